	.target	sm_100a

	.elftype	@"ET_EXEC"


//--------------------- .note.nv.tkinfo           --------------------------
	.section	.note.nv.tkinfo,"",@"SHT_NOTE"
	.sectionflags	@"SHF_NOTE_NV_TKINFO"
	.tkinfo
        /*0018*/ 	.word	0x00000002
        /*0030*/ 	.string	""
        /*0030*/ 	.string	"ptxas"
        /*0030*/ 	.string	"Cuda compilation tools, release 13.0, V13.0.88"
        /*0030*/ 	.string	"Build cuda_13.0.r13.0/compiler.36424714_0"
        /*0030*/ 	.string	"-arch sm_100a -m 64 "



//--------------------- .note.nv.cuinfo           --------------------------
	.section	.note.nv.cuinfo,"",@"SHT_NOTE"
	.sectionflags	@"SHF_NOTE_NV_CUINFO"
        /*0018*/ 	.short	0x0002
        /*001a*/ 	.short	0x0064
        /*001c*/ 	.short	0x0082
	.zero		2


//--------------------- .nv.info                  --------------------------
	.section	.nv.info,"",@"SHT_CUDA_INFO"
	.align	4


	//----- nvinfo : EIATTR_REGCOUNT
	.align		4
        /*0000*/ 	.byte	0x04, 0x2f
        /*0002*/ 	.short	(.L_49 - .L_48)
	.align		4
.L_48:
        /*0004*/ 	.word	index@(_ZN4vllm25paged_attention_v2_kernelIffLi32ELi8ELi128ELNS_18Fp8KVCacheDataTypeE0ELb1ELi512EEEvPfS2_PT_PKS3_PKT0_S9_ifPKiSB_iPKfiiiSD_SD_iiiii)
        /*0008*/ 	.word	0x00000020


	//----- nvinfo : EIATTR_FRAME_SIZE
	.align		4
.L_49:
        /*000c*/ 	.byte	0x04, 0x11
        /*000e*/ 	.short	(.L_51 - .L_50)
	.align		4
.L_50:
        /*0010*/ 	.word	index@(_ZN4vllm25paged_attention_v2_kernelIffLi32ELi8ELi128ELNS_18Fp8KVCacheDataTypeE0ELb1ELi512EEEvPfS2_PT_PKS3_PKT0_S9_ifPKiSB_iPKfiiiSD_SD_iiiii)
        /*0014*/ 	.word	0x00000000


	//----- nvinfo : EIATTR_REGCOUNT
	.align		4
.L_51:
        /*0018*/ 	.byte	0x04, 0x2f
        /*001a*/ 	.short	(.L_53 - .L_52)
	.align		4
.L_52:
        /*001c*/ 	.word	index@(_ZN4vllm32paged_attention_v2_reduce_kernelIfLi32ELi128ELi512EEEvPT_PKfS4_PKS1_PKii)
        /*0020*/ 	.word	0x00000020


	//----- nvinfo : EIATTR_FRAME_SIZE
	.align		4
.L_53:
        /*0024*/ 	.byte	0x04, 0x11
        /*0026*/ 	.short	(.L_55 - .L_54)
	.align		4
.L_54:
        /*0028*/ 	.word	index@(_ZN4vllm32paged_attention_v2_reduce_kernelIfLi32ELi128ELi512EEEvPT_PKfS4_PKS1_PKii)
        /*002c*/ 	.word	0x00000000


	//----- nvinfo : EIATTR_REGCOUNT
	.align		4
.L_55:
        /*0030*/ 	.byte	0x04, 0x2f
        /*0032*/ 	.short	(.L_57 - .L_56)
	.align		4
.L_56:
        /*0034*/ 	.word	index@(_ZN4vllm25paged_attention_v2_kernelIffLi64ELi8ELi128ELNS_18Fp8KVCacheDataTypeE0ELb1ELi512EEEvPfS2_PT_PKS3_PKT0_S9_ifPKiSB_iPKfiiiSD_SD_iiiii)
        /*0038*/ 	.word	0x0000002f


	//----- nvinfo : EIATTR_FRAME_SIZE
	.align		4
.L_57:
        /*003c*/ 	.byte	0x04, 0x11
        /*003e*/ 	.short	(.L_59 - .L_58)
	.align		4
.L_58:
        /*0040*/ 	.word	index@(_ZN4vllm25paged_attention_v2_kernelIffLi64ELi8ELi128ELNS_18Fp8KVCacheDataTypeE0ELb1ELi512EEEvPfS2_PT_PKS3_PKT0_S9_ifPKiSB_iPKfiiiSD_SD_iiiii)
        /*0044*/ 	.word	0x00000000


	//----- nvinfo : EIATTR_REGCOUNT
	.align		4
.L_59:
        /*0048*/ 	.byte	0x04, 0x2f
        /*004a*/ 	.short	(.L_61 - .L_60)
	.align		4
.L_60:
        /*004c*/ 	.word	index@(_ZN4vllm32paged_attention_v2_reduce_kernelIfLi64ELi128ELi512EEEvPT_PKfS4_PKS1_PKii)
        /*0050*/ 	.word	0x00000020


	//----- nvinfo : EIATTR_FRAME_SIZE
	.align		4
.L_61:
        /*0054*/ 	.byte	0x04, 0x11
        /*0056*/ 	.short	(.L_63 - .L_62)
	.align		4
.L_62:
        /*0058*/ 	.word	index@(_ZN4vllm32paged_attention_v2_reduce_kernelIfLi64ELi128ELi512EEEvPT_PKfS4_PKS1_PKii)
        /*005c*/ 	.word	0x00000000


	//----- nvinfo : EIATTR_REGCOUNT
	.align		4
.L_63:
        /*0060*/ 	.byte	0x04, 0x2f
        /*0062*/ 	.short	(.L_65 - .L_64)
	.align		4
.L_64:
        /*0064*/ 	.word	index@(_ZN4vllm25paged_attention_v2_kernelIffLi80ELi8ELi128ELNS_18Fp8KVCacheDataTypeE0ELb1ELi512EEEvPfS2_PT_PKS3_PKT0_S9_ifPKiSB_iPKfiiiSD_SD_iiiii)
        /*0068*/ 	.word	0x00000030


	//----- nvinfo : EIATTR_FRAME_SIZE
	.align		4
.L_65:
        /*006c*/ 	.byte	0x04, 0x11
        /*006e*/ 	.short	(.L_67 - .L_66)
	.align		4
.L_66:
        /*0070*/ 	.word	index@(_ZN4vllm25paged_attention_v2_kernelIffLi80ELi8ELi128ELNS_18Fp8KVCacheDataTypeE0ELb1ELi512EEEvPfS2_PT_PKS3_PKT0_S9_ifPKiSB_iPKfiiiSD_SD_iiiii)
        /*0074*/ 	.word	0x00000000


	//----- nvinfo : EIATTR_REGCOUNT
	.align		4
.L_67:
        /*0078*/ 	.byte	0x04, 0x2f
        /*007a*/ 	.short	(.L_69 - .L_68)
	.align		4
.L_68:
        /*007c*/ 	.word	index@(_ZN4vllm32paged_attention_v2_reduce_kernelIfLi80ELi128ELi512EEEvPT_PKfS4_PKS1_PKii)
        /*0080*/ 	.word	0x00000020


	//----- nvinfo : EIATTR_FRAME_SIZE
	.align		4
.L_69:
        /*0084*/ 	.byte	0x04, 0x11
        /*0086*/ 	.short	(.L_71 - .L_70)
	.align		4
.L_70:
        /*0088*/ 	.word	index@(_ZN4vllm32paged_attention_v2_reduce_kernelIfLi80ELi128ELi512EEEvPT_PKfS4_PKS1_PKii)
        /*008c*/ 	.word	0x00000000


	//----- nvinfo : EIATTR_REGCOUNT
	.align		4
.L_71:
        /*0090*/ 	.byte	0x04, 0x2f
        /*0092*/ 	.short	(.L_73 - .L_72)
	.align		4
.L_72:
        /*0094*/ 	.word	index@(_ZN4vllm25paged_attention_v2_kernelIffLi96ELi8ELi128ELNS_18Fp8KVCacheDataTypeE0ELb1ELi512EEEvPfS2_PT_PKS3_PKT0_S9_ifPKiSB_iPKfiiiSD_SD_iiiii)
        /*0098*/ 	.word	0x0000002f


	//----- nvinfo : EIATTR_FRAME_SIZE
	.align		4
.L_73:
        /*009c*/ 	.byte	0x04, 0x11
        /*009e*/ 	.short	(.L_75 - .L_74)
	.align		4
.L_74:
        /*00a0*/ 	.word	index@(_ZN4vllm25paged_attention_v2_kernelIffLi96ELi8ELi128ELNS_18Fp8KVCacheDataTypeE0ELb1ELi512EEEvPfS2_PT_PKS3_PKT0_S9_ifPKiSB_iPKfiiiSD_SD_iiiii)
        /*00a4*/ 	.word	0x00000000


	//----- nvinfo : EIATTR_REGCOUNT
	.align		4
.L_75:
        /*00a8*/ 	.byte	0x04, 0x2f
        /*00aa*/ 	.short	(.L_77 - .L_76)
	.align		4
.L_76:
        /*00ac*/ 	.word	index@(_ZN4vllm32paged_attention_v2_reduce_kernelIfLi96ELi128ELi512EEEvPT_PKfS4_PKS1_PKii)
        /*00b0*/ 	.word	0x00000020


	//----- nvinfo : EIATTR_FRAME_SIZE
	.align		4
.L_77:
        /*00b4*/ 	.byte	0x04, 0x11
        /*00b6*/ 	.short	(.L_79 - .L_78)
	.align		4
.L_78:
        /*00b8*/ 	.word	index@(_ZN4vllm32paged_attention_v2_reduce_kernelIfLi96ELi128ELi512EEEvPT_PKfS4_PKS1_PKii)
        /*00bc*/ 	.word	0x00000000


	//----- nvinfo : EIATTR_REGCOUNT
	.align		4
.L_79:
        /*00c0*/ 	.byte	0x04, 0x2f
        /*00c2*/ 	.short	(.L_81 - .L_80)
	.align		4
.L_80:
        /*00c4*/ 	.word	index@(_ZN4vllm25paged_attention_v2_kernelIffLi112ELi8ELi128ELNS_18Fp8KVCacheDataTypeE0ELb1ELi512EEEvPfS2_PT_PKS3_PKT0_S9_ifPKiSB_iPKfiiiSD_SD_iiiii)
        /*00c8*/ 	.word	0x0000002f


	//----- nvinfo : EIATTR_FRAME_SIZE
	.align		4
.L_81:
        /*00cc*/ 	.byte	0x04, 0x11
        /*00ce*/ 	.short	(.L_83 - .L_82)
	.align		4
.L_82:
        /*00d0*/ 	.word	index@(_ZN4vllm25paged_attention_v2_kernelIffLi112ELi8ELi128ELNS_18Fp8KVCacheDataTypeE0ELb1ELi512EEEvPfS2_PT_PKS3_PKT0_S9_ifPKiSB_iPKfiiiSD_SD_iiiii)
        /*00d4*/ 	.word	0x00000000


	//----- nvinfo : EIATTR_REGCOUNT
	.align		4
.L_83:
        /*00d8*/ 	.byte	0x04, 0x2f
        /*00da*/ 	.short	(.L_85 - .L_84)
	.align		4
.L_84:
        /*00dc*/ 	.word	index@(_ZN4vllm32paged_attention_v2_reduce_kernelIfLi112ELi128ELi512EEEvPT_PKfS4_PKS1_PKii)
        /*00e0*/ 	.word	0x00000020


	//----- nvinfo : EIATTR_FRAME_SIZE
	.align		4
.L_85:
        /*00e4*/ 	.byte	0x04, 0x11
        /*00e6*/ 	.short	(.L_87 - .L_86)
	.align		4
.L_86:
        /*00e8*/ 	.word	index@(_ZN4vllm32paged_attention_v2_reduce_kernelIfLi112ELi128ELi512EEEvPT_PKfS4_PKS1_PKii)
        /*00ec*/ 	.word	0x00000000


	//----- nvinfo : EIATTR_REGCOUNT
	.align		4
.L_87:
        /*00f0*/ 	.byte	0x04, 0x2f
        /*00f2*/ 	.short	(.L_89 - .L_88)
	.align		4
.L_88:
        /*00f4*/ 	.word	index@(_ZN4vllm25paged_attention_v2_kernelIffLi120ELi8ELi128ELNS_18Fp8KVCacheDataTypeE0ELb1ELi512EEEvPfS2_PT_PKS3_PKT0_S9_ifPKiSB_iPKfiiiSD_SD_iiiii)
        /*00f8*/ 	.word	0x00000038


	//----- nvinfo : EIATTR_FRAME_SIZE
	.align		4
.L_89:
        /*00fc*/ 	.byte	0x04, 0x11
        /*00fe*/ 	.short	(.L_91 - .L_90)
	.align		4
.L_90:
        /*0100*/ 	.word	index@(_ZN4vllm25paged_attention_v2_kernelIffLi120ELi8ELi128ELNS_18Fp8KVCacheDataTypeE0ELb1ELi512EEEvPfS2_PT_PKS3_PKT0_S9_ifPKiSB_iPKfiiiSD_SD_iiiii)
        /*0104*/ 	.word	0x00000000


	//----- nvinfo : EIATTR_REGCOUNT
	.align		4
.L_91:
        /*0108*/ 	.byte	0x04, 0x2f
        /*010a*/ 	.short	(.L_93 - .L_92)
	.align		4
.L_92:
        /*010c*/ 	.word	index@(_ZN4vllm32paged_attention_v2_reduce_kernelIfLi120ELi128ELi512EEEvPT_PKfS4_PKS1_PKii)
        /*0110*/ 	.word	0x00000020


	//----- nvinfo : EIATTR_FRAME_SIZE
	.align		4
.L_93:
        /*0114*/ 	.byte	0x04, 0x11
        /*0116*/ 	.short	(.L_95 - .L_94)
	.align		4
.L_94:
        /*0118*/ 	.word	index@(_ZN4vllm32paged_attention_v2_reduce_kernelIfLi120ELi128ELi512EEEvPT_PKfS4_PKS1_PKii)
        /*011c*/ 	.word	0x00000000


	//----- nvinfo : EIATTR_REGCOUNT
	.align		4
.L_95:
        /*0120*/ 	.byte	0x04, 0x2f
        /*0122*/ 	.short	(.L_97 - .L_96)
	.align		4
.L_96:
        /*0124*/ 	.word	index@(_ZN4vllm25paged_attention_v2_kernelIffLi128ELi8ELi128ELNS_18Fp8KVCacheDataTypeE0ELb1ELi512EEEvPfS2_PT_PKS3_PKT0_S9_ifPKiSB_iPKfiiiSD_SD_iiiii)
        /*0128*/ 	.word	0x0000002f


	//----- nvinfo : EIATTR_FRAME_SIZE
	.align		4
.L_97:
        /*012c*/ 	.byte	0x04, 0x11
        /*012e*/ 	.short	(.L_99 - .L_98)
	.align		4
.L_98:
        /*0130*/ 	.word	index@(_ZN4vllm25paged_attention_v2_kernelIffLi128ELi8ELi128ELNS_18Fp8KVCacheDataTypeE0ELb1ELi512EEEvPfS2_PT_PKS3_PKT0_S9_ifPKiSB_iPKfiiiSD_SD_iiiii)
        /*0134*/ 	.word	0x00000000


	//----- nvinfo : EIATTR_REGCOUNT
	.align		4
.L_99:
        /*0138*/ 	.byte	0x04, 0x2f
        /*013a*/ 	.short	(.L_101 - .L_100)
	.align		4
.L_100:
        /*013c*/ 	.word	index@(_ZN4vllm32paged_attention_v2_reduce_kernelIfLi128ELi128ELi512EEEvPT_PKfS4_PKS1_PKii)
        /*0140*/ 	.word	0x00000020


	//----- nvinfo : EIATTR_FRAME_SIZE
	.align		4
.L_101:
        /*0144*/ 	.byte	0x04, 0x11
        /*0146*/ 	.short	(.L_103 - .L_102)
	.align		4
.L_102:
        /*0148*/ 	.word	index@(_ZN4vllm32paged_attention_v2_reduce_kernelIfLi128ELi128ELi512EEEvPT_PKfS4_PKS1_PKii)
        /*014c*/ 	.word	0x00000000


	//----- nvinfo : EIATTR_REGCOUNT
	.align		4
.L_103:
        /*0150*/ 	.byte	0x04, 0x2f
        /*0152*/ 	.short	(.L_105 - .L_104)
	.align		4
.L_104:
        /*0154*/ 	.word	index@(_ZN4vllm25paged_attention_v2_kernelIffLi192ELi8ELi128ELNS_18Fp8KVCacheDataTypeE0ELb1ELi512EEEvPfS2_PT_PKS3_PKT0_S9_ifPKiSB_iPKfiiiSD_SD_iiiii)
        /*0158*/ 	.word	0x0000003e


	//----- nvinfo : EIATTR_FRAME_SIZE
	.align		4
.L_105:
        /*015c*/ 	.byte	0x04, 0x11
        /*015e*/ 	.short	(.L_107 - .L_106)
	.align		4
.L_106:
        /*0160*/ 	.word	index@(_ZN4vllm25paged_attention_v2_kernelIffLi192ELi8ELi128ELNS_18Fp8KVCacheDataTypeE0ELb1ELi512EEEvPfS2_PT_PKS3_PKT0_S9_ifPKiSB_iPKfiiiSD_SD_iiiii)
        /*0164*/ 	.word	0x00000000


	//----- nvinfo : EIATTR_REGCOUNT
	.align		4
.L_107:
        /*0168*/ 	.byte	0x04, 0x2f
        /*016a*/ 	.short	(.L_109 - .L_108)
	.align		4
.L_108:
        /*016c*/ 	.word	index@(_ZN4vllm32paged_attention_v2_reduce_kernelIfLi192ELi128ELi512EEEvPT_PKfS4_PKS1_PKii)
        /*0170*/ 	.word	0x00000020


	//----- nvinfo : EIATTR_FRAME_SIZE
	.align		4
.L_109:
        /*0174*/ 	.byte	0x04, 0x11
        /*0176*/ 	.short	(.L_111 - .L_110)
	.align		4
.L_110:
        /*0178*/ 	.word	index@(_ZN4vllm32paged_attention_v2_reduce_kernelIfLi192ELi128ELi512EEEvPT_PKfS4_PKS1_PKii)
        /*017c*/ 	.word	0x00000000


	//----- nvinfo : EIATTR_REGCOUNT
	.align		4
.L_111:
        /*0180*/ 	.byte	0x04, 0x2f
        /*0182*/ 	.short	(.L_113 - .L_112)
	.align		4
.L_112:
        /*0184*/ 	.word	index@(_ZN4vllm25paged_attention_v2_kernelIffLi256ELi8ELi128ELNS_18Fp8KVCacheDataTypeE0ELb1ELi512EEEvPfS2_PT_PKS3_PKT0_S9_ifPKiSB_iPKfiiiSD_SD_iiiii)
        /*0188*/ 	.word	0x00000048


	//----- nvinfo : EIATTR_FRAME_SIZE
	.align		4
.L_113:
        /*018c*/ 	.byte	0x04, 0x11
        /*018e*/ 	.short	(.L_115 - .L_114)
	.align		4
.L_114:
        /*0190*/ 	.word	index@(_ZN4vllm25paged_attention_v2_kernelIffLi256ELi8ELi128ELNS_18Fp8KVCacheDataTypeE0ELb1ELi512EEEvPfS2_PT_PKS3_PKT0_S9_ifPKiSB_iPKfiiiSD_SD_iiiii)
        /*0194*/ 	.word	0x00000000


	//----- nvinfo : EIATTR_REGCOUNT
	.align		4
.L_115:
        /*0198*/ 	.byte	0x04, 0x2f
        /*019a*/ 	.short	(.L_117 - .L_116)
	.align		4
.L_116:
        /*019c*/ 	.word	index@(_ZN4vllm32paged_attention_v2_reduce_kernelIfLi256ELi128ELi512EEEvPT_PKfS4_PKS1_PKii)
        /*01a0*/ 	.word	0x00000020


	//----- nvinfo : EIATTR_FRAME_SIZE
	.align		4
.L_117:
        /*01a4*/ 	.byte	0x04, 0x11
        /*01a6*/ 	.short	(.L_119 - .L_118)
	.align		4
.L_118:
        /*01a8*/ 	.word	index@(_ZN4vllm32paged_attention_v2_reduce_kernelIfLi256ELi128ELi512EEEvPT_PKfS4_PKS1_PKii)
        /*01ac*/ 	.word	0x00000000


	//----- nvinfo : EIATTR_REGCOUNT
	.align		4
.L_119:
        /*01b0*/ 	.byte	0x04, 0x2f
        /*01b2*/ 	.short	(.L_121 - .L_120)
	.align		4
.L_120:
        /*01b4*/ 	.word	index@(_ZN4vllm25paged_attention_v2_kernelIffLi32ELi8ELi128ELNS_18Fp8KVCacheDataTypeE0ELb0ELi512EEEvPfS2_PT_PKS3_PKT0_S9_ifPKiSB_iPKfiiiSD_SD_iiiii)
        /*01b8*/ 	.word	0x00000028


	//----- nvinfo : EIATTR_FRAME_SIZE
	.align		4
.L_121:
        /*01bc*/ 	.byte	0x04, 0x11
        /*01be*/ 	.short	(.L_123 - .L_122)
	.align		4
.L_122:
        /*01c0*/ 	.word	index@(_ZN4vllm25paged_attention_v2_kernelIffLi32ELi8ELi128ELNS_18Fp8KVCacheDataTypeE0ELb0ELi512EEEvPfS2_PT_PKS3_PKT0_S9_ifPKiSB_iPKfiiiSD_SD_iiiii)
        /*01c4*/ 	.word	0x00000000


	//----- nvinfo : EIATTR_REGCOUNT
	.align		4
.L_123:
        /*01c8*/ 	.byte	0x04, 0x2f
        /*01ca*/ 	.short	(.L_125 - .L_124)
	.align		4
.L_124:
        /*01cc*/ 	.word	index@(_ZN4vllm25paged_attention_v2_kernelIffLi64ELi8ELi128ELNS_18Fp8KVCacheDataTypeE0ELb0ELi512EEEvPfS2_PT_PKS3_PKT0_S9_ifPKiSB_iPKfiiiSD_SD_iiiii)
        /*01d0*/ 	.word	0x00000030


	//----- nvinfo : EIATTR_FRAME_SIZE
	.align		4
.L_125:
        /*01d4*/ 	.byte	0x04, 0x11
        /*01d6*/ 	.short	(.L_127 - .L_126)
	.align		4
.L_126:
        /*01d8*/ 	.word	index@(_ZN4vllm25paged_attention_v2_kernelIffLi64ELi8ELi128ELNS_18Fp8KVCacheDataTypeE0ELb0ELi512EEEvPfS2_PT_PKS3_PKT0_S9_ifPKiSB_iPKfiiiSD_SD_iiiii)
        /*01dc*/ 	.word	0x00000000


	//----- nvinfo : EIATTR_REGCOUNT
	.align		4
.L_127:
        /*01e0*/ 	.byte	0x04, 0x2f
        /*01e2*/ 	.short	(.L_129 - .L_128)
	.align		4
.L_128:
        /*01e4*/ 	.word	index@(_ZN4vllm25paged_attention_v2_kernelIffLi80ELi8ELi128ELNS_18Fp8KVCacheDataTypeE0ELb0ELi512EEEvPfS2_PT_PKS3_PKT0_S9_ifPKiSB_iPKfiiiSD_SD_iiiii)
        /*01e8*/ 	.word	0x00000030


	//----- nvinfo : EIATTR_FRAME_SIZE
	.align		4
.L_129:
        /*01ec*/ 	.byte	0x04, 0x11
        /*01ee*/ 	.short	(.L_131 - .L_130)
	.align		4
.L_130:
        /*01f0*/ 	.word	index@(_ZN4vllm25paged_attention_v2_kernelIffLi80ELi8ELi128ELNS_18Fp8KVCacheDataTypeE0ELb0ELi512EEEvPfS2_PT_PKS3_PKT0_S9_ifPKiSB_iPKfiiiSD_SD_iiiii)
        /*01f4*/ 	.word	0x00000000


	//----- nvinfo : EIATTR_REGCOUNT
	.align		4
.L_131:
        /*01f8*/ 	.byte	0x04, 0x2f
        /*01fa*/ 	.short	(.L_133 - .L_132)
	.align		4
.L_132:
        /*01fc*/ 	.word	index@(_ZN4vllm25paged_attention_v2_kernelIffLi96ELi8ELi128ELNS_18Fp8KVCacheDataTypeE0ELb0ELi512EEEvPfS2_PT_PKS3_PKT0_S9_ifPKiSB_iPKfiiiSD_SD_iiiii)
        /*0200*/ 	.word	0x00000030


	//----- nvinfo : EIATTR_FRAME_SIZE
	.align		4
.L_133:
        /*0204*/ 	.byte	0x04, 0x11
        /*0206*/ 	.short	(.L_135 - .L_134)
	.align		4
.L_134:
        /*0208*/ 	.word	index@(_ZN4vllm25paged_attention_v2_kernelIffLi96ELi8ELi128ELNS_18Fp8KVCacheDataTypeE0ELb0ELi512EEEvPfS2_PT_PKS3_PKT0_S9_ifPKiSB_iPKfiiiSD_SD_iiiii)
        /*020c*/ 	.word	0x00000000


	//----- nvinfo : EIATTR_REGCOUNT
	.align		4
.L_135:
        /*0210*/ 	.byte	0x04, 0x2f
        /*0212*/ 	.short	(.L_137 - .L_136)
	.align		4
.L_136:
        /*0214*/ 	.word	index@(_ZN4vllm25paged_attention_v2_kernelIffLi112ELi8ELi128ELNS_18Fp8KVCacheDataTypeE0ELb0ELi512EEEvPfS2_PT_PKS3_PKT0_S9_ifPKiSB_iPKfiiiSD_SD_iiiii)
        /*0218*/ 	.word	0x00000038


	//----- nvinfo : EIATTR_FRAME_SIZE
	.align		4
.L_137:
        /*021c*/ 	.byte	0x04, 0x11
        /*021e*/ 	.short	(.L_139 - .L_138)
	.align		4
.L_138:
        /*0220*/ 	.word	index@(_ZN4vllm25paged_attention_v2_kernelIffLi112ELi8ELi128ELNS_18Fp8KVCacheDataTypeE0ELb0ELi512EEEvPfS2_PT_PKS3_PKT0_S9_ifPKiSB_iPKfiiiSD_SD_iiiii)
        /*0224*/ 	.word	0x00000000


	//----- nvinfo : EIATTR_REGCOUNT
	.align		4
.L_139:
        /*0228*/ 	.byte	0x04, 0x2f
        /*022a*/ 	.short	(.L_141 - .L_140)
	.align		4
.L_140:
        /*022c*/ 	.word	index@(_ZN4vllm25paged_attention_v2_kernelIffLi120ELi8ELi128ELNS_18Fp8KVCacheDataTypeE0ELb0ELi512EEEvPfS2_PT_PKS3_PKT0_S9_ifPKiSB_iPKfiiiSD_SD_iiiii)
        /*0230*/ 	.word	0x00000038


	//----- nvinfo : EIATTR_FRAME_SIZE
	.align		4
.L_141:
        /*0234*/ 	.byte	0x04, 0x11
        /*0236*/ 	.short	(.L_143 - .L_142)
	.align		4
.L_142:
        /*0238*/ 	.word	index@(_ZN4vllm25paged_attention_v2_kernelIffLi120ELi8ELi128ELNS_18Fp8KVCacheDataTypeE0ELb0ELi512EEEvPfS2_PT_PKS3_PKT0_S9_ifPKiSB_iPKfiiiSD_SD_iiiii)
        /*023c*/ 	.word	0x00000000


	//----- nvinfo : EIATTR_REGCOUNT
	.align		4
.L_143:
        /*0240*/ 	.byte	0x04, 0x2f
        /*0242*/ 	.short	(.L_145 - .L_144)
	.align		4
.L_144:
        /*0244*/ 	.word	index@(_ZN4vllm25paged_attention_v2_kernelIffLi128ELi8ELi128ELNS_18Fp8KVCacheDataTypeE0ELb0ELi512EEEvPfS2_PT_PKS3_PKT0_S9_ifPKiSB_iPKfiiiSD_SD_iiiii)
        /*0248*/ 	.word	0x00000040


	//----- nvinfo : EIATTR_FRAME_SIZE
	.align		4
.L_145:
        /*024c*/ 	.byte	0x04, 0x11
        /*024e*/ 	.short	(.L_147 - .L_146)
	.align		4
.L_146:
        /*0250*/ 	.word	index@(_ZN4vllm25paged_attention_v2_kernelIffLi128ELi8ELi128ELNS_18Fp8KVCacheDataTypeE0ELb0ELi512EEEvPfS2_PT_PKS3_PKT0_S9_ifPKiSB_iPKfiiiSD_SD_iiiii)
        /*0254*/ 	.word	0x00000000


	//----- nvinfo : EIATTR_REGCOUNT
	.align		4
.L_147:
        /*0258*/ 	.byte	0x04, 0x2f
        /*025a*/ 	.short	(.L_149 - .L_148)
	.align		4
.L_148:
        /*025c*/ 	.word	index@(_ZN4vllm25paged_attention_v2_kernelIffLi192ELi8ELi128ELNS_18Fp8KVCacheDataTypeE0ELb0ELi512EEEvPfS2_PT_PKS3_PKT0_S9_ifPKiSB_iPKfiiiSD_SD_iiiii)
        /*0260*/ 	.word	0x00000050


	//----- nvinfo : EIATTR_FRAME_SIZE
	.align		4
.L_149:
        /*0264*/ 	.byte	0x04, 0x11
        /*0266*/ 	.short	(.L_151 - .L_150)
	.align		4
.L_150:
        /*0268*/ 	.word	index@(_ZN4vllm25paged_attention_v2_kernelIffLi192ELi8ELi128ELNS_18Fp8KVCacheDataTypeE0ELb0ELi512EEEvPfS2_PT_PKS3_PKT0_S9_ifPKiSB_iPKfiiiSD_SD_iiiii)
        /*026c*/ 	.word	0x00000000


	//----- nvinfo : EIATTR_REGCOUNT
	.align		4
.L_151:
        /*0270*/ 	.byte	0x04, 0x2f
        /*0272*/ 	.short	(.L_153 - .L_152)
	.align		4
.L_152:
        /*0274*/ 	.word	index@(_ZN4vllm25paged_attention_v2_kernelIffLi256ELi8ELi128ELNS_18Fp8KVCacheDataTypeE0ELb0ELi512EEEvPfS2_PT_PKS3_PKT0_S9_ifPKiSB_iPKfiiiSD_SD_iiiii)
        /*0278*/ 	.word	0x0000005f


	//----- nvinfo : EIATTR_FRAME_SIZE
	.align		4
.L_153:
        /*027c*/ 	.byte	0x04, 0x11
        /*027e*/ 	.short	(.L_155 - .L_154)
	.align		4
.L_154:
        /*0280*/ 	.word	index@(_ZN4vllm25paged_attention_v2_kernelIffLi256ELi8ELi128ELNS_18Fp8KVCacheDataTypeE0ELb0ELi512EEEvPfS2_PT_PKS3_PKT0_S9_ifPKiSB_iPKfiiiSD_SD_iiiii)
        /*0284*/ 	.word	0x00000000


	//----- nvinfo : EIATTR_REGCOUNT
	.align		4
.L_155:
        /*0288*/ 	.byte	0x04, 0x2f
        /*028a*/ 	.short	(.L_157 - .L_156)
	.align		4
.L_156:
        /*028c*/ 	.word	index@(_ZN4vllm25paged_attention_v2_kernelIffLi32ELi16ELi128ELNS_18Fp8KVCacheDataTypeE0ELb1ELi512EEEvPfS2_PT_PKS3_PKT0_S9_ifPKiSB_iPKfiiiSD_SD_iiiii)
        /*0290*/ 	.word	0x00000028


	//----- nvinfo : EIATTR_FRAME_SIZE
	.align		4
.L_157:
        /*0294*/ 	.byte	0x04, 0x11
        /*0296*/ 	.short	(.L_159 - .L_158)
	.align		4
.L_158:
        /*0298*/ 	.word	index@(_ZN4vllm25paged_attention_v2_kernelIffLi32ELi16ELi128ELNS_18Fp8KVCacheDataTypeE0ELb1ELi512EEEvPfS2_PT_PKS3_PKT0_S9_ifPKiSB_iPKfiiiSD_SD_iiiii)
        /*029c*/ 	.word	0x00000000


	//----- nvinfo : EIATTR_REGCOUNT
	.align		4
.L_159:
        /*02a0*/ 	.byte	0x04, 0x2f
        /*02a2*/ 	.short	(.L_161 - .L_160)
	.align		4
.L_160:
        /*02a4*/ 	.word	index@(_ZN4vllm25paged_attention_v2_kernelIffLi64ELi16ELi128ELNS_18Fp8KVCacheDataTypeE0ELb1ELi512EEEvPfS2_PT_PKS3_PKT0_S9_ifPKiSB_iPKfiiiSD_SD_iiiii)
        /*02a8*/ 	.word	0x00000035


	//----- nvinfo : EIATTR_FRAME_SIZE
	.align		4
.L_161:
        /*02ac*/ 	.byte	0x04, 0x11
        /*02ae*/ 	.short	(.L_163 - .L_162)
	.align		4
.L_162:
        /*02b0*/ 	.word	index@(_ZN4vllm25paged_attention_v2_kernelIffLi64ELi16ELi128ELNS_18Fp8KVCacheDataTypeE0ELb1ELi512EEEvPfS2_PT_PKS3_PKT0_S9_ifPKiSB_iPKfiiiSD_SD_iiiii)
        /*02b4*/ 	.word	0x00000000


	//----- nvinfo : EIATTR_REGCOUNT
	.align		4
.L_163:
        /*02b8*/ 	.byte	0x04, 0x2f
        /*02ba*/ 	.short	(.L_165 - .L_164)
	.align		4
.L_164:
        /*02bc*/ 	.word	index@(_ZN4vllm25paged_attention_v2_kernelIffLi80ELi16ELi128ELNS_18Fp8KVCacheDataTypeE0ELb1ELi512EEEvPfS2_PT_PKS3_PKT0_S9_ifPKiSB_iPKfiiiSD_SD_iiiii)
        /*02c0*/ 	.word	0x00000036


	//----- nvinfo : EIATTR_FRAME_SIZE
	.align		4
.L_165:
        /*02c4*/ 	.byte	0x04, 0x11
        /*02c6*/ 	.short	(.L_167 - .L_166)
	.align		4
.L_166:
        /*02c8*/ 	.word	index@(_ZN4vllm25paged_attention_v2_kernelIffLi80ELi16ELi128ELNS_18Fp8KVCacheDataTypeE0ELb1ELi512EEEvPfS2_PT_PKS3_PKT0_S9_ifPKiSB_iPKfiiiSD_SD_iiiii)
        /*02cc*/ 	.word	0x00000000


	//----- nvinfo : EIATTR_REGCOUNT
	.align		4
.L_167:
        /*02d0*/ 	.byte	0x04, 0x2f
        /*02d2*/ 	.short	(.L_169 - .L_168)
	.align		4
.L_168:
        /*02d4*/ 	.word	index@(_ZN4vllm25paged_attention_v2_kernelIffLi96ELi16ELi128ELNS_18Fp8KVCacheDataTypeE0ELb1ELi512EEEvPfS2_PT_PKS3_PKT0_S9_ifPKiSB_iPKfiiiSD_SD_iiiii)
        /*02d8*/ 	.word	0x00000038


	//----- nvinfo : EIATTR_FRAME_SIZE
	.align		4
.L_169:
        /*02dc*/ 	.byte	0x04, 0x11
        /*02de*/ 	.short	(.L_171 - .L_170)
	.align		4
.L_170:
        /*02e0*/ 	.word	index@(_ZN4vllm25paged_attention_v2_kernelIffLi96ELi16ELi128ELNS_18Fp8KVCacheDataTypeE0ELb1ELi512EEEvPfS2_PT_PKS3_PKT0_S9_ifPKiSB_iPKfiiiSD_SD_iiiii)
        /*02e4*/ 	.word	0x00000000


	//----- nvinfo : EIATTR_REGCOUNT
	.align		4
.L_171:
        /*02e8*/ 	.byte	0x04, 0x2f
        /*02ea*/ 	.short	(.L_173 - .L_172)
	.align		4
.L_172:
        /*02ec*/ 	.word	index@(_ZN4vllm25paged_attention_v2_kernelIffLi112ELi16ELi128ELNS_18Fp8KVCacheDataTypeE0ELb1ELi512EEEvPfS2_PT_PKS3_PKT0_S9_ifPKiSB_iPKfiiiSD_SD_iiiii)
        /*02f0*/ 	.word	0x0000003c


	//----- nvinfo : EIATTR_FRAME_SIZE
	.align		4
.L_173:
        /*02f4*/ 	.byte	0x04, 0x11
        /*02f6*/ 	.short	(.L_175 - .L_174)
	.align		4
.L_174:
        /*02f8*/ 	.word	index@(_ZN4vllm25paged_attention_v2_kernelIffLi112ELi16ELi128ELNS_18Fp8KVCacheDataTypeE0ELb1ELi512EEEvPfS2_PT_PKS3_PKT0_S9_ifPKiSB_iPKfiiiSD_SD_iiiii)
        /*02fc*/ 	.word	0x00000000


	//----- nvinfo : EIATTR_REGCOUNT
	.align		4
.L_175:
        /*0300*/ 	.byte	0x04, 0x2f
        /*0302*/ 	.short	(.L_177 - .L_176)
	.align		4
.L_176:
        /*0304*/ 	.word	index@(_ZN4vllm25paged_attention_v2_kernelIffLi120ELi16ELi128ELNS_18Fp8KVCacheDataTypeE0ELb1ELi512EEEvPfS2_PT_PKS3_PKT0_S9_ifPKiSB_iPKfiiiSD_SD_iiiii)
        /*0308*/ 	.word	0x0000003c


	//----- nvinfo : EIATTR_FRAME_SIZE
	.align		4
.L_177:
        /*030c*/ 	.byte	0x04, 0x11
        /*030e*/ 	.short	(.L_179 - .L_178)
	.align		4
.L_178:
        /*0310*/ 	.word	index@(_ZN4vllm25paged_attention_v2_kernelIffLi120ELi16ELi128ELNS_18Fp8KVCacheDataTypeE0ELb1ELi512EEEvPfS2_PT_PKS3_PKT0_S9_ifPKiSB_iPKfiiiSD_SD_iiiii)
        /*0314*/ 	.word	0x00000000


	//----- nvinfo : EIATTR_REGCOUNT
	.align		4
.L_179:
        /*0318*/ 	.byte	0x04, 0x2f
        /*031a*/ 	.short	(.L_181 - .L_180)
	.align		4
.L_180:
        /*031c*/ 	.word	index@(_ZN4vllm25paged_attention_v2_kernelIffLi128ELi16ELi128ELNS_18Fp8KVCacheDataTypeE0ELb1ELi512EEEvPfS2_PT_PKS3_PKT0_S9_ifPKiSB_iPKfiiiSD_SD_iiiii)
        /*0320*/ 	.word	0x00000042


	//----- nvinfo : EIATTR_FRAME_SIZE
	.align		4
.L_181:
        /*0324*/ 	.byte	0x04, 0x11
        /*0326*/ 	.short	(.L_183 - .L_182)
	.align		4
.L_182:
        /*0328*/ 	.word	index@(_ZN4vllm25paged_attention_v2_kernelIffLi128ELi16ELi128ELNS_18Fp8KVCacheDataTypeE0ELb1ELi512EEEvPfS2_PT_PKS3_PKT0_S9_ifPKiSB_iPKfiiiSD_SD_iiiii)
        /*032c*/ 	.word	0x00000000


	//----- nvinfo : EIATTR_REGCOUNT
	.align		4
.L_183:
        /*0330*/ 	.byte	0x04, 0x2f
        /*0332*/ 	.short	(.L_185 - .L_184)
	.align		4
.L_184:
        /*0334*/ 	.word	index@(_ZN4vllm25paged_attention_v2_kernelIffLi192ELi16ELi128ELNS_18Fp8KVCacheDataTypeE0ELb1ELi512EEEvPfS2_PT_PKS3_PKT0_S9_ifPKiSB_iPKfiiiSD_SD_iiiii)
        /*0338*/ 	.word	0x00000042


	//----- nvinfo : EIATTR_FRAME_SIZE
	.align		4
.L_185:
        /*033c*/ 	.byte	0x04, 0x11
        /*033e*/ 	.short	(.L_187 - .L_186)
	.align		4
.L_186:
        /*0340*/ 	.word	index@(_ZN4vllm25paged_attention_v2_kernelIffLi192ELi16ELi128ELNS_18Fp8KVCacheDataTypeE0ELb1ELi512EEEvPfS2_PT_PKS3_PKT0_S9_ifPKiSB_iPKfiiiSD_SD_iiiii)
        /*0344*/ 	.word	0x00000000


	//----- nvinfo : EIATTR_REGCOUNT
	.align		4
.L_187:
        /*0348*/ 	.byte	0x04, 0x2f
        /*034a*/ 	.short	(.L_189 - .L_188)
	.align		4
.L_188:
        /*034c*/ 	.word	index@(_ZN4vllm25paged_attention_v2_kernelIffLi256ELi16ELi128ELNS_18Fp8KVCacheDataTypeE0ELb1ELi512EEEvPfS2_PT_PKS3_PKT0_S9_ifPKiSB_iPKfiiiSD_SD_iiiii)
        /*0350*/ 	.word	0x00000054


	//----- nvinfo : EIATTR_FRAME_SIZE
	.align		4
.L_189:
        /*0354*/ 	.byte	0x04, 0x11
        /*0356*/ 	.short	(.L_191 - .L_190)
	.align		4
.L_190:
        /*0358*/ 	.word	index@(_ZN4vllm25paged_attention_v2_kernelIffLi256ELi16ELi128ELNS_18Fp8KVCacheDataTypeE0ELb1ELi512EEEvPfS2_PT_PKS3_PKT0_S9_ifPKiSB_iPKfiiiSD_SD_iiiii)
        /*035c*/ 	.word	0x00000000


	//----- nvinfo : EIATTR_REGCOUNT
	.align		4
.L_191:
        /*0360*/ 	.byte	0x04, 0x2f
        /*0362*/ 	.short	(.L_193 - .L_192)
	.align		4
.L_192:
        /*0364*/ 	.word	index@(_ZN4vllm25paged_attention_v2_kernelIffLi32ELi16ELi128ELNS_18Fp8KVCacheDataTypeE0ELb0ELi512EEEvPfS2_PT_PKS3_PKT0_S9_ifPKiSB_iPKfiiiSD_SD_iiiii)
        /*0368*/ 	.word	0x00000030


	//----- nvinfo : EIATTR_FRAME_SIZE
	.align		4
.L_193:
        /*036c*/ 	.byte	0x04, 0x11
        /*036e*/ 	.short	(.L_195 - .L_194)
	.align		4
.L_194:
        /*0370*/ 	.word	index@(_ZN4vllm25paged_attention_v2_kernelIffLi32ELi16ELi128ELNS_18Fp8KVCacheDataTypeE0ELb0ELi512EEEvPfS2_PT_PKS3_PKT0_S9_ifPKiSB_iPKfiiiSD_SD_iiiii)
        /*0374*/ 	.word	0x00000000


	//----- nvinfo : EIATTR_REGCOUNT
	.align		4
.L_195:
        /*0378*/ 	.byte	0x04, 0x2f
        /*037a*/ 	.short	(.L_197 - .L_196)
	.align		4
.L_196:
        /*037c*/ 	.word	index@(_ZN4vllm25paged_attention_v2_kernelIffLi64ELi16ELi128ELNS_18Fp8KVCacheDataTypeE0ELb0ELi512EEEvPfS2_PT_PKS3_PKT0_S9_ifPKiSB_iPKfiiiSD_SD_iiiii)
        /*0380*/ 	.word	0x00000040


	//----- nvinfo : EIATTR_FRAME_SIZE
	.align		4
.L_197:
        /*0384*/ 	.byte	0x04, 0x11
        /*0386*/ 	.short	(.L_199 - .L_198)
	.align		4
.L_198:
        /*0388*/ 	.word	index@(_ZN4vllm25paged_attention_v2_kernelIffLi64ELi16ELi128ELNS_18Fp8KVCacheDataTypeE0ELb0ELi512EEEvPfS2_PT_PKS3_PKT0_S9_ifPKiSB_iPKfiiiSD_SD_iiiii)
        /*038c*/ 	.word	0x00000000


	//----- nvinfo : EIATTR_REGCOUNT
	.align		4
.L_199:
        /*0390*/ 	.byte	0x04, 0x2f
        /*0392*/ 	.short	(.L_201 - .L_200)
	.align		4
.L_200:
        /*0394*/ 	.word	index@(_ZN4vllm25paged_attention_v2_kernelIffLi80ELi16ELi128ELNS_18Fp8KVCacheDataTypeE0ELb0ELi512EEEvPfS2_PT_PKS3_PKT0_S9_ifPKiSB_iPKfiiiSD_SD_iiiii)
        /*0398*/ 	.word	0x00000048


	//----- nvinfo : EIATTR_FRAME_SIZE
	.align		4
.L_201:
        /*039c*/ 	.byte	0x04, 0x11
        /*039e*/ 	.short	(.L_203 - .L_202)
	.align		4
.L_202:
        /*03a0*/ 	.word	index@(_ZN4vllm25paged_attention_v2_kernelIffLi80ELi16ELi128ELNS_18Fp8KVCacheDataTypeE0ELb0ELi512EEEvPfS2_PT_PKS3_PKT0_S9_ifPKiSB_iPKfiiiSD_SD_iiiii)
        /*03a4*/ 	.word	0x00000000


	//----- nvinfo : EIATTR_REGCOUNT
	.align		4
.L_203:
        /*03a8*/ 	.byte	0x04, 0x2f
        /*03aa*/ 	.short	(.L_205 - .L_204)
	.align		4
.L_204:
        /*03ac*/ 	.word	index@(_ZN4vllm25paged_attention_v2_kernelIffLi96ELi16ELi128ELNS_18Fp8KVCacheDataTypeE0ELb0ELi512EEEvPfS2_PT_PKS3_PKT0_S9_ifPKiSB_iPKfiiiSD_SD_iiiii)
        /*03b0*/ 	.word	0x00000050


	//----- nvinfo : EIATTR_FRAME_SIZE
	.align		4
.L_205:
        /*03b4*/ 	.byte	0x04, 0x11
        /*03b6*/ 	.short	(.L_207 - .L_206)
	.align		4
.L_206:
        /*03b8*/ 	.word	index@(_ZN4vllm25paged_attention_v2_kernelIffLi96ELi16ELi128ELNS_18Fp8KVCacheDataTypeE0ELb0ELi512EEEvPfS2_PT_PKS3_PKT0_S9_ifPKiSB_iPKfiiiSD_SD_iiiii)
        /*03bc*/ 	.word	0x00000000


	//----- nvinfo : EIATTR_REGCOUNT
	.align		4
.L_207:
        /*03c0*/ 	.byte	0x04, 0x2f
        /*03c2*/ 	.short	(.L_209 - .L_208)
	.align		4
.L_208:
        /*03c4*/ 	.word	index@(_ZN4vllm25paged_attention_v2_kernelIffLi112ELi16ELi128ELNS_18Fp8KVCacheDataTypeE0ELb0ELi512EEEvPfS2_PT_PKS3_PKT0_S9_ifPKiSB_iPKfiiiSD_SD_iiiii)
        /*03c8*/ 	.word	0x00000060


	//----- nvinfo : EIATTR_FRAME_SIZE
	.align		4
.L_209:
        /*03cc*/ 	.byte	0x04, 0x11
        /*03ce*/ 	.short	(.L_211 - .L_210)
	.align		4
.L_210:
        /*03d0*/ 	.word	index@(_ZN4vllm25paged_attention_v2_kernelIffLi112ELi16ELi128ELNS_18Fp8KVCacheDataTypeE0ELb0ELi512EEEvPfS2_PT_PKS3_PKT0_S9_ifPKiSB_iPKfiiiSD_SD_iiiii)
        /*03d4*/ 	.word	0x00000000


	//----- nvinfo : EIATTR_REGCOUNT
	.align		4
.L_211:
        /*03d8*/ 	.byte	0x04, 0x2f
        /*03da*/ 	.short	(.L_213 - .L_212)
	.align		4
.L_212:
        /*03dc*/ 	.word	index@(_ZN4vllm25paged_attention_v2_kernelIffLi120ELi16ELi128ELNS_18Fp8KVCacheDataTypeE0ELb0ELi512EEEvPfS2_PT_PKS3_PKT0_S9_ifPKiSB_iPKfiiiSD_SD_iiiii)
        /*03e0*/ 	.word	0x0000005f


	//----- nvinfo : EIATTR_FRAME_SIZE
	.align		4
.L_213:
        /*03e4*/ 	.byte	0x04, 0x11
        /*03e6*/ 	.short	(.L_215 - .L_214)
	.align		4
.L_214:
        /*03e8*/ 	.word	index@(_ZN4vllm25paged_attention_v2_kernelIffLi120ELi16ELi128ELNS_18Fp8KVCacheDataTypeE0ELb0ELi512EEEvPfS2_PT_PKS3_PKT0_S9_ifPKiSB_iPKfiiiSD_SD_iiiii)
        /*03ec*/ 	.word	0x00000000


	//----- nvinfo : EIATTR_REGCOUNT
	.align		4
.L_215:
        /*03f0*/ 	.byte	0x04, 0x2f
        /*03f2*/ 	.short	(.L_217 - .L_216)
	.align		4
.L_216:
        /*03f4*/ 	.word	index@(_ZN4vllm25paged_attention_v2_kernelIffLi128ELi16ELi128ELNS_18Fp8KVCacheDataTypeE0ELb0ELi512EEEvPfS2_PT_PKS3_PKT0_S9_ifPKiSB_iPKfiiiSD_SD_iiiii)
        /*03f8*/ 	.word	0x0000005e


	//----- nvinfo : EIATTR_FRAME_SIZE
	.align		4
.L_217:
        /*03fc*/ 	.byte	0x04, 0x11
        /*03fe*/ 	.short	(.L_219 - .L_218)
	.align		4
.L_218:
        /*0400*/ 	.word	index@(_ZN4vllm25paged_attention_v2_kernelIffLi128ELi16ELi128ELNS_18Fp8KVCacheDataTypeE0ELb0ELi512EEEvPfS2_PT_PKS3_PKT0_S9_ifPKiSB_iPKfiiiSD_SD_iiiii)
        /*0404*/ 	.word	0x00000000


	//----- nvinfo : EIATTR_REGCOUNT
	.align		4
.L_219:
        /*0408*/ 	.byte	0x04, 0x2f
        /*040a*/ 	.short	(.L_221 - .L_220)
	.align		4
.L_220:
        /*040c*/ 	.word	index@(_ZN4vllm25paged_attention_v2_kernelIffLi192ELi16ELi128ELNS_18Fp8KVCacheDataTypeE0ELb0ELi512EEEvPfS2_PT_PKS3_PKT0_S9_ifPKiSB_iPKfiiiSD_SD_iiiii)
        /*0410*/ 	.word	0x0000007f


	//----- nvinfo : EIATTR_FRAME_SIZE
	.align		4
.L_221:
        /*0414*/ 	.byte	0x04, 0x11
        /*0416*/ 	.short	(.L_223 - .L_222)
	.align		4
.L_222:
        /*0418*/ 	.word	index@(_ZN4vllm25paged_attention_v2_kernelIffLi192ELi16ELi128ELNS_18Fp8KVCacheDataTypeE0ELb0ELi512EEEvPfS2_PT_PKS3_PKT0_S9_ifPKiSB_iPKfiiiSD_SD_iiiii)
        /*041c*/ 	.word	0x00000000


	//----- nvinfo : EIATTR_REGCOUNT
	.align		4
.L_223:
        /*0420*/ 	.byte	0x04, 0x2f
        /*0422*/ 	.short	(.L_225 - .L_224)
	.align		4
.L_224:
        /*0424*/ 	.word	index@(_ZN4vllm25paged_attention_v2_kernelIffLi256ELi16ELi128ELNS_18Fp8KVCacheDataTypeE0ELb0ELi512EEEvPfS2_PT_PKS3_PKT0_S9_ifPKiSB_iPKfiiiSD_SD_iiiii)
        /*0428*/ 	.word	0x000000a8


	//----- nvinfo : EIATTR_FRAME_SIZE
	.align		4
.L_225:
        /*042c*/ 	.byte	0x04, 0x11
        /*042e*/ 	.short	(.L_227 - .L_226)
	.align		4
.L_226:
        /*0430*/ 	.word	index@(_ZN4vllm25paged_attention_v2_kernelIffLi256ELi16ELi128ELNS_18Fp8KVCacheDataTypeE0ELb0ELi512EEEvPfS2_PT_PKS3_PKT0_S9_ifPKiSB_iPKfiiiSD_SD_iiiii)
        /*0434*/ 	.word	0x00000000


	//----- nvinfo : EIATTR_REGCOUNT
	.align		4
.L_227:
        /*0438*/ 	.byte	0x04, 0x2f
        /*043a*/ 	.short	(.L_229 - .L_228)
	.align		4
.L_228:
        /*043c*/ 	.word	index@(_ZN4vllm25paged_attention_v2_kernelIffLi32ELi32ELi128ELNS_18Fp8KVCacheDataTypeE0ELb1ELi512EEEvPfS2_PT_PKS3_PKT0_S9_ifPKiSB_iPKfiiiSD_SD_iiiii)
        /*0440*/ 	.word	0x00000042


	//----- nvinfo : EIATTR_FRAME_SIZE
	.align		4
.L_229:
        /*0444*/ 	.byte	0x04, 0x11
        /*0446*/ 	.short	(.L_231 - .L_230)
	.align		4
.L_230:
        /*0448*/ 	.word	index@(_ZN4vllm25paged_attention_v2_kernelIffLi32ELi32ELi128ELNS_18Fp8KVCacheDataTypeE0ELb1ELi512EEEvPfS2_PT_PKS3_PKT0_S9_ifPKiSB_iPKfiiiSD_SD_iiiii)
        /*044c*/ 	.word	0x00000000


	//----- nvinfo : EIATTR_REGCOUNT
	.align		4
.L_231:
        /*0450*/ 	.byte	0x04, 0x2f
        /*0452*/ 	.short	(.L_233 - .L_232)
	.align		4
.L_232:
        /*0454*/ 	.word	index@(_ZN4vllm25paged_attention_v2_kernelIffLi64ELi32ELi128ELNS_18Fp8KVCacheDataTypeE0ELb1ELi512EEEvPfS2_PT_PKS3_PKT0_S9_ifPKiSB_iPKfiiiSD_SD_iiiii)
        /*0458*/ 	.word	0x0000007f


	//----- nvinfo : EIATTR_FRAME_SIZE
	.align		4
.L_233:
        /*045c*/ 	.byte	0x04, 0x11
        /*045e*/ 	.short	(.L_235 - .L_234)
	.align		4
.L_234:
        /*0460*/ 	.word	index@(_ZN4vllm25paged_attention_v2_kernelIffLi64ELi32ELi128ELNS_18Fp8KVCacheDataTypeE0ELb1ELi512EEEvPfS2_PT_PKS3_PKT0_S9_ifPKiSB_iPKfiiiSD_SD_iiiii)
        /*0464*/ 	.word	0x00000000


	//----- nvinfo : EIATTR_REGCOUNT
	.align		4
.L_235:
        /*0468*/ 	.byte	0x04, 0x2f
        /*046a*/ 	.short	(.L_237 - .L_236)
	.align		4
.L_236:
        /*046c*/ 	.word	index@(_ZN4vllm25paged_attention_v2_kernelIffLi80ELi32ELi128ELNS_18Fp8KVCacheDataTypeE0ELb1ELi512EEEvPfS2_PT_PKS3_PKT0_S9_ifPKiSB_iPKfiiiSD_SD_iiiii)
        /*0470*/ 	.word	0x00000080


	//----- nvinfo : EIATTR_FRAME_SIZE
	.align		4
.L_237:
        /*0474*/ 	.byte	0x04, 0x11
        /*0476*/ 	.short	(.L_239 - .L_238)
	.align		4
.L_238:
        /*0478*/ 	.word	index@(_ZN4vllm25paged_attention_v2_kernelIffLi80ELi32ELi128ELNS_18Fp8KVCacheDataTypeE0ELb1ELi512EEEvPfS2_PT_PKS3_PKT0_S9_ifPKiSB_iPKfiiiSD_SD_iiiii)
        /*047c*/ 	.word	0x00000000


	//----- nvinfo : EIATTR_REGCOUNT
	.align		4
.L_239:
        /*0480*/ 	.byte	0x04, 0x2f
        /*0482*/ 	.short	(.L_241 - .L_240)
	.align		4
.L_240:
        /*0484*/ 	.word	index@(_ZN4vllm25paged_attention_v2_kernelIffLi96ELi32ELi128ELNS_18Fp8KVCacheDataTypeE0ELb1ELi512EEEvPfS2_PT_PKS3_PKT0_S9_ifPKiSB_iPKfiiiSD_SD_iiiii)
        /*0488*/ 	.word	0x000000a6


	//----- nvinfo : EIATTR_FRAME_SIZE
	.align		4
.L_241:
        /*048c*/ 	.byte	0x04, 0x11
        /*048e*/ 	.short	(.L_243 - .L_242)
	.align		4
.L_242:
        /*0490*/ 	.word	index@(_ZN4vllm25paged_attention_v2_kernelIffLi96ELi32ELi128ELNS_18Fp8KVCacheDataTypeE0ELb1ELi512EEEvPfS2_PT_PKS3_PKT0_S9_ifPKiSB_iPKfiiiSD_SD_iiiii)
        /*0494*/ 	.word	0x00000000


	//----- nvinfo : EIATTR_REGCOUNT
	.align		4
.L_243:
        /*0498*/ 	.byte	0x04, 0x2f
        /*049a*/ 	.short	(.L_245 - .L_244)
	.align		4
.L_244:
        /*049c*/ 	.word	index@(_ZN4vllm25paged_attention_v2_kernelIffLi112ELi32ELi128ELNS_18Fp8KVCacheDataTypeE0ELb1ELi512EEEvPfS2_PT_PKS3_PKT0_S9_ifPKiSB_iPKfiiiSD_SD_iiiii)
        /*04a0*/ 	.word	0x000000a5


	//----- nvinfo : EIATTR_FRAME_SIZE
	.align		4
.L_245:
        /*04a4*/ 	.byte	0x04, 0x11
        /*04a6*/ 	.short	(.L_247 - .L_246)
	.align		4
.L_246:
        /*04a8*/ 	.word	index@(_ZN4vllm25paged_attention_v2_kernelIffLi112ELi32ELi128ELNS_18Fp8KVCacheDataTypeE0ELb1ELi512EEEvPfS2_PT_PKS3_PKT0_S9_ifPKiSB_iPKfiiiSD_SD_iiiii)
        /*04ac*/ 	.word	0x00000000


	//----- nvinfo : EIATTR_REGCOUNT
	.align		4
.L_247:
        /*04b0*/ 	.byte	0x04, 0x2f
        /*04b2*/ 	.short	(.L_249 - .L_248)
	.align		4
.L_248:
        /*04b4*/ 	.word	index@(_ZN4vllm25paged_attention_v2_kernelIffLi120ELi32ELi128ELNS_18Fp8KVCacheDataTypeE0ELb1ELi512EEEvPfS2_PT_PKS3_PKT0_S9_ifPKiSB_iPKfiiiSD_SD_iiiii)
        /*04b8*/ 	.word	0x000000a8


	//----- nvinfo : EIATTR_FRAME_SIZE
	.align		4
.L_249:
        /*04bc*/ 	.byte	0x04, 0x11
        /*04be*/ 	.short	(.L_251 - .L_250)
	.align		4
.L_250:
        /*04c0*/ 	.word	index@(_ZN4vllm25paged_attention_v2_kernelIffLi120ELi32ELi128ELNS_18Fp8KVCacheDataTypeE0ELb1ELi512EEEvPfS2_PT_PKS3_PKT0_S9_ifPKiSB_iPKfiiiSD_SD_iiiii)
        /*04c4*/ 	.word	0x00000000


	//----- nvinfo : EIATTR_REGCOUNT
	.align		4
.L_251:
        /*04c8*/ 	.byte	0x04, 0x2f
        /*04ca*/ 	.short	(.L_253 - .L_252)
	.align		4
.L_252:
        /*04cc*/ 	.word	index@(_ZN4vllm25paged_attention_v2_kernelIffLi128ELi32ELi128ELNS_18Fp8KVCacheDataTypeE0ELb1ELi512EEEvPfS2_PT_PKS3_PKT0_S9_ifPKiSB_iPKfiiiSD_SD_iiiii)
        /*04d0*/ 	.word	0x000000a8


	//----- nvinfo : EIATTR_FRAME_SIZE
	.align		4
.L_253:
        /*04d4*/ 	.byte	0x04, 0x11
        /*04d6*/ 	.short	(.L_255 - .L_254)
	.align		4
.L_254:
        /*04d8*/ 	.word	index@(_ZN4vllm25paged_attention_v2_kernelIffLi128ELi32ELi128ELNS_18Fp8KVCacheDataTypeE0ELb1ELi512EEEvPfS2_PT_PKS3_PKT0_S9_ifPKiSB_iPKfiiiSD_SD_iiiii)
        /*04dc*/ 	.word	0x00000000


	//----- nvinfo : EIATTR_REGCOUNT
	.align		4
.L_255:
        /*04e0*/ 	.byte	0x04, 0x2f
        /*04e2*/ 	.short	(.L_257 - .L_256)
	.align		4
.L_256:
        /*04e4*/ 	.word	index@(_ZN4vllm25paged_attention_v2_kernelIffLi192ELi32ELi128ELNS_18Fp8KVCacheDataTypeE0ELb1ELi512EEEvPfS2_PT_PKS3_PKT0_S9_ifPKiSB_iPKfiiiSD_SD_iiiii)
        /*04e8*/ 	.word	0x000000ac


	//----- nvinfo : EIATTR_FRAME_SIZE
	.align		4
.L_257:
        /*04ec*/ 	.byte	0x04, 0x11
        /*04ee*/ 	.short	(.L_259 - .L_258)
	.align		4
.L_258:
        /*04f0*/ 	.word	index@(_ZN4vllm25paged_attention_v2_kernelIffLi192ELi32ELi128ELNS_18Fp8KVCacheDataTypeE0ELb1ELi512EEEvPfS2_PT_PKS3_PKT0_S9_ifPKiSB_iPKfiiiSD_SD_iiiii)
        /*04f4*/ 	.word	0x00000000


	//----- nvinfo : EIATTR_REGCOUNT
	.align		4
.L_259:
        /*04f8*/ 	.byte	0x04, 0x2f
        /*04fa*/ 	.short	(.L_261 - .L_260)
	.align		4
.L_260:
        /*04fc*/ 	.word	index@(_ZN4vllm25paged_attention_v2_kernelIffLi256ELi32ELi128ELNS_18Fp8KVCacheDataTypeE0ELb1ELi512EEEvPfS2_PT_PKS3_PKT0_S9_ifPKiSB_iPKfiiiSD_SD_iiiii)
        /*0500*/ 	.word	0x000000a8


	//----- nvinfo : EIATTR_FRAME_SIZE
	.align		4
.L_261:
        /*0504*/ 	.byte	0x04, 0x11
        /*0506*/ 	.short	(.L_263 - .L_262)
	.align		4
.L_262:
        /*0508*/ 	.word	index@(_ZN4vllm25paged_attention_v2_kernelIffLi256ELi32ELi128ELNS_18Fp8KVCacheDataTypeE0ELb1ELi512EEEvPfS2_PT_PKS3_PKT0_S9_ifPKiSB_iPKfiiiSD_SD_iiiii)
        /*050c*/ 	.word	0x00000000


	//----- nvinfo : EIATTR_REGCOUNT
	.align		4
.L_263:
        /*0510*/ 	.byte	0x04, 0x2f
        /*0512*/ 	.short	(.L_265 - .L_264)
	.align		4
.L_264:
        /*0514*/ 	.word	index@(_ZN4vllm25paged_attention_v2_kernelIffLi32ELi32ELi128ELNS_18Fp8KVCacheDataTypeE0ELb0ELi512EEEvPfS2_PT_PKS3_PKT0_S9_ifPKiSB_iPKfiiiSD_SD_iiiii)
        /*0518*/ 	.word	0x00000040


	//----- nvinfo : EIATTR_FRAME_SIZE
	.align		4
.L_265:
        /*051c*/ 	.byte	0x04, 0x11
        /*051e*/ 	.short	(.L_267 - .L_266)
	.align		4
.L_266:
        /*0520*/ 	.word	index@(_ZN4vllm25paged_attention_v2_kernelIffLi32ELi32ELi128ELNS_18Fp8KVCacheDataTypeE0ELb0ELi512EEEvPfS2_PT_PKS3_PKT0_S9_ifPKiSB_iPKfiiiSD_SD_iiiii)
        /*0524*/ 	.word	0x00000000


	//----- nvinfo : EIATTR_REGCOUNT
	.align		4
.L_267:
        /*0528*/ 	.byte	0x04, 0x2f
        /*052a*/ 	.short	(.L_269 - .L_268)
	.align		4
.L_268:
        /*052c*/ 	.word	index@(_ZN4vllm25paged_attention_v2_kernelIffLi64ELi32ELi128ELNS_18Fp8KVCacheDataTypeE0ELb0ELi512EEEvPfS2_PT_PKS3_PKT0_S9_ifPKiSB_iPKfiiiSD_SD_iiiii)
        /*0530*/ 	.word	0x0000007e


	//----- nvinfo : EIATTR_FRAME_SIZE
	.align		4
.L_269:
        /*0534*/ 	.byte	0x04, 0x11
        /*0536*/ 	.short	(.L_271 - .L_270)
	.align		4
.L_270:
        /*0538*/ 	.word	index@(_ZN4vllm25paged_attention_v2_kernelIffLi64ELi32ELi128ELNS_18Fp8KVCacheDataTypeE0ELb0ELi512EEEvPfS2_PT_PKS3_PKT0_S9_ifPKiSB_iPKfiiiSD_SD_iiiii)
        /*053c*/ 	.word	0x00000000


	//----- nvinfo : EIATTR_REGCOUNT
	.align		4
.L_271:
        /*0540*/ 	.byte	0x04, 0x2f
        /*0542*/ 	.short	(.L_273 - .L_272)
	.align		4
.L_272:
        /*0544*/ 	.word	index@(_ZN4vllm25paged_attention_v2_kernelIffLi80ELi32ELi128ELNS_18Fp8KVCacheDataTypeE0ELb0ELi512EEEvPfS2_PT_PKS3_PKT0_S9_ifPKiSB_iPKfiiiSD_SD_iiiii)
        /*0548*/ 	.word	0x0000007e


	//----- nvinfo : EIATTR_FRAME_SIZE
	.align		4
.L_273:
        /*054c*/ 	.byte	0x04, 0x11
        /*054e*/ 	.short	(.L_275 - .L_274)
	.align		4
.L_274:
        /*0550*/ 	.word	index@(_ZN4vllm25paged_attention_v2_kernelIffLi80ELi32ELi128ELNS_18Fp8KVCacheDataTypeE0ELb0ELi512EEEvPfS2_PT_PKS3_PKT0_S9_ifPKiSB_iPKfiiiSD_SD_iiiii)
        /*0554*/ 	.word	0x00000000


	//----- nvinfo : EIATTR_REGCOUNT
	.align		4
.L_275:
        /*0558*/ 	.byte	0x04, 0x2f
        /*055a*/ 	.short	(.L_277 - .L_276)
	.align		4
.L_276:
        /*055c*/ 	.word	index@(_ZN4vllm25paged_attention_v2_kernelIffLi96ELi32ELi128ELNS_18Fp8KVCacheDataTypeE0ELb0ELi512EEEvPfS2_PT_PKS3_PKT0_S9_ifPKiSB_iPKfiiiSD_SD_iiiii)
        /*0560*/ 	.word	0x000000a5


	//----- nvinfo : EIATTR_FRAME_SIZE
	.align		4
.L_277:
        /*0564*/ 	.byte	0x04, 0x11
        /*0566*/ 	.short	(.L_279 - .L_278)
	.align		4
.L_278:
        /*0568*/ 	.word	index@(_ZN4vllm25paged_attention_v2_kernelIffLi96ELi32ELi128ELNS_18Fp8KVCacheDataTypeE0ELb0ELi512EEEvPfS2_PT_PKS3_PKT0_S9_ifPKiSB_iPKfiiiSD_SD_iiiii)
        /*056c*/ 	.word	0x00000000


	//----- nvinfo : EIATTR_REGCOUNT
	.align		4
.L_279:
        /*0570*/ 	.byte	0x04, 0x2f
        /*0572*/ 	.short	(.L_281 - .L_280)
	.align		4
.L_280:
        /*0574*/ 	.word	index@(_ZN4vllm25paged_attention_v2_kernelIffLi112ELi32ELi128ELNS_18Fp8KVCacheDataTypeE0ELb0ELi512EEEvPfS2_PT_PKS3_PKT0_S9_ifPKiSB_iPKfiiiSD_SD_iiiii)
        /*0578*/ 	.word	0x000000a6


	//----- nvinfo : EIATTR_FRAME_SIZE
	.align		4
.L_281:
        /*057c*/ 	.byte	0x04, 0x11
        /*057e*/ 	.short	(.L_283 - .L_282)
	.align		4
.L_282:
        /*0580*/ 	.word	index@(_ZN4vllm25paged_attention_v2_kernelIffLi112ELi32ELi128ELNS_18Fp8KVCacheDataTypeE0ELb0ELi512EEEvPfS2_PT_PKS3_PKT0_S9_ifPKiSB_iPKfiiiSD_SD_iiiii)
        /*0584*/ 	.word	0x00000000


	//----- nvinfo : EIATTR_REGCOUNT
	.align		4
.L_283:
        /*0588*/ 	.byte	0x04, 0x2f
        /*058a*/ 	.short	(.L_285 - .L_284)
	.align		4
.L_284:
        /*058c*/ 	.word	index@(_ZN4vllm25paged_attention_v2_kernelIffLi120ELi32ELi128ELNS_18Fp8KVCacheDataTypeE0ELb0ELi512EEEvPfS2_PT_PKS3_PKT0_S9_ifPKiSB_iPKfiiiSD_SD_iiiii)
        /*0590*/ 	.word	0x000000a8


	//----- nvinfo : EIATTR_FRAME_SIZE
	.align		4
.L_285:
        /*0594*/ 	.byte	0x04, 0x11
        /*0596*/ 	.short	(.L_287 - .L_286)
	.align		4
.L_286:
        /*0598*/ 	.word	index@(_ZN4vllm25paged_attention_v2_kernelIffLi120ELi32ELi128ELNS_18Fp8KVCacheDataTypeE0ELb0ELi512EEEvPfS2_PT_PKS3_PKT0_S9_ifPKiSB_iPKfiiiSD_SD_iiiii)
        /*059c*/ 	.word	0x00000000


	//----- nvinfo : EIATTR_REGCOUNT
	.align		4
.L_287:
        /*05a0*/ 	.byte	0x04, 0x2f
        /*05a2*/ 	.short	(.L_289 - .L_288)
	.align		4
.L_288:
        /*05a4*/ 	.word	index@(_ZN4vllm25paged_attention_v2_kernelIffLi128ELi32ELi128ELNS_18Fp8KVCacheDataTypeE0ELb0ELi512EEEvPfS2_PT_PKS3_PKT0_S9_ifPKiSB_iPKfiiiSD_SD_iiiii)
        /*05a8*/ 	.word	0x000000a6


	//----- nvinfo : EIATTR_FRAME_SIZE
	.align		4
.L_289:
        /*05ac*/ 	.byte	0x04, 0x11
        /*05ae*/ 	.short	(.L_291 - .L_290)
	.align		4
.L_290:
        /*05b0*/ 	.word	index@(_ZN4vllm25paged_attention_v2_kernelIffLi128ELi32ELi128ELNS_18Fp8KVCacheDataTypeE0ELb0ELi512EEEvPfS2_PT_PKS3_PKT0_S9_ifPKiSB_iPKfiiiSD_SD_iiiii)
        /*05b4*/ 	.word	0x00000000


	//----- nvinfo : EIATTR_REGCOUNT
	.align		4
.L_291:
        /*05b8*/ 	.byte	0x04, 0x2f
        /*05ba*/ 	.short	(.L_293 - .L_292)
	.align		4
.L_292:
        /*05bc*/ 	.word	index@(_ZN4vllm25paged_attention_v2_kernelIffLi192ELi32ELi128ELNS_18Fp8KVCacheDataTypeE0ELb0ELi512EEEvPfS2_PT_PKS3_PKT0_S9_ifPKiSB_iPKfiiiSD_SD_iiiii)
        /*05c0*/ 	.word	0x000000ff


	//----- nvinfo : EIATTR_FRAME_SIZE
	.align		4
.L_293:
        /*05c4*/ 	.byte	0x04, 0x11
        /*05c6*/ 	.short	(.L_295 - .L_294)
	.align		4
.L_294:
        /*05c8*/ 	.word	index@(_ZN4vllm25paged_attention_v2_kernelIffLi192ELi32ELi128ELNS_18Fp8KVCacheDataTypeE0ELb0ELi512EEEvPfS2_PT_PKS3_PKT0_S9_ifPKiSB_iPKfiiiSD_SD_iiiii)
        /*05cc*/ 	.word	0x00000000


	//----- nvinfo : EIATTR_REGCOUNT
	.align		4
.L_295:
        /*05d0*/ 	.byte	0x04, 0x2f
        /*05d2*/ 	.short	(.L_297 - .L_296)
	.align		4
.L_296:
        /*05d4*/ 	.word	index@(_ZN4vllm25paged_attention_v2_kernelIffLi256ELi32ELi128ELNS_18Fp8KVCacheDataTypeE0ELb0ELi512EEEvPfS2_PT_PKS3_PKT0_S9_ifPKiSB_iPKfiiiSD_SD_iiiii)
        /*05d8*/ 	.word	0x000000ff


	//----- nvinfo : EIATTR_FRAME_SIZE
	.align		4
.L_297:
        /*05dc*/ 	.byte	0x04, 0x11
        /*05de*/ 	.short	(.L_299 - .L_298)
	.align		4
.L_298:
        /*05e0*/ 	.word	index@(_ZN4vllm25paged_attention_v2_kernelIffLi256ELi32ELi128ELNS_18Fp8KVCacheDataTypeE0ELb0ELi512EEEvPfS2_PT_PKS3_PKT0_S9_ifPKiSB_iPKfiiiSD_SD_iiiii)
        /*05e4*/ 	.word	0x000000a8


	//----- nvinfo : EIATTR_REGCOUNT
	.align		4
.L_299:
        /*05e8*/ 	.byte	0x04, 0x2f
        /*05ea*/ 	.short	(.L_301 - .L_300)
	.align		4
.L_300:
        /*05ec*/ 	.word	index@(_ZN4vllm25paged_attention_v2_kernelIttLi32ELi8ELi128ELNS_18Fp8KVCacheDataTypeE0ELb1ELi512EEEvPfS2_PT_PKS3_PKT0_S9_ifPKiSB_iPKfiiiSD_SD_iiiii)
        /*05f0*/ 	.word	0x00000020


	//----- nvinfo : EIATTR_FRAME_SIZE
	.align		4
.L_301:
        /*05f4*/ 	.byte	0x04, 0x11
        /*05f6*/ 	.short	(.L_303 - .L_302)
	.align		4
.L_302:
        /*05f8*/ 	.word	index@(_ZN4vllm25paged_attention_v2_kernelIttLi32ELi8ELi128ELNS_18Fp8KVCacheDataTypeE0ELb1ELi512EEEvPfS2_PT_PKS3_PKT0_S9_ifPKiSB_iPKfiiiSD_SD_iiiii)
        /*05fc*/ 	.word	0x00000000


	//----- nvinfo : EIATTR_REGCOUNT
	.align		4
.L_303:
        /*0600*/ 	.byte	0x04, 0x2f
        /*0602*/ 	.short	(.L_305 - .L_304)
	.align		4
.L_304:
        /*0604*/ 	.word	index@(_ZN4vllm32paged_attention_v2_reduce_kernelItLi32ELi128ELi512EEEvPT_PKfS4_PKS1_PKii)
        /*0608*/ 	.word	0x00000020


	//----- nvinfo : EIATTR_FRAME_SIZE
	.align		4
.L_305:
        /*060c*/ 	.byte	0x04, 0x11
        /*060e*/ 	.short	(.L_307 - .L_306)
	.align		4
.L_306:
        /*0610*/ 	.word	index@(_ZN4vllm32paged_attention_v2_reduce_kernelItLi32ELi128ELi512EEEvPT_PKfS4_PKS1_PKii)
        /*0614*/ 	.word	0x00000000


	//----- nvinfo : EIATTR_REGCOUNT
	.align		4
.L_307:
        /*0618*/ 	.byte	0x04, 0x2f
        /*061a*/ 	.short	(.L_309 - .L_308)
	.align		4
.L_308:
        /*061c*/ 	.word	index@(_ZN4vllm25paged_attention_v2_kernelIttLi64ELi8ELi128ELNS_18Fp8KVCacheDataTypeE0ELb1ELi512EEEvPfS2_PT_PKS3_PKT0_S9_ifPKiSB_iPKfiiiSD_SD_iiiii)
        /*0620*/ 	.word	0x00000028


	//----- nvinfo : EIATTR_FRAME_SIZE
	.align		4
.L_309:
        /*0624*/ 	.byte	0x04, 0x11
        /*0626*/ 	.short	(.L_311 - .L_310)
	.align		4
.L_310:
        /*0628*/ 	.word	index@(_ZN4vllm25paged_attention_v2_kernelIttLi64ELi8ELi128ELNS_18Fp8KVCacheDataTypeE0ELb1ELi512EEEvPfS2_PT_PKS3_PKT0_S9_ifPKiSB_iPKfiiiSD_SD_iiiii)
        /*062c*/ 	.word	0x00000000


	//----- nvinfo : EIATTR_REGCOUNT
	.align		4
.L_311:
        /*0630*/ 	.byte	0x04, 0x2f
        /*0632*/ 	.short	(.L_313 - .L_312)
	.align		4
.L_312:
        /*0634*/ 	.word	index@(_ZN4vllm32paged_attention_v2_reduce_kernelItLi64ELi128ELi512EEEvPT_PKfS4_PKS1_PKii)
        /*0638*/ 	.word	0x00000020


	//----- nvinfo : EIATTR_FRAME_SIZE
	.align		4
.L_313:
        /*063c*/ 	.byte	0x04, 0x11
        /*063e*/ 	.short	(.L_315 - .L_314)
	.align		4
.L_314:
        /*0640*/ 	.word	index@(_ZN4vllm32paged_attention_v2_reduce_kernelItLi64ELi128ELi512EEEvPT_PKfS4_PKS1_PKii)
        /*0644*/ 	.word	0x00000000


	//----- nvinfo : EIATTR_REGCOUNT
	.align		4
.L_315:
        /*0648*/ 	.byte	0x04, 0x2f
        /*064a*/ 	.short	(.L_317 - .L_316)
	.align		4
.L_316:
        /*064c*/ 	.word	index@(_ZN4vllm25paged_attention_v2_kernelIttLi80ELi8ELi128ELNS_18Fp8KVCacheDataTypeE0ELb1ELi512EEEvPfS2_PT_PKS3_PKT0_S9_ifPKiSB_iPKfiiiSD_SD_iiiii)
        /*0650*/ 	.word	0x00000028


	//----- nvinfo : EIATTR_FRAME_SIZE
	.align		4
.L_317:
        /*0654*/ 	.byte	0x04, 0x11
        /*0656*/ 	.short	(.L_319 - .L_318)
	.align		4
.L_318:
        /*0658*/ 	.word	index@(_ZN4vllm25paged_attention_v2_kernelIttLi80ELi8ELi128ELNS_18Fp8KVCacheDataTypeE0ELb1ELi512EEEvPfS2_PT_PKS3_PKT0_S9_ifPKiSB_iPKfiiiSD_SD_iiiii)
        /*065c*/ 	.word	0x00000000


	//----- nvinfo : EIATTR_REGCOUNT
	.align		4
.L_319:
        /*0660*/ 	.byte	0x04, 0x2f
        /*0662*/ 	.short	(.L_321 - .L_320)
	.align		4
.L_320:
        /*0664*/ 	.word	index@(_ZN4vllm32paged_attention_v2_reduce_kernelItLi80ELi128ELi512EEEvPT_PKfS4_PKS1_PKii)
        /*0668*/ 	.word	0x00000020


	//----- nvinfo : EIATTR_FRAME_SIZE
	.align		4
.L_321:
        /*066c*/ 	.byte	0x04, 0x11
        /*066e*/ 	.short	(.L_323 - .L_322)
	.align		4
.L_322:
        /*0670*/ 	.word	index@(_ZN4vllm32paged_attention_v2_reduce_kernelItLi80ELi128ELi512EEEvPT_PKfS4_PKS1_PKii)
        /*0674*/ 	.word	0x00000000


	//----- nvinfo : EIATTR_REGCOUNT
	.align		4
.L_323:
        /*0678*/ 	.byte	0x04, 0x2f
        /*067a*/ 	.short	(.L_325 - .L_324)
	.align		4
.L_324:
        /*067c*/ 	.word	index@(_ZN4vllm25paged_attention_v2_kernelIttLi96ELi8ELi128ELNS_18Fp8KVCacheDataTypeE0ELb1ELi512EEEvPfS2_PT_PKS3_PKT0_S9_ifPKiSB_iPKfiiiSD_SD_iiiii)
        /*0680*/ 	.word	0x00000028


	//----- nvinfo : EIATTR_FRAME_SIZE
	.align		4
.L_325:
        /*0684*/ 	.byte	0x04, 0x11
        /*0686*/ 	.short	(.L_327 - .L_326)
	.align		4
.L_326:
        /*0688*/ 	.word	index@(_ZN4vllm25paged_attention_v2_kernelIttLi96ELi8ELi128ELNS_18Fp8KVCacheDataTypeE0ELb1ELi512EEEvPfS2_PT_PKS3_PKT0_S9_ifPKiSB_iPKfiiiSD_SD_iiiii)
        /*068c*/ 	.word	0x00000000


	//----- nvinfo : EIATTR_REGCOUNT
	.align		4
.L_327:
        /*0690*/ 	.byte	0x04, 0x2f
        /*0692*/ 	.short	(.L_329 - .L_328)
	.align		4
.L_328:
        /*0694*/ 	.word	index@(_ZN4vllm32paged_attention_v2_reduce_kernelItLi96ELi128ELi512EEEvPT_PKfS4_PKS1_PKii)
        /*0698*/ 	.word	0x00000020


	//----- nvinfo : EIATTR_FRAME_SIZE
	.align		4
.L_329:
        /*069c*/ 	.byte	0x04, 0x11
        /*069e*/ 	.short	(.L_331 - .L_330)
	.align		4
.L_330:
        /*06a0*/ 	.word	index@(_ZN4vllm32paged_attention_v2_reduce_kernelItLi96ELi128ELi512EEEvPT_PKfS4_PKS1_PKii)
        /*06a4*/ 	.word	0x00000000


	//----- nvinfo : EIATTR_REGCOUNT
	.align		4
.L_331:
        /*06a8*/ 	.byte	0x04, 0x2f
        /*06aa*/ 	.short	(.L_333 - .L_332)
	.align		4
.L_332:
        /*06ac*/ 	.word	index@(_ZN4vllm25paged_attention_v2_kernelIttLi112ELi8ELi128ELNS_18Fp8KVCacheDataTypeE0ELb1ELi512EEEvPfS2_PT_PKS3_PKT0_S9_ifPKiSB_iPKfiiiSD_SD_iiiii)
        /*06b0*/ 	.word	0x00000028


	//----- nvinfo : EIATTR_FRAME_SIZE
	.align		4
.L_333:
        /*06b4*/ 	.byte	0x04, 0x11
        /*06b6*/ 	.short	(.L_335 - .L_334)
	.align		4
.L_334:
        /*06b8*/ 	.word	index@(_ZN4vllm25paged_attention_v2_kernelIttLi112ELi8ELi128ELNS_18Fp8KVCacheDataTypeE0ELb1ELi512EEEvPfS2_PT_PKS3_PKT0_S9_ifPKiSB_iPKfiiiSD_SD_iiiii)
        /*06bc*/ 	.word	0x00000000


	//----- nvinfo : EIATTR_REGCOUNT
	.align		4
.L_335:
        /*06c0*/ 	.byte	0x04, 0x2f
        /*06c2*/ 	.short	(.L_337 - .L_336)
	.align		4
.L_336:
        /*06c4*/ 	.word	index@(_ZN4vllm32paged_attention_v2_reduce_kernelItLi112ELi128ELi512EEEvPT_PKfS4_PKS1_PKii)
        /*06c8*/ 	.word	0x00000020


	//----- nvinfo : EIATTR_FRAME_SIZE
	.align		4
.L_337:
        /*06cc*/ 	.byte	0x04, 0x11
        /*06ce*/ 	.short	(.L_339 - .L_338)
	.align		4
.L_338:
        /*06d0*/ 	.word	index@(_ZN4vllm32paged_attention_v2_reduce_kernelItLi112ELi128ELi512EEEvPT_PKfS4_PKS1_PKii)
        /*06d4*/ 	.word	0x00000000


	//----- nvinfo : EIATTR_REGCOUNT
	.align		4
.L_339:
        /*06d8*/ 	.byte	0x04, 0x2f
        /*06da*/ 	.short	(.L_341 - .L_340)
	.align		4
.L_340:
        /*06dc*/ 	.word	index@(_ZN4vllm25paged_attention_v2_kernelIttLi120ELi8ELi128ELNS_18Fp8KVCacheDataTypeE0ELb1ELi512EEEvPfS2_PT_PKS3_PKT0_S9_ifPKiSB_iPKfiiiSD_SD_iiiii)
        /*06e0*/ 	.word	0x00000028


	//----- nvinfo : EIATTR_FRAME_SIZE
	.align		4
.L_341:
        /*06e4*/ 	.byte	0x04, 0x11
        /*06e6*/ 	.short	(.L_343 - .L_342)
	.align		4
.L_342:
        /*06e8*/ 	.word	index@(_ZN4vllm25paged_attention_v2_kernelIttLi120ELi8ELi128ELNS_18Fp8KVCacheDataTypeE0ELb1ELi512EEEvPfS2_PT_PKS3_PKT0_S9_ifPKiSB_iPKfiiiSD_SD_iiiii)
        /*06ec*/ 	.word	0x00000000


	//----- nvinfo : EIATTR_REGCOUNT
	.align		4
.L_343:
        /*06f0*/ 	.byte	0x04, 0x2f
        /*06f2*/ 	.short	(.L_345 - .L_344)
	.align		4
.L_344:
        /*06f4*/ 	.word	index@(_ZN4vllm32paged_attention_v2_reduce_kernelItLi120ELi128ELi512EEEvPT_PKfS4_PKS1_PKii)
        /*06f8*/ 	.word	0x00000020


	//----- nvinfo : EIATTR_FRAME_SIZE
	.align		4
.L_345:
        /*06fc*/ 	.byte	0x04, 0x11
        /*06fe*/ 	.short	(.L_347 - .L_346)
	.align		4
.L_346:
        /*0700*/ 	.word	index@(_ZN4vllm32paged_attention_v2_reduce_kernelItLi120ELi128ELi512EEEvPT_PKfS4_PKS1_PKii)
        /*0704*/ 	.word	0x00000000


	//----- nvinfo : EIATTR_REGCOUNT
	.align		4
.L_347:
        /*0708*/ 	.byte	0x04, 0x2f
        /*070a*/ 	.short	(.L_349 - .L_348)
	.align		4
.L_348:
        /*070c*/ 	.word	index@(_ZN4vllm25paged_attention_v2_kernelIttLi128ELi8ELi128ELNS_18Fp8KVCacheDataTypeE0ELb1ELi512EEEvPfS2_PT_PKS3_PKT0_S9_ifPKiSB_iPKfiiiSD_SD_iiiii)
        /*0710*/ 	.word	0x00000028


	//----- nvinfo : EIATTR_FRAME_SIZE
	.align		4
.L_349:
        /*0714*/ 	.byte	0x04, 0x11
        /*0716*/ 	.short	(.L_351 - .L_350)
	.align		4
.L_350:
        /*0718*/ 	.word	index@(_ZN4vllm25paged_attention_v2_kernelIttLi128ELi8ELi128ELNS_18Fp8KVCacheDataTypeE0ELb1ELi512EEEvPfS2_PT_PKS3_PKT0_S9_ifPKiSB_iPKfiiiSD_SD_iiiii)
        /*071c*/ 	.word	0x00000000


	//----- nvinfo : EIATTR_REGCOUNT
	.align		4
.L_351:
        /*0720*/ 	.byte	0x04, 0x2f
        /*0722*/ 	.short	(.L_353 - .L_352)
	.align		4
.L_352:
        /*0724*/ 	.word	index@(_ZN4vllm32paged_attention_v2_reduce_kernelItLi128ELi128ELi512EEEvPT_PKfS4_PKS1_PKii)
        /*0728*/ 	.word	0x00000020


	//----- nvinfo : EIATTR_FRAME_SIZE
	.align		4
.L_353:
        /*072c*/ 	.byte	0x04, 0x11
        /*072e*/ 	.short	(.L_355 - .L_354)
	.align		4
.L_354:
        /*0730*/ 	.word	index@(_ZN4vllm32paged_attention_v2_reduce_kernelItLi128ELi128ELi512EEEvPT_PKfS4_PKS1_PKii)
        /*0734*/ 	.word	0x00000000


	//----- nvinfo : EIATTR_REGCOUNT
	.align		4
.L_355:
        /*0738*/ 	.byte	0x04, 0x2f
        /*073a*/ 	.short	(.L_357 - .L_356)
	.align		4
.L_356:
        /*073c*/ 	.word	index@(_ZN4vllm25paged_attention_v2_kernelIttLi192ELi8ELi128ELNS_18Fp8KVCacheDataTypeE0ELb1ELi512EEEvPfS2_PT_PKS3_PKT0_S9_ifPKiSB_iPKfiiiSD_SD_iiiii)
        /*0740*/ 	.word	0x00000028


	//----- nvinfo : EIATTR_FRAME_SIZE
	.align		4
.L_357:
        /*0744*/ 	.byte	0x04, 0x11
        /*0746*/ 	.short	(.L_359 - .L_358)
	.align		4
.L_358:
        /*0748*/ 	.word	index@(_ZN4vllm25paged_attention_v2_kernelIttLi192ELi8ELi128ELNS_18Fp8KVCacheDataTypeE0ELb1ELi512EEEvPfS2_PT_PKS3_PKT0_S9_ifPKiSB_iPKfiiiSD_SD_iiiii)
        /*074c*/ 	.word	0x00000000


	//----- nvinfo : EIATTR_REGCOUNT
	.align		4
.L_359:
        /*0750*/ 	.byte	0x04, 0x2f
        /*0752*/ 	.short	(.L_361 - .L_360)
	.align		4
.L_360:
        /*0754*/ 	.word	index@(_ZN4vllm32paged_attention_v2_reduce_kernelItLi192ELi128ELi512EEEvPT_PKfS4_PKS1_PKii)
        /*0758*/ 	.word	0x00000020


	//----- nvinfo : EIATTR_FRAME_SIZE
	.align		4
.L_361:
        /*075c*/ 	.byte	0x04, 0x11
        /*075e*/ 	.short	(.L_363 - .L_362)
	.align		4
.L_362:
        /*0760*/ 	.word	index@(_ZN4vllm32paged_attention_v2_reduce_kernelItLi192ELi128ELi512EEEvPT_PKfS4_PKS1_PKii)
        /*0764*/ 	.word	0x00000000


	//----- nvinfo : EIATTR_REGCOUNT
	.align		4
.L_363:
        /*0768*/ 	.byte	0x04, 0x2f
        /*076a*/ 	.short	(.L_365 - .L_364)
	.align		4
.L_364:
        /*076c*/ 	.word	index@(_ZN4vllm25paged_attention_v2_kernelIttLi256ELi8ELi128ELNS_18Fp8KVCacheDataTypeE0ELb1ELi512EEEvPfS2_PT_PKS3_PKT0_S9_ifPKiSB_iPKfiiiSD_SD_iiiii)
        /*0770*/ 	.word	0x00000030


	//----- nvinfo : EIATTR_FRAME_SIZE
	.align		4
.L_365:
        /*0774*/ 	.byte	0x04, 0x11
        /*0776*/ 	.short	(.L_367 - .L_366)
	.align		4
.L_366:
        /*0778*/ 	.word	index@(_ZN4vllm25paged_attention_v2_kernelIttLi256ELi8ELi128ELNS_18Fp8KVCacheDataTypeE0ELb1ELi512EEEvPfS2_PT_PKS3_PKT0_S9_ifPKiSB_iPKfiiiSD_SD_iiiii)
        /*077c*/ 	.word	0x00000000


	//----- nvinfo : EIATTR_REGCOUNT
	.align		4
.L_367:
        /*0780*/ 	.byte	0x04, 0x2f
        /*0782*/ 	.short	(.L_369 - .L_368)
	.align		4
.L_368:
        /*0784*/ 	.word	index@(_ZN4vllm32paged_attention_v2_reduce_kernelItLi256ELi128ELi512EEEvPT_PKfS4_PKS1_PKii)
        /*0788*/ 	.word	0x00000020


	//----- nvinfo : EIATTR_FRAME_SIZE
	.align		4
.L_369:
        /*078c*/ 	.byte	0x04, 0x11
        /*078e*/ 	.short	(.L_371 - .L_370)
	.align		4
.L_370:
        /*0790*/ 	.word	index@(_ZN4vllm32paged_attention_v2_reduce_kernelItLi256ELi128ELi512EEEvPT_PKfS4_PKS1_PKii)
        /*0794*/ 	.word	0x00000000


	//----- nvinfo : EIATTR_REGCOUNT
	.align		4
.L_371:
        /*0798*/ 	.byte	0x04, 0x2f
        /*079a*/ 	.short	(.L_373 - .L_372)
	.align		4
.L_372:
        /*079c*/ 	.word	index@(_ZN4vllm25paged_attention_v2_kernelIttLi32ELi8ELi128ELNS_18Fp8KVCacheDataTypeE0ELb0ELi512EEEvPfS2_PT_PKS3_PKT0_S9_ifPKiSB_iPKfiiiSD_SD_iiiii)
        /*07a0*/ 	.word	0x00000027


	//----- nvinfo : EIATTR_FRAME_SIZE
	.align		4
.L_373:
        /*07a4*/ 	.byte	0x04, 0x11
        /*07a6*/ 	.short	(.L_375 - .L_374)
	.align		4
.L_374:
        /*07a8*/ 	.word	index@(_ZN4vllm25paged_attention_v2_kernelIttLi32ELi8ELi128ELNS_18Fp8KVCacheDataTypeE0ELb0ELi512EEEvPfS2_PT_PKS3_PKT0_S9_ifPKiSB_iPKfiiiSD_SD_iiiii)
        /*07ac*/ 	.word	0x00000000


	//----- nvinfo : EIATTR_REGCOUNT
	.align		4
.L_375:
        /*07b0*/ 	.byte	0x04, 0x2f
        /*07b2*/ 	.short	(.L_377 - .L_376)
	.align		4
.L_376:
        /*07b4*/ 	.word	index@(_ZN4vllm25paged_attention_v2_kernelIttLi64ELi8ELi128ELNS_18Fp8KVCacheDataTypeE0ELb0ELi512EEEvPfS2_PT_PKS3_PKT0_S9_ifPKiSB_iPKfiiiSD_SD_iiiii)
        /*07b8*/ 	.word	0x00000020


	//----- nvinfo : EIATTR_FRAME_SIZE
	.align		4
.L_377:
        /*07bc*/ 	.byte	0x04, 0x11
        /*07be*/ 	.short	(.L_379 - .L_378)
	.align		4
.L_378:
        /*07c0*/ 	.word	index@(_ZN4vllm25paged_attention_v2_kernelIttLi64ELi8ELi128ELNS_18Fp8KVCacheDataTypeE0ELb0ELi512EEEvPfS2_PT_PKS3_PKT0_S9_ifPKiSB_iPKfiiiSD_SD_iiiii)
        /*07c4*/ 	.word	0x00000000


	//----- nvinfo : EIATTR_REGCOUNT
	.align		4
.L_379:
        /*07c8*/ 	.byte	0x04, 0x2f
        /*07ca*/ 	.short	(.L_381 - .L_380)
	.align		4
.L_380:
        /*07cc*/ 	.word	index@(_ZN4vllm25paged_attention_v2_kernelIttLi80ELi8ELi128ELNS_18Fp8KVCacheDataTypeE0ELb0ELi512EEEvPfS2_PT_PKS3_PKT0_S9_ifPKiSB_iPKfiiiSD_SD_iiiii)
        /*07d0*/ 	.word	0x00000020


	//----- nvinfo : EIATTR_FRAME_SIZE
	.align		4
.L_381:
        /*07d4*/ 	.byte	0x04, 0x11
        /*07d6*/ 	.short	(.L_383 - .L_382)
	.align		4
.L_382:
        /*07d8*/ 	.word	index@(_ZN4vllm25paged_attention_v2_kernelIttLi80ELi8ELi128ELNS_18Fp8KVCacheDataTypeE0ELb0ELi512EEEvPfS2_PT_PKS3_PKT0_S9_ifPKiSB_iPKfiiiSD_SD_iiiii)
        /*07dc*/ 	.word	0x00000000


	//----- nvinfo : EIATTR_REGCOUNT
	.align		4
.L_383:
        /*07e0*/ 	.byte	0x04, 0x2f
        /*07e2*/ 	.short	(.L_385 - .L_384)
	.align		4
.L_384:
        /*07e4*/ 	.word	index@(_ZN4vllm25paged_attention_v2_kernelIttLi96ELi8ELi128ELNS_18Fp8KVCacheDataTypeE0ELb0ELi512EEEvPfS2_PT_PKS3_PKT0_S9_ifPKiSB_iPKfiiiSD_SD_iiiii)
        /*07e8*/ 	.word	0x00000020


	//----- nvinfo : EIATTR_FRAME_SIZE
	.align		4
.L_385:
        /*07ec*/ 	.byte	0x04, 0x11
        /*07ee*/ 	.short	(.L_387 - .L_386)
	.align		4
.L_386:
        /*07f0*/ 	.word	index@(_ZN4vllm25paged_attention_v2_kernelIttLi96ELi8ELi128ELNS_18Fp8KVCacheDataTypeE0ELb0ELi512EEEvPfS2_PT_PKS3_PKT0_S9_ifPKiSB_iPKfiiiSD_SD_iiiii)
        /*07f4*/ 	.word	0x00000000


	//----- nvinfo : EIATTR_REGCOUNT
	.align		4
.L_387:
        /*07f8*/ 	.byte	0x04, 0x2f
        /*07fa*/ 	.short	(.L_389 - .L_388)
	.align		4
.L_388:
        /*07fc*/ 	.word	index@(_ZN4vllm25paged_attention_v2_kernelIttLi112ELi8ELi128ELNS_18Fp8KVCacheDataTypeE0ELb0ELi512EEEvPfS2_PT_PKS3_PKT0_S9_ifPKiSB_iPKfiiiSD_SD_iiiii)
        /*0800*/ 	.word	0x00000028


	//----- nvinfo : EIATTR_FRAME_SIZE
	.align		4
.L_389:
        /*0804*/ 	.byte	0x04, 0x11
        /*0806*/ 	.short	(.L_391 - .L_390)
	.align		4
.L_390:
        /*0808*/ 	.word	index@(_ZN4vllm25paged_attention_v2_kernelIttLi112ELi8ELi128ELNS_18Fp8KVCacheDataTypeE0ELb0ELi512EEEvPfS2_PT_PKS3_PKT0_S9_ifPKiSB_iPKfiiiSD_SD_iiiii)
        /*080c*/ 	.word	0x00000000


	//----- nvinfo : EIATTR_REGCOUNT
	.align		4
.L_391:
        /*0810*/ 	.byte	0x04, 0x2f
        /*0812*/ 	.short	(.L_393 - .L_392)
	.align		4
.L_392:
        /*0814*/ 	.word	index@(_ZN4vllm25paged_attention_v2_kernelIttLi120ELi8ELi128ELNS_18Fp8KVCacheDataTypeE0ELb0ELi512EEEvPfS2_PT_PKS3_PKT0_S9_ifPKiSB_iPKfiiiSD_SD_iiiii)
        /*0818*/ 	.word	0x00000028


	//----- nvinfo : EIATTR_FRAME_SIZE
	.align		4
.L_393:
        /*081c*/ 	.byte	0x04, 0x11
        /*081e*/ 	.short	(.L_395 - .L_394)
	.align		4
.L_394:
        /*0820*/ 	.word	index@(_ZN4vllm25paged_attention_v2_kernelIttLi120ELi8ELi128ELNS_18Fp8KVCacheDataTypeE0ELb0ELi512EEEvPfS2_PT_PKS3_PKT0_S9_ifPKiSB_iPKfiiiSD_SD_iiiii)
        /*0824*/ 	.word	0x00000000


	//----- nvinfo : EIATTR_REGCOUNT
	.align		4
.L_395:
        /*0828*/ 	.byte	0x04, 0x2f
        /*082a*/ 	.short	(.L_397 - .L_396)
	.align		4
.L_396:
        /*082c*/ 	.word	index@(_ZN4vllm25paged_attention_v2_kernelIttLi128ELi8ELi128ELNS_18Fp8KVCacheDataTypeE0ELb0ELi512EEEvPfS2_PT_PKS3_PKT0_S9_ifPKiSB_iPKfiiiSD_SD_iiiii)
        /*0830*/ 	.word	0x00000028


	//----- nvinfo : EIATTR_FRAME_SIZE
	.align		4
.L_397:
        /*0834*/ 	.byte	0x04, 0x11
        /*0836*/ 	.short	(.L_399 - .L_398)
	.align		4
.L_398:
        /*0838*/ 	.word	index@(_ZN4vllm25paged_attention_v2_kernelIttLi128ELi8ELi128ELNS_18Fp8KVCacheDataTypeE0ELb0ELi512EEEvPfS2_PT_PKS3_PKT0_S9_ifPKiSB_iPKfiiiSD_SD_iiiii)
        /*083c*/ 	.word	0x00000000


	//----- nvinfo : EIATTR_REGCOUNT
	.align		4
.L_399:
        /*0840*/ 	.byte	0x04, 0x2f
        /*0842*/ 	.short	(.L_401 - .L_400)
	.align		4
.L_400:
        /*0844*/ 	.word	index@(_ZN4vllm25paged_attention_v2_kernelIttLi192ELi8ELi128ELNS_18Fp8KVCacheDataTypeE0ELb0ELi512EEEvPfS2_PT_PKS3_PKT0_S9_ifPKiSB_iPKfiiiSD_SD_iiiii)
        /*0848*/ 	.word	0x00000028


	//----- nvinfo : EIATTR_FRAME_SIZE
	.align		4
.L_401:
        /*084c*/ 	.byte	0x04, 0x11
        /*084e*/ 	.short	(.L_403 - .L_402)
	.align		4
.L_402:
        /*0850*/ 	.word	index@(_ZN4vllm25paged_attention_v2_kernelIttLi192ELi8ELi128ELNS_18Fp8KVCacheDataTypeE0ELb0ELi512EEEvPfS2_PT_PKS3_PKT0_S9_ifPKiSB_iPKfiiiSD_SD_iiiii)
        /*0854*/ 	.word	0x00000000


	//----- nvinfo : EIATTR_REGCOUNT
	.align		4
.L_403:
        /*0858*/ 	.byte	0x04, 0x2f
        /*085a*/ 	.short	(.L_405 - .L_404)
	.align		4
.L_404:
        /*085c*/ 	.word	index@(_ZN4vllm25paged_attention_v2_kernelIttLi256ELi8ELi128ELNS_18Fp8KVCacheDataTypeE0ELb0ELi512EEEvPfS2_PT_PKS3_PKT0_S9_ifPKiSB_iPKfiiiSD_SD_iiiii)
        /*0860*/ 	.word	0x00000030


	//----- nvinfo : EIATTR_FRAME_SIZE
	.align		4
.L_405:
        /*0864*/ 	.byte	0x04, 0x11
        /*0866*/ 	.short	(.L_407 - .L_406)
	.align		4
.L_406:
        /*0868*/ 	.word	index@(_ZN4vllm25paged_attention_v2_kernelIttLi256ELi8ELi128ELNS_18Fp8KVCacheDataTypeE0ELb0ELi512EEEvPfS2_PT_PKS3_PKT0_S9_ifPKiSB_iPKfiiiSD_SD_iiiii)
        /*086c*/ 	.word	0x00000000


	//----- nvinfo : EIATTR_REGCOUNT
	.align		4
.L_407:
        /*0870*/ 	.byte	0x04, 0x2f
        /*0872*/ 	.short	(.L_409 - .L_408)
	.align		4
.L_408:
        /*0874*/ 	.word	index@(_ZN4vllm25paged_attention_v2_kernelIttLi32ELi16ELi128ELNS_18Fp8KVCacheDataTypeE0ELb1ELi512EEEvPfS2_PT_PKS3_PKT0_S9_ifPKiSB_iPKfiiiSD_SD_iiiii)
        /*0878*/ 	.word	0x00000028


	//----- nvinfo : EIATTR_FRAME_SIZE
	.align		4
.L_409:
        /*087c*/ 	.byte	0x04, 0x11
        /*087e*/ 	.short	(.L_411 - .L_410)
	.align		4
.L_410:
        /*0880*/ 	.word	index@(_ZN4vllm25paged_attention_v2_kernelIttLi32ELi16ELi128ELNS_18Fp8KVCacheDataTypeE0ELb1ELi512EEEvPfS2_PT_PKS3_PKT0_S9_ifPKiSB_iPKfiiiSD_SD_iiiii)
        /*0884*/ 	.word	0x00000000


	//----- nvinfo : EIATTR_REGCOUNT
	.align		4
.L_411:
        /*0888*/ 	.byte	0x04, 0x2f
        /*088a*/ 	.short	(.L_413 - .L_412)
	.align		4
.L_412:
        /*088c*/ 	.word	index@(_ZN4vllm25paged_attention_v2_kernelIttLi64ELi16ELi128ELNS_18Fp8KVCacheDataTypeE0ELb1ELi512EEEvPfS2_PT_PKS3_PKT0_S9_ifPKiSB_iPKfiiiSD_SD_iiiii)
        /*0890*/ 	.word	0x00000030


	//----- nvinfo : EIATTR_FRAME_SIZE
	.align		4
.L_413:
        /*0894*/ 	.byte	0x04, 0x11
        /*0896*/ 	.short	(.L_415 - .L_414)
	.align		4
.L_414:
        /*0898*/ 	.word	index@(_ZN4vllm25paged_attention_v2_kernelIttLi64ELi16ELi128ELNS_18Fp8KVCacheDataTypeE0ELb1ELi512EEEvPfS2_PT_PKS3_PKT0_S9_ifPKiSB_iPKfiiiSD_SD_iiiii)
        /*089c*/ 	.word	0x00000000


	//----- nvinfo : EIATTR_REGCOUNT
	.align		4
.L_415:
        /*08a0*/ 	.byte	0x04, 0x2f
        /*08a2*/ 	.short	(.L_417 - .L_416)
	.align		4
.L_416:
        /*08a4*/ 	.word	index@(_ZN4vllm25paged_attention_v2_kernelIttLi80ELi16ELi128ELNS_18Fp8KVCacheDataTypeE0ELb1ELi512EEEvPfS2_PT_PKS3_PKT0_S9_ifPKiSB_iPKfiiiSD_SD_iiiii)
        /*08a8*/ 	.word	0x0000003c


	//----- nvinfo : EIATTR_FRAME_SIZE
	.align		4
.L_417:
        /*08ac*/ 	.byte	0x04, 0x11
        /*08ae*/ 	.short	(.L_419 - .L_418)
	.align		4
.L_418:
        /*08b0*/ 	.word	index@(_ZN4vllm25paged_attention_v2_kernelIttLi80ELi16ELi128ELNS_18Fp8KVCacheDataTypeE0ELb1ELi512EEEvPfS2_PT_PKS3_PKT0_S9_ifPKiSB_iPKfiiiSD_SD_iiiii)
        /*08b4*/ 	.word	0x00000000


	//----- nvinfo : EIATTR_REGCOUNT
	.align		4
.L_419:
        /*08b8*/ 	.byte	0x04, 0x2f
        /*08ba*/ 	.short	(.L_421 - .L_420)
	.align		4
.L_420:
        /*08bc*/ 	.word	index@(_ZN4vllm25paged_attention_v2_kernelIttLi96ELi16ELi128ELNS_18Fp8KVCacheDataTypeE0ELb1ELi512EEEvPfS2_PT_PKS3_PKT0_S9_ifPKiSB_iPKfiiiSD_SD_iiiii)
        /*08c0*/ 	.word	0x0000002f


	//----- nvinfo : EIATTR_FRAME_SIZE
	.align		4
.L_421:
        /*08c4*/ 	.byte	0x04, 0x11
        /*08c6*/ 	.short	(.L_423 - .L_422)
	.align		4
.L_422:
        /*08c8*/ 	.word	index@(_ZN4vllm25paged_attention_v2_kernelIttLi96ELi16ELi128ELNS_18Fp8KVCacheDataTypeE0ELb1ELi512EEEvPfS2_PT_PKS3_PKT0_S9_ifPKiSB_iPKfiiiSD_SD_iiiii)
        /*08cc*/ 	.word	0x00000000


	//----- nvinfo : EIATTR_REGCOUNT
	.align		4
.L_423:
        /*08d0*/ 	.byte	0x04, 0x2f
        /*08d2*/ 	.short	(.L_425 - .L_424)
	.align		4
.L_424:
        /*08d4*/ 	.word	index@(_ZN4vllm25paged_attention_v2_kernelIttLi112ELi16ELi128ELNS_18Fp8KVCacheDataTypeE0ELb1ELi512EEEvPfS2_PT_PKS3_PKT0_S9_ifPKiSB_iPKfiiiSD_SD_iiiii)
        /*08d8*/ 	.word	0x0000002f


	//----- nvinfo : EIATTR_FRAME_SIZE
	.align		4
.L_425:
        /*08dc*/ 	.byte	0x04, 0x11
        /*08de*/ 	.short	(.L_427 - .L_426)
	.align		4
.L_426:
        /*08e0*/ 	.word	index@(_ZN4vllm25paged_attention_v2_kernelIttLi112ELi16ELi128ELNS_18Fp8KVCacheDataTypeE0ELb1ELi512EEEvPfS2_PT_PKS3_PKT0_S9_ifPKiSB_iPKfiiiSD_SD_iiiii)
        /*08e4*/ 	.word	0x00000000


	//----- nvinfo : EIATTR_REGCOUNT
	.align		4
.L_427:
        /*08e8*/ 	.byte	0x04, 0x2f
        /*08ea*/ 	.short	(.L_429 - .L_428)
	.align		4
.L_428:
        /*08ec*/ 	.word	index@(_ZN4vllm25paged_attention_v2_kernelIttLi120ELi16ELi128ELNS_18Fp8KVCacheDataTypeE0ELb1ELi512EEEvPfS2_PT_PKS3_PKT0_S9_ifPKiSB_iPKfiiiSD_SD_iiiii)
        /*08f0*/ 	.word	0x00000050


	//----- nvinfo : EIATTR_FRAME_SIZE
	.align		4
.L_429:
        /*08f4*/ 	.byte	0x04, 0x11
        /*08f6*/ 	.short	(.L_431 - .L_430)
	.align		4
.L_430:
        /*08f8*/ 	.word	index@(_ZN4vllm25paged_attention_v2_kernelIttLi120ELi16ELi128ELNS_18Fp8KVCacheDataTypeE0ELb1ELi512EEEvPfS2_PT_PKS3_PKT0_S9_ifPKiSB_iPKfiiiSD_SD_iiiii)
        /*08fc*/ 	.word	0x00000000


	//----- nvinfo : EIATTR_REGCOUNT
	.align		4
.L_431:
        /*0900*/ 	.byte	0x04, 0x2f
        /*0902*/ 	.short	(.L_433 - .L_432)
	.align		4
.L_432:
        /*0904*/ 	.word	index@(_ZN4vllm25paged_attention_v2_kernelIttLi128ELi16ELi128ELNS_18Fp8KVCacheDataTypeE0ELb1ELi512EEEvPfS2_PT_PKS3_PKT0_S9_ifPKiSB_iPKfiiiSD_SD_iiiii)
        /*0908*/ 	.word	0x0000004c


	//----- nvinfo : EIATTR_FRAME_SIZE
	.align		4
.L_433:
        /*090c*/ 	.byte	0x04, 0x11
        /*090e*/ 	.short	(.L_435 - .L_434)
	.align		4
.L_434:
        /*0910*/ 	.word	index@(_ZN4vllm25paged_attention_v2_kernelIttLi128ELi16ELi128ELNS_18Fp8KVCacheDataTypeE0ELb1ELi512EEEvPfS2_PT_PKS3_PKT0_S9_ifPKiSB_iPKfiiiSD_SD_iiiii)
        /*0914*/ 	.word	0x00000000


	//----- nvinfo : EIATTR_REGCOUNT
	.align		4
.L_435:
        /*0918*/ 	.byte	0x04, 0x2f
        /*091a*/ 	.short	(.L_437 - .L_436)
	.align		4
.L_436:
        /*091c*/ 	.word	index@(_ZN4vllm25paged_attention_v2_kernelIttLi192ELi16ELi128ELNS_18Fp8KVCacheDataTypeE0ELb1ELi512EEEvPfS2_PT_PKS3_PKT0_S9_ifPKiSB_iPKfiiiSD_SD_iiiii)
        /*0920*/ 	.word	0x00000030


	//----- nvinfo : EIATTR_FRAME_SIZE
	.align		4
.L_437:
        /*0924*/ 	.byte	0x04, 0x11
        /*0926*/ 	.short	(.L_439 - .L_438)
	.align		4
.L_438:
        /*0928*/ 	.word	index@(_ZN4vllm25paged_attention_v2_kernelIttLi192ELi16ELi128ELNS_18Fp8KVCacheDataTypeE0ELb1ELi512EEEvPfS2_PT_PKS3_PKT0_S9_ifPKiSB_iPKfiiiSD_SD_iiiii)
        /*092c*/ 	.word	0x00000000


	//----- nvinfo : EIATTR_REGCOUNT
	.align		4
.L_439:
        /*0930*/ 	.byte	0x04, 0x2f
        /*0932*/ 	.short	(.L_441 - .L_440)
	.align		4
.L_440:
        /*0934*/ 	.word	index@(_ZN4vllm25paged_attention_v2_kernelIttLi256ELi16ELi128ELNS_18Fp8KVCacheDataTypeE0ELb1ELi512EEEvPfS2_PT_PKS3_PKT0_S9_ifPKiSB_iPKfiiiSD_SD_iiiii)
        /*0938*/ 	.word	0x00000038


	//----- nvinfo : EIATTR_FRAME_SIZE
	.align		4
.L_441:
        /*093c*/ 	.byte	0x04, 0x11
        /*093e*/ 	.short	(.L_443 - .L_442)
	.align		4
.L_442:
        /*0940*/ 	.word	index@(_ZN4vllm25paged_attention_v2_kernelIttLi256ELi16ELi128ELNS_18Fp8KVCacheDataTypeE0ELb1ELi512EEEvPfS2_PT_PKS3_PKT0_S9_ifPKiSB_iPKfiiiSD_SD_iiiii)
        /*0944*/ 	.word	0x00000000


	//----- nvinfo : EIATTR_REGCOUNT
	.align		4
.L_443:
        /*0948*/ 	.byte	0x04, 0x2f
        /*094a*/ 	.short	(.L_445 - .L_444)
	.align		4
.L_444:
        /*094c*/ 	.word	index@(_ZN4vllm25paged_attention_v2_kernelIttLi32ELi16ELi128ELNS_18Fp8KVCacheDataTypeE0ELb0ELi512EEEvPfS2_PT_PKS3_PKT0_S9_ifPKiSB_iPKfiiiSD_SD_iiiii)
        /*0950*/ 	.word	0x00000028


	//----- nvinfo : EIATTR_FRAME_SIZE
	.align		4
.L_445:
        /*0954*/ 	.byte	0x04, 0x11
        /*0956*/ 	.short	(.L_447 - .L_446)
	.align		4
.L_446:
        /*0958*/ 	.word	index@(_ZN4vllm25paged_attention_v2_kernelIttLi32ELi16ELi128ELNS_18Fp8KVCacheDataTypeE0ELb0ELi512EEEvPfS2_PT_PKS3_PKT0_S9_ifPKiSB_iPKfiiiSD_SD_iiiii)
        /*095c*/ 	.word	0x00000000


	//----- nvinfo : EIATTR_REGCOUNT
	.align		4
.L_447:
        /*0960*/ 	.byte	0x04, 0x2f
        /*0962*/ 	.short	(.L_449 - .L_448)
	.align		4
.L_448:
        /*0964*/ 	.word	index@(_ZN4vllm25paged_attention_v2_kernelIttLi64ELi16ELi128ELNS_18Fp8KVCacheDataTypeE0ELb0ELi512EEEvPfS2_PT_PKS3_PKT0_S9_ifPKiSB_iPKfiiiSD_SD_iiiii)
        /*0968*/ 	.word	0x00000028


	//----- nvinfo : EIATTR_FRAME_SIZE
	.align		4
.L_449:
        /*096c*/ 	.byte	0x04, 0x11
        /*096e*/ 	.short	(.L_451 - .L_450)
	.align		4
.L_450:
        /*0970*/ 	.word	index@(_ZN4vllm25paged_attention_v2_kernelIttLi64ELi16ELi128ELNS_18Fp8KVCacheDataTypeE0ELb0ELi512EEEvPfS2_PT_PKS3_PKT0_S9_ifPKiSB_iPKfiiiSD_SD_iiiii)
        /*0974*/ 	.word	0x00000000


	//----- nvinfo : EIATTR_REGCOUNT
	.align		4
.L_451:
        /*0978*/ 	.byte	0x04, 0x2f
        /*097a*/ 	.short	(.L_453 - .L_452)
	.align		4
.L_452:
        /*097c*/ 	.word	index@(_ZN4vllm25paged_attention_v2_kernelIttLi80ELi16ELi128ELNS_18Fp8KVCacheDataTypeE0ELb0ELi512EEEvPfS2_PT_PKS3_PKT0_S9_ifPKiSB_iPKfiiiSD_SD_iiiii)
        /*0980*/ 	.word	0x00000028


	//----- nvinfo : EIATTR_FRAME_SIZE
	.align		4
.L_453:
        /*0984*/ 	.byte	0x04, 0x11
        /*0986*/ 	.short	(.L_455 - .L_454)
	.align		4
.L_454:
        /*0988*/ 	.word	index@(_ZN4vllm25paged_attention_v2_kernelIttLi80ELi16ELi128ELNS_18Fp8KVCacheDataTypeE0ELb0ELi512EEEvPfS2_PT_PKS3_PKT0_S9_ifPKiSB_iPKfiiiSD_SD_iiiii)
        /*098c*/ 	.word	0x00000000


	//----- nvinfo : EIATTR_REGCOUNT
	.align		4
.L_455:
        /*0990*/ 	.byte	0x04, 0x2f
        /*0992*/ 	.short	(.L_457 - .L_456)
	.align		4
.L_456:
        /*0994*/ 	.word	index@(_ZN4vllm25paged_attention_v2_kernelIttLi96ELi16ELi128ELNS_18Fp8KVCacheDataTypeE0ELb0ELi512EEEvPfS2_PT_PKS3_PKT0_S9_ifPKiSB_iPKfiiiSD_SD_iiiii)
        /*0998*/ 	.word	0x0000003e


	//----- nvinfo : EIATTR_FRAME_SIZE
	.align		4
.L_457:
        /*099c*/ 	.byte	0x04, 0x11
        /*099e*/ 	.short	(.L_459 - .L_458)
	.align		4
.L_458:
        /*09a0*/ 	.word	index@(_ZN4vllm25paged_attention_v2_kernelIttLi96ELi16ELi128ELNS_18Fp8KVCacheDataTypeE0ELb0ELi512EEEvPfS2_PT_PKS3_PKT0_S9_ifPKiSB_iPKfiiiSD_SD_iiiii)
        /*09a4*/ 	.word	0x00000000


	//----- nvinfo : EIATTR_REGCOUNT
	.align		4
.L_459:
        /*09a8*/ 	.byte	0x04, 0x2f
        /*09aa*/ 	.short	(.L_461 - .L_460)
	.align		4
.L_460:
        /*09ac*/ 	.word	index@(_ZN4vllm25paged_attention_v2_kernelIttLi112ELi16ELi128ELNS_18Fp8KVCacheDataTypeE0ELb0ELi512EEEvPfS2_PT_PKS3_PKT0_S9_ifPKiSB_iPKfiiiSD_SD_iiiii)
        /*09b0*/ 	.word	0x00000028


	//----- nvinfo : EIATTR_FRAME_SIZE
	.align		4
.L_461:
        /*09b4*/ 	.byte	0x04, 0x11
        /*09b6*/ 	.short	(.L_463 - .L_462)
	.align		4
.L_462:
        /*09b8*/ 	.word	index@(_ZN4vllm25paged_attention_v2_kernelIttLi112ELi16ELi128ELNS_18Fp8KVCacheDataTypeE0ELb0ELi512EEEvPfS2_PT_PKS3_PKT0_S9_ifPKiSB_iPKfiiiSD_SD_iiiii)
        /*09bc*/ 	.word	0x00000000


	//----- nvinfo : EIATTR_REGCOUNT
	.align		4
.L_463:
        /*09c0*/ 	.byte	0x04, 0x2f
        /*09c2*/ 	.short	(.L_465 - .L_464)
	.align		4
.L_464:
        /*09c4*/ 	.word	index@(_ZN4vllm25paged_attention_v2_kernelIttLi120ELi16ELi128ELNS_18Fp8KVCacheDataTypeE0ELb0ELi512EEEvPfS2_PT_PKS3_PKT0_S9_ifPKiSB_iPKfiiiSD_SD_iiiii)
        /*09c8*/ 	.word	0x0000004c


	//----- nvinfo : EIATTR_FRAME_SIZE
	.align		4
.L_465:
        /*09cc*/ 	.byte	0x04, 0x11
        /*09ce*/ 	.short	(.L_467 - .L_466)
	.align		4
.L_466:
        /*09d0*/ 	.word	index@(_ZN4vllm25paged_attention_v2_kernelIttLi120ELi16ELi128ELNS_18Fp8KVCacheDataTypeE0ELb0ELi512EEEvPfS2_PT_PKS3_PKT0_S9_ifPKiSB_iPKfiiiSD_SD_iiiii)
        /*09d4*/ 	.word	0x00000000


	//----- nvinfo : EIATTR_REGCOUNT
	.align		4
.L_467:
        /*09d8*/ 	.byte	0x04, 0x2f
        /*09da*/ 	.short	(.L_469 - .L_468)
	.align		4
.L_468:
        /*09dc*/ 	.word	index@(_ZN4vllm25paged_attention_v2_kernelIttLi128ELi16ELi128ELNS_18Fp8KVCacheDataTypeE0ELb0ELi512EEEvPfS2_PT_PKS3_PKT0_S9_ifPKiSB_iPKfiiiSD_SD_iiiii)
        /*09e0*/ 	.word	0x00000050


	//----- nvinfo : EIATTR_FRAME_SIZE
	.align		4
.L_469:
        /*09e4*/ 	.byte	0x04, 0x11
        /*09e6*/ 	.short	(.L_471 - .L_470)
	.align		4
.L_470:
        /*09e8*/ 	.word	index@(_ZN4vllm25paged_attention_v2_kernelIttLi128ELi16ELi128ELNS_18Fp8KVCacheDataTypeE0ELb0ELi512EEEvPfS2_PT_PKS3_PKT0_S9_ifPKiSB_iPKfiiiSD_SD_iiiii)
        /*09ec*/ 	.word	0x00000000


	//----- nvinfo : EIATTR_REGCOUNT
	.align		4
.L_471:
        /*09f0*/ 	.byte	0x04, 0x2f
        /*09f2*/ 	.short	(.L_473 - .L_472)
	.align		4
.L_472:
        /*09f4*/ 	.word	index@(_ZN4vllm25paged_attention_v2_kernelIttLi192ELi16ELi128ELNS_18Fp8KVCacheDataTypeE0ELb0ELi512EEEvPfS2_PT_PKS3_PKT0_S9_ifPKiSB_iPKfiiiSD_SD_iiiii)
        /*09f8*/ 	.word	0x00000072


	//----- nvinfo : EIATTR_FRAME_SIZE
	.align		4
.L_473:
        /*09fc*/ 	.byte	0x04, 0x11
        /*09fe*/ 	.short	(.L_475 - .L_474)
	.align		4
.L_474:
        /*0a00*/ 	.word	index@(_ZN4vllm25paged_attention_v2_kernelIttLi192ELi16ELi128ELNS_18Fp8KVCacheDataTypeE0ELb0ELi512EEEvPfS2_PT_PKS3_PKT0_S9_ifPKiSB_iPKfiiiSD_SD_iiiii)
        /*0a04*/ 	.word	0x00000000


	//----- nvinfo : EIATTR_REGCOUNT
	.align		4
.L_475:
        /*0a08*/ 	.byte	0x04, 0x2f
        /*0a0a*/ 	.short	(.L_477 - .L_476)
	.align		4
.L_476:
        /*0a0c*/ 	.word	index@(_ZN4vllm25paged_attention_v2_kernelIttLi256ELi16ELi128ELNS_18Fp8KVCacheDataTypeE0ELb0ELi512EEEvPfS2_PT_PKS3_PKT0_S9_ifPKiSB_iPKfiiiSD_SD_iiiii)
        /*0a10*/ 	.word	0x00000038


	//----- nvinfo : EIATTR_FRAME_SIZE
	.align		4
.L_477:
        /*0a14*/ 	.byte	0x04, 0x11
        /*0a16*/ 	.short	(.L_479 - .L_478)
	.align		4
.L_478:
        /*0a18*/ 	.word	index@(_ZN4vllm25paged_attention_v2_kernelIttLi256ELi16ELi128ELNS_18Fp8KVCacheDataTypeE0ELb0ELi512EEEvPfS2_PT_PKS3_PKT0_S9_ifPKiSB_iPKfiiiSD_SD_iiiii)
        /*0a1c*/ 	.word	0x00000000


	//----- nvinfo : EIATTR_REGCOUNT
	.align		4
.L_479:
        /*0a20*/ 	.byte	0x04, 0x2f
        /*0a22*/ 	.short	(.L_481 - .L_480)
	.align		4
.L_480:
        /*0a24*/ 	.word	index@(_ZN4vllm25paged_attention_v2_kernelIttLi32ELi32ELi128ELNS_18Fp8KVCacheDataTypeE0ELb1ELi512EEEvPfS2_PT_PKS3_PKT0_S9_ifPKiSB_iPKfiiiSD_SD_iiiii)
        /*0a28*/ 	.word	0x00000028


	//----- nvinfo : EIATTR_FRAME_SIZE
	.align		4
.L_481:
        /*0a2c*/ 	.byte	0x04, 0x11
        /*0a2e*/ 	.short	(.L_483 - .L_482)
	.align		4
.L_482:
        /*0a30*/ 	.word	index@(_ZN4vllm25paged_attention_v2_kernelIttLi32ELi32ELi128ELNS_18Fp8KVCacheDataTypeE0ELb1ELi512EEEvPfS2_PT_PKS3_PKT0_S9_ifPKiSB_iPKfiiiSD_SD_iiiii)
        /*0a34*/ 	.word	0x00000000


	//----- nvinfo : EIATTR_REGCOUNT
	.align		4
.L_483:
        /*0a38*/ 	.byte	0x04, 0x2f
        /*0a3a*/ 	.short	(.L_485 - .L_484)
	.align		4
.L_484:
        /*0a3c*/ 	.word	index@(_ZN4vllm25paged_attention_v2_kernelIttLi64ELi32ELi128ELNS_18Fp8KVCacheDataTypeE0ELb1ELi512EEEvPfS2_PT_PKS3_PKT0_S9_ifPKiSB_iPKfiiiSD_SD_iiiii)
        /*0a40*/ 	.word	0x0000002f


	//----- nvinfo : EIATTR_FRAME_SIZE
	.align		4
.L_485:
        /*0a44*/ 	.byte	0x04, 0x11
        /*0a46*/ 	.short	(.L_487 - .L_486)
	.align		4
.L_486:
        /*0a48*/ 	.word	index@(_ZN4vllm25paged_attention_v2_kernelIttLi64ELi32ELi128ELNS_18Fp8KVCacheDataTypeE0ELb1ELi512EEEvPfS2_PT_PKS3_PKT0_S9_ifPKiSB_iPKfiiiSD_SD_iiiii)
        /*0a4c*/ 	.word	0x00000000


	//----- nvinfo : EIATTR_REGCOUNT
	.align		4
.L_487:
        /*0a50*/ 	.byte	0x04, 0x2f
        /*0a52*/ 	.short	(.L_489 - .L_488)
	.align		4
.L_488:
        /*0a54*/ 	.word	index@(_ZN4vllm25paged_attention_v2_kernelIttLi80ELi32ELi128ELNS_18Fp8KVCacheDataTypeE0ELb1ELi512EEEvPfS2_PT_PKS3_PKT0_S9_ifPKiSB_iPKfiiiSD_SD_iiiii)
        /*0a58*/ 	.word	0x00000032


	//----- nvinfo : EIATTR_FRAME_SIZE
	.align		4
.L_489:
        /*0a5c*/ 	.byte	0x04, 0x11
        /*0a5e*/ 	.short	(.L_491 - .L_490)
	.align		4
.L_490:
        /*0a60*/ 	.word	index@(_ZN4vllm25paged_attention_v2_kernelIttLi80ELi32ELi128ELNS_18Fp8KVCacheDataTypeE0ELb1ELi512EEEvPfS2_PT_PKS3_PKT0_S9_ifPKiSB_iPKfiiiSD_SD_iiiii)
        /*0a64*/ 	.word	0x00000000


	//----- nvinfo : EIATTR_REGCOUNT
	.align		4
.L_491:
        /*0a68*/ 	.byte	0x04, 0x2f
        /*0a6a*/ 	.short	(.L_493 - .L_492)
	.align		4
.L_492:
        /*0a6c*/ 	.word	index@(_ZN4vllm25paged_attention_v2_kernelIttLi96ELi32ELi128ELNS_18Fp8KVCacheDataTypeE0ELb1ELi512EEEvPfS2_PT_PKS3_PKT0_S9_ifPKiSB_iPKfiiiSD_SD_iiiii)
        /*0a70*/ 	.word	0x00000032


	//----- nvinfo : EIATTR_FRAME_SIZE
	.align		4
.L_493:
        /*0a74*/ 	.byte	0x04, 0x11
        /*0a76*/ 	.short	(.L_495 - .L_494)
	.align		4
.L_494:
        /*0a78*/ 	.word	index@(_ZN4vllm25paged_attention_v2_kernelIttLi96ELi32ELi128ELNS_18Fp8KVCacheDataTypeE0ELb1ELi512EEEvPfS2_PT_PKS3_PKT0_S9_ifPKiSB_iPKfiiiSD_SD_iiiii)
        /*0a7c*/ 	.word	0x00000000


	//----- nvinfo : EIATTR_REGCOUNT
	.align		4
.L_495:
        /*0a80*/ 	.byte	0x04, 0x2f
        /*0a82*/ 	.short	(.L_497 - .L_496)
	.align		4
.L_496:
        /*0a84*/ 	.word	index@(_ZN4vllm25paged_attention_v2_kernelIttLi112ELi32ELi128ELNS_18Fp8KVCacheDataTypeE0ELb1ELi512EEEvPfS2_PT_PKS3_PKT0_S9_ifPKiSB_iPKfiiiSD_SD_iiiii)
        /*0a88*/ 	.word	0x00000038


	//----- nvinfo : EIATTR_FRAME_SIZE
	.align		4
.L_497:
        /*0a8c*/ 	.byte	0x04, 0x11
        /*0a8e*/ 	.short	(.L_499 - .L_498)
	.align		4
.L_498:
        /*0a90*/ 	.word	index@(_ZN4vllm25paged_attention_v2_kernelIttLi112ELi32ELi128ELNS_18Fp8KVCacheDataTypeE0ELb1ELi512EEEvPfS2_PT_PKS3_PKT0_S9_ifPKiSB_iPKfiiiSD_SD_iiiii)
        /*0a94*/ 	.word	0x00000000


	//----- nvinfo : EIATTR_REGCOUNT
	.align		4
.L_499:
        /*0a98*/ 	.byte	0x04, 0x2f
        /*0a9a*/ 	.short	(.L_501 - .L_500)
	.align		4
.L_500:
        /*0a9c*/ 	.word	index@(_ZN4vllm25paged_attention_v2_kernelIttLi120ELi32ELi128ELNS_18Fp8KVCacheDataTypeE0ELb1ELi512EEEvPfS2_PT_PKS3_PKT0_S9_ifPKiSB_iPKfiiiSD_SD_iiiii)
        /*0aa0*/ 	.word	0x00000038


	//----- nvinfo : EIATTR_FRAME_SIZE
	.align		4
.L_501:
        /*0aa4*/ 	.byte	0x04, 0x11
        /*0aa6*/ 	.short	(.L_503 - .L_502)
	.align		4
.L_502:
        /*0aa8*/ 	.word	index@(_ZN4vllm25paged_attention_v2_kernelIttLi120ELi32ELi128ELNS_18Fp8KVCacheDataTypeE0ELb1ELi512EEEvPfS2_PT_PKS3_PKT0_S9_ifPKiSB_iPKfiiiSD_SD_iiiii)
        /*0aac*/ 	.word	0x00000000


	//----- nvinfo : EIATTR_REGCOUNT
	.align		4
.L_503:
        /*0ab0*/ 	.byte	0x04, 0x2f
        /*0ab2*/ 	.short	(.L_505 - .L_504)
	.align		4
.L_504:
        /*0ab4*/ 	.word	index@(_ZN4vllm25paged_attention_v2_kernelIttLi128ELi32ELi128ELNS_18Fp8KVCacheDataTypeE0ELb1ELi512EEEvPfS2_PT_PKS3_PKT0_S9_ifPKiSB_iPKfiiiSD_SD_iiiii)
        /*0ab8*/ 	.word	0x00000039


	//----- nvinfo : EIATTR_FRAME_SIZE
	.align		4
.L_505:
        /*0abc*/ 	.byte	0x04, 0x11
        /*0abe*/ 	.short	(.L_507 - .L_506)
	.align		4
.L_506:
        /*0ac0*/ 	.word	index@(_ZN4vllm25paged_attention_v2_kernelIttLi128ELi32ELi128ELNS_18Fp8KVCacheDataTypeE0ELb1ELi512EEEvPfS2_PT_PKS3_PKT0_S9_ifPKiSB_iPKfiiiSD_SD_iiiii)
        /*0ac4*/ 	.word	0x00000000


	//----- nvinfo : EIATTR_REGCOUNT
	.align		4
.L_507:
        /*0ac8*/ 	.byte	0x04, 0x2f
        /*0aca*/ 	.short	(.L_509 - .L_508)
	.align		4
.L_508:
        /*0acc*/ 	.word	index@(_ZN4vllm25paged_attention_v2_kernelIttLi192ELi32ELi128ELNS_18Fp8KVCacheDataTypeE0ELb1ELi512EEEvPfS2_PT_PKS3_PKT0_S9_ifPKiSB_iPKfiiiSD_SD_iiiii)
        /*0ad0*/ 	.word	0x0000003a


	//----- nvinfo : EIATTR_FRAME_SIZE
	.align		4
.L_509:
        /*0ad4*/ 	.byte	0x04, 0x11
        /*0ad6*/ 	.short	(.L_511 - .L_510)
	.align		4
.L_510:
        /*0ad8*/ 	.word	index@(_ZN4vllm25paged_attention_v2_kernelIttLi192ELi32ELi128ELNS_18Fp8KVCacheDataTypeE0ELb1ELi512EEEvPfS2_PT_PKS3_PKT0_S9_ifPKiSB_iPKfiiiSD_SD_iiiii)
        /*0adc*/ 	.word	0x00000000


	//----- nvinfo : EIATTR_REGCOUNT
	.align		4
.L_511:
        /*0ae0*/ 	.byte	0x04, 0x2f
        /*0ae2*/ 	.short	(.L_513 - .L_512)
	.align		4
.L_512:
        /*0ae4*/ 	.word	index@(_ZN4vllm25paged_attention_v2_kernelIttLi256ELi32ELi128ELNS_18Fp8KVCacheDataTypeE0ELb1ELi512EEEvPfS2_PT_PKS3_PKT0_S9_ifPKiSB_iPKfiiiSD_SD_iiiii)
        /*0ae8*/ 	.word	0x00000048


	//----- nvinfo : EIATTR_FRAME_SIZE
	.align		4
.L_513:
        /*0aec*/ 	.byte	0x04, 0x11
        /*0aee*/ 	.short	(.L_515 - .L_514)
	.align		4
.L_514:
        /*0af0*/ 	.word	index@(_ZN4vllm25paged_attention_v2_kernelIttLi256ELi32ELi128ELNS_18Fp8KVCacheDataTypeE0ELb1ELi512EEEvPfS2_PT_PKS3_PKT0_S9_ifPKiSB_iPKfiiiSD_SD_iiiii)
        /*0af4*/ 	.word	0x00000000


	//----- nvinfo : EIATTR_REGCOUNT
	.align		4
.L_515:
        /*0af8*/ 	.byte	0x04, 0x2f
        /*0afa*/ 	.short	(.L_517 - .L_516)
	.align		4
.L_516:
        /*0afc*/ 	.word	index@(_ZN4vllm25paged_attention_v2_kernelIttLi32ELi32ELi128ELNS_18Fp8KVCacheDataTypeE0ELb0ELi512EEEvPfS2_PT_PKS3_PKT0_S9_ifPKiSB_iPKfiiiSD_SD_iiiii)
        /*0b00*/ 	.word	0x00000030


	//----- nvinfo : EIATTR_FRAME_SIZE
	.align		4
.L_517:
        /*0b04*/ 	.byte	0x04, 0x11
        /*0b06*/ 	.short	(.L_519 - .L_518)
	.align		4
.L_518:
        /*0b08*/ 	.word	index@(_ZN4vllm25paged_attention_v2_kernelIttLi32ELi32ELi128ELNS_18Fp8KVCacheDataTypeE0ELb0ELi512EEEvPfS2_PT_PKS3_PKT0_S9_ifPKiSB_iPKfiiiSD_SD_iiiii)
        /*0b0c*/ 	.word	0x00000000


	//----- nvinfo : EIATTR_REGCOUNT
	.align		4
.L_519:
        /*0b10*/ 	.byte	0x04, 0x2f
        /*0b12*/ 	.short	(.L_521 - .L_520)
	.align		4
.L_520:
        /*0b14*/ 	.word	index@(_ZN4vllm25paged_attention_v2_kernelIttLi64ELi32ELi128ELNS_18Fp8KVCacheDataTypeE0ELb0ELi512EEEvPfS2_PT_PKS3_PKT0_S9_ifPKiSB_iPKfiiiSD_SD_iiiii)
        /*0b18*/ 	.word	0x0000002e


	//----- nvinfo : EIATTR_FRAME_SIZE
	.align		4
.L_521:
        /*0b1c*/ 	.byte	0x04, 0x11
        /*0b1e*/ 	.short	(.L_523 - .L_522)
	.align		4
.L_522:
        /*0b20*/ 	.word	index@(_ZN4vllm25paged_attention_v2_kernelIttLi64ELi32ELi128ELNS_18Fp8KVCacheDataTypeE0ELb0ELi512EEEvPfS2_PT_PKS3_PKT0_S9_ifPKiSB_iPKfiiiSD_SD_iiiii)
        /*0b24*/ 	.word	0x00000000


	//----- nvinfo : EIATTR_REGCOUNT
	.align		4
.L_523:
        /*0b28*/ 	.byte	0x04, 0x2f
        /*0b2a*/ 	.short	(.L_525 - .L_524)
	.align		4
.L_524:
        /*0b2c*/ 	.word	index@(_ZN4vllm25paged_attention_v2_kernelIttLi80ELi32ELi128ELNS_18Fp8KVCacheDataTypeE0ELb0ELi512EEEvPfS2_PT_PKS3_PKT0_S9_ifPKiSB_iPKfiiiSD_SD_iiiii)
        /*0b30*/ 	.word	0x0000002e


	//----- nvinfo : EIATTR_FRAME_SIZE
	.align		4
.L_525:
        /*0b34*/ 	.byte	0x04, 0x11
        /*0b36*/ 	.short	(.L_527 - .L_526)
	.align		4
.L_526:
        /*0b38*/ 	.word	index@(_ZN4vllm25paged_attention_v2_kernelIttLi80ELi32ELi128ELNS_18Fp8KVCacheDataTypeE0ELb0ELi512EEEvPfS2_PT_PKS3_PKT0_S9_ifPKiSB_iPKfiiiSD_SD_iiiii)
        /*0b3c*/ 	.word	0x00000000


	//----- nvinfo : EIATTR_REGCOUNT
	.align		4
.L_527:
        /*0b40*/ 	.byte	0x04, 0x2f
        /*0b42*/ 	.short	(.L_529 - .L_528)
	.align		4
.L_528:
        /*0b44*/ 	.word	index@(_ZN4vllm25paged_attention_v2_kernelIttLi96ELi32ELi128ELNS_18Fp8KVCacheDataTypeE0ELb0ELi512EEEvPfS2_PT_PKS3_PKT0_S9_ifPKiSB_iPKfiiiSD_SD_iiiii)
        /*0b48*/ 	.word	0x0000002c


	//----- nvinfo : EIATTR_FRAME_SIZE
	.align		4
.L_529:
        /*0b4c*/ 	.byte	0x04, 0x11
        /*0b4e*/ 	.short	(.L_531 - .L_530)
	.align		4
.L_530:
        /*0b50*/ 	.word	index@(_ZN4vllm25paged_attention_v2_kernelIttLi96ELi32ELi128ELNS_18Fp8KVCacheDataTypeE0ELb0ELi512EEEvPfS2_PT_PKS3_PKT0_S9_ifPKiSB_iPKfiiiSD_SD_iiiii)
        /*0b54*/ 	.word	0x00000000


	//----- nvinfo : EIATTR_REGCOUNT
	.align		4
.L_531:
        /*0b58*/ 	.byte	0x04, 0x2f
        /*0b5a*/ 	.short	(.L_533 - .L_532)
	.align		4
.L_532:
        /*0b5c*/ 	.word	index@(_ZN4vllm25paged_attention_v2_kernelIttLi112ELi32ELi128ELNS_18Fp8KVCacheDataTypeE0ELb0ELi512EEEvPfS2_PT_PKS3_PKT0_S9_ifPKiSB_iPKfiiiSD_SD_iiiii)
        /*0b60*/ 	.word	0x0000003a


	//----- nvinfo : EIATTR_FRAME_SIZE
	.align		4
.L_533:
        /*0b64*/ 	.byte	0x04, 0x11
        /*0b66*/ 	.short	(.L_535 - .L_534)
	.align		4
.L_534:
        /*0b68*/ 	.word	index@(_ZN4vllm25paged_attention_v2_kernelIttLi112ELi32ELi128ELNS_18Fp8KVCacheDataTypeE0ELb0ELi512EEEvPfS2_PT_PKS3_PKT0_S9_ifPKiSB_iPKfiiiSD_SD_iiiii)
        /*0b6c*/ 	.word	0x00000000


	//----- nvinfo : EIATTR_REGCOUNT
	.align		4
.L_535:
        /*0b70*/ 	.byte	0x04, 0x2f
        /*0b72*/ 	.short	(.L_537 - .L_536)
	.align		4
.L_536:
        /*0b74*/ 	.word	index@(_ZN4vllm25paged_attention_v2_kernelIttLi120ELi32ELi128ELNS_18Fp8KVCacheDataTypeE0ELb0ELi512EEEvPfS2_PT_PKS3_PKT0_S9_ifPKiSB_iPKfiiiSD_SD_iiiii)
        /*0b78*/ 	.word	0x00000039


	//----- nvinfo : EIATTR_FRAME_SIZE
	.align		4
.L_537:
        /*0b7c*/ 	.byte	0x04, 0x11
        /*0b7e*/ 	.short	(.L_539 - .L_538)
	.align		4
.L_538:
        /*0b80*/ 	.word	index@(_ZN4vllm25paged_attention_v2_kernelIttLi120ELi32ELi128ELNS_18Fp8KVCacheDataTypeE0ELb0ELi512EEEvPfS2_PT_PKS3_PKT0_S9_ifPKiSB_iPKfiiiSD_SD_iiiii)
        /*0b84*/ 	.word	0x00000000


	//----- nvinfo : EIATTR_REGCOUNT
	.align		4
.L_539:
        /*0b88*/ 	.byte	0x04, 0x2f
        /*0b8a*/ 	.short	(.L_541 - .L_540)
	.align		4
.L_540:
        /*0b8c*/ 	.word	index@(_ZN4vllm25paged_attention_v2_kernelIttLi128ELi32ELi128ELNS_18Fp8KVCacheDataTypeE0ELb0ELi512EEEvPfS2_PT_PKS3_PKT0_S9_ifPKiSB_iPKfiiiSD_SD_iiiii)
        /*0b90*/ 	.word	0x00000032


	//----- nvinfo : EIATTR_FRAME_SIZE
	.align		4
.L_541:
        /*0b94*/ 	.byte	0x04, 0x11
        /*0b96*/ 	.short	(.L_543 - .L_542)
	.align		4
.L_542:
        /*0b98*/ 	.word	index@(_ZN4vllm25paged_attention_v2_kernelIttLi128ELi32ELi128ELNS_18Fp8KVCacheDataTypeE0ELb0ELi512EEEvPfS2_PT_PKS3_PKT0_S9_ifPKiSB_iPKfiiiSD_SD_iiiii)
        /*0b9c*/ 	.word	0x00000000


	//----- nvinfo : EIATTR_REGCOUNT
	.align		4
.L_543:
        /*0ba0*/ 	.byte	0x04, 0x2f
        /*0ba2*/ 	.short	(.L_545 - .L_544)
	.align		4
.L_544:
        /*0ba4*/ 	.word	index@(_ZN4vllm25paged_attention_v2_kernelIttLi192ELi32ELi128ELNS_18Fp8KVCacheDataTypeE0ELb0ELi512EEEvPfS2_PT_PKS3_PKT0_S9_ifPKiSB_iPKfiiiSD_SD_iiiii)
        /*0ba8*/ 	.word	0x0000003b


	//----- nvinfo : EIATTR_FRAME_SIZE
	.align		4
.L_545:
        /*0bac*/ 	.byte	0x04, 0x11
        /*0bae*/ 	.short	(.L_547 - .L_546)
	.align		4
.L_546:
        /*0bb0*/ 	.word	index@(_ZN4vllm25paged_attention_v2_kernelIttLi192ELi32ELi128ELNS_18Fp8KVCacheDataTypeE0ELb0ELi512EEEvPfS2_PT_PKS3_PKT0_S9_ifPKiSB_iPKfiiiSD_SD_iiiii)
        /*0bb4*/ 	.word	0x00000000


	//----- nvinfo : EIATTR_REGCOUNT
	.align		4
.L_547:
        /*0bb8*/ 	.byte	0x04, 0x2f
        /*0bba*/ 	.short	(.L_549 - .L_548)
	.align		4
.L_548:
        /*0bbc*/ 	.word	index@(_ZN4vllm25paged_attention_v2_kernelIttLi256ELi32ELi128ELNS_18Fp8KVCacheDataTypeE0ELb0ELi512EEEvPfS2_PT_PKS3_PKT0_S9_ifPKiSB_iPKfiiiSD_SD_iiiii)
        /*0bc0*/ 	.word	0x00000048


	//----- nvinfo : EIATTR_FRAME_SIZE
	.align		4
.L_549:
        /*0bc4*/ 	.byte	0x04, 0x11
        /*0bc6*/ 	.short	(.L_551 - .L_550)
	.align		4
.L_550:
        /*0bc8*/ 	.word	index@(_ZN4vllm25paged_attention_v2_kernelIttLi256ELi32ELi128ELNS_18Fp8KVCacheDataTypeE0ELb0ELi512EEEvPfS2_PT_PKS3_PKT0_S9_ifPKiSB_iPKfiiiSD_SD_iiiii)
        /*0bcc*/ 	.word	0x00000000


	//----- nvinfo : EIATTR_REGCOUNT
	.align		4
.L_551:
        /*0bd0*/ 	.byte	0x04, 0x2f
        /*0bd2*/ 	.short	(.L_553 - .L_552)
	.align		4
.L_552:
        /*0bd4*/ 	.word	index@(_ZN4vllm25paged_attention_v2_kernelI13__nv_bfloat16S1_Li32ELi8ELi128ELNS_18Fp8KVCacheDataTypeE0ELb1ELi512EEEvPfS3_PT_PKS4_PKT0_SA_ifPKiSC_iPKfiiiSE_SE_iiiii)
        /*0bd8*/ 	.word	0x00000020


	//----- nvinfo : EIATTR_FRAME_SIZE
	.align		4
.L_553:
        /*0bdc*/ 	.byte	0x04, 0x11
        /*0bde*/ 	.short	(.L_555 - .L_554)
	.align		4
.L_554:
        /*0be0*/ 	.word	index@(_ZN4vllm25paged_attention_v2_kernelI13__nv_bfloat16S1_Li32ELi8ELi128ELNS_18Fp8KVCacheDataTypeE0ELb1ELi512EEEvPfS3_PT_PKS4_PKT0_SA_ifPKiSC_iPKfiiiSE_SE_iiiii)
        /*0be4*/ 	.word	0x00000000


	//----- nvinfo : EIATTR_REGCOUNT
	.align		4
.L_555:
        /*0be8*/ 	.byte	0x04, 0x2f
        /*0bea*/ 	.short	(.L_557 - .L_556)
	.align		4
.L_556:
        /*0bec*/ 	.word	index@(_ZN4vllm32paged_attention_v2_reduce_kernelI13__nv_bfloat16Li32ELi128ELi512EEEvPT_PKfS5_PKS2_PKii)
        /*0bf0*/ 	.word	0x00000020


	//----- nvinfo : EIATTR_FRAME_SIZE
	.align		4
.L_557:
        /*0bf4*/ 	.byte	0x04, 0x11
        /*0bf6*/ 	.short	(.L_559 - .L_558)
	.align		4
.L_558:
        /*0bf8*/ 	.word	index@(_ZN4vllm32paged_attention_v2_reduce_kernelI13__nv_bfloat16Li32ELi128ELi512EEEvPT_PKfS5_PKS2_PKii)
        /*0bfc*/ 	.word	0x00000000


	//----- nvinfo : EIATTR_REGCOUNT
	.align		4
.L_559:
        /*0c00*/ 	.byte	0x04, 0x2f
        /*0c02*/ 	.short	(.L_561 - .L_560)
	.align		4
.L_560:
        /*0c04*/ 	.word	index@(_ZN4vllm25paged_attention_v2_kernelI13__nv_bfloat16S1_Li64ELi8ELi128ELNS_18Fp8KVCacheDataTypeE0ELb1ELi512EEEvPfS3_PT_PKS4_PKT0_SA_ifPKiSC_iPKfiiiSE_SE_iiiii)
        /*0c08*/ 	.word	0x00000028


	//----- nvinfo : EIATTR_FRAME_SIZE
	.align		4
.L_561:
        /*0c0c*/ 	.byte	0x04, 0x11
        /*0c0e*/ 	.short	(.L_563 - .L_562)
	.align		4
.L_562:
        /*0c10*/ 	.word	index@(_ZN4vllm25paged_attention_v2_kernelI13__nv_bfloat16S1_Li64ELi8ELi128ELNS_18Fp8KVCacheDataTypeE0ELb1ELi512EEEvPfS3_PT_PKS4_PKT0_SA_ifPKiSC_iPKfiiiSE_SE_iiiii)
        /*0c14*/ 	.word	0x00000000


	//----- nvinfo : EIATTR_REGCOUNT
	.align		4
.L_563:
        /*0c18*/ 	.byte	0x04, 0x2f
        /*0c1a*/ 	.short	(.L_565 - .L_564)
	.align		4
.L_564:
        /*0c1c*/ 	.word	index@(_ZN4vllm32paged_attention_v2_reduce_kernelI13__nv_bfloat16Li64ELi128ELi512EEEvPT_PKfS5_PKS2_PKii)
        /*0c20*/ 	.word	0x00000020


	//----- nvinfo : EIATTR_FRAME_SIZE
	.align		4
.L_565:
        /*0c24*/ 	.byte	0x04, 0x11
        /*0c26*/ 	.short	(.L_567 - .L_566)
	.align		4
.L_566:
        /*0c28*/ 	.word	index@(_ZN4vllm32paged_attention_v2_reduce_kernelI13__nv_bfloat16Li64ELi128ELi512EEEvPT_PKfS5_PKS2_PKii)
        /*0c2c*/ 	.word	0x00000000


	//----- nvinfo : EIATTR_REGCOUNT
	.align		4
.L_567:
        /*0c30*/ 	.byte	0x04, 0x2f
        /*0c32*/ 	.short	(.L_569 - .L_568)
	.align		4
.L_568:
        /*0c34*/ 	.word	index@(_ZN4vllm25paged_attention_v2_kernelI13__nv_bfloat16S1_Li80ELi8ELi128ELNS_18Fp8KVCacheDataTypeE0ELb1ELi512EEEvPfS3_PT_PKS4_PKT0_SA_ifPKiSC_iPKfiiiSE_SE_iiiii)
        /*0c38*/ 	.word	0x00000020


	//----- nvinfo : EIATTR_FRAME_SIZE
	.align		4
.L_569:
        /*0c3c*/ 	.byte	0x04, 0x11
        /*0c3e*/ 	.short	(.L_571 - .L_570)
	.align		4
.L_570:
        /*0c40*/ 	.word	index@(_ZN4vllm25paged_attention_v2_kernelI13__nv_bfloat16S1_Li80ELi8ELi128ELNS_18Fp8KVCacheDataTypeE0ELb1ELi512EEEvPfS3_PT_PKS4_PKT0_SA_ifPKiSC_iPKfiiiSE_SE_iiiii)
        /*0c44*/ 	.word	0x00000000


	//----- nvinfo : EIATTR_REGCOUNT
	.align		4
.L_571:
        /*0c48*/ 	.byte	0x04, 0x2f
        /*0c4a*/ 	.short	(.L_573 - .L_572)
	.align		4
.L_572:
        /*0c4c*/ 	.word	index@(_ZN4vllm32paged_attention_v2_reduce_kernelI13__nv_bfloat16Li80ELi128ELi512EEEvPT_PKfS5_PKS2_PKii)
        /*0c50*/ 	.word	0x00000020


	//----- nvinfo : EIATTR_FRAME_SIZE
	.align		4
.L_573:
        /*0c54*/ 	.byte	0x04, 0x11
        /*0c56*/ 	.short	(.L_575 - .L_574)
	.align		4
.L_574:
        /*0c58*/ 	.word	index@(_ZN4vllm32paged_attention_v2_reduce_kernelI13__nv_bfloat16Li80ELi128ELi512EEEvPT_PKfS5_PKS2_PKii)
        /*0c5c*/ 	.word	0x00000000


	//----- nvinfo : EIATTR_REGCOUNT
	.align		4
.L_575:
        /*0c60*/ 	.byte	0x04, 0x2f
        /*0c62*/ 	.short	(.L_577 - .L_576)
	.align		4
.L_576:
        /*0c64*/ 	.word	index@(_ZN4vllm25paged_attention_v2_kernelI13__nv_bfloat16S1_Li96ELi8ELi128ELNS_18Fp8KVCacheDataTypeE0ELb1ELi512EEEvPfS3_PT_PKS4_PKT0_SA_ifPKiSC_iPKfiiiSE_SE_iiiii)
        /*0c68*/ 	.word	0x00000020


	//----- nvinfo : EIATTR_FRAME_SIZE
	.align		4
.L_577:
        /*0c6c*/ 	.byte	0x04, 0x11
        /*0c6e*/ 	.short	(.L_579 - .L_578)
	.align		4
.L_578:
        /*0c70*/ 	.word	index@(_ZN4vllm25paged_attention_v2_kernelI13__nv_bfloat16S1_Li96ELi8ELi128ELNS_18Fp8KVCacheDataTypeE0ELb1ELi512EEEvPfS3_PT_PKS4_PKT0_SA_ifPKiSC_iPKfiiiSE_SE_iiiii)
        /*0c74*/ 	.word	0x00000000


	//----- nvinfo : EIATTR_REGCOUNT
	.align		4
.L_579:
        /*0c78*/ 	.byte	0x04, 0x2f
        /*0c7a*/ 	.short	(.L_581 - .L_580)
	.align		4
.L_580:
        /*0c7c*/ 	.word	index@(_ZN4vllm32paged_attention_v2_reduce_kernelI13__nv_bfloat16Li96ELi128ELi512EEEvPT_PKfS5_PKS2_PKii)
        /*0c80*/ 	.word	0x00000020


	//----- nvinfo : EIATTR_FRAME_SIZE
	.align		4
.L_581:
        /*0c84*/ 	.byte	0x04, 0x11
        /*0c86*/ 	.short	(.L_583 - .L_582)
	.align		4
.L_582:
        /*0c88*/ 	.word	index@(_ZN4vllm32paged_attention_v2_reduce_kernelI13__nv_bfloat16Li96ELi128ELi512EEEvPT_PKfS5_PKS2_PKii)
        /*0c8c*/ 	.word	0x00000000


	//----- nvinfo : EIATTR_REGCOUNT
	.align		4
.L_583:
        /*0c90*/ 	.byte	0x04, 0x2f
        /*0c92*/ 	.short	(.L_585 - .L_584)
	.align		4
.L_584:
        /*0c94*/ 	.word	index@(_ZN4vllm25paged_attention_v2_kernelI13__nv_bfloat16S1_Li112ELi8ELi128ELNS_18Fp8KVCacheDataTypeE0ELb1ELi512EEEvPfS3_PT_PKS4_PKT0_SA_ifPKiSC_iPKfiiiSE_SE_iiiii)
        /*0c98*/ 	.word	0x00000020


	//----- nvinfo : EIATTR_FRAME_SIZE
	.align		4
.L_585:
        /*0c9c*/ 	.byte	0x04, 0x11
        /*0c9e*/ 	.short	(.L_587 - .L_586)
	.align		4
.L_586:
        /*0ca0*/ 	.word	index@(_ZN4vllm25paged_attention_v2_kernelI13__nv_bfloat16S1_Li112ELi8ELi128ELNS_18Fp8KVCacheDataTypeE0ELb1ELi512EEEvPfS3_PT_PKS4_PKT0_SA_ifPKiSC_iPKfiiiSE_SE_iiiii)
        /*0ca4*/ 	.word	0x00000000


	//----- nvinfo : EIATTR_REGCOUNT
	.align		4
.L_587:
        /*0ca8*/ 	.byte	0x04, 0x2f
        /*0caa*/ 	.short	(.L_589 - .L_588)
	.align		4
.L_588:
        /*0cac*/ 	.word	index@(_ZN4vllm32paged_attention_v2_reduce_kernelI13__nv_bfloat16Li112ELi128ELi512EEEvPT_PKfS5_PKS2_PKii)
        /*0cb0*/ 	.word	0x00000020


	//----- nvinfo : EIATTR_FRAME_SIZE
	.align		4
.L_589:
        /*0cb4*/ 	.byte	0x04, 0x11
        /*0cb6*/ 	.short	(.L_591 - .L_590)
	.align		4
.L_590:
        /*0cb8*/ 	.word	index@(_ZN4vllm32paged_attention_v2_reduce_kernelI13__nv_bfloat16Li112ELi128ELi512EEEvPT_PKfS5_PKS2_PKii)
        /*0cbc*/ 	.word	0x00000000


	//----- nvinfo : EIATTR_REGCOUNT
	.align		4
.L_591:
        /*0cc0*/ 	.byte	0x04, 0x2f
        /*0cc2*/ 	.short	(.L_593 - .L_592)
	.align		4
.L_592:
        /*0cc4*/ 	.word	index@(_ZN4vllm25paged_attention_v2_kernelI13__nv_bfloat16S1_Li120ELi8ELi128ELNS_18Fp8KVCacheDataTypeE0ELb1ELi512EEEvPfS3_PT_PKS4_PKT0_SA_ifPKiSC_iPKfiiiSE_SE_iiiii)
        /*0cc8*/ 	.word	0x00000020


	//----- nvinfo : EIATTR_FRAME_SIZE
	.align		4
.L_593:
        /*0ccc*/ 	.byte	0x04, 0x11
        /*0cce*/ 	.short	(.L_595 - .L_594)
	.align		4
.L_594:
        /*0cd0*/ 	.word	index@(_ZN4vllm25paged_attention_v2_kernelI13__nv_bfloat16S1_Li120ELi8ELi128ELNS_18Fp8KVCacheDataTypeE0ELb1ELi512EEEvPfS3_PT_PKS4_PKT0_SA_ifPKiSC_iPKfiiiSE_SE_iiiii)
        /*0cd4*/ 	.word	0x00000000


	//----- nvinfo : EIATTR_REGCOUNT
	.align		4
.L_595:
        /*0cd8*/ 	.byte	0x04, 0x2f
        /*0cda*/ 	.short	(.L_597 - .L_596)
	.align		4
.L_596:
        /*0cdc*/ 	.word	index@(_ZN4vllm32paged_attention_v2_reduce_kernelI13__nv_bfloat16Li120ELi128ELi512EEEvPT_PKfS5_PKS2_PKii)
        /*0ce0*/ 	.word	0x00000020


	//----- nvinfo : EIATTR_FRAME_SIZE
	.align		4
.L_597:
        /*0ce4*/ 	.byte	0x04, 0x11
        /*0ce6*/ 	.short	(.L_599 - .L_598)
	.align		4
.L_598:
        /*0ce8*/ 	.word	index@(_ZN4vllm32paged_attention_v2_reduce_kernelI13__nv_bfloat16Li120ELi128ELi512EEEvPT_PKfS5_PKS2_PKii)
        /*0cec*/ 	.word	0x00000000


	//----- nvinfo : EIATTR_REGCOUNT
	.align		4
.L_599:
        /*0cf0*/ 	.byte	0x04, 0x2f
        /*0cf2*/ 	.short	(.L_601 - .L_600)
	.align		4
.L_600:
        /*0cf4*/ 	.word	index@(_ZN4vllm25paged_attention_v2_kernelI13__nv_bfloat16S1_Li128ELi8ELi128ELNS_18Fp8KVCacheDataTypeE0ELb1ELi512EEEvPfS3_PT_PKS4_PKT0_SA_ifPKiSC_iPKfiiiSE_SE_iiiii)
        /*0cf8*/ 	.word	0x00000028


	//----- nvinfo : EIATTR_FRAME_SIZE
	.align		4
.L_601:
        /*0cfc*/ 	.byte	0x04, 0x11
        /*0cfe*/ 	.short	(.L_603 - .L_602)
	.align		4
.L_602:
        /*0d00*/ 	.word	index@(_ZN4vllm25paged_attention_v2_kernelI13__nv_bfloat16S1_Li128ELi8ELi128ELNS_18Fp8KVCacheDataTypeE0ELb1ELi512EEEvPfS3_PT_PKS4_PKT0_SA_ifPKiSC_iPKfiiiSE_SE_iiiii)
        /*0d04*/ 	.word	0x00000000


	//----- nvinfo : EIATTR_REGCOUNT
	.align		4
.L_603:
        /*0d08*/ 	.byte	0x04, 0x2f
        /*0d0a*/ 	.short	(.L_605 - .L_604)
	.align		4
.L_604:
        /*0d0c*/ 	.word	index@(_ZN4vllm32paged_attention_v2_reduce_kernelI13__nv_bfloat16Li128ELi128ELi512EEEvPT_PKfS5_PKS2_PKii)
        /*0d10*/ 	.word	0x00000020


	//----- nvinfo : EIATTR_FRAME_SIZE
	.align		4
.L_605:
        /*0d14*/ 	.byte	0x04, 0x11
        /*0d16*/ 	.short	(.L_607 - .L_606)
	.align		4
.L_606:
        /*0d18*/ 	.word	index@(_ZN4vllm32paged_attention_v2_reduce_kernelI13__nv_bfloat16Li128ELi128ELi512EEEvPT_PKfS5_PKS2_PKii)
        /*0d1c*/ 	.word	0x00000000


	//----- nvinfo : EIATTR_REGCOUNT
	.align		4
.L_607:
        /*0d20*/ 	.byte	0x04, 0x2f
        /*0d22*/ 	.short	(.L_609 - .L_608)
	.align		4
.L_608:
        /*0d24*/ 	.word	index@(_ZN4vllm25paged_attention_v2_kernelI13__nv_bfloat16S1_Li192ELi8ELi128ELNS_18Fp8KVCacheDataTypeE0ELb1ELi512EEEvPfS3_PT_PKS4_PKT0_SA_ifPKiSC_iPKfiiiSE_SE_iiiii)
        /*0d28*/ 	.word	0x00000030


	//----- nvinfo : EIATTR_FRAME_SIZE
	.align		4
.L_609:
        /*0d2c*/ 	.byte	0x04, 0x11
        /*0d2e*/ 	.short	(.L_611 - .L_610)
	.align		4
.L_610:
        /*0d30*/ 	.word	index@(_ZN4vllm25paged_attention_v2_kernelI13__nv_bfloat16S1_Li192ELi8ELi128ELNS_18Fp8KVCacheDataTypeE0ELb1ELi512EEEvPfS3_PT_PKS4_PKT0_SA_ifPKiSC_iPKfiiiSE_SE_iiiii)
        /*0d34*/ 	.word	0x00000000


	//----- nvinfo : EIATTR_REGCOUNT
	.align		4
.L_611:
        /*0d38*/ 	.byte	0x04, 0x2f
        /*0d3a*/ 	.short	(.L_613 - .L_612)
	.align		4
.L_612:
        /*0d3c*/ 	.word	index@(_ZN4vllm32paged_attention_v2_reduce_kernelI13__nv_bfloat16Li192ELi128ELi512EEEvPT_PKfS5_PKS2_PKii)
        /*0d40*/ 	.word	0x00000020


	//----- nvinfo : EIATTR_FRAME_SIZE
	.align		4
.L_613:
        /*0d44*/ 	.byte	0x04, 0x11
        /*0d46*/ 	.short	(.L_615 - .L_614)
	.align		4
.L_614:
        /*0d48*/ 	.word	index@(_ZN4vllm32paged_attention_v2_reduce_kernelI13__nv_bfloat16Li192ELi128ELi512EEEvPT_PKfS5_PKS2_PKii)
        /*0d4c*/ 	.word	0x00000000


	//----- nvinfo : EIATTR_REGCOUNT
	.align		4
.L_615:
        /*0d50*/ 	.byte	0x04, 0x2f
        /*0d52*/ 	.short	(.L_617 - .L_616)
	.align		4
.L_616:
        /*0d54*/ 	.word	index@(_ZN4vllm25paged_attention_v2_kernelI13__nv_bfloat16S1_Li256ELi8ELi128ELNS_18Fp8KVCacheDataTypeE0ELb1ELi512EEEvPfS3_PT_PKS4_PKT0_SA_ifPKiSC_iPKfiiiSE_SE_iiiii)
        /*0d58*/ 	.word	0x00000028


	//----- nvinfo : EIATTR_FRAME_SIZE
	.align		4
.L_617:
        /*0d5c*/ 	.byte	0x04, 0x11
        /*0d5e*/ 	.short	(.L_619 - .L_618)
	.align		4
.L_618:
        /*0d60*/ 	.word	index@(_ZN4vllm25paged_attention_v2_kernelI13__nv_bfloat16S1_Li256ELi8ELi128ELNS_18Fp8KVCacheDataTypeE0ELb1ELi512EEEvPfS3_PT_PKS4_PKT0_SA_ifPKiSC_iPKfiiiSE_SE_iiiii)
        /*0d64*/ 	.word	0x00000000


	//----- nvinfo : EIATTR_REGCOUNT
	.align		4
.L_619:
        /*0d68*/ 	.byte	0x04, 0x2f
        /*0d6a*/ 	.short	(.L_621 - .L_620)
	.align		4
.L_620:
        /*0d6c*/ 	.word	index@(_ZN4vllm32paged_attention_v2_reduce_kernelI13__nv_bfloat16Li256ELi128ELi512EEEvPT_PKfS5_PKS2_PKii)
        /*0d70*/ 	.word	0x00000020


	//----- nvinfo : EIATTR_FRAME_SIZE
	.align		4
.L_621:
        /*0d74*/ 	.byte	0x04, 0x11
        /*0d76*/ 	.short	(.L_623 - .L_622)
	.align		4
.L_622:
        /*0d78*/ 	.word	index@(_ZN4vllm32paged_attention_v2_reduce_kernelI13__nv_bfloat16Li256ELi128ELi512EEEvPT_PKfS5_PKS2_PKii)
        /*0d7c*/ 	.word	0x00000000


	//----- nvinfo : EIATTR_REGCOUNT
	.align		4
.L_623:
        /*0d80*/ 	.byte	0x04, 0x2f
        /*0d82*/ 	.short	(.L_625 - .L_624)
	.align		4
.L_624:
        /*0d84*/ 	.word	index@(_ZN4vllm25paged_attention_v2_kernelI13__nv_bfloat16S1_Li32ELi8ELi128ELNS_18Fp8KVCacheDataTypeE0ELb0ELi512EEEvPfS3_PT_PKS4_PKT0_SA_ifPKiSC_iPKfiiiSE_SE_iiiii)
        /*0d88*/ 	.word	0x00000020


	//----- nvinfo : EIATTR_FRAME_SIZE
	.align		4
.L_625:
        /*0d8c*/ 	.byte	0x04, 0x11
        /*0d8e*/ 	.short	(.L_627 - .L_626)
	.align		4
.L_626:
        /*0d90*/ 	.word	index@(_ZN4vllm25paged_attention_v2_kernelI13__nv_bfloat16S1_Li32ELi8ELi128ELNS_18Fp8KVCacheDataTypeE0ELb0ELi512EEEvPfS3_PT_PKS4_PKT0_SA_ifPKiSC_iPKfiiiSE_SE_iiiii)
        /*0d94*/ 	.word	0x00000000


	//----- nvinfo : EIATTR_REGCOUNT
	.align		4
.L_627:
        /*0d98*/ 	.byte	0x04, 0x2f
        /*0d9a*/ 	.short	(.L_629 - .L_628)
	.align		4
.L_628:
        /*0d9c*/ 	.word	index@(_ZN4vllm25paged_attention_v2_kernelI13__nv_bfloat16S1_Li64ELi8ELi128ELNS_18Fp8KVCacheDataTypeE0ELb0ELi512EEEvPfS3_PT_PKS4_PKT0_SA_ifPKiSC_iPKfiiiSE_SE_iiiii)
        /*0da0*/ 	.word	0x00000028


	//----- nvinfo : EIATTR_FRAME_SIZE
	.align		4
.L_629:
        /*0da4*/ 	.byte	0x04, 0x11
        /*0da6*/ 	.short	(.L_631 - .L_630)
	.align		4
.L_630:
        /*0da8*/ 	.word	index@(_ZN4vllm25paged_attention_v2_kernelI13__nv_bfloat16S1_Li64ELi8ELi128ELNS_18Fp8KVCacheDataTypeE0ELb0ELi512EEEvPfS3_PT_PKS4_PKT0_SA_ifPKiSC_iPKfiiiSE_SE_iiiii)
        /*0dac*/ 	.word	0x00000000


	//----- nvinfo : EIATTR_REGCOUNT
	.align		4
.L_631:
        /*0db0*/ 	.byte	0x04, 0x2f
        /*0db2*/ 	.short	(.L_633 - .L_632)
	.align		4
.L_632:
        /*0db4*/ 	.word	index@(_ZN4vllm25paged_attention_v2_kernelI13__nv_bfloat16S1_Li80ELi8ELi128ELNS_18Fp8KVCacheDataTypeE0ELb0ELi512EEEvPfS3_PT_PKS4_PKT0_SA_ifPKiSC_iPKfiiiSE_SE_iiiii)
        /*0db8*/ 	.word	0x00000030


	//----- nvinfo : EIATTR_FRAME_SIZE
	.align		4
.L_633:
        /*0dbc*/ 	.byte	0x04, 0x11
        /*0dbe*/ 	.short	(.L_635 - .L_634)
	.align		4
.L_634:
        /*0dc0*/ 	.word	index@(_ZN4vllm25paged_attention_v2_kernelI13__nv_bfloat16S1_Li80ELi8ELi128ELNS_18Fp8KVCacheDataTypeE0ELb0ELi512EEEvPfS3_PT_PKS4_PKT0_SA_ifPKiSC_iPKfiiiSE_SE_iiiii)
        /*0dc4*/ 	.word	0x00000000


	//----- nvinfo : EIATTR_REGCOUNT
	.align		4
.L_635:
        /*0dc8*/ 	.byte	0x04, 0x2f
        /*0dca*/ 	.short	(.L_637 - .L_636)
	.align		4
.L_636:
        /*0dcc*/ 	.word	index@(_ZN4vllm25paged_attention_v2_kernelI13__nv_bfloat16S1_Li96ELi8ELi128ELNS_18Fp8KVCacheDataTypeE0ELb0ELi512EEEvPfS3_PT_PKS4_PKT0_SA_ifPKiSC_iPKfiiiSE_SE_iiiii)
        /*0dd0*/ 	.word	0x00000030


	//----- nvinfo : EIATTR_FRAME_SIZE
	.align		4
.L_637:
        /*0dd4*/ 	.byte	0x04, 0x11
        /*0dd6*/ 	.short	(.L_639 - .L_638)
	.align		4
.L_638:
        /*0dd8*/ 	.word	index@(_ZN4vllm25paged_attention_v2_kernelI13__nv_bfloat16S1_Li96ELi8ELi128ELNS_18Fp8KVCacheDataTypeE0ELb0ELi512EEEvPfS3_PT_PKS4_PKT0_SA_ifPKiSC_iPKfiiiSE_SE_iiiii)
        /*0ddc*/ 	.word	0x00000000


	//----- nvinfo : EIATTR_REGCOUNT
	.align		4
.L_639:
        /*0de0*/ 	.byte	0x04, 0x2f
        /*0de2*/ 	.short	(.L_641 - .L_640)
	.align		4
.L_640:
        /*0de4*/ 	.word	index@(_ZN4vllm25paged_attention_v2_kernelI13__nv_bfloat16S1_Li112ELi8ELi128ELNS_18Fp8KVCacheDataTypeE0ELb0ELi512EEEvPfS3_PT_PKS4_PKT0_SA_ifPKiSC_iPKfiiiSE_SE_iiiii)
        /*0de8*/ 	.word	0x00000037


	//----- nvinfo : EIATTR_FRAME_SIZE
	.align		4
.L_641:
        /*0dec*/ 	.byte	0x04, 0x11
        /*0dee*/ 	.short	(.L_643 - .L_642)
	.align		4
.L_642:
        /*0df0*/ 	.word	index@(_ZN4vllm25paged_attention_v2_kernelI13__nv_bfloat16S1_Li112ELi8ELi128ELNS_18Fp8KVCacheDataTypeE0ELb0ELi512EEEvPfS3_PT_PKS4_PKT0_SA_ifPKiSC_iPKfiiiSE_SE_iiiii)
        /*0df4*/ 	.word	0x00000000


	//----- nvinfo : EIATTR_REGCOUNT
	.align		4
.L_643:
        /*0df8*/ 	.byte	0x04, 0x2f
        /*0dfa*/ 	.short	(.L_645 - .L_644)
	.align		4
.L_644:
        /*0dfc*/ 	.word	index@(_ZN4vllm25paged_attention_v2_kernelI13__nv_bfloat16S1_Li120ELi8ELi128ELNS_18Fp8KVCacheDataTypeE0ELb0ELi512EEEvPfS3_PT_PKS4_PKT0_SA_ifPKiSC_iPKfiiiSE_SE_iiiii)
        /*0e00*/ 	.word	0x00000037


	//----- nvinfo : EIATTR_FRAME_SIZE
	.align		4
.L_645:
        /*0e04*/ 	.byte	0x04, 0x11
        /*0e06*/ 	.short	(.L_647 - .L_646)
	.align		4
.L_646:
        /*0e08*/ 	.word	index@(_ZN4vllm25paged_attention_v2_kernelI13__nv_bfloat16S1_Li120ELi8ELi128ELNS_18Fp8KVCacheDataTypeE0ELb0ELi512EEEvPfS3_PT_PKS4_PKT0_SA_ifPKiSC_iPKfiiiSE_SE_iiiii)
        /*0e0c*/ 	.word	0x00000000


	//----- nvinfo : EIATTR_REGCOUNT
	.align		4
.L_647:
        /*0e10*/ 	.byte	0x04, 0x2f
        /*0e12*/ 	.short	(.L_649 - .L_648)
	.align		4
.L_648:
        /*0e14*/ 	.word	index@(_ZN4vllm25paged_attention_v2_kernelI13__nv_bfloat16S1_Li128ELi8ELi128ELNS_18Fp8KVCacheDataTypeE0ELb0ELi512EEEvPfS3_PT_PKS4_PKT0_SA_ifPKiSC_iPKfiiiSE_SE_iiiii)
        /*0e18*/ 	.word	0x00000038


	//----- nvinfo : EIATTR_FRAME_SIZE
	.align		4
.L_649:
        /*0e1c*/ 	.byte	0x04, 0x11
        /*0e1e*/ 	.short	(.L_651 - .L_650)
	.align		4
.L_650:
        /*0e20*/ 	.word	index@(_ZN4vllm25paged_attention_v2_kernelI13__nv_bfloat16S1_Li128ELi8ELi128ELNS_18Fp8KVCacheDataTypeE0ELb0ELi512EEEvPfS3_PT_PKS4_PKT0_SA_ifPKiSC_iPKfiiiSE_SE_iiiii)
        /*0e24*/ 	.word	0x00000000


	//----- nvinfo : EIATTR_REGCOUNT
	.align		4
.L_651:
        /*0e28*/ 	.byte	0x04, 0x2f
        /*0e2a*/ 	.short	(.L_653 - .L_652)
	.align		4
.L_652:
        /*0e2c*/ 	.word	index@(_ZN4vllm25paged_attention_v2_kernelI13__nv_bfloat16S1_Li192ELi8ELi128ELNS_18Fp8KVCacheDataTypeE0ELb0ELi512EEEvPfS3_PT_PKS4_PKT0_SA_ifPKiSC_iPKfiiiSE_SE_iiiii)
        /*0e30*/ 	.word	0x0000004e


	//----- nvinfo : EIATTR_FRAME_SIZE
	.align		4
.L_653:
        /*0e34*/ 	.byte	0x04, 0x11
        /*0e36*/ 	.short	(.L_655 - .L_654)
	.align		4
.L_654:
        /*0e38*/ 	.word	index@(_ZN4vllm25paged_attention_v2_kernelI13__nv_bfloat16S1_Li192ELi8ELi128ELNS_18Fp8KVCacheDataTypeE0ELb0ELi512EEEvPfS3_PT_PKS4_PKT0_SA_ifPKiSC_iPKfiiiSE_SE_iiiii)
        /*0e3c*/ 	.word	0x00000000


	//----- nvinfo : EIATTR_REGCOUNT
	.align		4
.L_655:
        /*0e40*/ 	.byte	0x04, 0x2f
        /*0e42*/ 	.short	(.L_657 - .L_656)
	.align		4
.L_656:
        /*0e44*/ 	.word	index@(_ZN4vllm25paged_attention_v2_kernelI13__nv_bfloat16S1_Li256ELi8ELi128ELNS_18Fp8KVCacheDataTypeE0ELb0ELi512EEEvPfS3_PT_PKS4_PKT0_SA_ifPKiSC_iPKfiiiSE_SE_iiiii)
        /*0e48*/ 	.word	0x00000060


	//----- nvinfo : EIATTR_FRAME_SIZE
	.align		4
.L_657:
        /*0e4c*/ 	.byte	0x04, 0x11
        /*0e4e*/ 	.short	(.L_659 - .L_658)
	.align		4
.L_658:
        /*0e50*/ 	.word	index@(_ZN4vllm25paged_attention_v2_kernelI13__nv_bfloat16S1_Li256ELi8ELi128ELNS_18Fp8KVCacheDataTypeE0ELb0ELi512EEEvPfS3_PT_PKS4_PKT0_SA_ifPKiSC_iPKfiiiSE_SE_iiiii)
        /*0e54*/ 	.word	0x00000000


	//----- nvinfo : EIATTR_REGCOUNT
	.align		4
.L_659:
        /*0e58*/ 	.byte	0x04, 0x2f
        /*0e5a*/ 	.short	(.L_661 - .L_660)
	.align		4
.L_660:
        /*0e5c*/ 	.word	index@(_ZN4vllm25paged_attention_v2_kernelI13__nv_bfloat16S1_Li32ELi16ELi128ELNS_18Fp8KVCacheDataTypeE0ELb1ELi512EEEvPfS3_PT_PKS4_PKT0_SA_ifPKiSC_iPKfiiiSE_SE_iiiii)
        /*0e60*/ 	.word	0x00000028


	//----- nvinfo : EIATTR_FRAME_SIZE
	.align		4
.L_661:
        /*0e64*/ 	.byte	0x04, 0x11
        /*0e66*/ 	.short	(.L_663 - .L_662)
	.align		4
.L_662:
        /*0e68*/ 	.word	index@(_ZN4vllm25paged_attention_v2_kernelI13__nv_bfloat16S1_Li32ELi16ELi128ELNS_18Fp8KVCacheDataTypeE0ELb1ELi512EEEvPfS3_PT_PKS4_PKT0_SA_ifPKiSC_iPKfiiiSE_SE_iiiii)
        /*0e6c*/ 	.word	0x00000000


	//----- nvinfo : EIATTR_REGCOUNT
	.align		4
.L_663:
        /*0e70*/ 	.byte	0x04, 0x2f
        /*0e72*/ 	.short	(.L_665 - .L_664)
	.align		4
.L_664:
        /*0e74*/ 	.word	index@(_ZN4vllm25paged_attention_v2_kernelI13__nv_bfloat16S1_Li64ELi16ELi128ELNS_18Fp8KVCacheDataTypeE0ELb1ELi512EEEvPfS3_PT_PKS4_PKT0_SA_ifPKiSC_iPKfiiiSE_SE_iiiii)
        /*0e78*/ 	.word	0x00000028


	//----- nvinfo : EIATTR_FRAME_SIZE
	.align		4
.L_665:
        /*0e7c*/ 	.byte	0x04, 0x11
        /*0e7e*/ 	.short	(.L_667 - .L_666)
	.align		4
.L_666:
        /*0e80*/ 	.word	index@(_ZN4vllm25paged_attention_v2_kernelI13__nv_bfloat16S1_Li64ELi16ELi128ELNS_18Fp8KVCacheDataTypeE0ELb1ELi512EEEvPfS3_PT_PKS4_PKT0_SA_ifPKiSC_iPKfiiiSE_SE_iiiii)
        /*0e84*/ 	.word	0x00000000


	//----- nvinfo : EIATTR_REGCOUNT
	.align		4
.L_667:
        /*0e88*/ 	.byte	0x04, 0x2f
        /*0e8a*/ 	.short	(.L_669 - .L_668)
	.align		4
.L_668:
        /*0e8c*/ 	.word	index@(_ZN4vllm25paged_attention_v2_kernelI13__nv_bfloat16S1_Li80ELi16ELi128ELNS_18Fp8KVCacheDataTypeE0ELb1ELi512EEEvPfS3_PT_PKS4_PKT0_SA_ifPKiSC_iPKfiiiSE_SE_iiiii)
        /*0e90*/ 	.word	0x00000030


	//----- nvinfo : EIATTR_FRAME_SIZE
	.align		4
.L_669:
        /*0e94*/ 	.byte	0x04, 0x11
        /*0e96*/ 	.short	(.L_671 - .L_670)
	.align		4
.L_670:
        /*0e98*/ 	.word	index@(_ZN4vllm25paged_attention_v2_kernelI13__nv_bfloat16S1_Li80ELi16ELi128ELNS_18Fp8KVCacheDataTypeE0ELb1ELi512EEEvPfS3_PT_PKS4_PKT0_SA_ifPKiSC_iPKfiiiSE_SE_iiiii)
        /*0e9c*/ 	.word	0x00000000


	//----- nvinfo : EIATTR_REGCOUNT
	.align		4
.L_671:
        /*0ea0*/ 	.byte	0x04, 0x2f
        /*0ea2*/ 	.short	(.L_673 - .L_672)
	.align		4
.L_672:
        /*0ea4*/ 	.word	index@(_ZN4vllm25paged_attention_v2_kernelI13__nv_bfloat16S1_Li96ELi16ELi128ELNS_18Fp8KVCacheDataTypeE0ELb1ELi512EEEvPfS3_PT_PKS4_PKT0_SA_ifPKiSC_iPKfiiiSE_SE_iiiii)
        /*0ea8*/ 	.word	0x00000028


	//----- nvinfo : EIATTR_FRAME_SIZE
	.align		4
.L_673:
        /*0eac*/ 	.byte	0x04, 0x11
        /*0eae*/ 	.short	(.L_675 - .L_674)
	.align		4
.L_674:
        /*0eb0*/ 	.word	index@(_ZN4vllm25paged_attention_v2_kernelI13__nv_bfloat16S1_Li96ELi16ELi128ELNS_18Fp8KVCacheDataTypeE0ELb1ELi512EEEvPfS3_PT_PKS4_PKT0_SA_ifPKiSC_iPKfiiiSE_SE_iiiii)
        /*0eb4*/ 	.word	0x00000000


	//----- nvinfo : EIATTR_REGCOUNT
	.align		4
.L_675:
        /*0eb8*/ 	.byte	0x04, 0x2f
        /*0eba*/ 	.short	(.L_677 - .L_676)
	.align		4
.L_676:
        /*0ebc*/ 	.word	index@(_ZN4vllm25paged_attention_v2_kernelI13__nv_bfloat16S1_Li112ELi16ELi128ELNS_18Fp8KVCacheDataTypeE0ELb1ELi512EEEvPfS3_PT_PKS4_PKT0_SA_ifPKiSC_iPKfiiiSE_SE_iiiii)
        /*0ec0*/ 	.word	0x00000028


	//----- nvinfo : EIATTR_FRAME_SIZE
	.align		4
.L_677:
        /*0ec4*/ 	.byte	0x04, 0x11
        /*0ec6*/ 	.short	(.L_679 - .L_678)
	.align		4
.L_678:
        /*0ec8*/ 	.word	index@(_ZN4vllm25paged_attention_v2_kernelI13__nv_bfloat16S1_Li112ELi16ELi128ELNS_18Fp8KVCacheDataTypeE0ELb1ELi512EEEvPfS3_PT_PKS4_PKT0_SA_ifPKiSC_iPKfiiiSE_SE_iiiii)
        /*0ecc*/ 	.word	0x00000000


	//----- nvinfo : EIATTR_REGCOUNT
	.align		4
.L_679:
        /*0ed0*/ 	.byte	0x04, 0x2f
        /*0ed2*/ 	.short	(.L_681 - .L_680)
	.align		4
.L_680:
        /*0ed4*/ 	.word	index@(_ZN4vllm25paged_attention_v2_kernelI13__nv_bfloat16S1_Li120ELi16ELi128ELNS_18Fp8KVCacheDataTypeE0ELb1ELi512EEEvPfS3_PT_PKS4_PKT0_SA_ifPKiSC_iPKfiiiSE_SE_iiiii)
        /*0ed8*/ 	.word	0x00000030


	//----- nvinfo : EIATTR_FRAME_SIZE
	.align		4
.L_681:
        /*0edc*/ 	.byte	0x04, 0x11
        /*0ede*/ 	.short	(.L_683 - .L_682)
	.align		4
.L_682:
        /*0ee0*/ 	.word	index@(_ZN4vllm25paged_attention_v2_kernelI13__nv_bfloat16S1_Li120ELi16ELi128ELNS_18Fp8KVCacheDataTypeE0ELb1ELi512EEEvPfS3_PT_PKS4_PKT0_SA_ifPKiSC_iPKfiiiSE_SE_iiiii)
        /*0ee4*/ 	.word	0x00000000


	//----- nvinfo : EIATTR_REGCOUNT
	.align		4
.L_683:
        /*0ee8*/ 	.byte	0x04, 0x2f
        /*0eea*/ 	.short	(.L_685 - .L_684)
	.align		4
.L_684:
        /*0eec*/ 	.word	index@(_ZN4vllm25paged_attention_v2_kernelI13__nv_bfloat16S1_Li128ELi16ELi128ELNS_18Fp8KVCacheDataTypeE0ELb1ELi512EEEvPfS3_PT_PKS4_PKT0_SA_ifPKiSC_iPKfiiiSE_SE_iiiii)
        /*0ef0*/ 	.word	0x00000028


	//----- nvinfo : EIATTR_FRAME_SIZE
	.align		4
.L_685:
        /*0ef4*/ 	.byte	0x04, 0x11
        /*0ef6*/ 	.short	(.L_687 - .L_686)
	.align		4
.L_686:
        /*0ef8*/ 	.word	index@(_ZN4vllm25paged_attention_v2_kernelI13__nv_bfloat16S1_Li128ELi16ELi128ELNS_18Fp8KVCacheDataTypeE0ELb1ELi512EEEvPfS3_PT_PKS4_PKT0_SA_ifPKiSC_iPKfiiiSE_SE_iiiii)
        /*0efc*/ 	.word	0x00000000


	//----- nvinfo : EIATTR_REGCOUNT
	.align		4
.L_687:
        /*0f00*/ 	.byte	0x04, 0x2f
        /*0f02*/ 	.short	(.L_689 - .L_688)
	.align		4
.L_688:
        /*0f04*/ 	.word	index@(_ZN4vllm25paged_attention_v2_kernelI13__nv_bfloat16S1_Li192ELi16ELi128ELNS_18Fp8KVCacheDataTypeE0ELb1ELi512EEEvPfS3_PT_PKS4_PKT0_SA_ifPKiSC_iPKfiiiSE_SE_iiiii)
        /*0f08*/ 	.word	0x00000028


	//----- nvinfo : EIATTR_FRAME_SIZE
	.align		4
.L_689:
        /*0f0c*/ 	.byte	0x04, 0x11
        /*0f0e*/ 	.short	(.L_691 - .L_690)
	.align		4
.L_690:
        /*0f10*/ 	.word	index@(_ZN4vllm25paged_attention_v2_kernelI13__nv_bfloat16S1_Li192ELi16ELi128ELNS_18Fp8KVCacheDataTypeE0ELb1ELi512EEEvPfS3_PT_PKS4_PKT0_SA_ifPKiSC_iPKfiiiSE_SE_iiiii)
        /*0f14*/ 	.word	0x00000000


	//----- nvinfo : EIATTR_REGCOUNT
	.align		4
.L_691:
        /*0f18*/ 	.byte	0x04, 0x2f
        /*0f1a*/ 	.short	(.L_693 - .L_692)
	.align		4
.L_692:
        /*0f1c*/ 	.word	index@(_ZN4vllm25paged_attention_v2_kernelI13__nv_bfloat16S1_Li256ELi16ELi128ELNS_18Fp8KVCacheDataTypeE0ELb1ELi512EEEvPfS3_PT_PKS4_PKT0_SA_ifPKiSC_iPKfiiiSE_SE_iiiii)
        /*0f20*/ 	.word	0x00000038


	//----- nvinfo : EIATTR_FRAME_SIZE
	.align		4
.L_693:
        /*0f24*/ 	.byte	0x04, 0x11
        /*0f26*/ 	.short	(.L_695 - .L_694)
	.align		4
.L_694:
        /*0f28*/ 	.word	index@(_ZN4vllm25paged_attention_v2_kernelI13__nv_bfloat16S1_Li256ELi16ELi128ELNS_18Fp8KVCacheDataTypeE0ELb1ELi512EEEvPfS3_PT_PKS4_PKT0_SA_ifPKiSC_iPKfiiiSE_SE_iiiii)
        /*0f2c*/ 	.word	0x00000000


	//----- nvinfo : EIATTR_REGCOUNT
	.align		4
.L_695:
        /*0f30*/ 	.byte	0x04, 0x2f
        /*0f32*/ 	.short	(.L_697 - .L_696)
	.align		4
.L_696:
        /*0f34*/ 	.word	index@(_ZN4vllm25paged_attention_v2_kernelI13__nv_bfloat16S1_Li32ELi16ELi128ELNS_18Fp8KVCacheDataTypeE0ELb0ELi512EEEvPfS3_PT_PKS4_PKT0_SA_ifPKiSC_iPKfiiiSE_SE_iiiii)
        /*0f38*/ 	.word	0x00000028


	//----- nvinfo : EIATTR_FRAME_SIZE
	.align		4
.L_697:
        /*0f3c*/ 	.byte	0x04, 0x11
        /*0f3e*/ 	.short	(.L_699 - .L_698)
	.align		4
.L_698:
        /*0f40*/ 	.word	index@(_ZN4vllm25paged_attention_v2_kernelI13__nv_bfloat16S1_Li32ELi16ELi128ELNS_18Fp8KVCacheDataTypeE0ELb0ELi512EEEvPfS3_PT_PKS4_PKT0_SA_ifPKiSC_iPKfiiiSE_SE_iiiii)
        /*0f44*/ 	.word	0x00000000


	//----- nvinfo : EIATTR_REGCOUNT
	.align		4
.L_699:
        /*0f48*/ 	.byte	0x04, 0x2f
        /*0f4a*/ 	.short	(.L_701 - .L_700)
	.align		4
.L_700:
        /*0f4c*/ 	.word	index@(_ZN4vllm25paged_attention_v2_kernelI13__nv_bfloat16S1_Li64ELi16ELi128ELNS_18Fp8KVCacheDataTypeE0ELb0ELi512EEEvPfS3_PT_PKS4_PKT0_SA_ifPKiSC_iPKfiiiSE_SE_iiiii)
        /*0f50*/ 	.word	0x00000038


	//----- nvinfo : EIATTR_FRAME_SIZE
	.align		4
.L_701:
        /*0f54*/ 	.byte	0x04, 0x11
        /*0f56*/ 	.short	(.L_703 - .L_702)
	.align		4
.L_702:
        /*0f58*/ 	.word	index@(_ZN4vllm25paged_attention_v2_kernelI13__nv_bfloat16S1_Li64ELi16ELi128ELNS_18Fp8KVCacheDataTypeE0ELb0ELi512EEEvPfS3_PT_PKS4_PKT0_SA_ifPKiSC_iPKfiiiSE_SE_iiiii)
        /*0f5c*/ 	.word	0x00000000


	//----- nvinfo : EIATTR_REGCOUNT
	.align		4
.L_703:
        /*0f60*/ 	.byte	0x04, 0x2f
        /*0f62*/ 	.short	(.L_705 - .L_704)
	.align		4
.L_704:
        /*0f64*/ 	.word	index@(_ZN4vllm25paged_attention_v2_kernelI13__nv_bfloat16S1_Li80ELi16ELi128ELNS_18Fp8KVCacheDataTypeE0ELb0ELi512EEEvPfS3_PT_PKS4_PKT0_SA_ifPKiSC_iPKfiiiSE_SE_iiiii)
        /*0f68*/ 	.word	0x00000047


	//----- nvinfo : EIATTR_FRAME_SIZE
	.align		4
.L_705:
        /*0f6c*/ 	.byte	0x04, 0x11
        /*0f6e*/ 	.short	(.L_707 - .L_706)
	.align		4
.L_706:
        /*0f70*/ 	.word	index@(_ZN4vllm25paged_attention_v2_kernelI13__nv_bfloat16S1_Li80ELi16ELi128ELNS_18Fp8KVCacheDataTypeE0ELb0ELi512EEEvPfS3_PT_PKS4_PKT0_SA_ifPKiSC_iPKfiiiSE_SE_iiiii)
        /*0f74*/ 	.word	0x00000000


	//----- nvinfo : EIATTR_REGCOUNT
	.align		4
.L_707:
        /*0f78*/ 	.byte	0x04, 0x2f
        /*0f7a*/ 	.short	(.L_709 - .L_708)
	.align		4
.L_708:
        /*0f7c*/ 	.word	index@(_ZN4vllm25paged_attention_v2_kernelI13__nv_bfloat16S1_Li96ELi16ELi128ELNS_18Fp8KVCacheDataTypeE0ELb0ELi512EEEvPfS3_PT_PKS4_PKT0_SA_ifPKiSC_iPKfiiiSE_SE_iiiii)
        /*0f80*/ 	.word	0x00000050


	//----- nvinfo : EIATTR_FRAME_SIZE
	.align		4
.L_709:
        /*0f84*/ 	.byte	0x04, 0x11
        /*0f86*/ 	.short	(.L_711 - .L_710)
	.align		4
.L_710:
        /*0f88*/ 	.word	index@(_ZN4vllm25paged_attention_v2_kernelI13__nv_bfloat16S1_Li96ELi16ELi128ELNS_18Fp8KVCacheDataTypeE0ELb0ELi512EEEvPfS3_PT_PKS4_PKT0_SA_ifPKiSC_iPKfiiiSE_SE_iiiii)
        /*0f8c*/ 	.word	0x00000000


	//----- nvinfo : EIATTR_REGCOUNT
	.align		4
.L_711:
        /*0f90*/ 	.byte	0x04, 0x2f
        /*0f92*/ 	.short	(.L_713 - .L_712)
	.align		4
.L_712:
        /*0f94*/ 	.word	index@(_ZN4vllm25paged_attention_v2_kernelI13__nv_bfloat16S1_Li112ELi16ELi128ELNS_18Fp8KVCacheDataTypeE0ELb0ELi512EEEvPfS3_PT_PKS4_PKT0_SA_ifPKiSC_iPKfiiiSE_SE_iiiii)
        /*0f98*/ 	.word	0x00000050


	//----- nvinfo : EIATTR_FRAME_SIZE
	.align		4
.L_713:
        /*0f9c*/ 	.byte	0x04, 0x11
        /*0f9e*/ 	.short	(.L_715 - .L_714)
	.align		4
.L_714:
        /*0fa0*/ 	.word	index@(_ZN4vllm25paged_attention_v2_kernelI13__nv_bfloat16S1_Li112ELi16ELi128ELNS_18Fp8KVCacheDataTypeE0ELb0ELi512EEEvPfS3_PT_PKS4_PKT0_SA_ifPKiSC_iPKfiiiSE_SE_iiiii)
        /*0fa4*/ 	.word	0x00000000


	//----- nvinfo : EIATTR_REGCOUNT
	.align		4
.L_715:
        /*0fa8*/ 	.byte	0x04, 0x2f
        /*0faa*/ 	.short	(.L_717 - .L_716)
	.align		4
.L_716:
        /*0fac*/ 	.word	index@(_ZN4vllm25paged_attention_v2_kernelI13__nv_bfloat16S1_Li120ELi16ELi128ELNS_18Fp8KVCacheDataTypeE0ELb0ELi512EEEvPfS3_PT_PKS4_PKT0_SA_ifPKiSC_iPKfiiiSE_SE_iiiii)
        /*0fb0*/ 	.word	0x0000005f


	//----- nvinfo : EIATTR_FRAME_SIZE
	.align		4
.L_717:
        /*0fb4*/ 	.byte	0x04, 0x11
        /*0fb6*/ 	.short	(.L_719 - .L_718)
	.align		4
.L_718:
        /*0fb8*/ 	.word	index@(_ZN4vllm25paged_attention_v2_kernelI13__nv_bfloat16S1_Li120ELi16ELi128ELNS_18Fp8KVCacheDataTypeE0ELb0ELi512EEEvPfS3_PT_PKS4_PKT0_SA_ifPKiSC_iPKfiiiSE_SE_iiiii)
        /*0fbc*/ 	.word	0x00000000


	//----- nvinfo : EIATTR_REGCOUNT
	.align		4
.L_719:
        /*0fc0*/ 	.byte	0x04, 0x2f
        /*0fc2*/ 	.short	(.L_721 - .L_720)
	.align		4
.L_720:
        /*0fc4*/ 	.word	index@(_ZN4vllm25paged_attention_v2_kernelI13__nv_bfloat16S1_Li128ELi16ELi128ELNS_18Fp8KVCacheDataTypeE0ELb0ELi512EEEvPfS3_PT_PKS4_PKT0_SA_ifPKiSC_iPKfiiiSE_SE_iiiii)
        /*0fc8*/ 	.word	0x0000005f


	//----- nvinfo : EIATTR_FRAME_SIZE
	.align		4
.L_721:
        /*0fcc*/ 	.byte	0x04, 0x11
        /*0fce*/ 	.short	(.L_723 - .L_722)
	.align		4
.L_722:
        /*0fd0*/ 	.word	index@(_ZN4vllm25paged_attention_v2_kernelI13__nv_bfloat16S1_Li128ELi16ELi128ELNS_18Fp8KVCacheDataTypeE0ELb0ELi512EEEvPfS3_PT_PKS4_PKT0_SA_ifPKiSC_iPKfiiiSE_SE_iiiii)
        /*0fd4*/ 	.word	0x00000000


	//----- nvinfo : EIATTR_REGCOUNT
	.align		4
.L_723:
        /*0fd8*/ 	.byte	0x04, 0x2f
        /*0fda*/ 	.short	(.L_725 - .L_724)
	.align		4
.L_724:
        /*0fdc*/ 	.word	index@(_ZN4vllm25paged_attention_v2_kernelI13__nv_bfloat16S1_Li192ELi16ELi128ELNS_18Fp8KVCacheDataTypeE0ELb0ELi512EEEvPfS3_PT_PKS4_PKT0_SA_ifPKiSC_iPKfiiiSE_SE_iiiii)
        /*0fe0*/ 	.word	0x0000007e


	//----- nvinfo : EIATTR_FRAME_SIZE
	.align		4
.L_725:
        /*0fe4*/ 	.byte	0x04, 0x11
        /*0fe6*/ 	.short	(.L_727 - .L_726)
	.align		4
.L_726:
        /*0fe8*/ 	.word	index@(_ZN4vllm25paged_attention_v2_kernelI13__nv_bfloat16S1_Li192ELi16ELi128ELNS_18Fp8KVCacheDataTypeE0ELb0ELi512EEEvPfS3_PT_PKS4_PKT0_SA_ifPKiSC_iPKfiiiSE_SE_iiiii)
        /*0fec*/ 	.word	0x00000000


	//----- nvinfo : EIATTR_REGCOUNT
	.align		4
.L_727:
        /*0ff0*/ 	.byte	0x04, 0x2f
        /*0ff2*/ 	.short	(.L_729 - .L_728)
	.align		4
.L_728:
        /*0ff4*/ 	.word	index@(_ZN4vllm25paged_attention_v2_kernelI13__nv_bfloat16S1_Li256ELi16ELi128ELNS_18Fp8KVCacheDataTypeE0ELb0ELi512EEEvPfS3_PT_PKS4_PKT0_SA_ifPKiSC_iPKfiiiSE_SE_iiiii)
        /*0ff8*/ 	.word	0x000000a4


	//----- nvinfo : EIATTR_FRAME_SIZE
	.align		4
.L_729:
        /*0ffc*/ 	.byte	0x04, 0x11
        /*0ffe*/ 	.short	(.L_731 - .L_730)
	.align		4
.L_730:
        /*1000*/ 	.word	index@(_ZN4vllm25paged_attention_v2_kernelI13__nv_bfloat16S1_Li256ELi16ELi128ELNS_18Fp8KVCacheDataTypeE0ELb0ELi512EEEvPfS3_PT_PKS4_PKT0_SA_ifPKiSC_iPKfiiiSE_SE_iiiii)
        /*1004*/ 	.word	0x00000000


	//----- nvinfo : EIATTR_REGCOUNT
	.align		4
.L_731:
        /*1008*/ 	.byte	0x04, 0x2f
        /*100a*/ 	.short	(.L_733 - .L_732)
	.align		4
.L_732:
        /*100c*/ 	.word	index@(_ZN4vllm25paged_attention_v2_kernelI13__nv_bfloat16S1_Li32ELi32ELi128ELNS_18Fp8KVCacheDataTypeE0ELb1ELi512EEEvPfS3_PT_PKS4_PKT0_SA_ifPKiSC_iPKfiiiSE_SE_iiiii)
        /*1010*/ 	.word	0x0000002f


	//----- nvinfo : EIATTR_FRAME_SIZE
	.align		4
.L_733:
        /*1014*/ 	.byte	0x04, 0x11
        /*1016*/ 	.short	(.L_735 - .L_734)
	.align		4
.L_734:
        /*1018*/ 	.word	index@(_ZN4vllm25paged_attention_v2_kernelI13__nv_bfloat16S1_Li32ELi32ELi128ELNS_18Fp8KVCacheDataTypeE0ELb1ELi512EEEvPfS3_PT_PKS4_PKT0_SA_ifPKiSC_iPKfiiiSE_SE_iiiii)
        /*101c*/ 	.word	0x00000000


	//----- nvinfo : EIATTR_REGCOUNT
	.align		4
.L_735:
        /*1020*/ 	.byte	0x04, 0x2f
        /*1022*/ 	.short	(.L_737 - .L_736)
	.align		4
.L_736:
        /*1024*/ 	.word	index@(_ZN4vllm25paged_attention_v2_kernelI13__nv_bfloat16S1_Li64ELi32ELi128ELNS_18Fp8KVCacheDataTypeE0ELb1ELi512EEEvPfS3_PT_PKS4_PKT0_SA_ifPKiSC_iPKfiiiSE_SE_iiiii)
        /*1028*/ 	.word	0x0000004e


	//----- nvinfo : EIATTR_FRAME_SIZE
	.align		4
.L_737:
        /*102c*/ 	.byte	0x04, 0x11
        /*102e*/ 	.short	(.L_739 - .L_738)
	.align		4
.L_738:
        /*1030*/ 	.word	index@(_ZN4vllm25paged_attention_v2_kernelI13__nv_bfloat16S1_Li64ELi32ELi128ELNS_18Fp8KVCacheDataTypeE0ELb1ELi512EEEvPfS3_PT_PKS4_PKT0_SA_ifPKiSC_iPKfiiiSE_SE_iiiii)
        /*1034*/ 	.word	0x00000000


	//----- nvinfo : EIATTR_REGCOUNT
	.align		4
.L_739:
        /*1038*/ 	.byte	0x04, 0x2f
        /*103a*/ 	.short	(.L_741 - .L_740)
	.align		4
.L_740:
        /*103c*/ 	.word	index@(_ZN4vllm25paged_attention_v2_kernelI13__nv_bfloat16S1_Li80ELi32ELi128ELNS_18Fp8KVCacheDataTypeE0ELb1ELi512EEEvPfS3_PT_PKS4_PKT0_SA_ifPKiSC_iPKfiiiSE_SE_iiiii)
        /*1040*/ 	.word	0x0000007d


	//----- nvinfo : EIATTR_FRAME_SIZE
	.align		4
.L_741:
        /*1044*/ 	.byte	0x04, 0x11
        /*1046*/ 	.short	(.L_743 - .L_742)
	.align		4
.L_742:
        /*1048*/ 	.word	index@(_ZN4vllm25paged_attention_v2_kernelI13__nv_bfloat16S1_Li80ELi32ELi128ELNS_18Fp8KVCacheDataTypeE0ELb1ELi512EEEvPfS3_PT_PKS4_PKT0_SA_ifPKiSC_iPKfiiiSE_SE_iiiii)
        /*104c*/ 	.word	0x00000000


	//----- nvinfo : EIATTR_REGCOUNT
	.align		4
.L_743:
        /*1050*/ 	.byte	0x04, 0x2f
        /*1052*/ 	.short	(.L_745 - .L_744)
	.align		4
.L_744:
        /*1054*/ 	.word	index@(_ZN4vllm25paged_attention_v2_kernelI13__nv_bfloat16S1_Li96ELi32ELi128ELNS_18Fp8KVCacheDataTypeE0ELb1ELi512EEEvPfS3_PT_PKS4_PKT0_SA_ifPKiSC_iPKfiiiSE_SE_iiiii)
        /*1058*/ 	.word	0x00000080


	//----- nvinfo : EIATTR_FRAME_SIZE
	.align		4
.L_745:
        /*105c*/ 	.byte	0x04, 0x11
        /*105e*/ 	.short	(.L_747 - .L_746)
	.align		4
.L_746:
        /*1060*/ 	.word	index@(_ZN4vllm25paged_attention_v2_kernelI13__nv_bfloat16S1_Li96ELi32ELi128ELNS_18Fp8KVCacheDataTypeE0ELb1ELi512EEEvPfS3_PT_PKS4_PKT0_SA_ifPKiSC_iPKfiiiSE_SE_iiiii)
        /*1064*/ 	.word	0x00000000


	//----- nvinfo : EIATTR_REGCOUNT
	.align		4
.L_747:
        /*1068*/ 	.byte	0x04, 0x2f
        /*106a*/ 	.short	(.L_749 - .L_748)
	.align		4
.L_748:
        /*106c*/ 	.word	index@(_ZN4vllm25paged_attention_v2_kernelI13__nv_bfloat16S1_Li112ELi32ELi128ELNS_18Fp8KVCacheDataTypeE0ELb1ELi512EEEvPfS3_PT_PKS4_PKT0_SA_ifPKiSC_iPKfiiiSE_SE_iiiii)
        /*1070*/ 	.word	0x000000a4


	//----- nvinfo : EIATTR_FRAME_SIZE
	.align		4
.L_749:
        /*1074*/ 	.byte	0x04, 0x11
        /*1076*/ 	.short	(.L_751 - .L_750)
	.align		4
.L_750:
        /*1078*/ 	.word	index@(_ZN4vllm25paged_attention_v2_kernelI13__nv_bfloat16S1_Li112ELi32ELi128ELNS_18Fp8KVCacheDataTypeE0ELb1ELi512EEEvPfS3_PT_PKS4_PKT0_SA_ifPKiSC_iPKfiiiSE_SE_iiiii)
        /*107c*/ 	.word	0x00000000


	//----- nvinfo : EIATTR_REGCOUNT
	.align		4
.L_751:
        /*1080*/ 	.byte	0x04, 0x2f
        /*1082*/ 	.short	(.L_753 - .L_752)
	.align		4
.L_752:
        /*1084*/ 	.word	index@(_ZN4vllm25paged_attention_v2_kernelI13__nv_bfloat16S1_Li120ELi32ELi128ELNS_18Fp8KVCacheDataTypeE0ELb1ELi512EEEvPfS3_PT_PKS4_PKT0_SA_ifPKiSC_iPKfiiiSE_SE_iiiii)
        /*1088*/ 	.word	0x000000a6


	//----- nvinfo : EIATTR_FRAME_SIZE
	.align		4
.L_753:
        /*108c*/ 	.byte	0x04, 0x11
        /*108e*/ 	.short	(.L_755 - .L_754)
	.align		4
.L_754:
        /*1090*/ 	.word	index@(_ZN4vllm25paged_attention_v2_kernelI13__nv_bfloat16S1_Li120ELi32ELi128ELNS_18Fp8KVCacheDataTypeE0ELb1ELi512EEEvPfS3_PT_PKS4_PKT0_SA_ifPKiSC_iPKfiiiSE_SE_iiiii)
        /*1094*/ 	.word	0x00000000


	//----- nvinfo : EIATTR_REGCOUNT
	.align		4
.L_755:
        /*1098*/ 	.byte	0x04, 0x2f
        /*109a*/ 	.short	(.L_757 - .L_756)
	.align		4
.L_756:
        /*109c*/ 	.word	index@(_ZN4vllm25paged_attention_v2_kernelI13__nv_bfloat16S1_Li128ELi32ELi128ELNS_18Fp8KVCacheDataTypeE0ELb1ELi512EEEvPfS3_PT_PKS4_PKT0_SA_ifPKiSC_iPKfiiiSE_SE_iiiii)
        /*10a0*/ 	.word	0x000000a5


	//----- nvinfo : EIATTR_FRAME_SIZE
	.align		4
.L_757:
        /*10a4*/ 	.byte	0x04, 0x11
        /*10a6*/ 	.short	(.L_759 - .L_758)
	.align		4
.L_758:
        /*10a8*/ 	.word	index@(_ZN4vllm25paged_attention_v2_kernelI13__nv_bfloat16S1_Li128ELi32ELi128ELNS_18Fp8KVCacheDataTypeE0ELb1ELi512EEEvPfS3_PT_PKS4_PKT0_SA_ifPKiSC_iPKfiiiSE_SE_iiiii)
        /*10ac*/ 	.word	0x00000000


	//----- nvinfo : EIATTR_REGCOUNT
	.align		4
.L_759:
        /*10b0*/ 	.byte	0x04, 0x2f
        /*10b2*/ 	.short	(.L_761 - .L_760)
	.align		4
.L_760:
        /*10b4*/ 	.word	index@(_ZN4vllm25paged_attention_v2_kernelI13__nv_bfloat16S1_Li192ELi32ELi128ELNS_18Fp8KVCacheDataTypeE0ELb1ELi512EEEvPfS3_PT_PKS4_PKT0_SA_ifPKiSC_iPKfiiiSE_SE_iiiii)
        /*10b8*/ 	.word	0x000000f9


	//----- nvinfo : EIATTR_FRAME_SIZE
	.align		4
.L_761:
        /*10bc*/ 	.byte	0x04, 0x11
        /*10be*/ 	.short	(.L_763 - .L_762)
	.align		4
.L_762:
        /*10c0*/ 	.word	index@(_ZN4vllm25paged_attention_v2_kernelI13__nv_bfloat16S1_Li192ELi32ELi128ELNS_18Fp8KVCacheDataTypeE0ELb1ELi512EEEvPfS3_PT_PKS4_PKT0_SA_ifPKiSC_iPKfiiiSE_SE_iiiii)
        /*10c4*/ 	.word	0x00000000


	//----- nvinfo : EIATTR_REGCOUNT
	.align		4
.L_763:
        /*10c8*/ 	.byte	0x04, 0x2f
        /*10ca*/ 	.short	(.L_765 - .L_764)
	.align		4
.L_764:
        /*10cc*/ 	.word	index@(_ZN4vllm25paged_attention_v2_kernelI13__nv_bfloat16S1_Li256ELi32ELi128ELNS_18Fp8KVCacheDataTypeE0ELb1ELi512EEEvPfS3_PT_PKS4_PKT0_SA_ifPKiSC_iPKfiiiSE_SE_iiiii)
        /*10d0*/ 	.word	0x000000ff


	//----- nvinfo : EIATTR_FRAME_SIZE
	.align		4
.L_765:
        /*10d4*/ 	.byte	0x04, 0x11
        /*10d6*/ 	.short	(.L_767 - .L_766)
	.align		4
.L_766:
        /*10d8*/ 	.word	index@(_ZN4vllm25paged_attention_v2_kernelI13__nv_bfloat16S1_Li256ELi32ELi128ELNS_18Fp8KVCacheDataTypeE0ELb1ELi512EEEvPfS3_PT_PKS4_PKT0_SA_ifPKiSC_iPKfiiiSE_SE_iiiii)
        /*10dc*/ 	.word	0x00000000


	//----- nvinfo : EIATTR_REGCOUNT
	.align		4
.L_767:
        /*10e0*/ 	.byte	0x04, 0x2f
        /*10e2*/ 	.short	(.L_769 - .L_768)
	.align		4
.L_768:
        /*10e4*/ 	.word	index@(_ZN4vllm25paged_attention_v2_kernelI13__nv_bfloat16S1_Li32ELi32ELi128ELNS_18Fp8KVCacheDataTypeE0ELb0ELi512EEEvPfS3_PT_PKS4_PKT0_SA_ifPKiSC_iPKfiiiSE_SE_iiiii)
        /*10e8*/ 	.word	0x00000040


	//----- nvinfo : EIATTR_FRAME_SIZE
	.align		4
.L_769:
        /*10ec*/ 	.byte	0x04, 0x11
        /*10ee*/ 	.short	(.L_771 - .L_770)
	.align		4
.L_770:
        /*10f0*/ 	.word	index@(_ZN4vllm25paged_attention_v2_kernelI13__nv_bfloat16S1_Li32ELi32ELi128ELNS_18Fp8KVCacheDataTypeE0ELb0ELi512EEEvPfS3_PT_PKS4_PKT0_SA_ifPKiSC_iPKfiiiSE_SE_iiiii)
        /*10f4*/ 	.word	0x00000000


	//----- nvinfo : EIATTR_REGCOUNT
	.align		4
.L_771:
        /*10f8*/ 	.byte	0x04, 0x2f
        /*10fa*/ 	.short	(.L_773 - .L_772)
	.align		4
.L_772:
        /*10fc*/ 	.word	index@(_ZN4vllm25paged_attention_v2_kernelI13__nv_bfloat16S1_Li64ELi32ELi128ELNS_18Fp8KVCacheDataTypeE0ELb0ELi512EEEvPfS3_PT_PKS4_PKT0_SA_ifPKiSC_iPKfiiiSE_SE_iiiii)
        /*1100*/ 	.word	0x00000060


	//----- nvinfo : EIATTR_FRAME_SIZE
	.align		4
.L_773:
        /*1104*/ 	.byte	0x04, 0x11
        /*1106*/ 	.short	(.L_775 - .L_774)
	.align		4
.L_774:
        /*1108*/ 	.word	index@(_ZN4vllm25paged_attention_v2_kernelI13__nv_bfloat16S1_Li64ELi32ELi128ELNS_18Fp8KVCacheDataTypeE0ELb0ELi512EEEvPfS3_PT_PKS4_PKT0_SA_ifPKiSC_iPKfiiiSE_SE_iiiii)
        /*110c*/ 	.word	0x00000000


	//----- nvinfo : EIATTR_REGCOUNT
	.align		4
.L_775:
        /*1110*/ 	.byte	0x04, 0x2f
        /*1112*/ 	.short	(.L_777 - .L_776)
	.align		4
.L_776:
        /*1114*/ 	.word	index@(_ZN4vllm25paged_attention_v2_kernelI13__nv_bfloat16S1_Li80ELi32ELi128ELNS_18Fp8KVCacheDataTypeE0ELb0ELi512EEEvPfS3_PT_PKS4_PKT0_SA_ifPKiSC_iPKfiiiSE_SE_iiiii)
        /*1118*/ 	.word	0x0000007f


	//----- nvinfo : EIATTR_FRAME_SIZE
	.align		4
.L_777:
        /*111c*/ 	.byte	0x04, 0x11
        /*111e*/ 	.short	(.L_779 - .L_778)
	.align		4
.L_778:
        /*1120*/ 	.word	index@(_ZN4vllm25paged_attention_v2_kernelI13__nv_bfloat16S1_Li80ELi32ELi128ELNS_18Fp8KVCacheDataTypeE0ELb0ELi512EEEvPfS3_PT_PKS4_PKT0_SA_ifPKiSC_iPKfiiiSE_SE_iiiii)
        /*1124*/ 	.word	0x00000000


	//----- nvinfo : EIATTR_REGCOUNT
	.align		4
.L_779:
        /*1128*/ 	.byte	0x04, 0x2f
        /*112a*/ 	.short	(.L_781 - .L_780)
	.align		4
.L_780:
        /*112c*/ 	.word	index@(_ZN4vllm25paged_attention_v2_kernelI13__nv_bfloat16S1_Li96ELi32ELi128ELNS_18Fp8KVCacheDataTypeE0ELb0ELi512EEEvPfS3_PT_PKS4_PKT0_SA_ifPKiSC_iPKfiiiSE_SE_iiiii)
        /*1130*/ 	.word	0x00000080


	//----- nvinfo : EIATTR_FRAME_SIZE
	.align		4
.L_781:
        /*1134*/ 	.byte	0x04, 0x11
        /*1136*/ 	.short	(.L_783 - .L_782)
	.align		4
.L_782:
        /*1138*/ 	.word	index@(_ZN4vllm25paged_attention_v2_kernelI13__nv_bfloat16S1_Li96ELi32ELi128ELNS_18Fp8KVCacheDataTypeE0ELb0ELi512EEEvPfS3_PT_PKS4_PKT0_SA_ifPKiSC_iPKfiiiSE_SE_iiiii)
        /*113c*/ 	.word	0x00000000


	//----- nvinfo : EIATTR_REGCOUNT
	.align		4
.L_783:
        /*1140*/ 	.byte	0x04, 0x2f
        /*1142*/ 	.short	(.L_785 - .L_784)
	.align		4
.L_784:
        /*1144*/ 	.word	index@(_ZN4vllm25paged_attention_v2_kernelI13__nv_bfloat16S1_Li112ELi32ELi128ELNS_18Fp8KVCacheDataTypeE0ELb0ELi512EEEvPfS3_PT_PKS4_PKT0_SA_ifPKiSC_iPKfiiiSE_SE_iiiii)
        /*1148*/ 	.word	0x000000a5


	//----- nvinfo : EIATTR_FRAME_SIZE
	.align		4
.L_785:
        /*114c*/ 	.byte	0x04, 0x11
        /*114e*/ 	.short	(.L_787 - .L_786)
	.align		4
.L_786:
        /*1150*/ 	.word	index@(_ZN4vllm25paged_attention_v2_kernelI13__nv_bfloat16S1_Li112ELi32ELi128ELNS_18Fp8KVCacheDataTypeE0ELb0ELi512EEEvPfS3_PT_PKS4_PKT0_SA_ifPKiSC_iPKfiiiSE_SE_iiiii)
        /*1154*/ 	.word	0x00000000


	//----- nvinfo : EIATTR_REGCOUNT
	.align		4
.L_787:
        /*1158*/ 	.byte	0x04, 0x2f
        /*115a*/ 	.short	(.L_789 - .L_788)
	.align		4
.L_788:
        /*115c*/ 	.word	index@(_ZN4vllm25paged_attention_v2_kernelI13__nv_bfloat16S1_Li120ELi32ELi128ELNS_18Fp8KVCacheDataTypeE0ELb0ELi512EEEvPfS3_PT_PKS4_PKT0_SA_ifPKiSC_iPKfiiiSE_SE_iiiii)
        /*1160*/ 	.word	0x000000a5


	//----- nvinfo : EIATTR_FRAME_SIZE
	.align		4
.L_789:
        /*1164*/ 	.byte	0x04, 0x11
        /*1166*/ 	.short	(.L_791 - .L_790)
	.align		4
.L_790:
        /*1168*/ 	.word	index@(_ZN4vllm25paged_attention_v2_kernelI13__nv_bfloat16S1_Li120ELi32ELi128ELNS_18Fp8KVCacheDataTypeE0ELb0ELi512EEEvPfS3_PT_PKS4_PKT0_SA_ifPKiSC_iPKfiiiSE_SE_iiiii)
        /*116c*/ 	.word	0x00000000


	//----- nvinfo : EIATTR_REGCOUNT
	.align		4
.L_791:
        /*1170*/ 	.byte	0x04, 0x2f
        /*1172*/ 	.short	(.L_793 - .L_792)
	.align		4
.L_792:
        /*1174*/ 	.word	index@(_ZN4vllm25paged_attention_v2_kernelI13__nv_bfloat16S1_Li128ELi32ELi128ELNS_18Fp8KVCacheDataTypeE0ELb0ELi512EEEvPfS3_PT_PKS4_PKT0_SA_ifPKiSC_iPKfiiiSE_SE_iiiii)
        /*1178*/ 	.word	0x000000a7


	//----- nvinfo : EIATTR_FRAME_SIZE
	.align		4
.L_793:
        /*117c*/ 	.byte	0x04, 0x11
        /*117e*/ 	.short	(.L_795 - .L_794)
	.align		4
.L_794:
        /*1180*/ 	.word	index@(_ZN4vllm25paged_attention_v2_kernelI13__nv_bfloat16S1_Li128ELi32ELi128ELNS_18Fp8KVCacheDataTypeE0ELb0ELi512EEEvPfS3_PT_PKS4_PKT0_SA_ifPKiSC_iPKfiiiSE_SE_iiiii)
        /*1184*/ 	.word	0x00000000


	//----- nvinfo : EIATTR_REGCOUNT
	.align		4
.L_795:
        /*1188*/ 	.byte	0x04, 0x2f
        /*118a*/ 	.short	(.L_797 - .L_796)
	.align		4
.L_796:
        /*118c*/ 	.word	index@(_ZN4vllm25paged_attention_v2_kernelI13__nv_bfloat16S1_Li192ELi32ELi128ELNS_18Fp8KVCacheDataTypeE0ELb0ELi512EEEvPfS3_PT_PKS4_PKT0_SA_ifPKiSC_iPKfiiiSE_SE_iiiii)
        /*1190*/ 	.word	0x000000fe


	//----- nvinfo : EIATTR_FRAME_SIZE
	.align		4
.L_797:
        /*1194*/ 	.byte	0x04, 0x11
        /*1196*/ 	.short	(.L_799 - .L_798)
	.align		4
.L_798:
        /*1198*/ 	.word	index@(_ZN4vllm25paged_attention_v2_kernelI13__nv_bfloat16S1_Li192ELi32ELi128ELNS_18Fp8KVCacheDataTypeE0ELb0ELi512EEEvPfS3_PT_PKS4_PKT0_SA_ifPKiSC_iPKfiiiSE_SE_iiiii)
        /*119c*/ 	.word	0x00000000


	//----- nvinfo : EIATTR_REGCOUNT
	.align		4
.L_799:
        /*11a0*/ 	.byte	0x04, 0x2f
        /*11a2*/ 	.short	(.L_801 - .L_800)
	.align		4
.L_800:
        /*11a4*/ 	.word	index@(_ZN4vllm25paged_attention_v2_kernelI13__nv_bfloat16S1_Li256ELi32ELi128ELNS_18Fp8KVCacheDataTypeE0ELb0ELi512EEEvPfS3_PT_PKS4_PKT0_SA_ifPKiSC_iPKfiiiSE_SE_iiiii)
        /*11a8*/ 	.word	0x000000ff


	//----- nvinfo : EIATTR_FRAME_SIZE
	.align		4
.L_801:
        /*11ac*/ 	.byte	0x04, 0x11
        /*11ae*/ 	.short	(.L_803 - .L_802)
	.align		4
.L_802:
        /*11b0*/ 	.word	index@(_ZN4vllm25paged_attention_v2_kernelI13__nv_bfloat16S1_Li256ELi32ELi128ELNS_18Fp8KVCacheDataTypeE0ELb0ELi512EEEvPfS3_PT_PKS4_PKT0_SA_ifPKiSC_iPKfiiiSE_SE_iiiii)
        /*11b4*/ 	.word	0x00000078


	//----- nvinfo : EIATTR_REGCOUNT
	.align		4
.L_803:
        /*11b8*/ 	.byte	0x04, 0x2f
        /*11ba*/ 	.short	(.L_805 - .L_804)
	.align		4
.L_804:
        /*11bc*/ 	.word	index@(_ZN4vllm25paged_attention_v2_kernelIfhLi32ELi8ELi128ELNS_18Fp8KVCacheDataTypeE1ELb1ELi512EEEvPfS2_PT_PKS3_PKT0_S9_ifPKiSB_iPKfiiiSD_SD_iiiii)
        /*11c0*/ 	.word	0x00000020


	//----- nvinfo : EIATTR_FRAME_SIZE
	.align		4
.L_805:
        /*11c4*/ 	.byte	0x04, 0x11
        /*11c6*/ 	.short	(.L_807 - .L_806)
	.align		4
.L_806:
        /*11c8*/ 	.word	index@(_ZN4vllm25paged_attention_v2_kernelIfhLi32ELi8ELi128ELNS_18Fp8KVCacheDataTypeE1ELb1ELi512EEEvPfS2_PT_PKS3_PKT0_S9_ifPKiSB_iPKfiiiSD_SD_iiiii)
        /*11cc*/ 	.word	0x00000000


	//----- nvinfo : EIATTR_REGCOUNT
	.align		4
.L_807:
        /*11d0*/ 	.byte	0x04, 0x2f
        /*11d2*/ 	.short	(.L_809 - .L_808)
	.align		4
.L_808:
        /*11d4*/ 	.word	index@(_ZN4vllm25paged_attention_v2_kernelIfhLi64ELi8ELi128ELNS_18Fp8KVCacheDataTypeE1ELb1ELi512EEEvPfS2_PT_PKS3_PKT0_S9_ifPKiSB_iPKfiiiSD_SD_iiiii)
        /*11d8*/ 	.word	0x00000020


	//----- nvinfo : EIATTR_FRAME_SIZE
	.align		4
.L_809:
        /*11dc*/ 	.byte	0x04, 0x11
        /*11de*/ 	.short	(.L_811 - .L_810)
	.align		4
.L_810:
        /*11e0*/ 	.word	index@(_ZN4vllm25paged_attention_v2_kernelIfhLi64ELi8ELi128ELNS_18Fp8KVCacheDataTypeE1ELb1ELi512EEEvPfS2_PT_PKS3_PKT0_S9_ifPKiSB_iPKfiiiSD_SD_iiiii)
        /*11e4*/ 	.word	0x00000000


	//----- nvinfo : EIATTR_REGCOUNT
	.align		4
.L_811:
        /*11e8*/ 	.byte	0x04, 0x2f
        /*11ea*/ 	.short	(.L_813 - .L_812)
	.align		4
.L_812:
        /*11ec*/ 	.word	index@(_ZN4vllm25paged_attention_v2_kernelIfhLi80ELi8ELi128ELNS_18Fp8KVCacheDataTypeE1ELb1ELi512EEEvPfS2_PT_PKS3_PKT0_S9_ifPKiSB_iPKfiiiSD_SD_iiiii)
        /*11f0*/ 	.word	0x00000020


	//----- nvinfo : EIATTR_FRAME_SIZE
	.align		4
.L_813:
        /*11f4*/ 	.byte	0x04, 0x11
        /*11f6*/ 	.short	(.L_815 - .L_814)
	.align		4
.L_814:
        /*11f8*/ 	.word	index@(_ZN4vllm25paged_attention_v2_kernelIfhLi80ELi8ELi128ELNS_18Fp8KVCacheDataTypeE1ELb1ELi512EEEvPfS2_PT_PKS3_PKT0_S9_ifPKiSB_iPKfiiiSD_SD_iiiii)
        /*11fc*/ 	.word	0x00000000


	//----- nvinfo : EIATTR_REGCOUNT
	.align		4
.L_815:
        /*1200*/ 	.byte	0x04, 0x2f
        /*1202*/ 	.short	(.L_817 - .L_816)
	.align		4
.L_816:
        /*1204*/ 	.word	index@(_ZN4vllm25paged_attention_v2_kernelIfhLi96ELi8ELi128ELNS_18Fp8KVCacheDataTypeE1ELb1ELi512EEEvPfS2_PT_PKS3_PKT0_S9_ifPKiSB_iPKfiiiSD_SD_iiiii)
        /*1208*/ 	.word	0x00000020


	//----- nvinfo : EIATTR_FRAME_SIZE
	.align		4
.L_817:
        /*120c*/ 	.byte	0x04, 0x11
        /*120e*/ 	.short	(.L_819 - .L_818)
	.align		4
.L_818:
        /*1210*/ 	.word	index@(_ZN4vllm25paged_attention_v2_kernelIfhLi96ELi8ELi128ELNS_18Fp8KVCacheDataTypeE1ELb1ELi512EEEvPfS2_PT_PKS3_PKT0_S9_ifPKiSB_iPKfiiiSD_SD_iiiii)
        /*1214*/ 	.word	0x00000000


	//----- nvinfo : EIATTR_REGCOUNT
	.align		4
.L_819:
        /*1218*/ 	.byte	0x04, 0x2f
        /*121a*/ 	.short	(.L_821 - .L_820)
	.align		4
.L_820:
        /*121c*/ 	.word	index@(_ZN4vllm25paged_attention_v2_kernelIfhLi112ELi8ELi128ELNS_18Fp8KVCacheDataTypeE1ELb1ELi512EEEvPfS2_PT_PKS3_PKT0_S9_ifPKiSB_iPKfiiiSD_SD_iiiii)
        /*1220*/ 	.word	0x00000020


	//----- nvinfo : EIATTR_FRAME_SIZE
	.align		4
.L_821:
        /*1224*/ 	.byte	0x04, 0x11
        /*1226*/ 	.short	(.L_823 - .L_822)
	.align		4
.L_822:
        /*1228*/ 	.word	index@(_ZN4vllm25paged_attention_v2_kernelIfhLi112ELi8ELi128ELNS_18Fp8KVCacheDataTypeE1ELb1ELi512EEEvPfS2_PT_PKS3_PKT0_S9_ifPKiSB_iPKfiiiSD_SD_iiiii)
        /*122c*/ 	.word	0x00000000


	//----- nvinfo : EIATTR_REGCOUNT
	.align		4
.L_823:
        /*1230*/ 	.byte	0x04, 0x2f
        /*1232*/ 	.short	(.L_825 - .L_824)
	.align		4
.L_824:
        /*1234*/ 	.word	index@(_ZN4vllm25paged_attention_v2_kernelIfhLi120ELi8ELi128ELNS_18Fp8KVCacheDataTypeE1ELb1ELi512EEEvPfS2_PT_PKS3_PKT0_S9_ifPKiSB_iPKfiiiSD_SD_iiiii)
        /*1238*/ 	.word	0x00000020


	//----- nvinfo : EIATTR_FRAME_SIZE
	.align		4
.L_825:
        /*123c*/ 	.byte	0x04, 0x11
        /*123e*/ 	.short	(.L_827 - .L_826)
	.align		4
.L_826:
        /*1240*/ 	.word	index@(_ZN4vllm25paged_attention_v2_kernelIfhLi120ELi8ELi128ELNS_18Fp8KVCacheDataTypeE1ELb1ELi512EEEvPfS2_PT_PKS3_PKT0_S9_ifPKiSB_iPKfiiiSD_SD_iiiii)
        /*1244*/ 	.word	0x00000000


	//----- nvinfo : EIATTR_REGCOUNT
	.align		4
.L_827:
        /*1248*/ 	.byte	0x04, 0x2f
        /*124a*/ 	.short	(.L_829 - .L_828)
	.align		4
.L_828:
        /*124c*/ 	.word	index@(_ZN4vllm25paged_attention_v2_kernelIfhLi128ELi8ELi128ELNS_18Fp8KVCacheDataTypeE1ELb1ELi512EEEvPfS2_PT_PKS3_PKT0_S9_ifPKiSB_iPKfiiiSD_SD_iiiii)
        /*1250*/ 	.word	0x00000020


	//----- nvinfo : EIATTR_FRAME_SIZE
	.align		4
.L_829:
        /*1254*/ 	.byte	0x04, 0x11
        /*1256*/ 	.short	(.L_831 - .L_830)
	.align		4
.L_830:
        /*1258*/ 	.word	index@(_ZN4vllm25paged_attention_v2_kernelIfhLi128ELi8ELi128ELNS_18Fp8KVCacheDataTypeE1ELb1ELi512EEEvPfS2_PT_PKS3_PKT0_S9_ifPKiSB_iPKfiiiSD_SD_iiiii)
        /*125c*/ 	.word	0x00000000


	//----- nvinfo : EIATTR_REGCOUNT
	.align		4
.L_831:
        /*1260*/ 	.byte	0x04, 0x2f
        /*1262*/ 	.short	(.L_833 - .L_832)
	.align		4
.L_832:
        /*1264*/ 	.word	index@(_ZN4vllm25paged_attention_v2_kernelIfhLi192ELi8ELi128ELNS_18Fp8KVCacheDataTypeE1ELb1ELi512EEEvPfS2_PT_PKS3_PKT0_S9_ifPKiSB_iPKfiiiSD_SD_iiiii)
        /*1268*/ 	.word	0x00000020


	//----- nvinfo : EIATTR_FRAME_SIZE
	.align		4
.L_833:
        /*126c*/ 	.byte	0x04, 0x11
        /*126e*/ 	.short	(.L_835 - .L_834)
	.align		4
.L_834:
        /*1270*/ 	.word	index@(_ZN4vllm25paged_attention_v2_kernelIfhLi192ELi8ELi128ELNS_18Fp8KVCacheDataTypeE1ELb1ELi512EEEvPfS2_PT_PKS3_PKT0_S9_ifPKiSB_iPKfiiiSD_SD_iiiii)
        /*1274*/ 	.word	0x00000000


	//----- nvinfo : EIATTR_REGCOUNT
	.align		4
.L_835:
        /*1278*/ 	.byte	0x04, 0x2f
        /*127a*/ 	.short	(.L_837 - .L_836)
	.align		4
.L_836:
        /*127c*/ 	.word	index@(_ZN4vllm25paged_attention_v2_kernelIfhLi256ELi8ELi128ELNS_18Fp8KVCacheDataTypeE1ELb1ELi512EEEvPfS2_PT_PKS3_PKT0_S9_ifPKiSB_iPKfiiiSD_SD_iiiii)
        /*1280*/ 	.word	0x00000020


	//----- nvinfo : EIATTR_FRAME_SIZE
	.align		4
.L_837:
        /*1284*/ 	.byte	0x04, 0x11
        /*1286*/ 	.short	(.L_839 - .L_838)
	.align		4
.L_838:
        /*1288*/ 	.word	index@(_ZN4vllm25paged_attention_v2_kernelIfhLi256ELi8ELi128ELNS_18Fp8KVCacheDataTypeE1ELb1ELi512EEEvPfS2_PT_PKS3_PKT0_S9_ifPKiSB_iPKfiiiSD_SD_iiiii)
        /*128c*/ 	.word	0x00000000


	//----- nvinfo : EIATTR_REGCOUNT
	.align		4
.L_839:
        /*1290*/ 	.byte	0x04, 0x2f
        /*1292*/ 	.short	(.L_841 - .L_840)
	.align		4
.L_840:
        /*1294*/ 	.word	index@(_ZN4vllm25paged_attention_v2_kernelIfhLi32ELi8ELi128ELNS_18Fp8KVCacheDataTypeE1ELb0ELi512EEEvPfS2_PT_PKS3_PKT0_S9_ifPKiSB_iPKfiiiSD_SD_iiiii)
        /*1298*/ 	.word	0x00000020


	//----- nvinfo : EIATTR_FRAME_SIZE
	.align		4
.L_841:
        /*129c*/ 	.byte	0x04, 0x11
        /*129e*/ 	.short	(.L_843 - .L_842)
	.align		4
.L_842:
        /*12a0*/ 	.word	index@(_ZN4vllm25paged_attention_v2_kernelIfhLi32ELi8ELi128ELNS_18Fp8KVCacheDataTypeE1ELb0ELi512EEEvPfS2_PT_PKS3_PKT0_S9_ifPKiSB_iPKfiiiSD_SD_iiiii)
        /*12a4*/ 	.word	0x00000000


	//----- nvinfo : EIATTR_REGCOUNT
	.align		4
.L_843:
        /*12a8*/ 	.byte	0x04, 0x2f
        /*12aa*/ 	.short	(.L_845 - .L_844)
	.align		4
.L_844:
        /*12ac*/ 	.word	index@(_ZN4vllm25paged_attention_v2_kernelIfhLi64ELi8ELi128ELNS_18Fp8KVCacheDataTypeE1ELb0ELi512EEEvPfS2_PT_PKS3_PKT0_S9_ifPKiSB_iPKfiiiSD_SD_iiiii)
        /*12b0*/ 	.word	0x00000020


	//----- nvinfo : EIATTR_FRAME_SIZE
	.align		4
.L_845:
        /*12b4*/ 	.byte	0x04, 0x11
        /*12b6*/ 	.short	(.L_847 - .L_846)
	.align		4
.L_846:
        /*12b8*/ 	.word	index@(_ZN4vllm25paged_attention_v2_kernelIfhLi64ELi8ELi128ELNS_18Fp8KVCacheDataTypeE1ELb0ELi512EEEvPfS2_PT_PKS3_PKT0_S9_ifPKiSB_iPKfiiiSD_SD_iiiii)
        /*12bc*/ 	.word	0x00000000


	//----- nvinfo : EIATTR_REGCOUNT
	.align		4
.L_847:
        /*12c0*/ 	.byte	0x04, 0x2f
        /*12c2*/ 	.short	(.L_849 - .L_848)
	.align		4
.L_848:
        /*12c4*/ 	.word	index@(_ZN4vllm25paged_attention_v2_kernelIfhLi80ELi8ELi128ELNS_18Fp8KVCacheDataTypeE1ELb0ELi512EEEvPfS2_PT_PKS3_PKT0_S9_ifPKiSB_iPKfiiiSD_SD_iiiii)
        /*12c8*/ 	.word	0x00000020


	//----- nvinfo : EIATTR_FRAME_SIZE
	.align		4
.L_849:
        /*12cc*/ 	.byte	0x04, 0x11
        /*12ce*/ 	.short	(.L_851 - .L_850)
	.align		4
.L_850:
        /*12d0*/ 	.word	index@(_ZN4vllm25paged_attention_v2_kernelIfhLi80ELi8ELi128ELNS_18Fp8KVCacheDataTypeE1ELb0ELi512EEEvPfS2_PT_PKS3_PKT0_S9_ifPKiSB_iPKfiiiSD_SD_iiiii)
        /*12d4*/ 	.word	0x00000000


	//----- nvinfo : EIATTR_REGCOUNT
	.align		4
.L_851:
        /*12d8*/ 	.byte	0x04, 0x2f
        /*12da*/ 	.short	(.L_853 - .L_852)
	.align		4
.L_852:
        /*12dc*/ 	.word	index@(_ZN4vllm25paged_attention_v2_kernelIfhLi96ELi8ELi128ELNS_18Fp8KVCacheDataTypeE1ELb0ELi512EEEvPfS2_PT_PKS3_PKT0_S9_ifPKiSB_iPKfiiiSD_SD_iiiii)
        /*12e0*/ 	.word	0x00000020


	//----- nvinfo : EIATTR_FRAME_SIZE
	.align		4
.L_853:
        /*12e4*/ 	.byte	0x04, 0x11
        /*12e6*/ 	.short	(.L_855 - .L_854)
	.align		4
.L_854:
        /*12e8*/ 	.word	index@(_ZN4vllm25paged_attention_v2_kernelIfhLi96ELi8ELi128ELNS_18Fp8KVCacheDataTypeE1ELb0ELi512EEEvPfS2_PT_PKS3_PKT0_S9_ifPKiSB_iPKfiiiSD_SD_iiiii)
        /*12ec*/ 	.word	0x00000000


	//----- nvinfo : EIATTR_REGCOUNT
	.align		4
.L_855:
        /*12f0*/ 	.byte	0x04, 0x2f
        /*12f2*/ 	.short	(.L_857 - .L_856)
	.align		4
.L_856:
        /*12f4*/ 	.word	index@(_ZN4vllm25paged_attention_v2_kernelIfhLi112ELi8ELi128ELNS_18Fp8KVCacheDataTypeE1ELb0ELi512EEEvPfS2_PT_PKS3_PKT0_S9_ifPKiSB_iPKfiiiSD_SD_iiiii)
        /*12f8*/ 	.word	0x00000020


	//----- nvinfo : EIATTR_FRAME_SIZE
	.align		4
.L_857:
        /*12fc*/ 	.byte	0x04, 0x11
        /*12fe*/ 	.short	(.L_859 - .L_858)
	.align		4
.L_858:
        /*1300*/ 	.word	index@(_ZN4vllm25paged_attention_v2_kernelIfhLi112ELi8ELi128ELNS_18Fp8KVCacheDataTypeE1ELb0ELi512EEEvPfS2_PT_PKS3_PKT0_S9_ifPKiSB_iPKfiiiSD_SD_iiiii)
        /*1304*/ 	.word	0x00000000


	//----- nvinfo : EIATTR_REGCOUNT
	.align		4
.L_859:
        /*1308*/ 	.byte	0x04, 0x2f
        /*130a*/ 	.short	(.L_861 - .L_860)
	.align		4
.L_860:
        /*130c*/ 	.word	index@(_ZN4vllm25paged_attention_v2_kernelIfhLi120ELi8ELi128ELNS_18Fp8KVCacheDataTypeE1ELb0ELi512EEEvPfS2_PT_PKS3_PKT0_S9_ifPKiSB_iPKfiiiSD_SD_iiiii)
        /*1310*/ 	.word	0x00000020


	//----- nvinfo : EIATTR_FRAME_SIZE
	.align		4
.L_861:
        /*1314*/ 	.byte	0x04, 0x11
        /*1316*/ 	.short	(.L_863 - .L_862)
	.align		4
.L_862:
        /*1318*/ 	.word	index@(_ZN4vllm25paged_attention_v2_kernelIfhLi120ELi8ELi128ELNS_18Fp8KVCacheDataTypeE1ELb0ELi512EEEvPfS2_PT_PKS3_PKT0_S9_ifPKiSB_iPKfiiiSD_SD_iiiii)
        /*131c*/ 	.word	0x00000000


	//----- nvinfo : EIATTR_REGCOUNT
	.align		4
.L_863:
        /*1320*/ 	.byte	0x04, 0x2f
        /*1322*/ 	.short	(.L_865 - .L_864)
	.align		4
.L_864:
        /*1324*/ 	.word	index@(_ZN4vllm25paged_attention_v2_kernelIfhLi128ELi8ELi128ELNS_18Fp8KVCacheDataTypeE1ELb0ELi512EEEvPfS2_PT_PKS3_PKT0_S9_ifPKiSB_iPKfiiiSD_SD_iiiii)
        /*1328*/ 	.word	0x00000020


	//----- nvinfo : EIATTR_FRAME_SIZE
	.align		4
.L_865:
        /*132c*/ 	.byte	0x04, 0x11
        /*132e*/ 	.short	(.L_867 - .L_866)
	.align		4
.L_866:
        /*1330*/ 	.word	index@(_ZN4vllm25paged_attention_v2_kernelIfhLi128ELi8ELi128ELNS_18Fp8KVCacheDataTypeE1ELb0ELi512EEEvPfS2_PT_PKS3_PKT0_S9_ifPKiSB_iPKfiiiSD_SD_iiiii)
        /*1334*/ 	.word	0x00000000


	//----- nvinfo : EIATTR_REGCOUNT
	.align		4
.L_867:
        /*1338*/ 	.byte	0x04, 0x2f
        /*133a*/ 	.short	(.L_869 - .L_868)
	.align		4
.L_868:
        /*133c*/ 	.word	index@(_ZN4vllm25paged_attention_v2_kernelIfhLi192ELi8ELi128ELNS_18Fp8KVCacheDataTypeE1ELb0ELi512EEEvPfS2_PT_PKS3_PKT0_S9_ifPKiSB_iPKfiiiSD_SD_iiiii)
        /*1340*/ 	.word	0x00000020


	//----- nvinfo : EIATTR_FRAME_SIZE
	.align		4
.L_869:
        /*1344*/ 	.byte	0x04, 0x11
        /*1346*/ 	.short	(.L_871 - .L_870)
	.align		4
.L_870:
        /*1348*/ 	.word	index@(_ZN4vllm25paged_attention_v2_kernelIfhLi192ELi8ELi128ELNS_18Fp8KVCacheDataTypeE1ELb0ELi512EEEvPfS2_PT_PKS3_PKT0_S9_ifPKiSB_iPKfiiiSD_SD_iiiii)
        /*134c*/ 	.word	0x00000000


	//----- nvinfo : EIATTR_REGCOUNT
	.align		4
.L_871:
        /*1350*/ 	.byte	0x04, 0x2f
        /*1352*/ 	.short	(.L_873 - .L_872)
	.align		4
.L_872:
        /*1354*/ 	.word	index@(_ZN4vllm25paged_attention_v2_kernelIfhLi256ELi8ELi128ELNS_18Fp8KVCacheDataTypeE1ELb0ELi512EEEvPfS2_PT_PKS3_PKT0_S9_ifPKiSB_iPKfiiiSD_SD_iiiii)
        /*1358*/ 	.word	0x00000020


	//----- nvinfo : EIATTR_FRAME_SIZE
	.align		4
.L_873:
        /*135c*/ 	.byte	0x04, 0x11
        /*135e*/ 	.short	(.L_875 - .L_874)
	.align		4
.L_874:
        /*1360*/ 	.word	index@(_ZN4vllm25paged_attention_v2_kernelIfhLi256ELi8ELi128ELNS_18Fp8KVCacheDataTypeE1ELb0ELi512EEEvPfS2_PT_PKS3_PKT0_S9_ifPKiSB_iPKfiiiSD_SD_iiiii)
        /*1364*/ 	.word	0x00000000


	//----- nvinfo : EIATTR_REGCOUNT
	.align		4
.L_875:
        /*1368*/ 	.byte	0x04, 0x2f
        /*136a*/ 	.short	(.L_877 - .L_876)
	.align		4
.L_876:
        /*136c*/ 	.word	index@(_ZN4vllm25paged_attention_v2_kernelIfhLi32ELi16ELi128ELNS_18Fp8KVCacheDataTypeE1ELb1ELi512EEEvPfS2_PT_PKS3_PKT0_S9_ifPKiSB_iPKfiiiSD_SD_iiiii)
        /*1370*/ 	.word	0x00000020


	//----- nvinfo : EIATTR_FRAME_SIZE
	.align		4
.L_877:
        /*1374*/ 	.byte	0x04, 0x11
        /*1376*/ 	.short	(.L_879 - .L_878)
	.align		4
.L_878:
        /*1378*/ 	.word	index@(_ZN4vllm25paged_attention_v2_kernelIfhLi32ELi16ELi128ELNS_18Fp8KVCacheDataTypeE1ELb1ELi512EEEvPfS2_PT_PKS3_PKT0_S9_ifPKiSB_iPKfiiiSD_SD_iiiii)
        /*137c*/ 	.word	0x00000000


	//----- nvinfo : EIATTR_REGCOUNT
	.align		4
.L_879:
        /*1380*/ 	.byte	0x04, 0x2f
        /*1382*/ 	.short	(.L_881 - .L_880)
	.align		4
.L_880:
        /*1384*/ 	.word	index@(_ZN4vllm25paged_attention_v2_kernelIfhLi64ELi16ELi128ELNS_18Fp8KVCacheDataTypeE1ELb1ELi512EEEvPfS2_PT_PKS3_PKT0_S9_ifPKiSB_iPKfiiiSD_SD_iiiii)
        /*1388*/ 	.word	0x00000020


	//----- nvinfo : EIATTR_FRAME_SIZE
	.align		4
.L_881:
        /*138c*/ 	.byte	0x04, 0x11
        /*138e*/ 	.short	(.L_883 - .L_882)
	.align		4
.L_882:
        /*1390*/ 	.word	index@(_ZN4vllm25paged_attention_v2_kernelIfhLi64ELi16ELi128ELNS_18Fp8KVCacheDataTypeE1ELb1ELi512EEEvPfS2_PT_PKS3_PKT0_S9_ifPKiSB_iPKfiiiSD_SD_iiiii)
        /*1394*/ 	.word	0x00000000


	//----- nvinfo : EIATTR_REGCOUNT
	.align		4
.L_883:
        /*1398*/ 	.byte	0x04, 0x2f
        /*139a*/ 	.short	(.L_885 - .L_884)
	.align		4
.L_884:
        /*139c*/ 	.word	index@(_ZN4vllm25paged_attention_v2_kernelIfhLi80ELi16ELi128ELNS_18Fp8KVCacheDataTypeE1ELb1ELi512EEEvPfS2_PT_PKS3_PKT0_S9_ifPKiSB_iPKfiiiSD_SD_iiiii)
        /*13a0*/ 	.word	0x00000020


	//----- nvinfo : EIATTR_FRAME_SIZE
	.align		4
.L_885:
        /*13a4*/ 	.byte	0x04, 0x11
        /*13a6*/ 	.short	(.L_887 - .L_886)
	.align		4
.L_886:
        /*13a8*/ 	.word	index@(_ZN4vllm25paged_attention_v2_kernelIfhLi80ELi16ELi128ELNS_18Fp8KVCacheDataTypeE1ELb1ELi512EEEvPfS2_PT_PKS3_PKT0_S9_ifPKiSB_iPKfiiiSD_SD_iiiii)
        /*13ac*/ 	.word	0x00000000


	//----- nvinfo : EIATTR_REGCOUNT
	.align		4
.L_887:
        /*13b0*/ 	.byte	0x04, 0x2f
        /*13b2*/ 	.short	(.L_889 - .L_888)
	.align		4
.L_888:
        /*13b4*/ 	.word	index@(_ZN4vllm25paged_attention_v2_kernelIfhLi96ELi16ELi128ELNS_18Fp8KVCacheDataTypeE1ELb1ELi512EEEvPfS2_PT_PKS3_PKT0_S9_ifPKiSB_iPKfiiiSD_SD_iiiii)
        /*13b8*/ 	.word	0x00000027


	//----- nvinfo : EIATTR_FRAME_SIZE
	.align		4
.L_889:
        /*13bc*/ 	.byte	0x04, 0x11
        /*13be*/ 	.short	(.L_891 - .L_890)
	.align		4
.L_890:
        /*13c0*/ 	.word	index@(_ZN4vllm25paged_attention_v2_kernelIfhLi96ELi16ELi128ELNS_18Fp8KVCacheDataTypeE1ELb1ELi512EEEvPfS2_PT_PKS3_PKT0_S9_ifPKiSB_iPKfiiiSD_SD_iiiii)
        /*13c4*/ 	.word	0x00000000


	//----- nvinfo : EIATTR_REGCOUNT
	.align		4
.L_891:
        /*13c8*/ 	.byte	0x04, 0x2f
        /*13ca*/ 	.short	(.L_893 - .L_892)
	.align		4
.L_892:
        /*13cc*/ 	.word	index@(_ZN4vllm25paged_attention_v2_kernelIfhLi112ELi16ELi128ELNS_18Fp8KVCacheDataTypeE1ELb1ELi512EEEvPfS2_PT_PKS3_PKT0_S9_ifPKiSB_iPKfiiiSD_SD_iiiii)
        /*13d0*/ 	.word	0x00000020


	//----- nvinfo : EIATTR_FRAME_SIZE
	.align		4
.L_893:
        /*13d4*/ 	.byte	0x04, 0x11
        /*13d6*/ 	.short	(.L_895 - .L_894)
	.align		4
.L_894:
        /*13d8*/ 	.word	index@(_ZN4vllm25paged_attention_v2_kernelIfhLi112ELi16ELi128ELNS_18Fp8KVCacheDataTypeE1ELb1ELi512EEEvPfS2_PT_PKS3_PKT0_S9_ifPKiSB_iPKfiiiSD_SD_iiiii)
        /*13dc*/ 	.word	0x00000000


	//----- nvinfo : EIATTR_REGCOUNT
	.align		4
.L_895:
        /*13e0*/ 	.byte	0x04, 0x2f
        /*13e2*/ 	.short	(.L_897 - .L_896)
	.align		4
.L_896:
        /*13e4*/ 	.word	index@(_ZN4vllm25paged_attention_v2_kernelIfhLi120ELi16ELi128ELNS_18Fp8KVCacheDataTypeE1ELb1ELi512EEEvPfS2_PT_PKS3_PKT0_S9_ifPKiSB_iPKfiiiSD_SD_iiiii)
        /*13e8*/ 	.word	0x00000020


	//----- nvinfo : EIATTR_FRAME_SIZE
	.align		4
.L_897:
        /*13ec*/ 	.byte	0x04, 0x11
        /*13ee*/ 	.short	(.L_899 - .L_898)
	.align		4
.L_898:
        /*13f0*/ 	.word	index@(_ZN4vllm25paged_attention_v2_kernelIfhLi120ELi16ELi128ELNS_18Fp8KVCacheDataTypeE1ELb1ELi512EEEvPfS2_PT_PKS3_PKT0_S9_ifPKiSB_iPKfiiiSD_SD_iiiii)
        /*13f4*/ 	.word	0x00000000


	//----- nvinfo : EIATTR_REGCOUNT
	.align		4
.L_899:
        /*13f8*/ 	.byte	0x04, 0x2f
        /*13fa*/ 	.short	(.L_901 - .L_900)
	.align		4
.L_900:
        /*13fc*/ 	.word	index@(_ZN4vllm25paged_attention_v2_kernelIfhLi128ELi16ELi128ELNS_18Fp8KVCacheDataTypeE1ELb1ELi512EEEvPfS2_PT_PKS3_PKT0_S9_ifPKiSB_iPKfiiiSD_SD_iiiii)
        /*1400*/ 	.word	0x00000027


	//----- nvinfo : EIATTR_FRAME_SIZE
	.align		4
.L_901:
        /*1404*/ 	.byte	0x04, 0x11
        /*1406*/ 	.short	(.L_903 - .L_902)
	.align		4
.L_902:
        /*1408*/ 	.word	index@(_ZN4vllm25paged_attention_v2_kernelIfhLi128ELi16ELi128ELNS_18Fp8KVCacheDataTypeE1ELb1ELi512EEEvPfS2_PT_PKS3_PKT0_S9_ifPKiSB_iPKfiiiSD_SD_iiiii)
        /*140c*/ 	.word	0x00000000


	//----- nvinfo : EIATTR_REGCOUNT
	.align		4
.L_903:
        /*1410*/ 	.byte	0x04, 0x2f
        /*1412*/ 	.short	(.L_905 - .L_904)
	.align		4
.L_904:
        /*1414*/ 	.word	index@(_ZN4vllm25paged_attention_v2_kernelIfhLi192ELi16ELi128ELNS_18Fp8KVCacheDataTypeE1ELb1ELi512EEEvPfS2_PT_PKS3_PKT0_S9_ifPKiSB_iPKfiiiSD_SD_iiiii)
        /*1418*/ 	.word	0x0000002c


	//----- nvinfo : EIATTR_FRAME_SIZE
	.align		4
.L_905:
        /*141c*/ 	.byte	0x04, 0x11
        /*141e*/ 	.short	(.L_907 - .L_906)
	.align		4
.L_906:
        /*1420*/ 	.word	index@(_ZN4vllm25paged_attention_v2_kernelIfhLi192ELi16ELi128ELNS_18Fp8KVCacheDataTypeE1ELb1ELi512EEEvPfS2_PT_PKS3_PKT0_S9_ifPKiSB_iPKfiiiSD_SD_iiiii)
        /*1424*/ 	.word	0x00000000


	//----- nvinfo : EIATTR_REGCOUNT
	.align		4
.L_907:
        /*1428*/ 	.byte	0x04, 0x2f
        /*142a*/ 	.short	(.L_909 - .L_908)
	.align		4
.L_908:
        /*142c*/ 	.word	index@(_ZN4vllm25paged_attention_v2_kernelIfhLi256ELi16ELi128ELNS_18Fp8KVCacheDataTypeE1ELb1ELi512EEEvPfS2_PT_PKS3_PKT0_S9_ifPKiSB_iPKfiiiSD_SD_iiiii)
        /*1430*/ 	.word	0x00000037


	//----- nvinfo : EIATTR_FRAME_SIZE
	.align		4
.L_909:
        /*1434*/ 	.byte	0x04, 0x11
        /*1436*/ 	.short	(.L_911 - .L_910)
	.align		4
.L_910:
        /*1438*/ 	.word	index@(_ZN4vllm25paged_attention_v2_kernelIfhLi256ELi16ELi128ELNS_18Fp8KVCacheDataTypeE1ELb1ELi512EEEvPfS2_PT_PKS3_PKT0_S9_ifPKiSB_iPKfiiiSD_SD_iiiii)
        /*143c*/ 	.word	0x00000000


	//----- nvinfo : EIATTR_REGCOUNT
	.align		4
.L_911:
        /*1440*/ 	.byte	0x04, 0x2f
        /*1442*/ 	.short	(.L_913 - .L_912)
	.align		4
.L_912:
        /*1444*/ 	.word	index@(_ZN4vllm25paged_attention_v2_kernelIfhLi32ELi16ELi128ELNS_18Fp8KVCacheDataTypeE1ELb0ELi512EEEvPfS2_PT_PKS3_PKT0_S9_ifPKiSB_iPKfiiiSD_SD_iiiii)
        /*1448*/ 	.word	0x00000020


	//----- nvinfo : EIATTR_FRAME_SIZE
	.align		4
.L_913:
        /*144c*/ 	.byte	0x04, 0x11
        /*144e*/ 	.short	(.L_915 - .L_914)
	.align		4
.L_914:
        /*1450*/ 	.word	index@(_ZN4vllm25paged_attention_v2_kernelIfhLi32ELi16ELi128ELNS_18Fp8KVCacheDataTypeE1ELb0ELi512EEEvPfS2_PT_PKS3_PKT0_S9_ifPKiSB_iPKfiiiSD_SD_iiiii)
        /*1454*/ 	.word	0x00000000


	//----- nvinfo : EIATTR_REGCOUNT
	.align		4
.L_915:
        /*1458*/ 	.byte	0x04, 0x2f
        /*145a*/ 	.short	(.L_917 - .L_916)
	.align		4
.L_916:
        /*145c*/ 	.word	index@(_ZN4vllm25paged_attention_v2_kernelIfhLi64ELi16ELi128ELNS_18Fp8KVCacheDataTypeE1ELb0ELi512EEEvPfS2_PT_PKS3_PKT0_S9_ifPKiSB_iPKfiiiSD_SD_iiiii)
        /*1460*/ 	.word	0x00000020


	//----- nvinfo : EIATTR_FRAME_SIZE
	.align		4
.L_917:
        /*1464*/ 	.byte	0x04, 0x11
        /*1466*/ 	.short	(.L_919 - .L_918)
	.align		4
.L_918:
        /*1468*/ 	.word	index@(_ZN4vllm25paged_attention_v2_kernelIfhLi64ELi16ELi128ELNS_18Fp8KVCacheDataTypeE1ELb0ELi512EEEvPfS2_PT_PKS3_PKT0_S9_ifPKiSB_iPKfiiiSD_SD_iiiii)
        /*146c*/ 	.word	0x00000000


	//----- nvinfo : EIATTR_REGCOUNT
	.align		4
.L_919:
        /*1470*/ 	.byte	0x04, 0x2f
        /*1472*/ 	.short	(.L_921 - .L_920)
	.align		4
.L_920:
        /*1474*/ 	.word	index@(_ZN4vllm25paged_attention_v2_kernelIfhLi80ELi16ELi128ELNS_18Fp8KVCacheDataTypeE1ELb0ELi512EEEvPfS2_PT_PKS3_PKT0_S9_ifPKiSB_iPKfiiiSD_SD_iiiii)
        /*1478*/ 	.word	0x00000020


	//----- nvinfo : EIATTR_FRAME_SIZE
	.align		4
.L_921:
        /*147c*/ 	.byte	0x04, 0x11
        /*147e*/ 	.short	(.L_923 - .L_922)
	.align		4
.L_922:
        /*1480*/ 	.word	index@(_ZN4vllm25paged_attention_v2_kernelIfhLi80ELi16ELi128ELNS_18Fp8KVCacheDataTypeE1ELb0ELi512EEEvPfS2_PT_PKS3_PKT0_S9_ifPKiSB_iPKfiiiSD_SD_iiiii)
        /*1484*/ 	.word	0x00000000


	//----- nvinfo : EIATTR_REGCOUNT
	.align		4
.L_923:
        /*1488*/ 	.byte	0x04, 0x2f
        /*148a*/ 	.short	(.L_925 - .L_924)
	.align		4
.L_924:
        /*148c*/ 	.word	index@(_ZN4vllm25paged_attention_v2_kernelIfhLi96ELi16ELi128ELNS_18Fp8KVCacheDataTypeE1ELb0ELi512EEEvPfS2_PT_PKS3_PKT0_S9_ifPKiSB_iPKfiiiSD_SD_iiiii)
        /*1490*/ 	.word	0x00000020


	//----- nvinfo : EIATTR_FRAME_SIZE
	.align		4
.L_925:
        /*1494*/ 	.byte	0x04, 0x11
        /*1496*/ 	.short	(.L_927 - .L_926)
	.align		4
.L_926:
        /*1498*/ 	.word	index@(_ZN4vllm25paged_attention_v2_kernelIfhLi96ELi16ELi128ELNS_18Fp8KVCacheDataTypeE1ELb0ELi512EEEvPfS2_PT_PKS3_PKT0_S9_ifPKiSB_iPKfiiiSD_SD_iiiii)
        /*149c*/ 	.word	0x00000000


	//----- nvinfo : EIATTR_REGCOUNT
	.align		4
.L_927:
        /*14a0*/ 	.byte	0x04, 0x2f
        /*14a2*/ 	.short	(.L_929 - .L_928)
	.align		4
.L_928:
        /*14a4*/ 	.word	index@(_ZN4vllm25paged_attention_v2_kernelIfhLi112ELi16ELi128ELNS_18Fp8KVCacheDataTypeE1ELb0ELi512EEEvPfS2_PT_PKS3_PKT0_S9_ifPKiSB_iPKfiiiSD_SD_iiiii)
        /*14a8*/ 	.word	0x00000020


	//----- nvinfo : EIATTR_FRAME_SIZE
	.align		4
.L_929:
        /*14ac*/ 	.byte	0x04, 0x11
        /*14ae*/ 	.short	(.L_931 - .L_930)
	.align		4
.L_930:
        /*14b0*/ 	.word	index@(_ZN4vllm25paged_attention_v2_kernelIfhLi112ELi16ELi128ELNS_18Fp8KVCacheDataTypeE1ELb0ELi512EEEvPfS2_PT_PKS3_PKT0_S9_ifPKiSB_iPKfiiiSD_SD_iiiii)
        /*14b4*/ 	.word	0x00000000


	//----- nvinfo : EIATTR_REGCOUNT
	.align		4
.L_931:
        /*14b8*/ 	.byte	0x04, 0x2f
        /*14ba*/ 	.short	(.L_933 - .L_932)
	.align		4
.L_932:
        /*14bc*/ 	.word	index@(_ZN4vllm25paged_attention_v2_kernelIfhLi120ELi16ELi128ELNS_18Fp8KVCacheDataTypeE1ELb0ELi512EEEvPfS2_PT_PKS3_PKT0_S9_ifPKiSB_iPKfiiiSD_SD_iiiii)
        /*14c0*/ 	.word	0x00000020


	//----- nvinfo : EIATTR_FRAME_SIZE
	.align		4
.L_933:
        /*14c4*/ 	.byte	0x04, 0x11
        /*14c6*/ 	.short	(.L_935 - .L_934)
	.align		4
.L_934:
        /*14c8*/ 	.word	index@(_ZN4vllm25paged_attention_v2_kernelIfhLi120ELi16ELi128ELNS_18Fp8KVCacheDataTypeE1ELb0ELi512EEEvPfS2_PT_PKS3_PKT0_S9_ifPKiSB_iPKfiiiSD_SD_iiiii)
        /*14cc*/ 	.word	0x00000000


	//----- nvinfo : EIATTR_REGCOUNT
	.align		4
.L_935:
        /*14d0*/ 	.byte	0x04, 0x2f
        /*14d2*/ 	.short	(.L_937 - .L_936)
	.align		4
.L_936:
        /*14d4*/ 	.word	index@(_ZN4vllm25paged_attention_v2_kernelIfhLi128ELi16ELi128ELNS_18Fp8KVCacheDataTypeE1ELb0ELi512EEEvPfS2_PT_PKS3_PKT0_S9_ifPKiSB_iPKfiiiSD_SD_iiiii)
        /*14d8*/ 	.word	0x00000020


	//----- nvinfo : EIATTR_FRAME_SIZE
	.align		4
.L_937:
        /*14dc*/ 	.byte	0x04, 0x11
        /*14de*/ 	.short	(.L_939 - .L_938)
	.align		4
.L_938:
        /*14e0*/ 	.word	index@(_ZN4vllm25paged_attention_v2_kernelIfhLi128ELi16ELi128ELNS_18Fp8KVCacheDataTypeE1ELb0ELi512EEEvPfS2_PT_PKS3_PKT0_S9_ifPKiSB_iPKfiiiSD_SD_iiiii)
        /*14e4*/ 	.word	0x00000000


	//----- nvinfo : EIATTR_REGCOUNT
	.align		4
.L_939:
        /*14e8*/ 	.byte	0x04, 0x2f
        /*14ea*/ 	.short	(.L_941 - .L_940)
	.align		4
.L_940:
        /*14ec*/ 	.word	index@(_ZN4vllm25paged_attention_v2_kernelIfhLi192ELi16ELi128ELNS_18Fp8KVCacheDataTypeE1ELb0ELi512EEEvPfS2_PT_PKS3_PKT0_S9_ifPKiSB_iPKfiiiSD_SD_iiiii)
        /*14f0*/ 	.word	0x00000028


	//----- nvinfo : EIATTR_FRAME_SIZE
	.align		4
.L_941:
        /*14f4*/ 	.byte	0x04, 0x11
        /*14f6*/ 	.short	(.L_943 - .L_942)
	.align		4
.L_942:
        /*14f8*/ 	.word	index@(_ZN4vllm25paged_attention_v2_kernelIfhLi192ELi16ELi128ELNS_18Fp8KVCacheDataTypeE1ELb0ELi512EEEvPfS2_PT_PKS3_PKT0_S9_ifPKiSB_iPKfiiiSD_SD_iiiii)
        /*14fc*/ 	.word	0x00000000


	//----- nvinfo : EIATTR_REGCOUNT
	.align		4
.L_943:
        /*1500*/ 	.byte	0x04, 0x2f
        /*1502*/ 	.short	(.L_945 - .L_944)
	.align		4
.L_944:
        /*1504*/ 	.word	index@(_ZN4vllm25paged_attention_v2_kernelIfhLi256ELi16ELi128ELNS_18Fp8KVCacheDataTypeE1ELb0ELi512EEEvPfS2_PT_PKS3_PKT0_S9_ifPKiSB_iPKfiiiSD_SD_iiiii)
        /*1508*/ 	.word	0x00000030


	//----- nvinfo : EIATTR_FRAME_SIZE
	.align		4
.L_945:
        /*150c*/ 	.byte	0x04, 0x11
        /*150e*/ 	.short	(.L_947 - .L_946)
	.align		4
.L_946:
        /*1510*/ 	.word	index@(_ZN4vllm25paged_attention_v2_kernelIfhLi256ELi16ELi128ELNS_18Fp8KVCacheDataTypeE1ELb0ELi512EEEvPfS2_PT_PKS3_PKT0_S9_ifPKiSB_iPKfiiiSD_SD_iiiii)
        /*1514*/ 	.word	0x00000000


	//----- nvinfo : EIATTR_REGCOUNT
	.align		4
.L_947:
        /*1518*/ 	.byte	0x04, 0x2f
        /*151a*/ 	.short	(.L_949 - .L_948)
	.align		4
.L_948:
        /*151c*/ 	.word	index@(_ZN4vllm25paged_attention_v2_kernelIfhLi32ELi32ELi128ELNS_18Fp8KVCacheDataTypeE1ELb1ELi512EEEvPfS2_PT_PKS3_PKT0_S9_ifPKiSB_iPKfiiiSD_SD_iiiii)
        /*1520*/ 	.word	0x00000020


	//----- nvinfo : EIATTR_FRAME_SIZE
	.align		4
.L_949:
        /*1524*/ 	.byte	0x04, 0x11
        /*1526*/ 	.short	(.L_951 - .L_950)
	.align		4
.L_950:
        /*1528*/ 	.word	index@(_ZN4vllm25paged_attention_v2_kernelIfhLi32ELi32ELi128ELNS_18Fp8KVCacheDataTypeE1ELb1ELi512EEEvPfS2_PT_PKS3_PKT0_S9_ifPKiSB_iPKfiiiSD_SD_iiiii)
        /*152c*/ 	.word	0x00000000


	//----- nvinfo : EIATTR_REGCOUNT
	.align		4
.L_951:
        /*1530*/ 	.byte	0x04, 0x2f
        /*1532*/ 	.short	(.L_953 - .L_952)
	.align		4
.L_952:
        /*1534*/ 	.word	index@(_ZN4vllm25paged_attention_v2_kernelIfhLi64ELi32ELi128ELNS_18Fp8KVCacheDataTypeE1ELb1ELi512EEEvPfS2_PT_PKS3_PKT0_S9_ifPKiSB_iPKfiiiSD_SD_iiiii)
        /*1538*/ 	.word	0x00000027


	//----- nvinfo : EIATTR_FRAME_SIZE
	.align		4
.L_953:
        /*153c*/ 	.byte	0x04, 0x11
        /*153e*/ 	.short	(.L_955 - .L_954)
	.align		4
.L_954:
        /*1540*/ 	.word	index@(_ZN4vllm25paged_attention_v2_kernelIfhLi64ELi32ELi128ELNS_18Fp8KVCacheDataTypeE1ELb1ELi512EEEvPfS2_PT_PKS3_PKT0_S9_ifPKiSB_iPKfiiiSD_SD_iiiii)
        /*1544*/ 	.word	0x00000000


	//----- nvinfo : EIATTR_REGCOUNT
	.align		4
.L_955:
        /*1548*/ 	.byte	0x04, 0x2f
        /*154a*/ 	.short	(.L_957 - .L_956)
	.align		4
.L_956:
        /*154c*/ 	.word	index@(_ZN4vllm25paged_attention_v2_kernelIfhLi80ELi32ELi128ELNS_18Fp8KVCacheDataTypeE1ELb1ELi512EEEvPfS2_PT_PKS3_PKT0_S9_ifPKiSB_iPKfiiiSD_SD_iiiii)
        /*1550*/ 	.word	0x00000028


	//----- nvinfo : EIATTR_FRAME_SIZE
	.align		4
.L_957:
        /*1554*/ 	.byte	0x04, 0x11
        /*1556*/ 	.short	(.L_959 - .L_958)
	.align		4
.L_958:
        /*1558*/ 	.word	index@(_ZN4vllm25paged_attention_v2_kernelIfhLi80ELi32ELi128ELNS_18Fp8KVCacheDataTypeE1ELb1ELi512EEEvPfS2_PT_PKS3_PKT0_S9_ifPKiSB_iPKfiiiSD_SD_iiiii)
        /*155c*/ 	.word	0x00000000


	//----- nvinfo : EIATTR_REGCOUNT
	.align		4
.L_959:
        /*1560*/ 	.byte	0x04, 0x2f
        /*1562*/ 	.short	(.L_961 - .L_960)
	.align		4
.L_960:
        /*1564*/ 	.word	index@(_ZN4vllm25paged_attention_v2_kernelIfhLi96ELi32ELi128ELNS_18Fp8KVCacheDataTypeE1ELb1ELi512EEEvPfS2_PT_PKS3_PKT0_S9_ifPKiSB_iPKfiiiSD_SD_iiiii)
        /*1568*/ 	.word	0x0000002f


	//----- nvinfo : EIATTR_FRAME_SIZE
	.align		4
.L_961:
        /*156c*/ 	.byte	0x04, 0x11
        /*156e*/ 	.short	(.L_963 - .L_962)
	.align		4
.L_962:
        /*1570*/ 	.word	index@(_ZN4vllm25paged_attention_v2_kernelIfhLi96ELi32ELi128ELNS_18Fp8KVCacheDataTypeE1ELb1ELi512EEEvPfS2_PT_PKS3_PKT0_S9_ifPKiSB_iPKfiiiSD_SD_iiiii)
        /*1574*/ 	.word	0x00000000


	//----- nvinfo : EIATTR_REGCOUNT
	.align		4
.L_963:
        /*1578*/ 	.byte	0x04, 0x2f
        /*157a*/ 	.short	(.L_965 - .L_964)
	.align		4
.L_964:
        /*157c*/ 	.word	index@(_ZN4vllm25paged_attention_v2_kernelIfhLi112ELi32ELi128ELNS_18Fp8KVCacheDataTypeE1ELb1ELi512EEEvPfS2_PT_PKS3_PKT0_S9_ifPKiSB_iPKfiiiSD_SD_iiiii)
        /*1580*/ 	.word	0x00000030


	//----- nvinfo : EIATTR_FRAME_SIZE
	.align		4
.L_965:
        /*1584*/ 	.byte	0x04, 0x11
        /*1586*/ 	.short	(.L_967 - .L_966)
	.align		4
.L_966:
        /*1588*/ 	.word	index@(_ZN4vllm25paged_attention_v2_kernelIfhLi112ELi32ELi128ELNS_18Fp8KVCacheDataTypeE1ELb1ELi512EEEvPfS2_PT_PKS3_PKT0_S9_ifPKiSB_iPKfiiiSD_SD_iiiii)
        /*158c*/ 	.word	0x00000000


	//----- nvinfo : EIATTR_REGCOUNT
	.align		4
.L_967:
        /*1590*/ 	.byte	0x04, 0x2f
        /*1592*/ 	.short	(.L_969 - .L_968)
	.align		4
.L_968:
        /*1594*/ 	.word	index@(_ZN4vllm25paged_attention_v2_kernelIfhLi120ELi32ELi128ELNS_18Fp8KVCacheDataTypeE1ELb1ELi512EEEvPfS2_PT_PKS3_PKT0_S9_ifPKiSB_iPKfiiiSD_SD_iiiii)
        /*1598*/ 	.word	0x00000030


	//----- nvinfo : EIATTR_FRAME_SIZE
	.align		4
.L_969:
        /*159c*/ 	.byte	0x04, 0x11
        /*159e*/ 	.short	(.L_971 - .L_970)
	.align		4
.L_970:
        /*15a0*/ 	.word	index@(_ZN4vllm25paged_attention_v2_kernelIfhLi120ELi32ELi128ELNS_18Fp8KVCacheDataTypeE1ELb1ELi512EEEvPfS2_PT_PKS3_PKT0_S9_ifPKiSB_iPKfiiiSD_SD_iiiii)
        /*15a4*/ 	.word	0x00000000


	//----- nvinfo : EIATTR_REGCOUNT
	.align		4
.L_971:
        /*15a8*/ 	.byte	0x04, 0x2f
        /*15aa*/ 	.short	(.L_973 - .L_972)
	.align		4
.L_972:
        /*15ac*/ 	.word	index@(_ZN4vllm25paged_attention_v2_kernelIfhLi128ELi32ELi128ELNS_18Fp8KVCacheDataTypeE1ELb1ELi512EEEvPfS2_PT_PKS3_PKT0_S9_ifPKiSB_iPKfiiiSD_SD_iiiii)
        /*15b0*/ 	.word	0x00000038


	//----- nvinfo : EIATTR_FRAME_SIZE
	.align		4
.L_973:
        /*15b4*/ 	.byte	0x04, 0x11
        /*15b6*/ 	.short	(.L_975 - .L_974)
	.align		4
.L_974:
        /*15b8*/ 	.word	index@(_ZN4vllm25paged_attention_v2_kernelIfhLi128ELi32ELi128ELNS_18Fp8KVCacheDataTypeE1ELb1ELi512EEEvPfS2_PT_PKS3_PKT0_S9_ifPKiSB_iPKfiiiSD_SD_iiiii)
        /*15bc*/ 	.word	0x00000000


	//----- nvinfo : EIATTR_REGCOUNT
	.align		4
.L_975:
        /*15c0*/ 	.byte	0x04, 0x2f
        /*15c2*/ 	.short	(.L_977 - .L_976)
	.align		4
.L_976:
        /*15c4*/ 	.word	index@(_ZN4vllm25paged_attention_v2_kernelIfhLi192ELi32ELi128ELNS_18Fp8KVCacheDataTypeE1ELb1ELi512EEEvPfS2_PT_PKS3_PKT0_S9_ifPKiSB_iPKfiiiSD_SD_iiiii)
        /*15c8*/ 	.word	0x0000004f


	//----- nvinfo : EIATTR_FRAME_SIZE
	.align		4
.L_977:
        /*15cc*/ 	.byte	0x04, 0x11
        /*15ce*/ 	.short	(.L_979 - .L_978)
	.align		4
.L_978:
        /*15d0*/ 	.word	index@(_ZN4vllm25paged_attention_v2_kernelIfhLi192ELi32ELi128ELNS_18Fp8KVCacheDataTypeE1ELb1ELi512EEEvPfS2_PT_PKS3_PKT0_S9_ifPKiSB_iPKfiiiSD_SD_iiiii)
        /*15d4*/ 	.word	0x00000000


	//----- nvinfo : EIATTR_REGCOUNT
	.align		4
.L_979:
        /*15d8*/ 	.byte	0x04, 0x2f
        /*15da*/ 	.short	(.L_981 - .L_980)
	.align		4
.L_980:
        /*15dc*/ 	.word	index@(_ZN4vllm25paged_attention_v2_kernelIfhLi256ELi32ELi128ELNS_18Fp8KVCacheDataTypeE1ELb1ELi512EEEvPfS2_PT_PKS3_PKT0_S9_ifPKiSB_iPKfiiiSD_SD_iiiii)
        /*15e0*/ 	.word	0x00000066


	//----- nvinfo : EIATTR_FRAME_SIZE
	.align		4
.L_981:
        /*15e4*/ 	.byte	0x04, 0x11
        /*15e6*/ 	.short	(.L_983 - .L_982)
	.align		4
.L_982:
        /*15e8*/ 	.word	index@(_ZN4vllm25paged_attention_v2_kernelIfhLi256ELi32ELi128ELNS_18Fp8KVCacheDataTypeE1ELb1ELi512EEEvPfS2_PT_PKS3_PKT0_S9_ifPKiSB_iPKfiiiSD_SD_iiiii)
        /*15ec*/ 	.word	0x00000000


	//----- nvinfo : EIATTR_REGCOUNT
	.align		4
.L_983:
        /*15f0*/ 	.byte	0x04, 0x2f
        /*15f2*/ 	.short	(.L_985 - .L_984)
	.align		4
.L_984:
        /*15f4*/ 	.word	index@(_ZN4vllm25paged_attention_v2_kernelIfhLi32ELi32ELi128ELNS_18Fp8KVCacheDataTypeE1ELb0ELi512EEEvPfS2_PT_PKS3_PKT0_S9_ifPKiSB_iPKfiiiSD_SD_iiiii)
        /*15f8*/ 	.word	0x00000020


	//----- nvinfo : EIATTR_FRAME_SIZE
	.align		4
.L_985:
        /*15fc*/ 	.byte	0x04, 0x11
        /*15fe*/ 	.short	(.L_987 - .L_986)
	.align		4
.L_986:
        /*1600*/ 	.word	index@(_ZN4vllm25paged_attention_v2_kernelIfhLi32ELi32ELi128ELNS_18Fp8KVCacheDataTypeE1ELb0ELi512EEEvPfS2_PT_PKS3_PKT0_S9_ifPKiSB_iPKfiiiSD_SD_iiiii)
        /*1604*/ 	.word	0x00000000


	//----- nvinfo : EIATTR_REGCOUNT
	.align		4
.L_987:
        /*1608*/ 	.byte	0x04, 0x2f
        /*160a*/ 	.short	(.L_989 - .L_988)
	.align		4
.L_988:
        /*160c*/ 	.word	index@(_ZN4vllm25paged_attention_v2_kernelIfhLi64ELi32ELi128ELNS_18Fp8KVCacheDataTypeE1ELb0ELi512EEEvPfS2_PT_PKS3_PKT0_S9_ifPKiSB_iPKfiiiSD_SD_iiiii)
        /*1610*/ 	.word	0x00000020


	//----- nvinfo : EIATTR_FRAME_SIZE
	.align		4
.L_989:
        /*1614*/ 	.byte	0x04, 0x11
        /*1616*/ 	.short	(.L_991 - .L_990)
	.align		4
.L_990:
        /*1618*/ 	.word	index@(_ZN4vllm25paged_attention_v2_kernelIfhLi64ELi32ELi128ELNS_18Fp8KVCacheDataTypeE1ELb0ELi512EEEvPfS2_PT_PKS3_PKT0_S9_ifPKiSB_iPKfiiiSD_SD_iiiii)
        /*161c*/ 	.word	0x00000000


	//----- nvinfo : EIATTR_REGCOUNT
	.align		4
.L_991:
        /*1620*/ 	.byte	0x04, 0x2f
        /*1622*/ 	.short	(.L_993 - .L_992)
	.align		4
.L_992:
        /*1624*/ 	.word	index@(_ZN4vllm25paged_attention_v2_kernelIfhLi80ELi32ELi128ELNS_18Fp8KVCacheDataTypeE1ELb0ELi512EEEvPfS2_PT_PKS3_PKT0_S9_ifPKiSB_iPKfiiiSD_SD_iiiii)
        /*1628*/ 	.word	0x00000020


	//----- nvinfo : EIATTR_FRAME_SIZE
	.align		4
.L_993:
        /*162c*/ 	.byte	0x04, 0x11
        /*162e*/ 	.short	(.L_995 - .L_994)
	.align		4
.L_994:
        /*1630*/ 	.word	index@(_ZN4vllm25paged_attention_v2_kernelIfhLi80ELi32ELi128ELNS_18Fp8KVCacheDataTypeE1ELb0ELi512EEEvPfS2_PT_PKS3_PKT0_S9_ifPKiSB_iPKfiiiSD_SD_iiiii)
        /*1634*/ 	.word	0x00000000


	//----- nvinfo : EIATTR_REGCOUNT
	.align		4
.L_995:
        /*1638*/ 	.byte	0x04, 0x2f
        /*163a*/ 	.short	(.L_997 - .L_996)
	.align		4
.L_996:
        /*163c*/ 	.word	index@(_ZN4vllm25paged_attention_v2_kernelIfhLi96ELi32ELi128ELNS_18Fp8KVCacheDataTypeE1ELb0ELi512EEEvPfS2_PT_PKS3_PKT0_S9_ifPKiSB_iPKfiiiSD_SD_iiiii)
        /*1640*/ 	.word	0x00000028


	//----- nvinfo : EIATTR_FRAME_SIZE
	.align		4
.L_997:
        /*1644*/ 	.byte	0x04, 0x11
        /*1646*/ 	.short	(.L_999 - .L_998)
	.align		4
.L_998:
        /*1648*/ 	.word	index@(_ZN4vllm25paged_attention_v2_kernelIfhLi96ELi32ELi128ELNS_18Fp8KVCacheDataTypeE1ELb0ELi512EEEvPfS2_PT_PKS3_PKT0_S9_ifPKiSB_iPKfiiiSD_SD_iiiii)
        /*164c*/ 	.word	0x00000000


	//----- nvinfo : EIATTR_REGCOUNT
	.align		4
.L_999:
        /*1650*/ 	.byte	0x04, 0x2f
        /*1652*/ 	.short	(.L_1001 - .L_1000)
	.align		4
.L_1000:
        /*1654*/ 	.word	index@(_ZN4vllm25paged_attention_v2_kernelIfhLi112ELi32ELi128ELNS_18Fp8KVCacheDataTypeE1ELb0ELi512EEEvPfS2_PT_PKS3_PKT0_S9_ifPKiSB_iPKfiiiSD_SD_iiiii)
        /*1658*/ 	.word	0x00000028


	//----- nvinfo : EIATTR_FRAME_SIZE
	.align		4
.L_1001:
        /*165c*/ 	.byte	0x04, 0x11
        /*165e*/ 	.short	(.L_1003 - .L_1002)
	.align		4
.L_1002:
        /*1660*/ 	.word	index@(_ZN4vllm25paged_attention_v2_kernelIfhLi112ELi32ELi128ELNS_18Fp8KVCacheDataTypeE1ELb0ELi512EEEvPfS2_PT_PKS3_PKT0_S9_ifPKiSB_iPKfiiiSD_SD_iiiii)
        /*1664*/ 	.word	0x00000000


	//----- nvinfo : EIATTR_REGCOUNT
	.align		4
.L_1003:
        /*1668*/ 	.byte	0x04, 0x2f
        /*166a*/ 	.short	(.L_1005 - .L_1004)
	.align		4
.L_1004:
        /*166c*/ 	.word	index@(_ZN4vllm25paged_attention_v2_kernelIfhLi120ELi32ELi128ELNS_18Fp8KVCacheDataTypeE1ELb0ELi512EEEvPfS2_PT_PKS3_PKT0_S9_ifPKiSB_iPKfiiiSD_SD_iiiii)
        /*1670*/ 	.word	0x00000028


	//----- nvinfo : EIATTR_FRAME_SIZE
	.align		4
.L_1005:
        /*1674*/ 	.byte	0x04, 0x11
        /*1676*/ 	.short	(.L_1007 - .L_1006)
	.align		4
.L_1006:
        /*1678*/ 	.word	index@(_ZN4vllm25paged_attention_v2_kernelIfhLi120ELi32ELi128ELNS_18Fp8KVCacheDataTypeE1ELb0ELi512EEEvPfS2_PT_PKS3_PKT0_S9_ifPKiSB_iPKfiiiSD_SD_iiiii)
        /*167c*/ 	.word	0x00000000


	//----- nvinfo : EIATTR_REGCOUNT
	.align		4
.L_1007:
        /*1680*/ 	.byte	0x04, 0x2f
        /*1682*/ 	.short	(.L_1009 - .L_1008)
	.align		4
.L_1008:
        /*1684*/ 	.word	index@(_ZN4vllm25paged_attention_v2_kernelIfhLi128ELi32ELi128ELNS_18Fp8KVCacheDataTypeE1ELb0ELi512EEEvPfS2_PT_PKS3_PKT0_S9_ifPKiSB_iPKfiiiSD_SD_iiiii)
        /*1688*/ 	.word	0x00000030


	//----- nvinfo : EIATTR_FRAME_SIZE
	.align		4
.L_1009:
        /*168c*/ 	.byte	0x04, 0x11
        /*168e*/ 	.short	(.L_1011 - .L_1010)
	.align		4
.L_1010:
        /*1690*/ 	.word	index@(_ZN4vllm25paged_attention_v2_kernelIfhLi128ELi32ELi128ELNS_18Fp8KVCacheDataTypeE1ELb0ELi512EEEvPfS2_PT_PKS3_PKT0_S9_ifPKiSB_iPKfiiiSD_SD_iiiii)
        /*1694*/ 	.word	0x00000000


	//----- nvinfo : EIATTR_REGCOUNT
	.align		4
.L_1011:
        /*1698*/ 	.byte	0x04, 0x2f
        /*169a*/ 	.short	(.L_1013 - .L_1012)
	.align		4
.L_1012:
        /*169c*/ 	.word	index@(_ZN4vllm25paged_attention_v2_kernelIfhLi192ELi32ELi128ELNS_18Fp8KVCacheDataTypeE1ELb0ELi512EEEvPfS2_PT_PKS3_PKT0_S9_ifPKiSB_iPKfiiiSD_SD_iiiii)
        /*16a0*/ 	.word	0x00000040


	//----- nvinfo : EIATTR_FRAME_SIZE
	.align		4
.L_1013:
        /*16a4*/ 	.byte	0x04, 0x11
        /*16a6*/ 	.short	(.L_1015 - .L_1014)
	.align		4
.L_1014:
        /*16a8*/ 	.word	index@(_ZN4vllm25paged_attention_v2_kernelIfhLi192ELi32ELi128ELNS_18Fp8KVCacheDataTypeE1ELb0ELi512EEEvPfS2_PT_PKS3_PKT0_S9_ifPKiSB_iPKfiiiSD_SD_iiiii)
        /*16ac*/ 	.word	0x00000000


	//----- nvinfo : EIATTR_REGCOUNT
	.align		4
.L_1015:
        /*16b0*/ 	.byte	0x04, 0x2f
        /*16b2*/ 	.short	(.L_1017 - .L_1016)
	.align		4
.L_1016:
        /*16b4*/ 	.word	index@(_ZN4vllm25paged_attention_v2_kernelIfhLi256ELi32ELi128ELNS_18Fp8KVCacheDataTypeE1ELb0ELi512EEEvPfS2_PT_PKS3_PKT0_S9_ifPKiSB_iPKfiiiSD_SD_iiiii)
        /*16b8*/ 	.word	0x00000050


	//----- nvinfo : EIATTR_FRAME_SIZE
	.align		4
.L_1017:
        /*16bc*/ 	.byte	0x04, 0x11
        /*16be*/ 	.short	(.L_1019 - .L_1018)
	.align		4
.L_1018:
        /*16c0*/ 	.word	index@(_ZN4vllm25paged_attention_v2_kernelIfhLi256ELi32ELi128ELNS_18Fp8KVCacheDataTypeE1ELb0ELi512EEEvPfS2_PT_PKS3_PKT0_S9_ifPKiSB_iPKfiiiSD_SD_iiiii)
        /*16c4*/ 	.word	0x00000000


	//----- nvinfo : EIATTR_REGCOUNT
	.align		4
.L_1019:
        /*16c8*/ 	.byte	0x04, 0x2f
        /*16ca*/ 	.short	(.L_1021 - .L_1020)
	.align		4
.L_1020:
        /*16cc*/ 	.word	index@(_ZN4vllm25paged_attention_v2_kernelIthLi32ELi8ELi128ELNS_18Fp8KVCacheDataTypeE1ELb1ELi512EEEvPfS2_PT_PKS3_PKT0_S9_ifPKiSB_iPKfiiiSD_SD_iiiii)
        /*16d0*/ 	.word	0x00000020


	//----- nvinfo : EIATTR_FRAME_SIZE
	.align		4
.L_1021:
        /*16d4*/ 	.byte	0x04, 0x11
        /*16d6*/ 	.short	(.L_1023 - .L_1022)
	.align		4
.L_1022:
        /*16d8*/ 	.word	index@(_ZN4vllm25paged_attention_v2_kernelIthLi32ELi8ELi128ELNS_18Fp8KVCacheDataTypeE1ELb1ELi512EEEvPfS2_PT_PKS3_PKT0_S9_ifPKiSB_iPKfiiiSD_SD_iiiii)
        /*16dc*/ 	.word	0x00000000


	//----- nvinfo : EIATTR_REGCOUNT
	.align		4
.L_1023:
        /*16e0*/ 	.byte	0x04, 0x2f
        /*16e2*/ 	.short	(.L_1025 - .L_1024)
	.align		4
.L_1024:
        /*16e4*/ 	.word	index@(_ZN4vllm25paged_attention_v2_kernelIthLi64ELi8ELi128ELNS_18Fp8KVCacheDataTypeE1ELb1ELi512EEEvPfS2_PT_PKS3_PKT0_S9_ifPKiSB_iPKfiiiSD_SD_iiiii)
        /*16e8*/ 	.word	0x00000020


	//----- nvinfo : EIATTR_FRAME_SIZE
	.align		4
.L_1025:
        /*16ec*/ 	.byte	0x04, 0x11
        /*16ee*/ 	.short	(.L_1027 - .L_1026)
	.align		4
.L_1026:
        /*16f0*/ 	.word	index@(_ZN4vllm25paged_attention_v2_kernelIthLi64ELi8ELi128ELNS_18Fp8KVCacheDataTypeE1ELb1ELi512EEEvPfS2_PT_PKS3_PKT0_S9_ifPKiSB_iPKfiiiSD_SD_iiiii)
        /*16f4*/ 	.word	0x00000000


	//----- nvinfo : EIATTR_REGCOUNT
	.align		4
.L_1027:
        /*16f8*/ 	.byte	0x04, 0x2f
        /*16fa*/ 	.short	(.L_1029 - .L_1028)
	.align		4
.L_1028:
        /*16fc*/ 	.word	index@(_ZN4vllm25paged_attention_v2_kernelIthLi80ELi8ELi128ELNS_18Fp8KVCacheDataTypeE1ELb1ELi512EEEvPfS2_PT_PKS3_PKT0_S9_ifPKiSB_iPKfiiiSD_SD_iiiii)
        /*1700*/ 	.word	0x00000020


	//----- nvinfo : EIATTR_FRAME_SIZE
	.align		4
.L_1029:
        /*1704*/ 	.byte	0x04, 0x11
        /*1706*/ 	.short	(.L_1031 - .L_1030)
	.align		4
.L_1030:
        /*1708*/ 	.word	index@(_ZN4vllm25paged_attention_v2_kernelIthLi80ELi8ELi128ELNS_18Fp8KVCacheDataTypeE1ELb1ELi512EEEvPfS2_PT_PKS3_PKT0_S9_ifPKiSB_iPKfiiiSD_SD_iiiii)
        /*170c*/ 	.word	0x00000000


	//----- nvinfo : EIATTR_REGCOUNT
	.align		4
.L_1031:
        /*1710*/ 	.byte	0x04, 0x2f
        /*1712*/ 	.short	(.L_1033 - .L_1032)
	.align		4
.L_1032:
        /*1714*/ 	.word	index@(_ZN4vllm25paged_attention_v2_kernelIthLi96ELi8ELi128ELNS_18Fp8KVCacheDataTypeE1ELb1ELi512EEEvPfS2_PT_PKS3_PKT0_S9_ifPKiSB_iPKfiiiSD_SD_iiiii)
        /*1718*/ 	.word	0x00000020


	//----- nvinfo : EIATTR_FRAME_SIZE
	.align		4
.L_1033:
        /*171c*/ 	.byte	0x04, 0x11
        /*171e*/ 	.short	(.L_1035 - .L_1034)
	.align		4
.L_1034:
        /*1720*/ 	.word	index@(_ZN4vllm25paged_attention_v2_kernelIthLi96ELi8ELi128ELNS_18Fp8KVCacheDataTypeE1ELb1ELi512EEEvPfS2_PT_PKS3_PKT0_S9_ifPKiSB_iPKfiiiSD_SD_iiiii)
        /*1724*/ 	.word	0x00000000


	//----- nvinfo : EIATTR_REGCOUNT
	.align		4
.L_1035:
        /*1728*/ 	.byte	0x04, 0x2f
        /*172a*/ 	.short	(.L_1037 - .L_1036)
	.align		4
.L_1036:
        /*172c*/ 	.word	index@(_ZN4vllm25paged_attention_v2_kernelIthLi112ELi8ELi128ELNS_18Fp8KVCacheDataTypeE1ELb1ELi512EEEvPfS2_PT_PKS3_PKT0_S9_ifPKiSB_iPKfiiiSD_SD_iiiii)
        /*1730*/ 	.word	0x00000020


	//----- nvinfo : EIATTR_FRAME_SIZE
	.align		4
.L_1037:
        /*1734*/ 	.byte	0x04, 0x11
        /*1736*/ 	.short	(.L_1039 - .L_1038)
	.align		4
.L_1038:
        /*1738*/ 	.word	index@(_ZN4vllm25paged_attention_v2_kernelIthLi112ELi8ELi128ELNS_18Fp8KVCacheDataTypeE1ELb1ELi512EEEvPfS2_PT_PKS3_PKT0_S9_ifPKiSB_iPKfiiiSD_SD_iiiii)
        /*173c*/ 	.word	0x00000000


	//----- nvinfo : EIATTR_REGCOUNT
	.align		4
.L_1039:
        /*1740*/ 	.byte	0x04, 0x2f
        /*1742*/ 	.short	(.L_1041 - .L_1040)
	.align		4
.L_1040:
        /*1744*/ 	.word	index@(_ZN4vllm25paged_attention_v2_kernelIthLi120ELi8ELi128ELNS_18Fp8KVCacheDataTypeE1ELb1ELi512EEEvPfS2_PT_PKS3_PKT0_S9_ifPKiSB_iPKfiiiSD_SD_iiiii)
        /*1748*/ 	.word	0x00000020


	//----- nvinfo : EIATTR_FRAME_SIZE
	.align		4
.L_1041:
        /*174c*/ 	.byte	0x04, 0x11
        /*174e*/ 	.short	(.L_1043 - .L_1042)
	.align		4
.L_1042:
        /*1750*/ 	.word	index@(_ZN4vllm25paged_attention_v2_kernelIthLi120ELi8ELi128ELNS_18Fp8KVCacheDataTypeE1ELb1ELi512EEEvPfS2_PT_PKS3_PKT0_S9_ifPKiSB_iPKfiiiSD_SD_iiiii)
        /*1754*/ 	.word	0x00000000


	//----- nvinfo : EIATTR_REGCOUNT
	.align		4
.L_1043:
        /*1758*/ 	.byte	0x04, 0x2f
        /*175a*/ 	.short	(.L_1045 - .L_1044)
	.align		4
.L_1044:
        /*175c*/ 	.word	index@(_ZN4vllm25paged_attention_v2_kernelIthLi128ELi8ELi128ELNS_18Fp8KVCacheDataTypeE1ELb1ELi512EEEvPfS2_PT_PKS3_PKT0_S9_ifPKiSB_iPKfiiiSD_SD_iiiii)
        /*1760*/ 	.word	0x00000020


	//----- nvinfo : EIATTR_FRAME_SIZE
	.align		4
.L_1045:
        /*1764*/ 	.byte	0x04, 0x11
        /*1766*/ 	.short	(.L_1047 - .L_1046)
	.align		4
.L_1046:
        /*1768*/ 	.word	index@(_ZN4vllm25paged_attention_v2_kernelIthLi128ELi8ELi128ELNS_18Fp8KVCacheDataTypeE1ELb1ELi512EEEvPfS2_PT_PKS3_PKT0_S9_ifPKiSB_iPKfiiiSD_SD_iiiii)
        /*176c*/ 	.word	0x00000000


	//----- nvinfo : EIATTR_REGCOUNT
	.align		4
.L_1047:
        /*1770*/ 	.byte	0x04, 0x2f
        /*1772*/ 	.short	(.L_1049 - .L_1048)
	.align		4
.L_1048:
        /*1774*/ 	.word	index@(_ZN4vllm25paged_attention_v2_kernelIthLi192ELi8ELi128ELNS_18Fp8KVCacheDataTypeE1ELb1ELi512EEEvPfS2_PT_PKS3_PKT0_S9_ifPKiSB_iPKfiiiSD_SD_iiiii)
        /*1778*/ 	.word	0x00000020


	//----- nvinfo : EIATTR_FRAME_SIZE
	.align		4
.L_1049:
        /*177c*/ 	.byte	0x04, 0x11
        /*177e*/ 	.short	(.L_1051 - .L_1050)
	.align		4
.L_1050:
        /*1780*/ 	.word	index@(_ZN4vllm25paged_attention_v2_kernelIthLi192ELi8ELi128ELNS_18Fp8KVCacheDataTypeE1ELb1ELi512EEEvPfS2_PT_PKS3_PKT0_S9_ifPKiSB_iPKfiiiSD_SD_iiiii)
        /*1784*/ 	.word	0x00000000


	//----- nvinfo : EIATTR_REGCOUNT
	.align		4
.L_1051:
        /*1788*/ 	.byte	0x04, 0x2f
        /*178a*/ 	.short	(.L_1053 - .L_1052)
	.align		4
.L_1052:
        /*178c*/ 	.word	index@(_ZN4vllm25paged_attention_v2_kernelIthLi256ELi8ELi128ELNS_18Fp8KVCacheDataTypeE1ELb1ELi512EEEvPfS2_PT_PKS3_PKT0_S9_ifPKiSB_iPKfiiiSD_SD_iiiii)
        /*1790*/ 	.word	0x00000020


	//----- nvinfo : EIATTR_FRAME_SIZE
	.align		4
.L_1053:
        /*1794*/ 	.byte	0x04, 0x11
        /*1796*/ 	.short	(.L_1055 - .L_1054)
	.align		4
.L_1054:
        /*1798*/ 	.word	index@(_ZN4vllm25paged_attention_v2_kernelIthLi256ELi8ELi128ELNS_18Fp8KVCacheDataTypeE1ELb1ELi512EEEvPfS2_PT_PKS3_PKT0_S9_ifPKiSB_iPKfiiiSD_SD_iiiii)
        /*179c*/ 	.word	0x00000000


	//----- nvinfo : EIATTR_REGCOUNT
	.align		4
.L_1055:
        /*17a0*/ 	.byte	0x04, 0x2f
        /*17a2*/ 	.short	(.L_1057 - .L_1056)
	.align		4
.L_1056:
        /*17a4*/ 	.word	index@(_ZN4vllm25paged_attention_v2_kernelIthLi32ELi8ELi128ELNS_18Fp8KVCacheDataTypeE1ELb0ELi512EEEvPfS2_PT_PKS3_PKT0_S9_ifPKiSB_iPKfiiiSD_SD_iiiii)
        /*17a8*/ 	.word	0x00000020


	//----- nvinfo : EIATTR_FRAME_SIZE
	.align		4
.L_1057:
        /*17ac*/ 	.byte	0x04, 0x11
        /*17ae*/ 	.short	(.L_1059 - .L_1058)
	.align		4
.L_1058:
        /*17b0*/ 	.word	index@(_ZN4vllm25paged_attention_v2_kernelIthLi32ELi8ELi128ELNS_18Fp8KVCacheDataTypeE1ELb0ELi512EEEvPfS2_PT_PKS3_PKT0_S9_ifPKiSB_iPKfiiiSD_SD_iiiii)
        /*17b4*/ 	.word	0x00000000


	//----- nvinfo : EIATTR_REGCOUNT
	.align		4
.L_1059:
        /*17b8*/ 	.byte	0x04, 0x2f
        /*17ba*/ 	.short	(.L_1061 - .L_1060)
	.align		4
.L_1060:
        /*17bc*/ 	.word	index@(_ZN4vllm25paged_attention_v2_kernelIthLi64ELi8ELi128ELNS_18Fp8KVCacheDataTypeE1ELb0ELi512EEEvPfS2_PT_PKS3_PKT0_S9_ifPKiSB_iPKfiiiSD_SD_iiiii)
        /*17c0*/ 	.word	0x00000020


	//----- nvinfo : EIATTR_FRAME_SIZE
	.align		4
.L_1061:
        /*17c4*/ 	.byte	0x04, 0x11
        /*17c6*/ 	.short	(.L_1063 - .L_1062)
	.align		4
.L_1062:
        /*17c8*/ 	.word	index@(_ZN4vllm25paged_attention_v2_kernelIthLi64ELi8ELi128ELNS_18Fp8KVCacheDataTypeE1ELb0ELi512EEEvPfS2_PT_PKS3_PKT0_S9_ifPKiSB_iPKfiiiSD_SD_iiiii)
        /*17cc*/ 	.word	0x00000000


	//----- nvinfo : EIATTR_REGCOUNT
	.align		4
.L_1063:
        /*17d0*/ 	.byte	0x04, 0x2f
        /*17d2*/ 	.short	(.L_1065 - .L_1064)
	.align		4
.L_1064:
        /*17d4*/ 	.word	index@(_ZN4vllm25paged_attention_v2_kernelIthLi80ELi8ELi128ELNS_18Fp8KVCacheDataTypeE1ELb0ELi512EEEvPfS2_PT_PKS3_PKT0_S9_ifPKiSB_iPKfiiiSD_SD_iiiii)
        /*17d8*/ 	.word	0x00000020


	//----- nvinfo : EIATTR_FRAME_SIZE
	.align		4
.L_1065:
        /*17dc*/ 	.byte	0x04, 0x11
        /*17de*/ 	.short	(.L_1067 - .L_1066)
	.align		4
.L_1066:
        /*17e0*/ 	.word	index@(_ZN4vllm25paged_attention_v2_kernelIthLi80ELi8ELi128ELNS_18Fp8KVCacheDataTypeE1ELb0ELi512EEEvPfS2_PT_PKS3_PKT0_S9_ifPKiSB_iPKfiiiSD_SD_iiiii)
        /*17e4*/ 	.word	0x00000000


	//----- nvinfo : EIATTR_REGCOUNT
	.align		4
.L_1067:
        /*17e8*/ 	.byte	0x04, 0x2f
        /*17ea*/ 	.short	(.L_1069 - .L_1068)
	.align		4
.L_1068:
        /*17ec*/ 	.word	index@(_ZN4vllm25paged_attention_v2_kernelIthLi96ELi8ELi128ELNS_18Fp8KVCacheDataTypeE1ELb0ELi512EEEvPfS2_PT_PKS3_PKT0_S9_ifPKiSB_iPKfiiiSD_SD_iiiii)
        /*17f0*/ 	.word	0x00000020


	//----- nvinfo : EIATTR_FRAME_SIZE
	.align		4
.L_1069:
        /*17f4*/ 	.byte	0x04, 0x11
        /*17f6*/ 	.short	(.L_1071 - .L_1070)
	.align		4
.L_1070:
        /*17f8*/ 	.word	index@(_ZN4vllm25paged_attention_v2_kernelIthLi96ELi8ELi128ELNS_18Fp8KVCacheDataTypeE1ELb0ELi512EEEvPfS2_PT_PKS3_PKT0_S9_ifPKiSB_iPKfiiiSD_SD_iiiii)
        /*17fc*/ 	.word	0x00000000


	//----- nvinfo : EIATTR_REGCOUNT
	.align		4
.L_1071:
        /*1800*/ 	.byte	0x04, 0x2f
        /*1802*/ 	.short	(.L_1073 - .L_1072)
	.align		4
.L_1072:
        /*1804*/ 	.word	index@(_ZN4vllm25paged_attention_v2_kernelIthLi112ELi8ELi128ELNS_18Fp8KVCacheDataTypeE1ELb0ELi512EEEvPfS2_PT_PKS3_PKT0_S9_ifPKiSB_iPKfiiiSD_SD_iiiii)
        /*1808*/ 	.word	0x00000020


	//----- nvinfo : EIATTR_FRAME_SIZE
	.align		4
.L_1073:
        /*180c*/ 	.byte	0x04, 0x11
        /*180e*/ 	.short	(.L_1075 - .L_1074)
	.align		4
.L_1074:
        /*1810*/ 	.word	index@(_ZN4vllm25paged_attention_v2_kernelIthLi112ELi8ELi128ELNS_18Fp8KVCacheDataTypeE1ELb0ELi512EEEvPfS2_PT_PKS3_PKT0_S9_ifPKiSB_iPKfiiiSD_SD_iiiii)
        /*1814*/ 	.word	0x00000000


	//----- nvinfo : EIATTR_REGCOUNT
	.align		4
.L_1075:
        /*1818*/ 	.byte	0x04, 0x2f
        /*181a*/ 	.short	(.L_1077 - .L_1076)
	.align		4
.L_1076:
        /*181c*/ 	.word	index@(_ZN4vllm25paged_attention_v2_kernelIthLi120ELi8ELi128ELNS_18Fp8KVCacheDataTypeE1ELb0ELi512EEEvPfS2_PT_PKS3_PKT0_S9_ifPKiSB_iPKfiiiSD_SD_iiiii)
        /*1820*/ 	.word	0x00000020


	//----- nvinfo : EIATTR_FRAME_SIZE
	.align		4
.L_1077:
        /*1824*/ 	.byte	0x04, 0x11
        /*1826*/ 	.short	(.L_1079 - .L_1078)
	.align		4
.L_1078:
        /*1828*/ 	.word	index@(_ZN4vllm25paged_attention_v2_kernelIthLi120ELi8ELi128ELNS_18Fp8KVCacheDataTypeE1ELb0ELi512EEEvPfS2_PT_PKS3_PKT0_S9_ifPKiSB_iPKfiiiSD_SD_iiiii)
        /*182c*/ 	.word	0x00000000


	//----- nvinfo : EIATTR_REGCOUNT
	.align		4
.L_1079:
        /*1830*/ 	.byte	0x04, 0x2f
        /*1832*/ 	.short	(.L_1081 - .L_1080)
	.align		4
.L_1080:
        /*1834*/ 	.word	index@(_ZN4vllm25paged_attention_v2_kernelIthLi128ELi8ELi128ELNS_18Fp8KVCacheDataTypeE1ELb0ELi512EEEvPfS2_PT_PKS3_PKT0_S9_ifPKiSB_iPKfiiiSD_SD_iiiii)
        /*1838*/ 	.word	0x00000020


	//----- nvinfo : EIATTR_FRAME_SIZE
	.align		4
.L_1081:
        /*183c*/ 	.byte	0x04, 0x11
        /*183e*/ 	.short	(.L_1083 - .L_1082)
	.align		4
.L_1082:
        /*1840*/ 	.word	index@(_ZN4vllm25paged_attention_v2_kernelIthLi128ELi8ELi128ELNS_18Fp8KVCacheDataTypeE1ELb0ELi512EEEvPfS2_PT_PKS3_PKT0_S9_ifPKiSB_iPKfiiiSD_SD_iiiii)
        /*1844*/ 	.word	0x00000000


	//----- nvinfo : EIATTR_REGCOUNT
	.align		4
.L_1083:
        /*1848*/ 	.byte	0x04, 0x2f
        /*184a*/ 	.short	(.L_1085 - .L_1084)
	.align		4
.L_1084:
        /*184c*/ 	.word	index@(_ZN4vllm25paged_attention_v2_kernelIthLi192ELi8ELi128ELNS_18Fp8KVCacheDataTypeE1ELb0ELi512EEEvPfS2_PT_PKS3_PKT0_S9_ifPKiSB_iPKfiiiSD_SD_iiiii)
        /*1850*/ 	.word	0x00000020


	//----- nvinfo : EIATTR_FRAME_SIZE
	.align		4
.L_1085:
        /*1854*/ 	.byte	0x04, 0x11
        /*1856*/ 	.short	(.L_1087 - .L_1086)
	.align		4
.L_1086:
        /*1858*/ 	.word	index@(_ZN4vllm25paged_attention_v2_kernelIthLi192ELi8ELi128ELNS_18Fp8KVCacheDataTypeE1ELb0ELi512EEEvPfS2_PT_PKS3_PKT0_S9_ifPKiSB_iPKfiiiSD_SD_iiiii)
        /*185c*/ 	.word	0x00000000


	//----- nvinfo : EIATTR_REGCOUNT
	.align		4
.L_1087:
        /*1860*/ 	.byte	0x04, 0x2f
        /*1862*/ 	.short	(.L_1089 - .L_1088)
	.align		4
.L_1088:
        /*1864*/ 	.word	index@(_ZN4vllm25paged_attention_v2_kernelIthLi256ELi8ELi128ELNS_18Fp8KVCacheDataTypeE1ELb0ELi512EEEvPfS2_PT_PKS3_PKT0_S9_ifPKiSB_iPKfiiiSD_SD_iiiii)
        /*1868*/ 	.word	0x00000020


	//----- nvinfo : EIATTR_FRAME_SIZE
	.align		4
.L_1089:
        /*186c*/ 	.byte	0x04, 0x11
        /*186e*/ 	.short	(.L_1091 - .L_1090)
	.align		4
.L_1090:
        /*1870*/ 	.word	index@(_ZN4vllm25paged_attention_v2_kernelIthLi256ELi8ELi128ELNS_18Fp8KVCacheDataTypeE1ELb0ELi512EEEvPfS2_PT_PKS3_PKT0_S9_ifPKiSB_iPKfiiiSD_SD_iiiii)
        /*1874*/ 	.word	0x00000000


	//----- nvinfo : EIATTR_REGCOUNT
	.align		4
.L_1091:
        /*1878*/ 	.byte	0x04, 0x2f
        /*187a*/ 	.short	(.L_1093 - .L_1092)
	.align		4
.L_1092:
        /*187c*/ 	.word	index@(_ZN4vllm25paged_attention_v2_kernelIthLi32ELi16ELi128ELNS_18Fp8KVCacheDataTypeE1ELb1ELi512EEEvPfS2_PT_PKS3_PKT0_S9_ifPKiSB_iPKfiiiSD_SD_iiiii)
        /*1880*/ 	.word	0x00000020


	//----- nvinfo : EIATTR_FRAME_SIZE
	.align		4
.L_1093:
        /*1884*/ 	.byte	0x04, 0x11
        /*1886*/ 	.short	(.L_1095 - .L_1094)
	.align		4
.L_1094:
        /*1888*/ 	.word	index@(_ZN4vllm25paged_attention_v2_kernelIthLi32ELi16ELi128ELNS_18Fp8KVCacheDataTypeE1ELb1ELi512EEEvPfS2_PT_PKS3_PKT0_S9_ifPKiSB_iPKfiiiSD_SD_iiiii)
        /*188c*/ 	.word	0x00000000


	//----- nvinfo : EIATTR_REGCOUNT
	.align		4
.L_1095:
        /*1890*/ 	.byte	0x04, 0x2f
        /*1892*/ 	.short	(.L_1097 - .L_1096)
	.align		4
.L_1096:
        /*1894*/ 	.word	index@(_ZN4vllm25paged_attention_v2_kernelIthLi64ELi16ELi128ELNS_18Fp8KVCacheDataTypeE1ELb1ELi512EEEvPfS2_PT_PKS3_PKT0_S9_ifPKiSB_iPKfiiiSD_SD_iiiii)
        /*1898*/ 	.word	0x00000020


	//----- nvinfo : EIATTR_FRAME_SIZE
	.align		4
.L_1097:
        /*189c*/ 	.byte	0x04, 0x11
        /*189e*/ 	.short	(.L_1099 - .L_1098)
	.align		4
.L_1098:
        /*18a0*/ 	.word	index@(_ZN4vllm25paged_attention_v2_kernelIthLi64ELi16ELi128ELNS_18Fp8KVCacheDataTypeE1ELb1ELi512EEEvPfS2_PT_PKS3_PKT0_S9_ifPKiSB_iPKfiiiSD_SD_iiiii)
        /*18a4*/ 	.word	0x00000000


	//----- nvinfo : EIATTR_REGCOUNT
	.align		4
.L_1099:
        /*18a8*/ 	.byte	0x04, 0x2f
        /*18aa*/ 	.short	(.L_1101 - .L_1100)
	.align		4
.L_1100:
        /*18ac*/ 	.word	index@(_ZN4vllm25paged_attention_v2_kernelIthLi80ELi16ELi128ELNS_18Fp8KVCacheDataTypeE1ELb1ELi512EEEvPfS2_PT_PKS3_PKT0_S9_ifPKiSB_iPKfiiiSD_SD_iiiii)
        /*18b0*/ 	.word	0x00000020


	//----- nvinfo : EIATTR_FRAME_SIZE
	.align		4
.L_1101:
        /*18b4*/ 	.byte	0x04, 0x11
        /*18b6*/ 	.short	(.L_1103 - .L_1102)
	.align		4
.L_1102:
        /*18b8*/ 	.word	index@(_ZN4vllm25paged_attention_v2_kernelIthLi80ELi16ELi128ELNS_18Fp8KVCacheDataTypeE1ELb1ELi512EEEvPfS2_PT_PKS3_PKT0_S9_ifPKiSB_iPKfiiiSD_SD_iiiii)
        /*18bc*/ 	.word	0x00000000


	//----- nvinfo : EIATTR_REGCOUNT
	.align		4
.L_1103:
        /*18c0*/ 	.byte	0x04, 0x2f
        /*18c2*/ 	.short	(.L_1105 - .L_1104)
	.align		4
.L_1104:
        /*18c4*/ 	.word	index@(_ZN4vllm25paged_attention_v2_kernelIthLi96ELi16ELi128ELNS_18Fp8KVCacheDataTypeE1ELb1ELi512EEEvPfS2_PT_PKS3_PKT0_S9_ifPKiSB_iPKfiiiSD_SD_iiiii)
        /*18c8*/ 	.word	0x00000020


	//----- nvinfo : EIATTR_FRAME_SIZE
	.align		4
.L_1105:
        /*18cc*/ 	.byte	0x04, 0x11
        /*18ce*/ 	.short	(.L_1107 - .L_1106)
	.align		4
.L_1106:
        /*18d0*/ 	.word	index@(_ZN4vllm25paged_attention_v2_kernelIthLi96ELi16ELi128ELNS_18Fp8KVCacheDataTypeE1ELb1ELi512EEEvPfS2_PT_PKS3_PKT0_S9_ifPKiSB_iPKfiiiSD_SD_iiiii)
        /*18d4*/ 	.word	0x00000000


	//----- nvinfo : EIATTR_REGCOUNT
	.align		4
.L_1107:
        /*18d8*/ 	.byte	0x04, 0x2f
        /*18da*/ 	.short	(.L_1109 - .L_1108)
	.align		4
.L_1108:
        /*18dc*/ 	.word	index@(_ZN4vllm25paged_attention_v2_kernelIthLi112ELi16ELi128ELNS_18Fp8KVCacheDataTypeE1ELb1ELi512EEEvPfS2_PT_PKS3_PKT0_S9_ifPKiSB_iPKfiiiSD_SD_iiiii)
        /*18e0*/ 	.word	0x00000020


	//----- nvinfo : EIATTR_FRAME_SIZE
	.align		4
.L_1109:
        /*18e4*/ 	.byte	0x04, 0x11
        /*18e6*/ 	.short	(.L_1111 - .L_1110)
	.align		4
.L_1110:
        /*18e8*/ 	.word	index@(_ZN4vllm25paged_attention_v2_kernelIthLi112ELi16ELi128ELNS_18Fp8KVCacheDataTypeE1ELb1ELi512EEEvPfS2_PT_PKS3_PKT0_S9_ifPKiSB_iPKfiiiSD_SD_iiiii)
        /*18ec*/ 	.word	0x00000000


	//----- nvinfo : EIATTR_REGCOUNT
	.align		4
.L_1111:
        /*18f0*/ 	.byte	0x04, 0x2f
        /*18f2*/ 	.short	(.L_1113 - .L_1112)
	.align		4
.L_1112:
        /*18f4*/ 	.word	index@(_ZN4vllm25paged_attention_v2_kernelIthLi120ELi16ELi128ELNS_18Fp8KVCacheDataTypeE1ELb1ELi512EEEvPfS2_PT_PKS3_PKT0_S9_ifPKiSB_iPKfiiiSD_SD_iiiii)
        /*18f8*/ 	.word	0x00000020


	//----- nvinfo : EIATTR_FRAME_SIZE
	.align		4
.L_1113:
        /*18fc*/ 	.byte	0x04, 0x11
        /*18fe*/ 	.short	(.L_1115 - .L_1114)
	.align		4
.L_1114:
        /*1900*/ 	.word	index@(_ZN4vllm25paged_attention_v2_kernelIthLi120ELi16ELi128ELNS_18Fp8KVCacheDataTypeE1ELb1ELi512EEEvPfS2_PT_PKS3_PKT0_S9_ifPKiSB_iPKfiiiSD_SD_iiiii)
        /*1904*/ 	.word	0x00000000


	//----- nvinfo : EIATTR_REGCOUNT
	.align		4
.L_1115:
        /*1908*/ 	.byte	0x04, 0x2f
        /*190a*/ 	.short	(.L_1117 - .L_1116)
	.align		4
.L_1116:
        /*190c*/ 	.word	index@(_ZN4vllm25paged_attention_v2_kernelIthLi128ELi16ELi128ELNS_18Fp8KVCacheDataTypeE1ELb1ELi512EEEvPfS2_PT_PKS3_PKT0_S9_ifPKiSB_iPKfiiiSD_SD_iiiii)
        /*1910*/ 	.word	0x00000020


	//----- nvinfo : EIATTR_FRAME_SIZE
	.align		4
.L_1117:
        /*1914*/ 	.byte	0x04, 0x11
        /*1916*/ 	.short	(.L_1119 - .L_1118)
	.align		4
.L_1118:
        /*1918*/ 	.word	index@(_ZN4vllm25paged_attention_v2_kernelIthLi128ELi16ELi128ELNS_18Fp8KVCacheDataTypeE1ELb1ELi512EEEvPfS2_PT_PKS3_PKT0_S9_ifPKiSB_iPKfiiiSD_SD_iiiii)
        /*191c*/ 	.word	0x00000000


	//----- nvinfo : EIATTR_REGCOUNT
	.align		4
.L_1119:
        /*1920*/ 	.byte	0x04, 0x2f
        /*1922*/ 	.short	(.L_1121 - .L_1120)
	.align		4
.L_1120:
        /*1924*/ 	.word	index@(_ZN4vllm25paged_attention_v2_kernelIthLi192ELi16ELi128ELNS_18Fp8KVCacheDataTypeE1ELb1ELi512EEEvPfS2_PT_PKS3_PKT0_S9_ifPKiSB_iPKfiiiSD_SD_iiiii)
        /*1928*/ 	.word	0x00000020


	//----- nvinfo : EIATTR_FRAME_SIZE
	.align		4
.L_1121:
        /*192c*/ 	.byte	0x04, 0x11
        /*192e*/ 	.short	(.L_1123 - .L_1122)
	.align		4
.L_1122:
        /*1930*/ 	.word	index@(_ZN4vllm25paged_attention_v2_kernelIthLi192ELi16ELi128ELNS_18Fp8KVCacheDataTypeE1ELb1ELi512EEEvPfS2_PT_PKS3_PKT0_S9_ifPKiSB_iPKfiiiSD_SD_iiiii)
        /*1934*/ 	.word	0x00000000


	//----- nvinfo : EIATTR_REGCOUNT
	.align		4
.L_1123:
        /*1938*/ 	.byte	0x04, 0x2f
        /*193a*/ 	.short	(.L_1125 - .L_1124)
	.align		4
.L_1124:
        /*193c*/ 	.word	index@(_ZN4vllm25paged_attention_v2_kernelIthLi256ELi16ELi128ELNS_18Fp8KVCacheDataTypeE1ELb1ELi512EEEvPfS2_PT_PKS3_PKT0_S9_ifPKiSB_iPKfiiiSD_SD_iiiii)
        /*1940*/ 	.word	0x00000020


	//----- nvinfo : EIATTR_FRAME_SIZE
	.align		4
.L_1125:
        /*1944*/ 	.byte	0x04, 0x11
        /*1946*/ 	.short	(.L_1127 - .L_1126)
	.align		4
.L_1126:
        /*1948*/ 	.word	index@(_ZN4vllm25paged_attention_v2_kernelIthLi256ELi16ELi128ELNS_18Fp8KVCacheDataTypeE1ELb1ELi512EEEvPfS2_PT_PKS3_PKT0_S9_ifPKiSB_iPKfiiiSD_SD_iiiii)
        /*194c*/ 	.word	0x00000000


	//----- nvinfo : EIATTR_REGCOUNT
	.align		4
.L_1127:
        /*1950*/ 	.byte	0x04, 0x2f
        /*1952*/ 	.short	(.L_1129 - .L_1128)
	.align		4
.L_1128:
        /*1954*/ 	.word	index@(_ZN4vllm25paged_attention_v2_kernelIthLi32ELi16ELi128ELNS_18Fp8KVCacheDataTypeE1ELb0ELi512EEEvPfS2_PT_PKS3_PKT0_S9_ifPKiSB_iPKfiiiSD_SD_iiiii)
        /*1958*/ 	.word	0x00000020


	//----- nvinfo : EIATTR_FRAME_SIZE
	.align		4
.L_1129:
        /*195c*/ 	.byte	0x04, 0x11
        /*195e*/ 	.short	(.L_1131 - .L_1130)
	.align		4
.L_1130:
        /*1960*/ 	.word	index@(_ZN4vllm25paged_attention_v2_kernelIthLi32ELi16ELi128ELNS_18Fp8KVCacheDataTypeE1ELb0ELi512EEEvPfS2_PT_PKS3_PKT0_S9_ifPKiSB_iPKfiiiSD_SD_iiiii)
        /*1964*/ 	.word	0x00000000


	//----- nvinfo : EIATTR_REGCOUNT
	.align		4
.L_1131:
        /*1968*/ 	.byte	0x04, 0x2f
        /*196a*/ 	.short	(.L_1133 - .L_1132)
	.align		4
.L_1132:
        /*196c*/ 	.word	index@(_ZN4vllm25paged_attention_v2_kernelIthLi64ELi16ELi128ELNS_18Fp8KVCacheDataTypeE1ELb0ELi512EEEvPfS2_PT_PKS3_PKT0_S9_ifPKiSB_iPKfiiiSD_SD_iiiii)
        /*1970*/ 	.word	0x00000020


	//----- nvinfo : EIATTR_FRAME_SIZE
	.align		4
.L_1133:
        /*1974*/ 	.byte	0x04, 0x11
        /*1976*/ 	.short	(.L_1135 - .L_1134)
	.align		4
.L_1134:
        /*1978*/ 	.word	index@(_ZN4vllm25paged_attention_v2_kernelIthLi64ELi16ELi128ELNS_18Fp8KVCacheDataTypeE1ELb0ELi512EEEvPfS2_PT_PKS3_PKT0_S9_ifPKiSB_iPKfiiiSD_SD_iiiii)
        /*197c*/ 	.word	0x00000000


	//----- nvinfo : EIATTR_REGCOUNT
	.align		4
.L_1135:
        /*1980*/ 	.byte	0x04, 0x2f
        /*1982*/ 	.short	(.L_1137 - .L_1136)
	.align		4
.L_1136:
        /*1984*/ 	.word	index@(_ZN4vllm25paged_attention_v2_kernelIthLi80ELi16ELi128ELNS_18Fp8KVCacheDataTypeE1ELb0ELi512EEEvPfS2_PT_PKS3_PKT0_S9_ifPKiSB_iPKfiiiSD_SD_iiiii)
        /*1988*/ 	.word	0x00000020


	//----- nvinfo : EIATTR_FRAME_SIZE
	.align		4
.L_1137:
        /*198c*/ 	.byte	0x04, 0x11
        /*198e*/ 	.short	(.L_1139 - .L_1138)
	.align		4
.L_1138:
        /*1990*/ 	.word	index@(_ZN4vllm25paged_attention_v2_kernelIthLi80ELi16ELi128ELNS_18Fp8KVCacheDataTypeE1ELb0ELi512EEEvPfS2_PT_PKS3_PKT0_S9_ifPKiSB_iPKfiiiSD_SD_iiiii)
        /*1994*/ 	.word	0x00000000


	//----- nvinfo : EIATTR_REGCOUNT
	.align		4
.L_1139:
        /*1998*/ 	.byte	0x04, 0x2f
        /*199a*/ 	.short	(.L_1141 - .L_1140)
	.align		4
.L_1140:
        /*199c*/ 	.word	index@(_ZN4vllm25paged_attention_v2_kernelIthLi96ELi16ELi128ELNS_18Fp8KVCacheDataTypeE1ELb0ELi512EEEvPfS2_PT_PKS3_PKT0_S9_ifPKiSB_iPKfiiiSD_SD_iiiii)
        /*19a0*/ 	.word	0x00000020


	//----- nvinfo : EIATTR_FRAME_SIZE
	.align		4
.L_1141:
        /*19a4*/ 	.byte	0x04, 0x11
        /*19a6*/ 	.short	(.L_1143 - .L_1142)
	.align		4
.L_1142:
        /*19a8*/ 	.word	index@(_ZN4vllm25paged_attention_v2_kernelIthLi96ELi16ELi128ELNS_18Fp8KVCacheDataTypeE1ELb0ELi512EEEvPfS2_PT_PKS3_PKT0_S9_ifPKiSB_iPKfiiiSD_SD_iiiii)
        /*19ac*/ 	.word	0x00000000


	//----- nvinfo : EIATTR_REGCOUNT
	.align		4
.L_1143:
        /*19b0*/ 	.byte	0x04, 0x2f
        /*19b2*/ 	.short	(.L_1145 - .L_1144)
	.align		4
.L_1144:
        /*19b4*/ 	.word	index@(_ZN4vllm25paged_attention_v2_kernelIthLi112ELi16ELi128ELNS_18Fp8KVCacheDataTypeE1ELb0ELi512EEEvPfS2_PT_PKS3_PKT0_S9_ifPKiSB_iPKfiiiSD_SD_iiiii)
        /*19b8*/ 	.word	0x00000020


	//----- nvinfo : EIATTR_FRAME_SIZE
	.align		4
.L_1145:
        /*19bc*/ 	.byte	0x04, 0x11
        /*19be*/ 	.short	(.L_1147 - .L_1146)
	.align		4
.L_1146:
        /*19c0*/ 	.word	index@(_ZN4vllm25paged_attention_v2_kernelIthLi112ELi16ELi128ELNS_18Fp8KVCacheDataTypeE1ELb0ELi512EEEvPfS2_PT_PKS3_PKT0_S9_ifPKiSB_iPKfiiiSD_SD_iiiii)
        /*19c4*/ 	.word	0x00000000


	//----- nvinfo : EIATTR_REGCOUNT
	.align		4
.L_1147:
        /*19c8*/ 	.byte	0x04, 0x2f
        /*19ca*/ 	.short	(.L_1149 - .L_1148)
	.align		4
.L_1148:
        /*19cc*/ 	.word	index@(_ZN4vllm25paged_attention_v2_kernelIthLi120ELi16ELi128ELNS_18Fp8KVCacheDataTypeE1ELb0ELi512EEEvPfS2_PT_PKS3_PKT0_S9_ifPKiSB_iPKfiiiSD_SD_iiiii)
        /*19d0*/ 	.word	0x00000020


	//----- nvinfo : EIATTR_FRAME_SIZE
	.align		4
.L_1149:
        /*19d4*/ 	.byte	0x04, 0x11
        /*19d6*/ 	.short	(.L_1151 - .L_1150)
	.align		4
.L_1150:
        /*19d8*/ 	.word	index@(_ZN4vllm25paged_attention_v2_kernelIthLi120ELi16ELi128ELNS_18Fp8KVCacheDataTypeE1ELb0ELi512EEEvPfS2_PT_PKS3_PKT0_S9_ifPKiSB_iPKfiiiSD_SD_iiiii)
        /*19dc*/ 	.word	0x00000000


	//----- nvinfo : EIATTR_REGCOUNT
	.align		4
.L_1151:
        /*19e0*/ 	.byte	0x04, 0x2f
        /*19e2*/ 	.short	(.L_1153 - .L_1152)
	.align		4
.L_1152:
        /*19e4*/ 	.word	index@(_ZN4vllm25paged_attention_v2_kernelIthLi128ELi16ELi128ELNS_18Fp8KVCacheDataTypeE1ELb0ELi512EEEvPfS2_PT_PKS3_PKT0_S9_ifPKiSB_iPKfiiiSD_SD_iiiii)
        /*19e8*/ 	.word	0x00000020


	//----- nvinfo : EIATTR_FRAME_SIZE
	.align		4
.L_1153:
        /*19ec*/ 	.byte	0x04, 0x11
        /*19ee*/ 	.short	(.L_1155 - .L_1154)
	.align		4
.L_1154:
        /*19f0*/ 	.word	index@(_ZN4vllm25paged_attention_v2_kernelIthLi128ELi16ELi128ELNS_18Fp8KVCacheDataTypeE1ELb0ELi512EEEvPfS2_PT_PKS3_PKT0_S9_ifPKiSB_iPKfiiiSD_SD_iiiii)
        /*19f4*/ 	.word	0x00000000


	//----- nvinfo : EIATTR_REGCOUNT
	.align		4
.L_1155:
        /*19f8*/ 	.byte	0x04, 0x2f
        /*19fa*/ 	.short	(.L_1157 - .L_1156)
	.align		4
.L_1156:
        /*19fc*/ 	.word	index@(_ZN4vllm25paged_attention_v2_kernelIthLi192ELi16ELi128ELNS_18Fp8KVCacheDataTypeE1ELb0ELi512EEEvPfS2_PT_PKS3_PKT0_S9_ifPKiSB_iPKfiiiSD_SD_iiiii)
        /*1a00*/ 	.word	0x00000020


	//----- nvinfo : EIATTR_FRAME_SIZE
	.align		4
.L_1157:
        /*1a04*/ 	.byte	0x04, 0x11
        /*1a06*/ 	.short	(.L_1159 - .L_1158)
	.align		4
.L_1158:
        /*1a08*/ 	.word	index@(_ZN4vllm25paged_attention_v2_kernelIthLi192ELi16ELi128ELNS_18Fp8KVCacheDataTypeE1ELb0ELi512EEEvPfS2_PT_PKS3_PKT0_S9_ifPKiSB_iPKfiiiSD_SD_iiiii)
        /*1a0c*/ 	.word	0x00000000


	//----- nvinfo : EIATTR_REGCOUNT
	.align		4
.L_1159:
        /*1a10*/ 	.byte	0x04, 0x2f
        /*1a12*/ 	.short	(.L_1161 - .L_1160)
	.align		4
.L_1160:
        /*1a14*/ 	.word	index@(_ZN4vllm25paged_attention_v2_kernelIthLi256ELi16ELi128ELNS_18Fp8KVCacheDataTypeE1ELb0ELi512EEEvPfS2_PT_PKS3_PKT0_S9_ifPKiSB_iPKfiiiSD_SD_iiiii)
        /*1a18*/ 	.word	0x00000020


	//----- nvinfo : EIATTR_FRAME_SIZE
	.align		4
.L_1161:
        /*1a1c*/ 	.byte	0x04, 0x11
        /*1a1e*/ 	.short	(.L_1163 - .L_1162)
	.align		4
.L_1162:
        /*1a20*/ 	.word	index@(_ZN4vllm25paged_attention_v2_kernelIthLi256ELi16ELi128ELNS_18Fp8KVCacheDataTypeE1ELb0ELi512EEEvPfS2_PT_PKS3_PKT0_S9_ifPKiSB_iPKfiiiSD_SD_iiiii)
        /*1a24*/ 	.word	0x00000000


	//----- nvinfo : EIATTR_REGCOUNT
	.align		4
.L_1163:
        /*1a28*/ 	.byte	0x04, 0x2f
        /*1a2a*/ 	.short	(.L_1165 - .L_1164)
	.align		4
.L_1164:
        /*1a2c*/ 	.word	index@(_ZN4vllm25paged_attention_v2_kernelIthLi32ELi32ELi128ELNS_18Fp8KVCacheDataTypeE1ELb1ELi512EEEvPfS2_PT_PKS3_PKT0_S9_ifPKiSB_iPKfiiiSD_SD_iiiii)
        /*1a30*/ 	.word	0x00000020


	//----- nvinfo : EIATTR_FRAME_SIZE
	.align		4
.L_1165:
        /*1a34*/ 	.byte	0x04, 0x11
        /*1a36*/ 	.short	(.L_1167 - .L_1166)
	.align		4
.L_1166:
        /*1a38*/ 	.word	index@(_ZN4vllm25paged_attention_v2_kernelIthLi32ELi32ELi128ELNS_18Fp8KVCacheDataTypeE1ELb1ELi512EEEvPfS2_PT_PKS3_PKT0_S9_ifPKiSB_iPKfiiiSD_SD_iiiii)
        /*1a3c*/ 	.word	0x00000000


	//----- nvinfo : EIATTR_REGCOUNT
	.align		4
.L_1167:
        /*1a40*/ 	.byte	0x04, 0x2f
        /*1a42*/ 	.short	(.L_1169 - .L_1168)
	.align		4
.L_1168:
        /*1a44*/ 	.word	index@(_ZN4vllm25paged_attention_v2_kernelIthLi64ELi32ELi128ELNS_18Fp8KVCacheDataTypeE1ELb1ELi512EEEvPfS2_PT_PKS3_PKT0_S9_ifPKiSB_iPKfiiiSD_SD_iiiii)
        /*1a48*/ 	.word	0x00000020


	//----- nvinfo : EIATTR_FRAME_SIZE
	.align		4
.L_1169:
        /*1a4c*/ 	.byte	0x04, 0x11
        /*1a4e*/ 	.short	(.L_1171 - .L_1170)
	.align		4
.L_1170:
        /*1a50*/ 	.word	index@(_ZN4vllm25paged_attention_v2_kernelIthLi64ELi32ELi128ELNS_18Fp8KVCacheDataTypeE1ELb1ELi512EEEvPfS2_PT_PKS3_PKT0_S9_ifPKiSB_iPKfiiiSD_SD_iiiii)
        /*1a54*/ 	.word	0x00000000


	//----- nvinfo : EIATTR_REGCOUNT
	.align		4
.L_1171:
        /*1a58*/ 	.byte	0x04, 0x2f
        /*1a5a*/ 	.short	(.L_1173 - .L_1172)
	.align		4
.L_1172:
        /*1a5c*/ 	.word	index@(_ZN4vllm25paged_attention_v2_kernelIthLi80ELi32ELi128ELNS_18Fp8KVCacheDataTypeE1ELb1ELi512EEEvPfS2_PT_PKS3_PKT0_S9_ifPKiSB_iPKfiiiSD_SD_iiiii)
        /*1a60*/ 	.word	0x00000027


	//----- nvinfo : EIATTR_FRAME_SIZE
	.align		4
.L_1173:
        /*1a64*/ 	.byte	0x04, 0x11
        /*1a66*/ 	.short	(.L_1175 - .L_1174)
	.align		4
.L_1174:
        /*1a68*/ 	.word	index@(_ZN4vllm25paged_attention_v2_kernelIthLi80ELi32ELi128ELNS_18Fp8KVCacheDataTypeE1ELb1ELi512EEEvPfS2_PT_PKS3_PKT0_S9_ifPKiSB_iPKfiiiSD_SD_iiiii)
        /*1a6c*/ 	.word	0x00000000


	//----- nvinfo : EIATTR_REGCOUNT
	.align		4
.L_1175:
        /*1a70*/ 	.byte	0x04, 0x2f
        /*1a72*/ 	.short	(.L_1177 - .L_1176)
	.align		4
.L_1176:
        /*1a74*/ 	.word	index@(_ZN4vllm25paged_attention_v2_kernelIthLi96ELi32ELi128ELNS_18Fp8KVCacheDataTypeE1ELb1ELi512EEEvPfS2_PT_PKS3_PKT0_S9_ifPKiSB_iPKfiiiSD_SD_iiiii)
        /*1a78*/ 	.word	0x00000020


	//----- nvinfo : EIATTR_FRAME_SIZE
	.align		4
.L_1177:
        /*1a7c*/ 	.byte	0x04, 0x11
        /*1a7e*/ 	.short	(.L_1179 - .L_1178)
	.align		4
.L_1178:
        /*1a80*/ 	.word	index@(_ZN4vllm25paged_attention_v2_kernelIthLi96ELi32ELi128ELNS_18Fp8KVCacheDataTypeE1ELb1ELi512EEEvPfS2_PT_PKS3_PKT0_S9_ifPKiSB_iPKfiiiSD_SD_iiiii)
        /*1a84*/ 	.word	0x00000000


	//----- nvinfo : EIATTR_REGCOUNT
	.align		4
.L_1179:
        /*1a88*/ 	.byte	0x04, 0x2f
        /*1a8a*/ 	.short	(.L_1181 - .L_1180)
	.align		4
.L_1180:
        /*1a8c*/ 	.word	index@(_ZN4vllm25paged_attention_v2_kernelIthLi112ELi32ELi128ELNS_18Fp8KVCacheDataTypeE1ELb1ELi512EEEvPfS2_PT_PKS3_PKT0_S9_ifPKiSB_iPKfiiiSD_SD_iiiii)
        /*1a90*/ 	.word	0x00000020


	//----- nvinfo : EIATTR_FRAME_SIZE
	.align		4
.L_1181:
        /*1a94*/ 	.byte	0x04, 0x11
        /*1a96*/ 	.short	(.L_1183 - .L_1182)
	.align		4
.L_1182:
        /*1a98*/ 	.word	index@(_ZN4vllm25paged_attention_v2_kernelIthLi112ELi32ELi128ELNS_18Fp8KVCacheDataTypeE1ELb1ELi512EEEvPfS2_PT_PKS3_PKT0_S9_ifPKiSB_iPKfiiiSD_SD_iiiii)
        /*1a9c*/ 	.word	0x00000000


	//----- nvinfo : EIATTR_REGCOUNT
	.align		4
.L_1183:
        /*1aa0*/ 	.byte	0x04, 0x2f
        /*1aa2*/ 	.short	(.L_1185 - .L_1184)
	.align		4
.L_1184:
        /*1aa4*/ 	.word	index@(_ZN4vllm25paged_attention_v2_kernelIthLi120ELi32ELi128ELNS_18Fp8KVCacheDataTypeE1ELb1ELi512EEEvPfS2_PT_PKS3_PKT0_S9_ifPKiSB_iPKfiiiSD_SD_iiiii)
        /*1aa8*/ 	.word	0x00000027


	//----- nvinfo : EIATTR_FRAME_SIZE
	.align		4
.L_1185:
        /*1aac*/ 	.byte	0x04, 0x11
        /*1aae*/ 	.short	(.L_1187 - .L_1186)
	.align		4
.L_1186:
        /*1ab0*/ 	.word	index@(_ZN4vllm25paged_attention_v2_kernelIthLi120ELi32ELi128ELNS_18Fp8KVCacheDataTypeE1ELb1ELi512EEEvPfS2_PT_PKS3_PKT0_S9_ifPKiSB_iPKfiiiSD_SD_iiiii)
        /*1ab4*/ 	.word	0x00000000


	//----- nvinfo : EIATTR_REGCOUNT
	.align		4
.L_1187:
        /*1ab8*/ 	.byte	0x04, 0x2f
        /*1aba*/ 	.short	(.L_1189 - .L_1188)
	.align		4
.L_1188:
        /*1abc*/ 	.word	index@(_ZN4vllm25paged_attention_v2_kernelIthLi128ELi32ELi128ELNS_18Fp8KVCacheDataTypeE1ELb1ELi512EEEvPfS2_PT_PKS3_PKT0_S9_ifPKiSB_iPKfiiiSD_SD_iiiii)
        /*1ac0*/ 	.word	0x00000020


	//----- nvinfo : EIATTR_FRAME_SIZE
	.align		4
.L_1189:
        /*1ac4*/ 	.byte	0x04, 0x11
        /*1ac6*/ 	.short	(.L_1191 - .L_1190)
	.align		4
.L_1190:
        /*1ac8*/ 	.word	index@(_ZN4vllm25paged_attention_v2_kernelIthLi128ELi32ELi128ELNS_18Fp8KVCacheDataTypeE1ELb1ELi512EEEvPfS2_PT_PKS3_PKT0_S9_ifPKiSB_iPKfiiiSD_SD_iiiii)
        /*1acc*/ 	.word	0x00000000


	//----- nvinfo : EIATTR_REGCOUNT
	.align		4
.L_1191:
        /*1ad0*/ 	.byte	0x04, 0x2f
        /*1ad2*/ 	.short	(.L_1193 - .L_1192)
	.align		4
.L_1192:
        /*1ad4*/ 	.word	index@(_ZN4vllm25paged_attention_v2_kernelIthLi192ELi32ELi128ELNS_18Fp8KVCacheDataTypeE1ELb1ELi512EEEvPfS2_PT_PKS3_PKT0_S9_ifPKiSB_iPKfiiiSD_SD_iiiii)
        /*1ad8*/ 	.word	0x0000002c


	//----- nvinfo : EIATTR_FRAME_SIZE
	.align		4
.L_1193:
        /*1adc*/ 	.byte	0x04, 0x11
        /*1ade*/ 	.short	(.L_1195 - .L_1194)
	.align		4
.L_1194:
        /*1ae0*/ 	.word	index@(_ZN4vllm25paged_attention_v2_kernelIthLi192ELi32ELi128ELNS_18Fp8KVCacheDataTypeE1ELb1ELi512EEEvPfS2_PT_PKS3_PKT0_S9_ifPKiSB_iPKfiiiSD_SD_iiiii)
        /*1ae4*/ 	.word	0x00000000


	//----- nvinfo : EIATTR_REGCOUNT
	.align		4
.L_1195:
        /*1ae8*/ 	.byte	0x04, 0x2f
        /*1aea*/ 	.short	(.L_1197 - .L_1196)
	.align		4
.L_1196:
        /*1aec*/ 	.word	index@(_ZN4vllm25paged_attention_v2_kernelIthLi256ELi32ELi128ELNS_18Fp8KVCacheDataTypeE1ELb1ELi512EEEvPfS2_PT_PKS3_PKT0_S9_ifPKiSB_iPKfiiiSD_SD_iiiii)
        /*1af0*/ 	.word	0x00000037


	//----- nvinfo : EIATTR_FRAME_SIZE
	.align		4
.L_1197:
        /*1af4*/ 	.byte	0x04, 0x11
        /*1af6*/ 	.short	(.L_1199 - .L_1198)
	.align		4
.L_1198:
        /*1af8*/ 	.word	index@(_ZN4vllm25paged_attention_v2_kernelIthLi256ELi32ELi128ELNS_18Fp8KVCacheDataTypeE1ELb1ELi512EEEvPfS2_PT_PKS3_PKT0_S9_ifPKiSB_iPKfiiiSD_SD_iiiii)
        /*1afc*/ 	.word	0x00000000


	//----- nvinfo : EIATTR_REGCOUNT
	.align		4
.L_1199:
        /*1b00*/ 	.byte	0x04, 0x2f
        /*1b02*/ 	.short	(.L_1201 - .L_1200)
	.align		4
.L_1200:
        /*1b04*/ 	.word	index@(_ZN4vllm25paged_attention_v2_kernelIthLi32ELi32ELi128ELNS_18Fp8KVCacheDataTypeE1ELb0ELi512EEEvPfS2_PT_PKS3_PKT0_S9_ifPKiSB_iPKfiiiSD_SD_iiiii)
        /*1b08*/ 	.word	0x00000020


	//----- nvinfo : EIATTR_FRAME_SIZE
	.align		4
.L_1201:
        /*1b0c*/ 	.byte	0x04, 0x11
        /*1b0e*/ 	.short	(.L_1203 - .L_1202)
	.align		4
.L_1202:
        /*1b10*/ 	.word	index@(_ZN4vllm25paged_attention_v2_kernelIthLi32ELi32ELi128ELNS_18Fp8KVCacheDataTypeE1ELb0ELi512EEEvPfS2_PT_PKS3_PKT0_S9_ifPKiSB_iPKfiiiSD_SD_iiiii)
        /*1b14*/ 	.word	0x00000000


	//----- nvinfo : EIATTR_REGCOUNT
	.align		4
.L_1203:
        /*1b18*/ 	.byte	0x04, 0x2f
        /*1b1a*/ 	.short	(.L_1205 - .L_1204)
	.align		4
.L_1204:
        /*1b1c*/ 	.word	index@(_ZN4vllm25paged_attention_v2_kernelIthLi64ELi32ELi128ELNS_18Fp8KVCacheDataTypeE1ELb0ELi512EEEvPfS2_PT_PKS3_PKT0_S9_ifPKiSB_iPKfiiiSD_SD_iiiii)
        /*1b20*/ 	.word	0x00000020


	//----- nvinfo : EIATTR_FRAME_SIZE
	.align		4
.L_1205:
        /*1b24*/ 	.byte	0x04, 0x11
        /*1b26*/ 	.short	(.L_1207 - .L_1206)
	.align		4
.L_1206:
        /*1b28*/ 	.word	index@(_ZN4vllm25paged_attention_v2_kernelIthLi64ELi32ELi128ELNS_18Fp8KVCacheDataTypeE1ELb0ELi512EEEvPfS2_PT_PKS3_PKT0_S9_ifPKiSB_iPKfiiiSD_SD_iiiii)
        /*1b2c*/ 	.word	0x00000000


	//----- nvinfo : EIATTR_REGCOUNT
	.align		4
.L_1207:
        /*1b30*/ 	.byte	0x04, 0x2f
        /*1b32*/ 	.short	(.L_1209 - .L_1208)
	.align		4
.L_1208:
        /*1b34*/ 	.word	index@(_ZN4vllm25paged_attention_v2_kernelIthLi80ELi32ELi128ELNS_18Fp8KVCacheDataTypeE1ELb0ELi512EEEvPfS2_PT_PKS3_PKT0_S9_ifPKiSB_iPKfiiiSD_SD_iiiii)
        /*1b38*/ 	.word	0x00000020


	//----- nvinfo : EIATTR_FRAME_SIZE
	.align		4
.L_1209:
        /*1b3c*/ 	.byte	0x04, 0x11
        /*1b3e*/ 	.short	(.L_1211 - .L_1210)
	.align		4
.L_1210:
        /*1b40*/ 	.word	index@(_ZN4vllm25paged_attention_v2_kernelIthLi80ELi32ELi128ELNS_18Fp8KVCacheDataTypeE1ELb0ELi512EEEvPfS2_PT_PKS3_PKT0_S9_ifPKiSB_iPKfiiiSD_SD_iiiii)
        /*1b44*/ 	.word	0x00000000


	//----- nvinfo : EIATTR_REGCOUNT
	.align		4
.L_1211:
        /*1b48*/ 	.byte	0x04, 0x2f
        /*1b4a*/ 	.short	(.L_1213 - .L_1212)
	.align		4
.L_1212:
        /*1b4c*/ 	.word	index@(_ZN4vllm25paged_attention_v2_kernelIthLi96ELi32ELi128ELNS_18Fp8KVCacheDataTypeE1ELb0ELi512EEEvPfS2_PT_PKS3_PKT0_S9_ifPKiSB_iPKfiiiSD_SD_iiiii)
        /*1b50*/ 	.word	0x00000020


	//----- nvinfo : EIATTR_FRAME_SIZE
	.align		4
.L_1213:
        /*1b54*/ 	.byte	0x04, 0x11
        /*1b56*/ 	.short	(.L_1215 - .L_1214)
	.align		4
.L_1214:
        /*1b58*/ 	.word	index@(_ZN4vllm25paged_attention_v2_kernelIthLi96ELi32ELi128ELNS_18Fp8KVCacheDataTypeE1ELb0ELi512EEEvPfS2_PT_PKS3_PKT0_S9_ifPKiSB_iPKfiiiSD_SD_iiiii)
        /*1b5c*/ 	.word	0x00000000


	//----- nvinfo : EIATTR_REGCOUNT
	.align		4
.L_1215:
        /*1b60*/ 	.byte	0x04, 0x2f
        /*1b62*/ 	.short	(.L_1217 - .L_1216)
	.align		4
.L_1216:
        /*1b64*/ 	.word	index@(_ZN4vllm25paged_attention_v2_kernelIthLi112ELi32ELi128ELNS_18Fp8KVCacheDataTypeE1ELb0ELi512EEEvPfS2_PT_PKS3_PKT0_S9_ifPKiSB_iPKfiiiSD_SD_iiiii)
        /*1b68*/ 	.word	0x00000020


	//----- nvinfo : EIATTR_FRAME_SIZE
	.align		4
.L_1217:
        /*1b6c*/ 	.byte	0x04, 0x11
        /*1b6e*/ 	.short	(.L_1219 - .L_1218)
	.align		4
.L_1218:
        /*1b70*/ 	.word	index@(_ZN4vllm25paged_attention_v2_kernelIthLi112ELi32ELi128ELNS_18Fp8KVCacheDataTypeE1ELb0ELi512EEEvPfS2_PT_PKS3_PKT0_S9_ifPKiSB_iPKfiiiSD_SD_iiiii)
        /*1b74*/ 	.word	0x00000000


	//----- nvinfo : EIATTR_REGCOUNT
	.align		4
.L_1219:
        /*1b78*/ 	.byte	0x04, 0x2f
        /*1b7a*/ 	.short	(.L_1221 - .L_1220)
	.align		4
.L_1220:
        /*1b7c*/ 	.word	index@(_ZN4vllm25paged_attention_v2_kernelIthLi120ELi32ELi128ELNS_18Fp8KVCacheDataTypeE1ELb0ELi512EEEvPfS2_PT_PKS3_PKT0_S9_ifPKiSB_iPKfiiiSD_SD_iiiii)
        /*1b80*/ 	.word	0x00000020


	//----- nvinfo : EIATTR_FRAME_SIZE
	.align		4
.L_1221:
        /*1b84*/ 	.byte	0x04, 0x11
        /*1b86*/ 	.short	(.L_1223 - .L_1222)
	.align		4
.L_1222:
        /*1b88*/ 	.word	index@(_ZN4vllm25paged_attention_v2_kernelIthLi120ELi32ELi128ELNS_18Fp8KVCacheDataTypeE1ELb0ELi512EEEvPfS2_PT_PKS3_PKT0_S9_ifPKiSB_iPKfiiiSD_SD_iiiii)
        /*1b8c*/ 	.word	0x00000000


	//----- nvinfo : EIATTR_REGCOUNT
	.align		4
.L_1223:
        /*1b90*/ 	.byte	0x04, 0x2f
        /*1b92*/ 	.short	(.L_1225 - .L_1224)
	.align		4
.L_1224:
        /*1b94*/ 	.word	index@(_ZN4vllm25paged_attention_v2_kernelIthLi128ELi32ELi128ELNS_18Fp8KVCacheDataTypeE1ELb0ELi512EEEvPfS2_PT_PKS3_PKT0_S9_ifPKiSB_iPKfiiiSD_SD_iiiii)
        /*1b98*/ 	.word	0x00000020


	//----- nvinfo : EIATTR_FRAME_SIZE
	.align		4
.L_1225:
        /*1b9c*/ 	.byte	0x04, 0x11
        /*1b9e*/ 	.short	(.L_1227 - .L_1226)
	.align		4
.L_1226:
        /*1ba0*/ 	.word	index@(_ZN4vllm25paged_attention_v2_kernelIthLi128ELi32ELi128ELNS_18Fp8KVCacheDataTypeE1ELb0ELi512EEEvPfS2_PT_PKS3_PKT0_S9_ifPKiSB_iPKfiiiSD_SD_iiiii)
        /*1ba4*/ 	.word	0x00000000


	//----- nvinfo : EIATTR_REGCOUNT
	.align		4
.L_1227:
        /*1ba8*/ 	.byte	0x04, 0x2f
        /*1baa*/ 	.short	(.L_1229 - .L_1228)
	.align		4
.L_1228:
        /*1bac*/ 	.word	index@(_ZN4vllm25paged_attention_v2_kernelIthLi192ELi32ELi128ELNS_18Fp8KVCacheDataTypeE1ELb0ELi512EEEvPfS2_PT_PKS3_PKT0_S9_ifPKiSB_iPKfiiiSD_SD_iiiii)
        /*1bb0*/ 	.word	0x00000028


	//----- nvinfo : EIATTR_FRAME_SIZE
	.align		4
.L_1229:
        /*1bb4*/ 	.byte	0x04, 0x11
        /*1bb6*/ 	.short	(.L_1231 - .L_1230)
	.align		4
.L_1230:
        /*1bb8*/ 	.word	index@(_ZN4vllm25paged_attention_v2_kernelIthLi192ELi32ELi128ELNS_18Fp8KVCacheDataTypeE1ELb0ELi512EEEvPfS2_PT_PKS3_PKT0_S9_ifPKiSB_iPKfiiiSD_SD_iiiii)
        /*1bbc*/ 	.word	0x00000000


	//----- nvinfo : EIATTR_REGCOUNT
	.align		4
.L_1231:
        /*1bc0*/ 	.byte	0x04, 0x2f
        /*1bc2*/ 	.short	(.L_1233 - .L_1232)
	.align		4
.L_1232:
        /*1bc4*/ 	.word	index@(_ZN4vllm25paged_attention_v2_kernelIthLi256ELi32ELi128ELNS_18Fp8KVCacheDataTypeE1ELb0ELi512EEEvPfS2_PT_PKS3_PKT0_S9_ifPKiSB_iPKfiiiSD_SD_iiiii)
        /*1bc8*/ 	.word	0x0000002f


	//----- nvinfo : EIATTR_FRAME_SIZE
	.align		4
.L_1233:
        /*1bcc*/ 	.byte	0x04, 0x11
        /*1bce*/ 	.short	(.L_1235 - .L_1234)
	.align		4
.L_1234:
        /*1bd0*/ 	.word	index@(_ZN4vllm25paged_attention_v2_kernelIthLi256ELi32ELi128ELNS_18Fp8KVCacheDataTypeE1ELb0ELi512EEEvPfS2_PT_PKS3_PKT0_S9_ifPKiSB_iPKfiiiSD_SD_iiiii)
        /*1bd4*/ 	.word	0x00000000


	//----- nvinfo : EIATTR_REGCOUNT
	.align		4
.L_1235:
        /*1bd8*/ 	.byte	0x04, 0x2f
        /*1bda*/ 	.short	(.L_1237 - .L_1236)
	.align		4
.L_1236:
        /*1bdc*/ 	.word	index@(_ZN4vllm25paged_attention_v2_kernelI13__nv_bfloat16hLi32ELi8ELi128ELNS_18Fp8KVCacheDataTypeE1ELb1ELi512EEEvPfS3_PT_PKS4_PKT0_SA_ifPKiSC_iPKfiiiSE_SE_iiiii)
        /*1be0*/ 	.word	0x00000020


	//----- nvinfo : EIATTR_FRAME_SIZE
	.align		4
.L_1237:
        /*1be4*/ 	.byte	0x04, 0x11
        /*1be6*/ 	.short	(.L_1239 - .L_1238)
	.align		4
.L_1238:
        /*1be8*/ 	.word	index@(_ZN4vllm25paged_attention_v2_kernelI13__nv_bfloat16hLi32ELi8ELi128ELNS_18Fp8KVCacheDataTypeE1ELb1ELi512EEEvPfS3_PT_PKS4_PKT0_SA_ifPKiSC_iPKfiiiSE_SE_iiiii)
        /*1bec*/ 	.word	0x00000000


	//----- nvinfo : EIATTR_REGCOUNT
	.align		4
.L_1239:
        /*1bf0*/ 	.byte	0x04, 0x2f
        /*1bf2*/ 	.short	(.L_1241 - .L_1240)
	.align		4
.L_1240:
        /*1bf4*/ 	.word	index@(_ZN4vllm25paged_attention_v2_kernelI13__nv_bfloat16hLi64ELi8ELi128ELNS_18Fp8KVCacheDataTypeE1ELb1ELi512EEEvPfS3_PT_PKS4_PKT0_SA_ifPKiSC_iPKfiiiSE_SE_iiiii)
        /*1bf8*/ 	.word	0x00000020


	//----- nvinfo : EIATTR_FRAME_SIZE
	.align		4
.L_1241:
        /*1bfc*/ 	.byte	0x04, 0x11
        /*1bfe*/ 	.short	(.L_1243 - .L_1242)
	.align		4
.L_1242:
        /*1c00*/ 	.word	index@(_ZN4vllm25paged_attention_v2_kernelI13__nv_bfloat16hLi64ELi8ELi128ELNS_18Fp8KVCacheDataTypeE1ELb1ELi512EEEvPfS3_PT_PKS4_PKT0_SA_ifPKiSC_iPKfiiiSE_SE_iiiii)
        /*1c04*/ 	.word	0x00000000


	//----- nvinfo : EIATTR_REGCOUNT
	.align		4
.L_1243:
        /*1c08*/ 	.byte	0x04, 0x2f
        /*1c0a*/ 	.short	(.L_1245 - .L_1244)
	.align		4
.L_1244:
        /*1c0c*/ 	.word	index@(_ZN4vllm25paged_attention_v2_kernelI13__nv_bfloat16hLi80ELi8ELi128ELNS_18Fp8KVCacheDataTypeE1ELb1ELi512EEEvPfS3_PT_PKS4_PKT0_SA_ifPKiSC_iPKfiiiSE_SE_iiiii)
        /*1c10*/ 	.word	0x00000020


	//----- nvinfo : EIATTR_FRAME_SIZE
	.align		4
.L_1245:
        /*1c14*/ 	.byte	0x04, 0x11
        /*1c16*/ 	.short	(.L_1247 - .L_1246)
	.align		4
.L_1246:
        /*1c18*/ 	.word	index@(_ZN4vllm25paged_attention_v2_kernelI13__nv_bfloat16hLi80ELi8ELi128ELNS_18Fp8KVCacheDataTypeE1ELb1ELi512EEEvPfS3_PT_PKS4_PKT0_SA_ifPKiSC_iPKfiiiSE_SE_iiiii)
        /*1c1c*/ 	.word	0x00000000


	//----- nvinfo : EIATTR_REGCOUNT
	.align		4
.L_1247:
        /*1c20*/ 	.byte	0x04, 0x2f
        /*1c22*/ 	.short	(.L_1249 - .L_1248)
	.align		4
.L_1248:
        /*1c24*/ 	.word	index@(_ZN4vllm25paged_attention_v2_kernelI13__nv_bfloat16hLi96ELi8ELi128ELNS_18Fp8KVCacheDataTypeE1ELb1ELi512EEEvPfS3_PT_PKS4_PKT0_SA_ifPKiSC_iPKfiiiSE_SE_iiiii)
        /*1c28*/ 	.word	0x00000020


	//----- nvinfo : EIATTR_FRAME_SIZE
	.align		4
.L_1249:
        /*1c2c*/ 	.byte	0x04, 0x11
        /*1c2e*/ 	.short	(.L_1251 - .L_1250)
	.align		4
.L_1250:
        /*1c30*/ 	.word	index@(_ZN4vllm25paged_attention_v2_kernelI13__nv_bfloat16hLi96ELi8ELi128ELNS_18Fp8KVCacheDataTypeE1ELb1ELi512EEEvPfS3_PT_PKS4_PKT0_SA_ifPKiSC_iPKfiiiSE_SE_iiiii)
        /*1c34*/ 	.word	0x00000000


	//----- nvinfo : EIATTR_REGCOUNT
	.align		4
.L_1251:
        /*1c38*/ 	.byte	0x04, 0x2f
        /*1c3a*/ 	.short	(.L_1253 - .L_1252)
	.align		4
.L_1252:
        /*1c3c*/ 	.word	index@(_ZN4vllm25paged_attention_v2_kernelI13__nv_bfloat16hLi112ELi8ELi128ELNS_18Fp8KVCacheDataTypeE1ELb1ELi512EEEvPfS3_PT_PKS4_PKT0_SA_ifPKiSC_iPKfiiiSE_SE_iiiii)
        /*1c40*/ 	.word	0x00000020


	//----- nvinfo : EIATTR_FRAME_SIZE
	.align		4
.L_1253:
        /*1c44*/ 	.byte	0x04, 0x11
        /*1c46*/ 	.short	(.L_1255 - .L_1254)
	.align		4
.L_1254:
        /*1c48*/ 	.word	index@(_ZN4vllm25paged_attention_v2_kernelI13__nv_bfloat16hLi112ELi8ELi128ELNS_18Fp8KVCacheDataTypeE1ELb1ELi512EEEvPfS3_PT_PKS4_PKT0_SA_ifPKiSC_iPKfiiiSE_SE_iiiii)
        /*1c4c*/ 	.word	0x00000000


	//----- nvinfo : EIATTR_REGCOUNT
	.align		4
.L_1255:
        /*1c50*/ 	.byte	0x04, 0x2f
        /*1c52*/ 	.short	(.L_1257 - .L_1256)
	.align		4
.L_1256:
        /*1c54*/ 	.word	index@(_ZN4vllm25paged_attention_v2_kernelI13__nv_bfloat16hLi120ELi8ELi128ELNS_18Fp8KVCacheDataTypeE1ELb1ELi512EEEvPfS3_PT_PKS4_PKT0_SA_ifPKiSC_iPKfiiiSE_SE_iiiii)
        /*1c58*/ 	.word	0x00000020


	//----- nvinfo : EIATTR_FRAME_SIZE
	.align		4
.L_1257:
        /*1c5c*/ 	.byte	0x04, 0x11
        /*1c5e*/ 	.short	(.L_1259 - .L_1258)
	.align		4
.L_1258:
        /*1c60*/ 	.word	index@(_ZN4vllm25paged_attention_v2_kernelI13__nv_bfloat16hLi120ELi8ELi128ELNS_18Fp8KVCacheDataTypeE1ELb1ELi512EEEvPfS3_PT_PKS4_PKT0_SA_ifPKiSC_iPKfiiiSE_SE_iiiii)
        /*1c64*/ 	.word	0x00000000


	//----- nvinfo : EIATTR_REGCOUNT
	.align		4
.L_1259:
        /*1c68*/ 	.byte	0x04, 0x2f
        /*1c6a*/ 	.short	(.L_1261 - .L_1260)
	.align		4
.L_1260:
        /*1c6c*/ 	.word	index@(_ZN4vllm25paged_attention_v2_kernelI13__nv_bfloat16hLi128ELi8ELi128ELNS_18Fp8KVCacheDataTypeE1ELb1ELi512EEEvPfS3_PT_PKS4_PKT0_SA_ifPKiSC_iPKfiiiSE_SE_iiiii)
        /*1c70*/ 	.word	0x00000020


	//----- nvinfo : EIATTR_FRAME_SIZE
	.align		4
.L_1261:
        /*1c74*/ 	.byte	0x04, 0x11
        /*1c76*/ 	.short	(.L_1263 - .L_1262)
	.align		4
.L_1262:
        /*1c78*/ 	.word	index@(_ZN4vllm25paged_attention_v2_kernelI13__nv_bfloat16hLi128ELi8ELi128ELNS_18Fp8KVCacheDataTypeE1ELb1ELi512EEEvPfS3_PT_PKS4_PKT0_SA_ifPKiSC_iPKfiiiSE_SE_iiiii)
        /*1c7c*/ 	.word	0x00000000


	//----- nvinfo : EIATTR_REGCOUNT
	.align		4
.L_1263:
        /*1c80*/ 	.byte	0x04, 0x2f
        /*1c82*/ 	.short	(.L_1265 - .L_1264)
	.align		4
.L_1264:
        /*1c84*/ 	.word	index@(_ZN4vllm25paged_attention_v2_kernelI13__nv_bfloat16hLi192ELi8ELi128ELNS_18Fp8KVCacheDataTypeE1ELb1ELi512EEEvPfS3_PT_PKS4_PKT0_SA_ifPKiSC_iPKfiiiSE_SE_iiiii)
        /*1c88*/ 	.word	0x00000020


	//----- nvinfo : EIATTR_FRAME_SIZE
	.align		4
.L_1265:
        /*1c8c*/ 	.byte	0x04, 0x11
        /*1c8e*/ 	.short	(.L_1267 - .L_1266)
	.align		4
.L_1266:
        /*1c90*/ 	.word	index@(_ZN4vllm25paged_attention_v2_kernelI13__nv_bfloat16hLi192ELi8ELi128ELNS_18Fp8KVCacheDataTypeE1ELb1ELi512EEEvPfS3_PT_PKS4_PKT0_SA_ifPKiSC_iPKfiiiSE_SE_iiiii)
        /*1c94*/ 	.word	0x00000000


	//----- nvinfo : EIATTR_REGCOUNT
	.align		4
.L_1267:
        /*1c98*/ 	.byte	0x04, 0x2f
        /*1c9a*/ 	.short	(.L_1269 - .L_1268)
	.align		4
.L_1268:
        /*1c9c*/ 	.word	index@(_ZN4vllm25paged_attention_v2_kernelI13__nv_bfloat16hLi256ELi8ELi128ELNS_18Fp8KVCacheDataTypeE1ELb1ELi512EEEvPfS3_PT_PKS4_PKT0_SA_ifPKiSC_iPKfiiiSE_SE_iiiii)
        /*1ca0*/ 	.word	0x00000020


	//----- nvinfo : EIATTR_FRAME_SIZE
	.align		4
.L_1269:
        /*1ca4*/ 	.byte	0x04, 0x11
        /*1ca6*/ 	.short	(.L_1271 - .L_1270)
	.align		4
.L_1270:
        /*1ca8*/ 	.word	index@(_ZN4vllm25paged_attention_v2_kernelI13__nv_bfloat16hLi256ELi8ELi128ELNS_18Fp8KVCacheDataTypeE1ELb1ELi512EEEvPfS3_PT_PKS4_PKT0_SA_ifPKiSC_iPKfiiiSE_SE_iiiii)
        /*1cac*/ 	.word	0x00000000


	//----- nvinfo : EIATTR_REGCOUNT
	.align		4
.L_1271:
        /*1cb0*/ 	.byte	0x04, 0x2f
        /*1cb2*/ 	.short	(.L_1273 - .L_1272)
	.align		4
.L_1272:
        /*1cb4*/ 	.word	index@(_ZN4vllm25paged_attention_v2_kernelI13__nv_bfloat16hLi32ELi8ELi128ELNS_18Fp8KVCacheDataTypeE1ELb0ELi512EEEvPfS3_PT_PKS4_PKT0_SA_ifPKiSC_iPKfiiiSE_SE_iiiii)
        /*1cb8*/ 	.word	0x00000020


	//----- nvinfo : EIATTR_FRAME_SIZE
	.align		4
.L_1273:
        /*1cbc*/ 	.byte	0x04, 0x11
        /*1cbe*/ 	.short	(.L_1275 - .L_1274)
	.align		4
.L_1274:
        /*1cc0*/ 	.word	index@(_ZN4vllm25paged_attention_v2_kernelI13__nv_bfloat16hLi32ELi8ELi128ELNS_18Fp8KVCacheDataTypeE1ELb0ELi512EEEvPfS3_PT_PKS4_PKT0_SA_ifPKiSC_iPKfiiiSE_SE_iiiii)
        /*1cc4*/ 	.word	0x00000000


	//----- nvinfo : EIATTR_REGCOUNT
	.align		4
.L_1275:
        /*1cc8*/ 	.byte	0x04, 0x2f
        /*1cca*/ 	.short	(.L_1277 - .L_1276)
	.align		4
.L_1276:
        /*1ccc*/ 	.word	index@(_ZN4vllm25paged_attention_v2_kernelI13__nv_bfloat16hLi64ELi8ELi128ELNS_18Fp8KVCacheDataTypeE1ELb0ELi512EEEvPfS3_PT_PKS4_PKT0_SA_ifPKiSC_iPKfiiiSE_SE_iiiii)
        /*1cd0*/ 	.word	0x00000020


	//----- nvinfo : EIATTR_FRAME_SIZE
	.align		4
.L_1277:
        /*1cd4*/ 	.byte	0x04, 0x11
        /*1cd6*/ 	.short	(.L_1279 - .L_1278)
	.align		4
.L_1278:
        /*1cd8*/ 	.word	index@(_ZN4vllm25paged_attention_v2_kernelI13__nv_bfloat16hLi64ELi8ELi128ELNS_18Fp8KVCacheDataTypeE1ELb0ELi512EEEvPfS3_PT_PKS4_PKT0_SA_ifPKiSC_iPKfiiiSE_SE_iiiii)
        /*1cdc*/ 	.word	0x00000000


	//----- nvinfo : EIATTR_REGCOUNT
	.align		4
.L_1279:
        /*1ce0*/ 	.byte	0x04, 0x2f
        /*1ce2*/ 	.short	(.L_1281 - .L_1280)
	.align		4
.L_1280:
        /*1ce4*/ 	.word	index@(_ZN4vllm25paged_attention_v2_kernelI13__nv_bfloat16hLi80ELi8ELi128ELNS_18Fp8KVCacheDataTypeE1ELb0ELi512EEEvPfS3_PT_PKS4_PKT0_SA_ifPKiSC_iPKfiiiSE_SE_iiiii)
        /*1ce8*/ 	.word	0x00000020


	//----- nvinfo : EIATTR_FRAME_SIZE
	.align		4
.L_1281:
        /*1cec*/ 	.byte	0x04, 0x11
        /*1cee*/ 	.short	(.L_1283 - .L_1282)
	.align		4
.L_1282:
        /*1cf0*/ 	.word	index@(_ZN4vllm25paged_attention_v2_kernelI13__nv_bfloat16hLi80ELi8ELi128ELNS_18Fp8KVCacheDataTypeE1ELb0ELi512EEEvPfS3_PT_PKS4_PKT0_SA_ifPKiSC_iPKfiiiSE_SE_iiiii)
        /*1cf4*/ 	.word	0x00000000


	//----- nvinfo : EIATTR_REGCOUNT
	.align		4
.L_1283:
        /*1cf8*/ 	.byte	0x04, 0x2f
        /*1cfa*/ 	.short	(.L_1285 - .L_1284)
	.align		4
.L_1284:
        /*1cfc*/ 	.word	index@(_ZN4vllm25paged_attention_v2_kernelI13__nv_bfloat16hLi96ELi8ELi128ELNS_18Fp8KVCacheDataTypeE1ELb0ELi512EEEvPfS3_PT_PKS4_PKT0_SA_ifPKiSC_iPKfiiiSE_SE_iiiii)
        /*1d00*/ 	.word	0x00000020


	//----- nvinfo : EIATTR_FRAME_SIZE
	.align		4
.L_1285:
        /*1d04*/ 	.byte	0x04, 0x11
        /*1d06*/ 	.short	(.L_1287 - .L_1286)
	.align		4
.L_1286:
        /*1d08*/ 	.word	index@(_ZN4vllm25paged_attention_v2_kernelI13__nv_bfloat16hLi96ELi8ELi128ELNS_18Fp8KVCacheDataTypeE1ELb0ELi512EEEvPfS3_PT_PKS4_PKT0_SA_ifPKiSC_iPKfiiiSE_SE_iiiii)
        /*1d0c*/ 	.word	0x00000000


	//----- nvinfo : EIATTR_REGCOUNT
	.align		4
.L_1287:
        /*1d10*/ 	.byte	0x04, 0x2f
        /*1d12*/ 	.short	(.L_1289 - .L_1288)
	.align		4
.L_1288:
        /*1d14*/ 	.word	index@(_ZN4vllm25paged_attention_v2_kernelI13__nv_bfloat16hLi112ELi8ELi128ELNS_18Fp8KVCacheDataTypeE1ELb0ELi512EEEvPfS3_PT_PKS4_PKT0_SA_ifPKiSC_iPKfiiiSE_SE_iiiii)
        /*1d18*/ 	.word	0x00000020


	//----- nvinfo : EIATTR_FRAME_SIZE
	.align		4
.L_1289:
        /*1d1c*/ 	.byte	0x04, 0x11
        /*1d1e*/ 	.short	(.L_1291 - .L_1290)
	.align		4
.L_1290:
        /*1d20*/ 	.word	index@(_ZN4vllm25paged_attention_v2_kernelI13__nv_bfloat16hLi112ELi8ELi128ELNS_18Fp8KVCacheDataTypeE1ELb0ELi512EEEvPfS3_PT_PKS4_PKT0_SA_ifPKiSC_iPKfiiiSE_SE_iiiii)
        /*1d24*/ 	.word	0x00000000


	//----- nvinfo : EIATTR_REGCOUNT
	.align		4
.L_1291:
        /*1d28*/ 	.byte	0x04, 0x2f
        /*1d2a*/ 	.short	(.L_1293 - .L_1292)
	.align		4
.L_1292:
        /*1d2c*/ 	.word	index@(_ZN4vllm25paged_attention_v2_kernelI13__nv_bfloat16hLi120ELi8ELi128ELNS_18Fp8KVCacheDataTypeE1ELb0ELi512EEEvPfS3_PT_PKS4_PKT0_SA_ifPKiSC_iPKfiiiSE_SE_iiiii)
        /*1d30*/ 	.word	0x00000020


	//----- nvinfo : EIATTR_FRAME_SIZE
	.align		4
.L_1293:
        /*1d34*/ 	.byte	0x04, 0x11
        /*1d36*/ 	.short	(.L_1295 - .L_1294)
	.align		4
.L_1294:
        /*1d38*/ 	.word	index@(_ZN4vllm25paged_attention_v2_kernelI13__nv_bfloat16hLi120ELi8ELi128ELNS_18Fp8KVCacheDataTypeE1ELb0ELi512EEEvPfS3_PT_PKS4_PKT0_SA_ifPKiSC_iPKfiiiSE_SE_iiiii)
        /*1d3c*/ 	.word	0x00000000


	//----- nvinfo : EIATTR_REGCOUNT
	.align		4
.L_1295:
        /*1d40*/ 	.byte	0x04, 0x2f
        /*1d42*/ 	.short	(.L_1297 - .L_1296)
	.align		4
.L_1296:
        /*1d44*/ 	.word	index@(_ZN4vllm25paged_attention_v2_kernelI13__nv_bfloat16hLi128ELi8ELi128ELNS_18Fp8KVCacheDataTypeE1ELb0ELi512EEEvPfS3_PT_PKS4_PKT0_SA_ifPKiSC_iPKfiiiSE_SE_iiiii)
        /*1d48*/ 	.word	0x00000020


	//----- nvinfo : EIATTR_FRAME_SIZE
	.align		4
.L_1297:
        /*1d4c*/ 	.byte	0x04, 0x11
        /*1d4e*/ 	.short	(.L_1299 - .L_1298)
	.align		4
.L_1298:
        /*1d50*/ 	.word	index@(_ZN4vllm25paged_attention_v2_kernelI13__nv_bfloat16hLi128ELi8ELi128ELNS_18Fp8KVCacheDataTypeE1ELb0ELi512EEEvPfS3_PT_PKS4_PKT0_SA_ifPKiSC_iPKfiiiSE_SE_iiiii)
        /*1d54*/ 	.word	0x00000000


	//----- nvinfo : EIATTR_REGCOUNT
	.align		4
.L_1299:
        /*1d58*/ 	.byte	0x04, 0x2f
        /*1d5a*/ 	.short	(.L_1301 - .L_1300)
	.align		4
.L_1300:
        /*1d5c*/ 	.word	index@(_ZN4vllm25paged_attention_v2_kernelI13__nv_bfloat16hLi192ELi8ELi128ELNS_18Fp8KVCacheDataTypeE1ELb0ELi512EEEvPfS3_PT_PKS4_PKT0_SA_ifPKiSC_iPKfiiiSE_SE_iiiii)
        /*1d60*/ 	.word	0x00000020


	//----- nvinfo : EIATTR_FRAME_SIZE
	.align		4
.L_1301:
        /*1d64*/ 	.byte	0x04, 0x11
        /*1d66*/ 	.short	(.L_1303 - .L_1302)
	.align		4
.L_1302:
        /*1d68*/ 	.word	index@(_ZN4vllm25paged_attention_v2_kernelI13__nv_bfloat16hLi192ELi8ELi128ELNS_18Fp8KVCacheDataTypeE1ELb0ELi512EEEvPfS3_PT_PKS4_PKT0_SA_ifPKiSC_iPKfiiiSE_SE_iiiii)
        /*1d6c*/ 	.word	0x00000000


	//----- nvinfo : EIATTR_REGCOUNT
	.align		4
.L_1303:
        /*1d70*/ 	.byte	0x04, 0x2f
        /*1d72*/ 	.short	(.L_1305 - .L_1304)
	.align		4
.L_1304:
        /*1d74*/ 	.word	index@(_ZN4vllm25paged_attention_v2_kernelI13__nv_bfloat16hLi256ELi8ELi128ELNS_18Fp8KVCacheDataTypeE1ELb0ELi512EEEvPfS3_PT_PKS4_PKT0_SA_ifPKiSC_iPKfiiiSE_SE_iiiii)
        /*1d78*/ 	.word	0x00000020


	//----- nvinfo : EIATTR_FRAME_SIZE
	.align		4
.L_1305:
        /*1d7c*/ 	.byte	0x04, 0x11
        /*1d7e*/ 	.short	(.L_1307 - .L_1306)
	.align		4
.L_1306:
        /*1d80*/ 	.word	index@(_ZN4vllm25paged_attention_v2_kernelI13__nv_bfloat16hLi256ELi8ELi128ELNS_18Fp8KVCacheDataTypeE1ELb0ELi512EEEvPfS3_PT_PKS4_PKT0_SA_ifPKiSC_iPKfiiiSE_SE_iiiii)
        /*1d84*/ 	.word	0x00000000


	//----- nvinfo : EIATTR_REGCOUNT
	.align		4
.L_1307:
        /*1d88*/ 	.byte	0x04, 0x2f
        /*1d8a*/ 	.short	(.L_1309 - .L_1308)
	.align		4
.L_1308:
        /*1d8c*/ 	.word	index@(_ZN4vllm25paged_attention_v2_kernelI13__nv_bfloat16hLi32ELi16ELi128ELNS_18Fp8KVCacheDataTypeE1ELb1ELi512EEEvPfS3_PT_PKS4_PKT0_SA_ifPKiSC_iPKfiiiSE_SE_iiiii)
        /*1d90*/ 	.word	0x00000020


	//----- nvinfo : EIATTR_FRAME_SIZE
	.align		4
.L_1309:
        /*1d94*/ 	.byte	0x04, 0x11
        /*1d96*/ 	.short	(.L_1311 - .L_1310)
	.align		4
.L_1310:
        /*1d98*/ 	.word	index@(_ZN4vllm25paged_attention_v2_kernelI13__nv_bfloat16hLi32ELi16ELi128ELNS_18Fp8KVCacheDataTypeE1ELb1ELi512EEEvPfS3_PT_PKS4_PKT0_SA_ifPKiSC_iPKfiiiSE_SE_iiiii)
        /*1d9c*/ 	.word	0x00000000


	//----- nvinfo : EIATTR_REGCOUNT
	.align		4
.L_1311:
        /*1da0*/ 	.byte	0x04, 0x2f
        /*1da2*/ 	.short	(.L_1313 - .L_1312)
	.align		4
.L_1312:
        /*1da4*/ 	.word	index@(_ZN4vllm25paged_attention_v2_kernelI13__nv_bfloat16hLi64ELi16ELi128ELNS_18Fp8KVCacheDataTypeE1ELb1ELi512EEEvPfS3_PT_PKS4_PKT0_SA_ifPKiSC_iPKfiiiSE_SE_iiiii)
        /*1da8*/ 	.word	0x00000020


	//----- nvinfo : EIATTR_FRAME_SIZE
	.align		4
.L_1313:
        /*1dac*/ 	.byte	0x04, 0x11
        /*1dae*/ 	.short	(.L_1315 - .L_1314)
	.align		4
.L_1314:
        /*1db0*/ 	.word	index@(_ZN4vllm25paged_attention_v2_kernelI13__nv_bfloat16hLi64ELi16ELi128ELNS_18Fp8KVCacheDataTypeE1ELb1ELi512EEEvPfS3_PT_PKS4_PKT0_SA_ifPKiSC_iPKfiiiSE_SE_iiiii)
        /*1db4*/ 	.word	0x00000000


	//----- nvinfo : EIATTR_REGCOUNT
	.align		4
.L_1315:
        /*1db8*/ 	.byte	0x04, 0x2f
        /*1dba*/ 	.short	(.L_1317 - .L_1316)
	.align		4
.L_1316:
        /*1dbc*/ 	.word	index@(_ZN4vllm25paged_attention_v2_kernelI13__nv_bfloat16hLi80ELi16ELi128ELNS_18Fp8KVCacheDataTypeE1ELb1ELi512EEEvPfS3_PT_PKS4_PKT0_SA_ifPKiSC_iPKfiiiSE_SE_iiiii)
        /*1dc0*/ 	.word	0x00000020


	//----- nvinfo : EIATTR_FRAME_SIZE
	.align		4
.L_1317:
        /*1dc4*/ 	.byte	0x04, 0x11
        /*1dc6*/ 	.short	(.L_1319 - .L_1318)
	.align		4
.L_1318:
        /*1dc8*/ 	.word	index@(_ZN4vllm25paged_attention_v2_kernelI13__nv_bfloat16hLi80ELi16ELi128ELNS_18Fp8KVCacheDataTypeE1ELb1ELi512EEEvPfS3_PT_PKS4_PKT0_SA_ifPKiSC_iPKfiiiSE_SE_iiiii)
        /*1dcc*/ 	.word	0x00000000


	//----- nvinfo : EIATTR_REGCOUNT
	.align		4
.L_1319:
        /*1dd0*/ 	.byte	0x04, 0x2f
        /*1dd2*/ 	.short	(.L_1321 - .L_1320)
	.align		4
.L_1320:
        /*1dd4*/ 	.word	index@(_ZN4vllm25paged_attention_v2_kernelI13__nv_bfloat16hLi96ELi16ELi128ELNS_18Fp8KVCacheDataTypeE1ELb1ELi512EEEvPfS3_PT_PKS4_PKT0_SA_ifPKiSC_iPKfiiiSE_SE_iiiii)
        /*1dd8*/ 	.word	0x00000020


	//----- nvinfo : EIATTR_FRAME_SIZE
	.align		4
.L_1321:
        /*1ddc*/ 	.byte	0x04, 0x11
        /*1dde*/ 	.short	(.L_1323 - .L_1322)
	.align		4
.L_1322:
        /*1de0*/ 	.word	index@(_ZN4vllm25paged_attention_v2_kernelI13__nv_bfloat16hLi96ELi16ELi128ELNS_18Fp8KVCacheDataTypeE1ELb1ELi512EEEvPfS3_PT_PKS4_PKT0_SA_ifPKiSC_iPKfiiiSE_SE_iiiii)
        /*1de4*/ 	.word	0x00000000


	//----- nvinfo : EIATTR_REGCOUNT
	.align		4
.L_1323:
        /*1de8*/ 	.byte	0x04, 0x2f
        /*1dea*/ 	.short	(.L_1325 - .L_1324)
	.align		4
.L_1324:
        /*1dec*/ 	.word	index@(_ZN4vllm25paged_attention_v2_kernelI13__nv_bfloat16hLi112ELi16ELi128ELNS_18Fp8KVCacheDataTypeE1ELb1ELi512EEEvPfS3_PT_PKS4_PKT0_SA_ifPKiSC_iPKfiiiSE_SE_iiiii)
        /*1df0*/ 	.word	0x00000020


	//----- nvinfo : EIATTR_FRAME_SIZE
	.align		4
.L_1325:
        /*1df4*/ 	.byte	0x04, 0x11
        /*1df6*/ 	.short	(.L_1327 - .L_1326)
	.align		4
.L_1326:
        /*1df8*/ 	.word	index@(_ZN4vllm25paged_attention_v2_kernelI13__nv_bfloat16hLi112ELi16ELi128ELNS_18Fp8KVCacheDataTypeE1ELb1ELi512EEEvPfS3_PT_PKS4_PKT0_SA_ifPKiSC_iPKfiiiSE_SE_iiiii)
        /*1dfc*/ 	.word	0x00000000


	//----- nvinfo : EIATTR_REGCOUNT
	.align		4
.L_1327:
        /*1e00*/ 	.byte	0x04, 0x2f
        /*1e02*/ 	.short	(.L_1329 - .L_1328)
	.align		4
.L_1328:
        /*1e04*/ 	.word	index@(_ZN4vllm25paged_attention_v2_kernelI13__nv_bfloat16hLi120ELi16ELi128ELNS_18Fp8KVCacheDataTypeE1ELb1ELi512EEEvPfS3_PT_PKS4_PKT0_SA_ifPKiSC_iPKfiiiSE_SE_iiiii)
        /*1e08*/ 	.word	0x00000020


	//----- nvinfo : EIATTR_FRAME_SIZE
	.align		4
.L_1329:
        /*1e0c*/ 	.byte	0x04, 0x11
        /*1e0e*/ 	.short	(.L_1331 - .L_1330)
	.align		4
.L_1330:
        /*1e10*/ 	.word	index@(_ZN4vllm25paged_attention_v2_kernelI13__nv_bfloat16hLi120ELi16ELi128ELNS_18Fp8KVCacheDataTypeE1ELb1ELi512EEEvPfS3_PT_PKS4_PKT0_SA_ifPKiSC_iPKfiiiSE_SE_iiiii)
        /*1e14*/ 	.word	0x00000000


	//----- nvinfo : EIATTR_REGCOUNT
	.align		4
.L_1331:
        /*1e18*/ 	.byte	0x04, 0x2f
        /*1e1a*/ 	.short	(.L_1333 - .L_1332)
	.align		4
.L_1332:
        /*1e1c*/ 	.word	index@(_ZN4vllm25paged_attention_v2_kernelI13__nv_bfloat16hLi128ELi16ELi128ELNS_18Fp8KVCacheDataTypeE1ELb1ELi512EEEvPfS3_PT_PKS4_PKT0_SA_ifPKiSC_iPKfiiiSE_SE_iiiii)
        /*1e20*/ 	.word	0x00000020


	//----- nvinfo : EIATTR_FRAME_SIZE
	.align		4
.L_1333:
        /*1e24*/ 	.byte	0x04, 0x11
        /*1e26*/ 	.short	(.L_1335 - .L_1334)
	.align		4
.L_1334:
        /*1e28*/ 	.word	index@(_ZN4vllm25paged_attention_v2_kernelI13__nv_bfloat16hLi128ELi16ELi128ELNS_18Fp8KVCacheDataTypeE1ELb1ELi512EEEvPfS3_PT_PKS4_PKT0_SA_ifPKiSC_iPKfiiiSE_SE_iiiii)
        /*1e2c*/ 	.word	0x00000000


	//----- nvinfo : EIATTR_REGCOUNT
	.align		4
.L_1335:
        /*1e30*/ 	.byte	0x04, 0x2f
        /*1e32*/ 	.short	(.L_1337 - .L_1336)
	.align		4
.L_1336:
        /*1e34*/ 	.word	index@(_ZN4vllm25paged_attention_v2_kernelI13__nv_bfloat16hLi192ELi16ELi128ELNS_18Fp8KVCacheDataTypeE1ELb1ELi512EEEvPfS3_PT_PKS4_PKT0_SA_ifPKiSC_iPKfiiiSE_SE_iiiii)
        /*1e38*/ 	.word	0x00000020


	//----- nvinfo : EIATTR_FRAME_SIZE
	.align		4
.L_1337:
        /*1e3c*/ 	.byte	0x04, 0x11
        /*1e3e*/ 	.short	(.L_1339 - .L_1338)
	.align		4
.L_1338:
        /*1e40*/ 	.word	index@(_ZN4vllm25paged_attention_v2_kernelI13__nv_bfloat16hLi192ELi16ELi128ELNS_18Fp8KVCacheDataTypeE1ELb1ELi512EEEvPfS3_PT_PKS4_PKT0_SA_ifPKiSC_iPKfiiiSE_SE_iiiii)
        /*1e44*/ 	.word	0x00000000


	//----- nvinfo : EIATTR_REGCOUNT
	.align		4
.L_1339:
        /*1e48*/ 	.byte	0x04, 0x2f
        /*1e4a*/ 	.short	(.L_1341 - .L_1340)
	.align		4
.L_1340:
        /*1e4c*/ 	.word	index@(_ZN4vllm25paged_attention_v2_kernelI13__nv_bfloat16hLi256ELi16ELi128ELNS_18Fp8KVCacheDataTypeE1ELb1ELi512EEEvPfS3_PT_PKS4_PKT0_SA_ifPKiSC_iPKfiiiSE_SE_iiiii)
        /*1e50*/ 	.word	0x00000020


	//----- nvinfo : EIATTR_FRAME_SIZE
	.align		4
.L_1341:
        /*1e54*/ 	.byte	0x04, 0x11
        /*1e56*/ 	.short	(.L_1343 - .L_1342)
	.align		4
.L_1342:
        /*1e58*/ 	.word	index@(_ZN4vllm25paged_attention_v2_kernelI13__nv_bfloat16hLi256ELi16ELi128ELNS_18Fp8KVCacheDataTypeE1ELb1ELi512EEEvPfS3_PT_PKS4_PKT0_SA_ifPKiSC_iPKfiiiSE_SE_iiiii)
        /*1e5c*/ 	.word	0x00000000


	//----- nvinfo : EIATTR_REGCOUNT
	.align		4
.L_1343:
        /*1e60*/ 	.byte	0x04, 0x2f
        /*1e62*/ 	.short	(.L_1345 - .L_1344)
	.align		4
.L_1344:
        /*1e64*/ 	.word	index@(_ZN4vllm25paged_attention_v2_kernelI13__nv_bfloat16hLi32ELi16ELi128ELNS_18Fp8KVCacheDataTypeE1ELb0ELi512EEEvPfS3_PT_PKS4_PKT0_SA_ifPKiSC_iPKfiiiSE_SE_iiiii)
        /*1e68*/ 	.word	0x00000020


	//----- nvinfo : EIATTR_FRAME_SIZE
	.align		4
.L_1345:
        /*1e6c*/ 	.byte	0x04, 0x11
        /*1e6e*/ 	.short	(.L_1347 - .L_1346)
	.align		4
.L_1346:
        /*1e70*/ 	.word	index@(_ZN4vllm25paged_attention_v2_kernelI13__nv_bfloat16hLi32ELi16ELi128ELNS_18Fp8KVCacheDataTypeE1ELb0ELi512EEEvPfS3_PT_PKS4_PKT0_SA_ifPKiSC_iPKfiiiSE_SE_iiiii)
        /*1e74*/ 	.word	0x00000000


	//----- nvinfo : EIATTR_REGCOUNT
	.align		4
.L_1347:
        /*1e78*/ 	.byte	0x04, 0x2f
        /*1e7a*/ 	.short	(.L_1349 - .L_1348)
	.align		4
.L_1348:
        /*1e7c*/ 	.word	index@(_ZN4vllm25paged_attention_v2_kernelI13__nv_bfloat16hLi64ELi16ELi128ELNS_18Fp8KVCacheDataTypeE1ELb0ELi512EEEvPfS3_PT_PKS4_PKT0_SA_ifPKiSC_iPKfiiiSE_SE_iiiii)
        /*1e80*/ 	.word	0x00000020


	//----- nvinfo : EIATTR_FRAME_SIZE
	.align		4
.L_1349:
        /*1e84*/ 	.byte	0x04, 0x11
        /*1e86*/ 	.short	(.L_1351 - .L_1350)
	.align		4
.L_1350:
        /*1e88*/ 	.word	index@(_ZN4vllm25paged_attention_v2_kernelI13__nv_bfloat16hLi64ELi16ELi128ELNS_18Fp8KVCacheDataTypeE1ELb0ELi512EEEvPfS3_PT_PKS4_PKT0_SA_ifPKiSC_iPKfiiiSE_SE_iiiii)
        /*1e8c*/ 	.word	0x00000000


	//----- nvinfo : EIATTR_REGCOUNT
	.align		4
.L_1351:
        /*1e90*/ 	.byte	0x04, 0x2f
        /*1e92*/ 	.short	(.L_1353 - .L_1352)
	.align		4
.L_1352:
        /*1e94*/ 	.word	index@(_ZN4vllm25paged_attention_v2_kernelI13__nv_bfloat16hLi80ELi16ELi128ELNS_18Fp8KVCacheDataTypeE1ELb0ELi512EEEvPfS3_PT_PKS4_PKT0_SA_ifPKiSC_iPKfiiiSE_SE_iiiii)
        /*1e98*/ 	.word	0x00000020


	//----- nvinfo : EIATTR_FRAME_SIZE
	.align		4
.L_1353:
        /*1e9c*/ 	.byte	0x04, 0x11
        /*1e9e*/ 	.short	(.L_1355 - .L_1354)
	.align		4
.L_1354:
        /*1ea0*/ 	.word	index@(_ZN4vllm25paged_attention_v2_kernelI13__nv_bfloat16hLi80ELi16ELi128ELNS_18Fp8KVCacheDataTypeE1ELb0ELi512EEEvPfS3_PT_PKS4_PKT0_SA_ifPKiSC_iPKfiiiSE_SE_iiiii)
        /*1ea4*/ 	.word	0x00000000


	//----- nvinfo : EIATTR_REGCOUNT
	.align		4
.L_1355:
        /*1ea8*/ 	.byte	0x04, 0x2f
        /*1eaa*/ 	.short	(.L_1357 - .L_1356)
	.align		4
.L_1356:
        /*1eac*/ 	.word	index@(_ZN4vllm25paged_attention_v2_kernelI13__nv_bfloat16hLi96ELi16ELi128ELNS_18Fp8KVCacheDataTypeE1ELb0ELi512EEEvPfS3_PT_PKS4_PKT0_SA_ifPKiSC_iPKfiiiSE_SE_iiiii)
        /*1eb0*/ 	.word	0x00000020


	//----- nvinfo : EIATTR_FRAME_SIZE
	.align		4
.L_1357:
        /*1eb4*/ 	.byte	0x04, 0x11
        /*1eb6*/ 	.short	(.L_1359 - .L_1358)
	.align		4
.L_1358:
        /*1eb8*/ 	.word	index@(_ZN4vllm25paged_attention_v2_kernelI13__nv_bfloat16hLi96ELi16ELi128ELNS_18Fp8KVCacheDataTypeE1ELb0ELi512EEEvPfS3_PT_PKS4_PKT0_SA_ifPKiSC_iPKfiiiSE_SE_iiiii)
        /*1ebc*/ 	.word	0x00000000


	//----- nvinfo : EIATTR_REGCOUNT
	.align		4
.L_1359:
        /*1ec0*/ 	.byte	0x04, 0x2f
        /*1ec2*/ 	.short	(.L_1361 - .L_1360)
	.align		4
.L_1360:
        /*1ec4*/ 	.word	index@(_ZN4vllm25paged_attention_v2_kernelI13__nv_bfloat16hLi112ELi16ELi128ELNS_18Fp8KVCacheDataTypeE1ELb0ELi512EEEvPfS3_PT_PKS4_PKT0_SA_ifPKiSC_iPKfiiiSE_SE_iiiii)
        /*1ec8*/ 	.word	0x00000020


	//----- nvinfo : EIATTR_FRAME_SIZE
	.align		4
.L_1361:
        /*1ecc*/ 	.byte	0x04, 0x11
        /*1ece*/ 	.short	(.L_1363 - .L_1362)
	.align		4
.L_1362:
        /*1ed0*/ 	.word	index@(_ZN4vllm25paged_attention_v2_kernelI13__nv_bfloat16hLi112ELi16ELi128ELNS_18Fp8KVCacheDataTypeE1ELb0ELi512EEEvPfS3_PT_PKS4_PKT0_SA_ifPKiSC_iPKfiiiSE_SE_iiiii)
        /*1ed4*/ 	.word	0x00000000


	//----- nvinfo : EIATTR_REGCOUNT
	.align		4
.L_1363:
        /*1ed8*/ 	.byte	0x04, 0x2f
        /*1eda*/ 	.short	(.L_1365 - .L_1364)
	.align		4
.L_1364:
        /*1edc*/ 	.word	index@(_ZN4vllm25paged_attention_v2_kernelI13__nv_bfloat16hLi120ELi16ELi128ELNS_18Fp8KVCacheDataTypeE1ELb0ELi512EEEvPfS3_PT_PKS4_PKT0_SA_ifPKiSC_iPKfiiiSE_SE_iiiii)
        /*1ee0*/ 	.word	0x00000020


	//----- nvinfo : EIATTR_FRAME_SIZE
	.align		4
.L_1365:
        /*1ee4*/ 	.byte	0x04, 0x11
        /*1ee6*/ 	.short	(.L_1367 - .L_1366)
	.align		4
.L_1366:
        /*1ee8*/ 	.word	index@(_ZN4vllm25paged_attention_v2_kernelI13__nv_bfloat16hLi120ELi16ELi128ELNS_18Fp8KVCacheDataTypeE1ELb0ELi512EEEvPfS3_PT_PKS4_PKT0_SA_ifPKiSC_iPKfiiiSE_SE_iiiii)
        /*1eec*/ 	.word	0x00000000


	//----- nvinfo : EIATTR_REGCOUNT
	.align		4
.L_1367:
        /*1ef0*/ 	.byte	0x04, 0x2f
        /*1ef2*/ 	.short	(.L_1369 - .L_1368)
	.align		4
.L_1368:
        /*1ef4*/ 	.word	index@(_ZN4vllm25paged_attention_v2_kernelI13__nv_bfloat16hLi128ELi16ELi128ELNS_18Fp8KVCacheDataTypeE1ELb0ELi512EEEvPfS3_PT_PKS4_PKT0_SA_ifPKiSC_iPKfiiiSE_SE_iiiii)
        /*1ef8*/ 	.word	0x00000020


	//----- nvinfo : EIATTR_FRAME_SIZE
	.align		4
.L_1369:
        /*1efc*/ 	.byte	0x04, 0x11
        /*1efe*/ 	.short	(.L_1371 - .L_1370)
	.align		4
.L_1370:
        /*1f00*/ 	.word	index@(_ZN4vllm25paged_attention_v2_kernelI13__nv_bfloat16hLi128ELi16ELi128ELNS_18Fp8KVCacheDataTypeE1ELb0ELi512EEEvPfS3_PT_PKS4_PKT0_SA_ifPKiSC_iPKfiiiSE_SE_iiiii)
        /*1f04*/ 	.word	0x00000000


	//----- nvinfo : EIATTR_REGCOUNT
	.align		4
.L_1371:
        /*1f08*/ 	.byte	0x04, 0x2f
        /*1f0a*/ 	.short	(.L_1373 - .L_1372)
	.align		4
.L_1372:
        /*1f0c*/ 	.word	index@(_ZN4vllm25paged_attention_v2_kernelI13__nv_bfloat16hLi192ELi16ELi128ELNS_18Fp8KVCacheDataTypeE1ELb0ELi512EEEvPfS3_PT_PKS4_PKT0_SA_ifPKiSC_iPKfiiiSE_SE_iiiii)
        /*1f10*/ 	.word	0x00000020


	//----- nvinfo : EIATTR_FRAME_SIZE
	.align		4
.L_1373:
        /*1f14*/ 	.byte	0x04, 0x11
        /*1f16*/ 	.short	(.L_1375 - .L_1374)
	.align		4
.L_1374:
        /*1f18*/ 	.word	index@(_ZN4vllm25paged_attention_v2_kernelI13__nv_bfloat16hLi192ELi16ELi128ELNS_18Fp8KVCacheDataTypeE1ELb0ELi512EEEvPfS3_PT_PKS4_PKT0_SA_ifPKiSC_iPKfiiiSE_SE_iiiii)
        /*1f1c*/ 	.word	0x00000000


	//----- nvinfo : EIATTR_REGCOUNT
	.align		4
.L_1375:
        /*1f20*/ 	.byte	0x04, 0x2f
        /*1f22*/ 	.short	(.L_1377 - .L_1376)
	.align		4
.L_1376:
        /*1f24*/ 	.word	index@(_ZN4vllm25paged_attention_v2_kernelI13__nv_bfloat16hLi256ELi16ELi128ELNS_18Fp8KVCacheDataTypeE1ELb0ELi512EEEvPfS3_PT_PKS4_PKT0_SA_ifPKiSC_iPKfiiiSE_SE_iiiii)
        /*1f28*/ 	.word	0x00000020


	//----- nvinfo : EIATTR_FRAME_SIZE
	.align		4
.L_1377:
        /*1f2c*/ 	.byte	0x04, 0x11
        /*1f2e*/ 	.short	(.L_1379 - .L_1378)
	.align		4
.L_1378:
        /*1f30*/ 	.word	index@(_ZN4vllm25paged_attention_v2_kernelI13__nv_bfloat16hLi256ELi16ELi128ELNS_18Fp8KVCacheDataTypeE1ELb0ELi512EEEvPfS3_PT_PKS4_PKT0_SA_ifPKiSC_iPKfiiiSE_SE_iiiii)
        /*1f34*/ 	.word	0x00000000


	//----- nvinfo : EIATTR_REGCOUNT
	.align		4
.L_1379:
        /*1f38*/ 	.byte	0x04, 0x2f
        /*1f3a*/ 	.short	(.L_1381 - .L_1380)
	.align		4
.L_1380:
        /*1f3c*/ 	.word	index@(_ZN4vllm25paged_attention_v2_kernelI13__nv_bfloat16hLi32ELi32ELi128ELNS_18Fp8KVCacheDataTypeE1ELb1ELi512EEEvPfS3_PT_PKS4_PKT0_SA_ifPKiSC_iPKfiiiSE_SE_iiiii)
        /*1f40*/ 	.word	0x00000020


	//----- nvinfo : EIATTR_FRAME_SIZE
	.align		4
.L_1381:
        /*1f44*/ 	.byte	0x04, 0x11
        /*1f46*/ 	.short	(.L_1383 - .L_1382)
	.align		4
.L_1382:
        /*1f48*/ 	.word	index@(_ZN4vllm25paged_attention_v2_kernelI13__nv_bfloat16hLi32ELi32ELi128ELNS_18Fp8KVCacheDataTypeE1ELb1ELi512EEEvPfS3_PT_PKS4_PKT0_SA_ifPKiSC_iPKfiiiSE_SE_iiiii)
        /*1f4c*/ 	.word	0x00000000


	//----- nvinfo : EIATTR_REGCOUNT
	.align		4
.L_1383:
        /*1f50*/ 	.byte	0x04, 0x2f
        /*1f52*/ 	.short	(.L_1385 - .L_1384)
	.align		4
.L_1384:
        /*1f54*/ 	.word	index@(_ZN4vllm25paged_attention_v2_kernelI13__nv_bfloat16hLi64ELi32ELi128ELNS_18Fp8KVCacheDataTypeE1ELb1ELi512EEEvPfS3_PT_PKS4_PKT0_SA_ifPKiSC_iPKfiiiSE_SE_iiiii)
        /*1f58*/ 	.word	0x00000020


	//----- nvinfo : EIATTR_FRAME_SIZE
	.align		4
.L_1385:
        /*1f5c*/ 	.byte	0x04, 0x11
        /*1f5e*/ 	.short	(.L_1387 - .L_1386)
	.align		4
.L_1386:
        /*1f60*/ 	.word	index@(_ZN4vllm25paged_attention_v2_kernelI13__nv_bfloat16hLi64ELi32ELi128ELNS_18Fp8KVCacheDataTypeE1ELb1ELi512EEEvPfS3_PT_PKS4_PKT0_SA_ifPKiSC_iPKfiiiSE_SE_iiiii)
        /*1f64*/ 	.word	0x00000000


	//----- nvinfo : EIATTR_REGCOUNT
	.align		4
.L_1387:
        /*1f68*/ 	.byte	0x04, 0x2f
        /*1f6a*/ 	.short	(.L_1389 - .L_1388)
	.align		4
.L_1388:
        /*1f6c*/ 	.word	index@(_ZN4vllm25paged_attention_v2_kernelI13__nv_bfloat16hLi80ELi32ELi128ELNS_18Fp8KVCacheDataTypeE1ELb1ELi512EEEvPfS3_PT_PKS4_PKT0_SA_ifPKiSC_iPKfiiiSE_SE_iiiii)
        /*1f70*/ 	.word	0x00000027


	//----- nvinfo : EIATTR_FRAME_SIZE
	.align		4
.L_1389:
        /*1f74*/ 	.byte	0x04, 0x11
        /*1f76*/ 	.short	(.L_1391 - .L_1390)
	.align		4
.L_1390:
        /*1f78*/ 	.word	index@(_ZN4vllm25paged_attention_v2_kernelI13__nv_bfloat16hLi80ELi32ELi128ELNS_18Fp8KVCacheDataTypeE1ELb1ELi512EEEvPfS3_PT_PKS4_PKT0_SA_ifPKiSC_iPKfiiiSE_SE_iiiii)
        /*1f7c*/ 	.word	0x00000000


	//----- nvinfo : EIATTR_REGCOUNT
	.align		4
.L_1391:
        /*1f80*/ 	.byte	0x04, 0x2f
        /*1f82*/ 	.short	(.L_1393 - .L_1392)
	.align		4
.L_1392:
        /*1f84*/ 	.word	index@(_ZN4vllm25paged_attention_v2_kernelI13__nv_bfloat16hLi96ELi32ELi128ELNS_18Fp8KVCacheDataTypeE1ELb1ELi512EEEvPfS3_PT_PKS4_PKT0_SA_ifPKiSC_iPKfiiiSE_SE_iiiii)
        /*1f88*/ 	.word	0x00000020


	//----- nvinfo : EIATTR_FRAME_SIZE
	.align		4
.L_1393:
        /*1f8c*/ 	.byte	0x04, 0x11
        /*1f8e*/ 	.short	(.L_1395 - .L_1394)
	.align		4
.L_1394:
        /*1f90*/ 	.word	index@(_ZN4vllm25paged_attention_v2_kernelI13__nv_bfloat16hLi96ELi32ELi128ELNS_18Fp8KVCacheDataTypeE1ELb1ELi512EEEvPfS3_PT_PKS4_PKT0_SA_ifPKiSC_iPKfiiiSE_SE_iiiii)
        /*1f94*/ 	.word	0x00000000


	//----- nvinfo : EIATTR_REGCOUNT
	.align		4
.L_1395:
        /*1f98*/ 	.byte	0x04, 0x2f
        /*1f9a*/ 	.short	(.L_1397 - .L_1396)
	.align		4
.L_1396:
        /*1f9c*/ 	.word	index@(_ZN4vllm25paged_attention_v2_kernelI13__nv_bfloat16hLi112ELi32ELi128ELNS_18Fp8KVCacheDataTypeE1ELb1ELi512EEEvPfS3_PT_PKS4_PKT0_SA_ifPKiSC_iPKfiiiSE_SE_iiiii)
        /*1fa0*/ 	.word	0x00000020


	//----- nvinfo : EIATTR_FRAME_SIZE
	.align		4
.L_1397:
        /*1fa4*/ 	.byte	0x04, 0x11
        /*1fa6*/ 	.short	(.L_1399 - .L_1398)
	.align		4
.L_1398:
        /*1fa8*/ 	.word	index@(_ZN4vllm25paged_attention_v2_kernelI13__nv_bfloat16hLi112ELi32ELi128ELNS_18Fp8KVCacheDataTypeE1ELb1ELi512EEEvPfS3_PT_PKS4_PKT0_SA_ifPKiSC_iPKfiiiSE_SE_iiiii)
        /*1fac*/ 	.word	0x00000000


	//----- nvinfo : EIATTR_REGCOUNT
	.align		4
.L_1399:
        /*1fb0*/ 	.byte	0x04, 0x2f
        /*1fb2*/ 	.short	(.L_1401 - .L_1400)
	.align		4
.L_1400:
        /*1fb4*/ 	.word	index@(_ZN4vllm25paged_attention_v2_kernelI13__nv_bfloat16hLi120ELi32ELi128ELNS_18Fp8KVCacheDataTypeE1ELb1ELi512EEEvPfS3_PT_PKS4_PKT0_SA_ifPKiSC_iPKfiiiSE_SE_iiiii)
        /*1fb8*/ 	.word	0x00000027


	//----- nvinfo : EIATTR_FRAME_SIZE
	.align		4
.L_1401:
        /*1fbc*/ 	.byte	0x04, 0x11
        /*1fbe*/ 	.short	(.L_1403 - .L_1402)
	.align		4
.L_1402:
        /*1fc0*/ 	.word	index@(_ZN4vllm25paged_attention_v2_kernelI13__nv_bfloat16hLi120ELi32ELi128ELNS_18Fp8KVCacheDataTypeE1ELb1ELi512EEEvPfS3_PT_PKS4_PKT0_SA_ifPKiSC_iPKfiiiSE_SE_iiiii)
        /*1fc4*/ 	.word	0x00000000


	//----- nvinfo : EIATTR_REGCOUNT
	.align		4
.L_1403:
        /*1fc8*/ 	.byte	0x04, 0x2f
        /*1fca*/ 	.short	(.L_1405 - .L_1404)
	.align		4
.L_1404:
        /*1fcc*/ 	.word	index@(_ZN4vllm25paged_attention_v2_kernelI13__nv_bfloat16hLi128ELi32ELi128ELNS_18Fp8KVCacheDataTypeE1ELb1ELi512EEEvPfS3_PT_PKS4_PKT0_SA_ifPKiSC_iPKfiiiSE_SE_iiiii)
        /*1fd0*/ 	.word	0x00000020


	//----- nvinfo : EIATTR_FRAME_SIZE
	.align		4
.L_1405:
        /*1fd4*/ 	.byte	0x04, 0x11
        /*1fd6*/ 	.short	(.L_1407 - .L_1406)
	.align		4
.L_1406:
        /*1fd8*/ 	.word	index@(_ZN4vllm25paged_attention_v2_kernelI13__nv_bfloat16hLi128ELi32ELi128ELNS_18Fp8KVCacheDataTypeE1ELb1ELi512EEEvPfS3_PT_PKS4_PKT0_SA_ifPKiSC_iPKfiiiSE_SE_iiiii)
        /*1fdc*/ 	.word	0x00000000


	//----- nvinfo : EIATTR_REGCOUNT
	.align		4
.L_1407:
        /*1fe0*/ 	.byte	0x04, 0x2f
        /*1fe2*/ 	.short	(.L_1409 - .L_1408)
	.align		4
.L_1408:
        /*1fe4*/ 	.word	index@(_ZN4vllm25paged_attention_v2_kernelI13__nv_bfloat16hLi192ELi32ELi128ELNS_18Fp8KVCacheDataTypeE1ELb1ELi512EEEvPfS3_PT_PKS4_PKT0_SA_ifPKiSC_iPKfiiiSE_SE_iiiii)
        /*1fe8*/ 	.word	0x0000002c


	//----- nvinfo : EIATTR_FRAME_SIZE
	.align		4
.L_1409:
        /*1fec*/ 	.byte	0x04, 0x11
        /*1fee*/ 	.short	(.L_1411 - .L_1410)
	.align		4
.L_1410:
        /*1ff0*/ 	.word	index@(_ZN4vllm25paged_attention_v2_kernelI13__nv_bfloat16hLi192ELi32ELi128ELNS_18Fp8KVCacheDataTypeE1ELb1ELi512EEEvPfS3_PT_PKS4_PKT0_SA_ifPKiSC_iPKfiiiSE_SE_iiiii)
        /*1ff4*/ 	.word	0x00000000


	//----- nvinfo : EIATTR_REGCOUNT
	.align		4
.L_1411:
        /*1ff8*/ 	.byte	0x04, 0x2f
        /*1ffa*/ 	.short	(.L_1413 - .L_1412)
	.align		4
.L_1412:
        /*1ffc*/ 	.word	index@(_ZN4vllm25paged_attention_v2_kernelI13__nv_bfloat16hLi256ELi32ELi128ELNS_18Fp8KVCacheDataTypeE1ELb1ELi512EEEvPfS3_PT_PKS4_PKT0_SA_ifPKiSC_iPKfiiiSE_SE_iiiii)
        /*2000*/ 	.word	0x00000037


	//----- nvinfo : EIATTR_FRAME_SIZE
	.align		4
.L_1413:
        /*2004*/ 	.byte	0x04, 0x11
        /*2006*/ 	.short	(.L_1415 - .L_1414)
	.align		4
.L_1414:
        /*2008*/ 	.word	index@(_ZN4vllm25paged_attention_v2_kernelI13__nv_bfloat16hLi256ELi32ELi128ELNS_18Fp8KVCacheDataTypeE1ELb1ELi512EEEvPfS3_PT_PKS4_PKT0_SA_ifPKiSC_iPKfiiiSE_SE_iiiii)
        /*200c*/ 	.word	0x00000000


	//----- nvinfo : EIATTR_REGCOUNT
	.align		4
.L_1415:
        /*2010*/ 	.byte	0x04, 0x2f
        /*2012*/ 	.short	(.L_1417 - .L_1416)
	.align		4
.L_1416:
        /*2014*/ 	.word	index@(_ZN4vllm25paged_attention_v2_kernelI13__nv_bfloat16hLi32ELi32ELi128ELNS_18Fp8KVCacheDataTypeE1ELb0ELi512EEEvPfS3_PT_PKS4_PKT0_SA_ifPKiSC_iPKfiiiSE_SE_iiiii)
        /*2018*/ 	.word	0x00000020


	//----- nvinfo : EIATTR_FRAME_SIZE
	.align		4
.L_1417:
        /*201c*/ 	.byte	0x04, 0x11
        /*201e*/ 	.short	(.L_1419 - .L_1418)
	.align		4
.L_1418:
        /*2020*/ 	.word	index@(_ZN4vllm25paged_attention_v2_kernelI13__nv_bfloat16hLi32ELi32ELi128ELNS_18Fp8KVCacheDataTypeE1ELb0ELi512EEEvPfS3_PT_PKS4_PKT0_SA_ifPKiSC_iPKfiiiSE_SE_iiiii)
        /*2024*/ 	.word	0x00000000


	//----- nvinfo : EIATTR_REGCOUNT
	.align		4
.L_1419:
        /*2028*/ 	.byte	0x04, 0x2f
        /*202a*/ 	.short	(.L_1421 - .L_1420)
	.align		4
.L_1420:
        /*202c*/ 	.word	index@(_ZN4vllm25paged_attention_v2_kernelI13__nv_bfloat16hLi64ELi32ELi128ELNS_18Fp8KVCacheDataTypeE1ELb0ELi512EEEvPfS3_PT_PKS4_PKT0_SA_ifPKiSC_iPKfiiiSE_SE_iiiii)
        /*2030*/ 	.word	0x00000020


	//----- nvinfo : EIATTR_FRAME_SIZE
	.align		4
.L_1421:
        /*2034*/ 	.byte	0x04, 0x11
        /*2036*/ 	.short	(.L_1423 - .L_1422)
	.align		4
.L_1422:
        /*2038*/ 	.word	index@(_ZN4vllm25paged_attention_v2_kernelI13__nv_bfloat16hLi64ELi32ELi128ELNS_18Fp8KVCacheDataTypeE1ELb0ELi512EEEvPfS3_PT_PKS4_PKT0_SA_ifPKiSC_iPKfiiiSE_SE_iiiii)
        /*203c*/ 	.word	0x00000000


	//----- nvinfo : EIATTR_REGCOUNT
	.align		4
.L_1423:
        /*2040*/ 	.byte	0x04, 0x2f
        /*2042*/ 	.short	(.L_1425 - .L_1424)
	.align		4
.L_1424:
        /*2044*/ 	.word	index@(_ZN4vllm25paged_attention_v2_kernelI13__nv_bfloat16hLi80ELi32ELi128ELNS_18Fp8KVCacheDataTypeE1ELb0ELi512EEEvPfS3_PT_PKS4_PKT0_SA_ifPKiSC_iPKfiiiSE_SE_iiiii)
        /*2048*/ 	.word	0x00000020


	//----- nvinfo : EIATTR_FRAME_SIZE
	.align		4
.L_1425:
        /*204c*/ 	.byte	0x04, 0x11
        /*204e*/ 	.short	(.L_1427 - .L_1426)
	.align		4
.L_1426:
        /*2050*/ 	.word	index@(_ZN4vllm25paged_attention_v2_kernelI13__nv_bfloat16hLi80ELi32ELi128ELNS_18Fp8KVCacheDataTypeE1ELb0ELi512EEEvPfS3_PT_PKS4_PKT0_SA_ifPKiSC_iPKfiiiSE_SE_iiiii)
        /*2054*/ 	.word	0x00000000


	//----- nvinfo : EIATTR_REGCOUNT
	.align		4
.L_1427:
        /*2058*/ 	.byte	0x04, 0x2f
        /*205a*/ 	.short	(.L_1429 - .L_1428)
	.align		4
.L_1428:
        /*205c*/ 	.word	index@(_ZN4vllm25paged_attention_v2_kernelI13__nv_bfloat16hLi96ELi32ELi128ELNS_18Fp8KVCacheDataTypeE1ELb0ELi512EEEvPfS3_PT_PKS4_PKT0_SA_ifPKiSC_iPKfiiiSE_SE_iiiii)
        /*2060*/ 	.word	0x00000020


	//----- nvinfo : EIATTR_FRAME_SIZE
	.align		4
.L_1429:
        /*2064*/ 	.byte	0x04, 0x11
        /*2066*/ 	.short	(.L_1431 - .L_1430)
	.align		4
.L_1430:
        /*2068*/ 	.word	index@(_ZN4vllm25paged_attention_v2_kernelI13__nv_bfloat16hLi96ELi32ELi128ELNS_18Fp8KVCacheDataTypeE1ELb0ELi512EEEvPfS3_PT_PKS4_PKT0_SA_ifPKiSC_iPKfiiiSE_SE_iiiii)
        /*206c*/ 	.word	0x00000000


	//----- nvinfo : EIATTR_REGCOUNT
	.align		4
.L_1431:
        /*2070*/ 	.byte	0x04, 0x2f
        /*2072*/ 	.short	(.L_1433 - .L_1432)
	.align		4
.L_1432:
        /*2074*/ 	.word	index@(_ZN4vllm25paged_attention_v2_kernelI13__nv_bfloat16hLi112ELi32ELi128ELNS_18Fp8KVCacheDataTypeE1ELb0ELi512EEEvPfS3_PT_PKS4_PKT0_SA_ifPKiSC_iPKfiiiSE_SE_iiiii)
        /*2078*/ 	.word	0x00000020


	//----- nvinfo : EIATTR_FRAME_SIZE
	.align		4
.L_1433:
        /*207c*/ 	.byte	0x04, 0x11
        /*207e*/ 	.short	(.L_1435 - .L_1434)
	.align		4
.L_1434:
        /*2080*/ 	.word	index@(_ZN4vllm25paged_attention_v2_kernelI13__nv_bfloat16hLi112ELi32ELi128ELNS_18Fp8KVCacheDataTypeE1ELb0ELi512EEEvPfS3_PT_PKS4_PKT0_SA_ifPKiSC_iPKfiiiSE_SE_iiiii)
        /*2084*/ 	.word	0x00000000


	//----- nvinfo : EIATTR_REGCOUNT
	.align		4
.L_1435:
        /*2088*/ 	.byte	0x04, 0x2f
        /*208a*/ 	.short	(.L_1437 - .L_1436)
	.align		4
.L_1436:
        /*208c*/ 	.word	index@(_ZN4vllm25paged_attention_v2_kernelI13__nv_bfloat16hLi120ELi32ELi128ELNS_18Fp8KVCacheDataTypeE1ELb0ELi512EEEvPfS3_PT_PKS4_PKT0_SA_ifPKiSC_iPKfiiiSE_SE_iiiii)
        /*2090*/ 	.word	0x00000020


	//----- nvinfo : EIATTR_FRAME_SIZE
	.align		4
.L_1437:
        /*2094*/ 	.byte	0x04, 0x11
        /*2096*/ 	.short	(.L_1439 - .L_1438)
	.align		4
.L_1438:
        /*2098*/ 	.word	index@(_ZN4vllm25paged_attention_v2_kernelI13__nv_bfloat16hLi120ELi32ELi128ELNS_18Fp8KVCacheDataTypeE1ELb0ELi512EEEvPfS3_PT_PKS4_PKT0_SA_ifPKiSC_iPKfiiiSE_SE_iiiii)
        /*209c*/ 	.word	0x00000000


	//----- nvinfo : EIATTR_REGCOUNT
	.align		4
.L_1439:
        /*20a0*/ 	.byte	0x04, 0x2f
        /*20a2*/ 	.short	(.L_1441 - .L_1440)
	.align		4
.L_1440:
        /*20a4*/ 	.word	index@(_ZN4vllm25paged_attention_v2_kernelI13__nv_bfloat16hLi128ELi32ELi128ELNS_18Fp8KVCacheDataTypeE1ELb0ELi512EEEvPfS3_PT_PKS4_PKT0_SA_ifPKiSC_iPKfiiiSE_SE_iiiii)
        /*20a8*/ 	.word	0x00000020


	//----- nvinfo : EIATTR_FRAME_SIZE
	.align		4
.L_1441:
        /*20ac*/ 	.byte	0x04, 0x11
        /*20ae*/ 	.short	(.L_1443 - .L_1442)
	.align		4
.L_1442:
        /*20b0*/ 	.word	index@(_ZN4vllm25paged_attention_v2_kernelI13__nv_bfloat16hLi128ELi32ELi128ELNS_18Fp8KVCacheDataTypeE1ELb0ELi512EEEvPfS3_PT_PKS4_PKT0_SA_ifPKiSC_iPKfiiiSE_SE_iiiii)
        /*20b4*/ 	.word	0x00000000


	//----- nvinfo : EIATTR_REGCOUNT
	.align		4
.L_1443:
        /*20b8*/ 	.byte	0x04, 0x2f
        /*20ba*/ 	.short	(.L_1445 - .L_1444)
	.align		4
.L_1444:
        /*20bc*/ 	.word	index@(_ZN4vllm25paged_attention_v2_kernelI13__nv_bfloat16hLi192ELi32ELi128ELNS_18Fp8KVCacheDataTypeE1ELb0ELi512EEEvPfS3_PT_PKS4_PKT0_SA_ifPKiSC_iPKfiiiSE_SE_iiiii)
        /*20c0*/ 	.word	0x00000028


	//----- nvinfo : EIATTR_FRAME_SIZE
	.align		4
.L_1445:
        /*20c4*/ 	.byte	0x04, 0x11
        /*20c6*/ 	.short	(.L_1447 - .L_1446)
	.align		4
.L_1446:
        /*20c8*/ 	.word	index@(_ZN4vllm25paged_attention_v2_kernelI13__nv_bfloat16hLi192ELi32ELi128ELNS_18Fp8KVCacheDataTypeE1ELb0ELi512EEEvPfS3_PT_PKS4_PKT0_SA_ifPKiSC_iPKfiiiSE_SE_iiiii)
        /*20cc*/ 	.word	0x00000000


	//----- nvinfo : EIATTR_REGCOUNT
	.align		4
.L_1447:
        /*20d0*/ 	.byte	0x04, 0x2f
        /*20d2*/ 	.short	(.L_1449 - .L_1448)
	.align		4
.L_1448:
        /*20d4*/ 	.word	index@(_ZN4vllm25paged_attention_v2_kernelI13__nv_bfloat16hLi256ELi32ELi128ELNS_18Fp8KVCacheDataTypeE1ELb0ELi512EEEvPfS3_PT_PKS4_PKT0_SA_ifPKiSC_iPKfiiiSE_SE_iiiii)
        /*20d8*/ 	.word	0x0000002f


	//----- nvinfo : EIATTR_FRAME_SIZE
	.align		4
.L_1449:
        /*20dc*/ 	.byte	0x04, 0x11
        /*20de*/ 	.short	(.L_1451 - .L_1450)
	.align		4
.L_1450:
        /*20e0*/ 	.word	index@(_ZN4vllm25paged_attention_v2_kernelI13__nv_bfloat16hLi256ELi32ELi128ELNS_18Fp8KVCacheDataTypeE1ELb0ELi512EEEvPfS3_PT_PKS4_PKT0_SA_ifPKiSC_iPKfiiiSE_SE_iiiii)
        /*20e4*/ 	.word	0x00000000


	//----- nvinfo : EIATTR_REGCOUNT
	.align		4
.L_1451:
        /*20e8*/ 	.byte	0x04, 0x2f
        /*20ea*/ 	.short	(.L_1453 - .L_1452)
	.align		4
.L_1452:
        /*20ec*/ 	.word	index@(_ZN4vllm25paged_attention_v2_kernelIfhLi32ELi8ELi128ELNS_18Fp8KVCacheDataTypeE2ELb1ELi512EEEvPfS2_PT_PKS3_PKT0_S9_ifPKiSB_iPKfiiiSD_SD_iiiii)
        /*20f0*/ 	.word	0x00000020


	//----- nvinfo : EIATTR_FRAME_SIZE
	.align		4
.L_1453:
        /*20f4*/ 	.byte	0x04, 0x11
        /*20f6*/ 	.short	(.L_1455 - .L_1454)
	.align		4
.L_1454:
        /*20f8*/ 	.word	index@(_ZN4vllm25paged_attention_v2_kernelIfhLi32ELi8ELi128ELNS_18Fp8KVCacheDataTypeE2ELb1ELi512EEEvPfS2_PT_PKS3_PKT0_S9_ifPKiSB_iPKfiiiSD_SD_iiiii)
        /*20fc*/ 	.word	0x00000000


	//----- nvinfo : EIATTR_REGCOUNT
	.align		4
.L_1455:
        /*2100*/ 	.byte	0x04, 0x2f
        /*2102*/ 	.short	(.L_1457 - .L_1456)
	.align		4
.L_1456:
        /*2104*/ 	.word	index@(_ZN4vllm25paged_attention_v2_kernelIfhLi64ELi8ELi128ELNS_18Fp8KVCacheDataTypeE2ELb1ELi512EEEvPfS2_PT_PKS3_PKT0_S9_ifPKiSB_iPKfiiiSD_SD_iiiii)
        /*2108*/ 	.word	0x00000020


	//----- nvinfo : EIATTR_FRAME_SIZE
	.align		4
.L_1457:
        /*210c*/ 	.byte	0x04, 0x11
        /*210e*/ 	.short	(.L_1459 - .L_1458)
	.align		4
.L_1458:
        /*2110*/ 	.word	index@(_ZN4vllm25paged_attention_v2_kernelIfhLi64ELi8ELi128ELNS_18Fp8KVCacheDataTypeE2ELb1ELi512EEEvPfS2_PT_PKS3_PKT0_S9_ifPKiSB_iPKfiiiSD_SD_iiiii)
        /*2114*/ 	.word	0x00000000


	//----- nvinfo : EIATTR_REGCOUNT
	.align		4
.L_1459:
        /*2118*/ 	.byte	0x04, 0x2f
        /*211a*/ 	.short	(.L_1461 - .L_1460)
	.align		4
.L_1460:
        /*211c*/ 	.word	index@(_ZN4vllm25paged_attention_v2_kernelIfhLi80ELi8ELi128ELNS_18Fp8KVCacheDataTypeE2ELb1ELi512EEEvPfS2_PT_PKS3_PKT0_S9_ifPKiSB_iPKfiiiSD_SD_iiiii)
        /*2120*/ 	.word	0x00000020


	//----- nvinfo : EIATTR_FRAME_SIZE
	.align		4
.L_1461:
        /*2124*/ 	.byte	0x04, 0x11
        /*2126*/ 	.short	(.L_1463 - .L_1462)
	.align		4
.L_1462:
        /*2128*/ 	.word	index@(_ZN4vllm25paged_attention_v2_kernelIfhLi80ELi8ELi128ELNS_18Fp8KVCacheDataTypeE2ELb1ELi512EEEvPfS2_PT_PKS3_PKT0_S9_ifPKiSB_iPKfiiiSD_SD_iiiii)
        /*212c*/ 	.word	0x00000000


	//----- nvinfo : EIATTR_REGCOUNT
	.align		4
.L_1463:
        /*2130*/ 	.byte	0x04, 0x2f
        /*2132*/ 	.short	(.L_1465 - .L_1464)
	.align		4
.L_1464:
        /*2134*/ 	.word	index@(_ZN4vllm25paged_attention_v2_kernelIfhLi96ELi8ELi128ELNS_18Fp8KVCacheDataTypeE2ELb1ELi512EEEvPfS2_PT_PKS3_PKT0_S9_ifPKiSB_iPKfiiiSD_SD_iiiii)
        /*2138*/ 	.word	0x00000020


	//----- nvinfo : EIATTR_FRAME_SIZE
	.align		4
.L_1465:
        /*213c*/ 	.byte	0x04, 0x11
        /*213e*/ 	.short	(.L_1467 - .L_1466)
	.align		4
.L_1466:
        /*2140*/ 	.word	index@(_ZN4vllm25paged_attention_v2_kernelIfhLi96ELi8ELi128ELNS_18Fp8KVCacheDataTypeE2ELb1ELi512EEEvPfS2_PT_PKS3_PKT0_S9_ifPKiSB_iPKfiiiSD_SD_iiiii)
        /*2144*/ 	.word	0x00000000


	//----- nvinfo : EIATTR_REGCOUNT
	.align		4
.L_1467:
        /*2148*/ 	.byte	0x04, 0x2f
        /*214a*/ 	.short	(.L_1469 - .L_1468)
	.align		4
.L_1468:
        /*214c*/ 	.word	index@(_ZN4vllm25paged_attention_v2_kernelIfhLi112ELi8ELi128ELNS_18Fp8KVCacheDataTypeE2ELb1ELi512EEEvPfS2_PT_PKS3_PKT0_S9_ifPKiSB_iPKfiiiSD_SD_iiiii)
        /*2150*/ 	.word	0x00000020


	//----- nvinfo : EIATTR_FRAME_SIZE
	.align		4
.L_1469:
        /*2154*/ 	.byte	0x04, 0x11
        /*2156*/ 	.short	(.L_1471 - .L_1470)
	.align		4
.L_1470:
        /*2158*/ 	.word	index@(_ZN4vllm25paged_attention_v2_kernelIfhLi112ELi8ELi128ELNS_18Fp8KVCacheDataTypeE2ELb1ELi512EEEvPfS2_PT_PKS3_PKT0_S9_ifPKiSB_iPKfiiiSD_SD_iiiii)
        /*215c*/ 	.word	0x00000000


	//----- nvinfo : EIATTR_REGCOUNT
	.align		4
.L_1471:
        /*2160*/ 	.byte	0x04, 0x2f
        /*2162*/ 	.short	(.L_1473 - .L_1472)
	.align		4
.L_1472:
        /*2164*/ 	.word	index@(_ZN4vllm25paged_attention_v2_kernelIfhLi120ELi8ELi128ELNS_18Fp8KVCacheDataTypeE2ELb1ELi512EEEvPfS2_PT_PKS3_PKT0_S9_ifPKiSB_iPKfiiiSD_SD_iiiii)
        /*2168*/ 	.word	0x00000020


	//----- nvinfo : EIATTR_FRAME_SIZE
	.align		4
.L_1473:
        /*216c*/ 	.byte	0x04, 0x11
        /*216e*/ 	.short	(.L_1475 - .L_1474)
	.align		4
.L_1474:
        /*2170*/ 	.word	index@(_ZN4vllm25paged_attention_v2_kernelIfhLi120ELi8ELi128ELNS_18Fp8KVCacheDataTypeE2ELb1ELi512EEEvPfS2_PT_PKS3_PKT0_S9_ifPKiSB_iPKfiiiSD_SD_iiiii)
        /*2174*/ 	.word	0x00000000


	//----- nvinfo : EIATTR_REGCOUNT
	.align		4
.L_1475:
        /*2178*/ 	.byte	0x04, 0x2f
        /*217a*/ 	.short	(.L_1477 - .L_1476)
	.align		4
.L_1476:
        /*217c*/ 	.word	index@(_ZN4vllm25paged_attention_v2_kernelIfhLi128ELi8ELi128ELNS_18Fp8KVCacheDataTypeE2ELb1ELi512EEEvPfS2_PT_PKS3_PKT0_S9_ifPKiSB_iPKfiiiSD_SD_iiiii)
        /*2180*/ 	.word	0x00000020


	//----- nvinfo : EIATTR_FRAME_SIZE
	.align		4
.L_1477:
        /*2184*/ 	.byte	0x04, 0x11
        /*2186*/ 	.short	(.L_1479 - .L_1478)
	.align		4
.L_1478:
        /*2188*/ 	.word	index@(_ZN4vllm25paged_attention_v2_kernelIfhLi128ELi8ELi128ELNS_18Fp8KVCacheDataTypeE2ELb1ELi512EEEvPfS2_PT_PKS3_PKT0_S9_ifPKiSB_iPKfiiiSD_SD_iiiii)
        /*218c*/ 	.word	0x00000000


	//----- nvinfo : EIATTR_REGCOUNT
	.align		4
.L_1479:
        /*2190*/ 	.byte	0x04, 0x2f
        /*2192*/ 	.short	(.L_1481 - .L_1480)
	.align		4
.L_1480:
        /*2194*/ 	.word	index@(_ZN4vllm25paged_attention_v2_kernelIfhLi192ELi8ELi128ELNS_18Fp8KVCacheDataTypeE2ELb1ELi512EEEvPfS2_PT_PKS3_PKT0_S9_ifPKiSB_iPKfiiiSD_SD_iiiii)
        /*2198*/ 	.word	0x00000020


	//----- nvinfo : EIATTR_FRAME_SIZE
	.align		4
.L_1481:
        /*219c*/ 	.byte	0x04, 0x11
        /*219e*/ 	.short	(.L_1483 - .L_1482)
	.align		4
.L_1482:
        /*21a0*/ 	.word	index@(_ZN4vllm25paged_attention_v2_kernelIfhLi192ELi8ELi128ELNS_18Fp8KVCacheDataTypeE2ELb1ELi512EEEvPfS2_PT_PKS3_PKT0_S9_ifPKiSB_iPKfiiiSD_SD_iiiii)
        /*21a4*/ 	.word	0x00000000


	//----- nvinfo : EIATTR_REGCOUNT
	.align		4
.L_1483:
        /*21a8*/ 	.byte	0x04, 0x2f
        /*21aa*/ 	.short	(.L_1485 - .L_1484)
	.align		4
.L_1484:
        /*21ac*/ 	.word	index@(_ZN4vllm25paged_attention_v2_kernelIfhLi256ELi8ELi128ELNS_18Fp8KVCacheDataTypeE2ELb1ELi512EEEvPfS2_PT_PKS3_PKT0_S9_ifPKiSB_iPKfiiiSD_SD_iiiii)
        /*21b0*/ 	.word	0x00000020


	//----- nvinfo : EIATTR_FRAME_SIZE
	.align		4
.L_1485:
        /*21b4*/ 	.byte	0x04, 0x11
        /*21b6*/ 	.short	(.L_1487 - .L_1486)
	.align		4
.L_1486:
        /*21b8*/ 	.word	index@(_ZN4vllm25paged_attention_v2_kernelIfhLi256ELi8ELi128ELNS_18Fp8KVCacheDataTypeE2ELb1ELi512EEEvPfS2_PT_PKS3_PKT0_S9_ifPKiSB_iPKfiiiSD_SD_iiiii)
        /*21bc*/ 	.word	0x00000000


	//----- nvinfo : EIATTR_REGCOUNT
	.align		4
.L_1487:
        /*21c0*/ 	.byte	0x04, 0x2f
        /*21c2*/ 	.short	(.L_1489 - .L_1488)
	.align		4
.L_1488:
        /*21c4*/ 	.word	index@(_ZN4vllm25paged_attention_v2_kernelIfhLi32ELi8ELi128ELNS_18Fp8KVCacheDataTypeE2ELb0ELi512EEEvPfS2_PT_PKS3_PKT0_S9_ifPKiSB_iPKfiiiSD_SD_iiiii)
        /*21c8*/ 	.word	0x00000020


	//----- nvinfo : EIATTR_FRAME_SIZE
	.align		4
.L_1489:
        /*21cc*/ 	.byte	0x04, 0x11
        /*21ce*/ 	.short	(.L_1491 - .L_1490)
	.align		4
.L_1490:
        /*21d0*/ 	.word	index@(_ZN4vllm25paged_attention_v2_kernelIfhLi32ELi8ELi128ELNS_18Fp8KVCacheDataTypeE2ELb0ELi512EEEvPfS2_PT_PKS3_PKT0_S9_ifPKiSB_iPKfiiiSD_SD_iiiii)
        /*21d4*/ 	.word	0x00000000


	//----- nvinfo : EIATTR_REGCOUNT
	.align		4
.L_1491:
        /*21d8*/ 	.byte	0x04, 0x2f
        /*21da*/ 	.short	(.L_1493 - .L_1492)
	.align		4
.L_1492:
        /*21dc*/ 	.word	index@(_ZN4vllm25paged_attention_v2_kernelIfhLi64ELi8ELi128ELNS_18Fp8KVCacheDataTypeE2ELb0ELi512EEEvPfS2_PT_PKS3_PKT0_S9_ifPKiSB_iPKfiiiSD_SD_iiiii)
        /*21e0*/ 	.word	0x00000020


	//----- nvinfo : EIATTR_FRAME_SIZE
	.align		4
.L_1493:
        /*21e4*/ 	.byte	0x04, 0x11
        /*21e6*/ 	.short	(.L_1495 - .L_1494)
	.align		4
.L_1494:
        /*21e8*/ 	.word	index@(_ZN4vllm25paged_attention_v2_kernelIfhLi64ELi8ELi128ELNS_18Fp8KVCacheDataTypeE2ELb0ELi512EEEvPfS2_PT_PKS3_PKT0_S9_ifPKiSB_iPKfiiiSD_SD_iiiii)
        /*21ec*/ 	.word	0x00000000


	//----- nvinfo : EIATTR_REGCOUNT
	.align		4
.L_1495:
        /*21f0*/ 	.byte	0x04, 0x2f
        /*21f2*/ 	.short	(.L_1497 - .L_1496)
	.align		4
.L_1496:
        /*21f4*/ 	.word	index@(_ZN4vllm25paged_attention_v2_kernelIfhLi80ELi8ELi128ELNS_18Fp8KVCacheDataTypeE2ELb0ELi512EEEvPfS2_PT_PKS3_PKT0_S9_ifPKiSB_iPKfiiiSD_SD_iiiii)
        /*21f8*/ 	.word	0x00000020


	//----- nvinfo : EIATTR_FRAME_SIZE
	.align		4
.L_1497:
        /*21fc*/ 	.byte	0x04, 0x11
        /*21fe*/ 	.short	(.L_1499 - .L_1498)
	.align		4
.L_1498:
        /*2200*/ 	.word	index@(_ZN4vllm25paged_attention_v2_kernelIfhLi80ELi8ELi128ELNS_18Fp8KVCacheDataTypeE2ELb0ELi512EEEvPfS2_PT_PKS3_PKT0_S9_ifPKiSB_iPKfiiiSD_SD_iiiii)
        /*2204*/ 	.word	0x00000000


	//----- nvinfo : EIATTR_REGCOUNT
	.align		4
.L_1499:
        /*2208*/ 	.byte	0x04, 0x2f
        /*220a*/ 	.short	(.L_1501 - .L_1500)
	.align		4
.L_1500:
        /*220c*/ 	.word	index@(_ZN4vllm25paged_attention_v2_kernelIfhLi96ELi8ELi128ELNS_18Fp8KVCacheDataTypeE2ELb0ELi512EEEvPfS2_PT_PKS3_PKT0_S9_ifPKiSB_iPKfiiiSD_SD_iiiii)
        /*2210*/ 	.word	0x00000020


	//----- nvinfo : EIATTR_FRAME_SIZE
	.align		4
.L_1501:
        /*2214*/ 	.byte	0x04, 0x11
        /*2216*/ 	.short	(.L_1503 - .L_1502)
	.align		4
.L_1502:
        /*2218*/ 	.word	index@(_ZN4vllm25paged_attention_v2_kernelIfhLi96ELi8ELi128ELNS_18Fp8KVCacheDataTypeE2ELb0ELi512EEEvPfS2_PT_PKS3_PKT0_S9_ifPKiSB_iPKfiiiSD_SD_iiiii)
        /*221c*/ 	.word	0x00000000


	//----- nvinfo : EIATTR_REGCOUNT
	.align		4
.L_1503:
        /*2220*/ 	.byte	0x04, 0x2f
        /*2222*/ 	.short	(.L_1505 - .L_1504)
	.align		4
.L_1504:
        /*2224*/ 	.word	index@(_ZN4vllm25paged_attention_v2_kernelIfhLi112ELi8ELi128ELNS_18Fp8KVCacheDataTypeE2ELb0ELi512EEEvPfS2_PT_PKS3_PKT0_S9_ifPKiSB_iPKfiiiSD_SD_iiiii)
        /*2228*/ 	.word	0x00000020


	//----- nvinfo : EIATTR_FRAME_SIZE
	.align		4
.L_1505:
        /*222c*/ 	.byte	0x04, 0x11
        /*222e*/ 	.short	(.L_1507 - .L_1506)
	.align		4
.L_1506:
        /*2230*/ 	.word	index@(_ZN4vllm25paged_attention_v2_kernelIfhLi112ELi8ELi128ELNS_18Fp8KVCacheDataTypeE2ELb0ELi512EEEvPfS2_PT_PKS3_PKT0_S9_ifPKiSB_iPKfiiiSD_SD_iiiii)
        /*2234*/ 	.word	0x00000000


	//----- nvinfo : EIATTR_REGCOUNT
	.align		4
.L_1507:
        /*2238*/ 	.byte	0x04, 0x2f
        /*223a*/ 	.short	(.L_1509 - .L_1508)
	.align		4
.L_1508:
        /*223c*/ 	.word	index@(_ZN4vllm25paged_attention_v2_kernelIfhLi120ELi8ELi128ELNS_18Fp8KVCacheDataTypeE2ELb0ELi512EEEvPfS2_PT_PKS3_PKT0_S9_ifPKiSB_iPKfiiiSD_SD_iiiii)
        /*2240*/ 	.word	0x00000020


	//----- nvinfo : EIATTR_FRAME_SIZE
	.align		4
.L_1509:
        /*2244*/ 	.byte	0x04, 0x11
        /*2246*/ 	.short	(.L_1511 - .L_1510)
	.align		4
.L_1510:
        /*2248*/ 	.word	index@(_ZN4vllm25paged_attention_v2_kernelIfhLi120ELi8ELi128ELNS_18Fp8KVCacheDataTypeE2ELb0ELi512EEEvPfS2_PT_PKS3_PKT0_S9_ifPKiSB_iPKfiiiSD_SD_iiiii)
        /*224c*/ 	.word	0x00000000


	//----- nvinfo : EIATTR_REGCOUNT
	.align		4
.L_1511:
        /*2250*/ 	.byte	0x04, 0x2f
        /*2252*/ 	.short	(.L_1513 - .L_1512)
	.align		4
.L_1512:
        /*2254*/ 	.word	index@(_ZN4vllm25paged_attention_v2_kernelIfhLi128ELi8ELi128ELNS_18Fp8KVCacheDataTypeE2ELb0ELi512EEEvPfS2_PT_PKS3_PKT0_S9_ifPKiSB_iPKfiiiSD_SD_iiiii)
        /*2258*/ 	.word	0x00000020


	//----- nvinfo : EIATTR_FRAME_SIZE
	.align		4
.L_1513:
        /*225c*/ 	.byte	0x04, 0x11
        /*225e*/ 	.short	(.L_1515 - .L_1514)
	.align		4
.L_1514:
        /*2260*/ 	.word	index@(_ZN4vllm25paged_attention_v2_kernelIfhLi128ELi8ELi128ELNS_18Fp8KVCacheDataTypeE2ELb0ELi512EEEvPfS2_PT_PKS3_PKT0_S9_ifPKiSB_iPKfiiiSD_SD_iiiii)
        /*2264*/ 	.word	0x00000000


	//----- nvinfo : EIATTR_REGCOUNT
	.align		4
.L_1515:
        /*2268*/ 	.byte	0x04, 0x2f
        /*226a*/ 	.short	(.L_1517 - .L_1516)
	.align		4
.L_1516:
        /*226c*/ 	.word	index@(_ZN4vllm25paged_attention_v2_kernelIfhLi192ELi8ELi128ELNS_18Fp8KVCacheDataTypeE2ELb0ELi512EEEvPfS2_PT_PKS3_PKT0_S9_ifPKiSB_iPKfiiiSD_SD_iiiii)
        /*2270*/ 	.word	0x00000020


	//----- nvinfo : EIATTR_FRAME_SIZE
	.align		4
.L_1517:
        /*2274*/ 	.byte	0x04, 0x11
        /*2276*/ 	.short	(.L_1519 - .L_1518)
	.align		4
.L_1518:
        /*2278*/ 	.word	index@(_ZN4vllm25paged_attention_v2_kernelIfhLi192ELi8ELi128ELNS_18Fp8KVCacheDataTypeE2ELb0ELi512EEEvPfS2_PT_PKS3_PKT0_S9_ifPKiSB_iPKfiiiSD_SD_iiiii)
        /*227c*/ 	.word	0x00000000


	//----- nvinfo : EIATTR_REGCOUNT
	.align		4
.L_1519:
        /*2280*/ 	.byte	0x04, 0x2f
        /*2282*/ 	.short	(.L_1521 - .L_1520)
	.align		4
.L_1520:
        /*2284*/ 	.word	index@(_ZN4vllm25paged_attention_v2_kernelIfhLi256ELi8ELi128ELNS_18Fp8KVCacheDataTypeE2ELb0ELi512EEEvPfS2_PT_PKS3_PKT0_S9_ifPKiSB_iPKfiiiSD_SD_iiiii)
        /*2288*/ 	.word	0x00000020


	//----- nvinfo : EIATTR_FRAME_SIZE
	.align		4
.L_1521:
        /*228c*/ 	.byte	0x04, 0x11
        /*228e*/ 	.short	(.L_1523 - .L_1522)
	.align		4
.L_1522:
        /*2290*/ 	.word	index@(_ZN4vllm25paged_attention_v2_kernelIfhLi256ELi8ELi128ELNS_18Fp8KVCacheDataTypeE2ELb0ELi512EEEvPfS2_PT_PKS3_PKT0_S9_ifPKiSB_iPKfiiiSD_SD_iiiii)
        /*2294*/ 	.word	0x00000000


	//----- nvinfo : EIATTR_REGCOUNT
	.align		4
.L_1523:
        /*2298*/ 	.byte	0x04, 0x2f
        /*229a*/ 	.short	(.L_1525 - .L_1524)
	.align		4
.L_1524:
        /*229c*/ 	.word	index@(_ZN4vllm25paged_attention_v2_kernelIfhLi32ELi16ELi128ELNS_18Fp8KVCacheDataTypeE2ELb1ELi512EEEvPfS2_PT_PKS3_PKT0_S9_ifPKiSB_iPKfiiiSD_SD_iiiii)
        /*22a0*/ 	.word	0x00000020


	//----- nvinfo : EIATTR_FRAME_SIZE
	.align		4
.L_1525:
        /*22a4*/ 	.byte	0x04, 0x11
        /*22a6*/ 	.short	(.L_1527 - .L_1526)
	.align		4
.L_1526:
        /*22a8*/ 	.word	index@(_ZN4vllm25paged_attention_v2_kernelIfhLi32ELi16ELi128ELNS_18Fp8KVCacheDataTypeE2ELb1ELi512EEEvPfS2_PT_PKS3_PKT0_S9_ifPKiSB_iPKfiiiSD_SD_iiiii)
        /*22ac*/ 	.word	0x00000000


	//----- nvinfo : EIATTR_REGCOUNT
	.align		4
.L_1527:
        /*22b0*/ 	.byte	0x04, 0x2f
        /*22b2*/ 	.short	(.L_1529 - .L_1528)
	.align		4
.L_1528:
        /*22b4*/ 	.word	index@(_ZN4vllm25paged_attention_v2_kernelIfhLi64ELi16ELi128ELNS_18Fp8KVCacheDataTypeE2ELb1ELi512EEEvPfS2_PT_PKS3_PKT0_S9_ifPKiSB_iPKfiiiSD_SD_iiiii)
        /*22b8*/ 	.word	0x00000020


	//----- nvinfo : EIATTR_FRAME_SIZE
	.align		4
.L_1529:
        /*22bc*/ 	.byte	0x04, 0x11
        /*22be*/ 	.short	(.L_1531 - .L_1530)
	.align		4
.L_1530:
        /*22c0*/ 	.word	index@(_ZN4vllm25paged_attention_v2_kernelIfhLi64ELi16ELi128ELNS_18Fp8KVCacheDataTypeE2ELb1ELi512EEEvPfS2_PT_PKS3_PKT0_S9_ifPKiSB_iPKfiiiSD_SD_iiiii)
        /*22c4*/ 	.word	0x00000000


	//----- nvinfo : EIATTR_REGCOUNT
	.align		4
.L_1531:
        /*22c8*/ 	.byte	0x04, 0x2f
        /*22ca*/ 	.short	(.L_1533 - .L_1532)
	.align		4
.L_1532:
        /*22cc*/ 	.word	index@(_ZN4vllm25paged_attention_v2_kernelIfhLi80ELi16ELi128ELNS_18Fp8KVCacheDataTypeE2ELb1ELi512EEEvPfS2_PT_PKS3_PKT0_S9_ifPKiSB_iPKfiiiSD_SD_iiiii)
        /*22d0*/ 	.word	0x00000020


	//----- nvinfo : EIATTR_FRAME_SIZE
	.align		4
.L_1533:
        /*22d4*/ 	.byte	0x04, 0x11
        /*22d6*/ 	.short	(.L_1535 - .L_1534)
	.align		4
.L_1534:
        /*22d8*/ 	.word	index@(_ZN4vllm25paged_attention_v2_kernelIfhLi80ELi16ELi128ELNS_18Fp8KVCacheDataTypeE2ELb1ELi512EEEvPfS2_PT_PKS3_PKT0_S9_ifPKiSB_iPKfiiiSD_SD_iiiii)
        /*22dc*/ 	.word	0x00000000


	//----- nvinfo : EIATTR_REGCOUNT
	.align		4
.L_1535:
        /*22e0*/ 	.byte	0x04, 0x2f
        /*22e2*/ 	.short	(.L_1537 - .L_1536)
	.align		4
.L_1536:
        /*22e4*/ 	.word	index@(_ZN4vllm25paged_attention_v2_kernelIfhLi96ELi16ELi128ELNS_18Fp8KVCacheDataTypeE2ELb1ELi512EEEvPfS2_PT_PKS3_PKT0_S9_ifPKiSB_iPKfiiiSD_SD_iiiii)
        /*22e8*/ 	.word	0x00000027


	//----- nvinfo : EIATTR_FRAME_SIZE
	.align		4
.L_1537:
        /*22ec*/ 	.byte	0x04, 0x11
        /*22ee*/ 	.short	(.L_1539 - .L_1538)
	.align		4
.L_1538:
        /*22f0*/ 	.word	index@(_ZN4vllm25paged_attention_v2_kernelIfhLi96ELi16ELi128ELNS_18Fp8KVCacheDataTypeE2ELb1ELi512EEEvPfS2_PT_PKS3_PKT0_S9_ifPKiSB_iPKfiiiSD_SD_iiiii)
        /*22f4*/ 	.word	0x00000000


	//----- nvinfo : EIATTR_REGCOUNT
	.align		4
.L_1539:
        /*22f8*/ 	.byte	0x04, 0x2f
        /*22fa*/ 	.short	(.L_1541 - .L_1540)
	.align		4
.L_1540:
        /*22fc*/ 	.word	index@(_ZN4vllm25paged_attention_v2_kernelIfhLi112ELi16ELi128ELNS_18Fp8KVCacheDataTypeE2ELb1ELi512EEEvPfS2_PT_PKS3_PKT0_S9_ifPKiSB_iPKfiiiSD_SD_iiiii)
        /*2300*/ 	.word	0x00000020


	//----- nvinfo : EIATTR_FRAME_SIZE
	.align		4
.L_1541:
        /*2304*/ 	.byte	0x04, 0x11
        /*2306*/ 	.short	(.L_1543 - .L_1542)
	.align		4
.L_1542:
        /*2308*/ 	.word	index@(_ZN4vllm25paged_attention_v2_kernelIfhLi112ELi16ELi128ELNS_18Fp8KVCacheDataTypeE2ELb1ELi512EEEvPfS2_PT_PKS3_PKT0_S9_ifPKiSB_iPKfiiiSD_SD_iiiii)
        /*230c*/ 	.word	0x00000000


	//----- nvinfo : EIATTR_REGCOUNT
	.align		4
.L_1543:
        /*2310*/ 	.byte	0x04, 0x2f
        /*2312*/ 	.short	(.L_1545 - .L_1544)
	.align		4
.L_1544:
        /*2314*/ 	.word	index@(_ZN4vllm25paged_attention_v2_kernelIfhLi120ELi16ELi128ELNS_18Fp8KVCacheDataTypeE2ELb1ELi512EEEvPfS2_PT_PKS3_PKT0_S9_ifPKiSB_iPKfiiiSD_SD_iiiii)
        /*2318*/ 	.word	0x00000020


	//----- nvinfo : EIATTR_FRAME_SIZE
	.align		4
.L_1545:
        /*231c*/ 	.byte	0x04, 0x11
        /*231e*/ 	.short	(.L_1547 - .L_1546)
	.align		4
.L_1546:
        /*2320*/ 	.word	index@(_ZN4vllm25paged_attention_v2_kernelIfhLi120ELi16ELi128ELNS_18Fp8KVCacheDataTypeE2ELb1ELi512EEEvPfS2_PT_PKS3_PKT0_S9_ifPKiSB_iPKfiiiSD_SD_iiiii)
        /*2324*/ 	.word	0x00000000


	//----- nvinfo : EIATTR_REGCOUNT
	.align		4
.L_1547:
        /*2328*/ 	.byte	0x04, 0x2f
        /*232a*/ 	.short	(.L_1549 - .L_1548)
	.align		4
.L_1548:
        /*232c*/ 	.word	index@(_ZN4vllm25paged_attention_v2_kernelIfhLi128ELi16ELi128ELNS_18Fp8KVCacheDataTypeE2ELb1ELi512EEEvPfS2_PT_PKS3_PKT0_S9_ifPKiSB_iPKfiiiSD_SD_iiiii)
        /*2330*/ 	.word	0x00000027


	//----- nvinfo : EIATTR_FRAME_SIZE
	.align		4
.L_1549:
        /*2334*/ 	.byte	0x04, 0x11
        /*2336*/ 	.short	(.L_1551 - .L_1550)
	.align		4
.L_1550:
        /*2338*/ 	.word	index@(_ZN4vllm25paged_attention_v2_kernelIfhLi128ELi16ELi128ELNS_18Fp8KVCacheDataTypeE2ELb1ELi512EEEvPfS2_PT_PKS3_PKT0_S9_ifPKiSB_iPKfiiiSD_SD_iiiii)
        /*233c*/ 	.word	0x00000000


	//----- nvinfo : EIATTR_REGCOUNT
	.align		4
.L_1551:
        /*2340*/ 	.byte	0x04, 0x2f
        /*2342*/ 	.short	(.L_1553 - .L_1552)
	.align		4
.L_1552:
        /*2344*/ 	.word	index@(_ZN4vllm25paged_attention_v2_kernelIfhLi192ELi16ELi128ELNS_18Fp8KVCacheDataTypeE2ELb1ELi512EEEvPfS2_PT_PKS3_PKT0_S9_ifPKiSB_iPKfiiiSD_SD_iiiii)
        /*2348*/ 	.word	0x0000002c


	//----- nvinfo : EIATTR_FRAME_SIZE
	.align		4
.L_1553:
        /*234c*/ 	.byte	0x04, 0x11
        /*234e*/ 	.short	(.L_1555 - .L_1554)
	.align		4
.L_1554:
        /*2350*/ 	.word	index@(_ZN4vllm25paged_attention_v2_kernelIfhLi192ELi16ELi128ELNS_18Fp8KVCacheDataTypeE2ELb1ELi512EEEvPfS2_PT_PKS3_PKT0_S9_ifPKiSB_iPKfiiiSD_SD_iiiii)
        /*2354*/ 	.word	0x00000000


	//----- nvinfo : EIATTR_REGCOUNT
	.align		4
.L_1555:
        /*2358*/ 	.byte	0x04, 0x2f
        /*235a*/ 	.short	(.L_1557 - .L_1556)
	.align		4
.L_1556:
        /*235c*/ 	.word	index@(_ZN4vllm25paged_attention_v2_kernelIfhLi256ELi16ELi128ELNS_18Fp8KVCacheDataTypeE2ELb1ELi512EEEvPfS2_PT_PKS3_PKT0_S9_ifPKiSB_iPKfiiiSD_SD_iiiii)
        /*2360*/ 	.word	0x00000037


	//----- nvinfo : EIATTR_FRAME_SIZE
	.align		4
.L_1557:
        /*2364*/ 	.byte	0x04, 0x11
        /*2366*/ 	.short	(.L_1559 - .L_1558)
	.align		4
.L_1558:
        /*2368*/ 	.word	index@(_ZN4vllm25paged_attention_v2_kernelIfhLi256ELi16ELi128ELNS_18Fp8KVCacheDataTypeE2ELb1ELi512EEEvPfS2_PT_PKS3_PKT0_S9_ifPKiSB_iPKfiiiSD_SD_iiiii)
        /*236c*/ 	.word	0x00000000


	//----- nvinfo : EIATTR_REGCOUNT
	.align		4
.L_1559:
        /*2370*/ 	.byte	0x04, 0x2f
        /*2372*/ 	.short	(.L_1561 - .L_1560)
	.align		4
.L_1560:
        /*2374*/ 	.word	index@(_ZN4vllm25paged_attention_v2_kernelIfhLi32ELi16ELi128ELNS_18Fp8KVCacheDataTypeE2ELb0ELi512EEEvPfS2_PT_PKS3_PKT0_S9_ifPKiSB_iPKfiiiSD_SD_iiiii)
        /*2378*/ 	.word	0x00000020


	//----- nvinfo : EIATTR_FRAME_SIZE
	.align		4
.L_1561:
        /*237c*/ 	.byte	0x04, 0x11
        /*237e*/ 	.short	(.L_1563 - .L_1562)
	.align		4
.L_1562:
        /*2380*/ 	.word	index@(_ZN4vllm25paged_attention_v2_kernelIfhLi32ELi16ELi128ELNS_18Fp8KVCacheDataTypeE2ELb0ELi512EEEvPfS2_PT_PKS3_PKT0_S9_ifPKiSB_iPKfiiiSD_SD_iiiii)
        /*2384*/ 	.word	0x00000000


	//----- nvinfo : EIATTR_REGCOUNT
	.align		4
.L_1563:
        /*2388*/ 	.byte	0x04, 0x2f
        /*238a*/ 	.short	(.L_1565 - .L_1564)
	.align		4
.L_1564:
        /*238c*/ 	.word	index@(_ZN4vllm25paged_attention_v2_kernelIfhLi64ELi16ELi128ELNS_18Fp8KVCacheDataTypeE2ELb0ELi512EEEvPfS2_PT_PKS3_PKT0_S9_ifPKiSB_iPKfiiiSD_SD_iiiii)
        /*2390*/ 	.word	0x00000020


	//----- nvinfo : EIATTR_FRAME_SIZE
	.align		4
.L_1565:
        /*2394*/ 	.byte	0x04, 0x11
        /*2396*/ 	.short	(.L_1567 - .L_1566)
	.align		4
.L_1566:
        /*2398*/ 	.word	index@(_ZN4vllm25paged_attention_v2_kernelIfhLi64ELi16ELi128ELNS_18Fp8KVCacheDataTypeE2ELb0ELi512EEEvPfS2_PT_PKS3_PKT0_S9_ifPKiSB_iPKfiiiSD_SD_iiiii)
        /*239c*/ 	.word	0x00000000


	//----- nvinfo : EIATTR_REGCOUNT
	.align		4
.L_1567:
        /*23a0*/ 	.byte	0x04, 0x2f
        /*23a2*/ 	.short	(.L_1569 - .L_1568)
	.align		4
.L_1568:
        /*23a4*/ 	.word	index@(_ZN4vllm25paged_attention_v2_kernelIfhLi80ELi16ELi128ELNS_18Fp8KVCacheDataTypeE2ELb0ELi512EEEvPfS2_PT_PKS3_PKT0_S9_ifPKiSB_iPKfiiiSD_SD_iiiii)
        /*23a8*/ 	.word	0x00000020


	//----- nvinfo : EIATTR_FRAME_SIZE
	.align		4
.L_1569:
        /*23ac*/ 	.byte	0x04, 0x11
        /*23ae*/ 	.short	(.L_1571 - .L_1570)
	.align		4
.L_1570:
        /*23b0*/ 	.word	index@(_ZN4vllm25paged_attention_v2_kernelIfhLi80ELi16ELi128ELNS_18Fp8KVCacheDataTypeE2ELb0ELi512EEEvPfS2_PT_PKS3_PKT0_S9_ifPKiSB_iPKfiiiSD_SD_iiiii)
        /*23b4*/ 	.word	0x00000000


	//----- nvinfo : EIATTR_REGCOUNT
	.align		4
.L_1571:
        /*23b8*/ 	.byte	0x04, 0x2f
        /*23ba*/ 	.short	(.L_1573 - .L_1572)
	.align		4
.L_1572:
        /*23bc*/ 	.word	index@(_ZN4vllm25paged_attention_v2_kernelIfhLi96ELi16ELi128ELNS_18Fp8KVCacheDataTypeE2ELb0ELi512EEEvPfS2_PT_PKS3_PKT0_S9_ifPKiSB_iPKfiiiSD_SD_iiiii)
        /*23c0*/ 	.word	0x00000020


	//----- nvinfo : EIATTR_FRAME_SIZE
	.align		4
.L_1573:
        /*23c4*/ 	.byte	0x04, 0x11
        /*23c6*/ 	.short	(.L_1575 - .L_1574)
	.align		4
.L_1574:
        /*23c8*/ 	.word	index@(_ZN4vllm25paged_attention_v2_kernelIfhLi96ELi16ELi128ELNS_18Fp8KVCacheDataTypeE2ELb0ELi512EEEvPfS2_PT_PKS3_PKT0_S9_ifPKiSB_iPKfiiiSD_SD_iiiii)
        /*23cc*/ 	.word	0x00000000


	//----- nvinfo : EIATTR_REGCOUNT
	.align		4
.L_1575:
        /*23d0*/ 	.byte	0x04, 0x2f
        /*23d2*/ 	.short	(.L_1577 - .L_1576)
	.align		4
.L_1576:
        /*23d4*/ 	.word	index@(_ZN4vllm25paged_attention_v2_kernelIfhLi112ELi16ELi128ELNS_18Fp8KVCacheDataTypeE2ELb0ELi512EEEvPfS2_PT_PKS3_PKT0_S9_ifPKiSB_iPKfiiiSD_SD_iiiii)
        /*23d8*/ 	.word	0x00000020


	//----- nvinfo : EIATTR_FRAME_SIZE
	.align		4
.L_1577:
        /*23dc*/ 	.byte	0x04, 0x11
        /*23de*/ 	.short	(.L_1579 - .L_1578)
	.align		4
.L_1578:
        /*23e0*/ 	.word	index@(_ZN4vllm25paged_attention_v2_kernelIfhLi112ELi16ELi128ELNS_18Fp8KVCacheDataTypeE2ELb0ELi512EEEvPfS2_PT_PKS3_PKT0_S9_ifPKiSB_iPKfiiiSD_SD_iiiii)
        /*23e4*/ 	.word	0x00000000


	//----- nvinfo : EIATTR_REGCOUNT
	.align		4
.L_1579:
        /*23e8*/ 	.byte	0x04, 0x2f
        /*23ea*/ 	.short	(.L_1581 - .L_1580)
	.align		4
.L_1580:
        /*23ec*/ 	.word	index@(_ZN4vllm25paged_attention_v2_kernelIfhLi120ELi16ELi128ELNS_18Fp8KVCacheDataTypeE2ELb0ELi512EEEvPfS2_PT_PKS3_PKT0_S9_ifPKiSB_iPKfiiiSD_SD_iiiii)
        /*23f0*/ 	.word	0x00000020


	//----- nvinfo : EIATTR_FRAME_SIZE
	.align		4
.L_1581:
        /*23f4*/ 	.byte	0x04, 0x11
        /*23f6*/ 	.short	(.L_1583 - .L_1582)
	.align		4
.L_1582:
        /*23f8*/ 	.word	index@(_ZN4vllm25paged_attention_v2_kernelIfhLi120ELi16ELi128ELNS_18Fp8KVCacheDataTypeE2ELb0ELi512EEEvPfS2_PT_PKS3_PKT0_S9_ifPKiSB_iPKfiiiSD_SD_iiiii)
        /*23fc*/ 	.word	0x00000000


	//----- nvinfo : EIATTR_REGCOUNT
	.align		4
.L_1583:
        /*2400*/ 	.byte	0x04, 0x2f
        /*2402*/ 	.short	(.L_1585 - .L_1584)
	.align		4
.L_1584:
        /*2404*/ 	.word	index@(_ZN4vllm25paged_attention_v2_kernelIfhLi128ELi16ELi128ELNS_18Fp8KVCacheDataTypeE2ELb0ELi512EEEvPfS2_PT_PKS3_PKT0_S9_ifPKiSB_iPKfiiiSD_SD_iiiii)
        /*2408*/ 	.word	0x00000020


	//----- nvinfo : EIATTR_FRAME_SIZE
	.align		4
.L_1585:
        /*240c*/ 	.byte	0x04, 0x11
        /*240e*/ 	.short	(.L_1587 - .L_1586)
	.align		4
.L_1586:
        /*2410*/ 	.word	index@(_ZN4vllm25paged_attention_v2_kernelIfhLi128ELi16ELi128ELNS_18Fp8KVCacheDataTypeE2ELb0ELi512EEEvPfS2_PT_PKS3_PKT0_S9_ifPKiSB_iPKfiiiSD_SD_iiiii)
        /*2414*/ 	.word	0x00000000


	//----- nvinfo : EIATTR_REGCOUNT
	.align		4
.L_1587:
        /*2418*/ 	.byte	0x04, 0x2f
        /*241a*/ 	.short	(.L_1589 - .L_1588)
	.align		4
.L_1588:
        /*241c*/ 	.word	index@(_ZN4vllm25paged_attention_v2_kernelIfhLi192ELi16ELi128ELNS_18Fp8KVCacheDataTypeE2ELb0ELi512EEEvPfS2_PT_PKS3_PKT0_S9_ifPKiSB_iPKfiiiSD_SD_iiiii)
        /*2420*/ 	.word	0x00000028


	//----- nvinfo : EIATTR_FRAME_SIZE
	.align		4
.L_1589:
        /*2424*/ 	.byte	0x04, 0x11
        /*2426*/ 	.short	(.L_1591 - .L_1590)
	.align		4
.L_1590:
        /*2428*/ 	.word	index@(_ZN4vllm25paged_attention_v2_kernelIfhLi192ELi16ELi128ELNS_18Fp8KVCacheDataTypeE2ELb0ELi512EEEvPfS2_PT_PKS3_PKT0_S9_ifPKiSB_iPKfiiiSD_SD_iiiii)
        /*242c*/ 	.word	0x00000000


	//----- nvinfo : EIATTR_REGCOUNT
	.align		4
.L_1591:
        /*2430*/ 	.byte	0x04, 0x2f
        /*2432*/ 	.short	(.L_1593 - .L_1592)
	.align		4
.L_1592:
        /*2434*/ 	.word	index@(_ZN4vllm25paged_attention_v2_kernelIfhLi256ELi16ELi128ELNS_18Fp8KVCacheDataTypeE2ELb0ELi512EEEvPfS2_PT_PKS3_PKT0_S9_ifPKiSB_iPKfiiiSD_SD_iiiii)
        /*2438*/ 	.word	0x00000030


	//----- nvinfo : EIATTR_FRAME_SIZE
	.align		4
.L_1593:
        /*243c*/ 	.byte	0x04, 0x11
        /*243e*/ 	.short	(.L_1595 - .L_1594)
	.align		4
.L_1594:
        /*2440*/ 	.word	index@(_ZN4vllm25paged_attention_v2_kernelIfhLi256ELi16ELi128ELNS_18Fp8KVCacheDataTypeE2ELb0ELi512EEEvPfS2_PT_PKS3_PKT0_S9_ifPKiSB_iPKfiiiSD_SD_iiiii)
        /*2444*/ 	.word	0x00000000


	//----- nvinfo : EIATTR_REGCOUNT
	.align		4
.L_1595:
        /*2448*/ 	.byte	0x04, 0x2f
        /*244a*/ 	.short	(.L_1597 - .L_1596)
	.align		4
.L_1596:
        /*244c*/ 	.word	index@(_ZN4vllm25paged_attention_v2_kernelIfhLi32ELi32ELi128ELNS_18Fp8KVCacheDataTypeE2ELb1ELi512EEEvPfS2_PT_PKS3_PKT0_S9_ifPKiSB_iPKfiiiSD_SD_iiiii)
        /*2450*/ 	.word	0x00000020


	//----- nvinfo : EIATTR_FRAME_SIZE
	.align		4
.L_1597:
        /*2454*/ 	.byte	0x04, 0x11
        /*2456*/ 	.short	(.L_1599 - .L_1598)
	.align		4
.L_1598:
        /*2458*/ 	.word	index@(_ZN4vllm25paged_attention_v2_kernelIfhLi32ELi32ELi128ELNS_18Fp8KVCacheDataTypeE2ELb1ELi512EEEvPfS2_PT_PKS3_PKT0_S9_ifPKiSB_iPKfiiiSD_SD_iiiii)
        /*245c*/ 	.word	0x00000000


	//----- nvinfo : EIATTR_REGCOUNT
	.align		4
.L_1599:
        /*2460*/ 	.byte	0x04, 0x2f
        /*2462*/ 	.short	(.L_1601 - .L_1600)
	.align		4
.L_1600:
        /*2464*/ 	.word	index@(_ZN4vllm25paged_attention_v2_kernelIfhLi64ELi32ELi128ELNS_18Fp8KVCacheDataTypeE2ELb1ELi512EEEvPfS2_PT_PKS3_PKT0_S9_ifPKiSB_iPKfiiiSD_SD_iiiii)
        /*2468*/ 	.word	0x00000027


	//----- nvinfo : EIATTR_FRAME_SIZE
	.align		4
.L_1601:
        /*246c*/ 	.byte	0x04, 0x11
        /*246e*/ 	.short	(.L_1603 - .L_1602)
	.align		4
.L_1602:
        /*2470*/ 	.word	index@(_ZN4vllm25paged_attention_v2_kernelIfhLi64ELi32ELi128ELNS_18Fp8KVCacheDataTypeE2ELb1ELi512EEEvPfS2_PT_PKS3_PKT0_S9_ifPKiSB_iPKfiiiSD_SD_iiiii)
        /*2474*/ 	.word	0x00000000


	//----- nvinfo : EIATTR_REGCOUNT
	.align		4
.L_1603:
        /*2478*/ 	.byte	0x04, 0x2f
        /*247a*/ 	.short	(.L_1605 - .L_1604)
	.align		4
.L_1604:
        /*247c*/ 	.word	index@(_ZN4vllm25paged_attention_v2_kernelIfhLi80ELi32ELi128ELNS_18Fp8KVCacheDataTypeE2ELb1ELi512EEEvPfS2_PT_PKS3_PKT0_S9_ifPKiSB_iPKfiiiSD_SD_iiiii)
        /*2480*/ 	.word	0x00000028


	//----- nvinfo : EIATTR_FRAME_SIZE
	.align		4
.L_1605:
        /*2484*/ 	.byte	0x04, 0x11
        /*2486*/ 	.short	(.L_1607 - .L_1606)
	.align		4
.L_1606:
        /*2488*/ 	.word	index@(_ZN4vllm25paged_attention_v2_kernelIfhLi80ELi32ELi128ELNS_18Fp8KVCacheDataTypeE2ELb1ELi512EEEvPfS2_PT_PKS3_PKT0_S9_ifPKiSB_iPKfiiiSD_SD_iiiii)
        /*248c*/ 	.word	0x00000000


	//----- nvinfo : EIATTR_REGCOUNT
	.align		4
.L_1607:
        /*2490*/ 	.byte	0x04, 0x2f
        /*2492*/ 	.short	(.L_1609 - .L_1608)
	.align		4
.L_1608:
        /*2494*/ 	.word	index@(_ZN4vllm25paged_attention_v2_kernelIfhLi96ELi32ELi128ELNS_18Fp8KVCacheDataTypeE2ELb1ELi512EEEvPfS2_PT_PKS3_PKT0_S9_ifPKiSB_iPKfiiiSD_SD_iiiii)
        /*2498*/ 	.word	0x0000002f


	//----- nvinfo : EIATTR_FRAME_SIZE
	.align		4
.L_1609:
        /*249c*/ 	.byte	0x04, 0x11
        /*249e*/ 	.short	(.L_1611 - .L_1610)
	.align		4
.L_1610:
        /*24a0*/ 	.word	index@(_ZN4vllm25paged_attention_v2_kernelIfhLi96ELi32ELi128ELNS_18Fp8KVCacheDataTypeE2ELb1ELi512EEEvPfS2_PT_PKS3_PKT0_S9_ifPKiSB_iPKfiiiSD_SD_iiiii)
        /*24a4*/ 	.word	0x00000000


	//----- nvinfo : EIATTR_REGCOUNT
	.align		4
.L_1611:
        /*24a8*/ 	.byte	0x04, 0x2f
        /*24aa*/ 	.short	(.L_1613 - .L_1612)
	.align		4
.L_1612:
        /*24ac*/ 	.word	index@(_ZN4vllm25paged_attention_v2_kernelIfhLi112ELi32ELi128ELNS_18Fp8KVCacheDataTypeE2ELb1ELi512EEEvPfS2_PT_PKS3_PKT0_S9_ifPKiSB_iPKfiiiSD_SD_iiiii)
        /*24b0*/ 	.word	0x00000030


	//----- nvinfo : EIATTR_FRAME_SIZE
	.align		4
.L_1613:
        /*24b4*/ 	.byte	0x04, 0x11
        /*24b6*/ 	.short	(.L_1615 - .L_1614)
	.align		4
.L_1614:
        /*24b8*/ 	.word	index@(_ZN4vllm25paged_attention_v2_kernelIfhLi112ELi32ELi128ELNS_18Fp8KVCacheDataTypeE2ELb1ELi512EEEvPfS2_PT_PKS3_PKT0_S9_ifPKiSB_iPKfiiiSD_SD_iiiii)
        /*24bc*/ 	.word	0x00000000


	//----- nvinfo : EIATTR_REGCOUNT
	.align		4
.L_1615:
        /*24c0*/ 	.byte	0x04, 0x2f
        /*24c2*/ 	.short	(.L_1617 - .L_1616)
	.align		4
.L_1616:
        /*24c4*/ 	.word	index@(_ZN4vllm25paged_attention_v2_kernelIfhLi120ELi32ELi128ELNS_18Fp8KVCacheDataTypeE2ELb1ELi512EEEvPfS2_PT_PKS3_PKT0_S9_ifPKiSB_iPKfiiiSD_SD_iiiii)
        /*24c8*/ 	.word	0x00000030


	//----- nvinfo : EIATTR_FRAME_SIZE
	.align		4
.L_1617:
        /*24cc*/ 	.byte	0x04, 0x11
        /*24ce*/ 	.short	(.L_1619 - .L_1618)
	.align		4
.L_1618:
        /*24d0*/ 	.word	index@(_ZN4vllm25paged_attention_v2_kernelIfhLi120ELi32ELi128ELNS_18Fp8KVCacheDataTypeE2ELb1ELi512EEEvPfS2_PT_PKS3_PKT0_S9_ifPKiSB_iPKfiiiSD_SD_iiiii)
        /*24d4*/ 	.word	0x00000000


	//----- nvinfo : EIATTR_REGCOUNT
	.align		4
.L_1619:
        /*24d8*/ 	.byte	0x04, 0x2f
        /*24da*/ 	.short	(.L_1621 - .L_1620)
	.align		4
.L_1620:
        /*24dc*/ 	.word	index@(_ZN4vllm25paged_attention_v2_kernelIfhLi128ELi32ELi128ELNS_18Fp8KVCacheDataTypeE2ELb1ELi512EEEvPfS2_PT_PKS3_PKT0_S9_ifPKiSB_iPKfiiiSD_SD_iiiii)
        /*24e0*/ 	.word	0x00000038


	//----- nvinfo : EIATTR_FRAME_SIZE
	.align		4
.L_1621:
        /*24e4*/ 	.byte	0x04, 0x11
        /*24e6*/ 	.short	(.L_1623 - .L_1622)
	.align		4
.L_1622:
        /*24e8*/ 	.word	index@(_ZN4vllm25paged_attention_v2_kernelIfhLi128ELi32ELi128ELNS_18Fp8KVCacheDataTypeE2ELb1ELi512EEEvPfS2_PT_PKS3_PKT0_S9_ifPKiSB_iPKfiiiSD_SD_iiiii)
        /*24ec*/ 	.word	0x00000000


	//----- nvinfo : EIATTR_REGCOUNT
	.align		4
.L_1623:
        /*24f0*/ 	.byte	0x04, 0x2f
        /*24f2*/ 	.short	(.L_1625 - .L_1624)
	.align		4
.L_1624:
        /*24f4*/ 	.word	index@(_ZN4vllm25paged_attention_v2_kernelIfhLi192ELi32ELi128ELNS_18Fp8KVCacheDataTypeE2ELb1ELi512EEEvPfS2_PT_PKS3_PKT0_S9_ifPKiSB_iPKfiiiSD_SD_iiiii)
        /*24f8*/ 	.word	0x0000004f


	//----- nvinfo : EIATTR_FRAME_SIZE
	.align		4
.L_1625:
        /*24fc*/ 	.byte	0x04, 0x11
        /*24fe*/ 	.short	(.L_1627 - .L_1626)
	.align		4
.L_1626:
        /*2500*/ 	.word	index@(_ZN4vllm25paged_attention_v2_kernelIfhLi192ELi32ELi128ELNS_18Fp8KVCacheDataTypeE2ELb1ELi512EEEvPfS2_PT_PKS3_PKT0_S9_ifPKiSB_iPKfiiiSD_SD_iiiii)
        /*2504*/ 	.word	0x00000000


	//----- nvinfo : EIATTR_REGCOUNT
	.align		4
.L_1627:
        /*2508*/ 	.byte	0x04, 0x2f
        /*250a*/ 	.short	(.L_1629 - .L_1628)
	.align		4
.L_1628:
        /*250c*/ 	.word	index@(_ZN4vllm25paged_attention_v2_kernelIfhLi256ELi32ELi128ELNS_18Fp8KVCacheDataTypeE2ELb1ELi512EEEvPfS2_PT_PKS3_PKT0_S9_ifPKiSB_iPKfiiiSD_SD_iiiii)
        /*2510*/ 	.word	0x00000066


	//----- nvinfo : EIATTR_FRAME_SIZE
	.align		4
.L_1629:
        /*2514*/ 	.byte	0x04, 0x11
        /*2516*/ 	.short	(.L_1631 - .L_1630)
	.align		4
.L_1630:
        /*2518*/ 	.word	index@(_ZN4vllm25paged_attention_v2_kernelIfhLi256ELi32ELi128ELNS_18Fp8KVCacheDataTypeE2ELb1ELi512EEEvPfS2_PT_PKS3_PKT0_S9_ifPKiSB_iPKfiiiSD_SD_iiiii)
        /*251c*/ 	.word	0x00000000


	//----- nvinfo : EIATTR_REGCOUNT
	.align		4
.L_1631:
        /*2520*/ 	.byte	0x04, 0x2f
        /*2522*/ 	.short	(.L_1633 - .L_1632)
	.align		4
.L_1632:
        /*2524*/ 	.word	index@(_ZN4vllm25paged_attention_v2_kernelIfhLi32ELi32ELi128ELNS_18Fp8KVCacheDataTypeE2ELb0ELi512EEEvPfS2_PT_PKS3_PKT0_S9_ifPKiSB_iPKfiiiSD_SD_iiiii)
        /*2528*/ 	.word	0x00000020


	//----- nvinfo : EIATTR_FRAME_SIZE
	.align		4
.L_1633:
        /*252c*/ 	.byte	0x04, 0x11
        /*252e*/ 	.short	(.L_1635 - .L_1634)
	.align		4
.L_1634:
        /*2530*/ 	.word	index@(_ZN4vllm25paged_attention_v2_kernelIfhLi32ELi32ELi128ELNS_18Fp8KVCacheDataTypeE2ELb0ELi512EEEvPfS2_PT_PKS3_PKT0_S9_ifPKiSB_iPKfiiiSD_SD_iiiii)
        /*2534*/ 	.word	0x00000000


	//----- nvinfo : EIATTR_REGCOUNT
	.align		4
.L_1635:
        /*2538*/ 	.byte	0x04, 0x2f
        /*253a*/ 	.short	(.L_1637 - .L_1636)
	.align		4
.L_1636:
        /*253c*/ 	.word	index@(_ZN4vllm25paged_attention_v2_kernelIfhLi64ELi32ELi128ELNS_18Fp8KVCacheDataTypeE2ELb0ELi512EEEvPfS2_PT_PKS3_PKT0_S9_ifPKiSB_iPKfiiiSD_SD_iiiii)
        /*2540*/ 	.word	0x00000020


	//----- nvinfo : EIATTR_FRAME_SIZE
	.align		4
.L_1637:
        /*2544*/ 	.byte	0x04, 0x11
        /*2546*/ 	.short	(.L_1639 - .L_1638)
	.align		4
.L_1638:
        /*2548*/ 	.word	index@(_ZN4vllm25paged_attention_v2_kernelIfhLi64ELi32ELi128ELNS_18Fp8KVCacheDataTypeE2ELb0ELi512EEEvPfS2_PT_PKS3_PKT0_S9_ifPKiSB_iPKfiiiSD_SD_iiiii)
        /*254c*/ 	.word	0x00000000


	//----- nvinfo : EIATTR_REGCOUNT
	.align		4
.L_1639:
        /*2550*/ 	.byte	0x04, 0x2f
        /*2552*/ 	.short	(.L_1641 - .L_1640)
	.align		4
.L_1640:
        /*2554*/ 	.word	index@(_ZN4vllm25paged_attention_v2_kernelIfhLi80ELi32ELi128ELNS_18Fp8KVCacheDataTypeE2ELb0ELi512EEEvPfS2_PT_PKS3_PKT0_S9_ifPKiSB_iPKfiiiSD_SD_iiiii)
        /*2558*/ 	.word	0x00000020


	//----- nvinfo : EIATTR_FRAME_SIZE
	.align		4
.L_1641:
        /*255c*/ 	.byte	0x04, 0x11
        /*255e*/ 	.short	(.L_1643 - .L_1642)
	.align		4
.L_1642:
        /*2560*/ 	.word	index@(_ZN4vllm25paged_attention_v2_kernelIfhLi80ELi32ELi128ELNS_18Fp8KVCacheDataTypeE2ELb0ELi512EEEvPfS2_PT_PKS3_PKT0_S9_ifPKiSB_iPKfiiiSD_SD_iiiii)
        /*2564*/ 	.word	0x00000000


	//----- nvinfo : EIATTR_REGCOUNT
	.align		4
.L_1643:
        /*2568*/ 	.byte	0x04, 0x2f
        /*256a*/ 	.short	(.L_1645 - .L_1644)
	.align		4
.L_1644:
        /*256c*/ 	.word	index@(_ZN4vllm25paged_attention_v2_kernelIfhLi96ELi32ELi128ELNS_18Fp8KVCacheDataTypeE2ELb0ELi512EEEvPfS2_PT_PKS3_PKT0_S9_ifPKiSB_iPKfiiiSD_SD_iiiii)
        /*2570*/ 	.word	0x00000028


	//----- nvinfo : EIATTR_FRAME_SIZE
	.align		4
.L_1645:
        /*2574*/ 	.byte	0x04, 0x11
        /*2576*/ 	.short	(.L_1647 - .L_1646)
	.align		4
.L_1646:
        /*2578*/ 	.word	index@(_ZN4vllm25paged_attention_v2_kernelIfhLi96ELi32ELi128ELNS_18Fp8KVCacheDataTypeE2ELb0ELi512EEEvPfS2_PT_PKS3_PKT0_S9_ifPKiSB_iPKfiiiSD_SD_iiiii)
        /*257c*/ 	.word	0x00000000


	//----- nvinfo : EIATTR_REGCOUNT
	.align		4
.L_1647:
        /*2580*/ 	.byte	0x04, 0x2f
        /*2582*/ 	.short	(.L_1649 - .L_1648)
	.align		4
.L_1648:
        /*2584*/ 	.word	index@(_ZN4vllm25paged_attention_v2_kernelIfhLi112ELi32ELi128ELNS_18Fp8KVCacheDataTypeE2ELb0ELi512EEEvPfS2_PT_PKS3_PKT0_S9_ifPKiSB_iPKfiiiSD_SD_iiiii)
        /*2588*/ 	.word	0x00000028


	//----- nvinfo : EIATTR_FRAME_SIZE
	.align		4
.L_1649:
        /*258c*/ 	.byte	0x04, 0x11
        /*258e*/ 	.short	(.L_1651 - .L_1650)
	.align		4
.L_1650:
        /*2590*/ 	.word	index@(_ZN4vllm25paged_attention_v2_kernelIfhLi112ELi32ELi128ELNS_18Fp8KVCacheDataTypeE2ELb0ELi512EEEvPfS2_PT_PKS3_PKT0_S9_ifPKiSB_iPKfiiiSD_SD_iiiii)
        /*2594*/ 	.word	0x00000000


	//----- nvinfo : EIATTR_REGCOUNT
	.align		4
.L_1651:
        /*2598*/ 	.byte	0x04, 0x2f
        /*259a*/ 	.short	(.L_1653 - .L_1652)
	.align		4
.L_1652:
        /*259c*/ 	.word	index@(_ZN4vllm25paged_attention_v2_kernelIfhLi120ELi32ELi128ELNS_18Fp8KVCacheDataTypeE2ELb0ELi512EEEvPfS2_PT_PKS3_PKT0_S9_ifPKiSB_iPKfiiiSD_SD_iiiii)
        /*25a0*/ 	.word	0x00000028


	//----- nvinfo : EIATTR_FRAME_SIZE
	.align		4
.L_1653:
        /*25a4*/ 	.byte	0x04, 0x11
        /*25a6*/ 	.short	(.L_1655 - .L_1654)
	.align		4
.L_1654:
        /*25a8*/ 	.word	index@(_ZN4vllm25paged_attention_v2_kernelIfhLi120ELi32ELi128ELNS_18Fp8KVCacheDataTypeE2ELb0ELi512EEEvPfS2_PT_PKS3_PKT0_S9_ifPKiSB_iPKfiiiSD_SD_iiiii)
        /*25ac*/ 	.word	0x00000000


	//----- nvinfo : EIATTR_REGCOUNT
	.align		4
.L_1655:
        /*25b0*/ 	.byte	0x04, 0x2f
        /*25b2*/ 	.short	(.L_1657 - .L_1656)
	.align		4
.L_1656:
        /*25b4*/ 	.word	index@(_ZN4vllm25paged_attention_v2_kernelIfhLi128ELi32ELi128ELNS_18Fp8KVCacheDataTypeE2ELb0ELi512EEEvPfS2_PT_PKS3_PKT0_S9_ifPKiSB_iPKfiiiSD_SD_iiiii)
        /*25b8*/ 	.word	0x00000030


	//----- nvinfo : EIATTR_FRAME_SIZE
	.align		4
.L_1657:
        /*25bc*/ 	.byte	0x04, 0x11
        /*25be*/ 	.short	(.L_1659 - .L_1658)
	.align		4
.L_1658:
        /*25c0*/ 	.word	index@(_ZN4vllm25paged_attention_v2_kernelIfhLi128ELi32ELi128ELNS_18Fp8KVCacheDataTypeE2ELb0ELi512EEEvPfS2_PT_PKS3_PKT0_S9_ifPKiSB_iPKfiiiSD_SD_iiiii)
        /*25c4*/ 	.word	0x00000000


	//----- nvinfo : EIATTR_REGCOUNT
	.align		4
.L_1659:
        /*25c8*/ 	.byte	0x04, 0x2f
        /*25ca*/ 	.short	(.L_1661 - .L_1660)
	.align		4
.L_1660:
        /*25cc*/ 	.word	index@(_ZN4vllm25paged_attention_v2_kernelIfhLi192ELi32ELi128ELNS_18Fp8KVCacheDataTypeE2ELb0ELi512EEEvPfS2_PT_PKS3_PKT0_S9_ifPKiSB_iPKfiiiSD_SD_iiiii)
        /*25d0*/ 	.word	0x00000040


	//----- nvinfo : EIATTR_FRAME_SIZE
	.align		4
.L_1661:
        /*25d4*/ 	.byte	0x04, 0x11
        /*25d6*/ 	.short	(.L_1663 - .L_1662)
	.align		4
.L_1662:
        /*25d8*/ 	.word	index@(_ZN4vllm25paged_attention_v2_kernelIfhLi192ELi32ELi128ELNS_18Fp8KVCacheDataTypeE2ELb0ELi512EEEvPfS2_PT_PKS3_PKT0_S9_ifPKiSB_iPKfiiiSD_SD_iiiii)
        /*25dc*/ 	.word	0x00000000


	//----- nvinfo : EIATTR_REGCOUNT
	.align		4
.L_1663:
        /*25e0*/ 	.byte	0x04, 0x2f
        /*25e2*/ 	.short	(.L_1665 - .L_1664)
	.align		4
.L_1664:
        /*25e4*/ 	.word	index@(_ZN4vllm25paged_attention_v2_kernelIfhLi256ELi32ELi128ELNS_18Fp8KVCacheDataTypeE2ELb0ELi512EEEvPfS2_PT_PKS3_PKT0_S9_ifPKiSB_iPKfiiiSD_SD_iiiii)
        /*25e8*/ 	.word	0x00000050


	//----- nvinfo : EIATTR_FRAME_SIZE
	.align		4
.L_1665:
        /*25ec*/ 	.byte	0x04, 0x11
        /*25ee*/ 	.short	(.L_1667 - .L_1666)
	.align		4
.L_1666:
        /*25f0*/ 	.word	index@(_ZN4vllm25paged_attention_v2_kernelIfhLi256ELi32ELi128ELNS_18Fp8KVCacheDataTypeE2ELb0ELi512EEEvPfS2_PT_PKS3_PKT0_S9_ifPKiSB_iPKfiiiSD_SD_iiiii)
        /*25f4*/ 	.word	0x00000000


	//----- nvinfo : EIATTR_REGCOUNT
	.align		4
.L_1667:
        /*25f8*/ 	.byte	0x04, 0x2f
        /*25fa*/ 	.short	(.L_1669 - .L_1668)
	.align		4
.L_1668:
        /*25fc*/ 	.word	index@(_ZN4vllm25paged_attention_v2_kernelIthLi32ELi8ELi128ELNS_18Fp8KVCacheDataTypeE2ELb1ELi512EEEvPfS2_PT_PKS3_PKT0_S9_ifPKiSB_iPKfiiiSD_SD_iiiii)
        /*2600*/ 	.word	0x00000020


	//----- nvinfo : EIATTR_FRAME_SIZE
	.align		4
.L_1669:
        /*2604*/ 	.byte	0x04, 0x11
        /*2606*/ 	.short	(.L_1671 - .L_1670)
	.align		4
.L_1670:
        /*2608*/ 	.word	index@(_ZN4vllm25paged_attention_v2_kernelIthLi32ELi8ELi128ELNS_18Fp8KVCacheDataTypeE2ELb1ELi512EEEvPfS2_PT_PKS3_PKT0_S9_ifPKiSB_iPKfiiiSD_SD_iiiii)
        /*260c*/ 	.word	0x00000000


	//----- nvinfo : EIATTR_REGCOUNT
	.align		4
.L_1671:
        /*2610*/ 	.byte	0x04, 0x2f
        /*2612*/ 	.short	(.L_1673 - .L_1672)
	.align		4
.L_1672:
        /*2614*/ 	.word	index@(_ZN4vllm25paged_attention_v2_kernelIthLi64ELi8ELi128ELNS_18Fp8KVCacheDataTypeE2ELb1ELi512EEEvPfS2_PT_PKS3_PKT0_S9_ifPKiSB_iPKfiiiSD_SD_iiiii)
        /*2618*/ 	.word	0x00000020


	//----- nvinfo : EIATTR_FRAME_SIZE
	.align		4
.L_1673:
        /*261c*/ 	.byte	0x04, 0x11
        /*261e*/ 	.short	(.L_1675 - .L_1674)
	.align		4
.L_1674:
        /*2620*/ 	.word	index@(_ZN4vllm25paged_attention_v2_kernelIthLi64ELi8ELi128ELNS_18Fp8KVCacheDataTypeE2ELb1ELi512EEEvPfS2_PT_PKS3_PKT0_S9_ifPKiSB_iPKfiiiSD_SD_iiiii)
        /*2624*/ 	.word	0x00000000


	//----- nvinfo : EIATTR_REGCOUNT
	.align		4
.L_1675:
        /*2628*/ 	.byte	0x04, 0x2f
        /*262a*/ 	.short	(.L_1677 - .L_1676)
	.align		4
.L_1676:
        /*262c*/ 	.word	index@(_ZN4vllm25paged_attention_v2_kernelIthLi80ELi8ELi128ELNS_18Fp8KVCacheDataTypeE2ELb1ELi512EEEvPfS2_PT_PKS3_PKT0_S9_ifPKiSB_iPKfiiiSD_SD_iiiii)
        /*2630*/ 	.word	0x00000020


	//----- nvinfo : EIATTR_FRAME_SIZE
	.align		4
.L_1677:
        /*2634*/ 	.byte	0x04, 0x11
        /*2636*/ 	.short	(.L_1679 - .L_1678)
	.align		4
.L_1678:
        /*2638*/ 	.word	index@(_ZN4vllm25paged_attention_v2_kernelIthLi80ELi8ELi128ELNS_18Fp8KVCacheDataTypeE2ELb1ELi512EEEvPfS2_PT_PKS3_PKT0_S9_ifPKiSB_iPKfiiiSD_SD_iiiii)
        /*263c*/ 	.word	0x00000000


	//----- nvinfo : EIATTR_REGCOUNT
	.align		4
.L_1679:
        /*2640*/ 	.byte	0x04, 0x2f
        /*2642*/ 	.short	(.L_1681 - .L_1680)
	.align		4
.L_1680:
        /*2644*/ 	.word	index@(_ZN4vllm25paged_attention_v2_kernelIthLi96ELi8ELi128ELNS_18Fp8KVCacheDataTypeE2ELb1ELi512EEEvPfS2_PT_PKS3_PKT0_S9_ifPKiSB_iPKfiiiSD_SD_iiiii)
        /*2648*/ 	.word	0x00000020


	//----- nvinfo : EIATTR_FRAME_SIZE
	.align		4
.L_1681:
        /*264c*/ 	.byte	0x04, 0x11
        /*264e*/ 	.short	(.L_1683 - .L_1682)
	.align		4
.L_1682:
        /*2650*/ 	.word	index@(_ZN4vllm25paged_attention_v2_kernelIthLi96ELi8ELi128ELNS_18Fp8KVCacheDataTypeE2ELb1ELi512EEEvPfS2_PT_PKS3_PKT0_S9_ifPKiSB_iPKfiiiSD_SD_iiiii)
        /*2654*/ 	.word	0x00000000


	//----- nvinfo : EIATTR_REGCOUNT
	.align		4
.L_1683:
        /*2658*/ 	.byte	0x04, 0x2f
        /*265a*/ 	.short	(.L_1685 - .L_1684)
	.align		4
.L_1684:
        /*265c*/ 	.word	index@(_ZN4vllm25paged_attention_v2_kernelIthLi112ELi8ELi128ELNS_18Fp8KVCacheDataTypeE2ELb1ELi512EEEvPfS2_PT_PKS3_PKT0_S9_ifPKiSB_iPKfiiiSD_SD_iiiii)
        /*2660*/ 	.word	0x00000020


	//----- nvinfo : EIATTR_FRAME_SIZE
	.align		4
.L_1685:
        /*2664*/ 	.byte	0x04, 0x11
        /*2666*/ 	.short	(.L_1687 - .L_1686)
	.align		4
.L_1686:
        /*2668*/ 	.word	index@(_ZN4vllm25paged_attention_v2_kernelIthLi112ELi8ELi128ELNS_18Fp8KVCacheDataTypeE2ELb1ELi512EEEvPfS2_PT_PKS3_PKT0_S9_ifPKiSB_iPKfiiiSD_SD_iiiii)
        /*266c*/ 	.word	0x00000000


	//----- nvinfo : EIATTR_REGCOUNT
	.align		4
.L_1687:
        /*2670*/ 	.byte	0x04, 0x2f
        /*2672*/ 	.short	(.L_1689 - .L_1688)
	.align		4
.L_1688:
        /*2674*/ 	.word	index@(_ZN4vllm25paged_attention_v2_kernelIthLi120ELi8ELi128ELNS_18Fp8KVCacheDataTypeE2ELb1ELi512EEEvPfS2_PT_PKS3_PKT0_S9_ifPKiSB_iPKfiiiSD_SD_iiiii)
        /*2678*/ 	.word	0x00000020


	//----- nvinfo : EIATTR_FRAME_SIZE
	.align		4
.L_1689:
        /*267c*/ 	.byte	0x04, 0x11
        /*267e*/ 	.short	(.L_1691 - .L_1690)
	.align		4
.L_1690:
        /*2680*/ 	.word	index@(_ZN4vllm25paged_attention_v2_kernelIthLi120ELi8ELi128ELNS_18Fp8KVCacheDataTypeE2ELb1ELi512EEEvPfS2_PT_PKS3_PKT0_S9_ifPKiSB_iPKfiiiSD_SD_iiiii)
        /*2684*/ 	.word	0x00000000


	//----- nvinfo : EIATTR_REGCOUNT
	.align		4
.L_1691:
        /*2688*/ 	.byte	0x04, 0x2f
        /*268a*/ 	.short	(.L_1693 - .L_1692)
	.align		4
.L_1692:
        /*268c*/ 	.word	index@(_ZN4vllm25paged_attention_v2_kernelIthLi128ELi8ELi128ELNS_18Fp8KVCacheDataTypeE2ELb1ELi512EEEvPfS2_PT_PKS3_PKT0_S9_ifPKiSB_iPKfiiiSD_SD_iiiii)
        /*2690*/ 	.word	0x00000020


	//----- nvinfo : EIATTR_FRAME_SIZE
	.align		4
.L_1693:
        /*2694*/ 	.byte	0x04, 0x11
        /*2696*/ 	.short	(.L_1695 - .L_1694)
	.align		4
.L_1694:
        /*2698*/ 	.word	index@(_ZN4vllm25paged_attention_v2_kernelIthLi128ELi8ELi128ELNS_18Fp8KVCacheDataTypeE2ELb1ELi512EEEvPfS2_PT_PKS3_PKT0_S9_ifPKiSB_iPKfiiiSD_SD_iiiii)
        /*269c*/ 	.word	0x00000000


	//----- nvinfo : EIATTR_REGCOUNT
	.align		4
.L_1695:
        /*26a0*/ 	.byte	0x04, 0x2f
        /*26a2*/ 	.short	(.L_1697 - .L_1696)
	.align		4
.L_1696:
        /*26a4*/ 	.word	index@(_ZN4vllm25paged_attention_v2_kernelIthLi192ELi8ELi128ELNS_18Fp8KVCacheDataTypeE2ELb1ELi512EEEvPfS2_PT_PKS3_PKT0_S9_ifPKiSB_iPKfiiiSD_SD_iiiii)
        /*26a8*/ 	.word	0x00000020


	//----- nvinfo : EIATTR_FRAME_SIZE
	.align		4
.L_1697:
        /*26ac*/ 	.byte	0x04, 0x11
        /*26ae*/ 	.short	(.L_1699 - .L_1698)
	.align		4
.L_1698:
        /*26b0*/ 	.word	index@(_ZN4vllm25paged_attention_v2_kernelIthLi192ELi8ELi128ELNS_18Fp8KVCacheDataTypeE2ELb1ELi512EEEvPfS2_PT_PKS3_PKT0_S9_ifPKiSB_iPKfiiiSD_SD_iiiii)
        /*26b4*/ 	.word	0x00000000


	//----- nvinfo : EIATTR_REGCOUNT
	.align		4
.L_1699:
        /*26b8*/ 	.byte	0x04, 0x2f
        /*26ba*/ 	.short	(.L_1701 - .L_1700)
	.align		4
.L_1700:
        /*26bc*/ 	.word	index@(_ZN4vllm25paged_attention_v2_kernelIthLi256ELi8ELi128ELNS_18Fp8KVCacheDataTypeE2ELb1ELi512EEEvPfS2_PT_PKS3_PKT0_S9_ifPKiSB_iPKfiiiSD_SD_iiiii)
        /*26c0*/ 	.word	0x00000020


	//----- nvinfo : EIATTR_FRAME_SIZE
	.align		4
.L_1701:
        /*26c4*/ 	.byte	0x04, 0x11
        /*26c6*/ 	.short	(.L_1703 - .L_1702)
	.align		4
.L_1702:
        /*26c8*/ 	.word	index@(_ZN4vllm25paged_attention_v2_kernelIthLi256ELi8ELi128ELNS_18Fp8KVCacheDataTypeE2ELb1ELi512EEEvPfS2_PT_PKS3_PKT0_S9_ifPKiSB_iPKfiiiSD_SD_iiiii)
        /*26cc*/ 	.word	0x00000000


	//----- nvinfo : EIATTR_REGCOUNT
	.align		4
.L_1703:
        /*26d0*/ 	.byte	0x04, 0x2f
        /*26d2*/ 	.short	(.L_1705 - .L_1704)
	.align		4
.L_1704:
        /*26d4*/ 	.word	index@(_ZN4vllm25paged_attention_v2_kernelIthLi32ELi8ELi128ELNS_18Fp8KVCacheDataTypeE2ELb0ELi512EEEvPfS2_PT_PKS3_PKT0_S9_ifPKiSB_iPKfiiiSD_SD_iiiii)
        /*26d8*/ 	.word	0x00000020


	//----- nvinfo : EIATTR_FRAME_SIZE
	.align		4
.L_1705:
        /*26dc*/ 	.byte	0x04, 0x11
        /*26de*/ 	.short	(.L_1707 - .L_1706)
	.align		4
.L_1706:
        /*26e0*/ 	.word	index@(_ZN4vllm25paged_attention_v2_kernelIthLi32ELi8ELi128ELNS_18Fp8KVCacheDataTypeE2ELb0ELi512EEEvPfS2_PT_PKS3_PKT0_S9_ifPKiSB_iPKfiiiSD_SD_iiiii)
        /*26e4*/ 	.word	0x00000000


	//----- nvinfo : EIATTR_REGCOUNT
	.align		4
.L_1707:
        /*26e8*/ 	.byte	0x04, 0x2f
        /*26ea*/ 	.short	(.L_1709 - .L_1708)
	.align		4
.L_1708:
        /*26ec*/ 	.word	index@(_ZN4vllm25paged_attention_v2_kernelIthLi64ELi8ELi128ELNS_18Fp8KVCacheDataTypeE2ELb0ELi512EEEvPfS2_PT_PKS3_PKT0_S9_ifPKiSB_iPKfiiiSD_SD_iiiii)
        /*26f0*/ 	.word	0x00000020


	//----- nvinfo : EIATTR_FRAME_SIZE
	.align		4
.L_1709:
        /*26f4*/ 	.byte	0x04, 0x11
        /*26f6*/ 	.short	(.L_1711 - .L_1710)
	.align		4
.L_1710:
        /*26f8*/ 	.word	index@(_ZN4vllm25paged_attention_v2_kernelIthLi64ELi8ELi128ELNS_18Fp8KVCacheDataTypeE2ELb0ELi512EEEvPfS2_PT_PKS3_PKT0_S9_ifPKiSB_iPKfiiiSD_SD_iiiii)
        /*26fc*/ 	.word	0x00000000


	//----- nvinfo : EIATTR_REGCOUNT
	.align		4
.L_1711:
        /*2700*/ 	.byte	0x04, 0x2f
        /*2702*/ 	.short	(.L_1713 - .L_1712)
	.align		4
.L_1712:
        /*2704*/ 	.word	index@(_ZN4vllm25paged_attention_v2_kernelIthLi80ELi8ELi128ELNS_18Fp8KVCacheDataTypeE2ELb0ELi512EEEvPfS2_PT_PKS3_PKT0_S9_ifPKiSB_iPKfiiiSD_SD_iiiii)
        /*2708*/ 	.word	0x00000020


	//----- nvinfo : EIATTR_FRAME_SIZE
	.align		4
.L_1713:
        /*270c*/ 	.byte	0x04, 0x11
        /*270e*/ 	.short	(.L_1715 - .L_1714)
	.align		4
.L_1714:
        /*2710*/ 	.word	index@(_ZN4vllm25paged_attention_v2_kernelIthLi80ELi8ELi128ELNS_18Fp8KVCacheDataTypeE2ELb0ELi512EEEvPfS2_PT_PKS3_PKT0_S9_ifPKiSB_iPKfiiiSD_SD_iiiii)
        /*2714*/ 	.word	0x00000000


	//----- nvinfo : EIATTR_REGCOUNT
	.align		4
.L_1715:
        /*2718*/ 	.byte	0x04, 0x2f
        /*271a*/ 	.short	(.L_1717 - .L_1716)
	.align		4
.L_1716:
        /*271c*/ 	.word	index@(_ZN4vllm25paged_attention_v2_kernelIthLi96ELi8ELi128ELNS_18Fp8KVCacheDataTypeE2ELb0ELi512EEEvPfS2_PT_PKS3_PKT0_S9_ifPKiSB_iPKfiiiSD_SD_iiiii)
        /*2720*/ 	.word	0x00000020


	//----- nvinfo : EIATTR_FRAME_SIZE
	.align		4
.L_1717:
        /*2724*/ 	.byte	0x04, 0x11
        /*2726*/ 	.short	(.L_1719 - .L_1718)
	.align		4
.L_1718:
        /*2728*/ 	.word	index@(_ZN4vllm25paged_attention_v2_kernelIthLi96ELi8ELi128ELNS_18Fp8KVCacheDataTypeE2ELb0ELi512EEEvPfS2_PT_PKS3_PKT0_S9_ifPKiSB_iPKfiiiSD_SD_iiiii)
        /*272c*/ 	.word	0x00000000


	//----- nvinfo : EIATTR_REGCOUNT
	.align		4
.L_1719:
        /*2730*/ 	.byte	0x04, 0x2f
        /*2732*/ 	.short	(.L_1721 - .L_1720)
	.align		4
.L_1720:
        /*2734*/ 	.word	index@(_ZN4vllm25paged_attention_v2_kernelIthLi112ELi8ELi128ELNS_18Fp8KVCacheDataTypeE2ELb0ELi512EEEvPfS2_PT_PKS3_PKT0_S9_ifPKiSB_iPKfiiiSD_SD_iiiii)
        /*2738*/ 	.word	0x00000020


	//----- nvinfo : EIATTR_FRAME_SIZE
	.align		4
.L_1721:
        /*273c*/ 	.byte	0x04, 0x11
        /*273e*/ 	.short	(.L_1723 - .L_1722)
	.align		4
.L_1722:
        /*2740*/ 	.word	index@(_ZN4vllm25paged_attention_v2_kernelIthLi112ELi8ELi128ELNS_18Fp8KVCacheDataTypeE2ELb0ELi512EEEvPfS2_PT_PKS3_PKT0_S9_ifPKiSB_iPKfiiiSD_SD_iiiii)
        /*2744*/ 	.word	0x00000000


	//----- nvinfo : EIATTR_REGCOUNT
	.align		4
.L_1723:
        /*2748*/ 	.byte	0x04, 0x2f
        /*274a*/ 	.short	(.L_1725 - .L_1724)
	.align		4
.L_1724:
        /*274c*/ 	.word	index@(_ZN4vllm25paged_attention_v2_kernelIthLi120ELi8ELi128ELNS_18Fp8KVCacheDataTypeE2ELb0ELi512EEEvPfS2_PT_PKS3_PKT0_S9_ifPKiSB_iPKfiiiSD_SD_iiiii)
        /*2750*/ 	.word	0x00000020


	//----- nvinfo : EIATTR_FRAME_SIZE
	.align		4
.L_1725:
        /*2754*/ 	.byte	0x04, 0x11
        /*2756*/ 	.short	(.L_1727 - .L_1726)
	.align		4
.L_1726:
        /*2758*/ 	.word	index@(_ZN4vllm25paged_attention_v2_kernelIthLi120ELi8ELi128ELNS_18Fp8KVCacheDataTypeE2ELb0ELi512EEEvPfS2_PT_PKS3_PKT0_S9_ifPKiSB_iPKfiiiSD_SD_iiiii)
        /*275c*/ 	.word	0x00000000


	//----- nvinfo : EIATTR_REGCOUNT
	.align		4
.L_1727:
        /*2760*/ 	.byte	0x04, 0x2f
        /*2762*/ 	.short	(.L_1729 - .L_1728)
	.align		4
.L_1728:
        /*2764*/ 	.word	index@(_ZN4vllm25paged_attention_v2_kernelIthLi128ELi8ELi128ELNS_18Fp8KVCacheDataTypeE2ELb0ELi512EEEvPfS2_PT_PKS3_PKT0_S9_ifPKiSB_iPKfiiiSD_SD_iiiii)
        /*2768*/ 	.word	0x00000020


	//----- nvinfo : EIATTR_FRAME_SIZE
	.align		4
.L_1729:
        /*276c*/ 	.byte	0x04, 0x11
        /*276e*/ 	.short	(.L_1731 - .L_1730)
	.align		4
.L_1730:
        /*2770*/ 	.word	index@(_ZN4vllm25paged_attention_v2_kernelIthLi128ELi8ELi128ELNS_18Fp8KVCacheDataTypeE2ELb0ELi512EEEvPfS2_PT_PKS3_PKT0_S9_ifPKiSB_iPKfiiiSD_SD_iiiii)
        /*2774*/ 	.word	0x00000000


	//----- nvinfo : EIATTR_REGCOUNT
	.align		4
.L_1731:
        /*2778*/ 	.byte	0x04, 0x2f
        /*277a*/ 	.short	(.L_1733 - .L_1732)
	.align		4
.L_1732:
        /*277c*/ 	.word	index@(_ZN4vllm25paged_attention_v2_kernelIthLi192ELi8ELi128ELNS_18Fp8KVCacheDataTypeE2ELb0ELi512EEEvPfS2_PT_PKS3_PKT0_S9_ifPKiSB_iPKfiiiSD_SD_iiiii)
        /*2780*/ 	.word	0x00000020


	//----- nvinfo : EIATTR_FRAME_SIZE
	.align		4
.L_1733:
        /*2784*/ 	.byte	0x04, 0x11
        /*2786*/ 	.short	(.L_1735 - .L_1734)
	.align		4
.L_1734:
        /*2788*/ 	.word	index@(_ZN4vllm25paged_attention_v2_kernelIthLi192ELi8ELi128ELNS_18Fp8KVCacheDataTypeE2ELb0ELi512EEEvPfS2_PT_PKS3_PKT0_S9_ifPKiSB_iPKfiiiSD_SD_iiiii)
        /*278c*/ 	.word	0x00000000


	//----- nvinfo : EIATTR_REGCOUNT
	.align		4
.L_1735:
        /*2790*/ 	.byte	0x04, 0x2f
        /*2792*/ 	.short	(.L_1737 - .L_1736)
	.align		4
.L_1736:
        /*2794*/ 	.word	index@(_ZN4vllm25paged_attention_v2_kernelIthLi256ELi8ELi128ELNS_18Fp8KVCacheDataTypeE2ELb0ELi512EEEvPfS2_PT_PKS3_PKT0_S9_ifPKiSB_iPKfiiiSD_SD_iiiii)
        /*2798*/ 	.word	0x00000020


	//----- nvinfo : EIATTR_FRAME_SIZE
	.align		4
.L_1737:
        /*279c*/ 	.byte	0x04, 0x11
        /*279e*/ 	.short	(.L_1739 - .L_1738)
	.align		4
.L_1738:
        /*27a0*/ 	.word	index@(_ZN4vllm25paged_attention_v2_kernelIthLi256ELi8ELi128ELNS_18Fp8KVCacheDataTypeE2ELb0ELi512EEEvPfS2_PT_PKS3_PKT0_S9_ifPKiSB_iPKfiiiSD_SD_iiiii)
        /*27a4*/ 	.word	0x00000000


	//----- nvinfo : EIATTR_REGCOUNT
	.align		4
.L_1739:
        /*27a8*/ 	.byte	0x04, 0x2f
        /*27aa*/ 	.short	(.L_1741 - .L_1740)
	.align		4
.L_1740:
        /*27ac*/ 	.word	index@(_ZN4vllm25paged_attention_v2_kernelIthLi32ELi16ELi128ELNS_18Fp8KVCacheDataTypeE2ELb1ELi512EEEvPfS2_PT_PKS3_PKT0_S9_ifPKiSB_iPKfiiiSD_SD_iiiii)
        /*27b0*/ 	.word	0x00000020


	//----- nvinfo : EIATTR_FRAME_SIZE
	.align		4
.L_1741:
        /*27b4*/ 	.byte	0x04, 0x11
        /*27b6*/ 	.short	(.L_1743 - .L_1742)
	.align		4
.L_1742:
        /*27b8*/ 	.word	index@(_ZN4vllm25paged_attention_v2_kernelIthLi32ELi16ELi128ELNS_18Fp8KVCacheDataTypeE2ELb1ELi512EEEvPfS2_PT_PKS3_PKT0_S9_ifPKiSB_iPKfiiiSD_SD_iiiii)
        /*27bc*/ 	.word	0x00000000


	//----- nvinfo : EIATTR_REGCOUNT
	.align		4
.L_1743:
        /*27c0*/ 	.byte	0x04, 0x2f
        /*27c2*/ 	.short	(.L_1745 - .L_1744)
	.align		4
.L_1744:
        /*27c4*/ 	.word	index@(_ZN4vllm25paged_attention_v2_kernelIthLi64ELi16ELi128ELNS_18Fp8KVCacheDataTypeE2ELb1ELi512EEEvPfS2_PT_PKS3_PKT0_S9_ifPKiSB_iPKfiiiSD_SD_iiiii)
        /*27c8*/ 	.word	0x00000020


	//----- nvinfo : EIATTR_FRAME_SIZE
	.align		4
.L_1745:
        /*27cc*/ 	.byte	0x04, 0x11
        /*27ce*/ 	.short	(.L_1747 - .L_1746)
	.align		4
.L_1746:
        /*27d0*/ 	.word	index@(_ZN4vllm25paged_attention_v2_kernelIthLi64ELi16ELi128ELNS_18Fp8KVCacheDataTypeE2ELb1ELi512EEEvPfS2_PT_PKS3_PKT0_S9_ifPKiSB_iPKfiiiSD_SD_iiiii)
        /*27d4*/ 	.word	0x00000000


	//----- nvinfo : EIATTR_REGCOUNT
	.align		4
.L_1747:
        /*27d8*/ 	.byte	0x04, 0x2f
        /*27da*/ 	.short	(.L_1749 - .L_1748)
	.align		4
.L_1748:
        /*27dc*/ 	.word	index@(_ZN4vllm25paged_attention_v2_kernelIthLi80ELi16ELi128ELNS_18Fp8KVCacheDataTypeE2ELb1ELi512EEEvPfS2_PT_PKS3_PKT0_S9_ifPKiSB_iPKfiiiSD_SD_iiiii)
        /*27e0*/ 	.word	0x00000020


	//----- nvinfo : EIATTR_FRAME_SIZE
	.align		4
.L_1749:
        /*27e4*/ 	.byte	0x04, 0x11
        /*27e6*/ 	.short	(.L_1751 - .L_1750)
	.align		4
.L_1750:
        /*27e8*/ 	.word	index@(_ZN4vllm25paged_attention_v2_kernelIthLi80ELi16ELi128ELNS_18Fp8KVCacheDataTypeE2ELb1ELi512EEEvPfS2_PT_PKS3_PKT0_S9_ifPKiSB_iPKfiiiSD_SD_iiiii)
        /*27ec*/ 	.word	0x00000000


	//----- nvinfo : EIATTR_REGCOUNT
	.align		4
.L_1751:
        /*27f0*/ 	.byte	0x04, 0x2f
        /*27f2*/ 	.short	(.L_1753 - .L_1752)
	.align		4
.L_1752:
        /*27f4*/ 	.word	index@(_ZN4vllm25paged_attention_v2_kernelIthLi96ELi16ELi128ELNS_18Fp8KVCacheDataTypeE2ELb1ELi512EEEvPfS2_PT_PKS3_PKT0_S9_ifPKiSB_iPKfiiiSD_SD_iiiii)
        /*27f8*/ 	.word	0x00000020


	//----- nvinfo : EIATTR_FRAME_SIZE
	.align		4
.L_1753:
        /*27fc*/ 	.byte	0x04, 0x11
        /*27fe*/ 	.short	(.L_1755 - .L_1754)
	.align		4
.L_1754:
        /*2800*/ 	.word	index@(_ZN4vllm25paged_attention_v2_kernelIthLi96ELi16ELi128ELNS_18Fp8KVCacheDataTypeE2ELb1ELi512EEEvPfS2_PT_PKS3_PKT0_S9_ifPKiSB_iPKfiiiSD_SD_iiiii)
        /*2804*/ 	.word	0x00000000


	//----- nvinfo : EIATTR_REGCOUNT
	.align		4
.L_1755:
        /*2808*/ 	.byte	0x04, 0x2f
        /*280a*/ 	.short	(.L_1757 - .L_1756)
	.align		4
.L_1756:
        /*280c*/ 	.word	index@(_ZN4vllm25paged_attention_v2_kernelIthLi112ELi16ELi128ELNS_18Fp8KVCacheDataTypeE2ELb1ELi512EEEvPfS2_PT_PKS3_PKT0_S9_ifPKiSB_iPKfiiiSD_SD_iiiii)
        /*2810*/ 	.word	0x00000020


	//----- nvinfo : EIATTR_FRAME_SIZE
	.align		4
.L_1757:
        /*2814*/ 	.byte	0x04, 0x11
        /*2816*/ 	.short	(.L_1759 - .L_1758)
	.align		4
.L_1758:
        /*2818*/ 	.word	index@(_ZN4vllm25paged_attention_v2_kernelIthLi112ELi16ELi128ELNS_18Fp8KVCacheDataTypeE2ELb1ELi512EEEvPfS2_PT_PKS3_PKT0_S9_ifPKiSB_iPKfiiiSD_SD_iiiii)
        /*281c*/ 	.word	0x00000000


	//----- nvinfo : EIATTR_REGCOUNT
	.align		4
.L_1759:
        /*2820*/ 	.byte	0x04, 0x2f
        /*2822*/ 	.short	(.L_1761 - .L_1760)
	.align		4
.L_1760:
        /*2824*/ 	.word	index@(_ZN4vllm25paged_attention_v2_kernelIthLi120ELi16ELi128ELNS_18Fp8KVCacheDataTypeE2ELb1ELi512EEEvPfS2_PT_PKS3_PKT0_S9_ifPKiSB_iPKfiiiSD_SD_iiiii)
        /*2828*/ 	.word	0x00000020


	//----- nvinfo : EIATTR_FRAME_SIZE
	.align		4
.L_1761:
        /*282c*/ 	.byte	0x04, 0x11
        /*282e*/ 	.short	(.L_1763 - .L_1762)
	.align		4
.L_1762:
        /*2830*/ 	.word	index@(_ZN4vllm25paged_attention_v2_kernelIthLi120ELi16ELi128ELNS_18Fp8KVCacheDataTypeE2ELb1ELi512EEEvPfS2_PT_PKS3_PKT0_S9_ifPKiSB_iPKfiiiSD_SD_iiiii)
        /*2834*/ 	.word	0x00000000


	//----- nvinfo : EIATTR_REGCOUNT
	.align		4
.L_1763:
        /*2838*/ 	.byte	0x04, 0x2f
        /*283a*/ 	.short	(.L_1765 - .L_1764)
	.align		4
.L_1764:
        /*283c*/ 	.word	index@(_ZN4vllm25paged_attention_v2_kernelIthLi128ELi16ELi128ELNS_18Fp8KVCacheDataTypeE2ELb1ELi512EEEvPfS2_PT_PKS3_PKT0_S9_ifPKiSB_iPKfiiiSD_SD_iiiii)
        /*2840*/ 	.word	0x00000020


	//----- nvinfo : EIATTR_FRAME_SIZE
	.align		4
.L_1765:
        /*2844*/ 	.byte	0x04, 0x11
        /*2846*/ 	.short	(.L_1767 - .L_1766)
	.align		4
.L_1766:
        /*2848*/ 	.word	index@(_ZN4vllm25paged_attention_v2_kernelIthLi128ELi16ELi128ELNS_18Fp8KVCacheDataTypeE2ELb1ELi512EEEvPfS2_PT_PKS3_PKT0_S9_ifPKiSB_iPKfiiiSD_SD_iiiii)
        /*284c*/ 	.word	0x00000000


	//----- nvinfo : EIATTR_REGCOUNT
	.align		4
.L_1767:
        /*2850*/ 	.byte	0x04, 0x2f
        /*2852*/ 	.short	(.L_1769 - .L_1768)
	.align		4
.L_1768:
        /*2854*/ 	.word	index@(_ZN4vllm25paged_attention_v2_kernelIthLi192ELi16ELi128ELNS_18Fp8KVCacheDataTypeE2ELb1ELi512EEEvPfS2_PT_PKS3_PKT0_S9_ifPKiSB_iPKfiiiSD_SD_iiiii)
        /*2858*/ 	.word	0x00000020


	//----- nvinfo : EIATTR_FRAME_SIZE
	.align		4
.L_1769:
        /*285c*/ 	.byte	0x04, 0x11
        /*285e*/ 	.short	(.L_1771 - .L_1770)
	.align		4
.L_1770:
        /*2860*/ 	.word	index@(_ZN4vllm25paged_attention_v2_kernelIthLi192ELi16ELi128ELNS_18Fp8KVCacheDataTypeE2ELb1ELi512EEEvPfS2_PT_PKS3_PKT0_S9_ifPKiSB_iPKfiiiSD_SD_iiiii)
        /*2864*/ 	.word	0x00000000


	//----- nvinfo : EIATTR_REGCOUNT
	.align		4
.L_1771:
        /*2868*/ 	.byte	0x04, 0x2f
        /*286a*/ 	.short	(.L_1773 - .L_1772)
	.align		4
.L_1772:
        /*286c*/ 	.word	index@(_ZN4vllm25paged_attention_v2_kernelIthLi256ELi16ELi128ELNS_18Fp8KVCacheDataTypeE2ELb1ELi512EEEvPfS2_PT_PKS3_PKT0_S9_ifPKiSB_iPKfiiiSD_SD_iiiii)
        /*2870*/ 	.word	0x00000020


	//----- nvinfo : EIATTR_FRAME_SIZE
	.align		4
.L_1773:
        /*2874*/ 	.byte	0x04, 0x11
        /*2876*/ 	.short	(.L_1775 - .L_1774)
	.align		4
.L_1774:
        /*2878*/ 	.word	index@(_ZN4vllm25paged_attention_v2_kernelIthLi256ELi16ELi128ELNS_18Fp8KVCacheDataTypeE2ELb1ELi512EEEvPfS2_PT_PKS3_PKT0_S9_ifPKiSB_iPKfiiiSD_SD_iiiii)
        /*287c*/ 	.word	0x00000000


	//----- nvinfo : EIATTR_REGCOUNT
	.align		4
.L_1775:
        /*2880*/ 	.byte	0x04, 0x2f
        /*2882*/ 	.short	(.L_1777 - .L_1776)
	.align		4
.L_1776:
        /*2884*/ 	.word	index@(_ZN4vllm25paged_attention_v2_kernelIthLi32ELi16ELi128ELNS_18Fp8KVCacheDataTypeE2ELb0ELi512EEEvPfS2_PT_PKS3_PKT0_S9_ifPKiSB_iPKfiiiSD_SD_iiiii)
        /*2888*/ 	.word	0x00000020


	//----- nvinfo : EIATTR_FRAME_SIZE
	.align		4
.L_1777:
        /*288c*/ 	.byte	0x04, 0x11
        /*288e*/ 	.short	(.L_1779 - .L_1778)
	.align		4
.L_1778:
        /*2890*/ 	.word	index@(_ZN4vllm25paged_attention_v2_kernelIthLi32ELi16ELi128ELNS_18Fp8KVCacheDataTypeE2ELb0ELi512EEEvPfS2_PT_PKS3_PKT0_S9_ifPKiSB_iPKfiiiSD_SD_iiiii)
        /*2894*/ 	.word	0x00000000


	//----- nvinfo : EIATTR_REGCOUNT
	.align		4
.L_1779:
        /*2898*/ 	.byte	0x04, 0x2f
        /*289a*/ 	.short	(.L_1781 - .L_1780)
	.align		4
.L_1780:
        /*289c*/ 	.word	index@(_ZN4vllm25paged_attention_v2_kernelIthLi64ELi16ELi128ELNS_18Fp8KVCacheDataTypeE2ELb0ELi512EEEvPfS2_PT_PKS3_PKT0_S9_ifPKiSB_iPKfiiiSD_SD_iiiii)
        /*28a0*/ 	.word	0x00000020


	//----- nvinfo : EIATTR_FRAME_SIZE
	.align		4
.L_1781:
        /*28a4*/ 	.byte	0x04, 0x11
        /*28a6*/ 	.short	(.L_1783 - .L_1782)
	.align		4
.L_1782:
        /*28a8*/ 	.word	index@(_ZN4vllm25paged_attention_v2_kernelIthLi64ELi16ELi128ELNS_18Fp8KVCacheDataTypeE2ELb0ELi512EEEvPfS2_PT_PKS3_PKT0_S9_ifPKiSB_iPKfiiiSD_SD_iiiii)
        /*28ac*/ 	.word	0x00000000


	//----- nvinfo : EIATTR_REGCOUNT
	.align		4
.L_1783:
        /*28b0*/ 	.byte	0x04, 0x2f
        /*28b2*/ 	.short	(.L_1785 - .L_1784)
	.align		4
.L_1784:
        /*28b4*/ 	.word	index@(_ZN4vllm25paged_attention_v2_kernelIthLi80ELi16ELi128ELNS_18Fp8KVCacheDataTypeE2ELb0ELi512EEEvPfS2_PT_PKS3_PKT0_S9_ifPKiSB_iPKfiiiSD_SD_iiiii)
        /*28b8*/ 	.word	0x00000020


	//----- nvinfo : EIATTR_FRAME_SIZE
	.align		4
.L_1785:
        /*28bc*/ 	.byte	0x04, 0x11
        /*28be*/ 	.short	(.L_1787 - .L_1786)
	.align		4
.L_1786:
        /*28c0*/ 	.word	index@(_ZN4vllm25paged_attention_v2_kernelIthLi80ELi16ELi128ELNS_18Fp8KVCacheDataTypeE2ELb0ELi512EEEvPfS2_PT_PKS3_PKT0_S9_ifPKiSB_iPKfiiiSD_SD_iiiii)
        /*28c4*/ 	.word	0x00000000


	//----- nvinfo : EIATTR_REGCOUNT
	.align		4
.L_1787:
        /*28c8*/ 	.byte	0x04, 0x2f
        /*28ca*/ 	.short	(.L_1789 - .L_1788)
	.align		4
.L_1788:
        /*28cc*/ 	.word	index@(_ZN4vllm25paged_attention_v2_kernelIthLi96ELi16ELi128ELNS_18Fp8KVCacheDataTypeE2ELb0ELi512EEEvPfS2_PT_PKS3_PKT0_S9_ifPKiSB_iPKfiiiSD_SD_iiiii)
        /*28d0*/ 	.word	0x00000020


	//----- nvinfo : EIATTR_FRAME_SIZE
	.align		4
.L_1789:
        /*28d4*/ 	.byte	0x04, 0x11
        /*28d6*/ 	.short	(.L_1791 - .L_1790)
	.align		4
.L_1790:
        /*28d8*/ 	.word	index@(_ZN4vllm25paged_attention_v2_kernelIthLi96ELi16ELi128ELNS_18Fp8KVCacheDataTypeE2ELb0ELi512EEEvPfS2_PT_PKS3_PKT0_S9_ifPKiSB_iPKfiiiSD_SD_iiiii)
        /*28dc*/ 	.word	0x00000000


	//----- nvinfo : EIATTR_REGCOUNT
	.align		4
.L_1791:
        /*28e0*/ 	.byte	0x04, 0x2f
        /*28e2*/ 	.short	(.L_1793 - .L_1792)
	.align		4
.L_1792:
        /*28e4*/ 	.word	index@(_ZN4vllm25paged_attention_v2_kernelIthLi112ELi16ELi128ELNS_18Fp8KVCacheDataTypeE2ELb0ELi512EEEvPfS2_PT_PKS3_PKT0_S9_ifPKiSB_iPKfiiiSD_SD_iiiii)
        /*28e8*/ 	.word	0x00000020


	//----- nvinfo : EIATTR_FRAME_SIZE
	.align		4
.L_1793:
        /*28ec*/ 	.byte	0x04, 0x11
        /*28ee*/ 	.short	(.L_1795 - .L_1794)
	.align		4
.L_1794:
        /*28f0*/ 	.word	index@(_ZN4vllm25paged_attention_v2_kernelIthLi112ELi16ELi128ELNS_18Fp8KVCacheDataTypeE2ELb0ELi512EEEvPfS2_PT_PKS3_PKT0_S9_ifPKiSB_iPKfiiiSD_SD_iiiii)
        /*28f4*/ 	.word	0x00000000


	//----- nvinfo : EIATTR_REGCOUNT
	.align		4
.L_1795:
        /*28f8*/ 	.byte	0x04, 0x2f
        /*28fa*/ 	.short	(.L_1797 - .L_1796)
	.align		4
.L_1796:
        /*28fc*/ 	.word	index@(_ZN4vllm25paged_attention_v2_kernelIthLi120ELi16ELi128ELNS_18Fp8KVCacheDataTypeE2ELb0ELi512EEEvPfS2_PT_PKS3_PKT0_S9_ifPKiSB_iPKfiiiSD_SD_iiiii)
        /*2900*/ 	.word	0x00000020


	//----- nvinfo : EIATTR_FRAME_SIZE
	.align		4
.L_1797:
        /*2904*/ 	.byte	0x04, 0x11
        /*2906*/ 	.short	(.L_1799 - .L_1798)
	.align		4
.L_1798:
        /*2908*/ 	.word	index@(_ZN4vllm25paged_attention_v2_kernelIthLi120ELi16ELi128ELNS_18Fp8KVCacheDataTypeE2ELb0ELi512EEEvPfS2_PT_PKS3_PKT0_S9_ifPKiSB_iPKfiiiSD_SD_iiiii)
        /*290c*/ 	.word	0x00000000


	//----- nvinfo : EIATTR_REGCOUNT
	.align		4
.L_1799:
        /*2910*/ 	.byte	0x04, 0x2f
        /*2912*/ 	.short	(.L_1801 - .L_1800)
	.align		4
.L_1800:
        /*2914*/ 	.word	index@(_ZN4vllm25paged_attention_v2_kernelIthLi128ELi16ELi128ELNS_18Fp8KVCacheDataTypeE2ELb0ELi512EEEvPfS2_PT_PKS3_PKT0_S9_ifPKiSB_iPKfiiiSD_SD_iiiii)
        /*2918*/ 	.word	0x00000020


	//----- nvinfo : EIATTR_FRAME_SIZE
	.align		4
.L_1801:
        /*291c*/ 	.byte	0x04, 0x11
        /*291e*/ 	.short	(.L_1803 - .L_1802)
	.align		4
.L_1802:
        /*2920*/ 	.word	index@(_ZN4vllm25paged_attention_v2_kernelIthLi128ELi16ELi128ELNS_18Fp8KVCacheDataTypeE2ELb0ELi512EEEvPfS2_PT_PKS3_PKT0_S9_ifPKiSB_iPKfiiiSD_SD_iiiii)
        /*2924*/ 	.word	0x00000000


	//----- nvinfo : EIATTR_REGCOUNT
	.align		4
.L_1803:
        /*2928*/ 	.byte	0x04, 0x2f
        /*292a*/ 	.short	(.L_1805 - .L_1804)
	.align		4
.L_1804:
        /*292c*/ 	.word	index@(_ZN4vllm25paged_attention_v2_kernelIthLi192ELi16ELi128ELNS_18Fp8KVCacheDataTypeE2ELb0ELi512EEEvPfS2_PT_PKS3_PKT0_S9_ifPKiSB_iPKfiiiSD_SD_iiiii)
        /*2930*/ 	.word	0x00000020


	//----- nvinfo : EIATTR_FRAME_SIZE
	.align		4
.L_1805:
        /*2934*/ 	.byte	0x04, 0x11
        /*2936*/ 	.short	(.L_1807 - .L_1806)
	.align		4
.L_1806:
        /*2938*/ 	.word	index@(_ZN4vllm25paged_attention_v2_kernelIthLi192ELi16ELi128ELNS_18Fp8KVCacheDataTypeE2ELb0ELi512EEEvPfS2_PT_PKS3_PKT0_S9_ifPKiSB_iPKfiiiSD_SD_iiiii)
        /*293c*/ 	.word	0x00000000


	//----- nvinfo : EIATTR_REGCOUNT
	.align		4
.L_1807:
        /*2940*/ 	.byte	0x04, 0x2f
        /*2942*/ 	.short	(.L_1809 - .L_1808)
	.align		4
.L_1808:
        /*2944*/ 	.word	index@(_ZN4vllm25paged_attention_v2_kernelIthLi256ELi16ELi128ELNS_18Fp8KVCacheDataTypeE2ELb0ELi512EEEvPfS2_PT_PKS3_PKT0_S9_ifPKiSB_iPKfiiiSD_SD_iiiii)
        /*2948*/ 	.word	0x00000020


	//----- nvinfo : EIATTR_FRAME_SIZE
	.align		4
.L_1809:
        /*294c*/ 	.byte	0x04, 0x11
        /*294e*/ 	.short	(.L_1811 - .L_1810)
	.align		4
.L_1810:
        /*2950*/ 	.word	index@(_ZN4vllm25paged_attention_v2_kernelIthLi256ELi16ELi128ELNS_18Fp8KVCacheDataTypeE2ELb0ELi512EEEvPfS2_PT_PKS3_PKT0_S9_ifPKiSB_iPKfiiiSD_SD_iiiii)
        /*2954*/ 	.word	0x00000000


	//----- nvinfo : EIATTR_REGCOUNT
	.align		4
.L_1811:
        /*2958*/ 	.byte	0x04, 0x2f
        /*295a*/ 	.short	(.L_1813 - .L_1812)
	.align		4
.L_1812:
        /*295c*/ 	.word	index@(_ZN4vllm25paged_attention_v2_kernelIthLi32ELi32ELi128ELNS_18Fp8KVCacheDataTypeE2ELb1ELi512EEEvPfS2_PT_PKS3_PKT0_S9_ifPKiSB_iPKfiiiSD_SD_iiiii)
        /*2960*/ 	.word	0x00000020


	//----- nvinfo : EIATTR_FRAME_SIZE
	.align		4
.L_1813:
        /*2964*/ 	.byte	0x04, 0x11
        /*2966*/ 	.short	(.L_1815 - .L_1814)
	.align		4
.L_1814:
        /*2968*/ 	.word	index@(_ZN4vllm25paged_attention_v2_kernelIthLi32ELi32ELi128ELNS_18Fp8KVCacheDataTypeE2ELb1ELi512EEEvPfS2_PT_PKS3_PKT0_S9_ifPKiSB_iPKfiiiSD_SD_iiiii)
        /*296c*/ 	.word	0x00000000


	//----- nvinfo : EIATTR_REGCOUNT
	.align		4
.L_1815:
        /*2970*/ 	.byte	0x04, 0x2f
        /*2972*/ 	.short	(.L_1817 - .L_1816)
	.align		4
.L_1816:
        /*2974*/ 	.word	index@(_ZN4vllm25paged_attention_v2_kernelIthLi64ELi32ELi128ELNS_18Fp8KVCacheDataTypeE2ELb1ELi512EEEvPfS2_PT_PKS3_PKT0_S9_ifPKiSB_iPKfiiiSD_SD_iiiii)
        /*2978*/ 	.word	0x00000020


	//----- nvinfo : EIATTR_FRAME_SIZE
	.align		4
.L_1817:
        /*297c*/ 	.byte	0x04, 0x11
        /*297e*/ 	.short	(.L_1819 - .L_1818)
	.align		4
.L_1818:
        /*2980*/ 	.word	index@(_ZN4vllm25paged_attention_v2_kernelIthLi64ELi32ELi128ELNS_18Fp8KVCacheDataTypeE2ELb1ELi512EEEvPfS2_PT_PKS3_PKT0_S9_ifPKiSB_iPKfiiiSD_SD_iiiii)
        /*2984*/ 	.word	0x00000000


	//----- nvinfo : EIATTR_REGCOUNT
	.align		4
.L_1819:
        /*2988*/ 	.byte	0x04, 0x2f
        /*298a*/ 	.short	(.L_1821 - .L_1820)
	.align		4
.L_1820:
        /*298c*/ 	.word	index@(_ZN4vllm25paged_attention_v2_kernelIthLi80ELi32ELi128ELNS_18Fp8KVCacheDataTypeE2ELb1ELi512EEEvPfS2_PT_PKS3_PKT0_S9_ifPKiSB_iPKfiiiSD_SD_iiiii)
        /*2990*/ 	.word	0x00000027


	//----- nvinfo : EIATTR_FRAME_SIZE
	.align		4
.L_1821:
        /*2994*/ 	.byte	0x04, 0x11
        /*2996*/ 	.short	(.L_1823 - .L_1822)
	.align		4
.L_1822:
        /*2998*/ 	.word	index@(_ZN4vllm25paged_attention_v2_kernelIthLi80ELi32ELi128ELNS_18Fp8KVCacheDataTypeE2ELb1ELi512EEEvPfS2_PT_PKS3_PKT0_S9_ifPKiSB_iPKfiiiSD_SD_iiiii)
        /*299c*/ 	.word	0x00000000


	//----- nvinfo : EIATTR_REGCOUNT
	.align		4
.L_1823:
        /*29a0*/ 	.byte	0x04, 0x2f
        /*29a2*/ 	.short	(.L_1825 - .L_1824)
	.align		4
.L_1824:
        /*29a4*/ 	.word	index@(_ZN4vllm25paged_attention_v2_kernelIthLi96ELi32ELi128ELNS_18Fp8KVCacheDataTypeE2ELb1ELi512EEEvPfS2_PT_PKS3_PKT0_S9_ifPKiSB_iPKfiiiSD_SD_iiiii)
        /*29a8*/ 	.word	0x00000020


	//----- nvinfo : EIATTR_FRAME_SIZE
	.align		4
.L_1825:
        /*29ac*/ 	.byte	0x04, 0x11
        /*29ae*/ 	.short	(.L_1827 - .L_1826)
	.align		4
.L_1826:
        /*29b0*/ 	.word	index@(_ZN4vllm25paged_attention_v2_kernelIthLi96ELi32ELi128ELNS_18Fp8KVCacheDataTypeE2ELb1ELi512EEEvPfS2_PT_PKS3_PKT0_S9_ifPKiSB_iPKfiiiSD_SD_iiiii)
        /*29b4*/ 	.word	0x00000000


	//----- nvinfo : EIATTR_REGCOUNT
	.align		4
.L_1827:
        /*29b8*/ 	.byte	0x04, 0x2f
        /*29ba*/ 	.short	(.L_1829 - .L_1828)
	.align		4
.L_1828:
        /*29bc*/ 	.word	index@(_ZN4vllm25paged_attention_v2_kernelIthLi112ELi32ELi128ELNS_18Fp8KVCacheDataTypeE2ELb1ELi512EEEvPfS2_PT_PKS3_PKT0_S9_ifPKiSB_iPKfiiiSD_SD_iiiii)
        /*29c0*/ 	.word	0x00000020


	//----- nvinfo : EIATTR_FRAME_SIZE
	.align		4
.L_1829:
        /*29c4*/ 	.byte	0x04, 0x11
        /*29c6*/ 	.short	(.L_1831 - .L_1830)
	.align		4
.L_1830:
        /*29c8*/ 	.word	index@(_ZN4vllm25paged_attention_v2_kernelIthLi112ELi32ELi128ELNS_18Fp8KVCacheDataTypeE2ELb1ELi512EEEvPfS2_PT_PKS3_PKT0_S9_ifPKiSB_iPKfiiiSD_SD_iiiii)
        /*29cc*/ 	.word	0x00000000


	//----- nvinfo : EIATTR_REGCOUNT
	.align		4
.L_1831:
        /*29d0*/ 	.byte	0x04, 0x2f
        /*29d2*/ 	.short	(.L_1833 - .L_1832)
	.align		4
.L_1832:
        /*29d4*/ 	.word	index@(_ZN4vllm25paged_attention_v2_kernelIthLi120ELi32ELi128ELNS_18Fp8KVCacheDataTypeE2ELb1ELi512EEEvPfS2_PT_PKS3_PKT0_S9_ifPKiSB_iPKfiiiSD_SD_iiiii)
        /*29d8*/ 	.word	0x00000027


	//----- nvinfo : EIATTR_FRAME_SIZE
	.align		4
.L_1833:
        /*29dc*/ 	.byte	0x04, 0x11
        /*29de*/ 	.short	(.L_1835 - .L_1834)
	.align		4
.L_1834:
        /*29e0*/ 	.word	index@(_ZN4vllm25paged_attention_v2_kernelIthLi120ELi32ELi128ELNS_18Fp8KVCacheDataTypeE2ELb1ELi512EEEvPfS2_PT_PKS3_PKT0_S9_ifPKiSB_iPKfiiiSD_SD_iiiii)
        /*29e4*/ 	.word	0x00000000


	//----- nvinfo : EIATTR_REGCOUNT
	.align		4
.L_1835:
        /*29e8*/ 	.byte	0x04, 0x2f
        /*29ea*/ 	.short	(.L_1837 - .L_1836)
	.align		4
.L_1836:
        /*29ec*/ 	.word	index@(_ZN4vllm25paged_attention_v2_kernelIthLi128ELi32ELi128ELNS_18Fp8KVCacheDataTypeE2ELb1ELi512EEEvPfS2_PT_PKS3_PKT0_S9_ifPKiSB_iPKfiiiSD_SD_iiiii)
        /*29f0*/ 	.word	0x00000020


	//----- nvinfo : EIATTR_FRAME_SIZE
	.align		4
.L_1837:
        /*29f4*/ 	.byte	0x04, 0x11
        /*29f6*/ 	.short	(.L_1839 - .L_1838)
	.align		4
.L_1838:
        /*29f8*/ 	.word	index@(_ZN4vllm25paged_attention_v2_kernelIthLi128ELi32ELi128ELNS_18Fp8KVCacheDataTypeE2ELb1ELi512EEEvPfS2_PT_PKS3_PKT0_S9_ifPKiSB_iPKfiiiSD_SD_iiiii)
        /*29fc*/ 	.word	0x00000000


	//----- nvinfo : EIATTR_REGCOUNT
	.align		4
.L_1839:
        /*2a00*/ 	.byte	0x04, 0x2f
        /*2a02*/ 	.short	(.L_1841 - .L_1840)
	.align		4
.L_1840:
        /*2a04*/ 	.word	index@(_ZN4vllm25paged_attention_v2_kernelIthLi192ELi32ELi128ELNS_18Fp8KVCacheDataTypeE2ELb1ELi512EEEvPfS2_PT_PKS3_PKT0_S9_ifPKiSB_iPKfiiiSD_SD_iiiii)
        /*2a08*/ 	.word	0x0000002c


	//----- nvinfo : EIATTR_FRAME_SIZE
	.align		4
.L_1841:
        /*2a0c*/ 	.byte	0x04, 0x11
        /*2a0e*/ 	.short	(.L_1843 - .L_1842)
	.align		4
.L_1842:
        /*2a10*/ 	.word	index@(_ZN4vllm25paged_attention_v2_kernelIthLi192ELi32ELi128ELNS_18Fp8KVCacheDataTypeE2ELb1ELi512EEEvPfS2_PT_PKS3_PKT0_S9_ifPKiSB_iPKfiiiSD_SD_iiiii)
        /*2a14*/ 	.word	0x00000000


	//----- nvinfo : EIATTR_REGCOUNT
	.align		4
.L_1843:
        /*2a18*/ 	.byte	0x04, 0x2f
        /*2a1a*/ 	.short	(.L_1845 - .L_1844)
	.align		4
.L_1844:
        /*2a1c*/ 	.word	index@(_ZN4vllm25paged_attention_v2_kernelIthLi256ELi32ELi128ELNS_18Fp8KVCacheDataTypeE2ELb1ELi512EEEvPfS2_PT_PKS3_PKT0_S9_ifPKiSB_iPKfiiiSD_SD_iiiii)
        /*2a20*/ 	.word	0x00000037


	//----- nvinfo : EIATTR_FRAME_SIZE
	.align		4
.L_1845:
        /*2a24*/ 	.byte	0x04, 0x11
        /*2a26*/ 	.short	(.L_1847 - .L_1846)
	.align		4
.L_1846:
        /*2a28*/ 	.word	index@(_ZN4vllm25paged_attention_v2_kernelIthLi256ELi32ELi128ELNS_18Fp8KVCacheDataTypeE2ELb1ELi512EEEvPfS2_PT_PKS3_PKT0_S9_ifPKiSB_iPKfiiiSD_SD_iiiii)
        /*2a2c*/ 	.word	0x00000000


	//----- nvinfo : EIATTR_REGCOUNT
	.align		4
.L_1847:
        /*2a30*/ 	.byte	0x04, 0x2f
        /*2a32*/ 	.short	(.L_1849 - .L_1848)
	.align		4
.L_1848:
        /*2a34*/ 	.word	index@(_ZN4vllm25paged_attention_v2_kernelIthLi32ELi32ELi128ELNS_18Fp8KVCacheDataTypeE2ELb0ELi512EEEvPfS2_PT_PKS3_PKT0_S9_ifPKiSB_iPKfiiiSD_SD_iiiii)
        /*2a38*/ 	.word	0x00000020


	//----- nvinfo : EIATTR_FRAME_SIZE
	.align		4
.L_1849:
        /*2a3c*/ 	.byte	0x04, 0x11
        /*2a3e*/ 	.short	(.L_1851 - .L_1850)
	.align		4
.L_1850:
        /*2a40*/ 	.word	index@(_ZN4vllm25paged_attention_v2_kernelIthLi32ELi32ELi128ELNS_18Fp8KVCacheDataTypeE2ELb0ELi512EEEvPfS2_PT_PKS3_PKT0_S9_ifPKiSB_iPKfiiiSD_SD_iiiii)
        /*2a44*/ 	.word	0x00000000


	//----- nvinfo : EIATTR_REGCOUNT
	.align		4
.L_1851:
        /*2a48*/ 	.byte	0x04, 0x2f
        /*2a4a*/ 	.short	(.L_1853 - .L_1852)
	.align		4
.L_1852:
        /*2a4c*/ 	.word	index@(_ZN4vllm25paged_attention_v2_kernelIthLi64ELi32ELi128ELNS_18Fp8KVCacheDataTypeE2ELb0ELi512EEEvPfS2_PT_PKS3_PKT0_S9_ifPKiSB_iPKfiiiSD_SD_iiiii)
        /*2a50*/ 	.word	0x00000020


	//----- nvinfo : EIATTR_FRAME_SIZE
	.align		4
.L_1853:
        /*2a54*/ 	.byte	0x04, 0x11
        /*2a56*/ 	.short	(.L_1855 - .L_1854)
	.align		4
.L_1854:
        /*2a58*/ 	.word	index@(_ZN4vllm25paged_attention_v2_kernelIthLi64ELi32ELi128ELNS_18Fp8KVCacheDataTypeE2ELb0ELi512EEEvPfS2_PT_PKS3_PKT0_S9_ifPKiSB_iPKfiiiSD_SD_iiiii)
        /*2a5c*/ 	.word	0x00000000


	//----- nvinfo : EIATTR_REGCOUNT
	.align		4
.L_1855:
        /*2a60*/ 	.byte	0x04, 0x2f
        /*2a62*/ 	.short	(.L_1857 - .L_1856)
	.align		4
.L_1856:
        /*2a64*/ 	.word	index@(_ZN4vllm25paged_attention_v2_kernelIthLi80ELi32ELi128ELNS_18Fp8KVCacheDataTypeE2ELb0ELi512EEEvPfS2_PT_PKS3_PKT0_S9_ifPKiSB_iPKfiiiSD_SD_iiiii)
        /*2a68*/ 	.word	0x00000020


	//----- nvinfo : EIATTR_FRAME_SIZE
	.align		4
.L_1857:
        /*2a6c*/ 	.byte	0x04, 0x11
        /*2a6e*/ 	.short	(.L_1859 - .L_1858)
	.align		4
.L_1858:
        /*2a70*/ 	.word	index@(_ZN4vllm25paged_attention_v2_kernelIthLi80ELi32ELi128ELNS_18Fp8KVCacheDataTypeE2ELb0ELi512EEEvPfS2_PT_PKS3_PKT0_S9_ifPKiSB_iPKfiiiSD_SD_iiiii)
        /*2a74*/ 	.word	0x00000000


	//----- nvinfo : EIATTR_REGCOUNT
	.align		4
.L_1859:
        /*2a78*/ 	.byte	0x04, 0x2f
        /*2a7a*/ 	.short	(.L_1861 - .L_1860)
	.align		4
.L_1860:
        /*2a7c*/ 	.word	index@(_ZN4vllm25paged_attention_v2_kernelIthLi96ELi32ELi128ELNS_18Fp8KVCacheDataTypeE2ELb0ELi512EEEvPfS2_PT_PKS3_PKT0_S9_ifPKiSB_iPKfiiiSD_SD_iiiii)
        /*2a80*/ 	.word	0x00000020


	//----- nvinfo : EIATTR_FRAME_SIZE
	.align		4
.L_1861:
        /*2a84*/ 	.byte	0x04, 0x11
        /*2a86*/ 	.short	(.L_1863 - .L_1862)
	.align		4
.L_1862:
        /*2a88*/ 	.word	index@(_ZN4vllm25paged_attention_v2_kernelIthLi96ELi32ELi128ELNS_18Fp8KVCacheDataTypeE2ELb0ELi512EEEvPfS2_PT_PKS3_PKT0_S9_ifPKiSB_iPKfiiiSD_SD_iiiii)
        /*2a8c*/ 	.word	0x00000000


	//----- nvinfo : EIATTR_REGCOUNT
	.align		4
.L_1863:
        /*2a90*/ 	.byte	0x04, 0x2f
        /*2a92*/ 	.short	(.L_1865 - .L_1864)
	.align		4
.L_1864:
        /*2a94*/ 	.word	index@(_ZN4vllm25paged_attention_v2_kernelIthLi112ELi32ELi128ELNS_18Fp8KVCacheDataTypeE2ELb0ELi512EEEvPfS2_PT_PKS3_PKT0_S9_ifPKiSB_iPKfiiiSD_SD_iiiii)
        /*2a98*/ 	.word	0x00000020


	//----- nvinfo : EIATTR_FRAME_SIZE
	.align		4
.L_1865:
        /*2a9c*/ 	.byte	0x04, 0x11
        /*2a9e*/ 	.short	(.L_1867 - .L_1866)
	.align		4
.L_1866:
        /*2aa0*/ 	.word	index@(_ZN4vllm25paged_attention_v2_kernelIthLi112ELi32ELi128ELNS_18Fp8KVCacheDataTypeE2ELb0ELi512EEEvPfS2_PT_PKS3_PKT0_S9_ifPKiSB_iPKfiiiSD_SD_iiiii)
        /*2aa4*/ 	.word	0x00000000


	//----- nvinfo : EIATTR_REGCOUNT
	.align		4
.L_1867:
        /*2aa8*/ 	.byte	0x04, 0x2f
        /*2aaa*/ 	.short	(.L_1869 - .L_1868)
	.align		4
.L_1868:
        /*2aac*/ 	.word	index@(_ZN4vllm25paged_attention_v2_kernelIthLi120ELi32ELi128ELNS_18Fp8KVCacheDataTypeE2ELb0ELi512EEEvPfS2_PT_PKS3_PKT0_S9_ifPKiSB_iPKfiiiSD_SD_iiiii)
        /*2ab0*/ 	.word	0x00000020


	//----- nvinfo : EIATTR_FRAME_SIZE
	.align		4
.L_1869:
        /*2ab4*/ 	.byte	0x04, 0x11
        /*2ab6*/ 	.short	(.L_1871 - .L_1870)
	.align		4
.L_1870:
        /*2ab8*/ 	.word	index@(_ZN4vllm25paged_attention_v2_kernelIthLi120ELi32ELi128ELNS_18Fp8KVCacheDataTypeE2ELb0ELi512EEEvPfS2_PT_PKS3_PKT0_S9_ifPKiSB_iPKfiiiSD_SD_iiiii)
        /*2abc*/ 	.word	0x00000000


	//----- nvinfo : EIATTR_REGCOUNT
	.align		4
.L_1871:
        /*2ac0*/ 	.byte	0x04, 0x2f
        /*2ac2*/ 	.short	(.L_1873 - .L_1872)
	.align		4
.L_1872:
        /*2ac4*/ 	.word	index@(_ZN4vllm25paged_attention_v2_kernelIthLi128ELi32ELi128ELNS_18Fp8KVCacheDataTypeE2ELb0ELi512EEEvPfS2_PT_PKS3_PKT0_S9_ifPKiSB_iPKfiiiSD_SD_iiiii)
        /*2ac8*/ 	.word	0x00000020


	//----- nvinfo : EIATTR_FRAME_SIZE
	.align		4
.L_1873:
        /*2acc*/ 	.byte	0x04, 0x11
        /*2ace*/ 	.short	(.L_1875 - .L_1874)
	.align		4
.L_1874:
        /*2ad0*/ 	.word	index@(_ZN4vllm25paged_attention_v2_kernelIthLi128ELi32ELi128ELNS_18Fp8KVCacheDataTypeE2ELb0ELi512EEEvPfS2_PT_PKS3_PKT0_S9_ifPKiSB_iPKfiiiSD_SD_iiiii)
        /*2ad4*/ 	.word	0x00000000


	//----- nvinfo : EIATTR_REGCOUNT
	.align		4
.L_1875:
        /*2ad8*/ 	.byte	0x04, 0x2f
        /*2ada*/ 	.short	(.L_1877 - .L_1876)
	.align		4
.L_1876:
        /*2adc*/ 	.word	index@(_ZN4vllm25paged_attention_v2_kernelIthLi192ELi32ELi128ELNS_18Fp8KVCacheDataTypeE2ELb0ELi512EEEvPfS2_PT_PKS3_PKT0_S9_ifPKiSB_iPKfiiiSD_SD_iiiii)
        /*2ae0*/ 	.word	0x00000028


	//----- nvinfo : EIATTR_FRAME_SIZE
	.align		4
.L_1877:
        /*2ae4*/ 	.byte	0x04, 0x11
        /*2ae6*/ 	.short	(.L_1879 - .L_1878)
	.align		4
.L_1878:
        /*2ae8*/ 	.word	index@(_ZN4vllm25paged_attention_v2_kernelIthLi192ELi32ELi128ELNS_18Fp8KVCacheDataTypeE2ELb0ELi512EEEvPfS2_PT_PKS3_PKT0_S9_ifPKiSB_iPKfiiiSD_SD_iiiii)
        /*2aec*/ 	.word	0x00000000


	//----- nvinfo : EIATTR_REGCOUNT
	.align		4
.L_1879:
        /*2af0*/ 	.byte	0x04, 0x2f
        /*2af2*/ 	.short	(.L_1881 - .L_1880)
	.align		4
.L_1880:
        /*2af4*/ 	.word	index@(_ZN4vllm25paged_attention_v2_kernelIthLi256ELi32ELi128ELNS_18Fp8KVCacheDataTypeE2ELb0ELi512EEEvPfS2_PT_PKS3_PKT0_S9_ifPKiSB_iPKfiiiSD_SD_iiiii)
        /*2af8*/ 	.word	0x0000002f


	//----- nvinfo : EIATTR_FRAME_SIZE
	.align		4
.L_1881:
        /*2afc*/ 	.byte	0x04, 0x11
        /*2afe*/ 	.short	(.L_1883 - .L_1882)
	.align		4
.L_1882:
        /*2b00*/ 	.word	index@(_ZN4vllm25paged_attention_v2_kernelIthLi256ELi32ELi128ELNS_18Fp8KVCacheDataTypeE2ELb0ELi512EEEvPfS2_PT_PKS3_PKT0_S9_ifPKiSB_iPKfiiiSD_SD_iiiii)
        /*2b04*/ 	.word	0x00000000


	//----- nvinfo : EIATTR_REGCOUNT
	.align		4
.L_1883:
        /*2b08*/ 	.byte	0x04, 0x2f
        /*2b0a*/ 	.short	(.L_1885 - .L_1884)
	.align		4
.L_1884:
        /*2b0c*/ 	.word	index@(_ZN4vllm25paged_attention_v2_kernelI13__nv_bfloat16hLi32ELi8ELi128ELNS_18Fp8KVCacheDataTypeE2ELb1ELi512EEEvPfS3_PT_PKS4_PKT0_SA_ifPKiSC_iPKfiiiSE_SE_iiiii)
        /*2b10*/ 	.word	0x00000020


	//----- nvinfo : EIATTR_FRAME_SIZE
	.align		4
.L_1885:
        /*2b14*/ 	.byte	0x04, 0x11
        /*2b16*/ 	.short	(.L_1887 - .L_1886)
	.align		4
.L_1886:
        /*2b18*/ 	.word	index@(_ZN4vllm25paged_attention_v2_kernelI13__nv_bfloat16hLi32ELi8ELi128ELNS_18Fp8KVCacheDataTypeE2ELb1ELi512EEEvPfS3_PT_PKS4_PKT0_SA_ifPKiSC_iPKfiiiSE_SE_iiiii)
        /*2b1c*/ 	.word	0x00000000


	//----- nvinfo : EIATTR_REGCOUNT
	.align		4
.L_1887:
        /*2b20*/ 	.byte	0x04, 0x2f
        /*2b22*/ 	.short	(.L_1889 - .L_1888)
	.align		4
.L_1888:
        /*2b24*/ 	.word	index@(_ZN4vllm25paged_attention_v2_kernelI13__nv_bfloat16hLi64ELi8ELi128ELNS_18Fp8KVCacheDataTypeE2ELb1ELi512EEEvPfS3_PT_PKS4_PKT0_SA_ifPKiSC_iPKfiiiSE_SE_iiiii)
        /*2b28*/ 	.word	0x00000020


	//----- nvinfo : EIATTR_FRAME_SIZE
	.align		4
.L_1889:
        /*2b2c*/ 	.byte	0x04, 0x11
        /*2b2e*/ 	.short	(.L_1891 - .L_1890)
	.align		4
.L_1890:
        /*2b30*/ 	.word	index@(_ZN4vllm25paged_attention_v2_kernelI13__nv_bfloat16hLi64ELi8ELi128ELNS_18Fp8KVCacheDataTypeE2ELb1ELi512EEEvPfS3_PT_PKS4_PKT0_SA_ifPKiSC_iPKfiiiSE_SE_iiiii)
        /*2b34*/ 	.word	0x00000000


	//----- nvinfo : EIATTR_REGCOUNT
	.align		4
.L_1891:
        /*2b38*/ 	.byte	0x04, 0x2f
        /*2b3a*/ 	.short	(.L_1893 - .L_1892)
	.align		4
.L_1892:
        /*2b3c*/ 	.word	index@(_ZN4vllm25paged_attention_v2_kernelI13__nv_bfloat16hLi80ELi8ELi128ELNS_18Fp8KVCacheDataTypeE2ELb1ELi512EEEvPfS3_PT_PKS4_PKT0_SA_ifPKiSC_iPKfiiiSE_SE_iiiii)
        /*2b40*/ 	.word	0x00000020


	//----- nvinfo : EIATTR_FRAME_SIZE
	.align		4
.L_1893:
        /*2b44*/ 	.byte	0x04, 0x11
        /*2b46*/ 	.short	(.L_1895 - .L_1894)
	.align		4
.L_1894:
        /*2b48*/ 	.word	index@(_ZN4vllm25paged_attention_v2_kernelI13__nv_bfloat16hLi80ELi8ELi128ELNS_18Fp8KVCacheDataTypeE2ELb1ELi512EEEvPfS3_PT_PKS4_PKT0_SA_ifPKiSC_iPKfiiiSE_SE_iiiii)
        /*2b4c*/ 	.word	0x00000000


	//----- nvinfo : EIATTR_REGCOUNT
	.align		4
.L_1895:
        /*2b50*/ 	.byte	0x04, 0x2f
        /*2b52*/ 	.short	(.L_1897 - .L_1896)
	.align		4
.L_1896:
        /*2b54*/ 	.word	index@(_ZN4vllm25paged_attention_v2_kernelI13__nv_bfloat16hLi96ELi8ELi128ELNS_18Fp8KVCacheDataTypeE2ELb1ELi512EEEvPfS3_PT_PKS4_PKT0_SA_ifPKiSC_iPKfiiiSE_SE_iiiii)
        /*2b58*/ 	.word	0x00000020


	//----- nvinfo : EIATTR_FRAME_SIZE
	.align		4
.L_1897:
        /*2b5c*/ 	.byte	0x04, 0x11
        /*2b5e*/ 	.short	(.L_1899 - .L_1898)
	.align		4
.L_1898:
        /*2b60*/ 	.word	index@(_ZN4vllm25paged_attention_v2_kernelI13__nv_bfloat16hLi96ELi8ELi128ELNS_18Fp8KVCacheDataTypeE2ELb1ELi512EEEvPfS3_PT_PKS4_PKT0_SA_ifPKiSC_iPKfiiiSE_SE_iiiii)
        /*2b64*/ 	.word	0x00000000


	//----- nvinfo : EIATTR_REGCOUNT
	.align		4
.L_1899:
        /*2b68*/ 	.byte	0x04, 0x2f
        /*2b6a*/ 	.short	(.L_1901 - .L_1900)
	.align		4
.L_1900:
        /*2b6c*/ 	.word	index@(_ZN4vllm25paged_attention_v2_kernelI13__nv_bfloat16hLi112ELi8ELi128ELNS_18Fp8KVCacheDataTypeE2ELb1ELi512EEEvPfS3_PT_PKS4_PKT0_SA_ifPKiSC_iPKfiiiSE_SE_iiiii)
        /*2b70*/ 	.word	0x00000020


	//----- nvinfo : EIATTR_FRAME_SIZE
	.align		4
.L_1901:
        /*2b74*/ 	.byte	0x04, 0x11
        /*2b76*/ 	.short	(.L_1903 - .L_1902)
	.align		4
.L_1902:
        /*2b78*/ 	.word	index@(_ZN4vllm25paged_attention_v2_kernelI13__nv_bfloat16hLi112ELi8ELi128ELNS_18Fp8KVCacheDataTypeE2ELb1ELi512EEEvPfS3_PT_PKS4_PKT0_SA_ifPKiSC_iPKfiiiSE_SE_iiiii)
        /*2b7c*/ 	.word	0x00000000


	//----- nvinfo : EIATTR_REGCOUNT
	.align		4
.L_1903:
        /*2b80*/ 	.byte	0x04, 0x2f
        /*2b82*/ 	.short	(.L_1905 - .L_1904)
	.align		4
.L_1904:
        /*2b84*/ 	.word	index@(_ZN4vllm25paged_attention_v2_kernelI13__nv_bfloat16hLi120ELi8ELi128ELNS_18Fp8KVCacheDataTypeE2ELb1ELi512EEEvPfS3_PT_PKS4_PKT0_SA_ifPKiSC_iPKfiiiSE_SE_iiiii)
        /*2b88*/ 	.word	0x00000020


	//----- nvinfo : EIATTR_FRAME_SIZE
	.align		4
.L_1905:
        /*2b8c*/ 	.byte	0x04, 0x11
        /*2b8e*/ 	.short	(.L_1907 - .L_1906)
	.align		4
.L_1906:
        /*2b90*/ 	.word	index@(_ZN4vllm25paged_attention_v2_kernelI13__nv_bfloat16hLi120ELi8ELi128ELNS_18Fp8KVCacheDataTypeE2ELb1ELi512EEEvPfS3_PT_PKS4_PKT0_SA_ifPKiSC_iPKfiiiSE_SE_iiiii)
        /*2b94*/ 	.word	0x00000000


	//----- nvinfo : EIATTR_REGCOUNT
	.align		4
.L_1907:
        /*2b98*/ 	.byte	0x04, 0x2f
        /*2b9a*/ 	.short	(.L_1909 - .L_1908)
	.align		4
.L_1908:
        /*2b9c*/ 	.word	index@(_ZN4vllm25paged_attention_v2_kernelI13__nv_bfloat16hLi128ELi8ELi128ELNS_18Fp8KVCacheDataTypeE2ELb1ELi512EEEvPfS3_PT_PKS4_PKT0_SA_ifPKiSC_iPKfiiiSE_SE_iiiii)
        /*2ba0*/ 	.word	0x00000020


	//----- nvinfo : EIATTR_FRAME_SIZE
	.align		4
.L_1909:
        /*2ba4*/ 	.byte	0x04, 0x11
        /*2ba6*/ 	.short	(.L_1911 - .L_1910)
	.align		4
.L_1910:
        /*2ba8*/ 	.word	index@(_ZN4vllm25paged_attention_v2_kernelI13__nv_bfloat16hLi128ELi8ELi128ELNS_18Fp8KVCacheDataTypeE2ELb1ELi512EEEvPfS3_PT_PKS4_PKT0_SA_ifPKiSC_iPKfiiiSE_SE_iiiii)
        /*2bac*/ 	.word	0x00000000


	//----- nvinfo : EIATTR_REGCOUNT
	.align		4
.L_1911:
        /*2bb0*/ 	.byte	0x04, 0x2f
        /*2bb2*/ 	.short	(.L_1913 - .L_1912)
	.align		4
.L_1912:
        /*2bb4*/ 	.word	index@(_ZN4vllm25paged_attention_v2_kernelI13__nv_bfloat16hLi192ELi8ELi128ELNS_18Fp8KVCacheDataTypeE2ELb1ELi512EEEvPfS3_PT_PKS4_PKT0_SA_ifPKiSC_iPKfiiiSE_SE_iiiii)
        /*2bb8*/ 	.word	0x00000020


	//----- nvinfo : EIATTR_FRAME_SIZE
	.align		4
.L_1913:
        /*2bbc*/ 	.byte	0x04, 0x11
        /*2bbe*/ 	.short	(.L_1915 - .L_1914)
	.align		4
.L_1914:
        /*2bc0*/ 	.word	index@(_ZN4vllm25paged_attention_v2_kernelI13__nv_bfloat16hLi192ELi8ELi128ELNS_18Fp8KVCacheDataTypeE2ELb1ELi512EEEvPfS3_PT_PKS4_PKT0_SA_ifPKiSC_iPKfiiiSE_SE_iiiii)
        /*2bc4*/ 	.word	0x00000000


	//----- nvinfo : EIATTR_REGCOUNT
	.align		4
.L_1915:
        /*2bc8*/ 	.byte	0x04, 0x2f
        /*2bca*/ 	.short	(.L_1917 - .L_1916)
	.align		4
.L_1916:
        /*2bcc*/ 	.word	index@(_ZN4vllm25paged_attention_v2_kernelI13__nv_bfloat16hLi256ELi8ELi128ELNS_18Fp8KVCacheDataTypeE2ELb1ELi512EEEvPfS3_PT_PKS4_PKT0_SA_ifPKiSC_iPKfiiiSE_SE_iiiii)
        /*2bd0*/ 	.word	0x00000020


	//----- nvinfo : EIATTR_FRAME_SIZE
	.align		4
.L_1917:
        /*2bd4*/ 	.byte	0x04, 0x11
        /*2bd6*/ 	.short	(.L_1919 - .L_1918)
	.align		4
.L_1918:
        /*2bd8*/ 	.word	index@(_ZN4vllm25paged_attention_v2_kernelI13__nv_bfloat16hLi256ELi8ELi128ELNS_18Fp8KVCacheDataTypeE2ELb1ELi512EEEvPfS3_PT_PKS4_PKT0_SA_ifPKiSC_iPKfiiiSE_SE_iiiii)
        /*2bdc*/ 	.word	0x00000000


	//----- nvinfo : EIATTR_REGCOUNT
	.align		4
.L_1919:
        /*2be0*/ 	.byte	0x04, 0x2f
        /*2be2*/ 	.short	(.L_1921 - .L_1920)
	.align		4
.L_1920:
        /*2be4*/ 	.word	index@(_ZN4vllm25paged_attention_v2_kernelI13__nv_bfloat16hLi32ELi8ELi128ELNS_18Fp8KVCacheDataTypeE2ELb0ELi512EEEvPfS3_PT_PKS4_PKT0_SA_ifPKiSC_iPKfiiiSE_SE_iiiii)
        /*2be8*/ 	.word	0x00000020


	//----- nvinfo : EIATTR_FRAME_SIZE
	.align		4
.L_1921:
        /*2bec*/ 	.byte	0x04, 0x11
        /*2bee*/ 	.short	(.L_1923 - .L_1922)
	.align		4
.L_1922:
        /*2bf0*/ 	.word	index@(_ZN4vllm25paged_attention_v2_kernelI13__nv_bfloat16hLi32ELi8ELi128ELNS_18Fp8KVCacheDataTypeE2ELb0ELi512EEEvPfS3_PT_PKS4_PKT0_SA_ifPKiSC_iPKfiiiSE_SE_iiiii)
        /*2bf4*/ 	.word	0x00000000


	//----- nvinfo : EIATTR_REGCOUNT
	.align		4
.L_1923:
        /*2bf8*/ 	.byte	0x04, 0x2f
        /*2bfa*/ 	.short	(.L_1925 - .L_1924)
	.align		4
.L_1924:
        /*2bfc*/ 	.word	index@(_ZN4vllm25paged_attention_v2_kernelI13__nv_bfloat16hLi64ELi8ELi128ELNS_18Fp8KVCacheDataTypeE2ELb0ELi512EEEvPfS3_PT_PKS4_PKT0_SA_ifPKiSC_iPKfiiiSE_SE_iiiii)
        /*2c00*/ 	.word	0x00000020


	//----- nvinfo : EIATTR_FRAME_SIZE
	.align		4
.L_1925:
        /*2c04*/ 	.byte	0x04, 0x11
        /*2c06*/ 	.short	(.L_1927 - .L_1926)
	.align		4
.L_1926:
        /*2c08*/ 	.word	index@(_ZN4vllm25paged_attention_v2_kernelI13__nv_bfloat16hLi64ELi8ELi128ELNS_18Fp8KVCacheDataTypeE2ELb0ELi512EEEvPfS3_PT_PKS4_PKT0_SA_ifPKiSC_iPKfiiiSE_SE_iiiii)
        /*2c0c*/ 	.word	0x00000000


	//----- nvinfo : EIATTR_REGCOUNT
	.align		4
.L_1927:
        /*2c10*/ 	.byte	0x04, 0x2f
        /*2c12*/ 	.short	(.L_1929 - .L_1928)
	.align		4
.L_1928:
        /*2c14*/ 	.word	index@(_ZN4vllm25paged_attention_v2_kernelI13__nv_bfloat16hLi80ELi8ELi128ELNS_18Fp8KVCacheDataTypeE2ELb0ELi512EEEvPfS3_PT_PKS4_PKT0_SA_ifPKiSC_iPKfiiiSE_SE_iiiii)
        /*2c18*/ 	.word	0x00000020


	//----- nvinfo : EIATTR_FRAME_SIZE
	.align		4
.L_1929:
        /*2c1c*/ 	.byte	0x04, 0x11
        /*2c1e*/ 	.short	(.L_1931 - .L_1930)
	.align		4
.L_1930:
        /*2c20*/ 	.word	index@(_ZN4vllm25paged_attention_v2_kernelI13__nv_bfloat16hLi80ELi8ELi128ELNS_18Fp8KVCacheDataTypeE2ELb0ELi512EEEvPfS3_PT_PKS4_PKT0_SA_ifPKiSC_iPKfiiiSE_SE_iiiii)
        /*2c24*/ 	.word	0x00000000


	//----- nvinfo : EIATTR_REGCOUNT
	.align		4
.L_1931:
        /*2c28*/ 	.byte	0x04, 0x2f
        /*2c2a*/ 	.short	(.L_1933 - .L_1932)
	.align		4
.L_1932:
        /*2c2c*/ 	.word	index@(_ZN4vllm25paged_attention_v2_kernelI13__nv_bfloat16hLi96ELi8ELi128ELNS_18Fp8KVCacheDataTypeE2ELb0ELi512EEEvPfS3_PT_PKS4_PKT0_SA_ifPKiSC_iPKfiiiSE_SE_iiiii)
        /*2c30*/ 	.word	0x00000020


	//----- nvinfo : EIATTR_FRAME_SIZE
	.align		4
.L_1933:
        /*2c34*/ 	.byte	0x04, 0x11
        /*2c36*/ 	.short	(.L_1935 - .L_1934)
	.align		4
.L_1934:
        /*2c38*/ 	.word	index@(_ZN4vllm25paged_attention_v2_kernelI13__nv_bfloat16hLi96ELi8ELi128ELNS_18Fp8KVCacheDataTypeE2ELb0ELi512EEEvPfS3_PT_PKS4_PKT0_SA_ifPKiSC_iPKfiiiSE_SE_iiiii)
        /*2c3c*/ 	.word	0x00000000


	//----- nvinfo : EIATTR_REGCOUNT
	.align		4
.L_1935:
        /*2c40*/ 	.byte	0x04, 0x2f
        /*2c42*/ 	.short	(.L_1937 - .L_1936)
	.align		4
.L_1936:
        /*2c44*/ 	.word	index@(_ZN4vllm25paged_attention_v2_kernelI13__nv_bfloat16hLi112ELi8ELi128ELNS_18Fp8KVCacheDataTypeE2ELb0ELi512EEEvPfS3_PT_PKS4_PKT0_SA_ifPKiSC_iPKfiiiSE_SE_iiiii)
        /*2c48*/ 	.word	0x00000020


	//----- nvinfo : EIATTR_FRAME_SIZE
	.align		4
.L_1937:
        /*2c4c*/ 	.byte	0x04, 0x11
        /*2c4e*/ 	.short	(.L_1939 - .L_1938)
	.align		4
.L_1938:
        /*2c50*/ 	.word	index@(_ZN4vllm25paged_attention_v2_kernelI13__nv_bfloat16hLi112ELi8ELi128ELNS_18Fp8KVCacheDataTypeE2ELb0ELi512EEEvPfS3_PT_PKS4_PKT0_SA_ifPKiSC_iPKfiiiSE_SE_iiiii)
        /*2c54*/ 	.word	0x00000000


	//----- nvinfo : EIATTR_REGCOUNT
	.align		4
.L_1939:
        /*2c58*/ 	.byte	0x04, 0x2f
        /*2c5a*/ 	.short	(.L_1941 - .L_1940)
	.align		4
.L_1940:
        /*2c5c*/ 	.word	index@(_ZN4vllm25paged_attention_v2_kernelI13__nv_bfloat16hLi120ELi8ELi128ELNS_18Fp8KVCacheDataTypeE2ELb0ELi512EEEvPfS3_PT_PKS4_PKT0_SA_ifPKiSC_iPKfiiiSE_SE_iiiii)
        /*2c60*/ 	.word	0x00000020


	//----- nvinfo : EIATTR_FRAME_SIZE
	.align		4
.L_1941:
        /*2c64*/ 	.byte	0x04, 0x11
        /*2c66*/ 	.short	(.L_1943 - .L_1942)
	.align		4
.L_1942:
        /*2c68*/ 	.word	index@(_ZN4vllm25paged_attention_v2_kernelI13__nv_bfloat16hLi120ELi8ELi128ELNS_18Fp8KVCacheDataTypeE2ELb0ELi512EEEvPfS3_PT_PKS4_PKT0_SA_ifPKiSC_iPKfiiiSE_SE_iiiii)
        /*2c6c*/ 	.word	0x00000000


	//----- nvinfo : EIATTR_REGCOUNT
	.align		4
.L_1943:
        /*2c70*/ 	.byte	0x04, 0x2f
        /*2c72*/ 	.short	(.L_1945 - .L_1944)
	.align		4
.L_1944:
        /*2c74*/ 	.word	index@(_ZN4vllm25paged_attention_v2_kernelI13__nv_bfloat16hLi128ELi8ELi128ELNS_18Fp8KVCacheDataTypeE2ELb0ELi512EEEvPfS3_PT_PKS4_PKT0_SA_ifPKiSC_iPKfiiiSE_SE_iiiii)
        /*2c78*/ 	.word	0x00000020


	//----- nvinfo : EIATTR_FRAME_SIZE
	.align		4
.L_1945:
        /*2c7c*/ 	.byte	0x04, 0x11
        /*2c7e*/ 	.short	(.L_1947 - .L_1946)
	.align		4
.L_1946:
        /*2c80*/ 	.word	index@(_ZN4vllm25paged_attention_v2_kernelI13__nv_bfloat16hLi128ELi8ELi128ELNS_18Fp8KVCacheDataTypeE2ELb0ELi512EEEvPfS3_PT_PKS4_PKT0_SA_ifPKiSC_iPKfiiiSE_SE_iiiii)
        /*2c84*/ 	.word	0x00000000


	//----- nvinfo : EIATTR_REGCOUNT
	.align		4
.L_1947:
        /*2c88*/ 	.byte	0x04, 0x2f
        /*2c8a*/ 	.short	(.L_1949 - .L_1948)
	.align		4
.L_1948:
        /*2c8c*/ 	.word	index@(_ZN4vllm25paged_attention_v2_kernelI13__nv_bfloat16hLi192ELi8ELi128ELNS_18Fp8KVCacheDataTypeE2ELb0ELi512EEEvPfS3_PT_PKS4_PKT0_SA_ifPKiSC_iPKfiiiSE_SE_iiiii)
        /*2c90*/ 	.word	0x00000020


	//----- nvinfo : EIATTR_FRAME_SIZE
	.align		4
.L_1949:
        /*2c94*/ 	.byte	0x04, 0x11
        /*2c96*/ 	.short	(.L_1951 - .L_1950)
	.align		4
.L_1950:
        /*2c98*/ 	.word	index@(_ZN4vllm25paged_attention_v2_kernelI13__nv_bfloat16hLi192ELi8ELi128ELNS_18Fp8KVCacheDataTypeE2ELb0ELi512EEEvPfS3_PT_PKS4_PKT0_SA_ifPKiSC_iPKfiiiSE_SE_iiiii)
        /*2c9c*/ 	.word	0x00000000


	//----- nvinfo : EIATTR_REGCOUNT
	.align		4
.L_1951:
        /*2ca0*/ 	.byte	0x04, 0x2f
        /*2ca2*/ 	.short	(.L_1953 - .L_1952)
	.align		4
.L_1952:
        /*2ca4*/ 	.word	index@(_ZN4vllm25paged_attention_v2_kernelI13__nv_bfloat16hLi256ELi8ELi128ELNS_18Fp8KVCacheDataTypeE2ELb0ELi512EEEvPfS3_PT_PKS4_PKT0_SA_ifPKiSC_iPKfiiiSE_SE_iiiii)
        /*2ca8*/ 	.word	0x00000020


	//----- nvinfo : EIATTR_FRAME_SIZE
	.align		4
.L_1953:
        /*2cac*/ 	.byte	0x04, 0x11
        /*2cae*/ 	.short	(.L_1955 - .L_1954)
	.align		4
.L_1954:
        /*2cb0*/ 	.word	index@(_ZN4vllm25paged_attention_v2_kernelI13__nv_bfloat16hLi256ELi8ELi128ELNS_18Fp8KVCacheDataTypeE2ELb0ELi512EEEvPfS3_PT_PKS4_PKT0_SA_ifPKiSC_iPKfiiiSE_SE_iiiii)
        /*2cb4*/ 	.word	0x00000000


	//----- nvinfo : EIATTR_REGCOUNT
	.align		4
.L_1955:
        /*2cb8*/ 	.byte	0x04, 0x2f
        /*2cba*/ 	.short	(.L_1957 - .L_1956)
	.align		4
.L_1956:
        /*2cbc*/ 	.word	index@(_ZN4vllm25paged_attention_v2_kernelI13__nv_bfloat16hLi32ELi16ELi128ELNS_18Fp8KVCacheDataTypeE2ELb1ELi512EEEvPfS3_PT_PKS4_PKT0_SA_ifPKiSC_iPKfiiiSE_SE_iiiii)
        /*2cc0*/ 	.word	0x00000020


	//----- nvinfo : EIATTR_FRAME_SIZE
	.align		4
.L_1957:
        /*2cc4*/ 	.byte	0x04, 0x11
        /*2cc6*/ 	.short	(.L_1959 - .L_1958)
	.align		4
.L_1958:
        /*2cc8*/ 	.word	index@(_ZN4vllm25paged_attention_v2_kernelI13__nv_bfloat16hLi32ELi16ELi128ELNS_18Fp8KVCacheDataTypeE2ELb1ELi512EEEvPfS3_PT_PKS4_PKT0_SA_ifPKiSC_iPKfiiiSE_SE_iiiii)
        /*2ccc*/ 	.word	0x00000000


	//----- nvinfo : EIATTR_REGCOUNT
	.align		4
.L_1959:
        /*2cd0*/ 	.byte	0x04, 0x2f
        /*2cd2*/ 	.short	(.L_1961 - .L_1960)
	.align		4
.L_1960:
        /*2cd4*/ 	.word	index@(_ZN4vllm25paged_attention_v2_kernelI13__nv_bfloat16hLi64ELi16ELi128ELNS_18Fp8KVCacheDataTypeE2ELb1ELi512EEEvPfS3_PT_PKS4_PKT0_SA_ifPKiSC_iPKfiiiSE_SE_iiiii)
        /*2cd8*/ 	.word	0x00000020


	//----- nvinfo : EIATTR_FRAME_SIZE
	.align		4
.L_1961:
        /*2cdc*/ 	.byte	0x04, 0x11
        /*2cde*/ 	.short	(.L_1963 - .L_1962)
	.align		4
.L_1962:
        /*2ce0*/ 	.word	index@(_ZN4vllm25paged_attention_v2_kernelI13__nv_bfloat16hLi64ELi16ELi128ELNS_18Fp8KVCacheDataTypeE2ELb1ELi512EEEvPfS3_PT_PKS4_PKT0_SA_ifPKiSC_iPKfiiiSE_SE_iiiii)
        /*2ce4*/ 	.word	0x00000000


	//----- nvinfo : EIATTR_REGCOUNT
	.align		4
.L_1963:
        /*2ce8*/ 	.byte	0x04, 0x2f
        /*2cea*/ 	.short	(.L_1965 - .L_1964)
	.align		4
.L_1964:
        /*2cec*/ 	.word	index@(_ZN4vllm25paged_attention_v2_kernelI13__nv_bfloat16hLi80ELi16ELi128ELNS_18Fp8KVCacheDataTypeE2ELb1ELi512EEEvPfS3_PT_PKS4_PKT0_SA_ifPKiSC_iPKfiiiSE_SE_iiiii)
        /*2cf0*/ 	.word	0x00000020


	//----- nvinfo : EIATTR_FRAME_SIZE
	.align		4
.L_1965:
        /*2cf4*/ 	.byte	0x04, 0x11
        /*2cf6*/ 	.short	(.L_1967 - .L_1966)
	.align		4
.L_1966:
        /*2cf8*/ 	.word	index@(_ZN4vllm25paged_attention_v2_kernelI13__nv_bfloat16hLi80ELi16ELi128ELNS_18Fp8KVCacheDataTypeE2ELb1ELi512EEEvPfS3_PT_PKS4_PKT0_SA_ifPKiSC_iPKfiiiSE_SE_iiiii)
        /*2cfc*/ 	.word	0x00000000


	//----- nvinfo : EIATTR_REGCOUNT
	.align		4
.L_1967:
        /*2d00*/ 	.byte	0x04, 0x2f
        /*2d02*/ 	.short	(.L_1969 - .L_1968)
	.align		4
.L_1968:
        /*2d04*/ 	.word	index@(_ZN4vllm25paged_attention_v2_kernelI13__nv_bfloat16hLi96ELi16ELi128ELNS_18Fp8KVCacheDataTypeE2ELb1ELi512EEEvPfS3_PT_PKS4_PKT0_SA_ifPKiSC_iPKfiiiSE_SE_iiiii)
        /*2d08*/ 	.word	0x00000020


	//----- nvinfo : EIATTR_FRAME_SIZE
	.align		4
.L_1969:
        /*2d0c*/ 	.byte	0x04, 0x11
        /*2d0e*/ 	.short	(.L_1971 - .L_1970)
	.align		4
.L_1970:
        /*2d10*/ 	.word	index@(_ZN4vllm25paged_attention_v2_kernelI13__nv_bfloat16hLi96ELi16ELi128ELNS_18Fp8KVCacheDataTypeE2ELb1ELi512EEEvPfS3_PT_PKS4_PKT0_SA_ifPKiSC_iPKfiiiSE_SE_iiiii)
        /*2d14*/ 	.word	0x00000000


	//----- nvinfo : EIATTR_REGCOUNT
	.align		4
.L_1971:
        /*2d18*/ 	.byte	0x04, 0x2f
        /*2d1a*/ 	.short	(.L_1973 - .L_1972)
	.align		4
.L_1972:
        /*2d1c*/ 	.word	index@(_ZN4vllm25paged_attention_v2_kernelI13__nv_bfloat16hLi112ELi16ELi128ELNS_18Fp8KVCacheDataTypeE2ELb1ELi512EEEvPfS3_PT_PKS4_PKT0_SA_ifPKiSC_iPKfiiiSE_SE_iiiii)
        /*2d20*/ 	.word	0x00000020


	//----- nvinfo : EIATTR_FRAME_SIZE
	.align		4
.L_1973:
        /*2d24*/ 	.byte	0x04, 0x11
        /*2d26*/ 	.short	(.L_1975 - .L_1974)
	.align		4
.L_1974:
        /*2d28*/ 	.word	index@(_ZN4vllm25paged_attention_v2_kernelI13__nv_bfloat16hLi112ELi16ELi128ELNS_18Fp8KVCacheDataTypeE2ELb1ELi512EEEvPfS3_PT_PKS4_PKT0_SA_ifPKiSC_iPKfiiiSE_SE_iiiii)
        /*2d2c*/ 	.word	0x00000000


	//----- nvinfo : EIATTR_REGCOUNT
	.align		4
.L_1975:
        /*2d30*/ 	.byte	0x04, 0x2f
        /*2d32*/ 	.short	(.L_1977 - .L_1976)
	.align		4
.L_1976:
        /*2d34*/ 	.word	index@(_ZN4vllm25paged_attention_v2_kernelI13__nv_bfloat16hLi120ELi16ELi128ELNS_18Fp8KVCacheDataTypeE2ELb1ELi512EEEvPfS3_PT_PKS4_PKT0_SA_ifPKiSC_iPKfiiiSE_SE_iiiii)
        /*2d38*/ 	.word	0x00000020


	//----- nvinfo : EIATTR_FRAME_SIZE
	.align		4
.L_1977:
        /*2d3c*/ 	.byte	0x04, 0x11
        /*2d3e*/ 	.short	(.L_1979 - .L_1978)
	.align		4
.L_1978:
        /*2d40*/ 	.word	index@(_ZN4vllm25paged_attention_v2_kernelI13__nv_bfloat16hLi120ELi16ELi128ELNS_18Fp8KVCacheDataTypeE2ELb1ELi512EEEvPfS3_PT_PKS4_PKT0_SA_ifPKiSC_iPKfiiiSE_SE_iiiii)
        /*2d44*/ 	.word	0x00000000


	//----- nvinfo : EIATTR_REGCOUNT
	.align		4
.L_1979:
        /*2d48*/ 	.byte	0x04, 0x2f
        /*2d4a*/ 	.short	(.L_1981 - .L_1980)
	.align		4
.L_1980:
        /*2d4c*/ 	.word	index@(_ZN4vllm25paged_attention_v2_kernelI13__nv_bfloat16hLi128ELi16ELi128ELNS_18Fp8KVCacheDataTypeE2ELb1ELi512EEEvPfS3_PT_PKS4_PKT0_SA_ifPKiSC_iPKfiiiSE_SE_iiiii)
        /*2d50*/ 	.word	0x00000020


	//----- nvinfo : EIATTR_FRAME_SIZE
	.align		4
.L_1981:
        /*2d54*/ 	.byte	0x04, 0x11
        /*2d56*/ 	.short	(.L_1983 - .L_1982)
	.align		4
.L_1982:
        /*2d58*/ 	.word	index@(_ZN4vllm25paged_attention_v2_kernelI13__nv_bfloat16hLi128ELi16ELi128ELNS_18Fp8KVCacheDataTypeE2ELb1ELi512EEEvPfS3_PT_PKS4_PKT0_SA_ifPKiSC_iPKfiiiSE_SE_iiiii)
        /*2d5c*/ 	.word	0x00000000


	//----- nvinfo : EIATTR_REGCOUNT
	.align		4
.L_1983:
        /*2d60*/ 	.byte	0x04, 0x2f
        /*2d62*/ 	.short	(.L_1985 - .L_1984)
	.align		4
.L_1984:
        /*2d64*/ 	.word	index@(_ZN4vllm25paged_attention_v2_kernelI13__nv_bfloat16hLi192ELi16ELi128ELNS_18Fp8KVCacheDataTypeE2ELb1ELi512EEEvPfS3_PT_PKS4_PKT0_SA_ifPKiSC_iPKfiiiSE_SE_iiiii)
        /*2d68*/ 	.word	0x00000020


	//----- nvinfo : EIATTR_FRAME_SIZE
	.align		4
.L_1985:
        /*2d6c*/ 	.byte	0x04, 0x11
        /*2d6e*/ 	.short	(.L_1987 - .L_1986)
	.align		4
.L_1986:
        /*2d70*/ 	.word	index@(_ZN4vllm25paged_attention_v2_kernelI13__nv_bfloat16hLi192ELi16ELi128ELNS_18Fp8KVCacheDataTypeE2ELb1ELi512EEEvPfS3_PT_PKS4_PKT0_SA_ifPKiSC_iPKfiiiSE_SE_iiiii)
        /*2d74*/ 	.word	0x00000000


	//----- nvinfo : EIATTR_REGCOUNT
	.align		4
.L_1987:
        /*2d78*/ 	.byte	0x04, 0x2f
        /*2d7a*/ 	.short	(.L_1989 - .L_1988)
	.align		4
.L_1988:
        /*2d7c*/ 	.word	index@(_ZN4vllm25paged_attention_v2_kernelI13__nv_bfloat16hLi256ELi16ELi128ELNS_18Fp8KVCacheDataTypeE2ELb1ELi512EEEvPfS3_PT_PKS4_PKT0_SA_ifPKiSC_iPKfiiiSE_SE_iiiii)
        /*2d80*/ 	.word	0x00000020


	//----- nvinfo : EIATTR_FRAME_SIZE
	.align		4
.L_1989:
        /*2d84*/ 	.byte	0x04, 0x11
        /*2d86*/ 	.short	(.L_1991 - .L_1990)
	.align		4
.L_1990:
        /*2d88*/ 	.word	index@(_ZN4vllm25paged_attention_v2_kernelI13__nv_bfloat16hLi256ELi16ELi128ELNS_18Fp8KVCacheDataTypeE2ELb1ELi512EEEvPfS3_PT_PKS4_PKT0_SA_ifPKiSC_iPKfiiiSE_SE_iiiii)
        /*2d8c*/ 	.word	0x00000000


	//----- nvinfo : EIATTR_REGCOUNT
	.align		4
.L_1991:
        /*2d90*/ 	.byte	0x04, 0x2f
        /*2d92*/ 	.short	(.L_1993 - .L_1992)
	.align		4
.L_1992:
        /*2d94*/ 	.word	index@(_ZN4vllm25paged_attention_v2_kernelI13__nv_bfloat16hLi32ELi16ELi128ELNS_18Fp8KVCacheDataTypeE2ELb0ELi512EEEvPfS3_PT_PKS4_PKT0_SA_ifPKiSC_iPKfiiiSE_SE_iiiii)
        /*2d98*/ 	.word	0x00000020


	//----- nvinfo : EIATTR_FRAME_SIZE
	.align		4
.L_1993:
        /*2d9c*/ 	.byte	0x04, 0x11
        /*2d9e*/ 	.short	(.L_1995 - .L_1994)
	.align		4
.L_1994:
        /*2da0*/ 	.word	index@(_ZN4vllm25paged_attention_v2_kernelI13__nv_bfloat16hLi32ELi16ELi128ELNS_18Fp8KVCacheDataTypeE2ELb0ELi512EEEvPfS3_PT_PKS4_PKT0_SA_ifPKiSC_iPKfiiiSE_SE_iiiii)
        /*2da4*/ 	.word	0x00000000


	//----- nvinfo : EIATTR_REGCOUNT
	.align		4
.L_1995:
        /*2da8*/ 	.byte	0x04, 0x2f
        /*2daa*/ 	.short	(.L_1997 - .L_1996)
	.align		4
.L_1996:
        /*2dac*/ 	.word	index@(_ZN4vllm25paged_attention_v2_kernelI13__nv_bfloat16hLi64ELi16ELi128ELNS_18Fp8KVCacheDataTypeE2ELb0ELi512EEEvPfS3_PT_PKS4_PKT0_SA_ifPKiSC_iPKfiiiSE_SE_iiiii)
        /*2db0*/ 	.word	0x00000020


	//----- nvinfo : EIATTR_FRAME_SIZE
	.align		4
.L_1997:
        /*2db4*/ 	.byte	0x04, 0x11
        /*2db6*/ 	.short	(.L_1999 - .L_1998)
	.align		4
.L_1998:
        /*2db8*/ 	.word	index@(_ZN4vllm25paged_attention_v2_kernelI13__nv_bfloat16hLi64ELi16ELi128ELNS_18Fp8KVCacheDataTypeE2ELb0ELi512EEEvPfS3_PT_PKS4_PKT0_SA_ifPKiSC_iPKfiiiSE_SE_iiiii)
        /*2dbc*/ 	.word	0x00000000


	//----- nvinfo : EIATTR_REGCOUNT
	.align		4
.L_1999:
        /*2dc0*/ 	.byte	0x04, 0x2f
        /*2dc2*/ 	.short	(.L_2001 - .L_2000)
	.align		4
.L_2000:
        /*2dc4*/ 	.word	index@(_ZN4vllm25paged_attention_v2_kernelI13__nv_bfloat16hLi80ELi16ELi128ELNS_18Fp8KVCacheDataTypeE2ELb0ELi512EEEvPfS3_PT_PKS4_PKT0_SA_ifPKiSC_iPKfiiiSE_SE_iiiii)
        /*2dc8*/ 	.word	0x00000020


	//----- nvinfo : EIATTR_FRAME_SIZE
	.align		4
.L_2001:
        /*2dcc*/ 	.byte	0x04, 0x11
        /*2dce*/ 	.short	(.L_2003 - .L_2002)
	.align		4
.L_2002:
        /*2dd0*/ 	.word	index@(_ZN4vllm25paged_attention_v2_kernelI13__nv_bfloat16hLi80ELi16ELi128ELNS_18Fp8KVCacheDataTypeE2ELb0ELi512EEEvPfS3_PT_PKS4_PKT0_SA_ifPKiSC_iPKfiiiSE_SE_iiiii)
        /*2dd4*/ 	.word	0x00000000


	//----- nvinfo : EIATTR_REGCOUNT
	.align		4
.L_2003:
        /*2dd8*/ 	.byte	0x04, 0x2f
        /*2dda*/ 	.short	(.L_2005 - .L_2004)
	.align		4
.L_2004:
        /*2ddc*/ 	.word	index@(_ZN4vllm25paged_attention_v2_kernelI13__nv_bfloat16hLi96ELi16ELi128ELNS_18Fp8KVCacheDataTypeE2ELb0ELi512EEEvPfS3_PT_PKS4_PKT0_SA_ifPKiSC_iPKfiiiSE_SE_iiiii)
        /*2de0*/ 	.word	0x00000020


	//----- nvinfo : EIATTR_FRAME_SIZE
	.align		4
.L_2005:
        /*2de4*/ 	.byte	0x04, 0x11
        /*2de6*/ 	.short	(.L_2007 - .L_2006)
	.align		4
.L_2006:
        /*2de8*/ 	.word	index@(_ZN4vllm25paged_attention_v2_kernelI13__nv_bfloat16hLi96ELi16ELi128ELNS_18Fp8KVCacheDataTypeE2ELb0ELi512EEEvPfS3_PT_PKS4_PKT0_SA_ifPKiSC_iPKfiiiSE_SE_iiiii)
        /*2dec*/ 	.word	0x00000000


	//----- nvinfo : EIATTR_REGCOUNT
	.align		4
.L_2007:
        /*2df0*/ 	.byte	0x04, 0x2f
        /*2df2*/ 	.short	(.L_2009 - .L_2008)
	.align		4
.L_2008:
        /*2df4*/ 	.word	index@(_ZN4vllm25paged_attention_v2_kernelI13__nv_bfloat16hLi112ELi16ELi128ELNS_18Fp8KVCacheDataTypeE2ELb0ELi512EEEvPfS3_PT_PKS4_PKT0_SA_ifPKiSC_iPKfiiiSE_SE_iiiii)
        /*2df8*/ 	.word	0x00000020


	//----- nvinfo : EIATTR_FRAME_SIZE
	.align		4
.L_2009:
        /*2dfc*/ 	.byte	0x04, 0x11
        /*2dfe*/ 	.short	(.L_2011 - .L_2010)
	.align		4
.L_2010:
        /*2e00*/ 	.word	index@(_ZN4vllm25paged_attention_v2_kernelI13__nv_bfloat16hLi112ELi16ELi128ELNS_18Fp8KVCacheDataTypeE2ELb0ELi512EEEvPfS3_PT_PKS4_PKT0_SA_ifPKiSC_iPKfiiiSE_SE_iiiii)
        /*2e04*/ 	.word	0x00000000


	//----- nvinfo : EIATTR_REGCOUNT
	.align		4
.L_2011:
        /*2e08*/ 	.byte	0x04, 0x2f
        /*2e0a*/ 	.short	(.L_2013 - .L_2012)
	.align		4
.L_2012:
        /*2e0c*/ 	.word	index@(_ZN4vllm25paged_attention_v2_kernelI13__nv_bfloat16hLi120ELi16ELi128ELNS_18Fp8KVCacheDataTypeE2ELb0ELi512EEEvPfS3_PT_PKS4_PKT0_SA_ifPKiSC_iPKfiiiSE_SE_iiiii)
        /*2e10*/ 	.word	0x00000020


	//----- nvinfo : EIATTR_FRAME_SIZE
	.align		4
.L_2013:
        /*2e14*/ 	.byte	0x04, 0x11
        /*2e16*/ 	.short	(.L_2015 - .L_2014)
	.align		4
.L_2014:
        /*2e18*/ 	.word	index@(_ZN4vllm25paged_attention_v2_kernelI13__nv_bfloat16hLi120ELi16ELi128ELNS_18Fp8KVCacheDataTypeE2ELb0ELi512EEEvPfS3_PT_PKS4_PKT0_SA_ifPKiSC_iPKfiiiSE_SE_iiiii)
        /*2e1c*/ 	.word	0x00000000


	//----- nvinfo : EIATTR_REGCOUNT
	.align		4
.L_2015:
        /*2e20*/ 	.byte	0x04, 0x2f
        /*2e22*/ 	.short	(.L_2017 - .L_2016)
	.align		4
.L_2016:
        /*2e24*/ 	.word	index@(_ZN4vllm25paged_attention_v2_kernelI13__nv_bfloat16hLi128ELi16ELi128ELNS_18Fp8KVCacheDataTypeE2ELb0ELi512EEEvPfS3_PT_PKS4_PKT0_SA_ifPKiSC_iPKfiiiSE_SE_iiiii)
        /*2e28*/ 	.word	0x00000020


	//----- nvinfo : EIATTR_FRAME_SIZE
	.align		4
.L_2017:
        /*2e2c*/ 	.byte	0x04, 0x11
        /*2e2e*/ 	.short	(.L_2019 - .L_2018)
	.align		4
.L_2018:
        /*2e30*/ 	.word	index@(_ZN4vllm25paged_attention_v2_kernelI13__nv_bfloat16hLi128ELi16ELi128ELNS_18Fp8KVCacheDataTypeE2ELb0ELi512EEEvPfS3_PT_PKS4_PKT0_SA_ifPKiSC_iPKfiiiSE_SE_iiiii)
        /*2e34*/ 	.word	0x00000000


	//----- nvinfo : EIATTR_REGCOUNT
	.align		4
.L_2019:
        /*2e38*/ 	.byte	0x04, 0x2f
        /*2e3a*/ 	.short	(.L_2021 - .L_2020)
	.align		4
.L_2020:
        /*2e3c*/ 	.word	index@(_ZN4vllm25paged_attention_v2_kernelI13__nv_bfloat16hLi192ELi16ELi128ELNS_18Fp8KVCacheDataTypeE2ELb0ELi512EEEvPfS3_PT_PKS4_PKT0_SA_ifPKiSC_iPKfiiiSE_SE_iiiii)
        /*2e40*/ 	.word	0x00000020


	//----- nvinfo : EIATTR_FRAME_SIZE
	.align		4
.L_2021:
        /*2e44*/ 	.byte	0x04, 0x11
        /*2e46*/ 	.short	(.L_2023 - .L_2022)
	.align		4
.L_2022:
        /*2e48*/ 	.word	index@(_ZN4vllm25paged_attention_v2_kernelI13__nv_bfloat16hLi192ELi16ELi128ELNS_18Fp8KVCacheDataTypeE2ELb0ELi512EEEvPfS3_PT_PKS4_PKT0_SA_ifPKiSC_iPKfiiiSE_SE_iiiii)
        /*2e4c*/ 	.word	0x00000000


	//----- nvinfo : EIATTR_REGCOUNT
	.align		4
.L_2023:
        /*2e50*/ 	.byte	0x04, 0x2f
        /*2e52*/ 	.short	(.L_2025 - .L_2024)
	.align		4
.L_2024:
        /*2e54*/ 	.word	index@(_ZN4vllm25paged_attention_v2_kernelI13__nv_bfloat16hLi256ELi16ELi128ELNS_18Fp8KVCacheDataTypeE2ELb0ELi512EEEvPfS3_PT_PKS4_PKT0_SA_ifPKiSC_iPKfiiiSE_SE_iiiii)
        /*2e58*/ 	.word	0x00000020


	//----- nvinfo : EIATTR_FRAME_SIZE
	.align		4
.L_2025:
        /*2e5c*/ 	.byte	0x04, 0x11
        /*2e5e*/ 	.short	(.L_2027 - .L_2026)
	.align		4
.L_2026:
        /*2e60*/ 	.word	index@(_ZN4vllm25paged_attention_v2_kernelI13__nv_bfloat16hLi256ELi16ELi128ELNS_18Fp8KVCacheDataTypeE2ELb0ELi512EEEvPfS3_PT_PKS4_PKT0_SA_ifPKiSC_iPKfiiiSE_SE_iiiii)
        /*2e64*/ 	.word	0x00000000


	//----- nvinfo : EIATTR_REGCOUNT
	.align		4
.L_2027:
        /*2e68*/ 	.byte	0x04, 0x2f
        /*2e6a*/ 	.short	(.L_2029 - .L_2028)
	.align		4
.L_2028:
        /*2e6c*/ 	.word	index@(_ZN4vllm25paged_attention_v2_kernelI13__nv_bfloat16hLi32ELi32ELi128ELNS_18Fp8KVCacheDataTypeE2ELb1ELi512EEEvPfS3_PT_PKS4_PKT0_SA_ifPKiSC_iPKfiiiSE_SE_iiiii)
        /*2e70*/ 	.word	0x00000020


	//----- nvinfo : EIATTR_FRAME_SIZE
	.align		4
.L_2029:
        /*2e74*/ 	.byte	0x04, 0x11
        /*2e76*/ 	.short	(.L_2031 - .L_2030)
	.align		4
.L_2030:
        /*2e78*/ 	.word	index@(_ZN4vllm25paged_attention_v2_kernelI13__nv_bfloat16hLi32ELi32ELi128ELNS_18Fp8KVCacheDataTypeE2ELb1ELi512EEEvPfS3_PT_PKS4_PKT0_SA_ifPKiSC_iPKfiiiSE_SE_iiiii)
        /*2e7c*/ 	.word	0x00000000


	//----- nvinfo : EIATTR_REGCOUNT
	.align		4
.L_2031:
        /*2e80*/ 	.byte	0x04, 0x2f
        /*2e82*/ 	.short	(.L_2033 - .L_2032)
	.align		4
.L_2032:
        /*2e84*/ 	.word	index@(_ZN4vllm25paged_attention_v2_kernelI13__nv_bfloat16hLi64ELi32ELi128ELNS_18Fp8KVCacheDataTypeE2ELb1ELi512EEEvPfS3_PT_PKS4_PKT0_SA_ifPKiSC_iPKfiiiSE_SE_iiiii)
        /*2e88*/ 	.word	0x00000020


	//----- nvinfo : EIATTR_FRAME_SIZE
	.align		4
.L_2033:
        /*2e8c*/ 	.byte	0x04, 0x11
        /*2e8e*/ 	.short	(.L_2035 - .L_2034)
	.align		4
.L_2034:
        /*2e90*/ 	.word	index@(_ZN4vllm25paged_attention_v2_kernelI13__nv_bfloat16hLi64ELi32ELi128ELNS_18Fp8KVCacheDataTypeE2ELb1ELi512EEEvPfS3_PT_PKS4_PKT0_SA_ifPKiSC_iPKfiiiSE_SE_iiiii)
        /*2e94*/ 	.word	0x00000000


	//----- nvinfo : EIATTR_REGCOUNT
	.align		4
.L_2035:
        /*2e98*/ 	.byte	0x04, 0x2f
        /*2e9a*/ 	.short	(.L_2037 - .L_2036)
	.align		4
.L_2036:
        /*2e9c*/ 	.word	index@(_ZN4vllm25paged_attention_v2_kernelI13__nv_bfloat16hLi80ELi32ELi128ELNS_18Fp8KVCacheDataTypeE2ELb1ELi512EEEvPfS3_PT_PKS4_PKT0_SA_ifPKiSC_iPKfiiiSE_SE_iiiii)
        /*2ea0*/ 	.word	0x00000027


	//----- nvinfo : EIATTR_FRAME_SIZE
	.align		4
.L_2037:
        /*2ea4*/ 	.byte	0x04, 0x11
        /*2ea6*/ 	.short	(.L_2039 - .L_2038)
	.align		4
.L_2038:
        /*2ea8*/ 	.word	index@(_ZN4vllm25paged_attention_v2_kernelI13__nv_bfloat16hLi80ELi32ELi128ELNS_18Fp8KVCacheDataTypeE2ELb1ELi512EEEvPfS3_PT_PKS4_PKT0_SA_ifPKiSC_iPKfiiiSE_SE_iiiii)
        /*2eac*/ 	.word	0x00000000


	//----- nvinfo : EIATTR_REGCOUNT
	.align		4
.L_2039:
        /*2eb0*/ 	.byte	0x04, 0x2f
        /*2eb2*/ 	.short	(.L_2041 - .L_2040)
	.align		4
.L_2040:
        /*2eb4*/ 	.word	index@(_ZN4vllm25paged_attention_v2_kernelI13__nv_bfloat16hLi96ELi32ELi128ELNS_18Fp8KVCacheDataTypeE2ELb1ELi512EEEvPfS3_PT_PKS4_PKT0_SA_ifPKiSC_iPKfiiiSE_SE_iiiii)
        /*2eb8*/ 	.word	0x00000020


	//----- nvinfo : EIATTR_FRAME_SIZE
	.align		4
.L_2041:
        /*2ebc*/ 	.byte	0x04, 0x11
        /*2ebe*/ 	.short	(.L_2043 - .L_2042)
	.align		4
.L_2042:
        /*2ec0*/ 	.word	index@(_ZN4vllm25paged_attention_v2_kernelI13__nv_bfloat16hLi96ELi32ELi128ELNS_18Fp8KVCacheDataTypeE2ELb1ELi512EEEvPfS3_PT_PKS4_PKT0_SA_ifPKiSC_iPKfiiiSE_SE_iiiii)
        /*2ec4*/ 	.word	0x00000000


	//----- nvinfo : EIATTR_REGCOUNT
	.align		4
.L_2043:
        /*2ec8*/ 	.byte	0x04, 0x2f
        /*2eca*/ 	.short	(.L_2045 - .L_2044)
	.align		4
.L_2044:
        /*2ecc*/ 	.word	index@(_ZN4vllm25paged_attention_v2_kernelI13__nv_bfloat16hLi112ELi32ELi128ELNS_18Fp8KVCacheDataTypeE2ELb1ELi512EEEvPfS3_PT_PKS4_PKT0_SA_ifPKiSC_iPKfiiiSE_SE_iiiii)
        /*2ed0*/ 	.word	0x00000020


	//----- nvinfo : EIATTR_FRAME_SIZE
	.align		4
.L_2045:
        /*2ed4*/ 	.byte	0x04, 0x11
        /*2ed6*/ 	.short	(.L_2047 - .L_2046)
	.align		4
.L_2046:
        /*2ed8*/ 	.word	index@(_ZN4vllm25paged_attention_v2_kernelI13__nv_bfloat16hLi112ELi32ELi128ELNS_18Fp8KVCacheDataTypeE2ELb1ELi512EEEvPfS3_PT_PKS4_PKT0_SA_ifPKiSC_iPKfiiiSE_SE_iiiii)
        /*2edc*/ 	.word	0x00000000


	//----- nvinfo : EIATTR_REGCOUNT
	.align		4
.L_2047:
        /*2ee0*/ 	.byte	0x04, 0x2f
        /*2ee2*/ 	.short	(.L_2049 - .L_2048)
	.align		4
.L_2048:
        /*2ee4*/ 	.word	index@(_ZN4vllm25paged_attention_v2_kernelI13__nv_bfloat16hLi120ELi32ELi128ELNS_18Fp8KVCacheDataTypeE2ELb1ELi512EEEvPfS3_PT_PKS4_PKT0_SA_ifPKiSC_iPKfiiiSE_SE_iiiii)
        /*2ee8*/ 	.word	0x00000027


	//----- nvinfo : EIATTR_FRAME_SIZE
	.align		4
.L_2049:
        /*2eec*/ 	.byte	0x04, 0x11
        /*2eee*/ 	.short	(.L_2051 - .L_2050)
	.align		4
.L_2050:
        /*2ef0*/ 	.word	index@(_ZN4vllm25paged_attention_v2_kernelI13__nv_bfloat16hLi120ELi32ELi128ELNS_18Fp8KVCacheDataTypeE2ELb1ELi512EEEvPfS3_PT_PKS4_PKT0_SA_ifPKiSC_iPKfiiiSE_SE_iiiii)
        /*2ef4*/ 	.word	0x00000000


	//----- nvinfo : EIATTR_REGCOUNT
	.align		4
.L_2051:
        /*2ef8*/ 	.byte	0x04, 0x2f
        /*2efa*/ 	.short	(.L_2053 - .L_2052)
	.align		4
.L_2052:
        /*2efc*/ 	.word	index@(_ZN4vllm25paged_attention_v2_kernelI13__nv_bfloat16hLi128ELi32ELi128ELNS_18Fp8KVCacheDataTypeE2ELb1ELi512EEEvPfS3_PT_PKS4_PKT0_SA_ifPKiSC_iPKfiiiSE_SE_iiiii)
        /*2f00*/ 	.word	0x00000020


	//----- nvinfo : EIATTR_FRAME_SIZE
	.align		4
.L_2053:
        /*2f04*/ 	.byte	0x04, 0x11
        /*2f06*/ 	.short	(.L_2055 - .L_2054)
	.align		4
.L_2054:
        /*2f08*/ 	.word	index@(_ZN4vllm25paged_attention_v2_kernelI13__nv_bfloat16hLi128ELi32ELi128ELNS_18Fp8KVCacheDataTypeE2ELb1ELi512EEEvPfS3_PT_PKS4_PKT0_SA_ifPKiSC_iPKfiiiSE_SE_iiiii)
        /*2f0c*/ 	.word	0x00000000


	//----- nvinfo : EIATTR_REGCOUNT
	.align		4
.L_2055:
        /*2f10*/ 	.byte	0x04, 0x2f
        /*2f12*/ 	.short	(.L_2057 - .L_2056)
	.align		4
.L_2056:
        /*2f14*/ 	.word	index@(_ZN4vllm25paged_attention_v2_kernelI13__nv_bfloat16hLi192ELi32ELi128ELNS_18Fp8KVCacheDataTypeE2ELb1ELi512EEEvPfS3_PT_PKS4_PKT0_SA_ifPKiSC_iPKfiiiSE_SE_iiiii)
        /*2f18*/ 	.word	0x0000002c


	//----- nvinfo : EIATTR_FRAME_SIZE
	.align		4
.L_2057:
        /*2f1c*/ 	.byte	0x04, 0x11
        /*2f1e*/ 	.short	(.L_2059 - .L_2058)
	.align		4
.L_2058:
        /*2f20*/ 	.word	index@(_ZN4vllm25paged_attention_v2_kernelI13__nv_bfloat16hLi192ELi32ELi128ELNS_18Fp8KVCacheDataTypeE2ELb1ELi512EEEvPfS3_PT_PKS4_PKT0_SA_ifPKiSC_iPKfiiiSE_SE_iiiii)
        /*2f24*/ 	.word	0x00000000


	//----- nvinfo : EIATTR_REGCOUNT
	.align		4
.L_2059:
        /*2f28*/ 	.byte	0x04, 0x2f
        /*2f2a*/ 	.short	(.L_2061 - .L_2060)
	.align		4
.L_2060:
        /*2f2c*/ 	.word	index@(_ZN4vllm25paged_attention_v2_kernelI13__nv_bfloat16hLi256ELi32ELi128ELNS_18Fp8KVCacheDataTypeE2ELb1ELi512EEEvPfS3_PT_PKS4_PKT0_SA_ifPKiSC_iPKfiiiSE_SE_iiiii)
        /*2f30*/ 	.word	0x00000037


	//----- nvinfo : EIATTR_FRAME_SIZE
	.align		4
.L_2061:
        /*2f34*/ 	.byte	0x04, 0x11
        /*2f36*/ 	.short	(.L_2063 - .L_2062)
	.align		4
.L_2062:
        /*2f38*/ 	.word	index@(_ZN4vllm25paged_attention_v2_kernelI13__nv_bfloat16hLi256ELi32ELi128ELNS_18Fp8KVCacheDataTypeE2ELb1ELi512EEEvPfS3_PT_PKS4_PKT0_SA_ifPKiSC_iPKfiiiSE_SE_iiiii)
        /*2f3c*/ 	.word	0x00000000


	//----- nvinfo : EIATTR_REGCOUNT
	.align		4
.L_2063:
        /*2f40*/ 	.byte	0x04, 0x2f
        /*2f42*/ 	.short	(.L_2065 - .L_2064)
	.align		4
.L_2064:
        /*2f44*/ 	.word	index@(_ZN4vllm25paged_attention_v2_kernelI13__nv_bfloat16hLi32ELi32ELi128ELNS_18Fp8KVCacheDataTypeE2ELb0ELi512EEEvPfS3_PT_PKS4_PKT0_SA_ifPKiSC_iPKfiiiSE_SE_iiiii)
        /*2f48*/ 	.word	0x00000020


	//----- nvinfo : EIATTR_FRAME_SIZE
	.align		4
.L_2065:
        /*2f4c*/ 	.byte	0x04, 0x11
        /*2f4e*/ 	.short	(.L_2067 - .L_2066)
	.align		4
.L_2066:
        /*2f50*/ 	.word	index@(_ZN4vllm25paged_attention_v2_kernelI13__nv_bfloat16hLi32ELi32ELi128ELNS_18Fp8KVCacheDataTypeE2ELb0ELi512EEEvPfS3_PT_PKS4_PKT0_SA_ifPKiSC_iPKfiiiSE_SE_iiiii)
        /*2f54*/ 	.word	0x00000000


	//----- nvinfo : EIATTR_REGCOUNT
	.align		4
.L_2067:
        /*2f58*/ 	.byte	0x04, 0x2f
        /*2f5a*/ 	.short	(.L_2069 - .L_2068)
	.align		4
.L_2068:
        /*2f5c*/ 	.word	index@(_ZN4vllm25paged_attention_v2_kernelI13__nv_bfloat16hLi64ELi32ELi128ELNS_18Fp8KVCacheDataTypeE2ELb0ELi512EEEvPfS3_PT_PKS4_PKT0_SA_ifPKiSC_iPKfiiiSE_SE_iiiii)
        /*2f60*/ 	.word	0x00000020


	//----- nvinfo : EIATTR_FRAME_SIZE
	.align		4
.L_2069:
        /*2f64*/ 	.byte	0x04, 0x11
        /*2f66*/ 	.short	(.L_2071 - .L_2070)
	.align		4
.L_2070:
        /*2f68*/ 	.word	index@(_ZN4vllm25paged_attention_v2_kernelI13__nv_bfloat16hLi64ELi32ELi128ELNS_18Fp8KVCacheDataTypeE2ELb0ELi512EEEvPfS3_PT_PKS4_PKT0_SA_ifPKiSC_iPKfiiiSE_SE_iiiii)
        /*2f6c*/ 	.word	0x00000000


	//----- nvinfo : EIATTR_REGCOUNT
	.align		4
.L_2071:
        /*2f70*/ 	.byte	0x04, 0x2f
        /*2f72*/ 	.short	(.L_2073 - .L_2072)
	.align		4
.L_2072:
        /*2f74*/ 	.word	index@(_ZN4vllm25paged_attention_v2_kernelI13__nv_bfloat16hLi80ELi32ELi128ELNS_18Fp8KVCacheDataTypeE2ELb0ELi512EEEvPfS3_PT_PKS4_PKT0_SA_ifPKiSC_iPKfiiiSE_SE_iiiii)
        /*2f78*/ 	.word	0x00000020


	//----- nvinfo : EIATTR_FRAME_SIZE
	.align		4
.L_2073:
        /*2f7c*/ 	.byte	0x04, 0x11
        /*2f7e*/ 	.short	(.L_2075 - .L_2074)
	.align		4
.L_2074:
        /*2f80*/ 	.word	index@(_ZN4vllm25paged_attention_v2_kernelI13__nv_bfloat16hLi80ELi32ELi128ELNS_18Fp8KVCacheDataTypeE2ELb0ELi512EEEvPfS3_PT_PKS4_PKT0_SA_ifPKiSC_iPKfiiiSE_SE_iiiii)
        /*2f84*/ 	.word	0x00000000


	//----- nvinfo : EIATTR_REGCOUNT
	.align		4
.L_2075:
        /*2f88*/ 	.byte	0x04, 0x2f
        /*2f8a*/ 	.short	(.L_2077 - .L_2076)
	.align		4
.L_2076:
        /*2f8c*/ 	.word	index@(_ZN4vllm25paged_attention_v2_kernelI13__nv_bfloat16hLi96ELi32ELi128ELNS_18Fp8KVCacheDataTypeE2ELb0ELi512EEEvPfS3_PT_PKS4_PKT0_SA_ifPKiSC_iPKfiiiSE_SE_iiiii)
        /*2f90*/ 	.word	0x00000020


	//----- nvinfo : EIATTR_FRAME_SIZE
	.align		4
.L_2077:
        /*2f94*/ 	.byte	0x04, 0x11
        /*2f96*/ 	.short	(.L_2079 - .L_2078)
	.align		4
.L_2078:
        /*2f98*/ 	.word	index@(_ZN4vllm25paged_attention_v2_kernelI13__nv_bfloat16hLi96ELi32ELi128ELNS_18Fp8KVCacheDataTypeE2ELb0ELi512EEEvPfS3_PT_PKS4_PKT0_SA_ifPKiSC_iPKfiiiSE_SE_iiiii)
        /*2f9c*/ 	.word	0x00000000


	//----- nvinfo : EIATTR_REGCOUNT
	.align		4
.L_2079:
        /*2fa0*/ 	.byte	0x04, 0x2f
        /*2fa2*/ 	.short	(.L_2081 - .L_2080)
	.align		4
.L_2080:
        /*2fa4*/ 	.word	index@(_ZN4vllm25paged_attention_v2_kernelI13__nv_bfloat16hLi112ELi32ELi128ELNS_18Fp8KVCacheDataTypeE2ELb0ELi512EEEvPfS3_PT_PKS4_PKT0_SA_ifPKiSC_iPKfiiiSE_SE_iiiii)
        /*2fa8*/ 	.word	0x00000020


	//----- nvinfo : EIATTR_FRAME_SIZE
	.align		4
.L_2081:
        /*2fac*/ 	.byte	0x04, 0x11
        /*2fae*/ 	.short	(.L_2083 - .L_2082)
	.align		4
.L_2082:
        /*2fb0*/ 	.word	index@(_ZN4vllm25paged_attention_v2_kernelI13__nv_bfloat16hLi112ELi32ELi128ELNS_18Fp8KVCacheDataTypeE2ELb0ELi512EEEvPfS3_PT_PKS4_PKT0_SA_ifPKiSC_iPKfiiiSE_SE_iiiii)
        /*2fb4*/ 	.word	0x00000000


	//----- nvinfo : EIATTR_REGCOUNT
	.align		4
.L_2083:
        /*2fb8*/ 	.byte	0x04, 0x2f
        /*2fba*/ 	.short	(.L_2085 - .L_2084)
	.align		4
.L_2084:
        /*2fbc*/ 	.word	index@(_ZN4vllm25paged_attention_v2_kernelI13__nv_bfloat16hLi120ELi32ELi128ELNS_18Fp8KVCacheDataTypeE2ELb0ELi512EEEvPfS3_PT_PKS4_PKT0_SA_ifPKiSC_iPKfiiiSE_SE_iiiii)
        /*2fc0*/ 	.word	0x00000020


	//----- nvinfo : EIATTR_FRAME_SIZE
	.align		4
.L_2085:
        /*2fc4*/ 	.byte	0x04, 0x11
        /*2fc6*/ 	.short	(.L_2087 - .L_2086)
	.align		4
.L_2086:
        /*2fc8*/ 	.word	index@(_ZN4vllm25paged_attention_v2_kernelI13__nv_bfloat16hLi120ELi32ELi128ELNS_18Fp8KVCacheDataTypeE2ELb0ELi512EEEvPfS3_PT_PKS4_PKT0_SA_ifPKiSC_iPKfiiiSE_SE_iiiii)
        /*2fcc*/ 	.word	0x00000000


	//----- nvinfo : EIATTR_REGCOUNT
	.align		4
.L_2087:
        /*2fd0*/ 	.byte	0x04, 0x2f
        /*2fd2*/ 	.short	(.L_2089 - .L_2088)
	.align		4
.L_2088:
        /*2fd4*/ 	.word	index@(_ZN4vllm25paged_attention_v2_kernelI13__nv_bfloat16hLi128ELi32ELi128ELNS_18Fp8KVCacheDataTypeE2ELb0ELi512EEEvPfS3_PT_PKS4_PKT0_SA_ifPKiSC_iPKfiiiSE_SE_iiiii)
        /*2fd8*/ 	.word	0x00000020


	//----- nvinfo : EIATTR_FRAME_SIZE
	.align		4
.L_2089:
        /*2fdc*/ 	.byte	0x04, 0x11
        /*2fde*/ 	.short	(.L_2091 - .L_2090)
	.align		4
.L_2090:
        /*2fe0*/ 	.word	index@(_ZN4vllm25paged_attention_v2_kernelI13__nv_bfloat16hLi128ELi32ELi128ELNS_18Fp8KVCacheDataTypeE2ELb0ELi512EEEvPfS3_PT_PKS4_PKT0_SA_ifPKiSC_iPKfiiiSE_SE_iiiii)
        /*2fe4*/ 	.word	0x00000000


	//----- nvinfo : EIATTR_REGCOUNT
	.align		4
.L_2091:
        /*2fe8*/ 	.byte	0x04, 0x2f
        /*2fea*/ 	.short	(.L_2093 - .L_2092)
	.align		4
.L_2092:
        /*2fec*/ 	.word	index@(_ZN4vllm25paged_attention_v2_kernelI13__nv_bfloat16hLi192ELi32ELi128ELNS_18Fp8KVCacheDataTypeE2ELb0ELi512EEEvPfS3_PT_PKS4_PKT0_SA_ifPKiSC_iPKfiiiSE_SE_iiiii)
        /*2ff0*/ 	.word	0x00000028


	//----- nvinfo : EIATTR_FRAME_SIZE
	.align		4
.L_2093:
        /*2ff4*/ 	.byte	0x04, 0x11
        /*2ff6*/ 	.short	(.L_2095 - .L_2094)
	.align		4
.L_2094:
        /*2ff8*/ 	.word	index@(_ZN4vllm25paged_attention_v2_kernelI13__nv_bfloat16hLi192ELi32ELi128ELNS_18Fp8KVCacheDataTypeE2ELb0ELi512EEEvPfS3_PT_PKS4_PKT0_SA_ifPKiSC_iPKfiiiSE_SE_iiiii)
        /*2ffc*/ 	.word	0x00000000


	//----- nvinfo : EIATTR_REGCOUNT
	.align		4
.L_2095:
        /*3000*/ 	.byte	0x04, 0x2f
        /*3002*/ 	.short	(.L_2097 - .L_2096)
	.align		4
.L_2096:
        /*3004*/ 	.word	index@(_ZN4vllm25paged_attention_v2_kernelI13__nv_bfloat16hLi256ELi32ELi128ELNS_18Fp8KVCacheDataTypeE2ELb0ELi512EEEvPfS3_PT_PKS4_PKT0_SA_ifPKiSC_iPKfiiiSE_SE_iiiii)
        /*3008*/ 	.word	0x0000002f


	//----- nvinfo : EIATTR_FRAME_SIZE
	.align		4
.L_2097:
        /*300c*/ 	.byte	0x04, 0x11
        /*300e*/ 	.short	(.L_2099 - .L_2098)
	.align		4
.L_2098:
        /*3010*/ 	.word	index@(_ZN4vllm25paged_attention_v2_kernelI13__nv_bfloat16hLi256ELi32ELi128ELNS_18Fp8KVCacheDataTypeE2ELb0ELi512EEEvPfS3_PT_PKS4_PKT0_SA_ifPKiSC_iPKfiiiSE_SE_iiiii)
        /*3014*/ 	.word	0x00000000


	//----- nvinfo : EIATTR_MIN_STACK_SIZE
	.align		4
.L_2099:
        /*3018*/ 	.byte	0x04, 0x12
        /*301a*/ 	.short	(.L_2101 - .L_2100)
	.align		4
.L_2100:
        /*301c*/ 	.word	index@(_ZN4vllm25paged_attention_v2_kernelI13__nv_bfloat16hLi256ELi32ELi128ELNS_18Fp8KVCacheDataTypeE2ELb0ELi512EEEvPfS3_PT_PKS4_PKT0_SA_ifPKiSC_iPKfiiiSE_SE_iiiii)
        /*3020*/ 	.word	0x00000000


	//----- nvinfo : EIATTR_MIN_STACK_SIZE
	.align		4
.L_2101:
        /*3024*/ 	.byte	0x04, 0x12
        /*3026*/ 	.short	(.L_2103 - .L_2102)
	.align		4
.L_2102:
        /*3028*/ 	.word	index@(_ZN4vllm25paged_attention_v2_kernelI13__nv_bfloat16hLi192ELi32ELi128ELNS_18Fp8KVCacheDataTypeE2ELb0ELi512EEEvPfS3_PT_PKS4_PKT0_SA_ifPKiSC_iPKfiiiSE_SE_iiiii)
        /*302c*/ 	.word	0x00000000


	//----- nvinfo : EIATTR_MIN_STACK_SIZE
	.align		4
.L_2103:
        /*3030*/ 	.byte	0x04, 0x12
        /*3032*/ 	.short	(.L_2105 - .L_2104)
	.align		4
.L_2104:
        /*3034*/ 	.word	index@(_ZN4vllm25paged_attention_v2_kernelI13__nv_bfloat16hLi128ELi32ELi128ELNS_18Fp8KVCacheDataTypeE2ELb0ELi512EEEvPfS3_PT_PKS4_PKT0_SA_ifPKiSC_iPKfiiiSE_SE_iiiii)
        /*3038*/ 	.word	0x00000000


	//----- nvinfo : EIATTR_MIN_STACK_SIZE
	.align		4
.L_2105:
        /*303c*/ 	.byte	0x04, 0x12
        /*303e*/ 	.short	(.L_2107 - .L_2106)
	.align		4
.L_2106:
        /*3040*/ 	.word	index@(_ZN4vllm25paged_attention_v2_kernelI13__nv_bfloat16hLi120ELi32ELi128ELNS_18Fp8KVCacheDataTypeE2ELb0ELi512EEEvPfS3_PT_PKS4_PKT0_SA_ifPKiSC_iPKfiiiSE_SE_iiiii)
        /*3044*/ 	.word	0x00000000


	//----- nvinfo : EIATTR_MIN_STACK_SIZE
	.align		4
.L_2107:
        /*3048*/ 	.byte	0x04, 0x12
        /*304a*/ 	.short	(.L_2109 - .L_2108)
	.align		4
.L_2108:
        /*304c*/ 	.word	index@(_ZN4vllm25paged_attention_v2_kernelI13__nv_bfloat16hLi112ELi32ELi128ELNS_18Fp8KVCacheDataTypeE2ELb0ELi512EEEvPfS3_PT_PKS4_PKT0_SA_ifPKiSC_iPKfiiiSE_SE_iiiii)
        /*3050*/ 	.word	0x00000000


	//----- nvinfo : EIATTR_MIN_STACK_SIZE
	.align		4
.L_2109:
        /*3054*/ 	.byte	0x04, 0x12
        /*3056*/ 	.short	(.L_2111 - .L_2110)
	.align		4
.L_2110:
        /*3058*/ 	.word	index@(_ZN4vllm25paged_attention_v2_kernelI13__nv_bfloat16hLi96ELi32ELi128ELNS_18Fp8KVCacheDataTypeE2ELb0ELi512EEEvPfS3_PT_PKS4_PKT0_SA_ifPKiSC_iPKfiiiSE_SE_iiiii)
        /*305c*/ 	.word	0x00000000


	//----- nvinfo : EIATTR_MIN_STACK_SIZE
	.align		4
.L_2111:
        /*3060*/ 	.byte	0x04, 0x12
        /*3062*/ 	.short	(.L_2113 - .L_2112)
	.align		4
.L_2112:
        /*3064*/ 	.word	index@(_ZN4vllm25paged_attention_v2_kernelI13__nv_bfloat16hLi80ELi32ELi128ELNS_18Fp8KVCacheDataTypeE2ELb0ELi512EEEvPfS3_PT_PKS4_PKT0_SA_ifPKiSC_iPKfiiiSE_SE_iiiii)
        /*3068*/ 	.word	0x00000000


	//----- nvinfo : EIATTR_MIN_STACK_SIZE
	.align		4
.L_2113:
        /*306c*/ 	.byte	0x04, 0x12
        /*306e*/ 	.short	(.L_2115 - .L_2114)
	.align		4
.L_2114:
        /*3070*/ 	.word	index@(_ZN4vllm25paged_attention_v2_kernelI13__nv_bfloat16hLi64ELi32ELi128ELNS_18Fp8KVCacheDataTypeE2ELb0ELi512EEEvPfS3_PT_PKS4_PKT0_SA_ifPKiSC_iPKfiiiSE_SE_iiiii)
        /*3074*/ 	.word	0x00000000


	//----- nvinfo : EIATTR_MIN_STACK_SIZE
	.align		4
.L_2115:
        /*3078*/ 	.byte	0x04, 0x12
        /*307a*/ 	.short	(.L_2117 - .L_2116)
	.align		4
.L_2116:
        /*307c*/ 	.word	index@(_ZN4vllm25paged_attention_v2_kernelI13__nv_bfloat16hLi32ELi32ELi128ELNS_18Fp8KVCacheDataTypeE2ELb0ELi512EEEvPfS3_PT_PKS4_PKT0_SA_ifPKiSC_iPKfiiiSE_SE_iiiii)
        /*3080*/ 	.word	0x00000000


	//----- nvinfo : EIATTR_MIN_STACK_SIZE
	.align		4
.L_2117:
        /*3084*/ 	.byte	0x04, 0x12
        /*3086*/ 	.short	(.L_2119 - .L_2118)
	.align		4
.L_2118:
        /*3088*/ 	.word	index@(_ZN4vllm25paged_attention_v2_kernelI13__nv_bfloat16hLi256ELi32ELi128ELNS_18Fp8KVCacheDataTypeE2ELb1ELi512EEEvPfS3_PT_PKS4_PKT0_SA_ifPKiSC_iPKfiiiSE_SE_iiiii)
        /*308c*/ 	.word	0x00000000


	//----- nvinfo : EIATTR_MIN_STACK_SIZE
	.align		4
.L_2119:
        /*3090*/ 	.byte	0x04, 0x12
        /*3092*/ 	.short	(.L_2121 - .L_2120)
	.align		4
.L_2120:
        /*3094*/ 	.word	index@(_ZN4vllm25paged_attention_v2_kernelI13__nv_bfloat16hLi192ELi32ELi128ELNS_18Fp8KVCacheDataTypeE2ELb1ELi512EEEvPfS3_PT_PKS4_PKT0_SA_ifPKiSC_iPKfiiiSE_SE_iiiii)
        /*3098*/ 	.word	0x00000000


	//----- nvinfo : EIATTR_MIN_STACK_SIZE
	.align		4
.L_2121:
        /*309c*/ 	.byte	0x04, 0x12
        /*309e*/ 	.short	(.L_2123 - .L_2122)
	.align		4
.L_2122:
        /*30a0*/ 	.word	index@(_ZN4vllm25paged_attention_v2_kernelI13__nv_bfloat16hLi128ELi32ELi128ELNS_18Fp8KVCacheDataTypeE2ELb1ELi512EEEvPfS3_PT_PKS4_PKT0_SA_ifPKiSC_iPKfiiiSE_SE_iiiii)
        /*30a4*/ 	.word	0x00000000


	//----- nvinfo : EIATTR_MIN_STACK_SIZE
	.align		4
.L_2123:
        /*30a8*/ 	.byte	0x04, 0x12
        /*30aa*/ 	.short	(.L_2125 - .L_2124)
	.align		4
.L_2124:
        /*30ac*/ 	.word	index@(_ZN4vllm25paged_attention_v2_kernelI13__nv_bfloat16hLi120ELi32ELi128ELNS_18Fp8KVCacheDataTypeE2ELb1ELi512EEEvPfS3_PT_PKS4_PKT0_SA_ifPKiSC_iPKfiiiSE_SE_iiiii)
        /*30b0*/ 	.word	0x00000000


	//----- nvinfo : EIATTR_MIN_STACK_SIZE
	.align		4
.L_2125:
        /*30b4*/ 	.byte	0x04, 0x12
        /*30b6*/ 	.short	(.L_2127 - .L_2126)
	.align		4
.L_2126:
        /*30b8*/ 	.word	index@(_ZN4vllm25paged_attention_v2_kernelI13__nv_bfloat16hLi112ELi32ELi128ELNS_18Fp8KVCacheDataTypeE2ELb1ELi512EEEvPfS3_PT_PKS4_PKT0_SA_ifPKiSC_iPKfiiiSE_SE_iiiii)
        /*30bc*/ 	.word	0x00000000


	//----- nvinfo : EIATTR_MIN_STACK_SIZE
	.align		4
.L_2127:
        /*30c0*/ 	.byte	0x04, 0x12
        /*30c2*/ 	.short	(.L_2129 - .L_2128)
	.align		4
.L_2128:
        /*30c4*/ 	.word	index@(_ZN4vllm25paged_attention_v2_kernelI13__nv_bfloat16hLi96ELi32ELi128ELNS_18Fp8KVCacheDataTypeE2ELb1ELi512EEEvPfS3_PT_PKS4_PKT0_SA_ifPKiSC_iPKfiiiSE_SE_iiiii)
        /*30c8*/ 	.word	0x00000000


	//----- nvinfo : EIATTR_MIN_STACK_SIZE
	.align		4
.L_2129:
        /*30cc*/ 	.byte	0x04, 0x12
        /*30ce*/ 	.short	(.L_2131 - .L_2130)
	.align		4
.L_2130:
        /*30d0*/ 	.word	index@(_ZN4vllm25paged_attention_v2_kernelI13__nv_bfloat16hLi80ELi32ELi128ELNS_18Fp8KVCacheDataTypeE2ELb1ELi512EEEvPfS3_PT_PKS4_PKT0_SA_ifPKiSC_iPKfiiiSE_SE_iiiii)
        /*30d4*/ 	.word	0x00000000


	//----- nvinfo : EIATTR_MIN_STACK_SIZE
	.align		4
.L_2131:
        /*30d8*/ 	.byte	0x04, 0x12
        /*30da*/ 	.short	(.L_2133 - .L_2132)
	.align		4
.L_2132:
        /*30dc*/ 	.word	index@(_ZN4vllm25paged_attention_v2_kernelI13__nv_bfloat16hLi64ELi32ELi128ELNS_18Fp8KVCacheDataTypeE2ELb1ELi512EEEvPfS3_PT_PKS4_PKT0_SA_ifPKiSC_iPKfiiiSE_SE_iiiii)
        /*30e0*/ 	.word	0x00000000


	//----- nvinfo : EIATTR_MIN_STACK_SIZE
	.align		4
.L_2133:
        /*30e4*/ 	.byte	0x04, 0x12
        /*30e6*/ 	.short	(.L_2135 - .L_2134)
	.align		4
.L_2134:
        /*30e8*/ 	.word	index@(_ZN4vllm25paged_attention_v2_kernelI13__nv_bfloat16hLi32ELi32ELi128ELNS_18Fp8KVCacheDataTypeE2ELb1ELi512EEEvPfS3_PT_PKS4_PKT0_SA_ifPKiSC_iPKfiiiSE_SE_iiiii)
        /*30ec*/ 	.word	0x00000000


	//----- nvinfo : EIATTR_MIN_STACK_SIZE
	.align		4
.L_2135:
        /*30f0*/ 	.byte	0x04, 0x12
        /*30f2*/ 	.short	(.L_2137 - .L_2136)
	.align		4
.L_2136:
        /*30f4*/ 	.word	index@(_ZN4vllm25paged_attention_v2_kernelI13__nv_bfloat16hLi256ELi16ELi128ELNS_18Fp8KVCacheDataTypeE2ELb0ELi512EEEvPfS3_PT_PKS4_PKT0_SA_ifPKiSC_iPKfiiiSE_SE_iiiii)
        /*30f8*/ 	.word	0x00000000


	//----- nvinfo : EIATTR_MIN_STACK_SIZE
	.align		4
.L_2137:
        /*30fc*/ 	.byte	0x04, 0x12
        /*30fe*/ 	.short	(.L_2139 - .L_2138)
	.align		4
.L_2138:
        /*3100*/ 	.word	index@(_ZN4vllm25paged_attention_v2_kernelI13__nv_bfloat16hLi192ELi16ELi128ELNS_18Fp8KVCacheDataTypeE2ELb0ELi512EEEvPfS3_PT_PKS4_PKT0_SA_ifPKiSC_iPKfiiiSE_SE_iiiii)
        /*3104*/ 	.word	0x00000000


	//----- nvinfo : EIATTR_MIN_STACK_SIZE
	.align		4
.L_2139:
        /*3108*/ 	.byte	0x04, 0x12
        /*310a*/ 	.short	(.L_2141 - .L_2140)
	.align		4
.L_2140:
        /*310c*/ 	.word	index@(_ZN4vllm25paged_attention_v2_kernelI13__nv_bfloat16hLi128ELi16ELi128ELNS_18Fp8KVCacheDataTypeE2ELb0ELi512EEEvPfS3_PT_PKS4_PKT0_SA_ifPKiSC_iPKfiiiSE_SE_iiiii)
        /*3110*/ 	.word	0x00000000


	//----- nvinfo : EIATTR_MIN_STACK_SIZE
	.align		4
.L_2141:
        /*3114*/ 	.byte	0x04, 0x12
        /*3116*/ 	.short	(.L_2143 - .L_2142)
	.align		4
.L_2142:
        /*3118*/ 	.word	index@(_ZN4vllm25paged_attention_v2_kernelI13__nv_bfloat16hLi120ELi16ELi128ELNS_18Fp8KVCacheDataTypeE2ELb0ELi512EEEvPfS3_PT_PKS4_PKT0_SA_ifPKiSC_iPKfiiiSE_SE_iiiii)
        /*311c*/ 	.word	0x00000000


	//----- nvinfo : EIATTR_MIN_STACK_SIZE
	.align		4
.L_2143:
        /*3120*/ 	.byte	0x04, 0x12
        /*3122*/ 	.short	(.L_2145 - .L_2144)
	.align		4
.L_2144:
        /*3124*/ 	.word	index@(_ZN4vllm25paged_attention_v2_kernelI13__nv_bfloat16hLi112ELi16ELi128ELNS_18Fp8KVCacheDataTypeE2ELb0ELi512EEEvPfS3_PT_PKS4_PKT0_SA_ifPKiSC_iPKfiiiSE_SE_iiiii)
        /*3128*/ 	.word	0x00000000


	//----- nvinfo : EIATTR_MIN_STACK_SIZE
	.align		4
.L_2145:
        /*312c*/ 	.byte	0x04, 0x12
        /*312e*/ 	.short	(.L_2147 - .L_2146)
	.align		4
.L_2146:
        /*3130*/ 	.word	index@(_ZN4vllm25paged_attention_v2_kernelI13__nv_bfloat16hLi96ELi16ELi128ELNS_18Fp8KVCacheDataTypeE2ELb0ELi512EEEvPfS3_PT_PKS4_PKT0_SA_ifPKiSC_iPKfiiiSE_SE_iiiii)
        /*3134*/ 	.word	0x00000000


	//----- nvinfo : EIATTR_MIN_STACK_SIZE
	.align		4
.L_2147:
        /*3138*/ 	.byte	0x04, 0x12
        /*313a*/ 	.short	(.L_2149 - .L_2148)
	.align		4
.L_2148:
        /*313c*/ 	.word	index@(_ZN4vllm25paged_attention_v2_kernelI13__nv_bfloat16hLi80ELi16ELi128ELNS_18Fp8KVCacheDataTypeE2ELb0ELi512EEEvPfS3_PT_PKS4_PKT0_SA_ifPKiSC_iPKfiiiSE_SE_iiiii)
        /*3140*/ 	.word	0x00000000


	//----- nvinfo : EIATTR_MIN_STACK_SIZE
	.align		4
.L_2149:
        /*3144*/ 	.byte	0x04, 0x12
        /*3146*/ 	.short	(.L_2151 - .L_2150)
	.align		4
.L_2150:
        /*3148*/ 	.word	index@(_ZN4vllm25paged_attention_v2_kernelI13__nv_bfloat16hLi64ELi16ELi128ELNS_18Fp8KVCacheDataTypeE2ELb0ELi512EEEvPfS3_PT_PKS4_PKT0_SA_ifPKiSC_iPKfiiiSE_SE_iiiii)
        /*314c*/ 	.word	0x00000000


	//----- nvinfo : EIATTR_MIN_STACK_SIZE
	.align		4
.L_2151:
        /*3150*/ 	.byte	0x04, 0x12
        /*3152*/ 	.short	(.L_2153 - .L_2152)
	.align		4
.L_2152:
        /*3154*/ 	.word	index@(_ZN4vllm25paged_attention_v2_kernelI13__nv_bfloat16hLi32ELi16ELi128ELNS_18Fp8KVCacheDataTypeE2ELb0ELi512EEEvPfS3_PT_PKS4_PKT0_SA_ifPKiSC_iPKfiiiSE_SE_iiiii)
        /*3158*/ 	.word	0x00000000


	//----- nvinfo : EIATTR_MIN_STACK_SIZE
	.align		4
.L_2153:
        /*315c*/ 	.byte	0x04, 0x12
        /*315e*/ 	.short	(.L_2155 - .L_2154)
	.align		4
.L_2154:
        /*3160*/ 	.word	index@(_ZN4vllm25paged_attention_v2_kernelI13__nv_bfloat16hLi256ELi16ELi128ELNS_18Fp8KVCacheDataTypeE2ELb1ELi512EEEvPfS3_PT_PKS4_PKT0_SA_ifPKiSC_iPKfiiiSE_SE_iiiii)
        /*3164*/ 	.word	0x00000000


	//----- nvinfo : EIATTR_MIN_STACK_SIZE
	.align		4
.L_2155:
        /*3168*/ 	.byte	0x04, 0x12
        /*316a*/ 	.short	(.L_2157 - .L_2156)
	.align		4
.L_2156:
        /*316c*/ 	.word	index@(_ZN4vllm25paged_attention_v2_kernelI13__nv_bfloat16hLi192ELi16ELi128ELNS_18Fp8KVCacheDataTypeE2ELb1ELi512EEEvPfS3_PT_PKS4_PKT0_SA_ifPKiSC_iPKfiiiSE_SE_iiiii)
        /*3170*/ 	.word	0x00000000


	//----- nvinfo : EIATTR_MIN_STACK_SIZE
	.align		4
.L_2157:
        /*3174*/ 	.byte	0x04, 0x12
        /*3176*/ 	.short	(.L_2159 - .L_2158)
	.align		4
.L_2158:
        /*3178*/ 	.word	index@(_ZN4vllm25paged_attention_v2_kernelI13__nv_bfloat16hLi128ELi16ELi128ELNS_18Fp8KVCacheDataTypeE2ELb1ELi512EEEvPfS3_PT_PKS4_PKT0_SA_ifPKiSC_iPKfiiiSE_SE_iiiii)
        /*317c*/ 	.word	0x00000000


	//----- nvinfo : EIATTR_MIN_STACK_SIZE
	.align		4
.L_2159:
        /*3180*/ 	.byte	0x04, 0x12
        /*3182*/ 	.short	(.L_2161 - .L_2160)
	.align		4
.L_2160:
        /*3184*/ 	.word	index@(_ZN4vllm25paged_attention_v2_kernelI13__nv_bfloat16hLi120ELi16ELi128ELNS_18Fp8KVCacheDataTypeE2ELb1ELi512EEEvPfS3_PT_PKS4_PKT0_SA_ifPKiSC_iPKfiiiSE_SE_iiiii)
        /*3188*/ 	.word	0x00000000


	//----- nvinfo : EIATTR_MIN_STACK_SIZE
	.align		4
.L_2161:
        /*318c*/ 	.byte	0x04, 0x12
        /*318e*/ 	.short	(.L_2163 - .L_2162)
	.align		4
.L_2162:
        /*3190*/ 	.word	index@(_ZN4vllm25paged_attention_v2_kernelI13__nv_bfloat16hLi112ELi16ELi128ELNS_18Fp8KVCacheDataTypeE2ELb1ELi512EEEvPfS3_PT_PKS4_PKT0_SA_ifPKiSC_iPKfiiiSE_SE_iiiii)
        /*3194*/ 	.word	0x00000000


	//----- nvinfo : EIATTR_MIN_STACK_SIZE
	.align		4
.L_2163:
        /*3198*/ 	.byte	0x04, 0x12
        /*319a*/ 	.short	(.L_2165 - .L_2164)
	.align		4
.L_2164:
        /*319c*/ 	.word	index@(_ZN4vllm25paged_attention_v2_kernelI13__nv_bfloat16hLi96ELi16ELi128ELNS_18Fp8KVCacheDataTypeE2ELb1ELi512EEEvPfS3_PT_PKS4_PKT0_SA_ifPKiSC_iPKfiiiSE_SE_iiiii)
        /*31a0*/ 	.word	0x00000000


	//----- nvinfo : EIATTR_MIN_STACK_SIZE
	.align		4
.L_2165:
        /*31a4*/ 	.byte	0x04, 0x12
        /*31a6*/ 	.short	(.L_2167 - .L_2166)
	.align		4
.L_2166:
        /*31a8*/ 	.word	index@(_ZN4vllm25paged_attention_v2_kernelI13__nv_bfloat16hLi80ELi16ELi128ELNS_18Fp8KVCacheDataTypeE2ELb1ELi512EEEvPfS3_PT_PKS4_PKT0_SA_ifPKiSC_iPKfiiiSE_SE_iiiii)
        /*31ac*/ 	.word	0x00000000


	//----- nvinfo : EIATTR_MIN_STACK_SIZE
	.align		4
.L_2167:
        /*31b0*/ 	.byte	0x04, 0x12
        /*31b2*/ 	.short	(.L_2169 - .L_2168)
	.align		4
.L_2168:
        /*31b4*/ 	.word	index@(_ZN4vllm25paged_attention_v2_kernelI13__nv_bfloat16hLi64ELi16ELi128ELNS_18Fp8KVCacheDataTypeE2ELb1ELi512EEEvPfS3_PT_PKS4_PKT0_SA_ifPKiSC_iPKfiiiSE_SE_iiiii)
        /*31b8*/ 	.word	0x00000000


	//----- nvinfo : EIATTR_MIN_STACK_SIZE
	.align		4
.L_2169:
        /*31bc*/ 	.byte	0x04, 0x12
        /*31be*/ 	.short	(.L_2171 - .L_2170)
	.align		4
.L_2170:
        /*31c0*/ 	.word	index@(_ZN4vllm25paged_attention_v2_kernelI13__nv_bfloat16hLi32ELi16ELi128ELNS_18Fp8KVCacheDataTypeE2ELb1ELi512EEEvPfS3_PT_PKS4_PKT0_SA_ifPKiSC_iPKfiiiSE_SE_iiiii)
        /*31c4*/ 	.word	0x00000000


	//----- nvinfo : EIATTR_MIN_STACK_SIZE
	.align		4
.L_2171:
        /*31c8*/ 	.byte	0x04, 0x12
        /*31ca*/ 	.short	(.L_2173 - .L_2172)
	.align		4
.L_2172:
        /*31cc*/ 	.word	index@(_ZN4vllm25paged_attention_v2_kernelI13__nv_bfloat16hLi256ELi8ELi128ELNS_18Fp8KVCacheDataTypeE2ELb0ELi512EEEvPfS3_PT_PKS4_PKT0_SA_ifPKiSC_iPKfiiiSE_SE_iiiii)
        /*31d0*/ 	.word	0x00000000


	//----- nvinfo : EIATTR_MIN_STACK_SIZE
	.align		4
.L_2173:
        /*31d4*/ 	.byte	0x04, 0x12
        /*31d6*/ 	.short	(.L_2175 - .L_2174)
	.align		4
.L_2174:
        /*31d8*/ 	.word	index@(_ZN4vllm25paged_attention_v2_kernelI13__nv_bfloat16hLi192ELi8ELi128ELNS_18Fp8KVCacheDataTypeE2ELb0ELi512EEEvPfS3_PT_PKS4_PKT0_SA_ifPKiSC_iPKfiiiSE_SE_iiiii)
        /*31dc*/ 	.word	0x00000000


	//----- nvinfo : EIATTR_MIN_STACK_SIZE
	.align		4
.L_2175:
        /*31e0*/ 	.byte	0x04, 0x12
        /*31e2*/ 	.short	(.L_2177 - .L_2176)
	.align		4
.L_2176:
        /*31e4*/ 	.word	index@(_ZN4vllm25paged_attention_v2_kernelI13__nv_bfloat16hLi128ELi8ELi128ELNS_18Fp8KVCacheDataTypeE2ELb0ELi512EEEvPfS3_PT_PKS4_PKT0_SA_ifPKiSC_iPKfiiiSE_SE_iiiii)
        /*31e8*/ 	.word	0x00000000


	//----- nvinfo : EIATTR_MIN_STACK_SIZE
	.align		4
.L_2177:
        /*31ec*/ 	.byte	0x04, 0x12
        /*31ee*/ 	.short	(.L_2179 - .L_2178)
	.align		4
.L_2178:
        /*31f0*/ 	.word	index@(_ZN4vllm25paged_attention_v2_kernelI13__nv_bfloat16hLi120ELi8ELi128ELNS_18Fp8KVCacheDataTypeE2ELb0ELi512EEEvPfS3_PT_PKS4_PKT0_SA_ifPKiSC_iPKfiiiSE_SE_iiiii)
        /*31f4*/ 	.word	0x00000000


	//----- nvinfo : EIATTR_MIN_STACK_SIZE
	.align		4
.L_2179:
        /*31f8*/ 	.byte	0x04, 0x12
        /*31fa*/ 	.short	(.L_2181 - .L_2180)
	.align		4
.L_2180:
        /*31fc*/ 	.word	index@(_ZN4vllm25paged_attention_v2_kernelI13__nv_bfloat16hLi112ELi8ELi128ELNS_18Fp8KVCacheDataTypeE2ELb0ELi512EEEvPfS3_PT_PKS4_PKT0_SA_ifPKiSC_iPKfiiiSE_SE_iiiii)
        /*3200*/ 	.word	0x00000000


	//----- nvinfo : EIATTR_MIN_STACK_SIZE
	.align		4
.L_2181:
        /*3204*/ 	.byte	0x04, 0x12
        /*3206*/ 	.short	(.L_2183 - .L_2182)
	.align		4
.L_2182:
        /*3208*/ 	.word	index@(_ZN4vllm25paged_attention_v2_kernelI13__nv_bfloat16hLi96ELi8ELi128ELNS_18Fp8KVCacheDataTypeE2ELb0ELi512EEEvPfS3_PT_PKS4_PKT0_SA_ifPKiSC_iPKfiiiSE_SE_iiiii)
        /*320c*/ 	.word	0x00000000


	//----- nvinfo : EIATTR_MIN_STACK_SIZE
	.align		4
.L_2183:
        /*3210*/ 	.byte	0x04, 0x12
        /*3212*/ 	.short	(.L_2185 - .L_2184)
	.align		4
.L_2184:
        /*3214*/ 	.word	index@(_ZN4vllm25paged_attention_v2_kernelI13__nv_bfloat16hLi80ELi8ELi128ELNS_18Fp8KVCacheDataTypeE2ELb0ELi512EEEvPfS3_PT_PKS4_PKT0_SA_ifPKiSC_iPKfiiiSE_SE_iiiii)
        /*3218*/ 	.word	0x00000000


	//----- nvinfo : EIATTR_MIN_STACK_SIZE
	.align		4
.L_2185:
        /*321c*/ 	.byte	0x04, 0x12
        /*321e*/ 	.short	(.L_2187 - .L_2186)
	.align		4
.L_2186:
        /*3220*/ 	.word	index@(_ZN4vllm25paged_attention_v2_kernelI13__nv_bfloat16hLi64ELi8ELi128ELNS_18Fp8KVCacheDataTypeE2ELb0ELi512EEEvPfS3_PT_PKS4_PKT0_SA_ifPKiSC_iPKfiiiSE_SE_iiiii)
        /*3224*/ 	.word	0x00000000


	//----- nvinfo : EIATTR_MIN_STACK_SIZE
	.align		4
.L_2187:
        /*3228*/ 	.byte	0x04, 0x12
        /*322a*/ 	.short	(.L_2189 - .L_2188)
	.align		4
.L_2188:
        /*322c*/ 	.word	index@(_ZN4vllm25paged_attention_v2_kernelI13__nv_bfloat16hLi32ELi8ELi128ELNS_18Fp8KVCacheDataTypeE2ELb0ELi512EEEvPfS3_PT_PKS4_PKT0_SA_ifPKiSC_iPKfiiiSE_SE_iiiii)
        /*3230*/ 	.word	0x00000000


	//----- nvinfo : EIATTR_MIN_STACK_SIZE
	.align		4
.L_2189:
        /*3234*/ 	.byte	0x04, 0x12
        /*3236*/ 	.short	(.L_2191 - .L_2190)
	.align		4
.L_2190:
        /*3238*/ 	.word	index@(_ZN4vllm25paged_attention_v2_kernelI13__nv_bfloat16hLi256ELi8ELi128ELNS_18Fp8KVCacheDataTypeE2ELb1ELi512EEEvPfS3_PT_PKS4_PKT0_SA_ifPKiSC_iPKfiiiSE_SE_iiiii)
        /*323c*/ 	.word	0x00000000


	//----- nvinfo : EIATTR_MIN_STACK_SIZE
	.align		4
.L_2191:
        /*3240*/ 	.byte	0x04, 0x12
        /*3242*/ 	.short	(.L_2193 - .L_2192)
	.align		4
.L_2192:
        /*3244*/ 	.word	index@(_ZN4vllm25paged_attention_v2_kernelI13__nv_bfloat16hLi192ELi8ELi128ELNS_18Fp8KVCacheDataTypeE2ELb1ELi512EEEvPfS3_PT_PKS4_PKT0_SA_ifPKiSC_iPKfiiiSE_SE_iiiii)
        /*3248*/ 	.word	0x00000000


	//----- nvinfo : EIATTR_MIN_STACK_SIZE
	.align		4
.L_2193:
        /*324c*/ 	.byte	0x04, 0x12
        /*324e*/ 	.short	(.L_2195 - .L_2194)
	.align		4
.L_2194:
        /*3250*/ 	.word	index@(_ZN4vllm25paged_attention_v2_kernelI13__nv_bfloat16hLi128ELi8ELi128ELNS_18Fp8KVCacheDataTypeE2ELb1ELi512EEEvPfS3_PT_PKS4_PKT0_SA_ifPKiSC_iPKfiiiSE_SE_iiiii)
        /*3254*/ 	.word	0x00000000


	//----- nvinfo : EIATTR_MIN_STACK_SIZE
	.align		4
.L_2195:
        /*3258*/ 	.byte	0x04, 0x12
        /*325a*/ 	.short	(.L_2197 - .L_2196)
	.align		4
.L_2196:
        /*325c*/ 	.word	index@(_ZN4vllm25paged_attention_v2_kernelI13__nv_bfloat16hLi120ELi8ELi128ELNS_18Fp8KVCacheDataTypeE2ELb1ELi512EEEvPfS3_PT_PKS4_PKT0_SA_ifPKiSC_iPKfiiiSE_SE_iiiii)
        /*3260*/ 	.word	0x00000000


	//----- nvinfo : EIATTR_MIN_STACK_SIZE
	.align		4
.L_2197:
        /*3264*/ 	.byte	0x04, 0x12
        /*3266*/ 	.short	(.L_2199 - .L_2198)
	.align		4
.L_2198:
        /*3268*/ 	.word	index@(_ZN4vllm25paged_attention_v2_kernelI13__nv_bfloat16hLi112ELi8ELi128ELNS_18Fp8KVCacheDataTypeE2ELb1ELi512EEEvPfS3_PT_PKS4_PKT0_SA_ifPKiSC_iPKfiiiSE_SE_iiiii)
        /*326c*/ 	.word	0x00000000


	//----- nvinfo : EIATTR_MIN_STACK_SIZE
	.align		4
.L_2199:
        /*3270*/ 	.byte	0x04, 0x12
        /*3272*/ 	.short	(.L_2201 - .L_2200)
	.align		4
.L_2200:
        /*3274*/ 	.word	index@(_ZN4vllm25paged_attention_v2_kernelI13__nv_bfloat16hLi96ELi8ELi128ELNS_18Fp8KVCacheDataTypeE2ELb1ELi512EEEvPfS3_PT_PKS4_PKT0_SA_ifPKiSC_iPKfiiiSE_SE_iiiii)
        /*3278*/ 	.word	0x00000000


	//----- nvinfo : EIATTR_MIN_STACK_SIZE
	.align		4
.L_2201:
        /*327c*/ 	.byte	0x04, 0x12
        /*327e*/ 	.short	(.L_2203 - .L_2202)
	.align		4
.L_2202:
        /*3280*/ 	.word	index@(_ZN4vllm25paged_attention_v2_kernelI13__nv_bfloat16hLi80ELi8ELi128ELNS_18Fp8KVCacheDataTypeE2ELb1ELi512EEEvPfS3_PT_PKS4_PKT0_SA_ifPKiSC_iPKfiiiSE_SE_iiiii)
        /*3284*/ 	.word	0x00000000


	//----- nvinfo : EIATTR_MIN_STACK_SIZE
	.align		4
.L_2203:
        /*3288*/ 	.byte	0x04, 0x12
        /*328a*/ 	.short	(.L_2205 - .L_2204)
	.align		4
.L_2204:
        /*328c*/ 	.word	index@(_ZN4vllm25paged_attention_v2_kernelI13__nv_bfloat16hLi64ELi8ELi128ELNS_18Fp8KVCacheDataTypeE2ELb1ELi512EEEvPfS3_PT_PKS4_PKT0_SA_ifPKiSC_iPKfiiiSE_SE_iiiii)
        /*3290*/ 	.word	0x00000000


	//----- nvinfo : EIATTR_MIN_STACK_SIZE
	.align		4
.L_2205:
        /*3294*/ 	.byte	0x04, 0x12
        /*3296*/ 	.short	(.L_2207 - .L_2206)
	.align		4
.L_2206:
        /*3298*/ 	.word	index@(_ZN4vllm25paged_attention_v2_kernelI13__nv_bfloat16hLi32ELi8ELi128ELNS_18Fp8KVCacheDataTypeE2ELb1ELi512EEEvPfS3_PT_PKS4_PKT0_SA_ifPKiSC_iPKfiiiSE_SE_iiiii)
        /*329c*/ 	.word	0x00000000


	//----- nvinfo : EIATTR_MIN_STACK_SIZE
	.align		4
.L_2207:
        /*32a0*/ 	.byte	0x04, 0x12
        /*32a2*/ 	.short	(.L_2209 - .L_2208)
	.align		4
.L_2208:
        /*32a4*/ 	.word	index@(_ZN4vllm25paged_attention_v2_kernelIthLi256ELi32ELi128ELNS_18Fp8KVCacheDataTypeE2ELb0ELi512EEEvPfS2_PT_PKS3_PKT0_S9_ifPKiSB_iPKfiiiSD_SD_iiiii)
        /*32a8*/ 	.word	0x00000000


	//----- nvinfo : EIATTR_MIN_STACK_SIZE
	.align		4
.L_2209:
        /*32ac*/ 	.byte	0x04, 0x12
        /*32ae*/ 	.short	(.L_2211 - .L_2210)
	.align		4
.L_2210:
        /*32b0*/ 	.word	index@(_ZN4vllm25paged_attention_v2_kernelIthLi192ELi32ELi128ELNS_18Fp8KVCacheDataTypeE2ELb0ELi512EEEvPfS2_PT_PKS3_PKT0_S9_ifPKiSB_iPKfiiiSD_SD_iiiii)
        /*32b4*/ 	.word	0x00000000


	//----- nvinfo : EIATTR_MIN_STACK_SIZE
	.align		4
.L_2211:
        /*32b8*/ 	.byte	0x04, 0x12
        /*32ba*/ 	.short	(.L_2213 - .L_2212)
	.align		4
.L_2212:
        /*32bc*/ 	.word	index@(_ZN4vllm25paged_attention_v2_kernelIthLi128ELi32ELi128ELNS_18Fp8KVCacheDataTypeE2ELb0ELi512EEEvPfS2_PT_PKS3_PKT0_S9_ifPKiSB_iPKfiiiSD_SD_iiiii)
        /*32c0*/ 	.word	0x00000000


	//----- nvinfo : EIATTR_MIN_STACK_SIZE
	.align		4
.L_2213:
        /*32c4*/ 	.byte	0x04, 0x12
        /*32c6*/ 	.short	(.L_2215 - .L_2214)
	.align		4
.L_2214:
        /*32c8*/ 	.word	index@(_ZN4vllm25paged_attention_v2_kernelIthLi120ELi32ELi128ELNS_18Fp8KVCacheDataTypeE2ELb0ELi512EEEvPfS2_PT_PKS3_PKT0_S9_ifPKiSB_iPKfiiiSD_SD_iiiii)
        /*32cc*/ 	.word	0x00000000


	//----- nvinfo : EIATTR_MIN_STACK_SIZE
	.align		4
.L_2215:
        /*32d0*/ 	.byte	0x04, 0x12
        /*32d2*/ 	.short	(.L_2217 - .L_2216)
	.align		4
.L_2216:
        /*32d4*/ 	.word	index@(_ZN4vllm25paged_attention_v2_kernelIthLi112ELi32ELi128ELNS_18Fp8KVCacheDataTypeE2ELb0ELi512EEEvPfS2_PT_PKS3_PKT0_S9_ifPKiSB_iPKfiiiSD_SD_iiiii)
        /*32d8*/ 	.word	0x00000000


	//----- nvinfo : EIATTR_MIN_STACK_SIZE
	.align		4
.L_2217:
        /*32dc*/ 	.byte	0x04, 0x12
        /*32de*/ 	.short	(.L_2219 - .L_2218)
	.align		4
.L_2218:
        /*32e0*/ 	.word	index@(_ZN4vllm25paged_attention_v2_kernelIthLi96ELi32ELi128ELNS_18Fp8KVCacheDataTypeE2ELb0ELi512EEEvPfS2_PT_PKS3_PKT0_S9_ifPKiSB_iPKfiiiSD_SD_iiiii)
        /*32e4*/ 	.word	0x00000000


	//----- nvinfo : EIATTR_MIN_STACK_SIZE
	.align		4
.L_2219:
        /*32e8*/ 	.byte	0x04, 0x12
        /*32ea*/ 	.short	(.L_2221 - .L_2220)
	.align		4
.L_2220:
        /*32ec*/ 	.word	index@(_ZN4vllm25paged_attention_v2_kernelIthLi80ELi32ELi128ELNS_18Fp8KVCacheDataTypeE2ELb0ELi512EEEvPfS2_PT_PKS3_PKT0_S9_ifPKiSB_iPKfiiiSD_SD_iiiii)
        /*32f0*/ 	.word	0x00000000


	//----- nvinfo : EIATTR_MIN_STACK_SIZE
	.align		4
.L_2221:
        /*32f4*/ 	.byte	0x04, 0x12
        /*32f6*/ 	.short	(.L_2223 - .L_2222)
	.align		4
.L_2222:
        /*32f8*/ 	.word	index@(_ZN4vllm25paged_attention_v2_kernelIthLi64ELi32ELi128ELNS_18Fp8KVCacheDataTypeE2ELb0ELi512EEEvPfS2_PT_PKS3_PKT0_S9_ifPKiSB_iPKfiiiSD_SD_iiiii)
        /*32fc*/ 	.word	0x00000000


	//----- nvinfo : EIATTR_MIN_STACK_SIZE
	.align		4
.L_2223:
        /*3300*/ 	.byte	0x04, 0x12
        /*3302*/ 	.short	(.L_2225 - .L_2224)
	.align		4
.L_2224:
        /*3304*/ 	.word	index@(_ZN4vllm25paged_attention_v2_kernelIthLi32ELi32ELi128ELNS_18Fp8KVCacheDataTypeE2ELb0ELi512EEEvPfS2_PT_PKS3_PKT0_S9_ifPKiSB_iPKfiiiSD_SD_iiiii)
        /*3308*/ 	.word	0x00000000


	//----- nvinfo : EIATTR_MIN_STACK_SIZE
	.align		4
.L_2225:
        /*330c*/ 	.byte	0x04, 0x12
        /*330e*/ 	.short	(.L_2227 - .L_2226)
	.align		4
.L_2226:
        /*3310*/ 	.word	index@(_ZN4vllm25paged_attention_v2_kernelIthLi256ELi32ELi128ELNS_18Fp8KVCacheDataTypeE2ELb1ELi512EEEvPfS2_PT_PKS3_PKT0_S9_ifPKiSB_iPKfiiiSD_SD_iiiii)
        /*3314*/ 	.word	0x00000000


	//----- nvinfo : EIATTR_MIN_STACK_SIZE
	.align		4
.L_2227:
        /*3318*/ 	.byte	0x04, 0x12
        /*331a*/ 	.short	(.L_2229 - .L_2228)
	.align		4
.L_2228:
        /*331c*/ 	.word	index@(_ZN4vllm25paged_attention_v2_kernelIthLi192ELi32ELi128ELNS_18Fp8KVCacheDataTypeE2ELb1ELi512EEEvPfS2_PT_PKS3_PKT0_S9_ifPKiSB_iPKfiiiSD_SD_iiiii)
        /*3320*/ 	.word	0x00000000


	//----- nvinfo : EIATTR_MIN_STACK_SIZE
	.align		4
.L_2229:
        /*3324*/ 	.byte	0x04, 0x12
        /*3326*/ 	.short	(.L_2231 - .L_2230)
	.align		4
.L_2230:
        /*3328*/ 	.word	index@(_ZN4vllm25paged_attention_v2_kernelIthLi128ELi32ELi128ELNS_18Fp8KVCacheDataTypeE2ELb1ELi512EEEvPfS2_PT_PKS3_PKT0_S9_ifPKiSB_iPKfiiiSD_SD_iiiii)
        /*332c*/ 	.word	0x00000000


	//----- nvinfo : EIATTR_MIN_STACK_SIZE
	.align		4
.L_2231:
        /*3330*/ 	.byte	0x04, 0x12
        /*3332*/ 	.short	(.L_2233 - .L_2232)
	.align		4
.L_2232:
        /*3334*/ 	.word	index@(_ZN4vllm25paged_attention_v2_kernelIthLi120ELi32ELi128ELNS_18Fp8KVCacheDataTypeE2ELb1ELi512EEEvPfS2_PT_PKS3_PKT0_S9_ifPKiSB_iPKfiiiSD_SD_iiiii)
        /*3338*/ 	.word	0x00000000


	//----- nvinfo : EIATTR_MIN_STACK_SIZE
	.align		4
.L_2233:
        /*333c*/ 	.byte	0x04, 0x12
        /*333e*/ 	.short	(.L_2235 - .L_2234)
	.align		4
.L_2234:
        /*3340*/ 	.word	index@(_ZN4vllm25paged_attention_v2_kernelIthLi112ELi32ELi128ELNS_18Fp8KVCacheDataTypeE2ELb1ELi512EEEvPfS2_PT_PKS3_PKT0_S9_ifPKiSB_iPKfiiiSD_SD_iiiii)
        /*3344*/ 	.word	0x00000000


	//----- nvinfo : EIATTR_MIN_STACK_SIZE
	.align		4
.L_2235:
        /*3348*/ 	.byte	0x04, 0x12
        /*334a*/ 	.short	(.L_2237 - .L_2236)
	.align		4
.L_2236:
        /*334c*/ 	.word	index@(_ZN4vllm25paged_attention_v2_kernelIthLi96ELi32ELi128ELNS_18Fp8KVCacheDataTypeE2ELb1ELi512EEEvPfS2_PT_PKS3_PKT0_S9_ifPKiSB_iPKfiiiSD_SD_iiiii)
        /*3350*/ 	.word	0x00000000


	//----- nvinfo : EIATTR_MIN_STACK_SIZE
	.align		4
.L_2237:
        /*3354*/ 	.byte	0x04, 0x12
        /*3356*/ 	.short	(.L_2239 - .L_2238)
	.align		4
.L_2238:
        /*3358*/ 	.word	index@(_ZN4vllm25paged_attention_v2_kernelIthLi80ELi32ELi128ELNS_18Fp8KVCacheDataTypeE2ELb1ELi512EEEvPfS2_PT_PKS3_PKT0_S9_ifPKiSB_iPKfiiiSD_SD_iiiii)
        /*335c*/ 	.word	0x00000000


	//----- nvinfo : EIATTR_MIN_STACK_SIZE
	.align		4
.L_2239:
        /*3360*/ 	.byte	0x04, 0x12
        /*3362*/ 	.short	(.L_2241 - .L_2240)
	.align		4
.L_2240:
        /*3364*/ 	.word	index@(_ZN4vllm25paged_attention_v2_kernelIthLi64ELi32ELi128ELNS_18Fp8KVCacheDataTypeE2ELb1ELi512EEEvPfS2_PT_PKS3_PKT0_S9_ifPKiSB_iPKfiiiSD_SD_iiiii)
        /*3368*/ 	.word	0x00000000


	//----- nvinfo : EIATTR_MIN_STACK_SIZE
	.align		4
.L_2241:
        /*336c*/ 	.byte	0x04, 0x12
        /*336e*/ 	.short	(.L_2243 - .L_2242)
	.align		4
.L_2242:
        /*3370*/ 	.word	index@(_ZN4vllm25paged_attention_v2_kernelIthLi32ELi32ELi128ELNS_18Fp8KVCacheDataTypeE2ELb1ELi512EEEvPfS2_PT_PKS3_PKT0_S9_ifPKiSB_iPKfiiiSD_SD_iiiii)
        /*3374*/ 	.word	0x00000000


	//----- nvinfo : EIATTR_MIN_STACK_SIZE
	.align		4
.L_2243:
        /*3378*/ 	.byte	0x04, 0x12
        /*337a*/ 	.short	(.L_2245 - .L_2244)
	.align		4
.L_2244:
        /*337c*/ 	.word	index@(_ZN4vllm25paged_attention_v2_kernelIthLi256ELi16ELi128ELNS_18Fp8KVCacheDataTypeE2ELb0ELi512EEEvPfS2_PT_PKS3_PKT0_S9_ifPKiSB_iPKfiiiSD_SD_iiiii)
        /*3380*/ 	.word	0x00000000


	//----- nvinfo : EIATTR_MIN_STACK_SIZE
	.align		4
.L_2245:
        /*3384*/ 	.byte	0x04, 0x12
        /*3386*/ 	.short	(.L_2247 - .L_2246)
	.align		4
.L_2246:
        /*3388*/ 	.word	index@(_ZN4vllm25paged_attention_v2_kernelIthLi192ELi16ELi128ELNS_18Fp8KVCacheDataTypeE2ELb0ELi512EEEvPfS2_PT_PKS3_PKT0_S9_ifPKiSB_iPKfiiiSD_SD_iiiii)
        /*338c*/ 	.word	0x00000000


	//----- nvinfo : EIATTR_MIN_STACK_SIZE
	.align		4
.L_2247:
        /*3390*/ 	.byte	0x04, 0x12
        /*3392*/ 	.short	(.L_2249 - .L_2248)
	.align		4
.L_2248:
        /*3394*/ 	.word	index@(_ZN4vllm25paged_attention_v2_kernelIthLi128ELi16ELi128ELNS_18Fp8KVCacheDataTypeE2ELb0ELi512EEEvPfS2_PT_PKS3_PKT0_S9_ifPKiSB_iPKfiiiSD_SD_iiiii)
        /*3398*/ 	.word	0x00000000


	//----- nvinfo : EIATTR_MIN_STACK_SIZE
	.align		4
.L_2249:
        /*339c*/ 	.byte	0x04, 0x12
        /*339e*/ 	.short	(.L_2251 - .L_2250)
	.align		4
.L_2250:
        /*33a0*/ 	.word	index@(_ZN4vllm25paged_attention_v2_kernelIthLi120ELi16ELi128ELNS_18Fp8KVCacheDataTypeE2ELb0ELi512EEEvPfS2_PT_PKS3_PKT0_S9_ifPKiSB_iPKfiiiSD_SD_iiiii)
        /*33a4*/ 	.word	0x00000000


	//----- nvinfo : EIATTR_MIN_STACK_SIZE
	.align		4
.L_2251:
        /*33a8*/ 	.byte	0x04, 0x12
        /*33aa*/ 	.short	(.L_2253 - .L_2252)
	.align		4
.L_2252:
        /*33ac*/ 	.word	index@(_ZN4vllm25paged_attention_v2_kernelIthLi112ELi16ELi128ELNS_18Fp8KVCacheDataTypeE2ELb0ELi512EEEvPfS2_PT_PKS3_PKT0_S9_ifPKiSB_iPKfiiiSD_SD_iiiii)
        /*33b0*/ 	.word	0x00000000


	//----- nvinfo : EIATTR_MIN_STACK_SIZE
	.align		4
.L_2253:
        /*33b4*/ 	.byte	0x04, 0x12
        /*33b6*/ 	.short	(.L_2255 - .L_2254)
	.align		4
.L_2254:
        /*33b8*/ 	.word	index@(_ZN4vllm25paged_attention_v2_kernelIthLi96ELi16ELi128ELNS_18Fp8KVCacheDataTypeE2ELb0ELi512EEEvPfS2_PT_PKS3_PKT0_S9_ifPKiSB_iPKfiiiSD_SD_iiiii)
        /*33bc*/ 	.word	0x00000000


	//----- nvinfo : EIATTR_MIN_STACK_SIZE
	.align		4
.L_2255:
        /*33c0*/ 	.byte	0x04, 0x12
        /*33c2*/ 	.short	(.L_2257 - .L_2256)
	.align		4
.L_2256:
        /*33c4*/ 	.word	index@(_ZN4vllm25paged_attention_v2_kernelIthLi80ELi16ELi128ELNS_18Fp8KVCacheDataTypeE2ELb0ELi512EEEvPfS2_PT_PKS3_PKT0_S9_ifPKiSB_iPKfiiiSD_SD_iiiii)
        /*33c8*/ 	.word	0x00000000


	//----- nvinfo : EIATTR_MIN_STACK_SIZE
	.align		4
.L_2257:
        /*33cc*/ 	.byte	0x04, 0x12
        /*33ce*/ 	.short	(.L_2259 - .L_2258)
	.align		4
.L_2258:
        /*33d0*/ 	.word	index@(_ZN4vllm25paged_attention_v2_kernelIthLi64ELi16ELi128ELNS_18Fp8KVCacheDataTypeE2ELb0ELi512EEEvPfS2_PT_PKS3_PKT0_S9_ifPKiSB_iPKfiiiSD_SD_iiiii)
        /*33d4*/ 	.word	0x00000000


	//----- nvinfo : EIATTR_MIN_STACK_SIZE
	.align		4
.L_2259:
        /*33d8*/ 	.byte	0x04, 0x12
        /*33da*/ 	.short	(.L_2261 - .L_2260)
	.align		4
.L_2260:
        /*33dc*/ 	.word	index@(_ZN4vllm25paged_attention_v2_kernelIthLi32ELi16ELi128ELNS_18Fp8KVCacheDataTypeE2ELb0ELi512EEEvPfS2_PT_PKS3_PKT0_S9_ifPKiSB_iPKfiiiSD_SD_iiiii)
        /*33e0*/ 	.word	0x00000000


	//----- nvinfo : EIATTR_MIN_STACK_SIZE
	.align		4
.L_2261:
        /*33e4*/ 	.byte	0x04, 0x12
        /*33e6*/ 	.short	(.L_2263 - .L_2262)
	.align		4
.L_2262:
        /*33e8*/ 	.word	index@(_ZN4vllm25paged_attention_v2_kernelIthLi256ELi16ELi128ELNS_18Fp8KVCacheDataTypeE2ELb1ELi512EEEvPfS2_PT_PKS3_PKT0_S9_ifPKiSB_iPKfiiiSD_SD_iiiii)
        /*33ec*/ 	.word	0x00000000


	//----- nvinfo : EIATTR_MIN_STACK_SIZE
	.align		4
.L_2263:
        /*33f0*/ 	.byte	0x04, 0x12
        /*33f2*/ 	.short	(.L_2265 - .L_2264)
	.align		4
.L_2264:
        /*33f4*/ 	.word	index@(_ZN4vllm25paged_attention_v2_kernelIthLi192ELi16ELi128ELNS_18Fp8KVCacheDataTypeE2ELb1ELi512EEEvPfS2_PT_PKS3_PKT0_S9_ifPKiSB_iPKfiiiSD_SD_iiiii)
        /*33f8*/ 	.word	0x00000000


	//----- nvinfo : EIATTR_MIN_STACK_SIZE
	.align		4
.L_2265:
        /*33fc*/ 	.byte	0x04, 0x12
        /*33fe*/ 	.short	(.L_2267 - .L_2266)
	.align		4
.L_2266:
        /*3400*/ 	.word	index@(_ZN4vllm25paged_attention_v2_kernelIthLi128ELi16ELi128ELNS_18Fp8KVCacheDataTypeE2ELb1ELi512EEEvPfS2_PT_PKS3_PKT0_S9_ifPKiSB_iPKfiiiSD_SD_iiiii)
        /*3404*/ 	.word	0x00000000


	//----- nvinfo : EIATTR_MIN_STACK_SIZE
	.align		4
.L_2267:
        /*3408*/ 	.byte	0x04, 0x12
        /*340a*/ 	.short	(.L_2269 - .L_2268)
	.align		4
.L_2268:
        /*340c*/ 	.word	index@(_ZN4vllm25paged_attention_v2_kernelIthLi120ELi16ELi128ELNS_18Fp8KVCacheDataTypeE2ELb1ELi512EEEvPfS2_PT_PKS3_PKT0_S9_ifPKiSB_iPKfiiiSD_SD_iiiii)
        /*3410*/ 	.word	0x00000000


	//----- nvinfo : EIATTR_MIN_STACK_SIZE
	.align		4
.L_2269:
        /*3414*/ 	.byte	0x04, 0x12
        /*3416*/ 	.short	(.L_2271 - .L_2270)
	.align		4
.L_2270:
        /*3418*/ 	.word	index@(_ZN4vllm25paged_attention_v2_kernelIthLi112ELi16ELi128ELNS_18Fp8KVCacheDataTypeE2ELb1ELi512EEEvPfS2_PT_PKS3_PKT0_S9_ifPKiSB_iPKfiiiSD_SD_iiiii)
        /*341c*/ 	.word	0x00000000


	//----- nvinfo : EIATTR_MIN_STACK_SIZE
	.align		4
.L_2271:
        /*3420*/ 	.byte	0x04, 0x12
        /*3422*/ 	.short	(.L_2273 - .L_2272)
	.align		4
.L_2272:
        /*3424*/ 	.word	index@(_ZN4vllm25paged_attention_v2_kernelIthLi96ELi16ELi128ELNS_18Fp8KVCacheDataTypeE2ELb1ELi512EEEvPfS2_PT_PKS3_PKT0_S9_ifPKiSB_iPKfiiiSD_SD_iiiii)
        /*3428*/ 	.word	0x00000000


	//----- nvinfo : EIATTR_MIN_STACK_SIZE
	.align		4
.L_2273:
        /*342c*/ 	.byte	0x04, 0x12
        /*342e*/ 	.short	(.L_2275 - .L_2274)
	.align		4
.L_2274:
        /*3430*/ 	.word	index@(_ZN4vllm25paged_attention_v2_kernelIthLi80ELi16ELi128ELNS_18Fp8KVCacheDataTypeE2ELb1ELi512EEEvPfS2_PT_PKS3_PKT0_S9_ifPKiSB_iPKfiiiSD_SD_iiiii)
        /*3434*/ 	.word	0x00000000


	//----- nvinfo : EIATTR_MIN_STACK_SIZE
	.align		4
.L_2275:
        /*3438*/ 	.byte	0x04, 0x12
        /*343a*/ 	.short	(.L_2277 - .L_2276)
	.align		4
.L_2276:
        /*343c*/ 	.word	index@(_ZN4vllm25paged_attention_v2_kernelIthLi64ELi16ELi128ELNS_18Fp8KVCacheDataTypeE2ELb1ELi512EEEvPfS2_PT_PKS3_PKT0_S9_ifPKiSB_iPKfiiiSD_SD_iiiii)
        /*3440*/ 	.word	0x00000000


	//----- nvinfo : EIATTR_MIN_STACK_SIZE
	.align		4
.L_2277:
        /*3444*/ 	.byte	0x04, 0x12
        /*3446*/ 	.short	(.L_2279 - .L_2278)
	.align		4
.L_2278:
        /*3448*/ 	.word	index@(_ZN4vllm25paged_attention_v2_kernelIthLi32ELi16ELi128ELNS_18Fp8KVCacheDataTypeE2ELb1ELi512EEEvPfS2_PT_PKS3_PKT0_S9_ifPKiSB_iPKfiiiSD_SD_iiiii)
        /*344c*/ 	.word	0x00000000


	//----- nvinfo : EIATTR_MIN_STACK_SIZE
	.align		4
.L_2279:
        /*3450*/ 	.byte	0x04, 0x12
        /*3452*/ 	.short	(.L_2281 - .L_2280)
	.align		4
.L_2280:
        /*3454*/ 	.word	index@(_ZN4vllm25paged_attention_v2_kernelIthLi256ELi8ELi128ELNS_18Fp8KVCacheDataTypeE2ELb0ELi512EEEvPfS2_PT_PKS3_PKT0_S9_ifPKiSB_iPKfiiiSD_SD_iiiii)
        /*3458*/ 	.word	0x00000000


	//----- nvinfo : EIATTR_MIN_STACK_SIZE
	.align		4
.L_2281:
        /*345c*/ 	.byte	0x04, 0x12
        /*345e*/ 	.short	(.L_2283 - .L_2282)
	.align		4
.L_2282:
        /*3460*/ 	.word	index@(_ZN4vllm25paged_attention_v2_kernelIthLi192ELi8ELi128ELNS_18Fp8KVCacheDataTypeE2ELb0ELi512EEEvPfS2_PT_PKS3_PKT0_S9_ifPKiSB_iPKfiiiSD_SD_iiiii)
        /*3464*/ 	.word	0x00000000


	//----- nvinfo : EIATTR_MIN_STACK_SIZE
	.align		4
.L_2283:
        /*3468*/ 	.byte	0x04, 0x12
        /*346a*/ 	.short	(.L_2285 - .L_2284)
	.align		4
.L_2284:
        /*346c*/ 	.word	index@(_ZN4vllm25paged_attention_v2_kernelIthLi128ELi8ELi128ELNS_18Fp8KVCacheDataTypeE2ELb0ELi512EEEvPfS2_PT_PKS3_PKT0_S9_ifPKiSB_iPKfiiiSD_SD_iiiii)
        /*3470*/ 	.word	0x00000000


	//----- nvinfo : EIATTR_MIN_STACK_SIZE
	.align		4
.L_2285:
        /*3474*/ 	.byte	0x04, 0x12
        /*3476*/ 	.short	(.L_2287 - .L_2286)
	.align		4
.L_2286:
        /*3478*/ 	.word	index@(_ZN4vllm25paged_attention_v2_kernelIthLi120ELi8ELi128ELNS_18Fp8KVCacheDataTypeE2ELb0ELi512EEEvPfS2_PT_PKS3_PKT0_S9_ifPKiSB_iPKfiiiSD_SD_iiiii)
        /*347c*/ 	.word	0x00000000


	//----- nvinfo : EIATTR_MIN_STACK_SIZE
	.align		4
.L_2287:
        /*3480*/ 	.byte	0x04, 0x12
        /*3482*/ 	.short	(.L_2289 - .L_2288)
	.align		4
.L_2288:
        /*3484*/ 	.word	index@(_ZN4vllm25paged_attention_v2_kernelIthLi112ELi8ELi128ELNS_18Fp8KVCacheDataTypeE2ELb0ELi512EEEvPfS2_PT_PKS3_PKT0_S9_ifPKiSB_iPKfiiiSD_SD_iiiii)
        /*3488*/ 	.word	0x00000000


	//----- nvinfo : EIATTR_MIN_STACK_SIZE
	.align		4
.L_2289:
        /*348c*/ 	.byte	0x04, 0x12
        /*348e*/ 	.short	(.L_2291 - .L_2290)
	.align		4
.L_2290:
        /*3490*/ 	.word	index@(_ZN4vllm25paged_attention_v2_kernelIthLi96ELi8ELi128ELNS_18Fp8KVCacheDataTypeE2ELb0ELi512EEEvPfS2_PT_PKS3_PKT0_S9_ifPKiSB_iPKfiiiSD_SD_iiiii)
        /*3494*/ 	.word	0x00000000


	//----- nvinfo : EIATTR_MIN_STACK_SIZE
	.align		4
.L_2291:
        /*3498*/ 	.byte	0x04, 0x12
        /*349a*/ 	.short	(.L_2293 - .L_2292)
	.align		4
.L_2292:
        /*349c*/ 	.word	index@(_ZN4vllm25paged_attention_v2_kernelIthLi80ELi8ELi128ELNS_18Fp8KVCacheDataTypeE2ELb0ELi512EEEvPfS2_PT_PKS3_PKT0_S9_ifPKiSB_iPKfiiiSD_SD_iiiii)
        /*34a0*/ 	.word	0x00000000


	//----- nvinfo : EIATTR_MIN_STACK_SIZE
	.align		4
.L_2293:
        /*34a4*/ 	.byte	0x04, 0x12
        /*34a6*/ 	.short	(.L_2295 - .L_2294)
	.align		4
.L_2294:
        /*34a8*/ 	.word	index@(_ZN4vllm25paged_attention_v2_kernelIthLi64ELi8ELi128ELNS_18Fp8KVCacheDataTypeE2ELb0ELi512EEEvPfS2_PT_PKS3_PKT0_S9_ifPKiSB_iPKfiiiSD_SD_iiiii)
        /*34ac*/ 	.word	0x00000000


	//----- nvinfo : EIATTR_MIN_STACK_SIZE
	.align		4
.L_2295:
        /*34b0*/ 	.byte	0x04, 0x12
        /*34b2*/ 	.short	(.L_2297 - .L_2296)
	.align		4
.L_2296:
        /*34b4*/ 	.word	index@(_ZN4vllm25paged_attention_v2_kernelIthLi32ELi8ELi128ELNS_18Fp8KVCacheDataTypeE2ELb0ELi512EEEvPfS2_PT_PKS3_PKT0_S9_ifPKiSB_iPKfiiiSD_SD_iiiii)
        /*34b8*/ 	.word	0x00000000


	//----- nvinfo : EIATTR_MIN_STACK_SIZE
	.align		4
.L_2297:
        /*34bc*/ 	.byte	0x04, 0x12
        /*34be*/ 	.short	(.L_2299 - .L_2298)
	.align		4
.L_2298:
        /*34c0*/ 	.word	index@(_ZN4vllm25paged_attention_v2_kernelIthLi256ELi8ELi128ELNS_18Fp8KVCacheDataTypeE2ELb1ELi512EEEvPfS2_PT_PKS3_PKT0_S9_ifPKiSB_iPKfiiiSD_SD_iiiii)
        /*34c4*/ 	.word	0x00000000


	//----- nvinfo : EIATTR_MIN_STACK_SIZE
	.align		4
.L_2299:
        /*34c8*/ 	.byte	0x04, 0x12
        /*34ca*/ 	.short	(.L_2301 - .L_2300)
	.align		4
.L_2300:
        /*34cc*/ 	.word	index@(_ZN4vllm25paged_attention_v2_kernelIthLi192ELi8ELi128ELNS_18Fp8KVCacheDataTypeE2ELb1ELi512EEEvPfS2_PT_PKS3_PKT0_S9_ifPKiSB_iPKfiiiSD_SD_iiiii)
        /*34d0*/ 	.word	0x00000000


	//----- nvinfo : EIATTR_MIN_STACK_SIZE
	.align		4
.L_2301:
        /*34d4*/ 	.byte	0x04, 0x12
        /*34d6*/ 	.short	(.L_2303 - .L_2302)
	.align		4
.L_2302:
        /*34d8*/ 	.word	index@(_ZN4vllm25paged_attention_v2_kernelIthLi128ELi8ELi128ELNS_18Fp8KVCacheDataTypeE2ELb1ELi512EEEvPfS2_PT_PKS3_PKT0_S9_ifPKiSB_iPKfiiiSD_SD_iiiii)
        /*34dc*/ 	.word	0x00000000


	//----- nvinfo : EIATTR_MIN_STACK_SIZE
	.align		4
.L_2303:
        /*34e0*/ 	.byte	0x04, 0x12
        /*34e2*/ 	.short	(.L_2305 - .L_2304)
	.align		4
.L_2304:
        /*34e4*/ 	.word	index@(_ZN4vllm25paged_attention_v2_kernelIthLi120ELi8ELi128ELNS_18Fp8KVCacheDataTypeE2ELb1ELi512EEEvPfS2_PT_PKS3_PKT0_S9_ifPKiSB_iPKfiiiSD_SD_iiiii)
        /*34e8*/ 	.word	0x00000000


	//----- nvinfo : EIATTR_MIN_STACK_SIZE
	.align		4
.L_2305:
        /*34ec*/ 	.byte	0x04, 0x12
        /*34ee*/ 	.short	(.L_2307 - .L_2306)
	.align		4
.L_2306:
        /*34f0*/ 	.word	index@(_ZN4vllm25paged_attention_v2_kernelIthLi112ELi8ELi128ELNS_18Fp8KVCacheDataTypeE2ELb1ELi512EEEvPfS2_PT_PKS3_PKT0_S9_ifPKiSB_iPKfiiiSD_SD_iiiii)
        /*34f4*/ 	.word	0x00000000


	//----- nvinfo : EIATTR_MIN_STACK_SIZE
	.align		4
.L_2307:
        /*34f8*/ 	.byte	0x04, 0x12
        /*34fa*/ 	.short	(.L_2309 - .L_2308)
	.align		4
.L_2308:
        /*34fc*/ 	.word	index@(_ZN4vllm25paged_attention_v2_kernelIthLi96ELi8ELi128ELNS_18Fp8KVCacheDataTypeE2ELb1ELi512EEEvPfS2_PT_PKS3_PKT0_S9_ifPKiSB_iPKfiiiSD_SD_iiiii)
        /*3500*/ 	.word	0x00000000


	//----- nvinfo : EIATTR_MIN_STACK_SIZE
	.align		4
.L_2309:
        /*3504*/ 	.byte	0x04, 0x12
        /*3506*/ 	.short	(.L_2311 - .L_2310)
	.align		4
.L_2310:
        /*3508*/ 	.word	index@(_ZN4vllm25paged_attention_v2_kernelIthLi80ELi8ELi128ELNS_18Fp8KVCacheDataTypeE2ELb1ELi512EEEvPfS2_PT_PKS3_PKT0_S9_ifPKiSB_iPKfiiiSD_SD_iiiii)
        /*350c*/ 	.word	0x00000000


	//----- nvinfo : EIATTR_MIN_STACK_SIZE
	.align		4
.L_2311:
        /*3510*/ 	.byte	0x04, 0x12
        /*3512*/ 	.short	(.L_2313 - .L_2312)
	.align		4
.L_2312:
        /*3514*/ 	.word	index@(_ZN4vllm25paged_attention_v2_kernelIthLi64ELi8ELi128ELNS_18Fp8KVCacheDataTypeE2ELb1ELi512EEEvPfS2_PT_PKS3_PKT0_S9_ifPKiSB_iPKfiiiSD_SD_iiiii)
        /*3518*/ 	.word	0x00000000


	//----- nvinfo : EIATTR_MIN_STACK_SIZE
	.align		4
.L_2313:
        /*351c*/ 	.byte	0x04, 0x12
        /*351e*/ 	.short	(.L_2315 - .L_2314)
	.align		4
.L_2314:
        /*3520*/ 	.word	index@(_ZN4vllm25paged_attention_v2_kernelIthLi32ELi8ELi128ELNS_18Fp8KVCacheDataTypeE2ELb1ELi512EEEvPfS2_PT_PKS3_PKT0_S9_ifPKiSB_iPKfiiiSD_SD_iiiii)
        /*3524*/ 	.word	0x00000000


	//----- nvinfo : EIATTR_MIN_STACK_SIZE
	.align		4
.L_2315:
        /*3528*/ 	.byte	0x04, 0x12
        /*352a*/ 	.short	(.L_2317 - .L_2316)
	.align		4
.L_2316:
        /*352c*/ 	.word	index@(_ZN4vllm25paged_attention_v2_kernelIfhLi256ELi32ELi128ELNS_18Fp8KVCacheDataTypeE2ELb0ELi512EEEvPfS2_PT_PKS3_PKT0_S9_ifPKiSB_iPKfiiiSD_SD_iiiii)
        /*3530*/ 	.word	0x00000000


	//----- nvinfo : EIATTR_MIN_STACK_SIZE
	.align		4
.L_2317:
        /*3534*/ 	.byte	0x04, 0x12
        /*3536*/ 	.short	(.L_2319 - .L_2318)
	.align		4
.L_2318:
        /*3538*/ 	.word	index@(_ZN4vllm25paged_attention_v2_kernelIfhLi192ELi32ELi128ELNS_18Fp8KVCacheDataTypeE2ELb0ELi512EEEvPfS2_PT_PKS3_PKT0_S9_ifPKiSB_iPKfiiiSD_SD_iiiii)
        /*353c*/ 	.word	0x00000000


	//----- nvinfo : EIATTR_MIN_STACK_SIZE
	.align		4
.L_2319:
        /*3540*/ 	.byte	0x04, 0x12
        /*3542*/ 	.short	(.L_2321 - .L_2320)
	.align		4
.L_2320:
        /*3544*/ 	.word	index@(_ZN4vllm25paged_attention_v2_kernelIfhLi128ELi32ELi128ELNS_18Fp8KVCacheDataTypeE2ELb0ELi512EEEvPfS2_PT_PKS3_PKT0_S9_ifPKiSB_iPKfiiiSD_SD_iiiii)
        /*3548*/ 	.word	0x00000000


	//----- nvinfo : EIATTR_MIN_STACK_SIZE
	.align		4
.L_2321:
        /*354c*/ 	.byte	0x04, 0x12
        /*354e*/ 	.short	(.L_2323 - .L_2322)
	.align		4
.L_2322:
        /*3550*/ 	.word	index@(_ZN4vllm25paged_attention_v2_kernelIfhLi120ELi32ELi128ELNS_18Fp8KVCacheDataTypeE2ELb0ELi512EEEvPfS2_PT_PKS3_PKT0_S9_ifPKiSB_iPKfiiiSD_SD_iiiii)
        /*3554*/ 	.word	0x00000000


	//----- nvinfo : EIATTR_MIN_STACK_SIZE
	.align		4
.L_2323:
        /*3558*/ 	.byte	0x04, 0x12
        /*355a*/ 	.short	(.L_2325 - .L_2324)
	.align		4
.L_2324:
        /*355c*/ 	.word	index@(_ZN4vllm25paged_attention_v2_kernelIfhLi112ELi32ELi128ELNS_18Fp8KVCacheDataTypeE2ELb0ELi512EEEvPfS2_PT_PKS3_PKT0_S9_ifPKiSB_iPKfiiiSD_SD_iiiii)
        /*3560*/ 	.word	0x00000000


	//----- nvinfo : EIATTR_MIN_STACK_SIZE
	.align		4
.L_2325:
        /*3564*/ 	.byte	0x04, 0x12
        /*3566*/ 	.short	(.L_2327 - .L_2326)
	.align		4
.L_2326:
        /*3568*/ 	.word	index@(_ZN4vllm25paged_attention_v2_kernelIfhLi96ELi32ELi128ELNS_18Fp8KVCacheDataTypeE2ELb0ELi512EEEvPfS2_PT_PKS3_PKT0_S9_ifPKiSB_iPKfiiiSD_SD_iiiii)
        /*356c*/ 	.word	0x00000000


	//----- nvinfo : EIATTR_MIN_STACK_SIZE
	.align		4
.L_2327:
        /*3570*/ 	.byte	0x04, 0x12
        /*3572*/ 	.short	(.L_2329 - .L_2328)
	.align		4
.L_2328:
        /*3574*/ 	.word	index@(_ZN4vllm25paged_attention_v2_kernelIfhLi80ELi32ELi128ELNS_18Fp8KVCacheDataTypeE2ELb0ELi512EEEvPfS2_PT_PKS3_PKT0_S9_ifPKiSB_iPKfiiiSD_SD_iiiii)
        /*3578*/ 	.word	0x00000000


	//----- nvinfo : EIATTR_MIN_STACK_SIZE
	.align		4
.L_2329:
        /*357c*/ 	.byte	0x04, 0x12
        /*357e*/ 	.short	(.L_2331 - .L_2330)
	.align		4
.L_2330:
        /*3580*/ 	.word	index@(_ZN4vllm25paged_attention_v2_kernelIfhLi64ELi32ELi128ELNS_18Fp8KVCacheDataTypeE2ELb0ELi512EEEvPfS2_PT_PKS3_PKT0_S9_ifPKiSB_iPKfiiiSD_SD_iiiii)
        /*3584*/ 	.word	0x00000000


	//----- nvinfo : EIATTR_MIN_STACK_SIZE
	.align		4
.L_2331:
        /*3588*/ 	.byte	0x04, 0x12
        /*358a*/ 	.short	(.L_2333 - .L_2332)
	.align		4
.L_2332:
        /*358c*/ 	.word	index@(_ZN4vllm25paged_attention_v2_kernelIfhLi32ELi32ELi128ELNS_18Fp8KVCacheDataTypeE2ELb0ELi512EEEvPfS2_PT_PKS3_PKT0_S9_ifPKiSB_iPKfiiiSD_SD_iiiii)
        /*3590*/ 	.word	0x00000000


	//----- nvinfo : EIATTR_MIN_STACK_SIZE
	.align		4
.L_2333:
        /*3594*/ 	.byte	0x04, 0x12
        /*3596*/ 	.short	(.L_2335 - .L_2334)
	.align		4
.L_2334:
        /*3598*/ 	.word	index@(_ZN4vllm25paged_attention_v2_kernelIfhLi256ELi32ELi128ELNS_18Fp8KVCacheDataTypeE2ELb1ELi512EEEvPfS2_PT_PKS3_PKT0_S9_ifPKiSB_iPKfiiiSD_SD_iiiii)
        /*359c*/ 	.word	0x00000000


	//----- nvinfo : EIATTR_MIN_STACK_SIZE
	.align		4
.L_2335:
        /*35a0*/ 	.byte	0x04, 0x12
        /*35a2*/ 	.short	(.L_2337 - .L_2336)
	.align		4
.L_2336:
        /*35a4*/ 	.word	index@(_ZN4vllm25paged_attention_v2_kernelIfhLi192ELi32ELi128ELNS_18Fp8KVCacheDataTypeE2ELb1ELi512EEEvPfS2_PT_PKS3_PKT0_S9_ifPKiSB_iPKfiiiSD_SD_iiiii)
        /*35a8*/ 	.word	0x00000000


	//----- nvinfo : EIATTR_MIN_STACK_SIZE
	.align		4
.L_2337:
        /*35ac*/ 	.byte	0x04, 0x12
        /*35ae*/ 	.short	(.L_2339 - .L_2338)
	.align		4
.L_2338:
        /*35b0*/ 	.word	index@(_ZN4vllm25paged_attention_v2_kernelIfhLi128ELi32ELi128ELNS_18Fp8KVCacheDataTypeE2ELb1ELi512EEEvPfS2_PT_PKS3_PKT0_S9_ifPKiSB_iPKfiiiSD_SD_iiiii)
        /*35b4*/ 	.word	0x00000000


	//----- nvinfo : EIATTR_MIN_STACK_SIZE
	.align		4
.L_2339:
        /*35b8*/ 	.byte	0x04, 0x12
        /*35ba*/ 	.short	(.L_2341 - .L_2340)
	.align		4
.L_2340:
        /*35bc*/ 	.word	index@(_ZN4vllm25paged_attention_v2_kernelIfhLi120ELi32ELi128ELNS_18Fp8KVCacheDataTypeE2ELb1ELi512EEEvPfS2_PT_PKS3_PKT0_S9_ifPKiSB_iPKfiiiSD_SD_iiiii)
        /*35c0*/ 	.word	0x00000000


	//----- nvinfo : EIATTR_MIN_STACK_SIZE
	.align		4
.L_2341:
        /*35c4*/ 	.byte	0x04, 0x12
        /*35c6*/ 	.short	(.L_2343 - .L_2342)
	.align		4
.L_2342:
        /*35c8*/ 	.word	index@(_ZN4vllm25paged_attention_v2_kernelIfhLi112ELi32ELi128ELNS_18Fp8KVCacheDataTypeE2ELb1ELi512EEEvPfS2_PT_PKS3_PKT0_S9_ifPKiSB_iPKfiiiSD_SD_iiiii)
        /*35cc*/ 	.word	0x00000000


	//----- nvinfo : EIATTR_MIN_STACK_SIZE
	.align		4
.L_2343:
        /*35d0*/ 	.byte	0x04, 0x12
        /*35d2*/ 	.short	(.L_2345 - .L_2344)
	.align		4
.L_2344:
        /*35d4*/ 	.word	index@(_ZN4vllm25paged_attention_v2_kernelIfhLi96ELi32ELi128ELNS_18Fp8KVCacheDataTypeE2ELb1ELi512EEEvPfS2_PT_PKS3_PKT0_S9_ifPKiSB_iPKfiiiSD_SD_iiiii)
        /*35d8*/ 	.word	0x00000000


	//----- nvinfo : EIATTR_MIN_STACK_SIZE
	.align		4
.L_2345:
        /*35dc*/ 	.byte	0x04, 0x12
        /*35de*/ 	.short	(.L_2347 - .L_2346)
	.align		4
.L_2346:
        /*35e0*/ 	.word	index@(_ZN4vllm25paged_attention_v2_kernelIfhLi80ELi32ELi128ELNS_18Fp8KVCacheDataTypeE2ELb1ELi512EEEvPfS2_PT_PKS3_PKT0_S9_ifPKiSB_iPKfiiiSD_SD_iiiii)
        /*35e4*/ 	.word	0x00000000


	//----- nvinfo : EIATTR_MIN_STACK_SIZE
	.align		4
.L_2347:
        /*35e8*/ 	.byte	0x04, 0x12
        /*35ea*/ 	.short	(.L_2349 - .L_2348)
	.align		4
.L_2348:
        /*35ec*/ 	.word	index@(_ZN4vllm25paged_attention_v2_kernelIfhLi64ELi32ELi128ELNS_18Fp8KVCacheDataTypeE2ELb1ELi512EEEvPfS2_PT_PKS3_PKT0_S9_ifPKiSB_iPKfiiiSD_SD_iiiii)
        /*35f0*/ 	.word	0x00000000


	//----- nvinfo : EIATTR_MIN_STACK_SIZE
	.align		4
.L_2349:
        /*35f4*/ 	.byte	0x04, 0x12
        /*35f6*/ 	.short	(.L_2351 - .L_2350)
	.align		4
.L_2350:
        /*35f8*/ 	.word	index@(_ZN4vllm25paged_attention_v2_kernelIfhLi32ELi32ELi128ELNS_18Fp8KVCacheDataTypeE2ELb1ELi512EEEvPfS2_PT_PKS3_PKT0_S9_ifPKiSB_iPKfiiiSD_SD_iiiii)
        /*35fc*/ 	.word	0x00000000


	//----- nvinfo : EIATTR_MIN_STACK_SIZE
	.align		4
.L_2351:
        /*3600*/ 	.byte	0x04, 0x12
        /*3602*/ 	.short	(.L_2353 - .L_2352)
	.align		4
.L_2352:
        /*3604*/ 	.word	index@(_ZN4vllm25paged_attention_v2_kernelIfhLi256ELi16ELi128ELNS_18Fp8KVCacheDataTypeE2ELb0ELi512EEEvPfS2_PT_PKS3_PKT0_S9_ifPKiSB_iPKfiiiSD_SD_iiiii)
        /*3608*/ 	.word	0x00000000


	//----- nvinfo : EIATTR_MIN_STACK_SIZE
	.align		4
.L_2353:
        /*360c*/ 	.byte	0x04, 0x12
        /*360e*/ 	.short	(.L_2355 - .L_2354)
	.align		4
.L_2354:
        /*3610*/ 	.word	index@(_ZN4vllm25paged_attention_v2_kernelIfhLi192ELi16ELi128ELNS_18Fp8KVCacheDataTypeE2ELb0ELi512EEEvPfS2_PT_PKS3_PKT0_S9_ifPKiSB_iPKfiiiSD_SD_iiiii)
        /*3614*/ 	.word	0x00000000


	//----- nvinfo : EIATTR_MIN_STACK_SIZE
	.align		4
.L_2355:
        /*3618*/ 	.byte	0x04, 0x12
        /*361a*/ 	.short	(.L_2357 - .L_2356)
	.align		4
.L_2356:
        /*361c*/ 	.word	index@(_ZN4vllm25paged_attention_v2_kernelIfhLi128ELi16ELi128ELNS_18Fp8KVCacheDataTypeE2ELb0ELi512EEEvPfS2_PT_PKS3_PKT0_S9_ifPKiSB_iPKfiiiSD_SD_iiiii)
        /*3620*/ 	.word	0x00000000


	//----- nvinfo : EIATTR_MIN_STACK_SIZE
	.align		4
.L_2357:
        /*3624*/ 	.byte	0x04, 0x12
        /*3626*/ 	.short	(.L_2359 - .L_2358)
	.align		4
.L_2358:
        /*3628*/ 	.word	index@(_ZN4vllm25paged_attention_v2_kernelIfhLi120ELi16ELi128ELNS_18Fp8KVCacheDataTypeE2ELb0ELi512EEEvPfS2_PT_PKS3_PKT0_S9_ifPKiSB_iPKfiiiSD_SD_iiiii)
        /*362c*/ 	.word	0x00000000


	//----- nvinfo : EIATTR_MIN_STACK_SIZE
	.align		4
.L_2359:
        /*3630*/ 	.byte	0x04, 0x12
        /*3632*/ 	.short	(.L_2361 - .L_2360)
	.align		4
.L_2360:
        /*3634*/ 	.word	index@(_ZN4vllm25paged_attention_v2_kernelIfhLi112ELi16ELi128ELNS_18Fp8KVCacheDataTypeE2ELb0ELi512EEEvPfS2_PT_PKS3_PKT0_S9_ifPKiSB_iPKfiiiSD_SD_iiiii)
        /*3638*/ 	.word	0x00000000


	//----- nvinfo : EIATTR_MIN_STACK_SIZE
	.align		4
.L_2361:
        /*363c*/ 	.byte	0x04, 0x12
        /*363e*/ 	.short	(.L_2363 - .L_2362)
	.align		4
.L_2362:
        /*3640*/ 	.word	index@(_ZN4vllm25paged_attention_v2_kernelIfhLi96ELi16ELi128ELNS_18Fp8KVCacheDataTypeE2ELb0ELi512EEEvPfS2_PT_PKS3_PKT0_S9_ifPKiSB_iPKfiiiSD_SD_iiiii)
        /*3644*/ 	.word	0x00000000


	//----- nvinfo : EIATTR_MIN_STACK_SIZE
	.align		4
.L_2363:
        /*3648*/ 	.byte	0x04, 0x12
        /*364a*/ 	.short	(.L_2365 - .L_2364)
	.align		4
.L_2364:
        /*364c*/ 	.word	index@(_ZN4vllm25paged_attention_v2_kernelIfhLi80ELi16ELi128ELNS_18Fp8KVCacheDataTypeE2ELb0ELi512EEEvPfS2_PT_PKS3_PKT0_S9_ifPKiSB_iPKfiiiSD_SD_iiiii)
        /*3650*/ 	.word	0x00000000


	//----- nvinfo : EIATTR_MIN_STACK_SIZE
	.align		4
.L_2365:
        /*3654*/ 	.byte	0x04, 0x12
        /*3656*/ 	.short	(.L_2367 - .L_2366)
	.align		4
.L_2366:
        /*3658*/ 	.word	index@(_ZN4vllm25paged_attention_v2_kernelIfhLi64ELi16ELi128ELNS_18Fp8KVCacheDataTypeE2ELb0ELi512EEEvPfS2_PT_PKS3_PKT0_S9_ifPKiSB_iPKfiiiSD_SD_iiiii)
        /*365c*/ 	.word	0x00000000


	//----- nvinfo : EIATTR_MIN_STACK_SIZE
	.align		4
.L_2367:
        /*3660*/ 	.byte	0x04, 0x12
        /*3662*/ 	.short	(.L_2369 - .L_2368)
	.align		4
.L_2368:
        /*3664*/ 	.word	index@(_ZN4vllm25paged_attention_v2_kernelIfhLi32ELi16ELi128ELNS_18Fp8KVCacheDataTypeE2ELb0ELi512EEEvPfS2_PT_PKS3_PKT0_S9_ifPKiSB_iPKfiiiSD_SD_iiiii)
        /*3668*/ 	.word	0x00000000


	//----- nvinfo : EIATTR_MIN_STACK_SIZE
	.align		4
.L_2369:
        /*366c*/ 	.byte	0x04, 0x12
        /*366e*/ 	.short	(.L_2371 - .L_2370)
	.align		4
.L_2370:
        /*3670*/ 	.word	index@(_ZN4vllm25paged_attention_v2_kernelIfhLi256ELi16ELi128ELNS_18Fp8KVCacheDataTypeE2ELb1ELi512EEEvPfS2_PT_PKS3_PKT0_S9_ifPKiSB_iPKfiiiSD_SD_iiiii)
        /*3674*/ 	.word	0x00000000


	//----- nvinfo : EIATTR_MIN_STACK_SIZE
	.align		4
.L_2371:
        /*3678*/ 	.byte	0x04, 0x12
        /*367a*/ 	.short	(.L_2373 - .L_2372)
	.align		4
.L_2372:
        /*367c*/ 	.word	index@(_ZN4vllm25paged_attention_v2_kernelIfhLi192ELi16ELi128ELNS_18Fp8KVCacheDataTypeE2ELb1ELi512EEEvPfS2_PT_PKS3_PKT0_S9_ifPKiSB_iPKfiiiSD_SD_iiiii)
        /*3680*/ 	.word	0x00000000


	//----- nvinfo : EIATTR_MIN_STACK_SIZE
	.align		4
.L_2373:
        /*3684*/ 	.byte	0x04, 0x12
        /*3686*/ 	.short	(.L_2375 - .L_2374)
	.align		4
.L_2374:
        /*3688*/ 	.word	index@(_ZN4vllm25paged_attention_v2_kernelIfhLi128ELi16ELi128ELNS_18Fp8KVCacheDataTypeE2ELb1ELi512EEEvPfS2_PT_PKS3_PKT0_S9_ifPKiSB_iPKfiiiSD_SD_iiiii)
        /*368c*/ 	.word	0x00000000


	//----- nvinfo : EIATTR_MIN_STACK_SIZE
	.align		4
.L_2375:
        /*3690*/ 	.byte	0x04, 0x12
        /*3692*/ 	.short	(.L_2377 - .L_2376)
	.align		4
.L_2376:
        /*3694*/ 	.word	index@(_ZN4vllm25paged_attention_v2_kernelIfhLi120ELi16ELi128ELNS_18Fp8KVCacheDataTypeE2ELb1ELi512EEEvPfS2_PT_PKS3_PKT0_S9_ifPKiSB_iPKfiiiSD_SD_iiiii)
        /*3698*/ 	.word	0x00000000


	//----- nvinfo : EIATTR_MIN_STACK_SIZE
	.align		4
.L_2377:
        /*369c*/ 	.byte	0x04, 0x12
        /*369e*/ 	.short	(.L_2379 - .L_2378)
	.align		4
.L_2378:
        /*36a0*/ 	.word	index@(_ZN4vllm25paged_attention_v2_kernelIfhLi112ELi16ELi128ELNS_18Fp8KVCacheDataTypeE2ELb1ELi512EEEvPfS2_PT_PKS3_PKT0_S9_ifPKiSB_iPKfiiiSD_SD_iiiii)
        /*36a4*/ 	.word	0x00000000


	//----- nvinfo : EIATTR_MIN_STACK_SIZE
	.align		4
.L_2379:
        /*36a8*/ 	.byte	0x04, 0x12
        /*36aa*/ 	.short	(.L_2381 - .L_2380)
	.align		4
.L_2380:
        /*36ac*/ 	.word	index@(_ZN4vllm25paged_attention_v2_kernelIfhLi96ELi16ELi128ELNS_18Fp8KVCacheDataTypeE2ELb1ELi512EEEvPfS2_PT_PKS3_PKT0_S9_ifPKiSB_iPKfiiiSD_SD_iiiii)
        /*36b0*/ 	.word	0x00000000


	//----- nvinfo : EIATTR_MIN_STACK_SIZE
	.align		4
.L_2381:
        /*36b4*/ 	.byte	0x04, 0x12
        /*36b6*/ 	.short	(.L_2383 - .L_2382)
	.align		4
.L_2382:
        /*36b8*/ 	.word	index@(_ZN4vllm25paged_attention_v2_kernelIfhLi80ELi16ELi128ELNS_18Fp8KVCacheDataTypeE2ELb1ELi512EEEvPfS2_PT_PKS3_PKT0_S9_ifPKiSB_iPKfiiiSD_SD_iiiii)
        /*36bc*/ 	.word	0x00000000


	//----- nvinfo : EIATTR_MIN_STACK_SIZE
	.align		4
.L_2383:
        /*36c0*/ 	.byte	0x04, 0x12
        /*36c2*/ 	.short	(.L_2385 - .L_2384)
	.align		4
.L_2384:
        /*36c4*/ 	.word	index@(_ZN4vllm25paged_attention_v2_kernelIfhLi64ELi16ELi128ELNS_18Fp8KVCacheDataTypeE2ELb1ELi512EEEvPfS2_PT_PKS3_PKT0_S9_ifPKiSB_iPKfiiiSD_SD_iiiii)
        /*36c8*/ 	.word	0x00000000


	//----- nvinfo : EIATTR_MIN_STACK_SIZE
	.align		4
.L_2385:
        /*36cc*/ 	.byte	0x04, 0x12
        /*36ce*/ 	.short	(.L_2387 - .L_2386)
	.align		4
.L_2386:
        /*36d0*/ 	.word	index@(_ZN4vllm25paged_attention_v2_kernelIfhLi32ELi16ELi128ELNS_18Fp8KVCacheDataTypeE2ELb1ELi512EEEvPfS2_PT_PKS3_PKT0_S9_ifPKiSB_iPKfiiiSD_SD_iiiii)
        /*36d4*/ 	.word	0x00000000


	//----- nvinfo : EIATTR_MIN_STACK_SIZE
	.align		4
.L_2387:
        /*36d8*/ 	.byte	0x04, 0x12
        /*36da*/ 	.short	(.L_2389 - .L_2388)
	.align		4
.L_2388:
        /*36dc*/ 	.word	index@(_ZN4vllm25paged_attention_v2_kernelIfhLi256ELi8ELi128ELNS_18Fp8KVCacheDataTypeE2ELb0ELi512EEEvPfS2_PT_PKS3_PKT0_S9_ifPKiSB_iPKfiiiSD_SD_iiiii)
        /*36e0*/ 	.word	0x00000000


	//----- nvinfo : EIATTR_MIN_STACK_SIZE
	.align		4
.L_2389:
        /*36e4*/ 	.byte	0x04, 0x12
        /*36e6*/ 	.short	(.L_2391 - .L_2390)
	.align		4
.L_2390:
        /*36e8*/ 	.word	index@(_ZN4vllm25paged_attention_v2_kernelIfhLi192ELi8ELi128ELNS_18Fp8KVCacheDataTypeE2ELb0ELi512EEEvPfS2_PT_PKS3_PKT0_S9_ifPKiSB_iPKfiiiSD_SD_iiiii)
        /*36ec*/ 	.word	0x00000000


	//----- nvinfo : EIATTR_MIN_STACK_SIZE
	.align		4
.L_2391:
        /*36f0*/ 	.byte	0x04, 0x12
        /*36f2*/ 	.short	(.L_2393 - .L_2392)
	.align		4
.L_2392:
        /*36f4*/ 	.word	index@(_ZN4vllm25paged_attention_v2_kernelIfhLi128ELi8ELi128ELNS_18Fp8KVCacheDataTypeE2ELb0ELi512EEEvPfS2_PT_PKS3_PKT0_S9_ifPKiSB_iPKfiiiSD_SD_iiiii)
        /*36f8*/ 	.word	0x00000000


	//----- nvinfo : EIATTR_MIN_STACK_SIZE
	.align		4
.L_2393:
        /*36fc*/ 	.byte	0x04, 0x12
        /*36fe*/ 	.short	(.L_2395 - .L_2394)
	.align		4
.L_2394:
        /*3700*/ 	.word	index@(_ZN4vllm25paged_attention_v2_kernelIfhLi120ELi8ELi128ELNS_18Fp8KVCacheDataTypeE2ELb0ELi512EEEvPfS2_PT_PKS3_PKT0_S9_ifPKiSB_iPKfiiiSD_SD_iiiii)
        /*3704*/ 	.word	0x00000000


	//----- nvinfo : EIATTR_MIN_STACK_SIZE
	.align		4
.L_2395:
        /*3708*/ 	.byte	0x04, 0x12
        /*370a*/ 	.short	(.L_2397 - .L_2396)
	.align		4
.L_2396:
        /*370c*/ 	.word	index@(_ZN4vllm25paged_attention_v2_kernelIfhLi112ELi8ELi128ELNS_18Fp8KVCacheDataTypeE2ELb0ELi512EEEvPfS2_PT_PKS3_PKT0_S9_ifPKiSB_iPKfiiiSD_SD_iiiii)
        /*3710*/ 	.word	0x00000000


	//----- nvinfo : EIATTR_MIN_STACK_SIZE
	.align		4
.L_2397:
        /*3714*/ 	.byte	0x04, 0x12
        /*3716*/ 	.short	(.L_2399 - .L_2398)
	.align		4
.L_2398:
        /*3718*/ 	.word	index@(_ZN4vllm25paged_attention_v2_kernelIfhLi96ELi8ELi128ELNS_18Fp8KVCacheDataTypeE2ELb0ELi512EEEvPfS2_PT_PKS3_PKT0_S9_ifPKiSB_iPKfiiiSD_SD_iiiii)
        /*371c*/ 	.word	0x00000000


	//----- nvinfo : EIATTR_MIN_STACK_SIZE
	.align		4
.L_2399:
        /*3720*/ 	.byte	0x04, 0x12
        /*3722*/ 	.short	(.L_2401 - .L_2400)
	.align		4
.L_2400:
        /*3724*/ 	.word	index@(_ZN4vllm25paged_attention_v2_kernelIfhLi80ELi8ELi128ELNS_18Fp8KVCacheDataTypeE2ELb0ELi512EEEvPfS2_PT_PKS3_PKT0_S9_ifPKiSB_iPKfiiiSD_SD_iiiii)
        /*3728*/ 	.word	0x00000000


	//----- nvinfo : EIATTR_MIN_STACK_SIZE
	.align		4
.L_2401:
        /*372c*/ 	.byte	0x04, 0x12
        /*372e*/ 	.short	(.L_2403 - .L_2402)
	.align		4
.L_2402:
        /*3730*/ 	.word	index@(_ZN4vllm25paged_attention_v2_kernelIfhLi64ELi8ELi128ELNS_18Fp8KVCacheDataTypeE2ELb0ELi512EEEvPfS2_PT_PKS3_PKT0_S9_ifPKiSB_iPKfiiiSD_SD_iiiii)
        /*3734*/ 	.word	0x00000000


	//----- nvinfo : EIATTR_MIN_STACK_SIZE
	.align		4
.L_2403:
        /*3738*/ 	.byte	0x04, 0x12
        /*373a*/ 	.short	(.L_2405 - .L_2404)
	.align		4
.L_2404:
        /*373c*/ 	.word	index@(_ZN4vllm25paged_attention_v2_kernelIfhLi32ELi8ELi128ELNS_18Fp8KVCacheDataTypeE2ELb0ELi512EEEvPfS2_PT_PKS3_PKT0_S9_ifPKiSB_iPKfiiiSD_SD_iiiii)
        /*3740*/ 	.word	0x00000000


	//----- nvinfo : EIATTR_MIN_STACK_SIZE
	.align		4
.L_2405:
        /*3744*/ 	.byte	0x04, 0x12
        /*3746*/ 	.short	(.L_2407 - .L_2406)
	.align		4
.L_2406:
        /*3748*/ 	.word	index@(_ZN4vllm25paged_attention_v2_kernelIfhLi256ELi8ELi128ELNS_18Fp8KVCacheDataTypeE2ELb1ELi512EEEvPfS2_PT_PKS3_PKT0_S9_ifPKiSB_iPKfiiiSD_SD_iiiii)
        /*374c*/ 	.word	0x00000000


	//----- nvinfo : EIATTR_MIN_STACK_SIZE
	.align		4
.L_2407:
        /*3750*/ 	.byte	0x04, 0x12
        /*3752*/ 	.short	(.L_2409 - .L_2408)
	.align		4
.L_2408:
        /*3754*/ 	.word	index@(_ZN4vllm25paged_attention_v2_kernelIfhLi192ELi8ELi128ELNS_18Fp8KVCacheDataTypeE2ELb1ELi512EEEvPfS2_PT_PKS3_PKT0_S9_ifPKiSB_iPKfiiiSD_SD_iiiii)
        /*3758*/ 	.word	0x00000000


	//----- nvinfo : EIATTR_MIN_STACK_SIZE
	.align		4
.L_2409:
        /*375c*/ 	.byte	0x04, 0x12
        /*375e*/ 	.short	(.L_2411 - .L_2410)
	.align		4
.L_2410:
        /*3760*/ 	.word	index@(_ZN4vllm25paged_attention_v2_kernelIfhLi128ELi8ELi128ELNS_18Fp8KVCacheDataTypeE2ELb1ELi512EEEvPfS2_PT_PKS3_PKT0_S9_ifPKiSB_iPKfiiiSD_SD_iiiii)
        /*3764*/ 	.word	0x00000000


	//----- nvinfo : EIATTR_MIN_STACK_SIZE
	.align		4
.L_2411:
        /*3768*/ 	.byte	0x04, 0x12
        /*376a*/ 	.short	(.L_2413 - .L_2412)
	.align		4
.L_2412:
        /*376c*/ 	.word	index@(_ZN4vllm25paged_attention_v2_kernelIfhLi120ELi8ELi128ELNS_18Fp8KVCacheDataTypeE2ELb1ELi512EEEvPfS2_PT_PKS3_PKT0_S9_ifPKiSB_iPKfiiiSD_SD_iiiii)
        /*3770*/ 	.word	0x00000000


	//----- nvinfo : EIATTR_MIN_STACK_SIZE
	.align		4
.L_2413:
        /*3774*/ 	.byte	0x04, 0x12
        /*3776*/ 	.short	(.L_2415 - .L_2414)
	.align		4
.L_2414:
        /*3778*/ 	.word	index@(_ZN4vllm25paged_attention_v2_kernelIfhLi112ELi8ELi128ELNS_18Fp8KVCacheDataTypeE2ELb1ELi512EEEvPfS2_PT_PKS3_PKT0_S9_ifPKiSB_iPKfiiiSD_SD_iiiii)
        /*377c*/ 	.word	0x00000000


	//----- nvinfo : EIATTR_MIN_STACK_SIZE
	.align		4
.L_2415:
        /*3780*/ 	.byte	0x04, 0x12
        /*3782*/ 	.short	(.L_2417 - .L_2416)
	.align		4
.L_2416:
        /*3784*/ 	.word	index@(_ZN4vllm25paged_attention_v2_kernelIfhLi96ELi8ELi128ELNS_18Fp8KVCacheDataTypeE2ELb1ELi512EEEvPfS2_PT_PKS3_PKT0_S9_ifPKiSB_iPKfiiiSD_SD_iiiii)
        /*3788*/ 	.word	0x00000000


	//----- nvinfo : EIATTR_MIN_STACK_SIZE
	.align		4
.L_2417:
        /*378c*/ 	.byte	0x04, 0x12
        /*378e*/ 	.short	(.L_2419 - .L_2418)
	.align		4
.L_2418:
        /*3790*/ 	.word	index@(_ZN4vllm25paged_attention_v2_kernelIfhLi80ELi8ELi128ELNS_18Fp8KVCacheDataTypeE2ELb1ELi512EEEvPfS2_PT_PKS3_PKT0_S9_ifPKiSB_iPKfiiiSD_SD_iiiii)
        /*3794*/ 	.word	0x00000000


	//----- nvinfo : EIATTR_MIN_STACK_SIZE
	.align		4
.L_2419:
        /*3798*/ 	.byte	0x04, 0x12
        /*379a*/ 	.short	(.L_2421 - .L_2420)
	.align		4
.L_2420:
        /*379c*/ 	.word	index@(_ZN4vllm25paged_attention_v2_kernelIfhLi64ELi8ELi128ELNS_18Fp8KVCacheDataTypeE2ELb1ELi512EEEvPfS2_PT_PKS3_PKT0_S9_ifPKiSB_iPKfiiiSD_SD_iiiii)
        /*37a0*/ 	.word	0x00000000


	//----- nvinfo : EIATTR_MIN_STACK_SIZE
	.align		4
.L_2421:
        /*37a4*/ 	.byte	0x04, 0x12
        /*37a6*/ 	.short	(.L_2423 - .L_2422)
	.align		4
.L_2422:
        /*37a8*/ 	.word	index@(_ZN4vllm25paged_attention_v2_kernelIfhLi32ELi8ELi128ELNS_18Fp8KVCacheDataTypeE2ELb1ELi512EEEvPfS2_PT_PKS3_PKT0_S9_ifPKiSB_iPKfiiiSD_SD_iiiii)
        /*37ac*/ 	.word	0x00000000


	//----- nvinfo : EIATTR_MIN_STACK_SIZE
	.align		4
.L_2423:
        /*37b0*/ 	.byte	0x04, 0x12
        /*37b2*/ 	.short	(.L_2425 - .L_2424)
	.align		4
.L_2424:
        /*37b4*/ 	.word	index@(_ZN4vllm25paged_attention_v2_kernelI13__nv_bfloat16hLi256ELi32ELi128ELNS_18Fp8KVCacheDataTypeE1ELb0ELi512EEEvPfS3_PT_PKS4_PKT0_SA_ifPKiSC_iPKfiiiSE_SE_iiiii)
        /*37b8*/ 	.word	0x00000000


	//----- nvinfo : EIATTR_MIN_STACK_SIZE
	.align		4
.L_2425:
        /*37bc*/ 	.byte	0x04, 0x12
        /*37be*/ 	.short	(.L_2427 - .L_2426)
	.align		4
.L_2426:
        /*37c0*/ 	.word	index@(_ZN4vllm25paged_attention_v2_kernelI13__nv_bfloat16hLi192ELi32ELi128ELNS_18Fp8KVCacheDataTypeE1ELb0ELi512EEEvPfS3_PT_PKS4_PKT0_SA_ifPKiSC_iPKfiiiSE_SE_iiiii)
        /*37c4*/ 	.word	0x00000000


	//----- nvinfo : EIATTR_MIN_STACK_SIZE
	.align		4
.L_2427:
        /*37c8*/ 	.byte	0x04, 0x12
        /*37ca*/ 	.short	(.L_2429 - .L_2428)
	.align		4
.L_2428:
        /*37cc*/ 	.word	index@(_ZN4vllm25paged_attention_v2_kernelI13__nv_bfloat16hLi128ELi32ELi128ELNS_18Fp8KVCacheDataTypeE1ELb0ELi512EEEvPfS3_PT_PKS4_PKT0_SA_ifPKiSC_iPKfiiiSE_SE_iiiii)
        /*37d0*/ 	.word	0x00000000


	//----- nvinfo : EIATTR_MIN_STACK_SIZE
	.align		4
.L_2429:
        /*37d4*/ 	.byte	0x04, 0x12
        /*37d6*/ 	.short	(.L_2431 - .L_2430)
	.align		4
.L_2430:
        /*37d8*/ 	.word	index@(_ZN4vllm25paged_attention_v2_kernelI13__nv_bfloat16hLi120ELi32ELi128ELNS_18Fp8KVCacheDataTypeE1ELb0ELi512EEEvPfS3_PT_PKS4_PKT0_SA_ifPKiSC_iPKfiiiSE_SE_iiiii)
        /*37dc*/ 	.word	0x00000000


	//----- nvinfo : EIATTR_MIN_STACK_SIZE
	.align		4
.L_2431:
        /*37e0*/ 	.byte	0x04, 0x12
        /*37e2*/ 	.short	(.L_2433 - .L_2432)
	.align		4
.L_2432:
        /*37e4*/ 	.word	index@(_ZN4vllm25paged_attention_v2_kernelI13__nv_bfloat16hLi112ELi32ELi128ELNS_18Fp8KVCacheDataTypeE1ELb0ELi512EEEvPfS3_PT_PKS4_PKT0_SA_ifPKiSC_iPKfiiiSE_SE_iiiii)
        /*37e8*/ 	.word	0x00000000


	//----- nvinfo : EIATTR_MIN_STACK_SIZE
	.align		4
.L_2433:
        /*37ec*/ 	.byte	0x04, 0x12
        /*37ee*/ 	.short	(.L_2435 - .L_2434)
	.align		4
.L_2434:
        /*37f0*/ 	.word	index@(_ZN4vllm25paged_attention_v2_kernelI13__nv_bfloat16hLi96ELi32ELi128ELNS_18Fp8KVCacheDataTypeE1ELb0ELi512EEEvPfS3_PT_PKS4_PKT0_SA_ifPKiSC_iPKfiiiSE_SE_iiiii)
        /*37f4*/ 	.word	0x00000000


	//----- nvinfo : EIATTR_MIN_STACK_SIZE
	.align		4
.L_2435:
        /*37f8*/ 	.byte	0x04, 0x12
        /*37fa*/ 	.short	(.L_2437 - .L_2436)
	.align		4
.L_2436:
        /*37fc*/ 	.word	index@(_ZN4vllm25paged_attention_v2_kernelI13__nv_bfloat16hLi80ELi32ELi128ELNS_18Fp8KVCacheDataTypeE1ELb0ELi512EEEvPfS3_PT_PKS4_PKT0_SA_ifPKiSC_iPKfiiiSE_SE_iiiii)
        /*3800*/ 	.word	0x00000000


	//----- nvinfo : EIATTR_MIN_STACK_SIZE
	.align		4
.L_2437:
        /*3804*/ 	.byte	0x04, 0x12
        /*3806*/ 	.short	(.L_2439 - .L_2438)
	.align		4
.L_2438:
        /*3808*/ 	.word	index@(_ZN4vllm25paged_attention_v2_kernelI13__nv_bfloat16hLi64ELi32ELi128ELNS_18Fp8KVCacheDataTypeE1ELb0ELi512EEEvPfS3_PT_PKS4_PKT0_SA_ifPKiSC_iPKfiiiSE_SE_iiiii)
        /*380c*/ 	.word	0x00000000


	//----- nvinfo : EIATTR_MIN_STACK_SIZE
	.align		4
.L_2439:
        /*3810*/ 	.byte	0x04, 0x12
        /*3812*/ 	.short	(.L_2441 - .L_2440)
	.align		4
.L_2440:
        /*3814*/ 	.word	index@(_ZN4vllm25paged_attention_v2_kernelI13__nv_bfloat16hLi32ELi32ELi128ELNS_18Fp8KVCacheDataTypeE1ELb0ELi512EEEvPfS3_PT_PKS4_PKT0_SA_ifPKiSC_iPKfiiiSE_SE_iiiii)
        /*3818*/ 	.word	0x00000000


	//----- nvinfo : EIATTR_MIN_STACK_SIZE
	.align		4
.L_2441:
        /*381c*/ 	.byte	0x04, 0x12
        /*381e*/ 	.short	(.L_2443 - .L_2442)
	.align		4
.L_2442:
        /*3820*/ 	.word	index@(_ZN4vllm25paged_attention_v2_kernelI13__nv_bfloat16hLi256ELi32ELi128ELNS_18Fp8KVCacheDataTypeE1ELb1ELi512EEEvPfS3_PT_PKS4_PKT0_SA_ifPKiSC_iPKfiiiSE_SE_iiiii)
        /*3824*/ 	.word	0x00000000


	//----- nvinfo : EIATTR_MIN_STACK_SIZE
	.align		4
.L_2443:
        /*3828*/ 	.byte	0x04, 0x12
        /*382a*/ 	.short	(.L_2445 - .L_2444)
	.align		4
.L_2444:
        /*382c*/ 	.word	index@(_ZN4vllm25paged_attention_v2_kernelI13__nv_bfloat16hLi192ELi32ELi128ELNS_18Fp8KVCacheDataTypeE1ELb1ELi512EEEvPfS3_PT_PKS4_PKT0_SA_ifPKiSC_iPKfiiiSE_SE_iiiii)
        /*3830*/ 	.word	0x00000000


	//----- nvinfo : EIATTR_MIN_STACK_SIZE
	.align		4
.L_2445:
        /*3834*/ 	.byte	0x04, 0x12
        /*3836*/ 	.short	(.L_2447 - .L_2446)
	.align		4
.L_2446:
        /*3838*/ 	.word	index@(_ZN4vllm25paged_attention_v2_kernelI13__nv_bfloat16hLi128ELi32ELi128ELNS_18Fp8KVCacheDataTypeE1ELb1ELi512EEEvPfS3_PT_PKS4_PKT0_SA_ifPKiSC_iPKfiiiSE_SE_iiiii)
        /*383c*/ 	.word	0x00000000


	//----- nvinfo : EIATTR_MIN_STACK_SIZE
	.align		4
.L_2447:
        /*3840*/ 	.byte	0x04, 0x12
        /*3842*/ 	.short	(.L_2449 - .L_2448)
	.align		4
.L_2448:
        /*3844*/ 	.word	index@(_ZN4vllm25paged_attention_v2_kernelI13__nv_bfloat16hLi120ELi32ELi128ELNS_18Fp8KVCacheDataTypeE1ELb1ELi512EEEvPfS3_PT_PKS4_PKT0_SA_ifPKiSC_iPKfiiiSE_SE_iiiii)
        /*3848*/ 	.word	0x00000000


	//----- nvinfo : EIATTR_MIN_STACK_SIZE
	.align		4
.L_2449:
        /*384c*/ 	.byte	0x04, 0x12
        /*384e*/ 	.short	(.L_2451 - .L_2450)
	.align		4
.L_2450:
        /*3850*/ 	.word	index@(_ZN4vllm25paged_attention_v2_kernelI13__nv_bfloat16hLi112ELi32ELi128ELNS_18Fp8KVCacheDataTypeE1ELb1ELi512EEEvPfS3_PT_PKS4_PKT0_SA_ifPKiSC_iPKfiiiSE_SE_iiiii)
        /*3854*/ 	.word	0x00000000


	//----- nvinfo : EIATTR_MIN_STACK_SIZE
	.align		4
.L_2451:
        /*3858*/ 	.byte	0x04, 0x12
        /*385a*/ 	.short	(.L_2453 - .L_2452)
	.align		4
.L_2452:
        /*385c*/ 	.word	index@(_ZN4vllm25paged_attention_v2_kernelI13__nv_bfloat16hLi96ELi32ELi128ELNS_18Fp8KVCacheDataTypeE1ELb1ELi512EEEvPfS3_PT_PKS4_PKT0_SA_ifPKiSC_iPKfiiiSE_SE_iiiii)
        /*3860*/ 	.word	0x00000000


	//----- nvinfo : EIATTR_MIN_STACK_SIZE
	.align		4
.L_2453:
        /*3864*/ 	.byte	0x04, 0x12
        /*3866*/ 	.short	(.L_2455 - .L_2454)
	.align		4
.L_2454:
        /*3868*/ 	.word	index@(_ZN4vllm25paged_attention_v2_kernelI13__nv_bfloat16hLi80ELi32ELi128ELNS_18Fp8KVCacheDataTypeE1ELb1ELi512EEEvPfS3_PT_PKS4_PKT0_SA_ifPKiSC_iPKfiiiSE_SE_iiiii)
        /*386c*/ 	.word	0x00000000


	//----- nvinfo : EIATTR_MIN_STACK_SIZE
	.align		4
.L_2455:
        /*3870*/ 	.byte	0x04, 0x12
        /*3872*/ 	.short	(.L_2457 - .L_2456)
	.align		4
.L_2456:
        /*3874*/ 	.word	index@(_ZN4vllm25paged_attention_v2_kernelI13__nv_bfloat16hLi64ELi32ELi128ELNS_18Fp8KVCacheDataTypeE1ELb1ELi512EEEvPfS3_PT_PKS4_PKT0_SA_ifPKiSC_iPKfiiiSE_SE_iiiii)
        /*3878*/ 	.word	0x00000000


	//----- nvinfo : EIATTR_MIN_STACK_SIZE
	.align		4
.L_2457:
        /*387c*/ 	.byte	0x04, 0x12
        /*387e*/ 	.short	(.L_2459 - .L_2458)
	.align		4
.L_2458:
        /*3880*/ 	.word	index@(_ZN4vllm25paged_attention_v2_kernelI13__nv_bfloat16hLi32ELi32ELi128ELNS_18Fp8KVCacheDataTypeE1ELb1ELi512EEEvPfS3_PT_PKS4_PKT0_SA_ifPKiSC_iPKfiiiSE_SE_iiiii)
        /*3884*/ 	.word	0x00000000


	//----- nvinfo : EIATTR_MIN_STACK_SIZE
	.align		4
.L_2459:
        /*3888*/ 	.byte	0x04, 0x12
        /*388a*/ 	.short	(.L_2461 - .L_2460)
	.align		4
.L_2460:
        /*388c*/ 	.word	index@(_ZN4vllm25paged_attention_v2_kernelI13__nv_bfloat16hLi256ELi16ELi128ELNS_18Fp8KVCacheDataTypeE1ELb0ELi512EEEvPfS3_PT_PKS4_PKT0_SA_ifPKiSC_iPKfiiiSE_SE_iiiii)
        /*3890*/ 	.word	0x00000000


	//----- nvinfo : EIATTR_MIN_STACK_SIZE
	.align		4
.L_2461:
        /*3894*/ 	.byte	0x04, 0x12
        /*3896*/ 	.short	(.L_2463 - .L_2462)
	.align		4
.L_2462:
        /*3898*/ 	.word	index@(_ZN4vllm25paged_attention_v2_kernelI13__nv_bfloat16hLi192ELi16ELi128ELNS_18Fp8KVCacheDataTypeE1ELb0ELi512EEEvPfS3_PT_PKS4_PKT0_SA_ifPKiSC_iPKfiiiSE_SE_iiiii)
        /*389c*/ 	.word	0x00000000


	//----- nvinfo : EIATTR_MIN_STACK_SIZE
	.align		4
.L_2463:
        /*38a0*/ 	.byte	0x04, 0x12
        /*38a2*/ 	.short	(.L_2465 - .L_2464)
	.align		4
.L_2464:
        /*38a4*/ 	.word	index@(_ZN4vllm25paged_attention_v2_kernelI13__nv_bfloat16hLi128ELi16ELi128ELNS_18Fp8KVCacheDataTypeE1ELb0ELi512EEEvPfS3_PT_PKS4_PKT0_SA_ifPKiSC_iPKfiiiSE_SE_iiiii)
        /*38a8*/ 	.word	0x00000000


	//----- nvinfo : EIATTR_MIN_STACK_SIZE
	.align		4
.L_2465:
        /*38ac*/ 	.byte	0x04, 0x12
        /*38ae*/ 	.short	(.L_2467 - .L_2466)
	.align		4
.L_2466:
        /*38b0*/ 	.word	index@(_ZN4vllm25paged_attention_v2_kernelI13__nv_bfloat16hLi120ELi16ELi128ELNS_18Fp8KVCacheDataTypeE1ELb0ELi512EEEvPfS3_PT_PKS4_PKT0_SA_ifPKiSC_iPKfiiiSE_SE_iiiii)
        /*38b4*/ 	.word	0x00000000


	//----- nvinfo : EIATTR_MIN_STACK_SIZE
	.align		4
.L_2467:
        /*38b8*/ 	.byte	0x04, 0x12
        /*38ba*/ 	.short	(.L_2469 - .L_2468)
	.align		4
.L_2468:
        /*38bc*/ 	.word	index@(_ZN4vllm25paged_attention_v2_kernelI13__nv_bfloat16hLi112ELi16ELi128ELNS_18Fp8KVCacheDataTypeE1ELb0ELi512EEEvPfS3_PT_PKS4_PKT0_SA_ifPKiSC_iPKfiiiSE_SE_iiiii)
        /*38c0*/ 	.word	0x00000000


	//----- nvinfo : EIATTR_MIN_STACK_SIZE
	.align		4
.L_2469:
        /*38c4*/ 	.byte	0x04, 0x12
        /*38c6*/ 	.short	(.L_2471 - .L_2470)
	.align		4
.L_2470:
        /*38c8*/ 	.word	index@(_ZN4vllm25paged_attention_v2_kernelI13__nv_bfloat16hLi96ELi16ELi128ELNS_18Fp8KVCacheDataTypeE1ELb0ELi512EEEvPfS3_PT_PKS4_PKT0_SA_ifPKiSC_iPKfiiiSE_SE_iiiii)
        /*38cc*/ 	.word	0x00000000


	//----- nvinfo : EIATTR_MIN_STACK_SIZE
	.align		4
.L_2471:
        /*38d0*/ 	.byte	0x04, 0x12
        /*38d2*/ 	.short	(.L_2473 - .L_2472)
	.align		4
.L_2472:
        /*38d4*/ 	.word	index@(_ZN4vllm25paged_attention_v2_kernelI13__nv_bfloat16hLi80ELi16ELi128ELNS_18Fp8KVCacheDataTypeE1ELb0ELi512EEEvPfS3_PT_PKS4_PKT0_SA_ifPKiSC_iPKfiiiSE_SE_iiiii)
        /*38d8*/ 	.word	0x00000000


	//----- nvinfo : EIATTR_MIN_STACK_SIZE
	.align		4
.L_2473:
        /*38dc*/ 	.byte	0x04, 0x12
        /*38de*/ 	.short	(.L_2475 - .L_2474)
	.align		4
.L_2474:
        /*38e0*/ 	.word	index@(_ZN4vllm25paged_attention_v2_kernelI13__nv_bfloat16hLi64ELi16ELi128ELNS_18Fp8KVCacheDataTypeE1ELb0ELi512EEEvPfS3_PT_PKS4_PKT0_SA_ifPKiSC_iPKfiiiSE_SE_iiiii)
        /*38e4*/ 	.word	0x00000000


	//----- nvinfo : EIATTR_MIN_STACK_SIZE
	.align		4
.L_2475:
        /*38e8*/ 	.byte	0x04, 0x12
        /*38ea*/ 	.short	(.L_2477 - .L_2476)
	.align		4
.L_2476:
        /*38ec*/ 	.word	index@(_ZN4vllm25paged_attention_v2_kernelI13__nv_bfloat16hLi32ELi16ELi128ELNS_18Fp8KVCacheDataTypeE1ELb0ELi512EEEvPfS3_PT_PKS4_PKT0_SA_ifPKiSC_iPKfiiiSE_SE_iiiii)
        /*38f0*/ 	.word	0x00000000


	//----- nvinfo : EIATTR_MIN_STACK_SIZE
	.align		4
.L_2477:
        /*38f4*/ 	.byte	0x04, 0x12
        /*38f6*/ 	.short	(.L_2479 - .L_2478)
	.align		4
.L_2478:
        /*38f8*/ 	.word	index@(_ZN4vllm25paged_attention_v2_kernelI13__nv_bfloat16hLi256ELi16ELi128ELNS_18Fp8KVCacheDataTypeE1ELb1ELi512EEEvPfS3_PT_PKS4_PKT0_SA_ifPKiSC_iPKfiiiSE_SE_iiiii)
        /*38fc*/ 	.word	0x00000000


	//----- nvinfo : EIATTR_MIN_STACK_SIZE
	.align		4
.L_2479:
        /*3900*/ 	.byte	0x04, 0x12
        /*3902*/ 	.short	(.L_2481 - .L_2480)
	.align		4
.L_2480:
        /*3904*/ 	.word	index@(_ZN4vllm25paged_attention_v2_kernelI13__nv_bfloat16hLi192ELi16ELi128ELNS_18Fp8KVCacheDataTypeE1ELb1ELi512EEEvPfS3_PT_PKS4_PKT0_SA_ifPKiSC_iPKfiiiSE_SE_iiiii)
        /*3908*/ 	.word	0x00000000


	//----- nvinfo : EIATTR_MIN_STACK_SIZE
	.align		4
.L_2481:
        /*390c*/ 	.byte	0x04, 0x12
        /*390e*/ 	.short	(.L_2483 - .L_2482)
	.align		4
.L_2482:
        /*3910*/ 	.word	index@(_ZN4vllm25paged_attention_v2_kernelI13__nv_bfloat16hLi128ELi16ELi128ELNS_18Fp8KVCacheDataTypeE1ELb1ELi512EEEvPfS3_PT_PKS4_PKT0_SA_ifPKiSC_iPKfiiiSE_SE_iiiii)
        /*3914*/ 	.word	0x00000000


	//----- nvinfo : EIATTR_MIN_STACK_SIZE
	.align		4
.L_2483:
        /*3918*/ 	.byte	0x04, 0x12
        /*391a*/ 	.short	(.L_2485 - .L_2484)
	.align		4
.L_2484:
        /*391c*/ 	.word	index@(_ZN4vllm25paged_attention_v2_kernelI13__nv_bfloat16hLi120ELi16ELi128ELNS_18Fp8KVCacheDataTypeE1ELb1ELi512EEEvPfS3_PT_PKS4_PKT0_SA_ifPKiSC_iPKfiiiSE_SE_iiiii)
        /*3920*/ 	.word	0x00000000


	//----- nvinfo : EIATTR_MIN_STACK_SIZE
	.align		4
.L_2485:
        /*3924*/ 	.byte	0x04, 0x12
        /*3926*/ 	.short	(.L_2487 - .L_2486)
	.align		4
.L_2486:
        /*3928*/ 	.word	index@(_ZN4vllm25paged_attention_v2_kernelI13__nv_bfloat16hLi112ELi16ELi128ELNS_18Fp8KVCacheDataTypeE1ELb1ELi512EEEvPfS3_PT_PKS4_PKT0_SA_ifPKiSC_iPKfiiiSE_SE_iiiii)
        /*392c*/ 	.word	0x00000000


	//----- nvinfo : EIATTR_MIN_STACK_SIZE
	.align		4
.L_2487:
        /*3930*/ 	.byte	0x04, 0x12
        /*3932*/ 	.short	(.L_2489 - .L_2488)
	.align		4
.L_2488:
        /*3934*/ 	.word	index@(_ZN4vllm25paged_attention_v2_kernelI13__nv_bfloat16hLi96ELi16ELi128ELNS_18Fp8KVCacheDataTypeE1ELb1ELi512EEEvPfS3_PT_PKS4_PKT0_SA_ifPKiSC_iPKfiiiSE_SE_iiiii)
        /*3938*/ 	.word	0x00000000


	//----- nvinfo : EIATTR_MIN_STACK_SIZE
	.align		4
.L_2489:
        /*393c*/ 	.byte	0x04, 0x12
        /*393e*/ 	.short	(.L_2491 - .L_2490)
	.align		4
.L_2490:
        /*3940*/ 	.word	index@(_ZN4vllm25paged_attention_v2_kernelI13__nv_bfloat16hLi80ELi16ELi128ELNS_18Fp8KVCacheDataTypeE1ELb1ELi512EEEvPfS3_PT_PKS4_PKT0_SA_ifPKiSC_iPKfiiiSE_SE_iiiii)
        /*3944*/ 	.word	0x00000000


	//----- nvinfo : EIATTR_MIN_STACK_SIZE
	.align		4
.L_2491:
        /*3948*/ 	.byte	0x04, 0x12
        /*394a*/ 	.short	(.L_2493 - .L_2492)
	.align		4
.L_2492:
        /*394c*/ 	.word	index@(_ZN4vllm25paged_attention_v2_kernelI13__nv_bfloat16hLi64ELi16ELi128ELNS_18Fp8KVCacheDataTypeE1ELb1ELi512EEEvPfS3_PT_PKS4_PKT0_SA_ifPKiSC_iPKfiiiSE_SE_iiiii)
        /*3950*/ 	.word	0x00000000


	//----- nvinfo : EIATTR_MIN_STACK_SIZE
	.align		4
.L_2493:
        /*3954*/ 	.byte	0x04, 0x12
        /*3956*/ 	.short	(.L_2495 - .L_2494)
	.align		4
.L_2494:
        /*3958*/ 	.word	index@(_ZN4vllm25paged_attention_v2_kernelI13__nv_bfloat16hLi32ELi16ELi128ELNS_18Fp8KVCacheDataTypeE1ELb1ELi512EEEvPfS3_PT_PKS4_PKT0_SA_ifPKiSC_iPKfiiiSE_SE_iiiii)
        /*395c*/ 	.word	0x00000000


	//----- nvinfo : EIATTR_MIN_STACK_SIZE
	.align		4
.L_2495:
        /*3960*/ 	.byte	0x04, 0x12
        /*3962*/ 	.short	(.L_2497 - .L_2496)
	.align		4
.L_2496:
        /*3964*/ 	.word	index@(_ZN4vllm25paged_attention_v2_kernelI13__nv_bfloat16hLi256ELi8ELi128ELNS_18Fp8KVCacheDataTypeE1ELb0ELi512EEEvPfS3_PT_PKS4_PKT0_SA_ifPKiSC_iPKfiiiSE_SE_iiiii)
        /*3968*/ 	.word	0x00000000


	//----- nvinfo : EIATTR_MIN_STACK_SIZE
	.align		4
.L_2497:
        /*396c*/ 	.byte	0x04, 0x12
        /*396e*/ 	.short	(.L_2499 - .L_2498)
	.align		4
.L_2498:
        /*3970*/ 	.word	index@(_ZN4vllm25paged_attention_v2_kernelI13__nv_bfloat16hLi192ELi8ELi128ELNS_18Fp8KVCacheDataTypeE1ELb0ELi512EEEvPfS3_PT_PKS4_PKT0_SA_ifPKiSC_iPKfiiiSE_SE_iiiii)
        /*3974*/ 	.word	0x00000000


	//----- nvinfo : EIATTR_MIN_STACK_SIZE
	.align		4
.L_2499:
        /*3978*/ 	.byte	0x04, 0x12
        /*397a*/ 	.short	(.L_2501 - .L_2500)
	.align		4
.L_2500:
        /*397c*/ 	.word	index@(_ZN4vllm25paged_attention_v2_kernelI13__nv_bfloat16hLi128ELi8ELi128ELNS_18Fp8KVCacheDataTypeE1ELb0ELi512EEEvPfS3_PT_PKS4_PKT0_SA_ifPKiSC_iPKfiiiSE_SE_iiiii)
        /*3980*/ 	.word	0x00000000


	//----- nvinfo : EIATTR_MIN_STACK_SIZE
	.align		4
.L_2501:
        /*3984*/ 	.byte	0x04, 0x12
        /*3986*/ 	.short	(.L_2503 - .L_2502)
	.align		4
.L_2502:
        /*3988*/ 	.word	index@(_ZN4vllm25paged_attention_v2_kernelI13__nv_bfloat16hLi120ELi8ELi128ELNS_18Fp8KVCacheDataTypeE1ELb0ELi512EEEvPfS3_PT_PKS4_PKT0_SA_ifPKiSC_iPKfiiiSE_SE_iiiii)
        /*398c*/ 	.word	0x00000000


	//----- nvinfo : EIATTR_MIN_STACK_SIZE
	.align		4
.L_2503:
        /*3990*/ 	.byte	0x04, 0x12
        /*3992*/ 	.short	(.L_2505 - .L_2504)
	.align		4
.L_2504:
        /*3994*/ 	.word	index@(_ZN4vllm25paged_attention_v2_kernelI13__nv_bfloat16hLi112ELi8ELi128ELNS_18Fp8KVCacheDataTypeE1ELb0ELi512EEEvPfS3_PT_PKS4_PKT0_SA_ifPKiSC_iPKfiiiSE_SE_iiiii)
        /*3998*/ 	.word	0x00000000


	//----- nvinfo : EIATTR_MIN_STACK_SIZE
	.align		4
.L_2505:
        /*399c*/ 	.byte	0x04, 0x12
        /*399e*/ 	.short	(.L_2507 - .L_2506)
	.align		4
.L_2506:
        /*39a0*/ 	.word	index@(_ZN4vllm25paged_attention_v2_kernelI13__nv_bfloat16hLi96ELi8ELi128ELNS_18Fp8KVCacheDataTypeE1ELb0ELi512EEEvPfS3_PT_PKS4_PKT0_SA_ifPKiSC_iPKfiiiSE_SE_iiiii)
        /*39a4*/ 	.word	0x00000000


	//----- nvinfo : EIATTR_MIN_STACK_SIZE
	.align		4
.L_2507:
        /*39a8*/ 	.byte	0x04, 0x12
        /*39aa*/ 	.short	(.L_2509 - .L_2508)
	.align		4
.L_2508:
        /*39ac*/ 	.word	index@(_ZN4vllm25paged_attention_v2_kernelI13__nv_bfloat16hLi80ELi8ELi128ELNS_18Fp8KVCacheDataTypeE1ELb0ELi512EEEvPfS3_PT_PKS4_PKT0_SA_ifPKiSC_iPKfiiiSE_SE_iiiii)
        /*39b0*/ 	.word	0x00000000


	//----- nvinfo : EIATTR_MIN_STACK_SIZE
	.align		4
.L_2509:
        /*39b4*/ 	.byte	0x04, 0x12
        /*39b6*/ 	.short	(.L_2511 - .L_2510)
	.align		4
.L_2510:
        /*39b8*/ 	.word	index@(_ZN4vllm25paged_attention_v2_kernelI13__nv_bfloat16hLi64ELi8ELi128ELNS_18Fp8KVCacheDataTypeE1ELb0ELi512EEEvPfS3_PT_PKS4_PKT0_SA_ifPKiSC_iPKfiiiSE_SE_iiiii)
        /*39bc*/ 	.word	0x00000000


	//----- nvinfo : EIATTR_MIN_STACK_SIZE
	.align		4
.L_2511:
        /*39c0*/ 	.byte	0x04, 0x12
        /*39c2*/ 	.short	(.L_2513 - .L_2512)
	.align		4
.L_2512:
        /*39c4*/ 	.word	index@(_ZN4vllm25paged_attention_v2_kernelI13__nv_bfloat16hLi32ELi8ELi128ELNS_18Fp8KVCacheDataTypeE1ELb0ELi512EEEvPfS3_PT_PKS4_PKT0_SA_ifPKiSC_iPKfiiiSE_SE_iiiii)
        /*39c8*/ 	.word	0x00000000


	//----- nvinfo : EIATTR_MIN_STACK_SIZE
	.align		4
.L_2513:
        /*39cc*/ 	.byte	0x04, 0x12
        /*39ce*/ 	.short	(.L_2515 - .L_2514)
	.align		4
.L_2514:
        /*39d0*/ 	.word	index@(_ZN4vllm25paged_attention_v2_kernelI13__nv_bfloat16hLi256ELi8ELi128ELNS_18Fp8KVCacheDataTypeE1ELb1ELi512EEEvPfS3_PT_PKS4_PKT0_SA_ifPKiSC_iPKfiiiSE_SE_iiiii)
        /*39d4*/ 	.word	0x00000000


	//----- nvinfo : EIATTR_MIN_STACK_SIZE
	.align		4
.L_2515:
        /*39d8*/ 	.byte	0x04, 0x12
        /*39da*/ 	.short	(.L_2517 - .L_2516)
	.align		4
.L_2516:
        /*39dc*/ 	.word	index@(_ZN4vllm25paged_attention_v2_kernelI13__nv_bfloat16hLi192ELi8ELi128ELNS_18Fp8KVCacheDataTypeE1ELb1ELi512EEEvPfS3_PT_PKS4_PKT0_SA_ifPKiSC_iPKfiiiSE_SE_iiiii)
        /*39e0*/ 	.word	0x00000000


	//----- nvinfo : EIATTR_MIN_STACK_SIZE
	.align		4
.L_2517:
        /*39e4*/ 	.byte	0x04, 0x12
        /*39e6*/ 	.short	(.L_2519 - .L_2518)
	.align		4
.L_2518:
        /*39e8*/ 	.word	index@(_ZN4vllm25paged_attention_v2_kernelI13__nv_bfloat16hLi128ELi8ELi128ELNS_18Fp8KVCacheDataTypeE1ELb1ELi512EEEvPfS3_PT_PKS4_PKT0_SA_ifPKiSC_iPKfiiiSE_SE_iiiii)
        /*39ec*/ 	.word	0x00000000


	//----- nvinfo : EIATTR_MIN_STACK_SIZE
	.align		4
.L_2519:
        /*39f0*/ 	.byte	0x04, 0x12
        /*39f2*/ 	.short	(.L_2521 - .L_2520)
	.align		4
.L_2520:
        /*39f4*/ 	.word	index@(_ZN4vllm25paged_attention_v2_kernelI13__nv_bfloat16hLi120ELi8ELi128ELNS_18Fp8KVCacheDataTypeE1ELb1ELi512EEEvPfS3_PT_PKS4_PKT0_SA_ifPKiSC_iPKfiiiSE_SE_iiiii)
        /*39f8*/ 	.word	0x00000000


	//----- nvinfo : EIATTR_MIN_STACK_SIZE
	.align		4
.L_2521:
        /*39fc*/ 	.byte	0x04, 0x12
        /*39fe*/ 	.short	(.L_2523 - .L_2522)
	.align		4
.L_2522:
        /*3a00*/ 	.word	index@(_ZN4vllm25paged_attention_v2_kernelI13__nv_bfloat16hLi112ELi8ELi128ELNS_18Fp8KVCacheDataTypeE1ELb1ELi512EEEvPfS3_PT_PKS4_PKT0_SA_ifPKiSC_iPKfiiiSE_SE_iiiii)
        /*3a04*/ 	.word	0x00000000


	//----- nvinfo : EIATTR_MIN_STACK_SIZE
	.align		4
.L_2523:
        /*3a08*/ 	.byte	0x04, 0x12
        /*3a0a*/ 	.short	(.L_2525 - .L_2524)
	.align		4
.L_2524:
        /*3a0c*/ 	.word	index@(_ZN4vllm25paged_attention_v2_kernelI13__nv_bfloat16hLi96ELi8ELi128ELNS_18Fp8KVCacheDataTypeE1ELb1ELi512EEEvPfS3_PT_PKS4_PKT0_SA_ifPKiSC_iPKfiiiSE_SE_iiiii)
        /*3a10*/ 	.word	0x00000000


	//----- nvinfo : EIATTR_MIN_STACK_SIZE
	.align		4
.L_2525:
        /*3a14*/ 	.byte	0x04, 0x12
        /*3a16*/ 	.short	(.L_2527 - .L_2526)
	.align		4
.L_2526:
        /*3a18*/ 	.word	index@(_ZN4vllm25paged_attention_v2_kernelI13__nv_bfloat16hLi80ELi8ELi128ELNS_18Fp8KVCacheDataTypeE1ELb1ELi512EEEvPfS3_PT_PKS4_PKT0_SA_ifPKiSC_iPKfiiiSE_SE_iiiii)
        /*3a1c*/ 	.word	0x00000000


	//----- nvinfo : EIATTR_MIN_STACK_SIZE
	.align		4
.L_2527:
        /*3a20*/ 	.byte	0x04, 0x12
        /*3a22*/ 	.short	(.L_2529 - .L_2528)
	.align		4
.L_2528:
        /*3a24*/ 	.word	index@(_ZN4vllm25paged_attention_v2_kernelI13__nv_bfloat16hLi64ELi8ELi128ELNS_18Fp8KVCacheDataTypeE1ELb1ELi512EEEvPfS3_PT_PKS4_PKT0_SA_ifPKiSC_iPKfiiiSE_SE_iiiii)
        /*3a28*/ 	.word	0x00000000


	//----- nvinfo : EIATTR_MIN_STACK_SIZE
	.align		4
.L_2529:
        /*3a2c*/ 	.byte	0x04, 0x12
        /*3a2e*/ 	.short	(.L_2531 - .L_2530)
	.align		4
.L_2530:
        /*3a30*/ 	.word	index@(_ZN4vllm25paged_attention_v2_kernelI13__nv_bfloat16hLi32ELi8ELi128ELNS_18Fp8KVCacheDataTypeE1ELb1ELi512EEEvPfS3_PT_PKS4_PKT0_SA_ifPKiSC_iPKfiiiSE_SE_iiiii)
        /*3a34*/ 	.word	0x00000000


	//----- nvinfo : EIATTR_MIN_STACK_SIZE
	.align		4
.L_2531:
        /*3a38*/ 	.byte	0x04, 0x12
        /*3a3a*/ 	.short	(.L_2533 - .L_2532)
	.align		4
.L_2532:
        /*3a3c*/ 	.word	index@(_ZN4vllm25paged_attention_v2_kernelIthLi256ELi32ELi128ELNS_18Fp8KVCacheDataTypeE1ELb0ELi512EEEvPfS2_PT_PKS3_PKT0_S9_ifPKiSB_iPKfiiiSD_SD_iiiii)
        /*3a40*/ 	.word	0x00000000


	//----- nvinfo : EIATTR_MIN_STACK_SIZE
	.align		4
.L_2533:
        /*3a44*/ 	.byte	0x04, 0x12
        /*3a46*/ 	.short	(.L_2535 - .L_2534)
	.align		4
.L_2534:
        /*3a48*/ 	.word	index@(_ZN4vllm25paged_attention_v2_kernelIthLi192ELi32ELi128ELNS_18Fp8KVCacheDataTypeE1ELb0ELi512EEEvPfS2_PT_PKS3_PKT0_S9_ifPKiSB_iPKfiiiSD_SD_iiiii)
        /*3a4c*/ 	.word	0x00000000


	//----- nvinfo : EIATTR_MIN_STACK_SIZE
	.align		4
.L_2535:
        /*3a50*/ 	.byte	0x04, 0x12
        /*3a52*/ 	.short	(.L_2537 - .L_2536)
	.align		4
.L_2536:
        /*3a54*/ 	.word	index@(_ZN4vllm25paged_attention_v2_kernelIthLi128ELi32ELi128ELNS_18Fp8KVCacheDataTypeE1ELb0ELi512EEEvPfS2_PT_PKS3_PKT0_S9_ifPKiSB_iPKfiiiSD_SD_iiiii)
        /*3a58*/ 	.word	0x00000000


	//----- nvinfo : EIATTR_MIN_STACK_SIZE
	.align		4
.L_2537:
        /*3a5c*/ 	.byte	0x04, 0x12
        /*3a5e*/ 	.short	(.L_2539 - .L_2538)
	.align		4
.L_2538:
        /*3a60*/ 	.word	index@(_ZN4vllm25paged_attention_v2_kernelIthLi120ELi32ELi128ELNS_18Fp8KVCacheDataTypeE1ELb0ELi512EEEvPfS2_PT_PKS3_PKT0_S9_ifPKiSB_iPKfiiiSD_SD_iiiii)
        /*3a64*/ 	.word	0x00000000


	//----- nvinfo : EIATTR_MIN_STACK_SIZE
	.align		4
.L_2539:
        /*3a68*/ 	.byte	0x04, 0x12
        /*3a6a*/ 	.short	(.L_2541 - .L_2540)
	.align		4
.L_2540:
        /*3a6c*/ 	.word	index@(_ZN4vllm25paged_attention_v2_kernelIthLi112ELi32ELi128ELNS_18Fp8KVCacheDataTypeE1ELb0ELi512EEEvPfS2_PT_PKS3_PKT0_S9_ifPKiSB_iPKfiiiSD_SD_iiiii)
        /*3a70*/ 	.word	0x00000000


	//----- nvinfo : EIATTR_MIN_STACK_SIZE
	.align		4
.L_2541:
        /*3a74*/ 	.byte	0x04, 0x12
        /*3a76*/ 	.short	(.L_2543 - .L_2542)
	.align		4
.L_2542:
        /*3a78*/ 	.word	index@(_ZN4vllm25paged_attention_v2_kernelIthLi96ELi32ELi128ELNS_18Fp8KVCacheDataTypeE1ELb0ELi512EEEvPfS2_PT_PKS3_PKT0_S9_ifPKiSB_iPKfiiiSD_SD_iiiii)
        /*3a7c*/ 	.word	0x00000000


	//----- nvinfo : EIATTR_MIN_STACK_SIZE
	.align		4
.L_2543:
        /*3a80*/ 	.byte	0x04, 0x12
        /*3a82*/ 	.short	(.L_2545 - .L_2544)
	.align		4
.L_2544:
        /*3a84*/ 	.word	index@(_ZN4vllm25paged_attention_v2_kernelIthLi80ELi32ELi128ELNS_18Fp8KVCacheDataTypeE1ELb0ELi512EEEvPfS2_PT_PKS3_PKT0_S9_ifPKiSB_iPKfiiiSD_SD_iiiii)
        /*3a88*/ 	.word	0x00000000


	//----- nvinfo : EIATTR_MIN_STACK_SIZE
	.align		4
.L_2545:
        /*3a8c*/ 	.byte	0x04, 0x12
        /*3a8e*/ 	.short	(.L_2547 - .L_2546)
	.align		4
.L_2546:
        /*3a90*/ 	.word	index@(_ZN4vllm25paged_attention_v2_kernelIthLi64ELi32ELi128ELNS_18Fp8KVCacheDataTypeE1ELb0ELi512EEEvPfS2_PT_PKS3_PKT0_S9_ifPKiSB_iPKfiiiSD_SD_iiiii)
        /*3a94*/ 	.word	0x00000000


	//----- nvinfo : EIATTR_MIN_STACK_SIZE
	.align		4
.L_2547:
        /*3a98*/ 	.byte	0x04, 0x12
        /*3a9a*/ 	.short	(.L_2549 - .L_2548)
	.align		4
.L_2548:
        /*3a9c*/ 	.word	index@(_ZN4vllm25paged_attention_v2_kernelIthLi32ELi32ELi128ELNS_18Fp8KVCacheDataTypeE1ELb0ELi512EEEvPfS2_PT_PKS3_PKT0_S9_ifPKiSB_iPKfiiiSD_SD_iiiii)
        /*3aa0*/ 	.word	0x00000000


	//----- nvinfo : EIATTR_MIN_STACK_SIZE
	.align		4
.L_2549:
        /*3aa4*/ 	.byte	0x04, 0x12
        /*3aa6*/ 	.short	(.L_2551 - .L_2550)
	.align		4
.L_2550:
        /*3aa8*/ 	.word	index@(_ZN4vllm25paged_attention_v2_kernelIthLi256ELi32ELi128ELNS_18Fp8KVCacheDataTypeE1ELb1ELi512EEEvPfS2_PT_PKS3_PKT0_S9_ifPKiSB_iPKfiiiSD_SD_iiiii)
        /*3aac*/ 	.word	0x00000000


	//----- nvinfo : EIATTR_MIN_STACK_SIZE
	.align		4
.L_2551:
        /*3ab0*/ 	.byte	0x04, 0x12
        /*3ab2*/ 	.short	(.L_2553 - .L_2552)
	.align		4
.L_2552:
        /*3ab4*/ 	.word	index@(_ZN4vllm25paged_attention_v2_kernelIthLi192ELi32ELi128ELNS_18Fp8KVCacheDataTypeE1ELb1ELi512EEEvPfS2_PT_PKS3_PKT0_S9_ifPKiSB_iPKfiiiSD_SD_iiiii)
        /*3ab8*/ 	.word	0x00000000


	//----- nvinfo : EIATTR_MIN_STACK_SIZE
	.align		4
.L_2553:
        /*3abc*/ 	.byte	0x04, 0x12
        /*3abe*/ 	.short	(.L_2555 - .L_2554)
	.align		4
.L_2554:
        /*3ac0*/ 	.word	index@(_ZN4vllm25paged_attention_v2_kernelIthLi128ELi32ELi128ELNS_18Fp8KVCacheDataTypeE1ELb1ELi512EEEvPfS2_PT_PKS3_PKT0_S9_ifPKiSB_iPKfiiiSD_SD_iiiii)
        /*3ac4*/ 	.word	0x00000000


	//----- nvinfo : EIATTR_MIN_STACK_SIZE
	.align		4
.L_2555:
        /*3ac8*/ 	.byte	0x04, 0x12
        /*3aca*/ 	.short	(.L_2557 - .L_2556)
	.align		4
.L_2556:
        /*3acc*/ 	.word	index@(_ZN4vllm25paged_attention_v2_kernelIthLi120ELi32ELi128ELNS_18Fp8KVCacheDataTypeE1ELb1ELi512EEEvPfS2_PT_PKS3_PKT0_S9_ifPKiSB_iPKfiiiSD_SD_iiiii)
        /*3ad0*/ 	.word	0x00000000


	//----- nvinfo : EIATTR_MIN_STACK_SIZE
	.align		4
.L_2557:
        /*3ad4*/ 	.byte	0x04, 0x12
        /*3ad6*/ 	.short	(.L_2559 - .L_2558)
	.align		4
.L_2558:
        /*3ad8*/ 	.word	index@(_ZN4vllm25paged_attention_v2_kernelIthLi112ELi32ELi128ELNS_18Fp8KVCacheDataTypeE1ELb1ELi512EEEvPfS2_PT_PKS3_PKT0_S9_ifPKiSB_iPKfiiiSD_SD_iiiii)
        /*3adc*/ 	.word	0x00000000


	//----- nvinfo : EIATTR_MIN_STACK_SIZE
	.align		4
.L_2559:
        /*3ae0*/ 	.byte	0x04, 0x12
        /*3ae2*/ 	.short	(.L_2561 - .L_2560)
	.align		4
.L_2560:
        /*3ae4*/ 	.word	index@(_ZN4vllm25paged_attention_v2_kernelIthLi96ELi32ELi128ELNS_18Fp8KVCacheDataTypeE1ELb1ELi512EEEvPfS2_PT_PKS3_PKT0_S9_ifPKiSB_iPKfiiiSD_SD_iiiii)
        /*3ae8*/ 	.word	0x00000000


	//----- nvinfo : EIATTR_MIN_STACK_SIZE
	.align		4
.L_2561:
        /*3aec*/ 	.byte	0x04, 0x12
        /*3aee*/ 	.short	(.L_2563 - .L_2562)
	.align		4
.L_2562:
        /*3af0*/ 	.word	index@(_ZN4vllm25paged_attention_v2_kernelIthLi80ELi32ELi128ELNS_18Fp8KVCacheDataTypeE1ELb1ELi512EEEvPfS2_PT_PKS3_PKT0_S9_ifPKiSB_iPKfiiiSD_SD_iiiii)
        /*3af4*/ 	.word	0x00000000


	//----- nvinfo : EIATTR_MIN_STACK_SIZE
	.align		4
.L_2563:
        /*3af8*/ 	.byte	0x04, 0x12
        /*3afa*/ 	.short	(.L_2565 - .L_2564)
	.align		4
.L_2564:
        /*3afc*/ 	.word	index@(_ZN4vllm25paged_attention_v2_kernelIthLi64ELi32ELi128ELNS_18Fp8KVCacheDataTypeE1ELb1ELi512EEEvPfS2_PT_PKS3_PKT0_S9_ifPKiSB_iPKfiiiSD_SD_iiiii)
        /*3b00*/ 	.word	0x00000000


	//----- nvinfo : EIATTR_MIN_STACK_SIZE
	.align		4
.L_2565:
        /*3b04*/ 	.byte	0x04, 0x12
        /*3b06*/ 	.short	(.L_2567 - .L_2566)
	.align		4
.L_2566:
        /*3b08*/ 	.word	index@(_ZN4vllm25paged_attention_v2_kernelIthLi32ELi32ELi128ELNS_18Fp8KVCacheDataTypeE1ELb1ELi512EEEvPfS2_PT_PKS3_PKT0_S9_ifPKiSB_iPKfiiiSD_SD_iiiii)
        /*3b0c*/ 	.word	0x00000000


	//----- nvinfo : EIATTR_MIN_STACK_SIZE
	.align		4
.L_2567:
        /*3b10*/ 	.byte	0x04, 0x12
        /*3b12*/ 	.short	(.L_2569 - .L_2568)
	.align		4
.L_2568:
        /*3b14*/ 	.word	index@(_ZN4vllm25paged_attention_v2_kernelIthLi256ELi16ELi128ELNS_18Fp8KVCacheDataTypeE1ELb0ELi512EEEvPfS2_PT_PKS3_PKT0_S9_ifPKiSB_iPKfiiiSD_SD_iiiii)
        /*3b18*/ 	.word	0x00000000


	//----- nvinfo : EIATTR_MIN_STACK_SIZE
	.align		4
.L_2569:
        /*3b1c*/ 	.byte	0x04, 0x12
        /*3b1e*/ 	.short	(.L_2571 - .L_2570)
	.align		4
.L_2570:
        /*3b20*/ 	.word	index@(_ZN4vllm25paged_attention_v2_kernelIthLi192ELi16ELi128ELNS_18Fp8KVCacheDataTypeE1ELb0ELi512EEEvPfS2_PT_PKS3_PKT0_S9_ifPKiSB_iPKfiiiSD_SD_iiiii)
        /*3b24*/ 	.word	0x00000000


	//----- nvinfo : EIATTR_MIN_STACK_SIZE
	.align		4
.L_2571:
        /*3b28*/ 	.byte	0x04, 0x12
        /*3b2a*/ 	.short	(.L_2573 - .L_2572)
	.align		4
.L_2572:
        /*3b2c*/ 	.word	index@(_ZN4vllm25paged_attention_v2_kernelIthLi128ELi16ELi128ELNS_18Fp8KVCacheDataTypeE1ELb0ELi512EEEvPfS2_PT_PKS3_PKT0_S9_ifPKiSB_iPKfiiiSD_SD_iiiii)
        /*3b30*/ 	.word	0x00000000


	//----- nvinfo : EIATTR_MIN_STACK_SIZE
	.align		4
.L_2573:
        /*3b34*/ 	.byte	0x04, 0x12
        /*3b36*/ 	.short	(.L_2575 - .L_2574)
	.align		4
.L_2574:
        /*3b38*/ 	.word	index@(_ZN4vllm25paged_attention_v2_kernelIthLi120ELi16ELi128ELNS_18Fp8KVCacheDataTypeE1ELb0ELi512EEEvPfS2_PT_PKS3_PKT0_S9_ifPKiSB_iPKfiiiSD_SD_iiiii)
        /*3b3c*/ 	.word	0x00000000


	//----- nvinfo : EIATTR_MIN_STACK_SIZE
	.align		4
.L_2575:
        /*3b40*/ 	.byte	0x04, 0x12
        /*3b42*/ 	.short	(.L_2577 - .L_2576)
	.align		4
.L_2576:
        /*3b44*/ 	.word	index@(_ZN4vllm25paged_attention_v2_kernelIthLi112ELi16ELi128ELNS_18Fp8KVCacheDataTypeE1ELb0ELi512EEEvPfS2_PT_PKS3_PKT0_S9_ifPKiSB_iPKfiiiSD_SD_iiiii)
        /*3b48*/ 	.word	0x00000000


	//----- nvinfo : EIATTR_MIN_STACK_SIZE
	.align		4
.L_2577:
        /*3b4c*/ 	.byte	0x04, 0x12
        /*3b4e*/ 	.short	(.L_2579 - .L_2578)
	.align		4
.L_2578:
        /*3b50*/ 	.word	index@(_ZN4vllm25paged_attention_v2_kernelIthLi96ELi16ELi128ELNS_18Fp8KVCacheDataTypeE1ELb0ELi512EEEvPfS2_PT_PKS3_PKT0_S9_ifPKiSB_iPKfiiiSD_SD_iiiii)
        /*3b54*/ 	.word	0x00000000


	//----- nvinfo : EIATTR_MIN_STACK_SIZE
	.align		4
.L_2579:
        /*3b58*/ 	.byte	0x04, 0x12
        /*3b5a*/ 	.short	(.L_2581 - .L_2580)
	.align		4
.L_2580:
        /*3b5c*/ 	.word	index@(_ZN4vllm25paged_attention_v2_kernelIthLi80ELi16ELi128ELNS_18Fp8KVCacheDataTypeE1ELb0ELi512EEEvPfS2_PT_PKS3_PKT0_S9_ifPKiSB_iPKfiiiSD_SD_iiiii)
        /*3b60*/ 	.word	0x00000000


	//----- nvinfo : EIATTR_MIN_STACK_SIZE
	.align		4
.L_2581:
        /*3b64*/ 	.byte	0x04, 0x12
        /*3b66*/ 	.short	(.L_2583 - .L_2582)
	.align		4
.L_2582:
        /*3b68*/ 	.word	index@(_ZN4vllm25paged_attention_v2_kernelIthLi64ELi16ELi128ELNS_18Fp8KVCacheDataTypeE1ELb0ELi512EEEvPfS2_PT_PKS3_PKT0_S9_ifPKiSB_iPKfiiiSD_SD_iiiii)
        /*3b6c*/ 	.word	0x00000000


	//----- nvinfo : EIATTR_MIN_STACK_SIZE
	.align		4
.L_2583:
        /*3b70*/ 	.byte	0x04, 0x12
        /*3b72*/ 	.short	(.L_2585 - .L_2584)
	.align		4
.L_2584:
        /*3b74*/ 	.word	index@(_ZN4vllm25paged_attention_v2_kernelIthLi32ELi16ELi128ELNS_18Fp8KVCacheDataTypeE1ELb0ELi512EEEvPfS2_PT_PKS3_PKT0_S9_ifPKiSB_iPKfiiiSD_SD_iiiii)
        /*3b78*/ 	.word	0x00000000


	//----- nvinfo : EIATTR_MIN_STACK_SIZE
	.align		4
.L_2585:
        /*3b7c*/ 	.byte	0x04, 0x12
        /*3b7e*/ 	.short	(.L_2587 - .L_2586)
	.align		4
.L_2586:
        /*3b80*/ 	.word	index@(_ZN4vllm25paged_attention_v2_kernelIthLi256ELi16ELi128ELNS_18Fp8KVCacheDataTypeE1ELb1ELi512EEEvPfS2_PT_PKS3_PKT0_S9_ifPKiSB_iPKfiiiSD_SD_iiiii)
        /*3b84*/ 	.word	0x00000000


	//----- nvinfo : EIATTR_MIN_STACK_SIZE
	.align		4
.L_2587:
        /*3b88*/ 	.byte	0x04, 0x12
        /*3b8a*/ 	.short	(.L_2589 - .L_2588)
	.align		4
.L_2588:
        /*3b8c*/ 	.word	index@(_ZN4vllm25paged_attention_v2_kernelIthLi192ELi16ELi128ELNS_18Fp8KVCacheDataTypeE1ELb1ELi512EEEvPfS2_PT_PKS3_PKT0_S9_ifPKiSB_iPKfiiiSD_SD_iiiii)
        /*3b90*/ 	.word	0x00000000


	//----- nvinfo : EIATTR_MIN_STACK_SIZE
	.align		4
.L_2589:
        /*3b94*/ 	.byte	0x04, 0x12
        /*3b96*/ 	.short	(.L_2591 - .L_2590)
	.align		4
.L_2590:
        /*3b98*/ 	.word	index@(_ZN4vllm25paged_attention_v2_kernelIthLi128ELi16ELi128ELNS_18Fp8KVCacheDataTypeE1ELb1ELi512EEEvPfS2_PT_PKS3_PKT0_S9_ifPKiSB_iPKfiiiSD_SD_iiiii)
        /*3b9c*/ 	.word	0x00000000


	//----- nvinfo : EIATTR_MIN_STACK_SIZE
	.align		4
.L_2591:
        /*3ba0*/ 	.byte	0x04, 0x12
        /*3ba2*/ 	.short	(.L_2593 - .L_2592)
	.align		4
.L_2592:
        /*3ba4*/ 	.word	index@(_ZN4vllm25paged_attention_v2_kernelIthLi120ELi16ELi128ELNS_18Fp8KVCacheDataTypeE1ELb1ELi512EEEvPfS2_PT_PKS3_PKT0_S9_ifPKiSB_iPKfiiiSD_SD_iiiii)
        /*3ba8*/ 	.word	0x00000000


	//----- nvinfo : EIATTR_MIN_STACK_SIZE
	.align		4
.L_2593:
        /*3bac*/ 	.byte	0x04, 0x12
        /*3bae*/ 	.short	(.L_2595 - .L_2594)
	.align		4
.L_2594:
        /*3bb0*/ 	.word	index@(_ZN4vllm25paged_attention_v2_kernelIthLi112ELi16ELi128ELNS_18Fp8KVCacheDataTypeE1ELb1ELi512EEEvPfS2_PT_PKS3_PKT0_S9_ifPKiSB_iPKfiiiSD_SD_iiiii)
        /*3bb4*/ 	.word	0x00000000


	//----- nvinfo : EIATTR_MIN_STACK_SIZE
	.align		4
.L_2595:
        /*3bb8*/ 	.byte	0x04, 0x12
        /*3bba*/ 	.short	(.L_2597 - .L_2596)
	.align		4
.L_2596:
        /*3bbc*/ 	.word	index@(_ZN4vllm25paged_attention_v2_kernelIthLi96ELi16ELi128ELNS_18Fp8KVCacheDataTypeE1ELb1ELi512EEEvPfS2_PT_PKS3_PKT0_S9_ifPKiSB_iPKfiiiSD_SD_iiiii)
        /*3bc0*/ 	.word	0x00000000


	//----- nvinfo : EIATTR_MIN_STACK_SIZE
	.align		4
.L_2597:
        /*3bc4*/ 	.byte	0x04, 0x12
        /*3bc6*/ 	.short	(.L_2599 - .L_2598)
	.align		4
.L_2598:
        /*3bc8*/ 	.word	index@(_ZN4vllm25paged_attention_v2_kernelIthLi80ELi16ELi128ELNS_18Fp8KVCacheDataTypeE1ELb1ELi512EEEvPfS2_PT_PKS3_PKT0_S9_ifPKiSB_iPKfiiiSD_SD_iiiii)
        /*3bcc*/ 	.word	0x00000000


	//----- nvinfo : EIATTR_MIN_STACK_SIZE
	.align		4
.L_2599:
        /*3bd0*/ 	.byte	0x04, 0x12
        /*3bd2*/ 	.short	(.L_2601 - .L_2600)
	.align		4
.L_2600:
        /*3bd4*/ 	.word	index@(_ZN4vllm25paged_attention_v2_kernelIthLi64ELi16ELi128ELNS_18Fp8KVCacheDataTypeE1ELb1ELi512EEEvPfS2_PT_PKS3_PKT0_S9_ifPKiSB_iPKfiiiSD_SD_iiiii)
        /*3bd8*/ 	.word	0x00000000


	//----- nvinfo : EIATTR_MIN_STACK_SIZE
	.align		4
.L_2601:
        /*3bdc*/ 	.byte	0x04, 0x12
        /*3bde*/ 	.short	(.L_2603 - .L_2602)
	.align		4
.L_2602:
        /*3be0*/ 	.word	index@(_ZN4vllm25paged_attention_v2_kernelIthLi32ELi16ELi128ELNS_18Fp8KVCacheDataTypeE1ELb1ELi512EEEvPfS2_PT_PKS3_PKT0_S9_ifPKiSB_iPKfiiiSD_SD_iiiii)
        /*3be4*/ 	.word	0x00000000


	//----- nvinfo : EIATTR_MIN_STACK_SIZE
	.align		4
.L_2603:
        /*3be8*/ 	.byte	0x04, 0x12
        /*3bea*/ 	.short	(.L_2605 - .L_2604)
	.align		4
.L_2604:
        /*3bec*/ 	.word	index@(_ZN4vllm25paged_attention_v2_kernelIthLi256ELi8ELi128ELNS_18Fp8KVCacheDataTypeE1ELb0ELi512EEEvPfS2_PT_PKS3_PKT0_S9_ifPKiSB_iPKfiiiSD_SD_iiiii)
        /*3bf0*/ 	.word	0x00000000


	//----- nvinfo : EIATTR_MIN_STACK_SIZE
	.align		4
.L_2605:
        /*3bf4*/ 	.byte	0x04, 0x12
        /*3bf6*/ 	.short	(.L_2607 - .L_2606)
	.align		4
.L_2606:
        /*3bf8*/ 	.word	index@(_ZN4vllm25paged_attention_v2_kernelIthLi192ELi8ELi128ELNS_18Fp8KVCacheDataTypeE1ELb0ELi512EEEvPfS2_PT_PKS3_PKT0_S9_ifPKiSB_iPKfiiiSD_SD_iiiii)
        /*3bfc*/ 	.word	0x00000000


	//----- nvinfo : EIATTR_MIN_STACK_SIZE
	.align		4
.L_2607:
        /*3c00*/ 	.byte	0x04, 0x12
        /*3c02*/ 	.short	(.L_2609 - .L_2608)
	.align		4
.L_2608:
        /*3c04*/ 	.word	index@(_ZN4vllm25paged_attention_v2_kernelIthLi128ELi8ELi128ELNS_18Fp8KVCacheDataTypeE1ELb0ELi512EEEvPfS2_PT_PKS3_PKT0_S9_ifPKiSB_iPKfiiiSD_SD_iiiii)
        /*3c08*/ 	.word	0x00000000


	//----- nvinfo : EIATTR_MIN_STACK_SIZE
	.align		4
.L_2609:
        /*3c0c*/ 	.byte	0x04, 0x12
        /*3c0e*/ 	.short	(.L_2611 - .L_2610)
	.align		4
.L_2610:
        /*3c10*/ 	.word	index@(_ZN4vllm25paged_attention_v2_kernelIthLi120ELi8ELi128ELNS_18Fp8KVCacheDataTypeE1ELb0ELi512EEEvPfS2_PT_PKS3_PKT0_S9_ifPKiSB_iPKfiiiSD_SD_iiiii)
        /*3c14*/ 	.word	0x00000000


	//----- nvinfo : EIATTR_MIN_STACK_SIZE
	.align		4
.L_2611:
        /*3c18*/ 	.byte	0x04, 0x12
        /*3c1a*/ 	.short	(.L_2613 - .L_2612)
	.align		4
.L_2612:
        /*3c1c*/ 	.word	index@(_ZN4vllm25paged_attention_v2_kernelIthLi112ELi8ELi128ELNS_18Fp8KVCacheDataTypeE1ELb0ELi512EEEvPfS2_PT_PKS3_PKT0_S9_ifPKiSB_iPKfiiiSD_SD_iiiii)
        /*3c20*/ 	.word	0x00000000


	//----- nvinfo : EIATTR_MIN_STACK_SIZE
	.align		4
.L_2613:
        /*3c24*/ 	.byte	0x04, 0x12
        /*3c26*/ 	.short	(.L_2615 - .L_2614)
	.align		4
.L_2614:
        /*3c28*/ 	.word	index@(_ZN4vllm25paged_attention_v2_kernelIthLi96ELi8ELi128ELNS_18Fp8KVCacheDataTypeE1ELb0ELi512EEEvPfS2_PT_PKS3_PKT0_S9_ifPKiSB_iPKfiiiSD_SD_iiiii)
        /*3c2c*/ 	.word	0x00000000


	//----- nvinfo : EIATTR_MIN_STACK_SIZE
	.align		4
.L_2615:
        /*3c30*/ 	.byte	0x04, 0x12
        /*3c32*/ 	.short	(.L_2617 - .L_2616)
	.align		4
.L_2616:
        /*3c34*/ 	.word	index@(_ZN4vllm25paged_attention_v2_kernelIthLi80ELi8ELi128ELNS_18Fp8KVCacheDataTypeE1ELb0ELi512EEEvPfS2_PT_PKS3_PKT0_S9_ifPKiSB_iPKfiiiSD_SD_iiiii)
        /*3c38*/ 	.word	0x00000000


	//----- nvinfo : EIATTR_MIN_STACK_SIZE
	.align		4
.L_2617:
        /*3c3c*/ 	.byte	0x04, 0x12
        /*3c3e*/ 	.short	(.L_2619 - .L_2618)
	.align		4
.L_2618:
        /*3c40*/ 	.word	index@(_ZN4vllm25paged_attention_v2_kernelIthLi64ELi8ELi128ELNS_18Fp8KVCacheDataTypeE1ELb0ELi512EEEvPfS2_PT_PKS3_PKT0_S9_ifPKiSB_iPKfiiiSD_SD_iiiii)
        /*3c44*/ 	.word	0x00000000


	//----- nvinfo : EIATTR_MIN_STACK_SIZE
	.align		4
.L_2619:
        /*3c48*/ 	.byte	0x04, 0x12
        /*3c4a*/ 	.short	(.L_2621 - .L_2620)
	.align		4
.L_2620:
        /*3c4c*/ 	.word	index@(_ZN4vllm25paged_attention_v2_kernelIthLi32ELi8ELi128ELNS_18Fp8KVCacheDataTypeE1ELb0ELi512EEEvPfS2_PT_PKS3_PKT0_S9_ifPKiSB_iPKfiiiSD_SD_iiiii)
        /*3c50*/ 	.word	0x00000000


	//----- nvinfo : EIATTR_MIN_STACK_SIZE
	.align		4
.L_2621:
        /*3c54*/ 	.byte	0x04, 0x12
        /*3c56*/ 	.short	(.L_2623 - .L_2622)
	.align		4
.L_2622:
        /*3c58*/ 	.word	index@(_ZN4vllm25paged_attention_v2_kernelIthLi256ELi8ELi128ELNS_18Fp8KVCacheDataTypeE1ELb1ELi512EEEvPfS2_PT_PKS3_PKT0_S9_ifPKiSB_iPKfiiiSD_SD_iiiii)
        /*3c5c*/ 	.word	0x00000000


	//----- nvinfo : EIATTR_MIN_STACK_SIZE
	.align		4
.L_2623:
        /*3c60*/ 	.byte	0x04, 0x12
        /*3c62*/ 	.short	(.L_2625 - .L_2624)
	.align		4
.L_2624:
        /*3c64*/ 	.word	index@(_ZN4vllm25paged_attention_v2_kernelIthLi192ELi8ELi128ELNS_18Fp8KVCacheDataTypeE1ELb1ELi512EEEvPfS2_PT_PKS3_PKT0_S9_ifPKiSB_iPKfiiiSD_SD_iiiii)
        /*3c68*/ 	.word	0x00000000


	//----- nvinfo : EIATTR_MIN_STACK_SIZE
	.align		4
.L_2625:
        /*3c6c*/ 	.byte	0x04, 0x12
        /*3c6e*/ 	.short	(.L_2627 - .L_2626)
	.align		4
.L_2626:
        /*3c70*/ 	.word	index@(_ZN4vllm25paged_attention_v2_kernelIthLi128ELi8ELi128ELNS_18Fp8KVCacheDataTypeE1ELb1ELi512EEEvPfS2_PT_PKS3_PKT0_S9_ifPKiSB_iPKfiiiSD_SD_iiiii)
        /*3c74*/ 	.word	0x00000000


	//----- nvinfo : EIATTR_MIN_STACK_SIZE
	.align		4
.L_2627:
        /*3c78*/ 	.byte	0x04, 0x12
        /*3c7a*/ 	.short	(.L_2629 - .L_2628)
	.align		4
.L_2628:
        /*3c7c*/ 	.word	index@(_ZN4vllm25paged_attention_v2_kernelIthLi120ELi8ELi128ELNS_18Fp8KVCacheDataTypeE1ELb1ELi512EEEvPfS2_PT_PKS3_PKT0_S9_ifPKiSB_iPKfiiiSD_SD_iiiii)
        /*3c80*/ 	.word	0x00000000


	//----- nvinfo : EIATTR_MIN_STACK_SIZE
	.align		4
.L_2629:
        /*3c84*/ 	.byte	0x04, 0x12
        /*3c86*/ 	.short	(.L_2631 - .L_2630)
	.align		4
.L_2630:
        /*3c88*/ 	.word	index@(_ZN4vllm25paged_attention_v2_kernelIthLi112ELi8ELi128ELNS_18Fp8KVCacheDataTypeE1ELb1ELi512EEEvPfS2_PT_PKS3_PKT0_S9_ifPKiSB_iPKfiiiSD_SD_iiiii)
        /*3c8c*/ 	.word	0x00000000


	//----- nvinfo : EIATTR_MIN_STACK_SIZE
	.align		4
.L_2631:
        /*3c90*/ 	.byte	0x04, 0x12
        /*3c92*/ 	.short	(.L_2633 - .L_2632)
	.align		4
.L_2632:
        /*3c94*/ 	.word	index@(_ZN4vllm25paged_attention_v2_kernelIthLi96ELi8ELi128ELNS_18Fp8KVCacheDataTypeE1ELb1ELi512EEEvPfS2_PT_PKS3_PKT0_S9_ifPKiSB_iPKfiiiSD_SD_iiiii)
        /*3c98*/ 	.word	0x00000000


	//----- nvinfo : EIATTR_MIN_STACK_SIZE
	.align		4
.L_2633:
        /*3c9c*/ 	.byte	0x04, 0x12
        /*3c9e*/ 	.short	(.L_2635 - .L_2634)
	.align		4
.L_2634:
        /*3ca0*/ 	.word	index@(_ZN4vllm25paged_attention_v2_kernelIthLi80ELi8ELi128ELNS_18Fp8KVCacheDataTypeE1ELb1ELi512EEEvPfS2_PT_PKS3_PKT0_S9_ifPKiSB_iPKfiiiSD_SD_iiiii)
        /*3ca4*/ 	.word	0x00000000


	//----- nvinfo : EIATTR_MIN_STACK_SIZE
	.align		4
.L_2635:
        /*3ca8*/ 	.byte	0x04, 0x12
        /*3caa*/ 	.short	(.L_2637 - .L_2636)
	.align		4
.L_2636:
        /*3cac*/ 	.word	index@(_ZN4vllm25paged_attention_v2_kernelIthLi64ELi8ELi128ELNS_18Fp8KVCacheDataTypeE1ELb1ELi512EEEvPfS2_PT_PKS3_PKT0_S9_ifPKiSB_iPKfiiiSD_SD_iiiii)
        /*3cb0*/ 	.word	0x00000000


	//----- nvinfo : EIATTR_MIN_STACK_SIZE
	.align		4
.L_2637:
        /*3cb4*/ 	.byte	0x04, 0x12
        /*3cb6*/ 	.short	(.L_2639 - .L_2638)
	.align		4
.L_2638:
        /*3cb8*/ 	.word	index@(_ZN4vllm25paged_attention_v2_kernelIthLi32ELi8ELi128ELNS_18Fp8KVCacheDataTypeE1ELb1ELi512EEEvPfS2_PT_PKS3_PKT0_S9_ifPKiSB_iPKfiiiSD_SD_iiiii)
        /*3cbc*/ 	.word	0x00000000


	//----- nvinfo : EIATTR_MIN_STACK_SIZE
	.align		4
.L_2639:
        /*3cc0*/ 	.byte	0x04, 0x12
        /*3cc2*/ 	.short	(.L_2641 - .L_2640)
	.align		4
.L_2640:
        /*3cc4*/ 	.word	index@(_ZN4vllm25paged_attention_v2_kernelIfhLi256ELi32ELi128ELNS_18Fp8KVCacheDataTypeE1ELb0ELi512EEEvPfS2_PT_PKS3_PKT0_S9_ifPKiSB_iPKfiiiSD_SD_iiiii)
        /*3cc8*/ 	.word	0x00000000


	//----- nvinfo : EIATTR_MIN_STACK_SIZE
	.align		4
.L_2641:
        /*3ccc*/ 	.byte	0x04, 0x12
        /*3cce*/ 	.short	(.L_2643 - .L_2642)
	.align		4
.L_2642:
        /*3cd0*/ 	.word	index@(_ZN4vllm25paged_attention_v2_kernelIfhLi192ELi32ELi128ELNS_18Fp8KVCacheDataTypeE1ELb0ELi512EEEvPfS2_PT_PKS3_PKT0_S9_ifPKiSB_iPKfiiiSD_SD_iiiii)
        /*3cd4*/ 	.word	0x00000000


	//----- nvinfo : EIATTR_MIN_STACK_SIZE
	.align		4
.L_2643:
        /*3cd8*/ 	.byte	0x04, 0x12
        /*3cda*/ 	.short	(.L_2645 - .L_2644)
	.align		4
.L_2644:
        /*3cdc*/ 	.word	index@(_ZN4vllm25paged_attention_v2_kernelIfhLi128ELi32ELi128ELNS_18Fp8KVCacheDataTypeE1ELb0ELi512EEEvPfS2_PT_PKS3_PKT0_S9_ifPKiSB_iPKfiiiSD_SD_iiiii)
        /*3ce0*/ 	.word	0x00000000


	//----- nvinfo : EIATTR_MIN_STACK_SIZE
	.align		4
.L_2645:
        /*3ce4*/ 	.byte	0x04, 0x12
        /*3ce6*/ 	.short	(.L_2647 - .L_2646)
	.align		4
.L_2646:
        /*3ce8*/ 	.word	index@(_ZN4vllm25paged_attention_v2_kernelIfhLi120ELi32ELi128ELNS_18Fp8KVCacheDataTypeE1ELb0ELi512EEEvPfS2_PT_PKS3_PKT0_S9_ifPKiSB_iPKfiiiSD_SD_iiiii)
        /*3cec*/ 	.word	0x00000000


	//----- nvinfo : EIATTR_MIN_STACK_SIZE
	.align		4
.L_2647:
        /*3cf0*/ 	.byte	0x04, 0x12
        /*3cf2*/ 	.short	(.L_2649 - .L_2648)
	.align		4
.L_2648:
        /*3cf4*/ 	.word	index@(_ZN4vllm25paged_attention_v2_kernelIfhLi112ELi32ELi128ELNS_18Fp8KVCacheDataTypeE1ELb0ELi512EEEvPfS2_PT_PKS3_PKT0_S9_ifPKiSB_iPKfiiiSD_SD_iiiii)
        /*3cf8*/ 	.word	0x00000000


	//----- nvinfo : EIATTR_MIN_STACK_SIZE
	.align		4
.L_2649:
        /*3cfc*/ 	.byte	0x04, 0x12
        /*3cfe*/ 	.short	(.L_2651 - .L_2650)
	.align		4
.L_2650:
        /*3d00*/ 	.word	index@(_ZN4vllm25paged_attention_v2_kernelIfhLi96ELi32ELi128ELNS_18Fp8KVCacheDataTypeE1ELb0ELi512EEEvPfS2_PT_PKS3_PKT0_S9_ifPKiSB_iPKfiiiSD_SD_iiiii)
        /*3d04*/ 	.word	0x00000000


	//----- nvinfo : EIATTR_MIN_STACK_SIZE
	.align		4
.L_2651:
        /*3d08*/ 	.byte	0x04, 0x12
        /*3d0a*/ 	.short	(.L_2653 - .L_2652)
	.align		4
.L_2652:
        /*3d0c*/ 	.word	index@(_ZN4vllm25paged_attention_v2_kernelIfhLi80ELi32ELi128ELNS_18Fp8KVCacheDataTypeE1ELb0ELi512EEEvPfS2_PT_PKS3_PKT0_S9_ifPKiSB_iPKfiiiSD_SD_iiiii)
        /*3d10*/ 	.word	0x00000000


	//----- nvinfo : EIATTR_MIN_STACK_SIZE
	.align		4
.L_2653:
        /*3d14*/ 	.byte	0x04, 0x12
        /*3d16*/ 	.short	(.L_2655 - .L_2654)
	.align		4
.L_2654:
        /*3d18*/ 	.word	index@(_ZN4vllm25paged_attention_v2_kernelIfhLi64ELi32ELi128ELNS_18Fp8KVCacheDataTypeE1ELb0ELi512EEEvPfS2_PT_PKS3_PKT0_S9_ifPKiSB_iPKfiiiSD_SD_iiiii)
        /*3d1c*/ 	.word	0x00000000


	//----- nvinfo : EIATTR_MIN_STACK_SIZE
	.align		4
.L_2655:
        /*3d20*/ 	.byte	0x04, 0x12
        /*3d22*/ 	.short	(.L_2657 - .L_2656)
	.align		4
.L_2656:
        /*3d24*/ 	.word	index@(_ZN4vllm25paged_attention_v2_kernelIfhLi32ELi32ELi128ELNS_18Fp8KVCacheDataTypeE1ELb0ELi512EEEvPfS2_PT_PKS3_PKT0_S9_ifPKiSB_iPKfiiiSD_SD_iiiii)
        /*3d28*/ 	.word	0x00000000


	//----- nvinfo : EIATTR_MIN_STACK_SIZE
	.align		4
.L_2657:
        /*3d2c*/ 	.byte	0x04, 0x12
        /*3d2e*/ 	.short	(.L_2659 - .L_2658)
	.align		4
.L_2658:
        /*3d30*/ 	.word	index@(_ZN4vllm25paged_attention_v2_kernelIfhLi256ELi32ELi128ELNS_18Fp8KVCacheDataTypeE1ELb1ELi512EEEvPfS2_PT_PKS3_PKT0_S9_ifPKiSB_iPKfiiiSD_SD_iiiii)
        /*3d34*/ 	.word	0x00000000


	//----- nvinfo : EIATTR_MIN_STACK_SIZE
	.align		4
.L_2659:
        /*3d38*/ 	.byte	0x04, 0x12
        /*3d3a*/ 	.short	(.L_2661 - .L_2660)
	.align		4
.L_2660:
        /*3d3c*/ 	.word	index@(_ZN4vllm25paged_attention_v2_kernelIfhLi192ELi32ELi128ELNS_18Fp8KVCacheDataTypeE1ELb1ELi512EEEvPfS2_PT_PKS3_PKT0_S9_ifPKiSB_iPKfiiiSD_SD_iiiii)
        /*3d40*/ 	.word	0x00000000


	//----- nvinfo : EIATTR_MIN_STACK_SIZE
	.align		4
.L_2661:
        /*3d44*/ 	.byte	0x04, 0x12
        /*3d46*/ 	.short	(.L_2663 - .L_2662)
	.align		4
.L_2662:
        /*3d48*/ 	.word	index@(_ZN4vllm25paged_attention_v2_kernelIfhLi128ELi32ELi128ELNS_18Fp8KVCacheDataTypeE1ELb1ELi512EEEvPfS2_PT_PKS3_PKT0_S9_ifPKiSB_iPKfiiiSD_SD_iiiii)
        /*3d4c*/ 	.word	0x00000000


	//----- nvinfo : EIATTR_MIN_STACK_SIZE
	.align		4
.L_2663:
        /*3d50*/ 	.byte	0x04, 0x12
        /*3d52*/ 	.short	(.L_2665 - .L_2664)
	.align		4
.L_2664:
        /*3d54*/ 	.word	index@(_ZN4vllm25paged_attention_v2_kernelIfhLi120ELi32ELi128ELNS_18Fp8KVCacheDataTypeE1ELb1ELi512EEEvPfS2_PT_PKS3_PKT0_S9_ifPKiSB_iPKfiiiSD_SD_iiiii)
        /*3d58*/ 	.word	0x00000000


	//----- nvinfo : EIATTR_MIN_STACK_SIZE
	.align		4
.L_2665:
        /*3d5c*/ 	.byte	0x04, 0x12
        /*3d5e*/ 	.short	(.L_2667 - .L_2666)
	.align		4
.L_2666:
        /*3d60*/ 	.word	index@(_ZN4vllm25paged_attention_v2_kernelIfhLi112ELi32ELi128ELNS_18Fp8KVCacheDataTypeE1ELb1ELi512EEEvPfS2_PT_PKS3_PKT0_S9_ifPKiSB_iPKfiiiSD_SD_iiiii)
        /*3d64*/ 	.word	0x00000000


	//----- nvinfo : EIATTR_MIN_STACK_SIZE
	.align		4
.L_2667:
        /*3d68*/ 	.byte	0x04, 0x12
        /*3d6a*/ 	.short	(.L_2669 - .L_2668)
	.align		4
.L_2668:
        /*3d6c*/ 	.word	index@(_ZN4vllm25paged_attention_v2_kernelIfhLi96ELi32ELi128ELNS_18Fp8KVCacheDataTypeE1ELb1ELi512EEEvPfS2_PT_PKS3_PKT0_S9_ifPKiSB_iPKfiiiSD_SD_iiiii)
        /*3d70*/ 	.word	0x00000000


	//----- nvinfo : EIATTR_MIN_STACK_SIZE
	.align		4
.L_2669:
        /*3d74*/ 	.byte	0x04, 0x12
        /*3d76*/ 	.short	(.L_2671 - .L_2670)
	.align		4
.L_2670:
        /*3d78*/ 	.word	index@(_ZN4vllm25paged_attention_v2_kernelIfhLi80ELi32ELi128ELNS_18Fp8KVCacheDataTypeE1ELb1ELi512EEEvPfS2_PT_PKS3_PKT0_S9_ifPKiSB_iPKfiiiSD_SD_iiiii)
        /*3d7c*/ 	.word	0x00000000


	//----- nvinfo : EIATTR_MIN_STACK_SIZE
	.align		4
.L_2671:
        /*3d80*/ 	.byte	0x04, 0x12
        /*3d82*/ 	.short	(.L_2673 - .L_2672)
	.align		4
.L_2672:
        /*3d84*/ 	.word	index@(_ZN4vllm25paged_attention_v2_kernelIfhLi64ELi32ELi128ELNS_18Fp8KVCacheDataTypeE1ELb1ELi512EEEvPfS2_PT_PKS3_PKT0_S9_ifPKiSB_iPKfiiiSD_SD_iiiii)
        /*3d88*/ 	.word	0x00000000


	//----- nvinfo : EIATTR_MIN_STACK_SIZE
	.align		4
.L_2673:
        /*3d8c*/ 	.byte	0x04, 0x12
        /*3d8e*/ 	.short	(.L_2675 - .L_2674)
	.align		4
.L_2674:
        /*3d90*/ 	.word	index@(_ZN4vllm25paged_attention_v2_kernelIfhLi32ELi32ELi128ELNS_18Fp8KVCacheDataTypeE1ELb1ELi512EEEvPfS2_PT_PKS3_PKT0_S9_ifPKiSB_iPKfiiiSD_SD_iiiii)
        /*3d94*/ 	.word	0x00000000


	//----- nvinfo : EIATTR_MIN_STACK_SIZE
	.align		4
.L_2675:
        /*3d98*/ 	.byte	0x04, 0x12
        /*3d9a*/ 	.short	(.L_2677 - .L_2676)
	.align		4
.L_2676:
        /*3d9c*/ 	.word	index@(_ZN4vllm25paged_attention_v2_kernelIfhLi256ELi16ELi128ELNS_18Fp8KVCacheDataTypeE1ELb0ELi512EEEvPfS2_PT_PKS3_PKT0_S9_ifPKiSB_iPKfiiiSD_SD_iiiii)
        /*3da0*/ 	.word	0x00000000


	//----- nvinfo : EIATTR_MIN_STACK_SIZE
	.align		4
.L_2677:
        /*3da4*/ 	.byte	0x04, 0x12
        /*3da6*/ 	.short	(.L_2679 - .L_2678)
	.align		4
.L_2678:
        /*3da8*/ 	.word	index@(_ZN4vllm25paged_attention_v2_kernelIfhLi192ELi16ELi128ELNS_18Fp8KVCacheDataTypeE1ELb0ELi512EEEvPfS2_PT_PKS3_PKT0_S9_ifPKiSB_iPKfiiiSD_SD_iiiii)
        /*3dac*/ 	.word	0x00000000


	//----- nvinfo : EIATTR_MIN_STACK_SIZE
	.align		4
.L_2679:
        /*3db0*/ 	.byte	0x04, 0x12
        /*3db2*/ 	.short	(.L_2681 - .L_2680)
	.align		4
.L_2680:
        /*3db4*/ 	.word	index@(_ZN4vllm25paged_attention_v2_kernelIfhLi128ELi16ELi128ELNS_18Fp8KVCacheDataTypeE1ELb0ELi512EEEvPfS2_PT_PKS3_PKT0_S9_ifPKiSB_iPKfiiiSD_SD_iiiii)
        /*3db8*/ 	.word	0x00000000


	//----- nvinfo : EIATTR_MIN_STACK_SIZE
	.align		4
.L_2681:
        /*3dbc*/ 	.byte	0x04, 0x12
        /*3dbe*/ 	.short	(.L_2683 - .L_2682)
	.align		4
.L_2682:
        /*3dc0*/ 	.word	index@(_ZN4vllm25paged_attention_v2_kernelIfhLi120ELi16ELi128ELNS_18Fp8KVCacheDataTypeE1ELb0ELi512EEEvPfS2_PT_PKS3_PKT0_S9_ifPKiSB_iPKfiiiSD_SD_iiiii)
        /*3dc4*/ 	.word	0x00000000


	//----- nvinfo : EIATTR_MIN_STACK_SIZE
	.align		4
.L_2683:
        /*3dc8*/ 	.byte	0x04, 0x12
        /*3dca*/ 	.short	(.L_2685 - .L_2684)
	.align		4
.L_2684:
        /*3dcc*/ 	.word	index@(_ZN4vllm25paged_attention_v2_kernelIfhLi112ELi16ELi128ELNS_18Fp8KVCacheDataTypeE1ELb0ELi512EEEvPfS2_PT_PKS3_PKT0_S9_ifPKiSB_iPKfiiiSD_SD_iiiii)
        /*3dd0*/ 	.word	0x00000000


	//----- nvinfo : EIATTR_MIN_STACK_SIZE
	.align		4
.L_2685:
        /*3dd4*/ 	.byte	0x04, 0x12
        /*3dd6*/ 	.short	(.L_2687 - .L_2686)
	.align		4
.L_2686:
        /*3dd8*/ 	.word	index@(_ZN4vllm25paged_attention_v2_kernelIfhLi96ELi16ELi128ELNS_18Fp8KVCacheDataTypeE1ELb0ELi512EEEvPfS2_PT_PKS3_PKT0_S9_ifPKiSB_iPKfiiiSD_SD_iiiii)
        /*3ddc*/ 	.word	0x00000000


	//----- nvinfo : EIATTR_MIN_STACK_SIZE
	.align		4
.L_2687:
        /*3de0*/ 	.byte	0x04, 0x12
        /*3de2*/ 	.short	(.L_2689 - .L_2688)
	.align		4
.L_2688:
        /*3de4*/ 	.word	index@(_ZN4vllm25paged_attention_v2_kernelIfhLi80ELi16ELi128ELNS_18Fp8KVCacheDataTypeE1ELb0ELi512EEEvPfS2_PT_PKS3_PKT0_S9_ifPKiSB_iPKfiiiSD_SD_iiiii)
        /*3de8*/ 	.word	0x00000000


	//----- nvinfo : EIATTR_MIN_STACK_SIZE
	.align		4
.L_2689:
        /*3dec*/ 	.byte	0x04, 0x12
        /*3dee*/ 	.short	(.L_2691 - .L_2690)
	.align		4
.L_2690:
        /*3df0*/ 	.word	index@(_ZN4vllm25paged_attention_v2_kernelIfhLi64ELi16ELi128ELNS_18Fp8KVCacheDataTypeE1ELb0ELi512EEEvPfS2_PT_PKS3_PKT0_S9_ifPKiSB_iPKfiiiSD_SD_iiiii)
        /*3df4*/ 	.word	0x00000000


	//----- nvinfo : EIATTR_MIN_STACK_SIZE
	.align		4
.L_2691:
        /*3df8*/ 	.byte	0x04, 0x12
        /*3dfa*/ 	.short	(.L_2693 - .L_2692)
	.align		4
.L_2692:
        /*3dfc*/ 	.word	index@(_ZN4vllm25paged_attention_v2_kernelIfhLi32ELi16ELi128ELNS_18Fp8KVCacheDataTypeE1ELb0ELi512EEEvPfS2_PT_PKS3_PKT0_S9_ifPKiSB_iPKfiiiSD_SD_iiiii)
        /*3e00*/ 	.word	0x00000000


	//----- nvinfo : EIATTR_MIN_STACK_SIZE
	.align		4
.L_2693:
        /*3e04*/ 	.byte	0x04, 0x12
        /*3e06*/ 	.short	(.L_2695 - .L_2694)
	.align		4
.L_2694:
        /*3e08*/ 	.word	index@(_ZN4vllm25paged_attention_v2_kernelIfhLi256ELi16ELi128ELNS_18Fp8KVCacheDataTypeE1ELb1ELi512EEEvPfS2_PT_PKS3_PKT0_S9_ifPKiSB_iPKfiiiSD_SD_iiiii)
        /*3e0c*/ 	.word	0x00000000


	//----- nvinfo : EIATTR_MIN_STACK_SIZE
	.align		4
.L_2695:
        /*3e10*/ 	.byte	0x04, 0x12
        /*3e12*/ 	.short	(.L_2697 - .L_2696)
	.align		4
.L_2696:
        /*3e14*/ 	.word	index@(_ZN4vllm25paged_attention_v2_kernelIfhLi192ELi16ELi128ELNS_18Fp8KVCacheDataTypeE1ELb1ELi512EEEvPfS2_PT_PKS3_PKT0_S9_ifPKiSB_iPKfiiiSD_SD_iiiii)
        /*3e18*/ 	.word	0x00000000


	//----- nvinfo : EIATTR_MIN_STACK_SIZE
	.align		4
.L_2697:
        /*3e1c*/ 	.byte	0x04, 0x12
        /*3e1e*/ 	.short	(.L_2699 - .L_2698)
	.align		4
.L_2698:
        /*3e20*/ 	.word	index@(_ZN4vllm25paged_attention_v2_kernelIfhLi128ELi16ELi128ELNS_18Fp8KVCacheDataTypeE1ELb1ELi512EEEvPfS2_PT_PKS3_PKT0_S9_ifPKiSB_iPKfiiiSD_SD_iiiii)
        /*3e24*/ 	.word	0x00000000


	//----- nvinfo : EIATTR_MIN_STACK_SIZE
	.align		4
.L_2699:
        /*3e28*/ 	.byte	0x04, 0x12
        /*3e2a*/ 	.short	(.L_2701 - .L_2700)
	.align		4
.L_2700:
        /*3e2c*/ 	.word	index@(_ZN4vllm25paged_attention_v2_kernelIfhLi120ELi16ELi128ELNS_18Fp8KVCacheDataTypeE1ELb1ELi512EEEvPfS2_PT_PKS3_PKT0_S9_ifPKiSB_iPKfiiiSD_SD_iiiii)
        /*3e30*/ 	.word	0x00000000


	//----- nvinfo : EIATTR_MIN_STACK_SIZE
	.align		4
.L_2701:
        /*3e34*/ 	.byte	0x04, 0x12
        /*3e36*/ 	.short	(.L_2703 - .L_2702)
	.align		4
.L_2702:
        /*3e38*/ 	.word	index@(_ZN4vllm25paged_attention_v2_kernelIfhLi112ELi16ELi128ELNS_18Fp8KVCacheDataTypeE1ELb1ELi512EEEvPfS2_PT_PKS3_PKT0_S9_ifPKiSB_iPKfiiiSD_SD_iiiii)
        /*3e3c*/ 	.word	0x00000000


	//----- nvinfo : EIATTR_MIN_STACK_SIZE
	.align		4
.L_2703:
        /*3e40*/ 	.byte	0x04, 0x12
        /*3e42*/ 	.short	(.L_2705 - .L_2704)
	.align		4
.L_2704:
        /*3e44*/ 	.word	index@(_ZN4vllm25paged_attention_v2_kernelIfhLi96ELi16ELi128ELNS_18Fp8KVCacheDataTypeE1ELb1ELi512EEEvPfS2_PT_PKS3_PKT0_S9_ifPKiSB_iPKfiiiSD_SD_iiiii)
        /*3e48*/ 	.word	0x00000000


	//----- nvinfo : EIATTR_MIN_STACK_SIZE
	.align		4
.L_2705:
        /*3e4c*/ 	.byte	0x04, 0x12
        /*3e4e*/ 	.short	(.L_2707 - .L_2706)
	.align		4
.L_2706:
        /*3e50*/ 	.word	index@(_ZN4vllm25paged_attention_v2_kernelIfhLi80ELi16ELi128ELNS_18Fp8KVCacheDataTypeE1ELb1ELi512EEEvPfS2_PT_PKS3_PKT0_S9_ifPKiSB_iPKfiiiSD_SD_iiiii)
        /*3e54*/ 	.word	0x00000000


	//----- nvinfo : EIATTR_MIN_STACK_SIZE
	.align		4
.L_2707:
        /*3e58*/ 	.byte	0x04, 0x12
        /*3e5a*/ 	.short	(.L_2709 - .L_2708)
	.align		4
.L_2708:
        /*3e5c*/ 	.word	index@(_ZN4vllm25paged_attention_v2_kernelIfhLi64ELi16ELi128ELNS_18Fp8KVCacheDataTypeE1ELb1ELi512EEEvPfS2_PT_PKS3_PKT0_S9_ifPKiSB_iPKfiiiSD_SD_iiiii)
        /*3e60*/ 	.word	0x00000000


	//----- nvinfo : EIATTR_MIN_STACK_SIZE
	.align		4
.L_2709:
        /*3e64*/ 	.byte	0x04, 0x12
        /*3e66*/ 	.short	(.L_2711 - .L_2710)
	.align		4
.L_2710:
        /*3e68*/ 	.word	index@(_ZN4vllm25paged_attention_v2_kernelIfhLi32ELi16ELi128ELNS_18Fp8KVCacheDataTypeE1ELb1ELi512EEEvPfS2_PT_PKS3_PKT0_S9_ifPKiSB_iPKfiiiSD_SD_iiiii)
        /*3e6c*/ 	.word	0x00000000


	//----- nvinfo : EIATTR_MIN_STACK_SIZE
	.align		4
.L_2711:
        /*3e70*/ 	.byte	0x04, 0x12
        /*3e72*/ 	.short	(.L_2713 - .L_2712)
	.align		4
.L_2712:
        /*3e74*/ 	.word	index@(_ZN4vllm25paged_attention_v2_kernelIfhLi256ELi8ELi128ELNS_18Fp8KVCacheDataTypeE1ELb0ELi512EEEvPfS2_PT_PKS3_PKT0_S9_ifPKiSB_iPKfiiiSD_SD_iiiii)
        /*3e78*/ 	.word	0x00000000


	//----- nvinfo : EIATTR_MIN_STACK_SIZE
	.align		4
.L_2713:
        /*3e7c*/ 	.byte	0x04, 0x12
        /*3e7e*/ 	.short	(.L_2715 - .L_2714)
	.align		4
.L_2714:
        /*3e80*/ 	.word	index@(_ZN4vllm25paged_attention_v2_kernelIfhLi192ELi8ELi128ELNS_18Fp8KVCacheDataTypeE1ELb0ELi512EEEvPfS2_PT_PKS3_PKT0_S9_ifPKiSB_iPKfiiiSD_SD_iiiii)
        /*3e84*/ 	.word	0x00000000


	//----- nvinfo : EIATTR_MIN_STACK_SIZE
	.align		4
.L_2715:
        /*3e88*/ 	.byte	0x04, 0x12
        /*3e8a*/ 	.short	(.L_2717 - .L_2716)
	.align		4
.L_2716:
        /*3e8c*/ 	.word	index@(_ZN4vllm25paged_attention_v2_kernelIfhLi128ELi8ELi128ELNS_18Fp8KVCacheDataTypeE1ELb0ELi512EEEvPfS2_PT_PKS3_PKT0_S9_ifPKiSB_iPKfiiiSD_SD_iiiii)
        /*3e90*/ 	.word	0x00000000


	//----- nvinfo : EIATTR_MIN_STACK_SIZE
	.align		4
.L_2717:
        /*3e94*/ 	.byte	0x04, 0x12
        /*3e96*/ 	.short	(.L_2719 - .L_2718)
	.align		4
.L_2718:
        /*3e98*/ 	.word	index@(_ZN4vllm25paged_attention_v2_kernelIfhLi120ELi8ELi128ELNS_18Fp8KVCacheDataTypeE1ELb0ELi512EEEvPfS2_PT_PKS3_PKT0_S9_ifPKiSB_iPKfiiiSD_SD_iiiii)
        /*3e9c*/ 	.word	0x00000000


	//----- nvinfo : EIATTR_MIN_STACK_SIZE
	.align		4
.L_2719:
        /*3ea0*/ 	.byte	0x04, 0x12
        /*3ea2*/ 	.short	(.L_2721 - .L_2720)
	.align		4
.L_2720:
        /*3ea4*/ 	.word	index@(_ZN4vllm25paged_attention_v2_kernelIfhLi112ELi8ELi128ELNS_18Fp8KVCacheDataTypeE1ELb0ELi512EEEvPfS2_PT_PKS3_PKT0_S9_ifPKiSB_iPKfiiiSD_SD_iiiii)
        /*3ea8*/ 	.word	0x00000000


	//----- nvinfo : EIATTR_MIN_STACK_SIZE
	.align		4
.L_2721:
        /*3eac*/ 	.byte	0x04, 0x12
        /*3eae*/ 	.short	(.L_2723 - .L_2722)
	.align		4
.L_2722:
        /*3eb0*/ 	.word	index@(_ZN4vllm25paged_attention_v2_kernelIfhLi96ELi8ELi128ELNS_18Fp8KVCacheDataTypeE1ELb0ELi512EEEvPfS2_PT_PKS3_PKT0_S9_ifPKiSB_iPKfiiiSD_SD_iiiii)
        /*3eb4*/ 	.word	0x00000000


	//----- nvinfo : EIATTR_MIN_STACK_SIZE
	.align		4
.L_2723:
        /*3eb8*/ 	.byte	0x04, 0x12
        /*3eba*/ 	.short	(.L_2725 - .L_2724)
	.align		4
.L_2724:
        /*3ebc*/ 	.word	index@(_ZN4vllm25paged_attention_v2_kernelIfhLi80ELi8ELi128ELNS_18Fp8KVCacheDataTypeE1ELb0ELi512EEEvPfS2_PT_PKS3_PKT0_S9_ifPKiSB_iPKfiiiSD_SD_iiiii)
        /*3ec0*/ 	.word	0x00000000


	//----- nvinfo : EIATTR_MIN_STACK_SIZE
	.align		4
.L_2725:
        /*3ec4*/ 	.byte	0x04, 0x12
        /*3ec6*/ 	.short	(.L_2727 - .L_2726)
	.align		4
.L_2726:
        /*3ec8*/ 	.word	index@(_ZN4vllm25paged_attention_v2_kernelIfhLi64ELi8ELi128ELNS_18Fp8KVCacheDataTypeE1ELb0ELi512EEEvPfS2_PT_PKS3_PKT0_S9_ifPKiSB_iPKfiiiSD_SD_iiiii)
        /*3ecc*/ 	.word	0x00000000


	//----- nvinfo : EIATTR_MIN_STACK_SIZE
	.align		4
.L_2727:
        /*3ed0*/ 	.byte	0x04, 0x12
        /*3ed2*/ 	.short	(.L_2729 - .L_2728)
	.align		4
.L_2728:
        /*3ed4*/ 	.word	index@(_ZN4vllm25paged_attention_v2_kernelIfhLi32ELi8ELi128ELNS_18Fp8KVCacheDataTypeE1ELb0ELi512EEEvPfS2_PT_PKS3_PKT0_S9_ifPKiSB_iPKfiiiSD_SD_iiiii)
        /*3ed8*/ 	.word	0x00000000


	//----- nvinfo : EIATTR_MIN_STACK_SIZE
	.align		4
.L_2729:
        /*3edc*/ 	.byte	0x04, 0x12
        /*3ede*/ 	.short	(.L_2731 - .L_2730)
	.align		4
.L_2730:
        /*3ee0*/ 	.word	index@(_ZN4vllm25paged_attention_v2_kernelIfhLi256ELi8ELi128ELNS_18Fp8KVCacheDataTypeE1ELb1ELi512EEEvPfS2_PT_PKS3_PKT0_S9_ifPKiSB_iPKfiiiSD_SD_iiiii)
        /*3ee4*/ 	.word	0x00000000


	//----- nvinfo : EIATTR_MIN_STACK_SIZE
	.align		4
.L_2731:
        /*3ee8*/ 	.byte	0x04, 0x12
        /*3eea*/ 	.short	(.L_2733 - .L_2732)
	.align		4
.L_2732:
        /*3eec*/ 	.word	index@(_ZN4vllm25paged_attention_v2_kernelIfhLi192ELi8ELi128ELNS_18Fp8KVCacheDataTypeE1ELb1ELi512EEEvPfS2_PT_PKS3_PKT0_S9_ifPKiSB_iPKfiiiSD_SD_iiiii)
        /*3ef0*/ 	.word	0x00000000


	//----- nvinfo : EIATTR_MIN_STACK_SIZE
	.align		4
.L_2733:
        /*3ef4*/ 	.byte	0x04, 0x12
        /*3ef6*/ 	.short	(.L_2735 - .L_2734)
	.align		4
.L_2734:
        /*3ef8*/ 	.word	index@(_ZN4vllm25paged_attention_v2_kernelIfhLi128ELi8ELi128ELNS_18Fp8KVCacheDataTypeE1ELb1ELi512EEEvPfS2_PT_PKS3_PKT0_S9_ifPKiSB_iPKfiiiSD_SD_iiiii)
        /*3efc*/ 	.word	0x00000000


	//----- nvinfo : EIATTR_MIN_STACK_SIZE
	.align		4
.L_2735:
        /*3f00*/ 	.byte	0x04, 0x12
        /*3f02*/ 	.short	(.L_2737 - .L_2736)
	.align		4
.L_2736:
        /*3f04*/ 	.word	index@(_ZN4vllm25paged_attention_v2_kernelIfhLi120ELi8ELi128ELNS_18Fp8KVCacheDataTypeE1ELb1ELi512EEEvPfS2_PT_PKS3_PKT0_S9_ifPKiSB_iPKfiiiSD_SD_iiiii)
        /*3f08*/ 	.word	0x00000000


	//----- nvinfo : EIATTR_MIN_STACK_SIZE
	.align		4
.L_2737:
        /*3f0c*/ 	.byte	0x04, 0x12
        /*3f0e*/ 	.short	(.L_2739 - .L_2738)
	.align		4
.L_2738:
        /*3f10*/ 	.word	index@(_ZN4vllm25paged_attention_v2_kernelIfhLi112ELi8ELi128ELNS_18Fp8KVCacheDataTypeE1ELb1ELi512EEEvPfS2_PT_PKS3_PKT0_S9_ifPKiSB_iPKfiiiSD_SD_iiiii)
        /*3f14*/ 	.word	0x00000000


	//----- nvinfo : EIATTR_MIN_STACK_SIZE
	.align		4
.L_2739:
        /*3f18*/ 	.byte	0x04, 0x12
        /*3f1a*/ 	.short	(.L_2741 - .L_2740)
	.align		4
.L_2740:
        /*3f1c*/ 	.word	index@(_ZN4vllm25paged_attention_v2_kernelIfhLi96ELi8ELi128ELNS_18Fp8KVCacheDataTypeE1ELb1ELi512EEEvPfS2_PT_PKS3_PKT0_S9_ifPKiSB_iPKfiiiSD_SD_iiiii)
        /*3f20*/ 	.word	0x00000000


	//----- nvinfo : EIATTR_MIN_STACK_SIZE
	.align		4
.L_2741:
        /*3f24*/ 	.byte	0x04, 0x12
        /*3f26*/ 	.short	(.L_2743 - .L_2742)
	.align		4
.L_2742:
        /*3f28*/ 	.word	index@(_ZN4vllm25paged_attention_v2_kernelIfhLi80ELi8ELi128ELNS_18Fp8KVCacheDataTypeE1ELb1ELi512EEEvPfS2_PT_PKS3_PKT0_S9_ifPKiSB_iPKfiiiSD_SD_iiiii)
        /*3f2c*/ 	.word	0x00000000


	//----- nvinfo : EIATTR_MIN_STACK_SIZE
	.align		4
.L_2743:
        /*3f30*/ 	.byte	0x04, 0x12
        /*3f32*/ 	.short	(.L_2745 - .L_2744)
	.align		4
.L_2744:
        /*3f34*/ 	.word	index@(_ZN4vllm25paged_attention_v2_kernelIfhLi64ELi8ELi128ELNS_18Fp8KVCacheDataTypeE1ELb1ELi512EEEvPfS2_PT_PKS3_PKT0_S9_ifPKiSB_iPKfiiiSD_SD_iiiii)
        /*3f38*/ 	.word	0x00000000


	//----- nvinfo : EIATTR_MIN_STACK_SIZE
	.align		4
.L_2745:
        /*3f3c*/ 	.byte	0x04, 0x12
        /*3f3e*/ 	.short	(.L_2747 - .L_2746)
	.align		4
.L_2746:
        /*3f40*/ 	.word	index@(_ZN4vllm25paged_attention_v2_kernelIfhLi32ELi8ELi128ELNS_18Fp8KVCacheDataTypeE1ELb1ELi512EEEvPfS2_PT_PKS3_PKT0_S9_ifPKiSB_iPKfiiiSD_SD_iiiii)
        /*3f44*/ 	.word	0x00000000


	//----- nvinfo : EIATTR_MIN_STACK_SIZE
	.align		4
.L_2747:
        /*3f48*/ 	.byte	0x04, 0x12
        /*3f4a*/ 	.short	(.L_2749 - .L_2748)
	.align		4
.L_2748:
        /*3f4c*/ 	.word	index@(_ZN4vllm25paged_attention_v2_kernelI13__nv_bfloat16S1_Li256ELi32ELi128ELNS_18Fp8KVCacheDataTypeE0ELb0ELi512EEEvPfS3_PT_PKS4_PKT0_SA_ifPKiSC_iPKfiiiSE_SE_iiiii)
        /*3f50*/ 	.word	0x00000078


	//----- nvinfo : EIATTR_MIN_STACK_SIZE
	.align		4
.L_2749:
        /*3f54*/ 	.byte	0x04, 0x12
        /*3f56*/ 	.short	(.L_2751 - .L_2750)
	.align		4
.L_2750:
        /*3f58*/ 	.word	index@(_ZN4vllm25paged_attention_v2_kernelI13__nv_bfloat16S1_Li192ELi32ELi128ELNS_18Fp8KVCacheDataTypeE0ELb0ELi512EEEvPfS3_PT_PKS4_PKT0_SA_ifPKiSC_iPKfiiiSE_SE_iiiii)
        /*3f5c*/ 	.word	0x00000000


	//----- nvinfo : EIATTR_MIN_STACK_SIZE
	.align		4
.L_2751:
        /*3f60*/ 	.byte	0x04, 0x12
        /*3f62*/ 	.short	(.L_2753 - .L_2752)
	.align		4
.L_2752:
        /*3f64*/ 	.word	index@(_ZN4vllm25paged_attention_v2_kernelI13__nv_bfloat16S1_Li128ELi32ELi128ELNS_18Fp8KVCacheDataTypeE0ELb0ELi512EEEvPfS3_PT_PKS4_PKT0_SA_ifPKiSC_iPKfiiiSE_SE_iiiii)
        /*3f68*/ 	.word	0x00000000


	//----- nvinfo : EIATTR_MIN_STACK_SIZE
	.align		4
.L_2753:
        /*3f6c*/ 	.byte	0x04, 0x12
        /*3f6e*/ 	.short	(.L_2755 - .L_2754)
	.align		4
.L_2754:
        /*3f70*/ 	.word	index@(_ZN4vllm25paged_attention_v2_kernelI13__nv_bfloat16S1_Li120ELi32ELi128ELNS_18Fp8KVCacheDataTypeE0ELb0ELi512EEEvPfS3_PT_PKS4_PKT0_SA_ifPKiSC_iPKfiiiSE_SE_iiiii)
        /*3f74*/ 	.word	0x00000000


	//----- nvinfo : EIATTR_MIN_STACK_SIZE
	.align		4
.L_2755:
        /*3f78*/ 	.byte	0x04, 0x12
        /*3f7a*/ 	.short	(.L_2757 - .L_2756)
	.align		4
.L_2756:
        /*3f7c*/ 	.word	index@(_ZN4vllm25paged_attention_v2_kernelI13__nv_bfloat16S1_Li112ELi32ELi128ELNS_18Fp8KVCacheDataTypeE0ELb0ELi512EEEvPfS3_PT_PKS4_PKT0_SA_ifPKiSC_iPKfiiiSE_SE_iiiii)
        /*3f80*/ 	.word	0x00000000


	//----- nvinfo : EIATTR_MIN_STACK_SIZE
	.align		4
.L_2757:
        /*3f84*/ 	.byte	0x04, 0x12
        /*3f86*/ 	.short	(.L_2759 - .L_2758)
	.align		4
.L_2758:
        /*3f88*/ 	.word	index@(_ZN4vllm25paged_attention_v2_kernelI13__nv_bfloat16S1_Li96ELi32ELi128ELNS_18Fp8KVCacheDataTypeE0ELb0ELi512EEEvPfS3_PT_PKS4_PKT0_SA_ifPKiSC_iPKfiiiSE_SE_iiiii)
        /*3f8c*/ 	.word	0x00000000


	//----- nvinfo : EIATTR_MIN_STACK_SIZE
	.align		4
.L_2759:
        /*3f90*/ 	.byte	0x04, 0x12
        /*3f92*/ 	.short	(.L_2761 - .L_2760)
	.align		4
.L_2760:
        /*3f94*/ 	.word	index@(_ZN4vllm25paged_attention_v2_kernelI13__nv_bfloat16S1_Li80ELi32ELi128ELNS_18Fp8KVCacheDataTypeE0ELb0ELi512EEEvPfS3_PT_PKS4_PKT0_SA_ifPKiSC_iPKfiiiSE_SE_iiiii)
        /*3f98*/ 	.word	0x00000000


	//----- nvinfo : EIATTR_MIN_STACK_SIZE
	.align		4
.L_2761:
        /*3f9c*/ 	.byte	0x04, 0x12
        /*3f9e*/ 	.short	(.L_2763 - .L_2762)
	.align		4
.L_2762:
        /*3fa0*/ 	.word	index@(_ZN4vllm25paged_attention_v2_kernelI13__nv_bfloat16S1_Li64ELi32ELi128ELNS_18Fp8KVCacheDataTypeE0ELb0ELi512EEEvPfS3_PT_PKS4_PKT0_SA_ifPKiSC_iPKfiiiSE_SE_iiiii)
        /*3fa4*/ 	.word	0x00000000


	//----- nvinfo : EIATTR_MIN_STACK_SIZE
	.align		4
.L_2763:
        /*3fa8*/ 	.byte	0x04, 0x12
        /*3faa*/ 	.short	(.L_2765 - .L_2764)
	.align		4
.L_2764:
        /*3fac*/ 	.word	index@(_ZN4vllm25paged_attention_v2_kernelI13__nv_bfloat16S1_Li32ELi32ELi128ELNS_18Fp8KVCacheDataTypeE0ELb0ELi512EEEvPfS3_PT_PKS4_PKT0_SA_ifPKiSC_iPKfiiiSE_SE_iiiii)
        /*3fb0*/ 	.word	0x00000000


	//----- nvinfo : EIATTR_MIN_STACK_SIZE
	.align		4
.L_2765:
        /*3fb4*/ 	.byte	0x04, 0x12
        /*3fb6*/ 	.short	(.L_2767 - .L_2766)
	.align		4
.L_2766:
        /*3fb8*/ 	.word	index@(_ZN4vllm25paged_attention_v2_kernelI13__nv_bfloat16S1_Li256ELi32ELi128ELNS_18Fp8KVCacheDataTypeE0ELb1ELi512EEEvPfS3_PT_PKS4_PKT0_SA_ifPKiSC_iPKfiiiSE_SE_iiiii)
        /*3fbc*/ 	.word	0x00000000


	//----- nvinfo : EIATTR_MIN_STACK_SIZE
	.align		4
.L_2767:
        /*3fc0*/ 	.byte	0x04, 0x12
        /*3fc2*/ 	.short	(.L_2769 - .L_2768)
	.align		4
.L_2768:
        /*3fc4*/ 	.word	index@(_ZN4vllm25paged_attention_v2_kernelI13__nv_bfloat16S1_Li192ELi32ELi128ELNS_18Fp8KVCacheDataTypeE0ELb1ELi512EEEvPfS3_PT_PKS4_PKT0_SA_ifPKiSC_iPKfiiiSE_SE_iiiii)
        /*3fc8*/ 	.word	0x00000000


	//----- nvinfo : EIATTR_MIN_STACK_SIZE
	.align		4
.L_2769:
        /*3fcc*/ 	.byte	0x04, 0x12
        /*3fce*/ 	.short	(.L_2771 - .L_2770)
	.align		4
.L_2770:
        /*3fd0*/ 	.word	index@(_ZN4vllm25paged_attention_v2_kernelI13__nv_bfloat16S1_Li128ELi32ELi128ELNS_18Fp8KVCacheDataTypeE0ELb1ELi512EEEvPfS3_PT_PKS4_PKT0_SA_ifPKiSC_iPKfiiiSE_SE_iiiii)
        /*3fd4*/ 	.word	0x00000000


	//----- nvinfo : EIATTR_MIN_STACK_SIZE
	.align		4
.L_2771:
        /*3fd8*/ 	.byte	0x04, 0x12
        /*3fda*/ 	.short	(.L_2773 - .L_2772)
	.align		4
.L_2772:
        /*3fdc*/ 	.word	index@(_ZN4vllm25paged_attention_v2_kernelI13__nv_bfloat16S1_Li120ELi32ELi128ELNS_18Fp8KVCacheDataTypeE0ELb1ELi512EEEvPfS3_PT_PKS4_PKT0_SA_ifPKiSC_iPKfiiiSE_SE_iiiii)
        /*3fe0*/ 	.word	0x00000000


	//----- nvinfo : EIATTR_MIN_STACK_SIZE
	.align		4
.L_2773:
        /*3fe4*/ 	.byte	0x04, 0x12
        /*3fe6*/ 	.short	(.L_2775 - .L_2774)
	.align		4
.L_2774:
        /*3fe8*/ 	.word	index@(_ZN4vllm25paged_attention_v2_kernelI13__nv_bfloat16S1_Li112ELi32ELi128ELNS_18Fp8KVCacheDataTypeE0ELb1ELi512EEEvPfS3_PT_PKS4_PKT0_SA_ifPKiSC_iPKfiiiSE_SE_iiiii)
        /*3fec*/ 	.word	0x00000000


	//----- nvinfo : EIATTR_MIN_STACK_SIZE
	.align		4
.L_2775:
        /*3ff0*/ 	.byte	0x04, 0x12
        /*3ff2*/ 	.short	(.L_2777 - .L_2776)
	.align		4
.L_2776:
        /*3ff4*/ 	.word	index@(_ZN4vllm25paged_attention_v2_kernelI13__nv_bfloat16S1_Li96ELi32ELi128ELNS_18Fp8KVCacheDataTypeE0ELb1ELi512EEEvPfS3_PT_PKS4_PKT0_SA_ifPKiSC_iPKfiiiSE_SE_iiiii)
        /*3ff8*/ 	.word	0x00000000


	//----- nvinfo : EIATTR_MIN_STACK_SIZE
	.align		4
.L_2777:
        /*3ffc*/ 	.byte	0x04, 0x12
        /*3ffe*/ 	.short	(.L_2779 - .L_2778)
	.align		4
.L_2778:
        /*4000*/ 	.word	index@(_ZN4vllm25paged_attention_v2_kernelI13__nv_bfloat16S1_Li80ELi32ELi128ELNS_18Fp8KVCacheDataTypeE0ELb1ELi512EEEvPfS3_PT_PKS4_PKT0_SA_ifPKiSC_iPKfiiiSE_SE_iiiii)
        /*4004*/ 	.word	0x00000000


	//----- nvinfo : EIATTR_MIN_STACK_SIZE
	.align		4
.L_2779:
        /*4008*/ 	.byte	0x04, 0x12
        /*400a*/ 	.short	(.L_2781 - .L_2780)
	.align		4
.L_2780:
        /*400c*/ 	.word	index@(_ZN4vllm25paged_attention_v2_kernelI13__nv_bfloat16S1_Li64ELi32ELi128ELNS_18Fp8KVCacheDataTypeE0ELb1ELi512EEEvPfS3_PT_PKS4_PKT0_SA_ifPKiSC_iPKfiiiSE_SE_iiiii)
        /*4010*/ 	.word	0x00000000


	//----- nvinfo : EIATTR_MIN_STACK_SIZE
	.align		4
.L_2781:
        /*4014*/ 	.byte	0x04, 0x12
        /*4016*/ 	.short	(.L_2783 - .L_2782)
	.align		4
.L_2782:
        /*4018*/ 	.word	index@(_ZN4vllm25paged_attention_v2_kernelI13__nv_bfloat16S1_Li32ELi32ELi128ELNS_18Fp8KVCacheDataTypeE0ELb1ELi512EEEvPfS3_PT_PKS4_PKT0_SA_ifPKiSC_iPKfiiiSE_SE_iiiii)
        /*401c*/ 	.word	0x00000000


	//----- nvinfo : EIATTR_MIN_STACK_SIZE
	.align		4
.L_2783:
        /*4020*/ 	.byte	0x04, 0x12
        /*4022*/ 	.short	(.L_2785 - .L_2784)
	.align		4
.L_2784:
        /*4024*/ 	.word	index@(_ZN4vllm25paged_attention_v2_kernelI13__nv_bfloat16S1_Li256ELi16ELi128ELNS_18Fp8KVCacheDataTypeE0ELb0ELi512EEEvPfS3_PT_PKS4_PKT0_SA_ifPKiSC_iPKfiiiSE_SE_iiiii)
        /*4028*/ 	.word	0x00000000


	//----- nvinfo : EIATTR_MIN_STACK_SIZE
	.align		4
.L_2785:
        /*402c*/ 	.byte	0x04, 0x12
        /*402e*/ 	.short	(.L_2787 - .L_2786)
	.align		4
.L_2786:
        /*4030*/ 	.word	index@(_ZN4vllm25paged_attention_v2_kernelI13__nv_bfloat16S1_Li192ELi16ELi128ELNS_18Fp8KVCacheDataTypeE0ELb0ELi512EEEvPfS3_PT_PKS4_PKT0_SA_ifPKiSC_iPKfiiiSE_SE_iiiii)
        /*4034*/ 	.word	0x00000000


	//----- nvinfo : EIATTR_MIN_STACK_SIZE
	.align		4
.L_2787:
        /*4038*/ 	.byte	0x04, 0x12
        /*403a*/ 	.short	(.L_2789 - .L_2788)
	.align		4
.L_2788:
        /*403c*/ 	.word	index@(_ZN4vllm25paged_attention_v2_kernelI13__nv_bfloat16S1_Li128ELi16ELi128ELNS_18Fp8KVCacheDataTypeE0ELb0ELi512EEEvPfS3_PT_PKS4_PKT0_SA_ifPKiSC_iPKfiiiSE_SE_iiiii)
        /*4040*/ 	.word	0x00000000


	//----- nvinfo : EIATTR_MIN_STACK_SIZE
	.align		4
.L_2789:
        /*4044*/ 	.byte	0x04, 0x12
        /*4046*/ 	.short	(.L_2791 - .L_2790)
	.align		4
.L_2790:
        /*4048*/ 	.word	index@(_ZN4vllm25paged_attention_v2_kernelI13__nv_bfloat16S1_Li120ELi16ELi128ELNS_18Fp8KVCacheDataTypeE0ELb0ELi512EEEvPfS3_PT_PKS4_PKT0_SA_ifPKiSC_iPKfiiiSE_SE_iiiii)
        /*404c*/ 	.word	0x00000000


	//----- nvinfo : EIATTR_MIN_STACK_SIZE
	.align		4
.L_2791:
        /*4050*/ 	.byte	0x04, 0x12
        /*4052*/ 	.short	(.L_2793 - .L_2792)
	.align		4
.L_2792:
        /*4054*/ 	.word	index@(_ZN4vllm25paged_attention_v2_kernelI13__nv_bfloat16S1_Li112ELi16ELi128ELNS_18Fp8KVCacheDataTypeE0ELb0ELi512EEEvPfS3_PT_PKS4_PKT0_SA_ifPKiSC_iPKfiiiSE_SE_iiiii)
        /*4058*/ 	.word	0x00000000


	//----- nvinfo : EIATTR_MIN_STACK_SIZE
	.align		4
.L_2793:
        /*405c*/ 	.byte	0x04, 0x12
        /*405e*/ 	.short	(.L_2795 - .L_2794)
	.align		4
.L_2794:
        /*4060*/ 	.word	index@(_ZN4vllm25paged_attention_v2_kernelI13__nv_bfloat16S1_Li96ELi16ELi128ELNS_18Fp8KVCacheDataTypeE0ELb0ELi512EEEvPfS3_PT_PKS4_PKT0_SA_ifPKiSC_iPKfiiiSE_SE_iiiii)
        /*4064*/ 	.word	0x00000000


	//----- nvinfo : EIATTR_MIN_STACK_SIZE
	.align		4
.L_2795:
        /*4068*/ 	.byte	0x04, 0x12
        /*406a*/ 	.short	(.L_2797 - .L_2796)
	.align		4
.L_2796:
        /*406c*/ 	.word	index@(_ZN4vllm25paged_attention_v2_kernelI13__nv_bfloat16S1_Li80ELi16ELi128ELNS_18Fp8KVCacheDataTypeE0ELb0ELi512EEEvPfS3_PT_PKS4_PKT0_SA_ifPKiSC_iPKfiiiSE_SE_iiiii)
        /*4070*/ 	.word	0x00000000


	//----- nvinfo : EIATTR_MIN_STACK_SIZE
	.align		4
.L_2797:
        /*4074*/ 	.byte	0x04, 0x12
        /*4076*/ 	.short	(.L_2799 - .L_2798)
	.align		4
.L_2798:
        /*4078*/ 	.word	index@(_ZN4vllm25paged_attention_v2_kernelI13__nv_bfloat16S1_Li64ELi16ELi128ELNS_18Fp8KVCacheDataTypeE0ELb0ELi512EEEvPfS3_PT_PKS4_PKT0_SA_ifPKiSC_iPKfiiiSE_SE_iiiii)
        /*407c*/ 	.word	0x00000000


	//----- nvinfo : EIATTR_MIN_STACK_SIZE
	.align		4
.L_2799:
        /*4080*/ 	.byte	0x04, 0x12
        /*4082*/ 	.short	(.L_2801 - .L_2800)
	.align		4
.L_2800:
        /*4084*/ 	.word	index@(_ZN4vllm25paged_attention_v2_kernelI13__nv_bfloat16S1_Li32ELi16ELi128ELNS_18Fp8KVCacheDataTypeE0ELb0ELi512EEEvPfS3_PT_PKS4_PKT0_SA_ifPKiSC_iPKfiiiSE_SE_iiiii)
        /*4088*/ 	.word	0x00000000


	//----- nvinfo : EIATTR_MIN_STACK_SIZE
	.align		4
.L_2801:
        /*408c*/ 	.byte	0x04, 0x12
        /*408e*/ 	.short	(.L_2803 - .L_2802)
	.align		4
.L_2802:
        /*4090*/ 	.word	index@(_ZN4vllm25paged_attention_v2_kernelI13__nv_bfloat16S1_Li256ELi16ELi128ELNS_18Fp8KVCacheDataTypeE0ELb1ELi512EEEvPfS3_PT_PKS4_PKT0_SA_ifPKiSC_iPKfiiiSE_SE_iiiii)
        /*4094*/ 	.word	0x00000000


	//----- nvinfo : EIATTR_MIN_STACK_SIZE
	.align		4
.L_2803:
        /*4098*/ 	.byte	0x04, 0x12
        /*409a*/ 	.short	(.L_2805 - .L_2804)
	.align		4
.L_2804:
        /*409c*/ 	.word	index@(_ZN4vllm25paged_attention_v2_kernelI13__nv_bfloat16S1_Li192ELi16ELi128ELNS_18Fp8KVCacheDataTypeE0ELb1ELi512EEEvPfS3_PT_PKS4_PKT0_SA_ifPKiSC_iPKfiiiSE_SE_iiiii)
        /*40a0*/ 	.word	0x00000000


	//----- nvinfo : EIATTR_MIN_STACK_SIZE
	.align		4
.L_2805:
        /*40a4*/ 	.byte	0x04, 0x12
        /*40a6*/ 	.short	(.L_2807 - .L_2806)
	.align		4
.L_2806:
        /*40a8*/ 	.word	index@(_ZN4vllm25paged_attention_v2_kernelI13__nv_bfloat16S1_Li128ELi16ELi128ELNS_18Fp8KVCacheDataTypeE0ELb1ELi512EEEvPfS3_PT_PKS4_PKT0_SA_ifPKiSC_iPKfiiiSE_SE_iiiii)
        /*40ac*/ 	.word	0x00000000


	//----- nvinfo : EIATTR_MIN_STACK_SIZE
	.align		4
.L_2807:
        /*40b0*/ 	.byte	0x04, 0x12
        /*40b2*/ 	.short	(.L_2809 - .L_2808)
	.align		4
.L_2808:
        /*40b4*/ 	.word	index@(_ZN4vllm25paged_attention_v2_kernelI13__nv_bfloat16S1_Li120ELi16ELi128ELNS_18Fp8KVCacheDataTypeE0ELb1ELi512EEEvPfS3_PT_PKS4_PKT0_SA_ifPKiSC_iPKfiiiSE_SE_iiiii)
        /*40b8*/ 	.word	0x00000000


	//----- nvinfo : EIATTR_MIN_STACK_SIZE
	.align		4
.L_2809:
        /*40bc*/ 	.byte	0x04, 0x12
        /*40be*/ 	.short	(.L_2811 - .L_2810)
	.align		4
.L_2810:
        /*40c0*/ 	.word	index@(_ZN4vllm25paged_attention_v2_kernelI13__nv_bfloat16S1_Li112ELi16ELi128ELNS_18Fp8KVCacheDataTypeE0ELb1ELi512EEEvPfS3_PT_PKS4_PKT0_SA_ifPKiSC_iPKfiiiSE_SE_iiiii)
        /*40c4*/ 	.word	0x00000000


	//----- nvinfo : EIATTR_MIN_STACK_SIZE
	.align		4
.L_2811:
        /*40c8*/ 	.byte	0x04, 0x12
        /*40ca*/ 	.short	(.L_2813 - .L_2812)
	.align		4
.L_2812:
        /*40cc*/ 	.word	index@(_ZN4vllm25paged_attention_v2_kernelI13__nv_bfloat16S1_Li96ELi16ELi128ELNS_18Fp8KVCacheDataTypeE0ELb1ELi512EEEvPfS3_PT_PKS4_PKT0_SA_ifPKiSC_iPKfiiiSE_SE_iiiii)
        /*40d0*/ 	.word	0x00000000


	//----- nvinfo : EIATTR_MIN_STACK_SIZE
	.align		4
.L_2813:
        /*40d4*/ 	.byte	0x04, 0x12
        /*40d6*/ 	.short	(.L_2815 - .L_2814)
	.align		4
.L_2814:
        /*40d8*/ 	.word	index@(_ZN4vllm25paged_attention_v2_kernelI13__nv_bfloat16S1_Li80ELi16ELi128ELNS_18Fp8KVCacheDataTypeE0ELb1ELi512EEEvPfS3_PT_PKS4_PKT0_SA_ifPKiSC_iPKfiiiSE_SE_iiiii)
        /*40dc*/ 	.word	0x00000000


	//----- nvinfo : EIATTR_MIN_STACK_SIZE
	.align		4
.L_2815:
        /*40e0*/ 	.byte	0x04, 0x12
        /*40e2*/ 	.short	(.L_2817 - .L_2816)
	.align		4
.L_2816:
        /*40e4*/ 	.word	index@(_ZN4vllm25paged_attention_v2_kernelI13__nv_bfloat16S1_Li64ELi16ELi128ELNS_18Fp8KVCacheDataTypeE0ELb1ELi512EEEvPfS3_PT_PKS4_PKT0_SA_ifPKiSC_iPKfiiiSE_SE_iiiii)
        /*40e8*/ 	.word	0x00000000


	//----- nvinfo : EIATTR_MIN_STACK_SIZE
	.align		4
.L_2817:
        /*40ec*/ 	.byte	0x04, 0x12
        /*40ee*/ 	.short	(.L_2819 - .L_2818)
	.align		4
.L_2818:
        /*40f0*/ 	.word	index@(_ZN4vllm25paged_attention_v2_kernelI13__nv_bfloat16S1_Li32ELi16ELi128ELNS_18Fp8KVCacheDataTypeE0ELb1ELi512EEEvPfS3_PT_PKS4_PKT0_SA_ifPKiSC_iPKfiiiSE_SE_iiiii)
        /*40f4*/ 	.word	0x00000000


	//----- nvinfo : EIATTR_MIN_STACK_SIZE
	.align		4
.L_2819:
        /*40f8*/ 	.byte	0x04, 0x12
        /*40fa*/ 	.short	(.L_2821 - .L_2820)
	.align		4
.L_2820:
        /*40fc*/ 	.word	index@(_ZN4vllm25paged_attention_v2_kernelI13__nv_bfloat16S1_Li256ELi8ELi128ELNS_18Fp8KVCacheDataTypeE0ELb0ELi512EEEvPfS3_PT_PKS4_PKT0_SA_ifPKiSC_iPKfiiiSE_SE_iiiii)
        /*4100*/ 	.word	0x00000000


	//----- nvinfo : EIATTR_MIN_STACK_SIZE
	.align		4
.L_2821:
        /*4104*/ 	.byte	0x04, 0x12
        /*4106*/ 	.short	(.L_2823 - .L_2822)
	.align		4
.L_2822:
        /*4108*/ 	.word	index@(_ZN4vllm25paged_attention_v2_kernelI13__nv_bfloat16S1_Li192ELi8ELi128ELNS_18Fp8KVCacheDataTypeE0ELb0ELi512EEEvPfS3_PT_PKS4_PKT0_SA_ifPKiSC_iPKfiiiSE_SE_iiiii)
        /*410c*/ 	.word	0x00000000


	//----- nvinfo : EIATTR_MIN_STACK_SIZE
	.align		4
.L_2823:
        /*4110*/ 	.byte	0x04, 0x12
        /*4112*/ 	.short	(.L_2825 - .L_2824)
	.align		4
.L_2824:
        /*4114*/ 	.word	index@(_ZN4vllm25paged_attention_v2_kernelI13__nv_bfloat16S1_Li128ELi8ELi128ELNS_18Fp8KVCacheDataTypeE0ELb0ELi512EEEvPfS3_PT_PKS4_PKT0_SA_ifPKiSC_iPKfiiiSE_SE_iiiii)
        /*4118*/ 	.word	0x00000000


	//----- nvinfo : EIATTR_MIN_STACK_SIZE
	.align		4
.L_2825:
        /*411c*/ 	.byte	0x04, 0x12
        /*411e*/ 	.short	(.L_2827 - .L_2826)
	.align		4
.L_2826:
        /*4120*/ 	.word	index@(_ZN4vllm25paged_attention_v2_kernelI13__nv_bfloat16S1_Li120ELi8ELi128ELNS_18Fp8KVCacheDataTypeE0ELb0ELi512EEEvPfS3_PT_PKS4_PKT0_SA_ifPKiSC_iPKfiiiSE_SE_iiiii)
        /*4124*/ 	.word	0x00000000


	//----- nvinfo : EIATTR_MIN_STACK_SIZE
	.align		4
.L_2827:
        /*4128*/ 	.byte	0x04, 0x12
        /*412a*/ 	.short	(.L_2829 - .L_2828)
	.align		4
.L_2828:
        /*412c*/ 	.word	index@(_ZN4vllm25paged_attention_v2_kernelI13__nv_bfloat16S1_Li112ELi8ELi128ELNS_18Fp8KVCacheDataTypeE0ELb0ELi512EEEvPfS3_PT_PKS4_PKT0_SA_ifPKiSC_iPKfiiiSE_SE_iiiii)
        /*4130*/ 	.word	0x00000000


	//----- nvinfo : EIATTR_MIN_STACK_SIZE
	.align		4
.L_2829:
        /*4134*/ 	.byte	0x04, 0x12
        /*4136*/ 	.short	(.L_2831 - .L_2830)
	.align		4
.L_2830:
        /*4138*/ 	.word	index@(_ZN4vllm25paged_attention_v2_kernelI13__nv_bfloat16S1_Li96ELi8ELi128ELNS_18Fp8KVCacheDataTypeE0ELb0ELi512EEEvPfS3_PT_PKS4_PKT0_SA_ifPKiSC_iPKfiiiSE_SE_iiiii)
        /*413c*/ 	.word	0x00000000


	//----- nvinfo : EIATTR_MIN_STACK_SIZE
	.align		4
.L_2831:
        /*4140*/ 	.byte	0x04, 0x12
        /*4142*/ 	.short	(.L_2833 - .L_2832)
	.align		4
.L_2832:
        /*4144*/ 	.word	index@(_ZN4vllm25paged_attention_v2_kernelI13__nv_bfloat16S1_Li80ELi8ELi128ELNS_18Fp8KVCacheDataTypeE0ELb0ELi512EEEvPfS3_PT_PKS4_PKT0_SA_ifPKiSC_iPKfiiiSE_SE_iiiii)
        /*4148*/ 	.word	0x00000000


	//----- nvinfo : EIATTR_MIN_STACK_SIZE
	.align		4
.L_2833:
        /*414c*/ 	.byte	0x04, 0x12
        /*414e*/ 	.short	(.L_2835 - .L_2834)
	.align		4
.L_2834:
        /*4150*/ 	.word	index@(_ZN4vllm25paged_attention_v2_kernelI13__nv_bfloat16S1_Li64ELi8ELi128ELNS_18Fp8KVCacheDataTypeE0ELb0ELi512EEEvPfS3_PT_PKS4_PKT0_SA_ifPKiSC_iPKfiiiSE_SE_iiiii)
        /*4154*/ 	.word	0x00000000


	//----- nvinfo : EIATTR_MIN_STACK_SIZE
	.align		4
.L_2835:
        /*4158*/ 	.byte	0x04, 0x12
        /*415a*/ 	.short	(.L_2837 - .L_2836)
	.align		4
.L_2836:
        /*415c*/ 	.word	index@(_ZN4vllm25paged_attention_v2_kernelI13__nv_bfloat16S1_Li32ELi8ELi128ELNS_18Fp8KVCacheDataTypeE0ELb0ELi512EEEvPfS3_PT_PKS4_PKT0_SA_ifPKiSC_iPKfiiiSE_SE_iiiii)
        /*4160*/ 	.word	0x00000000


	//----- nvinfo : EIATTR_MIN_STACK_SIZE
	.align		4
.L_2837:
        /*4164*/ 	.byte	0x04, 0x12
        /*4166*/ 	.short	(.L_2839 - .L_2838)
	.align		4
.L_2838:
        /*4168*/ 	.word	index@(_ZN4vllm32paged_attention_v2_reduce_kernelI13__nv_bfloat16Li256ELi128ELi512EEEvPT_PKfS5_PKS2_PKii)
        /*416c*/ 	.word	0x00000000


	//----- nvinfo : EIATTR_MIN_STACK_SIZE
	.align		4
.L_2839:
        /*4170*/ 	.byte	0x04, 0x12
        /*4172*/ 	.short	(.L_2841 - .L_2840)
	.align		4
.L_2840:
        /*4174*/ 	.word	index@(_ZN4vllm25paged_attention_v2_kernelI13__nv_bfloat16S1_Li256ELi8ELi128ELNS_18Fp8KVCacheDataTypeE0ELb1ELi512EEEvPfS3_PT_PKS4_PKT0_SA_ifPKiSC_iPKfiiiSE_SE_iiiii)
        /*4178*/ 	.word	0x00000000


	//----- nvinfo : EIATTR_MIN_STACK_SIZE
	.align		4
.L_2841:
        /*417c*/ 	.byte	0x04, 0x12
        /*417e*/ 	.short	(.L_2843 - .L_2842)
	.align		4
.L_2842:
        /*4180*/ 	.word	index@(_ZN4vllm32paged_attention_v2_reduce_kernelI13__nv_bfloat16Li192ELi128ELi512EEEvPT_PKfS5_PKS2_PKii)
        /*4184*/ 	.word	0x00000000


	//----- nvinfo : EIATTR_MIN_STACK_SIZE
	.align		4
.L_2843:
        /*4188*/ 	.byte	0x04, 0x12
        /*418a*/ 	.short	(.L_2845 - .L_2844)
	.align		4
.L_2844:
        /*418c*/ 	.word	index@(_ZN4vllm25paged_attention_v2_kernelI13__nv_bfloat16S1_Li192ELi8ELi128ELNS_18Fp8KVCacheDataTypeE0ELb1ELi512EEEvPfS3_PT_PKS4_PKT0_SA_ifPKiSC_iPKfiiiSE_SE_iiiii)
        /*4190*/ 	.word	0x00000000


	//----- nvinfo : EIATTR_MIN_STACK_SIZE
	.align		4
.L_2845:
        /*4194*/ 	.byte	0x04, 0x12
        /*4196*/ 	.short	(.L_2847 - .L_2846)
	.align		4
.L_2846:
        /*4198*/ 	.word	index@(_ZN4vllm32paged_attention_v2_reduce_kernelI13__nv_bfloat16Li128ELi128ELi512EEEvPT_PKfS5_PKS2_PKii)
        /*419c*/ 	.word	0x00000000


	//----- nvinfo : EIATTR_MIN_STACK_SIZE
	.align		4
.L_2847:
        /*41a0*/ 	.byte	0x04, 0x12
        /*41a2*/ 	.short	(.L_2849 - .L_2848)
	.align		4
.L_2848:
        /*41a4*/ 	.word	index@(_ZN4vllm25paged_attention_v2_kernelI13__nv_bfloat16S1_Li128ELi8ELi128ELNS_18Fp8KVCacheDataTypeE0ELb1ELi512EEEvPfS3_PT_PKS4_PKT0_SA_ifPKiSC_iPKfiiiSE_SE_iiiii)
        /*41a8*/ 	.word	0x00000000


	//----- nvinfo : EIATTR_MIN_STACK_SIZE
	.align		4
.L_2849:
        /*41ac*/ 	.byte	0x04, 0x12
        /*41ae*/ 	.short	(.L_2851 - .L_2850)
	.align		4
.L_2850:
        /*41b0*/ 	.word	index@(_ZN4vllm32paged_attention_v2_reduce_kernelI13__nv_bfloat16Li120ELi128ELi512EEEvPT_PKfS5_PKS2_PKii)
        /*41b4*/ 	.word	0x00000000


	//----- nvinfo : EIATTR_MIN_STACK_SIZE
	.align		4
.L_2851:
        /*41b8*/ 	.byte	0x04, 0x12
        /*41ba*/ 	.short	(.L_2853 - .L_2852)
	.align		4
.L_2852:
        /*41bc*/ 	.word	index@(_ZN4vllm25paged_attention_v2_kernelI13__nv_bfloat16S1_Li120ELi8ELi128ELNS_18Fp8KVCacheDataTypeE0ELb1ELi512EEEvPfS3_PT_PKS4_PKT0_SA_ifPKiSC_iPKfiiiSE_SE_iiiii)
        /*41c0*/ 	.word	0x00000000


	//----- nvinfo : EIATTR_MIN_STACK_SIZE
	.align		4
.L_2853:
        /*41c4*/ 	.byte	0x04, 0x12
        /*41c6*/ 	.short	(.L_2855 - .L_2854)
	.align		4
.L_2854:
        /*41c8*/ 	.word	index@(_ZN4vllm32paged_attention_v2_reduce_kernelI13__nv_bfloat16Li112ELi128ELi512EEEvPT_PKfS5_PKS2_PKii)
        /*41cc*/ 	.word	0x00000000


	//----- nvinfo : EIATTR_MIN_STACK_SIZE
	.align		4
.L_2855:
        /*41d0*/ 	.byte	0x04, 0x12
        /*41d2*/ 	.short	(.L_2857 - .L_2856)
	.align		4
.L_2856:
        /*41d4*/ 	.word	index@(_ZN4vllm25paged_attention_v2_kernelI13__nv_bfloat16S1_Li112ELi8ELi128ELNS_18Fp8KVCacheDataTypeE0ELb1ELi512EEEvPfS3_PT_PKS4_PKT0_SA_ifPKiSC_iPKfiiiSE_SE_iiiii)
        /*41d8*/ 	.word	0x00000000


	//----- nvinfo : EIATTR_MIN_STACK_SIZE
	.align		4
.L_2857:
        /*41dc*/ 	.byte	0x04, 0x12
        /*41de*/ 	.short	(.L_2859 - .L_2858)
	.align		4
.L_2858:
        /*41e0*/ 	.word	index@(_ZN4vllm32paged_attention_v2_reduce_kernelI13__nv_bfloat16Li96ELi128ELi512EEEvPT_PKfS5_PKS2_PKii)
        /*41e4*/ 	.word	0x00000000


	//----- nvinfo : EIATTR_MIN_STACK_SIZE
	.align		4
.L_2859:
        /*41e8*/ 	.byte	0x04, 0x12
        /*41ea*/ 	.short	(.L_2861 - .L_2860)
	.align		4
.L_2860:
        /*41ec*/ 	.word	index@(_ZN4vllm25paged_attention_v2_kernelI13__nv_bfloat16S1_Li96ELi8ELi128ELNS_18Fp8KVCacheDataTypeE0ELb1ELi512EEEvPfS3_PT_PKS4_PKT0_SA_ifPKiSC_iPKfiiiSE_SE_iiiii)
        /*41f0*/ 	.word	0x00000000


	//----- nvinfo : EIATTR_MIN_STACK_SIZE
	.align		4
.L_2861:
        /*41f4*/ 	.byte	0x04, 0x12
        /*41f6*/ 	.short	(.L_2863 - .L_2862)
	.align		4
.L_2862:
        /*41f8*/ 	.word	index@(_ZN4vllm32paged_attention_v2_reduce_kernelI13__nv_bfloat16Li80ELi128ELi512EEEvPT_PKfS5_PKS2_PKii)
        /*41fc*/ 	.word	0x00000000


	//----- nvinfo : EIATTR_MIN_STACK_SIZE
	.align		4
.L_2863:
        /*4200*/ 	.byte	0x04, 0x12
        /*4202*/ 	.short	(.L_2865 - .L_2864)
	.align		4
.L_2864:
        /*4204*/ 	.word	index@(_ZN4vllm25paged_attention_v2_kernelI13__nv_bfloat16S1_Li80ELi8ELi128ELNS_18Fp8KVCacheDataTypeE0ELb1ELi512EEEvPfS3_PT_PKS4_PKT0_SA_ifPKiSC_iPKfiiiSE_SE_iiiii)
        /*4208*/ 	.word	0x00000000


	//----- nvinfo : EIATTR_MIN_STACK_SIZE
	.align		4
.L_2865:
        /*420c*/ 	.byte	0x04, 0x12
        /*420e*/ 	.short	(.L_2867 - .L_2866)
	.align		4
.L_2866:
        /*4210*/ 	.word	index@(_ZN4vllm32paged_attention_v2_reduce_kernelI13__nv_bfloat16Li64ELi128ELi512EEEvPT_PKfS5_PKS2_PKii)
        /*4214*/ 	.word	0x00000000


	//----- nvinfo : EIATTR_MIN_STACK_SIZE
	.align		4
.L_2867:
        /*4218*/ 	.byte	0x04, 0x12
        /*421a*/ 	.short	(.L_2869 - .L_2868)
	.align		4
.L_2868:
        /*421c*/ 	.word	index@(_ZN4vllm25paged_attention_v2_kernelI13__nv_bfloat16S1_Li64ELi8ELi128ELNS_18Fp8KVCacheDataTypeE0ELb1ELi512EEEvPfS3_PT_PKS4_PKT0_SA_ifPKiSC_iPKfiiiSE_SE_iiiii)
        /*4220*/ 	.word	0x00000000


	//----- nvinfo : EIATTR_MIN_STACK_SIZE
	.align		4
.L_2869:
        /*4224*/ 	.byte	0x04, 0x12
        /*4226*/ 	.short	(.L_2871 - .L_2870)
	.align		4
.L_2870:
        /*4228*/ 	.word	index@(_ZN4vllm32paged_attention_v2_reduce_kernelI13__nv_bfloat16Li32ELi128ELi512EEEvPT_PKfS5_PKS2_PKii)
        /*422c*/ 	.word	0x00000000


	//----- nvinfo : EIATTR_MIN_STACK_SIZE
	.align		4
.L_2871:
        /*4230*/ 	.byte	0x04, 0x12
        /*4232*/ 	.short	(.L_2873 - .L_2872)
	.align		4
.L_2872:
        /*4234*/ 	.word	index@(_ZN4vllm25paged_attention_v2_kernelI13__nv_bfloat16S1_Li32ELi8ELi128ELNS_18Fp8KVCacheDataTypeE0ELb1ELi512EEEvPfS3_PT_PKS4_PKT0_SA_ifPKiSC_iPKfiiiSE_SE_iiiii)
        /*4238*/ 	.word	0x00000000


	//----- nvinfo : EIATTR_MIN_STACK_SIZE
	.align		4
.L_2873:
        /*423c*/ 	.byte	0x04, 0x12
        /*423e*/ 	.short	(.L_2875 - .L_2874)
	.align		4
.L_2874:
        /*4240*/ 	.word	index@(_ZN4vllm25paged_attention_v2_kernelIttLi256ELi32ELi128ELNS_18Fp8KVCacheDataTypeE0ELb0ELi512EEEvPfS2_PT_PKS3_PKT0_S9_ifPKiSB_iPKfiiiSD_SD_iiiii)
        /*4244*/ 	.word	0x00000000


	//----- nvinfo : EIATTR_MIN_STACK_SIZE
	.align		4
.L_2875:
        /*4248*/ 	.byte	0x04, 0x12
        /*424a*/ 	.short	(.L_2877 - .L_2876)
	.align		4
.L_2876:
        /*424c*/ 	.word	index@(_ZN4vllm25paged_attention_v2_kernelIttLi192ELi32ELi128ELNS_18Fp8KVCacheDataTypeE0ELb0ELi512EEEvPfS2_PT_PKS3_PKT0_S9_ifPKiSB_iPKfiiiSD_SD_iiiii)
        /*4250*/ 	.word	0x00000000


	//----- nvinfo : EIATTR_MIN_STACK_SIZE
	.align		4
.L_2877:
        /*4254*/ 	.byte	0x04, 0x12
        /*4256*/ 	.short	(.L_2879 - .L_2878)
	.align		4
.L_2878:
        /*4258*/ 	.word	index@(_ZN4vllm25paged_attention_v2_kernelIttLi128ELi32ELi128ELNS_18Fp8KVCacheDataTypeE0ELb0ELi512EEEvPfS2_PT_PKS3_PKT0_S9_ifPKiSB_iPKfiiiSD_SD_iiiii)
        /*425c*/ 	.word	0x00000000


	//----- nvinfo : EIATTR_MIN_STACK_SIZE
	.align		4
.L_2879:
        /*4260*/ 	.byte	0x04, 0x12
        /*4262*/ 	.short	(.L_2881 - .L_2880)
	.align		4
.L_2880:
        /*4264*/ 	.word	index@(_ZN4vllm25paged_attention_v2_kernelIttLi120ELi32ELi128ELNS_18Fp8KVCacheDataTypeE0ELb0ELi512EEEvPfS2_PT_PKS3_PKT0_S9_ifPKiSB_iPKfiiiSD_SD_iiiii)
        /*4268*/ 	.word	0x00000000


	//----- nvinfo : EIATTR_MIN_STACK_SIZE
	.align		4
.L_2881:
        /*426c*/ 	.byte	0x04, 0x12
        /*426e*/ 	.short	(.L_2883 - .L_2882)
	.align		4
.L_2882:
        /*4270*/ 	.word	index@(_ZN4vllm25paged_attention_v2_kernelIttLi112ELi32ELi128ELNS_18Fp8KVCacheDataTypeE0ELb0ELi512EEEvPfS2_PT_PKS3_PKT0_S9_ifPKiSB_iPKfiiiSD_SD_iiiii)
        /*4274*/ 	.word	0x00000000


	//----- nvinfo : EIATTR_MIN_STACK_SIZE
	.align		4
.L_2883:
        /*4278*/ 	.byte	0x04, 0x12
        /*427a*/ 	.short	(.L_2885 - .L_2884)
	.align		4
.L_2884:
        /*427c*/ 	.word	index@(_ZN4vllm25paged_attention_v2_kernelIttLi96ELi32ELi128ELNS_18Fp8KVCacheDataTypeE0ELb0ELi512EEEvPfS2_PT_PKS3_PKT0_S9_ifPKiSB_iPKfiiiSD_SD_iiiii)
        /*4280*/ 	.word	0x00000000


	//----- nvinfo : EIATTR_MIN_STACK_SIZE
	.align		4
.L_2885:
        /*4284*/ 	.byte	0x04, 0x12
        /*4286*/ 	.short	(.L_2887 - .L_2886)
	.align		4
.L_2886:
        /*4288*/ 	.word	index@(_ZN4vllm25paged_attention_v2_kernelIttLi80ELi32ELi128ELNS_18Fp8KVCacheDataTypeE0ELb0ELi512EEEvPfS2_PT_PKS3_PKT0_S9_ifPKiSB_iPKfiiiSD_SD_iiiii)
        /*428c*/ 	.word	0x00000000


	//----- nvinfo : EIATTR_MIN_STACK_SIZE
	.align		4
.L_2887:
        /*4290*/ 	.byte	0x04, 0x12
        /*4292*/ 	.short	(.L_2889 - .L_2888)
	.align		4
.L_2888:
        /*4294*/ 	.word	index@(_ZN4vllm25paged_attention_v2_kernelIttLi64ELi32ELi128ELNS_18Fp8KVCacheDataTypeE0ELb0ELi512EEEvPfS2_PT_PKS3_PKT0_S9_ifPKiSB_iPKfiiiSD_SD_iiiii)
        /*4298*/ 	.word	0x00000000


	//----- nvinfo : EIATTR_MIN_STACK_SIZE
	.align		4
.L_2889:
        /*429c*/ 	.byte	0x04, 0x12
        /*429e*/ 	.short	(.L_2891 - .L_2890)
	.align		4
.L_2890:
        /*42a0*/ 	.word	index@(_ZN4vllm25paged_attention_v2_kernelIttLi32ELi32ELi128ELNS_18Fp8KVCacheDataTypeE0ELb0ELi512EEEvPfS2_PT_PKS3_PKT0_S9_ifPKiSB_iPKfiiiSD_SD_iiiii)
        /*42a4*/ 	.word	0x00000000


	//----- nvinfo : EIATTR_MIN_STACK_SIZE
	.align		4
.L_2891:
        /*42a8*/ 	.byte	0x04, 0x12
        /*42aa*/ 	.short	(.L_2893 - .L_2892)
	.align		4
.L_2892:
        /*42ac*/ 	.word	index@(_ZN4vllm25paged_attention_v2_kernelIttLi256ELi32ELi128ELNS_18Fp8KVCacheDataTypeE0ELb1ELi512EEEvPfS2_PT_PKS3_PKT0_S9_ifPKiSB_iPKfiiiSD_SD_iiiii)
        /*42b0*/ 	.word	0x00000000


	//----- nvinfo : EIATTR_MIN_STACK_SIZE
	.align		4
.L_2893:
        /*42b4*/ 	.byte	0x04, 0x12
        /*42b6*/ 	.short	(.L_2895 - .L_2894)
	.align		4
.L_2894:
        /*42b8*/ 	.word	index@(_ZN4vllm25paged_attention_v2_kernelIttLi192ELi32ELi128ELNS_18Fp8KVCacheDataTypeE0ELb1ELi512EEEvPfS2_PT_PKS3_PKT0_S9_ifPKiSB_iPKfiiiSD_SD_iiiii)
        /*42bc*/ 	.word	0x00000000


	//----- nvinfo : EIATTR_MIN_STACK_SIZE
	.align		4
.L_2895:
        /*42c0*/ 	.byte	0x04, 0x12
        /*42c2*/ 	.short	(.L_2897 - .L_2896)
	.align		4
.L_2896:
        /*42c4*/ 	.word	index@(_ZN4vllm25paged_attention_v2_kernelIttLi128ELi32ELi128ELNS_18Fp8KVCacheDataTypeE0ELb1ELi512EEEvPfS2_PT_PKS3_PKT0_S9_ifPKiSB_iPKfiiiSD_SD_iiiii)
        /*42c8*/ 	.word	0x00000000


	//----- nvinfo : EIATTR_MIN_STACK_SIZE
	.align		4
.L_2897:
        /*42cc*/ 	.byte	0x04, 0x12
        /*42ce*/ 	.short	(.L_2899 - .L_2898)
	.align		4
.L_2898:
        /*42d0*/ 	.word	index@(_ZN4vllm25paged_attention_v2_kernelIttLi120ELi32ELi128ELNS_18Fp8KVCacheDataTypeE0ELb1ELi512EEEvPfS2_PT_PKS3_PKT0_S9_ifPKiSB_iPKfiiiSD_SD_iiiii)
        /*42d4*/ 	.word	0x00000000


	//----- nvinfo : EIATTR_MIN_STACK_SIZE
	.align		4
.L_2899:
        /*42d8*/ 	.byte	0x04, 0x12
        /*42da*/ 	.short	(.L_2901 - .L_2900)
	.align		4
.L_2900:
        /*42dc*/ 	.word	index@(_ZN4vllm25paged_attention_v2_kernelIttLi112ELi32ELi128ELNS_18Fp8KVCacheDataTypeE0ELb1ELi512EEEvPfS2_PT_PKS3_PKT0_S9_ifPKiSB_iPKfiiiSD_SD_iiiii)
        /*42e0*/ 	.word	0x00000000


	//----- nvinfo : EIATTR_MIN_STACK_SIZE
	.align		4
.L_2901:
        /*42e4*/ 	.byte	0x04, 0x12
        /*42e6*/ 	.short	(.L_2903 - .L_2902)
	.align		4
.L_2902:
        /*42e8*/ 	.word	index@(_ZN4vllm25paged_attention_v2_kernelIttLi96ELi32ELi128ELNS_18Fp8KVCacheDataTypeE0ELb1ELi512EEEvPfS2_PT_PKS3_PKT0_S9_ifPKiSB_iPKfiiiSD_SD_iiiii)
        /*42ec*/ 	.word	0x00000000


	//----- nvinfo : EIATTR_MIN_STACK_SIZE
	.align		4
.L_2903:
        /*42f0*/ 	.byte	0x04, 0x12
        /*42f2*/ 	.short	(.L_2905 - .L_2904)
	.align		4
.L_2904:
        /*42f4*/ 	.word	index@(_ZN4vllm25paged_attention_v2_kernelIttLi80ELi32ELi128ELNS_18Fp8KVCacheDataTypeE0ELb1ELi512EEEvPfS2_PT_PKS3_PKT0_S9_ifPKiSB_iPKfiiiSD_SD_iiiii)
        /*42f8*/ 	.word	0x00000000


	//----- nvinfo : EIATTR_MIN_STACK_SIZE
	.align		4
.L_2905:
        /*42fc*/ 	.byte	0x04, 0x12
        /*42fe*/ 	.short	(.L_2907 - .L_2906)
	.align		4
.L_2906:
        /*4300*/ 	.word	index@(_ZN4vllm25paged_attention_v2_kernelIttLi64ELi32ELi128ELNS_18Fp8KVCacheDataTypeE0ELb1ELi512EEEvPfS2_PT_PKS3_PKT0_S9_ifPKiSB_iPKfiiiSD_SD_iiiii)
        /*4304*/ 	.word	0x00000000


	//----- nvinfo : EIATTR_MIN_STACK_SIZE
	.align		4
.L_2907:
        /*4308*/ 	.byte	0x04, 0x12
        /*430a*/ 	.short	(.L_2909 - .L_2908)
	.align		4
.L_2908:
        /*430c*/ 	.word	index@(_ZN4vllm25paged_attention_v2_kernelIttLi32ELi32ELi128ELNS_18Fp8KVCacheDataTypeE0ELb1ELi512EEEvPfS2_PT_PKS3_PKT0_S9_ifPKiSB_iPKfiiiSD_SD_iiiii)
        /*4310*/ 	.word	0x00000000


	//----- nvinfo : EIATTR_MIN_STACK_SIZE
	.align		4
.L_2909:
        /*4314*/ 	.byte	0x04, 0x12
        /*4316*/ 	.short	(.L_2911 - .L_2910)
	.align		4
.L_2910:
        /*4318*/ 	.word	index@(_ZN4vllm25paged_attention_v2_kernelIttLi256ELi16ELi128ELNS_18Fp8KVCacheDataTypeE0ELb0ELi512EEEvPfS2_PT_PKS3_PKT0_S9_ifPKiSB_iPKfiiiSD_SD_iiiii)
        /*431c*/ 	.word	0x00000000


	//----- nvinfo : EIATTR_MIN_STACK_SIZE
	.align		4
.L_2911:
        /*4320*/ 	.byte	0x04, 0x12
        /*4322*/ 	.short	(.L_2913 - .L_2912)
	.align		4
.L_2912:
        /*4324*/ 	.word	index@(_ZN4vllm25paged_attention_v2_kernelIttLi192ELi16ELi128ELNS_18Fp8KVCacheDataTypeE0ELb0ELi512EEEvPfS2_PT_PKS3_PKT0_S9_ifPKiSB_iPKfiiiSD_SD_iiiii)
        /*4328*/ 	.word	0x00000000


	//----- nvinfo : EIATTR_MIN_STACK_SIZE
	.align		4
.L_2913:
        /*432c*/ 	.byte	0x04, 0x12
        /*432e*/ 	.short	(.L_2915 - .L_2914)
	.align		4
.L_2914:
        /*4330*/ 	.word	index@(_ZN4vllm25paged_attention_v2_kernelIttLi128ELi16ELi128ELNS_18Fp8KVCacheDataTypeE0ELb0ELi512EEEvPfS2_PT_PKS3_PKT0_S9_ifPKiSB_iPKfiiiSD_SD_iiiii)
        /*4334*/ 	.word	0x00000000


	//----- nvinfo : EIATTR_MIN_STACK_SIZE
	.align		4
.L_2915:
        /*4338*/ 	.byte	0x04, 0x12
        /*433a*/ 	.short	(.L_2917 - .L_2916)
	.align		4
.L_2916:
        /*433c*/ 	.word	index@(_ZN4vllm25paged_attention_v2_kernelIttLi120ELi16ELi128ELNS_18Fp8KVCacheDataTypeE0ELb0ELi512EEEvPfS2_PT_PKS3_PKT0_S9_ifPKiSB_iPKfiiiSD_SD_iiiii)
        /*4340*/ 	.word	0x00000000


	//----- nvinfo : EIATTR_MIN_STACK_SIZE
	.align		4
.L_2917:
        /*4344*/ 	.byte	0x04, 0x12
        /*4346*/ 	.short	(.L_2919 - .L_2918)
	.align		4
.L_2918:
        /*4348*/ 	.word	index@(_ZN4vllm25paged_attention_v2_kernelIttLi112ELi16ELi128ELNS_18Fp8KVCacheDataTypeE0ELb0ELi512EEEvPfS2_PT_PKS3_PKT0_S9_ifPKiSB_iPKfiiiSD_SD_iiiii)
        /*434c*/ 	.word	0x00000000


	//----- nvinfo : EIATTR_MIN_STACK_SIZE
	.align		4
.L_2919:
        /*4350*/ 	.byte	0x04, 0x12
        /*4352*/ 	.short	(.L_2921 - .L_2920)
	.align		4
.L_2920:
        /*4354*/ 	.word	index@(_ZN4vllm25paged_attention_v2_kernelIttLi96ELi16ELi128ELNS_18Fp8KVCacheDataTypeE0ELb0ELi512EEEvPfS2_PT_PKS3_PKT0_S9_ifPKiSB_iPKfiiiSD_SD_iiiii)
        /*4358*/ 	.word	0x00000000


	//----- nvinfo : EIATTR_MIN_STACK_SIZE
	.align		4
.L_2921:
        /*435c*/ 	.byte	0x04, 0x12
        /*435e*/ 	.short	(.L_2923 - .L_2922)
	.align		4
.L_2922:
        /*4360*/ 	.word	index@(_ZN4vllm25paged_attention_v2_kernelIttLi80ELi16ELi128ELNS_18Fp8KVCacheDataTypeE0ELb0ELi512EEEvPfS2_PT_PKS3_PKT0_S9_ifPKiSB_iPKfiiiSD_SD_iiiii)
        /*4364*/ 	.word	0x00000000


	//----- nvinfo : EIATTR_MIN_STACK_SIZE
	.align		4
.L_2923:
        /*4368*/ 	.byte	0x04, 0x12
        /*436a*/ 	.short	(.L_2925 - .L_2924)
	.align		4
.L_2924:
        /*436c*/ 	.word	index@(_ZN4vllm25paged_attention_v2_kernelIttLi64ELi16ELi128ELNS_18Fp8KVCacheDataTypeE0ELb0ELi512EEEvPfS2_PT_PKS3_PKT0_S9_ifPKiSB_iPKfiiiSD_SD_iiiii)
        /*4370*/ 	.word	0x00000000


	//----- nvinfo : EIATTR_MIN_STACK_SIZE
	.align		4
.L_2925:
        /*4374*/ 	.byte	0x04, 0x12
        /*4376*/ 	.short	(.L_2927 - .L_2926)
	.align		4
.L_2926:
        /*4378*/ 	.word	index@(_ZN4vllm25paged_attention_v2_kernelIttLi32ELi16ELi128ELNS_18Fp8KVCacheDataTypeE0ELb0ELi512EEEvPfS2_PT_PKS3_PKT0_S9_ifPKiSB_iPKfiiiSD_SD_iiiii)
        /*437c*/ 	.word	0x00000000


	//----- nvinfo : EIATTR_MIN_STACK_SIZE
	.align		4
.L_2927:
        /*4380*/ 	.byte	0x04, 0x12
        /*4382*/ 	.short	(.L_2929 - .L_2928)
	.align		4
.L_2928:
        /*4384*/ 	.word	index@(_ZN4vllm25paged_attention_v2_kernelIttLi256ELi16ELi128ELNS_18Fp8KVCacheDataTypeE0ELb1ELi512EEEvPfS2_PT_PKS3_PKT0_S9_ifPKiSB_iPKfiiiSD_SD_iiiii)
        /*4388*/ 	.word	0x00000000


	//----- nvinfo : EIATTR_MIN_STACK_SIZE
	.align		4
.L_2929:
        /*438c*/ 	.byte	0x04, 0x12
        /*438e*/ 	.short	(.L_2931 - .L_2930)
	.align		4
.L_2930:
        /*4390*/ 	.word	index@(_ZN4vllm25paged_attention_v2_kernelIttLi192ELi16ELi128ELNS_18Fp8KVCacheDataTypeE0ELb1ELi512EEEvPfS2_PT_PKS3_PKT0_S9_ifPKiSB_iPKfiiiSD_SD_iiiii)
        /*4394*/ 	.word	0x00000000


	//----- nvinfo : EIATTR_MIN_STACK_SIZE
	.align		4
.L_2931:
        /*4398*/ 	.byte	0x04, 0x12
        /*439a*/ 	.short	(.L_2933 - .L_2932)
	.align		4
.L_2932:
        /*439c*/ 	.word	index@(_ZN4vllm25paged_attention_v2_kernelIttLi128ELi16ELi128ELNS_18Fp8KVCacheDataTypeE0ELb1ELi512EEEvPfS2_PT_PKS3_PKT0_S9_ifPKiSB_iPKfiiiSD_SD_iiiii)
        /*43a0*/ 	.word	0x00000000


	//----- nvinfo : EIATTR_MIN_STACK_SIZE
	.align		4
.L_2933:
        /*43a4*/ 	.byte	0x04, 0x12
        /*43a6*/ 	.short	(.L_2935 - .L_2934)
	.align		4
.L_2934:
        /*43a8*/ 	.word	index@(_ZN4vllm25paged_attention_v2_kernelIttLi120ELi16ELi128ELNS_18Fp8KVCacheDataTypeE0ELb1ELi512EEEvPfS2_PT_PKS3_PKT0_S9_ifPKiSB_iPKfiiiSD_SD_iiiii)
        /*43ac*/ 	.word	0x00000000


	//----- nvinfo : EIATTR_MIN_STACK_SIZE
	.align		4
.L_2935:
        /*43b0*/ 	.byte	0x04, 0x12
        /*43b2*/ 	.short	(.L_2937 - .L_2936)
	.align		4
.L_2936:
        /*43b4*/ 	.word	index@(_ZN4vllm25paged_attention_v2_kernelIttLi112ELi16ELi128ELNS_18Fp8KVCacheDataTypeE0ELb1ELi512EEEvPfS2_PT_PKS3_PKT0_S9_ifPKiSB_iPKfiiiSD_SD_iiiii)
        /*43b8*/ 	.word	0x00000000


	//----- nvinfo : EIATTR_MIN_STACK_SIZE
	.align		4
.L_2937:
        /*43bc*/ 	.byte	0x04, 0x12
        /*43be*/ 	.short	(.L_2939 - .L_2938)
	.align		4
.L_2938:
        /*43c0*/ 	.word	index@(_ZN4vllm25paged_attention_v2_kernelIttLi96ELi16ELi128ELNS_18Fp8KVCacheDataTypeE0ELb1ELi512EEEvPfS2_PT_PKS3_PKT0_S9_ifPKiSB_iPKfiiiSD_SD_iiiii)
        /*43c4*/ 	.word	0x00000000


	//----- nvinfo : EIATTR_MIN_STACK_SIZE
	.align		4
.L_2939:
        /*43c8*/ 	.byte	0x04, 0x12
        /*43ca*/ 	.short	(.L_2941 - .L_2940)
	.align		4
.L_2940:
        /*43cc*/ 	.word	index@(_ZN4vllm25paged_attention_v2_kernelIttLi80ELi16ELi128ELNS_18Fp8KVCacheDataTypeE0ELb1ELi512EEEvPfS2_PT_PKS3_PKT0_S9_ifPKiSB_iPKfiiiSD_SD_iiiii)
        /*43d0*/ 	.word	0x00000000


	//----- nvinfo : EIATTR_MIN_STACK_SIZE
	.align		4
.L_2941:
        /*43d4*/ 	.byte	0x04, 0x12
        /*43d6*/ 	.short	(.L_2943 - .L_2942)
	.align		4
.L_2942:
        /*43d8*/ 	.word	index@(_ZN4vllm25paged_attention_v2_kernelIttLi64ELi16ELi128ELNS_18Fp8KVCacheDataTypeE0ELb1ELi512EEEvPfS2_PT_PKS3_PKT0_S9_ifPKiSB_iPKfiiiSD_SD_iiiii)
        /*43dc*/ 	.word	0x00000000


	//----- nvinfo : EIATTR_MIN_STACK_SIZE
	.align		4
.L_2943:
        /*43e0*/ 	.byte	0x04, 0x12
        /*43e2*/ 	.short	(.L_2945 - .L_2944)
	.align		4
.L_2944:
        /*43e4*/ 	.word	index@(_ZN4vllm25paged_attention_v2_kernelIttLi32ELi16ELi128ELNS_18Fp8KVCacheDataTypeE0ELb1ELi512EEEvPfS2_PT_PKS3_PKT0_S9_ifPKiSB_iPKfiiiSD_SD_iiiii)
        /*43e8*/ 	.word	0x00000000


	//----- nvinfo : EIATTR_MIN_STACK_SIZE
	.align		4
.L_2945:
        /*43ec*/ 	.byte	0x04, 0x12
        /*43ee*/ 	.short	(.L_2947 - .L_2946)
	.align		4
.L_2946:
        /*43f0*/ 	.word	index@(_ZN4vllm25paged_attention_v2_kernelIttLi256ELi8ELi128ELNS_18Fp8KVCacheDataTypeE0ELb0ELi512EEEvPfS2_PT_PKS3_PKT0_S9_ifPKiSB_iPKfiiiSD_SD_iiiii)
        /*43f4*/ 	.word	0x00000000


	//----- nvinfo : EIATTR_MIN_STACK_SIZE
	.align		4
.L_2947:
        /*43f8*/ 	.byte	0x04, 0x12
        /*43fa*/ 	.short	(.L_2949 - .L_2948)
	.align		4
.L_2948:
        /*43fc*/ 	.word	index@(_ZN4vllm25paged_attention_v2_kernelIttLi192ELi8ELi128ELNS_18Fp8KVCacheDataTypeE0ELb0ELi512EEEvPfS2_PT_PKS3_PKT0_S9_ifPKiSB_iPKfiiiSD_SD_iiiii)
        /*4400*/ 	.word	0x00000000


	//----- nvinfo : EIATTR_MIN_STACK_SIZE
	.align		4
.L_2949:
        /*4404*/ 	.byte	0x04, 0x12
        /*4406*/ 	.short	(.L_2951 - .L_2950)
	.align		4
.L_2950:
        /*4408*/ 	.word	index@(_ZN4vllm25paged_attention_v2_kernelIttLi128ELi8ELi128ELNS_18Fp8KVCacheDataTypeE0ELb0ELi512EEEvPfS2_PT_PKS3_PKT0_S9_ifPKiSB_iPKfiiiSD_SD_iiiii)
        /*440c*/ 	.word	0x00000000


	//----- nvinfo : EIATTR_MIN_STACK_SIZE
	.align		4
.L_2951:
        /*4410*/ 	.byte	0x04, 0x12
        /*4412*/ 	.short	(.L_2953 - .L_2952)
	.align		4
.L_2952:
        /*4414*/ 	.word	index@(_ZN4vllm25paged_attention_v2_kernelIttLi120ELi8ELi128ELNS_18Fp8KVCacheDataTypeE0ELb0ELi512EEEvPfS2_PT_PKS3_PKT0_S9_ifPKiSB_iPKfiiiSD_SD_iiiii)
        /*4418*/ 	.word	0x00000000


	//----- nvinfo : EIATTR_MIN_STACK_SIZE
	.align		4
.L_2953:
        /*441c*/ 	.byte	0x04, 0x12
        /*441e*/ 	.short	(.L_2955 - .L_2954)
	.align		4
.L_2954:
        /*4420*/ 	.word	index@(_ZN4vllm25paged_attention_v2_kernelIttLi112ELi8ELi128ELNS_18Fp8KVCacheDataTypeE0ELb0ELi512EEEvPfS2_PT_PKS3_PKT0_S9_ifPKiSB_iPKfiiiSD_SD_iiiii)
        /*4424*/ 	.word	0x00000000


	//----- nvinfo : EIATTR_MIN_STACK_SIZE
	.align		4
.L_2955:
        /*4428*/ 	.byte	0x04, 0x12
        /*442a*/ 	.short	(.L_2957 - .L_2956)
	.align		4
.L_2956:
        /*442c*/ 	.word	index@(_ZN4vllm25paged_attention_v2_kernelIttLi96ELi8ELi128ELNS_18Fp8KVCacheDataTypeE0ELb0ELi512EEEvPfS2_PT_PKS3_PKT0_S9_ifPKiSB_iPKfiiiSD_SD_iiiii)
        /*4430*/ 	.word	0x00000000


	//----- nvinfo : EIATTR_MIN_STACK_SIZE
	.align		4
.L_2957:
        /*4434*/ 	.byte	0x04, 0x12
        /*4436*/ 	.short	(.L_2959 - .L_2958)
	.align		4
.L_2958:
        /*4438*/ 	.word	index@(_ZN4vllm25paged_attention_v2_kernelIttLi80ELi8ELi128ELNS_18Fp8KVCacheDataTypeE0ELb0ELi512EEEvPfS2_PT_PKS3_PKT0_S9_ifPKiSB_iPKfiiiSD_SD_iiiii)
        /*443c*/ 	.word	0x00000000


	//----- nvinfo : EIATTR_MIN_STACK_SIZE
	.align		4
.L_2959:
        /*4440*/ 	.byte	0x04, 0x12
        /*4442*/ 	.short	(.L_2961 - .L_2960)
	.align		4
.L_2960:
        /*4444*/ 	.word	index@(_ZN4vllm25paged_attention_v2_kernelIttLi64ELi8ELi128ELNS_18Fp8KVCacheDataTypeE0ELb0ELi512EEEvPfS2_PT_PKS3_PKT0_S9_ifPKiSB_iPKfiiiSD_SD_iiiii)
        /*4448*/ 	.word	0x00000000


	//----- nvinfo : EIATTR_MIN_STACK_SIZE
	.align		4
.L_2961:
        /*444c*/ 	.byte	0x04, 0x12
        /*444e*/ 	.short	(.L_2963 - .L_2962)
	.align		4
.L_2962:
        /*4450*/ 	.word	index@(_ZN4vllm25paged_attention_v2_kernelIttLi32ELi8ELi128ELNS_18Fp8KVCacheDataTypeE0ELb0ELi512EEEvPfS2_PT_PKS3_PKT0_S9_ifPKiSB_iPKfiiiSD_SD_iiiii)
        /*4454*/ 	.word	0x00000000


	//----- nvinfo : EIATTR_MIN_STACK_SIZE
	.align		4
.L_2963:
        /*4458*/ 	.byte	0x04, 0x12
        /*445a*/ 	.short	(.L_2965 - .L_2964)
	.align		4
.L_2964:
        /*445c*/ 	.word	index@(_ZN4vllm32paged_attention_v2_reduce_kernelItLi256ELi128ELi512EEEvPT_PKfS4_PKS1_PKii)
        /*4460*/ 	.word	0x00000000


	//----- nvinfo : EIATTR_MIN_STACK_SIZE
	.align		4
.L_2965:
        /*4464*/ 	.byte	0x04, 0x12
        /*4466*/ 	.short	(.L_2967 - .L_2966)
	.align		4
.L_2966:
        /*4468*/ 	.word	index@(_ZN4vllm25paged_attention_v2_kernelIttLi256ELi8ELi128ELNS_18Fp8KVCacheDataTypeE0ELb1ELi512EEEvPfS2_PT_PKS3_PKT0_S9_ifPKiSB_iPKfiiiSD_SD_iiiii)
        /*446c*/ 	.word	0x00000000


	//----- nvinfo : EIATTR_MIN_STACK_SIZE
	.align		4
.L_2967:
        /*4470*/ 	.byte	0x04, 0x12
        /*4472*/ 	.short	(.L_2969 - .L_2968)
	.align		4
.L_2968:
        /*4474*/ 	.word	index@(_ZN4vllm32paged_attention_v2_reduce_kernelItLi192ELi128ELi512EEEvPT_PKfS4_PKS1_PKii)
        /*4478*/ 	.word	0x00000000


	//----- nvinfo : EIATTR_MIN_STACK_SIZE
	.align		4
.L_2969:
        /*447c*/ 	.byte	0x04, 0x12
        /*447e*/ 	.short	(.L_2971 - .L_2970)
	.align		4
.L_2970:
        /*4480*/ 	.word	index@(_ZN4vllm25paged_attention_v2_kernelIttLi192ELi8ELi128ELNS_18Fp8KVCacheDataTypeE0ELb1ELi512EEEvPfS2_PT_PKS3_PKT0_S9_ifPKiSB_iPKfiiiSD_SD_iiiii)
        /*4484*/ 	.word	0x00000000


	//----- nvinfo : EIATTR_MIN_STACK_SIZE
	.align		4
.L_2971:
        /*4488*/ 	.byte	0x04, 0x12
        /*448a*/ 	.short	(.L_2973 - .L_2972)
	.align		4
.L_2972:
        /*448c*/ 	.word	index@(_ZN4vllm32paged_attention_v2_reduce_kernelItLi128ELi128ELi512EEEvPT_PKfS4_PKS1_PKii)
        /*4490*/ 	.word	0x00000000


	//----- nvinfo : EIATTR_MIN_STACK_SIZE
	.align		4
.L_2973:
        /*4494*/ 	.byte	0x04, 0x12
        /*4496*/ 	.short	(.L_2975 - .L_2974)
	.align		4
.L_2974:
        /*4498*/ 	.word	index@(_ZN4vllm25paged_attention_v2_kernelIttLi128ELi8ELi128ELNS_18Fp8KVCacheDataTypeE0ELb1ELi512EEEvPfS2_PT_PKS3_PKT0_S9_ifPKiSB_iPKfiiiSD_SD_iiiii)
        /*449c*/ 	.word	0x00000000


	//----- nvinfo : EIATTR_MIN_STACK_SIZE
	.align		4
.L_2975:
        /*44a0*/ 	.byte	0x04, 0x12
        /*44a2*/ 	.short	(.L_2977 - .L_2976)
	.align		4
.L_2976:
        /*44a4*/ 	.word	index@(_ZN4vllm32paged_attention_v2_reduce_kernelItLi120ELi128ELi512EEEvPT_PKfS4_PKS1_PKii)
        /*44a8*/ 	.word	0x00000000


	//----- nvinfo : EIATTR_MIN_STACK_SIZE
	.align		4
.L_2977:
        /*44ac*/ 	.byte	0x04, 0x12
        /*44ae*/ 	.short	(.L_2979 - .L_2978)
	.align		4
.L_2978:
        /*44b0*/ 	.word	index@(_ZN4vllm25paged_attention_v2_kernelIttLi120ELi8ELi128ELNS_18Fp8KVCacheDataTypeE0ELb1ELi512EEEvPfS2_PT_PKS3_PKT0_S9_ifPKiSB_iPKfiiiSD_SD_iiiii)
        /*44b4*/ 	.word	0x00000000


	//----- nvinfo : EIATTR_MIN_STACK_SIZE
	.align		4
.L_2979:
        /*44b8*/ 	.byte	0x04, 0x12
        /*44ba*/ 	.short	(.L_2981 - .L_2980)
	.align		4
.L_2980:
        /*44bc*/ 	.word	index@(_ZN4vllm32paged_attention_v2_reduce_kernelItLi112ELi128ELi512EEEvPT_PKfS4_PKS1_PKii)
        /*44c0*/ 	.word	0x00000000


	//----- nvinfo : EIATTR_MIN_STACK_SIZE
	.align		4
.L_2981:
        /*44c4*/ 	.byte	0x04, 0x12
        /*44c6*/ 	.short	(.L_2983 - .L_2982)
	.align		4
.L_2982:
        /*44c8*/ 	.word	index@(_ZN4vllm25paged_attention_v2_kernelIttLi112ELi8ELi128ELNS_18Fp8KVCacheDataTypeE0ELb1ELi512EEEvPfS2_PT_PKS3_PKT0_S9_ifPKiSB_iPKfiiiSD_SD_iiiii)
        /*44cc*/ 	.word	0x00000000


	//----- nvinfo : EIATTR_MIN_STACK_SIZE
	.align		4
.L_2983:
        /*44d0*/ 	.byte	0x04, 0x12
        /*44d2*/ 	.short	(.L_2985 - .L_2984)
	.align		4
.L_2984:
        /*44d4*/ 	.word	index@(_ZN4vllm32paged_attention_v2_reduce_kernelItLi96ELi128ELi512EEEvPT_PKfS4_PKS1_PKii)
        /*44d8*/ 	.word	0x00000000


	//----- nvinfo : EIATTR_MIN_STACK_SIZE
	.align		4
.L_2985:
        /*44dc*/ 	.byte	0x04, 0x12
        /*44de*/ 	.short	(.L_2987 - .L_2986)
	.align		4
.L_2986:
        /*44e0*/ 	.word	index@(_ZN4vllm25paged_attention_v2_kernelIttLi96ELi8ELi128ELNS_18Fp8KVCacheDataTypeE0ELb1ELi512EEEvPfS2_PT_PKS3_PKT0_S9_ifPKiSB_iPKfiiiSD_SD_iiiii)
        /*44e4*/ 	.word	0x00000000


	//----- nvinfo : EIATTR_MIN_STACK_SIZE
	.align		4
.L_2987:
        /*44e8*/ 	.byte	0x04, 0x12
        /*44ea*/ 	.short	(.L_2989 - .L_2988)
	.align		4
.L_2988:
        /*44ec*/ 	.word	index@(_ZN4vllm32paged_attention_v2_reduce_kernelItLi80ELi128ELi512EEEvPT_PKfS4_PKS1_PKii)
        /*44f0*/ 	.word	0x00000000


	//----- nvinfo : EIATTR_MIN_STACK_SIZE
	.align		4
.L_2989:
        /*44f4*/ 	.byte	0x04, 0x12
        /*44f6*/ 	.short	(.L_2991 - .L_2990)
	.align		4
.L_2990:
        /*44f8*/ 	.word	index@(_ZN4vllm25paged_attention_v2_kernelIttLi80ELi8ELi128ELNS_18Fp8KVCacheDataTypeE0ELb1ELi512EEEvPfS2_PT_PKS3_PKT0_S9_ifPKiSB_iPKfiiiSD_SD_iiiii)
        /*44fc*/ 	.word	0x00000000


	//----- nvinfo : EIATTR_MIN_STACK_SIZE
	.align		4
.L_2991:
        /*4500*/ 	.byte	0x04, 0x12
        /*4502*/ 	.short	(.L_2993 - .L_2992)
	.align		4
.L_2992:
        /*4504*/ 	.word	index@(_ZN4vllm32paged_attention_v2_reduce_kernelItLi64ELi128ELi512EEEvPT_PKfS4_PKS1_PKii)
        /*4508*/ 	.word	0x00000000


	//----- nvinfo : EIATTR_MIN_STACK_SIZE
	.align		4
.L_2993:
        /*450c*/ 	.byte	0x04, 0x12
        /*450e*/ 	.short	(.L_2995 - .L_2994)
	.align		4
.L_2994:
        /*4510*/ 	.word	index@(_ZN4vllm25paged_attention_v2_kernelIttLi64ELi8ELi128ELNS_18Fp8KVCacheDataTypeE0ELb1ELi512EEEvPfS2_PT_PKS3_PKT0_S9_ifPKiSB_iPKfiiiSD_SD_iiiii)
        /*4514*/ 	.word	0x00000000


	//----- nvinfo : EIATTR_MIN_STACK_SIZE
	.align		4
.L_2995:
        /*4518*/ 	.byte	0x04, 0x12
        /*451a*/ 	.short	(.L_2997 - .L_2996)
	.align		4
.L_2996:
        /*451c*/ 	.word	index@(_ZN4vllm32paged_attention_v2_reduce_kernelItLi32ELi128ELi512EEEvPT_PKfS4_PKS1_PKii)
        /*4520*/ 	.word	0x00000000


	//----- nvinfo : EIATTR_MIN_STACK_SIZE
	.align		4
.L_2997:
        /*4524*/ 	.byte	0x04, 0x12
        /*4526*/ 	.short	(.L_2999 - .L_2998)
	.align		4
.L_2998:
        /*4528*/ 	.word	index@(_ZN4vllm25paged_attention_v2_kernelIttLi32ELi8ELi128ELNS_18Fp8KVCacheDataTypeE0ELb1ELi512EEEvPfS2_PT_PKS3_PKT0_S9_ifPKiSB_iPKfiiiSD_SD_iiiii)
        /*452c*/ 	.word	0x00000000


	//----- nvinfo : EIATTR_MIN_STACK_SIZE
	.align		4
.L_2999:
        /*4530*/ 	.byte	0x04, 0x12
        /*4532*/ 	.short	(.L_3001 - .L_3000)
	.align		4
.L_3000:
        /*4534*/ 	.word	index@(_ZN4vllm25paged_attention_v2_kernelIffLi256ELi32ELi128ELNS_18Fp8KVCacheDataTypeE0ELb0ELi512EEEvPfS2_PT_PKS3_PKT0_S9_ifPKiSB_iPKfiiiSD_SD_iiiii)
        /*4538*/ 	.word	0x000000a8


	//----- nvinfo : EIATTR_MIN_STACK_SIZE
	.align		4
.L_3001:
        /*453c*/ 	.byte	0x04, 0x12
        /*453e*/ 	.short	(.L_3003 - .L_3002)
	.align		4
.L_3002:
        /*4540*/ 	.word	index@(_ZN4vllm25paged_attention_v2_kernelIffLi192ELi32ELi128ELNS_18Fp8KVCacheDataTypeE0ELb0ELi512EEEvPfS2_PT_PKS3_PKT0_S9_ifPKiSB_iPKfiiiSD_SD_iiiii)
        /*4544*/ 	.word	0x00000000


	//----- nvinfo : EIATTR_MIN_STACK_SIZE
	.align		4
.L_3003:
        /*4548*/ 	.byte	0x04, 0x12
        /*454a*/ 	.short	(.L_3005 - .L_3004)
	.align		4
.L_3004:
        /*454c*/ 	.word	index@(_ZN4vllm25paged_attention_v2_kernelIffLi128ELi32ELi128ELNS_18Fp8KVCacheDataTypeE0ELb0ELi512EEEvPfS2_PT_PKS3_PKT0_S9_ifPKiSB_iPKfiiiSD_SD_iiiii)
        /*4550*/ 	.word	0x00000000


	//----- nvinfo : EIATTR_MIN_STACK_SIZE
	.align		4
.L_3005:
        /*4554*/ 	.byte	0x04, 0x12
        /*4556*/ 	.short	(.L_3007 - .L_3006)
	.align		4
.L_3006:
        /*4558*/ 	.word	index@(_ZN4vllm25paged_attention_v2_kernelIffLi120ELi32ELi128ELNS_18Fp8KVCacheDataTypeE0ELb0ELi512EEEvPfS2_PT_PKS3_PKT0_S9_ifPKiSB_iPKfiiiSD_SD_iiiii)
        /*455c*/ 	.word	0x00000000


	//----- nvinfo : EIATTR_MIN_STACK_SIZE
	.align		4
.L_3007:
        /*4560*/ 	.byte	0x04, 0x12
        /*4562*/ 	.short	(.L_3009 - .L_3008)
	.align		4
.L_3008:
        /*4564*/ 	.word	index@(_ZN4vllm25paged_attention_v2_kernelIffLi112ELi32ELi128ELNS_18Fp8KVCacheDataTypeE0ELb0ELi512EEEvPfS2_PT_PKS3_PKT0_S9_ifPKiSB_iPKfiiiSD_SD_iiiii)
        /*4568*/ 	.word	0x00000000


	//----- nvinfo : EIATTR_MIN_STACK_SIZE
	.align		4
.L_3009:
        /*456c*/ 	.byte	0x04, 0x12
        /*456e*/ 	.short	(.L_3011 - .L_3010)
	.align		4
.L_3010:
        /*4570*/ 	.word	index@(_ZN4vllm25paged_attention_v2_kernelIffLi96ELi32ELi128ELNS_18Fp8KVCacheDataTypeE0ELb0ELi512EEEvPfS2_PT_PKS3_PKT0_S9_ifPKiSB_iPKfiiiSD_SD_iiiii)
        /*4574*/ 	.word	0x00000000


	//----- nvinfo : EIATTR_MIN_STACK_SIZE
	.align		4
.L_3011:
        /*4578*/ 	.byte	0x04, 0x12
        /*457a*/ 	.short	(.L_3013 - .L_3012)
	.align		4
.L_3012:
        /*457c*/ 	.word	index@(_ZN4vllm25paged_attention_v2_kernelIffLi80ELi32ELi128ELNS_18Fp8KVCacheDataTypeE0ELb0ELi512EEEvPfS2_PT_PKS3_PKT0_S9_ifPKiSB_iPKfiiiSD_SD_iiiii)
        /*4580*/ 	.word	0x00000000


	//----- nvinfo : EIATTR_MIN_STACK_SIZE
	.align		4
.L_3013:
        /*4584*/ 	.byte	0x04, 0x12
        /*4586*/ 	.short	(.L_3015 - .L_3014)
	.align		4
.L_3014:
        /*4588*/ 	.word	index@(_ZN4vllm25paged_attention_v2_kernelIffLi64ELi32ELi128ELNS_18Fp8KVCacheDataTypeE0ELb0ELi512EEEvPfS2_PT_PKS3_PKT0_S9_ifPKiSB_iPKfiiiSD_SD_iiiii)
        /*458c*/ 	.word	0x00000000


	//----- nvinfo : EIATTR_MIN_STACK_SIZE
	.align		4
.L_3015:
        /*4590*/ 	.byte	0x04, 0x12
        /*4592*/ 	.short	(.L_3017 - .L_3016)
	.align		4
.L_3016:
        /*4594*/ 	.word	index@(_ZN4vllm25paged_attention_v2_kernelIffLi32ELi32ELi128ELNS_18Fp8KVCacheDataTypeE0ELb0ELi512EEEvPfS2_PT_PKS3_PKT0_S9_ifPKiSB_iPKfiiiSD_SD_iiiii)
        /*4598*/ 	.word	0x00000000


	//----- nvinfo : EIATTR_MIN_STACK_SIZE
	.align		4
.L_3017:
        /*459c*/ 	.byte	0x04, 0x12
        /*459e*/ 	.short	(.L_3019 - .L_3018)
	.align		4
.L_3018:
        /*45a0*/ 	.word	index@(_ZN4vllm25paged_attention_v2_kernelIffLi256ELi32ELi128ELNS_18Fp8KVCacheDataTypeE0ELb1ELi512EEEvPfS2_PT_PKS3_PKT0_S9_ifPKiSB_iPKfiiiSD_SD_iiiii)
        /*45a4*/ 	.word	0x00000000


	//----- nvinfo : EIATTR_MIN_STACK_SIZE
	.align		4
.L_3019:
        /*45a8*/ 	.byte	0x04, 0x12
        /*45aa*/ 	.short	(.L_3021 - .L_3020)
	.align		4
.L_3020:
        /*45ac*/ 	.word	index@(_ZN4vllm25paged_attention_v2_kernelIffLi192ELi32ELi128ELNS_18Fp8KVCacheDataTypeE0ELb1ELi512EEEvPfS2_PT_PKS3_PKT0_S9_ifPKiSB_iPKfiiiSD_SD_iiiii)
        /*45b0*/ 	.word	0x00000000


	//----- nvinfo : EIATTR_MIN_STACK_SIZE
	.align		4
.L_3021:
        /*45b4*/ 	.byte	0x04, 0x12
        /*45b6*/ 	.short	(.L_3023 - .L_3022)
	.align		4
.L_3022:
        /*45b8*/ 	.word	index@(_ZN4vllm25paged_attention_v2_kernelIffLi128ELi32ELi128ELNS_18Fp8KVCacheDataTypeE0ELb1ELi512EEEvPfS2_PT_PKS3_PKT0_S9_ifPKiSB_iPKfiiiSD_SD_iiiii)
        /*45bc*/ 	.word	0x00000000


	//----- nvinfo : EIATTR_MIN_STACK_SIZE
	.align		4
.L_3023:
        /*45c0*/ 	.byte	0x04, 0x12
        /*45c2*/ 	.short	(.L_3025 - .L_3024)
	.align		4
.L_3024:
        /*45c4*/ 	.word	index@(_ZN4vllm25paged_attention_v2_kernelIffLi120ELi32ELi128ELNS_18Fp8KVCacheDataTypeE0ELb1ELi512EEEvPfS2_PT_PKS3_PKT0_S9_ifPKiSB_iPKfiiiSD_SD_iiiii)
        /*45c8*/ 	.word	0x00000000


	//----- nvinfo : EIATTR_MIN_STACK_SIZE
	.align		4
.L_3025:
        /*45cc*/ 	.byte	0x04, 0x12
        /*45ce*/ 	.short	(.L_3027 - .L_3026)
	.align		4
.L_3026:
        /*45d0*/ 	.word	index@(_ZN4vllm25paged_attention_v2_kernelIffLi112ELi32ELi128ELNS_18Fp8KVCacheDataTypeE0ELb1ELi512EEEvPfS2_PT_PKS3_PKT0_S9_ifPKiSB_iPKfiiiSD_SD_iiiii)
        /*45d4*/ 	.word	0x00000000


	//----- nvinfo : EIATTR_MIN_STACK_SIZE
	.align		4
.L_3027:
        /*45d8*/ 	.byte	0x04, 0x12
        /*45da*/ 	.short	(.L_3029 - .L_3028)
	.align		4
.L_3028:
        /*45dc*/ 	.word	index@(_ZN4vllm25paged_attention_v2_kernelIffLi96ELi32ELi128ELNS_18Fp8KVCacheDataTypeE0ELb1ELi512EEEvPfS2_PT_PKS3_PKT0_S9_ifPKiSB_iPKfiiiSD_SD_iiiii)
        /*45e0*/ 	.word	0x00000000


	//----- nvinfo : EIATTR_MIN_STACK_SIZE
	.align		4
.L_3029:
        /*45e4*/ 	.byte	0x04, 0x12
        /*45e6*/ 	.short	(.L_3031 - .L_3030)
	.align		4
.L_3030:
        /*45e8*/ 	.word	index@(_ZN4vllm25paged_attention_v2_kernelIffLi80ELi32ELi128ELNS_18Fp8KVCacheDataTypeE0ELb1ELi512EEEvPfS2_PT_PKS3_PKT0_S9_ifPKiSB_iPKfiiiSD_SD_iiiii)
        /*45ec*/ 	.word	0x00000000


	//----- nvinfo : EIATTR_MIN_STACK_SIZE
	.align		4
.L_3031:
        /*45f0*/ 	.byte	0x04, 0x12
        /*45f2*/ 	.short	(.L_3033 - .L_3032)
	.align		4
.L_3032:
        /*45f4*/ 	.word	index@(_ZN4vllm25paged_attention_v2_kernelIffLi64ELi32ELi128ELNS_18Fp8KVCacheDataTypeE0ELb1ELi512EEEvPfS2_PT_PKS3_PKT0_S9_ifPKiSB_iPKfiiiSD_SD_iiiii)
        /*45f8*/ 	.word	0x00000000


	//----- nvinfo : EIATTR_MIN_STACK_SIZE
	.align		4
.L_3033:
        /*45fc*/ 	.byte	0x04, 0x12
        /*45fe*/ 	.short	(.L_3035 - .L_3034)
	.align		4
.L_3034:
        /*4600*/ 	.word	index@(_ZN4vllm25paged_attention_v2_kernelIffLi32ELi32ELi128ELNS_18Fp8KVCacheDataTypeE0ELb1ELi512EEEvPfS2_PT_PKS3_PKT0_S9_ifPKiSB_iPKfiiiSD_SD_iiiii)
        /*4604*/ 	.word	0x00000000


	//----- nvinfo : EIATTR_MIN_STACK_SIZE
	.align		4
.L_3035:
        /*4608*/ 	.byte	0x04, 0x12
        /*460a*/ 	.short	(.L_3037 - .L_3036)
	.align		4
.L_3036:
        /*460c*/ 	.word	index@(_ZN4vllm25paged_attention_v2_kernelIffLi256ELi16ELi128ELNS_18Fp8KVCacheDataTypeE0ELb0ELi512EEEvPfS2_PT_PKS3_PKT0_S9_ifPKiSB_iPKfiiiSD_SD_iiiii)
        /*4610*/ 	.word	0x00000000


	//----- nvinfo : EIATTR_MIN_STACK_SIZE
	.align		4
.L_3037:
        /*4614*/ 	.byte	0x04, 0x12
        /*4616*/ 	.short	(.L_3039 - .L_3038)
	.align		4
.L_3038:
        /*4618*/ 	.word	index@(_ZN4vllm25paged_attention_v2_kernelIffLi192ELi16ELi128ELNS_18Fp8KVCacheDataTypeE0ELb0ELi512EEEvPfS2_PT_PKS3_PKT0_S9_ifPKiSB_iPKfiiiSD_SD_iiiii)
        /*461c*/ 	.word	0x00000000


	//----- nvinfo : EIATTR_MIN_STACK_SIZE
	.align		4
.L_3039:
        /*4620*/ 	.byte	0x04, 0x12
        /*4622*/ 	.short	(.L_3041 - .L_3040)
	.align		4
.L_3040:
        /*4624*/ 	.word	index@(_ZN4vllm25paged_attention_v2_kernelIffLi128ELi16ELi128ELNS_18Fp8KVCacheDataTypeE0ELb0ELi512EEEvPfS2_PT_PKS3_PKT0_S9_ifPKiSB_iPKfiiiSD_SD_iiiii)
        /*4628*/ 	.word	0x00000000


	//----- nvinfo : EIATTR_MIN_STACK_SIZE
	.align		4
.L_3041:
        /*462c*/ 	.byte	0x04, 0x12
        /*462e*/ 	.short	(.L_3043 - .L_3042)
	.align		4
.L_3042:
        /*4630*/ 	.word	index@(_ZN4vllm25paged_attention_v2_kernelIffLi120ELi16ELi128ELNS_18Fp8KVCacheDataTypeE0ELb0ELi512EEEvPfS2_PT_PKS3_PKT0_S9_ifPKiSB_iPKfiiiSD_SD_iiiii)
        /*4634*/ 	.word	0x00000000


	//----- nvinfo : EIATTR_MIN_STACK_SIZE
	.align		4
.L_3043:
        /*4638*/ 	.byte	0x04, 0x12
        /*463a*/ 	.short	(.L_3045 - .L_3044)
	.align		4
.L_3044:
        /*463c*/ 	.word	index@(_ZN4vllm25paged_attention_v2_kernelIffLi112ELi16ELi128ELNS_18Fp8KVCacheDataTypeE0ELb0ELi512EEEvPfS2_PT_PKS3_PKT0_S9_ifPKiSB_iPKfiiiSD_SD_iiiii)
        /*4640*/ 	.word	0x00000000


	//----- nvinfo : EIATTR_MIN_STACK_SIZE
	.align		4
.L_3045:
        /*4644*/ 	.byte	0x04, 0x12
        /*4646*/ 	.short	(.L_3047 - .L_3046)
	.align		4
.L_3046:
        /*4648*/ 	.word	index@(_ZN4vllm25paged_attention_v2_kernelIffLi96ELi16ELi128ELNS_18Fp8KVCacheDataTypeE0ELb0ELi512EEEvPfS2_PT_PKS3_PKT0_S9_ifPKiSB_iPKfiiiSD_SD_iiiii)
        /*464c*/ 	.word	0x00000000


	//----- nvinfo : EIATTR_MIN_STACK_SIZE
	.align		4
.L_3047:
        /*4650*/ 	.byte	0x04, 0x12
        /*4652*/ 	.short	(.L_3049 - .L_3048)
	.align		4
.L_3048:
        /*4654*/ 	.word	index@(_ZN4vllm25paged_attention_v2_kernelIffLi80ELi16ELi128ELNS_18Fp8KVCacheDataTypeE0ELb0ELi512EEEvPfS2_PT_PKS3_PKT0_S9_ifPKiSB_iPKfiiiSD_SD_iiiii)
        /*4658*/ 	.word	0x00000000


	//----- nvinfo : EIATTR_MIN_STACK_SIZE
	.align		4
.L_3049:
        /*465c*/ 	.byte	0x04, 0x12
        /*465e*/ 	.short	(.L_3051 - .L_3050)
	.align		4
.L_3050:
        /*4660*/ 	.word	index@(_ZN4vllm25paged_attention_v2_kernelIffLi64ELi16ELi128ELNS_18Fp8KVCacheDataTypeE0ELb0ELi512EEEvPfS2_PT_PKS3_PKT0_S9_ifPKiSB_iPKfiiiSD_SD_iiiii)
        /*4664*/ 	.word	0x00000000


	//----- nvinfo : EIATTR_MIN_STACK_SIZE
	.align		4
.L_3051:
        /*4668*/ 	.byte	0x04, 0x12
        /*466a*/ 	.short	(.L_3053 - .L_3052)
	.align		4
.L_3052:
        /*466c*/ 	.word	index@(_ZN4vllm25paged_attention_v2_kernelIffLi32ELi16ELi128ELNS_18Fp8KVCacheDataTypeE0ELb0ELi512EEEvPfS2_PT_PKS3_PKT0_S9_ifPKiSB_iPKfiiiSD_SD_iiiii)
        /*4670*/ 	.word	0x00000000


	//----- nvinfo : EIATTR_MIN_STACK_SIZE
	.align		4
.L_3053:
        /*4674*/ 	.byte	0x04, 0x12
        /*4676*/ 	.short	(.L_3055 - .L_3054)
	.align		4
.L_3054:
        /*4678*/ 	.word	index@(_ZN4vllm25paged_attention_v2_kernelIffLi256ELi16ELi128ELNS_18Fp8KVCacheDataTypeE0ELb1ELi512EEEvPfS2_PT_PKS3_PKT0_S9_ifPKiSB_iPKfiiiSD_SD_iiiii)
        /*467c*/ 	.word	0x00000000


	//----- nvinfo : EIATTR_MIN_STACK_SIZE
	.align		4
.L_3055:
        /*4680*/ 	.byte	0x04, 0x12
        /*4682*/ 	.short	(.L_3057 - .L_3056)
	.align		4
.L_3056:
        /*4684*/ 	.word	index@(_ZN4vllm25paged_attention_v2_kernelIffLi192ELi16ELi128ELNS_18Fp8KVCacheDataTypeE0ELb1ELi512EEEvPfS2_PT_PKS3_PKT0_S9_ifPKiSB_iPKfiiiSD_SD_iiiii)
        /*4688*/ 	.word	0x00000000


	//----- nvinfo : EIATTR_MIN_STACK_SIZE
	.align		4
.L_3057:
        /*468c*/ 	.byte	0x04, 0x12
        /*468e*/ 	.short	(.L_3059 - .L_3058)
	.align		4
.L_3058:
        /*4690*/ 	.word	index@(_ZN4vllm25paged_attention_v2_kernelIffLi128ELi16ELi128ELNS_18Fp8KVCacheDataTypeE0ELb1ELi512EEEvPfS2_PT_PKS3_PKT0_S9_ifPKiSB_iPKfiiiSD_SD_iiiii)
        /*4694*/ 	.word	0x00000000


	//----- nvinfo : EIATTR_MIN_STACK_SIZE
	.align		4
.L_3059:
        /*4698*/ 	.byte	0x04, 0x12
        /*469a*/ 	.short	(.L_3061 - .L_3060)
	.align		4
.L_3060:
        /*469c*/ 	.word	index@(_ZN4vllm25paged_attention_v2_kernelIffLi120ELi16ELi128ELNS_18Fp8KVCacheDataTypeE0ELb1ELi512EEEvPfS2_PT_PKS3_PKT0_S9_ifPKiSB_iPKfiiiSD_SD_iiiii)
        /*46a0*/ 	.word	0x00000000


	//----- nvinfo : EIATTR_MIN_STACK_SIZE
	.align		4
.L_3061:
        /*46a4*/ 	.byte	0x04, 0x12
        /*46a6*/ 	.short	(.L_3063 - .L_3062)
	.align		4
.L_3062:
        /*46a8*/ 	.word	index@(_ZN4vllm25paged_attention_v2_kernelIffLi112ELi16ELi128ELNS_18Fp8KVCacheDataTypeE0ELb1ELi512EEEvPfS2_PT_PKS3_PKT0_S9_ifPKiSB_iPKfiiiSD_SD_iiiii)
        /*46ac*/ 	.word	0x00000000


	//----- nvinfo : EIATTR_MIN_STACK_SIZE
	.align		4
.L_3063:
        /*46b0*/ 	.byte	0x04, 0x12
        /*46b2*/ 	.short	(.L_3065 - .L_3064)
	.align		4
.L_3064:
        /*46b4*/ 	.word	index@(_ZN4vllm25paged_attention_v2_kernelIffLi96ELi16ELi128ELNS_18Fp8KVCacheDataTypeE0ELb1ELi512EEEvPfS2_PT_PKS3_PKT0_S9_ifPKiSB_iPKfiiiSD_SD_iiiii)
        /*46b8*/ 	.word	0x00000000


	//----- nvinfo : EIATTR_MIN_STACK_SIZE
	.align		4
.L_3065:
        /*46bc*/ 	.byte	0x04, 0x12
        /*46be*/ 	.short	(.L_3067 - .L_3066)
	.align		4
.L_3066:
        /*46c0*/ 	.word	index@(_ZN4vllm25paged_attention_v2_kernelIffLi80ELi16ELi128ELNS_18Fp8KVCacheDataTypeE0ELb1ELi512EEEvPfS2_PT_PKS3_PKT0_S9_ifPKiSB_iPKfiiiSD_SD_iiiii)
        /*46c4*/ 	.word	0x00000000


	//----- nvinfo : EIATTR_MIN_STACK_SIZE
	.align		4
.L_3067:
        /*46c8*/ 	.byte	0x04, 0x12
        /*46ca*/ 	.short	(.L_3069 - .L_3068)
	.align		4
.L_3068:
        /*46cc*/ 	.word	index@(_ZN4vllm25paged_attention_v2_kernelIffLi64ELi16ELi128ELNS_18Fp8KVCacheDataTypeE0ELb1ELi512EEEvPfS2_PT_PKS3_PKT0_S9_ifPKiSB_iPKfiiiSD_SD_iiiii)
        /*46d0*/ 	.word	0x00000000


	//----- nvinfo : EIATTR_MIN_STACK_SIZE
	.align		4
.L_3069:
        /*46d4*/ 	.byte	0x04, 0x12
        /*46d6*/ 	.short	(.L_3071 - .L_3070)
	.align		4
.L_3070:
        /*46d8*/ 	.word	index@(_ZN4vllm25paged_attention_v2_kernelIffLi32ELi16ELi128ELNS_18Fp8KVCacheDataTypeE0ELb1ELi512EEEvPfS2_PT_PKS3_PKT0_S9_ifPKiSB_iPKfiiiSD_SD_iiiii)
        /*46dc*/ 	.word	0x00000000


	//----- nvinfo : EIATTR_MIN_STACK_SIZE
	.align		4
.L_3071:
        /*46e0*/ 	.byte	0x04, 0x12
        /*46e2*/ 	.short	(.L_3073 - .L_3072)
	.align		4
.L_3072:
        /*46e4*/ 	.word	index@(_ZN4vllm25paged_attention_v2_kernelIffLi256ELi8ELi128ELNS_18Fp8KVCacheDataTypeE0ELb0ELi512EEEvPfS2_PT_PKS3_PKT0_S9_ifPKiSB_iPKfiiiSD_SD_iiiii)
        /*46e8*/ 	.word	0x00000000


	//----- nvinfo : EIATTR_MIN_STACK_SIZE
	.align		4
.L_3073:
        /*46ec*/ 	.byte	0x04, 0x12
        /*46ee*/ 	.short	(.L_3075 - .L_3074)
	.align		4
.L_3074:
        /*46f0*/ 	.word	index@(_ZN4vllm25paged_attention_v2_kernelIffLi192ELi8ELi128ELNS_18Fp8KVCacheDataTypeE0ELb0ELi512EEEvPfS2_PT_PKS3_PKT0_S9_ifPKiSB_iPKfiiiSD_SD_iiiii)
        /*46f4*/ 	.word	0x00000000


	//----- nvinfo : EIATTR_MIN_STACK_SIZE
	.align		4
.L_3075:
        /*46f8*/ 	.byte	0x04, 0x12
        /*46fa*/ 	.short	(.L_3077 - .L_3076)
	.align		4
.L_3076:
        /*46fc*/ 	.word	index@(_ZN4vllm25paged_attention_v2_kernelIffLi128ELi8ELi128ELNS_18Fp8KVCacheDataTypeE0ELb0ELi512EEEvPfS2_PT_PKS3_PKT0_S9_ifPKiSB_iPKfiiiSD_SD_iiiii)
        /*4700*/ 	.word	0x00000000


	//----- nvinfo : EIATTR_MIN_STACK_SIZE
	.align		4
.L_3077:
        /*4704*/ 	.byte	0x04, 0x12
        /*4706*/ 	.short	(.L_3079 - .L_3078)
	.align		4
.L_3078:
        /*4708*/ 	.word	index@(_ZN4vllm25paged_attention_v2_kernelIffLi120ELi8ELi128ELNS_18Fp8KVCacheDataTypeE0ELb0ELi512EEEvPfS2_PT_PKS3_PKT0_S9_ifPKiSB_iPKfiiiSD_SD_iiiii)
        /*470c*/ 	.word	0x00000000


	//----- nvinfo : EIATTR_MIN_STACK_SIZE
	.align		4
.L_3079:
        /*4710*/ 	.byte	0x04, 0x12
        /*4712*/ 	.short	(.L_3081 - .L_3080)
	.align		4
.L_3080:
        /*4714*/ 	.word	index@(_ZN4vllm25paged_attention_v2_kernelIffLi112ELi8ELi128ELNS_18Fp8KVCacheDataTypeE0ELb0ELi512EEEvPfS2_PT_PKS3_PKT0_S9_ifPKiSB_iPKfiiiSD_SD_iiiii)
        /*4718*/ 	.word	0x00000000


	//----- nvinfo : EIATTR_MIN_STACK_SIZE
	.align		4
.L_3081:
        /*471c*/ 	.byte	0x04, 0x12
        /*471e*/ 	.short	(.L_3083 - .L_3082)
	.align		4
.L_3082:
        /*4720*/ 	.word	index@(_ZN4vllm25paged_attention_v2_kernelIffLi96ELi8ELi128ELNS_18Fp8KVCacheDataTypeE0ELb0ELi512EEEvPfS2_PT_PKS3_PKT0_S9_ifPKiSB_iPKfiiiSD_SD_iiiii)
        /*4724*/ 	.word	0x00000000


	//----- nvinfo : EIATTR_MIN_STACK_SIZE
	.align		4
.L_3083:
        /*4728*/ 	.byte	0x04, 0x12
        /*472a*/ 	.short	(.L_3085 - .L_3084)
	.align		4
.L_3084:
        /*472c*/ 	.word	index@(_ZN4vllm25paged_attention_v2_kernelIffLi80ELi8ELi128ELNS_18Fp8KVCacheDataTypeE0ELb0ELi512EEEvPfS2_PT_PKS3_PKT0_S9_ifPKiSB_iPKfiiiSD_SD_iiiii)
        /*4730*/ 	.word	0x00000000


	//----- nvinfo : EIATTR_MIN_STACK_SIZE
	.align		4
.L_3085:
        /*4734*/ 	.byte	0x04, 0x12
        /*4736*/ 	.short	(.L_3087 - .L_3086)
	.align		4
.L_3086:
        /*4738*/ 	.word	index@(_ZN4vllm25paged_attention_v2_kernelIffLi64ELi8ELi128ELNS_18Fp8KVCacheDataTypeE0ELb0ELi512EEEvPfS2_PT_PKS3_PKT0_S9_ifPKiSB_iPKfiiiSD_SD_iiiii)
        /*473c*/ 	.word	0x00000000


	//----- nvinfo : EIATTR_MIN_STACK_SIZE
	.align		4
.L_3087:
        /*4740*/ 	.byte	0x04, 0x12
        /*4742*/ 	.short	(.L_3089 - .L_3088)
	.align		4
.L_3088:
        /*4744*/ 	.word	index@(_ZN4vllm25paged_attention_v2_kernelIffLi32ELi8ELi128ELNS_18Fp8KVCacheDataTypeE0ELb0ELi512EEEvPfS2_PT_PKS3_PKT0_S9_ifPKiSB_iPKfiiiSD_SD_iiiii)
        /*4748*/ 	.word	0x00000000


	//----- nvinfo : EIATTR_MIN_STACK_SIZE
	.align		4
.L_3089:
        /*474c*/ 	.byte	0x04, 0x12
        /*474e*/ 	.short	(.L_3091 - .L_3090)
	.align		4
.L_3090:
        /*4750*/ 	.word	index@(_ZN4vllm32paged_attention_v2_reduce_kernelIfLi256ELi128ELi512EEEvPT_PKfS4_PKS1_PKii)
        /*4754*/ 	.word	0x00000000


	//----- nvinfo : EIATTR_MIN_STACK_SIZE
	.align		4
.L_3091:
        /*4758*/ 	.byte	0x04, 0x12
        /*475a*/ 	.short	(.L_3093 - .L_3092)
	.align		4
.L_3092:
        /*475c*/ 	.word	index@(_ZN4vllm25paged_attention_v2_kernelIffLi256ELi8ELi128ELNS_18Fp8KVCacheDataTypeE0ELb1ELi512EEEvPfS2_PT_PKS3_PKT0_S9_ifPKiSB_iPKfiiiSD_SD_iiiii)
        /*4760*/ 	.word	0x00000000


	//----- nvinfo : EIATTR_MIN_STACK_SIZE
	.align		4
.L_3093:
        /*4764*/ 	.byte	0x04, 0x12
        /*4766*/ 	.short	(.L_3095 - .L_3094)
	.align		4
.L_3094:
        /*4768*/ 	.word	index@(_ZN4vllm32paged_attention_v2_reduce_kernelIfLi192ELi128ELi512EEEvPT_PKfS4_PKS1_PKii)
        /*476c*/ 	.word	0x00000000


	//----- nvinfo : EIATTR_MIN_STACK_SIZE
	.align		4
.L_3095:
        /*4770*/ 	.byte	0x04, 0x12
        /*4772*/ 	.short	(.L_3097 - .L_3096)
	.align		4
.L_3096:
        /*4774*/ 	.word	index@(_ZN4vllm25paged_attention_v2_kernelIffLi192ELi8ELi128ELNS_18Fp8KVCacheDataTypeE0ELb1ELi512EEEvPfS2_PT_PKS3_PKT0_S9_ifPKiSB_iPKfiiiSD_SD_iiiii)
        /*4778*/ 	.word	0x00000000


	//----- nvinfo : EIATTR_MIN_STACK_SIZE
	.align		4
.L_3097:
        /*477c*/ 	.byte	0x04, 0x12
        /*477e*/ 	.short	(.L_3099 - .L_3098)
	.align		4
.L_3098:
        /*4780*/ 	.word	index@(_ZN4vllm32paged_attention_v2_reduce_kernelIfLi128ELi128ELi512EEEvPT_PKfS4_PKS1_PKii)
        /*4784*/ 	.word	0x00000000


	//----- nvinfo : EIATTR_MIN_STACK_SIZE
	.align		4
.L_3099:
        /*4788*/ 	.byte	0x04, 0x12
        /*478a*/ 	.short	(.L_3101 - .L_3100)
	.align		4
.L_3100:
        /*478c*/ 	.word	index@(_ZN4vllm25paged_attention_v2_kernelIffLi128ELi8ELi128ELNS_18Fp8KVCacheDataTypeE0ELb1ELi512EEEvPfS2_PT_PKS3_PKT0_S9_ifPKiSB_iPKfiiiSD_SD_iiiii)
        /*4790*/ 	.word	0x00000000


	//----- nvinfo : EIATTR_MIN_STACK_SIZE
	.align		4
.L_3101:
        /*4794*/ 	.byte	0x04, 0x12
        /*4796*/ 	.short	(.L_3103 - .L_3102)
	.align		4
.L_3102:
        /*4798*/ 	.word	index@(_ZN4vllm32paged_attention_v2_reduce_kernelIfLi120ELi128ELi512EEEvPT_PKfS4_PKS1_PKii)
        /*479c*/ 	.word	0x00000000


	//----- nvinfo : EIATTR_MIN_STACK_SIZE
	.align		4
.L_3103:
        /*47a0*/ 	.byte	0x04, 0x12
        /*47a2*/ 	.short	(.L_3105 - .L_3104)
	.align		4
.L_3104:
        /*47a4*/ 	.word	index@(_ZN4vllm25paged_attention_v2_kernelIffLi120ELi8ELi128ELNS_18Fp8KVCacheDataTypeE0ELb1ELi512EEEvPfS2_PT_PKS3_PKT0_S9_ifPKiSB_iPKfiiiSD_SD_iiiii)
        /*47a8*/ 	.word	0x00000000


	//----- nvinfo : EIATTR_MIN_STACK_SIZE
	.align		4
.L_3105:
        /*47ac*/ 	.byte	0x04, 0x12
        /*47ae*/ 	.short	(.L_3107 - .L_3106)
	.align		4
.L_3106:
        /*47b0*/ 	.word	index@(_ZN4vllm32paged_attention_v2_reduce_kernelIfLi112ELi128ELi512EEEvPT_PKfS4_PKS1_PKii)
        /*47b4*/ 	.word	0x00000000


	//----- nvinfo : EIATTR_MIN_STACK_SIZE
	.align		4
.L_3107:
        /*47b8*/ 	.byte	0x04, 0x12
        /*47ba*/ 	.short	(.L_3109 - .L_3108)
	.align		4
.L_3108:
        /*47bc*/ 	.word	index@(_ZN4vllm25paged_attention_v2_kernelIffLi112ELi8ELi128ELNS_18Fp8KVCacheDataTypeE0ELb1ELi512EEEvPfS2_PT_PKS3_PKT0_S9_ifPKiSB_iPKfiiiSD_SD_iiiii)
        /*47c0*/ 	.word	0x00000000


	//----- nvinfo : EIATTR_MIN_STACK_SIZE
	.align		4
.L_3109:
        /*47c4*/ 	.byte	0x04, 0x12
        /*47c6*/ 	.short	(.L_3111 - .L_3110)
	.align		4
.L_3110:
        /*47c8*/ 	.word	index@(_ZN4vllm32paged_attention_v2_reduce_kernelIfLi96ELi128ELi512EEEvPT_PKfS4_PKS1_PKii)
        /*47cc*/ 	.word	0x00000000


	//----- nvinfo : EIATTR_MIN_STACK_SIZE
	.align		4
.L_3111:
        /*47d0*/ 	.byte	0x04, 0x12
        /*47d2*/ 	.short	(.L_3113 - .L_3112)
	.align		4
.L_3112:
        /*47d4*/ 	.word	index@(_ZN4vllm25paged_attention_v2_kernelIffLi96ELi8ELi128ELNS_18Fp8KVCacheDataTypeE0ELb1ELi512EEEvPfS2_PT_PKS3_PKT0_S9_ifPKiSB_iPKfiiiSD_SD_iiiii)
        /*47d8*/ 	.word	0x00000000


	//----- nvinfo : EIATTR_MIN_STACK_SIZE
	.align		4
.L_3113:
        /*47dc*/ 	.byte	0x04, 0x12
        /*47de*/ 	.short	(.L_3115 - .L_3114)
	.align		4
.L_3114:
        /*47e0*/ 	.word	index@(_ZN4vllm32paged_attention_v2_reduce_kernelIfLi80ELi128ELi512EEEvPT_PKfS4_PKS1_PKii)
        /*47e4*/ 	.word	0x00000000


	//----- nvinfo : EIATTR_MIN_STACK_SIZE
	.align		4
.L_3115:
        /*47e8*/ 	.byte	0x04, 0x12
        /*47ea*/ 	.short	(.L_3117 - .L_3116)
	.align		4
.L_3116:
        /*47ec*/ 	.word	index@(_ZN4vllm25paged_attention_v2_kernelIffLi80ELi8ELi128ELNS_18Fp8KVCacheDataTypeE0ELb1ELi512EEEvPfS2_PT_PKS3_PKT0_S9_ifPKiSB_iPKfiiiSD_SD_iiiii)
        /*47f0*/ 	.word	0x00000000


	//----- nvinfo : EIATTR_MIN_STACK_SIZE
	.align		4
.L_3117:
        /*47f4*/ 	.byte	0x04, 0x12
        /*47f6*/ 	.short	(.L_3119 - .L_3118)
	.align		4
.L_3118:
        /*47f8*/ 	.word	index@(_ZN4vllm32paged_attention_v2_reduce_kernelIfLi64ELi128ELi512EEEvPT_PKfS4_PKS1_PKii)
        /*47fc*/ 	.word	0x00000000


	//----- nvinfo : EIATTR_MIN_STACK_SIZE
	.align		4
.L_3119:
        /*4800*/ 	.byte	0x04, 0x12
        /*4802*/ 	.short	(.L_3121 - .L_3120)
	.align		4
.L_3120:
        /*4804*/ 	.word	index@(_ZN4vllm25paged_attention_v2_kernelIffLi64ELi8ELi128ELNS_18Fp8KVCacheDataTypeE0ELb1ELi512EEEvPfS2_PT_PKS3_PKT0_S9_ifPKiSB_iPKfiiiSD_SD_iiiii)
        /*4808*/ 	.word	0x00000000


	//----- nvinfo : EIATTR_MIN_STACK_SIZE
	.align		4
.L_3121:
        /*480c*/ 	.byte	0x04, 0x12
        /*480e*/ 	.short	(.L_3123 - .L_3122)
	.align		4
.L_3122:
        /*4810*/ 	.word	index@(_ZN4vllm32paged_attention_v2_reduce_kernelIfLi32ELi128ELi512EEEvPT_PKfS4_PKS1_PKii)
        /*4814*/ 	.word	0x00000000


	//----- nvinfo : EIATTR_MIN_STACK_SIZE
	.align		4
.L_3123:
        /*4818*/ 	.byte	0x04, 0x12
        /*481a*/ 	.short	(.L_3125 - .L_3124)
	.align		4
.L_3124:
        /*481c*/ 	.word	index@(_ZN4vllm25paged_attention_v2_kernelIffLi32ELi8ELi128ELNS_18Fp8KVCacheDataTypeE0ELb1ELi512EEEvPfS2_PT_PKS3_PKT0_S9_ifPKiSB_iPKfiiiSD_SD_iiiii)
        /*4820*/ 	.word	0x00000000
.L_3125:


//--------------------- .nv.compat                --------------------------
	.section	.nv.compat,"",@"SHT_CUDA_COMPAT_INFO"
	.align	4
        /*0000*/ 	.byte	0x02, 0x09, 0x01, 0x00, 0x02, 0x02, 0x01, 0x00, 0x02, 0x05, 0x05, 0x00, 0x03, 0x07, 0x01, 0x01
        /*0010*/ 	.byte	0x02, 0x03, 0x00, 0x00, 0x02, 0x06, 0x01, 0x00, 0x04, 0x0b, 0x08, 0x00, 0x09, 0x00, 0x00, 0x00
        /*0020*/ 	.byte	0x00, 0x00, 0x00, 0x00


//--------------------- .nv.info._ZN4vllm25paged_attention_v2_kernelI13__nv_bfloat16hLi256ELi32ELi128ELNS_18Fp8KVCacheDataTypeE2ELb0ELi512EEEvPfS3_PT_PKS4_PKT0_SA_ifPKiSC_iPKfiiiSE_SE_iiiii --------------------------
	.section	.nv.info._ZN4vllm25paged_attention_v2_kernelI13__nv_bfloat16hLi256ELi32ELi128ELNS_18Fp8KVCacheDataTypeE2ELb0ELi512EEEvPfS3_PT_PKS4_PKT0_SA_ifPKiSC_iPKfiiiSE_SE_iiiii,"",@"SHT_CUDA_INFO"
	.sectionflags	@""
	.align	4


	//----- nvinfo : EIATTR_CUDA_API_VERSION
	.align		4
        /*0000*/ 	.byte	0x04, 0x37
        /*0002*/ 	.short	(.L_3127 - .L_3126)
.L_3126:
        /*0004*/ 	.word	0x00000082


	//----- nvinfo : EIATTR_KPARAM_INFO
	.align		4
.L_3127:
        /*0008*/ 	.byte	0x04, 0x17
        /*000a*/ 	.short	(.L_3129 - .L_3128)
.L_3128:
        /*000c*/ 	.word	0x00000000
        /*0010*/ 	.short	0x0015
        /*0012*/ 	.short	0x0088
        /*0014*/ 	.byte	0x00, 0xf0, 0x11, 0x00


	//----- nvinfo : EIATTR_KPARAM_INFO
	.align		4
.L_3129:
        /*0018*/ 	.byte	0x04, 0x17
        /*001a*/ 	.short	(.L_3131 - .L_3130)
.L_3130:
        /*001c*/ 	.word	0x00000000
        /*0020*/ 	.short	0x0014
        /*0022*/ 	.short	0x0084
        /*0024*/ 	.byte	0x00, 0xf0, 0x11, 0x00


	//----- nvinfo : EIATTR_KPARAM_INFO
	.align		4
.L_3131:
        /*0028*/ 	.byte	0x04, 0x17
        /*002a*/ 	.short	(.L_3133 - .L_3132)
.L_3132:
        /*002c*/ 	.word	0x00000000
        /*0030*/ 	.short	0x0013
        /*0032*/ 	.short	0x0080
        /*0034*/ 	.byte	0x00, 0xf0, 0x11, 0x00


	//----- nvinfo : EIATTR_KPARAM_INFO
	.align		4
.L_3133:
        /*0038*/ 	.byte	0x04, 0x17
        /*003a*/ 	.short	(.L_3135 - .L_3134)
.L_3134:
        /*003c*/ 	.word	0x00000000
        /*0040*/ 	.short	0x0012
        /*0042*/ 	.short	0x007c
        /*0044*/ 	.byte	0x00, 0xf0, 0x11, 0x00


	//----- nvinfo : EIATTR_KPARAM_INFO
	.align		4
.L_3135:
        /*0048*/ 	.byte	0x04, 0x17
        /*004a*/ 	.short	(.L_3137 - .L_3136)
.L_3136:
        /*004c*/ 	.word	0x00000000
        /*0050*/ 	.short	0x0011
        /*0052*/ 	.short	0x0078
        /*0054*/ 	.byte	0x00, 0xf0, 0x11, 0x00


	//----- nvinfo : EIATTR_KPARAM_INFO
	.align		4
.L_3137:
        /*0058*/ 	.byte	0x04, 0x17
        /*005a*/ 	.short	(.L_3139 - .L_3138)
.L_3138:
        /*005c*/ 	.word	0x00000000
        /*0060*/ 	.short	0x0010
        /*0062*/ 	.short	0x0070
        /*0064*/ 	.byte	0x00, 0xf5, 0x21, 0x00


	//----- nvinfo : EIATTR_KPARAM_INFO
	.align		4
.L_3139:
        /*0068*/ 	.byte	0x04, 0x17
        /*006a*/ 	.short	(.L_3141 - .L_3140)
.L_3140:
        /*006c*/ 	.word	0x00000000
        /*0070*/ 	.short	0x000f
        /*0072*/ 	.short	0x0068
        /*0074*/ 	.byte	0x00, 0xf5, 0x21, 0x00


	//----- nvinfo : EIATTR_KPARAM_INFO
	.align		4
.L_3141:
        /*0078*/ 	.byte	0x04, 0x17
        /*007a*/ 	.short	(.L_3143 - .L_3142)
.L_3142:
        /*007c*/ 	.word	0x00000000
        /*0080*/ 	.short	0x000e
        /*0082*/ 	.short	0x0060
        /*0084*/ 	.byte	0x00, 0xf0, 0x11, 0x00


	//----- nvinfo : EIATTR_KPARAM_INFO
	.align		4
.L_3143:
        /*0088*/ 	.byte	0x04, 0x17
        /*008a*/ 	.short	(.L_3145 - .L_3144)
.L_3144:
        /*008c*/ 	.word	0x00000000
        /*0090*/ 	.short	0x000d
        /*0092*/ 	.short	0x005c
        /*0094*/ 	.byte	0x00, 0xf0, 0x11, 0x00


	//----- nvinfo : EIATTR_KPARAM_INFO
	.align		4
.L_3145:
        /*0098*/ 	.byte	0x04, 0x17
        /*009a*/ 	.short	(.L_3147 - .L_3146)
.L_3146:
        /*009c*/ 	.word	0x00000000
        /*00a0*/ 	.short	0x000c
        /*00a2*/ 	.short	0x0058
        /*00a4*/ 	.byte	0x00, 0xf0, 0x11, 0x00


	//----- nvinfo : EIATTR_KPARAM_INFO
	.align		4
.L_3147:
        /*00a8*/ 	.byte	0x04, 0x17
        /*00aa*/ 	.short	(.L_3149 - .L_3148)
.L_3148:
        /*00ac*/ 	.word	0x00000000
        /*00b0*/ 	.short	0x000b
        /*00b2*/ 	.short	0x0050
        /*00b4*/ 	.byte	0x00, 0xf5, 0x21, 0x00


	//----- nvinfo : EIATTR_KPARAM_INFO
	.align		4
.L_3149:
        /*00b8*/ 	.byte	0x04, 0x17
        /*00ba*/ 	.short	(.L_3151 - .L_3150)
.L_3150:
        /*00bc*/ 	.word	0x00000000
        /*00c0*/ 	.short	0x000a
        /*00c2*/ 	.short	0x0048
        /*00c4*/ 	.byte	0x00, 0xf0, 0x11, 0x00


	//----- nvinfo : EIATTR_KPARAM_INFO
	.align		4
.L_3151:
        /*00c8*/ 	.byte	0x04, 0x17
        /*00ca*/ 	.short	(.L_3153 - .L_3152)
.L_3152:
        /*00cc*/ 	.word	0x00000000
        /*00d0*/ 	.short	0x0009
        /*00d2*/ 	.short	0x0040
        /*00d4*/ 	.byte	0x00, 0xf5, 0x21, 0x00


	//----- nvinfo : EIATTR_KPARAM_INFO
	.align		4
.L_3153:
        /*00d8*/ 	.byte	0x04, 0x17
        /*00da*/ 	.short	(.L_3155 - .L_3154)
.L_3154:
        /*00dc*/ 	.word	0x00000000
        /*00e0*/ 	.short	0x0008
        /*00e2*/ 	.short	0x0038
        /*00e4*/ 	.byte	0x00, 0xf5, 0x21, 0x00


	//----- nvinfo : EIATTR_KPARAM_INFO
	.align		4
.L_3155:
        /*00e8*/ 	.byte	0x04, 0x17
        /*00ea*/ 	.short	(.L_3157 - .L_3156)
.L_3156:
        /*00ec*/ 	.word	0x00000000
        /*00f0*/ 	.short	0x0007
        /*00f2*/ 	.short	0x0034
        /*00f4*/ 	.byte	0x00, 0xf0, 0x11, 0x00


	//----- nvinfo : EIATTR_KPARAM_INFO
	.align		4
.L_3157:
        /*00f8*/ 	.byte	0x04, 0x17
        /*00fa*/ 	.short	(.L_3159 - .L_3158)
.L_3158:
        /*00fc*/ 	.word	0x00000000
        /*0100*/ 	.short	0x0006
        /*0102*/ 	.short	0x0030
        /*0104*/ 	.byte	0x00, 0xf0, 0x11, 0x00


	//----- nvinfo : EIATTR_KPARAM_INFO
	.align		4
.L_3159:
        /*0108*/ 	.byte	0x04, 0x17
        /*010a*/ 	.short	(.L_3161 - .L_3160)
.L_3160:
        /*010c*/ 	.word	0x00000000
        /*0110*/ 	.short	0x0005
        /*0112*/ 	.short	0x0028
        /*0114*/ 	.byte	0x00, 0xf5, 0x21, 0x00


	//----- nvinfo : EIATTR_KPARAM_INFO
	.align		4
.L_3161:
        /*0118*/ 	.byte	0x04, 0x17
        /*011a*/ 	.short	(.L_3163 - .L_3162)
.L_3162:
        /*011c*/ 	.word	0x00000000
        /*0120*/ 	.short	0x0004
        /*0122*/ 	.short	0x0020
        /*0124*/ 	.byte	0x00, 0xf5, 0x21, 0x00


	//----- nvinfo : EIATTR_KPARAM_INFO
	.align		4
.L_3163:
        /*0128*/ 	.byte	0x04, 0x17
        /*012a*/ 	.short	(.L_3165 - .L_3164)
.L_3164:
        /*012c*/ 	.word	0x00000000
        /*0130*/ 	.short	0x0003
        /*0132*/ 	.short	0x0018
        /*0134*/ 	.byte	0x00, 0xf5, 0x21, 0x00


	//----- nvinfo : EIATTR_KPARAM_INFO
	.align		4
.L_3165:
        /*0138*/ 	.byte	0x04, 0x17
        /*013a*/ 	.short	(.L_3167 - .L_3166)
.L_3166:
        /*013c*/ 	.word	0x00000000
        /*0140*/ 	.short	0x0002
        /*0142*/ 	.short	0x0010
        /*0144*/ 	.byte	0x00, 0xf5, 0x21, 0x00


	//----- nvinfo : EIATTR_KPARAM_INFO
	.align		4
.L_3167:
        /*0148*/ 	.byte	0x04, 0x17
        /*014a*/ 	.short	(.L_3169 - .L_3168)
.L_3168:
        /*014c*/ 	.word	0x00000000
        /*0150*/ 	.short	0x0001
        /*0152*/ 	.short	0x0008
        /*0154*/ 	.byte	0x00, 0xf5, 0x21, 0x00


	//----- nvinfo : EIATTR_KPARAM_INFO
	.align		4
.L_3169:
        /*0158*/ 	.byte	0x04, 0x17
        /*015a*/ 	.short	(.L_3171 - .L_3170)
.L_3170:
        /*015c*/ 	.word	0x00000000
        /*0160*/ 	.short	0x0000
        /*0162*/ 	.short	0x0000
        /*0164*/ 	.byte	0x00, 0xf5, 0x21, 0x00


	//----- nvinfo : EIATTR_SPARSE_MMA_MASK
	.align		4
.L_3171:
        /*0168*/ 	.byte	0x03, 0x50
        /*016a*/ 	.short	0x0000


	//----- nvinfo : EIATTR_MAXREG_COUNT
	.align		4
        /*016c*/ 	.byte	0x03, 0x1b
        /*016e*/ 	.short	0x00ff


	//----- nvinfo : EIATTR_NUM_BARRIERS
	.align		4
        /*0170*/ 	.byte	0x02, 0x4c
        /*0172*/ 	.byte	0x01
	.zero		1


	//----- nvinfo : EIATTR_EXTERNS
	.align		4
        /*0174*/ 	.byte	0x04, 0x0f
        /*0176*/ 	.short	(.L_3173 - .L_3172)


	//   ....[0]....
	.align		4
.L_3172:
        /*0178*/ 	.word	index@(__assertfail)


	//----- nvinfo : EIATTR_MERCURY_ISA_VERSION
	.align		4
.L_3173:
        /*017c*/ 	.byte	0x03, 0x5f
        /*017e*/ 	.short	0x0101


	//----- nvinfo : EIATTR_COOP_GROUP_MASK_REGIDS
	.align		4
        /*0180*/ 	.byte	0x04, 0x29
        /*0182*/ 	.short	(.L_3175 - .L_3174)


	//   ....[0]....
.L_3174:
        /*0184*/ 	.word	0xffffffff


	//   ....[1]....
        /*0188*/ 	.word	0xffffffff


	//   ....[2]....
        /*018c*/ 	.word	0xffffffff


	//   ....[3]....
        /*0190*/ 	.word	0xffffffff


	//   ....[4]....
        /*0194*/ 	.word	0xffffffff


	//   ....[5]....
        /*0198*/ 	.word	0xffffffff


	//   ....[6]....
        /*019c*/ 	.word	0xffffffff


	//   ....[7]....
        /*01a0*/ 	.word	0xffffffff


	//   ....[8]....
        /*01a4*/ 	.word	0xffffffff


	//   ....[9]....
        /*01a8*/ 	.word	0xffffffff


	//   ....[10]....
        /*01ac*/ 	.word	0xffffffff


	//   ....[11]....
        /*01b0*/ 	.word	0xffffffff


	//   ....[12]....
        /*01b4*/ 	.word	0xffffffff


	//   ....[13]....
        /*01b8*/ 	.word	0xffffffff


	//   ....[14]....
        /*01bc*/ 	.word	0xffffffff


	//   ....[15]....
        /*01c0*/ 	.word	0xffffffff


	//   ....[16]....
        /*01c4*/ 	.word	0x0500000f


	//   ....[17]....
        /*01c8*/ 	.word	0x0500000f


	//   ....[18]....
        /*01cc*/ 	.word	0x0500000f


	//   ....[19]....
        /*01d0*/ 	.word	0x0500000f


	//   ....[20]....
        /*01d4*/ 	.word	0x0500000f


	//----- nvinfo : EIATTR_COOP_GROUP_INSTR_OFFSETS
	.align		4
.L_3175:
        /*01d8*/ 	.byte	0x04, 0x28
        /*01da*/ 	.short	(.L_3177 - .L_3176)


	//   ....[0]....
.L_3176:
        /*01dc*/ 	.word	0x00000380


	//   ....[1]....
        /*01e0*/ 	.word	0x000003a0


	//   ....[2]....
        /*01e4*/ 	.word	0x000003c0


	//   ....[3]....
        /*01e8*/ 	.word	0x000003e0


	//   ....[4]....
        /*01ec*/ 	.word	0x00000400


	//   ....[5]....
        /*01f0*/ 	.word	0x00000510


	//   ....[6]....
        /*01f4*/ 	.word	0x00000530


	//   ....[7]....
        /*01f8*/ 	.word	0x00000550


	//   ....[8]....
        /*01fc*/ 	.word	0x000013a0


	//   ....[9]....
        /*0200*/ 	.word	0x000013d0


	//   ....[10]....
        /*0204*/ 	.word	0x000013f0


	//   ....[11]....
        /*0208*/ 	.word	0x00001410


	//   ....[12]....
        /*020c*/ 	.word	0x00001430


	//   ....[13]....
        /*0210*/ 	.word	0x00001480


	//   ....[14]....
        /*0214*/ 	.word	0x000014a0


	//   ....[15]....
        /*0218*/ 	.word	0x000014c0


	//   ....[16]....
        /*021c*/ 	.word	0x000033e0


	//   ....[17]....
        /*0220*/ 	.word	0x00003440


	//   ....[18]....
        /*0224*/ 	.word	0x000034a0


	//   ....[19]....
        /*0228*/ 	.word	0x00003500


	//   ....[20]....
        /*022c*/ 	.word	0x00003560


	//----- nvinfo : EIATTR_VRC_CTA_INIT_COUNT
	.align		4
.L_3177:
        /*0230*/ 	.byte	0x02, 0x4a
	.zero		1
	.zero		1


	//----- nvinfo : EIATTR_SYSCALL_OFFSETS
	.align		4
        /*0234*/ 	.byte	0x04, 0x46
        /*0236*/ 	.short	(.L_3179 - .L_3178)


	//   ....[0]....
.L_3178:
        /*0238*/ 	.word	0x00000330


	//----- nvinfo : EIATTR_EXIT_INSTR_OFFSETS
	.align		4
.L_3179:
        /*023c*/ 	.byte	0x04, 0x1c
        /*023e*/ 	.short	(.L_3181 - .L_3180)


	//   ....[0]....
.L_3180:
        /*0240*/ 	.word	0x000000d0


	//   ....[1]....
        /*0244*/ 	.word	0x00002ea0


	//   ....[2]....
        /*0248*/ 	.word	0x00002ef0


	//   ....[3]....
        /*024c*/ 	.word	0x00003390


	//----- nvinfo : EIATTR_CRS_STACK_SIZE
	.align		4
.L_3181:
        /*0250*/ 	.byte	0x04, 0x1e
        /*0252*/ 	.short	(.L_3183 - .L_3182)
.L_3182:
        /*0254*/ 	.word	0x00000000


	//----- nvinfo : EIATTR_CBANK_PARAM_SIZE
	.align		4
.L_3183:
        /*0258*/ 	.byte	0x03, 0x19
        /*025a*/ 	.short	0x008c


	//----- nvinfo : EIATTR_PARAM_CBANK
	.align		4
        /*025c*/ 	.byte	0x04, 0x0a
        /*025e*/ 	.short	(.L_3185 - .L_3184)
	.align		4
.L_3184:
        /*0260*/ 	.word	index@(.nv.constant0._ZN4vllm25paged_attention_v2_kernelI13__nv_bfloat16hLi256ELi32ELi128ELNS_18Fp8KVCacheDataTypeE2ELb0ELi512EEEvPfS3_PT_PKS4_PKT0_SA_ifPKiSC_iPKfiiiSE_SE_iiiii)
        /*0264*/ 	.short	0x0380
        /*0266*/ 	.short	0x008c


	//----- nvinfo : EIATTR_SW_WAR
	.align		4
.L_3185:
        /*0268*/ 	.byte	0x04, 0x36
        /*026a*/ 	.short	(.L_3187 - .L_3186)
.L_3186:
        /*026c*/ 	.word	0x00000008
.L_3187:


//--------------------- .nv.info._ZN4vllm25paged_attention_v2_kernelI13__nv_bfloat16hLi192ELi32ELi128ELNS_18Fp8KVCacheDataTypeE2ELb0ELi512EEEvPfS3_PT_PKS4_PKT0_SA_ifPKiSC_iPKfiiiSE_SE_iiiii --------------------------
	.section	.nv.info._ZN4vllm25paged_attention_v2_kernelI13__nv_bfloat16hLi192ELi32ELi128ELNS_18Fp8KVCacheDataTypeE2ELb0ELi512EEEvPfS3_PT_PKS4_PKT0_SA_ifPKiSC_iPKfiiiSE_SE_iiiii,"",@"SHT_CUDA_INFO"
	.sectionflags	@""
	.align	4


	//----- nvinfo : EIATTR_CUDA_API_VERSION
	.align		4
        /*0000*/ 	.byte	0x04, 0x37
        /*0002*/ 	.short	(.L_3189 - .L_3188)
.L_3188:
        /*0004*/ 	.word	0x00000082


	//----- nvinfo : EIATTR_KPARAM_INFO
	.align		4
.L_3189:
        /*0008*/ 	.byte	0x04, 0x17
        /*000a*/ 	.short	(.L_3191 - .L_3190)
.L_3190:
        /*000c*/ 	.word	0x00000000
        /*0010*/ 	.short	0x0015
        /*0012*/ 	.short	0x0088
        /*0014*/ 	.byte	0x00, 0xf0, 0x11, 0x00


	//----- nvinfo : EIATTR_KPARAM_INFO
	.align		4
.L_3191:
        /*0018*/ 	.byte	0x04, 0x17
        /*001a*/ 	.short	(.L_3193 - .L_3192)
.L_3192:
        /*001c*/ 	.word	0x00000000
        /*0020*/ 	.short	0x0014
        /*0022*/ 	.short	0x0084
        /*0024*/ 	.byte	0x00, 0xf0, 0x11, 0x00


	//----- nvinfo : EIATTR_KPARAM_INFO
	.align		4
.L_3193:
        /*0028*/ 	.byte	0x04, 0x17
        /*002a*/ 	.short	(.L_3195 - .L_3194)
.L_3194:
        /*002c*/ 	.word	0x00000000
        /*0030*/ 	.short	0x0013
        /*0032*/ 	.short	0x0080
        /*0034*/ 	.byte	0x00, 0xf0, 0x11, 0x00


	//----- nvinfo : EIATTR_KPARAM_INFO
	.align		4
.L_3195:
        /*0038*/ 	.byte	0x04, 0x17
        /*003a*/ 	.short	(.L_3197 - .L_3196)
.L_3196:
        /*003c*/ 	.word	0x00000000
        /*0040*/ 	.short	0x0012
        /*0042*/ 	.short	0x007c
        /*0044*/ 	.byte	0x00, 0xf0, 0x11, 0x00


	//----- nvinfo : EIATTR_KPARAM_INFO
	.align		4
.L_3197:
        /*0048*/ 	.byte	0x04, 0x17
        /*004a*/ 	.short	(.L_3199 - .L_3198)
.L_3198:
        /*004c*/ 	.word	0x00000000
        /*0050*/ 	.short	0x0011
        /*0052*/ 	.short	0x0078
        /*0054*/ 	.byte	0x00, 0xf0, 0x11, 0x00


	//----- nvinfo : EIATTR_KPARAM_INFO
	.align		4
.L_3199:
        /*0058*/ 	.byte	0x04, 0x17
        /*005a*/ 	.short	(.L_3201 - .L_3200)
.L_3200:
        /*005c*/ 	.word	0x00000000
        /*0060*/ 	.short	0x0010
        /*0062*/ 	.short	0x0070
        /*0064*/ 	.byte	0x00, 0xf5, 0x21, 0x00


	//----- nvinfo : EIATTR_KPARAM_INFO
	.align		4
.L_3201:
        /*0068*/ 	.byte	0x04, 0x17
        /*006a*/ 	.short	(.L_3203 - .L_3202)
.L_3202:
        /*006c*/ 	.word	0x00000000
        /*0070*/ 	.short	0x000f
        /*0072*/ 	.short	0x0068
        /*0074*/ 	.byte	0x00, 0xf5, 0x21, 0x00


	//----- nvinfo : EIATTR_KPARAM_INFO
	.align		4
.L_3203:
        /*0078*/ 	.byte	0x04, 0x17
        /*007a*/ 	.short	(.L_3205 - .L_3204)
.L_3204:
        /*007c*/ 	.word	0x00000000
        /*0080*/ 	.short	0x000e
        /*0082*/ 	.short	0x0060
        /*0084*/ 	.byte	0x00, 0xf0, 0x11, 0x00


	//----- nvinfo : EIATTR_KPARAM_INFO
	.align		4
.L_3205:
        /*0088*/ 	.byte	0x04, 0x17
        /*008a*/ 	.short	(.L_3207 - .L_3206)
.L_3206:
        /*008c*/ 	.word	0x00000000
        /*0090*/ 	.short	0x000d
        /*0092*/ 	.short	0x005c
        /*0094*/ 	.byte	0x00, 0xf0, 0x11, 0x00


	//----- nvinfo : EIATTR_KPARAM_INFO
	.align		4
.L_3207:
        /*0098*/ 	.byte	0x04, 0x17
        /*009a*/ 	.short	(.L_3209 - .L_3208)
.L_3208:
        /*009c*/ 	.word	0x00000000
        /*00a0*/ 	.short	0x000c
        /*00a2*/ 	.short	0x0058
        /*00a4*/ 	.byte	0x00, 0xf0, 0x11, 0x00


	//----- nvinfo : EIATTR_KPARAM_INFO
	.align		4
.L_3209:
        /*00a8*/ 	.byte	0x04, 0x17
        /*00aa*/ 	.short	(.L_3211 - .L_3210)
.L_3210:
        /*00ac*/ 	.word	0x00000000
        /*00b0*/ 	.short	0x000b
        /*00b2*/ 	.short	0x0050
        /*00b4*/ 	.byte	0x00, 0xf5, 0x21, 0x00


	//----- nvinfo : EIATTR_KPARAM_INFO
	.align		4
.L_3211:
        /*00b8*/ 	.byte	0x04, 0x17
        /*00ba*/ 	.short	(.L_3213 - .L_3212)
.L_3212:
        /*00bc*/ 	.word	0x00000000
        /*00c0*/ 	.short	0x000a
        /*00c2*/ 	.short	0x0048
        /*00c4*/ 	.byte	0x00, 0xf0, 0x11, 0x00


	//----- nvinfo : EIATTR_KPARAM_INFO
	.align		4
.L_3213:
        /*00c8*/ 	.byte	0x04, 0x17
        /*00ca*/ 	.short	(.L_3215 - .L_3214)
.L_3214:
        /*00cc*/ 	.word	0x00000000
        /*00d0*/ 	.short	0x0009
        /*00d2*/ 	.short	0x0040
        /*00d4*/ 	.byte	0x00, 0xf5, 0x21, 0x00


	//----- nvinfo : EIATTR_KPARAM_INFO
	.align		4
.L_3215:
        /*00d8*/ 	.byte	0x04, 0x17
        /*00da*/ 	.short	(.L_3217 - .L_3216)
.L_3216:
        /*00dc*/ 	.word	0x00000000
        /*00e0*/ 	.short	0x0008
        /*00e2*/ 	.short	0x0038
        /*00e4*/ 	.byte	0x00, 0xf5, 0x21, 0x00


	//----- nvinfo : EIATTR_KPARAM_INFO
	.align		4
.L_3217:
        /*00e8*/ 	.byte	0x04, 0x17
        /*00ea*/ 	.short	(.L_3219 - .L_3218)
.L_3218:
        /*00ec*/ 	.word	0x00000000
        /*00f0*/ 	.short	0x0007
        /*00f2*/ 	.short	0x0034
        /*00f4*/ 	.byte	0x00, 0xf0, 0x11, 0x00


	//----- nvinfo : EIATTR_KPARAM_INFO
	.align		4
.L_3219:
        /*00f8*/ 	.byte	0x04, 0x17
        /*00fa*/ 	.short	(.L_3221 - .L_3220)
.L_3220:
        /*00fc*/ 	.word	0x00000000
        /*0100*/ 	.short	0x0006
        /*0102*/ 	.short	0x0030
        /*0104*/ 	.byte	0x00, 0xf0, 0x11, 0x00


	//----- nvinfo : EIATTR_KPARAM_INFO
	.align		4
.L_3221:
        /*0108*/ 	.byte	0x04, 0x17
        /*010a*/ 	.short	(.L_3223 - .L_3222)
.L_3222:
        /*010c*/ 	.word	0x00000000
        /*0110*/ 	.short	0x0005
        /*0112*/ 	.short	0x0028
        /*0114*/ 	.byte	0x00, 0xf5, 0x21, 0x00


	//----- nvinfo : EIATTR_KPARAM_INFO
	.align		4
.L_3223:
        /*0118*/ 	.byte	0x04, 0x17
        /*011a*/ 	.short	(.L_3225 - .L_3224)
.L_3224:
        /*011c*/ 	.word	0x00000000
        /*0120*/ 	.short	0x0004
        /*0122*/ 	.short	0x0020
        /*0124*/ 	.byte	0x00, 0xf5, 0x21, 0x00


	//----- nvinfo : EIATTR_KPARAM_INFO
	.align		4
.L_3225:
        /*0128*/ 	.byte	0x04, 0x17
        /*012a*/ 	.short	(.L_3227 - .L_3226)
.L_3226:
        /*012c*/ 	.word	0x00000000
        /*0130*/ 	.short	0x0003
        /*0132*/ 	.short	0x0018
        /*0134*/ 	.byte	0x00, 0xf5, 0x21, 0x00


	//----- nvinfo : EIATTR_KPARAM_INFO
	.align		4
.L_3227:
        /*0138*/ 	.byte	0x04, 0x17
        /*013a*/ 	.short	(.L_3229 - .L_3228)
.L_3228:
        /*013c*/ 	.word	0x00000000
        /*0140*/ 	.short	0x0002
        /*0142*/ 	.short	0x0010
        /*0144*/ 	.byte	0x00, 0xf5, 0x21, 0x00


	//----- nvinfo : EIATTR_KPARAM_INFO
	.align		4
.L_3229:
        /*0148*/ 	.byte	0x04, 0x17
        /*014a*/ 	.short	(.L_3231 - .L_3230)
.L_3230:
        /*014c*/ 	.word	0x00000000
        /*0150*/ 	.short	0x0001
        /*0152*/ 	.short	0x0008
        /*0154*/ 	.byte	0x00, 0xf5, 0x21, 0x00


	//----- nvinfo : EIATTR_KPARAM_INFO
	.align		4
.L_3231:
        /*0158*/ 	.byte	0x04, 0x17
        /*015a*/ 	.short	(.L_3233 - .L_3232)
.L_3232:
        /*015c*/ 	.word	0x00000000
        /*0160*/ 	.short	0x0000
        /*0162*/ 	.short	0x0000
        /*0164*/ 	.byte	0x00, 0xf5, 0x21, 0x00


	//----- nvinfo : EIATTR_SPARSE_MMA_MASK
	.align		4
.L_3233:
        /*0168*/ 	.byte	0x03, 0x50
        /*016a*/ 	.short	0x0000


	//----- nvinfo : EIATTR_MAXREG_COUNT
	.align		4
        /*016c*/ 	.byte	0x03, 0x1b
        /*016e*/ 	.short	0x00ff


	//----- nvinfo : EIATTR_NUM_BARRIERS
	.align		4
        /*0170*/ 	.byte	0x02, 0x4c
        /*0172*/ 	.byte	0x01
	.zero		1


	//----- nvinfo : EIATTR_EXTERNS
	.align		4
        /*0174*/ 	.byte	0x04, 0x0f
        /*0176*/ 	.short	(.L_3235 - .L_3234)


	//   ....[0]....
	.align		4
.L_3234:
        /*0178*/ 	.word	index@(__assertfail)


	//----- nvinfo : EIATTR_MERCURY_ISA_VERSION
	.align		4
.L_3235:
        /*017c*/ 	.byte	0x03, 0x5f
        /*017e*/ 	.short	0x0101


	//----- nvinfo : EIATTR_COOP_GROUP_MASK_REGIDS
	.align		4
        /*0180*/ 	.byte	0x04, 0x29
        /*0182*/ 	.short	(.L_3237 - .L_3236)


	//   ....[0]....
.L_3236:
        /*0184*/ 	.word	0xffffffff


	//   ....[1]....
        /*0188*/ 	.word	0xffffffff


	//   ....[2]....
        /*018c*/ 	.word	0xffffffff


	//   ....[3]....
        /*0190*/ 	.word	0xffffffff


	//   ....[4]....
        /*0194*/ 	.word	0xffffffff


	//   ....[5]....
        /*0198*/ 	.word	0xffffffff


	//   ....[6]....
        /*019c*/ 	.word	0xffffffff


	//   ....[7]....
        /*01a0*/ 	.word	0xffffffff


	//   ....[8]....
        /*01a4*/ 	.word	0xffffffff


	//   ....[9]....
        /*01a8*/ 	.word	0xffffffff


	//   ....[10]....
        /*01ac*/ 	.word	0xffffffff


	//   ....[11]....
        /*01b0*/ 	.word	0xffffffff


	//   ....[12]....
        /*01b4*/ 	.word	0xffffffff


	//   ....[13]....
        /*01b8*/ 	.word	0xffffffff


	//   ....[14]....
        /*01bc*/ 	.word	0xffffffff


	//   ....[15]....
        /*01c0*/ 	.word	0xffffffff


	//   ....[16]....
        /*01c4*/ 	.word	0x0500000f


	//   ....[17]....
        /*01c8*/ 	.word	0x0500000f


	//   ....[18]....
        /*01cc*/ 	.word	0x0500000f


	//   ....[19]....
        /*01d0*/ 	.word	0x0500000f


	//   ....[20]....
        /*01d4*/ 	.word	0x0500000f


	//----- nvinfo : EIATTR_COOP_GROUP_INSTR_OFFSETS
	.align		4
.L_3237:
        /*01d8*/ 	.byte	0x04, 0x28
        /*01da*/ 	.short	(.L_3239 - .L_3238)


	//   ....[0]....
.L_3238:
        /*01dc*/ 	.word	0x000003b0


	//   ....[1]....
        /*01e0*/ 	.word	0x000003d0


	//   ....[2]....
        /*01e4*/ 	.word	0x000003f0


	//   ....[3]....
        /*01e8*/ 	.word	0x00000410


	//   ....[4]....
        /*01ec*/ 	.word	0x00000430


	//   ....[5]....
        /*01f0*/ 	.word	0x00000540


	//   ....[6]....
        /*01f4*/ 	.word	0x00000560


	//   ....[7]....
        /*01f8*/ 	.word	0x00000580


	//   ....[8]....
        /*01fc*/ 	.word	0x000013d0


	//   ....[9]....
        /*0200*/ 	.word	0x00001400


	//   ....[10]....
        /*0204*/ 	.word	0x00001420


	//   ....[11]....
        /*0208*/ 	.word	0x00001440


	//   ....[12]....
        /*020c*/ 	.word	0x00001460


	//   ....[13]....
        /*0210*/ 	.word	0x000014b0


	//   ....[14]....
        /*0214*/ 	.word	0x000014d0


	//   ....[15]....
        /*0218*/ 	.word	0x000014f0


	//   ....[16]....
        /*021c*/ 	.word	0x00002f40


	//   ....[17]....
        /*0220*/ 	.word	0x00002fa0


	//   ....[18]....
        /*0224*/ 	.word	0x00003000


	//   ....[19]....
        /*0228*/ 	.word	0x00003060


	//   ....[20]....
        /*022c*/ 	.word	0x000030c0


	//----- nvinfo : EIATTR_VRC_CTA_INIT_COUNT
	.align		4
.L_3239:
        /*0230*/ 	.byte	0x02, 0x4a
	.zero		1
	.zero		1


	//----- nvinfo : EIATTR_SYSCALL_OFFSETS
	.align		4
        /*0234*/ 	.byte	0x04, 0x46
        /*0236*/ 	.short	(.L_3241 - .L_3240)


	//   ....[0]....
.L_3240:
        /*0238*/ 	.word	0x00000320


	//----- nvinfo : EIATTR_EXIT_INSTR_OFFSETS
	.align		4
.L_3241:
        /*023c*/ 	.byte	0x04, 0x1c
        /*023e*/ 	.short	(.L_3243 - .L_3242)


	//   ....[0]....
.L_3242:
        /*0240*/ 	.word	0x000000d0


	//   ....[1]....
        /*0244*/ 	.word	0x00002b10


	//   ....[2]....
        /*0248*/ 	.word	0x00002b50


	//   ....[3]....
        /*024c*/ 	.word	0x00002ef0


	//----- nvinfo : EIATTR_CRS_STACK_SIZE
	.align		4
.L_3243:
        /*0250*/ 	.byte	0x04, 0x1e
        /*0252*/ 	.short	(.L_3245 - .L_3244)
.L_3244:
        /*0254*/ 	.word	0x00000000


	//----- nvinfo : EIATTR_CBANK_PARAM_SIZE
	.align		4
.L_3245:
        /*0258*/ 	.byte	0x03, 0x19
        /*025a*/ 	.short	0x008c


	//----- nvinfo : EIATTR_PARAM_CBANK
	.align		4
        /*025c*/ 	.byte	0x04, 0x0a
        /*025e*/ 	.short	(.L_3247 - .L_3246)
	.align		4
.L_3246:
        /*0260*/ 	.word	index@(.nv.constant0._ZN4vllm25paged_attention_v2_kernelI13__nv_bfloat16hLi192ELi32ELi128ELNS_18Fp8KVCacheDataTypeE2ELb0ELi512EEEvPfS3_PT_PKS4_PKT0_SA_ifPKiSC_iPKfiiiSE_SE_iiiii)
        /*0264*/ 	.short	0x0380
        /*0266*/ 	.short	0x008c


	//----- nvinfo : EIATTR_SW_WAR
	.align		4
.L_3247:
        /*0268*/ 	.byte	0x04, 0x36
        /*026a*/ 	.short	(.L_3249 - .L_3248)
.L_3248:
        /*026c*/ 	.word	0x00000008
.L_3249:


//--------------------- .nv.info._ZN4vllm25paged_attention_v2_kernelI13__nv_bfloat16hLi128ELi32ELi128ELNS_18Fp8KVCacheDataTypeE2ELb0ELi512EEEvPfS3_PT_PKS4_PKT0_SA_ifPKiSC_iPKfiiiSE_SE_iiiii --------------------------
	.section	.nv.info._ZN4vllm25paged_attention_v2_kernelI13__nv_bfloat16hLi128ELi32ELi128ELNS_18Fp8KVCacheDataTypeE2ELb0ELi512EEEvPfS3_PT_PKS4_PKT0_SA_ifPKiSC_iPKfiiiSE_SE_iiiii,"",@"SHT_CUDA_INFO"
	.sectionflags	@""
	.align	4


	//----- nvinfo : EIATTR_CUDA_API_VERSION
	.align		4
        /*0000*/ 	.byte	0x04, 0x37
        /*0002*/ 	.short	(.L_3251 - .L_3250)
.L_3250:
        /*0004*/ 	.word	0x00000082


	//----- nvinfo : EIATTR_KPARAM_INFO
	.align		4
.L_3251:
        /*0008*/ 	.byte	0x04, 0x17
        /*000a*/ 	.short	(.L_3253 - .L_3252)
.L_3252:
        /*000c*/ 	.word	0x00000000
        /*0010*/ 	.short	0x0015
        /*0012*/ 	.short	0x0088
        /*0014*/ 	.byte	0x00, 0xf0, 0x11, 0x00


	//----- nvinfo : EIATTR_KPARAM_INFO
	.align		4
.L_3253:
        /*0018*/ 	.byte	0x04, 0x17
        /*001a*/ 	.short	(.L_3255 - .L_3254)
.L_3254:
        /*001c*/ 	.word	0x00000000
        /*0020*/ 	.short	0x0014
        /*0022*/ 	.short	0x0084
        /*0024*/ 	.byte	0x00, 0xf0, 0x11, 0x00


	//----- nvinfo : EIATTR_KPARAM_INFO
	.align		4
.L_3255:
        /*0028*/ 	.byte	0x04, 0x17
        /*002a*/ 	.short	(.L_3257 - .L_3256)
.L_3256:
        /*002c*/ 	.word	0x00000000
        /*0030*/ 	.short	0x0013
        /*0032*/ 	.short	0x0080
        /*0034*/ 	.byte	0x00, 0xf0, 0x11, 0x00


	//----- nvinfo : EIATTR_KPARAM_INFO
	.align		4
.L_3257:
        /*0038*/ 	.byte	0x04, 0x17
        /*003a*/ 	.short	(.L_3259 - .L_3258)
.L_3258:
        /*003c*/ 	.word	0x00000000
        /*0040*/ 	.short	0x0012
        /*0042*/ 	.short	0x007c
        /*0044*/ 	.byte	0x00, 0xf0, 0x11, 0x00


	//----- nvinfo : EIATTR_KPARAM_INFO
	.align		4
.L_3259:
        /*0048*/ 	.byte	0x04, 0x17
        /*004a*/ 	.short	(.L_3261 - .L_3260)
.L_3260:
        /*004c*/ 	.word	0x00000000
        /*0050*/ 	.short	0x0011
        /*0052*/ 	.short	0x0078
        /*0054*/ 	.byte	0x00, 0xf0, 0x11, 0x00


	//----- nvinfo : EIATTR_KPARAM_INFO
	.align		4
.L_3261:
        /*0058*/ 	.byte	0x04, 0x17
        /*005a*/ 	.short	(.L_3263 - .L_3262)
.L_3262:
        /*005c*/ 	.word	0x00000000
        /*0060*/ 	.short	0x0010
        /*0062*/ 	.short	0x0070
        /*0064*/ 	.byte	0x00, 0xf5, 0x21, 0x00


	//----- nvinfo : EIATTR_KPARAM_INFO
	.align		4
.L_3263:
        /*0068*/ 	.byte	0x04, 0x17
        /*006a*/ 	.short	(.L_3265 - .L_3264)
.L_3264:
        /*006c*/ 	.word	0x00000000
        /*0070*/ 	.short	0x000f
        /*0072*/ 	.short	0x0068
        /*0074*/ 	.byte	0x00, 0xf5, 0x21, 0x00


	//----- nvinfo : EIATTR_KPARAM_INFO
	.align		4
.L_3265:
        /*0078*/ 	.byte	0x04, 0x17
        /*007a*/ 	.short	(.L_3267 - .L_3266)
.L_3266:
        /*007c*/ 	.word	0x00000000
        /*0080*/ 	.short	0x000e
        /*0082*/ 	.short	0x0060
        /*0084*/ 	.byte	0x00, 0xf0, 0x11, 0x00


	//----- nvinfo : EIATTR_KPARAM_INFO
	.align		4
.L_3267:
        /*0088*/ 	.byte	0x04, 0x17
        /*008a*/ 	.short	(.L_3269 - .L_3268)
.L_3268:
        /*008c*/ 	.word	0x00000000
        /*0090*/ 	.short	0x000d
        /*0092*/ 	.short	0x005c
        /*0094*/ 	.byte	0x00, 0xf0, 0x11, 0x00


	//----- nvinfo : EIATTR_KPARAM_INFO
	.align		4
.L_3269:
        /*0098*/ 	.byte	0x04, 0x17
        /*009a*/ 	.short	(.L_3271 - .L_3270)
.L_3270:
        /*009c*/ 	.word	0x00000000
        /*00a0*/ 	.short	0x000c
        /*00a2*/ 	.short	0x0058
        /*00a4*/ 	.byte	0x00, 0xf0, 0x11, 0x00


	//----- nvinfo : EIATTR_KPARAM_INFO
	.align		4
.L_3271:
        /*00a8*/ 	.byte	0x04, 0x17
        /*00aa*/ 	.short	(.L_3273 - .L_3272)
.L_3272:
        /*00ac*/ 	.word	0x00000000
        /*00b0*/ 	.short	0x000b
        /*00b2*/ 	.short	0x0050
        /*00b4*/ 	.byte	0x00, 0xf5, 0x21, 0x00


	//----- nvinfo : EIATTR_KPARAM_INFO
	.align		4
.L_3273:
        /*00b8*/ 	.byte	0x04, 0x17
        /*00ba*/ 	.short	(.L_3275 - .L_3274)
.L_3274:
        /*00bc*/ 	.word	0x00000000
        /*00c0*/ 	.short	0x000a
        /*00c2*/ 	.short	0x0048
        /*00c4*/ 	.byte	0x00, 0xf0, 0x11, 0x00


	//----- nvinfo : EIATTR_KPARAM_INFO
	.align		4
.L_3275:
        /*00c8*/ 	.byte	0x04, 0x17
        /*00ca*/ 	.short	(.L_3277 - .L_3276)
.L_3276:
        /*00cc*/ 	.word	0x00000000
        /*00d0*/ 	.short	0x0009
        /*00d2*/ 	.short	0x0040
        /*00d4*/ 	.byte	0x00, 0xf5, 0x21, 0x00


	//----- nvinfo : EIATTR_KPARAM_INFO
	.align		4
.L_3277:
        /*00d8*/ 	.byte	0x04, 0x17
        /*00da*/ 	.short	(.L_3279 - .L_3278)
.L_3278:
        /*00dc*/ 	.word	0x00000000
        /*00e0*/ 	.short	0x0008
        /*00e2*/ 	.short	0x0038
        /*00e4*/ 	.byte	0x00, 0xf5, 0x21, 0x00


	//----- nvinfo : EIATTR_KPARAM_INFO
	.align		4
.L_3279:
        /*00e8*/ 	.byte	0x04, 0x17
        /*00ea*/ 	.short	(.L_3281 - .L_3280)
.L_3280:
        /*00ec*/ 	.word	0x00000000
        /*00f0*/ 	.short	0x0007
        /*00f2*/ 	.short	0x0034
        /*00f4*/ 	.byte	0x00, 0xf0, 0x11, 0x00


	//----- nvinfo : EIATTR_KPARAM_INFO
	.align		4
.L_3281:
        /*00f8*/ 	.byte	0x04, 0x17
        /*00fa*/ 	.short	(.L_3283 - .L_3282)
.L_3282:
        /*00fc*/ 	.word	0x00000000
        /*0100*/ 	.short	0x0006
        /*0102*/ 	.short	0x0030
        /*0104*/ 	.byte	0x00, 0xf0, 0x11, 0x00


	//----- nvinfo : EIATTR_KPARAM_INFO
	.align		4
.L_3283:
        /*0108*/ 	.byte	0x04, 0x17
        /*010a*/ 	.short	(.L_3285 - .L_3284)
.L_3284:
        /*010c*/ 	.word	0x00000000
        /*0110*/ 	.short	0x0005
        /*0112*/ 	.short	0x0028
        /*0114*/ 	.byte	0x00, 0xf5, 0x21, 0x00


	//----- nvinfo : EIATTR_KPARAM_INFO
	.align		4
.L_3285:
        /*0118*/ 	.byte	0x04, 0x17
        /*011a*/ 	.short	(.L_3287 - .L_3286)
.L_3286:
        /*011c*/ 	.word	0x00000000
        /*0120*/ 	.short	0x0004
        /*0122*/ 	.short	0x0020
        /*0124*/ 	.byte	0x00, 0xf5, 0x21, 0x00


	//----- nvinfo : EIATTR_KPARAM_INFO
	.align		4
.L_3287:
        /*0128*/ 	.byte	0x04, 0x17
        /*012a*/ 	.short	(.L_3289 - .L_3288)
.L_3288:
        /*012c*/ 	.word	0x00000000
        /*0130*/ 	.short	0x0003
        /*0132*/ 	.short	0x0018
        /*0134*/ 	.byte	0x00, 0xf5, 0x21, 0x00


	//----- nvinfo : EIATTR_KPARAM_INFO
	.align		4
.L_3289:
        /*0138*/ 	.byte	0x04, 0x17
        /*013a*/ 	.short	(.L_3291 - .L_3290)
.L_3290:
        /*013c*/ 	.word	0x00000000
        /*0140*/ 	.short	0x0002
        /*0142*/ 	.short	0x0010
        /*0144*/ 	.byte	0x00, 0xf5, 0x21, 0x00


	//----- nvinfo : EIATTR_KPARAM_INFO
	.align		4
.L_3291:
        /*0148*/ 	.byte	0x04, 0x17
        /*014a*/ 	.short	(.L_3293 - .L_3292)
.L_3292:
        /*014c*/ 	.word	0x00000000
        /*0150*/ 	.short	0x0001
        /*0152*/ 	.short	0x0008
        /*0154*/ 	.byte	0x00, 0xf5, 0x21, 0x00


	//----- nvinfo : EIATTR_KPARAM_INFO
	.align		4
.L_3293:
        /*0158*/ 	.byte	0x04, 0x17
        /*015a*/ 	.short	(.L_3295 - .L_3294)
.L_3294:
        /*015c*/ 	.word	0x00000000
        /*0160*/ 	.short	0x0000
        /*0162*/ 	.short	0x0000
        /*0164*/ 	.byte	0x00, 0xf5, 0x21, 0x00


	//----- nvinfo : EIATTR_SPARSE_MMA_MASK
	.align		4
.L_3295:
        /*0168*/ 	.byte	0x03, 0x50
        /*016a*/ 	.short	0x0000


	//----- nvinfo : EIATTR_MAXREG_COUNT
	.align		4
        /*016c*/ 	.byte	0x03, 0x1b
        /*016e*/ 	.short	0x00ff


	//----- nvinfo : EIATTR_NUM_BARRIERS
	.align		4
        /*0170*/ 	.byte	0x02, 0x4c
        /*0172*/ 	.byte	0x01
	.zero		1


	//----- nvinfo : EIATTR_EXTERNS
	.align		4
        /*0174*/ 	.byte	0x04, 0x0f
        /*0176*/ 	.short	(.L_3297 - .L_3296)


	//   ....[0]....
	.align		4
.L_3296:
        /*0178*/ 	.word	index@(__assertfail)


	//----- nvinfo : EIATTR_MERCURY_ISA_VERSION
	.align		4
.L_3297:
        /*017c*/ 	.byte	0x03, 0x5f
        /*017e*/ 	.short	0x0101


	//----- nvinfo : EIATTR_COOP_GROUP_MASK_REGIDS
	.align		4
        /*0180*/ 	.byte	0x04, 0x29
        /*0182*/ 	.short	(.L_3299 - .L_3298)


	//   ....[0]....
.L_3298:
        /*0184*/ 	.word	0xffffffff


	//   ....[1]....
        /*0188*/ 	.word	0xffffffff


	//   ....[2]....
        /*018c*/ 	.word	0xffffffff


	//   ....[3]....
        /*0190*/ 	.word	0xffffffff


	//   ....[4]....
        /*0194*/ 	.word	0xffffffff


	//   ....[5]....
        /*0198*/ 	.word	0xffffffff


	//   ....[6]....
        /*019c*/ 	.word	0xffffffff


	//   ....[7]....
        /*01a0*/ 	.word	0xffffffff


	//   ....[8]....
        /*01a4*/ 	.word	0xffffffff


	//   ....[9]....
        /*01a8*/ 	.word	0xffffffff


	//   ....[10]....
        /*01ac*/ 	.word	0xffffffff


	//   ....[11]....
        /*01b0*/ 	.word	0xffffffff


	//   ....[12]....
        /*01b4*/ 	.word	0xffffffff


	//   ....[13]....
        /*01b8*/ 	.word	0xffffffff


	//   ....[14]....
        /*01bc*/ 	.word	0xffffffff


	//   ....[15]....
        /*01c0*/ 	.word	0xffffffff


	//   ....[16]....
        /*01c4*/ 	.word	0x0500000f


	//   ....[17]....
        /*01c8*/ 	.word	0x0500000f


	//   ....[18]....
        /*01cc*/ 	.word	0x0500000f


	//   ....[19]....
        /*01d0*/ 	.word	0x0500000f


	//   ....[20]....
        /*01d4*/ 	.word	0x0500000f


	//----- nvinfo : EIATTR_COOP_GROUP_INSTR_OFFSETS
	.align		4
.L_3299:
        /*01d8*/ 	.byte	0x04, 0x28
        /*01da*/ 	.short	(.L_3301 - .L_3300)


	//   ....[0]....
.L_3300:
        /*01dc*/ 	.word	0x000003c0


	//   ....[1]....
        /*01e0*/ 	.word	0x000003e0


	//   ....[2]....
        /*01e4*/ 	.word	0x00000400


	//   ....[3]....
        /*01e8*/ 	.word	0x00000420


	//   ....[4]....
        /*01ec*/ 	.word	0x00000440


	//   ....[5]....
        /*01f0*/ 	.word	0x00000550


	//   ....[6]....
        /*01f4*/ 	.word	0x00000570


	//   ....[7]....
        /*01f8*/ 	.word	0x00000590


	//   ....[8]....
        /*01fc*/ 	.word	0x000013e0


	//   ....[9]....
        /*0200*/ 	.word	0x00001410


	//   ....[10]....
        /*0204*/ 	.word	0x00001430


	//   ....[11]....
        /*0208*/ 	.word	0x00001450


	//   ....[12]....
        /*020c*/ 	.word	0x00001470


	//   ....[13]....
        /*0210*/ 	.word	0x000014c0


	//   ....[14]....
        /*0214*/ 	.word	0x000014e0


	//   ....[15]....
        /*0218*/ 	.word	0x00001500


	//   ....[16]....
        /*021c*/ 	.word	0x00002b30


	//   ....[17]....
        /*0220*/ 	.word	0x00002b90


	//   ....[18]....
        /*0224*/ 	.word	0x00002bf0


	//   ....[19]....
        /*0228*/ 	.word	0x00002c50


	//   ....[20]....
        /*022c*/ 	.word	0x00002cb0


	//----- nvinfo : EIATTR_VRC_CTA_INIT_COUNT
	.align		4
.L_3301:
        /*0230*/ 	.byte	0x02, 0x4a
	.zero		1
	.zero		1


	//----- nvinfo : EIATTR_SYSCALL_OFFSETS
	.align		4
        /*0234*/ 	.byte	0x04, 0x46
        /*0236*/ 	.short	(.L_3303 - .L_3302)


	//   ....[0]....
.L_3302:
        /*0238*/ 	.word	0x00000320


	//----- nvinfo : EIATTR_EXIT_INSTR_OFFSETS
	.align		4
.L_3303:
        /*023c*/ 	.byte	0x04, 0x1c
        /*023e*/ 	.short	(.L_3305 - .L_3304)


	//   ....[0]....
.L_3304:
        /*0240*/ 	.word	0x000000d0


	//   ....[1]....
        /*0244*/ 	.word	0x00002810


	//   ....[2]....
        /*0248*/ 	.word	0x00002840


	//   ....[3]....
        /*024c*/ 	.word	0x00002ae0


	//----- nvinfo : EIATTR_CRS_STACK_SIZE
	.align		4
.L_3305:
        /*0250*/ 	.byte	0x04, 0x1e
        /*0252*/ 	.short	(.L_3307 - .L_3306)
.L_3306:
        /*0254*/ 	.word	0x00000000


	//----- nvinfo : EIATTR_CBANK_PARAM_SIZE
	.align		4
.L_3307:
        /*0258*/ 	.byte	0x03, 0x19
        /*025a*/ 	.short	0x008c


	//----- nvinfo : EIATTR_PARAM_CBANK
	.align		4
        /*025c*/ 	.byte	0x04, 0x0a
        /*025e*/ 	.short	(.L_3309 - .L_3308)
	.align		4
.L_3308:
        /*0260*/ 	.word	index@(.nv.constant0._ZN4vllm25paged_attention_v2_kernelI13__nv_bfloat16hLi128ELi32ELi128ELNS_18Fp8KVCacheDataTypeE2ELb0ELi512EEEvPfS3_PT_PKS4_PKT0_SA_ifPKiSC_iPKfiiiSE_SE_iiiii)
        /*0264*/ 	.short	0x0380
        /*0266*/ 	.short	0x008c


	//----- nvinfo : EIATTR_SW_WAR
	.align		4
.L_3309:
        /*0268*/ 	.byte	0x04, 0x36
        /*026a*/ 	.short	(.L_3311 - .L_3310)
.L_3310:
        /*026c*/ 	.word	0x00000008
.L_3311:


//--------------------- .nv.info._ZN4vllm25paged_attention_v2_kernelI13__nv_bfloat16hLi120ELi32ELi128ELNS_18Fp8KVCacheDataTypeE2ELb0ELi512EEEvPfS3_PT_PKS4_PKT0_SA_ifPKiSC_iPKfiiiSE_SE_iiiii --------------------------
	.section	.nv.info._ZN4vllm25paged_attention_v2_kernelI13__nv_bfloat16hLi120ELi32ELi128ELNS_18Fp8KVCacheDataTypeE2ELb0ELi512EEEvPfS3_PT_PKS4_PKT0_SA_ifPKiSC_iPKfiiiSE_SE_iiiii,"",@"SHT_CUDA_INFO"
	.sectionflags	@""
	.align	4


	//----- nvinfo : EIATTR_CUDA_API_VERSION
	.align		4
        /*0000*/ 	.byte	0x04, 0x37
        /*0002*/ 	.short	(.L_3313 - .L_3312)
.L_3312:
        /*0004*/ 	.word	0x00000082


	//----- nvinfo : EIATTR_KPARAM_INFO
	.align		4
.L_3313:
        /*0008*/ 	.byte	0x04, 0x17
        /*000a*/ 	.short	(.L_3315 - .L_3314)
.L_3314:
        /*000c*/ 	.word	0x00000000
        /*0010*/ 	.short	0x0015
        /*0012*/ 	.short	0x0088
        /*0014*/ 	.byte	0x00, 0xf0, 0x11, 0x00


	//----- nvinfo : EIATTR_KPARAM_INFO
	.align		4
.L_3315:
        /*0018*/ 	.byte	0x04, 0x17
        /*001a*/ 	.short	(.L_3317 - .L_3316)
.L_3316:
        /*001c*/ 	.word	0x00000000
        /*0020*/ 	.short	0x0014
        /*0022*/ 	.short	0x0084
        /*0024*/ 	.byte	0x00, 0xf0, 0x11, 0x00


	//----- nvinfo : EIATTR_KPARAM_INFO
	.align		4
.L_3317:
        /*0028*/ 	.byte	0x04, 0x17
        /*002a*/ 	.short	(.L_3319 - .L_3318)
.L_3318:
        /*002c*/ 	.word	0x00000000
        /*0030*/ 	.short	0x0013
        /*0032*/ 	.short	0x0080
        /*0034*/ 	.byte	0x00, 0xf0, 0x11, 0x00


	//----- nvinfo : EIATTR_KPARAM_INFO
	.align		4
.L_3319:
        /*0038*/ 	.byte	0x04, 0x17
        /*003a*/ 	.short	(.L_3321 - .L_3320)
.L_3320:
        /*003c*/ 	.word	0x00000000
        /*0040*/ 	.short	0x0012
        /*0042*/ 	.short	0x007c
        /*0044*/ 	.byte	0x00, 0xf0, 0x11, 0x00


	//----- nvinfo : EIATTR_KPARAM_INFO
	.align		4
.L_3321:
        /*0048*/ 	.byte	0x04, 0x17
        /*004a*/ 	.short	(.L_3323 - .L_3322)
.L_3322:
        /*004c*/ 	.word	0x00000000
        /*0050*/ 	.short	0x0011
        /*0052*/ 	.short	0x0078
        /*0054*/ 	.byte	0x00, 0xf0, 0x11, 0x00


	//----- nvinfo : EIATTR_KPARAM_INFO
	.align		4
.L_3323:
        /*0058*/ 	.byte	0x04, 0x17
        /*005a*/ 	.short	(.L_3325 - .L_3324)
.L_3324:
        /*005c*/ 	.word	0x00000000
        /*0060*/ 	.short	0x0010
        /*0062*/ 	.short	0x0070
        /*0064*/ 	.byte	0x00, 0xf5, 0x21, 0x00


	//----- nvinfo : EIATTR_KPARAM_INFO
	.align		4
.L_3325:
        /*0068*/ 	.byte	0x04, 0x17
        /*006a*/ 	.short	(.L_3327 - .L_3326)
.L_3326:
        /*006c*/ 	.word	0x00000000
        /*0070*/ 	.short	0x000f
        /*0072*/ 	.short	0x0068
        /*0074*/ 	.byte	0x00, 0xf5, 0x21, 0x00


	//----- nvinfo : EIATTR_KPARAM_INFO
	.align		4
.L_3327:
        /*0078*/ 	.byte	0x04, 0x17
        /*007a*/ 	.short	(.L_3329 - .L_3328)
.L_3328:
        /*007c*/ 	.word	0x00000000
        /*0080*/ 	.short	0x000e
        /*0082*/ 	.short	0x0060
        /*0084*/ 	.byte	0x00, 0xf0, 0x11, 0x00


	//----- nvinfo : EIATTR_KPARAM_INFO
	.align		4
.L_3329:
        /*0088*/ 	.byte	0x04, 0x17
        /*008a*/ 	.short	(.L_3331 - .L_3330)
.L_3330:
        /*008c*/ 	.word	0x00000000
        /*0090*/ 	.short	0x000d
        /*0092*/ 	.short	0x005c
        /*0094*/ 	.byte	0x00, 0xf0, 0x11, 0x00


	//----- nvinfo : EIATTR_KPARAM_INFO
	.align		4
.L_3331:
        /*0098*/ 	.byte	0x04, 0x17
        /*009a*/ 	.short	(.L_3333 - .L_3332)
.L_3332:
        /*009c*/ 	.word	0x00000000
        /*00a0*/ 	.short	0x000c
        /*00a2*/ 	.short	0x0058
        /*00a4*/ 	.byte	0x00, 0xf0, 0x11, 0x00


	//----- nvinfo : EIATTR_KPARAM_INFO
	.align		4
.L_3333:
        /*00a8*/ 	.byte	0x04, 0x17
        /*00aa*/ 	.short	(.L_3335 - .L_3334)
.L_3334:
        /*00ac*/ 	.word	0x00000000
        /*00b0*/ 	.short	0x000b
        /*00b2*/ 	.short	0x0050
        /*00b4*/ 	.byte	0x00, 0xf5, 0x21, 0x00


	//----- nvinfo : EIATTR_KPARAM_INFO
	.align		4
.L_3335:
        /*00b8*/ 	.byte	0x04, 0x17
        /*00ba*/ 	.short	(.L_3337 - .L_3336)
.L_3336:
        /*00bc*/ 	.word	0x00000000
        /*00c0*/ 	.short	0x000a
        /*00c2*/ 	.short	0x0048
        /*00c4*/ 	.byte	0x00, 0xf0, 0x11, 0x00


	//----- nvinfo : EIATTR_KPARAM_INFO
	.align		4
.L_3337:
        /*00c8*/ 	.byte	0x04, 0x17
        /*00ca*/ 	.short	(.L_3339 - .L_3338)
.L_3338:
        /*00cc*/ 	.word	0x00000000
        /*00d0*/ 	.short	0x0009
        /*00d2*/ 	.short	0x0040
        /*00d4*/ 	.byte	0x00, 0xf5, 0x21, 0x00


	//----- nvinfo : EIATTR_KPARAM_INFO
	.align		4
.L_3339:
        /*00d8*/ 	.byte	0x04, 0x17
        /*00da*/ 	.short	(.L_3341 - .L_3340)
.L_3340:
        /*00dc*/ 	.word	0x00000000
        /*00e0*/ 	.short	0x0008
        /*00e2*/ 	.short	0x0038
        /*00e4*/ 	.byte	0x00, 0xf5, 0x21, 0x00


	//----- nvinfo : EIATTR_KPARAM_INFO
	.align		4
.L_3341:
        /*00e8*/ 	.byte	0x04, 0x17
        /*00ea*/ 	.short	(.L_3343 - .L_3342)
.L_3342:
        /*00ec*/ 	.word	0x00000000
        /*00f0*/ 	.short	0x0007
        /*00f2*/ 	.short	0x0034
        /*00f4*/ 	.byte	0x00, 0xf0, 0x11, 0x00


	//----- nvinfo : EIATTR_KPARAM_INFO
	.align		4
.L_3343:
        /*00f8*/ 	.byte	0x04, 0x17
        /*00fa*/ 	.short	(.L_3345 - .L_3344)
.L_3344:
        /*00fc*/ 	.word	0x00000000
        /*0100*/ 	.short	0x0006
        /*0102*/ 	.short	0x0030
        /*0104*/ 	.byte	0x00, 0xf0, 0x11, 0x00


	//----- nvinfo : EIATTR_KPARAM_INFO
	.align		4
.L_3345:
        /*0108*/ 	.byte	0x04, 0x17
        /*010a*/ 	.short	(.L_3347 - .L_3346)
.L_3346:
        /*010c*/ 	.word	0x00000000
        /*0110*/ 	.short	0x0005
        /*0112*/ 	.short	0x0028
        /*0114*/ 	.byte	0x00, 0xf5, 0x21, 0x00


	//----- nvinfo : EIATTR_KPARAM_INFO
	.align		4
.L_3347:
        /*0118*/ 	.byte	0x04, 0x17
        /*011a*/ 	.short	(.L_3349 - .L_3348)
.L_3348:
        /*011c*/ 	.word	0x00000000
        /*0120*/ 	.short	0x0004
        /*0122*/ 	.short	0x0020
        /*0124*/ 	.byte	0x00, 0xf5, 0x21, 0x00


	//----- nvinfo : EIATTR_KPARAM_INFO
	.align		4
.L_3349:
        /*0128*/ 	.byte	0x04, 0x17
        /*012a*/ 	.short	(.L_3351 - .L_3350)
.L_3350:
        /*012c*/ 	.word	0x00000000
        /*0130*/ 	.short	0x0003
        /*0132*/ 	.short	0x0018
        /*0134*/ 	.byte	0x00, 0xf5, 0x21, 0x00


	//----- nvinfo : EIATTR_KPARAM_INFO
	.align		4
.L_3351:
        /*0138*/ 	.byte	0x04, 0x17
        /*013a*/ 	.short	(.L_3353 - .L_3352)
.L_3352:
        /*013c*/ 	.word	0x00000000
        /*0140*/ 	.short	0x0002
        /*0142*/ 	.short	0x0010
        /*0144*/ 	.byte	0x00, 0xf5, 0x21, 0x00


	//----- nvinfo : EIATTR_KPARAM_INFO
	.align		4
.L_3353:
        /*0148*/ 	.byte	0x04, 0x17
        /*014a*/ 	.short	(.L_3355 - .L_3354)
.L_3354:
        /*014c*/ 	.word	0x00000000
        /*0150*/ 	.short	0x0001
        /*0152*/ 	.short	0x0008
        /*0154*/ 	.byte	0x00, 0xf5, 0x21, 0x00


	//----- nvinfo : EIATTR_KPARAM_INFO
	.align		4
.L_3355:
        /*0158*/ 	.byte	0x04, 0x17
        /*015a*/ 	.short	(.L_3357 - .L_3356)
.L_3356:
        /*015c*/ 	.word	0x00000000
        /*0160*/ 	.short	0x0000
        /*0162*/ 	.short	0x0000
        /*0164*/ 	.byte	0x00, 0xf5, 0x21, 0x00


	//----- nvinfo : EIATTR_SPARSE_MMA_MASK
	.align		4
.L_3357:
        /*0168*/ 	.byte	0x03, 0x50
        /*016a*/ 	.short	0x0000


	//----- nvinfo : EIATTR_MAXREG_COUNT
	.align		4
        /*016c*/ 	.byte	0x03, 0x1b
        /*016e*/ 	.short	0x00ff


	//----- nvinfo : EIATTR_NUM_BARRIERS
	.align		4
        /*0170*/ 	.byte	0x02, 0x4c
        /*0172*/ 	.byte	0x01
	.zero		1


	//----- nvinfo : EIATTR_EXTERNS
	.align		4
        /*0174*/ 	.byte	0x04, 0x0f
        /*0176*/ 	.short	(.L_3359 - .L_3358)


	//   ....[0]....
	.align		4
.L_3358:
        /*0178*/ 	.word	index@(__assertfail)


	//----- nvinfo : EIATTR_MERCURY_ISA_VERSION
	.align		4
.L_3359:
        /*017c*/ 	.byte	0x03, 0x5f
        /*017e*/ 	.short	0x0101


	//----- nvinfo : EIATTR_COOP_GROUP_MASK_REGIDS
	.align		4
        /*0180*/ 	.byte	0x04, 0x29
        /*0182*/ 	.short	(.L_3361 - .L_3360)


	//   ....[0]....
.L_3360:
        /*0184*/ 	.word	0xffffffff


	//   ....[1]....
        /*0188*/ 	.word	0xffffffff


	//   ....[2]....
        /*018c*/ 	.word	0xffffffff


	//   ....[3]....
        /*0190*/ 	.word	0xffffffff


	//   ....[4]....
        /*0194*/ 	.word	0xffffffff


	//   ....[5]....
        /*0198*/ 	.word	0xffffffff


	//   ....[6]....
        /*019c*/ 	.word	0xffffffff


	//   ....[7]....
        /*01a0*/ 	.word	0xffffffff


	//   ....[8]....
        /*01a4*/ 	.word	0xffffffff


	//   ....[9]....
        /*01a8*/ 	.word	0xffffffff


	//   ....[10]....
        /*01ac*/ 	.word	0xffffffff


	//   ....[11]....
        /*01b0*/ 	.word	0xffffffff


	//   ....[12]....
        /*01b4*/ 	.word	0xffffffff


	//   ....[13]....
        /*01b8*/ 	.word	0xffffffff


	//   ....[14]....
        /*01bc*/ 	.word	0xffffffff


	//   ....[15]....
        /*01c0*/ 	.word	0xffffffff


	//   ....[16]....
        /*01c4*/ 	.word	0x0500000f


	//   ....[17]....
        /*01c8*/ 	.word	0x0500000f


	//   ....[18]....
        /*01cc*/ 	.word	0x0500000f


	//   ....[19]....
        /*01d0*/ 	.word	0x0500000f


	//   ....[20]....
        /*01d4*/ 	.word	0x0500000f


	//----- nvinfo : EIATTR_COOP_GROUP_INSTR_OFFSETS
	.align		4
.L_3361:
        /*01d8*/ 	.byte	0x04, 0x28
        /*01da*/ 	.short	(.L_3363 - .L_3362)


	//   ....[0]....
.L_3362:
        /*01dc*/ 	.word	0x000003c0


	//   ....[1]....
        /*01e0*/ 	.word	0x000003e0


	//   ....[2]....
        /*01e4*/ 	.word	0x00000400


	//   ....[3]....
        /*01e8*/ 	.word	0x00000420


	//   ....[4]....
        /*01ec*/ 	.word	0x00000440


	//   ....[5]....
        /*01f0*/ 	.word	0x00000550


	//   ....[6]....
        /*01f4*/ 	.word	0x00000570


	//   ....[7]....
        /*01f8*/ 	.word	0x00000590


	//   ....[8]....
        /*01fc*/ 	.word	0x000013e0


	//   ....[9]....
        /*0200*/ 	.word	0x00001410


	//   ....[10]....
        /*0204*/ 	.word	0x00001430


	//   ....[11]....
        /*0208*/ 	.word	0x00001450


	//   ....[12]....
        /*020c*/ 	.word	0x00001470


	//   ....[13]....
        /*0210*/ 	.word	0x000014c0


	//   ....[14]....
        /*0214*/ 	.word	0x000014e0


	//   ....[15]....
        /*0218*/ 	.word	0x00001500


	//   ....[16]....
        /*021c*/ 	.word	0x00002ac0


	//   ....[17]....
        /*0220*/ 	.word	0x00002b20


	//   ....[18]....
        /*0224*/ 	.word	0x00002b80


	//   ....[19]....
        /*0228*/ 	.word	0x00002be0


	//   ....[20]....
        /*022c*/ 	.word	0x00002c40


	//----- nvinfo : EIATTR_VRC_CTA_INIT_COUNT
	.align		4
.L_3363:
        /*0230*/ 	.byte	0x02, 0x4a
	.zero		1
	.zero		1


	//----- nvinfo : EIATTR_SYSCALL_OFFSETS
	.align		4
        /*0234*/ 	.byte	0x04, 0x46
        /*0236*/ 	.short	(.L_3365 - .L_3364)


	//   ....[0]....
.L_3364:
        /*0238*/ 	.word	0x00000320


	//----- nvinfo : EIATTR_EXIT_INSTR_OFFSETS
	.align		4
.L_3365:
        /*023c*/ 	.byte	0x04, 0x1c
        /*023e*/ 	.short	(.L_3367 - .L_3366)


	//   ....[0]....
.L_3366:
        /*0240*/ 	.word	0x000000d0


	//   ....[1]....
        /*0244*/ 	.word	0x000027c0


	//   ....[2]....
        /*0248*/ 	.word	0x000027f0


	//   ....[3]....
        /*024c*/ 	.word	0x00002a70


	//----- nvinfo : EIATTR_CRS_STACK_SIZE
	.align		4
.L_3367:
        /*0250*/ 	.byte	0x04, 0x1e
        /*0252*/ 	.short	(.L_3369 - .L_3368)
.L_3368:
        /*0254*/ 	.word	0x00000000


	//----- nvinfo : EIATTR_CBANK_PARAM_SIZE
	.align		4
.L_3369:
        /*0258*/ 	.byte	0x03, 0x19
        /*025a*/ 	.short	0x008c


	//----- nvinfo : EIATTR_PARAM_CBANK
	.align		4
        /*025c*/ 	.byte	0x04, 0x0a
        /*025e*/ 	.short	(.L_3371 - .L_3370)
	.align		4
.L_3370:
        /*0260*/ 	.word	index@(.nv.constant0._ZN4vllm25paged_attention_v2_kernelI13__nv_bfloat16hLi120ELi32ELi128ELNS_18Fp8KVCacheDataTypeE2ELb0ELi512EEEvPfS3_PT_PKS4_PKT0_SA_ifPKiSC_iPKfiiiSE_SE_iiiii)
        /*0264*/ 	.short	0x0380
        /*0266*/ 	.short	0x008c


	//----- nvinfo : EIATTR_SW_WAR
	.align		4
.L_3371:
        /*0268*/ 	.byte	0x04, 0x36
        /*026a*/ 	.short	(.L_3373 - .L_3372)
.L_3372:
        /*026c*/ 	.word	0x00000008
.L_3373:


//--------------------- .nv.info._ZN4vllm25paged_attention_v2_kernelI13__nv_bfloat16hLi112ELi32ELi128ELNS_18Fp8KVCacheDataTypeE2ELb0ELi512EEEvPfS3_PT_PKS4_PKT0_SA_ifPKiSC_iPKfiiiSE_SE_iiiii --------------------------
	.section	.nv.info._ZN4vllm25paged_attention_v2_kernelI13__nv_bfloat16hLi112ELi32ELi128ELNS_18Fp8KVCacheDataTypeE2ELb0ELi512EEEvPfS3_PT_PKS4_PKT0_SA_ifPKiSC_iPKfiiiSE_SE_iiiii,"",@"SHT_CUDA_INFO"
	.sectionflags	@""
	.align	4


	//----- nvinfo : EIATTR_CUDA_API_VERSION
	.align		4
        /*0000*/ 	.byte	0x04, 0x37
        /*0002*/ 	.short	(.L_3375 - .L_3374)
.L_3374:
        /*0004*/ 	.word	0x00000082


	//----- nvinfo : EIATTR_KPARAM_INFO
	.align		4
.L_3375:
        /*0008*/ 	.byte	0x04, 0x17
        /*000a*/ 	.short	(.L_3377 - .L_3376)
.L_3376:
        /*000c*/ 	.word	0x00000000
        /*0010*/ 	.short	0x0015
        /*0012*/ 	.short	0x0088
        /*0014*/ 	.byte	0x00, 0xf0, 0x11, 0x00


	//----- nvinfo : EIATTR_KPARAM_INFO
	.align		4
.L_3377:
        /*0018*/ 	.byte	0x04, 0x17
        /*001a*/ 	.short	(.L_3379 - .L_3378)
.L_3378:
        /*001c*/ 	.word	0x00000000
        /*0020*/ 	.short	0x0014
        /*0022*/ 	.short	0x0084
        /*0024*/ 	.byte	0x00, 0xf0, 0x11, 0x00


	//----- nvinfo : EIATTR_KPARAM_INFO
	.align		4
.L_3379:
        /*0028*/ 	.byte	0x04, 0x17
        /*002a*/ 	.short	(.L_3381 - .L_3380)
.L_3380:
        /*002c*/ 	.word	0x00000000
        /*0030*/ 	.short	0x0013
        /*0032*/ 	.short	0x0080
        /*0034*/ 	.byte	0x00, 0xf0, 0x11, 0x00


	//----- nvinfo : EIATTR_KPARAM_INFO
	.align		4
.L_3381:
        /*0038*/ 	.byte	0x04, 0x17
        /*003a*/ 	.short	(.L_3383 - .L_3382)
.L_3382:
        /*003c*/ 	.word	0x00000000
        /*0040*/ 	.short	0x0012
        /*0042*/ 	.short	0x007c
        /*0044*/ 	.byte	0x00, 0xf0, 0x11, 0x00


	//----- nvinfo : EIATTR_KPARAM_INFO
	.align		4
.L_3383:
        /*0048*/ 	.byte	0x04, 0x17
        /*004a*/ 	.short	(.L_3385 - .L_3384)
.L_3384:
        /*004c*/ 	.word	0x00000000
        /*0050*/ 	.short	0x0011
        /*0052*/ 	.short	0x0078
        /*0054*/ 	.byte	0x00, 0xf0, 0x11, 0x00


	//----- nvinfo : EIATTR_KPARAM_INFO
	.align		4
.L_3385:
        /*0058*/ 	.byte	0x04, 0x17
        /*005a*/ 	.short	(.L_3387 - .L_3386)
.L_3386:
        /*005c*/ 	.word	0x00000000
        /*0060*/ 	.short	0x0010
        /*0062*/ 	.short	0x0070
        /*0064*/ 	.byte	0x00, 0xf5, 0x21, 0x00


	//----- nvinfo : EIATTR_KPARAM_INFO
	.align		4
.L_3387:
        /*0068*/ 	.byte	0x04, 0x17
        /*006a*/ 	.short	(.L_3389 - .L_3388)
.L_3388:
        /*006c*/ 	.word	0x00000000
        /*0070*/ 	.short	0x000f
        /*0072*/ 	.short	0x0068
        /*0074*/ 	.byte	0x00, 0xf5, 0x21, 0x00


	//----- nvinfo : EIATTR_KPARAM_INFO
	.align		4
.L_3389:
        /*0078*/ 	.byte	0x04, 0x17
        /*007a*/ 	.short	(.L_3391 - .L_3390)
.L_3390:
        /*007c*/ 	.word	0x00000000
        /*0080*/ 	.short	0x000e
        /*0082*/ 	.short	0x0060
        /*0084*/ 	.byte	0x00, 0xf0, 0x11, 0x00


	//----- nvinfo : EIATTR_KPARAM_INFO
	.align		4
.L_3391:
        /*0088*/ 	.byte	0x04, 0x17
        /*008a*/ 	.short	(.L_3393 - .L_3392)
.L_3392:
        /*008c*/ 	.word	0x00000000
        /*0090*/ 	.short	0x000d
        /*0092*/ 	.short	0x005c
        /*0094*/ 	.byte	0x00, 0xf0, 0x11, 0x00


	//----- nvinfo : EIATTR_KPARAM_INFO
	.align		4
.L_3393:
        /*0098*/ 	.byte	0x04, 0x17
        /*009a*/ 	.short	(.L_3395 - .L_3394)
.L_3394:
        /*009c*/ 	.word	0x00000000
        /*00a0*/ 	.short	0x000c
        /*00a2*/ 	.short	0x0058
        /*00a4*/ 	.byte	0x00, 0xf0, 0x11, 0x00


	//----- nvinfo : EIATTR_KPARAM_INFO
	.align		4
.L_3395:
        /*00a8*/ 	.byte	0x04, 0x17
        /*00aa*/ 	.short	(.L_3397 - .L_3396)
.L_3396:
        /*00ac*/ 	.word	0x00000000
        /*00b0*/ 	.short	0x000b
        /*00b2*/ 	.short	0x0050
        /*00b4*/ 	.byte	0x00, 0xf5, 0x21, 0x00


	//----- nvinfo : EIATTR_KPARAM_INFO
	.align		4
.L_3397:
        /*00b8*/ 	.byte	0x04, 0x17
        /*00ba*/ 	.short	(.L_3399 - .L_3398)
.L_3398:
        /*00bc*/ 	.word	0x00000000
        /*00c0*/ 	.short	0x000a
        /*00c2*/ 	.short	0x0048
        /*00c4*/ 	.byte	0x00, 0xf0, 0x11, 0x00


	//----- nvinfo : EIATTR_KPARAM_INFO
	.align		4
.L_3399:
        /*00c8*/ 	.byte	0x04, 0x17
        /*00ca*/ 	.short	(.L_3401 - .L_3400)
.L_3400:
        /*00cc*/ 	.word	0x00000000
        /*00d0*/ 	.short	0x0009
        /*00d2*/ 	.short	0x0040
        /*00d4*/ 	.byte	0x00, 0xf5, 0x21, 0x00


	//----- nvinfo : EIATTR_KPARAM_INFO
	.align		4
.L_3401:
        /*00d8*/ 	.byte	0x04, 0x17
        /*00da*/ 	.short	(.L_3403 - .L_3402)
.L_3402:
        /*00dc*/ 	.word	0x00000000
        /*00e0*/ 	.short	0x0008
        /*00e2*/ 	.short	0x0038
        /*00e4*/ 	.byte	0x00, 0xf5, 0x21, 0x00


	//----- nvinfo : EIATTR_KPARAM_INFO
	.align		4
.L_3403:
        /*00e8*/ 	.byte	0x04, 0x17
        /*00ea*/ 	.short	(.L_3405 - .L_3404)
.L_3404:
        /*00ec*/ 	.word	0x00000000
        /*00f0*/ 	.short	0x0007
        /*00f2*/ 	.short	0x0034
        /*00f4*/ 	.byte	0x00, 0xf0, 0x11, 0x00


	//----- nvinfo : EIATTR_KPARAM_INFO
	.align		4
.L_3405:
        /*00f8*/ 	.byte	0x04, 0x17
        /*00fa*/ 	.short	(.L_3407 - .L_3406)
.L_3406:
        /*00fc*/ 	.word	0x00000000
        /*0100*/ 	.short	0x0006
        /*0102*/ 	.short	0x0030
        /*0104*/ 	.byte	0x00, 0xf0, 0x11, 0x00


	//----- nvinfo : EIATTR_KPARAM_INFO
	.align		4
.L_3407:
        /*0108*/ 	.byte	0x04, 0x17
        /*010a*/ 	.short	(.L_3409 - .L_3408)
.L_3408:
        /*010c*/ 	.word	0x00000000
        /*0110*/ 	.short	0x0005
        /*0112*/ 	.short	0x0028
        /*0114*/ 	.byte	0x00, 0xf5, 0x21, 0x00


	//----- nvinfo : EIATTR_KPARAM_INFO
	.align		4
.L_3409:
        /*0118*/ 	.byte	0x04, 0x17
        /*011a*/ 	.short	(.L_3411 - .L_3410)
.L_3410:
        /*011c*/ 	.word	0x00000000
        /*0120*/ 	.short	0x0004
        /*0122*/ 	.short	0x0020
        /*0124*/ 	.byte	0x00, 0xf5, 0x21, 0x00


	//----- nvinfo : EIATTR_KPARAM_INFO
	.align		4
.L_3411:
        /*0128*/ 	.byte	0x04, 0x17
        /*012a*/ 	.short	(.L_3413 - .L_3412)
.L_3412:
        /*012c*/ 	.word	0x00000000
        /*0130*/ 	.short	0x0003
        /*0132*/ 	.short	0x0018
        /*0134*/ 	.byte	0x00, 0xf5, 0x21, 0x00


	//----- nvinfo : EIATTR_KPARAM_INFO
	.align		4
.L_3413:
        /*0138*/ 	.byte	0x04, 0x17
        /*013a*/ 	.short	(.L_3415 - .L_3414)
.L_3414:
        /*013c*/ 	.word	0x00000000
        /*0140*/ 	.short	0x0002
        /*0142*/ 	.short	0x0010
        /*0144*/ 	.byte	0x00, 0xf5, 0x21, 0x00


	//----- nvinfo : EIATTR_KPARAM_INFO
	.align		4
.L_3415:
        /*0148*/ 	.byte	0x04, 0x17
        /*014a*/ 	.short	(.L_3417 - .L_3416)
.L_3416:
        /*014c*/ 	.word	0x00000000
        /*0150*/ 	.short	0x0001
        /*0152*/ 	.short	0x0008
        /*0154*/ 	.byte	0x00, 0xf5, 0x21, 0x00


	//----- nvinfo : EIATTR_KPARAM_INFO
	.align		4
.L_3417:
        /*0158*/ 	.byte	0x04, 0x17
        /*015a*/ 	.short	(.L_3419 - .L_3418)
.L_3418:
        /*015c*/ 	.word	0x00000000
        /*0160*/ 	.short	0x0000
        /*0162*/ 	.short	0x0000
        /*0164*/ 	.byte	0x00, 0xf5, 0x21, 0x00


	//----- nvinfo : EIATTR_SPARSE_MMA_MASK
	.align		4
.L_3419:
        /*0168*/ 	.byte	0x03, 0x50
        /*016a*/ 	.short	0x0000


	//----- nvinfo : EIATTR_MAXREG_COUNT
	.align		4
        /*016c*/ 	.byte	0x03, 0x1b
        /*016e*/ 	.short	0x00ff


	//----- nvinfo : EIATTR_NUM_BARRIERS
	.align		4
        /*0170*/ 	.byte	0x02, 0x4c
        /*0172*/ 	.byte	0x01
	.zero		1


	//----- nvinfo : EIATTR_EXTERNS
	.align		4
        /*0174*/ 	.byte	0x04, 0x0f
        /*0176*/ 	.short	(.L_3421 - .L_3420)


	//   ....[0]....
	.align		4
.L_3420:
        /*0178*/ 	.word	index@(__assertfail)


	//----- nvinfo : EIATTR_MERCURY_ISA_VERSION
	.align		4
.L_3421:
        /*017c*/ 	.byte	0x03, 0x5f
        /*017e*/ 	.short	0x0101


	//----- nvinfo : EIATTR_COOP_GROUP_MASK_REGIDS
	.align		4
        /*0180*/ 	.byte	0x04, 0x29
        /*0182*/ 	.short	(.L_3423 - .L_3422)


	//   ....[0]....
.L_3422:
        /*0184*/ 	.word	0xffffffff


	//   ....[1]....
        /*0188*/ 	.word	0xffffffff


	//   ....[2]....
        /*018c*/ 	.word	0xffffffff


	//   ....[3]....
        /*0190*/ 	.word	0xffffffff


	//   ....[4]....
        /*0194*/ 	.word	0xffffffff


	//   ....[5]....
        /*0198*/ 	.word	0xffffffff


	//   ....[6]....
        /*019c*/ 	.word	0xffffffff


	//   ....[7]....
        /*01a0*/ 	.word	0xffffffff


	//   ....[8]....
        /*01a4*/ 	.word	0xffffffff


	//   ....[9]....
        /*01a8*/ 	.word	0xffffffff


	//   ....[10]....
        /*01ac*/ 	.word	0xffffffff


	//   ....[11]....
        /*01b0*/ 	.word	0xffffffff


	//   ....[12]....
        /*01b4*/ 	.word	0xffffffff


	//   ....[13]....
        /*01b8*/ 	.word	0xffffffff


	//   ....[14]....
        /*01bc*/ 	.word	0xffffffff


	//   ....[15]....
        /*01c0*/ 	.word	0xffffffff


	//   ....[16]....
        /*01c4*/ 	.word	0x0500000f


	//   ....[17]....
        /*01c8*/ 	.word	0x0500000f


	//   ....[18]....
        /*01cc*/ 	.word	0x0500000f


	//   ....[19]....
        /*01d0*/ 	.word	0x0500000f


	//   ....[20]....
        /*01d4*/ 	.word	0x0500000f


	//----- nvinfo : EIATTR_COOP_GROUP_INSTR_OFFSETS
	.align		4
.L_3423:
        /*01d8*/ 	.byte	0x04, 0x28
        /*01da*/ 	.short	(.L_3425 - .L_3424)


	//   ....[0]....
.L_3424:
        /*01dc*/ 	.word	0x000003c0


	//   ....[1]....
        /*01e0*/ 	.word	0x000003e0


	//   ....[2]....
        /*01e4*/ 	.word	0x00000400


	//   ....[3]....
        /*01e8*/ 	.word	0x00000420


	//   ....[4]....
        /*01ec*/ 	.word	0x00000440


	//   ....[5]....
        /*01f0*/ 	.word	0x00000550


	//   ....[6]....
        /*01f4*/ 	.word	0x00000570


	//   ....[7]....
        /*01f8*/ 	.word	0x00000590


	//   ....[8]....
        /*01fc*/ 	.word	0x000013e0


	//   ....[9]....
        /*0200*/ 	.word	0x00001410


	//   ....[10]....
        /*0204*/ 	.word	0x00001430


	//   ....[11]....
        /*0208*/ 	.word	0x00001450


	//   ....[12]....
        /*020c*/ 	.word	0x00001470


	//   ....[13]....
        /*0210*/ 	.word	0x000014c0


	//   ....[14]....
        /*0214*/ 	.word	0x000014e0


	//   ....[15]....
        /*0218*/ 	.word	0x00001500


	//   ....[16]....
        /*021c*/ 	.word	0x00002a40


	//   ....[17]....
        /*0220*/ 	.word	0x00002aa0


	//   ....[18]....
        /*0224*/ 	.word	0x00002b00


	//   ....[19]....
        /*0228*/ 	.word	0x00002b60


	//   ....[20]....
        /*022c*/ 	.word	0x00002bc0


	//----- nvinfo : EIATTR_VRC_CTA_INIT_COUNT
	.align		4
.L_3425:
        /*0230*/ 	.byte	0x02, 0x4a
	.zero		1
	.zero		1


	//----- nvinfo : EIATTR_SYSCALL_OFFSETS
	.align		4
        /*0234*/ 	.byte	0x04, 0x46
        /*0236*/ 	.short	(.L_3427 - .L_3426)


	//   ....[0]....
.L_3426:
        /*0238*/ 	.word	0x00000320


	//----- nvinfo : EIATTR_EXIT_INSTR_OFFSETS
	.align		4
.L_3427:
        /*023c*/ 	.byte	0x04, 0x1c
        /*023e*/ 	.short	(.L_3429 - .L_3428)


	//   ....[0]....
.L_3428:
        /*0240*/ 	.word	0x000000d0


	//   ....[1]....
        /*0244*/ 	.word	0x00002760


	//   ....[2]....
        /*0248*/ 	.word	0x00002790


	//   ....[3]....
        /*024c*/ 	.word	0x000029f0


	//----- nvinfo : EIATTR_CRS_STACK_SIZE
	.align		4
.L_3429:
        /*0250*/ 	.byte	0x04, 0x1e
        /*0252*/ 	.short	(.L_3431 - .L_3430)
.L_3430:
        /*0254*/ 	.word	0x00000000


	//----- nvinfo : EIATTR_CBANK_PARAM_SIZE
	.align		4
.L_3431:
        /*0258*/ 	.byte	0x03, 0x19
        /*025a*/ 	.short	0x008c


	//----- nvinfo : EIATTR_PARAM_CBANK
	.align		4
        /*025c*/ 	.byte	0x04, 0x0a
        /*025e*/ 	.short	(.L_3433 - .L_3432)
	.align		4
.L_3432:
        /*0260*/ 	.word	index@(.nv.constant0._ZN4vllm25paged_attention_v2_kernelI13__nv_bfloat16hLi112ELi32ELi128ELNS_18Fp8KVCacheDataTypeE2ELb0ELi512EEEvPfS3_PT_PKS4_PKT0_SA_ifPKiSC_iPKfiiiSE_SE_iiiii)
        /*0264*/ 	.short	0x0380
        /*0266*/ 	.short	0x008c


	//----- nvinfo : EIATTR_SW_WAR
	.align		4
.L_3433:
        /*0268*/ 	.byte	0x04, 0x36
        /*026a*/ 	.short	(.L_3435 - .L_3434)
.L_3434:
        /*026c*/ 	.word	0x00000008
.L_3435:


//--------------------- .nv.info._ZN4vllm25paged_attention_v2_kernelI13__nv_bfloat16hLi96ELi32ELi128ELNS_18Fp8KVCacheDataTypeE2ELb0ELi512EEEvPfS3_PT_PKS4_PKT0_SA_ifPKiSC_iPKfiiiSE_SE_iiiii --------------------------
	.section	.nv.info._ZN4vllm25paged_attention_v2_kernelI13__nv_bfloat16hLi96ELi32ELi128ELNS_18Fp8KVCacheDataTypeE2ELb0ELi512EEEvPfS3_PT_PKS4_PKT0_SA_ifPKiSC_iPKfiiiSE_SE_iiiii,"",@"SHT_CUDA_INFO"
	.sectionflags	@""
	.align	4


	//----- nvinfo : EIATTR_CUDA_API_VERSION
	.align		4
        /*0000*/ 	.byte	0x04, 0x37
        /*0002*/ 	.short	(.L_3437 - .L_3436)
.L_3436:
        /*0004*/ 	.word	0x00000082


	//----- nvinfo : EIATTR_KPARAM_INFO
	.align		4
.L_3437:
        /*0008*/ 	.byte	0x04, 0x17
        /*000a*/ 	.short	(.L_3439 - .L_3438)
.L_3438:
        /*000c*/ 	.word	0x00000000
        /*0010*/ 	.short	0x0015
        /*0012*/ 	.short	0x0088
        /*0014*/ 	.byte	0x00, 0xf0, 0x11, 0x00


	//----- nvinfo : EIATTR_KPARAM_INFO
	.align		4
.L_3439:
        /*0018*/ 	.byte	0x04, 0x17
        /*001a*/ 	.short	(.L_3441 - .L_3440)
.L_3440:
        /*001c*/ 	.word	0x00000000
        /*0020*/ 	.short	0x0014
        /*0022*/ 	.short	0x0084
        /*0024*/ 	.byte	0x00, 0xf0, 0x11, 0x00


	//----- nvinfo : EIATTR_KPARAM_INFO
	.align		4
.L_3441:
        /*0028*/ 	.byte	0x04, 0x17
        /*002a*/ 	.short	(.L_3443 - .L_3442)
.L_3442:
        /*002c*/ 	.word	0x00000000
        /*0030*/ 	.short	0x0013
        /*0032*/ 	.short	0x0080
        /*0034*/ 	.byte	0x00, 0xf0, 0x11, 0x00


	//----- nvinfo : EIATTR_KPARAM_INFO
	.align		4
.L_3443:
        /*0038*/ 	.byte	0x04, 0x17
        /*003a*/ 	.short	(.L_3445 - .L_3444)
.L_3444:
        /*003c*/ 	.word	0x00000000
        /*0040*/ 	.short	0x0012
        /*0042*/ 	.short	0x007c
        /*0044*/ 	.byte	0x00, 0xf0, 0x11, 0x00


	//----- nvinfo : EIATTR_KPARAM_INFO
	.align		4
.L_3445:
        /*0048*/ 	.byte	0x04, 0x17
        /*004a*/ 	.short	(.L_3447 - .L_3446)
.L_3446:
        /*004c*/ 	.word	0x00000000
        /*0050*/ 	.short	0x0011
        /*0052*/ 	.short	0x0078
        /*0054*/ 	.byte	0x00, 0xf0, 0x11, 0x00


	//----- nvinfo : EIATTR_KPARAM_INFO
	.align		4
.L_3447:
        /*0058*/ 	.byte	0x04, 0x17
        /*005a*/ 	.short	(.L_3449 - .L_3448)
.L_3448:
        /*005c*/ 	.word	0x00000000
        /*0060*/ 	.short	0x0010
        /*0062*/ 	.short	0x0070
        /*0064*/ 	.byte	0x00, 0xf5, 0x21, 0x00


	//----- nvinfo : EIATTR_KPARAM_INFO
	.align		4
.L_3449:
        /*0068*/ 	.byte	0x04, 0x17
        /*006a*/ 	.short	(.L_3451 - .L_3450)
.L_3450:
        /*006c*/ 	.word	0x00000000
        /*0070*/ 	.short	0x000f
        /*0072*/ 	.short	0x0068
        /*0074*/ 	.byte	0x00, 0xf5, 0x21, 0x00


	//----- nvinfo : EIATTR_KPARAM_INFO
	.align		4
.L_3451:
        /*0078*/ 	.byte	0x04, 0x17
        /*007a*/ 	.short	(.L_3453 - .L_3452)
.L_3452:
        /*007c*/ 	.word	0x00000000
        /*0080*/ 	.short	0x000e
        /*0082*/ 	.short	0x0060
        /*0084*/ 	.byte	0x00, 0xf0, 0x11, 0x00


	//----- nvinfo : EIATTR_KPARAM_INFO
	.align		4
.L_3453:
        /*0088*/ 	.byte	0x04, 0x17
        /*008a*/ 	.short	(.L_3455 - .L_3454)
.L_3454:
        /*008c*/ 	.word	0x00000000
        /*0090*/ 	.short	0x000d
        /*0092*/ 	.short	0x005c
        /*0094*/ 	.byte	0x00, 0xf0, 0x11, 0x00


	//----- nvinfo : EIATTR_KPARAM_INFO
	.align		4
.L_3455:
        /*0098*/ 	.byte	0x04, 0x17
        /*009a*/ 	.short	(.L_3457 - .L_3456)
.L_3456:
        /*009c*/ 	.word	0x00000000
        /*00a0*/ 	.short	0x000c
        /*00a2*/ 	.short	0x0058
        /*00a4*/ 	.byte	0x00, 0xf0, 0x11, 0x00


	//----- nvinfo : EIATTR_KPARAM_INFO
	.align		4
.L_3457:
        /*00a8*/ 	.byte	0x04, 0x17
        /*00aa*/ 	.short	(.L_3459 - .L_3458)
.L_3458:
        /*00ac*/ 	.word	0x00000000
        /*00b0*/ 	.short	0x000b
        /*00b2*/ 	.short	0x0050
        /*00b4*/ 	.byte	0x00, 0xf5, 0x21, 0x00


	//----- nvinfo : EIATTR_KPARAM_INFO
	.align		4
.L_3459:
        /*00b8*/ 	.byte	0x04, 0x17
        /*00ba*/ 	.short	(.L_3461 - .L_3460)
.L_3460:
        /*00bc*/ 	.word	0x00000000
        /*00c0*/ 	.short	0x000a
        /*00c2*/ 	.short	0x0048
        /*00c4*/ 	.byte	0x00, 0xf0, 0x11, 0x00


	//----- nvinfo : EIATTR_KPARAM_INFO
	.align		4
.L_3461:
        /*00c8*/ 	.byte	0x04, 0x17
        /*00ca*/ 	.short	(.L_3463 - .L_3462)
.L_3462:
        /*00cc*/ 	.word	0x00000000
        /*00d0*/ 	.short	0x0009
        /*00d2*/ 	.short	0x0040
        /*00d4*/ 	.byte	0x00, 0xf5, 0x21, 0x00


	//----- nvinfo : EIATTR_KPARAM_INFO
	.align		4
.L_3463:
        /*00d8*/ 	.byte	0x04, 0x17
        /*00da*/ 	.short	(.L_3465 - .L_3464)
.L_3464:
        /*00dc*/ 	.word	0x00000000
        /*00e0*/ 	.short	0x0008
        /*00e2*/ 	.short	0x0038
        /*00e4*/ 	.byte	0x00, 0xf5, 0x21, 0x00


	//----- nvinfo : EIATTR_KPARAM_INFO
	.align		4
.L_3465:
        /*00e8*/ 	.byte	0x04, 0x17
        /*00ea*/ 	.short	(.L_3467 - .L_3466)
.L_3466:
        /*00ec*/ 	.word	0x00000000
        /*00f0*/ 	.short	0x0007
        /*00f2*/ 	.short	0x0034
        /*00f4*/ 	.byte	0x00, 0xf0, 0x11, 0x00


	//----- nvinfo : EIATTR_KPARAM_INFO
	.align		4
.L_3467:
        /*00f8*/ 	.byte	0x04, 0x17
        /*00fa*/ 	.short	(.L_3469 - .L_3468)
.L_3468:
        /*00fc*/ 	.word	0x00000000
        /*0100*/ 	.short	0x0006
        /*0102*/ 	.short	0x0030
        /*0104*/ 	.byte	0x00, 0xf0, 0x11, 0x00


	//----- nvinfo : EIATTR_KPARAM_INFO
	.align		4
.L_3469:
        /*0108*/ 	.byte	0x04, 0x17
        /*010a*/ 	.short	(.L_3471 - .L_3470)
.L_3470:
        /*010c*/ 	.word	0x00000000
        /*0110*/ 	.short	0x0005
        /*0112*/ 	.short	0x0028
        /*0114*/ 	.byte	0x00, 0xf5, 0x21, 0x00


	//----- nvinfo : EIATTR_KPARAM_INFO
	.align		4
.L_3471:
        /*0118*/ 	.byte	0x04, 0x17
        /*011a*/ 	.short	(.L_3473 - .L_3472)
.L_3472:
        /*011c*/ 	.word	0x00000000
        /*0120*/ 	.short	0x0004
        /*0122*/ 	.short	0x0020
        /*0124*/ 	.byte	0x00, 0xf5, 0x21, 0x00


	//----- nvinfo : EIATTR_KPARAM_INFO
	.align		4
.L_3473:
        /*0128*/ 	.byte	0x04, 0x17
        /*012a*/ 	.short	(.L_3475 - .L_3474)
.L_3474:
        /*012c*/ 	.word	0x00000000
        /*0130*/ 	.short	0x0003
        /*0132*/ 	.short	0x0018
        /*0134*/ 	.byte	0x00, 0xf5, 0x21, 0x00


	//----- nvinfo : EIATTR_KPARAM_INFO
	.align		4
.L_3475:
        /*0138*/ 	.byte	0x04, 0x17
        /*013a*/ 	.short	(.L_3477 - .L_3476)
.L_3476:
        /*013c*/ 	.word	0x00000000
        /*0140*/ 	.short	0x0002
        /*0142*/ 	.short	0x0010
        /*0144*/ 	.byte	0x00, 0xf5, 0x21, 0x00


	//----- nvinfo : EIATTR_KPARAM_INFO
	.align		4
.L_3477:
        /*0148*/ 	.byte	0x04, 0x17
        /*014a*/ 	.short	(.L_3479 - .L_3478)
.L_3478:
        /*014c*/ 	.word	0x00000000
        /*0150*/ 	.short	0x0001
        /*0152*/ 	.short	0x0008
        /*0154*/ 	.byte	0x00, 0xf5, 0x21, 0x00


	//----- nvinfo : EIATTR_KPARAM_INFO
	.align		4
.L_3479:
        /*0158*/ 	.byte	0x04, 0x17
        /*015a*/ 	.short	(.L_3481 - .L_3480)
.L_3480:
        /*015c*/ 	.word	0x00000000
        /*0160*/ 	.short	0x0000
        /*0162*/ 	.short	0x0000
        /*0164*/ 	.byte	0x00, 0xf5, 0x21, 0x00


	//----- nvinfo : EIATTR_SPARSE_MMA_MASK
	.align		4
.L_3481:
        /*0168*/ 	.byte	0x03, 0x50
        /*016a*/ 	.short	0x0000


	//----- nvinfo : EIATTR_MAXREG_COUNT
	.align		4
        /*016c*/ 	.byte	0x03, 0x1b
        /*016e*/ 	.short	0x00ff


	//----- nvinfo : EIATTR_NUM_BARRIERS
	.align		4
        /*0170*/ 	.byte	0x02, 0x4c
        /*0172*/ 	.byte	0x01
	.zero		1


	//----- nvinfo : EIATTR_EXTERNS
	.align		4
        /*0174*/ 	.byte	0x04, 0x0f
        /*0176*/ 	.short	(.L_3483 - .L_3482)


	//   ....[0]....
	.align		4
.L_3482:
        /*0178*/ 	.word	index@(__assertfail)


	//----- nvinfo : EIATTR_MERCURY_ISA_VERSION
	.align		4
.L_3483:
        /*017c*/ 	.byte	0x03, 0x5f
        /*017e*/ 	.short	0x0101


	//----- nvinfo : EIATTR_COOP_GROUP_MASK_REGIDS
	.align		4
        /*0180*/ 	.byte	0x04, 0x29
        /*0182*/ 	.short	(.L_3485 - .L_3484)


	//   ....[0]....
.L_3484:
        /*0184*/ 	.word	0xffffffff


	//   ....[1]....
        /*0188*/ 	.word	0xffffffff


	//   ....[2]....
        /*018c*/ 	.word	0xffffffff


	//   ....[3]....
        /*0190*/ 	.word	0xffffffff


	//   ....[4]....
        /*0194*/ 	.word	0xffffffff


	//   ....[5]....
        /*0198*/ 	.word	0xffffffff


	//   ....[6]....
        /*019c*/ 	.word	0xffffffff


	//   ....[7]....
        /*01a0*/ 	.word	0xffffffff


	//   ....[8]....
        /*01a4*/ 	.word	0xffffffff


	//   ....[9]....
        /*01a8*/ 	.word	0xffffffff


	//   ....[10]....
        /*01ac*/ 	.word	0xffffffff


	//   ....[11]....
        /*01b0*/ 	.word	0xffffffff


	//   ....[12]....
        /*01b4*/ 	.word	0xffffffff


	//   ....[13]....
        /*01b8*/ 	.word	0xffffffff


	//   ....[14]....
        /*01bc*/ 	.word	0xffffffff


	//   ....[15]....
        /*01c0*/ 	.word	0xffffffff


	//   ....[16]....
        /*01c4*/ 	.word	0x0500000f


	//   ....[17]....
        /*01c8*/ 	.word	0x0500000f


	//   ....[18]....
        /*01cc*/ 	.word	0x0500000f


	//   ....[19]....
        /*01d0*/ 	.word	0x0500000f


	//   ....[20]....
        /*01d4*/ 	.word	0x0500000f


	//----- nvinfo : EIATTR_COOP_GROUP_INSTR_OFFSETS
	.align		4
.L_3485:
        /*01d8*/ 	.byte	0x04, 0x28
        /*01da*/ 	.short	(.L_3487 - .L_3486)


	//   ....[0]....
.L_3486:
        /*01dc*/ 	.word	0x000003c0


	//   ....[1]....
        /*01e0*/ 	.word	0x000003e0


	//   ....[2]....
        /*01e4*/ 	.word	0x00000400


	//   ....[3]....
        /*01e8*/ 	.word	0x00000420


	//   ....[4]....
        /*01ec*/ 	.word	0x00000440


	//   ....[5]....
        /*01f0*/ 	.word	0x00000550


	//   ....[6]....
        /*01f4*/ 	.word	0x00000570


	//   ....[7]....
        /*01f8*/ 	.word	0x00000590


	//   ....[8]....
        /*01fc*/ 	.word	0x000013e0


	//   ....[9]....
        /*0200*/ 	.word	0x00001410


	//   ....[10]....
        /*0204*/ 	.word	0x00001430


	//   ....[11]....
        /*0208*/ 	.word	0x00001450


	//   ....[12]....
        /*020c*/ 	.word	0x00001470


	//   ....[13]....
        /*0210*/ 	.word	0x000014c0


	//   ....[14]....
        /*0214*/ 	.word	0x000014e0


	//   ....[15]....
        /*0218*/ 	.word	0x00001500


	//   ....[16]....
        /*021c*/ 	.word	0x00002920


	//   ....[17]....
        /*0220*/ 	.word	0x00002980


	//   ....[18]....
        /*0224*/ 	.word	0x000029e0


	//   ....[19]....
        /*0228*/ 	.word	0x00002a40


	//   ....[20]....
        /*022c*/ 	.word	0x00002aa0


	//----- nvinfo : EIATTR_VRC_CTA_INIT_COUNT
	.align		4
.L_3487:
        /*0230*/ 	.byte	0x02, 0x4a
	.zero		1
	.zero		1


	//----- nvinfo : EIATTR_SYSCALL_OFFSETS
	.align		4
        /*0234*/ 	.byte	0x04, 0x46
        /*0236*/ 	.short	(.L_3489 - .L_3488)


	//   ....[0]....
.L_3488:
        /*0238*/ 	.word	0x00000320


	//----- nvinfo : EIATTR_EXIT_INSTR_OFFSETS
	.align		4
.L_3489:
        /*023c*/ 	.byte	0x04, 0x1c
        /*023e*/ 	.short	(.L_3491 - .L_3490)


	//   ....[0]....
.L_3490:
        /*0240*/ 	.word	0x000000d0


	//   ....[1]....
        /*0244*/ 	.word	0x00002680


	//   ....[2]....
        /*0248*/ 	.word	0x000026b0


	//   ....[3]....
        /*024c*/ 	.word	0x000028d0


	//----- nvinfo : EIATTR_CRS_STACK_SIZE
	.align		4
.L_3491:
        /*0250*/ 	.byte	0x04, 0x1e
        /*0252*/ 	.short	(.L_3493 - .L_3492)
.L_3492:
        /*0254*/ 	.word	0x00000000


	//----- nvinfo : EIATTR_CBANK_PARAM_SIZE
	.align		4
.L_3493:
        /*0258*/ 	.byte	0x03, 0x19
        /*025a*/ 	.short	0x008c


	//----- nvinfo : EIATTR_PARAM_CBANK
	.align		4
        /*025c*/ 	.byte	0x04, 0x0a
        /*025e*/ 	.short	(.L_3495 - .L_3494)
	.align		4
.L_3494:
        /*0260*/ 	.word	index@(.nv.constant0._ZN4vllm25paged_attention_v2_kernelI13__nv_bfloat16hLi96ELi32ELi128ELNS_18Fp8KVCacheDataTypeE2ELb0ELi512EEEvPfS3_PT_PKS4_PKT0_SA_ifPKiSC_iPKfiiiSE_SE_iiiii)
        /*0264*/ 	.short	0x0380
        /*0266*/ 	.short	0x008c


	//----- nvinfo : EIATTR_SW_WAR
	.align		4
.L_3495:
        /*0268*/ 	.byte	0x04, 0x36
        /*026a*/ 	.short	(.L_3497 - .L_3496)
.L_3496:
        /*026c*/ 	.word	0x00000008
.L_3497:


//--------------------- .nv.info._ZN4vllm25paged_attention_v2_kernelI13__nv_bfloat16hLi80ELi32ELi128ELNS_18Fp8KVCacheDataTypeE2ELb0ELi512EEEvPfS3_PT_PKS4_PKT0_SA_ifPKiSC_iPKfiiiSE_SE_iiiii --------------------------
	.section	.nv.info._ZN4vllm25paged_attention_v2_kernelI13__nv_bfloat16hLi80ELi32ELi128ELNS_18Fp8KVCacheDataTypeE2ELb0ELi512EEEvPfS3_PT_PKS4_PKT0_SA_ifPKiSC_iPKfiiiSE_SE_iiiii,"",@"SHT_CUDA_INFO"
	.sectionflags	@""
	.align	4


	//----- nvinfo : EIATTR_CUDA_API_VERSION
	.align		4
        /*0000*/ 	.byte	0x04, 0x37
        /*0002*/ 	.short	(.L_3499 - .L_3498)
.L_3498:
        /*0004*/ 	.word	0x00000082


	//----- nvinfo : EIATTR_KPARAM_INFO
	.align		4
.L_3499:
        /*0008*/ 	.byte	0x04, 0x17
        /*000a*/ 	.short	(.L_3501 - .L_3500)
.L_3500:
        /*000c*/ 	.word	0x00000000
        /*0010*/ 	.short	0x0015
        /*0012*/ 	.short	0x0088
        /*0014*/ 	.byte	0x00, 0xf0, 0x11, 0x00


	//----- nvinfo : EIATTR_KPARAM_INFO
	.align		4
.L_3501:
        /*0018*/ 	.byte	0x04, 0x17
        /*001a*/ 	.short	(.L_3503 - .L_3502)
.L_3502:
        /*001c*/ 	.word	0x00000000
        /*0020*/ 	.short	0x0014
        /*0022*/ 	.short	0x0084
        /*0024*/ 	.byte	0x00, 0xf0, 0x11, 0x00


	//----- nvinfo : EIATTR_KPARAM_INFO
	.align		4
.L_3503:
        /*0028*/ 	.byte	0x04, 0x17
        /*002a*/ 	.short	(.L_3505 - .L_3504)
.L_3504:
        /*002c*/ 	.word	0x00000000
        /*0030*/ 	.short	0x0013
        /*0032*/ 	.short	0x0080
        /*0034*/ 	.byte	0x00, 0xf0, 0x11, 0x00


	//----- nvinfo : EIATTR_KPARAM_INFO
	.align		4
.L_3505:
        /*0038*/ 	.byte	0x04, 0x17
        /*003a*/ 	.short	(.L_3507 - .L_3506)
.L_3506:
        /*003c*/ 	.word	0x00000000
        /*0040*/ 	.short	0x0012
        /*0042*/ 	.short	0x007c
        /*0044*/ 	.byte	0x00, 0xf0, 0x11, 0x00


	//----- nvinfo : EIATTR_KPARAM_INFO
	.align		4
.L_3507:
        /*0048*/ 	.byte	0x04, 0x17
        /*004a*/ 	.short	(.L_3509 - .L_3508)
.L_3508:
        /*004c*/ 	.word	0x00000000
        /*0050*/ 	.short	0x0011
        /*0052*/ 	.short	0x0078
        /*0054*/ 	.byte	0x00, 0xf0, 0x11, 0x00


	//----- nvinfo : EIATTR_KPARAM_INFO
	.align		4
.L_3509:
        /*0058*/ 	.byte	0x04, 0x17
        /*005a*/ 	.short	(.L_3511 - .L_3510)
.L_3510:
        /*005c*/ 	.word	0x00000000
        /*0060*/ 	.short	0x0010
        /*0062*/ 	.short	0x0070
        /*0064*/ 	.byte	0x00, 0xf5, 0x21, 0x00


	//----- nvinfo : EIATTR_KPARAM_INFO
	.align		4
.L_3511:
        /*0068*/ 	.byte	0x04, 0x17
        /*006a*/ 	.short	(.L_3513 - .L_3512)
.L_3512:
        /*006c*/ 	.word	0x00000000
        /*0070*/ 	.short	0x000f
        /*0072*/ 	.short	0x0068
        /*0074*/ 	.byte	0x00, 0xf5, 0x21, 0x00


	//----- nvinfo : EIATTR_KPARAM_INFO
	.align		4
.L_3513:
        /*0078*/ 	.byte	0x04, 0x17
        /*007a*/ 	.short	(.L_3515 - .L_3514)
.L_3514:
        /*007c*/ 	.word	0x00000000
        /*0080*/ 	.short	0x000e
        /*0082*/ 	.short	0x0060
        /*0084*/ 	.byte	0x00, 0xf0, 0x11, 0x00


	//----- nvinfo : EIATTR_KPARAM_INFO
	.align		4
.L_3515:
        /*0088*/ 	.byte	0x04, 0x17
        /*008a*/ 	.short	(.L_3517 - .L_3516)
.L_3516:
        /*008c*/ 	.word	0x00000000
        /*0090*/ 	.short	0x000d
        /*0092*/ 	.short	0x005c
        /*0094*/ 	.byte	0x00, 0xf0, 0x11, 0x00


	//----- nvinfo : EIATTR_KPARAM_INFO
	.align		4
.L_3517:
        /*0098*/ 	.byte	0x04, 0x17
        /*009a*/ 	.short	(.L_3519 - .L_3518)
.L_3518:
        /*009c*/ 	.word	0x00000000
        /*00a0*/ 	.short	0x000c
        /*00a2*/ 	.short	0x0058
        /*00a4*/ 	.byte	0x00, 0xf0, 0x11, 0x00


	//----- nvinfo : EIATTR_KPARAM_INFO
	.align		4
.L_3519:
        /*00a8*/ 	.byte	0x04, 0x17
        /*00aa*/ 	.short	(.L_3521 - .L_3520)
.L_3520:
        /*00ac*/ 	.word	0x00000000
        /*00b0*/ 	.short	0x000b
        /*00b2*/ 	.short	0x0050
        /*00b4*/ 	.byte	0x00, 0xf5, 0x21, 0x00


	//----- nvinfo : EIATTR_KPARAM_INFO
	.align		4
.L_3521:
        /*00b8*/ 	.byte	0x04, 0x17
        /*00ba*/ 	.short	(.L_3523 - .L_3522)
.L_3522:
        /*00bc*/ 	.word	0x00000000
        /*00c0*/ 	.short	0x000a
        /*00c2*/ 	.short	0x0048
        /*00c4*/ 	.byte	0x00, 0xf0, 0x11, 0x00


	//----- nvinfo : EIATTR_KPARAM_INFO
	.align		4
.L_3523:
        /*00c8*/ 	.byte	0x04, 0x17
        /*00ca*/ 	.short	(.L_3525 - .L_3524)
.L_3524:
        /*00cc*/ 	.word	0x00000000
        /*00d0*/ 	.short	0x0009
        /*00d2*/ 	.short	0x0040
        /*00d4*/ 	.byte	0x00, 0xf5, 0x21, 0x00


	//----- nvinfo : EIATTR_KPARAM_INFO
	.align		4
.L_3525:
        /*00d8*/ 	.byte	0x04, 0x17
        /*00da*/ 	.short	(.L_3527 - .L_3526)
.L_3526:
        /*00dc*/ 	.word	0x00000000
        /*00e0*/ 	.short	0x0008
        /*00e2*/ 	.short	0x0038
        /*00e4*/ 	.byte	0x00, 0xf5, 0x21, 0x00


	//----- nvinfo : EIATTR_KPARAM_INFO
	.align		4
.L_3527:
        /*00e8*/ 	.byte	0x04, 0x17
        /*00ea*/ 	.short	(.L_3529 - .L_3528)
.L_3528:
        /*00ec*/ 	.word	0x00000000
        /*00f0*/ 	.short	0x0007
        /*00f2*/ 	.short	0x0034
        /*00f4*/ 	.byte	0x00, 0xf0, 0x11, 0x00


	//----- nvinfo : EIATTR_KPARAM_INFO
	.align		4
.L_3529:
        /*00f8*/ 	.byte	0x04, 0x17
        /*00fa*/ 	.short	(.L_3531 - .L_3530)
.L_3530:
        /*00fc*/ 	.word	0x00000000
        /*0100*/ 	.short	0x0006
        /*0102*/ 	.short	0x0030
        /*0104*/ 	.byte	0x00, 0xf0, 0x11, 0x00


	//----- nvinfo : EIATTR_KPARAM_INFO
	.align		4
.L_3531:
        /*0108*/ 	.byte	0x04, 0x17
        /*010a*/ 	.short	(.L_3533 - .L_3532)
.L_3532:
        /*010c*/ 	.word	0x00000000
        /*0110*/ 	.short	0x0005
        /*0112*/ 	.short	0x0028
        /*0114*/ 	.byte	0x00, 0xf5, 0x21, 0x00


	//----- nvinfo : EIATTR_KPARAM_INFO
	.align		4
.L_3533:
        /*0118*/ 	.byte	0x04, 0x17
        /*011a*/ 	.short	(.L_3535 - .L_3534)
.L_3534:
        /*011c*/ 	.word	0x00000000
        /*0120*/ 	.short	0x0004
        /*0122*/ 	.short	0x0020
        /*0124*/ 	.byte	0x00, 0xf5, 0x21, 0x00


	//----- nvinfo : EIATTR_KPARAM_INFO
	.align		4
.L_3535:
        /*0128*/ 	.byte	0x04, 0x17
        /*012a*/ 	.short	(.L_3537 - .L_3536)
.L_3536:
        /*012c*/ 	.word	0x00000000
        /*0130*/ 	.short	0x0003
        /*0132*/ 	.short	0x0018
        /*0134*/ 	.byte	0x00, 0xf5, 0x21, 0x00


	//----- nvinfo : EIATTR_KPARAM_INFO
	.align		4
.L_3537:
        /*0138*/ 	.byte	0x04, 0x17
        /*013a*/ 	.short	(.L_3539 - .L_3538)
.L_3538:
        /*013c*/ 	.word	0x00000000
        /*0140*/ 	.short	0x0002
        /*0142*/ 	.short	0x0010
        /*0144*/ 	.byte	0x00, 0xf5, 0x21, 0x00


	//----- nvinfo : EIATTR_KPARAM_INFO
	.align		4
.L_3539:
        /*0148*/ 	.byte	0x04, 0x17
        /*014a*/ 	.short	(.L_3541 - .L_3540)
.L_3540:
        /*014c*/ 	.word	0x00000000
        /*0150*/ 	.short	0x0001
        /*0152*/ 	.short	0x0008
        /*0154*/ 	.byte	0x00, 0xf5, 0x21, 0x00


	//----- nvinfo : EIATTR_KPARAM_INFO
	.align		4
.L_3541:
        /*0158*/ 	.byte	0x04, 0x17
        /*015a*/ 	.short	(.L_3543 - .L_3542)
.L_3542:
        /*015c*/ 	.word	0x00000000
        /*0160*/ 	.short	0x0000
        /*0162*/ 	.short	0x0000
        /*0164*/ 	.byte	0x00, 0xf5, 0x21, 0x00


	//----- nvinfo : EIATTR_SPARSE_MMA_MASK
	.align		4
.L_3543:
        /*0168*/ 	.byte	0x03, 0x50
        /*016a*/ 	.short	0x0000


	//----- nvinfo : EIATTR_MAXREG_COUNT
	.align		4
        /*016c*/ 	.byte	0x03, 0x1b
        /*016e*/ 	.short	0x00ff


	//----- nvinfo : EIATTR_NUM_BARRIERS
	.align		4
        /*0170*/ 	.byte	0x02, 0x4c
        /*0172*/ 	.byte	0x01
	.zero		1


	//----- nvinfo : EIATTR_EXTERNS
	.align		4
        /*0174*/ 	.byte	0x04, 0x0f
        /*0176*/ 	.short	(.L_3545 - .L_3544)


	//   ....[0]....
	.align		4
.L_3544:
        /*0178*/ 	.word	index@(__assertfail)


	//----- nvinfo : EIATTR_MERCURY_ISA_VERSION
	.align		4
.L_3545:
        /*017c*/ 	.byte	0x03, 0x5f
        /*017e*/ 	.short	0x0101


	//----- nvinfo : EIATTR_COOP_GROUP_MASK_REGIDS
	.align		4
        /*0180*/ 	.byte	0x04, 0x29
        /*0182*/ 	.short	(.L_3547 - .L_3546)


	//   ....[0]....
.L_3546:
        /*0184*/ 	.word	0xffffffff


	//   ....[1]....
        /*0188*/ 	.word	0xffffffff


	//   ....[2]....
        /*018c*/ 	.word	0xffffffff


	//   ....[3]....
        /*0190*/ 	.word	0xffffffff


	//   ....[4]....
        /*0194*/ 	.word	0xffffffff


	//   ....[5]....
        /*0198*/ 	.word	0xffffffff


	//   ....[6]....
        /*019c*/ 	.word	0xffffffff


	//   ....[7]....
        /*01a0*/ 	.word	0xffffffff


	//   ....[8]....
        /*01a4*/ 	.word	0xffffffff


	//   ....[9]....
        /*01a8*/ 	.word	0xffffffff


	//   ....[10]....
        /*01ac*/ 	.word	0xffffffff


	//   ....[11]....
        /*01b0*/ 	.word	0xffffffff


	//   ....[12]....
        /*01b4*/ 	.word	0xffffffff


	//   ....[13]....
        /*01b8*/ 	.word	0xffffffff


	//   ....[14]....
        /*01bc*/ 	.word	0xffffffff


	//   ....[15]....
        /*01c0*/ 	.word	0xffffffff


	//   ....[16]....
        /*01c4*/ 	.word	0x0500000f


	//   ....[17]....
        /*01c8*/ 	.word	0x0500000f


	//   ....[18]....
        /*01cc*/ 	.word	0x0500000f


	//   ....[19]....
        /*01d0*/ 	.word	0x0500000f


	//   ....[20]....
        /*01d4*/ 	.word	0x0500000f


	//----- nvinfo : EIATTR_COOP_GROUP_INSTR_OFFSETS
	.align		4
.L_3547:
        /*01d8*/ 	.byte	0x04, 0x28
        /*01da*/ 	.short	(.L_3549 - .L_3548)


	//   ....[0]....
.L_3548:
        /*01dc*/ 	.word	0x000003c0


	//   ....[1]....
        /*01e0*/ 	.word	0x000003e0


	//   ....[2]....
        /*01e4*/ 	.word	0x00000400


	//   ....[3]....
        /*01e8*/ 	.word	0x00000420


	//   ....[4]....
        /*01ec*/ 	.word	0x00000440


	//   ....[5]....
        /*01f0*/ 	.word	0x00000550


	//   ....[6]....
        /*01f4*/ 	.word	0x00000570


	//   ....[7]....
        /*01f8*/ 	.word	0x00000590


	//   ....[8]....
        /*01fc*/ 	.word	0x000013e0


	//   ....[9]....
        /*0200*/ 	.word	0x00001410


	//   ....[10]....
        /*0204*/ 	.word	0x00001430


	//   ....[11]....
        /*0208*/ 	.word	0x00001450


	//   ....[12]....
        /*020c*/ 	.word	0x00001470


	//   ....[13]....
        /*0210*/ 	.word	0x000014c0


	//   ....[14]....
        /*0214*/ 	.word	0x000014e0


	//   ....[15]....
        /*0218*/ 	.word	0x00001500


	//   ....[16]....
        /*021c*/ 	.word	0x00002800


	//   ....[17]....
        /*0220*/ 	.word	0x00002860


	//   ....[18]....
        /*0224*/ 	.word	0x000028c0


	//   ....[19]....
        /*0228*/ 	.word	0x00002920


	//   ....[20]....
        /*022c*/ 	.word	0x00002980


	//----- nvinfo : EIATTR_VRC_CTA_INIT_COUNT
	.align		4
.L_3549:
        /*0230*/ 	.byte	0x02, 0x4a
	.zero		1
	.zero		1


	//----- nvinfo : EIATTR_SYSCALL_OFFSETS
	.align		4
        /*0234*/ 	.byte	0x04, 0x46
        /*0236*/ 	.short	(.L_3551 - .L_3550)


	//   ....[0]....
.L_3550:
        /*0238*/ 	.word	0x00000320


	//----- nvinfo : EIATTR_EXIT_INSTR_OFFSETS
	.align		4
.L_3551:
        /*023c*/ 	.byte	0x04, 0x1c
        /*023e*/ 	.short	(.L_3553 - .L_3552)


	//   ....[0]....
.L_3552:
        /*0240*/ 	.word	0x000000d0


	//   ....[1]....
        /*0244*/ 	.word	0x000025a0


	//   ....[2]....
        /*0248*/ 	.word	0x000025d0


	//   ....[3]....
        /*024c*/ 	.word	0x000027b0


	//----- nvinfo : EIATTR_CRS_STACK_SIZE
	.align		4
.L_3553:
        /*0250*/ 	.byte	0x04, 0x1e
        /*0252*/ 	.short	(.L_3555 - .L_3554)
.L_3554:
        /*0254*/ 	.word	0x00000000


	//----- nvinfo : EIATTR_CBANK_PARAM_SIZE
	.align		4
.L_3555:
        /*0258*/ 	.byte	0x03, 0x19
        /*025a*/ 	.short	0x008c


	//----- nvinfo : EIATTR_PARAM_CBANK
	.align		4
        /*025c*/ 	.byte	0x04, 0x0a
        /*025e*/ 	.short	(.L_3557 - .L_3556)
	.align		4
.L_3556:
        /*0260*/ 	.word	index@(.nv.constant0._ZN4vllm25paged_attention_v2_kernelI13__nv_bfloat16hLi80ELi32ELi128ELNS_18Fp8KVCacheDataTypeE2ELb0ELi512EEEvPfS3_PT_PKS4_PKT0_SA_ifPKiSC_iPKfiiiSE_SE_iiiii)
        /*0264*/ 	.short	0x0380
        /*0266*/ 	.short	0x008c


	//----- nvinfo : EIATTR_SW_WAR
	.align		4
.L_3557:
        /*0268*/ 	.byte	0x04, 0x36
        /*026a*/ 	.short	(.L_3559 - .L_3558)
.L_3558:
        /*026c*/ 	.word	0x00000008
.L_3559:


//--------------------- .nv.info._ZN4vllm25paged_attention_v2_kernelI13__nv_bfloat16hLi64ELi32ELi128ELNS_18Fp8KVCacheDataTypeE2ELb0ELi512EEEvPfS3_PT_PKS4_PKT0_SA_ifPKiSC_iPKfiiiSE_SE_iiiii --------------------------
	.section	.nv.info._ZN4vllm25paged_attention_v2_kernelI13__nv_bfloat16hLi64ELi32ELi128ELNS_18Fp8KVCacheDataTypeE2ELb0ELi512EEEvPfS3_PT_PKS4_PKT0_SA_ifPKiSC_iPKfiiiSE_SE_iiiii,"",@"SHT_CUDA_INFO"
	.sectionflags	@""
	.align	4


	//----- nvinfo : EIATTR_CUDA_API_VERSION
	.align		4
        /*0000*/ 	.byte	0x04, 0x37
        /*0002*/ 	.short	(.L_3561 - .L_3560)
.L_3560:
        /*0004*/ 	.word	0x00000082


	//----- nvinfo : EIATTR_KPARAM_INFO
	.align		4
.L_3561:
        /*0008*/ 	.byte	0x04, 0x17
        /*000a*/ 	.short	(.L_3563 - .L_3562)
.L_3562:
        /*000c*/ 	.word	0x00000000
        /*0010*/ 	.short	0x0015
        /*0012*/ 	.short	0x0088
        /*0014*/ 	.byte	0x00, 0xf0, 0x11, 0x00


	//----- nvinfo : EIATTR_KPARAM_INFO
	.align		4
.L_3563:
        /*0018*/ 	.byte	0x04, 0x17
        /*001a*/ 	.short	(.L_3565 - .L_3564)
.L_3564:
        /*001c*/ 	.word	0x00000000
        /*0020*/ 	.short	0x0014
        /*0022*/ 	.short	0x0084
        /*0024*/ 	.byte	0x00, 0xf0, 0x11, 0x00


	//----- nvinfo : EIATTR_KPARAM_INFO
	.align		4
.L_3565:
        /*0028*/ 	.byte	0x04, 0x17
        /*002a*/ 	.short	(.L_3567 - .L_3566)
.L_3566:
        /*002c*/ 	.word	0x00000000
        /*0030*/ 	.short	0x0013
        /*0032*/ 	.short	0x0080
        /*0034*/ 	.byte	0x00, 0xf0, 0x11, 0x00


	//----- nvinfo : EIATTR_KPARAM_INFO
	.align		4
.L_3567:
        /*0038*/ 	.byte	0x04, 0x17
        /*003a*/ 	.short	(.L_3569 - .L_3568)
.L_3568:
        /*003c*/ 	.word	0x00000000
        /*0040*/ 	.short	0x0012
        /*0042*/ 	.short	0x007c
        /*0044*/ 	.byte	0x00, 0xf0, 0x11, 0x00


	//----- nvinfo : EIATTR_KPARAM_INFO
	.align		4
.L_3569:
        /*0048*/ 	.byte	0x04, 0x17
        /*004a*/ 	.short	(.L_3571 - .L_3570)
.L_3570:
        /*004c*/ 	.word	0x00000000
        /*0050*/ 	.short	0x0011
        /*0052*/ 	.short	0x0078
        /*0054*/ 	.byte	0x00, 0xf0, 0x11, 0x00


	//----- nvinfo : EIATTR_KPARAM_INFO
	.align		4
.L_3571:
        /*0058*/ 	.byte	0x04, 0x17
        /*005a*/ 	.short	(.L_3573 - .L_3572)
.L_3572:
        /*005c*/ 	.word	0x00000000
        /*0060*/ 	.short	0x0010
        /*0062*/ 	.short	0x0070
        /*0064*/ 	.byte	0x00, 0xf5, 0x21, 0x00


	//----- nvinfo : EIATTR_KPARAM_INFO
	.align		4
.L_3573:
        /*0068*/ 	.byte	0x04, 0x17
        /*006a*/ 	.short	(.L_3575 - .L_3574)
.L_3574:
        /*006c*/ 	.word	0x00000000
        /*0070*/ 	.short	0x000f
        /*0072*/ 	.short	0x0068
        /*0074*/ 	.byte	0x00, 0xf5, 0x21, 0x00


	//----- nvinfo : EIATTR_KPARAM_INFO
	.align		4
.L_3575:
        /*0078*/ 	.byte	0x04, 0x17
        /*007a*/ 	.short	(.L_3577 - .L_3576)
.L_3576:
        /*007c*/ 	.word	0x00000000
        /*0080*/ 	.short	0x000e
        /*0082*/ 	.short	0x0060
        /*0084*/ 	.byte	0x00, 0xf0, 0x11, 0x00


	//----- nvinfo : EIATTR_KPARAM_INFO
	.align		4
.L_3577:
        /*0088*/ 	.byte	0x04, 0x17
        /*008a*/ 	.short	(.L_3579 - .L_3578)
.L_3578:
        /*008c*/ 	.word	0x00000000
        /*0090*/ 	.short	0x000d
        /*0092*/ 	.short	0x005c
        /*0094*/ 	.byte	0x00, 0xf0, 0x11, 0x00


	//----- nvinfo : EIATTR_KPARAM_INFO
	.align		4
.L_3579:
        /*0098*/ 	.byte	0x04, 0x17
        /*009a*/ 	.short	(.L_3581 - .L_3580)
.L_3580:
        /*009c*/ 	.word	0x00000000
        /*00a0*/ 	.short	0x000c
        /*00a2*/ 	.short	0x0058
        /*00a4*/ 	.byte	0x00, 0xf0, 0x11, 0x00


	//----- nvinfo : EIATTR_KPARAM_INFO
	.align		4
.L_3581:
        /*00a8*/ 	.byte	0x04, 0x17
        /*00aa*/ 	.short	(.L_3583 - .L_3582)
.L_3582:
        /*00ac*/ 	.word	0x00000000
        /*00b0*/ 	.short	0x000b
        /*00b2*/ 	.short	0x0050
        /*00b4*/ 	.byte	0x00, 0xf5, 0x21, 0x00


	//----- nvinfo : EIATTR_KPARAM_INFO
	.align		4
.L_3583:
        /*00b8*/ 	.byte	0x04, 0x17
        /*00ba*/ 	.short	(.L_3585 - .L_3584)
.L_3584:
        /*00bc*/ 	.word	0x00000000
        /*00c0*/ 	.short	0x000a
        /*00c2*/ 	.short	0x0048
        /*00c4*/ 	.byte	0x00, 0xf0, 0x11, 0x00


	//----- nvinfo : EIATTR_KPARAM_INFO
	.align		4
.L_3585:
        /*00c8*/ 	.byte	0x04, 0x17
        /*00ca*/ 	.short	(.L_3587 - .L_3586)
.L_3586:
        /*00cc*/ 	.word	0x00000000
        /*00d0*/ 	.short	0x0009
        /*00d2*/ 	.short	0x0040
        /*00d4*/ 	.byte	0x00, 0xf5, 0x21, 0x00


	//----- nvinfo : EIATTR_KPARAM_INFO
	.align		4
.L_3587:
        /*00d8*/ 	.byte	0x04, 0x17
        /*00da*/ 	.short	(.L_3589 - .L_3588)
.L_3588:
        /*00dc*/ 	.word	0x00000000
        /*00e0*/ 	.short	0x0008
        /*00e2*/ 	.short	0x0038
        /*00e4*/ 	.byte	0x00, 0xf5, 0x21, 0x00


	//----- nvinfo : EIATTR_KPARAM_INFO
	.align		4
.L_3589:
        /*00e8*/ 	.byte	0x04, 0x17
        /*00ea*/ 	.short	(.L_3591 - .L_3590)
.L_3590:
        /*00ec*/ 	.word	0x00000000
        /*00f0*/ 	.short	0x0007
        /*00f2*/ 	.short	0x0034
        /*00f4*/ 	.byte	0x00, 0xf0, 0x11, 0x00


	//----- nvinfo : EIATTR_KPARAM_INFO
	.align		4
.L_3591:
        /*00f8*/ 	.byte	0x04, 0x17
        /*00fa*/ 	.short	(.L_3593 - .L_3592)
.L_3592:
        /*00fc*/ 	.word	0x00000000
        /*0100*/ 	.short	0x0006
        /*0102*/ 	.short	0x0030
        /*0104*/ 	.byte	0x00, 0xf0, 0x11, 0x00


	//----- nvinfo : EIATTR_KPARAM_INFO
	.align		4
.L_3593:
        /*0108*/ 	.byte	0x04, 0x17
        /*010a*/ 	.short	(.L_3595 - .L_3594)
.L_3594:
        /*010c*/ 	.word	0x00000000
        /*0110*/ 	.short	0x0005
        /*0112*/ 	.short	0x0028
        /*0114*/ 	.byte	0x00, 0xf5, 0x21, 0x00


	//----- nvinfo : EIATTR_KPARAM_INFO
	.align		4
.L_3595:
        /*0118*/ 	.byte	0x04, 0x17
        /*011a*/ 	.short	(.L_3597 - .L_3596)
.L_3596:
        /*011c*/ 	.word	0x00000000
        /*0120*/ 	.short	0x0004
        /*0122*/ 	.short	0x0020
        /*0124*/ 	.byte	0x00, 0xf5, 0x21, 0x00


	//----- nvinfo : EIATTR_KPARAM_INFO
	.align		4
.L_3597:
        /*0128*/ 	.byte	0x04, 0x17
        /*012a*/ 	.short	(.L_3599 - .L_3598)
.L_3598:
        /*012c*/ 	.word	0x00000000
        /*0130*/ 	.short	0x0003
        /*0132*/ 	.short	0x0018
        /*0134*/ 	.byte	0x00, 0xf5, 0x21, 0x00


	//----- nvinfo : EIATTR_KPARAM_INFO
	.align		4
.L_3599:
        /*0138*/ 	.byte	0x04, 0x17
        /*013a*/ 	.short	(.L_3601 - .L_3600)
.L_3600:
        /*013c*/ 	.word	0x00000000
        /*0140*/ 	.short	0x0002
        /*0142*/ 	.short	0x0010
        /*0144*/ 	.byte	0x00, 0xf5, 0x21, 0x00


	//----- nvinfo : EIATTR_KPARAM_INFO
	.align		4
.L_3601:
        /*0148*/ 	.byte	0x04, 0x17
        /*014a*/ 	.short	(.L_3603 - .L_3602)
.L_3602:
        /*014c*/ 	.word	0x00000000
        /*0150*/ 	.short	0x0001
        /*0152*/ 	.short	0x0008
        /*0154*/ 	.byte	0x00, 0xf5, 0x21, 0x00


	//----- nvinfo : EIATTR_KPARAM_INFO
	.align		4
.L_3603:
        /*0158*/ 	.byte	0x04, 0x17
        /*015a*/ 	.short	(.L_3605 - .L_3604)
.L_3604:
        /*015c*/ 	.word	0x00000000
        /*0160*/ 	.short	0x0000
        /*0162*/ 	.short	0x0000
        /*0164*/ 	.byte	0x00, 0xf5, 0x21, 0x00


	//----- nvinfo : EIATTR_SPARSE_MMA_MASK
	.align		4
.L_3605:
        /*0168*/ 	.byte	0x03, 0x50
        /*016a*/ 	.short	0x0000


	//----- nvinfo : EIATTR_MAXREG_COUNT
	.align		4
        /*016c*/ 	.byte	0x03, 0x1b
        /*016e*/ 	.short	0x00ff


	//----- nvinfo : EIATTR_NUM_BARRIERS
	.align		4
        /*0170*/ 	.byte	0x02, 0x4c
        /*0172*/ 	.byte	0x01
	.zero		1


	//----- nvinfo : EIATTR_EXTERNS
	.align		4
        /*0174*/ 	.byte	0x04, 0x0f
        /*0176*/ 	.short	(.L_3607 - .L_3606)


	//   ....[0]....
	.align		4
.L_3606:
        /*0178*/ 	.word	index@(__assertfail)


	//----- nvinfo : EIATTR_MERCURY_ISA_VERSION
	.align		4
.L_3607:
        /*017c*/ 	.byte	0x03, 0x5f
        /*017e*/ 	.short	0x0101


	//----- nvinfo : EIATTR_COOP_GROUP_MASK_REGIDS
	.align		4
        /*0180*/ 	.byte	0x04, 0x29
        /*0182*/ 	.short	(.L_3609 - .L_3608)


	//   ....[0]....
.L_3608:
        /*0184*/ 	.word	0xffffffff


	//   ....[1]....
        /*0188*/ 	.word	0xffffffff


	//   ....[2]....
        /*018c*/ 	.word	0xffffffff


	//   ....[3]....
        /*0190*/ 	.word	0xffffffff


	//   ....[4]....
        /*0194*/ 	.word	0xffffffff


	//   ....[5]....
        /*0198*/ 	.word	0xffffffff


	//   ....[6]....
        /*019c*/ 	.word	0xffffffff


	//   ....[7]....
        /*01a0*/ 	.word	0xffffffff


	//   ....[8]....
        /*01a4*/ 	.word	0xffffffff


	//   ....[9]....
        /*01a8*/ 	.word	0xffffffff


	//   ....[10]....
        /*01ac*/ 	.word	0xffffffff


	//   ....[11]....
        /*01b0*/ 	.word	0xffffffff


	//   ....[12]....
        /*01b4*/ 	.word	0xffffffff


	//   ....[13]....
        /*01b8*/ 	.word	0xffffffff


	//   ....[14]....
        /*01bc*/ 	.word	0xffffffff


	//   ....[15]....
        /*01c0*/ 	.word	0xffffffff


	//   ....[16]....
        /*01c4*/ 	.word	0x0500000f


	//   ....[17]....
        /*01c8*/ 	.word	0x0500000f


	//   ....[18]....
        /*01cc*/ 	.word	0x0500000f


	//   ....[19]....
        /*01d0*/ 	.word	0x0500000f


	//   ....[20]....
        /*01d4*/ 	.word	0x0500000f


	//----- nvinfo : EIATTR_COOP_GROUP_INSTR_OFFSETS
	.align		4
.L_3609:
        /*01d8*/ 	.byte	0x04, 0x28
        /*01da*/ 	.short	(.L_3611 - .L_3610)


	//   ....[0]....
.L_3610:
        /*01dc*/ 	.word	0x000003c0


	//   ....[1]....
        /*01e0*/ 	.word	0x000003e0


	//   ....[2]....
        /*01e4*/ 	.word	0x00000400


	//   ....[3]....
        /*01e8*/ 	.word	0x00000420


	//   ....[4]....
        /*01ec*/ 	.word	0x00000440


	//   ....[5]....
        /*01f0*/ 	.word	0x00000550


	//   ....[6]....
        /*01f4*/ 	.word	0x00000570


	//   ....[7]....
        /*01f8*/ 	.word	0x00000590


	//   ....[8]....
        /*01fc*/ 	.word	0x000013e0


	//   ....[9]....
        /*0200*/ 	.word	0x00001410


	//   ....[10]....
        /*0204*/ 	.word	0x00001430


	//   ....[11]....
        /*0208*/ 	.word	0x00001450


	//   ....[12]....
        /*020c*/ 	.word	0x00001470


	//   ....[13]....
        /*0210*/ 	.word	0x000014c0


	//   ....[14]....
        /*0214*/ 	.word	0x000014e0


	//   ....[15]....
        /*0218*/ 	.word	0x00001500


	//   ....[16]....
        /*021c*/ 	.word	0x00002700


	//   ....[17]....
        /*0220*/ 	.word	0x00002760


	//   ....[18]....
        /*0224*/ 	.word	0x000027c0


	//   ....[19]....
        /*0228*/ 	.word	0x00002820


	//   ....[20]....
        /*022c*/ 	.word	0x00002880


	//----- nvinfo : EIATTR_VRC_CTA_INIT_COUNT
	.align		4
.L_3611:
        /*0230*/ 	.byte	0x02, 0x4a
	.zero		1
	.zero		1


	//----- nvinfo : EIATTR_SYSCALL_OFFSETS
	.align		4
        /*0234*/ 	.byte	0x04, 0x46
        /*0236*/ 	.short	(.L_3613 - .L_3612)


	//   ....[0]....
.L_3612:
        /*0238*/ 	.word	0x00000320


	//----- nvinfo : EIATTR_EXIT_INSTR_OFFSETS
	.align		4
.L_3613:
        /*023c*/ 	.byte	0x04, 0x1c
        /*023e*/ 	.short	(.L_3615 - .L_3614)


	//   ....[0]....
.L_3614:
        /*0240*/ 	.word	0x000000d0


	//   ....[1]....
        /*0244*/ 	.word	0x000024e0


	//   ....[2]....
        /*0248*/ 	.word	0x00002510


	//   ....[3]....
        /*024c*/ 	.word	0x000026b0


	//----- nvinfo : EIATTR_CRS_STACK_SIZE
	.align		4
.L_3615:
        /*0250*/ 	.byte	0x04, 0x1e
        /*0252*/ 	.short	(.L_3617 - .L_3616)
.L_3616:
        /*0254*/ 	.word	0x00000000


	//----- nvinfo : EIATTR_CBANK_PARAM_SIZE
	.align		4
.L_3617:
        /*0258*/ 	.byte	0x03, 0x19
        /*025a*/ 	.short	0x008c


	//----- nvinfo : EIATTR_PARAM_CBANK
	.align		4
        /*025c*/ 	.byte	0x04, 0x0a
        /*025e*/ 	.short	(.L_3619 - .L_3618)
	.align		4
.L_3618:
        /*0260*/ 	.word	index@(.nv.constant0._ZN4vllm25paged_attention_v2_kernelI13__nv_bfloat16hLi64ELi32ELi128ELNS_18Fp8KVCacheDataTypeE2ELb0ELi512EEEvPfS3_PT_PKS4_PKT0_SA_ifPKiSC_iPKfiiiSE_SE_iiiii)
        /*0264*/ 	.short	0x0380
        /*0266*/ 	.short	0x008c


	//----- nvinfo : EIATTR_SW_WAR
	.align		4
.L_3619:
        /*0268*/ 	.byte	0x04, 0x36
        /*026a*/ 	.short	(.L_3621 - .L_3620)
.L_3620:
        /*026c*/ 	.word	0x00000008
.L_3621:


//--------------------- .nv.info._ZN4vllm25paged_attention_v2_kernelI13__nv_bfloat16hLi32ELi32ELi128ELNS_18Fp8KVCacheDataTypeE2ELb0ELi512EEEvPfS3_PT_PKS4_PKT0_SA_ifPKiSC_iPKfiiiSE_SE_iiiii --------------------------
	.section	.nv.info._ZN4vllm25paged_attention_v2_kernelI13__nv_bfloat16hLi32ELi32ELi128ELNS_18Fp8KVCacheDataTypeE2ELb0ELi512EEEvPfS3_PT_PKS4_PKT0_SA_ifPKiSC_iPKfiiiSE_SE_iiiii,"",@"SHT_CUDA_INFO"
	.sectionflags	@""
	.align	4


	//----- nvinfo : EIATTR_CUDA_API_VERSION
	.align		4
        /*0000*/ 	.byte	0x04, 0x37
        /*0002*/ 	.short	(.L_3623 - .L_3622)
.L_3622:
        /*0004*/ 	.word	0x00000082


	//----- nvinfo : EIATTR_KPARAM_INFO
	.align		4
.L_3623:
        /*0008*/ 	.byte	0x04, 0x17
        /*000a*/ 	.short	(.L_3625 - .L_3624)
.L_3624:
        /*000c*/ 	.word	0x00000000
        /*0010*/ 	.short	0x0015
        /*0012*/ 	.short	0x0088
        /*0014*/ 	.byte	0x00, 0xf0, 0x11, 0x00


	//----- nvinfo : EIATTR_KPARAM_INFO
	.align		4
.L_3625:
        /*0018*/ 	.byte	0x04, 0x17
        /*001a*/ 	.short	(.L_3627 - .L_3626)
.L_3626:
        /*001c*/ 	.word	0x00000000
        /*0020*/ 	.short	0x0014
        /*0022*/ 	.short	0x0084
        /*0024*/ 	.byte	0x00, 0xf0, 0x11, 0x00


	//----- nvinfo : EIATTR_KPARAM_INFO
	.align		4
.L_3627:
        /*0028*/ 	.byte	0x04, 0x17
        /*002a*/ 	.short	(.L_3629 - .L_3628)
.L_3628:
        /*002c*/ 	.word	0x00000000
        /*0030*/ 	.short	0x0013
        /*0032*/ 	.short	0x0080
        /*0034*/ 	.byte	0x00, 0xf0, 0x11, 0x00


	//----- nvinfo : EIATTR_KPARAM_INFO
	.align		4
.L_3629:
        /*0038*/ 	.byte	0x04, 0x17
        /*003a*/ 	.short	(.L_3631 - .L_3630)
.L_3630:
        /*003c*/ 	.word	0x00000000
        /*0040*/ 	.short	0x0012
        /*0042*/ 	.short	0x007c
        /*0044*/ 	.byte	0x00, 0xf0, 0x11, 0x00


	//----- nvinfo : EIATTR_KPARAM_INFO
	.align		4
.L_3631:
        /*0048*/ 	.byte	0x04, 0x17
        /*004a*/ 	.short	(.L_3633 - .L_3632)
.L_3632:
        /*004c*/ 	.word	0x00000000
        /*0050*/ 	.short	0x0011
        /*0052*/ 	.short	0x0078
        /*0054*/ 	.byte	0x00, 0xf0, 0x11, 0x00


	//----- nvinfo : EIATTR_KPARAM_INFO
	.align		4
.L_3633:
        /*0058*/ 	.byte	0x04, 0x17
        /*005a*/ 	.short	(.L_3635 - .L_3634)
.L_3634:
        /*005c*/ 	.word	0x00000000
        /*0060*/ 	.short	0x0010
        /*0062*/ 	.short	0x0070
        /*0064*/ 	.byte	0x00, 0xf5, 0x21, 0x00


	//----- nvinfo : EIATTR_KPARAM_INFO
	.align		4
.L_3635:
        /*0068*/ 	.byte	0x04, 0x17
        /*006a*/ 	.short	(.L_3637 - .L_3636)
.L_3636:
        /*006c*/ 	.word	0x00000000
        /*0070*/ 	.short	0x000f
        /*0072*/ 	.short	0x0068
        /*0074*/ 	.byte	0x00, 0xf5, 0x21, 0x00


	//----- nvinfo : EIATTR_KPARAM_INFO
	.align		4
.L_3637:
        /*0078*/ 	.byte	0x04, 0x17
        /*007a*/ 	.short	(.L_3639 - .L_3638)
.L_3638:
        /*007c*/ 	.word	0x00000000
        /*0080*/ 	.short	0x000e
        /*0082*/ 	.short	0x0060
        /*0084*/ 	.byte	0x00, 0xf0, 0x11, 0x00


	//----- nvinfo : EIATTR_KPARAM_INFO
	.align		4
.L_3639:
        /*0088*/ 	.byte	0x04, 0x17
        /*008a*/ 	.short	(.L_3641 - .L_3640)
.L_3640:
        /*008c*/ 	.word	0x00000000
        /*0090*/ 	.short	0x000d
        /*0092*/ 	.short	0x005c
        /*0094*/ 	.byte	0x00, 0xf0, 0x11, 0x00


	//----- nvinfo : EIATTR_KPARAM_INFO
	.align		4
.L_3641:
        /*0098*/ 	.byte	0x04, 0x17
        /*009a*/ 	.short	(.L_3643 - .L_3642)
.L_3642:
        /*009c*/ 	.word	0x00000000
        /*00a0*/ 	.short	0x000c
        /*00a2*/ 	.short	0x0058
        /*00a4*/ 	.byte	0x00, 0xf0, 0x11, 0x00


	//----- nvinfo : EIATTR_KPARAM_INFO
	.align		4
.L_3643:
        /*00a8*/ 	.byte	0x04, 0x17
        /*00aa*/ 	.short	(.L_3645 - .L_3644)
.L_3644:
        /*00ac*/ 	.word	0x00000000
        /*00b0*/ 	.short	0x000b
        /*00b2*/ 	.short	0x0050
        /*00b4*/ 	.byte	0x00, 0xf5, 0x21, 0x00


	//----- nvinfo : EIATTR_KPARAM_INFO
	.align		4
.L_3645:
        /*00b8*/ 	.byte	0x04, 0x17
        /*00ba*/ 	.short	(.L_3647 - .L_3646)
.L_3646:
        /*00bc*/ 	.word	0x00000000
        /*00c0*/ 	.short	0x000a
        /*00c2*/ 	.short	0x0048
        /*00c4*/ 	.byte	0x00, 0xf0, 0x11, 0x00


	//----- nvinfo : EIATTR_KPARAM_INFO
	.align		4
.L_3647:
        /*00c8*/ 	.byte	0x04, 0x17
        /*00ca*/ 	.short	(.L_3649 - .L_3648)
.L_3648:
        /*00cc*/ 	.word	0x00000000
        /*00d0*/ 	.short	0x0009
        /*00d2*/ 	.short	0x0040
        /*00d4*/ 	.byte	0x00, 0xf5, 0x21, 0x00


	//----- nvinfo : EIATTR_KPARAM_INFO
	.align		4
.L_3649:
        /*00d8*/ 	.byte	0x04, 0x17
        /*00da*/ 	.short	(.L_3651 - .L_3650)
.L_3650:
        /*00dc*/ 	.word	0x00000000
        /*00e0*/ 	.short	0x0008
        /*00e2*/ 	.short	0x0038
        /*00e4*/ 	.byte	0x00, 0xf5, 0x21, 0x00


	//----- nvinfo : EIATTR_KPARAM_INFO
	.align		4
.L_3651:
        /*00e8*/ 	.byte	0x04, 0x17
        /*00ea*/ 	.short	(.L_3653 - .L_3652)
.L_3652:
        /*00ec*/ 	.word	0x00000000
        /*00f0*/ 	.short	0x0007
        /*00f2*/ 	.short	0x0034
        /*00f4*/ 	.byte	0x00, 0xf0, 0x11, 0x00


	//----- nvinfo : EIATTR_KPARAM_INFO
	.align		4
.L_3653:
        /*00f8*/ 	.byte	0x04, 0x17
        /*00fa*/ 	.short	(.L_3655 - .L_3654)
.L_3654:
        /*00fc*/ 	.word	0x00000000
        /*0100*/ 	.short	0x0006
        /*0102*/ 	.short	0x0030
        /*0104*/ 	.byte	0x00, 0xf0, 0x11, 0x00


	//----- nvinfo : EIATTR_KPARAM_INFO
	.align		4
.L_3655:
        /*0108*/ 	.byte	0x04, 0x17
        /*010a*/ 	.short	(.L_3657 - .L_3656)
.L_3656:
        /*010c*/ 	.word	0x00000000
        /*0110*/ 	.short	0x0005
        /*0112*/ 	.short	0x0028
        /*0114*/ 	.byte	0x00, 0xf5, 0x21, 0x00


	//----- nvinfo : EIATTR_KPARAM_INFO
	.align		4
.L_3657:
        /*0118*/ 	.byte	0x04, 0x17
        /*011a*/ 	.short	(.L_3659 - .L_3658)
.L_3658:
        /*011c*/ 	.word	0x00000000
        /*0120*/ 	.short	0x0004
        /*0122*/ 	.short	0x0020
        /*0124*/ 	.byte	0x00, 0xf5, 0x21, 0x00


	//----- nvinfo : EIATTR_KPARAM_INFO
	.align		4
.L_3659:
        /*0128*/ 	.byte	0x04, 0x17
        /*012a*/ 	.short	(.L_3661 - .L_3660)
.L_3660:
        /*012c*/ 	.word	0x00000000
        /*0130*/ 	.short	0x0003
        /*0132*/ 	.short	0x0018
        /*0134*/ 	.byte	0x00, 0xf5, 0x21, 0x00


	//----- nvinfo : EIATTR_KPARAM_INFO
	.align		4
.L_3661:
        /*0138*/ 	.byte	0x04, 0x17
        /*013a*/ 	.short	(.L_3663 - .L_3662)
.L_3662:
        /*013c*/ 	.word	0x00000000
        /*0140*/ 	.short	0x0002
        /*0142*/ 	.short	0x0010
        /*0144*/ 	.byte	0x00, 0xf5, 0x21, 0x00


	//----- nvinfo : EIATTR_KPARAM_INFO
	.align		4
.L_3663:
        /*0148*/ 	.byte	0x04, 0x17
        /*014a*/ 	.short	(.L_3665 - .L_3664)
.L_3664:
        /*014c*/ 	.word	0x00000000
        /*0150*/ 	.short	0x0001
        /*0152*/ 	.short	0x0008
        /*0154*/ 	.byte	0x00, 0xf5, 0x21, 0x00


	//----- nvinfo : EIATTR_KPARAM_INFO
	.align		4
.L_3665:
        /*0158*/ 	.byte	0x04, 0x17
        /*015a*/ 	.short	(.L_3667 - .L_3666)
.L_3666:
        /*015c*/ 	.word	0x00000000
        /*0160*/ 	.short	0x0000
        /*0162*/ 	.short	0x0000
        /*0164*/ 	.byte	0x00, 0xf5, 0x21, 0x00


	//----- nvinfo : EIATTR_SPARSE_MMA_MASK
	.align		4
.L_3667:
        /*0168*/ 	.byte	0x03, 0x50
        /*016a*/ 	.short	0x0000


	//----- nvinfo : EIATTR_MAXREG_COUNT
	.align		4
        /*016c*/ 	.byte	0x03, 0x1b
        /*016e*/ 	.short	0x00ff


	//----- nvinfo : EIATTR_NUM_BARRIERS
	.align		4
        /*0170*/ 	.byte	0x02, 0x4c
        /*0172*/ 	.byte	0x01
	.zero		1


	//----- nvinfo : EIATTR_EXTERNS
	.align		4
        /*0174*/ 	.byte	0x04, 0x0f
        /*0176*/ 	.short	(.L_3669 - .L_3668)


	//   ....[0]....
	.align		4
.L_3668:
        /*0178*/ 	.word	index@(__assertfail)


	//----- nvinfo : EIATTR_MERCURY_ISA_VERSION
	.align		4
.L_3669:
        /*017c*/ 	.byte	0x03, 0x5f
        /*017e*/ 	.short	0x0101


	//----- nvinfo : EIATTR_COOP_GROUP_MASK_REGIDS
	.align		4
        /*0180*/ 	.byte	0x04, 0x29
        /*0182*/ 	.short	(.L_3671 - .L_3670)


	//   ....[0]....
.L_3670:
        /*0184*/ 	.word	0xffffffff


	//   ....[1]....
        /*0188*/ 	.word	0xffffffff


	//   ....[2]....
        /*018c*/ 	.word	0xffffffff


	//   ....[3]....
        /*0190*/ 	.word	0xffffffff


	//   ....[4]....
        /*0194*/ 	.word	0xffffffff


	//   ....[5]....
        /*0198*/ 	.word	0xffffffff


	//   ....[6]....
        /*019c*/ 	.word	0xffffffff


	//   ....[7]....
        /*01a0*/ 	.word	0xffffffff


	//   ....[8]....
        /*01a4*/ 	.word	0xffffffff


	//   ....[9]....
        /*01a8*/ 	.word	0xffffffff


	//   ....[10]....
        /*01ac*/ 	.word	0xffffffff


	//   ....[11]....
        /*01b0*/ 	.word	0xffffffff


	//   ....[12]....
        /*01b4*/ 	.word	0xffffffff


	//   ....[13]....
        /*01b8*/ 	.word	0xffffffff


	//   ....[14]....
        /*01bc*/ 	.word	0xffffffff


	//   ....[15]....
        /*01c0*/ 	.word	0xffffffff


	//   ....[16]....
        /*01c4*/ 	.word	0x0500000f


	//   ....[17]....
        /*01c8*/ 	.word	0x0500000f


	//   ....[18]....
        /*01cc*/ 	.word	0x0500000f


	//   ....[19]....
        /*01d0*/ 	.word	0x0500000f


	//   ....[20]....
        /*01d4*/ 	.word	0x0500000f


	//----- nvinfo : EIATTR_COOP_GROUP_INSTR_OFFSETS
	.align		4
.L_3671:
        /*01d8*/ 	.byte	0x04, 0x28
        /*01da*/ 	.short	(.L_3673 - .L_3672)


	//   ....[0]....
.L_3672:
        /*01dc*/ 	.word	0x000003c0


	//   ....[1]....
        /*01e0*/ 	.word	0x000003e0


	//   ....[2]....
        /*01e4*/ 	.word	0x00000400


	//   ....[3]....
        /*01e8*/ 	.word	0x00000420


	//   ....[4]....
        /*01ec*/ 	.word	0x00000440


	//   ....[5]....
        /*01f0*/ 	.word	0x00000540


	//   ....[6]....
        /*01f4*/ 	.word	0x00000560


	//   ....[7]....
        /*01f8*/ 	.word	0x00000590


	//   ....[8]....
        /*01fc*/ 	.word	0x000013e0


	//   ....[9]....
        /*0200*/ 	.word	0x00001410


	//   ....[10]....
        /*0204*/ 	.word	0x00001430


	//   ....[11]....
        /*0208*/ 	.word	0x00001450


	//   ....[12]....
        /*020c*/ 	.word	0x00001470


	//   ....[13]....
        /*0210*/ 	.word	0x000014c0


	//   ....[14]....
        /*0214*/ 	.word	0x000014e0


	//   ....[15]....
        /*0218*/ 	.word	0x00001500


	//   ....[16]....
        /*021c*/ 	.word	0x000023e0


	//   ....[17]....
        /*0220*/ 	.word	0x00002440


	//   ....[18]....
        /*0224*/ 	.word	0x000024a0


	//   ....[19]....
        /*0228*/ 	.word	0x00002500


	//   ....[20]....
        /*022c*/ 	.word	0x00002560


	//----- nvinfo : EIATTR_VRC_CTA_INIT_COUNT
	.align		4
.L_3673:
        /*0230*/ 	.byte	0x02, 0x4a
	.zero		1
	.zero		1


	//----- nvinfo : EIATTR_SYSCALL_OFFSETS
	.align		4
        /*0234*/ 	.byte	0x04, 0x46
        /*0236*/ 	.short	(.L_3675 - .L_3674)


	//   ....[0]....
.L_3674:
        /*0238*/ 	.word	0x00000320


	//----- nvinfo : EIATTR_EXIT_INSTR_OFFSETS
	.align		4
.L_3675:
        /*023c*/ 	.byte	0x04, 0x1c
        /*023e*/ 	.short	(.L_3677 - .L_3676)


	//   ....[0]....
.L_3676:
        /*0240*/ 	.word	0x000000d0


	//   ....[1]....
        /*0244*/ 	.word	0x00002200


	//   ....[2]....
        /*0248*/ 	.word	0x00002230


	//   ....[3]....
        /*024c*/ 	.word	0x00002390


	//----- nvinfo : EIATTR_CRS_STACK_SIZE
	.align		4
.L_3677:
        /*0250*/ 	.byte	0x04, 0x1e
        /*0252*/ 	.short	(.L_3679 - .L_3678)
.L_3678:
        /*0254*/ 	.word	0x00000000


	//----- nvinfo : EIATTR_CBANK_PARAM_SIZE
	.align		4
.L_3679:
        /*0258*/ 	.byte	0x03, 0x19
        /*025a*/ 	.short	0x008c


	//----- nvinfo : EIATTR_PARAM_CBANK
	.align		4
        /*025c*/ 	.byte	0x04, 0x0a
        /*025e*/ 	.short	(.L_3681 - .L_3680)
	.align		4
.L_3680:
        /*0260*/ 	.word	index@(.nv.constant0._ZN4vllm25paged_attention_v2_kernelI13__nv_bfloat16hLi32ELi32ELi128ELNS_18Fp8KVCacheDataTypeE2ELb0ELi512EEEvPfS3_PT_PKS4_PKT0_SA_ifPKiSC_iPKfiiiSE_SE_iiiii)
        /*0264*/ 	.short	0x0380
        /*0266*/ 	.short	0x008c


	//----- nvinfo : EIATTR_SW_WAR
	.align		4
.L_3681:
        /*0268*/ 	.byte	0x04, 0x36
        /*026a*/ 	.short	(.L_3683 - .L_3682)
.L_3682:
        /*026c*/ 	.word	0x00000008
.L_3683:


//--------------------- .nv.info._ZN4vllm25paged_attention_v2_kernelI13__nv_bfloat16hLi256ELi32ELi128ELNS_18Fp8KVCacheDataTypeE2ELb1ELi512EEEvPfS3_PT_PKS4_PKT0_SA_ifPKiSC_iPKfiiiSE_SE_iiiii --------------------------
	.section	.nv.info._ZN4vllm25paged_attention_v2_kernelI13__nv_bfloat16hLi256ELi32ELi128ELNS_18Fp8KVCacheDataTypeE2ELb1ELi512EEEvPfS3_PT_PKS4_PKT0_SA_ifPKiSC_iPKfiiiSE_SE_iiiii,"",@"SHT_CUDA_INFO"
	.sectionflags	@""
	.align	4


	//----- nvinfo : EIATTR_CUDA_API_VERSION
	.align		4
        /*0000*/ 	.byte	0x04, 0x37
        /*0002*/ 	.short	(.L_3685 - .L_3684)
.L_3684:
        /*0004*/ 	.word	0x00000082


	//----- nvinfo : EIATTR_KPARAM_INFO
	.align		4
.L_3685:
        /*0008*/ 	.byte	0x04, 0x17
        /*000a*/ 	.short	(.L_3687 - .L_3686)
.L_3686:
        /*000c*/ 	.word	0x00000000
        /*0010*/ 	.short	0x0015
        /*0012*/ 	.short	0x0088
        /*0014*/ 	.byte	0x00, 0xf0, 0x11, 0x00


	//----- nvinfo : EIATTR_KPARAM_INFO
	.align		4
.L_3687:
        /*0018*/ 	.byte	0x04, 0x17
        /*001a*/ 	.short	(.L_3689 - .L_3688)
.L_3688:
        /*001c*/ 	.word	0x00000000
        /*0020*/ 	.short	0x0014
        /*0022*/ 	.short	0x0084
        /*0024*/ 	.byte	0x00, 0xf0, 0x11, 0x00


	//----- nvinfo : EIATTR_KPARAM_INFO
	.align		4
.L_3689:
        /*0028*/ 	.byte	0x04, 0x17
        /*002a*/ 	.short	(.L_3691 - .L_3690)
.L_3690:
        /*002c*/ 	.word	0x00000000
        /*0030*/ 	.short	0x0013
        /*0032*/ 	.short	0x0080
        /*0034*/ 	.byte	0x00, 0xf0, 0x11, 0x00


	//----- nvinfo : EIATTR_KPARAM_INFO
	.align		4
.L_3691:
        /*0038*/ 	.byte	0x04, 0x17
        /*003a*/ 	.short	(.L_3693 - .L_3692)
.L_3692:
        /*003c*/ 	.word	0x00000000
        /*0040*/ 	.short	0x0012
        /*0042*/ 	.short	0x007c
        /*0044*/ 	.byte	0x00, 0xf0, 0x11, 0x00


	//----- nvinfo : EIATTR_KPARAM_INFO
	.align		4
.L_3693:
        /*0048*/ 	.byte	0x04, 0x17
        /*004a*/ 	.short	(.L_3695 - .L_3694)
.L_3694:
        /*004c*/ 	.word	0x00000000
        /*0050*/ 	.short	0x0011
        /*0052*/ 	.short	0x0078
        /*0054*/ 	.byte	0x00, 0xf0, 0x11, 0x00


	//----- nvinfo : EIATTR_KPARAM_INFO
	.align		4
.L_3695:
        /*0058*/ 	.byte	0x04, 0x17
        /*005a*/ 	.short	(.L_3697 - .L_3696)
.L_3696:
        /*005c*/ 	.word	0x00000000
        /*0060*/ 	.short	0x0010
        /*0062*/ 	.short	0x0070
        /*0064*/ 	.byte	0x00, 0xf5, 0x21, 0x00


	//----- nvinfo : EIATTR_KPARAM_INFO
	.align		4
.L_3697:
        /*0068*/ 	.byte	0x04, 0x17
        /*006a*/ 	.short	(.L_3699 - .L_3698)
.L_3698:
        /*006c*/ 	.word	0x00000000
        /*0070*/ 	.short	0x000f
        /*0072*/ 	.short	0x0068
        /*0074*/ 	.byte	0x00, 0xf5, 0x21, 0x00


	//----- nvinfo : EIATTR_KPARAM_INFO
	.align		4
.L_3699:
        /*0078*/ 	.byte	0x04, 0x17
        /*007a*/ 	.short	(.L_3701 - .L_3700)
.L_3700:
        /*007c*/ 	.word	0x00000000
        /*0080*/ 	.short	0x000e
        /*0082*/ 	.short	0x0060
        /*0084*/ 	.byte	0x00, 0xf0, 0x11, 0x00


	//----- nvinfo : EIATTR_KPARAM_INFO
	.align		4
.L_3701:
        /*0088*/ 	.byte	0x04, 0x17
        /*008a*/ 	.short	(.L_3703 - .L_3702)
.L_3702:
        /*008c*/ 	.word	0x00000000
        /*0090*/ 	.short	0x000d
        /*0092*/ 	.short	0x005c
        /*0094*/ 	.byte	0x00, 0xf0, 0x11, 0x00


	//----- nvinfo : EIATTR_KPARAM_INFO
	.align		4
.L_3703:
        /*0098*/ 	.byte	0x04, 0x17
        /*009a*/ 	.short	(.L_3705 - .L_3704)
.L_3704:
        /*009c*/ 	.word	0x00000000
        /*00a0*/ 	.short	0x000c
        /*00a2*/ 	.short	0x0058
        /*00a4*/ 	.byte	0x00, 0xf0, 0x11, 0x00


	//----- nvinfo : EIATTR_KPARAM_INFO
	.align		4
.L_3705:
        /*00a8*/ 	.byte	0x04, 0x17
        /*00aa*/ 	.short	(.L_3707 - .L_3706)
.L_3706:
        /*00ac*/ 	.word	0x00000000
        /*00b0*/ 	.short	0x000b
        /*00b2*/ 	.short	0x0050
        /*00b4*/ 	.byte	0x00, 0xf5, 0x21, 0x00


	//----- nvinfo : EIATTR_KPARAM_INFO
	.align		4
.L_3707:
        /*00b8*/ 	.byte	0x04, 0x17
        /*00ba*/ 	.short	(.L_3709 - .L_3708)
.L_3708:
        /*00bc*/ 	.word	0x00000000
        /*00c0*/ 	.short	0x000a
        /*00c2*/ 	.short	0x0048
        /*00c4*/ 	.byte	0x00, 0xf0, 0x11, 0x00


	//----- nvinfo : EIATTR_KPARAM_INFO
	.align		4
.L_3709:
        /*00c8*/ 	.byte	0x04, 0x17
        /*00ca*/ 	.short	(.L_3711 - .L_3710)
.L_3710:
        /*00cc*/ 	.word	0x00000000
        /*00d0*/ 	.short	0x0009
        /*00d2*/ 	.short	0x0040
        /*00d4*/ 	.byte	0x00, 0xf5, 0x21, 0x00


	//----- nvinfo : EIATTR_KPARAM_INFO
	.align		4
.L_3711:
        /*00d8*/ 	.byte	0x04, 0x17
        /*00da*/ 	.short	(.L_3713 - .L_3712)
.L_3712:
        /*00dc*/ 	.word	0x00000000
        /*00e0*/ 	.short	0x0008
        /*00e2*/ 	.short	0x0038
        /*00e4*/ 	.byte	0x00, 0xf5, 0x21, 0x00


	//----- nvinfo : EIATTR_KPARAM_INFO
	.align		4
.L_3713:
        /*00e8*/ 	.byte	0x04, 0x17
        /*00ea*/ 	.short	(.L_3715 - .L_3714)
.L_3714:
        /*00ec*/ 	.word	0x00000000
        /*00f0*/ 	.short	0x0007
        /*00f2*/ 	.short	0x0034
        /*00f4*/ 	.byte	0x00, 0xf0, 0x11, 0x00


	//----- nvinfo : EIATTR_KPARAM_INFO
	.align		4
.L_3715:
        /*00f8*/ 	.byte	0x04, 0x17
        /*00fa*/ 	.short	(.L_3717 - .L_3716)
.L_3716:
        /*00fc*/ 	.word	0x00000000
        /*0100*/ 	.short	0x0006
        /*0102*/ 	.short	0x0030
        /*0104*/ 	.byte	0x00, 0xf0, 0x11, 0x00


	//----- nvinfo : EIATTR_KPARAM_INFO
	.align		4
.L_3717:
        /*0108*/ 	.byte	0x04, 0x17
        /*010a*/ 	.short	(.L_3719 - .L_3718)
.L_3718:
        /*010c*/ 	.word	0x00000000
        /*0110*/ 	.short	0x0005
        /*0112*/ 	.short	0x0028
        /*0114*/ 	.byte	0x00, 0xf5, 0x21, 0x00


	//----- nvinfo : EIATTR_KPARAM_INFO
	.align		4
.L_3719:
        /*0118*/ 	.byte	0x04, 0x17
        /*011a*/ 	.short	(.L_3721 - .L_3720)
.L_3720:
        /*011c*/ 	.word	0x00000000
        /*0120*/ 	.short	0x0004
        /*0122*/ 	.short	0x0020
        /*0124*/ 	.byte	0x00, 0xf5, 0x21, 0x00


	//----- nvinfo : EIATTR_KPARAM_INFO
	.align		4
.L_3721:
        /*0128*/ 	.byte	0x04, 0x17
        /*012a*/ 	.short	(.L_3723 - .L_3722)
.L_3722:
        /*012c*/ 	.word	0x00000000
        /*0130*/ 	.short	0x0003
        /*0132*/ 	.short	0x0018
        /*0134*/ 	.byte	0x00, 0xf5, 0x21, 0x00


	//----- nvinfo : EIATTR_KPARAM_INFO
	.align		4
.L_3723:
        /*0138*/ 	.byte	0x04, 0x17
        /*013a*/ 	.short	(.L_3725 - .L_3724)
.L_3724:
        /*013c*/ 	.word	0x00000000
        /*0140*/ 	.short	0x0002
        /*0142*/ 	.short	0x0010
        /*0144*/ 	.byte	0x00, 0xf5, 0x21, 0x00


	//----- nvinfo : EIATTR_KPARAM_INFO
	.align		4
.L_3725:
        /*0148*/ 	.byte	0x04, 0x17
        /*014a*/ 	.short	(.L_3727 - .L_3726)
.L_3726:
        /*014c*/ 	.word	0x00000000
        /*0150*/ 	.short	0x0001
        /*0152*/ 	.short	0x0008
        /*0154*/ 	.byte	0x00, 0xf5, 0x21, 0x00


	//----- nvinfo : EIATTR_KPARAM_INFO
	.align		4
.L_3727:
        /*0158*/ 	.byte	0x04, 0x17
        /*015a*/ 	.short	(.L_3729 - .L_3728)
.L_3728:
        /*015c*/ 	.word	0x00000000
        /*0160*/ 	.short	0x0000
        /*0162*/ 	.short	0x0000
        /*0164*/ 	.byte	0x00, 0xf5, 0x21, 0x00


	//----- nvinfo : EIATTR_SPARSE_MMA_MASK
	.align		4
.L_3729:
        /*0168*/ 	.byte	0x03, 0x50
        /*016a*/ 	.short	0x0000


	//----- nvinfo : EIATTR_MAXREG_COUNT
	.align		4
        /*016c*/ 	.byte	0x03, 0x1b
        /*016e*/ 	.short	0x00ff


	//----- nvinfo : EIATTR_NUM_BARRIERS
	.align		4
        /*0170*/ 	.byte	0x02, 0x4c
        /*0172*/ 	.byte	0x01
	.zero		1


	//----- nvinfo : EIATTR_EXTERNS
	.align		4
        /*0174*/ 	.byte	0x04, 0x0f
        /*0176*/ 	.short	(.L_3731 - .L_3730)


	//   ....[0]....
	.align		4
.L_3730:
        /*0178*/ 	.word	index@(__assertfail)


	//----- nvinfo : EIATTR_MERCURY_ISA_VERSION
	.align		4
.L_3731:
        /*017c*/ 	.byte	0x03, 0x5f
        /*017e*/ 	.short	0x0101


	//----- nvinfo : EIATTR_COOP_GROUP_MASK_REGIDS
	.align		4
        /*0180*/ 	.byte	0x04, 0x29
        /*0182*/ 	.short	(.L_3733 - .L_3732)


	//   ....[0]....
.L_3732:
        /*0184*/ 	.word	0xffffffff


	//   ....[1]....
        /*0188*/ 	.word	0xffffffff


	//   ....[2]....
        /*018c*/ 	.word	0xffffffff


	//   ....[3]....
        /*0190*/ 	.word	0xffffffff


	//   ....[4]....
        /*0194*/ 	.word	0xffffffff


	//   ....[5]....
        /*0198*/ 	.word	0xffffffff


	//   ....[6]....
        /*019c*/ 	.word	0xffffffff


	//   ....[7]....
        /*01a0*/ 	.word	0xffffffff


	//   ....[8]....
        /*01a4*/ 	.word	0xffffffff


	//   ....[9]....
        /*01a8*/ 	.word	0xffffffff


	//   ....[10]....
        /*01ac*/ 	.word	0xffffffff


	//   ....[11]....
        /*01b0*/ 	.word	0xffffffff


	//   ....[12]....
        /*01b4*/ 	.word	0xffffffff


	//   ....[13]....
        /*01b8*/ 	.word	0xffffffff


	//   ....[14]....
        /*01bc*/ 	.word	0xffffffff


	//   ....[15]....
        /*01c0*/ 	.word	0xffffffff


	//   ....[16]....
        /*01c4*/ 	.word	0xffffffff


	//   ....[17]....
        /*01c8*/ 	.word	0xffffffff


	//   ....[18]....
        /*01cc*/ 	.word	0xffffffff


	//   ....[19]....
        /*01d0*/ 	.word	0xffffffff


	//   ....[20]....
        /*01d4*/ 	.word	0xffffffff


	//   ....[21]....
        /*01d8*/ 	.word	0xffffffff


	//   ....[22]....
        /*01dc*/ 	.word	0xffffffff


	//   ....[23]....
        /*01e0*/ 	.word	0xffffffff


	//   ....[24]....
        /*01e4*/ 	.word	0xffffffff


	//   ....[25]....
        /*01e8*/ 	.word	0xffffffff


	//   ....[26]....
        /*01ec*/ 	.word	0xffffffff


	//   ....[27]....
        /*01f0*/ 	.word	0xffffffff


	//   ....[28]....
        /*01f4*/ 	.word	0xffffffff


	//   ....[29]....
        /*01f8*/ 	.word	0xffffffff


	//   ....[30]....
        /*01fc*/ 	.word	0xffffffff


	//   ....[31]....
        /*0200*/ 	.word	0xffffffff


	//   ....[32]....
        /*0204*/ 	.word	0xffffffff


	//   ....[33]....
        /*0208*/ 	.word	0xffffffff


	//   ....[34]....
        /*020c*/ 	.word	0xffffffff


	//   ....[35]....
        /*0210*/ 	.word	0xffffffff


	//   ....[36]....
        /*0214*/ 	.word	0xffffffff


	//   ....[37]....
        /*0218*/ 	.word	0xffffffff


	//   ....[38]....
        /*021c*/ 	.word	0xffffffff


	//   ....[39]....
        /*0220*/ 	.word	0xffffffff


	//   ....[40]....
        /*0224*/ 	.word	0xffffffff


	//   ....[41]....
        /*0228*/ 	.word	0xffffffff


	//   ....[42]....
        /*022c*/ 	.word	0xffffffff


	//   ....[43]....
        /*0230*/ 	.word	0xffffffff


	//   ....[44]....
        /*0234*/ 	.word	0xffffffff


	//   ....[45]....
        /*0238*/ 	.word	0xffffffff


	//   ....[46]....
        /*023c*/ 	.word	0xffffffff


	//   ....[47]....
        /*0240*/ 	.word	0xffffffff


	//   ....[48]....
        /*0244*/ 	.word	0x0500000f


	//   ....[49]....
        /*0248*/ 	.word	0x0500000f


	//   ....[50]....
        /*024c*/ 	.word	0x0500000f


	//   ....[51]....
        /*0250*/ 	.word	0x0500000f


	//   ....[52]....
        /*0254*/ 	.word	0x0500000f


	//   ....[53]....
        /*0258*/ 	.word	0x0500000f


	//   ....[54]....
        /*025c*/ 	.word	0x0500000f


	//   ....[55]....
        /*0260*/ 	.word	0x0500000f


	//   ....[56]....
        /*0264*/ 	.word	0x0500000f


	//   ....[57]....
        /*0268*/ 	.word	0x0500000f


	//   ....[58]....
        /*026c*/ 	.word	0x0500000f


	//   ....[59]....
        /*0270*/ 	.word	0x0500000f


	//   ....[60]....
        /*0274*/ 	.word	0x0500000f


	//   ....[61]....
        /*0278*/ 	.word	0x0500000f


	//   ....[62]....
        /*027c*/ 	.word	0x0500000f


	//   ....[63]....
        /*0280*/ 	.word	0x0500000f


	//   ....[64]....
        /*0284*/ 	.word	0x0500000f


	//   ....[65]....
        /*0288*/ 	.word	0x0500000f


	//   ....[66]....
        /*028c*/ 	.word	0x0500000f


	//   ....[67]....
        /*0290*/ 	.word	0x0500000f


	//   ....[68]....
        /*0294*/ 	.word	0x0500000f


	//   ....[69]....
        /*0298*/ 	.word	0x0500000f


	//   ....[70]....
        /*029c*/ 	.word	0x0500000f


	//   ....[71]....
        /*02a0*/ 	.word	0x0500000f


	//   ....[72]....
        /*02a4*/ 	.word	0x0500000f


	//   ....[73]....
        /*02a8*/ 	.word	0x0500000f


	//   ....[74]....
        /*02ac*/ 	.word	0x0500000f


	//   ....[75]....
        /*02b0*/ 	.word	0x0500000f


	//   ....[76]....
        /*02b4*/ 	.word	0x0500000f


	//   ....[77]....
        /*02b8*/ 	.word	0x0500000f


	//   ....[78]....
        /*02bc*/ 	.word	0x0500000f


	//   ....[79]....
        /*02c0*/ 	.word	0x0500000f


	//   ....[80]....
        /*02c4*/ 	.word	0x0500000f


	//   ....[81]....
        /*02c8*/ 	.word	0x0500000f


	//   ....[82]....
        /*02cc*/ 	.word	0x0500000f


	//   ....[83]....
        /*02d0*/ 	.word	0x0500000f


	//   ....[84]....
        /*02d4*/ 	.word	0x0500000f


	//   ....[85]....
        /*02d8*/ 	.word	0x0500000f


	//   ....[86]....
        /*02dc*/ 	.word	0x0500000f


	//   ....[87]....
        /*02e0*/ 	.word	0x0500000f


	//   ....[88]....
        /*02e4*/ 	.word	0x0500000f


	//   ....[89]....
        /*02e8*/ 	.word	0x0500000f


	//   ....[90]....
        /*02ec*/ 	.word	0x0500000f


	//   ....[91]....
        /*02f0*/ 	.word	0x0500000f


	//   ....[92]....
        /*02f4*/ 	.word	0x0500000f


	//   ....[93]....
        /*02f8*/ 	.word	0x0500000f


	//   ....[94]....
        /*02fc*/ 	.word	0x0500000f


	//   ....[95]....
        /*0300*/ 	.word	0x0500000f


	//   ....[96]....
        /*0304*/ 	.word	0x0500000f


	//   ....[97]....
        /*0308*/ 	.word	0x0500000f


	//   ....[98]....
        /*030c*/ 	.word	0x0500000f


	//   ....[99]....
        /*0310*/ 	.word	0x0500000f


	//   ....[100]....
        /*0314*/ 	.word	0x0500000f


	//   ....[101]....
        /*0318*/ 	.word	0x0500000f


	//   ....[102]....
        /*031c*/ 	.word	0x0500000f


	//   ....[103]....
        /*0320*/ 	.word	0x0500000f


	//   ....[104]....
        /*0324*/ 	.word	0x0500000f


	//   ....[105]....
        /*0328*/ 	.word	0x0500000f


	//   ....[106]....
        /*032c*/ 	.word	0x0500000f


	//   ....[107]....
        /*0330*/ 	.word	0x0500000f


	//   ....[108]....
        /*0334*/ 	.word	0x0500000f


	//   ....[109]....
        /*0338*/ 	.word	0x0500000f


	//   ....[110]....
        /*033c*/ 	.word	0x0500000f


	//   ....[111]....
        /*0340*/ 	.word	0x0500000f


	//   ....[112]....
        /*0344*/ 	.word	0x0500000f


	//   ....[113]....
        /*0348*/ 	.word	0x0500000f


	//   ....[114]....
        /*034c*/ 	.word	0x0500000f


	//   ....[115]....
        /*0350*/ 	.word	0x0500000f


	//   ....[116]....
        /*0354*/ 	.word	0x0500000f


	//----- nvinfo : EIATTR_COOP_GROUP_INSTR_OFFSETS
	.align		4
.L_3733:
        /*0358*/ 	.byte	0x04, 0x28
        /*035a*/ 	.short	(.L_3735 - .L_3734)


	//   ....[0]....
.L_3734:
        /*035c*/ 	.word	0x00000b80


	//   ....[1]....
        /*0360*/ 	.word	0x00000ba0


	//   ....[2]....
        /*0364*/ 	.word	0x00000bc0


	//   ....[3]....
        /*0368*/ 	.word	0x00000be0


	//   ....[4]....
        /*036c*/ 	.word	0x00000c00


	//   ....[5]....
        /*0370*/ 	.word	0x00000d10


	//   ....[6]....
        /*0374*/ 	.word	0x00000d30


	//   ....[7]....
        /*0378*/ 	.word	0x00000d50


	//   ....[8]....
        /*037c*/ 	.word	0x00001b90


	//   ....[9]....
        /*0380*/ 	.word	0x00001bc0


	//   ....[10]....
        /*0384*/ 	.word	0x00001be0


	//   ....[11]....
        /*0388*/ 	.word	0x00001c00


	//   ....[12]....
        /*038c*/ 	.word	0x00001c20


	//   ....[13]....
        /*0390*/ 	.word	0x00001c70


	//   ....[14]....
        /*0394*/ 	.word	0x00001c90


	//   ....[15]....
        /*0398*/ 	.word	0x00001cb0


	//   ....[16]....
        /*039c*/ 	.word	0x00002c80


	//   ....[17]....
        /*03a0*/ 	.word	0x00002cc0


	//   ....[18]....
        /*03a4*/ 	.word	0x00002d00


	//   ....[19]....
        /*03a8*/ 	.word	0x00002d40


	//   ....[20]....
        /*03ac*/ 	.word	0x00002d80


	//   ....[21]....
        /*03b0*/ 	.word	0x00002dc0


	//   ....[22]....
        /*03b4*/ 	.word	0x00002e10


	//   ....[23]....
        /*03b8*/ 	.word	0x00002e60


	//   ....[24]....
        /*03bc*/ 	.word	0x00002ea0


	//   ....[25]....
        /*03c0*/ 	.word	0x00002ee0


	//   ....[26]....
        /*03c4*/ 	.word	0x00002f20


	//   ....[27]....
        /*03c8*/ 	.word	0x00002f60


	//   ....[28]....
        /*03cc*/ 	.word	0x00002fa0


	//   ....[29]....
        /*03d0*/ 	.word	0x00002fe0


	//   ....[30]....
        /*03d4*/ 	.word	0x00003010


	//   ....[31]....
        /*03d8*/ 	.word	0x00003050


	//   ....[32]....
        /*03dc*/ 	.word	0x00003080


	//   ....[33]....
        /*03e0*/ 	.word	0x000030c0


	//   ....[34]....
        /*03e4*/ 	.word	0x00003100


	//   ....[35]....
        /*03e8*/ 	.word	0x00003140


	//   ....[36]....
        /*03ec*/ 	.word	0x000031b0


	//   ....[37]....
        /*03f0*/ 	.word	0x000031e0


	//   ....[38]....
        /*03f4*/ 	.word	0x00003200


	//   ....[39]....
        /*03f8*/ 	.word	0x00003220


	//   ....[40]....
        /*03fc*/ 	.word	0x00003240


	//   ....[41]....
        /*0400*/ 	.word	0x00003260


	//   ....[42]....
        /*0404*/ 	.word	0x00003270


	//   ....[43]....
        /*0408*/ 	.word	0x00003290


	//   ....[44]....
        /*040c*/ 	.word	0x000032c0


	//   ....[45]....
        /*0410*/ 	.word	0x000032e0


	//   ....[46]....
        /*0414*/ 	.word	0x00003300


	//   ....[47]....
        /*0418*/ 	.word	0x00003320


	//   ....[48]....
        /*041c*/ 	.word	0x00004920


	//   ....[49]....
        /*0420*/ 	.word	0x00004980


	//   ....[50]....
        /*0424*/ 	.word	0x000049e0


	//   ....[51]....
        /*0428*/ 	.word	0x00004a40


	//   ....[52]....
        /*042c*/ 	.word	0x00004aa0


	//   ....[53]....
        /*0430*/ 	.word	0x00004b20


	//   ....[54]....
        /*0434*/ 	.word	0x00004b80


	//   ....[55]....
        /*0438*/ 	.word	0x00004be0


	//   ....[56]....
        /*043c*/ 	.word	0x00004c60


	//   ....[57]....
        /*0440*/ 	.word	0x00004cc0


	//   ....[58]....
        /*0444*/ 	.word	0x00004d40


	//   ....[59]....
        /*0448*/ 	.word	0x00004da0


	//   ....[60]....
        /*044c*/ 	.word	0x00004e20


	//   ....[61]....
        /*0450*/ 	.word	0x00004e80


	//   ....[62]....
        /*0454*/ 	.word	0x00004f00


	//   ....[63]....
        /*0458*/ 	.word	0x00004f60


	//   ....[64]....
        /*045c*/ 	.word	0x00004fe0


	//   ....[65]....
        /*0460*/ 	.word	0x00005040


	//   ....[66]....
        /*0464*/ 	.word	0x000050c0


	//   ....[67]....
        /*0468*/ 	.word	0x00005120


	//   ....[68]....
        /*046c*/ 	.word	0x000051a0


	//   ....[69]....
        /*0470*/ 	.word	0x00005200


	//   ....[70]....
        /*0474*/ 	.word	0x00005280


	//   ....[71]....
        /*0478*/ 	.word	0x000052e0


	//   ....[72]....
        /*047c*/ 	.word	0x00005360


	//   ....[73]....
        /*0480*/ 	.word	0x000053c0


	//   ....[74]....
        /*0484*/ 	.word	0x00005440


	//   ....[75]....
        /*0488*/ 	.word	0x000054a0


	//   ....[76]....
        /*048c*/ 	.word	0x00005520


	//   ....[77]....
        /*0490*/ 	.word	0x00005580


	//   ....[78]....
        /*0494*/ 	.word	0x00005600


	//   ....[79]....
        /*0498*/ 	.word	0x00005660


	//   ....[80]....
        /*049c*/ 	.word	0x000056e0


	//   ....[81]....
        /*04a0*/ 	.word	0x00005740


	//   ....[82]....
        /*04a4*/ 	.word	0x000057c0


	//   ....[83]....
        /*04a8*/ 	.word	0x00005820


	//   ....[84]....
        /*04ac*/ 	.word	0x000058a0


	//   ....[85]....
        /*04b0*/ 	.word	0x00005900


	//   ....[86]....
        /*04b4*/ 	.word	0x00005980


	//   ....[87]....
        /*04b8*/ 	.word	0x000059e0


	//   ....[88]....
        /*04bc*/ 	.word	0x00005a60


	//   ....[89]....
        /*04c0*/ 	.word	0x00005ac0


	//   ....[90]....
        /*04c4*/ 	.word	0x00005b40


	//   ....[91]....
        /*04c8*/ 	.word	0x00005ba0


	//   ....[92]....
        /*04cc*/ 	.word	0x00005c20


	//   ....[93]....
        /*04d0*/ 	.word	0x00005c80


	//   ....[94]....
        /*04d4*/ 	.word	0x00005cf0


	//   ....[95]....
        /*04d8*/ 	.word	0x00005d50


	//   ....[96]....
        /*04dc*/ 	.word	0x00005dc0


	//   ....[97]....
        /*04e0*/ 	.word	0x00005e20


	//   ....[98]....
        /*04e4*/ 	.word	0x00005ea0


	//   ....[99]....
        /*04e8*/ 	.word	0x00005f00


	//   ....[100]....
        /*04ec*/ 	.word	0x00005f80


	//   ....[101]....
        /*04f0*/ 	.word	0x00005fe0


	//   ....[102]....
        /*04f4*/ 	.word	0x00006060


	//   ....[103]....
        /*04f8*/ 	.word	0x000060c0


	//   ....[104]....
        /*04fc*/ 	.word	0x00006150


	//   ....[105]....
        /*0500*/ 	.word	0x000061b0


	//   ....[106]....
        /*0504*/ 	.word	0x00006230


	//   ....[107]....
        /*0508*/ 	.word	0x00006290


	//   ....[108]....
        /*050c*/ 	.word	0x00006310


	//   ....[109]....
        /*0510*/ 	.word	0x00006370


	//   ....[110]....
        /*0514*/ 	.word	0x000063f0


	//   ....[111]....
        /*0518*/ 	.word	0x00006450


	//   ....[112]....
        /*051c*/ 	.word	0x000064d0


	//   ....[113]....
        /*0520*/ 	.word	0x00006530


	//   ....[114]....
        /*0524*/ 	.word	0x00006590


	//   ....[115]....
        /*0528*/ 	.word	0x000065f0


	//   ....[116]....
        /*052c*/ 	.word	0x00006660


	//----- nvinfo : EIATTR_VRC_CTA_INIT_COUNT
	.align		4
.L_3735:
        /*0530*/ 	.byte	0x02, 0x4a
	.zero		1
	.zero		1


	//----- nvinfo : EIATTR_SYSCALL_OFFSETS
	.align		4
        /*0534*/ 	.byte	0x04, 0x46
        /*0536*/ 	.short	(.L_3737 - .L_3736)


	//   ....[0]....
.L_3736:
        /*0538*/ 	.word	0x00002b90


	//   ....[1]....
        /*053c*/ 	.word	0x000048c0


	//----- nvinfo : EIATTR_EXIT_INSTR_OFFSETS
	.align		4
.L_3737:
        /*0540*/ 	.byte	0x04, 0x1c
        /*0542*/ 	.short	(.L_3739 - .L_3738)


	//   ....[0]....
.L_3738:
        /*0544*/ 	.word	0x000000b0


	//   ....[1]....
        /*0548*/ 	.word	0x000042f0


	//   ....[2]....
        /*054c*/ 	.word	0x00004330


	//   ....[3]....
        /*0550*/ 	.word	0x000047c0


	//   ....[4]....
        /*0554*/ 	.word	0x000048d0


	//----- nvinfo : EIATTR_CRS_STACK_SIZE
	.align		4
.L_3739:
        /*0558*/ 	.byte	0x04, 0x1e
        /*055a*/ 	.short	(.L_3741 - .L_3740)
.L_3740:
        /*055c*/ 	.word	0x00000000


	//----- nvinfo : EIATTR_CBANK_PARAM_SIZE
	.align		4
.L_3741:
        /*0560*/ 	.byte	0x03, 0x19
        /*0562*/ 	.short	0x008c


	//----- nvinfo : EIATTR_PARAM_CBANK
	.align		4
        /*0564*/ 	.byte	0x04, 0x0a
        /*0566*/ 	.short	(.L_3743 - .L_3742)
	.align		4
.L_3742:
        /*0568*/ 	.word	index@(.nv.constant0._ZN4vllm25paged_attention_v2_kernelI13__nv_bfloat16hLi256ELi32ELi128ELNS_18Fp8KVCacheDataTypeE2ELb1ELi512EEEvPfS3_PT_PKS4_PKT0_SA_ifPKiSC_iPKfiiiSE_SE_iiiii)
        /*056c*/ 	.short	0x0380
        /*056e*/ 	.short	0x008c


	//----- nvinfo : EIATTR_SW_WAR
	.align		4
.L_3743:
        /*0570*/ 	.byte	0x04, 0x36
        /*0572*/ 	.short	(.L_3745 - .L_3744)
.L_3744:
        /*0574*/ 	.word	0x00000008
.L_3745:


//--------------------- .nv.info._ZN4vllm25paged_attention_v2_kernelI13__nv_bfloat16hLi192ELi32ELi128ELNS_18Fp8KVCacheDataTypeE2ELb1ELi512EEEvPfS3_PT_PKS4_PKT0_SA_ifPKiSC_iPKfiiiSE_SE_iiiii --------------------------
	.section	.nv.info._ZN4vllm25paged_attention_v2_kernelI13__nv_bfloat16hLi192ELi32ELi128ELNS_18Fp8KVCacheDataTypeE2ELb1ELi512EEEvPfS3_PT_PKS4_PKT0_SA_ifPKiSC_iPKfiiiSE_SE_iiiii,"",@"SHT_CUDA_INFO"
	.sectionflags	@""
	.align	4


	//----- nvinfo : EIATTR_CUDA_API_VERSION
	.align		4
        /*0000*/ 	.byte	0x04, 0x37
        /*0002*/ 	.short	(.L_3747 - .L_3746)
.L_3746:
        /*0004*/ 	.word	0x00000082


	//----- nvinfo : EIATTR_KPARAM_INFO
	.align		4
.L_3747:
        /*0008*/ 	.byte	0x04, 0x17
        /*000a*/ 	.short	(.L_3749 - .L_3748)
.L_3748:
        /*000c*/ 	.word	0x00000000
        /*0010*/ 	.short	0x0015
        /*0012*/ 	.short	0x0088
        /*0014*/ 	.byte	0x00, 0xf0, 0x11, 0x00


	//----- nvinfo : EIATTR_KPARAM_INFO
	.align		4
.L_3749:
        /*0018*/ 	.byte	0x04, 0x17
        /*001a*/ 	.short	(.L_3751 - .L_3750)
.L_3750:
        /*001c*/ 	.word	0x00000000
        /*0020*/ 	.short	0x0014
        /*0022*/ 	.short	0x0084
        /*0024*/ 	.byte	0x00, 0xf0, 0x11, 0x00


	//----- nvinfo : EIATTR_KPARAM_INFO
	.align		4
.L_3751:
        /*0028*/ 	.byte	0x04, 0x17
        /*002a*/ 	.short	(.L_3753 - .L_3752)
.L_3752:
        /*002c*/ 	.word	0x00000000
        /*0030*/ 	.short	0x0013
        /*0032*/ 	.short	0x0080
        /*0034*/ 	.byte	0x00, 0xf0, 0x11, 0x00


	//----- nvinfo : EIATTR_KPARAM_INFO
	.align		4
.L_3753:
        /*0038*/ 	.byte	0x04, 0x17
        /*003a*/ 	.short	(.L_3755 - .L_3754)
.L_3754:
        /*003c*/ 	.word	0x00000000
        /*0040*/ 	.short	0x0012
        /*0042*/ 	.short	0x007c
        /*0044*/ 	.byte	0x00, 0xf0, 0x11, 0x00


	//----- nvinfo : EIATTR_KPARAM_INFO
	.align		4
.L_3755:
        /*0048*/ 	.byte	0x04, 0x17
        /*004a*/ 	.short	(.L_3757 - .L_3756)
.L_3756:
        /*004c*/ 	.word	0x00000000
        /*0050*/ 	.short	0x0011
        /*0052*/ 	.short	0x0078
        /*0054*/ 	.byte	0x00, 0xf0, 0x11, 0x00


	//----- nvinfo : EIATTR_KPARAM_INFO
	.align		4
.L_3757:
        /*0058*/ 	.byte	0x04, 0x17
        /*005a*/ 	.short	(.L_3759 - .L_3758)
.L_3758:
        /*005c*/ 	.word	0x00000000
        /*0060*/ 	.short	0x0010
        /*0062*/ 	.short	0x0070
        /*0064*/ 	.byte	0x00, 0xf5, 0x21, 0x00


	//----- nvinfo : EIATTR_KPARAM_INFO
	.align		4
.L_3759:
        /*0068*/ 	.byte	0x04, 0x17
        /*006a*/ 	.short	(.L_3761 - .L_3760)
.L_3760:
        /*006c*/ 	.word	0x00000000
        /*0070*/ 	.short	0x000f
        /*0072*/ 	.short	0x0068
        /*0074*/ 	.byte	0x00, 0xf5, 0x21, 0x00


	//----- nvinfo : EIATTR_KPARAM_INFO
	.align		4
.L_3761:
        /*0078*/ 	.byte	0x04, 0x17
        /*007a*/ 	.short	(.L_3763 - .L_3762)
.L_3762:
        /*007c*/ 	.word	0x00000000
        /*0080*/ 	.short	0x000e
        /*0082*/ 	.short	0x0060
        /*0084*/ 	.byte	0x00, 0xf0, 0x11, 0x00


	//----- nvinfo : EIATTR_KPARAM_INFO
	.align		4
.L_3763:
        /*0088*/ 	.byte	0x04, 0x17
        /*008a*/ 	.short	(.L_3765 - .L_3764)
.L_3764:
        /*008c*/ 	.word	0x00000000
        /*0090*/ 	.short	0x000d
        /*0092*/ 	.short	0x005c
        /*0094*/ 	.byte	0x00, 0xf0, 0x11, 0x00


	//----- nvinfo : EIATTR_KPARAM_INFO
	.align		4
.L_3765:
        /*0098*/ 	.byte	0x04, 0x17
        /*009a*/ 	.short	(.L_3767 - .L_3766)
.L_3766:
        /*009c*/ 	.word	0x00000000
        /*00a0*/ 	.short	0x000c
        /*00a2*/ 	.short	0x0058
        /*00a4*/ 	.byte	0x00, 0xf0, 0x11, 0x00


	//----- nvinfo : EIATTR_KPARAM_INFO
	.align		4
.L_3767:
        /*00a8*/ 	.byte	0x04, 0x17
        /*00aa*/ 	.short	(.L_3769 - .L_3768)
.L_3768:
        /*00ac*/ 	.word	0x00000000
        /*00b0*/ 	.short	0x000b
        /*00b2*/ 	.short	0x0050
        /*00b4*/ 	.byte	0x00, 0xf5, 0x21, 0x00


	//----- nvinfo : EIATTR_KPARAM_INFO
	.align		4
.L_3769:
        /*00b8*/ 	.byte	0x04, 0x17
        /*00ba*/ 	.short	(.L_3771 - .L_3770)
.L_3770:
        /*00bc*/ 	.word	0x00000000
        /*00c0*/ 	.short	0x000a
        /*00c2*/ 	.short	0x0048
        /*00c4*/ 	.byte	0x00, 0xf0, 0x11, 0x00


	//----- nvinfo : EIATTR_KPARAM_INFO
	.align		4
.L_3771:
        /*00c8*/ 	.byte	0x04, 0x17
        /*00ca*/ 	.short	(.L_3773 - .L_3772)
.L_3772:
        /*00cc*/ 	.word	0x00000000
        /*00d0*/ 	.short	0x0009
        /*00d2*/ 	.short	0x0040
        /*00d4*/ 	.byte	0x00, 0xf5, 0x21, 0x00


	//----- nvinfo : EIATTR_KPARAM_INFO
	.align		4
.L_3773:
        /*00d8*/ 	.byte	0x04, 0x17
        /*00da*/ 	.short	(.L_3775 - .L_3774)
.L_3774:
        /*00dc*/ 	.word	0x00000000
        /*00e0*/ 	.short	0x0008
        /*00e2*/ 	.short	0x0038
        /*00e4*/ 	.byte	0x00, 0xf5, 0x21, 0x00


	//----- nvinfo : EIATTR_KPARAM_INFO
	.align		4
.L_3775:
        /*00e8*/ 	.byte	0x04, 0x17
        /*00ea*/ 	.short	(.L_3777 - .L_3776)
.L_3776:
        /*00ec*/ 	.word	0x00000000
        /*00f0*/ 	.short	0x0007
        /*00f2*/ 	.short	0x0034
        /*00f4*/ 	.byte	0x00, 0xf0, 0x11, 0x00


	//----- nvinfo : EIATTR_KPARAM_INFO
	.align		4
.L_3777:
        /*00f8*/ 	.byte	0x04, 0x17
        /*00fa*/ 	.short	(.L_3779 - .L_3778)
.L_3778:
        /*00fc*/ 	.word	0x00000000
        /*0100*/ 	.short	0x0006
        /*0102*/ 	.short	0x0030
        /*0104*/ 	.byte	0x00, 0xf0, 0x11, 0x00


	//----- nvinfo : EIATTR_KPARAM_INFO
	.align		4
.L_3779:
        /*0108*/ 	.byte	0x04, 0x17
        /*010a*/ 	.short	(.L_3781 - .L_3780)
.L_3780:
        /*010c*/ 	.word	0x00000000
        /*0110*/ 	.short	0x0005
        /*0112*/ 	.short	0x0028
        /*0114*/ 	.byte	0x00, 0xf5, 0x21, 0x00


	//----- nvinfo : EIATTR_KPARAM_INFO
	.align		4
.L_3781:
        /*0118*/ 	.byte	0x04, 0x17
        /*011a*/ 	.short	(.L_3783 - .L_3782)
.L_3782:
        /*011c*/ 	.word	0x00000000
        /*0120*/ 	.short	0x0004
        /*0122*/ 	.short	0x0020
        /*0124*/ 	.byte	0x00, 0xf5, 0x21, 0x00


	//----- nvinfo : EIATTR_KPARAM_INFO
	.align		4
.L_3783:
        /*0128*/ 	.byte	0x04, 0x17
        /*012a*/ 	.short	(.L_3785 - .L_3784)
.L_3784:
        /*012c*/ 	.word	0x00000000
        /*0130*/ 	.short	0x0003
        /*0132*/ 	.short	0x0018
        /*0134*/ 	.byte	0x00, 0xf5, 0x21, 0x00


	//----- nvinfo : EIATTR_KPARAM_INFO
	.align		4
.L_3785:
        /*0138*/ 	.byte	0x04, 0x17
        /*013a*/ 	.short	(.L_3787 - .L_3786)
.L_3786:
        /*013c*/ 	.word	0x00000000
        /*0140*/ 	.short	0x0002
        /*0142*/ 	.short	0x0010
        /*0144*/ 	.byte	0x00, 0xf5, 0x21, 0x00


	//----- nvinfo : EIATTR_KPARAM_INFO
	.align		4
.L_3787:
        /*0148*/ 	.byte	0x04, 0x17
        /*014a*/ 	.short	(.L_3789 - .L_3788)
.L_3788:
        /*014c*/ 	.word	0x00000000
        /*0150*/ 	.short	0x0001
        /*0152*/ 	.short	0x0008
        /*0154*/ 	.byte	0x00, 0xf5, 0x21, 0x00


	//----- nvinfo : EIATTR_KPARAM_INFO
	.align		4
.L_3789:
        /*0158*/ 	.byte	0x04, 0x17
        /*015a*/ 	.short	(.L_3791 - .L_3790)
.L_3790:
        /*015c*/ 	.word	0x00000000
        /*0160*/ 	.short	0x0000
        /*0162*/ 	.short	0x0000
        /*0164*/ 	.byte	0x00, 0xf5, 0x21, 0x00


	//----- nvinfo : EIATTR_SPARSE_MMA_MASK
	.align		4
.L_3791:
        /*0168*/ 	.byte	0x03, 0x50
        /*016a*/ 	.short	0x0000


	//----- nvinfo : EIATTR_MAXREG_COUNT
	.align		4
        /*016c*/ 	.byte	0x03, 0x1b
        /*016e*/ 	.short	0x00ff


	//----- nvinfo : EIATTR_NUM_BARRIERS
	.align		4
        /*0170*/ 	.byte	0x02, 0x4c
        /*0172*/ 	.byte	0x01
	.zero		1


	//----- nvinfo : EIATTR_EXTERNS
	.align		4
        /*0174*/ 	.byte	0x04, 0x0f
        /*0176*/ 	.short	(.L_3793 - .L_3792)


	//   ....[0]....
	.align		4
.L_3792:
        /*0178*/ 	.word	index@(__assertfail)


	//----- nvinfo : EIATTR_MERCURY_ISA_VERSION
	.align		4
.L_3793:
        /*017c*/ 	.byte	0x03, 0x5f
        /*017e*/ 	.short	0x0101


	//----- nvinfo : EIATTR_COOP_GROUP_MASK_REGIDS
	.align		4
        /*0180*/ 	.byte	0x04, 0x29
        /*0182*/ 	.short	(.L_3795 - .L_3794)


	//   ....[0]....
.L_3794:
        /*0184*/ 	.word	0xffffffff


	//   ....[1]....
        /*0188*/ 	.word	0xffffffff


	//   ....[2]....
        /*018c*/ 	.word	0xffffffff


	//   ....[3]....
        /*0190*/ 	.word	0xffffffff


	//   ....[4]....
        /*0194*/ 	.word	0xffffffff


	//   ....[5]....
        /*0198*/ 	.word	0xffffffff


	//   ....[6]....
        /*019c*/ 	.word	0xffffffff


	//   ....[7]....
        /*01a0*/ 	.word	0xffffffff


	//   ....[8]....
        /*01a4*/ 	.word	0xffffffff


	//   ....[9]....
        /*01a8*/ 	.word	0xffffffff


	//   ....[10]....
        /*01ac*/ 	.word	0xffffffff


	//   ....[11]....
        /*01b0*/ 	.word	0xffffffff


	//   ....[12]....
        /*01b4*/ 	.word	0xffffffff


	//   ....[13]....
        /*01b8*/ 	.word	0xffffffff


	//   ....[14]....
        /*01bc*/ 	.word	0xffffffff


	//   ....[15]....
        /*01c0*/ 	.word	0xffffffff


	//   ....[16]....
        /*01c4*/ 	.word	0xffffffff


	//   ....[17]....
        /*01c8*/ 	.word	0xffffffff


	//   ....[18]....
        /*01cc*/ 	.word	0xffffffff


	//   ....[19]....
        /*01d0*/ 	.word	0xffffffff


	//   ....[20]....
        /*01d4*/ 	.word	0xffffffff


	//   ....[21]....
        /*01d8*/ 	.word	0xffffffff


	//   ....[22]....
        /*01dc*/ 	.word	0xffffffff


	//   ....[23]....
        /*01e0*/ 	.word	0xffffffff


	//   ....[24]....
        /*01e4*/ 	.word	0xffffffff


	//   ....[25]....
        /*01e8*/ 	.word	0xffffffff


	//   ....[26]....
        /*01ec*/ 	.word	0xffffffff


	//   ....[27]....
        /*01f0*/ 	.word	0xffffffff


	//   ....[28]....
        /*01f4*/ 	.word	0xffffffff


	//   ....[29]....
        /*01f8*/ 	.word	0xffffffff


	//   ....[30]....
        /*01fc*/ 	.word	0xffffffff


	//   ....[31]....
        /*0200*/ 	.word	0xffffffff


	//   ....[32]....
        /*0204*/ 	.word	0xffffffff


	//   ....[33]....
        /*0208*/ 	.word	0xffffffff


	//   ....[34]....
        /*020c*/ 	.word	0xffffffff


	//   ....[35]....
        /*0210*/ 	.word	0xffffffff


	//   ....[36]....
        /*0214*/ 	.word	0xffffffff


	//   ....[37]....
        /*0218*/ 	.word	0xffffffff


	//   ....[38]....
        /*021c*/ 	.word	0xffffffff


	//   ....[39]....
        /*0220*/ 	.word	0xffffffff


	//   ....[40]....
        /*0224*/ 	.word	0x0500000f


	//   ....[41]....
        /*0228*/ 	.word	0x0500000f


	//   ....[42]....
        /*022c*/ 	.word	0x0500000f


	//   ....[43]....
        /*0230*/ 	.word	0x0500000f


	//   ....[44]....
        /*0234*/ 	.word	0x0500000f


	//   ....[45]....
        /*0238*/ 	.word	0x0500000f


	//   ....[46]....
        /*023c*/ 	.word	0x0500000f


	//   ....[47]....
        /*0240*/ 	.word	0x0500000f


	//   ....[48]....
        /*0244*/ 	.word	0x0500000f


	//   ....[49]....
        /*0248*/ 	.word	0x0500000f


	//   ....[50]....
        /*024c*/ 	.word	0x0500000f


	//   ....[51]....
        /*0250*/ 	.word	0x0500000f


	//   ....[52]....
        /*0254*/ 	.word	0x0500000f


	//   ....[53]....
        /*0258*/ 	.word	0x0500000f


	//   ....[54]....
        /*025c*/ 	.word	0x0500000f


	//   ....[55]....
        /*0260*/ 	.word	0x0500000f


	//   ....[56]....
        /*0264*/ 	.word	0x0500000f


	//   ....[57]....
        /*0268*/ 	.word	0x0500000f


	//   ....[58]....
        /*026c*/ 	.word	0x0500000f


	//   ....[59]....
        /*0270*/ 	.word	0x0500000f


	//   ....[60]....
        /*0274*/ 	.word	0x0500000f


	//   ....[61]....
        /*0278*/ 	.word	0x0500000f


	//   ....[62]....
        /*027c*/ 	.word	0x0500000f


	//   ....[63]....
        /*0280*/ 	.word	0x0500000f


	//   ....[64]....
        /*0284*/ 	.word	0x0500000f


	//   ....[65]....
        /*0288*/ 	.word	0x0500000f


	//   ....[66]....
        /*028c*/ 	.word	0x0500000f


	//   ....[67]....
        /*0290*/ 	.word	0x0500000f


	//   ....[68]....
        /*0294*/ 	.word	0x0500000f


	//   ....[69]....
        /*0298*/ 	.word	0x0500000f


	//   ....[70]....
        /*029c*/ 	.word	0x0500000f


	//   ....[71]....
        /*02a0*/ 	.word	0x0500000f


	//   ....[72]....
        /*02a4*/ 	.word	0x0500000f


	//   ....[73]....
        /*02a8*/ 	.word	0x0500000f


	//   ....[74]....
        /*02ac*/ 	.word	0x0500000f


	//   ....[75]....
        /*02b0*/ 	.word	0x0500000f


	//   ....[76]....
        /*02b4*/ 	.word	0x0500000f


	//   ....[77]....
        /*02b8*/ 	.word	0x0500000f


	//   ....[78]....
        /*02bc*/ 	.word	0x0500000f


	//   ....[79]....
        /*02c0*/ 	.word	0x0500000f


	//   ....[80]....
        /*02c4*/ 	.word	0x0500000f


	//   ....[81]....
        /*02c8*/ 	.word	0x0500000f


	//   ....[82]....
        /*02cc*/ 	.word	0x0500000f


	//   ....[83]....
        /*02d0*/ 	.word	0x0500000f


	//   ....[84]....
        /*02d4*/ 	.word	0x0500000f


	//   ....[85]....
        /*02d8*/ 	.word	0x0500000f


	//   ....[86]....
        /*02dc*/ 	.word	0x0500000f


	//   ....[87]....
        /*02e0*/ 	.word	0x0500000f


	//   ....[88]....
        /*02e4*/ 	.word	0x0500000f


	//   ....[89]....
        /*02e8*/ 	.word	0x0500000f


	//   ....[90]....
        /*02ec*/ 	.word	0x0500000f


	//   ....[91]....
        /*02f0*/ 	.word	0x0500000f


	//   ....[92]....
        /*02f4*/ 	.word	0x0500000f


	//----- nvinfo : EIATTR_COOP_GROUP_INSTR_OFFSETS
	.align		4
.L_3795:
        /*02f8*/ 	.byte	0x04, 0x28
        /*02fa*/ 	.short	(.L_3797 - .L_3796)


	//   ....[0]....
.L_3796:
        /*02fc*/ 	.word	0x00000b70


	//   ....[1]....
        /*0300*/ 	.word	0x00000b90


	//   ....[2]....
        /*0304*/ 	.word	0x00000bb0


	//   ....[3]....
        /*0308*/ 	.word	0x00000bd0


	//   ....[4]....
        /*030c*/ 	.word	0x00000bf0


	//   ....[5]....
        /*0310*/ 	.word	0x00000d20


	//   ....[6]....
        /*0314*/ 	.word	0x00000d40


	//   ....[7]....
        /*0318*/ 	.word	0x00000d60


	//   ....[8]....
        /*031c*/ 	.word	0x00001bb0


	//   ....[9]....
        /*0320*/ 	.word	0x00001be0


	//   ....[10]....
        /*0324*/ 	.word	0x00001c00


	//   ....[11]....
        /*0328*/ 	.word	0x00001c20


	//   ....[12]....
        /*032c*/ 	.word	0x00001c40


	//   ....[13]....
        /*0330*/ 	.word	0x00001c90


	//   ....[14]....
        /*0334*/ 	.word	0x00001cb0


	//   ....[15]....
        /*0338*/ 	.word	0x00001cd0


	//   ....[16]....
        /*033c*/ 	.word	0x00002cb0


	//   ....[17]....
        /*0340*/ 	.word	0x00002cf0


	//   ....[18]....
        /*0344*/ 	.word	0x00002d30


	//   ....[19]....
        /*0348*/ 	.word	0x00002d70


	//   ....[20]....
        /*034c*/ 	.word	0x00002db0


	//   ....[21]....
        /*0350*/ 	.word	0x00002df0


	//   ....[22]....
        /*0354*/ 	.word	0x00002e50


	//   ....[23]....
        /*0358*/ 	.word	0x00002e90


	//   ....[24]....
        /*035c*/ 	.word	0x00002ec0


	//   ....[25]....
        /*0360*/ 	.word	0x00002f00


	//   ....[26]....
        /*0364*/ 	.word	0x00002f30


	//   ....[27]....
        /*0368*/ 	.word	0x00002f70


	//   ....[28]....
        /*036c*/ 	.word	0x00002fb0


	//   ....[29]....
        /*0370*/ 	.word	0x00002fe0


	//   ....[30]....
        /*0374*/ 	.word	0x00003020


	//   ....[31]....
        /*0378*/ 	.word	0x00003040


	//   ....[32]....
        /*037c*/ 	.word	0x00003070


	//   ....[33]....
        /*0380*/ 	.word	0x00003090


	//   ....[34]....
        /*0384*/ 	.word	0x000030b0


	//   ....[35]....
        /*0388*/ 	.word	0x000030d0


	//   ....[36]....
        /*038c*/ 	.word	0x000030f0


	//   ....[37]....
        /*0390*/ 	.word	0x00003110


	//   ....[38]....
        /*0394*/ 	.word	0x00003120


	//   ....[39]....
        /*0398*/ 	.word	0x00003140


	//   ....[40]....
        /*039c*/ 	.word	0x00004230


	//   ....[41]....
        /*03a0*/ 	.word	0x00004290


	//   ....[42]....
        /*03a4*/ 	.word	0x000042f0


	//   ....[43]....
        /*03a8*/ 	.word	0x00004350


	//   ....[44]....
        /*03ac*/ 	.word	0x000043b0


	//   ....[45]....
        /*03b0*/ 	.word	0x00004430


	//   ....[46]....
        /*03b4*/ 	.word	0x00004490


	//   ....[47]....
        /*03b8*/ 	.word	0x000044f0


	//   ....[48]....
        /*03bc*/ 	.word	0x00004570


	//   ....[49]....
        /*03c0*/ 	.word	0x000045d0


	//   ....[50]....
        /*03c4*/ 	.word	0x00004650


	//   ....[51]....
        /*03c8*/ 	.word	0x000046b0


	//   ....[52]....
        /*03cc*/ 	.word	0x00004730


	//   ....[53]....
        /*03d0*/ 	.word	0x00004790


	//   ....[54]....
        /*03d4*/ 	.word	0x00004810


	//   ....[55]....
        /*03d8*/ 	.word	0x00004870


	//   ....[56]....
        /*03dc*/ 	.word	0x000048f0


	//   ....[57]....
        /*03e0*/ 	.word	0x00004950


	//   ....[58]....
        /*03e4*/ 	.word	0x000049d0


	//   ....[59]....
        /*03e8*/ 	.word	0x00004a30


	//   ....[60]....
        /*03ec*/ 	.word	0x00004ab0


	//   ....[61]....
        /*03f0*/ 	.word	0x00004b10


	//   ....[62]....
        /*03f4*/ 	.word	0x00004b90


	//   ....[63]....
        /*03f8*/ 	.word	0x00004bf0


	//   ....[64]....
        /*03fc*/ 	.word	0x00004c70


	//   ....[65]....
        /*0400*/ 	.word	0x00004cd0


	//   ....[66]....
        /*0404*/ 	.word	0x00004d50


	//   ....[67]....
        /*0408*/ 	.word	0x00004db0


	//   ....[68]....
        /*040c*/ 	.word	0x00004e30


	//   ....[69]....
        /*0410*/ 	.word	0x00004e90


	//   ....[70]....
        /*0414*/ 	.word	0x00004f00


	//   ....[71]....
        /*0418*/ 	.word	0x00004f60


	//   ....[72]....
        /*041c*/ 	.word	0x00004fe0


	//   ....[73]....
        /*0420*/ 	.word	0x00005040


	//   ....[74]....
        /*0424*/ 	.word	0x000050c0


	//   ....[75]....
        /*0428*/ 	.word	0x00005120


	//   ....[76]....
        /*042c*/ 	.word	0x000051a0


	//   ....[77]....
        /*0430*/ 	.word	0x00005200


	//   ....[78]....
        /*0434*/ 	.word	0x00005280


	//   ....[79]....
        /*0438*/ 	.word	0x000052e0


	//   ....[80]....
        /*043c*/ 	.word	0x00005360


	//   ....[81]....
        /*0440*/ 	.word	0x000053c0


	//   ....[82]....
        /*0444*/ 	.word	0x00005440


	//   ....[83]....
        /*0448*/ 	.word	0x000054a0


	//   ....[84]....
        /*044c*/ 	.word	0x00005520


	//   ....[85]....
        /*0450*/ 	.word	0x00005580


	//   ....[86]....
        /*0454*/ 	.word	0x00005600


	//   ....[87]....
        /*0458*/ 	.word	0x00005660


	//   ....[88]....
        /*045c*/ 	.word	0x000056e0


	//   ....[89]....
        /*0460*/ 	.word	0x00005740


	//   ....[90]....
        /*0464*/ 	.word	0x000057b0


	//   ....[91]....
        /*0468*/ 	.word	0x00005810


	//   ....[92]....
        /*046c*/ 	.word	0x00005880


	//----- nvinfo : EIATTR_VRC_CTA_INIT_COUNT
	.align		4
.L_3797:
        /*0470*/ 	.byte	0x02, 0x4a
	.zero		1
	.zero		1


	//----- nvinfo : EIATTR_SYSCALL_OFFSETS
	.align		4
        /*0474*/ 	.byte	0x04, 0x46
        /*0476*/ 	.short	(.L_3799 - .L_3798)


	//   ....[0]....
.L_3798:
        /*0478*/ 	.word	0x00002be0


	//   ....[1]....
        /*047c*/ 	.word	0x000041d0


	//----- nvinfo : EIATTR_EXIT_INSTR_OFFSETS
	.align		4
.L_3799:
        /*0480*/ 	.byte	0x04, 0x1c
        /*0482*/ 	.short	(.L_3801 - .L_3800)


	//   ....[0]....
.L_3800:
        /*0484*/ 	.word	0x000000b0


	//   ....[1]....
        /*0488*/ 	.word	0x00003cf0


	//   ....[2]....
        /*048c*/ 	.word	0x00003d30


	//   ....[3]....
        /*0490*/ 	.word	0x000040d0


	//   ....[4]....
        /*0494*/ 	.word	0x000041e0


	//----- nvinfo : EIATTR_CRS_STACK_SIZE
	.align		4
.L_3801:
        /*0498*/ 	.byte	0x04, 0x1e
        /*049a*/ 	.short	(.L_3803 - .L_3802)
.L_3802:
        /*049c*/ 	.word	0x00000000


	//----- nvinfo : EIATTR_CBANK_PARAM_SIZE
	.align		4
.L_3803:
        /*04a0*/ 	.byte	0x03, 0x19
        /*04a2*/ 	.short	0x008c


	//----- nvinfo : EIATTR_PARAM_CBANK
	.align		4
        /*04a4*/ 	.byte	0x04, 0x0a
        /*04a6*/ 	.short	(.L_3805 - .L_3804)
	.align		4
.L_3804:
        /*04a8*/ 	.word	index@(.nv.constant0._ZN4vllm25paged_attention_v2_kernelI13__nv_bfloat16hLi192ELi32ELi128ELNS_18Fp8KVCacheDataTypeE2ELb1ELi512EEEvPfS3_PT_PKS4_PKT0_SA_ifPKiSC_iPKfiiiSE_SE_iiiii)
        /*04ac*/ 	.short	0x0380
        /*04ae*/ 	.short	0x008c


	//----- nvinfo : EIATTR_SW_WAR
	.align		4
.L_3805:
        /*04b0*/ 	.byte	0x04, 0x36
        /*04b2*/ 	.short	(.L_3807 - .L_3806)
.L_3806:
        /*04b4*/ 	.word	0x00000008
.L_3807:


//--------------------- .nv.info._ZN4vllm25paged_attention_v2_kernelI13__nv_bfloat16hLi128ELi32ELi128ELNS_18Fp8KVCacheDataTypeE2ELb1ELi512EEEvPfS3_PT_PKS4_PKT0_SA_ifPKiSC_iPKfiiiSE_SE_iiiii --------------------------
	.section	.nv.info._ZN4vllm25paged_attention_v2_kernelI13__nv_bfloat16hLi128ELi32ELi128ELNS_18Fp8KVCacheDataTypeE2ELb1ELi512EEEvPfS3_PT_PKS4_PKT0_SA_ifPKiSC_iPKfiiiSE_SE_iiiii,"",@"SHT_CUDA_INFO"
	.sectionflags	@""
	.align	4


	//----- nvinfo : EIATTR_CUDA_API_VERSION
	.align		4
        /*0000*/ 	.byte	0x04, 0x37
        /*0002*/ 	.short	(.L_3809 - .L_3808)
.L_3808:
        /*0004*/ 	.word	0x00000082


	//----- nvinfo : EIATTR_KPARAM_INFO
	.align		4
.L_3809:
        /*0008*/ 	.byte	0x04, 0x17
        /*000a*/ 	.short	(.L_3811 - .L_3810)
.L_3810:
        /*000c*/ 	.word	0x00000000
        /*0010*/ 	.short	0x0015
        /*0012*/ 	.short	0x0088
        /*0014*/ 	.byte	0x00, 0xf0, 0x11, 0x00


	//----- nvinfo : EIATTR_KPARAM_INFO
	.align		4
.L_3811:
        /*0018*/ 	.byte	0x04, 0x17
        /*001a*/ 	.short	(.L_3813 - .L_3812)
.L_3812:
        /*001c*/ 	.word	0x00000000
        /*0020*/ 	.short	0x0014
        /*0022*/ 	.short	0x0084
        /*0024*/ 	.byte	0x00, 0xf0, 0x11, 0x00


	//----- nvinfo : EIATTR_KPARAM_INFO
	.align		4
.L_3813:
        /*0028*/ 	.byte	0x04, 0x17
        /*002a*/ 	.short	(.L_3815 - .L_3814)
.L_3814:
        /*002c*/ 	.word	0x00000000
        /*0030*/ 	.short	0x0013
        /*0032*/ 	.short	0x0080
        /*0034*/ 	.byte	0x00, 0xf0, 0x11, 0x00


	//----- nvinfo : EIATTR_KPARAM_INFO
	.align		4
.L_3815:
        /*0038*/ 	.byte	0x04, 0x17
        /*003a*/ 	.short	(.L_3817 - .L_3816)
.L_3816:
        /*003c*/ 	.word	0x00000000
        /*0040*/ 	.short	0x0012
        /*0042*/ 	.short	0x007c
        /*0044*/ 	.byte	0x00, 0xf0, 0x11, 0x00


	//----- nvinfo : EIATTR_KPARAM_INFO
	.align		4
.L_3817:
        /*0048*/ 	.byte	0x04, 0x17
        /*004a*/ 	.short	(.L_3819 - .L_3818)
.L_3818:
        /*004c*/ 	.word	0x00000000
        /*0050*/ 	.short	0x0011
        /*0052*/ 	.short	0x0078
        /*0054*/ 	.byte	0x00, 0xf0, 0x11, 0x00


	//----- nvinfo : EIATTR_KPARAM_INFO
	.align		4
.L_3819:
        /*0058*/ 	.byte	0x04, 0x17
        /*005a*/ 	.short	(.L_3821 - .L_3820)
.L_3820:
        /*005c*/ 	.word	0x00000000
        /*0060*/ 	.short	0x0010
        /*0062*/ 	.short	0x0070
        /*0064*/ 	.byte	0x00, 0xf5, 0x21, 0x00


	//----- nvinfo : EIATTR_KPARAM_INFO
	.align		4
.L_3821:
        /*0068*/ 	.byte	0x04, 0x17
        /*006a*/ 	.short	(.L_3823 - .L_3822)
.L_3822:
        /*006c*/ 	.word	0x00000000
        /*0070*/ 	.short	0x000f
        /*0072*/ 	.short	0x0068
        /*0074*/ 	.byte	0x00, 0xf5, 0x21, 0x00


	//----- nvinfo : EIATTR_KPARAM_INFO
	.align		4
.L_3823:
        /*0078*/ 	.byte	0x04, 0x17
        /*007a*/ 	.short	(.L_3825 - .L_3824)
.L_3824:
        /*007c*/ 	.word	0x00000000
        /*0080*/ 	.short	0x000e
        /*0082*/ 	.short	0x0060
        /*0084*/ 	.byte	0x00, 0xf0, 0x11, 0x00


	//----- nvinfo : EIATTR_KPARAM_INFO
	.align		4
.L_3825:
        /*0088*/ 	.byte	0x04, 0x17
        /*008a*/ 	.short	(.L_3827 - .L_3826)
.L_3826:
        /*008c*/ 	.word	0x00000000
        /*0090*/ 	.short	0x000d
        /*0092*/ 	.short	0x005c
        /*0094*/ 	.byte	0x00, 0xf0, 0x11, 0x00


	//----- nvinfo : EIATTR_KPARAM_INFO
	.align		4
.L_3827:
        /*0098*/ 	.byte	0x04, 0x17
        /*009a*/ 	.short	(.L_3829 - .L_3828)
.L_3828:
        /*009c*/ 	.word	0x00000000
        /*00a0*/ 	.short	0x000c
        /*00a2*/ 	.short	0x0058
        /*00a4*/ 	.byte	0x00, 0xf0, 0x11, 0x00


	//----- nvinfo : EIATTR_KPARAM_INFO
	.align		4
.L_3829:
        /*00a8*/ 	.byte	0x04, 0x17
        /*00aa*/ 	.short	(.L_3831 - .L_3830)
.L_3830:
        /*00ac*/ 	.word	0x00000000
        /*00b0*/ 	.short	0x000b
        /*00b2*/ 	.short	0x0050
        /*00b4*/ 	.byte	0x00, 0xf5, 0x21, 0x00


	//----- nvinfo : EIATTR_KPARAM_INFO
	.align		4
.L_3831:
        /*00b8*/ 	.byte	0x04, 0x17
        /*00ba*/ 	.short	(.L_3833 - .L_3832)
.L_3832:
        /*00bc*/ 	.word	0x00000000
        /*00c0*/ 	.short	0x000a
        /*00c2*/ 	.short	0x0048
        /*00c4*/ 	.byte	0x00, 0xf0, 0x11, 0x00


	//----- nvinfo : EIATTR_KPARAM_INFO
	.align		4
.L_3833:
        /*00c8*/ 	.byte	0x04, 0x17
        /*00ca*/ 	.short	(.L_3835 - .L_3834)
.L_3834:
        /*00cc*/ 	.word	0x00000000
        /*00d0*/ 	.short	0x0009
        /*00d2*/ 	.short	0x0040
        /*00d4*/ 	.byte	0x00, 0xf5, 0x21, 0x00


	//----- nvinfo : EIATTR_KPARAM_INFO
	.align		4
.L_3835:
        /*00d8*/ 	.byte	0x04, 0x17
        /*00da*/ 	.short	(.L_3837 - .L_3836)
.L_3836:
        /*00dc*/ 	.word	0x00000000
        /*00e0*/ 	.short	0x0008
        /*00e2*/ 	.short	0x0038
        /*00e4*/ 	.byte	0x00, 0xf5, 0x21, 0x00


	//----- nvinfo : EIATTR_KPARAM_INFO
	.align		4
.L_3837:
        /*00e8*/ 	.byte	0x04, 0x17
        /*00ea*/ 	.short	(.L_3839 - .L_3838)
.L_3838:
        /*00ec*/ 	.word	0x00000000
        /*00f0*/ 	.short	0x0007
        /*00f2*/ 	.short	0x0034
        /*00f4*/ 	.byte	0x00, 0xf0, 0x11, 0x00


	//----- nvinfo : EIATTR_KPARAM_INFO
	.align		4
.L_3839:
        /*00f8*/ 	.byte	0x04, 0x17
        /*00fa*/ 	.short	(.L_3841 - .L_3840)
.L_3840:
        /*00fc*/ 	.word	0x00000000
        /*0100*/ 	.short	0x0006
        /*0102*/ 	.short	0x0030
        /*0104*/ 	.byte	0x00, 0xf0, 0x11, 0x00


	//----- nvinfo : EIATTR_KPARAM_INFO
	.align		4
.L_3841:
        /*0108*/ 	.byte	0x04, 0x17
        /*010a*/ 	.short	(.L_3843 - .L_3842)
.L_3842:
        /*010c*/ 	.word	0x00000000
        /*0110*/ 	.short	0x0005
        /*0112*/ 	.short	0x0028
        /*0114*/ 	.byte	0x00, 0xf5, 0x21, 0x00


	//----- nvinfo : EIATTR_KPARAM_INFO
	.align		4
.L_3843:
        /*0118*/ 	.byte	0x04, 0x17
        /*011a*/ 	.short	(.L_3845 - .L_3844)
.L_3844:
        /*011c*/ 	.word	0x00000000
        /*0120*/ 	.short	0x0004
        /*0122*/ 	.short	0x0020
        /*0124*/ 	.byte	0x00, 0xf5, 0x21, 0x00


	//----- nvinfo : EIATTR_KPARAM_INFO
	.align		4
.L_3845:
        /*0128*/ 	.byte	0x04, 0x17
        /*012a*/ 	.short	(.L_3847 - .L_3846)
.L_3846:
        /*012c*/ 	.word	0x00000000
        /*0130*/ 	.short	0x0003
        /*0132*/ 	.short	0x0018
        /*0134*/ 	.byte	0x00, 0xf5, 0x21, 0x00


	//----- nvinfo : EIATTR_KPARAM_INFO
	.align		4
.L_3847:
        /*0138*/ 	.byte	0x04, 0x17
        /*013a*/ 	.short	(.L_3849 - .L_3848)
.L_3848:
        /*013c*/ 	.word	0x00000000
        /*0140*/ 	.short	0x0002
        /*0142*/ 	.short	0x0010
        /*0144*/ 	.byte	0x00, 0xf5, 0x21, 0x00


	//----- nvinfo : EIATTR_KPARAM_INFO
	.align		4
.L_3849:
        /*0148*/ 	.byte	0x04, 0x17
        /*014a*/ 	.short	(.L_3851 - .L_3850)
.L_3850:
        /*014c*/ 	.word	0x00000000
        /*0150*/ 	.short	0x0001
        /*0152*/ 	.short	0x0008
        /*0154*/ 	.byte	0x00, 0xf5, 0x21, 0x00


	//----- nvinfo : EIATTR_KPARAM_INFO
	.align		4
.L_3851:
        /*0158*/ 	.byte	0x04, 0x17
        /*015a*/ 	.short	(.L_3853 - .L_3852)
.L_3852:
        /*015c*/ 	.word	0x00000000
        /*0160*/ 	.short	0x0000
        /*0162*/ 	.short	0x0000
        /*0164*/ 	.byte	0x00, 0xf5, 0x21, 0x00


	//----- nvinfo : EIATTR_SPARSE_MMA_MASK
	.align		4
.L_3853:
        /*0168*/ 	.byte	0x03, 0x50
        /*016a*/ 	.short	0x0000


	//----- nvinfo : EIATTR_MAXREG_COUNT
	.align		4
        /*016c*/ 	.byte	0x03, 0x1b
        /*016e*/ 	.short	0x00ff


	//----- nvinfo : EIATTR_NUM_BARRIERS
	.align		4
        /*0170*/ 	.byte	0x02, 0x4c
        /*0172*/ 	.byte	0x01
	.zero		1


	//----- nvinfo : EIATTR_EXTERNS
	.align		4
        /*0174*/ 	.byte	0x04, 0x0f
        /*0176*/ 	.short	(.L_3855 - .L_3854)


	//   ....[0]....
	.align		4
.L_3854:
        /*0178*/ 	.word	index@(__assertfail)


	//----- nvinfo : EIATTR_MERCURY_ISA_VERSION
	.align		4
.L_3855:
        /*017c*/ 	.byte	0x03, 0x5f
        /*017e*/ 	.short	0x0101


	//----- nvinfo : EIATTR_COOP_GROUP_MASK_REGIDS
	.align		4
        /*0180*/ 	.byte	0x04, 0x29
        /*0182*/ 	.short	(.L_3857 - .L_3856)


	//   ....[0]....
.L_3856:
        /*0184*/ 	.word	0xffffffff


	//   ....[1]....
        /*0188*/ 	.word	0xffffffff


	//   ....[2]....
        /*018c*/ 	.word	0xffffffff


	//   ....[3]....
        /*0190*/ 	.word	0xffffffff


	//   ....[4]....
        /*0194*/ 	.word	0xffffffff


	//   ....[5]....
        /*0198*/ 	.word	0xffffffff


	//   ....[6]....
        /*019c*/ 	.word	0xffffffff


	//   ....[7]....
        /*01a0*/ 	.word	0xffffffff


	//   ....[8]....
        /*01a4*/ 	.word	0xffffffff


	//   ....[9]....
        /*01a8*/ 	.word	0xffffffff


	//   ....[10]....
        /*01ac*/ 	.word	0xffffffff


	//   ....[11]....
        /*01b0*/ 	.word	0xffffffff


	//   ....[12]....
        /*01b4*/ 	.word	0xffffffff


	//   ....[13]....
        /*01b8*/ 	.word	0xffffffff


	//   ....[14]....
        /*01bc*/ 	.word	0xffffffff


	//   ....[15]....
        /*01c0*/ 	.word	0xffffffff


	//   ....[16]....
        /*01c4*/ 	.word	0xffffffff


	//   ....[17]....
        /*01c8*/ 	.word	0xffffffff


	//   ....[18]....
        /*01cc*/ 	.word	0xffffffff


	//   ....[19]....
        /*01d0*/ 	.word	0xffffffff


	//   ....[20]....
        /*01d4*/ 	.word	0xffffffff


	//   ....[21]....
        /*01d8*/ 	.word	0xffffffff


	//   ....[22]....
        /*01dc*/ 	.word	0xffffffff


	//   ....[23]....
        /*01e0*/ 	.word	0xffffffff


	//   ....[24]....
        /*01e4*/ 	.word	0xffffffff


	//   ....[25]....
        /*01e8*/ 	.word	0xffffffff


	//   ....[26]....
        /*01ec*/ 	.word	0xffffffff


	//   ....[27]....
        /*01f0*/ 	.word	0xffffffff


	//   ....[28]....
        /*01f4*/ 	.word	0xffffffff


	//   ....[29]....
        /*01f8*/ 	.word	0xffffffff


	//   ....[30]....
        /*01fc*/ 	.word	0xffffffff


	//   ....[31]....
        /*0200*/ 	.word	0xffffffff


	//   ....[32]....
        /*0204*/ 	.word	0x0500000f


	//   ....[33]....
        /*0208*/ 	.word	0x0500000f


	//   ....[34]....
        /*020c*/ 	.word	0x0500000f


	//   ....[35]....
        /*0210*/ 	.word	0x0500000f


	//   ....[36]....
        /*0214*/ 	.word	0x0500000f


	//   ....[37]....
        /*0218*/ 	.word	0x0500000f


	//   ....[38]....
        /*021c*/ 	.word	0x0500000f


	//   ....[39]....
        /*0220*/ 	.word	0x0500000f


	//   ....[40]....
        /*0224*/ 	.word	0x0500000f


	//   ....[41]....
        /*0228*/ 	.word	0x0500000f


	//   ....[42]....
        /*022c*/ 	.word	0x0500000f


	//   ....[43]....
        /*0230*/ 	.word	0x0500000f


	//   ....[44]....
        /*0234*/ 	.word	0x0500000f


	//   ....[45]....
        /*0238*/ 	.word	0x0500000f


	//   ....[46]....
        /*023c*/ 	.word	0x0500000f


	//   ....[47]....
        /*0240*/ 	.word	0x0500000f


	//   ....[48]....
        /*0244*/ 	.word	0x0500000f


	//   ....[49]....
        /*0248*/ 	.word	0x0500000f


	//   ....[50]....
        /*024c*/ 	.word	0x0500000f


	//   ....[51]....
        /*0250*/ 	.word	0x0500000f


	//   ....[52]....
        /*0254*/ 	.word	0x0500000f


	//   ....[53]....
        /*0258*/ 	.word	0x0500000f


	//   ....[54]....
        /*025c*/ 	.word	0x0500000f


	//   ....[55]....
        /*0260*/ 	.word	0x0500000f


	//   ....[56]....
        /*0264*/ 	.word	0x0500000f


	//   ....[57]....
        /*0268*/ 	.word	0x0500000f


	//   ....[58]....
        /*026c*/ 	.word	0x0500000f


	//   ....[59]....
        /*0270*/ 	.word	0x0500000f


	//   ....[60]....
        /*0274*/ 	.word	0x0500000f


	//   ....[61]....
        /*0278*/ 	.word	0x0500000f


	//   ....[62]....
        /*027c*/ 	.word	0x0500000f


	//   ....[63]....
        /*0280*/ 	.word	0x0500000f


	//   ....[64]....
        /*0284*/ 	.word	0x0500000f


	//   ....[65]....
        /*0288*/ 	.word	0x0500000f


	//   ....[66]....
        /*028c*/ 	.word	0x0500000f


	//   ....[67]....
        /*0290*/ 	.word	0x0500000f


	//   ....[68]....
        /*0294*/ 	.word	0x0500000f


	//----- nvinfo : EIATTR_COOP_GROUP_INSTR_OFFSETS
	.align		4
.L_3857:
        /*0298*/ 	.byte	0x04, 0x28
        /*029a*/ 	.short	(.L_3859 - .L_3858)


	//   ....[0]....
.L_3858:
        /*029c*/ 	.word	0x00000b30


	//   ....[1]....
        /*02a0*/ 	.word	0x00000b50


	//   ....[2]....
        /*02a4*/ 	.word	0x00000b70


	//   ....[3]....
        /*02a8*/ 	.word	0x00000b90


	//   ....[4]....
        /*02ac*/ 	.word	0x00000bb0


	//   ....[5]....
        /*02b0*/ 	.word	0x00000cc0


	//   ....[6]....
        /*02b4*/ 	.word	0x00000ce0


	//   ....[7]....
        /*02b8*/ 	.word	0x00000d00


	//   ....[8]....
        /*02bc*/ 	.word	0x00001b50


	//   ....[9]....
        /*02c0*/ 	.word	0x00001b80


	//   ....[10]....
        /*02c4*/ 	.word	0x00001ba0


	//   ....[11]....
        /*02c8*/ 	.word	0x00001bc0


	//   ....[12]....
        /*02cc*/ 	.word	0x00001be0


	//   ....[13]....
        /*02d0*/ 	.word	0x00001c30


	//   ....[14]....
        /*02d4*/ 	.word	0x00001c50


	//   ....[15]....
        /*02d8*/ 	.word	0x00001c70


	//   ....[16]....
        /*02dc*/ 	.word	0x00002c90


	//   ....[17]....
        /*02e0*/ 	.word	0x00002cd0


	//   ....[18]....
        /*02e4*/ 	.word	0x00002ce0


	//   ....[19]....
        /*02e8*/ 	.word	0x00002cf0


	//   ....[20]....
        /*02ec*/ 	.word	0x00002d00


	//   ....[21]....
        /*02f0*/ 	.word	0x00002d10


	//   ....[22]....
        /*02f4*/ 	.word	0x00002d20


	//   ....[23]....
        /*02f8*/ 	.word	0x00002d60


	//   ....[24]....
        /*02fc*/ 	.word	0x00002d80


	//   ....[25]....
        /*0300*/ 	.word	0x00002db0


	//   ....[26]....
        /*0304*/ 	.word	0x00002e20


	//   ....[27]....
        /*0308*/ 	.word	0x00002e90


	//   ....[28]....
        /*030c*/ 	.word	0x00002eb0


	//   ....[29]....
        /*0310*/ 	.word	0x00002ec0


	//   ....[30]....
        /*0314*/ 	.word	0x00002f00


	//   ....[31]....
        /*0318*/ 	.word	0x00002f30


	//   ....[32]....
        /*031c*/ 	.word	0x00003c10


	//   ....[33]....
        /*0320*/ 	.word	0x00003c70


	//   ....[34]....
        /*0324*/ 	.word	0x00003cd0


	//   ....[35]....
        /*0328*/ 	.word	0x00003d30


	//   ....[36]....
        /*032c*/ 	.word	0x00003d90


	//   ....[37]....
        /*0330*/ 	.word	0x00003e10


	//   ....[38]....
        /*0334*/ 	.word	0x00003e70


	//   ....[39]....
        /*0338*/ 	.word	0x00003ed0


	//   ....[40]....
        /*033c*/ 	.word	0x00003f40


	//   ....[41]....
        /*0340*/ 	.word	0x00003fa0


	//   ....[42]....
        /*0344*/ 	.word	0x00004010


	//   ....[43]....
        /*0348*/ 	.word	0x00004070


	//   ....[44]....
        /*034c*/ 	.word	0x000040e0


	//   ....[45]....
        /*0350*/ 	.word	0x00004140


	//   ....[46]....
        /*0354*/ 	.word	0x000041c0


	//   ....[47]....
        /*0358*/ 	.word	0x00004220


	//   ....[48]....
        /*035c*/ 	.word	0x000042a0


	//   ....[49]....
        /*0360*/ 	.word	0x00004300


	//   ....[50]....
        /*0364*/ 	.word	0x00004380


	//   ....[51]....
        /*0368*/ 	.word	0x000043e0


	//   ....[52]....
        /*036c*/ 	.word	0x00004460


	//   ....[53]....
        /*0370*/ 	.word	0x000044c0


	//   ....[54]....
        /*0374*/ 	.word	0x00004540


	//   ....[55]....
        /*0378*/ 	.word	0x000045a0


	//   ....[56]....
        /*037c*/ 	.word	0x00004620


	//   ....[57]....
        /*0380*/ 	.word	0x00004680


	//   ....[58]....
        /*0384*/ 	.word	0x000046e0


	//   ....[59]....
        /*0388*/ 	.word	0x00004740


	//   ....[60]....
        /*038c*/ 	.word	0x000047b0


	//   ....[61]....
        /*0390*/ 	.word	0x00004810


	//   ....[62]....
        /*0394*/ 	.word	0x00004890


	//   ....[63]....
        /*0398*/ 	.word	0x000048f0


	//   ....[64]....
        /*039c*/ 	.word	0x00004970


	//   ....[65]....
        /*03a0*/ 	.word	0x000049e0


	//   ....[66]....
        /*03a4*/ 	.word	0x00004a50


	//   ....[67]....
        /*03a8*/ 	.word	0x00004ab0


	//   ....[68]....
        /*03ac*/ 	.word	0x00004b10


	//----- nvinfo : EIATTR_VRC_CTA_INIT_COUNT
	.align		4
.L_3859:
        /*03b0*/ 	.byte	0x02, 0x4a
	.zero		1
	.zero		1


	//----- nvinfo : EIATTR_SYSCALL_OFFSETS
	.align		4
        /*03b4*/ 	.byte	0x04, 0x46
        /*03b6*/ 	.short	(.L_3861 - .L_3860)


	//   ....[0]....
.L_3860:
        /*03b8*/ 	.word	0x00002b50


	//   ....[1]....
        /*03bc*/ 	.word	0x00003bb0


	//----- nvinfo : EIATTR_EXIT_INSTR_OFFSETS
	.align		4
.L_3861:
        /*03c0*/ 	.byte	0x04, 0x1c
        /*03c2*/ 	.short	(.L_3863 - .L_3862)


	//   ....[0]....
.L_3862:
        /*03c4*/ 	.word	0x00000090


	//   ....[1]....
        /*03c8*/ 	.word	0x000037f0


	//   ....[2]....
        /*03cc*/ 	.word	0x00003820


	//   ....[3]....
        /*03d0*/ 	.word	0x00003ab0


	//   ....[4]....
        /*03d4*/ 	.word	0x00003bc0


	//----- nvinfo : EIATTR_CRS_STACK_SIZE
	.align		4
.L_3863:
        /*03d8*/ 	.byte	0x04, 0x1e
        /*03da*/ 	.short	(.L_3865 - .L_3864)
.L_3864:
        /*03dc*/ 	.word	0x00000000


	//----- nvinfo : EIATTR_CBANK_PARAM_SIZE
	.align		4
.L_3865:
        /*03e0*/ 	.byte	0x03, 0x19
        /*03e2*/ 	.short	0x008c


	//----- nvinfo : EIATTR_PARAM_CBANK
	.align		4
        /*03e4*/ 	.byte	0x04, 0x0a
        /*03e6*/ 	.short	(.L_3867 - .L_3866)
	.align		4
.L_3866:
        /*03e8*/ 	.word	index@(.nv.constant0._ZN4vllm25paged_attention_v2_kernelI13__nv_bfloat16hLi128ELi32ELi128ELNS_18Fp8KVCacheDataTypeE2ELb1ELi512EEEvPfS3_PT_PKS4_PKT0_SA_ifPKiSC_iPKfiiiSE_SE_iiiii)
        /*03ec*/ 	.short	0x0380
        /*03ee*/ 	.short	0x008c


	//----- nvinfo : EIATTR_SW_WAR
	.align		4
.L_3867:
        /*03f0*/ 	.byte	0x04, 0x36
        /*03f2*/ 	.short	(.L_3869 - .L_3868)
.L_3868:
        /*03f4*/ 	.word	0x00000008
.L_3869:


//--------------------- .nv.info._ZN4vllm25paged_attention_v2_kernelI13__nv_bfloat16hLi120ELi32ELi128ELNS_18Fp8KVCacheDataTypeE2ELb1ELi512EEEvPfS3_PT_PKS4_PKT0_SA_ifPKiSC_iPKfiiiSE_SE_iiiii --------------------------
	.section	.nv.info._ZN4vllm25paged_attention_v2_kernelI13__nv_bfloat16hLi120ELi32ELi128ELNS_18Fp8KVCacheDataTypeE2ELb1ELi512EEEvPfS3_PT_PKS4_PKT0_SA_ifPKiSC_iPKfiiiSE_SE_iiiii,"",@"SHT_CUDA_INFO"
	.sectionflags	@""
	.align	4


	//----- nvinfo : EIATTR_CUDA_API_VERSION
	.align		4
        /*0000*/ 	.byte	0x04, 0x37
        /*0002*/ 	.short	(.L_3871 - .L_3870)
.L_3870:
        /*0004*/ 	.word	0x00000082


	//----- nvinfo : EIATTR_KPARAM_INFO
	.align		4
.L_3871:
        /*0008*/ 	.byte	0x04, 0x17
        /*000a*/ 	.short	(.L_3873 - .L_3872)
.L_3872:
        /*000c*/ 	.word	0x00000000
        /*0010*/ 	.short	0x0015
        /*0012*/ 	.short	0x0088
        /*0014*/ 	.byte	0x00, 0xf0, 0x11, 0x00


	//----- nvinfo : EIATTR_KPARAM_INFO
	.align		4
.L_3873:
        /*0018*/ 	.byte	0x04, 0x17
        /*001a*/ 	.short	(.L_3875 - .L_3874)
.L_3874:
        /*001c*/ 	.word	0x00000000
        /*0020*/ 	.short	0x0014
        /*0022*/ 	.short	0x0084
        /*0024*/ 	.byte	0x00, 0xf0, 0x11, 0x00


	//----- nvinfo : EIATTR_KPARAM_INFO
	.align		4
.L_3875:
        /*0028*/ 	.byte	0x04, 0x17
        /*002a*/ 	.short	(.L_3877 - .L_3876)
.L_3876:
        /*002c*/ 	.word	0x00000000
        /*0030*/ 	.short	0x0013
        /*0032*/ 	.short	0x0080
        /*0034*/ 	.byte	0x00, 0xf0, 0x11, 0x00


	//----- nvinfo : EIATTR_KPARAM_INFO
	.align		4
.L_3877:
        /*0038*/ 	.byte	0x04, 0x17
        /*003a*/ 	.short	(.L_3879 - .L_3878)
.L_3878:
        /*003c*/ 	.word	0x00000000
        /*0040*/ 	.short	0x0012
        /*0042*/ 	.short	0x007c
        /*0044*/ 	.byte	0x00, 0xf0, 0x11, 0x00


	//----- nvinfo : EIATTR_KPARAM_INFO
	.align		4
.L_3879:
        /*0048*/ 	.byte	0x04, 0x17
        /*004a*/ 	.short	(.L_3881 - .L_3880)
.L_3880:
        /*004c*/ 	.word	0x00000000
        /*0050*/ 	.short	0x0011
        /*0052*/ 	.short	0x0078
        /*0054*/ 	.byte	0x00, 0xf0, 0x11, 0x00


	//----- nvinfo : EIATTR_KPARAM_INFO
	.align		4
.L_3881:
        /*0058*/ 	.byte	0x04, 0x17
        /*005a*/ 	.short	(.L_3883 - .L_3882)
.L_3882:
        /*005c*/ 	.word	0x00000000
        /*0060*/ 	.short	0x0010
        /*0062*/ 	.short	0x0070
        /*0064*/ 	.byte	0x00, 0xf5, 0x21, 0x00


	//----- nvinfo : EIATTR_KPARAM_INFO
	.align		4
.L_3883:
        /*0068*/ 	.byte	0x04, 0x17
        /*006a*/ 	.short	(.L_3885 - .L_3884)
.L_3884:
        /*006c*/ 	.word	0x00000000
        /*0070*/ 	.short	0x000f
        /*0072*/ 	.short	0x0068
        /*0074*/ 	.byte	0x00, 0xf5, 0x21, 0x00


	//----- nvinfo : EIATTR_KPARAM_INFO
	.align		4
.L_3885:
        /*0078*/ 	.byte	0x04, 0x17
        /*007a*/ 	.short	(.L_3887 - .L_3886)
.L_3886:
        /*007c*/ 	.word	0x00000000
        /*0080*/ 	.short	0x000e
        /*0082*/ 	.short	0x0060
        /*0084*/ 	.byte	0x00, 0xf0, 0x11, 0x00


	//----- nvinfo : EIATTR_KPARAM_INFO
	.align		4
.L_3887:
        /*0088*/ 	.byte	0x04, 0x17
        /*008a*/ 	.short	(.L_3889 - .L_3888)
.L_3888:
        /*008c*/ 	.word	0x00000000
        /*0090*/ 	.short	0x000d
        /*0092*/ 	.short	0x005c
        /*0094*/ 	.byte	0x00, 0xf0, 0x11, 0x00


	//----- nvinfo : EIATTR_KPARAM_INFO
	.align		4
.L_3889:
        /*0098*/ 	.byte	0x04, 0x17
        /*009a*/ 	.short	(.L_3891 - .L_3890)
.L_3890:
        /*009c*/ 	.word	0x00000000
        /*00a0*/ 	.short	0x000c
        /*00a2*/ 	.short	0x0058
        /*00a4*/ 	.byte	0x00, 0xf0, 0x11, 0x00


	//----- nvinfo : EIATTR_KPARAM_INFO
	.align		4
.L_3891:
        /*00a8*/ 	.byte	0x04, 0x17
        /*00aa*/ 	.short	(.L_3893 - .L_3892)
.L_3892:
        /*00ac*/ 	.word	0x00000000
        /*00b0*/ 	.short	0x000b
        /*00b2*/ 	.short	0x0050
        /*00b4*/ 	.byte	0x00, 0xf5, 0x21, 0x00


	//----- nvinfo : EIATTR_KPARAM_INFO
	.align		4
.L_3893:
        /*00b8*/ 	.byte	0x04, 0x17
        /*00ba*/ 	.short	(.L_3895 - .L_3894)
.L_3894:
        /*00bc*/ 	.word	0x00000000
        /*00c0*/ 	.short	0x000a
        /*00c2*/ 	.short	0x0048
        /*00c4*/ 	.byte	0x00, 0xf0, 0x11, 0x00


	//----- nvinfo : EIATTR_KPARAM_INFO
	.align		4
.L_3895:
        /*00c8*/ 	.byte	0x04, 0x17
        /*00ca*/ 	.short	(.L_3897 - .L_3896)
.L_3896:
        /*00cc*/ 	.word	0x00000000
        /*00d0*/ 	.short	0x0009
        /*00d2*/ 	.short	0x0040
        /*00d4*/ 	.byte	0x00, 0xf5, 0x21, 0x00


	//----- nvinfo : EIATTR_KPARAM_INFO
	.align		4
.L_3897:
        /*00d8*/ 	.byte	0x04, 0x17
        /*00da*/ 	.short	(.L_3899 - .L_3898)
.L_3898:
        /*00dc*/ 	.word	0x00000000
        /*00e0*/ 	.short	0x0008
        /*00e2*/ 	.short	0x0038
        /*00e4*/ 	.byte	0x00, 0xf5, 0x21, 0x00


	//----- nvinfo : EIATTR_KPARAM_INFO
	.align		4
.L_3899:
        /*00e8*/ 	.byte	0x04, 0x17
        /*00ea*/ 	.short	(.L_3901 - .L_3900)
.L_3900:
        /*00ec*/ 	.word	0x00000000
        /*00f0*/ 	.short	0x0007
        /*00f2*/ 	.short	0x0034
        /*00f4*/ 	.byte	0x00, 0xf0, 0x11, 0x00


	//----- nvinfo : EIATTR_KPARAM_INFO
	.align		4
.L_3901:
        /*00f8*/ 	.byte	0x04, 0x17
        /*00fa*/ 	.short	(.L_3903 - .L_3902)
.L_3902:
        /*00fc*/ 	.word	0x00000000
        /*0100*/ 	.short	0x0006
        /*0102*/ 	.short	0x0030
        /*0104*/ 	.byte	0x00, 0xf0, 0x11, 0x00


	//----- nvinfo : EIATTR_KPARAM_INFO
	.align		4
.L_3903:
        /*0108*/ 	.byte	0x04, 0x17
        /*010a*/ 	.short	(.L_3905 - .L_3904)
.L_3904:
        /*010c*/ 	.word	0x00000000
        /*0110*/ 	.short	0x0005
        /*0112*/ 	.short	0x0028
        /*0114*/ 	.byte	0x00, 0xf5, 0x21, 0x00


	//----- nvinfo : EIATTR_KPARAM_INFO
	.align		4
.L_3905:
        /*0118*/ 	.byte	0x04, 0x17
        /*011a*/ 	.short	(.L_3907 - .L_3906)
.L_3906:
        /*011c*/ 	.word	0x00000000
        /*0120*/ 	.short	0x0004
        /*0122*/ 	.short	0x0020
        /*0124*/ 	.byte	0x00, 0xf5, 0x21, 0x00


	//----- nvinfo : EIATTR_KPARAM_INFO
	.align		4
.L_3907:
        /*0128*/ 	.byte	0x04, 0x17
        /*012a*/ 	.short	(.L_3909 - .L_3908)
.L_3908:
        /*012c*/ 	.word	0x00000000
        /*0130*/ 	.short	0x0003
        /*0132*/ 	.short	0x0018
        /*0134*/ 	.byte	0x00, 0xf5, 0x21, 0x00


	//----- nvinfo : EIATTR_KPARAM_INFO
	.align		4
.L_3909:
        /*0138*/ 	.byte	0x04, 0x17
        /*013a*/ 	.short	(.L_3911 - .L_3910)
.L_3910:
        /*013c*/ 	.word	0x00000000
        /*0140*/ 	.short	0x0002
        /*0142*/ 	.short	0x0010
        /*0144*/ 	.byte	0x00, 0xf5, 0x21, 0x00


	//----- nvinfo : EIATTR_KPARAM_INFO
	.align		4
.L_3911:
        /*0148*/ 	.byte	0x04, 0x17
        /*014a*/ 	.short	(.L_3913 - .L_3912)
.L_3912:
        /*014c*/ 	.word	0x00000000
        /*0150*/ 	.short	0x0001
        /*0152*/ 	.short	0x0008
        /*0154*/ 	.byte	0x00, 0xf5, 0x21, 0x00


	//----- nvinfo : EIATTR_KPARAM_INFO
	.align		4
.L_3913:
        /*0158*/ 	.byte	0x04, 0x17
        /*015a*/ 	.short	(.L_3915 - .L_3914)
.L_3914:
        /*015c*/ 	.word	0x00000000
        /*0160*/ 	.short	0x0000
        /*0162*/ 	.short	0x0000
        /*0164*/ 	.byte	0x00, 0xf5, 0x21, 0x00


	//----- nvinfo : EIATTR_SPARSE_MMA_MASK
	.align		4
.L_3915:
        /*0168*/ 	.byte	0x03, 0x50
        /*016a*/ 	.short	0x0000


	//----- nvinfo : EIATTR_MAXREG_COUNT
	.align		4
        /*016c*/ 	.byte	0x03, 0x1b
        /*016e*/ 	.short	0x00ff


	//----- nvinfo : EIATTR_NUM_BARRIERS
	.align		4
        /*0170*/ 	.byte	0x02, 0x4c
        /*0172*/ 	.byte	0x01
	.zero		1


	//----- nvinfo : EIATTR_EXTERNS
	.align		4
        /*0174*/ 	.byte	0x04, 0x0f
        /*0176*/ 	.short	(.L_3917 - .L_3916)


	//   ....[0]....
	.align		4
.L_3916:
        /*0178*/ 	.word	index@(__assertfail)


	//----- nvinfo : EIATTR_MERCURY_ISA_VERSION
	.align		4
.L_3917:
        /*017c*/ 	.byte	0x03, 0x5f
        /*017e*/ 	.short	0x0101


	//----- nvinfo : EIATTR_COOP_GROUP_MASK_REGIDS
	.align		4
        /*0180*/ 	.byte	0x04, 0x29
        /*0182*/ 	.short	(.L_3919 - .L_3918)


	//   ....[0]....
.L_3918:
        /*0184*/ 	.word	0xffffffff


	//   ....[1]....
        /*0188*/ 	.word	0xffffffff


	//   ....[2]....
        /*018c*/ 	.word	0xffffffff


	//   ....[3]....
        /*0190*/ 	.word	0xffffffff


	//   ....[4]....
        /*0194*/ 	.word	0xffffffff


	//   ....[5]....
        /*0198*/ 	.word	0xffffffff


	//   ....[6]....
        /*019c*/ 	.word	0xffffffff


	//   ....[7]....
        /*01a0*/ 	.word	0xffffffff


	//   ....[8]....
        /*01a4*/ 	.word	0xffffffff


	//   ....[9]....
        /*01a8*/ 	.word	0xffffffff


	//   ....[10]....
        /*01ac*/ 	.word	0xffffffff


	//   ....[11]....
        /*01b0*/ 	.word	0xffffffff


	//   ....[12]....
        /*01b4*/ 	.word	0xffffffff


	//   ....[13]....
        /*01b8*/ 	.word	0xffffffff


	//   ....[14]....
        /*01bc*/ 	.word	0xffffffff


	//   ....[15]....
        /*01c0*/ 	.word	0xffffffff


	//   ....[16]....
        /*01c4*/ 	.word	0xffffffff


	//   ....[17]....
        /*01c8*/ 	.word	0xffffffff


	//   ....[18]....
        /*01cc*/ 	.word	0xffffffff


	//   ....[19]....
        /*01d0*/ 	.word	0xffffffff


	//   ....[20]....
        /*01d4*/ 	.word	0xffffffff


	//   ....[21]....
        /*01d8*/ 	.word	0xffffffff


	//   ....[22]....
        /*01dc*/ 	.word	0xffffffff


	//   ....[23]....
        /*01e0*/ 	.word	0xffffffff


	//   ....[24]....
        /*01e4*/ 	.word	0xffffffff


	//   ....[25]....
        /*01e8*/ 	.word	0xffffffff


	//   ....[26]....
        /*01ec*/ 	.word	0xffffffff


	//   ....[27]....
        /*01f0*/ 	.word	0xffffffff


	//   ....[28]....
        /*01f4*/ 	.word	0xffffffff


	//   ....[29]....
        /*01f8*/ 	.word	0xffffffff


	//   ....[30]....
        /*01fc*/ 	.word	0xffffffff


	//   ....[31]....
        /*0200*/ 	.word	0x0500000f


	//   ....[32]....
        /*0204*/ 	.word	0x0500000f


	//   ....[33]....
        /*0208*/ 	.word	0x0500000f


	//   ....[34]....
        /*020c*/ 	.word	0x0500000f


	//   ....[35]....
        /*0210*/ 	.word	0x0500000f


	//   ....[36]....
        /*0214*/ 	.word	0x0500000f


	//   ....[37]....
        /*0218*/ 	.word	0x0500000f


	//   ....[38]....
        /*021c*/ 	.word	0x0500000f


	//   ....[39]....
        /*0220*/ 	.word	0x0500000f


	//   ....[40]....
        /*0224*/ 	.word	0x0500000f


	//   ....[41]....
        /*0228*/ 	.word	0x0500000f


	//   ....[42]....
        /*022c*/ 	.word	0x0500000f


	//   ....[43]....
        /*0230*/ 	.word	0x0500000f


	//   ....[44]....
        /*0234*/ 	.word	0x0500000f


	//   ....[45]....
        /*0238*/ 	.word	0x0500000f


	//   ....[46]....
        /*023c*/ 	.word	0x0500000f


	//   ....[47]....
        /*0240*/ 	.word	0x0500000f


	//   ....[48]....
        /*0244*/ 	.word	0x0500000f


	//   ....[49]....
        /*0248*/ 	.word	0x0500000f


	//   ....[50]....
        /*024c*/ 	.word	0x0500000f


	//   ....[51]....
        /*0250*/ 	.word	0x0500000f


	//   ....[52]....
        /*0254*/ 	.word	0x0500000f


	//   ....[53]....
        /*0258*/ 	.word	0x0500000f


	//   ....[54]....
        /*025c*/ 	.word	0x0500000f


	//   ....[55]....
        /*0260*/ 	.word	0x0500000f


	//   ....[56]....
        /*0264*/ 	.word	0x0500000f


	//   ....[57]....
        /*0268*/ 	.word	0x0500000f


	//   ....[58]....
        /*026c*/ 	.word	0x0500000f


	//   ....[59]....
        /*0270*/ 	.word	0x0500000f


	//   ....[60]....
        /*0274*/ 	.word	0x0500000f


	//   ....[61]....
        /*0278*/ 	.word	0x0500000f


	//   ....[62]....
        /*027c*/ 	.word	0x0500000f


	//   ....[63]....
        /*0280*/ 	.word	0x0500000f


	//   ....[64]....
        /*0284*/ 	.word	0x0500000f


	//   ....[65]....
        /*0288*/ 	.word	0x0500000f


	//----- nvinfo : EIATTR_COOP_GROUP_INSTR_OFFSETS
	.align		4
.L_3919:
        /*028c*/ 	.byte	0x04, 0x28
        /*028e*/ 	.short	(.L_3921 - .L_3920)


	//   ....[0]....
.L_3920:
        /*0290*/ 	.word	0x00000b30


	//   ....[1]....
        /*0294*/ 	.word	0x00000b50


	//   ....[2]....
        /*0298*/ 	.word	0x00000b70


	//   ....[3]....
        /*029c*/ 	.word	0x00000b90


	//   ....[4]....
        /*02a0*/ 	.word	0x00000bb0


	//   ....[5]....
        /*02a4*/ 	.word	0x00000cc0


	//   ....[6]....
        /*02a8*/ 	.word	0x00000ce0


	//   ....[7]....
        /*02ac*/ 	.word	0x00000d00


	//   ....[8]....
        /*02b0*/ 	.word	0x00001b50


	//   ....[9]....
        /*02b4*/ 	.word	0x00001b80


	//   ....[10]....
        /*02b8*/ 	.word	0x00001ba0


	//   ....[11]....
        /*02bc*/ 	.word	0x00001bc0


	//   ....[12]....
        /*02c0*/ 	.word	0x00001be0


	//   ....[13]....
        /*02c4*/ 	.word	0x00001c30


	//   ....[14]....
        /*02c8*/ 	.word	0x00001c50


	//   ....[15]....
        /*02cc*/ 	.word	0x00001c70


	//   ....[16]....
        /*02d0*/ 	.word	0x00002c70


	//   ....[17]....
        /*02d4*/ 	.word	0x00002cb0


	//   ....[18]....
        /*02d8*/ 	.word	0x00002cd0


	//   ....[19]....
        /*02dc*/ 	.word	0x00002ce0


	//   ....[20]....
        /*02e0*/ 	.word	0x00002cf0


	//   ....[21]....
        /*02e4*/ 	.word	0x00002d00


	//   ....[22]....
        /*02e8*/ 	.word	0x00002d30


	//   ....[23]....
        /*02ec*/ 	.word	0x00002d60


	//   ....[24]....
        /*02f0*/ 	.word	0x00002d80


	//   ....[25]....
        /*02f4*/ 	.word	0x00002dc0


	//   ....[26]....
        /*02f8*/ 	.word	0x00002df0


	//   ....[27]....
        /*02fc*/ 	.word	0x00002e20


	//   ....[28]....
        /*0300*/ 	.word	0x00002e50


	//   ....[29]....
        /*0304*/ 	.word	0x00002e60


	//   ....[30]....
        /*0308*/ 	.word	0x00002ec0


	//   ....[31]....
        /*030c*/ 	.word	0x00003af0


	//   ....[32]....
        /*0310*/ 	.word	0x00003b50


	//   ....[33]....
        /*0314*/ 	.word	0x00003bb0


	//   ....[34]....
        /*0318*/ 	.word	0x00003c10


	//   ....[35]....
        /*031c*/ 	.word	0x00003c70


	//   ....[36]....
        /*0320*/ 	.word	0x00003cf0


	//   ....[37]....
        /*0324*/ 	.word	0x00003d50


	//   ....[38]....
        /*0328*/ 	.word	0x00003db0


	//   ....[39]....
        /*032c*/ 	.word	0x00003e30


	//   ....[40]....
        /*0330*/ 	.word	0x00003e90


	//   ....[41]....
        /*0334*/ 	.word	0x00003f10


	//   ....[42]....
        /*0338*/ 	.word	0x00003f70


	//   ....[43]....
        /*033c*/ 	.word	0x00003ff0


	//   ....[44]....
        /*0340*/ 	.word	0x00004050


	//   ....[45]....
        /*0344*/ 	.word	0x000040d0


	//   ....[46]....
        /*0348*/ 	.word	0x00004130


	//   ....[47]....
        /*034c*/ 	.word	0x000041b0


	//   ....[48]....
        /*0350*/ 	.word	0x00004210


	//   ....[49]....
        /*0354*/ 	.word	0x00004290


	//   ....[50]....
        /*0358*/ 	.word	0x000042f0


	//   ....[51]....
        /*035c*/ 	.word	0x00004360


	//   ....[52]....
        /*0360*/ 	.word	0x000043c0


	//   ....[53]....
        /*0364*/ 	.word	0x00004430


	//   ....[54]....
        /*0368*/ 	.word	0x00004490


	//   ....[55]....
        /*036c*/ 	.word	0x00004500


	//   ....[56]....
        /*0370*/ 	.word	0x00004560


	//   ....[57]....
        /*0374*/ 	.word	0x000045e0


	//   ....[58]....
        /*0378*/ 	.word	0x00004640


	//   ....[59]....
        /*037c*/ 	.word	0x000046c0


	//   ....[60]....
        /*0380*/ 	.word	0x00004720


	//   ....[61]....
        /*0384*/ 	.word	0x00004790


	//   ....[62]....
        /*0388*/ 	.word	0x000047f0


	//   ....[63]....
        /*038c*/ 	.word	0x00004860


	//   ....[64]....
        /*0390*/ 	.word	0x000048d0


	//   ....[65]....
        /*0394*/ 	.word	0x00004940


	//----- nvinfo : EIATTR_VRC_CTA_INIT_COUNT
	.align		4
.L_3921:
        /*0398*/ 	.byte	0x02, 0x4a
	.zero		1
	.zero		1


	//----- nvinfo : EIATTR_SYSCALL_OFFSETS
	.align		4
        /*039c*/ 	.byte	0x04, 0x46
        /*039e*/ 	.short	(.L_3923 - .L_3922)


	//   ....[0]....
.L_3922:
        /*03a0*/ 	.word	0x00002b50


	//   ....[1]....
        /*03a4*/ 	.word	0x00003a90


	//----- nvinfo : EIATTR_EXIT_INSTR_OFFSETS
	.align		4
.L_3923:
        /*03a8*/ 	.byte	0x04, 0x1c
        /*03aa*/ 	.short	(.L_3925 - .L_3924)


	//   ....[0]....
.L_3924:
        /*03ac*/ 	.word	0x00000090


	//   ....[1]....
        /*03b0*/ 	.word	0x000036f0


	//   ....[2]....
        /*03b4*/ 	.word	0x00003720


	//   ....[3]....
        /*03b8*/ 	.word	0x00003990


	//   ....[4]....
        /*03bc*/ 	.word	0x00003aa0


	//----- nvinfo : EIATTR_CRS_STACK_SIZE
	.align		4
.L_3925:
        /*03c0*/ 	.byte	0x04, 0x1e
        /*03c2*/ 	.short	(.L_3927 - .L_3926)
.L_3926:
        /*03c4*/ 	.word	0x00000000


	//----- nvinfo : EIATTR_CBANK_PARAM_SIZE
	.align		4
.L_3927:
        /*03c8*/ 	.byte	0x03, 0x19
        /*03ca*/ 	.short	0x008c


	//----- nvinfo : EIATTR_PARAM_CBANK
	.align		4
        /*03cc*/ 	.byte	0x04, 0x0a
        /*03ce*/ 	.short	(.L_3929 - .L_3928)
	.align		4
.L_3928:
        /*03d0*/ 	.word	index@(.nv.constant0._ZN4vllm25paged_attention_v2_kernelI13__nv_bfloat16hLi120ELi32ELi128ELNS_18Fp8KVCacheDataTypeE2ELb1ELi512EEEvPfS3_PT_PKS4_PKT0_SA_ifPKiSC_iPKfiiiSE_SE_iiiii)
        /*03d4*/ 	.short	0x0380
        /*03d6*/ 	.short	0x008c


	//----- nvinfo : EIATTR_SW_WAR
	.align		4
.L_3929:
        /*03d8*/ 	.byte	0x04, 0x36
        /*03da*/ 	.short	(.L_3931 - .L_3930)
.L_3930:
        /*03dc*/ 	.word	0x00000008
.L_3931:


//--------------------- .nv.info._ZN4vllm25paged_attention_v2_kernelI13__nv_bfloat16hLi112ELi32ELi128ELNS_18Fp8KVCacheDataTypeE2ELb1ELi512EEEvPfS3_PT_PKS4_PKT0_SA_ifPKiSC_iPKfiiiSE_SE_iiiii --------------------------
	.section	.nv.info._ZN4vllm25paged_attention_v2_kernelI13__nv_bfloat16hLi112ELi32ELi128ELNS_18Fp8KVCacheDataTypeE2ELb1ELi512EEEvPfS3_PT_PKS4_PKT0_SA_ifPKiSC_iPKfiiiSE_SE_iiiii,"",@"SHT_CUDA_INFO"
	.sectionflags	@""
	.align	4


	//----- nvinfo : EIATTR_CUDA_API_VERSION
	.align		4
        /*0000*/ 	.byte	0x04, 0x37
        /*0002*/ 	.short	(.L_3933 - .L_3932)
.L_3932:
        /*0004*/ 	.word	0x00000082


	//----- nvinfo : EIATTR_KPARAM_INFO
	.align		4
.L_3933:
        /*0008*/ 	.byte	0x04, 0x17
        /*000a*/ 	.short	(.L_3935 - .L_3934)
.L_3934:
        /*000c*/ 	.word	0x00000000
        /*0010*/ 	.short	0x0015
        /*0012*/ 	.short	0x0088
        /*0014*/ 	.byte	0x00, 0xf0, 0x11, 0x00


	//----- nvinfo : EIATTR_KPARAM_INFO
	.align		4
.L_3935:
        /*0018*/ 	.byte	0x04, 0x17
        /*001a*/ 	.short	(.L_3937 - .L_3936)
.L_3936:
        /*001c*/ 	.word	0x00000000
        /*0020*/ 	.short	0x0014
        /*0022*/ 	.short	0x0084
        /*0024*/ 	.byte	0x00, 0xf0, 0x11, 0x00


	//----- nvinfo : EIATTR_KPARAM_INFO
	.align		4
.L_3937:
        /*0028*/ 	.byte	0x04, 0x17
        /*002a*/ 	.short	(.L_3939 - .L_3938)
.L_3938:
        /*002c*/ 	.word	0x00000000
        /*0030*/ 	.short	0x0013
        /*0032*/ 	.short	0x0080
        /*0034*/ 	.byte	0x00, 0xf0, 0x11, 0x00


	//----- nvinfo : EIATTR_KPARAM_INFO
	.align		4
.L_3939:
        /*0038*/ 	.byte	0x04, 0x17
        /*003a*/ 	.short	(.L_3941 - .L_3940)
.L_3940:
        /*003c*/ 	.word	0x00000000
        /*0040*/ 	.short	0x0012
        /*0042*/ 	.short	0x007c
        /*0044*/ 	.byte	0x00, 0xf0, 0x11, 0x00


	//----- nvinfo : EIATTR_KPARAM_INFO
	.align		4
.L_3941:
        /*0048*/ 	.byte	0x04, 0x17
        /*004a*/ 	.short	(.L_3943 - .L_3942)
.L_3942:
        /*004c*/ 	.word	0x00000000
        /*0050*/ 	.short	0x0011
        /*0052*/ 	.short	0x0078
        /*0054*/ 	.byte	0x00, 0xf0, 0x11, 0x00


	//----- nvinfo : EIATTR_KPARAM_INFO
	.align		4
.L_3943:
        /*0058*/ 	.byte	0x04, 0x17
        /*005a*/ 	.short	(.L_3945 - .L_3944)
.L_3944:
        /*005c*/ 	.word	0x00000000
        /*0060*/ 	.short	0x0010
        /*0062*/ 	.short	0x0070
        /*0064*/ 	.byte	0x00, 0xf5, 0x21, 0x00


	//----- nvinfo : EIATTR_KPARAM_INFO
	.align		4
.L_3945:
        /*0068*/ 	.byte	0x04, 0x17
        /*006a*/ 	.short	(.L_3947 - .L_3946)
.L_3946:
        /*006c*/ 	.word	0x00000000
        /*0070*/ 	.short	0x000f
        /*0072*/ 	.short	0x0068
        /*0074*/ 	.byte	0x00, 0xf5, 0x21, 0x00


	//----- nvinfo : EIATTR_KPARAM_INFO
	.align		4
.L_3947:
        /*0078*/ 	.byte	0x04, 0x17
        /*007a*/ 	.short	(.L_3949 - .L_3948)
.L_3948:
        /*007c*/ 	.word	0x00000000
        /*0080*/ 	.short	0x000e
        /*0082*/ 	.short	0x0060
        /*0084*/ 	.byte	0x00, 0xf0, 0x11, 0x00


	//----- nvinfo : EIATTR_KPARAM_INFO
	.align		4
.L_3949:
        /*0088*/ 	.byte	0x04, 0x17
        /*008a*/ 	.short	(.L_3951 - .L_3950)
.L_3950:
        /*008c*/ 	.word	0x00000000
        /*0090*/ 	.short	0x000d
        /*0092*/ 	.short	0x005c
        /*0094*/ 	.byte	0x00, 0xf0, 0x11, 0x00


	//----- nvinfo : EIATTR_KPARAM_INFO
	.align		4
.L_3951:
        /*0098*/ 	.byte	0x04, 0x17
        /*009a*/ 	.short	(.L_3953 - .L_3952)
.L_3952:
        /*009c*/ 	.word	0x00000000
        /*00a0*/ 	.short	0x000c
        /*00a2*/ 	.short	0x0058
        /*00a4*/ 	.byte	0x00, 0xf0, 0x11, 0x00


	//----- nvinfo : EIATTR_KPARAM_INFO
	.align		4
.L_3953:
        /*00a8*/ 	.byte	0x04, 0x17
        /*00aa*/ 	.short	(.L_3955 - .L_3954)
.L_3954:
        /*00ac*/ 	.word	0x00000000
        /*00b0*/ 	.short	0x000b
        /*00b2*/ 	.short	0x0050
        /*00b4*/ 	.byte	0x00, 0xf5, 0x21, 0x00


	//----- nvinfo : EIATTR_KPARAM_INFO
	.align		4
.L_3955:
        /*00b8*/ 	.byte	0x04, 0x17
        /*00ba*/ 	.short	(.L_3957 - .L_3956)
.L_3956:
        /*00bc*/ 	.word	0x00000000
        /*00c0*/ 	.short	0x000a
        /*00c2*/ 	.short	0x0048
        /*00c4*/ 	.byte	0x00, 0xf0, 0x11, 0x00


	//----- nvinfo : EIATTR_KPARAM_INFO
	.align		4
.L_3957:
        /*00c8*/ 	.byte	0x04, 0x17
        /*00ca*/ 	.short	(.L_3959 - .L_3958)
.L_3958:
        /*00cc*/ 	.word	0x00000000
        /*00d0*/ 	.short	0x0009
        /*00d2*/ 	.short	0x0040
        /*00d4*/ 	.byte	0x00, 0xf5, 0x21, 0x00


	//----- nvinfo : EIATTR_KPARAM_INFO
	.align		4
.L_3959:
        /*00d8*/ 	.byte	0x04, 0x17
        /*00da*/ 	.short	(.L_3961 - .L_3960)
.L_3960:
        /*00dc*/ 	.word	0x00000000
        /*00e0*/ 	.short	0x0008
        /*00e2*/ 	.short	0x0038
        /*00e4*/ 	.byte	0x00, 0xf5, 0x21, 0x00


	//----- nvinfo : EIATTR_KPARAM_INFO
	.align		4
.L_3961:
        /*00e8*/ 	.byte	0x04, 0x17
        /*00ea*/ 	.short	(.L_3963 - .L_3962)
.L_3962:
        /*00ec*/ 	.word	0x00000000
        /*00f0*/ 	.short	0x0007
        /*00f2*/ 	.short	0x0034
        /*00f4*/ 	.byte	0x00, 0xf0, 0x11, 0x00


	//----- nvinfo : EIATTR_KPARAM_INFO
	.align		4
.L_3963:
        /*00f8*/ 	.byte	0x04, 0x17
        /*00fa*/ 	.short	(.L_3965 - .L_3964)
.L_3964:
        /*00fc*/ 	.word	0x00000000
        /*0100*/ 	.short	0x0006
        /*0102*/ 	.short	0x0030
        /*0104*/ 	.byte	0x00, 0xf0, 0x11, 0x00


	//----- nvinfo : EIATTR_KPARAM_INFO
	.align		4
.L_3965:
        /*0108*/ 	.byte	0x04, 0x17
        /*010a*/ 	.short	(.L_3967 - .L_3966)
.L_3966:
        /*010c*/ 	.word	0x00000000
        /*0110*/ 	.short	0x0005
        /*0112*/ 	.short	0x0028
        /*0114*/ 	.byte	0x00, 0xf5, 0x21, 0x00


	//----- nvinfo : EIATTR_KPARAM_INFO
	.align		4
.L_3967:
        /*0118*/ 	.byte	0x04, 0x17
        /*011a*/ 	.short	(.L_3969 - .L_3968)
.L_3968:
        /*011c*/ 	.word	0x00000000
        /*0120*/ 	.short	0x0004
        /*0122*/ 	.short	0x0020
        /*0124*/ 	.byte	0x00, 0xf5, 0x21, 0x00


	//----- nvinfo : EIATTR_KPARAM_INFO
	.align		4
.L_3969:
        /*0128*/ 	.byte	0x04, 0x17
        /*012a*/ 	.short	(.L_3971 - .L_3970)
.L_3970:
        /*012c*/ 	.word	0x00000000
        /*0130*/ 	.short	0x0003
        /*0132*/ 	.short	0x0018
        /*0134*/ 	.byte	0x00, 0xf5, 0x21, 0x00


	//----- nvinfo : EIATTR_KPARAM_INFO
	.align		4
.L_3971:
        /*0138*/ 	.byte	0x04, 0x17
        /*013a*/ 	.short	(.L_3973 - .L_3972)
.L_3972:
        /*013c*/ 	.word	0x00000000
        /*0140*/ 	.short	0x0002
        /*0142*/ 	.short	0x0010
        /*0144*/ 	.byte	0x00, 0xf5, 0x21, 0x00


	//----- nvinfo : EIATTR_KPARAM_INFO
	.align		4
.L_3973:
        /*0148*/ 	.byte	0x04, 0x17
        /*014a*/ 	.short	(.L_3975 - .L_3974)
.L_3974:
        /*014c*/ 	.word	0x00000000
        /*0150*/ 	.short	0x0001
        /*0152*/ 	.short	0x0008
        /*0154*/ 	.byte	0x00, 0xf5, 0x21, 0x00


	//----- nvinfo : EIATTR_KPARAM_INFO
	.align		4
.L_3975:
        /*0158*/ 	.byte	0x04, 0x17
        /*015a*/ 	.short	(.L_3977 - .L_3976)
.L_3976:
        /*015c*/ 	.word	0x00000000
        /*0160*/ 	.short	0x0000
        /*0162*/ 	.short	0x0000
        /*0164*/ 	.byte	0x00, 0xf5, 0x21, 0x00


	//----- nvinfo : EIATTR_SPARSE_MMA_MASK
	.align		4
.L_3977:
        /*0168*/ 	.byte	0x03, 0x50
        /*016a*/ 	.short	0x0000


	//----- nvinfo : EIATTR_MAXREG_COUNT
	.align		4
        /*016c*/ 	.byte	0x03, 0x1b
        /*016e*/ 	.short	0x00ff


	//----- nvinfo : EIATTR_NUM_BARRIERS
	.align		4
        /*0170*/ 	.byte	0x02, 0x4c
        /*0172*/ 	.byte	0x01
	.zero		1


	//----- nvinfo : EIATTR_EXTERNS
	.align		4
        /*0174*/ 	.byte	0x04, 0x0f
        /*0176*/ 	.short	(.L_3979 - .L_3978)


	//   ....[0]....
	.align		4
.L_3978:
        /*0178*/ 	.word	index@(__assertfail)


	//----- nvinfo : EIATTR_MERCURY_ISA_VERSION
	.align		4
.L_3979:
        /*017c*/ 	.byte	0x03, 0x5f
        /*017e*/ 	.short	0x0101


	//----- nvinfo : EIATTR_COOP_GROUP_MASK_REGIDS
	.align		4
        /*0180*/ 	.byte	0x04, 0x29
        /*0182*/ 	.short	(.L_3981 - .L_3980)


	//   ....[0]....
.L_3980:
        /*0184*/ 	.word	0xffffffff


	//   ....[1]....
        /*0188*/ 	.word	0xffffffff


	//   ....[2]....
        /*018c*/ 	.word	0xffffffff


	//   ....[3]....
        /*0190*/ 	.word	0xffffffff


	//   ....[4]....
        /*0194*/ 	.word	0xffffffff


	//   ....[5]....
        /*0198*/ 	.word	0xffffffff


	//   ....[6]....
        /*019c*/ 	.word	0xffffffff


	//   ....[7]....
        /*01a0*/ 	.word	0xffffffff


	//   ....[8]....
        /*01a4*/ 	.word	0xffffffff


	//   ....[9]....
        /*01a8*/ 	.word	0xffffffff


	//   ....[10]....
        /*01ac*/ 	.word	0xffffffff


	//   ....[11]....
        /*01b0*/ 	.word	0xffffffff


	//   ....[12]....
        /*01b4*/ 	.word	0xffffffff


	//   ....[13]....
        /*01b8*/ 	.word	0xffffffff


	//   ....[14]....
        /*01bc*/ 	.word	0xffffffff


	//   ....[15]....
        /*01c0*/ 	.word	0xffffffff


	//   ....[16]....
        /*01c4*/ 	.word	0xffffffff


	//   ....[17]....
        /*01c8*/ 	.word	0xffffffff


	//   ....[18]....
        /*01cc*/ 	.word	0xffffffff


	//   ....[19]....
        /*01d0*/ 	.word	0xffffffff


	//   ....[20]....
        /*01d4*/ 	.word	0xffffffff


	//   ....[21]....
        /*01d8*/ 	.word	0xffffffff


	//   ....[22]....
        /*01dc*/ 	.word	0xffffffff


	//   ....[23]....
        /*01e0*/ 	.word	0xffffffff


	//   ....[24]....
        /*01e4*/ 	.word	0xffffffff


	//   ....[25]....
        /*01e8*/ 	.word	0xffffffff


	//   ....[26]....
        /*01ec*/ 	.word	0xffffffff


	//   ....[27]....
        /*01f0*/ 	.word	0xffffffff


	//   ....[28]....
        /*01f4*/ 	.word	0xffffffff


	//   ....[29]....
        /*01f8*/ 	.word	0xffffffff


	//   ....[30]....
        /*01fc*/ 	.word	0x0500000f


	//   ....[31]....
        /*0200*/ 	.word	0x0500000f


	//   ....[32]....
        /*0204*/ 	.word	0x0500000f


	//   ....[33]....
        /*0208*/ 	.word	0x0500000f


	//   ....[34]....
        /*020c*/ 	.word	0x0500000f


	//   ....[35]....
        /*0210*/ 	.word	0x0500000f


	//   ....[36]....
        /*0214*/ 	.word	0x0500000f


	//   ....[37]....
        /*0218*/ 	.word	0x0500000f


	//   ....[38]....
        /*021c*/ 	.word	0x0500000f


	//   ....[39]....
        /*0220*/ 	.word	0x0500000f


	//   ....[40]....
        /*0224*/ 	.word	0x0500000f


	//   ....[41]....
        /*0228*/ 	.word	0x0500000f


	//   ....[42]....
        /*022c*/ 	.word	0x0500000f


	//   ....[43]....
        /*0230*/ 	.word	0x0500000f


	//   ....[44]....
        /*0234*/ 	.word	0x0500000f


	//   ....[45]....
        /*0238*/ 	.word	0x0500000f


	//   ....[46]....
        /*023c*/ 	.word	0x0500000f


	//   ....[47]....
        /*0240*/ 	.word	0x0500000f


	//   ....[48]....
        /*0244*/ 	.word	0x0500000f


	//   ....[49]....
        /*0248*/ 	.word	0x0500000f


	//   ....[50]....
        /*024c*/ 	.word	0x0500000f


	//   ....[51]....
        /*0250*/ 	.word	0x0500000f


	//   ....[52]....
        /*0254*/ 	.word	0x0500000f


	//   ....[53]....
        /*0258*/ 	.word	0x0500000f


	//   ....[54]....
        /*025c*/ 	.word	0x0500000f


	//   ....[55]....
        /*0260*/ 	.word	0x0500000f


	//   ....[56]....
        /*0264*/ 	.word	0x0500000f


	//   ....[57]....
        /*0268*/ 	.word	0x0500000f


	//   ....[58]....
        /*026c*/ 	.word	0x0500000f


	//   ....[59]....
        /*0270*/ 	.word	0x0500000f


	//   ....[60]....
        /*0274*/ 	.word	0x0500000f


	//   ....[61]....
        /*0278*/ 	.word	0x0500000f


	//   ....[62]....
        /*027c*/ 	.word	0x0500000f


	//----- nvinfo : EIATTR_COOP_GROUP_INSTR_OFFSETS
	.align		4
.L_3981:
        /*0280*/ 	.byte	0x04, 0x28
        /*0282*/ 	.short	(.L_3983 - .L_3982)


	//   ....[0]....
.L_3982:
        /*0284*/ 	.word	0x00000b30


	//   ....[1]....
        /*0288*/ 	.word	0x00000b50


	//   ....[2]....
        /*028c*/ 	.word	0x00000b70


	//   ....[3]....
        /*0290*/ 	.word	0x00000b90


	//   ....[4]....
        /*0294*/ 	.word	0x00000bb0


	//   ....[5]....
        /*0298*/ 	.word	0x00000cc0


	//   ....[6]....
        /*029c*/ 	.word	0x00000ce0


	//   ....[7]....
        /*02a0*/ 	.word	0x00000d00


	//   ....[8]....
        /*02a4*/ 	.word	0x00001b50


	//   ....[9]....
        /*02a8*/ 	.word	0x00001b80


	//   ....[10]....
        /*02ac*/ 	.word	0x00001ba0


	//   ....[11]....
        /*02b0*/ 	.word	0x00001bc0


	//   ....[12]....
        /*02b4*/ 	.word	0x00001be0


	//   ....[13]....
        /*02b8*/ 	.word	0x00001c30


	//   ....[14]....
        /*02bc*/ 	.word	0x00001c50


	//   ....[15]....
        /*02c0*/ 	.word	0x00001c70


	//   ....[16]....
        /*02c4*/ 	.word	0x00002c50


	//   ....[17]....
        /*02c8*/ 	.word	0x00002c90


	//   ....[18]....
        /*02cc*/ 	.word	0x00002cd0


	//   ....[19]....
        /*02d0*/ 	.word	0x00002d00


	//   ....[20]....
        /*02d4*/ 	.word	0x00002d10


	//   ....[21]....
        /*02d8*/ 	.word	0x00002d20


	//   ....[22]....
        /*02dc*/ 	.word	0x00002d50


	//   ....[23]....
        /*02e0*/ 	.word	0x00002d80


	//   ....[24]....
        /*02e4*/ 	.word	0x00002db0


	//   ....[25]....
        /*02e8*/ 	.word	0x00002de0


	//   ....[26]....
        /*02ec*/ 	.word	0x00002e20


	//   ....[27]....
        /*02f0*/ 	.word	0x00002e30


	//   ....[28]....
        /*02f4*/ 	.word	0x00002e70


	//   ....[29]....
        /*02f8*/ 	.word	0x00002ea0


	//   ....[30]....
        /*02fc*/ 	.word	0x00003a40


	//   ....[31]....
        /*0300*/ 	.word	0x00003aa0


	//   ....[32]....
        /*0304*/ 	.word	0x00003b00


	//   ....[33]....
        /*0308*/ 	.word	0x00003b60


	//   ....[34]....
        /*030c*/ 	.word	0x00003bc0


	//   ....[35]....
        /*0310*/ 	.word	0x00003c40


	//   ....[36]....
        /*0314*/ 	.word	0x00003ca0


	//   ....[37]....
        /*0318*/ 	.word	0x00003d00


	//   ....[38]....
        /*031c*/ 	.word	0x00003d80


	//   ....[39]....
        /*0320*/ 	.word	0x00003de0


	//   ....[40]....
        /*0324*/ 	.word	0x00003e60


	//   ....[41]....
        /*0328*/ 	.word	0x00003ec0


	//   ....[42]....
        /*032c*/ 	.word	0x00003f40


	//   ....[43]....
        /*0330*/ 	.word	0x00003fa0


	//   ....[44]....
        /*0334*/ 	.word	0x00004020


	//   ....[45]....
        /*0338*/ 	.word	0x00004080


	//   ....[46]....
        /*033c*/ 	.word	0x000040f0


	//   ....[47]....
        /*0340*/ 	.word	0x00004150


	//   ....[48]....
        /*0344*/ 	.word	0x000041d0


	//   ....[49]....
        /*0348*/ 	.word	0x00004230


	//   ....[50]....
        /*034c*/ 	.word	0x000042a0


	//   ....[51]....
        /*0350*/ 	.word	0x00004300


	//   ....[52]....
        /*0354*/ 	.word	0x00004380


	//   ....[53]....
        /*0358*/ 	.word	0x000043e0


	//   ....[54]....
        /*035c*/ 	.word	0x00004460


	//   ....[55]....
        /*0360*/ 	.word	0x000044c0


	//   ....[56]....
        /*0364*/ 	.word	0x00004540


	//   ....[57]....
        /*0368*/ 	.word	0x000045a0


	//   ....[58]....
        /*036c*/ 	.word	0x00004610


	//   ....[59]....
        /*0370*/ 	.word	0x00004670


	//   ....[60]....
        /*0374*/ 	.word	0x000046d0


	//   ....[61]....
        /*0378*/ 	.word	0x00004740


	//   ....[62]....
        /*037c*/ 	.word	0x000047b0


	//----- nvinfo : EIATTR_VRC_CTA_INIT_COUNT
	.align		4
.L_3983:
        /*0380*/ 	.byte	0x02, 0x4a
	.zero		1
	.zero		1


	//----- nvinfo : EIATTR_SYSCALL_OFFSETS
	.align		4
        /*0384*/ 	.byte	0x04, 0x46
        /*0386*/ 	.short	(.L_3985 - .L_3984)


	//   ....[0]....
.L_3984:
        /*0388*/ 	.word	0x00002b50


	//   ....[1]....
        /*038c*/ 	.word	0x000039e0


	//----- nvinfo : EIATTR_EXIT_INSTR_OFFSETS
	.align		4
.L_3985:
        /*0390*/ 	.byte	0x04, 0x1c
        /*0392*/ 	.short	(.L_3987 - .L_3986)


	//   ....[0]....
.L_3986:
        /*0394*/ 	.word	0x00000090


	//   ....[1]....
        /*0398*/ 	.word	0x00003660


	//   ....[2]....
        /*039c*/ 	.word	0x00003690


	//   ....[3]....
        /*03a0*/ 	.word	0x000038e0


	//   ....[4]....
        /*03a4*/ 	.word	0x000039f0


	//----- nvinfo : EIATTR_CRS_STACK_SIZE
	.align		4
.L_3987:
        /*03a8*/ 	.byte	0x04, 0x1e
        /*03aa*/ 	.short	(.L_3989 - .L_3988)
.L_3988:
        /*03ac*/ 	.word	0x00000000


	//----- nvinfo : EIATTR_CBANK_PARAM_SIZE
	.align		4
.L_3989:
        /*03b0*/ 	.byte	0x03, 0x19
        /*03b2*/ 	.short	0x008c


	//----- nvinfo : EIATTR_PARAM_CBANK
	.align		4
        /*03b4*/ 	.byte	0x04, 0x0a
        /*03b6*/ 	.short	(.L_3991 - .L_3990)
	.align		4
.L_3990:
        /*03b8*/ 	.word	index@(.nv.constant0._ZN4vllm25paged_attention_v2_kernelI13__nv_bfloat16hLi112ELi32ELi128ELNS_18Fp8KVCacheDataTypeE2ELb1ELi512EEEvPfS3_PT_PKS4_PKT0_SA_ifPKiSC_iPKfiiiSE_SE_iiiii)
        /*03bc*/ 	.short	0x0380
        /*03be*/ 	.short	0x008c


	//----- nvinfo : EIATTR_SW_WAR
	.align		4
.L_3991:
        /*03c0*/ 	.byte	0x04, 0x36
        /*03c2*/ 	.short	(.L_3993 - .L_3992)
.L_3992:
        /*03c4*/ 	.word	0x00000008
.L_3993:


//--------------------- .nv.info._ZN4vllm25paged_attention_v2_kernelI13__nv_bfloat16hLi96ELi32ELi128ELNS_18Fp8KVCacheDataTypeE2ELb1ELi512EEEvPfS3_PT_PKS4_PKT0_SA_ifPKiSC_iPKfiiiSE_SE_iiiii --------------------------
	.section	.nv.info._ZN4vllm25paged_attention_v2_kernelI13__nv_bfloat16hLi96ELi32ELi128ELNS_18Fp8KVCacheDataTypeE2ELb1ELi512EEEvPfS3_PT_PKS4_PKT0_SA_ifPKiSC_iPKfiiiSE_SE_iiiii,"",@"SHT_CUDA_INFO"
	.sectionflags	@""
	.align	4


	//----- nvinfo : EIATTR_CUDA_API_VERSION
	.align		4
        /*0000*/ 	.byte	0x04, 0x37
        /*0002*/ 	.short	(.L_3995 - .L_3994)
.L_3994:
        /*0004*/ 	.word	0x00000082


	//----- nvinfo : EIATTR_KPARAM_INFO
	.align		4
.L_3995:
        /*0008*/ 	.byte	0x04, 0x17
        /*000a*/ 	.short	(.L_3997 - .L_3996)
.L_3996:
        /*000c*/ 	.word	0x00000000
        /*0010*/ 	.short	0x0015
        /*0012*/ 	.short	0x0088
        /*0014*/ 	.byte	0x00, 0xf0, 0x11, 0x00


	//----- nvinfo : EIATTR_KPARAM_INFO
	.align		4
.L_3997:
        /*0018*/ 	.byte	0x04, 0x17
        /*001a*/ 	.short	(.L_3999 - .L_3998)
.L_3998:
        /*001c*/ 	.word	0x00000000
        /*0020*/ 	.short	0x0014
        /*0022*/ 	.short	0x0084
        /*0024*/ 	.byte	0x00, 0xf0, 0x11, 0x00


	//----- nvinfo : EIATTR_KPARAM_INFO
	.align		4
.L_3999:
        /*0028*/ 	.byte	0x04, 0x17
        /*002a*/ 	.short	(.L_4001 - .L_4000)
.L_4000:
        /*002c*/ 	.word	0x00000000
        /*0030*/ 	.short	0x0013
        /*0032*/ 	.short	0x0080
        /*0034*/ 	.byte	0x00, 0xf0, 0x11, 0x00


	//----- nvinfo : EIATTR_KPARAM_INFO
	.align		4
.L_4001:
        /*0038*/ 	.byte	0x04, 0x17
        /*003a*/ 	.short	(.L_4003 - .L_4002)
.L_4002:
        /*003c*/ 	.word	0x00000000
        /*0040*/ 	.short	0x0012
        /*0042*/ 	.short	0x007c
        /*0044*/ 	.byte	0x00, 0xf0, 0x11, 0x00


	//----- nvinfo : EIATTR_KPARAM_INFO
	.align		4
.L_4003:
        /*0048*/ 	.byte	0x04, 0x17
        /*004a*/ 	.short	(.L_4005 - .L_4004)
.L_4004:
        /*004c*/ 	.word	0x00000000
        /*0050*/ 	.short	0x0011
        /*0052*/ 	.short	0x0078
        /*0054*/ 	.byte	0x00, 0xf0, 0x11, 0x00


	//----- nvinfo : EIATTR_KPARAM_INFO
	.align		4
.L_4005:
        /*0058*/ 	.byte	0x04, 0x17
        /*005a*/ 	.short	(.L_4007 - .L_4006)
.L_4006:
        /*005c*/ 	.word	0x00000000
        /*0060*/ 	.short	0x0010
        /*0062*/ 	.short	0x0070
        /*0064*/ 	.byte	0x00, 0xf5, 0x21, 0x00


	//----- nvinfo : EIATTR_KPARAM_INFO
	.align		4
.L_4007:
        /*0068*/ 	.byte	0x04, 0x17
        /*006a*/ 	.short	(.L_4009 - .L_4008)
.L_4008:
        /*006c*/ 	.word	0x00000000
        /*0070*/ 	.short	0x000f
        /*0072*/ 	.short	0x0068
        /*0074*/ 	.byte	0x00, 0xf5, 0x21, 0x00


	//----- nvinfo : EIATTR_KPARAM_INFO
	.align		4
.L_4009:
        /*0078*/ 	.byte	0x04, 0x17
        /*007a*/ 	.short	(.L_4011 - .L_4010)
.L_4010:
        /*007c*/ 	.word	0x00000000
        /*0080*/ 	.short	0x000e
        /*0082*/ 	.short	0x0060
        /*0084*/ 	.byte	0x00, 0xf0, 0x11, 0x00


	//----- nvinfo : EIATTR_KPARAM_INFO
	.align		4
.L_4011:
        /*0088*/ 	.byte	0x04, 0x17
        /*008a*/ 	.short	(.L_4013 - .L_4012)
.L_4012:
        /*008c*/ 	.word	0x00000000
        /*0090*/ 	.short	0x000d
        /*0092*/ 	.short	0x005c
        /*0094*/ 	.byte	0x00, 0xf0, 0x11, 0x00


	//----- nvinfo : EIATTR_KPARAM_INFO
	.align		4
.L_4013:
        /*0098*/ 	.byte	0x04, 0x17
        /*009a*/ 	.short	(.L_4015 - .L_4014)
.L_4014:
        /*009c*/ 	.word	0x00000000
        /*00a0*/ 	.short	0x000c
        /*00a2*/ 	.short	0x0058
        /*00a4*/ 	.byte	0x00, 0xf0, 0x11, 0x00


	//----- nvinfo : EIATTR_KPARAM_INFO
	.align		4
.L_4015:
        /*00a8*/ 	.byte	0x04, 0x17
        /*00aa*/ 	.short	(.L_4017 - .L_4016)
.L_4016:
        /*00ac*/ 	.word	0x00000000
        /*00b0*/ 	.short	0x000b
        /*00b2*/ 	.short	0x0050
        /*00b4*/ 	.byte	0x00, 0xf5, 0x21, 0x00


	//----- nvinfo : EIATTR_KPARAM_INFO
	.align		4
.L_4017:
        /*00b8*/ 	.byte	0x04, 0x17
        /*00ba*/ 	.short	(.L_4019 - .L_4018)
.L_4018:
        /*00bc*/ 	.word	0x00000000
        /*00c0*/ 	.short	0x000a
        /*00c2*/ 	.short	0x0048
        /*00c4*/ 	.byte	0x00, 0xf0, 0x11, 0x00


	//----- nvinfo : EIATTR_KPARAM_INFO
	.align		4
.L_4019:
        /*00c8*/ 	.byte	0x04, 0x17
        /*00ca*/ 	.short	(.L_4021 - .L_4020)
.L_4020:
        /*00cc*/ 	.word	0x00000000
        /*00d0*/ 	.short	0x0009
        /*00d2*/ 	.short	0x0040
        /*00d4*/ 	.byte	0x00, 0xf5, 0x21, 0x00


	//----- nvinfo : EIATTR_KPARAM_INFO
	.align		4
.L_4021:
        /*00d8*/ 	.byte	0x04, 0x17
        /*00da*/ 	.short	(.L_4023 - .L_4022)
.L_4022:
        /*00dc*/ 	.word	0x00000000
        /*00e0*/ 	.short	0x0008
        /*00e2*/ 	.short	0x0038
        /*00e4*/ 	.byte	0x00, 0xf5, 0x21, 0x00


	//----- nvinfo : EIATTR_KPARAM_INFO
	.align		4
.L_4023:
        /*00e8*/ 	.byte	0x04, 0x17
        /*00ea*/ 	.short	(.L_4025 - .L_4024)
.L_4024:
        /*00ec*/ 	.word	0x00000000
        /*00f0*/ 	.short	0x0007
        /*00f2*/ 	.short	0x0034
        /*00f4*/ 	.byte	0x00, 0xf0, 0x11, 0x00


	//----- nvinfo : EIATTR_KPARAM_INFO
	.align		4
.L_4025:
        /*00f8*/ 	.byte	0x04, 0x17
        /*00fa*/ 	.short	(.L_4027 - .L_4026)
.L_4026:
        /*00fc*/ 	.word	0x00000000
        /*0100*/ 	.short	0x0006
        /*0102*/ 	.short	0x0030
        /*0104*/ 	.byte	0x00, 0xf0, 0x11, 0x00


	//----- nvinfo : EIATTR_KPARAM_INFO
	.align		4
.L_4027:
        /*0108*/ 	.byte	0x04, 0x17
        /*010a*/ 	.short	(.L_4029 - .L_4028)
.L_4028:
        /*010c*/ 	.word	0x00000000
        /*0110*/ 	.short	0x0005
        /*0112*/ 	.short	0x0028
        /*0114*/ 	.byte	0x00, 0xf5, 0x21, 0x00


	//----- nvinfo : EIATTR_KPARAM_INFO
	.align		4
.L_4029:
        /*0118*/ 	.byte	0x04, 0x17
        /*011a*/ 	.short	(.L_4031 - .L_4030)
.L_4030:
        /*011c*/ 	.word	0x00000000
        /*0120*/ 	.short	0x0004
        /*0122*/ 	.short	0x0020
        /*0124*/ 	.byte	0x00, 0xf5, 0x21, 0x00


	//----- nvinfo : EIATTR_KPARAM_INFO
	.align		4
.L_4031:
        /*0128*/ 	.byte	0x04, 0x17
        /*012a*/ 	.short	(.L_4033 - .L_4032)
.L_4032:
        /*012c*/ 	.word	0x00000000
        /*0130*/ 	.short	0x0003
        /*0132*/ 	.short	0x0018
        /*0134*/ 	.byte	0x00, 0xf5, 0x21, 0x00


	//----- nvinfo : EIATTR_KPARAM_INFO
	.align		4
.L_4033:
        /*0138*/ 	.byte	0x04, 0x17
        /*013a*/ 	.short	(.L_4035 - .L_4034)
.L_4034:
        /*013c*/ 	.word	0x00000000
        /*0140*/ 	.short	0x0002
        /*0142*/ 	.short	0x0010
        /*0144*/ 	.byte	0x00, 0xf5, 0x21, 0x00


	//----- nvinfo : EIATTR_KPARAM_INFO
	.align		4
.L_4035:
        /*0148*/ 	.byte	0x04, 0x17
        /*014a*/ 	.short	(.L_4037 - .L_4036)
.L_4036:
        /*014c*/ 	.word	0x00000000
        /*0150*/ 	.short	0x0001
        /*0152*/ 	.short	0x0008
        /*0154*/ 	.byte	0x00, 0xf5, 0x21, 0x00


	//----- nvinfo : EIATTR_KPARAM_INFO
	.align		4
.L_4037:
        /*0158*/ 	.byte	0x04, 0x17
        /*015a*/ 	.short	(.L_4039 - .L_4038)
.L_4038:
        /*015c*/ 	.word	0x00000000
        /*0160*/ 	.short	0x0000
        /*0162*/ 	.short	0x0000
        /*0164*/ 	.byte	0x00, 0xf5, 0x21, 0x00


	//----- nvinfo : EIATTR_SPARSE_MMA_MASK
	.align		4
.L_4039:
        /*0168*/ 	.byte	0x03, 0x50
        /*016a*/ 	.short	0x0000


	//----- nvinfo : EIATTR_MAXREG_COUNT
	.align		4
        /*016c*/ 	.byte	0x03, 0x1b
        /*016e*/ 	.short	0x00ff


	//----- nvinfo : EIATTR_NUM_BARRIERS
	.align		4
        /*0170*/ 	.byte	0x02, 0x4c
        /*0172*/ 	.byte	0x01
	.zero		1


	//----- nvinfo : EIATTR_EXTERNS
	.align		4
        /*0174*/ 	.byte	0x04, 0x0f
        /*0176*/ 	.short	(.L_4041 - .L_4040)


	//   ....[0]....
	.align		4
.L_4040:
        /*0178*/ 	.word	index@(__assertfail)


	//----- nvinfo : EIATTR_MERCURY_ISA_VERSION
	.align		4
.L_4041:
        /*017c*/ 	.byte	0x03, 0x5f
        /*017e*/ 	.short	0x0101


	//----- nvinfo : EIATTR_COOP_GROUP_MASK_REGIDS
	.align		4
        /*0180*/ 	.byte	0x04, 0x29
        /*0182*/ 	.short	(.L_4043 - .L_4042)


	//   ....[0]....
.L_4042:
        /*0184*/ 	.word	0xffffffff


	//   ....[1]....
        /*0188*/ 	.word	0xffffffff


	//   ....[2]....
        /*018c*/ 	.word	0xffffffff


	//   ....[3]....
        /*0190*/ 	.word	0xffffffff


	//   ....[4]....
        /*0194*/ 	.word	0xffffffff


	//   ....[5]....
        /*0198*/ 	.word	0xffffffff


	//   ....[6]....
        /*019c*/ 	.word	0xffffffff


	//   ....[7]....
        /*01a0*/ 	.word	0xffffffff


	//   ....[8]....
        /*01a4*/ 	.word	0xffffffff


	//   ....[9]....
        /*01a8*/ 	.word	0xffffffff


	//   ....[10]....
        /*01ac*/ 	.word	0xffffffff


	//   ....[11]....
        /*01b0*/ 	.word	0xffffffff


	//   ....[12]....
        /*01b4*/ 	.word	0xffffffff


	//   ....[13]....
        /*01b8*/ 	.word	0xffffffff


	//   ....[14]....
        /*01bc*/ 	.word	0xffffffff


	//   ....[15]....
        /*01c0*/ 	.word	0xffffffff


	//   ....[16]....
        /*01c4*/ 	.word	0xffffffff


	//   ....[17]....
        /*01c8*/ 	.word	0xffffffff


	//   ....[18]....
        /*01cc*/ 	.word	0xffffffff


	//   ....[19]....
        /*01d0*/ 	.word	0xffffffff


	//   ....[20]....
        /*01d4*/ 	.word	0xffffffff


	//   ....[21]....
        /*01d8*/ 	.word	0xffffffff


	//   ....[22]....
        /*01dc*/ 	.word	0xffffffff


	//   ....[23]....
        /*01e0*/ 	.word	0xffffffff


	//   ....[24]....
        /*01e4*/ 	.word	0xffffffff


	//   ....[25]....
        /*01e8*/ 	.word	0xffffffff


	//   ....[26]....
        /*01ec*/ 	.word	0xffffffff


	//   ....[27]....
        /*01f0*/ 	.word	0xffffffff


	//   ....[28]....
        /*01f4*/ 	.word	0x0500000f


	//   ....[29]....
        /*01f8*/ 	.word	0x0500000f


	//   ....[30]....
        /*01fc*/ 	.word	0x0500000f


	//   ....[31]....
        /*0200*/ 	.word	0x0500000f


	//   ....[32]....
        /*0204*/ 	.word	0x0500000f


	//   ....[33]....
        /*0208*/ 	.word	0x0500000f


	//   ....[34]....
        /*020c*/ 	.word	0x0500000f


	//   ....[35]....
        /*0210*/ 	.word	0x0500000f


	//   ....[36]....
        /*0214*/ 	.word	0x0500000f


	//   ....[37]....
        /*0218*/ 	.word	0x0500000f


	//   ....[38]....
        /*021c*/ 	.word	0x0500000f


	//   ....[39]....
        /*0220*/ 	.word	0x0500000f


	//   ....[40]....
        /*0224*/ 	.word	0x0500000f


	//   ....[41]....
        /*0228*/ 	.word	0x0500000f


	//   ....[42]....
        /*022c*/ 	.word	0x0500000f


	//   ....[43]....
        /*0230*/ 	.word	0x0500000f


	//   ....[44]....
        /*0234*/ 	.word	0x0500000f


	//   ....[45]....
        /*0238*/ 	.word	0x0500000f


	//   ....[46]....
        /*023c*/ 	.word	0x0500000f


	//   ....[47]....
        /*0240*/ 	.word	0x0500000f


	//   ....[48]....
        /*0244*/ 	.word	0x0500000f


	//   ....[49]....
        /*0248*/ 	.word	0x0500000f


	//   ....[50]....
        /*024c*/ 	.word	0x0500000f


	//   ....[51]....
        /*0250*/ 	.word	0x0500000f


	//   ....[52]....
        /*0254*/ 	.word	0x0500000f


	//   ....[53]....
        /*0258*/ 	.word	0x0500000f


	//   ....[54]....
        /*025c*/ 	.word	0x0500000f


	//   ....[55]....
        /*0260*/ 	.word	0x0500000f


	//   ....[56]....
        /*0264*/ 	.word	0x0500000f


	//----- nvinfo : EIATTR_COOP_GROUP_INSTR_OFFSETS
	.align		4
.L_4043:
        /*0268*/ 	.byte	0x04, 0x28
        /*026a*/ 	.short	(.L_4045 - .L_4044)


	//   ....[0]....
.L_4044:
        /*026c*/ 	.word	0x00000b30


	//   ....[1]....
        /*0270*/ 	.word	0x00000b50


	//   ....[2]....
        /*0274*/ 	.word	0x00000b70


	//   ....[3]....
        /*0278*/ 	.word	0x00000b90


	//   ....[4]....
        /*027c*/ 	.word	0x00000bb0


	//   ....[5]....
        /*0280*/ 	.word	0x00000cc0


	//   ....[6]....
        /*0284*/ 	.word	0x00000ce0


	//   ....[7]....
        /*0288*/ 	.word	0x00000d00


	//   ....[8]....
        /*028c*/ 	.word	0x00001b50


	//   ....[9]....
        /*0290*/ 	.word	0x00001b80


	//   ....[10]....
        /*0294*/ 	.word	0x00001ba0


	//   ....[11]....
        /*0298*/ 	.word	0x00001bc0


	//   ....[12]....
        /*029c*/ 	.word	0x00001be0


	//   ....[13]....
        /*02a0*/ 	.word	0x00001c30


	//   ....[14]....
        /*02a4*/ 	.word	0x00001c50


	//   ....[15]....
        /*02a8*/ 	.word	0x00001c70


	//   ....[16]....
        /*02ac*/ 	.word	0x00002c50


	//   ....[17]....
        /*02b0*/ 	.word	0x00002c90


	//   ....[18]....
        /*02b4*/ 	.word	0x00002cd0


	//   ....[19]....
        /*02b8*/ 	.word	0x00002cf0


	//   ....[20]....
        /*02bc*/ 	.word	0x00002d00


	//   ....[21]....
        /*02c0*/ 	.word	0x00002d10


	//   ....[22]....
        /*02c4*/ 	.word	0x00002d40


	//   ....[23]....
        /*02c8*/ 	.word	0x00002d70


	//   ....[24]....
        /*02cc*/ 	.word	0x00002de0


	//   ....[25]....
        /*02d0*/ 	.word	0x00002e00


	//   ....[26]....
        /*02d4*/ 	.word	0x00002e20


	//   ....[27]....
        /*02d8*/ 	.word	0x00002e30


	//   ....[28]....
        /*02dc*/ 	.word	0x000038e0


	//   ....[29]....
        /*02e0*/ 	.word	0x00003940


	//   ....[30]....
        /*02e4*/ 	.word	0x000039a0


	//   ....[31]....
        /*02e8*/ 	.word	0x00003a00


	//   ....[32]....
        /*02ec*/ 	.word	0x00003a60


	//   ....[33]....
        /*02f0*/ 	.word	0x00003ae0


	//   ....[34]....
        /*02f4*/ 	.word	0x00003b40


	//   ....[35]....
        /*02f8*/ 	.word	0x00003ba0


	//   ....[36]....
        /*02fc*/ 	.word	0x00003c20


	//   ....[37]....
        /*0300*/ 	.word	0x00003c80


	//   ....[38]....
        /*0304*/ 	.word	0x00003d00


	//   ....[39]....
        /*0308*/ 	.word	0x00003d60


	//   ....[40]....
        /*030c*/ 	.word	0x00003dd0


	//   ....[41]....
        /*0310*/ 	.word	0x00003e30


	//   ....[42]....
        /*0314*/ 	.word	0x00003eb0


	//   ....[43]....
        /*0318*/ 	.word	0x00003f10


	//   ....[44]....
        /*031c*/ 	.word	0x00003f90


	//   ....[45]....
        /*0320*/ 	.word	0x00003ff0


	//   ....[46]....
        /*0324*/ 	.word	0x00004070


	//   ....[47]....
        /*0328*/ 	.word	0x000040d0


	//   ....[48]....
        /*032c*/ 	.word	0x00004150


	//   ....[49]....
        /*0330*/ 	.word	0x000041b0


	//   ....[50]....
        /*0334*/ 	.word	0x00004230


	//   ....[51]....
        /*0338*/ 	.word	0x00004290


	//   ....[52]....
        /*033c*/ 	.word	0x00004310


	//   ....[53]....
        /*0340*/ 	.word	0x00004370


	//   ....[54]....
        /*0344*/ 	.word	0x000043d0


	//   ....[55]....
        /*0348*/ 	.word	0x00004430


	//   ....[56]....
        /*034c*/ 	.word	0x000044a0


	//----- nvinfo : EIATTR_VRC_CTA_INIT_COUNT
	.align		4
.L_4045:
        /*0350*/ 	.byte	0x02, 0x4a
	.zero		1
	.zero		1


	//----- nvinfo : EIATTR_SYSCALL_OFFSETS
	.align		4
        /*0354*/ 	.byte	0x04, 0x46
        /*0356*/ 	.short	(.L_4047 - .L_4046)


	//   ....[0]....
.L_4046:
        /*0358*/ 	.word	0x00002b50


	//   ....[1]....
        /*035c*/ 	.word	0x00003880


	//----- nvinfo : EIATTR_EXIT_INSTR_OFFSETS
	.align		4
.L_4047:
        /*0360*/ 	.byte	0x04, 0x1c
        /*0362*/ 	.short	(.L_4049 - .L_4048)


	//   ....[0]....
.L_4048:
        /*0364*/ 	.word	0x00000090


	//   ....[1]....
        /*0368*/ 	.word	0x00003540


	//   ....[2]....
        /*036c*/ 	.word	0x00003570


	//   ....[3]....
        /*0370*/ 	.word	0x00003780


	//   ....[4]....
        /*0374*/ 	.word	0x00003890


	//----- nvinfo : EIATTR_CRS_STACK_SIZE
	.align		4
.L_4049:
        /*0378*/ 	.byte	0x04, 0x1e
        /*037a*/ 	.short	(.L_4051 - .L_4050)
.L_4050:
        /*037c*/ 	.word	0x00000000


	//----- nvinfo : EIATTR_CBANK_PARAM_SIZE
	.align		4
.L_4051:
        /*0380*/ 	.byte	0x03, 0x19
        /*0382*/ 	.short	0x008c


	//----- nvinfo : EIATTR_PARAM_CBANK
	.align		4
        /*0384*/ 	.byte	0x04, 0x0a
        /*0386*/ 	.short	(.L_4053 - .L_4052)
	.align		4
.L_4052:
        /*0388*/ 	.word	index@(.nv.constant0._ZN4vllm25paged_attention_v2_kernelI13__nv_bfloat16hLi96ELi32ELi128ELNS_18Fp8KVCacheDataTypeE2ELb1ELi512EEEvPfS3_PT_PKS4_PKT0_SA_ifPKiSC_iPKfiiiSE_SE_iiiii)
        /*038c*/ 	.short	0x0380
        /*038e*/ 	.short	0x008c


	//----- nvinfo : EIATTR_SW_WAR
	.align		4
.L_4053:
        /*0390*/ 	.byte	0x04, 0x36
        /*0392*/ 	.short	(.L_4055 - .L_4054)
.L_4054:
        /*0394*/ 	.word	0x00000008
.L_4055:


//--------------------- .nv.info._ZN4vllm25paged_attention_v2_kernelI13__nv_bfloat16hLi80ELi32ELi128ELNS_18Fp8KVCacheDataTypeE2ELb1ELi512EEEvPfS3_PT_PKS4_PKT0_SA_ifPKiSC_iPKfiiiSE_SE_iiiii --------------------------
	.section	.nv.info._ZN4vllm25paged_attention_v2_kernelI13__nv_bfloat16hLi80ELi32ELi128ELNS_18Fp8KVCacheDataTypeE2ELb1ELi512EEEvPfS3_PT_PKS4_PKT0_SA_ifPKiSC_iPKfiiiSE_SE_iiiii,"",@"SHT_CUDA_INFO"
	.sectionflags	@""
	.align	4


	//----- nvinfo : EIATTR_CUDA_API_VERSION
	.align		4
        /*0000*/ 	.byte	0x04, 0x37
        /*0002*/ 	.short	(.L_4057 - .L_4056)
.L_4056:
        /*0004*/ 	.word	0x00000082


	//----- nvinfo : EIATTR_KPARAM_INFO
	.align		4
.L_4057:
        /*0008*/ 	.byte	0x04, 0x17
        /*000a*/ 	.short	(.L_4059 - .L_4058)
.L_4058:
        /*000c*/ 	.word	0x00000000
        /*0010*/ 	.short	0x0015
        /*0012*/ 	.short	0x0088
        /*0014*/ 	.byte	0x00, 0xf0, 0x11, 0x00


	//----- nvinfo : EIATTR_KPARAM_INFO
	.align		4
.L_4059:
        /*0018*/ 	.byte	0x04, 0x17
        /*001a*/ 	.short	(.L_4061 - .L_4060)
.L_4060:
        /*001c*/ 	.word	0x00000000
        /*0020*/ 	.short	0x0014
        /*0022*/ 	.short	0x0084
        /*0024*/ 	.byte	0x00, 0xf0, 0x11, 0x00


	//----- nvinfo : EIATTR_KPARAM_INFO
	.align		4
.L_4061:
        /*0028*/ 	.byte	0x04, 0x17
        /*002a*/ 	.short	(.L_4063 - .L_4062)
.L_4062:
        /*002c*/ 	.word	0x00000000
        /*0030*/ 	.short	0x0013
        /*0032*/ 	.short	0x0080
        /*0034*/ 	.byte	0x00, 0xf0, 0x11, 0x00


	//----- nvinfo : EIATTR_KPARAM_INFO
	.align		4
.L_4063:
        /*0038*/ 	.byte	0x04, 0x17
        /*003a*/ 	.short	(.L_4065 - .L_4064)
.L_4064:
        /*003c*/ 	.word	0x00000000
        /*0040*/ 	.short	0x0012
        /*0042*/ 	.short	0x007c
        /*0044*/ 	.byte	0x00, 0xf0, 0x11, 0x00


	//----- nvinfo : EIATTR_KPARAM_INFO
	.align		4
.L_4065:
        /*0048*/ 	.byte	0x04, 0x17
        /*004a*/ 	.short	(.L_4067 - .L_4066)
.L_4066:
        /*004c*/ 	.word	0x00000000
        /*0050*/ 	.short	0x0011
        /*0052*/ 	.short	0x0078
        /*0054*/ 	.byte	0x00, 0xf0, 0x11, 0x00


	//----- nvinfo : EIATTR_KPARAM_INFO
	.align		4
.L_4067:
        /*0058*/ 	.byte	0x04, 0x17
        /*005a*/ 	.short	(.L_4069 - .L_4068)
.L_4068:
        /*005c*/ 	.word	0x00000000
        /*0060*/ 	.short	0x0010
        /*0062*/ 	.short	0x0070
        /*0064*/ 	.byte	0x00, 0xf5, 0x21, 0x00


	//----- nvinfo : EIATTR_KPARAM_INFO
	.align		4
.L_4069:
        /*0068*/ 	.byte	0x04, 0x17
        /*006a*/ 	.short	(.L_4071 - .L_4070)
.L_4070:
        /*006c*/ 	.word	0x00000000
        /*0070*/ 	.short	0x000f
        /*0072*/ 	.short	0x0068
        /*0074*/ 	.byte	0x00, 0xf5, 0x21, 0x00


	//----- nvinfo : EIATTR_KPARAM_INFO
	.align		4
.L_4071:
        /*0078*/ 	.byte	0x04, 0x17
        /*007a*/ 	.short	(.L_4073 - .L_4072)
.L_4072:
        /*007c*/ 	.word	0x00000000
        /*0080*/ 	.short	0x000e
        /*0082*/ 	.short	0x0060
        /*0084*/ 	.byte	0x00, 0xf0, 0x11, 0x00


	//----- nvinfo : EIATTR_KPARAM_INFO
	.align		4
.L_4073:
        /*0088*/ 	.byte	0x04, 0x17
        /*008a*/ 	.short	(.L_4075 - .L_4074)
.L_4074:
        /*008c*/ 	.word	0x00000000
        /*0090*/ 	.short	0x000d
        /*0092*/ 	.short	0x005c
        /*0094*/ 	.byte	0x00, 0xf0, 0x11, 0x00


	//----- nvinfo : EIATTR_KPARAM_INFO
	.align		4
.L_4075:
        /*0098*/ 	.byte	0x04, 0x17
        /*009a*/ 	.short	(.L_4077 - .L_4076)
.L_4076:
        /*009c*/ 	.word	0x00000000
        /*00a0*/ 	.short	0x000c
        /*00a2*/ 	.short	0x0058
        /*00a4*/ 	.byte	0x00, 0xf0, 0x11, 0x00


	//----- nvinfo : EIATTR_KPARAM_INFO
	.align		4
.L_4077:
        /*00a8*/ 	.byte	0x04, 0x17
        /*00aa*/ 	.short	(.L_4079 - .L_4078)
.L_4078:
        /*00ac*/ 	.word	0x00000000
        /*00b0*/ 	.short	0x000b
        /*00b2*/ 	.short	0x0050
        /*00b4*/ 	.byte	0x00, 0xf5, 0x21, 0x00


	//----- nvinfo : EIATTR_KPARAM_INFO
	.align		4
.L_4079:
        /*00b8*/ 	.byte	0x04, 0x17
        /*00ba*/ 	.short	(.L_4081 - .L_4080)
.L_4080:
        /*00bc*/ 	.word	0x00000000
        /*00c0*/ 	.short	0x000a
        /*00c2*/ 	.short	0x0048
        /*00c4*/ 	.byte	0x00, 0xf0, 0x11, 0x00


	//----- nvinfo : EIATTR_KPARAM_INFO
	.align		4
.L_4081:
        /*00c8*/ 	.byte	0x04, 0x17
        /*00ca*/ 	.short	(.L_4083 - .L_4082)
.L_4082:
        /*00cc*/ 	.word	0x00000000
        /*00d0*/ 	.short	0x0009
        /*00d2*/ 	.short	0x0040
        /*00d4*/ 	.byte	0x00, 0xf5, 0x21, 0x00


	//----- nvinfo : EIATTR_KPARAM_INFO
	.align		4
.L_4083:
        /*00d8*/ 	.byte	0x04, 0x17
        /*00da*/ 	.short	(.L_4085 - .L_4084)
.L_4084:
        /*00dc*/ 	.word	0x00000000
        /*00e0*/ 	.short	0x0008
        /*00e2*/ 	.short	0x0038
        /*00e4*/ 	.byte	0x00, 0xf5, 0x21, 0x00


	//----- nvinfo : EIATTR_KPARAM_INFO
	.align		4
.L_4085:
        /*00e8*/ 	.byte	0x04, 0x17
        /*00ea*/ 	.short	(.L_4087 - .L_4086)
.L_4086:
        /*00ec*/ 	.word	0x00000000
        /*00f0*/ 	.short	0x0007
        /*00f2*/ 	.short	0x0034
        /*00f4*/ 	.byte	0x00, 0xf0, 0x11, 0x00


	//----- nvinfo : EIATTR_KPARAM_INFO
	.align		4
.L_4087:
        /*00f8*/ 	.byte	0x04, 0x17
        /*00fa*/ 	.short	(.L_4089 - .L_4088)
.L_4088:
        /*00fc*/ 	.word	0x00000000
        /*0100*/ 	.short	0x0006
        /*0102*/ 	.short	0x0030
        /*0104*/ 	.byte	0x00, 0xf0, 0x11, 0x00


	//----- nvinfo : EIATTR_KPARAM_INFO
	.align		4
.L_4089:
        /*0108*/ 	.byte	0x04, 0x17
        /*010a*/ 	.short	(.L_4091 - .L_4090)
.L_4090:
        /*010c*/ 	.word	0x00000000
        /*0110*/ 	.short	0x0005
        /*0112*/ 	.short	0x0028
        /*0114*/ 	.byte	0x00, 0xf5, 0x21, 0x00


	//----- nvinfo : EIATTR_KPARAM_INFO
	.align		4
.L_4091:
        /*0118*/ 	.byte	0x04, 0x17
        /*011a*/ 	.short	(.L_4093 - .L_4092)
.L_4092:
        /*011c*/ 	.word	0x00000000
        /*0120*/ 	.short	0x0004
        /*0122*/ 	.short	0x0020
        /*0124*/ 	.byte	0x00, 0xf5, 0x21, 0x00


	//----- nvinfo : EIATTR_KPARAM_INFO
	.align		4
.L_4093:
        /*0128*/ 	.byte	0x04, 0x17
        /*012a*/ 	.short	(.L_4095 - .L_4094)
.L_4094:
        /*012c*/ 	.word	0x00000000
        /*0130*/ 	.short	0x0003
        /*0132*/ 	.short	0x0018
        /*0134*/ 	.byte	0x00, 0xf5, 0x21, 0x00


	//----- nvinfo : EIATTR_KPARAM_INFO
	.align		4
.L_4095:
        /*0138*/ 	.byte	0x04, 0x17
        /*013a*/ 	.short	(.L_4097 - .L_4096)
.L_4096:
        /*013c*/ 	.word	0x00000000
        /*0140*/ 	.short	0x0002
        /*0142*/ 	.short	0x0010
        /*0144*/ 	.byte	0x00, 0xf5, 0x21, 0x00


	//----- nvinfo : EIATTR_KPARAM_INFO
	.align		4
.L_4097:
        /*0148*/ 	.byte	0x04, 0x17
        /*014a*/ 	.short	(.L_4099 - .L_4098)
.L_4098:
        /*014c*/ 	.word	0x00000000
        /*0150*/ 	.short	0x0001
        /*0152*/ 	.short	0x0008
        /*0154*/ 	.byte	0x00, 0xf5, 0x21, 0x00


	//----- nvinfo : EIATTR_KPARAM_INFO
	.align		4
.L_4099:
        /*0158*/ 	.byte	0x04, 0x17
        /*015a*/ 	.short	(.L_4101 - .L_4100)
.L_4100:
        /*015c*/ 	.word	0x00000000
        /*0160*/ 	.short	0x0000
        /*0162*/ 	.short	0x0000
        /*0164*/ 	.byte	0x00, 0xf5, 0x21, 0x00


	//----- nvinfo : EIATTR_SPARSE_MMA_MASK
	.align		4
.L_4101:
        /*0168*/ 	.byte	0x03, 0x50
        /*016a*/ 	.short	0x0000


	//----- nvinfo : EIATTR_MAXREG_COUNT
	.align		4
        /*016c*/ 	.byte	0x03, 0x1b
        /*016e*/ 	.short	0x00ff


	//----- nvinfo : EIATTR_NUM_BARRIERS
	.align		4
        /*0170*/ 	.byte	0x02, 0x4c
        /*0172*/ 	.byte	0x01
	.zero		1


	//----- nvinfo : EIATTR_EXTERNS
	.align		4
        /*0174*/ 	.byte	0x04, 0x0f
        /*0176*/ 	.short	(.L_4103 - .L_4102)


	//   ....[0]....
	.align		4
.L_4102:
        /*0178*/ 	.word	index@(__assertfail)


	//----- nvinfo : EIATTR_MERCURY_ISA_VERSION
	.align		4
.L_4103:
        /*017c*/ 	.byte	0x03, 0x5f
        /*017e*/ 	.short	0x0101


	//----- nvinfo : EIATTR_COOP_GROUP_MASK_REGIDS
	.align		4
        /*0180*/ 	.byte	0x04, 0x29
        /*0182*/ 	.short	(.L_4105 - .L_4104)


	//   ....[0]....
.L_4104:
        /*0184*/ 	.word	0xffffffff


	//   ....[1]....
        /*0188*/ 	.word	0xffffffff


	//   ....[2]....
        /*018c*/ 	.word	0xffffffff


	//   ....[3]....
        /*0190*/ 	.word	0xffffffff


	//   ....[4]....
        /*0194*/ 	.word	0xffffffff


	//   ....[5]....
        /*0198*/ 	.word	0xffffffff


	//   ....[6]....
        /*019c*/ 	.word	0xffffffff


	//   ....[7]....
        /*01a0*/ 	.word	0xffffffff


	//   ....[8]....
        /*01a4*/ 	.word	0xffffffff


	//   ....[9]....
        /*01a8*/ 	.word	0xffffffff


	//   ....[10]....
        /*01ac*/ 	.word	0xffffffff


	//   ....[11]....
        /*01b0*/ 	.word	0xffffffff


	//   ....[12]....
        /*01b4*/ 	.word	0xffffffff


	//   ....[13]....
        /*01b8*/ 	.word	0xffffffff


	//   ....[14]....
        /*01bc*/ 	.word	0xffffffff


	//   ....[15]....
        /*01c0*/ 	.word	0xffffffff


	//   ....[16]....
        /*01c4*/ 	.word	0xffffffff


	//   ....[17]....
        /*01c8*/ 	.word	0xffffffff


	//   ....[18]....
        /*01cc*/ 	.word	0xffffffff


	//   ....[19]....
        /*01d0*/ 	.word	0xffffffff


	//   ....[20]....
        /*01d4*/ 	.word	0xffffffff


	//   ....[21]....
        /*01d8*/ 	.word	0xffffffff


	//   ....[22]....
        /*01dc*/ 	.word	0xffffffff


	//   ....[23]....
        /*01e0*/ 	.word	0xffffffff


	//   ....[24]....
        /*01e4*/ 	.word	0xffffffff


	//   ....[25]....
        /*01e8*/ 	.word	0xffffffff


	//   ....[26]....
        /*01ec*/ 	.word	0x0500000f


	//   ....[27]....
        /*01f0*/ 	.word	0x0500000f


	//   ....[28]....
        /*01f4*/ 	.word	0x0500000f


	//   ....[29]....
        /*01f8*/ 	.word	0x0500000f


	//   ....[30]....
        /*01fc*/ 	.word	0x0500000f


	//   ....[31]....
        /*0200*/ 	.word	0x0500000f


	//   ....[32]....
        /*0204*/ 	.word	0x0500000f


	//   ....[33]....
        /*0208*/ 	.word	0x0500000f


	//   ....[34]....
        /*020c*/ 	.word	0x0500000f


	//   ....[35]....
        /*0210*/ 	.word	0x0500000f


	//   ....[36]....
        /*0214*/ 	.word	0x0500000f


	//   ....[37]....
        /*0218*/ 	.word	0x0500000f


	//   ....[38]....
        /*021c*/ 	.word	0x0500000f


	//   ....[39]....
        /*0220*/ 	.word	0x0500000f


	//   ....[40]....
        /*0224*/ 	.word	0x0500000f


	//   ....[41]....
        /*0228*/ 	.word	0x0500000f


	//   ....[42]....
        /*022c*/ 	.word	0x0500000f


	//   ....[43]....
        /*0230*/ 	.word	0x0500000f


	//   ....[44]....
        /*0234*/ 	.word	0x0500000f


	//   ....[45]....
        /*0238*/ 	.word	0x0500000f


	//   ....[46]....
        /*023c*/ 	.word	0x0500000f


	//   ....[47]....
        /*0240*/ 	.word	0x0500000f


	//   ....[48]....
        /*0244*/ 	.word	0x0500000f


	//   ....[49]....
        /*0248*/ 	.word	0x0500000f


	//   ....[50]....
        /*024c*/ 	.word	0x0500000f


	//----- nvinfo : EIATTR_COOP_GROUP_INSTR_OFFSETS
	.align		4
.L_4105:
        /*0250*/ 	.byte	0x04, 0x28
        /*0252*/ 	.short	(.L_4107 - .L_4106)


	//   ....[0]....
.L_4106:
        /*0254*/ 	.word	0x00000b30


	//   ....[1]....
        /*0258*/ 	.word	0x00000b50


	//   ....[2]....
        /*025c*/ 	.word	0x00000b70


	//   ....[3]....
        /*0260*/ 	.word	0x00000b90


	//   ....[4]....
        /*0264*/ 	.word	0x00000bb0


	//   ....[5]....
        /*0268*/ 	.word	0x00000cc0


	//   ....[6]....
        /*026c*/ 	.word	0x00000ce0


	//   ....[7]....
        /*0270*/ 	.word	0x00000d00


	//   ....[8]....
        /*0274*/ 	.word	0x00001b50


	//   ....[9]....
        /*0278*/ 	.word	0x00001b80


	//   ....[10]....
        /*027c*/ 	.word	0x00001ba0


	//   ....[11]....
        /*0280*/ 	.word	0x00001bc0


	//   ....[12]....
        /*0284*/ 	.word	0x00001be0


	//   ....[13]....
        /*0288*/ 	.word	0x00001c30


	//   ....[14]....
        /*028c*/ 	.word	0x00001c50


	//   ....[15]....
        /*0290*/ 	.word	0x00001c70


	//   ....[16]....
        /*0294*/ 	.word	0x00002cf0


	//   ....[17]....
        /*0298*/ 	.word	0x00002d00


	//   ....[18]....
        /*029c*/ 	.word	0x00002d10


	//   ....[19]....
        /*02a0*/ 	.word	0x00002d20


	//   ....[20]....
        /*02a4*/ 	.word	0x00002d30


	//   ....[21]....
        /*02a8*/ 	.word	0x00002d40


	//   ....[22]....
        /*02ac*/ 	.word	0x00002d50


	//   ....[23]....
        /*02b0*/ 	.word	0x00002d70


	//   ....[24]....
        /*02b4*/ 	.word	0x00002d90


	//   ....[25]....
        /*02b8*/ 	.word	0x00002db0


	//   ....[26]....
        /*02bc*/ 	.word	0x00003770


	//   ....[27]....
        /*02c0*/ 	.word	0x000037d0


	//   ....[28]....
        /*02c4*/ 	.word	0x00003830


	//   ....[29]....
        /*02c8*/ 	.word	0x00003890


	//   ....[30]....
        /*02cc*/ 	.word	0x000038f0


	//   ....[31]....
        /*02d0*/ 	.word	0x00003970


	//   ....[32]....
        /*02d4*/ 	.word	0x000039e0


	//   ....[33]....
        /*02d8*/ 	.word	0x00003a40


	//   ....[34]....
        /*02dc*/ 	.word	0x00003ac0


	//   ....[35]....
        /*02e0*/ 	.word	0x00003b20


	//   ....[36]....
        /*02e4*/ 	.word	0x00003ba0


	//   ....[37]....
        /*02e8*/ 	.word	0x00003c00


	//   ....[38]....
        /*02ec*/ 	.word	0x00003c80


	//   ....[39]....
        /*02f0*/ 	.word	0x00003ce0


	//   ....[40]....
        /*02f4*/ 	.word	0x00003d60


	//   ....[41]....
        /*02f8*/ 	.word	0x00003dc0


	//   ....[42]....
        /*02fc*/ 	.word	0x00003e40


	//   ....[43]....
        /*0300*/ 	.word	0x00003ea0


	//   ....[44]....
        /*0304*/ 	.word	0x00003f20


	//   ....[45]....
        /*0308*/ 	.word	0x00003f80


	//   ....[46]....
        /*030c*/ 	.word	0x00004000


	//   ....[47]....
        /*0310*/ 	.word	0x00004060


	//   ....[48]....
        /*0314*/ 	.word	0x000040d0


	//   ....[49]....
        /*0318*/ 	.word	0x00004130


	//   ....[50]....
        /*031c*/ 	.word	0x000041a0


	//----- nvinfo : EIATTR_VRC_CTA_INIT_COUNT
	.align		4
.L_4107:
        /*0320*/ 	.byte	0x02, 0x4a
	.zero		1
	.zero		1


	//----- nvinfo : EIATTR_SYSCALL_OFFSETS
	.align		4
        /*0324*/ 	.byte	0x04, 0x46
        /*0326*/ 	.short	(.L_4109 - .L_4108)


	//   ....[0]....
.L_4108:
        /*0328*/ 	.word	0x00002b50


	//   ....[1]....
        /*032c*/ 	.word	0x00003710


	//----- nvinfo : EIATTR_EXIT_INSTR_OFFSETS
	.align		4
.L_4109:
        /*0330*/ 	.byte	0x04, 0x1c
        /*0332*/ 	.short	(.L_4111 - .L_4110)


	//   ....[0]....
.L_4110:
        /*0334*/ 	.word	0x00000090


	//   ....[1]....
        /*0338*/ 	.word	0x00003410


	//   ....[2]....
        /*033c*/ 	.word	0x00003440


	//   ....[3]....
        /*0340*/ 	.word	0x00003610


	//   ....[4]....
        /*0344*/ 	.word	0x00003720


	//----- nvinfo : EIATTR_CRS_STACK_SIZE
	.align		4
.L_4111:
        /*0348*/ 	.byte	0x04, 0x1e
        /*034a*/ 	.short	(.L_4113 - .L_4112)
.L_4112:
        /*034c*/ 	.word	0x00000000


	//----- nvinfo : EIATTR_CBANK_PARAM_SIZE
	.align		4
.L_4113:
        /*0350*/ 	.byte	0x03, 0x19
        /*0352*/ 	.short	0x008c


	//----- nvinfo : EIATTR_PARAM_CBANK
	.align		4
        /*0354*/ 	.byte	0x04, 0x0a
        /*0356*/ 	.short	(.L_4115 - .L_4114)
	.align		4
.L_4114:
        /*0358*/ 	.word	index@(.nv.constant0._ZN4vllm25paged_attention_v2_kernelI13__nv_bfloat16hLi80ELi32ELi128ELNS_18Fp8KVCacheDataTypeE2ELb1ELi512EEEvPfS3_PT_PKS4_PKT0_SA_ifPKiSC_iPKfiiiSE_SE_iiiii)
        /*035c*/ 	.short	0x0380
        /*035e*/ 	.short	0x008c


	//----- nvinfo : EIATTR_SW_WAR
	.align		4
.L_4115:
        /*0360*/ 	.byte	0x04, 0x36
        /*0362*/ 	.short	(.L_4117 - .L_4116)
.L_4116:
        /*0364*/ 	.word	0x00000008
.L_4117:


//--------------------- .nv.info._ZN4vllm25paged_attention_v2_kernelI13__nv_bfloat16hLi64ELi32ELi128ELNS_18Fp8KVCacheDataTypeE2ELb1ELi512EEEvPfS3_PT_PKS4_PKT0_SA_ifPKiSC_iPKfiiiSE_SE_iiiii --------------------------
	.section	.nv.info._ZN4vllm25paged_attention_v2_kernelI13__nv_bfloat16hLi64ELi32ELi128ELNS_18Fp8KVCacheDataTypeE2ELb1ELi512EEEvPfS3_PT_PKS4_PKT0_SA_ifPKiSC_iPKfiiiSE_SE_iiiii,"",@"SHT_CUDA_INFO"
	.sectionflags	@""
	.align	4


	//----- nvinfo : EIATTR_CUDA_API_VERSION
	.align		4
        /*0000*/ 	.byte	0x04, 0x37
        /*0002*/ 	.short	(.L_4119 - .L_4118)
.L_4118:
        /*0004*/ 	.word	0x00000082


	//----- nvinfo : EIATTR_KPARAM_INFO
	.align		4
.L_4119:
        /*0008*/ 	.byte	0x04, 0x17
        /*000a*/ 	.short	(.L_4121 - .L_4120)
.L_4120:
        /*000c*/ 	.word	0x00000000
        /*0010*/ 	.short	0x0015
        /*0012*/ 	.short	0x0088
        /*0014*/ 	.byte	0x00, 0xf0, 0x11, 0x00


	//----- nvinfo : EIATTR_KPARAM_INFO
	.align		4
.L_4121:
        /*0018*/ 	.byte	0x04, 0x17
        /*001a*/ 	.short	(.L_4123 - .L_4122)
.L_4122:
        /*001c*/ 	.word	0x00000000
        /*0020*/ 	.short	0x0014
        /*0022*/ 	.short	0x0084
        /*0024*/ 	.byte	0x00, 0xf0, 0x11, 0x00


	//----- nvinfo : EIATTR_KPARAM_INFO
	.align		4
.L_4123:
        /*0028*/ 	.byte	0x04, 0x17
        /*002a*/ 	.short	(.L_4125 - .L_4124)
.L_4124:
        /*002c*/ 	.word	0x00000000
        /*0030*/ 	.short	0x0013
        /*0032*/ 	.short	0x0080
        /*0034*/ 	.byte	0x00, 0xf0, 0x11, 0x00


	//----- nvinfo : EIATTR_KPARAM_INFO
	.align		4
.L_4125:
        /*0038*/ 	.byte	0x04, 0x17
        /*003a*/ 	.short	(.L_4127 - .L_4126)
.L_4126:
        /*003c*/ 	.word	0x00000000
        /*0040*/ 	.short	0x0012
        /*0042*/ 	.short	0x007c
        /*0044*/ 	.byte	0x00, 0xf0, 0x11, 0x00


	//----- nvinfo : EIATTR_KPARAM_INFO
	.align		4
.L_4127:
        /*0048*/ 	.byte	0x04, 0x17
        /*004a*/ 	.short	(.L_4129 - .L_4128)
.L_4128:
        /*004c*/ 	.word	0x00000000
        /*0050*/ 	.short	0x0011
        /*0052*/ 	.short	0x0078
        /*0054*/ 	.byte	0x00, 0xf0, 0x11, 0x00


	//----- nvinfo : EIATTR_KPARAM_INFO
	.align		4
.L_4129:
        /*0058*/ 	.byte	0x04, 0x17
        /*005a*/ 	.short	(.L_4131 - .L_4130)
.L_4130:
        /*005c*/ 	.word	0x00000000
        /*0060*/ 	.short	0x0010
        /*0062*/ 	.short	0x0070
        /*0064*/ 	.byte	0x00, 0xf5, 0x21, 0x00


	//----- nvinfo : EIATTR_KPARAM_INFO
	.align		4
.L_4131:
        /*0068*/ 	.byte	0x04, 0x17
        /*006a*/ 	.short	(.L_4133 - .L_4132)
.L_4132:
        /*006c*/ 	.word	0x00000000
        /*0070*/ 	.short	0x000f
        /*0072*/ 	.short	0x0068
        /*0074*/ 	.byte	0x00, 0xf5, 0x21, 0x00


	//----- nvinfo : EIATTR_KPARAM_INFO
	.align		4
.L_4133:
        /*0078*/ 	.byte	0x04, 0x17
        /*007a*/ 	.short	(.L_4135 - .L_4134)
.L_4134:
        /*007c*/ 	.word	0x00000000
        /*0080*/ 	.short	0x000e
        /*0082*/ 	.short	0x0060
        /*0084*/ 	.byte	0x00, 0xf0, 0x11, 0x00


	//----- nvinfo : EIATTR_KPARAM_INFO
	.align		4
.L_4135:
        /*0088*/ 	.byte	0x04, 0x17
        /*008a*/ 	.short	(.L_4137 - .L_4136)
.L_4136:
        /*008c*/ 	.word	0x00000000
        /*0090*/ 	.short	0x000d
        /*0092*/ 	.short	0x005c
        /*0094*/ 	.byte	0x00, 0xf0, 0x11, 0x00


	//----- nvinfo : EIATTR_KPARAM_INFO
	.align		4
.L_4137:
        /*0098*/ 	.byte	0x04, 0x17
        /*009a*/ 	.short	(.L_4139 - .L_4138)
.L_4138:
        /*009c*/ 	.word	0x00000000
        /*00a0*/ 	.short	0x000c
        /*00a2*/ 	.short	0x0058
        /*00a4*/ 	.byte	0x00, 0xf0, 0x11, 0x00


	//----- nvinfo : EIATTR_KPARAM_INFO
	.align		4
.L_4139:
        /*00a8*/ 	.byte	0x04, 0x17
        /*00aa*/ 	.short	(.L_4141 - .L_4140)
.L_4140:
        /*00ac*/ 	.word	0x00000000
        /*00b0*/ 	.short	0x000b
        /*00b2*/ 	.short	0x0050
        /*00b4*/ 	.byte	0x00, 0xf5, 0x21, 0x00


	//----- nvinfo : EIATTR_KPARAM_INFO
	.align		4
.L_4141:
        /*00b8*/ 	.byte	0x04, 0x17
        /*00ba*/ 	.short	(.L_4143 - .L_4142)
.L_4142:
        /*00bc*/ 	.word	0x00000000
        /*00c0*/ 	.short	0x000a
        /*00c2*/ 	.short	0x0048
        /*00c4*/ 	.byte	0x00, 0xf0, 0x11, 0x00


	//----- nvinfo : EIATTR_KPARAM_INFO
	.align		4
.L_4143:
        /*00c8*/ 	.byte	0x04, 0x17
        /*00ca*/ 	.short	(.L_4145 - .L_4144)
.L_4144:
        /*00cc*/ 	.word	0x00000000
        /*00d0*/ 	.short	0x0009
        /*00d2*/ 	.short	0x0040
        /*00d4*/ 	.byte	0x00, 0xf5, 0x21, 0x00


	//----- nvinfo : EIATTR_KPARAM_INFO
	.align		4
.L_4145:
        /*00d8*/ 	.byte	0x04, 0x17
        /*00da*/ 	.short	(.L_4147 - .L_4146)
.L_4146:
        /*00dc*/ 	.word	0x00000000
        /*00e0*/ 	.short	0x0008
        /*00e2*/ 	.short	0x0038
        /*00e4*/ 	.byte	0x00, 0xf5, 0x21, 0x00


	//----- nvinfo : EIATTR_KPARAM_INFO
	.align		4
.L_4147:
        /*00e8*/ 	.byte	0x04, 0x17
        /*00ea*/ 	.short	(.L_4149 - .L_4148)
.L_4148:
        /*00ec*/ 	.word	0x00000000
        /*00f0*/ 	.short	0x0007
        /*00f2*/ 	.short	0x0034
        /*00f4*/ 	.byte	0x00, 0xf0, 0x11, 0x00


	//----- nvinfo : EIATTR_KPARAM_INFO
	.align		4
.L_4149:
        /*00f8*/ 	.byte	0x04, 0x17
        /*00fa*/ 	.short	(.L_4151 - .L_4150)
.L_4150:
        /*00fc*/ 	.word	0x00000000
        /*0100*/ 	.short	0x0006
        /*0102*/ 	.short	0x0030
        /*0104*/ 	.byte	0x00, 0xf0, 0x11, 0x00


	//----- nvinfo : EIATTR_KPARAM_INFO
	.align		4
.L_4151:
        /*0108*/ 	.byte	0x04, 0x17
        /*010a*/ 	.short	(.L_4153 - .L_4152)
.L_4152:
        /*010c*/ 	.word	0x00000000
        /*0110*/ 	.short	0x0005
        /*0112*/ 	.short	0x0028
        /*0114*/ 	.byte	0x00, 0xf5, 0x21, 0x00


	//----- nvinfo : EIATTR_KPARAM_INFO
	.align		4
.L_4153:
        /*0118*/ 	.byte	0x04, 0x17
        /*011a*/ 	.short	(.L_4155 - .L_4154)
.L_4154:
        /*011c*/ 	.word	0x00000000
        /*0120*/ 	.short	0x0004
        /*0122*/ 	.short	0x0020
        /*0124*/ 	.byte	0x00, 0xf5, 0x21, 0x00


	//----- nvinfo : EIATTR_KPARAM_INFO
	.align		4
.L_4155:
        /*0128*/ 	.byte	0x04, 0x17
        /*012a*/ 	.short	(.L_4157 - .L_4156)
.L_4156:
        /*012c*/ 	.word	0x00000000
        /*0130*/ 	.short	0x0003
        /*0132*/ 	.short	0x0018
        /*0134*/ 	.byte	0x00, 0xf5, 0x21, 0x00


	//----- nvinfo : EIATTR_KPARAM_INFO
	.align		4
.L_4157:
        /*0138*/ 	.byte	0x04, 0x17
        /*013a*/ 	.short	(.L_4159 - .L_4158)
.L_4158:
        /*013c*/ 	.word	0x00000000
        /*0140*/ 	.short	0x0002
        /*0142*/ 	.short	0x0010
        /*0144*/ 	.byte	0x00, 0xf5, 0x21, 0x00


	//----- nvinfo : EIATTR_KPARAM_INFO
	.align		4
.L_4159:
        /*0148*/ 	.byte	0x04, 0x17
        /*014a*/ 	.short	(.L_4161 - .L_4160)
.L_4160:
        /*014c*/ 	.word	0x00000000
        /*0150*/ 	.short	0x0001
        /*0152*/ 	.short	0x0008
        /*0154*/ 	.byte	0x00, 0xf5, 0x21, 0x00


	//----- nvinfo : EIATTR_KPARAM_INFO
	.align		4
.L_4161:
        /*0158*/ 	.byte	0x04, 0x17
        /*015a*/ 	.short	(.L_4163 - .L_4162)
.L_4162:
        /*015c*/ 	.word	0x00000000
        /*0160*/ 	.short	0x0000
        /*0162*/ 	.short	0x0000
        /*0164*/ 	.byte	0x00, 0xf5, 0x21, 0x00


	//----- nvinfo : EIATTR_SPARSE_MMA_MASK
	.align		4
.L_4163:
        /*0168*/ 	.byte	0x03, 0x50
        /*016a*/ 	.short	0x0000


	//----- nvinfo : EIATTR_MAXREG_COUNT
	.align		4
        /*016c*/ 	.byte	0x03, 0x1b
        /*016e*/ 	.short	0x00ff


	//----- nvinfo : EIATTR_NUM_BARRIERS
	.align		4
        /*0170*/ 	.byte	0x02, 0x4c
        /*0172*/ 	.byte	0x01
	.zero		1


	//----- nvinfo : EIATTR_EXTERNS
	.align		4
        /*0174*/ 	.byte	0x04, 0x0f
        /*0176*/ 	.short	(.L_4165 - .L_4164)


	//   ....[0]....
	.align		4
.L_4164:
        /*0178*/ 	.word	index@(__assertfail)


	//----- nvinfo : EIATTR_MERCURY_ISA_VERSION
	.align		4
.L_4165:
        /*017c*/ 	.byte	0x03, 0x5f
        /*017e*/ 	.short	0x0101


	//----- nvinfo : EIATTR_COOP_GROUP_MASK_REGIDS
	.align		4
        /*0180*/ 	.byte	0x04, 0x29
        /*0182*/ 	.short	(.L_4167 - .L_4166)


	//   ....[0]....
.L_4166:
        /*0184*/ 	.word	0xffffffff


	//   ....[1]....
        /*0188*/ 	.word	0xffffffff


	//   ....[2]....
        /*018c*/ 	.word	0xffffffff


	//   ....[3]....
        /*0190*/ 	.word	0xffffffff


	//   ....[4]....
        /*0194*/ 	.word	0xffffffff


	//   ....[5]....
        /*0198*/ 	.word	0xffffffff


	//   ....[6]....
        /*019c*/ 	.word	0xffffffff


	//   ....[7]....
        /*01a0*/ 	.word	0xffffffff


	//   ....[8]....
        /*01a4*/ 	.word	0xffffffff


	//   ....[9]....
        /*01a8*/ 	.word	0xffffffff


	//   ....[10]....
        /*01ac*/ 	.word	0xffffffff


	//   ....[11]....
        /*01b0*/ 	.word	0xffffffff


	//   ....[12]....
        /*01b4*/ 	.word	0xffffffff


	//   ....[13]....
        /*01b8*/ 	.word	0xffffffff


	//   ....[14]....
        /*01bc*/ 	.word	0xffffffff


	//   ....[15]....
        /*01c0*/ 	.word	0xffffffff


	//   ....[16]....
        /*01c4*/ 	.word	0xffffffff


	//   ....[17]....
        /*01c8*/ 	.word	0xffffffff


	//   ....[18]....
        /*01cc*/ 	.word	0xffffffff


	//   ....[19]....
        /*01d0*/ 	.word	0xffffffff


	//   ....[20]....
        /*01d4*/ 	.word	0xffffffff


	//   ....[21]....
        /*01d8*/ 	.word	0xffffffff


	//   ....[22]....
        /*01dc*/ 	.word	0xffffffff


	//   ....[23]....
        /*01e0*/ 	.word	0xffffffff


	//   ....[24]....
        /*01e4*/ 	.word	0x0500000f


	//   ....[25]....
        /*01e8*/ 	.word	0x0500000f


	//   ....[26]....
        /*01ec*/ 	.word	0x0500000f


	//   ....[27]....
        /*01f0*/ 	.word	0x0500000f


	//   ....[28]....
        /*01f4*/ 	.word	0x0500000f


	//   ....[29]....
        /*01f8*/ 	.word	0x0500000f


	//   ....[30]....
        /*01fc*/ 	.word	0x0500000f


	//   ....[31]....
        /*0200*/ 	.word	0x0500000f


	//   ....[32]....
        /*0204*/ 	.word	0x0500000f


	//   ....[33]....
        /*0208*/ 	.word	0x0500000f


	//   ....[34]....
        /*020c*/ 	.word	0x0500000f


	//   ....[35]....
        /*0210*/ 	.word	0x0500000f


	//   ....[36]....
        /*0214*/ 	.word	0x0500000f


	//   ....[37]....
        /*0218*/ 	.word	0x0500000f


	//   ....[38]....
        /*021c*/ 	.word	0x0500000f


	//   ....[39]....
        /*0220*/ 	.word	0x0500000f


	//   ....[40]....
        /*0224*/ 	.word	0x0500000f


	//   ....[41]....
        /*0228*/ 	.word	0x0500000f


	//   ....[42]....
        /*022c*/ 	.word	0x0500000f


	//   ....[43]....
        /*0230*/ 	.word	0x0500000f


	//   ....[44]....
        /*0234*/ 	.word	0x0500000f


	//----- nvinfo : EIATTR_COOP_GROUP_INSTR_OFFSETS
	.align		4
.L_4167:
        /*0238*/ 	.byte	0x04, 0x28
        /*023a*/ 	.short	(.L_4169 - .L_4168)


	//   ....[0]....
.L_4168:
        /*023c*/ 	.word	0x00000b30


	//   ....[1]....
        /*0240*/ 	.word	0x00000b50


	//   ....[2]....
        /*0244*/ 	.word	0x00000b70


	//   ....[3]....
        /*0248*/ 	.word	0x00000b90


	//   ....[4]....
        /*024c*/ 	.word	0x00000bb0


	//   ....[5]....
        /*0250*/ 	.word	0x00000cc0


	//   ....[6]....
        /*0254*/ 	.word	0x00000ce0


	//   ....[7]....
        /*0258*/ 	.word	0x00000d00


	//   ....[8]....
        /*025c*/ 	.word	0x00001b50


	//   ....[9]....
        /*0260*/ 	.word	0x00001b80


	//   ....[10]....
        /*0264*/ 	.word	0x00001ba0


	//   ....[11]....
        /*0268*/ 	.word	0x00001bc0


	//   ....[12]....
        /*026c*/ 	.word	0x00001be0


	//   ....[13]....
        /*0270*/ 	.word	0x00001c30


	//   ....[14]....
        /*0274*/ 	.word	0x00001c50


	//   ....[15]....
        /*0278*/ 	.word	0x00001c70


	//   ....[16]....
        /*027c*/ 	.word	0x00002ca0


	//   ....[17]....
        /*0280*/ 	.word	0x00002cc0


	//   ....[18]....
        /*0284*/ 	.word	0x00002cd0


	//   ....[19]....
        /*0288*/ 	.word	0x00002ce0


	//   ....[20]....
        /*028c*/ 	.word	0x00002cf0


	//   ....[21]....
        /*0290*/ 	.word	0x00002d00


	//   ....[22]....
        /*0294*/ 	.word	0x00002d10


	//   ....[23]....
        /*0298*/ 	.word	0x00002d30


	//   ....[24]....
        /*029c*/ 	.word	0x00003650


	//   ....[25]....
        /*02a0*/ 	.word	0x000036b0


	//   ....[26]....
        /*02a4*/ 	.word	0x00003710


	//   ....[27]....
        /*02a8*/ 	.word	0x00003770


	//   ....[28]....
        /*02ac*/ 	.word	0x000037d0


	//   ....[29]....
        /*02b0*/ 	.word	0x00003850


	//   ....[30]....
        /*02b4*/ 	.word	0x000038b0


	//   ....[31]....
        /*02b8*/ 	.word	0x00003910


	//   ....[32]....
        /*02bc*/ 	.word	0x00003990


	//   ....[33]....
        /*02c0*/ 	.word	0x000039f0


	//   ....[34]....
        /*02c4*/ 	.word	0x00003a70


	//   ....[35]....
        /*02c8*/ 	.word	0x00003ad0


	//   ....[36]....
        /*02cc*/ 	.word	0x00003b50


	//   ....[37]....
        /*02d0*/ 	.word	0x00003bb0


	//   ....[38]....
        /*02d4*/ 	.word	0x00003c30


	//   ....[39]....
        /*02d8*/ 	.word	0x00003c90


	//   ....[40]....
        /*02dc*/ 	.word	0x00003d10


	//   ....[41]....
        /*02e0*/ 	.word	0x00003d70


	//   ....[42]....
        /*02e4*/ 	.word	0x00003df0


	//   ....[43]....
        /*02e8*/ 	.word	0x00003e50


	//   ....[44]....
        /*02ec*/ 	.word	0x00003ed0


	//----- nvinfo : EIATTR_VRC_CTA_INIT_COUNT
	.align		4
.L_4169:
        /*02f0*/ 	.byte	0x02, 0x4a
	.zero		1
	.zero		1


	//----- nvinfo : EIATTR_SYSCALL_OFFSETS
	.align		4
        /*02f4*/ 	.byte	0x04, 0x46
        /*02f6*/ 	.short	(.L_4171 - .L_4170)


	//   ....[0]....
.L_4170:
        /*02f8*/ 	.word	0x00002b50


	//   ....[1]....
        /*02fc*/ 	.word	0x000035f0


	//----- nvinfo : EIATTR_EXIT_INSTR_OFFSETS
	.align		4
.L_4171:
        /*0300*/ 	.byte	0x04, 0x1c
        /*0302*/ 	.short	(.L_4173 - .L_4172)


	//   ....[0]....
.L_4172:
        /*0304*/ 	.word	0x00000090


	//   ....[1]....
        /*0308*/ 	.word	0x00003330


	//   ....[2]....
        /*030c*/ 	.word	0x00003360


	//   ....[3]....
        /*0310*/ 	.word	0x000034f0


	//   ....[4]....
        /*0314*/ 	.word	0x00003600


	//----- nvinfo : EIATTR_CRS_STACK_SIZE
	.align		4
.L_4173:
        /*0318*/ 	.byte	0x04, 0x1e
        /*031a*/ 	.short	(.L_4175 - .L_4174)
.L_4174:
        /*031c*/ 	.word	0x00000000


	//----- nvinfo : EIATTR_CBANK_PARAM_SIZE
	.align		4
.L_4175:
        /*0320*/ 	.byte	0x03, 0x19
        /*0322*/ 	.short	0x008c


	//----- nvinfo : EIATTR_PARAM_CBANK
	.align		4
        /*0324*/ 	.byte	0x04, 0x0a
        /*0326*/ 	.short	(.L_4177 - .L_4176)
	.align		4
.L_4176:
        /*0328*/ 	.word	index@(.nv.constant0._ZN4vllm25paged_attention_v2_kernelI13__nv_bfloat16hLi64ELi32ELi128ELNS_18Fp8KVCacheDataTypeE2ELb1ELi512EEEvPfS3_PT_PKS4_PKT0_SA_ifPKiSC_iPKfiiiSE_SE_iiiii)
        /*032c*/ 	.short	0x0380
        /*032e*/ 	.short	0x008c


	//----- nvinfo : EIATTR_SW_WAR
	.align		4
.L_4177:
        /*0330*/ 	.byte	0x04, 0x36
        /*0332*/ 	.short	(.L_4179 - .L_4178)
.L_4178:
        /*0334*/ 	.word	0x00000008
.L_4179:


//--------------------- .nv.info._ZN4vllm25paged_attention_v2_kernelI13__nv_bfloat16hLi32ELi32ELi128ELNS_18Fp8KVCacheDataTypeE2ELb1ELi512EEEvPfS3_PT_PKS4_PKT0_SA_ifPKiSC_iPKfiiiSE_SE_iiiii --------------------------
	.section	.nv.info._ZN4vllm25paged_attention_v2_kernelI13__nv_bfloat16hLi32ELi32ELi128ELNS_18Fp8KVCacheDataTypeE2ELb1ELi512EEEvPfS3_PT_PKS4_PKT0_SA_ifPKiSC_iPKfiiiSE_SE_iiiii,"",@"SHT_CUDA_INFO"
	.sectionflags	@""
	.align	4


	//----- nvinfo : EIATTR_CUDA_API_VERSION
	.align		4
        /*0000*/ 	.byte	0x04, 0x37
        /*0002*/ 	.short	(.L_4181 - .L_4180)
.L_4180:
        /*0004*/ 	.word	0x00000082


	//----- nvinfo : EIATTR_KPARAM_INFO
	.align		4
.L_4181:
        /*0008*/ 	.byte	0x04, 0x17
        /*000a*/ 	.short	(.L_4183 - .L_4182)
.L_4182:
        /*000c*/ 	.word	0x00000000
        /*0010*/ 	.short	0x0015
        /*0012*/ 	.short	0x0088
        /*0014*/ 	.byte	0x00, 0xf0, 0x11, 0x00


	//----- nvinfo : EIATTR_KPARAM_INFO
	.align		4
.L_4183:
        /*0018*/ 	.byte	0x04, 0x17
        /*001a*/ 	.short	(.L_4185 - .L_4184)
.L_4184:
        /*001c*/ 	.word	0x00000000
        /*0020*/ 	.short	0x0014
        /*0022*/ 	.short	0x0084
        /*0024*/ 	.byte	0x00, 0xf0, 0x11, 0x00


	//----- nvinfo : EIATTR_KPARAM_INFO
	.align		4
.L_4185:
        /*0028*/ 	.byte	0x04, 0x17
        /*002a*/ 	.short	(.L_4187 - .L_4186)
.L_4186:
        /*002c*/ 	.word	0x00000000
        /*0030*/ 	.short	0x0013
        /*0032*/ 	.short	0x0080
        /*0034*/ 	.byte	0x00, 0xf0, 0x11, 0x00


	//----- nvinfo : EIATTR_KPARAM_INFO
	.align		4
.L_4187:
        /*0038*/ 	.byte	0x04, 0x17
        /*003a*/ 	.short	(.L_4189 - .L_4188)
.L_4188:
        /*003c*/ 	.word	0x00000000
        /*0040*/ 	.short	0x0012
        /*0042*/ 	.short	0x007c
        /*0044*/ 	.byte	0x00, 0xf0, 0x11, 0x00


	//----- nvinfo : EIATTR_KPARAM_INFO
	.align		4
.L_4189:
        /*0048*/ 	.byte	0x04, 0x17
        /*004a*/ 	.short	(.L_4191 - .L_4190)
.L_4190:
        /*004c*/ 	.word	0x00000000
        /*0050*/ 	.short	0x0011
        /*0052*/ 	.short	0x0078
        /*0054*/ 	.byte	0x00, 0xf0, 0x11, 0x00


	//----- nvinfo : EIATTR_KPARAM_INFO
	.align		4
.L_4191:
        /*0058*/ 	.byte	0x04, 0x17
        /*005a*/ 	.short	(.L_4193 - .L_4192)
.L_4192:
        /*005c*/ 	.word	0x00000000
        /*0060*/ 	.short	0x0010
        /*0062*/ 	.short	0x0070
        /*0064*/ 	.byte	0x00, 0xf5, 0x21, 0x00


	//----- nvinfo : EIATTR_KPARAM_INFO
	.align		4
.L_4193:
        /*0068*/ 	.byte	0x04, 0x17
        /*006a*/ 	.short	(.L_4195 - .L_4194)
.L_4194:
        /*006c*/ 	.word	0x00000000
        /*0070*/ 	.short	0x000f
        /*0072*/ 	.short	0x0068
        /*0074*/ 	.byte	0x00, 0xf5, 0x21, 0x00


	//----- nvinfo : EIATTR_KPARAM_INFO
	.align		4
.L_4195:
        /*0078*/ 	.byte	0x04, 0x17
        /*007a*/ 	.short	(.L_4197 - .L_4196)
.L_4196:
        /*007c*/ 	.word	0x00000000
        /*0080*/ 	.short	0x000e
        /*0082*/ 	.short	0x0060
        /*0084*/ 	.byte	0x00, 0xf0, 0x11, 0x00


	//----- nvinfo : EIATTR_KPARAM_INFO
	.align		4
.L_4197:
        /*0088*/ 	.byte	0x04, 0x17
        /*008a*/ 	.short	(.L_4199 - .L_4198)
.L_4198:
        /*008c*/ 	.word	0x00000000
        /*0090*/ 	.short	0x000d
        /*0092*/ 	.short	0x005c
        /*0094*/ 	.byte	0x00, 0xf0, 0x11, 0x00


	//----- nvinfo : EIATTR_KPARAM_INFO
	.align		4
.L_4199:
        /*0098*/ 	.byte	0x04, 0x17
        /*009a*/ 	.short	(.L_4201 - .L_4200)
.L_4200:
        /*009c*/ 	.word	0x00000000
        /*00a0*/ 	.short	0x000c
        /*00a2*/ 	.short	0x0058
        /*00a4*/ 	.byte	0x00, 0xf0, 0x11, 0x00


	//----- nvinfo : EIATTR_KPARAM_INFO
	.align		4
.L_4201:
        /*00a8*/ 	.byte	0x04, 0x17
        /*00aa*/ 	.short	(.L_4203 - .L_4202)
.L_4202:
        /*00ac*/ 	.word	0x00000000
        /*00b0*/ 	.short	0x000b
        /*00b2*/ 	.short	0x0050
        /*00b4*/ 	.byte	0x00, 0xf5, 0x21, 0x00


	//----- nvinfo : EIATTR_KPARAM_INFO
	.align		4
.L_4203:
        /*00b8*/ 	.byte	0x04, 0x17
        /*00ba*/ 	.short	(.L_4205 - .L_4204)
.L_4204:
        /*00bc*/ 	.word	0x00000000
        /*00c0*/ 	.short	0x000a
        /*00c2*/ 	.short	0x0048
        /*00c4*/ 	.byte	0x00, 0xf0, 0x11, 0x00


	//----- nvinfo : EIATTR_KPARAM_INFO
	.align		4
.L_4205:
        /*00c8*/ 	.byte	0x04, 0x17
        /*00ca*/ 	.short	(.L_4207 - .L_4206)
.L_4206:
        /*00cc*/ 	.word	0x00000000
        /*00d0*/ 	.short	0x0009
        /*00d2*/ 	.short	0x0040
        /*00d4*/ 	.byte	0x00, 0xf5, 0x21, 0x00


	//----- nvinfo : EIATTR_KPARAM_INFO
	.align		4
.L_4207:
        /*00d8*/ 	.byte	0x04, 0x17
        /*00da*/ 	.short	(.L_4209 - .L_4208)
.L_4208:
        /*00dc*/ 	.word	0x00000000
        /*00e0*/ 	.short	0x0008
        /*00e2*/ 	.short	0x0038
        /*00e4*/ 	.byte	0x00, 0xf5, 0x21, 0x00


	//----- nvinfo : EIATTR_KPARAM_INFO
	.align		4
.L_4209:
        /*00e8*/ 	.byte	0x04, 0x17
        /*00ea*/ 	.short	(.L_4211 - .L_4210)
.L_4210:
        /*00ec*/ 	.word	0x00000000
        /*00f0*/ 	.short	0x0007
        /*00f2*/ 	.short	0x0034
        /*00f4*/ 	.byte	0x00, 0xf0, 0x11, 0x00


	//----- nvinfo : EIATTR_KPARAM_INFO
	.align		4
.L_4211:
        /*00f8*/ 	.byte	0x04, 0x17
        /*00fa*/ 	.short	(.L_4213 - .L_4212)
.L_4212:
        /*00fc*/ 	.word	0x00000000
        /*0100*/ 	.short	0x0006
        /*0102*/ 	.short	0x0030
        /*0104*/ 	.byte	0x00, 0xf0, 0x11, 0x00


	//----- nvinfo : EIATTR_KPARAM_INFO
	.align		4
.L_4213:
        /*0108*/ 	.byte	0x04, 0x17
        /*010a*/ 	.short	(.L_4215 - .L_4214)
.L_4214:
        /*010c*/ 	.word	0x00000000
        /*0110*/ 	.short	0x0005
        /*0112*/ 	.short	0x0028
        /*0114*/ 	.byte	0x00, 0xf5, 0x21, 0x00


	//----- nvinfo : EIATTR_KPARAM_INFO
	.align		4
.L_4215:
        /*0118*/ 	.byte	0x04, 0x17
        /*011a*/ 	.short	(.L_4217 - .L_4216)
.L_4216:
        /*011c*/ 	.word	0x00000000
        /*0120*/ 	.short	0x0004
        /*0122*/ 	.short	0x0020
        /*0124*/ 	.byte	0x00, 0xf5, 0x21, 0x00


	//----- nvinfo : EIATTR_KPARAM_INFO
	.align		4
.L_4217:
        /*0128*/ 	.byte	0x04, 0x17
        /*012a*/ 	.short	(.L_4219 - .L_4218)
.L_4218:
        /*012c*/ 	.word	0x00000000
        /*0130*/ 	.short	0x0003
        /*0132*/ 	.short	0x0018
        /*0134*/ 	.byte	0x00, 0xf5, 0x21, 0x00


	//----- nvinfo : EIATTR_KPARAM_INFO
	.align		4
.L_4219:
        /*0138*/ 	.byte	0x04, 0x17
        /*013a*/ 	.short	(.L_4221 - .L_4220)
.L_4220:
        /*013c*/ 	.word	0x00000000
        /*0140*/ 	.short	0x0002
        /*0142*/ 	.short	0x0010
        /*0144*/ 	.byte	0x00, 0xf5, 0x21, 0x00


	//----- nvinfo : EIATTR_KPARAM_INFO
	.align		4
.L_4221:
        /*0148*/ 	.byte	0x04, 0x17
        /*014a*/ 	.short	(.L_4223 - .L_4222)
.L_4222:
        /*014c*/ 	.word	0x00000000
        /*0150*/ 	.short	0x0001
        /*0152*/ 	.short	0x0008
        /*0154*/ 	.byte	0x00, 0xf5, 0x21, 0x00


	//----- nvinfo : EIATTR_KPARAM_INFO
	.align		4
.L_4223:
        /*0158*/ 	.byte	0x04, 0x17
        /*015a*/ 	.short	(.L_4225 - .L_4224)
.L_4224:
        /*015c*/ 	.word	0x00000000
        /*0160*/ 	.short	0x0000
        /*0162*/ 	.short	0x0000
        /*0164*/ 	.byte	0x00, 0xf5, 0x21, 0x00


	//----- nvinfo : EIATTR_SPARSE_MMA_MASK
	.align		4
.L_4225:
        /*0168*/ 	.byte	0x03, 0x50
        /*016a*/ 	.short	0x0000


	//----- nvinfo : EIATTR_MAXREG_COUNT
	.align		4
        /*016c*/ 	.byte	0x03, 0x1b
        /*016e*/ 	.short	0x00ff


	//----- nvinfo : EIATTR_NUM_BARRIERS
	.align		4
        /*0170*/ 	.byte	0x02, 0x4c
        /*0172*/ 	.byte	0x01
	.zero		1


	//----- nvinfo : EIATTR_EXTERNS
	.align		4
        /*0174*/ 	.byte	0x04, 0x0f
        /*0176*/ 	.short	(.L_4227 - .L_4226)


	//   ....[0]....
	.align		4
.L_4226:
        /*0178*/ 	.word	index@(__assertfail)


	//----- nvinfo : EIATTR_MERCURY_ISA_VERSION
	.align		4
.L_4227:
        /*017c*/ 	.byte	0x03, 0x5f
        /*017e*/ 	.short	0x0101


	//----- nvinfo : EIATTR_COOP_GROUP_MASK_REGIDS
	.align		4
        /*0180*/ 	.byte	0x04, 0x29
        /*0182*/ 	.short	(.L_4229 - .L_4228)


	//   ....[0]....
.L_4228:
        /*0184*/ 	.word	0xffffffff


	//   ....[1]....
        /*0188*/ 	.word	0xffffffff


	//   ....[2]....
        /*018c*/ 	.word	0xffffffff


	//   ....[3]....
        /*0190*/ 	.word	0xffffffff


	//   ....[4]....
        /*0194*/ 	.word	0xffffffff


	//   ....[5]....
        /*0198*/ 	.word	0xffffffff


	//   ....[6]....
        /*019c*/ 	.word	0xffffffff


	//   ....[7]....
        /*01a0*/ 	.word	0xffffffff


	//   ....[8]....
        /*01a4*/ 	.word	0xffffffff


	//   ....[9]....
        /*01a8*/ 	.word	0xffffffff


	//   ....[10]....
        /*01ac*/ 	.word	0xffffffff


	//   ....[11]....
        /*01b0*/ 	.word	0xffffffff


	//   ....[12]....
        /*01b4*/ 	.word	0xffffffff


	//   ....[13]....
        /*01b8*/ 	.word	0xffffffff


	//   ....[14]....
        /*01bc*/ 	.word	0xffffffff


	//   ....[15]....
        /*01c0*/ 	.word	0xffffffff


	//   ....[16]....
        /*01c4*/ 	.word	0xffffffff


	//   ....[17]....
        /*01c8*/ 	.word	0xffffffff


	//   ....[18]....
        /*01cc*/ 	.word	0xffffffff


	//   ....[19]....
        /*01d0*/ 	.word	0xffffffff


	//   ....[20]....
        /*01d4*/ 	.word	0x0500000f


	//   ....[21]....
        /*01d8*/ 	.word	0x0500000f


	//   ....[22]....
        /*01dc*/ 	.word	0x0500000f


	//   ....[23]....
        /*01e0*/ 	.word	0x0500000f


	//   ....[24]....
        /*01e4*/ 	.word	0x0500000f


	//   ....[25]....
        /*01e8*/ 	.word	0x0500000f


	//   ....[26]....
        /*01ec*/ 	.word	0x0500000f


	//   ....[27]....
        /*01f0*/ 	.word	0x0500000f


	//   ....[28]....
        /*01f4*/ 	.word	0x0500000f


	//   ....[29]....
        /*01f8*/ 	.word	0x0500000f


	//   ....[30]....
        /*01fc*/ 	.word	0x0500000f


	//   ....[31]....
        /*0200*/ 	.word	0x0500000f


	//   ....[32]....
        /*0204*/ 	.word	0x0500000f


	//----- nvinfo : EIATTR_COOP_GROUP_INSTR_OFFSETS
	.align		4
.L_4229:
        /*0208*/ 	.byte	0x04, 0x28
        /*020a*/ 	.short	(.L_4231 - .L_4230)


	//   ....[0]....
.L_4230:
        /*020c*/ 	.word	0x00000b60


	//   ....[1]....
        /*0210*/ 	.word	0x00000b80


	//   ....[2]....
        /*0214*/ 	.word	0x00000ba0


	//   ....[3]....
        /*0218*/ 	.word	0x00000bc0


	//   ....[4]....
        /*021c*/ 	.word	0x00000be0


	//   ....[5]....
        /*0220*/ 	.word	0x00000ce0


	//   ....[6]....
        /*0224*/ 	.word	0x00000d00


	//   ....[7]....
        /*0228*/ 	.word	0x00000d30


	//   ....[8]....
        /*022c*/ 	.word	0x00001b70


	//   ....[9]....
        /*0230*/ 	.word	0x00001ba0


	//   ....[10]....
        /*0234*/ 	.word	0x00001bc0


	//   ....[11]....
        /*0238*/ 	.word	0x00001be0


	//   ....[12]....
        /*023c*/ 	.word	0x00001c00


	//   ....[13]....
        /*0240*/ 	.word	0x00001c50


	//   ....[14]....
        /*0244*/ 	.word	0x00001c70


	//   ....[15]....
        /*0248*/ 	.word	0x00001c90


	//   ....[16]....
        /*024c*/ 	.word	0x00002c30


	//   ....[17]....
        /*0250*/ 	.word	0x00002c40


	//   ....[18]....
        /*0254*/ 	.word	0x00002c50


	//   ....[19]....
        /*0258*/ 	.word	0x00002c60


	//   ....[20]....
        /*025c*/ 	.word	0x000032b0


	//   ....[21]....
        /*0260*/ 	.word	0x00003310


	//   ....[22]....
        /*0264*/ 	.word	0x00003370


	//   ....[23]....
        /*0268*/ 	.word	0x000033d0


	//   ....[24]....
        /*026c*/ 	.word	0x00003430


	//   ....[25]....
        /*0270*/ 	.word	0x000034b0


	//   ....[26]....
        /*0274*/ 	.word	0x00003510


	//   ....[27]....
        /*0278*/ 	.word	0x00003570


	//   ....[28]....
        /*027c*/ 	.word	0x000035f0


	//   ....[29]....
        /*0280*/ 	.word	0x00003650


	//   ....[30]....
        /*0284*/ 	.word	0x000036d0


	//   ....[31]....
        /*0288*/ 	.word	0x00003730


	//   ....[32]....
        /*028c*/ 	.word	0x000037a0


	//----- nvinfo : EIATTR_VRC_CTA_INIT_COUNT
	.align		4
.L_4231:
        /*0290*/ 	.byte	0x02, 0x4a
	.zero		1
	.zero		1


	//----- nvinfo : EIATTR_SYSCALL_OFFSETS
	.align		4
        /*0294*/ 	.byte	0x04, 0x46
        /*0296*/ 	.short	(.L_4233 - .L_4232)


	//   ....[0]....
.L_4232:
        /*0298*/ 	.word	0x00002b60


	//   ....[1]....
        /*029c*/ 	.word	0x00003250


	//----- nvinfo : EIATTR_EXIT_INSTR_OFFSETS
	.align		4
.L_4233:
        /*02a0*/ 	.byte	0x04, 0x1c
        /*02a2*/ 	.short	(.L_4235 - .L_4234)


	//   ....[0]....
.L_4234:
        /*02a4*/ 	.word	0x00000090


	//   ....[1]....
        /*02a8*/ 	.word	0x00002fd0


	//   ....[2]....
        /*02ac*/ 	.word	0x00003000


	//   ....[3]....
        /*02b0*/ 	.word	0x00003150


	//   ....[4]....
        /*02b4*/ 	.word	0x00003260


	//----- nvinfo : EIATTR_CRS_STACK_SIZE
	.align		4
.L_4235:
        /*02b8*/ 	.byte	0x04, 0x1e
        /*02ba*/ 	.short	(.L_4237 - .L_4236)
.L_4236:
        /*02bc*/ 	.word	0x00000000


	//----- nvinfo : EIATTR_CBANK_PARAM_SIZE
	.align		4
.L_4237:
        /*02c0*/ 	.byte	0x03, 0x19
        /*02c2*/ 	.short	0x008c


	//----- nvinfo : EIATTR_PARAM_CBANK
	.align		4
        /*02c4*/ 	.byte	0x04, 0x0a
        /*02c6*/ 	.short	(.L_4239 - .L_4238)
	.align		4
.L_4238:
        /*02c8*/ 	.word	index@(.nv.constant0._ZN4vllm25paged_attention_v2_kernelI13__nv_bfloat16hLi32ELi32ELi128ELNS_18Fp8KVCacheDataTypeE2ELb1ELi512EEEvPfS3_PT_PKS4_PKT0_SA_ifPKiSC_iPKfiiiSE_SE_iiiii)
        /*02cc*/ 	.short	0x0380
        /*02ce*/ 	.short	0x008c


	//----- nvinfo : EIATTR_SW_WAR
	.align		4
.L_4239:
        /*02d0*/ 	.byte	0x04, 0x36
        /*02d2*/ 	.short	(.L_4241 - .L_4240)
.L_4240:
        /*02d4*/ 	.word	0x00000008
.L_4241:


//--------------------- .nv.info._ZN4vllm25paged_attention_v2_kernelI13__nv_bfloat16hLi256ELi16ELi128ELNS_18Fp8KVCacheDataTypeE2ELb0ELi512EEEvPfS3_PT_PKS4_PKT0_SA_ifPKiSC_iPKfiiiSE_SE_iiiii --------------------------
	.section	.nv.info._ZN4vllm25paged_attention_v2_kernelI13__nv_bfloat16hLi256ELi16ELi128ELNS_18Fp8KVCacheDataTypeE2ELb0ELi512EEEvPfS3_PT_PKS4_PKT0_SA_ifPKiSC_iPKfiiiSE_SE_iiiii,"",@"SHT_CUDA_INFO"
	.sectionflags	@""
	.align	4


	//----- nvinfo : EIATTR_CUDA_API_VERSION
	.align		4
        /*0000*/ 	.byte	0x04, 0x37
        /*0002*/ 	.short	(.L_4243 - .L_4242)
.L_4242:
        /*0004*/ 	.word	0x00000082


	//----- nvinfo : EIATTR_KPARAM_INFO
	.align		4
.L_4243:
        /*0008*/ 	.byte	0x04, 0x17
        /*000a*/ 	.short	(.L_4245 - .L_4244)
.L_4244:
        /*000c*/ 	.word	0x00000000
        /*0010*/ 	.short	0x0015
        /*0012*/ 	.short	0x0088
        /*0014*/ 	.byte	0x00, 0xf0, 0x11, 0x00


	//----- nvinfo : EIATTR_KPARAM_INFO
	.align		4
.L_4245:
        /*0018*/ 	.byte	0x04, 0x17
        /*001a*/ 	.short	(.L_4247 - .L_4246)
.L_4246:
        /*001c*/ 	.word	0x00000000
        /*0020*/ 	.short	0x0014
        /*0022*/ 	.short	0x0084
        /*0024*/ 	.byte	0x00, 0xf0, 0x11, 0x00


	//----- nvinfo : EIATTR_KPARAM_INFO
	.align		4
.L_4247:
        /*0028*/ 	.byte	0x04, 0x17
        /*002a*/ 	.short	(.L_4249 - .L_4248)
.L_4248:
        /*002c*/ 	.word	0x00000000
        /*0030*/ 	.short	0x0013
        /*0032*/ 	.short	0x0080
        /*0034*/ 	.byte	0x00, 0xf0, 0x11, 0x00


	//----- nvinfo : EIATTR_KPARAM_INFO
	.align		4
.L_4249:
        /*0038*/ 	.byte	0x04, 0x17
        /*003a*/ 	.short	(.L_4251 - .L_4250)
.L_4250:
        /*003c*/ 	.word	0x00000000
        /*0040*/ 	.short	0x0012
        /*0042*/ 	.short	0x007c
        /*0044*/ 	.byte	0x00, 0xf0, 0x11, 0x00


	//----- nvinfo : EIATTR_KPARAM_INFO
	.align		4
.L_4251:
        /*0048*/ 	.byte	0x04, 0x17
        /*004a*/ 	.short	(.L_4253 - .L_4252)
.L_4252:
        /*004c*/ 	.word	0x00000000
        /*0050*/ 	.short	0x0011
        /*0052*/ 	.short	0x0078
        /*0054*/ 	.byte	0x00, 0xf0, 0x11, 0x00


	//----- nvinfo : EIATTR_KPARAM_INFO
	.align		4
.L_4253:
        /*0058*/ 	.byte	0x04, 0x17
        /*005a*/ 	.short	(.L_4255 - .L_4254)
.L_4254:
        /*005c*/ 	.word	0x00000000
        /*0060*/ 	.short	0x0010
        /*0062*/ 	.short	0x0070
        /*0064*/ 	.byte	0x00, 0xf5, 0x21, 0x00


	//----- nvinfo : EIATTR_KPARAM_INFO
	.align		4
.L_4255:
        /*0068*/ 	.byte	0x04, 0x17
        /*006a*/ 	.short	(.L_4257 - .L_4256)
.L_4256:
        /*006c*/ 	.word	0x00000000
        /*0070*/ 	.short	0x000f
        /*0072*/ 	.short	0x0068
        /*0074*/ 	.byte	0x00, 0xf5, 0x21, 0x00


	//----- nvinfo : EIATTR_KPARAM_INFO
	.align		4
.L_4257:
        /*0078*/ 	.byte	0x04, 0x17
        /*007a*/ 	.short	(.L_4259 - .L_4258)
.L_4258:
        /*007c*/ 	.word	0x00000000
        /*0080*/ 	.short	0x000e
        /*0082*/ 	.short	0x0060
        /*0084*/ 	.byte	0x00, 0xf0, 0x11, 0x00


	//----- nvinfo : EIATTR_KPARAM_INFO
	.align		4
.L_4259:
        /*0088*/ 	.byte	0x04, 0x17
        /*008a*/ 	.short	(.L_4261 - .L_4260)
.L_4260:
        /*008c*/ 	.word	0x00000000
        /*0090*/ 	.short	0x000d
        /*0092*/ 	.short	0x005c
        /*0094*/ 	.byte	0x00, 0xf0, 0x11, 0x00


	//----- nvinfo : EIATTR_KPARAM_INFO
	.align		4
.L_4261:
        /*0098*/ 	.byte	0x04, 0x17
        /*009a*/ 	.short	(.L_4263 - .L_4262)
.L_4262:
        /*009c*/ 	.word	0x00000000
        /*00a0*/ 	.short	0x000c
        /*00a2*/ 	.short	0x0058
        /*00a4*/ 	.byte	0x00, 0xf0, 0x11, 0x00


	//----- nvinfo : EIATTR_KPARAM_INFO
	.align		4
.L_4263:
        /*00a8*/ 	.byte	0x04, 0x17
        /*00aa*/ 	.short	(.L_4265 - .L_4264)
.L_4264:
        /*00ac*/ 	.word	0x00000000
        /*00b0*/ 	.short	0x000b
        /*00b2*/ 	.short	0x0050
        /*00b4*/ 	.byte	0x00, 0xf5, 0x21, 0x00


	//----- nvinfo : EIATTR_KPARAM_INFO
	.align		4
.L_4265:
        /*00b8*/ 	.byte	0x04, 0x17
        /*00ba*/ 	.short	(.L_4267 - .L_4266)
.L_4266:
        /*00bc*/ 	.word	0x00000000
        /*00c0*/ 	.short	0x000a
        /*00c2*/ 	.short	0x0048
        /*00c4*/ 	.byte	0x00, 0xf0, 0x11, 0x00


	//----- nvinfo : EIATTR_KPARAM_INFO
	.align		4
.L_4267:
        /*00c8*/ 	.byte	0x04, 0x17
        /*00ca*/ 	.short	(.L_4269 - .L_4268)
.L_4268:
        /*00cc*/ 	.word	0x00000000
        /*00d0*/ 	.short	0x0009
        /*00d2*/ 	.short	0x0040
        /*00d4*/ 	.byte	0x00, 0xf5, 0x21, 0x00


	//----- nvinfo : EIATTR_KPARAM_INFO
	.align		4
.L_4269:
        /*00d8*/ 	.byte	0x04, 0x17
        /*00da*/ 	.short	(.L_4271 - .L_4270)
.L_4270:
        /*00dc*/ 	.word	0x00000000
        /*00e0*/ 	.short	0x0008
        /*00e2*/ 	.short	0x0038
        /*00e4*/ 	.byte	0x00, 0xf5, 0x21, 0x00


	//----- nvinfo : EIATTR_KPARAM_INFO
	.align		4
.L_4271:
        /*00e8*/ 	.byte	0x04, 0x17
        /*00ea*/ 	.short	(.L_4273 - .L_4272)
.L_4272:
        /*00ec*/ 	.word	0x00000000
        /*00f0*/ 	.short	0x0007
        /*00f2*/ 	.short	0x0034
        /*00f4*/ 	.byte	0x00, 0xf0, 0x11, 0x00


	//----- nvinfo : EIATTR_KPARAM_INFO
	.align		4
.L_4273:
        /*00f8*/ 	.byte	0x04, 0x17
        /*00fa*/ 	.short	(.L_4275 - .L_4274)
.L_4274:
        /*00fc*/ 	.word	0x00000000
        /*0100*/ 	.short	0x0006
        /*0102*/ 	.short	0x0030
        /*0104*/ 	.byte	0x00, 0xf0, 0x11, 0x00


	//----- nvinfo : EIATTR_KPARAM_INFO
	.align		4
.L_4275:
        /*0108*/ 	.byte	0x04, 0x17
        /*010a*/ 	.short	(.L_4277 - .L_4276)
.L_4276:
        /*010c*/ 	.word	0x00000000
        /*0110*/ 	.short	0x0005
        /*0112*/ 	.short	0x0028
        /*0114*/ 	.byte	0x00, 0xf5, 0x21, 0x00


	//----- nvinfo : EIATTR_KPARAM_INFO
	.align		4
.L_4277:
        /*0118*/ 	.byte	0x04, 0x17
        /*011a*/ 	.short	(.L_4279 - .L_4278)
.L_4278:
        /*011c*/ 	.word	0x00000000
        /*0120*/ 	.short	0x0004
        /*0122*/ 	.short	0x0020
        /*0124*/ 	.byte	0x00, 0xf5, 0x21, 0x00


	//----- nvinfo : EIATTR_KPARAM_INFO
	.align		4
.L_4279:
        /*0128*/ 	.byte	0x04, 0x17
        /*012a*/ 	.short	(.L_4281 - .L_4280)
.L_4280:
        /*012c*/ 	.word	0x00000000
        /*0130*/ 	.short	0x0003
        /*0132*/ 	.short	0x0018
        /*0134*/ 	.byte	0x00, 0xf5, 0x21, 0x00


	//----- nvinfo : EIATTR_KPARAM_INFO
	.align		4
.L_4281:
        /*0138*/ 	.byte	0x04, 0x17
        /*013a*/ 	.short	(.L_4283 - .L_4282)
.L_4282:
        /*013c*/ 	.word	0x00000000
        /*0140*/ 	.short	0x0002
        /*0142*/ 	.short	0x0010
        /*0144*/ 	.byte	0x00, 0xf5, 0x21, 0x00


	//----- nvinfo : EIATTR_KPARAM_INFO
	.align		4
.L_4283:
        /*0148*/ 	.byte	0x04, 0x17
        /*014a*/ 	.short	(.L_4285 - .L_4284)
.L_4284:
        /*014c*/ 	.word	0x00000000
        /*0150*/ 	.short	0x0001
        /*0152*/ 	.short	0x0008
        /*0154*/ 	.byte	0x00, 0xf5, 0x21, 0x00


	//----- nvinfo : EIATTR_KPARAM_INFO
	.align		4
.L_4285:
        /*0158*/ 	.byte	0x04, 0x17
        /*015a*/ 	.short	(.L_4287 - .L_4286)
.L_4286:
        /*015c*/ 	.word	0x00000000
        /*0160*/ 	.short	0x0000
        /*0162*/ 	.short	0x0000
        /*0164*/ 	.byte	0x00, 0xf5, 0x21, 0x00


	//----- nvinfo : EIATTR_SPARSE_MMA_MASK
	.align		4
.L_4287:
        /*0168*/ 	.byte	0x03, 0x50
        /*016a*/ 	.short	0x0000


	//----- nvinfo : EIATTR_MAXREG_COUNT
	.align		4
        /*016c*/ 	.byte	0x03, 0x1b
        /*016e*/ 	.short	0x00ff


	//----- nvinfo : EIATTR_NUM_BARRIERS
	.align		4
        /*0170*/ 	.byte	0x02, 0x4c
        /*0172*/ 	.byte	0x01
	.zero		1


	//----- nvinfo : EIATTR_EXTERNS
	.align		4
        /*0174*/ 	.byte	0x04, 0x0f
        /*0176*/ 	.short	(.L_4289 - .L_4288)


	//   ....[0]....
	.align		4
.L_4288:
        /*0178*/ 	.word	index@(__assertfail)


	//----- nvinfo : EIATTR_MERCURY_ISA_VERSION
	.align		4
.L_4289:
        /*017c*/ 	.byte	0x03, 0x5f
        /*017e*/ 	.short	0x0101


	//----- nvinfo : EIATTR_COOP_GROUP_MASK_REGIDS
	.align		4
        /*0180*/ 	.byte	0x04, 0x29
        /*0182*/ 	.short	(.L_4291 - .L_4290)


	//   ....[0]....
.L_4290:
        /*0184*/ 	.word	0xffffffff


	//   ....[1]....
        /*0188*/ 	.word	0xffffffff


	//   ....[2]....
        /*018c*/ 	.word	0xffffffff


	//   ....[3]....
        /*0190*/ 	.word	0xffffffff


	//   ....[4]....
        /*0194*/ 	.word	0xffffffff


	//   ....[5]....
        /*0198*/ 	.word	0xffffffff


	//   ....[6]....
        /*019c*/ 	.word	0xffffffff


	//   ....[7]....
        /*01a0*/ 	.word	0xffffffff


	//   ....[8]....
        /*01a4*/ 	.word	0xffffffff


	//   ....[9]....
        /*01a8*/ 	.word	0xffffffff


	//   ....[10]....
        /*01ac*/ 	.word	0xffffffff


	//   ....[11]....
        /*01b0*/ 	.word	0xffffffff


	//   ....[12]....
        /*01b4*/ 	.word	0xffffffff


	//   ....[13]....
        /*01b8*/ 	.word	0xffffffff


	//   ....[14]....
        /*01bc*/ 	.word	0xffffffff


	//   ....[15]....
        /*01c0*/ 	.word	0x0500000f


	//   ....[16]....
        /*01c4*/ 	.word	0x0500000f


	//   ....[17]....
        /*01c8*/ 	.word	0x0500000f


	//   ....[18]....
        /*01cc*/ 	.word	0x0500000f


	//----- nvinfo : EIATTR_COOP_GROUP_INSTR_OFFSETS
	.align		4
.L_4291:
        /*01d0*/ 	.byte	0x04, 0x28
        /*01d2*/ 	.short	(.L_4293 - .L_4292)


	//   ....[0]....
.L_4292:
        /*01d4*/ 	.word	0x000003d0


	//   ....[1]....
        /*01d8*/ 	.word	0x000003f0


	//   ....[2]....
        /*01dc*/ 	.word	0x00000410


	//   ....[3]....
        /*01e0*/ 	.word	0x00000430


	//   ....[4]....
        /*01e4*/ 	.word	0x00000530


	//   ....[5]....
        /*01e8*/ 	.word	0x00000550


	//   ....[6]....
        /*01ec*/ 	.word	0x00000580


	//   ....[7]....
        /*01f0*/ 	.word	0x000013d0


	//   ....[8]....
        /*01f4*/ 	.word	0x00001400


	//   ....[9]....
        /*01f8*/ 	.word	0x00001420


	//   ....[10]....
        /*01fc*/ 	.word	0x00001440


	//   ....[11]....
        /*0200*/ 	.word	0x00001460


	//   ....[12]....
        /*0204*/ 	.word	0x000014b0


	//   ....[13]....
        /*0208*/ 	.word	0x000014d0


	//   ....[14]....
        /*020c*/ 	.word	0x000014f0


	//   ....[15]....
        /*0210*/ 	.word	0x00002b40


	//   ....[16]....
        /*0214*/ 	.word	0x00002ba0


	//   ....[17]....
        /*0218*/ 	.word	0x00002c00


	//   ....[18]....
        /*021c*/ 	.word	0x00002c60


	//----- nvinfo : EIATTR_VRC_CTA_INIT_COUNT
	.align		4
.L_4293:
        /*0220*/ 	.byte	0x02, 0x4a
	.zero		1
	.zero		1


	//----- nvinfo : EIATTR_SYSCALL_OFFSETS
	.align		4
        /*0224*/ 	.byte	0x04, 0x46
        /*0226*/ 	.short	(.L_4295 - .L_4294)


	//   ....[0]....
.L_4294:
        /*0228*/ 	.word	0x00000330


	//----- nvinfo : EIATTR_EXIT_INSTR_OFFSETS
	.align		4
.L_4295:
        /*022c*/ 	.byte	0x04, 0x1c
        /*022e*/ 	.short	(.L_4297 - .L_4296)


	//   ....[0]....
.L_4296:
        /*0230*/ 	.word	0x000000d0


	//   ....[1]....
        /*0234*/ 	.word	0x00002820


	//   ....[2]....
        /*0238*/ 	.word	0x00002850


	//   ....[3]....
        /*023c*/ 	.word	0x00002af0


	//----- nvinfo : EIATTR_CRS_STACK_SIZE
	.align		4
.L_4297:
        /*0240*/ 	.byte	0x04, 0x1e
        /*0242*/ 	.short	(.L_4299 - .L_4298)
.L_4298:
        /*0244*/ 	.word	0x00000000


	//----- nvinfo : EIATTR_CBANK_PARAM_SIZE
	.align		4
.L_4299:
        /*0248*/ 	.byte	0x03, 0x19
        /*024a*/ 	.short	0x008c


	//----- nvinfo : EIATTR_PARAM_CBANK
	.align		4
        /*024c*/ 	.byte	0x04, 0x0a
        /*024e*/ 	.short	(.L_4301 - .L_4300)
	.align		4
.L_4300:
        /*0250*/ 	.word	index@(.nv.constant0._ZN4vllm25paged_attention_v2_kernelI13__nv_bfloat16hLi256ELi16ELi128ELNS_18Fp8KVCacheDataTypeE2ELb0ELi512EEEvPfS3_PT_PKS4_PKT0_SA_ifPKiSC_iPKfiiiSE_SE_iiiii)
        /*0254*/ 	.short	0x0380
        /*0256*/ 	.short	0x008c


	//----- nvinfo : EIATTR_SW_WAR
	.align		4
.L_4301:
        /*0258*/ 	.byte	0x04, 0x36
        /*025a*/ 	.short	(.L_4303 - .L_4302)
.L_4302:
        /*025c*/ 	.word	0x00000008
.L_4303:


//--------------------- .nv.info._ZN4vllm25paged_attention_v2_kernelI13__nv_bfloat16hLi192ELi16ELi128ELNS_18Fp8KVCacheDataTypeE2ELb0ELi512EEEvPfS3_PT_PKS4_PKT0_SA_ifPKiSC_iPKfiiiSE_SE_iiiii --------------------------
	.section	.nv.info._ZN4vllm25paged_attention_v2_kernelI13__nv_bfloat16hLi192ELi16ELi128ELNS_18Fp8KVCacheDataTypeE2ELb0ELi512EEEvPfS3_PT_PKS4_PKT0_SA_ifPKiSC_iPKfiiiSE_SE_iiiii,"",@"SHT_CUDA_INFO"
	.sectionflags	@""
	.align	4


	//----- nvinfo : EIATTR_CUDA_API_VERSION
	.align		4
        /*0000*/ 	.byte	0x04, 0x37
        /*0002*/ 	.short	(.L_4305 - .L_4304)
.L_4304:
        /*0004*/ 	.word	0x00000082


	//----- nvinfo : EIATTR_KPARAM_INFO
	.align		4
.L_4305:
        /*0008*/ 	.byte	0x04, 0x17
        /*000a*/ 	.short	(.L_4307 - .L_4306)
.L_4306:
        /*000c*/ 	.word	0x00000000
        /*0010*/ 	.short	0x0015
        /*0012*/ 	.short	0x0088
        /*0014*/ 	.byte	0x00, 0xf0, 0x11, 0x00


	//----- nvinfo : EIATTR_KPARAM_INFO
	.align		4
.L_4307:
        /*0018*/ 	.byte	0x04, 0x17
        /*001a*/ 	.short	(.L_4309 - .L_4308)
.L_4308:
        /*001c*/ 	.word	0x00000000
        /*0020*/ 	.short	0x0014
        /*0022*/ 	.short	0x0084
        /*0024*/ 	.byte	0x00, 0xf0, 0x11, 0x00


	//----- nvinfo : EIATTR_KPARAM_INFO
	.align		4
.L_4309:
        /*0028*/ 	.byte	0x04, 0x17
        /*002a*/ 	.short	(.L_4311 - .L_4310)
.L_4310:
        /*002c*/ 	.word	0x00000000
        /*0030*/ 	.short	0x0013
        /*0032*/ 	.short	0x0080
        /*0034*/ 	.byte	0x00, 0xf0, 0x11, 0x00


	//----- nvinfo : EIATTR_KPARAM_INFO
	.align		4
.L_4311:
        /*0038*/ 	.byte	0x04, 0x17
        /*003a*/ 	.short	(.L_4313 - .L_4312)
.L_4312:
        /*003c*/ 	.word	0x00000000
        /*0040*/ 	.short	0x0012
        /*0042*/ 	.short	0x007c
        /*0044*/ 	.byte	0x00, 0xf0, 0x11, 0x00


	//----- nvinfo : EIATTR_KPARAM_INFO
	.align		4
.L_4313:
        /*0048*/ 	.byte	0x04, 0x17
        /*004a*/ 	.short	(.L_4315 - .L_4314)
.L_4314:
        /*004c*/ 	.word	0x00000000
        /*0050*/ 	.short	0x0011
        /*0052*/ 	.short	0x0078
        /*0054*/ 	.byte	0x00, 0xf0, 0x11, 0x00


	//----- nvinfo : EIATTR_KPARAM_INFO
	.align		4
.L_4315:
        /*0058*/ 	.byte	0x04, 0x17
        /*005a*/ 	.short	(.L_4317 - .L_4316)
.L_4316:
        /*005c*/ 	.word	0x00000000
        /*0060*/ 	.short	0x0010
        /*0062*/ 	.short	0x0070
        /*0064*/ 	.byte	0x00, 0xf5, 0x21, 0x00


	//----- nvinfo : EIATTR_KPARAM_INFO
	.align		4
.L_4317:
        /*0068*/ 	.byte	0x04, 0x17
        /*006a*/ 	.short	(.L_4319 - .L_4318)
.L_4318:
        /*006c*/ 	.word	0x00000000
        /*0070*/ 	.short	0x000f
        /*0072*/ 	.short	0x0068
        /*0074*/ 	.byte	0x00, 0xf5, 0x21, 0x00


	//----- nvinfo : EIATTR_KPARAM_INFO
	.align		4
.L_4319:
        /*0078*/ 	.byte	0x04, 0x17
        /*007a*/ 	.short	(.L_4321 - .L_4320)
.L_4320:
        /*007c*/ 	.word	0x00000000
        /*0080*/ 	.short	0x000e
        /*0082*/ 	.short	0x0060
        /*0084*/ 	.byte	0x00, 0xf0, 0x11, 0x00


	//----- nvinfo : EIATTR_KPARAM_INFO
	.align		4
.L_4321:
        /*0088*/ 	.byte	0x04, 0x17
        /*008a*/ 	.short	(.L_4323 - .L_4322)
.L_4322:
        /*008c*/ 	.word	0x00000000
        /*0090*/ 	.short	0x000d
        /*0092*/ 	.short	0x005c
        /*0094*/ 	.byte	0x00, 0xf0, 0x11, 0x00


	//----- nvinfo : EIATTR_KPARAM_INFO
	.align		4
.L_4323:
        /*0098*/ 	.byte	0x04, 0x17
        /*009a*/ 	.short	(.L_4325 - .L_4324)
.L_4324:
        /*009c*/ 	.word	0x00000000
        /*00a0*/ 	.short	0x000c
        /*00a2*/ 	.short	0x0058
        /*00a4*/ 	.byte	0x00, 0xf0, 0x11, 0x00


	//----- nvinfo : EIATTR_KPARAM_INFO
	.align		4
.L_4325:
        /*00a8*/ 	.byte	0x04, 0x17
        /*00aa*/ 	.short	(.L_4327 - .L_4326)
.L_4326:
        /*00ac*/ 	.word	0x00000000
        /*00b0*/ 	.short	0x000b
        /*00b2*/ 	.short	0x0050
        /*00b4*/ 	.byte	0x00, 0xf5, 0x21, 0x00


	//----- nvinfo : EIATTR_KPARAM_INFO
	.align		4
.L_4327:
        /*00b8*/ 	.byte	0x04, 0x17
        /*00ba*/ 	.short	(.L_4329 - .L_4328)
.L_4328:
        /*00bc*/ 	.word	0x00000000
        /*00c0*/ 	.short	0x000a
        /*00c2*/ 	.short	0x0048
        /*00c4*/ 	.byte	0x00, 0xf0, 0x11, 0x00


	//----- nvinfo : EIATTR_KPARAM_INFO
	.align		4
.L_4329:
        /*00c8*/ 	.byte	0x04, 0x17
        /*00ca*/ 	.short	(.L_4331 - .L_4330)
.L_4330:
        /*00cc*/ 	.word	0x00000000
        /*00d0*/ 	.short	0x0009
        /*00d2*/ 	.short	0x0040
        /*00d4*/ 	.byte	0x00, 0xf5, 0x21, 0x00


	//----- nvinfo : EIATTR_KPARAM_INFO
	.align		4
.L_4331:
        /*00d8*/ 	.byte	0x04, 0x17
        /*00da*/ 	.short	(.L_4333 - .L_4332)
.L_4332:
        /*00dc*/ 	.word	0x00000000
        /*00e0*/ 	.short	0x0008
        /*00e2*/ 	.short	0x0038
        /*00e4*/ 	.byte	0x00, 0xf5, 0x21, 0x00


	//----- nvinfo : EIATTR_KPARAM_INFO
	.align		4
.L_4333:
        /*00e8*/ 	.byte	0x04, 0x17
        /*00ea*/ 	.short	(.L_4335 - .L_4334)
.L_4334:
        /*00ec*/ 	.word	0x00000000
        /*00f0*/ 	.short	0x0007
        /*00f2*/ 	.short	0x0034
        /*00f4*/ 	.byte	0x00, 0xf0, 0x11, 0x00


	//----- nvinfo : EIATTR_KPARAM_INFO
	.align		4
.L_4335:
        /*00f8*/ 	.byte	0x04, 0x17
        /*00fa*/ 	.short	(.L_4337 - .L_4336)
.L_4336:
        /*00fc*/ 	.word	0x00000000
        /*0100*/ 	.short	0x0006
        /*0102*/ 	.short	0x0030
        /*0104*/ 	.byte	0x00, 0xf0, 0x11, 0x00


	//----- nvinfo : EIATTR_KPARAM_INFO
	.align		4
.L_4337:
        /*0108*/ 	.byte	0x04, 0x17
        /*010a*/ 	.short	(.L_4339 - .L_4338)
.L_4338:
        /*010c*/ 	.word	0x00000000
        /*0110*/ 	.short	0x0005
        /*0112*/ 	.short	0x0028
        /*0114*/ 	.byte	0x00, 0xf5, 0x21, 0x00


	//----- nvinfo : EIATTR_KPARAM_INFO
	.align		4
.L_4339:
        /*0118*/ 	.byte	0x04, 0x17
        /*011a*/ 	.short	(.L_4341 - .L_4340)
.L_4340:
        /*011c*/ 	.word	0x00000000
        /*0120*/ 	.short	0x0004
        /*0122*/ 	.short	0x0020
        /*0124*/ 	.byte	0x00, 0xf5, 0x21, 0x00


	//----- nvinfo : EIATTR_KPARAM_INFO
	.align		4
.L_4341:
        /*0128*/ 	.byte	0x04, 0x17
        /*012a*/ 	.short	(.L_4343 - .L_4342)
.L_4342:
        /*012c*/ 	.word	0x00000000
        /*0130*/ 	.short	0x0003
        /*0132*/ 	.short	0x0018
        /*0134*/ 	.byte	0x00, 0xf5, 0x21, 0x00


	//----- nvinfo : EIATTR_KPARAM_INFO
	.align		4
.L_4343:
        /*0138*/ 	.byte	0x04, 0x17
        /*013a*/ 	.short	(.L_4345 - .L_4344)
.L_4344:
        /*013c*/ 	.word	0x00000000
        /*0140*/ 	.short	0x0002
        /*0142*/ 	.short	0x0010
        /*0144*/ 	.byte	0x00, 0xf5, 0x21, 0x00


	//----- nvinfo : EIATTR_KPARAM_INFO
	.align		4
.L_4345:
        /*0148*/ 	.byte	0x04, 0x17
        /*014a*/ 	.short	(.L_4347 - .L_4346)
.L_4346:
        /*014c*/ 	.word	0x00000000
        /*0150*/ 	.short	0x0001
        /*0152*/ 	.short	0x0008
        /*0154*/ 	.byte	0x00, 0xf5, 0x21, 0x00


	//----- nvinfo : EIATTR_KPARAM_INFO
	.align		4
.L_4347:
        /*0158*/ 	.byte	0x04, 0x17
        /*015a*/ 	.short	(.L_4349 - .L_4348)
.L_4348:
        /*015c*/ 	.word	0x00000000
        /*0160*/ 	.short	0x0000
        /*0162*/ 	.short	0x0000
        /*0164*/ 	.byte	0x00, 0xf5, 0x21, 0x00


	//----- nvinfo : EIATTR_SPARSE_MMA_MASK
	.align		4
.L_4349:
        /*0168*/ 	.byte	0x03, 0x50
        /*016a*/ 	.short	0x0000


	//----- nvinfo : EIATTR_MAXREG_COUNT
	.align		4
        /*016c*/ 	.byte	0x03, 0x1b
        /*016e*/ 	.short	0x00ff


	//----- nvinfo : EIATTR_NUM_BARRIERS
	.align		4
        /*0170*/ 	.byte	0x02, 0x4c
        /*0172*/ 	.byte	0x01
	.zero		1


	//----- nvinfo : EIATTR_EXTERNS
	.align		4
        /*0174*/ 	.byte	0x04, 0x0f
        /*0176*/ 	.short	(.L_4351 - .L_4350)


	//   ....[0]....
	.align		4
.L_4350:
        /*0178*/ 	.word	index@(__assertfail)


	//----- nvinfo : EIATTR_MERCURY_ISA_VERSION
	.align		4
.L_4351:
        /*017c*/ 	.byte	0x03, 0x5f
        /*017e*/ 	.short	0x0101


	//----- nvinfo : EIATTR_COOP_GROUP_MASK_REGIDS
	.align		4
        /*0180*/ 	.byte	0x04, 0x29
        /*0182*/ 	.short	(.L_4353 - .L_4352)


	//   ....[0]....
.L_4352:
        /*0184*/ 	.word	0xffffffff


	//   ....[1]....
        /*0188*/ 	.word	0xffffffff


	//   ....[2]....
        /*018c*/ 	.word	0xffffffff


	//   ....[3]....
        /*0190*/ 	.word	0xffffffff


	//   ....[4]....
        /*0194*/ 	.word	0xffffffff


	//   ....[5]....
        /*0198*/ 	.word	0xffffffff


	//   ....[6]....
        /*019c*/ 	.word	0xffffffff


	//   ....[7]....
        /*01a0*/ 	.word	0xffffffff


	//   ....[8]....
        /*01a4*/ 	.word	0xffffffff


	//   ....[9]....
        /*01a8*/ 	.word	0xffffffff


	//   ....[10]....
        /*01ac*/ 	.word	0xffffffff


	//   ....[11]....
        /*01b0*/ 	.word	0xffffffff


	//   ....[12]....
        /*01b4*/ 	.word	0xffffffff


	//   ....[13]....
        /*01b8*/ 	.word	0xffffffff


	//   ....[14]....
        /*01bc*/ 	.word	0xffffffff


	//   ....[15]....
        /*01c0*/ 	.word	0x0500000f


	//   ....[16]....
        /*01c4*/ 	.word	0x0500000f


	//   ....[17]....
        /*01c8*/ 	.word	0x0500000f


	//   ....[18]....
        /*01cc*/ 	.word	0x0500000f


	//----- nvinfo : EIATTR_COOP_GROUP_INSTR_OFFSETS
	.align		4
.L_4353:
        /*01d0*/ 	.byte	0x04, 0x28
        /*01d2*/ 	.short	(.L_4355 - .L_4354)


	//   ....[0]....
.L_4354:
        /*01d4*/ 	.word	0x000003d0


	//   ....[1]....
        /*01d8*/ 	.word	0x000003f0


	//   ....[2]....
        /*01dc*/ 	.word	0x00000410


	//   ....[3]....
        /*01e0*/ 	.word	0x00000430


	//   ....[4]....
        /*01e4*/ 	.word	0x00000530


	//   ....[5]....
        /*01e8*/ 	.word	0x00000550


	//   ....[6]....
        /*01ec*/ 	.word	0x00000580


	//   ....[7]....
        /*01f0*/ 	.word	0x000013d0


	//   ....[8]....
        /*01f4*/ 	.word	0x00001400


	//   ....[9]....
        /*01f8*/ 	.word	0x00001420


	//   ....[10]....
        /*01fc*/ 	.word	0x00001440


	//   ....[11]....
        /*0200*/ 	.word	0x00001460


	//   ....[12]....
        /*0204*/ 	.word	0x000014b0


	//   ....[13]....
        /*0208*/ 	.word	0x000014d0


	//   ....[14]....
        /*020c*/ 	.word	0x000014f0


	//   ....[15]....
        /*0210*/ 	.word	0x00002910


	//   ....[16]....
        /*0214*/ 	.word	0x00002970


	//   ....[17]....
        /*0218*/ 	.word	0x000029d0


	//   ....[18]....
        /*021c*/ 	.word	0x00002a30


	//----- nvinfo : EIATTR_VRC_CTA_INIT_COUNT
	.align		4
.L_4355:
        /*0220*/ 	.byte	0x02, 0x4a
	.zero		1
	.zero		1


	//----- nvinfo : EIATTR_SYSCALL_OFFSETS
	.align		4
        /*0224*/ 	.byte	0x04, 0x46
        /*0226*/ 	.short	(.L_4357 - .L_4356)


	//   ....[0]....
.L_4356:
        /*0228*/ 	.word	0x00000330


	//----- nvinfo : EIATTR_EXIT_INSTR_OFFSETS
	.align		4
.L_4357:
        /*022c*/ 	.byte	0x04, 0x1c
        /*022e*/ 	.short	(.L_4359 - .L_4358)


	//   ....[0]....
.L_4358:
        /*0230*/ 	.word	0x000000d0


	//   ....[1]....
        /*0234*/ 	.word	0x00002670


	//   ....[2]....
        /*0238*/ 	.word	0x000026a0


	//   ....[3]....
        /*023c*/ 	.word	0x000028c0


	//----- nvinfo : EIATTR_CRS_STACK_SIZE
	.align		4
.L_4359:
        /*0240*/ 	.byte	0x04, 0x1e
        /*0242*/ 	.short	(.L_4361 - .L_4360)
.L_4360:
        /*0244*/ 	.word	0x00000000


	//----- nvinfo : EIATTR_CBANK_PARAM_SIZE
	.align		4
.L_4361:
        /*0248*/ 	.byte	0x03, 0x19
        /*024a*/ 	.short	0x008c


	//----- nvinfo : EIATTR_PARAM_CBANK
	.align		4
        /*024c*/ 	.byte	0x04, 0x0a
        /*024e*/ 	.short	(.L_4363 - .L_4362)
	.align		4
.L_4362:
        /*0250*/ 	.word	index@(.nv.constant0._ZN4vllm25paged_attention_v2_kernelI13__nv_bfloat16hLi192ELi16ELi128ELNS_18Fp8KVCacheDataTypeE2ELb0ELi512EEEvPfS3_PT_PKS4_PKT0_SA_ifPKiSC_iPKfiiiSE_SE_iiiii)
        /*0254*/ 	.short	0x0380
        /*0256*/ 	.short	0x008c


	//----- nvinfo : EIATTR_SW_WAR
	.align		4
.L_4363:
        /*0258*/ 	.byte	0x04, 0x36
        /*025a*/ 	.short	(.L_4365 - .L_4364)
.L_4364:
        /*025c*/ 	.word	0x00000008
.L_4365:


//--------------------- .nv.info._ZN4vllm25paged_attention_v2_kernelI13__nv_bfloat16hLi128ELi16ELi128ELNS_18Fp8KVCacheDataTypeE2ELb0ELi512EEEvPfS3_PT_PKS4_PKT0_SA_ifPKiSC_iPKfiiiSE_SE_iiiii --------------------------
	.section	.nv.info._ZN4vllm25paged_attention_v2_kernelI13__nv_bfloat16hLi128ELi16ELi128ELNS_18Fp8KVCacheDataTypeE2ELb0ELi512EEEvPfS3_PT_PKS4_PKT0_SA_ifPKiSC_iPKfiiiSE_SE_iiiii,"",@"SHT_CUDA_INFO"
	.sectionflags	@""
	.align	4


	//----- nvinfo : EIATTR_CUDA_API_VERSION
	.align		4
        /*0000*/ 	.byte	0x04, 0x37
        /*0002*/ 	.short	(.L_4367 - .L_4366)
.L_4366:
        /*0004*/ 	.word	0x00000082


	//----- nvinfo : EIATTR_KPARAM_INFO
	.align		4
.L_4367:
        /*0008*/ 	.byte	0x04, 0x17
        /*000a*/ 	.short	(.L_4369 - .L_4368)
.L_4368:
        /*000c*/ 	.word	0x00000000
        /*0010*/ 	.short	0x0015
        /*0012*/ 	.short	0x0088
        /*0014*/ 	.byte	0x00, 0xf0, 0x11, 0x00


	//----- nvinfo : EIATTR_KPARAM_INFO
	.align		4
.L_4369:
        /*0018*/ 	.byte	0x04, 0x17
        /*001a*/ 	.short	(.L_4371 - .L_4370)
.L_4370:
        /*001c*/ 	.word	0x00000000
        /*0020*/ 	.short	0x0014
        /*0022*/ 	.short	0x0084
        /*0024*/ 	.byte	0x00, 0xf0, 0x11, 0x00


	//----- nvinfo : EIATTR_KPARAM_INFO
	.align		4
.L_4371:
        /*0028*/ 	.byte	0x04, 0x17
        /*002a*/ 	.short	(.L_4373 - .L_4372)
.L_4372:
        /*002c*/ 	.word	0x00000000
        /*0030*/ 	.short	0x0013
        /*0032*/ 	.short	0x0080
        /*0034*/ 	.byte	0x00, 0xf0, 0x11, 0x00


	//----- nvinfo : EIATTR_KPARAM_INFO
	.align		4
.L_4373:
        /*0038*/ 	.byte	0x04, 0x17
        /*003a*/ 	.short	(.L_4375 - .L_4374)
.L_4374:
        /*003c*/ 	.word	0x00000000
        /*0040*/ 	.short	0x0012
        /*0042*/ 	.short	0x007c
        /*0044*/ 	.byte	0x00, 0xf0, 0x11, 0x00


	//----- nvinfo : EIATTR_KPARAM_INFO
	.align		4
.L_4375:
        /*0048*/ 	.byte	0x04, 0x17
        /*004a*/ 	.short	(.L_4377 - .L_4376)
.L_4376:
        /*004c*/ 	.word	0x00000000
        /*0050*/ 	.short	0x0011
        /*0052*/ 	.short	0x0078
        /*0054*/ 	.byte	0x00, 0xf0, 0x11, 0x00


	//----- nvinfo : EIATTR_KPARAM_INFO
	.align		4
.L_4377:
        /*0058*/ 	.byte	0x04, 0x17
        /*005a*/ 	.short	(.L_4379 - .L_4378)
.L_4378:
        /*005c*/ 	.word	0x00000000
        /*0060*/ 	.short	0x0010
        /*0062*/ 	.short	0x0070
        /*0064*/ 	.byte	0x00, 0xf5, 0x21, 0x00


	//----- nvinfo : EIATTR_KPARAM_INFO
	.align		4
.L_4379:
        /*0068*/ 	.byte	0x04, 0x17
        /*006a*/ 	.short	(.L_4381 - .L_4380)
.L_4380:
        /*006c*/ 	.word	0x00000000
        /*0070*/ 	.short	0x000f
        /*0072*/ 	.short	0x0068
        /*0074*/ 	.byte	0x00, 0xf5, 0x21, 0x00


	//----- nvinfo : EIATTR_KPARAM_INFO
	.align		4
.L_4381:
        /*0078*/ 	.byte	0x04, 0x17
        /*007a*/ 	.short	(.L_4383 - .L_4382)
.L_4382:
        /*007c*/ 	.word	0x00000000
        /*0080*/ 	.short	0x000e
        /*0082*/ 	.short	0x0060
        /*0084*/ 	.byte	0x00, 0xf0, 0x11, 0x00


	//----- nvinfo : EIATTR_KPARAM_INFO
	.align		4
.L_4383:
        /*0088*/ 	.byte	0x04, 0x17
        /*008a*/ 	.short	(.L_4385 - .L_4384)
.L_4384:
        /*008c*/ 	.word	0x00000000
        /*0090*/ 	.short	0x000d
        /*0092*/ 	.short	0x005c
        /*0094*/ 	.byte	0x00, 0xf0, 0x11, 0x00


	//----- nvinfo : EIATTR_KPARAM_INFO
	.align		4
.L_4385:
        /*0098*/ 	.byte	0x04, 0x17
        /*009a*/ 	.short	(.L_4387 - .L_4386)
.L_4386:
        /*009c*/ 	.word	0x00000000
        /*00a0*/ 	.short	0x000c
        /*00a2*/ 	.short	0x0058
        /*00a4*/ 	.byte	0x00, 0xf0, 0x11, 0x00


	//----- nvinfo : EIATTR_KPARAM_INFO
	.align		4
.L_4387:
        /*00a8*/ 	.byte	0x04, 0x17
        /*00aa*/ 	.short	(.L_4389 - .L_4388)
.L_4388:
        /*00ac*/ 	.word	0x00000000
        /*00b0*/ 	.short	0x000b
        /*00b2*/ 	.short	0x0050
        /*00b4*/ 	.byte	0x00, 0xf5, 0x21, 0x00


	//----- nvinfo : EIATTR_KPARAM_INFO
	.align		4
.L_4389:
        /*00b8*/ 	.byte	0x04, 0x17
        /*00ba*/ 	.short	(.L_4391 - .L_4390)
.L_4390:
        /*00bc*/ 	.word	0x00000000
        /*00c0*/ 	.short	0x000a
        /*00c2*/ 	.short	0x0048
        /*00c4*/ 	.byte	0x00, 0xf0, 0x11, 0x00


	//----- nvinfo : EIATTR_KPARAM_INFO
	.align		4
.L_4391:
        /*00c8*/ 	.byte	0x04, 0x17
        /*00ca*/ 	.short	(.L_4393 - .L_4392)
.L_4392:
        /*00cc*/ 	.word	0x00000000
        /*00d0*/ 	.short	0x0009
        /*00d2*/ 	.short	0x0040
        /*00d4*/ 	.byte	0x00, 0xf5, 0x21, 0x00


	//----- nvinfo : EIATTR_KPARAM_INFO
	.align		4
.L_4393:
        /*00d8*/ 	.byte	0x04, 0x17
        /*00da*/ 	.short	(.L_4395 - .L_4394)
.L_4394:
        /*00dc*/ 	.word	0x00000000
        /*00e0*/ 	.short	0x0008
        /*00e2*/ 	.short	0x0038
        /*00e4*/ 	.byte	0x00, 0xf5, 0x21, 0x00


	//----- nvinfo : EIATTR_KPARAM_INFO
	.align		4
.L_4395:
        /*00e8*/ 	.byte	0x04, 0x17
        /*00ea*/ 	.short	(.L_4397 - .L_4396)
.L_4396:
        /*00ec*/ 	.word	0x00000000
        /*00f0*/ 	.short	0x0007
        /*00f2*/ 	.short	0x0034
        /*00f4*/ 	.byte	0x00, 0xf0, 0x11, 0x00


	//----- nvinfo : EIATTR_KPARAM_INFO
	.align		4
.L_4397:
        /*00f8*/ 	.byte	0x04, 0x17
        /*00fa*/ 	.short	(.L_4399 - .L_4398)
.L_4398:
        /*00fc*/ 	.word	0x00000000
        /*0100*/ 	.short	0x0006
        /*0102*/ 	.short	0x0030
        /*0104*/ 	.byte	0x00, 0xf0, 0x11, 0x00


	//----- nvinfo : EIATTR_KPARAM_INFO
	.align		4
.L_4399:
        /*0108*/ 	.byte	0x04, 0x17
        /*010a*/ 	.short	(.L_4401 - .L_4400)
.L_4400:
        /*010c*/ 	.word	0x00000000
        /*0110*/ 	.short	0x0005
        /*0112*/ 	.short	0x0028
        /*0114*/ 	.byte	0x00, 0xf5, 0x21, 0x00


	//----- nvinfo : EIATTR_KPARAM_INFO
	.align		4
.L_4401:
        /*0118*/ 	.byte	0x04, 0x17
        /*011a*/ 	.short	(.L_4403 - .L_4402)
.L_4402:
        /*011c*/ 	.word	0x00000000
        /*0120*/ 	.short	0x0004
        /*0122*/ 	.short	0x0020
        /*0124*/ 	.byte	0x00, 0xf5, 0x21, 0x00


	//----- nvinfo : EIATTR_KPARAM_INFO
	.align		4
.L_4403:
        /*0128*/ 	.byte	0x04, 0x17
        /*012a*/ 	.short	(.L_4405 - .L_4404)
.L_4404:
        /*012c*/ 	.word	0x00000000
        /*0130*/ 	.short	0x0003
        /*0132*/ 	.short	0x0018
        /*0134*/ 	.byte	0x00, 0xf5, 0x21, 0x00


	//----- nvinfo : EIATTR_KPARAM_INFO
	.align		4
.L_4405:
        /*0138*/ 	.byte	0x04, 0x17
        /*013a*/ 	.short	(.L_4407 - .L_4406)
.L_4406:
        /*013c*/ 	.word	0x00000000
        /*0140*/ 	.short	0x0002
        /*0142*/ 	.short	0x0010
        /*0144*/ 	.byte	0x00, 0xf5, 0x21, 0x00


	//----- nvinfo : EIATTR_KPARAM_INFO
	.align		4
.L_4407:
        /*0148*/ 	.byte	0x04, 0x17
        /*014a*/ 	.short	(.L_4409 - .L_4408)
.L_4408:
        /*014c*/ 	.word	0x00000000
        /*0150*/ 	.short	0x0001
        /*0152*/ 	.short	0x0008
        /*0154*/ 	.byte	0x00, 0xf5, 0x21, 0x00


	//----- nvinfo : EIATTR_KPARAM_INFO
	.align		4
.L_4409:
        /*0158*/ 	.byte	0x04, 0x17
        /*015a*/ 	.short	(.L_4411 - .L_4410)
.L_4410:
        /*015c*/ 	.word	0x00000000
        /*0160*/ 	.short	0x0000
        /*0162*/ 	.short	0x0000
        /*0164*/ 	.byte	0x00, 0xf5, 0x21, 0x00


	//----- nvinfo : EIATTR_SPARSE_MMA_MASK
	.align		4
.L_4411:
        /*0168*/ 	.byte	0x03, 0x50
        /*016a*/ 	.short	0x0000


	//----- nvinfo : EIATTR_MAXREG_COUNT
	.align		4
        /*016c*/ 	.byte	0x03, 0x1b
        /*016e*/ 	.short	0x00ff


	//----- nvinfo : EIATTR_NUM_BARRIERS
	.align		4
        /*0170*/ 	.byte	0x02, 0x4c
        /*0172*/ 	.byte	0x01
	.zero		1


	//----- nvinfo : EIATTR_EXTERNS
	.align		4
        /*0174*/ 	.byte	0x04, 0x0f
        /*0176*/ 	.short	(.L_4413 - .L_4412)


	//   ....[0]....
	.align		4
.L_4412:
        /*0178*/ 	.word	index@(__assertfail)


	//----- nvinfo : EIATTR_MERCURY_ISA_VERSION
	.align		4
.L_4413:
        /*017c*/ 	.byte	0x03, 0x5f
        /*017e*/ 	.short	0x0101


	//----- nvinfo : EIATTR_COOP_GROUP_MASK_REGIDS
	.align		4
        /*0180*/ 	.byte	0x04, 0x29
        /*0182*/ 	.short	(.L_4415 - .L_4414)


	//   ....[0]....
.L_4414:
        /*0184*/ 	.word	0xffffffff


	//   ....[1]....
        /*0188*/ 	.word	0xffffffff


	//   ....[2]....
        /*018c*/ 	.word	0xffffffff


	//   ....[3]....
        /*0190*/ 	.word	0xffffffff


	//   ....[4]....
        /*0194*/ 	.word	0xffffffff


	//   ....[5]....
        /*0198*/ 	.word	0xffffffff


	//   ....[6]....
        /*019c*/ 	.word	0xffffffff


	//   ....[7]....
        /*01a0*/ 	.word	0xffffffff


	//   ....[8]....
        /*01a4*/ 	.word	0xffffffff


	//   ....[9]....
        /*01a8*/ 	.word	0xffffffff


	//   ....[10]....
        /*01ac*/ 	.word	0xffffffff


	//   ....[11]....
        /*01b0*/ 	.word	0xffffffff


	//   ....[12]....
        /*01b4*/ 	.word	0xffffffff


	//   ....[13]....
        /*01b8*/ 	.word	0xffffffff


	//   ....[14]....
        /*01bc*/ 	.word	0xffffffff


	//   ....[15]....
        /*01c0*/ 	.word	0x0500000f


	//   ....[16]....
        /*01c4*/ 	.word	0x0500000f


	//   ....[17]....
        /*01c8*/ 	.word	0x0500000f


	//   ....[18]....
        /*01cc*/ 	.word	0x0500000f


	//----- nvinfo : EIATTR_COOP_GROUP_INSTR_OFFSETS
	.align		4
.L_4415:
        /*01d0*/ 	.byte	0x04, 0x28
        /*01d2*/ 	.short	(.L_4417 - .L_4416)


	//   ....[0]....
.L_4416:
        /*01d4*/ 	.word	0x000003d0


	//   ....[1]....
        /*01d8*/ 	.word	0x000003f0


	//   ....[2]....
        /*01dc*/ 	.word	0x00000410


	//   ....[3]....
        /*01e0*/ 	.word	0x00000430


	//   ....[4]....
        /*01e4*/ 	.word	0x00000530


	//   ....[5]....
        /*01e8*/ 	.word	0x00000550


	//   ....[6]....
        /*01ec*/ 	.word	0x00000580


	//   ....[7]....
        /*01f0*/ 	.word	0x000013d0


	//   ....[8]....
        /*01f4*/ 	.word	0x00001400


	//   ....[9]....
        /*01f8*/ 	.word	0x00001420


	//   ....[10]....
        /*01fc*/ 	.word	0x00001440


	//   ....[11]....
        /*0200*/ 	.word	0x00001460


	//   ....[12]....
        /*0204*/ 	.word	0x000014b0


	//   ....[13]....
        /*0208*/ 	.word	0x000014d0


	//   ....[14]....
        /*020c*/ 	.word	0x000014f0


	//   ....[15]....
        /*0210*/ 	.word	0x000026f0


	//   ....[16]....
        /*0214*/ 	.word	0x00002750


	//   ....[17]....
        /*0218*/ 	.word	0x000027b0


	//   ....[18]....
        /*021c*/ 	.word	0x00002810


	//----- nvinfo : EIATTR_VRC_CTA_INIT_COUNT
	.align		4
.L_4417:
        /*0220*/ 	.byte	0x02, 0x4a
	.zero		1
	.zero		1


	//----- nvinfo : EIATTR_SYSCALL_OFFSETS
	.align		4
        /*0224*/ 	.byte	0x04, 0x46
        /*0226*/ 	.short	(.L_4419 - .L_4418)


	//   ....[0]....
.L_4418:
        /*0228*/ 	.word	0x00000330


	//----- nvinfo : EIATTR_EXIT_INSTR_OFFSETS
	.align		4
.L_4419:
        /*022c*/ 	.byte	0x04, 0x1c
        /*022e*/ 	.short	(.L_4421 - .L_4420)


	//   ....[0]....
.L_4420:
        /*0230*/ 	.word	0x000000d0


	//   ....[1]....
        /*0234*/ 	.word	0x000024d0


	//   ....[2]....
        /*0238*/ 	.word	0x00002500


	//   ....[3]....
        /*023c*/ 	.word	0x000026a0


	//----- nvinfo : EIATTR_CRS_STACK_SIZE
	.align		4
.L_4421:
        /*0240*/ 	.byte	0x04, 0x1e
        /*0242*/ 	.short	(.L_4423 - .L_4422)
.L_4422:
        /*0244*/ 	.word	0x00000000


	//----- nvinfo : EIATTR_CBANK_PARAM_SIZE
	.align		4
.L_4423:
        /*0248*/ 	.byte	0x03, 0x19
        /*024a*/ 	.short	0x008c


	//----- nvinfo : EIATTR_PARAM_CBANK
	.align		4
        /*024c*/ 	.byte	0x04, 0x0a
        /*024e*/ 	.short	(.L_4425 - .L_4424)
	.align		4
.L_4424:
        /*0250*/ 	.word	index@(.nv.constant0._ZN4vllm25paged_attention_v2_kernelI13__nv_bfloat16hLi128ELi16ELi128ELNS_18Fp8KVCacheDataTypeE2ELb0ELi512EEEvPfS3_PT_PKS4_PKT0_SA_ifPKiSC_iPKfiiiSE_SE_iiiii)
        /*0254*/ 	.short	0x0380
        /*0256*/ 	.short	0x008c


	//----- nvinfo : EIATTR_SW_WAR
	.align		4
.L_4425:
        /*0258*/ 	.byte	0x04, 0x36
        /*025a*/ 	.short	(.L_4427 - .L_4426)
.L_4426:
        /*025c*/ 	.word	0x00000008
.L_4427:


//--------------------- .nv.info._ZN4vllm25paged_attention_v2_kernelI13__nv_bfloat16hLi120ELi16ELi128ELNS_18Fp8KVCacheDataTypeE2ELb0ELi512EEEvPfS3_PT_PKS4_PKT0_SA_ifPKiSC_iPKfiiiSE_SE_iiiii --------------------------
	.section	.nv.info._ZN4vllm25paged_attention_v2_kernelI13__nv_bfloat16hLi120ELi16ELi128ELNS_18Fp8KVCacheDataTypeE2ELb0ELi512EEEvPfS3_PT_PKS4_PKT0_SA_ifPKiSC_iPKfiiiSE_SE_iiiii,"",@"SHT_CUDA_INFO"
	.sectionflags	@""
	.align	4


	//----- nvinfo : EIATTR_CUDA_API_VERSION
	.align		4
        /*0000*/ 	.byte	0x04, 0x37
        /*0002*/ 	.short	(.L_4429 - .L_4428)
.L_4428:
        /*0004*/ 	.word	0x00000082


	//----- nvinfo : EIATTR_KPARAM_INFO
	.align		4
.L_4429:
        /*0008*/ 	.byte	0x04, 0x17
        /*000a*/ 	.short	(.L_4431 - .L_4430)
.L_4430:
        /*000c*/ 	.word	0x00000000
        /*0010*/ 	.short	0x0015
        /*0012*/ 	.short	0x0088
        /*0014*/ 	.byte	0x00, 0xf0, 0x11, 0x00


	//----- nvinfo : EIATTR_KPARAM_INFO
	.align		4
.L_4431:
        /*0018*/ 	.byte	0x04, 0x17
        /*001a*/ 	.short	(.L_4433 - .L_4432)
.L_4432:
        /*001c*/ 	.word	0x00000000
        /*0020*/ 	.short	0x0014
        /*0022*/ 	.short	0x0084
        /*0024*/ 	.byte	0x00, 0xf0, 0x11, 0x00


	//----- nvinfo : EIATTR_KPARAM_INFO
	.align		4
.L_4433:
        /*0028*/ 	.byte	0x04, 0x17
        /*002a*/ 	.short	(.L_4435 - .L_4434)
.L_4434:
        /*002c*/ 	.word	0x00000000
        /*0030*/ 	.short	0x0013
        /*0032*/ 	.short	0x0080
        /*0034*/ 	.byte	0x00, 0xf0, 0x11, 0x00


	//----- nvinfo : EIATTR_KPARAM_INFO
	.align		4
.L_4435:
        /*0038*/ 	.byte	0x04, 0x17
        /*003a*/ 	.short	(.L_4437 - .L_4436)
.L_4436:
        /*003c*/ 	.word	0x00000000
        /*0040*/ 	.short	0x0012
        /*0042*/ 	.short	0x007c
        /*0044*/ 	.byte	0x00, 0xf0, 0x11, 0x00


	//----- nvinfo : EIATTR_KPARAM_INFO
	.align		4
.L_4437:
        /*0048*/ 	.byte	0x04, 0x17
        /*004a*/ 	.short	(.L_4439 - .L_4438)
.L_4438:
        /*004c*/ 	.word	0x00000000
        /*0050*/ 	.short	0x0011
        /*0052*/ 	.short	0x0078
        /*0054*/ 	.byte	0x00, 0xf0, 0x11, 0x00


	//----- nvinfo : EIATTR_KPARAM_INFO
	.align		4
.L_4439:
        /*0058*/ 	.byte	0x04, 0x17
        /*005a*/ 	.short	(.L_4441 - .L_4440)
.L_4440:
        /*005c*/ 	.word	0x00000000
        /*0060*/ 	.short	0x0010
        /*0062*/ 	.short	0x0070
        /*0064*/ 	.byte	0x00, 0xf5, 0x21, 0x00


	//----- nvinfo : EIATTR_KPARAM_INFO
	.align		4
.L_4441:
        /*0068*/ 	.byte	0x04, 0x17
        /*006a*/ 	.short	(.L_4443 - .L_4442)
.L_4442:
        /*006c*/ 	.word	0x00000000
        /*0070*/ 	.short	0x000f
        /*0072*/ 	.short	0x0068
        /*0074*/ 	.byte	0x00, 0xf5, 0x21, 0x00


	//----- nvinfo : EIATTR_KPARAM_INFO
	.align		4
.L_4443:
        /*0078*/ 	.byte	0x04, 0x17
        /*007a*/ 	.short	(.L_4445 - .L_4444)
.L_4444:
        /*007c*/ 	.word	0x00000000
        /*0080*/ 	.short	0x000e
        /*0082*/ 	.short	0x0060
        /*0084*/ 	.byte	0x00, 0xf0, 0x11, 0x00


	//----- nvinfo : EIATTR_KPARAM_INFO
	.align		4
.L_4445:
        /*0088*/ 	.byte	0x04, 0x17
        /*008a*/ 	.short	(.L_4447 - .L_4446)
.L_4446:
        /*008c*/ 	.word	0x00000000
        /*0090*/ 	.short	0x000d
        /*0092*/ 	.short	0x005c
        /*0094*/ 	.byte	0x00, 0xf0, 0x11, 0x00


	//----- nvinfo : EIATTR_KPARAM_INFO
	.align		4
.L_4447:
        /*0098*/ 	.byte	0x04, 0x17
        /*009a*/ 	.short	(.L_4449 - .L_4448)
.L_4448:
        /*009c*/ 	.word	0x00000000
        /*00a0*/ 	.short	0x000c
        /*00a2*/ 	.short	0x0058
        /*00a4*/ 	.byte	0x00, 0xf0, 0x11, 0x00


	//----- nvinfo : EIATTR_KPARAM_INFO
	.align		4
.L_4449:
        /*00a8*/ 	.byte	0x04, 0x17
        /*00aa*/ 	.short	(.L_4451 - .L_4450)
.L_4450:
        /*00ac*/ 	.word	0x00000000
        /*00b0*/ 	.short	0x000b
        /*00b2*/ 	.short	0x0050
        /*00b4*/ 	.byte	0x00, 0xf5, 0x21, 0x00


	//----- nvinfo : EIATTR_KPARAM_INFO
	.align		4
.L_4451:
        /*00b8*/ 	.byte	0x04, 0x17
        /*00ba*/ 	.short	(.L_4453 - .L_4452)
.L_4452:
        /*00bc*/ 	.word	0x00000000
        /*00c0*/ 	.short	0x000a
        /*00c2*/ 	.short	0x0048
        /*00c4*/ 	.byte	0x00, 0xf0, 0x11, 0x00


	//----- nvinfo : EIATTR_KPARAM_INFO
	.align		4
.L_4453:
        /*00c8*/ 	.byte	0x04, 0x17
        /*00ca*/ 	.short	(.L_4455 - .L_4454)
.L_4454:
        /*00cc*/ 	.word	0x00000000
        /*00d0*/ 	.short	0x0009
        /*00d2*/ 	.short	0x0040
        /*00d4*/ 	.byte	0x00, 0xf5, 0x21, 0x00


	//----- nvinfo : EIATTR_KPARAM_INFO
	.align		4
.L_4455:
        /*00d8*/ 	.byte	0x04, 0x17
        /*00da*/ 	.short	(.L_4457 - .L_4456)
.L_4456:
        /*00dc*/ 	.word	0x00000000
        /*00e0*/ 	.short	0x0008
        /*00e2*/ 	.short	0x0038
        /*00e4*/ 	.byte	0x00, 0xf5, 0x21, 0x00


	//----- nvinfo : EIATTR_KPARAM_INFO
	.align		4
.L_4457:
        /*00e8*/ 	.byte	0x04, 0x17
        /*00ea*/ 	.short	(.L_4459 - .L_4458)
.L_4458:
        /*00ec*/ 	.word	0x00000000
        /*00f0*/ 	.short	0x0007
        /*00f2*/ 	.short	0x0034
        /*00f4*/ 	.byte	0x00, 0xf0, 0x11, 0x00


	//----- nvinfo : EIATTR_KPARAM_INFO
	.align		4
.L_4459:
        /*00f8*/ 	.byte	0x04, 0x17
        /*00fa*/ 	.short	(.L_4461 - .L_4460)
.L_4460:
        /*00fc*/ 	.word	0x00000000
        /*0100*/ 	.short	0x0006
        /*0102*/ 	.short	0x0030
        /*0104*/ 	.byte	0x00, 0xf0, 0x11, 0x00


	//----- nvinfo : EIATTR_KPARAM_INFO
	.align		4
.L_4461:
        /*0108*/ 	.byte	0x04, 0x17
        /*010a*/ 	.short	(.L_4463 - .L_4462)
.L_4462:
        /*010c*/ 	.word	0x00000000
        /*0110*/ 	.short	0x0005
        /*0112*/ 	.short	0x0028
        /*0114*/ 	.byte	0x00, 0xf5, 0x21, 0x00


	//----- nvinfo : EIATTR_KPARAM_INFO
	.align		4
.L_4463:
        /*0118*/ 	.byte	0x04, 0x17
        /*011a*/ 	.short	(.L_4465 - .L_4464)
.L_4464:
        /*011c*/ 	.word	0x00000000
        /*0120*/ 	.short	0x0004
        /*0122*/ 	.short	0x0020
        /*0124*/ 	.byte	0x00, 0xf5, 0x21, 0x00


	//----- nvinfo : EIATTR_KPARAM_INFO
	.align		4
.L_4465:
        /*0128*/ 	.byte	0x04, 0x17
        /*012a*/ 	.short	(.L_4467 - .L_4466)
.L_4466:
        /*012c*/ 	.word	0x00000000
        /*0130*/ 	.short	0x0003
        /*0132*/ 	.short	0x0018
        /*0134*/ 	.byte	0x00, 0xf5, 0x21, 0x00


	//----- nvinfo : EIATTR_KPARAM_INFO
	.align		4
.L_4467:
        /*0138*/ 	.byte	0x04, 0x17
        /*013a*/ 	.short	(.L_4469 - .L_4468)
.L_4468:
        /*013c*/ 	.word	0x00000000
        /*0140*/ 	.short	0x0002
        /*0142*/ 	.short	0x0010
        /*0144*/ 	.byte	0x00, 0xf5, 0x21, 0x00


	//----- nvinfo : EIATTR_KPARAM_INFO
	.align		4
.L_4469:
        /*0148*/ 	.byte	0x04, 0x17
        /*014a*/ 	.short	(.L_4471 - .L_4470)
.L_4470:
        /*014c*/ 	.word	0x00000000
        /*0150*/ 	.short	0x0001
        /*0152*/ 	.short	0x0008
        /*0154*/ 	.byte	0x00, 0xf5, 0x21, 0x00


	//----- nvinfo : EIATTR_KPARAM_INFO
	.align		4
.L_4471:
        /*0158*/ 	.byte	0x04, 0x17
        /*015a*/ 	.short	(.L_4473 - .L_4472)
.L_4472:
        /*015c*/ 	.word	0x00000000
        /*0160*/ 	.short	0x0000
        /*0162*/ 	.short	0x0000
        /*0164*/ 	.byte	0x00, 0xf5, 0x21, 0x00


	//----- nvinfo : EIATTR_SPARSE_MMA_MASK
	.align		4
.L_4473:
        /*0168*/ 	.byte	0x03, 0x50
        /*016a*/ 	.short	0x0000


	//----- nvinfo : EIATTR_MAXREG_COUNT
	.align		4
        /*016c*/ 	.byte	0x03, 0x1b
        /*016e*/ 	.short	0x00ff


	//----- nvinfo : EIATTR_NUM_BARRIERS
	.align		4
        /*0170*/ 	.byte	0x02, 0x4c
        /*0172*/ 	.byte	0x01
	.zero		1


	//----- nvinfo : EIATTR_EXTERNS
	.align		4
        /*0174*/ 	.byte	0x04, 0x0f
        /*0176*/ 	.short	(.L_4475 - .L_4474)


	//   ....[0]....
	.align		4
.L_4474:
        /*0178*/ 	.word	index@(__assertfail)


	//----- nvinfo : EIATTR_MERCURY_ISA_VERSION
	.align		4
.L_4475:
        /*017c*/ 	.byte	0x03, 0x5f
        /*017e*/ 	.short	0x0101


	//----- nvinfo : EIATTR_COOP_GROUP_MASK_REGIDS
	.align		4
        /*0180*/ 	.byte	0x04, 0x29
        /*0182*/ 	.short	(.L_4477 - .L_4476)


	//   ....[0]....
.L_4476:
        /*0184*/ 	.word	0xffffffff


	//   ....[1]....
        /*0188*/ 	.word	0xffffffff


	//   ....[2]....
        /*018c*/ 	.word	0xffffffff


	//   ....[3]....
        /*0190*/ 	.word	0xffffffff


	//   ....[4]....
        /*0194*/ 	.word	0xffffffff


	//   ....[5]....
        /*0198*/ 	.word	0xffffffff


	//   ....[6]....
        /*019c*/ 	.word	0xffffffff


	//   ....[7]....
        /*01a0*/ 	.word	0xffffffff


	//   ....[8]....
        /*01a4*/ 	.word	0xffffffff


	//   ....[9]....
        /*01a8*/ 	.word	0xffffffff


	//   ....[10]....
        /*01ac*/ 	.word	0xffffffff


	//   ....[11]....
        /*01b0*/ 	.word	0xffffffff


	//   ....[12]....
        /*01b4*/ 	.word	0xffffffff


	//   ....[13]....
        /*01b8*/ 	.word	0xffffffff


	//   ....[14]....
        /*01bc*/ 	.word	0xffffffff


	//   ....[15]....
        /*01c0*/ 	.word	0x0500000f


	//   ....[16]....
        /*01c4*/ 	.word	0x0500000f


	//   ....[17]....
        /*01c8*/ 	.word	0x0500000f


	//   ....[18]....
        /*01cc*/ 	.word	0x0500000f


	//----- nvinfo : EIATTR_COOP_GROUP_INSTR_OFFSETS
	.align		4
.L_4477:
        /*01d0*/ 	.byte	0x04, 0x28
        /*01d2*/ 	.short	(.L_4479 - .L_4478)


	//   ....[0]....
.L_4478:
        /*01d4*/ 	.word	0x000003d0


	//   ....[1]....
        /*01d8*/ 	.word	0x000003f0


	//   ....[2]....
        /*01dc*/ 	.word	0x00000410


	//   ....[3]....
        /*01e0*/ 	.word	0x00000430


	//   ....[4]....
        /*01e4*/ 	.word	0x00000530


	//   ....[5]....
        /*01e8*/ 	.word	0x00000550


	//   ....[6]....
        /*01ec*/ 	.word	0x00000580


	//   ....[7]....
        /*01f0*/ 	.word	0x000013d0


	//   ....[8]....
        /*01f4*/ 	.word	0x00001400


	//   ....[9]....
        /*01f8*/ 	.word	0x00001420


	//   ....[10]....
        /*01fc*/ 	.word	0x00001440


	//   ....[11]....
        /*0200*/ 	.word	0x00001460


	//   ....[12]....
        /*0204*/ 	.word	0x000014b0


	//   ....[13]....
        /*0208*/ 	.word	0x000014d0


	//   ....[14]....
        /*020c*/ 	.word	0x000014f0


	//   ....[15]....
        /*0210*/ 	.word	0x000028c0


	//   ....[16]....
        /*0214*/ 	.word	0x00002920


	//   ....[17]....
        /*0218*/ 	.word	0x00002980


	//   ....[18]....
        /*021c*/ 	.word	0x000029e0


	//----- nvinfo : EIATTR_VRC_CTA_INIT_COUNT
	.align		4
.L_4479:
        /*0220*/ 	.byte	0x02, 0x4a
	.zero		1
	.zero		1


	//----- nvinfo : EIATTR_SYSCALL_OFFSETS
	.align		4
        /*0224*/ 	.byte	0x04, 0x46
        /*0226*/ 	.short	(.L_4481 - .L_4480)


	//   ....[0]....
.L_4480:
        /*0228*/ 	.word	0x00000330


	//----- nvinfo : EIATTR_EXIT_INSTR_OFFSETS
	.align		4
.L_4481:
        /*022c*/ 	.byte	0x04, 0x1c
        /*022e*/ 	.short	(.L_4483 - .L_4482)


	//   ....[0]....
.L_4482:
        /*0230*/ 	.word	0x000000d0


	//   ....[1]....
        /*0234*/ 	.word	0x00002650


	//   ....[2]....
        /*0238*/ 	.word	0x00002840


	//   ....[3]....
        /*023c*/ 	.word	0x00002870


	//----- nvinfo : EIATTR_CRS_STACK_SIZE
	.align		4
.L_4483:
        /*0240*/ 	.byte	0x04, 0x1e
        /*0242*/ 	.short	(.L_4485 - .L_4484)
.L_4484:
        /*0244*/ 	.word	0x00000000


	//----- nvinfo : EIATTR_CBANK_PARAM_SIZE
	.align		4
.L_4485:
        /*0248*/ 	.byte	0x03, 0x19
        /*024a*/ 	.short	0x008c


	//----- nvinfo : EIATTR_PARAM_CBANK
	.align		4
        /*024c*/ 	.byte	0x04, 0x0a
        /*024e*/ 	.short	(.L_4487 - .L_4486)
	.align		4
.L_4486:
        /*0250*/ 	.word	index@(.nv.constant0._ZN4vllm25paged_attention_v2_kernelI13__nv_bfloat16hLi120ELi16ELi128ELNS_18Fp8KVCacheDataTypeE2ELb0ELi512EEEvPfS3_PT_PKS4_PKT0_SA_ifPKiSC_iPKfiiiSE_SE_iiiii)
        /*0254*/ 	.short	0x0380
        /*0256*/ 	.short	0x008c


	//----- nvinfo : EIATTR_SW_WAR
	.align		4
.L_4487:
        /*0258*/ 	.byte	0x04, 0x36
        /*025a*/ 	.short	(.L_4489 - .L_4488)
.L_4488:
        /*025c*/ 	.word	0x00000008
.L_4489:


//--------------------- .nv.info._ZN4vllm25paged_attention_v2_kernelI13__nv_bfloat16hLi112ELi16ELi128ELNS_18Fp8KVCacheDataTypeE2ELb0ELi512EEEvPfS3_PT_PKS4_PKT0_SA_ifPKiSC_iPKfiiiSE_SE_iiiii --------------------------
	.section	.nv.info._ZN4vllm25paged_attention_v2_kernelI13__nv_bfloat16hLi112ELi16ELi128ELNS_18Fp8KVCacheDataTypeE2ELb0ELi512EEEvPfS3_PT_PKS4_PKT0_SA_ifPKiSC_iPKfiiiSE_SE_iiiii,"",@"SHT_CUDA_INFO"
	.sectionflags	@""
	.align	4


	//----- nvinfo : EIATTR_CUDA_API_VERSION
	.align		4
        /*0000*/ 	.byte	0x04, 0x37
        /*0002*/ 	.short	(.L_4491 - .L_4490)
.L_4490:
        /*0004*/ 	.word	0x00000082


	//----- nvinfo : EIATTR_KPARAM_INFO
	.align		4
.L_4491:
        /*0008*/ 	.byte	0x04, 0x17
        /*000a*/ 	.short	(.L_4493 - .L_4492)
.L_4492:
        /*000c*/ 	.word	0x00000000
        /*0010*/ 	.short	0x0015
        /*0012*/ 	.short	0x0088
        /*0014*/ 	.byte	0x00, 0xf0, 0x11, 0x00


	//----- nvinfo : EIATTR_KPARAM_INFO
	.align		4
.L_4493:
        /*0018*/ 	.byte	0x04, 0x17
        /*001a*/ 	.short	(.L_4495 - .L_4494)
.L_4494:
        /*001c*/ 	.word	0x00000000
        /*0020*/ 	.short	0x0014
        /*0022*/ 	.short	0x0084
        /*0024*/ 	.byte	0x00, 0xf0, 0x11, 0x00


	//----- nvinfo : EIATTR_KPARAM_INFO
	.align		4
.L_4495:
        /*0028*/ 	.byte	0x04, 0x17
        /*002a*/ 	.short	(.L_4497 - .L_4496)
.L_4496:
        /*002c*/ 	.word	0x00000000
        /*0030*/ 	.short	0x0013
        /*0032*/ 	.short	0x0080
        /*0034*/ 	.byte	0x00, 0xf0, 0x11, 0x00


	//----- nvinfo : EIATTR_KPARAM_INFO
	.align		4
.L_4497:
        /*0038*/ 	.byte	0x04, 0x17
        /*003a*/ 	.short	(.L_4499 - .L_4498)
.L_4498:
        /*003c*/ 	.word	0x00000000
        /*0040*/ 	.short	0x0012
        /*0042*/ 	.short	0x007c
        /*0044*/ 	.byte	0x00, 0xf0, 0x11, 0x00


	//----- nvinfo : EIATTR_KPARAM_INFO
	.align		4
.L_4499:
        /*0048*/ 	.byte	0x04, 0x17
        /*004a*/ 	.short	(.L_4501 - .L_4500)
.L_4500:
        /*004c*/ 	.word	0x00000000
        /*0050*/ 	.short	0x0011
        /*0052*/ 	.short	0x0078
        /*0054*/ 	.byte	0x00, 0xf0, 0x11, 0x00


	//----- nvinfo : EIATTR_KPARAM_INFO
	.align		4
.L_4501:
        /*0058*/ 	.byte	0x04, 0x17
        /*005a*/ 	.short	(.L_4503 - .L_4502)
.L_4502:
        /*005c*/ 	.word	0x00000000
        /*0060*/ 	.short	0x0010
        /*0062*/ 	.short	0x0070
        /*0064*/ 	.byte	0x00, 0xf5, 0x21, 0x00


	//----- nvinfo : EIATTR_KPARAM_INFO
	.align		4
.L_4503:
        /*0068*/ 	.byte	0x04, 0x17
        /*006a*/ 	.short	(.L_4505 - .L_4504)
.L_4504:
        /*006c*/ 	.word	0x00000000
        /*0070*/ 	.short	0x000f
        /*0072*/ 	.short	0x0068
        /*0074*/ 	.byte	0x00, 0xf5, 0x21, 0x00


	//----- nvinfo : EIATTR_KPARAM_INFO
	.align		4
.L_4505:
        /*0078*/ 	.byte	0x04, 0x17
        /*007a*/ 	.short	(.L_4507 - .L_4506)
.L_4506:
        /*007c*/ 	.word	0x00000000
        /*0080*/ 	.short	0x000e
        /*0082*/ 	.short	0x0060
        /*0084*/ 	.byte	0x00, 0xf0, 0x11, 0x00


	//----- nvinfo : EIATTR_KPARAM_INFO
	.align		4
.L_4507:
        /*0088*/ 	.byte	0x04, 0x17
        /*008a*/ 	.short	(.L_4509 - .L_4508)
.L_4508:
        /*008c*/ 	.word	0x00000000
        /*0090*/ 	.short	0x000d
        /*0092*/ 	.short	0x005c
        /*0094*/ 	.byte	0x00, 0xf0, 0x11, 0x00


	//----- nvinfo : EIATTR_KPARAM_INFO
	.align		4
.L_4509:
        /*0098*/ 	.byte	0x04, 0x17
        /*009a*/ 	.short	(.L_4511 - .L_4510)
.L_4510:
        /*009c*/ 	.word	0x00000000
        /*00a0*/ 	.short	0x000c
        /*00a2*/ 	.short	0x0058
        /*00a4*/ 	.byte	0x00, 0xf0, 0x11, 0x00


	//----- nvinfo : EIATTR_KPARAM_INFO
	.align		4
.L_4511:
        /*00a8*/ 	.byte	0x04, 0x17
        /*00aa*/ 	.short	(.L_4513 - .L_4512)
.L_4512:
        /*00ac*/ 	.word	0x00000000
        /*00b0*/ 	.short	0x000b
        /*00b2*/ 	.short	0x0050
        /*00b4*/ 	.byte	0x00, 0xf5, 0x21, 0x00


	//----- nvinfo : EIATTR_KPARAM_INFO
	.align		4
.L_4513:
        /*00b8*/ 	.byte	0x04, 0x17
        /*00ba*/ 	.short	(.L_4515 - .L_4514)
.L_4514:
        /*00bc*/ 	.word	0x00000000
        /*00c0*/ 	.short	0x000a
        /*00c2*/ 	.short	0x0048
        /*00c4*/ 	.byte	0x00, 0xf0, 0x11, 0x00


	//----- nvinfo : EIATTR_KPARAM_INFO
	.align		4
.L_4515:
        /*00c8*/ 	.byte	0x04, 0x17
        /*00ca*/ 	.short	(.L_4517 - .L_4516)
.L_4516:
        /*00cc*/ 	.word	0x00000000
        /*00d0*/ 	.short	0x0009
        /*00d2*/ 	.short	0x0040
        /*00d4*/ 	.byte	0x00, 0xf5, 0x21, 0x00


	//----- nvinfo : EIATTR_KPARAM_INFO
	.align		4
.L_4517:
        /*00d8*/ 	.byte	0x04, 0x17
        /*00da*/ 	.short	(.L_4519 - .L_4518)
.L_4518:
        /*00dc*/ 	.word	0x00000000
        /*00e0*/ 	.short	0x0008
        /*00e2*/ 	.short	0x0038
        /*00e4*/ 	.byte	0x00, 0xf5, 0x21, 0x00


	//----- nvinfo : EIATTR_KPARAM_INFO
	.align		4
.L_4519:
        /*00e8*/ 	.byte	0x04, 0x17
        /*00ea*/ 	.short	(.L_4521 - .L_4520)
.L_4520:
        /*00ec*/ 	.word	0x00000000
        /*00f0*/ 	.short	0x0007
        /*00f2*/ 	.short	0x0034
        /*00f4*/ 	.byte	0x00, 0xf0, 0x11, 0x00


	//----- nvinfo : EIATTR_KPARAM_INFO
	.align		4
.L_4521:
        /*00f8*/ 	.byte	0x04, 0x17
        /*00fa*/ 	.short	(.L_4523 - .L_4522)
.L_4522:
        /*00fc*/ 	.word	0x00000000
        /*0100*/ 	.short	0x0006
        /*0102*/ 	.short	0x0030
        /*0104*/ 	.byte	0x00, 0xf0, 0x11, 0x00


	//----- nvinfo : EIATTR_KPARAM_INFO
	.align		4
.L_4523:
        /*0108*/ 	.byte	0x04, 0x17
        /*010a*/ 	.short	(.L_4525 - .L_4524)
.L_4524:
        /*010c*/ 	.word	0x00000000
        /*0110*/ 	.short	0x0005
        /*0112*/ 	.short	0x0028
        /*0114*/ 	.byte	0x00, 0xf5, 0x21, 0x00


	//----- nvinfo : EIATTR_KPARAM_INFO
	.align		4
.L_4525:
        /*0118*/ 	.byte	0x04, 0x17
        /*011a*/ 	.short	(.L_4527 - .L_4526)
.L_4526:
        /*011c*/ 	.word	0x00000000
        /*0120*/ 	.short	0x0004
        /*0122*/ 	.short	0x0020
        /*0124*/ 	.byte	0x00, 0xf5, 0x21, 0x00


	//----- nvinfo : EIATTR_KPARAM_INFO
	.align		4
.L_4527:
        /*0128*/ 	.byte	0x04, 0x17
        /*012a*/ 	.short	(.L_4529 - .L_4528)
.L_4528:
        /*012c*/ 	.word	0x00000000
        /*0130*/ 	.short	0x0003
        /*0132*/ 	.short	0x0018
        /*0134*/ 	.byte	0x00, 0xf5, 0x21, 0x00


	//----- nvinfo : EIATTR_KPARAM_INFO
	.align		4
.L_4529:
        /*0138*/ 	.byte	0x04, 0x17
        /*013a*/ 	.short	(.L_4531 - .L_4530)
.L_4530:
        /*013c*/ 	.word	0x00000000
        /*0140*/ 	.short	0x0002
        /*0142*/ 	.short	0x0010
        /*0144*/ 	.byte	0x00, 0xf5, 0x21, 0x00


	//----- nvinfo : EIATTR_KPARAM_INFO
	.align		4
.L_4531:
        /*0148*/ 	.byte	0x04, 0x17
        /*014a*/ 	.short	(.L_4533 - .L_4532)
.L_4532:
        /*014c*/ 	.word	0x00000000
        /*0150*/ 	.short	0x0001
        /*0152*/ 	.short	0x0008
        /*0154*/ 	.byte	0x00, 0xf5, 0x21, 0x00


	//----- nvinfo : EIATTR_KPARAM_INFO
	.align		4
.L_4533:
        /*0158*/ 	.byte	0x04, 0x17
        /*015a*/ 	.short	(.L_4535 - .L_4534)
.L_4534:
        /*015c*/ 	.word	0x00000000
        /*0160*/ 	.short	0x0000
        /*0162*/ 	.short	0x0000
        /*0164*/ 	.byte	0x00, 0xf5, 0x21, 0x00


	//----- nvinfo : EIATTR_SPARSE_MMA_MASK
	.align		4
.L_4535:
        /*0168*/ 	.byte	0x03, 0x50
        /*016a*/ 	.short	0x0000


	//----- nvinfo : EIATTR_MAXREG_COUNT
	.align		4
        /*016c*/ 	.byte	0x03, 0x1b
        /*016e*/ 	.short	0x00ff


	//----- nvinfo : EIATTR_NUM_BARRIERS
	.align		4
        /*0170*/ 	.byte	0x02, 0x4c
        /*0172*/ 	.byte	0x01
	.zero		1


	//----- nvinfo : EIATTR_EXTERNS
	.align		4
        /*0174*/ 	.byte	0x04, 0x0f
        /*0176*/ 	.short	(.L_4537 - .L_4536)


	//   ....[0]....
	.align		4
.L_4536:
        /*0178*/ 	.word	index@(__assertfail)


	//----- nvinfo : EIATTR_MERCURY_ISA_VERSION
	.align		4
.L_4537:
        /*017c*/ 	.byte	0x03, 0x5f
        /*017e*/ 	.short	0x0101


	//----- nvinfo : EIATTR_COOP_GROUP_MASK_REGIDS
	.align		4
        /*0180*/ 	.byte	0x04, 0x29
        /*0182*/ 	.short	(.L_4539 - .L_4538)


	//   ....[0]....
.L_4538:
        /*0184*/ 	.word	0xffffffff


	//   ....[1]....
        /*0188*/ 	.word	0xffffffff


	//   ....[2]....
        /*018c*/ 	.word	0xffffffff


	//   ....[3]....
        /*0190*/ 	.word	0xffffffff


	//   ....[4]....
        /*0194*/ 	.word	0xffffffff


	//   ....[5]....
        /*0198*/ 	.word	0xffffffff


	//   ....[6]....
        /*019c*/ 	.word	0xffffffff


	//   ....[7]....
        /*01a0*/ 	.word	0xffffffff


	//   ....[8]....
        /*01a4*/ 	.word	0xffffffff


	//   ....[9]....
        /*01a8*/ 	.word	0xffffffff


	//   ....[10]....
        /*01ac*/ 	.word	0xffffffff


	//   ....[11]....
        /*01b0*/ 	.word	0xffffffff


	//   ....[12]....
        /*01b4*/ 	.word	0xffffffff


	//   ....[13]....
        /*01b8*/ 	.word	0xffffffff


	//   ....[14]....
        /*01bc*/ 	.word	0xffffffff


	//   ....[15]....
        /*01c0*/ 	.word	0x0500000f


	//   ....[16]....
        /*01c4*/ 	.word	0x0500000f


	//   ....[17]....
        /*01c8*/ 	.word	0x0500000f


	//   ....[18]....
        /*01cc*/ 	.word	0x0500000f


	//----- nvinfo : EIATTR_COOP_GROUP_INSTR_OFFSETS
	.align		4
.L_4539:
        /*01d0*/ 	.byte	0x04, 0x28
        /*01d2*/ 	.short	(.L_4541 - .L_4540)


	//   ....[0]....
.L_4540:
        /*01d4*/ 	.word	0x000003d0


	//   ....[1]....
        /*01d8*/ 	.word	0x000003f0


	//   ....[2]....
        /*01dc*/ 	.word	0x00000410


	//   ....[3]....
        /*01e0*/ 	.word	0x00000430


	//   ....[4]....
        /*01e4*/ 	.word	0x00000530


	//   ....[5]....
        /*01e8*/ 	.word	0x00000550


	//   ....[6]....
        /*01ec*/ 	.word	0x00000580


	//   ....[7]....
        /*01f0*/ 	.word	0x000013d0


	//   ....[8]....
        /*01f4*/ 	.word	0x00001400


	//   ....[9]....
        /*01f8*/ 	.word	0x00001420


	//   ....[10]....
        /*01fc*/ 	.word	0x00001440


	//   ....[11]....
        /*0200*/ 	.word	0x00001460


	//   ....[12]....
        /*0204*/ 	.word	0x000014b0


	//   ....[13]....
        /*0208*/ 	.word	0x000014d0


	//   ....[14]....
        /*020c*/ 	.word	0x000014f0


	//   ....[15]....
        /*0210*/ 	.word	0x000025c0


	//   ....[16]....
        /*0214*/ 	.word	0x00002620


	//   ....[17]....
        /*0218*/ 	.word	0x00002680


	//   ....[18]....
        /*021c*/ 	.word	0x000026e0


	//----- nvinfo : EIATTR_VRC_CTA_INIT_COUNT
	.align		4
.L_4541:
        /*0220*/ 	.byte	0x02, 0x4a
	.zero		1
	.zero		1


	//----- nvinfo : EIATTR_SYSCALL_OFFSETS
	.align		4
        /*0224*/ 	.byte	0x04, 0x46
        /*0226*/ 	.short	(.L_4543 - .L_4542)


	//   ....[0]....
.L_4542:
        /*0228*/ 	.word	0x00000330


	//----- nvinfo : EIATTR_EXIT_INSTR_OFFSETS
	.align		4
.L_4543:
        /*022c*/ 	.byte	0x04, 0x1c
        /*022e*/ 	.short	(.L_4545 - .L_4544)


	//   ....[0]....
.L_4544:
        /*0230*/ 	.word	0x000000d0


	//   ....[1]....
        /*0234*/ 	.word	0x000023c0


	//   ....[2]....
        /*0238*/ 	.word	0x000023f0


	//   ....[3]....
        /*023c*/ 	.word	0x00002570


	//----- nvinfo : EIATTR_CRS_STACK_SIZE
	.align		4
.L_4545:
        /*0240*/ 	.byte	0x04, 0x1e
        /*0242*/ 	.short	(.L_4547 - .L_4546)
.L_4546:
        /*0244*/ 	.word	0x00000000


	//----- nvinfo : EIATTR_CBANK_PARAM_SIZE
	.align		4
.L_4547:
        /*0248*/ 	.byte	0x03, 0x19
        /*024a*/ 	.short	0x008c


	//----- nvinfo : EIATTR_PARAM_CBANK
	.align		4
        /*024c*/ 	.byte	0x04, 0x0a
        /*024e*/ 	.short	(.L_4549 - .L_4548)
	.align		4
.L_4548:
        /*0250*/ 	.word	index@(.nv.constant0._ZN4vllm25paged_attention_v2_kernelI13__nv_bfloat16hLi112ELi16ELi128ELNS_18Fp8KVCacheDataTypeE2ELb0ELi512EEEvPfS3_PT_PKS4_PKT0_SA_ifPKiSC_iPKfiiiSE_SE_iiiii)
        /*0254*/ 	.short	0x0380
        /*0256*/ 	.short	0x008c


	//----- nvinfo : EIATTR_SW_WAR
	.align		4
.L_4549:
        /*0258*/ 	.byte	0x04, 0x36
        /*025a*/ 	.short	(.L_4551 - .L_4550)
.L_4550:
        /*025c*/ 	.word	0x00000008
.L_4551:


//--------------------- .nv.info._ZN4vllm25paged_attention_v2_kernelI13__nv_bfloat16hLi96ELi16ELi128ELNS_18Fp8KVCacheDataTypeE2ELb0ELi512EEEvPfS3_PT_PKS4_PKT0_SA_ifPKiSC_iPKfiiiSE_SE_iiiii --------------------------
	.section	.nv.info._ZN4vllm25paged_attention_v2_kernelI13__nv_bfloat16hLi96ELi16ELi128ELNS_18Fp8KVCacheDataTypeE2ELb0ELi512EEEvPfS3_PT_PKS4_PKT0_SA_ifPKiSC_iPKfiiiSE_SE_iiiii,"",@"SHT_CUDA_INFO"
	.sectionflags	@""
	.align	4


	//----- nvinfo : EIATTR_CUDA_API_VERSION
	.align		4
        /*0000*/ 	.byte	0x04, 0x37
        /*0002*/ 	.short	(.L_4553 - .L_4552)
.L_4552:
        /*0004*/ 	.word	0x00000082


	//----- nvinfo : EIATTR_KPARAM_INFO
	.align		4
.L_4553:
        /*0008*/ 	.byte	0x04, 0x17
        /*000a*/ 	.short	(.L_4555 - .L_4554)
.L_4554:
        /*000c*/ 	.word	0x00000000
        /*0010*/ 	.short	0x0015
        /*0012*/ 	.short	0x0088
        /*0014*/ 	.byte	0x00, 0xf0, 0x11, 0x00


	//----- nvinfo : EIATTR_KPARAM_INFO
	.align		4
.L_4555:
        /*0018*/ 	.byte	0x04, 0x17
        /*001a*/ 	.short	(.L_4557 - .L_4556)
.L_4556:
        /*001c*/ 	.word	0x00000000
        /*0020*/ 	.short	0x0014
        /*0022*/ 	.short	0x0084
        /*0024*/ 	.byte	0x00, 0xf0, 0x11, 0x00


	//----- nvinfo : EIATTR_KPARAM_INFO
	.align		4
.L_4557:
        /*0028*/ 	.byte	0x04, 0x17
        /*002a*/ 	.short	(.L_4559 - .L_4558)
.L_4558:
        /*002c*/ 	.word	0x00000000
        /*0030*/ 	.short	0x0013
        /*0032*/ 	.short	0x0080
        /*0034*/ 	.byte	0x00, 0xf0, 0x11, 0x00


	//----- nvinfo : EIATTR_KPARAM_INFO
	.align		4
.L_4559:
        /*0038*/ 	.byte	0x04, 0x17
        /*003a*/ 	.short	(.L_4561 - .L_4560)
.L_4560:
        /*003c*/ 	.word	0x00000000
        /*0040*/ 	.short	0x0012
        /*0042*/ 	.short	0x007c
        /*0044*/ 	.byte	0x00, 0xf0, 0x11, 0x00


	//----- nvinfo : EIATTR_KPARAM_INFO
	.align		4
.L_4561:
        /*0048*/ 	.byte	0x04, 0x17
        /*004a*/ 	.short	(.L_4563 - .L_4562)
.L_4562:
        /*004c*/ 	.word	0x00000000
        /*0050*/ 	.short	0x0011
        /*0052*/ 	.short	0x0078
        /*0054*/ 	.byte	0x00, 0xf0, 0x11, 0x00


	//----- nvinfo : EIATTR_KPARAM_INFO
	.align		4
.L_4563:
        /*0058*/ 	.byte	0x04, 0x17
        /*005a*/ 	.short	(.L_4565 - .L_4564)
.L_4564:
        /*005c*/ 	.word	0x00000000
        /*0060*/ 	.short	0x0010
        /*0062*/ 	.short	0x0070
        /*0064*/ 	.byte	0x00, 0xf5, 0x21, 0x00


	//----- nvinfo : EIATTR_KPARAM_INFO
	.align		4
.L_4565:
        /*0068*/ 	.byte	0x04, 0x17
        /*006a*/ 	.short	(.L_4567 - .L_4566)
.L_4566:
        /*006c*/ 	.word	0x00000000
        /*0070*/ 	.short	0x000f
        /*0072*/ 	.short	0x0068
        /*0074*/ 	.byte	0x00, 0xf5, 0x21, 0x00


	//----- nvinfo : EIATTR_KPARAM_INFO
	.align		4
.L_4567:
        /*0078*/ 	.byte	0x04, 0x17
        /*007a*/ 	.short	(.L_4569 - .L_4568)
.L_4568:
        /*007c*/ 	.word	0x00000000
        /*0080*/ 	.short	0x000e
        /*0082*/ 	.short	0x0060
        /*0084*/ 	.byte	0x00, 0xf0, 0x11, 0x00


	//----- nvinfo : EIATTR_KPARAM_INFO
	.align		4
.L_4569:
        /*0088*/ 	.byte	0x04, 0x17
        /*008a*/ 	.short	(.L_4571 - .L_4570)
.L_4570:
        /*008c*/ 	.word	0x00000000
        /*0090*/ 	.short	0x000d
        /*0092*/ 	.short	0x005c
        /*0094*/ 	.byte	0x00, 0xf0, 0x11, 0x00


	//----- nvinfo : EIATTR_KPARAM_INFO
	.align		4
.L_4571:
        /*0098*/ 	.byte	0x04, 0x17
        /*009a*/ 	.short	(.L_4573 - .L_4572)
.L_4572:
        /*009c*/ 	.word	0x00000000
        /*00a0*/ 	.short	0x000c
        /*00a2*/ 	.short	0x0058
        /*00a4*/ 	.byte	0x00, 0xf0, 0x11, 0x00


	//----- nvinfo : EIATTR_KPARAM_INFO
	.align		4
.L_4573:
        /*00a8*/ 	.byte	0x04, 0x17
        /*00aa*/ 	.short	(.L_4575 - .L_4574)
.L_4574:
        /*00ac*/ 	.word	0x00000000
        /*00b0*/ 	.short	0x000b
        /*00b2*/ 	.short	0x0050
        /*00b4*/ 	.byte	0x00, 0xf5, 0x21, 0x00


	//----- nvinfo : EIATTR_KPARAM_INFO
	.align		4
.L_4575:
        /*00b8*/ 	.byte	0x04, 0x17
        /*00ba*/ 	.short	(.L_4577 - .L_4576)
.L_4576:
        /*00bc*/ 	.word	0x00000000
        /*00c0*/ 	.short	0x000a
        /*00c2*/ 	.short	0x0048
        /*00c4*/ 	.byte	0x00, 0xf0, 0x11, 0x00


	//----- nvinfo : EIATTR_KPARAM_INFO
	.align		4
.L_4577:
        /*00c8*/ 	.byte	0x04, 0x17
        /*00ca*/ 	.short	(.L_4579 - .L_4578)
.L_4578:
        /*00cc*/ 	.word	0x00000000
        /*00d0*/ 	.short	0x0009
        /*00d2*/ 	.short	0x0040
        /*00d4*/ 	.byte	0x00, 0xf5, 0x21, 0x00


	//----- nvinfo : EIATTR_KPARAM_INFO
	.align		4
.L_4579:
        /*00d8*/ 	.byte	0x04, 0x17
        /*00da*/ 	.short	(.L_4581 - .L_4580)
.L_4580:
        /*00dc*/ 	.word	0x00000000
        /*00e0*/ 	.short	0x0008
        /*00e2*/ 	.short	0x0038
        /*00e4*/ 	.byte	0x00, 0xf5, 0x21, 0x00


	//----- nvinfo : EIATTR_KPARAM_INFO
	.align		4
.L_4581:
        /*00e8*/ 	.byte	0x04, 0x17
        /*00ea*/ 	.short	(.L_4583 - .L_4582)
.L_4582:
        /*00ec*/ 	.word	0x00000000
        /*00f0*/ 	.short	0x0007
        /*00f2*/ 	.short	0x0034
        /*00f4*/ 	.byte	0x00, 0xf0, 0x11, 0x00


	//----- nvinfo : EIATTR_KPARAM_INFO
	.align		4
.L_4583:
        /*00f8*/ 	.byte	0x04, 0x17
        /*00fa*/ 	.short	(.L_4585 - .L_4584)
.L_4584:
        /*00fc*/ 	.word	0x00000000
        /*0100*/ 	.short	0x0006
        /*0102*/ 	.short	0x0030
        /*0104*/ 	.byte	0x00, 0xf0, 0x11, 0x00


	//----- nvinfo : EIATTR_KPARAM_INFO
	.align		4
.L_4585:
        /*0108*/ 	.byte	0x04, 0x17
        /*010a*/ 	.short	(.L_4587 - .L_4586)
.L_4586:
        /*010c*/ 	.word	0x00000000
        /*0110*/ 	.short	0x0005
        /*0112*/ 	.short	0x0028
        /*0114*/ 	.byte	0x00, 0xf5, 0x21, 0x00


	//----- nvinfo : EIATTR_KPARAM_INFO
	.align		4
.L_4587:
        /*0118*/ 	.byte	0x04, 0x17
        /*011a*/ 	.short	(.L_4589 - .L_4588)
.L_4588:
        /*011c*/ 	.word	0x00000000
        /*0120*/ 	.short	0x0004
        /*0122*/ 	.short	0x0020
        /*0124*/ 	.byte	0x00, 0xf5, 0x21, 0x00


	//----- nvinfo : EIATTR_KPARAM_INFO
	.align		4
.L_4589:
        /*0128*/ 	.byte	0x04, 0x17
        /*012a*/ 	.short	(.L_4591 - .L_4590)
.L_4590:
        /*012c*/ 	.word	0x00000000
        /*0130*/ 	.short	0x0003
        /*0132*/ 	.short	0x0018
        /*0134*/ 	.byte	0x00, 0xf5, 0x21, 0x00


	//----- nvinfo : EIATTR_KPARAM_INFO
	.align		4
.L_4591:
        /*0138*/ 	.byte	0x04, 0x17
        /*013a*/ 	.short	(.L_4593 - .L_4592)
.L_4592:
        /*013c*/ 	.word	0x00000000
        /*0140*/ 	.short	0x0002
        /*0142*/ 	.short	0x0010
        /*0144*/ 	.byte	0x00, 0xf5, 0x21, 0x00


	//----- nvinfo : EIATTR_KPARAM_INFO
	.align		4
.L_4593:
        /*0148*/ 	.byte	0x04, 0x17
        /*014a*/ 	.short	(.L_4595 - .L_4594)
.L_4594:
        /*014c*/ 	.word	0x00000000
        /*0150*/ 	.short	0x0001
        /*0152*/ 	.short	0x0008
        /*0154*/ 	.byte	0x00, 0xf5, 0x21, 0x00


	//----- nvinfo : EIATTR_KPARAM_INFO
	.align		4
.L_4595:
        /*0158*/ 	.byte	0x04, 0x17
        /*015a*/ 	.short	(.L_4597 - .L_4596)
.L_4596:
        /*015c*/ 	.word	0x00000000
        /*0160*/ 	.short	0x0000
        /*0162*/ 	.short	0x0000
        /*0164*/ 	.byte	0x00, 0xf5, 0x21, 0x00


	//----- nvinfo : EIATTR_SPARSE_MMA_MASK
	.align		4
.L_4597:
        /*0168*/ 	.byte	0x03, 0x50
        /*016a*/ 	.short	0x0000


	//----- nvinfo : EIATTR_MAXREG_COUNT
	.align		4
        /*016c*/ 	.byte	0x03, 0x1b
        /*016e*/ 	.short	0x00ff


	//----- nvinfo : EIATTR_NUM_BARRIERS
	.align		4
        /*0170*/ 	.byte	0x02, 0x4c
        /*0172*/ 	.byte	0x01
	.zero		1


	//----- nvinfo : EIATTR_EXTERNS
	.align		4
        /*0174*/ 	.byte	0x04, 0x0f
        /*0176*/ 	.short	(.L_4599 - .L_4598)


	//   ....[0]....
	.align		4
.L_4598:
        /*0178*/ 	.word	index@(__assertfail)


	//----- nvinfo : EIATTR_MERCURY_ISA_VERSION
	.align		4
.L_4599:
        /*017c*/ 	.byte	0x03, 0x5f
        /*017e*/ 	.short	0x0101


	//----- nvinfo : EIATTR_COOP_GROUP_MASK_REGIDS
	.align		4
        /*0180*/ 	.byte	0x04, 0x29
        /*0182*/ 	.short	(.L_4601 - .L_4600)


	//   ....[0]....
.L_4600:
        /*0184*/ 	.word	0xffffffff


	//   ....[1]....
        /*0188*/ 	.word	0xffffffff


	//   ....[2]....
        /*018c*/ 	.word	0xffffffff


	//   ....[3]....
        /*0190*/ 	.word	0xffffffff


	//   ....[4]....
        /*0194*/ 	.word	0xffffffff


	//   ....[5]....
        /*0198*/ 	.word	0xffffffff


	//   ....[6]....
        /*019c*/ 	.word	0xffffffff


	//   ....[7]....
        /*01a0*/ 	.word	0xffffffff


	//   ....[8]....
        /*01a4*/ 	.word	0xffffffff


	//   ....[9]....
        /*01a8*/ 	.word	0xffffffff


	//   ....[10]....
        /*01ac*/ 	.word	0xffffffff


	//   ....[11]....
        /*01b0*/ 	.word	0xffffffff


	//   ....[12]....
        /*01b4*/ 	.word	0xffffffff


	//   ....[13]....
        /*01b8*/ 	.word	0xffffffff


	//   ....[14]....
        /*01bc*/ 	.word	0xffffffff


	//   ....[15]....
        /*01c0*/ 	.word	0x0500000f


	//   ....[16]....
        /*01c4*/ 	.word	0x0500000f


	//   ....[17]....
        /*01c8*/ 	.word	0x0500000f


	//   ....[18]....
        /*01cc*/ 	.word	0x0500000f


	//----- nvinfo : EIATTR_COOP_GROUP_INSTR_OFFSETS
	.align		4
.L_4601:
        /*01d0*/ 	.byte	0x04, 0x28
        /*01d2*/ 	.short	(.L_4603 - .L_4602)


	//   ....[0]....
.L_4602:
        /*01d4*/ 	.word	0x000003d0


	//   ....[1]....
        /*01d8*/ 	.word	0x000003f0


	//   ....[2]....
        /*01dc*/ 	.word	0x00000410


	//   ....[3]....
        /*01e0*/ 	.word	0x00000430


	//   ....[4]....
        /*01e4*/ 	.word	0x00000530


	//   ....[5]....
        /*01e8*/ 	.word	0x00000550


	//   ....[6]....
        /*01ec*/ 	.word	0x00000580


	//   ....[7]....
        /*01f0*/ 	.word	0x000013d0


	//   ....[8]....
        /*01f4*/ 	.word	0x00001400


	//   ....[9]....
        /*01f8*/ 	.word	0x00001420


	//   ....[10]....
        /*01fc*/ 	.word	0x00001440


	//   ....[11]....
        /*0200*/ 	.word	0x00001460


	//   ....[12]....
        /*0204*/ 	.word	0x000014b0


	//   ....[13]....
        /*0208*/ 	.word	0x000014d0


	//   ....[14]....
        /*020c*/ 	.word	0x000014f0


	//   ....[15]....
        /*0210*/ 	.word	0x00002540


	//   ....[16]....
        /*0214*/ 	.word	0x000025a0


	//   ....[17]....
        /*0218*/ 	.word	0x00002600


	//   ....[18]....
        /*021c*/ 	.word	0x00002660


	//----- nvinfo : EIATTR_VRC_CTA_INIT_COUNT
	.align		4
.L_4603:
        /*0220*/ 	.byte	0x02, 0x4a
	.zero		1
	.zero		1


	//----- nvinfo : EIATTR_SYSCALL_OFFSETS
	.align		4
        /*0224*/ 	.byte	0x04, 0x46
        /*0226*/ 	.short	(.L_4605 - .L_4604)


	//   ....[0]....
.L_4604:
        /*0228*/ 	.word	0x00000330


	//----- nvinfo : EIATTR_EXIT_INSTR_OFFSETS
	.align		4
.L_4605:
        /*022c*/ 	.byte	0x04, 0x1c
        /*022e*/ 	.short	(.L_4607 - .L_4606)


	//   ....[0]....
.L_4606:
        /*0230*/ 	.word	0x000000d0


	//   ....[1]....
        /*0234*/ 	.word	0x00002360


	//   ....[2]....
        /*0238*/ 	.word	0x00002390


	//   ....[3]....
        /*023c*/ 	.word	0x000024f0


	//----- nvinfo : EIATTR_CRS_STACK_SIZE
	.align		4
.L_4607:
        /*0240*/ 	.byte	0x04, 0x1e
        /*0242*/ 	.short	(.L_4609 - .L_4608)
.L_4608:
        /*0244*/ 	.word	0x00000000


	//----- nvinfo : EIATTR_CBANK_PARAM_SIZE
	.align		4
.L_4609:
        /*0248*/ 	.byte	0x03, 0x19
        /*024a*/ 	.short	0x008c


	//----- nvinfo : EIATTR_PARAM_CBANK
	.align		4
        /*024c*/ 	.byte	0x04, 0x0a
        /*024e*/ 	.short	(.L_4611 - .L_4610)
	.align		4
.L_4610:
        /*0250*/ 	.word	index@(.nv.constant0._ZN4vllm25paged_attention_v2_kernelI13__nv_bfloat16hLi96ELi16ELi128ELNS_18Fp8KVCacheDataTypeE2ELb0ELi512EEEvPfS3_PT_PKS4_PKT0_SA_ifPKiSC_iPKfiiiSE_SE_iiiii)
        /*0254*/ 	.short	0x0380
        /*0256*/ 	.short	0x008c


	//----- nvinfo : EIATTR_SW_WAR
	.align		4
.L_4611:
        /*0258*/ 	.byte	0x04, 0x36
        /*025a*/ 	.short	(.L_4613 - .L_4612)
.L_4612:
        /*025c*/ 	.word	0x00000008
.L_4613:


//--------------------- .nv.info._ZN4vllm25paged_attention_v2_kernelI13__nv_bfloat16hLi80ELi16ELi128ELNS_18Fp8KVCacheDataTypeE2ELb0ELi512EEEvPfS3_PT_PKS4_PKT0_SA_ifPKiSC_iPKfiiiSE_SE_iiiii --------------------------
	.section	.nv.info._ZN4vllm25paged_attention_v2_kernelI13__nv_bfloat16hLi80ELi16ELi128ELNS_18Fp8KVCacheDataTypeE2ELb0ELi512EEEvPfS3_PT_PKS4_PKT0_SA_ifPKiSC_iPKfiiiSE_SE_iiiii,"",@"SHT_CUDA_INFO"
	.sectionflags	@""
	.align	4


	//----- nvinfo : EIATTR_CUDA_API_VERSION
	.align		4
        /*0000*/ 	.byte	0x04, 0x37
        /*0002*/ 	.short	(.L_4615 - .L_4614)
.L_4614:
        /*0004*/ 	.word	0x00000082


	//----- nvinfo : EIATTR_KPARAM_INFO
	.align		4
.L_4615:
        /*0008*/ 	.byte	0x04, 0x17
        /*000a*/ 	.short	(.L_4617 - .L_4616)
.L_4616:
        /*000c*/ 	.word	0x00000000
        /*0010*/ 	.short	0x0015
        /*0012*/ 	.short	0x0088
        /*0014*/ 	.byte	0x00, 0xf0, 0x11, 0x00


	//----- nvinfo : EIATTR_KPARAM_INFO
	.align		4
.L_4617:
        /*0018*/ 	.byte	0x04, 0x17
        /*001a*/ 	.short	(.L_4619 - .L_4618)
.L_4618:
        /*001c*/ 	.word	0x00000000
        /*0020*/ 	.short	0x0014
        /*0022*/ 	.short	0x0084
        /*0024*/ 	.byte	0x00, 0xf0, 0x11, 0x00


	//----- nvinfo : EIATTR_KPARAM_INFO
	.align		4
.L_4619:
        /*0028*/ 	.byte	0x04, 0x17
        /*002a*/ 	.short	(.L_4621 - .L_4620)
.L_4620:
        /*002c*/ 	.word	0x00000000
        /*0030*/ 	.short	0x0013
        /*0032*/ 	.short	0x0080
        /*0034*/ 	.byte	0x00, 0xf0, 0x11, 0x00


	//----- nvinfo : EIATTR_KPARAM_INFO
	.align		4
.L_4621:
        /*0038*/ 	.byte	0x04, 0x17
        /*003a*/ 	.short	(.L_4623 - .L_4622)
.L_4622:
        /*003c*/ 	.word	0x00000000
        /*0040*/ 	.short	0x0012
        /*0042*/ 	.short	0x007c
        /*0044*/ 	.byte	0x00, 0xf0, 0x11, 0x00


	//----- nvinfo : EIATTR_KPARAM_INFO
	.align		4
.L_4623:
        /*0048*/ 	.byte	0x04, 0x17
        /*004a*/ 	.short	(.L_4625 - .L_4624)
.L_4624:
        /*004c*/ 	.word	0x00000000
        /*0050*/ 	.short	0x0011
        /*0052*/ 	.short	0x0078
        /*0054*/ 	.byte	0x00, 0xf0, 0x11, 0x00


	//----- nvinfo : EIATTR_KPARAM_INFO
	.align		4
.L_4625:
        /*0058*/ 	.byte	0x04, 0x17
        /*005a*/ 	.short	(.L_4627 - .L_4626)
.L_4626:
        /*005c*/ 	.word	0x00000000
        /*0060*/ 	.short	0x0010
        /*0062*/ 	.short	0x0070
        /*0064*/ 	.byte	0x00, 0xf5, 0x21, 0x00


	//----- nvinfo : EIATTR_KPARAM_INFO
	.align		4
.L_4627:
        /*0068*/ 	.byte	0x04, 0x17
        /*006a*/ 	.short	(.L_4629 - .L_4628)
.L_4628:
        /*006c*/ 	.word	0x00000000
        /*0070*/ 	.short	0x000f
        /*0072*/ 	.short	0x0068
        /*0074*/ 	.byte	0x00, 0xf5, 0x21, 0x00


	//----- nvinfo : EIATTR_KPARAM_INFO
	.align		4
.L_4629:
        /*0078*/ 	.byte	0x04, 0x17
        /*007a*/ 	.short	(.L_4631 - .L_4630)
.L_4630:
        /*007c*/ 	.word	0x00000000
        /*0080*/ 	.short	0x000e
        /*0082*/ 	.short	0x0060
        /*0084*/ 	.byte	0x00, 0xf0, 0x11, 0x00


	//----- nvinfo : EIATTR_KPARAM_INFO
	.align		4
.L_4631:
        /*0088*/ 	.byte	0x04, 0x17
        /*008a*/ 	.short	(.L_4633 - .L_4632)
.L_4632:
        /*008c*/ 	.word	0x00000000
        /*0090*/ 	.short	0x000d
        /*0092*/ 	.short	0x005c
        /*0094*/ 	.byte	0x00, 0xf0, 0x11, 0x00


	//----- nvinfo : EIATTR_KPARAM_INFO
	.align		4
.L_4633:
        /*0098*/ 	.byte	0x04, 0x17
        /*009a*/ 	.short	(.L_4635 - .L_4634)
.L_4634:
        /*009c*/ 	.word	0x00000000
        /*00a0*/ 	.short	0x000c
        /*00a2*/ 	.short	0x0058
        /*00a4*/ 	.byte	0x00, 0xf0, 0x11, 0x00


	//----- nvinfo : EIATTR_KPARAM_INFO
	.align		4
.L_4635:
        /*00a8*/ 	.byte	0x04, 0x17
        /*00aa*/ 	.short	(.L_4637 - .L_4636)
.L_4636:
        /*00ac*/ 	.word	0x00000000
        /*00b0*/ 	.short	0x000b
        /*00b2*/ 	.short	0x0050
        /*00b4*/ 	.byte	0x00, 0xf5, 0x21, 0x00


	//----- nvinfo : EIATTR_KPARAM_INFO
	.align		4
.L_4637:
        /*00b8*/ 	.byte	0x04, 0x17
        /*00ba*/ 	.short	(.L_4639 - .L_4638)
.L_4638:
        /*00bc*/ 	.word	0x00000000
        /*00c0*/ 	.short	0x000a
        /*00c2*/ 	.short	0x0048
        /*00c4*/ 	.byte	0x00, 0xf0, 0x11, 0x00


	//----- nvinfo : EIATTR_KPARAM_INFO
	.align		4
.L_4639:
        /*00c8*/ 	.byte	0x04, 0x17
        /*00ca*/ 	.short	(.L_4641 - .L_4640)
.L_4640:
        /*00cc*/ 	.word	0x00000000
        /*00d0*/ 	.short	0x0009
        /*00d2*/ 	.short	0x0040
        /*00d4*/ 	.byte	0x00, 0xf5, 0x21, 0x00


	//----- nvinfo : EIATTR_KPARAM_INFO
	.align		4
.L_4641:
        /*00d8*/ 	.byte	0x04, 0x17
        /*00da*/ 	.short	(.L_4643 - .L_4642)
.L_4642:
        /*00dc*/ 	.word	0x00000000
        /*00e0*/ 	.short	0x0008
        /*00e2*/ 	.short	0x0038
        /*00e4*/ 	.byte	0x00, 0xf5, 0x21, 0x00


	//----- nvinfo : EIATTR_KPARAM_INFO
	.align		4
.L_4643:
        /*00e8*/ 	.byte	0x04, 0x17
        /*00ea*/ 	.short	(.L_4645 - .L_4644)
.L_4644:
        /*00ec*/ 	.word	0x00000000
        /*00f0*/ 	.short	0x0007
        /*00f2*/ 	.short	0x0034
        /*00f4*/ 	.byte	0x00, 0xf0, 0x11, 0x00


	//----- nvinfo : EIATTR_KPARAM_INFO
	.align		4
.L_4645:
        /*00f8*/ 	.byte	0x04, 0x17
        /*00fa*/ 	.short	(.L_4647 - .L_4646)
.L_4646:
        /*00fc*/ 	.word	0x00000000
        /*0100*/ 	.short	0x0006
        /*0102*/ 	.short	0x0030
        /*0104*/ 	.byte	0x00, 0xf0, 0x11, 0x00


	//----- nvinfo : EIATTR_KPARAM_INFO
	.align		4
.L_4647:
        /*0108*/ 	.byte	0x04, 0x17
        /*010a*/ 	.short	(.L_4649 - .L_4648)
.L_4648:
        /*010c*/ 	.word	0x00000000
        /*0110*/ 	.short	0x0005
        /*0112*/ 	.short	0x0028
        /*0114*/ 	.byte	0x00, 0xf5, 0x21, 0x00


	//----- nvinfo : EIATTR_KPARAM_INFO
	.align		4
.L_4649:
        /*0118*/ 	.byte	0x04, 0x17
        /*011a*/ 	.short	(.L_4651 - .L_4650)
.L_4650:
        /*011c*/ 	.word	0x00000000
        /*0120*/ 	.short	0x0004
        /*0122*/ 	.short	0x0020
        /*0124*/ 	.byte	0x00, 0xf5, 0x21, 0x00


	//----- nvinfo : EIATTR_KPARAM_INFO
	.align		4
.L_4651:
        /*0128*/ 	.byte	0x04, 0x17
        /*012a*/ 	.short	(.L_4653 - .L_4652)
.L_4652:
        /*012c*/ 	.word	0x00000000
        /*0130*/ 	.short	0x0003
        /*0132*/ 	.short	0x0018
        /*0134*/ 	.byte	0x00, 0xf5, 0x21, 0x00


	//----- nvinfo : EIATTR_KPARAM_INFO
	.align		4
.L_4653:
        /*0138*/ 	.byte	0x04, 0x17
        /*013a*/ 	.short	(.L_4655 - .L_4654)
.L_4654:
        /*013c*/ 	.word	0x00000000
        /*0140*/ 	.short	0x0002
        /*0142*/ 	.short	0x0010
        /*0144*/ 	.byte	0x00, 0xf5, 0x21, 0x00


	//----- nvinfo : EIATTR_KPARAM_INFO
	.align		4
.L_4655:
        /*0148*/ 	.byte	0x04, 0x17
        /*014a*/ 	.short	(.L_4657 - .L_4656)
.L_4656:
        /*014c*/ 	.word	0x00000000
        /*0150*/ 	.short	0x0001
        /*0152*/ 	.short	0x0008
        /*0154*/ 	.byte	0x00, 0xf5, 0x21, 0x00


	//----- nvinfo : EIATTR_KPARAM_INFO
	.align		4
.L_4657:
        /*0158*/ 	.byte	0x04, 0x17
        /*015a*/ 	.short	(.L_4659 - .L_4658)
.L_4658:
        /*015c*/ 	.word	0x00000000
        /*0160*/ 	.short	0x0000
        /*0162*/ 	.short	0x0000
        /*0164*/ 	.byte	0x00, 0xf5, 0x21, 0x00


	//----- nvinfo : EIATTR_SPARSE_MMA_MASK
	.align		4
.L_4659:
        /*0168*/ 	.byte	0x03, 0x50
        /*016a*/ 	.short	0x0000


	//----- nvinfo : EIATTR_MAXREG_COUNT
	.align		4
        /*016c*/ 	.byte	0x03, 0x1b
        /*016e*/ 	.short	0x00ff


	//----- nvinfo : EIATTR_NUM_BARRIERS
	.align		4
        /*0170*/ 	.byte	0x02, 0x4c
        /*0172*/ 	.byte	0x01
	.zero		1


	//----- nvinfo : EIATTR_EXTERNS
	.align		4
        /*0174*/ 	.byte	0x04, 0x0f
        /*0176*/ 	.short	(.L_4661 - .L_4660)


	//   ....[0]....
	.align		4
.L_4660:
        /*0178*/ 	.word	index@(__assertfail)


	//----- nvinfo : EIATTR_MERCURY_ISA_VERSION
	.align		4
.L_4661:
        /*017c*/ 	.byte	0x03, 0x5f
        /*017e*/ 	.short	0x0101


	//----- nvinfo : EIATTR_COOP_GROUP_MASK_REGIDS
	.align		4
        /*0180*/ 	.byte	0x04, 0x29
        /*0182*/ 	.short	(.L_4663 - .L_4662)


	//   ....[0]....
.L_4662:
        /*0184*/ 	.word	0xffffffff


	//   ....[1]....
        /*0188*/ 	.word	0xffffffff


	//   ....[2]....
        /*018c*/ 	.word	0xffffffff


	//   ....[3]....
        /*0190*/ 	.word	0xffffffff


	//   ....[4]....
        /*0194*/ 	.word	0xffffffff


	//   ....[5]....
        /*0198*/ 	.word	0xffffffff


	//   ....[6]....
        /*019c*/ 	.word	0xffffffff


	//   ....[7]....
        /*01a0*/ 	.word	0xffffffff


	//   ....[8]....
        /*01a4*/ 	.word	0xffffffff


	//   ....[9]....
        /*01a8*/ 	.word	0xffffffff


	//   ....[10]....
        /*01ac*/ 	.word	0xffffffff


	//   ....[11]....
        /*01b0*/ 	.word	0xffffffff


	//   ....[12]....
        /*01b4*/ 	.word	0xffffffff


	//   ....[13]....
        /*01b8*/ 	.word	0xffffffff


	//   ....[14]....
        /*01bc*/ 	.word	0xffffffff


	//   ....[15]....
        /*01c0*/ 	.word	0x0500000f


	//   ....[16]....
        /*01c4*/ 	.word	0x0500000f


	//   ....[17]....
        /*01c8*/ 	.word	0x0500000f


	//   ....[18]....
        /*01cc*/ 	.word	0x0500000f


	//----- nvinfo : EIATTR_COOP_GROUP_INSTR_OFFSETS
	.align		4
.L_4663:
        /*01d0*/ 	.byte	0x04, 0x28
        /*01d2*/ 	.short	(.L_4665 - .L_4664)


	//   ....[0]....
.L_4664:
        /*01d4*/ 	.word	0x000003d0


	//   ....[1]....
        /*01d8*/ 	.word	0x000003f0


	//   ....[2]....
        /*01dc*/ 	.word	0x00000410


	//   ....[3]....
        /*01e0*/ 	.word	0x00000430


	//   ....[4]....
        /*01e4*/ 	.word	0x00000530


	//   ....[5]....
        /*01e8*/ 	.word	0x00000550


	//   ....[6]....
        /*01ec*/ 	.word	0x00000580


	//   ....[7]....
        /*01f0*/ 	.word	0x000013d0


	//   ....[8]....
        /*01f4*/ 	.word	0x00001400


	//   ....[9]....
        /*01f8*/ 	.word	0x00001420


	//   ....[10]....
        /*01fc*/ 	.word	0x00001440


	//   ....[11]....
        /*0200*/ 	.word	0x00001460


	//   ....[12]....
        /*0204*/ 	.word	0x000014b0


	//   ....[13]....
        /*0208*/ 	.word	0x000014d0


	//   ....[14]....
        /*020c*/ 	.word	0x000014f0


	//   ....[15]....
        /*0210*/ 	.word	0x000024b0


	//   ....[16]....
        /*0214*/ 	.word	0x00002510


	//   ....[17]....
        /*0218*/ 	.word	0x00002570


	//   ....[18]....
        /*021c*/ 	.word	0x000025d0


	//----- nvinfo : EIATTR_VRC_CTA_INIT_COUNT
	.align		4
.L_4665:
        /*0220*/ 	.byte	0x02, 0x4a
	.zero		1
	.zero		1


	//----- nvinfo : EIATTR_SYSCALL_OFFSETS
	.align		4
        /*0224*/ 	.byte	0x04, 0x46
        /*0226*/ 	.short	(.L_4667 - .L_4666)


	//   ....[0]....
.L_4666:
        /*0228*/ 	.word	0x00000330


	//----- nvinfo : EIATTR_EXIT_INSTR_OFFSETS
	.align		4
.L_4667:
        /*022c*/ 	.byte	0x04, 0x1c
        /*022e*/ 	.short	(.L_4669 - .L_4668)


	//   ....[0]....
.L_4668:
        /*0230*/ 	.word	0x000000d0


	//   ....[1]....
        /*0234*/ 	.word	0x000022f0


	//   ....[2]....
        /*0238*/ 	.word	0x00002320


	//   ....[3]....
        /*023c*/ 	.word	0x00002460


	//----- nvinfo : EIATTR_CRS_STACK_SIZE
	.align		4
.L_4669:
        /*0240*/ 	.byte	0x04, 0x1e
        /*0242*/ 	.short	(.L_4671 - .L_4670)
.L_4670:
        /*0244*/ 	.word	0x00000000


	//----- nvinfo : EIATTR_CBANK_PARAM_SIZE
	.align		4
.L_4671:
        /*0248*/ 	.byte	0x03, 0x19
        /*024a*/ 	.short	0x008c


	//----- nvinfo : EIATTR_PARAM_CBANK
	.align		4
        /*024c*/ 	.byte	0x04, 0x0a
        /*024e*/ 	.short	(.L_4673 - .L_4672)
	.align		4
.L_4672:
        /*0250*/ 	.word	index@(.nv.constant0._ZN4vllm25paged_attention_v2_kernelI13__nv_bfloat16hLi80ELi16ELi128ELNS_18Fp8KVCacheDataTypeE2ELb0ELi512EEEvPfS3_PT_PKS4_PKT0_SA_ifPKiSC_iPKfiiiSE_SE_iiiii)
        /*0254*/ 	.short	0x0380
        /*0256*/ 	.short	0x008c


	//----- nvinfo : EIATTR_SW_WAR
	.align		4
.L_4673:
        /*0258*/ 	.byte	0x04, 0x36
        /*025a*/ 	.short	(.L_4675 - .L_4674)
.L_4674:
        /*025c*/ 	.word	0x00000008
.L_4675:


//--------------------- .nv.info._ZN4vllm25paged_attention_v2_kernelI13__nv_bfloat16hLi64ELi16ELi128ELNS_18Fp8KVCacheDataTypeE2ELb0ELi512EEEvPfS3_PT_PKS4_PKT0_SA_ifPKiSC_iPKfiiiSE_SE_iiiii --------------------------
	.section	.nv.info._ZN4vllm25paged_attention_v2_kernelI13__nv_bfloat16hLi64ELi16ELi128ELNS_18Fp8KVCacheDataTypeE2ELb0ELi512EEEvPfS3_PT_PKS4_PKT0_SA_ifPKiSC_iPKfiiiSE_SE_iiiii,"",@"SHT_CUDA_INFO"
	.sectionflags	@""
	.align	4


	//----- nvinfo : EIATTR_CUDA_API_VERSION
	.align		4
        /*0000*/ 	.byte	0x04, 0x37
        /*0002*/ 	.short	(.L_4677 - .L_4676)
.L_4676:
        /*0004*/ 	.word	0x00000082


	//----- nvinfo : EIATTR_KPARAM_INFO
	.align		4
.L_4677:
        /*0008*/ 	.byte	0x04, 0x17
        /*000a*/ 	.short	(.L_4679 - .L_4678)
.L_4678:
        /*000c*/ 	.word	0x00000000
        /*0010*/ 	.short	0x0015
        /*0012*/ 	.short	0x0088
        /*0014*/ 	.byte	0x00, 0xf0, 0x11, 0x00


	//----- nvinfo : EIATTR_KPARAM_INFO
	.align		4
.L_4679:
        /*0018*/ 	.byte	0x04, 0x17
        /*001a*/ 	.short	(.L_4681 - .L_4680)
.L_4680:
        /*001c*/ 	.word	0x00000000
        /*0020*/ 	.short	0x0014
        /*0022*/ 	.short	0x0084
        /*0024*/ 	.byte	0x00, 0xf0, 0x11, 0x00


	//----- nvinfo : EIATTR_KPARAM_INFO
	.align		4
.L_4681:
        /*0028*/ 	.byte	0x04, 0x17
        /*002a*/ 	.short	(.L_4683 - .L_4682)
.L_4682:
        /*002c*/ 	.word	0x00000000
        /*0030*/ 	.short	0x0013
        /*0032*/ 	.short	0x0080
        /*0034*/ 	.byte	0x00, 0xf0, 0x11, 0x00


	//----- nvinfo : EIATTR_KPARAM_INFO
	.align		4
.L_4683:
        /*0038*/ 	.byte	0x04, 0x17
        /*003a*/ 	.short	(.L_4685 - .L_4684)
.L_4684:
        /*003c*/ 	.word	0x00000000
        /*0040*/ 	.short	0x0012
        /*0042*/ 	.short	0x007c
        /*0044*/ 	.byte	0x00, 0xf0, 0x11, 0x00


	//----- nvinfo : EIATTR_KPARAM_INFO
	.align		4
.L_4685:
        /*0048*/ 	.byte	0x04, 0x17
        /*004a*/ 	.short	(.L_4687 - .L_4686)
.L_4686:
        /*004c*/ 	.word	0x00000000
        /*0050*/ 	.short	0x0011
        /*0052*/ 	.short	0x0078
        /*0054*/ 	.byte	0x00, 0xf0, 0x11, 0x00


	//----- nvinfo : EIATTR_KPARAM_INFO
	.align		4
.L_4687:
        /*0058*/ 	.byte	0x04, 0x17
        /*005a*/ 	.short	(.L_4689 - .L_4688)
.L_4688:
        /*005c*/ 	.word	0x00000000
        /*0060*/ 	.short	0x0010
        /*0062*/ 	.short	0x0070
        /*0064*/ 	.byte	0x00, 0xf5, 0x21, 0x00


	//----- nvinfo : EIATTR_KPARAM_INFO
	.align		4
.L_4689:
        /*0068*/ 	.byte	0x04, 0x17
        /*006a*/ 	.short	(.L_4691 - .L_4690)
.L_4690:
        /*006c*/ 	.word	0x00000000
        /*0070*/ 	.short	0x000f
        /*0072*/ 	.short	0x0068
        /*0074*/ 	.byte	0x00, 0xf5, 0x21, 0x00


	//----- nvinfo : EIATTR_KPARAM_INFO
	.align		4
.L_4691:
        /*0078*/ 	.byte	0x04, 0x17
        /*007a*/ 	.short	(.L_4693 - .L_4692)
.L_4692:
        /*007c*/ 	.word	0x00000000
        /*0080*/ 	.short	0x000e
        /*0082*/ 	.short	0x0060
        /*0084*/ 	.byte	0x00, 0xf0, 0x11, 0x00


	//----- nvinfo : EIATTR_KPARAM_INFO
	.align		4
.L_4693:
        /*0088*/ 	.byte	0x04, 0x17
        /*008a*/ 	.short	(.L_4695 - .L_4694)
.L_4694:
        /*008c*/ 	.word	0x00000000
        /*0090*/ 	.short	0x000d
        /*0092*/ 	.short	0x005c
        /*0094*/ 	.byte	0x00, 0xf0, 0x11, 0x00


	//----- nvinfo : EIATTR_KPARAM_INFO
	.align		4
.L_4695:
        /*0098*/ 	.byte	0x04, 0x17
        /*009a*/ 	.short	(.L_4697 - .L_4696)
.L_4696:
        /*009c*/ 	.word	0x00000000
        /*00a0*/ 	.short	0x000c
        /*00a2*/ 	.short	0x0058
        /*00a4*/ 	.byte	0x00, 0xf0, 0x11, 0x00


	//----- nvinfo : EIATTR_KPARAM_INFO
	.align		4
.L_4697:
        /*00a8*/ 	.byte	0x04, 0x17
        /*00aa*/ 	.short	(.L_4699 - .L_4698)
.L_4698:
        /*00ac*/ 	.word	0x00000000
        /*00b0*/ 	.short	0x000b
        /*00b2*/ 	.short	0x0050
        /*00b4*/ 	.byte	0x00, 0xf5, 0x21, 0x00


	//----- nvinfo : EIATTR_KPARAM_INFO
	.align		4
.L_4699:
        /*00b8*/ 	.byte	0x04, 0x17
        /*00ba*/ 	.short	(.L_4701 - .L_4700)
.L_4700:
        /*00bc*/ 	.word	0x00000000
        /*00c0*/ 	.short	0x000a
        /*00c2*/ 	.short	0x0048
        /*00c4*/ 	.byte	0x00, 0xf0, 0x11, 0x00


	//----- nvinfo : EIATTR_KPARAM_INFO
	.align		4
.L_4701:
        /*00c8*/ 	.byte	0x04, 0x17
        /*00ca*/ 	.short	(.L_4703 - .L_4702)
.L_4702:
        /*00cc*/ 	.word	0x00000000
        /*00d0*/ 	.short	0x0009
        /*00d2*/ 	.short	0x0040
        /*00d4*/ 	.byte	0x00, 0xf5, 0x21, 0x00


	//----- nvinfo : EIATTR_KPARAM_INFO
	.align		4
.L_4703:
        /*00d8*/ 	.byte	0x04, 0x17
        /*00da*/ 	.short	(.L_4705 - .L_4704)
.L_4704:
        /*00dc*/ 	.word	0x00000000
        /*00e0*/ 	.short	0x0008
        /*00e2*/ 	.short	0x0038
        /*00e4*/ 	.byte	0x00, 0xf5, 0x21, 0x00


	//----- nvinfo : EIATTR_KPARAM_INFO
	.align		4
.L_4705:
        /*00e8*/ 	.byte	0x04, 0x17
        /*00ea*/ 	.short	(.L_4707 - .L_4706)
.L_4706:
        /*00ec*/ 	.word	0x00000000
        /*00f0*/ 	.short	0x0007
        /*00f2*/ 	.short	0x0034
        /*00f4*/ 	.byte	0x00, 0xf0, 0x11, 0x00


	//----- nvinfo : EIATTR_KPARAM_INFO
	.align		4
.L_4707:
        /*00f8*/ 	.byte	0x04, 0x17
        /*00fa*/ 	.short	(.L_4709 - .L_4708)
.L_4708:
        /*00fc*/ 	.word	0x00000000
        /*0100*/ 	.short	0x0006
        /*0102*/ 	.short	0x0030
        /*0104*/ 	.byte	0x00, 0xf0, 0x11, 0x00


	//----- nvinfo : EIATTR_KPARAM_INFO
	.align		4
.L_4709:
        /*0108*/ 	.byte	0x04, 0x17
        /*010a*/ 	.short	(.L_4711 - .L_4710)
.L_4710:
        /*010c*/ 	.word	0x00000000
        /*0110*/ 	.short	0x0005
        /*0112*/ 	.short	0x0028
        /*0114*/ 	.byte	0x00, 0xf5, 0x21, 0x00


	//----- nvinfo : EIATTR_KPARAM_INFO
	.align		4
.L_4711:
        /*0118*/ 	.byte	0x04, 0x17
        /*011a*/ 	.short	(.L_4713 - .L_4712)
.L_4712:
        /*011c*/ 	.word	0x00000000
        /*0120*/ 	.short	0x0004
        /*0122*/ 	.short	0x0020
        /*0124*/ 	.byte	0x00, 0xf5, 0x21, 0x00


	//----- nvinfo : EIATTR_KPARAM_INFO
	.align		4
.L_4713:
        /*0128*/ 	.byte	0x04, 0x17
        /*012a*/ 	.short	(.L_4715 - .L_4714)
.L_4714:
        /*012c*/ 	.word	0x00000000
        /*0130*/ 	.short	0x0003
        /*0132*/ 	.short	0x0018
        /*0134*/ 	.byte	0x00, 0xf5, 0x21, 0x00


	//----- nvinfo : EIATTR_KPARAM_INFO
	.align		4
.L_4715:
        /*0138*/ 	.byte	0x04, 0x17
        /*013a*/ 	.short	(.L_4717 - .L_4716)
.L_4716:
        /*013c*/ 	.word	0x00000000
        /*0140*/ 	.short	0x0002
        /*0142*/ 	.short	0x0010
        /*0144*/ 	.byte	0x00, 0xf5, 0x21, 0x00


	//----- nvinfo : EIATTR_KPARAM_INFO
	.align		4
.L_4717:
        /*0148*/ 	.byte	0x04, 0x17
        /*014a*/ 	.short	(.L_4719 - .L_4718)
.L_4718:
        /*014c*/ 	.word	0x00000000
        /*0150*/ 	.short	0x0001
        /*0152*/ 	.short	0x0008
        /*0154*/ 	.byte	0x00, 0xf5, 0x21, 0x00


	//----- nvinfo : EIATTR_KPARAM_INFO
	.align		4
.L_4719:
        /*0158*/ 	.byte	0x04, 0x17
        /*015a*/ 	.short	(.L_4721 - .L_4720)
.L_4720:
        /*015c*/ 	.word	0x00000000
        /*0160*/ 	.short	0x0000
        /*0162*/ 	.short	0x0000
        /*0164*/ 	.byte	0x00, 0xf5, 0x21, 0x00


	//----- nvinfo : EIATTR_SPARSE_MMA_MASK
	.align		4
.L_4721:
        /*0168*/ 	.byte	0x03, 0x50
        /*016a*/ 	.short	0x0000


	//----- nvinfo : EIATTR_MAXREG_COUNT
	.align		4
        /*016c*/ 	.byte	0x03, 0x1b
        /*016e*/ 	.short	0x00ff


	//----- nvinfo : EIATTR_NUM_BARRIERS
	.align		4
        /*0170*/ 	.byte	0x02, 0x4c
        /*0172*/ 	.byte	0x01
	.zero		1


	//----- nvinfo : EIATTR_EXTERNS
	.align		4
        /*0174*/ 	.byte	0x04, 0x0f
        /*0176*/ 	.short	(.L_4723 - .L_4722)


	//   ....[0]....
	.align		4
.L_4722:
        /*0178*/ 	.word	index@(__assertfail)


	//----- nvinfo : EIATTR_MERCURY_ISA_VERSION
	.align		4
.L_4723:
        /*017c*/ 	.byte	0x03, 0x5f
        /*017e*/ 	.short	0x0101


	//----- nvinfo : EIATTR_COOP_GROUP_MASK_REGIDS
	.align		4
        /*0180*/ 	.byte	0x04, 0x29
        /*0182*/ 	.short	(.L_4725 - .L_4724)


	//   ....[0]....
.L_4724:
        /*0184*/ 	.word	0xffffffff


	//   ....[1]....
        /*0188*/ 	.word	0xffffffff


	//   ....[2]....
        /*018c*/ 	.word	0xffffffff


	//   ....[3]....
        /*0190*/ 	.word	0xffffffff


	//   ....[4]....
        /*0194*/ 	.word	0xffffffff


	//   ....[5]....
        /*0198*/ 	.word	0xffffffff


	//   ....[6]....
        /*019c*/ 	.word	0xffffffff


	//   ....[7]....
        /*01a0*/ 	.word	0xffffffff


	//   ....[8]....
        /*01a4*/ 	.word	0xffffffff


	//   ....[9]....
        /*01a8*/ 	.word	0xffffffff


	//   ....[10]....
        /*01ac*/ 	.word	0xffffffff


	//   ....[11]....
        /*01b0*/ 	.word	0xffffffff


	//   ....[12]....
        /*01b4*/ 	.word	0xffffffff


	//   ....[13]....
        /*01b8*/ 	.word	0xffffffff


	//   ....[14]....
        /*01bc*/ 	.word	0xffffffff


	//   ....[15]....
        /*01c0*/ 	.word	0x0500000f


	//   ....[16]....
        /*01c4*/ 	.word	0x0500000f


	//   ....[17]....
        /*01c8*/ 	.word	0x0500000f


	//   ....[18]....
        /*01cc*/ 	.word	0x0500000f


	//----- nvinfo : EIATTR_COOP_GROUP_INSTR_OFFSETS
	.align		4
.L_4725:
        /*01d0*/ 	.byte	0x04, 0x28
        /*01d2*/ 	.short	(.L_4727 - .L_4726)


	//   ....[0]....
.L_4726:
        /*01d4*/ 	.word	0x000003d0


	//   ....[1]....
        /*01d8*/ 	.word	0x000003f0


	//   ....[2]....
        /*01dc*/ 	.word	0x00000410


	//   ....[3]....
        /*01e0*/ 	.word	0x00000430


	//   ....[4]....
        /*01e4*/ 	.word	0x00000530


	//   ....[5]....
        /*01e8*/ 	.word	0x00000550


	//   ....[6]....
        /*01ec*/ 	.word	0x00000580


	//   ....[7]....
        /*01f0*/ 	.word	0x000013d0


	//   ....[8]....
        /*01f4*/ 	.word	0x00001400


	//   ....[9]....
        /*01f8*/ 	.word	0x00001420


	//   ....[10]....
        /*01fc*/ 	.word	0x00001440


	//   ....[11]....
        /*0200*/ 	.word	0x00001460


	//   ....[12]....
        /*0204*/ 	.word	0x000014b0


	//   ....[13]....
        /*0208*/ 	.word	0x000014d0


	//   ....[14]....
        /*020c*/ 	.word	0x000014f0


	//   ....[15]....
        /*0210*/ 	.word	0x000023e0


	//   ....[16]....
        /*0214*/ 	.word	0x00002440


	//   ....[17]....
        /*0218*/ 	.word	0x000024a0


	//   ....[18]....
        /*021c*/ 	.word	0x00002500


	//----- nvinfo : EIATTR_VRC_CTA_INIT_COUNT
	.align		4
.L_4727:
        /*0220*/ 	.byte	0x02, 0x4a
	.zero		1
	.zero		1


	//----- nvinfo : EIATTR_SYSCALL_OFFSETS
	.align		4
        /*0224*/ 	.byte	0x04, 0x46
        /*0226*/ 	.short	(.L_4729 - .L_4728)


	//   ....[0]....
.L_4728:
        /*0228*/ 	.word	0x00000330


	//----- nvinfo : EIATTR_EXIT_INSTR_OFFSETS
	.align		4
.L_4729:
        /*022c*/ 	.byte	0x04, 0x1c
        /*022e*/ 	.short	(.L_4731 - .L_4730)


	//   ....[0]....
.L_4730:
        /*0230*/ 	.word	0x000000d0


	//   ....[1]....
        /*0234*/ 	.word	0x00002200


	//   ....[2]....
        /*0238*/ 	.word	0x00002230


	//   ....[3]....
        /*023c*/ 	.word	0x00002390


	//----- nvinfo : EIATTR_CRS_STACK_SIZE
	.align		4
.L_4731:
        /*0240*/ 	.byte	0x04, 0x1e
        /*0242*/ 	.short	(.L_4733 - .L_4732)
.L_4732:
        /*0244*/ 	.word	0x00000000


	//----- nvinfo : EIATTR_CBANK_PARAM_SIZE
	.align		4
.L_4733:
        /*0248*/ 	.byte	0x03, 0x19
        /*024a*/ 	.short	0x008c


	//----- nvinfo : EIATTR_PARAM_CBANK
	.align		4
        /*024c*/ 	.byte	0x04, 0x0a
        /*024e*/ 	.short	(.L_4735 - .L_4734)
	.align		4
.L_4734:
        /*0250*/ 	.word	index@(.nv.constant0._ZN4vllm25paged_attention_v2_kernelI13__nv_bfloat16hLi64ELi16ELi128ELNS_18Fp8KVCacheDataTypeE2ELb0ELi512EEEvPfS3_PT_PKS4_PKT0_SA_ifPKiSC_iPKfiiiSE_SE_iiiii)
        /*0254*/ 	.short	0x0380
        /*0256*/ 	.short	0x008c


	//----- nvinfo : EIATTR_SW_WAR
	.align		4
.L_4735:
        /*0258*/ 	.byte	0x04, 0x36
        /*025a*/ 	.short	(.L_4737 - .L_4736)
.L_4736:
        /*025c*/ 	.word	0x00000008
.L_4737:


//--------------------- .nv.info._ZN4vllm25paged_attention_v2_kernelI13__nv_bfloat16hLi32ELi16ELi128ELNS_18Fp8KVCacheDataTypeE2ELb0ELi512EEEvPfS3_PT_PKS4_PKT0_SA_ifPKiSC_iPKfiiiSE_SE_iiiii --------------------------
	.section	.nv.info._ZN4vllm25paged_attention_v2_kernelI13__nv_bfloat16hLi32ELi16ELi128ELNS_18Fp8KVCacheDataTypeE2ELb0ELi512EEEvPfS3_PT_PKS4_PKT0_SA_ifPKiSC_iPKfiiiSE_SE_iiiii,"",@"SHT_CUDA_INFO"
	.sectionflags	@""
	.align	4


	//----- nvinfo : EIATTR_CUDA_API_VERSION
	.align		4
        /*0000*/ 	.byte	0x04, 0x37
        /*0002*/ 	.short	(.L_4739 - .L_4738)
.L_4738:
        /*0004*/ 	.word	0x00000082


	//----- nvinfo : EIATTR_KPARAM_INFO
	.align		4
.L_4739:
        /*0008*/ 	.byte	0x04, 0x17
        /*000a*/ 	.short	(.L_4741 - .L_4740)
.L_4740:
        /*000c*/ 	.word	0x00000000
        /*0010*/ 	.short	0x0015
        /*0012*/ 	.short	0x0088
        /*0014*/ 	.byte	0x00, 0xf0, 0x11, 0x00


	//----- nvinfo : EIATTR_KPARAM_INFO
	.align		4
.L_4741:
        /*0018*/ 	.byte	0x04, 0x17
        /*001a*/ 	.short	(.L_4743 - .L_4742)
.L_4742:
        /*001c*/ 	.word	0x00000000
        /*0020*/ 	.short	0x0014
        /*0022*/ 	.short	0x0084
        /*0024*/ 	.byte	0x00, 0xf0, 0x11, 0x00


	//----- nvinfo : EIATTR_KPARAM_INFO
	.align		4
.L_4743:
        /*0028*/ 	.byte	0x04, 0x17
        /*002a*/ 	.short	(.L_4745 - .L_4744)
.L_4744:
        /*002c*/ 	.word	0x00000000
        /*0030*/ 	.short	0x0013
        /*0032*/ 	.short	0x0080
        /*0034*/ 	.byte	0x00, 0xf0, 0x11, 0x00


	//----- nvinfo : EIATTR_KPARAM_INFO
	.align		4
.L_4745:
        /*0038*/ 	.byte	0x04, 0x17
        /*003a*/ 	.short	(.L_4747 - .L_4746)
.L_4746:
        /*003c*/ 	.word	0x00000000
        /*0040*/ 	.short	0x0012
        /*0042*/ 	.short	0x007c
        /*0044*/ 	.byte	0x00, 0xf0, 0x11, 0x00


	//----- nvinfo : EIATTR_KPARAM_INFO
	.align		4
.L_4747:
        /*0048*/ 	.byte	0x04, 0x17
        /*004a*/ 	.short	(.L_4749 - .L_4748)
.L_4748:
        /*004c*/ 	.word	0x00000000
        /*0050*/ 	.short	0x0011
        /*0052*/ 	.short	0x0078
        /*0054*/ 	.byte	0x00, 0xf0, 0x11, 0x00


	//----- nvinfo : EIATTR_KPARAM_INFO
	.align		4
.L_4749:
        /*0058*/ 	.byte	0x04, 0x17
        /*005a*/ 	.short	(.L_4751 - .L_4750)
.L_4750:
        /*005c*/ 	.word	0x00000000
        /*0060*/ 	.short	0x0010
        /*0062*/ 	.short	0x0070
        /*0064*/ 	.byte	0x00, 0xf5, 0x21, 0x00


	//----- nvinfo : EIATTR_KPARAM_INFO
	.align		4
.L_4751:
        /*0068*/ 	.byte	0x04, 0x17
        /*006a*/ 	.short	(.L_4753 - .L_4752)
.L_4752:
        /*006c*/ 	.word	0x00000000
        /*0070*/ 	.short	0x000f
        /*0072*/ 	.short	0x0068
        /*0074*/ 	.byte	0x00, 0xf5, 0x21, 0x00


	//----- nvinfo : EIATTR_KPARAM_INFO
	.align		4
.L_4753:
        /*0078*/ 	.byte	0x04, 0x17
        /*007a*/ 	.short	(.L_4755 - .L_4754)
.L_4754:
        /*007c*/ 	.word	0x00000000
        /*0080*/ 	.short	0x000e
        /*0082*/ 	.short	0x0060
        /*0084*/ 	.byte	0x00, 0xf0, 0x11, 0x00


	//----- nvinfo : EIATTR_KPARAM_INFO
	.align		4
.L_4755:
        /*0088*/ 	.byte	0x04, 0x17
        /*008a*/ 	.short	(.L_4757 - .L_4756)
.L_4756:
        /*008c*/ 	.word	0x00000000
        /*0090*/ 	.short	0x000d
        /*0092*/ 	.short	0x005c
        /*0094*/ 	.byte	0x00, 0xf0, 0x11, 0x00


	//----- nvinfo : EIATTR_KPARAM_INFO
	.align		4
.L_4757:
        /*0098*/ 	.byte	0x04, 0x17
        /*009a*/ 	.short	(.L_4759 - .L_4758)
.L_4758:
        /*009c*/ 	.word	0x00000000
        /*00a0*/ 	.short	0x000c
        /*00a2*/ 	.short	0x0058
        /*00a4*/ 	.byte	0x00, 0xf0, 0x11, 0x00


	//----- nvinfo : EIATTR_KPARAM_INFO
	.align		4
.L_4759:
        /*00a8*/ 	.byte	0x04, 0x17
        /*00aa*/ 	.short	(.L_4761 - .L_4760)
.L_4760:
        /*00ac*/ 	.word	0x00000000
        /*00b0*/ 	.short	0x000b
        /*00b2*/ 	.short	0x0050
        /*00b4*/ 	.byte	0x00, 0xf5, 0x21, 0x00


	//----- nvinfo : EIATTR_KPARAM_INFO
	.align		4
.L_4761:
        /*00b8*/ 	.byte	0x04, 0x17
        /*00ba*/ 	.short	(.L_4763 - .L_4762)
.L_4762:
        /*00bc*/ 	.word	0x00000000
        /*00c0*/ 	.short	0x000a
        /*00c2*/ 	.short	0x0048
        /*00c4*/ 	.byte	0x00, 0xf0, 0x11, 0x00


	//----- nvinfo : EIATTR_KPARAM_INFO
	.align		4
.L_4763:
        /*00c8*/ 	.byte	0x04, 0x17
        /*00ca*/ 	.short	(.L_4765 - .L_4764)
.L_4764:
        /*00cc*/ 	.word	0x00000000
        /*00d0*/ 	.short	0x0009
        /*00d2*/ 	.short	0x0040
        /*00d4*/ 	.byte	0x00, 0xf5, 0x21, 0x00


	//----- nvinfo : EIATTR_KPARAM_INFO
	.align		4
.L_4765:
        /*00d8*/ 	.byte	0x04, 0x17
        /*00da*/ 	.short	(.L_4767 - .L_4766)
.L_4766:
        /*00dc*/ 	.word	0x00000000
        /*00e0*/ 	.short	0x0008
        /*00e2*/ 	.short	0x0038
        /*00e4*/ 	.byte	0x00, 0xf5, 0x21, 0x00


	//----- nvinfo : EIATTR_KPARAM_INFO
	.align		4
.L_4767:
        /*00e8*/ 	.byte	0x04, 0x17
        /*00ea*/ 	.short	(.L_4769 - .L_4768)
.L_4768:
        /*00ec*/ 	.word	0x00000000
        /*00f0*/ 	.short	0x0007
        /*00f2*/ 	.short	0x0034
        /*00f4*/ 	.byte	0x00, 0xf0, 0x11, 0x00


	//----- nvinfo : EIATTR_KPARAM_INFO
	.align		4
.L_4769:
        /*00f8*/ 	.byte	0x04, 0x17
        /*00fa*/ 	.short	(.L_4771 - .L_4770)
.L_4770:
        /*00fc*/ 	.word	0x00000000
        /*0100*/ 	.short	0x0006
        /*0102*/ 	.short	0x0030
        /*0104*/ 	.byte	0x00, 0xf0, 0x11, 0x00


	//----- nvinfo : EIATTR_KPARAM_INFO
	.align		4
.L_4771:
        /*0108*/ 	.byte	0x04, 0x17
        /*010a*/ 	.short	(.L_4773 - .L_4772)
.L_4772:
        /*010c*/ 	.word	0x00000000
        /*0110*/ 	.short	0x0005
        /*0112*/ 	.short	0x0028
        /*0114*/ 	.byte	0x00, 0xf5, 0x21, 0x00


	//----- nvinfo : EIATTR_KPARAM_INFO
	.align		4
.L_4773:
        /*0118*/ 	.byte	0x04, 0x17
        /*011a*/ 	.short	(.L_4775 - .L_4774)
.L_4774:
        /*011c*/ 	.word	0x00000000
        /*0120*/ 	.short	0x0004
        /*0122*/ 	.short	0x0020
        /*0124*/ 	.byte	0x00, 0xf5, 0x21, 0x00


	//----- nvinfo : EIATTR_KPARAM_INFO
	.align		4
.L_4775:
        /*0128*/ 	.byte	0x04, 0x17
        /*012a*/ 	.short	(.L_4777 - .L_4776)
.L_4776:
        /*012c*/ 	.word	0x00000000
        /*0130*/ 	.short	0x0003
        /*0132*/ 	.short	0x0018
        /*0134*/ 	.byte	0x00, 0xf5, 0x21, 0x00


	//----- nvinfo : EIATTR_KPARAM_INFO
	.align		4
.L_4777:
        /*0138*/ 	.byte	0x04, 0x17
        /*013a*/ 	.short	(.L_4779 - .L_4778)
.L_4778:
        /*013c*/ 	.word	0x00000000
        /*0140*/ 	.short	0x0002
        /*0142*/ 	.short	0x0010
        /*0144*/ 	.byte	0x00, 0xf5, 0x21, 0x00


	//----- nvinfo : EIATTR_KPARAM_INFO
	.align		4
.L_4779:
        /*0148*/ 	.byte	0x04, 0x17
        /*014a*/ 	.short	(.L_4781 - .L_4780)
.L_4780:
        /*014c*/ 	.word	0x00000000
        /*0150*/ 	.short	0x0001
        /*0152*/ 	.short	0x0008
        /*0154*/ 	.byte	0x00, 0xf5, 0x21, 0x00


	//----- nvinfo : EIATTR_KPARAM_INFO
	.align		4
.L_4781:
        /*0158*/ 	.byte	0x04, 0x17
        /*015a*/ 	.short	(.L_4783 - .L_4782)
.L_4782:
        /*015c*/ 	.word	0x00000000
        /*0160*/ 	.short	0x0000
        /*0162*/ 	.short	0x0000
        /*0164*/ 	.byte	0x00, 0xf5, 0x21, 0x00


	//----- nvinfo : EIATTR_SPARSE_MMA_MASK
	.align		4
.L_4783:
        /*0168*/ 	.byte	0x03, 0x50
        /*016a*/ 	.short	0x0000


	//----- nvinfo : EIATTR_MAXREG_COUNT
	.align		4
        /*016c*/ 	.byte	0x03, 0x1b
        /*016e*/ 	.short	0x00ff


	//----- nvinfo : EIATTR_NUM_BARRIERS
	.align		4
        /*0170*/ 	.byte	0x02, 0x4c
        /*0172*/ 	.byte	0x01
	.zero		1


	//----- nvinfo : EIATTR_EXTERNS
	.align		4
        /*0174*/ 	.byte	0x04, 0x0f
        /*0176*/ 	.short	(.L_4785 - .L_4784)


	//   ....[0]....
	.align		4
.L_4784:
        /*0178*/ 	.word	index@(__assertfail)


	//----- nvinfo : EIATTR_MERCURY_ISA_VERSION
	.align		4
.L_4785:
        /*017c*/ 	.byte	0x03, 0x5f
        /*017e*/ 	.short	0x0101


	//----- nvinfo : EIATTR_COOP_GROUP_MASK_REGIDS
	.align		4
        /*0180*/ 	.byte	0x04, 0x29
        /*0182*/ 	.short	(.L_4787 - .L_4786)


	//   ....[0]....
.L_4786:
        /*0184*/ 	.word	0xffffffff


	//   ....[1]....
        /*0188*/ 	.word	0xffffffff


	//   ....[2]....
        /*018c*/ 	.word	0xffffffff


	//   ....[3]....
        /*0190*/ 	.word	0xffffffff


	//   ....[4]....
        /*0194*/ 	.word	0xffffffff


	//   ....[5]....
        /*0198*/ 	.word	0xffffffff


	//   ....[6]....
        /*019c*/ 	.word	0xffffffff


	//   ....[7]....
        /*01a0*/ 	.word	0xffffffff


	//   ....[8]....
        /*01a4*/ 	.word	0xffffffff


	//   ....[9]....
        /*01a8*/ 	.word	0xffffffff


	//   ....[10]....
        /*01ac*/ 	.word	0xffffffff


	//   ....[11]....
        /*01b0*/ 	.word	0xffffffff


	//   ....[12]....
        /*01b4*/ 	.word	0xffffffff


	//   ....[13]....
        /*01b8*/ 	.word	0xffffffff


	//   ....[14]....
        /*01bc*/ 	.word	0xffffffff


	//   ....[15]....
        /*01c0*/ 	.word	0x0500000f


	//   ....[16]....
        /*01c4*/ 	.word	0x0500000f


	//   ....[17]....
        /*01c8*/ 	.word	0x0500000f


	//   ....[18]....
        /*01cc*/ 	.word	0x0500000f


	//----- nvinfo : EIATTR_COOP_GROUP_INSTR_OFFSETS
	.align		4
.L_4787:
        /*01d0*/ 	.byte	0x04, 0x28
        /*01d2*/ 	.short	(.L_4789 - .L_4788)


	//   ....[0]....
.L_4788:
        /*01d4*/ 	.word	0x000003d0


	//   ....[1]....
        /*01d8*/ 	.word	0x000003f0


	//   ....[2]....
        /*01dc*/ 	.word	0x00000410


	//   ....[3]....
        /*01e0*/ 	.word	0x00000430


	//   ....[4]....
        /*01e4*/ 	.word	0x00000530


	//   ....[5]....
        /*01e8*/ 	.word	0x00000550


	//   ....[6]....
        /*01ec*/ 	.word	0x00000580


	//   ....[7]....
        /*01f0*/ 	.word	0x000013d0


	//   ....[8]....
        /*01f4*/ 	.word	0x00001400


	//   ....[9]....
        /*01f8*/ 	.word	0x00001420


	//   ....[10]....
        /*01fc*/ 	.word	0x00001440


	//   ....[11]....
        /*0200*/ 	.word	0x00001460


	//   ....[12]....
        /*0204*/ 	.word	0x000014b0


	//   ....[13]....
        /*0208*/ 	.word	0x000014d0


	//   ....[14]....
        /*020c*/ 	.word	0x000014f0


	//   ....[15]....
        /*0210*/ 	.word	0x000022c0


	//   ....[16]....
        /*0214*/ 	.word	0x00002320


	//   ....[17]....
        /*0218*/ 	.word	0x00002380


	//   ....[18]....
        /*021c*/ 	.word	0x000023e0


	//----- nvinfo : EIATTR_VRC_CTA_INIT_COUNT
	.align		4
.L_4789:
        /*0220*/ 	.byte	0x02, 0x4a
	.zero		1
	.zero		1


	//----- nvinfo : EIATTR_SYSCALL_OFFSETS
	.align		4
        /*0224*/ 	.byte	0x04, 0x46
        /*0226*/ 	.short	(.L_4791 - .L_4790)


	//   ....[0]....
.L_4790:
        /*0228*/ 	.word	0x00000330


	//----- nvinfo : EIATTR_EXIT_INSTR_OFFSETS
	.align		4
.L_4791:
        /*022c*/ 	.byte	0x04, 0x1c
        /*022e*/ 	.short	(.L_4793 - .L_4792)


	//   ....[0]....
.L_4792:
        /*0230*/ 	.word	0x000000d0


	//   ....[1]....
        /*0234*/ 	.word	0x00002140


	//   ....[2]....
        /*0238*/ 	.word	0x00002170


	//   ....[3]....
        /*023c*/ 	.word	0x00002270


	//----- nvinfo : EIATTR_CRS_STACK_SIZE
	.align		4
.L_4793:
        /*0240*/ 	.byte	0x04, 0x1e
        /*0242*/ 	.short	(.L_4795 - .L_4794)
.L_4794:
        /*0244*/ 	.word	0x00000000


	//----- nvinfo : EIATTR_CBANK_PARAM_SIZE
	.align		4
.L_4795:
        /*0248*/ 	.byte	0x03, 0x19
        /*024a*/ 	.short	0x008c


	//----- nvinfo : EIATTR_PARAM_CBANK
	.align		4
        /*024c*/ 	.byte	0x04, 0x0a
        /*024e*/ 	.short	(.L_4797 - .L_4796)
	.align		4
.L_4796:
        /*0250*/ 	.word	index@(.nv.constant0._ZN4vllm25paged_attention_v2_kernelI13__nv_bfloat16hLi32ELi16ELi128ELNS_18Fp8KVCacheDataTypeE2ELb0ELi512EEEvPfS3_PT_PKS4_PKT0_SA_ifPKiSC_iPKfiiiSE_SE_iiiii)
        /*0254*/ 	.short	0x0380
        /*0256*/ 	.short	0x008c


	//----- nvinfo : EIATTR_SW_WAR
	.align		4
.L_4797:
        /*0258*/ 	.byte	0x04, 0x36
        /*025a*/ 	.short	(.L_4799 - .L_4798)
.L_4798:
        /*025c*/ 	.word	0x00000008
.L_4799:


//--------------------- .nv.info._ZN4vllm25paged_attention_v2_kernelI13__nv_bfloat16hLi256ELi16ELi128ELNS_18Fp8KVCacheDataTypeE2ELb1ELi512EEEvPfS3_PT_PKS4_PKT0_SA_ifPKiSC_iPKfiiiSE_SE_iiiii --------------------------
	.section	.nv.info._ZN4vllm25paged_attention_v2_kernelI13__nv_bfloat16hLi256ELi16ELi128ELNS_18Fp8KVCacheDataTypeE2ELb1ELi512EEEvPfS3_PT_PKS4_PKT0_SA_ifPKiSC_iPKfiiiSE_SE_iiiii,"",@"SHT_CUDA_INFO"
	.sectionflags	@""
	.align	4


	//----- nvinfo : EIATTR_CUDA_API_VERSION
	.align		4
        /*0000*/ 	.byte	0x04, 0x37
        /*0002*/ 	.short	(.L_4801 - .L_4800)
.L_4800:
        /*0004*/ 	.word	0x00000082


	//----- nvinfo : EIATTR_KPARAM_INFO
	.align		4
.L_4801:
        /*0008*/ 	.byte	0x04, 0x17
        /*000a*/ 	.short	(.L_4803 - .L_4802)
.L_4802:
        /*000c*/ 	.word	0x00000000
        /*0010*/ 	.short	0x0015
        /*0012*/ 	.short	0x0088
        /*0014*/ 	.byte	0x00, 0xf0, 0x11, 0x00


	//----- nvinfo : EIATTR_KPARAM_INFO
	.align		4
.L_4803:
        /*0018*/ 	.byte	0x04, 0x17
        /*001a*/ 	.short	(.L_4805 - .L_4804)
.L_4804:
        /*001c*/ 	.word	0x00000000
        /*0020*/ 	.short	0x0014
        /*0022*/ 	.short	0x0084
        /*0024*/ 	.byte	0x00, 0xf0, 0x11, 0x00


	//----- nvinfo : EIATTR_KPARAM_INFO
	.align		4
.L_4805:
        /*0028*/ 	.byte	0x04, 0x17
        /*002a*/ 	.short	(.L_4807 - .L_4806)
.L_4806:
        /*002c*/ 	.word	0x00000000
        /*0030*/ 	.short	0x0013
        /*0032*/ 	.short	0x0080
        /*0034*/ 	.byte	0x00, 0xf0, 0x11, 0x00


	//----- nvinfo : EIATTR_KPARAM_INFO
	.align		4
.L_4807:
        /*0038*/ 	.byte	0x04, 0x17
        /*003a*/ 	.short	(.L_4809 - .L_4808)
.L_4808:
        /*003c*/ 	.word	0x00000000
        /*0040*/ 	.short	0x0012
        /*0042*/ 	.short	0x007c
        /*0044*/ 	.byte	0x00, 0xf0, 0x11, 0x00


	//----- nvinfo : EIATTR_KPARAM_INFO
	.align		4
.L_4809:
        /*0048*/ 	.byte	0x04, 0x17
        /*004a*/ 	.short	(.L_4811 - .L_4810)
.L_4810:
        /*004c*/ 	.word	0x00000000
        /*0050*/ 	.short	0x0011
        /*0052*/ 	.short	0x0078
        /*0054*/ 	.byte	0x00, 0xf0, 0x11, 0x00


	//----- nvinfo : EIATTR_KPARAM_INFO
	.align		4
.L_4811:
        /*0058*/ 	.byte	0x04, 0x17
        /*005a*/ 	.short	(.L_4813 - .L_4812)
.L_4812:
        /*005c*/ 	.word	0x00000000
        /*0060*/ 	.short	0x0010
        /*0062*/ 	.short	0x0070
        /*0064*/ 	.byte	0x00, 0xf5, 0x21, 0x00


	//----- nvinfo : EIATTR_KPARAM_INFO
	.align		4
.L_4813:
        /*0068*/ 	.byte	0x04, 0x17
        /*006a*/ 	.short	(.L_4815 - .L_4814)
.L_4814:
        /*006c*/ 	.word	0x00000000
        /*0070*/ 	.short	0x000f
        /*0072*/ 	.short	0x0068
        /*0074*/ 	.byte	0x00, 0xf5, 0x21, 0x00


	//----- nvinfo : EIATTR_KPARAM_INFO
	.align		4
.L_4815:
        /*0078*/ 	.byte	0x04, 0x17
        /*007a*/ 	.short	(.L_4817 - .L_4816)
.L_4816:
        /*007c*/ 	.word	0x00000000
        /*0080*/ 	.short	0x000e
        /*0082*/ 	.short	0x0060
        /*0084*/ 	.byte	0x00, 0xf0, 0x11, 0x00


	//----- nvinfo : EIATTR_KPARAM_INFO
	.align		4
.L_4817:
        /*0088*/ 	.byte	0x04, 0x17
        /*008a*/ 	.short	(.L_4819 - .L_4818)
.L_4818:
        /*008c*/ 	.word	0x00000000
        /*0090*/ 	.short	0x000d
        /*0092*/ 	.short	0x005c
        /*0094*/ 	.byte	0x00, 0xf0, 0x11, 0x00


	//----- nvinfo : EIATTR_KPARAM_INFO
	.align		4
.L_4819:
        /*0098*/ 	.byte	0x04, 0x17
        /*009a*/ 	.short	(.L_4821 - .L_4820)
.L_4820:
        /*009c*/ 	.word	0x00000000
        /*00a0*/ 	.short	0x000c
        /*00a2*/ 	.short	0x0058
        /*00a4*/ 	.byte	0x00, 0xf0, 0x11, 0x00


	//----- nvinfo : EIATTR_KPARAM_INFO
	.align		4
.L_4821:
        /*00a8*/ 	.byte	0x04, 0x17
        /*00aa*/ 	.short	(.L_4823 - .L_4822)
.L_4822:
        /*00ac*/ 	.word	0x00000000
        /*00b0*/ 	.short	0x000b
        /*00b2*/ 	.short	0x0050
        /*00b4*/ 	.byte	0x00, 0xf5, 0x21, 0x00


	//----- nvinfo : EIATTR_KPARAM_INFO
	.align		4
.L_4823:
        /*00b8*/ 	.byte	0x04, 0x17
        /*00ba*/ 	.short	(.L_4825 - .L_4824)
.L_4824:
        /*00bc*/ 	.word	0x00000000
        /*00c0*/ 	.short	0x000a
        /*00c2*/ 	.short	0x0048
        /*00c4*/ 	.byte	0x00, 0xf0, 0x11, 0x00


	//----- nvinfo : EIATTR_KPARAM_INFO
	.align		4
.L_4825:
        /*00c8*/ 	.byte	0x04, 0x17
        /*00ca*/ 	.short	(.L_4827 - .L_4826)
.L_4826:
        /*00cc*/ 	.word	0x00000000
        /*00d0*/ 	.short	0x0009
        /*00d2*/ 	.short	0x0040
        /*00d4*/ 	.byte	0x00, 0xf5, 0x21, 0x00


	//----- nvinfo : EIATTR_KPARAM_INFO
	.align		4
.L_4827:
        /*00d8*/ 	.byte	0x04, 0x17
        /*00da*/ 	.short	(.L_4829 - .L_4828)
.L_4828:
        /*00dc*/ 	.word	0x00000000
        /*00e0*/ 	.short	0x0008
        /*00e2*/ 	.short	0x0038
        /*00e4*/ 	.byte	0x00, 0xf5, 0x21, 0x00


	//----- nvinfo : EIATTR_KPARAM_INFO
	.align		4
.L_4829:
        /*00e8*/ 	.byte	0x04, 0x17
        /*00ea*/ 	.short	(.L_4831 - .L_4830)
.L_4830:
        /*00ec*/ 	.word	0x00000000
        /*00f0*/ 	.short	0x0007
        /*00f2*/ 	.short	0x0034
        /*00f4*/ 	.byte	0x00, 0xf0, 0x11, 0x00


	//----- nvinfo : EIATTR_KPARAM_INFO
	.align		4
.L_4831:
        /*00f8*/ 	.byte	0x04, 0x17
        /*00fa*/ 	.short	(.L_4833 - .L_4832)
.L_4832:
        /*00fc*/ 	.word	0x00000000
        /*0100*/ 	.short	0x0006
        /*0102*/ 	.short	0x0030
        /*0104*/ 	.byte	0x00, 0xf0, 0x11, 0x00


	//----- nvinfo : EIATTR_KPARAM_INFO
	.align		4
.L_4833:
        /*0108*/ 	.byte	0x04, 0x17
        /*010a*/ 	.short	(.L_4835 - .L_4834)
.L_4834:
        /*010c*/ 	.word	0x00000000
        /*0110*/ 	.short	0x0005
        /*0112*/ 	.short	0x0028
        /*0114*/ 	.byte	0x00, 0xf5, 0x21, 0x00


	//----- nvinfo : EIATTR_KPARAM_INFO
	.align		4
.L_4835:
        /*0118*/ 	.byte	0x04, 0x17
        /*011a*/ 	.short	(.L_4837 - .L_4836)
.L_4836:
        /*011c*/ 	.word	0x00000000
        /*0120*/ 	.short	0x0004
        /*0122*/ 	.short	0x0020
        /*0124*/ 	.byte	0x00, 0xf5, 0x21, 0x00


	//----- nvinfo : EIATTR_KPARAM_INFO
	.align		4
.L_4837:
        /*0128*/ 	.byte	0x04, 0x17
        /*012a*/ 	.short	(.L_4839 - .L_4838)
.L_4838:
        /*012c*/ 	.word	0x00000000
        /*0130*/ 	.short	0x0003
        /*0132*/ 	.short	0x0018
        /*0134*/ 	.byte	0x00, 0xf5, 0x21, 0x00


	//----- nvinfo : EIATTR_KPARAM_INFO
	.align		4
.L_4839:
        /*0138*/ 	.byte	0x04, 0x17
        /*013a*/ 	.short	(.L_4841 - .L_4840)
.L_4840:
        /*013c*/ 	.word	0x00000000
        /*0140*/ 	.short	0x0002
        /*0142*/ 	.short	0x0010
        /*0144*/ 	.byte	0x00, 0xf5, 0x21, 0x00


	//----- nvinfo : EIATTR_KPARAM_INFO
	.align		4
.L_4841:
        /*0148*/ 	.byte	0x04, 0x17
        /*014a*/ 	.short	(.L_4843 - .L_4842)
.L_4842:
        /*014c*/ 	.word	0x00000000
        /*0150*/ 	.short	0x0001
        /*0152*/ 	.short	0x0008
        /*0154*/ 	.byte	0x00, 0xf5, 0x21, 0x00


	//----- nvinfo : EIATTR_KPARAM_INFO
	.align		4
.L_4843:
        /*0158*/ 	.byte	0x04, 0x17
        /*015a*/ 	.short	(.L_4845 - .L_4844)
.L_4844:
        /*015c*/ 	.word	0x00000000
        /*0160*/ 	.short	0x0000
        /*0162*/ 	.short	0x0000
        /*0164*/ 	.byte	0x00, 0xf5, 0x21, 0x00


	//----- nvinfo : EIATTR_SPARSE_MMA_MASK
	.align		4
.L_4845:
        /*0168*/ 	.byte	0x03, 0x50
        /*016a*/ 	.short	0x0000


	//----- nvinfo : EIATTR_MAXREG_COUNT
	.align		4
        /*016c*/ 	.byte	0x03, 0x1b
        /*016e*/ 	.short	0x00ff


	//----- nvinfo : EIATTR_NUM_BARRIERS
	.align		4
        /*0170*/ 	.byte	0x02, 0x4c
        /*0172*/ 	.byte	0x01
	.zero		1


	//----- nvinfo : EIATTR_EXTERNS
	.align		4
        /*0174*/ 	.byte	0x04, 0x0f
        /*0176*/ 	.short	(.L_4847 - .L_4846)


	//   ....[0]....
	.align		4
.L_4846:
        /*0178*/ 	.word	index@(__assertfail)


	//----- nvinfo : EIATTR_MERCURY_ISA_VERSION
	.align		4
.L_4847:
        /*017c*/ 	.byte	0x03, 0x5f
        /*017e*/ 	.short	0x0101


	//----- nvinfo : EIATTR_COOP_GROUP_MASK_REGIDS
	.align		4
        /*0180*/ 	.byte	0x04, 0x29
        /*0182*/ 	.short	(.L_4849 - .L_4848)


	//   ....[0]....
.L_4848:
        /*0184*/ 	.word	0xffffffff


	//   ....[1]....
        /*0188*/ 	.word	0xffffffff


	//   ....[2]....
        /*018c*/ 	.word	0xffffffff


	//   ....[3]....
        /*0190*/ 	.word	0xffffffff


	//   ....[4]....
        /*0194*/ 	.word	0xffffffff


	//   ....[5]....
        /*0198*/ 	.word	0xffffffff


	//   ....[6]....
        /*019c*/ 	.word	0xffffffff


	//   ....[7]....
        /*01a0*/ 	.word	0xffffffff


	//   ....[8]....
        /*01a4*/ 	.word	0xffffffff


	//   ....[9]....
        /*01a8*/ 	.word	0xffffffff


	//   ....[10]....
        /*01ac*/ 	.word	0xffffffff


	//   ....[11]....
        /*01b0*/ 	.word	0xffffffff


	//   ....[12]....
        /*01b4*/ 	.word	0xffffffff


	//   ....[13]....
        /*01b8*/ 	.word	0xffffffff


	//   ....[14]....
        /*01bc*/ 	.word	0xffffffff


	//   ....[15]....
        /*01c0*/ 	.word	0x0500000f


	//   ....[16]....
        /*01c4*/ 	.word	0x0500000f


	//   ....[17]....
        /*01c8*/ 	.word	0x0500000f


	//   ....[18]....
        /*01cc*/ 	.word	0x0500000f


	//   ....[19]....
        /*01d0*/ 	.word	0x0500000f


	//   ....[20]....
        /*01d4*/ 	.word	0x0500000f


	//   ....[21]....
        /*01d8*/ 	.word	0x0500000f


	//   ....[22]....
        /*01dc*/ 	.word	0x0500000f


	//   ....[23]....
        /*01e0*/ 	.word	0x0500000f


	//   ....[24]....
        /*01e4*/ 	.word	0x0500000f


	//   ....[25]....
        /*01e8*/ 	.word	0x0500000f


	//   ....[26]....
        /*01ec*/ 	.word	0x0500000f


	//   ....[27]....
        /*01f0*/ 	.word	0x0500000f


	//   ....[28]....
        /*01f4*/ 	.word	0x0500000f


	//   ....[29]....
        /*01f8*/ 	.word	0x0500000f


	//   ....[30]....
        /*01fc*/ 	.word	0x0500000f


	//   ....[31]....
        /*0200*/ 	.word	0x0500000f


	//   ....[32]....
        /*0204*/ 	.word	0x0500000f


	//   ....[33]....
        /*0208*/ 	.word	0x0500000f


	//   ....[34]....
        /*020c*/ 	.word	0x0500000f


	//----- nvinfo : EIATTR_COOP_GROUP_INSTR_OFFSETS
	.align		4
.L_4849:
        /*0210*/ 	.byte	0x04, 0x28
        /*0212*/ 	.short	(.L_4851 - .L_4850)


	//   ....[0]....
.L_4850:
        /*0214*/ 	.word	0x00000b60


	//   ....[1]....
        /*0218*/ 	.word	0x00000b80


	//   ....[2]....
        /*021c*/ 	.word	0x00000ba0


	//   ....[3]....
        /*0220*/ 	.word	0x00000bc0


	//   ....[4]....
        /*0224*/ 	.word	0x00000cf0


	//   ....[5]....
        /*0228*/ 	.word	0x00000d10


	//   ....[6]....
        /*022c*/ 	.word	0x00000d30


	//   ....[7]....
        /*0230*/ 	.word	0x00001b70


	//   ....[8]....
        /*0234*/ 	.word	0x00001ba0


	//   ....[9]....
        /*0238*/ 	.word	0x00001bc0


	//   ....[10]....
        /*023c*/ 	.word	0x00001be0


	//   ....[11]....
        /*0240*/ 	.word	0x00001c00


	//   ....[12]....
        /*0244*/ 	.word	0x00001c50


	//   ....[13]....
        /*0248*/ 	.word	0x00001c70


	//   ....[14]....
        /*024c*/ 	.word	0x00001c90


	//   ....[15]....
        /*0250*/ 	.word	0x00003a00


	//   ....[16]....
        /*0254*/ 	.word	0x00003a60


	//   ....[17]....
        /*0258*/ 	.word	0x00003ac0


	//   ....[18]....
        /*025c*/ 	.word	0x00003b20


	//   ....[19]....
        /*0260*/ 	.word	0x00003ba0


	//   ....[20]....
        /*0264*/ 	.word	0x00003be0


	//   ....[21]....
        /*0268*/ 	.word	0x00003c30


	//   ....[22]....
        /*026c*/ 	.word	0x00003c80


	//   ....[23]....
        /*0270*/ 	.word	0x00003cd0


	//   ....[24]....
        /*0274*/ 	.word	0x00003d20


	//   ....[25]....
        /*0278*/ 	.word	0x00003d70


	//   ....[26]....
        /*027c*/ 	.word	0x00003dc0


	//   ....[27]....
        /*0280*/ 	.word	0x00003e10


	//   ....[28]....
        /*0284*/ 	.word	0x00003e60


	//   ....[29]....
        /*0288*/ 	.word	0x00003eb0


	//   ....[30]....
        /*028c*/ 	.word	0x00003f00


	//   ....[31]....
        /*0290*/ 	.word	0x00003f50


	//   ....[32]....
        /*0294*/ 	.word	0x00003fa0


	//   ....[33]....
        /*0298*/ 	.word	0x00003ff0


	//   ....[34]....
        /*029c*/ 	.word	0x00004040


	//----- nvinfo : EIATTR_VRC_CTA_INIT_COUNT
	.align		4
.L_4851:
        /*02a0*/ 	.byte	0x02, 0x4a
	.zero		1
	.zero		1


	//----- nvinfo : EIATTR_SYSCALL_OFFSETS
	.align		4
        /*02a4*/ 	.byte	0x04, 0x46
        /*02a6*/ 	.short	(.L_4853 - .L_4852)


	//   ....[0]....
.L_4852:
        /*02a8*/ 	.word	0x00002b50


	//   ....[1]....
        /*02ac*/ 	.word	0x000039a0


	//----- nvinfo : EIATTR_EXIT_INSTR_OFFSETS
	.align		4
.L_4853:
        /*02b0*/ 	.byte	0x04, 0x1c
        /*02b2*/ 	.short	(.L_4855 - .L_4854)


	//   ....[0]....
.L_4854:
        /*02b4*/ 	.word	0x00000090


	//   ....[1]....
        /*02b8*/ 	.word	0x000035f0


	//   ....[2]....
        /*02bc*/ 	.word	0x00003620


	//   ....[3]....
        /*02c0*/ 	.word	0x000038a0


	//   ....[4]....
        /*02c4*/ 	.word	0x000039b0


	//----- nvinfo : EIATTR_CRS_STACK_SIZE
	.align		4
.L_4855:
        /*02c8*/ 	.byte	0x04, 0x1e
        /*02ca*/ 	.short	(.L_4857 - .L_4856)
.L_4856:
        /*02cc*/ 	.word	0x00000000


	//----- nvinfo : EIATTR_CBANK_PARAM_SIZE
	.align		4
.L_4857:
        /*02d0*/ 	.byte	0x03, 0x19
        /*02d2*/ 	.short	0x008c


	//----- nvinfo : EIATTR_PARAM_CBANK
	.align		4
        /*02d4*/ 	.byte	0x04, 0x0a
        /*02d6*/ 	.short	(.L_4859 - .L_4858)
	.align		4
.L_4858:
        /*02d8*/ 	.word	index@(.nv.constant0._ZN4vllm25paged_attention_v2_kernelI13__nv_bfloat16hLi256ELi16ELi128ELNS_18Fp8KVCacheDataTypeE2ELb1ELi512EEEvPfS3_PT_PKS4_PKT0_SA_ifPKiSC_iPKfiiiSE_SE_iiiii)
        /*02dc*/ 	.short	0x0380
        /*02de*/ 	.short	0x008c


	//----- nvinfo : EIATTR_SW_WAR
	.align		4
.L_4859:
        /*02e0*/ 	.byte	0x04, 0x36
        /*02e2*/ 	.short	(.L_4861 - .L_4860)
.L_4860:
        /*02e4*/ 	.word	0x00000008
.L_4861:


//--------------------- .nv.info._ZN4vllm25paged_attention_v2_kernelI13__nv_bfloat16hLi192ELi16ELi128ELNS_18Fp8KVCacheDataTypeE2ELb1ELi512EEEvPfS3_PT_PKS4_PKT0_SA_ifPKiSC_iPKfiiiSE_SE_iiiii --------------------------
	.section	.nv.info._ZN4vllm25paged_attention_v2_kernelI13__nv_bfloat16hLi192ELi16ELi128ELNS_18Fp8KVCacheDataTypeE2ELb1ELi512EEEvPfS3_PT_PKS4_PKT0_SA_ifPKiSC_iPKfiiiSE_SE_iiiii,"",@"SHT_CUDA_INFO"
	.sectionflags	@""
	.align	4


	//----- nvinfo : EIATTR_CUDA_API_VERSION
	.align		4
        /*0000*/ 	.byte	0x04, 0x37
        /*0002*/ 	.short	(.L_4863 - .L_4862)
.L_4862:
        /*0004*/ 	.word	0x00000082


	//----- nvinfo : EIATTR_KPARAM_INFO
	.align		4
.L_4863:
        /*0008*/ 	.byte	0x04, 0x17
        /*000a*/ 	.short	(.L_4865 - .L_4864)
.L_4864:
        /*000c*/ 	.word	0x00000000
        /*0010*/ 	.short	0x0015
        /*0012*/ 	.short	0x0088
        /*0014*/ 	.byte	0x00, 0xf0, 0x11, 0x00


	//----- nvinfo : EIATTR_KPARAM_INFO
	.align		4
.L_4865:
        /*0018*/ 	.byte	0x04, 0x17
        /*001a*/ 	.short	(.L_4867 - .L_4866)
.L_4866:
        /*001c*/ 	.word	0x00000000
        /*0020*/ 	.short	0x0014
        /*0022*/ 	.short	0x0084
        /*0024*/ 	.byte	0x00, 0xf0, 0x11, 0x00


	//----- nvinfo : EIATTR_KPARAM_INFO
	.align		4
.L_4867:
        /*0028*/ 	.byte	0x04, 0x17
        /*002a*/ 	.short	(.L_4869 - .L_4868)
.L_4868:
        /*002c*/ 	.word	0x00000000
        /*0030*/ 	.short	0x0013
        /*0032*/ 	.short	0x0080
        /*0034*/ 	.byte	0x00, 0xf0, 0x11, 0x00


	//----- nvinfo : EIATTR_KPARAM_INFO
	.align		4
.L_4869:
        /*0038*/ 	.byte	0x04, 0x17
        /*003a*/ 	.short	(.L_4871 - .L_4870)
.L_4870:
        /*003c*/ 	.word	0x00000000
        /*0040*/ 	.short	0x0012
        /*0042*/ 	.short	0x007c
        /*0044*/ 	.byte	0x00, 0xf0, 0x11, 0x00


	//----- nvinfo : EIATTR_KPARAM_INFO
	.align		4
.L_4871:
        /*0048*/ 	.byte	0x04, 0x17
        /*004a*/ 	.short	(.L_4873 - .L_4872)
.L_4872:
        /*004c*/ 	.word	0x00000000
        /*0050*/ 	.short	0x0011
        /*0052*/ 	.short	0x0078
        /*0054*/ 	.byte	0x00, 0xf0, 0x11, 0x00


	//----- nvinfo : EIATTR_KPARAM_INFO
	.align		4
.L_4873:
        /*0058*/ 	.byte	0x04, 0x17
        /*005a*/ 	.short	(.L_4875 - .L_4874)
.L_4874:
        /*005c*/ 	.word	0x00000000
        /*0060*/ 	.short	0x0010
        /*0062*/ 	.short	0x0070
        /*0064*/ 	.byte	0x00, 0xf5, 0x21, 0x00


	//----- nvinfo : EIATTR_KPARAM_INFO
	.align		4
.L_4875:
        /*0068*/ 	.byte	0x04, 0x17
        /*006a*/ 	.short	(.L_4877 - .L_4876)
.L_4876:
        /*006c*/ 	.word	0x00000000
        /*0070*/ 	.short	0x000f
        /*0072*/ 	.short	0x0068
        /*0074*/ 	.byte	0x00, 0xf5, 0x21, 0x00


	//----- nvinfo : EIATTR_KPARAM_INFO
	.align		4
.L_4877:
        /*0078*/ 	.byte	0x04, 0x17
        /*007a*/ 	.short	(.L_4879 - .L_4878)
.L_4878:
        /*007c*/ 	.word	0x00000000
        /*0080*/ 	.short	0x000e
        /*0082*/ 	.short	0x0060
        /*0084*/ 	.byte	0x00, 0xf0, 0x11, 0x00


	//----- nvinfo : EIATTR_KPARAM_INFO
	.align		4
.L_4879:
        /*0088*/ 	.byte	0x04, 0x17
        /*008a*/ 	.short	(.L_4881 - .L_4880)
.L_4880:
        /*008c*/ 	.word	0x00000000
        /*0090*/ 	.short	0x000d
        /*0092*/ 	.short	0x005c
        /*0094*/ 	.byte	0x00, 0xf0, 0x11, 0x00


	//----- nvinfo : EIATTR_KPARAM_INFO
	.align		4
.L_4881:
        /*0098*/ 	.byte	0x04, 0x17
        /*009a*/ 	.short	(.L_4883 - .L_4882)
.L_4882:
        /*009c*/ 	.word	0x00000000
        /*00a0*/ 	.short	0x000c
        /*00a2*/ 	.short	0x0058
        /*00a4*/ 	.byte	0x00, 0xf0, 0x11, 0x00


	//----- nvinfo : EIATTR_KPARAM_INFO
	.align		4
.L_4883:
        /*00a8*/ 	.byte	0x04, 0x17
        /*00aa*/ 	.short	(.L_4885 - .L_4884)
.L_4884:
        /*00ac*/ 	.word	0x00000000
        /*00b0*/ 	.short	0x000b
        /*00b2*/ 	.short	0x0050
        /*00b4*/ 	.byte	0x00, 0xf5, 0x21, 0x00


	//----- nvinfo : EIATTR_KPARAM_INFO
	.align		4
.L_4885:
        /*00b8*/ 	.byte	0x04, 0x17
        /*00ba*/ 	.short	(.L_4887 - .L_4886)
.L_4886:
        /*00bc*/ 	.word	0x00000000
        /*00c0*/ 	.short	0x000a
        /*00c2*/ 	.short	0x0048
        /*00c4*/ 	.byte	0x00, 0xf0, 0x11, 0x00


	//----- nvinfo : EIATTR_KPARAM_INFO
	.align		4
.L_4887:
        /*00c8*/ 	.byte	0x04, 0x17
        /*00ca*/ 	.short	(.L_4889 - .L_4888)
.L_4888:
        /*00cc*/ 	.word	0x00000000
        /*00d0*/ 	.short	0x0009
        /*00d2*/ 	.short	0x0040
        /*00d4*/ 	.byte	0x00, 0xf5, 0x21, 0x00


	//----- nvinfo : EIATTR_KPARAM_INFO
	.align		4
.L_4889:
        /*00d8*/ 	.byte	0x04, 0x17
        /*00da*/ 	.short	(.L_4891 - .L_4890)
.L_4890:
        /*00dc*/ 	.word	0x00000000
        /*00e0*/ 	.short	0x0008
        /*00e2*/ 	.short	0x0038
        /*00e4*/ 	.byte	0x00, 0xf5, 0x21, 0x00


	//----- nvinfo : EIATTR_KPARAM_INFO
	.align		4
.L_4891:
        /*00e8*/ 	.byte	0x04, 0x17
        /*00ea*/ 	.short	(.L_4893 - .L_4892)
.L_4892:
        /*00ec*/ 	.word	0x00000000
        /*00f0*/ 	.short	0x0007
        /*00f2*/ 	.short	0x0034
        /*00f4*/ 	.byte	0x00, 0xf0, 0x11, 0x00


	//----- nvinfo : EIATTR_KPARAM_INFO
	.align		4
.L_4893:
        /*00f8*/ 	.byte	0x04, 0x17
        /*00fa*/ 	.short	(.L_4895 - .L_4894)
.L_4894:
        /*00fc*/ 	.word	0x00000000
        /*0100*/ 	.short	0x0006
        /*0102*/ 	.short	0x0030
        /*0104*/ 	.byte	0x00, 0xf0, 0x11, 0x00


	//----- nvinfo : EIATTR_KPARAM_INFO
	.align		4
.L_4895:
        /*0108*/ 	.byte	0x04, 0x17
        /*010a*/ 	.short	(.L_4897 - .L_4896)
.L_4896:
        /*010c*/ 	.word	0x00000000
        /*0110*/ 	.short	0x0005
        /*0112*/ 	.short	0x0028
        /*0114*/ 	.byte	0x00, 0xf5, 0x21, 0x00


	//----- nvinfo : EIATTR_KPARAM_INFO
	.align		4
.L_4897:
        /*0118*/ 	.byte	0x04, 0x17
        /*011a*/ 	.short	(.L_4899 - .L_4898)
.L_4898:
        /*011c*/ 	.word	0x00000000
        /*0120*/ 	.short	0x0004
        /*0122*/ 	.short	0x0020
        /*0124*/ 	.byte	0x00, 0xf5, 0x21, 0x00


	//----- nvinfo : EIATTR_KPARAM_INFO
	.align		4
.L_4899:
        /*0128*/ 	.byte	0x04, 0x17
        /*012a*/ 	.short	(.L_4901 - .L_4900)
.L_4900:
        /*012c*/ 	.word	0x00000000
        /*0130*/ 	.short	0x0003
        /*0132*/ 	.short	0x0018
        /*0134*/ 	.byte	0x00, 0xf5, 0x21, 0x00


	//----- nvinfo : EIATTR_KPARAM_INFO
	.align		4
.L_4901:
        /*0138*/ 	.byte	0x04, 0x17
        /*013a*/ 	.short	(.L_4903 - .L_4902)
.L_4902:
        /*013c*/ 	.word	0x00000000
        /*0140*/ 	.short	0x0002
        /*0142*/ 	.short	0x0010
        /*0144*/ 	.byte	0x00, 0xf5, 0x21, 0x00


	//----- nvinfo : EIATTR_KPARAM_INFO
	.align		4
.L_4903:
        /*0148*/ 	.byte	0x04, 0x17
        /*014a*/ 	.short	(.L_4905 - .L_4904)
.L_4904:
        /*014c*/ 	.word	0x00000000
        /*0150*/ 	.short	0x0001
        /*0152*/ 	.short	0x0008
        /*0154*/ 	.byte	0x00, 0xf5, 0x21, 0x00


	//----- nvinfo : EIATTR_KPARAM_INFO
	.align		4
.L_4905:
        /*0158*/ 	.byte	0x04, 0x17
        /*015a*/ 	.short	(.L_4907 - .L_4906)
.L_4906:
        /*015c*/ 	.word	0x00000000
        /*0160*/ 	.short	0x0000
        /*0162*/ 	.short	0x0000
        /*0164*/ 	.byte	0x00, 0xf5, 0x21, 0x00


	//----- nvinfo : EIATTR_SPARSE_MMA_MASK
	.align		4
.L_4907:
        /*0168*/ 	.byte	0x03, 0x50
        /*016a*/ 	.short	0x0000


	//----- nvinfo : EIATTR_MAXREG_COUNT
	.align		4
        /*016c*/ 	.byte	0x03, 0x1b
        /*016e*/ 	.short	0x00ff


	//----- nvinfo : EIATTR_NUM_BARRIERS
	.align		4
        /*0170*/ 	.byte	0x02, 0x4c
        /*0172*/ 	.byte	0x01
	.zero		1


	//----- nvinfo : EIATTR_EXTERNS
	.align		4
        /*0174*/ 	.byte	0x04, 0x0f
        /*0176*/ 	.short	(.L_4909 - .L_4908)


	//   ....[0]....
	.align		4
.L_4908:
        /*0178*/ 	.word	index@(__assertfail)


	//----- nvinfo : EIATTR_MERCURY_ISA_VERSION
	.align		4
.L_4909:
        /*017c*/ 	.byte	0x03, 0x5f
        /*017e*/ 	.short	0x0101


	//----- nvinfo : EIATTR_COOP_GROUP_MASK_REGIDS
	.align		4
        /*0180*/ 	.byte	0x04, 0x29
        /*0182*/ 	.short	(.L_4911 - .L_4910)


	//   ....[0]....
.L_4910:
        /*0184*/ 	.word	0xffffffff


	//   ....[1]....
        /*0188*/ 	.word	0xffffffff


	//   ....[2]....
        /*018c*/ 	.word	0xffffffff


	//   ....[3]....
        /*0190*/ 	.word	0xffffffff


	//   ....[4]....
        /*0194*/ 	.word	0xffffffff


	//   ....[5]....
        /*0198*/ 	.word	0xffffffff


	//   ....[6]....
        /*019c*/ 	.word	0xffffffff


	//   ....[7]....
        /*01a0*/ 	.word	0xffffffff


	//   ....[8]....
        /*01a4*/ 	.word	0xffffffff


	//   ....[9]....
        /*01a8*/ 	.word	0xffffffff


	//   ....[10]....
        /*01ac*/ 	.word	0xffffffff


	//   ....[11]....
        /*01b0*/ 	.word	0xffffffff


	//   ....[12]....
        /*01b4*/ 	.word	0xffffffff


	//   ....[13]....
        /*01b8*/ 	.word	0xffffffff


	//   ....[14]....
        /*01bc*/ 	.word	0xffffffff


	//   ....[15]....
        /*01c0*/ 	.word	0x0500000f


	//   ....[16]....
        /*01c4*/ 	.word	0x0500000f


	//   ....[17]....
        /*01c8*/ 	.word	0x0500000f


	//   ....[18]....
        /*01cc*/ 	.word	0x0500000f


	//   ....[19]....
        /*01d0*/ 	.word	0x0500000f


	//   ....[20]....
        /*01d4*/ 	.word	0x0500000f


	//   ....[21]....
        /*01d8*/ 	.word	0x0500000f


	//   ....[22]....
        /*01dc*/ 	.word	0x0500000f


	//   ....[23]....
        /*01e0*/ 	.word	0x0500000f


	//   ....[24]....
        /*01e4*/ 	.word	0x0500000f


	//   ....[25]....
        /*01e8*/ 	.word	0x0500000f


	//   ....[26]....
        /*01ec*/ 	.word	0x0500000f


	//   ....[27]....
        /*01f0*/ 	.word	0x0500000f


	//   ....[28]....
        /*01f4*/ 	.word	0x0500000f


	//   ....[29]....
        /*01f8*/ 	.word	0x0500000f


	//   ....[30]....
        /*01fc*/ 	.word	0x0500000f


	//----- nvinfo : EIATTR_COOP_GROUP_INSTR_OFFSETS
	.align		4
.L_4911:
        /*0200*/ 	.byte	0x04, 0x28
        /*0202*/ 	.short	(.L_4913 - .L_4912)


	//   ....[0]....
.L_4912:
        /*0204*/ 	.word	0x00000b70


	//   ....[1]....
        /*0208*/ 	.word	0x00000b90


	//   ....[2]....
        /*020c*/ 	.word	0x00000bb0


	//   ....[3]....
        /*0210*/ 	.word	0x00000bd0


	//   ....[4]....
        /*0214*/ 	.word	0x00000d00


	//   ....[5]....
        /*0218*/ 	.word	0x00000d20


	//   ....[6]....
        /*021c*/ 	.word	0x00000d40


	//   ....[7]....
        /*0220*/ 	.word	0x00001b80


	//   ....[8]....
        /*0224*/ 	.word	0x00001bb0


	//   ....[9]....
        /*0228*/ 	.word	0x00001bd0


	//   ....[10]....
        /*022c*/ 	.word	0x00001bf0


	//   ....[11]....
        /*0230*/ 	.word	0x00001c10


	//   ....[12]....
        /*0234*/ 	.word	0x00001c60


	//   ....[13]....
        /*0238*/ 	.word	0x00001c80


	//   ....[14]....
        /*023c*/ 	.word	0x00001ca0


	//   ....[15]....
        /*0240*/ 	.word	0x00003720


	//   ....[16]....
        /*0244*/ 	.word	0x00003780


	//   ....[17]....
        /*0248*/ 	.word	0x000037e0


	//   ....[18]....
        /*024c*/ 	.word	0x00003840


	//   ....[19]....
        /*0250*/ 	.word	0x000038c0


	//   ....[20]....
        /*0254*/ 	.word	0x00003900


	//   ....[21]....
        /*0258*/ 	.word	0x00003950


	//   ....[22]....
        /*025c*/ 	.word	0x000039a0


	//   ....[23]....
        /*0260*/ 	.word	0x000039f0


	//   ....[24]....
        /*0264*/ 	.word	0x00003a40


	//   ....[25]....
        /*0268*/ 	.word	0x00003a90


	//   ....[26]....
        /*026c*/ 	.word	0x00003ae0


	//   ....[27]....
        /*0270*/ 	.word	0x00003b30


	//   ....[28]....
        /*0274*/ 	.word	0x00003b80


	//   ....[29]....
        /*0278*/ 	.word	0x00003bd0


	//   ....[30]....
        /*027c*/ 	.word	0x00003c20


	//----- nvinfo : EIATTR_VRC_CTA_INIT_COUNT
	.align		4
.L_4913:
        /*0280*/ 	.byte	0x02, 0x4a
	.zero		1
	.zero		1


	//----- nvinfo : EIATTR_SYSCALL_OFFSETS
	.align		4
        /*0284*/ 	.byte	0x04, 0x46
        /*0286*/ 	.short	(.L_4915 - .L_4914)


	//   ....[0]....
.L_4914:
        /*0288*/ 	.word	0x00002b60


	//   ....[1]....
        /*028c*/ 	.word	0x000036c0


	//----- nvinfo : EIATTR_EXIT_INSTR_OFFSETS
	.align		4
.L_4915:
        /*0290*/ 	.byte	0x04, 0x1c
        /*0292*/ 	.short	(.L_4917 - .L_4916)


	//   ....[0]....
.L_4916:
        /*0294*/ 	.word	0x00000090


	//   ....[1]....
        /*0298*/ 	.word	0x00003390


	//   ....[2]....
        /*029c*/ 	.word	0x000033c0


	//   ....[3]....
        /*02a0*/ 	.word	0x000035c0


	//   ....[4]....
        /*02a4*/ 	.word	0x000036d0


	//----- nvinfo : EIATTR_CRS_STACK_SIZE
	.align		4
.L_4917:
        /*02a8*/ 	.byte	0x04, 0x1e
        /*02aa*/ 	.short	(.L_4919 - .L_4918)
.L_4918:
        /*02ac*/ 	.word	0x00000000


	//----- nvinfo : EIATTR_CBANK_PARAM_SIZE
	.align		4
.L_4919:
        /*02b0*/ 	.byte	0x03, 0x19
        /*02b2*/ 	.short	0x008c


	//----- nvinfo : EIATTR_PARAM_CBANK
	.align		4
        /*02b4*/ 	.byte	0x04, 0x0a
        /*02b6*/ 	.short	(.L_4921 - .L_4920)
	.align		4
.L_4920:
        /*02b8*/ 	.word	index@(.nv.constant0._ZN4vllm25paged_attention_v2_kernelI13__nv_bfloat16hLi192ELi16ELi128ELNS_18Fp8KVCacheDataTypeE2ELb1ELi512EEEvPfS3_PT_PKS4_PKT0_SA_ifPKiSC_iPKfiiiSE_SE_iiiii)
        /*02bc*/ 	.short	0x0380
        /*02be*/ 	.short	0x008c


	//----- nvinfo : EIATTR_SW_WAR
	.align		4
.L_4921:
        /*02c0*/ 	.byte	0x04, 0x36
        /*02c2*/ 	.short	(.L_4923 - .L_4922)
.L_4922:
        /*02c4*/ 	.word	0x00000008
.L_4923:


//--------------------- .nv.info._ZN4vllm25paged_attention_v2_kernelI13__nv_bfloat16hLi128ELi16ELi128ELNS_18Fp8KVCacheDataTypeE2ELb1ELi512EEEvPfS3_PT_PKS4_PKT0_SA_ifPKiSC_iPKfiiiSE_SE_iiiii --------------------------
	.section	.nv.info._ZN4vllm25paged_attention_v2_kernelI13__nv_bfloat16hLi128ELi16ELi128ELNS_18Fp8KVCacheDataTypeE2ELb1ELi512EEEvPfS3_PT_PKS4_PKT0_SA_ifPKiSC_iPKfiiiSE_SE_iiiii,"",@"SHT_CUDA_INFO"
	.sectionflags	@""
	.align	4


	//----- nvinfo : EIATTR_CUDA_API_VERSION
	.align		4
        /*0000*/ 	.byte	0x04, 0x37
        /*0002*/ 	.short	(.L_4925 - .L_4924)
.L_4924:
        /*0004*/ 	.word	0x00000082


	//----- nvinfo : EIATTR_KPARAM_INFO
	.align		4
.L_4925:
        /*0008*/ 	.byte	0x04, 0x17
        /*000a*/ 	.short	(.L_4927 - .L_4926)
.L_4926:
        /*000c*/ 	.word	0x00000000
        /*0010*/ 	.short	0x0015
        /*0012*/ 	.short	0x0088
        /*0014*/ 	.byte	0x00, 0xf0, 0x11, 0x00


	//----- nvinfo : EIATTR_KPARAM_INFO
	.align		4
.L_4927:
        /*0018*/ 	.byte	0x04, 0x17
        /*001a*/ 	.short	(.L_4929 - .L_4928)
.L_4928:
        /*001c*/ 	.word	0x00000000
        /*0020*/ 	.short	0x0014
        /*0022*/ 	.short	0x0084
        /*0024*/ 	.byte	0x00, 0xf0, 0x11, 0x00


	//----- nvinfo : EIATTR_KPARAM_INFO
	.align		4
.L_4929:
        /*0028*/ 	.byte	0x04, 0x17
        /*002a*/ 	.short	(.L_4931 - .L_4930)
.L_4930:
        /*002c*/ 	.word	0x00000000
        /*0030*/ 	.short	0x0013
        /*0032*/ 	.short	0x0080
        /*0034*/ 	.byte	0x00, 0xf0, 0x11, 0x00


	//----- nvinfo : EIATTR_KPARAM_INFO
	.align		4
.L_4931:
        /*0038*/ 	.byte	0x04, 0x17
        /*003a*/ 	.short	(.L_4933 - .L_4932)
.L_4932:
        /*003c*/ 	.word	0x00000000
        /*0040*/ 	.short	0x0012
        /*0042*/ 	.short	0x007c
        /*0044*/ 	.byte	0x00, 0xf0, 0x11, 0x00


	//----- nvinfo : EIATTR_KPARAM_INFO
	.align		4
.L_4933:
        /*0048*/ 	.byte	0x04, 0x17
        /*004a*/ 	.short	(.L_4935 - .L_4934)
.L_4934:
        /*004c*/ 	.word	0x00000000
        /*0050*/ 	.short	0x0011
        /*0052*/ 	.short	0x0078
        /*0054*/ 	.byte	0x00, 0xf0, 0x11, 0x00


	//----- nvinfo : EIATTR_KPARAM_INFO
	.align		4
.L_4935:
        /*0058*/ 	.byte	0x04, 0x17
        /*005a*/ 	.short	(.L_4937 - .L_4936)
.L_4936:
        /*005c*/ 	.word	0x00000000
        /*0060*/ 	.short	0x0010
        /*0062*/ 	.short	0x0070
        /*0064*/ 	.byte	0x00, 0xf5, 0x21, 0x00


	//----- nvinfo : EIATTR_KPARAM_INFO
	.align		4
.L_4937:
        /*0068*/ 	.byte	0x04, 0x17
        /*006a*/ 	.short	(.L_4939 - .L_4938)
.L_4938:
        /*006c*/ 	.word	0x00000000
        /*0070*/ 	.short	0x000f
        /*0072*/ 	.short	0x0068
        /*0074*/ 	.byte	0x00, 0xf5, 0x21, 0x00


	//----- nvinfo : EIATTR_KPARAM_INFO
	.align		4
.L_4939:
        /*0078*/ 	.byte	0x04, 0x17
        /*007a*/ 	.short	(.L_4941 - .L_4940)
.L_4940:
        /*007c*/ 	.word	0x00000000
        /*0080*/ 	.short	0x000e
        /*0082*/ 	.short	0x0060
        /*0084*/ 	.byte	0x00, 0xf0, 0x11, 0x00


	//----- nvinfo : EIATTR_KPARAM_INFO
	.align		4
.L_4941:
        /*0088*/ 	.byte	0x04, 0x17
        /*008a*/ 	.short	(.L_4943 - .L_4942)
.L_4942:
        /*008c*/ 	.word	0x00000000
        /*0090*/ 	.short	0x000d
        /*0092*/ 	.short	0x005c
        /*0094*/ 	.byte	0x00, 0xf0, 0x11, 0x00


	//----- nvinfo : EIATTR_KPARAM_INFO
	.align		4
.L_4943:
        /*0098*/ 	.byte	0x04, 0x17
        /*009a*/ 	.short	(.L_4945 - .L_4944)
.L_4944:
        /*009c*/ 	.word	0x00000000
        /*00a0*/ 	.short	0x000c
        /*00a2*/ 	.short	0x0058
        /*00a4*/ 	.byte	0x00, 0xf0, 0x11, 0x00


	//----- nvinfo : EIATTR_KPARAM_INFO
	.align		4
.L_4945:
        /*00a8*/ 	.byte	0x04, 0x17
        /*00aa*/ 	.short	(.L_4947 - .L_4946)
.L_4946:
        /*00ac*/ 	.word	0x00000000
        /*00b0*/ 	.short	0x000b
        /*00b2*/ 	.short	0x0050
        /*00b4*/ 	.byte	0x00, 0xf5, 0x21, 0x00


	//----- nvinfo : EIATTR_KPARAM_INFO
	.align		4
.L_4947:
        /*00b8*/ 	.byte	0x04, 0x17
        /*00ba*/ 	.short	(.L_4949 - .L_4948)
.L_4948:
        /*00bc*/ 	.word	0x00000000
        /*00c0*/ 	.short	0x000a
        /*00c2*/ 	.short	0x0048
        /*00c4*/ 	.byte	0x00, 0xf0, 0x11, 0x00


	//----- nvinfo : EIATTR_KPARAM_INFO
	.align		4
.L_4949:
        /*00c8*/ 	.byte	0x04, 0x17
        /*00ca*/ 	.short	(.L_4951 - .L_4950)
.L_4950:
        /*00cc*/ 	.word	0x00000000
        /*00d0*/ 	.short	0x0009
        /*00d2*/ 	.short	0x0040
        /*00d4*/ 	.byte	0x00, 0xf5, 0x21, 0x00


	//----- nvinfo : EIATTR_KPARAM_INFO
	.align		4
.L_4951:
        /*00d8*/ 	.byte	0x04, 0x17
        /*00da*/ 	.short	(.L_4953 - .L_4952)
.L_4952:
        /*00dc*/ 	.word	0x00000000
        /*00e0*/ 	.short	0x0008
        /*00e2*/ 	.short	0x0038
        /*00e4*/ 	.byte	0x00, 0xf5, 0x21, 0x00


	//----- nvinfo : EIATTR_KPARAM_INFO
	.align		4
.L_4953:
        /*00e8*/ 	.byte	0x04, 0x17
        /*00ea*/ 	.short	(.L_4955 - .L_4954)
.L_4954:
        /*00ec*/ 	.word	0x00000000
        /*00f0*/ 	.short	0x0007
        /*00f2*/ 	.short	0x0034
        /*00f4*/ 	.byte	0x00, 0xf0, 0x11, 0x00


	//----- nvinfo : EIATTR_KPARAM_INFO
	.align		4
.L_4955:
        /*00f8*/ 	.byte	0x04, 0x17
        /*00fa*/ 	.short	(.L_4957 - .L_4956)
.L_4956:
        /*00fc*/ 	.word	0x00000000
        /*0100*/ 	.short	0x0006
        /*0102*/ 	.short	0x0030
        /*0104*/ 	.byte	0x00, 0xf0, 0x11, 0x00


	//----- nvinfo : EIATTR_KPARAM_INFO
	.align		4
.L_4957:
        /*0108*/ 	.byte	0x04, 0x17
        /*010a*/ 	.short	(.L_4959 - .L_4958)
.L_4958:
        /*010c*/ 	.word	0x00000000
        /*0110*/ 	.short	0x0005
        /*0112*/ 	.short	0x0028
        /*0114*/ 	.byte	0x00, 0xf5, 0x21, 0x00


	//----- nvinfo : EIATTR_KPARAM_INFO
	.align		4
.L_4959:
        /*0118*/ 	.byte	0x04, 0x17
        /*011a*/ 	.short	(.L_4961 - .L_4960)
.L_4960:
        /*011c*/ 	.word	0x00000000
        /*0120*/ 	.short	0x0004
        /*0122*/ 	.short	0x0020
        /*0124*/ 	.byte	0x00, 0xf5, 0x21, 0x00


	//----- nvinfo : EIATTR_KPARAM_INFO
	.align		4
.L_4961:
        /*0128*/ 	.byte	0x04, 0x17
        /*012a*/ 	.short	(.L_4963 - .L_4962)
.L_4962:
        /*012c*/ 	.word	0x00000000
        /*0130*/ 	.short	0x0003
        /*0132*/ 	.short	0x0018
        /*0134*/ 	.byte	0x00, 0xf5, 0x21, 0x00


	//----- nvinfo : EIATTR_KPARAM_INFO
	.align		4
.L_4963:
        /*0138*/ 	.byte	0x04, 0x17
        /*013a*/ 	.short	(.L_4965 - .L_4964)
.L_4964:
        /*013c*/ 	.word	0x00000000
        /*0140*/ 	.short	0x0002
        /*0142*/ 	.short	0x0010
        /*0144*/ 	.byte	0x00, 0xf5, 0x21, 0x00


	//----- nvinfo : EIATTR_KPARAM_INFO
	.align		4
.L_4965:
        /*0148*/ 	.byte	0x04, 0x17
        /*014a*/ 	.short	(.L_4967 - .L_4966)
.L_4966:
        /*014c*/ 	.word	0x00000000
        /*0150*/ 	.short	0x0001
        /*0152*/ 	.short	0x0008
        /*0154*/ 	.byte	0x00, 0xf5, 0x21, 0x00


	//----- nvinfo : EIATTR_KPARAM_INFO
	.align		4
.L_4967:
        /*0158*/ 	.byte	0x04, 0x17
        /*015a*/ 	.short	(.L_4969 - .L_4968)
.L_4968:
        /*015c*/ 	.word	0x00000000
        /*0160*/ 	.short	0x0000
        /*0162*/ 	.short	0x0000
        /*0164*/ 	.byte	0x00, 0xf5, 0x21, 0x00


	//----- nvinfo : EIATTR_SPARSE_MMA_MASK
	.align		4
.L_4969:
        /*0168*/ 	.byte	0x03, 0x50
        /*016a*/ 	.short	0x0000


	//----- nvinfo : EIATTR_MAXREG_COUNT
	.align		4
        /*016c*/ 	.byte	0x03, 0x1b
        /*016e*/ 	.short	0x00ff


	//----- nvinfo : EIATTR_NUM_BARRIERS
	.align		4
        /*0170*/ 	.byte	0x02, 0x4c
        /*0172*/ 	.byte	0x01
	.zero		1


	//----- nvinfo : EIATTR_EXTERNS
	.align		4
        /*0174*/ 	.byte	0x04, 0x0f
        /*0176*/ 	.short	(.L_4971 - .L_4970)


	//   ....[0]....
	.align		4
.L_4970:
        /*0178*/ 	.word	index@(__assertfail)


	//----- nvinfo : EIATTR_MERCURY_ISA_VERSION
	.align		4
.L_4971:
        /*017c*/ 	.byte	0x03, 0x5f
        /*017e*/ 	.short	0x0101


	//----- nvinfo : EIATTR_COOP_GROUP_MASK_REGIDS
	.align		4
        /*0180*/ 	.byte	0x04, 0x29
        /*0182*/ 	.short	(.L_4973 - .L_4972)


	//   ....[0]....
.L_4972:
        /*0184*/ 	.word	0xffffffff


	//   ....[1]....
        /*0188*/ 	.word	0xffffffff


	//   ....[2]....
        /*018c*/ 	.word	0xffffffff


	//   ....[3]....
        /*0190*/ 	.word	0xffffffff


	//   ....[4]....
        /*0194*/ 	.word	0xffffffff


	//   ....[5]....
        /*0198*/ 	.word	0xffffffff


	//   ....[6]....
        /*019c*/ 	.word	0xffffffff


	//   ....[7]....
        /*01a0*/ 	.word	0xffffffff


	//   ....[8]....
        /*01a4*/ 	.word	0xffffffff


	//   ....[9]....
        /*01a8*/ 	.word	0xffffffff


	//   ....[10]....
        /*01ac*/ 	.word	0xffffffff


	//   ....[11]....
        /*01b0*/ 	.word	0xffffffff


	//   ....[12]....
        /*01b4*/ 	.word	0xffffffff


	//   ....[13]....
        /*01b8*/ 	.word	0xffffffff


	//   ....[14]....
        /*01bc*/ 	.word	0xffffffff


	//   ....[15]....
        /*01c0*/ 	.word	0x0500000f


	//   ....[16]....
        /*01c4*/ 	.word	0x0500000f


	//   ....[17]....
        /*01c8*/ 	.word	0x0500000f


	//   ....[18]....
        /*01cc*/ 	.word	0x0500000f


	//   ....[19]....
        /*01d0*/ 	.word	0x0500000f


	//   ....[20]....
        /*01d4*/ 	.word	0x0500000f


	//   ....[21]....
        /*01d8*/ 	.word	0x0500000f


	//   ....[22]....
        /*01dc*/ 	.word	0x0500000f


	//   ....[23]....
        /*01e0*/ 	.word	0x0500000f


	//   ....[24]....
        /*01e4*/ 	.word	0x0500000f


	//   ....[25]....
        /*01e8*/ 	.word	0x0500000f


	//   ....[26]....
        /*01ec*/ 	.word	0x0500000f


	//----- nvinfo : EIATTR_COOP_GROUP_INSTR_OFFSETS
	.align		4
.L_4973:
        /*01f0*/ 	.byte	0x04, 0x28
        /*01f2*/ 	.short	(.L_4975 - .L_4974)


	//   ....[0]....
.L_4974:
        /*01f4*/ 	.word	0x00000b70


	//   ....[1]....
        /*01f8*/ 	.word	0x00000b90


	//   ....[2]....
        /*01fc*/ 	.word	0x00000bb0


	//   ....[3]....
        /*0200*/ 	.word	0x00000bd0


	//   ....[4]....
        /*0204*/ 	.word	0x00000d00


	//   ....[5]....
        /*0208*/ 	.word	0x00000d20


	//   ....[6]....
        /*020c*/ 	.word	0x00000d40


	//   ....[7]....
        /*0210*/ 	.word	0x00001b80


	//   ....[8]....
        /*0214*/ 	.word	0x00001bb0


	//   ....[9]....
        /*0218*/ 	.word	0x00001bd0


	//   ....[10]....
        /*021c*/ 	.word	0x00001bf0


	//   ....[11]....
        /*0220*/ 	.word	0x00001c10


	//   ....[12]....
        /*0224*/ 	.word	0x00001c60


	//   ....[13]....
        /*0228*/ 	.word	0x00001c80


	//   ....[14]....
        /*022c*/ 	.word	0x00001ca0


	//   ....[15]....
        /*0230*/ 	.word	0x00003510


	//   ....[16]....
        /*0234*/ 	.word	0x00003570


	//   ....[17]....
        /*0238*/ 	.word	0x000035d0


	//   ....[18]....
        /*023c*/ 	.word	0x00003630


	//   ....[19]....
        /*0240*/ 	.word	0x000036b0


	//   ....[20]....
        /*0244*/ 	.word	0x000036f0


	//   ....[21]....
        /*0248*/ 	.word	0x00003740


	//   ....[22]....
        /*024c*/ 	.word	0x00003790


	//   ....[23]....
        /*0250*/ 	.word	0x000037e0


	//   ....[24]....
        /*0254*/ 	.word	0x00003830


	//   ....[25]....
        /*0258*/ 	.word	0x00003880


	//   ....[26]....
        /*025c*/ 	.word	0x000038d0


	//----- nvinfo : EIATTR_VRC_CTA_INIT_COUNT
	.align		4
.L_4975:
        /*0260*/ 	.byte	0x02, 0x4a
	.zero		1
	.zero		1


	//----- nvinfo : EIATTR_SYSCALL_OFFSETS
	.align		4
        /*0264*/ 	.byte	0x04, 0x46
        /*0266*/ 	.short	(.L_4977 - .L_4976)


	//   ....[0]....
.L_4976:
        /*0268*/ 	.word	0x00002b60


	//   ....[1]....
        /*026c*/ 	.word	0x000034b0


	//----- nvinfo : EIATTR_EXIT_INSTR_OFFSETS
	.align		4
.L_4977:
        /*0270*/ 	.byte	0x04, 0x1c
        /*0272*/ 	.short	(.L_4979 - .L_4978)


	//   ....[0]....
.L_4978:
        /*0274*/ 	.word	0x00000090


	//   ....[1]....
        /*0278*/ 	.word	0x00003200


	//   ....[2]....
        /*027c*/ 	.word	0x00003230


	//   ....[3]....
        /*0280*/ 	.word	0x000033b0


	//   ....[4]....
        /*0284*/ 	.word	0x000034c0


	//----- nvinfo : EIATTR_CRS_STACK_SIZE
	.align		4
.L_4979:
        /*0288*/ 	.byte	0x04, 0x1e
        /*028a*/ 	.short	(.L_4981 - .L_4980)
.L_4980:
        /*028c*/ 	.word	0x00000000


	//----- nvinfo : EIATTR_CBANK_PARAM_SIZE
	.align		4
.L_4981:
        /*0290*/ 	.byte	0x03, 0x19
        /*0292*/ 	.short	0x008c


	//----- nvinfo : EIATTR_PARAM_CBANK
	.align		4
        /*0294*/ 	.byte	0x04, 0x0a
        /*0296*/ 	.short	(.L_4983 - .L_4982)
	.align		4
.L_4982:
        /*0298*/ 	.word	index@(.nv.constant0._ZN4vllm25paged_attention_v2_kernelI13__nv_bfloat16hLi128ELi16ELi128ELNS_18Fp8KVCacheDataTypeE2ELb1ELi512EEEvPfS3_PT_PKS4_PKT0_SA_ifPKiSC_iPKfiiiSE_SE_iiiii)
        /*029c*/ 	.short	0x0380
        /*029e*/ 	.short	0x008c


	//----- nvinfo : EIATTR_SW_WAR
	.align		4
.L_4983:
        /*02a0*/ 	.byte	0x04, 0x36
        /*02a2*/ 	.short	(.L_4985 - .L_4984)
.L_4984:
        /*02a4*/ 	.word	0x00000008
.L_4985:


//--------------------- .nv.info._ZN4vllm25paged_attention_v2_kernelI13__nv_bfloat16hLi120ELi16ELi128ELNS_18Fp8KVCacheDataTypeE2ELb1ELi512EEEvPfS3_PT_PKS4_PKT0_SA_ifPKiSC_iPKfiiiSE_SE_iiiii --------------------------
	.section	.nv.info._ZN4vllm25paged_attention_v2_kernelI13__nv_bfloat16hLi120ELi16ELi128ELNS_18Fp8KVCacheDataTypeE2ELb1ELi512EEEvPfS3_PT_PKS4_PKT0_SA_ifPKiSC_iPKfiiiSE_SE_iiiii,"",@"SHT_CUDA_INFO"
	.sectionflags	@""
	.align	4


	//----- nvinfo : EIATTR_CUDA_API_VERSION
	.align		4
        /*0000*/ 	.byte	0x04, 0x37
        /*0002*/ 	.short	(.L_4987 - .L_4986)
.L_4986:
        /*0004*/ 	.word	0x00000082


	//----- nvinfo : EIATTR_KPARAM_INFO
	.align		4
.L_4987:
        /*0008*/ 	.byte	0x04, 0x17
        /*000a*/ 	.short	(.L_4989 - .L_4988)
.L_4988:
        /*000c*/ 	.word	0x00000000
        /*0010*/ 	.short	0x0015
        /*0012*/ 	.short	0x0088
        /*0014*/ 	.byte	0x00, 0xf0, 0x11, 0x00


	//----- nvinfo : EIATTR_KPARAM_INFO
	.align		4
.L_4989:
        /*0018*/ 	.byte	0x04, 0x17
        /*001a*/ 	.short	(.L_4991 - .L_4990)
.L_4990:
        /*001c*/ 	.word	0x00000000
        /*0020*/ 	.short	0x0014
        /*0022*/ 	.short	0x0084
        /*0024*/ 	.byte	0x00, 0xf0, 0x11, 0x00


	//----- nvinfo : EIATTR_KPARAM_INFO
	.align		4
.L_4991:
        /*0028*/ 	.byte	0x04, 0x17
        /*002a*/ 	.short	(.L_4993 - .L_4992)
.L_4992:
        /*002c*/ 	.word	0x00000000
        /*0030*/ 	.short	0x0013
        /*0032*/ 	.short	0x0080
        /*0034*/ 	.byte	0x00, 0xf0, 0x11, 0x00


	//----- nvinfo : EIATTR_KPARAM_INFO
	.align		4
.L_4993:
        /*0038*/ 	.byte	0x04, 0x17
        /*003a*/ 	.short	(.L_4995 - .L_4994)
.L_4994:
        /*003c*/ 	.word	0x00000000
        /*0040*/ 	.short	0x0012
        /*0042*/ 	.short	0x007c
        /*0044*/ 	.byte	0x00, 0xf0, 0x11, 0x00


	//----- nvinfo : EIATTR_KPARAM_INFO
	.align		4
.L_4995:
        /*0048*/ 	.byte	0x04, 0x17
        /*004a*/ 	.short	(.L_4997 - .L_4996)
.L_4996:
        /*004c*/ 	.word	0x00000000
        /*0050*/ 	.short	0x0011
        /*0052*/ 	.short	0x0078
        /*0054*/ 	.byte	0x00, 0xf0, 0x11, 0x00


	//----- nvinfo : EIATTR_KPARAM_INFO
	.align		4
.L_4997:
        /*0058*/ 	.byte	0x04, 0x17
        /*005a*/ 	.short	(.L_4999 - .L_4998)
.L_4998:
        /*005c*/ 	.word	0x00000000
        /*0060*/ 	.short	0x0010
        /*0062*/ 	.short	0x0070
        /*0064*/ 	.byte	0x00, 0xf5, 0x21, 0x00


	//----- nvinfo : EIATTR_KPARAM_INFO
	.align		4
.L_4999:
        /*0068*/ 	.byte	0x04, 0x17
        /*006a*/ 	.short	(.L_5001 - .L_5000)
.L_5000:
        /*006c*/ 	.word	0x00000000
        /*0070*/ 	.short	0x000f
        /*0072*/ 	.short	0x0068
        /*0074*/ 	.byte	0x00, 0xf5, 0x21, 0x00


	//----- nvinfo : EIATTR_KPARAM_INFO
	.align		4
.L_5001:
        /*0078*/ 	.byte	0x04, 0x17
        /*007a*/ 	.short	(.L_5003 - .L_5002)
.L_5002:
        /*007c*/ 	.word	0x00000000
        /*0080*/ 	.short	0x000e
        /*0082*/ 	.short	0x0060
        /*0084*/ 	.byte	0x00, 0xf0, 0x11, 0x00


	//----- nvinfo : EIATTR_KPARAM_INFO
	.align		4
.L_5003:
        /*0088*/ 	.byte	0x04, 0x17
        /*008a*/ 	.short	(.L_5005 - .L_5004)
.L_5004:
        /*008c*/ 	.word	0x00000000
        /*0090*/ 	.short	0x000d
        /*0092*/ 	.short	0x005c
        /*0094*/ 	.byte	0x00, 0xf0, 0x11, 0x00


	//----- nvinfo : EIATTR_KPARAM_INFO
	.align		4
.L_5005:
        /*0098*/ 	.byte	0x04, 0x17
        /*009a*/ 	.short	(.L_5007 - .L_5006)
.L_5006:
        /*009c*/ 	.word	0x00000000
        /*00a0*/ 	.short	0x000c
        /*00a2*/ 	.short	0x0058
        /*00a4*/ 	.byte	0x00, 0xf0, 0x11, 0x00


	//----- nvinfo : EIATTR_KPARAM_INFO
	.align		4
.L_5007:
        /*00a8*/ 	.byte	0x04, 0x17
        /*00aa*/ 	.short	(.L_5009 - .L_5008)
.L_5008:
        /*00ac*/ 	.word	0x00000000
        /*00b0*/ 	.short	0x000b
        /*00b2*/ 	.short	0x0050
        /*00b4*/ 	.byte	0x00, 0xf5, 0x21, 0x00


	//----- nvinfo : EIATTR_KPARAM_INFO
	.align		4
.L_5009:
        /*00b8*/ 	.byte	0x04, 0x17
        /*00ba*/ 	.short	(.L_5011 - .L_5010)
.L_5010:
        /*00bc*/ 	.word	0x00000000
        /*00c0*/ 	.short	0x000a
        /*00c2*/ 	.short	0x0048
        /*00c4*/ 	.byte	0x00, 0xf0, 0x11, 0x00


	//----- nvinfo : EIATTR_KPARAM_INFO
	.align		4
.L_5011:
        /*00c8*/ 	.byte	0x04, 0x17
        /*00ca*/ 	.short	(.L_5013 - .L_5012)
.L_5012:
        /*00cc*/ 	.word	0x00000000
        /*00d0*/ 	.short	0x0009
        /*00d2*/ 	.short	0x0040
        /*00d4*/ 	.byte	0x00, 0xf5, 0x21, 0x00


	//----- nvinfo : EIATTR_KPARAM_INFO
	.align		4
.L_5013:
        /*00d8*/ 	.byte	0x04, 0x17
        /*00da*/ 	.short	(.L_5015 - .L_5014)
.L_5014:
        /*00dc*/ 	.word	0x00000000
        /*00e0*/ 	.short	0x0008
        /*00e2*/ 	.short	0x0038
        /*00e4*/ 	.byte	0x00, 0xf5, 0x21, 0x00


	//----- nvinfo : EIATTR_KPARAM_INFO
	.align		4
.L_5015:
        /*00e8*/ 	.byte	0x04, 0x17
        /*00ea*/ 	.short	(.L_5017 - .L_5016)
.L_5016:
        /*00ec*/ 	.word	0x00000000
        /*00f0*/ 	.short	0x0007
        /*00f2*/ 	.short	0x0034
        /*00f4*/ 	.byte	0x00, 0xf0, 0x11, 0x00


	//----- nvinfo : EIATTR_KPARAM_INFO
	.align		4
.L_5017:
        /*00f8*/ 	.byte	0x04, 0x17
        /*00fa*/ 	.short	(.L_5019 - .L_5018)
.L_5018:
        /*00fc*/ 	.word	0x00000000
        /*0100*/ 	.short	0x0006
        /*0102*/ 	.short	0x0030
        /*0104*/ 	.byte	0x00, 0xf0, 0x11, 0x00


	//----- nvinfo : EIATTR_KPARAM_INFO
	.align		4
.L_5019:
        /*0108*/ 	.byte	0x04, 0x17
        /*010a*/ 	.short	(.L_5021 - .L_5020)
.L_5020:
        /*010c*/ 	.word	0x00000000
        /*0110*/ 	.short	0x0005
        /*0112*/ 	.short	0x0028
        /*0114*/ 	.byte	0x00, 0xf5, 0x21, 0x00


	//----- nvinfo : EIATTR_KPARAM_INFO
	.align		4
.L_5021:
        /*0118*/ 	.byte	0x04, 0x17
        /*011a*/ 	.short	(.L_5023 - .L_5022)
.L_5022:
        /*011c*/ 	.word	0x00000000
        /*0120*/ 	.short	0x0004
        /*0122*/ 	.short	0x0020
        /*0124*/ 	.byte	0x00, 0xf5, 0x21, 0x00


	//----- nvinfo : EIATTR_KPARAM_INFO
	.align		4
.L_5023:
        /*0128*/ 	.byte	0x04, 0x17
        /*012a*/ 	.short	(.L_5025 - .L_5024)
.L_5024:
        /*012c*/ 	.word	0x00000000
        /*0130*/ 	.short	0x0003
        /*0132*/ 	.short	0x0018
        /*0134*/ 	.byte	0x00, 0xf5, 0x21, 0x00


	//----- nvinfo : EIATTR_KPARAM_INFO
	.align		4
.L_5025:
        /*0138*/ 	.byte	0x04, 0x17
        /*013a*/ 	.short	(.L_5027 - .L_5026)
.L_5026:
        /*013c*/ 	.word	0x00000000
        /*0140*/ 	.short	0x0002
        /*0142*/ 	.short	0x0010
        /*0144*/ 	.byte	0x00, 0xf5, 0x21, 0x00


	//----- nvinfo : EIATTR_KPARAM_INFO
	.align		4
.L_5027:
        /*0148*/ 	.byte	0x04, 0x17
        /*014a*/ 	.short	(.L_5029 - .L_5028)
.L_5028:
        /*014c*/ 	.word	0x00000000
        /*0150*/ 	.short	0x0001
        /*0152*/ 	.short	0x0008
        /*0154*/ 	.byte	0x00, 0xf5, 0x21, 0x00


	//----- nvinfo : EIATTR_KPARAM_INFO
	.align		4
.L_5029:
        /*0158*/ 	.byte	0x04, 0x17
        /*015a*/ 	.short	(.L_5031 - .L_5030)
.L_5030:
        /*015c*/ 	.word	0x00000000
        /*0160*/ 	.short	0x0000
        /*0162*/ 	.short	0x0000
        /*0164*/ 	.byte	0x00, 0xf5, 0x21, 0x00


	//----- nvinfo : EIATTR_SPARSE_MMA_MASK
	.align		4
.L_5031:
        /*0168*/ 	.byte	0x03, 0x50
        /*016a*/ 	.short	0x0000


	//----- nvinfo : EIATTR_MAXREG_COUNT
	.align		4
        /*016c*/ 	.byte	0x03, 0x1b
        /*016e*/ 	.short	0x00ff


	//----- nvinfo : EIATTR_NUM_BARRIERS
	.align		4
        /*0170*/ 	.byte	0x02, 0x4c
        /*0172*/ 	.byte	0x01
	.zero		1


	//----- nvinfo : EIATTR_EXTERNS
	.align		4
        /*0174*/ 	.byte	0x04, 0x0f
        /*0176*/ 	.short	(.L_5033 - .L_5032)


	//   ....[0]....
	.align		4
.L_5032:
        /*0178*/ 	.word	index@(__assertfail)


	//----- nvinfo : EIATTR_MERCURY_ISA_VERSION
	.align		4
.L_5033:
        /*017c*/ 	.byte	0x03, 0x5f
        /*017e*/ 	.short	0x0101


	//----- nvinfo : EIATTR_COOP_GROUP_MASK_REGIDS
	.align		4
        /*0180*/ 	.byte	0x04, 0x29
        /*0182*/ 	.short	(.L_5035 - .L_5034)


	//   ....[0]....
.L_5034:
        /*0184*/ 	.word	0xffffffff


	//   ....[1]....
        /*0188*/ 	.word	0xffffffff


	//   ....[2]....
        /*018c*/ 	.word	0xffffffff


	//   ....[3]....
        /*0190*/ 	.word	0xffffffff


	//   ....[4]....
        /*0194*/ 	.word	0xffffffff


	//   ....[5]....
        /*0198*/ 	.word	0xffffffff


	//   ....[6]....
        /*019c*/ 	.word	0xffffffff


	//   ....[7]....
        /*01a0*/ 	.word	0xffffffff


	//   ....[8]....
        /*01a4*/ 	.word	0xffffffff


	//   ....[9]....
        /*01a8*/ 	.word	0xffffffff


	//   ....[10]....
        /*01ac*/ 	.word	0xffffffff


	//   ....[11]....
        /*01b0*/ 	.word	0xffffffff


	//   ....[12]....
        /*01b4*/ 	.word	0xffffffff


	//   ....[13]....
        /*01b8*/ 	.word	0xffffffff


	//   ....[14]....
        /*01bc*/ 	.word	0xffffffff


	//   ....[15]....
        /*01c0*/ 	.word	0x0500000f


	//   ....[16]....
        /*01c4*/ 	.word	0x0500000f


	//   ....[17]....
        /*01c8*/ 	.word	0x0500000f


	//   ....[18]....
        /*01cc*/ 	.word	0x0500000f


	//   ....[19]....
        /*01d0*/ 	.word	0x0500000f


	//   ....[20]....
        /*01d4*/ 	.word	0x0500000f


	//   ....[21]....
        /*01d8*/ 	.word	0x0500000f


	//   ....[22]....
        /*01dc*/ 	.word	0x0500000f


	//   ....[23]....
        /*01e0*/ 	.word	0x0500000f


	//   ....[24]....
        /*01e4*/ 	.word	0x0500000f


	//   ....[25]....
        /*01e8*/ 	.word	0x0500000f


	//   ....[26]....
        /*01ec*/ 	.word	0x0500000f


	//----- nvinfo : EIATTR_COOP_GROUP_INSTR_OFFSETS
	.align		4
.L_5035:
        /*01f0*/ 	.byte	0x04, 0x28
        /*01f2*/ 	.short	(.L_5037 - .L_5036)


	//   ....[0]....
.L_5036:
        /*01f4*/ 	.word	0x00000b60


	//   ....[1]....
        /*01f8*/ 	.word	0x00000b80


	//   ....[2]....
        /*01fc*/ 	.word	0x00000ba0


	//   ....[3]....
        /*0200*/ 	.word	0x00000bc0


	//   ....[4]....
        /*0204*/ 	.word	0x00000ce0


	//   ....[5]....
        /*0208*/ 	.word	0x00000d00


	//   ....[6]....
        /*020c*/ 	.word	0x00000d30


	//   ....[7]....
        /*0210*/ 	.word	0x00001b70


	//   ....[8]....
        /*0214*/ 	.word	0x00001ba0


	//   ....[9]....
        /*0218*/ 	.word	0x00001bc0


	//   ....[10]....
        /*021c*/ 	.word	0x00001be0


	//   ....[11]....
        /*0220*/ 	.word	0x00001c00


	//   ....[12]....
        /*0224*/ 	.word	0x00001c50


	//   ....[13]....
        /*0228*/ 	.word	0x00001c70


	//   ....[14]....
        /*022c*/ 	.word	0x00001c90


	//   ....[15]....
        /*0230*/ 	.word	0x00003740


	//   ....[16]....
        /*0234*/ 	.word	0x000037a0


	//   ....[17]....
        /*0238*/ 	.word	0x00003800


	//   ....[18]....
        /*023c*/ 	.word	0x00003860


	//   ....[19]....
        /*0240*/ 	.word	0x000038e0


	//   ....[20]....
        /*0244*/ 	.word	0x00003920


	//   ....[21]....
        /*0248*/ 	.word	0x00003970


	//   ....[22]....
        /*024c*/ 	.word	0x000039c0


	//   ....[23]....
        /*0250*/ 	.word	0x00003a10


	//   ....[24]....
        /*0254*/ 	.word	0x00003a60


	//   ....[25]....
        /*0258*/ 	.word	0x00003ab0


	//   ....[26]....
        /*025c*/ 	.word	0x00003b00


	//----- nvinfo : EIATTR_VRC_CTA_INIT_COUNT
	.align		4
.L_5037:
        /*0260*/ 	.byte	0x02, 0x4a
	.zero		1
	.zero		1


	//----- nvinfo : EIATTR_SYSCALL_OFFSETS
	.align		4
        /*0264*/ 	.byte	0x04, 0x46
        /*0266*/ 	.short	(.L_5039 - .L_5038)


	//   ....[0]....
.L_5038:
        /*0268*/ 	.word	0x00002b60


	//   ....[1]....
        /*026c*/ 	.word	0x000036e0


	//----- nvinfo : EIATTR_EXIT_INSTR_OFFSETS
	.align		4
.L_5039:
        /*0270*/ 	.byte	0x04, 0x1c
        /*0272*/ 	.short	(.L_5041 - .L_5040)


	//   ....[0]....
.L_5040:
        /*0274*/ 	.word	0x00000090


	//   ....[1]....
        /*0278*/ 	.word	0x000033d0


	//   ....[2]....
        /*027c*/ 	.word	0x000035b0


	//   ....[3]....
        /*0280*/ 	.word	0x000035e0


	//   ....[4]....
        /*0284*/ 	.word	0x000036f0


	//----- nvinfo : EIATTR_CRS_STACK_SIZE
	.align		4
.L_5041:
        /*0288*/ 	.byte	0x04, 0x1e
        /*028a*/ 	.short	(.L_5043 - .L_5042)
.L_5042:
        /*028c*/ 	.word	0x00000000


	//----- nvinfo : EIATTR_CBANK_PARAM_SIZE
	.align		4
.L_5043:
        /*0290*/ 	.byte	0x03, 0x19
        /*0292*/ 	.short	0x008c


	//----- nvinfo : EIATTR_PARAM_CBANK
	.align		4
        /*0294*/ 	.byte	0x04, 0x0a
        /*0296*/ 	.short	(.L_5045 - .L_5044)
	.align		4
.L_5044:
        /*0298*/ 	.word	index@(.nv.constant0._ZN4vllm25paged_attention_v2_kernelI13__nv_bfloat16hLi120ELi16ELi128ELNS_18Fp8KVCacheDataTypeE2ELb1ELi512EEEvPfS3_PT_PKS4_PKT0_SA_ifPKiSC_iPKfiiiSE_SE_iiiii)
        /*029c*/ 	.short	0x0380
        /*029e*/ 	.short	0x008c


	//----- nvinfo : EIATTR_SW_WAR
	.align		4
.L_5045:
        /*02a0*/ 	.byte	0x04, 0x36
        /*02a2*/ 	.short	(.L_5047 - .L_5046)
.L_5046:
        /*02a4*/ 	.word	0x00000008
.L_5047:


//--------------------- .nv.info._ZN4vllm25paged_attention_v2_kernelI13__nv_bfloat16hLi112ELi16ELi128ELNS_18Fp8KVCacheDataTypeE2ELb1ELi512EEEvPfS3_PT_PKS4_PKT0_SA_ifPKiSC_iPKfiiiSE_SE_iiiii --------------------------
	.section	.nv.info._ZN4vllm25paged_attention_v2_kernelI13__nv_bfloat16hLi112ELi16ELi128ELNS_18Fp8KVCacheDataTypeE2ELb1ELi512EEEvPfS3_PT_PKS4_PKT0_SA_ifPKiSC_iPKfiiiSE_SE_iiiii,"",@"SHT_CUDA_INFO"
	.sectionflags	@""
	.align	4


	//----- nvinfo : EIATTR_CUDA_API_VERSION
	.align		4
        /*0000*/ 	.byte	0x04, 0x37
        /*0002*/ 	.short	(.L_5049 - .L_5048)
.L_5048:
        /*0004*/ 	.word	0x00000082


	//----- nvinfo : EIATTR_KPARAM_INFO
	.align		4
.L_5049:
        /*0008*/ 	.byte	0x04, 0x17
        /*000a*/ 	.short	(.L_5051 - .L_5050)
.L_5050:
        /*000c*/ 	.word	0x00000000
        /*0010*/ 	.short	0x0015
        /*0012*/ 	.short	0x0088
        /*0014*/ 	.byte	0x00, 0xf0, 0x11, 0x00


	//----- nvinfo : EIATTR_KPARAM_INFO
	.align		4
.L_5051:
        /*0018*/ 	.byte	0x04, 0x17
        /*001a*/ 	.short	(.L_5053 - .L_5052)
.L_5052:
        /*001c*/ 	.word	0x00000000
        /*0020*/ 	.short	0x0014
        /*0022*/ 	.short	0x0084
        /*0024*/ 	.byte	0x00, 0xf0, 0x11, 0x00


	//----- nvinfo : EIATTR_KPARAM_INFO
	.align		4
.L_5053:
        /*0028*/ 	.byte	0x04, 0x17
        /*002a*/ 	.short	(.L_5055 - .L_5054)
.L_5054:
        /*002c*/ 	.word	0x00000000
        /*0030*/ 	.short	0x0013
        /*0032*/ 	.short	0x0080
        /*0034*/ 	.byte	0x00, 0xf0, 0x11, 0x00


	//----- nvinfo : EIATTR_KPARAM_INFO
	.align		4
.L_5055:
        /*0038*/ 	.byte	0x04, 0x17
        /*003a*/ 	.short	(.L_5057 - .L_5056)
.L_5056:
        /*003c*/ 	.word	0x00000000
        /*0040*/ 	.short	0x0012
        /*0042*/ 	.short	0x007c
        /*0044*/ 	.byte	0x00, 0xf0, 0x11, 0x00


	//----- nvinfo : EIATTR_KPARAM_INFO
	.align		4
.L_5057:
        /*0048*/ 	.byte	0x04, 0x17
        /*004a*/ 	.short	(.L_5059 - .L_5058)
.L_5058:
        /*004c*/ 	.word	0x00000000
        /*0050*/ 	.short	0x0011
        /*0052*/ 	.short	0x0078
        /*0054*/ 	.byte	0x00, 0xf0, 0x11, 0x00


	//----- nvinfo : EIATTR_KPARAM_INFO
	.align		4
.L_5059:
        /*0058*/ 	.byte	0x04, 0x17
        /*005a*/ 	.short	(.L_5061 - .L_5060)
.L_5060:
        /*005c*/ 	.word	0x00000000
        /*0060*/ 	.short	0x0010
        /*0062*/ 	.short	0x0070
        /*0064*/ 	.byte	0x00, 0xf5, 0x21, 0x00


	//----- nvinfo : EIATTR_KPARAM_INFO
	.align		4
.L_5061:
        /*0068*/ 	.byte	0x04, 0x17
        /*006a*/ 	.short	(.L_5063 - .L_5062)
.L_5062:
        /*006c*/ 	.word	0x00000000
        /*0070*/ 	.short	0x000f
        /*0072*/ 	.short	0x0068
        /*0074*/ 	.byte	0x00, 0xf5, 0x21, 0x00


	//----- nvinfo : EIATTR_KPARAM_INFO
	.align		4
.L_5063:
        /*0078*/ 	.byte	0x04, 0x17
        /*007a*/ 	.short	(.L_5065 - .L_5064)
.L_5064:
        /*007c*/ 	.word	0x00000000
        /*0080*/ 	.short	0x000e
        /*0082*/ 	.short	0x0060
        /*0084*/ 	.byte	0x00, 0xf0, 0x11, 0x00


	//----- nvinfo : EIATTR_KPARAM_INFO
	.align		4
.L_5065:
        /*0088*/ 	.byte	0x04, 0x17
        /*008a*/ 	.short	(.L_5067 - .L_5066)
.L_5066:
        /*008c*/ 	.word	0x00000000
        /*0090*/ 	.short	0x000d
        /*0092*/ 	.short	0x005c
        /*0094*/ 	.byte	0x00, 0xf0, 0x11, 0x00


	//----- nvinfo : EIATTR_KPARAM_INFO
	.align		4
.L_5067:
        /*0098*/ 	.byte	0x04, 0x17
        /*009a*/ 	.short	(.L_5069 - .L_5068)
.L_5068:
        /*009c*/ 	.word	0x00000000
        /*00a0*/ 	.short	0x000c
        /*00a2*/ 	.short	0x0058
        /*00a4*/ 	.byte	0x00, 0xf0, 0x11, 0x00


	//----- nvinfo : EIATTR_KPARAM_INFO
	.align		4
.L_5069:
        /*00a8*/ 	.byte	0x04, 0x17
        /*00aa*/ 	.short	(.L_5071 - .L_5070)
.L_5070:
        /*00ac*/ 	.word	0x00000000
        /*00b0*/ 	.short	0x000b
        /*00b2*/ 	.short	0x0050
        /*00b4*/ 	.byte	0x00, 0xf5, 0x21, 0x00


	//----- nvinfo : EIATTR_KPARAM_INFO
	.align		4
.L_5071:
        /*00b8*/ 	.byte	0x04, 0x17
        /*00ba*/ 	.short	(.L_5073 - .L_5072)
.L_5072:
        /*00bc*/ 	.word	0x00000000
        /*00c0*/ 	.short	0x000a
        /*00c2*/ 	.short	0x0048
        /*00c4*/ 	.byte	0x00, 0xf0, 0x11, 0x00


	//----- nvinfo : EIATTR_KPARAM_INFO
	.align		4
.L_5073:
        /*00c8*/ 	.byte	0x04, 0x17
        /*00ca*/ 	.short	(.L_5075 - .L_5074)
.L_5074:
        /*00cc*/ 	.word	0x00000000
        /*00d0*/ 	.short	0x0009
        /*00d2*/ 	.short	0x0040
        /*00d4*/ 	.byte	0x00, 0xf5, 0x21, 0x00


	//----- nvinfo : EIATTR_KPARAM_INFO
	.align		4
.L_5075:
        /*00d8*/ 	.byte	0x04, 0x17
        /*00da*/ 	.short	(.L_5077 - .L_5076)
.L_5076:
        /*00dc*/ 	.word	0x00000000
        /*00e0*/ 	.short	0x0008
        /*00e2*/ 	.short	0x0038
        /*00e4*/ 	.byte	0x00, 0xf5, 0x21, 0x00


	//----- nvinfo : EIATTR_KPARAM_INFO
	.align		4
.L_5077:
        /*00e8*/ 	.byte	0x04, 0x17
        /*00ea*/ 	.short	(.L_5079 - .L_5078)
.L_5078:
        /*00ec*/ 	.word	0x00000000
        /*00f0*/ 	.short	0x0007
        /*00f2*/ 	.short	0x0034
        /*00f4*/ 	.byte	0x00, 0xf0, 0x11, 0x00


	//----- nvinfo : EIATTR_KPARAM_INFO
	.align		4
.L_5079:
        /*00f8*/ 	.byte	0x04, 0x17
        /*00fa*/ 	.short	(.L_5081 - .L_5080)
.L_5080:
        /*00fc*/ 	.word	0x00000000
        /*0100*/ 	.short	0x0006
        /*0102*/ 	.short	0x0030
        /*0104*/ 	.byte	0x00, 0xf0, 0x11, 0x00


	//----- nvinfo : EIATTR_KPARAM_INFO
	.align		4
.L_5081:
        /*0108*/ 	.byte	0x04, 0x17
        /*010a*/ 	.short	(.L_5083 - .L_5082)
.L_5082:
        /*010c*/ 	.word	0x00000000
        /*0110*/ 	.short	0x0005
        /*0112*/ 	.short	0x0028
        /*0114*/ 	.byte	0x00, 0xf5, 0x21, 0x00


	//----- nvinfo : EIATTR_KPARAM_INFO
	.align		4
.L_5083:
        /*0118*/ 	.byte	0x04, 0x17
        /*011a*/ 	.short	(.L_5085 - .L_5084)
.L_5084:
        /*011c*/ 	.word	0x00000000
        /*0120*/ 	.short	0x0004
        /*0122*/ 	.short	0x0020
        /*0124*/ 	.byte	0x00, 0xf5, 0x21, 0x00


	//----- nvinfo : EIATTR_KPARAM_INFO
	.align		4
.L_5085:
        /*0128*/ 	.byte	0x04, 0x17
        /*012a*/ 	.short	(.L_5087 - .L_5086)
.L_5086:
        /*012c*/ 	.word	0x00000000
        /*0130*/ 	.short	0x0003
        /*0132*/ 	.short	0x0018
        /*0134*/ 	.byte	0x00, 0xf5, 0x21, 0x00


	//----- nvinfo : EIATTR_KPARAM_INFO
	.align		4
.L_5087:
        /*0138*/ 	.byte	0x04, 0x17
        /*013a*/ 	.short	(.L_5089 - .L_5088)
.L_5088:
        /*013c*/ 	.word	0x00000000
        /*0140*/ 	.short	0x0002
        /*0142*/ 	.short	0x0010
        /*0144*/ 	.byte	0x00, 0xf5, 0x21, 0x00


	//----- nvinfo : EIATTR_KPARAM_INFO
	.align		4
.L_5089:
        /*0148*/ 	.byte	0x04, 0x17
        /*014a*/ 	.short	(.L_5091 - .L_5090)
.L_5090:
        /*014c*/ 	.word	0x00000000
        /*0150*/ 	.short	0x0001
        /*0152*/ 	.short	0x0008
        /*0154*/ 	.byte	0x00, 0xf5, 0x21, 0x00


	//----- nvinfo : EIATTR_KPARAM_INFO
	.align		4
.L_5091:
        /*0158*/ 	.byte	0x04, 0x17
        /*015a*/ 	.short	(.L_5093 - .L_5092)
.L_5092:
        /*015c*/ 	.word	0x00000000
        /*0160*/ 	.short	0x0000
        /*0162*/ 	.short	0x0000
        /*0164*/ 	.byte	0x00, 0xf5, 0x21, 0x00


	//----- nvinfo : EIATTR_SPARSE_MMA_MASK
	.align		4
.L_5093:
        /*0168*/ 	.byte	0x03, 0x50
        /*016a*/ 	.short	0x0000


	//----- nvinfo : EIATTR_MAXREG_COUNT
	.align		4
        /*016c*/ 	.byte	0x03, 0x1b
        /*016e*/ 	.short	0x00ff


	//----- nvinfo : EIATTR_NUM_BARRIERS
	.align		4
        /*0170*/ 	.byte	0x02, 0x4c
        /*0172*/ 	.byte	0x01
	.zero		1


	//----- nvinfo : EIATTR_EXTERNS
	.align		4
        /*0174*/ 	.byte	0x04, 0x0f
        /*0176*/ 	.short	(.L_5095 - .L_5094)


	//   ....[0]....
	.align		4
.L_5094:
        /*0178*/ 	.word	index@(__assertfail)


	//----- nvinfo : EIATTR_MERCURY_ISA_VERSION
	.align		4
.L_5095:
        /*017c*/ 	.byte	0x03, 0x5f
        /*017e*/ 	.short	0x0101


	//----- nvinfo : EIATTR_COOP_GROUP_MASK_REGIDS
	.align		4
        /*0180*/ 	.byte	0x04, 0x29
        /*0182*/ 	.short	(.L_5097 - .L_5096)


	//   ....[0]....
.L_5096:
        /*0184*/ 	.word	0xffffffff


	//   ....[1]....
        /*0188*/ 	.word	0xffffffff


	//   ....[2]....
        /*018c*/ 	.word	0xffffffff


	//   ....[3]....
        /*0190*/ 	.word	0xffffffff


	//   ....[4]....
        /*0194*/ 	.word	0xffffffff


	//   ....[5]....
        /*0198*/ 	.word	0xffffffff


	//   ....[6]....
        /*019c*/ 	.word	0xffffffff


	//   ....[7]....
        /*01a0*/ 	.word	0xffffffff


	//   ....[8]....
        /*01a4*/ 	.word	0xffffffff


	//   ....[9]....
        /*01a8*/ 	.word	0xffffffff


	//   ....[10]....
        /*01ac*/ 	.word	0xffffffff


	//   ....[11]....
        /*01b0*/ 	.word	0xffffffff


	//   ....[12]....
        /*01b4*/ 	.word	0xffffffff


	//   ....[13]....
        /*01b8*/ 	.word	0xffffffff


	//   ....[14]....
        /*01bc*/ 	.word	0xffffffff


	//   ....[15]....
        /*01c0*/ 	.word	0x0500000f


	//   ....[16]....
        /*01c4*/ 	.word	0x0500000f


	//   ....[17]....
        /*01c8*/ 	.word	0x0500000f


	//   ....[18]....
        /*01cc*/ 	.word	0x0500000f


	//   ....[19]....
        /*01d0*/ 	.word	0x0500000f


	//   ....[20]....
        /*01d4*/ 	.word	0x0500000f


	//   ....[21]....
        /*01d8*/ 	.word	0x0500000f


	//   ....[22]....
        /*01dc*/ 	.word	0x0500000f


	//   ....[23]....
        /*01e0*/ 	.word	0x0500000f


	//   ....[24]....
        /*01e4*/ 	.word	0x0500000f


	//   ....[25]....
        /*01e8*/ 	.word	0x0500000f


	//----- nvinfo : EIATTR_COOP_GROUP_INSTR_OFFSETS
	.align		4
.L_5097:
        /*01ec*/ 	.byte	0x04, 0x28
        /*01ee*/ 	.short	(.L_5099 - .L_5098)


	//   ....[0]....
.L_5098:
        /*01f0*/ 	.word	0x00000b70


	//   ....[1]....
        /*01f4*/ 	.word	0x00000b90


	//   ....[2]....
        /*01f8*/ 	.word	0x00000bb0


	//   ....[3]....
        /*01fc*/ 	.word	0x00000bd0


	//   ....[4]....
        /*0200*/ 	.word	0x00000d00


	//   ....[5]....
        /*0204*/ 	.word	0x00000d20


	//   ....[6]....
        /*0208*/ 	.word	0x00000d40


	//   ....[7]....
        /*020c*/ 	.word	0x00001b80


	//   ....[8]....
        /*0210*/ 	.word	0x00001bb0


	//   ....[9]....
        /*0214*/ 	.word	0x00001bd0


	//   ....[10]....
        /*0218*/ 	.word	0x00001bf0


	//   ....[11]....
        /*021c*/ 	.word	0x00001c10


	//   ....[12]....
        /*0220*/ 	.word	0x00001c60


	//   ....[13]....
        /*0224*/ 	.word	0x00001c80


	//   ....[14]....
        /*0228*/ 	.word	0x00001ca0


	//   ....[15]....
        /*022c*/ 	.word	0x000033d0


	//   ....[16]....
        /*0230*/ 	.word	0x00003430


	//   ....[17]....
        /*0234*/ 	.word	0x00003490


	//   ....[18]....
        /*0238*/ 	.word	0x000034f0


	//   ....[19]....
        /*023c*/ 	.word	0x00003570


	//   ....[20]....
        /*0240*/ 	.word	0x000035b0


	//   ....[21]....
        /*0244*/ 	.word	0x00003600


	//   ....[22]....
        /*0248*/ 	.word	0x00003650


	//   ....[23]....
        /*024c*/ 	.word	0x000036a0


	//   ....[24]....
        /*0250*/ 	.word	0x000036f0


	//   ....[25]....
        /*0254*/ 	.word	0x00003740


	//----- nvinfo : EIATTR_VRC_CTA_INIT_COUNT
	.align		4
.L_5099:
        /*0258*/ 	.byte	0x02, 0x4a
	.zero		1
	.zero		1


	//----- nvinfo : EIATTR_SYSCALL_OFFSETS
	.align		4
        /*025c*/ 	.byte	0x04, 0x46
        /*025e*/ 	.short	(.L_5101 - .L_5100)


	//   ....[0]....
.L_5100:
        /*0260*/ 	.word	0x00002b60


	//   ....[1]....
        /*0264*/ 	.word	0x00003370


	//----- nvinfo : EIATTR_EXIT_INSTR_OFFSETS
	.align		4
.L_5101:
        /*0268*/ 	.byte	0x04, 0x1c
        /*026a*/ 	.short	(.L_5103 - .L_5102)


	//   ....[0]....
.L_5102:
        /*026c*/ 	.word	0x00000090


	//   ....[1]....
        /*0270*/ 	.word	0x000030e0


	//   ....[2]....
        /*0274*/ 	.word	0x00003110


	//   ....[3]....
        /*0278*/ 	.word	0x00003270


	//   ....[4]....
        /*027c*/ 	.word	0x00003380


	//----- nvinfo : EIATTR_CRS_STACK_SIZE
	.align		4
.L_5103:
        /*0280*/ 	.byte	0x04, 0x1e
        /*0282*/ 	.short	(.L_5105 - .L_5104)
.L_5104:
        /*0284*/ 	.word	0x00000000


	//----- nvinfo : EIATTR_CBANK_PARAM_SIZE
	.align		4
.L_5105:
        /*0288*/ 	.byte	0x03, 0x19
        /*028a*/ 	.short	0x008c


	//----- nvinfo : EIATTR_PARAM_CBANK
	.align		4
        /*028c*/ 	.byte	0x04, 0x0a
        /*028e*/ 	.short	(.L_5107 - .L_5106)
	.align		4
.L_5106:
        /*0290*/ 	.word	index@(.nv.constant0._ZN4vllm25paged_attention_v2_kernelI13__nv_bfloat16hLi112ELi16ELi128ELNS_18Fp8KVCacheDataTypeE2ELb1ELi512EEEvPfS3_PT_PKS4_PKT0_SA_ifPKiSC_iPKfiiiSE_SE_iiiii)
        /*0294*/ 	.short	0x0380
        /*0296*/ 	.short	0x008c


	//----- nvinfo : EIATTR_SW_WAR
	.align		4
.L_5107:
        /*0298*/ 	.byte	0x04, 0x36
        /*029a*/ 	.short	(.L_5109 - .L_5108)
.L_5108:
        /*029c*/ 	.word	0x00000008
.L_5109:


//--------------------- .nv.info._ZN4vllm25paged_attention_v2_kernelI13__nv_bfloat16hLi96ELi16ELi128ELNS_18Fp8KVCacheDataTypeE2ELb1ELi512EEEvPfS3_PT_PKS4_PKT0_SA_ifPKiSC_iPKfiiiSE_SE_iiiii --------------------------
	.section	.nv.info._ZN4vllm25paged_attention_v2_kernelI13__nv_bfloat16hLi96ELi16ELi128ELNS_18Fp8KVCacheDataTypeE2ELb1ELi512EEEvPfS3_PT_PKS4_PKT0_SA_ifPKiSC_iPKfiiiSE_SE_iiiii,"",@"SHT_CUDA_INFO"
	.sectionflags	@""
	.align	4


	//----- nvinfo : EIATTR_CUDA_API_VERSION
	.align		4
        /*0000*/ 	.byte	0x04, 0x37
        /*0002*/ 	.short	(.L_5111 - .L_5110)
.L_5110:
        /*0004*/ 	.word	0x00000082


	//----- nvinfo : EIATTR_KPARAM_INFO
	.align		4
.L_5111:
        /*0008*/ 	.byte	0x04, 0x17
        /*000a*/ 	.short	(.L_5113 - .L_5112)
.L_5112:
        /*000c*/ 	.word	0x00000000
        /*0010*/ 	.short	0x0015
        /*0012*/ 	.short	0x0088
        /*0014*/ 	.byte	0x00, 0xf0, 0x11, 0x00


	//----- nvinfo : EIATTR_KPARAM_INFO
	.align		4
.L_5113:
        /*0018*/ 	.byte	0x04, 0x17
        /*001a*/ 	.short	(.L_5115 - .L_5114)
.L_5114:
        /*001c*/ 	.word	0x00000000
        /*0020*/ 	.short	0x0014
        /*0022*/ 	.short	0x0084
        /*0024*/ 	.byte	0x00, 0xf0, 0x11, 0x00


	//----- nvinfo : EIATTR_KPARAM_INFO
	.align		4
.L_5115:
        /*0028*/ 	.byte	0x04, 0x17
        /*002a*/ 	.short	(.L_5117 - .L_5116)
.L_5116:
        /*002c*/ 	.word	0x00000000
        /*0030*/ 	.short	0x0013
        /*0032*/ 	.short	0x0080
        /*0034*/ 	.byte	0x00, 0xf0, 0x11, 0x00


	//----- nvinfo : EIATTR_KPARAM_INFO
	.align		4
.L_5117:
        /*0038*/ 	.byte	0x04, 0x17
        /*003a*/ 	.short	(.L_5119 - .L_5118)
.L_5118:
        /*003c*/ 	.word	0x00000000
        /*0040*/ 	.short	0x0012
        /*0042*/ 	.short	0x007c
        /*0044*/ 	.byte	0x00, 0xf0, 0x11, 0x00


	//----- nvinfo : EIATTR_KPARAM_INFO
	.align		4
.L_5119:
        /*0048*/ 	.byte	0x04, 0x17
        /*004a*/ 	.short	(.L_5121 - .L_5120)
.L_5120:
        /*004c*/ 	.word	0x00000000
        /*0050*/ 	.short	0x0011
        /*0052*/ 	.short	0x0078
        /*0054*/ 	.byte	0x00, 0xf0, 0x11, 0x00


	//----- nvinfo : EIATTR_KPARAM_INFO
	.align		4
.L_5121:
        /*0058*/ 	.byte	0x04, 0x17
        /*005a*/ 	.short	(.L_5123 - .L_5122)
.L_5122:
        /*005c*/ 	.word	0x00000000
        /*0060*/ 	.short	0x0010
        /*0062*/ 	.short	0x0070
        /*0064*/ 	.byte	0x00, 0xf5, 0x21, 0x00


	//----- nvinfo : EIATTR_KPARAM_INFO
	.align		4
.L_5123:
        /*0068*/ 	.byte	0x04, 0x17
        /*006a*/ 	.short	(.L_5125 - .L_5124)
.L_5124:
        /*006c*/ 	.word	0x00000000
        /*0070*/ 	.short	0x000f
        /*0072*/ 	.short	0x0068
        /*0074*/ 	.byte	0x00, 0xf5, 0x21, 0x00


	//----- nvinfo : EIATTR_KPARAM_INFO
	.align		4
.L_5125:
        /*0078*/ 	.byte	0x04, 0x17
        /*007a*/ 	.short	(.L_5127 - .L_5126)
.L_5126:
        /*007c*/ 	.word	0x00000000
        /*0080*/ 	.short	0x000e
        /*0082*/ 	.short	0x0060
        /*0084*/ 	.byte	0x00, 0xf0, 0x11, 0x00


	//----- nvinfo : EIATTR_KPARAM_INFO
	.align		4
.L_5127:
        /*0088*/ 	.byte	0x04, 0x17
        /*008a*/ 	.short	(.L_5129 - .L_5128)
.L_5128:
        /*008c*/ 	.word	0x00000000
        /*0090*/ 	.short	0x000d
        /*0092*/ 	.short	0x005c
        /*0094*/ 	.byte	0x00, 0xf0, 0x11, 0x00


	//----- nvinfo : EIATTR_KPARAM_INFO
	.align		4
.L_5129:
        /*0098*/ 	.byte	0x04, 0x17
        /*009a*/ 	.short	(.L_5131 - .L_5130)
.L_5130:
        /*009c*/ 	.word	0x00000000
        /*00a0*/ 	.short	0x000c
        /*00a2*/ 	.short	0x0058
        /*00a4*/ 	.byte	0x00, 0xf0, 0x11, 0x00


	//----- nvinfo : EIATTR_KPARAM_INFO
	.align		4
.L_5131:
        /*00a8*/ 	.byte	0x04, 0x17
        /*00aa*/ 	.short	(.L_5133 - .L_5132)
.L_5132:
        /*00ac*/ 	.word	0x00000000
        /*00b0*/ 	.short	0x000b
        /*00b2*/ 	.short	0x0050
        /*00b4*/ 	.byte	0x00, 0xf5, 0x21, 0x00


	//----- nvinfo : EIATTR_KPARAM_INFO
	.align		4
.L_5133:
        /*00b8*/ 	.byte	0x04, 0x17
        /*00ba*/ 	.short	(.L_5135 - .L_5134)
.L_5134:
        /*00bc*/ 	.word	0x00000000
        /*00c0*/ 	.short	0x000a
        /*00c2*/ 	.short	0x0048
        /*00c4*/ 	.byte	0x00, 0xf0, 0x11, 0x00


	//----- nvinfo : EIATTR_KPARAM_INFO
	.align		4
.L_5135:
        /*00c8*/ 	.byte	0x04, 0x17
        /*00ca*/ 	.short	(.L_5137 - .L_5136)
.L_5136:
        /*00cc*/ 	.word	0x00000000
        /*00d0*/ 	.short	0x0009
        /*00d2*/ 	.short	0x0040
        /*00d4*/ 	.byte	0x00, 0xf5, 0x21, 0x00


	//----- nvinfo : EIATTR_KPARAM_INFO
	.align		4
.L_5137:
        /*00d8*/ 	.byte	0x04, 0x17
        /*00da*/ 	.short	(.L_5139 - .L_5138)
.L_5138:
        /*00dc*/ 	.word	0x00000000
        /*00e0*/ 	.short	0x0008
        /*00e2*/ 	.short	0x0038
        /*00e4*/ 	.byte	0x00, 0xf5, 0x21, 0x00


	//----- nvinfo : EIATTR_KPARAM_INFO
	.align		4
.L_5139:
        /*00e8*/ 	.byte	0x04, 0x17
        /*00ea*/ 	.short	(.L_5141 - .L_5140)
.L_5140:
        /*00ec*/ 	.word	0x00000000
        /*00f0*/ 	.short	0x0007
        /*00f2*/ 	.short	0x0034
        /*00f4*/ 	.byte	0x00, 0xf0, 0x11, 0x00


	//----- nvinfo : EIATTR_KPARAM_INFO
	.align		4
.L_5141:
        /*00f8*/ 	.byte	0x04, 0x17
        /*00fa*/ 	.short	(.L_5143 - .L_5142)
.L_5142:
        /*00fc*/ 	.word	0x00000000
        /*0100*/ 	.short	0x0006
        /*0102*/ 	.short	0x0030
        /*0104*/ 	.byte	0x00, 0xf0, 0x11, 0x00


	//----- nvinfo : EIATTR_KPARAM_INFO
	.align		4
.L_5143:
        /*0108*/ 	.byte	0x04, 0x17
        /*010a*/ 	.short	(.L_5145 - .L_5144)
.L_5144:
        /*010c*/ 	.word	0x00000000
        /*0110*/ 	.short	0x0005
        /*0112*/ 	.short	0x0028
        /*0114*/ 	.byte	0x00, 0xf5, 0x21, 0x00


	//----- nvinfo : EIATTR_KPARAM_INFO
	.align		4
.L_5145:
        /*0118*/ 	.byte	0x04, 0x17
        /*011a*/ 	.short	(.L_5147 - .L_5146)
.L_5146:
        /*011c*/ 	.word	0x00000000
        /*0120*/ 	.short	0x0004
        /*0122*/ 	.short	0x0020
        /*0124*/ 	.byte	0x00, 0xf5, 0x21, 0x00


	//----- nvinfo : EIATTR_KPARAM_INFO
	.align		4
.L_5147:
        /*0128*/ 	.byte	0x04, 0x17
        /*012a*/ 	.short	(.L_5149 - .L_5148)
.L_5148:
        /*012c*/ 	.word	0x00000000
        /*0130*/ 	.short	0x0003
        /*0132*/ 	.short	0x0018
        /*0134*/ 	.byte	0x00, 0xf5, 0x21, 0x00


	//----- nvinfo : EIATTR_KPARAM_INFO
	.align		4
.L_5149:
        /*0138*/ 	.byte	0x04, 0x17
        /*013a*/ 	.short	(.L_5151 - .L_5150)
.L_5150:
        /*013c*/ 	.word	0x00000000
        /*0140*/ 	.short	0x0002
        /*0142*/ 	.short	0x0010
        /*0144*/ 	.byte	0x00, 0xf5, 0x21, 0x00


	//----- nvinfo : EIATTR_KPARAM_INFO
	.align		4
.L_5151:
        /*0148*/ 	.byte	0x04, 0x17
        /*014a*/ 	.short	(.L_5153 - .L_5152)
.L_5152:
        /*014c*/ 	.word	0x00000000
        /*0150*/ 	.short	0x0001
        /*0152*/ 	.short	0x0008
        /*0154*/ 	.byte	0x00, 0xf5, 0x21, 0x00


	//----- nvinfo : EIATTR_KPARAM_INFO
	.align		4
.L_5153:
        /*0158*/ 	.byte	0x04, 0x17
        /*015a*/ 	.short	(.L_5155 - .L_5154)
.L_5154:
        /*015c*/ 	.word	0x00000000
        /*0160*/ 	.short	0x0000
        /*0162*/ 	.short	0x0000
        /*0164*/ 	.byte	0x00, 0xf5, 0x21, 0x00


	//----- nvinfo : EIATTR_SPARSE_MMA_MASK
	.align		4
.L_5155:
        /*0168*/ 	.byte	0x03, 0x50
        /*016a*/ 	.short	0x0000


	//----- nvinfo : EIATTR_MAXREG_COUNT
	.align		4
        /*016c*/ 	.byte	0x03, 0x1b
        /*016e*/ 	.short	0x00ff


	//----- nvinfo : EIATTR_NUM_BARRIERS
	.align		4
        /*0170*/ 	.byte	0x02, 0x4c
        /*0172*/ 	.byte	0x01
	.zero		1


	//----- nvinfo : EIATTR_EXTERNS
	.align		4
        /*0174*/ 	.byte	0x04, 0x0f
        /*0176*/ 	.short	(.L_5157 - .L_5156)


	//   ....[0]....
	.align		4
.L_5156:
        /*0178*/ 	.word	index@(__assertfail)


	//----- nvinfo : EIATTR_MERCURY_ISA_VERSION
	.align		4
.L_5157:
        /*017c*/ 	.byte	0x03, 0x5f
        /*017e*/ 	.short	0x0101


	//----- nvinfo : EIATTR_COOP_GROUP_MASK_REGIDS
	.align		4
        /*0180*/ 	.byte	0x04, 0x29
        /*0182*/ 	.short	(.L_5159 - .L_5158)


	//   ....[0]....
.L_5158:
        /*0184*/ 	.word	0xffffffff


	//   ....[1]....
        /*0188*/ 	.word	0xffffffff


	//   ....[2]....
        /*018c*/ 	.word	0xffffffff


	//   ....[3]....
        /*0190*/ 	.word	0xffffffff


	//   ....[4]....
        /*0194*/ 	.word	0xffffffff


	//   ....[5]....
        /*0198*/ 	.word	0xffffffff


	//   ....[6]....
        /*019c*/ 	.word	0xffffffff


	//   ....[7]....
        /*01a0*/ 	.word	0xffffffff


	//   ....[8]....
        /*01a4*/ 	.word	0xffffffff


	//   ....[9]....
        /*01a8*/ 	.word	0xffffffff


	//   ....[10]....
        /*01ac*/ 	.word	0xffffffff


	//   ....[11]....
        /*01b0*/ 	.word	0xffffffff


	//   ....[12]....
        /*01b4*/ 	.word	0xffffffff


	//   ....[13]....
        /*01b8*/ 	.word	0xffffffff


	//   ....[14]....
        /*01bc*/ 	.word	0xffffffff


	//   ....[15]....
        /*01c0*/ 	.word	0x0500000f


	//   ....[16]....
        /*01c4*/ 	.word	0x0500000f


	//   ....[17]....
        /*01c8*/ 	.word	0x0500000f


	//   ....[18]....
        /*01cc*/ 	.word	0x0500000f


	//   ....[19]....
        /*01d0*/ 	.word	0x0500000f


	//   ....[20]....
        /*01d4*/ 	.word	0x0500000f


	//   ....[21]....
        /*01d8*/ 	.word	0x0500000f


	//   ....[22]....
        /*01dc*/ 	.word	0x0500000f


	//   ....[23]....
        /*01e0*/ 	.word	0x0500000f


	//   ....[24]....
        /*01e4*/ 	.word	0x0500000f


	//----- nvinfo : EIATTR_COOP_GROUP_INSTR_OFFSETS
	.align		4
.L_5159:
        /*01e8*/ 	.byte	0x04, 0x28
        /*01ea*/ 	.short	(.L_5161 - .L_5160)


	//   ....[0]....
.L_5160:
        /*01ec*/ 	.word	0x00000b70


	//   ....[1]....
        /*01f0*/ 	.word	0x00000b90


	//   ....[2]....
        /*01f4*/ 	.word	0x00000bb0


	//   ....[3]....
        /*01f8*/ 	.word	0x00000bd0


	//   ....[4]....
        /*01fc*/ 	.word	0x00000d00


	//   ....[5]....
        /*0200*/ 	.word	0x00000d20


	//   ....[6]....
        /*0204*/ 	.word	0x00000d40


	//   ....[7]....
        /*0208*/ 	.word	0x00001b80


	//   ....[8]....
        /*020c*/ 	.word	0x00001bb0


	//   ....[9]....
        /*0210*/ 	.word	0x00001bd0


	//   ....[10]....
        /*0214*/ 	.word	0x00001bf0


	//   ....[11]....
        /*0218*/ 	.word	0x00001c10


	//   ....[12]....
        /*021c*/ 	.word	0x00001c60


	//   ....[13]....
        /*0220*/ 	.word	0x00001c80


	//   ....[14]....
        /*0224*/ 	.word	0x00001ca0


	//   ....[15]....
        /*0228*/ 	.word	0x00003330


	//   ....[16]....
        /*022c*/ 	.word	0x00003390


	//   ....[17]....
        /*0230*/ 	.word	0x000033f0


	//   ....[18]....
        /*0234*/ 	.word	0x00003450


	//   ....[19]....
        /*0238*/ 	.word	0x000034d0


	//   ....[20]....
        /*023c*/ 	.word	0x00003510


	//   ....[21]....
        /*0240*/ 	.word	0x00003560


	//   ....[22]....
        /*0244*/ 	.word	0x000035b0


	//   ....[23]....
        /*0248*/ 	.word	0x00003600


	//   ....[24]....
        /*024c*/ 	.word	0x00003650


	//----- nvinfo : EIATTR_VRC_CTA_INIT_COUNT
	.align		4
.L_5161:
        /*0250*/ 	.byte	0x02, 0x4a
	.zero		1
	.zero		1


	//----- nvinfo : EIATTR_SYSCALL_OFFSETS
	.align		4
        /*0254*/ 	.byte	0x04, 0x46
        /*0256*/ 	.short	(.L_5163 - .L_5162)


	//   ....[0]....
.L_5162:
        /*0258*/ 	.word	0x00002b60


	//   ....[1]....
        /*025c*/ 	.word	0x000032d0


	//----- nvinfo : EIATTR_EXIT_INSTR_OFFSETS
	.align		4
.L_5163:
        /*0260*/ 	.byte	0x04, 0x1c
        /*0262*/ 	.short	(.L_5165 - .L_5164)


	//   ....[0]....
.L_5164:
        /*0264*/ 	.word	0x00000090


	//   ....[1]....
        /*0268*/ 	.word	0x00003060


	//   ....[2]....
        /*026c*/ 	.word	0x00003090


	//   ....[3]....
        /*0270*/ 	.word	0x000031d0


	//   ....[4]....
        /*0274*/ 	.word	0x000032e0


	//----- nvinfo : EIATTR_CRS_STACK_SIZE
	.align		4
.L_5165:
        /*0278*/ 	.byte	0x04, 0x1e
        /*027a*/ 	.short	(.L_5167 - .L_5166)
.L_5166:
        /*027c*/ 	.word	0x00000000


	//----- nvinfo : EIATTR_CBANK_PARAM_SIZE
	.align		4
.L_5167:
        /*0280*/ 	.byte	0x03, 0x19
        /*0282*/ 	.short	0x008c


	//----- nvinfo : EIATTR_PARAM_CBANK
	.align		4
        /*0284*/ 	.byte	0x04, 0x0a
        /*0286*/ 	.short	(.L_5169 - .L_5168)
	.align		4
.L_5168:
        /*0288*/ 	.word	index@(.nv.constant0._ZN4vllm25paged_attention_v2_kernelI13__nv_bfloat16hLi96ELi16ELi128ELNS_18Fp8KVCacheDataTypeE2ELb1ELi512EEEvPfS3_PT_PKS4_PKT0_SA_ifPKiSC_iPKfiiiSE_SE_iiiii)
        /*028c*/ 	.short	0x0380
        /*028e*/ 	.short	0x008c


	//----- nvinfo : EIATTR_SW_WAR
	.align		4
.L_5169:
        /*0290*/ 	.byte	0x04, 0x36
        /*0292*/ 	.short	(.L_5171 - .L_5170)
.L_5170:
        /*0294*/ 	.word	0x00000008
.L_5171:


//--------------------- .nv.info._ZN4vllm25paged_attention_v2_kernelI13__nv_bfloat16hLi80ELi16ELi128ELNS_18Fp8KVCacheDataTypeE2ELb1ELi512EEEvPfS3_PT_PKS4_PKT0_SA_ifPKiSC_iPKfiiiSE_SE_iiiii --------------------------
	.section	.nv.info._ZN4vllm25paged_attention_v2_kernelI13__nv_bfloat16hLi80ELi16ELi128ELNS_18Fp8KVCacheDataTypeE2ELb1ELi512EEEvPfS3_PT_PKS4_PKT0_SA_ifPKiSC_iPKfiiiSE_SE_iiiii,"",@"SHT_CUDA_INFO"
	.sectionflags	@""
	.align	4


	//----- nvinfo : EIATTR_CUDA_API_VERSION
	.align		4
        /*0000*/ 	.byte	0x04, 0x37
        /*0002*/ 	.short	(.L_5173 - .L_5172)
.L_5172:
        /*0004*/ 	.word	0x00000082


	//----- nvinfo : EIATTR_KPARAM_INFO
	.align		4
.L_5173:
        /*0008*/ 	.byte	0x04, 0x17
        /*000a*/ 	.short	(.L_5175 - .L_5174)
.L_5174:
        /*000c*/ 	.word	0x00000000
        /*0010*/ 	.short	0x0015
        /*0012*/ 	.short	0x0088
        /*0014*/ 	.byte	0x00, 0xf0, 0x11, 0x00


	//----- nvinfo : EIATTR_KPARAM_INFO
	.align		4
.L_5175:
        /*0018*/ 	.byte	0x04, 0x17
        /*001a*/ 	.short	(.L_5177 - .L_5176)
.L_5176:
        /*001c*/ 	.word	0x00000000
        /*0020*/ 	.short	0x0014
        /*0022*/ 	.short	0x0084
        /*0024*/ 	.byte	0x00, 0xf0, 0x11, 0x00


	//----- nvinfo : EIATTR_KPARAM_INFO
	.align		4
.L_5177:
        /*0028*/ 	.byte	0x04, 0x17
        /*002a*/ 	.short	(.L_5179 - .L_5178)
.L_5178:
        /*002c*/ 	.word	0x00000000
        /*0030*/ 	.short	0x0013
        /*0032*/ 	.short	0x0080
        /*0034*/ 	.byte	0x00, 0xf0, 0x11, 0x00


	//----- nvinfo : EIATTR_KPARAM_INFO
	.align		4
.L_5179:
        /*0038*/ 	.byte	0x04, 0x17
        /*003a*/ 	.short	(.L_5181 - .L_5180)
.L_5180:
        /*003c*/ 	.word	0x00000000
        /*0040*/ 	.short	0x0012
        /*0042*/ 	.short	0x007c
        /*0044*/ 	.byte	0x00, 0xf0, 0x11, 0x00


	//----- nvinfo : EIATTR_KPARAM_INFO
	.align		4
.L_5181:
        /*0048*/ 	.byte	0x04, 0x17
        /*004a*/ 	.short	(.L_5183 - .L_5182)
.L_5182:
        /*004c*/ 	.word	0x00000000
        /*0050*/ 	.short	0x0011
        /*0052*/ 	.short	0x0078
        /*0054*/ 	.byte	0x00, 0xf0, 0x11, 0x00


	//----- nvinfo : EIATTR_KPARAM_INFO
	.align		4
.L_5183:
        /*0058*/ 	.byte	0x04, 0x17
        /*005a*/ 	.short	(.L_5185 - .L_5184)
.L_5184:
        /*005c*/ 	.word	0x00000000
        /*0060*/ 	.short	0x0010
        /*0062*/ 	.short	0x0070
        /*0064*/ 	.byte	0x00, 0xf5, 0x21, 0x00


	//----- nvinfo : EIATTR_KPARAM_INFO
	.align		4
.L_5185:
        /*0068*/ 	.byte	0x04, 0x17
        /*006a*/ 	.short	(.L_5187 - .L_5186)
.L_5186:
        /*006c*/ 	.word	0x00000000
        /*0070*/ 	.short	0x000f
        /*0072*/ 	.short	0x0068
        /*0074*/ 	.byte	0x00, 0xf5, 0x21, 0x00


	//----- nvinfo : EIATTR_KPARAM_INFO
	.align		4
.L_5187:
        /*0078*/ 	.byte	0x04, 0x17
        /*007a*/ 	.short	(.L_5189 - .L_5188)
.L_5188:
        /*007c*/ 	.word	0x00000000
        /*0080*/ 	.short	0x000e
        /*0082*/ 	.short	0x0060
        /*0084*/ 	.byte	0x00, 0xf0, 0x11, 0x00


	//----- nvinfo : EIATTR_KPARAM_INFO
	.align		4
.L_5189:
        /*0088*/ 	.byte	0x04, 0x17
        /*008a*/ 	.short	(.L_5191 - .L_5190)
.L_5190:
        /*008c*/ 	.word	0x00000000
        /*0090*/ 	.short	0x000d
        /*0092*/ 	.short	0x005c
        /*0094*/ 	.byte	0x00, 0xf0, 0x11, 0x00


	//----- nvinfo : EIATTR_KPARAM_INFO
	.align		4
.L_5191:
        /*0098*/ 	.byte	0x04, 0x17
        /*009a*/ 	.short	(.L_5193 - .L_5192)
.L_5192:
        /*009c*/ 	.word	0x00000000
        /*00a0*/ 	.short	0x000c
        /*00a2*/ 	.short	0x0058
        /*00a4*/ 	.byte	0x00, 0xf0, 0x11, 0x00


	//----- nvinfo : EIATTR_KPARAM_INFO
	.align		4
.L_5193:
        /*00a8*/ 	.byte	0x04, 0x17
        /*00aa*/ 	.short	(.L_5195 - .L_5194)
.L_5194:
        /*00ac*/ 	.word	0x00000000
        /*00b0*/ 	.short	0x000b
        /*00b2*/ 	.short	0x0050
        /*00b4*/ 	.byte	0x00, 0xf5, 0x21, 0x00


	//----- nvinfo : EIATTR_KPARAM_INFO
	.align		4
.L_5195:
        /*00b8*/ 	.byte	0x04, 0x17
        /*00ba*/ 	.short	(.L_5197 - .L_5196)
.L_5196:
        /*00bc*/ 	.word	0x00000000
        /*00c0*/ 	.short	0x000a
        /*00c2*/ 	.short	0x0048
        /*00c4*/ 	.byte	0x00, 0xf0, 0x11, 0x00


	//----- nvinfo : EIATTR_KPARAM_INFO
	.align		4
.L_5197:
        /*00c8*/ 	.byte	0x04, 0x17
        /*00ca*/ 	.short	(.L_5199 - .L_5198)
.L_5198:
        /*00cc*/ 	.word	0x00000000
        /*00d0*/ 	.short	0x0009
        /*00d2*/ 	.short	0x0040
        /*00d4*/ 	.byte	0x00, 0xf5, 0x21, 0x00


	//----- nvinfo : EIATTR_KPARAM_INFO
	.align		4
.L_5199:
        /*00d8*/ 	.byte	0x04, 0x17
        /*00da*/ 	.short	(.L_5201 - .L_5200)
.L_5200:
        /*00dc*/ 	.word	0x00000000
        /*00e0*/ 	.short	0x0008
        /*00e2*/ 	.short	0x0038
        /*00e4*/ 	.byte	0x00, 0xf5, 0x21, 0x00


	//----- nvinfo : EIATTR_KPARAM_INFO
	.align		4
.L_5201:
        /*00e8*/ 	.byte	0x04, 0x17
        /*00ea*/ 	.short	(.L_5203 - .L_5202)
.L_5202:
        /*00ec*/ 	.word	0x00000000
        /*00f0*/ 	.short	0x0007
        /*00f2*/ 	.short	0x0034
        /*00f4*/ 	.byte	0x00, 0xf0, 0x11, 0x00


	//----- nvinfo : EIATTR_KPARAM_INFO
	.align		4
.L_5203:
        /*00f8*/ 	.byte	0x04, 0x17
        /*00fa*/ 	.short	(.L_5205 - .L_5204)
.L_5204:
        /*00fc*/ 	.word	0x00000000
        /*0100*/ 	.short	0x0006
        /*0102*/ 	.short	0x0030
        /*0104*/ 	.byte	0x00, 0xf0, 0x11, 0x00


	//----- nvinfo : EIATTR_KPARAM_INFO
	.align		4
.L_5205:
        /*0108*/ 	.byte	0x04, 0x17
        /*010a*/ 	.short	(.L_5207 - .L_5206)
.L_5206:
        /*010c*/ 	.word	0x00000000
        /*0110*/ 	.short	0x0005
        /*0112*/ 	.short	0x0028
        /*0114*/ 	.byte	0x00, 0xf5, 0x21, 0x00


	//----- nvinfo : EIATTR_KPARAM_INFO
	.align		4
.L_5207:
        /*0118*/ 	.byte	0x04, 0x17
        /*011a*/ 	.short	(.L_5209 - .L_5208)
.L_5208:
        /*011c*/ 	.word	0x00000000
        /*0120*/ 	.short	0x0004
        /*0122*/ 	.short	0x0020
        /*0124*/ 	.byte	0x00, 0xf5, 0x21, 0x00


	//----- nvinfo : EIATTR_KPARAM_INFO
	.align		4
.L_5209:
        /*0128*/ 	.byte	0x04, 0x17
        /*012a*/ 	.short	(.L_5211 - .L_5210)
.L_5210:
        /*012c*/ 	.word	0x00000000
        /*0130*/ 	.short	0x0003
        /*0132*/ 	.short	0x0018
        /*0134*/ 	.byte	0x00, 0xf5, 0x21, 0x00


	//----- nvinfo : EIATTR_KPARAM_INFO
	.align		4
.L_5211:
        /*0138*/ 	.byte	0x04, 0x17
        /*013a*/ 	.short	(.L_5213 - .L_5212)
.L_5212:
        /*013c*/ 	.word	0x00000000
        /*0140*/ 	.short	0x0002
        /*0142*/ 	.short	0x0010
        /*0144*/ 	.byte	0x00, 0xf5, 0x21, 0x00


	//----- nvinfo : EIATTR_KPARAM_INFO
	.align		4
.L_5213:
        /*0148*/ 	.byte	0x04, 0x17
        /*014a*/ 	.short	(.L_5215 - .L_5214)
.L_5214:
        /*014c*/ 	.word	0x00000000
        /*0150*/ 	.short	0x0001
        /*0152*/ 	.short	0x0008
        /*0154*/ 	.byte	0x00, 0xf5, 0x21, 0x00


	//----- nvinfo : EIATTR_KPARAM_INFO
	.align		4
.L_5215:
        /*0158*/ 	.byte	0x04, 0x17
        /*015a*/ 	.short	(.L_5217 - .L_5216)
.L_5216:
        /*015c*/ 	.word	0x00000000
        /*0160*/ 	.short	0x0000
        /*0162*/ 	.short	0x0000
        /*0164*/ 	.byte	0x00, 0xf5, 0x21, 0x00


	//----- nvinfo : EIATTR_SPARSE_MMA_MASK
	.align		4
.L_5217:
        /*0168*/ 	.byte	0x03, 0x50
        /*016a*/ 	.short	0x0000


	//----- nvinfo : EIATTR_MAXREG_COUNT
	.align		4
        /*016c*/ 	.byte	0x03, 0x1b
        /*016e*/ 	.short	0x00ff


	//----- nvinfo : EIATTR_NUM_BARRIERS
	.align		4
        /*0170*/ 	.byte	0x02, 0x4c
        /*0172*/ 	.byte	0x01
	.zero		1


	//----- nvinfo : EIATTR_EXTERNS
	.align		4
        /*0174*/ 	.byte	0x04, 0x0f
        /*0176*/ 	.short	(.L_5219 - .L_5218)


	//   ....[0]....
	.align		4
.L_5218:
        /*0178*/ 	.word	index@(__assertfail)


	//----- nvinfo : EIATTR_MERCURY_ISA_VERSION
	.align		4
.L_5219:
        /*017c*/ 	.byte	0x03, 0x5f
        /*017e*/ 	.short	0x0101


	//----- nvinfo : EIATTR_COOP_GROUP_MASK_REGIDS
	.align		4
        /*0180*/ 	.byte	0x04, 0x29
        /*0182*/ 	.short	(.L_5221 - .L_5220)


	//   ....[0]....
.L_5220:
        /*0184*/ 	.word	0xffffffff


	//   ....[1]....
        /*0188*/ 	.word	0xffffffff


	//   ....[2]....
        /*018c*/ 	.word	0xffffffff


	//   ....[3]....
        /*0190*/ 	.word	0xffffffff


	//   ....[4]....
        /*0194*/ 	.word	0xffffffff


	//   ....[5]....
        /*0198*/ 	.word	0xffffffff


	//   ....[6]....
        /*019c*/ 	.word	0xffffffff


	//   ....[7]....
        /*01a0*/ 	.word	0xffffffff


	//   ....[8]....
        /*01a4*/ 	.word	0xffffffff


	//   ....[9]....
        /*01a8*/ 	.word	0xffffffff


	//   ....[10]....
        /*01ac*/ 	.word	0xffffffff


	//   ....[11]....
        /*01b0*/ 	.word	0xffffffff


	//   ....[12]....
        /*01b4*/ 	.word	0xffffffff


	//   ....[13]....
        /*01b8*/ 	.word	0xffffffff


	//   ....[14]....
        /*01bc*/ 	.word	0xffffffff


	//   ....[15]....
        /*01c0*/ 	.word	0x0500000f


	//   ....[16]....
        /*01c4*/ 	.word	0x0500000f


	//   ....[17]....
        /*01c8*/ 	.word	0x0500000f


	//   ....[18]....
        /*01cc*/ 	.word	0x0500000f


	//   ....[19]....
        /*01d0*/ 	.word	0x0500000f


	//   ....[20]....
        /*01d4*/ 	.word	0x0500000f


	//   ....[21]....
        /*01d8*/ 	.word	0x0500000f


	//   ....[22]....
        /*01dc*/ 	.word	0x0500000f


	//   ....[23]....
        /*01e0*/ 	.word	0x0500000f


	//----- nvinfo : EIATTR_COOP_GROUP_INSTR_OFFSETS
	.align		4
.L_5221:
        /*01e4*/ 	.byte	0x04, 0x28
        /*01e6*/ 	.short	(.L_5223 - .L_5222)


	//   ....[0]....
.L_5222:
        /*01e8*/ 	.word	0x00000b70


	//   ....[1]....
        /*01ec*/ 	.word	0x00000b90


	//   ....[2]....
        /*01f0*/ 	.word	0x00000bb0


	//   ....[3]....
        /*01f4*/ 	.word	0x00000bd0


	//   ....[4]....
        /*01f8*/ 	.word	0x00000d00


	//   ....[5]....
        /*01fc*/ 	.word	0x00000d20


	//   ....[6]....
        /*0200*/ 	.word	0x00000d40


	//   ....[7]....
        /*0204*/ 	.word	0x00001b80


	//   ....[8]....
        /*0208*/ 	.word	0x00001bb0


	//   ....[9]....
        /*020c*/ 	.word	0x00001bd0


	//   ....[10]....
        /*0210*/ 	.word	0x00001bf0


	//   ....[11]....
        /*0214*/ 	.word	0x00001c10


	//   ....[12]....
        /*0218*/ 	.word	0x00001c60


	//   ....[13]....
        /*021c*/ 	.word	0x00001c80


	//   ....[14]....
        /*0220*/ 	.word	0x00001ca0


	//   ....[15]....
        /*0224*/ 	.word	0x00003290


	//   ....[16]....
        /*0228*/ 	.word	0x000032f0


	//   ....[17]....
        /*022c*/ 	.word	0x00003350


	//   ....[18]....
        /*0230*/ 	.word	0x000033b0


	//   ....[19]....
        /*0234*/ 	.word	0x00003430


	//   ....[20]....
        /*0238*/ 	.word	0x00003470


	//   ....[21]....
        /*023c*/ 	.word	0x000034c0


	//   ....[22]....
        /*0240*/ 	.word	0x00003510


	//   ....[23]....
        /*0244*/ 	.word	0x00003560


	//----- nvinfo : EIATTR_VRC_CTA_INIT_COUNT
	.align		4
.L_5223:
        /*0248*/ 	.byte	0x02, 0x4a
	.zero		1
	.zero		1


	//----- nvinfo : EIATTR_SYSCALL_OFFSETS
	.align		4
        /*024c*/ 	.byte	0x04, 0x46
        /*024e*/ 	.short	(.L_5225 - .L_5224)


	//   ....[0]....
.L_5224:
        /*0250*/ 	.word	0x00002b60


	//   ....[1]....
        /*0254*/ 	.word	0x00003230


	//----- nvinfo : EIATTR_EXIT_INSTR_OFFSETS
	.align		4
.L_5225:
        /*0258*/ 	.byte	0x04, 0x1c
        /*025a*/ 	.short	(.L_5227 - .L_5226)


	//   ....[0]....
.L_5226:
        /*025c*/ 	.word	0x00000090


	//   ....[1]....
        /*0260*/ 	.word	0x00002fe0


	//   ....[2]....
        /*0264*/ 	.word	0x00003010


	//   ....[3]....
        /*0268*/ 	.word	0x00003130


	//   ....[4]....
        /*026c*/ 	.word	0x00003240


	//----- nvinfo : EIATTR_CRS_STACK_SIZE
	.align		4
.L_5227:
        /*0270*/ 	.byte	0x04, 0x1e
        /*0272*/ 	.short	(.L_5229 - .L_5228)
.L_5228:
        /*0274*/ 	.word	0x00000000


	//----- nvinfo : EIATTR_CBANK_PARAM_SIZE
	.align		4
.L_5229:
        /*0278*/ 	.byte	0x03, 0x19
        /*027a*/ 	.short	0x008c


	//----- nvinfo : EIATTR_PARAM_CBANK
	.align		4
        /*027c*/ 	.byte	0x04, 0x0a
        /*027e*/ 	.short	(.L_5231 - .L_5230)
	.align		4
.L_5230:
        /*0280*/ 	.word	index@(.nv.constant0._ZN4vllm25paged_attention_v2_kernelI13__nv_bfloat16hLi80ELi16ELi128ELNS_18Fp8KVCacheDataTypeE2ELb1ELi512EEEvPfS3_PT_PKS4_PKT0_SA_ifPKiSC_iPKfiiiSE_SE_iiiii)
        /*0284*/ 	.short	0x0380
        /*0286*/ 	.short	0x008c


	//----- nvinfo : EIATTR_SW_WAR
	.align		4
.L_5231:
        /*0288*/ 	.byte	0x04, 0x36
        /*028a*/ 	.short	(.L_5233 - .L_5232)
.L_5232:
        /*028c*/ 	.word	0x00000008
.L_5233:


//--------------------- .nv.info._ZN4vllm25paged_attention_v2_kernelI13__nv_bfloat16hLi64ELi16ELi128ELNS_18Fp8KVCacheDataTypeE2ELb1ELi512EEEvPfS3_PT_PKS4_PKT0_SA_ifPKiSC_iPKfiiiSE_SE_iiiii --------------------------
	.section	.nv.info._ZN4vllm25paged_attention_v2_kernelI13__nv_bfloat16hLi64ELi16ELi128ELNS_18Fp8KVCacheDataTypeE2ELb1ELi512EEEvPfS3_PT_PKS4_PKT0_SA_ifPKiSC_iPKfiiiSE_SE_iiiii,"",@"SHT_CUDA_INFO"
	.sectionflags	@""
	.align	4


	//----- nvinfo : EIATTR_CUDA_API_VERSION
	.align		4
        /*0000*/ 	.byte	0x04, 0x37
        /*0002*/ 	.short	(.L_5235 - .L_5234)
.L_5234:
        /*0004*/ 	.word	0x00000082


	//----- nvinfo : EIATTR_KPARAM_INFO
	.align		4
.L_5235:
        /*0008*/ 	.byte	0x04, 0x17
        /*000a*/ 	.short	(.L_5237 - .L_5236)
.L_5236:
        /*000c*/ 	.word	0x00000000
        /*0010*/ 	.short	0x0015
        /*0012*/ 	.short	0x0088
        /*0014*/ 	.byte	0x00, 0xf0, 0x11, 0x00


	//----- nvinfo : EIATTR_KPARAM_INFO
	.align		4
.L_5237:
        /*0018*/ 	.byte	0x04, 0x17
        /*001a*/ 	.short	(.L_5239 - .L_5238)
.L_5238:
        /*001c*/ 	.word	0x00000000
        /*0020*/ 	.short	0x0014
        /*0022*/ 	.short	0x0084
        /*0024*/ 	.byte	0x00, 0xf0, 0x11, 0x00


	//----- nvinfo : EIATTR_KPARAM_INFO
	.align		4
.L_5239:
        /*0028*/ 	.byte	0x04, 0x17
        /*002a*/ 	.short	(.L_5241 - .L_5240)
.L_5240:
        /*002c*/ 	.word	0x00000000
        /*0030*/ 	.short	0x0013
        /*0032*/ 	.short	0x0080
        /*0034*/ 	.byte	0x00, 0xf0, 0x11, 0x00


	//----- nvinfo : EIATTR_KPARAM_INFO
	.align		4
.L_5241:
        /*0038*/ 	.byte	0x04, 0x17
        /*003a*/ 	.short	(.L_5243 - .L_5242)
.L_5242:
        /*003c*/ 	.word	0x00000000
        /*0040*/ 	.short	0x0012
        /*0042*/ 	.short	0x007c
        /*0044*/ 	.byte	0x00, 0xf0, 0x11, 0x00


	//----- nvinfo : EIATTR_KPARAM_INFO
	.align		4
.L_5243:
        /*0048*/ 	.byte	0x04, 0x17
        /*004a*/ 	.short	(.L_5245 - .L_5244)
.L_5244:
        /*004c*/ 	.word	0x00000000
        /*0050*/ 	.short	0x0011
        /*0052*/ 	.short	0x0078
        /*0054*/ 	.byte	0x00, 0xf0, 0x11, 0x00


	//----- nvinfo : EIATTR_KPARAM_INFO
	.align		4
.L_5245:
        /*0058*/ 	.byte	0x04, 0x17
        /*005a*/ 	.short	(.L_5247 - .L_5246)
.L_5246:
        /*005c*/ 	.word	0x00000000
        /*0060*/ 	.short	0x0010
        /*0062*/ 	.short	0x0070
        /*0064*/ 	.byte	0x00, 0xf5, 0x21, 0x00


	//----- nvinfo : EIATTR_KPARAM_INFO
	.align		4
.L_5247:
        /*0068*/ 	.byte	0x04, 0x17
        /*006a*/ 	.short	(.L_5249 - .L_5248)
.L_5248:
        /*006c*/ 	.word	0x00000000
        /*0070*/ 	.short	0x000f
        /*0072*/ 	.short	0x0068
        /*0074*/ 	.byte	0x00, 0xf5, 0x21, 0x00


	//----- nvinfo : EIATTR_KPARAM_INFO
	.align		4
.L_5249:
        /*0078*/ 	.byte	0x04, 0x17
        /*007a*/ 	.short	(.L_5251 - .L_5250)
.L_5250:
        /*007c*/ 	.word	0x00000000
        /*0080*/ 	.short	0x000e
        /*0082*/ 	.short	0x0060
        /*0084*/ 	.byte	0x00, 0xf0, 0x11, 0x00


	//----- nvinfo : EIATTR_KPARAM_INFO
	.align		4
.L_5251:
        /*0088*/ 	.byte	0x04, 0x17
        /*008a*/ 	.short	(.L_5253 - .L_5252)
.L_5252:
        /*008c*/ 	.word	0x00000000
        /*0090*/ 	.short	0x000d
        /*0092*/ 	.short	0x005c
        /*0094*/ 	.byte	0x00, 0xf0, 0x11, 0x00


	//----- nvinfo : EIATTR_KPARAM_INFO
	.align		4
.L_5253:
        /*0098*/ 	.byte	0x04, 0x17
        /*009a*/ 	.short	(.L_5255 - .L_5254)
.L_5254:
        /*009c*/ 	.word	0x00000000
        /*00a0*/ 	.short	0x000c
        /*00a2*/ 	.short	0x0058
        /*00a4*/ 	.byte	0x00, 0xf0, 0x11, 0x00


	//----- nvinfo : EIATTR_KPARAM_INFO
	.align		4
.L_5255:
        /*00a8*/ 	.byte	0x04, 0x17
        /*00aa*/ 	.short	(.L_5257 - .L_5256)
.L_5256:
        /*00ac*/ 	.word	0x00000000
        /*00b0*/ 	.short	0x000b
        /*00b2*/ 	.short	0x0050
        /*00b4*/ 	.byte	0x00, 0xf5, 0x21, 0x00


	//----- nvinfo : EIATTR_KPARAM_INFO
	.align		4
.L_5257:
        /*00b8*/ 	.byte	0x04, 0x17
        /*00ba*/ 	.short	(.L_5259 - .L_5258)
.L_5258:
        /*00bc*/ 	.word	0x00000000
        /*00c0*/ 	.short	0x000a
        /*00c2*/ 	.short	0x0048
        /*00c4*/ 	.byte	0x00, 0xf0, 0x11, 0x00


	//----- nvinfo : EIATTR_KPARAM_INFO
	.align		4
.L_5259:
        /*00c8*/ 	.byte	0x04, 0x17
        /*00ca*/ 	.short	(.L_5261 - .L_5260)
.L_5260:
        /*00cc*/ 	.word	0x00000000
        /*00d0*/ 	.short	0x0009
        /*00d2*/ 	.short	0x0040
        /*00d4*/ 	.byte	0x00, 0xf5, 0x21, 0x00


	//----- nvinfo : EIATTR_KPARAM_INFO
	.align		4
.L_5261:
        /*00d8*/ 	.byte	0x04, 0x17
        /*00da*/ 	.short	(.L_5263 - .L_5262)
.L_5262:
        /*00dc*/ 	.word	0x00000000
        /*00e0*/ 	.short	0x0008
        /*00e2*/ 	.short	0x0038
        /*00e4*/ 	.byte	0x00, 0xf5, 0x21, 0x00


	//----- nvinfo : EIATTR_KPARAM_INFO
	.align		4
.L_5263:
        /*00e8*/ 	.byte	0x04, 0x17
        /*00ea*/ 	.short	(.L_5265 - .L_5264)
.L_5264:
        /*00ec*/ 	.word	0x00000000
        /*00f0*/ 	.short	0x0007
        /*00f2*/ 	.short	0x0034
        /*00f4*/ 	.byte	0x00, 0xf0, 0x11, 0x00


	//----- nvinfo : EIATTR_KPARAM_INFO
	.align		4
.L_5265:
        /*00f8*/ 	.byte	0x04, 0x17
        /*00fa*/ 	.short	(.L_5267 - .L_5266)
.L_5266:
        /*00fc*/ 	.word	0x00000000
        /*0100*/ 	.short	0x0006
        /*0102*/ 	.short	0x0030
        /*0104*/ 	.byte	0x00, 0xf0, 0x11, 0x00


	//----- nvinfo : EIATTR_KPARAM_INFO
	.align		4
.L_5267:
        /*0108*/ 	.byte	0x04, 0x17
        /*010a*/ 	.short	(.L_5269 - .L_5268)
.L_5268:
        /*010c*/ 	.word	0x00000000
        /*0110*/ 	.short	0x0005
        /*0112*/ 	.short	0x0028
        /*0114*/ 	.byte	0x00, 0xf5, 0x21, 0x00


	//----- nvinfo : EIATTR_KPARAM_INFO
	.align		4
.L_5269:
        /*0118*/ 	.byte	0x04, 0x17
        /*011a*/ 	.short	(.L_5271 - .L_5270)
.L_5270:
        /*011c*/ 	.word	0x00000000
        /*0120*/ 	.short	0x0004
        /*0122*/ 	.short	0x0020
        /*0124*/ 	.byte	0x00, 0xf5, 0x21, 0x00


	//----- nvinfo : EIATTR_KPARAM_INFO
	.align		4
.L_5271:
        /*0128*/ 	.byte	0x04, 0x17
        /*012a*/ 	.short	(.L_5273 - .L_5272)
.L_5272:
        /*012c*/ 	.word	0x00000000
        /*0130*/ 	.short	0x0003
        /*0132*/ 	.short	0x0018
        /*0134*/ 	.byte	0x00, 0xf5, 0x21, 0x00


	//----- nvinfo : EIATTR_KPARAM_INFO
	.align		4
.L_5273:
        /*0138*/ 	.byte	0x04, 0x17
        /*013a*/ 	.short	(.L_5275 - .L_5274)
.L_5274:
        /*013c*/ 	.word	0x00000000
        /*0140*/ 	.short	0x0002
        /*0142*/ 	.short	0x0010
        /*0144*/ 	.byte	0x00, 0xf5, 0x21, 0x00


	//----- nvinfo : EIATTR_KPARAM_INFO
	.align		4
.L_5275:
        /*0148*/ 	.byte	0x04, 0x17
        /*014a*/ 	.short	(.L_5277 - .L_5276)
.L_5276:
        /*014c*/ 	.word	0x00000000
        /*0150*/ 	.short	0x0001
        /*0152*/ 	.short	0x0008
        /*0154*/ 	.byte	0x00, 0xf5, 0x21, 0x00


	//----- nvinfo : EIATTR_KPARAM_INFO
	.align		4
.L_5277:
        /*0158*/ 	.byte	0x04, 0x17
        /*015a*/ 	.short	(.L_5279 - .L_5278)
.L_5278:
        /*015c*/ 	.word	0x00000000
        /*0160*/ 	.short	0x0000
        /*0162*/ 	.short	0x0000
        /*0164*/ 	.byte	0x00, 0xf5, 0x21, 0x00


	//----- nvinfo : EIATTR_SPARSE_MMA_MASK
	.align		4
.L_5279:
        /*0168*/ 	.byte	0x03, 0x50
        /*016a*/ 	.short	0x0000


	//----- nvinfo : EIATTR_MAXREG_COUNT
	.align		4
        /*016c*/ 	.byte	0x03, 0x1b
        /*016e*/ 	.short	0x00ff


	//----- nvinfo : EIATTR_NUM_BARRIERS
	.align		4
        /*0170*/ 	.byte	0x02, 0x4c
        /*0172*/ 	.byte	0x01
	.zero		1


	//----- nvinfo : EIATTR_EXTERNS
	.align		4
        /*0174*/ 	.byte	0x04, 0x0f
        /*0176*/ 	.short	(.L_5281 - .L_5280)


	//   ....[0]....
	.align		4
.L_5280:
        /*0178*/ 	.word	index@(__assertfail)


	//----- nvinfo : EIATTR_MERCURY_ISA_VERSION
	.align		4
.L_5281:
        /*017c*/ 	.byte	0x03, 0x5f
        /*017e*/ 	.short	0x0101


	//----- nvinfo : EIATTR_COOP_GROUP_MASK_REGIDS
	.align		4
        /*0180*/ 	.byte	0x04, 0x29
        /*0182*/ 	.short	(.L_5283 - .L_5282)


	//   ....[0]....
.L_5282:
        /*0184*/ 	.word	0xffffffff


	//   ....[1]....
        /*0188*/ 	.word	0xffffffff


	//   ....[2]....
        /*018c*/ 	.word	0xffffffff


	//   ....[3]....
        /*0190*/ 	.word	0xffffffff


	//   ....[4]....
        /*0194*/ 	.word	0xffffffff


	//   ....[5]....
        /*0198*/ 	.word	0xffffffff


	//   ....[6]....
        /*019c*/ 	.word	0xffffffff


	//   ....[7]....
        /*01a0*/ 	.word	0xffffffff


	//   ....[8]....
        /*01a4*/ 	.word	0xffffffff


	//   ....[9]....
        /*01a8*/ 	.word	0xffffffff


	//   ....[10]....
        /*01ac*/ 	.word	0xffffffff


	//   ....[11]....
        /*01b0*/ 	.word	0xffffffff


	//   ....[12]....
        /*01b4*/ 	.word	0xffffffff


	//   ....[13]....
        /*01b8*/ 	.word	0xffffffff


	//   ....[14]....
        /*01bc*/ 	.word	0xffffffff


	//   ....[15]....
        /*01c0*/ 	.word	0x0500000f


	//   ....[16]....
        /*01c4*/ 	.word	0x0500000f


	//   ....[17]....
        /*01c8*/ 	.word	0x0500000f


	//   ....[18]....
        /*01cc*/ 	.word	0x0500000f


	//   ....[19]....
        /*01d0*/ 	.word	0x0500000f


	//   ....[20]....
        /*01d4*/ 	.word	0x0500000f


	//   ....[21]....
        /*01d8*/ 	.word	0x0500000f


	//   ....[22]....
        /*01dc*/ 	.word	0x0500000f


	//----- nvinfo : EIATTR_COOP_GROUP_INSTR_OFFSETS
	.align		4
.L_5283:
        /*01e0*/ 	.byte	0x04, 0x28
        /*01e2*/ 	.short	(.L_5285 - .L_5284)


	//   ....[0]....
.L_5284:
        /*01e4*/ 	.word	0x00000b70


	//   ....[1]....
        /*01e8*/ 	.word	0x00000b90


	//   ....[2]....
        /*01ec*/ 	.word	0x00000bb0


	//   ....[3]....
        /*01f0*/ 	.word	0x00000bd0


	//   ....[4]....
        /*01f4*/ 	.word	0x00000d00


	//   ....[5]....
        /*01f8*/ 	.word	0x00000d20


	//   ....[6]....
        /*01fc*/ 	.word	0x00000d40


	//   ....[7]....
        /*0200*/ 	.word	0x00001b80


	//   ....[8]....
        /*0204*/ 	.word	0x00001bb0


	//   ....[9]....
        /*0208*/ 	.word	0x00001bd0


	//   ....[10]....
        /*020c*/ 	.word	0x00001bf0


	//   ....[11]....
        /*0210*/ 	.word	0x00001c10


	//   ....[12]....
        /*0214*/ 	.word	0x00001c60


	//   ....[13]....
        /*0218*/ 	.word	0x00001c80


	//   ....[14]....
        /*021c*/ 	.word	0x00001ca0


	//   ....[15]....
        /*0220*/ 	.word	0x00003230


	//   ....[16]....
        /*0224*/ 	.word	0x00003290


	//   ....[17]....
        /*0228*/ 	.word	0x000032f0


	//   ....[18]....
        /*022c*/ 	.word	0x00003350


	//   ....[19]....
        /*0230*/ 	.word	0x000033d0


	//   ....[20]....
        /*0234*/ 	.word	0x00003410


	//   ....[21]....
        /*0238*/ 	.word	0x00003460


	//   ....[22]....
        /*023c*/ 	.word	0x000034b0


	//----- nvinfo : EIATTR_VRC_CTA_INIT_COUNT
	.align		4
.L_5285:
        /*0240*/ 	.byte	0x02, 0x4a
	.zero		1
	.zero		1


	//----- nvinfo : EIATTR_SYSCALL_OFFSETS
	.align		4
        /*0244*/ 	.byte	0x04, 0x46
        /*0246*/ 	.short	(.L_5287 - .L_5286)


	//   ....[0]....
.L_5286:
        /*0248*/ 	.word	0x00002b60


	//   ....[1]....
        /*024c*/ 	.word	0x000031d0


	//----- nvinfo : EIATTR_EXIT_INSTR_OFFSETS
	.align		4
.L_5287:
        /*0250*/ 	.byte	0x04, 0x1c
        /*0252*/ 	.short	(.L_5289 - .L_5288)


	//   ....[0]....
.L_5288:
        /*0254*/ 	.word	0x00000090


	//   ....[1]....
        /*0258*/ 	.word	0x00002f60


	//   ....[2]....
        /*025c*/ 	.word	0x00002f90


	//   ....[3]....
        /*0260*/ 	.word	0x000030d0


	//   ....[4]....
        /*0264*/ 	.word	0x000031e0


	//----- nvinfo : EIATTR_CRS_STACK_SIZE
	.align		4
.L_5289:
        /*0268*/ 	.byte	0x04, 0x1e
        /*026a*/ 	.short	(.L_5291 - .L_5290)
.L_5290:
        /*026c*/ 	.word	0x00000000


	//----- nvinfo : EIATTR_CBANK_PARAM_SIZE
	.align		4
.L_5291:
        /*0270*/ 	.byte	0x03, 0x19
        /*0272*/ 	.short	0x008c


	//----- nvinfo : EIATTR_PARAM_CBANK
	.align		4
        /*0274*/ 	.byte	0x04, 0x0a
        /*0276*/ 	.short	(.L_5293 - .L_5292)
	.align		4
.L_5292:
        /*0278*/ 	.word	index@(.nv.constant0._ZN4vllm25paged_attention_v2_kernelI13__nv_bfloat16hLi64ELi16ELi128ELNS_18Fp8KVCacheDataTypeE2ELb1ELi512EEEvPfS3_PT_PKS4_PKT0_SA_ifPKiSC_iPKfiiiSE_SE_iiiii)
        /*027c*/ 	.short	0x0380
        /*027e*/ 	.short	0x008c


	//----- nvinfo : EIATTR_SW_WAR
	.align		4
.L_5293:
        /*0280*/ 	.byte	0x04, 0x36
        /*0282*/ 	.short	(.L_5295 - .L_5294)
.L_5294:
        /*0284*/ 	.word	0x00000008
.L_5295:


//--------------------- .nv.info._ZN4vllm25paged_attention_v2_kernelI13__nv_bfloat16hLi32ELi16ELi128ELNS_18Fp8KVCacheDataTypeE2ELb1ELi512EEEvPfS3_PT_PKS4_PKT0_SA_ifPKiSC_iPKfiiiSE_SE_iiiii --------------------------
	.section	.nv.info._ZN4vllm25paged_attention_v2_kernelI13__nv_bfloat16hLi32ELi16ELi128ELNS_18Fp8KVCacheDataTypeE2ELb1ELi512EEEvPfS3_PT_PKS4_PKT0_SA_ifPKiSC_iPKfiiiSE_SE_iiiii,"",@"SHT_CUDA_INFO"
	.sectionflags	@""
	.align	4


	//----- nvinfo : EIATTR_CUDA_API_VERSION
	.align		4
        /*0000*/ 	.byte	0x04, 0x37
        /*0002*/ 	.short	(.L_5297 - .L_5296)
.L_5296:
        /*0004*/ 	.word	0x00000082


	//----- nvinfo : EIATTR_KPARAM_INFO
	.align		4
.L_5297:
        /*0008*/ 	.byte	0x04, 0x17
        /*000a*/ 	.short	(.L_5299 - .L_5298)
.L_5298:
        /*000c*/ 	.word	0x00000000
        /*0010*/ 	.short	0x0015
        /*0012*/ 	.short	0x0088
        /*0014*/ 	.byte	0x00, 0xf0, 0x11, 0x00


	//----- nvinfo : EIATTR_KPARAM_INFO
	.align		4
.L_5299:
        /*0018*/ 	.byte	0x04, 0x17
        /*001a*/ 	.short	(.L_5301 - .L_5300)
.L_5300:
        /*001c*/ 	.word	0x00000000
        /*0020*/ 	.short	0x0014
        /*0022*/ 	.short	0x0084
        /*0024*/ 	.byte	0x00, 0xf0, 0x11, 0x00


	//----- nvinfo : EIATTR_KPARAM_INFO
	.align		4
.L_5301:
        /*0028*/ 	.byte	0x04, 0x17
        /*002a*/ 	.short	(.L_5303 - .L_5302)
.L_5302:
        /*002c*/ 	.word	0x00000000
        /*0030*/ 	.short	0x0013
        /*0032*/ 	.short	0x0080
        /*0034*/ 	.byte	0x00, 0xf0, 0x11, 0x00


	//----- nvinfo : EIATTR_KPARAM_INFO
	.align		4
.L_5303:
        /*0038*/ 	.byte	0x04, 0x17
        /*003a*/ 	.short	(.L_5305 - .L_5304)
.L_5304:
        /*003c*/ 	.word	0x00000000
        /*0040*/ 	.short	0x0012
        /*0042*/ 	.short	0x007c
        /*0044*/ 	.byte	0x00, 0xf0, 0x11, 0x00


	//----- nvinfo : EIATTR_KPARAM_INFO
	.align		4
.L_5305:
        /*0048*/ 	.byte	0x04, 0x17
        /*004a*/ 	.short	(.L_5307 - .L_5306)
.L_5306:
        /*004c*/ 	.word	0x00000000
        /*0050*/ 	.short	0x0011
        /*0052*/ 	.short	0x0078
        /*0054*/ 	.byte	0x00, 0xf0, 0x11, 0x00


	//----- nvinfo : EIATTR_KPARAM_INFO
	.align		4
.L_5307:
        /*0058*/ 	.byte	0x04, 0x17
        /*005a*/ 	.short	(.L_5309 - .L_5308)
.L_5308:
        /*005c*/ 	.word	0x00000000
        /*0060*/ 	.short	0x0010
        /*0062*/ 	.short	0x0070
        /*0064*/ 	.byte	0x00, 0xf5, 0x21, 0x00


	//----- nvinfo : EIATTR_KPARAM_INFO
	.align		4
.L_5309:
        /*0068*/ 	.byte	0x04, 0x17
        /*006a*/ 	.short	(.L_5311 - .L_5310)
.L_5310:
        /*006c*/ 	.word	0x00000000
        /*0070*/ 	.short	0x000f
        /*0072*/ 	.short	0x0068
        /*0074*/ 	.byte	0x00, 0xf5, 0x21, 0x00


	//----- nvinfo : EIATTR_KPARAM_INFO
	.align		4
.L_5311:
        /*0078*/ 	.byte	0x04, 0x17
        /*007a*/ 	.short	(.L_5313 - .L_5312)
.L_5312:
        /*007c*/ 	.word	0x00000000
        /*0080*/ 	.short	0x000e
        /*0082*/ 	.short	0x0060
        /*0084*/ 	.byte	0x00, 0xf0, 0x11, 0x00


	//----- nvinfo : EIATTR_KPARAM_INFO
	.align		4
.L_5313:
        /*0088*/ 	.byte	0x04, 0x17
        /*008a*/ 	.short	(.L_5315 - .L_5314)
.L_5314:
        /*008c*/ 	.word	0x00000000
        /*0090*/ 	.short	0x000d
        /*0092*/ 	.short	0x005c
        /*0094*/ 	.byte	0x00, 0xf0, 0x11, 0x00


	//----- nvinfo : EIATTR_KPARAM_INFO
	.align		4
.L_5315:
        /*0098*/ 	.byte	0x04, 0x17
        /*009a*/ 	.short	(.L_5317 - .L_5316)
.L_5316:
        /*009c*/ 	.word	0x00000000
        /*00a0*/ 	.short	0x000c
        /*00a2*/ 	.short	0x0058
        /*00a4*/ 	.byte	0x00, 0xf0, 0x11, 0x00


	//----- nvinfo : EIATTR_KPARAM_INFO
	.align		4
.L_5317:
        /*00a8*/ 	.byte	0x04, 0x17
        /*00aa*/ 	.short	(.L_5319 - .L_5318)
.L_5318:
        /*00ac*/ 	.word	0x00000000
        /*00b0*/ 	.short	0x000b
        /*00b2*/ 	.short	0x0050
        /*00b4*/ 	.byte	0x00, 0xf5, 0x21, 0x00


	//----- nvinfo : EIATTR_KPARAM_INFO
	.align		4
.L_5319:
        /*00b8*/ 	.byte	0x04, 0x17
        /*00ba*/ 	.short	(.L_5321 - .L_5320)
.L_5320:
        /*00bc*/ 	.word	0x00000000
        /*00c0*/ 	.short	0x000a
        /*00c2*/ 	.short	0x0048
        /*00c4*/ 	.byte	0x00, 0xf0, 0x11, 0x00


	//----- nvinfo : EIATTR_KPARAM_INFO
	.align		4
.L_5321:
        /*00c8*/ 	.byte	0x04, 0x17
        /*00ca*/ 	.short	(.L_5323 - .L_5322)
.L_5322:
        /*00cc*/ 	.word	0x00000000
        /*00d0*/ 	.short	0x0009
        /*00d2*/ 	.short	0x0040
        /*00d4*/ 	.byte	0x00, 0xf5, 0x21, 0x00


	//----- nvinfo : EIATTR_KPARAM_INFO
	.align		4
.L_5323:
        /*00d8*/ 	.byte	0x04, 0x17
        /*00da*/ 	.short	(.L_5325 - .L_5324)
.L_5324:
        /*00dc*/ 	.word	0x00000000
        /*00e0*/ 	.short	0x0008
        /*00e2*/ 	.short	0x0038
        /*00e4*/ 	.byte	0x00, 0xf5, 0x21, 0x00


	//----- nvinfo : EIATTR_KPARAM_INFO
	.align		4
.L_5325:
        /*00e8*/ 	.byte	0x04, 0x17
        /*00ea*/ 	.short	(.L_5327 - .L_5326)
.L_5326:
        /*00ec*/ 	.word	0x00000000
        /*00f0*/ 	.short	0x0007
        /*00f2*/ 	.short	0x0034
        /*00f4*/ 	.byte	0x00, 0xf0, 0x11, 0x00


	//----- nvinfo : EIATTR_KPARAM_INFO
	.align		4
.L_5327:
        /*00f8*/ 	.byte	0x04, 0x17
        /*00fa*/ 	.short	(.L_5329 - .L_5328)
.L_5328:
        /*00fc*/ 	.word	0x00000000
        /*0100*/ 	.short	0x0006
        /*0102*/ 	.short	0x0030
        /*0104*/ 	.byte	0x00, 0xf0, 0x11, 0x00


	//----- nvinfo : EIATTR_KPARAM_INFO
	.align		4
.L_5329:
        /*0108*/ 	.byte	0x04, 0x17
        /*010a*/ 	.short	(.L_5331 - .L_5330)
.L_5330:
        /*010c*/ 	.word	0x00000000
        /*0110*/ 	.short	0x0005
        /*0112*/ 	.short	0x0028
        /*0114*/ 	.byte	0x00, 0xf5, 0x21, 0x00


	//----- nvinfo : EIATTR_KPARAM_INFO
	.align		4
.L_5331:
        /*0118*/ 	.byte	0x04, 0x17
        /*011a*/ 	.short	(.L_5333 - .L_5332)
.L_5332:
        /*011c*/ 	.word	0x00000000
        /*0120*/ 	.short	0x0004
        /*0122*/ 	.short	0x0020
        /*0124*/ 	.byte	0x00, 0xf5, 0x21, 0x00


	//----- nvinfo : EIATTR_KPARAM_INFO
	.align		4
.L_5333:
        /*0128*/ 	.byte	0x04, 0x17
        /*012a*/ 	.short	(.L_5335 - .L_5334)
.L_5334:
        /*012c*/ 	.word	0x00000000
        /*0130*/ 	.short	0x0003
        /*0132*/ 	.short	0x0018
        /*0134*/ 	.byte	0x00, 0xf5, 0x21, 0x00


	//----- nvinfo : EIATTR_KPARAM_INFO
	.align		4
.L_5335:
        /*0138*/ 	.byte	0x04, 0x17
        /*013a*/ 	.short	(.L_5337 - .L_5336)
.L_5336:
        /*013c*/ 	.word	0x00000000
        /*0140*/ 	.short	0x0002
        /*0142*/ 	.short	0x0010
        /*0144*/ 	.byte	0x00, 0xf5, 0x21, 0x00


	//----- nvinfo : EIATTR_KPARAM_INFO
	.align		4
.L_5337:
        /*0148*/ 	.byte	0x04, 0x17
        /*014a*/ 	.short	(.L_5339 - .L_5338)
.L_5338:
        /*014c*/ 	.word	0x00000000
        /*0150*/ 	.short	0x0001
        /*0152*/ 	.short	0x0008
        /*0154*/ 	.byte	0x00, 0xf5, 0x21, 0x00


	//----- nvinfo : EIATTR_KPARAM_INFO
	.align		4
.L_5339:
        /*0158*/ 	.byte	0x04, 0x17
        /*015a*/ 	.short	(.L_5341 - .L_5340)
.L_5340:
        /*015c*/ 	.word	0x00000000
        /*0160*/ 	.short	0x0000
        /*0162*/ 	.short	0x0000
        /*0164*/ 	.byte	0x00, 0xf5, 0x21, 0x00


	//----- nvinfo : EIATTR_SPARSE_MMA_MASK
	.align		4
.L_5341:
        /*0168*/ 	.byte	0x03, 0x50
        /*016a*/ 	.short	0x0000


	//----- nvinfo : EIATTR_MAXREG_COUNT
	.align		4
        /*016c*/ 	.byte	0x03, 0x1b
        /*016e*/ 	.short	0x00ff


	//----- nvinfo : EIATTR_NUM_BARRIERS
	.align		4
        /*0170*/ 	.byte	0x02, 0x4c
        /*0172*/ 	.byte	0x01
	.zero		1


	//----- nvinfo : EIATTR_EXTERNS
	.align		4
        /*0174*/ 	.byte	0x04, 0x0f
        /*0176*/ 	.short	(.L_5343 - .L_5342)


	//   ....[0]....
	.align		4
.L_5342:
        /*0178*/ 	.word	index@(__assertfail)


	//----- nvinfo : EIATTR_MERCURY_ISA_VERSION
	.align		4
.L_5343:
        /*017c*/ 	.byte	0x03, 0x5f
        /*017e*/ 	.short	0x0101


	//----- nvinfo : EIATTR_COOP_GROUP_MASK_REGIDS
	.align		4
        /*0180*/ 	.byte	0x04, 0x29
        /*0182*/ 	.short	(.L_5345 - .L_5344)


	//   ....[0]....
.L_5344:
        /*0184*/ 	.word	0xffffffff


	//   ....[1]....
        /*0188*/ 	.word	0xffffffff


	//   ....[2]....
        /*018c*/ 	.word	0xffffffff


	//   ....[3]....
        /*0190*/ 	.word	0xffffffff


	//   ....[4]....
        /*0194*/ 	.word	0xffffffff


	//   ....[5]....
        /*0198*/ 	.word	0xffffffff


	//   ....[6]....
        /*019c*/ 	.word	0xffffffff


	//   ....[7]....
        /*01a0*/ 	.word	0xffffffff


	//   ....[8]....
        /*01a4*/ 	.word	0xffffffff


	//   ....[9]....
        /*01a8*/ 	.word	0xffffffff


	//   ....[10]....
        /*01ac*/ 	.word	0xffffffff


	//   ....[11]....
        /*01b0*/ 	.word	0xffffffff


	//   ....[12]....
        /*01b4*/ 	.word	0xffffffff


	//   ....[13]....
        /*01b8*/ 	.word	0xffffffff


	//   ....[14]....
        /*01bc*/ 	.word	0xffffffff


	//   ....[15]....
        /*01c0*/ 	.word	0x0500000f


	//   ....[16]....
        /*01c4*/ 	.word	0x0500000f


	//   ....[17]....
        /*01c8*/ 	.word	0x0500000f


	//   ....[18]....
        /*01cc*/ 	.word	0x0500000f


	//   ....[19]....
        /*01d0*/ 	.word	0x0500000f


	//   ....[20]....
        /*01d4*/ 	.word	0x0500000f


	//----- nvinfo : EIATTR_COOP_GROUP_INSTR_OFFSETS
	.align		4
.L_5345:
        /*01d8*/ 	.byte	0x04, 0x28
        /*01da*/ 	.short	(.L_5347 - .L_5346)


	//   ....[0]....
.L_5346:
        /*01dc*/ 	.word	0x00000b70


	//   ....[1]....
        /*01e0*/ 	.word	0x00000b90


	//   ....[2]....
        /*01e4*/ 	.word	0x00000bb0


	//   ....[3]....
        /*01e8*/ 	.word	0x00000bd0


	//   ....[4]....
        /*01ec*/ 	.word	0x00000d00


	//   ....[5]....
        /*01f0*/ 	.word	0x00000d20


	//   ....[6]....
        /*01f4*/ 	.word	0x00000d40


	//   ....[7]....
        /*01f8*/ 	.word	0x00001b80


	//   ....[8]....
        /*01fc*/ 	.word	0x00001bd0


	//   ....[9]....
        /*0200*/ 	.word	0x00001bf0


	//   ....[10]....
        /*0204*/ 	.word	0x00001c10


	//   ....[11]....
        /*0208*/ 	.word	0x00001c30


	//   ....[12]....
        /*020c*/ 	.word	0x00001c80


	//   ....[13]....
        /*0210*/ 	.word	0x00001ca0


	//   ....[14]....
        /*0214*/ 	.word	0x00001cc0


	//   ....[15]....
        /*0218*/ 	.word	0x00003080


	//   ....[16]....
        /*021c*/ 	.word	0x000030e0


	//   ....[17]....
        /*0220*/ 	.word	0x00003140


	//   ....[18]....
        /*0224*/ 	.word	0x000031a0


	//   ....[19]....
        /*0228*/ 	.word	0x00003220


	//   ....[20]....
        /*022c*/ 	.word	0x00003260


	//----- nvinfo : EIATTR_VRC_CTA_INIT_COUNT
	.align		4
.L_5347:
        /*0230*/ 	.byte	0x02, 0x4a
	.zero		1
	.zero		1


	//----- nvinfo : EIATTR_SYSCALL_OFFSETS
	.align		4
        /*0234*/ 	.byte	0x04, 0x46
        /*0236*/ 	.short	(.L_5349 - .L_5348)


	//   ....[0]....
.L_5348:
        /*0238*/ 	.word	0x00002b70


	//   ....[1]....
        /*023c*/ 	.word	0x00003020


	//----- nvinfo : EIATTR_EXIT_INSTR_OFFSETS
	.align		4
.L_5349:
        /*0240*/ 	.byte	0x04, 0x1c
        /*0242*/ 	.short	(.L_5351 - .L_5350)


	//   ....[0]....
.L_5350:
        /*0244*/ 	.word	0x00000090


	//   ....[1]....
        /*0248*/ 	.word	0x00002e10


	//   ....[2]....
        /*024c*/ 	.word	0x00002e40


	//   ....[3]....
        /*0250*/ 	.word	0x00002f20


	//   ....[4]....
        /*0254*/ 	.word	0x00003030


	//----- nvinfo : EIATTR_CRS_STACK_SIZE
	.align		4
.L_5351:
        /*0258*/ 	.byte	0x04, 0x1e
        /*025a*/ 	.short	(.L_5353 - .L_5352)
.L_5352:
        /*025c*/ 	.word	0x00000000


	//----- nvinfo : EIATTR_CBANK_PARAM_SIZE
	.align		4
.L_5353:
        /*0260*/ 	.byte	0x03, 0x19
        /*0262*/ 	.short	0x008c


	//----- nvinfo : EIATTR_PARAM_CBANK
	.align		4
        /*0264*/ 	.byte	0x04, 0x0a
        /*0266*/ 	.short	(.L_5355 - .L_5354)
	.align		4
.L_5354:
        /*0268*/ 	.word	index@(.nv.constant0._ZN4vllm25paged_attention_v2_kernelI13__nv_bfloat16hLi32ELi16ELi128ELNS_18Fp8KVCacheDataTypeE2ELb1ELi512EEEvPfS3_PT_PKS4_PKT0_SA_ifPKiSC_iPKfiiiSE_SE_iiiii)
        /*026c*/ 	.short	0x0380
        /*026e*/ 	.short	0x008c


	//----- nvinfo : EIATTR_SW_WAR
	.align		4
.L_5355:
        /*0270*/ 	.byte	0x04, 0x36
        /*0272*/ 	.short	(.L_5357 - .L_5356)
.L_5356:
        /*0274*/ 	.word	0x00000008
.L_5357:


//--------------------- .nv.info._ZN4vllm25paged_attention_v2_kernelI13__nv_bfloat16hLi256ELi8ELi128ELNS_18Fp8KVCacheDataTypeE2ELb0ELi512EEEvPfS3_PT_PKS4_PKT0_SA_ifPKiSC_iPKfiiiSE_SE_iiiii --------------------------
	.section	.nv.info._ZN4vllm25paged_attention_v2_kernelI13__nv_bfloat16hLi256ELi8ELi128ELNS_18Fp8KVCacheDataTypeE2ELb0ELi512EEEvPfS3_PT_PKS4_PKT0_SA_ifPKiSC_iPKfiiiSE_SE_iiiii,"",@"SHT_CUDA_INFO"
	.sectionflags	@""
	.align	4


	//----- nvinfo : EIATTR_CUDA_API_VERSION
	.align		4
        /*0000*/ 	.byte	0x04, 0x37
        /*0002*/ 	.short	(.L_5359 - .L_5358)
.L_5358:
        /*0004*/ 	.word	0x00000082


	//----- nvinfo : EIATTR_KPARAM_INFO
	.align		4
.L_5359:
        /*0008*/ 	.byte	0x04, 0x17
        /*000a*/ 	.short	(.L_5361 - .L_5360)
.L_5360:
        /*000c*/ 	.word	0x00000000
        /*0010*/ 	.short	0x0015
        /*0012*/ 	.short	0x0088
        /*0014*/ 	.byte	0x00, 0xf0, 0x11, 0x00


	//----- nvinfo : EIATTR_KPARAM_INFO
	.align		4
.L_5361:
        /*0018*/ 	.byte	0x04, 0x17
        /*001a*/ 	.short	(.L_5363 - .L_5362)
.L_5362:
        /*001c*/ 	.word	0x00000000
        /*0020*/ 	.short	0x0014
        /*0022*/ 	.short	0x0084
        /*0024*/ 	.byte	0x00, 0xf0, 0x11, 0x00


	//----- nvinfo : EIATTR_KPARAM_INFO
	.align		4
.L_5363:
        /*0028*/ 	.byte	0x04, 0x17
        /*002a*/ 	.short	(.L_5365 - .L_5364)
.L_5364:
        /*002c*/ 	.word	0x00000000
        /*0030*/ 	.short	0x0013
        /*0032*/ 	.short	0x0080
        /*0034*/ 	.byte	0x00, 0xf0, 0x11, 0x00


	//----- nvinfo : EIATTR_KPARAM_INFO
	.align		4
.L_5365:
        /*0038*/ 	.byte	0x04, 0x17
        /*003a*/ 	.short	(.L_5367 - .L_5366)
.L_5366:
        /*003c*/ 	.word	0x00000000
        /*0040*/ 	.short	0x0012
        /*0042*/ 	.short	0x007c
        /*0044*/ 	.byte	0x00, 0xf0, 0x11, 0x00


	//----- nvinfo : EIATTR_KPARAM_INFO
	.align		4
.L_5367:
        /*0048*/ 	.byte	0x04, 0x17
        /*004a*/ 	.short	(.L_5369 - .L_5368)
.L_5368:
        /*004c*/ 	.word	0x00000000
        /*0050*/ 	.short	0x0011
        /*0052*/ 	.short	0x0078
        /*0054*/ 	.byte	0x00, 0xf0, 0x11, 0x00


	//----- nvinfo : EIATTR_KPARAM_INFO
	.align		4
.L_5369:
        /*0058*/ 	.byte	0x04, 0x17
        /*005a*/ 	.short	(.L_5371 - .L_5370)
.L_5370:
        /*005c*/ 	.word	0x00000000
        /*0060*/ 	.short	0x0010
        /*0062*/ 	.short	0x0070
        /*0064*/ 	.byte	0x00, 0xf5, 0x21, 0x00


	//----- nvinfo : EIATTR_KPARAM_INFO
	.align		4
.L_5371:
        /*0068*/ 	.byte	0x04, 0x17
        /*006a*/ 	.short	(.L_5373 - .L_5372)
.L_5372:
        /*006c*/ 	.word	0x00000000
        /*0070*/ 	.short	0x000f
        /*0072*/ 	.short	0x0068
        /*0074*/ 	.byte	0x00, 0xf5, 0x21, 0x00


	//----- nvinfo : EIATTR_KPARAM_INFO
	.align		4
.L_5373:
        /*0078*/ 	.byte	0x04, 0x17
        /*007a*/ 	.short	(.L_5375 - .L_5374)
.L_5374:
        /*007c*/ 	.word	0x00000000
        /*0080*/ 	.short	0x000e
        /*0082*/ 	.short	0x0060
        /*0084*/ 	.byte	0x00, 0xf0, 0x11, 0x00


	//----- nvinfo : EIATTR_KPARAM_INFO
	.align		4
.L_5375:
        /*0088*/ 	.byte	0x04, 0x17
        /*008a*/ 	.short	(.L_5377 - .L_5376)
.L_5376:
        /*008c*/ 	.word	0x00000000
        /*0090*/ 	.short	0x000d
        /*0092*/ 	.short	0x005c
        /*0094*/ 	.byte	0x00, 0xf0, 0x11, 0x00


	//----- nvinfo : EIATTR_KPARAM_INFO
	.align		4
.L_5377:
        /*0098*/ 	.byte	0x04, 0x17
        /*009a*/ 	.short	(.L_5379 - .L_5378)
.L_5378:
        /*009c*/ 	.word	0x00000000
        /*00a0*/ 	.short	0x000c
        /*00a2*/ 	.short	0x0058
        /*00a4*/ 	.byte	0x00, 0xf0, 0x11, 0x00


	//----- nvinfo : EIATTR_KPARAM_INFO
	.align		4
.L_5379:
        /*00a8*/ 	.byte	0x04, 0x17
        /*00aa*/ 	.short	(.L_5381 - .L_5380)
.L_5380:
        /*00ac*/ 	.word	0x00000000
        /*00b0*/ 	.short	0x000b
        /*00b2*/ 	.short	0x0050
        /*00b4*/ 	.byte	0x00, 0xf5, 0x21, 0x00


	//----- nvinfo : EIATTR_KPARAM_INFO
	.align		4
.L_5381:
        /*00b8*/ 	.byte	0x04, 0x17
        /*00ba*/ 	.short	(.L_5383 - .L_5382)
.L_5382:
        /*00bc*/ 	.word	0x00000000
        /*00c0*/ 	.short	0x000a
        /*00c2*/ 	.short	0x0048
        /*00c4*/ 	.byte	0x00, 0xf0, 0x11, 0x00


	//----- nvinfo : EIATTR_KPARAM_INFO
	.align		4
.L_5383:
        /*00c8*/ 	.byte	0x04, 0x17
        /*00ca*/ 	.short	(.L_5385 - .L_5384)
.L_5384:
        /*00cc*/ 	.word	0x00000000
        /*00d0*/ 	.short	0x0009
        /*00d2*/ 	.short	0x0040
        /*00d4*/ 	.byte	0x00, 0xf5, 0x21, 0x00


	//----- nvinfo : EIATTR_KPARAM_INFO
	.align		4
.L_5385:
        /*00d8*/ 	.byte	0x04, 0x17
        /*00da*/ 	.short	(.L_5387 - .L_5386)
.L_5386:
        /*00dc*/ 	.word	0x00000000
        /*00e0*/ 	.short	0x0008
        /*00e2*/ 	.short	0x0038
        /*00e4*/ 	.byte	0x00, 0xf5, 0x21, 0x00


	//----- nvinfo : EIATTR_KPARAM_INFO
	.align		4
.L_5387:
        /*00e8*/ 	.byte	0x04, 0x17
        /*00ea*/ 	.short	(.L_5389 - .L_5388)
.L_5388:
        /*00ec*/ 	.word	0x00000000
        /*00f0*/ 	.short	0x0007
        /*00f2*/ 	.short	0x0034
        /*00f4*/ 	.byte	0x00, 0xf0, 0x11, 0x00


	//----- nvinfo : EIATTR_KPARAM_INFO
	.align		4
.L_5389:
        /*00f8*/ 	.byte	0x04, 0x17
        /*00fa*/ 	.short	(.L_5391 - .L_5390)
.L_5390:
        /*00fc*/ 	.word	0x00000000
        /*0100*/ 	.short	0x0006
        /*0102*/ 	.short	0x0030
        /*0104*/ 	.byte	0x00, 0xf0, 0x11, 0x00


	//----- nvinfo : EIATTR_KPARAM_INFO
	.align		4
.L_5391:
        /*0108*/ 	.byte	0x04, 0x17
        /*010a*/ 	.short	(.L_5393 - .L_5392)
.L_5392:
        /*010c*/ 	.word	0x00000000
        /*0110*/ 	.short	0x0005
        /*0112*/ 	.short	0x0028
        /*0114*/ 	.byte	0x00, 0xf5, 0x21, 0x00


	//----- nvinfo : EIATTR_KPARAM_INFO
	.align		4
.L_5393:
        /*0118*/ 	.byte	0x04, 0x17
        /*011a*/ 	.short	(.L_5395 - .L_5394)
.L_5394:
        /*011c*/ 	.word	0x00000000
        /*0120*/ 	.short	0x0004
        /*0122*/ 	.short	0x0020
        /*0124*/ 	.byte	0x00, 0xf5, 0x21, 0x00


	//----- nvinfo : EIATTR_KPARAM_INFO
	.align		4
.L_5395:
        /*0128*/ 	.byte	0x04, 0x17
        /*012a*/ 	.short	(.L_5397 - .L_5396)
.L_5396:
        /*012c*/ 	.word	0x00000000
        /*0130*/ 	.short	0x0003
        /*0132*/ 	.short	0x0018
        /*0134*/ 	.byte	0x00, 0xf5, 0x21, 0x00


	//----- nvinfo : EIATTR_KPARAM_INFO
	.align		4
.L_5397:
        /*0138*/ 	.byte	0x04, 0x17
        /*013a*/ 	.short	(.L_5399 - .L_5398)
.L_5398:
        /*013c*/ 	.word	0x00000000
        /*0140*/ 	.short	0x0002
        /*0142*/ 	.short	0x0010
        /*0144*/ 	.byte	0x00, 0xf5, 0x21, 0x00


	//----- nvinfo : EIATTR_KPARAM_INFO
	.align		4
.L_5399:
        /*0148*/ 	.byte	0x04, 0x17
        /*014a*/ 	.short	(.L_5401 - .L_5400)
.L_5400:
        /*014c*/ 	.word	0x00000000
        /*0150*/ 	.short	0x0001
        /*0152*/ 	.short	0x0008
        /*0154*/ 	.byte	0x00, 0xf5, 0x21, 0x00


	//----- nvinfo : EIATTR_KPARAM_INFO
	.align		4
.L_5401:
        /*0158*/ 	.byte	0x04, 0x17
        /*015a*/ 	.short	(.L_5403 - .L_5402)
.L_5402:
        /*015c*/ 	.word	0x00000000
        /*0160*/ 	.short	0x0000
        /*0162*/ 	.short	0x0000
        /*0164*/ 	.byte	0x00, 0xf5, 0x21, 0x00


	//----- nvinfo : EIATTR_SPARSE_MMA_MASK
	.align		4
.L_5403:
        /*0168*/ 	.byte	0x03, 0x50
        /*016a*/ 	.short	0x0000


	//----- nvinfo : EIATTR_MAXREG_COUNT
	.align		4
        /*016c*/ 	.byte	0x03, 0x1b
        /*016e*/ 	.short	0x00ff


	//----- nvinfo : EIATTR_NUM_BARRIERS
	.align		4
        /*0170*/ 	.byte	0x02, 0x4c
        /*0172*/ 	.byte	0x01
	.zero		1


	//----- nvinfo : EIATTR_EXTERNS
	.align		4
        /*0174*/ 	.byte	0x04, 0x0f
        /*0176*/ 	.short	(.L_5405 - .L_5404)


	//   ....[0]....
	.align		4
.L_5404:
        /*0178*/ 	.word	index@(__assertfail)


	//----- nvinfo : EIATTR_MERCURY_ISA_VERSION
	.align		4
.L_5405:
        /*017c*/ 	.byte	0x03, 0x5f
        /*017e*/ 	.short	0x0101


	//----- nvinfo : EIATTR_COOP_GROUP_MASK_REGIDS
	.align		4
        /*0180*/ 	.byte	0x04, 0x29
        /*0182*/ 	.short	(.L_5407 - .L_5406)


	//   ....[0]....
.L_5406:
        /*0184*/ 	.word	0xffffffff


	//   ....[1]....
        /*0188*/ 	.word	0xffffffff


	//   ....[2]....
        /*018c*/ 	.word	0xffffffff


	//   ....[3]....
        /*0190*/ 	.word	0xffffffff


	//   ....[4]....
        /*0194*/ 	.word	0xffffffff


	//   ....[5]....
        /*0198*/ 	.word	0xffffffff


	//   ....[6]....
        /*019c*/ 	.word	0xffffffff


	//   ....[7]....
        /*01a0*/ 	.word	0xffffffff


	//   ....[8]....
        /*01a4*/ 	.word	0xffffffff


	//   ....[9]....
        /*01a8*/ 	.word	0xffffffff


	//   ....[10]....
        /*01ac*/ 	.word	0xffffffff


	//   ....[11]....
        /*01b0*/ 	.word	0xffffffff


	//   ....[12]....
        /*01b4*/ 	.word	0xffffffff


	//   ....[13]....
        /*01b8*/ 	.word	0xffffffff


	//   ....[14]....
        /*01bc*/ 	.word	0x0500000f


	//   ....[15]....
        /*01c0*/ 	.word	0x0500000f


	//   ....[16]....
        /*01c4*/ 	.word	0x0500000f


	//----- nvinfo : EIATTR_COOP_GROUP_INSTR_OFFSETS
	.align		4
.L_5407:
        /*01c8*/ 	.byte	0x04, 0x28
        /*01ca*/ 	.short	(.L_5409 - .L_5408)


	//   ....[0]....
.L_5408:
        /*01cc*/ 	.word	0x000003d0


	//   ....[1]....
        /*01d0*/ 	.word	0x000003f0


	//   ....[2]....
        /*01d4*/ 	.word	0x00000410


	//   ....[3]....
        /*01d8*/ 	.word	0x00000520


	//   ....[4]....
        /*01dc*/ 	.word	0x00000540


	//   ....[5]....
        /*01e0*/ 	.word	0x00000560


	//   ....[6]....
        /*01e4*/ 	.word	0x000013b0


	//   ....[7]....
        /*01e8*/ 	.word	0x000013e0


	//   ....[8]....
        /*01ec*/ 	.word	0x00001400


	//   ....[9]....
        /*01f0*/ 	.word	0x00001420


	//   ....[10]....
        /*01f4*/ 	.word	0x00001440


	//   ....[11]....
        /*01f8*/ 	.word	0x00001490


	//   ....[12]....
        /*01fc*/ 	.word	0x000014b0


	//   ....[13]....
        /*0200*/ 	.word	0x000014d0


	//   ....[14]....
        /*0204*/ 	.word	0x000026c0


	//   ....[15]....
        /*0208*/ 	.word	0x00002720


	//   ....[16]....
        /*020c*/ 	.word	0x00002780


	//----- nvinfo : EIATTR_VRC_CTA_INIT_COUNT
	.align		4
.L_5409:
        /*0210*/ 	.byte	0x02, 0x4a
	.zero		1
	.zero		1


	//----- nvinfo : EIATTR_SYSCALL_OFFSETS
	.align		4
        /*0214*/ 	.byte	0x04, 0x46
        /*0216*/ 	.short	(.L_5411 - .L_5410)


	//   ....[0]....
.L_5410:
        /*0218*/ 	.word	0x00000330


	//----- nvinfo : EIATTR_EXIT_INSTR_OFFSETS
	.align		4
.L_5411:
        /*021c*/ 	.byte	0x04, 0x1c
        /*021e*/ 	.short	(.L_5413 - .L_5412)


	//   ....[0]....
.L_5412:
        /*0220*/ 	.word	0x000000d0


	//   ....[1]....
        /*0224*/ 	.word	0x000024b0


	//   ....[2]....
        /*0228*/ 	.word	0x00002670


	//----- nvinfo : EIATTR_CRS_STACK_SIZE
	.align		4
.L_5413:
        /*022c*/ 	.byte	0x04, 0x1e
        /*022e*/ 	.short	(.L_5415 - .L_5414)
.L_5414:
        /*0230*/ 	.word	0x00000000


	//----- nvinfo : EIATTR_CBANK_PARAM_SIZE
	.align		4
.L_5415:
        /*0234*/ 	.byte	0x03, 0x19
        /*0236*/ 	.short	0x008c


	//----- nvinfo : EIATTR_PARAM_CBANK
	.align		4
        /*0238*/ 	.byte	0x04, 0x0a
        /*023a*/ 	.short	(.L_5417 - .L_5416)
	.align		4
.L_5416:
        /*023c*/ 	.word	index@(.nv.constant0._ZN4vllm25paged_attention_v2_kernelI13__nv_bfloat16hLi256ELi8ELi128ELNS_18Fp8KVCacheDataTypeE2ELb0ELi512EEEvPfS3_PT_PKS4_PKT0_SA_ifPKiSC_iPKfiiiSE_SE_iiiii)
        /*0240*/ 	.short	0x0380
        /*0242*/ 	.short	0x008c


	//----- nvinfo : EIATTR_SW_WAR
	.align		4
.L_5417:
        /*0244*/ 	.byte	0x04, 0x36
        /*0246*/ 	.short	(.L_5419 - .L_5418)
.L_5418:
        /*0248*/ 	.word	0x00000008
.L_5419:


//--------------------- .nv.info._ZN4vllm25paged_attention_v2_kernelI13__nv_bfloat16hLi192ELi8ELi128ELNS_18Fp8KVCacheDataTypeE2ELb0ELi512EEEvPfS3_PT_PKS4_PKT0_SA_ifPKiSC_iPKfiiiSE_SE_iiiii --------------------------
	.section	.nv.info._ZN4vllm25paged_attention_v2_kernelI13__nv_bfloat16hLi192ELi8ELi128ELNS_18Fp8KVCacheDataTypeE2ELb0ELi512EEEvPfS3_PT_PKS4_PKT0_SA_ifPKiSC_iPKfiiiSE_SE_iiiii,"",@"SHT_CUDA_INFO"
	.sectionflags	@""
	.align	4


	//----- nvinfo : EIATTR_CUDA_API_VERSION
	.align		4
        /*0000*/ 	.byte	0x04, 0x37
        /*0002*/ 	.short	(.L_5421 - .L_5420)
.L_5420:
        /*0004*/ 	.word	0x00000082


	//----- nvinfo : EIATTR_KPARAM_INFO
	.align		4
.L_5421:
        /*0008*/ 	.byte	0x04, 0x17
        /*000a*/ 	.short	(.L_5423 - .L_5422)
.L_5422:
        /*000c*/ 	.word	0x00000000
        /*0010*/ 	.short	0x0015
        /*0012*/ 	.short	0x0088
        /*0014*/ 	.byte	0x00, 0xf0, 0x11, 0x00


	//----- nvinfo : EIATTR_KPARAM_INFO
	.align		4
.L_5423:
        /*0018*/ 	.byte	0x04, 0x17
        /*001a*/ 	.short	(.L_5425 - .L_5424)
.L_5424:
        /*001c*/ 	.word	0x00000000
        /*0020*/ 	.short	0x0014
        /*0022*/ 	.short	0x0084
        /*0024*/ 	.byte	0x00, 0xf0, 0x11, 0x00


	//----- nvinfo : EIATTR_KPARAM_INFO
	.align		4
.L_5425:
        /*0028*/ 	.byte	0x04, 0x17
        /*002a*/ 	.short	(.L_5427 - .L_5426)
.L_5426:
        /*002c*/ 	.word	0x00000000
        /*0030*/ 	.short	0x0013
        /*0032*/ 	.short	0x0080
        /*0034*/ 	.byte	0x00, 0xf0, 0x11, 0x00


	//----- nvinfo : EIATTR_KPARAM_INFO
	.align		4
.L_5427:
        /*0038*/ 	.byte	0x04, 0x17
        /*003a*/ 	.short	(.L_5429 - .L_5428)
.L_5428:
        /*003c*/ 	.word	0x00000000
        /*0040*/ 	.short	0x0012
        /*0042*/ 	.short	0x007c
        /*0044*/ 	.byte	0x00, 0xf0, 0x11, 0x00


	//----- nvinfo : EIATTR_KPARAM_INFO
	.align		4
.L_5429:
        /*0048*/ 	.byte	0x04, 0x17
        /*004a*/ 	.short	(.L_5431 - .L_5430)
.L_5430:
        /*004c*/ 	.word	0x00000000
        /*0050*/ 	.short	0x0011
        /*0052*/ 	.short	0x0078
        /*0054*/ 	.byte	0x00, 0xf0, 0x11, 0x00


	//----- nvinfo : EIATTR_KPARAM_INFO
	.align		4
.L_5431:
        /*0058*/ 	.byte	0x04, 0x17
        /*005a*/ 	.short	(.L_5433 - .L_5432)
.L_5432:
        /*005c*/ 	.word	0x00000000
        /*0060*/ 	.short	0x0010
        /*0062*/ 	.short	0x0070
        /*0064*/ 	.byte	0x00, 0xf5, 0x21, 0x00


	//----- nvinfo : EIATTR_KPARAM_INFO
	.align		4
.L_5433:
        /*0068*/ 	.byte	0x04, 0x17
        /*006a*/ 	.short	(.L_5435 - .L_5434)
.L_5434:
        /*006c*/ 	.word	0x00000000
        /*0070*/ 	.short	0x000f
        /*0072*/ 	.short	0x0068
        /*0074*/ 	.byte	0x00, 0xf5, 0x21, 0x00


	//----- nvinfo : EIATTR_KPARAM_INFO
	.align		4
.L_5435:
        /*0078*/ 	.byte	0x04, 0x17
        /*007a*/ 	.short	(.L_5437 - .L_5436)
.L_5436:
        /*007c*/ 	.word	0x00000000
        /*0080*/ 	.short	0x000e
        /*0082*/ 	.short	0x0060
        /*0084*/ 	.byte	0x00, 0xf0, 0x11, 0x00


	//----- nvinfo : EIATTR_KPARAM_INFO
	.align		4
.L_5437:
        /*0088*/ 	.byte	0x04, 0x17
        /*008a*/ 	.short	(.L_5439 - .L_5438)
.L_5438:
        /*008c*/ 	.word	0x00000000
        /*0090*/ 	.short	0x000d
        /*0092*/ 	.short	0x005c
        /*0094*/ 	.byte	0x00, 0xf0, 0x11, 0x00


	//----- nvinfo : EIATTR_KPARAM_INFO
	.align		4
.L_5439:
        /*0098*/ 	.byte	0x04, 0x17
        /*009a*/ 	.short	(.L_5441 - .L_5440)
.L_5440:
        /*009c*/ 	.word	0x00000000
        /*00a0*/ 	.short	0x000c
        /*00a2*/ 	.short	0x0058
        /*00a4*/ 	.byte	0x00, 0xf0, 0x11, 0x00


	//----- nvinfo : EIATTR_KPARAM_INFO
	.align		4
.L_5441:
        /*00a8*/ 	.byte	0x04, 0x17
        /*00aa*/ 	.short	(.L_5443 - .L_5442)
.L_5442:
        /*00ac*/ 	.word	0x00000000
        /*00b0*/ 	.short	0x000b
        /*00b2*/ 	.short	0x0050
        /*00b4*/ 	.byte	0x00, 0xf5, 0x21, 0x00


	//----- nvinfo : EIATTR_KPARAM_INFO
	.align		4
.L_5443:
        /*00b8*/ 	.byte	0x04, 0x17
        /*00ba*/ 	.short	(.L_5445 - .L_5444)
.L_5444:
        /*00bc*/ 	.word	0x00000000
        /*00c0*/ 	.short	0x000a
        /*00c2*/ 	.short	0x0048
        /*00c4*/ 	.byte	0x00, 0xf0, 0x11, 0x00


	//----- nvinfo : EIATTR_KPARAM_INFO
	.align		4
.L_5445:
        /*00c8*/ 	.byte	0x04, 0x17
        /*00ca*/ 	.short	(.L_5447 - .L_5446)
.L_5446:
        /*00cc*/ 	.word	0x00000000
        /*00d0*/ 	.short	0x0009
        /*00d2*/ 	.short	0x0040
        /*00d4*/ 	.byte	0x00, 0xf5, 0x21, 0x00


	//----- nvinfo : EIATTR_KPARAM_INFO
	.align		4
.L_5447:
        /*00d8*/ 	.byte	0x04, 0x17
        /*00da*/ 	.short	(.L_5449 - .L_5448)
.L_5448:
        /*00dc*/ 	.word	0x00000000
        /*00e0*/ 	.short	0x0008
        /*00e2*/ 	.short	0x0038
        /*00e4*/ 	.byte	0x00, 0xf5, 0x21, 0x00


	//----- nvinfo : EIATTR_KPARAM_INFO
	.align		4
.L_5449:
        /*00e8*/ 	.byte	0x04, 0x17
        /*00ea*/ 	.short	(.L_5451 - .L_5450)
.L_5450:
        /*00ec*/ 	.word	0x00000000
        /*00f0*/ 	.short	0x0007
        /*00f2*/ 	.short	0x0034
        /*00f4*/ 	.byte	0x00, 0xf0, 0x11, 0x00


	//----- nvinfo : EIATTR_KPARAM_INFO
	.align		4
.L_5451:
        /*00f8*/ 	.byte	0x04, 0x17
        /*00fa*/ 	.short	(.L_5453 - .L_5452)
.L_5452:
        /*00fc*/ 	.word	0x00000000
        /*0100*/ 	.short	0x0006
        /*0102*/ 	.short	0x0030
        /*0104*/ 	.byte	0x00, 0xf0, 0x11, 0x00


	//----- nvinfo : EIATTR_KPARAM_INFO
	.align		4
.L_5453:
        /*0108*/ 	.byte	0x04, 0x17
        /*010a*/ 	.short	(.L_5455 - .L_5454)
.L_5454:
        /*010c*/ 	.word	0x00000000
        /*0110*/ 	.short	0x0005
        /*0112*/ 	.short	0x0028
        /*0114*/ 	.byte	0x00, 0xf5, 0x21, 0x00


	//----- nvinfo : EIATTR_KPARAM_INFO
	.align		4
.L_5455:
        /*0118*/ 	.byte	0x04, 0x17
        /*011a*/ 	.short	(.L_5457 - .L_5456)
.L_5456:
        /*011c*/ 	.word	0x00000000
        /*0120*/ 	.short	0x0004
        /*0122*/ 	.short	0x0020
        /*0124*/ 	.byte	0x00, 0xf5, 0x21, 0x00


	//----- nvinfo : EIATTR_KPARAM_INFO
	.align		4
.L_5457:
        /*0128*/ 	.byte	0x04, 0x17
        /*012a*/ 	.short	(.L_5459 - .L_5458)
.L_5458:
        /*012c*/ 	.word	0x00000000
        /*0130*/ 	.short	0x0003
        /*0132*/ 	.short	0x0018
        /*0134*/ 	.byte	0x00, 0xf5, 0x21, 0x00


	//----- nvinfo : EIATTR_KPARAM_INFO
	.align		4
.L_5459:
        /*0138*/ 	.byte	0x04, 0x17
        /*013a*/ 	.short	(.L_5461 - .L_5460)
.L_5460:
        /*013c*/ 	.word	0x00000000
        /*0140*/ 	.short	0x0002
        /*0142*/ 	.short	0x0010
        /*0144*/ 	.byte	0x00, 0xf5, 0x21, 0x00


	//----- nvinfo : EIATTR_KPARAM_INFO
	.align		4
.L_5461:
        /*0148*/ 	.byte	0x04, 0x17
        /*014a*/ 	.short	(.L_5463 - .L_5462)
.L_5462:
        /*014c*/ 	.word	0x00000000
        /*0150*/ 	.short	0x0001
        /*0152*/ 	.short	0x0008
        /*0154*/ 	.byte	0x00, 0xf5, 0x21, 0x00


	//----- nvinfo : EIATTR_KPARAM_INFO
	.align		4
.L_5463:
        /*0158*/ 	.byte	0x04, 0x17
        /*015a*/ 	.short	(.L_5465 - .L_5464)
.L_5464:
        /*015c*/ 	.word	0x00000000
        /*0160*/ 	.short	0x0000
        /*0162*/ 	.short	0x0000
        /*0164*/ 	.byte	0x00, 0xf5, 0x21, 0x00


	//----- nvinfo : EIATTR_SPARSE_MMA_MASK
	.align		4
.L_5465:
        /*0168*/ 	.byte	0x03, 0x50
        /*016a*/ 	.short	0x0000


	//----- nvinfo : EIATTR_MAXREG_COUNT
	.align		4
        /*016c*/ 	.byte	0x03, 0x1b
        /*016e*/ 	.short	0x00ff


	//----- nvinfo : EIATTR_NUM_BARRIERS
	.align		4
        /*0170*/ 	.byte	0x02, 0x4c
        /*0172*/ 	.byte	0x01
	.zero		1


	//----- nvinfo : EIATTR_EXTERNS
	.align		4
        /*0174*/ 	.byte	0x04, 0x0f
        /*0176*/ 	.short	(.L_5467 - .L_5466)


	//   ....[0]....
	.align		4
.L_5466:
        /*0178*/ 	.word	index@(__assertfail)


	//----- nvinfo : EIATTR_MERCURY_ISA_VERSION
	.align		4
.L_5467:
        /*017c*/ 	.byte	0x03, 0x5f
        /*017e*/ 	.short	0x0101


	//----- nvinfo : EIATTR_COOP_GROUP_MASK_REGIDS
	.align		4
        /*0180*/ 	.byte	0x04, 0x29
        /*0182*/ 	.short	(.L_5469 - .L_5468)


	//   ....[0]....
.L_5468:
        /*0184*/ 	.word	0xffffffff


	//   ....[1]....
        /*0188*/ 	.word	0xffffffff


	//   ....[2]....
        /*018c*/ 	.word	0xffffffff


	//   ....[3]....
        /*0190*/ 	.word	0xffffffff


	//   ....[4]....
        /*0194*/ 	.word	0xffffffff


	//   ....[5]....
        /*0198*/ 	.word	0xffffffff


	//   ....[6]....
        /*019c*/ 	.word	0xffffffff


	//   ....[7]....
        /*01a0*/ 	.word	0xffffffff


	//   ....[8]....
        /*01a4*/ 	.word	0xffffffff


	//   ....[9]....
        /*01a8*/ 	.word	0xffffffff


	//   ....[10]....
        /*01ac*/ 	.word	0xffffffff


	//   ....[11]....
        /*01b0*/ 	.word	0xffffffff


	//   ....[12]....
        /*01b4*/ 	.word	0xffffffff


	//   ....[13]....
        /*01b8*/ 	.word	0xffffffff


	//   ....[14]....
        /*01bc*/ 	.word	0x0500000f


	//   ....[15]....
        /*01c0*/ 	.word	0x0500000f


	//   ....[16]....
        /*01c4*/ 	.word	0x0500000f


	//----- nvinfo : EIATTR_COOP_GROUP_INSTR_OFFSETS
	.align		4
.L_5469:
        /*01c8*/ 	.byte	0x04, 0x28
        /*01ca*/ 	.short	(.L_5471 - .L_5470)


	//   ....[0]....
.L_5470:
        /*01cc*/ 	.word	0x00000380


	//   ....[1]....
        /*01d0*/ 	.word	0x000003a0


	//   ....[2]....
        /*01d4*/ 	.word	0x000003c0


	//   ....[3]....
        /*01d8*/ 	.word	0x000004c0


	//   ....[4]....
        /*01dc*/ 	.word	0x000004e0


	//   ....[5]....
        /*01e0*/ 	.word	0x00000510


	//   ....[6]....
        /*01e4*/ 	.word	0x00001350


	//   ....[7]....
        /*01e8*/ 	.word	0x00001380


	//   ....[8]....
        /*01ec*/ 	.word	0x000013a0


	//   ....[9]....
        /*01f0*/ 	.word	0x000013c0


	//   ....[10]....
        /*01f4*/ 	.word	0x000013e0


	//   ....[11]....
        /*01f8*/ 	.word	0x00001430


	//   ....[12]....
        /*01fc*/ 	.word	0x00001450


	//   ....[13]....
        /*0200*/ 	.word	0x00001470


	//   ....[14]....
        /*0204*/ 	.word	0x00002450


	//   ....[15]....
        /*0208*/ 	.word	0x000024b0


	//   ....[16]....
        /*020c*/ 	.word	0x00002510


	//----- nvinfo : EIATTR_VRC_CTA_INIT_COUNT
	.align		4
.L_5471:
        /*0210*/ 	.byte	0x02, 0x4a
	.zero		1
	.zero		1


	//----- nvinfo : EIATTR_SYSCALL_OFFSETS
	.align		4
        /*0214*/ 	.byte	0x04, 0x46
        /*0216*/ 	.short	(.L_5473 - .L_5472)


	//   ....[0]....
.L_5472:
        /*0218*/ 	.word	0x000002e0


	//----- nvinfo : EIATTR_EXIT_INSTR_OFFSETS
	.align		4
.L_5473:
        /*021c*/ 	.byte	0x04, 0x1c
        /*021e*/ 	.short	(.L_5475 - .L_5474)


	//   ....[0]....
.L_5474:
        /*0220*/ 	.word	0x000000b0


	//   ....[1]....
        /*0224*/ 	.word	0x00002270


	//   ....[2]....
        /*0228*/ 	.word	0x00002400


	//----- nvinfo : EIATTR_CRS_STACK_SIZE
	.align		4
.L_5475:
        /*022c*/ 	.byte	0x04, 0x1e
        /*022e*/ 	.short	(.L_5477 - .L_5476)
.L_5476:
        /*0230*/ 	.word	0x00000000


	//----- nvinfo : EIATTR_CBANK_PARAM_SIZE
	.align		4
.L_5477:
        /*0234*/ 	.byte	0x03, 0x19
        /*0236*/ 	.short	0x008c


	//----- nvinfo : EIATTR_PARAM_CBANK
	.align		4
        /*0238*/ 	.byte	0x04, 0x0a
        /*023a*/ 	.short	(.L_5479 - .L_5478)
	.align		4
.L_5478:
        /*023c*/ 	.word	index@(.nv.constant0._ZN4vllm25paged_attention_v2_kernelI13__nv_bfloat16hLi192ELi8ELi128ELNS_18Fp8KVCacheDataTypeE2ELb0ELi512EEEvPfS3_PT_PKS4_PKT0_SA_ifPKiSC_iPKfiiiSE_SE_iiiii)
        /*0240*/ 	.short	0x0380
        /*0242*/ 	.short	0x008c


	//----- nvinfo : EIATTR_SW_WAR
	.align		4
.L_5479:
        /*0244*/ 	.byte	0x04, 0x36
        /*0246*/ 	.short	(.L_5481 - .L_5480)
.L_5480:
        /*0248*/ 	.word	0x00000008
.L_5481:


//--------------------- .nv.info._ZN4vllm25paged_attention_v2_kernelI13__nv_bfloat16hLi128ELi8ELi128ELNS_18Fp8KVCacheDataTypeE2ELb0ELi512EEEvPfS3_PT_PKS4_PKT0_SA_ifPKiSC_iPKfiiiSE_SE_iiiii --------------------------
	.section	.nv.info._ZN4vllm25paged_attention_v2_kernelI13__nv_bfloat16hLi128ELi8ELi128ELNS_18Fp8KVCacheDataTypeE2ELb0ELi512EEEvPfS3_PT_PKS4_PKT0_SA_ifPKiSC_iPKfiiiSE_SE_iiiii,"",@"SHT_CUDA_INFO"
	.sectionflags	@""
	.align	4


	//----- nvinfo : EIATTR_CUDA_API_VERSION
	.align		4
        /*0000*/ 	.byte	0x04, 0x37
        /*0002*/ 	.short	(.L_5483 - .L_5482)
.L_5482:
        /*0004*/ 	.word	0x00000082


	//----- nvinfo : EIATTR_KPARAM_INFO
	.align		4
.L_5483:
        /*0008*/ 	.byte	0x04, 0x17
        /*000a*/ 	.short	(.L_5485 - .L_5484)
.L_5484:
        /*000c*/ 	.word	0x00000000
        /*0010*/ 	.short	0x0015
        /*0012*/ 	.short	0x0088
        /*0014*/ 	.byte	0x00, 0xf0, 0x11, 0x00


	//----- nvinfo : EIATTR_KPARAM_INFO
	.align		4
.L_5485:
        /*0018*/ 	.byte	0x04, 0x17
        /*001a*/ 	.short	(.L_5487 - .L_5486)
.L_5486:
        /*001c*/ 	.word	0x00000000
        /*0020*/ 	.short	0x0014
        /*0022*/ 	.short	0x0084
        /*0024*/ 	.byte	0x00, 0xf0, 0x11, 0x00


	//----- nvinfo : EIATTR_KPARAM_INFO
	.align		4
.L_5487:
        /*0028*/ 	.byte	0x04, 0x17
        /*002a*/ 	.short	(.L_5489 - .L_5488)
.L_5488:
        /*002c*/ 	.word	0x00000000
        /*0030*/ 	.short	0x0013
        /*0032*/ 	.short	0x0080
        /*0034*/ 	.byte	0x00, 0xf0, 0x11, 0x00


	//----- nvinfo : EIATTR_KPARAM_INFO
	.align		4
.L_5489:
        /*0038*/ 	.byte	0x04, 0x17
        /*003a*/ 	.short	(.L_5491 - .L_5490)
.L_5490:
        /*003c*/ 	.word	0x00000000
        /*0040*/ 	.short	0x0012
        /*0042*/ 	.short	0x007c
        /*0044*/ 	.byte	0x00, 0xf0, 0x11, 0x00


	//----- nvinfo : EIATTR_KPARAM_INFO
	.align		4
.L_5491:
        /*0048*/ 	.byte	0x04, 0x17
        /*004a*/ 	.short	(.L_5493 - .L_5492)
.L_5492:
        /*004c*/ 	.word	0x00000000
        /*0050*/ 	.short	0x0011
        /*0052*/ 	.short	0x0078
        /*0054*/ 	.byte	0x00, 0xf0, 0x11, 0x00


	//----- nvinfo : EIATTR_KPARAM_INFO
	.align		4
.L_5493:
        /*0058*/ 	.byte	0x04, 0x17
        /*005a*/ 	.short	(.L_5495 - .L_5494)
.L_5494:
        /*005c*/ 	.word	0x00000000
        /*0060*/ 	.short	0x0010
        /*0062*/ 	.short	0x0070
        /*0064*/ 	.byte	0x00, 0xf5, 0x21, 0x00


	//----- nvinfo : EIATTR_KPARAM_INFO
	.align		4
.L_5495:
        /*0068*/ 	.byte	0x04, 0x17
        /*006a*/ 	.short	(.L_5497 - .L_5496)
.L_5496:
        /*006c*/ 	.word	0x00000000
        /*0070*/ 	.short	0x000f
        /*0072*/ 	.short	0x0068
        /*0074*/ 	.byte	0x00, 0xf5, 0x21, 0x00


	//----- nvinfo : EIATTR_KPARAM_INFO
	.align		4
.L_5497:
        /*0078*/ 	.byte	0x04, 0x17
        /*007a*/ 	.short	(.L_5499 - .L_5498)
.L_5498:
        /*007c*/ 	.word	0x00000000
        /*0080*/ 	.short	0x000e
        /*0082*/ 	.short	0x0060
        /*0084*/ 	.byte	0x00, 0xf0, 0x11, 0x00


	//----- nvinfo : EIATTR_KPARAM_INFO
	.align		4
.L_5499:
        /*0088*/ 	.byte	0x04, 0x17
        /*008a*/ 	.short	(.L_5501 - .L_5500)
.L_5500:
        /*008c*/ 	.word	0x00000000
        /*0090*/ 	.short	0x000d
        /*0092*/ 	.short	0x005c
        /*0094*/ 	.byte	0x00, 0xf0, 0x11, 0x00


	//----- nvinfo : EIATTR_KPARAM_INFO
	.align		4
.L_5501:
        /*0098*/ 	.byte	0x04, 0x17
        /*009a*/ 	.short	(.L_5503 - .L_5502)
.L_5502:
        /*009c*/ 	.word	0x00000000
        /*00a0*/ 	.short	0x000c
        /*00a2*/ 	.short	0x0058
        /*00a4*/ 	.byte	0x00, 0xf0, 0x11, 0x00


	//----- nvinfo : EIATTR_KPARAM_INFO
	.align		4
.L_5503:
        /*00a8*/ 	.byte	0x04, 0x17
        /*00aa*/ 	.short	(.L_5505 - .L_5504)
.L_5504:
        /*00ac*/ 	.word	0x00000000
        /*00b0*/ 	.short	0x000b
        /*00b2*/ 	.short	0x0050
        /*00b4*/ 	.byte	0x00, 0xf5, 0x21, 0x00


	//----- nvinfo : EIATTR_KPARAM_INFO
	.align		4
.L_5505:
        /*00b8*/ 	.byte	0x04, 0x17
        /*00ba*/ 	.short	(.L_5507 - .L_5506)
.L_5506:
        /*00bc*/ 	.word	0x00000000
        /*00c0*/ 	.short	0x000a
        /*00c2*/ 	.short	0x0048
        /*00c4*/ 	.byte	0x00, 0xf0, 0x11, 0x00


	//----- nvinfo : EIATTR_KPARAM_INFO
	.align		4
.L_5507:
        /*00c8*/ 	.byte	0x04, 0x17
        /*00ca*/ 	.short	(.L_5509 - .L_5508)
.L_5508:
        /*00cc*/ 	.word	0x00000000
        /*00d0*/ 	.short	0x0009
        /*00d2*/ 	.short	0x0040
        /*00d4*/ 	.byte	0x00, 0xf5, 0x21, 0x00


	//----- nvinfo : EIATTR_KPARAM_INFO
	.align		4
.L_5509:
        /*00d8*/ 	.byte	0x04, 0x17
        /*00da*/ 	.short	(.L_5511 - .L_5510)
.L_5510:
        /*00dc*/ 	.word	0x00000000
        /*00e0*/ 	.short	0x0008
        /*00e2*/ 	.short	0x0038
        /*00e4*/ 	.byte	0x00, 0xf5, 0x21, 0x00


	//----- nvinfo : EIATTR_KPARAM_INFO
	.align		4
.L_5511:
        /*00e8*/ 	.byte	0x04, 0x17
        /*00ea*/ 	.short	(.L_5513 - .L_5512)
.L_5512:
        /*00ec*/ 	.word	0x00000000
        /*00f0*/ 	.short	0x0007
        /*00f2*/ 	.short	0x0034
        /*00f4*/ 	.byte	0x00, 0xf0, 0x11, 0x00


	//----- nvinfo : EIATTR_KPARAM_INFO
	.align		4
.L_5513:
        /*00f8*/ 	.byte	0x04, 0x17
        /*00fa*/ 	.short	(.L_5515 - .L_5514)
.L_5514:
        /*00fc*/ 	.word	0x00000000
        /*0100*/ 	.short	0x0006
        /*0102*/ 	.short	0x0030
        /*0104*/ 	.byte	0x00, 0xf0, 0x11, 0x00


	//----- nvinfo : EIATTR_KPARAM_INFO
	.align		4
.L_5515:
        /*0108*/ 	.byte	0x04, 0x17
        /*010a*/ 	.short	(.L_5517 - .L_5516)
.L_5516:
        /*010c*/ 	.word	0x00000000
        /*0110*/ 	.short	0x0005
        /*0112*/ 	.short	0x0028
        /*0114*/ 	.byte	0x00, 0xf5, 0x21, 0x00


	//----- nvinfo : EIATTR_KPARAM_INFO
	.align		4
.L_5517:
        /*0118*/ 	.byte	0x04, 0x17
        /*011a*/ 	.short	(.L_5519 - .L_5518)
.L_5518:
        /*011c*/ 	.word	0x00000000
        /*0120*/ 	.short	0x0004
        /*0122*/ 	.short	0x0020
        /*0124*/ 	.byte	0x00, 0xf5, 0x21, 0x00


	//----- nvinfo : EIATTR_KPARAM_INFO
	.align		4
.L_5519:
        /*0128*/ 	.byte	0x04, 0x17
        /*012a*/ 	.short	(.L_5521 - .L_5520)
.L_5520:
        /*012c*/ 	.word	0x00000000
        /*0130*/ 	.short	0x0003
        /*0132*/ 	.short	0x0018
        /*0134*/ 	.byte	0x00, 0xf5, 0x21, 0x00


	//----- nvinfo : EIATTR_KPARAM_INFO
	.align		4
.L_5521:
        /*0138*/ 	.byte	0x04, 0x17
        /*013a*/ 	.short	(.L_5523 - .L_5522)
.L_5522:
        /*013c*/ 	.word	0x00000000
        /*0140*/ 	.short	0x0002
        /*0142*/ 	.short	0x0010
        /*0144*/ 	.byte	0x00, 0xf5, 0x21, 0x00


	//----- nvinfo : EIATTR_KPARAM_INFO
	.align		4
.L_5523:
        /*0148*/ 	.byte	0x04, 0x17
        /*014a*/ 	.short	(.L_5525 - .L_5524)
.L_5524:
        /*014c*/ 	.word	0x00000000
        /*0150*/ 	.short	0x0001
        /*0152*/ 	.short	0x0008
        /*0154*/ 	.byte	0x00, 0xf5, 0x21, 0x00


	//----- nvinfo : EIATTR_KPARAM_INFO
	.align		4
.L_5525:
        /*0158*/ 	.byte	0x04, 0x17
        /*015a*/ 	.short	(.L_5527 - .L_5526)
.L_5526:
        /*015c*/ 	.word	0x00000000
        /*0160*/ 	.short	0x0000
        /*0162*/ 	.short	0x0000
        /*0164*/ 	.byte	0x00, 0xf5, 0x21, 0x00


	//----- nvinfo : EIATTR_SPARSE_MMA_MASK
	.align		4
.L_5527:
        /*0168*/ 	.byte	0x03, 0x50
        /*016a*/ 	.short	0x0000


	//----- nvinfo : EIATTR_MAXREG_COUNT
	.align		4
        /*016c*/ 	.byte	0x03, 0x1b
        /*016e*/ 	.short	0x00ff


	//----- nvinfo : EIATTR_NUM_BARRIERS
	.align		4
        /*0170*/ 	.byte	0x02, 0x4c
        /*0172*/ 	.byte	0x01
	.zero		1


	//----- nvinfo : EIATTR_EXTERNS
	.align		4
        /*0174*/ 	.byte	0x04, 0x0f
        /*0176*/ 	.short	(.L_5529 - .L_5528)


	//   ....[0]....
	.align		4
.L_5528:
        /*0178*/ 	.word	index@(__assertfail)


	//----- nvinfo : EIATTR_MERCURY_ISA_VERSION
	.align		4
.L_5529:
        /*017c*/ 	.byte	0x03, 0x5f
        /*017e*/ 	.short	0x0101


	//----- nvinfo : EIATTR_COOP_GROUP_MASK_REGIDS
	.align		4
        /*0180*/ 	.byte	0x04, 0x29
        /*0182*/ 	.short	(.L_5531 - .L_5530)


	//   ....[0]....
.L_5530:
        /*0184*/ 	.word	0xffffffff


	//   ....[1]....
        /*0188*/ 	.word	0xffffffff


	//   ....[2]....
        /*018c*/ 	.word	0xffffffff


	//   ....[3]....
        /*0190*/ 	.word	0xffffffff


	//   ....[4]....
        /*0194*/ 	.word	0xffffffff


	//   ....[5]....
        /*0198*/ 	.word	0xffffffff


	//   ....[6]....
        /*019c*/ 	.word	0xffffffff


	//   ....[7]....
        /*01a0*/ 	.word	0xffffffff


	//   ....[8]....
        /*01a4*/ 	.word	0xffffffff


	//   ....[9]....
        /*01a8*/ 	.word	0xffffffff


	//   ....[10]....
        /*01ac*/ 	.word	0xffffffff


	//   ....[11]....
        /*01b0*/ 	.word	0xffffffff


	//   ....[12]....
        /*01b4*/ 	.word	0xffffffff


	//   ....[13]....
        /*01b8*/ 	.word	0xffffffff


	//   ....[14]....
        /*01bc*/ 	.word	0x0500000f


	//   ....[15]....
        /*01c0*/ 	.word	0x0500000f


	//   ....[16]....
        /*01c4*/ 	.word	0x0500000f


	//----- nvinfo : EIATTR_COOP_GROUP_INSTR_OFFSETS
	.align		4
.L_5531:
        /*01c8*/ 	.byte	0x04, 0x28
        /*01ca*/ 	.short	(.L_5533 - .L_5532)


	//   ....[0]....
.L_5532:
        /*01cc*/ 	.word	0x000003d0


	//   ....[1]....
        /*01d0*/ 	.word	0x000003f0


	//   ....[2]....
        /*01d4*/ 	.word	0x00000410


	//   ....[3]....
        /*01d8*/ 	.word	0x00000520


	//   ....[4]....
        /*01dc*/ 	.word	0x00000540


	//   ....[5]....
        /*01e0*/ 	.word	0x00000560


	//   ....[6]....
        /*01e4*/ 	.word	0x000013b0


	//   ....[7]....
        /*01e8*/ 	.word	0x000013e0


	//   ....[8]....
        /*01ec*/ 	.word	0x00001400


	//   ....[9]....
        /*01f0*/ 	.word	0x00001420


	//   ....[10]....
        /*01f4*/ 	.word	0x00001440


	//   ....[11]....
        /*01f8*/ 	.word	0x00001490


	//   ....[12]....
        /*01fc*/ 	.word	0x000014b0


	//   ....[13]....
        /*0200*/ 	.word	0x000014d0


	//   ....[14]....
        /*0204*/ 	.word	0x00002450


	//   ....[15]....
        /*0208*/ 	.word	0x000024b0


	//   ....[16]....
        /*020c*/ 	.word	0x00002510


	//----- nvinfo : EIATTR_VRC_CTA_INIT_COUNT
	.align		4
.L_5533:
        /*0210*/ 	.byte	0x02, 0x4a
	.zero		1
	.zero		1


	//----- nvinfo : EIATTR_SYSCALL_OFFSETS
	.align		4
        /*0214*/ 	.byte	0x04, 0x46
        /*0216*/ 	.short	(.L_5535 - .L_5534)


	//   ....[0]....
.L_5534:
        /*0218*/ 	.word	0x00000330


	//----- nvinfo : EIATTR_EXIT_INSTR_OFFSETS
	.align		4
.L_5535:
        /*021c*/ 	.byte	0x04, 0x1c
        /*021e*/ 	.short	(.L_5537 - .L_5536)


	//   ....[0]....
.L_5536:
        /*0220*/ 	.word	0x000000d0


	//   ....[1]....
        /*0224*/ 	.word	0x000022c0


	//   ....[2]....
        /*0228*/ 	.word	0x00002400


	//----- nvinfo : EIATTR_CRS_STACK_SIZE
	.align		4
.L_5537:
        /*022c*/ 	.byte	0x04, 0x1e
        /*022e*/ 	.short	(.L_5539 - .L_5538)
.L_5538:
        /*0230*/ 	.word	0x00000000


	//----- nvinfo : EIATTR_CBANK_PARAM_SIZE
	.align		4
.L_5539:
        /*0234*/ 	.byte	0x03, 0x19
        /*0236*/ 	.short	0x008c


	//----- nvinfo : EIATTR_PARAM_CBANK
	.align		4
        /*0238*/ 	.byte	0x04, 0x0a
        /*023a*/ 	.short	(.L_5541 - .L_5540)
	.align		4
.L_5540:
        /*023c*/ 	.word	index@(.nv.constant0._ZN4vllm25paged_attention_v2_kernelI13__nv_bfloat16hLi128ELi8ELi128ELNS_18Fp8KVCacheDataTypeE2ELb0ELi512EEEvPfS3_PT_PKS4_PKT0_SA_ifPKiSC_iPKfiiiSE_SE_iiiii)
        /*0240*/ 	.short	0x0380
        /*0242*/ 	.short	0x008c


	//----- nvinfo : EIATTR_SW_WAR
	.align		4
.L_5541:
        /*0244*/ 	.byte	0x04, 0x36
        /*0246*/ 	.short	(.L_5543 - .L_5542)
.L_5542:
        /*0248*/ 	.word	0x00000008
.L_5543:


//--------------------- .nv.info._ZN4vllm25paged_attention_v2_kernelI13__nv_bfloat16hLi120ELi8ELi128ELNS_18Fp8KVCacheDataTypeE2ELb0ELi512EEEvPfS3_PT_PKS4_PKT0_SA_ifPKiSC_iPKfiiiSE_SE_iiiii --------------------------
	.section	.nv.info._ZN4vllm25paged_attention_v2_kernelI13__nv_bfloat16hLi120ELi8ELi128ELNS_18Fp8KVCacheDataTypeE2ELb0ELi512EEEvPfS3_PT_PKS4_PKT0_SA_ifPKiSC_iPKfiiiSE_SE_iiiii,"",@"SHT_CUDA_INFO"
	.sectionflags	@""
	.align	4


	//----- nvinfo : EIATTR_CUDA_API_VERSION
	.align		4
        /*0000*/ 	.byte	0x04, 0x37
        /*0002*/ 	.short	(.L_5545 - .L_5544)
.L_5544:
        /*0004*/ 	.word	0x00000082


	//----- nvinfo : EIATTR_KPARAM_INFO
	.align		4
.L_5545:
        /*0008*/ 	.byte	0x04, 0x17
        /*000a*/ 	.short	(.L_5547 - .L_5546)
.L_5546:
        /*000c*/ 	.word	0x00000000
        /*0010*/ 	.short	0x0015
        /*0012*/ 	.short	0x0088
        /*0014*/ 	.byte	0x00, 0xf0, 0x11, 0x00


	//----- nvinfo : EIATTR_KPARAM_INFO
	.align		4
.L_5547:
        /*0018*/ 	.byte	0x04, 0x17
        /*001a*/ 	.short	(.L_5549 - .L_5548)
.L_5548:
        /*001c*/ 	.word	0x00000000
        /*0020*/ 	.short	0x0014
        /*0022*/ 	.short	0x0084
        /*0024*/ 	.byte	0x00, 0xf0, 0x11, 0x00


	//----- nvinfo : EIATTR_KPARAM_INFO
	.align		4
.L_5549:
        /*0028*/ 	.byte	0x04, 0x17
        /*002a*/ 	.short	(.L_5551 - .L_5550)
.L_5550:
        /*002c*/ 	.word	0x00000000
        /*0030*/ 	.short	0x0013
        /*0032*/ 	.short	0x0080
        /*0034*/ 	.byte	0x00, 0xf0, 0x11, 0x00


	//----- nvinfo : EIATTR_KPARAM_INFO
	.align		4
.L_5551:
        /*0038*/ 	.byte	0x04, 0x17
        /*003a*/ 	.short	(.L_5553 - .L_5552)
.L_5552:
        /*003c*/ 	.word	0x00000000
        /*0040*/ 	.short	0x0012
        /*0042*/ 	.short	0x007c
        /*0044*/ 	.byte	0x00, 0xf0, 0x11, 0x00


	//----- nvinfo : EIATTR_KPARAM_INFO
	.align		4
.L_5553:
        /*0048*/ 	.byte	0x04, 0x17
        /*004a*/ 	.short	(.L_5555 - .L_5554)
.L_5554:
        /*004c*/ 	.word	0x00000000
        /*0050*/ 	.short	0x0011
        /*0052*/ 	.short	0x0078
        /*0054*/ 	.byte	0x00, 0xf0, 0x11, 0x00


	//----- nvinfo : EIATTR_KPARAM_INFO
	.align		4
.L_5555:
        /*0058*/ 	.byte	0x04, 0x17
        /*005a*/ 	.short	(.L_5557 - .L_5556)
.L_5556:
        /*005c*/ 	.word	0x00000000
        /*0060*/ 	.short	0x0010
        /*0062*/ 	.short	0x0070
        /*0064*/ 	.byte	0x00, 0xf5, 0x21, 0x00


	//----- nvinfo : EIATTR_KPARAM_INFO
	.align		4
.L_5557:
        /*0068*/ 	.byte	0x04, 0x17
        /*006a*/ 	.short	(.L_5559 - .L_5558)
.L_5558:
        /*006c*/ 	.word	0x00000000
        /*0070*/ 	.short	0x000f
        /*0072*/ 	.short	0x0068
        /*0074*/ 	.byte	0x00, 0xf5, 0x21, 0x00


	//----- nvinfo : EIATTR_KPARAM_INFO
	.align		4
.L_5559:
        /*0078*/ 	.byte	0x04, 0x17
        /*007a*/ 	.short	(.L_5561 - .L_5560)
.L_5560:
        /*007c*/ 	.word	0x00000000
        /*0080*/ 	.short	0x000e
        /*0082*/ 	.short	0x0060
        /*0084*/ 	.byte	0x00, 0xf0, 0x11, 0x00


	//----- nvinfo : EIATTR_KPARAM_INFO
	.align		4
.L_5561:
        /*0088*/ 	.byte	0x04, 0x17
        /*008a*/ 	.short	(.L_5563 - .L_5562)
.L_5562:
        /*008c*/ 	.word	0x00000000
        /*0090*/ 	.short	0x000d
        /*0092*/ 	.short	0x005c
        /*0094*/ 	.byte	0x00, 0xf0, 0x11, 0x00


	//----- nvinfo : EIATTR_KPARAM_INFO
	.align		4
.L_5563:
        /*0098*/ 	.byte	0x04, 0x17
        /*009a*/ 	.short	(.L_5565 - .L_5564)
.L_5564:
        /*009c*/ 	.word	0x00000000
        /*00a0*/ 	.short	0x000c
        /*00a2*/ 	.short	0x0058
        /*00a4*/ 	.byte	0x00, 0xf0, 0x11, 0x00


	//----- nvinfo : EIATTR_KPARAM_INFO
	.align		4
.L_5565:
        /*00a8*/ 	.byte	0x04, 0x17
        /*00aa*/ 	.short	(.L_5567 - .L_5566)
.L_5566:
        /*00ac*/ 	.word	0x00000000
        /*00b0*/ 	.short	0x000b
        /*00b2*/ 	.short	0x0050
        /*00b4*/ 	.byte	0x00, 0xf5, 0x21, 0x00


	//----- nvinfo : EIATTR_KPARAM_INFO
	.align		4
.L_5567:
        /*00b8*/ 	.byte	0x04, 0x17
        /*00ba*/ 	.short	(.L_5569 - .L_5568)
.L_5568:
        /*00bc*/ 	.word	0x00000000
        /*00c0*/ 	.short	0x000a
        /*00c2*/ 	.short	0x0048
        /*00c4*/ 	.byte	0x00, 0xf0, 0x11, 0x00


	//----- nvinfo : EIATTR_KPARAM_INFO
	.align		4
.L_5569:
        /*00c8*/ 	.byte	0x04, 0x17
        /*00ca*/ 	.short	(.L_5571 - .L_5570)
.L_5570:
        /*00cc*/ 	.word	0x00000000
        /*00d0*/ 	.short	0x0009
        /*00d2*/ 	.short	0x0040
        /*00d4*/ 	.byte	0x00, 0xf5, 0x21, 0x00


	//----- nvinfo : EIATTR_KPARAM_INFO
	.align		4
.L_5571:
        /*00d8*/ 	.byte	0x04, 0x17
        /*00da*/ 	.short	(.L_5573 - .L_5572)
.L_5572:
        /*00dc*/ 	.word	0x00000000
        /*00e0*/ 	.short	0x0008
        /*00e2*/ 	.short	0x0038
        /*00e4*/ 	.byte	0x00, 0xf5, 0x21, 0x00


	//----- nvinfo : EIATTR_KPARAM_INFO
	.align		4
.L_5573:
        /*00e8*/ 	.byte	0x04, 0x17
        /*00ea*/ 	.short	(.L_5575 - .L_5574)
.L_5574:
        /*00ec*/ 	.word	0x00000000
        /*00f0*/ 	.short	0x0007
        /*00f2*/ 	.short	0x0034
        /*00f4*/ 	.byte	0x00, 0xf0, 0x11, 0x00


	//----- nvinfo : EIATTR_KPARAM_INFO
	.align		4
.L_5575:
        /*00f8*/ 	.byte	0x04, 0x17
        /*00fa*/ 	.short	(.L_5577 - .L_5576)
.L_5576:
        /*00fc*/ 	.word	0x00000000
        /*0100*/ 	.short	0x0006
        /*0102*/ 	.short	0x0030
        /*0104*/ 	.byte	0x00, 0xf0, 0x11, 0x00


	//----- nvinfo : EIATTR_KPARAM_INFO
	.align		4
.L_5577:
        /*0108*/ 	.byte	0x04, 0x17
        /*010a*/ 	.short	(.L_5579 - .L_5578)
.L_5578:
        /*010c*/ 	.word	0x00000000
        /*0110*/ 	.short	0x0005
        /*0112*/ 	.short	0x0028
        /*0114*/ 	.byte	0x00, 0xf5, 0x21, 0x00


	//----- nvinfo : EIATTR_KPARAM_INFO
	.align		4
.L_5579:
        /*0118*/ 	.byte	0x04, 0x17
        /*011a*/ 	.short	(.L_5581 - .L_5580)
.L_5580:
        /*011c*/ 	.word	0x00000000
        /*0120*/ 	.short	0x0004
        /*0122*/ 	.short	0x0020
        /*0124*/ 	.byte	0x00, 0xf5, 0x21, 0x00


	//----- nvinfo : EIATTR_KPARAM_INFO
	.align		4
.L_5581:
        /*0128*/ 	.byte	0x04, 0x17
        /*012a*/ 	.short	(.L_5583 - .L_5582)
.L_5582:
        /*012c*/ 	.word	0x00000000
        /*0130*/ 	.short	0x0003
        /*0132*/ 	.short	0x0018
        /*0134*/ 	.byte	0x00, 0xf5, 0x21, 0x00


	//----- nvinfo : EIATTR_KPARAM_INFO
	.align		4
.L_5583:
        /*0138*/ 	.byte	0x04, 0x17
        /*013a*/ 	.short	(.L_5585 - .L_5584)
.L_5584:
        /*013c*/ 	.word	0x00000000
        /*0140*/ 	.short	0x0002
        /*0142*/ 	.short	0x0010
        /*0144*/ 	.byte	0x00, 0xf5, 0x21, 0x00


	//----- nvinfo : EIATTR_KPARAM_INFO
	.align		4
.L_5585:
        /*0148*/ 	.byte	0x04, 0x17
        /*014a*/ 	.short	(.L_5587 - .L_5586)
.L_5586:
        /*014c*/ 	.word	0x00000000
        /*0150*/ 	.short	0x0001
        /*0152*/ 	.short	0x0008
        /*0154*/ 	.byte	0x00, 0xf5, 0x21, 0x00


	//----- nvinfo : EIATTR_KPARAM_INFO
	.align		4
.L_5587:
        /*0158*/ 	.byte	0x04, 0x17
        /*015a*/ 	.short	(.L_5589 - .L_5588)
.L_5588:
        /*015c*/ 	.word	0x00000000
        /*0160*/ 	.short	0x0000
        /*0162*/ 	.short	0x0000
        /*0164*/ 	.byte	0x00, 0xf5, 0x21, 0x00


	//----- nvinfo : EIATTR_SPARSE_MMA_MASK
	.align		4
.L_5589:
        /*0168*/ 	.byte	0x03, 0x50
        /*016a*/ 	.short	0x0000


	//----- nvinfo : EIATTR_MAXREG_COUNT
	.align		4
        /*016c*/ 	.byte	0x03, 0x1b
        /*016e*/ 	.short	0x00ff


	//----- nvinfo : EIATTR_NUM_BARRIERS
	.align		4
        /*0170*/ 	.byte	0x02, 0x4c
        /*0172*/ 	.byte	0x01
	.zero		1


	//----- nvinfo : EIATTR_EXTERNS
	.align		4
        /*0174*/ 	.byte	0x04, 0x0f
        /*0176*/ 	.short	(.L_5591 - .L_5590)


	//   ....[0]....
	.align		4
.L_5590:
        /*0178*/ 	.word	index@(__assertfail)


	//----- nvinfo : EIATTR_MERCURY_ISA_VERSION
	.align		4
.L_5591:
        /*017c*/ 	.byte	0x03, 0x5f
        /*017e*/ 	.short	0x0101


	//----- nvinfo : EIATTR_COOP_GROUP_MASK_REGIDS
	.align		4
        /*0180*/ 	.byte	0x04, 0x29
        /*0182*/ 	.short	(.L_5593 - .L_5592)


	//   ....[0]....
.L_5592:
        /*0184*/ 	.word	0xffffffff


	//   ....[1]....
        /*0188*/ 	.word	0xffffffff


	//   ....[2]....
        /*018c*/ 	.word	0xffffffff


	//   ....[3]....
        /*0190*/ 	.word	0xffffffff


	//   ....[4]....
        /*0194*/ 	.word	0xffffffff


	//   ....[5]....
        /*0198*/ 	.word	0xffffffff


	//   ....[6]....
        /*019c*/ 	.word	0xffffffff


	//   ....[7]....
        /*01a0*/ 	.word	0xffffffff


	//   ....[8]....
        /*01a4*/ 	.word	0xffffffff


	//   ....[9]....
        /*01a8*/ 	.word	0xffffffff


	//   ....[10]....
        /*01ac*/ 	.word	0xffffffff


	//   ....[11]....
        /*01b0*/ 	.word	0xffffffff


	//   ....[12]....
        /*01b4*/ 	.word	0xffffffff


	//   ....[13]....
        /*01b8*/ 	.word	0xffffffff


	//   ....[14]....
        /*01bc*/ 	.word	0x0500000f


	//   ....[15]....
        /*01c0*/ 	.word	0x0500000f


	//   ....[16]....
        /*01c4*/ 	.word	0x0500000f


	//----- nvinfo : EIATTR_COOP_GROUP_INSTR_OFFSETS
	.align		4
.L_5593:
        /*01c8*/ 	.byte	0x04, 0x28
        /*01ca*/ 	.short	(.L_5595 - .L_5594)


	//   ....[0]....
.L_5594:
        /*01cc*/ 	.word	0x000003d0


	//   ....[1]....
        /*01d0*/ 	.word	0x000003f0


	//   ....[2]....
        /*01d4*/ 	.word	0x00000410


	//   ....[3]....
        /*01d8*/ 	.word	0x00000520


	//   ....[4]....
        /*01dc*/ 	.word	0x00000540


	//   ....[5]....
        /*01e0*/ 	.word	0x00000560


	//   ....[6]....
        /*01e4*/ 	.word	0x000013b0


	//   ....[7]....
        /*01e8*/ 	.word	0x000013e0


	//   ....[8]....
        /*01ec*/ 	.word	0x00001400


	//   ....[9]....
        /*01f0*/ 	.word	0x00001420


	//   ....[10]....
        /*01f4*/ 	.word	0x00001440


	//   ....[11]....
        /*01f8*/ 	.word	0x00001490


	//   ....[12]....
        /*01fc*/ 	.word	0x000014b0


	//   ....[13]....
        /*0200*/ 	.word	0x000014d0


	//   ....[14]....
        /*0204*/ 	.word	0x00002460


	//   ....[15]....
        /*0208*/ 	.word	0x000024c0


	//   ....[16]....
        /*020c*/ 	.word	0x00002520


	//----- nvinfo : EIATTR_VRC_CTA_INIT_COUNT
	.align		4
.L_5595:
        /*0210*/ 	.byte	0x02, 0x4a
	.zero		1
	.zero		1


	//----- nvinfo : EIATTR_SYSCALL_OFFSETS
	.align		4
        /*0214*/ 	.byte	0x04, 0x46
        /*0216*/ 	.short	(.L_5597 - .L_5596)


	//   ....[0]....
.L_5596:
        /*0218*/ 	.word	0x00000330


	//----- nvinfo : EIATTR_EXIT_INSTR_OFFSETS
	.align		4
.L_5597:
        /*021c*/ 	.byte	0x04, 0x1c
        /*021e*/ 	.short	(.L_5599 - .L_5598)


	//   ....[0]....
.L_5598:
        /*0220*/ 	.word	0x000000d0


	//   ....[1]....
        /*0224*/ 	.word	0x000022c0


	//   ....[2]....
        /*0228*/ 	.word	0x000023e0


	//   ....[3]....
        /*022c*/ 	.word	0x00002410


	//----- nvinfo : EIATTR_CRS_STACK_SIZE
	.align		4
.L_5599:
        /*0230*/ 	.byte	0x04, 0x1e
        /*0232*/ 	.short	(.L_5601 - .L_5600)
.L_5600:
        /*0234*/ 	.word	0x00000000


	//----- nvinfo : EIATTR_CBANK_PARAM_SIZE
	.align		4
.L_5601:
        /*0238*/ 	.byte	0x03, 0x19
        /*023a*/ 	.short	0x008c


	//----- nvinfo : EIATTR_PARAM_CBANK
	.align		4
        /*023c*/ 	.byte	0x04, 0x0a
        /*023e*/ 	.short	(.L_5603 - .L_5602)
	.align		4
.L_5602:
        /*0240*/ 	.word	index@(.nv.constant0._ZN4vllm25paged_attention_v2_kernelI13__nv_bfloat16hLi120ELi8ELi128ELNS_18Fp8KVCacheDataTypeE2ELb0ELi512EEEvPfS3_PT_PKS4_PKT0_SA_ifPKiSC_iPKfiiiSE_SE_iiiii)
        /*0244*/ 	.short	0x0380
        /*0246*/ 	.short	0x008c


	//----- nvinfo : EIATTR_SW_WAR
	.align		4
.L_5603:
        /*0248*/ 	.byte	0x04, 0x36
        /*024a*/ 	.short	(.L_5605 - .L_5604)
.L_5604:
        /*024c*/ 	.word	0x00000008
.L_5605:


//--------------------- .nv.info._ZN4vllm25paged_attention_v2_kernelI13__nv_bfloat16hLi112ELi8ELi128ELNS_18Fp8KVCacheDataTypeE2ELb0ELi512EEEvPfS3_PT_PKS4_PKT0_SA_ifPKiSC_iPKfiiiSE_SE_iiiii --------------------------
	.section	.nv.info._ZN4vllm25paged_attention_v2_kernelI13__nv_bfloat16hLi112ELi8ELi128ELNS_18Fp8KVCacheDataTypeE2ELb0ELi512EEEvPfS3_PT_PKS4_PKT0_SA_ifPKiSC_iPKfiiiSE_SE_iiiii,"",@"SHT_CUDA_INFO"
	.sectionflags	@""
	.align	4


	//----- nvinfo : EIATTR_CUDA_API_VERSION
	.align		4
        /*0000*/ 	.byte	0x04, 0x37
        /*0002*/ 	.short	(.L_5607 - .L_5606)
.L_5606:
        /*0004*/ 	.word	0x00000082


	//----- nvinfo : EIATTR_KPARAM_INFO
	.align		4
.L_5607:
        /*0008*/ 	.byte	0x04, 0x17
        /*000a*/ 	.short	(.L_5609 - .L_5608)
.L_5608:
        /*000c*/ 	.word	0x00000000
        /*0010*/ 	.short	0x0015
        /*0012*/ 	.short	0x0088
        /*0014*/ 	.byte	0x00, 0xf0, 0x11, 0x00


	//----- nvinfo : EIATTR_KPARAM_INFO
	.align		4
.L_5609:
        /*0018*/ 	.byte	0x04, 0x17
        /*001a*/ 	.short	(.L_5611 - .L_5610)
.L_5610:
        /*001c*/ 	.word	0x00000000
        /*0020*/ 	.short	0x0014
        /*0022*/ 	.short	0x0084
        /*0024*/ 	.byte	0x00, 0xf0, 0x11, 0x00


	//----- nvinfo : EIATTR_KPARAM_INFO
	.align		4
.L_5611:
        /*0028*/ 	.byte	0x04, 0x17
        /*002a*/ 	.short	(.L_5613 - .L_5612)
.L_5612:
        /*002c*/ 	.word	0x00000000
        /*0030*/ 	.short	0x0013
        /*0032*/ 	.short	0x0080
        /*0034*/ 	.byte	0x00, 0xf0, 0x11, 0x00


	//----- nvinfo : EIATTR_KPARAM_INFO
	.align		4
.L_5613:
        /*0038*/ 	.byte	0x04, 0x17
        /*003a*/ 	.short	(.L_5615 - .L_5614)
.L_5614:
        /*003c*/ 	.word	0x00000000
        /*0040*/ 	.short	0x0012
        /*0042*/ 	.short	0x007c
        /*0044*/ 	.byte	0x00, 0xf0, 0x11, 0x00


	//----- nvinfo : EIATTR_KPARAM_INFO
	.align		4
.L_5615:
        /*0048*/ 	.byte	0x04, 0x17
        /*004a*/ 	.short	(.L_5617 - .L_5616)
.L_5616:
        /*004c*/ 	.word	0x00000000
        /*0050*/ 	.short	0x0011
        /*0052*/ 	.short	0x0078
        /*0054*/ 	.byte	0x00, 0xf0, 0x11, 0x00


	//----- nvinfo : EIATTR_KPARAM_INFO
	.align		4
.L_5617:
        /*0058*/ 	.byte	0x04, 0x17
        /*005a*/ 	.short	(.L_5619 - .L_5618)
.L_5618:
        /*005c*/ 	.word	0x00000000
        /*0060*/ 	.short	0x0010
        /*0062*/ 	.short	0x0070
        /*0064*/ 	.byte	0x00, 0xf5, 0x21, 0x00


	//----- nvinfo : EIATTR_KPARAM_INFO
	.align		4
.L_5619:
        /*0068*/ 	.byte	0x04, 0x17
        /*006a*/ 	.short	(.L_5621 - .L_5620)
.L_5620:
        /*006c*/ 	.word	0x00000000
        /*0070*/ 	.short	0x000f
        /*0072*/ 	.short	0x0068
        /*0074*/ 	.byte	0x00, 0xf5, 0x21, 0x00


	//----- nvinfo : EIATTR_KPARAM_INFO
	.align		4
.L_5621:
        /*0078*/ 	.byte	0x04, 0x17
        /*007a*/ 	.short	(.L_5623 - .L_5622)
.L_5622:
        /*007c*/ 	.word	0x00000000
        /*0080*/ 	.short	0x000e
        /*0082*/ 	.short	0x0060
        /*0084*/ 	.byte	0x00, 0xf0, 0x11, 0x00


	//----- nvinfo : EIATTR_KPARAM_INFO
	.align		4
.L_5623:
        /*0088*/ 	.byte	0x04, 0x17
        /*008a*/ 	.short	(.L_5625 - .L_5624)
.L_5624:
        /*008c*/ 	.word	0x00000000
        /*0090*/ 	.short	0x000d
        /*0092*/ 	.short	0x005c
        /*0094*/ 	.byte	0x00, 0xf0, 0x11, 0x00


	//----- nvinfo : EIATTR_KPARAM_INFO
	.align		4
.L_5625:
        /*0098*/ 	.byte	0x04, 0x17
        /*009a*/ 	.short	(.L_5627 - .L_5626)
.L_5626:
        /*009c*/ 	.word	0x00000000
        /*00a0*/ 	.short	0x000c
        /*00a2*/ 	.short	0x0058
        /*00a4*/ 	.byte	0x00, 0xf0, 0x11, 0x00


	//----- nvinfo : EIATTR_KPARAM_INFO
	.align		4
.L_5627:
        /*00a8*/ 	.byte	0x04, 0x17
        /*00aa*/ 	.short	(.L_5629 - .L_5628)
.L_5628:
        /*00ac*/ 	.word	0x00000000
        /*00b0*/ 	.short	0x000b
        /*00b2*/ 	.short	0x0050
        /*00b4*/ 	.byte	0x00, 0xf5, 0x21, 0x00


	//----- nvinfo : EIATTR_KPARAM_INFO
	.align		4
.L_5629:
        /*00b8*/ 	.byte	0x04, 0x17
        /*00ba*/ 	.short	(.L_5631 - .L_5630)
.L_5630:
        /*00bc*/ 	.word	0x00000000
        /*00c0*/ 	.short	0x000a
        /*00c2*/ 	.short	0x0048
        /*00c4*/ 	.byte	0x00, 0xf0, 0x11, 0x00


	//----- nvinfo : EIATTR_KPARAM_INFO
	.align		4
.L_5631:
        /*00c8*/ 	.byte	0x04, 0x17
        /*00ca*/ 	.short	(.L_5633 - .L_5632)
.L_5632:
        /*00cc*/ 	.word	0x00000000
        /*00d0*/ 	.short	0x0009
        /*00d2*/ 	.short	0x0040
        /*00d4*/ 	.byte	0x00, 0xf5, 0x21, 0x00


	//----- nvinfo : EIATTR_KPARAM_INFO
	.align		4
.L_5633:
        /*00d8*/ 	.byte	0x04, 0x17
        /*00da*/ 	.short	(.L_5635 - .L_5634)
.L_5634:
        /*00dc*/ 	.word	0x00000000
        /*00e0*/ 	.short	0x0008
        /*00e2*/ 	.short	0x0038
        /*00e4*/ 	.byte	0x00, 0xf5, 0x21, 0x00


	//----- nvinfo : EIATTR_KPARAM_INFO
	.align		4
.L_5635:
        /*00e8*/ 	.byte	0x04, 0x17
        /*00ea*/ 	.short	(.L_5637 - .L_5636)
.L_5636:
        /*00ec*/ 	.word	0x00000000
        /*00f0*/ 	.short	0x0007
        /*00f2*/ 	.short	0x0034
        /*00f4*/ 	.byte	0x00, 0xf0, 0x11, 0x00


	//----- nvinfo : EIATTR_KPARAM_INFO
	.align		4
.L_5637:
        /*00f8*/ 	.byte	0x04, 0x17
        /*00fa*/ 	.short	(.L_5639 - .L_5638)
.L_5638:
        /*00fc*/ 	.word	0x00000000
        /*0100*/ 	.short	0x0006
        /*0102*/ 	.short	0x0030
        /*0104*/ 	.byte	0x00, 0xf0, 0x11, 0x00


	//----- nvinfo : EIATTR_KPARAM_INFO
	.align		4
.L_5639:
        /*0108*/ 	.byte	0x04, 0x17
        /*010a*/ 	.short	(.L_5641 - .L_5640)
.L_5640:
        /*010c*/ 	.word	0x00000000
        /*0110*/ 	.short	0x0005
        /*0112*/ 	.short	0x0028
        /*0114*/ 	.byte	0x00, 0xf5, 0x21, 0x00


	//----- nvinfo : EIATTR_KPARAM_INFO
	.align		4
.L_5641:
        /*0118*/ 	.byte	0x04, 0x17
        /*011a*/ 	.short	(.L_5643 - .L_5642)
.L_5642:
        /*011c*/ 	.word	0x00000000
        /*0120*/ 	.short	0x0004
        /*0122*/ 	.short	0x0020
        /*0124*/ 	.byte	0x00, 0xf5, 0x21, 0x00


	//----- nvinfo : EIATTR_KPARAM_INFO
	.align		4
.L_5643:
        /*0128*/ 	.byte	0x04, 0x17
        /*012a*/ 	.short	(.L_5645 - .L_5644)
.L_5644:
        /*012c*/ 	.word	0x00000000
        /*0130*/ 	.short	0x0003
        /*0132*/ 	.short	0x0018
        /*0134*/ 	.byte	0x00, 0xf5, 0x21, 0x00


	//----- nvinfo : EIATTR_KPARAM_INFO
	.align		4
.L_5645:
        /*0138*/ 	.byte	0x04, 0x17
        /*013a*/ 	.short	(.L_5647 - .L_5646)
.L_5646:
        /*013c*/ 	.word	0x00000000
        /*0140*/ 	.short	0x0002
        /*0142*/ 	.short	0x0010
        /*0144*/ 	.byte	0x00, 0xf5, 0x21, 0x00


	//----- nvinfo : EIATTR_KPARAM_INFO
	.align		4
.L_5647:
        /*0148*/ 	.byte	0x04, 0x17
        /*014a*/ 	.short	(.L_5649 - .L_5648)
.L_5648:
        /*014c*/ 	.word	0x00000000
        /*0150*/ 	.short	0x0001
        /*0152*/ 	.short	0x0008
        /*0154*/ 	.byte	0x00, 0xf5, 0x21, 0x00


	//----- nvinfo : EIATTR_KPARAM_INFO
	.align		4
.L_5649:
        /*0158*/ 	.byte	0x04, 0x17
        /*015a*/ 	.short	(.L_5651 - .L_5650)
.L_5650:
        /*015c*/ 	.word	0x00000000
        /*0160*/ 	.short	0x0000
        /*0162*/ 	.short	0x0000
        /*0164*/ 	.byte	0x00, 0xf5, 0x21, 0x00


	//----- nvinfo : EIATTR_SPARSE_MMA_MASK
	.align		4
.L_5651:
        /*0168*/ 	.byte	0x03, 0x50
        /*016a*/ 	.short	0x0000


	//----- nvinfo : EIATTR_MAXREG_COUNT
	.align		4
        /*016c*/ 	.byte	0x03, 0x1b
        /*016e*/ 	.short	0x00ff


	//----- nvinfo : EIATTR_NUM_BARRIERS
	.align		4
        /*0170*/ 	.byte	0x02, 0x4c
        /*0172*/ 	.byte	0x01
	.zero		1


	//----- nvinfo : EIATTR_EXTERNS
	.align		4
        /*0174*/ 	.byte	0x04, 0x0f
        /*0176*/ 	.short	(.L_5653 - .L_5652)


	//   ....[0]....
	.align		4
.L_5652:
        /*0178*/ 	.word	index@(__assertfail)


	//----- nvinfo : EIATTR_MERCURY_ISA_VERSION
	.align		4
.L_5653:
        /*017c*/ 	.byte	0x03, 0x5f
        /*017e*/ 	.short	0x0101


	//----- nvinfo : EIATTR_COOP_GROUP_MASK_REGIDS
	.align		4
        /*0180*/ 	.byte	0x04, 0x29
        /*0182*/ 	.short	(.L_5655 - .L_5654)


	//   ....[0]....
.L_5654:
        /*0184*/ 	.word	0xffffffff


	//   ....[1]....
        /*0188*/ 	.word	0xffffffff


	//   ....[2]....
        /*018c*/ 	.word	0xffffffff


	//   ....[3]....
        /*0190*/ 	.word	0xffffffff


	//   ....[4]....
        /*0194*/ 	.word	0xffffffff


	//   ....[5]....
        /*0198*/ 	.word	0xffffffff


	//   ....[6]....
        /*019c*/ 	.word	0xffffffff


	//   ....[7]....
        /*01a0*/ 	.word	0xffffffff


	//   ....[8]....
        /*01a4*/ 	.word	0xffffffff


	//   ....[9]....
        /*01a8*/ 	.word	0xffffffff


	//   ....[10]....
        /*01ac*/ 	.word	0xffffffff


	//   ....[11]....
        /*01b0*/ 	.word	0xffffffff


	//   ....[12]....
        /*01b4*/ 	.word	0xffffffff


	//   ....[13]....
        /*01b8*/ 	.word	0xffffffff


	//   ....[14]....
        /*01bc*/ 	.word	0x0500000f


	//   ....[15]....
        /*01c0*/ 	.word	0x0500000f


	//   ....[16]....
        /*01c4*/ 	.word	0x0500000f


	//----- nvinfo : EIATTR_COOP_GROUP_INSTR_OFFSETS
	.align		4
.L_5655:
        /*01c8*/ 	.byte	0x04, 0x28
        /*01ca*/ 	.short	(.L_5657 - .L_5656)


	//   ....[0]....
.L_5656:
        /*01cc*/ 	.word	0x000003d0


	//   ....[1]....
        /*01d0*/ 	.word	0x000003f0


	//   ....[2]....
        /*01d4*/ 	.word	0x00000410


	//   ....[3]....
        /*01d8*/ 	.word	0x00000520


	//   ....[4]....
        /*01dc*/ 	.word	0x00000540


	//   ....[5]....
        /*01e0*/ 	.word	0x00000560


	//   ....[6]....
        /*01e4*/ 	.word	0x000013b0


	//   ....[7]....
        /*01e8*/ 	.word	0x000013e0


	//   ....[8]....
        /*01ec*/ 	.word	0x00001400


	//   ....[9]....
        /*01f0*/ 	.word	0x00001420


	//   ....[10]....
        /*01f4*/ 	.word	0x00001440


	//   ....[11]....
        /*01f8*/ 	.word	0x00001490


	//   ....[12]....
        /*01fc*/ 	.word	0x000014b0


	//   ....[13]....
        /*0200*/ 	.word	0x000014d0


	//   ....[14]....
        /*0204*/ 	.word	0x00002460


	//   ....[15]....
        /*0208*/ 	.word	0x000024c0


	//   ....[16]....
        /*020c*/ 	.word	0x00002520


	//----- nvinfo : EIATTR_VRC_CTA_INIT_COUNT
	.align		4
.L_5657:
        /*0210*/ 	.byte	0x02, 0x4a
	.zero		1
	.zero		1


	//----- nvinfo : EIATTR_SYSCALL_OFFSETS
	.align		4
        /*0214*/ 	.byte	0x04, 0x46
        /*0216*/ 	.short	(.L_5659 - .L_5658)


	//   ....[0]....
.L_5658:
        /*0218*/ 	.word	0x00000330


	//----- nvinfo : EIATTR_EXIT_INSTR_OFFSETS
	.align		4
.L_5659:
        /*021c*/ 	.byte	0x04, 0x1c
        /*021e*/ 	.short	(.L_5661 - .L_5660)


	//   ....[0]....
.L_5660:
        /*0220*/ 	.word	0x000000d0


	//   ....[1]....
        /*0224*/ 	.word	0x000022c0


	//   ....[2]....
        /*0228*/ 	.word	0x000023e0


	//   ....[3]....
        /*022c*/ 	.word	0x00002410


	//----- nvinfo : EIATTR_CRS_STACK_SIZE
	.align		4
.L_5661:
        /*0230*/ 	.byte	0x04, 0x1e
        /*0232*/ 	.short	(.L_5663 - .L_5662)
.L_5662:
        /*0234*/ 	.word	0x00000000


	//----- nvinfo : EIATTR_CBANK_PARAM_SIZE
	.align		4
.L_5663:
        /*0238*/ 	.byte	0x03, 0x19
        /*023a*/ 	.short	0x008c


	//----- nvinfo : EIATTR_PARAM_CBANK
	.align		4
        /*023c*/ 	.byte	0x04, 0x0a
        /*023e*/ 	.short	(.L_5665 - .L_5664)
	.align		4
.L_5664:
        /*0240*/ 	.word	index@(.nv.constant0._ZN4vllm25paged_attention_v2_kernelI13__nv_bfloat16hLi112ELi8ELi128ELNS_18Fp8KVCacheDataTypeE2ELb0ELi512EEEvPfS3_PT_PKS4_PKT0_SA_ifPKiSC_iPKfiiiSE_SE_iiiii)
        /*0244*/ 	.short	0x0380
        /*0246*/ 	.short	0x008c


	//----- nvinfo : EIATTR_SW_WAR
	.align		4
.L_5665:
        /*0248*/ 	.byte	0x04, 0x36
        /*024a*/ 	.short	(.L_5667 - .L_5666)
.L_5666:
        /*024c*/ 	.word	0x00000008
.L_5667:


//--------------------- .nv.info._ZN4vllm25paged_attention_v2_kernelI13__nv_bfloat16hLi96ELi8ELi128ELNS_18Fp8KVCacheDataTypeE2ELb0ELi512EEEvPfS3_PT_PKS4_PKT0_SA_ifPKiSC_iPKfiiiSE_SE_iiiii --------------------------
	.section	.nv.info._ZN4vllm25paged_attention_v2_kernelI13__nv_bfloat16hLi96ELi8ELi128ELNS_18Fp8KVCacheDataTypeE2ELb0ELi512EEEvPfS3_PT_PKS4_PKT0_SA_ifPKiSC_iPKfiiiSE_SE_iiiii,"",@"SHT_CUDA_INFO"
	.sectionflags	@""
	.align	4


	//----- nvinfo : EIATTR_CUDA_API_VERSION
	.align		4
        /*0000*/ 	.byte	0x04, 0x37
        /*0002*/ 	.short	(.L_5669 - .L_5668)
.L_5668:
        /*0004*/ 	.word	0x00000082


	//----- nvinfo : EIATTR_KPARAM_INFO
	.align		4
.L_5669:
        /*0008*/ 	.byte	0x04, 0x17
        /*000a*/ 	.short	(.L_5671 - .L_5670)
.L_5670:
        /*000c*/ 	.word	0x00000000
        /*0010*/ 	.short	0x0015
        /*0012*/ 	.short	0x0088
        /*0014*/ 	.byte	0x00, 0xf0, 0x11, 0x00


	//----- nvinfo : EIATTR_KPARAM_INFO
	.align		4
.L_5671:
        /*0018*/ 	.byte	0x04, 0x17
        /*001a*/ 	.short	(.L_5673 - .L_5672)
.L_5672:
        /*001c*/ 	.word	0x00000000
        /*0020*/ 	.short	0x0014
        /*0022*/ 	.short	0x0084
        /*0024*/ 	.byte	0x00, 0xf0, 0x11, 0x00


	//----- nvinfo : EIATTR_KPARAM_INFO
	.align		4
.L_5673:
        /*0028*/ 	.byte	0x04, 0x17
        /*002a*/ 	.short	(.L_5675 - .L_5674)
.L_5674:
        /*002c*/ 	.word	0x00000000
        /*0030*/ 	.short	0x0013
        /*0032*/ 	.short	0x0080
        /*0034*/ 	.byte	0x00, 0xf0, 0x11, 0x00


	//----- nvinfo : EIATTR_KPARAM_INFO
	.align		4
.L_5675:
        /*0038*/ 	.byte	0x04, 0x17
        /*003a*/ 	.short	(.L_5677 - .L_5676)
.L_5676:
        /*003c*/ 	.word	0x00000000
        /*0040*/ 	.short	0x0012
        /*0042*/ 	.short	0x007c
        /*0044*/ 	.byte	0x00, 0xf0, 0x11, 0x00


	//----- nvinfo : EIATTR_KPARAM_INFO
	.align		4
.L_5677:
        /*0048*/ 	.byte	0x04, 0x17
        /*004a*/ 	.short	(.L_5679 - .L_5678)
.L_5678:
        /*004c*/ 	.word	0x00000000
        /*0050*/ 	.short	0x0011
        /*0052*/ 	.short	0x0078
        /*0054*/ 	.byte	0x00, 0xf0, 0x11, 0x00


	//----- nvinfo : EIATTR_KPARAM_INFO
	.align		4
.L_5679:
        /*0058*/ 	.byte	0x04, 0x17
        /*005a*/ 	.short	(.L_5681 - .L_5680)
.L_5680:
        /*005c*/ 	.word	0x00000000
        /*0060*/ 	.short	0x0010
        /*0062*/ 	.short	0x0070
        /*0064*/ 	.byte	0x00, 0xf5, 0x21, 0x00


	//----- nvinfo : EIATTR_KPARAM_INFO
	.align		4
.L_5681:
        /*0068*/ 	.byte	0x04, 0x17
        /*006a*/ 	.short	(.L_5683 - .L_5682)
.L_5682:
        /*006c*/ 	.word	0x00000000
        /*0070*/ 	.short	0x000f
        /*0072*/ 	.short	0x0068
        /*0074*/ 	.byte	0x00, 0xf5, 0x21, 0x00


	//----- nvinfo : EIATTR_KPARAM_INFO
	.align		4
.L_5683:
        /*0078*/ 	.byte	0x04, 0x17
        /*007a*/ 	.short	(.L_5685 - .L_5684)
.L_5684:
        /*007c*/ 	.word	0x00000000
        /*0080*/ 	.short	0x000e
        /*0082*/ 	.short	0x0060
        /*0084*/ 	.byte	0x00, 0xf0, 0x11, 0x00


	//----- nvinfo : EIATTR_KPARAM_INFO
	.align		4
.L_5685:
        /*0088*/ 	.byte	0x04, 0x17
        /*008a*/ 	.short	(.L_5687 - .L_5686)
.L_5686:
        /*008c*/ 	.word	0x00000000
        /*0090*/ 	.short	0x000d
        /*0092*/ 	.short	0x005c
        /*0094*/ 	.byte	0x00, 0xf0, 0x11, 0x00


	//----- nvinfo : EIATTR_KPARAM_INFO
	.align		4
.L_5687:
        /*0098*/ 	.byte	0x04, 0x17
        /*009a*/ 	.short	(.L_5689 - .L_5688)
.L_5688:
        /*009c*/ 	.word	0x00000000
        /*00a0*/ 	.short	0x000c
        /*00a2*/ 	.short	0x0058
        /*00a4*/ 	.byte	0x00, 0xf0, 0x11, 0x00


	//----- nvinfo : EIATTR_KPARAM_INFO
	.align		4
.L_5689:
        /*00a8*/ 	.byte	0x04, 0x17
        /*00aa*/ 	.short	(.L_5691 - .L_5690)
.L_5690:
        /*00ac*/ 	.word	0x00000000
        /*00b0*/ 	.short	0x000b
        /*00b2*/ 	.short	0x0050
        /*00b4*/ 	.byte	0x00, 0xf5, 0x21, 0x00


	//----- nvinfo : EIATTR_KPARAM_INFO
	.align		4
.L_5691:
        /*00b8*/ 	.byte	0x04, 0x17
        /*00ba*/ 	.short	(.L_5693 - .L_5692)
.L_5692:
        /*00bc*/ 	.word	0x00000000
        /*00c0*/ 	.short	0x000a
        /*00c2*/ 	.short	0x0048
        /*00c4*/ 	.byte	0x00, 0xf0, 0x11, 0x00


	//----- nvinfo : EIATTR_KPARAM_INFO
	.align		4
.L_5693:
        /*00c8*/ 	.byte	0x04, 0x17
        /*00ca*/ 	.short	(.L_5695 - .L_5694)
.L_5694:
        /*00cc*/ 	.word	0x00000000
        /*00d0*/ 	.short	0x0009
        /*00d2*/ 	.short	0x0040
        /*00d4*/ 	.byte	0x00, 0xf5, 0x21, 0x00


	//----- nvinfo : EIATTR_KPARAM_INFO
	.align		4
.L_5695:
        /*00d8*/ 	.byte	0x04, 0x17
        /*00da*/ 	.short	(.L_5697 - .L_5696)
.L_5696:
        /*00dc*/ 	.word	0x00000000
        /*00e0*/ 	.short	0x0008
        /*00e2*/ 	.short	0x0038
        /*00e4*/ 	.byte	0x00, 0xf5, 0x21, 0x00


	//----- nvinfo : EIATTR_KPARAM_INFO
	.align		4
.L_5697:
        /*00e8*/ 	.byte	0x04, 0x17
        /*00ea*/ 	.short	(.L_5699 - .L_5698)
.L_5698:
        /*00ec*/ 	.word	0x00000000
        /*00f0*/ 	.short	0x0007
        /*00f2*/ 	.short	0x0034
        /*00f4*/ 	.byte	0x00, 0xf0, 0x11, 0x00


	//----- nvinfo : EIATTR_KPARAM_INFO
	.align		4
.L_5699:
        /*00f8*/ 	.byte	0x04, 0x17
        /*00fa*/ 	.short	(.L_5701 - .L_5700)
.L_5700:
        /*00fc*/ 	.word	0x00000000
        /*0100*/ 	.short	0x0006
        /*0102*/ 	.short	0x0030
        /*0104*/ 	.byte	0x00, 0xf0, 0x11, 0x00


	//----- nvinfo : EIATTR_KPARAM_INFO
	.align		4
.L_5701:
        /*0108*/ 	.byte	0x04, 0x17
        /*010a*/ 	.short	(.L_5703 - .L_5702)
.L_5702:
        /*010c*/ 	.word	0x00000000
        /*0110*/ 	.short	0x0005
        /*0112*/ 	.short	0x0028
        /*0114*/ 	.byte	0x00, 0xf5, 0x21, 0x00


	//----- nvinfo : EIATTR_KPARAM_INFO
	.align		4
.L_5703:
        /*0118*/ 	.byte	0x04, 0x17
        /*011a*/ 	.short	(.L_5705 - .L_5704)
.L_5704:
        /*011c*/ 	.word	0x00000000
        /*0120*/ 	.short	0x0004
        /*0122*/ 	.short	0x0020
        /*0124*/ 	.byte	0x00, 0xf5, 0x21, 0x00


	//----- nvinfo : EIATTR_KPARAM_INFO
	.align		4
.L_5705:
        /*0128*/ 	.byte	0x04, 0x17
        /*012a*/ 	.short	(.L_5707 - .L_5706)
.L_5706:
        /*012c*/ 	.word	0x00000000
        /*0130*/ 	.short	0x0003
        /*0132*/ 	.short	0x0018
        /*0134*/ 	.byte	0x00, 0xf5, 0x21, 0x00


	//----- nvinfo : EIATTR_KPARAM_INFO
	.align		4
.L_5707:
        /*0138*/ 	.byte	0x04, 0x17
        /*013a*/ 	.short	(.L_5709 - .L_5708)
.L_5708:
        /*013c*/ 	.word	0x00000000
        /*0140*/ 	.short	0x0002
        /*0142*/ 	.short	0x0010
        /*0144*/ 	.byte	0x00, 0xf5, 0x21, 0x00


	//----- nvinfo : EIATTR_KPARAM_INFO
	.align		4
.L_5709:
        /*0148*/ 	.byte	0x04, 0x17
        /*014a*/ 	.short	(.L_5711 - .L_5710)
.L_5710:
        /*014c*/ 	.word	0x00000000
        /*0150*/ 	.short	0x0001
        /*0152*/ 	.short	0x0008
        /*0154*/ 	.byte	0x00, 0xf5, 0x21, 0x00


	//----- nvinfo : EIATTR_KPARAM_INFO
	.align		4
.L_5711:
        /*0158*/ 	.byte	0x04, 0x17
        /*015a*/ 	.short	(.L_5713 - .L_5712)
.L_5712:
        /*015c*/ 	.word	0x00000000
        /*0160*/ 	.short	0x0000
        /*0162*/ 	.short	0x0000
        /*0164*/ 	.byte	0x00, 0xf5, 0x21, 0x00


	//----- nvinfo : EIATTR_SPARSE_MMA_MASK
	.align		4
.L_5713:
        /*0168*/ 	.byte	0x03, 0x50
        /*016a*/ 	.short	0x0000


	//----- nvinfo : EIATTR_MAXREG_COUNT
	.align		4
        /*016c*/ 	.byte	0x03, 0x1b
        /*016e*/ 	.short	0x00ff


	//----- nvinfo : EIATTR_NUM_BARRIERS
	.align		4
        /*0170*/ 	.byte	0x02, 0x4c
        /*0172*/ 	.byte	0x01
	.zero		1


	//----- nvinfo : EIATTR_EXTERNS
	.align		4
        /*0174*/ 	.byte	0x04, 0x0f
        /*0176*/ 	.short	(.L_5715 - .L_5714)


	//   ....[0]....
	.align		4
.L_5714:
        /*0178*/ 	.word	index@(__assertfail)


	//----- nvinfo : EIATTR_MERCURY_ISA_VERSION
	.align		4
.L_5715:
        /*017c*/ 	.byte	0x03, 0x5f
        /*017e*/ 	.short	0x0101


	//----- nvinfo : EIATTR_COOP_GROUP_MASK_REGIDS
	.align		4
        /*0180*/ 	.byte	0x04, 0x29
        /*0182*/ 	.short	(.L_5717 - .L_5716)


	//   ....[0]....
.L_5716:
        /*0184*/ 	.word	0xffffffff


	//   ....[1]....
        /*0188*/ 	.word	0xffffffff


	//   ....[2]....
        /*018c*/ 	.word	0xffffffff


	//   ....[3]....
        /*0190*/ 	.word	0xffffffff


	//   ....[4]....
        /*0194*/ 	.word	0xffffffff


	//   ....[5]....
        /*0198*/ 	.word	0xffffffff


	//   ....[6]....
        /*019c*/ 	.word	0xffffffff


	//   ....[7]....
        /*01a0*/ 	.word	0xffffffff


	//   ....[8]....
        /*01a4*/ 	.word	0xffffffff


	//   ....[9]....
        /*01a8*/ 	.word	0xffffffff


	//   ....[10]....
        /*01ac*/ 	.word	0xffffffff


	//   ....[11]....
        /*01b0*/ 	.word	0xffffffff


	//   ....[12]....
        /*01b4*/ 	.word	0xffffffff


	//   ....[13]....
        /*01b8*/ 	.word	0xffffffff


	//   ....[14]....
        /*01bc*/ 	.word	0x0500000f


	//   ....[15]....
        /*01c0*/ 	.word	0x0500000f


	//   ....[16]....
        /*01c4*/ 	.word	0x0500000f


	//----- nvinfo : EIATTR_COOP_GROUP_INSTR_OFFSETS
	.align		4
.L_5717:
        /*01c8*/ 	.byte	0x04, 0x28
        /*01ca*/ 	.short	(.L_5719 - .L_5718)


	//   ....[0]....
.L_5718:
        /*01cc*/ 	.word	0x00000380


	//   ....[1]....
        /*01d0*/ 	.word	0x000003a0


	//   ....[2]....
        /*01d4*/ 	.word	0x000003c0


	//   ....[3]....
        /*01d8*/ 	.word	0x000004c0


	//   ....[4]....
        /*01dc*/ 	.word	0x000004e0


	//   ....[5]....
        /*01e0*/ 	.word	0x00000510


	//   ....[6]....
        /*01e4*/ 	.word	0x00001350


	//   ....[7]....
        /*01e8*/ 	.word	0x00001380


	//   ....[8]....
        /*01ec*/ 	.word	0x000013a0


	//   ....[9]....
        /*01f0*/ 	.word	0x000013c0


	//   ....[10]....
        /*01f4*/ 	.word	0x000013e0


	//   ....[11]....
        /*01f8*/ 	.word	0x00001430


	//   ....[12]....
        /*01fc*/ 	.word	0x00001450


	//   ....[13]....
        /*0200*/ 	.word	0x00001470


	//   ....[14]....
        /*0204*/ 	.word	0x00002260


	//   ....[15]....
        /*0208*/ 	.word	0x000022c0


	//   ....[16]....
        /*020c*/ 	.word	0x00002320


	//----- nvinfo : EIATTR_VRC_CTA_INIT_COUNT
	.align		4
.L_5719:
        /*0210*/ 	.byte	0x02, 0x4a
	.zero		1
	.zero		1


	//----- nvinfo : EIATTR_SYSCALL_OFFSETS
	.align		4
        /*0214*/ 	.byte	0x04, 0x46
        /*0216*/ 	.short	(.L_5721 - .L_5720)


	//   ....[0]....
.L_5720:
        /*0218*/ 	.word	0x000002e0


	//----- nvinfo : EIATTR_EXIT_INSTR_OFFSETS
	.align		4
.L_5721:
        /*021c*/ 	.byte	0x04, 0x1c
        /*021e*/ 	.short	(.L_5723 - .L_5722)


	//   ....[0]....
.L_5722:
        /*0220*/ 	.word	0x000000b0


	//   ....[1]....
        /*0224*/ 	.word	0x000020b0


	//   ....[2]....
        /*0228*/ 	.word	0x00002210


	//----- nvinfo : EIATTR_CRS_STACK_SIZE
	.align		4
.L_5723:
        /*022c*/ 	.byte	0x04, 0x1e
        /*022e*/ 	.short	(.L_5725 - .L_5724)
.L_5724:
        /*0230*/ 	.word	0x00000000


	//----- nvinfo : EIATTR_CBANK_PARAM_SIZE
	.align		4
.L_5725:
        /*0234*/ 	.byte	0x03, 0x19
        /*0236*/ 	.short	0x008c


	//----- nvinfo : EIATTR_PARAM_CBANK
	.align		4
        /*0238*/ 	.byte	0x04, 0x0a
        /*023a*/ 	.short	(.L_5727 - .L_5726)
	.align		4
.L_5726:
        /*023c*/ 	.word	index@(.nv.constant0._ZN4vllm25paged_attention_v2_kernelI13__nv_bfloat16hLi96ELi8ELi128ELNS_18Fp8KVCacheDataTypeE2ELb0ELi512EEEvPfS3_PT_PKS4_PKT0_SA_ifPKiSC_iPKfiiiSE_SE_iiiii)
        /*0240*/ 	.short	0x0380
        /*0242*/ 	.short	0x008c


	//----- nvinfo : EIATTR_SW_WAR
	.align		4
.L_5727:
        /*0244*/ 	.byte	0x04, 0x36
        /*0246*/ 	.short	(.L_5729 - .L_5728)
.L_5728:
        /*0248*/ 	.word	0x00000008
.L_5729:


//--------------------- .nv.info._ZN4vllm25paged_attention_v2_kernelI13__nv_bfloat16hLi80ELi8ELi128ELNS_18Fp8KVCacheDataTypeE2ELb0ELi512EEEvPfS3_PT_PKS4_PKT0_SA_ifPKiSC_iPKfiiiSE_SE_iiiii --------------------------
	.section	.nv.info._ZN4vllm25paged_attention_v2_kernelI13__nv_bfloat16hLi80ELi8ELi128ELNS_18Fp8KVCacheDataTypeE2ELb0ELi512EEEvPfS3_PT_PKS4_PKT0_SA_ifPKiSC_iPKfiiiSE_SE_iiiii,"",@"SHT_CUDA_INFO"
	.sectionflags	@""
	.align	4


	//----- nvinfo : EIATTR_CUDA_API_VERSION
	.align		4
        /*0000*/ 	.byte	0x04, 0x37
        /*0002*/ 	.short	(.L_5731 - .L_5730)
.L_5730:
        /*0004*/ 	.word	0x00000082


	//----- nvinfo : EIATTR_KPARAM_INFO
	.align		4
.L_5731:
        /*0008*/ 	.byte	0x04, 0x17
        /*000a*/ 	.short	(.L_5733 - .L_5732)
.L_5732:
        /*000c*/ 	.word	0x00000000
        /*0010*/ 	.short	0x0015
        /*0012*/ 	.short	0x0088
        /*0014*/ 	.byte	0x00, 0xf0, 0x11, 0x00


	//----- nvinfo : EIATTR_KPARAM_INFO
	.align		4
.L_5733:
        /*0018*/ 	.byte	0x04, 0x17
        /*001a*/ 	.short	(.L_5735 - .L_5734)
.L_5734:
        /*001c*/ 	.word	0x00000000
        /*0020*/ 	.short	0x0014
        /*0022*/ 	.short	0x0084
        /*0024*/ 	.byte	0x00, 0xf0, 0x11, 0x00


	//----- nvinfo : EIATTR_KPARAM_INFO
	.align		4
.L_5735:
        /*0028*/ 	.byte	0x04, 0x17
        /*002a*/ 	.short	(.L_5737 - .L_5736)
.L_5736:
        /*002c*/ 	.word	0x00000000
        /*0030*/ 	.short	0x0013
        /*0032*/ 	.short	0x0080
        /*0034*/ 	.byte	0x00, 0xf0, 0x11, 0x00


	//----- nvinfo : EIATTR_KPARAM_INFO
	.align		4
.L_5737:
        /*0038*/ 	.byte	0x04, 0x17
        /*003a*/ 	.short	(.L_5739 - .L_5738)
.L_5738:
        /*003c*/ 	.word	0x00000000
        /*0040*/ 	.short	0x0012
        /*0042*/ 	.short	0x007c
        /*0044*/ 	.byte	0x00, 0xf0, 0x11, 0x00


	//----- nvinfo : EIATTR_KPARAM_INFO
	.align		4
.L_5739:
        /*0048*/ 	.byte	0x04, 0x17
        /*004a*/ 	.short	(.L_5741 - .L_5740)
.L_5740:
        /*004c*/ 	.word	0x00000000
        /*0050*/ 	.short	0x0011
        /*0052*/ 	.short	0x0078
        /*0054*/ 	.byte	0x00, 0xf0, 0x11, 0x00


	//----- nvinfo : EIATTR_KPARAM_INFO
	.align		4
.L_5741:
        /*0058*/ 	.byte	0x04, 0x17
        /*005a*/ 	.short	(.L_5743 - .L_5742)
.L_5742:
        /*005c*/ 	.word	0x00000000
        /*0060*/ 	.short	0x0010
        /*0062*/ 	.short	0x0070
        /*0064*/ 	.byte	0x00, 0xf5, 0x21, 0x00


	//----- nvinfo : EIATTR_KPARAM_INFO
	.align		4
.L_5743:
        /*0068*/ 	.byte	0x04, 0x17
        /*006a*/ 	.short	(.L_5745 - .L_5744)
.L_5744:
        /*006c*/ 	.word	0x00000000
        /*0070*/ 	.short	0x000f
        /*0072*/ 	.short	0x0068
        /*0074*/ 	.byte	0x00, 0xf5, 0x21, 0x00


	//----- nvinfo : EIATTR_KPARAM_INFO
	.align		4
.L_5745:
        /*0078*/ 	.byte	0x04, 0x17
        /*007a*/ 	.short	(.L_5747 - .L_5746)
.L_5746:
        /*007c*/ 	.word	0x00000000
        /*0080*/ 	.short	0x000e
        /*0082*/ 	.short	0x0060
        /*0084*/ 	.byte	0x00, 0xf0, 0x11, 0x00


	//----- nvinfo : EIATTR_KPARAM_INFO
	.align		4
.L_5747:
        /*0088*/ 	.byte	0x04, 0x17
        /*008a*/ 	.short	(.L_5749 - .L_5748)
.L_5748:
        /*008c*/ 	.word	0x00000000
        /*0090*/ 	.short	0x000d
        /*0092*/ 	.short	0x005c
        /*0094*/ 	.byte	0x00, 0xf0, 0x11, 0x00


	//----- nvinfo : EIATTR_KPARAM_INFO
	.align		4
.L_5749:
        /*0098*/ 	.byte	0x04, 0x17
        /*009a*/ 	.short	(.L_5751 - .L_5750)
.L_5750:
        /*009c*/ 	.word	0x00000000
        /*00a0*/ 	.short	0x000c
        /*00a2*/ 	.short	0x0058
        /*00a4*/ 	.byte	0x00, 0xf0, 0x11, 0x00


	//----- nvinfo : EIATTR_KPARAM_INFO
	.align		4
.L_5751:
        /*00a8*/ 	.byte	0x04, 0x17
        /*00aa*/ 	.short	(.L_5753 - .L_5752)
.L_5752:
        /*00ac*/ 	.word	0x00000000
        /*00b0*/ 	.short	0x000b
        /*00b2*/ 	.short	0x0050
        /*00b4*/ 	.byte	0x00, 0xf5, 0x21, 0x00


	//----- nvinfo : EIATTR_KPARAM_INFO
	.align		4
.L_5753:
        /*00b8*/ 	.byte	0x04, 0x17
        /*00ba*/ 	.short	(.L_5755 - .L_5754)
.L_5754:
        /*00bc*/ 	.word	0x00000000
        /*00c0*/ 	.short	0x000a
        /*00c2*/ 	.short	0x0048
        /*00c4*/ 	.byte	0x00, 0xf0, 0x11, 0x00


	//----- nvinfo : EIATTR_KPARAM_INFO
	.align		4
.L_5755:
        /*00c8*/ 	.byte	0x04, 0x17
        /*00ca*/ 	.short	(.L_5757 - .L_5756)
.L_5756:
        /*00cc*/ 	.word	0x00000000
        /*00d0*/ 	.short	0x0009
        /*00d2*/ 	.short	0x0040
        /*00d4*/ 	.byte	0x00, 0xf5, 0x21, 0x00


	//----- nvinfo : EIATTR_KPARAM_INFO
	.align		4
.L_5757:
        /*00d8*/ 	.byte	0x04, 0x17
        /*00da*/ 	.short	(.L_5759 - .L_5758)
.L_5758:
        /*00dc*/ 	.word	0x00000000
        /*00e0*/ 	.short	0x0008
        /*00e2*/ 	.short	0x0038
        /*00e4*/ 	.byte	0x00, 0xf5, 0x21, 0x00


	//----- nvinfo : EIATTR_KPARAM_INFO
	.align		4
.L_5759:
        /*00e8*/ 	.byte	0x04, 0x17
        /*00ea*/ 	.short	(.L_5761 - .L_5760)
.L_5760:
        /*00ec*/ 	.word	0x00000000
        /*00f0*/ 	.short	0x0007
        /*00f2*/ 	.short	0x0034
        /*00f4*/ 	.byte	0x00, 0xf0, 0x11, 0x00


	//----- nvinfo : EIATTR_KPARAM_INFO
	.align		4
.L_5761:
        /*00f8*/ 	.byte	0x04, 0x17
        /*00fa*/ 	.short	(.L_5763 - .L_5762)
.L_5762:
        /*00fc*/ 	.word	0x00000000
        /*0100*/ 	.short	0x0006
        /*0102*/ 	.short	0x0030
        /*0104*/ 	.byte	0x00, 0xf0, 0x11, 0x00


	//----- nvinfo : EIATTR_KPARAM_INFO
	.align		4
.L_5763:
        /*0108*/ 	.byte	0x04, 0x17
        /*010a*/ 	.short	(.L_5765 - .L_5764)
.L_5764:
        /*010c*/ 	.word	0x00000000
        /*0110*/ 	.short	0x0005
        /*0112*/ 	.short	0x0028
        /*0114*/ 	.byte	0x00, 0xf5, 0x21, 0x00


	//----- nvinfo : EIATTR_KPARAM_INFO
	.align		4
.L_5765:
        /*0118*/ 	.byte	0x04, 0x17
        /*011a*/ 	.short	(.L_5767 - .L_5766)
.L_5766:
        /*011c*/ 	.word	0x00000000
        /*0120*/ 	.short	0x0004
        /*0122*/ 	.short	0x0020
        /*0124*/ 	.byte	0x00, 0xf5, 0x21, 0x00


	//----- nvinfo : EIATTR_KPARAM_INFO
	.align		4
.L_5767:
        /*0128*/ 	.byte	0x04, 0x17
        /*012a*/ 	.short	(.L_5769 - .L_5768)
.L_5768:
        /*012c*/ 	.word	0x00000000
        /*0130*/ 	.short	0x0003
        /*0132*/ 	.short	0x0018
        /*0134*/ 	.byte	0x00, 0xf5, 0x21, 0x00


	//----- nvinfo : EIATTR_KPARAM_INFO
	.align		4
.L_5769:
        /*0138*/ 	.byte	0x04, 0x17
        /*013a*/ 	.short	(.L_5771 - .L_5770)
.L_5770:
        /*013c*/ 	.word	0x00000000
        /*0140*/ 	.short	0x0002
        /*0142*/ 	.short	0x0010
        /*0144*/ 	.byte	0x00, 0xf5, 0x21, 0x00


	//----- nvinfo : EIATTR_KPARAM_INFO
	.align		4
.L_5771:
        /*0148*/ 	.byte	0x04, 0x17
        /*014a*/ 	.short	(.L_5773 - .L_5772)
.L_5772:
        /*014c*/ 	.word	0x00000000
        /*0150*/ 	.short	0x0001
        /*0152*/ 	.short	0x0008
        /*0154*/ 	.byte	0x00, 0xf5, 0x21, 0x00


	//----- nvinfo : EIATTR_KPARAM_INFO
	.align		4
.L_5773:
        /*0158*/ 	.byte	0x04, 0x17
        /*015a*/ 	.short	(.L_5775 - .L_5774)
.L_5774:
        /*015c*/ 	.word	0x00000000
        /*0160*/ 	.short	0x0000
        /*0162*/ 	.short	0x0000
        /*0164*/ 	.byte	0x00, 0xf5, 0x21, 0x00


	//----- nvinfo : EIATTR_SPARSE_MMA_MASK
	.align		4
.L_5775:
        /*0168*/ 	.byte	0x03, 0x50
        /*016a*/ 	.short	0x0000


	//----- nvinfo : EIATTR_MAXREG_COUNT
	.align		4
        /*016c*/ 	.byte	0x03, 0x1b
        /*016e*/ 	.short	0x00ff


	//----- nvinfo : EIATTR_NUM_BARRIERS
	.align		4
        /*0170*/ 	.byte	0x02, 0x4c
        /*0172*/ 	.byte	0x01
	.zero		1


	//----- nvinfo : EIATTR_EXTERNS
	.align		4
        /*0174*/ 	.byte	0x04, 0x0f
        /*0176*/ 	.short	(.L_5777 - .L_5776)


	//   ....[0]....
	.align		4
.L_5776:
        /*0178*/ 	.word	index@(__assertfail)


	//----- nvinfo : EIATTR_MERCURY_ISA_VERSION
	.align		4
.L_5777:
        /*017c*/ 	.byte	0x03, 0x5f
        /*017e*/ 	.short	0x0101


	//----- nvinfo : EIATTR_COOP_GROUP_MASK_REGIDS
	.align		4
        /*0180*/ 	.byte	0x04, 0x29
        /*0182*/ 	.short	(.L_5779 - .L_5778)


	//   ....[0]....
.L_5778:
        /*0184*/ 	.word	0xffffffff


	//   ....[1]....
        /*0188*/ 	.word	0xffffffff


	//   ....[2]....
        /*018c*/ 	.word	0xffffffff


	//   ....[3]....
        /*0190*/ 	.word	0xffffffff


	//   ....[4]....
        /*0194*/ 	.word	0xffffffff


	//   ....[5]....
        /*0198*/ 	.word	0xffffffff


	//   ....[6]....
        /*019c*/ 	.word	0xffffffff


	//   ....[7]....
        /*01a0*/ 	.word	0xffffffff


	//   ....[8]....
        /*01a4*/ 	.word	0xffffffff


	//   ....[9]....
        /*01a8*/ 	.word	0xffffffff


	//   ....[10]....
        /*01ac*/ 	.word	0xffffffff


	//   ....[11]....
        /*01b0*/ 	.word	0xffffffff


	//   ....[12]....
        /*01b4*/ 	.word	0xffffffff


	//   ....[13]....
        /*01b8*/ 	.word	0xffffffff


	//   ....[14]....
        /*01bc*/ 	.word	0x0500000f


	//   ....[15]....
        /*01c0*/ 	.word	0x0500000f


	//   ....[16]....
        /*01c4*/ 	.word	0x0500000f


	//----- nvinfo : EIATTR_COOP_GROUP_INSTR_OFFSETS
	.align		4
.L_5779:
        /*01c8*/ 	.byte	0x04, 0x28
        /*01ca*/ 	.short	(.L_5781 - .L_5780)


	//   ....[0]....
.L_5780:
        /*01cc*/ 	.word	0x000003d0


	//   ....[1]....
        /*01d0*/ 	.word	0x000003f0


	//   ....[2]....
        /*01d4*/ 	.word	0x00000410


	//   ....[3]....
        /*01d8*/ 	.word	0x00000520


	//   ....[4]....
        /*01dc*/ 	.word	0x00000540


	//   ....[5]....
        /*01e0*/ 	.word	0x00000560


	//   ....[6]....
        /*01e4*/ 	.word	0x000013b0


	//   ....[7]....
        /*01e8*/ 	.word	0x000013e0


	//   ....[8]....
        /*01ec*/ 	.word	0x00001400


	//   ....[9]....
        /*01f0*/ 	.word	0x00001420


	//   ....[10]....
        /*01f4*/ 	.word	0x00001440


	//   ....[11]....
        /*01f8*/ 	.word	0x00001490


	//   ....[12]....
        /*01fc*/ 	.word	0x000014b0


	//   ....[13]....
        /*0200*/ 	.word	0x000014d0


	//   ....[14]....
        /*0204*/ 	.word	0x000023d0


	//   ....[15]....
        /*0208*/ 	.word	0x00002430


	//   ....[16]....
        /*020c*/ 	.word	0x00002490


	//----- nvinfo : EIATTR_VRC_CTA_INIT_COUNT
	.align		4
.L_5781:
        /*0210*/ 	.byte	0x02, 0x4a
	.zero		1
	.zero		1


	//----- nvinfo : EIATTR_SYSCALL_OFFSETS
	.align		4
        /*0214*/ 	.byte	0x04, 0x46
        /*0216*/ 	.short	(.L_5783 - .L_5782)


	//   ....[0]....
.L_5782:
        /*0218*/ 	.word	0x00000330


	//----- nvinfo : EIATTR_EXIT_INSTR_OFFSETS
	.align		4
.L_5783:
        /*021c*/ 	.byte	0x04, 0x1c
        /*021e*/ 	.short	(.L_5785 - .L_5784)


	//   ....[0]....
.L_5784:
        /*0220*/ 	.word	0x000000d0


	//   ....[1]....
        /*0224*/ 	.word	0x00002250


	//   ....[2]....
        /*0228*/ 	.word	0x00002350


	//   ....[3]....
        /*022c*/ 	.word	0x00002380


	//----- nvinfo : EIATTR_CRS_STACK_SIZE
	.align		4
.L_5785:
        /*0230*/ 	.byte	0x04, 0x1e
        /*0232*/ 	.short	(.L_5787 - .L_5786)
.L_5786:
        /*0234*/ 	.word	0x00000000


	//----- nvinfo : EIATTR_CBANK_PARAM_SIZE
	.align		4
.L_5787:
        /*0238*/ 	.byte	0x03, 0x19
        /*023a*/ 	.short	0x008c


	//----- nvinfo : EIATTR_PARAM_CBANK
	.align		4
        /*023c*/ 	.byte	0x04, 0x0a
        /*023e*/ 	.short	(.L_5789 - .L_5788)
	.align		4
.L_5788:
        /*0240*/ 	.word	index@(.nv.constant0._ZN4vllm25paged_attention_v2_kernelI13__nv_bfloat16hLi80ELi8ELi128ELNS_18Fp8KVCacheDataTypeE2ELb0ELi512EEEvPfS3_PT_PKS4_PKT0_SA_ifPKiSC_iPKfiiiSE_SE_iiiii)
        /*0244*/ 	.short	0x0380
        /*0246*/ 	.short	0x008c


	//----- nvinfo : EIATTR_SW_WAR
	.align		4
.L_5789:
        /*0248*/ 	.byte	0x04, 0x36
        /*024a*/ 	.short	(.L_5791 - .L_5790)
.L_5790:
        /*024c*/ 	.word	0x00000008
.L_5791:


//--------------------- .nv.info._ZN4vllm25paged_attention_v2_kernelI13__nv_bfloat16hLi64ELi8ELi128ELNS_18Fp8KVCacheDataTypeE2ELb0ELi512EEEvPfS3_PT_PKS4_PKT0_SA_ifPKiSC_iPKfiiiSE_SE_iiiii --------------------------
	.section	.nv.info._ZN4vllm25paged_attention_v2_kernelI13__nv_bfloat16hLi64ELi8ELi128ELNS_18Fp8KVCacheDataTypeE2ELb0ELi512EEEvPfS3_PT_PKS4_PKT0_SA_ifPKiSC_iPKfiiiSE_SE_iiiii,"",@"SHT_CUDA_INFO"
	.sectionflags	@""
	.align	4


	//----- nvinfo : EIATTR_CUDA_API_VERSION
	.align		4
        /*0000*/ 	.byte	0x04, 0x37
        /*0002*/ 	.short	(.L_5793 - .L_5792)
.L_5792:
        /*0004*/ 	.word	0x00000082


	//----- nvinfo : EIATTR_KPARAM_INFO
	.align		4
.L_5793:
        /*0008*/ 	.byte	0x04, 0x17
        /*000a*/ 	.short	(.L_5795 - .L_5794)
.L_5794:
        /*000c*/ 	.word	0x00000000
        /*0010*/ 	.short	0x0015
        /*0012*/ 	.short	0x0088
        /*0014*/ 	.byte	0x00, 0xf0, 0x11, 0x00


	//----- nvinfo : EIATTR_KPARAM_INFO
	.align		4
.L_5795:
        /*0018*/ 	.byte	0x04, 0x17
        /*001a*/ 	.short	(.L_5797 - .L_5796)
.L_5796:
        /*001c*/ 	.word	0x00000000
        /*0020*/ 	.short	0x0014
        /*0022*/ 	.short	0x0084
        /*0024*/ 	.byte	0x00, 0xf0, 0x11, 0x00


	//----- nvinfo : EIATTR_KPARAM_INFO
	.align		4
.L_5797:
        /*0028*/ 	.byte	0x04, 0x17
        /*002a*/ 	.short	(.L_5799 - .L_5798)
.L_5798:
        /*002c*/ 	.word	0x00000000
        /*0030*/ 	.short	0x0013
        /*0032*/ 	.short	0x0080
        /*0034*/ 	.byte	0x00, 0xf0, 0x11, 0x00


	//----- nvinfo : EIATTR_KPARAM_INFO
	.align		4
.L_5799:
        /*0038*/ 	.byte	0x04, 0x17
        /*003a*/ 	.short	(.L_5801 - .L_5800)
.L_5800:
        /*003c*/ 	.word	0x00000000
        /*0040*/ 	.short	0x0012
        /*0042*/ 	.short	0x007c
        /*0044*/ 	.byte	0x00, 0xf0, 0x11, 0x00


	//----- nvinfo : EIATTR_KPARAM_INFO
	.align		4
.L_5801:
        /*0048*/ 	.byte	0x04, 0x17
        /*004a*/ 	.short	(.L_5803 - .L_5802)
.L_5802:
        /*004c*/ 	.word	0x00000000
        /*0050*/ 	.short	0x0011
        /*0052*/ 	.short	0x0078
        /*0054*/ 	.byte	0x00, 0xf0, 0x11, 0x00


	//----- nvinfo : EIATTR_KPARAM_INFO
	.align		4
.L_5803:
        /*0058*/ 	.byte	0x04, 0x17
        /*005a*/ 	.short	(.L_5805 - .L_5804)
.L_5804:
        /*005c*/ 	.word	0x00000000
        /*0060*/ 	.short	0x0010
        /*0062*/ 	.short	0x0070
        /*0064*/ 	.byte	0x00, 0xf5, 0x21, 0x00


	//----- nvinfo : EIATTR_KPARAM_INFO
	.align		4
.L_5805:
        /*0068*/ 	.byte	0x04, 0x17
        /*006a*/ 	.short	(.L_5807 - .L_5806)
.L_5806:
        /*006c*/ 	.word	0x00000000
        /*0070*/ 	.short	0x000f
        /*0072*/ 	.short	0x0068
        /*0074*/ 	.byte	0x00, 0xf5, 0x21, 0x00


	//----- nvinfo : EIATTR_KPARAM_INFO
	.align		4
.L_5807:
        /*0078*/ 	.byte	0x04, 0x17
        /*007a*/ 	.short	(.L_5809 - .L_5808)
.L_5808:
        /*007c*/ 	.word	0x00000000
        /*0080*/ 	.short	0x000e
        /*0082*/ 	.short	0x0060
        /*0084*/ 	.byte	0x00, 0xf0, 0x11, 0x00


	//----- nvinfo : EIATTR_KPARAM_INFO
	.align		4
.L_5809:
        /*0088*/ 	.byte	0x04, 0x17
        /*008a*/ 	.short	(.L_5811 - .L_5810)
.L_5810:
        /*008c*/ 	.word	0x00000000
        /*0090*/ 	.short	0x000d
        /*0092*/ 	.short	0x005c
        /*0094*/ 	.byte	0x00, 0xf0, 0x11, 0x00


	//----- nvinfo : EIATTR_KPARAM_INFO
	.align		4
.L_5811:
        /*0098*/ 	.byte	0x04, 0x17
        /*009a*/ 	.short	(.L_5813 - .L_5812)
.L_5812:
        /*009c*/ 	.word	0x00000000
        /*00a0*/ 	.short	0x000c
        /*00a2*/ 	.short	0x0058
        /*00a4*/ 	.byte	0x00, 0xf0, 0x11, 0x00


	//----- nvinfo : EIATTR_KPARAM_INFO
	.align		4
.L_5813:
        /*00a8*/ 	.byte	0x04, 0x17
        /*00aa*/ 	.short	(.L_5815 - .L_5814)
.L_5814:
        /*00ac*/ 	.word	0x00000000
        /*00b0*/ 	.short	0x000b
        /*00b2*/ 	.short	0x0050
        /*00b4*/ 	.byte	0x00, 0xf5, 0x21, 0x00


	//----- nvinfo : EIATTR_KPARAM_INFO
	.align		4
.L_5815:
        /*00b8*/ 	.byte	0x04, 0x17
        /*00ba*/ 	.short	(.L_5817 - .L_5816)
.L_5816:
        /*00bc*/ 	.word	0x00000000
        /*00c0*/ 	.short	0x000a
        /*00c2*/ 	.short	0x0048
        /*00c4*/ 	.byte	0x00, 0xf0, 0x11, 0x00


	//----- nvinfo : EIATTR_KPARAM_INFO
	.align		4
.L_5817:
        /*00c8*/ 	.byte	0x04, 0x17
        /*00ca*/ 	.short	(.L_5819 - .L_5818)
.L_5818:
        /*00cc*/ 	.word	0x00000000
        /*00d0*/ 	.short	0x0009
        /*00d2*/ 	.short	0x0040
        /*00d4*/ 	.byte	0x00, 0xf5, 0x21, 0x00


	//----- nvinfo : EIATTR_KPARAM_INFO
	.align		4
.L_5819:
        /*00d8*/ 	.byte	0x04, 0x17
        /*00da*/ 	.short	(.L_5821 - .L_5820)
.L_5820:
        /*00dc*/ 	.word	0x00000000
        /*00e0*/ 	.short	0x0008
        /*00e2*/ 	.short	0x0038
        /*00e4*/ 	.byte	0x00, 0xf5, 0x21, 0x00


	//----- nvinfo : EIATTR_KPARAM_INFO
	.align		4
.L_5821:
        /*00e8*/ 	.byte	0x04, 0x17
        /*00ea*/ 	.short	(.L_5823 - .L_5822)
.L_5822:
        /*00ec*/ 	.word	0x00000000
        /*00f0*/ 	.short	0x0007
        /*00f2*/ 	.short	0x0034
        /*00f4*/ 	.byte	0x00, 0xf0, 0x11, 0x00


	//----- nvinfo : EIATTR_KPARAM_INFO
	.align		4
.L_5823:
        /*00f8*/ 	.byte	0x04, 0x17
        /*00fa*/ 	.short	(.L_5825 - .L_5824)
.L_5824:
        /*00fc*/ 	.word	0x00000000
        /*0100*/ 	.short	0x0006
        /*0102*/ 	.short	0x0030
        /*0104*/ 	.byte	0x00, 0xf0, 0x11, 0x00


	//----- nvinfo : EIATTR_KPARAM_INFO
	.align		4
.L_5825:
        /*0108*/ 	.byte	0x04, 0x17
        /*010a*/ 	.short	(.L_5827 - .L_5826)
.L_5826:
        /*010c*/ 	.word	0x00000000
        /*0110*/ 	.short	0x0005
        /*0112*/ 	.short	0x0028
        /*0114*/ 	.byte	0x00, 0xf5, 0x21, 0x00


	//----- nvinfo : EIATTR_KPARAM_INFO
	.align		4
.L_5827:
        /*0118*/ 	.byte	0x04, 0x17
        /*011a*/ 	.short	(.L_5829 - .L_5828)
.L_5828:
        /*011c*/ 	.word	0x00000000
        /*0120*/ 	.short	0x0004
        /*0122*/ 	.short	0x0020
        /*0124*/ 	.byte	0x00, 0xf5, 0x21, 0x00


	//----- nvinfo : EIATTR_KPARAM_INFO
	.align		4
.L_5829:
        /*0128*/ 	.byte	0x04, 0x17
        /*012a*/ 	.short	(.L_5831 - .L_5830)
.L_5830:
        /*012c*/ 	.word	0x00000000
        /*0130*/ 	.short	0x0003
        /*0132*/ 	.short	0x0018
        /*0134*/ 	.byte	0x00, 0xf5, 0x21, 0x00


	//----- nvinfo : EIATTR_KPARAM_INFO
	.align		4
.L_5831:
        /*0138*/ 	.byte	0x04, 0x17
        /*013a*/ 	.short	(.L_5833 - .L_5832)
.L_5832:
        /*013c*/ 	.word	0x00000000
        /*0140*/ 	.short	0x0002
        /*0142*/ 	.short	0x0010
        /*0144*/ 	.byte	0x00, 0xf5, 0x21, 0x00


	//----- nvinfo : EIATTR_KPARAM_INFO
	.align		4
.L_5833:
        /*0148*/ 	.byte	0x04, 0x17
        /*014a*/ 	.short	(.L_5835 - .L_5834)
.L_5834:
        /*014c*/ 	.word	0x00000000
        /*0150*/ 	.short	0x0001
        /*0152*/ 	.short	0x0008
        /*0154*/ 	.byte	0x00, 0xf5, 0x21, 0x00


	//----- nvinfo : EIATTR_KPARAM_INFO
	.align		4
.L_5835:
        /*0158*/ 	.byte	0x04, 0x17
        /*015a*/ 	.short	(.L_5837 - .L_5836)
.L_5836:
        /*015c*/ 	.word	0x00000000
        /*0160*/ 	.short	0x0000
        /*0162*/ 	.short	0x0000
        /*0164*/ 	.byte	0x00, 0xf5, 0x21, 0x00


	//----- nvinfo : EIATTR_SPARSE_MMA_MASK
	.align		4
.L_5837:
        /*0168*/ 	.byte	0x03, 0x50
        /*016a*/ 	.short	0x0000


	//----- nvinfo : EIATTR_MAXREG_COUNT
	.align		4
        /*016c*/ 	.byte	0x03, 0x1b
        /*016e*/ 	.short	0x00ff


	//----- nvinfo : EIATTR_NUM_BARRIERS
	.align		4
        /*0170*/ 	.byte	0x02, 0x4c
        /*0172*/ 	.byte	0x01
	.zero		1


	//----- nvinfo : EIATTR_EXTERNS
	.align		4
        /*0174*/ 	.byte	0x04, 0x0f
        /*0176*/ 	.short	(.L_5839 - .L_5838)


	//   ....[0]....
	.align		4
.L_5838:
        /*0178*/ 	.word	index@(__assertfail)


	//----- nvinfo : EIATTR_MERCURY_ISA_VERSION
	.align		4
.L_5839:
        /*017c*/ 	.byte	0x03, 0x5f
        /*017e*/ 	.short	0x0101


	//----- nvinfo : EIATTR_COOP_GROUP_MASK_REGIDS
	.align		4
        /*0180*/ 	.byte	0x04, 0x29
        /*0182*/ 	.short	(.L_5841 - .L_5840)


	//   ....[0]....
.L_5840:
        /*0184*/ 	.word	0xffffffff


	//   ....[1]....
        /*0188*/ 	.word	0xffffffff


	//   ....[2]....
        /*018c*/ 	.word	0xffffffff


	//   ....[3]....
        /*0190*/ 	.word	0xffffffff


	//   ....[4]....
        /*0194*/ 	.word	0xffffffff


	//   ....[5]....
        /*0198*/ 	.word	0xffffffff


	//   ....[6]....
        /*019c*/ 	.word	0xffffffff


	//   ....[7]....
        /*01a0*/ 	.word	0xffffffff


	//   ....[8]....
        /*01a4*/ 	.word	0xffffffff


	//   ....[9]....
        /*01a8*/ 	.word	0xffffffff


	//   ....[10]....
        /*01ac*/ 	.word	0xffffffff


	//   ....[11]....
        /*01b0*/ 	.word	0xffffffff


	//   ....[12]....
        /*01b4*/ 	.word	0xffffffff


	//   ....[13]....
        /*01b8*/ 	.word	0xffffffff


	//   ....[14]....
        /*01bc*/ 	.word	0x0500000f


	//   ....[15]....
        /*01c0*/ 	.word	0x0500000f


	//   ....[16]....
        /*01c4*/ 	.word	0x0500000f


	//----- nvinfo : EIATTR_COOP_GROUP_INSTR_OFFSETS
	.align		4
.L_5841:
        /*01c8*/ 	.byte	0x04, 0x28
        /*01ca*/ 	.short	(.L_5843 - .L_5842)


	//   ....[0]....
.L_5842:
        /*01cc*/ 	.word	0x000003d0


	//   ....[1]....
        /*01d0*/ 	.word	0x000003f0


	//   ....[2]....
        /*01d4*/ 	.word	0x00000410


	//   ....[3]....
        /*01d8*/ 	.word	0x00000520


	//   ....[4]....
        /*01dc*/ 	.word	0x00000540


	//   ....[5]....
        /*01e0*/ 	.word	0x00000560


	//   ....[6]....
        /*01e4*/ 	.word	0x000013b0


	//   ....[7]....
        /*01e8*/ 	.word	0x000013e0


	//   ....[8]....
        /*01ec*/ 	.word	0x00001400


	//   ....[9]....
        /*01f0*/ 	.word	0x00001420


	//   ....[10]....
        /*01f4*/ 	.word	0x00001440


	//   ....[11]....
        /*01f8*/ 	.word	0x00001490


	//   ....[12]....
        /*01fc*/ 	.word	0x000014b0


	//   ....[13]....
        /*0200*/ 	.word	0x000014d0


	//   ....[14]....
        /*0204*/ 	.word	0x000022c0


	//   ....[15]....
        /*0208*/ 	.word	0x00002320


	//   ....[16]....
        /*020c*/ 	.word	0x00002380


	//----- nvinfo : EIATTR_VRC_CTA_INIT_COUNT
	.align		4
.L_5843:
        /*0210*/ 	.byte	0x02, 0x4a
	.zero		1
	.zero		1


	//----- nvinfo : EIATTR_SYSCALL_OFFSETS
	.align		4
        /*0214*/ 	.byte	0x04, 0x46
        /*0216*/ 	.short	(.L_5845 - .L_5844)


	//   ....[0]....
.L_5844:
        /*0218*/ 	.word	0x00000330


	//----- nvinfo : EIATTR_EXIT_INSTR_OFFSETS
	.align		4
.L_5845:
        /*021c*/ 	.byte	0x04, 0x1c
        /*021e*/ 	.short	(.L_5847 - .L_5846)


	//   ....[0]....
.L_5846:
        /*0220*/ 	.word	0x000000d0


	//   ....[1]....
        /*0224*/ 	.word	0x00002160


	//   ....[2]....
        /*0228*/ 	.word	0x00002270


	//----- nvinfo : EIATTR_CRS_STACK_SIZE
	.align		4
.L_5847:
        /*022c*/ 	.byte	0x04, 0x1e
        /*022e*/ 	.short	(.L_5849 - .L_5848)
.L_5848:
        /*0230*/ 	.word	0x00000000


	//----- nvinfo : EIATTR_CBANK_PARAM_SIZE
	.align		4
.L_5849:
        /*0234*/ 	.byte	0x03, 0x19
        /*0236*/ 	.short	0x008c


	//----- nvinfo : EIATTR_PARAM_CBANK
	.align		4
        /*0238*/ 	.byte	0x04, 0x0a
        /*023a*/ 	.short	(.L_5851 - .L_5850)
	.align		4
.L_5850:
        /*023c*/ 	.word	index@(.nv.constant0._ZN4vllm25paged_attention_v2_kernelI13__nv_bfloat16hLi64ELi8ELi128ELNS_18Fp8KVCacheDataTypeE2ELb0ELi512EEEvPfS3_PT_PKS4_PKT0_SA_ifPKiSC_iPKfiiiSE_SE_iiiii)
        /*0240*/ 	.short	0x0380
        /*0242*/ 	.short	0x008c


	//----- nvinfo : EIATTR_SW_WAR
	.align		4
.L_5851:
        /*0244*/ 	.byte	0x04, 0x36
        /*0246*/ 	.short	(.L_5853 - .L_5852)
.L_5852:
        /*0248*/ 	.word	0x00000008
.L_5853:


//--------------------- .nv.info._ZN4vllm25paged_attention_v2_kernelI13__nv_bfloat16hLi32ELi8ELi128ELNS_18Fp8KVCacheDataTypeE2ELb0ELi512EEEvPfS3_PT_PKS4_PKT0_SA_ifPKiSC_iPKfiiiSE_SE_iiiii --------------------------
	.section	.nv.info._ZN4vllm25paged_attention_v2_kernelI13__nv_bfloat16hLi32ELi8ELi128ELNS_18Fp8KVCacheDataTypeE2ELb0ELi512EEEvPfS3_PT_PKS4_PKT0_SA_ifPKiSC_iPKfiiiSE_SE_iiiii,"",@"SHT_CUDA_INFO"
	.sectionflags	@""
	.align	4


	//----- nvinfo : EIATTR_CUDA_API_VERSION
	.align		4
        /*0000*/ 	.byte	0x04, 0x37
        /*0002*/ 	.short	(.L_5855 - .L_5854)
.L_5854:
        /*0004*/ 	.word	0x00000082


	//----- nvinfo : EIATTR_KPARAM_INFO
	.align		4
.L_5855:
        /*0008*/ 	.byte	0x04, 0x17
        /*000a*/ 	.short	(.L_5857 - .L_5856)
.L_5856:
        /*000c*/ 	.word	0x00000000
        /*0010*/ 	.short	0x0015
        /*0012*/ 	.short	0x0088
        /*0014*/ 	.byte	0x00, 0xf0, 0x11, 0x00


	//----- nvinfo : EIATTR_KPARAM_INFO
	.align		4
.L_5857:
        /*0018*/ 	.byte	0x04, 0x17
        /*001a*/ 	.short	(.L_5859 - .L_5858)
.L_5858:
        /*001c*/ 	.word	0x00000000
        /*0020*/ 	.short	0x0014
        /*0022*/ 	.short	0x0084
        /*0024*/ 	.byte	0x00, 0xf0, 0x11, 0x00


	//----- nvinfo : EIATTR_KPARAM_INFO
	.align		4
.L_5859:
        /*0028*/ 	.byte	0x04, 0x17
        /*002a*/ 	.short	(.L_5861 - .L_5860)
.L_5860:
        /*002c*/ 	.word	0x00000000
        /*0030*/ 	.short	0x0013
        /*0032*/ 	.short	0x0080
        /*0034*/ 	.byte	0x00, 0xf0, 0x11, 0x00


	//----- nvinfo : EIATTR_KPARAM_INFO
	.align		4
.L_5861:
        /*0038*/ 	.byte	0x04, 0x17
        /*003a*/ 	.short	(.L_5863 - .L_5862)
.L_5862:
        /*003c*/ 	.word	0x00000000
        /*0040*/ 	.short	0x0012
        /*0042*/ 	.short	0x007c
        /*0044*/ 	.byte	0x00, 0xf0, 0x11, 0x00


	//----- nvinfo : EIATTR_KPARAM_INFO
	.align		4
.L_5863:
        /*0048*/ 	.byte	0x04, 0x17
        /*004a*/ 	.short	(.L_5865 - .L_5864)
.L_5864:
        /*004c*/ 	.word	0x00000000
        /*0050*/ 	.short	0x0011
        /*0052*/ 	.short	0x0078
        /*0054*/ 	.byte	0x00, 0xf0, 0x11, 0x00


	//----- nvinfo : EIATTR_KPARAM_INFO
	.align		4
.L_5865:
        /*0058*/ 	.byte	0x04, 0x17
        /*005a*/ 	.short	(.L_5867 - .L_5866)
.L_5866:
        /*005c*/ 	.word	0x00000000
        /*0060*/ 	.short	0x0010
        /*0062*/ 	.short	0x0070
        /*0064*/ 	.byte	0x00, 0xf5, 0x21, 0x00


	//----- nvinfo : EIATTR_KPARAM_INFO
	.align		4
.L_5867:
        /*0068*/ 	.byte	0x04, 0x17
        /*006a*/ 	.short	(.L_5869 - .L_5868)
.L_5868:
        /*006c*/ 	.word	0x00000000
        /*0070*/ 	.short	0x000f
        /*0072*/ 	.short	0x0068
        /*0074*/ 	.byte	0x00, 0xf5, 0x21, 0x00


	//----- nvinfo : EIATTR_KPARAM_INFO
	.align		4
.L_5869:
        /*0078*/ 	.byte	0x04, 0x17
        /*007a*/ 	.short	(.L_5871 - .L_5870)
.L_5870:
        /*007c*/ 	.word	0x00000000
        /*0080*/ 	.short	0x000e
        /*0082*/ 	.short	0x0060
        /*0084*/ 	.byte	0x00, 0xf0, 0x11, 0x00


	//----- nvinfo : EIATTR_KPARAM_INFO
	.align		4
.L_5871:
        /*0088*/ 	.byte	0x04, 0x17
        /*008a*/ 	.short	(.L_5873 - .L_5872)
.L_5872:
        /*008c*/ 	.word	0x00000000
        /*0090*/ 	.short	0x000d
        /*0092*/ 	.short	0x005c
        /*0094*/ 	.byte	0x00, 0xf0, 0x11, 0x00


	//----- nvinfo : EIATTR_KPARAM_INFO
	.align		4
.L_5873:
        /*0098*/ 	.byte	0x04, 0x17
        /*009a*/ 	.short	(.L_5875 - .L_5874)
.L_5874:
        /*009c*/ 	.word	0x00000000
        /*00a0*/ 	.short	0x000c
        /*00a2*/ 	.short	0x0058
        /*00a4*/ 	.byte	0x00, 0xf0, 0x11, 0x00


	//----- nvinfo : EIATTR_KPARAM_INFO
	.align		4
.L_5875:
        /*00a8*/ 	.byte	0x04, 0x17
        /*00aa*/ 	.short	(.L_5877 - .L_5876)
.L_5876:
        /*00ac*/ 	.word	0x00000000
        /*00b0*/ 	.short	0x000b
        /*00b2*/ 	.short	0x0050
        /*00b4*/ 	.byte	0x00, 0xf5, 0x21, 0x00


	//----- nvinfo : EIATTR_KPARAM_INFO
	.align		4
.L_5877:
        /*00b8*/ 	.byte	0x04, 0x17
        /*00ba*/ 	.short	(.L_5879 - .L_5878)
.L_5878:
        /*00bc*/ 	.word	0x00000000
        /*00c0*/ 	.short	0x000a
        /*00c2*/ 	.short	0x0048
        /*00c4*/ 	.byte	0x00, 0xf0, 0x11, 0x00


	//----- nvinfo : EIATTR_KPARAM_INFO
	.align		4
.L_5879:
        /*00c8*/ 	.byte	0x04, 0x17
        /*00ca*/ 	.short	(.L_5881 - .L_5880)
.L_5880:
        /*00cc*/ 	.word	0x00000000
        /*00d0*/ 	.short	0x0009
        /*00d2*/ 	.short	0x0040
        /*00d4*/ 	.byte	0x00, 0xf5, 0x21, 0x00


	//----- nvinfo : EIATTR_KPARAM_INFO
	.align		4
.L_5881:
        /*00d8*/ 	.byte	0x04, 0x17
        /*00da*/ 	.short	(.L_5883 - .L_5882)
.L_5882:
        /*00dc*/ 	.word	0x00000000
        /*00e0*/ 	.short	0x0008
        /*00e2*/ 	.short	0x0038
        /*00e4*/ 	.byte	0x00, 0xf5, 0x21, 0x00


	//----- nvinfo : EIATTR_KPARAM_INFO
	.align		4
.L_5883:
        /*00e8*/ 	.byte	0x04, 0x17
        /*00ea*/ 	.short	(.L_5885 - .L_5884)
.L_5884:
        /*00ec*/ 	.word	0x00000000
        /*00f0*/ 	.short	0x0007
        /*00f2*/ 	.short	0x0034
        /*00f4*/ 	.byte	0x00, 0xf0, 0x11, 0x00


	//----- nvinfo : EIATTR_KPARAM_INFO
	.align		4
.L_5885:
        /*00f8*/ 	.byte	0x04, 0x17
        /*00fa*/ 	.short	(.L_5887 - .L_5886)
.L_5886:
        /*00fc*/ 	.word	0x00000000
        /*0100*/ 	.short	0x0006
        /*0102*/ 	.short	0x0030
        /*0104*/ 	.byte	0x00, 0xf0, 0x11, 0x00


	//----- nvinfo : EIATTR_KPARAM_INFO
	.align		4
.L_5887:
        /*0108*/ 	.byte	0x04, 0x17
        /*010a*/ 	.short	(.L_5889 - .L_5888)
.L_5888:
        /*010c*/ 	.word	0x00000000
        /*0110*/ 	.short	0x0005
        /*0112*/ 	.short	0x0028
        /*0114*/ 	.byte	0x00, 0xf5, 0x21, 0x00


	//----- nvinfo : EIATTR_KPARAM_INFO
	.align		4
.L_5889:
        /*0118*/ 	.byte	0x04, 0x17
        /*011a*/ 	.short	(.L_5891 - .L_5890)
.L_5890:
        /*011c*/ 	.word	0x00000000
        /*0120*/ 	.short	0x0004
        /*0122*/ 	.short	0x0020
        /*0124*/ 	.byte	0x00, 0xf5, 0x21, 0x00


	//----- nvinfo : EIATTR_KPARAM_INFO
	.align		4
.L_5891:
        /*0128*/ 	.byte	0x04, 0x17
        /*012a*/ 	.short	(.L_5893 - .L_5892)
.L_5892:
        /*012c*/ 	.word	0x00000000
        /*0130*/ 	.short	0x0003
        /*0132*/ 	.short	0x0018
        /*0134*/ 	.byte	0x00, 0xf5, 0x21, 0x00


	//----- nvinfo : EIATTR_KPARAM_INFO
	.align		4
.L_5893:
        /*0138*/ 	.byte	0x04, 0x17
        /*013a*/ 	.short	(.L_5895 - .L_5894)
.L_5894:
        /*013c*/ 	.word	0x00000000
        /*0140*/ 	.short	0x0002
        /*0142*/ 	.short	0x0010
        /*0144*/ 	.byte	0x00, 0xf5, 0x21, 0x00


	//----- nvinfo : EIATTR_KPARAM_INFO
	.align		4
.L_5895:
        /*0148*/ 	.byte	0x04, 0x17
        /*014a*/ 	.short	(.L_5897 - .L_5896)
.L_5896:
        /*014c*/ 	.word	0x00000000
        /*0150*/ 	.short	0x0001
        /*0152*/ 	.short	0x0008
        /*0154*/ 	.byte	0x00, 0xf5, 0x21, 0x00


	//----- nvinfo : EIATTR_KPARAM_INFO
	.align		4
.L_5897:
        /*0158*/ 	.byte	0x04, 0x17
        /*015a*/ 	.short	(.L_5899 - .L_5898)
.L_5898:
        /*015c*/ 	.word	0x00000000
        /*0160*/ 	.short	0x0000
        /*0162*/ 	.short	0x0000
        /*0164*/ 	.byte	0x00, 0xf5, 0x21, 0x00


	//----- nvinfo : EIATTR_SPARSE_MMA_MASK
	.align		4
.L_5899:
        /*0168*/ 	.byte	0x03, 0x50
        /*016a*/ 	.short	0x0000


	//----- nvinfo : EIATTR_MAXREG_COUNT
	.align		4
        /*016c*/ 	.byte	0x03, 0x1b
        /*016e*/ 	.short	0x00ff


	//----- nvinfo : EIATTR_NUM_BARRIERS
	.align		4
        /*0170*/ 	.byte	0x02, 0x4c
        /*0172*/ 	.byte	0x01
	.zero		1


	//----- nvinfo : EIATTR_EXTERNS
	.align		4
        /*0174*/ 	.byte	0x04, 0x0f
        /*0176*/ 	.short	(.L_5901 - .L_5900)


	//   ....[0]....
	.align		4
.L_5900:
        /*0178*/ 	.word	index@(__assertfail)


	//----- nvinfo : EIATTR_MERCURY_ISA_VERSION
	.align		4
.L_5901:
        /*017c*/ 	.byte	0x03, 0x5f
        /*017e*/ 	.short	0x0101


	//----- nvinfo : EIATTR_COOP_GROUP_MASK_REGIDS
	.align		4
        /*0180*/ 	.byte	0x04, 0x29
        /*0182*/ 	.short	(.L_5903 - .L_5902)


	//   ....[0]....
.L_5902:
        /*0184*/ 	.word	0xffffffff


	//   ....[1]....
        /*0188*/ 	.word	0xffffffff


	//   ....[2]....
        /*018c*/ 	.word	0xffffffff


	//   ....[3]....
        /*0190*/ 	.word	0xffffffff


	//   ....[4]....
        /*0194*/ 	.word	0xffffffff


	//   ....[5]....
        /*0198*/ 	.word	0xffffffff


	//   ....[6]....
        /*019c*/ 	.word	0xffffffff


	//   ....[7]....
        /*01a0*/ 	.word	0xffffffff


	//   ....[8]....
        /*01a4*/ 	.word	0xffffffff


	//   ....[9]....
        /*01a8*/ 	.word	0xffffffff


	//   ....[10]....
        /*01ac*/ 	.word	0xffffffff


	//   ....[11]....
        /*01b0*/ 	.word	0xffffffff


	//   ....[12]....
        /*01b4*/ 	.word	0xffffffff


	//   ....[13]....
        /*01b8*/ 	.word	0xffffffff


	//   ....[14]....
        /*01bc*/ 	.word	0x0500000f


	//   ....[15]....
        /*01c0*/ 	.word	0x0500000f


	//   ....[16]....
        /*01c4*/ 	.word	0x0500000f


	//----- nvinfo : EIATTR_COOP_GROUP_INSTR_OFFSETS
	.align		4
.L_5903:
        /*01c8*/ 	.byte	0x04, 0x28
        /*01ca*/ 	.short	(.L_5905 - .L_5904)


	//   ....[0]....
.L_5904:
        /*01cc*/ 	.word	0x000003d0


	//   ....[1]....
        /*01d0*/ 	.word	0x000003f0


	//   ....[2]....
        /*01d4*/ 	.word	0x00000410


	//   ....[3]....
        /*01d8*/ 	.word	0x00000510


	//   ....[4]....
        /*01dc*/ 	.word	0x00000530


	//   ....[5]....
        /*01e0*/ 	.word	0x00000560


	//   ....[6]....
        /*01e4*/ 	.word	0x000013b0


	//   ....[7]....
        /*01e8*/ 	.word	0x000013e0


	//   ....[8]....
        /*01ec*/ 	.word	0x00001400


	//   ....[9]....
        /*01f0*/ 	.word	0x00001420


	//   ....[10]....
        /*01f4*/ 	.word	0x00001440


	//   ....[11]....
        /*01f8*/ 	.word	0x00001490


	//   ....[12]....
        /*01fc*/ 	.word	0x000014b0


	//   ....[13]....
        /*0200*/ 	.word	0x000014d0


	//   ....[14]....
        /*0204*/ 	.word	0x000021b0


	//   ....[15]....
        /*0208*/ 	.word	0x00002210


	//   ....[16]....
        /*020c*/ 	.word	0x00002270


	//----- nvinfo : EIATTR_VRC_CTA_INIT_COUNT
	.align		4
.L_5905:
        /*0210*/ 	.byte	0x02, 0x4a
	.zero		1
	.zero		1


	//----- nvinfo : EIATTR_SYSCALL_OFFSETS
	.align		4
        /*0214*/ 	.byte	0x04, 0x46
        /*0216*/ 	.short	(.L_5907 - .L_5906)


	//   ....[0]....
.L_5906:
        /*0218*/ 	.word	0x00000330


	//----- nvinfo : EIATTR_EXIT_INSTR_OFFSETS
	.align		4
.L_5907:
        /*021c*/ 	.byte	0x04, 0x1c
        /*021e*/ 	.short	(.L_5909 - .L_5908)


	//   ....[0]....
.L_5908:
        /*0220*/ 	.word	0x000000d0


	//   ....[1]....
        /*0224*/ 	.word	0x00002080


	//   ....[2]....
        /*0228*/ 	.word	0x00002160


	//----- nvinfo : EIATTR_CRS_STACK_SIZE
	.align		4
.L_5909:
        /*022c*/ 	.byte	0x04, 0x1e
        /*022e*/ 	.short	(.L_5911 - .L_5910)
.L_5910:
        /*0230*/ 	.word	0x00000000


	//----- nvinfo : EIATTR_CBANK_PARAM_SIZE
	.align		4
.L_5911:
        /*0234*/ 	.byte	0x03, 0x19
        /*0236*/ 	.short	0x008c


	//----- nvinfo : EIATTR_PARAM_CBANK
	.align		4
        /*0238*/ 	.byte	0x04, 0x0a
        /*023a*/ 	.short	(.L_5913 - .L_5912)
	.align		4
.L_5912:
        /*023c*/ 	.word	index@(.nv.constant0._ZN4vllm25paged_attention_v2_kernelI13__nv_bfloat16hLi32ELi8ELi128ELNS_18Fp8KVCacheDataTypeE2ELb0ELi512EEEvPfS3_PT_PKS4_PKT0_SA_ifPKiSC_iPKfiiiSE_SE_iiiii)
        /*0240*/ 	.short	0x0380
        /*0242*/ 	.short	0x008c


	//----- nvinfo : EIATTR_SW_WAR
	.align		4
.L_5913:
        /*0244*/ 	.byte	0x04, 0x36
        /*0246*/ 	.short	(.L_5915 - .L_5914)
.L_5914:
        /*0248*/ 	.word	0x00000008
.L_5915:


//--------------------- .nv.info._ZN4vllm25paged_attention_v2_kernelI13__nv_bfloat16hLi256ELi8ELi128ELNS_18Fp8KVCacheDataTypeE2ELb1ELi512EEEvPfS3_PT_PKS4_PKT0_SA_ifPKiSC_iPKfiiiSE_SE_iiiii --------------------------
	.section	.nv.info._ZN4vllm25paged_attention_v2_kernelI13__nv_bfloat16hLi256ELi8ELi128ELNS_18Fp8KVCacheDataTypeE2ELb1ELi512EEEvPfS3_PT_PKS4_PKT0_SA_ifPKiSC_iPKfiiiSE_SE_iiiii,"",@"SHT_CUDA_INFO"
	.sectionflags	@""
	.align	4


	//----- nvinfo : EIATTR_CUDA_API_VERSION
	.align		4
        /*0000*/ 	.byte	0x04, 0x37
        /*0002*/ 	.short	(.L_5917 - .L_5916)
.L_5916:
        /*0004*/ 	.word	0x00000082


	//----- nvinfo : EIATTR_KPARAM_INFO
	.align		4
.L_5917:
        /*0008*/ 	.byte	0x04, 0x17
        /*000a*/ 	.short	(.L_5919 - .L_5918)
.L_5918:
        /*000c*/ 	.word	0x00000000
        /*0010*/ 	.short	0x0015
        /*0012*/ 	.short	0x0088
        /*0014*/ 	.byte	0x00, 0xf0, 0x11, 0x00


	//----- nvinfo : EIATTR_KPARAM_INFO
	.align		4
.L_5919:
        /*0018*/ 	.byte	0x04, 0x17
        /*001a*/ 	.short	(.L_5921 - .L_5920)
.L_5920:
        /*001c*/ 	.word	0x00000000
        /*0020*/ 	.short	0x0014
        /*0022*/ 	.short	0x0084
        /*0024*/ 	.byte	0x00, 0xf0, 0x11, 0x00


	//----- nvinfo : EIATTR_KPARAM_INFO
	.align		4
.L_5921:
        /*0028*/ 	.byte	0x04, 0x17
        /*002a*/ 	.short	(.L_5923 - .L_5922)
.L_5922:
        /*002c*/ 	.word	0x00000000
        /*0030*/ 	.short	0x0013
        /*0032*/ 	.short	0x0080
        /*0034*/ 	.byte	0x00, 0xf0, 0x11, 0x00


	//----- nvinfo : EIATTR_KPARAM_INFO
	.align		4
.L_5923:
        /*0038*/ 	.byte	0x04, 0x17
        /*003a*/ 	.short	(.L_5925 - .L_5924)
.L_5924:
        /*003c*/ 	.word	0x00000000
        /*0040*/ 	.short	0x0012
        /*0042*/ 	.short	0x007c
        /*0044*/ 	.byte	0x00, 0xf0, 0x11, 0x00


	//----- nvinfo : EIATTR_KPARAM_INFO
	.align		4
.L_5925:
        /*0048*/ 	.byte	0x04, 0x17
        /*004a*/ 	.short	(.L_5927 - .L_5926)
.L_5926:
        /*004c*/ 	.word	0x00000000
        /*0050*/ 	.short	0x0011
        /*0052*/ 	.short	0x0078
        /*0054*/ 	.byte	0x00, 0xf0, 0x11, 0x00


	//----- nvinfo : EIATTR_KPARAM_INFO
	.align		4
.L_5927:
        /*0058*/ 	.byte	0x04, 0x17
        /*005a*/ 	.short	(.L_5929 - .L_5928)
.L_5928:
        /*005c*/ 	.word	0x00000000
        /*0060*/ 	.short	0x0010
        /*0062*/ 	.short	0x0070
        /*0064*/ 	.byte	0x00, 0xf5, 0x21, 0x00


	//----- nvinfo : EIATTR_KPARAM_INFO
	.align		4
.L_5929:
        /*0068*/ 	.byte	0x04, 0x17
        /*006a*/ 	.short	(.L_5931 - .L_5930)
.L_5930:
        /*006c*/ 	.word	0x00000000
        /*0070*/ 	.short	0x000f
        /*0072*/ 	.short	0x0068
        /*0074*/ 	.byte	0x00, 0xf5, 0x21, 0x00


	//----- nvinfo : EIATTR_KPARAM_INFO
	.align		4
.L_5931:
        /*0078*/ 	.byte	0x04, 0x17
        /*007a*/ 	.short	(.L_5933 - .L_5932)
.L_5932:
        /*007c*/ 	.word	0x00000000
        /*0080*/ 	.short	0x000e
        /*0082*/ 	.short	0x0060
        /*0084*/ 	.byte	0x00, 0xf0, 0x11, 0x00


	//----- nvinfo : EIATTR_KPARAM_INFO
	.align		4
.L_5933:
        /*0088*/ 	.byte	0x04, 0x17
        /*008a*/ 	.short	(.L_5935 - .L_5934)
.L_5934:
        /*008c*/ 	.word	0x00000000
        /*0090*/ 	.short	0x000d
        /*0092*/ 	.short	0x005c
        /*0094*/ 	.byte	0x00, 0xf0, 0x11, 0x00


	//----- nvinfo : EIATTR_KPARAM_INFO
	.align		4
.L_5935:
        /*0098*/ 	.byte	0x04, 0x17
        /*009a*/ 	.short	(.L_5937 - .L_5936)
.L_5936:
        /*009c*/ 	.word	0x00000000
        /*00a0*/ 	.short	0x000c
        /*00a2*/ 	.short	0x0058
        /*00a4*/ 	.byte	0x00, 0xf0, 0x11, 0x00


	//----- nvinfo : EIATTR_KPARAM_INFO
	.align		4
.L_5937:
        /*00a8*/ 	.byte	0x04, 0x17
        /*00aa*/ 	.short	(.L_5939 - .L_5938)
.L_5938:
        /*00ac*/ 	.word	0x00000000
        /*00b0*/ 	.short	0x000b
        /*00b2*/ 	.short	0x0050
        /*00b4*/ 	.byte	0x00, 0xf5, 0x21, 0x00


	//----- nvinfo : EIATTR_KPARAM_INFO
	.align		4
.L_5939:
        /*00b8*/ 	.byte	0x04, 0x17
        /*00ba*/ 	.short	(.L_5941 - .L_5940)
.L_5940:
        /*00bc*/ 	.word	0x00000000
        /*00c0*/ 	.short	0x000a
        /*00c2*/ 	.short	0x0048
        /*00c4*/ 	.byte	0x00, 0xf0, 0x11, 0x00


	//----- nvinfo : EIATTR_KPARAM_INFO
	.align		4
.L_5941:
        /*00c8*/ 	.byte	0x04, 0x17
        /*00ca*/ 	.short	(.L_5943 - .L_5942)
.L_5942:
        /*00cc*/ 	.word	0x00000000
        /*00d0*/ 	.short	0x0009
        /*00d2*/ 	.short	0x0040
        /*00d4*/ 	.byte	0x00, 0xf5, 0x21, 0x00


	//----- nvinfo : EIATTR_KPARAM_INFO
	.align		4
.L_5943:
        /*00d8*/ 	.byte	0x04, 0x17
        /*00da*/ 	.short	(.L_5945 - .L_5944)
.L_5944:
        /*00dc*/ 	.word	0x00000000
        /*00e0*/ 	.short	0x0008
        /*00e2*/ 	.short	0x0038
        /*00e4*/ 	.byte	0x00, 0xf5, 0x21, 0x00


	//----- nvinfo : EIATTR_KPARAM_INFO
	.align		4
.L_5945:
        /*00e8*/ 	.byte	0x04, 0x17
        /*00ea*/ 	.short	(.L_5947 - .L_5946)
.L_5946:
        /*00ec*/ 	.word	0x00000000
        /*00f0*/ 	.short	0x0007
        /*00f2*/ 	.short	0x0034
        /*00f4*/ 	.byte	0x00, 0xf0, 0x11, 0x00


	//----- nvinfo : EIATTR_KPARAM_INFO
	.align		4
.L_5947:
        /*00f8*/ 	.byte	0x04, 0x17
        /*00fa*/ 	.short	(.L_5949 - .L_5948)
.L_5948:
        /*00fc*/ 	.word	0x00000000
        /*0100*/ 	.short	0x0006
        /*0102*/ 	.short	0x0030
        /*0104*/ 	.byte	0x00, 0xf0, 0x11, 0x00


	//----- nvinfo : EIATTR_KPARAM_INFO
	.align		4
.L_5949:
        /*0108*/ 	.byte	0x04, 0x17
        /*010a*/ 	.short	(.L_5951 - .L_5950)
.L_5950:
        /*010c*/ 	.word	0x00000000
        /*0110*/ 	.short	0x0005
        /*0112*/ 	.short	0x0028
        /*0114*/ 	.byte	0x00, 0xf5, 0x21, 0x00


	//----- nvinfo : EIATTR_KPARAM_INFO
	.align		4
.L_5951:
        /*0118*/ 	.byte	0x04, 0x17
        /*011a*/ 	.short	(.L_5953 - .L_5952)
.L_5952:
        /*011c*/ 	.word	0x00000000
        /*0120*/ 	.short	0x0004
        /*0122*/ 	.short	0x0020
        /*0124*/ 	.byte	0x00, 0xf5, 0x21, 0x00


	//----- nvinfo : EIATTR_KPARAM_INFO
	.align		4
.L_5953:
        /*0128*/ 	.byte	0x04, 0x17
        /*012a*/ 	.short	(.L_5955 - .L_5954)
.L_5954:
        /*012c*/ 	.word	0x00000000
        /*0130*/ 	.short	0x0003
        /*0132*/ 	.short	0x0018
        /*0134*/ 	.byte	0x00, 0xf5, 0x21, 0x00


	//----- nvinfo : EIATTR_KPARAM_INFO
	.align		4
.L_5955:
        /*0138*/ 	.byte	0x04, 0x17
        /*013a*/ 	.short	(.L_5957 - .L_5956)
.L_5956:
        /*013c*/ 	.word	0x00000000
        /*0140*/ 	.short	0x0002
        /*0142*/ 	.short	0x0010
        /*0144*/ 	.byte	0x00, 0xf5, 0x21, 0x00


	//----- nvinfo : EIATTR_KPARAM_INFO
	.align		4
.L_5957:
        /*0148*/ 	.byte	0x04, 0x17
        /*014a*/ 	.short	(.L_5959 - .L_5958)
.L_5958:
        /*014c*/ 	.word	0x00000000
        /*0150*/ 	.short	0x0001
        /*0152*/ 	.short	0x0008
        /*0154*/ 	.byte	0x00, 0xf5, 0x21, 0x00


	//----- nvinfo : EIATTR_KPARAM_INFO
	.align		4
.L_5959:
        /*0158*/ 	.byte	0x04, 0x17
        /*015a*/ 	.short	(.L_5961 - .L_5960)
.L_5960:
        /*015c*/ 	.word	0x00000000
        /*0160*/ 	.short	0x0000
        /*0162*/ 	.short	0x0000
        /*0164*/ 	.byte	0x00, 0xf5, 0x21, 0x00


	//----- nvinfo : EIATTR_SPARSE_MMA_MASK
	.align		4
.L_5961:
        /*0168*/ 	.byte	0x03, 0x50
        /*016a*/ 	.short	0x0000


	//----- nvinfo : EIATTR_MAXREG_COUNT
	.align		4
        /*016c*/ 	.byte	0x03, 0x1b
        /*016e*/ 	.short	0x00ff


	//----- nvinfo : EIATTR_NUM_BARRIERS
	.align		4
        /*0170*/ 	.byte	0x02, 0x4c
        /*0172*/ 	.byte	0x01
	.zero		1


	//----- nvinfo : EIATTR_EXTERNS
	.align		4
        /*0174*/ 	.byte	0x04, 0x0f
        /*0176*/ 	.short	(.L_5963 - .L_5962)


	//   ....[0]....
	.align		4
.L_5962:
        /*0178*/ 	.word	index@(__assertfail)


	//----- nvinfo : EIATTR_MERCURY_ISA_VERSION
	.align		4
.L_5963:
        /*017c*/ 	.byte	0x03, 0x5f
        /*017e*/ 	.short	0x0101


	//----- nvinfo : EIATTR_COOP_GROUP_MASK_REGIDS
	.align		4
        /*0180*/ 	.byte	0x04, 0x29
        /*0182*/ 	.short	(.L_5965 - .L_5964)


	//   ....[0]....
.L_5964:
        /*0184*/ 	.word	0xffffffff


	//   ....[1]....
        /*0188*/ 	.word	0xffffffff


	//   ....[2]....
        /*018c*/ 	.word	0xffffffff


	//   ....[3]....
        /*0190*/ 	.word	0xffffffff


	//   ....[4]....
        /*0194*/ 	.word	0xffffffff


	//   ....[5]....
        /*0198*/ 	.word	0xffffffff


	//   ....[6]....
        /*019c*/ 	.word	0xffffffff


	//   ....[7]....
        /*01a0*/ 	.word	0xffffffff


	//   ....[8]....
        /*01a4*/ 	.word	0xffffffff


	//   ....[9]....
        /*01a8*/ 	.word	0xffffffff


	//   ....[10]....
        /*01ac*/ 	.word	0xffffffff


	//   ....[11]....
        /*01b0*/ 	.word	0xffffffff


	//   ....[12]....
        /*01b4*/ 	.word	0xffffffff


	//   ....[13]....
        /*01b8*/ 	.word	0xffffffff


	//   ....[14]....
        /*01bc*/ 	.word	0x0500000f


	//   ....[15]....
        /*01c0*/ 	.word	0x0500000f


	//   ....[16]....
        /*01c4*/ 	.word	0x0500000f


	//----- nvinfo : EIATTR_COOP_GROUP_INSTR_OFFSETS
	.align		4
.L_5965:
        /*01c8*/ 	.byte	0x04, 0x28
        /*01ca*/ 	.short	(.L_5967 - .L_5966)


	//   ....[0]....
.L_5966:
        /*01cc*/ 	.word	0x00000b60


	//   ....[1]....
        /*01d0*/ 	.word	0x00000b80


	//   ....[2]....
        /*01d4*/ 	.word	0x00000ba0


	//   ....[3]....
        /*01d8*/ 	.word	0x00000cc0


	//   ....[4]....
        /*01dc*/ 	.word	0x00000ce0


	//   ....[5]....
        /*01e0*/ 	.word	0x00000d10


	//   ....[6]....
        /*01e4*/ 	.word	0x00001b50


	//   ....[7]....
        /*01e8*/ 	.word	0x00001b80


	//   ....[8]....
        /*01ec*/ 	.word	0x00001ba0


	//   ....[9]....
        /*01f0*/ 	.word	0x00001bc0


	//   ....[10]....
        /*01f4*/ 	.word	0x00001be0


	//   ....[11]....
        /*01f8*/ 	.word	0x00001c30


	//   ....[12]....
        /*01fc*/ 	.word	0x00001c50


	//   ....[13]....
        /*0200*/ 	.word	0x00001c70


	//   ....[14]....
        /*0204*/ 	.word	0x00003470


	//   ....[15]....
        /*0208*/ 	.word	0x000034d0


	//   ....[16]....
        /*020c*/ 	.word	0x00003530


	//----- nvinfo : EIATTR_VRC_CTA_INIT_COUNT
	.align		4
.L_5967:
        /*0210*/ 	.byte	0x02, 0x4a
	.zero		1
	.zero		1


	//----- nvinfo : EIATTR_SYSCALL_OFFSETS
	.align		4
        /*0214*/ 	.byte	0x04, 0x46
        /*0216*/ 	.short	(.L_5969 - .L_5968)


	//   ....[0]....
.L_5968:
        /*0218*/ 	.word	0x00002b20


	//   ....[1]....
        /*021c*/ 	.word	0x00003410


	//----- nvinfo : EIATTR_EXIT_INSTR_OFFSETS
	.align		4
.L_5969:
        /*0220*/ 	.byte	0x04, 0x1c
        /*0222*/ 	.short	(.L_5971 - .L_5970)


	//   ....[0]....
.L_5970:
        /*0224*/ 	.word	0x00000090


	//   ....[1]....
        /*0228*/ 	.word	0x00003170


	//   ....[2]....
        /*022c*/ 	.word	0x00003310


	//   ....[3]....
        /*0230*/ 	.word	0x00003420


	//----- nvinfo : EIATTR_CRS_STACK_SIZE
	.align		4
.L_5971:
        /*0234*/ 	.byte	0x04, 0x1e
        /*0236*/ 	.short	(.L_5973 - .L_5972)
.L_5972:
        /*0238*/ 	.word	0x00000000


	//----- nvinfo : EIATTR_CBANK_PARAM_SIZE
	.align		4
.L_5973:
        /*023c*/ 	.byte	0x03, 0x19
        /*023e*/ 	.short	0x008c


	//----- nvinfo : EIATTR_PARAM_CBANK
	.align		4
        /*0240*/ 	.byte	0x04, 0x0a
        /*0242*/ 	.short	(.L_5975 - .L_5974)
	.align		4
.L_5974:
        /*0244*/ 	.word	index@(.nv.constant0._ZN4vllm25paged_attention_v2_kernelI13__nv_bfloat16hLi256ELi8ELi128ELNS_18Fp8KVCacheDataTypeE2ELb1ELi512EEEvPfS3_PT_PKS4_PKT0_SA_ifPKiSC_iPKfiiiSE_SE_iiiii)
        /*0248*/ 	.short	0x0380
        /*024a*/ 	.short	0x008c


	//----- nvinfo : EIATTR_SW_WAR
	.align		4
.L_5975:
        /*024c*/ 	.byte	0x04, 0x36
        /*024e*/ 	.short	(.L_5977 - .L_5976)
.L_5976:
        /*0250*/ 	.word	0x00000008
.L_5977:


//--------------------- .nv.info._ZN4vllm25paged_attention_v2_kernelI13__nv_bfloat16hLi192ELi8ELi128ELNS_18Fp8KVCacheDataTypeE2ELb1ELi512EEEvPfS3_PT_PKS4_PKT0_SA_ifPKiSC_iPKfiiiSE_SE_iiiii --------------------------
	.section	.nv.info._ZN4vllm25paged_attention_v2_kernelI13__nv_bfloat16hLi192ELi8ELi128ELNS_18Fp8KVCacheDataTypeE2ELb1ELi512EEEvPfS3_PT_PKS4_PKT0_SA_ifPKiSC_iPKfiiiSE_SE_iiiii,"",@"SHT_CUDA_INFO"
	.sectionflags	@""
	.align	4


	//----- nvinfo : EIATTR_CUDA_API_VERSION
	.align		4
        /*0000*/ 	.byte	0x04, 0x37
        /*0002*/ 	.short	(.L_5979 - .L_5978)
.L_5978:
        /*0004*/ 	.word	0x00000082


	//----- nvinfo : EIATTR_KPARAM_INFO
	.align		4
.L_5979:
        /*0008*/ 	.byte	0x04, 0x17
        /*000a*/ 	.short	(.L_5981 - .L_5980)
.L_5980:
        /*000c*/ 	.word	0x00000000
        /*0010*/ 	.short	0x0015
        /*0012*/ 	.short	0x0088
        /*0014*/ 	.byte	0x00, 0xf0, 0x11, 0x00


	//----- nvinfo : EIATTR_KPARAM_INFO
	.align		4
.L_5981:
        /*0018*/ 	.byte	0x04, 0x17
        /*001a*/ 	.short	(.L_5983 - .L_5982)
.L_5982:
        /*001c*/ 	.word	0x00000000
        /*0020*/ 	.short	0x0014
        /*0022*/ 	.short	0x0084
        /*0024*/ 	.byte	0x00, 0xf0, 0x11, 0x00


	//----- nvinfo : EIATTR_KPARAM_INFO
	.align		4
.L_5983:
        /*0028*/ 	.byte	0x04, 0x17
        /*002a*/ 	.short	(.L_5985 - .L_5984)
.L_5984:
        /*002c*/ 	.word	0x00000000
        /*0030*/ 	.short	0x0013
        /*0032*/ 	.short	0x0080
        /*0034*/ 	.byte	0x00, 0xf0, 0x11, 0x00


	//----- nvinfo : EIATTR_KPARAM_INFO
	.align		4
.L_5985:
        /*0038*/ 	.byte	0x04, 0x17
        /*003a*/ 	.short	(.L_5987 - .L_5986)
.L_5986:
        /*003c*/ 	.word	0x00000000
        /*0040*/ 	.short	0x0012
        /*0042*/ 	.short	0x007c
        /*0044*/ 	.byte	0x00, 0xf0, 0x11, 0x00


	//----- nvinfo : EIATTR_KPARAM_INFO
	.align		4
.L_5987:
        /*0048*/ 	.byte	0x04, 0x17
        /*004a*/ 	.short	(.L_5989 - .L_5988)
.L_5988:
        /*004c*/ 	.word	0x00000000
        /*0050*/ 	.short	0x0011
        /*0052*/ 	.short	0x0078
        /*0054*/ 	.byte	0x00, 0xf0, 0x11, 0x00


	//----- nvinfo : EIATTR_KPARAM_INFO
	.align		4
.L_5989:
        /*0058*/ 	.byte	0x04, 0x17
        /*005a*/ 	.short	(.L_5991 - .L_5990)
.L_5990:
        /*005c*/ 	.word	0x00000000
        /*0060*/ 	.short	0x0010
        /*0062*/ 	.short	0x0070
        /*0064*/ 	.byte	0x00, 0xf5, 0x21, 0x00


	//----- nvinfo : EIATTR_KPARAM_INFO
	.align		4
.L_5991:
        /*0068*/ 	.byte	0x04, 0x17
        /*006a*/ 	.short	(.L_5993 - .L_5992)
.L_5992:
        /*006c*/ 	.word	0x00000000
        /*0070*/ 	.short	0x000f
        /*0072*/ 	.short	0x0068
        /*0074*/ 	.byte	0x00, 0xf5, 0x21, 0x00


	//----- nvinfo : EIATTR_KPARAM_INFO
	.align		4
.L_5993:
        /*0078*/ 	.byte	0x04, 0x17
        /*007a*/ 	.short	(.L_5995 - .L_5994)
.L_5994:
        /*007c*/ 	.word	0x00000000
        /*0080*/ 	.short	0x000e
        /*0082*/ 	.short	0x0060
        /*0084*/ 	.byte	0x00, 0xf0, 0x11, 0x00


	//----- nvinfo : EIATTR_KPARAM_INFO
	.align		4
.L_5995:
        /*0088*/ 	.byte	0x04, 0x17
        /*008a*/ 	.short	(.L_5997 - .L_5996)
.L_5996:
        /*008c*/ 	.word	0x00000000
        /*0090*/ 	.short	0x000d
        /*0092*/ 	.short	0x005c
        /*0094*/ 	.byte	0x00, 0xf0, 0x11, 0x00


	//----- nvinfo : EIATTR_KPARAM_INFO
	.align		4
.L_5997:
        /*0098*/ 	.byte	0x04, 0x17
        /*009a*/ 	.short	(.L_5999 - .L_5998)
.L_5998:
        /*009c*/ 	.word	0x00000000
        /*00a0*/ 	.short	0x000c
        /*00a2*/ 	.short	0x0058
        /*00a4*/ 	.byte	0x00, 0xf0, 0x11, 0x00


	//----- nvinfo : EIATTR_KPARAM_INFO
	.align		4
.L_5999:
        /*00a8*/ 	.byte	0x04, 0x17
        /*00aa*/ 	.short	(.L_6001 - .L_6000)
.L_6000:
        /*00ac*/ 	.word	0x00000000
        /*00b0*/ 	.short	0x000b
        /*00b2*/ 	.short	0x0050
        /*00b4*/ 	.byte	0x00, 0xf5, 0x21, 0x00


	//----- nvinfo : EIATTR_KPARAM_INFO
	.align		4
.L_6001:
        /*00b8*/ 	.byte	0x04, 0x17
        /*00ba*/ 	.short	(.L_6003 - .L_6002)
.L_6002:
        /*00bc*/ 	.word	0x00000000
        /*00c0*/ 	.short	0x000a
        /*00c2*/ 	.short	0x0048
        /*00c4*/ 	.byte	0x00, 0xf0, 0x11, 0x00


	//----- nvinfo : EIATTR_KPARAM_INFO
	.align		4
.L_6003:
        /*00c8*/ 	.byte	0x04, 0x17
        /*00ca*/ 	.short	(.L_6005 - .L_6004)
.L_6004:
        /*00cc*/ 	.word	0x00000000
        /*00d0*/ 	.short	0x0009
        /*00d2*/ 	.short	0x0040
        /*00d4*/ 	.byte	0x00, 0xf5, 0x21, 0x00


	//----- nvinfo : EIATTR_KPARAM_INFO
	.align		4
.L_6005:
        /*00d8*/ 	.byte	0x04, 0x17
        /*00da*/ 	.short	(.L_6007 - .L_6006)
.L_6006:
        /*00dc*/ 	.word	0x00000000
        /*00e0*/ 	.short	0x0008
        /*00e2*/ 	.short	0x0038
        /*00e4*/ 	.byte	0x00, 0xf5, 0x21, 0x00


	//----- nvinfo : EIATTR_KPARAM_INFO
	.align		4
.L_6007:
        /*00e8*/ 	.byte	0x04, 0x17
        /*00ea*/ 	.short	(.L_6009 - .L_6008)
.L_6008:
        /*00ec*/ 	.word	0x00000000
        /*00f0*/ 	.short	0x0007
        /*00f2*/ 	.short	0x0034
        /*00f4*/ 	.byte	0x00, 0xf0, 0x11, 0x00


	//----- nvinfo : EIATTR_KPARAM_INFO
	.align		4
.L_6009:
        /*00f8*/ 	.byte	0x04, 0x17
        /*00fa*/ 	.short	(.L_6011 - .L_6010)
.L_6010:
        /*00fc*/ 	.word	0x00000000
        /*0100*/ 	.short	0x0006
        /*0102*/ 	.short	0x0030
        /*0104*/ 	.byte	0x00, 0xf0, 0x11, 0x00


	//----- nvinfo : EIATTR_KPARAM_INFO
	.align		4
.L_6011:
        /*0108*/ 	.byte	0x04, 0x17
        /*010a*/ 	.short	(.L_6013 - .L_6012)
.L_6012:
        /*010c*/ 	.word	0x00000000
        /*0110*/ 	.short	0x0005
        /*0112*/ 	.short	0x0028
        /*0114*/ 	.byte	0x00, 0xf5, 0x21, 0x00


	//----- nvinfo : EIATTR_KPARAM_INFO
	.align		4
.L_6013:
        /*0118*/ 	.byte	0x04, 0x17
        /*011a*/ 	.short	(.L_6015 - .L_6014)
.L_6014:
        /*011c*/ 	.word	0x00000000
        /*0120*/ 	.short	0x0004
        /*0122*/ 	.short	0x0020
        /*0124*/ 	.byte	0x00, 0xf5, 0x21, 0x00


	//----- nvinfo : EIATTR_KPARAM_INFO
	.align		4
.L_6015:
        /*0128*/ 	.byte	0x04, 0x17
        /*012a*/ 	.short	(.L_6017 - .L_6016)
.L_6016:
        /*012c*/ 	.word	0x00000000
        /*0130*/ 	.short	0x0003
        /*0132*/ 	.short	0x0018
        /*0134*/ 	.byte	0x00, 0xf5, 0x21, 0x00


	//----- nvinfo : EIATTR_KPARAM_INFO
	.align		4
.L_6017:
        /*0138*/ 	.byte	0x04, 0x17
        /*013a*/ 	.short	(.L_6019 - .L_6018)
.L_6018:
        /*013c*/ 	.word	0x00000000
        /*0140*/ 	.short	0x0002
        /*0142*/ 	.short	0x0010
        /*0144*/ 	.byte	0x00, 0xf5, 0x21, 0x00


	//----- nvinfo : EIATTR_KPARAM_INFO
	.align		4
.L_6019:
        /*0148*/ 	.byte	0x04, 0x17
        /*014a*/ 	.short	(.L_6021 - .L_6020)
.L_6020:
        /*014c*/ 	.word	0x00000000
        /*0150*/ 	.short	0x0001
        /*0152*/ 	.short	0x0008
        /*0154*/ 	.byte	0x00, 0xf5, 0x21, 0x00


	//----- nvinfo : EIATTR_KPARAM_INFO
	.align		4
.L_6021:
        /*0158*/ 	.byte	0x04, 0x17
        /*015a*/ 	.short	(.L_6023 - .L_6022)
.L_6022:
        /*015c*/ 	.word	0x00000000
        /*0160*/ 	.short	0x0000
        /*0162*/ 	.short	0x0000
        /*0164*/ 	.byte	0x00, 0xf5, 0x21, 0x00


	//----- nvinfo : EIATTR_SPARSE_MMA_MASK
	.align		4
.L_6023:
        /*0168*/ 	.byte	0x03, 0x50
        /*016a*/ 	.short	0x0000


	//----- nvinfo : EIATTR_MAXREG_COUNT
	.align		4
        /*016c*/ 	.byte	0x03, 0x1b
        /*016e*/ 	.short	0x00ff


	//----- nvinfo : EIATTR_NUM_BARRIERS
	.align		4
        /*0170*/ 	.byte	0x02, 0x4c
        /*0172*/ 	.byte	0x01
	.zero		1


	//----- nvinfo : EIATTR_EXTERNS
	.align		4
        /*0174*/ 	.byte	0x04, 0x0f
        /*0176*/ 	.short	(.L_6025 - .L_6024)


	//   ....[0]....
	.align		4
.L_6024:
        /*0178*/ 	.word	index@(__assertfail)


	//----- nvinfo : EIATTR_MERCURY_ISA_VERSION
	.align		4
.L_6025:
        /*017c*/ 	.byte	0x03, 0x5f
        /*017e*/ 	.short	0x0101


	//----- nvinfo : EIATTR_COOP_GROUP_MASK_REGIDS
	.align		4
        /*0180*/ 	.byte	0x04, 0x29
        /*0182*/ 	.short	(.L_6027 - .L_6026)


	//   ....[0]....
.L_6026:
        /*0184*/ 	.word	0xffffffff


	//   ....[1]....
        /*0188*/ 	.word	0xffffffff


	//   ....[2]....
        /*018c*/ 	.word	0xffffffff


	//   ....[3]....
        /*0190*/ 	.word	0xffffffff


	//   ....[4]....
        /*0194*/ 	.word	0xffffffff


	//   ....[5]....
        /*0198*/ 	.word	0xffffffff


	//   ....[6]....
        /*019c*/ 	.word	0xffffffff


	//   ....[7]....
        /*01a0*/ 	.word	0xffffffff


	//   ....[8]....
        /*01a4*/ 	.word	0xffffffff


	//   ....[9]....
        /*01a8*/ 	.word	0xffffffff


	//   ....[10]....
        /*01ac*/ 	.word	0xffffffff


	//   ....[11]....
        /*01b0*/ 	.word	0xffffffff


	//   ....[12]....
        /*01b4*/ 	.word	0xffffffff


	//   ....[13]....
        /*01b8*/ 	.word	0xffffffff


	//   ....[14]....
        /*01bc*/ 	.word	0x0500000f


	//   ....[15]....
        /*01c0*/ 	.word	0x0500000f


	//   ....[16]....
        /*01c4*/ 	.word	0x0500000f


	//----- nvinfo : EIATTR_COOP_GROUP_INSTR_OFFSETS
	.align		4
.L_6027:
        /*01c8*/ 	.byte	0x04, 0x28
        /*01ca*/ 	.short	(.L_6029 - .L_6028)


	//   ....[0]....
.L_6028:
        /*01cc*/ 	.word	0x00000be0


	//   ....[1]....
        /*01d0*/ 	.word	0x00000c00


	//   ....[2]....
        /*01d4*/ 	.word	0x00000c20


	//   ....[3]....
        /*01d8*/ 	.word	0x00000d40


	//   ....[4]....
        /*01dc*/ 	.word	0x00000d60


	//   ....[5]....
        /*01e0*/ 	.word	0x00000d90


	//   ....[6]....
        /*01e4*/ 	.word	0x00001bd0


	//   ....[7]....
        /*01e8*/ 	.word	0x00001c00


	//   ....[8]....
        /*01ec*/ 	.word	0x00001c20


	//   ....[9]....
        /*01f0*/ 	.word	0x00001c40


	//   ....[10]....
        /*01f4*/ 	.word	0x00001c60


	//   ....[11]....
        /*01f8*/ 	.word	0x00001cb0


	//   ....[12]....
        /*01fc*/ 	.word	0x00001cd0


	//   ....[13]....
        /*0200*/ 	.word	0x00001cf0


	//   ....[14]....
        /*0204*/ 	.word	0x00003310


	//   ....[15]....
        /*0208*/ 	.word	0x00003370


	//   ....[16]....
        /*020c*/ 	.word	0x000033d0


	//----- nvinfo : EIATTR_VRC_CTA_INIT_COUNT
	.align		4
.L_6029:
        /*0210*/ 	.byte	0x02, 0x4a
	.zero		1
	.zero		1


	//----- nvinfo : EIATTR_SYSCALL_OFFSETS
	.align		4
        /*0214*/ 	.byte	0x04, 0x46
        /*0216*/ 	.short	(.L_6031 - .L_6030)


	//   ....[0]....
.L_6030:
        /*0218*/ 	.word	0x00002bf0


	//   ....[1]....
        /*021c*/ 	.word	0x000032b0


	//----- nvinfo : EIATTR_EXIT_INSTR_OFFSETS
	.align		4
.L_6031:
        /*0220*/ 	.byte	0x04, 0x1c
        /*0222*/ 	.short	(.L_6033 - .L_6032)


	//   ....[0]....
.L_6032:
        /*0224*/ 	.word	0x000000b0


	//   ....[1]....
        /*0228*/ 	.word	0x00003020


	//   ....[2]....
        /*022c*/ 	.word	0x000031b0


	//   ....[3]....
        /*0230*/ 	.word	0x000032c0


	//----- nvinfo : EIATTR_CRS_STACK_SIZE
	.align		4
.L_6033:
        /*0234*/ 	.byte	0x04, 0x1e
        /*0236*/ 	.short	(.L_6035 - .L_6034)
.L_6034:
        /*0238*/ 	.word	0x00000000


	//----- nvinfo : EIATTR_CBANK_PARAM_SIZE
	.align		4
.L_6035:
        /*023c*/ 	.byte	0x03, 0x19
        /*023e*/ 	.short	0x008c


	//----- nvinfo : EIATTR_PARAM_CBANK
	.align		4
        /*0240*/ 	.byte	0x04, 0x0a
        /*0242*/ 	.short	(.L_6037 - .L_6036)
	.align		4
.L_6036:
        /*0244*/ 	.word	index@(.nv.constant0._ZN4vllm25paged_attention_v2_kernelI13__nv_bfloat16hLi192ELi8ELi128ELNS_18Fp8KVCacheDataTypeE2ELb1ELi512EEEvPfS3_PT_PKS4_PKT0_SA_ifPKiSC_iPKfiiiSE_SE_iiiii)
        /*0248*/ 	.short	0x0380
        /*024a*/ 	.short	0x008c


	//----- nvinfo : EIATTR_SW_WAR
	.align		4
.L_6037:
        /*024c*/ 	.byte	0x04, 0x36
        /*024e*/ 	.short	(.L_6039 - .L_6038)
.L_6038:
        /*0250*/ 	.word	0x00000008
.L_6039:


//--------------------- .nv.info._ZN4vllm25paged_attention_v2_kernelI13__nv_bfloat16hLi128ELi8ELi128ELNS_18Fp8KVCacheDataTypeE2ELb1ELi512EEEvPfS3_PT_PKS4_PKT0_SA_ifPKiSC_iPKfiiiSE_SE_iiiii --------------------------
	.section	.nv.info._ZN4vllm25paged_attention_v2_kernelI13__nv_bfloat16hLi128ELi8ELi128ELNS_18Fp8KVCacheDataTypeE2ELb1ELi512EEEvPfS3_PT_PKS4_PKT0_SA_ifPKiSC_iPKfiiiSE_SE_iiiii,"",@"SHT_CUDA_INFO"
	.sectionflags	@""
	.align	4


	//----- nvinfo : EIATTR_CUDA_API_VERSION
	.align		4
        /*0000*/ 	.byte	0x04, 0x37
        /*0002*/ 	.short	(.L_6041 - .L_6040)
.L_6040:
        /*0004*/ 	.word	0x00000082


	//----- nvinfo : EIATTR_KPARAM_INFO
	.align		4
.L_6041:
        /*0008*/ 	.byte	0x04, 0x17
        /*000a*/ 	.short	(.L_6043 - .L_6042)
.L_6042:
        /*000c*/ 	.word	0x00000000
        /*0010*/ 	.short	0x0015
        /*0012*/ 	.short	0x0088
        /*0014*/ 	.byte	0x00, 0xf0, 0x11, 0x00


	//----- nvinfo : EIATTR_KPARAM_INFO
	.align		4
.L_6043:
        /*0018*/ 	.byte	0x04, 0x17
        /*001a*/ 	.short	(.L_6045 - .L_6044)
.L_6044:
        /*001c*/ 	.word	0x00000000
        /*0020*/ 	.short	0x0014
        /*0022*/ 	.short	0x0084
        /*0024*/ 	.byte	0x00, 0xf0, 0x11, 0x00


	//----- nvinfo : EIATTR_KPARAM_INFO
	.align		4
.L_6045:
        /*0028*/ 	.byte	0x04, 0x17
        /*002a*/ 	.short	(.L_6047 - .L_6046)
.L_6046:
        /*002c*/ 	.word	0x00000000
        /*0030*/ 	.short	0x0013
        /*0032*/ 	.short	0x0080
        /*0034*/ 	.byte	0x00, 0xf0, 0x11, 0x00


	//----- nvinfo : EIATTR_KPARAM_INFO
	.align		4
.L_6047:
        /*0038*/ 	.byte	0x04, 0x17
        /*003a*/ 	.short	(.L_6049 - .L_6048)
.L_6048:
        /*003c*/ 	.word	0x00000000
        /*0040*/ 	.short	0x0012
        /*0042*/ 	.short	0x007c
        /*0044*/ 	.byte	0x00, 0xf0, 0x11, 0x00


	//----- nvinfo : EIATTR_KPARAM_INFO
	.align		4
.L_6049:
        /*0048*/ 	.byte	0x04, 0x17
        /*004a*/ 	.short	(.L_6051 - .L_6050)
.L_6050:
        /*004c*/ 	.word	0x00000000
        /*0050*/ 	.short	0x0011
        /*0052*/ 	.short	0x0078
        /*0054*/ 	.byte	0x00, 0xf0, 0x11, 0x00


	//----- nvinfo : EIATTR_KPARAM_INFO
	.align		4
.L_6051:
        /*0058*/ 	.byte	0x04, 0x17
        /*005a*/ 	.short	(.L_6053 - .L_6052)
.L_6052:
        /*005c*/ 	.word	0x00000000
        /*0060*/ 	.short	0x0010
        /*0062*/ 	.short	0x0070
        /*0064*/ 	.byte	0x00, 0xf5, 0x21, 0x00


	//----- nvinfo : EIATTR_KPARAM_INFO
	.align		4
.L_6053:
        /*0068*/ 	.byte	0x04, 0x17
        /*006a*/ 	.short	(.L_6055 - .L_6054)
.L_6054:
        /*006c*/ 	.word	0x00000000
        /*0070*/ 	.short	0x000f
        /*0072*/ 	.short	0x0068
        /*0074*/ 	.byte	0x00, 0xf5, 0x21, 0x00


	//----- nvinfo : EIATTR_KPARAM_INFO
	.align		4
.L_6055:
        /*0078*/ 	.byte	0x04, 0x17
        /*007a*/ 	.short	(.L_6057 - .L_6056)
.L_6056:
        /*007c*/ 	.word	0x00000000
        /*0080*/ 	.short	0x000e
        /*0082*/ 	.short	0x0060
        /*0084*/ 	.byte	0x00, 0xf0, 0x11, 0x00


	//----- nvinfo : EIATTR_KPARAM_INFO
	.align		4
.L_6057:
        /*0088*/ 	.byte	0x04, 0x17
        /*008a*/ 	.short	(.L_6059 - .L_6058)
.L_6058:
        /*008c*/ 	.word	0x00000000
        /*0090*/ 	.short	0x000d
        /*0092*/ 	.short	0x005c
        /*0094*/ 	.byte	0x00, 0xf0, 0x11, 0x00


	//----- nvinfo : EIATTR_KPARAM_INFO
	.align		4
.L_6059:
        /*0098*/ 	.byte	0x04, 0x17
        /*009a*/ 	.short	(.L_6061 - .L_6060)
.L_6060:
        /*009c*/ 	.word	0x00000000
        /*00a0*/ 	.short	0x000c
        /*00a2*/ 	.short	0x0058
        /*00a4*/ 	.byte	0x00, 0xf0, 0x11, 0x00


	//----- nvinfo : EIATTR_KPARAM_INFO
	.align		4
.L_6061:
        /*00a8*/ 	.byte	0x04, 0x17
        /*00aa*/ 	.short	(.L_6063 - .L_6062)
.L_6062:
        /*00ac*/ 	.word	0x00000000
        /*00b0*/ 	.short	0x000b
        /*00b2*/ 	.short	0x0050
        /*00b4*/ 	.byte	0x00, 0xf5, 0x21, 0x00


	//----- nvinfo : EIATTR_KPARAM_INFO
	.align		4
.L_6063:
        /*00b8*/ 	.byte	0x04, 0x17
        /*00ba*/ 	.short	(.L_6065 - .L_6064)
.L_6064:
        /*00bc*/ 	.word	0x00000000
        /*00c0*/ 	.short	0x000a
        /*00c2*/ 	.short	0x0048
        /*00c4*/ 	.byte	0x00, 0xf0, 0x11, 0x00


	//----- nvinfo : EIATTR_KPARAM_INFO
	.align		4
.L_6065:
        /*00c8*/ 	.byte	0x04, 0x17
        /*00ca*/ 	.short	(.L_6067 - .L_6066)
.L_6066:
        /*00cc*/ 	.word	0x00000000
        /*00d0*/ 	.short	0x0009
        /*00d2*/ 	.short	0x0040
        /*00d4*/ 	.byte	0x00, 0xf5, 0x21, 0x00


	//----- nvinfo : EIATTR_KPARAM_INFO
	.align		4
.L_6067:
        /*00d8*/ 	.byte	0x04, 0x17
        /*00da*/ 	.short	(.L_6069 - .L_6068)
.L_6068:
        /*00dc*/ 	.word	0x00000000
        /*00e0*/ 	.short	0x0008
        /*00e2*/ 	.short	0x0038
        /*00e4*/ 	.byte	0x00, 0xf5, 0x21, 0x00


	//----- nvinfo : EIATTR_KPARAM_INFO
	.align		4
.L_6069:
        /*00e8*/ 	.byte	0x04, 0x17
        /*00ea*/ 	.short	(.L_6071 - .L_6070)
.L_6070:
        /*00ec*/ 	.word	0x00000000
        /*00f0*/ 	.short	0x0007
        /*00f2*/ 	.short	0x0034
        /*00f4*/ 	.byte	0x00, 0xf0, 0x11, 0x00


	//----- nvinfo : EIATTR_KPARAM_INFO
	.align		4
.L_6071:
        /*00f8*/ 	.byte	0x04, 0x17
        /*00fa*/ 	.short	(.L_6073 - .L_6072)
.L_6072:
        /*00fc*/ 	.word	0x00000000
        /*0100*/ 	.short	0x0006
        /*0102*/ 	.short	0x0030
        /*0104*/ 	.byte	0x00, 0xf0, 0x11, 0x00


	//----- nvinfo : EIATTR_KPARAM_INFO
	.align		4
.L_6073:
        /*0108*/ 	.byte	0x04, 0x17
        /*010a*/ 	.short	(.L_6075 - .L_6074)
.L_6074:
        /*010c*/ 	.word	0x00000000
        /*0110*/ 	.short	0x0005
        /*0112*/ 	.short	0x0028
        /*0114*/ 	.byte	0x00, 0xf5, 0x21, 0x00


	//----- nvinfo : EIATTR_KPARAM_INFO
	.align		4
.L_6075:
        /*0118*/ 	.byte	0x04, 0x17
        /*011a*/ 	.short	(.L_6077 - .L_6076)
.L_6076:
        /*011c*/ 	.word	0x00000000
        /*0120*/ 	.short	0x0004
        /*0122*/ 	.short	0x0020
        /*0124*/ 	.byte	0x00, 0xf5, 0x21, 0x00


	//----- nvinfo : EIATTR_KPARAM_INFO
	.align		4
.L_6077:
        /*0128*/ 	.byte	0x04, 0x17
        /*012a*/ 	.short	(.L_6079 - .L_6078)
.L_6078:
        /*012c*/ 	.word	0x00000000
        /*0130*/ 	.short	0x0003
        /*0132*/ 	.short	0x0018
        /*0134*/ 	.byte	0x00, 0xf5, 0x21, 0x00


	//----- nvinfo : EIATTR_KPARAM_INFO
	.align		4
.L_6079:
        /*0138*/ 	.byte	0x04, 0x17
        /*013a*/ 	.short	(.L_6081 - .L_6080)
.L_6080:
        /*013c*/ 	.word	0x00000000
        /*0140*/ 	.short	0x0002
        /*0142*/ 	.short	0x0010
        /*0144*/ 	.byte	0x00, 0xf5, 0x21, 0x00


	//----- nvinfo : EIATTR_KPARAM_INFO
	.align		4
.L_6081:
        /*0148*/ 	.byte	0x04, 0x17
        /*014a*/ 	.short	(.L_6083 - .L_6082)
.L_6082:
        /*014c*/ 	.word	0x00000000
        /*0150*/ 	.short	0x0001
        /*0152*/ 	.short	0x0008
        /*0154*/ 	.byte	0x00, 0xf5, 0x21, 0x00


	//----- nvinfo : EIATTR_KPARAM_INFO
	.align		4
.L_6083:
        /*0158*/ 	.byte	0x04, 0x17
        /*015a*/ 	.short	(.L_6085 - .L_6084)
.L_6084:
        /*015c*/ 	.word	0x00000000
        /*0160*/ 	.short	0x0000
        /*0162*/ 	.short	0x0000
        /*0164*/ 	.byte	0x00, 0xf5, 0x21, 0x00


	//----- nvinfo : EIATTR_SPARSE_MMA_MASK
	.align		4
.L_6085:
        /*0168*/ 	.byte	0x03, 0x50
        /*016a*/ 	.short	0x0000


	//----- nvinfo : EIATTR_MAXREG_COUNT
	.align		4
        /*016c*/ 	.byte	0x03, 0x1b
        /*016e*/ 	.short	0x00ff


	//----- nvinfo : EIATTR_NUM_BARRIERS
	.align		4
        /*0170*/ 	.byte	0x02, 0x4c
        /*0172*/ 	.byte	0x01
	.zero		1


	//----- nvinfo : EIATTR_EXTERNS
	.align		4
        /*0174*/ 	.byte	0x04, 0x0f
        /*0176*/ 	.short	(.L_6087 - .L_6086)


	//   ....[0]....
	.align		4
.L_6086:
        /*0178*/ 	.word	index@(__assertfail)


	//----- nvinfo : EIATTR_MERCURY_ISA_VERSION
	.align		4
.L_6087:
        /*017c*/ 	.byte	0x03, 0x5f
        /*017e*/ 	.short	0x0101


	//----- nvinfo : EIATTR_COOP_GROUP_MASK_REGIDS
	.align		4
        /*0180*/ 	.byte	0x04, 0x29
        /*0182*/ 	.short	(.L_6089 - .L_6088)


	//   ....[0]....
.L_6088:
        /*0184*/ 	.word	0xffffffff


	//   ....[1]....
        /*0188*/ 	.word	0xffffffff


	//   ....[2]....
        /*018c*/ 	.word	0xffffffff


	//   ....[3]....
        /*0190*/ 	.word	0xffffffff


	//   ....[4]....
        /*0194*/ 	.word	0xffffffff


	//   ....[5]....
        /*0198*/ 	.word	0xffffffff


	//   ....[6]....
        /*019c*/ 	.word	0xffffffff


	//   ....[7]....
        /*01a0*/ 	.word	0xffffffff


	//   ....[8]....
        /*01a4*/ 	.word	0xffffffff


	//   ....[9]....
        /*01a8*/ 	.word	0xffffffff


	//   ....[10]....
        /*01ac*/ 	.word	0xffffffff


	//   ....[11]....
        /*01b0*/ 	.word	0xffffffff


	//   ....[12]....
        /*01b4*/ 	.word	0xffffffff


	//   ....[13]....
        /*01b8*/ 	.word	0xffffffff


	//   ....[14]....
        /*01bc*/ 	.word	0x0500000f


	//   ....[15]....
        /*01c0*/ 	.word	0x0500000f


	//   ....[16]....
        /*01c4*/ 	.word	0x0500000f


	//----- nvinfo : EIATTR_COOP_GROUP_INSTR_OFFSETS
	.align		4
.L_6089:
        /*01c8*/ 	.byte	0x04, 0x28
        /*01ca*/ 	.short	(.L_6091 - .L_6090)


	//   ....[0]....
.L_6090:
        /*01cc*/ 	.word	0x00000b60


	//   ....[1]....
        /*01d0*/ 	.word	0x00000b80


	//   ....[2]....
        /*01d4*/ 	.word	0x00000ba0


	//   ....[3]....
        /*01d8*/ 	.word	0x00000cc0


	//   ....[4]....
        /*01dc*/ 	.word	0x00000ce0


	//   ....[5]....
        /*01e0*/ 	.word	0x00000d10


	//   ....[6]....
        /*01e4*/ 	.word	0x00001b50


	//   ....[7]....
        /*01e8*/ 	.word	0x00001b80


	//   ....[8]....
        /*01ec*/ 	.word	0x00001ba0


	//   ....[9]....
        /*01f0*/ 	.word	0x00001bc0


	//   ....[10]....
        /*01f4*/ 	.word	0x00001be0


	//   ....[11]....
        /*01f8*/ 	.word	0x00001c30


	//   ....[12]....
        /*01fc*/ 	.word	0x00001c50


	//   ....[13]....
        /*0200*/ 	.word	0x00001c70


	//   ....[14]....
        /*0204*/ 	.word	0x00003250


	//   ....[15]....
        /*0208*/ 	.word	0x000032b0


	//   ....[16]....
        /*020c*/ 	.word	0x00003310


	//----- nvinfo : EIATTR_VRC_CTA_INIT_COUNT
	.align		4
.L_6091:
        /*0210*/ 	.byte	0x02, 0x4a
	.zero		1
	.zero		1


	//----- nvinfo : EIATTR_SYSCALL_OFFSETS
	.align		4
        /*0214*/ 	.byte	0x04, 0x46
        /*0216*/ 	.short	(.L_6093 - .L_6092)


	//   ....[0]....
.L_6092:
        /*0218*/ 	.word	0x00002b20


	//   ....[1]....
        /*021c*/ 	.word	0x000031f0


	//----- nvinfo : EIATTR_EXIT_INSTR_OFFSETS
	.align		4
.L_6093:
        /*0220*/ 	.byte	0x04, 0x1c
        /*0222*/ 	.short	(.L_6095 - .L_6094)


	//   ....[0]....
.L_6094:
        /*0224*/ 	.word	0x00000090


	//   ....[1]....
        /*0228*/ 	.word	0x00002fd0


	//   ....[2]....
        /*022c*/ 	.word	0x000030f0


	//   ....[3]....
        /*0230*/ 	.word	0x00003200


	//----- nvinfo : EIATTR_CRS_STACK_SIZE
	.align		4
.L_6095:
        /*0234*/ 	.byte	0x04, 0x1e
        /*0236*/ 	.short	(.L_6097 - .L_6096)
.L_6096:
        /*0238*/ 	.word	0x00000000


	//----- nvinfo : EIATTR_CBANK_PARAM_SIZE
	.align		4
.L_6097:
        /*023c*/ 	.byte	0x03, 0x19
        /*023e*/ 	.short	0x008c


	//----- nvinfo : EIATTR_PARAM_CBANK
	.align		4
        /*0240*/ 	.byte	0x04, 0x0a
        /*0242*/ 	.short	(.L_6099 - .L_6098)
	.align		4
.L_6098:
        /*0244*/ 	.word	index@(.nv.constant0._ZN4vllm25paged_attention_v2_kernelI13__nv_bfloat16hLi128ELi8ELi128ELNS_18Fp8KVCacheDataTypeE2ELb1ELi512EEEvPfS3_PT_PKS4_PKT0_SA_ifPKiSC_iPKfiiiSE_SE_iiiii)
        /*0248*/ 	.short	0x0380
        /*024a*/ 	.short	0x008c


	//----- nvinfo : EIATTR_SW_WAR
	.align		4
.L_6099:
        /*024c*/ 	.byte	0x04, 0x36
        /*024e*/ 	.short	(.L_6101 - .L_6100)
.L_6100:
        /*0250*/ 	.word	0x00000008
.L_6101:


//--------------------- .nv.info._ZN4vllm25paged_attention_v2_kernelI13__nv_bfloat16hLi120ELi8ELi128ELNS_18Fp8KVCacheDataTypeE2ELb1ELi512EEEvPfS3_PT_PKS4_PKT0_SA_ifPKiSC_iPKfiiiSE_SE_iiiii --------------------------
	.section	.nv.info._ZN4vllm25paged_attention_v2_kernelI13__nv_bfloat16hLi120ELi8ELi128ELNS_18Fp8KVCacheDataTypeE2ELb1ELi512EEEvPfS3_PT_PKS4_PKT0_SA_ifPKiSC_iPKfiiiSE_SE_iiiii,"",@"SHT_CUDA_INFO"
	.sectionflags	@""
	.align	4


	//----- nvinfo : EIATTR_CUDA_API_VERSION
	.align		4
        /*0000*/ 	.byte	0x04, 0x37
        /*0002*/ 	.short	(.L_6103 - .L_6102)
.L_6102:
        /*0004*/ 	.word	0x00000082


	//----- nvinfo : EIATTR_KPARAM_INFO
	.align		4
.L_6103:
        /*0008*/ 	.byte	0x04, 0x17
        /*000a*/ 	.short	(.L_6105 - .L_6104)
.L_6104:
        /*000c*/ 	.word	0x00000000
        /*0010*/ 	.short	0x0015
        /*0012*/ 	.short	0x0088
        /*0014*/ 	.byte	0x00, 0xf0, 0x11, 0x00


	//----- nvinfo : EIATTR_KPARAM_INFO
	.align		4
.L_6105:
        /*0018*/ 	.byte	0x04, 0x17
        /*001a*/ 	.short	(.L_6107 - .L_6106)
.L_6106:
        /*001c*/ 	.word	0x00000000
        /*0020*/ 	.short	0x0014
        /*0022*/ 	.short	0x0084
        /*0024*/ 	.byte	0x00, 0xf0, 0x11, 0x00


	//----- nvinfo : EIATTR_KPARAM_INFO
	.align		4
.L_6107:
        /*0028*/ 	.byte	0x04, 0x17
        /*002a*/ 	.short	(.L_6109 - .L_6108)
.L_6108:
        /*002c*/ 	.word	0x00000000
        /*0030*/ 	.short	0x0013
        /*0032*/ 	.short	0x0080
        /*0034*/ 	.byte	0x00, 0xf0, 0x11, 0x00


	//----- nvinfo : EIATTR_KPARAM_INFO
	.align		4
.L_6109:
        /*0038*/ 	.byte	0x04, 0x17
        /*003a*/ 	.short	(.L_6111 - .L_6110)
.L_6110:
        /*003c*/ 	.word	0x00000000
        /*0040*/ 	.short	0x0012
        /*0042*/ 	.short	0x007c
        /*0044*/ 	.byte	0x00, 0xf0, 0x11, 0x00


	//----- nvinfo : EIATTR_KPARAM_INFO
	.align		4
.L_6111:
        /*0048*/ 	.byte	0x04, 0x17
        /*004a*/ 	.short	(.L_6113 - .L_6112)
.L_6112:
        /*004c*/ 	.word	0x00000000
        /*0050*/ 	.short	0x0011
        /*0052*/ 	.short	0x0078
        /*0054*/ 	.byte	0x00, 0xf0, 0x11, 0x00


	//----- nvinfo : EIATTR_KPARAM_INFO
	.align		4
.L_6113:
        /*0058*/ 	.byte	0x04, 0x17
        /*005a*/ 	.short	(.L_6115 - .L_6114)
.L_6114:
        /*005c*/ 	.word	0x00000000
        /*0060*/ 	.short	0x0010
        /*0062*/ 	.short	0x0070
        /*0064*/ 	.byte	0x00, 0xf5, 0x21, 0x00


	//----- nvinfo : EIATTR_KPARAM_INFO
	.align		4
.L_6115:
        /*0068*/ 	.byte	0x04, 0x17
        /*006a*/ 	.short	(.L_6117 - .L_6116)
.L_6116:
        /*006c*/ 	.word	0x00000000
        /*0070*/ 	.short	0x000f
        /*0072*/ 	.short	0x0068
        /*0074*/ 	.byte	0x00, 0xf5, 0x21, 0x00


	//----- nvinfo : EIATTR_KPARAM_INFO
	.align		4
.L_6117:
        /*0078*/ 	.byte	0x04, 0x17
        /*007a*/ 	.short	(.L_6119 - .L_6118)
.L_6118:
        /*007c*/ 	.word	0x00000000
        /*0080*/ 	.short	0x000e
        /*0082*/ 	.short	0x0060
        /*0084*/ 	.byte	0x00, 0xf0, 0x11, 0x00


	//----- nvinfo : EIATTR_KPARAM_INFO
	.align		4
.L_6119:
        /*0088*/ 	.byte	0x04, 0x17
        /*008a*/ 	.short	(.L_6121 - .L_6120)
.L_6120:
        /*008c*/ 	.word	0x00000000
        /*0090*/ 	.short	0x000d
        /*0092*/ 	.short	0x005c
        /*0094*/ 	.byte	0x00, 0xf0, 0x11, 0x00


	//----- nvinfo : EIATTR_KPARAM_INFO
	.align		4
.L_6121:
        /*0098*/ 	.byte	0x04, 0x17
        /*009a*/ 	.short	(.L_6123 - .L_6122)
.L_6122:
        /*009c*/ 	.word	0x00000000
        /*00a0*/ 	.short	0x000c
        /*00a2*/ 	.short	0x0058
        /*00a4*/ 	.byte	0x00, 0xf0, 0x11, 0x00


	//----- nvinfo : EIATTR_KPARAM_INFO
	.align		4
.L_6123:
        /*00a8*/ 	.byte	0x04, 0x17
        /*00aa*/ 	.short	(.L_6125 - .L_6124)
.L_6124:
        /*00ac*/ 	.word	0x00000000
        /*00b0*/ 	.short	0x000b
        /*00b2*/ 	.short	0x0050
        /*00b4*/ 	.byte	0x00, 0xf5, 0x21, 0x00


	//----- nvinfo : EIATTR_KPARAM_INFO
	.align		4
.L_6125:
        /*00b8*/ 	.byte	0x04, 0x17
        /*00ba*/ 	.short	(.L_6127 - .L_6126)
.L_6126:
        /*00bc*/ 	.word	0x00000000
        /*00c0*/ 	.short	0x000a
        /*00c2*/ 	.short	0x0048
        /*00c4*/ 	.byte	0x00, 0xf0, 0x11, 0x00


	//----- nvinfo : EIATTR_KPARAM_INFO
	.align		4
.L_6127:
        /*00c8*/ 	.byte	0x04, 0x17
        /*00ca*/ 	.short	(.L_6129 - .L_6128)
.L_6128:
        /*00cc*/ 	.word	0x00000000
        /*00d0*/ 	.short	0x0009
        /*00d2*/ 	.short	0x0040
        /*00d4*/ 	.byte	0x00, 0xf5, 0x21, 0x00


	//----- nvinfo : EIATTR_KPARAM_INFO
	.align		4
.L_6129:
        /*00d8*/ 	.byte	0x04, 0x17
        /*00da*/ 	.short	(.L_6131 - .L_6130)
.L_6130:
        /*00dc*/ 	.word	0x00000000
        /*00e0*/ 	.short	0x0008
        /*00e2*/ 	.short	0x0038
        /*00e4*/ 	.byte	0x00, 0xf5, 0x21, 0x00


	//----- nvinfo : EIATTR_KPARAM_INFO
	.align		4
.L_6131:
        /*00e8*/ 	.byte	0x04, 0x17
        /*00ea*/ 	.short	(.L_6133 - .L_6132)
.L_6132:
        /*00ec*/ 	.word	0x00000000
        /*00f0*/ 	.short	0x0007
        /*00f2*/ 	.short	0x0034
        /*00f4*/ 	.byte	0x00, 0xf0, 0x11, 0x00


	//----- nvinfo : EIATTR_KPARAM_INFO
	.align		4
.L_6133:
        /*00f8*/ 	.byte	0x04, 0x17
        /*00fa*/ 	.short	(.L_6135 - .L_6134)
.L_6134:
        /*00fc*/ 	.word	0x00000000
        /*0100*/ 	.short	0x0006
        /*0102*/ 	.short	0x0030
        /*0104*/ 	.byte	0x00, 0xf0, 0x11, 0x00


	//----- nvinfo : EIATTR_KPARAM_INFO
	.align		4
.L_6135:
        /*0108*/ 	.byte	0x04, 0x17
        /*010a*/ 	.short	(.L_6137 - .L_6136)
.L_6136:
        /*010c*/ 	.word	0x00000000
        /*0110*/ 	.short	0x0005
        /*0112*/ 	.short	0x0028
        /*0114*/ 	.byte	0x00, 0xf5, 0x21, 0x00


	//----- nvinfo : EIATTR_KPARAM_INFO
	.align		4
.L_6137:
        /*0118*/ 	.byte	0x04, 0x17
        /*011a*/ 	.short	(.L_6139 - .L_6138)
.L_6138:
        /*011c*/ 	.word	0x00000000
        /*0120*/ 	.short	0x0004
        /*0122*/ 	.short	0x0020
        /*0124*/ 	.byte	0x00, 0xf5, 0x21, 0x00


	//----- nvinfo : EIATTR_KPARAM_INFO
	.align		4
.L_6139:
        /*0128*/ 	.byte	0x04, 0x17
        /*012a*/ 	.short	(.L_6141 - .L_6140)
.L_6140:
        /*012c*/ 	.word	0x00000000
        /*0130*/ 	.short	0x0003
        /*0132*/ 	.short	0x0018
        /*0134*/ 	.byte	0x00, 0xf5, 0x21, 0x00


	//----- nvinfo : EIATTR_KPARAM_INFO
	.align		4
.L_6141:
        /*0138*/ 	.byte	0x04, 0x17
        /*013a*/ 	.short	(.L_6143 - .L_6142)
.L_6142:
        /*013c*/ 	.word	0x00000000
        /*0140*/ 	.short	0x0002
        /*0142*/ 	.short	0x0010
        /*0144*/ 	.byte	0x00, 0xf5, 0x21, 0x00


	//----- nvinfo : EIATTR_KPARAM_INFO
	.align		4
.L_6143:
        /*0148*/ 	.byte	0x04, 0x17
        /*014a*/ 	.short	(.L_6145 - .L_6144)
.L_6144:
        /*014c*/ 	.word	0x00000000
        /*0150*/ 	.short	0x0001
        /*0152*/ 	.short	0x0008
        /*0154*/ 	.byte	0x00, 0xf5, 0x21, 0x00


	//----- nvinfo : EIATTR_KPARAM_INFO
	.align		4
.L_6145:
        /*0158*/ 	.byte	0x04, 0x17
        /*015a*/ 	.short	(.L_6147 - .L_6146)
.L_6146:
        /*015c*/ 	.word	0x00000000
        /*0160*/ 	.short	0x0000
        /*0162*/ 	.short	0x0000
        /*0164*/ 	.byte	0x00, 0xf5, 0x21, 0x00


	//----- nvinfo : EIATTR_SPARSE_MMA_MASK
	.align		4
.L_6147:
        /*0168*/ 	.byte	0x03, 0x50
        /*016a*/ 	.short	0x0000


	//----- nvinfo : EIATTR_MAXREG_COUNT
	.align		4
        /*016c*/ 	.byte	0x03, 0x1b
        /*016e*/ 	.short	0x00ff


	//----- nvinfo : EIATTR_NUM_BARRIERS
	.align		4
        /*0170*/ 	.byte	0x02, 0x4c
        /*0172*/ 	.byte	0x01
	.zero		1


	//----- nvinfo : EIATTR_EXTERNS
	.align		4
        /*0174*/ 	.byte	0x04, 0x0f
        /*0176*/ 	.short	(.L_6149 - .L_6148)


	//   ....[0]....
	.align		4
.L_6148:
        /*0178*/ 	.word	index@(__assertfail)


	//----- nvinfo : EIATTR_MERCURY_ISA_VERSION
	.align		4
.L_6149:
        /*017c*/ 	.byte	0x03, 0x5f
        /*017e*/ 	.short	0x0101


	//----- nvinfo : EIATTR_COOP_GROUP_MASK_REGIDS
	.align		4
        /*0180*/ 	.byte	0x04, 0x29
        /*0182*/ 	.short	(.L_6151 - .L_6150)


	//   ....[0]....
.L_6150:
        /*0184*/ 	.word	0xffffffff


	//   ....[1]....
        /*0188*/ 	.word	0xffffffff


	//   ....[2]....
        /*018c*/ 	.word	0xffffffff


	//   ....[3]....
        /*0190*/ 	.word	0xffffffff


	//   ....[4]....
        /*0194*/ 	.word	0xffffffff


	//   ....[5]....
        /*0198*/ 	.word	0xffffffff


	//   ....[6]....
        /*019c*/ 	.word	0xffffffff


	//   ....[7]....
        /*01a0*/ 	.word	0xffffffff


	//   ....[8]....
        /*01a4*/ 	.word	0xffffffff


	//   ....[9]....
        /*01a8*/ 	.word	0xffffffff


	//   ....[10]....
        /*01ac*/ 	.word	0xffffffff


	//   ....[11]....
        /*01b0*/ 	.word	0xffffffff


	//   ....[12]....
        /*01b4*/ 	.word	0xffffffff


	//   ....[13]....
        /*01b8*/ 	.word	0xffffffff


	//   ....[14]....
        /*01bc*/ 	.word	0x0500000f


	//   ....[15]....
        /*01c0*/ 	.word	0x0500000f


	//   ....[16]....
        /*01c4*/ 	.word	0x0500000f


	//----- nvinfo : EIATTR_COOP_GROUP_INSTR_OFFSETS
	.align		4
.L_6151:
        /*01c8*/ 	.byte	0x04, 0x28
        /*01ca*/ 	.short	(.L_6153 - .L_6152)


	//   ....[0]....
.L_6152:
        /*01cc*/ 	.word	0x00000b70


	//   ....[1]....
        /*01d0*/ 	.word	0x00000b90


	//   ....[2]....
        /*01d4*/ 	.word	0x00000bb0


	//   ....[3]....
        /*01d8*/ 	.word	0x00000cd0


	//   ....[4]....
        /*01dc*/ 	.word	0x00000cf0


	//   ....[5]....
        /*01e0*/ 	.word	0x00000d20


	//   ....[6]....
        /*01e4*/ 	.word	0x00001b60


	//   ....[7]....
        /*01e8*/ 	.word	0x00001b90


	//   ....[8]....
        /*01ec*/ 	.word	0x00001bb0


	//   ....[9]....
        /*01f0*/ 	.word	0x00001bd0


	//   ....[10]....
        /*01f4*/ 	.word	0x00001bf0


	//   ....[11]....
        /*01f8*/ 	.word	0x00001c40


	//   ....[12]....
        /*01fc*/ 	.word	0x00001c60


	//   ....[13]....
        /*0200*/ 	.word	0x00001c80


	//   ....[14]....
        /*0204*/ 	.word	0x000031e0


	//   ....[15]....
        /*0208*/ 	.word	0x00003240


	//   ....[16]....
        /*020c*/ 	.word	0x000032a0


	//----- nvinfo : EIATTR_VRC_CTA_INIT_COUNT
	.align		4
.L_6153:
        /*0210*/ 	.byte	0x02, 0x4a
	.zero		1
	.zero		1


	//----- nvinfo : EIATTR_SYSCALL_OFFSETS
	.align		4
        /*0214*/ 	.byte	0x04, 0x46
        /*0216*/ 	.short	(.L_6155 - .L_6154)


	//   ....[0]....
.L_6154:
        /*0218*/ 	.word	0x00002b30


	//   ....[1]....
        /*021c*/ 	.word	0x00003180


	//----- nvinfo : EIATTR_EXIT_INSTR_OFFSETS
	.align		4
.L_6155:
        /*0220*/ 	.byte	0x04, 0x1c
        /*0222*/ 	.short	(.L_6157 - .L_6156)


	//   ....[0]....
.L_6156:
        /*0224*/ 	.word	0x00000090


	//   ....[1]....
        /*0228*/ 	.word	0x00002f40


	//   ....[2]....
        /*022c*/ 	.word	0x00003050


	//   ....[3]....
        /*0230*/ 	.word	0x00003080


	//   ....[4]....
        /*0234*/ 	.word	0x00003190


	//----- nvinfo : EIATTR_CRS_STACK_SIZE
	.align		4
.L_6157:
        /*0238*/ 	.byte	0x04, 0x1e
        /*023a*/ 	.short	(.L_6159 - .L_6158)
.L_6158:
        /*023c*/ 	.word	0x00000000


	//----- nvinfo : EIATTR_CBANK_PARAM_SIZE
	.align		4
.L_6159:
        /*0240*/ 	.byte	0x03, 0x19
        /*0242*/ 	.short	0x008c


	//----- nvinfo : EIATTR_PARAM_CBANK
	.align		4
        /*0244*/ 	.byte	0x04, 0x0a
        /*0246*/ 	.short	(.L_6161 - .L_6160)
	.align		4
.L_6160:
        /*0248*/ 	.word	index@(.nv.constant0._ZN4vllm25paged_attention_v2_kernelI13__nv_bfloat16hLi120ELi8ELi128ELNS_18Fp8KVCacheDataTypeE2ELb1ELi512EEEvPfS3_PT_PKS4_PKT0_SA_ifPKiSC_iPKfiiiSE_SE_iiiii)
        /*024c*/ 	.short	0x0380
        /*024e*/ 	.short	0x008c


	//----- nvinfo : EIATTR_SW_WAR
	.align		4
.L_6161:
        /*0250*/ 	.byte	0x04, 0x36
        /*0252*/ 	.short	(.L_6163 - .L_6162)
.L_6162:
        /*0254*/ 	.word	0x00000008
.L_6163:


//--------------------- .nv.info._ZN4vllm25paged_attention_v2_kernelI13__nv_bfloat16hLi112ELi8ELi128ELNS_18Fp8KVCacheDataTypeE2ELb1ELi512EEEvPfS3_PT_PKS4_PKT0_SA_ifPKiSC_iPKfiiiSE_SE_iiiii --------------------------
	.section	.nv.info._ZN4vllm25paged_attention_v2_kernelI13__nv_bfloat16hLi112ELi8ELi128ELNS_18Fp8KVCacheDataTypeE2ELb1ELi512EEEvPfS3_PT_PKS4_PKT0_SA_ifPKiSC_iPKfiiiSE_SE_iiiii,"",@"SHT_CUDA_INFO"
	.sectionflags	@""
	.align	4


	//----- nvinfo : EIATTR_CUDA_API_VERSION
	.align		4
        /*0000*/ 	.byte	0x04, 0x37
        /*0002*/ 	.short	(.L_6165 - .L_6164)
.L_6164:
        /*0004*/ 	.word	0x00000082


	//----- nvinfo : EIATTR_KPARAM_INFO
	.align		4
.L_6165:
        /*0008*/ 	.byte	0x04, 0x17
        /*000a*/ 	.short	(.L_6167 - .L_6166)
.L_6166:
        /*000c*/ 	.word	0x00000000
        /*0010*/ 	.short	0x0015
        /*0012*/ 	.short	0x0088
        /*0014*/ 	.byte	0x00, 0xf0, 0x11, 0x00


	//----- nvinfo : EIATTR_KPARAM_INFO
	.align		4
.L_6167:
        /*0018*/ 	.byte	0x04, 0x17
        /*001a*/ 	.short	(.L_6169 - .L_6168)
.L_6168:
        /*001c*/ 	.word	0x00000000
        /*0020*/ 	.short	0x0014
        /*0022*/ 	.short	0x0084
        /*0024*/ 	.byte	0x00, 0xf0, 0x11, 0x00


	//----- nvinfo : EIATTR_KPARAM_INFO
	.align		4
.L_6169:
        /*0028*/ 	.byte	0x04, 0x17
        /*002a*/ 	.short	(.L_6171 - .L_6170)
.L_6170:
        /*002c*/ 	.word	0x00000000
        /*0030*/ 	.short	0x0013
        /*0032*/ 	.short	0x0080
        /*0034*/ 	.byte	0x00, 0xf0, 0x11, 0x00


	//----- nvinfo : EIATTR_KPARAM_INFO
	.align		4
.L_6171:
        /*0038*/ 	.byte	0x04, 0x17
        /*003a*/ 	.short	(.L_6173 - .L_6172)
.L_6172:
        /*003c*/ 	.word	0x00000000
        /*0040*/ 	.short	0x0012
        /*0042*/ 	.short	0x007c
        /*0044*/ 	.byte	0x00, 0xf0, 0x11, 0x00


	//----- nvinfo : EIATTR_KPARAM_INFO
	.align		4
.L_6173:
        /*0048*/ 	.byte	0x04, 0x17
        /*004a*/ 	.short	(.L_6175 - .L_6174)
.L_6174:
        /*004c*/ 	.word	0x00000000
        /*0050*/ 	.short	0x0011
        /*0052*/ 	.short	0x0078
        /*0054*/ 	.byte	0x00, 0xf0, 0x11, 0x00


	//----- nvinfo : EIATTR_KPARAM_INFO
	.align		4
.L_6175:
        /*0058*/ 	.byte	0x04, 0x17
        /*005a*/ 	.short	(.L_6177 - .L_6176)
.L_6176:
        /*005c*/ 	.word	0x00000000
        /*0060*/ 	.short	0x0010
        /*0062*/ 	.short	0x0070
        /*0064*/ 	.byte	0x00, 0xf5, 0x21, 0x00


	//----- nvinfo : EIATTR_KPARAM_INFO
	.align		4
.L_6177:
        /*0068*/ 	.byte	0x04, 0x17
        /*006a*/ 	.short	(.L_6179 - .L_6178)
.L_6178:
        /*006c*/ 	.word	0x00000000
        /*0070*/ 	.short	0x000f
        /*0072*/ 	.short	0x0068
        /*0074*/ 	.byte	0x00, 0xf5, 0x21, 0x00


	//----- nvinfo : EIATTR_KPARAM_INFO
	.align		4
.L_6179:
        /*0078*/ 	.byte	0x04, 0x17
        /*007a*/ 	.short	(.L_6181 - .L_6180)
.L_6180:
        /*007c*/ 	.word	0x00000000
        /*0080*/ 	.short	0x000e
        /*0082*/ 	.short	0x0060
        /*0084*/ 	.byte	0x00, 0xf0, 0x11, 0x00


	//----- nvinfo : EIATTR_KPARAM_INFO
	.align		4
.L_6181:
        /*0088*/ 	.byte	0x04, 0x17
        /*008a*/ 	.short	(.L_6183 - .L_6182)
.L_6182:
        /*008c*/ 	.word	0x00000000
        /*0090*/ 	.short	0x000d
        /*0092*/ 	.short	0x005c
        /*0094*/ 	.byte	0x00, 0xf0, 0x11, 0x00


	//----- nvinfo : EIATTR_KPARAM_INFO
	.align		4
.L_6183:
        /*0098*/ 	.byte	0x04, 0x17
        /*009a*/ 	.short	(.L_6185 - .L_6184)
.L_6184:
        /*009c*/ 	.word	0x00000000
        /*00a0*/ 	.short	0x000c
        /*00a2*/ 	.short	0x0058
        /*00a4*/ 	.byte	0x00, 0xf0, 0x11, 0x00


	//----- nvinfo : EIATTR_KPARAM_INFO
	.align		4
.L_6185:
        /*00a8*/ 	.byte	0x04, 0x17
        /*00aa*/ 	.short	(.L_6187 - .L_6186)
.L_6186:
        /*00ac*/ 	.word	0x00000000
        /*00b0*/ 	.short	0x000b
        /*00b2*/ 	.short	0x0050
        /*00b4*/ 	.byte	0x00, 0xf5, 0x21, 0x00


	//----- nvinfo : EIATTR_KPARAM_INFO
	.align		4
.L_6187:
        /*00b8*/ 	.byte	0x04, 0x17
        /*00ba*/ 	.short	(.L_6189 - .L_6188)
.L_6188:
        /*00bc*/ 	.word	0x00000000
        /*00c0*/ 	.short	0x000a
        /*00c2*/ 	.short	0x0048
        /*00c4*/ 	.byte	0x00, 0xf0, 0x11, 0x00


	//----- nvinfo : EIATTR_KPARAM_INFO
	.align		4
.L_6189:
        /*00c8*/ 	.byte	0x04, 0x17
        /*00ca*/ 	.short	(.L_6191 - .L_6190)
.L_6190:
        /*00cc*/ 	.word	0x00000000
        /*00d0*/ 	.short	0x0009
        /*00d2*/ 	.short	0x0040
        /*00d4*/ 	.byte	0x00, 0xf5, 0x21, 0x00


	//----- nvinfo : EIATTR_KPARAM_INFO
	.align		4
.L_6191:
        /*00d8*/ 	.byte	0x04, 0x17
        /*00da*/ 	.short	(.L_6193 - .L_6192)
.L_6192:
        /*00dc*/ 	.word	0x00000000
        /*00e0*/ 	.short	0x0008
        /*00e2*/ 	.short	0x0038
        /*00e4*/ 	.byte	0x00, 0xf5, 0x21, 0x00


	//----- nvinfo : EIATTR_KPARAM_INFO
	.align		4
.L_6193:
        /*00e8*/ 	.byte	0x04, 0x17
        /*00ea*/ 	.short	(.L_6195 - .L_6194)
.L_6194:
        /*00ec*/ 	.word	0x00000000
        /*00f0*/ 	.short	0x0007
        /*00f2*/ 	.short	0x0034
        /*00f4*/ 	.byte	0x00, 0xf0, 0x11, 0x00


	//----- nvinfo : EIATTR_KPARAM_INFO
	.align		4
.L_6195:
        /*00f8*/ 	.byte	0x04, 0x17
        /*00fa*/ 	.short	(.L_6197 - .L_6196)
.L_6196:
        /*00fc*/ 	.word	0x00000000
        /*0100*/ 	.short	0x0006
        /*0102*/ 	.short	0x0030
        /*0104*/ 	.byte	0x00, 0xf0, 0x11, 0x00


	//----- nvinfo : EIATTR_KPARAM_INFO
	.align		4
.L_6197:
        /*0108*/ 	.byte	0x04, 0x17
        /*010a*/ 	.short	(.L_6199 - .L_6198)
.L_6198:
        /*010c*/ 	.word	0x00000000
        /*0110*/ 	.short	0x0005
        /*0112*/ 	.short	0x0028
        /*0114*/ 	.byte	0x00, 0xf5, 0x21, 0x00


	//----- nvinfo : EIATTR_KPARAM_INFO
	.align		4
.L_6199:
        /*0118*/ 	.byte	0x04, 0x17
        /*011a*/ 	.short	(.L_6201 - .L_6200)
.L_6200:
        /*011c*/ 	.word	0x00000000
        /*0120*/ 	.short	0x0004
        /*0122*/ 	.short	0x0020
        /*0124*/ 	.byte	0x00, 0xf5, 0x21, 0x00


	//----- nvinfo : EIATTR_KPARAM_INFO
	.align		4
.L_6201:
        /*0128*/ 	.byte	0x04, 0x17
        /*012a*/ 	.short	(.L_6203 - .L_6202)
.L_6202:
        /*012c*/ 	.word	0x00000000
        /*0130*/ 	.short	0x0003
        /*0132*/ 	.short	0x0018
        /*0134*/ 	.byte	0x00, 0xf5, 0x21, 0x00


	//----- nvinfo : EIATTR_KPARAM_INFO
	.align		4
.L_6203:
        /*0138*/ 	.byte	0x04, 0x17
        /*013a*/ 	.short	(.L_6205 - .L_6204)
.L_6204:
        /*013c*/ 	.word	0x00000000
        /*0140*/ 	.short	0x0002
        /*0142*/ 	.short	0x0010
        /*0144*/ 	.byte	0x00, 0xf5, 0x21, 0x00


	//----- nvinfo : EIATTR_KPARAM_INFO
	.align		4
.L_6205:
        /*0148*/ 	.byte	0x04, 0x17
        /*014a*/ 	.short	(.L_6207 - .L_6206)
.L_6206:
        /*014c*/ 	.word	0x00000000
        /*0150*/ 	.short	0x0001
        /*0152*/ 	.short	0x0008
        /*0154*/ 	.byte	0x00, 0xf5, 0x21, 0x00


	//----- nvinfo : EIATTR_KPARAM_INFO
	.align		4
.L_6207:
        /*0158*/ 	.byte	0x04, 0x17
        /*015a*/ 	.short	(.L_6209 - .L_6208)
.L_6208:
        /*015c*/ 	.word	0x00000000
        /*0160*/ 	.short	0x0000
        /*0162*/ 	.short	0x0000
        /*0164*/ 	.byte	0x00, 0xf5, 0x21, 0x00


	//----- nvinfo : EIATTR_SPARSE_MMA_MASK
	.align		4
.L_6209:
        /*0168*/ 	.byte	0x03, 0x50
        /*016a*/ 	.short	0x0000


	//----- nvinfo : EIATTR_MAXREG_COUNT
	.align		4
        /*016c*/ 	.byte	0x03, 0x1b
        /*016e*/ 	.short	0x00ff


	//----- nvinfo : EIATTR_NUM_BARRIERS
	.align		4
        /*0170*/ 	.byte	0x02, 0x4c
        /*0172*/ 	.byte	0x01
	.zero		1


	//----- nvinfo : EIATTR_EXTERNS
	.align		4
        /*0174*/ 	.byte	0x04, 0x0f
        /*0176*/ 	.short	(.L_6211 - .L_6210)


	//   ....[0]....
	.align		4
.L_6210:
        /*0178*/ 	.word	index@(__assertfail)


	//----- nvinfo : EIATTR_MERCURY_ISA_VERSION
	.align		4
.L_6211:
        /*017c*/ 	.byte	0x03, 0x5f
        /*017e*/ 	.short	0x0101


	//----- nvinfo : EIATTR_COOP_GROUP_MASK_REGIDS
	.align		4
        /*0180*/ 	.byte	0x04, 0x29
        /*0182*/ 	.short	(.L_6213 - .L_6212)


	//   ....[0]....
.L_6212:
        /*0184*/ 	.word	0xffffffff


	//   ....[1]....
        /*0188*/ 	.word	0xffffffff


	//   ....[2]....
        /*018c*/ 	.word	0xffffffff


	//   ....[3]....
        /*0190*/ 	.word	0xffffffff


	//   ....[4]....
        /*0194*/ 	.word	0xffffffff


	//   ....[5]....
        /*0198*/ 	.word	0xffffffff


	//   ....[6]....
        /*019c*/ 	.word	0xffffffff


	//   ....[7]....
        /*01a0*/ 	.word	0xffffffff


	//   ....[8]....
        /*01a4*/ 	.word	0xffffffff


	//   ....[9]....
        /*01a8*/ 	.word	0xffffffff


	//   ....[10]....
        /*01ac*/ 	.word	0xffffffff


	//   ....[11]....
        /*01b0*/ 	.word	0xffffffff


	//   ....[12]....
        /*01b4*/ 	.word	0xffffffff


	//   ....[13]....
        /*01b8*/ 	.word	0xffffffff


	//   ....[14]....
        /*01bc*/ 	.word	0x0500000f


	//   ....[15]....
        /*01c0*/ 	.word	0x0500000f


	//   ....[16]....
        /*01c4*/ 	.word	0x0500000f


	//----- nvinfo : EIATTR_COOP_GROUP_INSTR_OFFSETS
	.align		4
.L_6213:
        /*01c8*/ 	.byte	0x04, 0x28
        /*01ca*/ 	.short	(.L_6215 - .L_6214)


	//   ....[0]....
.L_6214:
        /*01cc*/ 	.word	0x00000b70


	//   ....[1]....
        /*01d0*/ 	.word	0x00000b90


	//   ....[2]....
        /*01d4*/ 	.word	0x00000bb0


	//   ....[3]....
        /*01d8*/ 	.word	0x00000cd0


	//   ....[4]....
        /*01dc*/ 	.word	0x00000cf0


	//   ....[5]....
        /*01e0*/ 	.word	0x00000d20


	//   ....[6]....
        /*01e4*/ 	.word	0x00001b60


	//   ....[7]....
        /*01e8*/ 	.word	0x00001b90


	//   ....[8]....
        /*01ec*/ 	.word	0x00001bb0


	//   ....[9]....
        /*01f0*/ 	.word	0x00001bd0


	//   ....[10]....
        /*01f4*/ 	.word	0x00001bf0


	//   ....[11]....
        /*01f8*/ 	.word	0x00001c40


	//   ....[12]....
        /*01fc*/ 	.word	0x00001c60


	//   ....[13]....
        /*0200*/ 	.word	0x00001c80


	//   ....[14]....
        /*0204*/ 	.word	0x000031e0


	//   ....[15]....
        /*0208*/ 	.word	0x00003240


	//   ....[16]....
        /*020c*/ 	.word	0x000032a0


	//----- nvinfo : EIATTR_VRC_CTA_INIT_COUNT
	.align		4
.L_6215:
        /*0210*/ 	.byte	0x02, 0x4a
	.zero		1
	.zero		1


	//----- nvinfo : EIATTR_SYSCALL_OFFSETS
	.align		4
        /*0214*/ 	.byte	0x04, 0x46
        /*0216*/ 	.short	(.L_6217 - .L_6216)


	//   ....[0]....
.L_6216:
        /*0218*/ 	.word	0x00002b30


	//   ....[1]....
        /*021c*/ 	.word	0x00003180


	//----- nvinfo : EIATTR_EXIT_INSTR_OFFSETS
	.align		4
.L_6217:
        /*0220*/ 	.byte	0x04, 0x1c
        /*0222*/ 	.short	(.L_6219 - .L_6218)


	//   ....[0]....
.L_6218:
        /*0224*/ 	.word	0x00000090


	//   ....[1]....
        /*0228*/ 	.word	0x00002f40


	//   ....[2]....
        /*022c*/ 	.word	0x00003050


	//   ....[3]....
        /*0230*/ 	.word	0x00003080


	//   ....[4]....
        /*0234*/ 	.word	0x00003190


	//----- nvinfo : EIATTR_CRS_STACK_SIZE
	.align		4
.L_6219:
        /*0238*/ 	.byte	0x04, 0x1e
        /*023a*/ 	.short	(.L_6221 - .L_6220)
.L_6220:
        /*023c*/ 	.word	0x00000000


	//----- nvinfo : EIATTR_CBANK_PARAM_SIZE
	.align		4
.L_6221:
        /*0240*/ 	.byte	0x03, 0x19
        /*0242*/ 	.short	0x008c


	//----- nvinfo : EIATTR_PARAM_CBANK
	.align		4
        /*0244*/ 	.byte	0x04, 0x0a
        /*0246*/ 	.short	(.L_6223 - .L_6222)
	.align		4
.L_6222:
        /*0248*/ 	.word	index@(.nv.constant0._ZN4vllm25paged_attention_v2_kernelI13__nv_bfloat16hLi112ELi8ELi128ELNS_18Fp8KVCacheDataTypeE2ELb1ELi512EEEvPfS3_PT_PKS4_PKT0_SA_ifPKiSC_iPKfiiiSE_SE_iiiii)
        /*024c*/ 	.short	0x0380
        /*024e*/ 	.short	0x008c


	//----- nvinfo : EIATTR_SW_WAR
	.align		4
.L_6223:
        /*0250*/ 	.byte	0x04, 0x36
        /*0252*/ 	.short	(.L_6225 - .L_6224)
.L_6224:
        /*0254*/ 	.word	0x00000008
.L_6225:


//--------------------- .nv.info._ZN4vllm25paged_attention_v2_kernelI13__nv_bfloat16hLi96ELi8ELi128ELNS_18Fp8KVCacheDataTypeE2ELb1ELi512EEEvPfS3_PT_PKS4_PKT0_SA_ifPKiSC_iPKfiiiSE_SE_iiiii --------------------------
	.section	.nv.info._ZN4vllm25paged_attention_v2_kernelI13__nv_bfloat16hLi96ELi8ELi128ELNS_18Fp8KVCacheDataTypeE2ELb1ELi512EEEvPfS3_PT_PKS4_PKT0_SA_ifPKiSC_iPKfiiiSE_SE_iiiii,"",@"SHT_CUDA_INFO"
	.sectionflags	@""
	.align	4


	//----- nvinfo : EIATTR_CUDA_API_VERSION
	.align		4
        /*0000*/ 	.byte	0x04, 0x37
        /*0002*/ 	.short	(.L_6227 - .L_6226)
.L_6226:
        /*0004*/ 	.word	0x00000082


	//----- nvinfo : EIATTR_KPARAM_INFO
	.align		4
.L_6227:
        /*0008*/ 	.byte	0x04, 0x17
        /*000a*/ 	.short	(.L_6229 - .L_6228)
.L_6228:
        /*000c*/ 	.word	0x00000000
        /*0010*/ 	.short	0x0015
        /*0012*/ 	.short	0x0088
        /*0014*/ 	.byte	0x00, 0xf0, 0x11, 0x00


	//----- nvinfo : EIATTR_KPARAM_INFO
	.align		4
.L_6229:
        /*0018*/ 	.byte	0x04, 0x17
        /*001a*/ 	.short	(.L_6231 - .L_6230)
.L_6230:
        /*001c*/ 	.word	0x00000000
        /*0020*/ 	.short	0x0014
        /*0022*/ 	.short	0x0084
        /*0024*/ 	.byte	0x00, 0xf0, 0x11, 0x00


	//----- nvinfo : EIATTR_KPARAM_INFO
	.align		4
.L_6231:
        /*0028*/ 	.byte	0x04, 0x17
        /*002a*/ 	.short	(.L_6233 - .L_6232)
.L_6232:
        /*002c*/ 	.word	0x00000000
        /*0030*/ 	.short	0x0013
        /*0032*/ 	.short	0x0080
        /*0034*/ 	.byte	0x00, 0xf0, 0x11, 0x00


	//----- nvinfo : EIATTR_KPARAM_INFO
	.align		4
.L_6233:
        /*0038*/ 	.byte	0x04, 0x17
        /*003a*/ 	.short	(.L_6235 - .L_6234)
.L_6234:
        /*003c*/ 	.word	0x00000000
        /*0040*/ 	.short	0x0012
        /*0042*/ 	.short	0x007c
        /*0044*/ 	.byte	0x00, 0xf0, 0x11, 0x00


	//----- nvinfo : EIATTR_KPARAM_INFO
	.align		4
.L_6235:
        /*0048*/ 	.byte	0x04, 0x17
        /*004a*/ 	.short	(.L_6237 - .L_6236)
.L_6236:
        /*004c*/ 	.word	0x00000000
        /*0050*/ 	.short	0x0011
        /*0052*/ 	.short	0x0078
        /*0054*/ 	.byte	0x00, 0xf0, 0x11, 0x00


	//----- nvinfo : EIATTR_KPARAM_INFO
	.align		4
.L_6237:
        /*0058*/ 	.byte	0x04, 0x17
        /*005a*/ 	.short	(.L_6239 - .L_6238)
.L_6238:
        /*005c*/ 	.word	0x00000000
        /*0060*/ 	.short	0x0010
        /*0062*/ 	.short	0x0070
        /*0064*/ 	.byte	0x00, 0xf5, 0x21, 0x00


	//----- nvinfo : EIATTR_KPARAM_INFO
	.align		4
.L_6239:
        /*0068*/ 	.byte	0x04, 0x17
        /*006a*/ 	.short	(.L_6241 - .L_6240)
.L_6240:
        /*006c*/ 	.word	0x00000000
        /*0070*/ 	.short	0x000f
        /*0072*/ 	.short	0x0068
        /*0074*/ 	.byte	0x00, 0xf5, 0x21, 0x00


	//----- nvinfo : EIATTR_KPARAM_INFO
	.align		4
.L_6241:
        /*0078*/ 	.byte	0x04, 0x17
        /*007a*/ 	.short	(.L_6243 - .L_6242)
.L_6242:
        /*007c*/ 	.word	0x00000000
        /*0080*/ 	.short	0x000e
        /*0082*/ 	.short	0x0060
        /*0084*/ 	.byte	0x00, 0xf0, 0x11, 0x00


	//----- nvinfo : EIATTR_KPARAM_INFO
	.align		4
.L_6243:
        /*0088*/ 	.byte	0x04, 0x17
        /*008a*/ 	.short	(.L_6245 - .L_6244)
.L_6244:
        /*008c*/ 	.word	0x00000000
        /*0090*/ 	.short	0x000d
        /*0092*/ 	.short	0x005c
        /*0094*/ 	.byte	0x00, 0xf0, 0x11, 0x00


	//----- nvinfo : EIATTR_KPARAM_INFO
	.align		4
.L_6245:
        /*0098*/ 	.byte	0x04, 0x17
        /*009a*/ 	.short	(.L_6247 - .L_6246)
.L_6246:
        /*009c*/ 	.word	0x00000000
        /*00a0*/ 	.short	0x000c
        /*00a2*/ 	.short	0x0058
        /*00a4*/ 	.byte	0x00, 0xf0, 0x11, 0x00


	//----- nvinfo : EIATTR_KPARAM_INFO
	.align		4
.L_6247:
        /*00a8*/ 	.byte	0x04, 0x17
        /*00aa*/ 	.short	(.L_6249 - .L_6248)
.L_6248:
        /*00ac*/ 	.word	0x00000000
        /*00b0*/ 	.short	0x000b
        /*00b2*/ 	.short	0x0050
        /*00b4*/ 	.byte	0x00, 0xf5, 0x21, 0x00


	//----- nvinfo : EIATTR_KPARAM_INFO
	.align		4
.L_6249:
        /*00b8*/ 	.byte	0x04, 0x17
        /*00ba*/ 	.short	(.L_6251 - .L_6250)
.L_6250:
        /*00bc*/ 	.word	0x00000000
        /*00c0*/ 	.short	0x000a
        /*00c2*/ 	.short	0x0048
        /*00c4*/ 	.byte	0x00, 0xf0, 0x11, 0x00


	//----- nvinfo : EIATTR_KPARAM_INFO
	.align		4
.L_6251:
        /*00c8*/ 	.byte	0x04, 0x17
        /*00ca*/ 	.short	(.L_6253 - .L_6252)
.L_6252:
        /*00cc*/ 	.word	0x00000000
        /*00d0*/ 	.short	0x0009
        /*00d2*/ 	.short	0x0040
        /*00d4*/ 	.byte	0x00, 0xf5, 0x21, 0x00


	//----- nvinfo : EIATTR_KPARAM_INFO
	.align		4
.L_6253:
        /*00d8*/ 	.byte	0x04, 0x17
        /*00da*/ 	.short	(.L_6255 - .L_6254)
.L_6254:
        /*00dc*/ 	.word	0x00000000
        /*00e0*/ 	.short	0x0008
        /*00e2*/ 	.short	0x0038
        /*00e4*/ 	.byte	0x00, 0xf5, 0x21, 0x00


	//----- nvinfo : EIATTR_KPARAM_INFO
	.align		4
.L_6255:
        /*00e8*/ 	.byte	0x04, 0x17
        /*00ea*/ 	.short	(.L_6257 - .L_6256)
.L_6256:
        /*00ec*/ 	.word	0x00000000
        /*00f0*/ 	.short	0x0007
        /*00f2*/ 	.short	0x0034
        /*00f4*/ 	.byte	0x00, 0xf0, 0x11, 0x00


	//----- nvinfo : EIATTR_KPARAM_INFO
	.align		4
.L_6257:
        /*00f8*/ 	.byte	0x04, 0x17
        /*00fa*/ 	.short	(.L_6259 - .L_6258)
.L_6258:
        /*00fc*/ 	.word	0x00000000
        /*0100*/ 	.short	0x0006
        /*0102*/ 	.short	0x0030
        /*0104*/ 	.byte	0x00, 0xf0, 0x11, 0x00


	//----- nvinfo : EIATTR_KPARAM_INFO
	.align		4
.L_6259:
        /*0108*/ 	.byte	0x04, 0x17
        /*010a*/ 	.short	(.L_6261 - .L_6260)
.L_6260:
        /*010c*/ 	.word	0x00000000
        /*0110*/ 	.short	0x0005
        /*0112*/ 	.short	0x0028
        /*0114*/ 	.byte	0x00, 0xf5, 0x21, 0x00


	//----- nvinfo : EIATTR_KPARAM_INFO
	.align		4
.L_6261:
        /*0118*/ 	.byte	0x04, 0x17
        /*011a*/ 	.short	(.L_6263 - .L_6262)
.L_6262:
        /*011c*/ 	.word	0x00000000
        /*0120*/ 	.short	0x0004
        /*0122*/ 	.short	0x0020
        /*0124*/ 	.byte	0x00, 0xf5, 0x21, 0x00


	//----- nvinfo : EIATTR_KPARAM_INFO
	.align		4
.L_6263:
        /*0128*/ 	.byte	0x04, 0x17
        /*012a*/ 	.short	(.L_6265 - .L_6264)
.L_6264:
        /*012c*/ 	.word	0x00000000
        /*0130*/ 	.short	0x0003
        /*0132*/ 	.short	0x0018
        /*0134*/ 	.byte	0x00, 0xf5, 0x21, 0x00


	//----- nvinfo : EIATTR_KPARAM_INFO
	.align		4
.L_6265:
        /*0138*/ 	.byte	0x04, 0x17
        /*013a*/ 	.short	(.L_6267 - .L_6266)
.L_6266:
        /*013c*/ 	.word	0x00000000
        /*0140*/ 	.short	0x0002
        /*0142*/ 	.short	0x0010
        /*0144*/ 	.byte	0x00, 0xf5, 0x21, 0x00


	//----- nvinfo : EIATTR_KPARAM_INFO
	.align		4
.L_6267:
        /*0148*/ 	.byte	0x04, 0x17
        /*014a*/ 	.short	(.L_6269 - .L_6268)
.L_6268:
        /*014c*/ 	.word	0x00000000
        /*0150*/ 	.short	0x0001
        /*0152*/ 	.short	0x0008
        /*0154*/ 	.byte	0x00, 0xf5, 0x21, 0x00


	//----- nvinfo : EIATTR_KPARAM_INFO
	.align		4
.L_6269:
        /*0158*/ 	.byte	0x04, 0x17
        /*015a*/ 	.short	(.L_6271 - .L_6270)
.L_6270:
        /*015c*/ 	.word	0x00000000
        /*0160*/ 	.short	0x0000
        /*0162*/ 	.short	0x0000
        /*0164*/ 	.byte	0x00, 0xf5, 0x21, 0x00


	//----- nvinfo : EIATTR_SPARSE_MMA_MASK
	.align		4
.L_6271:
        /*0168*/ 	.byte	0x03, 0x50
        /*016a*/ 	.short	0x0000


	//----- nvinfo : EIATTR_MAXREG_COUNT
	.align		4
        /*016c*/ 	.byte	0x03, 0x1b
        /*016e*/ 	.short	0x00ff


	//----- nvinfo : EIATTR_NUM_BARRIERS
	.align		4
        /*0170*/ 	.byte	0x02, 0x4c
        /*0172*/ 	.byte	0x01
	.zero		1


	//----- nvinfo : EIATTR_EXTERNS
	.align		4
        /*0174*/ 	.byte	0x04, 0x0f
        /*0176*/ 	.short	(.L_6273 - .L_6272)


	//   ....[0]....
	.align		4
.L_6272:
        /*0178*/ 	.word	index@(__assertfail)


	//----- nvinfo : EIATTR_MERCURY_ISA_VERSION
	.align		4
.L_6273:
        /*017c*/ 	.byte	0x03, 0x5f
        /*017e*/ 	.short	0x0101


	//----- nvinfo : EIATTR_COOP_GROUP_MASK_REGIDS
	.align		4
        /*0180*/ 	.byte	0x04, 0x29
        /*0182*/ 	.short	(.L_6275 - .L_6274)


	//   ....[0]....
.L_6274:
        /*0184*/ 	.word	0xffffffff


	//   ....[1]....
        /*0188*/ 	.word	0xffffffff


	//   ....[2]....
        /*018c*/ 	.word	0xffffffff


	//   ....[3]....
        /*0190*/ 	.word	0xffffffff


	//   ....[4]....
        /*0194*/ 	.word	0xffffffff


	//   ....[5]....
        /*0198*/ 	.word	0xffffffff


	//   ....[6]....
        /*019c*/ 	.word	0xffffffff


	//   ....[7]....
        /*01a0*/ 	.word	0xffffffff


	//   ....[8]....
        /*01a4*/ 	.word	0xffffffff


	//   ....[9]....
        /*01a8*/ 	.word	0xffffffff


	//   ....[10]....
        /*01ac*/ 	.word	0xffffffff


	//   ....[11]....
        /*01b0*/ 	.word	0xffffffff


	//   ....[12]....
        /*01b4*/ 	.word	0xffffffff


	//   ....[13]....
        /*01b8*/ 	.word	0xffffffff


	//   ....[14]....
        /*01bc*/ 	.word	0x0500000f


	//   ....[15]....
        /*01c0*/ 	.word	0x0500000f


	//   ....[16]....
        /*01c4*/ 	.word	0x0500000f


	//----- nvinfo : EIATTR_COOP_GROUP_INSTR_OFFSETS
	.align		4
.L_6275:
        /*01c8*/ 	.byte	0x04, 0x28
        /*01ca*/ 	.short	(.L_6277 - .L_6276)


	//   ....[0]....
.L_6276:
        /*01cc*/ 	.word	0x00000be0


	//   ....[1]....
        /*01d0*/ 	.word	0x00000c00


	//   ....[2]....
        /*01d4*/ 	.word	0x00000c20


	//   ....[3]....
        /*01d8*/ 	.word	0x00000d40


	//   ....[4]....
        /*01dc*/ 	.word	0x00000d60


	//   ....[5]....
        /*01e0*/ 	.word	0x00000d90


	//   ....[6]....
        /*01e4*/ 	.word	0x00001bd0


	//   ....[7]....
        /*01e8*/ 	.word	0x00001c00


	//   ....[8]....
        /*01ec*/ 	.word	0x00001c20


	//   ....[9]....
        /*01f0*/ 	.word	0x00001c40


	//   ....[10]....
        /*01f4*/ 	.word	0x00001c60


	//   ....[11]....
        /*01f8*/ 	.word	0x00001cb0


	//   ....[12]....
        /*01fc*/ 	.word	0x00001cd0


	//   ....[13]....
        /*0200*/ 	.word	0x00001cf0


	//   ....[14]....
        /*0204*/ 	.word	0x00003110


	//   ....[15]....
        /*0208*/ 	.word	0x00003170


	//   ....[16]....
        /*020c*/ 	.word	0x000031d0


	//----- nvinfo : EIATTR_VRC_CTA_INIT_COUNT
	.align		4
.L_6277:
        /*0210*/ 	.byte	0x02, 0x4a
	.zero		1
	.zero		1


	//----- nvinfo : EIATTR_SYSCALL_OFFSETS
	.align		4
        /*0214*/ 	.byte	0x04, 0x46
        /*0216*/ 	.short	(.L_6279 - .L_6278)


	//   ....[0]....
.L_6278:
        /*0218*/ 	.word	0x00002bf0


	//   ....[1]....
        /*021c*/ 	.word	0x000030b0


	//----- nvinfo : EIATTR_EXIT_INSTR_OFFSETS
	.align		4
.L_6279:
        /*0220*/ 	.byte	0x04, 0x1c
        /*0222*/ 	.short	(.L_6281 - .L_6280)


	//   ....[0]....
.L_6280:
        /*0224*/ 	.word	0x000000b0


	//   ....[1]....
        /*0228*/ 	.word	0x00002e50


	//   ....[2]....
        /*022c*/ 	.word	0x00002fb0


	//   ....[3]....
        /*0230*/ 	.word	0x000030c0


	//----- nvinfo : EIATTR_CRS_STACK_SIZE
	.align		4
.L_6281:
        /*0234*/ 	.byte	0x04, 0x1e
        /*0236*/ 	.short	(.L_6283 - .L_6282)
.L_6282:
        /*0238*/ 	.word	0x00000000


	//----- nvinfo : EIATTR_CBANK_PARAM_SIZE
	.align		4
.L_6283:
        /*023c*/ 	.byte	0x03, 0x19
        /*023e*/ 	.short	0x008c


	//----- nvinfo : EIATTR_PARAM_CBANK
	.align		4
        /*0240*/ 	.byte	0x04, 0x0a
        /*0242*/ 	.short	(.L_6285 - .L_6284)
	.align		4
.L_6284:
        /*0244*/ 	.word	index@(.nv.constant0._ZN4vllm25paged_attention_v2_kernelI13__nv_bfloat16hLi96ELi8ELi128ELNS_18Fp8KVCacheDataTypeE2ELb1ELi512EEEvPfS3_PT_PKS4_PKT0_SA_ifPKiSC_iPKfiiiSE_SE_iiiii)
        /*0248*/ 	.short	0x0380
        /*024a*/ 	.short	0x008c


	//----- nvinfo : EIATTR_SW_WAR
	.align		4
.L_6285:
        /*024c*/ 	.byte	0x04, 0x36
        /*024e*/ 	.short	(.L_6287 - .L_6286)
.L_6286:
        /*0250*/ 	.word	0x00000008
.L_6287:


//--------------------- .nv.info._ZN4vllm25paged_attention_v2_kernelI13__nv_bfloat16hLi80ELi8ELi128ELNS_18Fp8KVCacheDataTypeE2ELb1ELi512EEEvPfS3_PT_PKS4_PKT0_SA_ifPKiSC_iPKfiiiSE_SE_iiiii --------------------------
	.section	.nv.info._ZN4vllm25paged_attention_v2_kernelI13__nv_bfloat16hLi80ELi8ELi128ELNS_18Fp8KVCacheDataTypeE2ELb1ELi512EEEvPfS3_PT_PKS4_PKT0_SA_ifPKiSC_iPKfiiiSE_SE_iiiii,"",@"SHT_CUDA_INFO"
	.sectionflags	@""
	.align	4


	//----- nvinfo : EIATTR_CUDA_API_VERSION
	.align		4
        /*0000*/ 	.byte	0x04, 0x37
        /*0002*/ 	.short	(.L_6289 - .L_6288)
.L_6288:
        /*0004*/ 	.word	0x00000082


	//----- nvinfo : EIATTR_KPARAM_INFO
	.align		4
.L_6289:
        /*0008*/ 	.byte	0x04, 0x17
        /*000a*/ 	.short	(.L_6291 - .L_6290)
.L_6290:
        /*000c*/ 	.word	0x00000000
        /*0010*/ 	.short	0x0015
        /*0012*/ 	.short	0x0088
        /*0014*/ 	.byte	0x00, 0xf0, 0x11, 0x00


	//----- nvinfo : EIATTR_KPARAM_INFO
	.align		4
.L_6291:
        /*0018*/ 	.byte	0x04, 0x17
        /*001a*/ 	.short	(.L_6293 - .L_6292)
.L_6292:
        /*001c*/ 	.word	0x00000000
        /*0020*/ 	.short	0x0014
        /*0022*/ 	.short	0x0084
        /*0024*/ 	.byte	0x00, 0xf0, 0x11, 0x00


	//----- nvinfo : EIATTR_KPARAM_INFO
	.align		4
.L_6293:
        /*0028*/ 	.byte	0x04, 0x17
        /*002a*/ 	.short	(.L_6295 - .L_6294)
.L_6294:
        /*002c*/ 	.word	0x00000000
        /*0030*/ 	.short	0x0013
        /*0032*/ 	.short	0x0080
        /*0034*/ 	.byte	0x00, 0xf0, 0x11, 0x00


	//----- nvinfo : EIATTR_KPARAM_INFO
	.align		4
.L_6295:
        /*0038*/ 	.byte	0x04, 0x17
        /*003a*/ 	.short	(.L_6297 - .L_6296)
.L_6296:
        /*003c*/ 	.word	0x00000000
        /*0040*/ 	.short	0x0012
        /*0042*/ 	.short	0x007c
        /*0044*/ 	.byte	0x00, 0xf0, 0x11, 0x00


	//----- nvinfo : EIATTR_KPARAM_INFO
	.align		4
.L_6297:
        /*0048*/ 	.byte	0x04, 0x17
        /*004a*/ 	.short	(.L_6299 - .L_6298)
.L_6298:
        /*004c*/ 	.word	0x00000000
        /*0050*/ 	.short	0x0011
        /*0052*/ 	.short	0x0078
        /*0054*/ 	.byte	0x00, 0xf0, 0x11, 0x00


	//----- nvinfo : EIATTR_KPARAM_INFO
	.align		4
.L_6299:
        /*0058*/ 	.byte	0x04, 0x17
        /*005a*/ 	.short	(.L_6301 - .L_6300)
.L_6300:
        /*005c*/ 	.word	0x00000000
        /*0060*/ 	.short	0x0010
        /*0062*/ 	.short	0x0070
        /*0064*/ 	.byte	0x00, 0xf5, 0x21, 0x00


	//----- nvinfo : EIATTR_KPARAM_INFO
	.align		4
.L_6301:
        /*0068*/ 	.byte	0x04, 0x17
        /*006a*/ 	.short	(.L_6303 - .L_6302)
.L_6302:
        /*006c*/ 	.word	0x00000000
        /*0070*/ 	.short	0x000f
        /*0072*/ 	.short	0x0068
        /*0074*/ 	.byte	0x00, 0xf5, 0x21, 0x00


	//----- nvinfo : EIATTR_KPARAM_INFO
	.align		4
.L_6303:
        /*0078*/ 	.byte	0x04, 0x17
        /*007a*/ 	.short	(.L_6305 - .L_6304)
.L_6304:
        /*007c*/ 	.word	0x00000000
        /*0080*/ 	.short	0x000e
        /*0082*/ 	.short	0x0060
        /*0084*/ 	.byte	0x00, 0xf0, 0x11, 0x00


	//----- nvinfo : EIATTR_KPARAM_INFO
	.align		4
.L_6305:
        /*0088*/ 	.byte	0x04, 0x17
        /*008a*/ 	.short	(.L_6307 - .L_6306)
.L_6306:
        /*008c*/ 	.word	0x00000000
        /*0090*/ 	.short	0x000d
        /*0092*/ 	.short	0x005c
        /*0094*/ 	.byte	0x00, 0xf0, 0x11, 0x00


	//----- nvinfo : EIATTR_KPARAM_INFO
	.align		4
.L_6307:
        /*0098*/ 	.byte	0x04, 0x17
        /*009a*/ 	.short	(.L_6309 - .L_6308)
.L_6308:
        /*009c*/ 	.word	0x00000000
        /*00a0*/ 	.short	0x000c
        /*00a2*/ 	.short	0x0058
        /*00a4*/ 	.byte	0x00, 0xf0, 0x11, 0x00


	//----- nvinfo : EIATTR_KPARAM_INFO
	.align		4
.L_6309:
        /*00a8*/ 	.byte	0x04, 0x17
        /*00aa*/ 	.short	(.L_6311 - .L_6310)
.L_6310:
        /*00ac*/ 	.word	0x00000000
        /*00b0*/ 	.short	0x000b
        /*00b2*/ 	.short	0x0050
        /*00b4*/ 	.byte	0x00, 0xf5, 0x21, 0x00


	//----- nvinfo : EIATTR_KPARAM_INFO
	.align		4
.L_6311:
        /*00b8*/ 	.byte	0x04, 0x17
        /*00ba*/ 	.short	(.L_6313 - .L_6312)
.L_6312:
        /*00bc*/ 	.word	0x00000000
        /*00c0*/ 	.short	0x000a
        /*00c2*/ 	.short	0x0048
        /*00c4*/ 	.byte	0x00, 0xf0, 0x11, 0x00


	//----- nvinfo : EIATTR_KPARAM_INFO
	.align		4
.L_6313:
        /*00c8*/ 	.byte	0x04, 0x17
        /*00ca*/ 	.short	(.L_6315 - .L_6314)
.L_6314:
        /*00cc*/ 	.word	0x00000000
        /*00d0*/ 	.short	0x0009
        /*00d2*/ 	.short	0x0040
        /*00d4*/ 	.byte	0x00, 0xf5, 0x21, 0x00


	//----- nvinfo : EIATTR_KPARAM_INFO
	.align		4
.L_6315:
        /*00d8*/ 	.byte	0x04, 0x17
        /*00da*/ 	.short	(.L_6317 - .L_6316)
.L_6316:
        /*00dc*/ 	.word	0x00000000
        /*00e0*/ 	.short	0x0008
        /*00e2*/ 	.short	0x0038
        /*00e4*/ 	.byte	0x00, 0xf5, 0x21, 0x00


	//----- nvinfo : EIATTR_KPARAM_INFO
	.align		4
.L_6317:
        /*00e8*/ 	.byte	0x04, 0x17
        /*00ea*/ 	.short	(.L_6319 - .L_6318)
.L_6318:
        /*00ec*/ 	.word	0x00000000
        /*00f0*/ 	.short	0x0007
        /*00f2*/ 	.short	0x0034
        /*00f4*/ 	.byte	0x00, 0xf0, 0x11, 0x00


	//----- nvinfo : EIATTR_KPARAM_INFO
	.align		4
.L_6319:
        /*00f8*/ 	.byte	0x04, 0x17
        /*00fa*/ 	.short	(.L_6321 - .L_6320)
.L_6320:
        /*00fc*/ 	.word	0x00000000
        /*0100*/ 	.short	0x0006
        /*0102*/ 	.short	0x0030
        /*0104*/ 	.byte	0x00, 0xf0, 0x11, 0x00


	//----- nvinfo : EIATTR_KPARAM_INFO
	.align		4
.L_6321:
        /*0108*/ 	.byte	0x04, 0x17
        /*010a*/ 	.short	(.L_6323 - .L_6322)
.L_6322:
        /*010c*/ 	.word	0x00000000
        /*0110*/ 	.short	0x0005
        /*0112*/ 	.short	0x0028
        /*0114*/ 	.byte	0x00, 0xf5, 0x21, 0x00


	//----- nvinfo : EIATTR_KPARAM_INFO
	.align		4
.L_6323:
        /*0118*/ 	.byte	0x04, 0x17
        /*011a*/ 	.short	(.L_6325 - .L_6324)
.L_6324:
        /*011c*/ 	.word	0x00000000
        /*0120*/ 	.short	0x0004
        /*0122*/ 	.short	0x0020
        /*0124*/ 	.byte	0x00, 0xf5, 0x21, 0x00


	//----- nvinfo : EIATTR_KPARAM_INFO
	.align		4
.L_6325:
        /*0128*/ 	.byte	0x04, 0x17
        /*012a*/ 	.short	(.L_6327 - .L_6326)
.L_6326:
        /*012c*/ 	.word	0x00000000
        /*0130*/ 	.short	0x0003
        /*0132*/ 	.short	0x0018
        /*0134*/ 	.byte	0x00, 0xf5, 0x21, 0x00


	//----- nvinfo : EIATTR_KPARAM_INFO
	.align		4
.L_6327:
        /*0138*/ 	.byte	0x04, 0x17
        /*013a*/ 	.short	(.L_6329 - .L_6328)
.L_6328:
        /*013c*/ 	.word	0x00000000
        /*0140*/ 	.short	0x0002
        /*0142*/ 	.short	0x0010
        /*0144*/ 	.byte	0x00, 0xf5, 0x21, 0x00


	//----- nvinfo : EIATTR_KPARAM_INFO
	.align		4
.L_6329:
        /*0148*/ 	.byte	0x04, 0x17
        /*014a*/ 	.short	(.L_6331 - .L_6330)
.L_6330:
        /*014c*/ 	.word	0x00000000
        /*0150*/ 	.short	0x0001
        /*0152*/ 	.short	0x0008
        /*0154*/ 	.byte	0x00, 0xf5, 0x21, 0x00


	//----- nvinfo : EIATTR_KPARAM_INFO
	.align		4
.L_6331:
        /*0158*/ 	.byte	0x04, 0x17
        /*015a*/ 	.short	(.L_6333 - .L_6332)
.L_6332:
        /*015c*/ 	.word	0x00000000
        /*0160*/ 	.short	0x0000
        /*0162*/ 	.short	0x0000
        /*0164*/ 	.byte	0x00, 0xf5, 0x21, 0x00


	//----- nvinfo : EIATTR_SPARSE_MMA_MASK
	.align		4
.L_6333:
        /*0168*/ 	.byte	0x03, 0x50
        /*016a*/ 	.short	0x0000


	//----- nvinfo : EIATTR_MAXREG_COUNT
	.align		4
        /*016c*/ 	.byte	0x03, 0x1b
        /*016e*/ 	.short	0x00ff


	//----- nvinfo : EIATTR_NUM_BARRIERS
	.align		4
        /*0170*/ 	.byte	0x02, 0x4c
        /*0172*/ 	.byte	0x01
	.zero		1


	//----- nvinfo : EIATTR_EXTERNS
	.align		4
        /*0174*/ 	.byte	0x04, 0x0f
        /*0176*/ 	.short	(.L_6335 - .L_6334)


	//   ....[0]....
	.align		4
.L_6334:
        /*0178*/ 	.word	index@(__assertfail)


	//----- nvinfo : EIATTR_MERCURY_ISA_VERSION
	.align		4
.L_6335:
        /*017c*/ 	.byte	0x03, 0x5f
        /*017e*/ 	.short	0x0101


	//----- nvinfo : EIATTR_COOP_GROUP_MASK_REGIDS
	.align		4
        /*0180*/ 	.byte	0x04, 0x29
        /*0182*/ 	.short	(.L_6337 - .L_6336)


	//   ....[0]....
.L_6336:
        /*0184*/ 	.word	0xffffffff


	//   ....[1]....
        /*0188*/ 	.word	0xffffffff


	//   ....[2]....
        /*018c*/ 	.word	0xffffffff


	//   ....[3]....
        /*0190*/ 	.word	0xffffffff


	//   ....[4]....
        /*0194*/ 	.word	0xffffffff


	//   ....[5]....
        /*0198*/ 	.word	0xffffffff


	//   ....[6]....
        /*019c*/ 	.word	0xffffffff


	//   ....[7]....
        /*01a0*/ 	.word	0xffffffff


	//   ....[8]....
        /*01a4*/ 	.word	0xffffffff


	//   ....[9]....
        /*01a8*/ 	.word	0xffffffff


	//   ....[10]....
        /*01ac*/ 	.word	0xffffffff


	//   ....[11]....
        /*01b0*/ 	.word	0xffffffff


	//   ....[12]....
        /*01b4*/ 	.word	0xffffffff


	//   ....[13]....
        /*01b8*/ 	.word	0xffffffff


	//   ....[14]....
        /*01bc*/ 	.word	0x0500000f


	//   ....[15]....
        /*01c0*/ 	.word	0x0500000f


	//   ....[16]....
        /*01c4*/ 	.word	0x0500000f


	//----- nvinfo : EIATTR_COOP_GROUP_INSTR_OFFSETS
	.align		4
.L_6337:
        /*01c8*/ 	.byte	0x04, 0x28
        /*01ca*/ 	.short	(.L_6339 - .L_6338)


	//   ....[0]....
.L_6338:
        /*01cc*/ 	.word	0x00000b70


	//   ....[1]....
        /*01d0*/ 	.word	0x00000b90


	//   ....[2]....
        /*01d4*/ 	.word	0x00000bb0


	//   ....[3]....
        /*01d8*/ 	.word	0x00000cd0


	//   ....[4]....
        /*01dc*/ 	.word	0x00000cf0


	//   ....[5]....
        /*01e0*/ 	.word	0x00000d20


	//   ....[6]....
        /*01e4*/ 	.word	0x00001b60


	//   ....[7]....
        /*01e8*/ 	.word	0x00001b90


	//   ....[8]....
        /*01ec*/ 	.word	0x00001bb0


	//   ....[9]....
        /*01f0*/ 	.word	0x00001bd0


	//   ....[10]....
        /*01f4*/ 	.word	0x00001bf0


	//   ....[11]....
        /*01f8*/ 	.word	0x00001c40


	//   ....[12]....
        /*01fc*/ 	.word	0x00001c60


	//   ....[13]....
        /*0200*/ 	.word	0x00001c80


	//   ....[14]....
        /*0204*/ 	.word	0x00003150


	//   ....[15]....
        /*0208*/ 	.word	0x000031b0


	//   ....[16]....
        /*020c*/ 	.word	0x00003210


	//----- nvinfo : EIATTR_VRC_CTA_INIT_COUNT
	.align		4
.L_6339:
        /*0210*/ 	.byte	0x02, 0x4a
	.zero		1
	.zero		1


	//----- nvinfo : EIATTR_SYSCALL_OFFSETS
	.align		4
        /*0214*/ 	.byte	0x04, 0x46
        /*0216*/ 	.short	(.L_6341 - .L_6340)


	//   ....[0]....
.L_6340:
        /*0218*/ 	.word	0x00002b30


	//   ....[1]....
        /*021c*/ 	.word	0x000030f0


	//----- nvinfo : EIATTR_EXIT_INSTR_OFFSETS
	.align		4
.L_6341:
        /*0220*/ 	.byte	0x04, 0x1c
        /*0222*/ 	.short	(.L_6343 - .L_6342)


	//   ....[0]....
.L_6342:
        /*0224*/ 	.word	0x00000090


	//   ....[1]....
        /*0228*/ 	.word	0x00002ed0


	//   ....[2]....
        /*022c*/ 	.word	0x00002fc0


	//   ....[3]....
        /*0230*/ 	.word	0x00002ff0


	//   ....[4]....
        /*0234*/ 	.word	0x00003100


	//----- nvinfo : EIATTR_CRS_STACK_SIZE
	.align		4
.L_6343:
        /*0238*/ 	.byte	0x04, 0x1e
        /*023a*/ 	.short	(.L_6345 - .L_6344)
.L_6344:
        /*023c*/ 	.word	0x00000000


	//----- nvinfo : EIATTR_CBANK_PARAM_SIZE
	.align		4
.L_6345:
        /*0240*/ 	.byte	0x03, 0x19
        /*0242*/ 	.short	0x008c


	//----- nvinfo : EIATTR_PARAM_CBANK
	.align		4
        /*0244*/ 	.byte	0x04, 0x0a
        /*0246*/ 	.short	(.L_6347 - .L_6346)
	.align		4
.L_6346:
        /*0248*/ 	.word	index@(.nv.constant0._ZN4vllm25paged_attention_v2_kernelI13__nv_bfloat16hLi80ELi8ELi128ELNS_18Fp8KVCacheDataTypeE2ELb1ELi512EEEvPfS3_PT_PKS4_PKT0_SA_ifPKiSC_iPKfiiiSE_SE_iiiii)
        /*024c*/ 	.short	0x0380
        /*024e*/ 	.short	0x008c


	//----- nvinfo : EIATTR_SW_WAR
	.align		4
.L_6347:
        /*0250*/ 	.byte	0x04, 0x36
        /*0252*/ 	.short	(.L_6349 - .L_6348)
.L_6348:
        /*0254*/ 	.word	0x00000008
.L_6349:


//--------------------- .nv.info._ZN4vllm25paged_attention_v2_kernelI13__nv_bfloat16hLi64ELi8ELi128ELNS_18Fp8KVCacheDataTypeE2ELb1ELi512EEEvPfS3_PT_PKS4_PKT0_SA_ifPKiSC_iPKfiiiSE_SE_iiiii --------------------------
	.section	.nv.info._ZN4vllm25paged_attention_v2_kernelI13__nv_bfloat16hLi64ELi8ELi128ELNS_18Fp8KVCacheDataTypeE2ELb1ELi512EEEvPfS3_PT_PKS4_PKT0_SA_ifPKiSC_iPKfiiiSE_SE_iiiii,"",@"SHT_CUDA_INFO"
	.sectionflags	@""
	.align	4


	//----- nvinfo : EIATTR_CUDA_API_VERSION
	.align		4
        /*0000*/ 	.byte	0x04, 0x37
        /*0002*/ 	.short	(.L_6351 - .L_6350)
.L_6350:
        /*0004*/ 	.word	0x00000082


	//----- nvinfo : EIATTR_KPARAM_INFO
	.align		4
.L_6351:
        /*0008*/ 	.byte	0x04, 0x17
        /*000a*/ 	.short	(.L_6353 - .L_6352)
.L_6352:
        /*000c*/ 	.word	0x00000000
        /*0010*/ 	.short	0x0015
        /*0012*/ 	.short	0x0088
        /*0014*/ 	.byte	0x00, 0xf0, 0x11, 0x00


	//----- nvinfo : EIATTR_KPARAM_INFO
	.align		4
.L_6353:
        /*0018*/ 	.byte	0x04, 0x17
        /*001a*/ 	.short	(.L_6355 - .L_6354)
.L_6354:
        /*001c*/ 	.word	0x00000000
        /*0020*/ 	.short	0x0014
        /*0022*/ 	.short	0x0084
        /*0024*/ 	.byte	0x00, 0xf0, 0x11, 0x00


	//----- nvinfo : EIATTR_KPARAM_INFO
	.align		4
.L_6355:
        /*0028*/ 	.byte	0x04, 0x17
        /*002a*/ 	.short	(.L_6357 - .L_6356)
.L_6356:
        /*002c*/ 	.word	0x00000000
        /*0030*/ 	.short	0x0013
        /*0032*/ 	.short	0x0080
        /*0034*/ 	.byte	0x00, 0xf0, 0x11, 0x00


	//----- nvinfo : EIATTR_KPARAM_INFO
	.align		4
.L_6357:
        /*0038*/ 	.byte	0x04, 0x17
        /*003a*/ 	.short	(.L_6359 - .L_6358)
.L_6358:
        /*003c*/ 	.word	0x00000000
        /*0040*/ 	.short	0x0012
        /*0042*/ 	.short	0x007c
        /*0044*/ 	.byte	0x00, 0xf0, 0x11, 0x00


	//----- nvinfo : EIATTR_KPARAM_INFO
	.align		4
.L_6359:
        /*0048*/ 	.byte	0x04, 0x17
        /*004a*/ 	.short	(.L_6361 - .L_6360)
.L_6360:
        /*004c*/ 	.word	0x00000000
        /*0050*/ 	.short	0x0011
        /*0052*/ 	.short	0x0078
        /*0054*/ 	.byte	0x00, 0xf0, 0x11, 0x00


	//----- nvinfo : EIATTR_KPARAM_INFO
	.align		4
.L_6361:
        /*0058*/ 	.byte	0x04, 0x17
        /*005a*/ 	.short	(.L_6363 - .L_6362)
.L_6362:
        /*005c*/ 	.word	0x00000000
        /*0060*/ 	.short	0x0010
        /*0062*/ 	.short	0x0070
        /*0064*/ 	.byte	0x00, 0xf5, 0x21, 0x00


	//----- nvinfo : EIATTR_KPARAM_INFO
	.align		4
.L_6363:
        /*0068*/ 	.byte	0x04, 0x17
        /*006a*/ 	.short	(.L_6365 - .L_6364)
.L_6364:
        /*006c*/ 	.word	0x00000000
        /*0070*/ 	.short	0x000f
        /*0072*/ 	.short	0x0068
        /*0074*/ 	.byte	0x00, 0xf5, 0x21, 0x00


	//----- nvinfo : EIATTR_KPARAM_INFO
	.align		4
.L_6365:
        /*0078*/ 	.byte	0x04, 0x17
        /*007a*/ 	.short	(.L_6367 - .L_6366)
.L_6366:
        /*007c*/ 	.word	0x00000000
        /*0080*/ 	.short	0x000e
        /*0082*/ 	.short	0x0060
        /*0084*/ 	.byte	0x00, 0xf0, 0x11, 0x00


	//----- nvinfo : EIATTR_KPARAM_INFO
	.align		4
.L_6367:
        /*0088*/ 	.byte	0x04, 0x17
        /*008a*/ 	.short	(.L_6369 - .L_6368)
.L_6368:
        /*008c*/ 	.word	0x00000000
        /*0090*/ 	.short	0x000d
        /*0092*/ 	.short	0x005c
        /*0094*/ 	.byte	0x00, 0xf0, 0x11, 0x00


	//----- nvinfo : EIATTR_KPARAM_INFO
	.align		4
.L_6369:
        /*0098*/ 	.byte	0x04, 0x17
        /*009a*/ 	.short	(.L_6371 - .L_6370)
.L_6370:
        /*009c*/ 	.word	0x00000000
        /*00a0*/ 	.short	0x000c
        /*00a2*/ 	.short	0x0058
        /*00a4*/ 	.byte	0x00, 0xf0, 0x11, 0x00


	//----- nvinfo : EIATTR_KPARAM_INFO
	.align		4
.L_6371:
        /*00a8*/ 	.byte	0x04, 0x17
        /*00aa*/ 	.short	(.L_6373 - .L_6372)
.L_6372:
        /*00ac*/ 	.word	0x00000000
        /*00b0*/ 	.short	0x000b
        /*00b2*/ 	.short	0x0050
        /*00b4*/ 	.byte	0x00, 0xf5, 0x21, 0x00


	//----- nvinfo : EIATTR_KPARAM_INFO
	.align		4
.L_6373:
        /*00b8*/ 	.byte	0x04, 0x17
        /*00ba*/ 	.short	(.L_6375 - .L_6374)
.L_6374:
        /*00bc*/ 	.word	0x00000000
        /*00c0*/ 	.short	0x000a
        /*00c2*/ 	.short	0x0048
        /*00c4*/ 	.byte	0x00, 0xf0, 0x11, 0x00


	//----- nvinfo : EIATTR_KPARAM_INFO
	.align		4
.L_6375:
        /*00c8*/ 	.byte	0x04, 0x17
        /*00ca*/ 	.short	(.L_6377 - .L_6376)
.L_6376:
        /*00cc*/ 	.word	0x00000000
        /*00d0*/ 	.short	0x0009
        /*00d2*/ 	.short	0x0040
        /*00d4*/ 	.byte	0x00, 0xf5, 0x21, 0x00


	//----- nvinfo : EIATTR_KPARAM_INFO
	.align		4
.L_6377:
        /*00d8*/ 	.byte	0x04, 0x17
        /*00da*/ 	.short	(.L_6379 - .L_6378)
.L_6378:
        /*00dc*/ 	.word	0x00000000
        /*00e0*/ 	.short	0x0008
        /*00e2*/ 	.short	0x0038
        /*00e4*/ 	.byte	0x00, 0xf5, 0x21, 0x00


	//----- nvinfo : EIATTR_KPARAM_INFO
	.align		4
.L_6379:
        /*00e8*/ 	.byte	0x04, 0x17
        /*00ea*/ 	.short	(.L_6381 - .L_6380)
.L_6380:
        /*00ec*/ 	.word	0x00000000
        /*00f0*/ 	.short	0x0007
        /*00f2*/ 	.short	0x0034
        /*00f4*/ 	.byte	0x00, 0xf0, 0x11, 0x00


	//----- nvinfo : EIATTR_KPARAM_INFO
	.align		4
.L_6381:
        /*00f8*/ 	.byte	0x04, 0x17
        /*00fa*/ 	.short	(.L_6383 - .L_6382)
.L_6382:
        /*00fc*/ 	.word	0x00000000
        /*0100*/ 	.short	0x0006
        /*0102*/ 	.short	0x0030
        /*0104*/ 	.byte	0x00, 0xf0, 0x11, 0x00


	//----- nvinfo : EIATTR_KPARAM_INFO
	.align		4
.L_6383:
        /*0108*/ 	.byte	0x04, 0x17
        /*010a*/ 	.short	(.L_6385 - .L_6384)
.L_6384:
        /*010c*/ 	.word	0x00000000
        /*0110*/ 	.short	0x0005
        /*0112*/ 	.short	0x0028
        /*0114*/ 	.byte	0x00, 0xf5, 0x21, 0x00


	//----- nvinfo : EIATTR_KPARAM_INFO
	.align		4
.L_6385:
        /*0118*/ 	.byte	0x04, 0x17
        /*011a*/ 	.short	(.L_6387 - .L_6386)
.L_6386:
        /*011c*/ 	.word	0x00000000
        /*0120*/ 	.short	0x0004
        /*0122*/ 	.short	0x0020
        /*0124*/ 	.byte	0x00, 0xf5, 0x21, 0x00


	//----- nvinfo : EIATTR_KPARAM_INFO
	.align		4
.L_6387:
        /*0128*/ 	.byte	0x04, 0x17
        /*012a*/ 	.short	(.L_6389 - .L_6388)
.L_6388:
        /*012c*/ 	.word	0x00000000
        /*0130*/ 	.short	0x0003
        /*0132*/ 	.short	0x0018
        /*0134*/ 	.byte	0x00, 0xf5, 0x21, 0x00


	//----- nvinfo : EIATTR_KPARAM_INFO
	.align		4
.L_6389:
        /*0138*/ 	.byte	0x04, 0x17
        /*013a*/ 	.short	(.L_6391 - .L_6390)
.L_6390:
        /*013c*/ 	.word	0x00000000
        /*0140*/ 	.short	0x0002
        /*0142*/ 	.short	0x0010
        /*0144*/ 	.byte	0x00, 0xf5, 0x21, 0x00


	//----- nvinfo : EIATTR_KPARAM_INFO
	.align		4
.L_6391:
        /*0148*/ 	.byte	0x04, 0x17
        /*014a*/ 	.short	(.L_6393 - .L_6392)
.L_6392:
        /*014c*/ 	.word	0x00000000
        /*0150*/ 	.short	0x0001
        /*0152*/ 	.short	0x0008
        /*0154*/ 	.byte	0x00, 0xf5, 0x21, 0x00


	//----- nvinfo : EIATTR_KPARAM_INFO
	.align		4
.L_6393:
        /*0158*/ 	.byte	0x04, 0x17
        /*015a*/ 	.short	(.L_6395 - .L_6394)
.L_6394:
        /*015c*/ 	.word	0x00000000
        /*0160*/ 	.short	0x0000
        /*0162*/ 	.short	0x0000
        /*0164*/ 	.byte	0x00, 0xf5, 0x21, 0x00


	//----- nvinfo : EIATTR_SPARSE_MMA_MASK
	.align		4
.L_6395:
        /*0168*/ 	.byte	0x03, 0x50
        /*016a*/ 	.short	0x0000


	//----- nvinfo : EIATTR_MAXREG_COUNT
	.align		4
        /*016c*/ 	.byte	0x03, 0x1b
        /*016e*/ 	.short	0x00ff


	//----- nvinfo : EIATTR_NUM_BARRIERS
	.align		4
        /*0170*/ 	.byte	0x02, 0x4c
        /*0172*/ 	.byte	0x01
	.zero		1


	//----- nvinfo : EIATTR_EXTERNS
	.align		4
        /*0174*/ 	.byte	0x04, 0x0f
        /*0176*/ 	.short	(.L_6397 - .L_6396)


	//   ....[0]....
	.align		4
.L_6396:
        /*0178*/ 	.word	index@(__assertfail)


	//----- nvinfo : EIATTR_MERCURY_ISA_VERSION
	.align		4
.L_6397:
        /*017c*/ 	.byte	0x03, 0x5f
        /*017e*/ 	.short	0x0101


	//----- nvinfo : EIATTR_COOP_GROUP_MASK_REGIDS
	.align		4
        /*0180*/ 	.byte	0x04, 0x29
        /*0182*/ 	.short	(.L_6399 - .L_6398)


	//   ....[0]....
.L_6398:
        /*0184*/ 	.word	0xffffffff


	//   ....[1]....
        /*0188*/ 	.word	0xffffffff


	//   ....[2]....
        /*018c*/ 	.word	0xffffffff


	//   ....[3]....
        /*0190*/ 	.word	0xffffffff


	//   ....[4]....
        /*0194*/ 	.word	0xffffffff


	//   ....[5]....
        /*0198*/ 	.word	0xffffffff


	//   ....[6]....
        /*019c*/ 	.word	0xffffffff


	//   ....[7]....
        /*01a0*/ 	.word	0xffffffff


	//   ....[8]....
        /*01a4*/ 	.word	0xffffffff


	//   ....[9]....
        /*01a8*/ 	.word	0xffffffff


	//   ....[10]....
        /*01ac*/ 	.word	0xffffffff


	//   ....[11]....
        /*01b0*/ 	.word	0xffffffff


	//   ....[12]....
        /*01b4*/ 	.word	0xffffffff


	//   ....[13]....
        /*01b8*/ 	.word	0xffffffff


	//   ....[14]....
        /*01bc*/ 	.word	0x0500000f


	//   ....[15]....
        /*01c0*/ 	.word	0x0500000f


	//   ....[16]....
        /*01c4*/ 	.word	0x0500000f


	//----- nvinfo : EIATTR_COOP_GROUP_INSTR_OFFSETS
	.align		4
.L_6399:
        /*01c8*/ 	.byte	0x04, 0x28
        /*01ca*/ 	.short	(.L_6401 - .L_6400)


	//   ....[0]....
.L_6400:
        /*01cc*/ 	.word	0x00000b70


	//   ....[1]....
        /*01d0*/ 	.word	0x00000b90


	//   ....[2]....
        /*01d4*/ 	.word	0x00000bb0


	//   ....[3]....
        /*01d8*/ 	.word	0x00000cd0


	//   ....[4]....
        /*01dc*/ 	.word	0x00000cf0


	//   ....[5]....
        /*01e0*/ 	.word	0x00000d20


	//   ....[6]....
        /*01e4*/ 	.word	0x00001b60


	//   ....[7]....
        /*01e8*/ 	.word	0x00001b90


	//   ....[8]....
        /*01ec*/ 	.word	0x00001bb0


	//   ....[9]....
        /*01f0*/ 	.word	0x00001bd0


	//   ....[10]....
        /*01f4*/ 	.word	0x00001bf0


	//   ....[11]....
        /*01f8*/ 	.word	0x00001c40


	//   ....[12]....
        /*01fc*/ 	.word	0x00001c60


	//   ....[13]....
        /*0200*/ 	.word	0x00001c80


	//   ....[14]....
        /*0204*/ 	.word	0x00003120


	//   ....[15]....
        /*0208*/ 	.word	0x00003180


	//   ....[16]....
        /*020c*/ 	.word	0x000031e0


	//----- nvinfo : EIATTR_VRC_CTA_INIT_COUNT
	.align		4
.L_6401:
        /*0210*/ 	.byte	0x02, 0x4a
	.zero		1
	.zero		1


	//----- nvinfo : EIATTR_SYSCALL_OFFSETS
	.align		4
        /*0214*/ 	.byte	0x04, 0x46
        /*0216*/ 	.short	(.L_6403 - .L_6402)


	//   ....[0]....
.L_6402:
        /*0218*/ 	.word	0x00002b40


	//   ....[1]....
        /*021c*/ 	.word	0x000030c0


	//----- nvinfo : EIATTR_EXIT_INSTR_OFFSETS
	.align		4
.L_6403:
        /*0220*/ 	.byte	0x04, 0x1c
        /*0222*/ 	.short	(.L_6405 - .L_6404)


	//   ....[0]....
.L_6404:
        /*0224*/ 	.word	0x00000090


	//   ....[1]....
        /*0228*/ 	.word	0x00002ee0


	//   ....[2]....
        /*022c*/ 	.word	0x00002fc0


	//   ....[3]....
        /*0230*/ 	.word	0x000030d0


	//----- nvinfo : EIATTR_CRS_STACK_SIZE
	.align		4
.L_6405:
        /*0234*/ 	.byte	0x04, 0x1e
        /*0236*/ 	.short	(.L_6407 - .L_6406)
.L_6406:
        /*0238*/ 	.word	0x00000000


	//----- nvinfo : EIATTR_CBANK_PARAM_SIZE
	.align		4
.L_6407:
        /*023c*/ 	.byte	0x03, 0x19
        /*023e*/ 	.short	0x008c


	//----- nvinfo : EIATTR_PARAM_CBANK
	.align		4
        /*0240*/ 	.byte	0x04, 0x0a
        /*0242*/ 	.short	(.L_6409 - .L_6408)
	.align		4
.L_6408:
        /*0244*/ 	.word	index@(.nv.constant0._ZN4vllm25paged_attention_v2_kernelI13__nv_bfloat16hLi64ELi8ELi128ELNS_18Fp8KVCacheDataTypeE2ELb1ELi512EEEvPfS3_PT_PKS4_PKT0_SA_ifPKiSC_iPKfiiiSE_SE_iiiii)
        /*0248*/ 	.short	0x0380
        /*024a*/ 	.short	0x008c


	//----- nvinfo : EIATTR_SW_WAR
	.align		4
.L_6409:
        /*024c*/ 	.byte	0x04, 0x36
        /*024e*/ 	.short	(.L_6411 - .L_6410)
.L_6410:
        /*0250*/ 	.word	0x00000008
.L_6411:


//--------------------- .nv.info._ZN4vllm25paged_attention_v2_kernelI13__nv_bfloat16hLi32ELi8ELi128ELNS_18Fp8KVCacheDataTypeE2ELb1ELi512EEEvPfS3_PT_PKS4_PKT0_SA_ifPKiSC_iPKfiiiSE_SE_iiiii --------------------------
	.section	.nv.info._ZN4vllm25paged_attention_v2_kernelI13__nv_bfloat16hLi32ELi8ELi128ELNS_18Fp8KVCacheDataTypeE2ELb1ELi512EEEvPfS3_PT_PKS4_PKT0_SA_ifPKiSC_iPKfiiiSE_SE_iiiii,"",@"SHT_CUDA_INFO"
	.sectionflags	@""
	.align	4


	//----- nvinfo : EIATTR_CUDA_API_VERSION
	.align		4
        /*0000*/ 	.byte	0x04, 0x37
        /*0002*/ 	.short	(.L_6413 - .L_6412)
.L_6412:
        /*0004*/ 	.word	0x00000082


	//----- nvinfo : EIATTR_KPARAM_INFO
	.align		4
.L_6413:
        /*0008*/ 	.byte	0x04, 0x17
        /*000a*/ 	.short	(.L_6415 - .L_6414)
.L_6414:
        /*000c*/ 	.word	0x00000000
        /*0010*/ 	.short	0x0015
        /*0012*/ 	.short	0x0088
        /*0014*/ 	.byte	0x00, 0xf0, 0x11, 0x00


	//----- nvinfo : EIATTR_KPARAM_INFO
	.align		4
.L_6415:
        /*0018*/ 	.byte	0x04, 0x17
        /*001a*/ 	.short	(.L_6417 - .L_6416)
.L_6416:
        /*001c*/ 	.word	0x00000000
        /*0020*/ 	.short	0x0014
        /*0022*/ 	.short	0x0084
        /*0024*/ 	.byte	0x00, 0xf0, 0x11, 0x00


	//----- nvinfo : EIATTR_KPARAM_INFO
	.align		4
.L_6417:
        /*0028*/ 	.byte	0x04, 0x17
        /*002a*/ 	.short	(.L_6419 - .L_6418)
.L_6418:
        /*002c*/ 	.word	0x00000000
        /*0030*/ 	.short	0x0013
        /*0032*/ 	.short	0x0080
        /*0034*/ 	.byte	0x00, 0xf0, 0x11, 0x00


	//----- nvinfo : EIATTR_KPARAM_INFO
	.align		4
.L_6419:
        /*0038*/ 	.byte	0x04, 0x17
        /*003a*/ 	.short	(.L_6421 - .L_6420)
.L_6420:
        /*003c*/ 	.word	0x00000000
        /*0040*/ 	.short	0x0012
        /*0042*/ 	.short	0x007c
        /*0044*/ 	.byte	0x00, 0xf0, 0x11, 0x00


	//----- nvinfo : EIATTR_KPARAM_INFO
	.align		4
.L_6421:
        /*0048*/ 	.byte	0x04, 0x17
        /*004a*/ 	.short	(.L_6423 - .L_6422)
.L_6422:
        /*004c*/ 	.word	0x00000000
        /*0050*/ 	.short	0x0011
        /*0052*/ 	.short	0x0078
        /*0054*/ 	.byte	0x00, 0xf0, 0x11, 0x00


	//----- nvinfo : EIATTR_KPARAM_INFO
	.align		4
.L_6423:
        /*0058*/ 	.byte	0x04, 0x17
        /*005a*/ 	.short	(.L_6425 - .L_6424)
.L_6424:
        /*005c*/ 	.word	0x00000000
        /*0060*/ 	.short	0x0010
        /*0062*/ 	.short	0x0070
        /*0064*/ 	.byte	0x00, 0xf5, 0x21, 0x00


	//----- nvinfo : EIATTR_KPARAM_INFO
	.align		4
.L_6425:
        /*0068*/ 	.byte	0x04, 0x17
        /*006a*/ 	.short	(.L_6427 - .L_6426)
.L_6426:
        /*006c*/ 	.word	0x00000000
        /*0070*/ 	.short	0x000f
        /*0072*/ 	.short	0x0068
        /*0074*/ 	.byte	0x00, 0xf5, 0x21, 0x00


	//----- nvinfo : EIATTR_KPARAM_INFO
	.align		4
.L_6427:
        /*0078*/ 	.byte	0x04, 0x17
        /*007a*/ 	.short	(.L_6429 - .L_6428)
.L_6428:
        /*007c*/ 	.word	0x00000000
        /*0080*/ 	.short	0x000e
        /*0082*/ 	.short	0x0060
        /*0084*/ 	.byte	0x00, 0xf0, 0x11, 0x00


	//----- nvinfo : EIATTR_KPARAM_INFO
	.align		4
.L_6429:
        /*0088*/ 	.byte	0x04, 0x17
        /*008a*/ 	.short	(.L_6431 - .L_6430)
.L_6430:
        /*008c*/ 	.word	0x00000000
        /*0090*/ 	.short	0x000d
        /*0092*/ 	.short	0x005c
        /*0094*/ 	.byte	0x00, 0xf0, 0x11, 0x00


	//----- nvinfo : EIATTR_KPARAM_INFO
	.align		4
.L_6431:
        /*0098*/ 	.byte	0x04, 0x17
        /*009a*/ 	.short	(.L_6433 - .L_6432)
.L_6432:
        /*009c*/ 	.word	0x00000000
        /*00a0*/ 	.short	0x000c
        /*00a2*/ 	.short	0x0058
        /*00a4*/ 	.byte	0x00, 0xf0, 0x11, 0x00


	//----- nvinfo : EIATTR_KPARAM_INFO
	.align		4
.L_6433:
        /*00a8*/ 	.byte	0x04, 0x17
        /*00aa*/ 	.short	(.L_6435 - .L_6434)
.L_6434:
        /*00ac*/ 	.word	0x00000000
        /*00b0*/ 	.short	0x000b
        /*00b2*/ 	.short	0x0050
        /*00b4*/ 	.byte	0x00, 0xf5, 0x21, 0x00


	//----- nvinfo : EIATTR_KPARAM_INFO
	.align		4
.L_6435:
        /*00b8*/ 	.byte	0x04, 0x17
        /*00ba*/ 	.short	(.L_6437 - .L_6436)
.L_6436:
        /*00bc*/ 	.word	0x00000000
        /*00c0*/ 	.short	0x000a
        /*00c2*/ 	.short	0x0048
        /*00c4*/ 	.byte	0x00, 0xf0, 0x11, 0x00


	//----- nvinfo : EIATTR_KPARAM_INFO
	.align		4
.L_6437:
        /*00c8*/ 	.byte	0x04, 0x17
        /*00ca*/ 	.short	(.L_6439 - .L_6438)
.L_6438:
        /*00cc*/ 	.word	0x00000000
        /*00d0*/ 	.short	0x0009
        /*00d2*/ 	.short	0x0040
        /*00d4*/ 	.byte	0x00, 0xf5, 0x21, 0x00


	//----- nvinfo : EIATTR_KPARAM_INFO
	.align		4
.L_6439:
        /*00d8*/ 	.byte	0x04, 0x17
        /*00da*/ 	.short	(.L_6441 - .L_6440)
.L_6440:
        /*00dc*/ 	.word	0x00000000
        /*00e0*/ 	.short	0x0008
        /*00e2*/ 	.short	0x0038
        /*00e4*/ 	.byte	0x00, 0xf5, 0x21, 0x00


	//----- nvinfo : EIATTR_KPARAM_INFO
	.align		4
.L_6441:
        /*00e8*/ 	.byte	0x04, 0x17
        /*00ea*/ 	.short	(.L_6443 - .L_6442)
.L_6442:
        /*00ec*/ 	.word	0x00000000
        /*00f0*/ 	.short	0x0007
        /*00f2*/ 	.short	0x0034
        /*00f4*/ 	.byte	0x00, 0xf0, 0x11, 0x00


	//----- nvinfo : EIATTR_KPARAM_INFO
	.align		4
.L_6443:
        /*00f8*/ 	.byte	0x04, 0x17
        /*00fa*/ 	.short	(.L_6445 - .L_6444)
.L_6444:
        /*00fc*/ 	.word	0x00000000
        /*0100*/ 	.short	0x0006
        /*0102*/ 	.short	0x0030
        /*0104*/ 	.byte	0x00, 0xf0, 0x11, 0x00


	//----- nvinfo : EIATTR_KPARAM_INFO
	.align		4
.L_6445:
        /*0108*/ 	.byte	0x04, 0x17
        /*010a*/ 	.short	(.L_6447 - .L_6446)
.L_6446:
        /*010c*/ 	.word	0x00000000
        /*0110*/ 	.short	0x0005
        /*0112*/ 	.short	0x0028
        /*0114*/ 	.byte	0x00, 0xf5, 0x21, 0x00


	//----- nvinfo : EIATTR_KPARAM_INFO
	.align		4
.L_6447:
        /*0118*/ 	.byte	0x04, 0x17
        /*011a*/ 	.short	(.L_6449 - .L_6448)
.L_6448:
        /*011c*/ 	.word	0x00000000
        /*0120*/ 	.short	0x0004
        /*0122*/ 	.short	0x0020
        /*0124*/ 	.byte	0x00, 0xf5, 0x21, 0x00


	//----- nvinfo : EIATTR_KPARAM_INFO
	.align		4
.L_6449:
        /*0128*/ 	.byte	0x04, 0x17
        /*012a*/ 	.short	(.L_6451 - .L_6450)
.L_6450:
        /*012c*/ 	.word	0x00000000
        /*0130*/ 	.short	0x0003
        /*0132*/ 	.short	0x0018
        /*0134*/ 	.byte	0x00, 0xf5, 0x21, 0x00


	//----- nvinfo : EIATTR_KPARAM_INFO
	.align		4
.L_6451:
        /*0138*/ 	.byte	0x04, 0x17
        /*013a*/ 	.short	(.L_6453 - .L_6452)
.L_6452:
        /*013c*/ 	.word	0x00000000
        /*0140*/ 	.short	0x0002
        /*0142*/ 	.short	0x0010
        /*0144*/ 	.byte	0x00, 0xf5, 0x21, 0x00


	//----- nvinfo : EIATTR_KPARAM_INFO
	.align		4
.L_6453:
        /*0148*/ 	.byte	0x04, 0x17
        /*014a*/ 	.short	(.L_6455 - .L_6454)
.L_6454:
        /*014c*/ 	.word	0x00000000
        /*0150*/ 	.short	0x0001
        /*0152*/ 	.short	0x0008
        /*0154*/ 	.byte	0x00, 0xf5, 0x21, 0x00


	//----- nvinfo : EIATTR_KPARAM_INFO
	.align		4
.L_6455:
        /*0158*/ 	.byte	0x04, 0x17
        /*015a*/ 	.short	(.L_6457 - .L_6456)
.L_6456:
        /*015c*/ 	.word	0x00000000
        /*0160*/ 	.short	0x0000
        /*0162*/ 	.short	0x0000
        /*0164*/ 	.byte	0x00, 0xf5, 0x21, 0x00


	//----- nvinfo : EIATTR_SPARSE_MMA_MASK
	.align		4
.L_6457:
        /*0168*/ 	.byte	0x03, 0x50
        /*016a*/ 	.short	0x0000


	//----- nvinfo : EIATTR_MAXREG_COUNT
	.align		4
        /*016c*/ 	.byte	0x03, 0x1b
        /*016e*/ 	.short	0x00ff


	//----- nvinfo : EIATTR_NUM_BARRIERS
	.align		4
        /*0170*/ 	.byte	0x02, 0x4c
        /*0172*/ 	.byte	0x01
	.zero		1


	//----- nvinfo : EIATTR_EXTERNS
	.align		4
        /*0174*/ 	.byte	0x04, 0x0f
        /*0176*/ 	.short	(.L_6459 - .L_6458)


	//   ....[0]....
	.align		4
.L_6458:
        /*0178*/ 	.word	index@(__assertfail)


	//----- nvinfo : EIATTR_MERCURY_ISA_VERSION
	.align		4
.L_6459:
        /*017c*/ 	.byte	0x03, 0x5f
        /*017e*/ 	.short	0x0101


	//----- nvinfo : EIATTR_COOP_GROUP_MASK_REGIDS
	.align		4
        /*0180*/ 	.byte	0x04, 0x29
        /*0182*/ 	.short	(.L_6461 - .L_6460)


	//   ....[0]....
.L_6460:
        /*0184*/ 	.word	0xffffffff


	//   ....[1]....
        /*0188*/ 	.word	0xffffffff


	//   ....[2]....
        /*018c*/ 	.word	0xffffffff


	//   ....[3]....
        /*0190*/ 	.word	0xffffffff


	//   ....[4]....
        /*0194*/ 	.word	0xffffffff


	//   ....[5]....
        /*0198*/ 	.word	0xffffffff


	//   ....[6]....
        /*019c*/ 	.word	0xffffffff


	//   ....[7]....
        /*01a0*/ 	.word	0xffffffff


	//   ....[8]....
        /*01a4*/ 	.word	0xffffffff


	//   ....[9]....
        /*01a8*/ 	.word	0xffffffff


	//   ....[10]....
        /*01ac*/ 	.word	0xffffffff


	//   ....[11]....
        /*01b0*/ 	.word	0xffffffff


	//   ....[12]....
        /*01b4*/ 	.word	0xffffffff


	//   ....[13]....
        /*01b8*/ 	.word	0xffffffff


	//   ....[14]....
        /*01bc*/ 	.word	0x0500000f


	//   ....[15]....
        /*01c0*/ 	.word	0x0500000f


	//   ....[16]....
        /*01c4*/ 	.word	0x0500000f


	//----- nvinfo : EIATTR_COOP_GROUP_INSTR_OFFSETS
	.align		4
.L_6461:
        /*01c8*/ 	.byte	0x04, 0x28
        /*01ca*/ 	.short	(.L_6463 - .L_6462)


	//   ....[0]....
.L_6462:
        /*01cc*/ 	.word	0x00000ba0


	//   ....[1]....
        /*01d0*/ 	.word	0x00000bc0


	//   ....[2]....
        /*01d4*/ 	.word	0x00000be0


	//   ....[3]....
        /*01d8*/ 	.word	0x00000ce0


	//   ....[4]....
        /*01dc*/ 	.word	0x00000d00


	//   ....[5]....
        /*01e0*/ 	.word	0x00000d30


	//   ....[6]....
        /*01e4*/ 	.word	0x00001b70


	//   ....[7]....
        /*01e8*/ 	.word	0x00001ba0


	//   ....[8]....
        /*01ec*/ 	.word	0x00001bc0


	//   ....[9]....
        /*01f0*/ 	.word	0x00001be0


	//   ....[10]....
        /*01f4*/ 	.word	0x00001c00


	//   ....[11]....
        /*01f8*/ 	.word	0x00001c50


	//   ....[12]....
        /*01fc*/ 	.word	0x00001c70


	//   ....[13]....
        /*0200*/ 	.word	0x00001c90


	//   ....[14]....
        /*0204*/ 	.word	0x00002f20


	//   ....[15]....
        /*0208*/ 	.word	0x00002f80


	//   ....[16]....
        /*020c*/ 	.word	0x00002fe0


	//----- nvinfo : EIATTR_VRC_CTA_INIT_COUNT
	.align		4
.L_6463:
        /*0210*/ 	.byte	0x02, 0x4a
	.zero		1
	.zero		1


	//----- nvinfo : EIATTR_SYSCALL_OFFSETS
	.align		4
        /*0214*/ 	.byte	0x04, 0x46
        /*0216*/ 	.short	(.L_6465 - .L_6464)


	//   ....[0]....
.L_6464:
        /*0218*/ 	.word	0x00002b40


	//   ....[1]....
        /*021c*/ 	.word	0x00002ec0


	//----- nvinfo : EIATTR_EXIT_INSTR_OFFSETS
	.align		4
.L_6465:
        /*0220*/ 	.byte	0x04, 0x1c
        /*0222*/ 	.short	(.L_6467 - .L_6466)


	//   ....[0]....
.L_6466:
        /*0224*/ 	.word	0x00000090


	//   ....[1]....
        /*0228*/ 	.word	0x00002d00


	//   ....[2]....
        /*022c*/ 	.word	0x00002dc0


	//   ....[3]....
        /*0230*/ 	.word	0x00002ed0


	//----- nvinfo : EIATTR_CRS_STACK_SIZE
	.align		4
.L_6467:
        /*0234*/ 	.byte	0x04, 0x1e
        /*0236*/ 	.short	(.L_6469 - .L_6468)
.L_6468:
        /*0238*/ 	.word	0x00000000


	//----- nvinfo : EIATTR_CBANK_PARAM_SIZE
	.align		4
.L_6469:
        /*023c*/ 	.byte	0x03, 0x19
        /*023e*/ 	.short	0x008c


	//----- nvinfo : EIATTR_PARAM_CBANK
	.align		4
        /*0240*/ 	.byte	0x04, 0x0a
        /*0242*/ 	.short	(.L_6471 - .L_6470)
	.align		4
.L_6470:
        /*0244*/ 	.word	index@(.nv.constant0._ZN4vllm25paged_attention_v2_kernelI13__nv_bfloat16hLi32ELi8ELi128ELNS_18Fp8KVCacheDataTypeE2ELb1ELi512EEEvPfS3_PT_PKS4_PKT0_SA_ifPKiSC_iPKfiiiSE_SE_iiiii)
        /*0248*/ 	.short	0x0380
        /*024a*/ 	.short	0x008c


	//----- nvinfo : EIATTR_SW_WAR
	.align		4
.L_6471:
        /*024c*/ 	.byte	0x04, 0x36
        /*024e*/ 	.short	(.L_6473 - .L_6472)
.L_6472:
        /*0250*/ 	.word	0x00000008
.L_6473:


//--------------------- .nv.info._ZN4vllm25paged_attention_v2_kernelIthLi256ELi32ELi128ELNS_18Fp8KVCacheDataTypeE2ELb0ELi512EEEvPfS2_PT_PKS3_PKT0_S9_ifPKiSB_iPKfiiiSD_SD_iiiii --------------------------
	.section	.nv.info._ZN4vllm25paged_attention_v2_kernelIthLi256ELi32ELi128ELNS_18Fp8KVCacheDataTypeE2ELb0ELi512EEEvPfS2_PT_PKS3_PKT0_S9_ifPKiSB_iPKfiiiSD_SD_iiiii,"",@"SHT_CUDA_INFO"
	.sectionflags	@""
	.align	4


	//----- nvinfo : EIATTR_CUDA_API_VERSION
	.align		4
        /*0000*/ 	.byte	0x04, 0x37
        /*0002*/ 	.short	(.L_6475 - .L_6474)
.L_6474:
        /*0004*/ 	.word	0x00000082


	//----- nvinfo : EIATTR_KPARAM_INFO
	.align		4
.L_6475:
        /*0008*/ 	.byte	0x04, 0x17
        /*000a*/ 	.short	(.L_6477 - .L_6476)
.L_6476:
        /*000c*/ 	.word	0x00000000
        /*0010*/ 	.short	0x0015
        /*0012*/ 	.short	0x0088
        /*0014*/ 	.byte	0x00, 0xf0, 0x11, 0x00


	//----- nvinfo : EIATTR_KPARAM_INFO
	.align		4
.L_6477:
        /*0018*/ 	.byte	0x04, 0x17
        /*001a*/ 	.short	(.L_6479 - .L_6478)
.L_6478:
        /*001c*/ 	.word	0x00000000
        /*0020*/ 	.short	0x0014
        /*0022*/ 	.short	0x0084
        /*0024*/ 	.byte	0x00, 0xf0, 0x11, 0x00


	//----- nvinfo : EIATTR_KPARAM_INFO
	.align		4
.L_6479:
        /*0028*/ 	.byte	0x04, 0x17
        /*002a*/ 	.short	(.L_6481 - .L_6480)
.L_6480:
        /*002c*/ 	.word	0x00000000
        /*0030*/ 	.short	0x0013
        /*0032*/ 	.short	0x0080
        /*0034*/ 	.byte	0x00, 0xf0, 0x11, 0x00


	//----- nvinfo : EIATTR_KPARAM_INFO
	.align		4
.L_6481:
        /*0038*/ 	.byte	0x04, 0x17
        /*003a*/ 	.short	(.L_6483 - .L_6482)
.L_6482:
        /*003c*/ 	.word	0x00000000
        /*0040*/ 	.short	0x0012
        /*0042*/ 	.short	0x007c
        /*0044*/ 	.byte	0x00, 0xf0, 0x11, 0x00


	//----- nvinfo : EIATTR_KPARAM_INFO
	.align		4
.L_6483:
        /*0048*/ 	.byte	0x04, 0x17
        /*004a*/ 	.short	(.L_6485 - .L_6484)
.L_6484:
        /*004c*/ 	.word	0x00000000
        /*0050*/ 	.short	0x0011
        /*0052*/ 	.short	0x0078
        /*0054*/ 	.byte	0x00, 0xf0, 0x11, 0x00


	//----- nvinfo : EIATTR_KPARAM_INFO
	.align		4
.L_6485:
        /*0058*/ 	.byte	0x04, 0x17
        /*005a*/ 	.short	(.L_6487 - .L_6486)
.L_6486:
        /*005c*/ 	.word	0x00000000
        /*0060*/ 	.short	0x0010
        /*0062*/ 	.short	0x0070
        /*0064*/ 	.byte	0x00, 0xf5, 0x21, 0x00


	//----- nvinfo : EIATTR_KPARAM_INFO
	.align		4
.L_6487:
        /*0068*/ 	.byte	0x04, 0x17
        /*006a*/ 	.short	(.L_6489 - .L_6488)
.L_6488:
        /*006c*/ 	.word	0x00000000
        /*0070*/ 	.short	0x000f
        /*0072*/ 	.short	0x0068
        /*0074*/ 	.byte	0x00, 0xf5, 0x21, 0x00


	//----- nvinfo : EIATTR_KPARAM_INFO
	.align		4
.L_6489:
        /*0078*/ 	.byte	0x04, 0x17
        /*007a*/ 	.short	(.L_6491 - .L_6490)
.L_6490:
        /*007c*/ 	.word	0x00000000
        /*0080*/ 	.short	0x000e
        /*0082*/ 	.short	0x0060
        /*0084*/ 	.byte	0x00, 0xf0, 0x11, 0x00


	//----- nvinfo : EIATTR_KPARAM_INFO
	.align		4
.L_6491:
        /*0088*/ 	.byte	0x04, 0x17
        /*008a*/ 	.short	(.L_6493 - .L_6492)
.L_6492:
        /*008c*/ 	.word	0x00000000
        /*0090*/ 	.short	0x000d
        /*0092*/ 	.short	0x005c
        /*0094*/ 	.byte	0x00, 0xf0, 0x11, 0x00


	//----- nvinfo : EIATTR_KPARAM_INFO
	.align		4
.L_6493:
        /*0098*/ 	.byte	0x04, 0x17
        /*009a*/ 	.short	(.L_6495 - .L_6494)
.L_6494:
        /*009c*/ 	.word	0x00000000
        /*00a0*/ 	.short	0x000c
        /*00a2*/ 	.short	0x0058
        /*00a4*/ 	.byte	0x00, 0xf0, 0x11, 0x00


	//----- nvinfo : EIATTR_KPARAM_INFO
	.align		4
.L_6495:
        /*00a8*/ 	.byte	0x04, 0x17
        /*00aa*/ 	.short	(.L_6497 - .L_6496)
.L_6496:
        /*00ac*/ 	.word	0x00000000
        /*00b0*/ 	.short	0x000b
        /*00b2*/ 	.short	0x0050
        /*00b4*/ 	.byte	0x00, 0xf5, 0x21, 0x00


	//----- nvinfo : EIATTR_KPARAM_INFO
	.align		4
.L_6497:
        /*00b8*/ 	.byte	0x04, 0x17
        /*00ba*/ 	.short	(.L_6499 - .L_6498)
.L_6498:
        /*00bc*/ 	.word	0x00000000
        /*00c0*/ 	.short	0x000a
        /*00c2*/ 	.short	0x0048
        /*00c4*/ 	.byte	0x00, 0xf0, 0x11, 0x00


	//----- nvinfo : EIATTR_KPARAM_INFO
	.align		4
.L_6499:
        /*00c8*/ 	.byte	0x04, 0x17
        /*00ca*/ 	.short	(.L_6501 - .L_6500)
.L_6500:
        /*00cc*/ 	.word	0x00000000
        /*00d0*/ 	.short	0x0009
        /*00d2*/ 	.short	0x0040
        /*00d4*/ 	.byte	0x00, 0xf5, 0x21, 0x00


	//----- nvinfo : EIATTR_KPARAM_INFO
	.align		4
.L_6501:
        /*00d8*/ 	.byte	0x04, 0x17
        /*00da*/ 	.short	(.L_6503 - .L_6502)
.L_6502:
        /*00dc*/ 	.word	0x00000000
        /*00e0*/ 	.short	0x0008
        /*00e2*/ 	.short	0x0038
        /*00e4*/ 	.byte	0x00, 0xf5, 0x21, 0x00


	//----- nvinfo : EIATTR_KPARAM_INFO
	.align		4
.L_6503:
        /*00e8*/ 	.byte	0x04, 0x17
        /*00ea*/ 	.short	(.L_6505 - .L_6504)
.L_6504:
        /*00ec*/ 	.word	0x00000000
        /*00f0*/ 	.short	0x0007
        /*00f2*/ 	.short	0x0034
        /*00f4*/ 	.byte	0x00, 0xf0, 0x11, 0x00


	//----- nvinfo : EIATTR_KPARAM_INFO
	.align		4
.L_6505:
        /*00f8*/ 	.byte	0x04, 0x17
        /*00fa*/ 	.short	(.L_6507 - .L_6506)
.L_6506:
        /*00fc*/ 	.word	0x00000000
        /*0100*/ 	.short	0x0006
        /*0102*/ 	.short	0x0030
        /*0104*/ 	.byte	0x00, 0xf0, 0x11, 0x00


	//----- nvinfo : EIATTR_KPARAM_INFO
	.align		4
.L_6507:
        /*0108*/ 	.byte	0x04, 0x17
        /*010a*/ 	.short	(.L_6509 - .L_6508)
.L_6508:
        /*010c*/ 	.word	0x00000000
        /*0110*/ 	.short	0x0005
        /*0112*/ 	.short	0x0028
        /*0114*/ 	.byte	0x00, 0xf5, 0x21, 0x00


	//----- nvinfo : EIATTR_KPARAM_INFO
	.align		4
.L_6509:
        /*0118*/ 	.byte	0x04, 0x17
        /*011a*/ 	.short	(.L_6511 - .L_6510)
.L_6510:
        /*011c*/ 	.word	0x00000000
        /*0120*/ 	.short	0x0004
        /*0122*/ 	.short	0x0020
        /*0124*/ 	.byte	0x00, 0xf5, 0x21, 0x00


	//----- nvinfo : EIATTR_KPARAM_INFO
	.align		4
.L_6511:
        /*0128*/ 	.byte	0x04, 0x17
        /*012a*/ 	.short	(.L_6513 - .L_6512)
.L_6512:
        /*012c*/ 	.word	0x00000000
        /*0130*/ 	.short	0x0003
        /*0132*/ 	.short	0x0018
        /*0134*/ 	.byte	0x00, 0xf5, 0x21, 0x00


	//----- nvinfo : EIATTR_KPARAM_INFO
	.align		4
.L_6513:
        /*0138*/ 	.byte	0x04, 0x17
        /*013a*/ 	.short	(.L_6515 - .L_6514)
.L_6514:
        /*013c*/ 	.word	0x00000000
        /*0140*/ 	.short	0x0002
        /*0142*/ 	.short	0x0010
        /*0144*/ 	.byte	0x00, 0xf5, 0x21, 0x00


	//----- nvinfo : EIATTR_KPARAM_INFO
	.align		4
.L_6515:
        /*0148*/ 	.byte	0x04, 0x17
        /*014a*/ 	.short	(.L_6517 - .L_6516)
.L_6516:
        /*014c*/ 	.word	0x00000000
        /*0150*/ 	.short	0x0001
        /*0152*/ 	.short	0x0008
        /*0154*/ 	.byte	0x00, 0xf5, 0x21, 0x00


	//----- nvinfo : EIATTR_KPARAM_INFO
	.align		4
.L_6517:
        /*0158*/ 	.byte	0x04, 0x17
        /*015a*/ 	.short	(.L_6519 - .L_6518)
.L_6518:
        /*015c*/ 	.word	0x00000000
        /*0160*/ 	.short	0x0000
        /*0162*/ 	.short	0x0000
        /*0164*/ 	.byte	0x00, 0xf5, 0x21, 0x00


	//----- nvinfo : EIATTR_SPARSE_MMA_MASK
	.align		4
.L_6519:
        /*0168*/ 	.byte	0x03, 0x50
        /*016a*/ 	.short	0x0000


	//----- nvinfo : EIATTR_MAXREG_COUNT
	.align		4
        /*016c*/ 	.byte	0x03, 0x1b
        /*016e*/ 	.short	0x00ff


	//----- nvinfo : EIATTR_NUM_BARRIERS
	.align		4
        /*0170*/ 	.byte	0x02, 0x4c
        /*0172*/ 	.byte	0x01
	.zero		1


	//----- nvinfo : EIATTR_EXTERNS
	.align		4
        /*0174*/ 	.byte	0x04, 0x0f
        /*0176*/ 	.short	(.L_6521 - .L_6520)


	//   ....[0]....
	.align		4
.L_6520:
        /*0178*/ 	.word	index@(__assertfail)


	//----- nvinfo : EIATTR_MERCURY_ISA_VERSION
	.align		4
.L_6521:
        /*017c*/ 	.byte	0x03, 0x5f
        /*017e*/ 	.short	0x0101


	//----- nvinfo : EIATTR_COOP_GROUP_MASK_REGIDS
	.align		4
        /*0180*/ 	.byte	0x04, 0x29
        /*0182*/ 	.short	(.L_6523 - .L_6522)


	//   ....[0]....
.L_6522:
        /*0184*/ 	.word	0xffffffff


	//   ....[1]....
        /*0188*/ 	.word	0xffffffff


	//   ....[2]....
        /*018c*/ 	.word	0xffffffff


	//   ....[3]....
        /*0190*/ 	.word	0xffffffff


	//   ....[4]....
        /*0194*/ 	.word	0xffffffff


	//   ....[5]....
        /*0198*/ 	.word	0xffffffff


	//   ....[6]....
        /*019c*/ 	.word	0xffffffff


	//   ....[7]....
        /*01a0*/ 	.word	0xffffffff


	//   ....[8]....
        /*01a4*/ 	.word	0xffffffff


	//   ....[9]....
        /*01a8*/ 	.word	0xffffffff


	//   ....[10]....
        /*01ac*/ 	.word	0xffffffff


	//   ....[11]....
        /*01b0*/ 	.word	0xffffffff


	//   ....[12]....
        /*01b4*/ 	.word	0xffffffff


	//   ....[13]....
        /*01b8*/ 	.word	0xffffffff


	//   ....[14]....
        /*01bc*/ 	.word	0xffffffff


	//   ....[15]....
        /*01c0*/ 	.word	0xffffffff


	//   ....[16]....
        /*01c4*/ 	.word	0x0500000f


	//   ....[17]....
        /*01c8*/ 	.word	0x0500000f


	//   ....[18]....
        /*01cc*/ 	.word	0x0500000f


	//   ....[19]....
        /*01d0*/ 	.word	0x0500000f


	//   ....[20]....
        /*01d4*/ 	.word	0x0500000f


	//----- nvinfo : EIATTR_COOP_GROUP_INSTR_OFFSETS
	.align		4
.L_6523:
        /*01d8*/ 	.byte	0x04, 0x28
        /*01da*/ 	.short	(.L_6525 - .L_6524)


	//   ....[0]....
.L_6524:
        /*01dc*/ 	.word	0x00000380


	//   ....[1]....
        /*01e0*/ 	.word	0x000003a0


	//   ....[2]....
        /*01e4*/ 	.word	0x000003c0


	//   ....[3]....
        /*01e8*/ 	.word	0x000003e0


	//   ....[4]....
        /*01ec*/ 	.word	0x00000400


	//   ....[5]....
        /*01f0*/ 	.word	0x00000510


	//   ....[6]....
        /*01f4*/ 	.word	0x00000530


	//   ....[7]....
        /*01f8*/ 	.word	0x00000550


	//   ....[8]....
        /*01fc*/ 	.word	0x000013a0


	//   ....[9]....
        /*0200*/ 	.word	0x000013d0


	//   ....[10]....
        /*0204*/ 	.word	0x000013f0


	//   ....[11]....
        /*0208*/ 	.word	0x00001410


	//   ....[12]....
        /*020c*/ 	.word	0x00001430


	//   ....[13]....
        /*0210*/ 	.word	0x00001480


	//   ....[14]....
        /*0214*/ 	.word	0x000014a0


	//   ....[15]....
        /*0218*/ 	.word	0x000014c0


	//   ....[16]....
        /*021c*/ 	.word	0x000033e0


	//   ....[17]....
        /*0220*/ 	.word	0x00003440


	//   ....[18]....
        /*0224*/ 	.word	0x000034a0


	//   ....[19]....
        /*0228*/ 	.word	0x00003500


	//   ....[20]....
        /*022c*/ 	.word	0x00003560


	//----- nvinfo : EIATTR_VRC_CTA_INIT_COUNT
	.align		4
.L_6525:
        /*0230*/ 	.byte	0x02, 0x4a
	.zero		1
	.zero		1


	//----- nvinfo : EIATTR_SYSCALL_OFFSETS
	.align		4
        /*0234*/ 	.byte	0x04, 0x46
        /*0236*/ 	.short	(.L_6527 - .L_6526)


	//   ....[0]....
.L_6526:
        /*0238*/ 	.word	0x00000330


	//----- nvinfo : EIATTR_EXIT_INSTR_OFFSETS
	.align		4
.L_6527:
        /*023c*/ 	.byte	0x04, 0x1c
        /*023e*/ 	.short	(.L_6529 - .L_6528)


	//   ....[0]....
.L_6528:
        /*0240*/ 	.word	0x000000d0


	//   ....[1]....
        /*0244*/ 	.word	0x00002ea0


	//   ....[2]....
        /*0248*/ 	.word	0x00002ef0


	//   ....[3]....
        /*024c*/ 	.word	0x00003390


	//----- nvinfo : EIATTR_CRS_STACK_SIZE
	.align		4
.L_6529:
        /*0250*/ 	.byte	0x04, 0x1e
        /*0252*/ 	.short	(.L_6531 - .L_6530)
.L_6530:
        /*0254*/ 	.word	0x00000000


	//----- nvinfo : EIATTR_CBANK_PARAM_SIZE
	.align		4
.L_6531:
        /*0258*/ 	.byte	0x03, 0x19
        /*025a*/ 	.short	0x008c


	//----- nvinfo : EIATTR_PARAM_CBANK
	.align		4
        /*025c*/ 	.byte	0x04, 0x0a
        /*025e*/ 	.short	(.L_6533 - .L_6532)
	.align		4
.L_6532:
        /*0260*/ 	.word	index@(.nv.constant0._ZN4vllm25paged_attention_v2_kernelIthLi256ELi32ELi128ELNS_18Fp8KVCacheDataTypeE2ELb0ELi512EEEvPfS2_PT_PKS3_PKT0_S9_ifPKiSB_iPKfiiiSD_SD_iiiii)
        /*0264*/ 	.short	0x0380
        /*0266*/ 	.short	0x008c


	//----- nvinfo : EIATTR_SW_WAR
	.align		4
.L_6533:
        /*0268*/ 	.byte	0x04, 0x36
        /*026a*/ 	.short	(.L_6535 - .L_6534)
.L_6534:
        /*026c*/ 	.word	0x00000008
.L_6535:


//--------------------- .nv.info._ZN4vllm25paged_attention_v2_kernelIthLi192ELi32ELi128ELNS_18Fp8KVCacheDataTypeE2ELb0ELi512EEEvPfS2_PT_PKS3_PKT0_S9_ifPKiSB_iPKfiiiSD_SD_iiiii --------------------------
	.section	.nv.info._ZN4vllm25paged_attention_v2_kernelIthLi192ELi32ELi128ELNS_18Fp8KVCacheDataTypeE2ELb0ELi512EEEvPfS2_PT_PKS3_PKT0_S9_ifPKiSB_iPKfiiiSD_SD_iiiii,"",@"SHT_CUDA_INFO"
	.sectionflags	@""
	.align	4


	//----- nvinfo : EIATTR_CUDA_API_VERSION
	.align		4
        /*0000*/ 	.byte	0x04, 0x37
        /*0002*/ 	.short	(.L_6537 - .L_6536)
.L_6536:
        /*0004*/ 	.word	0x00000082


	//----- nvinfo : EIATTR_KPARAM_INFO
	.align		4
.L_6537:
        /*0008*/ 	.byte	0x04, 0x17
        /*000a*/ 	.short	(.L_6539 - .L_6538)
.L_6538:
        /*000c*/ 	.word	0x00000000
        /*0010*/ 	.short	0x0015
        /*0012*/ 	.short	0x0088
        /*0014*/ 	.byte	0x00, 0xf0, 0x11, 0x00


	//----- nvinfo : EIATTR_KPARAM_INFO
	.align		4
.L_6539:
        /*0018*/ 	.byte	0x04, 0x17
        /*001a*/ 	.short	(.L_6541 - .L_6540)
.L_6540:
        /*001c*/ 	.word	0x00000000
        /*0020*/ 	.short	0x0014
        /*0022*/ 	.short	0x0084
        /*0024*/ 	.byte	0x00, 0xf0, 0x11, 0x00


	//----- nvinfo : EIATTR_KPARAM_INFO
	.align		4
.L_6541:
        /*0028*/ 	.byte	0x04, 0x17
        /*002a*/ 	.short	(.L_6543 - .L_6542)
.L_6542:
        /*002c*/ 	.word	0x00000000
        /*0030*/ 	.short	0x0013
        /*0032*/ 	.short	0x0080
        /*0034*/ 	.byte	0x00, 0xf0, 0x11, 0x00


	//----- nvinfo : EIATTR_KPARAM_INFO
	.align		4
.L_6543:
        /*0038*/ 	.byte	0x04, 0x17
        /*003a*/ 	.short	(.L_6545 - .L_6544)
.L_6544:
        /*003c*/ 	.word	0x00000000
        /*0040*/ 	.short	0x0012
        /*0042*/ 	.short	0x007c
        /*0044*/ 	.byte	0x00, 0xf0, 0x11, 0x00


	//----- nvinfo : EIATTR_KPARAM_INFO
	.align		4
.L_6545:
        /*0048*/ 	.byte	0x04, 0x17
        /*004a*/ 	.short	(.L_6547 - .L_6546)
.L_6546:
        /*004c*/ 	.word	0x00000000
        /*0050*/ 	.short	0x0011
        /*0052*/ 	.short	0x0078
        /*0054*/ 	.byte	0x00, 0xf0, 0x11, 0x00


	//----- nvinfo : EIATTR_KPARAM_INFO
	.align		4
.L_6547:
        /*0058*/ 	.byte	0x04, 0x17
        /*005a*/ 	.short	(.L_6549 - .L_6548)
.L_6548:
        /*005c*/ 	.word	0x00000000
        /*0060*/ 	.short	0x0010
        /*0062*/ 	.short	0x0070
        /*0064*/ 	.byte	0x00, 0xf5, 0x21, 0x00


	//----- nvinfo : EIATTR_KPARAM_INFO
	.align		4
.L_6549:
        /*0068*/ 	.byte	0x04, 0x17
        /*006a*/ 	.short	(.L_6551 - .L_6550)
.L_6550:
        /*006c*/ 	.word	0x00000000
        /*0070*/ 	.short	0x000f
        /*0072*/ 	.short	0x0068
        /*0074*/ 	.byte	0x00, 0xf5, 0x21, 0x00


	//----- nvinfo : EIATTR_KPARAM_INFO
	.align		4
.L_6551:
        /*0078*/ 	.byte	0x04, 0x17
        /*007a*/ 	.short	(.L_6553 - .L_6552)
.L_6552:
        /*007c*/ 	.word	0x00000000
        /*0080*/ 	.short	0x000e
        /*0082*/ 	.short	0x0060
        /*0084*/ 	.byte	0x00, 0xf0, 0x11, 0x00


	//----- nvinfo : EIATTR_KPARAM_INFO
	.align		4
.L_6553:
        /*0088*/ 	.byte	0x04, 0x17
        /*008a*/ 	.short	(.L_6555 - .L_6554)
.L_6554:
        /*008c*/ 	.word	0x00000000
        /*0090*/ 	.short	0x000d
        /*0092*/ 	.short	0x005c
        /*0094*/ 	.byte	0x00, 0xf0, 0x11, 0x00


	//----- nvinfo : EIATTR_KPARAM_INFO
	.align		4
.L_6555:
        /*0098*/ 	.byte	0x04, 0x17
        /*009a*/ 	.short	(.L_6557 - .L_6556)
.L_6556:
        /*009c*/ 	.word	0x00000000
        /*00a0*/ 	.short	0x000c
        /*00a2*/ 	.short	0x0058
        /*00a4*/ 	.byte	0x00, 0xf0, 0x11, 0x00


	//----- nvinfo : EIATTR_KPARAM_INFO
	.align		4
.L_6557:
        /*00a8*/ 	.byte	0x04, 0x17
        /*00aa*/ 	.short	(.L_6559 - .L_6558)
.L_6558:
        /*00ac*/ 	.word	0x00000000
        /*00b0*/ 	.short	0x000b
        /*00b2*/ 	.short	0x0050
        /*00b4*/ 	.byte	0x00, 0xf5, 0x21, 0x00


	//----- nvinfo : EIATTR_KPARAM_INFO
	.align		4
.L_6559:
        /*00b8*/ 	.byte	0x04, 0x17
        /*00ba*/ 	.short	(.L_6561 - .L_6560)
.L_6560:
        /*00bc*/ 	.word	0x00000000
        /*00c0*/ 	.short	0x000a
        /*00c2*/ 	.short	0x0048
        /*00c4*/ 	.byte	0x00, 0xf0, 0x11, 0x00


	//----- nvinfo : EIATTR_KPARAM_INFO
	.align		4
.L_6561:
        /*00c8*/ 	.byte	0x04, 0x17
        /*00ca*/ 	.short	(.L_6563 - .L_6562)
.L_6562:
        /*00cc*/ 	.word	0x00000000
        /*00d0*/ 	.short	0x0009
        /*00d2*/ 	.short	0x0040
        /*00d4*/ 	.byte	0x00, 0xf5, 0x21, 0x00


	//----- nvinfo : EIATTR_KPARAM_INFO
	.align		4
.L_6563:
        /*00d8*/ 	.byte	0x04, 0x17
        /*00da*/ 	.short	(.L_6565 - .L_6564)
.L_6564:
        /*00dc*/ 	.word	0x00000000
        /*00e0*/ 	.short	0x0008
        /*00e2*/ 	.short	0x0038
        /*00e4*/ 	.byte	0x00, 0xf5, 0x21, 0x00


	//----- nvinfo : EIATTR_KPARAM_INFO
	.align		4
.L_6565:
        /*00e8*/ 	.byte	0x04, 0x17
        /*00ea*/ 	.short	(.L_6567 - .L_6566)
.L_6566:
        /*00ec*/ 	.word	0x00000000
        /*00f0*/ 	.short	0x0007
        /*00f2*/ 	.short	0x0034
        /*00f4*/ 	.byte	0x00, 0xf0, 0x11, 0x00


	//----- nvinfo : EIATTR_KPARAM_INFO
	.align		4
.L_6567:
        /*00f8*/ 	.byte	0x04, 0x17
        /*00fa*/ 	.short	(.L_6569 - .L_6568)
.L_6568:
        /*00fc*/ 	.word	0x00000000
        /*0100*/ 	.short	0x0006
        /*0102*/ 	.short	0x0030
        /*0104*/ 	.byte	0x00, 0xf0, 0x11, 0x00


	//----- nvinfo : EIATTR_KPARAM_INFO
	.align		4
.L_6569:
        /*0108*/ 	.byte	0x04, 0x17
        /*010a*/ 	.short	(.L_6571 - .L_6570)
.L_6570:
        /*010c*/ 	.word	0x00000000
        /*0110*/ 	.short	0x0005
        /*0112*/ 	.short	0x0028
        /*0114*/ 	.byte	0x00, 0xf5, 0x21, 0x00


	//----- nvinfo : EIATTR_KPARAM_INFO
	.align		4
.L_6571:
        /*0118*/ 	.byte	0x04, 0x17
        /*011a*/ 	.short	(.L_6573 - .L_6572)
.L_6572:
        /*011c*/ 	.word	0x00000000
        /*0120*/ 	.short	0x0004
        /*0122*/ 	.short	0x0020
        /*0124*/ 	.byte	0x00, 0xf5, 0x21, 0x00


	//----- nvinfo : EIATTR_KPARAM_INFO
	.align		4
.L_6573:
        /*0128*/ 	.byte	0x04, 0x17
        /*012a*/ 	.short	(.L_6575 - .L_6574)
.L_6574:
        /*012c*/ 	.word	0x00000000
        /*0130*/ 	.short	0x0003
        /*0132*/ 	.short	0x0018
        /*0134*/ 	.byte	0x00, 0xf5, 0x21, 0x00


	//----- nvinfo : EIATTR_KPARAM_INFO
	.align		4
.L_6575:
        /*0138*/ 	.byte	0x04, 0x17
        /*013a*/ 	.short	(.L_6577 - .L_6576)
.L_6576:
        /*013c*/ 	.word	0x00000000
        /*0140*/ 	.short	0x0002
        /*0142*/ 	.short	0x0010
        /*0144*/ 	.byte	0x00, 0xf5, 0x21, 0x00


	//----- nvinfo : EIATTR_KPARAM_INFO
	.align		4
.L_6577:
        /*0148*/ 	.byte	0x04, 0x17
        /*014a*/ 	.short	(.L_6579 - .L_6578)
.L_6578:
        /*014c*/ 	.word	0x00000000
        /*0150*/ 	.short	0x0001
        /*0152*/ 	.short	0x0008
        /*0154*/ 	.byte	0x00, 0xf5, 0x21, 0x00


	//----- nvinfo : EIATTR_KPARAM_INFO
	.align		4
.L_6579:
        /*0158*/ 	.byte	0x04, 0x17
        /*015a*/ 	.short	(.L_6581 - .L_6580)
.L_6580:
        /*015c*/ 	.word	0x00000000
        /*0160*/ 	.short	0x0000
        /*0162*/ 	.short	0x0000
        /*0164*/ 	.byte	0x00, 0xf5, 0x21, 0x00


	//----- nvinfo : EIATTR_SPARSE_MMA_MASK
	.align		4
.L_6581:
        /*0168*/ 	.byte	0x03, 0x50
        /*016a*/ 	.short	0x0000


	//----- nvinfo : EIATTR_MAXREG_COUNT
	.align		4
        /*016c*/ 	.byte	0x03, 0x1b
        /*016e*/ 	.short	0x00ff


	//----- nvinfo : EIATTR_NUM_BARRIERS
	.align		4
        /*0170*/ 	.byte	0x02, 0x4c
        /*0172*/ 	.byte	0x01
	.zero		1


	//----- nvinfo : EIATTR_EXTERNS
	.align		4
        /*0174*/ 	.byte	0x04, 0x0f
        /*0176*/ 	.short	(.L_6583 - .L_6582)


	//   ....[0]....
	.align		4
.L_6582:
        /*0178*/ 	.word	index@(__assertfail)


	//----- nvinfo : EIATTR_MERCURY_ISA_VERSION
	.align		4
.L_6583:
        /*017c*/ 	.byte	0x03, 0x5f
        /*017e*/ 	.short	0x0101


	//----- nvinfo : EIATTR_COOP_GROUP_MASK_REGIDS
	.align		4
        /*0180*/ 	.byte	0x04, 0x29
        /*0182*/ 	.short	(.L_6585 - .L_6584)


	//   ....[0]....
.L_6584:
        /*0184*/ 	.word	0xffffffff


	//   ....[1]....
        /*0188*/ 	.word	0xffffffff


	//   ....[2]....
        /*018c*/ 	.word	0xffffffff


	//   ....[3]....
        /*0190*/ 	.word	0xffffffff


	//   ....[4]....
        /*0194*/ 	.word	0xffffffff


	//   ....[5]....
        /*0198*/ 	.word	0xffffffff


	//   ....[6]....
        /*019c*/ 	.word	0xffffffff


	//   ....[7]....
        /*01a0*/ 	.word	0xffffffff


	//   ....[8]....
        /*01a4*/ 	.word	0xffffffff


	//   ....[9]....
        /*01a8*/ 	.word	0xffffffff


	//   ....[10]....
        /*01ac*/ 	.word	0xffffffff


	//   ....[11]....
        /*01b0*/ 	.word	0xffffffff


	//   ....[12]....
        /*01b4*/ 	.word	0xffffffff


	//   ....[13]....
        /*01b8*/ 	.word	0xffffffff


	//   ....[14]....
        /*01bc*/ 	.word	0xffffffff


	//   ....[15]....
        /*01c0*/ 	.word	0xffffffff


	//   ....[16]....
        /*01c4*/ 	.word	0x0500000f


	//   ....[17]....
        /*01c8*/ 	.word	0x0500000f


	//   ....[18]....
        /*01cc*/ 	.word	0x0500000f


	//   ....[19]....
        /*01d0*/ 	.word	0x0500000f


	//   ....[20]....
        /*01d4*/ 	.word	0x0500000f


	//----- nvinfo : EIATTR_COOP_GROUP_INSTR_OFFSETS
	.align		4
.L_6585:
        /*01d8*/ 	.byte	0x04, 0x28
        /*01da*/ 	.short	(.L_6587 - .L_6586)


	//   ....[0]....
.L_6586:
        /*01dc*/ 	.word	0x000003b0


	//   ....[1]....
        /*01e0*/ 	.word	0x000003d0


	//   ....[2]....
        /*01e4*/ 	.word	0x000003f0


	//   ....[3]....
        /*01e8*/ 	.word	0x00000410


	//   ....[4]....
        /*01ec*/ 	.word	0x00000430


	//   ....[5]....
        /*01f0*/ 	.word	0x00000540


	//   ....[6]....
        /*01f4*/ 	.word	0x00000560


	//   ....[7]....
        /*01f8*/ 	.word	0x00000580


	//   ....[8]....
        /*01fc*/ 	.word	0x000013d0


	//   ....[9]....
        /*0200*/ 	.word	0x00001400


	//   ....[10]....
        /*0204*/ 	.word	0x00001420


	//   ....[11]....
        /*0208*/ 	.word	0x00001440


	//   ....[12]....
        /*020c*/ 	.word	0x00001460


	//   ....[13]....
        /*0210*/ 	.word	0x000014b0


	//   ....[14]....
        /*0214*/ 	.word	0x000014d0


	//   ....[15]....
        /*0218*/ 	.word	0x000014f0


	//   ....[16]....
        /*021c*/ 	.word	0x00002f40


	//   ....[17]....
        /*0220*/ 	.word	0x00002fa0


	//   ....[18]....
        /*0224*/ 	.word	0x00003000


	//   ....[19]....
        /*0228*/ 	.word	0x00003060


	//   ....[20]....
        /*022c*/ 	.word	0x000030c0


	//----- nvinfo : EIATTR_VRC_CTA_INIT_COUNT
	.align		4
.L_6587:
        /*0230*/ 	.byte	0x02, 0x4a
	.zero		1
	.zero		1


	//----- nvinfo : EIATTR_SYSCALL_OFFSETS
	.align		4
        /*0234*/ 	.byte	0x04, 0x46
        /*0236*/ 	.short	(.L_6589 - .L_6588)


	//   ....[0]....
.L_6588:
        /*0238*/ 	.word	0x00000320


	//----- nvinfo : EIATTR_EXIT_INSTR_OFFSETS
	.align		4
.L_6589:
        /*023c*/ 	.byte	0x04, 0x1c
        /*023e*/ 	.short	(.L_6591 - .L_6590)


	//   ....[0]....
.L_6590:
        /*0240*/ 	.word	0x000000d0


	//   ....[1]....
        /*0244*/ 	.word	0x00002b10


	//   ....[2]....
        /*0248*/ 	.word	0x00002b50


	//   ....[3]....
        /*024c*/ 	.word	0x00002ef0


	//----- nvinfo : EIATTR_CRS_STACK_SIZE
	.align		4
.L_6591:
        /*0250*/ 	.byte	0x04, 0x1e
        /*0252*/ 	.short	(.L_6593 - .L_6592)
.L_6592:
        /*0254*/ 	.word	0x00000000


	//----- nvinfo : EIATTR_CBANK_PARAM_SIZE
	.align		4
.L_6593:
        /*0258*/ 	.byte	0x03, 0x19
        /*025a*/ 	.short	0x008c


	//----- nvinfo : EIATTR_PARAM_CBANK
	.align		4
        /*025c*/ 	.byte	0x04, 0x0a
        /*025e*/ 	.short	(.L_6595 - .L_6594)
	.align		4
.L_6594:
        /*0260*/ 	.word	index@(.nv.constant0._ZN4vllm25paged_attention_v2_kernelIthLi192ELi32ELi128ELNS_18Fp8KVCacheDataTypeE2ELb0ELi512EEEvPfS2_PT_PKS3_PKT0_S9_ifPKiSB_iPKfiiiSD_SD_iiiii)
        /*0264*/ 	.short	0x0380
        /*0266*/ 	.short	0x008c


	//----- nvinfo : EIATTR_SW_WAR
	.align		4
.L_6595:
        /*0268*/ 	.byte	0x04, 0x36
        /*026a*/ 	.short	(.L_6597 - .L_6596)
.L_6596:
        /*026c*/ 	.word	0x00000008
.L_6597:


//--------------------- .nv.info._ZN4vllm25paged_attention_v2_kernelIthLi128ELi32ELi128ELNS_18Fp8KVCacheDataTypeE2ELb0ELi512EEEvPfS2_PT_PKS3_PKT0_S9_ifPKiSB_iPKfiiiSD_SD_iiiii --------------------------
	.section	.nv.info._ZN4vllm25paged_attention_v2_kernelIthLi128ELi32ELi128ELNS_18Fp8KVCacheDataTypeE2ELb0ELi512EEEvPfS2_PT_PKS3_PKT0_S9_ifPKiSB_iPKfiiiSD_SD_iiiii,"",@"SHT_CUDA_INFO"
	.sectionflags	@""
	.align	4


	//----- nvinfo : EIATTR_CUDA_API_VERSION
	.align		4
        /*0000*/ 	.byte	0x04, 0x37
        /*0002*/ 	.short	(.L_6599 - .L_6598)
.L_6598:
        /*0004*/ 	.word	0x00000082


	//----- nvinfo : EIATTR_KPARAM_INFO
	.align		4
.L_6599:
        /*0008*/ 	.byte	0x04, 0x17
        /*000a*/ 	.short	(.L_6601 - .L_6600)
.L_6600:
        /*000c*/ 	.word	0x00000000
        /*0010*/ 	.short	0x0015
        /*0012*/ 	.short	0x0088
        /*0014*/ 	.byte	0x00, 0xf0, 0x11, 0x00


	//----- nvinfo : EIATTR_KPARAM_INFO
	.align		4
.L_6601:
        /*0018*/ 	.byte	0x04, 0x17
        /*001a*/ 	.short	(.L_6603 - .L_6602)
.L_6602:
        /*001c*/ 	.word	0x00000000
        /*0020*/ 	.short	0x0014
        /*0022*/ 	.short	0x0084
        /*0024*/ 	.byte	0x00, 0xf0, 0x11, 0x00


	//----- nvinfo : EIATTR_KPARAM_INFO
	.align		4
.L_6603:
        /*0028*/ 	.byte	0x04, 0x17
        /*002a*/ 	.short	(.L_6605 - .L_6604)
.L_6604:
        /*002c*/ 	.word	0x00000000
        /*0030*/ 	.short	0x0013
        /*0032*/ 	.short	0x0080
        /*0034*/ 	.byte	0x00, 0xf0, 0x11, 0x00


	//----- nvinfo : EIATTR_KPARAM_INFO
	.align		4
.L_6605:
        /*0038*/ 	.byte	0x04, 0x17
        /*003a*/ 	.short	(.L_6607 - .L_6606)
.L_6606:
        /*003c*/ 	.word	0x00000000
        /*0040*/ 	.short	0x0012
        /*0042*/ 	.short	0x007c
        /*0044*/ 	.byte	0x00, 0xf0, 0x11, 0x00


	//----- nvinfo : EIATTR_KPARAM_INFO
	.align		4
.L_6607:
        /*0048*/ 	.byte	0x04, 0x17
        /*004a*/ 	.short	(.L_6609 - .L_6608)
.L_6608:
        /*004c*/ 	.word	0x00000000
        /*0050*/ 	.short	0x0011
        /*0052*/ 	.short	0x0078
        /*0054*/ 	.byte	0x00, 0xf0, 0x11, 0x00


	//----- nvinfo : EIATTR_KPARAM_INFO
	.align		4
.L_6609:
        /*0058*/ 	.byte	0x04, 0x17
        /*005a*/ 	.short	(.L_6611 - .L_6610)
.L_6610:
        /*005c*/ 	.word	0x00000000
        /*0060*/ 	.short	0x0010
        /*0062*/ 	.short	0x0070
        /*0064*/ 	.byte	0x00, 0xf5, 0x21, 0x00


	//----- nvinfo : EIATTR_KPARAM_INFO
	.align		4
.L_6611:
        /*0068*/ 	.byte	0x04, 0x17
        /*006a*/ 	.short	(.L_6613 - .L_6612)
.L_6612:
        /*006c*/ 	.word	0x00000000
        /*0070*/ 	.short	0x000f
        /*0072*/ 	.short	0x0068
        /*0074*/ 	.byte	0x00, 0xf5, 0x21, 0x00


	//----- nvinfo : EIATTR_KPARAM_INFO
	.align		4
.L_6613:
        /*0078*/ 	.byte	0x04, 0x17
        /*007a*/ 	.short	(.L_6615 - .L_6614)
.L_6614:
        /*007c*/ 	.word	0x00000000
        /*0080*/ 	.short	0x000e
        /*0082*/ 	.short	0x0060
        /*0084*/ 	.byte	0x00, 0xf0, 0x11, 0x00


	//----- nvinfo : EIATTR_KPARAM_INFO
	.align		4
.L_6615:
        /*0088*/ 	.byte	0x04, 0x17
        /*008a*/ 	.short	(.L_6617 - .L_6616)
.L_6616:
        /*008c*/ 	.word	0x00000000
        /*0090*/ 	.short	0x000d
        /*0092*/ 	.short	0x005c
        /*0094*/ 	.byte	0x00, 0xf0, 0x11, 0x00


	//----- nvinfo : EIATTR_KPARAM_INFO
	.align		4
.L_6617:
        /*0098*/ 	.byte	0x04, 0x17
        /*009a*/ 	.short	(.L_6619 - .L_6618)
.L_6618:
        /*009c*/ 	.word	0x00000000
        /*00a0*/ 	.short	0x000c
        /*00a2*/ 	.short	0x0058
        /*00a4*/ 	.byte	0x00, 0xf0, 0x11, 0x00


	//----- nvinfo : EIATTR_KPARAM_INFO
	.align		4
.L_6619:
        /*00a8*/ 	.byte	0x04, 0x17
        /*00aa*/ 	.short	(.L_6621 - .L_6620)
.L_6620:
        /*00ac*/ 	.word	0x00000000
        /*00b0*/ 	.short	0x000b
        /*00b2*/ 	.short	0x0050
        /*00b4*/ 	.byte	0x00, 0xf5, 0x21, 0x00


	//----- nvinfo : EIATTR_KPARAM_INFO
	.align		4
.L_6621:
        /*00b8*/ 	.byte	0x04, 0x17
        /*00ba*/ 	.short	(.L_6623 - .L_6622)
.L_6622:
        /*00bc*/ 	.word	0x00000000
        /*00c0*/ 	.short	0x000a
        /*00c2*/ 	.short	0x0048
        /*00c4*/ 	.byte	0x00, 0xf0, 0x11, 0x00


	//----- nvinfo : EIATTR_KPARAM_INFO
	.align		4
.L_6623:
        /*00c8*/ 	.byte	0x04, 0x17
        /*00ca*/ 	.short	(.L_6625 - .L_6624)
.L_6624:
        /*00cc*/ 	.word	0x00000000
        /*00d0*/ 	.short	0x0009
        /*00d2*/ 	.short	0x0040
        /*00d4*/ 	.byte	0x00, 0xf5, 0x21, 0x00


	//----- nvinfo : EIATTR_KPARAM_INFO
	.align		4
.L_6625:
        /*00d8*/ 	.byte	0x04, 0x17
        /*00da*/ 	.short	(.L_6627 - .L_6626)
.L_6626:
        /*00dc*/ 	.word	0x00000000
        /*00e0*/ 	.short	0x0008
        /*00e2*/ 	.short	0x0038
        /*00e4*/ 	.byte	0x00, 0xf5, 0x21, 0x00


	//----- nvinfo : EIATTR_KPARAM_INFO
	.align		4
.L_6627:
        /*00e8*/ 	.byte	0x04, 0x17
        /*00ea*/ 	.short	(.L_6629 - .L_6628)
.L_6628:
        /*00ec*/ 	.word	0x00000000
        /*00f0*/ 	.short	0x0007
        /*00f2*/ 	.short	0x0034
        /*00f4*/ 	.byte	0x00, 0xf0, 0x11, 0x00


	//----- nvinfo : EIATTR_KPARAM_INFO
	.align		4
.L_6629:
        /*00f8*/ 	.byte	0x04, 0x17
        /*00fa*/ 	.short	(.L_6631 - .L_6630)
.L_6630:
        /*00fc*/ 	.word	0x00000000
        /*0100*/ 	.short	0x0006
        /*0102*/ 	.short	0x0030
        /*0104*/ 	.byte	0x00, 0xf0, 0x11, 0x00


	//----- nvinfo : EIATTR_KPARAM_INFO
	.align		4
.L_6631:
        /*0108*/ 	.byte	0x04, 0x17
        /*010a*/ 	.short	(.L_6633 - .L_6632)
.L_6632:
        /*010c*/ 	.word	0x00000000
        /*0110*/ 	.short	0x0005
        /*0112*/ 	.short	0x0028
        /*0114*/ 	.byte	0x00, 0xf5, 0x21, 0x00


	//----- nvinfo : EIATTR_KPARAM_INFO
	.align		4
.L_6633:
        /*0118*/ 	.byte	0x04, 0x17
        /*011a*/ 	.short	(.L_6635 - .L_6634)
.L_6634:
        /*011c*/ 	.word	0x00000000
        /*0120*/ 	.short	0x0004
        /*0122*/ 	.short	0x0020
        /*0124*/ 	.byte	0x00, 0xf5, 0x21, 0x00


	//----- nvinfo : EIATTR_KPARAM_INFO
	.align		4
.L_6635:
        /*0128*/ 	.byte	0x04, 0x17
        /*012a*/ 	.short	(.L_6637 - .L_6636)
.L_6636:
        /*012c*/ 	.word	0x00000000
        /*0130*/ 	.short	0x0003
        /*0132*/ 	.short	0x0018
        /*0134*/ 	.byte	0x00, 0xf5, 0x21, 0x00


	//----- nvinfo : EIATTR_KPARAM_INFO
	.align		4
.L_6637:
        /*0138*/ 	.byte	0x04, 0x17
        /*013a*/ 	.short	(.L_6639 - .L_6638)
.L_6638:
        /*013c*/ 	.word	0x00000000
        /*0140*/ 	.short	0x0002
        /*0142*/ 	.short	0x0010
        /*0144*/ 	.byte	0x00, 0xf5, 0x21, 0x00


	//----- nvinfo : EIATTR_KPARAM_INFO
	.align		4
.L_6639:
        /*0148*/ 	.byte	0x04, 0x17
        /*014a*/ 	.short	(.L_6641 - .L_6640)
.L_6640:
        /*014c*/ 	.word	0x00000000
        /*0150*/ 	.short	0x0001
        /*0152*/ 	.short	0x0008
        /*0154*/ 	.byte	0x00, 0xf5, 0x21, 0x00


	//----- nvinfo : EIATTR_KPARAM_INFO
	.align		4
.L_6641:
        /*0158*/ 	.byte	0x04, 0x17
        /*015a*/ 	.short	(.L_6643 - .L_6642)
.L_6642:
        /*015c*/ 	.word	0x00000000
        /*0160*/ 	.short	0x0000
        /*0162*/ 	.short	0x0000
        /*0164*/ 	.byte	0x00, 0xf5, 0x21, 0x00


	//----- nvinfo : EIATTR_SPARSE_MMA_MASK
	.align		4
.L_6643:
        /*0168*/ 	.byte	0x03, 0x50
        /*016a*/ 	.short	0x0000


	//----- nvinfo : EIATTR_MAXREG_COUNT
	.align		4
        /*016c*/ 	.byte	0x03, 0x1b
        /*016e*/ 	.short	0x00ff


	//----- nvinfo : EIATTR_NUM_BARRIERS
	.align		4
        /*0170*/ 	.byte	0x02, 0x4c
        /*0172*/ 	.byte	0x01
	.zero		1


	//----- nvinfo : EIATTR_EXTERNS
	.align		4
        /*0174*/ 	.byte	0x04, 0x0f
        /*0176*/ 	.short	(.L_6645 - .L_6644)


	//   ....[0]....
	.align		4
.L_6644:
        /*0178*/ 	.word	index@(__assertfail)


	//----- nvinfo : EIATTR_MERCURY_ISA_VERSION
	.align		4
.L_6645:
        /*017c*/ 	.byte	0x03, 0x5f
        /*017e*/ 	.short	0x0101


	//----- nvinfo : EIATTR_COOP_GROUP_MASK_REGIDS
	.align		4
        /*0180*/ 	.byte	0x04, 0x29
        /*0182*/ 	.short	(.L_6647 - .L_6646)


	//   ....[0]....
.L_6646:
        /*0184*/ 	.word	0xffffffff


	//   ....[1]....
        /*0188*/ 	.word	0xffffffff


	//   ....[2]....
        /*018c*/ 	.word	0xffffffff


	//   ....[3]....
        /*0190*/ 	.word	0xffffffff


	//   ....[4]....
        /*0194*/ 	.word	0xffffffff


	//   ....[5]....
        /*0198*/ 	.word	0xffffffff


	//   ....[6]....
        /*019c*/ 	.word	0xffffffff


	//   ....[7]....
        /*01a0*/ 	.word	0xffffffff


	//   ....[8]....
        /*01a4*/ 	.word	0xffffffff


	//   ....[9]....
        /*01a8*/ 	.word	0xffffffff


	//   ....[10]....
        /*01ac*/ 	.word	0xffffffff


	//   ....[11]....
        /*01b0*/ 	.word	0xffffffff


	//   ....[12]....
        /*01b4*/ 	.word	0xffffffff


	//   ....[13]....
        /*01b8*/ 	.word	0xffffffff


	//   ....[14]....
        /*01bc*/ 	.word	0xffffffff


	//   ....[15]....
        /*01c0*/ 	.word	0xffffffff


	//   ....[16]....
        /*01c4*/ 	.word	0x0500000f


	//   ....[17]....
        /*01c8*/ 	.word	0x0500000f


	//   ....[18]....
        /*01cc*/ 	.word	0x0500000f


	//   ....[19]....
        /*01d0*/ 	.word	0x0500000f


	//   ....[20]....
        /*01d4*/ 	.word	0x0500000f


	//----- nvinfo : EIATTR_COOP_GROUP_INSTR_OFFSETS
	.align		4
.L_6647:
        /*01d8*/ 	.byte	0x04, 0x28
        /*01da*/ 	.short	(.L_6649 - .L_6648)


	//   ....[0]....
.L_6648:
        /*01dc*/ 	.word	0x000003c0


	//   ....[1]....
        /*01e0*/ 	.word	0x000003e0


	//   ....[2]....
        /*01e4*/ 	.word	0x00000400


	//   ....[3]....
        /*01e8*/ 	.word	0x00000420


	//   ....[4]....
        /*01ec*/ 	.word	0x00000440


	//   ....[5]....
        /*01f0*/ 	.word	0x00000550


	//   ....[6]....
        /*01f4*/ 	.word	0x00000570


	//   ....[7]....
        /*01f8*/ 	.word	0x00000590


	//   ....[8]....
        /*01fc*/ 	.word	0x000013e0


	//   ....[9]....
        /*0200*/ 	.word	0x00001410


	//   ....[10]....
        /*0204*/ 	.word	0x00001430


	//   ....[11]....
        /*0208*/ 	.word	0x00001450


	//   ....[12]....
        /*020c*/ 	.word	0x00001470


	//   ....[13]....
        /*0210*/ 	.word	0x000014c0


	//   ....[14]....
        /*0214*/ 	.word	0x000014e0


	//   ....[15]....
        /*0218*/ 	.word	0x00001500


	//   ....[16]....
        /*021c*/ 	.word	0x00002b30


	//   ....[17]....
        /*0220*/ 	.word	0x00002b90


	//   ....[18]....
        /*0224*/ 	.word	0x00002bf0


	//   ....[19]....
        /*0228*/ 	.word	0x00002c50


	//   ....[20]....
        /*022c*/ 	.word	0x00002cb0


	//----- nvinfo : EIATTR_VRC_CTA_INIT_COUNT
	.align		4
.L_6649:
        /*0230*/ 	.byte	0x02, 0x4a
	.zero		1
	.zero		1


	//----- nvinfo : EIATTR_SYSCALL_OFFSETS
	.align		4
        /*0234*/ 	.byte	0x04, 0x46
        /*0236*/ 	.short	(.L_6651 - .L_6650)


	//   ....[0]....
.L_6650:
        /*0238*/ 	.word	0x00000320


	//----- nvinfo : EIATTR_EXIT_INSTR_OFFSETS
	.align		4
.L_6651:
        /*023c*/ 	.byte	0x04, 0x1c
        /*023e*/ 	.short	(.L_6653 - .L_6652)


	//   ....[0]....
.L_6652:
        /*0240*/ 	.word	0x000000d0


	//   ....[1]....
        /*0244*/ 	.word	0x00002810


	//   ....[2]....
        /*0248*/ 	.word	0x00002840


	//   ....[3]....
        /*024c*/ 	.word	0x00002ae0


	//----- nvinfo : EIATTR_CRS_STACK_SIZE
	.align		4
.L_6653:
        /*0250*/ 	.byte	0x04, 0x1e
        /*0252*/ 	.short	(.L_6655 - .L_6654)
.L_6654:
        /*0254*/ 	.word	0x00000000


	//----- nvinfo : EIATTR_CBANK_PARAM_SIZE
	.align		4
.L_6655:
        /*0258*/ 	.byte	0x03, 0x19
        /*025a*/ 	.short	0x008c


	//----- nvinfo : EIATTR_PARAM_CBANK
	.align		4
        /*025c*/ 	.byte	0x04, 0x0a
        /*025e*/ 	.short	(.L_6657 - .L_6656)
	.align		4
.L_6656:
        /*0260*/ 	.word	index@(.nv.constant0._ZN4vllm25paged_attention_v2_kernelIthLi128ELi32ELi128ELNS_18Fp8KVCacheDataTypeE2ELb0ELi512EEEvPfS2_PT_PKS3_PKT0_S9_ifPKiSB_iPKfiiiSD_SD_iiiii)
        /*0264*/ 	.short	0x0380
        /*0266*/ 	.short	0x008c


	//----- nvinfo : EIATTR_SW_WAR
	.align		4
.L_6657:
        /*0268*/ 	.byte	0x04, 0x36
        /*026a*/ 	.short	(.L_6659 - .L_6658)
.L_6658:
        /*026c*/ 	.word	0x00000008
.L_6659:


//--------------------- .nv.info._ZN4vllm25paged_attention_v2_kernelIthLi120ELi32ELi128ELNS_18Fp8KVCacheDataTypeE2ELb0ELi512EEEvPfS2_PT_PKS3_PKT0_S9_ifPKiSB_iPKfiiiSD_SD_iiiii --------------------------
	.section	.nv.info._ZN4vllm25paged_attention_v2_kernelIthLi120ELi32ELi128ELNS_18Fp8KVCacheDataTypeE2ELb0ELi512EEEvPfS2_PT_PKS3_PKT0_S9_ifPKiSB_iPKfiiiSD_SD_iiiii,"",@"SHT_CUDA_INFO"
	.sectionflags	@""
	.align	4


	//----- nvinfo : EIATTR_CUDA_API_VERSION
	.align		4
        /*0000*/ 	.byte	0x04, 0x37
        /*0002*/ 	.short	(.L_6661 - .L_6660)
.L_6660:
        /*0004*/ 	.word	0x00000082


	//----- nvinfo : EIATTR_KPARAM_INFO
	.align		4
.L_6661:
        /*0008*/ 	.byte	0x04, 0x17
        /*000a*/ 	.short	(.L_6663 - .L_6662)
.L_6662:
        /*000c*/ 	.word	0x00000000
        /*0010*/ 	.short	0x0015
        /*0012*/ 	.short	0x0088
        /*0014*/ 	.byte	0x00, 0xf0, 0x11, 0x00


	//----- nvinfo : EIATTR_KPARAM_INFO
	.align		4
.L_6663:
        /*0018*/ 	.byte	0x04, 0x17
        /*001a*/ 	.short	(.L_6665 - .L_6664)
.L_6664:
        /*001c*/ 	.word	0x00000000
        /*0020*/ 	.short	0x0014
        /*0022*/ 	.short	0x0084
        /*0024*/ 	.byte	0x00, 0xf0, 0x11, 0x00


	//----- nvinfo : EIATTR_KPARAM_INFO
	.align		4
.L_6665:
        /*0028*/ 	.byte	0x04, 0x17
        /*002a*/ 	.short	(.L_6667 - .L_6666)
.L_6666:
        /*002c*/ 	.word	0x00000000
        /*0030*/ 	.short	0x0013
        /*0032*/ 	.short	0x0080
        /*0034*/ 	.byte	0x00, 0xf0, 0x11, 0x00


	//----- nvinfo : EIATTR_KPARAM_INFO
	.align		4
.L_6667:
        /*0038*/ 	.byte	0x04, 0x17
        /*003a*/ 	.short	(.L_6669 - .L_6668)
.L_6668:
        /*003c*/ 	.word	0x00000000
        /*0040*/ 	.short	0x0012
        /*0042*/ 	.short	0x007c
        /*0044*/ 	.byte	0x00, 0xf0, 0x11, 0x00


	//----- nvinfo : EIATTR_KPARAM_INFO
	.align		4
.L_6669:
        /*0048*/ 	.byte	0x04, 0x17
        /*004a*/ 	.short	(.L_6671 - .L_6670)
.L_6670:
        /*004c*/ 	.word	0x00000000
        /*0050*/ 	.short	0x0011
        /*0052*/ 	.short	0x0078
        /*0054*/ 	.byte	0x00, 0xf0, 0x11, 0x00


	//----- nvinfo : EIATTR_KPARAM_INFO
	.align		4
.L_6671:
        /*0058*/ 	.byte	0x04, 0x17
        /*005a*/ 	.short	(.L_6673 - .L_6672)
.L_6672:
        /*005c*/ 	.word	0x00000000
        /*0060*/ 	.short	0x0010
        /*0062*/ 	.short	0x0070
        /*0064*/ 	.byte	0x00, 0xf5, 0x21, 0x00


	//----- nvinfo : EIATTR_KPARAM_INFO
	.align		4
.L_6673:
        /*0068*/ 	.byte	0x04, 0x17
        /*006a*/ 	.short	(.L_6675 - .L_6674)
.L_6674:
        /*006c*/ 	.word	0x00000000
        /*0070*/ 	.short	0x000f
        /*0072*/ 	.short	0x0068
        /*0074*/ 	.byte	0x00, 0xf5, 0x21, 0x00


	//----- nvinfo : EIATTR_KPARAM_INFO
	.align		4
.L_6675:
        /*0078*/ 	.byte	0x04, 0x17
        /*007a*/ 	.short	(.L_6677 - .L_6676)
.L_6676:
        /*007c*/ 	.word	0x00000000
        /*0080*/ 	.short	0x000e
        /*0082*/ 	.short	0x0060
        /*0084*/ 	.byte	0x00, 0xf0, 0x11, 0x00


	//----- nvinfo : EIATTR_KPARAM_INFO
	.align		4
.L_6677:
        /*0088*/ 	.byte	0x04, 0x17
        /*008a*/ 	.short	(.L_6679 - .L_6678)
.L_6678:
        /*008c*/ 	.word	0x00000000
        /*0090*/ 	.short	0x000d
        /*0092*/ 	.short	0x005c
        /*0094*/ 	.byte	0x00, 0xf0, 0x11, 0x00


	//----- nvinfo : EIATTR_KPARAM_INFO
	.align		4
.L_6679:
        /*0098*/ 	.byte	0x04, 0x17
        /*009a*/ 	.short	(.L_6681 - .L_6680)
.L_6680:
        /*009c*/ 	.word	0x00000000
        /*00a0*/ 	.short	0x000c
        /*00a2*/ 	.short	0x0058
        /*00a4*/ 	.byte	0x00, 0xf0, 0x11, 0x00


	//----- nvinfo : EIATTR_KPARAM_INFO
	.align		4
.L_6681:
        /*00a8*/ 	.byte	0x04, 0x17
        /*00aa*/ 	.short	(.L_6683 - .L_6682)
.L_6682:
        /*00ac*/ 	.word	0x00000000
        /*00b0*/ 	.short	0x000b
        /*00b2*/ 	.short	0x0050
        /*00b4*/ 	.byte	0x00, 0xf5, 0x21, 0x00


	//----- nvinfo : EIATTR_KPARAM_INFO
	.align		4
.L_6683:
        /*00b8*/ 	.byte	0x04, 0x17
        /*00ba*/ 	.short	(.L_6685 - .L_6684)
.L_6684:
        /*00bc*/ 	.word	0x00000000
        /*00c0*/ 	.short	0x000a
        /*00c2*/ 	.short	0x0048
        /*00c4*/ 	.byte	0x00, 0xf0, 0x11, 0x00


	//----- nvinfo : EIATTR_KPARAM_INFO
	.align		4
.L_6685:
        /*00c8*/ 	.byte	0x04, 0x17
        /*00ca*/ 	.short	(.L_6687 - .L_6686)
.L_6686:
        /*00cc*/ 	.word	0x00000000
        /*00d0*/ 	.short	0x0009
        /*00d2*/ 	.short	0x0040
        /*00d4*/ 	.byte	0x00, 0xf5, 0x21, 0x00


	//----- nvinfo : EIATTR_KPARAM_INFO
	.align		4
.L_6687:
        /*00d8*/ 	.byte	0x04, 0x17
        /*00da*/ 	.short	(.L_6689 - .L_6688)
.L_6688:
        /*00dc*/ 	.word	0x00000000
        /*00e0*/ 	.short	0x0008
        /*00e2*/ 	.short	0x0038
        /*00e4*/ 	.byte	0x00, 0xf5, 0x21, 0x00


	//----- nvinfo : EIATTR_KPARAM_INFO
	.align		4
.L_6689:
        /*00e8*/ 	.byte	0x04, 0x17
        /*00ea*/ 	.short	(.L_6691 - .L_6690)
.L_6690:
        /*00ec*/ 	.word	0x00000000
        /*00f0*/ 	.short	0x0007
        /*00f2*/ 	.short	0x0034
        /*00f4*/ 	.byte	0x00, 0xf0, 0x11, 0x00


	//----- nvinfo : EIATTR_KPARAM_INFO
	.align		4
.L_6691:
        /*00f8*/ 	.byte	0x04, 0x17
        /*00fa*/ 	.short	(.L_6693 - .L_6692)
.L_6692:
        /*00fc*/ 	.word	0x00000000
        /*0100*/ 	.short	0x0006
        /*0102*/ 	.short	0x0030
        /*0104*/ 	.byte	0x00, 0xf0, 0x11, 0x00


	//----- nvinfo : EIATTR_KPARAM_INFO
	.align		4
.L_6693:
        /*0108*/ 	.byte	0x04, 0x17
        /*010a*/ 	.short	(.L_6695 - .L_6694)
.L_6694:
        /*010c*/ 	.word	0x00000000
        /*0110*/ 	.short	0x0005
        /*0112*/ 	.short	0x0028
        /*0114*/ 	.byte	0x00, 0xf5, 0x21, 0x00


	//----- nvinfo : EIATTR_KPARAM_INFO
	.align		4
.L_6695:
        /*0118*/ 	.byte	0x04, 0x17
        /*011a*/ 	.short	(.L_6697 - .L_6696)
.L_6696:
        /*011c*/ 	.word	0x00000000
        /*0120*/ 	.short	0x0004
        /*0122*/ 	.short	0x0020
        /*0124*/ 	.byte	0x00, 0xf5, 0x21, 0x00


	//----- nvinfo : EIATTR_KPARAM_INFO
	.align		4
.L_6697:
        /*0128*/ 	.byte	0x04, 0x17
        /*012a*/ 	.short	(.L_6699 - .L_6698)
.L_6698:
        /*012c*/ 	.word	0x00000000
        /*0130*/ 	.short	0x0003
        /*0132*/ 	.short	0x0018
        /*0134*/ 	.byte	0x00, 0xf5, 0x21, 0x00


	//----- nvinfo : EIATTR_KPARAM_INFO
	.align		4
.L_6699:
        /*0138*/ 	.byte	0x04, 0x17
        /*013a*/ 	.short	(.L_6701 - .L_6700)
.L_6700:
        /*013c*/ 	.word	0x00000000
        /*0140*/ 	.short	0x0002
        /*0142*/ 	.short	0x0010
        /*0144*/ 	.byte	0x00, 0xf5, 0x21, 0x00


	//----- nvinfo : EIATTR_KPARAM_INFO
	.align		4
.L_6701:
        /*0148*/ 	.byte	0x04, 0x17
        /*014a*/ 	.short	(.L_6703 - .L_6702)
.L_6702:
        /*014c*/ 	.word	0x00000000
        /*0150*/ 	.short	0x0001
        /*0152*/ 	.short	0x0008
        /*0154*/ 	.byte	0x00, 0xf5, 0x21, 0x00


	//----- nvinfo : EIATTR_KPARAM_INFO
	.align		4
.L_6703:
        /*0158*/ 	.byte	0x04, 0x17
        /*015a*/ 	.short	(.L_6705 - .L_6704)
.L_6704:
        /*015c*/ 	.word	0x00000000
        /*0160*/ 	.short	0x0000
        /*0162*/ 	.short	0x0000
        /*0164*/ 	.byte	0x00, 0xf5, 0x21, 0x00


	//----- nvinfo : EIATTR_SPARSE_MMA_MASK
	.align		4
.L_6705:
        /*0168*/ 	.byte	0x03, 0x50
        /*016a*/ 	.short	0x0000


	//----- nvinfo : EIATTR_MAXREG_COUNT
	.align		4
        /*016c*/ 	.byte	0x03, 0x1b
        /*016e*/ 	.short	0x00ff


	//----- nvinfo : EIATTR_NUM_BARRIERS
	.align		4
        /*0170*/ 	.byte	0x02, 0x4c
        /*0172*/ 	.byte	0x01
	.zero		1


	//----- nvinfo : EIATTR_EXTERNS
	.align		4
        /*0174*/ 	.byte	0x04, 0x0f
        /*0176*/ 	.short	(.L_6707 - .L_6706)


	//   ....[0]....
	.align		4
.L_6706:
        /*0178*/ 	.word	index@(__assertfail)


	//----- nvinfo : EIATTR_MERCURY_ISA_VERSION
	.align		4
.L_6707:
        /*017c*/ 	.byte	0x03, 0x5f
        /*017e*/ 	.short	0x0101


	//----- nvinfo : EIATTR_COOP_GROUP_MASK_REGIDS
	.align		4
        /*0180*/ 	.byte	0x04, 0x29
        /*0182*/ 	.short	(.L_6709 - .L_6708)


	//   ....[0]....
.L_6708:
        /*0184*/ 	.word	0xffffffff


	//   ....[1]....
        /*0188*/ 	.word	0xffffffff


	//   ....[2]....
        /*018c*/ 	.word	0xffffffff


	//   ....[3]....
        /*0190*/ 	.word	0xffffffff


	//   ....[4]....
        /*0194*/ 	.word	0xffffffff


	//   ....[5]....
        /*0198*/ 	.word	0xffffffff


	//   ....[6]....
        /*019c*/ 	.word	0xffffffff


	//   ....[7]....
        /*01a0*/ 	.word	0xffffffff


	//   ....[8]....
        /*01a4*/ 	.word	0xffffffff


	//   ....[9]....
        /*01a8*/ 	.word	0xffffffff


	//   ....[10]....
        /*01ac*/ 	.word	0xffffffff


	//   ....[11]....
        /*01b0*/ 	.word	0xffffffff


	//   ....[12]....
        /*01b4*/ 	.word	0xffffffff


	//   ....[13]....
        /*01b8*/ 	.word	0xffffffff


	//   ....[14]....
        /*01bc*/ 	.word	0xffffffff


	//   ....[15]....
        /*01c0*/ 	.word	0xffffffff


	//   ....[16]....
        /*01c4*/ 	.word	0x0500000f


	//   ....[17]....
        /*01c8*/ 	.word	0x0500000f


	//   ....[18]....
        /*01cc*/ 	.word	0x0500000f


	//   ....[19]....
        /*01d0*/ 	.word	0x0500000f


	//   ....[20]....
        /*01d4*/ 	.word	0x0500000f


	//----- nvinfo : EIATTR_COOP_GROUP_INSTR_OFFSETS
	.align		4
.L_6709:
        /*01d8*/ 	.byte	0x04, 0x28
        /*01da*/ 	.short	(.L_6711 - .L_6710)


	//   ....[0]....
.L_6710:
        /*01dc*/ 	.word	0x000003c0


	//   ....[1]....
        /*01e0*/ 	.word	0x000003e0


	//   ....[2]....
        /*01e4*/ 	.word	0x00000400


	//   ....[3]....
        /*01e8*/ 	.word	0x00000420


	//   ....[4]....
        /*01ec*/ 	.word	0x00000440


	//   ....[5]....
        /*01f0*/ 	.word	0x00000550


	//   ....[6]....
        /*01f4*/ 	.word	0x00000570


	//   ....[7]....
        /*01f8*/ 	.word	0x00000590


	//   ....[8]....
        /*01fc*/ 	.word	0x000013e0


	//   ....[9]....
        /*0200*/ 	.word	0x00001410


	//   ....[10]....
        /*0204*/ 	.word	0x00001430


	//   ....[11]....
        /*0208*/ 	.word	0x00001450


	//   ....[12]....
        /*020c*/ 	.word	0x00001470


	//   ....[13]....
        /*0210*/ 	.word	0x000014c0


	//   ....[14]....
        /*0214*/ 	.word	0x000014e0


	//   ....[15]....
        /*0218*/ 	.word	0x00001500


	//   ....[16]....
        /*021c*/ 	.word	0x00002ac0


	//   ....[17]....
        /*0220*/ 	.word	0x00002b20


	//   ....[18]....
        /*0224*/ 	.word	0x00002b80


	//   ....[19]....
        /*0228*/ 	.word	0x00002be0


	//   ....[20]....
        /*022c*/ 	.word	0x00002c40


	//----- nvinfo : EIATTR_VRC_CTA_INIT_COUNT
	.align		4
.L_6711:
        /*0230*/ 	.byte	0x02, 0x4a
	.zero		1
	.zero		1


	//----- nvinfo : EIATTR_SYSCALL_OFFSETS
	.align		4
        /*0234*/ 	.byte	0x04, 0x46
        /*0236*/ 	.short	(.L_6713 - .L_6712)


	//   ....[0]....
.L_6712:
        /*0238*/ 	.word	0x00000320


	//----- nvinfo : EIATTR_EXIT_INSTR_OFFSETS
	.align		4
.L_6713:
        /*023c*/ 	.byte	0x04, 0x1c
        /*023e*/ 	.short	(.L_6715 - .L_6714)


	//   ....[0]....
.L_6714:
        /*0240*/ 	.word	0x000000d0


	//   ....[1]....
        /*0244*/ 	.word	0x000027c0


	//   ....[2]....
        /*0248*/ 	.word	0x000027f0


	//   ....[3]....
        /*024c*/ 	.word	0x00002a70


	//----- nvinfo : EIATTR_CRS_STACK_SIZE
	.align		4
.L_6715:
        /*0250*/ 	.byte	0x04, 0x1e
        /*0252*/ 	.short	(.L_6717 - .L_6716)
.L_6716:
        /*0254*/ 	.word	0x00000000


	//----- nvinfo : EIATTR_CBANK_PARAM_SIZE
	.align		4
.L_6717:
        /*0258*/ 	.byte	0x03, 0x19
        /*025a*/ 	.short	0x008c


	//----- nvinfo : EIATTR_PARAM_CBANK
	.align		4
        /*025c*/ 	.byte	0x04, 0x0a
        /*025e*/ 	.short	(.L_6719 - .L_6718)
	.align		4
.L_6718:
        /*0260*/ 	.word	index@(.nv.constant0._ZN4vllm25paged_attention_v2_kernelIthLi120ELi32ELi128ELNS_18Fp8KVCacheDataTypeE2ELb0ELi512EEEvPfS2_PT_PKS3_PKT0_S9_ifPKiSB_iPKfiiiSD_SD_iiiii)
        /*0264*/ 	.short	0x0380
        /*0266*/ 	.short	0x008c


	//----- nvinfo : EIATTR_SW_WAR
	.align		4
.L_6719:
        /*0268*/ 	.byte	0x04, 0x36
        /*026a*/ 	.short	(.L_6721 - .L_6720)
.L_6720:
        /*026c*/ 	.word	0x00000008
.L_6721:


//--------------------- .nv.info._ZN4vllm25paged_attention_v2_kernelIthLi112ELi32ELi128ELNS_18Fp8KVCacheDataTypeE2ELb0ELi512EEEvPfS2_PT_PKS3_PKT0_S9_ifPKiSB_iPKfiiiSD_SD_iiiii --------------------------
	.section	.nv.info._ZN4vllm25paged_attention_v2_kernelIthLi112ELi32ELi128ELNS_18Fp8KVCacheDataTypeE2ELb0ELi512EEEvPfS2_PT_PKS3_PKT0_S9_ifPKiSB_iPKfiiiSD_SD_iiiii,"",@"SHT_CUDA_INFO"
	.sectionflags	@""
	.align	4


	//----- nvinfo : EIATTR_CUDA_API_VERSION
	.align		4
        /*0000*/ 	.byte	0x04, 0x37
        /*0002*/ 	.short	(.L_6723 - .L_6722)
.L_6722:
        /*0004*/ 	.word	0x00000082


	//----- nvinfo : EIATTR_KPARAM_INFO
	.align		4
.L_6723:
        /*0008*/ 	.byte	0x04, 0x17
        /*000a*/ 	.short	(.L_6725 - .L_6724)
.L_6724:
        /*000c*/ 	.word	0x00000000
        /*0010*/ 	.short	0x0015
        /*0012*/ 	.short	0x0088
        /*0014*/ 	.byte	0x00, 0xf0, 0x11, 0x00


	//----- nvinfo : EIATTR_KPARAM_INFO
	.align		4
.L_6725:
        /*0018*/ 	.byte	0x04, 0x17
        /*001a*/ 	.short	(.L_6727 - .L_6726)
.L_6726:
        /*001c*/ 	.word	0x00000000
        /*0020*/ 	.short	0x0014
        /*0022*/ 	.short	0x0084
        /*0024*/ 	.byte	0x00, 0xf0, 0x11, 0x00


	//----- nvinfo : EIATTR_KPARAM_INFO
	.align		4
.L_6727:
        /*0028*/ 	.byte	0x04, 0x17
        /*002a*/ 	.short	(.L_6729 - .L_6728)
.L_6728:
        /*002c*/ 	.word	0x00000000
        /*0030*/ 	.short	0x0013
        /*0032*/ 	.short	0x0080
        /*0034*/ 	.byte	0x00, 0xf0, 0x11, 0x00


	//----- nvinfo : EIATTR_KPARAM_INFO
	.align		4
.L_6729:
        /*0038*/ 	.byte	0x04, 0x17
        /*003a*/ 	.short	(.L_6731 - .L_6730)
.L_6730:
        /*003c*/ 	.word	0x00000000
        /*0040*/ 	.short	0x0012
        /*0042*/ 	.short	0x007c
        /*0044*/ 	.byte	0x00, 0xf0, 0x11, 0x00


	//----- nvinfo : EIATTR_KPARAM_INFO
	.align		4
.L_6731:
        /*0048*/ 	.byte	0x04, 0x17
        /*004a*/ 	.short	(.L_6733 - .L_6732)
.L_6732:
        /*004c*/ 	.word	0x00000000
        /*0050*/ 	.short	0x0011
        /*0052*/ 	.short	0x0078
        /*0054*/ 	.byte	0x00, 0xf0, 0x11, 0x00


	//----- nvinfo : EIATTR_KPARAM_INFO
	.align		4
.L_6733:
        /*0058*/ 	.byte	0x04, 0x17
        /*005a*/ 	.short	(.L_6735 - .L_6734)
.L_6734:
        /*005c*/ 	.word	0x00000000
        /*0060*/ 	.short	0x0010
        /*0062*/ 	.short	0x0070
        /*0064*/ 	.byte	0x00, 0xf5, 0x21, 0x00


	//----- nvinfo : EIATTR_KPARAM_INFO
	.align		4
.L_6735:
        /*0068*/ 	.byte	0x04, 0x17
        /*006a*/ 	.short	(.L_6737 - .L_6736)
.L_6736:
        /*006c*/ 	.word	0x00000000
        /*0070*/ 	.short	0x000f
        /*0072*/ 	.short	0x0068
        /*0074*/ 	.byte	0x00, 0xf5, 0x21, 0x00


	//----- nvinfo : EIATTR_KPARAM_INFO
	.align		4
.L_6737:
        /*0078*/ 	.byte	0x04, 0x17
        /*007a*/ 	.short	(.L_6739 - .L_6738)
.L_6738:
        /*007c*/ 	.word	0x00000000
        /*0080*/ 	.short	0x000e
        /*0082*/ 	.short	0x0060
        /*0084*/ 	.byte	0x00, 0xf0, 0x11, 0x00


	//----- nvinfo : EIATTR_KPARAM_INFO
	.align		4
.L_6739:
        /*0088*/ 	.byte	0x04, 0x17
        /*008a*/ 	.short	(.L_6741 - .L_6740)
.L_6740:
        /*008c*/ 	.word	0x00000000
        /*0090*/ 	.short	0x000d
        /*0092*/ 	.short	0x005c
        /*0094*/ 	.byte	0x00, 0xf0, 0x11, 0x00


	//----- nvinfo : EIATTR_KPARAM_INFO
	.align		4
.L_6741:
        /*0098*/ 	.byte	0x04, 0x17
        /*009a*/ 	.short	(.L_6743 - .L_6742)
.L_6742:
        /*009c*/ 	.word	0x00000000
        /*00a0*/ 	.short	0x000c
        /*00a2*/ 	.short	0x0058
        /*00a4*/ 	.byte	0x00, 0xf0, 0x11, 0x00


	//----- nvinfo : EIATTR_KPARAM_INFO
	.align		4
.L_6743:
        /*00a8*/ 	.byte	0x04, 0x17
        /*00aa*/ 	.short	(.L_6745 - .L_6744)
.L_6744:
        /*00ac*/ 	.word	0x00000000
        /*00b0*/ 	.short	0x000b
        /*00b2*/ 	.short	0x0050
        /*00b4*/ 	.byte	0x00, 0xf5, 0x21, 0x00


	//----- nvinfo : EIATTR_KPARAM_INFO
	.align		4
.L_6745:
        /*00b8*/ 	.byte	0x04, 0x17
        /*00ba*/ 	.short	(.L_6747 - .L_6746)
.L_6746:
        /*00bc*/ 	.word	0x00000000
        /*00c0*/ 	.short	0x000a
        /*00c2*/ 	.short	0x0048
        /*00c4*/ 	.byte	0x00, 0xf0, 0x11, 0x00


	//----- nvinfo : EIATTR_KPARAM_INFO
	.align		4
.L_6747:
        /*00c8*/ 	.byte	0x04, 0x17
        /*00ca*/ 	.short	(.L_6749 - .L_6748)
.L_6748:
        /*00cc*/ 	.word	0x00000000
        /*00d0*/ 	.short	0x0009
        /*00d2*/ 	.short	0x0040
        /*00d4*/ 	.byte	0x00, 0xf5, 0x21, 0x00


	//----- nvinfo : EIATTR_KPARAM_INFO
	.align		4
.L_6749:
        /*00d8*/ 	.byte	0x04, 0x17
        /*00da*/ 	.short	(.L_6751 - .L_6750)
.L_6750:
        /*00dc*/ 	.word	0x00000000
        /*00e0*/ 	.short	0x0008
        /*00e2*/ 	.short	0x0038
        /*00e4*/ 	.byte	0x00, 0xf5, 0x21, 0x00


	//----- nvinfo : EIATTR_KPARAM_INFO
	.align		4
.L_6751:
        /*00e8*/ 	.byte	0x04, 0x17
        /*00ea*/ 	.short	(.L_6753 - .L_6752)
.L_6752:
        /*00ec*/ 	.word	0x00000000
        /*00f0*/ 	.short	0x0007
        /*00f2*/ 	.short	0x0034
        /*00f4*/ 	.byte	0x00, 0xf0, 0x11, 0x00


	//----- nvinfo : EIATTR_KPARAM_INFO
	.align		4
.L_6753:
        /*00f8*/ 	.byte	0x04, 0x17
        /*00fa*/ 	.short	(.L_6755 - .L_6754)
.L_6754:
        /*00fc*/ 	.word	0x00000000
        /*0100*/ 	.short	0x0006
        /*0102*/ 	.short	0x0030
        /*0104*/ 	.byte	0x00, 0xf0, 0x11, 0x00


	//----- nvinfo : EIATTR_KPARAM_INFO
	.align		4
.L_6755:
        /*0108*/ 	.byte	0x04, 0x17
        /*010a*/ 	.short	(.L_6757 - .L_6756)
.L_6756:
        /*010c*/ 	.word	0x00000000
        /*0110*/ 	.short	0x0005
        /*0112*/ 	.short	0x0028
        /*0114*/ 	.byte	0x00, 0xf5, 0x21, 0x00


	//----- nvinfo : EIATTR_KPARAM_INFO
	.align		4
.L_6757:
        /*0118*/ 	.byte	0x04, 0x17
        /*011a*/ 	.short	(.L_6759 - .L_6758)
.L_6758:
        /*011c*/ 	.word	0x00000000
        /*0120*/ 	.short	0x0004
        /*0122*/ 	.short	0x0020
        /*0124*/ 	.byte	0x00, 0xf5, 0x21, 0x00


	//----- nvinfo : EIATTR_KPARAM_INFO
	.align		4
.L_6759:
        /*0128*/ 	.byte	0x04, 0x17
        /*012a*/ 	.short	(.L_6761 - .L_6760)
.L_6760:
        /*012c*/ 	.word	0x00000000
        /*0130*/ 	.short	0x0003
        /*0132*/ 	.short	0x0018
        /*0134*/ 	.byte	0x00, 0xf5, 0x21, 0x00


	//----- nvinfo : EIATTR_KPARAM_INFO
	.align		4
.L_6761:
        /*0138*/ 	.byte	0x04, 0x17
        /*013a*/ 	.short	(.L_6763 - .L_6762)
.L_6762:
        /*013c*/ 	.word	0x00000000
        /*0140*/ 	.short	0x0002
        /*0142*/ 	.short	0x0010
        /*0144*/ 	.byte	0x00, 0xf5, 0x21, 0x00


	//----- nvinfo : EIATTR_KPARAM_INFO
	.align		4
.L_6763:
        /*0148*/ 	.byte	0x04, 0x17
        /*014a*/ 	.short	(.L_6765 - .L_6764)
.L_6764:
        /*014c*/ 	.word	0x00000000
        /*0150*/ 	.short	0x0001
        /*0152*/ 	.short	0x0008
        /*0154*/ 	.byte	0x00, 0xf5, 0x21, 0x00


	//----- nvinfo : EIATTR_KPARAM_INFO
	.align		4
.L_6765:
        /*0158*/ 	.byte	0x04, 0x17
        /*015a*/ 	.short	(.L_6767 - .L_6766)
.L_6766:
        /*015c*/ 	.word	0x00000000
        /*0160*/ 	.short	0x0000
        /*0162*/ 	.short	0x0000
        /*0164*/ 	.byte	0x00, 0xf5, 0x21, 0x00


	//----- nvinfo : EIATTR_SPARSE_MMA_MASK
	.align		4
.L_6767:
        /*0168*/ 	.byte	0x03, 0x50
        /*016a*/ 	.short	0x0000


	//----- nvinfo : EIATTR_MAXREG_COUNT
	.align		4
        /*016c*/ 	.byte	0x03, 0x1b
        /*016e*/ 	.short	0x00ff


	//----- nvinfo : EIATTR_NUM_BARRIERS
	.align		4
        /*0170*/ 	.byte	0x02, 0x4c
        /*0172*/ 	.byte	0x01
	.zero		1


	//----- nvinfo : EIATTR_EXTERNS
	.align		4
        /*0174*/ 	.byte	0x04, 0x0f
        /*0176*/ 	.short	(.L_6769 - .L_6768)


	//   ....[0]....
	.align		4
.L_6768:
        /*0178*/ 	.word	index@(__assertfail)


	//----- nvinfo : EIATTR_MERCURY_ISA_VERSION
	.align		4
.L_6769:
        /*017c*/ 	.byte	0x03, 0x5f
        /*017e*/ 	.short	0x0101


	//----- nvinfo : EIATTR_COOP_GROUP_MASK_REGIDS
	.align		4
        /*0180*/ 	.byte	0x04, 0x29
        /*0182*/ 	.short	(.L_6771 - .L_6770)


	//   ....[0]....
.L_6770:
        /*0184*/ 	.word	0xffffffff


	//   ....[1]....
        /*0188*/ 	.word	0xffffffff


	//   ....[2]....
        /*018c*/ 	.word	0xffffffff


	//   ....[3]....
        /*0190*/ 	.word	0xffffffff


	//   ....[4]....
        /*0194*/ 	.word	0xffffffff


	//   ....[5]....
        /*0198*/ 	.word	0xffffffff


	//   ....[6]....
        /*019c*/ 	.word	0xffffffff


	//   ....[7]....
        /*01a0*/ 	.word	0xffffffff


	//   ....[8]....
        /*01a4*/ 	.word	0xffffffff


	//   ....[9]....
        /*01a8*/ 	.word	0xffffffff


	//   ....[10]....
        /*01ac*/ 	.word	0xffffffff


	//   ....[11]....
        /*01b0*/ 	.word	0xffffffff


	//   ....[12]....
        /*01b4*/ 	.word	0xffffffff


	//   ....[13]....
        /*01b8*/ 	.word	0xffffffff


	//   ....[14]....
        /*01bc*/ 	.word	0xffffffff


	//   ....[15]....
        /*01c0*/ 	.word	0xffffffff


	//   ....[16]....
        /*01c4*/ 	.word	0x0500000f


	//   ....[17]....
        /*01c8*/ 	.word	0x0500000f


	//   ....[18]....
        /*01cc*/ 	.word	0x0500000f


	//   ....[19]....
        /*01d0*/ 	.word	0x0500000f


	//   ....[20]....
        /*01d4*/ 	.word	0x0500000f


	//----- nvinfo : EIATTR_COOP_GROUP_INSTR_OFFSETS
	.align		4
.L_6771:
        /*01d8*/ 	.byte	0x04, 0x28
        /*01da*/ 	.short	(.L_6773 - .L_6772)


	//   ....[0]....
.L_6772:
        /*01dc*/ 	.word	0x000003c0


	//   ....[1]....
        /*01e0*/ 	.word	0x000003e0


	//   ....[2]....
        /*01e4*/ 	.word	0x00000400


	//   ....[3]....
        /*01e8*/ 	.word	0x00000420


	//   ....[4]....
        /*01ec*/ 	.word	0x00000440


	//   ....[5]....
        /*01f0*/ 	.word	0x00000550


	//   ....[6]....
        /*01f4*/ 	.word	0x00000570


	//   ....[7]....
        /*01f8*/ 	.word	0x00000590


	//   ....[8]....
        /*01fc*/ 	.word	0x000013e0


	//   ....[9]....
        /*0200*/ 	.word	0x00001410


	//   ....[10]....
        /*0204*/ 	.word	0x00001430


	//   ....[11]....
        /*0208*/ 	.word	0x00001450


	//   ....[12]....
        /*020c*/ 	.word	0x00001470


	//   ....[13]....
        /*0210*/ 	.word	0x000014c0


	//   ....[14]....
        /*0214*/ 	.word	0x000014e0


	//   ....[15]....
        /*0218*/ 	.word	0x00001500


	//   ....[16]....
        /*021c*/ 	.word	0x00002a40


	//   ....[17]....
        /*0220*/ 	.word	0x00002aa0


	//   ....[18]....
        /*0224*/ 	.word	0x00002b00


	//   ....[19]....
        /*0228*/ 	.word	0x00002b60


	//   ....[20]....
        /*022c*/ 	.word	0x00002bc0


	//----- nvinfo : EIATTR_VRC_CTA_INIT_COUNT
	.align		4
.L_6773:
        /*0230*/ 	.byte	0x02, 0x4a
	.zero		1
	.zero		1


	//----- nvinfo : EIATTR_SYSCALL_OFFSETS
	.align		4
        /*0234*/ 	.byte	0x04, 0x46
        /*0236*/ 	.short	(.L_6775 - .L_6774)


	//   ....[0]....
.L_6774:
        /*0238*/ 	.word	0x00000320


	//----- nvinfo : EIATTR_EXIT_INSTR_OFFSETS
	.align		4
.L_6775:
        /*023c*/ 	.byte	0x04, 0x1c
        /*023e*/ 	.short	(.L_6777 - .L_6776)


	//   ....[0]....
.L_6776:
        /*0240*/ 	.word	0x000000d0


	//   ....[1]....
        /*0244*/ 	.word	0x00002760


	//   ....[2]....
        /*0248*/ 	.word	0x00002790


	//   ....[3]....
        /*024c*/ 	.word	0x000029f0


	//----- nvinfo : EIATTR_CRS_STACK_SIZE
	.align		4
.L_6777:
        /*0250*/ 	.byte	0x04, 0x1e
        /*0252*/ 	.short	(.L_6779 - .L_6778)
.L_6778:
        /*0254*/ 	.word	0x00000000


	//----- nvinfo : EIATTR_CBANK_PARAM_SIZE
	.align		4
.L_6779:
        /*0258*/ 	.byte	0x03, 0x19
        /*025a*/ 	.short	0x008c


	//----- nvinfo : EIATTR_PARAM_CBANK
	.align		4
        /*025c*/ 	.byte	0x04, 0x0a
        /*025e*/ 	.short	(.L_6781 - .L_6780)
	.align		4
.L_6780:
        /*0260*/ 	.word	index@(.nv.constant0._ZN4vllm25paged_attention_v2_kernelIthLi112ELi32ELi128ELNS_18Fp8KVCacheDataTypeE2ELb0ELi512EEEvPfS2_PT_PKS3_PKT0_S9_ifPKiSB_iPKfiiiSD_SD_iiiii)
        /*0264*/ 	.short	0x0380
        /*0266*/ 	.short	0x008c


	//----- nvinfo : EIATTR_SW_WAR
	.align		4
.L_6781:
        /*0268*/ 	.byte	0x04, 0x36
        /*026a*/ 	.short	(.L_6783 - .L_6782)
.L_6782:
        /*026c*/ 	.word	0x00000008
.L_6783:


//--------------------- .nv.info._ZN4vllm25paged_attention_v2_kernelIthLi96ELi32ELi128ELNS_18Fp8KVCacheDataTypeE2ELb0ELi512EEEvPfS2_PT_PKS3_PKT0_S9_ifPKiSB_iPKfiiiSD_SD_iiiii --------------------------
	.section	.nv.info._ZN4vllm25paged_attention_v2_kernelIthLi96ELi32ELi128ELNS_18Fp8KVCacheDataTypeE2ELb0ELi512EEEvPfS2_PT_PKS3_PKT0_S9_ifPKiSB_iPKfiiiSD_SD_iiiii,"",@"SHT_CUDA_INFO"
	.sectionflags	@""
	.align	4


	//----- nvinfo : EIATTR_CUDA_API_VERSION
	.align		4
        /*0000*/ 	.byte	0x04, 0x37
        /*0002*/ 	.short	(.L_6785 - .L_6784)
.L_6784:
        /*0004*/ 	.word	0x00000082


	//----- nvinfo : EIATTR_KPARAM_INFO
	.align		4
.L_6785:
        /*0008*/ 	.byte	0x04, 0x17
        /*000a*/ 	.short	(.L_6787 - .L_6786)
.L_6786:
        /*000c*/ 	.word	0x00000000
        /*0010*/ 	.short	0x0015
        /*0012*/ 	.short	0x0088
        /*0014*/ 	.byte	0x00, 0xf0, 0x11, 0x00


	//----- nvinfo : EIATTR_KPARAM_INFO
	.align		4
.L_6787:
        /*0018*/ 	.byte	0x04, 0x17
        /*001a*/ 	.short	(.L_6789 - .L_6788)
.L_6788:
        /*001c*/ 	.word	0x00000000
        /*0020*/ 	.short	0x0014
        /*0022*/ 	.short	0x0084
        /*0024*/ 	.byte	0x00, 0xf0, 0x11, 0x00


	//----- nvinfo : EIATTR_KPARAM_INFO
	.align		4
.L_6789:
        /*0028*/ 	.byte	0x04, 0x17
        /*002a*/ 	.short	(.L_6791 - .L_6790)
.L_6790:
        /*002c*/ 	.word	0x00000000
        /*0030*/ 	.short	0x0013
        /*0032*/ 	.short	0x0080
        /*0034*/ 	.byte	0x00, 0xf0, 0x11, 0x00


	//----- nvinfo : EIATTR_KPARAM_INFO
	.align		4
.L_6791:
        /*0038*/ 	.byte	0x04, 0x17
        /*003a*/ 	.short	(.L_6793 - .L_6792)
.L_6792:
        /*003c*/ 	.word	0x00000000
        /*0040*/ 	.short	0x0012
        /*0042*/ 	.short	0x007c
        /*0044*/ 	.byte	0x00, 0xf0, 0x11, 0x00


	//----- nvinfo : EIATTR_KPARAM_INFO
	.align		4
.L_6793:
        /*0048*/ 	.byte	0x04, 0x17
        /*004a*/ 	.short	(.L_6795 - .L_6794)
.L_6794:
        /*004c*/ 	.word	0x00000000
        /*0050*/ 	.short	0x0011
        /*0052*/ 	.short	0x0078
        /*0054*/ 	.byte	0x00, 0xf0, 0x11, 0x00


	//----- nvinfo : EIATTR_KPARAM_INFO
	.align		4
.L_6795:
        /*0058*/ 	.byte	0x04, 0x17
        /*005a*/ 	.short	(.L_6797 - .L_6796)
.L_6796:
        /*005c*/ 	.word	0x00000000
        /*0060*/ 	.short	0x0010
        /*0062*/ 	.short	0x0070
        /*0064*/ 	.byte	0x00, 0xf5, 0x21, 0x00


	//----- nvinfo : EIATTR_KPARAM_INFO
	.align		4
.L_6797:
        /*0068*/ 	.byte	0x04, 0x17
        /*006a*/ 	.short	(.L_6799 - .L_6798)
.L_6798:
        /*006c*/ 	.word	0x00000000
        /*0070*/ 	.short	0x000f
        /*0072*/ 	.short	0x0068
        /*0074*/ 	.byte	0x00, 0xf5, 0x21, 0x00


	//----- nvinfo : EIATTR_KPARAM_INFO
	.align		4
.L_6799:
        /*0078*/ 	.byte	0x04, 0x17
        /*007a*/ 	.short	(.L_6801 - .L_6800)
.L_6800:
        /*007c*/ 	.word	0x00000000
        /*0080*/ 	.short	0x000e
        /*0082*/ 	.short	0x0060
        /*0084*/ 	.byte	0x00, 0xf0, 0x11, 0x00


	//----- nvinfo : EIATTR_KPARAM_INFO
	.align		4
.L_6801:
        /*0088*/ 	.byte	0x04, 0x17
        /*008a*/ 	.short	(.L_6803 - .L_6802)
.L_6802:
        /*008c*/ 	.word	0x00000000
        /*0090*/ 	.short	0x000d
        /*0092*/ 	.short	0x005c
        /*0094*/ 	.byte	0x00, 0xf0, 0x11, 0x00


	//----- nvinfo : EIATTR_KPARAM_INFO
	.align		4
.L_6803:
        /*0098*/ 	.byte	0x04, 0x17
        /*009a*/ 	.short	(.L_6805 - .L_6804)
.L_6804:
        /*009c*/ 	.word	0x00000000
        /*00a0*/ 	.short	0x000c
        /*00a2*/ 	.short	0x0058
        /*00a4*/ 	.byte	0x00, 0xf0, 0x11, 0x00


	//----- nvinfo : EIATTR_KPARAM_INFO
	.align		4
.L_6805:
        /*00a8*/ 	.byte	0x04, 0x17
        /*00aa*/ 	.short	(.L_6807 - .L_6806)
.L_6806:
        /*00ac*/ 	.word	0x00000000
        /*00b0*/ 	.short	0x000b
        /*00b2*/ 	.short	0x0050
        /*00b4*/ 	.byte	0x00, 0xf5, 0x21, 0x00


	//----- nvinfo : EIATTR_KPARAM_INFO
	.align		4
.L_6807:
        /*00b8*/ 	.byte	0x04, 0x17
        /*00ba*/ 	.short	(.L_6809 - .L_6808)
.L_6808:
        /*00bc*/ 	.word	0x00000000
        /*00c0*/ 	.short	0x000a
        /*00c2*/ 	.short	0x0048
        /*00c4*/ 	.byte	0x00, 0xf0, 0x11, 0x00


	//----- nvinfo : EIATTR_KPARAM_INFO
	.align		4
.L_6809:
        /*00c8*/ 	.byte	0x04, 0x17
        /*00ca*/ 	.short	(.L_6811 - .L_6810)
.L_6810:
        /*00cc*/ 	.word	0x00000000
        /*00d0*/ 	.short	0x0009
        /*00d2*/ 	.short	0x0040
        /*00d4*/ 	.byte	0x00, 0xf5, 0x21, 0x00


	//----- nvinfo : EIATTR_KPARAM_INFO
	.align		4
.L_6811:
        /*00d8*/ 	.byte	0x04, 0x17
        /*00da*/ 	.short	(.L_6813 - .L_6812)
.L_6812:
        /*00dc*/ 	.word	0x00000000
        /*00e0*/ 	.short	0x0008
        /*00e2*/ 	.short	0x0038
        /*00e4*/ 	.byte	0x00, 0xf5, 0x21, 0x00


	//----- nvinfo : EIATTR_KPARAM_INFO
	.align		4
.L_6813:
        /*00e8*/ 	.byte	0x04, 0x17
        /*00ea*/ 	.short	(.L_6815 - .L_6814)
.L_6814:
        /*00ec*/ 	.word	0x00000000
        /*00f0*/ 	.short	0x0007
        /*00f2*/ 	.short	0x0034
        /*00f4*/ 	.byte	0x00, 0xf0, 0x11, 0x00


	//----- nvinfo : EIATTR_KPARAM_INFO
	.align		4
.L_6815:
        /*00f8*/ 	.byte	0x04, 0x17
        /*00fa*/ 	.short	(.L_6817 - .L_6816)
.L_6816:
        /*00fc*/ 	.word	0x00000000
        /*0100*/ 	.short	0x0006
        /*0102*/ 	.short	0x0030
        /*0104*/ 	.byte	0x00, 0xf0, 0x11, 0x00


	//----- nvinfo : EIATTR_KPARAM_INFO
	.align		4
.L_6817:
        /*0108*/ 	.byte	0x04, 0x17
        /*010a*/ 	.short	(.L_6819 - .L_6818)
.L_6818:
        /*010c*/ 	.word	0x00000000
        /*0110*/ 	.short	0x0005
        /*0112*/ 	.short	0x0028
        /*0114*/ 	.byte	0x00, 0xf5, 0x21, 0x00


	//----- nvinfo : EIATTR_KPARAM_INFO
	.align		4
.L_6819:
        /*0118*/ 	.byte	0x04, 0x17
        /*011a*/ 	.short	(.L_6821 - .L_6820)
.L_6820:
        /*011c*/ 	.word	0x00000000
        /*0120*/ 	.short	0x0004
        /*0122*/ 	.short	0x0020
        /*0124*/ 	.byte	0x00, 0xf5, 0x21, 0x00


	//----- nvinfo : EIATTR_KPARAM_INFO
	.align		4
.L_6821:
        /*0128*/ 	.byte	0x04, 0x17
        /*012a*/ 	.short	(.L_6823 - .L_6822)
.L_6822:
        /*012c*/ 	.word	0x00000000
        /*0130*/ 	.short	0x0003
        /*0132*/ 	.short	0x0018
        /*0134*/ 	.byte	0x00, 0xf5, 0x21, 0x00


	//----- nvinfo : EIATTR_KPARAM_INFO
	.align		4
.L_6823:
        /*0138*/ 	.byte	0x04, 0x17
        /*013a*/ 	.short	(.L_6825 - .L_6824)
.L_6824:
        /*013c*/ 	.word	0x00000000
        /*0140*/ 	.short	0x0002
        /*0142*/ 	.short	0x0010
        /*0144*/ 	.byte	0x00, 0xf5, 0x21, 0x00


	//----- nvinfo : EIATTR_KPARAM_INFO
	.align		4
.L_6825:
        /*0148*/ 	.byte	0x04, 0x17
        /*014a*/ 	.short	(.L_6827 - .L_6826)
.L_6826:
        /*014c*/ 	.word	0x00000000
        /*0150*/ 	.short	0x0001
        /*0152*/ 	.short	0x0008
        /*0154*/ 	.byte	0x00, 0xf5, 0x21, 0x00


	//----- nvinfo : EIATTR_KPARAM_INFO
	.align		4
.L_6827:
        /*0158*/ 	.byte	0x04, 0x17
        /*015a*/ 	.short	(.L_6829 - .L_6828)
.L_6828:
        /*015c*/ 	.word	0x00000000
        /*0160*/ 	.short	0x0000
        /*0162*/ 	.short	0x0000
        /*0164*/ 	.byte	0x00, 0xf5, 0x21, 0x00


	//----- nvinfo : EIATTR_SPARSE_MMA_MASK
	.align		4
.L_6829:
        /*0168*/ 	.byte	0x03, 0x50
        /*016a*/ 	.short	0x0000


	//----- nvinfo : EIATTR_MAXREG_COUNT
	.align		4
        /*016c*/ 	.byte	0x03, 0x1b
        /*016e*/ 	.short	0x00ff


	//----- nvinfo : EIATTR_NUM_BARRIERS
	.align		4
        /*0170*/ 	.byte	0x02, 0x4c
        /*0172*/ 	.byte	0x01
	.zero		1


	//----- nvinfo : EIATTR_EXTERNS
	.align		4
        /*0174*/ 	.byte	0x04, 0x0f
        /*0176*/ 	.short	(.L_6831 - .L_6830)


	//   ....[0]....
	.align		4
.L_6830:
        /*0178*/ 	.word	index@(__assertfail)


	//----- nvinfo : EIATTR_MERCURY_ISA_VERSION
	.align		4
.L_6831:
        /*017c*/ 	.byte	0x03, 0x5f
        /*017e*/ 	.short	0x0101


	//----- nvinfo : EIATTR_COOP_GROUP_MASK_REGIDS
	.align		4
        /*0180*/ 	.byte	0x04, 0x29
        /*0182*/ 	.short	(.L_6833 - .L_6832)


	//   ....[0]....
.L_6832:
        /*0184*/ 	.word	0xffffffff


	//   ....[1]....
        /*0188*/ 	.word	0xffffffff


	//   ....[2]....
        /*018c*/ 	.word	0xffffffff


	//   ....[3]....
        /*0190*/ 	.word	0xffffffff


	//   ....[4]....
        /*0194*/ 	.word	0xffffffff


	//   ....[5]....
        /*0198*/ 	.word	0xffffffff


	//   ....[6]....
        /*019c*/ 	.word	0xffffffff


	//   ....[7]....
        /*01a0*/ 	.word	0xffffffff


	//   ....[8]....
        /*01a4*/ 	.word	0xffffffff


	//   ....[9]....
        /*01a8*/ 	.word	0xffffffff


	//   ....[10]....
        /*01ac*/ 	.word	0xffffffff


	//   ....[11]....
        /*01b0*/ 	.word	0xffffffff


	//   ....[12]....
        /*01b4*/ 	.word	0xffffffff


	//   ....[13]....
        /*01b8*/ 	.word	0xffffffff


	//   ....[14]....
        /*01bc*/ 	.word	0xffffffff


	//   ....[15]....
        /*01c0*/ 	.word	0xffffffff


	//   ....[16]....
        /*01c4*/ 	.word	0x0500000f


	//   ....[17]....
        /*01c8*/ 	.word	0x0500000f


	//   ....[18]....
        /*01cc*/ 	.word	0x0500000f


	//   ....[19]....
        /*01d0*/ 	.word	0x0500000f


	//   ....[20]....
        /*01d4*/ 	.word	0x0500000f


	//----- nvinfo : EIATTR_COOP_GROUP_INSTR_OFFSETS
	.align		4
.L_6833:
        /*01d8*/ 	.byte	0x04, 0x28
        /*01da*/ 	.short	(.L_6835 - .L_6834)


	//   ....[0]....
.L_6834:
        /*01dc*/ 	.word	0x000003c0


	//   ....[1]....
        /*01e0*/ 	.word	0x000003e0


	//   ....[2]....
        /*01e4*/ 	.word	0x00000400


	//   ....[3]....
        /*01e8*/ 	.word	0x00000420


	//   ....[4]....
        /*01ec*/ 	.word	0x00000440


	//   ....[5]....
        /*01f0*/ 	.word	0x00000550


	//   ....[6]....
        /*01f4*/ 	.word	0x00000570


	//   ....[7]....
        /*01f8*/ 	.word	0x00000590


	//   ....[8]....
        /*01fc*/ 	.word	0x000013e0


	//   ....[9]....
        /*0200*/ 	.word	0x00001410


	//   ....[10]....
        /*0204*/ 	.word	0x00001430


	//   ....[11]....
        /*0208*/ 	.word	0x00001450


	//   ....[12]....
        /*020c*/ 	.word	0x00001470


	//   ....[13]....
        /*0210*/ 	.word	0x000014c0


	//   ....[14]....
        /*0214*/ 	.word	0x000014e0


	//   ....[15]....
        /*0218*/ 	.word	0x00001500


	//   ....[16]....
        /*021c*/ 	.word	0x00002920


	//   ....[17]....
        /*0220*/ 	.word	0x00002980


	//   ....[18]....
        /*0224*/ 	.word	0x000029e0


	//   ....[19]....
        /*0228*/ 	.word	0x00002a40


	//   ....[20]....
        /*022c*/ 	.word	0x00002aa0


	//----- nvinfo : EIATTR_VRC_CTA_INIT_COUNT
	.align		4
.L_6835:
        /*0230*/ 	.byte	0x02, 0x4a
	.zero		1
	.zero		1


	//----- nvinfo : EIATTR_SYSCALL_OFFSETS
	.align		4
        /*0234*/ 	.byte	0x04, 0x46
        /*0236*/ 	.short	(.L_6837 - .L_6836)


	//   ....[0]....
.L_6836:
        /*0238*/ 	.word	0x00000320


	//----- nvinfo : EIATTR_EXIT_INSTR_OFFSETS
	.align		4
.L_6837:
        /*023c*/ 	.byte	0x04, 0x1c
        /*023e*/ 	.short	(.L_6839 - .L_6838)


	//   ....[0]....
.L_6838:
        /*0240*/ 	.word	0x000000d0


	//   ....[1]....
        /*0244*/ 	.word	0x00002680


	//   ....[2]....
        /*0248*/ 	.word	0x000026b0


	//   ....[3]....
        /*024c*/ 	.word	0x000028d0


	//----- nvinfo : EIATTR_CRS_STACK_SIZE
	.align		4
.L_6839:
        /*0250*/ 	.byte	0x04, 0x1e
        /*0252*/ 	.short	(.L_6841 - .L_6840)
.L_6840:
        /*0254*/ 	.word	0x00000000


	//----- nvinfo : EIATTR_CBANK_PARAM_SIZE
	.align		4
.L_6841:
        /*0258*/ 	.byte	0x03, 0x19
        /*025a*/ 	.short	0x008c


	//----- nvinfo : EIATTR_PARAM_CBANK
	.align		4
        /*025c*/ 	.byte	0x04, 0x0a
        /*025e*/ 	.short	(.L_6843 - .L_6842)
	.align		4
.L_6842:
        /*0260*/ 	.word	index@(.nv.constant0._ZN4vllm25paged_attention_v2_kernelIthLi96ELi32ELi128ELNS_18Fp8KVCacheDataTypeE2ELb0ELi512EEEvPfS2_PT_PKS3_PKT0_S9_ifPKiSB_iPKfiiiSD_SD_iiiii)
        /*0264*/ 	.short	0x0380
        /*0266*/ 	.short	0x008c


	//----- nvinfo : EIATTR_SW_WAR
	.align		4
.L_6843:
        /*0268*/ 	.byte	0x04, 0x36
        /*026a*/ 	.short	(.L_6845 - .L_6844)
.L_6844:
        /*026c*/ 	.word	0x00000008
.L_6845:


//--------------------- .nv.info._ZN4vllm25paged_attention_v2_kernelIthLi80ELi32ELi128ELNS_18Fp8KVCacheDataTypeE2ELb0ELi512EEEvPfS2_PT_PKS3_PKT0_S9_ifPKiSB_iPKfiiiSD_SD_iiiii --------------------------
	.section	.nv.info._ZN4vllm25paged_attention_v2_kernelIthLi80ELi32ELi128ELNS_18Fp8KVCacheDataTypeE2ELb0ELi512EEEvPfS2_PT_PKS3_PKT0_S9_ifPKiSB_iPKfiiiSD_SD_iiiii,"",@"SHT_CUDA_INFO"
	.sectionflags	@""
	.align	4


	//----- nvinfo : EIATTR_CUDA_API_VERSION
	.align		4
        /*0000*/ 	.byte	0x04, 0x37
        /*0002*/ 	.short	(.L_6847 - .L_6846)
.L_6846:
        /*0004*/ 	.word	0x00000082


	//----- nvinfo : EIATTR_KPARAM_INFO
	.align		4
.L_6847:
        /*0008*/ 	.byte	0x04, 0x17
        /*000a*/ 	.short	(.L_6849 - .L_6848)
.L_6848:
        /*000c*/ 	.word	0x00000000
        /*0010*/ 	.short	0x0015
        /*0012*/ 	.short	0x0088
        /*0014*/ 	.byte	0x00, 0xf0, 0x11, 0x00


	//----- nvinfo : EIATTR_KPARAM_INFO
	.align		4
.L_6849:
        /*0018*/ 	.byte	0x04, 0x17
        /*001a*/ 	.short	(.L_6851 - .L_6850)
.L_6850:
        /*001c*/ 	.word	0x00000000
        /*0020*/ 	.short	0x0014
        /*0022*/ 	.short	0x0084
        /*0024*/ 	.byte	0x00, 0xf0, 0x11, 0x00


	//----- nvinfo : EIATTR_KPARAM_INFO
	.align		4
.L_6851:
        /*0028*/ 	.byte	0x04, 0x17
        /*002a*/ 	.short	(.L_6853 - .L_6852)
.L_6852:
        /*002c*/ 	.word	0x00000000
        /*0030*/ 	.short	0x0013
        /*0032*/ 	.short	0x0080
        /*0034*/ 	.byte	0x00, 0xf0, 0x11, 0x00


	//----- nvinfo : EIATTR_KPARAM_INFO
	.align		4
.L_6853:
        /*0038*/ 	.byte	0x04, 0x17
        /*003a*/ 	.short	(.L_6855 - .L_6854)
.L_6854:
        /*003c*/ 	.word	0x00000000
        /*0040*/ 	.short	0x0012
        /*0042*/ 	.short	0x007c
        /*0044*/ 	.byte	0x00, 0xf0, 0x11, 0x00


	//----- nvinfo : EIATTR_KPARAM_INFO
	.align		4
.L_6855:
        /*0048*/ 	.byte	0x04, 0x17
        /*004a*/ 	.short	(.L_6857 - .L_6856)
.L_6856:
        /*004c*/ 	.word	0x00000000
        /*0050*/ 	.short	0x0011
        /*0052*/ 	.short	0x0078
        /*0054*/ 	.byte	0x00, 0xf0, 0x11, 0x00


	//----- nvinfo : EIATTR_KPARAM_INFO
	.align		4
.L_6857:
        /*0058*/ 	.byte	0x04, 0x17
        /*005a*/ 	.short	(.L_6859 - .L_6858)
.L_6858:
        /*005c*/ 	.word	0x00000000
        /*0060*/ 	.short	0x0010
        /*0062*/ 	.short	0x0070
        /*0064*/ 	.byte	0x00, 0xf5, 0x21, 0x00


	//----- nvinfo : EIATTR_KPARAM_INFO
	.align		4
.L_6859:
        /*0068*/ 	.byte	0x04, 0x17
        /*006a*/ 	.short	(.L_6861 - .L_6860)
.L_6860:
        /*006c*/ 	.word	0x00000000
        /*0070*/ 	.short	0x000f
        /*0072*/ 	.short	0x0068
        /*0074*/ 	.byte	0x00, 0xf5, 0x21, 0x00


	//----- nvinfo : EIATTR_KPARAM_INFO
	.align		4
.L_6861:
        /*0078*/ 	.byte	0x04, 0x17
        /*007a*/ 	.short	(.L_6863 - .L_6862)
.L_6862:
        /*007c*/ 	.word	0x00000000
        /*0080*/ 	.short	0x000e
        /*0082*/ 	.short	0x0060
        /*0084*/ 	.byte	0x00, 0xf0, 0x11, 0x00


	//----- nvinfo : EIATTR_KPARAM_INFO
	.align		4
.L_6863:
        /*0088*/ 	.byte	0x04, 0x17
        /*008a*/ 	.short	(.L_6865 - .L_6864)
.L_6864:
        /*008c*/ 	.word	0x00000000
        /*0090*/ 	.short	0x000d
        /*0092*/ 	.short	0x005c
        /*0094*/ 	.byte	0x00, 0xf0, 0x11, 0x00


	//----- nvinfo : EIATTR_KPARAM_INFO
	.align		4
.L_6865:
        /*0098*/ 	.byte	0x04, 0x17
        /*009a*/ 	.short	(.L_6867 - .L_6866)
.L_6866:
        /*009c*/ 	.word	0x00000000
        /*00a0*/ 	.short	0x000c
        /*00a2*/ 	.short	0x0058
        /*00a4*/ 	.byte	0x00, 0xf0, 0x11, 0x00


	//----- nvinfo : EIATTR_KPARAM_INFO
	.align		4
.L_6867:
        /*00a8*/ 	.byte	0x04, 0x17
        /*00aa*/ 	.short	(.L_6869 - .L_6868)
.L_6868:
        /*00ac*/ 	.word	0x00000000
        /*00b0*/ 	.short	0x000b
        /*00b2*/ 	.short	0x0050
        /*00b4*/ 	.byte	0x00, 0xf5, 0x21, 0x00


	//----- nvinfo : EIATTR_KPARAM_INFO
	.align		4
.L_6869:
        /*00b8*/ 	.byte	0x04, 0x17
        /*00ba*/ 	.short	(.L_6871 - .L_6870)
.L_6870:
        /*00bc*/ 	.word	0x00000000
        /*00c0*/ 	.short	0x000a
        /*00c2*/ 	.short	0x0048
        /*00c4*/ 	.byte	0x00, 0xf0, 0x11, 0x00


	//----- nvinfo : EIATTR_KPARAM_INFO
	.align		4
.L_6871:
        /*00c8*/ 	.byte	0x04, 0x17
        /*00ca*/ 	.short	(.L_6873 - .L_6872)
.L_6872:
        /*00cc*/ 	.word	0x00000000
        /*00d0*/ 	.short	0x0009
        /*00d2*/ 	.short	0x0040
        /*00d4*/ 	.byte	0x00, 0xf5, 0x21, 0x00


	//----- nvinfo : EIATTR_KPARAM_INFO
	.align		4
.L_6873:
        /*00d8*/ 	.byte	0x04, 0x17
        /*00da*/ 	.short	(.L_6875 - .L_6874)
.L_6874:
        /*00dc*/ 	.word	0x00000000
        /*00e0*/ 	.short	0x0008
        /*00e2*/ 	.short	0x0038
        /*00e4*/ 	.byte	0x00, 0xf5, 0x21, 0x00


	//----- nvinfo : EIATTR_KPARAM_INFO
	.align		4
.L_6875:
        /*00e8*/ 	.byte	0x04, 0x17
        /*00ea*/ 	.short	(.L_6877 - .L_6876)
.L_6876:
        /*00ec*/ 	.word	0x00000000
        /*00f0*/ 	.short	0x0007
        /*00f2*/ 	.short	0x0034
        /*00f4*/ 	.byte	0x00, 0xf0, 0x11, 0x00


	//----- nvinfo : EIATTR_KPARAM_INFO
	.align		4
.L_6877:
        /*00f8*/ 	.byte	0x04, 0x17
        /*00fa*/ 	.short	(.L_6879 - .L_6878)
.L_6878:
        /*00fc*/ 	.word	0x00000000
        /*0100*/ 	.short	0x0006
        /*0102*/ 	.short	0x0030
        /*0104*/ 	.byte	0x00, 0xf0, 0x11, 0x00


	//----- nvinfo : EIATTR_KPARAM_INFO
	.align		4
.L_6879:
        /*0108*/ 	.byte	0x04, 0x17
        /*010a*/ 	.short	(.L_6881 - .L_6880)
.L_6880:
        /*010c*/ 	.word	0x00000000
        /*0110*/ 	.short	0x0005
        /*0112*/ 	.short	0x0028
        /*0114*/ 	.byte	0x00, 0xf5, 0x21, 0x00


	//----- nvinfo : EIATTR_KPARAM_INFO
	.align		4
.L_6881:
        /*0118*/ 	.byte	0x04, 0x17
        /*011a*/ 	.short	(.L_6883 - .L_6882)
.L_6882:
        /*011c*/ 	.word	0x00000000
        /*0120*/ 	.short	0x0004
        /*0122*/ 	.short	0x0020
        /*0124*/ 	.byte	0x00, 0xf5, 0x21, 0x00


	//----- nvinfo : EIATTR_KPARAM_INFO
	.align		4
.L_6883:
        /*0128*/ 	.byte	0x04, 0x17
        /*012a*/ 	.short	(.L_6885 - .L_6884)
.L_6884:
        /*012c*/ 	.word	0x00000000
        /*0130*/ 	.short	0x0003
        /*0132*/ 	.short	0x0018
        /*0134*/ 	.byte	0x00, 0xf5, 0x21, 0x00


	//----- nvinfo : EIATTR_KPARAM_INFO
	.align		4
.L_6885:
        /*0138*/ 	.byte	0x04, 0x17
        /*013a*/ 	.short	(.L_6887 - .L_6886)
.L_6886:
        /*013c*/ 	.word	0x00000000
        /*0140*/ 	.short	0x0002
        /*0142*/ 	.short	0x0010
        /*0144*/ 	.byte	0x00, 0xf5, 0x21, 0x00


	//----- nvinfo : EIATTR_KPARAM_INFO
	.align		4
.L_6887:
        /*0148*/ 	.byte	0x04, 0x17
        /*014a*/ 	.short	(.L_6889 - .L_6888)
.L_6888:
        /*014c*/ 	.word	0x00000000
        /*0150*/ 	.short	0x0001
        /*0152*/ 	.short	0x0008
        /*0154*/ 	.byte	0x00, 0xf5, 0x21, 0x00


	//----- nvinfo : EIATTR_KPARAM_INFO
	.align		4
.L_6889:
        /*0158*/ 	.byte	0x04, 0x17
        /*015a*/ 	.short	(.L_6891 - .L_6890)
.L_6890:
        /*015c*/ 	.word	0x00000000
        /*0160*/ 	.short	0x0000
        /*0162*/ 	.short	0x0000
        /*0164*/ 	.byte	0x00, 0xf5, 0x21, 0x00


	//----- nvinfo : EIATTR_SPARSE_MMA_MASK
	.align		4
.L_6891:
        /*0168*/ 	.byte	0x03, 0x50
        /*016a*/ 	.short	0x0000


	//----- nvinfo : EIATTR_MAXREG_COUNT
	.align		4
        /*016c*/ 	.byte	0x03, 0x1b
        /*016e*/ 	.short	0x00ff


	//----- nvinfo : EIATTR_NUM_BARRIERS
	.align		4
        /*0170*/ 	.byte	0x02, 0x4c
        /*0172*/ 	.byte	0x01
	.zero		1


	//----- nvinfo : EIATTR_EXTERNS
	.align		4
        /*0174*/ 	.byte	0x04, 0x0f
        /*0176*/ 	.short	(.L_6893 - .L_6892)


	//   ....[0]....
	.align		4
.L_6892:
        /*0178*/ 	.word	index@(__assertfail)


	//----- nvinfo : EIATTR_MERCURY_ISA_VERSION
	.align		4
.L_6893:
        /*017c*/ 	.byte	0x03, 0x5f
        /*017e*/ 	.short	0x0101


	//----- nvinfo : EIATTR_COOP_GROUP_MASK_REGIDS
	.align		4
        /*0180*/ 	.byte	0x04, 0x29
        /*0182*/ 	.short	(.L_6895 - .L_6894)


	//   ....[0]....
.L_6894:
        /*0184*/ 	.word	0xffffffff


	//   ....[1]....
        /*0188*/ 	.word	0xffffffff


	//   ....[2]....
        /*018c*/ 	.word	0xffffffff


	//   ....[3]....
        /*0190*/ 	.word	0xffffffff


	//   ....[4]....
        /*0194*/ 	.word	0xffffffff


	//   ....[5]....
        /*0198*/ 	.word	0xffffffff


	//   ....[6]....
        /*019c*/ 	.word	0xffffffff


	//   ....[7]....
        /*01a0*/ 	.word	0xffffffff


	//   ....[8]....
        /*01a4*/ 	.word	0xffffffff


	//   ....[9]....
        /*01a8*/ 	.word	0xffffffff


	//   ....[10]....
        /*01ac*/ 	.word	0xffffffff


	//   ....[11]....
        /*01b0*/ 	.word	0xffffffff


	//   ....[12]....
        /*01b4*/ 	.word	0xffffffff


	//   ....[13]....
        /*01b8*/ 	.word	0xffffffff


	//   ....[14]....
        /*01bc*/ 	.word	0xffffffff


	//   ....[15]....
        /*01c0*/ 	.word	0xffffffff


	//   ....[16]....
        /*01c4*/ 	.word	0x0500000f


	//   ....[17]....
        /*01c8*/ 	.word	0x0500000f


	//   ....[18]....
        /*01cc*/ 	.word	0x0500000f


	//   ....[19]....
        /*01d0*/ 	.word	0x0500000f


	//   ....[20]....
        /*01d4*/ 	.word	0x0500000f


	//----- nvinfo : EIATTR_COOP_GROUP_INSTR_OFFSETS
	.align		4
.L_6895:
        /*01d8*/ 	.byte	0x04, 0x28
        /*01da*/ 	.short	(.L_6897 - .L_6896)


	//   ....[0]....
.L_6896:
        /*01dc*/ 	.word	0x000003c0


	//   ....[1]....
        /*01e0*/ 	.word	0x000003e0


	//   ....[2]....
        /*01e4*/ 	.word	0x00000400


	//   ....[3]....
        /*01e8*/ 	.word	0x00000420


	//   ....[4]....
        /*01ec*/ 	.word	0x00000440


	//   ....[5]....
        /*01f0*/ 	.word	0x00000550


	//   ....[6]....
        /*01f4*/ 	.word	0x00000570


	//   ....[7]....
        /*01f8*/ 	.word	0x00000590


	//   ....[8]....
        /*01fc*/ 	.word	0x000013e0


	//   ....[9]....
        /*0200*/ 	.word	0x00001410


	//   ....[10]....
        /*0204*/ 	.word	0x00001430


	//   ....[11]....
        /*0208*/ 	.word	0x00001450


	//   ....[12]....
        /*020c*/ 	.word	0x00001470


	//   ....[13]....
        /*0210*/ 	.word	0x000014c0


	//   ....[14]....
        /*0214*/ 	.word	0x000014e0


	//   ....[15]....
        /*0218*/ 	.word	0x00001500


	//   ....[16]....
        /*021c*/ 	.word	0x00002800


	//   ....[17]....
        /*0220*/ 	.word	0x00002860


	//   ....[18]....
        /*0224*/ 	.word	0x000028c0


	//   ....[19]....
        /*0228*/ 	.word	0x00002920


	//   ....[20]....
        /*022c*/ 	.word	0x00002980


	//----- nvinfo : EIATTR_VRC_CTA_INIT_COUNT
	.align		4
.L_6897:
        /*0230*/ 	.byte	0x02, 0x4a
	.zero		1
	.zero		1


	//----- nvinfo : EIATTR_SYSCALL_OFFSETS
	.align		4
        /*0234*/ 	.byte	0x04, 0x46
        /*0236*/ 	.short	(.L_6899 - .L_6898)


	//   ....[0]....
.L_6898:
        /*0238*/ 	.word	0x00000320


	//----- nvinfo : EIATTR_EXIT_INSTR_OFFSETS
	.align		4
.L_6899:
        /*023c*/ 	.byte	0x04, 0x1c
        /*023e*/ 	.short	(.L_6901 - .L_6900)


	//   ....[0]....
.L_6900:
        /*0240*/ 	.word	0x000000d0


	//   ....[1]....
        /*0244*/ 	.word	0x000025a0


	//   ....[2]....
        /*0248*/ 	.word	0x000025d0


	//   ....[3]....
        /*024c*/ 	.word	0x000027b0


	//----- nvinfo : EIATTR_CRS_STACK_SIZE
	.align		4
.L_6901:
        /*0250*/ 	.byte	0x04, 0x1e
        /*0252*/ 	.short	(.L_6903 - .L_6902)
.L_6902:
        /*0254*/ 	.word	0x00000000


	//----- nvinfo : EIATTR_CBANK_PARAM_SIZE
	.align		4
.L_6903:
        /*0258*/ 	.byte	0x03, 0x19
        /*025a*/ 	.short	0x008c


	//----- nvinfo : EIATTR_PARAM_CBANK
	.align		4
        /*025c*/ 	.byte	0x04, 0x0a
        /*025e*/ 	.short	(.L_6905 - .L_6904)
	.align		4
.L_6904:
        /*0260*/ 	.word	index@(.nv.constant0._ZN4vllm25paged_attention_v2_kernelIthLi80ELi32ELi128ELNS_18Fp8KVCacheDataTypeE2ELb0ELi512EEEvPfS2_PT_PKS3_PKT0_S9_ifPKiSB_iPKfiiiSD_SD_iiiii)
        /*0264*/ 	.short	0x0380
        /*0266*/ 	.short	0x008c


	//----- nvinfo : EIATTR_SW_WAR
	.align		4
.L_6905:
        /*0268*/ 	.byte	0x04, 0x36
        /*026a*/ 	.short	(.L_6907 - .L_6906)
.L_6906:
        /*026c*/ 	.word	0x00000008
.L_6907:


//--------------------- .nv.info._ZN4vllm25paged_attention_v2_kernelIthLi64ELi32ELi128ELNS_18Fp8KVCacheDataTypeE2ELb0ELi512EEEvPfS2_PT_PKS3_PKT0_S9_ifPKiSB_iPKfiiiSD_SD_iiiii --------------------------
	.section	.nv.info._ZN4vllm25paged_attention_v2_kernelIthLi64ELi32ELi128ELNS_18Fp8KVCacheDataTypeE2ELb0ELi512EEEvPfS2_PT_PKS3_PKT0_S9_ifPKiSB_iPKfiiiSD_SD_iiiii,"",@"SHT_CUDA_INFO"
	.sectionflags	@""
	.align	4


	//----- nvinfo : EIATTR_CUDA_API_VERSION
	.align		4
        /*0000*/ 	.byte	0x04, 0x37
        /*0002*/ 	.short	(.L_6909 - .L_6908)
.L_6908:
        /*0004*/ 	.word	0x00000082


	//----- nvinfo : EIATTR_KPARAM_INFO
	.align		4
.L_6909:
        /*0008*/ 	.byte	0x04, 0x17
        /*000a*/ 	.short	(.L_6911 - .L_6910)
.L_6910:
        /*000c*/ 	.word	0x00000000
        /*0010*/ 	.short	0x0015
        /*0012*/ 	.short	0x0088
        /*0014*/ 	.byte	0x00, 0xf0, 0x11, 0x00


	//----- nvinfo : EIATTR_KPARAM_INFO
	.align		4
.L_6911:
        /*0018*/ 	.byte	0x04, 0x17
        /*001a*/ 	.short	(.L_6913 - .L_6912)
.L_6912:
        /*001c*/ 	.word	0x00000000
        /*0020*/ 	.short	0x0014
        /*0022*/ 	.short	0x0084
        /*0024*/ 	.byte	0x00, 0xf0, 0x11, 0x00


	//----- nvinfo : EIATTR_KPARAM_INFO
	.align		4
.L_6913:
        /*0028*/ 	.byte	0x04, 0x17
        /*002a*/ 	.short	(.L_6915 - .L_6914)
.L_6914:
        /*002c*/ 	.word	0x00000000
        /*0030*/ 	.short	0x0013
        /*0032*/ 	.short	0x0080
        /*0034*/ 	.byte	0x00, 0xf0, 0x11, 0x00


	//----- nvinfo : EIATTR_KPARAM_INFO
	.align		4
.L_6915:
        /*0038*/ 	.byte	0x04, 0x17
        /*003a*/ 	.short	(.L_6917 - .L_6916)
.L_6916:
        /*003c*/ 	.word	0x00000000
        /*0040*/ 	.short	0x0012
        /*0042*/ 	.short	0x007c
        /*0044*/ 	.byte	0x00, 0xf0, 0x11, 0x00


	//----- nvinfo : EIATTR_KPARAM_INFO
	.align		4
.L_6917:
        /*0048*/ 	.byte	0x04, 0x17
        /*004a*/ 	.short	(.L_6919 - .L_6918)
.L_6918:
        /*004c*/ 	.word	0x00000000
        /*0050*/ 	.short	0x0011
        /*0052*/ 	.short	0x0078
        /*0054*/ 	.byte	0x00, 0xf0, 0x11, 0x00


	//----- nvinfo : EIATTR_KPARAM_INFO
	.align		4
.L_6919:
        /*0058*/ 	.byte	0x04, 0x17
        /*005a*/ 	.short	(.L_6921 - .L_6920)
.L_6920:
        /*005c*/ 	.word	0x00000000
        /*0060*/ 	.short	0x0010
        /*0062*/ 	.short	0x0070
        /*0064*/ 	.byte	0x00, 0xf5, 0x21, 0x00


	//----- nvinfo : EIATTR_KPARAM_INFO
	.align		4
.L_6921:
        /*0068*/ 	.byte	0x04, 0x17
        /*006a*/ 	.short	(.L_6923 - .L_6922)
.L_6922:
        /*006c*/ 	.word	0x00000000
        /*0070*/ 	.short	0x000f
        /*0072*/ 	.short	0x0068
        /*0074*/ 	.byte	0x00, 0xf5, 0x21, 0x00


	//----- nvinfo : EIATTR_KPARAM_INFO
	.align		4
.L_6923:
        /*0078*/ 	.byte	0x04, 0x17
        /*007a*/ 	.short	(.L_6925 - .L_6924)
.L_6924:
        /*007c*/ 	.word	0x00000000
        /*0080*/ 	.short	0x000e
        /*0082*/ 	.short	0x0060
        /*0084*/ 	.byte	0x00, 0xf0, 0x11, 0x00


	//----- nvinfo : EIATTR_KPARAM_INFO
	.align		4
.L_6925:
        /*0088*/ 	.byte	0x04, 0x17
        /*008a*/ 	.short	(.L_6927 - .L_6926)
.L_6926:
        /*008c*/ 	.word	0x00000000
        /*0090*/ 	.short	0x000d
        /*0092*/ 	.short	0x005c
        /*0094*/ 	.byte	0x00, 0xf0, 0x11, 0x00


	//----- nvinfo : EIATTR_KPARAM_INFO
	.align		4
.L_6927:
        /*0098*/ 	.byte	0x04, 0x17
        /*009a*/ 	.short	(.L_6929 - .L_6928)
.L_6928:
        /*009c*/ 	.word	0x00000000
        /*00a0*/ 	.short	0x000c
        /*00a2*/ 	.short	0x0058
        /*00a4*/ 	.byte	0x00, 0xf0, 0x11, 0x00


	//----- nvinfo : EIATTR_KPARAM_INFO
	.align		4
.L_6929:
        /*00a8*/ 	.byte	0x04, 0x17
        /*00aa*/ 	.short	(.L_6931 - .L_6930)
.L_6930:
        /*00ac*/ 	.word	0x00000000
        /*00b0*/ 	.short	0x000b
        /*00b2*/ 	.short	0x0050
        /*00b4*/ 	.byte	0x00, 0xf5, 0x21, 0x00


	//----- nvinfo : EIATTR_KPARAM_INFO
	.align		4
.L_6931:
        /*00b8*/ 	.byte	0x04, 0x17
        /*00ba*/ 	.short	(.L_6933 - .L_6932)
.L_6932:
        /*00bc*/ 	.word	0x00000000
        /*00c0*/ 	.short	0x000a
        /*00c2*/ 	.short	0x0048
        /*00c4*/ 	.byte	0x00, 0xf0, 0x11, 0x00


	//----- nvinfo : EIATTR_KPARAM_INFO
	.align		4
.L_6933:
        /*00c8*/ 	.byte	0x04, 0x17
        /*00ca*/ 	.short	(.L_6935 - .L_6934)
.L_6934:
        /*00cc*/ 	.word	0x00000000
        /*00d0*/ 	.short	0x0009
        /*00d2*/ 	.short	0x0040
        /*00d4*/ 	.byte	0x00, 0xf5, 0x21, 0x00


	//----- nvinfo : EIATTR_KPARAM_INFO
	.align		4
.L_6935:
        /*00d8*/ 	.byte	0x04, 0x17
        /*00da*/ 	.short	(.L_6937 - .L_6936)
.L_6936:
        /*00dc*/ 	.word	0x00000000
        /*00e0*/ 	.short	0x0008
        /*00e2*/ 	.short	0x0038
        /*00e4*/ 	.byte	0x00, 0xf5, 0x21, 0x00


	//----- nvinfo : EIATTR_KPARAM_INFO
	.align		4
.L_6937:
        /*00e8*/ 	.byte	0x04, 0x17
        /*00ea*/ 	.short	(.L_6939 - .L_6938)
.L_6938:
        /*00ec*/ 	.word	0x00000000
        /*00f0*/ 	.short	0x0007
        /*00f2*/ 	.short	0x0034
        /*00f4*/ 	.byte	0x00, 0xf0, 0x11, 0x00


	//----- nvinfo : EIATTR_KPARAM_INFO
	.align		4
.L_6939:
        /*00f8*/ 	.byte	0x04, 0x17
        /*00fa*/ 	.short	(.L_6941 - .L_6940)
.L_6940:
        /*00fc*/ 	.word	0x00000000
        /*0100*/ 	.short	0x0006
        /*0102*/ 	.short	0x0030
        /*0104*/ 	.byte	0x00, 0xf0, 0x11, 0x00


	//----- nvinfo : EIATTR_KPARAM_INFO
	.align		4
.L_6941:
        /*0108*/ 	.byte	0x04, 0x17
        /*010a*/ 	.short	(.L_6943 - .L_6942)
.L_6942:
        /*010c*/ 	.word	0x00000000
        /*0110*/ 	.short	0x0005
        /*0112*/ 	.short	0x0028
        /*0114*/ 	.byte	0x00, 0xf5, 0x21, 0x00


	//----- nvinfo : EIATTR_KPARAM_INFO
	.align		4
.L_6943:
        /*0118*/ 	.byte	0x04, 0x17
        /*011a*/ 	.short	(.L_6945 - .L_6944)
.L_6944:
        /*011c*/ 	.word	0x00000000
        /*0120*/ 	.short	0x0004
        /*0122*/ 	.short	0x0020
        /*0124*/ 	.byte	0x00, 0xf5, 0x21, 0x00


	//----- nvinfo : EIATTR_KPARAM_INFO
	.align		4
.L_6945:
        /*0128*/ 	.byte	0x04, 0x17
        /*012a*/ 	.short	(.L_6947 - .L_6946)
.L_6946:
        /*012c*/ 	.word	0x00000000
        /*0130*/ 	.short	0x0003
        /*0132*/ 	.short	0x0018
        /*0134*/ 	.byte	0x00, 0xf5, 0x21, 0x00


	//----- nvinfo : EIATTR_KPARAM_INFO
	.align		4
.L_6947:
        /*0138*/ 	.byte	0x04, 0x17
        /*013a*/ 	.short	(.L_6949 - .L_6948)
.L_6948:
        /*013c*/ 	.word	0x00000000
        /*0140*/ 	.short	0x0002
        /*0142*/ 	.short	0x0010
        /*0144*/ 	.byte	0x00, 0xf5, 0x21, 0x00


	//----- nvinfo : EIATTR_KPARAM_INFO
	.align		4
.L_6949:
        /*0148*/ 	.byte	0x04, 0x17
        /*014a*/ 	.short	(.L_6951 - .L_6950)
.L_6950:
        /*014c*/ 	.word	0x00000000
        /*0150*/ 	.short	0x0001
        /*0152*/ 	.short	0x0008
        /*0154*/ 	.byte	0x00, 0xf5, 0x21, 0x00


	//----- nvinfo : EIATTR_KPARAM_INFO
	.align		4
.L_6951:
        /*0158*/ 	.byte	0x04, 0x17
        /*015a*/ 	.short	(.L_6953 - .L_6952)
.L_6952:
        /*015c*/ 	.word	0x00000000
        /*0160*/ 	.short	0x0000
        /*0162*/ 	.short	0x0000
        /*0164*/ 	.byte	0x00, 0xf5, 0x21, 0x00


	//----- nvinfo : EIATTR_SPARSE_MMA_MASK
	.align		4
.L_6953:
        /*0168*/ 	.byte	0x03, 0x50
        /*016a*/ 	.short	0x0000


	//----- nvinfo : EIATTR_MAXREG_COUNT
	.align		4
        /*016c*/ 	.byte	0x03, 0x1b
        /*016e*/ 	.short	0x00ff


	//----- nvinfo : EIATTR_NUM_BARRIERS
	.align		4
        /*0170*/ 	.byte	0x02, 0x4c
        /*0172*/ 	.byte	0x01
	.zero		1


	//----- nvinfo : EIATTR_EXTERNS
	.align		4
        /*0174*/ 	.byte	0x04, 0x0f
        /*0176*/ 	.short	(.L_6955 - .L_6954)


	//   ....[0]....
	.align		4
.L_6954:
        /*0178*/ 	.word	index@(__assertfail)


	//----- nvinfo : EIATTR_MERCURY_ISA_VERSION
	.align		4
.L_6955:
        /*017c*/ 	.byte	0x03, 0x5f
        /*017e*/ 	.short	0x0101


	//----- nvinfo : EIATTR_COOP_GROUP_MASK_REGIDS
	.align		4
        /*0180*/ 	.byte	0x04, 0x29
        /*0182*/ 	.short	(.L_6957 - .L_6956)


	//   ....[0]....
.L_6956:
        /*0184*/ 	.word	0xffffffff


	//   ....[1]....
        /*0188*/ 	.word	0xffffffff


	//   ....[2]....
        /*018c*/ 	.word	0xffffffff


	//   ....[3]....
        /*0190*/ 	.word	0xffffffff


	//   ....[4]....
        /*0194*/ 	.word	0xffffffff


	//   ....[5]....
        /*0198*/ 	.word	0xffffffff


	//   ....[6]....
        /*019c*/ 	.word	0xffffffff


	//   ....[7]....
        /*01a0*/ 	.word	0xffffffff


	//   ....[8]....
        /*01a4*/ 	.word	0xffffffff


	//   ....[9]....
        /*01a8*/ 	.word	0xffffffff


	//   ....[10]....
        /*01ac*/ 	.word	0xffffffff


	//   ....[11]....
        /*01b0*/ 	.word	0xffffffff


	//   ....[12]....
        /*01b4*/ 	.word	0xffffffff


	//   ....[13]....
        /*01b8*/ 	.word	0xffffffff


	//   ....[14]....
        /*01bc*/ 	.word	0xffffffff


	//   ....[15]....
        /*01c0*/ 	.word	0xffffffff


	//   ....[16]....
        /*01c4*/ 	.word	0x0500000f


	//   ....[17]....
        /*01c8*/ 	.word	0x0500000f


	//   ....[18]....
        /*01cc*/ 	.word	0x0500000f


	//   ....[19]....
        /*01d0*/ 	.word	0x0500000f


	//   ....[20]....
        /*01d4*/ 	.word	0x0500000f


	//----- nvinfo : EIATTR_COOP_GROUP_INSTR_OFFSETS
	.align		4
.L_6957:
        /*01d8*/ 	.byte	0x04, 0x28
        /*01da*/ 	.short	(.L_6959 - .L_6958)


	//   ....[0]....
.L_6958:
        /*01dc*/ 	.word	0x000003c0


	//   ....[1]....
        /*01e0*/ 	.word	0x000003e0


	//   ....[2]....
        /*01e4*/ 	.word	0x00000400


	//   ....[3]....
        /*01e8*/ 	.word	0x00000420


	//   ....[4]....
        /*01ec*/ 	.word	0x00000440


	//   ....[5]....
        /*01f0*/ 	.word	0x00000550


	//   ....[6]....
        /*01f4*/ 	.word	0x00000570


	//   ....[7]....
        /*01f8*/ 	.word	0x00000590


	//   ....[8]....
        /*01fc*/ 	.word	0x000013e0


	//   ....[9]....
        /*0200*/ 	.word	0x00001410


	//   ....[10]....
        /*0204*/ 	.word	0x00001430


	//   ....[11]....
        /*0208*/ 	.word	0x00001450


	//   ....[12]....
        /*020c*/ 	.word	0x00001470


	//   ....[13]....
        /*0210*/ 	.word	0x000014c0


	//   ....[14]....
        /*0214*/ 	.word	0x000014e0


	//   ....[15]....
        /*0218*/ 	.word	0x00001500


	//   ....[16]....
        /*021c*/ 	.word	0x00002700


	//   ....[17]....
        /*0220*/ 	.word	0x00002760


	//   ....[18]....
        /*0224*/ 	.word	0x000027c0


	//   ....[19]....
        /*0228*/ 	.word	0x00002820


	//   ....[20]....
        /*022c*/ 	.word	0x00002880


	//----- nvinfo : EIATTR_VRC_CTA_INIT_COUNT
	.align		4
.L_6959:
        /*0230*/ 	.byte	0x02, 0x4a
	.zero		1
	.zero		1


	//----- nvinfo : EIATTR_SYSCALL_OFFSETS
	.align		4
        /*0234*/ 	.byte	0x04, 0x46
        /*0236*/ 	.short	(.L_6961 - .L_6960)


	//   ....[0]....
.L_6960:
        /*0238*/ 	.word	0x00000320


	//----- nvinfo : EIATTR_EXIT_INSTR_OFFSETS
	.align		4
.L_6961:
        /*023c*/ 	.byte	0x04, 0x1c
        /*023e*/ 	.short	(.L_6963 - .L_6962)


	//   ....[0]....
.L_6962:
        /*0240*/ 	.word	0x000000d0


	//   ....[1]....
        /*0244*/ 	.word	0x000024e0


	//   ....[2]....
        /*0248*/ 	.word	0x00002510


	//   ....[3]....
        /*024c*/ 	.word	0x000026b0


	//----- nvinfo : EIATTR_CRS_STACK_SIZE
	.align		4
.L_6963:
        /*0250*/ 	.byte	0x04, 0x1e
        /*0252*/ 	.short	(.L_6965 - .L_6964)
.L_6964:
        /*0254*/ 	.word	0x00000000


	//----- nvinfo : EIATTR_CBANK_PARAM_SIZE
	.align		4
.L_6965:
        /*0258*/ 	.byte	0x03, 0x19
        /*025a*/ 	.short	0x008c


	//----- nvinfo : EIATTR_PARAM_CBANK
	.align		4
        /*025c*/ 	.byte	0x04, 0x0a
        /*025e*/ 	.short	(.L_6967 - .L_6966)
	.align		4
.L_6966:
        /*0260*/ 	.word	index@(.nv.constant0._ZN4vllm25paged_attention_v2_kernelIthLi64ELi32ELi128ELNS_18Fp8KVCacheDataTypeE2ELb0ELi512EEEvPfS2_PT_PKS3_PKT0_S9_ifPKiSB_iPKfiiiSD_SD_iiiii)
        /*0264*/ 	.short	0x0380
        /*0266*/ 	.short	0x008c


	//----- nvinfo : EIATTR_SW_WAR
	.align		4
.L_6967:
        /*0268*/ 	.byte	0x04, 0x36
        /*026a*/ 	.short	(.L_6969 - .L_6968)
.L_6968:
        /*026c*/ 	.word	0x00000008
.L_6969:


//--------------------- .nv.info._ZN4vllm25paged_attention_v2_kernelIthLi32ELi32ELi128ELNS_18Fp8KVCacheDataTypeE2ELb0ELi512EEEvPfS2_PT_PKS3_PKT0_S9_ifPKiSB_iPKfiiiSD_SD_iiiii --------------------------
	.section	.nv.info._ZN4vllm25paged_attention_v2_kernelIthLi32ELi32ELi128ELNS_18Fp8KVCacheDataTypeE2ELb0ELi512EEEvPfS2_PT_PKS3_PKT0_S9_ifPKiSB_iPKfiiiSD_SD_iiiii,"",@"SHT_CUDA_INFO"
	.sectionflags	@""
	.align	4


	//----- nvinfo : EIATTR_CUDA_API_VERSION
	.align		4
        /*0000*/ 	.byte	0x04, 0x37
        /*0002*/ 	.short	(.L_6971 - .L_6970)
.L_6970:
        /*0004*/ 	.word	0x00000082


	//----- nvinfo : EIATTR_KPARAM_INFO
	.align		4
.L_6971:
        /*0008*/ 	.byte	0x04, 0x17
        /*000a*/ 	.short	(.L_6973 - .L_6972)
.L_6972:
        /*000c*/ 	.word	0x00000000
        /*0010*/ 	.short	0x0015
        /*0012*/ 	.short	0x0088
        /*0014*/ 	.byte	0x00, 0xf0, 0x11, 0x00


	//----- nvinfo : EIATTR_KPARAM_INFO
	.align		4
.L_6973:
        /*0018*/ 	.byte	0x04, 0x17
        /*001a*/ 	.short	(.L_6975 - .L_6974)
.L_6974:
        /*001c*/ 	.word	0x00000000
        /*0020*/ 	.short	0x0014
        /*0022*/ 	.short	0x0084
        /*0024*/ 	.byte	0x00, 0xf0, 0x11, 0x00


	//----- nvinfo : EIATTR_KPARAM_INFO
	.align		4
.L_6975:
        /*0028*/ 	.byte	0x04, 0x17
        /*002a*/ 	.short	(.L_6977 - .L_6976)
.L_6976:
        /*002c*/ 	.word	0x00000000
        /*0030*/ 	.short	0x0013
        /*0032*/ 	.short	0x0080
        /*0034*/ 	.byte	0x00, 0xf0, 0x11, 0x00


	//----- nvinfo : EIATTR_KPARAM_INFO
	.align		4
.L_6977:
        /*0038*/ 	.byte	0x04, 0x17
        /*003a*/ 	.short	(.L_6979 - .L_6978)
.L_6978:
        /*003c*/ 	.word	0x00000000
        /*0040*/ 	.short	0x0012
        /*0042*/ 	.short	0x007c
        /*0044*/ 	.byte	0x00, 0xf0, 0x11, 0x00


	//----- nvinfo : EIATTR_KPARAM_INFO
	.align		4
.L_6979:
        /*0048*/ 	.byte	0x04, 0x17
        /*004a*/ 	.short	(.L_6981 - .L_6980)
.L_6980:
        /*004c*/ 	.word	0x00000000
        /*0050*/ 	.short	0x0011
        /*0052*/ 	.short	0x0078
        /*0054*/ 	.byte	0x00, 0xf0, 0x11, 0x00


	//----- nvinfo : EIATTR_KPARAM_INFO
	.align		4
.L_6981:
        /*0058*/ 	.byte	0x04, 0x17
        /*005a*/ 	.short	(.L_6983 - .L_6982)
.L_6982:
        /*005c*/ 	.word	0x00000000
        /*0060*/ 	.short	0x0010
        /*0062*/ 	.short	0x0070
        /*0064*/ 	.byte	0x00, 0xf5, 0x21, 0x00


	//----- nvinfo : EIATTR_KPARAM_INFO
	.align		4
.L_6983:
        /*0068*/ 	.byte	0x04, 0x17
        /*006a*/ 	.short	(.L_6985 - .L_6984)
.L_6984:
        /*006c*/ 	.word	0x00000000
        /*0070*/ 	.short	0x000f
        /*0072*/ 	.short	0x0068
        /*0074*/ 	.byte	0x00, 0xf5, 0x21, 0x00


	//----- nvinfo : EIATTR_KPARAM_INFO
	.align		4
.L_6985:
        /*0078*/ 	.byte	0x04, 0x17
        /*007a*/ 	.short	(.L_6987 - .L_6986)
.L_6986:
        /*007c*/ 	.word	0x00000000
        /*0080*/ 	.short	0x000e
        /*0082*/ 	.short	0x0060
        /*0084*/ 	.byte	0x00, 0xf0, 0x11, 0x00


	//----- nvinfo : EIATTR_KPARAM_INFO
	.align		4
.L_6987:
        /*0088*/ 	.byte	0x04, 0x17
        /*008a*/ 	.short	(.L_6989 - .L_6988)
.L_6988:
        /*008c*/ 	.word	0x00000000
        /*0090*/ 	.short	0x000d
        /*0092*/ 	.short	0x005c
        /*0094*/ 	.byte	0x00, 0xf0, 0x11, 0x00


	//----- nvinfo : EIATTR_KPARAM_INFO
	.align		4
.L_6989:
        /*0098*/ 	.byte	0x04, 0x17
        /*009a*/ 	.short	(.L_6991 - .L_6990)
.L_6990:
        /*009c*/ 	.word	0x00000000
        /*00a0*/ 	.short	0x000c
        /*00a2*/ 	.short	0x0058
        /*00a4*/ 	.byte	0x00, 0xf0, 0x11, 0x00


	//----- nvinfo : EIATTR_KPARAM_INFO
	.align		4
.L_6991:
        /*00a8*/ 	.byte	0x04, 0x17
        /*00aa*/ 	.short	(.L_6993 - .L_6992)
.L_6992:
        /*00ac*/ 	.word	0x00000000
        /*00b0*/ 	.short	0x000b
        /*00b2*/ 	.short	0x0050
        /*00b4*/ 	.byte	0x00, 0xf5, 0x21, 0x00


	//----- nvinfo : EIATTR_KPARAM_INFO
	.align		4
.L_6993:
        /*00b8*/ 	.byte	0x04, 0x17
        /*00ba*/ 	.short	(.L_6995 - .L_6994)
.L_6994:
        /*00bc*/ 	.word	0x00000000
        /*00c0*/ 	.short	0x000a
        /*00c2*/ 	.short	0x0048
        /*00c4*/ 	.byte	0x00, 0xf0, 0x11, 0x00


	//----- nvinfo : EIATTR_KPARAM_INFO
	.align		4
.L_6995:
        /*00c8*/ 	.byte	0x04, 0x17
        /*00ca*/ 	.short	(.L_6997 - .L_6996)
.L_6996:
        /*00cc*/ 	.word	0x00000000
        /*00d0*/ 	.short	0x0009
        /*00d2*/ 	.short	0x0040
        /*00d4*/ 	.byte	0x00, 0xf5, 0x21, 0x00


	//----- nvinfo : EIATTR_KPARAM_INFO
	.align		4
.L_6997:
        /*00d8*/ 	.byte	0x04, 0x17
        /*00da*/ 	.short	(.L_6999 - .L_6998)
.L_6998:
        /*00dc*/ 	.word	0x00000000
        /*00e0*/ 	.short	0x0008
        /*00e2*/ 	.short	0x0038
        /*00e4*/ 	.byte	0x00, 0xf5, 0x21, 0x00


	//----- nvinfo : EIATTR_KPARAM_INFO
	.align		4
.L_6999:
        /*00e8*/ 	.byte	0x04, 0x17
        /*00ea*/ 	.short	(.L_7001 - .L_7000)
.L_7000:
        /*00ec*/ 	.word	0x00000000
        /*00f0*/ 	.short	0x0007
        /*00f2*/ 	.short	0x0034
        /*00f4*/ 	.byte	0x00, 0xf0, 0x11, 0x00


	//----- nvinfo : EIATTR_KPARAM_INFO
	.align		4
.L_7001:
        /*00f8*/ 	.byte	0x04, 0x17
        /*00fa*/ 	.short	(.L_7003 - .L_7002)
.L_7002:
        /*00fc*/ 	.word	0x00000000
        /*0100*/ 	.short	0x0006
        /*0102*/ 	.short	0x0030
        /*0104*/ 	.byte	0x00, 0xf0, 0x11, 0x00


	//----- nvinfo : EIATTR_KPARAM_INFO
	.align		4
.L_7003:
        /*0108*/ 	.byte	0x04, 0x17
        /*010a*/ 	.short	(.L_7005 - .L_7004)
.L_7004:
        /*010c*/ 	.word	0x00000000
        /*0110*/ 	.short	0x0005
        /*0112*/ 	.short	0x0028
        /*0114*/ 	.byte	0x00, 0xf5, 0x21, 0x00


	//----- nvinfo : EIATTR_KPARAM_INFO
	.align		4
.L_7005:
        /*0118*/ 	.byte	0x04, 0x17
        /*011a*/ 	.short	(.L_7007 - .L_7006)
.L_7006:
        /*011c*/ 	.word	0x00000000
        /*0120*/ 	.short	0x0004
        /*0122*/ 	.short	0x0020
        /*0124*/ 	.byte	0x00, 0xf5, 0x21, 0x00


	//----- nvinfo : EIATTR_KPARAM_INFO
	.align		4
.L_7007:
        /*0128*/ 	.byte	0x04, 0x17
        /*012a*/ 	.short	(.L_7009 - .L_7008)
.L_7008:
        /*012c*/ 	.word	0x00000000
        /*0130*/ 	.short	0x0003
        /*0132*/ 	.short	0x0018
        /*0134*/ 	.byte	0x00, 0xf5, 0x21, 0x00


	//----- nvinfo : EIATTR_KPARAM_INFO
	.align		4
.L_7009:
        /*0138*/ 	.byte	0x04, 0x17
        /*013a*/ 	.short	(.L_7011 - .L_7010)
.L_7010:
        /*013c*/ 	.word	0x00000000
        /*0140*/ 	.short	0x0002
        /*0142*/ 	.short	0x0010
        /*0144*/ 	.byte	0x00, 0xf5, 0x21, 0x00


	//----- nvinfo : EIATTR_KPARAM_INFO
	.align		4
.L_7011:
        /*0148*/ 	.byte	0x04, 0x17
        /*014a*/ 	.short	(.L_7013 - .L_7012)
.L_7012:
        /*014c*/ 	.word	0x00000000
        /*0150*/ 	.short	0x0001
        /*0152*/ 	.short	0x0008
        /*0154*/ 	.byte	0x00, 0xf5, 0x21, 0x00


	//----- nvinfo : EIATTR_KPARAM_INFO
	.align		4
.L_7013:
        /*0158*/ 	.byte	0x04, 0x17
        /*015a*/ 	.short	(.L_7015 - .L_7014)
.L_7014:
        /*015c*/ 	.word	0x00000000
        /*0160*/ 	.short	0x0000
        /*0162*/ 	.short	0x0000
        /*0164*/ 	.byte	0x00, 0xf5, 0x21, 0x00


	//----- nvinfo : EIATTR_SPARSE_MMA_MASK
	.align		4
.L_7015:
        /*0168*/ 	.byte	0x03, 0x50
        /*016a*/ 	.short	0x0000


	//----- nvinfo : EIATTR_MAXREG_COUNT
	.align		4
        /*016c*/ 	.byte	0x03, 0x1b
        /*016e*/ 	.short	0x00ff


	//----- nvinfo : EIATTR_NUM_BARRIERS
	.align		4
        /*0170*/ 	.byte	0x02, 0x4c
        /*0172*/ 	.byte	0x01
	.zero		1


	//----- nvinfo : EIATTR_EXTERNS
	.align		4
        /*0174*/ 	.byte	0x04, 0x0f
        /*0176*/ 	.short	(.L_7017 - .L_7016)


	//   ....[0]....
	.align		4
.L_7016:
        /*0178*/ 	.word	index@(__assertfail)


	//----- nvinfo : EIATTR_MERCURY_ISA_VERSION
	.align		4
.L_7017:
        /*017c*/ 	.byte	0x03, 0x5f
        /*017e*/ 	.short	0x0101


	//----- nvinfo : EIATTR_COOP_GROUP_MASK_REGIDS
	.align		4
        /*0180*/ 	.byte	0x04, 0x29
        /*0182*/ 	.short	(.L_7019 - .L_7018)


	//   ....[0]....
.L_7018:
        /*0184*/ 	.word	0xffffffff


	//   ....[1]....
        /*0188*/ 	.word	0xffffffff


	//   ....[2]....
        /*018c*/ 	.word	0xffffffff


	//   ....[3]....
        /*0190*/ 	.word	0xffffffff


	//   ....[4]....
        /*0194*/ 	.word	0xffffffff


	//   ....[5]....
        /*0198*/ 	.word	0xffffffff


	//   ....[6]....
        /*019c*/ 	.word	0xffffffff


	//   ....[7]....
        /*01a0*/ 	.word	0xffffffff


	//   ....[8]....
        /*01a4*/ 	.word	0xffffffff


	//   ....[9]....
        /*01a8*/ 	.word	0xffffffff


	//   ....[10]....
        /*01ac*/ 	.word	0xffffffff


	//   ....[11]....
        /*01b0*/ 	.word	0xffffffff


	//   ....[12]....
        /*01b4*/ 	.word	0xffffffff


	//   ....[13]....
        /*01b8*/ 	.word	0xffffffff


	//   ....[14]....
        /*01bc*/ 	.word	0xffffffff


	//   ....[15]....
        /*01c0*/ 	.word	0xffffffff


	//   ....[16]....
        /*01c4*/ 	.word	0x0500000f


	//   ....[17]....
        /*01c8*/ 	.word	0x0500000f


	//   ....[18]....
        /*01cc*/ 	.word	0x0500000f


	//   ....[19]....
        /*01d0*/ 	.word	0x0500000f


	//   ....[20]....
        /*01d4*/ 	.word	0x0500000f


	//----- nvinfo : EIATTR_COOP_GROUP_INSTR_OFFSETS
	.align		4
.L_7019:
        /*01d8*/ 	.byte	0x04, 0x28
        /*01da*/ 	.short	(.L_7021 - .L_7020)


	//   ....[0]....
.L_7020:
        /*01dc*/ 	.word	0x000003c0


	//   ....[1]....
        /*01e0*/ 	.word	0x000003e0


	//   ....[2]....
        /*01e4*/ 	.word	0x00000400


	//   ....[3]....
        /*01e8*/ 	.word	0x00000420


	//   ....[4]....
        /*01ec*/ 	.word	0x00000440


	//   ....[5]....
        /*01f0*/ 	.word	0x00000540


	//   ....[6]....
        /*01f4*/ 	.word	0x00000560


	//   ....[7]....
        /*01f8*/ 	.word	0x00000590


	//   ....[8]....
        /*01fc*/ 	.word	0x000013e0


	//   ....[9]....
        /*0200*/ 	.word	0x00001410


	//   ....[10]....
        /*0204*/ 	.word	0x00001430


	//   ....[11]....
        /*0208*/ 	.word	0x00001450


	//   ....[12]....
        /*020c*/ 	.word	0x00001470


	//   ....[13]....
        /*0210*/ 	.word	0x000014c0


	//   ....[14]....
        /*0214*/ 	.word	0x000014e0


	//   ....[15]....
        /*0218*/ 	.word	0x00001500


	//   ....[16]....
        /*021c*/ 	.word	0x000023e0


	//   ....[17]....
        /*0220*/ 	.word	0x00002440


	//   ....[18]....
        /*0224*/ 	.word	0x000024a0


	//   ....[19]....
        /*0228*/ 	.word	0x00002500


	//   ....[20]....
        /*022c*/ 	.word	0x00002560


	//----- nvinfo : EIATTR_VRC_CTA_INIT_COUNT
	.align		4
.L_7021:
        /*0230*/ 	.byte	0x02, 0x4a
	.zero		1
	.zero		1


	//----- nvinfo : EIATTR_SYSCALL_OFFSETS
	.align		4
        /*0234*/ 	.byte	0x04, 0x46
        /*0236*/ 	.short	(.L_7023 - .L_7022)


	//   ....[0]....
.L_7022:
        /*0238*/ 	.word	0x00000320


	//----- nvinfo : EIATTR_EXIT_INSTR_OFFSETS
	.align		4
.L_7023:
        /*023c*/ 	.byte	0x04, 0x1c
        /*023e*/ 	.short	(.L_7025 - .L_7024)


	//   ....[0]....
.L_7024:
        /*0240*/ 	.word	0x000000d0


	//   ....[1]....
        /*0244*/ 	.word	0x00002200


	//   ....[2]....
        /*0248*/ 	.word	0x00002230


	//   ....[3]....
        /*024c*/ 	.word	0x00002390


	//----- nvinfo : EIATTR_CRS_STACK_SIZE
	.align		4
.L_7025:
        /*0250*/ 	.byte	0x04, 0x1e
        /*0252*/ 	.short	(.L_7027 - .L_7026)
.L_7026:
        /*0254*/ 	.word	0x00000000


	//----- nvinfo : EIATTR_CBANK_PARAM_SIZE
	.align		4
.L_7027:
        /*0258*/ 	.byte	0x03, 0x19
        /*025a*/ 	.short	0x008c


	//----- nvinfo : EIATTR_PARAM_CBANK
	.align		4
        /*025c*/ 	.byte	0x04, 0x0a
        /*025e*/ 	.short	(.L_7029 - .L_7028)
	.align		4
.L_7028:
        /*0260*/ 	.word	index@(.nv.constant0._ZN4vllm25paged_attention_v2_kernelIthLi32ELi32ELi128ELNS_18Fp8KVCacheDataTypeE2ELb0ELi512EEEvPfS2_PT_PKS3_PKT0_S9_ifPKiSB_iPKfiiiSD_SD_iiiii)
        /*0264*/ 	.short	0x0380
        /*0266*/ 	.short	0x008c


	//----- nvinfo : EIATTR_SW_WAR
	.align		4
.L_7029:
        /*0268*/ 	.byte	0x04, 0x36
        /*026a*/ 	.short	(.L_7031 - .L_7030)
.L_7030:
        /*026c*/ 	.word	0x00000008
.L_7031:


//--------------------- .nv.info._ZN4vllm25paged_attention_v2_kernelIthLi256ELi32ELi128ELNS_18Fp8KVCacheDataTypeE2ELb1ELi512EEEvPfS2_PT_PKS3_PKT0_S9_ifPKiSB_iPKfiiiSD_SD_iiiii --------------------------
	.section	.nv.info._ZN4vllm25paged_attention_v2_kernelIthLi256ELi32ELi128ELNS_18Fp8KVCacheDataTypeE2ELb1ELi512EEEvPfS2_PT_PKS3_PKT0_S9_ifPKiSB_iPKfiiiSD_SD_iiiii,"",@"SHT_CUDA_INFO"
	.sectionflags	@""
	.align	4


	//----- nvinfo : EIATTR_CUDA_API_VERSION
	.align		4
        /*0000*/ 	.byte	0x04, 0x37
        /*0002*/ 	.short	(.L_7033 - .L_7032)
.L_7032:
        /*0004*/ 	.word	0x00000082


	//----- nvinfo : EIATTR_KPARAM_INFO
	.align		4
.L_7033:
        /*0008*/ 	.byte	0x04, 0x17
        /*000a*/ 	.short	(.L_7035 - .L_7034)
.L_7034:
        /*000c*/ 	.word	0x00000000
        /*0010*/ 	.short	0x0015
        /*0012*/ 	.short	0x0088
        /*0014*/ 	.byte	0x00, 0xf0, 0x11, 0x00


	//----- nvinfo : EIATTR_KPARAM_INFO
	.align		4
.L_7035:
        /*0018*/ 	.byte	0x04, 0x17
        /*001a*/ 	.short	(.L_7037 - .L_7036)
.L_7036:
        /*001c*/ 	.word	0x00000000
        /*0020*/ 	.short	0x0014
        /*0022*/ 	.short	0x0084
        /*0024*/ 	.byte	0x00, 0xf0, 0x11, 0x00


	//----- nvinfo : EIATTR_KPARAM_INFO
	.align		4
.L_7037:
        /*0028*/ 	.byte	0x04, 0x17
        /*002a*/ 	.short	(.L_7039 - .L_7038)
.L_7038:
        /*002c*/ 	.word	0x00000000
        /*0030*/ 	.short	0x0013
        /*0032*/ 	.short	0x0080
        /*0034*/ 	.byte	0x00, 0xf0, 0x11, 0x00


	//----- nvinfo : EIATTR_KPARAM_INFO
	.align		4
.L_7039:
        /*0038*/ 	.byte	0x04, 0x17
        /*003a*/ 	.short	(.L_7041 - .L_7040)
.L_7040:
        /*003c*/ 	.word	0x00000000
        /*0040*/ 	.short	0x0012
        /*0042*/ 	.short	0x007c
        /*0044*/ 	.byte	0x00, 0xf0, 0x11, 0x00


	//----- nvinfo : EIATTR_KPARAM_INFO
	.align		4
.L_7041:
        /*0048*/ 	.byte	0x04, 0x17
        /*004a*/ 	.short	(.L_7043 - .L_7042)
.L_7042:
        /*004c*/ 	.word	0x00000000
        /*0050*/ 	.short	0x0011
        /*0052*/ 	.short	0x0078
        /*0054*/ 	.byte	0x00, 0xf0, 0x11, 0x00


	//----- nvinfo : EIATTR_KPARAM_INFO
	.align		4
.L_7043:
        /*0058*/ 	.byte	0x04, 0x17
        /*005a*/ 	.short	(.L_7045 - .L_7044)
.L_7044:
        /*005c*/ 	.word	0x00000000
        /*0060*/ 	.short	0x0010
        /*0062*/ 	.short	0x0070
        /*0064*/ 	.byte	0x00, 0xf5, 0x21, 0x00


	//----- nvinfo : EIATTR_KPARAM_INFO
	.align		4
.L_7045:
        /*0068*/ 	.byte	0x04, 0x17
        /*006a*/ 	.short	(.L_7047 - .L_7046)
.L_7046:
        /*006c*/ 	.word	0x00000000
        /*0070*/ 	.short	0x000f
        /*0072*/ 	.short	0x0068
        /*0074*/ 	.byte	0x00, 0xf5, 0x21, 0x00


	//----- nvinfo : EIATTR_KPARAM_INFO
	.align		4
.L_7047:
        /*0078*/ 	.byte	0x04, 0x17
        /*007a*/ 	.short	(.L_7049 - .L_7048)
.L_7048:
        /*007c*/ 	.word	0x00000000
        /*0080*/ 	.short	0x000e
        /*0082*/ 	.short	0x0060
        /*0084*/ 	.byte	0x00, 0xf0, 0x11, 0x00


	//----- nvinfo : EIATTR_KPARAM_INFO
	.align		4
.L_7049:
        /*0088*/ 	.byte	0x04, 0x17
        /*008a*/ 	.short	(.L_7051 - .L_7050)
.L_7050:
        /*008c*/ 	.word	0x00000000
        /*0090*/ 	.short	0x000d
        /*0092*/ 	.short	0x005c
        /*0094*/ 	.byte	0x00, 0xf0, 0x11, 0x00


	//----- nvinfo : EIATTR_KPARAM_INFO
	.align		4
.L_7051:
        /*0098*/ 	.byte	0x04, 0x17
        /*009a*/ 	.short	(.L_7053 - .L_7052)
.L_7052:
        /*009c*/ 	.word	0x00000000
        /*00a0*/ 	.short	0x000c
        /*00a2*/ 	.short	0x0058
        /*00a4*/ 	.byte	0x00, 0xf0, 0x11, 0x00


	//----- nvinfo : EIATTR_KPARAM_INFO
	.align		4
.L_7053:
        /*00a8*/ 	.byte	0x04, 0x17
        /*00aa*/ 	.short	(.L_7055 - .L_7054)
.L_7054:
        /*00ac*/ 	.word	0x00000000
        /*00b0*/ 	.short	0x000b
        /*00b2*/ 	.short	0x0050
        /*00b4*/ 	.byte	0x00, 0xf5, 0x21, 0x00


	//----- nvinfo : EIATTR_KPARAM_INFO
	.align		4
.L_7055:
        /*00b8*/ 	.byte	0x04, 0x17
        /*00ba*/ 	.short	(.L_7057 - .L_7056)
.L_7056:
        /*00bc*/ 	.word	0x00000000
        /*00c0*/ 	.short	0x000a
        /*00c2*/ 	.short	0x0048
        /*00c4*/ 	.byte	0x00, 0xf0, 0x11, 0x00


	//----- nvinfo : EIATTR_KPARAM_INFO
	.align		4
.L_7057:
        /*00c8*/ 	.byte	0x04, 0x17
        /*00ca*/ 	.short	(.L_7059 - .L_7058)
.L_7058:
        /*00cc*/ 	.word	0x00000000
        /*00d0*/ 	.short	0x0009
        /*00d2*/ 	.short	0x0040
        /*00d4*/ 	.byte	0x00, 0xf5, 0x21, 0x00


	//----- nvinfo : EIATTR_KPARAM_INFO
	.align		4
.L_7059:
        /*00d8*/ 	.byte	0x04, 0x17
        /*00da*/ 	.short	(.L_7061 - .L_7060)
.L_7060:
        /*00dc*/ 	.word	0x00000000
        /*00e0*/ 	.short	0x0008
        /*00e2*/ 	.short	0x0038
        /*00e4*/ 	.byte	0x00, 0xf5, 0x21, 0x00


	//----- nvinfo : EIATTR_KPARAM_INFO
	.align		4
.L_7061:
        /*00e8*/ 	.byte	0x04, 0x17
        /*00ea*/ 	.short	(.L_7063 - .L_7062)
.L_7062:
        /*00ec*/ 	.word	0x00000000
        /*00f0*/ 	.short	0x0007
        /*00f2*/ 	.short	0x0034
        /*00f4*/ 	.byte	0x00, 0xf0, 0x11, 0x00


	//----- nvinfo : EIATTR_KPARAM_INFO
	.align		4
.L_7063:
        /*00f8*/ 	.byte	0x04, 0x17
        /*00fa*/ 	.short	(.L_7065 - .L_7064)
.L_7064:
        /*00fc*/ 	.word	0x00000000
        /*0100*/ 	.short	0x0006
        /*0102*/ 	.short	0x0030
        /*0104*/ 	.byte	0x00, 0xf0, 0x11, 0x00


	//----- nvinfo : EIATTR_KPARAM_INFO
	.align		4
.L_7065:
        /*0108*/ 	.byte	0x04, 0x17
        /*010a*/ 	.short	(.L_7067 - .L_7066)
.L_7066:
        /*010c*/ 	.word	0x00000000
        /*0110*/ 	.short	0x0005
        /*0112*/ 	.short	0x0028
        /*0114*/ 	.byte	0x00, 0xf5, 0x21, 0x00


	//----- nvinfo : EIATTR_KPARAM_INFO
	.align		4
.L_7067:
        /*0118*/ 	.byte	0x04, 0x17
        /*011a*/ 	.short	(.L_7069 - .L_7068)
.L_7068:
        /*011c*/ 	.word	0x00000000
        /*0120*/ 	.short	0x0004
        /*0122*/ 	.short	0x0020
        /*0124*/ 	.byte	0x00, 0xf5, 0x21, 0x00


	//----- nvinfo : EIATTR_KPARAM_INFO
	.align		4
.L_7069:
        /*0128*/ 	.byte	0x04, 0x17
        /*012a*/ 	.short	(.L_7071 - .L_7070)
.L_7070:
        /*012c*/ 	.word	0x00000000
        /*0130*/ 	.short	0x0003
        /*0132*/ 	.short	0x0018
        /*0134*/ 	.byte	0x00, 0xf5, 0x21, 0x00


	//----- nvinfo : EIATTR_KPARAM_INFO
	.align		4
.L_7071:
        /*0138*/ 	.byte	0x04, 0x17
        /*013a*/ 	.short	(.L_7073 - .L_7072)
.L_7072:
        /*013c*/ 	.word	0x00000000
        /*0140*/ 	.short	0x0002
        /*0142*/ 	.short	0x0010
        /*0144*/ 	.byte	0x00, 0xf5, 0x21, 0x00


	//----- nvinfo : EIATTR_KPARAM_INFO
	.align		4
.L_7073:
        /*0148*/ 	.byte	0x04, 0x17
        /*014a*/ 	.short	(.L_7075 - .L_7074)
.L_7074:
        /*014c*/ 	.word	0x00000000
        /*0150*/ 	.short	0x0001
        /*0152*/ 	.short	0x0008
        /*0154*/ 	.byte	0x00, 0xf5, 0x21, 0x00


	//----- nvinfo : EIATTR_KPARAM_INFO
	.align		4
.L_7075:
        /*0158*/ 	.byte	0x04, 0x17
        /*015a*/ 	.short	(.L_7077 - .L_7076)
.L_7076:
        /*015c*/ 	.word	0x00000000
        /*0160*/ 	.short	0x0000
        /*0162*/ 	.short	0x0000
        /*0164*/ 	.byte	0x00, 0xf5, 0x21, 0x00


	//----- nvinfo : EIATTR_SPARSE_MMA_MASK
	.align		4
.L_7077:
        /*0168*/ 	.byte	0x03, 0x50
        /*016a*/ 	.short	0x0000


	//----- nvinfo : EIATTR_MAXREG_COUNT
	.align		4
        /*016c*/ 	.byte	0x03, 0x1b
        /*016e*/ 	.short	0x00ff


	//----- nvinfo : EIATTR_NUM_BARRIERS
	.align		4
        /*0170*/ 	.byte	0x02, 0x4c
        /*0172*/ 	.byte	0x01
	.zero		1


	//----- nvinfo : EIATTR_EXTERNS
	.align		4
        /*0174*/ 	.byte	0x04, 0x0f
        /*0176*/ 	.short	(.L_7079 - .L_7078)


	//   ....[0]....
	.align		4
.L_7078:
        /*0178*/ 	.word	index@(__assertfail)


	//----- nvinfo : EIATTR_MERCURY_ISA_VERSION
	.align		4
.L_7079:
        /*017c*/ 	.byte	0x03, 0x5f
        /*017e*/ 	.short	0x0101


	//----- nvinfo : EIATTR_COOP_GROUP_MASK_REGIDS
	.align		4
        /*0180*/ 	.byte	0x04, 0x29
        /*0182*/ 	.short	(.L_7081 - .L_7080)


	//   ....[0]....
.L_7080:
        /*0184*/ 	.word	0xffffffff


	//   ....[1]....
        /*0188*/ 	.word	0xffffffff


	//   ....[2]....
        /*018c*/ 	.word	0xffffffff


	//   ....[3]....
        /*0190*/ 	.word	0xffffffff


	//   ....[4]....
        /*0194*/ 	.word	0xffffffff


	//   ....[5]....
        /*0198*/ 	.word	0xffffffff


	//   ....[6]....
        /*019c*/ 	.word	0xffffffff


	//   ....[7]....
        /*01a0*/ 	.word	0xffffffff


	//   ....[8]....
        /*01a4*/ 	.word	0xffffffff


	//   ....[9]....
        /*01a8*/ 	.word	0xffffffff


	//   ....[10]....
        /*01ac*/ 	.word	0xffffffff


	//   ....[11]....
        /*01b0*/ 	.word	0xffffffff


	//   ....[12]....
        /*01b4*/ 	.word	0xffffffff


	//   ....[13]....
        /*01b8*/ 	.word	0xffffffff


	//   ....[14]....
        /*01bc*/ 	.word	0xffffffff


	//   ....[15]....
        /*01c0*/ 	.word	0xffffffff


	//   ....[16]....
        /*01c4*/ 	.word	0xffffffff


	//   ....[17]....
        /*01c8*/ 	.word	0xffffffff


	//   ....[18]....
        /*01cc*/ 	.word	0xffffffff


	//   ....[19]....
        /*01d0*/ 	.word	0xffffffff


	//   ....[20]....
        /*01d4*/ 	.word	0xffffffff


	//   ....[21]....
        /*01d8*/ 	.word	0xffffffff


	//   ....[22]....
        /*01dc*/ 	.word	0xffffffff


	//   ....[23]....
        /*01e0*/ 	.word	0xffffffff


	//   ....[24]....
        /*01e4*/ 	.word	0xffffffff


	//   ....[25]....
        /*01e8*/ 	.word	0xffffffff


	//   ....[26]....
        /*01ec*/ 	.word	0xffffffff


	//   ....[27]....
        /*01f0*/ 	.word	0xffffffff


	//   ....[28]....
        /*01f4*/ 	.word	0xffffffff


	//   ....[29]....
        /*01f8*/ 	.word	0xffffffff


	//   ....[30]....
        /*01fc*/ 	.word	0xffffffff


	//   ....[31]....
        /*0200*/ 	.word	0xffffffff


	//   ....[32]....
        /*0204*/ 	.word	0xffffffff


	//   ....[33]....
        /*0208*/ 	.word	0xffffffff


	//   ....[34]....
        /*020c*/ 	.word	0xffffffff


	//   ....[35]....
        /*0210*/ 	.word	0xffffffff


	//   ....[36]....
        /*0214*/ 	.word	0xffffffff


	//   ....[37]....
        /*0218*/ 	.word	0xffffffff


	//   ....[38]....
        /*021c*/ 	.word	0xffffffff


	//   ....[39]....
        /*0220*/ 	.word	0xffffffff


	//   ....[40]....
        /*0224*/ 	.word	0xffffffff


	//   ....[41]....
        /*0228*/ 	.word	0xffffffff


	//   ....[42]....
        /*022c*/ 	.word	0xffffffff


	//   ....[43]....
        /*0230*/ 	.word	0xffffffff


	//   ....[44]....
        /*0234*/ 	.word	0xffffffff


	//   ....[45]....
        /*0238*/ 	.word	0xffffffff


	//   ....[46]....
        /*023c*/ 	.word	0xffffffff


	//   ....[47]....
        /*0240*/ 	.word	0xffffffff


	//   ....[48]....
        /*0244*/ 	.word	0x0500000f


	//   ....[49]....
        /*0248*/ 	.word	0x0500000f


	//   ....[50]....
        /*024c*/ 	.word	0x0500000f


	//   ....[51]....
        /*0250*/ 	.word	0x0500000f


	//   ....[52]....
        /*0254*/ 	.word	0x0500000f


	//   ....[53]....
        /*0258*/ 	.word	0x0500000f


	//   ....[54]....
        /*025c*/ 	.word	0x0500000f


	//   ....[55]....
        /*0260*/ 	.word	0x0500000f


	//   ....[56]....
        /*0264*/ 	.word	0x0500000f


	//   ....[57]....
        /*0268*/ 	.word	0x0500000f


	//   ....[58]....
        /*026c*/ 	.word	0x0500000f


	//   ....[59]....
        /*0270*/ 	.word	0x0500000f


	//   ....[60]....
        /*0274*/ 	.word	0x0500000f


	//   ....[61]....
        /*0278*/ 	.word	0x0500000f


	//   ....[62]....
        /*027c*/ 	.word	0x0500000f


	//   ....[63]....
        /*0280*/ 	.word	0x0500000f


	//   ....[64]....
        /*0284*/ 	.word	0x0500000f


	//   ....[65]....
        /*0288*/ 	.word	0x0500000f


	//   ....[66]....
        /*028c*/ 	.word	0x0500000f


	//   ....[67]....
        /*0290*/ 	.word	0x0500000f


	//   ....[68]....
        /*0294*/ 	.word	0x0500000f


	//   ....[69]....
        /*0298*/ 	.word	0x0500000f


	//   ....[70]....
        /*029c*/ 	.word	0x0500000f


	//   ....[71]....
        /*02a0*/ 	.word	0x0500000f


	//   ....[72]....
        /*02a4*/ 	.word	0x0500000f


	//   ....[73]....
        /*02a8*/ 	.word	0x0500000f


	//   ....[74]....
        /*02ac*/ 	.word	0x0500000f


	//   ....[75]....
        /*02b0*/ 	.word	0x0500000f


	//   ....[76]....
        /*02b4*/ 	.word	0x0500000f


	//   ....[77]....
        /*02b8*/ 	.word	0x0500000f


	//   ....[78]....
        /*02bc*/ 	.word	0x0500000f


	//   ....[79]....
        /*02c0*/ 	.word	0x0500000f


	//   ....[80]....
        /*02c4*/ 	.word	0x0500000f


	//   ....[81]....
        /*02c8*/ 	.word	0x0500000f


	//   ....[82]....
        /*02cc*/ 	.word	0x0500000f


	//   ....[83]....
        /*02d0*/ 	.word	0x0500000f


	//   ....[84]....
        /*02d4*/ 	.word	0x0500000f


	//   ....[85]....
        /*02d8*/ 	.word	0x0500000f


	//   ....[86]....
        /*02dc*/ 	.word	0x0500000f


	//   ....[87]....
        /*02e0*/ 	.word	0x0500000f


	//   ....[88]....
        /*02e4*/ 	.word	0x0500000f


	//   ....[89]....
        /*02e8*/ 	.word	0x0500000f


	//   ....[90]....
        /*02ec*/ 	.word	0x0500000f


	//   ....[91]....
        /*02f0*/ 	.word	0x0500000f


	//   ....[92]....
        /*02f4*/ 	.word	0x0500000f


	//   ....[93]....
        /*02f8*/ 	.word	0x0500000f


	//   ....[94]....
        /*02fc*/ 	.word	0x0500000f


	//   ....[95]....
        /*0300*/ 	.word	0x0500000f


	//   ....[96]....
        /*0304*/ 	.word	0x0500000f


	//   ....[97]....
        /*0308*/ 	.word	0x0500000f


	//   ....[98]....
        /*030c*/ 	.word	0x0500000f


	//   ....[99]....
        /*0310*/ 	.word	0x0500000f


	//   ....[100]....
        /*0314*/ 	.word	0x0500000f


	//   ....[101]....
        /*0318*/ 	.word	0x0500000f


	//   ....[102]....
        /*031c*/ 	.word	0x0500000f


	//   ....[103]....
        /*0320*/ 	.word	0x0500000f


	//   ....[104]....
        /*0324*/ 	.word	0x0500000f


	//   ....[105]....
        /*0328*/ 	.word	0x0500000f


	//   ....[106]....
        /*032c*/ 	.word	0x0500000f


	//   ....[107]....
        /*0330*/ 	.word	0x0500000f


	//   ....[108]....
        /*0334*/ 	.word	0x0500000f


	//   ....[109]....
        /*0338*/ 	.word	0x0500000f


	//   ....[110]....
        /*033c*/ 	.word	0x0500000f


	//   ....[111]....
        /*0340*/ 	.word	0x0500000f


	//   ....[112]....
        /*0344*/ 	.word	0x0500000f


	//   ....[113]....
        /*0348*/ 	.word	0x0500000f


	//   ....[114]....
        /*034c*/ 	.word	0x0500000f


	//   ....[115]....
        /*0350*/ 	.word	0x0500000f


	//   ....[116]....
        /*0354*/ 	.word	0x0500000f


	//----- nvinfo : EIATTR_COOP_GROUP_INSTR_OFFSETS
	.align		4
.L_7081:
        /*0358*/ 	.byte	0x04, 0x28
        /*035a*/ 	.short	(.L_7083 - .L_7082)


	//   ....[0]....
.L_7082:
        /*035c*/ 	.word	0x00000b80


	//   ....[1]....
        /*0360*/ 	.word	0x00000ba0


	//   ....[2]....
        /*0364*/ 	.word	0x00000bc0


	//   ....[3]....
        /*0368*/ 	.word	0x00000be0


	//   ....[4]....
        /*036c*/ 	.word	0x00000c00


	//   ....[5]....
        /*0370*/ 	.word	0x00000d10


	//   ....[6]....
        /*0374*/ 	.word	0x00000d30


	//   ....[7]....
        /*0378*/ 	.word	0x00000d50


	//   ....[8]....
        /*037c*/ 	.word	0x00001b90


	//   ....[9]....
        /*0380*/ 	.word	0x00001bc0


	//   ....[10]....
        /*0384*/ 	.word	0x00001be0


	//   ....[11]....
        /*0388*/ 	.word	0x00001c00


	//   ....[12]....
        /*038c*/ 	.word	0x00001c20


	//   ....[13]....
        /*0390*/ 	.word	0x00001c70


	//   ....[14]....
        /*0394*/ 	.word	0x00001c90


	//   ....[15]....
        /*0398*/ 	.word	0x00001cb0


	//   ....[16]....
        /*039c*/ 	.word	0x00002c80


	//   ....[17]....
        /*03a0*/ 	.word	0x00002cc0


	//   ....[18]....
        /*03a4*/ 	.word	0x00002d00


	//   ....[19]....
        /*03a8*/ 	.word	0x00002d40


	//   ....[20]....
        /*03ac*/ 	.word	0x00002d80


	//   ....[21]....
        /*03b0*/ 	.word	0x00002dc0


	//   ....[22]....
        /*03b4*/ 	.word	0x00002e10


	//   ....[23]....
        /*03b8*/ 	.word	0x00002e60


	//   ....[24]....
        /*03bc*/ 	.word	0x00002ea0


	//   ....[25]....
        /*03c0*/ 	.word	0x00002ee0


	//   ....[26]....
        /*03c4*/ 	.word	0x00002f20


	//   ....[27]....
        /*03c8*/ 	.word	0x00002f60


	//   ....[28]....
        /*03cc*/ 	.word	0x00002fa0


	//   ....[29]....
        /*03d0*/ 	.word	0x00002fe0


	//   ....[30]....
        /*03d4*/ 	.word	0x00003010


	//   ....[31]....
        /*03d8*/ 	.word	0x00003050


	//   ....[32]....
        /*03dc*/ 	.word	0x00003080


	//   ....[33]....
        /*03e0*/ 	.word	0x000030c0


	//   ....[34]....
        /*03e4*/ 	.word	0x00003100


	//   ....[35]....
        /*03e8*/ 	.word	0x00003140


	//   ....[36]....
        /*03ec*/ 	.word	0x000031b0


	//   ....[37]....
        /*03f0*/ 	.word	0x000031e0


	//   ....[38]....
        /*03f4*/ 	.word	0x00003200


	//   ....[39]....
        /*03f8*/ 	.word	0x00003220


	//   ....[40]....
        /*03fc*/ 	.word	0x00003240


	//   ....[41]....
        /*0400*/ 	.word	0x00003260


	//   ....[42]....
        /*0404*/ 	.word	0x00003270


	//   ....[43]....
        /*0408*/ 	.word	0x00003290


	//   ....[44]....
        /*040c*/ 	.word	0x000032c0


	//   ....[45]....
        /*0410*/ 	.word	0x000032e0


	//   ....[46]....
        /*0414*/ 	.word	0x00003300


	//   ....[47]....
        /*0418*/ 	.word	0x00003320


	//   ....[48]....
        /*041c*/ 	.word	0x00004920


	//   ....[49]....
        /*0420*/ 	.word	0x00004980


	//   ....[50]....
        /*0424*/ 	.word	0x000049e0


	//   ....[51]....
        /*0428*/ 	.word	0x00004a40


	//   ....[52]....
        /*042c*/ 	.word	0x00004aa0


	//   ....[53]....
        /*0430*/ 	.word	0x00004b20


	//   ....[54]....
        /*0434*/ 	.word	0x00004b80


	//   ....[55]....
        /*0438*/ 	.word	0x00004be0


	//   ....[56]....
        /*043c*/ 	.word	0x00004c60


	//   ....[57]....
        /*0440*/ 	.word	0x00004cc0


	//   ....[58]....
        /*0444*/ 	.word	0x00004d40


	//   ....[59]....
        /*0448*/ 	.word	0x00004da0


	//   ....[60]....
        /*044c*/ 	.word	0x00004e20


	//   ....[61]....
        /*0450*/ 	.word	0x00004e80


	//   ....[62]....
        /*0454*/ 	.word	0x00004f00


	//   ....[63]....
        /*0458*/ 	.word	0x00004f60


	//   ....[64]....
        /*045c*/ 	.word	0x00004fe0


	//   ....[65]....
        /*0460*/ 	.word	0x00005040


	//   ....[66]....
        /*0464*/ 	.word	0x000050c0


	//   ....[67]....
        /*0468*/ 	.word	0x00005120


	//   ....[68]....
        /*046c*/ 	.word	0x000051a0


	//   ....[69]....
        /*0470*/ 	.word	0x00005200


	//   ....[70]....
        /*0474*/ 	.word	0x00005280


	//   ....[71]....
        /*0478*/ 	.word	0x000052e0


	//   ....[72]....
        /*047c*/ 	.word	0x00005360


	//   ....[73]....
        /*0480*/ 	.word	0x000053c0


	//   ....[74]....
        /*0484*/ 	.word	0x00005440


	//   ....[75]....
        /*0488*/ 	.word	0x000054a0


	//   ....[76]....
        /*048c*/ 	.word	0x00005520


	//   ....[77]....
        /*0490*/ 	.word	0x00005580


	//   ....[78]....
        /*0494*/ 	.word	0x00005600


	//   ....[79]....
        /*0498*/ 	.word	0x00005660


	//   ....[80]....
        /*049c*/ 	.word	0x000056e0


	//   ....[81]....
        /*04a0*/ 	.word	0x00005740


	//   ....[82]....
        /*04a4*/ 	.word	0x000057c0


	//   ....[83]....
        /*04a8*/ 	.word	0x00005820


	//   ....[84]....
        /*04ac*/ 	.word	0x000058a0


	//   ....[85]....
        /*04b0*/ 	.word	0x00005900


	//   ....[86]....
        /*04b4*/ 	.word	0x00005980


	//   ....[87]....
        /*04b8*/ 	.word	0x000059e0


	//   ....[88]....
        /*04bc*/ 	.word	0x00005a60


	//   ....[89]....
        /*04c0*/ 	.word	0x00005ac0


	//   ....[90]....
        /*04c4*/ 	.word	0x00005b40


	//   ....[91]....
        /*04c8*/ 	.word	0x00005ba0


	//   ....[92]....
        /*04cc*/ 	.word	0x00005c20


	//   ....[93]....
        /*04d0*/ 	.word	0x00005c80


	//   ....[94]....
        /*04d4*/ 	.word	0x00005cf0


	//   ....[95]....
        /*04d8*/ 	.word	0x00005d50


	//   ....[96]....
        /*04dc*/ 	.word	0x00005dc0


	//   ....[97]....
        /*04e0*/ 	.word	0x00005e20


	//   ....[98]....
        /*04e4*/ 	.word	0x00005ea0


	//   ....[99]....
        /*04e8*/ 	.word	0x00005f00


	//   ....[100]....
        /*04ec*/ 	.word	0x00005f80


	//   ....[101]....
        /*04f0*/ 	.word	0x00005fe0


	//   ....[102]....
        /*04f4*/ 	.word	0x00006060


	//   ....[103]....
        /*04f8*/ 	.word	0x000060c0


	//   ....[104]....
        /*04fc*/ 	.word	0x00006150


	//   ....[105]....
        /*0500*/ 	.word	0x000061b0


	//   ....[106]....
        /*0504*/ 	.word	0x00006230


	//   ....[107]....
        /*0508*/ 	.word	0x00006290


	//   ....[108]....
        /*050c*/ 	.word	0x00006310


	//   ....[109]....
        /*0510*/ 	.word	0x00006370


	//   ....[110]....
        /*0514*/ 	.word	0x000063f0


	//   ....[111]....
        /*0518*/ 	.word	0x00006450


	//   ....[112]....
        /*051c*/ 	.word	0x000064d0


	//   ....[113]....
        /*0520*/ 	.word	0x00006530


	//   ....[114]....
        /*0524*/ 	.word	0x00006590


	//   ....[115]....
        /*0528*/ 	.word	0x000065f0


	//   ....[116]....
        /*052c*/ 	.word	0x00006660


	//----- nvinfo : EIATTR_VRC_CTA_INIT_COUNT
	.align		4
.L_7083:
        /*0530*/ 	.byte	0x02, 0x4a
	.zero		1
	.zero		1


	//----- nvinfo : EIATTR_SYSCALL_OFFSETS
	.align		4
        /*0534*/ 	.byte	0x04, 0x46
        /*0536*/ 	.short	(.L_7085 - .L_7084)


	//   ....[0]....
.L_7084:
        /*0538*/ 	.word	0x00002b90


	//   ....[1]....
        /*053c*/ 	.word	0x000048c0


	//----- nvinfo : EIATTR_EXIT_INSTR_OFFSETS
	.align		4
.L_7085:
        /*0540*/ 	.byte	0x04, 0x1c
        /*0542*/ 	.short	(.L_7087 - .L_7086)


	//   ....[0]....
.L_7086:
        /*0544*/ 	.word	0x000000b0


	//   ....[1]....
        /*0548*/ 	.word	0x000042f0


	//   ....[2]....
        /*054c*/ 	.word	0x00004330


	//   ....[3]....
        /*0550*/ 	.word	0x000047c0


	//   ....[4]....
        /*0554*/ 	.word	0x000048d0


	//----- nvinfo : EIATTR_CRS_STACK_SIZE
	.align		4
.L_7087:
        /*0558*/ 	.byte	0x04, 0x1e
        /*055a*/ 	.short	(.L_7089 - .L_7088)
.L_7088:
        /*055c*/ 	.word	0x00000000


	//----- nvinfo : EIATTR_CBANK_PARAM_SIZE
	.align		4
.L_7089:
        /*0560*/ 	.byte	0x03, 0x19
        /*0562*/ 	.short	0x008c


	//----- nvinfo : EIATTR_PARAM_CBANK
	.align		4
        /*0564*/ 	.byte	0x04, 0x0a
        /*0566*/ 	.short	(.L_7091 - .L_7090)
	.align		4
.L_7090:
        /*0568*/ 	.word	index@(.nv.constant0._ZN4vllm25paged_attention_v2_kernelIthLi256ELi32ELi128ELNS_18Fp8KVCacheDataTypeE2ELb1ELi512EEEvPfS2_PT_PKS3_PKT0_S9_ifPKiSB_iPKfiiiSD_SD_iiiii)
        /*056c*/ 	.short	0x0380
        /*056e*/ 	.short	0x008c


	//----- nvinfo : EIATTR_SW_WAR
	.align		4
.L_7091:
        /*0570*/ 	.byte	0x04, 0x36
        /*0572*/ 	.short	(.L_7093 - .L_7092)
.L_7092:
        /*0574*/ 	.word	0x00000008
.L_7093:


//--------------------- .nv.info._ZN4vllm25paged_attention_v2_kernelIthLi192ELi32ELi128ELNS_18Fp8KVCacheDataTypeE2ELb1ELi512EEEvPfS2_PT_PKS3_PKT0_S9_ifPKiSB_iPKfiiiSD_SD_iiiii --------------------------
	.section	.nv.info._ZN4vllm25paged_attention_v2_kernelIthLi192ELi32ELi128ELNS_18Fp8KVCacheDataTypeE2ELb1ELi512EEEvPfS2_PT_PKS3_PKT0_S9_ifPKiSB_iPKfiiiSD_SD_iiiii,"",@"SHT_CUDA_INFO"
	.sectionflags	@""
	.align	4


	//----- nvinfo : EIATTR_CUDA_API_VERSION
	.align		4
        /*0000*/ 	.byte	0x04, 0x37
        /*0002*/ 	.short	(.L_7095 - .L_7094)
.L_7094:
        /*0004*/ 	.word	0x00000082


	//----- nvinfo : EIATTR_KPARAM_INFO
	.align		4
.L_7095:
        /*0008*/ 	.byte	0x04, 0x17
        /*000a*/ 	.short	(.L_7097 - .L_7096)
.L_7096:
        /*000c*/ 	.word	0x00000000
        /*0010*/ 	.short	0x0015
        /*0012*/ 	.short	0x0088
        /*0014*/ 	.byte	0x00, 0xf0, 0x11, 0x00


	//----- nvinfo : EIATTR_KPARAM_INFO
	.align		4
.L_7097:
        /*0018*/ 	.byte	0x04, 0x17
        /*001a*/ 	.short	(.L_7099 - .L_7098)
.L_7098:
        /*001c*/ 	.word	0x00000000
        /*0020*/ 	.short	0x0014
        /*0022*/ 	.short	0x0084
        /*0024*/ 	.byte	0x00, 0xf0, 0x11, 0x00


	//----- nvinfo : EIATTR_KPARAM_INFO
	.align		4
.L_7099:
        /*0028*/ 	.byte	0x04, 0x17
        /*002a*/ 	.short	(.L_7101 - .L_7100)
.L_7100:
        /*002c*/ 	.word	0x00000000
        /*0030*/ 	.short	0x0013
        /*0032*/ 	.short	0x0080
        /*0034*/ 	.byte	0x00, 0xf0, 0x11, 0x00


	//----- nvinfo : EIATTR_KPARAM_INFO
	.align		4
.L_7101:
        /*0038*/ 	.byte	0x04, 0x17
        /*003a*/ 	.short	(.L_7103 - .L_7102)
.L_7102:
        /*003c*/ 	.word	0x00000000
        /*0040*/ 	.short	0x0012
        /*0042*/ 	.short	0x007c
        /*0044*/ 	.byte	0x00, 0xf0, 0x11, 0x00


	//----- nvinfo : EIATTR_KPARAM_INFO
	.align		4
.L_7103:
        /*0048*/ 	.byte	0x04, 0x17
        /*004a*/ 	.short	(.L_7105 - .L_7104)
.L_7104:
        /*004c*/ 	.word	0x00000000
        /*0050*/ 	.short	0x0011
        /*0052*/ 	.short	0x0078
        /*0054*/ 	.byte	0x00, 0xf0, 0x11, 0x00


	//----- nvinfo : EIATTR_KPARAM_INFO
	.align		4
.L_7105:
        /*0058*/ 	.byte	0x04, 0x17
        /*005a*/ 	.short	(.L_7107 - .L_7106)
.L_7106:
        /*005c*/ 	.word	0x00000000
        /*0060*/ 	.short	0x0010
        /*0062*/ 	.short	0x0070
        /*0064*/ 	.byte	0x00, 0xf5, 0x21, 0x00


	//----- nvinfo : EIATTR_KPARAM_INFO
	.align		4
.L_7107:
        /*0068*/ 	.byte	0x04, 0x17
        /*006a*/ 	.short	(.L_7109 - .L_7108)
.L_7108:
        /*006c*/ 	.word	0x00000000
        /*0070*/ 	.short	0x000f
        /*0072*/ 	.short	0x0068
        /*0074*/ 	.byte	0x00, 0xf5, 0x21, 0x00


	//----- nvinfo : EIATTR_KPARAM_INFO
	.align		4
.L_7109:
        /*0078*/ 	.byte	0x04, 0x17
        /*007a*/ 	.short	(.L_7111 - .L_7110)
.L_7110:
        /*007c*/ 	.word	0x00000000
        /*0080*/ 	.short	0x000e
        /*0082*/ 	.short	0x0060
        /*0084*/ 	.byte	0x00, 0xf0, 0x11, 0x00


	//----- nvinfo : EIATTR_KPARAM_INFO
	.align		4
.L_7111:
        /*0088*/ 	.byte	0x04, 0x17
        /*008a*/ 	.short	(.L_7113 - .L_7112)
.L_7112:
        /*008c*/ 	.word	0x00000000
        /*0090*/ 	.short	0x000d
        /*0092*/ 	.short	0x005c
        /*0094*/ 	.byte	0x00, 0xf0, 0x11, 0x00


	//----- nvinfo : EIATTR_KPARAM_INFO
	.align		4
.L_7113:
        /*0098*/ 	.byte	0x04, 0x17
        /*009a*/ 	.short	(.L_7115 - .L_7114)
.L_7114:
        /*009c*/ 	.word	0x00000000
        /*00a0*/ 	.short	0x000c
        /*00a2*/ 	.short	0x0058
        /*00a4*/ 	.byte	0x00, 0xf0, 0x11, 0x00


	//----- nvinfo : EIATTR_KPARAM_INFO
	.align		4
.L_7115:
        /*00a8*/ 	.byte	0x04, 0x17
        /*00aa*/ 	.short	(.L_7117 - .L_7116)
.L_7116:
        /*00ac*/ 	.word	0x00000000
        /*00b0*/ 	.short	0x000b
        /*00b2*/ 	.short	0x0050
        /*00b4*/ 	.byte	0x00, 0xf5, 0x21, 0x00


	//----- nvinfo : EIATTR_KPARAM_INFO
	.align		4
.L_7117:
        /*00b8*/ 	.byte	0x04, 0x17
        /*00ba*/ 	.short	(.L_7119 - .L_7118)
.L_7118:
        /*00bc*/ 	.word	0x00000000
        /*00c0*/ 	.short	0x000a
        /*00c2*/ 	.short	0x0048
        /*00c4*/ 	.byte	0x00, 0xf0, 0x11, 0x00


	//----- nvinfo : EIATTR_KPARAM_INFO
	.align		4
.L_7119:
        /*00c8*/ 	.byte	0x04, 0x17
        /*00ca*/ 	.short	(.L_7121 - .L_7120)
.L_7120:
        /*00cc*/ 	.word	0x00000000
        /*00d0*/ 	.short	0x0009
        /*00d2*/ 	.short	0x0040
        /*00d4*/ 	.byte	0x00, 0xf5, 0x21, 0x00


	//----- nvinfo : EIATTR_KPARAM_INFO
	.align		4
.L_7121:
        /*00d8*/ 	.byte	0x04, 0x17
        /*00da*/ 	.short	(.L_7123 - .L_7122)
.L_7122:
        /*00dc*/ 	.word	0x00000000
        /*00e0*/ 	.short	0x0008
        /*00e2*/ 	.short	0x0038
        /*00e4*/ 	.byte	0x00, 0xf5, 0x21, 0x00


	//----- nvinfo : EIATTR_KPARAM_INFO
	.align		4
.L_7123:
        /*00e8*/ 	.byte	0x04, 0x17
        /*00ea*/ 	.short	(.L_7125 - .L_7124)
.L_7124:
        /*00ec*/ 	.word	0x00000000
        /*00f0*/ 	.short	0x0007
        /*00f2*/ 	.short	0x0034
        /*00f4*/ 	.byte	0x00, 0xf0, 0x11, 0x00


	//----- nvinfo : EIATTR_KPARAM_INFO
	.align		4
.L_7125:
        /*00f8*/ 	.byte	0x04, 0x17
        /*00fa*/ 	.short	(.L_7127 - .L_7126)
.L_7126:
        /*00fc*/ 	.word	0x00000000
        /*0100*/ 	.short	0x0006
        /*0102*/ 	.short	0x0030
        /*0104*/ 	.byte	0x00, 0xf0, 0x11, 0x00


	//----- nvinfo : EIATTR_KPARAM_INFO
	.align		4
.L_7127:
        /*0108*/ 	.byte	0x04, 0x17
        /*010a*/ 	.short	(.L_7129 - .L_7128)
.L_7128:
        /*010c*/ 	.word	0x00000000
        /*0110*/ 	.short	0x0005
        /*0112*/ 	.short	0x0028
        /*0114*/ 	.byte	0x00, 0xf5, 0x21, 0x00


	//----- nvinfo : EIATTR_KPARAM_INFO
	.align		4
.L_7129:
        /*0118*/ 	.byte	0x04, 0x17
        /*011a*/ 	.short	(.L_7131 - .L_7130)
.L_7130:
        /*011c*/ 	.word	0x00000000
        /*0120*/ 	.short	0x0004
        /*0122*/ 	.short	0x0020
        /*0124*/ 	.byte	0x00, 0xf5, 0x21, 0x00


	//----- nvinfo : EIATTR_KPARAM_INFO
	.align		4
.L_7131:
        /*0128*/ 	.byte	0x04, 0x17
        /*012a*/ 	.short	(.L_7133 - .L_7132)
.L_7132:
        /*012c*/ 	.word	0x00000000
        /*0130*/ 	.short	0x0003
        /*0132*/ 	.short	0x0018
        /*0134*/ 	.byte	0x00, 0xf5, 0x21, 0x00


	//----- nvinfo : EIATTR_KPARAM_INFO
	.align		4
.L_7133:
        /*0138*/ 	.byte	0x04, 0x17
        /*013a*/ 	.short	(.L_7135 - .L_7134)
.L_7134:
        /*013c*/ 	.word	0x00000000
        /*0140*/ 	.short	0x0002
        /*0142*/ 	.short	0x0010
        /*0144*/ 	.byte	0x00, 0xf5, 0x21, 0x00


	//----- nvinfo : EIATTR_KPARAM_INFO
	.align		4
.L_7135:
        /*0148*/ 	.byte	0x04, 0x17
        /*014a*/ 	.short	(.L_7137 - .L_7136)
.L_7136:
        /*014c*/ 	.word	0x00000000
        /*0150*/ 	.short	0x0001
        /*0152*/ 	.short	0x0008
        /*0154*/ 	.byte	0x00, 0xf5, 0x21, 0x00


	//----- nvinfo : EIATTR_KPARAM_INFO
	.align		4
.L_7137:
        /*0158*/ 	.byte	0x04, 0x17
        /*015a*/ 	.short	(.L_7139 - .L_7138)
.L_7138:
        /*015c*/ 	.word	0x00000000
        /*0160*/ 	.short	0x0000
        /*0162*/ 	.short	0x0000
        /*0164*/ 	.byte	0x00, 0xf5, 0x21, 0x00


	//----- nvinfo : EIATTR_SPARSE_MMA_MASK
	.align		4
.L_7139:
        /*0168*/ 	.byte	0x03, 0x50
        /*016a*/ 	.short	0x0000


	//----- nvinfo : EIATTR_MAXREG_COUNT
	.align		4
        /*016c*/ 	.byte	0x03, 0x1b
        /*016e*/ 	.short	0x00ff


	//----- nvinfo : EIATTR_NUM_BARRIERS
	.align		4
        /*0170*/ 	.byte	0x02, 0x4c
        /*0172*/ 	.byte	0x01
	.zero		1


	//----- nvinfo : EIATTR_EXTERNS
	.align		4
        /*0174*/ 	.byte	0x04, 0x0f
        /*0176*/ 	.short	(.L_7141 - .L_7140)


	//   ....[0]....
	.align		4
.L_7140:
        /*0178*/ 	.word	index@(__assertfail)


	//----- nvinfo : EIATTR_MERCURY_ISA_VERSION
	.align		4
.L_7141:
        /*017c*/ 	.byte	0x03, 0x5f
        /*017e*/ 	.short	0x0101


	//----- nvinfo : EIATTR_COOP_GROUP_MASK_REGIDS
	.align		4
        /*0180*/ 	.byte	0x04, 0x29
        /*0182*/ 	.short	(.L_7143 - .L_7142)


	//   ....[0]....
.L_7142:
        /*0184*/ 	.word	0xffffffff


	//   ....[1]....
        /*0188*/ 	.word	0xffffffff


	//   ....[2]....
        /*018c*/ 	.word	0xffffffff


	//   ....[3]....
        /*0190*/ 	.word	0xffffffff


	//   ....[4]....
        /*0194*/ 	.word	0xffffffff


	//   ....[5]....
        /*0198*/ 	.word	0xffffffff


	//   ....[6]....
        /*019c*/ 	.word	0xffffffff


	//   ....[7]....
        /*01a0*/ 	.word	0xffffffff


	//   ....[8]....
        /*01a4*/ 	.word	0xffffffff


	//   ....[9]....
        /*01a8*/ 	.word	0xffffffff


	//   ....[10]....
        /*01ac*/ 	.word	0xffffffff


	//   ....[11]....
        /*01b0*/ 	.word	0xffffffff


	//   ....[12]....
        /*01b4*/ 	.word	0xffffffff


	//   ....[13]....
        /*01b8*/ 	.word	0xffffffff


	//   ....[14]....
        /*01bc*/ 	.word	0xffffffff


	//   ....[15]....
        /*01c0*/ 	.word	0xffffffff


	//   ....[16]....
        /*01c4*/ 	.word	0xffffffff


	//   ....[17]....
        /*01c8*/ 	.word	0xffffffff


	//   ....[18]....
        /*01cc*/ 	.word	0xffffffff


	//   ....[19]....
        /*01d0*/ 	.word	0xffffffff


	//   ....[20]....
        /*01d4*/ 	.word	0xffffffff


	//   ....[21]....
        /*01d8*/ 	.word	0xffffffff


	//   ....[22]....
        /*01dc*/ 	.word	0xffffffff


	//   ....[23]....
        /*01e0*/ 	.word	0xffffffff


	//   ....[24]....
        /*01e4*/ 	.word	0xffffffff


	//   ....[25]....
        /*01e8*/ 	.word	0xffffffff


	//   ....[26]....
        /*01ec*/ 	.word	0xffffffff


	//   ....[27]....
        /*01f0*/ 	.word	0xffffffff


	//   ....[28]....
        /*01f4*/ 	.word	0xffffffff


	//   ....[29]....
        /*01f8*/ 	.word	0xffffffff


	//   ....[30]....
        /*01fc*/ 	.word	0xffffffff


	//   ....[31]....
        /*0200*/ 	.word	0xffffffff


	//   ....[32]....
        /*0204*/ 	.word	0xffffffff


	//   ....[33]....
        /*0208*/ 	.word	0xffffffff


	//   ....[34]....
        /*020c*/ 	.word	0xffffffff


	//   ....[35]....
        /*0210*/ 	.word	0xffffffff


	//   ....[36]....
        /*0214*/ 	.word	0xffffffff


	//   ....[37]....
        /*0218*/ 	.word	0xffffffff


	//   ....[38]....
        /*021c*/ 	.word	0xffffffff


	//   ....[39]....
        /*0220*/ 	.word	0xffffffff


	//   ....[40]....
        /*0224*/ 	.word	0x0500000f


	//   ....[41]....
        /*0228*/ 	.word	0x0500000f


	//   ....[42]....
        /*022c*/ 	.word	0x0500000f


	//   ....[43]....
        /*0230*/ 	.word	0x0500000f


	//   ....[44]....
        /*0234*/ 	.word	0x0500000f


	//   ....[45]....
        /*0238*/ 	.word	0x0500000f


	//   ....[46]....
        /*023c*/ 	.word	0x0500000f


	//   ....[47]....
        /*0240*/ 	.word	0x0500000f


	//   ....[48]....
        /*0244*/ 	.word	0x0500000f


	//   ....[49]....
        /*0248*/ 	.word	0x0500000f


	//   ....[50]....
        /*024c*/ 	.word	0x0500000f


	//   ....[51]....
        /*0250*/ 	.word	0x0500000f


	//   ....[52]....
        /*0254*/ 	.word	0x0500000f


	//   ....[53]....
        /*0258*/ 	.word	0x0500000f


	//   ....[54]....
        /*025c*/ 	.word	0x0500000f


	//   ....[55]....
        /*0260*/ 	.word	0x0500000f


	//   ....[56]....
        /*0264*/ 	.word	0x0500000f


	//   ....[57]....
        /*0268*/ 	.word	0x0500000f


	//   ....[58]....
        /*026c*/ 	.word	0x0500000f


	//   ....[59]....
        /*0270*/ 	.word	0x0500000f


	//   ....[60]....
        /*0274*/ 	.word	0x0500000f


	//   ....[61]....
        /*0278*/ 	.word	0x0500000f


	//   ....[62]....
        /*027c*/ 	.word	0x0500000f


	//   ....[63]....
        /*0280*/ 	.word	0x0500000f


	//   ....[64]....
        /*0284*/ 	.word	0x0500000f


	//   ....[65]....
        /*0288*/ 	.word	0x0500000f


	//   ....[66]....
        /*028c*/ 	.word	0x0500000f


	//   ....[67]....
        /*0290*/ 	.word	0x0500000f


	//   ....[68]....
        /*0294*/ 	.word	0x0500000f


	//   ....[69]....
        /*0298*/ 	.word	0x0500000f


	//   ....[70]....
        /*029c*/ 	.word	0x0500000f


	//   ....[71]....
        /*02a0*/ 	.word	0x0500000f


	//   ....[72]....
        /*02a4*/ 	.word	0x0500000f


	//   ....[73]....
        /*02a8*/ 	.word	0x0500000f


	//   ....[74]....
        /*02ac*/ 	.word	0x0500000f


	//   ....[75]....
        /*02b0*/ 	.word	0x0500000f


	//   ....[76]....
        /*02b4*/ 	.word	0x0500000f


	//   ....[77]....
        /*02b8*/ 	.word	0x0500000f


	//   ....[78]....
        /*02bc*/ 	.word	0x0500000f


	//   ....[79]....
        /*02c0*/ 	.word	0x0500000f


	//   ....[80]....
        /*02c4*/ 	.word	0x0500000f


	//   ....[81]....
        /*02c8*/ 	.word	0x0500000f


	//   ....[82]....
        /*02cc*/ 	.word	0x0500000f


	//   ....[83]....
        /*02d0*/ 	.word	0x0500000f


	//   ....[84]....
        /*02d4*/ 	.word	0x0500000f


	//   ....[85]....
        /*02d8*/ 	.word	0x0500000f


	//   ....[86]....
        /*02dc*/ 	.word	0x0500000f


	//   ....[87]....
        /*02e0*/ 	.word	0x0500000f


	//   ....[88]....
        /*02e4*/ 	.word	0x0500000f


	//   ....[89]....
        /*02e8*/ 	.word	0x0500000f


	//   ....[90]....
        /*02ec*/ 	.word	0x0500000f


	//   ....[91]....
        /*02f0*/ 	.word	0x0500000f


	//   ....[92]....
        /*02f4*/ 	.word	0x0500000f


	//----- nvinfo : EIATTR_COOP_GROUP_INSTR_OFFSETS
	.align		4
.L_7143:
        /*02f8*/ 	.byte	0x04, 0x28
        /*02fa*/ 	.short	(.L_7145 - .L_7144)


	//   ....[0]....
.L_7144:
        /*02fc*/ 	.word	0x00000b70


	//   ....[1]....
        /*0300*/ 	.word	0x00000b90


	//   ....[2]....
        /*0304*/ 	.word	0x00000bb0


	//   ....[3]....
        /*0308*/ 	.word	0x00000bd0


	//   ....[4]....
        /*030c*/ 	.word	0x00000bf0


	//   ....[5]....
        /*0310*/ 	.word	0x00000d20


	//   ....[6]....
        /*0314*/ 	.word	0x00000d40


	//   ....[7]....
        /*0318*/ 	.word	0x00000d60


	//   ....[8]....
        /*031c*/ 	.word	0x00001bb0


	//   ....[9]....
        /*0320*/ 	.word	0x00001be0


	//   ....[10]....
        /*0324*/ 	.word	0x00001c00


	//   ....[11]....
        /*0328*/ 	.word	0x00001c20


	//   ....[12]....
        /*032c*/ 	.word	0x00001c40


	//   ....[13]....
        /*0330*/ 	.word	0x00001c90


	//   ....[14]....
        /*0334*/ 	.word	0x00001cb0


	//   ....[15]....
        /*0338*/ 	.word	0x00001cd0


	//   ....[16]....
        /*033c*/ 	.word	0x00002cb0


	//   ....[17]....
        /*0340*/ 	.word	0x00002cf0


	//   ....[18]....
        /*0344*/ 	.word	0x00002d30


	//   ....[19]....
        /*0348*/ 	.word	0x00002d70


	//   ....[20]....
        /*034c*/ 	.word	0x00002db0


	//   ....[21]....
        /*0350*/ 	.word	0x00002df0


	//   ....[22]....
        /*0354*/ 	.word	0x00002e50


	//   ....[23]....
        /*0358*/ 	.word	0x00002e90


	//   ....[24]....
        /*035c*/ 	.word	0x00002ec0


	//   ....[25]....
        /*0360*/ 	.word	0x00002f00


	//   ....[26]....
        /*0364*/ 	.word	0x00002f30


	//   ....[27]....
        /*0368*/ 	.word	0x00002f70


	//   ....[28]....
        /*036c*/ 	.word	0x00002fb0


	//   ....[29]....
        /*0370*/ 	.word	0x00002fe0


	//   ....[30]....
        /*0374*/ 	.word	0x00003020


	//   ....[31]....
        /*0378*/ 	.word	0x00003040


	//   ....[32]....
        /*037c*/ 	.word	0x00003070


	//   ....[33]....
        /*0380*/ 	.word	0x00003090


	//   ....[34]....
        /*0384*/ 	.word	0x000030b0


	//   ....[35]....
        /*0388*/ 	.word	0x000030d0


	//   ....[36]....
        /*038c*/ 	.word	0x000030f0


	//   ....[37]....
        /*0390*/ 	.word	0x00003110


	//   ....[38]....
        /*0394*/ 	.word	0x00003120


	//   ....[39]....
        /*0398*/ 	.word	0x00003140


	//   ....[40]....
        /*039c*/ 	.word	0x00004230


	//   ....[41]....
        /*03a0*/ 	.word	0x00004290


	//   ....[42]....
        /*03a4*/ 	.word	0x000042f0


	//   ....[43]....
        /*03a8*/ 	.word	0x00004350


	//   ....[44]....
        /*03ac*/ 	.word	0x000043b0


	//   ....[45]....
        /*03b0*/ 	.word	0x00004430


	//   ....[46]....
        /*03b4*/ 	.word	0x00004490


	//   ....[47]....
        /*03b8*/ 	.word	0x000044f0


	//   ....[48]....
        /*03bc*/ 	.word	0x00004570


	//   ....[49]....
        /*03c0*/ 	.word	0x000045d0


	//   ....[50]....
        /*03c4*/ 	.word	0x00004650


	//   ....[51]....
        /*03c8*/ 	.word	0x000046b0


	//   ....[52]....
        /*03cc*/ 	.word	0x00004730


	//   ....[53]....
        /*03d0*/ 	.word	0x00004790


	//   ....[54]....
        /*03d4*/ 	.word	0x00004810


	//   ....[55]....
        /*03d8*/ 	.word	0x00004870


	//   ....[56]....
        /*03dc*/ 	.word	0x000048f0


	//   ....[57]....
        /*03e0*/ 	.word	0x00004950


	//   ....[58]....
        /*03e4*/ 	.word	0x000049d0


	//   ....[59]....
        /*03e8*/ 	.word	0x00004a30


	//   ....[60]....
        /*03ec*/ 	.word	0x00004ab0


	//   ....[61]....
        /*03f0*/ 	.word	0x00004b10


	//   ....[62]....
        /*03f4*/ 	.word	0x00004b90


	//   ....[63]....
        /*03f8*/ 	.word	0x00004bf0


	//   ....[64]....
        /*03fc*/ 	.word	0x00004c70


	//   ....[65]....
        /*0400*/ 	.word	0x00004cd0


	//   ....[66]....
        /*0404*/ 	.word	0x00004d50


	//   ....[67]....
        /*0408*/ 	.word	0x00004db0


	//   ....[68]....
        /*040c*/ 	.word	0x00004e30


	//   ....[69]....
        /*0410*/ 	.word	0x00004e90


	//   ....[70]....
        /*0414*/ 	.word	0x00004f00


	//   ....[71]....
        /*0418*/ 	.word	0x00004f60


	//   ....[72]....
        /*041c*/ 	.word	0x00004fe0


	//   ....[73]....
        /*0420*/ 	.word	0x00005040


	//   ....[74]....
        /*0424*/ 	.word	0x000050c0


	//   ....[75]....
        /*0428*/ 	.word	0x00005120


	//   ....[76]....
        /*042c*/ 	.word	0x000051a0


	//   ....[77]....
        /*0430*/ 	.word	0x00005200


	//   ....[78]....
        /*0434*/ 	.word	0x00005280


	//   ....[79]....
        /*0438*/ 	.word	0x000052e0


	//   ....[80]....
        /*043c*/ 	.word	0x00005360


	//   ....[81]....
        /*0440*/ 	.word	0x000053c0


	//   ....[82]....
        /*0444*/ 	.word	0x00005440


	//   ....[83]....
        /*0448*/ 	.word	0x000054a0


	//   ....[84]....
        /*044c*/ 	.word	0x00005520


	//   ....[85]....
        /*0450*/ 	.word	0x00005580


	//   ....[86]....
        /*0454*/ 	.word	0x00005600


	//   ....[87]....
        /*0458*/ 	.word	0x00005660


	//   ....[88]....
        /*045c*/ 	.word	0x000056e0


	//   ....[89]....
        /*0460*/ 	.word	0x00005740


	//   ....[90]....
        /*0464*/ 	.word	0x000057b0


	//   ....[91]....
        /*0468*/ 	.word	0x00005810


	//   ....[92]....
        /*046c*/ 	.word	0x00005880


	//----- nvinfo : EIATTR_VRC_CTA_INIT_COUNT
	.align		4
.L_7145:
        /*0470*/ 	.byte	0x02, 0x4a
	.zero		1
	.zero		1


	//----- nvinfo : EIATTR_SYSCALL_OFFSETS
	.align		4
        /*0474*/ 	.byte	0x04, 0x46
        /*0476*/ 	.short	(.L_7147 - .L_7146)


	//   ....[0]....
.L_7146:
        /*0478*/ 	.word	0x00002be0


	//   ....[1]....
        /*047c*/ 	.word	0x000041d0


	//----- nvinfo : EIATTR_EXIT_INSTR_OFFSETS
	.align		4
.L_7147:
        /*0480*/ 	.byte	0x04, 0x1c
        /*0482*/ 	.short	(.L_7149 - .L_7148)


	//   ....[0]....
.L_7148:
        /*0484*/ 	.word	0x000000b0


	//   ....[1]....
        /*0488*/ 	.word	0x00003cf0


	//   ....[2]....
        /*048c*/ 	.word	0x00003d30


	//   ....[3]....
        /*0490*/ 	.word	0x000040d0


	//   ....[4]....
        /*0494*/ 	.word	0x000041e0


	//----- nvinfo : EIATTR_CRS_STACK_SIZE
	.align		4
.L_7149:
        /*0498*/ 	.byte	0x04, 0x1e
        /*049a*/ 	.short	(.L_7151 - .L_7150)
.L_7150:
        /*049c*/ 	.word	0x00000000


	//----- nvinfo : EIATTR_CBANK_PARAM_SIZE
	.align		4
.L_7151:
        /*04a0*/ 	.byte	0x03, 0x19
        /*04a2*/ 	.short	0x008c


	//----- nvinfo : EIATTR_PARAM_CBANK
	.align		4
        /*04a4*/ 	.byte	0x04, 0x0a
        /*04a6*/ 	.short	(.L_7153 - .L_7152)
	.align		4
.L_7152:
        /*04a8*/ 	.word	index@(.nv.constant0._ZN4vllm25paged_attention_v2_kernelIthLi192ELi32ELi128ELNS_18Fp8KVCacheDataTypeE2ELb1ELi512EEEvPfS2_PT_PKS3_PKT0_S9_ifPKiSB_iPKfiiiSD_SD_iiiii)
        /*04ac*/ 	.short	0x0380
        /*04ae*/ 	.short	0x008c


	//----- nvinfo : EIATTR_SW_WAR
	.align		4
.L_7153:
        /*04b0*/ 	.byte	0x04, 0x36
        /*04b2*/ 	.short	(.L_7155 - .L_7154)
.L_7154:
        /*04b4*/ 	.word	0x00000008
.L_7155:


//--------------------- .nv.info._ZN4vllm25paged_attention_v2_kernelIthLi128ELi32ELi128ELNS_18Fp8KVCacheDataTypeE2ELb1ELi512EEEvPfS2_PT_PKS3_PKT0_S9_ifPKiSB_iPKfiiiSD_SD_iiiii --------------------------
	.section	.nv.info._ZN4vllm25paged_attention_v2_kernelIthLi128ELi32ELi128ELNS_18Fp8KVCacheDataTypeE2ELb1ELi512EEEvPfS2_PT_PKS3_PKT0_S9_ifPKiSB_iPKfiiiSD_SD_iiiii,"",@"SHT_CUDA_INFO"
	.sectionflags	@""
	.align	4


	//----- nvinfo : EIATTR_CUDA_API_VERSION
	.align		4
        /*0000*/ 	.byte	0x04, 0x37
        /*0002*/ 	.short	(.L_7157 - .L_7156)
.L_7156:
        /*0004*/ 	.word	0x00000082


	//----- nvinfo : EIATTR_KPARAM_INFO
	.align		4
.L_7157:
        /*0008*/ 	.byte	0x04, 0x17
        /*000a*/ 	.short	(.L_7159 - .L_7158)
.L_7158:
        /*000c*/ 	.word	0x00000000
        /*0010*/ 	.short	0x0015
        /*0012*/ 	.short	0x0088
        /*0014*/ 	.byte	0x00, 0xf0, 0x11, 0x00


	//----- nvinfo : EIATTR_KPARAM_INFO
	.align		4
.L_7159:
        /*0018*/ 	.byte	0x04, 0x17
        /*001a*/ 	.short	(.L_7161 - .L_7160)
.L_7160:
        /*001c*/ 	.word	0x00000000
        /*0020*/ 	.short	0x0014
        /*0022*/ 	.short	0x0084
        /*0024*/ 	.byte	0x00, 0xf0, 0x11, 0x00


	//----- nvinfo : EIATTR_KPARAM_INFO
	.align		4
.L_7161:
        /*0028*/ 	.byte	0x04, 0x17
        /*002a*/ 	.short	(.L_7163 - .L_7162)
.L_7162:
        /*002c*/ 	.word	0x00000000
        /*0030*/ 	.short	0x0013
        /*0032*/ 	.short	0x0080
        /*0034*/ 	.byte	0x00, 0xf0, 0x11, 0x00


	//----- nvinfo : EIATTR_KPARAM_INFO
	.align		4
.L_7163:
        /*0038*/ 	.byte	0x04, 0x17
        /*003a*/ 	.short	(.L_7165 - .L_7164)
.L_7164:
        /*003c*/ 	.word	0x00000000
        /*0040*/ 	.short	0x0012
        /*0042*/ 	.short	0x007c
        /*0044*/ 	.byte	0x00, 0xf0, 0x11, 0x00


	//----- nvinfo : EIATTR_KPARAM_INFO
	.align		4
.L_7165:
        /*0048*/ 	.byte	0x04, 0x17
        /*004a*/ 	.short	(.L_7167 - .L_7166)
.L_7166:
        /*004c*/ 	.word	0x00000000
        /*0050*/ 	.short	0x0011
        /*0052*/ 	.short	0x0078
        /*0054*/ 	.byte	0x00, 0xf0, 0x11, 0x00


	//----- nvinfo : EIATTR_KPARAM_INFO
	.align		4
.L_7167:
        /*0058*/ 	.byte	0x04, 0x17
        /*005a*/ 	.short	(.L_7169 - .L_7168)
.L_7168:
        /*005c*/ 	.word	0x00000000
        /*0060*/ 	.short	0x0010
        /*0062*/ 	.short	0x0070
        /*0064*/ 	.byte	0x00, 0xf5, 0x21, 0x00


	//----- nvinfo : EIATTR_KPARAM_INFO
	.align		4
.L_7169:
        /*0068*/ 	.byte	0x04, 0x17
        /*006a*/ 	.short	(.L_7171 - .L_7170)
.L_7170:
        /*006c*/ 	.word	0x00000000
        /*0070*/ 	.short	0x000f
        /*0072*/ 	.short	0x0068
        /*0074*/ 	.byte	0x00, 0xf5, 0x21, 0x00


	//----- nvinfo : EIATTR_KPARAM_INFO
	.align		4
.L_7171:
        /*0078*/ 	.byte	0x04, 0x17
        /*007a*/ 	.short	(.L_7173 - .L_7172)
.L_7172:
        /*007c*/ 	.word	0x00000000
        /*0080*/ 	.short	0x000e
        /*0082*/ 	.short	0x0060
        /*0084*/ 	.byte	0x00, 0xf0, 0x11, 0x00


	//----- nvinfo : EIATTR_KPARAM_INFO
	.align		4
.L_7173:
        /*0088*/ 	.byte	0x04, 0x17
        /*008a*/ 	.short	(.L_7175 - .L_7174)
.L_7174:
        /*008c*/ 	.word	0x00000000
        /*0090*/ 	.short	0x000d
        /*0092*/ 	.short	0x005c
        /*0094*/ 	.byte	0x00, 0xf0, 0x11, 0x00


	//----- nvinfo : EIATTR_KPARAM_INFO
	.align		4
.L_7175:
        /*0098*/ 	.byte	0x04, 0x17
        /*009a*/ 	.short	(.L_7177 - .L_7176)
.L_7176:
        /*009c*/ 	.word	0x00000000
        /*00a0*/ 	.short	0x000c
        /*00a2*/ 	.short	0x0058
        /*00a4*/ 	.byte	0x00, 0xf0, 0x11, 0x00


	//----- nvinfo : EIATTR_KPARAM_INFO
	.align		4
.L_7177:
        /*00a8*/ 	.byte	0x04, 0x17
        /*00aa*/ 	.short	(.L_7179 - .L_7178)
.L_7178:
        /*00ac*/ 	.word	0x00000000
        /*00b0*/ 	.short	0x000b
        /*00b2*/ 	.short	0x0050
        /*00b4*/ 	.byte	0x00, 0xf5, 0x21, 0x00


	//----- nvinfo : EIATTR_KPARAM_INFO
	.align		4
.L_7179:
        /*00b8*/ 	.byte	0x04, 0x17
        /*00ba*/ 	.short	(.L_7181 - .L_7180)
.L_7180:
        /*00bc*/ 	.word	0x00000000
        /*00c0*/ 	.short	0x000a
        /*00c2*/ 	.short	0x0048
        /*00c4*/ 	.byte	0x00, 0xf0, 0x11, 0x00


	//----- nvinfo : EIATTR_KPARAM_INFO
	.align		4
.L_7181:
        /*00c8*/ 	.byte	0x04, 0x17
        /*00ca*/ 	.short	(.L_7183 - .L_7182)
.L_7182:
        /*00cc*/ 	.word	0x00000000
        /*00d0*/ 	.short	0x0009
        /*00d2*/ 	.short	0x0040
        /*00d4*/ 	.byte	0x00, 0xf5, 0x21, 0x00


	//----- nvinfo : EIATTR_KPARAM_INFO
	.align		4
.L_7183:
        /*00d8*/ 	.byte	0x04, 0x17
        /*00da*/ 	.short	(.L_7185 - .L_7184)
.L_7184:
        /*00dc*/ 	.word	0x00000000
        /*00e0*/ 	.short	0x0008
        /*00e2*/ 	.short	0x0038
        /*00e4*/ 	.byte	0x00, 0xf5, 0x21, 0x00


	//----- nvinfo : EIATTR_KPARAM_INFO
	.align		4
.L_7185:
        /*00e8*/ 	.byte	0x04, 0x17
        /*00ea*/ 	.short	(.L_7187 - .L_7186)
.L_7186:
        /*00ec*/ 	.word	0x00000000
        /*00f0*/ 	.short	0x0007
        /*00f2*/ 	.short	0x0034
        /*00f4*/ 	.byte	0x00, 0xf0, 0x11, 0x00


	//----- nvinfo : EIATTR_KPARAM_INFO
	.align		4
.L_7187:
        /*00f8*/ 	.byte	0x04, 0x17
        /*00fa*/ 	.short	(.L_7189 - .L_7188)
.L_7188:
        /*00fc*/ 	.word	0x00000000
        /*0100*/ 	.short	0x0006
        /*0102*/ 	.short	0x0030
        /*0104*/ 	.byte	0x00, 0xf0, 0x11, 0x00


	//----- nvinfo : EIATTR_KPARAM_INFO
	.align		4
.L_7189:
        /*0108*/ 	.byte	0x04, 0x17
        /*010a*/ 	.short	(.L_7191 - .L_7190)
.L_7190:
        /*010c*/ 	.word	0x00000000
        /*0110*/ 	.short	0x0005
        /*0112*/ 	.short	0x0028
        /*0114*/ 	.byte	0x00, 0xf5, 0x21, 0x00


	//----- nvinfo : EIATTR_KPARAM_INFO
	.align		4
.L_7191:
        /*0118*/ 	.byte	0x04, 0x17
        /*011a*/ 	.short	(.L_7193 - .L_7192)
.L_7192:
        /*011c*/ 	.word	0x00000000
        /*0120*/ 	.short	0x0004
        /*0122*/ 	.short	0x0020
        /*0124*/ 	.byte	0x00, 0xf5, 0x21, 0x00


	//----- nvinfo : EIATTR_KPARAM_INFO
	.align		4
.L_7193:
        /*0128*/ 	.byte	0x04, 0x17
        /*012a*/ 	.short	(.L_7195 - .L_7194)
.L_7194:
        /*012c*/ 	.word	0x00000000
        /*0130*/ 	.short	0x0003
        /*0132*/ 	.short	0x0018
        /*0134*/ 	.byte	0x00, 0xf5, 0x21, 0x00


	//----- nvinfo : EIATTR_KPARAM_INFO
	.align		4
.L_7195:
        /*0138*/ 	.byte	0x04, 0x17
        /*013a*/ 	.short	(.L_7197 - .L_7196)
.L_7196:
        /*013c*/ 	.word	0x00000000
        /*0140*/ 	.short	0x0002
        /*0142*/ 	.short	0x0010
        /*0144*/ 	.byte	0x00, 0xf5, 0x21, 0x00


	//----- nvinfo : EIATTR_KPARAM_INFO
	.align		4
.L_7197:
        /*0148*/ 	.byte	0x04, 0x17
        /*014a*/ 	.short	(.L_7199 - .L_7198)
.L_7198:
        /*014c*/ 	.word	0x00000000
        /*0150*/ 	.short	0x0001
        /*0152*/ 	.short	0x0008
        /*0154*/ 	.byte	0x00, 0xf5, 0x21, 0x00


	//----- nvinfo : EIATTR_KPARAM_INFO
	.align		4
.L_7199:
        /*0158*/ 	.byte	0x04, 0x17
        /*015a*/ 	.short	(.L_7201 - .L_7200)
.L_7200:
        /*015c*/ 	.word	0x00000000
        /*0160*/ 	.short	0x0000
        /*0162*/ 	.short	0x0000
        /*0164*/ 	.byte	0x00, 0xf5, 0x21, 0x00


	//----- nvinfo : EIATTR_SPARSE_MMA_MASK
	.align		4
.L_7201:
        /*0168*/ 	.byte	0x03, 0x50
        /*016a*/ 	.short	0x0000


	//----- nvinfo : EIATTR_MAXREG_COUNT
	.align		4
        /*016c*/ 	.byte	0x03, 0x1b
        /*016e*/ 	.short	0x00ff


	//----- nvinfo : EIATTR_NUM_BARRIERS
	.align		4
        /*0170*/ 	.byte	0x02, 0x4c
        /*0172*/ 	.byte	0x01
	.zero		1


	//----- nvinfo : EIATTR_EXTERNS
	.align		4
        /*0174*/ 	.byte	0x04, 0x0f
        /*0176*/ 	.short	(.L_7203 - .L_7202)


	//   ....[0]....
	.align		4
.L_7202:
        /*0178*/ 	.word	index@(__assertfail)


	//----- nvinfo : EIATTR_MERCURY_ISA_VERSION
	.align		4
.L_7203:
        /*017c*/ 	.byte	0x03, 0x5f
        /*017e*/ 	.short	0x0101


	//----- nvinfo : EIATTR_COOP_GROUP_MASK_REGIDS
	.align		4
        /*0180*/ 	.byte	0x04, 0x29
        /*0182*/ 	.short	(.L_7205 - .L_7204)


	//   ....[0]....
.L_7204:
        /*0184*/ 	.word	0xffffffff


	//   ....[1]....
        /*0188*/ 	.word	0xffffffff


	//   ....[2]....
        /*018c*/ 	.word	0xffffffff


	//   ....[3]....
        /*0190*/ 	.word	0xffffffff


	//   ....[4]....
        /*0194*/ 	.word	0xffffffff


	//   ....[5]....
        /*0198*/ 	.word	0xffffffff


	//   ....[6]....
        /*019c*/ 	.word	0xffffffff


	//   ....[7]....
        /*01a0*/ 	.word	0xffffffff


	//   ....[8]....
        /*01a4*/ 	.word	0xffffffff


	//   ....[9]....
        /*01a8*/ 	.word	0xffffffff


	//   ....[10]....
        /*01ac*/ 	.word	0xffffffff


	//   ....[11]....
        /*01b0*/ 	.word	0xffffffff


	//   ....[12]....
        /*01b4*/ 	.word	0xffffffff


	//   ....[13]....
        /*01b8*/ 	.word	0xffffffff


	//   ....[14]....
        /*01bc*/ 	.word	0xffffffff


	//   ....[15]....
        /*01c0*/ 	.word	0xffffffff


	//   ....[16]....
        /*01c4*/ 	.word	0xffffffff


	//   ....[17]....
        /*01c8*/ 	.word	0xffffffff


	//   ....[18]....
        /*01cc*/ 	.word	0xffffffff


	//   ....[19]....
        /*01d0*/ 	.word	0xffffffff


	//   ....[20]....
        /*01d4*/ 	.word	0xffffffff


	//   ....[21]....
        /*01d8*/ 	.word	0xffffffff


	//   ....[22]....
        /*01dc*/ 	.word	0xffffffff


	//   ....[23]....
        /*01e0*/ 	.word	0xffffffff


	//   ....[24]....
        /*01e4*/ 	.word	0xffffffff


	//   ....[25]....
        /*01e8*/ 	.word	0xffffffff


	//   ....[26]....
        /*01ec*/ 	.word	0xffffffff


	//   ....[27]....
        /*01f0*/ 	.word	0xffffffff


	//   ....[28]....
        /*01f4*/ 	.word	0xffffffff


	//   ....[29]....
        /*01f8*/ 	.word	0xffffffff


	//   ....[30]....
        /*01fc*/ 	.word	0xffffffff


	//   ....[31]....
        /*0200*/ 	.word	0xffffffff


	//   ....[32]....
        /*0204*/ 	.word	0x0500000f


	//   ....[33]....
        /*0208*/ 	.word	0x0500000f


	//   ....[34]....
        /*020c*/ 	.word	0x0500000f


	//   ....[35]....
        /*0210*/ 	.word	0x0500000f


	//   ....[36]....
        /*0214*/ 	.word	0x0500000f


	//   ....[37]....
        /*0218*/ 	.word	0x0500000f


	//   ....[38]....
        /*021c*/ 	.word	0x0500000f


	//   ....[39]....
        /*0220*/ 	.word	0x0500000f


	//   ....[40]....
        /*0224*/ 	.word	0x0500000f


	//   ....[41]....
        /*0228*/ 	.word	0x0500000f


	//   ....[42]....
        /*022c*/ 	.word	0x0500000f


	//   ....[43]....
        /*0230*/ 	.word	0x0500000f


	//   ....[44]....
        /*0234*/ 	.word	0x0500000f


	//   ....[45]....
        /*0238*/ 	.word	0x0500000f


	//   ....[46]....
        /*023c*/ 	.word	0x0500000f


	//   ....[47]....
        /*0240*/ 	.word	0x0500000f


	//   ....[48]....
        /*0244*/ 	.word	0x0500000f


	//   ....[49]....
        /*0248*/ 	.word	0x0500000f


	//   ....[50]....
        /*024c*/ 	.word	0x0500000f


	//   ....[51]....
        /*0250*/ 	.word	0x0500000f


	//   ....[52]....
        /*0254*/ 	.word	0x0500000f


	//   ....[53]....
        /*0258*/ 	.word	0x0500000f


	//   ....[54]....
        /*025c*/ 	.word	0x0500000f


	//   ....[55]....
        /*0260*/ 	.word	0x0500000f


	//   ....[56]....
        /*0264*/ 	.word	0x0500000f


	//   ....[57]....
        /*0268*/ 	.word	0x0500000f


	//   ....[58]....
        /*026c*/ 	.word	0x0500000f


	//   ....[59]....
        /*0270*/ 	.word	0x0500000f


	//   ....[60]....
        /*0274*/ 	.word	0x0500000f


	//   ....[61]....
        /*0278*/ 	.word	0x0500000f


	//   ....[62]....
        /*027c*/ 	.word	0x0500000f


	//   ....[63]....
        /*0280*/ 	.word	0x0500000f


	//   ....[64]....
        /*0284*/ 	.word	0x0500000f


	//   ....[65]....
        /*0288*/ 	.word	0x0500000f


	//   ....[66]....
        /*028c*/ 	.word	0x0500000f


	//   ....[67]....
        /*0290*/ 	.word	0x0500000f


	//   ....[68]....
        /*0294*/ 	.word	0x0500000f


	//----- nvinfo : EIATTR_COOP_GROUP_INSTR_OFFSETS
	.align		4
.L_7205:
        /*0298*/ 	.byte	0x04, 0x28
        /*029a*/ 	.short	(.L_7207 - .L_7206)


	//   ....[0]....
.L_7206:
        /*029c*/ 	.word	0x00000b30


	//   ....[1]....
        /*02a0*/ 	.word	0x00000b50


	//   ....[2]....
        /*02a4*/ 	.word	0x00000b70


	//   ....[3]....
        /*02a8*/ 	.word	0x00000b90


	//   ....[4]....
        /*02ac*/ 	.word	0x00000bb0


	//   ....[5]....
        /*02b0*/ 	.word	0x00000cc0


	//   ....[6]....
        /*02b4*/ 	.word	0x00000ce0


	//   ....[7]....
        /*02b8*/ 	.word	0x00000d00


	//   ....[8]....
        /*02bc*/ 	.word	0x00001b50


	//   ....[9]....
        /*02c0*/ 	.word	0x00001b80


	//   ....[10]....
        /*02c4*/ 	.word	0x00001ba0


	//   ....[11]....
        /*02c8*/ 	.word	0x00001bc0


	//   ....[12]....
        /*02cc*/ 	.word	0x00001be0


	//   ....[13]....
        /*02d0*/ 	.word	0x00001c30


	//   ....[14]....
        /*02d4*/ 	.word	0x00001c50


	//   ....[15]....
        /*02d8*/ 	.word	0x00001c70


	//   ....[16]....
        /*02dc*/ 	.word	0x00002c90


	//   ....[17]....
        /*02e0*/ 	.word	0x00002cd0


	//   ....[18]....
        /*02e4*/ 	.word	0x00002ce0


	//   ....[19]....
        /*02e8*/ 	.word	0x00002cf0


	//   ....[20]....
        /*02ec*/ 	.word	0x00002d00


	//   ....[21]....
        /*02f0*/ 	.word	0x00002d10


	//   ....[22]....
        /*02f4*/ 	.word	0x00002d20


	//   ....[23]....
        /*02f8*/ 	.word	0x00002d60


	//   ....[24]....
        /*02fc*/ 	.word	0x00002d80


	//   ....[25]....
        /*0300*/ 	.word	0x00002db0


	//   ....[26]....
        /*0304*/ 	.word	0x00002e20


	//   ....[27]....
        /*0308*/ 	.word	0x00002e90


	//   ....[28]....
        /*030c*/ 	.word	0x00002eb0


	//   ....[29]....
        /*0310*/ 	.word	0x00002ec0


	//   ....[30]....
        /*0314*/ 	.word	0x00002f00


	//   ....[31]....
        /*0318*/ 	.word	0x00002f30


	//   ....[32]....
        /*031c*/ 	.word	0x00003c10


	//   ....[33]....
        /*0320*/ 	.word	0x00003c70


	//   ....[34]....
        /*0324*/ 	.word	0x00003cd0


	//   ....[35]....
        /*0328*/ 	.word	0x00003d30


	//   ....[36]....
        /*032c*/ 	.word	0x00003d90


	//   ....[37]....
        /*0330*/ 	.word	0x00003e10


	//   ....[38]....
        /*0334*/ 	.word	0x00003e70


	//   ....[39]....
        /*0338*/ 	.word	0x00003ed0


	//   ....[40]....
        /*033c*/ 	.word	0x00003f40


	//   ....[41]....
        /*0340*/ 	.word	0x00003fa0


	//   ....[42]....
        /*0344*/ 	.word	0x00004010


	//   ....[43]....
        /*0348*/ 	.word	0x00004070


	//   ....[44]....
        /*034c*/ 	.word	0x000040e0


	//   ....[45]....
        /*0350*/ 	.word	0x00004140


	//   ....[46]....
        /*0354*/ 	.word	0x000041c0


	//   ....[47]....
        /*0358*/ 	.word	0x00004220


	//   ....[48]....
        /*035c*/ 	.word	0x000042a0


	//   ....[49]....
        /*0360*/ 	.word	0x00004300


	//   ....[50]....
        /*0364*/ 	.word	0x00004380


	//   ....[51]....
        /*0368*/ 	.word	0x000043e0


	//   ....[52]....
        /*036c*/ 	.word	0x00004460


	//   ....[53]....
        /*0370*/ 	.word	0x000044c0


	//   ....[54]....
        /*0374*/ 	.word	0x00004540


	//   ....[55]....
        /*0378*/ 	.word	0x000045a0


	//   ....[56]....
        /*037c*/ 	.word	0x00004620


	//   ....[57]....
        /*0380*/ 	.word	0x00004680


	//   ....[58]....
        /*0384*/ 	.word	0x000046e0


	//   ....[59]....
        /*0388*/ 	.word	0x00004740


	//   ....[60]....
        /*038c*/ 	.word	0x000047b0


	//   ....[61]....
        /*0390*/ 	.word	0x00004810


	//   ....[62]....
        /*0394*/ 	.word	0x00004890


	//   ....[63]....
        /*0398*/ 	.word	0x000048f0


	//   ....[64]....
        /*039c*/ 	.word	0x00004970


	//   ....[65]....
        /*03a0*/ 	.word	0x000049e0


	//   ....[66]....
        /*03a4*/ 	.word	0x00004a50


	//   ....[67]....
        /*03a8*/ 	.word	0x00004ab0


	//   ....[68]....
        /*03ac*/ 	.word	0x00004b10


	//----- nvinfo : EIATTR_VRC_CTA_INIT_COUNT
	.align		4
.L_7207:
        /*03b0*/ 	.byte	0x02, 0x4a
	.zero		1
	.zero		1


	//----- nvinfo : EIATTR_SYSCALL_OFFSETS
	.align		4
        /*03b4*/ 	.byte	0x04, 0x46
        /*03b6*/ 	.short	(.L_7209 - .L_7208)


	//   ....[0]....
.L_7208:
        /*03b8*/ 	.word	0x00002b50


	//   ....[1]....
        /*03bc*/ 	.word	0x00003bb0


	//----- nvinfo : EIATTR_EXIT_INSTR_OFFSETS
	.align		4
.L_7209:
        /*03c0*/ 	.byte	0x04, 0x1c
        /*03c2*/ 	.short	(.L_7211 - .L_7210)


	//   ....[0]....
.L_7210:
        /*03c4*/ 	.word	0x00000090


	//   ....[1]....
        /*03c8*/ 	.word	0x000037f0


	//   ....[2]....
        /*03cc*/ 	.word	0x00003820


	//   ....[3]....
        /*03d0*/ 	.word	0x00003ab0


	//   ....[4]....
        /*03d4*/ 	.word	0x00003bc0


	//----- nvinfo : EIATTR_CRS_STACK_SIZE
	.align		4
.L_7211:
        /*03d8*/ 	.byte	0x04, 0x1e
        /*03da*/ 	.short	(.L_7213 - .L_7212)
.L_7212:
        /*03dc*/ 	.word	0x00000000


	//----- nvinfo : EIATTR_CBANK_PARAM_SIZE
	.align		4
.L_7213:
        /*03e0*/ 	.byte	0x03, 0x19
        /*03e2*/ 	.short	0x008c


	//----- nvinfo : EIATTR_PARAM_CBANK
	.align		4
        /*03e4*/ 	.byte	0x04, 0x0a
        /*03e6*/ 	.short	(.L_7215 - .L_7214)
	.align		4
.L_7214:
        /*03e8*/ 	.word	index@(.nv.constant0._ZN4vllm25paged_attention_v2_kernelIthLi128ELi32ELi128ELNS_18Fp8KVCacheDataTypeE2ELb1ELi512EEEvPfS2_PT_PKS3_PKT0_S9_ifPKiSB_iPKfiiiSD_SD_iiiii)
        /*03ec*/ 	.short	0x0380
        /*03ee*/ 	.short	0x008c


	//----- nvinfo : EIATTR_SW_WAR
	.align		4
.L_7215:
        /*03f0*/ 	.byte	0x04, 0x36
        /*03f2*/ 	.short	(.L_7217 - .L_7216)
.L_7216:
        /*03f4*/ 	.word	0x00000008
.L_7217:


//--------------------- .nv.info._ZN4vllm25paged_attention_v2_kernelIthLi120ELi32ELi128ELNS_18Fp8KVCacheDataTypeE2ELb1ELi512EEEvPfS2_PT_PKS3_PKT0_S9_ifPKiSB_iPKfiiiSD_SD_iiiii --------------------------
	.section	.nv.info._ZN4vllm25paged_attention_v2_kernelIthLi120ELi32ELi128ELNS_18Fp8KVCacheDataTypeE2ELb1ELi512EEEvPfS2_PT_PKS3_PKT0_S9_ifPKiSB_iPKfiiiSD_SD_iiiii,"",@"SHT_CUDA_INFO"
	.sectionflags	@""
	.align	4


	//----- nvinfo : EIATTR_CUDA_API_VERSION
	.align		4
        /*0000*/ 	.byte	0x04, 0x37
        /*0002*/ 	.short	(.L_7219 - .L_7218)
.L_7218:
        /*0004*/ 	.word	0x00000082


	//----- nvinfo : EIATTR_KPARAM_INFO
	.align		4
.L_7219:
        /*0008*/ 	.byte	0x04, 0x17
        /*000a*/ 	.short	(.L_7221 - .L_7220)
.L_7220:
        /*000c*/ 	.word	0x00000000
        /*0010*/ 	.short	0x0015
        /*0012*/ 	.short	0x0088
        /*0014*/ 	.byte	0x00, 0xf0, 0x11, 0x00


	//----- nvinfo : EIATTR_KPARAM_INFO
	.align		4
.L_7221:
        /*0018*/ 	.byte	0x04, 0x17
        /*001a*/ 	.short	(.L_7223 - .L_7222)
.L_7222:
        /*001c*/ 	.word	0x00000000
        /*0020*/ 	.short	0x0014
        /*0022*/ 	.short	0x0084
        /*0024*/ 	.byte	0x00, 0xf0, 0x11, 0x00


	//----- nvinfo : EIATTR_KPARAM_INFO
	.align		4
.L_7223:
        /*0028*/ 	.byte	0x04, 0x17
        /*002a*/ 	.short	(.L_7225 - .L_7224)
.L_7224:
        /*002c*/ 	.word	0x00000000
        /*0030*/ 	.short	0x0013
        /*0032*/ 	.short	0x0080
        /*0034*/ 	.byte	0x00, 0xf0, 0x11, 0x00


	//----- nvinfo : EIATTR_KPARAM_INFO
	.align		4
.L_7225:
        /*0038*/ 	.byte	0x04, 0x17
        /*003a*/ 	.short	(.L_7227 - .L_7226)
.L_7226:
        /*003c*/ 	.word	0x00000000
        /*0040*/ 	.short	0x0012
        /*0042*/ 	.short	0x007c
        /*0044*/ 	.byte	0x00, 0xf0, 0x11, 0x00


	//----- nvinfo : EIATTR_KPARAM_INFO
	.align		4
.L_7227:
        /*0048*/ 	.byte	0x04, 0x17
        /*004a*/ 	.short	(.L_7229 - .L_7228)
.L_7228:
        /*004c*/ 	.word	0x00000000
        /*0050*/ 	.short	0x0011
        /*0052*/ 	.short	0x0078
        /*0054*/ 	.byte	0x00, 0xf0, 0x11, 0x00


	//----- nvinfo : EIATTR_KPARAM_INFO
	.align		4
.L_7229:
        /*0058*/ 	.byte	0x04, 0x17
        /*005a*/ 	.short	(.L_7231 - .L_7230)
.L_7230:
        /*005c*/ 	.word	0x00000000
        /*0060*/ 	.short	0x0010
        /*0062*/ 	.short	0x0070
        /*0064*/ 	.byte	0x00, 0xf5, 0x21, 0x00


	//----- nvinfo : EIATTR_KPARAM_INFO
	.align		4
.L_7231:
        /*0068*/ 	.byte	0x04, 0x17
        /*006a*/ 	.short	(.L_7233 - .L_7232)
.L_7232:
        /*006c*/ 	.word	0x00000000
        /*0070*/ 	.short	0x000f
        /*0072*/ 	.short	0x0068
        /*0074*/ 	.byte	0x00, 0xf5, 0x21, 0x00


	//----- nvinfo : EIATTR_KPARAM_INFO
	.align		4
.L_7233:
        /*0078*/ 	.byte	0x04, 0x17
        /*007a*/ 	.short	(.L_7235 - .L_7234)
.L_7234:
        /*007c*/ 	.word	0x00000000
        /*0080*/ 	.short	0x000e
        /*0082*/ 	.short	0x0060
        /*0084*/ 	.byte	0x00, 0xf0, 0x11, 0x00


	//----- nvinfo : EIATTR_KPARAM_INFO
	.align		4
.L_7235:
        /*0088*/ 	.byte	0x04, 0x17
        /*008a*/ 	.short	(.L_7237 - .L_7236)
.L_7236:
        /*008c*/ 	.word	0x00000000
        /*0090*/ 	.short	0x000d
        /*0092*/ 	.short	0x005c
        /*0094*/ 	.byte	0x00, 0xf0, 0x11, 0x00


	//----- nvinfo : EIATTR_KPARAM_INFO
	.align		4
.L_7237:
        /*0098*/ 	.byte	0x04, 0x17
        /*009a*/ 	.short	(.L_7239 - .L_7238)
.L_7238:
        /*009c*/ 	.word	0x00000000
        /*00a0*/ 	.short	0x000c
        /*00a2*/ 	.short	0x0058
        /*00a4*/ 	.byte	0x00, 0xf0, 0x11, 0x00


	//----- nvinfo : EIATTR_KPARAM_INFO
	.align		4
.L_7239:
        /*00a8*/ 	.byte	0x04, 0x17
        /*00aa*/ 	.short	(.L_7241 - .L_7240)
.L_7240:
        /*00ac*/ 	.word	0x00000000
        /*00b0*/ 	.short	0x000b
        /*00b2*/ 	.short	0x0050
        /*00b4*/ 	.byte	0x00, 0xf5, 0x21, 0x00


	//----- nvinfo : EIATTR_KPARAM_INFO
	.align		4
.L_7241:
        /*00b8*/ 	.byte	0x04, 0x17
        /*00ba*/ 	.short	(.L_7243 - .L_7242)
.L_7242:
        /*00bc*/ 	.word	0x00000000
        /*00c0*/ 	.short	0x000a
        /*00c2*/ 	.short	0x0048
        /*00c4*/ 	.byte	0x00, 0xf0, 0x11, 0x00


	//----- nvinfo : EIATTR_KPARAM_INFO
	.align		4
.L_7243:
        /*00c8*/ 	.byte	0x04, 0x17
        /*00ca*/ 	.short	(.L_7245 - .L_7244)
.L_7244:
        /*00cc*/ 	.word	0x00000000
        /*00d0*/ 	.short	0x0009
        /*00d2*/ 	.short	0x0040
        /*00d4*/ 	.byte	0x00, 0xf5, 0x21, 0x00


	//----- nvinfo : EIATTR_KPARAM_INFO
	.align		4
.L_7245:
        /*00d8*/ 	.byte	0x04, 0x17
        /*00da*/ 	.short	(.L_7247 - .L_7246)
.L_7246:
        /*00dc*/ 	.word	0x00000000
        /*00e0*/ 	.short	0x0008
        /*00e2*/ 	.short	0x0038
        /*00e4*/ 	.byte	0x00, 0xf5, 0x21, 0x00


	//----- nvinfo : EIATTR_KPARAM_INFO
	.align		4
.L_7247:
        /*00e8*/ 	.byte	0x04, 0x17
        /*00ea*/ 	.short	(.L_7249 - .L_7248)
.L_7248:
        /*00ec*/ 	.word	0x00000000
        /*00f0*/ 	.short	0x0007
        /*00f2*/ 	.short	0x0034
        /*00f4*/ 	.byte	0x00, 0xf0, 0x11, 0x00


	//----- nvinfo : EIATTR_KPARAM_INFO
	.align		4
.L_7249:
        /*00f8*/ 	.byte	0x04, 0x17
        /*00fa*/ 	.short	(.L_7251 - .L_7250)
.L_7250:
        /*00fc*/ 	.word	0x00000000
        /*0100*/ 	.short	0x0006
        /*0102*/ 	.short	0x0030
        /*0104*/ 	.byte	0x00, 0xf0, 0x11, 0x00


	//----- nvinfo : EIATTR_KPARAM_INFO
	.align		4
.L_7251:
        /*0108*/ 	.byte	0x04, 0x17
        /*010a*/ 	.short	(.L_7253 - .L_7252)
.L_7252:
        /*010c*/ 	.word	0x00000000
        /*0110*/ 	.short	0x0005
        /*0112*/ 	.short	0x0028
        /*0114*/ 	.byte	0x00, 0xf5, 0x21, 0x00


	//----- nvinfo : EIATTR_KPARAM_INFO
	.align		4
.L_7253:
        /*0118*/ 	.byte	0x04, 0x17
        /*011a*/ 	.short	(.L_7255 - .L_7254)
.L_7254:
        /*011c*/ 	.word	0x00000000
        /*0120*/ 	.short	0x0004
        /*0122*/ 	.short	0x0020
        /*0124*/ 	.byte	0x00, 0xf5, 0x21, 0x00


	//----- nvinfo : EIATTR_KPARAM_INFO
	.align		4
.L_7255:
        /*0128*/ 	.byte	0x04, 0x17
        /*012a*/ 	.short	(.L_7257 - .L_7256)
.L_7256:
        /*012c*/ 	.word	0x00000000
        /*0130*/ 	.short	0x0003
        /*0132*/ 	.short	0x0018
        /*0134*/ 	.byte	0x00, 0xf5, 0x21, 0x00


	//----- nvinfo : EIATTR_KPARAM_INFO
	.align		4
.L_7257:
        /*0138*/ 	.byte	0x04, 0x17
        /*013a*/ 	.short	(.L_7259 - .L_7258)
.L_7258:
        /*013c*/ 	.word	0x00000000
        /*0140*/ 	.short	0x0002
        /*0142*/ 	.short	0x0010
        /*0144*/ 	.byte	0x00, 0xf5, 0x21, 0x00


	//----- nvinfo : EIATTR_KPARAM_INFO
	.align		4
.L_7259:
        /*0148*/ 	.byte	0x04, 0x17
        /*014a*/ 	.short	(.L_7261 - .L_7260)
.L_7260:
        /*014c*/ 	.word	0x00000000
        /*0150*/ 	.short	0x0001
        /*0152*/ 	.short	0x0008
        /*0154*/ 	.byte	0x00, 0xf5, 0x21, 0x00


	//----- nvinfo : EIATTR_KPARAM_INFO
	.align		4
.L_7261:
        /*0158*/ 	.byte	0x04, 0x17
        /*015a*/ 	.short	(.L_7263 - .L_7262)
.L_7262:
        /*015c*/ 	.word	0x00000000
        /*0160*/ 	.short	0x0000
        /*0162*/ 	.short	0x0000
        /*0164*/ 	.byte	0x00, 0xf5, 0x21, 0x00


	//----- nvinfo : EIATTR_SPARSE_MMA_MASK
	.align		4
.L_7263:
        /*0168*/ 	.byte	0x03, 0x50
        /*016a*/ 	.short	0x0000


	//----- nvinfo : EIATTR_MAXREG_COUNT
	.align		4
        /*016c*/ 	.byte	0x03, 0x1b
        /*016e*/ 	.short	0x00ff


	//----- nvinfo : EIATTR_NUM_BARRIERS
	.align		4
        /*0170*/ 	.byte	0x02, 0x4c
        /*0172*/ 	.byte	0x01
	.zero		1


	//----- nvinfo : EIATTR_EXTERNS
	.align		4
        /*0174*/ 	.byte	0x04, 0x0f
        /*0176*/ 	.short	(.L_7265 - .L_7264)


	//   ....[0]....
	.align		4
.L_7264:
        /*0178*/ 	.word	index@(__assertfail)


	//----- nvinfo : EIATTR_MERCURY_ISA_VERSION
	.align		4
.L_7265:
        /*017c*/ 	.byte	0x03, 0x5f
        /*017e*/ 	.short	0x0101


	//----- nvinfo : EIATTR_COOP_GROUP_MASK_REGIDS
	.align		4
        /*0180*/ 	.byte	0x04, 0x29
        /*0182*/ 	.short	(.L_7267 - .L_7266)


	//   ....[0]....
.L_7266:
        /*0184*/ 	.word	0xffffffff


	//   ....[1]....
        /*0188*/ 	.word	0xffffffff


	//   ....[2]....
        /*018c*/ 	.word	0xffffffff


	//   ....[3]....
        /*0190*/ 	.word	0xffffffff


	//   ....[4]....
        /*0194*/ 	.word	0xffffffff


	//   ....[5]....
        /*0198*/ 	.word	0xffffffff


	//   ....[6]....
        /*019c*/ 	.word	0xffffffff


	//   ....[7]....
        /*01a0*/ 	.word	0xffffffff


	//   ....[8]....
        /*01a4*/ 	.word	0xffffffff


	//   ....[9]....
        /*01a8*/ 	.word	0xffffffff


	//   ....[10]....
        /*01ac*/ 	.word	0xffffffff


	//   ....[11]....
        /*01b0*/ 	.word	0xffffffff


	//   ....[12]....
        /*01b4*/ 	.word	0xffffffff


	//   ....[13]....
        /*01b8*/ 	.word	0xffffffff


	//   ....[14]....
        /*01bc*/ 	.word	0xffffffff


	//   ....[15]....
        /*01c0*/ 	.word	0xffffffff


	//   ....[16]....
        /*01c4*/ 	.word	0xffffffff


	//   ....[17]....
        /*01c8*/ 	.word	0xffffffff


	//   ....[18]....
        /*01cc*/ 	.word	0xffffffff


	//   ....[19]....
        /*01d0*/ 	.word	0xffffffff


	//   ....[20]....
        /*01d4*/ 	.word	0xffffffff


	//   ....[21]....
        /*01d8*/ 	.word	0xffffffff


	//   ....[22]....
        /*01dc*/ 	.word	0xffffffff


	//   ....[23]....
        /*01e0*/ 	.word	0xffffffff


	//   ....[24]....
        /*01e4*/ 	.word	0xffffffff


	//   ....[25]....
        /*01e8*/ 	.word	0xffffffff


	//   ....[26]....
        /*01ec*/ 	.word	0xffffffff


	//   ....[27]....
        /*01f0*/ 	.word	0xffffffff


	//   ....[28]....
        /*01f4*/ 	.word	0xffffffff


	//   ....[29]....
        /*01f8*/ 	.word	0xffffffff


	//   ....[30]....
        /*01fc*/ 	.word	0xffffffff


	//   ....[31]....
        /*0200*/ 	.word	0x0500000f


	//   ....[32]....
        /*0204*/ 	.word	0x0500000f


	//   ....[33]....
        /*0208*/ 	.word	0x0500000f


	//   ....[34]....
        /*020c*/ 	.word	0x0500000f


	//   ....[35]....
        /*0210*/ 	.word	0x0500000f


	//   ....[36]....
        /*0214*/ 	.word	0x0500000f


	//   ....[37]....
        /*0218*/ 	.word	0x0500000f


	//   ....[38]....
        /*021c*/ 	.word	0x0500000f


	//   ....[39]....
        /*0220*/ 	.word	0x0500000f


	//   ....[40]....
        /*0224*/ 	.word	0x0500000f


	//   ....[41]....
        /*0228*/ 	.word	0x0500000f


	//   ....[42]....
        /*022c*/ 	.word	0x0500000f


	//   ....[43]....
        /*0230*/ 	.word	0x0500000f


	//   ....[44]....
        /*0234*/ 	.word	0x0500000f


	//   ....[45]....
        /*0238*/ 	.word	0x0500000f


	//   ....[46]....
        /*023c*/ 	.word	0x0500000f


	//   ....[47]....
        /*0240*/ 	.word	0x0500000f


	//   ....[48]....
        /*0244*/ 	.word	0x0500000f


	//   ....[49]....
        /*0248*/ 	.word	0x0500000f


	//   ....[50]....
        /*024c*/ 	.word	0x0500000f


	//   ....[51]....
        /*0250*/ 	.word	0x0500000f


	//   ....[52]....
        /*0254*/ 	.word	0x0500000f


	//   ....[53]....
        /*0258*/ 	.word	0x0500000f


	//   ....[54]....
        /*025c*/ 	.word	0x0500000f


	//   ....[55]....
        /*0260*/ 	.word	0x0500000f


	//   ....[56]....
        /*0264*/ 	.word	0x0500000f


	//   ....[57]....
        /*0268*/ 	.word	0x0500000f


	//   ....[58]....
        /*026c*/ 	.word	0x0500000f


	//   ....[59]....
        /*0270*/ 	.word	0x0500000f


	//   ....[60]....
        /*0274*/ 	.word	0x0500000f


	//   ....[61]....
        /*0278*/ 	.word	0x0500000f


	//   ....[62]....
        /*027c*/ 	.word	0x0500000f


	//   ....[63]....
        /*0280*/ 	.word	0x0500000f


	//   ....[64]....
        /*0284*/ 	.word	0x0500000f


	//   ....[65]....
        /*0288*/ 	.word	0x0500000f


	//----- nvinfo : EIATTR_COOP_GROUP_INSTR_OFFSETS
	.align		4
.L_7267:
        /*028c*/ 	.byte	0x04, 0x28
        /*028e*/ 	.short	(.L_7269 - .L_7268)


	//   ....[0]....
.L_7268:
        /*0290*/ 	.word	0x00000b30


	//   ....[1]....
        /*0294*/ 	.word	0x00000b50


	//   ....[2]....
        /*0298*/ 	.word	0x00000b70


	//   ....[3]....
        /*029c*/ 	.word	0x00000b90


	//   ....[4]....
        /*02a0*/ 	.word	0x00000bb0


	//   ....[5]....
        /*02a4*/ 	.word	0x00000cc0


	//   ....[6]....
        /*02a8*/ 	.word	0x00000ce0


	//   ....[7]....
        /*02ac*/ 	.word	0x00000d00


	//   ....[8]....
        /*02b0*/ 	.word	0x00001b50


	//   ....[9]....
        /*02b4*/ 	.word	0x00001b80


	//   ....[10]....
        /*02b8*/ 	.word	0x00001ba0


	//   ....[11]....
        /*02bc*/ 	.word	0x00001bc0


	//   ....[12]....
        /*02c0*/ 	.word	0x00001be0


	//   ....[13]....
        /*02c4*/ 	.word	0x00001c30


	//   ....[14]....
        /*02c8*/ 	.word	0x00001c50


	//   ....[15]....
        /*02cc*/ 	.word	0x00001c70


	//   ....[16]....
        /*02d0*/ 	.word	0x00002c70


	//   ....[17]....
        /*02d4*/ 	.word	0x00002cb0


	//   ....[18]....
        /*02d8*/ 	.word	0x00002cd0


	//   ....[19]....
        /*02dc*/ 	.word	0x00002ce0


	//   ....[20]....
        /*02e0*/ 	.word	0x00002cf0


	//   ....[21]....
        /*02e4*/ 	.word	0x00002d00


	//   ....[22]....
        /*02e8*/ 	.word	0x00002d30


	//   ....[23]....
        /*02ec*/ 	.word	0x00002d60


	//   ....[24]....
        /*02f0*/ 	.word	0x00002d80


	//   ....[25]....
        /*02f4*/ 	.word	0x00002dc0


	//   ....[26]....
        /*02f8*/ 	.word	0x00002df0


	//   ....[27]....
        /*02fc*/ 	.word	0x00002e20


	//   ....[28]....
        /*0300*/ 	.word	0x00002e50


	//   ....[29]....
        /*0304*/ 	.word	0x00002e60


	//   ....[30]....
        /*0308*/ 	.word	0x00002ec0


	//   ....[31]....
        /*030c*/ 	.word	0x00003af0


	//   ....[32]....
        /*0310*/ 	.word	0x00003b50


	//   ....[33]....
        /*0314*/ 	.word	0x00003bb0


	//   ....[34]....
        /*0318*/ 	.word	0x00003c10


	//   ....[35]....
        /*031c*/ 	.word	0x00003c70


	//   ....[36]....
        /*0320*/ 	.word	0x00003cf0


	//   ....[37]....
        /*0324*/ 	.word	0x00003d50


	//   ....[38]....
        /*0328*/ 	.word	0x00003db0


	//   ....[39]....
        /*032c*/ 	.word	0x00003e30


	//   ....[40]....
        /*0330*/ 	.word	0x00003e90


	//   ....[41]....
        /*0334*/ 	.word	0x00003f10


	//   ....[42]....
        /*0338*/ 	.word	0x00003f70


	//   ....[43]....
        /*033c*/ 	.word	0x00003ff0


	//   ....[44]....
        /*0340*/ 	.word	0x00004050


	//   ....[45]....
        /*0344*/ 	.word	0x000040d0


	//   ....[46]....
        /*0348*/ 	.word	0x00004130


	//   ....[47]....
        /*034c*/ 	.word	0x000041b0


	//   ....[48]....
        /*0350*/ 	.word	0x00004210


	//   ....[49]....
        /*0354*/ 	.word	0x00004290


	//   ....[50]....
        /*0358*/ 	.word	0x000042f0


	//   ....[51]....
        /*035c*/ 	.word	0x00004360


	//   ....[52]....
        /*0360*/ 	.word	0x000043c0


	//   ....[53]....
        /*0364*/ 	.word	0x00004430


	//   ....[54]....
        /*0368*/ 	.word	0x00004490


	//   ....[55]....
        /*036c*/ 	.word	0x00004500


	//   ....[56]....
        /*0370*/ 	.word	0x00004560


	//   ....[57]....
        /*0374*/ 	.word	0x000045e0


	//   ....[58]....
        /*0378*/ 	.word	0x00004640


	//   ....[59]....
        /*037c*/ 	.word	0x000046c0


	//   ....[60]....
        /*0380*/ 	.word	0x00004720


	//   ....[61]....
        /*0384*/ 	.word	0x00004790


	//   ....[62]....
        /*0388*/ 	.word	0x000047f0


	//   ....[63]....
        /*038c*/ 	.word	0x00004860


	//   ....[64]....
        /*0390*/ 	.word	0x000048d0


	//   ....[65]....
        /*0394*/ 	.word	0x00004940


	//----- nvinfo : EIATTR_VRC_CTA_INIT_COUNT
	.align		4
.L_7269:
        /*0398*/ 	.byte	0x02, 0x4a
	.zero		1
	.zero		1


	//----- nvinfo : EIATTR_SYSCALL_OFFSETS
	.align		4
        /*039c*/ 	.byte	0x04, 0x46
        /*039e*/ 	.short	(.L_7271 - .L_7270)


	//   ....[0]....
.L_7270:
        /*03a0*/ 	.word	0x00002b50


	//   ....[1]....
        /*03a4*/ 	.word	0x00003a90


	//----- nvinfo : EIATTR_EXIT_INSTR_OFFSETS
	.align		4
.L_7271:
        /*03a8*/ 	.byte	0x04, 0x1c
        /*03aa*/ 	.short	(.L_7273 - .L_7272)


	//   ....[0]....
.L_7272:
        /*03ac*/ 	.word	0x00000090


	//   ....[1]....
        /*03b0*/ 	.word	0x000036f0


	//   ....[2]....
        /*03b4*/ 	.word	0x00003720


	//   ....[3]....
        /*03b8*/ 	.word	0x00003990


	//   ....[4]....
        /*03bc*/ 	.word	0x00003aa0


	//----- nvinfo : EIATTR_CRS_STACK_SIZE
	.align		4
.L_7273:
        /*03c0*/ 	.byte	0x04, 0x1e
        /*03c2*/ 	.short	(.L_7275 - .L_7274)
.L_7274:
        /*03c4*/ 	.word	0x00000000


	//----- nvinfo : EIATTR_CBANK_PARAM_SIZE
	.align		4
.L_7275:
        /*03c8*/ 	.byte	0x03, 0x19
        /*03ca*/ 	.short	0x008c


	//----- nvinfo : EIATTR_PARAM_CBANK
	.align		4
        /*03cc*/ 	.byte	0x04, 0x0a
        /*03ce*/ 	.short	(.L_7277 - .L_7276)
	.align		4
.L_7276:
        /*03d0*/ 	.word	index@(.nv.constant0._ZN4vllm25paged_attention_v2_kernelIthLi120ELi32ELi128ELNS_18Fp8KVCacheDataTypeE2ELb1ELi512EEEvPfS2_PT_PKS3_PKT0_S9_ifPKiSB_iPKfiiiSD_SD_iiiii)
        /*03d4*/ 	.short	0x0380
        /*03d6*/ 	.short	0x008c


	//----- nvinfo : EIATTR_SW_WAR
	.align		4
.L_7277:
        /*03d8*/ 	.byte	0x04, 0x36
        /*03da*/ 	.short	(.L_7279 - .L_7278)
.L_7278:
        /*03dc*/ 	.word	0x00000008
.L_7279:


//--------------------- .nv.info._ZN4vllm25paged_attention_v2_kernelIthLi112ELi32ELi128ELNS_18Fp8KVCacheDataTypeE2ELb1ELi512EEEvPfS2_PT_PKS3_PKT0_S9_ifPKiSB_iPKfiiiSD_SD_iiiii --------------------------
	.section	.nv.info._ZN4vllm25paged_attention_v2_kernelIthLi112ELi32ELi128ELNS_18Fp8KVCacheDataTypeE2ELb1ELi512EEEvPfS2_PT_PKS3_PKT0_S9_ifPKiSB_iPKfiiiSD_SD_iiiii,"",@"SHT_CUDA_INFO"
	.sectionflags	@""
	.align	4


	//----- nvinfo : EIATTR_CUDA_API_VERSION
	.align		4
        /*0000*/ 	.byte	0x04, 0x37
        /*0002*/ 	.short	(.L_7281 - .L_7280)
.L_7280:
        /*0004*/ 	.word	0x00000082


	//----- nvinfo : EIATTR_KPARAM_INFO
	.align		4
.L_7281:
        /*0008*/ 	.byte	0x04, 0x17
        /*000a*/ 	.short	(.L_7283 - .L_7282)
.L_7282:
        /*000c*/ 	.word	0x00000000
        /*0010*/ 	.short	0x0015
        /*0012*/ 	.short	0x0088
        /*0014*/ 	.byte	0x00, 0xf0, 0x11, 0x00


	//----- nvinfo : EIATTR_KPARAM_INFO
	.align		4
.L_7283:
        /*0018*/ 	.byte	0x04, 0x17
        /*001a*/ 	.short	(.L_7285 - .L_7284)
.L_7284:
        /*001c*/ 	.word	0x00000000
        /*0020*/ 	.short	0x0014
        /*0022*/ 	.short	0x0084
        /*0024*/ 	.byte	0x00, 0xf0, 0x11, 0x00


	//----- nvinfo : EIATTR_KPARAM_INFO
	.align		4
.L_7285:
        /*0028*/ 	.byte	0x04, 0x17
        /*002a*/ 	.short	(.L_7287 - .L_7286)
.L_7286:
        /*002c*/ 	.word	0x00000000
        /*0030*/ 	.short	0x0013
        /*0032*/ 	.short	0x0080
        /*0034*/ 	.byte	0x00, 0xf0, 0x11, 0x00


	//----- nvinfo : EIATTR_KPARAM_INFO
	.align		4
.L_7287:
        /*0038*/ 	.byte	0x04, 0x17
        /*003a*/ 	.short	(.L_7289 - .L_7288)
.L_7288:
        /*003c*/ 	.word	0x00000000
        /*0040*/ 	.short	0x0012
        /*0042*/ 	.short	0x007c
        /*0044*/ 	.byte	0x00, 0xf0, 0x11, 0x00


	//----- nvinfo : EIATTR_KPARAM_INFO
	.align		4
.L_7289:
        /*0048*/ 	.byte	0x04, 0x17
        /*004a*/ 	.short	(.L_7291 - .L_7290)
.L_7290:
        /*004c*/ 	.word	0x00000000
        /*0050*/ 	.short	0x0011
        /*0052*/ 	.short	0x0078
        /*0054*/ 	.byte	0x00, 0xf0, 0x11, 0x00


	//----- nvinfo : EIATTR_KPARAM_INFO
	.align		4
.L_7291:
        /*0058*/ 	.byte	0x04, 0x17
        /*005a*/ 	.short	(.L_7293 - .L_7292)
.L_7292:
        /*005c*/ 	.word	0x00000000
        /*0060*/ 	.short	0x0010
        /*0062*/ 	.short	0x0070
        /*0064*/ 	.byte	0x00, 0xf5, 0x21, 0x00


	//----- nvinfo : EIATTR_KPARAM_INFO
	.align		4
.L_7293:
        /*0068*/ 	.byte	0x04, 0x17
        /*006a*/ 	.short	(.L_7295 - .L_7294)
.L_7294:
        /*006c*/ 	.word	0x00000000
        /*0070*/ 	.short	0x000f
        /*0072*/ 	.short	0x0068
        /*0074*/ 	.byte	0x00, 0xf5, 0x21, 0x00


	//----- nvinfo : EIATTR_KPARAM_INFO
	.align		4
.L_7295:
        /*0078*/ 	.byte	0x04, 0x17
        /*007a*/ 	.short	(.L_7297 - .L_7296)
.L_7296:
        /*007c*/ 	.word	0x00000000
        /*0080*/ 	.short	0x000e
        /*0082*/ 	.short	0x0060
        /*0084*/ 	.byte	0x00, 0xf0, 0x11, 0x00


	//----- nvinfo : EIATTR_KPARAM_INFO
	.align		4
.L_7297:
        /*0088*/ 	.byte	0x04, 0x17
        /*008a*/ 	.short	(.L_7299 - .L_7298)
.L_7298:
        /*008c*/ 	.word	0x00000000
        /*0090*/ 	.short	0x000d
        /*0092*/ 	.short	0x005c
        /*0094*/ 	.byte	0x00, 0xf0, 0x11, 0x00


	//----- nvinfo : EIATTR_KPARAM_INFO
	.align		4
.L_7299:
        /*0098*/ 	.byte	0x04, 0x17
        /*009a*/ 	.short	(.L_7301 - .L_7300)
.L_7300:
        /*009c*/ 	.word	0x00000000
        /*00a0*/ 	.short	0x000c
        /*00a2*/ 	.short	0x0058
        /*00a4*/ 	.byte	0x00, 0xf0, 0x11, 0x00


	//----- nvinfo : EIATTR_KPARAM_INFO
	.align		4
.L_7301:
        /*00a8*/ 	.byte	0x04, 0x17
        /*00aa*/ 	.short	(.L_7303 - .L_7302)
.L_7302:
        /*00ac*/ 	.word	0x00000000
        /*00b0*/ 	.short	0x000b
        /*00b2*/ 	.short	0x0050
        /*00b4*/ 	.byte	0x00, 0xf5, 0x21, 0x00


	//----- nvinfo : EIATTR_KPARAM_INFO
	.align		4
.L_7303:
        /*00b8*/ 	.byte	0x04, 0x17
        /*00ba*/ 	.short	(.L_7305 - .L_7304)
.L_7304:
        /*00bc*/ 	.word	0x00000000
        /*00c0*/ 	.short	0x000a
        /*00c2*/ 	.short	0x0048
        /*00c4*/ 	.byte	0x00, 0xf0, 0x11, 0x00


	//----- nvinfo : EIATTR_KPARAM_INFO
	.align		4
.L_7305:
        /*00c8*/ 	.byte	0x04, 0x17
        /*00ca*/ 	.short	(.L_7307 - .L_7306)
.L_7306:
        /*00cc*/ 	.word	0x00000000
        /*00d0*/ 	.short	0x0009
        /*00d2*/ 	.short	0x0040
        /*00d4*/ 	.byte	0x00, 0xf5, 0x21, 0x00


	//----- nvinfo : EIATTR_KPARAM_INFO
	.align		4
.L_7307:
        /*00d8*/ 	.byte	0x04, 0x17
        /*00da*/ 	.short	(.L_7309 - .L_7308)
.L_7308:
        /*00dc*/ 	.word	0x00000000
        /*00e0*/ 	.short	0x0008
        /*00e2*/ 	.short	0x0038
        /*00e4*/ 	.byte	0x00, 0xf5, 0x21, 0x00


	//----- nvinfo : EIATTR_KPARAM_INFO
	.align		4
.L_7309:
        /*00e8*/ 	.byte	0x04, 0x17
        /*00ea*/ 	.short	(.L_7311 - .L_7310)
.L_7310:
        /*00ec*/ 	.word	0x00000000
        /*00f0*/ 	.short	0x0007
        /*00f2*/ 	.short	0x0034
        /*00f4*/ 	.byte	0x00, 0xf0, 0x11, 0x00


	//----- nvinfo : EIATTR_KPARAM_INFO
	.align		4
.L_7311:
        /*00f8*/ 	.byte	0x04, 0x17
        /*00fa*/ 	.short	(.L_7313 - .L_7312)
.L_7312:
        /*00fc*/ 	.word	0x00000000
        /*0100*/ 	.short	0x0006
        /*0102*/ 	.short	0x0030
        /*0104*/ 	.byte	0x00, 0xf0, 0x11, 0x00


	//----- nvinfo : EIATTR_KPARAM_INFO
	.align		4
.L_7313:
        /*0108*/ 	.byte	0x04, 0x17
        /*010a*/ 	.short	(.L_7315 - .L_7314)
.L_7314:
        /*010c*/ 	.word	0x00000000
        /*0110*/ 	.short	0x0005
        /*0112*/ 	.short	0x0028
        /*0114*/ 	.byte	0x00, 0xf5, 0x21, 0x00


	//----- nvinfo : EIATTR_KPARAM_INFO
	.align		4
.L_7315:
        /*0118*/ 	.byte	0x04, 0x17
        /*011a*/ 	.short	(.L_7317 - .L_7316)
.L_7316:
        /*011c*/ 	.word	0x00000000
        /*0120*/ 	.short	0x0004
        /*0122*/ 	.short	0x0020
        /*0124*/ 	.byte	0x00, 0xf5, 0x21, 0x00


	//----- nvinfo : EIATTR_KPARAM_INFO
	.align		4
.L_7317:
        /*0128*/ 	.byte	0x04, 0x17
        /*012a*/ 	.short	(.L_7319 - .L_7318)
.L_7318:
        /*012c*/ 	.word	0x00000000
        /*0130*/ 	.short	0x0003
        /*0132*/ 	.short	0x0018
        /*0134*/ 	.byte	0x00, 0xf5, 0x21, 0x00


	//----- nvinfo : EIATTR_KPARAM_INFO
	.align		4
.L_7319:
        /*0138*/ 	.byte	0x04, 0x17
        /*013a*/ 	.short	(.L_7321 - .L_7320)
.L_7320:
        /*013c*/ 	.word	0x00000000
        /*0140*/ 	.short	0x0002
        /*0142*/ 	.short	0x0010
        /*0144*/ 	.byte	0x00, 0xf5, 0x21, 0x00


	//----- nvinfo : EIATTR_KPARAM_INFO
	.align		4
.L_7321:
        /*0148*/ 	.byte	0x04, 0x17
        /*014a*/ 	.short	(.L_7323 - .L_7322)
.L_7322:
        /*014c*/ 	.word	0x00000000
        /*0150*/ 	.short	0x0001
        /*0152*/ 	.short	0x0008
        /*0154*/ 	.byte	0x00, 0xf5, 0x21, 0x00


	//----- nvinfo : EIATTR_KPARAM_INFO
	.align		4
.L_7323:
        /*0158*/ 	.byte	0x04, 0x17
        /*015a*/ 	.short	(.L_7325 - .L_7324)
.L_7324:
        /*015c*/ 	.word	0x00000000
        /*0160*/ 	.short	0x0000
        /*0162*/ 	.short	0x0000
        /*0164*/ 	.byte	0x00, 0xf5, 0x21, 0x00


	//----- nvinfo : EIATTR_SPARSE_MMA_MASK
	.align		4
.L_7325:
        /*0168*/ 	.byte	0x03, 0x50
        /*016a*/ 	.short	0x0000


	//----- nvinfo : EIATTR_MAXREG_COUNT
	.align		4
        /*016c*/ 	.byte	0x03, 0x1b
        /*016e*/ 	.short	0x00ff


	//----- nvinfo : EIATTR_NUM_BARRIERS
	.align		4
        /*0170*/ 	.byte	0x02, 0x4c
        /*0172*/ 	.byte	0x01
	.zero		1


	//----- nvinfo : EIATTR_EXTERNS
	.align		4
        /*0174*/ 	.byte	0x04, 0x0f
        /*0176*/ 	.short	(.L_7327 - .L_7326)


	//   ....[0]....
	.align		4
.L_7326:
        /*0178*/ 	.word	index@(__assertfail)


	//----- nvinfo : EIATTR_MERCURY_ISA_VERSION
	.align		4
.L_7327:
        /*017c*/ 	.byte	0x03, 0x5f
        /*017e*/ 	.short	0x0101


	//----- nvinfo : EIATTR_COOP_GROUP_MASK_REGIDS
	.align		4
        /*0180*/ 	.byte	0x04, 0x29
        /*0182*/ 	.short	(.L_7329 - .L_7328)


	//   ....[0]....
.L_7328:
        /*0184*/ 	.word	0xffffffff


	//   ....[1]....
        /*0188*/ 	.word	0xffffffff


	//   ....[2]....
        /*018c*/ 	.word	0xffffffff


	//   ....[3]....
        /*0190*/ 	.word	0xffffffff


	//   ....[4]....
        /*0194*/ 	.word	0xffffffff


	//   ....[5]....
        /*0198*/ 	.word	0xffffffff


	//   ....[6]....
        /*019c*/ 	.word	0xffffffff


	//   ....[7]....
        /*01a0*/ 	.word	0xffffffff


	//   ....[8]....
        /*01a4*/ 	.word	0xffffffff


	//   ....[9]....
        /*01a8*/ 	.word	0xffffffff


	//   ....[10]....
        /*01ac*/ 	.word	0xffffffff


	//   ....[11]....
        /*01b0*/ 	.word	0xffffffff


	//   ....[12]....
        /*01b4*/ 	.word	0xffffffff


	//   ....[13]....
        /*01b8*/ 	.word	0xffffffff


	//   ....[14]....
        /*01bc*/ 	.word	0xffffffff


	//   ....[15]....
        /*01c0*/ 	.word	0xffffffff


	//   ....[16]....
        /*01c4*/ 	.word	0xffffffff


	//   ....[17]....
        /*01c8*/ 	.word	0xffffffff


	//   ....[18]....
        /*01cc*/ 	.word	0xffffffff


	//   ....[19]....
        /*01d0*/ 	.word	0xffffffff


	//   ....[20]....
        /*01d4*/ 	.word	0xffffffff


	//   ....[21]....
        /*01d8*/ 	.word	0xffffffff


	//   ....[22]....
        /*01dc*/ 	.word	0xffffffff


	//   ....[23]....
        /*01e0*/ 	.word	0xffffffff


	//   ....[24]....
        /*01e4*/ 	.word	0xffffffff


	//   ....[25]....
        /*01e8*/ 	.word	0xffffffff


	//   ....[26]....
        /*01ec*/ 	.word	0xffffffff


	//   ....[27]....
        /*01f0*/ 	.word	0xffffffff


	//   ....[28]....
        /*01f4*/ 	.word	0xffffffff


	//   ....[29]....
        /*01f8*/ 	.word	0xffffffff


	//   ....[30]....
        /*01fc*/ 	.word	0x0500000f


	//   ....[31]....
        /*0200*/ 	.word	0x0500000f


	//   ....[32]....
        /*0204*/ 	.word	0x0500000f


	//   ....[33]....
        /*0208*/ 	.word	0x0500000f


	//   ....[34]....
        /*020c*/ 	.word	0x0500000f


	//   ....[35]....
        /*0210*/ 	.word	0x0500000f


	//   ....[36]....
        /*0214*/ 	.word	0x0500000f


	//   ....[37]....
        /*0218*/ 	.word	0x0500000f


	//   ....[38]....
        /*021c*/ 	.word	0x0500000f


	//   ....[39]....
        /*0220*/ 	.word	0x0500000f


	//   ....[40]....
        /*0224*/ 	.word	0x0500000f


	//   ....[41]....
        /*0228*/ 	.word	0x0500000f


	//   ....[42]....
        /*022c*/ 	.word	0x0500000f


	//   ....[43]....
        /*0230*/ 	.word	0x0500000f


	//   ....[44]....
        /*0234*/ 	.word	0x0500000f


	//   ....[45]....
        /*0238*/ 	.word	0x0500000f


	//   ....[46]....
        /*023c*/ 	.word	0x0500000f


	//   ....[47]....
        /*0240*/ 	.word	0x0500000f


	//   ....[48]....
        /*0244*/ 	.word	0x0500000f


	//   ....[49]....
        /*0248*/ 	.word	0x0500000f


	//   ....[50]....
        /*024c*/ 	.word	0x0500000f


	//   ....[51]....
        /*0250*/ 	.word	0x0500000f


	//   ....[52]....
        /*0254*/ 	.word	0x0500000f


	//   ....[53]....
        /*0258*/ 	.word	0x0500000f


	//   ....[54]....
        /*025c*/ 	.word	0x0500000f


	//   ....[55]....
        /*0260*/ 	.word	0x0500000f


	//   ....[56]....
        /*0264*/ 	.word	0x0500000f


	//   ....[57]....
        /*0268*/ 	.word	0x0500000f


	//   ....[58]....
        /*026c*/ 	.word	0x0500000f


	//   ....[59]....
        /*0270*/ 	.word	0x0500000f


	//   ....[60]....
        /*0274*/ 	.word	0x0500000f


	//   ....[61]....
        /*0278*/ 	.word	0x0500000f


	//   ....[62]....
        /*027c*/ 	.word	0x0500000f


	//----- nvinfo : EIATTR_COOP_GROUP_INSTR_OFFSETS
	.align		4
.L_7329:
        /*0280*/ 	.byte	0x04, 0x28
        /*0282*/ 	.short	(.L_7331 - .L_7330)


	//   ....[0]....
.L_7330:
        /*0284*/ 	.word	0x00000b30


	//   ....[1]....
        /*0288*/ 	.word	0x00000b50


	//   ....[2]....
        /*028c*/ 	.word	0x00000b70


	//   ....[3]....
        /*0290*/ 	.word	0x00000b90


	//   ....[4]....
        /*0294*/ 	.word	0x00000bb0


	//   ....[5]....
        /*0298*/ 	.word	0x00000cc0


	//   ....[6]....
        /*029c*/ 	.word	0x00000ce0


	//   ....[7]....
        /*02a0*/ 	.word	0x00000d00


	//   ....[8]....
        /*02a4*/ 	.word	0x00001b50


	//   ....[9]....
        /*02a8*/ 	.word	0x00001b80


	//   ....[10]....
        /*02ac*/ 	.word	0x00001ba0


	//   ....[11]....
        /*02b0*/ 	.word	0x00001bc0


	//   ....[12]....
        /*02b4*/ 	.word	0x00001be0


	//   ....[13]....
        /*02b8*/ 	.word	0x00001c30


	//   ....[14]....
        /*02bc*/ 	.word	0x00001c50


	//   ....[15]....
        /*02c0*/ 	.word	0x00001c70


	//   ....[16]....
        /*02c4*/ 	.word	0x00002c50


	//   ....[17]....
        /*02c8*/ 	.word	0x00002c90


	//   ....[18]....
        /*02cc*/ 	.word	0x00002cd0


	//   ....[19]....
        /*02d0*/ 	.word	0x00002d00


	//   ....[20]....
        /*02d4*/ 	.word	0x00002d10


	//   ....[21]....
        /*02d8*/ 	.word	0x00002d20


	//   ....[22]....
        /*02dc*/ 	.word	0x00002d50


	//   ....[23]....
        /*02e0*/ 	.word	0x00002d80


	//   ....[24]....
        /*02e4*/ 	.word	0x00002db0


	//   ....[25]....
        /*02e8*/ 	.word	0x00002de0


	//   ....[26]....
        /*02ec*/ 	.word	0x00002e20


	//   ....[27]....
        /*02f0*/ 	.word	0x00002e30


	//   ....[28]....
        /*02f4*/ 	.word	0x00002e70


	//   ....[29]....
        /*02f8*/ 	.word	0x00002ea0


	//   ....[30]....
        /*02fc*/ 	.word	0x00003a40


	//   ....[31]....
        /*0300*/ 	.word	0x00003aa0


	//   ....[32]....
        /*0304*/ 	.word	0x00003b00


	//   ....[33]....
        /*0308*/ 	.word	0x00003b60


	//   ....[34]....
        /*030c*/ 	.word	0x00003bc0


	//   ....[35]....
        /*0310*/ 	.word	0x00003c40


	//   ....[36]....
        /*0314*/ 	.word	0x00003ca0


	//   ....[37]....
        /*0318*/ 	.word	0x00003d00


	//   ....[38]....
        /*031c*/ 	.word	0x00003d80


	//   ....[39]....
        /*0320*/ 	.word	0x00003de0


	//   ....[40]....
        /*0324*/ 	.word	0x00003e60


	//   ....[41]....
        /*0328*/ 	.word	0x00003ec0


	//   ....[42]....
        /*032c*/ 	.word	0x00003f40


	//   ....[43]....
        /*0330*/ 	.word	0x00003fa0


	//   ....[44]....
        /*0334*/ 	.word	0x00004020


	//   ....[45]....
        /*0338*/ 	.word	0x00004080


	//   ....[46]....
        /*033c*/ 	.word	0x000040f0


	//   ....[47]....
        /*0340*/ 	.word	0x00004150


	//   ....[48]....
        /*0344*/ 	.word	0x000041d0


	//   ....[49]....
        /*0348*/ 	.word	0x00004230


	//   ....[50]....
        /*034c*/ 	.word	0x000042a0


	//   ....[51]....
        /*0350*/ 	.word	0x00004300


	//   ....[52]....
        /*0354*/ 	.word	0x00004380


	//   ....[53]....
        /*0358*/ 	.word	0x000043e0


	//   ....[54]....
        /*035c*/ 	.word	0x00004460


	//   ....[55]....
        /*0360*/ 	.word	0x000044c0


	//   ....[56]....
        /*0364*/ 	.word	0x00004540


	//   ....[57]....
        /*0368*/ 	.word	0x000045a0


	//   ....[58]....
        /*036c*/ 	.word	0x00004610


	//   ....[59]....
        /*0370*/ 	.word	0x00004670


	//   ....[60]....
        /*0374*/ 	.word	0x000046d0


	//   ....[61]....
        /*0378*/ 	.word	0x00004740


	//   ....[62]....
        /*037c*/ 	.word	0x000047b0


	//----- nvinfo : EIATTR_VRC_CTA_INIT_COUNT
	.align		4
.L_7331:
        /*0380*/ 	.byte	0x02, 0x4a
	.zero		1
	.zero		1


	//----- nvinfo : EIATTR_SYSCALL_OFFSETS
	.align		4
        /*0384*/ 	.byte	0x04, 0x46
        /*0386*/ 	.short	(.L_7333 - .L_7332)


	//   ....[0]....
.L_7332:
        /*0388*/ 	.word	0x00002b50


	//   ....[1]....
        /*038c*/ 	.word	0x000039e0


	//----- nvinfo : EIATTR_EXIT_INSTR_OFFSETS
	.align		4
.L_7333:
        /*0390*/ 	.byte	0x04, 0x1c
        /*0392*/ 	.short	(.L_7335 - .L_7334)


	//   ....[0]....
.L_7334:
        /*0394*/ 	.word	0x00000090


	//   ....[1]....
        /*0398*/ 	.word	0x00003660


	//   ....[2]....
        /*039c*/ 	.word	0x00003690


	//   ....[3]....
        /*03a0*/ 	.word	0x000038e0


	//   ....[4]....
        /*03a4*/ 	.word	0x000039f0


	//----- nvinfo : EIATTR_CRS_STACK_SIZE
	.align		4
.L_7335:
        /*03a8*/ 	.byte	0x04, 0x1e
        /*03aa*/ 	.short	(.L_7337 - .L_7336)
.L_7336:
        /*03ac*/ 	.word	0x00000000


	//----- nvinfo : EIATTR_CBANK_PARAM_SIZE
	.align		4
.L_7337:
        /*03b0*/ 	.byte	0x03, 0x19
        /*03b2*/ 	.short	0x008c


	//----- nvinfo : EIATTR_PARAM_CBANK
	.align		4
        /*03b4*/ 	.byte	0x04, 0x0a
        /*03b6*/ 	.short	(.L_7339 - .L_7338)
	.align		4
.L_7338:
        /*03b8*/ 	.word	index@(.nv.constant0._ZN4vllm25paged_attention_v2_kernelIthLi112ELi32ELi128ELNS_18Fp8KVCacheDataTypeE2ELb1ELi512EEEvPfS2_PT_PKS3_PKT0_S9_ifPKiSB_iPKfiiiSD_SD_iiiii)
        /*03bc*/ 	.short	0x0380
        /*03be*/ 	.short	0x008c


	//----- nvinfo : EIATTR_SW_WAR
	.align		4
.L_7339:
        /*03c0*/ 	.byte	0x04, 0x36
        /*03c2*/ 	.short	(.L_7341 - .L_7340)
.L_7340:
        /*03c4*/ 	.word	0x00000008
.L_7341:


//--------------------- .nv.info._ZN4vllm25paged_attention_v2_kernelIthLi96ELi32ELi128ELNS_18Fp8KVCacheDataTypeE2ELb1ELi512EEEvPfS2_PT_PKS3_PKT0_S9_ifPKiSB_iPKfiiiSD_SD_iiiii --------------------------
	.section	.nv.info._ZN4vllm25paged_attention_v2_kernelIthLi96ELi32ELi128ELNS_18Fp8KVCacheDataTypeE2ELb1ELi512EEEvPfS2_PT_PKS3_PKT0_S9_ifPKiSB_iPKfiiiSD_SD_iiiii,"",@"SHT_CUDA_INFO"
	.sectionflags	@""
	.align	4


	//----- nvinfo : EIATTR_CUDA_API_VERSION
	.align		4
        /*0000*/ 	.byte	0x04, 0x37
        /*0002*/ 	.short	(.L_7343 - .L_7342)
.L_7342:
        /*0004*/ 	.word	0x00000082


	//----- nvinfo : EIATTR_KPARAM_INFO
	.align		4
.L_7343:
        /*0008*/ 	.byte	0x04, 0x17
        /*000a*/ 	.short	(.L_7345 - .L_7344)
.L_7344:
        /*000c*/ 	.word	0x00000000
        /*0010*/ 	.short	0x0015
        /*0012*/ 	.short	0x0088
        /*0014*/ 	.byte	0x00, 0xf0, 0x11, 0x00


	//----- nvinfo : EIATTR_KPARAM_INFO
	.align		4
.L_7345:
        /*0018*/ 	.byte	0x04, 0x17
        /*001a*/ 	.short	(.L_7347 - .L_7346)
.L_7346:
        /*001c*/ 	.word	0x00000000
        /*0020*/ 	.short	0x0014
        /*0022*/ 	.short	0x0084
        /*0024*/ 	.byte	0x00, 0xf0, 0x11, 0x00


	//----- nvinfo : EIATTR_KPARAM_INFO
	.align		4
.L_7347:
        /*0028*/ 	.byte	0x04, 0x17
        /*002a*/ 	.short	(.L_7349 - .L_7348)
.L_7348:
        /*002c*/ 	.word	0x00000000
        /*0030*/ 	.short	0x0013
        /*0032*/ 	.short	0x0080
        /*0034*/ 	.byte	0x00, 0xf0, 0x11, 0x00


	//----- nvinfo : EIATTR_KPARAM_INFO
	.align		4
.L_7349:
        /*0038*/ 	.byte	0x04, 0x17
        /*003a*/ 	.short	(.L_7351 - .L_7350)
.L_7350:
        /*003c*/ 	.word	0x00000000
        /*0040*/ 	.short	0x0012
        /*0042*/ 	.short	0x007c
        /*0044*/ 	.byte	0x00, 0xf0, 0x11, 0x00


	//----- nvinfo : EIATTR_KPARAM_INFO
	.align		4
.L_7351:
        /*0048*/ 	.byte	0x04, 0x17
        /*004a*/ 	.short	(.L_7353 - .L_7352)
.L_7352:
        /*004c*/ 	.word	0x00000000
        /*0050*/ 	.short	0x0011
        /*0052*/ 	.short	0x0078
        /*0054*/ 	.byte	0x00, 0xf0, 0x11, 0x00


	//----- nvinfo : EIATTR_KPARAM_INFO
	.align		4
.L_7353:
        /*0058*/ 	.byte	0x04, 0x17
        /*005a*/ 	.short	(.L_7355 - .L_7354)
.L_7354:
        /*005c*/ 	.word	0x00000000
        /*0060*/ 	.short	0x0010
        /*0062*/ 	.short	0x0070
        /*0064*/ 	.byte	0x00, 0xf5, 0x21, 0x00


	//----- nvinfo : EIATTR_KPARAM_INFO
	.align		4
.L_7355:
        /*0068*/ 	.byte	0x04, 0x17
        /*006a*/ 	.short	(.L_7357 - .L_7356)
.L_7356:
        /*006c*/ 	.word	0x00000000
        /*0070*/ 	.short	0x000f
        /*0072*/ 	.short	0x0068
        /*0074*/ 	.byte	0x00, 0xf5, 0x21, 0x00


	//----- nvinfo : EIATTR_KPARAM_INFO
	.align		4
.L_7357:
        /*0078*/ 	.byte	0x04, 0x17
        /*007a*/ 	.short	(.L_7359 - .L_7358)
.L_7358:
        /*007c*/ 	.word	0x00000000
        /*0080*/ 	.short	0x000e
        /*0082*/ 	.short	0x0060
        /*0084*/ 	.byte	0x00, 0xf0, 0x11, 0x00


	//----- nvinfo : EIATTR_KPARAM_INFO
	.align		4
.L_7359:
        /*0088*/ 	.byte	0x04, 0x17
        /*008a*/ 	.short	(.L_7361 - .L_7360)
.L_7360:
        /*008c*/ 	.word	0x00000000
        /*0090*/ 	.short	0x000d
        /*0092*/ 	.short	0x005c
        /*0094*/ 	.byte	0x00, 0xf0, 0x11, 0x00


	//----- nvinfo : EIATTR_KPARAM_INFO
	.align		4
.L_7361:
        /*0098*/ 	.byte	0x04, 0x17
        /*009a*/ 	.short	(.L_7363 - .L_7362)
.L_7362:
        /*009c*/ 	.word	0x00000000
        /*00a0*/ 	.short	0x000c
        /*00a2*/ 	.short	0x0058
        /*00a4*/ 	.byte	0x00, 0xf0, 0x11, 0x00


	//----- nvinfo : EIATTR_KPARAM_INFO
	.align		4
.L_7363:
        /*00a8*/ 	.byte	0x04, 0x17
        /*00aa*/ 	.short	(.L_7365 - .L_7364)
.L_7364:
        /*00ac*/ 	.word	0x00000000
        /*00b0*/ 	.short	0x000b
        /*00b2*/ 	.short	0x0050
        /*00b4*/ 	.byte	0x00, 0xf5, 0x21, 0x00


	//----- nvinfo : EIATTR_KPARAM_INFO
	.align		4
.L_7365:
        /*00b8*/ 	.byte	0x04, 0x17
        /*00ba*/ 	.short	(.L_7367 - .L_7366)
.L_7366:
        /*00bc*/ 	.word	0x00000000
        /*00c0*/ 	.short	0x000a
        /*00c2*/ 	.short	0x0048
        /*00c4*/ 	.byte	0x00, 0xf0, 0x11, 0x00


	//----- nvinfo : EIATTR_KPARAM_INFO
	.align		4
.L_7367:
        /*00c8*/ 	.byte	0x04, 0x17
        /*00ca*/ 	.short	(.L_7369 - .L_7368)
.L_7368:
        /*00cc*/ 	.word	0x00000000
        /*00d0*/ 	.short	0x0009
        /*00d2*/ 	.short	0x0040
        /*00d4*/ 	.byte	0x00, 0xf5, 0x21, 0x00


	//----- nvinfo : EIATTR_KPARAM_INFO
	.align		4
.L_7369:
        /*00d8*/ 	.byte	0x04, 0x17
        /*00da*/ 	.short	(.L_7371 - .L_7370)
.L_7370:
        /*00dc*/ 	.word	0x00000000
        /*00e0*/ 	.short	0x0008
        /*00e2*/ 	.short	0x0038
        /*00e4*/ 	.byte	0x00, 0xf5, 0x21, 0x00


	//----- nvinfo : EIATTR_KPARAM_INFO
	.align		4
.L_7371:
        /*00e8*/ 	.byte	0x04, 0x17
        /*00ea*/ 	.short	(.L_7373 - .L_7372)
.L_7372:
        /*00ec*/ 	.word	0x00000000
        /*00f0*/ 	.short	0x0007
        /*00f2*/ 	.short	0x0034
        /*00f4*/ 	.byte	0x00, 0xf0, 0x11, 0x00


	//----- nvinfo : EIATTR_KPARAM_INFO
	.align		4
.L_7373:
        /*00f8*/ 	.byte	0x04, 0x17
        /*00fa*/ 	.short	(.L_7375 - .L_7374)
.L_7374:
        /*00fc*/ 	.word	0x00000000
        /*0100*/ 	.short	0x0006
        /*0102*/ 	.short	0x0030
        /*0104*/ 	.byte	0x00, 0xf0, 0x11, 0x00


	//----- nvinfo : EIATTR_KPARAM_INFO
	.align		4
.L_7375:
        /*0108*/ 	.byte	0x04, 0x17
        /*010a*/ 	.short	(.L_7377 - .L_7376)
.L_7376:
        /*010c*/ 	.word	0x00000000
        /*0110*/ 	.short	0x0005
        /*0112*/ 	.short	0x0028
        /*0114*/ 	.byte	0x00, 0xf5, 0x21, 0x00


	//----- nvinfo : EIATTR_KPARAM_INFO
	.align		4
.L_7377:
        /*0118*/ 	.byte	0x04, 0x17
        /*011a*/ 	.short	(.L_7379 - .L_7378)
.L_7378:
        /*011c*/ 	.word	0x00000000
        /*0120*/ 	.short	0x0004
        /*0122*/ 	.short	0x0020
        /*0124*/ 	.byte	0x00, 0xf5, 0x21, 0x00


	//----- nvinfo : EIATTR_KPARAM_INFO
	.align		4
.L_7379:
        /*0128*/ 	.byte	0x04, 0x17
        /*012a*/ 	.short	(.L_7381 - .L_7380)
.L_7380:
        /*012c*/ 	.word	0x00000000
        /*0130*/ 	.short	0x0003
        /*0132*/ 	.short	0x0018
        /*0134*/ 	.byte	0x00, 0xf5, 0x21, 0x00


	//----- nvinfo : EIATTR_KPARAM_INFO
	.align		4
.L_7381:
        /*0138*/ 	.byte	0x04, 0x17
        /*013a*/ 	.short	(.L_7383 - .L_7382)
.L_7382:
        /*013c*/ 	.word	0x00000000
        /*0140*/ 	.short	0x0002
        /*0142*/ 	.short	0x0010
        /*0144*/ 	.byte	0x00, 0xf5, 0x21, 0x00


	//----- nvinfo : EIATTR_KPARAM_INFO
	.align		4
.L_7383:
        /*0148*/ 	.byte	0x04, 0x17
        /*014a*/ 	.short	(.L_7385 - .L_7384)
.L_7384:
        /*014c*/ 	.word	0x00000000
        /*0150*/ 	.short	0x0001
        /*0152*/ 	.short	0x0008
        /*0154*/ 	.byte	0x00, 0xf5, 0x21, 0x00


	//----- nvinfo : EIATTR_KPARAM_INFO
	.align		4
.L_7385:
        /*0158*/ 	.byte	0x04, 0x17
        /*015a*/ 	.short	(.L_7387 - .L_7386)
.L_7386:
        /*015c*/ 	.word	0x00000000
        /*0160*/ 	.short	0x0000
        /*0162*/ 	.short	0x0000
        /*0164*/ 	.byte	0x00, 0xf5, 0x21, 0x00


	//----- nvinfo : EIATTR_SPARSE_MMA_MASK
	.align		4
.L_7387:
        /*0168*/ 	.byte	0x03, 0x50
        /*016a*/ 	.short	0x0000


	//----- nvinfo : EIATTR_MAXREG_COUNT
	.align		4
        /*016c*/ 	.byte	0x03, 0x1b
        /*016e*/ 	.short	0x00ff


	//----- nvinfo : EIATTR_NUM_BARRIERS
	.align		4
        /*0170*/ 	.byte	0x02, 0x4c
        /*0172*/ 	.byte	0x01
	.zero		1


	//----- nvinfo : EIATTR_EXTERNS
	.align		4
        /*0174*/ 	.byte	0x04, 0x0f
        /*0176*/ 	.short	(.L_7389 - .L_7388)


	//   ....[0]....
	.align		4
.L_7388:
        /*0178*/ 	.word	index@(__assertfail)


	//----- nvinfo : EIATTR_MERCURY_ISA_VERSION
	.align		4
.L_7389:
        /*017c*/ 	.byte	0x03, 0x5f
        /*017e*/ 	.short	0x0101


	//----- nvinfo : EIATTR_COOP_GROUP_MASK_REGIDS
	.align		4
        /*0180*/ 	.byte	0x04, 0x29
        /*0182*/ 	.short	(.L_7391 - .L_7390)


	//   ....[0]....
.L_7390:
        /*0184*/ 	.word	0xffffffff


	//   ....[1]....
        /*0188*/ 	.word	0xffffffff


	//   ....[2]....
        /*018c*/ 	.word	0xffffffff


	//   ....[3]....
        /*0190*/ 	.word	0xffffffff


	//   ....[4]....
        /*0194*/ 	.word	0xffffffff


	//   ....[5]....
        /*0198*/ 	.word	0xffffffff


	//   ....[6]....
        /*019c*/ 	.word	0xffffffff


	//   ....[7]....
        /*01a0*/ 	.word	0xffffffff


	//   ....[8]....
        /*01a4*/ 	.word	0xffffffff


	//   ....[9]....
        /*01a8*/ 	.word	0xffffffff


	//   ....[10]....
        /*01ac*/ 	.word	0xffffffff


	//   ....[11]....
        /*01b0*/ 	.word	0xffffffff


	//   ....[12]....
        /*01b4*/ 	.word	0xffffffff


	//   ....[13]....
        /*01b8*/ 	.word	0xffffffff


	//   ....[14]....
        /*01bc*/ 	.word	0xffffffff


	//   ....[15]....
        /*01c0*/ 	.word	0xffffffff


	//   ....[16]....
        /*01c4*/ 	.word	0xffffffff


	//   ....[17]....
        /*01c8*/ 	.word	0xffffffff


	//   ....[18]....
        /*01cc*/ 	.word	0xffffffff


	//   ....[19]....
        /*01d0*/ 	.word	0xffffffff


	//   ....[20]....
        /*01d4*/ 	.word	0xffffffff


	//   ....[21]....
        /*01d8*/ 	.word	0xffffffff


	//   ....[22]....
        /*01dc*/ 	.word	0xffffffff


	//   ....[23]....
        /*01e0*/ 	.word	0xffffffff


	//   ....[24]....
        /*01e4*/ 	.word	0xffffffff


	//   ....[25]....
        /*01e8*/ 	.word	0xffffffff


	//   ....[26]....
        /*01ec*/ 	.word	0xffffffff


	//   ....[27]....
        /*01f0*/ 	.word	0xffffffff


	//   ....[28]....
        /*01f4*/ 	.word	0x0500000f


	//   ....[29]....
        /*01f8*/ 	.word	0x0500000f


	//   ....[30]....
        /*01fc*/ 	.word	0x0500000f


	//   ....[31]....
        /*0200*/ 	.word	0x0500000f


	//   ....[32]....
        /*0204*/ 	.word	0x0500000f


	//   ....[33]....
        /*0208*/ 	.word	0x0500000f


	//   ....[34]....
        /*020c*/ 	.word	0x0500000f


	//   ....[35]....
        /*0210*/ 	.word	0x0500000f


	//   ....[36]....
        /*0214*/ 	.word	0x0500000f


	//   ....[37]....
        /*0218*/ 	.word	0x0500000f


	//   ....[38]....
        /*021c*/ 	.word	0x0500000f


	//   ....[39]....
        /*0220*/ 	.word	0x0500000f


	//   ....[40]....
        /*0224*/ 	.word	0x0500000f


	//   ....[41]....
        /*0228*/ 	.word	0x0500000f


	//   ....[42]....
        /*022c*/ 	.word	0x0500000f


	//   ....[43]....
        /*0230*/ 	.word	0x0500000f


	//   ....[44]....
        /*0234*/ 	.word	0x0500000f


	//   ....[45]....
        /*0238*/ 	.word	0x0500000f


	//   ....[46]....
        /*023c*/ 	.word	0x0500000f


	//   ....[47]....
        /*0240*/ 	.word	0x0500000f


	//   ....[48]....
        /*0244*/ 	.word	0x0500000f


	//   ....[49]....
        /*0248*/ 	.word	0x0500000f


	//   ....[50]....
        /*024c*/ 	.word	0x0500000f


	//   ....[51]....
        /*0250*/ 	.word	0x0500000f


	//   ....[52]....
        /*0254*/ 	.word	0x0500000f


	//   ....[53]....
        /*0258*/ 	.word	0x0500000f


	//   ....[54]....
        /*025c*/ 	.word	0x0500000f


	//   ....[55]....
        /*0260*/ 	.word	0x0500000f


	//   ....[56]....
        /*0264*/ 	.word	0x0500000f


	//----- nvinfo : EIATTR_COOP_GROUP_INSTR_OFFSETS
	.align		4
.L_7391:
        /*0268*/ 	.byte	0x04, 0x28
        /*026a*/ 	.short	(.L_7393 - .L_7392)


	//   ....[0]....
.L_7392:
        /*026c*/ 	.word	0x00000b30


	//   ....[1]....
        /*0270*/ 	.word	0x00000b50


	//   ....[2]....
        /*0274*/ 	.word	0x00000b70


	//   ....[3]....
        /*0278*/ 	.word	0x00000b90


	//   ....[4]....
        /*027c*/ 	.word	0x00000bb0


	//   ....[5]....
        /*0280*/ 	.word	0x00000cc0


	//   ....[6]....
        /*0284*/ 	.word	0x00000ce0


	//   ....[7]....
        /*0288*/ 	.word	0x00000d00


	//   ....[8]....
        /*028c*/ 	.word	0x00001b50


	//   ....[9]....
        /*0290*/ 	.word	0x00001b80


	//   ....[10]....
        /*0294*/ 	.word	0x00001ba0


	//   ....[11]....
        /*0298*/ 	.word	0x00001bc0


	//   ....[12]....
        /*029c*/ 	.word	0x00001be0


	//   ....[13]....
        /*02a0*/ 	.word	0x00001c30


	//   ....[14]....
        /*02a4*/ 	.word	0x00001c50


	//   ....[15]....
        /*02a8*/ 	.word	0x00001c70


	//   ....[16]....
        /*02ac*/ 	.word	0x00002c50


	//   ....[17]....
        /*02b0*/ 	.word	0x00002c90


	//   ....[18]....
        /*02b4*/ 	.word	0x00002cd0


	//   ....[19]....
        /*02b8*/ 	.word	0x00002cf0


	//   ....[20]....
        /*02bc*/ 	.word	0x00002d00


	//   ....[21]....
        /*02c0*/ 	.word	0x00002d10


	//   ....[22]....
        /*02c4*/ 	.word	0x00002d40


	//   ....[23]....
        /*02c8*/ 	.word	0x00002d70


	//   ....[24]....
        /*02cc*/ 	.word	0x00002de0


	//   ....[25]....
        /*02d0*/ 	.word	0x00002e00


	//   ....[26]....
        /*02d4*/ 	.word	0x00002e20


	//   ....[27]....
        /*02d8*/ 	.word	0x00002e30


	//   ....[28]....
        /*02dc*/ 	.word	0x000038e0


	//   ....[29]....
        /*02e0*/ 	.word	0x00003940


	//   ....[30]....
        /*02e4*/ 	.word	0x000039a0


	//   ....[31]....
        /*02e8*/ 	.word	0x00003a00


	//   ....[32]....
        /*02ec*/ 	.word	0x00003a60


	//   ....[33]....
        /*02f0*/ 	.word	0x00003ae0


	//   ....[34]....
        /*02f4*/ 	.word	0x00003b40


	//   ....[35]....
        /*02f8*/ 	.word	0x00003ba0


	//   ....[36]....
        /*02fc*/ 	.word	0x00003c20


	//   ....[37]....
        /*0300*/ 	.word	0x00003c80


	//   ....[38]....
        /*0304*/ 	.word	0x00003d00


	//   ....[39]....
        /*0308*/ 	.word	0x00003d60


	//   ....[40]....
        /*030c*/ 	.word	0x00003dd0


	//   ....[41]....
        /*0310*/ 	.word	0x00003e30


	//   ....[42]....
        /*0314*/ 	.word	0x00003eb0


	//   ....[43]....
        /*0318*/ 	.word	0x00003f10


	//   ....[44]....
        /*031c*/ 	.word	0x00003f90


	//   ....[45]....
        /*0320*/ 	.word	0x00003ff0


	//   ....[46]....
        /*0324*/ 	.word	0x00004070


	//   ....[47]....
        /*0328*/ 	.word	0x000040d0


	//   ....[48]....
        /*032c*/ 	.word	0x00004150


	//   ....[49]....
        /*0330*/ 	.word	0x000041b0


	//   ....[50]....
        /*0334*/ 	.word	0x00004230


	//   ....[51]....
        /*0338*/ 	.word	0x00004290


	//   ....[52]....
        /*033c*/ 	.word	0x00004310


	//   ....[53]....
        /*0340*/ 	.word	0x00004370


	//   ....[54]....
        /*0344*/ 	.word	0x000043d0


	//   ....[55]....
        /*0348*/ 	.word	0x00004430


	//   ....[56]....
        /*034c*/ 	.word	0x000044a0


	//----- nvinfo : EIATTR_VRC_CTA_INIT_COUNT
	.align		4
.L_7393:
        /*0350*/ 	.byte	0x02, 0x4a
	.zero		1
	.zero		1


	//----- nvinfo : EIATTR_SYSCALL_OFFSETS
	.align		4
        /*0354*/ 	.byte	0x04, 0x46
        /*0356*/ 	.short	(.L_7395 - .L_7394)


	//   ....[0]....
.L_7394:
        /*0358*/ 	.word	0x00002b50


	//   ....[1]....
        /*035c*/ 	.word	0x00003880


	//----- nvinfo : EIATTR_EXIT_INSTR_OFFSETS
	.align		4
.L_7395:
        /*0360*/ 	.byte	0x04, 0x1c
        /*0362*/ 	.short	(.L_7397 - .L_7396)


	//   ....[0]....
.L_7396:
        /*0364*/ 	.word	0x00000090


	//   ....[1]....
        /*0368*/ 	.word	0x00003540


	//   ....[2]....
        /*036c*/ 	.word	0x00003570


	//   ....[3]....
        /*0370*/ 	.word	0x00003780


	//   ....[4]....
        /*0374*/ 	.word	0x00003890


	//----- nvinfo : EIATTR_CRS_STACK_SIZE
	.align		4
.L_7397:
        /*0378*/ 	.byte	0x04, 0x1e
        /*037a*/ 	.short	(.L_7399 - .L_7398)
.L_7398:
        /*037c*/ 	.word	0x00000000


	//----- nvinfo : EIATTR_CBANK_PARAM_SIZE
	.align		4
.L_7399:
        /*0380*/ 	.byte	0x03, 0x19
        /*0382*/ 	.short	0x008c


	//----- nvinfo : EIATTR_PARAM_CBANK
	.align		4
        /*0384*/ 	.byte	0x04, 0x0a
        /*0386*/ 	.short	(.L_7401 - .L_7400)
	.align		4
.L_7400:
        /*0388*/ 	.word	index@(.nv.constant0._ZN4vllm25paged_attention_v2_kernelIthLi96ELi32ELi128ELNS_18Fp8KVCacheDataTypeE2ELb1ELi512EEEvPfS2_PT_PKS3_PKT0_S9_ifPKiSB_iPKfiiiSD_SD_iiiii)
        /*038c*/ 	.short	0x0380
        /*038e*/ 	.short	0x008c


	//----- nvinfo : EIATTR_SW_WAR
	.align		4
.L_7401:
        /*0390*/ 	.byte	0x04, 0x36
        /*0392*/ 	.short	(.L_7403 - .L_7402)
.L_7402:
        /*0394*/ 	.word	0x00000008
.L_7403:


//--------------------- .nv.info._ZN4vllm25paged_attention_v2_kernelIthLi80ELi32ELi128ELNS_18Fp8KVCacheDataTypeE2ELb1ELi512EEEvPfS2_PT_PKS3_PKT0_S9_ifPKiSB_iPKfiiiSD_SD_iiiii --------------------------
	.section	.nv.info._ZN4vllm25paged_attention_v2_kernelIthLi80ELi32ELi128ELNS_18Fp8KVCacheDataTypeE2ELb1ELi512EEEvPfS2_PT_PKS3_PKT0_S9_ifPKiSB_iPKfiiiSD_SD_iiiii,"",@"SHT_CUDA_INFO"
	.sectionflags	@""
	.align	4


	//----- nvinfo : EIATTR_CUDA_API_VERSION
	.align		4
        /*0000*/ 	.byte	0x04, 0x37
        /*0002*/ 	.short	(.L_7405 - .L_7404)
.L_7404:
        /*0004*/ 	.word	0x00000082


	//----- nvinfo : EIATTR_KPARAM_INFO
	.align		4
.L_7405:
        /*0008*/ 	.byte	0x04, 0x17
        /*000a*/ 	.short	(.L_7407 - .L_7406)
.L_7406:
        /*000c*/ 	.word	0x00000000
        /*0010*/ 	.short	0x0015
        /*0012*/ 	.short	0x0088
        /*0014*/ 	.byte	0x00, 0xf0, 0x11, 0x00


	//----- nvinfo : EIATTR_KPARAM_INFO
	.align		4
.L_7407:
        /*0018*/ 	.byte	0x04, 0x17
        /*001a*/ 	.short	(.L_7409 - .L_7408)
.L_7408:
        /*001c*/ 	.word	0x00000000
        /*0020*/ 	.short	0x0014
        /*0022*/ 	.short	0x0084
        /*0024*/ 	.byte	0x00, 0xf0, 0x11, 0x00


	//----- nvinfo : EIATTR_KPARAM_INFO
	.align		4
.L_7409:
        /*0028*/ 	.byte	0x04, 0x17
        /*002a*/ 	.short	(.L_7411 - .L_7410)
.L_7410:
        /*002c*/ 	.word	0x00000000
        /*0030*/ 	.short	0x0013
        /*0032*/ 	.short	0x0080
        /*0034*/ 	.byte	0x00, 0xf0, 0x11, 0x00


	//----- nvinfo : EIATTR_KPARAM_INFO
	.align		4
.L_7411:
        /*0038*/ 	.byte	0x04, 0x17
        /*003a*/ 	.short	(.L_7413 - .L_7412)
.L_7412:
        /*003c*/ 	.word	0x00000000
        /*0040*/ 	.short	0x0012
        /*0042*/ 	.short	0x007c
        /*0044*/ 	.byte	0x00, 0xf0, 0x11, 0x00


	//----- nvinfo : EIATTR_KPARAM_INFO
	.align		4
.L_7413:
        /*0048*/ 	.byte	0x04, 0x17
        /*004a*/ 	.short	(.L_7415 - .L_7414)
.L_7414:
        /*004c*/ 	.word	0x00000000
        /*0050*/ 	.short	0x0011
        /*0052*/ 	.short	0x0078
        /*0054*/ 	.byte	0x00, 0xf0, 0x11, 0x00


	//----- nvinfo : EIATTR_KPARAM_INFO
	.align		4
.L_7415:
        /*0058*/ 	.byte	0x04, 0x17
        /*005a*/ 	.short	(.L_7417 - .L_7416)
.L_7416:
        /*005c*/ 	.word	0x00000000
        /*0060*/ 	.short	0x0010
        /*0062*/ 	.short	0x0070
        /*0064*/ 	.byte	0x00, 0xf5, 0x21, 0x00


	//----- nvinfo : EIATTR_KPARAM_INFO
	.align		4
.L_7417:
        /*0068*/ 	.byte	0x04, 0x17
        /*006a*/ 	.short	(.L_7419 - .L_7418)
.L_7418:
        /*006c*/ 	.word	0x00000000
        /*0070*/ 	.short	0x000f
        /*0072*/ 	.short	0x0068
        /*0074*/ 	.byte	0x00, 0xf5, 0x21, 0x00


	//----- nvinfo : EIATTR_KPARAM_INFO
	.align		4
.L_7419:
        /*0078*/ 	.byte	0x04, 0x17
        /*007a*/ 	.short	(.L_7421 - .L_7420)
.L_7420:
        /*007c*/ 	.word	0x00000000
        /*0080*/ 	.short	0x000e
        /*0082*/ 	.short	0x0060
        /*0084*/ 	.byte	0x00, 0xf0, 0x11, 0x00


	//----- nvinfo : EIATTR_KPARAM_INFO
	.align		4
.L_7421:
        /*0088*/ 	.byte	0x04, 0x17
        /*008a*/ 	.short	(.L_7423 - .L_7422)
.L_7422:
        /*008c*/ 	.word	0x00000000
        /*0090*/ 	.short	0x000d
        /*0092*/ 	.short	0x005c
        /*0094*/ 	.byte	0x00, 0xf0, 0x11, 0x00


	//----- nvinfo : EIATTR_KPARAM_INFO
	.align		4
.L_7423:
        /*0098*/ 	.byte	0x04, 0x17
        /*009a*/ 	.short	(.L_7425 - .L_7424)
.L_7424:
        /*009c*/ 	.word	0x00000000
        /*00a0*/ 	.short	0x000c
        /*00a2*/ 	.short	0x0058
        /*00a4*/ 	.byte	0x00, 0xf0, 0x11, 0x00


	//----- nvinfo : EIATTR_KPARAM_INFO
	.align		4
.L_7425:
        /*00a8*/ 	.byte	0x04, 0x17
        /*00aa*/ 	.short	(.L_7427 - .L_7426)
.L_7426:
        /*00ac*/ 	.word	0x00000000
        /*00b0*/ 	.short	0x000b
        /*00b2*/ 	.short	0x0050
        /*00b4*/ 	.byte	0x00, 0xf5, 0x21, 0x00


	//----- nvinfo : EIATTR_KPARAM_INFO
	.align		4
.L_7427:
        /*00b8*/ 	.byte	0x04, 0x17
        /*00ba*/ 	.short	(.L_7429 - .L_7428)
.L_7428:
        /*00bc*/ 	.word	0x00000000
        /*00c0*/ 	.short	0x000a
        /*00c2*/ 	.short	0x0048
        /*00c4*/ 	.byte	0x00, 0xf0, 0x11, 0x00


	//----- nvinfo : EIATTR_KPARAM_INFO
	.align		4
.L_7429:
        /*00c8*/ 	.byte	0x04, 0x17
        /*00ca*/ 	.short	(.L_7431 - .L_7430)
.L_7430:
        /*00cc*/ 	.word	0x00000000
        /*00d0*/ 	.short	0x0009
        /*00d2*/ 	.short	0x0040
        /*00d4*/ 	.byte	0x00, 0xf5, 0x21, 0x00


	//----- nvinfo : EIATTR_KPARAM_INFO
	.align		4
.L_7431:
        /*00d8*/ 	.byte	0x04, 0x17
        /*00da*/ 	.short	(.L_7433 - .L_7432)
.L_7432:
        /*00dc*/ 	.word	0x00000000
        /*00e0*/ 	.short	0x0008
        /*00e2*/ 	.short	0x0038
        /*00e4*/ 	.byte	0x00, 0xf5, 0x21, 0x00


	//----- nvinfo : EIATTR_KPARAM_INFO
	.align		4
.L_7433:
        /*00e8*/ 	.byte	0x04, 0x17
        /*00ea*/ 	.short	(.L_7435 - .L_7434)
.L_7434:
        /*00ec*/ 	.word	0x00000000
        /*00f0*/ 	.short	0x0007
        /*00f2*/ 	.short	0x0034
        /*00f4*/ 	.byte	0x00, 0xf0, 0x11, 0x00


	//----- nvinfo : EIATTR_KPARAM_INFO
	.align		4
.L_7435:
        /*00f8*/ 	.byte	0x04, 0x17
        /*00fa*/ 	.short	(.L_7437 - .L_7436)
.L_7436:
        /*00fc*/ 	.word	0x00000000
        /*0100*/ 	.short	0x0006
        /*0102*/ 	.short	0x0030
        /*0104*/ 	.byte	0x00, 0xf0, 0x11, 0x00


	//----- nvinfo : EIATTR_KPARAM_INFO
	.align		4
.L_7437:
        /*0108*/ 	.byte	0x04, 0x17
        /*010a*/ 	.short	(.L_7439 - .L_7438)
.L_7438:
        /*010c*/ 	.word	0x00000000
        /*0110*/ 	.short	0x0005
        /*0112*/ 	.short	0x0028
        /*0114*/ 	.byte	0x00, 0xf5, 0x21, 0x00


	//----- nvinfo : EIATTR_KPARAM_INFO
	.align		4
.L_7439:
        /*0118*/ 	.byte	0x04, 0x17
        /*011a*/ 	.short	(.L_7441 - .L_7440)
.L_7440:
        /*011c*/ 	.word	0x00000000
        /*0120*/ 	.short	0x0004
        /*0122*/ 	.short	0x0020
        /*0124*/ 	.byte	0x00, 0xf5, 0x21, 0x00


	//----- nvinfo : EIATTR_KPARAM_INFO
	.align		4
.L_7441:
        /*0128*/ 	.byte	0x04, 0x17
        /*012a*/ 	.short	(.L_7443 - .L_7442)
.L_7442:
        /*012c*/ 	.word	0x00000000
        /*0130*/ 	.short	0x0003
        /*0132*/ 	.short	0x0018
        /*0134*/ 	.byte	0x00, 0xf5, 0x21, 0x00


	//----- nvinfo : EIATTR_KPARAM_INFO
	.align		4
.L_7443:
        /*0138*/ 	.byte	0x04, 0x17
        /*013a*/ 	.short	(.L_7445 - .L_7444)
.L_7444:
        /*013c*/ 	.word	0x00000000
        /*0140*/ 	.short	0x0002
        /*0142*/ 	.short	0x0010
        /*0144*/ 	.byte	0x00, 0xf5, 0x21, 0x00


	//----- nvinfo : EIATTR_KPARAM_INFO
	.align		4
.L_7445:
        /*0148*/ 	.byte	0x04, 0x17
        /*014a*/ 	.short	(.L_7447 - .L_7446)
.L_7446:
        /*014c*/ 	.word	0x00000000
        /*0150*/ 	.short	0x0001
        /*0152*/ 	.short	0x0008
        /*0154*/ 	.byte	0x00, 0xf5, 0x21, 0x00


	//----- nvinfo : EIATTR_KPARAM_INFO
	.align		4
.L_7447:
        /*0158*/ 	.byte	0x04, 0x17
        /*015a*/ 	.short	(.L_7449 - .L_7448)
.L_7448:
        /*015c*/ 	.word	0x00000000
        /*0160*/ 	.short	0x0000
        /*0162*/ 	.short	0x0000
        /*0164*/ 	.byte	0x00, 0xf5, 0x21, 0x00


	//----- nvinfo : EIATTR_SPARSE_MMA_MASK
	.align		4
.L_7449:
        /*0168*/ 	.byte	0x03, 0x50
        /*016a*/ 	.short	0x0000


	//----- nvinfo : EIATTR_MAXREG_COUNT
	.align		4
        /*016c*/ 	.byte	0x03, 0x1b
        /*016e*/ 	.short	0x00ff


	//----- nvinfo : EIATTR_NUM_BARRIERS
	.align		4
        /*0170*/ 	.byte	0x02, 0x4c
        /*0172*/ 	.byte	0x01
	.zero		1


	//----- nvinfo : EIATTR_EXTERNS
	.align		4
        /*0174*/ 	.byte	0x04, 0x0f
        /*0176*/ 	.short	(.L_7451 - .L_7450)


	//   ....[0]....
	.align		4
.L_7450:
        /*0178*/ 	.word	index@(__assertfail)


	//----- nvinfo : EIATTR_MERCURY_ISA_VERSION
	.align		4
.L_7451:
        /*017c*/ 	.byte	0x03, 0x5f
        /*017e*/ 	.short	0x0101


	//----- nvinfo : EIATTR_COOP_GROUP_MASK_REGIDS
	.align		4
        /*0180*/ 	.byte	0x04, 0x29
        /*0182*/ 	.short	(.L_7453 - .L_7452)


	//   ....[0]....
.L_7452:
        /*0184*/ 	.word	0xffffffff


	//   ....[1]....
        /*0188*/ 	.word	0xffffffff


	//   ....[2]....
        /*018c*/ 	.word	0xffffffff


	//   ....[3]....
        /*0190*/ 	.word	0xffffffff


	//   ....[4]....
        /*0194*/ 	.word	0xffffffff


	//   ....[5]....
        /*0198*/ 	.word	0xffffffff


	//   ....[6]....
        /*019c*/ 	.word	0xffffffff


	//   ....[7]....
        /*01a0*/ 	.word	0xffffffff


	//   ....[8]....
        /*01a4*/ 	.word	0xffffffff


	//   ....[9]....
        /*01a8*/ 	.word	0xffffffff


	//   ....[10]....
        /*01ac*/ 	.word	0xffffffff


	//   ....[11]....
        /*01b0*/ 	.word	0xffffffff


	//   ....[12]....
        /*01b4*/ 	.word	0xffffffff


	//   ....[13]....
        /*01b8*/ 	.word	0xffffffff


	//   ....[14]....
        /*01bc*/ 	.word	0xffffffff


	//   ....[15]....
        /*01c0*/ 	.word	0xffffffff


	//   ....[16]....
        /*01c4*/ 	.word	0xffffffff


	//   ....[17]....
        /*01c8*/ 	.word	0xffffffff


	//   ....[18]....
        /*01cc*/ 	.word	0xffffffff


	//   ....[19]....
        /*01d0*/ 	.word	0xffffffff


	//   ....[20]....
        /*01d4*/ 	.word	0xffffffff


	//   ....[21]....
        /*01d8*/ 	.word	0xffffffff


	//   ....[22]....
        /*01dc*/ 	.word	0xffffffff


	//   ....[23]....
        /*01e0*/ 	.word	0xffffffff


	//   ....[24]....
        /*01e4*/ 	.word	0xffffffff


	//   ....[25]....
        /*01e8*/ 	.word	0xffffffff


	//   ....[26]....
        /*01ec*/ 	.word	0x0500000f


	//   ....[27]....
        /*01f0*/ 	.word	0x0500000f


	//   ....[28]....
        /*01f4*/ 	.word	0x0500000f


	//   ....[29]....
        /*01f8*/ 	.word	0x0500000f


	//   ....[30]....
        /*01fc*/ 	.word	0x0500000f


	//   ....[31]....
        /*0200*/ 	.word	0x0500000f


	//   ....[32]....
        /*0204*/ 	.word	0x0500000f


	//   ....[33]....
        /*0208*/ 	.word	0x0500000f


	//   ....[34]....
        /*020c*/ 	.word	0x0500000f


	//   ....[35]....
        /*0210*/ 	.word	0x0500000f


	//   ....[36]....
        /*0214*/ 	.word	0x0500000f


	//   ....[37]....
        /*0218*/ 	.word	0x0500000f


	//   ....[38]....
        /*021c*/ 	.word	0x0500000f


	//   ....[39]....
        /*0220*/ 	.word	0x0500000f


	//   ....[40]....
        /*0224*/ 	.word	0x0500000f


	//   ....[41]....
        /*0228*/ 	.word	0x0500000f


	//   ....[42]....
        /*022c*/ 	.word	0x0500000f


	//   ....[43]....
        /*0230*/ 	.word	0x0500000f


	//   ....[44]....
        /*0234*/ 	.word	0x0500000f


	//   ....[45]....
        /*0238*/ 	.word	0x0500000f


	//   ....[46]....
        /*023c*/ 	.word	0x0500000f


	//   ....[47]....
        /*0240*/ 	.word	0x0500000f


	//   ....[48]....
        /*0244*/ 	.word	0x0500000f


	//   ....[49]....
        /*0248*/ 	.word	0x0500000f


	//   ....[50]....
        /*024c*/ 	.word	0x0500000f


	//----- nvinfo : EIATTR_COOP_GROUP_INSTR_OFFSETS
	.align		4
.L_7453:
        /*0250*/ 	.byte	0x04, 0x28
        /*0252*/ 	.short	(.L_7455 - .L_7454)


	//   ....[0]....
.L_7454:
        /*0254*/ 	.word	0x00000b30


	//   ....[1]....
        /*0258*/ 	.word	0x00000b50


	//   ....[2]....
        /*025c*/ 	.word	0x00000b70


	//   ....[3]....
        /*0260*/ 	.word	0x00000b90


	//   ....[4]....
        /*0264*/ 	.word	0x00000bb0


	//   ....[5]....
        /*0268*/ 	.word	0x00000cc0


	//   ....[6]....
        /*026c*/ 	.word	0x00000ce0


	//   ....[7]....
        /*0270*/ 	.word	0x00000d00


	//   ....[8]....
        /*0274*/ 	.word	0x00001b50


	//   ....[9]....
        /*0278*/ 	.word	0x00001b80


	//   ....[10]....
        /*027c*/ 	.word	0x00001ba0


	//   ....[11]....
        /*0280*/ 	.word	0x00001bc0


	//   ....[12]....
        /*0284*/ 	.word	0x00001be0


	//   ....[13]....
        /*0288*/ 	.word	0x00001c30


	//   ....[14]....
        /*028c*/ 	.word	0x00001c50


	//   ....[15]....
        /*0290*/ 	.word	0x00001c70


	//   ....[16]....
        /*0294*/ 	.word	0x00002cf0


	//   ....[17]....
        /*0298*/ 	.word	0x00002d00


	//   ....[18]....
        /*029c*/ 	.word	0x00002d10


	//   ....[19]....
        /*02a0*/ 	.word	0x00002d20


	//   ....[20]....
        /*02a4*/ 	.word	0x00002d30


	//   ....[21]....
        /*02a8*/ 	.word	0x00002d40


	//   ....[22]....
        /*02ac*/ 	.word	0x00002d50


	//   ....[23]....
        /*02b0*/ 	.word	0x00002d70


	//   ....[24]....
        /*02b4*/ 	.word	0x00002d90


	//   ....[25]....
        /*02b8*/ 	.word	0x00002db0


	//   ....[26]....
        /*02bc*/ 	.word	0x00003770


	//   ....[27]....
        /*02c0*/ 	.word	0x000037d0


	//   ....[28]....
        /*02c4*/ 	.word	0x00003830


	//   ....[29]....
        /*02c8*/ 	.word	0x00003890


	//   ....[30]....
        /*02cc*/ 	.word	0x000038f0


	//   ....[31]....
        /*02d0*/ 	.word	0x00003970


	//   ....[32]....
        /*02d4*/ 	.word	0x000039e0


	//   ....[33]....
        /*02d8*/ 	.word	0x00003a40


	//   ....[34]....
        /*02dc*/ 	.word	0x00003ac0


	//   ....[35]....
        /*02e0*/ 	.word	0x00003b20


	//   ....[36]....
        /*02e4*/ 	.word	0x00003ba0


	//   ....[37]....
        /*02e8*/ 	.word	0x00003c00


	//   ....[38]....
        /*02ec*/ 	.word	0x00003c80


	//   ....[39]....
        /*02f0*/ 	.word	0x00003ce0


	//   ....[40]....
        /*02f4*/ 	.word	0x00003d60


	//   ....[41]....
        /*02f8*/ 	.word	0x00003dc0


	//   ....[42]....
        /*02fc*/ 	.word	0x00003e40


	//   ....[43]....
        /*0300*/ 	.word	0x00003ea0


	//   ....[44]....
        /*0304*/ 	.word	0x00003f20


	//   ....[45]....
        /*0308*/ 	.word	0x00003f80


	//   ....[46]....
        /*030c*/ 	.word	0x00004000


	//   ....[47]....
        /*0310*/ 	.word	0x00004060


	//   ....[48]....
        /*0314*/ 	.word	0x000040d0


	//   ....[49]....
        /*0318*/ 	.word	0x00004130


	//   ....[50]....
        /*031c*/ 	.word	0x000041a0


	//----- nvinfo : EIATTR_VRC_CTA_INIT_COUNT
	.align		4
.L_7455:
        /*0320*/ 	.byte	0x02, 0x4a
	.zero		1
	.zero		1


	//----- nvinfo : EIATTR_SYSCALL_OFFSETS
	.align		4
        /*0324*/ 	.byte	0x04, 0x46
        /*0326*/ 	.short	(.L_7457 - .L_7456)


	//   ....[0]....
.L_7456:
        /*0328*/ 	.word	0x00002b50


	//   ....[1]....
        /*032c*/ 	.word	0x00003710


	//----- nvinfo : EIATTR_EXIT_INSTR_OFFSETS
	.align		4
.L_7457:
        /*0330*/ 	.byte	0x04, 0x1c
        /*0332*/ 	.short	(.L_7459 - .L_7458)


	//   ....[0]....
.L_7458:
        /*0334*/ 	.word	0x00000090


	//   ....[1]....
        /*0338*/ 	.word	0x00003410


	//   ....[2]....
        /*033c*/ 	.word	0x00003440


	//   ....[3]....
        /*0340*/ 	.word	0x00003610


	//   ....[4]....
        /*0344*/ 	.word	0x00003720


	//----- nvinfo : EIATTR_CRS_STACK_SIZE
	.align		4
.L_7459:
        /*0348*/ 	.byte	0x04, 0x1e
        /*034a*/ 	.short	(.L_7461 - .L_7460)
.L_7460:
        /*034c*/ 	.word	0x00000000


	//----- nvinfo : EIATTR_CBANK_PARAM_SIZE
	.align		4
.L_7461:
        /*0350*/ 	.byte	0x03, 0x19
        /*0352*/ 	.short	0x008c


	//----- nvinfo : EIATTR_PARAM_CBANK
	.align		4
        /*0354*/ 	.byte	0x04, 0x0a
        /*0356*/ 	.short	(.L_7463 - .L_7462)
	.align		4
.L_7462:
        /*0358*/ 	.word	index@(.nv.constant0._ZN4vllm25paged_attention_v2_kernelIthLi80ELi32ELi128ELNS_18Fp8KVCacheDataTypeE2ELb1ELi512EEEvPfS2_PT_PKS3_PKT0_S9_ifPKiSB_iPKfiiiSD_SD_iiiii)
        /*035c*/ 	.short	0x0380
        /*035e*/ 	.short	0x008c


	//----- nvinfo : EIATTR_SW_WAR
	.align		4
.L_7463:
        /*0360*/ 	.byte	0x04, 0x36
        /*0362*/ 	.short	(.L_7465 - .L_7464)
.L_7464:
        /*0364*/ 	.word	0x00000008
.L_7465:


//--------------------- .nv.info._ZN4vllm25paged_attention_v2_kernelIthLi64ELi32ELi128ELNS_18Fp8KVCacheDataTypeE2ELb1ELi512EEEvPfS2_PT_PKS3_PKT0_S9_ifPKiSB_iPKfiiiSD_SD_iiiii --------------------------
	.section	.nv.info._ZN4vllm25paged_attention_v2_kernelIthLi64ELi32ELi128ELNS_18Fp8KVCacheDataTypeE2ELb1ELi512EEEvPfS2_PT_PKS3_PKT0_S9_ifPKiSB_iPKfiiiSD_SD_iiiii,"",@"SHT_CUDA_INFO"
	.sectionflags	@""
	.align	4


	//----- nvinfo : EIATTR_CUDA_API_VERSION
	.align		4
        /*0000*/ 	.byte	0x04, 0x37
        /*0002*/ 	.short	(.L_7467 - .L_7466)
.L_7466:
        /*0004*/ 	.word	0x00000082


	//----- nvinfo : EIATTR_KPARAM_INFO
	.align		4
.L_7467:
        /*0008*/ 	.byte	0x04, 0x17
        /*000a*/ 	.short	(.L_7469 - .L_7468)
.L_7468:
        /*000c*/ 	.word	0x00000000
        /*0010*/ 	.short	0x0015
        /*0012*/ 	.short	0x0088
        /*0014*/ 	.byte	0x00, 0xf0, 0x11, 0x00


	//----- nvinfo : EIATTR_KPARAM_INFO
	.align		4
.L_7469:
        /*0018*/ 	.byte	0x04, 0x17
        /*001a*/ 	.short	(.L_7471 - .L_7470)
.L_7470:
        /*001c*/ 	.word	0x00000000
        /*0020*/ 	.short	0x0014
        /*0022*/ 	.short	0x0084
        /*0024*/ 	.byte	0x00, 0xf0, 0x11, 0x00


	//----- nvinfo : EIATTR_KPARAM_INFO
	.align		4
.L_7471:
        /*0028*/ 	.byte	0x04, 0x17
        /*002a*/ 	.short	(.L_7473 - .L_7472)
.L_7472:
        /*002c*/ 	.word	0x00000000
        /*0030*/ 	.short	0x0013
        /*0032*/ 	.short	0x0080
        /*0034*/ 	.byte	0x00, 0xf0, 0x11, 0x00


	//----- nvinfo : EIATTR_KPARAM_INFO
	.align		4
.L_7473:
        /*0038*/ 	.byte	0x04, 0x17
        /*003a*/ 	.short	(.L_7475 - .L_7474)
.L_7474:
        /*003c*/ 	.word	0x00000000
        /*0040*/ 	.short	0x0012
        /*0042*/ 	.short	0x007c
        /*0044*/ 	.byte	0x00, 0xf0, 0x11, 0x00


	//----- nvinfo : EIATTR_KPARAM_INFO
	.align		4
.L_7475:
        /*0048*/ 	.byte	0x04, 0x17
        /*004a*/ 	.short	(.L_7477 - .L_7476)
.L_7476:
        /*004c*/ 	.word	0x00000000
        /*0050*/ 	.short	0x0011
        /*0052*/ 	.short	0x0078
        /*0054*/ 	.byte	0x00, 0xf0, 0x11, 0x00


	//----- nvinfo : EIATTR_KPARAM_INFO
	.align		4
.L_7477:
        /*0058*/ 	.byte	0x04, 0x17
        /*005a*/ 	.short	(.L_7479 - .L_7478)
.L_7478:
        /*005c*/ 	.word	0x00000000
        /*0060*/ 	.short	0x0010
        /*0062*/ 	.short	0x0070
        /*0064*/ 	.byte	0x00, 0xf5, 0x21, 0x00


	//----- nvinfo : EIATTR_KPARAM_INFO
	.align		4
.L_7479:
        /*0068*/ 	.byte	0x04, 0x17
        /*006a*/ 	.short	(.L_7481 - .L_7480)
.L_7480:
        /*006c*/ 	.word	0x00000000
        /*0070*/ 	.short	0x000f
        /*0072*/ 	.short	0x0068
        /*0074*/ 	.byte	0x00, 0xf5, 0x21, 0x00


	//----- nvinfo : EIATTR_KPARAM_INFO
	.align		4
.L_7481:
        /*0078*/ 	.byte	0x04, 0x17
        /*007a*/ 	.short	(.L_7483 - .L_7482)
.L_7482:
        /*007c*/ 	.word	0x00000000
        /*0080*/ 	.short	0x000e
        /*0082*/ 	.short	0x0060
        /*0084*/ 	.byte	0x00, 0xf0, 0x11, 0x00


	//----- nvinfo : EIATTR_KPARAM_INFO
	.align		4
.L_7483:
        /*0088*/ 	.byte	0x04, 0x17
        /*008a*/ 	.short	(.L_7485 - .L_7484)
.L_7484:
        /*008c*/ 	.word	0x00000000
        /*0090*/ 	.short	0x000d
        /*0092*/ 	.short	0x005c
        /*0094*/ 	.byte	0x00, 0xf0, 0x11, 0x00


	//----- nvinfo : EIATTR_KPARAM_INFO
	.align		4
.L_7485:
        /*0098*/ 	.byte	0x04, 0x17
        /*009a*/ 	.short	(.L_7487 - .L_7486)
.L_7486:
        /*009c*/ 	.word	0x00000000
        /*00a0*/ 	.short	0x000c
        /*00a2*/ 	.short	0x0058
        /*00a4*/ 	.byte	0x00, 0xf0, 0x11, 0x00


	//----- nvinfo : EIATTR_KPARAM_INFO
	.align		4
.L_7487:
        /*00a8*/ 	.byte	0x04, 0x17
        /*00aa*/ 	.short	(.L_7489 - .L_7488)
.L_7488:
        /*00ac*/ 	.word	0x00000000
        /*00b0*/ 	.short	0x000b
        /*00b2*/ 	.short	0x0050
        /*00b4*/ 	.byte	0x00, 0xf5, 0x21, 0x00


	//----- nvinfo : EIATTR_KPARAM_INFO
	.align		4
.L_7489:
        /*00b8*/ 	.byte	0x04, 0x17
        /*00ba*/ 	.short	(.L_7491 - .L_7490)
.L_7490:
        /*00bc*/ 	.word	0x00000000
        /*00c0*/ 	.short	0x000a
        /*00c2*/ 	.short	0x0048
        /*00c4*/ 	.byte	0x00, 0xf0, 0x11, 0x00


	//----- nvinfo : EIATTR_KPARAM_INFO
	.align		4
.L_7491:
        /*00c8*/ 	.byte	0x04, 0x17
        /*00ca*/ 	.short	(.L_7493 - .L_7492)
.L_7492:
        /*00cc*/ 	.word	0x00000000
        /*00d0*/ 	.short	0x0009
        /*00d2*/ 	.short	0x0040
        /*00d4*/ 	.byte	0x00, 0xf5, 0x21, 0x00


	//----- nvinfo : EIATTR_KPARAM_INFO
	.align		4
.L_7493:
        /*00d8*/ 	.byte	0x04, 0x17
        /*00da*/ 	.short	(.L_7495 - .L_7494)
.L_7494:
        /*00dc*/ 	.word	0x00000000
        /*00e0*/ 	.short	0x0008
        /*00e2*/ 	.short	0x0038
        /*00e4*/ 	.byte	0x00, 0xf5, 0x21, 0x00


	//----- nvinfo : EIATTR_KPARAM_INFO
	.align		4
.L_7495:
        /*00e8*/ 	.byte	0x04, 0x17
        /*00ea*/ 	.short	(.L_7497 - .L_7496)
.L_7496:
        /*00ec*/ 	.word	0x00000000
        /*00f0*/ 	.short	0x0007
        /*00f2*/ 	.short	0x0034
        /*00f4*/ 	.byte	0x00, 0xf0, 0x11, 0x00


	//----- nvinfo : EIATTR_KPARAM_INFO
	.align		4
.L_7497:
        /*00f8*/ 	.byte	0x04, 0x17
        /*00fa*/ 	.short	(.L_7499 - .L_7498)
.L_7498:
        /*00fc*/ 	.word	0x00000000
        /*0100*/ 	.short	0x0006
        /*0102*/ 	.short	0x0030
        /*0104*/ 	.byte	0x00, 0xf0, 0x11, 0x00


	//----- nvinfo : EIATTR_KPARAM_INFO
	.align		4
.L_7499:
        /*0108*/ 	.byte	0x04, 0x17
        /*010a*/ 	.short	(.L_7501 - .L_7500)
.L_7500:
        /*010c*/ 	.word	0x00000000
        /*0110*/ 	.short	0x0005
        /*0112*/ 	.short	0x0028
        /*0114*/ 	.byte	0x00, 0xf5, 0x21, 0x00


	//----- nvinfo : EIATTR_KPARAM_INFO
	.align		4
.L_7501:
        /*0118*/ 	.byte	0x04, 0x17
        /*011a*/ 	.short	(.L_7503 - .L_7502)
.L_7502:
        /*011c*/ 	.word	0x00000000
        /*0120*/ 	.short	0x0004
        /*0122*/ 	.short	0x0020
        /*0124*/ 	.byte	0x00, 0xf5, 0x21, 0x00


	//----- nvinfo : EIATTR_KPARAM_INFO
	.align		4
.L_7503:
        /*0128*/ 	.byte	0x04, 0x17
        /*012a*/ 	.short	(.L_7505 - .L_7504)
.L_7504:
        /*012c*/ 	.word	0x00000000
        /*0130*/ 	.short	0x0003
        /*0132*/ 	.short	0x0018
        /*0134*/ 	.byte	0x00, 0xf5, 0x21, 0x00


	//----- nvinfo : EIATTR_KPARAM_INFO
	.align		4
.L_7505:
        /*0138*/ 	.byte	0x04, 0x17
        /*013a*/ 	.short	(.L_7507 - .L_7506)
.L_7506:
        /*013c*/ 	.word	0x00000000
        /*0140*/ 	.short	0x0002
        /*0142*/ 	.short	0x0010
        /*0144*/ 	.byte	0x00, 0xf5, 0x21, 0x00


	//----- nvinfo : EIATTR_KPARAM_INFO
	.align		4
.L_7507:
        /*0148*/ 	.byte	0x04, 0x17
        /*014a*/ 	.short	(.L_7509 - .L_7508)
.L_7508:
        /*014c*/ 	.word	0x00000000
        /*0150*/ 	.short	0x0001
        /*0152*/ 	.short	0x0008
        /*0154*/ 	.byte	0x00, 0xf5, 0x21, 0x00


	//----- nvinfo : EIATTR_KPARAM_INFO
	.align		4
.L_7509:
        /*0158*/ 	.byte	0x04, 0x17
        /*015a*/ 	.short	(.L_7511 - .L_7510)
.L_7510:
        /*015c*/ 	.word	0x00000000
        /*0160*/ 	.short	0x0000
        /*0162*/ 	.short	0x0000
        /*0164*/ 	.byte	0x00, 0xf5, 0x21, 0x00


	//----- nvinfo : EIATTR_SPARSE_MMA_MASK
	.align		4
.L_7511:
        /*0168*/ 	.byte	0x03, 0x50
        /*016a*/ 	.short	0x0000


	//----- nvinfo : EIATTR_MAXREG_COUNT
	.align		4
        /*016c*/ 	.byte	0x03, 0x1b
        /*016e*/ 	.short	0x00ff


	//----- nvinfo : EIATTR_NUM_BARRIERS
	.align		4
        /*0170*/ 	.byte	0x02, 0x4c
        /*0172*/ 	.byte	0x01
	.zero		1


	//----- nvinfo : EIATTR_EXTERNS
	.align		4
        /*0174*/ 	.byte	0x04, 0x0f
        /*0176*/ 	.short	(.L_7513 - .L_7512)


	//   ....[0]....
	.align		4
.L_7512:
        /*0178*/ 	.word	index@(__assertfail)


	//----- nvinfo : EIATTR_MERCURY_ISA_VERSION
	.align		4
.L_7513:
        /*017c*/ 	.byte	0x03, 0x5f
        /*017e*/ 	.short	0x0101


	//----- nvinfo : EIATTR_COOP_GROUP_MASK_REGIDS
	.align		4
        /*0180*/ 	.byte	0x04, 0x29
        /*0182*/ 	.short	(.L_7515 - .L_7514)


	//   ....[0]....
.L_7514:
        /*0184*/ 	.word	0xffffffff


	//   ....[1]....
        /*0188*/ 	.word	0xffffffff


	//   ....[2]....
        /*018c*/ 	.word	0xffffffff


	//   ....[3]....
        /*0190*/ 	.word	0xffffffff


	//   ....[4]....
        /*0194*/ 	.word	0xffffffff


	//   ....[5]....
        /*0198*/ 	.word	0xffffffff


	//   ....[6]....
        /*019c*/ 	.word	0xffffffff


	//   ....[7]....
        /*01a0*/ 	.word	0xffffffff


	//   ....[8]....
        /*01a4*/ 	.word	0xffffffff


	//   ....[9]....
        /*01a8*/ 	.word	0xffffffff


	//   ....[10]....
        /*01ac*/ 	.word	0xffffffff


	//   ....[11]....
        /*01b0*/ 	.word	0xffffffff


	//   ....[12]....
        /*01b4*/ 	.word	0xffffffff


	//   ....[13]....
        /*01b8*/ 	.word	0xffffffff


	//   ....[14]....
        /*01bc*/ 	.word	0xffffffff


	//   ....[15]....
        /*01c0*/ 	.word	0xffffffff


	//   ....[16]....
        /*01c4*/ 	.word	0xffffffff


	//   ....[17]....
        /*01c8*/ 	.word	0xffffffff


	//   ....[18]....
        /*01cc*/ 	.word	0xffffffff


	//   ....[19]....
        /*01d0*/ 	.word	0xffffffff


	//   ....[20]....
        /*01d4*/ 	.word	0xffffffff


	//   ....[21]....
        /*01d8*/ 	.word	0xffffffff


	//   ....[22]....
        /*01dc*/ 	.word	0xffffffff


	//   ....[23]....
        /*01e0*/ 	.word	0xffffffff


	//   ....[24]....
        /*01e4*/ 	.word	0x0500000f


	//   ....[25]....
        /*01e8*/ 	.word	0x0500000f


	//   ....[26]....
        /*01ec*/ 	.word	0x0500000f


	//   ....[27]....
        /*01f0*/ 	.word	0x0500000f


	//   ....[28]....
        /*01f4*/ 	.word	0x0500000f


	//   ....[29]....
        /*01f8*/ 	.word	0x0500000f


	//   ....[30]....
        /*01fc*/ 	.word	0x0500000f


	//   ....[31]....
        /*0200*/ 	.word	0x0500000f


	//   ....[32]....
        /*0204*/ 	.word	0x0500000f


	//   ....[33]....
        /*0208*/ 	.word	0x0500000f


	//   ....[34]....
        /*020c*/ 	.word	0x0500000f


	//   ....[35]....
        /*0210*/ 	.word	0x0500000f


	//   ....[36]....
        /*0214*/ 	.word	0x0500000f


	//   ....[37]....
        /*0218*/ 	.word	0x0500000f


	//   ....[38]....
        /*021c*/ 	.word	0x0500000f


	//   ....[39]....
        /*0220*/ 	.word	0x0500000f


	//   ....[40]....
        /*0224*/ 	.word	0x0500000f


	//   ....[41]....
        /*0228*/ 	.word	0x0500000f


	//   ....[42]....
        /*022c*/ 	.word	0x0500000f


	//   ....[43]....
        /*0230*/ 	.word	0x0500000f


	//   ....[44]....
        /*0234*/ 	.word	0x0500000f


	//----- nvinfo : EIATTR_COOP_GROUP_INSTR_OFFSETS
	.align		4
.L_7515:
        /*0238*/ 	.byte	0x04, 0x28
        /*023a*/ 	.short	(.L_7517 - .L_7516)


	//   ....[0]....
.L_7516:
        /*023c*/ 	.word	0x00000b30


	//   ....[1]....
        /*0240*/ 	.word	0x00000b50


	//   ....[2]....
        /*0244*/ 	.word	0x00000b70


	//   ....[3]....
        /*0248*/ 	.word	0x00000b90


	//   ....[4]....
        /*024c*/ 	.word	0x00000bb0


	//   ....[5]....
        /*0250*/ 	.word	0x00000cc0


	//   ....[6]....
        /*0254*/ 	.word	0x00000ce0


	//   ....[7]....
        /*0258*/ 	.word	0x00000d00


	//   ....[8]....
        /*025c*/ 	.word	0x00001b50


	//   ....[9]....
        /*0260*/ 	.word	0x00001b80


	//   ....[10]....
        /*0264*/ 	.word	0x00001ba0


	//   ....[11]....
        /*0268*/ 	.word	0x00001bc0


	//   ....[12]....
        /*026c*/ 	.word	0x00001be0


	//   ....[13]....
        /*0270*/ 	.word	0x00001c30


	//   ....[14]....
        /*0274*/ 	.word	0x00001c50


	//   ....[15]....
        /*0278*/ 	.word	0x00001c70


	//   ....[16]....
        /*027c*/ 	.word	0x00002ca0


	//   ....[17]....
        /*0280*/ 	.word	0x00002cc0


	//   ....[18]....
        /*0284*/ 	.word	0x00002cd0


	//   ....[19]....
        /*0288*/ 	.word	0x00002ce0


	//   ....[20]....
        /*028c*/ 	.word	0x00002cf0


	//   ....[21]....
        /*0290*/ 	.word	0x00002d00


	//   ....[22]....
        /*0294*/ 	.word	0x00002d10


	//   ....[23]....
        /*0298*/ 	.word	0x00002d30


	//   ....[24]....
        /*029c*/ 	.word	0x00003650


	//   ....[25]....
        /*02a0*/ 	.word	0x000036b0


	//   ....[26]....
        /*02a4*/ 	.word	0x00003710


	//   ....[27]....
        /*02a8*/ 	.word	0x00003770


	//   ....[28]....
        /*02ac*/ 	.word	0x000037d0


	//   ....[29]....
        /*02b0*/ 	.word	0x00003850


	//   ....[30]....
        /*02b4*/ 	.word	0x000038b0


	//   ....[31]....
        /*02b8*/ 	.word	0x00003910


	//   ....[32]....
        /*02bc*/ 	.word	0x00003990


	//   ....[33]....
        /*02c0*/ 	.word	0x000039f0


	//   ....[34]....
        /*02c4*/ 	.word	0x00003a70


	//   ....[35]....
        /*02c8*/ 	.word	0x00003ad0


	//   ....[36]....
        /*02cc*/ 	.word	0x00003b50


	//   ....[37]....
        /*02d0*/ 	.word	0x00003bb0


	//   ....[38]....
        /*02d4*/ 	.word	0x00003c30


	//   ....[39]....
        /*02d8*/ 	.word	0x00003c90


	//   ....[40]....
        /*02dc*/ 	.word	0x00003d10


	//   ....[41]....
        /*02e0*/ 	.word	0x00003d70


	//   ....[42]....
        /*02e4*/ 	.word	0x00003df0


	//   ....[43]....
        /*02e8*/ 	.word	0x00003e50


	//   ....[44]....
        /*02ec*/ 	.word	0x00003ed0


	//----- nvinfo : EIATTR_VRC_CTA_INIT_COUNT
	.align		4
.L_7517:
        /*02f0*/ 	.byte	0x02, 0x4a
	.zero		1
	.zero		1


	//----- nvinfo : EIATTR_SYSCALL_OFFSETS
	.align		4
        /*02f4*/ 	.byte	0x04, 0x46
        /*02f6*/ 	.short	(.L_7519 - .L_7518)


	//   ....[0]....
.L_7518:
        /*02f8*/ 	.word	0x00002b50


	//   ....[1]....
        /*02fc*/ 	.word	0x000035f0


	//----- nvinfo : EIATTR_EXIT_INSTR_OFFSETS
	.align		4
.L_7519:
        /*0300*/ 	.byte	0x04, 0x1c
        /*0302*/ 	.short	(.L_7521 - .L_7520)


	//   ....[0]....
.L_7520:
        /*0304*/ 	.word	0x00000090


	//   ....[1]....
        /*0308*/ 	.word	0x00003330


	//   ....[2]....
        /*030c*/ 	.word	0x00003360


	//   ....[3]....
        /*0310*/ 	.word	0x000034f0


	//   ....[4]....
        /*0314*/ 	.word	0x00003600


	//----- nvinfo : EIATTR_CRS_STACK_SIZE
	.align		4
.L_7521:
        /*0318*/ 	.byte	0x04, 0x1e
        /*031a*/ 	.short	(.L_7523 - .L_7522)
.L_7522:
        /*031c*/ 	.word	0x00000000


	//----- nvinfo : EIATTR_CBANK_PARAM_SIZE
	.align		4
.L_7523:
        /*0320*/ 	.byte	0x03, 0x19
        /*0322*/ 	.short	0x008c


	//----- nvinfo : EIATTR_PARAM_CBANK
	.align		4
        /*0324*/ 	.byte	0x04, 0x0a
        /*0326*/ 	.short	(.L_7525 - .L_7524)
	.align		4
.L_7524:
        /*0328*/ 	.word	index@(.nv.constant0._ZN4vllm25paged_attention_v2_kernelIthLi64ELi32ELi128ELNS_18Fp8KVCacheDataTypeE2ELb1ELi512EEEvPfS2_PT_PKS3_PKT0_S9_ifPKiSB_iPKfiiiSD_SD_iiiii)
        /*032c*/ 	.short	0x0380
        /*032e*/ 	.short	0x008c


	//----- nvinfo : EIATTR_SW_WAR
	.align		4
.L_7525:
        /*0330*/ 	.byte	0x04, 0x36
        /*0332*/ 	.short	(.L_7527 - .L_7526)
.L_7526:
        /*0334*/ 	.word	0x00000008
.L_7527:


//--------------------- .nv.info._ZN4vllm25paged_attention_v2_kernelIthLi32ELi32ELi128ELNS_18Fp8KVCacheDataTypeE2ELb1ELi512EEEvPfS2_PT_PKS3_PKT0_S9_ifPKiSB_iPKfiiiSD_SD_iiiii --------------------------
	.section	.nv.info._ZN4vllm25paged_attention_v2_kernelIthLi32ELi32ELi128ELNS_18Fp8KVCacheDataTypeE2ELb1ELi512EEEvPfS2_PT_PKS3_PKT0_S9_ifPKiSB_iPKfiiiSD_SD_iiiii,"",@"SHT_CUDA_INFO"
	.sectionflags	@""
	.align	4


	//----- nvinfo : EIATTR_CUDA_API_VERSION
	.align		4
        /*0000*/ 	.byte	0x04, 0x37
        /*0002*/ 	.short	(.L_7529 - .L_7528)
.L_7528:
        /*0004*/ 	.word	0x00000082


	//----- nvinfo : EIATTR_KPARAM_INFO
	.align		4
.L_7529:
        /*0008*/ 	.byte	0x04, 0x17
        /*000a*/ 	.short	(.L_7531 - .L_7530)
.L_7530:
        /*000c*/ 	.word	0x00000000
        /*0010*/ 	.short	0x0015
        /*0012*/ 	.short	0x0088
        /*0014*/ 	.byte	0x00, 0xf0, 0x11, 0x00


	//----- nvinfo : EIATTR_KPARAM_INFO
	.align		4
.L_7531:
        /*0018*/ 	.byte	0x04, 0x17
        /*001a*/ 	.short	(.L_7533 - .L_7532)
.L_7532:
        /*001c*/ 	.word	0x00000000
        /*0020*/ 	.short	0x0014
        /*0022*/ 	.short	0x0084
        /*0024*/ 	.byte	0x00, 0xf0, 0x11, 0x00


	//----- nvinfo : EIATTR_KPARAM_INFO
	.align		4
.L_7533:
        /*0028*/ 	.byte	0x04, 0x17
        /*002a*/ 	.short	(.L_7535 - .L_7534)
.L_7534:
        /*002c*/ 	.word	0x00000000
        /*0030*/ 	.short	0x0013
        /*0032*/ 	.short	0x0080
        /*0034*/ 	.byte	0x00, 0xf0, 0x11, 0x00


	//----- nvinfo : EIATTR_KPARAM_INFO
	.align		4
.L_7535:
        /*0038*/ 	.byte	0x04, 0x17
        /*003a*/ 	.short	(.L_7537 - .L_7536)
.L_7536:
        /*003c*/ 	.word	0x00000000
        /*0040*/ 	.short	0x0012
        /*0042*/ 	.short	0x007c
        /*0044*/ 	.byte	0x00, 0xf0, 0x11, 0x00


	//----- nvinfo : EIATTR_KPARAM_INFO
	.align		4
.L_7537:
        /*0048*/ 	.byte	0x04, 0x17
        /*004a*/ 	.short	(.L_7539 - .L_7538)
.L_7538:
        /*004c*/ 	.word	0x00000000
        /*0050*/ 	.short	0x0011
        /*0052*/ 	.short	0x0078
        /*0054*/ 	.byte	0x00, 0xf0, 0x11, 0x00


	//----- nvinfo : EIATTR_KPARAM_INFO
	.align		4
.L_7539:
        /*0058*/ 	.byte	0x04, 0x17
        /*005a*/ 	.short	(.L_7541 - .L_7540)
.L_7540:
        /*005c*/ 	.word	0x00000000
        /*0060*/ 	.short	0x0010
        /*0062*/ 	.short	0x0070
        /*0064*/ 	.byte	0x00, 0xf5, 0x21, 0x00


	//----- nvinfo : EIATTR_KPARAM_INFO
	.align		4
.L_7541:
        /*0068*/ 	.byte	0x04, 0x17
        /*006a*/ 	.short	(.L_7543 - .L_7542)
.L_7542:
        /*006c*/ 	.word	0x00000000
        /*0070*/ 	.short	0x000f
        /*0072*/ 	.short	0x0068
        /*0074*/ 	.byte	0x00, 0xf5, 0x21, 0x00


	//----- nvinfo : EIATTR_KPARAM_INFO
	.align		4
.L_7543:
        /*0078*/ 	.byte	0x04, 0x17
        /*007a*/ 	.short	(.L_7545 - .L_7544)
.L_7544:
        /*007c*/ 	.word	0x00000000
        /*0080*/ 	.short	0x000e
        /*0082*/ 	.short	0x0060
        /*0084*/ 	.byte	0x00, 0xf0, 0x11, 0x00


	//----- nvinfo : EIATTR_KPARAM_INFO
	.align		4
.L_7545:
        /*0088*/ 	.byte	0x04, 0x17
        /*008a*/ 	.short	(.L_7547 - .L_7546)
.L_7546:
        /*008c*/ 	.word	0x00000000
        /*0090*/ 	.short	0x000d
        /*0092*/ 	.short	0x005c
        /*0094*/ 	.byte	0x00, 0xf0, 0x11, 0x00


	//----- nvinfo : EIATTR_KPARAM_INFO
	.align		4
.L_7547:
        /*0098*/ 	.byte	0x04, 0x17
        /*009a*/ 	.short	(.L_7549 - .L_7548)
.L_7548:
        /*009c*/ 	.word	0x00000000
        /*00a0*/ 	.short	0x000c
        /*00a2*/ 	.short	0x0058
        /*00a4*/ 	.byte	0x00, 0xf0, 0x11, 0x00


	//----- nvinfo : EIATTR_KPARAM_INFO
	.align		4
.L_7549:
        /*00a8*/ 	.byte	0x04, 0x17
        /*00aa*/ 	.short	(.L_7551 - .L_7550)
.L_7550:
        /*00ac*/ 	.word	0x00000000
        /*00b0*/ 	.short	0x000b
        /*00b2*/ 	.short	0x0050
        /*00b4*/ 	.byte	0x00, 0xf5, 0x21, 0x00


	//----- nvinfo : EIATTR_KPARAM_INFO
	.align		4
.L_7551:
        /*00b8*/ 	.byte	0x04, 0x17
        /*00ba*/ 	.short	(.L_7553 - .L_7552)
.L_7552:
        /*00bc*/ 	.word	0x00000000
        /*00c0*/ 	.short	0x000a
        /*00c2*/ 	.short	0x0048
        /*00c4*/ 	.byte	0x00, 0xf0, 0x11, 0x00


	//----- nvinfo : EIATTR_KPARAM_INFO
	.align		4
.L_7553:
        /*00c8*/ 	.byte	0x04, 0x17
        /*00ca*/ 	.short	(.L_7555 - .L_7554)
.L_7554:
        /*00cc*/ 	.word	0x00000000
        /*00d0*/ 	.short	0x0009
        /*00d2*/ 	.short	0x0040
        /*00d4*/ 	.byte	0x00, 0xf5, 0x21, 0x00


	//----- nvinfo : EIATTR_KPARAM_INFO
	.align		4
.L_7555:
        /*00d8*/ 	.byte	0x04, 0x17
        /*00da*/ 	.short	(.L_7557 - .L_7556)
.L_7556:
        /*00dc*/ 	.word	0x00000000
        /*00e0*/ 	.short	0x0008
        /*00e2*/ 	.short	0x0038
        /*00e4*/ 	.byte	0x00, 0xf5, 0x21, 0x00


	//----- nvinfo : EIATTR_KPARAM_INFO
	.align		4
.L_7557:
        /*00e8*/ 	.byte	0x04, 0x17
        /*00ea*/ 	.short	(.L_7559 - .L_7558)
.L_7558:
        /*00ec*/ 	.word	0x00000000
        /*00f0*/ 	.short	0x0007
        /*00f2*/ 	.short	0x0034
        /*00f4*/ 	.byte	0x00, 0xf0, 0x11, 0x00


	//----- nvinfo : EIATTR_KPARAM_INFO
	.align		4
.L_7559:
        /*00f8*/ 	.byte	0x04, 0x17
        /*00fa*/ 	.short	(.L_7561 - .L_7560)
.L_7560:
        /*00fc*/ 	.word	0x00000000
        /*0100*/ 	.short	0x0006
        /*0102*/ 	.short	0x0030
        /*0104*/ 	.byte	0x00, 0xf0, 0x11, 0x00


	//----- nvinfo : EIATTR_KPARAM_INFO
	.align		4
.L_7561:
        /*0108*/ 	.byte	0x04, 0x17
        /*010a*/ 	.short	(.L_7563 - .L_7562)
.L_7562:
        /*010c*/ 	.word	0x00000000
        /*0110*/ 	.short	0x0005
        /*0112*/ 	.short	0x0028
        /*0114*/ 	.byte	0x00, 0xf5, 0x21, 0x00


	//----- nvinfo : EIATTR_KPARAM_INFO
	.align		4
.L_7563:
        /*0118*/ 	.byte	0x04, 0x17
        /*011a*/ 	.short	(.L_7565 - .L_7564)
.L_7564:
        /*011c*/ 	.word	0x00000000
        /*0120*/ 	.short	0x0004
        /*0122*/ 	.short	0x0020
        /*0124*/ 	.byte	0x00, 0xf5, 0x21, 0x00


	//----- nvinfo : EIATTR_KPARAM_INFO
	.align		4
.L_7565:
        /*0128*/ 	.byte	0x04, 0x17
        /*012a*/ 	.short	(.L_7567 - .L_7566)
.L_7566:
        /*012c*/ 	.word	0x00000000
        /*0130*/ 	.short	0x0003
        /*0132*/ 	.short	0x0018
        /*0134*/ 	.byte	0x00, 0xf5, 0x21, 0x00


	//----- nvinfo : EIATTR_KPARAM_INFO
	.align		4
.L_7567:
        /*0138*/ 	.byte	0x04, 0x17
        /*013a*/ 	.short	(.L_7569 - .L_7568)
.L_7568:
        /*013c*/ 	.word	0x00000000
        /*0140*/ 	.short	0x0002
        /*0142*/ 	.short	0x0010
        /*0144*/ 	.byte	0x00, 0xf5, 0x21, 0x00


	//----- nvinfo : EIATTR_KPARAM_INFO
	.align		4
.L_7569:
        /*0148*/ 	.byte	0x04, 0x17
        /*014a*/ 	.short	(.L_7571 - .L_7570)
.L_7570:
        /*014c*/ 	.word	0x00000000
        /*0150*/ 	.short	0x0001
        /*0152*/ 	.short	0x0008
        /*0154*/ 	.byte	0x00, 0xf5, 0x21, 0x00


	//----- nvinfo : EIATTR_KPARAM_INFO
	.align		4
.L_7571:
        /*0158*/ 	.byte	0x04, 0x17
        /*015a*/ 	.short	(.L_7573 - .L_7572)
.L_7572:
        /*015c*/ 	.word	0x00000000
        /*0160*/ 	.short	0x0000
        /*0162*/ 	.short	0x0000
        /*0164*/ 	.byte	0x00, 0xf5, 0x21, 0x00


	//----- nvinfo : EIATTR_SPARSE_MMA_MASK
	.align		4
.L_7573:
        /*0168*/ 	.byte	0x03, 0x50
        /*016a*/ 	.short	0x0000


	//----- nvinfo : EIATTR_MAXREG_COUNT
	.align		4
        /*016c*/ 	.byte	0x03, 0x1b
        /*016e*/ 	.short	0x00ff


	//----- nvinfo : EIATTR_NUM_BARRIERS
	.align		4
        /*0170*/ 	.byte	0x02, 0x4c
        /*0172*/ 	.byte	0x01
	.zero		1


	//----- nvinfo : EIATTR_EXTERNS
	.align		4
        /*0174*/ 	.byte	0x04, 0x0f
        /*0176*/ 	.short	(.L_7575 - .L_7574)


	//   ....[0]....
	.align		4
.L_7574:
        /*0178*/ 	.word	index@(__assertfail)


	//----- nvinfo : EIATTR_MERCURY_ISA_VERSION
	.align		4
.L_7575:
        /*017c*/ 	.byte	0x03, 0x5f
        /*017e*/ 	.short	0x0101


	//----- nvinfo : EIATTR_COOP_GROUP_MASK_REGIDS
	.align		4
        /*0180*/ 	.byte	0x04, 0x29
        /*0182*/ 	.short	(.L_7577 - .L_7576)


	//   ....[0]....
.L_7576:
        /*0184*/ 	.word	0xffffffff


	//   ....[1]....
        /*0188*/ 	.word	0xffffffff


	//   ....[2]....
        /*018c*/ 	.word	0xffffffff


	//   ....[3]....
        /*0190*/ 	.word	0xffffffff


	//   ....[4]....
        /*0194*/ 	.word	0xffffffff


	//   ....[5]....
        /*0198*/ 	.word	0xffffffff


	//   ....[6]....
        /*019c*/ 	.word	0xffffffff


	//   ....[7]....
        /*01a0*/ 	.word	0xffffffff


	//   ....[8]....
        /*01a4*/ 	.word	0xffffffff


	//   ....[9]....
        /*01a8*/ 	.word	0xffffffff


	//   ....[10]....
        /*01ac*/ 	.word	0xffffffff


	//   ....[11]....
        /*01b0*/ 	.word	0xffffffff


	//   ....[12]....
        /*01b4*/ 	.word	0xffffffff


	//   ....[13]....
        /*01b8*/ 	.word	0xffffffff


	//   ....[14]....
        /*01bc*/ 	.word	0xffffffff


	//   ....[15]....
        /*01c0*/ 	.word	0xffffffff


	//   ....[16]....
        /*01c4*/ 	.word	0xffffffff


	//   ....[17]....
        /*01c8*/ 	.word	0xffffffff


	//   ....[18]....
        /*01cc*/ 	.word	0xffffffff


	//   ....[19]....
        /*01d0*/ 	.word	0xffffffff


	//   ....[20]....
        /*01d4*/ 	.word	0x0500000f


	//   ....[21]....
        /*01d8*/ 	.word	0x0500000f


	//   ....[22]....
        /*01dc*/ 	.word	0x0500000f


	//   ....[23]....
        /*01e0*/ 	.word	0x0500000f


	//   ....[24]....
        /*01e4*/ 	.word	0x0500000f


	//   ....[25]....
        /*01e8*/ 	.word	0x0500000f


	//   ....[26]....
        /*01ec*/ 	.word	0x0500000f


	//   ....[27]....
        /*01f0*/ 	.word	0x0500000f


	//   ....[28]....
        /*01f4*/ 	.word	0x0500000f


	//   ....[29]....
        /*01f8*/ 	.word	0x0500000f


	//   ....[30]....
        /*01fc*/ 	.word	0x0500000f


	//   ....[31]....
        /*0200*/ 	.word	0x0500000f


	//   ....[32]....
        /*0204*/ 	.word	0x0500000f


	//----- nvinfo : EIATTR_COOP_GROUP_INSTR_OFFSETS
	.align		4
.L_7577:
        /*0208*/ 	.byte	0x04, 0x28
        /*020a*/ 	.short	(.L_7579 - .L_7578)


	//   ....[0]....
.L_7578:
        /*020c*/ 	.word	0x00000b60


	//   ....[1]....
        /*0210*/ 	.word	0x00000b80


	//   ....[2]....
        /*0214*/ 	.word	0x00000ba0


	//   ....[3]....
        /*0218*/ 	.word	0x00000bc0


	//   ....[4]....
        /*021c*/ 	.word	0x00000be0


	//   ....[5]....
        /*0220*/ 	.word	0x00000ce0


	//   ....[6]....
        /*0224*/ 	.word	0x00000d00


	//   ....[7]....
        /*0228*/ 	.word	0x00000d30


	//   ....[8]....
        /*022c*/ 	.word	0x00001b70


	//   ....[9]....
        /*0230*/ 	.word	0x00001ba0


	//   ....[10]....
        /*0234*/ 	.word	0x00001bc0


	//   ....[11]....
        /*0238*/ 	.word	0x00001be0


	//   ....[12]....
        /*023c*/ 	.word	0x00001c00


	//   ....[13]....
        /*0240*/ 	.word	0x00001c50


	//   ....[14]....
        /*0244*/ 	.word	0x00001c70


	//   ....[15]....
        /*0248*/ 	.word	0x00001c90


	//   ....[16]....
        /*024c*/ 	.word	0x00002c30


	//   ....[17]....
        /*0250*/ 	.word	0x00002c40


	//   ....[18]....
        /*0254*/ 	.word	0x00002c50


	//   ....[19]....
        /*0258*/ 	.word	0x00002c60


	//   ....[20]....
        /*025c*/ 	.word	0x000032b0


	//   ....[21]....
        /*0260*/ 	.word	0x00003310


	//   ....[22]....
        /*0264*/ 	.word	0x00003370


	//   ....[23]....
        /*0268*/ 	.word	0x000033d0


	//   ....[24]....
        /*026c*/ 	.word	0x00003430


	//   ....[25]....
        /*0270*/ 	.word	0x000034b0


	//   ....[26]....
        /*0274*/ 	.word	0x00003510


	//   ....[27]....
        /*0278*/ 	.word	0x00003570


	//   ....[28]....
        /*027c*/ 	.word	0x000035f0


	//   ....[29]....
        /*0280*/ 	.word	0x00003650


	//   ....[30]....
        /*0284*/ 	.word	0x000036d0


	//   ....[31]....
        /*0288*/ 	.word	0x00003730


	//   ....[32]....
        /*028c*/ 	.word	0x000037a0


	//----- nvinfo : EIATTR_VRC_CTA_INIT_COUNT
	.align		4
.L_7579:
        /*0290*/ 	.byte	0x02, 0x4a
	.zero		1
	.zero		1


	//----- nvinfo : EIATTR_SYSCALL_OFFSETS
	.align		4
        /*0294*/ 	.byte	0x04, 0x46
        /*0296*/ 	.short	(.L_7581 - .L_7580)


	//   ....[0]....
.L_7580:
        /*0298*/ 	.word	0x00002b60


	//   ....[1]....
        /*029c*/ 	.word	0x00003250


	//----- nvinfo : EIATTR_EXIT_INSTR_OFFSETS
	.align		4
.L_7581:
        /*02a0*/ 	.byte	0x04, 0x1c
        /*02a2*/ 	.short	(.L_7583 - .L_7582)


	//   ....[0]....
.L_7582:
        /*02a4*/ 	.word	0x00000090


	//   ....[1]....
        /*02a8*/ 	.word	0x00002fd0


	//   ....[2]....
        /*02ac*/ 	.word	0x00003000


	//   ....[3]....
        /*02b0*/ 	.word	0x00003150


	//   ....[4]....
        /*02b4*/ 	.word	0x00003260


	//----- nvinfo : EIATTR_CRS_STACK_SIZE
	.align		4
.L_7583:
        /*02b8*/ 	.byte	0x04, 0x1e
        /*02ba*/ 	.short	(.L_7585 - .L_7584)
.L_7584:
        /*02bc*/ 	.word	0x00000000


	//----- nvinfo : EIATTR_CBANK_PARAM_SIZE
	.align		4
.L_7585:
        /*02c0*/ 	.byte	0x03, 0x19
        /*02c2*/ 	.short	0x008c


	//----- nvinfo : EIATTR_PARAM_CBANK
	.align		4
        /*02c4*/ 	.byte	0x04, 0x0a
        /*02c6*/ 	.short	(.L_7587 - .L_7586)
	.align		4
.L_7586:
        /*02c8*/ 	.word	index@(.nv.constant0._ZN4vllm25paged_attention_v2_kernelIthLi32ELi32ELi128ELNS_18Fp8KVCacheDataTypeE2ELb1ELi512EEEvPfS2_PT_PKS3_PKT0_S9_ifPKiSB_iPKfiiiSD_SD_iiiii)
        /*02cc*/ 	.short	0x0380
        /*02ce*/ 	.short	0x008c


	//----- nvinfo : EIATTR_SW_WAR
	.align		4
.L_7587:
        /*02d0*/ 	.byte	0x04, 0x36
        /*02d2*/ 	.short	(.L_7589 - .L_7588)
.L_7588:
        /*02d4*/ 	.word	0x00000008
.L_7589:


//--------------------- .nv.info._ZN4vllm25paged_attention_v2_kernelIthLi256ELi16ELi128ELNS_18Fp8KVCacheDataTypeE2ELb0ELi512EEEvPfS2_PT_PKS3_PKT0_S9_ifPKiSB_iPKfiiiSD_SD_iiiii --------------------------
	.section	.nv.info._ZN4vllm25paged_attention_v2_kernelIthLi256ELi16ELi128ELNS_18Fp8KVCacheDataTypeE2ELb0ELi512EEEvPfS2_PT_PKS3_PKT0_S9_ifPKiSB_iPKfiiiSD_SD_iiiii,"",@"SHT_CUDA_INFO"
	.sectionflags	@""
	.align	4


	//----- nvinfo : EIATTR_CUDA_API_VERSION
	.align		4
        /*0000*/ 	.byte	0x04, 0x37
        /*0002*/ 	.short	(.L_7591 - .L_7590)
.L_7590:
        /*0004*/ 	.word	0x00000082


	//----- nvinfo : EIATTR_KPARAM_INFO
	.align		4
.L_7591:
        /*0008*/ 	.byte	0x04, 0x17
        /*000a*/ 	.short	(.L_7593 - .L_7592)
.L_7592:
        /*000c*/ 	.word	0x00000000
        /*0010*/ 	.short	0x0015
        /*0012*/ 	.short	0x0088
        /*0014*/ 	.byte	0x00, 0xf0, 0x11, 0x00


	//----- nvinfo : EIATTR_KPARAM_INFO
	.align		4
.L_7593:
        /*0018*/ 	.byte	0x04, 0x17
        /*001a*/ 	.short	(.L_7595 - .L_7594)
.L_7594:
        /*001c*/ 	.word	0x00000000
        /*0020*/ 	.short	0x0014
        /*0022*/ 	.short	0x0084
        /*0024*/ 	.byte	0x00, 0xf0, 0x11, 0x00


	//----- nvinfo : EIATTR_KPARAM_INFO
	.align		4
.L_7595:
        /*0028*/ 	.byte	0x04, 0x17
        /*002a*/ 	.short	(.L_7597 - .L_7596)
.L_7596:
        /*002c*/ 	.word	0x00000000
        /*0030*/ 	.short	0x0013
        /*0032*/ 	.short	0x0080
        /*0034*/ 	.byte	0x00, 0xf0, 0x11, 0x00


	//----- nvinfo : EIATTR_KPARAM_INFO
	.align		4
.L_7597:
        /*0038*/ 	.byte	0x04, 0x17
        /*003a*/ 	.short	(.L_7599 - .L_7598)
.L_7598:
        /*003c*/ 	.word	0x00000000
        /*0040*/ 	.short	0x0012
        /*0042*/ 	.short	0x007c
        /*0044*/ 	.byte	0x00, 0xf0, 0x11, 0x00


	//----- nvinfo : EIATTR_KPARAM_INFO
	.align		4
.L_7599:
        /*0048*/ 	.byte	0x04, 0x17
        /*004a*/ 	.short	(.L_7601 - .L_7600)
.L_7600:
        /*004c*/ 	.word	0x00000000
        /*0050*/ 	.short	0x0011
        /*0052*/ 	.short	0x0078
        /*0054*/ 	.byte	0x00, 0xf0, 0x11, 0x00


	//----- nvinfo : EIATTR_KPARAM_INFO
	.align		4
.L_7601:
        /*0058*/ 	.byte	0x04, 0x17
        /*005a*/ 	.short	(.L_7603 - .L_7602)
.L_7602:
        /*005c*/ 	.word	0x00000000
        /*0060*/ 	.short	0x0010
        /*0062*/ 	.short	0x0070
        /*0064*/ 	.byte	0x00, 0xf5, 0x21, 0x00


	//----- nvinfo : EIATTR_KPARAM_INFO
	.align		4
.L_7603:
        /*0068*/ 	.byte	0x04, 0x17
        /*006a*/ 	.short	(.L_7605 - .L_7604)
.L_7604:
        /*006c*/ 	.word	0x00000000
        /*0070*/ 	.short	0x000f
        /*0072*/ 	.short	0x0068
        /*0074*/ 	.byte	0x00, 0xf5, 0x21, 0x00


	//----- nvinfo : EIATTR_KPARAM_INFO
	.align		4
.L_7605:
        /*0078*/ 	.byte	0x04, 0x17
        /*007a*/ 	.short	(.L_7607 - .L_7606)
.L_7606:
        /*007c*/ 	.word	0x00000000
        /*0080*/ 	.short	0x000e
        /*0082*/ 	.short	0x0060
        /*0084*/ 	.byte	0x00, 0xf0, 0x11, 0x00


	//----- nvinfo : EIATTR_KPARAM_INFO
	.align		4
.L_7607:
        /*0088*/ 	.byte	0x04, 0x17
        /*008a*/ 	.short	(.L_7609 - .L_7608)
.L_7608:
        /*008c*/ 	.word	0x00000000
        /*0090*/ 	.short	0x000d
        /*0092*/ 	.short	0x005c
        /*0094*/ 	.byte	0x00, 0xf0, 0x11, 0x00


	//----- nvinfo : EIATTR_KPARAM_INFO
	.align		4
.L_7609:
        /*0098*/ 	.byte	0x04, 0x17
        /*009a*/ 	.short	(.L_7611 - .L_7610)
.L_7610:
        /*009c*/ 	.word	0x00000000
        /*00a0*/ 	.short	0x000c
        /*00a2*/ 	.short	0x0058
        /*00a4*/ 	.byte	0x00, 0xf0, 0x11, 0x00


	//----- nvinfo : EIATTR_KPARAM_INFO
	.align		4
.L_7611:
        /*00a8*/ 	.byte	0x04, 0x17
        /*00aa*/ 	.short	(.L_7613 - .L_7612)
.L_7612:
        /*00ac*/ 	.word	0x00000000
        /*00b0*/ 	.short	0x000b
        /*00b2*/ 	.short	0x0050
        /*00b4*/ 	.byte	0x00, 0xf5, 0x21, 0x00


	//----- nvinfo : EIATTR_KPARAM_INFO
	.align		4
.L_7613:
        /*00b8*/ 	.byte	0x04, 0x17
        /*00ba*/ 	.short	(.L_7615 - .L_7614)
.L_7614:
        /*00bc*/ 	.word	0x00000000
        /*00c0*/ 	.short	0x000a
        /*00c2*/ 	.short	0x0048
        /*00c4*/ 	.byte	0x00, 0xf0, 0x11, 0x00


	//----- nvinfo : EIATTR_KPARAM_INFO
	.align		4
.L_7615:
        /*00c8*/ 	.byte	0x04, 0x17
        /*00ca*/ 	.short	(.L_7617 - .L_7616)
.L_7616:
        /*00cc*/ 	.word	0x00000000
        /*00d0*/ 	.short	0x0009
        /*00d2*/ 	.short	0x0040
        /*00d4*/ 	.byte	0x00, 0xf5, 0x21, 0x00


	//----- nvinfo : EIATTR_KPARAM_INFO
	.align		4
.L_7617:
        /*00d8*/ 	.byte	0x04, 0x17
        /*00da*/ 	.short	(.L_7619 - .L_7618)
.L_7618:
        /*00dc*/ 	.word	0x00000000
        /*00e0*/ 	.short	0x0008
        /*00e2*/ 	.short	0x0038
        /*00e4*/ 	.byte	0x00, 0xf5, 0x21, 0x00


	//----- nvinfo : EIATTR_KPARAM_INFO
	.align		4
.L_7619:
        /*00e8*/ 	.byte	0x04, 0x17
        /*00ea*/ 	.short	(.L_7621 - .L_7620)
.L_7620:
        /*00ec*/ 	.word	0x00000000
        /*00f0*/ 	.short	0x0007
        /*00f2*/ 	.short	0x0034
        /*00f4*/ 	.byte	0x00, 0xf0, 0x11, 0x00


	//----- nvinfo : EIATTR_KPARAM_INFO
	.align		4
.L_7621:
        /*00f8*/ 	.byte	0x04, 0x17
        /*00fa*/ 	.short	(.L_7623 - .L_7622)
.L_7622:
        /*00fc*/ 	.word	0x00000000
        /*0100*/ 	.short	0x0006
        /*0102*/ 	.short	0x0030
        /*0104*/ 	.byte	0x00, 0xf0, 0x11, 0x00


	//----- nvinfo : EIATTR_KPARAM_INFO
	.align		4
.L_7623:
        /*0108*/ 	.byte	0x04, 0x17
        /*010a*/ 	.short	(.L_7625 - .L_7624)
.L_7624:
        /*010c*/ 	.word	0x00000000
        /*0110*/ 	.short	0x0005
        /*0112*/ 	.short	0x0028
        /*0114*/ 	.byte	0x00, 0xf5, 0x21, 0x00


	//----- nvinfo : EIATTR_KPARAM_INFO
	.align		4
.L_7625:
        /*0118*/ 	.byte	0x04, 0x17
        /*011a*/ 	.short	(.L_7627 - .L_7626)
.L_7626:
        /*011c*/ 	.word	0x00000000
        /*0120*/ 	.short	0x0004
        /*0122*/ 	.short	0x0020
        /*0124*/ 	.byte	0x00, 0xf5, 0x21, 0x00


	//----- nvinfo : EIATTR_KPARAM_INFO
	.align		4
.L_7627:
        /*0128*/ 	.byte	0x04, 0x17
        /*012a*/ 	.short	(.L_7629 - .L_7628)
.L_7628:
        /*012c*/ 	.word	0x00000000
        /*0130*/ 	.short	0x0003
        /*0132*/ 	.short	0x0018
        /*0134*/ 	.byte	0x00, 0xf5, 0x21, 0x00


	//----- nvinfo : EIATTR_KPARAM_INFO
	.align		4
.L_7629:
        /*0138*/ 	.byte	0x04, 0x17
        /*013a*/ 	.short	(.L_7631 - .L_7630)
.L_7630:
        /*013c*/ 	.word	0x00000000
        /*0140*/ 	.short	0x0002
        /*0142*/ 	.short	0x0010
        /*0144*/ 	.byte	0x00, 0xf5, 0x21, 0x00


	//----- nvinfo : EIATTR_KPARAM_INFO
	.align		4
.L_7631:
        /*0148*/ 	.byte	0x04, 0x17
        /*014a*/ 	.short	(.L_7633 - .L_7632)
.L_7632:
        /*014c*/ 	.word	0x00000000
        /*0150*/ 	.short	0x0001
        /*0152*/ 	.short	0x0008
        /*0154*/ 	.byte	0x00, 0xf5, 0x21, 0x00


	//----- nvinfo : EIATTR_KPARAM_INFO
	.align		4
.L_7633:
        /*0158*/ 	.byte	0x04, 0x17
        /*015a*/ 	.short	(.L_7635 - .L_7634)
.L_7634:
        /*015c*/ 	.word	0x00000000
        /*0160*/ 	.short	0x0000
        /*0162*/ 	.short	0x0000
        /*0164*/ 	.byte	0x00, 0xf5, 0x21, 0x00


	//----- nvinfo : EIATTR_SPARSE_MMA_MASK
	.align		4
.L_7635:
        /*0168*/ 	.byte	0x03, 0x50
        /*016a*/ 	.short	0x0000


	//----- nvinfo : EIATTR_MAXREG_COUNT
	.align		4
        /*016c*/ 	.byte	0x03, 0x1b
        /*016e*/ 	.short	0x00ff


	//----- nvinfo : EIATTR_NUM_BARRIERS
	.align		4
        /*0170*/ 	.byte	0x02, 0x4c
        /*0172*/ 	.byte	0x01
	.zero		1


	//----- nvinfo : EIATTR_EXTERNS
	.align		4
        /*0174*/ 	.byte	0x04, 0x0f
        /*0176*/ 	.short	(.L_7637 - .L_7636)


	//   ....[0]....
	.align		4
.L_7636:
        /*0178*/ 	.word	index@(__assertfail)


	//----- nvinfo : EIATTR_MERCURY_ISA_VERSION
	.align		4
.L_7637:
        /*017c*/ 	.byte	0x03, 0x5f
        /*017e*/ 	.short	0x0101


	//----- nvinfo : EIATTR_COOP_GROUP_MASK_REGIDS
	.align		4
        /*0180*/ 	.byte	0x04, 0x29
        /*0182*/ 	.short	(.L_7639 - .L_7638)


	//   ....[0]....
.L_7638:
        /*0184*/ 	.word	0xffffffff


	//   ....[1]....
        /*0188*/ 	.word	0xffffffff


	//   ....[2]....
        /*018c*/ 	.word	0xffffffff


	//   ....[3]....
        /*0190*/ 	.word	0xffffffff


	//   ....[4]....
        /*0194*/ 	.word	0xffffffff


	//   ....[5]....
        /*0198*/ 	.word	0xffffffff


	//   ....[6]....
        /*019c*/ 	.word	0xffffffff


	//   ....[7]....
        /*01a0*/ 	.word	0xffffffff


	//   ....[8]....
        /*01a4*/ 	.word	0xffffffff


	//   ....[9]....
        /*01a8*/ 	.word	0xffffffff


	//   ....[10]....
        /*01ac*/ 	.word	0xffffffff


	//   ....[11]....
        /*01b0*/ 	.word	0xffffffff


	//   ....[12]....
        /*01b4*/ 	.word	0xffffffff


	//   ....[13]....
        /*01b8*/ 	.word	0xffffffff


	//   ....[14]....
        /*01bc*/ 	.word	0xffffffff


	//   ....[15]....
        /*01c0*/ 	.word	0x0500000f


	//   ....[16]....
        /*01c4*/ 	.word	0x0500000f


	//   ....[17]....
        /*01c8*/ 	.word	0x0500000f


	//   ....[18]....
        /*01cc*/ 	.word	0x0500000f


	//----- nvinfo : EIATTR_COOP_GROUP_INSTR_OFFSETS
	.align		4
.L_7639:
        /*01d0*/ 	.byte	0x04, 0x28
        /*01d2*/ 	.short	(.L_7641 - .L_7640)


	//   ....[0]....
.L_7640:
        /*01d4*/ 	.word	0x000003d0


	//   ....[1]....
        /*01d8*/ 	.word	0x000003f0


	//   ....[2]....
        /*01dc*/ 	.word	0x00000410


	//   ....[3]....
        /*01e0*/ 	.word	0x00000430


	//   ....[4]....
        /*01e4*/ 	.word	0x00000530


	//   ....[5]....
        /*01e8*/ 	.word	0x00000550


	//   ....[6]....
        /*01ec*/ 	.word	0x00000580


	//   ....[7]....
        /*01f0*/ 	.word	0x000013d0


	//   ....[8]....
        /*01f4*/ 	.word	0x00001400


	//   ....[9]....
        /*01f8*/ 	.word	0x00001420


	//   ....[10]....
        /*01fc*/ 	.word	0x00001440


	//   ....[11]....
        /*0200*/ 	.word	0x00001460


	//   ....[12]....
        /*0204*/ 	.word	0x000014b0


	//   ....[13]....
        /*0208*/ 	.word	0x000014d0


	//   ....[14]....
        /*020c*/ 	.word	0x000014f0


	//   ....[15]....
        /*0210*/ 	.word	0x00002b40


	//   ....[16]....
        /*0214*/ 	.word	0x00002ba0


	//   ....[17]....
        /*0218*/ 	.word	0x00002c00


	//   ....[18]....
        /*021c*/ 	.word	0x00002c60


	//----- nvinfo : EIATTR_VRC_CTA_INIT_COUNT
	.align		4
.L_7641:
        /*0220*/ 	.byte	0x02, 0x4a
	.zero		1
	.zero		1


	//----- nvinfo : EIATTR_SYSCALL_OFFSETS
	.align		4
        /*0224*/ 	.byte	0x04, 0x46
        /*0226*/ 	.short	(.L_7643 - .L_7642)


	//   ....[0]....
.L_7642:
        /*0228*/ 	.word	0x00000330


	//----- nvinfo : EIATTR_EXIT_INSTR_OFFSETS
	.align		4
.L_7643:
        /*022c*/ 	.byte	0x04, 0x1c
        /*022e*/ 	.short	(.L_7645 - .L_7644)


	//   ....[0]....
.L_7644:
        /*0230*/ 	.word	0x000000d0


	//   ....[1]....
        /*0234*/ 	.word	0x00002820


	//   ....[2]....
        /*0238*/ 	.word	0x00002850


	//   ....[3]....
        /*023c*/ 	.word	0x00002af0


	//----- nvinfo : EIATTR_CRS_STACK_SIZE
	.align		4
.L_7645:
        /*0240*/ 	.byte	0x04, 0x1e
        /*0242*/ 	.short	(.L_7647 - .L_7646)
.L_7646:
        /*0244*/ 	.word	0x00000000


	//----- nvinfo : EIATTR_CBANK_PARAM_SIZE
	.align		4
.L_7647:
        /*0248*/ 	.byte	0x03, 0x19
        /*024a*/ 	.short	0x008c


	//----- nvinfo : EIATTR_PARAM_CBANK
	.align		4
        /*024c*/ 	.byte	0x04, 0x0a
        /*024e*/ 	.short	(.L_7649 - .L_7648)
	.align		4
.L_7648:
        /*0250*/ 	.word	index@(.nv.constant0._ZN4vllm25paged_attention_v2_kernelIthLi256ELi16ELi128ELNS_18Fp8KVCacheDataTypeE2ELb0ELi512EEEvPfS2_PT_PKS3_PKT0_S9_ifPKiSB_iPKfiiiSD_SD_iiiii)
        /*0254*/ 	.short	0x0380
        /*0256*/ 	.short	0x008c


	//----- nvinfo : EIATTR_SW_WAR
	.align		4
.L_7649:
        /*0258*/ 	.byte	0x04, 0x36
        /*025a*/ 	.short	(.L_7651 - .L_7650)
.L_7650:
        /*025c*/ 	.word	0x00000008
.L_7651:


//--------------------- .nv.info._ZN4vllm25paged_attention_v2_kernelIthLi192ELi16ELi128ELNS_18Fp8KVCacheDataTypeE2ELb0ELi512EEEvPfS2_PT_PKS3_PKT0_S9_ifPKiSB_iPKfiiiSD_SD_iiiii --------------------------
	.section	.nv.info._ZN4vllm25paged_attention_v2_kernelIthLi192ELi16ELi128ELNS_18Fp8KVCacheDataTypeE2ELb0ELi512EEEvPfS2_PT_PKS3_PKT0_S9_ifPKiSB_iPKfiiiSD_SD_iiiii,"",@"SHT_CUDA_INFO"
	.sectionflags	@""
	.align	4


	//----- nvinfo : EIATTR_CUDA_API_VERSION
	.align		4
        /*0000*/ 	.byte	0x04, 0x37
        /*0002*/ 	.short	(.L_7653 - .L_7652)
.L_7652:
        /*0004*/ 	.word	0x00000082


	//----- nvinfo : EIATTR_KPARAM_INFO
	.align		4
.L_7653:
        /*0008*/ 	.byte	0x04, 0x17
        /*000a*/ 	.short	(.L_7655 - .L_7654)
.L_7654:
        /*000c*/ 	.word	0x00000000
        /*0010*/ 	.short	0x0015
        /*0012*/ 	.short	0x0088
        /*0014*/ 	.byte	0x00, 0xf0, 0x11, 0x00


	//----- nvinfo : EIATTR_KPARAM_INFO
	.align		4
.L_7655:
        /*0018*/ 	.byte	0x04, 0x17
        /*001a*/ 	.short	(.L_7657 - .L_7656)
.L_7656:
        /*001c*/ 	.word	0x00000000
        /*0020*/ 	.short	0x0014
        /*0022*/ 	.short	0x0084
        /*0024*/ 	.byte	0x00, 0xf0, 0x11, 0x00


	//----- nvinfo : EIATTR_KPARAM_INFO
	.align		4
.L_7657:
        /*0028*/ 	.byte	0x04, 0x17
        /*002a*/ 	.short	(.L_7659 - .L_7658)
.L_7658:
        /*002c*/ 	.word	0x00000000
        /*0030*/ 	.short	0x0013
        /*0032*/ 	.short	0x0080
        /*0034*/ 	.byte	0x00, 0xf0, 0x11, 0x00


	//----- nvinfo : EIATTR_KPARAM_INFO
	.align		4
.L_7659:
        /*0038*/ 	.byte	0x04, 0x17
        /*003a*/ 	.short	(.L_7661 - .L_7660)
.L_7660:
        /*003c*/ 	.word	0x00000000
        /*0040*/ 	.short	0x0012
        /*0042*/ 	.short	0x007c
        /*0044*/ 	.byte	0x00, 0xf0, 0x11, 0x00


	//----- nvinfo : EIATTR_KPARAM_INFO
	.align		4
.L_7661:
        /*0048*/ 	.byte	0x04, 0x17
        /*004a*/ 	.short	(.L_7663 - .L_7662)
.L_7662:
        /*004c*/ 	.word	0x00000000
        /*0050*/ 	.short	0x0011
        /*0052*/ 	.short	0x0078
        /*0054*/ 	.byte	0x00, 0xf0, 0x11, 0x00


	//----- nvinfo : EIATTR_KPARAM_INFO
	.align		4
.L_7663:
        /*0058*/ 	.byte	0x04, 0x17
        /*005a*/ 	.short	(.L_7665 - .L_7664)
.L_7664:
        /*005c*/ 	.word	0x00000000
        /*0060*/ 	.short	0x0010
        /*0062*/ 	.short	0x0070
        /*0064*/ 	.byte	0x00, 0xf5, 0x21, 0x00


	//----- nvinfo : EIATTR_KPARAM_INFO
	.align		4
.L_7665:
        /*0068*/ 	.byte	0x04, 0x17
        /*006a*/ 	.short	(.L_7667 - .L_7666)
.L_7666:
        /*006c*/ 	.word	0x00000000
        /*0070*/ 	.short	0x000f
        /*0072*/ 	.short	0x0068
        /*0074*/ 	.byte	0x00, 0xf5, 0x21, 0x00


	//----- nvinfo : EIATTR_KPARAM_INFO
	.align		4
.L_7667:
        /*0078*/ 	.byte	0x04, 0x17
        /*007a*/ 	.short	(.L_7669 - .L_7668)
.L_7668:
        /*007c*/ 	.word	0x00000000
        /*0080*/ 	.short	0x000e
        /*0082*/ 	.short	0x0060
        /*0084*/ 	.byte	0x00, 0xf0, 0x11, 0x00


	//----- nvinfo : EIATTR_KPARAM_INFO
	.align		4
.L_7669:
        /*0088*/ 	.byte	0x04, 0x17
        /*008a*/ 	.short	(.L_7671 - .L_7670)
.L_7670:
        /*008c*/ 	.word	0x00000000
        /*0090*/ 	.short	0x000d
        /*0092*/ 	.short	0x005c
        /*0094*/ 	.byte	0x00, 0xf0, 0x11, 0x00


	//----- nvinfo : EIATTR_KPARAM_INFO
	.align		4
.L_7671:
        /*0098*/ 	.byte	0x04, 0x17
        /*009a*/ 	.short	(.L_7673 - .L_7672)
.L_7672:
        /*009c*/ 	.word	0x00000000
        /*00a0*/ 	.short	0x000c
        /*00a2*/ 	.short	0x0058
        /*00a4*/ 	.byte	0x00, 0xf0, 0x11, 0x00


	//----- nvinfo : EIATTR_KPARAM_INFO
	.align		4
.L_7673:
        /*00a8*/ 	.byte	0x04, 0x17
        /*00aa*/ 	.short	(.L_7675 - .L_7674)
.L_7674:
        /*00ac*/ 	.word	0x00000000
        /*00b0*/ 	.short	0x000b
        /*00b2*/ 	.short	0x0050
        /*00b4*/ 	.byte	0x00, 0xf5, 0x21, 0x00


	//----- nvinfo : EIATTR_KPARAM_INFO
	.align		4
.L_7675:
        /*00b8*/ 	.byte	0x04, 0x17
        /*00ba*/ 	.short	(.L_7677 - .L_7676)
.L_7676:
        /*00bc*/ 	.word	0x00000000
        /*00c0*/ 	.short	0x000a
        /*00c2*/ 	.short	0x0048
        /*00c4*/ 	.byte	0x00, 0xf0, 0x11, 0x00


	//----- nvinfo : EIATTR_KPARAM_INFO
	.align		4
.L_7677:
        /*00c8*/ 	.byte	0x04, 0x17
        /*00ca*/ 	.short	(.L_7679 - .L_7678)
.L_7678:
        /*00cc*/ 	.word	0x00000000
        /*00d0*/ 	.short	0x0009
        /*00d2*/ 	.short	0x0040
        /*00d4*/ 	.byte	0x00, 0xf5, 0x21, 0x00


	//----- nvinfo : EIATTR_KPARAM_INFO
	.align		4
.L_7679:
        /*00d8*/ 	.byte	0x04, 0x17
        /*00da*/ 	.short	(.L_7681 - .L_7680)
.L_7680:
        /*00dc*/ 	.word	0x00000000
        /*00e0*/ 	.short	0x0008
        /*00e2*/ 	.short	0x0038
        /*00e4*/ 	.byte	0x00, 0xf5, 0x21, 0x00


	//----- nvinfo : EIATTR_KPARAM_INFO
	.align		4
.L_7681:
        /*00e8*/ 	.byte	0x04, 0x17
        /*00ea*/ 	.short	(.L_7683 - .L_7682)
.L_7682:
        /*00ec*/ 	.word	0x00000000
        /*00f0*/ 	.short	0x0007
        /*00f2*/ 	.short	0x0034
        /*00f4*/ 	.byte	0x00, 0xf0, 0x11, 0x00


	//----- nvinfo : EIATTR_KPARAM_INFO
	.align		4
.L_7683:
        /*00f8*/ 	.byte	0x04, 0x17
        /*00fa*/ 	.short	(.L_7685 - .L_7684)
.L_7684:
        /*00fc*/ 	.word	0x00000000
        /*0100*/ 	.short	0x0006
        /*0102*/ 	.short	0x0030
        /*0104*/ 	.byte	0x00, 0xf0, 0x11, 0x00


	//----- nvinfo : EIATTR_KPARAM_INFO
	.align		4
.L_7685:
        /*0108*/ 	.byte	0x04, 0x17
        /*010a*/ 	.short	(.L_7687 - .L_7686)
.L_7686:
        /*010c*/ 	.word	0x00000000
        /*0110*/ 	.short	0x0005
        /*0112*/ 	.short	0x0028
        /*0114*/ 	.byte	0x00, 0xf5, 0x21, 0x00


	//----- nvinfo : EIATTR_KPARAM_INFO
	.align		4
.L_7687:
        /*0118*/ 	.byte	0x04, 0x17
        /*011a*/ 	.short	(.L_7689 - .L_7688)
.L_7688:
        /*011c*/ 	.word	0x00000000
        /*0120*/ 	.short	0x0004
        /*0122*/ 	.short	0x0020
        /*0124*/ 	.byte	0x00, 0xf5, 0x21, 0x00


	//----- nvinfo : EIATTR_KPARAM_INFO
	.align		4
.L_7689:
        /*0128*/ 	.byte	0x04, 0x17
        /*012a*/ 	.short	(.L_7691 - .L_7690)
.L_7690:
        /*012c*/ 	.word	0x00000000
        /*0130*/ 	.short	0x0003
        /*0132*/ 	.short	0x0018
        /*0134*/ 	.byte	0x00, 0xf5, 0x21, 0x00


	//----- nvinfo : EIATTR_KPARAM_INFO
	.align		4
.L_7691:
        /*0138*/ 	.byte	0x04, 0x17
        /*013a*/ 	.short	(.L_7693 - .L_7692)
.L_7692:
        /*013c*/ 	.word	0x00000000
        /*0140*/ 	.short	0x0002
        /*0142*/ 	.short	0x0010
        /*0144*/ 	.byte	0x00, 0xf5, 0x21, 0x00


	//----- nvinfo : EIATTR_KPARAM_INFO
	.align		4
.L_7693:
        /*0148*/ 	.byte	0x04, 0x17
        /*014a*/ 	.short	(.L_7695 - .L_7694)
.L_7694:
        /*014c*/ 	.word	0x00000000
        /*0150*/ 	.short	0x0001
        /*0152*/ 	.short	0x0008
        /*0154*/ 	.byte	0x00, 0xf5, 0x21, 0x00


	//----- nvinfo : EIATTR_KPARAM_INFO
	.align		4
.L_7695:
        /*0158*/ 	.byte	0x04, 0x17
        /*015a*/ 	.short	(.L_7697 - .L_7696)
.L_7696:
        /*015c*/ 	.word	0x00000000
        /*0160*/ 	.short	0x0000
        /*0162*/ 	.short	0x0000
        /*0164*/ 	.byte	0x00, 0xf5, 0x21, 0x00


	//----- nvinfo : EIATTR_SPARSE_MMA_MASK
	.align		4
.L_7697:
        /*0168*/ 	.byte	0x03, 0x50
        /*016a*/ 	.short	0x0000


	//----- nvinfo : EIATTR_MAXREG_COUNT
	.align		4
        /*016c*/ 	.byte	0x03, 0x1b
        /*016e*/ 	.short	0x00ff


	//----- nvinfo : EIATTR_NUM_BARRIERS
	.align		4
        /*0170*/ 	.byte	0x02, 0x4c
        /*0172*/ 	.byte	0x01
	.zero		1


	//----- nvinfo : EIATTR_EXTERNS
	.align		4
        /*0174*/ 	.byte	0x04, 0x0f
        /*0176*/ 	.short	(.L_7699 - .L_7698)


	//   ....[0]....
	.align		4
.L_7698:
        /*0178*/ 	.word	index@(__assertfail)


	//----- nvinfo : EIATTR_MERCURY_ISA_VERSION
	.align		4
.L_7699:
        /*017c*/ 	.byte	0x03, 0x5f
        /*017e*/ 	.short	0x0101


	//----- nvinfo : EIATTR_COOP_GROUP_MASK_REGIDS
	.align		4
        /*0180*/ 	.byte	0x04, 0x29
        /*0182*/ 	.short	(.L_7701 - .L_7700)


	//   ....[0]....
.L_7700:
        /*0184*/ 	.word	0xffffffff


	//   ....[1]....
        /*0188*/ 	.word	0xffffffff


	//   ....[2]....
        /*018c*/ 	.word	0xffffffff


	//   ....[3]....
        /*0190*/ 	.word	0xffffffff


	//   ....[4]....
        /*0194*/ 	.word	0xffffffff


	//   ....[5]....
        /*0198*/ 	.word	0xffffffff


	//   ....[6]....
        /*019c*/ 	.word	0xffffffff


	//   ....[7]....
        /*01a0*/ 	.word	0xffffffff


	//   ....[8]....
        /*01a4*/ 	.word	0xffffffff


	//   ....[9]....
        /*01a8*/ 	.word	0xffffffff


	//   ....[10]....
        /*01ac*/ 	.word	0xffffffff


	//   ....[11]....
        /*01b0*/ 	.word	0xffffffff


	//   ....[12]....
        /*01b4*/ 	.word	0xffffffff


	//   ....[13]....
        /*01b8*/ 	.word	0xffffffff


	//   ....[14]....
        /*01bc*/ 	.word	0xffffffff


	//   ....[15]....
        /*01c0*/ 	.word	0x0500000f


	//   ....[16]....
        /*01c4*/ 	.word	0x0500000f


	//   ....[17]....
        /*01c8*/ 	.word	0x0500000f


	//   ....[18]....
        /*01cc*/ 	.word	0x0500000f


	//----- nvinfo : EIATTR_COOP_GROUP_INSTR_OFFSETS
	.align		4
.L_7701:
        /*01d0*/ 	.byte	0x04, 0x28
        /*01d2*/ 	.short	(.L_7703 - .L_7702)


	//   ....[0]....
.L_7702:
        /*01d4*/ 	.word	0x000003d0


	//   ....[1]....
        /*01d8*/ 	.word	0x000003f0


	//   ....[2]....
        /*01dc*/ 	.word	0x00000410


	//   ....[3]....
        /*01e0*/ 	.word	0x00000430


	//   ....[4]....
        /*01e4*/ 	.word	0x00000530


	//   ....[5]....
        /*01e8*/ 	.word	0x00000550


	//   ....[6]....
        /*01ec*/ 	.word	0x00000580


	//   ....[7]....
        /*01f0*/ 	.word	0x000013d0


	//   ....[8]....
        /*01f4*/ 	.word	0x00001400


	//   ....[9]....
        /*01f8*/ 	.word	0x00001420


	//   ....[10]....
        /*01fc*/ 	.word	0x00001440


	//   ....[11]....
        /*0200*/ 	.word	0x00001460


	//   ....[12]....
        /*0204*/ 	.word	0x000014b0


	//   ....[13]....
        /*0208*/ 	.word	0x000014d0


	//   ....[14]....
        /*020c*/ 	.word	0x000014f0


	//   ....[15]....
        /*0210*/ 	.word	0x00002910


	//   ....[16]....
        /*0214*/ 	.word	0x00002970


	//   ....[17]....
        /*0218*/ 	.word	0x000029d0


	//   ....[18]....
        /*021c*/ 	.word	0x00002a30


	//----- nvinfo : EIATTR_VRC_CTA_INIT_COUNT
	.align		4
.L_7703:
        /*0220*/ 	.byte	0x02, 0x4a
	.zero		1
	.zero		1


	//----- nvinfo : EIATTR_SYSCALL_OFFSETS
	.align		4
        /*0224*/ 	.byte	0x04, 0x46
        /*0226*/ 	.short	(.L_7705 - .L_7704)


	//   ....[0]....
.L_7704:
        /*0228*/ 	.word	0x00000330


	//----- nvinfo : EIATTR_EXIT_INSTR_OFFSETS
	.align		4
.L_7705:
        /*022c*/ 	.byte	0x04, 0x1c
        /*022e*/ 	.short	(.L_7707 - .L_7706)


	//   ....[0]....
.L_7706:
        /*0230*/ 	.word	0x000000d0


	//   ....[1]....
        /*0234*/ 	.word	0x00002670


	//   ....[2]....
        /*0238*/ 	.word	0x000026a0


	//   ....[3]....
        /*023c*/ 	.word	0x000028c0


	//----- nvinfo : EIATTR_CRS_STACK_SIZE
	.align		4
.L_7707:
        /*0240*/ 	.byte	0x04, 0x1e
        /*0242*/ 	.short	(.L_7709 - .L_7708)
.L_7708:
        /*0244*/ 	.word	0x00000000


	//----- nvinfo : EIATTR_CBANK_PARAM_SIZE
	.align		4
.L_7709:
        /*0248*/ 	.byte	0x03, 0x19
        /*024a*/ 	.short	0x008c


	//----- nvinfo : EIATTR_PARAM_CBANK
	.align		4
        /*024c*/ 	.byte	0x04, 0x0a
        /*024e*/ 	.short	(.L_7711 - .L_7710)
	.align		4
.L_7710:
        /*0250*/ 	.word	index@(.nv.constant0._ZN4vllm25paged_attention_v2_kernelIthLi192ELi16ELi128ELNS_18Fp8KVCacheDataTypeE2ELb0ELi512EEEvPfS2_PT_PKS3_PKT0_S9_ifPKiSB_iPKfiiiSD_SD_iiiii)
        /*0254*/ 	.short	0x0380
        /*0256*/ 	.short	0x008c


	//----- nvinfo : EIATTR_SW_WAR
	.align		4
.L_7711:
        /*0258*/ 	.byte	0x04, 0x36
        /*025a*/ 	.short	(.L_7713 - .L_7712)
.L_7712:
        /*025c*/ 	.word	0x00000008
.L_7713:


//--------------------- .nv.info._ZN4vllm25paged_attention_v2_kernelIthLi128ELi16ELi128ELNS_18Fp8KVCacheDataTypeE2ELb0ELi512EEEvPfS2_PT_PKS3_PKT0_S9_ifPKiSB_iPKfiiiSD_SD_iiiii --------------------------
	.section	.nv.info._ZN4vllm25paged_attention_v2_kernelIthLi128ELi16ELi128ELNS_18Fp8KVCacheDataTypeE2ELb0ELi512EEEvPfS2_PT_PKS3_PKT0_S9_ifPKiSB_iPKfiiiSD_SD_iiiii,"",@"SHT_CUDA_INFO"
	.sectionflags	@""
	.align	4


	//----- nvinfo : EIATTR_CUDA_API_VERSION
	.align		4
        /*0000*/ 	.byte	0x04, 0x37
        /*0002*/ 	.short	(.L_7715 - .L_7714)
.L_7714:
        /*0004*/ 	.word	0x00000082


	//----- nvinfo : EIATTR_KPARAM_INFO
	.align		4
.L_7715:
        /*0008*/ 	.byte	0x04, 0x17
        /*000a*/ 	.short	(.L_7717 - .L_7716)
.L_7716:
        /*000c*/ 	.word	0x00000000
        /*0010*/ 	.short	0x0015
        /*0012*/ 	.short	0x0088
        /*0014*/ 	.byte	0x00, 0xf0, 0x11, 0x00


	//----- nvinfo : EIATTR_KPARAM_INFO
	.align		4
.L_7717:
        /*0018*/ 	.byte	0x04, 0x17
        /*001a*/ 	.short	(.L_7719 - .L_7718)
.L_7718:
        /*001c*/ 	.word	0x00000000
        /*0020*/ 	.short	0x0014
        /*0022*/ 	.short	0x0084
        /*0024*/ 	.byte	0x00, 0xf0, 0x11, 0x00


	//----- nvinfo : EIATTR_KPARAM_INFO
	.align		4
.L_7719:
        /*0028*/ 	.byte	0x04, 0x17
        /*002a*/ 	.short	(.L_7721 - .L_7720)
.L_7720:
        /*002c*/ 	.word	0x00000000
        /*0030*/ 	.short	0x0013
        /*0032*/ 	.short	0x0080
        /*0034*/ 	.byte	0x00, 0xf0, 0x11, 0x00


	//----- nvinfo : EIATTR_KPARAM_INFO
	.align		4
.L_7721:
        /*0038*/ 	.byte	0x04, 0x17
        /*003a*/ 	.short	(.L_7723 - .L_7722)
.L_7722:
        /*003c*/ 	.word	0x00000000
        /*0040*/ 	.short	0x0012
        /*0042*/ 	.short	0x007c
        /*0044*/ 	.byte	0x00, 0xf0, 0x11, 0x00


	//----- nvinfo : EIATTR_KPARAM_INFO
	.align		4
.L_7723:
        /*0048*/ 	.byte	0x04, 0x17
        /*004a*/ 	.short	(.L_7725 - .L_7724)
.L_7724:
        /*004c*/ 	.word	0x00000000
        /*0050*/ 	.short	0x0011
        /*0052*/ 	.short	0x0078
        /*0054*/ 	.byte	0x00, 0xf0, 0x11, 0x00


	//----- nvinfo : EIATTR_KPARAM_INFO
	.align		4
.L_7725:
        /*0058*/ 	.byte	0x04, 0x17
        /*005a*/ 	.short	(.L_7727 - .L_7726)
.L_7726:
        /*005c*/ 	.word	0x00000000
        /*0060*/ 	.short	0x0010
        /*0062*/ 	.short	0x0070
        /*0064*/ 	.byte	0x00, 0xf5, 0x21, 0x00


	//----- nvinfo : EIATTR_KPARAM_INFO
	.align		4
.L_7727:
        /*0068*/ 	.byte	0x04, 0x17
        /*006a*/ 	.short	(.L_7729 - .L_7728)
.L_7728:
        /*006c*/ 	.word	0x00000000
        /*0070*/ 	.short	0x000f
        /*0072*/ 	.short	0x0068
        /*0074*/ 	.byte	0x00, 0xf5, 0x21, 0x00


	//----- nvinfo : EIATTR_KPARAM_INFO
	.align		4
.L_7729:
        /*0078*/ 	.byte	0x04, 0x17
        /*007a*/ 	.short	(.L_7731 - .L_7730)
.L_7730:
        /*007c*/ 	.word	0x00000000
        /*0080*/ 	.short	0x000e
        /*0082*/ 	.short	0x0060
        /*0084*/ 	.byte	0x00, 0xf0, 0x11, 0x00


	//----- nvinfo : EIATTR_KPARAM_INFO
	.align		4
.L_7731:
        /*0088*/ 	.byte	0x04, 0x17
        /*008a*/ 	.short	(.L_7733 - .L_7732)
.L_7732:
        /*008c*/ 	.word	0x00000000
        /*0090*/ 	.short	0x000d
        /*0092*/ 	.short	0x005c
        /*0094*/ 	.byte	0x00, 0xf0, 0x11, 0x00


	//----- nvinfo : EIATTR_KPARAM_INFO
	.align		4
.L_7733:
        /*0098*/ 	.byte	0x04, 0x17
        /*009a*/ 	.short	(.L_7735 - .L_7734)
.L_7734:
        /*009c*/ 	.word	0x00000000
        /*00a0*/ 	.short	0x000c
        /*00a2*/ 	.short	0x0058
        /*00a4*/ 	.byte	0x00, 0xf0, 0x11, 0x00


	//----- nvinfo : EIATTR_KPARAM_INFO
	.align		4
.L_7735:
        /*00a8*/ 	.byte	0x04, 0x17
        /*00aa*/ 	.short	(.L_7737 - .L_7736)
.L_7736:
        /*00ac*/ 	.word	0x00000000
        /*00b0*/ 	.short	0x000b
        /*00b2*/ 	.short	0x0050
        /*00b4*/ 	.byte	0x00, 0xf5, 0x21, 0x00


	//----- nvinfo : EIATTR_KPARAM_INFO
	.align		4
.L_7737:
        /*00b8*/ 	.byte	0x04, 0x17
        /*00ba*/ 	.short	(.L_7739 - .L_7738)
.L_7738:
        /*00bc*/ 	.word	0x00000000
        /*00c0*/ 	.short	0x000a
        /*00c2*/ 	.short	0x0048
        /*00c4*/ 	.byte	0x00, 0xf0, 0x11, 0x00


	//----- nvinfo : EIATTR_KPARAM_INFO
	.align		4
.L_7739:
        /*00c8*/ 	.byte	0x04, 0x17
        /*00ca*/ 	.short	(.L_7741 - .L_7740)
.L_7740:
        /*00cc*/ 	.word	0x00000000
        /*00d0*/ 	.short	0x0009
        /*00d2*/ 	.short	0x0040
        /*00d4*/ 	.byte	0x00, 0xf5, 0x21, 0x00


	//----- nvinfo : EIATTR_KPARAM_INFO
	.align		4
.L_7741:
        /*00d8*/ 	.byte	0x04, 0x17
        /*00da*/ 	.short	(.L_7743 - .L_7742)
.L_7742:
        /*00dc*/ 	.word	0x00000000
        /*00e0*/ 	.short	0x0008
        /*00e2*/ 	.short	0x0038
        /*00e4*/ 	.byte	0x00, 0xf5, 0x21, 0x00


	//----- nvinfo : EIATTR_KPARAM_INFO
	.align		4
.L_7743:
        /*00e8*/ 	.byte	0x04, 0x17
        /*00ea*/ 	.short	(.L_7745 - .L_7744)
.L_7744:
        /*00ec*/ 	.word	0x00000000
        /*00f0*/ 	.short	0x0007
        /*00f2*/ 	.short	0x0034
        /*00f4*/ 	.byte	0x00, 0xf0, 0x11, 0x00


	//----- nvinfo : EIATTR_KPARAM_INFO
	.align		4
.L_7745:
        /*00f8*/ 	.byte	0x04, 0x17
        /*00fa*/ 	.short	(.L_7747 - .L_7746)
.L_7746:
        /*00fc*/ 	.word	0x00000000
        /*0100*/ 	.short	0x0006
        /*0102*/ 	.short	0x0030
        /*0104*/ 	.byte	0x00, 0xf0, 0x11, 0x00


	//----- nvinfo : EIATTR_KPARAM_INFO
	.align		4
.L_7747:
        /*0108*/ 	.byte	0x04, 0x17
        /*010a*/ 	.short	(.L_7749 - .L_7748)
.L_7748:
        /*010c*/ 	.word	0x00000000
        /*0110*/ 	.short	0x0005
        /*0112*/ 	.short	0x0028
        /*0114*/ 	.byte	0x00, 0xf5, 0x21, 0x00


	//----- nvinfo : EIATTR_KPARAM_INFO
	.align		4
.L_7749:
        /*0118*/ 	.byte	0x04, 0x17
        /*011a*/ 	.short	(.L_7751 - .L_7750)
.L_7750:
        /*011c*/ 	.word	0x00000000
        /*0120*/ 	.short	0x0004
        /*0122*/ 	.short	0x0020
        /*0124*/ 	.byte	0x00, 0xf5, 0x21, 0x00


	//----- nvinfo : EIATTR_KPARAM_INFO
	.align		4
.L_7751:
        /*0128*/ 	.byte	0x04, 0x17
        /*012a*/ 	.short	(.L_7753 - .L_7752)
.L_7752:
        /*012c*/ 	.word	0x00000000
        /*0130*/ 	.short	0x0003
        /*0132*/ 	.short	0x0018
        /*0134*/ 	.byte	0x00, 0xf5, 0x21, 0x00


	//----- nvinfo : EIATTR_KPARAM_INFO
	.align		4
.L_7753:
        /*0138*/ 	.byte	0x04, 0x17
        /*013a*/ 	.short	(.L_7755 - .L_7754)
.L_7754:
        /*013c*/ 	.word	0x00000000
        /*0140*/ 	.short	0x0002
        /*0142*/ 	.short	0x0010
        /*0144*/ 	.byte	0x00, 0xf5, 0x21, 0x00


	//----- nvinfo : EIATTR_KPARAM_INFO
	.align		4
.L_7755:
        /*0148*/ 	.byte	0x04, 0x17
        /*014a*/ 	.short	(.L_7757 - .L_7756)
.L_7756:
        /*014c*/ 	.word	0x00000000
        /*0150*/ 	.short	0x0001
        /*0152*/ 	.short	0x0008
        /*0154*/ 	.byte	0x00, 0xf5, 0x21, 0x00


	//----- nvinfo : EIATTR_KPARAM_INFO
	.align		4
.L_7757:
        /*0158*/ 	.byte	0x04, 0x17
        /*015a*/ 	.short	(.L_7759 - .L_7758)
.L_7758:
        /*015c*/ 	.word	0x00000000
        /*0160*/ 	.short	0x0000
        /*0162*/ 	.short	0x0000
        /*0164*/ 	.byte	0x00, 0xf5, 0x21, 0x00


	//----- nvinfo : EIATTR_SPARSE_MMA_MASK
	.align		4
.L_7759:
        /*0168*/ 	.byte	0x03, 0x50
        /*016a*/ 	.short	0x0000


	//----- nvinfo : EIATTR_MAXREG_COUNT
	.align		4
        /*016c*/ 	.byte	0x03, 0x1b
        /*016e*/ 	.short	0x00ff


	//----- nvinfo : EIATTR_NUM_BARRIERS
	.align		4
        /*0170*/ 	.byte	0x02, 0x4c
        /*0172*/ 	.byte	0x01
	.zero		1


	//----- nvinfo : EIATTR_EXTERNS
	.align		4
        /*0174*/ 	.byte	0x04, 0x0f
        /*0176*/ 	.short	(.L_7761 - .L_7760)


	//   ....[0]....
	.align		4
.L_7760:
        /*0178*/ 	.word	index@(__assertfail)


	//----- nvinfo : EIATTR_MERCURY_ISA_VERSION
	.align		4
.L_7761:
        /*017c*/ 	.byte	0x03, 0x5f
        /*017e*/ 	.short	0x0101


	//----- nvinfo : EIATTR_COOP_GROUP_MASK_REGIDS
	.align		4
        /*0180*/ 	.byte	0x04, 0x29
        /*0182*/ 	.short	(.L_7763 - .L_7762)


	//   ....[0]....
.L_7762:
        /*0184*/ 	.word	0xffffffff


	//   ....[1]....
        /*0188*/ 	.word	0xffffffff


	//   ....[2]....
        /*018c*/ 	.word	0xffffffff


	//   ....[3]....
        /*0190*/ 	.word	0xffffffff


	//   ....[4]....
        /*0194*/ 	.word	0xffffffff


	//   ....[5]....
        /*0198*/ 	.word	0xffffffff


	//   ....[6]....
        /*019c*/ 	.word	0xffffffff


	//   ....[7]....
        /*01a0*/ 	.word	0xffffffff


	//   ....[8]....
        /*01a4*/ 	.word	0xffffffff


	//   ....[9]....
        /*01a8*/ 	.word	0xffffffff


	//   ....[10]....
        /*01ac*/ 	.word	0xffffffff


	//   ....[11]....
        /*01b0*/ 	.word	0xffffffff


	//   ....[12]....
        /*01b4*/ 	.word	0xffffffff


	//   ....[13]....
        /*01b8*/ 	.word	0xffffffff


	//   ....[14]....
        /*01bc*/ 	.word	0xffffffff


	//   ....[15]....
        /*01c0*/ 	.word	0x0500000f


	//   ....[16]....
        /*01c4*/ 	.word	0x0500000f


	//   ....[17]....
        /*01c8*/ 	.word	0x0500000f


	//   ....[18]....
        /*01cc*/ 	.word	0x0500000f


	//----- nvinfo : EIATTR_COOP_GROUP_INSTR_OFFSETS
	.align		4
.L_7763:
        /*01d0*/ 	.byte	0x04, 0x28
        /*01d2*/ 	.short	(.L_7765 - .L_7764)


	//   ....[0]....
.L_7764:
        /*01d4*/ 	.word	0x000003d0


	//   ....[1]....
        /*01d8*/ 	.word	0x000003f0


	//   ....[2]....
        /*01dc*/ 	.word	0x00000410


	//   ....[3]....
        /*01e0*/ 	.word	0x00000430


	//   ....[4]....
        /*01e4*/ 	.word	0x00000530


	//   ....[5]....
        /*01e8*/ 	.word	0x00000550


	//   ....[6]....
        /*01ec*/ 	.word	0x00000580


	//   ....[7]....
        /*01f0*/ 	.word	0x000013d0


	//   ....[8]....
        /*01f4*/ 	.word	0x00001400


	//   ....[9]....
        /*01f8*/ 	.word	0x00001420


	//   ....[10]....
        /*01fc*/ 	.word	0x00001440


	//   ....[11]....
        /*0200*/ 	.word	0x00001460


	//   ....[12]....
        /*0204*/ 	.word	0x000014b0


	//   ....[13]....
        /*0208*/ 	.word	0x000014d0


	//   ....[14]....
        /*020c*/ 	.word	0x000014f0


	//   ....[15]....
        /*0210*/ 	.word	0x000026f0


	//   ....[16]....
        /*0214*/ 	.word	0x00002750


	//   ....[17]....
        /*0218*/ 	.word	0x000027b0


	//   ....[18]....
        /*021c*/ 	.word	0x00002810


	//----- nvinfo : EIATTR_VRC_CTA_INIT_COUNT
	.align		4
.L_7765:
        /*0220*/ 	.byte	0x02, 0x4a
	.zero		1
	.zero		1


	//----- nvinfo : EIATTR_SYSCALL_OFFSETS
	.align		4
        /*0224*/ 	.byte	0x04, 0x46
        /*0226*/ 	.short	(.L_7767 - .L_7766)


	//   ....[0]....
.L_7766:
        /*0228*/ 	.word	0x00000330


	//----- nvinfo : EIATTR_EXIT_INSTR_OFFSETS
	.align		4
.L_7767:
        /*022c*/ 	.byte	0x04, 0x1c
        /*022e*/ 	.short	(.L_7769 - .L_7768)


	//   ....[0]....
.L_7768:
        /*0230*/ 	.word	0x000000d0


	//   ....[1]....
        /*0234*/ 	.word	0x000024d0


	//   ....[2]....
        /*0238*/ 	.word	0x00002500


	//   ....[3]....
        /*023c*/ 	.word	0x000026a0


	//----- nvinfo : EIATTR_CRS_STACK_SIZE
	.align		4
.L_7769:
        /*0240*/ 	.byte	0x04, 0x1e
        /*0242*/ 	.short	(.L_7771 - .L_7770)
.L_7770:
        /*0244*/ 	.word	0x00000000


	//----- nvinfo : EIATTR_CBANK_PARAM_SIZE
	.align		4
.L_7771:
        /*0248*/ 	.byte	0x03, 0x19
        /*024a*/ 	.short	0x008c


	//----- nvinfo : EIATTR_PARAM_CBANK
	.align		4
        /*024c*/ 	.byte	0x04, 0x0a
        /*024e*/ 	.short	(.L_7773 - .L_7772)
	.align		4
.L_7772:
        /*0250*/ 	.word	index@(.nv.constant0._ZN4vllm25paged_attention_v2_kernelIthLi128ELi16ELi128ELNS_18Fp8KVCacheDataTypeE2ELb0ELi512EEEvPfS2_PT_PKS3_PKT0_S9_ifPKiSB_iPKfiiiSD_SD_iiiii)
        /*0254*/ 	.short	0x0380
        /*0256*/ 	.short	0x008c


	//----- nvinfo : EIATTR_SW_WAR
	.align		4
.L_7773:
        /*0258*/ 	.byte	0x04, 0x36
        /*025a*/ 	.short	(.L_7775 - .L_7774)
.L_7774:
        /*025c*/ 	.word	0x00000008
.L_7775:


//--------------------- .nv.info._ZN4vllm25paged_attention_v2_kernelIthLi120ELi16ELi128ELNS_18Fp8KVCacheDataTypeE2ELb0ELi512EEEvPfS2_PT_PKS3_PKT0_S9_ifPKiSB_iPKfiiiSD_SD_iiiii --------------------------
	.section	.nv.info._ZN4vllm25paged_attention_v2_kernelIthLi120ELi16ELi128ELNS_18Fp8KVCacheDataTypeE2ELb0ELi512EEEvPfS2_PT_PKS3_PKT0_S9_ifPKiSB_iPKfiiiSD_SD_iiiii,"",@"SHT_CUDA_INFO"
	.sectionflags	@""
	.align	4


	//----- nvinfo : EIATTR_CUDA_API_VERSION
	.align		4
        /*0000*/ 	.byte	0x04, 0x37
        /*0002*/ 	.short	(.L_7777 - .L_7776)
.L_7776:
        /*0004*/ 	.word	0x00000082


	//----- nvinfo : EIATTR_KPARAM_INFO
	.align		4
.L_7777:
        /*0008*/ 	.byte	0x04, 0x17
        /*000a*/ 	.short	(.L_7779 - .L_7778)
.L_7778:
        /*000c*/ 	.word	0x00000000
        /*0010*/ 	.short	0x0015
        /*0012*/ 	.short	0x0088
        /*0014*/ 	.byte	0x00, 0xf0, 0x11, 0x00


	//----- nvinfo : EIATTR_KPARAM_INFO
	.align		4
.L_7779:
        /*0018*/ 	.byte	0x04, 0x17
        /*001a*/ 	.short	(.L_7781 - .L_7780)
.L_7780:
        /*001c*/ 	.word	0x00000000
        /*0020*/ 	.short	0x0014
        /*0022*/ 	.short	0x0084
        /*0024*/ 	.byte	0x00, 0xf0, 0x11, 0x00


	//----- nvinfo : EIATTR_KPARAM_INFO
	.align		4
.L_7781:
        /*0028*/ 	.byte	0x04, 0x17
        /*002a*/ 	.short	(.L_7783 - .L_7782)
.L_7782:
        /*002c*/ 	.word	0x00000000
        /*0030*/ 	.short	0x0013
        /*0032*/ 	.short	0x0080
        /*0034*/ 	.byte	0x00, 0xf0, 0x11, 0x00


	//----- nvinfo : EIATTR_KPARAM_INFO
	.align		4
.L_7783:
        /*0038*/ 	.byte	0x04, 0x17
        /*003a*/ 	.short	(.L_7785 - .L_7784)
.L_7784:
        /*003c*/ 	.word	0x00000000
        /*0040*/ 	.short	0x0012
        /*0042*/ 	.short	0x007c
        /*0044*/ 	.byte	0x00, 0xf0, 0x11, 0x00


	//----- nvinfo : EIATTR_KPARAM_INFO
	.align		4
.L_7785:
        /*0048*/ 	.byte	0x04, 0x17
        /*004a*/ 	.short	(.L_7787 - .L_7786)
.L_7786:
        /*004c*/ 	.word	0x00000000
        /*0050*/ 	.short	0x0011
        /*0052*/ 	.short	0x0078
        /*0054*/ 	.byte	0x00, 0xf0, 0x11, 0x00


	//----- nvinfo : EIATTR_KPARAM_INFO
	.align		4
.L_7787:
        /*0058*/ 	.byte	0x04, 0x17
        /*005a*/ 	.short	(.L_7789 - .L_7788)
.L_7788:
        /*005c*/ 	.word	0x00000000
        /*0060*/ 	.short	0x0010
        /*0062*/ 	.short	0x0070
        /*0064*/ 	.byte	0x00, 0xf5, 0x21, 0x00


	//----- nvinfo : EIATTR_KPARAM_INFO
	.align		4
.L_7789:
        /*0068*/ 	.byte	0x04, 0x17
        /*006a*/ 	.short	(.L_7791 - .L_7790)
.L_7790:
        /*006c*/ 	.word	0x00000000
        /*0070*/ 	.short	0x000f
        /*0072*/ 	.short	0x0068
        /*0074*/ 	.byte	0x00, 0xf5, 0x21, 0x00


	//----- nvinfo : EIATTR_KPARAM_INFO
	.align		4
.L_7791:
        /*0078*/ 	.byte	0x04, 0x17
        /*007a*/ 	.short	(.L_7793 - .L_7792)
.L_7792:
        /*007c*/ 	.word	0x00000000
        /*0080*/ 	.short	0x000e
        /*0082*/ 	.short	0x0060
        /*0084*/ 	.byte	0x00, 0xf0, 0x11, 0x00


	//----- nvinfo : EIATTR_KPARAM_INFO
	.align		4
.L_7793:
        /*0088*/ 	.byte	0x04, 0x17
        /*008a*/ 	.short	(.L_7795 - .L_7794)
.L_7794:
        /*008c*/ 	.word	0x00000000
        /*0090*/ 	.short	0x000d
        /*0092*/ 	.short	0x005c
        /*0094*/ 	.byte	0x00, 0xf0, 0x11, 0x00


	//----- nvinfo : EIATTR_KPARAM_INFO
	.align		4
.L_7795:
        /*0098*/ 	.byte	0x04, 0x17
        /*009a*/ 	.short	(.L_7797 - .L_7796)
.L_7796:
        /*009c*/ 	.word	0x00000000
        /*00a0*/ 	.short	0x000c
        /*00a2*/ 	.short	0x0058
        /*00a4*/ 	.byte	0x00, 0xf0, 0x11, 0x00


	//----- nvinfo : EIATTR_KPARAM_INFO
	.align		4
.L_7797:
        /*00a8*/ 	.byte	0x04, 0x17
        /*00aa*/ 	.short	(.L_7799 - .L_7798)
.L_7798:
        /*00ac*/ 	.word	0x00000000
        /*00b0*/ 	.short	0x000b
        /*00b2*/ 	.short	0x0050
        /*00b4*/ 	.byte	0x00, 0xf5, 0x21, 0x00


	//----- nvinfo : EIATTR_KPARAM_INFO
	.align		4
.L_7799:
        /*00b8*/ 	.byte	0x04, 0x17
        /*00ba*/ 	.short	(.L_7801 - .L_7800)
.L_7800:
        /*00bc*/ 	.word	0x00000000
        /*00c0*/ 	.short	0x000a
        /*00c2*/ 	.short	0x0048
        /*00c4*/ 	.byte	0x00, 0xf0, 0x11, 0x00


	//----- nvinfo : EIATTR_KPARAM_INFO
	.align		4
.L_7801:
        /*00c8*/ 	.byte	0x04, 0x17
        /*00ca*/ 	.short	(.L_7803 - .L_7802)
.L_7802:
        /*00cc*/ 	.word	0x00000000
        /*00d0*/ 	.short	0x0009
        /*00d2*/ 	.short	0x0040
        /*00d4*/ 	.byte	0x00, 0xf5, 0x21, 0x00


	//----- nvinfo : EIATTR_KPARAM_INFO
	.align		4
.L_7803:
        /*00d8*/ 	.byte	0x04, 0x17
        /*00da*/ 	.short	(.L_7805 - .L_7804)
.L_7804:
        /*00dc*/ 	.word	0x00000000
        /*00e0*/ 	.short	0x0008
        /*00e2*/ 	.short	0x0038
        /*00e4*/ 	.byte	0x00, 0xf5, 0x21, 0x00


	//----- nvinfo : EIATTR_KPARAM_INFO
	.align		4
.L_7805:
        /*00e8*/ 	.byte	0x04, 0x17
        /*00ea*/ 	.short	(.L_7807 - .L_7806)
.L_7806:
        /*00ec*/ 	.word	0x00000000
        /*00f0*/ 	.short	0x0007
        /*00f2*/ 	.short	0x0034
        /*00f4*/ 	.byte	0x00, 0xf0, 0x11, 0x00


	//----- nvinfo : EIATTR_KPARAM_INFO
	.align		4
.L_7807:
        /*00f8*/ 	.byte	0x04, 0x17
        /*00fa*/ 	.short	(.L_7809 - .L_7808)
.L_7808:
        /*00fc*/ 	.word	0x00000000
        /*0100*/ 	.short	0x0006
        /*0102*/ 	.short	0x0030
        /*0104*/ 	.byte	0x00, 0xf0, 0x11, 0x00


	//----- nvinfo : EIATTR_KPARAM_INFO
	.align		4
.L_7809:
        /*0108*/ 	.byte	0x04, 0x17
        /*010a*/ 	.short	(.L_7811 - .L_7810)
.L_7810:
        /*010c*/ 	.word	0x00000000
        /*0110*/ 	.short	0x0005
        /*0112*/ 	.short	0x0028
        /*0114*/ 	.byte	0x00, 0xf5, 0x21, 0x00


	//----- nvinfo : EIATTR_KPARAM_INFO
	.align		4
.L_7811:
        /*0118*/ 	.byte	0x04, 0x17
        /*011a*/ 	.short	(.L_7813 - .L_7812)
.L_7812:
        /*011c*/ 	.word	0x00000000
        /*0120*/ 	.short	0x0004
        /*0122*/ 	.short	0x0020
        /*0124*/ 	.byte	0x00, 0xf5, 0x21, 0x00


	//----- nvinfo : EIATTR_KPARAM_INFO
	.align		4
.L_7813:
        /*0128*/ 	.byte	0x04, 0x17
        /*012a*/ 	.short	(.L_7815 - .L_7814)
.L_7814:
        /*012c*/ 	.word	0x00000000
        /*0130*/ 	.short	0x0003
        /*0132*/ 	.short	0x0018
        /*0134*/ 	.byte	0x00, 0xf5, 0x21, 0x00


	//----- nvinfo : EIATTR_KPARAM_INFO
	.align		4
.L_7815:
        /*0138*/ 	.byte	0x04, 0x17
        /*013a*/ 	.short	(.L_7817 - .L_7816)
.L_7816:
        /*013c*/ 	.word	0x00000000
        /*0140*/ 	.short	0x0002
        /*0142*/ 	.short	0x0010
        /*0144*/ 	.byte	0x00, 0xf5, 0x21, 0x00


	//----- nvinfo : EIATTR_KPARAM_INFO
	.align		4
.L_7817:
        /*0148*/ 	.byte	0x04, 0x17
        /*014a*/ 	.short	(.L_7819 - .L_7818)
.L_7818:
        /*014c*/ 	.word	0x00000000
        /*0150*/ 	.short	0x0001
        /*0152*/ 	.short	0x0008
        /*0154*/ 	.byte	0x00, 0xf5, 0x21, 0x00


	//----- nvinfo : EIATTR_KPARAM_INFO
	.align		4
.L_7819:
        /*0158*/ 	.byte	0x04, 0x17
        /*015a*/ 	.short	(.L_7821 - .L_7820)
.L_7820:
        /*015c*/ 	.word	0x00000000
        /*0160*/ 	.short	0x0000
        /*0162*/ 	.short	0x0000
        /*0164*/ 	.byte	0x00, 0xf5, 0x21, 0x00


	//----- nvinfo : EIATTR_SPARSE_MMA_MASK
	.align		4
.L_7821:
        /*0168*/ 	.byte	0x03, 0x50
        /*016a*/ 	.short	0x0000


	//----- nvinfo : EIATTR_MAXREG_COUNT
	.align		4
        /*016c*/ 	.byte	0x03, 0x1b
        /*016e*/ 	.short	0x00ff


	//----- nvinfo : EIATTR_NUM_BARRIERS
	.align		4
        /*0170*/ 	.byte	0x02, 0x4c
        /*0172*/ 	.byte	0x01
	.zero		1


	//----- nvinfo : EIATTR_EXTERNS
	.align		4
        /*0174*/ 	.byte	0x04, 0x0f
        /*0176*/ 	.short	(.L_7823 - .L_7822)


	//   ....[0]....
	.align		4
.L_7822:
        /*0178*/ 	.word	index@(__assertfail)


	//----- nvinfo : EIATTR_MERCURY_ISA_VERSION
	.align		4
.L_7823:
        /*017c*/ 	.byte	0x03, 0x5f
        /*017e*/ 	.short	0x0101


	//----- nvinfo : EIATTR_COOP_GROUP_MASK_REGIDS
	.align		4
        /*0180*/ 	.byte	0x04, 0x29
        /*0182*/ 	.short	(.L_7825 - .L_7824)


	//   ....[0]....
.L_7824:
        /*0184*/ 	.word	0xffffffff


	//   ....[1]....
        /*0188*/ 	.word	0xffffffff


	//   ....[2]....
        /*018c*/ 	.word	0xffffffff


	//   ....[3]....
        /*0190*/ 	.word	0xffffffff


	//   ....[4]....
        /*0194*/ 	.word	0xffffffff


	//   ....[5]....
        /*0198*/ 	.word	0xffffffff


	//   ....[6]....
        /*019c*/ 	.word	0xffffffff


	//   ....[7]....
        /*01a0*/ 	.word	0xffffffff


	//   ....[8]....
        /*01a4*/ 	.word	0xffffffff


	//   ....[9]....
        /*01a8*/ 	.word	0xffffffff


	//   ....[10]....
        /*01ac*/ 	.word	0xffffffff


	//   ....[11]....
        /*01b0*/ 	.word	0xffffffff


	//   ....[12]....
        /*01b4*/ 	.word	0xffffffff


	//   ....[13]....
        /*01b8*/ 	.word	0xffffffff


	//   ....[14]....
        /*01bc*/ 	.word	0xffffffff


	//   ....[15]....
        /*01c0*/ 	.word	0x0500000f


	//   ....[16]....
        /*01c4*/ 	.word	0x0500000f


	//   ....[17]....
        /*01c8*/ 	.word	0x0500000f


	//   ....[18]....
        /*01cc*/ 	.word	0x0500000f


	//----- nvinfo : EIATTR_COOP_GROUP_INSTR_OFFSETS
	.align		4
.L_7825:
        /*01d0*/ 	.byte	0x04, 0x28
        /*01d2*/ 	.short	(.L_7827 - .L_7826)


	//   ....[0]....
.L_7826:
        /*01d4*/ 	.word	0x000003d0


	//   ....[1]....
        /*01d8*/ 	.word	0x000003f0


	//   ....[2]....
        /*01dc*/ 	.word	0x00000410


	//   ....[3]....
        /*01e0*/ 	.word	0x00000430


	//   ....[4]....
        /*01e4*/ 	.word	0x00000530


	//   ....[5]....
        /*01e8*/ 	.word	0x00000550


	//   ....[6]....
        /*01ec*/ 	.word	0x00000580


	//   ....[7]....
        /*01f0*/ 	.word	0x000013d0


	//   ....[8]....
        /*01f4*/ 	.word	0x00001400


	//   ....[9]....
        /*01f8*/ 	.word	0x00001420


	//   ....[10]....
        /*01fc*/ 	.word	0x00001440


	//   ....[11]....
        /*0200*/ 	.word	0x00001460


	//   ....[12]....
        /*0204*/ 	.word	0x000014b0


	//   ....[13]....
        /*0208*/ 	.word	0x000014d0


	//   ....[14]....
        /*020c*/ 	.word	0x000014f0


	//   ....[15]....
        /*0210*/ 	.word	0x000028c0


	//   ....[16]....
        /*0214*/ 	.word	0x00002920


	//   ....[17]....
        /*0218*/ 	.word	0x00002980


	//   ....[18]....
        /*021c*/ 	.word	0x000029e0


	//----- nvinfo : EIATTR_VRC_CTA_INIT_COUNT
	.align		4
.L_7827:
        /*0220*/ 	.byte	0x02, 0x4a
	.zero		1
	.zero		1


	//----- nvinfo : EIATTR_SYSCALL_OFFSETS
	.align		4
        /*0224*/ 	.byte	0x04, 0x46
        /*0226*/ 	.short	(.L_7829 - .L_7828)


	//   ....[0]....
.L_7828:
        /*0228*/ 	.word	0x00000330


	//----- nvinfo : EIATTR_EXIT_INSTR_OFFSETS
	.align		4
.L_7829:
        /*022c*/ 	.byte	0x04, 0x1c
        /*022e*/ 	.short	(.L_7831 - .L_7830)


	//   ....[0]....
.L_7830:
        /*0230*/ 	.word	0x000000d0


	//   ....[1]....
        /*0234*/ 	.word	0x00002650


	//   ....[2]....
        /*0238*/ 	.word	0x00002840


	//   ....[3]....
        /*023c*/ 	.word	0x00002870


	//----- nvinfo : EIATTR_CRS_STACK_SIZE
	.align		4
.L_7831:
        /*0240*/ 	.byte	0x04, 0x1e
        /*0242*/ 	.short	(.L_7833 - .L_7832)
.L_7832:
        /*0244*/ 	.word	0x00000000


	//----- nvinfo : EIATTR_CBANK_PARAM_SIZE
	.align		4
.L_7833:
        /*0248*/ 	.byte	0x03, 0x19
        /*024a*/ 	.short	0x008c


	//----- nvinfo : EIATTR_PARAM_CBANK
	.align		4
        /*024c*/ 	.byte	0x04, 0x0a
        /*024e*/ 	.short	(.L_7835 - .L_7834)
	.align		4
.L_7834:
        /*0250*/ 	.word	index@(.nv.constant0._ZN4vllm25paged_attention_v2_kernelIthLi120ELi16ELi128ELNS_18Fp8KVCacheDataTypeE2ELb0ELi512EEEvPfS2_PT_PKS3_PKT0_S9_ifPKiSB_iPKfiiiSD_SD_iiiii)
        /*0254*/ 	.short	0x0380
        /*0256*/ 	.short	0x008c


	//----- nvinfo : EIATTR_SW_WAR
	.align		4
.L_7835:
        /*0258*/ 	.byte	0x04, 0x36
        /*025a*/ 	.short	(.L_7837 - .L_7836)
.L_7836:
        /*025c*/ 	.word	0x00000008
.L_7837:


//--------------------- .nv.info._ZN4vllm25paged_attention_v2_kernelIthLi112ELi16ELi128ELNS_18Fp8KVCacheDataTypeE2ELb0ELi512EEEvPfS2_PT_PKS3_PKT0_S9_ifPKiSB_iPKfiiiSD_SD_iiiii --------------------------
	.section	.nv.info._ZN4vllm25paged_attention_v2_kernelIthLi112ELi16ELi128ELNS_18Fp8KVCacheDataTypeE2ELb0ELi512EEEvPfS2_PT_PKS3_PKT0_S9_ifPKiSB_iPKfiiiSD_SD_iiiii,"",@"SHT_CUDA_INFO"
	.sectionflags	@""
	.align	4


	//----- nvinfo : EIATTR_CUDA_API_VERSION
	.align		4
        /*0000*/ 	.byte	0x04, 0x37
        /*0002*/ 	.short	(.L_7839 - .L_7838)
.L_7838:
        /*0004*/ 	.word	0x00000082


	//----- nvinfo : EIATTR_KPARAM_INFO
	.align		4
.L_7839:
        /*0008*/ 	.byte	0x04, 0x17
        /*000a*/ 	.short	(.L_7841 - .L_7840)
.L_7840:
        /*000c*/ 	.word	0x00000000
        /*0010*/ 	.short	0x0015
        /*0012*/ 	.short	0x0088
        /*0014*/ 	.byte	0x00, 0xf0, 0x11, 0x00


	//----- nvinfo : EIATTR_KPARAM_INFO
	.align		4
.L_7841:
        /*0018*/ 	.byte	0x04, 0x17
        /*001a*/ 	.short	(.L_7843 - .L_7842)
.L_7842:
        /*001c*/ 	.word	0x00000000
        /*0020*/ 	.short	0x0014
        /*0022*/ 	.short	0x0084
        /*0024*/ 	.byte	0x00, 0xf0, 0x11, 0x00


	//----- nvinfo : EIATTR_KPARAM_INFO
	.align		4
.L_7843:
        /*0028*/ 	.byte	0x04, 0x17
        /*002a*/ 	.short	(.L_7845 - .L_7844)
.L_7844:
        /*002c*/ 	.word	0x00000000
        /*0030*/ 	.short	0x0013
        /*0032*/ 	.short	0x0080
        /*0034*/ 	.byte	0x00, 0xf0, 0x11, 0x00


	//----- nvinfo : EIATTR_KPARAM_INFO
	.align		4
.L_7845:
        /*0038*/ 	.byte	0x04, 0x17
        /*003a*/ 	.short	(.L_7847 - .L_7846)
.L_7846:
        /*003c*/ 	.word	0x00000000
        /*0040*/ 	.short	0x0012
        /*0042*/ 	.short	0x007c
        /*0044*/ 	.byte	0x00, 0xf0, 0x11, 0x00


	//----- nvinfo : EIATTR_KPARAM_INFO
	.align		4
.L_7847:
        /*0048*/ 	.byte	0x04, 0x17
        /*004a*/ 	.short	(.L_7849 - .L_7848)
.L_7848:
        /*004c*/ 	.word	0x00000000
        /*0050*/ 	.short	0x0011
        /*0052*/ 	.short	0x0078
        /*0054*/ 	.byte	0x00, 0xf0, 0x11, 0x00


	//----- nvinfo : EIATTR_KPARAM_INFO
	.align		4
.L_7849:
        /*0058*/ 	.byte	0x04, 0x17
        /*005a*/ 	.short	(.L_7851 - .L_7850)
.L_7850:
        /*005c*/ 	.word	0x00000000
        /*0060*/ 	.short	0x0010
        /*0062*/ 	.short	0x0070
        /*0064*/ 	.byte	0x00, 0xf5, 0x21, 0x00


	//----- nvinfo : EIATTR_KPARAM_INFO
	.align		4
.L_7851:
        /*0068*/ 	.byte	0x04, 0x17
        /*006a*/ 	.short	(.L_7853 - .L_7852)
.L_7852:
        /*006c*/ 	.word	0x00000000
        /*0070*/ 	.short	0x000f
        /*0072*/ 	.short	0x0068
        /*0074*/ 	.byte	0x00, 0xf5, 0x21, 0x00


	//----- nvinfo : EIATTR_KPARAM_INFO
	.align		4
.L_7853:
        /*0078*/ 	.byte	0x04, 0x17
        /*007a*/ 	.short	(.L_7855 - .L_7854)
.L_7854:
        /*007c*/ 	.word	0x00000000
        /*0080*/ 	.short	0x000e
        /*0082*/ 	.short	0x0060
        /*0084*/ 	.byte	0x00, 0xf0, 0x11, 0x00


	//----- nvinfo : EIATTR_KPARAM_INFO
	.align		4
.L_7855:
        /*0088*/ 	.byte	0x04, 0x17
        /*008a*/ 	.short	(.L_7857 - .L_7856)
.L_7856:
        /*008c*/ 	.word	0x00000000
        /*0090*/ 	.short	0x000d
        /*0092*/ 	.short	0x005c
        /*0094*/ 	.byte	0x00, 0xf0, 0x11, 0x00


	//----- nvinfo : EIATTR_KPARAM_INFO
	.align		4
.L_7857:
        /*0098*/ 	.byte	0x04, 0x17
        /*009a*/ 	.short	(.L_7859 - .L_7858)
.L_7858:
        /*009c*/ 	.word	0x00000000
        /*00a0*/ 	.short	0x000c
        /*00a2*/ 	.short	0x0058
        /*00a4*/ 	.byte	0x00, 0xf0, 0x11, 0x00


	//----- nvinfo : EIATTR_KPARAM_INFO
	.align		4
.L_7859:
        /*00a8*/ 	.byte	0x04, 0x17
        /*00aa*/ 	.short	(.L_7861 - .L_7860)
.L_7860:
        /*00ac*/ 	.word	0x00000000
        /*00b0*/ 	.short	0x000b
        /*00b2*/ 	.short	0x0050
        /*00b4*/ 	.byte	0x00, 0xf5, 0x21, 0x00


	//----- nvinfo : EIATTR_KPARAM_INFO
	.align		4
.L_7861:
        /*00b8*/ 	.byte	0x04, 0x17
        /*00ba*/ 	.short	(.L_7863 - .L_7862)
.L_7862:
        /*00bc*/ 	.word	0x00000000
        /*00c0*/ 	.short	0x000a
        /*00c2*/ 	.short	0x0048
        /*00c4*/ 	.byte	0x00, 0xf0, 0x11, 0x00


	//----- nvinfo : EIATTR_KPARAM_INFO
	.align		4
.L_7863:
        /*00c8*/ 	.byte	0x04, 0x17
        /*00ca*/ 	.short	(.L_7865 - .L_7864)
.L_7864:
        /*00cc*/ 	.word	0x00000000
        /*00d0*/ 	.short	0x0009
        /*00d2*/ 	.short	0x0040
        /*00d4*/ 	.byte	0x00, 0xf5, 0x21, 0x00


	//----- nvinfo : EIATTR_KPARAM_INFO
	.align		4
.L_7865:
        /*00d8*/ 	.byte	0x04, 0x17
        /*00da*/ 	.short	(.L_7867 - .L_7866)
.L_7866:
        /*00dc*/ 	.word	0x00000000
        /*00e0*/ 	.short	0x0008
        /*00e2*/ 	.short	0x0038
        /*00e4*/ 	.byte	0x00, 0xf5, 0x21, 0x00


	//----- nvinfo : EIATTR_KPARAM_INFO
	.align		4
.L_7867:
        /*00e8*/ 	.byte	0x04, 0x17
        /*00ea*/ 	.short	(.L_7869 - .L_7868)
.L_7868:
        /*00ec*/ 	.word	0x00000000
        /*00f0*/ 	.short	0x0007
        /*00f2*/ 	.short	0x0034
        /*00f4*/ 	.byte	0x00, 0xf0, 0x11, 0x00


	//----- nvinfo : EIATTR_KPARAM_INFO
	.align		4
.L_7869:
        /*00f8*/ 	.byte	0x04, 0x17
        /*00fa*/ 	.short	(.L_7871 - .L_7870)
.L_7870:
        /*00fc*/ 	.word	0x00000000
        /*0100*/ 	.short	0x0006
        /*0102*/ 	.short	0x0030
        /*0104*/ 	.byte	0x00, 0xf0, 0x11, 0x00


	//----- nvinfo : EIATTR_KPARAM_INFO
	.align		4
.L_7871:
        /*0108*/ 	.byte	0x04, 0x17
        /*010a*/ 	.short	(.L_7873 - .L_7872)
.L_7872:
        /*010c*/ 	.word	0x00000000
        /*0110*/ 	.short	0x0005
        /*0112*/ 	.short	0x0028
        /*0114*/ 	.byte	0x00, 0xf5, 0x21, 0x00


	//----- nvinfo : EIATTR_KPARAM_INFO
	.align		4
.L_7873:
        /*0118*/ 	.byte	0x04, 0x17
        /*011a*/ 	.short	(.L_7875 - .L_7874)
.L_7874:
        /*011c*/ 	.word	0x00000000
        /*0120*/ 	.short	0x0004
        /*0122*/ 	.short	0x0020
        /*0124*/ 	.byte	0x00, 0xf5, 0x21, 0x00


	//----- nvinfo : EIATTR_KPARAM_INFO
	.align		4
.L_7875:
        /*0128*/ 	.byte	0x04, 0x17
        /*012a*/ 	.short	(.L_7877 - .L_7876)
.L_7876:
        /*012c*/ 	.word	0x00000000
        /*0130*/ 	.short	0x0003
        /*0132*/ 	.short	0x0018
        /*0134*/ 	.byte	0x00, 0xf5, 0x21, 0x00


	//----- nvinfo : EIATTR_KPARAM_INFO
	.align		4
.L_7877:
        /*0138*/ 	.byte	0x04, 0x17
        /*013a*/ 	.short	(.L_7879 - .L_7878)
.L_7878:
        /*013c*/ 	.word	0x00000000
        /*0140*/ 	.short	0x0002
        /*0142*/ 	.short	0x0010
        /*0144*/ 	.byte	0x00, 0xf5, 0x21, 0x00


	//----- nvinfo : EIATTR_KPARAM_INFO
	.align		4
.L_7879:
        /*0148*/ 	.byte	0x04, 0x17
        /*014a*/ 	.short	(.L_7881 - .L_7880)
.L_7880:
        /*014c*/ 	.word	0x00000000
        /*0150*/ 	.short	0x0001
        /*0152*/ 	.short	0x0008
        /*0154*/ 	.byte	0x00, 0xf5, 0x21, 0x00


	//----- nvinfo : EIATTR_KPARAM_INFO
	.align		4
.L_7881:
        /*0158*/ 	.byte	0x04, 0x17
        /*015a*/ 	.short	(.L_7883 - .L_7882)
.L_7882:
        /*015c*/ 	.word	0x00000000
        /*0160*/ 	.short	0x0000
        /*0162*/ 	.short	0x0000
        /*0164*/ 	.byte	0x00, 0xf5, 0x21, 0x00


	//----- nvinfo : EIATTR_SPARSE_MMA_MASK
	.align		4
.L_7883:
        /*0168*/ 	.byte	0x03, 0x50
        /*016a*/ 	.short	0x0000


	//----- nvinfo : EIATTR_MAXREG_COUNT
	.align		4
        /*016c*/ 	.byte	0x03, 0x1b
        /*016e*/ 	.short	0x00ff


	//----- nvinfo : EIATTR_NUM_BARRIERS
	.align		4
        /*0170*/ 	.byte	0x02, 0x4c
        /*0172*/ 	.byte	0x01
	.zero		1


	//----- nvinfo : EIATTR_EXTERNS
	.align		4
        /*0174*/ 	.byte	0x04, 0x0f
        /*0176*/ 	.short	(.L_7885 - .L_7884)


	//   ....[0]....
	.align		4
.L_7884:
        /*0178*/ 	.word	index@(__assertfail)


	//----- nvinfo : EIATTR_MERCURY_ISA_VERSION
	.align		4
.L_7885:
        /*017c*/ 	.byte	0x03, 0x5f
        /*017e*/ 	.short	0x0101


	//----- nvinfo : EIATTR_COOP_GROUP_MASK_REGIDS
	.align		4
        /*0180*/ 	.byte	0x04, 0x29
        /*0182*/ 	.short	(.L_7887 - .L_7886)


	//   ....[0]....
.L_7886:
        /*0184*/ 	.word	0xffffffff


	//   ....[1]....
        /*0188*/ 	.word	0xffffffff


	//   ....[2]....
        /*018c*/ 	.word	0xffffffff


	//   ....[3]....
        /*0190*/ 	.word	0xffffffff


	//   ....[4]....
        /*0194*/ 	.word	0xffffffff


	//   ....[5]....
        /*0198*/ 	.word	0xffffffff


	//   ....[6]....
        /*019c*/ 	.word	0xffffffff


	//   ....[7]....
        /*01a0*/ 	.word	0xffffffff


	//   ....[8]....
        /*01a4*/ 	.word	0xffffffff


	//   ....[9]....
        /*01a8*/ 	.word	0xffffffff


	//   ....[10]....
        /*01ac*/ 	.word	0xffffffff


	//   ....[11]....
        /*01b0*/ 	.word	0xffffffff


	//   ....[12]....
        /*01b4*/ 	.word	0xffffffff


	//   ....[13]....
        /*01b8*/ 	.word	0xffffffff


	//   ....[14]....
        /*01bc*/ 	.word	0xffffffff


	//   ....[15]....
        /*01c0*/ 	.word	0x0500000f


	//   ....[16]....
        /*01c4*/ 	.word	0x0500000f


	//   ....[17]....
        /*01c8*/ 	.word	0x0500000f


	//   ....[18]....
        /*01cc*/ 	.word	0x0500000f


	//----- nvinfo : EIATTR_COOP_GROUP_INSTR_OFFSETS
	.align		4
.L_7887:
        /*01d0*/ 	.byte	0x04, 0x28
        /*01d2*/ 	.short	(.L_7889 - .L_7888)


	//   ....[0]....
.L_7888:
        /*01d4*/ 	.word	0x000003d0


	//   ....[1]....
        /*01d8*/ 	.word	0x000003f0


	//   ....[2]....
        /*01dc*/ 	.word	0x00000410


	//   ....[3]....
        /*01e0*/ 	.word	0x00000430


	//   ....[4]....
        /*01e4*/ 	.word	0x00000530


	//   ....[5]....
        /*01e8*/ 	.word	0x00000550


	//   ....[6]....
        /*01ec*/ 	.word	0x00000580


	//   ....[7]....
        /*01f0*/ 	.word	0x000013d0


	//   ....[8]....
        /*01f4*/ 	.word	0x00001400


	//   ....[9]....
        /*01f8*/ 	.word	0x00001420


	//   ....[10]....
        /*01fc*/ 	.word	0x00001440


	//   ....[11]....
        /*0200*/ 	.word	0x00001460


	//   ....[12]....
        /*0204*/ 	.word	0x000014b0


	//   ....[13]....
        /*0208*/ 	.word	0x000014d0


	//   ....[14]....
        /*020c*/ 	.word	0x000014f0


	//   ....[15]....
        /*0210*/ 	.word	0x000025c0


	//   ....[16]....
        /*0214*/ 	.word	0x00002620


	//   ....[17]....
        /*0218*/ 	.word	0x00002680


	//   ....[18]....
        /*021c*/ 	.word	0x000026e0


	//----- nvinfo : EIATTR_VRC_CTA_INIT_COUNT
	.align		4
.L_7889:
        /*0220*/ 	.byte	0x02, 0x4a
	.zero		1
	.zero		1


	//----- nvinfo : EIATTR_SYSCALL_OFFSETS
	.align		4
        /*0224*/ 	.byte	0x04, 0x46
        /*0226*/ 	.short	(.L_7891 - .L_7890)


	//   ....[0]....
.L_7890:
        /*0228*/ 	.word	0x00000330


	//----- nvinfo : EIATTR_EXIT_INSTR_OFFSETS
	.align		4
.L_7891:
        /*022c*/ 	.byte	0x04, 0x1c
        /*022e*/ 	.short	(.L_7893 - .L_7892)


	//   ....[0]....
.L_7892:
        /*0230*/ 	.word	0x000000d0


	//   ....[1]....
        /*0234*/ 	.word	0x000023c0


	//   ....[2]....
        /*0238*/ 	.word	0x000023f0


	//   ....[3]....
        /*023c*/ 	.word	0x00002570


	//----- nvinfo : EIATTR_CRS_STACK_SIZE
	.align		4
.L_7893:
        /*0240*/ 	.byte	0x04, 0x1e
        /*0242*/ 	.short	(.L_7895 - .L_7894)
.L_7894:
        /*0244*/ 	.word	0x00000000


	//----- nvinfo : EIATTR_CBANK_PARAM_SIZE
	.align		4
.L_7895:
        /*0248*/ 	.byte	0x03, 0x19
        /*024a*/ 	.short	0x008c


	//----- nvinfo : EIATTR_PARAM_CBANK
	.align		4
        /*024c*/ 	.byte	0x04, 0x0a
        /*024e*/ 	.short	(.L_7897 - .L_7896)
	.align		4
.L_7896:
        /*0250*/ 	.word	index@(.nv.constant0._ZN4vllm25paged_attention_v2_kernelIthLi112ELi16ELi128ELNS_18Fp8KVCacheDataTypeE2ELb0ELi512EEEvPfS2_PT_PKS3_PKT0_S9_ifPKiSB_iPKfiiiSD_SD_iiiii)
        /*0254*/ 	.short	0x0380
        /*0256*/ 	.short	0x008c


	//----- nvinfo : EIATTR_SW_WAR
	.align		4
.L_7897:
        /*0258*/ 	.byte	0x04, 0x36
        /*025a*/ 	.short	(.L_7899 - .L_7898)
.L_7898:
        /*025c*/ 	.word	0x00000008
.L_7899:


//--------------------- .nv.info._ZN4vllm25paged_attention_v2_kernelIthLi96ELi16ELi128ELNS_18Fp8KVCacheDataTypeE2ELb0ELi512EEEvPfS2_PT_PKS3_PKT0_S9_ifPKiSB_iPKfiiiSD_SD_iiiii --------------------------
	.section	.nv.info._ZN4vllm25paged_attention_v2_kernelIthLi96ELi16ELi128ELNS_18Fp8KVCacheDataTypeE2ELb0ELi512EEEvPfS2_PT_PKS3_PKT0_S9_ifPKiSB_iPKfiiiSD_SD_iiiii,"",@"SHT_CUDA_INFO"
	.sectionflags	@""
	.align	4


	//----- nvinfo : EIATTR_CUDA_API_VERSION
	.align		4
        /*0000*/ 	.byte	0x04, 0x37
        /*0002*/ 	.short	(.L_7901 - .L_7900)
.L_7900:
        /*0004*/ 	.word	0x00000082


	//----- nvinfo : EIATTR_KPARAM_INFO
	.align		4
.L_7901:
        /*0008*/ 	.byte	0x04, 0x17
        /*000a*/ 	.short	(.L_7903 - .L_7902)
.L_7902:
        /*000c*/ 	.word	0x00000000
        /*0010*/ 	.short	0x0015
        /*0012*/ 	.short	0x0088
        /*0014*/ 	.byte	0x00, 0xf0, 0x11, 0x00


	//----- nvinfo : EIATTR_KPARAM_INFO
	.align		4
.L_7903:
        /*0018*/ 	.byte	0x04, 0x17
        /*001a*/ 	.short	(.L_7905 - .L_7904)
.L_7904:
        /*001c*/ 	.word	0x00000000
        /*0020*/ 	.short	0x0014
        /*0022*/ 	.short	0x0084
        /*0024*/ 	.byte	0x00, 0xf0, 0x11, 0x00


	//----- nvinfo : EIATTR_KPARAM_INFO
	.align		4
.L_7905:
        /*0028*/ 	.byte	0x04, 0x17
        /*002a*/ 	.short	(.L_7907 - .L_7906)
.L_7906:
        /*002c*/ 	.word	0x00000000
        /*0030*/ 	.short	0x0013
        /*0032*/ 	.short	0x0080
        /*0034*/ 	.byte	0x00, 0xf0, 0x11, 0x00


	//----- nvinfo : EIATTR_KPARAM_INFO
	.align		4
.L_7907:
        /*0038*/ 	.byte	0x04, 0x17
        /*003a*/ 	.short	(.L_7909 - .L_7908)
.L_7908:
        /*003c*/ 	.word	0x00000000
        /*0040*/ 	.short	0x0012
        /*0042*/ 	.short	0x007c
        /*0044*/ 	.byte	0x00, 0xf0, 0x11, 0x00


	//----- nvinfo : EIATTR_KPARAM_INFO
	.align		4
.L_7909:
        /*0048*/ 	.byte	0x04, 0x17
        /*004a*/ 	.short	(.L_7911 - .L_7910)
.L_7910:
        /*004c*/ 	.word	0x00000000
        /*0050*/ 	.short	0x0011
        /*0052*/ 	.short	0x0078
        /*0054*/ 	.byte	0x00, 0xf0, 0x11, 0x00


	//----- nvinfo : EIATTR_KPARAM_INFO
	.align		4
.L_7911:
        /*0058*/ 	.byte	0x04, 0x17
        /*005a*/ 	.short	(.L_7913 - .L_7912)
.L_7912:
        /*005c*/ 	.word	0x00000000
        /*0060*/ 	.short	0x0010
        /*0062*/ 	.short	0x0070
        /*0064*/ 	.byte	0x00, 0xf5, 0x21, 0x00


	//----- nvinfo : EIATTR_KPARAM_INFO
	.align		4
.L_7913:
        /*0068*/ 	.byte	0x04, 0x17
        /*006a*/ 	.short	(.L_7915 - .L_7914)
.L_7914:
        /*006c*/ 	.word	0x00000000
        /*0070*/ 	.short	0x000f
        /*0072*/ 	.short	0x0068
        /*0074*/ 	.byte	0x00, 0xf5, 0x21, 0x00


	//----- nvinfo : EIATTR_KPARAM_INFO
	.align		4
.L_7915:
        /*0078*/ 	.byte	0x04, 0x17
        /*007a*/ 	.short	(.L_7917 - .L_7916)
.L_7916:
        /*007c*/ 	.word	0x00000000
        /*0080*/ 	.short	0x000e
        /*0082*/ 	.short	0x0060
        /*0084*/ 	.byte	0x00, 0xf0, 0x11, 0x00


	//----- nvinfo : EIATTR_KPARAM_INFO
	.align		4
.L_7917:
        /*0088*/ 	.byte	0x04, 0x17
        /*008a*/ 	.short	(.L_7919 - .L_7918)
.L_7918:
        /*008c*/ 	.word	0x00000000
        /*0090*/ 	.short	0x000d
        /*0092*/ 	.short	0x005c
        /*0094*/ 	.byte	0x00, 0xf0, 0x11, 0x00


	//----- nvinfo : EIATTR_KPARAM_INFO
	.align		4
.L_7919:
        /*0098*/ 	.byte	0x04, 0x17
        /*009a*/ 	.short	(.L_7921 - .L_7920)
.L_7920:
        /*009c*/ 	.word	0x00000000
        /*00a0*/ 	.short	0x000c
        /*00a2*/ 	.short	0x0058
        /*00a4*/ 	.byte	0x00, 0xf0, 0x11, 0x00


	//----- nvinfo : EIATTR_KPARAM_INFO
	.align		4
.L_7921:
        /*00a8*/ 	.byte	0x04, 0x17
        /*00aa*/ 	.short	(.L_7923 - .L_7922)
.L_7922:
        /*00ac*/ 	.word	0x00000000
        /*00b0*/ 	.short	0x000b
        /*00b2*/ 	.short	0x0050
        /*00b4*/ 	.byte	0x00, 0xf5, 0x21, 0x00


	//----- nvinfo : EIATTR_KPARAM_INFO
	.align		4
.L_7923:
        /*00b8*/ 	.byte	0x04, 0x17
        /*00ba*/ 	.short	(.L_7925 - .L_7924)
.L_7924:
        /*00bc*/ 	.word	0x00000000
        /*00c0*/ 	.short	0x000a
        /*00c2*/ 	.short	0x0048
        /*00c4*/ 	.byte	0x00, 0xf0, 0x11, 0x00


	//----- nvinfo : EIATTR_KPARAM_INFO
	.align		4
.L_7925:
        /*00c8*/ 	.byte	0x04, 0x17
        /*00ca*/ 	.short	(.L_7927 - .L_7926)
.L_7926:
        /*00cc*/ 	.word	0x00000000
        /*00d0*/ 	.short	0x0009
        /*00d2*/ 	.short	0x0040
        /*00d4*/ 	.byte	0x00, 0xf5, 0x21, 0x00


	//----- nvinfo : EIATTR_KPARAM_INFO
	.align		4
.L_7927:
        /*00d8*/ 	.byte	0x04, 0x17
        /*00da*/ 	.short	(.L_7929 - .L_7928)
.L_7928:
        /*00dc*/ 	.word	0x00000000
        /*00e0*/ 	.short	0x0008
        /*00e2*/ 	.short	0x0038
        /*00e4*/ 	.byte	0x00, 0xf5, 0x21, 0x00


	//----- nvinfo : EIATTR_KPARAM_INFO
	.align		4
.L_7929:
        /*00e8*/ 	.byte	0x04, 0x17
        /*00ea*/ 	.short	(.L_7931 - .L_7930)
.L_7930:
        /*00ec*/ 	.word	0x00000000
        /*00f0*/ 	.short	0x0007
        /*00f2*/ 	.short	0x0034
        /*00f4*/ 	.byte	0x00, 0xf0, 0x11, 0x00


	//----- nvinfo : EIATTR_KPARAM_INFO
	.align		4
.L_7931:
        /*00f8*/ 	.byte	0x04, 0x17
        /*00fa*/ 	.short	(.L_7933 - .L_7932)
.L_7932:
        /*00fc*/ 	.word	0x00000000
        /*0100*/ 	.short	0x0006
        /*0102*/ 	.short	0x0030
        /*0104*/ 	.byte	0x00, 0xf0, 0x11, 0x00


	//----- nvinfo : EIATTR_KPARAM_INFO
	.align		4
.L_7933:
        /*0108*/ 	.byte	0x04, 0x17
        /*010a*/ 	.short	(.L_7935 - .L_7934)
.L_7934:
        /*010c*/ 	.word	0x00000000
        /*0110*/ 	.short	0x0005
        /*0112*/ 	.short	0x0028
        /*0114*/ 	.byte	0x00, 0xf5, 0x21, 0x00


	//----- nvinfo : EIATTR_KPARAM_INFO
	.align		4
.L_7935:
        /*0118*/ 	.byte	0x04, 0x17
        /*011a*/ 	.short	(.L_7937 - .L_7936)
.L_7936:
        /*011c*/ 	.word	0x00000000
        /*0120*/ 	.short	0x0004
        /*0122*/ 	.short	0x0020
        /*0124*/ 	.byte	0x00, 0xf5, 0x21, 0x00


	//----- nvinfo : EIATTR_KPARAM_INFO
	.align		4
.L_7937:
        /*0128*/ 	.byte	0x04, 0x17
        /*012a*/ 	.short	(.L_7939 - .L_7938)
.L_7938:
        /*012c*/ 	.word	0x00000000
        /*0130*/ 	.short	0x0003
        /*0132*/ 	.short	0x0018
        /*0134*/ 	.byte	0x00, 0xf5, 0x21, 0x00


	//----- nvinfo : EIATTR_KPARAM_INFO
	.align		4
.L_7939:
        /*0138*/ 	.byte	0x04, 0x17
        /*013a*/ 	.short	(.L_7941 - .L_7940)
.L_7940:
        /*013c*/ 	.word	0x00000000
        /*0140*/ 	.short	0x0002
        /*0142*/ 	.short	0x0010
        /*0144*/ 	.byte	0x00, 0xf5, 0x21, 0x00


	//----- nvinfo : EIATTR_KPARAM_INFO
	.align		4
.L_7941:
        /*0148*/ 	.byte	0x04, 0x17
        /*014a*/ 	.short	(.L_7943 - .L_7942)
.L_7942:
        /*014c*/ 	.word	0x00000000
        /*0150*/ 	.short	0x0001
        /*0152*/ 	.short	0x0008
        /*0154*/ 	.byte	0x00, 0xf5, 0x21, 0x00


	//----- nvinfo : EIATTR_KPARAM_INFO
	.align		4
.L_7943:
        /*0158*/ 	.byte	0x04, 0x17
        /*015a*/ 	.short	(.L_7945 - .L_7944)
.L_7944:
        /*015c*/ 	.word	0x00000000
        /*0160*/ 	.short	0x0000
        /*0162*/ 	.short	0x0000
        /*0164*/ 	.byte	0x00, 0xf5, 0x21, 0x00


	//----- nvinfo : EIATTR_SPARSE_MMA_MASK
	.align		4
.L_7945:
        /*0168*/ 	.byte	0x03, 0x50
        /*016a*/ 	.short	0x0000


	//----- nvinfo : EIATTR_MAXREG_COUNT
	.align		4
        /*016c*/ 	.byte	0x03, 0x1b
        /*016e*/ 	.short	0x00ff


	//----- nvinfo : EIATTR_NUM_BARRIERS
	.align		4
        /*0170*/ 	.byte	0x02, 0x4c
        /*0172*/ 	.byte	0x01
	.zero		1


	//----- nvinfo : EIATTR_EXTERNS
	.align		4
        /*0174*/ 	.byte	0x04, 0x0f
        /*0176*/ 	.short	(.L_7947 - .L_7946)


	//   ....[0]....
	.align		4
.L_7946:
        /*0178*/ 	.word	index@(__assertfail)


	//----- nvinfo : EIATTR_MERCURY_ISA_VERSION
	.align		4
.L_7947:
        /*017c*/ 	.byte	0x03, 0x5f
        /*017e*/ 	.short	0x0101


	//----- nvinfo : EIATTR_COOP_GROUP_MASK_REGIDS
	.align		4
        /*0180*/ 	.byte	0x04, 0x29
        /*0182*/ 	.short	(.L_7949 - .L_7948)


	//   ....[0]....
.L_7948:
        /*0184*/ 	.word	0xffffffff


	//   ....[1]....
        /*0188*/ 	.word	0xffffffff


	//   ....[2]....
        /*018c*/ 	.word	0xffffffff


	//   ....[3]....
        /*0190*/ 	.word	0xffffffff


	//   ....[4]....
        /*0194*/ 	.word	0xffffffff


	//   ....[5]....
        /*0198*/ 	.word	0xffffffff


	//   ....[6]....
        /*019c*/ 	.word	0xffffffff


	//   ....[7]....
        /*01a0*/ 	.word	0xffffffff


	//   ....[8]....
        /*01a4*/ 	.word	0xffffffff


	//   ....[9]....
        /*01a8*/ 	.word	0xffffffff


	//   ....[10]....
        /*01ac*/ 	.word	0xffffffff


	//   ....[11]....
        /*01b0*/ 	.word	0xffffffff


	//   ....[12]....
        /*01b4*/ 	.word	0xffffffff


	//   ....[13]....
        /*01b8*/ 	.word	0xffffffff


	//   ....[14]....
        /*01bc*/ 	.word	0xffffffff


	//   ....[15]....
        /*01c0*/ 	.word	0x0500000f


	//   ....[16]....
        /*01c4*/ 	.word	0x0500000f


	//   ....[17]....
        /*01c8*/ 	.word	0x0500000f


	//   ....[18]....
        /*01cc*/ 	.word	0x0500000f


	//----- nvinfo : EIATTR_COOP_GROUP_INSTR_OFFSETS
	.align		4
.L_7949:
        /*01d0*/ 	.byte	0x04, 0x28
        /*01d2*/ 	.short	(.L_7951 - .L_7950)


	//   ....[0]....
.L_7950:
        /*01d4*/ 	.word	0x000003d0


	//   ....[1]....
        /*01d8*/ 	.word	0x000003f0


	//   ....[2]....
        /*01dc*/ 	.word	0x00000410


	//   ....[3]....
        /*01e0*/ 	.word	0x00000430


	//   ....[4]....
        /*01e4*/ 	.word	0x00000530


	//   ....[5]....
        /*01e8*/ 	.word	0x00000550


	//   ....[6]....
        /*01ec*/ 	.word	0x00000580


	//   ....[7]....
        /*01f0*/ 	.word	0x000013d0


	//   ....[8]....
        /*01f4*/ 	.word	0x00001400


	//   ....[9]....
        /*01f8*/ 	.word	0x00001420


	//   ....[10]....
        /*01fc*/ 	.word	0x00001440


	//   ....[11]....
        /*0200*/ 	.word	0x00001460


	//   ....[12]....
        /*0204*/ 	.word	0x000014b0


	//   ....[13]....
        /*0208*/ 	.word	0x000014d0


	//   ....[14]....
        /*020c*/ 	.word	0x000014f0


	//   ....[15]....
        /*0210*/ 	.word	0x00002540


	//   ....[16]....
        /*0214*/ 	.word	0x000025a0


	//   ....[17]....
        /*0218*/ 	.word	0x00002600


	//   ....[18]....
        /*021c*/ 	.word	0x00002660


	//----- nvinfo : EIATTR_VRC_CTA_INIT_COUNT
	.align		4
.L_7951:
        /*0220*/ 	.byte	0x02, 0x4a
	.zero		1
	.zero		1


	//----- nvinfo : EIATTR_SYSCALL_OFFSETS
	.align		4
        /*0224*/ 	.byte	0x04, 0x46
        /*0226*/ 	.short	(.L_7953 - .L_7952)


	//   ....[0]....
.L_7952:
        /*0228*/ 	.word	0x00000330


	//----- nvinfo : EIATTR_EXIT_INSTR_OFFSETS
	.align		4
.L_7953:
        /*022c*/ 	.byte	0x04, 0x1c
        /*022e*/ 	.short	(.L_7955 - .L_7954)


	//   ....[0]....
.L_7954:
        /*0230*/ 	.word	0x000000d0


	//   ....[1]....
        /*0234*/ 	.word	0x00002360


	//   ....[2]....
        /*0238*/ 	.word	0x00002390


	//   ....[3]....
        /*023c*/ 	.word	0x000024f0


	//----- nvinfo : EIATTR_CRS_STACK_SIZE
	.align		4
.L_7955:
        /*0240*/ 	.byte	0x04, 0x1e
        /*0242*/ 	.short	(.L_7957 - .L_7956)
.L_7956:
        /*0244*/ 	.word	0x00000000


	//----- nvinfo : EIATTR_CBANK_PARAM_SIZE
	.align		4
.L_7957:
        /*0248*/ 	.byte	0x03, 0x19
        /*024a*/ 	.short	0x008c


	//----- nvinfo : EIATTR_PARAM_CBANK
	.align		4
        /*024c*/ 	.byte	0x04, 0x0a
        /*024e*/ 	.short	(.L_7959 - .L_7958)
	.align		4
.L_7958:
        /*0250*/ 	.word	index@(.nv.constant0._ZN4vllm25paged_attention_v2_kernelIthLi96ELi16ELi128ELNS_18Fp8KVCacheDataTypeE2ELb0ELi512EEEvPfS2_PT_PKS3_PKT0_S9_ifPKiSB_iPKfiiiSD_SD_iiiii)
        /*0254*/ 	.short	0x0380
        /*0256*/ 	.short	0x008c


	//----- nvinfo : EIATTR_SW_WAR
	.align		4
.L_7959:
        /*0258*/ 	.byte	0x04, 0x36
        /*025a*/ 	.short	(.L_7961 - .L_7960)
.L_7960:
        /*025c*/ 	.word	0x00000008
.L_7961:


//--------------------- .nv.info._ZN4vllm25paged_attention_v2_kernelIthLi80ELi16ELi128ELNS_18Fp8KVCacheDataTypeE2ELb0ELi512EEEvPfS2_PT_PKS3_PKT0_S9_ifPKiSB_iPKfiiiSD_SD_iiiii --------------------------
	.section	.nv.info._ZN4vllm25paged_attention_v2_kernelIthLi80ELi16ELi128ELNS_18Fp8KVCacheDataTypeE2ELb0ELi512EEEvPfS2_PT_PKS3_PKT0_S9_ifPKiSB_iPKfiiiSD_SD_iiiii,"",@"SHT_CUDA_INFO"
	.sectionflags	@""
	.align	4


	//----- nvinfo : EIATTR_CUDA_API_VERSION
	.align		4
        /*0000*/ 	.byte	0x04, 0x37
        /*0002*/ 	.short	(.L_7963 - .L_7962)
.L_7962:
        /*0004*/ 	.word	0x00000082


	//----- nvinfo : EIATTR_KPARAM_INFO
	.align		4
.L_7963:
        /*0008*/ 	.byte	0x04, 0x17
        /*000a*/ 	.short	(.L_7965 - .L_7964)
.L_7964:
        /*000c*/ 	.word	0x00000000
        /*0010*/ 	.short	0x0015
        /*0012*/ 	.short	0x0088
        /*0014*/ 	.byte	0x00, 0xf0, 0x11, 0x00


	//----- nvinfo : EIATTR_KPARAM_INFO
	.align		4
.L_7965:
        /*0018*/ 	.byte	0x04, 0x17
        /*001a*/ 	.short	(.L_7967 - .L_7966)
.L_7966:
        /*001c*/ 	.word	0x00000000
        /*0020*/ 	.short	0x0014
        /*0022*/ 	.short	0x0084
        /*0024*/ 	.byte	0x00, 0xf0, 0x11, 0x00


	//----- nvinfo : EIATTR_KPARAM_INFO
	.align		4
.L_7967:
        /*0028*/ 	.byte	0x04, 0x17
        /*002a*/ 	.short	(.L_7969 - .L_7968)
.L_7968:
        /*002c*/ 	.word	0x00000000
        /*0030*/ 	.short	0x0013
        /*0032*/ 	.short	0x0080
        /*0034*/ 	.byte	0x00, 0xf0, 0x11, 0x00


	//----- nvinfo : EIATTR_KPARAM_INFO
	.align		4
.L_7969:
        /*0038*/ 	.byte	0x04, 0x17
        /*003a*/ 	.short	(.L_7971 - .L_7970)
.L_7970:
        /*003c*/ 	.word	0x00000000
        /*0040*/ 	.short	0x0012
        /*0042*/ 	.short	0x007c
        /*0044*/ 	.byte	0x00, 0xf0, 0x11, 0x00


	//----- nvinfo : EIATTR_KPARAM_INFO
	.align		4
.L_7971:
        /*0048*/ 	.byte	0x04, 0x17
        /*004a*/ 	.short	(.L_7973 - .L_7972)
.L_7972:
        /*004c*/ 	.word	0x00000000
        /*0050*/ 	.short	0x0011
        /*0052*/ 	.short	0x0078
        /*0054*/ 	.byte	0x00, 0xf0, 0x11, 0x00


	//----- nvinfo : EIATTR_KPARAM_INFO
	.align		4
.L_7973:
        /*0058*/ 	.byte	0x04, 0x17
        /*005a*/ 	.short	(.L_7975 - .L_7974)
.L_7974:
        /*005c*/ 	.word	0x00000000
        /*0060*/ 	.short	0x0010
        /*0062*/ 	.short	0x0070
        /*0064*/ 	.byte	0x00, 0xf5, 0x21, 0x00


	//----- nvinfo : EIATTR_KPARAM_INFO
	.align		4
.L_7975:
        /*0068*/ 	.byte	0x04, 0x17
        /*006a*/ 	.short	(.L_7977 - .L_7976)
.L_7976:
        /*006c*/ 	.word	0x00000000
        /*0070*/ 	.short	0x000f
        /*0072*/ 	.short	0x0068
        /*0074*/ 	.byte	0x00, 0xf5, 0x21, 0x00


	//----- nvinfo : EIATTR_KPARAM_INFO
	.align		4
.L_7977:
        /*0078*/ 	.byte	0x04, 0x17
        /*007a*/ 	.short	(.L_7979 - .L_7978)
.L_7978:
        /*007c*/ 	.word	0x00000000
        /*0080*/ 	.short	0x000e
        /*0082*/ 	.short	0x0060
        /*0084*/ 	.byte	0x00, 0xf0, 0x11, 0x00


	//----- nvinfo : EIATTR_KPARAM_INFO
	.align		4
.L_7979:
        /*0088*/ 	.byte	0x04, 0x17
        /*008a*/ 	.short	(.L_7981 - .L_7980)
.L_7980:
        /*008c*/ 	.word	0x00000000
        /*0090*/ 	.short	0x000d
        /*0092*/ 	.short	0x005c
        /*0094*/ 	.byte	0x00, 0xf0, 0x11, 0x00


	//----- nvinfo : EIATTR_KPARAM_INFO
	.align		4
.L_7981:
        /*0098*/ 	.byte	0x04, 0x17
        /*009a*/ 	.short	(.L_7983 - .L_7982)
.L_7982:
        /*009c*/ 	.word	0x00000000
        /*00a0*/ 	.short	0x000c
        /*00a2*/ 	.short	0x0058
        /*00a4*/ 	.byte	0x00, 0xf0, 0x11, 0x00


	//----- nvinfo : EIATTR_KPARAM_INFO
	.align		4
.L_7983:
        /*00a8*/ 	.byte	0x04, 0x17
        /*00aa*/ 	.short	(.L_7985 - .L_7984)
.L_7984:
        /*00ac*/ 	.word	0x00000000
        /*00b0*/ 	.short	0x000b
        /*00b2*/ 	.short	0x0050
        /*00b4*/ 	.byte	0x00, 0xf5, 0x21, 0x00


	//----- nvinfo : EIATTR_KPARAM_INFO
	.align		4
.L_7985:
        /*00b8*/ 	.byte	0x04, 0x17
        /*00ba*/ 	.short	(.L_7987 - .L_7986)
.L_7986:
        /*00bc*/ 	.word	0x00000000
        /*00c0*/ 	.short	0x000a
        /*00c2*/ 	.short	0x0048
        /*00c4*/ 	.byte	0x00, 0xf0, 0x11, 0x00


	//----- nvinfo : EIATTR_KPARAM_INFO
	.align		4
.L_7987:
        /*00c8*/ 	.byte	0x04, 0x17
        /*00ca*/ 	.short	(.L_7989 - .L_7988)
.L_7988:
        /*00cc*/ 	.word	0x00000000
        /*00d0*/ 	.short	0x0009
        /*00d2*/ 	.short	0x0040
        /*00d4*/ 	.byte	0x00, 0xf5, 0x21, 0x00


	//----- nvinfo : EIATTR_KPARAM_INFO
	.align		4
.L_7989:
        /*00d8*/ 	.byte	0x04, 0x17
        /*00da*/ 	.short	(.L_7991 - .L_7990)
.L_7990:
        /*00dc*/ 	.word	0x00000000
        /*00e0*/ 	.short	0x0008
        /*00e2*/ 	.short	0x0038
        /*00e4*/ 	.byte	0x00, 0xf5, 0x21, 0x00


	//----- nvinfo : EIATTR_KPARAM_INFO
	.align		4
.L_7991:
        /*00e8*/ 	.byte	0x04, 0x17
        /*00ea*/ 	.short	(.L_7993 - .L_7992)
.L_7992:
        /*00ec*/ 	.word	0x00000000
        /*00f0*/ 	.short	0x0007
        /*00f2*/ 	.short	0x0034
        /*00f4*/ 	.byte	0x00, 0xf0, 0x11, 0x00


	//----- nvinfo : EIATTR_KPARAM_INFO
	.align		4
.L_7993:
        /*00f8*/ 	.byte	0x04, 0x17
        /*00fa*/ 	.short	(.L_7995 - .L_7994)
.L_7994:
        /*00fc*/ 	.word	0x00000000
        /*0100*/ 	.short	0x0006
        /*0102*/ 	.short	0x0030
        /*0104*/ 	.byte	0x00, 0xf0, 0x11, 0x00


	//----- nvinfo : EIATTR_KPARAM_INFO
	.align		4
.L_7995:
        /*0108*/ 	.byte	0x04, 0x17
        /*010a*/ 	.short	(.L_7997 - .L_7996)
.L_7996:
        /*010c*/ 	.word	0x00000000
        /*0110*/ 	.short	0x0005
        /*0112*/ 	.short	0x0028
        /*0114*/ 	.byte	0x00, 0xf5, 0x21, 0x00


	//----- nvinfo : EIATTR_KPARAM_INFO
	.align		4
.L_7997:
        /*0118*/ 	.byte	0x04, 0x17
        /*011a*/ 	.short	(.L_7999 - .L_7998)
.L_7998:
        /*011c*/ 	.word	0x00000000
        /*0120*/ 	.short	0x0004
        /*0122*/ 	.short	0x0020
        /*0124*/ 	.byte	0x00, 0xf5, 0x21, 0x00


	//----- nvinfo : EIATTR_KPARAM_INFO
	.align		4
.L_7999:
        /*0128*/ 	.byte	0x04, 0x17
        /*012a*/ 	.short	(.L_8001 - .L_8000)
.L_8000:
        /*012c*/ 	.word	0x00000000
        /*0130*/ 	.short	0x0003
        /*0132*/ 	.short	0x0018
        /*0134*/ 	.byte	0x00, 0xf5, 0x21, 0x00


	//----- nvinfo : EIATTR_KPARAM_INFO
	.align		4
.L_8001:
        /*0138*/ 	.byte	0x04, 0x17
        /*013a*/ 	.short	(.L_8003 - .L_8002)
.L_8002:
        /*013c*/ 	.word	0x00000000
        /*0140*/ 	.short	0x0002
        /*0142*/ 	.short	0x0010
        /*0144*/ 	.byte	0x00, 0xf5, 0x21, 0x00


	//----- nvinfo : EIATTR_KPARAM_INFO
	.align		4
.L_8003:
        /*0148*/ 	.byte	0x04, 0x17
        /*014a*/ 	.short	(.L_8005 - .L_8004)
.L_8004:
        /*014c*/ 	.word	0x00000000
        /*0150*/ 	.short	0x0001
        /*0152*/ 	.short	0x0008
        /*0154*/ 	.byte	0x00, 0xf5, 0x21, 0x00


	//----- nvinfo : EIATTR_KPARAM_INFO
	.align		4
.L_8005:
        /*0158*/ 	.byte	0x04, 0x17
        /*015a*/ 	.short	(.L_8007 - .L_8006)
.L_8006:
        /*015c*/ 	.word	0x00000000
        /*0160*/ 	.short	0x0000
        /*0162*/ 	.short	0x0000
        /*0164*/ 	.byte	0x00, 0xf5, 0x21, 0x00


	//----- nvinfo : EIATTR_SPARSE_MMA_MASK
	.align		4
.L_8007:
        /*0168*/ 	.byte	0x03, 0x50
        /*016a*/ 	.short	0x0000


	//----- nvinfo : EIATTR_MAXREG_COUNT
	.align		4
        /*016c*/ 	.byte	0x03, 0x1b
        /*016e*/ 	.short	0x00ff


	//----- nvinfo : EIATTR_NUM_BARRIERS
	.align		4
        /*0170*/ 	.byte	0x02, 0x4c
        /*0172*/ 	.byte	0x01
	.zero		1


	//----- nvinfo : EIATTR_EXTERNS
	.align		4
        /*0174*/ 	.byte	0x04, 0x0f
        /*0176*/ 	.short	(.L_8009 - .L_8008)


	//   ....[0]....
	.align		4
.L_8008:
        /*0178*/ 	.word	index@(__assertfail)


	//----- nvinfo : EIATTR_MERCURY_ISA_VERSION
	.align		4
.L_8009:
        /*017c*/ 	.byte	0x03, 0x5f
        /*017e*/ 	.short	0x0101


	//----- nvinfo : EIATTR_COOP_GROUP_MASK_REGIDS
	.align		4
        /*0180*/ 	.byte	0x04, 0x29
        /*0182*/ 	.short	(.L_8011 - .L_8010)


	//   ....[0]....
.L_8010:
        /*0184*/ 	.word	0xffffffff


	//   ....[1]....
        /*0188*/ 	.word	0xffffffff


	//   ....[2]....
        /*018c*/ 	.word	0xffffffff


	//   ....[3]....
        /*0190*/ 	.word	0xffffffff


	//   ....[4]....
        /*0194*/ 	.word	0xffffffff


	//   ....[5]....
        /*0198*/ 	.word	0xffffffff


	//   ....[6]....
        /*019c*/ 	.word	0xffffffff


	//   ....[7]....
        /*01a0*/ 	.word	0xffffffff


	//   ....[8]....
        /*01a4*/ 	.word	0xffffffff


	//   ....[9]....
        /*01a8*/ 	.word	0xffffffff


	//   ....[10]....
        /*01ac*/ 	.word	0xffffffff


	//   ....[11]....
        /*01b0*/ 	.word	0xffffffff


	//   ....[12]....
        /*01b4*/ 	.word	0xffffffff


	//   ....[13]....
        /*01b8*/ 	.word	0xffffffff


	//   ....[14]....
        /*01bc*/ 	.word	0xffffffff


	//   ....[15]....
        /*01c0*/ 	.word	0x0500000f


	//   ....[16]....
        /*01c4*/ 	.word	0x0500000f


	//   ....[17]....
        /*01c8*/ 	.word	0x0500000f


	//   ....[18]....
        /*01cc*/ 	.word	0x0500000f


	//----- nvinfo : EIATTR_COOP_GROUP_INSTR_OFFSETS
	.align		4
.L_8011:
        /*01d0*/ 	.byte	0x04, 0x28
        /*01d2*/ 	.short	(.L_8013 - .L_8012)


	//   ....[0]....
.L_8012:
        /*01d4*/ 	.word	0x000003d0


	//   ....[1]....
        /*01d8*/ 	.word	0x000003f0


	//   ....[2]....
        /*01dc*/ 	.word	0x00000410


	//   ....[3]....
        /*01e0*/ 	.word	0x00000430


	//   ....[4]....
        /*01e4*/ 	.word	0x00000530


	//   ....[5]....
        /*01e8*/ 	.word	0x00000550


	//   ....[6]....
        /*01ec*/ 	.word	0x00000580


	//   ....[7]....
        /*01f0*/ 	.word	0x000013d0


	//   ....[8]....
        /*01f4*/ 	.word	0x00001400


	//   ....[9]....
        /*01f8*/ 	.word	0x00001420


	//   ....[10]....
        /*01fc*/ 	.word	0x00001440


	//   ....[11]....
        /*0200*/ 	.word	0x00001460


	//   ....[12]....
        /*0204*/ 	.word	0x000014b0


	//   ....[13]....
        /*0208*/ 	.word	0x000014d0


	//   ....[14]....
        /*020c*/ 	.word	0x000014f0


	//   ....[15]....
        /*0210*/ 	.word	0x000024b0


	//   ....[16]....
        /*0214*/ 	.word	0x00002510


	//   ....[17]....
        /*0218*/ 	.word	0x00002570


	//   ....[18]....
        /*021c*/ 	.word	0x000025d0


	//----- nvinfo : EIATTR_VRC_CTA_INIT_COUNT
	.align		4
.L_8013:
        /*0220*/ 	.byte	0x02, 0x4a
	.zero		1
	.zero		1


	//----- nvinfo : EIATTR_SYSCALL_OFFSETS
	.align		4
        /*0224*/ 	.byte	0x04, 0x46
        /*0226*/ 	.short	(.L_8015 - .L_8014)


	//   ....[0]....
.L_8014:
        /*0228*/ 	.word	0x00000330


	//----- nvinfo : EIATTR_EXIT_INSTR_OFFSETS
	.align		4
.L_8015:
        /*022c*/ 	.byte	0x04, 0x1c
        /*022e*/ 	.short	(.L_8017 - .L_8016)


	//   ....[0]....
.L_8016:
        /*0230*/ 	.word	0x000000d0


	//   ....[1]....
        /*0234*/ 	.word	0x000022f0


	//   ....[2]....
        /*0238*/ 	.word	0x00002320


	//   ....[3]....
        /*023c*/ 	.word	0x00002460


	//----- nvinfo : EIATTR_CRS_STACK_SIZE
	.align		4
.L_8017:
        /*0240*/ 	.byte	0x04, 0x1e
        /*0242*/ 	.short	(.L_8019 - .L_8018)
.L_8018:
        /*0244*/ 	.word	0x00000000


	//----- nvinfo : EIATTR_CBANK_PARAM_SIZE
	.align		4
.L_8019:
        /*0248*/ 	.byte	0x03, 0x19
        /*024a*/ 	.short	0x008c


	//----- nvinfo : EIATTR_PARAM_CBANK
	.align		4
        /*024c*/ 	.byte	0x04, 0x0a
        /*024e*/ 	.short	(.L_8021 - .L_8020)
	.align		4
.L_8020:
        /*0250*/ 	.word	index@(.nv.constant0._ZN4vllm25paged_attention_v2_kernelIthLi80ELi16ELi128ELNS_18Fp8KVCacheDataTypeE2ELb0ELi512EEEvPfS2_PT_PKS3_PKT0_S9_ifPKiSB_iPKfiiiSD_SD_iiiii)
        /*0254*/ 	.short	0x0380
        /*0256*/ 	.short	0x008c


	//----- nvinfo : EIATTR_SW_WAR
	.align		4
.L_8021:
        /*0258*/ 	.byte	0x04, 0x36
        /*025a*/ 	.short	(.L_8023 - .L_8022)
.L_8022:
        /*025c*/ 	.word	0x00000008
.L_8023:


//--------------------- .nv.info._ZN4vllm25paged_attention_v2_kernelIthLi64ELi16ELi128ELNS_18Fp8KVCacheDataTypeE2ELb0ELi512EEEvPfS2_PT_PKS3_PKT0_S9_ifPKiSB_iPKfiiiSD_SD_iiiii --------------------------
	.section	.nv.info._ZN4vllm25paged_attention_v2_kernelIthLi64ELi16ELi128ELNS_18Fp8KVCacheDataTypeE2ELb0ELi512EEEvPfS2_PT_PKS3_PKT0_S9_ifPKiSB_iPKfiiiSD_SD_iiiii,"",@"SHT_CUDA_INFO"
	.sectionflags	@""
	.align	4


	//----- nvinfo : EIATTR_CUDA_API_VERSION
	.align		4
        /*0000*/ 	.byte	0x04, 0x37
        /*0002*/ 	.short	(.L_8025 - .L_8024)
.L_8024:
        /*0004*/ 	.word	0x00000082


	//----- nvinfo : EIATTR_KPARAM_INFO
	.align		4
.L_8025:
        /*0008*/ 	.byte	0x04, 0x17
        /*000a*/ 	.short	(.L_8027 - .L_8026)
.L_8026:
        /*000c*/ 	.word	0x00000000
        /*0010*/ 	.short	0x0015
        /*0012*/ 	.short	0x0088
        /*0014*/ 	.byte	0x00, 0xf0, 0x11, 0x00


	//----- nvinfo : EIATTR_KPARAM_INFO
	.align		4
.L_8027:
        /*0018*/ 	.byte	0x04, 0x17
        /*001a*/ 	.short	(.L_8029 - .L_8028)
.L_8028:
        /*001c*/ 	.word	0x00000000
        /*0020*/ 	.short	0x0014
        /*0022*/ 	.short	0x0084
        /*0024*/ 	.byte	0x00, 0xf0, 0x11, 0x00


	//----- nvinfo : EIATTR_KPARAM_INFO
	.align		4
.L_8029:
        /*0028*/ 	.byte	0x04, 0x17
        /*002a*/ 	.short	(.L_8031 - .L_8030)
.L_8030:
        /*002c*/ 	.word	0x00000000
        /*0030*/ 	.short	0x0013
        /*0032*/ 	.short	0x0080
        /*0034*/ 	.byte	0x00, 0xf0, 0x11, 0x00


	//----- nvinfo : EIATTR_KPARAM_INFO
	.align		4
.L_8031:
        /*0038*/ 	.byte	0x04, 0x17
        /*003a*/ 	.short	(.L_8033 - .L_8032)
.L_8032:
        /*003c*/ 	.word	0x00000000
        /*0040*/ 	.short	0x0012
        /*0042*/ 	.short	0x007c
        /*0044*/ 	.byte	0x00, 0xf0, 0x11, 0x00


	//----- nvinfo : EIATTR_KPARAM_INFO
	.align		4
.L_8033:
        /*0048*/ 	.byte	0x04, 0x17
        /*004a*/ 	.short	(.L_8035 - .L_8034)
.L_8034:
        /*004c*/ 	.word	0x00000000
        /*0050*/ 	.short	0x0011
        /*0052*/ 	.short	0x0078
        /*0054*/ 	.byte	0x00, 0xf0, 0x11, 0x00


	//----- nvinfo : EIATTR_KPARAM_INFO
	.align		4
.L_8035:
        /*0058*/ 	.byte	0x04, 0x17
        /*005a*/ 	.short	(.L_8037 - .L_8036)
.L_8036:
        /*005c*/ 	.word	0x00000000
        /*0060*/ 	.short	0x0010
        /*0062*/ 	.short	0x0070
        /*0064*/ 	.byte	0x00, 0xf5, 0x21, 0x00


	//----- nvinfo : EIATTR_KPARAM_INFO
	.align		4
.L_8037:
        /*0068*/ 	.byte	0x04, 0x17
        /*006a*/ 	.short	(.L_8039 - .L_8038)
.L_8038:
        /*006c*/ 	.word	0x00000000
        /*0070*/ 	.short	0x000f
        /*0072*/ 	.short	0x0068
        /*0074*/ 	.byte	0x00, 0xf5, 0x21, 0x00


	//----- nvinfo : EIATTR_KPARAM_INFO
	.align		4
.L_8039:
        /*0078*/ 	.byte	0x04, 0x17
        /*007a*/ 	.short	(.L_8041 - .L_8040)
.L_8040:
        /*007c*/ 	.word	0x00000000
        /*0080*/ 	.short	0x000e
        /*0082*/ 	.short	0x0060
        /*0084*/ 	.byte	0x00, 0xf0, 0x11, 0x00


	//----- nvinfo : EIATTR_KPARAM_INFO
	.align		4
.L_8041:
        /*0088*/ 	.byte	0x04, 0x17
        /*008a*/ 	.short	(.L_8043 - .L_8042)
.L_8042:
        /*008c*/ 	.word	0x00000000
        /*0090*/ 	.short	0x000d
        /*0092*/ 	.short	0x005c
        /*0094*/ 	.byte	0x00, 0xf0, 0x11, 0x00


	//----- nvinfo : EIATTR_KPARAM_INFO
	.align		4
.L_8043:
        /*0098*/ 	.byte	0x04, 0x17
        /*009a*/ 	.short	(.L_8045 - .L_8044)
.L_8044:
        /*009c*/ 	.word	0x00000000
        /*00a0*/ 	.short	0x000c
        /*00a2*/ 	.short	0x0058
        /*00a4*/ 	.byte	0x00, 0xf0, 0x11, 0x00


	//----- nvinfo : EIATTR_KPARAM_INFO
	.align		4
.L_8045:
        /*00a8*/ 	.byte	0x04, 0x17
        /*00aa*/ 	.short	(.L_8047 - .L_8046)
.L_8046:
        /*00ac*/ 	.word	0x00000000
        /*00b0*/ 	.short	0x000b
        /*00b2*/ 	.short	0x0050
        /*00b4*/ 	.byte	0x00, 0xf5, 0x21, 0x00


	//----- nvinfo : EIATTR_KPARAM_INFO
	.align		4
.L_8047:
        /*00b8*/ 	.byte	0x04, 0x17
        /*00ba*/ 	.short	(.L_8049 - .L_8048)
.L_8048:
        /*00bc*/ 	.word	0x00000000
        /*00c0*/ 	.short	0x000a
        /*00c2*/ 	.short	0x0048
        /*00c4*/ 	.byte	0x00, 0xf0, 0x11, 0x00


	//----- nvinfo : EIATTR_KPARAM_INFO
	.align		4
.L_8049:
        /*00c8*/ 	.byte	0x04, 0x17
        /*00ca*/ 	.short	(.L_8051 - .L_8050)
.L_8050:
        /*00cc*/ 	.word	0x00000000
        /*00d0*/ 	.short	0x0009
        /*00d2*/ 	.short	0x0040
        /*00d4*/ 	.byte	0x00, 0xf5, 0x21, 0x00


	//----- nvinfo : EIATTR_KPARAM_INFO
	.align		4
.L_8051:
        /*00d8*/ 	.byte	0x04, 0x17
        /*00da*/ 	.short	(.L_8053 - .L_8052)
.L_8052:
        /*00dc*/ 	.word	0x00000000
        /*00e0*/ 	.short	0x0008
        /*00e2*/ 	.short	0x0038
        /*00e4*/ 	.byte	0x00, 0xf5, 0x21, 0x00


	//----- nvinfo : EIATTR_KPARAM_INFO
	.align		4
.L_8053:
        /*00e8*/ 	.byte	0x04, 0x17
        /*00ea*/ 	.short	(.L_8055 - .L_8054)
.L_8054:
        /*00ec*/ 	.word	0x00000000
        /*00f0*/ 	.short	0x0007
        /*00f2*/ 	.short	0x0034
        /*00f4*/ 	.byte	0x00, 0xf0, 0x11, 0x00


	//----- nvinfo : EIATTR_KPARAM_INFO
	.align		4
.L_8055:
        /*00f8*/ 	.byte	0x04, 0x17
        /*00fa*/ 	.short	(.L_8057 - .L_8056)
.L_8056:
        /*00fc*/ 	.word	0x00000000
        /*0100*/ 	.short	0x0006
        /*0102*/ 	.short	0x0030
        /*0104*/ 	.byte	0x00, 0xf0, 0x11, 0x00


	//----- nvinfo : EIATTR_KPARAM_INFO
	.align		4
.L_8057:
        /*0108*/ 	.byte	0x04, 0x17
        /*010a*/ 	.short	(.L_8059 - .L_8058)
.L_8058:
        /*010c*/ 	.word	0x00000000
        /*0110*/ 	.short	0x0005
        /*0112*/ 	.short	0x0028
        /*0114*/ 	.byte	0x00, 0xf5, 0x21, 0x00


	//----- nvinfo : EIATTR_KPARAM_INFO
	.align		4
.L_8059:
        /*0118*/ 	.byte	0x04, 0x17
        /*011a*/ 	.short	(.L_8061 - .L_8060)
.L_8060:
        /*011c*/ 	.word	0x00000000
        /*0120*/ 	.short	0x0004
        /*0122*/ 	.short	0x0020
        /*0124*/ 	.byte	0x00, 0xf5, 0x21, 0x00


	//----- nvinfo : EIATTR_KPARAM_INFO
	.align		4
.L_8061:
        /*0128*/ 	.byte	0x04, 0x17
        /*012a*/ 	.short	(.L_8063 - .L_8062)
.L_8062:
        /*012c*/ 	.word	0x00000000
        /*0130*/ 	.short	0x0003
        /*0132*/ 	.short	0x0018
        /*0134*/ 	.byte	0x00, 0xf5, 0x21, 0x00


	//----- nvinfo : EIATTR_KPARAM_INFO
	.align		4
.L_8063:
        /*0138*/ 	.byte	0x04, 0x17
        /*013a*/ 	.short	(.L_8065 - .L_8064)
.L_8064:
        /*013c*/ 	.word	0x00000000
        /*0140*/ 	.short	0x0002
        /*0142*/ 	.short	0x0010
        /*0144*/ 	.byte	0x00, 0xf5, 0x21, 0x00


	//----- nvinfo : EIATTR_KPARAM_INFO
	.align		4
.L_8065:
        /*0148*/ 	.byte	0x04, 0x17
        /*014a*/ 	.short	(.L_8067 - .L_8066)
.L_8066:
        /*014c*/ 	.word	0x00000000
        /*0150*/ 	.short	0x0001
        /*0152*/ 	.short	0x0008
        /*0154*/ 	.byte	0x00, 0xf5, 0x21, 0x00


	//----- nvinfo : EIATTR_KPARAM_INFO
	.align		4
.L_8067:
        /*0158*/ 	.byte	0x04, 0x17
        /*015a*/ 	.short	(.L_8069 - .L_8068)
.L_8068:
        /*015c*/ 	.word	0x00000000
        /*0160*/ 	.short	0x0000
        /*0162*/ 	.short	0x0000
        /*0164*/ 	.byte	0x00, 0xf5, 0x21, 0x00


	//----- nvinfo : EIATTR_SPARSE_MMA_MASK
	.align		4
.L_8069:
        /*0168*/ 	.byte	0x03, 0x50
        /*016a*/ 	.short	0x0000


	//----- nvinfo : EIATTR_MAXREG_COUNT
	.align		4
        /*016c*/ 	.byte	0x03, 0x1b
        /*016e*/ 	.short	0x00ff


	//----- nvinfo : EIATTR_NUM_BARRIERS
	.align		4
        /*0170*/ 	.byte	0x02, 0x4c
        /*0172*/ 	.byte	0x01
	.zero		1


	//----- nvinfo : EIATTR_EXTERNS
	.align		4
        /*0174*/ 	.byte	0x04, 0x0f
        /*0176*/ 	.short	(.L_8071 - .L_8070)


	//   ....[0]....
	.align		4
.L_8070:
        /*0178*/ 	.word	index@(__assertfail)


	//----- nvinfo : EIATTR_MERCURY_ISA_VERSION
	.align		4
.L_8071:
        /*017c*/ 	.byte	0x03, 0x5f
        /*017e*/ 	.short	0x0101


	//----- nvinfo : EIATTR_COOP_GROUP_MASK_REGIDS
	.align		4
        /*0180*/ 	.byte	0x04, 0x29
        /*0182*/ 	.short	(.L_8073 - .L_8072)


	//   ....[0]....
.L_8072:
        /*0184*/ 	.word	0xffffffff


	//   ....[1]....
        /*0188*/ 	.word	0xffffffff


	//   ....[2]....
        /*018c*/ 	.word	0xffffffff


	//   ....[3]....
        /*0190*/ 	.word	0xffffffff


	//   ....[4]....
        /*0194*/ 	.word	0xffffffff


	//   ....[5]....
        /*0198*/ 	.word	0xffffffff


	//   ....[6]....
        /*019c*/ 	.word	0xffffffff


	//   ....[7]....
        /*01a0*/ 	.word	0xffffffff


	//   ....[8]....
        /*01a4*/ 	.word	0xffffffff


	//   ....[9]....
        /*01a8*/ 	.word	0xffffffff


	//   ....[10]....
        /*01ac*/ 	.word	0xffffffff


	//   ....[11]....
        /*01b0*/ 	.word	0xffffffff


	//   ....[12]....
        /*01b4*/ 	.word	0xffffffff


	//   ....[13]....
        /*01b8*/ 	.word	0xffffffff


	//   ....[14]....
        /*01bc*/ 	.word	0xffffffff


	//   ....[15]....
        /*01c0*/ 	.word	0x0500000f


	//   ....[16]....
        /*01c4*/ 	.word	0x0500000f


	//   ....[17]....
        /*01c8*/ 	.word	0x0500000f


	//   ....[18]....
        /*01cc*/ 	.word	0x0500000f


	//----- nvinfo : EIATTR_COOP_GROUP_INSTR_OFFSETS
	.align		4
.L_8073:
        /*01d0*/ 	.byte	0x04, 0x28
        /*01d2*/ 	.short	(.L_8075 - .L_8074)


	//   ....[0]....
.L_8074:
        /*01d4*/ 	.word	0x000003d0


	//   ....[1]....
        /*01d8*/ 	.word	0x000003f0


	//   ....[2]....
        /*01dc*/ 	.word	0x00000410


	//   ....[3]....
        /*01e0*/ 	.word	0x00000430


	//   ....[4]....
        /*01e4*/ 	.word	0x00000530


	//   ....[5]....
        /*01e8*/ 	.word	0x00000550


	//   ....[6]....
        /*01ec*/ 	.word	0x00000580


	//   ....[7]....
        /*01f0*/ 	.word	0x000013d0


	//   ....[8]....
        /*01f4*/ 	.word	0x00001400


	//   ....[9]....
        /*01f8*/ 	.word	0x00001420


	//   ....[10]....
        /*01fc*/ 	.word	0x00001440


	//   ....[11]....
        /*0200*/ 	.word	0x00001460


	//   ....[12]....
        /*0204*/ 	.word	0x000014b0


	//   ....[13]....
        /*0208*/ 	.word	0x000014d0


	//   ....[14]....
        /*020c*/ 	.word	0x000014f0


	//   ....[15]....
        /*0210*/ 	.word	0x000023e0


	//   ....[16]....
        /*0214*/ 	.word	0x00002440


	//   ....[17]....
        /*0218*/ 	.word	0x000024a0


	//   ....[18]....
        /*021c*/ 	.word	0x00002500


	//----- nvinfo : EIATTR_VRC_CTA_INIT_COUNT
	.align		4
.L_8075:
        /*0220*/ 	.byte	0x02, 0x4a
	.zero		1
	.zero		1


	//----- nvinfo : EIATTR_SYSCALL_OFFSETS
	.align		4
        /*0224*/ 	.byte	0x04, 0x46
        /*0226*/ 	.short	(.L_8077 - .L_8076)


	//   ....[0]....
.L_8076:
        /*0228*/ 	.word	0x00000330


	//----- nvinfo : EIATTR_EXIT_INSTR_OFFSETS
	.align		4
.L_8077:
        /*022c*/ 	.byte	0x04, 0x1c
        /*022e*/ 	.short	(.L_8079 - .L_8078)


	//   ....[0]....
.L_8078:
        /*0230*/ 	.word	0x000000d0


	//   ....[1]....
        /*0234*/ 	.word	0x00002200


	//   ....[2]....
        /*0238*/ 	.word	0x00002230


	//   ....[3]....
        /*023c*/ 	.word	0x00002390


	//----- nvinfo : EIATTR_CRS_STACK_SIZE
	.align		4
.L_8079:
        /*0240*/ 	.byte	0x04, 0x1e
        /*0242*/ 	.short	(.L_8081 - .L_8080)
.L_8080:
        /*0244*/ 	.word	0x00000000


	//----- nvinfo : EIATTR_CBANK_PARAM_SIZE
	.align		4
.L_8081:
        /*0248*/ 	.byte	0x03, 0x19
        /*024a*/ 	.short	0x008c


	//----- nvinfo : EIATTR_PARAM_CBANK
	.align		4
        /*024c*/ 	.byte	0x04, 0x0a
        /*024e*/ 	.short	(.L_8083 - .L_8082)
	.align		4
.L_8082:
        /*0250*/ 	.word	index@(.nv.constant0._ZN4vllm25paged_attention_v2_kernelIthLi64ELi16ELi128ELNS_18Fp8KVCacheDataTypeE2ELb0ELi512EEEvPfS2_PT_PKS3_PKT0_S9_ifPKiSB_iPKfiiiSD_SD_iiiii)
        /*0254*/ 	.short	0x0380
        /*0256*/ 	.short	0x008c


	//----- nvinfo : EIATTR_SW_WAR
	.align		4
.L_8083:
        /*0258*/ 	.byte	0x04, 0x36
        /*025a*/ 	.short	(.L_8085 - .L_8084)
.L_8084:
        /*025c*/ 	.word	0x00000008
.L_8085:


//--------------------- .nv.info._ZN4vllm25paged_attention_v2_kernelIthLi32ELi16ELi128ELNS_18Fp8KVCacheDataTypeE2ELb0ELi512EEEvPfS2_PT_PKS3_PKT0_S9_ifPKiSB_iPKfiiiSD_SD_iiiii --------------------------
	.section	.nv.info._ZN4vllm25paged_attention_v2_kernelIthLi32ELi16ELi128ELNS_18Fp8KVCacheDataTypeE2ELb0ELi512EEEvPfS2_PT_PKS3_PKT0_S9_ifPKiSB_iPKfiiiSD_SD_iiiii,"",@"SHT_CUDA_INFO"
	.sectionflags	@""
	.align	4


	//----- nvinfo : EIATTR_CUDA_API_VERSION
	.align		4
        /*0000*/ 	.byte	0x04, 0x37
        /*0002*/ 	.short	(.L_8087 - .L_8086)
.L_8086:
        /*0004*/ 	.word	0x00000082


	//----- nvinfo : EIATTR_KPARAM_INFO
	.align		4
.L_8087:
        /*0008*/ 	.byte	0x04, 0x17
        /*000a*/ 	.short	(.L_8089 - .L_8088)
.L_8088:
        /*000c*/ 	.word	0x00000000
        /*0010*/ 	.short	0x0015
        /*0012*/ 	.short	0x0088
        /*0014*/ 	.byte	0x00, 0xf0, 0x11, 0x00


	//----- nvinfo : EIATTR_KPARAM_INFO
	.align		4
.L_8089:
        /*0018*/ 	.byte	0x04, 0x17
        /*001a*/ 	.short	(.L_8091 - .L_8090)
.L_8090:
        /*001c*/ 	.word	0x00000000
        /*0020*/ 	.short	0x0014
        /*0022*/ 	.short	0x0084
        /*0024*/ 	.byte	0x00, 0xf0, 0x11, 0x00


	//----- nvinfo : EIATTR_KPARAM_INFO
	.align		4
.L_8091:
        /*0028*/ 	.byte	0x04, 0x17
        /*002a*/ 	.short	(.L_8093 - .L_8092)
.L_8092:
        /*002c*/ 	.word	0x00000000
        /*0030*/ 	.short	0x0013
        /*0032*/ 	.short	0x0080
        /*0034*/ 	.byte	0x00, 0xf0, 0x11, 0x00


	//----- nvinfo : EIATTR_KPARAM_INFO
	.align		4
.L_8093:
        /*0038*/ 	.byte	0x04, 0x17
        /*003a*/ 	.short	(.L_8095 - .L_8094)
.L_8094:
        /*003c*/ 	.word	0x00000000
        /*0040*/ 	.short	0x0012
        /*0042*/ 	.short	0x007c
        /*0044*/ 	.byte	0x00, 0xf0, 0x11, 0x00


	//----- nvinfo : EIATTR_KPARAM_INFO
	.align		4
.L_8095:
        /*0048*/ 	.byte	0x04, 0x17
        /*004a*/ 	.short	(.L_8097 - .L_8096)
.L_8096:
        /*004c*/ 	.word	0x00000000
        /*0050*/ 	.short	0x0011
        /*0052*/ 	.short	0x0078
        /*0054*/ 	.byte	0x00, 0xf0, 0x11, 0x00


	//----- nvinfo : EIATTR_KPARAM_INFO
	.align		4
.L_8097:
        /*0058*/ 	.byte	0x04, 0x17
        /*005a*/ 	.short	(.L_8099 - .L_8098)
.L_8098:
        /*005c*/ 	.word	0x00000000
        /*0060*/ 	.short	0x0010
        /*0062*/ 	.short	0x0070
        /*0064*/ 	.byte	0x00, 0xf5, 0x21, 0x00


	//----- nvinfo : EIATTR_KPARAM_INFO
	.align		4
.L_8099:
        /*0068*/ 	.byte	0x04, 0x17
        /*006a*/ 	.short	(.L_8101 - .L_8100)
.L_8100:
        /*006c*/ 	.word	0x00000000
        /*0070*/ 	.short	0x000f
        /*0072*/ 	.short	0x0068
        /*0074*/ 	.byte	0x00, 0xf5, 0x21, 0x00


	//----- nvinfo : EIATTR_KPARAM_INFO
	.align		4
.L_8101:
        /*0078*/ 	.byte	0x04, 0x17
        /*007a*/ 	.short	(.L_8103 - .L_8102)
.L_8102:
        /*007c*/ 	.word	0x00000000
        /*0080*/ 	.short	0x000e
        /*0082*/ 	.short	0x0060
        /*0084*/ 	.byte	0x00, 0xf0, 0x11, 0x00


	//----- nvinfo : EIATTR_KPARAM_INFO
	.align		4
.L_8103:
        /*0088*/ 	.byte	0x04, 0x17
        /*008a*/ 	.short	(.L_8105 - .L_8104)
.L_8104:
        /*008c*/ 	.word	0x00000000
        /*0090*/ 	.short	0x000d
        /*0092*/ 	.short	0x005c
        /*0094*/ 	.byte	0x00, 0xf0, 0x11, 0x00


	//----- nvinfo : EIATTR_KPARAM_INFO
	.align		4
.L_8105:
        /*0098*/ 	.byte	0x04, 0x17
        /*009a*/ 	.short	(.L_8107 - .L_8106)
.L_8106:
        /*009c*/ 	.word	0x00000000
        /*00a0*/ 	.short	0x000c
        /*00a2*/ 	.short	0x0058
        /*00a4*/ 	.byte	0x00, 0xf0, 0x11, 0x00


	//----- nvinfo : EIATTR_KPARAM_INFO
	.align		4
.L_8107:
        /*00a8*/ 	.byte	0x04, 0x17
        /*00aa*/ 	.short	(.L_8109 - .L_8108)
.L_8108:
        /*00ac*/ 	.word	0x00000000
        /*00b0*/ 	.short	0x000b
        /*00b2*/ 	.short	0x0050
        /*00b4*/ 	.byte	0x00, 0xf5, 0x21, 0x00


	//----- nvinfo : EIATTR_KPARAM_INFO
	.align		4
.L_8109:
        /*00b8*/ 	.byte	0x04, 0x17
        /*00ba*/ 	.short	(.L_8111 - .L_8110)
.L_8110:
        /*00bc*/ 	.word	0x00000000
        /*00c0*/ 	.short	0x000a
        /*00c2*/ 	.short	0x0048
        /*00c4*/ 	.byte	0x00, 0xf0, 0x11, 0x00


	//----- nvinfo : EIATTR_KPARAM_INFO
	.align		4
.L_8111:
        /*00c8*/ 	.byte	0x04, 0x17
        /*00ca*/ 	.short	(.L_8113 - .L_8112)
.L_8112:
        /*00cc*/ 	.word	0x00000000
        /*00d0*/ 	.short	0x0009
        /*00d2*/ 	.short	0x0040
        /*00d4*/ 	.byte	0x00, 0xf5, 0x21, 0x00


	//----- nvinfo : EIATTR_KPARAM_INFO
	.align		4
.L_8113:
        /*00d8*/ 	.byte	0x04, 0x17
        /*00da*/ 	.short	(.L_8115 - .L_8114)
.L_8114:
        /*00dc*/ 	.word	0x00000000
        /*00e0*/ 	.short	0x0008
        /*00e2*/ 	.short	0x0038
        /*00e4*/ 	.byte	0x00, 0xf5, 0x21, 0x00


	//----- nvinfo : EIATTR_KPARAM_INFO
	.align		4
.L_8115:
        /*00e8*/ 	.byte	0x04, 0x17
        /*00ea*/ 	.short	(.L_8117 - .L_8116)
.L_8116:
        /*00ec*/ 	.word	0x00000000
        /*00f0*/ 	.short	0x0007
        /*00f2*/ 	.short	0x0034
        /*00f4*/ 	.byte	0x00, 0xf0, 0x11, 0x00


	//----- nvinfo : EIATTR_KPARAM_INFO
	.align		4
.L_8117:
        /*00f8*/ 	.byte	0x04, 0x17
        /*00fa*/ 	.short	(.L_8119 - .L_8118)
.L_8118:
        /*00fc*/ 	.word	0x00000000
        /*0100*/ 	.short	0x0006
        /*0102*/ 	.short	0x0030
        /*0104*/ 	.byte	0x00, 0xf0, 0x11, 0x00


	//----- nvinfo : EIATTR_KPARAM_INFO
	.align		4
.L_8119:
        /*0108*/ 	.byte	0x04, 0x17
        /*010a*/ 	.short	(.L_8121 - .L_8120)
.L_8120:
        /*010c*/ 	.word	0x00000000
        /*0110*/ 	.short	0x0005
        /*0112*/ 	.short	0x0028
        /*0114*/ 	.byte	0x00, 0xf5, 0x21, 0x00


	//----- nvinfo : EIATTR_KPARAM_INFO
	.align		4
.L_8121:
        /*0118*/ 	.byte	0x04, 0x17
        /*011a*/ 	.short	(.L_8123 - .L_8122)
.L_8122:
        /*011c*/ 	.word	0x00000000
        /*0120*/ 	.short	0x0004
        /*0122*/ 	.short	0x0020
        /*0124*/ 	.byte	0x00, 0xf5, 0x21, 0x00


	//----- nvinfo : EIATTR_KPARAM_INFO
	.align		4
.L_8123:
        /*0128*/ 	.byte	0x04, 0x17
        /*012a*/ 	.short	(.L_8125 - .L_8124)
.L_8124:
        /*012c*/ 	.word	0x00000000
        /*0130*/ 	.short	0x0003
        /*0132*/ 	.short	0x0018
        /*0134*/ 	.byte	0x00, 0xf5, 0x21, 0x00


	//----- nvinfo : EIATTR_KPARAM_INFO
	.align		4
.L_8125:
        /*0138*/ 	.byte	0x04, 0x17
        /*013a*/ 	.short	(.L_8127 - .L_8126)
.L_8126:
        /*013c*/ 	.word	0x00000000
        /*0140*/ 	.short	0x0002
        /*0142*/ 	.short	0x0010
        /*0144*/ 	.byte	0x00, 0xf5, 0x21, 0x00


	//----- nvinfo : EIATTR_KPARAM_INFO
	.align		4
.L_8127:
        /*0148*/ 	.byte	0x04, 0x17
        /*014a*/ 	.short	(.L_8129 - .L_8128)
.L_8128:
        /*014c*/ 	.word	0x00000000
        /*0150*/ 	.short	0x0001
        /*0152*/ 	.short	0x0008
        /*0154*/ 	.byte	0x00, 0xf5, 0x21, 0x00


	//----- nvinfo : EIATTR_KPARAM_INFO
	.align		4
.L_8129:
        /*0158*/ 	.byte	0x04, 0x17
        /*015a*/ 	.short	(.L_8131 - .L_8130)
.L_8130:
        /*015c*/ 	.word	0x00000000
        /*0160*/ 	.short	0x0000
        /*0162*/ 	.short	0x0000
        /*0164*/ 	.byte	0x00, 0xf5, 0x21, 0x00


	//----- nvinfo : EIATTR_SPARSE_MMA_MASK
	.align		4
.L_8131:
        /*0168*/ 	.byte	0x03, 0x50
        /*016a*/ 	.short	0x0000


	//----- nvinfo : EIATTR_MAXREG_COUNT
	.align		4
        /*016c*/ 	.byte	0x03, 0x1b
        /*016e*/ 	.short	0x00ff


	//----- nvinfo : EIATTR_NUM_BARRIERS
	.align		4
        /*0170*/ 	.byte	0x02, 0x4c
        /*0172*/ 	.byte	0x01
	.zero		1


	//----- nvinfo : EIATTR_EXTERNS
	.align		4
        /*0174*/ 	.byte	0x04, 0x0f
        /*0176*/ 	.short	(.L_8133 - .L_8132)


	//   ....[0]....
	.align		4
.L_8132:
        /*0178*/ 	.word	index@(__assertfail)


	//----- nvinfo : EIATTR_MERCURY_ISA_VERSION
	.align		4
.L_8133:
        /*017c*/ 	.byte	0x03, 0x5f
        /*017e*/ 	.short	0x0101


	//----- nvinfo : EIATTR_COOP_GROUP_MASK_REGIDS
	.align		4
        /*0180*/ 	.byte	0x04, 0x29
        /*0182*/ 	.short	(.L_8135 - .L_8134)


	//   ....[0]....
.L_8134:
        /*0184*/ 	.word	0xffffffff


	//   ....[1]....
        /*0188*/ 	.word	0xffffffff


	//   ....[2]....
        /*018c*/ 	.word	0xffffffff


	//   ....[3]....
        /*0190*/ 	.word	0xffffffff


	//   ....[4]....
        /*0194*/ 	.word	0xffffffff


	//   ....[5]....
        /*0198*/ 	.word	0xffffffff


	//   ....[6]....
        /*019c*/ 	.word	0xffffffff


	//   ....[7]....
        /*01a0*/ 	.word	0xffffffff


	//   ....[8]....
        /*01a4*/ 	.word	0xffffffff


	//   ....[9]....
        /*01a8*/ 	.word	0xffffffff


	//   ....[10]....
        /*01ac*/ 	.word	0xffffffff


	//   ....[11]....
        /*01b0*/ 	.word	0xffffffff


	//   ....[12]....
        /*01b4*/ 	.word	0xffffffff


	//   ....[13]....
        /*01b8*/ 	.word	0xffffffff


	//   ....[14]....
        /*01bc*/ 	.word	0xffffffff


	//   ....[15]....
        /*01c0*/ 	.word	0x0500000f


	//   ....[16]....
        /*01c4*/ 	.word	0x0500000f


	//   ....[17]....
        /*01c8*/ 	.word	0x0500000f


	//   ....[18]....
        /*01cc*/ 	.word	0x0500000f


	//----- nvinfo : EIATTR_COOP_GROUP_INSTR_OFFSETS
	.align		4
.L_8135:
        /*01d0*/ 	.byte	0x04, 0x28
        /*01d2*/ 	.short	(.L_8137 - .L_8136)


	//   ....[0]....
.L_8136:
        /*01d4*/ 	.word	0x000003d0


	//   ....[1]....
        /*01d8*/ 	.word	0x000003f0


	//   ....[2]....
        /*01dc*/ 	.word	0x00000410


	//   ....[3]....
        /*01e0*/ 	.word	0x00000430


	//   ....[4]....
        /*01e4*/ 	.word	0x00000530


	//   ....[5]....
        /*01e8*/ 	.word	0x00000550


	//   ....[6]....
        /*01ec*/ 	.word	0x00000580


	//   ....[7]....
        /*01f0*/ 	.word	0x000013d0


	//   ....[8]....
        /*01f4*/ 	.word	0x00001400


	//   ....[9]....
        /*01f8*/ 	.word	0x00001420


	//   ....[10]....
        /*01fc*/ 	.word	0x00001440


	//   ....[11]....
        /*0200*/ 	.word	0x00001460


	//   ....[12]....
        /*0204*/ 	.word	0x000014b0


	//   ....[13]....
        /*0208*/ 	.word	0x000014d0


	//   ....[14]....
        /*020c*/ 	.word	0x000014f0


	//   ....[15]....
        /*0210*/ 	.word	0x000022c0


	//   ....[16]....
        /*0214*/ 	.word	0x00002320


	//   ....[17]....
        /*0218*/ 	.word	0x00002380


	//   ....[18]....
        /*021c*/ 	.word	0x000023e0


	//----- nvinfo : EIATTR_VRC_CTA_INIT_COUNT
	.align		4
.L_8137:
        /*0220*/ 	.byte	0x02, 0x4a
	.zero		1
	.zero		1


	//----- nvinfo : EIATTR_SYSCALL_OFFSETS
	.align		4
        /*0224*/ 	.byte	0x04, 0x46
        /*0226*/ 	.short	(.L_8139 - .L_8138)


	//   ....[0]....
.L_8138:
        /*0228*/ 	.word	0x00000330


	//----- nvinfo : EIATTR_EXIT_INSTR_OFFSETS
	.align		4
.L_8139:
        /*022c*/ 	.byte	0x04, 0x1c
        /*022e*/ 	.short	(.L_8141 - .L_8140)


	//   ....[0]....
.L_8140:
        /*0230*/ 	.word	0x000000d0


	//   ....[1]....
        /*0234*/ 	.word	0x00002140


	//   ....[2]....
        /*0238*/ 	.word	0x00002170


	//   ....[3]....
        /*023c*/ 	.word	0x00002270


	//----- nvinfo : EIATTR_CRS_STACK_SIZE
	.align		4
.L_8141:
        /*0240*/ 	.byte	0x04, 0x1e
        /*0242*/ 	.short	(.L_8143 - .L_8142)
.L_8142:
        /*0244*/ 	.word	0x00000000


	//----- nvinfo : EIATTR_CBANK_PARAM_SIZE
	.align		4
.L_8143:
        /*0248*/ 	.byte	0x03, 0x19
        /*024a*/ 	.short	0x008c


	//----- nvinfo : EIATTR_PARAM_CBANK
	.align		4
        /*024c*/ 	.byte	0x04, 0x0a
        /*024e*/ 	.short	(.L_8145 - .L_8144)
	.align		4
.L_8144:
        /*0250*/ 	.word	index@(.nv.constant0._ZN4vllm25paged_attention_v2_kernelIthLi32ELi16ELi128ELNS_18Fp8KVCacheDataTypeE2ELb0ELi512EEEvPfS2_PT_PKS3_PKT0_S9_ifPKiSB_iPKfiiiSD_SD_iiiii)
        /*0254*/ 	.short	0x0380
        /*0256*/ 	.short	0x008c


	//----- nvinfo : EIATTR_SW_WAR
	.align		4
.L_8145:
        /*0258*/ 	.byte	0x04, 0x36
        /*025a*/ 	.short	(.L_8147 - .L_8146)
.L_8146:
        /*025c*/ 	.word	0x00000008
.L_8147:


//--------------------- .nv.info._ZN4vllm25paged_attention_v2_kernelIthLi256ELi16ELi128ELNS_18Fp8KVCacheDataTypeE2ELb1ELi512EEEvPfS2_PT_PKS3_PKT0_S9_ifPKiSB_iPKfiiiSD_SD_iiiii --------------------------
	.section	.nv.info._ZN4vllm25paged_attention_v2_kernelIthLi256ELi16ELi128ELNS_18Fp8KVCacheDataTypeE2ELb1ELi512EEEvPfS2_PT_PKS3_PKT0_S9_ifPKiSB_iPKfiiiSD_SD_iiiii,"",@"SHT_CUDA_INFO"
	.sectionflags	@""
	.align	4


	//----- nvinfo : EIATTR_CUDA_API_VERSION
	.align		4
        /*0000*/ 	.byte	0x04, 0x37
        /*0002*/ 	.short	(.L_8149 - .L_8148)
.L_8148:
        /*0004*/ 	.word	0x00000082


	//----- nvinfo : EIATTR_KPARAM_INFO
	.align		4
.L_8149:
        /*0008*/ 	.byte	0x04, 0x17
        /*000a*/ 	.short	(.L_8151 - .L_8150)
.L_8150:
        /*000c*/ 	.word	0x00000000
        /*0010*/ 	.short	0x0015
        /*0012*/ 	.short	0x0088
        /*0014*/ 	.byte	0x00, 0xf0, 0x11, 0x00


	//----- nvinfo : EIATTR_KPARAM_INFO
	.align		4
.L_8151:
        /*0018*/ 	.byte	0x04, 0x17
        /*001a*/ 	.short	(.L_8153 - .L_8152)
.L_8152:
        /*001c*/ 	.word	0x00000000
        /*0020*/ 	.short	0x0014
        /*0022*/ 	.short	0x0084
        /*0024*/ 	.byte	0x00, 0xf0, 0x11, 0x00


	//----- nvinfo : EIATTR_KPARAM_INFO
	.align		4
.L_8153:
        /*0028*/ 	.byte	0x04, 0x17
        /*002a*/ 	.short	(.L_8155 - .L_8154)
.L_8154:
        /*002c*/ 	.word	0x00000000
        /*0030*/ 	.short	0x0013
        /*0032*/ 	.short	0x0080
        /*0034*/ 	.byte	0x00, 0xf0, 0x11, 0x00


	//----- nvinfo : EIATTR_KPARAM_INFO
	.align		4
.L_8155:
        /*0038*/ 	.byte	0x04, 0x17
        /*003a*/ 	.short	(.L_8157 - .L_8156)
.L_8156:
        /*003c*/ 	.word	0x00000000
        /*0040*/ 	.short	0x0012
        /*0042*/ 	.short	0x007c
        /*0044*/ 	.byte	0x00, 0xf0, 0x11, 0x00


	//----- nvinfo : EIATTR_KPARAM_INFO
	.align		4
.L_8157:
        /*0048*/ 	.byte	0x04, 0x17
        /*004a*/ 	.short	(.L_8159 - .L_8158)
.L_8158:
        /*004c*/ 	.word	0x00000000
        /*0050*/ 	.short	0x0011
        /*0052*/ 	.short	0x0078
        /*0054*/ 	.byte	0x00, 0xf0, 0x11, 0x00


	//----- nvinfo : EIATTR_KPARAM_INFO
	.align		4
.L_8159:
        /*0058*/ 	.byte	0x04, 0x17
        /*005a*/ 	.short	(.L_8161 - .L_8160)
.L_8160:
        /*005c*/ 	.word	0x00000000
        /*0060*/ 	.short	0x0010
        /*0062*/ 	.short	0x0070
        /*0064*/ 	.byte	0x00, 0xf5, 0x21, 0x00


	//----- nvinfo : EIATTR_KPARAM_INFO
	.align		4
.L_8161:
        /*0068*/ 	.byte	0x04, 0x17
        /*006a*/ 	.short	(.L_8163 - .L_8162)
.L_8162:
        /*006c*/ 	.word	0x00000000
        /*0070*/ 	.short	0x000f
        /*0072*/ 	.short	0x0068
        /*0074*/ 	.byte	0x00, 0xf5, 0x21, 0x00


	//----- nvinfo : EIATTR_KPARAM_INFO
	.align		4
.L_8163:
        /*0078*/ 	.byte	0x04, 0x17
        /*007a*/ 	.short	(.L_8165 - .L_8164)
.L_8164:
        /*007c*/ 	.word	0x00000000
        /*0080*/ 	.short	0x000e
        /*0082*/ 	.short	0x0060
        /*0084*/ 	.byte	0x00, 0xf0, 0x11, 0x00


	//----- nvinfo : EIATTR_KPARAM_INFO
	.align		4
.L_8165:
        /*0088*/ 	.byte	0x04, 0x17
        /*008a*/ 	.short	(.L_8167 - .L_8166)
.L_8166:
        /*008c*/ 	.word	0x00000000
        /*0090*/ 	.short	0x000d
        /*0092*/ 	.short	0x005c
        /*0094*/ 	.byte	0x00, 0xf0, 0x11, 0x00


	//----- nvinfo : EIATTR_KPARAM_INFO
	.align		4
.L_8167:
        /*0098*/ 	.byte	0x04, 0x17
        /*009a*/ 	.short	(.L_8169 - .L_8168)
.L_8168:
        /*009c*/ 	.word	0x00000000
        /*00a0*/ 	.short	0x000c
        /*00a2*/ 	.short	0x0058
        /*00a4*/ 	.byte	0x00, 0xf0, 0x11, 0x00


	//----- nvinfo : EIATTR_KPARAM_INFO
	.align		4
.L_8169:
        /*00a8*/ 	.byte	0x04, 0x17
        /*00aa*/ 	.short	(.L_8171 - .L_8170)
.L_8170:
        /*00ac*/ 	.word	0x00000000
        /*00b0*/ 	.short	0x000b
        /*00b2*/ 	.short	0x0050
        /*00b4*/ 	.byte	0x00, 0xf5, 0x21, 0x00


	//----- nvinfo : EIATTR_KPARAM_INFO
	.align		4
.L_8171:
        /*00b8*/ 	.byte	0x04, 0x17
        /*00ba*/ 	.short	(.L_8173 - .L_8172)
.L_8172:
        /*00bc*/ 	.word	0x00000000
        /*00c0*/ 	.short	0x000a
        /*00c2*/ 	.short	0x0048
        /*00c4*/ 	.byte	0x00, 0xf0, 0x11, 0x00


	//----- nvinfo : EIATTR_KPARAM_INFO
	.align		4
.L_8173:
        /*00c8*/ 	.byte	0x04, 0x17
        /*00ca*/ 	.short	(.L_8175 - .L_8174)
.L_8174:
        /*00cc*/ 	.word	0x00000000
        /*00d0*/ 	.short	0x0009
        /*00d2*/ 	.short	0x0040
        /*00d4*/ 	.byte	0x00, 0xf5, 0x21, 0x00


	//----- nvinfo : EIATTR_KPARAM_INFO
	.align		4
.L_8175:
        /*00d8*/ 	.byte	0x04, 0x17
        /*00da*/ 	.short	(.L_8177 - .L_8176)
.L_8176:
        /*00dc*/ 	.word	0x00000000
        /*00e0*/ 	.short	0x0008
        /*00e2*/ 	.short	0x0038
        /*00e4*/ 	.byte	0x00, 0xf5, 0x21, 0x00


	//----- nvinfo : EIATTR_KPARAM_INFO
	.align		4
.L_8177:
        /*00e8*/ 	.byte	0x04, 0x17
        /*00ea*/ 	.short	(.L_8179 - .L_8178)
.L_8178:
        /*00ec*/ 	.word	0x00000000
        /*00f0*/ 	.short	0x0007
        /*00f2*/ 	.short	0x0034
        /*00f4*/ 	.byte	0x00, 0xf0, 0x11, 0x00


	//----- nvinfo : EIATTR_KPARAM_INFO
	.align		4
.L_8179:
        /*00f8*/ 	.byte	0x04, 0x17
        /*00fa*/ 	.short	(.L_8181 - .L_8180)
.L_8180:
        /*00fc*/ 	.word	0x00000000
        /*0100*/ 	.short	0x0006
        /*0102*/ 	.short	0x0030
        /*0104*/ 	.byte	0x00, 0xf0, 0x11, 0x00


	//----- nvinfo : EIATTR_KPARAM_INFO
	.align		4
.L_8181:
        /*0108*/ 	.byte	0x04, 0x17
        /*010a*/ 	.short	(.L_8183 - .L_8182)
.L_8182:
        /*010c*/ 	.word	0x00000000
        /*0110*/ 	.short	0x0005
        /*0112*/ 	.short	0x0028
        /*0114*/ 	.byte	0x00, 0xf5, 0x21, 0x00


	//----- nvinfo : EIATTR_KPARAM_INFO
	.align		4
.L_8183:
        /*0118*/ 	.byte	0x04, 0x17
        /*011a*/ 	.short	(.L_8185 - .L_8184)
.L_8184:
        /*011c*/ 	.word	0x00000000
        /*0120*/ 	.short	0x0004
        /*0122*/ 	.short	0x0020
        /*0124*/ 	.byte	0x00, 0xf5, 0x21, 0x00


	//----- nvinfo : EIATTR_KPARAM_INFO
	.align		4
.L_8185:
        /*0128*/ 	.byte	0x04, 0x17
        /*012a*/ 	.short	(.L_8187 - .L_8186)
.L_8186:
        /*012c*/ 	.word	0x00000000
        /*0130*/ 	.short	0x0003
        /*0132*/ 	.short	0x0018
        /*0134*/ 	.byte	0x00, 0xf5, 0x21, 0x00


	//----- nvinfo : EIATTR_KPARAM_INFO
	.align		4
.L_8187:
        /*0138*/ 	.byte	0x04, 0x17
        /*013a*/ 	.short	(.L_8189 - .L_8188)
.L_8188:
        /*013c*/ 	.word	0x00000000
        /*0140*/ 	.short	0x0002
        /*0142*/ 	.short	0x0010
        /*0144*/ 	.byte	0x00, 0xf5, 0x21, 0x00


	//----- nvinfo : EIATTR_KPARAM_INFO
	.align		4
.L_8189:
        /*0148*/ 	.byte	0x04, 0x17
        /*014a*/ 	.short	(.L_8191 - .L_8190)
.L_8190:
        /*014c*/ 	.word	0x00000000
        /*0150*/ 	.short	0x0001
        /*0152*/ 	.short	0x0008
        /*0154*/ 	.byte	0x00, 0xf5, 0x21, 0x00


	//----- nvinfo : EIATTR_KPARAM_INFO
	.align		4
.L_8191:
        /*0158*/ 	.byte	0x04, 0x17
        /*015a*/ 	.short	(.L_8193 - .L_8192)
.L_8192:
        /*015c*/ 	.word	0x00000000
        /*0160*/ 	.short	0x0000
        /*0162*/ 	.short	0x0000
        /*0164*/ 	.byte	0x00, 0xf5, 0x21, 0x00


	//----- nvinfo : EIATTR_SPARSE_MMA_MASK
	.align		4
.L_8193:
        /*0168*/ 	.byte	0x03, 0x50
        /*016a*/ 	.short	0x0000


	//----- nvinfo : EIATTR_MAXREG_COUNT
	.align		4
        /*016c*/ 	.byte	0x03, 0x1b
        /*016e*/ 	.short	0x00ff


	//----- nvinfo : EIATTR_NUM_BARRIERS
	.align		4
        /*0170*/ 	.byte	0x02, 0x4c
        /*0172*/ 	.byte	0x01
	.zero		1


	//----- nvinfo : EIATTR_EXTERNS
	.align		4
        /*0174*/ 	.byte	0x04, 0x0f
        /*0176*/ 	.short	(.L_8195 - .L_8194)


	//   ....[0]....
	.align		4
.L_8194:
        /*0178*/ 	.word	index@(__assertfail)


	//----- nvinfo : EIATTR_MERCURY_ISA_VERSION
	.align		4
.L_8195:
        /*017c*/ 	.byte	0x03, 0x5f
        /*017e*/ 	.short	0x0101


	//----- nvinfo : EIATTR_COOP_GROUP_MASK_REGIDS
	.align		4
        /*0180*/ 	.byte	0x04, 0x29
        /*0182*/ 	.short	(.L_8197 - .L_8196)


	//   ....[0]....
.L_8196:
        /*0184*/ 	.word	0xffffffff


	//   ....[1]....
        /*0188*/ 	.word	0xffffffff


	//   ....[2]....
        /*018c*/ 	.word	0xffffffff


	//   ....[3]....
        /*0190*/ 	.word	0xffffffff


	//   ....[4]....
        /*0194*/ 	.word	0xffffffff


	//   ....[5]....
        /*0198*/ 	.word	0xffffffff


	//   ....[6]....
        /*019c*/ 	.word	0xffffffff


	//   ....[7]....
        /*01a0*/ 	.word	0xffffffff


	//   ....[8]....
        /*01a4*/ 	.word	0xffffffff


	//   ....[9]....
        /*01a8*/ 	.word	0xffffffff


	//   ....[10]....
        /*01ac*/ 	.word	0xffffffff


	//   ....[11]....
        /*01b0*/ 	.word	0xffffffff


	//   ....[12]....
        /*01b4*/ 	.word	0xffffffff


	//   ....[13]....
        /*01b8*/ 	.word	0xffffffff


	//   ....[14]....
        /*01bc*/ 	.word	0xffffffff


	//   ....[15]....
        /*01c0*/ 	.word	0x0500000f


	//   ....[16]....
        /*01c4*/ 	.word	0x0500000f


	//   ....[17]....
        /*01c8*/ 	.word	0x0500000f


	//   ....[18]....
        /*01cc*/ 	.word	0x0500000f


	//   ....[19]....
        /*01d0*/ 	.word	0x0500000f


	//   ....[20]....
        /*01d4*/ 	.word	0x0500000f


	//   ....[21]....
        /*01d8*/ 	.word	0x0500000f


	//   ....[22]....
        /*01dc*/ 	.word	0x0500000f


	//   ....[23]....
        /*01e0*/ 	.word	0x0500000f


	//   ....[24]....
        /*01e4*/ 	.word	0x0500000f


	//   ....[25]....
        /*01e8*/ 	.word	0x0500000f


	//   ....[26]....
        /*01ec*/ 	.word	0x0500000f


	//   ....[27]....
        /*01f0*/ 	.word	0x0500000f


	//   ....[28]....
        /*01f4*/ 	.word	0x0500000f


	//   ....[29]....
        /*01f8*/ 	.word	0x0500000f


	//   ....[30]....
        /*01fc*/ 	.word	0x0500000f


	//   ....[31]....
        /*0200*/ 	.word	0x0500000f


	//   ....[32]....
        /*0204*/ 	.word	0x0500000f


	//   ....[33]....
        /*0208*/ 	.word	0x0500000f


	//   ....[34]....
        /*020c*/ 	.word	0x0500000f


	//----- nvinfo : EIATTR_COOP_GROUP_INSTR_OFFSETS
	.align		4
.L_8197:
        /*0210*/ 	.byte	0x04, 0x28
        /*0212*/ 	.short	(.L_8199 - .L_8198)


	//   ....[0]....
.L_8198:
        /*0214*/ 	.word	0x00000b60


	//   ....[1]....
        /*0218*/ 	.word	0x00000b80


	//   ....[2]....
        /*021c*/ 	.word	0x00000ba0


	//   ....[3]....
        /*0220*/ 	.word	0x00000bc0


	//   ....[4]....
        /*0224*/ 	.word	0x00000cf0


	//   ....[5]....
        /*0228*/ 	.word	0x00000d10


	//   ....[6]....
        /*022c*/ 	.word	0x00000d30


	//   ....[7]....
        /*0230*/ 	.word	0x00001b70


	//   ....[8]....
        /*0234*/ 	.word	0x00001ba0


	//   ....[9]....
        /*0238*/ 	.word	0x00001bc0


	//   ....[10]....
        /*023c*/ 	.word	0x00001be0


	//   ....[11]....
        /*0240*/ 	.word	0x00001c00


	//   ....[12]....
        /*0244*/ 	.word	0x00001c50


	//   ....[13]....
        /*0248*/ 	.word	0x00001c70


	//   ....[14]....
        /*024c*/ 	.word	0x00001c90


	//   ....[15]....
        /*0250*/ 	.word	0x00003a00


	//   ....[16]....
        /*0254*/ 	.word	0x00003a60


	//   ....[17]....
        /*0258*/ 	.word	0x00003ac0


	//   ....[18]....
        /*025c*/ 	.word	0x00003b20


	//   ....[19]....
        /*0260*/ 	.word	0x00003ba0


	//   ....[20]....
        /*0264*/ 	.word	0x00003be0


	//   ....[21]....
        /*0268*/ 	.word	0x00003c30


	//   ....[22]....
        /*026c*/ 	.word	0x00003c80


	//   ....[23]....
        /*0270*/ 	.word	0x00003cd0


	//   ....[24]....
        /*0274*/ 	.word	0x00003d20


	//   ....[25]....
        /*0278*/ 	.word	0x00003d70


	//   ....[26]....
        /*027c*/ 	.word	0x00003dc0


	//   ....[27]....
        /*0280*/ 	.word	0x00003e10


	//   ....[28]....
        /*0284*/ 	.word	0x00003e60


	//   ....[29]....
        /*0288*/ 	.word	0x00003eb0


	//   ....[30]....
        /*028c*/ 	.word	0x00003f00


	//   ....[31]....
        /*0290*/ 	.word	0x00003f50


	//   ....[32]....
        /*0294*/ 	.word	0x00003fa0


	//   ....[33]....
        /*0298*/ 	.word	0x00003ff0


	//   ....[34]....
        /*029c*/ 	.word	0x00004040


	//----- nvinfo : EIATTR_VRC_CTA_INIT_COUNT
	.align		4
.L_8199:
        /*02a0*/ 	.byte	0x02, 0x4a
	.zero		1
	.zero		1


	//----- nvinfo : EIATTR_SYSCALL_OFFSETS
	.align		4
        /*02a4*/ 	.byte	0x04, 0x46
        /*02a6*/ 	.short	(.L_8201 - .L_8200)


	//   ....[0]....
.L_8200:
        /*02a8*/ 	.word	0x00002b50


	//   ....[1]....
        /*02ac*/ 	.word	0x000039a0


	//----- nvinfo : EIATTR_EXIT_INSTR_OFFSETS
	.align		4
.L_8201:
        /*02b0*/ 	.byte	0x04, 0x1c
        /*02b2*/ 	.short	(.L_8203 - .L_8202)


	//   ....[0]....
.L_8202:
        /*02b4*/ 	.word	0x00000090


	//   ....[1]....
        /*02b8*/ 	.word	0x000035f0


	//   ....[2]....
        /*02bc*/ 	.word	0x00003620


	//   ....[3]....
        /*02c0*/ 	.word	0x000038a0


	//   ....[4]....
        /*02c4*/ 	.word	0x000039b0


	//----- nvinfo : EIATTR_CRS_STACK_SIZE
	.align		4
.L_8203:
        /*02c8*/ 	.byte	0x04, 0x1e
        /*02ca*/ 	.short	(.L_8205 - .L_8204)
.L_8204:
        /*02cc*/ 	.word	0x00000000


	//----- nvinfo : EIATTR_CBANK_PARAM_SIZE
	.align		4
.L_8205:
        /*02d0*/ 	.byte	0x03, 0x19
        /*02d2*/ 	.short	0x008c


	//----- nvinfo : EIATTR_PARAM_CBANK
	.align		4
        /*02d4*/ 	.byte	0x04, 0x0a
        /*02d6*/ 	.short	(.L_8207 - .L_8206)
	.align		4
.L_8206:
        /*02d8*/ 	.word	index@(.nv.constant0._ZN4vllm25paged_attention_v2_kernelIthLi256ELi16ELi128ELNS_18Fp8KVCacheDataTypeE2ELb1ELi512EEEvPfS2_PT_PKS3_PKT0_S9_ifPKiSB_iPKfiiiSD_SD_iiiii)
        /*02dc*/ 	.short	0x0380
        /*02de*/ 	.short	0x008c


	//----- nvinfo : EIATTR_SW_WAR
	.align		4
.L_8207:
        /*02e0*/ 	.byte	0x04, 0x36
        /*02e2*/ 	.short	(.L_8209 - .L_8208)
.L_8208:
        /*02e4*/ 	.word	0x00000008
.L_8209:


//--------------------- .nv.info._ZN4vllm25paged_attention_v2_kernelIthLi192ELi16ELi128ELNS_18Fp8KVCacheDataTypeE2ELb1ELi512EEEvPfS2_PT_PKS3_PKT0_S9_ifPKiSB_iPKfiiiSD_SD_iiiii --------------------------
	.section	.nv.info._ZN4vllm25paged_attention_v2_kernelIthLi192ELi16ELi128ELNS_18Fp8KVCacheDataTypeE2ELb1ELi512EEEvPfS2_PT_PKS3_PKT0_S9_ifPKiSB_iPKfiiiSD_SD_iiiii,"",@"SHT_CUDA_INFO"
	.sectionflags	@""
	.align	4


	//----- nvinfo : EIATTR_CUDA_API_VERSION
	.align		4
        /*0000*/ 	.byte	0x04, 0x37
        /*0002*/ 	.short	(.L_8211 - .L_8210)
.L_8210:
        /*0004*/ 	.word	0x00000082


	//----- nvinfo : EIATTR_KPARAM_INFO
	.align		4
.L_8211:
        /*0008*/ 	.byte	0x04, 0x17
        /*000a*/ 	.short	(.L_8213 - .L_8212)
.L_8212:
        /*000c*/ 	.word	0x00000000
        /*0010*/ 	.short	0x0015
        /*0012*/ 	.short	0x0088
        /*0014*/ 	.byte	0x00, 0xf0, 0x11, 0x00


	//----- nvinfo : EIATTR_KPARAM_INFO
	.align		4
.L_8213:
        /*0018*/ 	.byte	0x04, 0x17
        /*001a*/ 	.short	(.L_8215 - .L_8214)
.L_8214:
        /*001c*/ 	.word	0x00000000
        /*0020*/ 	.short	0x0014
        /*0022*/ 	.short	0x0084
        /*0024*/ 	.byte	0x00, 0xf0, 0x11, 0x00


	//----- nvinfo : EIATTR_KPARAM_INFO
	.align		4
.L_8215:
        /*0028*/ 	.byte	0x04, 0x17
        /*002a*/ 	.short	(.L_8217 - .L_8216)
.L_8216:
        /*002c*/ 	.word	0x00000000
        /*0030*/ 	.short	0x0013
        /*0032*/ 	.short	0x0080
        /*0034*/ 	.byte	0x00, 0xf0, 0x11, 0x00


	//----- nvinfo : EIATTR_KPARAM_INFO
	.align		4
.L_8217:
        /*0038*/ 	.byte	0x04, 0x17
        /*003a*/ 	.short	(.L_8219 - .L_8218)
.L_8218:
        /*003c*/ 	.word	0x00000000
        /*0040*/ 	.short	0x0012
        /*0042*/ 	.short	0x007c
        /*0044*/ 	.byte	0x00, 0xf0, 0x11, 0x00


	//----- nvinfo : EIATTR_KPARAM_INFO
	.align		4
.L_8219:
        /*0048*/ 	.byte	0x04, 0x17
        /*004a*/ 	.short	(.L_8221 - .L_8220)
.L_8220:
        /*004c*/ 	.word	0x00000000
        /*0050*/ 	.short	0x0011
        /*0052*/ 	.short	0x0078
        /*0054*/ 	.byte	0x00, 0xf0, 0x11, 0x00


	//----- nvinfo : EIATTR_KPARAM_INFO
	.align		4
.L_8221:
        /*0058*/ 	.byte	0x04, 0x17
        /*005a*/ 	.short	(.L_8223 - .L_8222)
.L_8222:
        /*005c*/ 	.word	0x00000000
        /*0060*/ 	.short	0x0010
        /*0062*/ 	.short	0x0070
        /*0064*/ 	.byte	0x00, 0xf5, 0x21, 0x00


	//----- nvinfo : EIATTR_KPARAM_INFO
	.align		4
.L_8223:
        /*0068*/ 	.byte	0x04, 0x17
        /*006a*/ 	.short	(.L_8225 - .L_8224)
.L_8224:
        /*006c*/ 	.word	0x00000000
        /*0070*/ 	.short	0x000f
        /*0072*/ 	.short	0x0068
        /*0074*/ 	.byte	0x00, 0xf5, 0x21, 0x00


	//----- nvinfo : EIATTR_KPARAM_INFO
	.align		4
.L_8225:
        /*0078*/ 	.byte	0x04, 0x17
        /*007a*/ 	.short	(.L_8227 - .L_8226)
.L_8226:
        /*007c*/ 	.word	0x00000000
        /*0080*/ 	.short	0x000e
        /*0082*/ 	.short	0x0060
        /*0084*/ 	.byte	0x00, 0xf0, 0x11, 0x00


	//----- nvinfo : EIATTR_KPARAM_INFO
	.align		4
.L_8227:
        /*0088*/ 	.byte	0x04, 0x17
        /*008a*/ 	.short	(.L_8229 - .L_8228)
.L_8228:
        /*008c*/ 	.word	0x00000000
        /*0090*/ 	.short	0x000d
        /*0092*/ 	.short	0x005c
        /*0094*/ 	.byte	0x00, 0xf0, 0x11, 0x00


	//----- nvinfo : EIATTR_KPARAM_INFO
	.align		4
.L_8229:
        /*0098*/ 	.byte	0x04, 0x17
        /*009a*/ 	.short	(.L_8231 - .L_8230)
.L_8230:
        /*009c*/ 	.word	0x00000000
        /*00a0*/ 	.short	0x000c
        /*00a2*/ 	.short	0x0058
        /*00a4*/ 	.byte	0x00, 0xf0, 0x11, 0x00


	//----- nvinfo : EIATTR_KPARAM_INFO
	.align		4
.L_8231:
        /*00a8*/ 	.byte	0x04, 0x17
        /*00aa*/ 	.short	(.L_8233 - .L_8232)
.L_8232:
        /*00ac*/ 	.word	0x00000000
        /*00b0*/ 	.short	0x000b
        /*00b2*/ 	.short	0x0050
        /*00b4*/ 	.byte	0x00, 0xf5, 0x21, 0x00


	//----- nvinfo : EIATTR_KPARAM_INFO
	.align		4
.L_8233:
        /*00b8*/ 	.byte	0x04, 0x17
        /*00ba*/ 	.short	(.L_8235 - .L_8234)
.L_8234:
        /*00bc*/ 	.word	0x00000000
        /*00c0*/ 	.short	0x000a
        /*00c2*/ 	.short	0x0048
        /*00c4*/ 	.byte	0x00, 0xf0, 0x11, 0x00


	//----- nvinfo : EIATTR_KPARAM_INFO
	.align		4
.L_8235:
        /*00c8*/ 	.byte	0x04, 0x17
        /*00ca*/ 	.short	(.L_8237 - .L_8236)
.L_8236:
        /*00cc*/ 	.word	0x00000000
        /*00d0*/ 	.short	0x0009
        /*00d2*/ 	.short	0x0040
        /*00d4*/ 	.byte	0x00, 0xf5, 0x21, 0x00


	//----- nvinfo : EIATTR_KPARAM_INFO
	.align		4
.L_8237:
        /*00d8*/ 	.byte	0x04, 0x17
        /*00da*/ 	.short	(.L_8239 - .L_8238)
.L_8238:
        /*00dc*/ 	.word	0x00000000
        /*00e0*/ 	.short	0x0008
        /*00e2*/ 	.short	0x0038
        /*00e4*/ 	.byte	0x00, 0xf5, 0x21, 0x00


	//----- nvinfo : EIATTR_KPARAM_INFO
	.align		4
.L_8239:
        /*00e8*/ 	.byte	0x04, 0x17
        /*00ea*/ 	.short	(.L_8241 - .L_8240)
.L_8240:
        /*00ec*/ 	.word	0x00000000
        /*00f0*/ 	.short	0x0007
        /*00f2*/ 	.short	0x0034
        /*00f4*/ 	.byte	0x00, 0xf0, 0x11, 0x00


	//----- nvinfo : EIATTR_KPARAM_INFO
	.align		4
.L_8241:
        /*00f8*/ 	.byte	0x04, 0x17
        /*00fa*/ 	.short	(.L_8243 - .L_8242)
.L_8242:
        /*00fc*/ 	.word	0x00000000
        /*0100*/ 	.short	0x0006
        /*0102*/ 	.short	0x0030
        /*0104*/ 	.byte	0x00, 0xf0, 0x11, 0x00


	//----- nvinfo : EIATTR_KPARAM_INFO
	.align		4
.L_8243:
        /*0108*/ 	.byte	0x04, 0x17
        /*010a*/ 	.short	(.L_8245 - .L_8244)
.L_8244:
        /*010c*/ 	.word	0x00000000
        /*0110*/ 	.short	0x0005
        /*0112*/ 	.short	0x0028
        /*0114*/ 	.byte	0x00, 0xf5, 0x21, 0x00


	//----- nvinfo : EIATTR_KPARAM_INFO
	.align		4
.L_8245:
        /*0118*/ 	.byte	0x04, 0x17
        /*011a*/ 	.short	(.L_8247 - .L_8246)
.L_8246:
        /*011c*/ 	.word	0x00000000
        /*0120*/ 	.short	0x0004
        /*0122*/ 	.short	0x0020
        /*0124*/ 	.byte	0x00, 0xf5, 0x21, 0x00


	//----- nvinfo : EIATTR_KPARAM_INFO
	.align		4
.L_8247:
        /*0128*/ 	.byte	0x04, 0x17
        /*012a*/ 	.short	(.L_8249 - .L_8248)
.L_8248:
        /*012c*/ 	.word	0x00000000
        /*0130*/ 	.short	0x0003
        /*0132*/ 	.short	0x0018
        /*0134*/ 	.byte	0x00, 0xf5, 0x21, 0x00


	//----- nvinfo : EIATTR_KPARAM_INFO
	.align		4
.L_8249:
        /*0138*/ 	.byte	0x04, 0x17
        /*013a*/ 	.short	(.L_8251 - .L_8250)
.L_8250:
        /*013c*/ 	.word	0x00000000
        /*0140*/ 	.short	0x0002
        /*0142*/ 	.short	0x0010
        /*0144*/ 	.byte	0x00, 0xf5, 0x21, 0x00


	//----- nvinfo : EIATTR_KPARAM_INFO
	.align		4
.L_8251:
        /*0148*/ 	.byte	0x04, 0x17
        /*014a*/ 	.short	(.L_8253 - .L_8252)
.L_8252:
        /*014c*/ 	.word	0x00000000
        /*0150*/ 	.short	0x0001
        /*0152*/ 	.short	0x0008
        /*0154*/ 	.byte	0x00, 0xf5, 0x21, 0x00


	//----- nvinfo : EIATTR_KPARAM_INFO
	.align		4
.L_8253:
        /*0158*/ 	.byte	0x04, 0x17
        /*015a*/ 	.short	(.L_8255 - .L_8254)
.L_8254:
        /*015c*/ 	.word	0x00000000
        /*0160*/ 	.short	0x0000
        /*0162*/ 	.short	0x0000
        /*0164*/ 	.byte	0x00, 0xf5, 0x21, 0x00


	//----- nvinfo : EIATTR_SPARSE_MMA_MASK
	.align		4
.L_8255:
        /*0168*/ 	.byte	0x03, 0x50
        /*016a*/ 	.short	0x0000


	//----- nvinfo : EIATTR_MAXREG_COUNT
	.align		4
        /*016c*/ 	.byte	0x03, 0x1b
        /*016e*/ 	.short	0x00ff


	//----- nvinfo : EIATTR_NUM_BARRIERS
	.align		4
        /*0170*/ 	.byte	0x02, 0x4c
        /*0172*/ 	.byte	0x01
	.zero		1


	//----- nvinfo : EIATTR_EXTERNS
	.align		4
        /*0174*/ 	.byte	0x04, 0x0f
        /*0176*/ 	.short	(.L_8257 - .L_8256)


	//   ....[0]....
	.align		4
.L_8256:
        /*0178*/ 	.word	index@(__assertfail)


	//----- nvinfo : EIATTR_MERCURY_ISA_VERSION
	.align		4
.L_8257:
        /*017c*/ 	.byte	0x03, 0x5f
        /*017e*/ 	.short	0x0101


	//----- nvinfo : EIATTR_COOP_GROUP_MASK_REGIDS
	.align		4
        /*0180*/ 	.byte	0x04, 0x29
        /*0182*/ 	.short	(.L_8259 - .L_8258)


	//   ....[0]....
.L_8258:
        /*0184*/ 	.word	0xffffffff


	//   ....[1]....
        /*0188*/ 	.word	0xffffffff


	//   ....[2]....
        /*018c*/ 	.word	0xffffffff


	//   ....[3]....
        /*0190*/ 	.word	0xffffffff


	//   ....[4]....
        /*0194*/ 	.word	0xffffffff


	//   ....[5]....
        /*0198*/ 	.word	0xffffffff


	//   ....[6]....
        /*019c*/ 	.word	0xffffffff


	//   ....[7]....
        /*01a0*/ 	.word	0xffffffff


	//   ....[8]....
        /*01a4*/ 	.word	0xffffffff


	//   ....[9]....
        /*01a8*/ 	.word	0xffffffff


	//   ....[10]....
        /*01ac*/ 	.word	0xffffffff


	//   ....[11]....
        /*01b0*/ 	.word	0xffffffff


	//   ....[12]....
        /*01b4*/ 	.word	0xffffffff


	//   ....[13]....
        /*01b8*/ 	.word	0xffffffff


	//   ....[14]....
        /*01bc*/ 	.word	0xffffffff


	//   ....[15]....
        /*01c0*/ 	.word	0x0500000f


	//   ....[16]....
        /*01c4*/ 	.word	0x0500000f


	//   ....[17]....
        /*01c8*/ 	.word	0x0500000f


	//   ....[18]....
        /*01cc*/ 	.word	0x0500000f


	//   ....[19]....
        /*01d0*/ 	.word	0x0500000f


	//   ....[20]....
        /*01d4*/ 	.word	0x0500000f


	//   ....[21]....
        /*01d8*/ 	.word	0x0500000f


	//   ....[22]....
        /*01dc*/ 	.word	0x0500000f


	//   ....[23]....
        /*01e0*/ 	.word	0x0500000f


	//   ....[24]....
        /*01e4*/ 	.word	0x0500000f


	//   ....[25]....
        /*01e8*/ 	.word	0x0500000f


	//   ....[26]....
        /*01ec*/ 	.word	0x0500000f


	//   ....[27]....
        /*01f0*/ 	.word	0x0500000f


	//   ....[28]....
        /*01f4*/ 	.word	0x0500000f


	//   ....[29]....
        /*01f8*/ 	.word	0x0500000f


	//   ....[30]....
        /*01fc*/ 	.word	0x0500000f


	//----- nvinfo : EIATTR_COOP_GROUP_INSTR_OFFSETS
	.align		4
.L_8259:
        /*0200*/ 	.byte	0x04, 0x28
        /*0202*/ 	.short	(.L_8261 - .L_8260)


	//   ....[0]....
.L_8260:
        /*0204*/ 	.word	0x00000b70


	//   ....[1]....
        /*0208*/ 	.word	0x00000b90


	//   ....[2]....
        /*020c*/ 	.word	0x00000bb0


	//   ....[3]....
        /*0210*/ 	.word	0x00000bd0


	//   ....[4]....
        /*0214*/ 	.word	0x00000d00


	//   ....[5]....
        /*0218*/ 	.word	0x00000d20


	//   ....[6]....
        /*021c*/ 	.word	0x00000d40


	//   ....[7]....
        /*0220*/ 	.word	0x00001b80


	//   ....[8]....
        /*0224*/ 	.word	0x00001bb0


	//   ....[9]....
        /*0228*/ 	.word	0x00001bd0


	//   ....[10]....
        /*022c*/ 	.word	0x00001bf0


	//   ....[11]....
        /*0230*/ 	.word	0x00001c10


	//   ....[12]....
        /*0234*/ 	.word	0x00001c60


	//   ....[13]....
        /*0238*/ 	.word	0x00001c80


	//   ....[14]....
        /*023c*/ 	.word	0x00001ca0


	//   ....[15]....
        /*0240*/ 	.word	0x00003720


	//   ....[16]....
        /*0244*/ 	.word	0x00003780


	//   ....[17]....
        /*0248*/ 	.word	0x000037e0


	//   ....[18]....
        /*024c*/ 	.word	0x00003840


	//   ....[19]....
        /*0250*/ 	.word	0x000038c0


	//   ....[20]....
        /*0254*/ 	.word	0x00003900


	//   ....[21]....
        /*0258*/ 	.word	0x00003950


	//   ....[22]....
        /*025c*/ 	.word	0x000039a0


	//   ....[23]....
        /*0260*/ 	.word	0x000039f0


	//   ....[24]....
        /*0264*/ 	.word	0x00003a40


	//   ....[25]....
        /*0268*/ 	.word	0x00003a90


	//   ....[26]....
        /*026c*/ 	.word	0x00003ae0


	//   ....[27]....
        /*0270*/ 	.word	0x00003b30


	//   ....[28]....
        /*0274*/ 	.word	0x00003b80


	//   ....[29]....
        /*0278*/ 	.word	0x00003bd0


	//   ....[30]....
        /*027c*/ 	.word	0x00003c20


	//----- nvinfo : EIATTR_VRC_CTA_INIT_COUNT
	.align		4
.L_8261:
        /*0280*/ 	.byte	0x02, 0x4a
	.zero		1
	.zero		1


	//----- nvinfo : EIATTR_SYSCALL_OFFSETS
	.align		4
        /*0284*/ 	.byte	0x04, 0x46
        /*0286*/ 	.short	(.L_8263 - .L_8262)


	//   ....[0]....
.L_8262:
        /*0288*/ 	.word	0x00002b60


	//   ....[1]....
        /*028c*/ 	.word	0x000036c0


	//----- nvinfo : EIATTR_EXIT_INSTR_OFFSETS
	.align		4
.L_8263:
        /*0290*/ 	.byte	0x04, 0x1c
        /*0292*/ 	.short	(.L_8265 - .L_8264)


	//   ....[0]....
.L_8264:
        /*0294*/ 	.word	0x00000090


	//   ....[1]....
        /*0298*/ 	.word	0x00003390


	//   ....[2]....
        /*029c*/ 	.word	0x000033c0


	//   ....[3]....
        /*02a0*/ 	.word	0x000035c0


	//   ....[4]....
        /*02a4*/ 	.word	0x000036d0


	//----- nvinfo : EIATTR_CRS_STACK_SIZE
	.align		4
.L_8265:
        /*02a8*/ 	.byte	0x04, 0x1e
        /*02aa*/ 	.short	(.L_8267 - .L_8266)
.L_8266:
        /*02ac*/ 	.word	0x00000000


	//----- nvinfo : EIATTR_CBANK_PARAM_SIZE
	.align		4
.L_8267:
        /*02b0*/ 	.byte	0x03, 0x19
        /*02b2*/ 	.short	0x008c


	//----- nvinfo : EIATTR_PARAM_CBANK
	.align		4
        /*02b4*/ 	.byte	0x04, 0x0a
        /*02b6*/ 	.short	(.L_8269 - .L_8268)
	.align		4
.L_8268:
        /*02b8*/ 	.word	index@(.nv.constant0._ZN4vllm25paged_attention_v2_kernelIthLi192ELi16ELi128ELNS_18Fp8KVCacheDataTypeE2ELb1ELi512EEEvPfS2_PT_PKS3_PKT0_S9_ifPKiSB_iPKfiiiSD_SD_iiiii)
        /*02bc*/ 	.short	0x0380
        /*02be*/ 	.short	0x008c


	//----- nvinfo : EIATTR_SW_WAR
	.align		4
.L_8269:
        /*02c0*/ 	.byte	0x04, 0x36
        /*02c2*/ 	.short	(.L_8271 - .L_8270)
.L_8270:
        /*02c4*/ 	.word	0x00000008
.L_8271:


//--------------------- .nv.info._ZN4vllm25paged_attention_v2_kernelIthLi128ELi16ELi128ELNS_18Fp8KVCacheDataTypeE2ELb1ELi512EEEvPfS2_PT_PKS3_PKT0_S9_ifPKiSB_iPKfiiiSD_SD_iiiii --------------------------
	.section	.nv.info._ZN4vllm25paged_attention_v2_kernelIthLi128ELi16ELi128ELNS_18Fp8KVCacheDataTypeE2ELb1ELi512EEEvPfS2_PT_PKS3_PKT0_S9_ifPKiSB_iPKfiiiSD_SD_iiiii,"",@"SHT_CUDA_INFO"
	.sectionflags	@""
	.align	4


	//----- nvinfo : EIATTR_CUDA_API_VERSION
	.align		4
        /*0000*/ 	.byte	0x04, 0x37
        /*0002*/ 	.short	(.L_8273 - .L_8272)
.L_8272:
        /*0004*/ 	.word	0x00000082


	//----- nvinfo : EIATTR_KPARAM_INFO
	.align		4
.L_8273:
        /*0008*/ 	.byte	0x04, 0x17
        /*000a*/ 	.short	(.L_8275 - .L_8274)
.L_8274:
        /*000c*/ 	.word	0x00000000
        /*0010*/ 	.short	0x0015
        /*0012*/ 	.short	0x0088
        /*0014*/ 	.byte	0x00, 0xf0, 0x11, 0x00


	//----- nvinfo : EIATTR_KPARAM_INFO
	.align		4
.L_8275:
        /*0018*/ 	.byte	0x04, 0x17
        /*001a*/ 	.short	(.L_8277 - .L_8276)
.L_8276:
        /*001c*/ 	.word	0x00000000
        /*0020*/ 	.short	0x0014
        /*0022*/ 	.short	0x0084
        /*0024*/ 	.byte	0x00, 0xf0, 0x11, 0x00


	//----- nvinfo : EIATTR_KPARAM_INFO
	.align		4
.L_8277:
        /*0028*/ 	.byte	0x04, 0x17
        /*002a*/ 	.short	(.L_8279 - .L_8278)
.L_8278:
        /*002c*/ 	.word	0x00000000
        /*0030*/ 	.short	0x0013
        /*0032*/ 	.short	0x0080
        /*0034*/ 	.byte	0x00, 0xf0, 0x11, 0x00


	//----- nvinfo : EIATTR_KPARAM_INFO
	.align		4
.L_8279:
        /*0038*/ 	.byte	0x04, 0x17
        /*003a*/ 	.short	(.L_8281 - .L_8280)
.L_8280:
        /*003c*/ 	.word	0x00000000
        /*0040*/ 	.short	0x0012
        /*0042*/ 	.short	0x007c
        /*0044*/ 	.byte	0x00, 0xf0, 0x11, 0x00


	//----- nvinfo : EIATTR_KPARAM_INFO
	.align		4
.L_8281:
        /*0048*/ 	.byte	0x04, 0x17
        /*004a*/ 	.short	(.L_8283 - .L_8282)
.L_8282:
        /*004c*/ 	.word	0x00000000
        /*0050*/ 	.short	0x0011
        /*0052*/ 	.short	0x0078
        /*0054*/ 	.byte	0x00, 0xf0, 0x11, 0x00


	//----- nvinfo : EIATTR_KPARAM_INFO
	.align		4
.L_8283:
        /*0058*/ 	.byte	0x04, 0x17
        /*005a*/ 	.short	(.L_8285 - .L_8284)
.L_8284:
        /*005c*/ 	.word	0x00000000
        /*0060*/ 	.short	0x0010
        /*0062*/ 	.short	0x0070
        /*0064*/ 	.byte	0x00, 0xf5, 0x21, 0x00


	//----- nvinfo : EIATTR_KPARAM_INFO
	.align		4
.L_8285:
        /*0068*/ 	.byte	0x04, 0x17
        /*006a*/ 	.short	(.L_8287 - .L_8286)
.L_8286:
        /*006c*/ 	.word	0x00000000
        /*0070*/ 	.short	0x000f
        /*0072*/ 	.short	0x0068
        /*0074*/ 	.byte	0x00, 0xf5, 0x21, 0x00


	//----- nvinfo : EIATTR_KPARAM_INFO
	.align		4
.L_8287:
        /*0078*/ 	.byte	0x04, 0x17
        /*007a*/ 	.short	(.L_8289 - .L_8288)
.L_8288:
        /*007c*/ 	.word	0x00000000
        /*0080*/ 	.short	0x000e
        /*0082*/ 	.short	0x0060
        /*0084*/ 	.byte	0x00, 0xf0, 0x11, 0x00


	//----- nvinfo : EIATTR_KPARAM_INFO
	.align		4
.L_8289:
        /*0088*/ 	.byte	0x04, 0x17
        /*008a*/ 	.short	(.L_8291 - .L_8290)
.L_8290:
        /*008c*/ 	.word	0x00000000
        /*0090*/ 	.short	0x000d
        /*0092*/ 	.short	0x005c
        /*0094*/ 	.byte	0x00, 0xf0, 0x11, 0x00


	//----- nvinfo : EIATTR_KPARAM_INFO
	.align		4
.L_8291:
        /*0098*/ 	.byte	0x04, 0x17
        /*009a*/ 	.short	(.L_8293 - .L_8292)
.L_8292:
        /*009c*/ 	.word	0x00000000
        /*00a0*/ 	.short	0x000c
        /*00a2*/ 	.short	0x0058
        /*00a4*/ 	.byte	0x00, 0xf0, 0x11, 0x00


	//----- nvinfo : EIATTR_KPARAM_INFO
	.align		4
.L_8293:
        /*00a8*/ 	.byte	0x04, 0x17
        /*00aa*/ 	.short	(.L_8295 - .L_8294)
.L_8294:
        /*00ac*/ 	.word	0x00000000
        /*00b0*/ 	.short	0x000b
        /*00b2*/ 	.short	0x0050
        /*00b4*/ 	.byte	0x00, 0xf5, 0x21, 0x00


	//----- nvinfo : EIATTR_KPARAM_INFO
	.align		4
.L_8295:
        /*00b8*/ 	.byte	0x04, 0x17
        /*00ba*/ 	.short	(.L_8297 - .L_8296)
.L_8296:
        /*00bc*/ 	.word	0x00000000
        /*00c0*/ 	.short	0x000a
        /*00c2*/ 	.short	0x0048
        /*00c4*/ 	.byte	0x00, 0xf0, 0x11, 0x00


	//----- nvinfo : EIATTR_KPARAM_INFO
	.align		4
.L_8297:
        /*00c8*/ 	.byte	0x04, 0x17
        /*00ca*/ 	.short	(.L_8299 - .L_8298)
.L_8298:
        /*00cc*/ 	.word	0x00000000
        /*00d0*/ 	.short	0x0009
        /*00d2*/ 	.short	0x0040
        /*00d4*/ 	.byte	0x00, 0xf5, 0x21, 0x00


	//----- nvinfo : EIATTR_KPARAM_INFO
	.align		4
.L_8299:
        /*00d8*/ 	.byte	0x04, 0x17
        /*00da*/ 	.short	(.L_8301 - .L_8300)
.L_8300:
        /*00dc*/ 	.word	0x00000000
        /*00e0*/ 	.short	0x0008
        /*00e2*/ 	.short	0x0038
        /*00e4*/ 	.byte	0x00, 0xf5, 0x21, 0x00


	//----- nvinfo : EIATTR_KPARAM_INFO
	.align		4
.L_8301:
        /*00e8*/ 	.byte	0x04, 0x17
        /*00ea*/ 	.short	(.L_8303 - .L_8302)
.L_8302:
        /*00ec*/ 	.word	0x00000000
        /*00f0*/ 	.short	0x0007
        /*00f2*/ 	.short	0x0034
        /*00f4*/ 	.byte	0x00, 0xf0, 0x11, 0x00


	//----- nvinfo : EIATTR_KPARAM_INFO
	.align		4
.L_8303:
        /*00f8*/ 	.byte	0x04, 0x17
        /*00fa*/ 	.short	(.L_8305 - .L_8304)
.L_8304:
        /*00fc*/ 	.word	0x00000000
        /*0100*/ 	.short	0x0006
        /*0102*/ 	.short	0x0030
        /*0104*/ 	.byte	0x00, 0xf0, 0x11, 0x00


	//----- nvinfo : EIATTR_KPARAM_INFO
	.align		4
.L_8305:
        /*0108*/ 	.byte	0x04, 0x17
        /*010a*/ 	.short	(.L_8307 - .L_8306)
.L_8306:
        /*010c*/ 	.word	0x00000000
        /*0110*/ 	.short	0x0005
        /*0112*/ 	.short	0x0028
        /*0114*/ 	.byte	0x00, 0xf5, 0x21, 0x00


	//----- nvinfo : EIATTR_KPARAM_INFO
	.align		4
.L_8307:
        /*0118*/ 	.byte	0x04, 0x17
        /*011a*/ 	.short	(.L_8309 - .L_8308)
.L_8308:
        /*011c*/ 	.word	0x00000000
        /*0120*/ 	.short	0x0004
        /*0122*/ 	.short	0x0020
        /*0124*/ 	.byte	0x00, 0xf5, 0x21, 0x00


	//----- nvinfo : EIATTR_KPARAM_INFO
	.align		4
.L_8309:
        /*0128*/ 	.byte	0x04, 0x17
        /*012a*/ 	.short	(.L_8311 - .L_8310)
.L_8310:
        /*012c*/ 	.word	0x00000000
        /*0130*/ 	.short	0x0003
        /*0132*/ 	.short	0x0018
        /*0134*/ 	.byte	0x00, 0xf5, 0x21, 0x00


	//----- nvinfo : EIATTR_KPARAM_INFO
	.align		4
.L_8311:
        /*0138*/ 	.byte	0x04, 0x17
        /*013a*/ 	.short	(.L_8313 - .L_8312)
.L_8312:
        /*013c*/ 	.word	0x00000000
        /*0140*/ 	.short	0x0002
        /*0142*/ 	.short	0x0010
        /*0144*/ 	.byte	0x00, 0xf5, 0x21, 0x00


	//----- nvinfo : EIATTR_KPARAM_INFO
	.align		4
.L_8313:
        /*0148*/ 	.byte	0x04, 0x17
        /*014a*/ 	.short	(.L_8315 - .L_8314)
.L_8314:
        /*014c*/ 	.word	0x00000000
        /*0150*/ 	.short	0x0001
        /*0152*/ 	.short	0x0008
        /*0154*/ 	.byte	0x00, 0xf5, 0x21, 0x00


	//----- nvinfo : EIATTR_KPARAM_INFO
	.align		4
.L_8315:
        /*0158*/ 	.byte	0x04, 0x17
        /*015a*/ 	.short	(.L_8317 - .L_8316)
.L_8316:
        /*015c*/ 	.word	0x00000000
        /*0160*/ 	.short	0x0000
        /*0162*/ 	.short	0x0000
        /*0164*/ 	.byte	0x00, 0xf5, 0x21, 0x00


	//----- nvinfo : EIATTR_SPARSE_MMA_MASK
	.align		4
.L_8317:
        /*0168*/ 	.byte	0x03, 0x50
        /*016a*/ 	.short	0x0000


	//----- nvinfo : EIATTR_MAXREG_COUNT
	.align		4
        /*016c*/ 	.byte	0x03, 0x1b
        /*016e*/ 	.short	0x00ff


	//----- nvinfo : EIATTR_NUM_BARRIERS
	.align		4
        /*0170*/ 	.byte	0x02, 0x4c
        /*0172*/ 	.byte	0x01
	.zero		1


	//----- nvinfo : EIATTR_EXTERNS
	.align		4
        /*0174*/ 	.byte	0x04, 0x0f
        /*0176*/ 	.short	(.L_8319 - .L_8318)


	//   ....[0]....
	.align		4
.L_8318:
        /*0178*/ 	.word	index@(__assertfail)


	//----- nvinfo : EIATTR_MERCURY_ISA_VERSION
	.align		4
.L_8319:
        /*017c*/ 	.byte	0x03, 0x5f
        /*017e*/ 	.short	0x0101


	//----- nvinfo : EIATTR_COOP_GROUP_MASK_REGIDS
	.align		4
        /*0180*/ 	.byte	0x04, 0x29
        /*0182*/ 	.short	(.L_8321 - .L_8320)


	//   ....[0]....
.L_8320:
        /*0184*/ 	.word	0xffffffff


	//   ....[1]....
        /*0188*/ 	.word	0xffffffff


	//   ....[2]....
        /*018c*/ 	.word	0xffffffff


	//   ....[3]....
        /*0190*/ 	.word	0xffffffff


	//   ....[4]....
        /*0194*/ 	.word	0xffffffff


	//   ....[5]....
        /*0198*/ 	.word	0xffffffff


	//   ....[6]....
        /*019c*/ 	.word	0xffffffff


	//   ....[7]....
        /*01a0*/ 	.word	0xffffffff


	//   ....[8]....
        /*01a4*/ 	.word	0xffffffff


	//   ....[9]....
        /*01a8*/ 	.word	0xffffffff


	//   ....[10]....
        /*01ac*/ 	.word	0xffffffff


	//   ....[11]....
        /*01b0*/ 	.word	0xffffffff


	//   ....[12]....
        /*01b4*/ 	.word	0xffffffff


	//   ....[13]....
        /*01b8*/ 	.word	0xffffffff


	//   ....[14]....
        /*01bc*/ 	.word	0xffffffff


	//   ....[15]....
        /*01c0*/ 	.word	0x0500000f


	//   ....[16]....
        /*01c4*/ 	.word	0x0500000f


	//   ....[17]....
        /*01c8*/ 	.word	0x0500000f


	//   ....[18]....
        /*01cc*/ 	.word	0x0500000f


	//   ....[19]....
        /*01d0*/ 	.word	0x0500000f


	//   ....[20]....
        /*01d4*/ 	.word	0x0500000f


	//   ....[21]....
        /*01d8*/ 	.word	0x0500000f


	//   ....[22]....
        /*01dc*/ 	.word	0x0500000f


	//   ....[23]....
        /*01e0*/ 	.word	0x0500000f


	//   ....[24]....
        /*01e4*/ 	.word	0x0500000f


	//   ....[25]....
        /*01e8*/ 	.word	0x0500000f


	//   ....[26]....
        /*01ec*/ 	.word	0x0500000f


	//----- nvinfo : EIATTR_COOP_GROUP_INSTR_OFFSETS
	.align		4
.L_8321:
        /*01f0*/ 	.byte	0x04, 0x28
        /*01f2*/ 	.short	(.L_8323 - .L_8322)


	//   ....[0]....
.L_8322:
        /*01f4*/ 	.word	0x00000b70


	//   ....[1]....
        /*01f8*/ 	.word	0x00000b90


	//   ....[2]....
        /*01fc*/ 	.word	0x00000bb0


	//   ....[3]....
        /*0200*/ 	.word	0x00000bd0


	//   ....[4]....
        /*0204*/ 	.word	0x00000d00


	//   ....[5]....
        /*0208*/ 	.word	0x00000d20


	//   ....[6]....
        /*020c*/ 	.word	0x00000d40


	//   ....[7]....
        /*0210*/ 	.word	0x00001b80


	//   ....[8]....
        /*0214*/ 	.word	0x00001bb0


	//   ....[9]....
        /*0218*/ 	.word	0x00001bd0


	//   ....[10]....
        /*021c*/ 	.word	0x00001bf0


	//   ....[11]....
        /*0220*/ 	.word	0x00001c10


	//   ....[12]....
        /*0224*/ 	.word	0x00001c60


	//   ....[13]....
        /*0228*/ 	.word	0x00001c80


	//   ....[14]....
        /*022c*/ 	.word	0x00001ca0


	//   ....[15]....
        /*0230*/ 	.word	0x00003510


	//   ....[16]....
        /*0234*/ 	.word	0x00003570


	//   ....[17]....
        /*0238*/ 	.word	0x000035d0


	//   ....[18]....
        /*023c*/ 	.word	0x00003630


	//   ....[19]....
        /*0240*/ 	.word	0x000036b0


	//   ....[20]....
        /*0244*/ 	.word	0x000036f0


	//   ....[21]....
        /*0248*/ 	.word	0x00003740


	//   ....[22]....
        /*024c*/ 	.word	0x00003790


	//   ....[23]....
        /*0250*/ 	.word	0x000037e0


	//   ....[24]....
        /*0254*/ 	.word	0x00003830


	//   ....[25]....
        /*0258*/ 	.word	0x00003880


	//   ....[26]....
        /*025c*/ 	.word	0x000038d0


	//----- nvinfo : EIATTR_VRC_CTA_INIT_COUNT
	.align		4
.L_8323:
        /*0260*/ 	.byte	0x02, 0x4a
	.zero		1
	.zero		1


	//----- nvinfo : EIATTR_SYSCALL_OFFSETS
	.align		4
        /*0264*/ 	.byte	0x04, 0x46
        /*0266*/ 	.short	(.L_8325 - .L_8324)


	//   ....[0]....
.L_8324:
        /*0268*/ 	.word	0x00002b60


	//   ....[1]....
        /*026c*/ 	.word	0x000034b0


	//----- nvinfo : EIATTR_EXIT_INSTR_OFFSETS
	.align		4
.L_8325:
        /*0270*/ 	.byte	0x04, 0x1c
        /*0272*/ 	.short	(.L_8327 - .L_8326)


	//   ....[0]....
.L_8326:
        /*0274*/ 	.word	0x00000090


	//   ....[1]....
        /*0278*/ 	.word	0x00003200


	//   ....[2]....
        /*027c*/ 	.word	0x00003230


	//   ....[3]....
        /*0280*/ 	.word	0x000033b0


	//   ....[4]....
        /*0284*/ 	.word	0x000034c0


	//----- nvinfo : EIATTR_CRS_STACK_SIZE
	.align		4
.L_8327:
        /*0288*/ 	.byte	0x04, 0x1e
        /*028a*/ 	.short	(.L_8329 - .L_8328)
.L_8328:
        /*028c*/ 	.word	0x00000000


	//----- nvinfo : EIATTR_CBANK_PARAM_SIZE
	.align		4
.L_8329:
        /*0290*/ 	.byte	0x03, 0x19
        /*0292*/ 	.short	0x008c


	//----- nvinfo : EIATTR_PARAM_CBANK
	.align		4
        /*0294*/ 	.byte	0x04, 0x0a
        /*0296*/ 	.short	(.L_8331 - .L_8330)
	.align		4
.L_8330:
        /*0298*/ 	.word	index@(.nv.constant0._ZN4vllm25paged_attention_v2_kernelIthLi128ELi16ELi128ELNS_18Fp8KVCacheDataTypeE2ELb1ELi512EEEvPfS2_PT_PKS3_PKT0_S9_ifPKiSB_iPKfiiiSD_SD_iiiii)
        /*029c*/ 	.short	0x0380
        /*029e*/ 	.short	0x008c


	//----- nvinfo : EIATTR_SW_WAR
	.align		4
.L_8331:
        /*02a0*/ 	.byte	0x04, 0x36
        /*02a2*/ 	.short	(.L_8333 - .L_8332)
.L_8332:
        /*02a4*/ 	.word	0x00000008
.L_8333:


//--------------------- .nv.info._ZN4vllm25paged_attention_v2_kernelIthLi120ELi16ELi128ELNS_18Fp8KVCacheDataTypeE2ELb1ELi512EEEvPfS2_PT_PKS3_PKT0_S9_ifPKiSB_iPKfiiiSD_SD_iiiii --------------------------
	.section	.nv.info._ZN4vllm25paged_attention_v2_kernelIthLi120ELi16ELi128ELNS_18Fp8KVCacheDataTypeE2ELb1ELi512EEEvPfS2_PT_PKS3_PKT0_S9_ifPKiSB_iPKfiiiSD_SD_iiiii,"",@"SHT_CUDA_INFO"
	.sectionflags	@""
	.align	4


	//----- nvinfo : EIATTR_CUDA_API_VERSION
	.align		4
        /*0000*/ 	.byte	0x04, 0x37
        /*0002*/ 	.short	(.L_8335 - .L_8334)
.L_8334:
        /*0004*/ 	.word	0x00000082


	//----- nvinfo : EIATTR_KPARAM_INFO
	.align		4
.L_8335:
        /*0008*/ 	.byte	0x04, 0x17
        /*000a*/ 	.short	(.L_8337 - .L_8336)
.L_8336:
        /*000c*/ 	.word	0x00000000
        /*0010*/ 	.short	0x0015
        /*0012*/ 	.short	0x0088
        /*0014*/ 	.byte	0x00, 0xf0, 0x11, 0x00


	//----- nvinfo : EIATTR_KPARAM_INFO
	.align		4
.L_8337:
        /*0018*/ 	.byte	0x04, 0x17
        /*001a*/ 	.short	(.L_8339 - .L_8338)
.L_8338:
        /*001c*/ 	.word	0x00000000
        /*0020*/ 	.short	0x0014
        /*0022*/ 	.short	0x0084
        /*0024*/ 	.byte	0x00, 0xf0, 0x11, 0x00


	//----- nvinfo : EIATTR_KPARAM_INFO
	.align		4
.L_8339:
        /*0028*/ 	.byte	0x04, 0x17
        /*002a*/ 	.short	(.L_8341 - .L_8340)
.L_8340:
        /*002c*/ 	.word	0x00000000
        /*0030*/ 	.short	0x0013
        /*0032*/ 	.short	0x0080
        /*0034*/ 	.byte	0x00, 0xf0, 0x11, 0x00


	//----- nvinfo : EIATTR_KPARAM_INFO
	.align		4
.L_8341:
        /*0038*/ 	.byte	0x04, 0x17
        /*003a*/ 	.short	(.L_8343 - .L_8342)
.L_8342:
        /*003c*/ 	.word	0x00000000
        /*0040*/ 	.short	0x0012
        /*0042*/ 	.short	0x007c
        /*0044*/ 	.byte	0x00, 0xf0, 0x11, 0x00


	//----- nvinfo : EIATTR_KPARAM_INFO
	.align		4
.L_8343:
        /*0048*/ 	.byte	0x04, 0x17
        /*004a*/ 	.short	(.L_8345 - .L_8344)
.L_8344:
        /*004c*/ 	.word	0x00000000
        /*0050*/ 	.short	0x0011
        /*0052*/ 	.short	0x0078
        /*0054*/ 	.byte	0x00, 0xf0, 0x11, 0x00


	//----- nvinfo : EIATTR_KPARAM_INFO
	.align		4
.L_8345:
        /*0058*/ 	.byte	0x04, 0x17
        /*005a*/ 	.short	(.L_8347 - .L_8346)
.L_8346:
        /*005c*/ 	.word	0x00000000
        /*0060*/ 	.short	0x0010
        /*0062*/ 	.short	0x0070
        /*0064*/ 	.byte	0x00, 0xf5, 0x21, 0x00


	//----- nvinfo : EIATTR_KPARAM_INFO
	.align		4
.L_8347:
        /*0068*/ 	.byte	0x04, 0x17
        /*006a*/ 	.short	(.L_8349 - .L_8348)
.L_8348:
        /*006c*/ 	.word	0x00000000
        /*0070*/ 	.short	0x000f
        /*0072*/ 	.short	0x0068
        /*0074*/ 	.byte	0x00, 0xf5, 0x21, 0x00


	//----- nvinfo : EIATTR_KPARAM_INFO
	.align		4
.L_8349:
        /*0078*/ 	.byte	0x04, 0x17
        /*007a*/ 	.short	(.L_8351 - .L_8350)
.L_8350:
        /*007c*/ 	.word	0x00000000
        /*0080*/ 	.short	0x000e
        /*0082*/ 	.short	0x0060
        /*0084*/ 	.byte	0x00, 0xf0, 0x11, 0x00


	//----- nvinfo : EIATTR_KPARAM_INFO
	.align		4
.L_8351:
        /*0088*/ 	.byte	0x04, 0x17
        /*008a*/ 	.short	(.L_8353 - .L_8352)
.L_8352:
        /*008c*/ 	.word	0x00000000
        /*0090*/ 	.short	0x000d
        /*0092*/ 	.short	0x005c
        /*0094*/ 	.byte	0x00, 0xf0, 0x11, 0x00


	//----- nvinfo : EIATTR_KPARAM_INFO
	.align		4
.L_8353:
        /*0098*/ 	.byte	0x04, 0x17
        /*009a*/ 	.short	(.L_8355 - .L_8354)
.L_8354:
        /*009c*/ 	.word	0x00000000
        /*00a0*/ 	.short	0x000c
        /*00a2*/ 	.short	0x0058
        /*00a4*/ 	.byte	0x00, 0xf0, 0x11, 0x00


	//----- nvinfo : EIATTR_KPARAM_INFO
	.align		4
.L_8355:
        /*00a8*/ 	.byte	0x04, 0x17
        /*00aa*/ 	.short	(.L_8357 - .L_8356)
.L_8356:
        /*00ac*/ 	.word	0x00000000
        /*00b0*/ 	.short	0x000b
        /*00b2*/ 	.short	0x0050
        /*00b4*/ 	.byte	0x00, 0xf5, 0x21, 0x00


	//----- nvinfo : EIATTR_KPARAM_INFO
	.align		4
.L_8357:
        /*00b8*/ 	.byte	0x04, 0x17
        /*00ba*/ 	.short	(.L_8359 - .L_8358)
.L_8358:
        /*00bc*/ 	.word	0x00000000
        /*00c0*/ 	.short	0x000a
        /*00c2*/ 	.short	0x0048
        /*00c4*/ 	.byte	0x00, 0xf0, 0x11, 0x00


	//----- nvinfo : EIATTR_KPARAM_INFO
	.align		4
.L_8359:
        /*00c8*/ 	.byte	0x04, 0x17
        /*00ca*/ 	.short	(.L_8361 - .L_8360)
.L_8360:
        /*00cc*/ 	.word	0x00000000
        /*00d0*/ 	.short	0x0009
        /*00d2*/ 	.short	0x0040
        /*00d4*/ 	.byte	0x00, 0xf5, 0x21, 0x00


	//----- nvinfo : EIATTR_KPARAM_INFO
	.align		4
.L_8361:
        /*00d8*/ 	.byte	0x04, 0x17
        /*00da*/ 	.short	(.L_8363 - .L_8362)
.L_8362:
        /*00dc*/ 	.word	0x00000000
        /*00e0*/ 	.short	0x0008
        /*00e2*/ 	.short	0x0038
        /*00e4*/ 	.byte	0x00, 0xf5, 0x21, 0x00


	//----- nvinfo : EIATTR_KPARAM_INFO
	.align		4
.L_8363:
        /*00e8*/ 	.byte	0x04, 0x17
        /*00ea*/ 	.short	(.L_8365 - .L_8364)
.L_8364:
        /*00ec*/ 	.word	0x00000000
        /*00f0*/ 	.short	0x0007
        /*00f2*/ 	.short	0x0034
        /*00f4*/ 	.byte	0x00, 0xf0, 0x11, 0x00


	//----- nvinfo : EIATTR_KPARAM_INFO
	.align		4
.L_8365:
        /*00f8*/ 	.byte	0x04, 0x17
        /*00fa*/ 	.short	(.L_8367 - .L_8366)
.L_8366:
        /*00fc*/ 	.word	0x00000000
        /*0100*/ 	.short	0x0006
        /*0102*/ 	.short	0x0030
        /*0104*/ 	.byte	0x00, 0xf0, 0x11, 0x00


	//----- nvinfo : EIATTR_KPARAM_INFO
	.align		4
.L_8367:
        /*0108*/ 	.byte	0x04, 0x17
        /*010a*/ 	.short	(.L_8369 - .L_8368)
.L_8368:
        /*010c*/ 	.word	0x00000000
        /*0110*/ 	.short	0x0005
        /*0112*/ 	.short	0x0028
        /*0114*/ 	.byte	0x00, 0xf5, 0x21, 0x00


	//----- nvinfo : EIATTR_KPARAM_INFO
	.align		4
.L_8369:
        /*0118*/ 	.byte	0x04, 0x17
        /*011a*/ 	.short	(.L_8371 - .L_8370)
.L_8370:
        /*011c*/ 	.word	0x00000000
        /*0120*/ 	.short	0x0004
        /*0122*/ 	.short	0x0020
        /*0124*/ 	.byte	0x00, 0xf5, 0x21, 0x00


	//----- nvinfo : EIATTR_KPARAM_INFO
	.align		4
.L_8371:
        /*0128*/ 	.byte	0x04, 0x17
        /*012a*/ 	.short	(.L_8373 - .L_8372)
.L_8372:
        /*012c*/ 	.word	0x00000000
        /*0130*/ 	.short	0x0003
        /*0132*/ 	.short	0x0018
        /*0134*/ 	.byte	0x00, 0xf5, 0x21, 0x00


	//----- nvinfo : EIATTR_KPARAM_INFO
	.align		4
.L_8373:
        /*0138*/ 	.byte	0x04, 0x17
        /*013a*/ 	.short	(.L_8375 - .L_8374)
.L_8374:
        /*013c*/ 	.word	0x00000000
        /*0140*/ 	.short	0x0002
        /*0142*/ 	.short	0x0010
        /*0144*/ 	.byte	0x00, 0xf5, 0x21, 0x00


	//----- nvinfo : EIATTR_KPARAM_INFO
	.align		4
.L_8375:
        /*0148*/ 	.byte	0x04, 0x17
        /*014a*/ 	.short	(.L_8377 - .L_8376)
.L_8376:
        /*014c*/ 	.word	0x00000000
        /*0150*/ 	.short	0x0001
        /*0152*/ 	.short	0x0008
        /*0154*/ 	.byte	0x00, 0xf5, 0x21, 0x00


	//----- nvinfo : EIATTR_KPARAM_INFO
	.align		4
.L_8377:
        /*0158*/ 	.byte	0x04, 0x17
        /*015a*/ 	.short	(.L_8379 - .L_8378)
.L_8378:
        /*015c*/ 	.word	0x00000000
        /*0160*/ 	.short	0x0000
        /*0162*/ 	.short	0x0000
        /*0164*/ 	.byte	0x00, 0xf5, 0x21, 0x00


	//----- nvinfo : EIATTR_SPARSE_MMA_MASK
	.align		4
.L_8379:
        /*0168*/ 	.byte	0x03, 0x50
        /*016a*/ 	.short	0x0000


	//----- nvinfo : EIATTR_MAXREG_COUNT
	.align		4
        /*016c*/ 	.byte	0x03, 0x1b
        /*016e*/ 	.short	0x00ff


	//----- nvinfo : EIATTR_NUM_BARRIERS
	.align		4
        /*0170*/ 	.byte	0x02, 0x4c
        /*0172*/ 	.byte	0x01
	.zero		1


	//----- nvinfo : EIATTR_EXTERNS
	.align		4
        /*0174*/ 	.byte	0x04, 0x0f
        /*0176*/ 	.short	(.L_8381 - .L_8380)


	//   ....[0]....
	.align		4
.L_8380:
        /*0178*/ 	.word	index@(__assertfail)


	//----- nvinfo : EIATTR_MERCURY_ISA_VERSION
	.align		4
.L_8381:
        /*017c*/ 	.byte	0x03, 0x5f
        /*017e*/ 	.short	0x0101


	//----- nvinfo : EIATTR_COOP_GROUP_MASK_REGIDS
	.align		4
        /*0180*/ 	.byte	0x04, 0x29
        /*0182*/ 	.short	(.L_8383 - .L_8382)


	//   ....[0]....
.L_8382:
        /*0184*/ 	.word	0xffffffff


	//   ....[1]....
        /*0188*/ 	.word	0xffffffff


	//   ....[2]....
        /*018c*/ 	.word	0xffffffff


	//   ....[3]....
        /*0190*/ 	.word	0xffffffff


	//   ....[4]....
        /*0194*/ 	.word	0xffffffff


	//   ....[5]....
        /*0198*/ 	.word	0xffffffff


	//   ....[6]....
        /*019c*/ 	.word	0xffffffff


	//   ....[7]....
        /*01a0*/ 	.word	0xffffffff


	//   ....[8]....
        /*01a4*/ 	.word	0xffffffff


	//   ....[9]....
        /*01a8*/ 	.word	0xffffffff


	//   ....[10]....
        /*01ac*/ 	.word	0xffffffff


	//   ....[11]....
        /*01b0*/ 	.word	0xffffffff


	//   ....[12]....
        /*01b4*/ 	.word	0xffffffff


	//   ....[13]....
        /*01b8*/ 	.word	0xffffffff


	//   ....[14]....
        /*01bc*/ 	.word	0xffffffff


	//   ....[15]....
        /*01c0*/ 	.word	0x0500000f


	//   ....[16]....
        /*01c4*/ 	.word	0x0500000f


	//   ....[17]....
        /*01c8*/ 	.word	0x0500000f


	//   ....[18]....
        /*01cc*/ 	.word	0x0500000f


	//   ....[19]....
        /*01d0*/ 	.word	0x0500000f


	//   ....[20]....
        /*01d4*/ 	.word	0x0500000f


	//   ....[21]....
        /*01d8*/ 	.word	0x0500000f


	//   ....[22]....
        /*01dc*/ 	.word	0x0500000f


	//   ....[23]....
        /*01e0*/ 	.word	0x0500000f


	//   ....[24]....
        /*01e4*/ 	.word	0x0500000f


	//   ....[25]....
        /*01e8*/ 	.word	0x0500000f


	//   ....[26]....
        /*01ec*/ 	.word	0x0500000f


	//----- nvinfo : EIATTR_COOP_GROUP_INSTR_OFFSETS
	.align		4
.L_8383:
        /*01f0*/ 	.byte	0x04, 0x28
        /*01f2*/ 	.short	(.L_8385 - .L_8384)


	//   ....[0]....
.L_8384:
        /*01f4*/ 	.word	0x00000b60


	//   ....[1]....
        /*01f8*/ 	.word	0x00000b80


	//   ....[2]....
        /*01fc*/ 	.word	0x00000ba0


	//   ....[3]....
        /*0200*/ 	.word	0x00000bc0


	//   ....[4]....
        /*0204*/ 	.word	0x00000ce0


	//   ....[5]....
        /*0208*/ 	.word	0x00000d00


	//   ....[6]....
        /*020c*/ 	.word	0x00000d30


	//   ....[7]....
        /*0210*/ 	.word	0x00001b70


	//   ....[8]....
        /*0214*/ 	.word	0x00001ba0


	//   ....[9]....
        /*0218*/ 	.word	0x00001bc0


	//   ....[10]....
        /*021c*/ 	.word	0x00001be0


	//   ....[11]....
        /*0220*/ 	.word	0x00001c00


	//   ....[12]....
        /*0224*/ 	.word	0x00001c50


	//   ....[13]....
        /*0228*/ 	.word	0x00001c70


	//   ....[14]....
        /*022c*/ 	.word	0x00001c90


	//   ....[15]....
        /*0230*/ 	.word	0x00003740


	//   ....[16]....
        /*0234*/ 	.word	0x000037a0


	//   ....[17]....
        /*0238*/ 	.word	0x00003800


	//   ....[18]....
        /*023c*/ 	.word	0x00003860


	//   ....[19]....
        /*0240*/ 	.word	0x000038e0


	//   ....[20]....
        /*0244*/ 	.word	0x00003920


	//   ....[21]....
        /*0248*/ 	.word	0x00003970


	//   ....[22]....
        /*024c*/ 	.word	0x000039c0


	//   ....[23]....
        /*0250*/ 	.word	0x00003a10


	//   ....[24]....
        /*0254*/ 	.word	0x00003a60


	//   ....[25]....
        /*0258*/ 	.word	0x00003ab0


	//   ....[26]....
        /*025c*/ 	.word	0x00003b00


	//----- nvinfo : EIATTR_VRC_CTA_INIT_COUNT
	.align		4
.L_8385:
        /*0260*/ 	.byte	0x02, 0x4a
	.zero		1
	.zero		1


	//----- nvinfo : EIATTR_SYSCALL_OFFSETS
	.align		4
        /*0264*/ 	.byte	0x04, 0x46
        /*0266*/ 	.short	(.L_8387 - .L_8386)


	//   ....[0]....
.L_8386:
        /*0268*/ 	.word	0x00002b60


	//   ....[1]....
        /*026c*/ 	.word	0x000036e0


	//----- nvinfo : EIATTR_EXIT_INSTR_OFFSETS
	.align		4
.L_8387:
        /*0270*/ 	.byte	0x04, 0x1c
        /*0272*/ 	.short	(.L_8389 - .L_8388)


	//   ....[0]....
.L_8388:
        /*0274*/ 	.word	0x00000090


	//   ....[1]....
        /*0278*/ 	.word	0x000033d0


	//   ....[2]....
        /*027c*/ 	.word	0x000035b0


	//   ....[3]....
        /*0280*/ 	.word	0x000035e0


	//   ....[4]....
        /*0284*/ 	.word	0x000036f0


	//----- nvinfo : EIATTR_CRS_STACK_SIZE
	.align		4
.L_8389:
        /*0288*/ 	.byte	0x04, 0x1e
        /*028a*/ 	.short	(.L_8391 - .L_8390)
.L_8390:
        /*028c*/ 	.word	0x00000000


	//----- nvinfo : EIATTR_CBANK_PARAM_SIZE
	.align		4
.L_8391:
        /*0290*/ 	.byte	0x03, 0x19
        /*0292*/ 	.short	0x008c


	//----- nvinfo : EIATTR_PARAM_CBANK
	.align		4
        /*0294*/ 	.byte	0x04, 0x0a
        /*0296*/ 	.short	(.L_8393 - .L_8392)
	.align		4
.L_8392:
        /*0298*/ 	.word	index@(.nv.constant0._ZN4vllm25paged_attention_v2_kernelIthLi120ELi16ELi128ELNS_18Fp8KVCacheDataTypeE2ELb1ELi512EEEvPfS2_PT_PKS3_PKT0_S9_ifPKiSB_iPKfiiiSD_SD_iiiii)
        /*029c*/ 	.short	0x0380
        /*029e*/ 	.short	0x008c


	//----- nvinfo : EIATTR_SW_WAR
	.align		4
.L_8393:
        /*02a0*/ 	.byte	0x04, 0x36
        /*02a2*/ 	.short	(.L_8395 - .L_8394)
.L_8394:
        /*02a4*/ 	.word	0x00000008
.L_8395:


//--------------------- .nv.info._ZN4vllm25paged_attention_v2_kernelIthLi112ELi16ELi128ELNS_18Fp8KVCacheDataTypeE2ELb1ELi512EEEvPfS2_PT_PKS3_PKT0_S9_ifPKiSB_iPKfiiiSD_SD_iiiii --------------------------
	.section	.nv.info._ZN4vllm25paged_attention_v2_kernelIthLi112ELi16ELi128ELNS_18Fp8KVCacheDataTypeE2ELb1ELi512EEEvPfS2_PT_PKS3_PKT0_S9_ifPKiSB_iPKfiiiSD_SD_iiiii,"",@"SHT_CUDA_INFO"
	.sectionflags	@""
	.align	4


	//----- nvinfo : EIATTR_CUDA_API_VERSION
	.align		4
        /*0000*/ 	.byte	0x04, 0x37
        /*0002*/ 	.short	(.L_8397 - .L_8396)
.L_8396:
        /*0004*/ 	.word	0x00000082


	//----- nvinfo : EIATTR_KPARAM_INFO
	.align		4
.L_8397:
        /*0008*/ 	.byte	0x04, 0x17
        /*000a*/ 	.short	(.L_8399 - .L_8398)
.L_8398:
        /*000c*/ 	.word	0x00000000
        /*0010*/ 	.short	0x0015
        /*0012*/ 	.short	0x0088
        /*0014*/ 	.byte	0x00, 0xf0, 0x11, 0x00


	//----- nvinfo : EIATTR_KPARAM_INFO
	.align		4
.L_8399:
        /*0018*/ 	.byte	0x04, 0x17
        /*001a*/ 	.short	(.L_8401 - .L_8400)
.L_8400:
        /*001c*/ 	.word	0x00000000
        /*0020*/ 	.short	0x0014
        /*0022*/ 	.short	0x0084
        /*0024*/ 	.byte	0x00, 0xf0, 0x11, 0x00


	//----- nvinfo : EIATTR_KPARAM_INFO
	.align		4
.L_8401:
        /*0028*/ 	.byte	0x04, 0x17
        /*002a*/ 	.short	(.L_8403 - .L_8402)
.L_8402:
        /*002c*/ 	.word	0x00000000
        /*0030*/ 	.short	0x0013
        /*0032*/ 	.short	0x0080
        /*0034*/ 	.byte	0x00, 0xf0, 0x11, 0x00


	//----- nvinfo : EIATTR_KPARAM_INFO
	.align		4
.L_8403:
        /*0038*/ 	.byte	0x04, 0x17
        /*003a*/ 	.short	(.L_8405 - .L_8404)
.L_8404:
        /*003c*/ 	.word	0x00000000
        /*0040*/ 	.short	0x0012
        /*0042*/ 	.short	0x007c
        /*0044*/ 	.byte	0x00, 0xf0, 0x11, 0x00


	//----- nvinfo : EIATTR_KPARAM_INFO
	.align		4
.L_8405:
        /*0048*/ 	.byte	0x04, 0x17
        /*004a*/ 	.short	(.L_8407 - .L_8406)
.L_8406:
        /*004c*/ 	.word	0x00000000
        /*0050*/ 	.short	0x0011
        /*0052*/ 	.short	0x0078
        /*0054*/ 	.byte	0x00, 0xf0, 0x11, 0x00


	//----- nvinfo : EIATTR_KPARAM_INFO
	.align		4
.L_8407:
        /*0058*/ 	.byte	0x04, 0x17
        /*005a*/ 	.short	(.L_8409 - .L_8408)
.L_8408:
        /*005c*/ 	.word	0x00000000
        /*0060*/ 	.short	0x0010
        /*0062*/ 	.short	0x0070
        /*0064*/ 	.byte	0x00, 0xf5, 0x21, 0x00


	//----- nvinfo : EIATTR_KPARAM_INFO
	.align		4
.L_8409:
        /*0068*/ 	.byte	0x04, 0x17
        /*006a*/ 	.short	(.L_8411 - .L_8410)
.L_8410:
        /*006c*/ 	.word	0x00000000
        /*0070*/ 	.short	0x000f
        /*0072*/ 	.short	0x0068
        /*0074*/ 	.byte	0x00, 0xf5, 0x21, 0x00


	//----- nvinfo : EIATTR_KPARAM_INFO
	.align		4
.L_8411:
        /*0078*/ 	.byte	0x04, 0x17
        /*007a*/ 	.short	(.L_8413 - .L_8412)
.L_8412:
        /*007c*/ 	.word	0x00000000
        /*0080*/ 	.short	0x000e
        /*0082*/ 	.short	0x0060
        /*0084*/ 	.byte	0x00, 0xf0, 0x11, 0x00


	//----- nvinfo : EIATTR_KPARAM_INFO
	.align		4
.L_8413:
        /*0088*/ 	.byte	0x04, 0x17
        /*008a*/ 	.short	(.L_8415 - .L_8414)
.L_8414:
        /*008c*/ 	.word	0x00000000
        /*0090*/ 	.short	0x000d
        /*0092*/ 	.short	0x005c
        /*0094*/ 	.byte	0x00, 0xf0, 0x11, 0x00


	//----- nvinfo : EIATTR_KPARAM_INFO
	.align		4
.L_8415:
        /*0098*/ 	.byte	0x04, 0x17
        /*009a*/ 	.short	(.L_8417 - .L_8416)
.L_8416:
        /*009c*/ 	.word	0x00000000
        /*00a0*/ 	.short	0x000c
        /*00a2*/ 	.short	0x0058
        /*00a4*/ 	.byte	0x00, 0xf0, 0x11, 0x00


	//----- nvinfo : EIATTR_KPARAM_INFO
	.align		4
.L_8417:
        /*00a8*/ 	.byte	0x04, 0x17
        /*00aa*/ 	.short	(.L_8419 - .L_8418)
.L_8418:
        /*00ac*/ 	.word	0x00000000
        /*00b0*/ 	.short	0x000b
        /*00b2*/ 	.short	0x0050
        /*00b4*/ 	.byte	0x00, 0xf5, 0x21, 0x00


	//----- nvinfo : EIATTR_KPARAM_INFO
	.align		4
.L_8419:
        /*00b8*/ 	.byte	0x04, 0x17
        /*00ba*/ 	.short	(.L_8421 - .L_8420)
.L_8420:
        /*00bc*/ 	.word	0x00000000
        /*00c0*/ 	.short	0x000a
        /*00c2*/ 	.short	0x0048
        /*00c4*/ 	.byte	0x00, 0xf0, 0x11, 0x00


	//----- nvinfo : EIATTR_KPARAM_INFO
	.align		4
.L_8421:
        /*00c8*/ 	.byte	0x04, 0x17
        /*00ca*/ 	.short	(.L_8423 - .L_8422)
.L_8422:
        /*00cc*/ 	.word	0x00000000
        /*00d0*/ 	.short	0x0009
        /*00d2*/ 	.short	0x0040
        /*00d4*/ 	.byte	0x00, 0xf5, 0x21, 0x00


	//----- nvinfo : EIATTR_KPARAM_INFO
	.align		4
.L_8423:
        /*00d8*/ 	.byte	0x04, 0x17
        /*00da*/ 	.short	(.L_8425 - .L_8424)
.L_8424:
        /*00dc*/ 	.word	0x00000000
        /*00e0*/ 	.short	0x0008
        /*00e2*/ 	.short	0x0038
        /*00e4*/ 	.byte	0x00, 0xf5, 0x21, 0x00


	//----- nvinfo : EIATTR_KPARAM_INFO
	.align		4
.L_8425:
        /*00e8*/ 	.byte	0x04, 0x17
        /*00ea*/ 	.short	(.L_8427 - .L_8426)
.L_8426:
        /*00ec*/ 	.word	0x00000000
        /*00f0*/ 	.short	0x0007
        /*00f2*/ 	.short	0x0034
        /*00f4*/ 	.byte	0x00, 0xf0, 0x11, 0x00


	//----- nvinfo : EIATTR_KPARAM_INFO
	.align		4
.L_8427:
        /*00f8*/ 	.byte	0x04, 0x17
        /*00fa*/ 	.short	(.L_8429 - .L_8428)
.L_8428:
        /*00fc*/ 	.word	0x00000000
        /*0100*/ 	.short	0x0006
        /*0102*/ 	.short	0x0030
        /*0104*/ 	.byte	0x00, 0xf0, 0x11, 0x00


	//----- nvinfo : EIATTR_KPARAM_INFO
	.align		4
.L_8429:
        /*0108*/ 	.byte	0x04, 0x17
        /*010a*/ 	.short	(.L_8431 - .L_8430)
.L_8430:
        /*010c*/ 	.word	0x00000000
        /*0110*/ 	.short	0x0005
        /*0112*/ 	.short	0x0028
        /*0114*/ 	.byte	0x00, 0xf5, 0x21, 0x00


	//----- nvinfo : EIATTR_KPARAM_INFO
	.align		4
.L_8431:
        /*0118*/ 	.byte	0x04, 0x17
        /*011a*/ 	.short	(.L_8433 - .L_8432)
.L_8432:
        /*011c*/ 	.word	0x00000000
        /*0120*/ 	.short	0x0004
        /*0122*/ 	.short	0x0020
        /*0124*/ 	.byte	0x00, 0xf5, 0x21, 0x00


	//----- nvinfo : EIATTR_KPARAM_INFO
	.align		4
.L_8433:
        /*0128*/ 	.byte	0x04, 0x17
        /*012a*/ 	.short	(.L_8435 - .L_8434)
.L_8434:
        /*012c*/ 	.word	0x00000000
        /*0130*/ 	.short	0x0003
        /*0132*/ 	.short	0x0018
        /*0134*/ 	.byte	0x00, 0xf5, 0x21, 0x00


	//----- nvinfo : EIATTR_KPARAM_INFO
	.align		4
.L_8435:
        /*0138*/ 	.byte	0x04, 0x17
        /*013a*/ 	.short	(.L_8437 - .L_8436)
.L_8436:
        /*013c*/ 	.word	0x00000000
        /*0140*/ 	.short	0x0002
        /*0142*/ 	.short	0x0010
        /*0144*/ 	.byte	0x00, 0xf5, 0x21, 0x00


	//----- nvinfo : EIATTR_KPARAM_INFO
	.align		4
.L_8437:
        /*0148*/ 	.byte	0x04, 0x17
        /*014a*/ 	.short	(.L_8439 - .L_8438)
.L_8438:
        /*014c*/ 	.word	0x00000000
        /*0150*/ 	.short	0x0001
        /*0152*/ 	.short	0x0008
        /*0154*/ 	.byte	0x00, 0xf5, 0x21, 0x00


	//----- nvinfo : EIATTR_KPARAM_INFO
	.align		4
.L_8439:
        /*0158*/ 	.byte	0x04, 0x17
        /*015a*/ 	.short	(.L_8441 - .L_8440)
.L_8440:
        /*015c*/ 	.word	0x00000000
        /*0160*/ 	.short	0x0000
        /*0162*/ 	.short	0x0000
        /*0164*/ 	.byte	0x00, 0xf5, 0x21, 0x00


	//----- nvinfo : EIATTR_SPARSE_MMA_MASK
	.align		4
.L_8441:
        /*0168*/ 	.byte	0x03, 0x50
        /*016a*/ 	.short	0x0000


	//----- nvinfo : EIATTR_MAXREG_COUNT
	.align		4
        /*016c*/ 	.byte	0x03, 0x1b
        /*016e*/ 	.short	0x00ff


	//----- nvinfo : EIATTR_NUM_BARRIERS
	.align		4
        /*0170*/ 	.byte	0x02, 0x4c
        /*0172*/ 	.byte	0x01
	.zero		1


	//----- nvinfo : EIATTR_EXTERNS
	.align		4
        /*0174*/ 	.byte	0x04, 0x0f
        /*0176*/ 	.short	(.L_8443 - .L_8442)


	//   ....[0]....
	.align		4
.L_8442:
        /*0178*/ 	.word	index@(__assertfail)


	//----- nvinfo : EIATTR_MERCURY_ISA_VERSION
	.align		4
.L_8443:
        /*017c*/ 	.byte	0x03, 0x5f
        /*017e*/ 	.short	0x0101


	//----- nvinfo : EIATTR_COOP_GROUP_MASK_REGIDS
	.align		4
        /*0180*/ 	.byte	0x04, 0x29
        /*0182*/ 	.short	(.L_8445 - .L_8444)


	//   ....[0]....
.L_8444:
        /*0184*/ 	.word	0xffffffff


	//   ....[1]....
        /*0188*/ 	.word	0xffffffff


	//   ....[2]....
        /*018c*/ 	.word	0xffffffff


	//   ....[3]....
        /*0190*/ 	.word	0xffffffff


	//   ....[4]....
        /*0194*/ 	.word	0xffffffff


	//   ....[5]....
        /*0198*/ 	.word	0xffffffff


	//   ....[6]....
        /*019c*/ 	.word	0xffffffff


	//   ....[7]....
        /*01a0*/ 	.word	0xffffffff


	//   ....[8]....
        /*01a4*/ 	.word	0xffffffff


	//   ....[9]....
        /*01a8*/ 	.word	0xffffffff


	//   ....[10]....
        /*01ac*/ 	.word	0xffffffff


	//   ....[11]....
        /*01b0*/ 	.word	0xffffffff


	//   ....[12]....
        /*01b4*/ 	.word	0xffffffff


	//   ....[13]....
        /*01b8*/ 	.word	0xffffffff


	//   ....[14]....
        /*01bc*/ 	.word	0xffffffff


	//   ....[15]....
        /*01c0*/ 	.word	0x0500000f


	//   ....[16]....
        /*01c4*/ 	.word	0x0500000f


	//   ....[17]....
        /*01c8*/ 	.word	0x0500000f


	//   ....[18]....
        /*01cc*/ 	.word	0x0500000f


	//   ....[19]....
        /*01d0*/ 	.word	0x0500000f


	//   ....[20]....
        /*01d4*/ 	.word	0x0500000f


	//   ....[21]....
        /*01d8*/ 	.word	0x0500000f


	//   ....[22]....
        /*01dc*/ 	.word	0x0500000f


	//   ....[23]....
        /*01e0*/ 	.word	0x0500000f


	//   ....[24]....
        /*01e4*/ 	.word	0x0500000f


	//   ....[25]....
        /*01e8*/ 	.word	0x0500000f


	//----- nvinfo : EIATTR_COOP_GROUP_INSTR_OFFSETS
	.align		4
.L_8445:
        /*01ec*/ 	.byte	0x04, 0x28
        /*01ee*/ 	.short	(.L_8447 - .L_8446)


	//   ....[0]....
.L_8446:
        /*01f0*/ 	.word	0x00000b70


	//   ....[1]....
        /*01f4*/ 	.word	0x00000b90


	//   ....[2]....
        /*01f8*/ 	.word	0x00000bb0


	//   ....[3]....
        /*01fc*/ 	.word	0x00000bd0


	//   ....[4]....
        /*0200*/ 	.word	0x00000d00


	//   ....[5]....
        /*0204*/ 	.word	0x00000d20


	//   ....[6]....
        /*0208*/ 	.word	0x00000d40


	//   ....[7]....
        /*020c*/ 	.word	0x00001b80


	//   ....[8]....
        /*0210*/ 	.word	0x00001bb0


	//   ....[9]....
        /*0214*/ 	.word	0x00001bd0


	//   ....[10]....
        /*0218*/ 	.word	0x00001bf0


	//   ....[11]....
        /*021c*/ 	.word	0x00001c10


	//   ....[12]....
        /*0220*/ 	.word	0x00001c60


	//   ....[13]....
        /*0224*/ 	.word	0x00001c80


	//   ....[14]....
        /*0228*/ 	.word	0x00001ca0


	//   ....[15]....
        /*022c*/ 	.word	0x000033d0


	//   ....[16]....
        /*0230*/ 	.word	0x00003430


	//   ....[17]....
        /*0234*/ 	.word	0x00003490


	//   ....[18]....
        /*0238*/ 	.word	0x000034f0


	//   ....[19]....
        /*023c*/ 	.word	0x00003570


	//   ....[20]....
        /*0240*/ 	.word	0x000035b0


	//   ....[21]....
        /*0244*/ 	.word	0x00003600


	//   ....[22]....
        /*0248*/ 	.word	0x00003650


	//   ....[23]....
        /*024c*/ 	.word	0x000036a0


	//   ....[24]....
        /*0250*/ 	.word	0x000036f0


	//   ....[25]....
        /*0254*/ 	.word	0x00003740


	//----- nvinfo : EIATTR_VRC_CTA_INIT_COUNT
	.align		4
.L_8447:
        /*0258*/ 	.byte	0x02, 0x4a
	.zero		1
	.zero		1


	//----- nvinfo : EIATTR_SYSCALL_OFFSETS
	.align		4
        /*025c*/ 	.byte	0x04, 0x46
        /*025e*/ 	.short	(.L_8449 - .L_8448)


	//   ....[0]....
.L_8448:
        /*0260*/ 	.word	0x00002b60


	//   ....[1]....
        /*0264*/ 	.word	0x00003370


	//----- nvinfo : EIATTR_EXIT_INSTR_OFFSETS
	.align		4
.L_8449:
        /*0268*/ 	.byte	0x04, 0x1c
        /*026a*/ 	.short	(.L_8451 - .L_8450)


	//   ....[0]....
.L_8450:
        /*026c*/ 	.word	0x00000090


	//   ....[1]....
        /*0270*/ 	.word	0x000030e0


	//   ....[2]....
        /*0274*/ 	.word	0x00003110


	//   ....[3]....
        /*0278*/ 	.word	0x00003270


	//   ....[4]....
        /*027c*/ 	.word	0x00003380


	//----- nvinfo : EIATTR_CRS_STACK_SIZE
	.align		4
.L_8451:
        /*0280*/ 	.byte	0x04, 0x1e
        /*0282*/ 	.short	(.L_8453 - .L_8452)
.L_8452:
        /*0284*/ 	.word	0x00000000


	//----- nvinfo : EIATTR_CBANK_PARAM_SIZE
	.align		4
.L_8453:
        /*0288*/ 	.byte	0x03, 0x19
        /*028a*/ 	.short	0x008c


	//----- nvinfo : EIATTR_PARAM_CBANK
	.align		4
        /*028c*/ 	.byte	0x04, 0x0a
        /*028e*/ 	.short	(.L_8455 - .L_8454)
	.align		4
.L_8454:
        /*0290*/ 	.word	index@(.nv.constant0._ZN4vllm25paged_attention_v2_kernelIthLi112ELi16ELi128ELNS_18Fp8KVCacheDataTypeE2ELb1ELi512EEEvPfS2_PT_PKS3_PKT0_S9_ifPKiSB_iPKfiiiSD_SD_iiiii)
        /*0294*/ 	.short	0x0380
        /*0296*/ 	.short	0x008c


	//----- nvinfo : EIATTR_SW_WAR
	.align		4
.L_8455:
        /*0298*/ 	.byte	0x04, 0x36
        /*029a*/ 	.short	(.L_8457 - .L_8456)
.L_8456:
        /*029c*/ 	.word	0x00000008
.L_8457:


//--------------------- .nv.info._ZN4vllm25paged_attention_v2_kernelIthLi96ELi16ELi128ELNS_18Fp8KVCacheDataTypeE2ELb1ELi512EEEvPfS2_PT_PKS3_PKT0_S9_ifPKiSB_iPKfiiiSD_SD_iiiii --------------------------
	.section	.nv.info._ZN4vllm25paged_attention_v2_kernelIthLi96ELi16ELi128ELNS_18Fp8KVCacheDataTypeE2ELb1ELi512EEEvPfS2_PT_PKS3_PKT0_S9_ifPKiSB_iPKfiiiSD_SD_iiiii,"",@"SHT_CUDA_INFO"
	.sectionflags	@""
	.align	4


	//----- nvinfo : EIATTR_CUDA_API_VERSION
	.align		4
        /*0000*/ 	.byte	0x04, 0x37
        /*0002*/ 	.short	(.L_8459 - .L_8458)
.L_8458:
        /*0004*/ 	.word	0x00000082


	//----- nvinfo : EIATTR_KPARAM_INFO
	.align		4
.L_8459:
        /*0008*/ 	.byte	0x04, 0x17
        /*000a*/ 	.short	(.L_8461 - .L_8460)
.L_8460:
        /*000c*/ 	.word	0x00000000
        /*0010*/ 	.short	0x0015
        /*0012*/ 	.short	0x0088
        /*0014*/ 	.byte	0x00, 0xf0, 0x11, 0x00


	//----- nvinfo : EIATTR_KPARAM_INFO
	.align		4
.L_8461:
        /*0018*/ 	.byte	0x04, 0x17
        /*001a*/ 	.short	(.L_8463 - .L_8462)
.L_8462:
        /*001c*/ 	.word	0x00000000
        /*0020*/ 	.short	0x0014
        /*0022*/ 	.short	0x0084
        /*0024*/ 	.byte	0x00, 0xf0, 0x11, 0x00


	//----- nvinfo : EIATTR_KPARAM_INFO
	.align		4
.L_8463:
        /*0028*/ 	.byte	0x04, 0x17
        /*002a*/ 	.short	(.L_8465 - .L_8464)
.L_8464:
        /*002c*/ 	.word	0x00000000
        /*0030*/ 	.short	0x0013
        /*0032*/ 	.short	0x0080
        /*0034*/ 	.byte	0x00, 0xf0, 0x11, 0x00


	//----- nvinfo : EIATTR_KPARAM_INFO
	.align		4
.L_8465:
        /*0038*/ 	.byte	0x04, 0x17
        /*003a*/ 	.short	(.L_8467 - .L_8466)
.L_8466:
        /*003c*/ 	.word	0x00000000
        /*0040*/ 	.short	0x0012
        /*0042*/ 	.short	0x007c
        /*0044*/ 	.byte	0x00, 0xf0, 0x11, 0x00


	//----- nvinfo : EIATTR_KPARAM_INFO
	.align		4
.L_8467:
        /*0048*/ 	.byte	0x04, 0x17
        /*004a*/ 	.short	(.L_8469 - .L_8468)
.L_8468:
        /*004c*/ 	.word	0x00000000
        /*0050*/ 	.short	0x0011
        /*0052*/ 	.short	0x0078
        /*0054*/ 	.byte	0x00, 0xf0, 0x11, 0x00


	//----- nvinfo : EIATTR_KPARAM_INFO
	.align		4
.L_8469:
        /*0058*/ 	.byte	0x04, 0x17
        /*005a*/ 	.short	(.L_8471 - .L_8470)
.L_8470:
        /*005c*/ 	.word	0x00000000
        /*0060*/ 	.short	0x0010
        /*0062*/ 	.short	0x0070
        /*0064*/ 	.byte	0x00, 0xf5, 0x21, 0x00


	//----- nvinfo : EIATTR_KPARAM_INFO
	.align		4
.L_8471:
        /*0068*/ 	.byte	0x04, 0x17
        /*006a*/ 	.short	(.L_8473 - .L_8472)
.L_8472:
        /*006c*/ 	.word	0x00000000
        /*0070*/ 	.short	0x000f
        /*0072*/ 	.short	0x0068
        /*0074*/ 	.byte	0x00, 0xf5, 0x21, 0x00


	//----- nvinfo : EIATTR_KPARAM_INFO
	.align		4
.L_8473:
        /*0078*/ 	.byte	0x04, 0x17
        /*007a*/ 	.short	(.L_8475 - .L_8474)
.L_8474:
        /*007c*/ 	.word	0x00000000
        /*0080*/ 	.short	0x000e
        /*0082*/ 	.short	0x0060
        /*0084*/ 	.byte	0x00, 0xf0, 0x11, 0x00


	//----- nvinfo : EIATTR_KPARAM_INFO
	.align		4
.L_8475:
        /*0088*/ 	.byte	0x04, 0x17
        /*008a*/ 	.short	(.L_8477 - .L_8476)
.L_8476:
        /*008c*/ 	.word	0x00000000
        /*0090*/ 	.short	0x000d
        /*0092*/ 	.short	0x005c
        /*0094*/ 	.byte	0x00, 0xf0, 0x11, 0x00


	//----- nvinfo : EIATTR_KPARAM_INFO
	.align		4
.L_8477:
        /*0098*/ 	.byte	0x04, 0x17
        /*009a*/ 	.short	(.L_8479 - .L_8478)
.L_8478:
        /*009c*/ 	.word	0x00000000
        /*00a0*/ 	.short	0x000c
        /*00a2*/ 	.short	0x0058
        /*00a4*/ 	.byte	0x00, 0xf0, 0x11, 0x00


	//----- nvinfo : EIATTR_KPARAM_INFO
	.align		4
.L_8479:
        /*00a8*/ 	.byte	0x04, 0x17
        /*00aa*/ 	.short	(.L_8481 - .L_8480)
.L_8480:
        /*00ac*/ 	.word	0x00000000
        /*00b0*/ 	.short	0x000b
        /*00b2*/ 	.short	0x0050
        /*00b4*/ 	.byte	0x00, 0xf5, 0x21, 0x00


	//----- nvinfo : EIATTR_KPARAM_INFO
	.align		4
.L_8481:
        /*00b8*/ 	.byte	0x04, 0x17
        /*00ba*/ 	.short	(.L_8483 - .L_8482)
.L_8482:
        /*00bc*/ 	.word	0x00000000
        /*00c0*/ 	.short	0x000a
        /*00c2*/ 	.short	0x0048
        /*00c4*/ 	.byte	0x00, 0xf0, 0x11, 0x00


	//----- nvinfo : EIATTR_KPARAM_INFO
	.align		4
.L_8483:
        /*00c8*/ 	.byte	0x04, 0x17
        /*00ca*/ 	.short	(.L_8485 - .L_8484)
.L_8484:
        /*00cc*/ 	.word	0x00000000
        /*00d0*/ 	.short	0x0009
        /*00d2*/ 	.short	0x0040
        /*00d4*/ 	.byte	0x00, 0xf5, 0x21, 0x00


	//----- nvinfo : EIATTR_KPARAM_INFO
	.align		4
.L_8485:
        /*00d8*/ 	.byte	0x04, 0x17
        /*00da*/ 	.short	(.L_8487 - .L_8486)
.L_8486:
        /*00dc*/ 	.word	0x00000000
        /*00e0*/ 	.short	0x0008
        /*00e2*/ 	.short	0x0038
        /*00e4*/ 	.byte	0x00, 0xf5, 0x21, 0x00


	//----- nvinfo : EIATTR_KPARAM_INFO
	.align		4
.L_8487:
        /*00e8*/ 	.byte	0x04, 0x17
        /*00ea*/ 	.short	(.L_8489 - .L_8488)
.L_8488:
        /*00ec*/ 	.word	0x00000000
        /*00f0*/ 	.short	0x0007
        /*00f2*/ 	.short	0x0034
        /*00f4*/ 	.byte	0x00, 0xf0, 0x11, 0x00


	//----- nvinfo : EIATTR_KPARAM_INFO
	.align		4
.L_8489:
        /*00f8*/ 	.byte	0x04, 0x17
        /*00fa*/ 	.short	(.L_8491 - .L_8490)
.L_8490:
        /*00fc*/ 	.word	0x00000000
        /*0100*/ 	.short	0x0006
        /*0102*/ 	.short	0x0030
        /*0104*/ 	.byte	0x00, 0xf0, 0x11, 0x00


	//----- nvinfo : EIATTR_KPARAM_INFO
	.align		4
.L_8491:
        /*0108*/ 	.byte	0x04, 0x17
        /*010a*/ 	.short	(.L_8493 - .L_8492)
.L_8492:
        /*010c*/ 	.word	0x00000000
        /*0110*/ 	.short	0x0005
        /*0112*/ 	.short	0x0028
        /*0114*/ 	.byte	0x00, 0xf5, 0x21, 0x00


	//----- nvinfo : EIATTR_KPARAM_INFO
	.align		4
.L_8493:
        /*0118*/ 	.byte	0x04, 0x17
        /*011a*/ 	.short	(.L_8495 - .L_8494)
.L_8494:
        /*011c*/ 	.word	0x00000000
        /*0120*/ 	.short	0x0004
        /*0122*/ 	.short	0x0020
        /*0124*/ 	.byte	0x00, 0xf5, 0x21, 0x00


	//----- nvinfo : EIATTR_KPARAM_INFO
	.align		4
.L_8495:
        /*0128*/ 	.byte	0x04, 0x17
        /*012a*/ 	.short	(.L_8497 - .L_8496)
.L_8496:
        /*012c*/ 	.word	0x00000000
        /*0130*/ 	.short	0x0003
        /*0132*/ 	.short	0x0018
        /*0134*/ 	.byte	0x00, 0xf5, 0x21, 0x00


	//----- nvinfo : EIATTR_KPARAM_INFO
	.align		4
.L_8497:
        /*0138*/ 	.byte	0x04, 0x17
        /*013a*/ 	.short	(.L_8499 - .L_8498)
.L_8498:
        /*013c*/ 	.word	0x00000000
        /*0140*/ 	.short	0x0002
        /*0142*/ 	.short	0x0010
        /*0144*/ 	.byte	0x00, 0xf5, 0x21, 0x00


	//----- nvinfo : EIATTR_KPARAM_INFO
	.align		4
.L_8499:
        /*0148*/ 	.byte	0x04, 0x17
        /*014a*/ 	.short	(.L_8501 - .L_8500)
.L_8500:
        /*014c*/ 	.word	0x00000000
        /*0150*/ 	.short	0x0001
        /*0152*/ 	.short	0x0008
        /*0154*/ 	.byte	0x00, 0xf5, 0x21, 0x00


	//----- nvinfo : EIATTR_KPARAM_INFO
	.align		4
.L_8501:
        /*0158*/ 	.byte	0x04, 0x17
        /*015a*/ 	.short	(.L_8503 - .L_8502)
.L_8502:
        /*015c*/ 	.word	0x00000000
        /*0160*/ 	.short	0x0000
        /*0162*/ 	.short	0x0000
        /*0164*/ 	.byte	0x00, 0xf5, 0x21, 0x00


	//----- nvinfo : EIATTR_SPARSE_MMA_MASK
	.align		4
.L_8503:
        /*0168*/ 	.byte	0x03, 0x50
        /*016a*/ 	.short	0x0000


	//----- nvinfo : EIATTR_MAXREG_COUNT
	.align		4
        /*016c*/ 	.byte	0x03, 0x1b
        /*016e*/ 	.short	0x00ff


	//----- nvinfo : EIATTR_NUM_BARRIERS
	.align		4
        /*0170*/ 	.byte	0x02, 0x4c
        /*0172*/ 	.byte	0x01
	.zero		1


	//----- nvinfo : EIATTR_EXTERNS
	.align		4
        /*0174*/ 	.byte	0x04, 0x0f
        /*0176*/ 	.short	(.L_8505 - .L_8504)


	//   ....[0]....
	.align		4
.L_8504:
        /*0178*/ 	.word	index@(__assertfail)


	//----- nvinfo : EIATTR_MERCURY_ISA_VERSION
	.align		4
.L_8505:
        /*017c*/ 	.byte	0x03, 0x5f
        /*017e*/ 	.short	0x0101


	//----- nvinfo : EIATTR_COOP_GROUP_MASK_REGIDS
	.align		4
        /*0180*/ 	.byte	0x04, 0x29
        /*0182*/ 	.short	(.L_8507 - .L_8506)


	//   ....[0]....
.L_8506:
        /*0184*/ 	.word	0xffffffff


	//   ....[1]....
        /*0188*/ 	.word	0xffffffff


	//   ....[2]....
        /*018c*/ 	.word	0xffffffff


	//   ....[3]....
        /*0190*/ 	.word	0xffffffff


	//   ....[4]....
        /*0194*/ 	.word	0xffffffff


	//   ....[5]....
        /*0198*/ 	.word	0xffffffff


	//   ....[6]....
        /*019c*/ 	.word	0xffffffff


	//   ....[7]....
        /*01a0*/ 	.word	0xffffffff


	//   ....[8]....
        /*01a4*/ 	.word	0xffffffff


	//   ....[9]....
        /*01a8*/ 	.word	0xffffffff


	//   ....[10]....
        /*01ac*/ 	.word	0xffffffff


	//   ....[11]....
        /*01b0*/ 	.word	0xffffffff


	//   ....[12]....
        /*01b4*/ 	.word	0xffffffff


	//   ....[13]....
        /*01b8*/ 	.word	0xffffffff


	//   ....[14]....
        /*01bc*/ 	.word	0xffffffff


	//   ....[15]....
        /*01c0*/ 	.word	0x0500000f


	//   ....[16]....
        /*01c4*/ 	.word	0x0500000f


	//   ....[17]....
        /*01c8*/ 	.word	0x0500000f


	//   ....[18]....
        /*01cc*/ 	.word	0x0500000f


	//   ....[19]....
        /*01d0*/ 	.word	0x0500000f


	//   ....[20]....
        /*01d4*/ 	.word	0x0500000f


	//   ....[21]....
        /*01d8*/ 	.word	0x0500000f


	//   ....[22]....
        /*01dc*/ 	.word	0x0500000f


	//   ....[23]....
        /*01e0*/ 	.word	0x0500000f


	//   ....[24]....
        /*01e4*/ 	.word	0x0500000f


	//----- nvinfo : EIATTR_COOP_GROUP_INSTR_OFFSETS
	.align		4
.L_8507:
        /*01e8*/ 	.byte	0x04, 0x28
        /*01ea*/ 	.short	(.L_8509 - .L_8508)


	//   ....[0]....
.L_8508:
        /*01ec*/ 	.word	0x00000b70


	//   ....[1]....
        /*01f0*/ 	.word	0x00000b90


	//   ....[2]....
        /*01f4*/ 	.word	0x00000bb0


	//   ....[3]....
        /*01f8*/ 	.word	0x00000bd0


	//   ....[4]....
        /*01fc*/ 	.word	0x00000d00


	//   ....[5]....
        /*0200*/ 	.word	0x00000d20


	//   ....[6]....
        /*0204*/ 	.word	0x00000d40


	//   ....[7]....
        /*0208*/ 	.word	0x00001b80


	//   ....[8]....
        /*020c*/ 	.word	0x00001bb0


	//   ....[9]....
        /*0210*/ 	.word	0x00001bd0


	//   ....[10]....
        /*0214*/ 	.word	0x00001bf0


	//   ....[11]....
        /*0218*/ 	.word	0x00001c10


	//   ....[12]....
        /*021c*/ 	.word	0x00001c60


	//   ....[13]....
        /*0220*/ 	.word	0x00001c80


	//   ....[14]....
        /*0224*/ 	.word	0x00001ca0


	//   ....[15]....
        /*0228*/ 	.word	0x00003330


	//   ....[16]....
        /*022c*/ 	.word	0x00003390


	//   ....[17]....
        /*0230*/ 	.word	0x000033f0


	//   ....[18]....
        /*0234*/ 	.word	0x00003450


	//   ....[19]....
        /*0238*/ 	.word	0x000034d0


	//   ....[20]....
        /*023c*/ 	.word	0x00003510


	//   ....[21]....
        /*0240*/ 	.word	0x00003560


	//   ....[22]....
        /*0244*/ 	.word	0x000035b0


	//   ....[23]....
        /*0248*/ 	.word	0x00003600


	//   ....[24]....
        /*024c*/ 	.word	0x00003650


	//----- nvinfo : EIATTR_VRC_CTA_INIT_COUNT
	.align		4
.L_8509:
        /*0250*/ 	.byte	0x02, 0x4a
	.zero		1
	.zero		1


	//----- nvinfo : EIATTR_SYSCALL_OFFSETS
	.align		4
        /*0254*/ 	.byte	0x04, 0x46
        /*0256*/ 	.short	(.L_8511 - .L_8510)


	//   ....[0]....
.L_8510:
        /*0258*/ 	.word	0x00002b60


	//   ....[1]....
        /*025c*/ 	.word	0x000032d0


	//----- nvinfo : EIATTR_EXIT_INSTR_OFFSETS
	.align		4
.L_8511:
        /*0260*/ 	.byte	0x04, 0x1c
        /*0262*/ 	.short	(.L_8513 - .L_8512)


	//   ....[0]....
.L_8512:
        /*0264*/ 	.word	0x00000090


	//   ....[1]....
        /*0268*/ 	.word	0x00003060


	//   ....[2]....
        /*026c*/ 	.word	0x00003090


	//   ....[3]....
        /*0270*/ 	.word	0x000031d0


	//   ....[4]....
        /*0274*/ 	.word	0x000032e0


	//----- nvinfo : EIATTR_CRS_STACK_SIZE
	.align		4
.L_8513:
        /*0278*/ 	.byte	0x04, 0x1e
        /*027a*/ 	.short	(.L_8515 - .L_8514)
.L_8514:
        /*027c*/ 	.word	0x00000000


	//----- nvinfo : EIATTR_CBANK_PARAM_SIZE
	.align		4
.L_8515:
        /*0280*/ 	.byte	0x03, 0x19
        /*0282*/ 	.short	0x008c


	//----- nvinfo : EIATTR_PARAM_CBANK
	.align		4
        /*0284*/ 	.byte	0x04, 0x0a
        /*0286*/ 	.short	(.L_8517 - .L_8516)
	.align		4
.L_8516:
        /*0288*/ 	.word	index@(.nv.constant0._ZN4vllm25paged_attention_v2_kernelIthLi96ELi16ELi128ELNS_18Fp8KVCacheDataTypeE2ELb1ELi512EEEvPfS2_PT_PKS3_PKT0_S9_ifPKiSB_iPKfiiiSD_SD_iiiii)
        /*028c*/ 	.short	0x0380
        /*028e*/ 	.short	0x008c


	//----- nvinfo : EIATTR_SW_WAR
	.align		4
.L_8517:
        /*0290*/ 	.byte	0x04, 0x36
        /*0292*/ 	.short	(.L_8519 - .L_8518)
.L_8518:
        /*0294*/ 	.word	0x00000008
.L_8519:


//--------------------- .nv.info._ZN4vllm25paged_attention_v2_kernelIthLi80ELi16ELi128ELNS_18Fp8KVCacheDataTypeE2ELb1ELi512EEEvPfS2_PT_PKS3_PKT0_S9_ifPKiSB_iPKfiiiSD_SD_iiiii --------------------------
	.section	.nv.info._ZN4vllm25paged_attention_v2_kernelIthLi80ELi16ELi128ELNS_18Fp8KVCacheDataTypeE2ELb1ELi512EEEvPfS2_PT_PKS3_PKT0_S9_ifPKiSB_iPKfiiiSD_SD_iiiii,"",@"SHT_CUDA_INFO"
	.sectionflags	@""
	.align	4


	//----- nvinfo : EIATTR_CUDA_API_VERSION
	.align		4
        /*0000*/ 	.byte	0x04, 0x37
        /*0002*/ 	.short	(.L_8521 - .L_8520)
.L_8520:
        /*0004*/ 	.word	0x00000082


	//----- nvinfo : EIATTR_KPARAM_INFO
	.align		4
.L_8521:
        /*0008*/ 	.byte	0x04, 0x17
        /*000a*/ 	.short	(.L_8523 - .L_8522)
.L_8522:
        /*000c*/ 	.word	0x00000000
        /*0010*/ 	.short	0x0015
        /*0012*/ 	.short	0x0088
        /*0014*/ 	.byte	0x00, 0xf0, 0x11, 0x00


	//----- nvinfo : EIATTR_KPARAM_INFO
	.align		4
.L_8523:
        /*0018*/ 	.byte	0x04, 0x17
        /*001a*/ 	.short	(.L_8525 - .L_8524)
.L_8524:
        /*001c*/ 	.word	0x00000000
        /*0020*/ 	.short	0x0014
        /*0022*/ 	.short	0x0084
        /*0024*/ 	.byte	0x00, 0xf0, 0x11, 0x00


	//----- nvinfo : EIATTR_KPARAM_INFO
	.align		4
.L_8525:
        /*0028*/ 	.byte	0x04, 0x17
        /*002a*/ 	.short	(.L_8527 - .L_8526)
.L_8526:
        /*002c*/ 	.word	0x00000000
        /*0030*/ 	.short	0x0013
        /*0032*/ 	.short	0x0080
        /*0034*/ 	.byte	0x00, 0xf0, 0x11, 0x00


	//----- nvinfo : EIATTR_KPARAM_INFO
	.align		4
.L_8527:
        /*0038*/ 	.byte	0x04, 0x17
        /*003a*/ 	.short	(.L_8529 - .L_8528)
.L_8528:
        /*003c*/ 	.word	0x00000000
        /*0040*/ 	.short	0x0012
        /*0042*/ 	.short	0x007c
        /*0044*/ 	.byte	0x00, 0xf0, 0x11, 0x00


	//----- nvinfo : EIATTR_KPARAM_INFO
	.align		4
.L_8529:
        /*0048*/ 	.byte	0x04, 0x17
        /*004a*/ 	.short	(.L_8531 - .L_8530)
.L_8530:
        /*004c*/ 	.word	0x00000000
        /*0050*/ 	.short	0x0011
        /*0052*/ 	.short	0x0078
        /*0054*/ 	.byte	0x00, 0xf0, 0x11, 0x00


	//----- nvinfo : EIATTR_KPARAM_INFO
	.align		4
.L_8531:
        /*0058*/ 	.byte	0x04, 0x17
        /*005a*/ 	.short	(.L_8533 - .L_8532)
.L_8532:
        /*005c*/ 	.word	0x00000000
        /*0060*/ 	.short	0x0010
        /*0062*/ 	.short	0x0070
        /*0064*/ 	.byte	0x00, 0xf5, 0x21, 0x00


	//----- nvinfo : EIATTR_KPARAM_INFO
	.align		4
.L_8533:
        /*0068*/ 	.byte	0x04, 0x17
        /*006a*/ 	.short	(.L_8535 - .L_8534)
.L_8534:
        /*006c*/ 	.word	0x00000000
        /*0070*/ 	.short	0x000f
        /*0072*/ 	.short	0x0068
        /*0074*/ 	.byte	0x00, 0xf5, 0x21, 0x00


	//----- nvinfo : EIATTR_KPARAM_INFO
	.align		4
.L_8535:
        /*0078*/ 	.byte	0x04, 0x17
        /*007a*/ 	.short	(.L_8537 - .L_8536)
.L_8536:
        /*007c*/ 	.word	0x00000000
        /*0080*/ 	.short	0x000e
        /*0082*/ 	.short	0x0060
        /*0084*/ 	.byte	0x00, 0xf0, 0x11, 0x00


	//----- nvinfo : EIATTR_KPARAM_INFO
	.align		4
.L_8537:
        /*0088*/ 	.byte	0x04, 0x17
        /*008a*/ 	.short	(.L_8539 - .L_8538)
.L_8538:
        /*008c*/ 	.word	0x00000000
        /*0090*/ 	.short	0x000d
        /*0092*/ 	.short	0x005c
        /*0094*/ 	.byte	0x00, 0xf0, 0x11, 0x00


	//----- nvinfo : EIATTR_KPARAM_INFO
	.align		4
.L_8539:
        /*0098*/ 	.byte	0x04, 0x17
        /*009a*/ 	.short	(.L_8541 - .L_8540)
.L_8540:
        /*009c*/ 	.word	0x00000000
        /*00a0*/ 	.short	0x000c
        /*00a2*/ 	.short	0x0058
        /*00a4*/ 	.byte	0x00, 0xf0, 0x11, 0x00


	//----- nvinfo : EIATTR_KPARAM_INFO
	.align		4
.L_8541:
        /*00a8*/ 	.byte	0x04, 0x17
        /*00aa*/ 	.short	(.L_8543 - .L_8542)
.L_8542:
        /*00ac*/ 	.word	0x00000000
        /*00b0*/ 	.short	0x000b
        /*00b2*/ 	.short	0x0050
        /*00b4*/ 	.byte	0x00, 0xf5, 0x21, 0x00


	//----- nvinfo : EIATTR_KPARAM_INFO
	.align		4
.L_8543:
        /*00b8*/ 	.byte	0x04, 0x17
        /*00ba*/ 	.short	(.L_8545 - .L_8544)
.L_8544:
        /*00bc*/ 	.word	0x00000000
        /*00c0*/ 	.short	0x000a
        /*00c2*/ 	.short	0x0048
        /*00c4*/ 	.byte	0x00, 0xf0, 0x11, 0x00


	//----- nvinfo : EIATTR_KPARAM_INFO
	.align		4
.L_8545:
        /*00c8*/ 	.byte	0x04, 0x17
        /*00ca*/ 	.short	(.L_8547 - .L_8546)
.L_8546:
        /*00cc*/ 	.word	0x00000000
        /*00d0*/ 	.short	0x0009
        /*00d2*/ 	.short	0x0040
        /*00d4*/ 	.byte	0x00, 0xf5, 0x21, 0x00


	//----- nvinfo : EIATTR_KPARAM_INFO
	.align		4
.L_8547:
        /*00d8*/ 	.byte	0x04, 0x17
        /*00da*/ 	.short	(.L_8549 - .L_8548)
.L_8548:
        /*00dc*/ 	.word	0x00000000
        /*00e0*/ 	.short	0x0008
        /*00e2*/ 	.short	0x0038
        /*00e4*/ 	.byte	0x00, 0xf5, 0x21, 0x00


	//----- nvinfo : EIATTR_KPARAM_INFO
	.align		4
.L_8549:
        /*00e8*/ 	.byte	0x04, 0x17
        /*00ea*/ 	.short	(.L_8551 - .L_8550)
.L_8550:
        /*00ec*/ 	.word	0x00000000
        /*00f0*/ 	.short	0x0007
        /*00f2*/ 	.short	0x0034
        /*00f4*/ 	.byte	0x00, 0xf0, 0x11, 0x00


	//----- nvinfo : EIATTR_KPARAM_INFO
	.align		4
.L_8551:
        /*00f8*/ 	.byte	0x04, 0x17
        /*00fa*/ 	.short	(.L_8553 - .L_8552)
.L_8552:
        /*00fc*/ 	.word	0x00000000
        /*0100*/ 	.short	0x0006
        /*0102*/ 	.short	0x0030
        /*0104*/ 	.byte	0x00, 0xf0, 0x11, 0x00


	//----- nvinfo : EIATTR_KPARAM_INFO
	.align		4
.L_8553:
        /*0108*/ 	.byte	0x04, 0x17
        /*010a*/ 	.short	(.L_8555 - .L_8554)
.L_8554:
        /*010c*/ 	.word	0x00000000
        /*0110*/ 	.short	0x0005
        /*0112*/ 	.short	0x0028
        /*0114*/ 	.byte	0x00, 0xf5, 0x21, 0x00


	//----- nvinfo : EIATTR_KPARAM_INFO
	.align		4
.L_8555:
        /*0118*/ 	.byte	0x04, 0x17
        /*011a*/ 	.short	(.L_8557 - .L_8556)
.L_8556:
        /*011c*/ 	.word	0x00000000
        /*0120*/ 	.short	0x0004
        /*0122*/ 	.short	0x0020
        /*0124*/ 	.byte	0x00, 0xf5, 0x21, 0x00


	//----- nvinfo : EIATTR_KPARAM_INFO
	.align		4
.L_8557:
        /*0128*/ 	.byte	0x04, 0x17
        /*012a*/ 	.short	(.L_8559 - .L_8558)
.L_8558:
        /*012c*/ 	.word	0x00000000
        /*0130*/ 	.short	0x0003
        /*0132*/ 	.short	0x0018
        /*0134*/ 	.byte	0x00, 0xf5, 0x21, 0x00


	//----- nvinfo : EIATTR_KPARAM_INFO
	.align		4
.L_8559:
        /*0138*/ 	.byte	0x04, 0x17
        /*013a*/ 	.short	(.L_8561 - .L_8560)
.L_8560:
        /*013c*/ 	.word	0x00000000
        /*0140*/ 	.short	0x0002
        /*0142*/ 	.short	0x0010
        /*0144*/ 	.byte	0x00, 0xf5, 0x21, 0x00


	//----- nvinfo : EIATTR_KPARAM_INFO
	.align		4
.L_8561:
        /*0148*/ 	.byte	0x04, 0x17
        /*014a*/ 	.short	(.L_8563 - .L_8562)
.L_8562:
        /*014c*/ 	.word	0x00000000
        /*0150*/ 	.short	0x0001
        /*0152*/ 	.short	0x0008
        /*0154*/ 	.byte	0x00, 0xf5, 0x21, 0x00


	//----- nvinfo : EIATTR_KPARAM_INFO
	.align		4
.L_8563:
        /*0158*/ 	.byte	0x04, 0x17
        /*015a*/ 	.short	(.L_8565 - .L_8564)
.L_8564:
        /*015c*/ 	.word	0x00000000
        /*0160*/ 	.short	0x0000
        /*0162*/ 	.short	0x0000
        /*0164*/ 	.byte	0x00, 0xf5, 0x21, 0x00


	//----- nvinfo : EIATTR_SPARSE_MMA_MASK
	.align		4
.L_8565:
        /*0168*/ 	.byte	0x03, 0x50
        /*016a*/ 	.short	0x0000


	//----- nvinfo : EIATTR_MAXREG_COUNT
	.align		4
        /*016c*/ 	.byte	0x03, 0x1b
        /*016e*/ 	.short	0x00ff


	//----- nvinfo : EIATTR_NUM_BARRIERS
	.align		4
        /*0170*/ 	.byte	0x02, 0x4c
        /*0172*/ 	.byte	0x01
	.zero		1


	//----- nvinfo : EIATTR_EXTERNS
	.align		4
        /*0174*/ 	.byte	0x04, 0x0f
        /*0176*/ 	.short	(.L_8567 - .L_8566)


	//   ....[0]....
	.align		4
.L_8566:
        /*0178*/ 	.word	index@(__assertfail)


	//----- nvinfo : EIATTR_MERCURY_ISA_VERSION
	.align		4
.L_8567:
        /*017c*/ 	.byte	0x03, 0x5f
        /*017e*/ 	.short	0x0101


	//----- nvinfo : EIATTR_COOP_GROUP_MASK_REGIDS
	.align		4
        /*0180*/ 	.byte	0x04, 0x29
        /*0182*/ 	.short	(.L_8569 - .L_8568)


	//   ....[0]....
.L_8568:
        /*0184*/ 	.word	0xffffffff


	//   ....[1]....
        /*0188*/ 	.word	0xffffffff


	//   ....[2]....
        /*018c*/ 	.word	0xffffffff


	//   ....[3]....
        /*0190*/ 	.word	0xffffffff


	//   ....[4]....
        /*0194*/ 	.word	0xffffffff


	//   ....[5]....
        /*0198*/ 	.word	0xffffffff


	//   ....[6]....
        /*019c*/ 	.word	0xffffffff


	//   ....[7]....
        /*01a0*/ 	.word	0xffffffff


	//   ....[8]....
        /*01a4*/ 	.word	0xffffffff


	//   ....[9]....
        /*01a8*/ 	.word	0xffffffff


	//   ....[10]....
        /*01ac*/ 	.word	0xffffffff


	//   ....[11]....
        /*01b0*/ 	.word	0xffffffff


	//   ....[12]....
        /*01b4*/ 	.word	0xffffffff


	//   ....[13]....
        /*01b8*/ 	.word	0xffffffff


	//   ....[14]....
        /*01bc*/ 	.word	0xffffffff


	//   ....[15]....
        /*01c0*/ 	.word	0x0500000f


	//   ....[16]....
        /*01c4*/ 	.word	0x0500000f


	//   ....[17]....
        /*01c8*/ 	.word	0x0500000f


	//   ....[18]....
        /*01cc*/ 	.word	0x0500000f


	//   ....[19]....
        /*01d0*/ 	.word	0x0500000f


	//   ....[20]....
        /*01d4*/ 	.word	0x0500000f


	//   ....[21]....
        /*01d8*/ 	.word	0x0500000f


	//   ....[22]....
        /*01dc*/ 	.word	0x0500000f


	//   ....[23]....
        /*01e0*/ 	.word	0x0500000f


	//----- nvinfo : EIATTR_COOP_GROUP_INSTR_OFFSETS
	.align		4
.L_8569:
        /*01e4*/ 	.byte	0x04, 0x28
        /*01e6*/ 	.short	(.L_8571 - .L_8570)


	//   ....[0]....
.L_8570:
        /*01e8*/ 	.word	0x00000b70


	//   ....[1]....
        /*01ec*/ 	.word	0x00000b90


	//   ....[2]....
        /*01f0*/ 	.word	0x00000bb0


	//   ....[3]....
        /*01f4*/ 	.word	0x00000bd0


	//   ....[4]....
        /*01f8*/ 	.word	0x00000d00


	//   ....[5]....
        /*01fc*/ 	.word	0x00000d20


	//   ....[6]....
        /*0200*/ 	.word	0x00000d40


	//   ....[7]....
        /*0204*/ 	.word	0x00001b80


	//   ....[8]....
        /*0208*/ 	.word	0x00001bb0


	//   ....[9]....
        /*020c*/ 	.word	0x00001bd0


	//   ....[10]....
        /*0210*/ 	.word	0x00001bf0


	//   ....[11]....
        /*0214*/ 	.word	0x00001c10


	//   ....[12]....
        /*0218*/ 	.word	0x00001c60


	//   ....[13]....
        /*021c*/ 	.word	0x00001c80


	//   ....[14]....
        /*0220*/ 	.word	0x00001ca0


	//   ....[15]....
        /*0224*/ 	.word	0x00003290


	//   ....[16]....
        /*0228*/ 	.word	0x000032f0


	//   ....[17]....
        /*022c*/ 	.word	0x00003350


	//   ....[18]....
        /*0230*/ 	.word	0x000033b0


	//   ....[19]....
        /*0234*/ 	.word	0x00003430


	//   ....[20]....
        /*0238*/ 	.word	0x00003470


	//   ....[21]....
        /*023c*/ 	.word	0x000034c0


	//   ....[22]....
        /*0240*/ 	.word	0x00003510


	//   ....[23]....
        /*0244*/ 	.word	0x00003560


	//----- nvinfo : EIATTR_VRC_CTA_INIT_COUNT
	.align		4
.L_8571:
        /*0248*/ 	.byte	0x02, 0x4a
	.zero		1
	.zero		1


	//----- nvinfo : EIATTR_SYSCALL_OFFSETS
	.align		4
        /*024c*/ 	.byte	0x04, 0x46
        /*024e*/ 	.short	(.L_8573 - .L_8572)


	//   ....[0]....
.L_8572:
        /*0250*/ 	.word	0x00002b60


	//   ....[1]....
        /*0254*/ 	.word	0x00003230


	//----- nvinfo : EIATTR_EXIT_INSTR_OFFSETS
	.align		4
.L_8573:
        /*0258*/ 	.byte	0x04, 0x1c
        /*025a*/ 	.short	(.L_8575 - .L_8574)


	//   ....[0]....
.L_8574:
        /*025c*/ 	.word	0x00000090


	//   ....[1]....
        /*0260*/ 	.word	0x00002fe0


	//   ....[2]....
        /*0264*/ 	.word	0x00003010


	//   ....[3]....
        /*0268*/ 	.word	0x00003130


	//   ....[4]....
        /*026c*/ 	.word	0x00003240


	//----- nvinfo : EIATTR_CRS_STACK_SIZE
	.align		4
.L_8575:
        /*0270*/ 	.byte	0x04, 0x1e
        /*0272*/ 	.short	(.L_8577 - .L_8576)
.L_8576:
        /*0274*/ 	.word	0x00000000


	//----- nvinfo : EIATTR_CBANK_PARAM_SIZE
	.align		4
.L_8577:
        /*0278*/ 	.byte	0x03, 0x19
        /*027a*/ 	.short	0x008c


	//----- nvinfo : EIATTR_PARAM_CBANK
	.align		4
        /*027c*/ 	.byte	0x04, 0x0a
        /*027e*/ 	.short	(.L_8579 - .L_8578)
	.align		4
.L_8578:
        /*0280*/ 	.word	index@(.nv.constant0._ZN4vllm25paged_attention_v2_kernelIthLi80ELi16ELi128ELNS_18Fp8KVCacheDataTypeE2ELb1ELi512EEEvPfS2_PT_PKS3_PKT0_S9_ifPKiSB_iPKfiiiSD_SD_iiiii)
        /*0284*/ 	.short	0x0380
        /*0286*/ 	.short	0x008c


	//----- nvinfo : EIATTR_SW_WAR
	.align		4
.L_8579:
        /*0288*/ 	.byte	0x04, 0x36
        /*028a*/ 	.short	(.L_8581 - .L_8580)
.L_8580:
        /*028c*/ 	.word	0x00000008
.L_8581:


//--------------------- .nv.info._ZN4vllm25paged_attention_v2_kernelIthLi64ELi16ELi128ELNS_18Fp8KVCacheDataTypeE2ELb1ELi512EEEvPfS2_PT_PKS3_PKT0_S9_ifPKiSB_iPKfiiiSD_SD_iiiii --------------------------
	.section	.nv.info._ZN4vllm25paged_attention_v2_kernelIthLi64ELi16ELi128ELNS_18Fp8KVCacheDataTypeE2ELb1ELi512EEEvPfS2_PT_PKS3_PKT0_S9_ifPKiSB_iPKfiiiSD_SD_iiiii,"",@"SHT_CUDA_INFO"
	.sectionflags	@""
	.align	4


	//----- nvinfo : EIATTR_CUDA_API_VERSION
	.align		4
        /*0000*/ 	.byte	0x04, 0x37
        /*0002*/ 	.short	(.L_8583 - .L_8582)
.L_8582:
        /*0004*/ 	.word	0x00000082


	//----- nvinfo : EIATTR_KPARAM_INFO
	.align		4
.L_8583:
        /*0008*/ 	.byte	0x04, 0x17
        /*000a*/ 	.short	(.L_8585 - .L_8584)
.L_8584:
        /*000c*/ 	.word	0x00000000
        /*0010*/ 	.short	0x0015
        /*0012*/ 	.short	0x0088
        /*0014*/ 	.byte	0x00, 0xf0, 0x11, 0x00


	//----- nvinfo : EIATTR_KPARAM_INFO
	.align		4
.L_8585:
        /*0018*/ 	.byte	0x04, 0x17
        /*001a*/ 	.short	(.L_8587 - .L_8586)
.L_8586:
        /*001c*/ 	.word	0x00000000
        /*0020*/ 	.short	0x0014
        /*0022*/ 	.short	0x0084
        /*0024*/ 	.byte	0x00, 0xf0, 0x11, 0x00


	//----- nvinfo : EIATTR_KPARAM_INFO
	.align		4
.L_8587:
        /*0028*/ 	.byte	0x04, 0x17
        /*002a*/ 	.short	(.L_8589 - .L_8588)
.L_8588:
        /*002c*/ 	.word	0x00000000
        /*0030*/ 	.short	0x0013
        /*0032*/ 	.short	0x0080
        /*0034*/ 	.byte	0x00, 0xf0, 0x11, 0x00


	//----- nvinfo : EIATTR_KPARAM_INFO
	.align		4
.L_8589:
        /*0038*/ 	.byte	0x04, 0x17
        /*003a*/ 	.short	(.L_8591 - .L_8590)
.L_8590:
        /*003c*/ 	.word	0x00000000
        /*0040*/ 	.short	0x0012
        /*0042*/ 	.short	0x007c
        /*0044*/ 	.byte	0x00, 0xf0, 0x11, 0x00


	//----- nvinfo : EIATTR_KPARAM_INFO
	.align		4
.L_8591:
        /*0048*/ 	.byte	0x04, 0x17
        /*004a*/ 	.short	(.L_8593 - .L_8592)
.L_8592:
        /*004c*/ 	.word	0x00000000
        /*0050*/ 	.short	0x0011
        /*0052*/ 	.short	0x0078
        /*0054*/ 	.byte	0x00, 0xf0, 0x11, 0x00


	//----- nvinfo : EIATTR_KPARAM_INFO
	.align		4
.L_8593:
        /*0058*/ 	.byte	0x04, 0x17
        /*005a*/ 	.short	(.L_8595 - .L_8594)
.L_8594:
        /*005c*/ 	.word	0x00000000
        /*0060*/ 	.short	0x0010
        /*0062*/ 	.short	0x0070
        /*0064*/ 	.byte	0x00, 0xf5, 0x21, 0x00


	//----- nvinfo : EIATTR_KPARAM_INFO
	.align		4
.L_8595:
        /*0068*/ 	.byte	0x04, 0x17
        /*006a*/ 	.short	(.L_8597 - .L_8596)
.L_8596:
        /*006c*/ 	.word	0x00000000
        /*0070*/ 	.short	0x000f
        /*0072*/ 	.short	0x0068
        /*0074*/ 	.byte	0x00, 0xf5, 0x21, 0x00


	//----- nvinfo : EIATTR_KPARAM_INFO
	.align		4
.L_8597:
        /*0078*/ 	.byte	0x04, 0x17
        /*007a*/ 	.short	(.L_8599 - .L_8598)
.L_8598:
        /*007c*/ 	.word	0x00000000
        /*0080*/ 	.short	0x000e
        /*0082*/ 	.short	0x0060
        /*0084*/ 	.byte	0x00, 0xf0, 0x11, 0x00


	//----- nvinfo : EIATTR_KPARAM_INFO
	.align		4
.L_8599:
        /*0088*/ 	.byte	0x04, 0x17
        /*008a*/ 	.short	(.L_8601 - .L_8600)
.L_8600:
        /*008c*/ 	.word	0x00000000
        /*0090*/ 	.short	0x000d
        /*0092*/ 	.short	0x005c
        /*0094*/ 	.byte	0x00, 0xf0, 0x11, 0x00


	//----- nvinfo : EIATTR_KPARAM_INFO
	.align		4
.L_8601:
        /*0098*/ 	.byte	0x04, 0x17
        /*009a*/ 	.short	(.L_8603 - .L_8602)
.L_8602:
        /*009c*/ 	.word	0x00000000
        /*00a0*/ 	.short	0x000c
        /*00a2*/ 	.short	0x0058
        /*00a4*/ 	.byte	0x00, 0xf0, 0x11, 0x00


	//----- nvinfo : EIATTR_KPARAM_INFO
	.align		4
.L_8603:
        /*00a8*/ 	.byte	0x04, 0x17
        /*00aa*/ 	.short	(.L_8605 - .L_8604)
.L_8604:
        /*00ac*/ 	.word	0x00000000
        /*00b0*/ 	.short	0x000b
        /*00b2*/ 	.short	0x0050
        /*00b4*/ 	.byte	0x00, 0xf5, 0x21, 0x00


	//----- nvinfo : EIATTR_KPARAM_INFO
	.align		4
.L_8605:
        /*00b8*/ 	.byte	0x04, 0x17
        /*00ba*/ 	.short	(.L_8607 - .L_8606)
.L_8606:
        /*00bc*/ 	.word	0x00000000
        /*00c0*/ 	.short	0x000a
        /*00c2*/ 	.short	0x0048
        /*00c4*/ 	.byte	0x00, 0xf0, 0x11, 0x00


	//----- nvinfo : EIATTR_KPARAM_INFO
	.align		4
.L_8607:
        /*00c8*/ 	.byte	0x04, 0x17
        /*00ca*/ 	.short	(.L_8609 - .L_8608)
.L_8608:
        /*00cc*/ 	.word	0x00000000
        /*00d0*/ 	.short	0x0009
        /*00d2*/ 	.short	0x0040
        /*00d4*/ 	.byte	0x00, 0xf5, 0x21, 0x00


	//----- nvinfo : EIATTR_KPARAM_INFO
	.align		4
.L_8609:
        /*00d8*/ 	.byte	0x04, 0x17
        /*00da*/ 	.short	(.L_8611 - .L_8610)
.L_8610:
        /*00dc*/ 	.word	0x00000000
        /*00e0*/ 	.short	0x0008
        /*00e2*/ 	.short	0x0038
        /*00e4*/ 	.byte	0x00, 0xf5, 0x21, 0x00


	//----- nvinfo : EIATTR_KPARAM_INFO
	.align		4
.L_8611:
        /*00e8*/ 	.byte	0x04, 0x17
        /*00ea*/ 	.short	(.L_8613 - .L_8612)
.L_8612:
        /*00ec*/ 	.word	0x00000000
        /*00f0*/ 	.short	0x0007
        /*00f2*/ 	.short	0x0034
        /*00f4*/ 	.byte	0x00, 0xf0, 0x11, 0x00


	//----- nvinfo : EIATTR_KPARAM_INFO
	.align		4
.L_8613:
        /*00f8*/ 	.byte	0x04, 0x17
        /*00fa*/ 	.short	(.L_8615 - .L_8614)
.L_8614:
        /*00fc*/ 	.word	0x00000000
        /*0100*/ 	.short	0x0006
        /*0102*/ 	.short	0x0030
        /*0104*/ 	.byte	0x00, 0xf0, 0x11, 0x00


	//----- nvinfo : EIATTR_KPARAM_INFO
	.align		4
.L_8615:
        /*0108*/ 	.byte	0x04, 0x17
        /*010a*/ 	.short	(.L_8617 - .L_8616)
.L_8616:
        /*010c*/ 	.word	0x00000000
        /*0110*/ 	.short	0x0005
        /*0112*/ 	.short	0x0028
        /*0114*/ 	.byte	0x00, 0xf5, 0x21, 0x00


	//----- nvinfo : EIATTR_KPARAM_INFO
	.align		4
.L_8617:
        /*0118*/ 	.byte	0x04, 0x17
        /*011a*/ 	.short	(.L_8619 - .L_8618)
.L_8618:
        /*011c*/ 	.word	0x00000000
        /*0120*/ 	.short	0x0004
        /*0122*/ 	.short	0x0020
        /*0124*/ 	.byte	0x00, 0xf5, 0x21, 0x00


	//----- nvinfo : EIATTR_KPARAM_INFO
	.align		4
.L_8619:
        /*0128*/ 	.byte	0x04, 0x17
        /*012a*/ 	.short	(.L_8621 - .L_8620)
.L_8620:
        /*012c*/ 	.word	0x00000000
        /*0130*/ 	.short	0x0003
        /*0132*/ 	.short	0x0018
        /*0134*/ 	.byte	0x00, 0xf5, 0x21, 0x00


	//----- nvinfo : EIATTR_KPARAM_INFO
	.align		4
.L_8621:
        /*0138*/ 	.byte	0x04, 0x17
        /*013a*/ 	.short	(.L_8623 - .L_8622)
.L_8622:
        /*013c*/ 	.word	0x00000000
        /*0140*/ 	.short	0x0002
        /*0142*/ 	.short	0x0010
        /*0144*/ 	.byte	0x00, 0xf5, 0x21, 0x00


	//----- nvinfo : EIATTR_KPARAM_INFO
	.align		4
.L_8623:
        /*0148*/ 	.byte	0x04, 0x17
        /*014a*/ 	.short	(.L_8625 - .L_8624)
.L_8624:
        /*014c*/ 	.word	0x00000000
        /*0150*/ 	.short	0x0001
        /*0152*/ 	.short	0x0008
        /*0154*/ 	.byte	0x00, 0xf5, 0x21, 0x00


	//----- nvinfo : EIATTR_KPARAM_INFO
	.align		4
.L_8625:
        /*0158*/ 	.byte	0x04, 0x17
        /*015a*/ 	.short	(.L_8627 - .L_8626)
.L_8626:
        /*015c*/ 	.word	0x00000000
        /*0160*/ 	.short	0x0000
        /*0162*/ 	.short	0x0000
        /*0164*/ 	.byte	0x00, 0xf5, 0x21, 0x00


	//----- nvinfo : EIATTR_SPARSE_MMA_MASK
	.align		4
.L_8627:
        /*0168*/ 	.byte	0x03, 0x50
        /*016a*/ 	.short	0x0000


	//----- nvinfo : EIATTR_MAXREG_COUNT
	.align		4
        /*016c*/ 	.byte	0x03, 0x1b
        /*016e*/ 	.short	0x00ff


	//----- nvinfo : EIATTR_NUM_BARRIERS
	.align		4
        /*0170*/ 	.byte	0x02, 0x4c
        /*0172*/ 	.byte	0x01
	.zero		1


	//----- nvinfo : EIATTR_EXTERNS
	.align		4
        /*0174*/ 	.byte	0x04, 0x0f
        /*0176*/ 	.short	(.L_8629 - .L_8628)


	//   ....[0]....
	.align		4
.L_8628:
        /*0178*/ 	.word	index@(__assertfail)


	//----- nvinfo : EIATTR_MERCURY_ISA_VERSION
	.align		4
.L_8629:
        /*017c*/ 	.byte	0x03, 0x5f
        /*017e*/ 	.short	0x0101


	//----- nvinfo : EIATTR_COOP_GROUP_MASK_REGIDS
	.align		4
        /*0180*/ 	.byte	0x04, 0x29
        /*0182*/ 	.short	(.L_8631 - .L_8630)


	//   ....[0]....
.L_8630:
        /*0184*/ 	.word	0xffffffff


	//   ....[1]....
        /*0188*/ 	.word	0xffffffff


	//   ....[2]....
        /*018c*/ 	.word	0xffffffff


	//   ....[3]....
        /*0190*/ 	.word	0xffffffff


	//   ....[4]....
        /*0194*/ 	.word	0xffffffff


	//   ....[5]....
        /*0198*/ 	.word	0xffffffff


	//   ....[6]....
        /*019c*/ 	.word	0xffffffff


	//   ....[7]....
        /*01a0*/ 	.word	0xffffffff


	//   ....[8]....
        /*01a4*/ 	.word	0xffffffff


	//   ....[9]....
        /*01a8*/ 	.word	0xffffffff


	//   ....[10]....
        /*01ac*/ 	.word	0xffffffff


	//   ....[11]....
        /*01b0*/ 	.word	0xffffffff


	//   ....[12]....
        /*01b4*/ 	.word	0xffffffff


	//   ....[13]....
        /*01b8*/ 	.word	0xffffffff


	//   ....[14]....
        /*01bc*/ 	.word	0xffffffff


	//   ....[15]....
        /*01c0*/ 	.word	0x0500000f


	//   ....[16]....
        /*01c4*/ 	.word	0x0500000f


	//   ....[17]....
        /*01c8*/ 	.word	0x0500000f


	//   ....[18]....
        /*01cc*/ 	.word	0x0500000f


	//   ....[19]....
        /*01d0*/ 	.word	0x0500000f


	//   ....[20]....
        /*01d4*/ 	.word	0x0500000f


	//   ....[21]....
        /*01d8*/ 	.word	0x0500000f


	//   ....[22]....
        /*01dc*/ 	.word	0x0500000f


	//----- nvinfo : EIATTR_COOP_GROUP_INSTR_OFFSETS
	.align		4
.L_8631:
        /*01e0*/ 	.byte	0x04, 0x28
        /*01e2*/ 	.short	(.L_8633 - .L_8632)


	//   ....[0]....
.L_8632:
        /*01e4*/ 	.word	0x00000b70


	//   ....[1]....
        /*01e8*/ 	.word	0x00000b90


	//   ....[2]....
        /*01ec*/ 	.word	0x00000bb0


	//   ....[3]....
        /*01f0*/ 	.word	0x00000bd0


	//   ....[4]....
        /*01f4*/ 	.word	0x00000d00


	//   ....[5]....
        /*01f8*/ 	.word	0x00000d20


	//   ....[6]....
        /*01fc*/ 	.word	0x00000d40


	//   ....[7]....
        /*0200*/ 	.word	0x00001b80


	//   ....[8]....
        /*0204*/ 	.word	0x00001bb0


	//   ....[9]....
        /*0208*/ 	.word	0x00001bd0


	//   ....[10]....
        /*020c*/ 	.word	0x00001bf0


	//   ....[11]....
        /*0210*/ 	.word	0x00001c10


	//   ....[12]....
        /*0214*/ 	.word	0x00001c60


	//   ....[13]....
        /*0218*/ 	.word	0x00001c80


	//   ....[14]....
        /*021c*/ 	.word	0x00001ca0


	//   ....[15]....
        /*0220*/ 	.word	0x00003230


	//   ....[16]....
        /*0224*/ 	.word	0x00003290


	//   ....[17]....
        /*0228*/ 	.word	0x000032f0


	//   ....[18]....
        /*022c*/ 	.word	0x00003350


	//   ....[19]....
        /*0230*/ 	.word	0x000033d0


	//   ....[20]....
        /*0234*/ 	.word	0x00003410


	//   ....[21]....
        /*0238*/ 	.word	0x00003460


	//   ....[22]....
        /*023c*/ 	.word	0x000034b0


	//----- nvinfo : EIATTR_VRC_CTA_INIT_COUNT
	.align		4
.L_8633:
        /*0240*/ 	.byte	0x02, 0x4a
	.zero		1
	.zero		1


	//----- nvinfo : EIATTR_SYSCALL_OFFSETS
	.align		4
        /*0244*/ 	.byte	0x04, 0x46
        /*0246*/ 	.short	(.L_8635 - .L_8634)


	//   ....[0]....
.L_8634:
        /*0248*/ 	.word	0x00002b60


	//   ....[1]....
        /*024c*/ 	.word	0x000031d0


	//----- nvinfo : EIATTR_EXIT_INSTR_OFFSETS
	.align		4
.L_8635:
        /*0250*/ 	.byte	0x04, 0x1c
        /*0252*/ 	.short	(.L_8637 - .L_8636)


	//   ....[0]....
.L_8636:
        /*0254*/ 	.word	0x00000090


	//   ....[1]....
        /*0258*/ 	.word	0x00002f60


	//   ....[2]....
        /*025c*/ 	.word	0x00002f90


	//   ....[3]....
        /*0260*/ 	.word	0x000030d0


	//   ....[4]....
        /*0264*/ 	.word	0x000031e0


	//----- nvinfo : EIATTR_CRS_STACK_SIZE
	.align		4
.L_8637:
        /*0268*/ 	.byte	0x04, 0x1e
        /*026a*/ 	.short	(.L_8639 - .L_8638)
.L_8638:
        /*026c*/ 	.word	0x00000000


	//----- nvinfo : EIATTR_CBANK_PARAM_SIZE
	.align		4
.L_8639:
        /*0270*/ 	.byte	0x03, 0x19
        /*0272*/ 	.short	0x008c


	//----- nvinfo : EIATTR_PARAM_CBANK
	.align		4
        /*0274*/ 	.byte	0x04, 0x0a
        /*0276*/ 	.short	(.L_8641 - .L_8640)
	.align		4
.L_8640:
        /*0278*/ 	.word	index@(.nv.constant0._ZN4vllm25paged_attention_v2_kernelIthLi64ELi16ELi128ELNS_18Fp8KVCacheDataTypeE2ELb1ELi512EEEvPfS2_PT_PKS3_PKT0_S9_ifPKiSB_iPKfiiiSD_SD_iiiii)
        /*027c*/ 	.short	0x0380
        /*027e*/ 	.short	0x008c


	//----- nvinfo : EIATTR_SW_WAR
	.align		4
.L_8641:
        /*0280*/ 	.byte	0x04, 0x36
        /*0282*/ 	.short	(.L_8643 - .L_8642)
.L_8642:
        /*0284*/ 	.word	0x00000008
.L_8643:


//--------------------- .nv.info._ZN4vllm25paged_attention_v2_kernelIthLi32ELi16ELi128ELNS_18Fp8KVCacheDataTypeE2ELb1ELi512EEEvPfS2_PT_PKS3_PKT0_S9_ifPKiSB_iPKfiiiSD_SD_iiiii --------------------------
	.section	.nv.info._ZN4vllm25paged_attention_v2_kernelIthLi32ELi16ELi128ELNS_18Fp8KVCacheDataTypeE2ELb1ELi512EEEvPfS2_PT_PKS3_PKT0_S9_ifPKiSB_iPKfiiiSD_SD_iiiii,"",@"SHT_CUDA_INFO"
	.sectionflags	@""
	.align	4


	//----- nvinfo : EIATTR_CUDA_API_VERSION
	.align		4
        /*0000*/ 	.byte	0x04, 0x37
        /*0002*/ 	.short	(.L_8645 - .L_8644)
.L_8644:
        /*0004*/ 	.word	0x00000082


	//----- nvinfo : EIATTR_KPARAM_INFO
	.align		4
.L_8645:
        /*0008*/ 	.byte	0x04, 0x17
        /*000a*/ 	.short	(.L_8647 - .L_8646)
.L_8646:
        /*000c*/ 	.word	0x00000000
        /*0010*/ 	.short	0x0015
        /*0012*/ 	.short	0x0088
        /*0014*/ 	.byte	0x00, 0xf0, 0x11, 0x00


	//----- nvinfo : EIATTR_KPARAM_INFO
	.align		4
.L_8647:
        /*0018*/ 	.byte	0x04, 0x17
        /*001a*/ 	.short	(.L_8649 - .L_8648)
.L_8648:
        /*001c*/ 	.word	0x00000000
        /*0020*/ 	.short	0x0014
        /*0022*/ 	.short	0x0084
        /*0024*/ 	.byte	0x00, 0xf0, 0x11, 0x00


	//----- nvinfo : EIATTR_KPARAM_INFO
	.align		4
.L_8649:
        /*0028*/ 	.byte	0x04, 0x17
        /*002a*/ 	.short	(.L_8651 - .L_8650)
.L_8650:
        /*002c*/ 	.word	0x00000000
        /*0030*/ 	.short	0x0013
        /*0032*/ 	.short	0x0080
        /*0034*/ 	.byte	0x00, 0xf0, 0x11, 0x00


	//----- nvinfo : EIATTR_KPARAM_INFO
	.align		4
.L_8651:
        /*0038*/ 	.byte	0x04, 0x17
        /*003a*/ 	.short	(.L_8653 - .L_8652)
.L_8652:
        /*003c*/ 	.word	0x00000000
        /*0040*/ 	.short	0x0012
        /*0042*/ 	.short	0x007c
        /*0044*/ 	.byte	0x00, 0xf0, 0x11, 0x00


	//----- nvinfo : EIATTR_KPARAM_INFO
	.align		4
.L_8653:
        /*0048*/ 	.byte	0x04, 0x17
        /*004a*/ 	.short	(.L_8655 - .L_8654)
.L_8654:
        /*004c*/ 	.word	0x00000000
        /*0050*/ 	.short	0x0011
        /*0052*/ 	.short	0x0078
        /*0054*/ 	.byte	0x00, 0xf0, 0x11, 0x00


	//----- nvinfo : EIATTR_KPARAM_INFO
	.align		4
.L_8655:
        /*0058*/ 	.byte	0x04, 0x17
        /*005a*/ 	.short	(.L_8657 - .L_8656)
.L_8656:
        /*005c*/ 	.word	0x00000000
        /*0060*/ 	.short	0x0010
        /*0062*/ 	.short	0x0070
        /*0064*/ 	.byte	0x00, 0xf5, 0x21, 0x00


	//----- nvinfo : EIATTR_KPARAM_INFO
	.align		4
.L_8657:
        /*0068*/ 	.byte	0x04, 0x17
        /*006a*/ 	.short	(.L_8659 - .L_8658)
.L_8658:
        /*006c*/ 	.word	0x00000000
        /*0070*/ 	.short	0x000f
        /*0072*/ 	.short	0x0068
        /*0074*/ 	.byte	0x00, 0xf5, 0x21, 0x00


	//----- nvinfo : EIATTR_KPARAM_INFO
	.align		4
.L_8659:
        /*0078*/ 	.byte	0x04, 0x17
        /*007a*/ 	.short	(.L_8661 - .L_8660)
.L_8660:
        /*007c*/ 	.word	0x00000000
        /*0080*/ 	.short	0x000e
        /*0082*/ 	.short	0x0060
        /*0084*/ 	.byte	0x00, 0xf0, 0x11, 0x00


	//----- nvinfo : EIATTR_KPARAM_INFO
	.align		4
.L_8661:
        /*0088*/ 	.byte	0x04, 0x17
        /*008a*/ 	.short	(.L_8663 - .L_8662)
.L_8662:
        /*008c*/ 	.word	0x00000000
        /*0090*/ 	.short	0x000d
        /*0092*/ 	.short	0x005c
        /*0094*/ 	.byte	0x00, 0xf0, 0x11, 0x00


	//----- nvinfo : EIATTR_KPARAM_INFO
	.align		4
.L_8663:
        /*0098*/ 	.byte	0x04, 0x17
        /*009a*/ 	.short	(.L_8665 - .L_8664)
.L_8664:
        /*009c*/ 	.word	0x00000000
        /*00a0*/ 	.short	0x000c
        /*00a2*/ 	.short	0x0058
        /*00a4*/ 	.byte	0x00, 0xf0, 0x11, 0x00


	//----- nvinfo : EIATTR_KPARAM_INFO
	.align		4
.L_8665:
        /*00a8*/ 	.byte	0x04, 0x17
        /*00aa*/ 	.short	(.L_8667 - .L_8666)
.L_8666:
        /*00ac*/ 	.word	0x00000000
        /*00b0*/ 	.short	0x000b
        /*00b2*/ 	.short	0x0050
        /*00b4*/ 	.byte	0x00, 0xf5, 0x21, 0x00


	//----- nvinfo : EIATTR_KPARAM_INFO
	.align		4
.L_8667:
        /*00b8*/ 	.byte	0x04, 0x17
        /*00ba*/ 	.short	(.L_8669 - .L_8668)
.L_8668:
        /*00bc*/ 	.word	0x00000000
        /*00c0*/ 	.short	0x000a
        /*00c2*/ 	.short	0x0048
        /*00c4*/ 	.byte	0x00, 0xf0, 0x11, 0x00


	//----- nvinfo : EIATTR_KPARAM_INFO
	.align		4
.L_8669:
        /*00c8*/ 	.byte	0x04, 0x17
        /*00ca*/ 	.short	(.L_8671 - .L_8670)
.L_8670:
        /*00cc*/ 	.word	0x00000000
        /*00d0*/ 	.short	0x0009
        /*00d2*/ 	.short	0x0040
        /*00d4*/ 	.byte	0x00, 0xf5, 0x21, 0x00


	//----- nvinfo : EIATTR_KPARAM_INFO
	.align		4
.L_8671:
        /*00d8*/ 	.byte	0x04, 0x17
        /*00da*/ 	.short	(.L_8673 - .L_8672)
.L_8672:
        /*00dc*/ 	.word	0x00000000
        /*00e0*/ 	.short	0x0008
        /*00e2*/ 	.short	0x0038
        /*00e4*/ 	.byte	0x00, 0xf5, 0x21, 0x00


	//----- nvinfo : EIATTR_KPARAM_INFO
	.align		4
.L_8673:
        /*00e8*/ 	.byte	0x04, 0x17
        /*00ea*/ 	.short	(.L_8675 - .L_8674)
.L_8674:
        /*00ec*/ 	.word	0x00000000
        /*00f0*/ 	.short	0x0007
        /*00f2*/ 	.short	0x0034
        /*00f4*/ 	.byte	0x00, 0xf0, 0x11, 0x00


	//----- nvinfo : EIATTR_KPARAM_INFO
	.align		4
.L_8675:
        /*00f8*/ 	.byte	0x04, 0x17
        /*00fa*/ 	.short	(.L_8677 - .L_8676)
.L_8676:
        /*00fc*/ 	.word	0x00000000
        /*0100*/ 	.short	0x0006
        /*0102*/ 	.short	0x0030
        /*0104*/ 	.byte	0x00, 0xf0, 0x11, 0x00


	//----- nvinfo : EIATTR_KPARAM_INFO
	.align		4
.L_8677:
        /*0108*/ 	.byte	0x04, 0x17
        /*010a*/ 	.short	(.L_8679 - .L_8678)
.L_8678:
        /*010c*/ 	.word	0x00000000
        /*0110*/ 	.short	0x0005
        /*0112*/ 	.short	0x0028
        /*0114*/ 	.byte	0x00, 0xf5, 0x21, 0x00


	//----- nvinfo : EIATTR_KPARAM_INFO
	.align		4
.L_8679:
        /*0118*/ 	.byte	0x04, 0x17
        /*011a*/ 	.short	(.L_8681 - .L_8680)
.L_8680:
        /*011c*/ 	.word	0x00000000
        /*0120*/ 	.short	0x0004
        /*0122*/ 	.short	0x0020
        /*0124*/ 	.byte	0x00, 0xf5, 0x21, 0x00


	//----- nvinfo : EIATTR_KPARAM_INFO
	.align		4
.L_8681:
        /*0128*/ 	.byte	0x04, 0x17
        /*012a*/ 	.short	(.L_8683 - .L_8682)
.L_8682:
        /*012c*/ 	.word	0x00000000
        /*0130*/ 	.short	0x0003
        /*0132*/ 	.short	0x0018
        /*0134*/ 	.byte	0x00, 0xf5, 0x21, 0x00


	//----- nvinfo : EIATTR_KPARAM_INFO
	.align		4
.L_8683:
        /*0138*/ 	.byte	0x04, 0x17
        /*013a*/ 	.short	(.L_8685 - .L_8684)
.L_8684:
        /*013c*/ 	.word	0x00000000
        /*0140*/ 	.short	0x0002
        /*0142*/ 	.short	0x0010
        /*0144*/ 	.byte	0x00, 0xf5, 0x21, 0x00


	//----- nvinfo : EIATTR_KPARAM_INFO
	.align		4
.L_8685:
        /*0148*/ 	.byte	0x04, 0x17
        /*014a*/ 	.short	(.L_8687 - .L_8686)
.L_8686:
        /*014c*/ 	.word	0x00000000
        /*0150*/ 	.short	0x0001
        /*0152*/ 	.short	0x0008
        /*0154*/ 	.byte	0x00, 0xf5, 0x21, 0x00


	//----- nvinfo : EIATTR_KPARAM_INFO
	.align		4
.L_8687:
        /*0158*/ 	.byte	0x04, 0x17
        /*015a*/ 	.short	(.L_8689 - .L_8688)
.L_8688:
        /*015c*/ 	.word	0x00000000
        /*0160*/ 	.short	0x0000
        /*0162*/ 	.short	0x0000
        /*0164*/ 	.byte	0x00, 0xf5, 0x21, 0x00


	//----- nvinfo : EIATTR_SPARSE_MMA_MASK
	.align		4
.L_8689:
        /*0168*/ 	.byte	0x03, 0x50
        /*016a*/ 	.short	0x0000


	//----- nvinfo : EIATTR_MAXREG_COUNT
	.align		4
        /*016c*/ 	.byte	0x03, 0x1b
        /*016e*/ 	.short	0x00ff


	//----- nvinfo : EIATTR_NUM_BARRIERS
	.align		4
        /*0170*/ 	.byte	0x02, 0x4c
        /*0172*/ 	.byte	0x01
	.zero		1


	//----- nvinfo : EIATTR_EXTERNS
	.align		4
        /*0174*/ 	.byte	0x04, 0x0f
        /*0176*/ 	.short	(.L_8691 - .L_8690)


	//   ....[0]....
	.align		4
.L_8690:
        /*0178*/ 	.word	index@(__assertfail)


	//----- nvinfo : EIATTR_MERCURY_ISA_VERSION
	.align		4
.L_8691:
        /*017c*/ 	.byte	0x03, 0x5f
        /*017e*/ 	.short	0x0101


	//----- nvinfo : EIATTR_COOP_GROUP_MASK_REGIDS
	.align		4
        /*0180*/ 	.byte	0x04, 0x29
        /*0182*/ 	.short	(.L_8693 - .L_8692)


	//   ....[0]....
.L_8692:
        /*0184*/ 	.word	0xffffffff


	//   ....[1]....
        /*0188*/ 	.word	0xffffffff


	//   ....[2]....
        /*018c*/ 	.word	0xffffffff


	//   ....[3]....
        /*0190*/ 	.word	0xffffffff


	//   ....[4]....
        /*0194*/ 	.word	0xffffffff


	//   ....[5]....
        /*0198*/ 	.word	0xffffffff


	//   ....[6]....
        /*019c*/ 	.word	0xffffffff


	//   ....[7]....
        /*01a0*/ 	.word	0xffffffff


	//   ....[8]....
        /*01a4*/ 	.word	0xffffffff


	//   ....[9]....
        /*01a8*/ 	.word	0xffffffff


	//   ....[10]....
        /*01ac*/ 	.word	0xffffffff


	//   ....[11]....
        /*01b0*/ 	.word	0xffffffff


	//   ....[12]....
        /*01b4*/ 	.word	0xffffffff


	//   ....[13]....
        /*01b8*/ 	.word	0xffffffff


	//   ....[14]....
        /*01bc*/ 	.word	0xffffffff


	//   ....[15]....
        /*01c0*/ 	.word	0x0500000f


	//   ....[16]....
        /*01c4*/ 	.word	0x0500000f


	//   ....[17]....
        /*01c8*/ 	.word	0x0500000f


	//   ....[18]....
        /*01cc*/ 	.word	0x0500000f


	//   ....[19]....
        /*01d0*/ 	.word	0x0500000f


	//   ....[20]....
        /*01d4*/ 	.word	0x0500000f


	//----- nvinfo : EIATTR_COOP_GROUP_INSTR_OFFSETS
	.align		4
.L_8693:
        /*01d8*/ 	.byte	0x04, 0x28
        /*01da*/ 	.short	(.L_8695 - .L_8694)


	//   ....[0]....
.L_8694:
        /*01dc*/ 	.word	0x00000b70


	//   ....[1]....
        /*01e0*/ 	.word	0x00000b90


	//   ....[2]....
        /*01e4*/ 	.word	0x00000bb0


	//   ....[3]....
        /*01e8*/ 	.word	0x00000bd0


	//   ....[4]....
        /*01ec*/ 	.word	0x00000d00


	//   ....[5]....
        /*01f0*/ 	.word	0x00000d20


	//   ....[6]....
        /*01f4*/ 	.word	0x00000d40


	//   ....[7]....
        /*01f8*/ 	.word	0x00001b80


	//   ....[8]....
        /*01fc*/ 	.word	0x00001bd0


	//   ....[9]....
        /*0200*/ 	.word	0x00001bf0


	//   ....[10]....
        /*0204*/ 	.word	0x00001c10


	//   ....[11]....
        /*0208*/ 	.word	0x00001c30


	//   ....[12]....
        /*020c*/ 	.word	0x00001c80


	//   ....[13]....
        /*0210*/ 	.word	0x00001ca0


	//   ....[14]....
        /*0214*/ 	.word	0x00001cc0


	//   ....[15]....
        /*0218*/ 	.word	0x00003080


	//   ....[16]....
        /*021c*/ 	.word	0x000030e0


	//   ....[17]....
        /*0220*/ 	.word	0x00003140


	//   ....[18]....
        /*0224*/ 	.word	0x000031a0


	//   ....[19]....
        /*0228*/ 	.word	0x00003220


	//   ....[20]....
        /*022c*/ 	.word	0x00003260


	//----- nvinfo : EIATTR_VRC_CTA_INIT_COUNT
	.align		4
.L_8695:
        /*0230*/ 	.byte	0x02, 0x4a
	.zero		1
	.zero		1


	//----- nvinfo : EIATTR_SYSCALL_OFFSETS
	.align		4
        /*0234*/ 	.byte	0x04, 0x46
        /*0236*/ 	.short	(.L_8697 - .L_8696)


	//   ....[0]....
.L_8696:
        /*0238*/ 	.word	0x00002b70


	//   ....[1]....
        /*023c*/ 	.word	0x00003020


	//----- nvinfo : EIATTR_EXIT_INSTR_OFFSETS
	.align		4
.L_8697:
        /*0240*/ 	.byte	0x04, 0x1c
        /*0242*/ 	.short	(.L_8699 - .L_8698)


	//   ....[0]....
.L_8698:
        /*0244*/ 	.word	0x00000090


	//   ....[1]....
        /*0248*/ 	.word	0x00002e10


	//   ....[2]....
        /*024c*/ 	.word	0x00002e40


	//   ....[3]....
        /*0250*/ 	.word	0x00002f20


	//   ....[4]....
        /*0254*/ 	.word	0x00003030


	//----- nvinfo : EIATTR_CRS_STACK_SIZE
	.align		4
.L_8699:
        /*0258*/ 	.byte	0x04, 0x1e
        /*025a*/ 	.short	(.L_8701 - .L_8700)
.L_8700:
        /*025c*/ 	.word	0x00000000


	//----- nvinfo : EIATTR_CBANK_PARAM_SIZE
	.align		4
.L_8701:
        /*0260*/ 	.byte	0x03, 0x19
        /*0262*/ 	.short	0x008c


	//----- nvinfo : EIATTR_PARAM_CBANK
	.align		4
        /*0264*/ 	.byte	0x04, 0x0a
        /*0266*/ 	.short	(.L_8703 - .L_8702)
	.align		4
.L_8702:
        /*0268*/ 	.word	index@(.nv.constant0._ZN4vllm25paged_attention_v2_kernelIthLi32ELi16ELi128ELNS_18Fp8KVCacheDataTypeE2ELb1ELi512EEEvPfS2_PT_PKS3_PKT0_S9_ifPKiSB_iPKfiiiSD_SD_iiiii)
        /*026c*/ 	.short	0x0380
        /*026e*/ 	.short	0x008c


	//----- nvinfo : EIATTR_SW_WAR
	.align		4
.L_8703:
        /*0270*/ 	.byte	0x04, 0x36
        /*0272*/ 	.short	(.L_8705 - .L_8704)
.L_8704:
        /*0274*/ 	.word	0x00000008
.L_8705:


//--------------------- .nv.info._ZN4vllm25paged_attention_v2_kernelIthLi256ELi8ELi128ELNS_18Fp8KVCacheDataTypeE2ELb0ELi512EEEvPfS2_PT_PKS3_PKT0_S9_ifPKiSB_iPKfiiiSD_SD_iiiii --------------------------
	.section	.nv.info._ZN4vllm25paged_attention_v2_kernelIthLi256ELi8ELi128ELNS_18Fp8KVCacheDataTypeE2ELb0ELi512EEEvPfS2_PT_PKS3_PKT0_S9_ifPKiSB_iPKfiiiSD_SD_iiiii,"",@"SHT_CUDA_INFO"
	.sectionflags	@""
	.align	4


	//----- nvinfo : EIATTR_CUDA_API_VERSION
	.align		4
        /*0000*/ 	.byte	0x04, 0x37
        /*0002*/ 	.short	(.L_8707 - .L_8706)
.L_8706:
        /*0004*/ 	.word	0x00000082


	//----- nvinfo : EIATTR_KPARAM_INFO
	.align		4
.L_8707:
        /*0008*/ 	.byte	0x04, 0x17
        /*000a*/ 	.short	(.L_8709 - .L_8708)
.L_8708:
        /*000c*/ 	.word	0x00000000
        /*0010*/ 	.short	0x0015
        /*0012*/ 	.short	0x0088
        /*0014*/ 	.byte	0x00, 0xf0, 0x11, 0x00


	//----- nvinfo : EIATTR_KPARAM_INFO
	.align		4
.L_8709:
        /*0018*/ 	.byte	0x04, 0x17
        /*001a*/ 	.short	(.L_8711 - .L_8710)
.L_8710:
        /*001c*/ 	.word	0x00000000
        /*0020*/ 	.short	0x0014
        /*0022*/ 	.short	0x0084
        /*0024*/ 	.byte	0x00, 0xf0, 0x11, 0x00


	//----- nvinfo : EIATTR_KPARAM_INFO
	.align		4
.L_8711:
        /*0028*/ 	.byte	0x04, 0x17
        /*002a*/ 	.short	(.L_8713 - .L_8712)
.L_8712:
        /*002c*/ 	.word	0x00000000
        /*0030*/ 	.short	0x0013
        /*0032*/ 	.short	0x0080
        /*0034*/ 	.byte	0x00, 0xf0, 0x11, 0x00


	//----- nvinfo : EIATTR_KPARAM_INFO
	.align		4
.L_8713:
        /*0038*/ 	.byte	0x04, 0x17
        /*003a*/ 	.short	(.L_8715 - .L_8714)
.L_8714:
        /*003c*/ 	.word	0x00000000
        /*0040*/ 	.short	0x0012
        /*0042*/ 	.short	0x007c
        /*0044*/ 	.byte	0x00, 0xf0, 0x11, 0x00


	//----- nvinfo : EIATTR_KPARAM_INFO
	.align		4
.L_8715:
        /*0048*/ 	.byte	0x04, 0x17
        /*004a*/ 	.short	(.L_8717 - .L_8716)
.L_8716:
        /*004c*/ 	.word	0x00000000
        /*0050*/ 	.short	0x0011
        /*0052*/ 	.short	0x0078
        /*0054*/ 	.byte	0x00, 0xf0, 0x11, 0x00


	//----- nvinfo : EIATTR_KPARAM_INFO
	.align		4
.L_8717:
        /*0058*/ 	.byte	0x04, 0x17
        /*005a*/ 	.short	(.L_8719 - .L_8718)
.L_8718:
        /*005c*/ 	.word	0x00000000
        /*0060*/ 	.short	0x0010
        /*0062*/ 	.short	0x0070
        /*0064*/ 	.byte	0x00, 0xf5, 0x21, 0x00


	//----- nvinfo : EIATTR_KPARAM_INFO
	.align		4
.L_8719:
        /*0068*/ 	.byte	0x04, 0x17
        /*006a*/ 	.short	(.L_8721 - .L_8720)
.L_8720:
        /*006c*/ 	.word	0x00000000
        /*0070*/ 	.short	0x000f
        /*0072*/ 	.short	0x0068
        /*0074*/ 	.byte	0x00, 0xf5, 0x21, 0x00


	//----- nvinfo : EIATTR_KPARAM_INFO
	.align		4
.L_8721:
        /*0078*/ 	.byte	0x04, 0x17
        /*007a*/ 	.short	(.L_8723 - .L_8722)
.L_8722:
        /*007c*/ 	.word	0x00000000
        /*0080*/ 	.short	0x000e
        /*0082*/ 	.short	0x0060
        /*0084*/ 	.byte	0x00, 0xf0, 0x11, 0x00


	//----- nvinfo : EIATTR_KPARAM_INFO
	.align		4
.L_8723:
        /*0088*/ 	.byte	0x04, 0x17
        /*008a*/ 	.short	(.L_8725 - .L_8724)
.L_8724:
        /*008c*/ 	.word	0x00000000
        /*0090*/ 	.short	0x000d
        /*0092*/ 	.short	0x005c
        /*0094*/ 	.byte	0x00, 0xf0, 0x11, 0x00


	//----- nvinfo : EIATTR_KPARAM_INFO
	.align		4
.L_8725:
        /*0098*/ 	.byte	0x04, 0x17
        /*009a*/ 	.short	(.L_8727 - .L_8726)
.L_8726:
        /*009c*/ 	.word	0x00000000
        /*00a0*/ 	.short	0x000c
        /*00a2*/ 	.short	0x0058
        /*00a4*/ 	.byte	0x00, 0xf0, 0x11, 0x00


	//----- nvinfo : EIATTR_KPARAM_INFO
	.align		4
.L_8727:
        /*00a8*/ 	.byte	0x04, 0x17
        /*00aa*/ 	.short	(.L_8729 - .L_8728)
.L_8728:
        /*00ac*/ 	.word	0x00000000
        /*00b0*/ 	.short	0x000b
        /*00b2*/ 	.short	0x0050
        /*00b4*/ 	.byte	0x00, 0xf5, 0x21, 0x00


	//----- nvinfo : EIATTR_KPARAM_INFO
	.align		4
.L_8729:
        /*00b8*/ 	.byte	0x04, 0x17
        /*00ba*/ 	.short	(.L_8731 - .L_8730)
.L_8730:
        /*00bc*/ 	.word	0x00000000
        /*00c0*/ 	.short	0x000a
        /*00c2*/ 	.short	0x0048
        /*00c4*/ 	.byte	0x00, 0xf0, 0x11, 0x00


	//----- nvinfo : EIATTR_KPARAM_INFO
	.align		4
.L_8731:
        /*00c8*/ 	.byte	0x04, 0x17
        /*00ca*/ 	.short	(.L_8733 - .L_8732)
.L_8732:
        /*00cc*/ 	.word	0x00000000
        /*00d0*/ 	.short	0x0009
        /*00d2*/ 	.short	0x0040
        /*00d4*/ 	.byte	0x00, 0xf5, 0x21, 0x00


	//----- nvinfo : EIATTR_KPARAM_INFO
	.align		4
.L_8733:
        /*00d8*/ 	.byte	0x04, 0x17
        /*00da*/ 	.short	(.L_8735 - .L_8734)
.L_8734:
        /*00dc*/ 	.word	0x00000000
        /*00e0*/ 	.short	0x0008
        /*00e2*/ 	.short	0x0038
        /*00e4*/ 	.byte	0x00, 0xf5, 0x21, 0x00


	//----- nvinfo : EIATTR_KPARAM_INFO
	.align		4
.L_8735:
        /*00e8*/ 	.byte	0x04, 0x17
        /*00ea*/ 	.short	(.L_8737 - .L_8736)
.L_8736:
        /*00ec*/ 	.word	0x00000000
        /*00f0*/ 	.short	0x0007
        /*00f2*/ 	.short	0x0034
        /*00f4*/ 	.byte	0x00, 0xf0, 0x11, 0x00


	//----- nvinfo : EIATTR_KPARAM_INFO
	.align		4
.L_8737:
        /*00f8*/ 	.byte	0x04, 0x17
        /*00fa*/ 	.short	(.L_8739 - .L_8738)
.L_8738:
        /*00fc*/ 	.word	0x00000000
        /*0100*/ 	.short	0x0006
        /*0102*/ 	.short	0x0030
        /*0104*/ 	.byte	0x00, 0xf0, 0x11, 0x00


	//----- nvinfo : EIATTR_KPARAM_INFO
	.align		4
.L_8739:
        /*0108*/ 	.byte	0x04, 0x17
        /*010a*/ 	.short	(.L_8741 - .L_8740)
.L_8740:
        /*010c*/ 	.word	0x00000000
        /*0110*/ 	.short	0x0005
        /*0112*/ 	.short	0x0028
        /*0114*/ 	.byte	0x00, 0xf5, 0x21, 0x00


	//----- nvinfo : EIATTR_KPARAM_INFO
	.align		4
.L_8741:
        /*0118*/ 	.byte	0x04, 0x17
        /*011a*/ 	.short	(.L_8743 - .L_8742)
.L_8742:
        /*011c*/ 	.word	0x00000000
        /*0120*/ 	.short	0x0004
        /*0122*/ 	.short	0x0020
        /*0124*/ 	.byte	0x00, 0xf5, 0x21, 0x00


	//----- nvinfo : EIATTR_KPARAM_INFO
	.align		4
.L_8743:
        /*0128*/ 	.byte	0x04, 0x17
        /*012a*/ 	.short	(.L_8745 - .L_8744)
.L_8744:
        /*012c*/ 	.word	0x00000000
        /*0130*/ 	.short	0x0003
        /*0132*/ 	.short	0x0018
        /*0134*/ 	.byte	0x00, 0xf5, 0x21, 0x00


	//----- nvinfo : EIATTR_KPARAM_INFO
	.align		4
.L_8745:
        /*0138*/ 	.byte	0x04, 0x17
        /*013a*/ 	.short	(.L_8747 - .L_8746)
.L_8746:
        /*013c*/ 	.word	0x00000000
        /*0140*/ 	.short	0x0002
        /*0142*/ 	.short	0x0010
        /*0144*/ 	.byte	0x00, 0xf5, 0x21, 0x00


	//----- nvinfo : EIATTR_KPARAM_INFO
	.align		4
.L_8747:
        /*0148*/ 	.byte	0x04, 0x17
        /*014a*/ 	.short	(.L_8749 - .L_8748)
.L_8748:
        /*014c*/ 	.word	0x00000000
        /*0150*/ 	.short	0x0001
        /*0152*/ 	.short	0x0008
        /*0154*/ 	.byte	0x00, 0xf5, 0x21, 0x00


	//----- nvinfo : EIATTR_KPARAM_INFO
	.align		4
.L_8749:
        /*0158*/ 	.byte	0x04, 0x17
        /*015a*/ 	.short	(.L_8751 - .L_8750)
.L_8750:
        /*015c*/ 	.word	0x00000000
        /*0160*/ 	.short	0x0000
        /*0162*/ 	.short	0x0000
        /*0164*/ 	.byte	0x00, 0xf5, 0x21, 0x00


	//----- nvinfo : EIATTR_SPARSE_MMA_MASK
	.align		4
.L_8751:
        /*0168*/ 	.byte	0x03, 0x50
        /*016a*/ 	.short	0x0000


	//----- nvinfo : EIATTR_MAXREG_COUNT
	.align		4
        /*016c*/ 	.byte	0x03, 0x1b
        /*016e*/ 	.short	0x00ff


	//----- nvinfo : EIATTR_NUM_BARRIERS
	.align		4
        /*0170*/ 	.byte	0x02, 0x4c
        /*0172*/ 	.byte	0x01
	.zero		1


	//----- nvinfo : EIATTR_EXTERNS
	.align		4
        /*0174*/ 	.byte	0x04, 0x0f
        /*0176*/ 	.short	(.L_8753 - .L_8752)


	//   ....[0]....
	.align		4
.L_8752:
        /*0178*/ 	.word	index@(__assertfail)


	//----- nvinfo : EIATTR_MERCURY_ISA_VERSION
	.align		4
.L_8753:
        /*017c*/ 	.byte	0x03, 0x5f
        /*017e*/ 	.short	0x0101


	//----- nvinfo : EIATTR_COOP_GROUP_MASK_REGIDS
	.align		4
        /*0180*/ 	.byte	0x04, 0x29
        /*0182*/ 	.short	(.L_8755 - .L_8754)


	//   ....[0]....
.L_8754:
        /*0184*/ 	.word	0xffffffff


	//   ....[1]....
        /*0188*/ 	.word	0xffffffff


	//   ....[2]....
        /*018c*/ 	.word	0xffffffff


	//   ....[3]....
        /*0190*/ 	.word	0xffffffff


	//   ....[4]....
        /*0194*/ 	.word	0xffffffff


	//   ....[5]....
        /*0198*/ 	.word	0xffffffff


	//   ....[6]....
        /*019c*/ 	.word	0xffffffff


	//   ....[7]....
        /*01a0*/ 	.word	0xffffffff


	//   ....[8]....
        /*01a4*/ 	.word	0xffffffff


	//   ....[9]....
        /*01a8*/ 	.word	0xffffffff


	//   ....[10]....
        /*01ac*/ 	.word	0xffffffff


	//   ....[11]....
        /*01b0*/ 	.word	0xffffffff


	//   ....[12]....
        /*01b4*/ 	.word	0xffffffff


	//   ....[13]....
        /*01b8*/ 	.word	0xffffffff


	//   ....[14]....
        /*01bc*/ 	.word	0x0500000f


	//   ....[15]....
        /*01c0*/ 	.word	0x0500000f


	//   ....[16]....
        /*01c4*/ 	.word	0x0500000f


	//----- nvinfo : EIATTR_COOP_GROUP_INSTR_OFFSETS
	.align		4
.L_8755:
        /*01c8*/ 	.byte	0x04, 0x28
        /*01ca*/ 	.short	(.L_8757 - .L_8756)


	//   ....[0]....
.L_8756:
        /*01cc*/ 	.word	0x000003d0


	//   ....[1]....
        /*01d0*/ 	.word	0x000003f0


	//   ....[2]....
        /*01d4*/ 	.word	0x00000410


	//   ....[3]....
        /*01d8*/ 	.word	0x00000520


	//   ....[4]....
        /*01dc*/ 	.word	0x00000540


	//   ....[5]....
        /*01e0*/ 	.word	0x00000560


	//   ....[6]....
        /*01e4*/ 	.word	0x000013b0


	//   ....[7]....
        /*01e8*/ 	.word	0x000013e0


	//   ....[8]....
        /*01ec*/ 	.word	0x00001400


	//   ....[9]....
        /*01f0*/ 	.word	0x00001420


	//   ....[10]....
        /*01f4*/ 	.word	0x00001440


	//   ....[11]....
        /*01f8*/ 	.word	0x00001490


	//   ....[12]....
        /*01fc*/ 	.word	0x000014b0


	//   ....[13]....
        /*0200*/ 	.word	0x000014d0


	//   ....[14]....
        /*0204*/ 	.word	0x000026c0


	//   ....[15]....
        /*0208*/ 	.word	0x00002720


	//   ....[16]....
        /*020c*/ 	.word	0x00002780


	//----- nvinfo : EIATTR_VRC_CTA_INIT_COUNT
	.align		4
.L_8757:
        /*0210*/ 	.byte	0x02, 0x4a
	.zero		1
	.zero		1


	//----- nvinfo : EIATTR_SYSCALL_OFFSETS
	.align		4
        /*0214*/ 	.byte	0x04, 0x46
        /*0216*/ 	.short	(.L_8759 - .L_8758)


	//   ....[0]....
.L_8758:
        /*0218*/ 	.word	0x00000330


	//----- nvinfo : EIATTR_EXIT_INSTR_OFFSETS
	.align		4
.L_8759:
        /*021c*/ 	.byte	0x04, 0x1c
        /*021e*/ 	.short	(.L_8761 - .L_8760)


	//   ....[0]....
.L_8760:
        /*0220*/ 	.word	0x000000d0


	//   ....[1]....
        /*0224*/ 	.word	0x000024b0


	//   ....[2]....
        /*0228*/ 	.word	0x00002670


	//----- nvinfo : EIATTR_CRS_STACK_SIZE
	.align		4
.L_8761:
        /*022c*/ 	.byte	0x04, 0x1e
        /*022e*/ 	.short	(.L_8763 - .L_8762)
.L_8762:
        /*0230*/ 	.word	0x00000000


	//----- nvinfo : EIATTR_CBANK_PARAM_SIZE
	.align		4
.L_8763:
        /*0234*/ 	.byte	0x03, 0x19
        /*0236*/ 	.short	0x008c


	//----- nvinfo : EIATTR_PARAM_CBANK
	.align		4
        /*0238*/ 	.byte	0x04, 0x0a
        /*023a*/ 	.short	(.L_8765 - .L_8764)
	.align		4
.L_8764:
        /*023c*/ 	.word	index@(.nv.constant0._ZN4vllm25paged_attention_v2_kernelIthLi256ELi8ELi128ELNS_18Fp8KVCacheDataTypeE2ELb0ELi512EEEvPfS2_PT_PKS3_PKT0_S9_ifPKiSB_iPKfiiiSD_SD_iiiii)
        /*0240*/ 	.short	0x0380
        /*0242*/ 	.short	0x008c


	//----- nvinfo : EIATTR_SW_WAR
	.align		4
.L_8765:
        /*0244*/ 	.byte	0x04, 0x36
        /*0246*/ 	.short	(.L_8767 - .L_8766)
.L_8766:
        /*0248*/ 	.word	0x00000008
.L_8767:


//--------------------- .nv.info._ZN4vllm25paged_attention_v2_kernelIthLi192ELi8ELi128ELNS_18Fp8KVCacheDataTypeE2ELb0ELi512EEEvPfS2_PT_PKS3_PKT0_S9_ifPKiSB_iPKfiiiSD_SD_iiiii --------------------------
	.section	.nv.info._ZN4vllm25paged_attention_v2_kernelIthLi192ELi8ELi128ELNS_18Fp8KVCacheDataTypeE2ELb0ELi512EEEvPfS2_PT_PKS3_PKT0_S9_ifPKiSB_iPKfiiiSD_SD_iiiii,"",@"SHT_CUDA_INFO"
	.sectionflags	@""
	.align	4


	//----- nvinfo : EIATTR_CUDA_API_VERSION
	.align		4
        /*0000*/ 	.byte	0x04, 0x37
        /*0002*/ 	.short	(.L_8769 - .L_8768)
.L_8768:
        /*0004*/ 	.word	0x00000082


	//----- nvinfo : EIATTR_KPARAM_INFO
	.align		4
.L_8769:
        /*0008*/ 	.byte	0x04, 0x17
        /*000a*/ 	.short	(.L_8771 - .L_8770)
.L_8770:
        /*000c*/ 	.word	0x00000000
        /*0010*/ 	.short	0x0015
        /*0012*/ 	.short	0x0088
        /*0014*/ 	.byte	0x00, 0xf0, 0x11, 0x00


	//----- nvinfo : EIATTR_KPARAM_INFO
	.align		4
.L_8771:
        /*0018*/ 	.byte	0x04, 0x17
        /*001a*/ 	.short	(.L_8773 - .L_8772)
.L_8772:
        /*001c*/ 	.word	0x00000000
        /*0020*/ 	.short	0x0014
        /*0022*/ 	.short	0x0084
        /*0024*/ 	.byte	0x00, 0xf0, 0x11, 0x00


	//----- nvinfo : EIATTR_KPARAM_INFO
	.align		4
.L_8773:
        /*0028*/ 	.byte	0x04, 0x17
        /*002a*/ 	.short	(.L_8775 - .L_8774)
.L_8774:
        /*002c*/ 	.word	0x00000000
        /*0030*/ 	.short	0x0013
        /*0032*/ 	.short	0x0080
        /*0034*/ 	.byte	0x00, 0xf0, 0x11, 0x00


	//----- nvinfo : EIATTR_KPARAM_INFO
	.align		4
.L_8775:
        /*0038*/ 	.byte	0x04, 0x17
        /*003a*/ 	.short	(.L_8777 - .L_8776)
.L_8776:
        /*003c*/ 	.word	0x00000000
        /*0040*/ 	.short	0x0012
        /*0042*/ 	.short	0x007c
        /*0044*/ 	.byte	0x00, 0xf0, 0x11, 0x00


	//----- nvinfo : EIATTR_KPARAM_INFO
	.align		4
.L_8777:
        /*0048*/ 	.byte	0x04, 0x17
        /*004a*/ 	.short	(.L_8779 - .L_8778)
.L_8778:
        /*004c*/ 	.word	0x00000000
        /*0050*/ 	.short	0x0011
        /*0052*/ 	.short	0x0078
        /*0054*/ 	.byte	0x00, 0xf0, 0x11, 0x00


	//----- nvinfo : EIATTR_KPARAM_INFO
	.align		4
.L_8779:
        /*0058*/ 	.byte	0x04, 0x17
        /*005a*/ 	.short	(.L_8781 - .L_8780)
.L_8780:
        /*005c*/ 	.word	0x00000000
        /*0060*/ 	.short	0x0010
        /*0062*/ 	.short	0x0070
        /*0064*/ 	.byte	0x00, 0xf5, 0x21, 0x00


	//----- nvinfo : EIATTR_KPARAM_INFO
	.align		4
.L_8781:
        /*0068*/ 	.byte	0x04, 0x17
        /*006a*/ 	.short	(.L_8783 - .L_8782)
.L_8782:
        /*006c*/ 	.word	0x00000000
        /*0070*/ 	.short	0x000f
        /*0072*/ 	.short	0x0068
        /*0074*/ 	.byte	0x00, 0xf5, 0x21, 0x00


	//----- nvinfo : EIATTR_KPARAM_INFO
	.align		4
.L_8783:
        /*0078*/ 	.byte	0x04, 0x17
        /*007a*/ 	.short	(.L_8785 - .L_8784)
.L_8784:
        /*007c*/ 	.word	0x00000000
        /*0080*/ 	.short	0x000e
        /*0082*/ 	.short	0x0060
        /*0084*/ 	.byte	0x00, 0xf0, 0x11, 0x00


	//----- nvinfo : EIATTR_KPARAM_INFO
	.align		4
.L_8785:
        /*0088*/ 	.byte	0x04, 0x17
        /*008a*/ 	.short	(.L_8787 - .L_8786)
.L_8786:
        /*008c*/ 	.word	0x00000000
        /*0090*/ 	.short	0x000d
        /*0092*/ 	.short	0x005c
        /*0094*/ 	.byte	0x00, 0xf0, 0x11, 0x00


	//----- nvinfo : EIATTR_KPARAM_INFO
	.align		4
.L_8787:
        /*0098*/ 	.byte	0x04, 0x17
        /*009a*/ 	.short	(.L_8789 - .L_8788)
.L_8788:
        /*009c*/ 	.word	0x00000000
        /*00a0*/ 	.short	0x000c
        /*00a2*/ 	.short	0x0058
        /*00a4*/ 	.byte	0x00, 0xf0, 0x11, 0x00


	//----- nvinfo : EIATTR_KPARAM_INFO
	.align		4
.L_8789:
        /*00a8*/ 	.byte	0x04, 0x17
        /*00aa*/ 	.short	(.L_8791 - .L_8790)
.L_8790:
        /*00ac*/ 	.word	0x00000000
        /*00b0*/ 	.short	0x000b
        /*00b2*/ 	.short	0x0050
        /*00b4*/ 	.byte	0x00, 0xf5, 0x21, 0x00


	//----- nvinfo : EIATTR_KPARAM_INFO
	.align		4
.L_8791:
        /*00b8*/ 	.byte	0x04, 0x17
        /*00ba*/ 	.short	(.L_8793 - .L_8792)
.L_8792:
        /*00bc*/ 	.word	0x00000000
        /*00c0*/ 	.short	0x000a
        /*00c2*/ 	.short	0x0048
        /*00c4*/ 	.byte	0x00, 0xf0, 0x11, 0x00


	//----- nvinfo : EIATTR_KPARAM_INFO
	.align		4
.L_8793:
        /*00c8*/ 	.byte	0x04, 0x17
        /*00ca*/ 	.short	(.L_8795 - .L_8794)
.L_8794:
        /*00cc*/ 	.word	0x00000000
        /*00d0*/ 	.short	0x0009
        /*00d2*/ 	.short	0x0040
        /*00d4*/ 	.byte	0x00, 0xf5, 0x21, 0x00


	//----- nvinfo : EIATTR_KPARAM_INFO
	.align		4
.L_8795:
        /*00d8*/ 	.byte	0x04, 0x17
        /*00da*/ 	.short	(.L_8797 - .L_8796)
.L_8796:
        /*00dc*/ 	.word	0x00000000
        /*00e0*/ 	.short	0x0008
        /*00e2*/ 	.short	0x0038
        /*00e4*/ 	.byte	0x00, 0xf5, 0x21, 0x00


	//----- nvinfo : EIATTR_KPARAM_INFO
	.align		4
.L_8797:
        /*00e8*/ 	.byte	0x04, 0x17
        /*00ea*/ 	.short	(.L_8799 - .L_8798)
.L_8798:
        /*00ec*/ 	.word	0x00000000
        /*00f0*/ 	.short	0x0007
        /*00f2*/ 	.short	0x0034
        /*00f4*/ 	.byte	0x00, 0xf0, 0x11, 0x00


	//----- nvinfo : EIATTR_KPARAM_INFO
	.align		4
.L_8799:
        /*00f8*/ 	.byte	0x04, 0x17
        /*00fa*/ 	.short	(.L_8801 - .L_8800)
.L_8800:
        /*00fc*/ 	.word	0x00000000
        /*0100*/ 	.short	0x0006
        /*0102*/ 	.short	0x0030
        /*0104*/ 	.byte	0x00, 0xf0, 0x11, 0x00


	//----- nvinfo : EIATTR_KPARAM_INFO
	.align		4
.L_8801:
        /*0108*/ 	.byte	0x04, 0x17
        /*010a*/ 	.short	(.L_8803 - .L_8802)
.L_8802:
        /*010c*/ 	.word	0x00000000
        /*0110*/ 	.short	0x0005
        /*0112*/ 	.short	0x0028
        /*0114*/ 	.byte	0x00, 0xf5, 0x21, 0x00


	//----- nvinfo : EIATTR_KPARAM_INFO
	.align		4
.L_8803:
        /*0118*/ 	.byte	0x04, 0x17
        /*011a*/ 	.short	(.L_8805 - .L_8804)
.L_8804:
        /*011c*/ 	.word	0x00000000
        /*0120*/ 	.short	0x0004
        /*0122*/ 	.short	0x0020
        /*0124*/ 	.byte	0x00, 0xf5, 0x21, 0x00


	//----- nvinfo : EIATTR_KPARAM_INFO
	.align		4
.L_8805:
        /*0128*/ 	.byte	0x04, 0x17
        /*012a*/ 	.short	(.L_8807 - .L_8806)
.L_8806:
        /*012c*/ 	.word	0x00000000
        /*0130*/ 	.short	0x0003
        /*0132*/ 	.short	0x0018
        /*0134*/ 	.byte	0x00, 0xf5, 0x21, 0x00


	//----- nvinfo : EIATTR_KPARAM_INFO
	.align		4
.L_8807:
        /*0138*/ 	.byte	0x04, 0x17
        /*013a*/ 	.short	(.L_8809 - .L_8808)
.L_8808:
        /*013c*/ 	.word	0x00000000
        /*0140*/ 	.short	0x0002
        /*0142*/ 	.short	0x0010
        /*0144*/ 	.byte	0x00, 0xf5, 0x21, 0x00


	//----- nvinfo : EIATTR_KPARAM_INFO
	.align		4
.L_8809:
        /*0148*/ 	.byte	0x04, 0x17
        /*014a*/ 	.short	(.L_8811 - .L_8810)
.L_8810:
        /*014c*/ 	.word	0x00000000
        /*0150*/ 	.short	0x0001
        /*0152*/ 	.short	0x0008
        /*0154*/ 	.byte	0x00, 0xf5, 0x21, 0x00


	//----- nvinfo : EIATTR_KPARAM_INFO
	.align		4
.L_8811:
        /*0158*/ 	.byte	0x04, 0x17
        /*015a*/ 	.short	(.L_8813 - .L_8812)
.L_8812:
        /*015c*/ 	.word	0x00000000
        /*0160*/ 	.short	0x0000
        /*0162*/ 	.short	0x0000
        /*0164*/ 	.byte	0x00, 0xf5, 0x21, 0x00


	//----- nvinfo : EIATTR_SPARSE_MMA_MASK
	.align		4
.L_8813:
        /*0168*/ 	.byte	0x03, 0x50
        /*016a*/ 	.short	0x0000


	//----- nvinfo : EIATTR_MAXREG_COUNT
	.align		4
        /*016c*/ 	.byte	0x03, 0x1b
        /*016e*/ 	.short	0x00ff


	//----- nvinfo : EIATTR_NUM_BARRIERS
	.align		4
        /*0170*/ 	.byte	0x02, 0x4c
        /*0172*/ 	.byte	0x01
	.zero		1


	//----- nvinfo : EIATTR_EXTERNS
	.align		4
        /*0174*/ 	.byte	0x04, 0x0f
        /*0176*/ 	.short	(.L_8815 - .L_8814)


	//   ....[0]....
	.align		4
.L_8814:
        /*0178*/ 	.word	index@(__assertfail)


	//----- nvinfo : EIATTR_MERCURY_ISA_VERSION
	.align		4
.L_8815:
        /*017c*/ 	.byte	0x03, 0x5f
        /*017e*/ 	.short	0x0101


	//----- nvinfo : EIATTR_COOP_GROUP_MASK_REGIDS
	.align		4
        /*0180*/ 	.byte	0x04, 0x29
        /*0182*/ 	.short	(.L_8817 - .L_8816)


	//   ....[0]....
.L_8816:
        /*0184*/ 	.word	0xffffffff


	//   ....[1]....
        /*0188*/ 	.word	0xffffffff


	//   ....[2]....
        /*018c*/ 	.word	0xffffffff


	//   ....[3]....
        /*0190*/ 	.word	0xffffffff


	//   ....[4]....
        /*0194*/ 	.word	0xffffffff


	//   ....[5]....
        /*0198*/ 	.word	0xffffffff


	//   ....[6]....
        /*019c*/ 	.word	0xffffffff


	//   ....[7]....
        /*01a0*/ 	.word	0xffffffff


	//   ....[8]....
        /*01a4*/ 	.word	0xffffffff


	//   ....[9]....
        /*01a8*/ 	.word	0xffffffff


	//   ....[10]....
        /*01ac*/ 	.word	0xffffffff


	//   ....[11]....
        /*01b0*/ 	.word	0xffffffff


	//   ....[12]....
        /*01b4*/ 	.word	0xffffffff


	//   ....[13]....
        /*01b8*/ 	.word	0xffffffff


	//   ....[14]....
        /*01bc*/ 	.word	0x0500000f


	//   ....[15]....
        /*01c0*/ 	.word	0x0500000f


	//   ....[16]....
        /*01c4*/ 	.word	0x0500000f


	//----- nvinfo : EIATTR_COOP_GROUP_INSTR_OFFSETS
	.align		4
.L_8817:
        /*01c8*/ 	.byte	0x04, 0x28
        /*01ca*/ 	.short	(.L_8819 - .L_8818)


	//   ....[0]....
.L_8818:
        /*01cc*/ 	.word	0x00000380


	//   ....[1]....
        /*01d0*/ 	.word	0x000003a0


	//   ....[2]....
        /*01d4*/ 	.word	0x000003c0


	//   ....[3]....
        /*01d8*/ 	.word	0x000004c0


	//   ....[4]....
        /*01dc*/ 	.word	0x000004e0


	//   ....[5]....
        /*01e0*/ 	.word	0x00000510


	//   ....[6]....
        /*01e4*/ 	.word	0x00001350


	//   ....[7]....
        /*01e8*/ 	.word	0x00001380


	//   ....[8]....
        /*01ec*/ 	.word	0x000013a0


	//   ....[9]....
        /*01f0*/ 	.word	0x000013c0


	//   ....[10]....
        /*01f4*/ 	.word	0x000013e0


	//   ....[11]....
        /*01f8*/ 	.word	0x00001430


	//   ....[12]....
        /*01fc*/ 	.word	0x00001450


	//   ....[13]....
        /*0200*/ 	.word	0x00001470


	//   ....[14]....
        /*0204*/ 	.word	0x00002450


	//   ....[15]....
        /*0208*/ 	.word	0x000024b0


	//   ....[16]....
        /*020c*/ 	.word	0x00002510


	//----- nvinfo : EIATTR_VRC_CTA_INIT_COUNT
	.align		4
.L_8819:
        /*0210*/ 	.byte	0x02, 0x4a
	.zero		1
	.zero		1


	//----- nvinfo : EIATTR_SYSCALL_OFFSETS
	.align		4
        /*0214*/ 	.byte	0x04, 0x46
        /*0216*/ 	.short	(.L_8821 - .L_8820)


	//   ....[0]....
.L_8820:
        /*0218*/ 	.word	0x000002e0


	//----- nvinfo : EIATTR_EXIT_INSTR_OFFSETS
	.align		4
.L_8821:
        /*021c*/ 	.byte	0x04, 0x1c
        /*021e*/ 	.short	(.L_8823 - .L_8822)


	//   ....[0]....
.L_8822:
        /*0220*/ 	.word	0x000000b0


	//   ....[1]....
        /*0224*/ 	.word	0x00002270


	//   ....[2]....
        /*0228*/ 	.word	0x00002400


	//----- nvinfo : EIATTR_CRS_STACK_SIZE
	.align		4
.L_8823:
        /*022c*/ 	.byte	0x04, 0x1e
        /*022e*/ 	.short	(.L_8825 - .L_8824)
.L_8824:
        /*0230*/ 	.word	0x00000000


	//----- nvinfo : EIATTR_CBANK_PARAM_SIZE
	.align		4
.L_8825:
        /*0234*/ 	.byte	0x03, 0x19
        /*0236*/ 	.short	0x008c


	//----- nvinfo : EIATTR_PARAM_CBANK
	.align		4
        /*0238*/ 	.byte	0x04, 0x0a
        /*023a*/ 	.short	(.L_8827 - .L_8826)
	.align		4
.L_8826:
        /*023c*/ 	.word	index@(.nv.constant0._ZN4vllm25paged_attention_v2_kernelIthLi192ELi8ELi128ELNS_18Fp8KVCacheDataTypeE2ELb0ELi512EEEvPfS2_PT_PKS3_PKT0_S9_ifPKiSB_iPKfiiiSD_SD_iiiii)
        /*0240*/ 	.short	0x0380
        /*0242*/ 	.short	0x008c


	//----- nvinfo : EIATTR_SW_WAR
	.align		4
.L_8827:
        /*0244*/ 	.byte	0x04, 0x36
        /*0246*/ 	.short	(.L_8829 - .L_8828)
.L_8828:
        /*0248*/ 	.word	0x00000008
.L_8829:


//--------------------- .nv.info._ZN4vllm25paged_attention_v2_kernelIthLi128ELi8ELi128ELNS_18Fp8KVCacheDataTypeE2ELb0ELi512EEEvPfS2_PT_PKS3_PKT0_S9_ifPKiSB_iPKfiiiSD_SD_iiiii --------------------------
	.section	.nv.info._ZN4vllm25paged_attention_v2_kernelIthLi128ELi8ELi128ELNS_18Fp8KVCacheDataTypeE2ELb0ELi512EEEvPfS2_PT_PKS3_PKT0_S9_ifPKiSB_iPKfiiiSD_SD_iiiii,"",@"SHT_CUDA_INFO"
	.sectionflags	@""
	.align	4


	//----- nvinfo : EIATTR_CUDA_API_VERSION
	.align		4
        /*0000*/ 	.byte	0x04, 0x37
        /*0002*/ 	.short	(.L_8831 - .L_8830)
.L_8830:
        /*0004*/ 	.word	0x00000082


	//----- nvinfo : EIATTR_KPARAM_INFO
	.align		4
.L_8831:
        /*0008*/ 	.byte	0x04, 0x17
        /*000a*/ 	.short	(.L_8833 - .L_8832)
.L_8832:
        /*000c*/ 	.word	0x00000000
        /*0010*/ 	.short	0x0015
        /*0012*/ 	.short	0x0088
        /*0014*/ 	.byte	0x00, 0xf0, 0x11, 0x00


	//----- nvinfo : EIATTR_KPARAM_INFO
	.align		4
.L_8833:
        /*0018*/ 	.byte	0x04, 0x17
        /*001a*/ 	.short	(.L_8835 - .L_8834)
.L_8834:
        /*001c*/ 	.word	0x00000000
        /*0020*/ 	.short	0x0014
        /*0022*/ 	.short	0x0084
        /*0024*/ 	.byte	0x00, 0xf0, 0x11, 0x00


	//----- nvinfo : EIATTR_KPARAM_INFO
	.align		4
.L_8835:
        /*0028*/ 	.byte	0x04, 0x17
        /*002a*/ 	.short	(.L_8837 - .L_8836)
.L_8836:
        /*002c*/ 	.word	0x00000000
        /*0030*/ 	.short	0x0013
        /*0032*/ 	.short	0x0080
        /*0034*/ 	.byte	0x00, 0xf0, 0x11, 0x00


	//----- nvinfo : EIATTR_KPARAM_INFO
	.align		4
.L_8837:
        /*0038*/ 	.byte	0x04, 0x17
        /*003a*/ 	.short	(.L_8839 - .L_8838)
.L_8838:
        /*003c*/ 	.word	0x00000000
        /*0040*/ 	.short	0x0012
        /*0042*/ 	.short	0x007c
        /*0044*/ 	.byte	0x00, 0xf0, 0x11, 0x00


	//----- nvinfo : EIATTR_KPARAM_INFO
	.align		4
.L_8839:
        /*0048*/ 	.byte	0x04, 0x17
        /*004a*/ 	.short	(.L_8841 - .L_8840)
.L_8840:
        /*004c*/ 	.word	0x00000000
        /*0050*/ 	.short	0x0011
        /*0052*/ 	.short	0x0078
        /*0054*/ 	.byte	0x00, 0xf0, 0x11, 0x00


	//----- nvinfo : EIATTR_KPARAM_INFO
	.align		4
.L_8841:
        /*0058*/ 	.byte	0x04, 0x17
        /*005a*/ 	.short	(.L_8843 - .L_8842)
.L_8842:
        /*005c*/ 	.word	0x00000000
        /*0060*/ 	.short	0x0010
        /*0062*/ 	.short	0x0070
        /*0064*/ 	.byte	0x00, 0xf5, 0x21, 0x00


	//----- nvinfo : EIATTR_KPARAM_INFO
	.align		4
.L_8843:
        /*0068*/ 	.byte	0x04, 0x17
        /*006a*/ 	.short	(.L_8845 - .L_8844)
.L_8844:
        /*006c*/ 	.word	0x00000000
        /*0070*/ 	.short	0x000f
        /*0072*/ 	.short	0x0068
        /*0074*/ 	.byte	0x00, 0xf5, 0x21, 0x00


	//----- nvinfo : EIATTR_KPARAM_INFO
	.align		4
.L_8845:
        /*0078*/ 	.byte	0x04, 0x17
        /*007a*/ 	.short	(.L_8847 - .L_8846)
.L_8846:
        /*007c*/ 	.word	0x00000000
        /*0080*/ 	.short	0x000e
        /*0082*/ 	.short	0x0060
        /*0084*/ 	.byte	0x00, 0xf0, 0x11, 0x00


	//----- nvinfo : EIATTR_KPARAM_INFO
	.align		4
.L_8847:
        /*0088*/ 	.byte	0x04, 0x17
        /*008a*/ 	.short	(.L_8849 - .L_8848)
.L_8848:
        /*008c*/ 	.word	0x00000000
        /*0090*/ 	.short	0x000d
        /*0092*/ 	.short	0x005c
        /*0094*/ 	.byte	0x00, 0xf0, 0x11, 0x00


	//----- nvinfo : EIATTR_KPARAM_INFO
	.align		4
.L_8849:
        /*0098*/ 	.byte	0x04, 0x17
        /*009a*/ 	.short	(.L_8851 - .L_8850)
.L_8850:
        /*009c*/ 	.word	0x00000000
        /*00a0*/ 	.short	0x000c
        /*00a2*/ 	.short	0x0058
        /*00a4*/ 	.byte	0x00, 0xf0, 0x11, 0x00


	//----- nvinfo : EIATTR_KPARAM_INFO
	.align		4
.L_8851:
        /*00a8*/ 	.byte	0x04, 0x17
        /*00aa*/ 	.short	(.L_8853 - .L_8852)
.L_8852:
        /*00ac*/ 	.word	0x00000000
        /*00b0*/ 	.short	0x000b
        /*00b2*/ 	.short	0x0050
        /*00b4*/ 	.byte	0x00, 0xf5, 0x21, 0x00


	//----- nvinfo : EIATTR_KPARAM_INFO
	.align		4
.L_8853:
        /*00b8*/ 	.byte	0x04, 0x17
        /*00ba*/ 	.short	(.L_8855 - .L_8854)
.L_8854:
        /*00bc*/ 	.word	0x00000000
        /*00c0*/ 	.short	0x000a
        /*00c2*/ 	.short	0x0048
        /*00c4*/ 	.byte	0x00, 0xf0, 0x11, 0x00


	//----- nvinfo : EIATTR_KPARAM_INFO
	.align		4
.L_8855:
        /*00c8*/ 	.byte	0x04, 0x17
        /*00ca*/ 	.short	(.L_8857 - .L_8856)
.L_8856:
        /*00cc*/ 	.word	0x00000000
        /*00d0*/ 	.short	0x0009
        /*00d2*/ 	.short	0x0040
        /*00d4*/ 	.byte	0x00, 0xf5, 0x21, 0x00


	//----- nvinfo : EIATTR_KPARAM_INFO
	.align		4
.L_8857:
        /*00d8*/ 	.byte	0x04, 0x17
        /*00da*/ 	.short	(.L_8859 - .L_8858)
.L_8858:
        /*00dc*/ 	.word	0x00000000
        /*00e0*/ 	.short	0x0008
        /*00e2*/ 	.short	0x0038
        /*00e4*/ 	.byte	0x00, 0xf5, 0x21, 0x00


	//----- nvinfo : EIATTR_KPARAM_INFO
	.align		4
.L_8859:
        /*00e8*/ 	.byte	0x04, 0x17
        /*00ea*/ 	.short	(.L_8861 - .L_8860)
.L_8860:
        /*00ec*/ 	.word	0x00000000
        /*00f0*/ 	.short	0x0007
        /*00f2*/ 	.short	0x0034
        /*00f4*/ 	.byte	0x00, 0xf0, 0x11, 0x00


	//----- nvinfo : EIATTR_KPARAM_INFO
	.align		4
.L_8861:
        /*00f8*/ 	.byte	0x04, 0x17
        /*00fa*/ 	.short	(.L_8863 - .L_8862)
.L_8862:
        /*00fc*/ 	.word	0x00000000
        /*0100*/ 	.short	0x0006
        /*0102*/ 	.short	0x0030
        /*0104*/ 	.byte	0x00, 0xf0, 0x11, 0x00


	//----- nvinfo : EIATTR_KPARAM_INFO
	.align		4
.L_8863:
        /*0108*/ 	.byte	0x04, 0x17
        /*010a*/ 	.short	(.L_8865 - .L_8864)
.L_8864:
        /*010c*/ 	.word	0x00000000
        /*0110*/ 	.short	0x0005
        /*0112*/ 	.short	0x0028
        /*0114*/ 	.byte	0x00, 0xf5, 0x21, 0x00


	//----- nvinfo : EIATTR_KPARAM_INFO
	.align		4
.L_8865:
        /*0118*/ 	.byte	0x04, 0x17
        /*011a*/ 	.short	(.L_8867 - .L_8866)
.L_8866:
        /*011c*/ 	.word	0x00000000
        /*0120*/ 	.short	0x0004
        /*0122*/ 	.short	0x0020
        /*0124*/ 	.byte	0x00, 0xf5, 0x21, 0x00


	//----- nvinfo : EIATTR_KPARAM_INFO
	.align		4
.L_8867:
        /*0128*/ 	.byte	0x04, 0x17
        /*012a*/ 	.short	(.L_8869 - .L_8868)
.L_8868:
        /*012c*/ 	.word	0x00000000
        /*0130*/ 	.short	0x0003
        /*0132*/ 	.short	0x0018
        /*0134*/ 	.byte	0x00, 0xf5, 0x21, 0x00


	//----- nvinfo : EIATTR_KPARAM_INFO
	.align		4
.L_8869:
        /*0138*/ 	.byte	0x04, 0x17
        /*013a*/ 	.short	(.L_8871 - .L_8870)
.L_8870:
        /*013c*/ 	.word	0x00000000
        /*0140*/ 	.short	0x0002
        /*0142*/ 	.short	0x0010
        /*0144*/ 	.byte	0x00, 0xf5, 0x21, 0x00


	//----- nvinfo : EIATTR_KPARAM_INFO
	.align		4
.L_8871:
        /*0148*/ 	.byte	0x04, 0x17
        /*014a*/ 	.short	(.L_8873 - .L_8872)
.L_8872:
        /*014c*/ 	.word	0x00000000
        /*0150*/ 	.short	0x0001
        /*0152*/ 	.short	0x0008
        /*0154*/ 	.byte	0x00, 0xf5, 0x21, 0x00


	//----- nvinfo : EIATTR_KPARAM_INFO
	.align		4
.L_8873:
        /*0158*/ 	.byte	0x04, 0x17
        /*015a*/ 	.short	(.L_8875 - .L_8874)
.L_8874:
        /*015c*/ 	.word	0x00000000
        /*0160*/ 	.short	0x0000
        /*0162*/ 	.short	0x0000
        /*0164*/ 	.byte	0x00, 0xf5, 0x21, 0x00


	//----- nvinfo : EIATTR_SPARSE_MMA_MASK
	.align		4
.L_8875:
        /*0168*/ 	.byte	0x03, 0x50
        /*016a*/ 	.short	0x0000


	//----- nvinfo : EIATTR_MAXREG_COUNT
	.align		4
        /*016c*/ 	.byte	0x03, 0x1b
        /*016e*/ 	.short	0x00ff


	//----- nvinfo : EIATTR_NUM_BARRIERS
	.align		4
        /*0170*/ 	.byte	0x02, 0x4c
        /*0172*/ 	.byte	0x01
	.zero		1


	//----- nvinfo : EIATTR_EXTERNS
	.align		4
        /*0174*/ 	.byte	0x04, 0x0f
        /*0176*/ 	.short	(.L_8877 - .L_8876)


	//   ....[0]....
	.align		4
.L_8876:
        /*0178*/ 	.word	index@(__assertfail)


	//----- nvinfo : EIATTR_MERCURY_ISA_VERSION
	.align		4
.L_8877:
        /*017c*/ 	.byte	0x03, 0x5f
        /*017e*/ 	.short	0x0101


	//----- nvinfo : EIATTR_COOP_GROUP_MASK_REGIDS
	.align		4
        /*0180*/ 	.byte	0x04, 0x29
        /*0182*/ 	.short	(.L_8879 - .L_8878)


	//   ....[0]....
.L_8878:
        /*0184*/ 	.word	0xffffffff


	//   ....[1]....
        /*0188*/ 	.word	0xffffffff


	//   ....[2]....
        /*018c*/ 	.word	0xffffffff


	//   ....[3]....
        /*0190*/ 	.word	0xffffffff


	//   ....[4]....
        /*0194*/ 	.word	0xffffffff


	//   ....[5]....
        /*0198*/ 	.word	0xffffffff


	//   ....[6]....
        /*019c*/ 	.word	0xffffffff


	//   ....[7]....
        /*01a0*/ 	.word	0xffffffff


	//   ....[8]....
        /*01a4*/ 	.word	0xffffffff


	//   ....[9]....
        /*01a8*/ 	.word	0xffffffff


	//   ....[10]....
        /*01ac*/ 	.word	0xffffffff


	//   ....[11]....
        /*01b0*/ 	.word	0xffffffff


	//   ....[12]....
        /*01b4*/ 	.word	0xffffffff


	//   ....[13]....
        /*01b8*/ 	.word	0xffffffff


	//   ....[14]....
        /*01bc*/ 	.word	0x0500000f


	//   ....[15]....
        /*01c0*/ 	.word	0x0500000f


	//   ....[16]....
        /*01c4*/ 	.word	0x0500000f


	//----- nvinfo : EIATTR_COOP_GROUP_INSTR_OFFSETS
	.align		4
.L_8879:
        /*01c8*/ 	.byte	0x04, 0x28
        /*01ca*/ 	.short	(.L_8881 - .L_8880)


	//   ....[0]....
.L_8880:
        /*01cc*/ 	.word	0x000003d0


	//   ....[1]....
        /*01d0*/ 	.word	0x000003f0


	//   ....[2]....
        /*01d4*/ 	.word	0x00000410


	//   ....[3]....
        /*01d8*/ 	.word	0x00000520


	//   ....[4]....
        /*01dc*/ 	.word	0x00000540


	//   ....[5]....
        /*01e0*/ 	.word	0x00000560


	//   ....[6]....
        /*01e4*/ 	.word	0x000013b0


	//   ....[7]....
        /*01e8*/ 	.word	0x000013e0


	//   ....[8]....
        /*01ec*/ 	.word	0x00001400


	//   ....[9]....
        /*01f0*/ 	.word	0x00001420


	//   ....[10]....
        /*01f4*/ 	.word	0x00001440


	//   ....[11]....
        /*01f8*/ 	.word	0x00001490


	//   ....[12]....
        /*01fc*/ 	.word	0x000014b0


	//   ....[13]....
        /*0200*/ 	.word	0x000014d0


	//   ....[14]....
        /*0204*/ 	.word	0x00002450


	//   ....[15]....
        /*0208*/ 	.word	0x000024b0


	//   ....[16]....
        /*020c*/ 	.word	0x00002510


	//----- nvinfo : EIATTR_VRC_CTA_INIT_COUNT
	.align		4
.L_8881:
        /*0210*/ 	.byte	0x02, 0x4a
	.zero		1
	.zero		1


	//----- nvinfo : EIATTR_SYSCALL_OFFSETS
	.align		4
        /*0214*/ 	.byte	0x04, 0x46
        /*0216*/ 	.short	(.L_8883 - .L_8882)


	//   ....[0]....
.L_8882:
        /*0218*/ 	.word	0x00000330


	//----- nvinfo : EIATTR_EXIT_INSTR_OFFSETS
	.align		4
.L_8883:
        /*021c*/ 	.byte	0x04, 0x1c
        /*021e*/ 	.short	(.L_8885 - .L_8884)


	//   ....[0]....
.L_8884:
        /*0220*/ 	.word	0x000000d0


	//   ....[1]....
        /*0224*/ 	.word	0x000022c0


	//   ....[2]....
        /*0228*/ 	.word	0x00002400


	//----- nvinfo : EIATTR_CRS_STACK_SIZE
	.align		4
.L_8885:
        /*022c*/ 	.byte	0x04, 0x1e
        /*022e*/ 	.short	(.L_8887 - .L_8886)
.L_8886:
        /*0230*/ 	.word	0x00000000


	//----- nvinfo : EIATTR_CBANK_PARAM_SIZE
	.align		4
.L_8887:
        /*0234*/ 	.byte	0x03, 0x19
        /*0236*/ 	.short	0x008c


	//----- nvinfo : EIATTR_PARAM_CBANK
	.align		4
        /*0238*/ 	.byte	0x04, 0x0a
        /*023a*/ 	.short	(.L_8889 - .L_8888)
	.align		4
.L_8888:
        /*023c*/ 	.word	index@(.nv.constant0._ZN4vllm25paged_attention_v2_kernelIthLi128ELi8ELi128ELNS_18Fp8KVCacheDataTypeE2ELb0ELi512EEEvPfS2_PT_PKS3_PKT0_S9_ifPKiSB_iPKfiiiSD_SD_iiiii)
        /*0240*/ 	.short	0x0380
        /*0242*/ 	.short	0x008c


	//----- nvinfo : EIATTR_SW_WAR
	.align		4
.L_8889:
        /*0244*/ 	.byte	0x04, 0x36
        /*0246*/ 	.short	(.L_8891 - .L_8890)
.L_8890:
        /*0248*/ 	.word	0x00000008
.L_8891:


//--------------------- .nv.info._ZN4vllm25paged_attention_v2_kernelIthLi120ELi8ELi128ELNS_18Fp8KVCacheDataTypeE2ELb0ELi512EEEvPfS2_PT_PKS3_PKT0_S9_ifPKiSB_iPKfiiiSD_SD_iiiii --------------------------
	.section	.nv.info._ZN4vllm25paged_attention_v2_kernelIthLi120ELi8ELi128ELNS_18Fp8KVCacheDataTypeE2ELb0ELi512EEEvPfS2_PT_PKS3_PKT0_S9_ifPKiSB_iPKfiiiSD_SD_iiiii,"",@"SHT_CUDA_INFO"
	.sectionflags	@""
	.align	4


	//----- nvinfo : EIATTR_CUDA_API_VERSION
	.align		4
        /*0000*/ 	.byte	0x04, 0x37
        /*0002*/ 	.short	(.L_8893 - .L_8892)
.L_8892:
        /*0004*/ 	.word	0x00000082


	//----- nvinfo : EIATTR_KPARAM_INFO
	.align		4
.L_8893:
        /*0008*/ 	.byte	0x04, 0x17
        /*000a*/ 	.short	(.L_8895 - .L_8894)
.L_8894:
        /*000c*/ 	.word	0x00000000
        /*0010*/ 	.short	0x0015
        /*0012*/ 	.short	0x0088
        /*0014*/ 	.byte	0x00, 0xf0, 0x11, 0x00


	//----- nvinfo : EIATTR_KPARAM_INFO
	.align		4
.L_8895:
        /*0018*/ 	.byte	0x04, 0x17
        /*001a*/ 	.short	(.L_8897 - .L_8896)
.L_8896:
        /*001c*/ 	.word	0x00000000
        /*0020*/ 	.short	0x0014
        /*0022*/ 	.short	0x0084
        /*0024*/ 	.byte	0x00, 0xf0, 0x11, 0x00


	//----- nvinfo : EIATTR_KPARAM_INFO
	.align		4
.L_8897:
        /*0028*/ 	.byte	0x04, 0x17
        /*002a*/ 	.short	(.L_8899 - .L_8898)
.L_8898:
        /*002c*/ 	.word	0x00000000
        /*0030*/ 	.short	0x0013
        /*0032*/ 	.short	0x0080
        /*0034*/ 	.byte	0x00, 0xf0, 0x11, 0x00


	//----- nvinfo : EIATTR_KPARAM_INFO
	.align		4
.L_8899:
        /*0038*/ 	.byte	0x04, 0x17
        /*003a*/ 	.short	(.L_8901 - .L_8900)
.L_8900:
        /*003c*/ 	.word	0x00000000
        /*0040*/ 	.short	0x0012
        /*0042*/ 	.short	0x007c
        /*0044*/ 	.byte	0x00, 0xf0, 0x11, 0x00


	//----- nvinfo : EIATTR_KPARAM_INFO
	.align		4
.L_8901:
        /*0048*/ 	.byte	0x04, 0x17
        /*004a*/ 	.short	(.L_8903 - .L_8902)
.L_8902:
        /*004c*/ 	.word	0x00000000
        /*0050*/ 	.short	0x0011
        /*0052*/ 	.short	0x0078
        /*0054*/ 	.byte	0x00, 0xf0, 0x11, 0x00


	//----- nvinfo : EIATTR_KPARAM_INFO
	.align		4
.L_8903:
        /*0058*/ 	.byte	0x04, 0x17
        /*005a*/ 	.short	(.L_8905 - .L_8904)
.L_8904:
        /*005c*/ 	.word	0x00000000
        /*0060*/ 	.short	0x0010
        /*0062*/ 	.short	0x0070
        /*0064*/ 	.byte	0x00, 0xf5, 0x21, 0x00


	//----- nvinfo : EIATTR_KPARAM_INFO
	.align		4
.L_8905:
        /*0068*/ 	.byte	0x04, 0x17
        /*006a*/ 	.short	(.L_8907 - .L_8906)
.L_8906:
        /*006c*/ 	.word	0x00000000
        /*0070*/ 	.short	0x000f
        /*0072*/ 	.short	0x0068
        /*0074*/ 	.byte	0x00, 0xf5, 0x21, 0x00


	//----- nvinfo : EIATTR_KPARAM_INFO
	.align		4
.L_8907:
        /*0078*/ 	.byte	0x04, 0x17
        /*007a*/ 	.short	(.L_8909 - .L_8908)
.L_8908:
        /*007c*/ 	.word	0x00000000
        /*0080*/ 	.short	0x000e
        /*0082*/ 	.short	0x0060
        /*0084*/ 	.byte	0x00, 0xf0, 0x11, 0x00


	//----- nvinfo : EIATTR_KPARAM_INFO
	.align		4
.L_8909:
        /*0088*/ 	.byte	0x04, 0x17
        /*008a*/ 	.short	(.L_8911 - .L_8910)
.L_8910:
        /*008c*/ 	.word	0x00000000
        /*0090*/ 	.short	0x000d
        /*0092*/ 	.short	0x005c
        /*0094*/ 	.byte	0x00, 0xf0, 0x11, 0x00


	//----- nvinfo : EIATTR_KPARAM_INFO
	.align		4
.L_8911:
        /*0098*/ 	.byte	0x04, 0x17
        /*009a*/ 	.short	(.L_8913 - .L_8912)
.L_8912:
        /*009c*/ 	.word	0x00000000
        /*00a0*/ 	.short	0x000c
        /*00a2*/ 	.short	0x0058
        /*00a4*/ 	.byte	0x00, 0xf0, 0x11, 0x00


	//----- nvinfo : EIATTR_KPARAM_INFO
	.align		4
.L_8913:
        /*00a8*/ 	.byte	0x04, 0x17
        /*00aa*/ 	.short	(.L_8915 - .L_8914)
.L_8914:
        /*00ac*/ 	.word	0x00000000
        /*00b0*/ 	.short	0x000b
        /*00b2*/ 	.short	0x0050
        /*00b4*/ 	.byte	0x00, 0xf5, 0x21, 0x00


	//----- nvinfo : EIATTR_KPARAM_INFO
	.align		4
.L_8915:
        /*00b8*/ 	.byte	0x04, 0x17
        /*00ba*/ 	.short	(.L_8917 - .L_8916)
.L_8916:
        /*00bc*/ 	.word	0x00000000
        /*00c0*/ 	.short	0x000a
        /*00c2*/ 	.short	0x0048
        /*00c4*/ 	.byte	0x00, 0xf0, 0x11, 0x00


	//----- nvinfo : EIATTR_KPARAM_INFO
	.align		4
.L_8917:
        /*00c8*/ 	.byte	0x04, 0x17
        /*00ca*/ 	.short	(.L_8919 - .L_8918)
.L_8918:
        /*00cc*/ 	.word	0x00000000
        /*00d0*/ 	.short	0x0009
        /*00d2*/ 	.short	0x0040
        /*00d4*/ 	.byte	0x00, 0xf5, 0x21, 0x00


	//----- nvinfo : EIATTR_KPARAM_INFO
	.align		4
.L_8919:
        /*00d8*/ 	.byte	0x04, 0x17
        /*00da*/ 	.short	(.L_8921 - .L_8920)
.L_8920:
        /*00dc*/ 	.word	0x00000000
        /*00e0*/ 	.short	0x0008
        /*00e2*/ 	.short	0x0038
        /*00e4*/ 	.byte	0x00, 0xf5, 0x21, 0x00


	//----- nvinfo : EIATTR_KPARAM_INFO
	.align		4
.L_8921:
        /*00e8*/ 	.byte	0x04, 0x17
        /*00ea*/ 	.short	(.L_8923 - .L_8922)
.L_8922:
        /*00ec*/ 	.word	0x00000000
        /*00f0*/ 	.short	0x0007
        /*00f2*/ 	.short	0x0034
        /*00f4*/ 	.byte	0x00, 0xf0, 0x11, 0x00


	//----- nvinfo : EIATTR_KPARAM_INFO
	.align		4
.L_8923:
        /*00f8*/ 	.byte	0x04, 0x17
        /*00fa*/ 	.short	(.L_8925 - .L_8924)
.L_8924:
        /*00fc*/ 	.word	0x00000000
        /*0100*/ 	.short	0x0006
        /*0102*/ 	.short	0x0030
        /*0104*/ 	.byte	0x00, 0xf0, 0x11, 0x00


	//----- nvinfo : EIATTR_KPARAM_INFO
	.align		4
.L_8925:
        /*0108*/ 	.byte	0x04, 0x17
        /*010a*/ 	.short	(.L_8927 - .L_8926)
.L_8926:
        /*010c*/ 	.word	0x00000000
        /*0110*/ 	.short	0x0005
        /*0112*/ 	.short	0x0028
        /*0114*/ 	.byte	0x00, 0xf5, 0x21, 0x00


	//----- nvinfo : EIATTR_KPARAM_INFO
	.align		4
.L_8927:
        /*0118*/ 	.byte	0x04, 0x17
        /*011a*/ 	.short	(.L_8929 - .L_8928)
.L_8928:
        /*011c*/ 	.word	0x00000000
        /*0120*/ 	.short	0x0004
        /*0122*/ 	.short	0x0020
        /*0124*/ 	.byte	0x00, 0xf5, 0x21, 0x00


	//----- nvinfo : EIATTR_KPARAM_INFO
	.align		4
.L_8929:
        /*0128*/ 	.byte	0x04, 0x17
        /*012a*/ 	.short	(.L_8931 - .L_8930)
.L_8930:
        /*012c*/ 	.word	0x00000000
        /*0130*/ 	.short	0x0003
        /*0132*/ 	.short	0x0018
        /*0134*/ 	.byte	0x00, 0xf5, 0x21, 0x00


	//----- nvinfo : EIATTR_KPARAM_INFO
	.align		4
.L_8931:
        /*0138*/ 	.byte	0x04, 0x17
        /*013a*/ 	.short	(.L_8933 - .L_8932)
.L_8932:
        /*013c*/ 	.word	0x00000000
        /*0140*/ 	.short	0x0002
        /*0142*/ 	.short	0x0010
        /*0144*/ 	.byte	0x00, 0xf5, 0x21, 0x00


	//----- nvinfo : EIATTR_KPARAM_INFO
	.align		4
.L_8933:
        /*0148*/ 	.byte	0x04, 0x17
        /*014a*/ 	.short	(.L_8935 - .L_8934)
.L_8934:
        /*014c*/ 	.word	0x00000000
        /*0150*/ 	.short	0x0001
        /*0152*/ 	.short	0x0008
        /*0154*/ 	.byte	0x00, 0xf5, 0x21, 0x00


	//----- nvinfo : EIATTR_KPARAM_INFO
	.align		4
.L_8935:
        /*0158*/ 	.byte	0x04, 0x17
        /*015a*/ 	.short	(.L_8937 - .L_8936)
.L_8936:
        /*015c*/ 	.word	0x00000000
        /*0160*/ 	.short	0x0000
        /*0162*/ 	.short	0x0000
        /*0164*/ 	.byte	0x00, 0xf5, 0x21, 0x00


	//----- nvinfo : EIATTR_SPARSE_MMA_MASK
	.align		4
.L_8937:
        /*0168*/ 	.byte	0x03, 0x50
        /*016a*/ 	.short	0x0000


	//----- nvinfo : EIATTR_MAXREG_COUNT
	.align		4
        /*016c*/ 	.byte	0x03, 0x1b
        /*016e*/ 	.short	0x00ff


	//----- nvinfo : EIATTR_NUM_BARRIERS
	.align		4
        /*0170*/ 	.byte	0x02, 0x4c
        /*0172*/ 	.byte	0x01
	.zero		1


	//----- nvinfo : EIATTR_EXTERNS
	.align		4
        /*0174*/ 	.byte	0x04, 0x0f
        /*0176*/ 	.short	(.L_8939 - .L_8938)


	//   ....[0]....
	.align		4
.L_8938:
        /*0178*/ 	.word	index@(__assertfail)


	//----- nvinfo : EIATTR_MERCURY_ISA_VERSION
	.align		4
.L_8939:
        /*017c*/ 	.byte	0x03, 0x5f
        /*017e*/ 	.short	0x0101


	//----- nvinfo : EIATTR_COOP_GROUP_MASK_REGIDS
	.align		4
        /*0180*/ 	.byte	0x04, 0x29
        /*0182*/ 	.short	(.L_8941 - .L_8940)


	//   ....[0]....
.L_8940:
        /*0184*/ 	.word	0xffffffff


	//   ....[1]....
        /*0188*/ 	.word	0xffffffff


	//   ....[2]....
        /*018c*/ 	.word	0xffffffff


	//   ....[3]....
        /*0190*/ 	.word	0xffffffff


	//   ....[4]....
        /*0194*/ 	.word	0xffffffff


	//   ....[5]....
        /*0198*/ 	.word	0xffffffff


	//   ....[6]....
        /*019c*/ 	.word	0xffffffff


	//   ....[7]....
        /*01a0*/ 	.word	0xffffffff


	//   ....[8]....
        /*01a4*/ 	.word	0xffffffff


	//   ....[9]....
        /*01a8*/ 	.word	0xffffffff


	//   ....[10]....
        /*01ac*/ 	.word	0xffffffff


	//   ....[11]....
        /*01b0*/ 	.word	0xffffffff


	//   ....[12]....
        /*01b4*/ 	.word	0xffffffff


	//   ....[13]....
        /*01b8*/ 	.word	0xffffffff


	//   ....[14]....
        /*01bc*/ 	.word	0x0500000f


	//   ....[15]....
        /*01c0*/ 	.word	0x0500000f


	//   ....[16]....
        /*01c4*/ 	.word	0x0500000f


	//----- nvinfo : EIATTR_COOP_GROUP_INSTR_OFFSETS
	.align		4
.L_8941:
        /*01c8*/ 	.byte	0x04, 0x28
        /*01ca*/ 	.short	(.L_8943 - .L_8942)


	//   ....[0]....
.L_8942:
        /*01cc*/ 	.word	0x000003d0


	//   ....[1]....
        /*01d0*/ 	.word	0x000003f0


	//   ....[2]....
        /*01d4*/ 	.word	0x00000410


	//   ....[3]....
        /*01d8*/ 	.word	0x00000520


	//   ....[4]....
        /*01dc*/ 	.word	0x00000540


	//   ....[5]....
        /*01e0*/ 	.word	0x00000560


	//   ....[6]....
        /*01e4*/ 	.word	0x000013b0


	//   ....[7]....
        /*01e8*/ 	.word	0x000013e0


	//   ....[8]....
        /*01ec*/ 	.word	0x00001400


	//   ....[9]....
        /*01f0*/ 	.word	0x00001420


	//   ....[10]....
        /*01f4*/ 	.word	0x00001440


	//   ....[11]....
        /*01f8*/ 	.word	0x00001490


	//   ....[12]....
        /*01fc*/ 	.word	0x000014b0


	//   ....[13]....
        /*0200*/ 	.word	0x000014d0


	//   ....[14]....
        /*0204*/ 	.word	0x00002460


	//   ....[15]....
        /*0208*/ 	.word	0x000024c0


	//   ....[16]....
        /*020c*/ 	.word	0x00002520


	//----- nvinfo : EIATTR_VRC_CTA_INIT_COUNT
	.align		4
.L_8943:
        /*0210*/ 	.byte	0x02, 0x4a
	.zero		1
	.zero		1


	//----- nvinfo : EIATTR_SYSCALL_OFFSETS
	.align		4
        /*0214*/ 	.byte	0x04, 0x46
        /*0216*/ 	.short	(.L_8945 - .L_8944)


	//   ....[0]....
.L_8944:
        /*0218*/ 	.word	0x00000330


	//----- nvinfo : EIATTR_EXIT_INSTR_OFFSETS
	.align		4
.L_8945:
        /*021c*/ 	.byte	0x04, 0x1c
        /*021e*/ 	.short	(.L_8947 - .L_8946)


	//   ....[0]....
.L_8946:
        /*0220*/ 	.word	0x000000d0


	//   ....[1]....
        /*0224*/ 	.word	0x000022c0


	//   ....[2]....
        /*0228*/ 	.word	0x000023e0


	//   ....[3]....
        /*022c*/ 	.word	0x00002410


	//----- nvinfo : EIATTR_CRS_STACK_SIZE
	.align		4
.L_8947:
        /*0230*/ 	.byte	0x04, 0x1e
        /*0232*/ 	.short	(.L_8949 - .L_8948)
.L_8948:
        /*0234*/ 	.word	0x00000000


	//----- nvinfo : EIATTR_CBANK_PARAM_SIZE
	.align		4
.L_8949:
        /*0238*/ 	.byte	0x03, 0x19
        /*023a*/ 	.short	0x008c


	//----- nvinfo : EIATTR_PARAM_CBANK
	.align		4
        /*023c*/ 	.byte	0x04, 0x0a
        /*023e*/ 	.short	(.L_8951 - .L_8950)
	.align		4
.L_8950:
        /*0240*/ 	.word	index@(.nv.constant0._ZN4vllm25paged_attention_v2_kernelIthLi120ELi8ELi128ELNS_18Fp8KVCacheDataTypeE2ELb0ELi512EEEvPfS2_PT_PKS3_PKT0_S9_ifPKiSB_iPKfiiiSD_SD_iiiii)
        /*0244*/ 	.short	0x0380
        /*0246*/ 	.short	0x008c


	//----- nvinfo : EIATTR_SW_WAR
	.align		4
.L_8951:
        /*0248*/ 	.byte	0x04, 0x36
        /*024a*/ 	.short	(.L_8953 - .L_8952)
.L_8952:
        /*024c*/ 	.word	0x00000008
.L_8953:


//--------------------- .nv.info._ZN4vllm25paged_attention_v2_kernelIthLi112ELi8ELi128ELNS_18Fp8KVCacheDataTypeE2ELb0ELi512EEEvPfS2_PT_PKS3_PKT0_S9_ifPKiSB_iPKfiiiSD_SD_iiiii --------------------------
	.section	.nv.info._ZN4vllm25paged_attention_v2_kernelIthLi112ELi8ELi128ELNS_18Fp8KVCacheDataTypeE2ELb0ELi512EEEvPfS2_PT_PKS3_PKT0_S9_ifPKiSB_iPKfiiiSD_SD_iiiii,"",@"SHT_CUDA_INFO"
	.sectionflags	@""
	.align	4


	//----- nvinfo : EIATTR_CUDA_API_VERSION
	.align		4
        /*0000*/ 	.byte	0x04, 0x37
        /*0002*/ 	.short	(.L_8955 - .L_8954)
.L_8954:
        /*0004*/ 	.word	0x00000082


	//----- nvinfo : EIATTR_KPARAM_INFO
	.align		4
.L_8955:
        /*0008*/ 	.byte	0x04, 0x17
        /*000a*/ 	.short	(.L_8957 - .L_8956)
.L_8956:
        /*000c*/ 	.word	0x00000000
        /*0010*/ 	.short	0x0015
        /*0012*/ 	.short	0x0088
        /*0014*/ 	.byte	0x00, 0xf0, 0x11, 0x00


	//----- nvinfo : EIATTR_KPARAM_INFO
	.align		4
.L_8957:
        /*0018*/ 	.byte	0x04, 0x17
        /*001a*/ 	.short	(.L_8959 - .L_8958)
.L_8958:
        /*001c*/ 	.word	0x00000000
        /*0020*/ 	.short	0x0014
        /*0022*/ 	.short	0x0084
        /*0024*/ 	.byte	0x00, 0xf0, 0x11, 0x00


	//----- nvinfo : EIATTR_KPARAM_INFO
	.align		4
.L_8959:
        /*0028*/ 	.byte	0x04, 0x17
        /*002a*/ 	.short	(.L_8961 - .L_8960)
.L_8960:
        /*002c*/ 	.word	0x00000000
        /*0030*/ 	.short	0x0013
        /*0032*/ 	.short	0x0080
        /*0034*/ 	.byte	0x00, 0xf0, 0x11, 0x00


	//----- nvinfo : EIATTR_KPARAM_INFO
	.align		4
.L_8961:
        /*0038*/ 	.byte	0x04, 0x17
        /*003a*/ 	.short	(.L_8963 - .L_8962)
.L_8962:
        /*003c*/ 	.word	0x00000000
        /*0040*/ 	.short	0x0012
        /*0042*/ 	.short	0x007c
        /*0044*/ 	.byte	0x00, 0xf0, 0x11, 0x00


	//----- nvinfo : EIATTR_KPARAM_INFO
	.align		4
.L_8963:
        /*0048*/ 	.byte	0x04, 0x17
        /*004a*/ 	.short	(.L_8965 - .L_8964)
.L_8964:
        /*004c*/ 	.word	0x00000000
        /*0050*/ 	.short	0x0011
        /*0052*/ 	.short	0x0078
        /*0054*/ 	.byte	0x00, 0xf0, 0x11, 0x00


	//----- nvinfo : EIATTR_KPARAM_INFO
	.align		4
.L_8965:
        /*0058*/ 	.byte	0x04, 0x17
        /*005a*/ 	.short	(.L_8967 - .L_8966)
.L_8966:
        /*005c*/ 	.word	0x00000000
        /*0060*/ 	.short	0x0010
        /*0062*/ 	.short	0x0070
        /*0064*/ 	.byte	0x00, 0xf5, 0x21, 0x00


	//----- nvinfo : EIATTR_KPARAM_INFO
	.align		4
.L_8967:
        /*0068*/ 	.byte	0x04, 0x17
        /*006a*/ 	.short	(.L_8969 - .L_8968)
.L_8968:
        /*006c*/ 	.word	0x00000000
        /*0070*/ 	.short	0x000f
        /*0072*/ 	.short	0x0068
        /*0074*/ 	.byte	0x00, 0xf5, 0x21, 0x00


	//----- nvinfo : EIATTR_KPARAM_INFO
	.align		4
.L_8969:
        /*0078*/ 	.byte	0x04, 0x17
        /*007a*/ 	.short	(.L_8971 - .L_8970)
.L_8970:
        /*007c*/ 	.word	0x00000000
        /*0080*/ 	.short	0x000e
        /*0082*/ 	.short	0x0060
        /*0084*/ 	.byte	0x00, 0xf0, 0x11, 0x00


	//----- nvinfo : EIATTR_KPARAM_INFO
	.align		4
.L_8971:
        /*0088*/ 	.byte	0x04, 0x17
        /*008a*/ 	.short	(.L_8973 - .L_8972)
.L_8972:
        /*008c*/ 	.word	0x00000000
        /*0090*/ 	.short	0x000d
        /*0092*/ 	.short	0x005c
        /*0094*/ 	.byte	0x00, 0xf0, 0x11, 0x00


	//----- nvinfo : EIATTR_KPARAM_INFO
	.align		4
.L_8973:
        /*0098*/ 	.byte	0x04, 0x17
        /*009a*/ 	.short	(.L_8975 - .L_8974)
.L_8974:
        /*009c*/ 	.word	0x00000000
        /*00a0*/ 	.short	0x000c
        /*00a2*/ 	.short	0x0058
        /*00a4*/ 	.byte	0x00, 0xf0, 0x11, 0x00


	//----- nvinfo : EIATTR_KPARAM_INFO
	.align		4
.L_8975:
        /*00a8*/ 	.byte	0x04, 0x17
        /*00aa*/ 	.short	(.L_8977 - .L_8976)
.L_8976:
        /*00ac*/ 	.word	0x00000000
        /*00b0*/ 	.short	0x000b
        /*00b2*/ 	.short	0x0050
        /*00b4*/ 	.byte	0x00, 0xf5, 0x21, 0x00


	//----- nvinfo : EIATTR_KPARAM_INFO
	.align		4
.L_8977:
        /*00b8*/ 	.byte	0x04, 0x17
        /*00ba*/ 	.short	(.L_8979 - .L_8978)
.L_8978:
        /*00bc*/ 	.word	0x00000000
        /*00c0*/ 	.short	0x000a
        /*00c2*/ 	.short	0x0048
        /*00c4*/ 	.byte	0x00, 0xf0, 0x11, 0x00


	//----- nvinfo : EIATTR_KPARAM_INFO
	.align		4
.L_8979:
        /*00c8*/ 	.byte	0x04, 0x17
        /*00ca*/ 	.short	(.L_8981 - .L_8980)
.L_8980:
        /*00cc*/ 	.word	0x00000000
        /*00d0*/ 	.short	0x0009
        /*00d2*/ 	.short	0x0040
        /*00d4*/ 	.byte	0x00, 0xf5, 0x21, 0x00


	//----- nvinfo : EIATTR_KPARAM_INFO
	.align		4
.L_8981:
        /*00d8*/ 	.byte	0x04, 0x17
        /*00da*/ 	.short	(.L_8983 - .L_8982)
.L_8982:
        /*00dc*/ 	.word	0x00000000
        /*00e0*/ 	.short	0x0008
        /*00e2*/ 	.short	0x0038
        /*00e4*/ 	.byte	0x00, 0xf5, 0x21, 0x00


	//----- nvinfo : EIATTR_KPARAM_INFO
	.align		4
.L_8983:
        /*00e8*/ 	.byte	0x04, 0x17
        /*00ea*/ 	.short	(.L_8985 - .L_8984)
.L_8984:
        /*00ec*/ 	.word	0x00000000
        /*00f0*/ 	.short	0x0007
        /*00f2*/ 	.short	0x0034
        /*00f4*/ 	.byte	0x00, 0xf0, 0x11, 0x00


	//----- nvinfo : EIATTR_KPARAM_INFO
	.align		4
.L_8985:
        /*00f8*/ 	.byte	0x04, 0x17
        /*00fa*/ 	.short	(.L_8987 - .L_8986)
.L_8986:
        /*00fc*/ 	.word	0x00000000
        /*0100*/ 	.short	0x0006
        /*0102*/ 	.short	0x0030
        /*0104*/ 	.byte	0x00, 0xf0, 0x11, 0x00


	//----- nvinfo : EIATTR_KPARAM_INFO
	.align		4
.L_8987:
        /*0108*/ 	.byte	0x04, 0x17
        /*010a*/ 	.short	(.L_8989 - .L_8988)
.L_8988:
        /*010c*/ 	.word	0x00000000
        /*0110*/ 	.short	0x0005
        /*0112*/ 	.short	0x0028
        /*0114*/ 	.byte	0x00, 0xf5, 0x21, 0x00


	//----- nvinfo : EIATTR_KPARAM_INFO
	.align		4
.L_8989:
        /*0118*/ 	.byte	0x04, 0x17
        /*011a*/ 	.short	(.L_8991 - .L_8990)
.L_8990:
        /*011c*/ 	.word	0x00000000
        /*0120*/ 	.short	0x0004
        /*0122*/ 	.short	0x0020
        /*0124*/ 	.byte	0x00, 0xf5, 0x21, 0x00


	//----- nvinfo : EIATTR_KPARAM_INFO
	.align		4
.L_8991:
        /*0128*/ 	.byte	0x04, 0x17
        /*012a*/ 	.short	(.L_8993 - .L_8992)
.L_8992:
        /*012c*/ 	.word	0x00000000
        /*0130*/ 	.short	0x0003
        /*0132*/ 	.short	0x0018
        /*0134*/ 	.byte	0x00, 0xf5, 0x21, 0x00


	//----- nvinfo : EIATTR_KPARAM_INFO
	.align		4
.L_8993:
        /*0138*/ 	.byte	0x04, 0x17
        /*013a*/ 	.short	(.L_8995 - .L_8994)
.L_8994:
        /*013c*/ 	.word	0x00000000
        /*0140*/ 	.short	0x0002
        /*0142*/ 	.short	0x0010
        /*0144*/ 	.byte	0x00, 0xf5, 0x21, 0x00


	//----- nvinfo : EIATTR_KPARAM_INFO
	.align		4
.L_8995:
        /*0148*/ 	.byte	0x04, 0x17
        /*014a*/ 	.short	(.L_8997 - .L_8996)
.L_8996:
        /*014c*/ 	.word	0x00000000
        /*0150*/ 	.short	0x0001
        /*0152*/ 	.short	0x0008
        /*0154*/ 	.byte	0x00, 0xf5, 0x21, 0x00


	//----- nvinfo : EIATTR_KPARAM_INFO
	.align		4
.L_8997:
        /*0158*/ 	.byte	0x04, 0x17
        /*015a*/ 	.short	(.L_8999 - .L_8998)
.L_8998:
        /*015c*/ 	.word	0x00000000
        /*0160*/ 	.short	0x0000
        /*0162*/ 	.short	0x0000
        /*0164*/ 	.byte	0x00, 0xf5, 0x21, 0x00


	//----- nvinfo : EIATTR_SPARSE_MMA_MASK
	.align		4
.L_8999:
        /*0168*/ 	.byte	0x03, 0x50
        /*016a*/ 	.short	0x0000


	//----- nvinfo : EIATTR_MAXREG_COUNT
	.align		4
        /*016c*/ 	.byte	0x03, 0x1b
        /*016e*/ 	.short	0x00ff


	//----- nvinfo : EIATTR_NUM_BARRIERS
	.align		4
        /*0170*/ 	.byte	0x02, 0x4c
        /*0172*/ 	.byte	0x01
	.zero		1


	//----- nvinfo : EIATTR_EXTERNS
	.align		4
        /*0174*/ 	.byte	0x04, 0x0f
        /*0176*/ 	.short	(.L_9001 - .L_9000)


	//   ....[0]....
	.align		4
.L_9000:
        /*0178*/ 	.word	index@(__assertfail)


	//----- nvinfo : EIATTR_MERCURY_ISA_VERSION
	.align		4
.L_9001:
        /*017c*/ 	.byte	0x03, 0x5f
        /*017e*/ 	.short	0x0101


	//----- nvinfo : EIATTR_COOP_GROUP_MASK_REGIDS
	.align		4
        /*0180*/ 	.byte	0x04, 0x29
        /*0182*/ 	.short	(.L_9003 - .L_9002)


	//   ....[0]....
.L_9002:
        /*0184*/ 	.word	0xffffffff


	//   ....[1]....
        /*0188*/ 	.word	0xffffffff


	//   ....[2]....
        /*018c*/ 	.word	0xffffffff


	//   ....[3]....
        /*0190*/ 	.word	0xffffffff


	//   ....[4]....
        /*0194*/ 	.word	0xffffffff


	//   ....[5]....
        /*0198*/ 	.word	0xffffffff


	//   ....[6]....
        /*019c*/ 	.word	0xffffffff


	//   ....[7]....
        /*01a0*/ 	.word	0xffffffff


	//   ....[8]....
        /*01a4*/ 	.word	0xffffffff


	//   ....[9]....
        /*01a8*/ 	.word	0xffffffff


	//   ....[10]....
        /*01ac*/ 	.word	0xffffffff


	//   ....[11]....
        /*01b0*/ 	.word	0xffffffff


	//   ....[12]....
        /*01b4*/ 	.word	0xffffffff


	//   ....[13]....
        /*01b8*/ 	.word	0xffffffff


	//   ....[14]....
        /*01bc*/ 	.word	0x0500000f


	//   ....[15]....
        /*01c0*/ 	.word	0x0500000f


	//   ....[16]....
        /*01c4*/ 	.word	0x0500000f


	//----- nvinfo : EIATTR_COOP_GROUP_INSTR_OFFSETS
	.align		4
.L_9003:
        /*01c8*/ 	.byte	0x04, 0x28
        /*01ca*/ 	.short	(.L_9005 - .L_9004)


	//   ....[0]....
.L_9004:
        /*01cc*/ 	.word	0x000003d0


	//   ....[1]....
        /*01d0*/ 	.word	0x000003f0


	//   ....[2]....
        /*01d4*/ 	.word	0x00000410


	//   ....[3]....
        /*01d8*/ 	.word	0x00000520


	//   ....[4]....
        /*01dc*/ 	.word	0x00000540


	//   ....[5]....
        /*01e0*/ 	.word	0x00000560


	//   ....[6]....
        /*01e4*/ 	.word	0x000013b0


	//   ....[7]....
        /*01e8*/ 	.word	0x000013e0


	//   ....[8]....
        /*01ec*/ 	.word	0x00001400


	//   ....[9]....
        /*01f0*/ 	.word	0x00001420


	//   ....[10]....
        /*01f4*/ 	.word	0x00001440


	//   ....[11]....
        /*01f8*/ 	.word	0x00001490


	//   ....[12]....
        /*01fc*/ 	.word	0x000014b0


	//   ....[13]....
        /*0200*/ 	.word	0x000014d0


	//   ....[14]....
        /*0204*/ 	.word	0x00002460


	//   ....[15]....
        /*0208*/ 	.word	0x000024c0


	//   ....[16]....
        /*020c*/ 	.word	0x00002520


	//----- nvinfo : EIATTR_VRC_CTA_INIT_COUNT
	.align		4
.L_9005:
        /*0210*/ 	.byte	0x02, 0x4a
	.zero		1
	.zero		1


	//----- nvinfo : EIATTR_SYSCALL_OFFSETS
	.align		4
        /*0214*/ 	.byte	0x04, 0x46
        /*0216*/ 	.short	(.L_9007 - .L_9006)


	//   ....[0]....
.L_9006:
        /*0218*/ 	.word	0x00000330


	//----- nvinfo : EIATTR_EXIT_INSTR_OFFSETS
	.align		4
.L_9007:
        /*021c*/ 	.byte	0x04, 0x1c
        /*021e*/ 	.short	(.L_9009 - .L_9008)


	//   ....[0]....
.L_9008:
        /*0220*/ 	.word	0x000000d0


	//   ....[1]....
        /*0224*/ 	.word	0x000022c0


	//   ....[2]....
        /*0228*/ 	.word	0x000023e0


	//   ....[3]....
        /*022c*/ 	.word	0x00002410


	//----- nvinfo : EIATTR_CRS_STACK_SIZE
	.align		4
.L_9009:
        /*0230*/ 	.byte	0x04, 0x1e
        /*0232*/ 	.short	(.L_9011 - .L_9010)
.L_9010:
        /*0234*/ 	.word	0x00000000


	//----- nvinfo : EIATTR_CBANK_PARAM_SIZE
	.align		4
.L_9011:
        /*0238*/ 	.byte	0x03, 0x19
        /*023a*/ 	.short	0x008c


	//----- nvinfo : EIATTR_PARAM_CBANK
	.align		4
        /*023c*/ 	.byte	0x04, 0x0a
        /*023e*/ 	.short	(.L_9013 - .L_9012)
	.align		4
.L_9012:
        /*0240*/ 	.word	index@(.nv.constant0._ZN4vllm25paged_attention_v2_kernelIthLi112ELi8ELi128ELNS_18Fp8KVCacheDataTypeE2ELb0ELi512EEEvPfS2_PT_PKS3_PKT0_S9_ifPKiSB_iPKfiiiSD_SD_iiiii)
        /*0244*/ 	.short	0x0380
        /*0246*/ 	.short	0x008c


	//----- nvinfo : EIATTR_SW_WAR
	.align		4
.L_9013:
        /*0248*/ 	.byte	0x04, 0x36
        /*024a*/ 	.short	(.L_9015 - .L_9014)
.L_9014:
        /*024c*/ 	.word	0x00000008
.L_9015:


//--------------------- .nv.info._ZN4vllm25paged_attention_v2_kernelIthLi96ELi8ELi128ELNS_18Fp8KVCacheDataTypeE2ELb0ELi512EEEvPfS2_PT_PKS3_PKT0_S9_ifPKiSB_iPKfiiiSD_SD_iiiii --------------------------
	.section	.nv.info._ZN4vllm25paged_attention_v2_kernelIthLi96ELi8ELi128ELNS_18Fp8KVCacheDataTypeE2ELb0ELi512EEEvPfS2_PT_PKS3_PKT0_S9_ifPKiSB_iPKfiiiSD_SD_iiiii,"",@"SHT_CUDA_INFO"
	.sectionflags	@""
	.align	4


	//----- nvinfo : EIATTR_CUDA_API_VERSION
	.align		4
        /*0000*/ 	.byte	0x04, 0x37
        /*0002*/ 	.short	(.L_9017 - .L_9016)
.L_9016:
        /*0004*/ 	.word	0x00000082


	//----- nvinfo : EIATTR_KPARAM_INFO
	.align		4
.L_9017:
        /*0008*/ 	.byte	0x04, 0x17
        /*000a*/ 	.short	(.L_9019 - .L_9018)
.L_9018:
        /*000c*/ 	.word	0x00000000
        /*0010*/ 	.short	0x0015
        /*0012*/ 	.short	0x0088
        /*0014*/ 	.byte	0x00, 0xf0, 0x11, 0x00


	//----- nvinfo : EIATTR_KPARAM_INFO
	.align		4
.L_9019:
        /*0018*/ 	.byte	0x04, 0x17
        /*001a*/ 	.short	(.L_9021 - .L_9020)
.L_9020:
        /*001c*/ 	.word	0x00000000
        /*0020*/ 	.short	0x0014
        /*0022*/ 	.short	0x0084
        /*0024*/ 	.byte	0x00, 0xf0, 0x11, 0x00


	//----- nvinfo : EIATTR_KPARAM_INFO
	.align		4
.L_9021:
        /*0028*/ 	.byte	0x04, 0x17
        /*002a*/ 	.short	(.L_9023 - .L_9022)
.L_9022:
        /*002c*/ 	.word	0x00000000
        /*0030*/ 	.short	0x0013
        /*0032*/ 	.short	0x0080
        /*0034*/ 	.byte	0x00, 0xf0, 0x11, 0x00


	//----- nvinfo : EIATTR_KPARAM_INFO
	.align		4
.L_9023:
        /*0038*/ 	.byte	0x04, 0x17
        /*003a*/ 	.short	(.L_9025 - .L_9024)
.L_9024:
        /*003c*/ 	.word	0x00000000
        /*0040*/ 	.short	0x0012
        /*0042*/ 	.short	0x007c
        /*0044*/ 	.byte	0x00, 0xf0, 0x11, 0x00


	//----- nvinfo : EIATTR_KPARAM_INFO
	.align		4
.L_9025:
        /*0048*/ 	.byte	0x04, 0x17
        /*004a*/ 	.short	(.L_9027 - .L_9026)
.L_9026:
        /*004c*/ 	.word	0x00000000
        /*0050*/ 	.short	0x0011
        /*0052*/ 	.short	0x0078
        /*0054*/ 	.byte	0x00, 0xf0, 0x11, 0x00


	//----- nvinfo : EIATTR_KPARAM_INFO
	.align		4
.L_9027:
        /*0058*/ 	.byte	0x04, 0x17
        /*005a*/ 	.short	(.L_9029 - .L_9028)
.L_9028:
        /*005c*/ 	.word	0x00000000
        /*0060*/ 	.short	0x0010
        /*0062*/ 	.short	0x0070
        /*0064*/ 	.byte	0x00, 0xf5, 0x21, 0x00


	//----- nvinfo : EIATTR_KPARAM_INFO
	.align		4
.L_9029:
        /*0068*/ 	.byte	0x04, 0x17
        /*006a*/ 	.short	(.L_9031 - .L_9030)
.L_9030:
        /*006c*/ 	.word	0x00000000
        /*0070*/ 	.short	0x000f
        /*0072*/ 	.short	0x0068
        /*0074*/ 	.byte	0x00, 0xf5, 0x21, 0x00


	//----- nvinfo : EIATTR_KPARAM_INFO
	.align		4
.L_9031:
        /*0078*/ 	.byte	0x04, 0x17
        /*007a*/ 	.short	(.L_9033 - .L_9032)
.L_9032:
        /*007c*/ 	.word	0x00000000
        /*0080*/ 	.short	0x000e
        /*0082*/ 	.short	0x0060
        /*0084*/ 	.byte	0x00, 0xf0, 0x11, 0x00


	//----- nvinfo : EIATTR_KPARAM_INFO
	.align		4
.L_9033:
        /*0088*/ 	.byte	0x04, 0x17
        /*008a*/ 	.short	(.L_9035 - .L_9034)
.L_9034:
        /*008c*/ 	.word	0x00000000
        /*0090*/ 	.short	0x000d
        /*0092*/ 	.short	0x005c
        /*0094*/ 	.byte	0x00, 0xf0, 0x11, 0x00


	//----- nvinfo : EIATTR_KPARAM_INFO
	.align		4
.L_9035:
        /*0098*/ 	.byte	0x04, 0x17
        /*009a*/ 	.short	(.L_9037 - .L_9036)
.L_9036:
        /*009c*/ 	.word	0x00000000
        /*00a0*/ 	.short	0x000c
        /*00a2*/ 	.short	0x0058
        /*00a4*/ 	.byte	0x00, 0xf0, 0x11, 0x00


	//----- nvinfo : EIATTR_KPARAM_INFO
	.align		4
.L_9037:
        /*00a8*/ 	.byte	0x04, 0x17
        /*00aa*/ 	.short	(.L_9039 - .L_9038)
.L_9038:
        /*00ac*/ 	.word	0x00000000
        /*00b0*/ 	.short	0x000b
        /*00b2*/ 	.short	0x0050
        /*00b4*/ 	.byte	0x00, 0xf5, 0x21, 0x00


	//----- nvinfo : EIATTR_KPARAM_INFO
	.align		4
.L_9039:
        /*00b8*/ 	.byte	0x04, 0x17
        /*00ba*/ 	.short	(.L_9041 - .L_9040)
.L_9040:
        /*00bc*/ 	.word	0x00000000
        /*00c0*/ 	.short	0x000a
        /*00c2*/ 	.short	0x0048
        /*00c4*/ 	.byte	0x00, 0xf0, 0x11, 0x00


	//----- nvinfo : EIATTR_KPARAM_INFO
	.align		4
.L_9041:
        /*00c8*/ 	.byte	0x04, 0x17
        /*00ca*/ 	.short	(.L_9043 - .L_9042)
.L_9042:
        /*00cc*/ 	.word	0x00000000
        /*00d0*/ 	.short	0x0009
        /*00d2*/ 	.short	0x0040
        /*00d4*/ 	.byte	0x00, 0xf5, 0x21, 0x00


	//----- nvinfo : EIATTR_KPARAM_INFO
	.align		4
.L_9043:
        /*00d8*/ 	.byte	0x04, 0x17
        /*00da*/ 	.short	(.L_9045 - .L_9044)
.L_9044:
        /*00dc*/ 	.word	0x00000000
        /*00e0*/ 	.short	0x0008
        /*00e2*/ 	.short	0x0038
        /*00e4*/ 	.byte	0x00, 0xf5, 0x21, 0x00


	//----- nvinfo : EIATTR_KPARAM_INFO
	.align		4
.L_9045:
        /*00e8*/ 	.byte	0x04, 0x17
        /*00ea*/ 	.short	(.L_9047 - .L_9046)
.L_9046:
        /*00ec*/ 	.word	0x00000000
        /*00f0*/ 	.short	0x0007
        /*00f2*/ 	.short	0x0034
        /*00f4*/ 	.byte	0x00, 0xf0, 0x11, 0x00


	//----- nvinfo : EIATTR_KPARAM_INFO
	.align		4
.L_9047:
        /*00f8*/ 	.byte	0x04, 0x17
        /*00fa*/ 	.short	(.L_9049 - .L_9048)
.L_9048:
        /*00fc*/ 	.word	0x00000000
        /*0100*/ 	.short	0x0006
        /*0102*/ 	.short	0x0030
        /*0104*/ 	.byte	0x00, 0xf0, 0x11, 0x00


	//----- nvinfo : EIATTR_KPARAM_INFO
	.align		4
.L_9049:
        /*0108*/ 	.byte	0x04, 0x17
        /*010a*/ 	.short	(.L_9051 - .L_9050)
.L_9050:
        /*010c*/ 	.word	0x00000000
        /*0110*/ 	.short	0x0005
        /*0112*/ 	.short	0x0028
        /*0114*/ 	.byte	0x00, 0xf5, 0x21, 0x00


	//----- nvinfo : EIATTR_KPARAM_INFO
	.align		4
.L_9051:
        /*0118*/ 	.byte	0x04, 0x17
        /*011a*/ 	.short	(.L_9053 - .L_9052)
.L_9052:
        /*011c*/ 	.word	0x00000000
        /*0120*/ 	.short	0x0004
        /*0122*/ 	.short	0x0020
        /*0124*/ 	.byte	0x00, 0xf5, 0x21, 0x00


	//----- nvinfo : EIATTR_KPARAM_INFO
	.align		4
.L_9053:
        /*0128*/ 	.byte	0x04, 0x17
        /*012a*/ 	.short	(.L_9055 - .L_9054)
.L_9054:
        /*012c*/ 	.word	0x00000000
        /*0130*/ 	.short	0x0003
        /*0132*/ 	.short	0x0018
        /*0134*/ 	.byte	0x00, 0xf5, 0x21, 0x00


	//----- nvinfo : EIATTR_KPARAM_INFO
	.align		4
.L_9055:
        /*0138*/ 	.byte	0x04, 0x17
        /*013a*/ 	.short	(.L_9057 - .L_9056)
.L_9056:
        /*013c*/ 	.word	0x00000000
        /*0140*/ 	.short	0x0002
        /*0142*/ 	.short	0x0010
        /*0144*/ 	.byte	0x00, 0xf5, 0x21, 0x00


	//----- nvinfo : EIATTR_KPARAM_INFO
	.align		4
.L_9057:
        /*0148*/ 	.byte	0x04, 0x17
        /*014a*/ 	.short	(.L_9059 - .L_9058)
.L_9058:
        /*014c*/ 	.word	0x00000000
        /*0150*/ 	.short	0x0001
        /*0152*/ 	.short	0x0008
        /*0154*/ 	.byte	0x00, 0xf5, 0x21, 0x00


	//----- nvinfo : EIATTR_KPARAM_INFO
	.align		4
.L_9059:
        /*0158*/ 	.byte	0x04, 0x17
        /*015a*/ 	.short	(.L_9061 - .L_9060)
.L_9060:
        /*015c*/ 	.word	0x00000000
        /*0160*/ 	.short	0x0000
        /*0162*/ 	.short	0x0000
        /*0164*/ 	.byte	0x00, 0xf5, 0x21, 0x00


	//----- nvinfo : EIATTR_SPARSE_MMA_MASK
	.align		4
.L_9061:
        /*0168*/ 	.byte	0x03, 0x50
        /*016a*/ 	.short	0x0000


	//----- nvinfo : EIATTR_MAXREG_COUNT
	.align		4
        /*016c*/ 	.byte	0x03, 0x1b
        /*016e*/ 	.short	0x00ff


	//----- nvinfo : EIATTR_NUM_BARRIERS
	.align		4
        /*0170*/ 	.byte	0x02, 0x4c
        /*0172*/ 	.byte	0x01
	.zero		1


	//----- nvinfo : EIATTR_EXTERNS
	.align		4
        /*0174*/ 	.byte	0x04, 0x0f
        /*0176*/ 	.short	(.L_9063 - .L_9062)


	//   ....[0]....
	.align		4
.L_9062:
        /*0178*/ 	.word	index@(__assertfail)


	//----- nvinfo : EIATTR_MERCURY_ISA_VERSION
	.align		4
.L_9063:
        /*017c*/ 	.byte	0x03, 0x5f
        /*017e*/ 	.short	0x0101


	//----- nvinfo : EIATTR_COOP_GROUP_MASK_REGIDS
	.align		4
        /*0180*/ 	.byte	0x04, 0x29
        /*0182*/ 	.short	(.L_9065 - .L_9064)


	//   ....[0]....
.L_9064:
        /*0184*/ 	.word	0xffffffff


	//   ....[1]....
        /*0188*/ 	.word	0xffffffff


	//   ....[2]....
        /*018c*/ 	.word	0xffffffff


	//   ....[3]....
        /*0190*/ 	.word	0xffffffff


	//   ....[4]....
        /*0194*/ 	.word	0xffffffff


	//   ....[5]....
        /*0198*/ 	.word	0xffffffff


	//   ....[6]....
        /*019c*/ 	.word	0xffffffff


	//   ....[7]....
        /*01a0*/ 	.word	0xffffffff


	//   ....[8]....
        /*01a4*/ 	.word	0xffffffff


	//   ....[9]....
        /*01a8*/ 	.word	0xffffffff


	//   ....[10]....
        /*01ac*/ 	.word	0xffffffff


	//   ....[11]....
        /*01b0*/ 	.word	0xffffffff


	//   ....[12]....
        /*01b4*/ 	.word	0xffffffff


	//   ....[13]....
        /*01b8*/ 	.word	0xffffffff


	//   ....[14]....
        /*01bc*/ 	.word	0x0500000f


	//   ....[15]....
        /*01c0*/ 	.word	0x0500000f


	//   ....[16]....
        /*01c4*/ 	.word	0x0500000f


	//----- nvinfo : EIATTR_COOP_GROUP_INSTR_OFFSETS
	.align		4
.L_9065:
        /*01c8*/ 	.byte	0x04, 0x28
        /*01ca*/ 	.short	(.L_9067 - .L_9066)


	//   ....[0]....
.L_9066:
        /*01cc*/ 	.word	0x00000380


	//   ....[1]....
        /*01d0*/ 	.word	0x000003a0


	//   ....[2]....
        /*01d4*/ 	.word	0x000003c0


	//   ....[3]....
        /*01d8*/ 	.word	0x000004c0


	//   ....[4]....
        /*01dc*/ 	.word	0x000004e0


	//   ....[5]....
        /*01e0*/ 	.word	0x00000510


	//   ....[6]....
        /*01e4*/ 	.word	0x00001350


	//   ....[7]....
        /*01e8*/ 	.word	0x00001380


	//   ....[8]....
        /*01ec*/ 	.word	0x000013a0


	//   ....[9]....
        /*01f0*/ 	.word	0x000013c0


	//   ....[10]....
        /*01f4*/ 	.word	0x000013e0


	//   ....[11]....
        /*01f8*/ 	.word	0x00001430


	//   ....[12]....
        /*01fc*/ 	.word	0x00001450


	//   ....[13]....
        /*0200*/ 	.word	0x00001470


	//   ....[14]....
        /*0204*/ 	.word	0x00002260


	//   ....[15]....
        /*0208*/ 	.word	0x000022c0


	//   ....[16]....
        /*020c*/ 	.word	0x00002320


	//----- nvinfo : EIATTR_VRC_CTA_INIT_COUNT
	.align		4
.L_9067:
        /*0210*/ 	.byte	0x02, 0x4a
	.zero		1
	.zero		1


	//----- nvinfo : EIATTR_SYSCALL_OFFSETS
	.align		4
        /*0214*/ 	.byte	0x04, 0x46
        /*0216*/ 	.short	(.L_9069 - .L_9068)


	//   ....[0]....
.L_9068:
        /*0218*/ 	.word	0x000002e0


	//----- nvinfo : EIATTR_EXIT_INSTR_OFFSETS
	.align		4
.L_9069:
        /*021c*/ 	.byte	0x04, 0x1c
        /*021e*/ 	.short	(.L_9071 - .L_9070)


	//   ....[0]....
.L_9070:
        /*0220*/ 	.word	0x000000b0


	//   ....[1]....
        /*0224*/ 	.word	0x000020b0


	//   ....[2]....
        /*0228*/ 	.word	0x00002210


	//----- nvinfo : EIATTR_CRS_STACK_SIZE
	.align		4
.L_9071:
        /*022c*/ 	.byte	0x04, 0x1e
        /*022e*/ 	.short	(.L_9073 - .L_9072)
.L_9072:
        /*0230*/ 	.word	0x00000000


	//----- nvinfo : EIATTR_CBANK_PARAM_SIZE
	.align		4
.L_9073:
        /*0234*/ 	.byte	0x03, 0x19
        /*0236*/ 	.short	0x008c


	//----- nvinfo : EIATTR_PARAM_CBANK
	.align		4
        /*0238*/ 	.byte	0x04, 0x0a
        /*023a*/ 	.short	(.L_9075 - .L_9074)
	.align		4
.L_9074:
        /*023c*/ 	.word	index@(.nv.constant0._ZN4vllm25paged_attention_v2_kernelIthLi96ELi8ELi128ELNS_18Fp8KVCacheDataTypeE2ELb0ELi512EEEvPfS2_PT_PKS3_PKT0_S9_ifPKiSB_iPKfiiiSD_SD_iiiii)
        /*0240*/ 	.short	0x0380
        /*0242*/ 	.short	0x008c


	//----- nvinfo : EIATTR_SW_WAR
	.align		4
.L_9075:
        /*0244*/ 	.byte	0x04, 0x36
        /*0246*/ 	.short	(.L_9077 - .L_9076)
.L_9076:
        /*0248*/ 	.word	0x00000008
.L_9077:


//--------------------- .nv.info._ZN4vllm25paged_attention_v2_kernelIthLi80ELi8ELi128ELNS_18Fp8KVCacheDataTypeE2ELb0ELi512EEEvPfS2_PT_PKS3_PKT0_S9_ifPKiSB_iPKfiiiSD_SD_iiiii --------------------------
	.section	.nv.info._ZN4vllm25paged_attention_v2_kernelIthLi80ELi8ELi128ELNS_18Fp8KVCacheDataTypeE2ELb0ELi512EEEvPfS2_PT_PKS3_PKT0_S9_ifPKiSB_iPKfiiiSD_SD_iiiii,"",@"SHT_CUDA_INFO"
	.sectionflags	@""
	.align	4


	//----- nvinfo : EIATTR_CUDA_API_VERSION
	.align		4
        /*0000*/ 	.byte	0x04, 0x37
        /*0002*/ 	.short	(.L_9079 - .L_9078)
.L_9078:
        /*0004*/ 	.word	0x00000082


	//----- nvinfo : EIATTR_KPARAM_INFO
	.align		4
.L_9079:
        /*0008*/ 	.byte	0x04, 0x17
        /*000a*/ 	.short	(.L_9081 - .L_9080)
.L_9080:
        /*000c*/ 	.word	0x00000000
        /*0010*/ 	.short	0x0015
        /*0012*/ 	.short	0x0088
        /*0014*/ 	.byte	0x00, 0xf0, 0x11, 0x00


	//----- nvinfo : EIATTR_KPARAM_INFO
	.align		4
.L_9081:
        /*0018*/ 	.byte	0x04, 0x17
        /*001a*/ 	.short	(.L_9083 - .L_9082)
.L_9082:
        /*001c*/ 	.word	0x00000000
        /*0020*/ 	.short	0x0014
        /*0022*/ 	.short	0x0084
        /*0024*/ 	.byte	0x00, 0xf0, 0x11, 0x00


	//----- nvinfo : EIATTR_KPARAM_INFO
	.align		4
.L_9083:
        /*0028*/ 	.byte	0x04, 0x17
        /*002a*/ 	.short	(.L_9085 - .L_9084)
.L_9084:
        /*002c*/ 	.word	0x00000000
        /*0030*/ 	.short	0x0013
        /*0032*/ 	.short	0x0080
        /*0034*/ 	.byte	0x00, 0xf0, 0x11, 0x00


	//----- nvinfo : EIATTR_KPARAM_INFO
	.align		4
.L_9085:
        /*0038*/ 	.byte	0x04, 0x17
        /*003a*/ 	.short	(.L_9087 - .L_9086)
.L_9086:
        /*003c*/ 	.word	0x00000000
        /*0040*/ 	.short	0x0012
        /*0042*/ 	.short	0x007c
        /*0044*/ 	.byte	0x00, 0xf0, 0x11, 0x00


	//----- nvinfo : EIATTR_KPARAM_INFO
	.align		4
.L_9087:
        /*0048*/ 	.byte	0x04, 0x17
        /*004a*/ 	.short	(.L_9089 - .L_9088)
.L_9088:
        /*004c*/ 	.word	0x00000000
        /*0050*/ 	.short	0x0011
        /*0052*/ 	.short	0x0078
        /*0054*/ 	.byte	0x00, 0xf0, 0x11, 0x00


	//----- nvinfo : EIATTR_KPARAM_INFO
	.align		4
.L_9089:
        /*0058*/ 	.byte	0x04, 0x17
        /*005a*/ 	.short	(.L_9091 - .L_9090)
.L_9090:
        /*005c*/ 	.word	0x00000000
        /*0060*/ 	.short	0x0010
        /*0062*/ 	.short	0x0070
        /*0064*/ 	.byte	0x00, 0xf5, 0x21, 0x00


	//----- nvinfo : EIATTR_KPARAM_INFO
	.align		4
.L_9091:
        /*0068*/ 	.byte	0x04, 0x17
        /*006a*/ 	.short	(.L_9093 - .L_9092)
.L_9092:
        /*006c*/ 	.word	0x00000000
        /*0070*/ 	.short	0x000f
        /*0072*/ 	.short	0x0068
        /*0074*/ 	.byte	0x00, 0xf5, 0x21, 0x00


	//----- nvinfo : EIATTR_KPARAM_INFO
	.align		4
.L_9093:
        /*0078*/ 	.byte	0x04, 0x17
        /*007a*/ 	.short	(.L_9095 - .L_9094)
.L_9094:
        /*007c*/ 	.word	0x00000000
        /*0080*/ 	.short	0x000e
        /*0082*/ 	.short	0x0060
        /*0084*/ 	.byte	0x00, 0xf0, 0x11, 0x00


	//----- nvinfo : EIATTR_KPARAM_INFO
	.align		4
.L_9095:
        /*0088*/ 	.byte	0x04, 0x17
        /*008a*/ 	.short	(.L_9097 - .L_9096)
.L_9096:
        /*008c*/ 	.word	0x00000000
        /*0090*/ 	.short	0x000d
        /*0092*/ 	.short	0x005c
        /*0094*/ 	.byte	0x00, 0xf0, 0x11, 0x00


	//----- nvinfo : EIATTR_KPARAM_INFO
	.align		4
.L_9097:
        /*0098*/ 	.byte	0x04, 0x17
        /*009a*/ 	.short	(.L_9099 - .L_9098)
.L_9098:
        /*009c*/ 	.word	0x00000000
        /*00a0*/ 	.short	0x000c
        /*00a2*/ 	.short	0x0058
        /*00a4*/ 	.byte	0x00, 0xf0, 0x11, 0x00


	//----- nvinfo : EIATTR_KPARAM_INFO
	.align		4
.L_9099:
        /*00a8*/ 	.byte	0x04, 0x17
        /*00aa*/ 	.short	(.L_9101 - .L_9100)
.L_9100:
        /*00ac*/ 	.word	0x00000000
        /*00b0*/ 	.short	0x000b
        /*00b2*/ 	.short	0x0050
        /*00b4*/ 	.byte	0x00, 0xf5, 0x21, 0x00


	//----- nvinfo : EIATTR_KPARAM_INFO
	.align		4
.L_9101:
        /*00b8*/ 	.byte	0x04, 0x17
        /*00ba*/ 	.short	(.L_9103 - .L_9102)
.L_9102:
        /*00bc*/ 	.word	0x00000000
        /*00c0*/ 	.short	0x000a
        /*00c2*/ 	.short	0x0048
        /*00c4*/ 	.byte	0x00, 0xf0, 0x11, 0x00


	//----- nvinfo : EIATTR_KPARAM_INFO
	.align		4
.L_9103:
        /*00c8*/ 	.byte	0x04, 0x17
        /*00ca*/ 	.short	(.L_9105 - .L_9104)
.L_9104:
        /*00cc*/ 	.word	0x00000000
        /*00d0*/ 	.short	0x0009
        /*00d2*/ 	.short	0x0040
        /*00d4*/ 	.byte	0x00, 0xf5, 0x21, 0x00


	//----- nvinfo : EIATTR_KPARAM_INFO
	.align		4
.L_9105:
        /*00d8*/ 	.byte	0x04, 0x17
        /*00da*/ 	.short	(.L_9107 - .L_9106)
.L_9106:
        /*00dc*/ 	.word	0x00000000
        /*00e0*/ 	.short	0x0008
        /*00e2*/ 	.short	0x0038
        /*00e4*/ 	.byte	0x00, 0xf5, 0x21, 0x00


	//----- nvinfo : EIATTR_KPARAM_INFO
	.align		4
.L_9107:
        /*00e8*/ 	.byte	0x04, 0x17
        /*00ea*/ 	.short	(.L_9109 - .L_9108)
.L_9108:
        /*00ec*/ 	.word	0x00000000
        /*00f0*/ 	.short	0x0007
        /*00f2*/ 	.short	0x0034
        /*00f4*/ 	.byte	0x00, 0xf0, 0x11, 0x00


	//----- nvinfo : EIATTR_KPARAM_INFO
	.align		4
.L_9109:
        /*00f8*/ 	.byte	0x04, 0x17
        /*00fa*/ 	.short	(.L_9111 - .L_9110)
.L_9110:
        /*00fc*/ 	.word	0x00000000
        /*0100*/ 	.short	0x0006
        /*0102*/ 	.short	0x0030
        /*0104*/ 	.byte	0x00, 0xf0, 0x11, 0x00


	//----- nvinfo : EIATTR_KPARAM_INFO
	.align		4
.L_9111:
        /*0108*/ 	.byte	0x04, 0x17
        /*010a*/ 	.short	(.L_9113 - .L_9112)
.L_9112:
        /*010c*/ 	.word	0x00000000
        /*0110*/ 	.short	0x0005
        /*0112*/ 	.short	0x0028
        /*0114*/ 	.byte	0x00, 0xf5, 0x21, 0x00


	//----- nvinfo : EIATTR_KPARAM_INFO
	.align		4
.L_9113:
        /*0118*/ 	.byte	0x04, 0x17
        /*011a*/ 	.short	(.L_9115 - .L_9114)
.L_9114:
        /*011c*/ 	.word	0x00000000
        /*0120*/ 	.short	0x0004
        /*0122*/ 	.short	0x0020
        /*0124*/ 	.byte	0x00, 0xf5, 0x21, 0x00


	//----- nvinfo : EIATTR_KPARAM_INFO
	.align		4
.L_9115:
        /*0128*/ 	.byte	0x04, 0x17
        /*012a*/ 	.short	(.L_9117 - .L_9116)
.L_9116:
        /*012c*/ 	.word	0x00000000
        /*0130*/ 	.short	0x0003
        /*0132*/ 	.short	0x0018
        /*0134*/ 	.byte	0x00, 0xf5, 0x21, 0x00


	//----- nvinfo : EIATTR_KPARAM_INFO
	.align		4
.L_9117:
        /*0138*/ 	.byte	0x04, 0x17
        /*013a*/ 	.short	(.L_9119 - .L_9118)
.L_9118:
        /*013c*/ 	.word	0x00000000
        /*0140*/ 	.short	0x0002
        /*0142*/ 	.short	0x0010
        /*0144*/ 	.byte	0x00, 0xf5, 0x21, 0x00


	//----- nvinfo : EIATTR_KPARAM_INFO
	.align		4
.L_9119:
        /*0148*/ 	.byte	0x04, 0x17
        /*014a*/ 	.short	(.L_9121 - .L_9120)
.L_9120:
        /*014c*/ 	.word	0x00000000
        /*0150*/ 	.short	0x0001
        /*0152*/ 	.short	0x0008
        /*0154*/ 	.byte	0x00, 0xf5, 0x21, 0x00


	//----- nvinfo : EIATTR_KPARAM_INFO
	.align		4
.L_9121:
        /*0158*/ 	.byte	0x04, 0x17
        /*015a*/ 	.short	(.L_9123 - .L_9122)
.L_9122:
        /*015c*/ 	.word	0x00000000
        /*0160*/ 	.short	0x0000
        /*0162*/ 	.short	0x0000
        /*0164*/ 	.byte	0x00, 0xf5, 0x21, 0x00


	//----- nvinfo : EIATTR_SPARSE_MMA_MASK
	.align		4
.L_9123:
        /*0168*/ 	.byte	0x03, 0x50
        /*016a*/ 	.short	0x0000


	//----- nvinfo : EIATTR_MAXREG_COUNT
	.align		4
        /*016c*/ 	.byte	0x03, 0x1b
        /*016e*/ 	.short	0x00ff


	//----- nvinfo : EIATTR_NUM_BARRIERS
	.align		4
        /*0170*/ 	.byte	0x02, 0x4c
        /*0172*/ 	.byte	0x01
	.zero		1


	//----- nvinfo : EIATTR_EXTERNS
	.align		4
        /*0174*/ 	.byte	0x04, 0x0f
        /*0176*/ 	.short	(.L_9125 - .L_9124)


	//   ....[0]....
	.align		4
.L_9124:
        /*0178*/ 	.word	index@(__assertfail)


	//----- nvinfo : EIATTR_MERCURY_ISA_VERSION
	.align		4
.L_9125:
        /*017c*/ 	.byte	0x03, 0x5f
        /*017e*/ 	.short	0x0101


	//----- nvinfo : EIATTR_COOP_GROUP_MASK_REGIDS
	.align		4
        /*0180*/ 	.byte	0x04, 0x29
        /*0182*/ 	.short	(.L_9127 - .L_9126)


	//   ....[0]....
.L_9126:
        /*0184*/ 	.word	0xffffffff


	//   ....[1]....
        /*0188*/ 	.word	0xffffffff


	//   ....[2]....
        /*018c*/ 	.word	0xffffffff


	//   ....[3]....
        /*0190*/ 	.word	0xffffffff


	//   ....[4]....
        /*0194*/ 	.word	0xffffffff


	//   ....[5]....
        /*0198*/ 	.word	0xffffffff


	//   ....[6]....
        /*019c*/ 	.word	0xffffffff


	//   ....[7]....
        /*01a0*/ 	.word	0xffffffff


	//   ....[8]....
        /*01a4*/ 	.word	0xffffffff


	//   ....[9]....
        /*01a8*/ 	.word	0xffffffff


	//   ....[10]....
        /*01ac*/ 	.word	0xffffffff


	//   ....[11]....
        /*01b0*/ 	.word	0xffffffff


	//   ....[12]....
        /*01b4*/ 	.word	0xffffffff


	//   ....[13]....
        /*01b8*/ 	.word	0xffffffff


	//   ....[14]....
        /*01bc*/ 	.word	0x0500000f


	//   ....[15]....
        /*01c0*/ 	.word	0x0500000f


	//   ....[16]....
        /*01c4*/ 	.word	0x0500000f


	//----- nvinfo : EIATTR_COOP_GROUP_INSTR_OFFSETS
	.align		4
.L_9127:
        /*01c8*/ 	.byte	0x04, 0x28
        /*01ca*/ 	.short	(.L_9129 - .L_9128)


	//   ....[0]....
.L_9128:
        /*01cc*/ 	.word	0x000003d0


	//   ....[1]....
        /*01d0*/ 	.word	0x000003f0


	//   ....[2]....
        /*01d4*/ 	.word	0x00000410


	//   ....[3]....
        /*01d8*/ 	.word	0x00000520


	//   ....[4]....
        /*01dc*/ 	.word	0x00000540


	//   ....[5]....
        /*01e0*/ 	.word	0x00000560


	//   ....[6]....
        /*01e4*/ 	.word	0x000013b0


	//   ....[7]....
        /*01e8*/ 	.word	0x000013e0


	//   ....[8]....
        /*01ec*/ 	.word	0x00001400


	//   ....[9]....
        /*01f0*/ 	.word	0x00001420


	//   ....[10]....
        /*01f4*/ 	.word	0x00001440


	//   ....[11]....
        /*01f8*/ 	.word	0x00001490


	//   ....[12]....
        /*01fc*/ 	.word	0x000014b0


	//   ....[13]....
        /*0200*/ 	.word	0x000014d0


	//   ....[14]....
        /*0204*/ 	.word	0x000023d0


	//   ....[15]....
        /*0208*/ 	.word	0x00002430


	//   ....[16]....
        /*020c*/ 	.word	0x00002490


	//----- nvinfo : EIATTR_VRC_CTA_INIT_COUNT
	.align		4
.L_9129:
        /*0210*/ 	.byte	0x02, 0x4a
	.zero		1
	.zero		1


	//----- nvinfo : EIATTR_SYSCALL_OFFSETS
	.align		4
        /*0214*/ 	.byte	0x04, 0x46
        /*0216*/ 	.short	(.L_9131 - .L_9130)


	//   ....[0]....
.L_9130:
        /*0218*/ 	.word	0x00000330


	//----- nvinfo : EIATTR_EXIT_INSTR_OFFSETS
	.align		4
.L_9131:
        /*021c*/ 	.byte	0x04, 0x1c
        /*021e*/ 	.short	(.L_9133 - .L_9132)


	//   ....[0]....
.L_9132:
        /*0220*/ 	.word	0x000000d0


	//   ....[1]....
        /*0224*/ 	.word	0x00002250


	//   ....[2]....
        /*0228*/ 	.word	0x00002350


	//   ....[3]....
        /*022c*/ 	.word	0x00002380


	//----- nvinfo : EIATTR_CRS_STACK_SIZE
	.align		4
.L_9133:
        /*0230*/ 	.byte	0x04, 0x1e
        /*0232*/ 	.short	(.L_9135 - .L_9134)
.L_9134:
        /*0234*/ 	.word	0x00000000


	//----- nvinfo : EIATTR_CBANK_PARAM_SIZE
	.align		4
.L_9135:
        /*0238*/ 	.byte	0x03, 0x19
        /*023a*/ 	.short	0x008c


	//----- nvinfo : EIATTR_PARAM_CBANK
	.align		4
        /*023c*/ 	.byte	0x04, 0x0a
        /*023e*/ 	.short	(.L_9137 - .L_9136)
	.align		4
.L_9136:
        /*0240*/ 	.word	index@(.nv.constant0._ZN4vllm25paged_attention_v2_kernelIthLi80ELi8ELi128ELNS_18Fp8KVCacheDataTypeE2ELb0ELi512EEEvPfS2_PT_PKS3_PKT0_S9_ifPKiSB_iPKfiiiSD_SD_iiiii)
        /*0244*/ 	.short	0x0380
        /*0246*/ 	.short	0x008c


	//----- nvinfo : EIATTR_SW_WAR
	.align		4
.L_9137:
        /*0248*/ 	.byte	0x04, 0x36
        /*024a*/ 	.short	(.L_9139 - .L_9138)
.L_9138:
        /*024c*/ 	.word	0x00000008
.L_9139:


//--------------------- .nv.info._ZN4vllm25paged_attention_v2_kernelIthLi64ELi8ELi128ELNS_18Fp8KVCacheDataTypeE2ELb0ELi512EEEvPfS2_PT_PKS3_PKT0_S9_ifPKiSB_iPKfiiiSD_SD_iiiii --------------------------
	.section	.nv.info._ZN4vllm25paged_attention_v2_kernelIthLi64ELi8ELi128ELNS_18Fp8KVCacheDataTypeE2ELb0ELi512EEEvPfS2_PT_PKS3_PKT0_S9_ifPKiSB_iPKfiiiSD_SD_iiiii,"",@"SHT_CUDA_INFO"
	.sectionflags	@""
	.align	4


	//----- nvinfo : EIATTR_CUDA_API_VERSION
	.align		4
        /*0000*/ 	.byte	0x04, 0x37
        /*0002*/ 	.short	(.L_9141 - .L_9140)
.L_9140:
        /*0004*/ 	.word	0x00000082


	//----- nvinfo : EIATTR_KPARAM_INFO
	.align		4
.L_9141:
        /*0008*/ 	.byte	0x04, 0x17
        /*000a*/ 	.short	(.L_9143 - .L_9142)
.L_9142:
        /*000c*/ 	.word	0x00000000
        /*0010*/ 	.short	0x0015
        /*0012*/ 	.short	0x0088
        /*0014*/ 	.byte	0x00, 0xf0, 0x11, 0x00


	//----- nvinfo : EIATTR_KPARAM_INFO
	.align		4
.L_9143:
        /*0018*/ 	.byte	0x04, 0x17
        /*001a*/ 	.short	(.L_9145 - .L_9144)
.L_9144:
        /*001c*/ 	.word	0x00000000
        /*0020*/ 	.short	0x0014
        /*0022*/ 	.short	0x0084
        /*0024*/ 	.byte	0x00, 0xf0, 0x11, 0x00


	//----- nvinfo : EIATTR_KPARAM_INFO
	.align		4
.L_9145:
        /*0028*/ 	.byte	0x04, 0x17
        /*002a*/ 	.short	(.L_9147 - .L_9146)
.L_9146:
        /*002c*/ 	.word	0x00000000
        /*0030*/ 	.short	0x0013
        /*0032*/ 	.short	0x0080
        /*0034*/ 	.byte	0x00, 0xf0, 0x11, 0x00


	//----- nvinfo : EIATTR_KPARAM_INFO
	.align		4
.L_9147:
        /*0038*/ 	.byte	0x04, 0x17
        /*003a*/ 	.short	(.L_9149 - .L_9148)
.L_9148:
        /*003c*/ 	.word	0x00000000
        /*0040*/ 	.short	0x0012
        /*0042*/ 	.short	0x007c
        /*0044*/ 	.byte	0x00, 0xf0, 0x11, 0x00


	//----- nvinfo : EIATTR_KPARAM_INFO
	.align		4
.L_9149:
        /*0048*/ 	.byte	0x04, 0x17
        /*004a*/ 	.short	(.L_9151 - .L_9150)
.L_9150:
        /*004c*/ 	.word	0x00000000
        /*0050*/ 	.short	0x0011
        /*0052*/ 	.short	0x0078
        /*0054*/ 	.byte	0x00, 0xf0, 0x11, 0x00


	//----- nvinfo : EIATTR_KPARAM_INFO
	.align		4
.L_9151:
        /*0058*/ 	.byte	0x04, 0x17
        /*005a*/ 	.short	(.L_9153 - .L_9152)
.L_9152:
        /*005c*/ 	.word	0x00000000
        /*0060*/ 	.short	0x0010
        /*0062*/ 	.short	0x0070
        /*0064*/ 	.byte	0x00, 0xf5, 0x21, 0x00


	//----- nvinfo : EIATTR_KPARAM_INFO
	.align		4
.L_9153:
        /*0068*/ 	.byte	0x04, 0x17
        /*006a*/ 	.short	(.L_9155 - .L_9154)
.L_9154:
        /*006c*/ 	.word	0x00000000
        /*0070*/ 	.short	0x000f
        /*0072*/ 	.short	0x0068
        /*0074*/ 	.byte	0x00, 0xf5, 0x21, 0x00


	//----- nvinfo : EIATTR_KPARAM_INFO
	.align		4
.L_9155:
        /*0078*/ 	.byte	0x04, 0x17
        /*007a*/ 	.short	(.L_9157 - .L_9156)
.L_9156:
        /*007c*/ 	.word	0x00000000
        /*0080*/ 	.short	0x000e
        /*0082*/ 	.short	0x0060
        /*0084*/ 	.byte	0x00, 0xf0, 0x11, 0x00


	//----- nvinfo : EIATTR_KPARAM_INFO
	.align		4
.L_9157:
        /*0088*/ 	.byte	0x04, 0x17
        /*008a*/ 	.short	(.L_9159 - .L_9158)
.L_9158:
        /*008c*/ 	.word	0x00000000
        /*0090*/ 	.short	0x000d
        /*0092*/ 	.short	0x005c
        /*0094*/ 	.byte	0x00, 0xf0, 0x11, 0x00


	//----- nvinfo : EIATTR_KPARAM_INFO
	.align		4
.L_9159:
        /*0098*/ 	.byte	0x04, 0x17
        /*009a*/ 	.short	(.L_9161 - .L_9160)
.L_9160:
        /*009c*/ 	.word	0x00000000
        /*00a0*/ 	.short	0x000c
        /*00a2*/ 	.short	0x0058
        /*00a4*/ 	.byte	0x00, 0xf0, 0x11, 0x00


	//----- nvinfo : EIATTR_KPARAM_INFO
	.align		4
.L_9161:
        /*00a8*/ 	.byte	0x04, 0x17
        /*00aa*/ 	.short	(.L_9163 - .L_9162)
.L_9162:
        /*00ac*/ 	.word	0x00000000
        /*00b0*/ 	.short	0x000b
        /*00b2*/ 	.short	0x0050
        /*00b4*/ 	.byte	0x00, 0xf5, 0x21, 0x00


	//----- nvinfo : EIATTR_KPARAM_INFO
	.align		4
.L_9163:
        /*00b8*/ 	.byte	0x04, 0x17
        /*00ba*/ 	.short	(.L_9165 - .L_9164)
.L_9164:
        /*00bc*/ 	.word	0x00000000
        /*00c0*/ 	.short	0x000a
        /*00c2*/ 	.short	0x0048
        /*00c4*/ 	.byte	0x00, 0xf0, 0x11, 0x00


	//----- nvinfo : EIATTR_KPARAM_INFO
	.align		4
.L_9165:
        /*00c8*/ 	.byte	0x04, 0x17
        /*00ca*/ 	.short	(.L_9167 - .L_9166)
.L_9166:
        /*00cc*/ 	.word	0x00000000
        /*00d0*/ 	.short	0x0009
        /*00d2*/ 	.short	0x0040
        /*00d4*/ 	.byte	0x00, 0xf5, 0x21, 0x00


	//----- nvinfo : EIATTR_KPARAM_INFO
	.align		4
.L_9167:
        /*00d8*/ 	.byte	0x04, 0x17
        /*00da*/ 	.short	(.L_9169 - .L_9168)
.L_9168:
        /*00dc*/ 	.word	0x00000000
        /*00e0*/ 	.short	0x0008
        /*00e2*/ 	.short	0x0038
        /*00e4*/ 	.byte	0x00, 0xf5, 0x21, 0x00


	//----- nvinfo : EIATTR_KPARAM_INFO
	.align		4
.L_9169:
        /*00e8*/ 	.byte	0x04, 0x17
        /*00ea*/ 	.short	(.L_9171 - .L_9170)
.L_9170:
        /*00ec*/ 	.word	0x00000000
        /*00f0*/ 	.short	0x0007
        /*00f2*/ 	.short	0x0034
        /*00f4*/ 	.byte	0x00, 0xf0, 0x11, 0x00


	//----- nvinfo : EIATTR_KPARAM_INFO
	.align		4
.L_9171:
        /*00f8*/ 	.byte	0x04, 0x17
        /*00fa*/ 	.short	(.L_9173 - .L_9172)
.L_9172:
        /*00fc*/ 	.word	0x00000000
        /*0100*/ 	.short	0x0006
        /*0102*/ 	.short	0x0030
        /*0104*/ 	.byte	0x00, 0xf0, 0x11, 0x00


	//----- nvinfo : EIATTR_KPARAM_INFO
	.align		4
.L_9173:
        /*0108*/ 	.byte	0x04, 0x17
        /*010a*/ 	.short	(.L_9175 - .L_9174)
.L_9174:
        /*010c*/ 	.word	0x00000000
        /*0110*/ 	.short	0x0005
        /*0112*/ 	.short	0x0028
        /*0114*/ 	.byte	0x00, 0xf5, 0x21, 0x00


	//----- nvinfo : EIATTR_KPARAM_INFO
	.align		4
.L_9175:
        /*0118*/ 	.byte	0x04, 0x17
        /*011a*/ 	.short	(.L_9177 - .L_9176)
.L_9176:
        /*011c*/ 	.word	0x00000000
        /*0120*/ 	.short	0x0004
        /*0122*/ 	.short	0x0020
        /*0124*/ 	.byte	0x00, 0xf5, 0x21, 0x00


	//----- nvinfo : EIATTR_KPARAM_INFO
	.align		4
.L_9177:
        /*0128*/ 	.byte	0x04, 0x17
        /*012a*/ 	.short	(.L_9179 - .L_9178)
.L_9178:
        /*012c*/ 	.word	0x00000000
        /*0130*/ 	.short	0x0003
        /*0132*/ 	.short	0x0018
        /*0134*/ 	.byte	0x00, 0xf5, 0x21, 0x00


	//----- nvinfo : EIATTR_KPARAM_INFO
	.align		4
.L_9179:
        /*0138*/ 	.byte	0x04, 0x17
        /*013a*/ 	.short	(.L_9181 - .L_9180)
.L_9180:
        /*013c*/ 	.word	0x00000000
        /*0140*/ 	.short	0x0002
        /*0142*/ 	.short	0x0010
        /*0144*/ 	.byte	0x00, 0xf5, 0x21, 0x00


	//----- nvinfo : EIATTR_KPARAM_INFO
	.align		4
.L_9181:
        /*0148*/ 	.byte	0x04, 0x17
        /*014a*/ 	.short	(.L_9183 - .L_9182)
.L_9182:
        /*014c*/ 	.word	0x00000000
        /*0150*/ 	.short	0x0001
        /*0152*/ 	.short	0x0008
        /*0154*/ 	.byte	0x00, 0xf5, 0x21, 0x00


	//----- nvinfo : EIATTR_KPARAM_INFO
	.align		4
.L_9183:
        /*0158*/ 	.byte	0x04, 0x17
        /*015a*/ 	.short	(.L_9185 - .L_9184)
.L_9184:
        /*015c*/ 	.word	0x00000000
        /*0160*/ 	.short	0x0000
        /*0162*/ 	.short	0x0000
        /*0164*/ 	.byte	0x00, 0xf5, 0x21, 0x00


	//----- nvinfo : EIATTR_SPARSE_MMA_MASK
	.align		4
.L_9185:
        /*0168*/ 	.byte	0x03, 0x50
        /*016a*/ 	.short	0x0000


	//----- nvinfo : EIATTR_MAXREG_COUNT
	.align		4
        /*016c*/ 	.byte	0x03, 0x1b
        /*016e*/ 	.short	0x00ff


	//----- nvinfo : EIATTR_NUM_BARRIERS
	.align		4
        /*0170*/ 	.byte	0x02, 0x4c
        /*0172*/ 	.byte	0x01
	.zero		1


	//----- nvinfo : EIATTR_EXTERNS
	.align		4
        /*0174*/ 	.byte	0x04, 0x0f
        /*0176*/ 	.short	(.L_9187 - .L_9186)


	//   ....[0]....
	.align		4
.L_9186:
        /*0178*/ 	.word	index@(__assertfail)


	//----- nvinfo : EIATTR_MERCURY_ISA_VERSION
	.align		4
.L_9187:
        /*017c*/ 	.byte	0x03, 0x5f
        /*017e*/ 	.short	0x0101


	//----- nvinfo : EIATTR_COOP_GROUP_MASK_REGIDS
	.align		4
        /*0180*/ 	.byte	0x04, 0x29
        /*0182*/ 	.short	(.L_9189 - .L_9188)


	//   ....[0]....
.L_9188:
        /*0184*/ 	.word	0xffffffff


	//   ....[1]....
        /*0188*/ 	.word	0xffffffff


	//   ....[2]....
        /*018c*/ 	.word	0xffffffff


	//   ....[3]....
        /*0190*/ 	.word	0xffffffff


	//   ....[4]....
        /*0194*/ 	.word	0xffffffff


	//   ....[5]....
        /*0198*/ 	.word	0xffffffff


	//   ....[6]....
        /*019c*/ 	.word	0xffffffff


	//   ....[7]....
        /*01a0*/ 	.word	0xffffffff


	//   ....[8]....
        /*01a4*/ 	.word	0xffffffff


	//   ....[9]....
        /*01a8*/ 	.word	0xffffffff


	//   ....[10]....
        /*01ac*/ 	.word	0xffffffff


	//   ....[11]....
        /*01b0*/ 	.word	0xffffffff


	//   ....[12]....
        /*01b4*/ 	.word	0xffffffff


	//   ....[13]....
        /*01b8*/ 	.word	0xffffffff


	//   ....[14]....
        /*01bc*/ 	.word	0x0500000f


	//   ....[15]....
        /*01c0*/ 	.word	0x0500000f


	//   ....[16]....
        /*01c4*/ 	.word	0x0500000f


	//----- nvinfo : EIATTR_COOP_GROUP_INSTR_OFFSETS
	.align		4
.L_9189:
        /*01c8*/ 	.byte	0x04, 0x28
        /*01ca*/ 	.short	(.L_9191 - .L_9190)


	//   ....[0]....
.L_9190:
        /*01cc*/ 	.word	0x000003d0


	//   ....[1]....
        /*01d0*/ 	.word	0x000003f0


	//   ....[2]....
        /*01d4*/ 	.word	0x00000410


	//   ....[3]....
        /*01d8*/ 	.word	0x00000520


	//   ....[4]....
        /*01dc*/ 	.word	0x00000540


	//   ....[5]....
        /*01e0*/ 	.word	0x00000560


	//   ....[6]....
        /*01e4*/ 	.word	0x000013b0


	//   ....[7]....
        /*01e8*/ 	.word	0x000013e0


	//   ....[8]....
        /*01ec*/ 	.word	0x00001400


	//   ....[9]....
        /*01f0*/ 	.word	0x00001420


	//   ....[10]....
        /*01f4*/ 	.word	0x00001440


	//   ....[11]....
        /*01f8*/ 	.word	0x00001490


	//   ....[12]....
        /*01fc*/ 	.word	0x000014b0


	//   ....[13]....
        /*0200*/ 	.word	0x000014d0


	//   ....[14]....
        /*0204*/ 	.word	0x000022c0


	//   ....[15]....
        /*0208*/ 	.word	0x00002320


	//   ....[16]....
        /*020c*/ 	.word	0x00002380


	//----- nvinfo : EIATTR_VRC_CTA_INIT_COUNT
	.align		4
.L_9191:
        /*0210*/ 	.byte	0x02, 0x4a
	.zero		1
	.zero		1


	//----- nvinfo : EIATTR_SYSCALL_OFFSETS
	.align		4
        /*0214*/ 	.byte	0x04, 0x46
        /*0216*/ 	.short	(.L_9193 - .L_9192)


	//   ....[0]....
.L_9192:
        /*0218*/ 	.word	0x00000330


	//----- nvinfo : EIATTR_EXIT_INSTR_OFFSETS
	.align		4
.L_9193:
        /*021c*/ 	.byte	0x04, 0x1c
        /*021e*/ 	.short	(.L_9195 - .L_9194)


	//   ....[0]....
.L_9194:
        /*0220*/ 	.word	0x000000d0


	//   ....[1]....
        /*0224*/ 	.word	0x00002160


	//   ....[2]....
        /*0228*/ 	.word	0x00002270


	//----- nvinfo : EIATTR_CRS_STACK_SIZE
	.align		4
.L_9195:
        /*022c*/ 	.byte	0x04, 0x1e
        /*022e*/ 	.short	(.L_9197 - .L_9196)
.L_9196:
        /*0230*/ 	.word	0x00000000


	//----- nvinfo : EIATTR_CBANK_PARAM_SIZE
	.align		4
.L_9197:
        /*0234*/ 	.byte	0x03, 0x19
        /*0236*/ 	.short	0x008c


	//----- nvinfo : EIATTR_PARAM_CBANK
	.align		4
        /*0238*/ 	.byte	0x04, 0x0a
        /*023a*/ 	.short	(.L_9199 - .L_9198)
	.align		4
.L_9198:
        /*023c*/ 	.word	index@(.nv.constant0._ZN4vllm25paged_attention_v2_kernelIthLi64ELi8ELi128ELNS_18Fp8KVCacheDataTypeE2ELb0ELi512EEEvPfS2_PT_PKS3_PKT0_S9_ifPKiSB_iPKfiiiSD_SD_iiiii)
        /*0240*/ 	.short	0x0380
        /*0242*/ 	.short	0x008c


	//----- nvinfo : EIATTR_SW_WAR
	.align		4
.L_9199:
        /*0244*/ 	.byte	0x04, 0x36
        /*0246*/ 	.short	(.L_9201 - .L_9200)
.L_9200:
        /*0248*/ 	.word	0x00000008
.L_9201:


//--------------------- .nv.info._ZN4vllm25paged_attention_v2_kernelIthLi32ELi8ELi128ELNS_18Fp8KVCacheDataTypeE2ELb0ELi512EEEvPfS2_PT_PKS3_PKT0_S9_ifPKiSB_iPKfiiiSD_SD_iiiii --------------------------
	.section	.nv.info._ZN4vllm25paged_attention_v2_kernelIthLi32ELi8ELi128ELNS_18Fp8KVCacheDataTypeE2ELb0ELi512EEEvPfS2_PT_PKS3_PKT0_S9_ifPKiSB_iPKfiiiSD_SD_iiiii,"",@"SHT_CUDA_INFO"
	.sectionflags	@""
	.align	4


	//----- nvinfo : EIATTR_CUDA_API_VERSION
	.align		4
        /*0000*/ 	.byte	0x04, 0x37
        /*0002*/ 	.short	(.L_9203 - .L_9202)
.L_9202:
        /*0004*/ 	.word	0x00000082


	//----- nvinfo : EIATTR_KPARAM_INFO
	.align		4
.L_9203:
        /*0008*/ 	.byte	0x04, 0x17
        /*000a*/ 	.short	(.L_9205 - .L_9204)
.L_9204:
        /*000c*/ 	.word	0x00000000
        /*0010*/ 	.short	0x0015
        /*0012*/ 	.short	0x0088
        /*0014*/ 	.byte	0x00, 0xf0, 0x11, 0x00


	//----- nvinfo : EIATTR_KPARAM_INFO
	.align		4
.L_9205:
        /*0018*/ 	.byte	0x04, 0x17
        /*001a*/ 	.short	(.L_9207 - .L_9206)
.L_9206:
        /*001c*/ 	.word	0x00000000
        /*0020*/ 	.short	0x0014
        /*0022*/ 	.short	0x0084
        /*0024*/ 	.byte	0x00, 0xf0, 0x11, 0x00


	//----- nvinfo : EIATTR_KPARAM_INFO
	.align		4
.L_9207:
        /*0028*/ 	.byte	0x04, 0x17
        /*002a*/ 	.short	(.L_9209 - .L_9208)
.L_9208:
        /*002c*/ 	.word	0x00000000
        /*0030*/ 	.short	0x0013
        /*0032*/ 	.short	0x0080
        /*0034*/ 	.byte	0x00, 0xf0, 0x11, 0x00


	//----- nvinfo : EIATTR_KPARAM_INFO
	.align		4
.L_9209:
        /*0038*/ 	.byte	0x04, 0x17
        /*003a*/ 	.short	(.L_9211 - .L_9210)
.L_9210:
        /*003c*/ 	.word	0x00000000
        /*0040*/ 	.short	0x0012
        /*0042*/ 	.short	0x007c
        /*0044*/ 	.byte	0x00, 0xf0, 0x11, 0x00


	//----- nvinfo : EIATTR_KPARAM_INFO
	.align		4
.L_9211:
        /*0048*/ 	.byte	0x04, 0x17
        /*004a*/ 	.short	(.L_9213 - .L_9212)
.L_9212:
        /*004c*/ 	.word	0x00000000
        /*0050*/ 	.short	0x0011
        /*0052*/ 	.short	0x0078
        /*0054*/ 	.byte	0x00, 0xf0, 0x11, 0x00


	//----- nvinfo : EIATTR_KPARAM_INFO
	.align		4
.L_9213:
        /*0058*/ 	.byte	0x04, 0x17
        /*005a*/ 	.short	(.L_9215 - .L_9214)
.L_9214:
        /*005c*/ 	.word	0x00000000
        /*0060*/ 	.short	0x0010
        /*0062*/ 	.short	0x0070
        /*0064*/ 	.byte	0x00, 0xf5, 0x21, 0x00


	//----- nvinfo : EIATTR_KPARAM_INFO
	.align		4
.L_9215:
        /*0068*/ 	.byte	0x04, 0x17
        /*006a*/ 	.short	(.L_9217 - .L_9216)
.L_9216:
        /*006c*/ 	.word	0x00000000
        /*0070*/ 	.short	0x000f
        /*0072*/ 	.short	0x0068
        /*0074*/ 	.byte	0x00, 0xf5, 0x21, 0x00


	//----- nvinfo : EIATTR_KPARAM_INFO
	.align		4
.L_9217:
        /*0078*/ 	.byte	0x04, 0x17
        /*007a*/ 	.short	(.L_9219 - .L_9218)
.L_9218:
        /*007c*/ 	.word	0x00000000
        /*0080*/ 	.short	0x000e
        /*0082*/ 	.short	0x0060
        /*0084*/ 	.byte	0x00, 0xf0, 0x11, 0x00


	//----- nvinfo : EIATTR_KPARAM_INFO
	.align		4
.L_9219:
        /*0088*/ 	.byte	0x04, 0x17
        /*008a*/ 	.short	(.L_9221 - .L_9220)
.L_9220:
        /*008c*/ 	.word	0x00000000
        /*0090*/ 	.short	0x000d
        /*0092*/ 	.short	0x005c
        /*0094*/ 	.byte	0x00, 0xf0, 0x11, 0x00


	//----- nvinfo : EIATTR_KPARAM_INFO
	.align		4
.L_9221:
        /*0098*/ 	.byte	0x04, 0x17
        /*009a*/ 	.short	(.L_9223 - .L_9222)
.L_9222:
        /*009c*/ 	.word	0x00000000
        /*00a0*/ 	.short	0x000c
        /*00a2*/ 	.short	0x0058
        /*00a4*/ 	.byte	0x00, 0xf0, 0x11, 0x00


	//----- nvinfo : EIATTR_KPARAM_INFO
	.align		4
.L_9223:
        /*00a8*/ 	.byte	0x04, 0x17
        /*00aa*/ 	.short	(.L_9225 - .L_9224)
.L_9224:
        /*00ac*/ 	.word	0x00000000
        /*00b0*/ 	.short	0x000b
        /*00b2*/ 	.short	0x0050
        /*00b4*/ 	.byte	0x00, 0xf5, 0x21, 0x00


	//----- nvinfo : EIATTR_KPARAM_INFO
	.align		4
.L_9225:
        /*00b8*/ 	.byte	0x04, 0x17
        /*00ba*/ 	.short	(.L_9227 - .L_9226)
.L_9226:
        /*00bc*/ 	.word	0x00000000
        /*00c0*/ 	.short	0x000a
        /*00c2*/ 	.short	0x0048
        /*00c4*/ 	.byte	0x00, 0xf0, 0x11, 0x00


	//----- nvinfo : EIATTR_KPARAM_INFO
	.align		4
.L_9227:
        /*00c8*/ 	.byte	0x04, 0x17
        /*00ca*/ 	.short	(.L_9229 - .L_9228)
.L_9228:
        /*00cc*/ 	.word	0x00000000
        /*00d0*/ 	.short	0x0009
        /*00d2*/ 	.short	0x0040
        /*00d4*/ 	.byte	0x00, 0xf5, 0x21, 0x00


	//----- nvinfo : EIATTR_KPARAM_INFO
	.align		4
.L_9229:
        /*00d8*/ 	.byte	0x04, 0x17
        /*00da*/ 	.short	(.L_9231 - .L_9230)
.L_9230:
        /*00dc*/ 	.word	0x00000000
        /*00e0*/ 	.short	0x0008
        /*00e2*/ 	.short	0x0038
        /*00e4*/ 	.byte	0x00, 0xf5, 0x21, 0x00


	//----- nvinfo : EIATTR_KPARAM_INFO
	.align		4
.L_9231:
        /*00e8*/ 	.byte	0x04, 0x17
        /*00ea*/ 	.short	(.L_9233 - .L_9232)
.L_9232:
        /*00ec*/ 	.word	0x00000000
        /*00f0*/ 	.short	0x0007
        /*00f2*/ 	.short	0x0034
        /*00f4*/ 	.byte	0x00, 0xf0, 0x11, 0x00


	//----- nvinfo : EIATTR_KPARAM_INFO
	.align		4
.L_9233:
        /*00f8*/ 	.byte	0x04, 0x17
        /*00fa*/ 	.short	(.L_9235 - .L_9234)
.L_9234:
        /*00fc*/ 	.word	0x00000000
        /*0100*/ 	.short	0x0006
        /*0102*/ 	.short	0x0030
        /*0104*/ 	.byte	0x00, 0xf0, 0x11, 0x00


	//----- nvinfo : EIATTR_KPARAM_INFO
	.align		4
.L_9235:
        /*0108*/ 	.byte	0x04, 0x17
        /*010a*/ 	.short	(.L_9237 - .L_9236)
.L_9236:
        /*010c*/ 	.word	0x00000000
        /*0110*/ 	.short	0x0005
        /*0112*/ 	.short	0x0028
        /*0114*/ 	.byte	0x00, 0xf5, 0x21, 0x00


	//----- nvinfo : EIATTR_KPARAM_INFO
	.align		4
.L_9237:
        /*0118*/ 	.byte	0x04, 0x17
        /*011a*/ 	.short	(.L_9239 - .L_9238)
.L_9238:
        /*011c*/ 	.word	0x00000000
        /*0120*/ 	.short	0x0004
        /*0122*/ 	.short	0x0020
        /*0124*/ 	.byte	0x00, 0xf5, 0x21, 0x00


	//----- nvinfo : EIATTR_KPARAM_INFO
	.align		4
.L_9239:
        /*0128*/ 	.byte	0x04, 0x17
        /*012a*/ 	.short	(.L_9241 - .L_9240)
.L_9240:
        /*012c*/ 	.word	0x00000000
        /*0130*/ 	.short	0x0003
        /*0132*/ 	.short	0x0018
        /*0134*/ 	.byte	0x00, 0xf5, 0x21, 0x00


	//----- nvinfo : EIATTR_KPARAM_INFO
	.align		4
.L_9241:
        /*0138*/ 	.byte	0x04, 0x17
        /*013a*/ 	.short	(.L_9243 - .L_9242)
.L_9242:
        /*013c*/ 	.word	0x00000000
        /*0140*/ 	.short	0x0002
        /*0142*/ 	.short	0x0010
        /*0144*/ 	.byte	0x00, 0xf5, 0x21, 0x00


	//----- nvinfo : EIATTR_KPARAM_INFO
	.align		4
.L_9243:
        /*0148*/ 	.byte	0x04, 0x17
        /*014a*/ 	.short	(.L_9245 - .L_9244)
.L_9244:
        /*014c*/ 	.word	0x00000000
        /*0150*/ 	.short	0x0001
        /*0152*/ 	.short	0x0008
        /*0154*/ 	.byte	0x00, 0xf5, 0x21, 0x00


	//----- nvinfo : EIATTR_KPARAM_INFO
	.align		4
.L_9245:
        /*0158*/ 	.byte	0x04, 0x17
        /*015a*/ 	.short	(.L_9247 - .L_9246)
.L_9246:
        /*015c*/ 	.word	0x00000000
        /*0160*/ 	.short	0x0000
        /*0162*/ 	.short	0x0000
        /*0164*/ 	.byte	0x00, 0xf5, 0x21, 0x00


	//----- nvinfo : EIATTR_SPARSE_MMA_MASK
	.align		4
.L_9247:
        /*0168*/ 	.byte	0x03, 0x50
        /*016a*/ 	.short	0x0000


	//----- nvinfo : EIATTR_MAXREG_COUNT
	.align		4
        /*016c*/ 	.byte	0x03, 0x1b
        /*016e*/ 	.short	0x00ff


	//----- nvinfo : EIATTR_NUM_BARRIERS
	.align		4
        /*0170*/ 	.byte	0x02, 0x4c
        /*0172*/ 	.byte	0x01
	.zero		1


	//----- nvinfo : EIATTR_EXTERNS
	.align		4
        /*0174*/ 	.byte	0x04, 0x0f
        /*0176*/ 	.short	(.L_9249 - .L_9248)


	//   ....[0]....
	.align		4
.L_9248:
        /*0178*/ 	.word	index@(__assertfail)


	//----- nvinfo : EIATTR_MERCURY_ISA_VERSION
	.align		4
.L_9249:
        /*017c*/ 	.byte	0x03, 0x5f
        /*017e*/ 	.short	0x0101


	//----- nvinfo : EIATTR_COOP_GROUP_MASK_REGIDS
	.align		4
        /*0180*/ 	.byte	0x04, 0x29
        /*0182*/ 	.short	(.L_9251 - .L_9250)


	//   ....[0]....
.L_9250:
        /*0184*/ 	.word	0xffffffff


	//   ....[1]....
        /*0188*/ 	.word	0xffffffff


	//   ....[2]....
        /*018c*/ 	.word	0xffffffff


	//   ....[3]....
        /*0190*/ 	.word	0xffffffff


	//   ....[4]....
        /*0194*/ 	.word	0xffffffff


	//   ....[5]....
        /*0198*/ 	.word	0xffffffff


	//   ....[6]....
        /*019c*/ 	.word	0xffffffff


	//   ....[7]....
        /*01a0*/ 	.word	0xffffffff


	//   ....[8]....
        /*01a4*/ 	.word	0xffffffff


	//   ....[9]....
        /*01a8*/ 	.word	0xffffffff


	//   ....[10]....
        /*01ac*/ 	.word	0xffffffff


	//   ....[11]....
        /*01b0*/ 	.word	0xffffffff


	//   ....[12]....
        /*01b4*/ 	.word	0xffffffff


	//   ....[13]....
        /*01b8*/ 	.word	0xffffffff


	//   ....[14]....
        /*01bc*/ 	.word	0x0500000f


	//   ....[15]....
        /*01c0*/ 	.word	0x0500000f


	//   ....[16]....
        /*01c4*/ 	.word	0x0500000f


	//----- nvinfo : EIATTR_COOP_GROUP_INSTR_OFFSETS
	.align		4
.L_9251:
        /*01c8*/ 	.byte	0x04, 0x28
        /*01ca*/ 	.short	(.L_9253 - .L_9252)


	//   ....[0]....
.L_9252:
        /*01cc*/ 	.word	0x000003d0


	//   ....[1]....
        /*01d0*/ 	.word	0x000003f0


	//   ....[2]....
        /*01d4*/ 	.word	0x00000410


	//   ....[3]....
        /*01d8*/ 	.word	0x00000510


	//   ....[4]....
        /*01dc*/ 	.word	0x00000530


	//   ....[5]....
        /*01e0*/ 	.word	0x00000560


	//   ....[6]....
        /*01e4*/ 	.word	0x000013b0


	//   ....[7]....
        /*01e8*/ 	.word	0x000013e0


	//   ....[8]....
        /*01ec*/ 	.word	0x00001400


	//   ....[9]....
        /*01f0*/ 	.word	0x00001420


	//   ....[10]....
        /*01f4*/ 	.word	0x00001440


	//   ....[11]....
        /*01f8*/ 	.word	0x00001490


	//   ....[12]....
        /*01fc*/ 	.word	0x000014b0


	//   ....[13]....
        /*0200*/ 	.word	0x000014d0


	//   ....[14]....
        /*0204*/ 	.word	0x000021b0


	//   ....[15]....
        /*0208*/ 	.word	0x00002210


	//   ....[16]....
        /*020c*/ 	.word	0x00002270


	//----- nvinfo : EIATTR_VRC_CTA_INIT_COUNT
	.align		4
.L_9253:
        /*0210*/ 	.byte	0x02, 0x4a
	.zero		1
	.zero		1


	//----- nvinfo : EIATTR_SYSCALL_OFFSETS
	.align		4
        /*0214*/ 	.byte	0x04, 0x46
        /*0216*/ 	.short	(.L_9255 - .L_9254)


	//   ....[0]....
.L_9254:
        /*0218*/ 	.word	0x00000330


	//----- nvinfo : EIATTR_EXIT_INSTR_OFFSETS
	.align		4
.L_9255:
        /*021c*/ 	.byte	0x04, 0x1c
        /*021e*/ 	.short	(.L_9257 - .L_9256)


	//   ....[0]....
.L_9256:
        /*0220*/ 	.word	0x000000d0


	//   ....[1]....
        /*0224*/ 	.word	0x00002080


	//   ....[2]....
        /*0228*/ 	.word	0x00002160


	//----- nvinfo : EIATTR_CRS_STACK_SIZE
	.align		4
.L_9257:
        /*022c*/ 	.byte	0x04, 0x1e
        /*022e*/ 	.short	(.L_9259 - .L_9258)
.L_9258:
        /*0230*/ 	.word	0x00000000


	//----- nvinfo : EIATTR_CBANK_PARAM_SIZE
	.align		4
.L_9259:
        /*0234*/ 	.byte	0x03, 0x19
        /*0236*/ 	.short	0x008c


	//----- nvinfo : EIATTR_PARAM_CBANK
	.align		4
        /*0238*/ 	.byte	0x04, 0x0a
        /*023a*/ 	.short	(.L_9261 - .L_9260)
	.align		4
.L_9260:
        /*023c*/ 	.word	index@(.nv.constant0._ZN4vllm25paged_attention_v2_kernelIthLi32ELi8ELi128ELNS_18Fp8KVCacheDataTypeE2ELb0ELi512EEEvPfS2_PT_PKS3_PKT0_S9_ifPKiSB_iPKfiiiSD_SD_iiiii)
        /*0240*/ 	.short	0x0380
        /*0242*/ 	.short	0x008c


	//----- nvinfo : EIATTR_SW_WAR
	.align		4
.L_9261:
        /*0244*/ 	.byte	0x04, 0x36
        /*0246*/ 	.short	(.L_9263 - .L_9262)
.L_9262:
        /*0248*/ 	.word	0x00000008
.L_9263:


//--------------------- .nv.info._ZN4vllm25paged_attention_v2_kernelIthLi256ELi8ELi128ELNS_18Fp8KVCacheDataTypeE2ELb1ELi512EEEvPfS2_PT_PKS3_PKT0_S9_ifPKiSB_iPKfiiiSD_SD_iiiii --------------------------
	.section	.nv.info._ZN4vllm25paged_attention_v2_kernelIthLi256ELi8ELi128ELNS_18Fp8KVCacheDataTypeE2ELb1ELi512EEEvPfS2_PT_PKS3_PKT0_S9_ifPKiSB_iPKfiiiSD_SD_iiiii,"",@"SHT_CUDA_INFO"
	.sectionflags	@""
	.align	4


	//----- nvinfo : EIATTR_CUDA_API_VERSION
	.align		4
        /*0000*/ 	.byte	0x04, 0x37
        /*0002*/ 	.short	(.L_9265 - .L_9264)
.L_9264:
        /*0004*/ 	.word	0x00000082


	//----- nvinfo : EIATTR_KPARAM_INFO
	.align		4
.L_9265:
        /*0008*/ 	.byte	0x04, 0x17
        /*000a*/ 	.short	(.L_9267 - .L_9266)
.L_9266:
        /*000c*/ 	.word	0x00000000
        /*0010*/ 	.short	0x0015
        /*0012*/ 	.short	0x0088
        /*0014*/ 	.byte	0x00, 0xf0, 0x11, 0x00


	//----- nvinfo : EIATTR_KPARAM_INFO
	.align		4
.L_9267:
        /*0018*/ 	.byte	0x04, 0x17
        /*001a*/ 	.short	(.L_9269 - .L_9268)
.L_9268:
        /*001c*/ 	.word	0x00000000
        /*0020*/ 	.short	0x0014
        /*0022*/ 	.short	0x0084
        /*0024*/ 	.byte	0x00, 0xf0, 0x11, 0x00


	//----- nvinfo : EIATTR_KPARAM_INFO
	.align		4
.L_9269:
        /*0028*/ 	.byte	0x04, 0x17
        /*002a*/ 	.short	(.L_9271 - .L_9270)
.L_9270:
        /*002c*/ 	.word	0x00000000
        /*0030*/ 	.short	0x0013
        /*0032*/ 	.short	0x0080
        /*0034*/ 	.byte	0x00, 0xf0, 0x11, 0x00


	//----- nvinfo : EIATTR_KPARAM_INFO
	.align		4
.L_9271:
        /*0038*/ 	.byte	0x04, 0x17
        /*003a*/ 	.short	(.L_9273 - .L_9272)
.L_9272:
        /*003c*/ 	.word	0x00000000
        /*0040*/ 	.short	0x0012
        /*0042*/ 	.short	0x007c
        /*0044*/ 	.byte	0x00, 0xf0, 0x11, 0x00


	//----- nvinfo : EIATTR_KPARAM_INFO
	.align		4
.L_9273:
        /*0048*/ 	.byte	0x04, 0x17
        /*004a*/ 	.short	(.L_9275 - .L_9274)
.L_9274:
        /*004c*/ 	.word	0x00000000
        /*0050*/ 	.short	0x0011
        /*0052*/ 	.short	0x0078
        /*0054*/ 	.byte	0x00, 0xf0, 0x11, 0x00


	//----- nvinfo : EIATTR_KPARAM_INFO
	.align		4
.L_9275:
        /*0058*/ 	.byte	0x04, 0x17
        /*005a*/ 	.short	(.L_9277 - .L_9276)
.L_9276:
        /*005c*/ 	.word	0x00000000
        /*0060*/ 	.short	0x0010
        /*0062*/ 	.short	0x0070
        /*0064*/ 	.byte	0x00, 0xf5, 0x21, 0x00


	//----- nvinfo : EIATTR_KPARAM_INFO
	.align		4
.L_9277:
        /*0068*/ 	.byte	0x04, 0x17
        /*006a*/ 	.short	(.L_9279 - .L_9278)
.L_9278:
        /*006c*/ 	.word	0x00000000
        /*0070*/ 	.short	0x000f
        /*0072*/ 	.short	0x0068
        /*0074*/ 	.byte	0x00, 0xf5, 0x21, 0x00


	//----- nvinfo : EIATTR_KPARAM_INFO
	.align		4
.L_9279:
        /*0078*/ 	.byte	0x04, 0x17
        /*007a*/ 	.short	(.L_9281 - .L_9280)
.L_9280:
        /*007c*/ 	.word	0x00000000
        /*0080*/ 	.short	0x000e
        /*0082*/ 	.short	0x0060
        /*0084*/ 	.byte	0x00, 0xf0, 0x11, 0x00


	//----- nvinfo : EIATTR_KPARAM_INFO
	.align		4
.L_9281:
        /*0088*/ 	.byte	0x04, 0x17
        /*008a*/ 	.short	(.L_9283 - .L_9282)
.L_9282:
        /*008c*/ 	.word	0x00000000
        /*0090*/ 	.short	0x000d
        /*0092*/ 	.short	0x005c
        /*0094*/ 	.byte	0x00, 0xf0, 0x11, 0x00


	//----- nvinfo : EIATTR_KPARAM_INFO
	.align		4
.L_9283:
        /*0098*/ 	.byte	0x04, 0x17
        /*009a*/ 	.short	(.L_9285 - .L_9284)
.L_9284:
        /*009c*/ 	.word	0x00000000
        /*00a0*/ 	.short	0x000c
        /*00a2*/ 	.short	0x0058
        /*00a4*/ 	.byte	0x00, 0xf0, 0x11, 0x00


	//----- nvinfo : EIATTR_KPARAM_INFO
	.align		4
.L_9285:
        /*00a8*/ 	.byte	0x04, 0x17
        /*00aa*/ 	.short	(.L_9287 - .L_9286)
.L_9286:
        /*00ac*/ 	.word	0x00000000
        /*00b0*/ 	.short	0x000b
        /*00b2*/ 	.short	0x0050
        /*00b4*/ 	.byte	0x00, 0xf5, 0x21, 0x00


	//----- nvinfo : EIATTR_KPARAM_INFO
	.align		4
.L_9287:
        /*00b8*/ 	.byte	0x04, 0x17
        /*00ba*/ 	.short	(.L_9289 - .L_9288)
.L_9288:
        /*00bc*/ 	.word	0x00000000
        /*00c0*/ 	.short	0x000a
        /*00c2*/ 	.short	0x0048
        /*00c4*/ 	.byte	0x00, 0xf0, 0x11, 0x00


	//----- nvinfo : EIATTR_KPARAM_INFO
	.align		4
.L_9289:
        /*00c8*/ 	.byte	0x04, 0x17
        /*00ca*/ 	.short	(.L_9291 - .L_9290)
.L_9290:
        /*00cc*/ 	.word	0x00000000
        /*00d0*/ 	.short	0x0009
        /*00d2*/ 	.short	0x0040
        /*00d4*/ 	.byte	0x00, 0xf5, 0x21, 0x00


	//----- nvinfo : EIATTR_KPARAM_INFO
	.align		4
.L_9291:
        /*00d8*/ 	.byte	0x04, 0x17
        /*00da*/ 	.short	(.L_9293 - .L_9292)
.L_9292:
        /*00dc*/ 	.word	0x00000000
        /*00e0*/ 	.short	0x0008
        /*00e2*/ 	.short	0x0038
        /*00e4*/ 	.byte	0x00, 0xf5, 0x21, 0x00


	//----- nvinfo : EIATTR_KPARAM_INFO
	.align		4
.L_9293:
        /*00e8*/ 	.byte	0x04, 0x17
        /*00ea*/ 	.short	(.L_9295 - .L_9294)
.L_9294:
        /*00ec*/ 	.word	0x00000000
        /*00f0*/ 	.short	0x0007
        /*00f2*/ 	.short	0x0034
        /*00f4*/ 	.byte	0x00, 0xf0, 0x11, 0x00


	//----- nvinfo : EIATTR_KPARAM_INFO
	.align		4
.L_9295:
        /*00f8*/ 	.byte	0x04, 0x17
        /*00fa*/ 	.short	(.L_9297 - .L_9296)
.L_9296:
        /*00fc*/ 	.word	0x00000000
        /*0100*/ 	.short	0x0006
        /*0102*/ 	.short	0x0030
        /*0104*/ 	.byte	0x00, 0xf0, 0x11, 0x00


	//----- nvinfo : EIATTR_KPARAM_INFO
	.align		4
.L_9297:
        /*0108*/ 	.byte	0x04, 0x17
        /*010a*/ 	.short	(.L_9299 - .L_9298)
.L_9298:
        /*010c*/ 	.word	0x00000000
        /*0110*/ 	.short	0x0005
        /*0112*/ 	.short	0x0028
        /*0114*/ 	.byte	0x00, 0xf5, 0x21, 0x00


	//----- nvinfo : EIATTR_KPARAM_INFO
	.align		4
.L_9299:
        /*0118*/ 	.byte	0x04, 0x17
        /*011a*/ 	.short	(.L_9301 - .L_9300)
.L_9300:
        /*011c*/ 	.word	0x00000000
        /*0120*/ 	.short	0x0004
        /*0122*/ 	.short	0x0020
        /*0124*/ 	.byte	0x00, 0xf5, 0x21, 0x00


	//----- nvinfo : EIATTR_KPARAM_INFO
	.align		4
.L_9301:
        /*0128*/ 	.byte	0x04, 0x17
        /*012a*/ 	.short	(.L_9303 - .L_9302)
.L_9302:
        /*012c*/ 	.word	0x00000000
        /*0130*/ 	.short	0x0003
        /*0132*/ 	.short	0x0018
        /*0134*/ 	.byte	0x00, 0xf5, 0x21, 0x00


	//----- nvinfo : EIATTR_KPARAM_INFO
	.align		4
.L_9303:
        /*0138*/ 	.byte	0x04, 0x17
        /*013a*/ 	.short	(.L_9305 - .L_9304)
.L_9304:
        /*013c*/ 	.word	0x00000000
        /*0140*/ 	.short	0x0002
        /*0142*/ 	.short	0x0010
        /*0144*/ 	.byte	0x00, 0xf5, 0x21, 0x00


	//----- nvinfo : EIATTR_KPARAM_INFO
	.align		4
.L_9305:
        /*0148*/ 	.byte	0x04, 0x17
        /*014a*/ 	.short	(.L_9307 - .L_9306)
.L_9306:
        /*014c*/ 	.word	0x00000000
        /*0150*/ 	.short	0x0001
        /*0152*/ 	.short	0x0008
        /*0154*/ 	.byte	0x00, 0xf5, 0x21, 0x00


	//----- nvinfo : EIATTR_KPARAM_INFO
	.align		4
.L_9307:
        /*0158*/ 	.byte	0x04, 0x17
        /*015a*/ 	.short	(.L_9309 - .L_9308)
.L_9308:
        /*015c*/ 	.word	0x00000000
        /*0160*/ 	.short	0x0000
        /*0162*/ 	.short	0x0000
        /*0164*/ 	.byte	0x00, 0xf5, 0x21, 0x00


	//----- nvinfo : EIATTR_SPARSE_MMA_MASK
	.align		4
.L_9309:
        /*0168*/ 	.byte	0x03, 0x50
        /*016a*/ 	.short	0x0000


	//----- nvinfo : EIATTR_MAXREG_COUNT
	.align		4
        /*016c*/ 	.byte	0x03, 0x1b
        /*016e*/ 	.short	0x00ff


	//----- nvinfo : EIATTR_NUM_BARRIERS
	.align		4
        /*0170*/ 	.byte	0x02, 0x4c
        /*0172*/ 	.byte	0x01
	.zero		1


	//----- nvinfo : EIATTR_EXTERNS
	.align		4
        /*0174*/ 	.byte	0x04, 0x0f
        /*0176*/ 	.short	(.L_9311 - .L_9310)


	//   ....[0]....
	.align		4
.L_9310:
        /*0178*/ 	.word	index@(__assertfail)


	//----- nvinfo : EIATTR_MERCURY_ISA_VERSION
	.align		4
.L_9311:
        /*017c*/ 	.byte	0x03, 0x5f
        /*017e*/ 	.short	0x0101


	//----- nvinfo : EIATTR_COOP_GROUP_MASK_REGIDS
	.align		4
        /*0180*/ 	.byte	0x04, 0x29
        /*0182*/ 	.short	(.L_9313 - .L_9312)


	//   ....[0]....
.L_9312:
        /*0184*/ 	.word	0xffffffff


	//   ....[1]....
        /*0188*/ 	.word	0xffffffff


	//   ....[2]....
        /*018c*/ 	.word	0xffffffff


	//   ....[3]....
        /*0190*/ 	.word	0xffffffff


	//   ....[4]....
        /*0194*/ 	.word	0xffffffff


	//   ....[5]....
        /*0198*/ 	.word	0xffffffff


	//   ....[6]....
        /*019c*/ 	.word	0xffffffff


	//   ....[7]....
        /*01a0*/ 	.word	0xffffffff


	//   ....[8]....
        /*01a4*/ 	.word	0xffffffff


	//   ....[9]....
        /*01a8*/ 	.word	0xffffffff


	//   ....[10]....
        /*01ac*/ 	.word	0xffffffff


	//   ....[11]....
        /*01b0*/ 	.word	0xffffffff


	//   ....[12]....
        /*01b4*/ 	.word	0xffffffff


	//   ....[13]....
        /*01b8*/ 	.word	0xffffffff


	//   ....[14]....
        /*01bc*/ 	.word	0x0500000f


	//   ....[15]....
        /*01c0*/ 	.word	0x0500000f


	//   ....[16]....
        /*01c4*/ 	.word	0x0500000f


	//----- nvinfo : EIATTR_COOP_GROUP_INSTR_OFFSETS
	.align		4
.L_9313:
        /*01c8*/ 	.byte	0x04, 0x28
        /*01ca*/ 	.short	(.L_9315 - .L_9314)


	//   ....[0]....
.L_9314:
        /*01cc*/ 	.word	0x00000b60


	//   ....[1]....
        /*01d0*/ 	.word	0x00000b80


	//   ....[2]....
        /*01d4*/ 	.word	0x00000ba0


	//   ....[3]....
        /*01d8*/ 	.word	0x00000cc0


	//   ....[4]....
        /*01dc*/ 	.word	0x00000ce0


	//   ....[5]....
        /*01e0*/ 	.word	0x00000d10


	//   ....[6]....
        /*01e4*/ 	.word	0x00001b50


	//   ....[7]....
        /*01e8*/ 	.word	0x00001b80


	//   ....[8]....
        /*01ec*/ 	.word	0x00001ba0


	//   ....[9]....
        /*01f0*/ 	.word	0x00001bc0


	//   ....[10]....
        /*01f4*/ 	.word	0x00001be0


	//   ....[11]....
        /*01f8*/ 	.word	0x00001c30


	//   ....[12]....
        /*01fc*/ 	.word	0x00001c50


	//   ....[13]....
        /*0200*/ 	.word	0x00001c70


	//   ....[14]....
        /*0204*/ 	.word	0x00003470


	//   ....[15]....
        /*0208*/ 	.word	0x000034d0


	//   ....[16]....
        /*020c*/ 	.word	0x00003530


	//----- nvinfo : EIATTR_VRC_CTA_INIT_COUNT
	.align		4
.L_9315:
        /*0210*/ 	.byte	0x02, 0x4a
	.zero		1
	.zero		1


	//----- nvinfo : EIATTR_SYSCALL_OFFSETS
	.align		4
        /*0214*/ 	.byte	0x04, 0x46
        /*0216*/ 	.short	(.L_9317 - .L_9316)


	//   ....[0]....
.L_9316:
        /*0218*/ 	.word	0x00002b20


	//   ....[1]....
        /*021c*/ 	.word	0x00003410


	//----- nvinfo : EIATTR_EXIT_INSTR_OFFSETS
	.align		4
.L_9317:
        /*0220*/ 	.byte	0x04, 0x1c
        /*0222*/ 	.short	(.L_9319 - .L_9318)


	//   ....[0]....
.L_9318:
        /*0224*/ 	.word	0x00000090


	//   ....[1]....
        /*0228*/ 	.word	0x00003170


	//   ....[2]....
        /*022c*/ 	.word	0x00003310


	//   ....[3]....
        /*0230*/ 	.word	0x00003420


	//----- nvinfo : EIATTR_CRS_STACK_SIZE
	.align		4
.L_9319:
        /*0234*/ 	.byte	0x04, 0x1e
        /*0236*/ 	.short	(.L_9321 - .L_9320)
.L_9320:
        /*0238*/ 	.word	0x00000000


	//----- nvinfo : EIATTR_CBANK_PARAM_SIZE
	.align		4
.L_9321:
        /*023c*/ 	.byte	0x03, 0x19
        /*023e*/ 	.short	0x008c


	//----- nvinfo : EIATTR_PARAM_CBANK
	.align		4
        /*0240*/ 	.byte	0x04, 0x0a
        /*0242*/ 	.short	(.L_9323 - .L_9322)
	.align		4
.L_9322:
        /*0244*/ 	.word	index@(.nv.constant0._ZN4vllm25paged_attention_v2_kernelIthLi256ELi8ELi128ELNS_18Fp8KVCacheDataTypeE2ELb1ELi512EEEvPfS2_PT_PKS3_PKT0_S9_ifPKiSB_iPKfiiiSD_SD_iiiii)
        /*0248*/ 	.short	0x0380
        /*024a*/ 	.short	0x008c


	//----- nvinfo : EIATTR_SW_WAR
	.align		4
.L_9323:
        /*024c*/ 	.byte	0x04, 0x36
        /*024e*/ 	.short	(.L_9325 - .L_9324)
.L_9324:
        /*0250*/ 	.word	0x00000008
.L_9325:


//--------------------- .nv.info._ZN4vllm25paged_attention_v2_kernelIthLi192ELi8ELi128ELNS_18Fp8KVCacheDataTypeE2ELb1ELi512EEEvPfS2_PT_PKS3_PKT0_S9_ifPKiSB_iPKfiiiSD_SD_iiiii --------------------------
	.section	.nv.info._ZN4vllm25paged_attention_v2_kernelIthLi192ELi8ELi128ELNS_18Fp8KVCacheDataTypeE2ELb1ELi512EEEvPfS2_PT_PKS3_PKT0_S9_ifPKiSB_iPKfiiiSD_SD_iiiii,"",@"SHT_CUDA_INFO"
	.sectionflags	@""
	.align	4


	//----- nvinfo : EIATTR_CUDA_API_VERSION
	.align		4
        /*0000*/ 	.byte	0x04, 0x37
        /*0002*/ 	.short	(.L_9327 - .L_9326)
.L_9326:
        /*0004*/ 	.word	0x00000082


	//----- nvinfo : EIATTR_KPARAM_INFO
	.align		4
.L_9327:
        /*0008*/ 	.byte	0x04, 0x17
        /*000a*/ 	.short	(.L_9329 - .L_9328)
.L_9328:
        /*000c*/ 	.word	0x00000000
        /*0010*/ 	.short	0x0015
        /*0012*/ 	.short	0x0088
        /*0014*/ 	.byte	0x00, 0xf0, 0x11, 0x00


	//----- nvinfo : EIATTR_KPARAM_INFO
	.align		4
.L_9329:
        /*0018*/ 	.byte	0x04, 0x17
        /*001a*/ 	.short	(.L_9331 - .L_9330)
.L_9330:
        /*001c*/ 	.word	0x00000000
        /*0020*/ 	.short	0x0014
        /*0022*/ 	.short	0x0084
        /*0024*/ 	.byte	0x00, 0xf0, 0x11, 0x00


	//----- nvinfo : EIATTR_KPARAM_INFO
	.align		4
.L_9331:
        /*0028*/ 	.byte	0x04, 0x17
        /*002a*/ 	.short	(.L_9333 - .L_9332)
.L_9332:
        /*002c*/ 	.word	0x00000000
        /*0030*/ 	.short	0x0013
        /*0032*/ 	.short	0x0080
        /*0034*/ 	.byte	0x00, 0xf0, 0x11, 0x00


	//----- nvinfo : EIATTR_KPARAM_INFO
	.align		4
.L_9333:
        /*0038*/ 	.byte	0x04, 0x17
        /*003a*/ 	.short	(.L_9335 - .L_9334)
.L_9334:
        /*003c*/ 	.word	0x00000000
        /*0040*/ 	.short	0x0012
        /*0042*/ 	.short	0x007c
        /*0044*/ 	.byte	0x00, 0xf0, 0x11, 0x00


	//----- nvinfo : EIATTR_KPARAM_INFO
	.align		4
.L_9335:
        /*0048*/ 	.byte	0x04, 0x17
        /*004a*/ 	.short	(.L_9337 - .L_9336)
.L_9336:
        /*004c*/ 	.word	0x00000000
        /*0050*/ 	.short	0x0011
        /*0052*/ 	.short	0x0078
        /*0054*/ 	.byte	0x00, 0xf0, 0x11, 0x00


	//----- nvinfo : EIATTR_KPARAM_INFO
	.align		4
.L_9337:
        /*0058*/ 	.byte	0x04, 0x17
        /*005a*/ 	.short	(.L_9339 - .L_9338)
.L_9338:
        /*005c*/ 	.word	0x00000000
        /*0060*/ 	.short	0x0010
        /*0062*/ 	.short	0x0070
        /*0064*/ 	.byte	0x00, 0xf5, 0x21, 0x00


	//----- nvinfo : EIATTR_KPARAM_INFO
	.align		4
.L_9339:
        /*0068*/ 	.byte	0x04, 0x17
        /*006a*/ 	.short	(.L_9341 - .L_9340)
.L_9340:
        /*006c*/ 	.word	0x00000000
        /*0070*/ 	.short	0x000f
        /*0072*/ 	.short	0x0068
        /*0074*/ 	.byte	0x00, 0xf5, 0x21, 0x00


	//----- nvinfo : EIATTR_KPARAM_INFO
	.align		4
.L_9341:
        /*0078*/ 	.byte	0x04, 0x17
        /*007a*/ 	.short	(.L_9343 - .L_9342)
.L_9342:
        /*007c*/ 	.word	0x00000000
        /*0080*/ 	.short	0x000e
        /*0082*/ 	.short	0x0060
        /*0084*/ 	.byte	0x00, 0xf0, 0x11, 0x00


	//----- nvinfo : EIATTR_KPARAM_INFO
	.align		4
.L_9343:
        /*0088*/ 	.byte	0x04, 0x17
        /*008a*/ 	.short	(.L_9345 - .L_9344)
.L_9344:
        /*008c*/ 	.word	0x00000000
        /*0090*/ 	.short	0x000d
        /*0092*/ 	.short	0x005c
        /*0094*/ 	.byte	0x00, 0xf0, 0x11, 0x00


	//----- nvinfo : EIATTR_KPARAM_INFO
	.align		4
.L_9345:
        /*0098*/ 	.byte	0x04, 0x17
        /*009a*/ 	.short	(.L_9347 - .L_9346)
.L_9346:
        /*009c*/ 	.word	0x00000000
        /*00a0*/ 	.short	0x000c
        /*00a2*/ 	.short	0x0058
        /*00a4*/ 	.byte	0x00, 0xf0, 0x11, 0x00


	//----- nvinfo : EIATTR_KPARAM_INFO
	.align		4
.L_9347:
        /*00a8*/ 	.byte	0x04, 0x17
        /*00aa*/ 	.short	(.L_9349 - .L_9348)
.L_9348:
        /*00ac*/ 	.word	0x00000000
        /*00b0*/ 	.short	0x000b
        /*00b2*/ 	.short	0x0050
        /*00b4*/ 	.byte	0x00, 0xf5, 0x21, 0x00


	//----- nvinfo : EIATTR_KPARAM_INFO
	.align		4
.L_9349:
        /*00b8*/ 	.byte	0x04, 0x17
        /*00ba*/ 	.short	(.L_9351 - .L_9350)
.L_9350:
        /*00bc*/ 	.word	0x00000000
        /*00c0*/ 	.short	0x000a
        /*00c2*/ 	.short	0x0048
        /*00c4*/ 	.byte	0x00, 0xf0, 0x11, 0x00


	//----- nvinfo : EIATTR_KPARAM_INFO
	.align		4
.L_9351:
        /*00c8*/ 	.byte	0x04, 0x17
        /*00ca*/ 	.short	(.L_9353 - .L_9352)
.L_9352:
        /*00cc*/ 	.word	0x00000000
        /*00d0*/ 	.short	0x0009
        /*00d2*/ 	.short	0x0040
        /*00d4*/ 	.byte	0x00, 0xf5, 0x21, 0x00


	//----- nvinfo : EIATTR_KPARAM_INFO
	.align		4
.L_9353:
        /*00d8*/ 	.byte	0x04, 0x17
        /*00da*/ 	.short	(.L_9355 - .L_9354)
.L_9354:
        /*00dc*/ 	.word	0x00000000
        /*00e0*/ 	.short	0x0008
        /*00e2*/ 	.short	0x0038
        /*00e4*/ 	.byte	0x00, 0xf5, 0x21, 0x00


	//----- nvinfo : EIATTR_KPARAM_INFO
	.align		4
.L_9355:
        /*00e8*/ 	.byte	0x04, 0x17
        /*00ea*/ 	.short	(.L_9357 - .L_9356)
.L_9356:
        /*00ec*/ 	.word	0x00000000
        /*00f0*/ 	.short	0x0007
        /*00f2*/ 	.short	0x0034
        /*00f4*/ 	.byte	0x00, 0xf0, 0x11, 0x00


	//----- nvinfo : EIATTR_KPARAM_INFO
	.align		4
.L_9357:
        /*00f8*/ 	.byte	0x04, 0x17
        /*00fa*/ 	.short	(.L_9359 - .L_9358)
.L_9358:
        /*00fc*/ 	.word	0x00000000
        /*0100*/ 	.short	0x0006
        /*0102*/ 	.short	0x0030
        /*0104*/ 	.byte	0x00, 0xf0, 0x11, 0x00


	//----- nvinfo : EIATTR_KPARAM_INFO
	.align		4
.L_9359:
        /*0108*/ 	.byte	0x04, 0x17
        /*010a*/ 	.short	(.L_9361 - .L_9360)
.L_9360:
        /*010c*/ 	.word	0x00000000
        /*0110*/ 	.short	0x0005
        /*0112*/ 	.short	0x0028
        /*0114*/ 	.byte	0x00, 0xf5, 0x21, 0x00


	//----- nvinfo : EIATTR_KPARAM_INFO
	.align		4
.L_9361:
        /*0118*/ 	.byte	0x04, 0x17
        /*011a*/ 	.short	(.L_9363 - .L_9362)
.L_9362:
        /*011c*/ 	.word	0x00000000
        /*0120*/ 	.short	0x0004
        /*0122*/ 	.short	0x0020
        /*0124*/ 	.byte	0x00, 0xf5, 0x21, 0x00


	//----- nvinfo : EIATTR_KPARAM_INFO
	.align		4
.L_9363:
        /*0128*/ 	.byte	0x04, 0x17
        /*012a*/ 	.short	(.L_9365 - .L_9364)
.L_9364:
        /*012c*/ 	.word	0x00000000
        /*0130*/ 	.short	0x0003
        /*0132*/ 	.short	0x0018
        /*0134*/ 	.byte	0x00, 0xf5, 0x21, 0x00


	//----- nvinfo : EIATTR_KPARAM_INFO
	.align		4
.L_9365:
        /*0138*/ 	.byte	0x04, 0x17
        /*013a*/ 	.short	(.L_9367 - .L_9366)
.L_9366:
        /*013c*/ 	.word	0x00000000
        /*0140*/ 	.short	0x0002
        /*0142*/ 	.short	0x0010
        /*0144*/ 	.byte	0x00, 0xf5, 0x21, 0x00


	//----- nvinfo : EIATTR_KPARAM_INFO
	.align		4
.L_9367:
        /*0148*/ 	.byte	0x04, 0x17
        /*014a*/ 	.short	(.L_9369 - .L_9368)
.L_9368:
        /*014c*/ 	.word	0x00000000
        /*0150*/ 	.short	0x0001
        /*0152*/ 	.short	0x0008
        /*0154*/ 	.byte	0x00, 0xf5, 0x21, 0x00


	//----- nvinfo : EIATTR_KPARAM_INFO
	.align		4
.L_9369:
        /*0158*/ 	.byte	0x04, 0x17
        /*015a*/ 	.short	(.L_9371 - .L_9370)
.L_9370:
        /*015c*/ 	.word	0x00000000
        /*0160*/ 	.short	0x0000
        /*0162*/ 	.short	0x0000
        /*0164*/ 	.byte	0x00, 0xf5, 0x21, 0x00


	//----- nvinfo : EIATTR_SPARSE_MMA_MASK
	.align		4
.L_9371:
        /*0168*/ 	.byte	0x03, 0x50
        /*016a*/ 	.short	0x0000


	//----- nvinfo : EIATTR_MAXREG_COUNT
	.align		4
        /*016c*/ 	.byte	0x03, 0x1b
        /*016e*/ 	.short	0x00ff


	//----- nvinfo : EIATTR_NUM_BARRIERS
	.align		4
        /*0170*/ 	.byte	0x02, 0x4c
        /*0172*/ 	.byte	0x01
	.zero		1


	//----- nvinfo : EIATTR_EXTERNS
	.align		4
        /*0174*/ 	.byte	0x04, 0x0f
        /*0176*/ 	.short	(.L_9373 - .L_9372)


	//   ....[0]....
	.align		4
.L_9372:
        /*0178*/ 	.word	index@(__assertfail)


	//----- nvinfo : EIATTR_MERCURY_ISA_VERSION
	.align		4
.L_9373:
        /*017c*/ 	.byte	0x03, 0x5f
        /*017e*/ 	.short	0x0101


	//----- nvinfo : EIATTR_COOP_GROUP_MASK_REGIDS
	.align		4
        /*0180*/ 	.byte	0x04, 0x29
        /*0182*/ 	.short	(.L_9375 - .L_9374)


	//   ....[0]....
.L_9374:
        /*0184*/ 	.word	0xffffffff


	//   ....[1]....
        /*0188*/ 	.word	0xffffffff


	//   ....[2]....
        /*018c*/ 	.word	0xffffffff


	//   ....[3]....
        /*0190*/ 	.word	0xffffffff


	//   ....[4]....
        /*0194*/ 	.word	0xffffffff


	//   ....[5]....
        /*0198*/ 	.word	0xffffffff


	//   ....[6]....
        /*019c*/ 	.word	0xffffffff


	//   ....[7]....
        /*01a0*/ 	.word	0xffffffff


	//   ....[8]....
        /*01a4*/ 	.word	0xffffffff


	//   ....[9]....
        /*01a8*/ 	.word	0xffffffff


	//   ....[10]....
        /*01ac*/ 	.word	0xffffffff


	//   ....[11]....
        /*01b0*/ 	.word	0xffffffff


	//   ....[12]....
        /*01b4*/ 	.word	0xffffffff


	//   ....[13]....
        /*01b8*/ 	.word	0xffffffff


	//   ....[14]....
        /*01bc*/ 	.word	0x0500000f


	//   ....[15]....
        /*01c0*/ 	.word	0x0500000f


	//   ....[16]....
        /*01c4*/ 	.word	0x0500000f


	//----- nvinfo : EIATTR_COOP_GROUP_INSTR_OFFSETS
	.align		4
.L_9375:
        /*01c8*/ 	.byte	0x04, 0x28
        /*01ca*/ 	.short	(.L_9377 - .L_9376)


	//   ....[0]....
.L_9376:
        /*01cc*/ 	.word	0x00000be0


	//   ....[1]....
        /*01d0*/ 	.word	0x00000c00


	//   ....[2]....
        /*01d4*/ 	.word	0x00000c20


	//   ....[3]....
        /*01d8*/ 	.word	0x00000d40


	//   ....[4]....
        /*01dc*/ 	.word	0x00000d60


	//   ....[5]....
        /*01e0*/ 	.word	0x00000d90


	//   ....[6]....
        /*01e4*/ 	.word	0x00001bd0


	//   ....[7]....
        /*01e8*/ 	.word	0x00001c00


	//   ....[8]....
        /*01ec*/ 	.word	0x00001c20


	//   ....[9]....
        /*01f0*/ 	.word	0x00001c40


	//   ....[10]....
        /*01f4*/ 	.word	0x00001c60


	//   ....[11]....
        /*01f8*/ 	.word	0x00001cb0


	//   ....[12]....
        /*01fc*/ 	.word	0x00001cd0


	//   ....[13]....
        /*0200*/ 	.word	0x00001cf0


	//   ....[14]....
        /*0204*/ 	.word	0x00003310


	//   ....[15]....
        /*0208*/ 	.word	0x00003370


	//   ....[16]....
        /*020c*/ 	.word	0x000033d0


	//----- nvinfo : EIATTR_VRC_CTA_INIT_COUNT
	.align		4
.L_9377:
        /*0210*/ 	.byte	0x02, 0x4a
	.zero		1
	.zero		1


	//----- nvinfo : EIATTR_SYSCALL_OFFSETS
	.align		4
        /*0214*/ 	.byte	0x04, 0x46
        /*0216*/ 	.short	(.L_9379 - .L_9378)


	//   ....[0]....
.L_9378:
        /*0218*/ 	.word	0x00002bf0


	//   ....[1]....
        /*021c*/ 	.word	0x000032b0


	//----- nvinfo : EIATTR_EXIT_INSTR_OFFSETS
	.align		4
.L_9379:
        /*0220*/ 	.byte	0x04, 0x1c
        /*0222*/ 	.short	(.L_9381 - .L_9380)


	//   ....[0]....
.L_9380:
        /*0224*/ 	.word	0x000000b0


	//   ....[1]....
        /*0228*/ 	.word	0x00003020


	//   ....[2]....
        /*022c*/ 	.word	0x000031b0


	//   ....[3]....
        /*0230*/ 	.word	0x000032c0


	//----- nvinfo : EIATTR_CRS_STACK_SIZE
	.align		4
.L_9381:
        /*0234*/ 	.byte	0x04, 0x1e
        /*0236*/ 	.short	(.L_9383 - .L_9382)
.L_9382:
        /*0238*/ 	.word	0x00000000


	//----- nvinfo : EIATTR_CBANK_PARAM_SIZE
	.align		4
.L_9383:
        /*023c*/ 	.byte	0x03, 0x19
        /*023e*/ 	.short	0x008c


	//----- nvinfo : EIATTR_PARAM_CBANK
	.align		4
        /*0240*/ 	.byte	0x04, 0x0a
        /*0242*/ 	.short	(.L_9385 - .L_9384)
	.align		4
.L_9384:
        /*0244*/ 	.word	index@(.nv.constant0._ZN4vllm25paged_attention_v2_kernelIthLi192ELi8ELi128ELNS_18Fp8KVCacheDataTypeE2ELb1ELi512EEEvPfS2_PT_PKS3_PKT0_S9_ifPKiSB_iPKfiiiSD_SD_iiiii)
        /*0248*/ 	.short	0x0380
        /*024a*/ 	.short	0x008c


	//----- nvinfo : EIATTR_SW_WAR
	.align		4
.L_9385:
        /*024c*/ 	.byte	0x04, 0x36
        /*024e*/ 	.short	(.L_9387 - .L_9386)
.L_9386:
        /*0250*/ 	.word	0x00000008
.L_9387:


//--------------------- .nv.info._ZN4vllm25paged_attention_v2_kernelIthLi128ELi8ELi128ELNS_18Fp8KVCacheDataTypeE2ELb1ELi512EEEvPfS2_PT_PKS3_PKT0_S9_ifPKiSB_iPKfiiiSD_SD_iiiii --------------------------
	.section	.nv.info._ZN4vllm25paged_attention_v2_kernelIthLi128ELi8ELi128ELNS_18Fp8KVCacheDataTypeE2ELb1ELi512EEEvPfS2_PT_PKS3_PKT0_S9_ifPKiSB_iPKfiiiSD_SD_iiiii,"",@"SHT_CUDA_INFO"
	.sectionflags	@""
	.align	4


	//----- nvinfo : EIATTR_CUDA_API_VERSION
	.align		4
        /*0000*/ 	.byte	0x04, 0x37
        /*0002*/ 	.short	(.L_9389 - .L_9388)
.L_9388:
        /*0004*/ 	.word	0x00000082


	//----- nvinfo : EIATTR_KPARAM_INFO
	.align		4
.L_9389:
        /*0008*/ 	.byte	0x04, 0x17
        /*000a*/ 	.short	(.L_9391 - .L_9390)
.L_9390:
        /*000c*/ 	.word	0x00000000
        /*0010*/ 	.short	0x0015
        /*0012*/ 	.short	0x0088
        /*0014*/ 	.byte	0x00, 0xf0, 0x11, 0x00


	//----- nvinfo : EIATTR_KPARAM_INFO
	.align		4
.L_9391:
        /*0018*/ 	.byte	0x04, 0x17
        /*001a*/ 	.short	(.L_9393 - .L_9392)
.L_9392:
        /*001c*/ 	.word	0x00000000
        /*0020*/ 	.short	0x0014
        /*0022*/ 	.short	0x0084
        /*0024*/ 	.byte	0x00, 0xf0, 0x11, 0x00


	//----- nvinfo : EIATTR_KPARAM_INFO
	.align		4
.L_9393:
        /*0028*/ 	.byte	0x04, 0x17
        /*002a*/ 	.short	(.L_9395 - .L_9394)
.L_9394:
        /*002c*/ 	.word	0x00000000
        /*0030*/ 	.short	0x0013
        /*0032*/ 	.short	0x0080
        /*0034*/ 	.byte	0x00, 0xf0, 0x11, 0x00


	//----- nvinfo : EIATTR_KPARAM_INFO
	.align		4
.L_9395:
        /*0038*/ 	.byte	0x04, 0x17
        /*003a*/ 	.short	(.L_9397 - .L_9396)
.L_9396:
        /*003c*/ 	.word	0x00000000
        /*0040*/ 	.short	0x0012
        /*0042*/ 	.short	0x007c
        /*0044*/ 	.byte	0x00, 0xf0, 0x11, 0x00


	//----- nvinfo : EIATTR_KPARAM_INFO
	.align		4
.L_9397:
        /*0048*/ 	.byte	0x04, 0x17
        /*004a*/ 	.short	(.L_9399 - .L_9398)
.L_9398:
        /*004c*/ 	.word	0x00000000
        /*0050*/ 	.short	0x0011
        /*0052*/ 	.short	0x0078
        /*0054*/ 	.byte	0x00, 0xf0, 0x11, 0x00


	//----- nvinfo : EIATTR_KPARAM_INFO
	.align		4
.L_9399:
        /*0058*/ 	.byte	0x04, 0x17
        /*005a*/ 	.short	(.L_9401 - .L_9400)
.L_9400:
        /*005c*/ 	.word	0x00000000
        /*0060*/ 	.short	0x0010
        /*0062*/ 	.short	0x0070
        /*0064*/ 	.byte	0x00, 0xf5, 0x21, 0x00


	//----- nvinfo : EIATTR_KPARAM_INFO
	.align		4
.L_9401:
        /*0068*/ 	.byte	0x04, 0x17
        /*006a*/ 	.short	(.L_9403 - .L_9402)
.L_9402:
        /*006c*/ 	.word	0x00000000
        /*0070*/ 	.short	0x000f
        /*0072*/ 	.short	0x0068
        /*0074*/ 	.byte	0x00, 0xf5, 0x21, 0x00


	//----- nvinfo : EIATTR_KPARAM_INFO
	.align		4
.L_9403:
        /*0078*/ 	.byte	0x04, 0x17
        /*007a*/ 	.short	(.L_9405 - .L_9404)
.L_9404:
        /*007c*/ 	.word	0x00000000
        /*0080*/ 	.short	0x000e
        /*0082*/ 	.short	0x0060
        /*0084*/ 	.byte	0x00, 0xf0, 0x11, 0x00


	//----- nvinfo : EIATTR_KPARAM_INFO
	.align		4
.L_9405:
        /*0088*/ 	.byte	0x04, 0x17
        /*008a*/ 	.short	(.L_9407 - .L_9406)
.L_9406:
        /*008c*/ 	.word	0x00000000
        /*0090*/ 	.short	0x000d
        /*0092*/ 	.short	0x005c
        /*0094*/ 	.byte	0x00, 0xf0, 0x11, 0x00


	//----- nvinfo : EIATTR_KPARAM_INFO
	.align		4
.L_9407:
        /*0098*/ 	.byte	0x04, 0x17
        /*009a*/ 	.short	(.L_9409 - .L_9408)
.L_9408:
        /*009c*/ 	.word	0x00000000
        /*00a0*/ 	.short	0x000c
        /*00a2*/ 	.short	0x0058
        /*00a4*/ 	.byte	0x00, 0xf0, 0x11, 0x00


	//----- nvinfo : EIATTR_KPARAM_INFO
	.align		4
.L_9409:
        /*00a8*/ 	.byte	0x04, 0x17
        /*00aa*/ 	.short	(.L_9411 - .L_9410)
.L_9410:
        /*00ac*/ 	.word	0x00000000
        /*00b0*/ 	.short	0x000b
        /*00b2*/ 	.short	0x0050
        /*00b4*/ 	.byte	0x00, 0xf5, 0x21, 0x00


	//----- nvinfo : EIATTR_KPARAM_INFO
	.align		4
.L_9411:
        /*00b8*/ 	.byte	0x04, 0x17
        /*00ba*/ 	.short	(.L_9413 - .L_9412)
.L_9412:
        /*00bc*/ 	.word	0x00000000
        /*00c0*/ 	.short	0x000a
        /*00c2*/ 	.short	0x0048
        /*00c4*/ 	.byte	0x00, 0xf0, 0x11, 0x00


	//----- nvinfo : EIATTR_KPARAM_INFO
	.align		4
.L_9413:
        /*00c8*/ 	.byte	0x04, 0x17
        /*00ca*/ 	.short	(.L_9415 - .L_9414)
.L_9414:
        /*00cc*/ 	.word	0x00000000
        /*00d0*/ 	.short	0x0009
        /*00d2*/ 	.short	0x0040
        /*00d4*/ 	.byte	0x00, 0xf5, 0x21, 0x00


	//----- nvinfo : EIATTR_KPARAM_INFO
	.align		4
.L_9415:
        /*00d8*/ 	.byte	0x04, 0x17
        /*00da*/ 	.short	(.L_9417 - .L_9416)
.L_9416:
        /*00dc*/ 	.word	0x00000000
        /*00e0*/ 	.short	0x0008
        /*00e2*/ 	.short	0x0038
        /*00e4*/ 	.byte	0x00, 0xf5, 0x21, 0x00


	//----- nvinfo : EIATTR_KPARAM_INFO
	.align		4
.L_9417:
        /*00e8*/ 	.byte	0x04, 0x17
        /*00ea*/ 	.short	(.L_9419 - .L_9418)
.L_9418:
        /*00ec*/ 	.word	0x00000000
        /*00f0*/ 	.short	0x0007
        /*00f2*/ 	.short	0x0034
        /*00f4*/ 	.byte	0x00, 0xf0, 0x11, 0x00


	//----- nvinfo : EIATTR_KPARAM_INFO
	.align		4
.L_9419:
        /*00f8*/ 	.byte	0x04, 0x17
        /*00fa*/ 	.short	(.L_9421 - .L_9420)
.L_9420:
        /*00fc*/ 	.word	0x00000000
        /*0100*/ 	.short	0x0006
        /*0102*/ 	.short	0x0030
        /*0104*/ 	.byte	0x00, 0xf0, 0x11, 0x00


	//----- nvinfo : EIATTR_KPARAM_INFO
	.align		4
.L_9421:
        /*0108*/ 	.byte	0x04, 0x17
        /*010a*/ 	.short	(.L_9423 - .L_9422)
.L_9422:
        /*010c*/ 	.word	0x00000000
        /*0110*/ 	.short	0x0005
        /*0112*/ 	.short	0x0028
        /*0114*/ 	.byte	0x00, 0xf5, 0x21, 0x00


	//----- nvinfo : EIATTR_KPARAM_INFO
	.align		4
.L_9423:
        /*0118*/ 	.byte	0x04, 0x17
        /*011a*/ 	.short	(.L_9425 - .L_9424)
.L_9424:
        /*011c*/ 	.word	0x00000000
        /*0120*/ 	.short	0x0004
        /*0122*/ 	.short	0x0020
        /*0124*/ 	.byte	0x00, 0xf5, 0x21, 0x00


	//----- nvinfo : EIATTR_KPARAM_INFO
	.align		4
.L_9425:
        /*0128*/ 	.byte	0x04, 0x17
        /*012a*/ 	.short	(.L_9427 - .L_9426)
.L_9426:
        /*012c*/ 	.word	0x00000000
        /*0130*/ 	.short	0x0003
        /*0132*/ 	.short	0x0018
        /*0134*/ 	.byte	0x00, 0xf5, 0x21, 0x00


	//----- nvinfo : EIATTR_KPARAM_INFO
	.align		4
.L_9427:
        /*0138*/ 	.byte	0x04, 0x17
        /*013a*/ 	.short	(.L_9429 - .L_9428)
.L_9428:
        /*013c*/ 	.word	0x00000000
        /*0140*/ 	.short	0x0002
        /*0142*/ 	.short	0x0010
        /*0144*/ 	.byte	0x00, 0xf5, 0x21, 0x00


	//----- nvinfo : EIATTR_KPARAM_INFO
	.align		4
.L_9429:
        /*0148*/ 	.byte	0x04, 0x17
        /*014a*/ 	.short	(.L_9431 - .L_9430)
.L_9430:
        /*014c*/ 	.word	0x00000000
        /*0150*/ 	.short	0x0001
        /*0152*/ 	.short	0x0008
        /*0154*/ 	.byte	0x00, 0xf5, 0x21, 0x00


	//----- nvinfo : EIATTR_KPARAM_INFO
	.align		4
.L_9431:
        /*0158*/ 	.byte	0x04, 0x17
        /*015a*/ 	.short	(.L_9433 - .L_9432)
.L_9432:
        /*015c*/ 	.word	0x00000000
        /*0160*/ 	.short	0x0000
        /*0162*/ 	.short	0x0000
        /*0164*/ 	.byte	0x00, 0xf5, 0x21, 0x00


	//----- nvinfo : EIATTR_SPARSE_MMA_MASK
	.align		4
.L_9433:
        /*0168*/ 	.byte	0x03, 0x50
        /*016a*/ 	.short	0x0000


	//----- nvinfo : EIATTR_MAXREG_COUNT
	.align		4
        /*016c*/ 	.byte	0x03, 0x1b
        /*016e*/ 	.short	0x00ff


	//----- nvinfo : EIATTR_NUM_BARRIERS
	.align		4
        /*0170*/ 	.byte	0x02, 0x4c
        /*0172*/ 	.byte	0x01
	.zero		1


	//----- nvinfo : EIATTR_EXTERNS
	.align		4
        /*0174*/ 	.byte	0x04, 0x0f
        /*0176*/ 	.short	(.L_9435 - .L_9434)


	//   ....[0]....
	.align		4
.L_9434:
        /*0178*/ 	.word	index@(__assertfail)


	//----- nvinfo : EIATTR_MERCURY_ISA_VERSION
	.align		4
.L_9435:
        /*017c*/ 	.byte	0x03, 0x5f
        /*017e*/ 	.short	0x0101


	//----- nvinfo : EIATTR_COOP_GROUP_MASK_REGIDS
	.align		4
        /*0180*/ 	.byte	0x04, 0x29
        /*0182*/ 	.short	(.L_9437 - .L_9436)


	//   ....[0]....
.L_9436:
        /*0184*/ 	.word	0xffffffff


	//   ....[1]....
        /*0188*/ 	.word	0xffffffff


	//   ....[2]....
        /*018c*/ 	.word	0xffffffff


	//   ....[3]....
        /*0190*/ 	.word	0xffffffff


	//   ....[4]....
        /*0194*/ 	.word	0xffffffff


	//   ....[5]....
        /*0198*/ 	.word	0xffffffff


	//   ....[6]....
        /*019c*/ 	.word	0xffffffff


	//   ....[7]....
        /*01a0*/ 	.word	0xffffffff


	//   ....[8]....
        /*01a4*/ 	.word	0xffffffff


	//   ....[9]....
        /*01a8*/ 	.word	0xffffffff


	//   ....[10]....
        /*01ac*/ 	.word	0xffffffff


	//   ....[11]....
        /*01b0*/ 	.word	0xffffffff


	//   ....[12]....
        /*01b4*/ 	.word	0xffffffff


	//   ....[13]....
        /*01b8*/ 	.word	0xffffffff


	//   ....[14]....
        /*01bc*/ 	.word	0x0500000f


	//   ....[15]....
        /*01c0*/ 	.word	0x0500000f


	//   ....[16]....
        /*01c4*/ 	.word	0x0500000f


	//----- nvinfo : EIATTR_COOP_GROUP_INSTR_OFFSETS
	.align		4
.L_9437:
        /*01c8*/ 	.byte	0x04, 0x28
        /*01ca*/ 	.short	(.L_9439 - .L_9438)


	//   ....[0]....
.L_9438:
        /*01cc*/ 	.word	0x00000b60


	//   ....[1]....
        /*01d0*/ 	.word	0x00000b80


	//   ....[2]....
        /*01d4*/ 	.word	0x00000ba0


	//   ....[3]....
        /*01d8*/ 	.word	0x00000cc0


	//   ....[4]....
        /*01dc*/ 	.word	0x00000ce0


	//   ....[5]....
        /*01e0*/ 	.word	0x00000d10


	//   ....[6]....
        /*01e4*/ 	.word	0x00001b50


	//   ....[7]....
        /*01e8*/ 	.word	0x00001b80


	//   ....[8]....
        /*01ec*/ 	.word	0x00001ba0


	//   ....[9]....
        /*01f0*/ 	.word	0x00001bc0


	//   ....[10]....
        /*01f4*/ 	.word	0x00001be0


	//   ....[11]....
        /*01f8*/ 	.word	0x00001c30


	//   ....[12]....
        /*01fc*/ 	.word	0x00001c50


	//   ....[13]....
        /*0200*/ 	.word	0x00001c70


	//   ....[14]....
        /*0204*/ 	.word	0x00003250


	//   ....[15]....
        /*0208*/ 	.word	0x000032b0


	//   ....[16]....
        /*020c*/ 	.word	0x00003310


	//----- nvinfo : EIATTR_VRC_CTA_INIT_COUNT
	.align		4
.L_9439:
        /*0210*/ 	.byte	0x02, 0x4a
	.zero		1
	.zero		1


	//----- nvinfo : EIATTR_SYSCALL_OFFSETS
	.align		4
        /*0214*/ 	.byte	0x04, 0x46
        /*0216*/ 	.short	(.L_9441 - .L_9440)


	//   ....[0]....
.L_9440:
        /*0218*/ 	.word	0x00002b20


	//   ....[1]....
        /*021c*/ 	.word	0x000031f0


	//----- nvinfo : EIATTR_EXIT_INSTR_OFFSETS
	.align		4
.L_9441:
        /*0220*/ 	.byte	0x04, 0x1c
        /*0222*/ 	.short	(.L_9443 - .L_9442)


	//   ....[0]....
.L_9442:
        /*0224*/ 	.word	0x00000090


	//   ....[1]....
        /*0228*/ 	.word	0x00002fd0


	//   ....[2]....
        /*022c*/ 	.word	0x000030f0


	//   ....[3]....
        /*0230*/ 	.word	0x00003200


	//----- nvinfo : EIATTR_CRS_STACK_SIZE
	.align		4
.L_9443:
        /*0234*/ 	.byte	0x04, 0x1e
        /*0236*/ 	.short	(.L_9445 - .L_9444)
.L_9444:
        /*0238*/ 	.word	0x00000000


	//----- nvinfo : EIATTR_CBANK_PARAM_SIZE
	.align		4
.L_9445:
        /*023c*/ 	.byte	0x03, 0x19
        /*023e*/ 	.short	0x008c


	//----- nvinfo : EIATTR_PARAM_CBANK
	.align		4
        /*0240*/ 	.byte	0x04, 0x0a
        /*0242*/ 	.short	(.L_9447 - .L_9446)
	.align		4
.L_9446:
        /*0244*/ 	.word	index@(.nv.constant0._ZN4vllm25paged_attention_v2_kernelIthLi128ELi8ELi128ELNS_18Fp8KVCacheDataTypeE2ELb1ELi512EEEvPfS2_PT_PKS3_PKT0_S9_ifPKiSB_iPKfiiiSD_SD_iiiii)
        /*0248*/ 	.short	0x0380
        /*024a*/ 	.short	0x008c


	//----- nvinfo : EIATTR_SW_WAR
	.align		4
.L_9447:
        /*024c*/ 	.byte	0x04, 0x36
        /*024e*/ 	.short	(.L_9449 - .L_9448)
.L_9448:
        /*0250*/ 	.word	0x00000008
.L_9449:


//--------------------- .nv.info._ZN4vllm25paged_attention_v2_kernelIthLi120ELi8ELi128ELNS_18Fp8KVCacheDataTypeE2ELb1ELi512EEEvPfS2_PT_PKS3_PKT0_S9_ifPKiSB_iPKfiiiSD_SD_iiiii --------------------------
	.section	.nv.info._ZN4vllm25paged_attention_v2_kernelIthLi120ELi8ELi128ELNS_18Fp8KVCacheDataTypeE2ELb1ELi512EEEvPfS2_PT_PKS3_PKT0_S9_ifPKiSB_iPKfiiiSD_SD_iiiii,"",@"SHT_CUDA_INFO"
	.sectionflags	@""
	.align	4


	//----- nvinfo : EIATTR_CUDA_API_VERSION
	.align		4
        /*0000*/ 	.byte	0x04, 0x37
        /*0002*/ 	.short	(.L_9451 - .L_9450)
.L_9450:
        /*0004*/ 	.word	0x00000082


	//----- nvinfo : EIATTR_KPARAM_INFO
	.align		4
.L_9451:
        /*0008*/ 	.byte	0x04, 0x17
        /*000a*/ 	.short	(.L_9453 - .L_9452)
.L_9452:
        /*000c*/ 	.word	0x00000000
        /*0010*/ 	.short	0x0015
        /*0012*/ 	.short	0x0088
        /*0014*/ 	.byte	0x00, 0xf0, 0x11, 0x00


	//----- nvinfo : EIATTR_KPARAM_INFO
	.align		4
.L_9453:
        /*0018*/ 	.byte	0x04, 0x17
        /*001a*/ 	.short	(.L_9455 - .L_9454)
.L_9454:
        /*001c*/ 	.word	0x00000000
        /*0020*/ 	.short	0x0014
        /*0022*/ 	.short	0x0084
        /*0024*/ 	.byte	0x00, 0xf0, 0x11, 0x00


	//----- nvinfo : EIATTR_KPARAM_INFO
	.align		4
.L_9455:
        /*0028*/ 	.byte	0x04, 0x17
        /*002a*/ 	.short	(.L_9457 - .L_9456)
.L_9456:
        /*002c*/ 	.word	0x00000000
        /*0030*/ 	.short	0x0013
        /*0032*/ 	.short	0x0080
        /*0034*/ 	.byte	0x00, 0xf0, 0x11, 0x00


	//----- nvinfo : EIATTR_KPARAM_INFO
	.align		4
.L_9457:
        /*0038*/ 	.byte	0x04, 0x17
        /*003a*/ 	.short	(.L_9459 - .L_9458)
.L_9458:
        /*003c*/ 	.word	0x00000000
        /*0040*/ 	.short	0x0012
        /*0042*/ 	.short	0x007c
        /*0044*/ 	.byte	0x00, 0xf0, 0x11, 0x00


	//----- nvinfo : EIATTR_KPARAM_INFO
	.align		4
.L_9459:
        /*0048*/ 	.byte	0x04, 0x17
        /*004a*/ 	.short	(.L_9461 - .L_9460)
.L_9460:
        /*004c*/ 	.word	0x00000000
        /*0050*/ 	.short	0x0011
        /*0052*/ 	.short	0x0078
        /*0054*/ 	.byte	0x00, 0xf0, 0x11, 0x00


	//----- nvinfo : EIATTR_KPARAM_INFO
	.align		4
.L_9461:
        /*0058*/ 	.byte	0x04, 0x17
        /*005a*/ 	.short	(.L_9463 - .L_9462)
.L_9462:
        /*005c*/ 	.word	0x00000000
        /*0060*/ 	.short	0x0010
        /*0062*/ 	.short	0x0070
        /*0064*/ 	.byte	0x00, 0xf5, 0x21, 0x00


	//----- nvinfo : EIATTR_KPARAM_INFO
	.align		4
.L_9463:
        /*0068*/ 	.byte	0x04, 0x17
        /*006a*/ 	.short	(.L_9465 - .L_9464)
.L_9464:
        /*006c*/ 	.word	0x00000000
        /*0070*/ 	.short	0x000f
        /*0072*/ 	.short	0x0068
        /*0074*/ 	.byte	0x00, 0xf5, 0x21, 0x00


	//----- nvinfo : EIATTR_KPARAM_INFO
	.align		4
.L_9465:
        /*0078*/ 	.byte	0x04, 0x17
        /*007a*/ 	.short	(.L_9467 - .L_9466)
.L_9466:
        /*007c*/ 	.word	0x00000000
        /*0080*/ 	.short	0x000e
        /*0082*/ 	.short	0x0060
        /*0084*/ 	.byte	0x00, 0xf0, 0x11, 0x00


	//----- nvinfo : EIATTR_KPARAM_INFO
	.align		4
.L_9467:
        /*0088*/ 	.byte	0x04, 0x17
        /*008a*/ 	.short	(.L_9469 - .L_9468)
.L_9468:
        /*008c*/ 	.word	0x00000000
        /*0090*/ 	.short	0x000d
        /*0092*/ 	.short	0x005c
        /*0094*/ 	.byte	0x00, 0xf0, 0x11, 0x00


	//----- nvinfo : EIATTR_KPARAM_INFO
	.align		4
.L_9469:
        /*0098*/ 	.byte	0x04, 0x17
        /*009a*/ 	.short	(.L_9471 - .L_9470)
.L_9470:
        /*009c*/ 	.word	0x00000000
        /*00a0*/ 	.short	0x000c
        /*00a2*/ 	.short	0x0058
        /*00a4*/ 	.byte	0x00, 0xf0, 0x11, 0x00


	//----- nvinfo : EIATTR_KPARAM_INFO
	.align		4
.L_9471:
        /*00a8*/ 	.byte	0x04, 0x17
        /*00aa*/ 	.short	(.L_9473 - .L_9472)
.L_9472:
        /*00ac*/ 	.word	0x00000000
        /*00b0*/ 	.short	0x000b
        /*00b2*/ 	.short	0x0050
        /*00b4*/ 	.byte	0x00, 0xf5, 0x21, 0x00


	//----- nvinfo : EIATTR_KPARAM_INFO
	.align		4
.L_9473:
        /*00b8*/ 	.byte	0x04, 0x17
        /*00ba*/ 	.short	(.L_9475 - .L_9474)
.L_9474:
        /*00bc*/ 	.word	0x00000000
        /*00c0*/ 	.short	0x000a
        /*00c2*/ 	.short	0x0048
        /*00c4*/ 	.byte	0x00, 0xf0, 0x11, 0x00


	//----- nvinfo : EIATTR_KPARAM_INFO
	.align		4
.L_9475:
        /*00c8*/ 	.byte	0x04, 0x17
        /*00ca*/ 	.short	(.L_9477 - .L_9476)
.L_9476:
        /*00cc*/ 	.word	0x00000000
        /*00d0*/ 	.short	0x0009
        /*00d2*/ 	.short	0x0040
        /*00d4*/ 	.byte	0x00, 0xf5, 0x21, 0x00


	//----- nvinfo : EIATTR_KPARAM_INFO
	.align		4
.L_9477:
        /*00d8*/ 	.byte	0x04, 0x17
        /*00da*/ 	.short	(.L_9479 - .L_9478)
.L_9478:
        /*00dc*/ 	.word	0x00000000
        /*00e0*/ 	.short	0x0008
        /*00e2*/ 	.short	0x0038
        /*00e4*/ 	.byte	0x00, 0xf5, 0x21, 0x00


	//----- nvinfo : EIATTR_KPARAM_INFO
	.align		4
.L_9479:
        /*00e8*/ 	.byte	0x04, 0x17
        /*00ea*/ 	.short	(.L_9481 - .L_9480)
.L_9480:
        /*00ec*/ 	.word	0x00000000
        /*00f0*/ 	.short	0x0007
        /*00f2*/ 	.short	0x0034
        /*00f4*/ 	.byte	0x00, 0xf0, 0x11, 0x00


	//----- nvinfo : EIATTR_KPARAM_INFO
	.align		4
.L_9481:
        /*00f8*/ 	.byte	0x04, 0x17
        /*00fa*/ 	.short	(.L_9483 - .L_9482)
.L_9482:
        /*00fc*/ 	.word	0x00000000
        /*0100*/ 	.short	0x0006
        /*0102*/ 	.short	0x0030
        /*0104*/ 	.byte	0x00, 0xf0, 0x11, 0x00


	//----- nvinfo : EIATTR_KPARAM_INFO
	.align		4
.L_9483:
        /*0108*/ 	.byte	0x04, 0x17
        /*010a*/ 	.short	(.L_9485 - .L_9484)
.L_9484:
        /*010c*/ 	.word	0x00000000
        /*0110*/ 	.short	0x0005
        /*0112*/ 	.short	0x0028
        /*0114*/ 	.byte	0x00, 0xf5, 0x21, 0x00


	//----- nvinfo : EIATTR_KPARAM_INFO
	.align		4
.L_9485:
        /*0118*/ 	.byte	0x04, 0x17
        /*011a*/ 	.short	(.L_9487 - .L_9486)
.L_9486:
        /*011c*/ 	.word	0x00000000
        /*0120*/ 	.short	0x0004
        /*0122*/ 	.short	0x0020
        /*0124*/ 	.byte	0x00, 0xf5, 0x21, 0x00


	//----- nvinfo : EIATTR_KPARAM_INFO
	.align		4
.L_9487:
        /*0128*/ 	.byte	0x04, 0x17
        /*012a*/ 	.short	(.L_9489 - .L_9488)
.L_9488:
        /*012c*/ 	.word	0x00000000
        /*0130*/ 	.short	0x0003
        /*0132*/ 	.short	0x0018
        /*0134*/ 	.byte	0x00, 0xf5, 0x21, 0x00


	//----- nvinfo : EIATTR_KPARAM_INFO
	.align		4
.L_9489:
        /*0138*/ 	.byte	0x04, 0x17
        /*013a*/ 	.short	(.L_9491 - .L_9490)
.L_9490:
        /*013c*/ 	.word	0x00000000
        /*0140*/ 	.short	0x0002
        /*0142*/ 	.short	0x0010
        /*0144*/ 	.byte	0x00, 0xf5, 0x21, 0x00


	//----- nvinfo : EIATTR_KPARAM_INFO
	.align		4
.L_9491:
        /*0148*/ 	.byte	0x04, 0x17
        /*014a*/ 	.short	(.L_9493 - .L_9492)
.L_9492:
        /*014c*/ 	.word	0x00000000
        /*0150*/ 	.short	0x0001
        /*0152*/ 	.short	0x0008
        /*0154*/ 	.byte	0x00, 0xf5, 0x21, 0x00


	//----- nvinfo : EIATTR_KPARAM_INFO
	.align		4
.L_9493:
        /*0158*/ 	.byte	0x04, 0x17
        /*015a*/ 	.short	(.L_9495 - .L_9494)
.L_9494:
        /*015c*/ 	.word	0x00000000
        /*0160*/ 	.short	0x0000
        /*0162*/ 	.short	0x0000
        /*0164*/ 	.byte	0x00, 0xf5, 0x21, 0x00


	//----- nvinfo : EIATTR_SPARSE_MMA_MASK
	.align		4
.L_9495:
        /*0168*/ 	.byte	0x03, 0x50
        /*016a*/ 	.short	0x0000


	//----- nvinfo : EIATTR_MAXREG_COUNT
	.align		4
        /*016c*/ 	.byte	0x03, 0x1b
        /*016e*/ 	.short	0x00ff


	//----- nvinfo : EIATTR_NUM_BARRIERS
	.align		4
        /*0170*/ 	.byte	0x02, 0x4c
        /*0172*/ 	.byte	0x01
	.zero		1


	//----- nvinfo : EIATTR_EXTERNS
	.align		4
        /*0174*/ 	.byte	0x04, 0x0f
        /*0176*/ 	.short	(.L_9497 - .L_9496)


	//   ....[0]....
	.align		4
.L_9496:
        /*0178*/ 	.word	index@(__assertfail)


	//----- nvinfo : EIATTR_MERCURY_ISA_VERSION
	.align		4
.L_9497:
        /*017c*/ 	.byte	0x03, 0x5f
        /*017e*/ 	.short	0x0101


	//----- nvinfo : EIATTR_COOP_GROUP_MASK_REGIDS
	.align		4
        /*0180*/ 	.byte	0x04, 0x29
        /*0182*/ 	.short	(.L_9499 - .L_9498)


	//   ....[0]....
.L_9498:
        /*0184*/ 	.word	0xffffffff


	//   ....[1]....
        /*0188*/ 	.word	0xffffffff


	//   ....[2]....
        /*018c*/ 	.word	0xffffffff


	//   ....[3]....
        /*0190*/ 	.word	0xffffffff


	//   ....[4]....
        /*0194*/ 	.word	0xffffffff


	//   ....[5]....
        /*0198*/ 	.word	0xffffffff


	//   ....[6]....
        /*019c*/ 	.word	0xffffffff


	//   ....[7]....
        /*01a0*/ 	.word	0xffffffff


	//   ....[8]....
        /*01a4*/ 	.word	0xffffffff


	//   ....[9]....
        /*01a8*/ 	.word	0xffffffff


	//   ....[10]....
        /*01ac*/ 	.word	0xffffffff


	//   ....[11]....
        /*01b0*/ 	.word	0xffffffff


	//   ....[12]....
        /*01b4*/ 	.word	0xffffffff


	//   ....[13]....
        /*01b8*/ 	.word	0xffffffff


	//   ....[14]....
        /*01bc*/ 	.word	0x0500000f


	//   ....[15]....
        /*01c0*/ 	.word	0x0500000f


	//   ....[16]....
        /*01c4*/ 	.word	0x0500000f


	//----- nvinfo : EIATTR_COOP_GROUP_INSTR_OFFSETS
	.align		4
.L_9499:
        /*01c8*/ 	.byte	0x04, 0x28
        /*01ca*/ 	.short	(.L_9501 - .L_9500)


	//   ....[0]....
.L_9500:
        /*01cc*/ 	.word	0x00000b70


	//   ....[1]....
        /*01d0*/ 	.word	0x00000b90


	//   ....[2]....
        /*01d4*/ 	.word	0x00000bb0


	//   ....[3]....
        /*01d8*/ 	.word	0x00000cd0


	//   ....[4]....
        /*01dc*/ 	.word	0x00000cf0


	//   ....[5]....
        /*01e0*/ 	.word	0x00000d20


	//   ....[6]....
        /*01e4*/ 	.word	0x00001b60


	//   ....[7]....
        /*01e8*/ 	.word	0x00001b90


	//   ....[8]....
        /*01ec*/ 	.word	0x00001bb0


	//   ....[9]....
        /*01f0*/ 	.word	0x00001bd0


	//   ....[10]....
        /*01f4*/ 	.word	0x00001bf0


	//   ....[11]....
        /*01f8*/ 	.word	0x00001c40


	//   ....[12]....
        /*01fc*/ 	.word	0x00001c60


	//   ....[13]....
        /*0200*/ 	.word	0x00001c80


	//   ....[14]....
        /*0204*/ 	.word	0x000031e0


	//   ....[15]....
        /*0208*/ 	.word	0x00003240


	//   ....[16]....
        /*020c*/ 	.word	0x000032a0


	//----- nvinfo : EIATTR_VRC_CTA_INIT_COUNT
	.align		4
.L_9501:
        /*0210*/ 	.byte	0x02, 0x4a
	.zero		1
	.zero		1


	//----- nvinfo : EIATTR_SYSCALL_OFFSETS
	.align		4
        /*0214*/ 	.byte	0x04, 0x46
        /*0216*/ 	.short	(.L_9503 - .L_9502)


	//   ....[0]....
.L_9502:
        /*0218*/ 	.word	0x00002b30


	//   ....[1]....
        /*021c*/ 	.word	0x00003180


	//----- nvinfo : EIATTR_EXIT_INSTR_OFFSETS
	.align		4
.L_9503:
        /*0220*/ 	.byte	0x04, 0x1c
        /*0222*/ 	.short	(.L_9505 - .L_9504)


	//   ....[0]....
.L_9504:
        /*0224*/ 	.word	0x00000090


	//   ....[1]....
        /*0228*/ 	.word	0x00002f40


	//   ....[2]....
        /*022c*/ 	.word	0x00003050


	//   ....[3]....
        /*0230*/ 	.word	0x00003080


	//   ....[4]....
        /*0234*/ 	.word	0x00003190


	//----- nvinfo : EIATTR_CRS_STACK_SIZE
	.align		4
.L_9505:
        /*0238*/ 	.byte	0x04, 0x1e
        /*023a*/ 	.short	(.L_9507 - .L_9506)
.L_9506:
        /*023c*/ 	.word	0x00000000


	//----- nvinfo : EIATTR_CBANK_PARAM_SIZE
	.align		4
.L_9507:
        /*0240*/ 	.byte	0x03, 0x19
        /*0242*/ 	.short	0x008c


	//----- nvinfo : EIATTR_PARAM_CBANK
	.align		4
        /*0244*/ 	.byte	0x04, 0x0a
        /*0246*/ 	.short	(.L_9509 - .L_9508)
	.align		4
.L_9508:
        /*0248*/ 	.word	index@(.nv.constant0._ZN4vllm25paged_attention_v2_kernelIthLi120ELi8ELi128ELNS_18Fp8KVCacheDataTypeE2ELb1ELi512EEEvPfS2_PT_PKS3_PKT0_S9_ifPKiSB_iPKfiiiSD_SD_iiiii)
        /*024c*/ 	.short	0x0380
        /*024e*/ 	.short	0x008c


	//----- nvinfo : EIATTR_SW_WAR
	.align		4
.L_9509:
        /*0250*/ 	.byte	0x04, 0x36
        /*0252*/ 	.short	(.L_9511 - .L_9510)
.L_9510:
        /*0254*/ 	.word	0x00000008
.L_9511:


//--------------------- .nv.info._ZN4vllm25paged_attention_v2_kernelIthLi112ELi8ELi128ELNS_18Fp8KVCacheDataTypeE2ELb1ELi512EEEvPfS2_PT_PKS3_PKT0_S9_ifPKiSB_iPKfiiiSD_SD_iiiii --------------------------
	.section	.nv.info._ZN4vllm25paged_attention_v2_kernelIthLi112ELi8ELi128ELNS_18Fp8KVCacheDataTypeE2ELb1ELi512EEEvPfS2_PT_PKS3_PKT0_S9_ifPKiSB_iPKfiiiSD_SD_iiiii,"",@"SHT_CUDA_INFO"
	.sectionflags	@""
	.align	4


	//----- nvinfo : EIATTR_CUDA_API_VERSION
	.align		4
        /*0000*/ 	.byte	0x04, 0x37
        /*0002*/ 	.short	(.L_9513 - .L_9512)
.L_9512:
        /*0004*/ 	.word	0x00000082


	//----- nvinfo : EIATTR_KPARAM_INFO
	.align		4
.L_9513:
        /*0008*/ 	.byte	0x04, 0x17
        /*000a*/ 	.short	(.L_9515 - .L_9514)
.L_9514:
        /*000c*/ 	.word	0x00000000
        /*0010*/ 	.short	0x0015
        /*0012*/ 	.short	0x0088
        /*0014*/ 	.byte	0x00, 0xf0, 0x11, 0x00


	//----- nvinfo : EIATTR_KPARAM_INFO
	.align		4
.L_9515:
        /*0018*/ 	.byte	0x04, 0x17
        /*001a*/ 	.short	(.L_9517 - .L_9516)
.L_9516:
        /*001c*/ 	.word	0x00000000
        /*0020*/ 	.short	0x0014
        /*0022*/ 	.short	0x0084
        /*0024*/ 	.byte	0x00, 0xf0, 0x11, 0x00


	//----- nvinfo : EIATTR_KPARAM_INFO
	.align		4
.L_9517:
        /*0028*/ 	.byte	0x04, 0x17
        /*002a*/ 	.short	(.L_9519 - .L_9518)
.L_9518:
        /*002c*/ 	.word	0x00000000
        /*0030*/ 	.short	0x0013
        /*0032*/ 	.short	0x0080
        /*0034*/ 	.byte	0x00, 0xf0, 0x11, 0x00


	//----- nvinfo : EIATTR_KPARAM_INFO
	.align		4
.L_9519:
        /*0038*/ 	.byte	0x04, 0x17
        /*003a*/ 	.short	(.L_9521 - .L_9520)
.L_9520:
        /*003c*/ 	.word	0x00000000
        /*0040*/ 	.short	0x0012
        /*0042*/ 	.short	0x007c
        /*0044*/ 	.byte	0x00, 0xf0, 0x11, 0x00


	//----- nvinfo : EIATTR_KPARAM_INFO
	.align		4
.L_9521:
        /*0048*/ 	.byte	0x04, 0x17
        /*004a*/ 	.short	(.L_9523 - .L_9522)
.L_9522:
        /*004c*/ 	.word	0x00000000
        /*0050*/ 	.short	0x0011
        /*0052*/ 	.short	0x0078
        /*0054*/ 	.byte	0x00, 0xf0, 0x11, 0x00


	//----- nvinfo : EIATTR_KPARAM_INFO
	.align		4
.L_9523:
        /*0058*/ 	.byte	0x04, 0x17
        /*005a*/ 	.short	(.L_9525 - .L_9524)
.L_9524:
        /*005c*/ 	.word	0x00000000
        /*0060*/ 	.short	0x0010
        /*0062*/ 	.short	0x0070
        /*0064*/ 	.byte	0x00, 0xf5, 0x21, 0x00


	//----- nvinfo : EIATTR_KPARAM_INFO
	.align		4
.L_9525:
        /*0068*/ 	.byte	0x04, 0x17
        /*006a*/ 	.short	(.L_9527 - .L_9526)
.L_9526:
        /*006c*/ 	.word	0x00000000
        /*0070*/ 	.short	0x000f
        /*0072*/ 	.short	0x0068
        /*0074*/ 	.byte	0x00, 0xf5, 0x21, 0x00


	//----- nvinfo : EIATTR_KPARAM_INFO
	.align		4
.L_9527:
        /*0078*/ 	.byte	0x04, 0x17
        /*007a*/ 	.short	(.L_9529 - .L_9528)
.L_9528:
        /*007c*/ 	.word	0x00000000
        /*0080*/ 	.short	0x000e
        /*0082*/ 	.short	0x0060
        /*0084*/ 	.byte	0x00, 0xf0, 0x11, 0x00


	//----- nvinfo : EIATTR_KPARAM_INFO
	.align		4
.L_9529:
        /*0088*/ 	.byte	0x04, 0x17
        /*008a*/ 	.short	(.L_9531 - .L_9530)
.L_9530:
        /*008c*/ 	.word	0x00000000
        /*0090*/ 	.short	0x000d
        /*0092*/ 	.short	0x005c
        /*0094*/ 	.byte	0x00, 0xf0, 0x11, 0x00


	//----- nvinfo : EIATTR_KPARAM_INFO
	.align		4
.L_9531:
        /*0098*/ 	.byte	0x04, 0x17
        /*009a*/ 	.short	(.L_9533 - .L_9532)
.L_9532:
        /*009c*/ 	.word	0x00000000
        /*00a0*/ 	.short	0x000c
        /*00a2*/ 	.short	0x0058
        /*00a4*/ 	.byte	0x00, 0xf0, 0x11, 0x00


	//----- nvinfo : EIATTR_KPARAM_INFO
	.align		4
.L_9533:
        /*00a8*/ 	.byte	0x04, 0x17
        /*00aa*/ 	.short	(.L_9535 - .L_9534)
.L_9534:
        /*00ac*/ 	.word	0x00000000
        /*00b0*/ 	.short	0x000b
        /*00b2*/ 	.short	0x0050
        /*00b4*/ 	.byte	0x00, 0xf5, 0x21, 0x00


	//----- nvinfo : EIATTR_KPARAM_INFO
	.align		4
.L_9535:
        /*00b8*/ 	.byte	0x04, 0x17
        /*00ba*/ 	.short	(.L_9537 - .L_9536)
.L_9536:
        /*00bc*/ 	.word	0x00000000
        /*00c0*/ 	.short	0x000a
        /*00c2*/ 	.short	0x0048
        /*00c4*/ 	.byte	0x00, 0xf0, 0x11, 0x00


	//----- nvinfo : EIATTR_KPARAM_INFO
	.align		4
.L_9537:
        /*00c8*/ 	.byte	0x04, 0x17
        /*00ca*/ 	.short	(.L_9539 - .L_9538)
.L_9538:
        /*00cc*/ 	.word	0x00000000
        /*00d0*/ 	.short	0x0009
        /*00d2*/ 	.short	0x0040
        /*00d4*/ 	.byte	0x00, 0xf5, 0x21, 0x00


	//----- nvinfo : EIATTR_KPARAM_INFO
	.align		4
.L_9539:
        /*00d8*/ 	.byte	0x04, 0x17
        /*00da*/ 	.short	(.L_9541 - .L_9540)
.L_9540:
        /*00dc*/ 	.word	0x00000000
        /*00e0*/ 	.short	0x0008
        /*00e2*/ 	.short	0x0038
        /*00e4*/ 	.byte	0x00, 0xf5, 0x21, 0x00


	//----- nvinfo : EIATTR_KPARAM_INFO
	.align		4
.L_9541:
        /*00e8*/ 	.byte	0x04, 0x17
        /*00ea*/ 	.short	(.L_9543 - .L_9542)
.L_9542:
        /*00ec*/ 	.word	0x00000000
        /*00f0*/ 	.short	0x0007
        /*00f2*/ 	.short	0x0034
        /*00f4*/ 	.byte	0x00, 0xf0, 0x11, 0x00


	//----- nvinfo : EIATTR_KPARAM_INFO
	.align		4
.L_9543:
        /*00f8*/ 	.byte	0x04, 0x17
        /*00fa*/ 	.short	(.L_9545 - .L_9544)
.L_9544:
        /*00fc*/ 	.word	0x00000000
        /*0100*/ 	.short	0x0006
        /*0102*/ 	.short	0x0030
        /*0104*/ 	.byte	0x00, 0xf0, 0x11, 0x00


	//----- nvinfo : EIATTR_KPARAM_INFO
	.align		4
.L_9545:
        /*0108*/ 	.byte	0x04, 0x17
        /*010a*/ 	.short	(.L_9547 - .L_9546)
.L_9546:
        /*010c*/ 	.word	0x00000000
        /*0110*/ 	.short	0x0005
        /*0112*/ 	.short	0x0028
        /*0114*/ 	.byte	0x00, 0xf5, 0x21, 0x00


	//----- nvinfo : EIATTR_KPARAM_INFO
	.align		4
.L_9547:
        /*0118*/ 	.byte	0x04, 0x17
        /*011a*/ 	.short	(.L_9549 - .L_9548)
.L_9548:
        /*011c*/ 	.word	0x00000000
        /*0120*/ 	.short	0x0004
        /*0122*/ 	.short	0x0020
        /*0124*/ 	.byte	0x00, 0xf5, 0x21, 0x00


	//----- nvinfo : EIATTR_KPARAM_INFO
	.align		4
.L_9549:
        /*0128*/ 	.byte	0x04, 0x17
        /*012a*/ 	.short	(.L_9551 - .L_9550)
.L_9550:
        /*012c*/ 	.word	0x00000000
        /*0130*/ 	.short	0x0003
        /*0132*/ 	.short	0x0018
        /*0134*/ 	.byte	0x00, 0xf5, 0x21, 0x00


	//----- nvinfo : EIATTR_KPARAM_INFO
	.align		4
.L_9551:
        /*0138*/ 	.byte	0x04, 0x17
        /*013a*/ 	.short	(.L_9553 - .L_9552)
.L_9552:
        /*013c*/ 	.word	0x00000000
        /*0140*/ 	.short	0x0002
        /*0142*/ 	.short	0x0010
        /*0144*/ 	.byte	0x00, 0xf5, 0x21, 0x00


	//----- nvinfo : EIATTR_KPARAM_INFO
	.align		4
.L_9553:
        /*0148*/ 	.byte	0x04, 0x17
        /*014a*/ 	.short	(.L_9555 - .L_9554)
.L_9554:
        /*014c*/ 	.word	0x00000000
        /*0150*/ 	.short	0x0001
        /*0152*/ 	.short	0x0008
        /*0154*/ 	.byte	0x00, 0xf5, 0x21, 0x00


	//----- nvinfo : EIATTR_KPARAM_INFO
	.align		4
.L_9555:
        /*0158*/ 	.byte	0x04, 0x17
        /*015a*/ 	.short	(.L_9557 - .L_9556)
.L_9556:
        /*015c*/ 	.word	0x00000000
        /*0160*/ 	.short	0x0000
        /*0162*/ 	.short	0x0000
        /*0164*/ 	.byte	0x00, 0xf5, 0x21, 0x00


	//----- nvinfo : EIATTR_SPARSE_MMA_MASK
	.align		4
.L_9557:
        /*0168*/ 	.byte	0x03, 0x50
        /*016a*/ 	.short	0x0000


	//----- nvinfo : EIATTR_MAXREG_COUNT
	.align		4
        /*016c*/ 	.byte	0x03, 0x1b
        /*016e*/ 	.short	0x00ff


	//----- nvinfo : EIATTR_NUM_BARRIERS
	.align		4
        /*0170*/ 	.byte	0x02, 0x4c
        /*0172*/ 	.byte	0x01
	.zero		1


	//----- nvinfo : EIATTR_EXTERNS
	.align		4
        /*0174*/ 	.byte	0x04, 0x0f
        /*0176*/ 	.short	(.L_9559 - .L_9558)


	//   ....[0]....
	.align		4
.L_9558:
        /*0178*/ 	.word	index@(__assertfail)


	//----- nvinfo : EIATTR_MERCURY_ISA_VERSION
	.align		4
.L_9559:
        /*017c*/ 	.byte	0x03, 0x5f
        /*017e*/ 	.short	0x0101


	//----- nvinfo : EIATTR_COOP_GROUP_MASK_REGIDS
	.align		4
        /*0180*/ 	.byte	0x04, 0x29
        /*0182*/ 	.short	(.L_9561 - .L_9560)


	//   ....[0]....
.L_9560:
        /*0184*/ 	.word	0xffffffff


	//   ....[1]....
        /*0188*/ 	.word	0xffffffff


	//   ....[2]....
        /*018c*/ 	.word	0xffffffff


	//   ....[3]....
        /*0190*/ 	.word	0xffffffff


	//   ....[4]....
        /*0194*/ 	.word	0xffffffff


	//   ....[5]....
        /*0198*/ 	.word	0xffffffff


	//   ....[6]....
        /*019c*/ 	.word	0xffffffff


	//   ....[7]....
        /*01a0*/ 	.word	0xffffffff


	//   ....[8]....
        /*01a4*/ 	.word	0xffffffff


	//   ....[9]....
        /*01a8*/ 	.word	0xffffffff


	//   ....[10]....
        /*01ac*/ 	.word	0xffffffff


	//   ....[11]....
        /*01b0*/ 	.word	0xffffffff


	//   ....[12]....
        /*01b4*/ 	.word	0xffffffff


	//   ....[13]....
        /*01b8*/ 	.word	0xffffffff


	//   ....[14]....
        /*01bc*/ 	.word	0x0500000f


	//   ....[15]....
        /*01c0*/ 	.word	0x0500000f


	//   ....[16]....
        /*01c4*/ 	.word	0x0500000f


	//----- nvinfo : EIATTR_COOP_GROUP_INSTR_OFFSETS
	.align		4
.L_9561:
        /*01c8*/ 	.byte	0x04, 0x28
        /*01ca*/ 	.short	(.L_9563 - .L_9562)


	//   ....[0]....
.L_9562:
        /*01cc*/ 	.word	0x00000b70


	//   ....[1]....
        /*01d0*/ 	.word	0x00000b90


	//   ....[2]....
        /*01d4*/ 	.word	0x00000bb0


	//   ....[3]....
        /*01d8*/ 	.word	0x00000cd0


	//   ....[4]....
        /*01dc*/ 	.word	0x00000cf0


	//   ....[5]....
        /*01e0*/ 	.word	0x00000d20


	//   ....[6]....
        /*01e4*/ 	.word	0x00001b60


	//   ....[7]....
        /*01e8*/ 	.word	0x00001b90


	//   ....[8]....
        /*01ec*/ 	.word	0x00001bb0


	//   ....[9]....
        /*01f0*/ 	.word	0x00001bd0


	//   ....[10]....
        /*01f4*/ 	.word	0x00001bf0


	//   ....[11]....
        /*01f8*/ 	.word	0x00001c40


	//   ....[12]....
        /*01fc*/ 	.word	0x00001c60


	//   ....[13]....
        /*0200*/ 	.word	0x00001c80


	//   ....[14]....
        /*0204*/ 	.word	0x000031e0


	//   ....[15]....
        /*0208*/ 	.word	0x00003240


	//   ....[16]....
        /*020c*/ 	.word	0x000032a0


	//----- nvinfo : EIATTR_VRC_CTA_INIT_COUNT
	.align		4
.L_9563:
        /*0210*/ 	.byte	0x02, 0x4a
	.zero		1
	.zero		1


	//----- nvinfo : EIATTR_SYSCALL_OFFSETS
	.align		4
        /*0214*/ 	.byte	0x04, 0x46
        /*0216*/ 	.short	(.L_9565 - .L_9564)


	//   ....[0]....
.L_9564:
        /*0218*/ 	.word	0x00002b30


	//   ....[1]....
        /*021c*/ 	.word	0x00003180


	//----- nvinfo : EIATTR_EXIT_INSTR_OFFSETS
	.align		4
.L_9565:
        /*0220*/ 	.byte	0x04, 0x1c
        /*0222*/ 	.short	(.L_9567 - .L_9566)


	//   ....[0]....
.L_9566:
        /*0224*/ 	.word	0x00000090


	//   ....[1]....
        /*0228*/ 	.word	0x00002f40


	//   ....[2]....
        /*022c*/ 	.word	0x00003050


	//   ....[3]....
        /*0230*/ 	.word	0x00003080


	//   ....[4]....
        /*0234*/ 	.word	0x00003190


	//----- nvinfo : EIATTR_CRS_STACK_SIZE
	.align		4
.L_9567:
        /*0238*/ 	.byte	0x04, 0x1e
        /*023a*/ 	.short	(.L_9569 - .L_9568)
.L_9568:
        /*023c*/ 	.word	0x00000000


	//----- nvinfo : EIATTR_CBANK_PARAM_SIZE
	.align		4
.L_9569:
        /*0240*/ 	.byte	0x03, 0x19
        /*0242*/ 	.short	0x008c


	//----- nvinfo : EIATTR_PARAM_CBANK
	.align		4
        /*0244*/ 	.byte	0x04, 0x0a
        /*0246*/ 	.short	(.L_9571 - .L_9570)
	.align		4
.L_9570:
        /*0248*/ 	.word	index@(.nv.constant0._ZN4vllm25paged_attention_v2_kernelIthLi112ELi8ELi128ELNS_18Fp8KVCacheDataTypeE2ELb1ELi512EEEvPfS2_PT_PKS3_PKT0_S9_ifPKiSB_iPKfiiiSD_SD_iiiii)
        /*024c*/ 	.short	0x0380
        /*024e*/ 	.short	0x008c


	//----- nvinfo : EIATTR_SW_WAR
	.align		4
.L_9571:
        /*0250*/ 	.byte	0x04, 0x36
        /*0252*/ 	.short	(.L_9573 - .L_9572)
.L_9572:
        /*0254*/ 	.word	0x00000008
.L_9573:


//--------------------- .nv.info._ZN4vllm25paged_attention_v2_kernelIthLi96ELi8ELi128ELNS_18Fp8KVCacheDataTypeE2ELb1ELi512EEEvPfS2_PT_PKS3_PKT0_S9_ifPKiSB_iPKfiiiSD_SD_iiiii --------------------------
	.section	.nv.info._ZN4vllm25paged_attention_v2_kernelIthLi96ELi8ELi128ELNS_18Fp8KVCacheDataTypeE2ELb1ELi512EEEvPfS2_PT_PKS3_PKT0_S9_ifPKiSB_iPKfiiiSD_SD_iiiii,"",@"SHT_CUDA_INFO"
	.sectionflags	@""
	.align	4


	//----- nvinfo : EIATTR_CUDA_API_VERSION
	.align		4
        /*0000*/ 	.byte	0x04, 0x37
        /*0002*/ 	.short	(.L_9575 - .L_9574)
.L_9574:
        /*0004*/ 	.word	0x00000082


	//----- nvinfo : EIATTR_KPARAM_INFO
	.align		4
.L_9575:
        /*0008*/ 	.byte	0x04, 0x17
        /*000a*/ 	.short	(.L_9577 - .L_9576)
.L_9576:
        /*000c*/ 	.word	0x00000000
        /*0010*/ 	.short	0x0015
        /*0012*/ 	.short	0x0088
        /*0014*/ 	.byte	0x00, 0xf0, 0x11, 0x00


	//----- nvinfo : EIATTR_KPARAM_INFO
	.align		4
.L_9577:
        /*0018*/ 	.byte	0x04, 0x17
        /*001a*/ 	.short	(.L_9579 - .L_9578)
.L_9578:
        /*001c*/ 	.word	0x00000000
        /*0020*/ 	.short	0x0014
        /*0022*/ 	.short	0x0084
        /*0024*/ 	.byte	0x00, 0xf0, 0x11, 0x00


	//----- nvinfo : EIATTR_KPARAM_INFO
	.align		4
.L_9579:
        /*0028*/ 	.byte	0x04, 0x17
        /*002a*/ 	.short	(.L_9581 - .L_9580)
.L_9580:
        /*002c*/ 	.word	0x00000000
        /*0030*/ 	.short	0x0013
        /*0032*/ 	.short	0x0080
        /*0034*/ 	.byte	0x00, 0xf0, 0x11, 0x00


	//----- nvinfo : EIATTR_KPARAM_INFO
	.align		4
.L_9581:
        /*0038*/ 	.byte	0x04, 0x17
        /*003a*/ 	.short	(.L_9583 - .L_9582)
.L_9582:
        /*003c*/ 	.word	0x00000000
        /*0040*/ 	.short	0x0012
        /*0042*/ 	.short	0x007c
        /*0044*/ 	.byte	0x00, 0xf0, 0x11, 0x00


	//----- nvinfo : EIATTR_KPARAM_INFO
	.align		4
.L_9583:
        /*0048*/ 	.byte	0x04, 0x17
        /*004a*/ 	.short	(.L_9585 - .L_9584)
.L_9584:
        /*004c*/ 	.word	0x00000000
        /*0050*/ 	.short	0x0011
        /*0052*/ 	.short	0x0078
        /*0054*/ 	.byte	0x00, 0xf0, 0x11, 0x00


	//----- nvinfo : EIATTR_KPARAM_INFO
	.align		4
.L_9585:
        /*0058*/ 	.byte	0x04, 0x17
        /*005a*/ 	.short	(.L_9587 - .L_9586)
.L_9586:
        /*005c*/ 	.word	0x00000000
        /*0060*/ 	.short	0x0010
        /*0062*/ 	.short	0x0070
        /*0064*/ 	.byte	0x00, 0xf5, 0x21, 0x00


	//----- nvinfo : EIATTR_KPARAM_INFO
	.align		4
.L_9587:
        /*0068*/ 	.byte	0x04, 0x17
        /*006a*/ 	.short	(.L_9589 - .L_9588)
.L_9588:
        /*006c*/ 	.word	0x00000000
        /*0070*/ 	.short	0x000f
        /*0072*/ 	.short	0x0068
        /*0074*/ 	.byte	0x00, 0xf5, 0x21, 0x00


	//----- nvinfo : EIATTR_KPARAM_INFO
	.align		4
.L_9589:
        /*0078*/ 	.byte	0x04, 0x17
        /*007a*/ 	.short	(.L_9591 - .L_9590)
.L_9590:
        /*007c*/ 	.word	0x00000000
        /*0080*/ 	.short	0x000e
        /*0082*/ 	.short	0x0060
        /*0084*/ 	.byte	0x00, 0xf0, 0x11, 0x00


	//----- nvinfo : EIATTR_KPARAM_INFO
	.align		4
.L_9591:
        /*0088*/ 	.byte	0x04, 0x17
        /*008a*/ 	.short	(.L_9593 - .L_9592)
.L_9592:
        /*008c*/ 	.word	0x00000000
        /*0090*/ 	.short	0x000d
        /*0092*/ 	.short	0x005c
        /*0094*/ 	.byte	0x00, 0xf0, 0x11, 0x00


	//----- nvinfo : EIATTR_KPARAM_INFO
	.align		4
.L_9593:
        /*0098*/ 	.byte	0x04, 0x17
        /*009a*/ 	.short	(.L_9595 - .L_9594)
.L_9594:
        /*009c*/ 	.word	0x00000000
        /*00a0*/ 	.short	0x000c
        /*00a2*/ 	.short	0x0058
        /*00a4*/ 	.byte	0x00, 0xf0, 0x11, 0x00


	//----- nvinfo : EIATTR_KPARAM_INFO
	.align		4
.L_9595:
        /*00a8*/ 	.byte	0x04, 0x17
        /*00aa*/ 	.short	(.L_9597 - .L_9596)
.L_9596:
        /*00ac*/ 	.word	0x00000000
        /*00b0*/ 	.short	0x000b
        /*00b2*/ 	.short	0x0050
        /*00b4*/ 	.byte	0x00, 0xf5, 0x21, 0x00


	//----- nvinfo : EIATTR_KPARAM_INFO
	.align		4
.L_9597:
        /*00b8*/ 	.byte	0x04, 0x17
        /*00ba*/ 	.short	(.L_9599 - .L_9598)
.L_9598:
        /*00bc*/ 	.word	0x00000000
        /*00c0*/ 	.short	0x000a
        /*00c2*/ 	.short	0x0048
        /*00c4*/ 	.byte	0x00, 0xf0, 0x11, 0x00


	//----- nvinfo : EIATTR_KPARAM_INFO
	.align		4
.L_9599:
        /*00c8*/ 	.byte	0x04, 0x17
        /*00ca*/ 	.short	(.L_9601 - .L_9600)
.L_9600:
        /*00cc*/ 	.word	0x00000000
        /*00d0*/ 	.short	0x0009
        /*00d2*/ 	.short	0x0040
        /*00d4*/ 	.byte	0x00, 0xf5, 0x21, 0x00


	//----- nvinfo : EIATTR_KPARAM_INFO
	.align		4
.L_9601:
        /*00d8*/ 	.byte	0x04, 0x17
        /*00da*/ 	.short	(.L_9603 - .L_9602)
.L_9602:
        /*00dc*/ 	.word	0x00000000
        /*00e0*/ 	.short	0x0008
        /*00e2*/ 	.short	0x0038
        /*00e4*/ 	.byte	0x00, 0xf5, 0x21, 0x00


	//----- nvinfo : EIATTR_KPARAM_INFO
	.align		4
.L_9603:
        /*00e8*/ 	.byte	0x04, 0x17
        /*00ea*/ 	.short	(.L_9605 - .L_9604)
.L_9604:
        /*00ec*/ 	.word	0x00000000
        /*00f0*/ 	.short	0x0007
        /*00f2*/ 	.short	0x0034
        /*00f4*/ 	.byte	0x00, 0xf0, 0x11, 0x00


	//----- nvinfo : EIATTR_KPARAM_INFO
	.align		4
.L_9605:
        /*00f8*/ 	.byte	0x04, 0x17
        /*00fa*/ 	.short	(.L_9607 - .L_9606)
.L_9606:
        /*00fc*/ 	.word	0x00000000
        /*0100*/ 	.short	0x0006
        /*0102*/ 	.short	0x0030
        /*0104*/ 	.byte	0x00, 0xf0, 0x11, 0x00


	//----- nvinfo : EIATTR_KPARAM_INFO
	.align		4
.L_9607:
        /*0108*/ 	.byte	0x04, 0x17
        /*010a*/ 	.short	(.L_9609 - .L_9608)
.L_9608:
        /*010c*/ 	.word	0x00000000
        /*0110*/ 	.short	0x0005
        /*0112*/ 	.short	0x0028
        /*0114*/ 	.byte	0x00, 0xf5, 0x21, 0x00


	//----- nvinfo : EIATTR_KPARAM_INFO
	.align		4
.L_9609:
        /*0118*/ 	.byte	0x04, 0x17
        /*011a*/ 	.short	(.L_9611 - .L_9610)
.L_9610:
        /*011c*/ 	.word	0x00000000
        /*0120*/ 	.short	0x0004
        /*0122*/ 	.short	0x0020
        /*0124*/ 	.byte	0x00, 0xf5, 0x21, 0x00


	//----- nvinfo : EIATTR_KPARAM_INFO
	.align		4
.L_9611:
        /*0128*/ 	.byte	0x04, 0x17
        /*012a*/ 	.short	(.L_9613 - .L_9612)
.L_9612:
        /*012c*/ 	.word	0x00000000
        /*0130*/ 	.short	0x0003
        /*0132*/ 	.short	0x0018
        /*0134*/ 	.byte	0x00, 0xf5, 0x21, 0x00


	//----- nvinfo : EIATTR_KPARAM_INFO
	.align		4
.L_9613:
        /*0138*/ 	.byte	0x04, 0x17
        /*013a*/ 	.short	(.L_9615 - .L_9614)
.L_9614:
        /*013c*/ 	.word	0x00000000
        /*0140*/ 	.short	0x0002
        /*0142*/ 	.short	0x0010
        /*0144*/ 	.byte	0x00, 0xf5, 0x21, 0x00


	//----- nvinfo : EIATTR_KPARAM_INFO
	.align		4
.L_9615:
        /*0148*/ 	.byte	0x04, 0x17
        /*014a*/ 	.short	(.L_9617 - .L_9616)
.L_9616:
        /*014c*/ 	.word	0x00000000
        /*0150*/ 	.short	0x0001
        /*0152*/ 	.short	0x0008
        /*0154*/ 	.byte	0x00, 0xf5, 0x21, 0x00


	//----- nvinfo : EIATTR_KPARAM_INFO
	.align		4
.L_9617:
        /*0158*/ 	.byte	0x04, 0x17
        /*015a*/ 	.short	(.L_9619 - .L_9618)
.L_9618:
        /*015c*/ 	.word	0x00000000
        /*0160*/ 	.short	0x0000
        /*0162*/ 	.short	0x0000
        /*0164*/ 	.byte	0x00, 0xf5, 0x21, 0x00


	//----- nvinfo : EIATTR_SPARSE_MMA_MASK
	.align		4
.L_9619:
        /*0168*/ 	.byte	0x03, 0x50
        /*016a*/ 	.short	0x0000


	//----- nvinfo : EIATTR_MAXREG_COUNT
	.align		4
        /*016c*/ 	.byte	0x03, 0x1b
        /*016e*/ 	.short	0x00ff


	//----- nvinfo : EIATTR_NUM_BARRIERS
	.align		4
        /*0170*/ 	.byte	0x02, 0x4c
        /*0172*/ 	.byte	0x01
	.zero		1


	//----- nvinfo : EIATTR_EXTERNS
	.align		4
        /*0174*/ 	.byte	0x04, 0x0f
        /*0176*/ 	.short	(.L_9621 - .L_9620)


	//   ....[0]....
	.align		4
.L_9620:
        /*0178*/ 	.word	index@(__assertfail)


	//----- nvinfo : EIATTR_MERCURY_ISA_VERSION
	.align		4
.L_9621:
        /*017c*/ 	.byte	0x03, 0x5f
        /*017e*/ 	.short	0x0101


	//----- nvinfo : EIATTR_COOP_GROUP_MASK_REGIDS
	.align		4
        /*0180*/ 	.byte	0x04, 0x29
        /*0182*/ 	.short	(.L_9623 - .L_9622)


	//   ....[0]....
.L_9622:
        /*0184*/ 	.word	0xffffffff


	//   ....[1]....
        /*0188*/ 	.word	0xffffffff


	//   ....[2]....
        /*018c*/ 	.word	0xffffffff


	//   ....[3]....
        /*0190*/ 	.word	0xffffffff


	//   ....[4]....
        /*0194*/ 	.word	0xffffffff


	//   ....[5]....
        /*0198*/ 	.word	0xffffffff


	//   ....[6]....
        /*019c*/ 	.word	0xffffffff


	//   ....[7]....
        /*01a0*/ 	.word	0xffffffff


	//   ....[8]....
        /*01a4*/ 	.word	0xffffffff


	//   ....[9]....
        /*01a8*/ 	.word	0xffffffff


	//   ....[10]....
        /*01ac*/ 	.word	0xffffffff


	//   ....[11]....
        /*01b0*/ 	.word	0xffffffff


	//   ....[12]....
        /*01b4*/ 	.word	0xffffffff


	//   ....[13]....
        /*01b8*/ 	.word	0xffffffff


	//   ....[14]....
        /*01bc*/ 	.word	0x0500000f


	//   ....[15]....
        /*01c0*/ 	.word	0x0500000f


	//   ....[16]....
        /*01c4*/ 	.word	0x0500000f


	//----- nvinfo : EIATTR_COOP_GROUP_INSTR_OFFSETS
	.align		4
.L_9623:
        /*01c8*/ 	.byte	0x04, 0x28
        /*01ca*/ 	.short	(.L_9625 - .L_9624)


	//   ....[0]....
.L_9624:
        /*01cc*/ 	.word	0x00000be0


	//   ....[1]....
        /*01d0*/ 	.word	0x00000c00


	//   ....[2]....
        /*01d4*/ 	.word	0x00000c20


	//   ....[3]....
        /*01d8*/ 	.word	0x00000d40


	//   ....[4]....
        /*01dc*/ 	.word	0x00000d60


	//   ....[5]....
        /*01e0*/ 	.word	0x00000d90


	//   ....[6]....
        /*01e4*/ 	.word	0x00001bd0


	//   ....[7]....
        /*01e8*/ 	.word	0x00001c00


	//   ....[8]....
        /*01ec*/ 	.word	0x00001c20


	//   ....[9]....
        /*01f0*/ 	.word	0x00001c40


	//   ....[10]....
        /*01f4*/ 	.word	0x00001c60


	//   ....[11]....
        /*01f8*/ 	.word	0x00001cb0


	//   ....[12]....
        /*01fc*/ 	.word	0x00001cd0


	//   ....[13]....
        /*0200*/ 	.word	0x00001cf0


	//   ....[14]....
        /*0204*/ 	.word	0x00003110


	//   ....[15]....
        /*0208*/ 	.word	0x00003170


	//   ....[16]....
        /*020c*/ 	.word	0x000031d0


	//----- nvinfo : EIATTR_VRC_CTA_INIT_COUNT
	.align		4
.L_9625:
        /*0210*/ 	.byte	0x02, 0x4a
	.zero		1
	.zero		1


	//----- nvinfo : EIATTR_SYSCALL_OFFSETS
	.align		4
        /*0214*/ 	.byte	0x04, 0x46
        /*0216*/ 	.short	(.L_9627 - .L_9626)


	//   ....[0]....
.L_9626:
        /*0218*/ 	.word	0x00002bf0


	//   ....[1]....
        /*021c*/ 	.word	0x000030b0


	//----- nvinfo : EIATTR_EXIT_INSTR_OFFSETS
	.align		4
.L_9627:
        /*0220*/ 	.byte	0x04, 0x1c
        /*0222*/ 	.short	(.L_9629 - .L_9628)


	//   ....[0]....
.L_9628:
        /*0224*/ 	.word	0x000000b0


	//   ....[1]....
        /*0228*/ 	.word	0x00002e50


	//   ....[2]....
        /*022c*/ 	.word	0x00002fb0


	//   ....[3]....
        /*0230*/ 	.word	0x000030c0


	//----- nvinfo : EIATTR_CRS_STACK_SIZE
	.align		4
.L_9629:
        /*0234*/ 	.byte	0x04, 0x1e
        /*0236*/ 	.short	(.L_9631 - .L_9630)
.L_9630:
        /*0238*/ 	.word	0x00000000


	//----- nvinfo : EIATTR_CBANK_PARAM_SIZE
	.align		4
.L_9631:
        /*023c*/ 	.byte	0x03, 0x19
        /*023e*/ 	.short	0x008c


	//----- nvinfo : EIATTR_PARAM_CBANK
	.align		4
        /*0240*/ 	.byte	0x04, 0x0a
        /*0242*/ 	.short	(.L_9633 - .L_9632)
	.align		4
.L_9632:
        /*0244*/ 	.word	index@(.nv.constant0._ZN4vllm25paged_attention_v2_kernelIthLi96ELi8ELi128ELNS_18Fp8KVCacheDataTypeE2ELb1ELi512EEEvPfS2_PT_PKS3_PKT0_S9_ifPKiSB_iPKfiiiSD_SD_iiiii)
        /*0248*/ 	.short	0x0380
        /*024a*/ 	.short	0x008c


	//----- nvinfo : EIATTR_SW_WAR
	.align		4
.L_9633:
        /*024c*/ 	.byte	0x04, 0x36
        /*024e*/ 	.short	(.L_9635 - .L_9634)
.L_9634:
        /*0250*/ 	.word	0x00000008
.L_9635:


//--------------------- .nv.info._ZN4vllm25paged_attention_v2_kernelIthLi80ELi8ELi128ELNS_18Fp8KVCacheDataTypeE2ELb1ELi512EEEvPfS2_PT_PKS3_PKT0_S9_ifPKiSB_iPKfiiiSD_SD_iiiii --------------------------
	.section	.nv.info._ZN4vllm25paged_attention_v2_kernelIthLi80ELi8ELi128ELNS_18Fp8KVCacheDataTypeE2ELb1ELi512EEEvPfS2_PT_PKS3_PKT0_S9_ifPKiSB_iPKfiiiSD_SD_iiiii,"",@"SHT_CUDA_INFO"
	.sectionflags	@""
	.align	4


	//----- nvinfo : EIATTR_CUDA_API_VERSION
	.align		4
        /*0000*/ 	.byte	0x04, 0x37
        /*0002*/ 	.short	(.L_9637 - .L_9636)
.L_9636:
        /*0004*/ 	.word	0x00000082


	//----- nvinfo : EIATTR_KPARAM_INFO
	.align		4
.L_9637:
        /*0008*/ 	.byte	0x04, 0x17
        /*000a*/ 	.short	(.L_9639 - .L_9638)
.L_9638:
        /*000c*/ 	.word	0x00000000
        /*0010*/ 	.short	0x0015
        /*0012*/ 	.short	0x0088
        /*0014*/ 	.byte	0x00, 0xf0, 0x11, 0x00


	//----- nvinfo : EIATTR_KPARAM_INFO
	.align		4
.L_9639:
        /*0018*/ 	.byte	0x04, 0x17
        /*001a*/ 	.short	(.L_9641 - .L_9640)
.L_9640:
        /*001c*/ 	.word	0x00000000
        /*0020*/ 	.short	0x0014
        /*0022*/ 	.short	0x0084
        /*0024*/ 	.byte	0x00, 0xf0, 0x11, 0x00


	//----- nvinfo : EIATTR_KPARAM_INFO
	.align		4
.L_9641:
        /*0028*/ 	.byte	0x04, 0x17
        /*002a*/ 	.short	(.L_9643 - .L_9642)
.L_9642:
        /*002c*/ 	.word	0x00000000
        /*0030*/ 	.short	0x0013
        /*0032*/ 	.short	0x0080
        /*0034*/ 	.byte	0x00, 0xf0, 0x11, 0x00


	//----- nvinfo : EIATTR_KPARAM_INFO
	.align		4
.L_9643:
        /*0038*/ 	.byte	0x04, 0x17
        /*003a*/ 	.short	(.L_9645 - .L_9644)
.L_9644:
        /*003c*/ 	.word	0x00000000
        /*0040*/ 	.short	0x0012
        /*0042*/ 	.short	0x007c
        /*0044*/ 	.byte	0x00, 0xf0, 0x11, 0x00


	//----- nvinfo : EIATTR_KPARAM_INFO
	.align		4
.L_9645:
        /*0048*/ 	.byte	0x04, 0x17
        /*004a*/ 	.short	(.L_9647 - .L_9646)
.L_9646:
        /*004c*/ 	.word	0x00000000
        /*0050*/ 	.short	0x0011
        /*0052*/ 	.short	0x0078
        /*0054*/ 	.byte	0x00, 0xf0, 0x11, 0x00


	//----- nvinfo : EIATTR_KPARAM_INFO
	.align		4
.L_9647:
        /*0058*/ 	.byte	0x04, 0x17
        /*005a*/ 	.short	(.L_9649 - .L_9648)
.L_9648:
        /*005c*/ 	.word	0x00000000
        /*0060*/ 	.short	0x0010
        /*0062*/ 	.short	0x0070
        /*0064*/ 	.byte	0x00, 0xf5, 0x21, 0x00


	//----- nvinfo : EIATTR_KPARAM_INFO
	.align		4
.L_9649:
        /*0068*/ 	.byte	0x04, 0x17
        /*006a*/ 	.short	(.L_9651 - .L_9650)
.L_9650:
        /*006c*/ 	.word	0x00000000
        /*0070*/ 	.short	0x000f
        /*0072*/ 	.short	0x0068
        /*0074*/ 	.byte	0x00, 0xf5, 0x21, 0x00


	//----- nvinfo : EIATTR_KPARAM_INFO
	.align		4
.L_9651:
        /*0078*/ 	.byte	0x04, 0x17
        /*007a*/ 	.short	(.L_9653 - .L_9652)
.L_9652:
        /*007c*/ 	.word	0x00000000
        /*0080*/ 	.short	0x000e
        /*0082*/ 	.short	0x0060
        /*0084*/ 	.byte	0x00, 0xf0, 0x11, 0x00


	//----- nvinfo : EIATTR_KPARAM_INFO
	.align		4
.L_9653:
        /*0088*/ 	.byte	0x04, 0x17
        /*008a*/ 	.short	(.L_9655 - .L_9654)
.L_9654:
        /*008c*/ 	.word	0x00000000
        /*0090*/ 	.short	0x000d
        /*0092*/ 	.short	0x005c
        /*0094*/ 	.byte	0x00, 0xf0, 0x11, 0x00


	//----- nvinfo : EIATTR_KPARAM_INFO
	.align		4
.L_9655:
        /*0098*/ 	.byte	0x04, 0x17
        /*009a*/ 	.short	(.L_9657 - .L_9656)
.L_9656:
        /*009c*/ 	.word	0x00000000
        /*00a0*/ 	.short	0x000c
        /*00a2*/ 	.short	0x0058
        /*00a4*/ 	.byte	0x00, 0xf0, 0x11, 0x00


	//----- nvinfo : EIATTR_KPARAM_INFO
	.align		4
.L_9657:
        /*00a8*/ 	.byte	0x04, 0x17
        /*00aa*/ 	.short	(.L_9659 - .L_9658)
.L_9658:
        /*00ac*/ 	.word	0x00000000
        /*00b0*/ 	.short	0x000b
        /*00b2*/ 	.short	0x0050
        /*00b4*/ 	.byte	0x00, 0xf5, 0x21, 0x00


	//----- nvinfo : EIATTR_KPARAM_INFO
	.align		4
.L_9659:
        /*00b8*/ 	.byte	0x04, 0x17
        /*00ba*/ 	.short	(.L_9661 - .L_9660)
.L_9660:
        /*00bc*/ 	.word	0x00000000
        /*00c0*/ 	.short	0x000a
        /*00c2*/ 	.short	0x0048
        /*00c4*/ 	.byte	0x00, 0xf0, 0x11, 0x00


	//----- nvinfo : EIATTR_KPARAM_INFO
	.align		4
.L_9661:
        /*00c8*/ 	.byte	0x04, 0x17
        /*00ca*/ 	.short	(.L_9663 - .L_9662)
.L_9662:
        /*00cc*/ 	.word	0x00000000
        /*00d0*/ 	.short	0x0009
        /*00d2*/ 	.short	0x0040
        /*00d4*/ 	.byte	0x00, 0xf5, 0x21, 0x00


	//----- nvinfo : EIATTR_KPARAM_INFO
	.align		4
.L_9663:
        /*00d8*/ 	.byte	0x04, 0x17
        /*00da*/ 	.short	(.L_9665 - .L_9664)
.L_9664:
        /*00dc*/ 	.word	0x00000000
        /*00e0*/ 	.short	0x0008
        /*00e2*/ 	.short	0x0038
        /*00e4*/ 	.byte	0x00, 0xf5, 0x21, 0x00


	//----- nvinfo : EIATTR_KPARAM_INFO
	.align		4
.L_9665:
        /*00e8*/ 	.byte	0x04, 0x17
        /*00ea*/ 	.short	(.L_9667 - .L_9666)
.L_9666:
        /*00ec*/ 	.word	0x00000000
        /*00f0*/ 	.short	0x0007
        /*00f2*/ 	.short	0x0034
        /*00f4*/ 	.byte	0x00, 0xf0, 0x11, 0x00


	//----- nvinfo : EIATTR_KPARAM_INFO
	.align		4
.L_9667:
        /*00f8*/ 	.byte	0x04, 0x17
        /*00fa*/ 	.short	(.L_9669 - .L_9668)
.L_9668:
        /*00fc*/ 	.word	0x00000000
        /*0100*/ 	.short	0x0006
        /*0102*/ 	.short	0x0030
        /*0104*/ 	.byte	0x00, 0xf0, 0x11, 0x00


	//----- nvinfo : EIATTR_KPARAM_INFO
	.align		4
.L_9669:
        /*0108*/ 	.byte	0x04, 0x17
        /*010a*/ 	.short	(.L_9671 - .L_9670)
.L_9670:
        /*010c*/ 	.word	0x00000000
        /*0110*/ 	.short	0x0005
        /*0112*/ 	.short	0x0028
        /*0114*/ 	.byte	0x00, 0xf5, 0x21, 0x00


	//----- nvinfo : EIATTR_KPARAM_INFO
	.align		4
.L_9671:
        /*0118*/ 	.byte	0x04, 0x17
        /*011a*/ 	.short	(.L_9673 - .L_9672)
.L_9672:
        /*011c*/ 	.word	0x00000000
        /*0120*/ 	.short	0x0004
        /*0122*/ 	.short	0x0020
        /*0124*/ 	.byte	0x00, 0xf5, 0x21, 0x00


	//----- nvinfo : EIATTR_KPARAM_INFO
	.align		4
.L_9673:
        /*0128*/ 	.byte	0x04, 0x17
        /*012a*/ 	.short	(.L_9675 - .L_9674)
.L_9674:
        /*012c*/ 	.word	0x00000000
        /*0130*/ 	.short	0x0003
        /*0132*/ 	.short	0x0018
        /*0134*/ 	.byte	0x00, 0xf5, 0x21, 0x00


	//----- nvinfo : EIATTR_KPARAM_INFO
	.align		4
.L_9675:
        /*0138*/ 	.byte	0x04, 0x17
        /*013a*/ 	.short	(.L_9677 - .L_9676)
.L_9676:
        /*013c*/ 	.word	0x00000000
        /*0140*/ 	.short	0x0002
        /*0142*/ 	.short	0x0010
        /*0144*/ 	.byte	0x00, 0xf5, 0x21, 0x00


	//----- nvinfo : EIATTR_KPARAM_INFO
	.align		4
.L_9677:
        /*0148*/ 	.byte	0x04, 0x17
        /*014a*/ 	.short	(.L_9679 - .L_9678)
.L_9678:
        /*014c*/ 	.word	0x00000000
        /*0150*/ 	.short	0x0001
        /*0152*/ 	.short	0x0008
        /*0154*/ 	.byte	0x00, 0xf5, 0x21, 0x00


	//----- nvinfo : EIATTR_KPARAM_INFO
	.align		4
.L_9679:
        /*0158*/ 	.byte	0x04, 0x17
        /*015a*/ 	.short	(.L_9681 - .L_9680)
.L_9680:
        /*015c*/ 	.word	0x00000000
        /*0160*/ 	.short	0x0000
        /*0162*/ 	.short	0x0000
        /*0164*/ 	.byte	0x00, 0xf5, 0x21, 0x00


	//----- nvinfo : EIATTR_SPARSE_MMA_MASK
	.align		4
.L_9681:
        /*0168*/ 	.byte	0x03, 0x50
        /*016a*/ 	.short	0x0000


	//----- nvinfo : EIATTR_MAXREG_COUNT
	.align		4
        /*016c*/ 	.byte	0x03, 0x1b
        /*016e*/ 	.short	0x00ff


	//----- nvinfo : EIATTR_NUM_BARRIERS
	.align		4
        /*0170*/ 	.byte	0x02, 0x4c
        /*0172*/ 	.byte	0x01
	.zero		1


	//----- nvinfo : EIATTR_EXTERNS
	.align		4
        /*0174*/ 	.byte	0x04, 0x0f
        /*0176*/ 	.short	(.L_9683 - .L_9682)


	//   ....[0]....
	.align		4
.L_9682:
        /*0178*/ 	.word	index@(__assertfail)


	//----- nvinfo : EIATTR_MERCURY_ISA_VERSION
	.align		4
.L_9683:
        /*017c*/ 	.byte	0x03, 0x5f
        /*017e*/ 	.short	0x0101


	//----- nvinfo : EIATTR_COOP_GROUP_MASK_REGIDS
	.align		4
        /*0180*/ 	.byte	0x04, 0x29
        /*0182*/ 	.short	(.L_9685 - .L_9684)


	//   ....[0]....
.L_9684:
        /*0184*/ 	.word	0xffffffff


	//   ....[1]....
        /*0188*/ 	.word	0xffffffff


	//   ....[2]....
        /*018c*/ 	.word	0xffffffff


	//   ....[3]....
        /*0190*/ 	.word	0xffffffff


	//   ....[4]....
        /*0194*/ 	.word	0xffffffff


	//   ....[5]....
        /*0198*/ 	.word	0xffffffff


	//   ....[6]....
        /*019c*/ 	.word	0xffffffff


	//   ....[7]....
        /*01a0*/ 	.word	0xffffffff


	//   ....[8]....
        /*01a4*/ 	.word	0xffffffff


	//   ....[9]....
        /*01a8*/ 	.word	0xffffffff


	//   ....[10]....
        /*01ac*/ 	.word	0xffffffff


	//   ....[11]....
        /*01b0*/ 	.word	0xffffffff


	//   ....[12]....
        /*01b4*/ 	.word	0xffffffff


	//   ....[13]....
        /*01b8*/ 	.word	0xffffffff


	//   ....[14]....
        /*01bc*/ 	.word	0x0500000f


	//   ....[15]....
        /*01c0*/ 	.word	0x0500000f


	//   ....[16]....
        /*01c4*/ 	.word	0x0500000f


	//----- nvinfo : EIATTR_COOP_GROUP_INSTR_OFFSETS
	.align		4
.L_9685:
        /*01c8*/ 	.byte	0x04, 0x28
        /*01ca*/ 	.short	(.L_9687 - .L_9686)


	//   ....[0]....
.L_9686:
        /*01cc*/ 	.word	0x00000b70


	//   ....[1]....
        /*01d0*/ 	.word	0x00000b90


	//   ....[2]....
        /*01d4*/ 	.word	0x00000bb0


	//   ....[3]....
        /*01d8*/ 	.word	0x00000cd0


	//   ....[4]....
        /*01dc*/ 	.word	0x00000cf0


	//   ....[5]....
        /*01e0*/ 	.word	0x00000d20


	//   ....[6]....
        /*01e4*/ 	.word	0x00001b60


	//   ....[7]....
        /*01e8*/ 	.word	0x00001b90


	//   ....[8]....
        /*01ec*/ 	.word	0x00001bb0


	//   ....[9]....
        /*01f0*/ 	.word	0x00001bd0


	//   ....[10]....
        /*01f4*/ 	.word	0x00001bf0


	//   ....[11]....
        /*01f8*/ 	.word	0x00001c40


	//   ....[12]....
        /*01fc*/ 	.word	0x00001c60


	//   ....[13]....
        /*0200*/ 	.word	0x00001c80


	//   ....[14]....
        /*0204*/ 	.word	0x00003150


	//   ....[15]....
        /*0208*/ 	.word	0x000031b0


	//   ....[16]....
        /*020c*/ 	.word	0x00003210


	//----- nvinfo : EIATTR_VRC_CTA_INIT_COUNT
	.align		4
.L_9687:
        /*0210*/ 	.byte	0x02, 0x4a
	.zero		1
	.zero		1


	//----- nvinfo : EIATTR_SYSCALL_OFFSETS
	.align		4
        /*0214*/ 	.byte	0x04, 0x46
        /*0216*/ 	.short	(.L_9689 - .L_9688)


	//   ....[0]....
.L_9688:
        /*0218*/ 	.word	0x00002b30


	//   ....[1]....
        /*021c*/ 	.word	0x000030f0


	//----- nvinfo : EIATTR_EXIT_INSTR_OFFSETS
	.align		4
.L_9689:
        /*0220*/ 	.byte	0x04, 0x1c
        /*0222*/ 	.short	(.L_9691 - .L_9690)


	//   ....[0]....
.L_9690:
        /*0224*/ 	.word	0x00000090


	//   ....[1]....
        /*0228*/ 	.word	0x00002ed0


	//   ....[2]....
        /*022c*/ 	.word	0x00002fc0


	//   ....[3]....
        /*0230*/ 	.word	0x00002ff0


	//   ....[4]....
        /*0234*/ 	.word	0x00003100


	//----- nvinfo : EIATTR_CRS_STACK_SIZE
	.align		4
.L_9691:
        /*0238*/ 	.byte	0x04, 0x1e
        /*023a*/ 	.short	(.L_9693 - .L_9692)
.L_9692:
        /*023c*/ 	.word	0x00000000


	//----- nvinfo : EIATTR_CBANK_PARAM_SIZE
	.align		4
.L_9693:
        /*0240*/ 	.byte	0x03, 0x19
        /*0242*/ 	.short	0x008c


	//----- nvinfo : EIATTR_PARAM_CBANK
	.align		4
        /*0244*/ 	.byte	0x04, 0x0a
        /*0246*/ 	.short	(.L_9695 - .L_9694)
	.align		4
.L_9694:
        /*0248*/ 	.word	index@(.nv.constant0._ZN4vllm25paged_attention_v2_kernelIthLi80ELi8ELi128ELNS_18Fp8KVCacheDataTypeE2ELb1ELi512EEEvPfS2_PT_PKS3_PKT0_S9_ifPKiSB_iPKfiiiSD_SD_iiiii)
        /*024c*/ 	.short	0x0380
        /*024e*/ 	.short	0x008c


	//----- nvinfo : EIATTR_SW_WAR
	.align		4
.L_9695:
        /*0250*/ 	.byte	0x04, 0x36
        /*0252*/ 	.short	(.L_9697 - .L_9696)
.L_9696:
        /*0254*/ 	.word	0x00000008
.L_9697:


//--------------------- .nv.info._ZN4vllm25paged_attention_v2_kernelIthLi64ELi8ELi128ELNS_18Fp8KVCacheDataTypeE2ELb1ELi512EEEvPfS2_PT_PKS3_PKT0_S9_ifPKiSB_iPKfiiiSD_SD_iiiii --------------------------
	.section	.nv.info._ZN4vllm25paged_attention_v2_kernelIthLi64ELi8ELi128ELNS_18Fp8KVCacheDataTypeE2ELb1ELi512EEEvPfS2_PT_PKS3_PKT0_S9_ifPKiSB_iPKfiiiSD_SD_iiiii,"",@"SHT_CUDA_INFO"
	.sectionflags	@""
	.align	4


	//----- nvinfo : EIATTR_CUDA_API_VERSION
	.align		4
        /*0000*/ 	.byte	0x04, 0x37
        /*0002*/ 	.short	(.L_9699 - .L_9698)
.L_9698:
        /*0004*/ 	.word	0x00000082


	//----- nvinfo : EIATTR_KPARAM_INFO
	.align		4
.L_9699:
        /*0008*/ 	.byte	0x04, 0x17
        /*000a*/ 	.short	(.L_9701 - .L_9700)
.L_9700:
        /*000c*/ 	.word	0x00000000
        /*0010*/ 	.short	0x0015
        /*0012*/ 	.short	0x0088
        /*0014*/ 	.byte	0x00, 0xf0, 0x11, 0x00


	//----- nvinfo : EIATTR_KPARAM_INFO
	.align		4
.L_9701:
        /*0018*/ 	.byte	0x04, 0x17
        /*001a*/ 	.short	(.L_9703 - .L_9702)
.L_9702:
        /*001c*/ 	.word	0x00000000
        /*0020*/ 	.short	0x0014
        /*0022*/ 	.short	0x0084
        /*0024*/ 	.byte	0x00, 0xf0, 0x11, 0x00


	//----- nvinfo : EIATTR_KPARAM_INFO
	.align		4
.L_9703:
        /*0028*/ 	.byte	0x04, 0x17
        /*002a*/ 	.short	(.L_9705 - .L_9704)
.L_9704:
        /*002c*/ 	.word	0x00000000
        /*0030*/ 	.short	0x0013
        /*0032*/ 	.short	0x0080
        /*0034*/ 	.byte	0x00, 0xf0, 0x11, 0x00


	//----- nvinfo : EIATTR_KPARAM_INFO
	.align		4
.L_9705:
        /*0038*/ 	.byte	0x04, 0x17
        /*003a*/ 	.short	(.L_9707 - .L_9706)
.L_9706:
        /*003c*/ 	.word	0x00000000
        /*0040*/ 	.short	0x0012
        /*0042*/ 	.short	0x007c
        /*0044*/ 	.byte	0x00, 0xf0, 0x11, 0x00


	//----- nvinfo : EIATTR_KPARAM_INFO
	.align		4
.L_9707:
        /*0048*/ 	.byte	0x04, 0x17
        /*004a*/ 	.short	(.L_9709 - .L_9708)
.L_9708:
        /*004c*/ 	.word	0x00000000
        /*0050*/ 	.short	0x0011
        /*0052*/ 	.short	0x0078
        /*0054*/ 	.byte	0x00, 0xf0, 0x11, 0x00


	//----- nvinfo : EIATTR_KPARAM_INFO
	.align		4
.L_9709:
        /*0058*/ 	.byte	0x04, 0x17
        /*005a*/ 	.short	(.L_9711 - .L_9710)
.L_9710:
        /*005c*/ 	.word	0x00000000
        /*0060*/ 	.short	0x0010
        /*0062*/ 	.short	0x0070
        /*0064*/ 	.byte	0x00, 0xf5, 0x21, 0x00


	//----- nvinfo : EIATTR_KPARAM_INFO
	.align		4
.L_9711:
        /*0068*/ 	.byte	0x04, 0x17
        /*006a*/ 	.short	(.L_9713 - .L_9712)
.L_9712:
        /*006c*/ 	.word	0x00000000
        /*0070*/ 	.short	0x000f
        /*0072*/ 	.short	0x0068
        /*0074*/ 	.byte	0x00, 0xf5, 0x21, 0x00


	//----- nvinfo : EIATTR_KPARAM_INFO
	.align		4
.L_9713:
        /*0078*/ 	.byte	0x04, 0x17
        /*007a*/ 	.short	(.L_9715 - .L_9714)
.L_9714:
        /*007c*/ 	.word	0x00000000
        /*0080*/ 	.short	0x000e
        /*0082*/ 	.short	0x0060
        /*0084*/ 	.byte	0x00, 0xf0, 0x11, 0x00


	//----- nvinfo : EIATTR_KPARAM_INFO
	.align		4
.L_9715:
        /*0088*/ 	.byte	0x04, 0x17
        /*008a*/ 	.short	(.L_9717 - .L_9716)
.L_9716:
        /*008c*/ 	.word	0x00000000
        /*0090*/ 	.short	0x000d
        /*0092*/ 	.short	0x005c
        /*0094*/ 	.byte	0x00, 0xf0, 0x11, 0x00


	//----- nvinfo : EIATTR_KPARAM_INFO
	.align		4
.L_9717:
        /*0098*/ 	.byte	0x04, 0x17
        /*009a*/ 	.short	(.L_9719 - .L_9718)
.L_9718:
        /*009c*/ 	.word	0x00000000
        /*00a0*/ 	.short	0x000c
        /*00a2*/ 	.short	0x0058
        /*00a4*/ 	.byte	0x00, 0xf0, 0x11, 0x00


	//----- nvinfo : EIATTR_KPARAM_INFO
	.align		4
.L_9719:
        /*00a8*/ 	.byte	0x04, 0x17
        /*00aa*/ 	.short	(.L_9721 - .L_9720)
.L_9720:
        /*00ac*/ 	.word	0x00000000
        /*00b0*/ 	.short	0x000b
        /*00b2*/ 	.short	0x0050
        /*00b4*/ 	.byte	0x00, 0xf5, 0x21, 0x00


	//----- nvinfo : EIATTR_KPARAM_INFO
	.align		4
.L_9721:
        /*00b8*/ 	.byte	0x04, 0x17
        /*00ba*/ 	.short	(.L_9723 - .L_9722)
.L_9722:
        /*00bc*/ 	.word	0x00000000
        /*00c0*/ 	.short	0x000a
        /*00c2*/ 	.short	0x0048
        /*00c4*/ 	.byte	0x00, 0xf0, 0x11, 0x00


	//----- nvinfo : EIATTR_KPARAM_INFO
	.align		4
.L_9723:
        /*00c8*/ 	.byte	0x04, 0x17
        /*00ca*/ 	.short	(.L_9725 - .L_9724)
.L_9724:
        /*00cc*/ 	.word	0x00000000
        /*00d0*/ 	.short	0x0009
        /*00d2*/ 	.short	0x0040
        /*00d4*/ 	.byte	0x00, 0xf5, 0x21, 0x00


	//----- nvinfo : EIATTR_KPARAM_INFO
	.align		4
.L_9725:
        /*00d8*/ 	.byte	0x04, 0x17
        /*00da*/ 	.short	(.L_9727 - .L_9726)
.L_9726:
        /*00dc*/ 	.word	0x00000000
        /*00e0*/ 	.short	0x0008
        /*00e2*/ 	.short	0x0038
        /*00e4*/ 	.byte	0x00, 0xf5, 0x21, 0x00


	//----- nvinfo : EIATTR_KPARAM_INFO
	.align		4
.L_9727:
        /*00e8*/ 	.byte	0x04, 0x17
        /*00ea*/ 	.short	(.L_9729 - .L_9728)
.L_9728:
        /*00ec*/ 	.word	0x00000000
        /*00f0*/ 	.short	0x0007
        /*00f2*/ 	.short	0x0034
        /*00f4*/ 	.byte	0x00, 0xf0, 0x11, 0x00


	//----- nvinfo : EIATTR_KPARAM_INFO
	.align		4
.L_9729:
        /*00f8*/ 	.byte	0x04, 0x17
        /*00fa*/ 	.short	(.L_9731 - .L_9730)
.L_9730:
        /*00fc*/ 	.word	0x00000000
        /*0100*/ 	.short	0x0006
        /*0102*/ 	.short	0x0030
        /*0104*/ 	.byte	0x00, 0xf0, 0x11, 0x00


	//----- nvinfo : EIATTR_KPARAM_INFO
	.align		4
.L_9731:
        /*0108*/ 	.byte	0x04, 0x17
        /*010a*/ 	.short	(.L_9733 - .L_9732)
.L_9732:
        /*010c*/ 	.word	0x00000000
        /*0110*/ 	.short	0x0005
        /*0112*/ 	.short	0x0028
        /*0114*/ 	.byte	0x00, 0xf5, 0x21, 0x00


	//----- nvinfo : EIATTR_KPARAM_INFO
	.align		4
.L_9733:
        /*0118*/ 	.byte	0x04, 0x17
        /*011a*/ 	.short	(.L_9735 - .L_9734)
.L_9734:
        /*011c*/ 	.word	0x00000000
        /*0120*/ 	.short	0x0004
        /*0122*/ 	.short	0x0020
        /*0124*/ 	.byte	0x00, 0xf5, 0x21, 0x00


	//----- nvinfo : EIATTR_KPARAM_INFO
	.align		4
.L_9735:
        /*0128*/ 	.byte	0x04, 0x17
        /*012a*/ 	.short	(.L_9737 - .L_9736)
.L_9736:
        /*012c*/ 	.word	0x00000000
        /*0130*/ 	.short	0x0003
        /*0132*/ 	.short	0x0018
        /*0134*/ 	.byte	0x00, 0xf5, 0x21, 0x00


	//----- nvinfo : EIATTR_KPARAM_INFO
	.align		4
.L_9737:
        /*0138*/ 	.byte	0x04, 0x17
        /*013a*/ 	.short	(.L_9739 - .L_9738)
.L_9738:
        /*013c*/ 	.word	0x00000000
        /*0140*/ 	.short	0x0002
        /*0142*/ 	.short	0x0010
        /*0144*/ 	.byte	0x00, 0xf5, 0x21, 0x00


	//----- nvinfo : EIATTR_KPARAM_INFO
	.align		4
.L_9739:
        /*0148*/ 	.byte	0x04, 0x17
        /*014a*/ 	.short	(.L_9741 - .L_9740)
.L_9740:
        /*014c*/ 	.word	0x00000000
        /*0150*/ 	.short	0x0001
        /*0152*/ 	.short	0x0008
        /*0154*/ 	.byte	0x00, 0xf5, 0x21, 0x00


	//----- nvinfo : EIATTR_KPARAM_INFO
	.align		4
.L_9741:
        /*0158*/ 	.byte	0x04, 0x17
        /*015a*/ 	.short	(.L_9743 - .L_9742)
.L_9742:
        /*015c*/ 	.word	0x00000000
        /*0160*/ 	.short	0x0000
        /*0162*/ 	.short	0x0000
        /*0164*/ 	.byte	0x00, 0xf5, 0x21, 0x00


	//----- nvinfo : EIATTR_SPARSE_MMA_MASK
	.align		4
.L_9743:
        /*0168*/ 	.byte	0x03, 0x50
        /*016a*/ 	.short	0x0000


	//----- nvinfo : EIATTR_MAXREG_COUNT
	.align		4
        /*016c*/ 	.byte	0x03, 0x1b
        /*016e*/ 	.short	0x00ff


	//----- nvinfo : EIATTR_NUM_BARRIERS
	.align		4
        /*0170*/ 	.byte	0x02, 0x4c
        /*0172*/ 	.byte	0x01
	.zero		1


	//----- nvinfo : EIATTR_EXTERNS
	.align		4
        /*0174*/ 	.byte	0x04, 0x0f
        /*0176*/ 	.short	(.L_9745 - .L_9744)


	//   ....[0]....
	.align		4
.L_9744:
        /*0178*/ 	.word	index@(__assertfail)


	//----- nvinfo : EIATTR_MERCURY_ISA_VERSION
	.align		4
.L_9745:
        /*017c*/ 	.byte	0x03, 0x5f
        /*017e*/ 	.short	0x0101


	//----- nvinfo : EIATTR_COOP_GROUP_MASK_REGIDS
	.align		4
        /*0180*/ 	.byte	0x04, 0x29
        /*0182*/ 	.short	(.L_9747 - .L_9746)


	//   ....[0]....
.L_9746:
        /*0184*/ 	.word	0xffffffff


	//   ....[1]....
        /*0188*/ 	.word	0xffffffff


	//   ....[2]....
        /*018c*/ 	.word	0xffffffff


	//   ....[3]....
        /*0190*/ 	.word	0xffffffff


	//   ....[4]....
        /*0194*/ 	.word	0xffffffff


	//   ....[5]....
        /*0198*/ 	.word	0xffffffff


	//   ....[6]....
        /*019c*/ 	.word	0xffffffff


	//   ....[7]....
        /*01a0*/ 	.word	0xffffffff


	//   ....[8]....
        /*01a4*/ 	.word	0xffffffff


	//   ....[9]....
        /*01a8*/ 	.word	0xffffffff


	//   ....[10]....
        /*01ac*/ 	.word	0xffffffff


	//   ....[11]....
        /*01b0*/ 	.word	0xffffffff


	//   ....[12]....
        /*01b4*/ 	.word	0xffffffff


	//   ....[13]....
        /*01b8*/ 	.word	0xffffffff


	//   ....[14]....
        /*01bc*/ 	.word	0x0500000f


	//   ....[15]....
        /*01c0*/ 	.word	0x0500000f


	//   ....[16]....
        /*01c4*/ 	.word	0x0500000f


	//----- nvinfo : EIATTR_COOP_GROUP_INSTR_OFFSETS
	.align		4
.L_9747:
        /*01c8*/ 	.byte	0x04, 0x28
        /*01ca*/ 	.short	(.L_9749 - .L_9748)


	//   ....[0]....
.L_9748:
        /*01cc*/ 	.word	0x00000b70


	//   ....[1]....
        /*01d0*/ 	.word	0x00000b90


	//   ....[2]....
        /*01d4*/ 	.word	0x00000bb0


	//   ....[3]....
        /*01d8*/ 	.word	0x00000cd0


	//   ....[4]....
        /*01dc*/ 	.word	0x00000cf0


	//   ....[5]....
        /*01e0*/ 	.word	0x00000d20


	//   ....[6]....
        /*01e4*/ 	.word	0x00001b60


	//   ....[7]....
        /*01e8*/ 	.word	0x00001b90


	//   ....[8]....
        /*01ec*/ 	.word	0x00001bb0


	//   ....[9]....
        /*01f0*/ 	.word	0x00001bd0


	//   ....[10]....
        /*01f4*/ 	.word	0x00001bf0


	//   ....[11]....
        /*01f8*/ 	.word	0x00001c40


	//   ....[12]....
        /*01fc*/ 	.word	0x00001c60


	//   ....[13]....
        /*0200*/ 	.word	0x00001c80


	//   ....[14]....
        /*0204*/ 	.word	0x00003120


	//   ....[15]....
        /*0208*/ 	.word	0x00003180


	//   ....[16]....
        /*020c*/ 	.word	0x000031e0


	//----- nvinfo : EIATTR_VRC_CTA_INIT_COUNT
	.align		4
.L_9749:
        /*0210*/ 	.byte	0x02, 0x4a
	.zero		1
	.zero		1


	//----- nvinfo : EIATTR_SYSCALL_OFFSETS
	.align		4
        /*0214*/ 	.byte	0x04, 0x46
        /*0216*/ 	.short	(.L_9751 - .L_9750)


	//   ....[0]....
.L_9750:
        /*0218*/ 	.word	0x00002b40


	//   ....[1]....
        /*021c*/ 	.word	0x000030c0


	//----- nvinfo : EIATTR_EXIT_INSTR_OFFSETS
	.align		4
.L_9751:
        /*0220*/ 	.byte	0x04, 0x1c
        /*0222*/ 	.short	(.L_9753 - .L_9752)


	//   ....[0]....
.L_9752:
        /*0224*/ 	.word	0x00000090


	//   ....[1]....
        /*0228*/ 	.word	0x00002ee0


	//   ....[2]....
        /*022c*/ 	.word	0x00002fc0


	//   ....[3]....
        /*0230*/ 	.word	0x000030d0


	//----- nvinfo : EIATTR_CRS_STACK_SIZE
	.align		4
.L_9753:
        /*0234*/ 	.byte	0x04, 0x1e
        /*0236*/ 	.short	(.L_9755 - .L_9754)
.L_9754:
        /*0238*/ 	.word	0x00000000


	//----- nvinfo : EIATTR_CBANK_PARAM_SIZE
	.align		4
.L_9755:
        /*023c*/ 	.byte	0x03, 0x19
        /*023e*/ 	.short	0x008c


	//----- nvinfo : EIATTR_PARAM_CBANK
	.align		4
        /*0240*/ 	.byte	0x04, 0x0a
        /*0242*/ 	.short	(.L_9757 - .L_9756)
	.align		4
.L_9756:
        /*0244*/ 	.word	index@(.nv.constant0._ZN4vllm25paged_attention_v2_kernelIthLi64ELi8ELi128ELNS_18Fp8KVCacheDataTypeE2ELb1ELi512EEEvPfS2_PT_PKS3_PKT0_S9_ifPKiSB_iPKfiiiSD_SD_iiiii)
        /*0248*/ 	.short	0x0380
        /*024a*/ 	.short	0x008c


	//----- nvinfo : EIATTR_SW_WAR
	.align		4
.L_9757:
        /*024c*/ 	.byte	0x04, 0x36
        /*024e*/ 	.short	(.L_9759 - .L_9758)
.L_9758:
        /*0250*/ 	.word	0x00000008
.L_9759:


//--------------------- .nv.info._ZN4vllm25paged_attention_v2_kernelIthLi32ELi8ELi128ELNS_18Fp8KVCacheDataTypeE2ELb1ELi512EEEvPfS2_PT_PKS3_PKT0_S9_ifPKiSB_iPKfiiiSD_SD_iiiii --------------------------
	.section	.nv.info._ZN4vllm25paged_attention_v2_kernelIthLi32ELi8ELi128ELNS_18Fp8KVCacheDataTypeE2ELb1ELi512EEEvPfS2_PT_PKS3_PKT0_S9_ifPKiSB_iPKfiiiSD_SD_iiiii,"",@"SHT_CUDA_INFO"
	.sectionflags	@""
	.align	4


	//----- nvinfo : EIATTR_CUDA_API_VERSION
	.align		4
        /*0000*/ 	.byte	0x04, 0x37
        /*0002*/ 	.short	(.L_9761 - .L_9760)
.L_9760:
        /*0004*/ 	.word	0x00000082


	//----- nvinfo : EIATTR_KPARAM_INFO
	.align		4
.L_9761:
        /*0008*/ 	.byte	0x04, 0x17
        /*000a*/ 	.short	(.L_9763 - .L_9762)
.L_9762:
        /*000c*/ 	.word	0x00000000
        /*0010*/ 	.short	0x0015
        /*0012*/ 	.short	0x0088
        /*0014*/ 	.byte	0x00, 0xf0, 0x11, 0x00


	//----- nvinfo : EIATTR_KPARAM_INFO
	.align		4
.L_9763:
        /*0018*/ 	.byte	0x04, 0x17
        /*001a*/ 	.short	(.L_9765 - .L_9764)
.L_9764:
        /*001c*/ 	.word	0x00000000
        /*0020*/ 	.short	0x0014
        /*0022*/ 	.short	0x0084
        /*0024*/ 	.byte	0x00, 0xf0, 0x11, 0x00


	//----- nvinfo : EIATTR_KPARAM_INFO
	.align		4
.L_9765:
        /*0028*/ 	.byte	0x04, 0x17
        /*002a*/ 	.short	(.L_9767 - .L_9766)
.L_9766:
        /*002c*/ 	.word	0x00000000
        /*0030*/ 	.short	0x0013
        /*0032*/ 	.short	0x0080
        /*0034*/ 	.byte	0x00, 0xf0, 0x11, 0x00


	//----- nvinfo : EIATTR_KPARAM_INFO
	.align		4
.L_9767:
        /*0038*/ 	.byte	0x04, 0x17
        /*003a*/ 	.short	(.L_9769 - .L_9768)
.L_9768:
        /*003c*/ 	.word	0x00000000
        /*0040*/ 	.short	0x0012
        /*0042*/ 	.short	0x007c
        /*0044*/ 	.byte	0x00, 0xf0, 0x11, 0x00


	//----- nvinfo : EIATTR_KPARAM_INFO
	.align		4
.L_9769:
        /*0048*/ 	.byte	0x04, 0x17
        /*004a*/ 	.short	(.L_9771 - .L_9770)
.L_9770:
        /*004c*/ 	.word	0x00000000
        /*0050*/ 	.short	0x0011
        /*0052*/ 	.short	0x0078
        /*0054*/ 	.byte	0x00, 0xf0, 0x11, 0x00


	//----- nvinfo : EIATTR_KPARAM_INFO
	.align		4
.L_9771:
        /*0058*/ 	.byte	0x04, 0x17
        /*005a*/ 	.short	(.L_9773 - .L_9772)
.L_9772:
        /*005c*/ 	.word	0x00000000
        /*0060*/ 	.short	0x0010
        /*0062*/ 	.short	0x0070
        /*0064*/ 	.byte	0x00, 0xf5, 0x21, 0x00


	//----- nvinfo : EIATTR_KPARAM_INFO
	.align		4
.L_9773:
        /*0068*/ 	.byte	0x04, 0x17
        /*006a*/ 	.short	(.L_9775 - .L_9774)
.L_9774:
        /*006c*/ 	.word	0x00000000
        /*0070*/ 	.short	0x000f
        /*0072*/ 	.short	0x0068
        /*0074*/ 	.byte	0x00, 0xf5, 0x21, 0x00


	//----- nvinfo : EIATTR_KPARAM_INFO
	.align		4
.L_9775:
        /*0078*/ 	.byte	0x04, 0x17
        /*007a*/ 	.short	(.L_9777 - .L_9776)
.L_9776:
        /*007c*/ 	.word	0x00000000
        /*0080*/ 	.short	0x000e
        /*0082*/ 	.short	0x0060
        /*0084*/ 	.byte	0x00, 0xf0, 0x11, 0x00


	//----- nvinfo : EIATTR_KPARAM_INFO
	.align		4
.L_9777:
        /*0088*/ 	.byte	0x04, 0x17
        /*008a*/ 	.short	(.L_9779 - .L_9778)
.L_9778:
        /*008c*/ 	.word	0x00000000
        /*0090*/ 	.short	0x000d
        /*0092*/ 	.short	0x005c
        /*0094*/ 	.byte	0x00, 0xf0, 0x11, 0x00


	//----- nvinfo : EIATTR_KPARAM_INFO
	.align		4
.L_9779:
        /*0098*/ 	.byte	0x04, 0x17
        /*009a*/ 	.short	(.L_9781 - .L_9780)
.L_9780:
        /*009c*/ 	.word	0x00000000
        /*00a0*/ 	.short	0x000c
        /*00a2*/ 	.short	0x0058
        /*00a4*/ 	.byte	0x00, 0xf0, 0x11, 0x00


	//----- nvinfo : EIATTR_KPARAM_INFO
	.align		4
.L_9781:
        /*00a8*/ 	.byte	0x04, 0x17
        /*00aa*/ 	.short	(.L_9783 - .L_9782)
.L_9782:
        /*00ac*/ 	.word	0x00000000
        /*00b0*/ 	.short	0x000b
        /*00b2*/ 	.short	0x0050
        /*00b4*/ 	.byte	0x00, 0xf5, 0x21, 0x00


	//----- nvinfo : EIATTR_KPARAM_INFO
	.align		4
.L_9783:
        /*00b8*/ 	.byte	0x04, 0x17
        /*00ba*/ 	.short	(.L_9785 - .L_9784)
.L_9784:
        /*00bc*/ 	.word	0x00000000
        /*00c0*/ 	.short	0x000a
        /*00c2*/ 	.short	0x0048
        /*00c4*/ 	.byte	0x00, 0xf0, 0x11, 0x00


	//----- nvinfo : EIATTR_KPARAM_INFO
	.align		4
.L_9785:
        /*00c8*/ 	.byte	0x04, 0x17
        /*00ca*/ 	.short	(.L_9787 - .L_9786)
.L_9786:
        /*00cc*/ 	.word	0x00000000
        /*00d0*/ 	.short	0x0009
        /*00d2*/ 	.short	0x0040
        /*00d4*/ 	.byte	0x00, 0xf5, 0x21, 0x00


	//----- nvinfo : EIATTR_KPARAM_INFO
	.align		4
.L_9787:
        /*00d8*/ 	.byte	0x04, 0x17
        /*00da*/ 	.short	(.L_9789 - .L_9788)
.L_9788:
        /*00dc*/ 	.word	0x00000000
        /*00e0*/ 	.short	0x0008
        /*00e2*/ 	.short	0x0038
        /*00e4*/ 	.byte	0x00, 0xf5, 0x21, 0x00


	//----- nvinfo : EIATTR_KPARAM_INFO
	.align		4
.L_9789:
        /*00e8*/ 	.byte	0x04, 0x17
        /*00ea*/ 	.short	(.L_9791 - .L_9790)
.L_9790:
        /*00ec*/ 	.word	0x00000000
        /*00f0*/ 	.short	0x0007
        /*00f2*/ 	.short	0x0034
        /*00f4*/ 	.byte	0x00, 0xf0, 0x11, 0x00


	//----- nvinfo : EIATTR_KPARAM_INFO
	.align		4
.L_9791:
        /*00f8*/ 	.byte	0x04, 0x17
        /*00fa*/ 	.short	(.L_9793 - .L_9792)
.L_9792:
        /*00fc*/ 	.word	0x00000000
        /*0100*/ 	.short	0x0006
        /*0102*/ 	.short	0x0030
        /*0104*/ 	.byte	0x00, 0xf0, 0x11, 0x00


	//----- nvinfo : EIATTR_KPARAM_INFO
	.align		4
.L_9793:
        /*0108*/ 	.byte	0x04, 0x17
        /*010a*/ 	.short	(.L_9795 - .L_9794)
.L_9794:
        /*010c*/ 	.word	0x00000000
        /*0110*/ 	.short	0x0005
        /*0112*/ 	.short	0x0028
        /*0114*/ 	.byte	0x00, 0xf5, 0x21, 0x00


	//----- nvinfo : EIATTR_KPARAM_INFO
	.align		4
.L_9795:
        /*0118*/ 	.byte	0x04, 0x17
        /*011a*/ 	.short	(.L_9797 - .L_9796)
.L_9796:
        /*011c*/ 	.word	0x00000000
        /*0120*/ 	.short	0x0004
        /*0122*/ 	.short	0x0020
        /*0124*/ 	.byte	0x00, 0xf5, 0x21, 0x00


	//----- nvinfo : EIATTR_KPARAM_INFO
	.align		4
.L_9797:
        /*0128*/ 	.byte	0x04, 0x17
        /*012a*/ 	.short	(.L_9799 - .L_9798)
.L_9798:
        /*012c*/ 	.word	0x00000000
        /*0130*/ 	.short	0x0003
        /*0132*/ 	.short	0x0018
        /*0134*/ 	.byte	0x00, 0xf5, 0x21, 0x00


	//----- nvinfo : EIATTR_KPARAM_INFO
	.align		4
.L_9799:
        /*0138*/ 	.byte	0x04, 0x17
        /*013a*/ 	.short	(.L_9801 - .L_9800)
.L_9800:
        /*013c*/ 	.word	0x00000000
        /*0140*/ 	.short	0x0002
        /*0142*/ 	.short	0x0010
        /*0144*/ 	.byte	0x00, 0xf5, 0x21, 0x00


	//----- nvinfo : EIATTR_KPARAM_INFO
	.align		4
.L_9801:
        /*0148*/ 	.byte	0x04, 0x17
        /*014a*/ 	.short	(.L_9803 - .L_9802)
.L_9802:
        /*014c*/ 	.word	0x00000000
        /*0150*/ 	.short	0x0001
        /*0152*/ 	.short	0x0008
        /*0154*/ 	.byte	0x00, 0xf5, 0x21, 0x00


	//----- nvinfo : EIATTR_KPARAM_INFO
	.align		4
.L_9803:
        /*0158*/ 	.byte	0x04, 0x17
        /*015a*/ 	.short	(.L_9805 - .L_9804)
.L_9804:
        /*015c*/ 	.word	0x00000000
        /*0160*/ 	.short	0x0000
        /*0162*/ 	.short	0x0000
        /*0164*/ 	.byte	0x00, 0xf5, 0x21, 0x00


	//----- nvinfo : EIATTR_SPARSE_MMA_MASK
	.align		4
.L_9805:
        /*0168*/ 	.byte	0x03, 0x50
        /*016a*/ 	.short	0x0000


	//----- nvinfo : EIATTR_MAXREG_COUNT
	.align		4
        /*016c*/ 	.byte	0x03, 0x1b
        /*016e*/ 	.short	0x00ff


	//----- nvinfo : EIATTR_NUM_BARRIERS
	.align		4
        /*0170*/ 	.byte	0x02, 0x4c
        /*0172*/ 	.byte	0x01
	.zero		1


	//----- nvinfo : EIATTR_EXTERNS
	.align		4
        /*0174*/ 	.byte	0x04, 0x0f
        /*0176*/ 	.short	(.L_9807 - .L_9806)


	//   ....[0]....
	.align		4
.L_9806:
        /*0178*/ 	.word	index@(__assertfail)


	//----- nvinfo : EIATTR_MERCURY_ISA_VERSION
	.align		4
.L_9807:
        /*017c*/ 	.byte	0x03, 0x5f
        /*017e*/ 	.short	0x0101


	//----- nvinfo : EIATTR_COOP_GROUP_MASK_REGIDS
	.align		4
        /*0180*/ 	.byte	0x04, 0x29
        /*0182*/ 	.short	(.L_9809 - .L_9808)


	//   ....[0]....
.L_9808:
        /*0184*/ 	.word	0xffffffff


	//   ....[1]....
        /*0188*/ 	.word	0xffffffff


	//   ....[2]....
        /*018c*/ 	.word	0xffffffff


	//   ....[3]....
        /*0190*/ 	.word	0xffffffff


	//   ....[4]....
        /*0194*/ 	.word	0xffffffff


	//   ....[5]....
        /*0198*/ 	.word	0xffffffff


	//   ....[6]....
        /*019c*/ 	.word	0xffffffff


	//   ....[7]....
        /*01a0*/ 	.word	0xffffffff


	//   ....[8]....
        /*01a4*/ 	.word	0xffffffff


	//   ....[9]....
        /*01a8*/ 	.word	0xffffffff


	//   ....[10]....
        /*01ac*/ 	.word	0xffffffff


	//   ....[11]....
        /*01b0*/ 	.word	0xffffffff


	//   ....[12]....
        /*01b4*/ 	.word	0xffffffff


	//   ....[13]....
        /*01b8*/ 	.word	0xffffffff


	//   ....[14]....
        /*01bc*/ 	.word	0x0500000f


	//   ....[15]....
        /*01c0*/ 	.word	0x0500000f


	//   ....[16]....
        /*01c4*/ 	.word	0x0500000f


	//----- nvinfo : EIATTR_COOP_GROUP_INSTR_OFFSETS
	.align		4
.L_9809:
        /*01c8*/ 	.byte	0x04, 0x28
        /*01ca*/ 	.short	(.L_9811 - .L_9810)


	//   ....[0]....
.L_9810:
        /*01cc*/ 	.word	0x00000ba0


	//   ....[1]....
        /*01d0*/ 	.word	0x00000bc0


	//   ....[2]....
        /*01d4*/ 	.word	0x00000be0


	//   ....[3]....
        /*01d8*/ 	.word	0x00000ce0


	//   ....[4]....
        /*01dc*/ 	.word	0x00000d00


	//   ....[5]....
        /*01e0*/ 	.word	0x00000d30


	//   ....[6]....
        /*01e4*/ 	.word	0x00001b70


	//   ....[7]....
        /*01e8*/ 	.word	0x00001ba0


	//   ....[8]....
        /*01ec*/ 	.word	0x00001bc0


	//   ....[9]....
        /*01f0*/ 	.word	0x00001be0


	//   ....[10]....
        /*01f4*/ 	.word	0x00001c00


	//   ....[11]....
        /*01f8*/ 	.word	0x00001c50


	//   ....[12]....
        /*01fc*/ 	.word	0x00001c70


	//   ....[13]....
        /*0200*/ 	.word	0x00001c90


	//   ....[14]....
        /*0204*/ 	.word	0x00002f20


	//   ....[15]....
        /*0208*/ 	.word	0x00002f80


	//   ....[16]....
        /*020c*/ 	.word	0x00002fe0


	//----- nvinfo : EIATTR_VRC_CTA_INIT_COUNT
	.align		4
.L_9811:
        /*0210*/ 	.byte	0x02, 0x4a
	.zero		1
	.zero		1


	//----- nvinfo : EIATTR_SYSCALL_OFFSETS
	.align		4
        /*0214*/ 	.byte	0x04, 0x46
        /*0216*/ 	.short	(.L_9813 - .L_9812)


	//   ....[0]....
.L_9812:
        /*0218*/ 	.word	0x00002b40


	//   ....[1]....
        /*021c*/ 	.word	0x00002ec0


	//----- nvinfo : EIATTR_EXIT_INSTR_OFFSETS
	.align		4
.L_9813:
        /*0220*/ 	.byte	0x04, 0x1c
        /*0222*/ 	.short	(.L_9815 - .L_9814)


	//   ....[0]....
.L_9814:
        /*0224*/ 	.word	0x00000090


	//   ....[1]....
        /*0228*/ 	.word	0x00002d00


	//   ....[2]....
        /*022c*/ 	.word	0x00002dc0


	//   ....[3]....
        /*0230*/ 	.word	0x00002ed0


	//----- nvinfo : EIATTR_CRS_STACK_SIZE
	.align		4
.L_9815:
        /*0234*/ 	.byte	0x04, 0x1e
        /*0236*/ 	.short	(.L_9817 - .L_9816)
.L_9816:
        /*0238*/ 	.word	0x00000000


	//----- nvinfo : EIATTR_CBANK_PARAM_SIZE
	.align		4
.L_9817:
        /*023c*/ 	.byte	0x03, 0x19
        /*023e*/ 	.short	0x008c


	//----- nvinfo : EIATTR_PARAM_CBANK
	.align		4
        /*0240*/ 	.byte	0x04, 0x0a
        /*0242*/ 	.short	(.L_9819 - .L_9818)
	.align		4
.L_9818:
        /*0244*/ 	.word	index@(.nv.constant0._ZN4vllm25paged_attention_v2_kernelIthLi32ELi8ELi128ELNS_18Fp8KVCacheDataTypeE2ELb1ELi512EEEvPfS2_PT_PKS3_PKT0_S9_ifPKiSB_iPKfiiiSD_SD_iiiii)
        /*0248*/ 	.short	0x0380
        /*024a*/ 	.short	0x008c


	//----- nvinfo : EIATTR_SW_WAR
	.align		4
.L_9819:
        /*024c*/ 	.byte	0x04, 0x36
        /*024e*/ 	.short	(.L_9821 - .L_9820)
.L_9820:
        /*0250*/ 	.word	0x00000008
.L_9821:


//--------------------- .nv.info._ZN4vllm25paged_attention_v2_kernelIfhLi256ELi32ELi128ELNS_18Fp8KVCacheDataTypeE2ELb0ELi512EEEvPfS2_PT_PKS3_PKT0_S9_ifPKiSB_iPKfiiiSD_SD_iiiii --------------------------
	.section	.nv.info._ZN4vllm25paged_attention_v2_kernelIfhLi256ELi32ELi128ELNS_18Fp8KVCacheDataTypeE2ELb0ELi512EEEvPfS2_PT_PKS3_PKT0_S9_ifPKiSB_iPKfiiiSD_SD_iiiii,"",@"SHT_CUDA_INFO"
	.sectionflags	@""
	.align	4


	//----- nvinfo : EIATTR_CUDA_API_VERSION
	.align		4
        /*0000*/ 	.byte	0x04, 0x37
        /*0002*/ 	.short	(.L_9823 - .L_9822)
.L_9822:
        /*0004*/ 	.word	0x00000082


	//----- nvinfo : EIATTR_KPARAM_INFO
	.align		4
.L_9823:
        /*0008*/ 	.byte	0x04, 0x17
        /*000a*/ 	.short	(.L_9825 - .L_9824)
.L_9824:
        /*000c*/ 	.word	0x00000000
        /*0010*/ 	.short	0x0015
        /*0012*/ 	.short	0x0088
        /*0014*/ 	.byte	0x00, 0xf0, 0x11, 0x00


	//----- nvinfo : EIATTR_KPARAM_INFO
	.align		4
.L_9825:
        /*0018*/ 	.byte	0x04, 0x17
        /*001a*/ 	.short	(.L_9827 - .L_9826)
.L_9826:
        /*001c*/ 	.word	0x00000000
        /*0020*/ 	.short	0x0014
        /*0022*/ 	.short	0x0084
        /*0024*/ 	.byte	0x00, 0xf0, 0x11, 0x00


	//----- nvinfo : EIATTR_KPARAM_INFO
	.align		4
.L_9827:
        /*0028*/ 	.byte	0x04, 0x17
        /*002a*/ 	.short	(.L_9829 - .L_9828)
.L_9828:
        /*002c*/ 	.word	0x00000000
        /*0030*/ 	.short	0x0013
        /*0032*/ 	.short	0x0080
        /*0034*/ 	.byte	0x00, 0xf0, 0x11, 0x00


	//----- nvinfo : EIATTR_KPARAM_INFO
	.align		4
.L_9829:
        /*0038*/ 	.byte	0x04, 0x17
        /*003a*/ 	.short	(.L_9831 - .L_9830)
.L_9830:
        /*003c*/ 	.word	0x00000000
        /*0040*/ 	.short	0x0012
        /*0042*/ 	.short	0x007c
        /*0044*/ 	.byte	0x00, 0xf0, 0x11, 0x00


	//----- nvinfo : EIATTR_KPARAM_INFO
	.align		4
.L_9831:
        /*0048*/ 	.byte	0x04, 0x17
        /*004a*/ 	.short	(.L_9833 - .L_9832)
.L_9832:
        /*004c*/ 	.word	0x00000000
        /*0050*/ 	.short	0x0011
        /*0052*/ 	.short	0x0078
        /*0054*/ 	.byte	0x00, 0xf0, 0x11, 0x00


	//----- nvinfo : EIATTR_KPARAM_INFO
	.align		4
.L_9833:
        /*0058*/ 	.byte	0x04, 0x17
        /*005a*/ 	.short	(.L_9835 - .L_9834)
.L_9834:
        /*005c*/ 	.word	0x00000000
        /*0060*/ 	.short	0x0010
        /*0062*/ 	.short	0x0070
        /*0064*/ 	.byte	0x00, 0xf5, 0x21, 0x00


	//----- nvinfo : EIATTR_KPARAM_INFO
	.align		4
.L_9835:
        /*0068*/ 	.byte	0x04, 0x17
        /*006a*/ 	.short	(.L_9837 - .L_9836)
.L_9836:
        /*006c*/ 	.word	0x00000000
        /*0070*/ 	.short	0x000f
        /*0072*/ 	.short	0x0068
        /*0074*/ 	.byte	0x00, 0xf5, 0x21, 0x00


	//----- nvinfo : EIATTR_KPARAM_INFO
	.align		4
.L_9837:
        /*0078*/ 	.byte	0x04, 0x17
        /*007a*/ 	.short	(.L_9839 - .L_9838)
.L_9838:
        /*007c*/ 	.word	0x00000000
        /*0080*/ 	.short	0x000e
        /*0082*/ 	.short	0x0060
        /*0084*/ 	.byte	0x00, 0xf0, 0x11, 0x00


	//----- nvinfo : EIATTR_KPARAM_INFO
	.align		4
.L_9839:
        /*0088*/ 	.byte	0x04, 0x17
        /*008a*/ 	.short	(.L_9841 - .L_9840)
.L_9840:
        /*008c*/ 	.word	0x00000000
        /*0090*/ 	.short	0x000d
        /*0092*/ 	.short	0x005c
        /*0094*/ 	.byte	0x00, 0xf0, 0x11, 0x00


	//----- nvinfo : EIATTR_KPARAM_INFO
	.align		4
.L_9841:
        /*0098*/ 	.byte	0x04, 0x17
        /*009a*/ 	.short	(.L_9843 - .L_9842)
.L_9842:
        /*009c*/ 	.word	0x00000000
        /*00a0*/ 	.short	0x000c
        /*00a2*/ 	.short	0x0058
        /*00a4*/ 	.byte	0x00, 0xf0, 0x11, 0x00


	//----- nvinfo : EIATTR_KPARAM_INFO
	.align		4
.L_9843:
        /*00a8*/ 	.byte	0x04, 0x17
        /*00aa*/ 	.short	(.L_9845 - .L_9844)
.L_9844:
        /*00ac*/ 	.word	0x00000000
        /*00b0*/ 	.short	0x000b
        /*00b2*/ 	.short	0x0050
        /*00b4*/ 	.byte	0x00, 0xf5, 0x21, 0x00


	//----- nvinfo : EIATTR_KPARAM_INFO
	.align		4
.L_9845:
        /*00b8*/ 	.byte	0x04, 0x17
        /*00ba*/ 	.short	(.L_9847 - .L_9846)
.L_9846:
        /*00bc*/ 	.word	0x00000000
        /*00c0*/ 	.short	0x000a
        /*00c2*/ 	.short	0x0048
        /*00c4*/ 	.byte	0x00, 0xf0, 0x11, 0x00


	//----- nvinfo : EIATTR_KPARAM_INFO
	.align		4
.L_9847:
        /*00c8*/ 	.byte	0x04, 0x17
        /*00ca*/ 	.short	(.L_9849 - .L_9848)
.L_9848:
        /*00cc*/ 	.word	0x00000000
        /*00d0*/ 	.short	0x0009
        /*00d2*/ 	.short	0x0040
        /*00d4*/ 	.byte	0x00, 0xf5, 0x21, 0x00


	//----- nvinfo : EIATTR_KPARAM_INFO
	.align		4
.L_9849:
        /*00d8*/ 	.byte	0x04, 0x17
        /*00da*/ 	.short	(.L_9851 - .L_9850)
.L_9850:
        /*00dc*/ 	.word	0x00000000
        /*00e0*/ 	.short	0x0008
        /*00e2*/ 	.short	0x0038
        /*00e4*/ 	.byte	0x00, 0xf5, 0x21, 0x00


	//----- nvinfo : EIATTR_KPARAM_INFO
	.align		4
.L_9851:
        /*00e8*/ 	.byte	0x04, 0x17
        /*00ea*/ 	.short	(.L_9853 - .L_9852)
.L_9852:
        /*00ec*/ 	.word	0x00000000
        /*00f0*/ 	.short	0x0007
        /*00f2*/ 	.short	0x0034
        /*00f4*/ 	.byte	0x00, 0xf0, 0x11, 0x00


	//----- nvinfo : EIATTR_KPARAM_INFO
	.align		4
.L_9853:
        /*00f8*/ 	.byte	0x04, 0x17
        /*00fa*/ 	.short	(.L_9855 - .L_9854)
.L_9854:
        /*00fc*/ 	.word	0x00000000
        /*0100*/ 	.short	0x0006
        /*0102*/ 	.short	0x0030
        /*0104*/ 	.byte	0x00, 0xf0, 0x11, 0x00


	//----- nvinfo : EIATTR_KPARAM_INFO
	.align		4
.L_9855:
        /*0108*/ 	.byte	0x04, 0x17
        /*010a*/ 	.short	(.L_9857 - .L_9856)
.L_9856:
        /*010c*/ 	.word	0x00000000
        /*0110*/ 	.short	0x0005
        /*0112*/ 	.short	0x0028
        /*0114*/ 	.byte	0x00, 0xf5, 0x21, 0x00


	//----- nvinfo : EIATTR_KPARAM_INFO
	.align		4
.L_9857:
        /*0118*/ 	.byte	0x04, 0x17
        /*011a*/ 	.short	(.L_9859 - .L_9858)
.L_9858:
        /*011c*/ 	.word	0x00000000
        /*0120*/ 	.short	0x0004
        /*0122*/ 	.short	0x0020
        /*0124*/ 	.byte	0x00, 0xf5, 0x21, 0x00


	//----- nvinfo : EIATTR_KPARAM_INFO
	.align		4
.L_9859:
        /*0128*/ 	.byte	0x04, 0x17
        /*012a*/ 	.short	(.L_9861 - .L_9860)
.L_9860:
        /*012c*/ 	.word	0x00000000
        /*0130*/ 	.short	0x0003
        /*0132*/ 	.short	0x0018
        /*0134*/ 	.byte	0x00, 0xf5, 0x21, 0x00


	//----- nvinfo : EIATTR_KPARAM_INFO
	.align		4
.L_9861:
        /*0138*/ 	.byte	0x04, 0x17
        /*013a*/ 	.short	(.L_9863 - .L_9862)
.L_9862:
        /*013c*/ 	.word	0x00000000
        /*0140*/ 	.short	0x0002
        /*0142*/ 	.short	0x0010
        /*0144*/ 	.byte	0x00, 0xf5, 0x21, 0x00


	//----- nvinfo : EIATTR_KPARAM_INFO
	.align		4
.L_9863:
        /*0148*/ 	.byte	0x04, 0x17
        /*014a*/ 	.short	(.L_9865 - .L_9864)
.L_9864:
        /*014c*/ 	.word	0x00000000
        /*0150*/ 	.short	0x0001
        /*0152*/ 	.short	0x0008
        /*0154*/ 	.byte	0x00, 0xf5, 0x21, 0x00


	//----- nvinfo : EIATTR_KPARAM_INFO
	.align		4
.L_9865:
        /*0158*/ 	.byte	0x04, 0x17
        /*015a*/ 	.short	(.L_9867 - .L_9866)
.L_9866:
        /*015c*/ 	.word	0x00000000
        /*0160*/ 	.short	0x0000
        /*0162*/ 	.short	0x0000
        /*0164*/ 	.byte	0x00, 0xf5, 0x21, 0x00


	//----- nvinfo : EIATTR_SPARSE_MMA_MASK
	.align		4
.L_9867:
        /*0168*/ 	.byte	0x03, 0x50
        /*016a*/ 	.short	0x0000


	//----- nvinfo : EIATTR_MAXREG_COUNT
	.align		4
        /*016c*/ 	.byte	0x03, 0x1b
        /*016e*/ 	.short	0x00ff


	//----- nvinfo : EIATTR_NUM_BARRIERS
	.align		4
        /*0170*/ 	.byte	0x02, 0x4c
        /*0172*/ 	.byte	0x01
	.zero		1


	//----- nvinfo : EIATTR_EXTERNS
	.align		4
        /*0174*/ 	.byte	0x04, 0x0f
        /*0176*/ 	.short	(.L_9869 - .L_9868)


	//   ....[0]....
	.align		4
.L_9868:
        /*0178*/ 	.word	index@(__assertfail)


	//----- nvinfo : EIATTR_MERCURY_ISA_VERSION
	.align		4
.L_9869:
        /*017c*/ 	.byte	0x03, 0x5f
        /*017e*/ 	.short	0x0101


	//----- nvinfo : EIATTR_COOP_GROUP_MASK_REGIDS
	.align		4
        /*0180*/ 	.byte	0x04, 0x29
        /*0182*/ 	.short	(.L_9871 - .L_9870)


	//   ....[0]....
.L_9870:
        /*0184*/ 	.word	0xffffffff


	//   ....[1]....
        /*0188*/ 	.word	0xffffffff


	//   ....[2]....
        /*018c*/ 	.word	0xffffffff


	//   ....[3]....
        /*0190*/ 	.word	0xffffffff


	//   ....[4]....
        /*0194*/ 	.word	0xffffffff


	//   ....[5]....
        /*0198*/ 	.word	0xffffffff


	//   ....[6]....
        /*019c*/ 	.word	0xffffffff


	//   ....[7]....
        /*01a0*/ 	.word	0xffffffff


	//   ....[8]....
        /*01a4*/ 	.word	0xffffffff


	//   ....[9]....
        /*01a8*/ 	.word	0xffffffff


	//   ....[10]....
        /*01ac*/ 	.word	0xffffffff


	//   ....[11]....
        /*01b0*/ 	.word	0xffffffff


	//   ....[12]....
        /*01b4*/ 	.word	0xffffffff


	//   ....[13]....
        /*01b8*/ 	.word	0xffffffff


	//   ....[14]....
        /*01bc*/ 	.word	0xffffffff


	//   ....[15]....
        /*01c0*/ 	.word	0xffffffff


	//   ....[16]....
        /*01c4*/ 	.word	0x0500000f


	//   ....[17]....
        /*01c8*/ 	.word	0x0500000f


	//   ....[18]....
        /*01cc*/ 	.word	0x0500000f


	//   ....[19]....
        /*01d0*/ 	.word	0x0500000f


	//   ....[20]....
        /*01d4*/ 	.word	0x0500000f


	//----- nvinfo : EIATTR_COOP_GROUP_INSTR_OFFSETS
	.align		4
.L_9871:
        /*01d8*/ 	.byte	0x04, 0x28
        /*01da*/ 	.short	(.L_9873 - .L_9872)


	//   ....[0]....
.L_9872:
        /*01dc*/ 	.word	0x00000310


	//   ....[1]....
        /*01e0*/ 	.word	0x00000330


	//   ....[2]....
        /*01e4*/ 	.word	0x00000350


	//   ....[3]....
        /*01e8*/ 	.word	0x00000370


	//   ....[4]....
        /*01ec*/ 	.word	0x00000390


	//   ....[5]....
        /*01f0*/ 	.word	0x000004a0


	//   ....[6]....
        /*01f4*/ 	.word	0x000004c0


	//   ....[7]....
        /*01f8*/ 	.word	0x000004e0


	//   ....[8]....
        /*01fc*/ 	.word	0x00001320


	//   ....[9]....
        /*0200*/ 	.word	0x00001350


	//   ....[10]....
        /*0204*/ 	.word	0x00001370


	//   ....[11]....
        /*0208*/ 	.word	0x00001390


	//   ....[12]....
        /*020c*/ 	.word	0x000013b0


	//   ....[13]....
        /*0210*/ 	.word	0x00001400


	//   ....[14]....
        /*0214*/ 	.word	0x00001420


	//   ....[15]....
        /*0218*/ 	.word	0x00001440


	//   ....[16]....
        /*021c*/ 	.word	0x00004150


	//   ....[17]....
        /*0220*/ 	.word	0x000041b0


	//   ....[18]....
        /*0224*/ 	.word	0x00004210


	//   ....[19]....
        /*0228*/ 	.word	0x00004270


	//   ....[20]....
        /*022c*/ 	.word	0x000042d0


	//----- nvinfo : EIATTR_VRC_CTA_INIT_COUNT
	.align		4
.L_9873:
        /*0230*/ 	.byte	0x02, 0x4a
	.zero		1
	.zero		1


	//----- nvinfo : EIATTR_SYSCALL_OFFSETS
	.align		4
        /*0234*/ 	.byte	0x04, 0x46
        /*0236*/ 	.short	(.L_9875 - .L_9874)


	//   ....[0]....
.L_9874:
        /*0238*/ 	.word	0x000002c0


	//----- nvinfo : EIATTR_EXIT_INSTR_OFFSETS
	.align		4
.L_9875:
        /*023c*/ 	.byte	0x04, 0x1c
        /*023e*/ 	.short	(.L_9877 - .L_9876)


	//   ....[0]....
.L_9876:
        /*0240*/ 	.word	0x00000090


	//   ....[1]....
        /*0244*/ 	.word	0x00003be0


	//   ....[2]....
        /*0248*/ 	.word	0x00003bf0


	//   ....[3]....
        /*024c*/ 	.word	0x00004100


	//----- nvinfo : EIATTR_CRS_STACK_SIZE
	.align		4
.L_9877:
        /*0250*/ 	.byte	0x04, 0x1e
        /*0252*/ 	.short	(.L_9879 - .L_9878)
.L_9878:
        /*0254*/ 	.word	0x00000000


	//----- nvinfo : EIATTR_CBANK_PARAM_SIZE
	.align		4
.L_9879:
        /*0258*/ 	.byte	0x03, 0x19
        /*025a*/ 	.short	0x008c


	//----- nvinfo : EIATTR_PARAM_CBANK
	.align		4
        /*025c*/ 	.byte	0x04, 0x0a
        /*025e*/ 	.short	(.L_9881 - .L_9880)
	.align		4
.L_9880:
        /*0260*/ 	.word	index@(.nv.constant0._ZN4vllm25paged_attention_v2_kernelIfhLi256ELi32ELi128ELNS_18Fp8KVCacheDataTypeE2ELb0ELi512EEEvPfS2_PT_PKS3_PKT0_S9_ifPKiSB_iPKfiiiSD_SD_iiiii)
        /*0264*/ 	.short	0x0380
        /*0266*/ 	.short	0x008c


	//----- nvinfo : EIATTR_SW_WAR
	.align		4
.L_9881:
        /*0268*/ 	.byte	0x04, 0x36
        /*026a*/ 	.short	(.L_9883 - .L_9882)
.L_9882:
        /*026c*/ 	.word	0x00000008
.L_9883:


//--------------------- .nv.info._ZN4vllm25paged_attention_v2_kernelIfhLi192ELi32ELi128ELNS_18Fp8KVCacheDataTypeE2ELb0ELi512EEEvPfS2_PT_PKS3_PKT0_S9_ifPKiSB_iPKfiiiSD_SD_iiiii --------------------------
	.section	.nv.info._ZN4vllm25paged_attention_v2_kernelIfhLi192ELi32ELi128ELNS_18Fp8KVCacheDataTypeE2ELb0ELi512EEEvPfS2_PT_PKS3_PKT0_S9_ifPKiSB_iPKfiiiSD_SD_iiiii,"",@"SHT_CUDA_INFO"
	.sectionflags	@""
	.align	4


	//----- nvinfo : EIATTR_CUDA_API_VERSION
	.align		4
        /*0000*/ 	.byte	0x04, 0x37
        /*0002*/ 	.short	(.L_9885 - .L_9884)
.L_9884:
        /*0004*/ 	.word	0x00000082


	//----- nvinfo : EIATTR_KPARAM_INFO
	.align		4
.L_9885:
        /*0008*/ 	.byte	0x04, 0x17
        /*000a*/ 	.short	(.L_9887 - .L_9886)
.L_9886:
        /*000c*/ 	.word	0x00000000
        /*0010*/ 	.short	0x0015
        /*0012*/ 	.short	0x0088
        /*0014*/ 	.byte	0x00, 0xf0, 0x11, 0x00


	//----- nvinfo : EIATTR_KPARAM_INFO
	.align		4
.L_9887:
        /*0018*/ 	.byte	0x04, 0x17
        /*001a*/ 	.short	(.L_9889 - .L_9888)
.L_9888:
        /*001c*/ 	.word	0x00000000
        /*0020*/ 	.short	0x0014
        /*0022*/ 	.short	0x0084
        /*0024*/ 	.byte	0x00, 0xf0, 0x11, 0x00


	//----- nvinfo : EIATTR_KPARAM_INFO
	.align		4
.L_9889:
        /*0028*/ 	.byte	0x04, 0x17
        /*002a*/ 	.short	(.L_9891 - .L_9890)
.L_9890:
        /*002c*/ 	.word	0x00000000
        /*0030*/ 	.short	0x0013
        /*0032*/ 	.short	0x0080
        /*0034*/ 	.byte	0x00, 0xf0, 0x11, 0x00


	//----- nvinfo : EIATTR_KPARAM_INFO
	.align		4
.L_9891:
        /*0038*/ 	.byte	0x04, 0x17
        /*003a*/ 	.short	(.L_9893 - .L_9892)
.L_9892:
        /*003c*/ 	.word	0x00000000
        /*0040*/ 	.short	0x0012
        /*0042*/ 	.short	0x007c
        /*0044*/ 	.byte	0x00, 0xf0, 0x11, 0x00


	//----- nvinfo : EIATTR_KPARAM_INFO
	.align		4
.L_9893:
        /*0048*/ 	.byte	0x04, 0x17
        /*004a*/ 	.short	(.L_9895 - .L_9894)
.L_9894:
        /*004c*/ 	.word	0x00000000
        /*0050*/ 	.short	0x0011
        /*0052*/ 	.short	0x0078
        /*0054*/ 	.byte	0x00, 0xf0, 0x11, 0x00


	//----- nvinfo : EIATTR_KPARAM_INFO
	.align		4
.L_9895:
        /*0058*/ 	.byte	0x04, 0x17
        /*005a*/ 	.short	(.L_9897 - .L_9896)
.L_9896:
        /*005c*/ 	.word	0x00000000
        /*0060*/ 	.short	0x0010
        /*0062*/ 	.short	0x0070
        /*0064*/ 	.byte	0x00, 0xf5, 0x21, 0x00


	//----- nvinfo : EIATTR_KPARAM_INFO
	.align		4
.L_9897:
        /*0068*/ 	.byte	0x04, 0x17
        /*006a*/ 	.short	(.L_9899 - .L_9898)
.L_9898:
        /*006c*/ 	.word	0x00000000
        /*0070*/ 	.short	0x000f
        /*0072*/ 	.short	0x0068
        /*0074*/ 	.byte	0x00, 0xf5, 0x21, 0x00


	//----- nvinfo : EIATTR_KPARAM_INFO
	.align		4
.L_9899:
        /*0078*/ 	.byte	0x04, 0x17
        /*007a*/ 	.short	(.L_9901 - .L_9900)
.L_9900:
        /*007c*/ 	.word	0x00000000
        /*0080*/ 	.short	0x000e
        /*0082*/ 	.short	0x0060
        /*0084*/ 	.byte	0x00, 0xf0, 0x11, 0x00


	//----- nvinfo : EIATTR_KPARAM_INFO
	.align		4
.L_9901:
        /*0088*/ 	.byte	0x04, 0x17
        /*008a*/ 	.short	(.L_9903 - .L_9902)
.L_9902:
        /*008c*/ 	.word	0x00000000
        /*0090*/ 	.short	0x000d
        /*0092*/ 	.short	0x005c
        /*0094*/ 	.byte	0x00, 0xf0, 0x11, 0x00


	//----- nvinfo : EIATTR_KPARAM_INFO
	.align		4
.L_9903:
        /*0098*/ 	.byte	0x04, 0x17
        /*009a*/ 	.short	(.L_9905 - .L_9904)
.L_9904:
        /*009c*/ 	.word	0x00000000
        /*00a0*/ 	.short	0x000c
        /*00a2*/ 	.short	0x0058
        /*00a4*/ 	.byte	0x00, 0xf0, 0x11, 0x00


	//----- nvinfo : EIATTR_KPARAM_INFO
	.align		4
.L_9905:
        /*00a8*/ 	.byte	0x04, 0x17
        /*00aa*/ 	.short	(.L_9907 - .L_9906)
.L_9906:
        /*00ac*/ 	.word	0x00000000
        /*00b0*/ 	.short	0x000b
        /*00b2*/ 	.short	0x0050
        /*00b4*/ 	.byte	0x00, 0xf5, 0x21, 0x00


	//----- nvinfo : EIATTR_KPARAM_INFO
	.align		4
.L_9907:
        /*00b8*/ 	.byte	0x04, 0x17
        /*00ba*/ 	.short	(.L_9909 - .L_9908)
.L_9908:
        /*00bc*/ 	.word	0x00000000
        /*00c0*/ 	.short	0x000a
        /*00c2*/ 	.short	0x0048
        /*00c4*/ 	.byte	0x00, 0xf0, 0x11, 0x00


	//----- nvinfo : EIATTR_KPARAM_INFO
	.align		4
.L_9909:
        /*00c8*/ 	.byte	0x04, 0x17
        /*00ca*/ 	.short	(.L_9911 - .L_9910)
.L_9910:
        /*00cc*/ 	.word	0x00000000
        /*00d0*/ 	.short	0x0009
        /*00d2*/ 	.short	0x0040
        /*00d4*/ 	.byte	0x00, 0xf5, 0x21, 0x00


	//----- nvinfo : EIATTR_KPARAM_INFO
	.align		4
.L_9911:
        /*00d8*/ 	.byte	0x04, 0x17
        /*00da*/ 	.short	(.L_9913 - .L_9912)
.L_9912:
        /*00dc*/ 	.word	0x00000000
        /*00e0*/ 	.short	0x0008
        /*00e2*/ 	.short	0x0038
        /*00e4*/ 	.byte	0x00, 0xf5, 0x21, 0x00


	//----- nvinfo : EIATTR_KPARAM_INFO
	.align		4
.L_9913:
        /*00e8*/ 	.byte	0x04, 0x17
        /*00ea*/ 	.short	(.L_9915 - .L_9914)
.L_9914:
        /*00ec*/ 	.word	0x00000000
        /*00f0*/ 	.short	0x0007
        /*00f2*/ 	.short	0x0034
        /*00f4*/ 	.byte	0x00, 0xf0, 0x11, 0x00


	//----- nvinfo : EIATTR_KPARAM_INFO
	.align		4
.L_9915:
        /*00f8*/ 	.byte	0x04, 0x17
        /*00fa*/ 	.short	(.L_9917 - .L_9916)
.L_9916:
        /*00fc*/ 	.word	0x00000000
        /*0100*/ 	.short	0x0006
        /*0102*/ 	.short	0x0030
        /*0104*/ 	.byte	0x00, 0xf0, 0x11, 0x00


	//----- nvinfo : EIATTR_KPARAM_INFO
	.align		4
.L_9917:
        /*0108*/ 	.byte	0x04, 0x17
        /*010a*/ 	.short	(.L_9919 - .L_9918)
.L_9918:
        /*010c*/ 	.word	0x00000000
        /*0110*/ 	.short	0x0005
        /*0112*/ 	.short	0x0028
        /*0114*/ 	.byte	0x00, 0xf5, 0x21, 0x00


	//----- nvinfo : EIATTR_KPARAM_INFO
	.align		4
.L_9919:
        /*0118*/ 	.byte	0x04, 0x17
        /*011a*/ 	.short	(.L_9921 - .L_9920)
.L_9920:
        /*011c*/ 	.word	0x00000000
        /*0120*/ 	.short	0x0004
        /*0122*/ 	.short	0x0020
        /*0124*/ 	.byte	0x00, 0xf5, 0x21, 0x00


	//----- nvinfo : EIATTR_KPARAM_INFO
	.align		4
.L_9921:
        /*0128*/ 	.byte	0x04, 0x17
        /*012a*/ 	.short	(.L_9923 - .L_9922)
.L_9922:
        /*012c*/ 	.word	0x00000000
        /*0130*/ 	.short	0x0003
        /*0132*/ 	.short	0x0018
        /*0134*/ 	.byte	0x00, 0xf5, 0x21, 0x00


	//----- nvinfo : EIATTR_KPARAM_INFO
	.align		4
.L_9923:
        /*0138*/ 	.byte	0x04, 0x17
        /*013a*/ 	.short	(.L_9925 - .L_9924)
.L_9924:
        /*013c*/ 	.word	0x00000000
        /*0140*/ 	.short	0x0002
        /*0142*/ 	.short	0x0010
        /*0144*/ 	.byte	0x00, 0xf5, 0x21, 0x00


	//----- nvinfo : EIATTR_KPARAM_INFO
	.align		4
.L_9925:
        /*0148*/ 	.byte	0x04, 0x17
        /*014a*/ 	.short	(.L_9927 - .L_9926)
.L_9926:
        /*014c*/ 	.word	0x00000000
        /*0150*/ 	.short	0x0001
        /*0152*/ 	.short	0x0008
        /*0154*/ 	.byte	0x00, 0xf5, 0x21, 0x00


	//----- nvinfo : EIATTR_KPARAM_INFO
	.align		4
.L_9927:
        /*0158*/ 	.byte	0x04, 0x17
        /*015a*/ 	.short	(.L_9929 - .L_9928)
.L_9928:
        /*015c*/ 	.word	0x00000000
        /*0160*/ 	.short	0x0000
        /*0162*/ 	.short	0x0000
        /*0164*/ 	.byte	0x00, 0xf5, 0x21, 0x00


	//----- nvinfo : EIATTR_SPARSE_MMA_MASK
	.align		4
.L_9929:
        /*0168*/ 	.byte	0x03, 0x50
        /*016a*/ 	.short	0x0000


	//----- nvinfo : EIATTR_MAXREG_COUNT
	.align		4
        /*016c*/ 	.byte	0x03, 0x1b
        /*016e*/ 	.short	0x00ff


	//----- nvinfo : EIATTR_NUM_BARRIERS
	.align		4
        /*0170*/ 	.byte	0x02, 0x4c
        /*0172*/ 	.byte	0x01
	.zero		1


	//----- nvinfo : EIATTR_EXTERNS
	.align		4
        /*0174*/ 	.byte	0x04, 0x0f
        /*0176*/ 	.short	(.L_9931 - .L_9930)


	//   ....[0]....
	.align		4
.L_9930:
        /*0178*/ 	.word	index@(__assertfail)


	//----- nvinfo : EIATTR_MERCURY_ISA_VERSION
	.align		4
.L_9931:
        /*017c*/ 	.byte	0x03, 0x5f
        /*017e*/ 	.short	0x0101


	//----- nvinfo : EIATTR_COOP_GROUP_MASK_REGIDS
	.align		4
        /*0180*/ 	.byte	0x04, 0x29
        /*0182*/ 	.short	(.L_9933 - .L_9932)


	//   ....[0]....
.L_9932:
        /*0184*/ 	.word	0xffffffff


	//   ....[1]....
        /*0188*/ 	.word	0xffffffff


	//   ....[2]....
        /*018c*/ 	.word	0xffffffff


	//   ....[3]....
        /*0190*/ 	.word	0xffffffff


	//   ....[4]....
        /*0194*/ 	.word	0xffffffff


	//   ....[5]....
        /*0198*/ 	.word	0xffffffff


	//   ....[6]....
        /*019c*/ 	.word	0xffffffff


	//   ....[7]....
        /*01a0*/ 	.word	0xffffffff


	//   ....[8]....
        /*01a4*/ 	.word	0xffffffff


	//   ....[9]....
        /*01a8*/ 	.word	0xffffffff


	//   ....[10]....
        /*01ac*/ 	.word	0xffffffff


	//   ....[11]....
        /*01b0*/ 	.word	0xffffffff


	//   ....[12]....
        /*01b4*/ 	.word	0xffffffff


	//   ....[13]....
        /*01b8*/ 	.word	0xffffffff


	//   ....[14]....
        /*01bc*/ 	.word	0xffffffff


	//   ....[15]....
        /*01c0*/ 	.word	0xffffffff


	//   ....[16]....
        /*01c4*/ 	.word	0x0500000f


	//   ....[17]....
        /*01c8*/ 	.word	0x0500000f


	//   ....[18]....
        /*01cc*/ 	.word	0x0500000f


	//   ....[19]....
        /*01d0*/ 	.word	0x0500000f


	//   ....[20]....
        /*01d4*/ 	.word	0x0500000f


	//----- nvinfo : EIATTR_COOP_GROUP_INSTR_OFFSETS
	.align		4
.L_9933:
        /*01d8*/ 	.byte	0x04, 0x28
        /*01da*/ 	.short	(.L_9935 - .L_9934)


	//   ....[0]....
.L_9934:
        /*01dc*/ 	.word	0x00000310


	//   ....[1]....
        /*01e0*/ 	.word	0x00000330


	//   ....[2]....
        /*01e4*/ 	.word	0x00000350


	//   ....[3]....
        /*01e8*/ 	.word	0x00000370


	//   ....[4]....
        /*01ec*/ 	.word	0x00000390


	//   ....[5]....
        /*01f0*/ 	.word	0x000004a0


	//   ....[6]....
        /*01f4*/ 	.word	0x000004c0


	//   ....[7]....
        /*01f8*/ 	.word	0x000004e0


	//   ....[8]....
        /*01fc*/ 	.word	0x00001320


	//   ....[9]....
        /*0200*/ 	.word	0x00001350


	//   ....[10]....
        /*0204*/ 	.word	0x00001370


	//   ....[11]....
        /*0208*/ 	.word	0x00001390


	//   ....[12]....
        /*020c*/ 	.word	0x000013b0


	//   ....[13]....
        /*0210*/ 	.word	0x00001400


	//   ....[14]....
        /*0214*/ 	.word	0x00001420


	//   ....[15]....
        /*0218*/ 	.word	0x00001440


	//   ....[16]....
        /*021c*/ 	.word	0x00003a20


	//   ....[17]....
        /*0220*/ 	.word	0x00003a80


	//   ....[18]....
        /*0224*/ 	.word	0x00003ae0


	//   ....[19]....
        /*0228*/ 	.word	0x00003b40


	//   ....[20]....
        /*022c*/ 	.word	0x00003ba0


	//----- nvinfo : EIATTR_VRC_CTA_INIT_COUNT
	.align		4
.L_9935:
        /*0230*/ 	.byte	0x02, 0x4a
	.zero		1
	.zero		1


	//----- nvinfo : EIATTR_SYSCALL_OFFSETS
	.align		4
        /*0234*/ 	.byte	0x04, 0x46
        /*0236*/ 	.short	(.L_9937 - .L_9936)


	//   ....[0]....
.L_9936:
        /*0238*/ 	.word	0x000002c0


	//----- nvinfo : EIATTR_EXIT_INSTR_OFFSETS
	.align		4
.L_9937:
        /*023c*/ 	.byte	0x04, 0x1c
        /*023e*/ 	.short	(.L_9939 - .L_9938)


	//   ....[0]....
.L_9938:
        /*0240*/ 	.word	0x00000090


	//   ....[1]....
        /*0244*/ 	.word	0x000035b0


	//   ....[2]....
        /*0248*/ 	.word	0x000035c0


	//   ....[3]....
        /*024c*/ 	.word	0x000039d0


	//----- nvinfo : EIATTR_CRS_STACK_SIZE
	.align		4
.L_9939:
        /*0250*/ 	.byte	0x04, 0x1e
        /*0252*/ 	.short	(.L_9941 - .L_9940)
.L_9940:
        /*0254*/ 	.word	0x00000000


	//----- nvinfo : EIATTR_CBANK_PARAM_SIZE
	.align		4
.L_9941:
        /*0258*/ 	.byte	0x03, 0x19
        /*025a*/ 	.short	0x008c


	//----- nvinfo : EIATTR_PARAM_CBANK
	.align		4
        /*025c*/ 	.byte	0x04, 0x0a
        /*025e*/ 	.short	(.L_9943 - .L_9942)
	.align		4
.L_9942:
        /*0260*/ 	.word	index@(.nv.constant0._ZN4vllm25paged_attention_v2_kernelIfhLi192ELi32ELi128ELNS_18Fp8KVCacheDataTypeE2ELb0ELi512EEEvPfS2_PT_PKS3_PKT0_S9_ifPKiSB_iPKfiiiSD_SD_iiiii)
        /*0264*/ 	.short	0x0380
        /*0266*/ 	.short	0x008c


	//----- nvinfo : EIATTR_SW_WAR
	.align		4
.L_9943:
        /*0268*/ 	.byte	0x04, 0x36
        /*026a*/ 	.short	(.L_9945 - .L_9944)
.L_9944:
        /*026c*/ 	.word	0x00000008
.L_9945:


//--------------------- .nv.info._ZN4vllm25paged_attention_v2_kernelIfhLi128ELi32ELi128ELNS_18Fp8KVCacheDataTypeE2ELb0ELi512EEEvPfS2_PT_PKS3_PKT0_S9_ifPKiSB_iPKfiiiSD_SD_iiiii --------------------------
	.section	.nv.info._ZN4vllm25paged_attention_v2_kernelIfhLi128ELi32ELi128ELNS_18Fp8KVCacheDataTypeE2ELb0ELi512EEEvPfS2_PT_PKS3_PKT0_S9_ifPKiSB_iPKfiiiSD_SD_iiiii,"",@"SHT_CUDA_INFO"
	.sectionflags	@""
	.align	4


	//----- nvinfo : EIATTR_CUDA_API_VERSION
	.align		4
        /*0000*/ 	.byte	0x04, 0x37
        /*0002*/ 	.short	(.L_9947 - .L_9946)
.L_9946:
        /*0004*/ 	.word	0x00000082


	//----- nvinfo : EIATTR_KPARAM_INFO
	.align		4
.L_9947:
        /*0008*/ 	.byte	0x04, 0x17
        /*000a*/ 	.short	(.L_9949 - .L_9948)
.L_9948:
        /*000c*/ 	.word	0x00000000
        /*0010*/ 	.short	0x0015
        /*0012*/ 	.short	0x0088
        /*0014*/ 	.byte	0x00, 0xf0, 0x11, 0x00


	//----- nvinfo : EIATTR_KPARAM_INFO
	.align		4
.L_9949:
        /*0018*/ 	.byte	0x04, 0x17
        /*001a*/ 	.short	(.L_9951 - .L_9950)
.L_9950:
        /*001c*/ 	.word	0x00000000
        /*0020*/ 	.short	0x0014
        /*0022*/ 	.short	0x0084
        /*0024*/ 	.byte	0x00, 0xf0, 0x11, 0x00


	//----- nvinfo : EIATTR_KPARAM_INFO
	.align		4
.L_9951:
        /*0028*/ 	.byte	0x04, 0x17
        /*002a*/ 	.short	(.L_9953 - .L_9952)
.L_9952:
        /*002c*/ 	.word	0x00000000
        /*0030*/ 	.short	0x0013
        /*0032*/ 	.short	0x0080
        /*0034*/ 	.byte	0x00, 0xf0, 0x11, 0x00


	//----- nvinfo : EIATTR_KPARAM_INFO
	.align		4
.L_9953:
        /*0038*/ 	.byte	0x04, 0x17
        /*003a*/ 	.short	(.L_9955 - .L_9954)
.L_9954:
        /*003c*/ 	.word	0x00000000
        /*0040*/ 	.short	0x0012
        /*0042*/ 	.short	0x007c
        /*0044*/ 	.byte	0x00, 0xf0, 0x11, 0x00


	//----- nvinfo : EIATTR_KPARAM_INFO
	.align		4
.L_9955:
        /*0048*/ 	.byte	0x04, 0x17
        /*004a*/ 	.short	(.L_9957 - .L_9956)
.L_9956:
        /*004c*/ 	.word	0x00000000
        /*0050*/ 	.short	0x0011
        /*0052*/ 	.short	0x0078
        /*0054*/ 	.byte	0x00, 0xf0, 0x11, 0x00


	//----- nvinfo : EIATTR_KPARAM_INFO
	.align		4
.L_9957:
        /*0058*/ 	.byte	0x04, 0x17
        /*005a*/ 	.short	(.L_9959 - .L_9958)
.L_9958:
        /*005c*/ 	.word	0x00000000
        /*0060*/ 	.short	0x0010
        /*0062*/ 	.short	0x0070
        /*0064*/ 	.byte	0x00, 0xf5, 0x21, 0x00


	//----- nvinfo : EIATTR_KPARAM_INFO
	.align		4
.L_9959:
        /*0068*/ 	.byte	0x04, 0x17
        /*006a*/ 	.short	(.L_9961 - .L_9960)
.L_9960:
        /*006c*/ 	.word	0x00000000
        /*0070*/ 	.short	0x000f
        /*0072*/ 	.short	0x0068
        /*0074*/ 	.byte	0x00, 0xf5, 0x21, 0x00


	//----- nvinfo : EIATTR_KPARAM_INFO
	.align		4
.L_9961:
        /*0078*/ 	.byte	0x04, 0x17
        /*007a*/ 	.short	(.L_9963 - .L_9962)
.L_9962:
        /*007c*/ 	.word	0x00000000
        /*0080*/ 	.short	0x000e
        /*0082*/ 	.short	0x0060
        /*0084*/ 	.byte	0x00, 0xf0, 0x11, 0x00


	//----- nvinfo : EIATTR_KPARAM_INFO
	.align		4
.L_9963:
        /*0088*/ 	.byte	0x04, 0x17
        /*008a*/ 	.short	(.L_9965 - .L_9964)
.L_9964:
        /*008c*/ 	.word	0x00000000
        /*0090*/ 	.short	0x000d
        /*0092*/ 	.short	0x005c
        /*0094*/ 	.byte	0x00, 0xf0, 0x11, 0x00


	//----- nvinfo : EIATTR_KPARAM_INFO
	.align		4
.L_9965:
        /*0098*/ 	.byte	0x04, 0x17
        /*009a*/ 	.short	(.L_9967 - .L_9966)
.L_9966:
        /*009c*/ 	.word	0x00000000
        /*00a0*/ 	.short	0x000c
        /*00a2*/ 	.short	0x0058
        /*00a4*/ 	.byte	0x00, 0xf0, 0x11, 0x00


	//----- nvinfo : EIATTR_KPARAM_INFO
	.align		4
.L_9967:
        /*00a8*/ 	.byte	0x04, 0x17
        /*00aa*/ 	.short	(.L_9969 - .L_9968)
.L_9968:
        /*00ac*/ 	.word	0x00000000
        /*00b0*/ 	.short	0x000b
        /*00b2*/ 	.short	0x0050
        /*00b4*/ 	.byte	0x00, 0xf5, 0x21, 0x00


	//----- nvinfo : EIATTR_KPARAM_INFO
	.align		4
.L_9969:
        /*00b8*/ 	.byte	0x04, 0x17
        /*00ba*/ 	.short	(.L_9971 - .L_9970)
.L_9970:
        /*00bc*/ 	.word	0x00000000
        /*00c0*/ 	.short	0x000a
        /*00c2*/ 	.short	0x0048
        /*00c4*/ 	.byte	0x00, 0xf0, 0x11, 0x00


	//----- nvinfo : EIATTR_KPARAM_INFO
	.align		4
.L_9971:
        /*00c8*/ 	.byte	0x04, 0x17
        /*00ca*/ 	.short	(.L_9973 - .L_9972)
.L_9972:
        /*00cc*/ 	.word	0x00000000
        /*00d0*/ 	.short	0x0009
        /*00d2*/ 	.short	0x0040
        /*00d4*/ 	.byte	0x00, 0xf5, 0x21, 0x00


	//----- nvinfo : EIATTR_KPARAM_INFO
	.align		4
.L_9973:
        /*00d8*/ 	.byte	0x04, 0x17
        /*00da*/ 	.short	(.L_9975 - .L_9974)
.L_9974:
        /*00dc*/ 	.word	0x00000000
        /*00e0*/ 	.short	0x0008
        /*00e2*/ 	.short	0x0038
        /*00e4*/ 	.byte	0x00, 0xf5, 0x21, 0x00


	//----- nvinfo : EIATTR_KPARAM_INFO
	.align		4
.L_9975:
        /*00e8*/ 	.byte	0x04, 0x17
        /*00ea*/ 	.short	(.L_9977 - .L_9976)
.L_9976:
        /*00ec*/ 	.word	0x00000000
        /*00f0*/ 	.short	0x0007
        /*00f2*/ 	.short	0x0034
        /*00f4*/ 	.byte	0x00, 0xf0, 0x11, 0x00


	//----- nvinfo : EIATTR_KPARAM_INFO
	.align		4
.L_9977:
        /*00f8*/ 	.byte	0x04, 0x17
        /*00fa*/ 	.short	(.L_9979 - .L_9978)
.L_9978:
        /*00fc*/ 	.word	0x00000000
        /*0100*/ 	.short	0x0006
        /*0102*/ 	.short	0x0030
        /*0104*/ 	.byte	0x00, 0xf0, 0x11, 0x00


	//----- nvinfo : EIATTR_KPARAM_INFO
	.align		4
.L_9979:
        /*0108*/ 	.byte	0x04, 0x17
        /*010a*/ 	.short	(.L_9981 - .L_9980)
.L_9980:
        /*010c*/ 	.word	0x00000000
        /*0110*/ 	.short	0x0005
        /*0112*/ 	.short	0x0028
        /*0114*/ 	.byte	0x00, 0xf5, 0x21, 0x00


	//----- nvinfo : EIATTR_KPARAM_INFO
	.align		4
.L_9981:
        /*0118*/ 	.byte	0x04, 0x17
        /*011a*/ 	.short	(.L_9983 - .L_9982)
.L_9982:
        /*011c*/ 	.word	0x00000000
        /*0120*/ 	.short	0x0004
        /*0122*/ 	.short	0x0020
        /*0124*/ 	.byte	0x00, 0xf5, 0x21, 0x00


	//----- nvinfo : EIATTR_KPARAM_INFO
	.align		4
.L_9983:
        /*0128*/ 	.byte	0x04, 0x17
        /*012a*/ 	.short	(.L_9985 - .L_9984)
.L_9984:
        /*012c*/ 	.word	0x00000000
        /*0130*/ 	.short	0x0003
        /*0132*/ 	.short	0x0018
        /*0134*/ 	.byte	0x00, 0xf5, 0x21, 0x00


	//----- nvinfo : EIATTR_KPARAM_INFO
	.align		4
.L_9985:
        /*0138*/ 	.byte	0x04, 0x17
        /*013a*/ 	.short	(.L_9987 - .L_9986)
.L_9986:
        /*013c*/ 	.word	0x00000000
        /*0140*/ 	.short	0x0002
        /*0142*/ 	.short	0x0010
        /*0144*/ 	.byte	0x00, 0xf5, 0x21, 0x00


	//----- nvinfo : EIATTR_KPARAM_INFO
	.align		4
.L_9987:
        /*0148*/ 	.byte	0x04, 0x17
        /*014a*/ 	.short	(.L_9989 - .L_9988)
.L_9988:
        /*014c*/ 	.word	0x00000000
        /*0150*/ 	.short	0x0001
        /*0152*/ 	.short	0x0008
        /*0154*/ 	.byte	0x00, 0xf5, 0x21, 0x00


	//----- nvinfo : EIATTR_KPARAM_INFO
	.align		4
.L_9989:
        /*0158*/ 	.byte	0x04, 0x17
        /*015a*/ 	.short	(.L_9991 - .L_9990)
.L_9990:
        /*015c*/ 	.word	0x00000000
        /*0160*/ 	.short	0x0000
        /*0162*/ 	.short	0x0000
        /*0164*/ 	.byte	0x00, 0xf5, 0x21, 0x00


	//----- nvinfo : EIATTR_SPARSE_MMA_MASK
	.align		4
.L_9991:
        /*0168*/ 	.byte	0x03, 0x50
        /*016a*/ 	.short	0x0000


	//----- nvinfo : EIATTR_MAXREG_COUNT
	.align		4
        /*016c*/ 	.byte	0x03, 0x1b
        /*016e*/ 	.short	0x00ff


	//----- nvinfo : EIATTR_NUM_BARRIERS
	.align		4
        /*0170*/ 	.byte	0x02, 0x4c
        /*0172*/ 	.byte	0x01
	.zero		1


	//----- nvinfo : EIATTR_EXTERNS
	.align		4
        /*0174*/ 	.byte	0x04, 0x0f
        /*0176*/ 	.short	(.L_9993 - .L_9992)


	//   ....[0]....
	.align		4
.L_9992:
        /*0178*/ 	.word	index@(__assertfail)


	//----- nvinfo : EIATTR_MERCURY_ISA_VERSION
	.align		4
.L_9993:
        /*017c*/ 	.byte	0x03, 0x5f
        /*017e*/ 	.short	0x0101


	//----- nvinfo : EIATTR_COOP_GROUP_MASK_REGIDS
	.align		4
        /*0180*/ 	.byte	0x04, 0x29
        /*0182*/ 	.short	(.L_9995 - .L_9994)


	//   ....[0]....
.L_9994:
        /*0184*/ 	.word	0xffffffff


	//   ....[1]....
        /*0188*/ 	.word	0xffffffff


	//   ....[2]....
        /*018c*/ 	.word	0xffffffff


	//   ....[3]....
        /*0190*/ 	.word	0xffffffff


	//   ....[4]....
        /*0194*/ 	.word	0xffffffff


	//   ....[5]....
        /*0198*/ 	.word	0xffffffff


	//   ....[6]....
        /*019c*/ 	.word	0xffffffff


	//   ....[7]....
        /*01a0*/ 	.word	0xffffffff


	//   ....[8]....
        /*01a4*/ 	.word	0xffffffff


	//   ....[9]....
        /*01a8*/ 	.word	0xffffffff


	//   ....[10]....
        /*01ac*/ 	.word	0xffffffff


	//   ....[11]....
        /*01b0*/ 	.word	0xffffffff


	//   ....[12]....
        /*01b4*/ 	.word	0xffffffff


	//   ....[13]....
        /*01b8*/ 	.word	0xffffffff


	//   ....[14]....
        /*01bc*/ 	.word	0xffffffff


	//   ....[15]....
        /*01c0*/ 	.word	0xffffffff


	//   ....[16]....
        /*01c4*/ 	.word	0x0500000f


	//   ....[17]....
        /*01c8*/ 	.word	0x0500000f


	//   ....[18]....
        /*01cc*/ 	.word	0x0500000f


	//   ....[19]....
        /*01d0*/ 	.word	0x0500000f


	//   ....[20]....
        /*01d4*/ 	.word	0x0500000f


	//----- nvinfo : EIATTR_COOP_GROUP_INSTR_OFFSETS
	.align		4
.L_9995:
        /*01d8*/ 	.byte	0x04, 0x28
        /*01da*/ 	.short	(.L_9997 - .L_9996)


	//   ....[0]....
.L_9996:
        /*01dc*/ 	.word	0x00000380


	//   ....[1]....
        /*01e0*/ 	.word	0x000003a0


	//   ....[2]....
        /*01e4*/ 	.word	0x000003c0


	//   ....[3]....
        /*01e8*/ 	.word	0x000003e0


	//   ....[4]....
        /*01ec*/ 	.word	0x00000400


	//   ....[5]....
        /*01f0*/ 	.word	0x00000510


	//   ....[6]....
        /*01f4*/ 	.word	0x00000530


	//   ....[7]....
        /*01f8*/ 	.word	0x00000550


	//   ....[8]....
        /*01fc*/ 	.word	0x000013a0


	//   ....[9]....
        /*0200*/ 	.word	0x000013d0


	//   ....[10]....
        /*0204*/ 	.word	0x000013f0


	//   ....[11]....
        /*0208*/ 	.word	0x00001410


	//   ....[12]....
        /*020c*/ 	.word	0x00001430


	//   ....[13]....
        /*0210*/ 	.word	0x00001480


	//   ....[14]....
        /*0214*/ 	.word	0x000014a0


	//   ....[15]....
        /*0218*/ 	.word	0x000014c0


	//   ....[16]....
        /*021c*/ 	.word	0x00003220


	//   ....[17]....
        /*0220*/ 	.word	0x00003280


	//   ....[18]....
        /*0224*/ 	.word	0x000032e0


	//   ....[19]....
        /*0228*/ 	.word	0x00003340


	//   ....[20]....
        /*022c*/ 	.word	0x000033a0


	//----- nvinfo : EIATTR_VRC_CTA_INIT_COUNT
	.align		4
.L_9997:
        /*0230*/ 	.byte	0x02, 0x4a
	.zero		1
	.zero		1


	//----- nvinfo : EIATTR_SYSCALL_OFFSETS
	.align		4
        /*0234*/ 	.byte	0x04, 0x46
        /*0236*/ 	.short	(.L_9999 - .L_9998)


	//   ....[0]....
.L_9998:
        /*0238*/ 	.word	0x00000330


	//----- nvinfo : EIATTR_EXIT_INSTR_OFFSETS
	.align		4
.L_9999:
        /*023c*/ 	.byte	0x04, 0x1c
        /*023e*/ 	.short	(.L_10001 - .L_10000)


	//   ....[0]....
.L_10000:
        /*0240*/ 	.word	0x000000d0


	//   ....[1]....
        /*0244*/ 	.word	0x00002ee0


	//   ....[2]....
        /*0248*/ 	.word	0x00002f30


	//   ....[3]....
        /*024c*/ 	.word	0x000031d0


	//----- nvinfo : EIATTR_CRS_STACK_SIZE
	.align		4
.L_10001:
        /*0250*/ 	.byte	0x04, 0x1e
        /*0252*/ 	.short	(.L_10003 - .L_10002)
.L_10002:
        /*0254*/ 	.word	0x00000000


	//----- nvinfo : EIATTR_CBANK_PARAM_SIZE
	.align		4
.L_10003:
        /*0258*/ 	.byte	0x03, 0x19
        /*025a*/ 	.short	0x008c


	//----- nvinfo : EIATTR_PARAM_CBANK
	.align		4
        /*025c*/ 	.byte	0x04, 0x0a
        /*025e*/ 	.short	(.L_10005 - .L_10004)
	.align		4
.L_10004:
        /*0260*/ 	.word	index@(.nv.constant0._ZN4vllm25paged_attention_v2_kernelIfhLi128ELi32ELi128ELNS_18Fp8KVCacheDataTypeE2ELb0ELi512EEEvPfS2_PT_PKS3_PKT0_S9_ifPKiSB_iPKfiiiSD_SD_iiiii)
        /*0264*/ 	.short	0x0380
        /*0266*/ 	.short	0x008c


	//----- nvinfo : EIATTR_SW_WAR
	.align		4
.L_10005:
        /*0268*/ 	.byte	0x04, 0x36
        /*026a*/ 	.short	(.L_10007 - .L_10006)
.L_10006:
        /*026c*/ 	.word	0x00000008
.L_10007:


//--------------------- .nv.info._ZN4vllm25paged_attention_v2_kernelIfhLi120ELi32ELi128ELNS_18Fp8KVCacheDataTypeE2ELb0ELi512EEEvPfS2_PT_PKS3_PKT0_S9_ifPKiSB_iPKfiiiSD_SD_iiiii --------------------------
	.section	.nv.info._ZN4vllm25paged_attention_v2_kernelIfhLi120ELi32ELi128ELNS_18Fp8KVCacheDataTypeE2ELb0ELi512EEEvPfS2_PT_PKS3_PKT0_S9_ifPKiSB_iPKfiiiSD_SD_iiiii,"",@"SHT_CUDA_INFO"
	.sectionflags	@""
	.align	4


	//----- nvinfo : EIATTR_CUDA_API_VERSION
	.align		4
        /*0000*/ 	.byte	0x04, 0x37
        /*0002*/ 	.short	(.L_10009 - .L_10008)
.L_10008:
        /*0004*/ 	.word	0x00000082


	//----- nvinfo : EIATTR_KPARAM_INFO
	.align		4
.L_10009:
        /*0008*/ 	.byte	0x04, 0x17
        /*000a*/ 	.short	(.L_10011 - .L_10010)
.L_10010:
        /*000c*/ 	.word	0x00000000
        /*0010*/ 	.short	0x0015
        /*0012*/ 	.short	0x0088
        /*0014*/ 	.byte	0x00, 0xf0, 0x11, 0x00


	//----- nvinfo : EIATTR_KPARAM_INFO
	.align		4
.L_10011:
        /*0018*/ 	.byte	0x04, 0x17
        /*001a*/ 	.short	(.L_10013 - .L_10012)
.L_10012:
        /*001c*/ 	.word	0x00000000
        /*0020*/ 	.short	0x0014
        /*0022*/ 	.short	0x0084
        /*0024*/ 	.byte	0x00, 0xf0, 0x11, 0x00


	//----- nvinfo : EIATTR_KPARAM_INFO
	.align		4
.L_10013:
        /*0028*/ 	.byte	0x04, 0x17
        /*002a*/ 	.short	(.L_10015 - .L_10014)
.L_10014:
        /*002c*/ 	.word	0x00000000
        /*0030*/ 	.short	0x0013
        /*0032*/ 	.short	0x0080
        /*0034*/ 	.byte	0x00, 0xf0, 0x11, 0x00


	//----- nvinfo : EIATTR_KPARAM_INFO
	.align		4
.L_10015:
        /*0038*/ 	.byte	0x04, 0x17
        /*003a*/ 	.short	(.L_10017 - .L_10016)
.L_10016:
        /*003c*/ 	.word	0x00000000
        /*0040*/ 	.short	0x0012
        /*0042*/ 	.short	0x007c
        /*0044*/ 	.byte	0x00, 0xf0, 0x11, 0x00


	//----- nvinfo : EIATTR_KPARAM_INFO
	.align		4
.L_10017:
        /*0048*/ 	.byte	0x04, 0x17
        /*004a*/ 	.short	(.L_10019 - .L_10018)
.L_10018:
        /*004c*/ 	.word	0x00000000
        /*0050*/ 	.short	0x0011
        /*0052*/ 	.short	0x0078
        /*0054*/ 	.byte	0x00, 0xf0, 0x11, 0x00


	//----- nvinfo : EIATTR_KPARAM_INFO
	.align		4
.L_10019:
        /*0058*/ 	.byte	0x04, 0x17
        /*005a*/ 	.short	(.L_10021 - .L_10020)
.L_10020:
        /*005c*/ 	.word	0x00000000
        /*0060*/ 	.short	0x0010
        /*0062*/ 	.short	0x0070
        /*0064*/ 	.byte	0x00, 0xf5, 0x21, 0x00


	//----- nvinfo : EIATTR_KPARAM_INFO
	.align		4
.L_10021:
        /*0068*/ 	.byte	0x04, 0x17
        /*006a*/ 	.short	(.L_10023 - .L_10022)
.L_10022:
        /*006c*/ 	.word	0x00000000
        /*0070*/ 	.short	0x000f
        /*0072*/ 	.short	0x0068
        /*0074*/ 	.byte	0x00, 0xf5, 0x21, 0x00


	//----- nvinfo : EIATTR_KPARAM_INFO
	.align		4
.L_10023:
        /*0078*/ 	.byte	0x04, 0x17
        /*007a*/ 	.short	(.L_10025 - .L_10024)
.L_10024:
        /*007c*/ 	.word	0x00000000
        /*0080*/ 	.short	0x000e
        /*0082*/ 	.short	0x0060
        /*0084*/ 	.byte	0x00, 0xf0, 0x11, 0x00


	//----- nvinfo : EIATTR_KPARAM_INFO
	.align		4
.L_10025:
        /*0088*/ 	.byte	0x04, 0x17
        /*008a*/ 	.short	(.L_10027 - .L_10026)
.L_10026:
        /*008c*/ 	.word	0x00000000
        /*0090*/ 	.short	0x000d
        /*0092*/ 	.short	0x005c
        /*0094*/ 	.byte	0x00, 0xf0, 0x11, 0x00


	//----- nvinfo : EIATTR_KPARAM_INFO
	.align		4
.L_10027:
        /*0098*/ 	.byte	0x04, 0x17
        /*009a*/ 	.short	(.L_10029 - .L_10028)
.L_10028:
        /*009c*/ 	.word	0x00000000
        /*00a0*/ 	.short	0x000c
        /*00a2*/ 	.short	0x0058
        /*00a4*/ 	.byte	0x00, 0xf0, 0x11, 0x00


	//----- nvinfo : EIATTR_KPARAM_INFO
	.align		4
.L_10029:
        /*00a8*/ 	.byte	0x04, 0x17
        /*00aa*/ 	.short	(.L_10031 - .L_10030)
.L_10030:
        /*00ac*/ 	.word	0x00000000
        /*00b0*/ 	.short	0x000b
        /*00b2*/ 	.short	0x0050
        /*00b4*/ 	.byte	0x00, 0xf5, 0x21, 0x00


	//----- nvinfo : EIATTR_KPARAM_INFO
	.align		4
.L_10031:
        /*00b8*/ 	.byte	0x04, 0x17
        /*00ba*/ 	.short	(.L_10033 - .L_10032)
.L_10032:
        /*00bc*/ 	.word	0x00000000
        /*00c0*/ 	.short	0x000a
        /*00c2*/ 	.short	0x0048
        /*00c4*/ 	.byte	0x00, 0xf0, 0x11, 0x00


	//----- nvinfo : EIATTR_KPARAM_INFO
	.align		4
.L_10033:
        /*00c8*/ 	.byte	0x04, 0x17
        /*00ca*/ 	.short	(.L_10035 - .L_10034)
.L_10034:
        /*00cc*/ 	.word	0x00000000
        /*00d0*/ 	.short	0x0009
        /*00d2*/ 	.short	0x0040
        /*00d4*/ 	.byte	0x00, 0xf5, 0x21, 0x00


	//----- nvinfo : EIATTR_KPARAM_INFO
	.align		4
.L_10035:
        /*00d8*/ 	.byte	0x04, 0x17
        /*00da*/ 	.short	(.L_10037 - .L_10036)
.L_10036:
        /*00dc*/ 	.word	0x00000000
        /*00e0*/ 	.short	0x0008
        /*00e2*/ 	.short	0x0038
        /*00e4*/ 	.byte	0x00, 0xf5, 0x21, 0x00


	//----- nvinfo : EIATTR_KPARAM_INFO
	.align		4
.L_10037:
        /*00e8*/ 	.byte	0x04, 0x17
        /*00ea*/ 	.short	(.L_10039 - .L_10038)
.L_10038:
        /*00ec*/ 	.word	0x00000000
        /*00f0*/ 	.short	0x0007
        /*00f2*/ 	.short	0x0034
        /*00f4*/ 	.byte	0x00, 0xf0, 0x11, 0x00


	//----- nvinfo : EIATTR_KPARAM_INFO
	.align		4
.L_10039:
        /*00f8*/ 	.byte	0x04, 0x17
        /*00fa*/ 	.short	(.L_10041 - .L_10040)
.L_10040:
        /*00fc*/ 	.word	0x00000000
        /*0100*/ 	.short	0x0006
        /*0102*/ 	.short	0x0030
        /*0104*/ 	.byte	0x00, 0xf0, 0x11, 0x00


	//----- nvinfo : EIATTR_KPARAM_INFO
	.align		4
.L_10041:
        /*0108*/ 	.byte	0x04, 0x17
        /*010a*/ 	.short	(.L_10043 - .L_10042)
.L_10042:
        /*010c*/ 	.word	0x00000000
        /*0110*/ 	.short	0x0005
        /*0112*/ 	.short	0x0028
        /*0114*/ 	.byte	0x00, 0xf5, 0x21, 0x00


	//----- nvinfo : EIATTR_KPARAM_INFO
	.align		4
.L_10043:
        /*0118*/ 	.byte	0x04, 0x17
        /*011a*/ 	.short	(.L_10045 - .L_10044)
.L_10044:
        /*011c*/ 	.word	0x00000000
        /*0120*/ 	.short	0x0004
        /*0122*/ 	.short	0x0020
        /*0124*/ 	.byte	0x00, 0xf5, 0x21, 0x00


	//----- nvinfo : EIATTR_KPARAM_INFO
	.align		4
.L_10045:
        /*0128*/ 	.byte	0x04, 0x17
        /*012a*/ 	.short	(.L_10047 - .L_10046)
.L_10046:
        /*012c*/ 	.word	0x00000000
        /*0130*/ 	.short	0x0003
        /*0132*/ 	.short	0x0018
        /*0134*/ 	.byte	0x00, 0xf5, 0x21, 0x00


	//----- nvinfo : EIATTR_KPARAM_INFO
	.align		4
.L_10047:
        /*0138*/ 	.byte	0x04, 0x17
        /*013a*/ 	.short	(.L_10049 - .L_10048)
.L_10048:
        /*013c*/ 	.word	0x00000000
        /*0140*/ 	.short	0x0002
        /*0142*/ 	.short	0x0010
        /*0144*/ 	.byte	0x00, 0xf5, 0x21, 0x00


	//----- nvinfo : EIATTR_KPARAM_INFO
	.align		4
.L_10049:
        /*0148*/ 	.byte	0x04, 0x17
        /*014a*/ 	.short	(.L_10051 - .L_10050)
.L_10050:
        /*014c*/ 	.word	0x00000000
        /*0150*/ 	.short	0x0001
        /*0152*/ 	.short	0x0008
        /*0154*/ 	.byte	0x00, 0xf5, 0x21, 0x00


	//----- nvinfo : EIATTR_KPARAM_INFO
	.align		4
.L_10051:
        /*0158*/ 	.byte	0x04, 0x17
        /*015a*/ 	.short	(.L_10053 - .L_10052)
.L_10052:
        /*015c*/ 	.word	0x00000000
        /*0160*/ 	.short	0x0000
        /*0162*/ 	.short	0x0000
        /*0164*/ 	.byte	0x00, 0xf5, 0x21, 0x00


	//----- nvinfo : EIATTR_SPARSE_MMA_MASK
	.align		4
.L_10053:
        /*0168*/ 	.byte	0x03, 0x50
        /*016a*/ 	.short	0x0000


	//----- nvinfo : EIATTR_MAXREG_COUNT
	.align		4
        /*016c*/ 	.byte	0x03, 0x1b
        /*016e*/ 	.short	0x00ff


	//----- nvinfo : EIATTR_NUM_BARRIERS
	.align		4
        /*0170*/ 	.byte	0x02, 0x4c
        /*0172*/ 	.byte	0x01
	.zero		1


	//----- nvinfo : EIATTR_EXTERNS
	.align		4
        /*0174*/ 	.byte	0x04, 0x0f
        /*0176*/ 	.short	(.L_10055 - .L_10054)


	//   ....[0]....
	.align		4
.L_10054:
        /*0178*/ 	.word	index@(__assertfail)


	//----- nvinfo : EIATTR_MERCURY_ISA_VERSION
	.align		4
.L_10055:
        /*017c*/ 	.byte	0x03, 0x5f
        /*017e*/ 	.short	0x0101


	//----- nvinfo : EIATTR_COOP_GROUP_MASK_REGIDS
	.align		4
        /*0180*/ 	.byte	0x04, 0x29
        /*0182*/ 	.short	(.L_10057 - .L_10056)


	//   ....[0]....
.L_10056:
        /*0184*/ 	.word	0xffffffff


	//   ....[1]....
        /*0188*/ 	.word	0xffffffff


	//   ....[2]....
        /*018c*/ 	.word	0xffffffff


	//   ....[3]....
        /*0190*/ 	.word	0xffffffff


	//   ....[4]....
        /*0194*/ 	.word	0xffffffff


	//   ....[5]....
        /*0198*/ 	.word	0xffffffff


	//   ....[6]....
        /*019c*/ 	.word	0xffffffff


	//   ....[7]....
        /*01a0*/ 	.word	0xffffffff


	//   ....[8]....
        /*01a4*/ 	.word	0xffffffff


	//   ....[9]....
        /*01a8*/ 	.word	0xffffffff


	//   ....[10]....
        /*01ac*/ 	.word	0xffffffff


	//   ....[11]....
        /*01b0*/ 	.word	0xffffffff


	//   ....[12]....
        /*01b4*/ 	.word	0xffffffff


	//   ....[13]....
        /*01b8*/ 	.word	0xffffffff


	//   ....[14]....
        /*01bc*/ 	.word	0xffffffff


	//   ....[15]....
        /*01c0*/ 	.word	0xffffffff


	//   ....[16]....
        /*01c4*/ 	.word	0x0500000f


	//   ....[17]....
        /*01c8*/ 	.word	0x0500000f


	//   ....[18]....
        /*01cc*/ 	.word	0x0500000f


	//   ....[19]....
        /*01d0*/ 	.word	0x0500000f


	//   ....[20]....
        /*01d4*/ 	.word	0x0500000f


	//----- nvinfo : EIATTR_COOP_GROUP_INSTR_OFFSETS
	.align		4
.L_10057:
        /*01d8*/ 	.byte	0x04, 0x28
        /*01da*/ 	.short	(.L_10059 - .L_10058)


	//   ....[0]....
.L_10058:
        /*01dc*/ 	.word	0x00000390


	//   ....[1]....
        /*01e0*/ 	.word	0x000003b0


	//   ....[2]....
        /*01e4*/ 	.word	0x000003d0


	//   ....[3]....
        /*01e8*/ 	.word	0x000003f0


	//   ....[4]....
        /*01ec*/ 	.word	0x00000410


	//   ....[5]....
        /*01f0*/ 	.word	0x00000520


	//   ....[6]....
        /*01f4*/ 	.word	0x00000540


	//   ....[7]....
        /*01f8*/ 	.word	0x00000560


	//   ....[8]....
        /*01fc*/ 	.word	0x000013b0


	//   ....[9]....
        /*0200*/ 	.word	0x000013e0


	//   ....[10]....
        /*0204*/ 	.word	0x00001400


	//   ....[11]....
        /*0208*/ 	.word	0x00001420


	//   ....[12]....
        /*020c*/ 	.word	0x00001440


	//   ....[13]....
        /*0210*/ 	.word	0x00001490


	//   ....[14]....
        /*0214*/ 	.word	0x000014b0


	//   ....[15]....
        /*0218*/ 	.word	0x000014d0


	//   ....[16]....
        /*021c*/ 	.word	0x00003050


	//   ....[17]....
        /*0220*/ 	.word	0x000030b0


	//   ....[18]....
        /*0224*/ 	.word	0x00003110


	//   ....[19]....
        /*0228*/ 	.word	0x00003170


	//   ....[20]....
        /*022c*/ 	.word	0x000031d0


	//----- nvinfo : EIATTR_VRC_CTA_INIT_COUNT
	.align		4
.L_10059:
        /*0230*/ 	.byte	0x02, 0x4a
	.zero		1
	.zero		1


	//----- nvinfo : EIATTR_SYSCALL_OFFSETS
	.align		4
        /*0234*/ 	.byte	0x04, 0x46
        /*0236*/ 	.short	(.L_10061 - .L_10060)


	//   ....[0]....
.L_10060:
        /*0238*/ 	.word	0x00000320


	//----- nvinfo : EIATTR_EXIT_INSTR_OFFSETS
	.align		4
.L_10061:
        /*023c*/ 	.byte	0x04, 0x1c
        /*023e*/ 	.short	(.L_10063 - .L_10062)


	//   ....[0]....
.L_10062:
        /*0240*/ 	.word	0x000000d0


	//   ....[1]....
        /*0244*/ 	.word	0x00002d50


	//   ....[2]....
        /*0248*/ 	.word	0x00002d80


	//   ....[3]....
        /*024c*/ 	.word	0x00003000


	//----- nvinfo : EIATTR_CRS_STACK_SIZE
	.align		4
.L_10063:
        /*0250*/ 	.byte	0x04, 0x1e
        /*0252*/ 	.short	(.L_10065 - .L_10064)
.L_10064:
        /*0254*/ 	.word	0x00000000


	//----- nvinfo : EIATTR_CBANK_PARAM_SIZE
	.align		4
.L_10065:
        /*0258*/ 	.byte	0x03, 0x19
        /*025a*/ 	.short	0x008c


	//----- nvinfo : EIATTR_PARAM_CBANK
	.align		4
        /*025c*/ 	.byte	0x04, 0x0a
        /*025e*/ 	.short	(.L_10067 - .L_10066)
	.align		4
.L_10066:
        /*0260*/ 	.word	index@(.nv.constant0._ZN4vllm25paged_attention_v2_kernelIfhLi120ELi32ELi128ELNS_18Fp8KVCacheDataTypeE2ELb0ELi512EEEvPfS2_PT_PKS3_PKT0_S9_ifPKiSB_iPKfiiiSD_SD_iiiii)
        /*0264*/ 	.short	0x0380
        /*0266*/ 	.short	0x008c


	//----- nvinfo : EIATTR_SW_WAR
	.align		4
.L_10067:
        /*0268*/ 	.byte	0x04, 0x36
        /*026a*/ 	.short	(.L_10069 - .L_10068)
.L_10068:
        /*026c*/ 	.word	0x00000008
.L_10069:


//--------------------- .nv.info._ZN4vllm25paged_attention_v2_kernelIfhLi112ELi32ELi128ELNS_18Fp8KVCacheDataTypeE2ELb0ELi512EEEvPfS2_PT_PKS3_PKT0_S9_ifPKiSB_iPKfiiiSD_SD_iiiii --------------------------
	.section	.nv.info._ZN4vllm25paged_attention_v2_kernelIfhLi112ELi32ELi128ELNS_18Fp8KVCacheDataTypeE2ELb0ELi512EEEvPfS2_PT_PKS3_PKT0_S9_ifPKiSB_iPKfiiiSD_SD_iiiii,"",@"SHT_CUDA_INFO"
	.sectionflags	@""
	.align	4


	//----- nvinfo : EIATTR_CUDA_API_VERSION
	.align		4
        /*0000*/ 	.byte	0x04, 0x37
        /*0002*/ 	.short	(.L_10071 - .L_10070)
.L_10070:
        /*0004*/ 	.word	0x00000082


	//----- nvinfo : EIATTR_KPARAM_INFO
	.align		4
.L_10071:
        /*0008*/ 	.byte	0x04, 0x17
        /*000a*/ 	.short	(.L_10073 - .L_10072)
.L_10072:
        /*000c*/ 	.word	0x00000000
        /*0010*/ 	.short	0x0015
        /*0012*/ 	.short	0x0088
        /*0014*/ 	.byte	0x00, 0xf0, 0x11, 0x00


	//----- nvinfo : EIATTR_KPARAM_INFO
	.align		4
.L_10073:
        /*0018*/ 	.byte	0x04, 0x17
        /*001a*/ 	.short	(.L_10075 - .L_10074)
.L_10074:
        /*001c*/ 	.word	0x00000000
        /*0020*/ 	.short	0x0014
        /*0022*/ 	.short	0x0084
        /*0024*/ 	.byte	0x00, 0xf0, 0x11, 0x00


	//----- nvinfo : EIATTR_KPARAM_INFO
	.align		4
.L_10075:
        /*0028*/ 	.byte	0x04, 0x17
        /*002a*/ 	.short	(.L_10077 - .L_10076)
.L_10076:
        /*002c*/ 	.word	0x00000000
        /*0030*/ 	.short	0x0013
        /*0032*/ 	.short	0x0080
        /*0034*/ 	.byte	0x00, 0xf0, 0x11, 0x00


	//----- nvinfo : EIATTR_KPARAM_INFO
	.align		4
.L_10077:
        /*0038*/ 	.byte	0x04, 0x17
        /*003a*/ 	.short	(.L_10079 - .L_10078)
.L_10078:
        /*003c*/ 	.word	0x00000000
        /*0040*/ 	.short	0x0012
        /*0042*/ 	.short	0x007c
        /*0044*/ 	.byte	0x00, 0xf0, 0x11, 0x00


	//----- nvinfo : EIATTR_KPARAM_INFO
	.align		4
.L_10079:
        /*0048*/ 	.byte	0x04, 0x17
        /*004a*/ 	.short	(.L_10081 - .L_10080)
.L_10080:
        /*004c*/ 	.word	0x00000000
        /*0050*/ 	.short	0x0011
        /*0052*/ 	.short	0x0078
        /*0054*/ 	.byte	0x00, 0xf0, 0x11, 0x00


	//----- nvinfo : EIATTR_KPARAM_INFO
	.align		4
.L_10081:
        /*0058*/ 	.byte	0x04, 0x17
        /*005a*/ 	.short	(.L_10083 - .L_10082)
.L_10082:
        /*005c*/ 	.word	0x00000000
        /*0060*/ 	.short	0x0010
        /*0062*/ 	.short	0x0070
        /*0064*/ 	.byte	0x00, 0xf5, 0x21, 0x00


	//----- nvinfo : EIATTR_KPARAM_INFO
	.align		4
.L_10083:
        /*0068*/ 	.byte	0x04, 0x17
        /*006a*/ 	.short	(.L_10085 - .L_10084)
.L_10084:
        /*006c*/ 	.word	0x00000000
        /*0070*/ 	.short	0x000f
        /*0072*/ 	.short	0x0068
        /*0074*/ 	.byte	0x00, 0xf5, 0x21, 0x00


	//----- nvinfo : EIATTR_KPARAM_INFO
	.align		4
.L_10085:
        /*0078*/ 	.byte	0x04, 0x17
        /*007a*/ 	.short	(.L_10087 - .L_10086)
.L_10086:
        /*007c*/ 	.word	0x00000000
        /*0080*/ 	.short	0x000e
        /*0082*/ 	.short	0x0060
        /*0084*/ 	.byte	0x00, 0xf0, 0x11, 0x00


	//----- nvinfo : EIATTR_KPARAM_INFO
	.align		4
.L_10087:
        /*0088*/ 	.byte	0x04, 0x17
        /*008a*/ 	.short	(.L_10089 - .L_10088)
.L_10088:
        /*008c*/ 	.word	0x00000000
        /*0090*/ 	.short	0x000d
        /*0092*/ 	.short	0x005c
        /*0094*/ 	.byte	0x00, 0xf0, 0x11, 0x00


	//----- nvinfo : EIATTR_KPARAM_INFO
	.align		4
.L_10089:
        /*0098*/ 	.byte	0x04, 0x17
        /*009a*/ 	.short	(.L_10091 - .L_10090)
.L_10090:
        /*009c*/ 	.word	0x00000000
        /*00a0*/ 	.short	0x000c
        /*00a2*/ 	.short	0x0058
        /*00a4*/ 	.byte	0x00, 0xf0, 0x11, 0x00


	//----- nvinfo : EIATTR_KPARAM_INFO
	.align		4
.L_10091:
        /*00a8*/ 	.byte	0x04, 0x17
        /*00aa*/ 	.short	(.L_10093 - .L_10092)
.L_10092:
        /*00ac*/ 	.word	0x00000000
        /*00b0*/ 	.short	0x000b
        /*00b2*/ 	.short	0x0050
        /*00b4*/ 	.byte	0x00, 0xf5, 0x21, 0x00


	//----- nvinfo : EIATTR_KPARAM_INFO
	.align		4
.L_10093:
        /*00b8*/ 	.byte	0x04, 0x17
        /*00ba*/ 	.short	(.L_10095 - .L_10094)
.L_10094:
        /*00bc*/ 	.word	0x00000000
        /*00c0*/ 	.short	0x000a
        /*00c2*/ 	.short	0x0048
        /*00c4*/ 	.byte	0x00, 0xf0, 0x11, 0x00


	//----- nvinfo : EIATTR_KPARAM_INFO
	.align		4
.L_10095:
        /*00c8*/ 	.byte	0x04, 0x17
        /*00ca*/ 	.short	(.L_10097 - .L_10096)
.L_10096:
        /*00cc*/ 	.word	0x00000000
        /*00d0*/ 	.short	0x0009
        /*00d2*/ 	.short	0x0040
        /*00d4*/ 	.byte	0x00, 0xf5, 0x21, 0x00


	//----- nvinfo : EIATTR_KPARAM_INFO
	.align		4
.L_10097:
        /*00d8*/ 	.byte	0x04, 0x17
        /*00da*/ 	.short	(.L_10099 - .L_10098)
.L_10098:
        /*00dc*/ 	.word	0x00000000
        /*00e0*/ 	.short	0x0008
        /*00e2*/ 	.short	0x0038
        /*00e4*/ 	.byte	0x00, 0xf5, 0x21, 0x00


	//----- nvinfo : EIATTR_KPARAM_INFO
	.align		4
.L_10099:
        /*00e8*/ 	.byte	0x04, 0x17
        /*00ea*/ 	.short	(.L_10101 - .L_10100)
.L_10100:
        /*00ec*/ 	.word	0x00000000
        /*00f0*/ 	.short	0x0007
        /*00f2*/ 	.short	0x0034
        /*00f4*/ 	.byte	0x00, 0xf0, 0x11, 0x00


	//----- nvinfo : EIATTR_KPARAM_INFO
	.align		4
.L_10101:
        /*00f8*/ 	.byte	0x04, 0x17
        /*00fa*/ 	.short	(.L_10103 - .L_10102)
.L_10102:
        /*00fc*/ 	.word	0x00000000
        /*0100*/ 	.short	0x0006
        /*0102*/ 	.short	0x0030
        /*0104*/ 	.byte	0x00, 0xf0, 0x11, 0x00


	//----- nvinfo : EIATTR_KPARAM_INFO
	.align		4
.L_10103:
        /*0108*/ 	.byte	0x04, 0x17
        /*010a*/ 	.short	(.L_10105 - .L_10104)
.L_10104:
        /*010c*/ 	.word	0x00000000
        /*0110*/ 	.short	0x0005
        /*0112*/ 	.short	0x0028
        /*0114*/ 	.byte	0x00, 0xf5, 0x21, 0x00


	//----- nvinfo : EIATTR_KPARAM_INFO
	.align		4
.L_10105:
        /*0118*/ 	.byte	0x04, 0x17
        /*011a*/ 	.short	(.L_10107 - .L_10106)
.L_10106:
        /*011c*/ 	.word	0x00000000
        /*0120*/ 	.short	0x0004
        /*0122*/ 	.short	0x0020
        /*0124*/ 	.byte	0x00, 0xf5, 0x21, 0x00


	//----- nvinfo : EIATTR_KPARAM_INFO
	.align		4
.L_10107:
        /*0128*/ 	.byte	0x04, 0x17
        /*012a*/ 	.short	(.L_10109 - .L_10108)
.L_10108:
        /*012c*/ 	.word	0x00000000
        /*0130*/ 	.short	0x0003
        /*0132*/ 	.short	0x0018
        /*0134*/ 	.byte	0x00, 0xf5, 0x21, 0x00


	//----- nvinfo : EIATTR_KPARAM_INFO
	.align		4
.L_10109:
        /*0138*/ 	.byte	0x04, 0x17
        /*013a*/ 	.short	(.L_10111 - .L_10110)
.L_10110:
        /*013c*/ 	.word	0x00000000
        /*0140*/ 	.short	0x0002
        /*0142*/ 	.short	0x0010
        /*0144*/ 	.byte	0x00, 0xf5, 0x21, 0x00


	//----- nvinfo : EIATTR_KPARAM_INFO
	.align		4
.L_10111:
        /*0148*/ 	.byte	0x04, 0x17
        /*014a*/ 	.short	(.L_10113 - .L_10112)
.L_10112:
        /*014c*/ 	.word	0x00000000
        /*0150*/ 	.short	0x0001
        /*0152*/ 	.short	0x0008
        /*0154*/ 	.byte	0x00, 0xf5, 0x21, 0x00


	//----- nvinfo : EIATTR_KPARAM_INFO
	.align		4
.L_10113:
        /*0158*/ 	.byte	0x04, 0x17
        /*015a*/ 	.short	(.L_10115 - .L_10114)
.L_10114:
        /*015c*/ 	.word	0x00000000
        /*0160*/ 	.short	0x0000
        /*0162*/ 	.short	0x0000
        /*0164*/ 	.byte	0x00, 0xf5, 0x21, 0x00


	//----- nvinfo : EIATTR_SPARSE_MMA_MASK
	.align		4
.L_10115:
        /*0168*/ 	.byte	0x03, 0x50
        /*016a*/ 	.short	0x0000


	//----- nvinfo : EIATTR_MAXREG_COUNT
	.align		4
        /*016c*/ 	.byte	0x03, 0x1b
        /*016e*/ 	.short	0x00ff


	//----- nvinfo : EIATTR_NUM_BARRIERS
	.align		4
        /*0170*/ 	.byte	0x02, 0x4c
        /*0172*/ 	.byte	0x01
	.zero		1


	//----- nvinfo : EIATTR_EXTERNS
	.align		4
        /*0174*/ 	.byte	0x04, 0x0f
        /*0176*/ 	.short	(.L_10117 - .L_10116)


	//   ....[0]....
	.align		4
.L_10116:
        /*0178*/ 	.word	index@(__assertfail)


	//----- nvinfo : EIATTR_MERCURY_ISA_VERSION
	.align		4
.L_10117:
        /*017c*/ 	.byte	0x03, 0x5f
        /*017e*/ 	.short	0x0101


	//----- nvinfo : EIATTR_COOP_GROUP_MASK_REGIDS
	.align		4
        /*0180*/ 	.byte	0x04, 0x29
        /*0182*/ 	.short	(.L_10119 - .L_10118)


	//   ....[0]....
.L_10118:
        /*0184*/ 	.word	0xffffffff


	//   ....[1]....
        /*0188*/ 	.word	0xffffffff


	//   ....[2]....
        /*018c*/ 	.word	0xffffffff


	//   ....[3]....
        /*0190*/ 	.word	0xffffffff


	//   ....[4]....
        /*0194*/ 	.word	0xffffffff


	//   ....[5]....
        /*0198*/ 	.word	0xffffffff


	//   ....[6]....
        /*019c*/ 	.word	0xffffffff


	//   ....[7]....
        /*01a0*/ 	.word	0xffffffff


	//   ....[8]....
        /*01a4*/ 	.word	0xffffffff


	//   ....[9]....
        /*01a8*/ 	.word	0xffffffff


	//   ....[10]....
        /*01ac*/ 	.word	0xffffffff


	//   ....[11]....
        /*01b0*/ 	.word	0xffffffff


	//   ....[12]....
        /*01b4*/ 	.word	0xffffffff


	//   ....[13]....
        /*01b8*/ 	.word	0xffffffff


	//   ....[14]....
        /*01bc*/ 	.word	0xffffffff


	//   ....[15]....
        /*01c0*/ 	.word	0xffffffff


	//   ....[16]....
        /*01c4*/ 	.word	0x0500000f


	//   ....[17]....
        /*01c8*/ 	.word	0x0500000f


	//   ....[18]....
        /*01cc*/ 	.word	0x0500000f


	//   ....[19]....
        /*01d0*/ 	.word	0x0500000f


	//   ....[20]....
        /*01d4*/ 	.word	0x0500000f


	//----- nvinfo : EIATTR_COOP_GROUP_INSTR_OFFSETS
	.align		4
.L_10119:
        /*01d8*/ 	.byte	0x04, 0x28
        /*01da*/ 	.short	(.L_10121 - .L_10120)


	//   ....[0]....
.L_10120:
        /*01dc*/ 	.word	0x00000320


	//   ....[1]....
        /*01e0*/ 	.word	0x00000340


	//   ....[2]....
        /*01e4*/ 	.word	0x00000360


	//   ....[3]....
        /*01e8*/ 	.word	0x00000380


	//   ....[4]....
        /*01ec*/ 	.word	0x000003a0


	//   ....[5]....
        /*01f0*/ 	.word	0x000004b0


	//   ....[6]....
        /*01f4*/ 	.word	0x000004d0


	//   ....[7]....
        /*01f8*/ 	.word	0x000004f0


	//   ....[8]....
        /*01fc*/ 	.word	0x00001330


	//   ....[9]....
        /*0200*/ 	.word	0x00001360


	//   ....[10]....
        /*0204*/ 	.word	0x00001380


	//   ....[11]....
        /*0208*/ 	.word	0x000013a0


	//   ....[12]....
        /*020c*/ 	.word	0x000013c0


	//   ....[13]....
        /*0210*/ 	.word	0x00001410


	//   ....[14]....
        /*0214*/ 	.word	0x00001430


	//   ....[15]....
        /*0218*/ 	.word	0x00001450


	//   ....[16]....
        /*021c*/ 	.word	0x00003060


	//   ....[17]....
        /*0220*/ 	.word	0x000030c0


	//   ....[18]....
        /*0224*/ 	.word	0x00003120


	//   ....[19]....
        /*0228*/ 	.word	0x00003180


	//   ....[20]....
        /*022c*/ 	.word	0x000031e0


	//----- nvinfo : EIATTR_VRC_CTA_INIT_COUNT
	.align		4
.L_10121:
        /*0230*/ 	.byte	0x02, 0x4a
	.zero		1
	.zero		1


	//----- nvinfo : EIATTR_SYSCALL_OFFSETS
	.align		4
        /*0234*/ 	.byte	0x04, 0x46
        /*0236*/ 	.short	(.L_10123 - .L_10122)


	//   ....[0]....
.L_10122:
        /*0238*/ 	.word	0x000002c0


	//----- nvinfo : EIATTR_EXIT_INSTR_OFFSETS
	.align		4
.L_10123:
        /*023c*/ 	.byte	0x04, 0x1c
        /*023e*/ 	.short	(.L_10125 - .L_10124)


	//   ....[0]....
.L_10124:
        /*0240*/ 	.word	0x00000090


	//   ....[1]....
        /*0244*/ 	.word	0x00002d40


	//   ....[2]....
        /*0248*/ 	.word	0x00002d50


	//   ....[3]....
        /*024c*/ 	.word	0x00003010


	//----- nvinfo : EIATTR_CRS_STACK_SIZE
	.align		4
.L_10125:
        /*0250*/ 	.byte	0x04, 0x1e
        /*0252*/ 	.short	(.L_10127 - .L_10126)
.L_10126:
        /*0254*/ 	.word	0x00000000


	//----- nvinfo : EIATTR_CBANK_PARAM_SIZE
	.align		4
.L_10127:
        /*0258*/ 	.byte	0x03, 0x19
        /*025a*/ 	.short	0x008c


	//----- nvinfo : EIATTR_PARAM_CBANK
	.align		4
        /*025c*/ 	.byte	0x04, 0x0a
        /*025e*/ 	.short	(.L_10129 - .L_10128)
	.align		4
.L_10128:
        /*0260*/ 	.word	index@(.nv.constant0._ZN4vllm25paged_attention_v2_kernelIfhLi112ELi32ELi128ELNS_18Fp8KVCacheDataTypeE2ELb0ELi512EEEvPfS2_PT_PKS3_PKT0_S9_ifPKiSB_iPKfiiiSD_SD_iiiii)
        /*0264*/ 	.short	0x0380
        /*0266*/ 	.short	0x008c


	//----- nvinfo : EIATTR_SW_WAR
	.align		4
.L_10129:
        /*0268*/ 	.byte	0x04, 0x36
        /*026a*/ 	.short	(.L_10131 - .L_10130)
.L_10130:
        /*026c*/ 	.word	0x00000008
.L_10131:


//--------------------- .nv.info._ZN4vllm25paged_attention_v2_kernelIfhLi96ELi32ELi128ELNS_18Fp8KVCacheDataTypeE2ELb0ELi512EEEvPfS2_PT_PKS3_PKT0_S9_ifPKiSB_iPKfiiiSD_SD_iiiii --------------------------
	.section	.nv.info._ZN4vllm25paged_attention_v2_kernelIfhLi96ELi32ELi128ELNS_18Fp8KVCacheDataTypeE2ELb0ELi512EEEvPfS2_PT_PKS3_PKT0_S9_ifPKiSB_iPKfiiiSD_SD_iiiii,"",@"SHT_CUDA_INFO"
	.sectionflags	@""
	.align	4


	//----- nvinfo : EIATTR_CUDA_API_VERSION
	.align		4
        /*0000*/ 	.byte	0x04, 0x37
        /*0002*/ 	.short	(.L_10133 - .L_10132)
.L_10132:
        /*0004*/ 	.word	0x00000082


	//----- nvinfo : EIATTR_KPARAM_INFO
	.align		4
.L_10133:
        /*0008*/ 	.byte	0x04, 0x17
        /*000a*/ 	.short	(.L_10135 - .L_10134)
.L_10134:
        /*000c*/ 	.word	0x00000000
        /*0010*/ 	.short	0x0015
        /*0012*/ 	.short	0x0088
        /*0014*/ 	.byte	0x00, 0xf0, 0x11, 0x00


	//----- nvinfo : EIATTR_KPARAM_INFO
	.align		4
.L_10135:
        /*0018*/ 	.byte	0x04, 0x17
        /*001a*/ 	.short	(.L_10137 - .L_10136)
.L_10136:
        /*001c*/ 	.word	0x00000000
        /*0020*/ 	.short	0x0014
        /*0022*/ 	.short	0x0084
        /*0024*/ 	.byte	0x00, 0xf0, 0x11, 0x00


	//----- nvinfo : EIATTR_KPARAM_INFO
	.align		4
.L_10137:
        /*0028*/ 	.byte	0x04, 0x17
        /*002a*/ 	.short	(.L_10139 - .L_10138)
.L_10138:
        /*002c*/ 	.word	0x00000000
        /*0030*/ 	.short	0x0013
        /*0032*/ 	.short	0x0080
        /*0034*/ 	.byte	0x00, 0xf0, 0x11, 0x00


	//----- nvinfo : EIATTR_KPARAM_INFO
	.align		4
.L_10139:
        /*0038*/ 	.byte	0x04, 0x17
        /*003a*/ 	.short	(.L_10141 - .L_10140)
.L_10140:
        /*003c*/ 	.word	0x00000000
        /*0040*/ 	.short	0x0012
        /*0042*/ 	.short	0x007c
        /*0044*/ 	.byte	0x00, 0xf0, 0x11, 0x00


	//----- nvinfo : EIATTR_KPARAM_INFO
	.align		4
.L_10141:
        /*0048*/ 	.byte	0x04, 0x17
        /*004a*/ 	.short	(.L_10143 - .L_10142)
.L_10142:
        /*004c*/ 	.word	0x00000000
        /*0050*/ 	.short	0x0011
        /*0052*/ 	.short	0x0078
        /*0054*/ 	.byte	0x00, 0xf0, 0x11, 0x00


	//----- nvinfo : EIATTR_KPARAM_INFO
	.align		4
.L_10143:
        /*0058*/ 	.byte	0x04, 0x17
        /*005a*/ 	.short	(.L_10145 - .L_10144)
.L_10144:
        /*005c*/ 	.word	0x00000000
        /*0060*/ 	.short	0x0010
        /*0062*/ 	.short	0x0070
        /*0064*/ 	.byte	0x00, 0xf5, 0x21, 0x00


	//----- nvinfo : EIATTR_KPARAM_INFO
	.align		4
.L_10145:
        /*0068*/ 	.byte	0x04, 0x17
        /*006a*/ 	.short	(.L_10147 - .L_10146)
.L_10146:
        /*006c*/ 	.word	0x00000000
        /*0070*/ 	.short	0x000f
        /*0072*/ 	.short	0x0068
        /*0074*/ 	.byte	0x00, 0xf5, 0x21, 0x00


	//----- nvinfo : EIATTR_KPARAM_INFO
	.align		4
.L_10147:
        /*0078*/ 	.byte	0x04, 0x17
        /*007a*/ 	.short	(.L_10149 - .L_10148)
.L_10148:
        /*007c*/ 	.word	0x00000000
        /*0080*/ 	.short	0x000e
        /*0082*/ 	.short	0x0060
        /*0084*/ 	.byte	0x00, 0xf0, 0x11, 0x00


	//----- nvinfo : EIATTR_KPARAM_INFO
	.align		4
.L_10149:
        /*0088*/ 	.byte	0x04, 0x17
        /*008a*/ 	.short	(.L_10151 - .L_10150)
.L_10150:
        /*008c*/ 	.word	0x00000000
        /*0090*/ 	.short	0x000d
        /*0092*/ 	.short	0x005c
        /*0094*/ 	.byte	0x00, 0xf0, 0x11, 0x00


	//----- nvinfo : EIATTR_KPARAM_INFO
	.align		4
.L_10151:
        /*0098*/ 	.byte	0x04, 0x17
        /*009a*/ 	.short	(.L_10153 - .L_10152)
.L_10152:
        /*009c*/ 	.word	0x00000000
        /*00a0*/ 	.short	0x000c
        /*00a2*/ 	.short	0x0058
        /*00a4*/ 	.byte	0x00, 0xf0, 0x11, 0x00


	//----- nvinfo : EIATTR_KPARAM_INFO
	.align		4
.L_10153:
        /*00a8*/ 	.byte	0x04, 0x17
        /*00aa*/ 	.short	(.L_10155 - .L_10154)
.L_10154:
        /*00ac*/ 	.word	0x00000000
        /*00b0*/ 	.short	0x000b
        /*00b2*/ 	.short	0x0050
        /*00b4*/ 	.byte	0x00, 0xf5, 0x21, 0x00


	//----- nvinfo : EIATTR_KPARAM_INFO
	.align		4
.L_10155:
        /*00b8*/ 	.byte	0x04, 0x17
        /*00ba*/ 	.short	(.L_10157 - .L_10156)
.L_10156:
        /*00bc*/ 	.word	0x00000000
        /*00c0*/ 	.short	0x000a
        /*00c2*/ 	.short	0x0048
        /*00c4*/ 	.byte	0x00, 0xf0, 0x11, 0x00


	//----- nvinfo : EIATTR_KPARAM_INFO
	.align		4
.L_10157:
        /*00c8*/ 	.byte	0x04, 0x17
        /*00ca*/ 	.short	(.L_10159 - .L_10158)
.L_10158:
        /*00cc*/ 	.word	0x00000000
        /*00d0*/ 	.short	0x0009
        /*00d2*/ 	.short	0x0040
        /*00d4*/ 	.byte	0x00, 0xf5, 0x21, 0x00


	//----- nvinfo : EIATTR_KPARAM_INFO
	.align		4
.L_10159:
        /*00d8*/ 	.byte	0x04, 0x17
        /*00da*/ 	.short	(.L_10161 - .L_10160)
.L_10160:
        /*00dc*/ 	.word	0x00000000
        /*00e0*/ 	.short	0x0008
        /*00e2*/ 	.short	0x0038
        /*00e4*/ 	.byte	0x00, 0xf5, 0x21, 0x00


	//----- nvinfo : EIATTR_KPARAM_INFO
	.align		4
.L_10161:
        /*00e8*/ 	.byte	0x04, 0x17
        /*00ea*/ 	.short	(.L_10163 - .L_10162)
.L_10162:
        /*00ec*/ 	.word	0x00000000
        /*00f0*/ 	.short	0x0007
        /*00f2*/ 	.short	0x0034
        /*00f4*/ 	.byte	0x00, 0xf0, 0x11, 0x00


	//----- nvinfo : EIATTR_KPARAM_INFO
	.align		4
.L_10163:
        /*00f8*/ 	.byte	0x04, 0x17
        /*00fa*/ 	.short	(.L_10165 - .L_10164)
.L_10164:
        /*00fc*/ 	.word	0x00000000
        /*0100*/ 	.short	0x0006
        /*0102*/ 	.short	0x0030
        /*0104*/ 	.byte	0x00, 0xf0, 0x11, 0x00


	//----- nvinfo : EIATTR_KPARAM_INFO
	.align		4
.L_10165:
        /*0108*/ 	.byte	0x04, 0x17
        /*010a*/ 	.short	(.L_10167 - .L_10166)
.L_10166:
        /*010c*/ 	.word	0x00000000
        /*0110*/ 	.short	0x0005
        /*0112*/ 	.short	0x0028
        /*0114*/ 	.byte	0x00, 0xf5, 0x21, 0x00


	//----- nvinfo : EIATTR_KPARAM_INFO
	.align		4
.L_10167:
        /*0118*/ 	.byte	0x04, 0x17
        /*011a*/ 	.short	(.L_10169 - .L_10168)
.L_10168:
        /*011c*/ 	.word	0x00000000
        /*0120*/ 	.short	0x0004
        /*0122*/ 	.short	0x0020
        /*0124*/ 	.byte	0x00, 0xf5, 0x21, 0x00


	//----- nvinfo : EIATTR_KPARAM_INFO
	.align		4
.L_10169:
        /*0128*/ 	.byte	0x04, 0x17
        /*012a*/ 	.short	(.L_10171 - .L_10170)
.L_10170:
        /*012c*/ 	.word	0x00000000
        /*0130*/ 	.short	0x0003
        /*0132*/ 	.short	0x0018
        /*0134*/ 	.byte	0x00, 0xf5, 0x21, 0x00


	//----- nvinfo : EIATTR_KPARAM_INFO
	.align		4
.L_10171:
        /*0138*/ 	.byte	0x04, 0x17
        /*013a*/ 	.short	(.L_10173 - .L_10172)
.L_10172:
        /*013c*/ 	.word	0x00000000
        /*0140*/ 	.short	0x0002
        /*0142*/ 	.short	0x0010
        /*0144*/ 	.byte	0x00, 0xf5, 0x21, 0x00


	//----- nvinfo : EIATTR_KPARAM_INFO
	.align		4
.L_10173:
        /*0148*/ 	.byte	0x04, 0x17
        /*014a*/ 	.short	(.L_10175 - .L_10174)
.L_10174:
        /*014c*/ 	.word	0x00000000
        /*0150*/ 	.short	0x0001
        /*0152*/ 	.short	0x0008
        /*0154*/ 	.byte	0x00, 0xf5, 0x21, 0x00


	//----- nvinfo : EIATTR_KPARAM_INFO
	.align		4
.L_10175:
        /*0158*/ 	.byte	0x04, 0x17
        /*015a*/ 	.short	(.L_10177 - .L_10176)
.L_10176:
        /*015c*/ 	.word	0x00000000
        /*0160*/ 	.short	0x0000
        /*0162*/ 	.short	0x0000
        /*0164*/ 	.byte	0x00, 0xf5, 0x21, 0x00


	//----- nvinfo : EIATTR_SPARSE_MMA_MASK
	.align		4
.L_10177:
        /*0168*/ 	.byte	0x03, 0x50
        /*016a*/ 	.short	0x0000


	//----- nvinfo : EIATTR_MAXREG_COUNT
	.align		4
        /*016c*/ 	.byte	0x03, 0x1b
        /*016e*/ 	.short	0x00ff


	//----- nvinfo : EIATTR_NUM_BARRIERS
	.align		4
        /*0170*/ 	.byte	0x02, 0x4c
        /*0172*/ 	.byte	0x01
	.zero		1


	//----- nvinfo : EIATTR_EXTERNS
	.align		4
        /*0174*/ 	.byte	0x04, 0x0f
        /*0176*/ 	.short	(.L_10179 - .L_10178)


	//   ....[0]....
	.align		4
.L_10178:
        /*0178*/ 	.word	index@(__assertfail)


	//----- nvinfo : EIATTR_MERCURY_ISA_VERSION
	.align		4
.L_10179:
        /*017c*/ 	.byte	0x03, 0x5f
        /*017e*/ 	.short	0x0101


	//----- nvinfo : EIATTR_COOP_GROUP_MASK_REGIDS
	.align		4
        /*0180*/ 	.byte	0x04, 0x29
        /*0182*/ 	.short	(.L_10181 - .L_10180)


	//   ....[0]....
.L_10180:
        /*0184*/ 	.word	0xffffffff


	//   ....[1]....
        /*0188*/ 	.word	0xffffffff


	//   ....[2]....
        /*018c*/ 	.word	0xffffffff


	//   ....[3]....
        /*0190*/ 	.word	0xffffffff


	//   ....[4]....
        /*0194*/ 	.word	0xffffffff


	//   ....[5]....
        /*0198*/ 	.word	0xffffffff


	//   ....[6]....
        /*019c*/ 	.word	0xffffffff


	//   ....[7]....
        /*01a0*/ 	.word	0xffffffff


	//   ....[8]....
        /*01a4*/ 	.word	0xffffffff


	//   ....[9]....
        /*01a8*/ 	.word	0xffffffff


	//   ....[10]....
        /*01ac*/ 	.word	0xffffffff


	//   ....[11]....
        /*01b0*/ 	.word	0xffffffff


	//   ....[12]....
        /*01b4*/ 	.word	0xffffffff


	//   ....[13]....
        /*01b8*/ 	.word	0xffffffff


	//   ....[14]....
        /*01bc*/ 	.word	0xffffffff


	//   ....[15]....
        /*01c0*/ 	.word	0xffffffff


	//   ....[16]....
        /*01c4*/ 	.word	0x0500000f


	//   ....[17]....
        /*01c8*/ 	.word	0x0500000f


	//   ....[18]....
        /*01cc*/ 	.word	0x0500000f


	//   ....[19]....
        /*01d0*/ 	.word	0x0500000f


	//   ....[20]....
        /*01d4*/ 	.word	0x0500000f


	//----- nvinfo : EIATTR_COOP_GROUP_INSTR_OFFSETS
	.align		4
.L_10181:
        /*01d8*/ 	.byte	0x04, 0x28
        /*01da*/ 	.short	(.L_10183 - .L_10182)


	//   ....[0]....
.L_10182:
        /*01dc*/ 	.word	0x000003b0


	//   ....[1]....
        /*01e0*/ 	.word	0x000003d0


	//   ....[2]....
        /*01e4*/ 	.word	0x000003f0


	//   ....[3]....
        /*01e8*/ 	.word	0x00000410


	//   ....[4]....
        /*01ec*/ 	.word	0x00000430


	//   ....[5]....
        /*01f0*/ 	.word	0x00000540


	//   ....[6]....
        /*01f4*/ 	.word	0x00000560


	//   ....[7]....
        /*01f8*/ 	.word	0x00000580


	//   ....[8]....
        /*01fc*/ 	.word	0x000013d0


	//   ....[9]....
        /*0200*/ 	.word	0x00001400


	//   ....[10]....
        /*0204*/ 	.word	0x00001420


	//   ....[11]....
        /*0208*/ 	.word	0x00001440


	//   ....[12]....
        /*020c*/ 	.word	0x00001460


	//   ....[13]....
        /*0210*/ 	.word	0x000014b0


	//   ....[14]....
        /*0214*/ 	.word	0x000014d0


	//   ....[15]....
        /*0218*/ 	.word	0x000014f0


	//   ....[16]....
        /*021c*/ 	.word	0x00002e00


	//   ....[17]....
        /*0220*/ 	.word	0x00002e60


	//   ....[18]....
        /*0224*/ 	.word	0x00002ec0


	//   ....[19]....
        /*0228*/ 	.word	0x00002f20


	//   ....[20]....
        /*022c*/ 	.word	0x00002f80


	//----- nvinfo : EIATTR_VRC_CTA_INIT_COUNT
	.align		4
.L_10183:
        /*0230*/ 	.byte	0x02, 0x4a
	.zero		1
	.zero		1


	//----- nvinfo : EIATTR_SYSCALL_OFFSETS
	.align		4
        /*0234*/ 	.byte	0x04, 0x46
        /*0236*/ 	.short	(.L_10185 - .L_10184)


	//   ....[0]....
.L_10184:
        /*0238*/ 	.word	0x00000320


	//----- nvinfo : EIATTR_EXIT_INSTR_OFFSETS
	.align		4
.L_10185:
        /*023c*/ 	.byte	0x04, 0x1c
        /*023e*/ 	.short	(.L_10187 - .L_10186)


	//   ....[0]....
.L_10186:
        /*0240*/ 	.word	0x000000d0


	//   ....[1]....
        /*0244*/ 	.word	0x00002b50


	//   ....[2]....
        /*0248*/ 	.word	0x00002b90


	//   ....[3]....
        /*024c*/ 	.word	0x00002db0


	//----- nvinfo : EIATTR_CRS_STACK_SIZE
	.align		4
.L_10187:
        /*0250*/ 	.byte	0x04, 0x1e
        /*0252*/ 	.short	(.L_10189 - .L_10188)
.L_10188:
        /*0254*/ 	.word	0x00000000


	//----- nvinfo : EIATTR_CBANK_PARAM_SIZE
	.align		4
.L_10189:
        /*0258*/ 	.byte	0x03, 0x19
        /*025a*/ 	.short	0x008c


	//----- nvinfo : EIATTR_PARAM_CBANK
	.align		4
        /*025c*/ 	.byte	0x04, 0x0a
        /*025e*/ 	.short	(.L_10191 - .L_10190)
	.align		4
.L_10190:
        /*0260*/ 	.word	index@(.nv.constant0._ZN4vllm25paged_attention_v2_kernelIfhLi96ELi32ELi128ELNS_18Fp8KVCacheDataTypeE2ELb0ELi512EEEvPfS2_PT_PKS3_PKT0_S9_ifPKiSB_iPKfiiiSD_SD_iiiii)
        /*0264*/ 	.short	0x0380
        /*0266*/ 	.short	0x008c


	//----- nvinfo : EIATTR_SW_WAR
	.align		4
.L_10191:
        /*0268*/ 	.byte	0x04, 0x36
        /*026a*/ 	.short	(.L_10193 - .L_10192)
.L_10192:
        /*026c*/ 	.word	0x00000008
.L_10193:


//--------------------- .nv.info._ZN4vllm25paged_attention_v2_kernelIfhLi80ELi32ELi128ELNS_18Fp8KVCacheDataTypeE2ELb0ELi512EEEvPfS2_PT_PKS3_PKT0_S9_ifPKiSB_iPKfiiiSD_SD_iiiii --------------------------
	.section	.nv.info._ZN4vllm25paged_attention_v2_kernelIfhLi80ELi32ELi128ELNS_18Fp8KVCacheDataTypeE2ELb0ELi512EEEvPfS2_PT_PKS3_PKT0_S9_ifPKiSB_iPKfiiiSD_SD_iiiii,"",@"SHT_CUDA_INFO"
	.sectionflags	@""
	.align	4


	//----- nvinfo : EIATTR_CUDA_API_VERSION
	.align		4
        /*0000*/ 	.byte	0x04, 0x37
        /*0002*/ 	.short	(.L_10195 - .L_10194)
.L_10194:
        /*0004*/ 	.word	0x00000082


	//----- nvinfo : EIATTR_KPARAM_INFO
	.align		4
.L_10195:
        /*0008*/ 	.byte	0x04, 0x17
        /*000a*/ 	.short	(.L_10197 - .L_10196)
.L_10196:
        /*000c*/ 	.word	0x00000000
        /*0010*/ 	.short	0x0015
        /*0012*/ 	.short	0x0088
        /*0014*/ 	.byte	0x00, 0xf0, 0x11, 0x00


	//----- nvinfo : EIATTR_KPARAM_INFO
	.align		4
.L_10197:
        /*0018*/ 	.byte	0x04, 0x17
        /*001a*/ 	.short	(.L_10199 - .L_10198)
.L_10198:
        /*001c*/ 	.word	0x00000000
        /*0020*/ 	.short	0x0014
        /*0022*/ 	.short	0x0084
        /*0024*/ 	.byte	0x00, 0xf0, 0x11, 0x00


	//----- nvinfo : EIATTR_KPARAM_INFO
	.align		4
.L_10199:
        /*0028*/ 	.byte	0x04, 0x17
        /*002a*/ 	.short	(.L_10201 - .L_10200)
.L_10200:
        /*002c*/ 	.word	0x00000000
        /*0030*/ 	.short	0x0013
        /*0032*/ 	.short	0x0080
        /*0034*/ 	.byte	0x00, 0xf0, 0x11, 0x00


	//----- nvinfo : EIATTR_KPARAM_INFO
	.align		4
.L_10201:
        /*0038*/ 	.byte	0x04, 0x17
        /*003a*/ 	.short	(.L_10203 - .L_10202)
.L_10202:
        /*003c*/ 	.word	0x00000000
        /*0040*/ 	.short	0x0012
        /*0042*/ 	.short	0x007c
        /*0044*/ 	.byte	0x00, 0xf0, 0x11, 0x00


	//----- nvinfo : EIATTR_KPARAM_INFO
	.align		4
.L_10203:
        /*0048*/ 	.byte	0x04, 0x17
        /*004a*/ 	.short	(.L_10205 - .L_10204)
.L_10204:
        /*004c*/ 	.word	0x00000000
        /*0050*/ 	.short	0x0011
        /*0052*/ 	.short	0x0078
        /*0054*/ 	.byte	0x00, 0xf0, 0x11, 0x00


	//----- nvinfo : EIATTR_KPARAM_INFO
	.align		4
.L_10205:
        /*0058*/ 	.byte	0x04, 0x17
        /*005a*/ 	.short	(.L_10207 - .L_10206)
.L_10206:
        /*005c*/ 	.word	0x00000000
        /*0060*/ 	.short	0x0010
        /*0062*/ 	.short	0x0070
        /*0064*/ 	.byte	0x00, 0xf5, 0x21, 0x00


	//----- nvinfo : EIATTR_KPARAM_INFO
	.align		4
.L_10207:
        /*0068*/ 	.byte	0x04, 0x17
        /*006a*/ 	.short	(.L_10209 - .L_10208)
.L_10208:
        /*006c*/ 	.word	0x00000000
        /*0070*/ 	.short	0x000f
        /*0072*/ 	.short	0x0068
        /*0074*/ 	.byte	0x00, 0xf5, 0x21, 0x00


	//----- nvinfo : EIATTR_KPARAM_INFO
	.align		4
.L_10209:
        /*0078*/ 	.byte	0x04, 0x17
        /*007a*/ 	.short	(.L_10211 - .L_10210)
.L_10210:
        /*007c*/ 	.word	0x00000000
        /*0080*/ 	.short	0x000e
        /*0082*/ 	.short	0x0060
        /*0084*/ 	.byte	0x00, 0xf0, 0x11, 0x00


	//----- nvinfo : EIATTR_KPARAM_INFO
	.align		4
.L_10211:
        /*0088*/ 	.byte	0x04, 0x17
        /*008a*/ 	.short	(.L_10213 - .L_10212)
.L_10212:
        /*008c*/ 	.word	0x00000000
        /*0090*/ 	.short	0x000d
        /*0092*/ 	.short	0x005c
        /*0094*/ 	.byte	0x00, 0xf0, 0x11, 0x00


	//----- nvinfo : EIATTR_KPARAM_INFO
	.align		4
.L_10213:
        /*0098*/ 	.byte	0x04, 0x17
        /*009a*/ 	.short	(.L_10215 - .L_10214)
.L_10214:
        /*009c*/ 	.word	0x00000000
        /*00a0*/ 	.short	0x000c
        /*00a2*/ 	.short	0x0058
        /*00a4*/ 	.byte	0x00, 0xf0, 0x11, 0x00


	//----- nvinfo : EIATTR_KPARAM_INFO
	.align		4
.L_10215:
        /*00a8*/ 	.byte	0x04, 0x17
        /*00aa*/ 	.short	(.L_10217 - .L_10216)
.L_10216:
        /*00ac*/ 	.word	0x00000000
        /*00b0*/ 	.short	0x000b
        /*00b2*/ 	.short	0x0050
        /*00b4*/ 	.byte	0x00, 0xf5, 0x21, 0x00


	//----- nvinfo : EIATTR_KPARAM_INFO
	.align		4
.L_10217:
        /*00b8*/ 	.byte	0x04, 0x17
        /*00ba*/ 	.short	(.L_10219 - .L_10218)
.L_10218:
        /*00bc*/ 	.word	0x00000000
        /*00c0*/ 	.short	0x000a
        /*00c2*/ 	.short	0x0048
        /*00c4*/ 	.byte	0x00, 0xf0, 0x11, 0x00


	//----- nvinfo : EIATTR_KPARAM_INFO
	.align		4
.L_10219:
        /*00c8*/ 	.byte	0x04, 0x17
        /*00ca*/ 	.short	(.L_10221 - .L_10220)
.L_10220:
        /*00cc*/ 	.word	0x00000000
        /*00d0*/ 	.short	0x0009
        /*00d2*/ 	.short	0x0040
        /*00d4*/ 	.byte	0x00, 0xf5, 0x21, 0x00


	//----- nvinfo : EIATTR_KPARAM_INFO
	.align		4
.L_10221:
        /*00d8*/ 	.byte	0x04, 0x17
        /*00da*/ 	.short	(.L_10223 - .L_10222)
.L_10222:
        /*00dc*/ 	.word	0x00000000
        /*00e0*/ 	.short	0x0008
        /*00e2*/ 	.short	0x0038
        /*00e4*/ 	.byte	0x00, 0xf5, 0x21, 0x00


	//----- nvinfo : EIATTR_KPARAM_INFO
	.align		4
.L_10223:
        /*00e8*/ 	.byte	0x04, 0x17
        /*00ea*/ 	.short	(.L_10225 - .L_10224)
.L_10224:
        /*00ec*/ 	.word	0x00000000
        /*00f0*/ 	.short	0x0007
        /*00f2*/ 	.short	0x0034
        /*00f4*/ 	.byte	0x00, 0xf0, 0x11, 0x00


	//----- nvinfo : EIATTR_KPARAM_INFO
	.align		4
.L_10225:
        /*00f8*/ 	.byte	0x04, 0x17
        /*00fa*/ 	.short	(.L_10227 - .L_10226)
.L_10226:
        /*00fc*/ 	.word	0x00000000
        /*0100*/ 	.short	0x0006
        /*0102*/ 	.short	0x0030
        /*0104*/ 	.byte	0x00, 0xf0, 0x11, 0x00


	//----- nvinfo : EIATTR_KPARAM_INFO
	.align		4
.L_10227:
        /*0108*/ 	.byte	0x04, 0x17
        /*010a*/ 	.short	(.L_10229 - .L_10228)
.L_10228:
        /*010c*/ 	.word	0x00000000
        /*0110*/ 	.short	0x0005
        /*0112*/ 	.short	0x0028
        /*0114*/ 	.byte	0x00, 0xf5, 0x21, 0x00


	//----- nvinfo : EIATTR_KPARAM_INFO
	.align		4
.L_10229:
        /*0118*/ 	.byte	0x04, 0x17
        /*011a*/ 	.short	(.L_10231 - .L_10230)
.L_10230:
        /*011c*/ 	.word	0x00000000
        /*0120*/ 	.short	0x0004
        /*0122*/ 	.short	0x0020
        /*0124*/ 	.byte	0x00, 0xf5, 0x21, 0x00


	//----- nvinfo : EIATTR_KPARAM_INFO
	.align		4
.L_10231:
        /*0128*/ 	.byte	0x04, 0x17
        /*012a*/ 	.short	(.L_10233 - .L_10232)
.L_10232:
        /*012c*/ 	.word	0x00000000
        /*0130*/ 	.short	0x0003
        /*0132*/ 	.short	0x0018
        /*0134*/ 	.byte	0x00, 0xf5, 0x21, 0x00


	//----- nvinfo : EIATTR_KPARAM_INFO
	.align		4
.L_10233:
        /*0138*/ 	.byte	0x04, 0x17
        /*013a*/ 	.short	(.L_10235 - .L_10234)
.L_10234:
        /*013c*/ 	.word	0x00000000
        /*0140*/ 	.short	0x0002
        /*0142*/ 	.short	0x0010
        /*0144*/ 	.byte	0x00, 0xf5, 0x21, 0x00


	//----- nvinfo : EIATTR_KPARAM_INFO
	.align		4
.L_10235:
        /*0148*/ 	.byte	0x04, 0x17
        /*014a*/ 	.short	(.L_10237 - .L_10236)
.L_10236:
        /*014c*/ 	.word	0x00000000
        /*0150*/ 	.short	0x0001
        /*0152*/ 	.short	0x0008
        /*0154*/ 	.byte	0x00, 0xf5, 0x21, 0x00


	//----- nvinfo : EIATTR_KPARAM_INFO
	.align		4
.L_10237:
        /*0158*/ 	.byte	0x04, 0x17
        /*015a*/ 	.short	(.L_10239 - .L_10238)
.L_10238:
        /*015c*/ 	.word	0x00000000
        /*0160*/ 	.short	0x0000
        /*0162*/ 	.short	0x0000
        /*0164*/ 	.byte	0x00, 0xf5, 0x21, 0x00


	//----- nvinfo : EIATTR_SPARSE_MMA_MASK
	.align		4
.L_10239:
        /*0168*/ 	.byte	0x03, 0x50
        /*016a*/ 	.short	0x0000


	//----- nvinfo : EIATTR_MAXREG_COUNT
	.align		4
        /*016c*/ 	.byte	0x03, 0x1b
        /*016e*/ 	.short	0x00ff


	//----- nvinfo : EIATTR_NUM_BARRIERS
	.align		4
        /*0170*/ 	.byte	0x02, 0x4c
        /*0172*/ 	.byte	0x01
	.zero		1


	//----- nvinfo : EIATTR_EXTERNS
	.align		4
        /*0174*/ 	.byte	0x04, 0x0f
        /*0176*/ 	.short	(.L_10241 - .L_10240)


	//   ....[0]....
	.align		4
.L_10240:
        /*0178*/ 	.word	index@(__assertfail)


	//----- nvinfo : EIATTR_MERCURY_ISA_VERSION
	.align		4
.L_10241:
        /*017c*/ 	.byte	0x03, 0x5f
        /*017e*/ 	.short	0x0101


	//----- nvinfo : EIATTR_COOP_GROUP_MASK_REGIDS
	.align		4
        /*0180*/ 	.byte	0x04, 0x29
        /*0182*/ 	.short	(.L_10243 - .L_10242)


	//   ....[0]....
.L_10242:
        /*0184*/ 	.word	0xffffffff


	//   ....[1]....
        /*0188*/ 	.word	0xffffffff


	//   ....[2]....
        /*018c*/ 	.word	0xffffffff


	//   ....[3]....
        /*0190*/ 	.word	0xffffffff


	//   ....[4]....
        /*0194*/ 	.word	0xffffffff


	//   ....[5]....
        /*0198*/ 	.word	0xffffffff


	//   ....[6]....
        /*019c*/ 	.word	0xffffffff


	//   ....[7]....
        /*01a0*/ 	.word	0xffffffff


	//   ....[8]....
        /*01a4*/ 	.word	0xffffffff


	//   ....[9]....
        /*01a8*/ 	.word	0xffffffff


	//   ....[10]....
        /*01ac*/ 	.word	0xffffffff


	//   ....[11]....
        /*01b0*/ 	.word	0xffffffff


	//   ....[12]....
        /*01b4*/ 	.word	0xffffffff


	//   ....[13]....
        /*01b8*/ 	.word	0xffffffff


	//   ....[14]....
        /*01bc*/ 	.word	0xffffffff


	//   ....[15]....
        /*01c0*/ 	.word	0xffffffff


	//   ....[16]....
        /*01c4*/ 	.word	0x0500000f


	//   ....[17]....
        /*01c8*/ 	.word	0x0500000f


	//   ....[18]....
        /*01cc*/ 	.word	0x0500000f


	//   ....[19]....
        /*01d0*/ 	.word	0x0500000f


	//   ....[20]....
        /*01d4*/ 	.word	0x0500000f


	//----- nvinfo : EIATTR_COOP_GROUP_INSTR_OFFSETS
	.align		4
.L_10243:
        /*01d8*/ 	.byte	0x04, 0x28
        /*01da*/ 	.short	(.L_10245 - .L_10244)


	//   ....[0]....
.L_10244:
        /*01dc*/ 	.word	0x00000330


	//   ....[1]....
        /*01e0*/ 	.word	0x00000350


	//   ....[2]....
        /*01e4*/ 	.word	0x00000370


	//   ....[3]....
        /*01e8*/ 	.word	0x00000390


	//   ....[4]....
        /*01ec*/ 	.word	0x000003b0


	//   ....[5]....
        /*01f0*/ 	.word	0x000004c0


	//   ....[6]....
        /*01f4*/ 	.word	0x000004e0


	//   ....[7]....
        /*01f8*/ 	.word	0x00000500


	//   ....[8]....
        /*01fc*/ 	.word	0x00001340


	//   ....[9]....
        /*0200*/ 	.word	0x00001370


	//   ....[10]....
        /*0204*/ 	.word	0x00001390


	//   ....[11]....
        /*0208*/ 	.word	0x000013b0


	//   ....[12]....
        /*020c*/ 	.word	0x000013d0


	//   ....[13]....
        /*0210*/ 	.word	0x00001420


	//   ....[14]....
        /*0214*/ 	.word	0x00001440


	//   ....[15]....
        /*0218*/ 	.word	0x00001460


	//   ....[16]....
        /*021c*/ 	.word	0x00002ad0


	//   ....[17]....
        /*0220*/ 	.word	0x00002b30


	//   ....[18]....
        /*0224*/ 	.word	0x00002b90


	//   ....[19]....
        /*0228*/ 	.word	0x00002bf0


	//   ....[20]....
        /*022c*/ 	.word	0x00002c50


	//----- nvinfo : EIATTR_VRC_CTA_INIT_COUNT
	.align		4
.L_10245:
        /*0230*/ 	.byte	0x02, 0x4a
	.zero		1
	.zero		1


	//----- nvinfo : EIATTR_SYSCALL_OFFSETS
	.align		4
        /*0234*/ 	.byte	0x04, 0x46
        /*0236*/ 	.short	(.L_10247 - .L_10246)


	//   ....[0]....
.L_10246:
        /*0238*/ 	.word	0x000002b0


	//----- nvinfo : EIATTR_EXIT_INSTR_OFFSETS
	.align		4
.L_10247:
        /*023c*/ 	.byte	0x04, 0x1c
        /*023e*/ 	.short	(.L_10249 - .L_10248)


	//   ....[0]....
.L_10248:
        /*0240*/ 	.word	0x00000090


	//   ....[1]....
        /*0244*/ 	.word	0x00002880


	//   ....[2]....
        /*0248*/ 	.word	0x000028b0


	//   ....[3]....
        /*024c*/ 	.word	0x00002a80


	//----- nvinfo : EIATTR_CRS_STACK_SIZE
	.align		4
.L_10249:
        /*0250*/ 	.byte	0x04, 0x1e
        /*0252*/ 	.short	(.L_10251 - .L_10250)
.L_10250:
        /*0254*/ 	.word	0x00000000


	//----- nvinfo : EIATTR_CBANK_PARAM_SIZE
	.align		4
.L_10251:
        /*0258*/ 	.byte	0x03, 0x19
        /*025a*/ 	.short	0x008c


	//----- nvinfo : EIATTR_PARAM_CBANK
	.align		4
        /*025c*/ 	.byte	0x04, 0x0a
        /*025e*/ 	.short	(.L_10253 - .L_10252)
	.align		4
.L_10252:
        /*0260*/ 	.word	index@(.nv.constant0._ZN4vllm25paged_attention_v2_kernelIfhLi80ELi32ELi128ELNS_18Fp8KVCacheDataTypeE2ELb0ELi512EEEvPfS2_PT_PKS3_PKT0_S9_ifPKiSB_iPKfiiiSD_SD_iiiii)
        /*0264*/ 	.short	0x0380
        /*0266*/ 	.short	0x008c


	//----- nvinfo : EIATTR_SW_WAR
	.align		4
.L_10253:
        /*0268*/ 	.byte	0x04, 0x36
        /*026a*/ 	.short	(.L_10255 - .L_10254)
.L_10254:
        /*026c*/ 	.word	0x00000008
.L_10255:


//--------------------- .nv.info._ZN4vllm25paged_attention_v2_kernelIfhLi64ELi32ELi128ELNS_18Fp8KVCacheDataTypeE2ELb0ELi512EEEvPfS2_PT_PKS3_PKT0_S9_ifPKiSB_iPKfiiiSD_SD_iiiii --------------------------
	.section	.nv.info._ZN4vllm25paged_attention_v2_kernelIfhLi64ELi32ELi128ELNS_18Fp8KVCacheDataTypeE2ELb0ELi512EEEvPfS2_PT_PKS3_PKT0_S9_ifPKiSB_iPKfiiiSD_SD_iiiii,"",@"SHT_CUDA_INFO"
	.sectionflags	@""
	.align	4


	//----- nvinfo : EIATTR_CUDA_API_VERSION
	.align		4
        /*0000*/ 	.byte	0x04, 0x37
        /*0002*/ 	.short	(.L_10257 - .L_10256)
.L_10256:
        /*0004*/ 	.word	0x00000082


	//----- nvinfo : EIATTR_KPARAM_INFO
	.align		4
.L_10257:
        /*0008*/ 	.byte	0x04, 0x17
        /*000a*/ 	.short	(.L_10259 - .L_10258)
.L_10258:
        /*000c*/ 	.word	0x00000000
        /*0010*/ 	.short	0x0015
        /*0012*/ 	.short	0x0088
        /*0014*/ 	.byte	0x00, 0xf0, 0x11, 0x00


	//----- nvinfo : EIATTR_KPARAM_INFO
	.align		4
.L_10259:
        /*0018*/ 	.byte	0x04, 0x17
        /*001a*/ 	.short	(.L_10261 - .L_10260)
.L_10260:
        /*001c*/ 	.word	0x00000000
        /*0020*/ 	.short	0x0014
        /*0022*/ 	.short	0x0084
        /*0024*/ 	.byte	0x00, 0xf0, 0x11, 0x00


	//----- nvinfo : EIATTR_KPARAM_INFO
	.align		4
.L_10261:
        /*0028*/ 	.byte	0x04, 0x17
        /*002a*/ 	.short	(.L_10263 - .L_10262)
.L_10262:
        /*002c*/ 	.word	0x00000000
        /*0030*/ 	.short	0x0013
        /*0032*/ 	.short	0x0080
        /*0034*/ 	.byte	0x00, 0xf0, 0x11, 0x00


	//----- nvinfo : EIATTR_KPARAM_INFO
	.align		4
.L_10263:
        /*0038*/ 	.byte	0x04, 0x17
        /*003a*/ 	.short	(.L_10265 - .L_10264)
.L_10264:
        /*003c*/ 	.word	0x00000000
        /*0040*/ 	.short	0x0012
        /*0042*/ 	.short	0x007c
        /*0044*/ 	.byte	0x00, 0xf0, 0x11, 0x00


	//----- nvinfo : EIATTR_KPARAM_INFO
	.align		4
.L_10265:
        /*0048*/ 	.byte	0x04, 0x17
        /*004a*/ 	.short	(.L_10267 - .L_10266)
.L_10266:
        /*004c*/ 	.word	0x00000000
        /*0050*/ 	.short	0x0011
        /*0052*/ 	.short	0x0078
        /*0054*/ 	.byte	0x00, 0xf0, 0x11, 0x00


	//----- nvinfo : EIATTR_KPARAM_INFO
	.align		4
.L_10267:
        /*0058*/ 	.byte	0x04, 0x17
        /*005a*/ 	.short	(.L_10269 - .L_10268)
.L_10268:
        /*005c*/ 	.word	0x00000000
        /*0060*/ 	.short	0x0010
        /*0062*/ 	.short	0x0070
        /*0064*/ 	.byte	0x00, 0xf5, 0x21, 0x00


	//----- nvinfo : EIATTR_KPARAM_INFO
	.align		4
.L_10269:
        /*0068*/ 	.byte	0x04, 0x17
        /*006a*/ 	.short	(.L_10271 - .L_10270)
.L_10270:
        /*006c*/ 	.word	0x00000000
        /*0070*/ 	.short	0x000f
        /*0072*/ 	.short	0x0068
        /*0074*/ 	.byte	0x00, 0xf5, 0x21, 0x00


	//----- nvinfo : EIATTR_KPARAM_INFO
	.align		4
.L_10271:
        /*0078*/ 	.byte	0x04, 0x17
        /*007a*/ 	.short	(.L_10273 - .L_10272)
.L_10272:
        /*007c*/ 	.word	0x00000000
        /*0080*/ 	.short	0x000e
        /*0082*/ 	.short	0x0060
        /*0084*/ 	.byte	0x00, 0xf0, 0x11, 0x00


	//----- nvinfo : EIATTR_KPARAM_INFO
	.align		4
.L_10273:
        /*0088*/ 	.byte	0x04, 0x17
        /*008a*/ 	.short	(.L_10275 - .L_10274)
.L_10274:
        /*008c*/ 	.word	0x00000000
        /*0090*/ 	.short	0x000d
        /*0092*/ 	.short	0x005c
        /*0094*/ 	.byte	0x00, 0xf0, 0x11, 0x00


	//----- nvinfo : EIATTR_KPARAM_INFO
	.align		4
.L_10275:
        /*0098*/ 	.byte	0x04, 0x17
        /*009a*/ 	.short	(.L_10277 - .L_10276)
.L_10276:
        /*009c*/ 	.word	0x00000000
        /*00a0*/ 	.short	0x000c
        /*00a2*/ 	.short	0x0058
        /*00a4*/ 	.byte	0x00, 0xf0, 0x11, 0x00


	//----- nvinfo : EIATTR_KPARAM_INFO
	.align		4
.L_10277:
        /*00a8*/ 	.byte	0x04, 0x17
        /*00aa*/ 	.short	(.L_10279 - .L_10278)
.L_10278:
        /*00ac*/ 	.word	0x00000000
        /*00b0*/ 	.short	0x000b
        /*00b2*/ 	.short	0x0050
        /*00b4*/ 	.byte	0x00, 0xf5, 0x21, 0x00


	//----- nvinfo : EIATTR_KPARAM_INFO
	.align		4
.L_10279:
        /*00b8*/ 	.byte	0x04, 0x17
        /*00ba*/ 	.short	(.L_10281 - .L_10280)
.L_10280:
        /*00bc*/ 	.word	0x00000000
        /*00c0*/ 	.short	0x000a
        /*00c2*/ 	.short	0x0048
        /*00c4*/ 	.byte	0x00, 0xf0, 0x11, 0x00


	//----- nvinfo : EIATTR_KPARAM_INFO
	.align		4
.L_10281:
        /*00c8*/ 	.byte	0x04, 0x17
        /*00ca*/ 	.short	(.L_10283 - .L_10282)
.L_10282:
        /*00cc*/ 	.word	0x00000000
        /*00d0*/ 	.short	0x0009
        /*00d2*/ 	.short	0x0040
        /*00d4*/ 	.byte	0x00, 0xf5, 0x21, 0x00


	//----- nvinfo : EIATTR_KPARAM_INFO
	.align		4
.L_10283:
        /*00d8*/ 	.byte	0x04, 0x17
        /*00da*/ 	.short	(.L_10285 - .L_10284)
.L_10284:
        /*00dc*/ 	.word	0x00000000
        /*00e0*/ 	.short	0x0008
        /*00e2*/ 	.short	0x0038
        /*00e4*/ 	.byte	0x00, 0xf5, 0x21, 0x00


	//----- nvinfo : EIATTR_KPARAM_INFO
	.align		4
.L_10285:
        /*00e8*/ 	.byte	0x04, 0x17
        /*00ea*/ 	.short	(.L_10287 - .L_10286)
.L_10286:
        /*00ec*/ 	.word	0x00000000
        /*00f0*/ 	.short	0x0007
        /*00f2*/ 	.short	0x0034
        /*00f4*/ 	.byte	0x00, 0xf0, 0x11, 0x00


	//----- nvinfo : EIATTR_KPARAM_INFO
	.align		4
.L_10287:
        /*00f8*/ 	.byte	0x04, 0x17
        /*00fa*/ 	.short	(.L_10289 - .L_10288)
.L_10288:
        /*00fc*/ 	.word	0x00000000
        /*0100*/ 	.short	0x0006
        /*0102*/ 	.short	0x0030
        /*0104*/ 	.byte	0x00, 0xf0, 0x11, 0x00


	//----- nvinfo : EIATTR_KPARAM_INFO
	.align		4
.L_10289:
        /*0108*/ 	.byte	0x04, 0x17
        /*010a*/ 	.short	(.L_10291 - .L_10290)
.L_10290:
        /*010c*/ 	.word	0x00000000
        /*0110*/ 	.short	0x0005
        /*0112*/ 	.short	0x0028
        /*0114*/ 	.byte	0x00, 0xf5, 0x21, 0x00


	//----- nvinfo : EIATTR_KPARAM_INFO
	.align		4
.L_10291:
        /*0118*/ 	.byte	0x04, 0x17
        /*011a*/ 	.short	(.L_10293 - .L_10292)
.L_10292:
        /*011c*/ 	.word	0x00000000
        /*0120*/ 	.short	0x0004
        /*0122*/ 	.short	0x0020
        /*0124*/ 	.byte	0x00, 0xf5, 0x21, 0x00


	//----- nvinfo : EIATTR_KPARAM_INFO
	.align		4
.L_10293:
        /*0128*/ 	.byte	0x04, 0x17
        /*012a*/ 	.short	(.L_10295 - .L_10294)
.L_10294:
        /*012c*/ 	.word	0x00000000
        /*0130*/ 	.short	0x0003
        /*0132*/ 	.short	0x0018
        /*0134*/ 	.byte	0x00, 0xf5, 0x21, 0x00


	//----- nvinfo : EIATTR_KPARAM_INFO
	.align		4
.L_10295:
        /*0138*/ 	.byte	0x04, 0x17
        /*013a*/ 	.short	(.L_10297 - .L_10296)
.L_10296:
        /*013c*/ 	.word	0x00000000
        /*0140*/ 	.short	0x0002
        /*0142*/ 	.short	0x0010
        /*0144*/ 	.byte	0x00, 0xf5, 0x21, 0x00


	//----- nvinfo : EIATTR_KPARAM_INFO
	.align		4
.L_10297:
        /*0148*/ 	.byte	0x04, 0x17
        /*014a*/ 	.short	(.L_10299 - .L_10298)
.L_10298:
        /*014c*/ 	.word	0x00000000
        /*0150*/ 	.short	0x0001
        /*0152*/ 	.short	0x0008
        /*0154*/ 	.byte	0x00, 0xf5, 0x21, 0x00


	//----- nvinfo : EIATTR_KPARAM_INFO
	.align		4
.L_10299:
        /*0158*/ 	.byte	0x04, 0x17
        /*015a*/ 	.short	(.L_10301 - .L_10300)
.L_10300:
        /*015c*/ 	.word	0x00000000
        /*0160*/ 	.short	0x0000
        /*0162*/ 	.short	0x0000
        /*0164*/ 	.byte	0x00, 0xf5, 0x21, 0x00


	//----- nvinfo : EIATTR_SPARSE_MMA_MASK
	.align		4
.L_10301:
        /*0168*/ 	.byte	0x03, 0x50
        /*016a*/ 	.short	0x0000


	//----- nvinfo : EIATTR_MAXREG_COUNT
	.align		4
        /*016c*/ 	.byte	0x03, 0x1b
        /*016e*/ 	.short	0x00ff


	//----- nvinfo : EIATTR_NUM_BARRIERS
	.align		4
        /*0170*/ 	.byte	0x02, 0x4c
        /*0172*/ 	.byte	0x01
	.zero		1


	//----- nvinfo : EIATTR_EXTERNS
	.align		4
        /*0174*/ 	.byte	0x04, 0x0f
        /*0176*/ 	.short	(.L_10303 - .L_10302)


	//   ....[0]....
	.align		4
.L_10302:
        /*0178*/ 	.word	index@(__assertfail)


	//----- nvinfo : EIATTR_MERCURY_ISA_VERSION
	.align		4
.L_10303:
        /*017c*/ 	.byte	0x03, 0x5f
        /*017e*/ 	.short	0x0101


	//----- nvinfo : EIATTR_COOP_GROUP_MASK_REGIDS
	.align		4
        /*0180*/ 	.byte	0x04, 0x29
        /*0182*/ 	.short	(.L_10305 - .L_10304)


	//   ....[0]....
.L_10304:
        /*0184*/ 	.word	0xffffffff


	//   ....[1]....
        /*0188*/ 	.word	0xffffffff


	//   ....[2]....
        /*018c*/ 	.word	0xffffffff


	//   ....[3]....
        /*0190*/ 	.word	0xffffffff


	//   ....[4]....
        /*0194*/ 	.word	0xffffffff


	//   ....[5]....
        /*0198*/ 	.word	0xffffffff


	//   ....[6]....
        /*019c*/ 	.word	0xffffffff


	//   ....[7]....
        /*01a0*/ 	.word	0xffffffff


	//   ....[8]....
        /*01a4*/ 	.word	0xffffffff


	//   ....[9]....
        /*01a8*/ 	.word	0xffffffff


	//   ....[10]....
        /*01ac*/ 	.word	0xffffffff


	//   ....[11]....
        /*01b0*/ 	.word	0xffffffff


	//   ....[12]....
        /*01b4*/ 	.word	0xffffffff


	//   ....[13]....
        /*01b8*/ 	.word	0xffffffff


	//   ....[14]....
        /*01bc*/ 	.word	0xffffffff


	//   ....[15]....
        /*01c0*/ 	.word	0xffffffff


	//   ....[16]....
        /*01c4*/ 	.word	0x0500000f


	//   ....[17]....
        /*01c8*/ 	.word	0x0500000f


	//   ....[18]....
        /*01cc*/ 	.word	0x0500000f


	//   ....[19]....
        /*01d0*/ 	.word	0x0500000f


	//   ....[20]....
        /*01d4*/ 	.word	0x0500000f


	//----- nvinfo : EIATTR_COOP_GROUP_INSTR_OFFSETS
	.align		4
.L_10305:
        /*01d8*/ 	.byte	0x04, 0x28
        /*01da*/ 	.short	(.L_10307 - .L_10306)


	//   ....[0]....
.L_10306:
        /*01dc*/ 	.word	0x000003c0


	//   ....[1]....
        /*01e0*/ 	.word	0x000003e0


	//   ....[2]....
        /*01e4*/ 	.word	0x00000400


	//   ....[3]....
        /*01e8*/ 	.word	0x00000420


	//   ....[4]....
        /*01ec*/ 	.word	0x00000440


	//   ....[5]....
        /*01f0*/ 	.word	0x00000550


	//   ....[6]....
        /*01f4*/ 	.word	0x00000570


	//   ....[7]....
        /*01f8*/ 	.word	0x00000590


	//   ....[8]....
        /*01fc*/ 	.word	0x000013e0


	//   ....[9]....
        /*0200*/ 	.word	0x00001410


	//   ....[10]....
        /*0204*/ 	.word	0x00001430


	//   ....[11]....
        /*0208*/ 	.word	0x00001450


	//   ....[12]....
        /*020c*/ 	.word	0x00001470


	//   ....[13]....
        /*0210*/ 	.word	0x000014c0


	//   ....[14]....
        /*0214*/ 	.word	0x000014e0


	//   ....[15]....
        /*0218*/ 	.word	0x00001500


	//   ....[16]....
        /*021c*/ 	.word	0x00002a60


	//   ....[17]....
        /*0220*/ 	.word	0x00002ac0


	//   ....[18]....
        /*0224*/ 	.word	0x00002b20


	//   ....[19]....
        /*0228*/ 	.word	0x00002b80


	//   ....[20]....
        /*022c*/ 	.word	0x00002be0


	//----- nvinfo : EIATTR_VRC_CTA_INIT_COUNT
	.align		4
.L_10307:
        /*0230*/ 	.byte	0x02, 0x4a
	.zero		1
	.zero		1


	//----- nvinfo : EIATTR_SYSCALL_OFFSETS
	.align		4
        /*0234*/ 	.byte	0x04, 0x46
        /*0236*/ 	.short	(.L_10309 - .L_10308)


	//   ....[0]....
.L_10308:
        /*0238*/ 	.word	0x00000320


	//----- nvinfo : EIATTR_EXIT_INSTR_OFFSETS
	.align		4
.L_10309:
        /*023c*/ 	.byte	0x04, 0x1c
        /*023e*/ 	.short	(.L_10311 - .L_10310)


	//   ....[0]....
.L_10310:
        /*0240*/ 	.word	0x000000d0


	//   ....[1]....
        /*0244*/ 	.word	0x00002840


	//   ....[2]....
        /*0248*/ 	.word	0x00002870


	//   ....[3]....
        /*024c*/ 	.word	0x00002a10


	//----- nvinfo : EIATTR_CRS_STACK_SIZE
	.align		4
.L_10311:
        /*0250*/ 	.byte	0x04, 0x1e
        /*0252*/ 	.short	(.L_10313 - .L_10312)
.L_10312:
        /*0254*/ 	.word	0x00000000


	//----- nvinfo : EIATTR_CBANK_PARAM_SIZE
	.align		4
.L_10313:
        /*0258*/ 	.byte	0x03, 0x19
        /*025a*/ 	.short	0x008c


	//----- nvinfo : EIATTR_PARAM_CBANK
	.align		4
        /*025c*/ 	.byte	0x04, 0x0a
        /*025e*/ 	.short	(.L_10315 - .L_10314)
	.align		4
.L_10314:
        /*0260*/ 	.word	index@(.nv.constant0._ZN4vllm25paged_attention_v2_kernelIfhLi64ELi32ELi128ELNS_18Fp8KVCacheDataTypeE2ELb0ELi512EEEvPfS2_PT_PKS3_PKT0_S9_ifPKiSB_iPKfiiiSD_SD_iiiii)
        /*0264*/ 	.short	0x0380
        /*0266*/ 	.short	0x008c


	//----- nvinfo : EIATTR_SW_WAR
	.align		4
.L_10315:
        /*0268*/ 	.byte	0x04, 0x36
        /*026a*/ 	.short	(.L_10317 - .L_10316)
.L_10316:
        /*026c*/ 	.word	0x00000008
.L_10317:


//--------------------- .nv.info._ZN4vllm25paged_attention_v2_kernelIfhLi32ELi32ELi128ELNS_18Fp8KVCacheDataTypeE2ELb0ELi512EEEvPfS2_PT_PKS3_PKT0_S9_ifPKiSB_iPKfiiiSD_SD_iiiii --------------------------
	.section	.nv.info._ZN4vllm25paged_attention_v2_kernelIfhLi32ELi32ELi128ELNS_18Fp8KVCacheDataTypeE2ELb0ELi512EEEvPfS2_PT_PKS3_PKT0_S9_ifPKiSB_iPKfiiiSD_SD_iiiii,"",@"SHT_CUDA_INFO"
	.sectionflags	@""
	.align	4


	//----- nvinfo : EIATTR_CUDA_API_VERSION
	.align		4
        /*0000*/ 	.byte	0x04, 0x37
        /*0002*/ 	.short	(.L_10319 - .L_10318)
.L_10318:
        /*0004*/ 	.word	0x00000082


	//----- nvinfo : EIATTR_KPARAM_INFO
	.align		4
.L_10319:
        /*0008*/ 	.byte	0x04, 0x17
        /*000a*/ 	.short	(.L_10321 - .L_10320)
.L_10320:
        /*000c*/ 	.word	0x00000000
        /*0010*/ 	.short	0x0015
        /*0012*/ 	.short	0x0088
        /*0014*/ 	.byte	0x00, 0xf0, 0x11, 0x00


	//----- nvinfo : EIATTR_KPARAM_INFO
	.align		4
.L_10321:
        /*0018*/ 	.byte	0x04, 0x17
        /*001a*/ 	.short	(.L_10323 - .L_10322)
.L_10322:
        /*001c*/ 	.word	0x00000000
        /*0020*/ 	.short	0x0014
        /*0022*/ 	.short	0x0084
        /*0024*/ 	.byte	0x00, 0xf0, 0x11, 0x00


	//----- nvinfo : EIATTR_KPARAM_INFO
	.align		4
.L_10323:
        /*0028*/ 	.byte	0x04, 0x17
        /*002a*/ 	.short	(.L_10325 - .L_10324)
.L_10324:
        /*002c*/ 	.word	0x00000000
        /*0030*/ 	.short	0x0013
        /*0032*/ 	.short	0x0080
        /*0034*/ 	.byte	0x00, 0xf0, 0x11, 0x00


	//----- nvinfo : EIATTR_KPARAM_INFO
	.align		4
.L_10325:
        /*0038*/ 	.byte	0x04, 0x17
        /*003a*/ 	.short	(.L_10327 - .L_10326)
.L_10326:
        /*003c*/ 	.word	0x00000000
        /*0040*/ 	.short	0x0012
        /*0042*/ 	.short	0x007c
        /*0044*/ 	.byte	0x00, 0xf0, 0x11, 0x00


	//----- nvinfo : EIATTR_KPARAM_INFO
	.align		4
.L_10327:
        /*0048*/ 	.byte	0x04, 0x17
        /*004a*/ 	.short	(.L_10329 - .L_10328)
.L_10328:
        /*004c*/ 	.word	0x00000000
        /*0050*/ 	.short	0x0011
        /*0052*/ 	.short	0x0078
        /*0054*/ 	.byte	0x00, 0xf0, 0x11, 0x00


	//----- nvinfo : EIATTR_KPARAM_INFO
	.align		4
.L_10329:
        /*0058*/ 	.byte	0x04, 0x17
        /*005a*/ 	.short	(.L_10331 - .L_10330)
.L_10330:
        /*005c*/ 	.word	0x00000000
        /*0060*/ 	.short	0x0010
        /*0062*/ 	.short	0x0070
        /*0064*/ 	.byte	0x00, 0xf5, 0x21, 0x00


	//----- nvinfo : EIATTR_KPARAM_INFO
	.align		4
.L_10331:
        /*0068*/ 	.byte	0x04, 0x17
        /*006a*/ 	.short	(.L_10333 - .L_10332)
.L_10332:
        /*006c*/ 	.word	0x00000000
        /*0070*/ 	.short	0x000f
        /*0072*/ 	.short	0x0068
        /*0074*/ 	.byte	0x00, 0xf5, 0x21, 0x00


	//----- nvinfo : EIATTR_KPARAM_INFO
	.align		4
.L_10333:
        /*0078*/ 	.byte	0x04, 0x17
        /*007a*/ 	.short	(.L_10335 - .L_10334)
.L_10334:
        /*007c*/ 	.word	0x00000000
        /*0080*/ 	.short	0x000e
        /*0082*/ 	.short	0x0060
        /*0084*/ 	.byte	0x00, 0xf0, 0x11, 0x00


	//----- nvinfo : EIATTR_KPARAM_INFO
	.align		4
.L_10335:
        /*0088*/ 	.byte	0x04, 0x17
        /*008a*/ 	.short	(.L_10337 - .L_10336)
.L_10336:
        /*008c*/ 	.word	0x00000000
        /*0090*/ 	.short	0x000d
        /*0092*/ 	.short	0x005c
        /*0094*/ 	.byte	0x00, 0xf0, 0x11, 0x00


	//----- nvinfo : EIATTR_KPARAM_INFO
	.align		4
.L_10337:
        /*0098*/ 	.byte	0x04, 0x17
        /*009a*/ 	.short	(.L_10339 - .L_10338)
.L_10338:
        /*009c*/ 	.word	0x00000000
        /*00a0*/ 	.short	0x000c
        /*00a2*/ 	.short	0x0058
        /*00a4*/ 	.byte	0x00, 0xf0, 0x11, 0x00


	//----- nvinfo : EIATTR_KPARAM_INFO
	.align		4
.L_10339:
        /*00a8*/ 	.byte	0x04, 0x17
        /*00aa*/ 	.short	(.L_10341 - .L_10340)
.L_10340:
        /*00ac*/ 	.word	0x00000000
        /*00b0*/ 	.short	0x000b
        /*00b2*/ 	.short	0x0050
        /*00b4*/ 	.byte	0x00, 0xf5, 0x21, 0x00


	//----- nvinfo : EIATTR_KPARAM_INFO
	.align		4
.L_10341:
        /*00b8*/ 	.byte	0x04, 0x17
        /*00ba*/ 	.short	(.L_10343 - .L_10342)
.L_10342:
        /*00bc*/ 	.word	0x00000000
        /*00c0*/ 	.short	0x000a
        /*00c2*/ 	.short	0x0048
        /*00c4*/ 	.byte	0x00, 0xf0, 0x11, 0x00


	//----- nvinfo : EIATTR_KPARAM_INFO
	.align		4
.L_10343:
        /*00c8*/ 	.byte	0x04, 0x17
        /*00ca*/ 	.short	(.L_10345 - .L_10344)
.L_10344:
        /*00cc*/ 	.word	0x00000000
        /*00d0*/ 	.short	0x0009
        /*00d2*/ 	.short	0x0040
        /*00d4*/ 	.byte	0x00, 0xf5, 0x21, 0x00


	//----- nvinfo : EIATTR_KPARAM_INFO
	.align		4
.L_10345:
        /*00d8*/ 	.byte	0x04, 0x17
        /*00da*/ 	.short	(.L_10347 - .L_10346)
.L_10346:
        /*00dc*/ 	.word	0x00000000
        /*00e0*/ 	.short	0x0008
        /*00e2*/ 	.short	0x0038
        /*00e4*/ 	.byte	0x00, 0xf5, 0x21, 0x00


	//----- nvinfo : EIATTR_KPARAM_INFO
	.align		4
.L_10347:
        /*00e8*/ 	.byte	0x04, 0x17
        /*00ea*/ 	.short	(.L_10349 - .L_10348)
.L_10348:
        /*00ec*/ 	.word	0x00000000
        /*00f0*/ 	.short	0x0007
        /*00f2*/ 	.short	0x0034
        /*00f4*/ 	.byte	0x00, 0xf0, 0x11, 0x00


	//----- nvinfo : EIATTR_KPARAM_INFO
	.align		4
.L_10349:
        /*00f8*/ 	.byte	0x04, 0x17
        /*00fa*/ 	.short	(.L_10351 - .L_10350)
.L_10350:
        /*00fc*/ 	.word	0x00000000
        /*0100*/ 	.short	0x0006
        /*0102*/ 	.short	0x0030
        /*0104*/ 	.byte	0x00, 0xf0, 0x11, 0x00


	//----- nvinfo : EIATTR_KPARAM_INFO
	.align		4
.L_10351:
        /*0108*/ 	.byte	0x04, 0x17
        /*010a*/ 	.short	(.L_10353 - .L_10352)
.L_10352:
        /*010c*/ 	.word	0x00000000
        /*0110*/ 	.short	0x0005
        /*0112*/ 	.short	0x0028
        /*0114*/ 	.byte	0x00, 0xf5, 0x21, 0x00


	//----- nvinfo : EIATTR_KPARAM_INFO
	.align		4
.L_10353:
        /*0118*/ 	.byte	0x04, 0x17
        /*011a*/ 	.short	(.L_10355 - .L_10354)
.L_10354:
        /*011c*/ 	.word	0x00000000
        /*0120*/ 	.short	0x0004
        /*0122*/ 	.short	0x0020
        /*0124*/ 	.byte	0x00, 0xf5, 0x21, 0x00


	//----- nvinfo : EIATTR_KPARAM_INFO
	.align		4
.L_10355:
        /*0128*/ 	.byte	0x04, 0x17
        /*012a*/ 	.short	(.L_10357 - .L_10356)
.L_10356:
        /*012c*/ 	.word	0x00000000
        /*0130*/ 	.short	0x0003
        /*0132*/ 	.short	0x0018
        /*0134*/ 	.byte	0x00, 0xf5, 0x21, 0x00


	//----- nvinfo : EIATTR_KPARAM_INFO
	.align		4
.L_10357:
        /*0138*/ 	.byte	0x04, 0x17
        /*013a*/ 	.short	(.L_10359 - .L_10358)
.L_10358:
        /*013c*/ 	.word	0x00000000
        /*0140*/ 	.short	0x0002
        /*0142*/ 	.short	0x0010
        /*0144*/ 	.byte	0x00, 0xf5, 0x21, 0x00


	//----- nvinfo : EIATTR_KPARAM_INFO
	.align		4
.L_10359:
        /*0148*/ 	.byte	0x04, 0x17
        /*014a*/ 	.short	(.L_10361 - .L_10360)
.L_10360:
        /*014c*/ 	.word	0x00000000
        /*0150*/ 	.short	0x0001
        /*0152*/ 	.short	0x0008
        /*0154*/ 	.byte	0x00, 0xf5, 0x21, 0x00


	//----- nvinfo : EIATTR_KPARAM_INFO
	.align		4
.L_10361:
        /*0158*/ 	.byte	0x04, 0x17
        /*015a*/ 	.short	(.L_10363 - .L_10362)
.L_10362:
        /*015c*/ 	.word	0x00000000
        /*0160*/ 	.short	0x0000
        /*0162*/ 	.short	0x0000
        /*0164*/ 	.byte	0x00, 0xf5, 0x21, 0x00


	//----- nvinfo : EIATTR_SPARSE_MMA_MASK
	.align		4
.L_10363:
        /*0168*/ 	.byte	0x03, 0x50
        /*016a*/ 	.short	0x0000


	//----- nvinfo : EIATTR_MAXREG_COUNT
	.align		4
        /*016c*/ 	.byte	0x03, 0x1b
        /*016e*/ 	.short	0x00ff


	//----- nvinfo : EIATTR_NUM_BARRIERS
	.align		4
        /*0170*/ 	.byte	0x02, 0x4c
        /*0172*/ 	.byte	0x01
	.zero		1


	//----- nvinfo : EIATTR_EXTERNS
	.align		4
        /*0174*/ 	.byte	0x04, 0x0f
        /*0176*/ 	.short	(.L_10365 - .L_10364)


	//   ....[0]....
	.align		4
.L_10364:
        /*0178*/ 	.word	index@(__assertfail)


	//----- nvinfo : EIATTR_MERCURY_ISA_VERSION
	.align		4
.L_10365:
        /*017c*/ 	.byte	0x03, 0x5f
        /*017e*/ 	.short	0x0101


	//----- nvinfo : EIATTR_COOP_GROUP_MASK_REGIDS
	.align		4
        /*0180*/ 	.byte	0x04, 0x29
        /*0182*/ 	.short	(.L_10367 - .L_10366)


	//   ....[0]....
.L_10366:
        /*0184*/ 	.word	0xffffffff


	//   ....[1]....
        /*0188*/ 	.word	0xffffffff


	//   ....[2]....
        /*018c*/ 	.word	0xffffffff


	//   ....[3]....
        /*0190*/ 	.word	0xffffffff


	//   ....[4]....
        /*0194*/ 	.word	0xffffffff


	//   ....[5]....
        /*0198*/ 	.word	0xffffffff


	//   ....[6]....
        /*019c*/ 	.word	0xffffffff


	//   ....[7]....
        /*01a0*/ 	.word	0xffffffff


	//   ....[8]....
        /*01a4*/ 	.word	0xffffffff


	//   ....[9]....
        /*01a8*/ 	.word	0xffffffff


	//   ....[10]....
        /*01ac*/ 	.word	0xffffffff


	//   ....[11]....
        /*01b0*/ 	.word	0xffffffff


	//   ....[12]....
        /*01b4*/ 	.word	0xffffffff


	//   ....[13]....
        /*01b8*/ 	.word	0xffffffff


	//   ....[14]....
        /*01bc*/ 	.word	0xffffffff


	//   ....[15]....
        /*01c0*/ 	.word	0xffffffff


	//   ....[16]....
        /*01c4*/ 	.word	0x0500000f


	//   ....[17]....
        /*01c8*/ 	.word	0x0500000f


	//   ....[18]....
        /*01cc*/ 	.word	0x0500000f


	//   ....[19]....
        /*01d0*/ 	.word	0x0500000f


	//   ....[20]....
        /*01d4*/ 	.word	0x0500000f


	//----- nvinfo : EIATTR_COOP_GROUP_INSTR_OFFSETS
	.align		4
.L_10367:
        /*01d8*/ 	.byte	0x04, 0x28
        /*01da*/ 	.short	(.L_10369 - .L_10368)


	//   ....[0]....
.L_10368:
        /*01dc*/ 	.word	0x000003c0


	//   ....[1]....
        /*01e0*/ 	.word	0x000003e0


	//   ....[2]....
        /*01e4*/ 	.word	0x00000400


	//   ....[3]....
        /*01e8*/ 	.word	0x00000420


	//   ....[4]....
        /*01ec*/ 	.word	0x00000440


	//   ....[5]....
        /*01f0*/ 	.word	0x00000540


	//   ....[6]....
        /*01f4*/ 	.word	0x00000560


	//   ....[7]....
        /*01f8*/ 	.word	0x00000590


	//   ....[8]....
        /*01fc*/ 	.word	0x000013e0


	//   ....[9]....
        /*0200*/ 	.word	0x00001410


	//   ....[10]....
        /*0204*/ 	.word	0x00001430


	//   ....[11]....
        /*0208*/ 	.word	0x00001450


	//   ....[12]....
        /*020c*/ 	.word	0x00001470


	//   ....[13]....
        /*0210*/ 	.word	0x000014c0


	//   ....[14]....
        /*0214*/ 	.word	0x000014e0


	//   ....[15]....
        /*0218*/ 	.word	0x00001500


	//   ....[16]....
        /*021c*/ 	.word	0x00002660


	//   ....[17]....
        /*0220*/ 	.word	0x000026c0


	//   ....[18]....
        /*0224*/ 	.word	0x00002720


	//   ....[19]....
        /*0228*/ 	.word	0x00002780


	//   ....[20]....
        /*022c*/ 	.word	0x000027e0


	//----- nvinfo : EIATTR_VRC_CTA_INIT_COUNT
	.align		4
.L_10369:
        /*0230*/ 	.byte	0x02, 0x4a
	.zero		1
	.zero		1


	//----- nvinfo : EIATTR_SYSCALL_OFFSETS
	.align		4
        /*0234*/ 	.byte	0x04, 0x46
        /*0236*/ 	.short	(.L_10371 - .L_10370)


	//   ....[0]....
.L_10370:
        /*0238*/ 	.word	0x00000320


	//----- nvinfo : EIATTR_EXIT_INSTR_OFFSETS
	.align		4
.L_10371:
        /*023c*/ 	.byte	0x04, 0x1c
        /*023e*/ 	.short	(.L_10373 - .L_10372)


	//   ....[0]....
.L_10372:
        /*0240*/ 	.word	0x000000d0


	//   ....[1]....
        /*0244*/ 	.word	0x000024c0


	//   ....[2]....
        /*0248*/ 	.word	0x000024f0


	//   ....[3]....
        /*024c*/ 	.word	0x00002610


	//----- nvinfo : EIATTR_CRS_STACK_SIZE
	.align		4
.L_10373:
        /*0250*/ 	.byte	0x04, 0x1e
        /*0252*/ 	.short	(.L_10375 - .L_10374)
.L_10374:
        /*0254*/ 	.word	0x00000000


	//----- nvinfo : EIATTR_CBANK_PARAM_SIZE
	.align		4
.L_10375:
        /*0258*/ 	.byte	0x03, 0x19
        /*025a*/ 	.short	0x008c


	//----- nvinfo : EIATTR_PARAM_CBANK
	.align		4
        /*025c*/ 	.byte	0x04, 0x0a
        /*025e*/ 	.short	(.L_10377 - .L_10376)
	.align		4
.L_10376:
        /*0260*/ 	.word	index@(.nv.constant0._ZN4vllm25paged_attention_v2_kernelIfhLi32ELi32ELi128ELNS_18Fp8KVCacheDataTypeE2ELb0ELi512EEEvPfS2_PT_PKS3_PKT0_S9_ifPKiSB_iPKfiiiSD_SD_iiiii)
        /*0264*/ 	.short	0x0380
        /*0266*/ 	.short	0x008c


	//----- nvinfo : EIATTR_SW_WAR
	.align		4
.L_10377:
        /*0268*/ 	.byte	0x04, 0x36
        /*026a*/ 	.short	(.L_10379 - .L_10378)
.L_10378:
        /*026c*/ 	.word	0x00000008
.L_10379:


//--------------------- .nv.info._ZN4vllm25paged_attention_v2_kernelIfhLi256ELi32ELi128ELNS_18Fp8KVCacheDataTypeE2ELb1ELi512EEEvPfS2_PT_PKS3_PKT0_S9_ifPKiSB_iPKfiiiSD_SD_iiiii --------------------------
	.section	.nv.info._ZN4vllm25paged_attention_v2_kernelIfhLi256ELi32ELi128ELNS_18Fp8KVCacheDataTypeE2ELb1ELi512EEEvPfS2_PT_PKS3_PKT0_S9_ifPKiSB_iPKfiiiSD_SD_iiiii,"",@"SHT_CUDA_INFO"
	.sectionflags	@""
	.align	4


	//----- nvinfo : EIATTR_CUDA_API_VERSION
	.align		4
        /*0000*/ 	.byte	0x04, 0x37
        /*0002*/ 	.short	(.L_10381 - .L_10380)
.L_10380:
        /*0004*/ 	.word	0x00000082


	//----- nvinfo : EIATTR_KPARAM_INFO
	.align		4
.L_10381:
        /*0008*/ 	.byte	0x04, 0x17
        /*000a*/ 	.short	(.L_10383 - .L_10382)
.L_10382:
        /*000c*/ 	.word	0x00000000
        /*0010*/ 	.short	0x0015
        /*0012*/ 	.short	0x0088
        /*0014*/ 	.byte	0x00, 0xf0, 0x11, 0x00


	//----- nvinfo : EIATTR_KPARAM_INFO
	.align		4
.L_10383:
        /*0018*/ 	.byte	0x04, 0x17
        /*001a*/ 	.short	(.L_10385 - .L_10384)
.L_10384:
        /*001c*/ 	.word	0x00000000
        /*0020*/ 	.short	0x0014
        /*0022*/ 	.short	0x0084
        /*0024*/ 	.byte	0x00, 0xf0, 0x11, 0x00


	//----- nvinfo : EIATTR_KPARAM_INFO
	.align		4
.L_10385:
        /*0028*/ 	.byte	0x04, 0x17
        /*002a*/ 	.short	(.L_10387 - .L_10386)
.L_10386:
        /*002c*/ 	.word	0x00000000
        /*0030*/ 	.short	0x0013
        /*0032*/ 	.short	0x0080
        /*0034*/ 	.byte	0x00, 0xf0, 0x11, 0x00


	//----- nvinfo : EIATTR_KPARAM_INFO
	.align		4
.L_10387:
        /*0038*/ 	.byte	0x04, 0x17
        /*003a*/ 	.short	(.L_10389 - .L_10388)
.L_10388:
        /*003c*/ 	.word	0x00000000
        /*0040*/ 	.short	0x0012
        /*0042*/ 	.short	0x007c
        /*0044*/ 	.byte	0x00, 0xf0, 0x11, 0x00


	//----- nvinfo : EIATTR_KPARAM_INFO
	.align		4
.L_10389:
        /*0048*/ 	.byte	0x04, 0x17
        /*004a*/ 	.short	(.L_10391 - .L_10390)
.L_10390:
        /*004c*/ 	.word	0x00000000
        /*0050*/ 	.short	0x0011
        /*0052*/ 	.short	0x0078
        /*0054*/ 	.byte	0x00, 0xf0, 0x11, 0x00


	//----- nvinfo : EIATTR_KPARAM_INFO
	.align		4
.L_10391:
        /*0058*/ 	.byte	0x04, 0x17
        /*005a*/ 	.short	(.L_10393 - .L_10392)
.L_10392:
        /*005c*/ 	.word	0x00000000
        /*0060*/ 	.short	0x0010
        /*0062*/ 	.short	0x0070
        /*0064*/ 	.byte	0x00, 0xf5, 0x21, 0x00


	//----- nvinfo : EIATTR_KPARAM_INFO
	.align		4
.L_10393:
        /*0068*/ 	.byte	0x04, 0x17
        /*006a*/ 	.short	(.L_10395 - .L_10394)
.L_10394:
        /*006c*/ 	.word	0x00000000
        /*0070*/ 	.short	0x000f
        /*0072*/ 	.short	0x0068
        /*0074*/ 	.byte	0x00, 0xf5, 0x21, 0x00


	//----- nvinfo : EIATTR_KPARAM_INFO
	.align		4
.L_10395:
        /*0078*/ 	.byte	0x04, 0x17
        /*007a*/ 	.short	(.L_10397 - .L_10396)
.L_10396:
        /*007c*/ 	.word	0x00000000
        /*0080*/ 	.short	0x000e
        /*0082*/ 	.short	0x0060
        /*0084*/ 	.byte	0x00, 0xf0, 0x11, 0x00


	//----- nvinfo : EIATTR_KPARAM_INFO
	.align		4
.L_10397:
        /*0088*/ 	.byte	0x04, 0x17
        /*008a*/ 	.short	(.L_10399 - .L_10398)
.L_10398:
        /*008c*/ 	.word	0x00000000
        /*0090*/ 	.short	0x000d
        /*0092*/ 	.short	0x005c
        /*0094*/ 	.byte	0x00, 0xf0, 0x11, 0x00


	//----- nvinfo : EIATTR_KPARAM_INFO
	.align		4
.L_10399:
        /*0098*/ 	.byte	0x04, 0x17
        /*009a*/ 	.short	(.L_10401 - .L_10400)
.L_10400:
        /*009c*/ 	.word	0x00000000
        /*00a0*/ 	.short	0x000c
        /*00a2*/ 	.short	0x0058
        /*00a4*/ 	.byte	0x00, 0xf0, 0x11, 0x00


	//----- nvinfo : EIATTR_KPARAM_INFO
	.align		4
.L_10401:
        /*00a8*/ 	.byte	0x04, 0x17
        /*00aa*/ 	.short	(.L_10403 - .L_10402)
.L_10402:
        /*00ac*/ 	.word	0x00000000
        /*00b0*/ 	.short	0x000b
        /*00b2*/ 	.short	0x0050
        /*00b4*/ 	.byte	0x00, 0xf5, 0x21, 0x00


	//----- nvinfo : EIATTR_KPARAM_INFO
	.align		4
.L_10403:
        /*00b8*/ 	.byte	0x04, 0x17
        /*00ba*/ 	.short	(.L_10405 - .L_10404)
.L_10404:
        /*00bc*/ 	.word	0x00000000
        /*00c0*/ 	.short	0x000a
        /*00c2*/ 	.short	0x0048
        /*00c4*/ 	.byte	0x00, 0xf0, 0x11, 0x00


	//----- nvinfo : EIATTR_KPARAM_INFO
	.align		4
.L_10405:
        /*00c8*/ 	.byte	0x04, 0x17
        /*00ca*/ 	.short	(.L_10407 - .L_10406)
.L_10406:
        /*00cc*/ 	.word	0x00000000
        /*00d0*/ 	.short	0x0009
        /*00d2*/ 	.short	0x0040
        /*00d4*/ 	.byte	0x00, 0xf5, 0x21, 0x00


	//----- nvinfo : EIATTR_KPARAM_INFO
	.align		4
.L_10407:
        /*00d8*/ 	.byte	0x04, 0x17
        /*00da*/ 	.short	(.L_10409 - .L_10408)
.L_10408:
        /*00dc*/ 	.word	0x00000000
        /*00e0*/ 	.short	0x0008
        /*00e2*/ 	.short	0x0038
        /*00e4*/ 	.byte	0x00, 0xf5, 0x21, 0x00


	//----- nvinfo : EIATTR_KPARAM_INFO
	.align		4
.L_10409:
        /*00e8*/ 	.byte	0x04, 0x17
        /*00ea*/ 	.short	(.L_10411 - .L_10410)
.L_10410:
        /*00ec*/ 	.word	0x00000000
        /*00f0*/ 	.short	0x0007
        /*00f2*/ 	.short	0x0034
        /*00f4*/ 	.byte	0x00, 0xf0, 0x11, 0x00


	//----- nvinfo : EIATTR_KPARAM_INFO
	.align		4
.L_10411:
        /*00f8*/ 	.byte	0x04, 0x17
        /*00fa*/ 	.short	(.L_10413 - .L_10412)
.L_10412:
        /*00fc*/ 	.word	0x00000000
        /*0100*/ 	.short	0x0006
        /*0102*/ 	.short	0x0030
        /*0104*/ 	.byte	0x00, 0xf0, 0x11, 0x00


	//----- nvinfo : EIATTR_KPARAM_INFO
	.align		4
.L_10413:
        /*0108*/ 	.byte	0x04, 0x17
        /*010a*/ 	.short	(.L_10415 - .L_10414)
.L_10414:
        /*010c*/ 	.word	0x00000000
        /*0110*/ 	.short	0x0005
        /*0112*/ 	.short	0x0028
        /*0114*/ 	.byte	0x00, 0xf5, 0x21, 0x00


	//----- nvinfo : EIATTR_KPARAM_INFO
	.align		4
.L_10415:
        /*0118*/ 	.byte	0x04, 0x17
        /*011a*/ 	.short	(.L_10417 - .L_10416)
.L_10416:
        /*011c*/ 	.word	0x00000000
        /*0120*/ 	.short	0x0004
        /*0122*/ 	.short	0x0020
        /*0124*/ 	.byte	0x00, 0xf5, 0x21, 0x00


	//----- nvinfo : EIATTR_KPARAM_INFO
	.align		4
.L_10417:
        /*0128*/ 	.byte	0x04, 0x17
        /*012a*/ 	.short	(.L_10419 - .L_10418)
.L_10418:
        /*012c*/ 	.word	0x00000000
        /*0130*/ 	.short	0x0003
        /*0132*/ 	.short	0x0018
        /*0134*/ 	.byte	0x00, 0xf5, 0x21, 0x00


	//----- nvinfo : EIATTR_KPARAM_INFO
	.align		4
.L_10419:
        /*0138*/ 	.byte	0x04, 0x17
        /*013a*/ 	.short	(.L_10421 - .L_10420)
.L_10420:
        /*013c*/ 	.word	0x00000000
        /*0140*/ 	.short	0x0002
        /*0142*/ 	.short	0x0010
        /*0144*/ 	.byte	0x00, 0xf5, 0x21, 0x00


	//----- nvinfo : EIATTR_KPARAM_INFO
	.align		4
.L_10421:
        /*0148*/ 	.byte	0x04, 0x17
        /*014a*/ 	.short	(.L_10423 - .L_10422)
.L_10422:
        /*014c*/ 	.word	0x00000000
        /*0150*/ 	.short	0x0001
        /*0152*/ 	.short	0x0008
        /*0154*/ 	.byte	0x00, 0xf5, 0x21, 0x00


	//----- nvinfo : EIATTR_KPARAM_INFO
	.align		4
.L_10423:
        /*0158*/ 	.byte	0x04, 0x17
        /*015a*/ 	.short	(.L_10425 - .L_10424)
.L_10424:
        /*015c*/ 	.word	0x00000000
        /*0160*/ 	.short	0x0000
        /*0162*/ 	.short	0x0000
        /*0164*/ 	.byte	0x00, 0xf5, 0x21, 0x00


	//----- nvinfo : EIATTR_SPARSE_MMA_MASK
	.align		4
.L_10425:
        /*0168*/ 	.byte	0x03, 0x50
        /*016a*/ 	.short	0x0000


	//----- nvinfo : EIATTR_MAXREG_COUNT
	.align		4
        /*016c*/ 	.byte	0x03, 0x1b
        /*016e*/ 	.short	0x00ff


	//----- nvinfo : EIATTR_NUM_BARRIERS
	.align		4
        /*0170*/ 	.byte	0x02, 0x4c
        /*0172*/ 	.byte	0x01
	.zero		1


	//----- nvinfo : EIATTR_EXTERNS
	.align		4
        /*0174*/ 	.byte	0x04, 0x0f
        /*0176*/ 	.short	(.L_10427 - .L_10426)


	//   ....[0]....
	.align		4
.L_10426:
        /*0178*/ 	.word	index@(__assertfail)


	//----- nvinfo : EIATTR_MERCURY_ISA_VERSION
	.align		4
.L_10427:
        /*017c*/ 	.byte	0x03, 0x5f
        /*017e*/ 	.short	0x0101


	//----- nvinfo : EIATTR_COOP_GROUP_MASK_REGIDS
	.align		4
        /*0180*/ 	.byte	0x04, 0x29
        /*0182*/ 	.short	(.L_10429 - .L_10428)


	//   ....[0]....
.L_10428:
        /*0184*/ 	.word	0xffffffff


	//   ....[1]....
        /*0188*/ 	.word	0xffffffff


	//   ....[2]....
        /*018c*/ 	.word	0xffffffff


	//   ....[3]....
        /*0190*/ 	.word	0xffffffff


	//   ....[4]....
        /*0194*/ 	.word	0xffffffff


	//   ....[5]....
        /*0198*/ 	.word	0xffffffff


	//   ....[6]....
        /*019c*/ 	.word	0xffffffff


	//   ....[7]....
        /*01a0*/ 	.word	0xffffffff


	//   ....[8]....
        /*01a4*/ 	.word	0xffffffff


	//   ....[9]....
        /*01a8*/ 	.word	0xffffffff


	//   ....[10]....
        /*01ac*/ 	.word	0xffffffff


	//   ....[11]....
        /*01b0*/ 	.word	0xffffffff


	//   ....[12]....
        /*01b4*/ 	.word	0xffffffff


	//   ....[13]....
        /*01b8*/ 	.word	0xffffffff


	//   ....[14]....
        /*01bc*/ 	.word	0xffffffff


	//   ....[15]....
        /*01c0*/ 	.word	0xffffffff


	//   ....[16]....
        /*01c4*/ 	.word	0xffffffff


	//   ....[17]....
        /*01c8*/ 	.word	0xffffffff


	//   ....[18]....
        /*01cc*/ 	.word	0xffffffff


	//   ....[19]....
        /*01d0*/ 	.word	0xffffffff


	//   ....[20]....
        /*01d4*/ 	.word	0xffffffff


	//   ....[21]....
        /*01d8*/ 	.word	0xffffffff


	//   ....[22]....
        /*01dc*/ 	.word	0xffffffff


	//   ....[23]....
        /*01e0*/ 	.word	0xffffffff


	//   ....[24]....
        /*01e4*/ 	.word	0xffffffff


	//   ....[25]....
        /*01e8*/ 	.word	0xffffffff


	//   ....[26]....
        /*01ec*/ 	.word	0xffffffff


	//   ....[27]....
        /*01f0*/ 	.word	0xffffffff


	//   ....[28]....
        /*01f4*/ 	.word	0xffffffff


	//   ....[29]....
        /*01f8*/ 	.word	0xffffffff


	//   ....[30]....
        /*01fc*/ 	.word	0xffffffff


	//   ....[31]....
        /*0200*/ 	.word	0xffffffff


	//   ....[32]....
        /*0204*/ 	.word	0xffffffff


	//   ....[33]....
        /*0208*/ 	.word	0xffffffff


	//   ....[34]....
        /*020c*/ 	.word	0xffffffff


	//   ....[35]....
        /*0210*/ 	.word	0xffffffff


	//   ....[36]....
        /*0214*/ 	.word	0xffffffff


	//   ....[37]....
        /*0218*/ 	.word	0xffffffff


	//   ....[38]....
        /*021c*/ 	.word	0xffffffff


	//   ....[39]....
        /*0220*/ 	.word	0xffffffff


	//   ....[40]....
        /*0224*/ 	.word	0xffffffff


	//   ....[41]....
        /*0228*/ 	.word	0xffffffff


	//   ....[42]....
        /*022c*/ 	.word	0xffffffff


	//   ....[43]....
        /*0230*/ 	.word	0xffffffff


	//   ....[44]....
        /*0234*/ 	.word	0xffffffff


	//   ....[45]....
        /*0238*/ 	.word	0xffffffff


	//   ....[46]....
        /*023c*/ 	.word	0xffffffff


	//   ....[47]....
        /*0240*/ 	.word	0xffffffff


	//   ....[48]....
        /*0244*/ 	.word	0xffffffff


	//   ....[49]....
        /*0248*/ 	.word	0xffffffff


	//   ....[50]....
        /*024c*/ 	.word	0xffffffff


	//   ....[51]....
        /*0250*/ 	.word	0xffffffff


	//   ....[52]....
        /*0254*/ 	.word	0xffffffff


	//   ....[53]....
        /*0258*/ 	.word	0xffffffff


	//   ....[54]....
        /*025c*/ 	.word	0xffffffff


	//   ....[55]....
        /*0260*/ 	.word	0xffffffff


	//   ....[56]....
        /*0264*/ 	.word	0xffffffff


	//   ....[57]....
        /*0268*/ 	.word	0xffffffff


	//   ....[58]....
        /*026c*/ 	.word	0xffffffff


	//   ....[59]....
        /*0270*/ 	.word	0xffffffff


	//   ....[60]....
        /*0274*/ 	.word	0xffffffff


	//   ....[61]....
        /*0278*/ 	.word	0xffffffff


	//   ....[62]....
        /*027c*/ 	.word	0xffffffff


	//   ....[63]....
        /*0280*/ 	.word	0xffffffff


	//   ....[64]....
        /*0284*/ 	.word	0xffffffff


	//   ....[65]....
        /*0288*/ 	.word	0xffffffff


	//   ....[66]....
        /*028c*/ 	.word	0xffffffff


	//   ....[67]....
        /*0290*/ 	.word	0xffffffff


	//   ....[68]....
        /*0294*/ 	.word	0xffffffff


	//   ....[69]....
        /*0298*/ 	.word	0xffffffff


	//   ....[70]....
        /*029c*/ 	.word	0xffffffff


	//   ....[71]....
        /*02a0*/ 	.word	0xffffffff


	//   ....[72]....
        /*02a4*/ 	.word	0xffffffff


	//   ....[73]....
        /*02a8*/ 	.word	0xffffffff


	//   ....[74]....
        /*02ac*/ 	.word	0xffffffff


	//   ....[75]....
        /*02b0*/ 	.word	0xffffffff


	//   ....[76]....
        /*02b4*/ 	.word	0xffffffff


	//   ....[77]....
        /*02b8*/ 	.word	0xffffffff


	//   ....[78]....
        /*02bc*/ 	.word	0xffffffff


	//   ....[79]....
        /*02c0*/ 	.word	0xffffffff


	//   ....[80]....
        /*02c4*/ 	.word	0xffffffff


	//   ....[81]....
        /*02c8*/ 	.word	0xffffffff


	//   ....[82]....
        /*02cc*/ 	.word	0xffffffff


	//   ....[83]....
        /*02d0*/ 	.word	0xffffffff


	//   ....[84]....
        /*02d4*/ 	.word	0xffffffff


	//   ....[85]....
        /*02d8*/ 	.word	0xffffffff


	//   ....[86]....
        /*02dc*/ 	.word	0xffffffff


	//   ....[87]....
        /*02e0*/ 	.word	0xffffffff


	//   ....[88]....
        /*02e4*/ 	.word	0xffffffff


	//   ....[89]....
        /*02e8*/ 	.word	0xffffffff


	//   ....[90]....
        /*02ec*/ 	.word	0xffffffff


	//   ....[91]....
        /*02f0*/ 	.word	0xffffffff


	//   ....[92]....
        /*02f4*/ 	.word	0xffffffff


	//   ....[93]....
        /*02f8*/ 	.word	0xffffffff


	//   ....[94]....
        /*02fc*/ 	.word	0xffffffff


	//   ....[95]....
        /*0300*/ 	.word	0xffffffff


	//   ....[96]....
        /*0304*/ 	.word	0xffffffff


	//   ....[97]....
        /*0308*/ 	.word	0xffffffff


	//   ....[98]....
        /*030c*/ 	.word	0xffffffff


	//   ....[99]....
        /*0310*/ 	.word	0xffffffff


	//   ....[100]....
        /*0314*/ 	.word	0xffffffff


	//   ....[101]....
        /*0318*/ 	.word	0xffffffff


	//   ....[102]....
        /*031c*/ 	.word	0xffffffff


	//   ....[103]....
        /*0320*/ 	.word	0xffffffff


	//   ....[104]....
        /*0324*/ 	.word	0xffffffff


	//   ....[105]....
        /*0328*/ 	.word	0xffffffff


	//   ....[106]....
        /*032c*/ 	.word	0xffffffff


	//   ....[107]....
        /*0330*/ 	.word	0xffffffff


	//   ....[108]....
        /*0334*/ 	.word	0xffffffff


	//   ....[109]....
        /*0338*/ 	.word	0xffffffff


	//   ....[110]....
        /*033c*/ 	.word	0xffffffff


	//   ....[111]....
        /*0340*/ 	.word	0xffffffff


	//   ....[112]....
        /*0344*/ 	.word	0xffffffff


	//   ....[113]....
        /*0348*/ 	.word	0xffffffff


	//   ....[114]....
        /*034c*/ 	.word	0xffffffff


	//   ....[115]....
        /*0350*/ 	.word	0xffffffff


	//   ....[116]....
        /*0354*/ 	.word	0xffffffff


	//   ....[117]....
        /*0358*/ 	.word	0xffffffff


	//   ....[118]....
        /*035c*/ 	.word	0xffffffff


	//   ....[119]....
        /*0360*/ 	.word	0xffffffff


	//   ....[120]....
        /*0364*/ 	.word	0xffffffff


	//   ....[121]....
        /*0368*/ 	.word	0xffffffff


	//   ....[122]....
        /*036c*/ 	.word	0xffffffff


	//   ....[123]....
        /*0370*/ 	.word	0xffffffff


	//   ....[124]....
        /*0374*/ 	.word	0xffffffff


	//   ....[125]....
        /*0378*/ 	.word	0xffffffff


	//   ....[126]....
        /*037c*/ 	.word	0xffffffff


	//   ....[127]....
        /*0380*/ 	.word	0xffffffff


	//   ....[128]....
        /*0384*/ 	.word	0xffffffff


	//   ....[129]....
        /*0388*/ 	.word	0xffffffff


	//   ....[130]....
        /*038c*/ 	.word	0xffffffff


	//   ....[131]....
        /*0390*/ 	.word	0xffffffff


	//   ....[132]....
        /*0394*/ 	.word	0xffffffff


	//   ....[133]....
        /*0398*/ 	.word	0xffffffff


	//   ....[134]....
        /*039c*/ 	.word	0xffffffff


	//   ....[135]....
        /*03a0*/ 	.word	0xffffffff


	//   ....[136]....
        /*03a4*/ 	.word	0xffffffff


	//   ....[137]....
        /*03a8*/ 	.word	0xffffffff


	//   ....[138]....
        /*03ac*/ 	.word	0xffffffff


	//   ....[139]....
        /*03b0*/ 	.word	0xffffffff


	//   ....[140]....
        /*03b4*/ 	.word	0xffffffff


	//   ....[141]....
        /*03b8*/ 	.word	0xffffffff


	//   ....[142]....
        /*03bc*/ 	.word	0xffffffff


	//   ....[143]....
        /*03c0*/ 	.word	0xffffffff


	//   ....[144]....
        /*03c4*/ 	.word	0x0500000f


	//   ....[145]....
        /*03c8*/ 	.word	0x0500000f


	//   ....[146]....
        /*03cc*/ 	.word	0x0500000f


	//   ....[147]....
        /*03d0*/ 	.word	0x0500000f


	//   ....[148]....
        /*03d4*/ 	.word	0x0500000f


	//   ....[149]....
        /*03d8*/ 	.word	0x0500000f


	//   ....[150]....
        /*03dc*/ 	.word	0x0500000f


	//   ....[151]....
        /*03e0*/ 	.word	0x0500000f


	//   ....[152]....
        /*03e4*/ 	.word	0x0500000f


	//   ....[153]....
        /*03e8*/ 	.word	0x0500000f


	//   ....[154]....
        /*03ec*/ 	.word	0x0500000f


	//   ....[155]....
        /*03f0*/ 	.word	0x0500000f


	//   ....[156]....
        /*03f4*/ 	.word	0x0500000f


	//   ....[157]....
        /*03f8*/ 	.word	0x0500000f


	//   ....[158]....
        /*03fc*/ 	.word	0x0500000f


	//   ....[159]....
        /*0400*/ 	.word	0x0500000f


	//   ....[160]....
        /*0404*/ 	.word	0x0500000f


	//   ....[161]....
        /*0408*/ 	.word	0x0500000f


	//   ....[162]....
        /*040c*/ 	.word	0x0500000f


	//   ....[163]....
        /*0410*/ 	.word	0x0500000f


	//   ....[164]....
        /*0414*/ 	.word	0x0500000f


	//   ....[165]....
        /*0418*/ 	.word	0x0500000f


	//   ....[166]....
        /*041c*/ 	.word	0x0500000f


	//   ....[167]....
        /*0420*/ 	.word	0x0500000f


	//   ....[168]....
        /*0424*/ 	.word	0x0500000f


	//   ....[169]....
        /*0428*/ 	.word	0x0500000f


	//   ....[170]....
        /*042c*/ 	.word	0x0500000f


	//   ....[171]....
        /*0430*/ 	.word	0x0500000f


	//   ....[172]....
        /*0434*/ 	.word	0x0500000f


	//   ....[173]....
        /*0438*/ 	.word	0x0500000f


	//   ....[174]....
        /*043c*/ 	.word	0x0500000f


	//   ....[175]....
        /*0440*/ 	.word	0x0500000f


	//   ....[176]....
        /*0444*/ 	.word	0x0500000f


	//   ....[177]....
        /*0448*/ 	.word	0x0500000f


	//   ....[178]....
        /*044c*/ 	.word	0x0500000f


	//   ....[179]....
        /*0450*/ 	.word	0x0500000f


	//   ....[180]....
        /*0454*/ 	.word	0x0500000f


	//   ....[181]....
        /*0458*/ 	.word	0x0500000f


	//   ....[182]....
        /*045c*/ 	.word	0x0500000f


	//   ....[183]....
        /*0460*/ 	.word	0x0500000f


	//   ....[184]....
        /*0464*/ 	.word	0x0500000f


	//   ....[185]....
        /*0468*/ 	.word	0x0500000f


	//   ....[186]....
        /*046c*/ 	.word	0x0500000f


	//   ....[187]....
        /*0470*/ 	.word	0x0500000f


	//   ....[188]....
        /*0474*/ 	.word	0x0500000f


	//   ....[189]....
        /*0478*/ 	.word	0x0500000f


	//   ....[190]....
        /*047c*/ 	.word	0x0500000f


	//   ....[191]....
        /*0480*/ 	.word	0x0500000f


	//   ....[192]....
        /*0484*/ 	.word	0x0500000f


	//   ....[193]....
        /*0488*/ 	.word	0x0500000f


	//   ....[194]....
        /*048c*/ 	.word	0x0500000f


	//   ....[195]....
        /*0490*/ 	.word	0x0500000f


	//   ....[196]....
        /*0494*/ 	.word	0x0500000f


	//   ....[197]....
        /*0498*/ 	.word	0x0500000f


	//   ....[198]....
        /*049c*/ 	.word	0x0500000f


	//   ....[199]....
        /*04a0*/ 	.word	0x0500000f


	//   ....[200]....
        /*04a4*/ 	.word	0x0500000f


	//   ....[201]....
        /*04a8*/ 	.word	0x0500000f


	//   ....[202]....
        /*04ac*/ 	.word	0x0500000f


	//   ....[203]....
        /*04b0*/ 	.word	0x0500000f


	//   ....[204]....
        /*04b4*/ 	.word	0x0500000f


	//   ....[205]....
        /*04b8*/ 	.word	0x0500000f


	//   ....[206]....
        /*04bc*/ 	.word	0x0500000f


	//   ....[207]....
        /*04c0*/ 	.word	0x0500000f


	//   ....[208]....
        /*04c4*/ 	.word	0x0500000f


	//   ....[209]....
        /*04c8*/ 	.word	0x0500000f


	//   ....[210]....
        /*04cc*/ 	.word	0x0500000f


	//   ....[211]....
        /*04d0*/ 	.word	0x0500000f


	//   ....[212]....
        /*04d4*/ 	.word	0x0500000f


	//   ....[213]....
        /*04d8*/ 	.word	0x0500000f


	//   ....[214]....
        /*04dc*/ 	.word	0x0500000f


	//   ....[215]....
        /*04e0*/ 	.word	0x0500000f


	//   ....[216]....
        /*04e4*/ 	.word	0x0500000f


	//   ....[217]....
        /*04e8*/ 	.word	0x0500000f


	//   ....[218]....
        /*04ec*/ 	.word	0x0500000f


	//   ....[219]....
        /*04f0*/ 	.word	0x0500000f


	//   ....[220]....
        /*04f4*/ 	.word	0x0500000f


	//   ....[221]....
        /*04f8*/ 	.word	0x0500000f


	//   ....[222]....
        /*04fc*/ 	.word	0x0500000f


	//   ....[223]....
        /*0500*/ 	.word	0x0500000f


	//   ....[224]....
        /*0504*/ 	.word	0x0500000f


	//   ....[225]....
        /*0508*/ 	.word	0x0500000f


	//   ....[226]....
        /*050c*/ 	.word	0x0500000f


	//   ....[227]....
        /*0510*/ 	.word	0x0500000f


	//   ....[228]....
        /*0514*/ 	.word	0x0500000f


	//   ....[229]....
        /*0518*/ 	.word	0x0500000f


	//   ....[230]....
        /*051c*/ 	.word	0x0500000f


	//   ....[231]....
        /*0520*/ 	.word	0x0500000f


	//   ....[232]....
        /*0524*/ 	.word	0x0500000f


	//   ....[233]....
        /*0528*/ 	.word	0x0500000f


	//   ....[234]....
        /*052c*/ 	.word	0x0500000f


	//   ....[235]....
        /*0530*/ 	.word	0x0500000f


	//   ....[236]....
        /*0534*/ 	.word	0x0500000f


	//   ....[237]....
        /*0538*/ 	.word	0x0500000f


	//   ....[238]....
        /*053c*/ 	.word	0x0500000f


	//   ....[239]....
        /*0540*/ 	.word	0x0500000f


	//   ....[240]....
        /*0544*/ 	.word	0x0500000f


	//   ....[241]....
        /*0548*/ 	.word	0x0500000f


	//   ....[242]....
        /*054c*/ 	.word	0x0500000f


	//   ....[243]....
        /*0550*/ 	.word	0x0500000f


	//   ....[244]....
        /*0554*/ 	.word	0x0500000f


	//   ....[245]....
        /*0558*/ 	.word	0x0500000f


	//   ....[246]....
        /*055c*/ 	.word	0x0500000f


	//   ....[247]....
        /*0560*/ 	.word	0x0500000f


	//   ....[248]....
        /*0564*/ 	.word	0x0500000f


	//   ....[249]....
        /*0568*/ 	.word	0x0500000f


	//   ....[250]....
        /*056c*/ 	.word	0x0500000f


	//   ....[251]....
        /*0570*/ 	.word	0x0500000f


	//   ....[252]....
        /*0574*/ 	.word	0x0500000f


	//   ....[253]....
        /*0578*/ 	.word	0x0500000f


	//   ....[254]....
        /*057c*/ 	.word	0x0500000f


	//   ....[255]....
        /*0580*/ 	.word	0x0500000f


	//   ....[0]....
        /*0584*/ 	.word	0x0500000f


	//   ....[1]....
        /*0588*/ 	.word	0x0500000f


	//   ....[2]....
        /*058c*/ 	.word	0x0500000f


	//   ....[3]....
        /*0590*/ 	.word	0x0500000f


	//   ....[4]....
        /*0594*/ 	.word	0x0500000f


	//   ....[5]....
        /*0598*/ 	.word	0x0500000f


	//   ....[6]....
        /*059c*/ 	.word	0x0500000f


	//   ....[7]....
        /*05a0*/ 	.word	0x0500000f


	//   ....[8]....
        /*05a4*/ 	.word	0x0500000f


	//   ....[9]....
        /*05a8*/ 	.word	0x0500000f


	//   ....[10]....
        /*05ac*/ 	.word	0x0500000f


	//   ....[11]....
        /*05b0*/ 	.word	0x0500000f


	//   ....[12]....
        /*05b4*/ 	.word	0x0500000f


	//   ....[13]....
        /*05b8*/ 	.word	0x0500000f


	//   ....[14]....
        /*05bc*/ 	.word	0x0500000f


	//   ....[15]....
        /*05c0*/ 	.word	0x0500000f


	//   ....[16]....
        /*05c4*/ 	.word	0x0500000f


	//   ....[17]....
        /*05c8*/ 	.word	0x0500000f


	//   ....[18]....
        /*05cc*/ 	.word	0x0500000f


	//   ....[19]....
        /*05d0*/ 	.word	0x0500000f


	//   ....[20]....
        /*05d4*/ 	.word	0x0500000f


	//   ....[21]....
        /*05d8*/ 	.word	0x0500000f


	//   ....[22]....
        /*05dc*/ 	.word	0x0500000f


	//   ....[23]....
        /*05e0*/ 	.word	0x0500000f


	//   ....[24]....
        /*05e4*/ 	.word	0x0500000f


	//   ....[25]....
        /*05e8*/ 	.word	0x0500000f


	//   ....[26]....
        /*05ec*/ 	.word	0x0500000f


	//   ....[27]....
        /*05f0*/ 	.word	0x0500000f


	//   ....[28]....
        /*05f4*/ 	.word	0x0500000f


	//   ....[29]....
        /*05f8*/ 	.word	0x0500000f


	//   ....[30]....
        /*05fc*/ 	.word	0x0500000f


	//   ....[31]....
        /*0600*/ 	.word	0x0500000f


	//   ....[32]....
        /*0604*/ 	.word	0x0500000f


	//   ....[33]....
        /*0608*/ 	.word	0x0500000f


	//   ....[34]....
        /*060c*/ 	.word	0x0500000f


	//   ....[35]....
        /*0610*/ 	.word	0x0500000f


	//   ....[36]....
        /*0614*/ 	.word	0x0500000f


	//   ....[37]....
        /*0618*/ 	.word	0x0500000f


	//   ....[38]....
        /*061c*/ 	.word	0x0500000f


	//   ....[39]....
        /*0620*/ 	.word	0x0500000f


	//   ....[40]....
        /*0624*/ 	.word	0x0500000f


	//   ....[41]....
        /*0628*/ 	.word	0x0500000f


	//   ....[42]....
        /*062c*/ 	.word	0x0500000f


	//   ....[43]....
        /*0630*/ 	.word	0x0500000f


	//   ....[44]....
        /*0634*/ 	.word	0x0500000f


	//   ....[45]....
        /*0638*/ 	.word	0x0500000f


	//   ....[46]....
        /*063c*/ 	.word	0x0500000f


	//   ....[47]....
        /*0640*/ 	.word	0x0500000f


	//   ....[48]....
        /*0644*/ 	.word	0x0500000f


	//   ....[49]....
        /*0648*/ 	.word	0x0500000f


	//   ....[50]....
        /*064c*/ 	.word	0x0500000f


	//   ....[51]....
        /*0650*/ 	.word	0x0500000f


	//   ....[52]....
        /*0654*/ 	.word	0x0500000f


	//   ....[53]....
        /*0658*/ 	.word	0x0500000f


	//   ....[54]....
        /*065c*/ 	.word	0x0500000f


	//   ....[55]....
        /*0660*/ 	.word	0x0500000f


	//   ....[56]....
        /*0664*/ 	.word	0x0500000f


	//   ....[57]....
        /*0668*/ 	.word	0x0500000f


	//   ....[58]....
        /*066c*/ 	.word	0x0500000f


	//   ....[59]....
        /*0670*/ 	.word	0x0500000f


	//   ....[60]....
        /*0674*/ 	.word	0x0500000f


	//   ....[61]....
        /*0678*/ 	.word	0x0500000f


	//   ....[62]....
        /*067c*/ 	.word	0x0500000f


	//   ....[63]....
        /*0680*/ 	.word	0x0500000f


	//   ....[64]....
        /*0684*/ 	.word	0x0500000f


	//   ....[65]....
        /*0688*/ 	.word	0x0500000f


	//   ....[66]....
        /*068c*/ 	.word	0x0500000f


	//   ....[67]....
        /*0690*/ 	.word	0x0500000f


	//   ....[68]....
        /*0694*/ 	.word	0x0500000f


	//   ....[69]....
        /*0698*/ 	.word	0x0500000f


	//   ....[70]....
        /*069c*/ 	.word	0x0500000f


	//   ....[71]....
        /*06a0*/ 	.word	0x0500000f


	//   ....[72]....
        /*06a4*/ 	.word	0x0500000f


	//   ....[73]....
        /*06a8*/ 	.word	0x0500000f


	//   ....[74]....
        /*06ac*/ 	.word	0x0500000f


	//   ....[75]....
        /*06b0*/ 	.word	0x0500000f


	//   ....[76]....
        /*06b4*/ 	.word	0x0500000f


	//   ....[77]....
        /*06b8*/ 	.word	0x0500000f


	//   ....[78]....
        /*06bc*/ 	.word	0x0500000f


	//   ....[79]....
        /*06c0*/ 	.word	0x0500000f


	//   ....[80]....
        /*06c4*/ 	.word	0x0500000f


	//   ....[81]....
        /*06c8*/ 	.word	0x0500000f


	//   ....[82]....
        /*06cc*/ 	.word	0x0500000f


	//   ....[83]....
        /*06d0*/ 	.word	0x0500000f


	//   ....[84]....
        /*06d4*/ 	.word	0x0500000f


	//----- nvinfo : EIATTR_COOP_GROUP_INSTR_OFFSETS
	.align		4
.L_10429:
        /*06d8*/ 	.byte	0x04, 0x28
        /*06da*/ 	.short	(.L_10431 - .L_10430)


	//   ....[0]....
.L_10430:
        /*06dc*/ 	.word	0x00000b20


	//   ....[1]....
        /*06e0*/ 	.word	0x00000b40


	//   ....[2]....
        /*06e4*/ 	.word	0x00000b60


	//   ....[3]....
        /*06e8*/ 	.word	0x00000b80


	//   ....[4]....
        /*06ec*/ 	.word	0x00000ba0


	//   ....[5]....
        /*06f0*/ 	.word	0x00000cb0


	//   ....[6]....
        /*06f4*/ 	.word	0x00000cd0


	//   ....[7]....
        /*06f8*/ 	.word	0x00000cf0


	//   ....[8]....
        /*06fc*/ 	.word	0x00001b30


	//   ....[9]....
        /*0700*/ 	.word	0x00001b60


	//   ....[10]....
        /*0704*/ 	.word	0x00001b80


	//   ....[11]....
        /*0708*/ 	.word	0x00001ba0


	//   ....[12]....
        /*070c*/ 	.word	0x00001bc0


	//   ....[13]....
        /*0710*/ 	.word	0x00001c10


	//   ....[14]....
        /*0714*/ 	.word	0x00001c30


	//   ....[15]....
        /*0718*/ 	.word	0x00001c50


	//   ....[16]....
        /*071c*/ 	.word	0x00002c10


	//   ....[17]....
        /*0720*/ 	.word	0x00002c50


	//   ....[18]....
        /*0724*/ 	.word	0x00002c90


	//   ....[19]....
        /*0728*/ 	.word	0x00002cd0


	//   ....[20]....
        /*072c*/ 	.word	0x00002d10


	//   ....[21]....
        /*0730*/ 	.word	0x00002d50


	//   ....[22]....
        /*0734*/ 	.word	0x00002db0


	//   ....[23]....
        /*0738*/ 	.word	0x00002e00


	//   ....[24]....
        /*073c*/ 	.word	0x00002e40


	//   ....[25]....
        /*0740*/ 	.word	0x00002e90


	//   ....[26]....
        /*0744*/ 	.word	0x00002ed0


	//   ....[27]....
        /*0748*/ 	.word	0x00002f10


	//   ....[28]....
        /*074c*/ 	.word	0x00002f70


	//   ....[29]....
        /*0750*/ 	.word	0x00002fb0


	//   ....[30]....
        /*0754*/ 	.word	0x00003000


	//   ....[31]....
        /*0758*/ 	.word	0x00003040


	//   ....[32]....
        /*075c*/ 	.word	0x00003080


	//   ....[33]....
        /*0760*/ 	.word	0x000030d0


	//   ....[34]....
        /*0764*/ 	.word	0x00003110


	//   ....[35]....
        /*0768*/ 	.word	0x00003150


	//   ....[36]....
        /*076c*/ 	.word	0x00003190


	//   ....[37]....
        /*0770*/ 	.word	0x000031d0


	//   ....[38]....
        /*0774*/ 	.word	0x00003210


	//   ....[39]....
        /*0778*/ 	.word	0x00003250


	//   ....[40]....
        /*077c*/ 	.word	0x00003290


	//   ....[41]....
        /*0780*/ 	.word	0x000032d0


	//   ....[42]....
        /*0784*/ 	.word	0x00003310


	//   ....[43]....
        /*0788*/ 	.word	0x00003350


	//   ....[44]....
        /*078c*/ 	.word	0x00003390


	//   ....[45]....
        /*0790*/ 	.word	0x000033e0


	//   ....[46]....
        /*0794*/ 	.word	0x00003410


	//   ....[47]....
        /*0798*/ 	.word	0x00003440


	//   ....[48]....
        /*079c*/ 	.word	0x00003470


	//   ....[49]....
        /*07a0*/ 	.word	0x000034b0


	//   ....[50]....
        /*07a4*/ 	.word	0x000034e0


	//   ....[51]....
        /*07a8*/ 	.word	0x00003520


	//   ....[52]....
        /*07ac*/ 	.word	0x00003550


	//   ....[53]....
        /*07b0*/ 	.word	0x00003580


	//   ....[54]....
        /*07b4*/ 	.word	0x000035b0


	//   ....[55]....
        /*07b8*/ 	.word	0x000035e0


	//   ....[56]....
        /*07bc*/ 	.word	0x00003600


	//   ....[57]....
        /*07c0*/ 	.word	0x00003620


	//   ....[58]....
        /*07c4*/ 	.word	0x00003640


	//   ....[59]....
        /*07c8*/ 	.word	0x00003670


	//   ....[60]....
        /*07cc*/ 	.word	0x00003690


	//   ....[61]....
        /*07d0*/ 	.word	0x000036c0


	//   ....[62]....
        /*07d4*/ 	.word	0x000036f0


	//   ....[63]....
        /*07d8*/ 	.word	0x00003720


	//   ....[64]....
        /*07dc*/ 	.word	0x00003740


	//   ....[65]....
        /*07e0*/ 	.word	0x00003760


	//   ....[66]....
        /*07e4*/ 	.word	0x00003780


	//   ....[67]....
        /*07e8*/ 	.word	0x000037a0


	//   ....[68]....
        /*07ec*/ 	.word	0x000037c0


	//   ....[69]....
        /*07f0*/ 	.word	0x000037e0


	//   ....[70]....
        /*07f4*/ 	.word	0x00003810


	//   ....[71]....
        /*07f8*/ 	.word	0x00003830


	//   ....[72]....
        /*07fc*/ 	.word	0x00003860


	//   ....[73]....
        /*0800*/ 	.word	0x000038a0


	//   ....[74]....
        /*0804*/ 	.word	0x000038e0


	//   ....[75]....
        /*0808*/ 	.word	0x00003920


	//   ....[76]....
        /*080c*/ 	.word	0x00003940


	//   ....[77]....
        /*0810*/ 	.word	0x00003960


	//   ....[78]....
        /*0814*/ 	.word	0x00003980


	//   ....[79]....
        /*0818*/ 	.word	0x000039a0


	//   ....[80]....
        /*081c*/ 	.word	0x000039c0


	//   ....[81]....
        /*0820*/ 	.word	0x000039e0


	//   ....[82]....
        /*0824*/ 	.word	0x00003a00


	//   ....[83]....
        /*0828*/ 	.word	0x00003a20


	//   ....[84]....
        /*082c*/ 	.word	0x00003a40


	//   ....[85]....
        /*0830*/ 	.word	0x00003a60


	//   ....[86]....
        /*0834*/ 	.word	0x00003a90


	//   ....[87]....
        /*0838*/ 	.word	0x00003ac0


	//   ....[88]....
        /*083c*/ 	.word	0x00003ae0


	//   ....[89]....
        /*0840*/ 	.word	0x00003b00


	//   ....[90]....
        /*0844*/ 	.word	0x00003b20


	//   ....[91]....
        /*0848*/ 	.word	0x00003b40


	//   ....[92]....
        /*084c*/ 	.word	0x00003b60


	//   ....[93]....
        /*0850*/ 	.word	0x00003b80


	//   ....[94]....
        /*0854*/ 	.word	0x00003ba0


	//   ....[95]....
        /*0858*/ 	.word	0x00003bc0


	//   ....[96]....
        /*085c*/ 	.word	0x00003be0


	//   ....[97]....
        /*0860*/ 	.word	0x00003c10


	//   ....[98]....
        /*0864*/ 	.word	0x00003c30


	//   ....[99]....
        /*0868*/ 	.word	0x00003c50


	//   ....[100]....
        /*086c*/ 	.word	0x00003c70


	//   ....[101]....
        /*0870*/ 	.word	0x00003c90


	//   ....[102]....
        /*0874*/ 	.word	0x00003cb0


	//   ....[103]....
        /*0878*/ 	.word	0x00003cc0


	//   ....[104]....
        /*087c*/ 	.word	0x00003ce0


	//   ....[105]....
        /*0880*/ 	.word	0x00003d00


	//   ....[106]....
        /*0884*/ 	.word	0x00003d20


	//   ....[107]....
        /*0888*/ 	.word	0x00003d40


	//   ....[108]....
        /*088c*/ 	.word	0x00003d60


	//   ....[109]....
        /*0890*/ 	.word	0x00003d80


	//   ....[110]....
        /*0894*/ 	.word	0x00003da0


	//   ....[111]....
        /*0898*/ 	.word	0x00003dc0


	//   ....[112]....
        /*089c*/ 	.word	0x00003de0


	//   ....[113]....
        /*08a0*/ 	.word	0x00003e00


	//   ....[114]....
        /*08a4*/ 	.word	0x00003e20


	//   ....[115]....
        /*08a8*/ 	.word	0x00003e40


	//   ....[116]....
        /*08ac*/ 	.word	0x00003e70


	//   ....[117]....
        /*08b0*/ 	.word	0x00003e90


	//   ....[118]....
        /*08b4*/ 	.word	0x00003eb0


	//   ....[119]....
        /*08b8*/ 	.word	0x00003ed0


	//   ....[120]....
        /*08bc*/ 	.word	0x00003ef0


	//   ....[121]....
        /*08c0*/ 	.word	0x00003f10


	//   ....[122]....
        /*08c4*/ 	.word	0x00003f20


	//   ....[123]....
        /*08c8*/ 	.word	0x00003f40


	//   ....[124]....
        /*08cc*/ 	.word	0x00003f60


	//   ....[125]....
        /*08d0*/ 	.word	0x00003f80


	//   ....[126]....
        /*08d4*/ 	.word	0x00003fa0


	//   ....[127]....
        /*08d8*/ 	.word	0x00003fc0


	//   ....[128]....
        /*08dc*/ 	.word	0x00003fe0


	//   ....[129]....
        /*08e0*/ 	.word	0x00004000


	//   ....[130]....
        /*08e4*/ 	.word	0x00004020


	//   ....[131]....
        /*08e8*/ 	.word	0x00004040


	//   ....[132]....
        /*08ec*/ 	.word	0x00004060


	//   ....[133]....
        /*08f0*/ 	.word	0x00004080


	//   ....[134]....
        /*08f4*/ 	.word	0x000040a0


	//   ....[135]....
        /*08f8*/ 	.word	0x000040c0


	//   ....[136]....
        /*08fc*/ 	.word	0x000040e0


	//   ....[137]....
        /*0900*/ 	.word	0x00004100


	//   ....[138]....
        /*0904*/ 	.word	0x00004120


	//   ....[139]....
        /*0908*/ 	.word	0x00004140


	//   ....[140]....
        /*090c*/ 	.word	0x00004160


	//   ....[141]....
        /*0910*/ 	.word	0x00004180


	//   ....[142]....
        /*0914*/ 	.word	0x000041a0


	//   ....[143]....
        /*0918*/ 	.word	0x000041c0


	//   ....[144]....
        /*091c*/ 	.word	0x00006420


	//   ....[145]....
        /*0920*/ 	.word	0x00006480


	//   ....[146]....
        /*0924*/ 	.word	0x000064e0


	//   ....[147]....
        /*0928*/ 	.word	0x00006540


	//   ....[148]....
        /*092c*/ 	.word	0x000065a0


	//   ....[149]....
        /*0930*/ 	.word	0x00006620


	//   ....[150]....
        /*0934*/ 	.word	0x00006680


	//   ....[151]....
        /*0938*/ 	.word	0x000066f0


	//   ....[152]....
        /*093c*/ 	.word	0x00006750


	//   ....[153]....
        /*0940*/ 	.word	0x000067d0


	//   ....[154]....
        /*0944*/ 	.word	0x00006840


	//   ....[155]....
        /*0948*/ 	.word	0x000068a0


	//   ....[156]....
        /*094c*/ 	.word	0x00006920


	//   ....[157]....
        /*0950*/ 	.word	0x00006990


	//   ....[158]....
        /*0954*/ 	.word	0x000069f0


	//   ....[159]....
        /*0958*/ 	.word	0x00006a70


	//   ....[160]....
        /*095c*/ 	.word	0x00006ae0


	//   ....[161]....
        /*0960*/ 	.word	0x00006b40


	//   ....[162]....
        /*0964*/ 	.word	0x00006bc0


	//   ....[163]....
        /*0968*/ 	.word	0x00006c30


	//   ....[164]....
        /*096c*/ 	.word	0x00006c90


	//   ....[165]....
        /*0970*/ 	.word	0x00006d10


	//   ....[166]....
        /*0974*/ 	.word	0x00006d80


	//   ....[167]....
        /*0978*/ 	.word	0x00006de0


	//   ....[168]....
        /*097c*/ 	.word	0x00006e60


	//   ....[169]....
        /*0980*/ 	.word	0x00006ed0


	//   ....[170]....
        /*0984*/ 	.word	0x00006f30


	//   ....[171]....
        /*0988*/ 	.word	0x00006fb0


	//   ....[172]....
        /*098c*/ 	.word	0x00007020


	//   ....[173]....
        /*0990*/ 	.word	0x00007080


	//   ....[174]....
        /*0994*/ 	.word	0x00007100


	//   ....[175]....
        /*0998*/ 	.word	0x00007170


	//   ....[176]....
        /*099c*/ 	.word	0x000071d0


	//   ....[177]....
        /*09a0*/ 	.word	0x00007250


	//   ....[178]....
        /*09a4*/ 	.word	0x000072c0


	//   ....[179]....
        /*09a8*/ 	.word	0x00007320


	//   ....[180]....
        /*09ac*/ 	.word	0x000073a0


	//   ....[181]....
        /*09b0*/ 	.word	0x00007410


	//   ....[182]....
        /*09b4*/ 	.word	0x00007470


	//   ....[183]....
        /*09b8*/ 	.word	0x000074f0


	//   ....[184]....
        /*09bc*/ 	.word	0x00007560


	//   ....[185]....
        /*09c0*/ 	.word	0x000075c0


	//   ....[186]....
        /*09c4*/ 	.word	0x00007640


	//   ....[187]....
        /*09c8*/ 	.word	0x000076b0


	//   ....[188]....
        /*09cc*/ 	.word	0x00007710


	//   ....[189]....
        /*09d0*/ 	.word	0x00007790


	//   ....[190]....
        /*09d4*/ 	.word	0x00007800


	//   ....[191]....
        /*09d8*/ 	.word	0x00007860


	//   ....[192]....
        /*09dc*/ 	.word	0x000078e0


	//   ....[193]....
        /*09e0*/ 	.word	0x00007950


	//   ....[194]....
        /*09e4*/ 	.word	0x000079b0


	//   ....[195]....
        /*09e8*/ 	.word	0x00007a30


	//   ....[196]....
        /*09ec*/ 	.word	0x00007aa0


	//   ....[197]....
        /*09f0*/ 	.word	0x00007b00


	//   ....[198]....
        /*09f4*/ 	.word	0x00007b80


	//   ....[199]....
        /*09f8*/ 	.word	0x00007bf0


	//   ....[200]....
        /*09fc*/ 	.word	0x00007c50


	//   ....[201]....
        /*0a00*/ 	.word	0x00007cd0


	//   ....[202]....
        /*0a04*/ 	.word	0x00007d40


	//   ....[203]....
        /*0a08*/ 	.word	0x00007da0


	//   ....[204]....
        /*0a0c*/ 	.word	0x00007e20


	//   ....[205]....
        /*0a10*/ 	.word	0x00007e90


	//   ....[206]....
        /*0a14*/ 	.word	0x00007ef0


	//   ....[207]....
        /*0a18*/ 	.word	0x00007f70


	//   ....[208]....
        /*0a1c*/ 	.word	0x00007fd0


	//   ....[209]....
        /*0a20*/ 	.word	0x00008030


	//   ....[210]....
        /*0a24*/ 	.word	0x000080b0


	//   ....[211]....
        /*0a28*/ 	.word	0x00008120


	//   ....[212]....
        /*0a2c*/ 	.word	0x00008180


	//   ....[213]....
        /*0a30*/ 	.word	0x00008200


	//   ....[214]....
        /*0a34*/ 	.word	0x00008270


	//   ....[215]....
        /*0a38*/ 	.word	0x000082d0


	//   ....[216]....
        /*0a3c*/ 	.word	0x00008350


	//   ....[217]....
        /*0a40*/ 	.word	0x000083c0


	//   ....[218]....
        /*0a44*/ 	.word	0x00008420


	//   ....[219]....
        /*0a48*/ 	.word	0x000084a0


	//   ....[220]....
        /*0a4c*/ 	.word	0x00008510


	//   ....[221]....
        /*0a50*/ 	.word	0x00008570


	//   ....[222]....
        /*0a54*/ 	.word	0x000085f0


	//   ....[223]....
        /*0a58*/ 	.word	0x00008660


	//   ....[224]....
        /*0a5c*/ 	.word	0x000086c0


	//   ....[225]....
        /*0a60*/ 	.word	0x00008740


	//   ....[226]....
        /*0a64*/ 	.word	0x000087b0


	//   ....[227]....
        /*0a68*/ 	.word	0x00008810


	//   ....[228]....
        /*0a6c*/ 	.word	0x00008890


	//   ....[229]....
        /*0a70*/ 	.word	0x00008900


	//   ....[230]....
        /*0a74*/ 	.word	0x00008960


	//   ....[231]....
        /*0a78*/ 	.word	0x000089e0


	//   ....[232]....
        /*0a7c*/ 	.word	0x00008a50


	//   ....[233]....
        /*0a80*/ 	.word	0x00008ab0


	//   ....[234]....
        /*0a84*/ 	.word	0x00008b30


	//   ....[235]....
        /*0a88*/ 	.word	0x00008ba0


	//   ....[236]....
        /*0a8c*/ 	.word	0x00008c00


	//   ....[237]....
        /*0a90*/ 	.word	0x00008c80


	//   ....[238]....
        /*0a94*/ 	.word	0x00008cf0


	//   ....[239]....
        /*0a98*/ 	.word	0x00008d50


	//   ....[240]....
        /*0a9c*/ 	.word	0x00008dd0


	//   ....[241]....
        /*0aa0*/ 	.word	0x00008e40


	//   ....[242]....
        /*0aa4*/ 	.word	0x00008ea0


	//   ....[243]....
        /*0aa8*/ 	.word	0x00008f20


	//   ....[244]....
        /*0aac*/ 	.word	0x00008f90


	//   ....[245]....
        /*0ab0*/ 	.word	0x00008ff0


	//   ....[246]....
        /*0ab4*/ 	.word	0x00009070


	//   ....[247]....
        /*0ab8*/ 	.word	0x000090e0


	//   ....[248]....
        /*0abc*/ 	.word	0x00009140


	//   ....[249]....
        /*0ac0*/ 	.word	0x000091c0


	//   ....[250]....
        /*0ac4*/ 	.word	0x00009230


	//   ....[251]....
        /*0ac8*/ 	.word	0x00009290


	//   ....[252]....
        /*0acc*/ 	.word	0x00009310


	//   ....[253]....
        /*0ad0*/ 	.word	0x00009380


	//   ....[254]....
        /*0ad4*/ 	.word	0x000093e0


	//   ....[255]....
        /*0ad8*/ 	.word	0x00009460


	//   ....[0]....
        /*0adc*/ 	.word	0x000094d0


	//   ....[1]....
        /*0ae0*/ 	.word	0x00009530


	//   ....[2]....
        /*0ae4*/ 	.word	0x000095b0


	//   ....[3]....
        /*0ae8*/ 	.word	0x00009620


	//   ....[4]....
        /*0aec*/ 	.word	0x00009680


	//   ....[5]....
        /*0af0*/ 	.word	0x00009700


	//   ....[6]....
        /*0af4*/ 	.word	0x00009770


	//   ....[7]....
        /*0af8*/ 	.word	0x000097d0


	//   ....[8]....
        /*0afc*/ 	.word	0x00009850


	//   ....[9]....
        /*0b00*/ 	.word	0x000098c0


	//   ....[10]....
        /*0b04*/ 	.word	0x00009920


	//   ....[11]....
        /*0b08*/ 	.word	0x000099a0


	//   ....[12]....
        /*0b0c*/ 	.word	0x00009a10


	//   ....[13]....
        /*0b10*/ 	.word	0x00009a70


	//   ....[14]....
        /*0b14*/ 	.word	0x00009af0


	//   ....[15]....
        /*0b18*/ 	.word	0x00009b60


	//   ....[16]....
        /*0b1c*/ 	.word	0x00009bc0


	//   ....[17]....
        /*0b20*/ 	.word	0x00009c30


	//   ....[18]....
        /*0b24*/ 	.word	0x00009ca0


	//   ....[19]....
        /*0b28*/ 	.word	0x00009d00


	//   ....[20]....
        /*0b2c*/ 	.word	0x00009d70


	//   ....[21]....
        /*0b30*/ 	.word	0x00009de0


	//   ....[22]....
        /*0b34*/ 	.word	0x00009e40


	//   ....[23]....
        /*0b38*/ 	.word	0x00009ec0


	//   ....[24]....
        /*0b3c*/ 	.word	0x00009f30


	//   ....[25]....
        /*0b40*/ 	.word	0x00009f90


	//   ....[26]....
        /*0b44*/ 	.word	0x0000a010


	//   ....[27]....
        /*0b48*/ 	.word	0x0000a070


	//   ....[28]....
        /*0b4c*/ 	.word	0x0000a0d0


	//   ....[29]....
        /*0b50*/ 	.word	0x0000a150


	//   ....[30]....
        /*0b54*/ 	.word	0x0000a1c0


	//   ....[31]....
        /*0b58*/ 	.word	0x0000a220


	//   ....[32]....
        /*0b5c*/ 	.word	0x0000a2a0


	//   ....[33]....
        /*0b60*/ 	.word	0x0000a310


	//   ....[34]....
        /*0b64*/ 	.word	0x0000a370


	//   ....[35]....
        /*0b68*/ 	.word	0x0000a3e0


	//   ....[36]....
        /*0b6c*/ 	.word	0x0000a450


	//   ....[37]....
        /*0b70*/ 	.word	0x0000a4b0


	//   ....[38]....
        /*0b74*/ 	.word	0x0000a530


	//   ....[39]....
        /*0b78*/ 	.word	0x0000a5a0


	//   ....[40]....
        /*0b7c*/ 	.word	0x0000a600


	//   ....[41]....
        /*0b80*/ 	.word	0x0000a680


	//   ....[42]....
        /*0b84*/ 	.word	0x0000a6f0


	//   ....[43]....
        /*0b88*/ 	.word	0x0000a750


	//   ....[44]....
        /*0b8c*/ 	.word	0x0000a7d0


	//   ....[45]....
        /*0b90*/ 	.word	0x0000a840


	//   ....[46]....
        /*0b94*/ 	.word	0x0000a8a0


	//   ....[47]....
        /*0b98*/ 	.word	0x0000a920


	//   ....[48]....
        /*0b9c*/ 	.word	0x0000a990


	//   ....[49]....
        /*0ba0*/ 	.word	0x0000a9f0


	//   ....[50]....
        /*0ba4*/ 	.word	0x0000aa70


	//   ....[51]....
        /*0ba8*/ 	.word	0x0000aae0


	//   ....[52]....
        /*0bac*/ 	.word	0x0000ab40


	//   ....[53]....
        /*0bb0*/ 	.word	0x0000abc0


	//   ....[54]....
        /*0bb4*/ 	.word	0x0000ac30


	//   ....[55]....
        /*0bb8*/ 	.word	0x0000ac90


	//   ....[56]....
        /*0bbc*/ 	.word	0x0000ad10


	//   ....[57]....
        /*0bc0*/ 	.word	0x0000ad80


	//   ....[58]....
        /*0bc4*/ 	.word	0x0000ade0


	//   ....[59]....
        /*0bc8*/ 	.word	0x0000ae60


	//   ....[60]....
        /*0bcc*/ 	.word	0x0000aec0


	//   ....[61]....
        /*0bd0*/ 	.word	0x0000af20


	//   ....[62]....
        /*0bd4*/ 	.word	0x0000afa0


	//   ....[63]....
        /*0bd8*/ 	.word	0x0000b010


	//   ....[64]....
        /*0bdc*/ 	.word	0x0000b070


	//   ....[65]....
        /*0be0*/ 	.word	0x0000b0e0


	//   ....[66]....
        /*0be4*/ 	.word	0x0000b160


	//   ....[67]....
        /*0be8*/ 	.word	0x0000b1c0


	//   ....[68]....
        /*0bec*/ 	.word	0x0000b240


	//   ....[69]....
        /*0bf0*/ 	.word	0x0000b2b0


	//   ....[70]....
        /*0bf4*/ 	.word	0x0000b310


	//   ....[71]....
        /*0bf8*/ 	.word	0x0000b390


	//   ....[72]....
        /*0bfc*/ 	.word	0x0000b400


	//   ....[73]....
        /*0c00*/ 	.word	0x0000b460


	//   ....[74]....
        /*0c04*/ 	.word	0x0000b4e0


	//   ....[75]....
        /*0c08*/ 	.word	0x0000b540


	//   ....[76]....
        /*0c0c*/ 	.word	0x0000b5a0


	//   ....[77]....
        /*0c10*/ 	.word	0x0000b610


	//   ....[78]....
        /*0c14*/ 	.word	0x0000b670


	//   ....[79]....
        /*0c18*/ 	.word	0x0000b6d0


	//   ....[80]....
        /*0c1c*/ 	.word	0x0000b740


	//   ....[81]....
        /*0c20*/ 	.word	0x0000b7a0


	//   ....[82]....
        /*0c24*/ 	.word	0x0000b800


	//   ....[83]....
        /*0c28*/ 	.word	0x0000b860


	//   ....[84]....
        /*0c2c*/ 	.word	0x0000b8d0


	//----- nvinfo : EIATTR_VRC_CTA_INIT_COUNT
	.align		4
.L_10431:
        /*0c30*/ 	.byte	0x02, 0x4a
	.zero		1
	.zero		1


	//----- nvinfo : EIATTR_SYSCALL_OFFSETS
	.align		4
        /*0c34*/ 	.byte	0x04, 0x46
        /*0c36*/ 	.short	(.L_10433 - .L_10432)


	//   ....[0]....
.L_10432:
        /*0c38*/ 	.word	0x00002b20


	//   ....[1]....
        /*0c3c*/ 	.word	0x000063c0


	//----- nvinfo : EIATTR_EXIT_INSTR_OFFSETS
	.align		4
.L_10433:
        /*0c40*/ 	.byte	0x04, 0x1c
        /*0c42*/ 	.short	(.L_10435 - .L_10434)


	//   ....[0]....
.L_10434:
        /*0c44*/ 	.word	0x00000090


	//   ....[1]....
        /*0c48*/ 	.word	0x00005da0


	//   ....[2]....
        /*0c4c*/ 	.word	0x00005db0


	//   ....[3]....
        /*0c50*/ 	.word	0x000062c0


	//   ....[4]....
        /*0c54*/ 	.word	0x000063d0


	//----- nvinfo : EIATTR_CRS_STACK_SIZE
	.align		4
.L_10435:
        /*0c58*/ 	.byte	0x04, 0x1e
        /*0c5a*/ 	.short	(.L_10437 - .L_10436)
.L_10436:
        /*0c5c*/ 	.word	0x00000000


	//----- nvinfo : EIATTR_CBANK_PARAM_SIZE
	.align		4
.L_10437:
        /*0c60*/ 	.byte	0x03, 0x19
        /*0c62*/ 	.short	0x008c


	//----- nvinfo : EIATTR_PARAM_CBANK
	.align		4
        /*0c64*/ 	.byte	0x04, 0x0a
        /*0c66*/ 	.short	(.L_10439 - .L_10438)
	.align		4
.L_10438:
        /*0c68*/ 	.word	index@(.nv.constant0._ZN4vllm25paged_attention_v2_kernelIfhLi256ELi32ELi128ELNS_18Fp8KVCacheDataTypeE2ELb1ELi512EEEvPfS2_PT_PKS3_PKT0_S9_ifPKiSB_iPKfiiiSD_SD_iiiii)
        /*0c6c*/ 	.short	0x0380
        /*0c6e*/ 	.short	0x008c


	//----- nvinfo : EIATTR_SW_WAR
	.align		4
.L_10439:
        /*0c70*/ 	.byte	0x04, 0x36
        /*0c72*/ 	.short	(.L_10441 - .L_10440)
.L_10440:
        /*0c74*/ 	.word	0x00000008
.L_10441:


//--------------------- .nv.info._ZN4vllm25paged_attention_v2_kernelIfhLi192ELi32ELi128ELNS_18Fp8KVCacheDataTypeE2ELb1ELi512EEEvPfS2_PT_PKS3_PKT0_S9_ifPKiSB_iPKfiiiSD_SD_iiiii --------------------------
	.section	.nv.info._ZN4vllm25paged_attention_v2_kernelIfhLi192ELi32ELi128ELNS_18Fp8KVCacheDataTypeE2ELb1ELi512EEEvPfS2_PT_PKS3_PKT0_S9_ifPKiSB_iPKfiiiSD_SD_iiiii,"",@"SHT_CUDA_INFO"
	.sectionflags	@""
	.align	4


	//----- nvinfo : EIATTR_CUDA_API_VERSION
	.align		4
        /*0000*/ 	.byte	0x04, 0x37
        /*0002*/ 	.short	(.L_10443 - .L_10442)
.L_10442:
        /*0004*/ 	.word	0x00000082


	//----- nvinfo : EIATTR_KPARAM_INFO
	.align		4
.L_10443:
        /*0008*/ 	.byte	0x04, 0x17
        /*000a*/ 	.short	(.L_10445 - .L_10444)
.L_10444:
        /*000c*/ 	.word	0x00000000
        /*0010*/ 	.short	0x0015
        /*0012*/ 	.short	0x0088
        /*0014*/ 	.byte	0x00, 0xf0, 0x11, 0x00


	//----- nvinfo : EIATTR_KPARAM_INFO
	.align		4
.L_10445:
        /*0018*/ 	.byte	0x04, 0x17
        /*001a*/ 	.short	(.L_10447 - .L_10446)
.L_10446:
        /*001c*/ 	.word	0x00000000
        /*0020*/ 	.short	0x0014
        /*0022*/ 	.short	0x0084
        /*0024*/ 	.byte	0x00, 0xf0, 0x11, 0x00


	//----- nvinfo : EIATTR_KPARAM_INFO
	.align		4
.L_10447:
        /*0028*/ 	.byte	0x04, 0x17
        /*002a*/ 	.short	(.L_10449 - .L_10448)
.L_10448:
        /*002c*/ 	.word	0x00000000
        /*0030*/ 	.short	0x0013
        /*0032*/ 	.short	0x0080
        /*0034*/ 	.byte	0x00, 0xf0, 0x11, 0x00


	//----- nvinfo : EIATTR_KPARAM_INFO
	.align		4
.L_10449:
        /*0038*/ 	.byte	0x04, 0x17
        /*003a*/ 	.short	(.L_10451 - .L_10450)
.L_10450:
        /*003c*/ 	.word	0x00000000
        /*0040*/ 	.short	0x0012
        /*0042*/ 	.short	0x007c
        /*0044*/ 	.byte	0x00, 0xf0, 0x11, 0x00


	//----- nvinfo : EIATTR_KPARAM_INFO
	.align		4
.L_10451:
        /*0048*/ 	.byte	0x04, 0x17
        /*004a*/ 	.short	(.L_10453 - .L_10452)
.L_10452:
        /*004c*/ 	.word	0x00000000
        /*0050*/ 	.short	0x0011
        /*0052*/ 	.short	0x0078
        /*0054*/ 	.byte	0x00, 0xf0, 0x11, 0x00


	//----- nvinfo : EIATTR_KPARAM_INFO
	.align		4
.L_10453:
        /*0058*/ 	.byte	0x04, 0x17
        /*005a*/ 	.short	(.L_10455 - .L_10454)
.L_10454:
        /*005c*/ 	.word	0x00000000
        /*0060*/ 	.short	0x0010
        /*0062*/ 	.short	0x0070
        /*0064*/ 	.byte	0x00, 0xf5, 0x21, 0x00


	//----- nvinfo : EIATTR_KPARAM_INFO
	.align		4
.L_10455:
        /*0068*/ 	.byte	0x04, 0x17
        /*006a*/ 	.short	(.L_10457 - .L_10456)
.L_10456:
        /*006c*/ 	.word	0x00000000
        /*0070*/ 	.short	0x000f
        /*0072*/ 	.short	0x0068
        /*0074*/ 	.byte	0x00, 0xf5, 0x21, 0x00


	//----- nvinfo : EIATTR_KPARAM_INFO
	.align		4
.L_10457:
        /*0078*/ 	.byte	0x04, 0x17
        /*007a*/ 	.short	(.L_10459 - .L_10458)
.L_10458:
        /*007c*/ 	.word	0x00000000
        /*0080*/ 	.short	0x000e
        /*0082*/ 	.short	0x0060
        /*0084*/ 	.byte	0x00, 0xf0, 0x11, 0x00


	//----- nvinfo : EIATTR_KPARAM_INFO
	.align		4
.L_10459:
        /*0088*/ 	.byte	0x04, 0x17
        /*008a*/ 	.short	(.L_10461 - .L_10460)
.L_10460:
        /*008c*/ 	.word	0x00000000
        /*0090*/ 	.short	0x000d
        /*0092*/ 	.short	0x005c
        /*0094*/ 	.byte	0x00, 0xf0, 0x11, 0x00


	//----- nvinfo : EIATTR_KPARAM_INFO
	.align		4
.L_10461:
        /*0098*/ 	.byte	0x04, 0x17
        /*009a*/ 	.short	(.L_10463 - .L_10462)
.L_10462:
        /*009c*/ 	.word	0x00000000
        /*00a0*/ 	.short	0x000c
        /*00a2*/ 	.short	0x0058
        /*00a4*/ 	.byte	0x00, 0xf0, 0x11, 0x00


	//----- nvinfo : EIATTR_KPARAM_INFO
	.align		4
.L_10463:
        /*00a8*/ 	.byte	0x04, 0x17
        /*00aa*/ 	.short	(.L_10465 - .L_10464)
.L_10464:
        /*00ac*/ 	.word	0x00000000
        /*00b0*/ 	.short	0x000b
        /*00b2*/ 	.short	0x0050
        /*00b4*/ 	.byte	0x00, 0xf5, 0x21, 0x00


	//----- nvinfo : EIATTR_KPARAM_INFO
	.align		4
.L_10465:
        /*00b8*/ 	.byte	0x04, 0x17
        /*00ba*/ 	.short	(.L_10467 - .L_10466)
.L_10466:
        /*00bc*/ 	.word	0x00000000
        /*00c0*/ 	.short	0x000a
        /*00c2*/ 	.short	0x0048
        /*00c4*/ 	.byte	0x00, 0xf0, 0x11, 0x00


	//----- nvinfo : EIATTR_KPARAM_INFO
	.align		4
.L_10467:
        /*00c8*/ 	.byte	0x04, 0x17
        /*00ca*/ 	.short	(.L_10469 - .L_10468)
.L_10468:
        /*00cc*/ 	.word	0x00000000
        /*00d0*/ 	.short	0x0009
        /*00d2*/ 	.short	0x0040
        /*00d4*/ 	.byte	0x00, 0xf5, 0x21, 0x00


	//----- nvinfo : EIATTR_KPARAM_INFO
	.align		4
.L_10469:
        /*00d8*/ 	.byte	0x04, 0x17
        /*00da*/ 	.short	(.L_10471 - .L_10470)
.L_10470:
        /*00dc*/ 	.word	0x00000000
        /*00e0*/ 	.short	0x0008
        /*00e2*/ 	.short	0x0038
        /*00e4*/ 	.byte	0x00, 0xf5, 0x21, 0x00


	//----- nvinfo : EIATTR_KPARAM_INFO
	.align		4
.L_10471:
        /*00e8*/ 	.byte	0x04, 0x17
        /*00ea*/ 	.short	(.L_10473 - .L_10472)
.L_10472:
        /*00ec*/ 	.word	0x00000000
        /*00f0*/ 	.short	0x0007
        /*00f2*/ 	.short	0x0034
        /*00f4*/ 	.byte	0x00, 0xf0, 0x11, 0x00


	//----- nvinfo : EIATTR_KPARAM_INFO
	.align		4
.L_10473:
        /*00f8*/ 	.byte	0x04, 0x17
        /*00fa*/ 	.short	(.L_10475 - .L_10474)
.L_10474:
        /*00fc*/ 	.word	0x00000000
        /*0100*/ 	.short	0x0006
        /*0102*/ 	.short	0x0030
        /*0104*/ 	.byte	0x00, 0xf0, 0x11, 0x00


	//----- nvinfo : EIATTR_KPARAM_INFO
	.align		4
.L_10475:
        /*0108*/ 	.byte	0x04, 0x17
        /*010a*/ 	.short	(.L_10477 - .L_10476)
.L_10476:
        /*010c*/ 	.word	0x00000000
        /*0110*/ 	.short	0x0005
        /*0112*/ 	.short	0x0028
        /*0114*/ 	.byte	0x00, 0xf5, 0x21, 0x00


	//----- nvinfo : EIATTR_KPARAM_INFO
	.align		4
.L_10477:
        /*0118*/ 	.byte	0x04, 0x17
        /*011a*/ 	.short	(.L_10479 - .L_10478)
.L_10478:
        /*011c*/ 	.word	0x00000000
        /*0120*/ 	.short	0x0004
        /*0122*/ 	.short	0x0020
        /*0124*/ 	.byte	0x00, 0xf5, 0x21, 0x00


	//----- nvinfo : EIATTR_KPARAM_INFO
	.align		4
.L_10479:
        /*0128*/ 	.byte	0x04, 0x17
        /*012a*/ 	.short	(.L_10481 - .L_10480)
.L_10480:
        /*012c*/ 	.word	0x00000000
        /*0130*/ 	.short	0x0003
        /*0132*/ 	.short	0x0018
        /*0134*/ 	.byte	0x00, 0xf5, 0x21, 0x00


	//----- nvinfo : EIATTR_KPARAM_INFO
	.align		4
.L_10481:
        /*0138*/ 	.byte	0x04, 0x17
        /*013a*/ 	.short	(.L_10483 - .L_10482)
.L_10482:
        /*013c*/ 	.word	0x00000000
        /*0140*/ 	.short	0x0002
        /*0142*/ 	.short	0x0010
        /*0144*/ 	.byte	0x00, 0xf5, 0x21, 0x00


	//----- nvinfo : EIATTR_KPARAM_INFO
	.align		4
.L_10483:
        /*0148*/ 	.byte	0x04, 0x17
        /*014a*/ 	.short	(.L_10485 - .L_10484)
.L_10484:
        /*014c*/ 	.word	0x00000000
        /*0150*/ 	.short	0x0001
        /*0152*/ 	.short	0x0008
        /*0154*/ 	.byte	0x00, 0xf5, 0x21, 0x00


	//----- nvinfo : EIATTR_KPARAM_INFO
	.align		4
.L_10485:
        /*0158*/ 	.byte	0x04, 0x17
        /*015a*/ 	.short	(.L_10487 - .L_10486)
.L_10486:
        /*015c*/ 	.word	0x00000000
        /*0160*/ 	.short	0x0000
        /*0162*/ 	.short	0x0000
        /*0164*/ 	.byte	0x00, 0xf5, 0x21, 0x00


	//----- nvinfo : EIATTR_SPARSE_MMA_MASK
	.align		4
.L_10487:
        /*0168*/ 	.byte	0x03, 0x50
        /*016a*/ 	.short	0x0000


	//----- nvinfo : EIATTR_MAXREG_COUNT
	.align		4
        /*016c*/ 	.byte	0x03, 0x1b
        /*016e*/ 	.short	0x00ff


	//----- nvinfo : EIATTR_NUM_BARRIERS
	.align		4
        /*0170*/ 	.byte	0x02, 0x4c
        /*0172*/ 	.byte	0x01
	.zero		1


	//----- nvinfo : EIATTR_EXTERNS
	.align		4
        /*0174*/ 	.byte	0x04, 0x0f
        /*0176*/ 	.short	(.L_10489 - .L_10488)


	//   ....[0]....
	.align		4
.L_10488:
        /*0178*/ 	.word	index@(__assertfail)


	//----- nvinfo : EIATTR_MERCURY_ISA_VERSION
	.align		4
.L_10489:
        /*017c*/ 	.byte	0x03, 0x5f
        /*017e*/ 	.short	0x0101


	//----- nvinfo : EIATTR_COOP_GROUP_MASK_REGIDS
	.align		4
        /*0180*/ 	.byte	0x04, 0x29
        /*0182*/ 	.short	(.L_10491 - .L_10490)


	//   ....[0]....
.L_10490:
        /*0184*/ 	.word	0xffffffff


	//   ....[1]....
        /*0188*/ 	.word	0xffffffff


	//   ....[2]....
        /*018c*/ 	.word	0xffffffff


	//   ....[3]....
        /*0190*/ 	.word	0xffffffff


	//   ....[4]....
        /*0194*/ 	.word	0xffffffff


	//   ....[5]....
        /*0198*/ 	.word	0xffffffff


	//   ....[6]....
        /*019c*/ 	.word	0xffffffff


	//   ....[7]....
        /*01a0*/ 	.word	0xffffffff


	//   ....[8]....
        /*01a4*/ 	.word	0xffffffff


	//   ....[9]....
        /*01a8*/ 	.word	0xffffffff


	//   ....[10]....
        /*01ac*/ 	.word	0xffffffff


	//   ....[11]....
        /*01b0*/ 	.word	0xffffffff


	//   ....[12]....
        /*01b4*/ 	.word	0xffffffff


	//   ....[13]....
        /*01b8*/ 	.word	0xffffffff


	//   ....[14]....
        /*01bc*/ 	.word	0xffffffff


	//   ....[15]....
        /*01c0*/ 	.word	0xffffffff


	//   ....[16]....
        /*01c4*/ 	.word	0xffffffff


	//   ....[17]....
        /*01c8*/ 	.word	0xffffffff


	//   ....[18]....
        /*01cc*/ 	.word	0xffffffff


	//   ....[19]....
        /*01d0*/ 	.word	0xffffffff


	//   ....[20]....
        /*01d4*/ 	.word	0xffffffff


	//   ....[21]....
        /*01d8*/ 	.word	0xffffffff


	//   ....[22]....
        /*01dc*/ 	.word	0xffffffff


	//   ....[23]....
        /*01e0*/ 	.word	0xffffffff


	//   ....[24]....
        /*01e4*/ 	.word	0xffffffff


	//   ....[25]....
        /*01e8*/ 	.word	0xffffffff


	//   ....[26]....
        /*01ec*/ 	.word	0xffffffff


	//   ....[27]....
        /*01f0*/ 	.word	0xffffffff


	//   ....[28]....
        /*01f4*/ 	.word	0xffffffff


	//   ....[29]....
        /*01f8*/ 	.word	0xffffffff


	//   ....[30]....
        /*01fc*/ 	.word	0xffffffff


	//   ....[31]....
        /*0200*/ 	.word	0xffffffff


	//   ....[32]....
        /*0204*/ 	.word	0xffffffff


	//   ....[33]....
        /*0208*/ 	.word	0xffffffff


	//   ....[34]....
        /*020c*/ 	.word	0xffffffff


	//   ....[35]....
        /*0210*/ 	.word	0xffffffff


	//   ....[36]....
        /*0214*/ 	.word	0xffffffff


	//   ....[37]....
        /*0218*/ 	.word	0xffffffff


	//   ....[38]....
        /*021c*/ 	.word	0xffffffff


	//   ....[39]....
        /*0220*/ 	.word	0xffffffff


	//   ....[40]....
        /*0224*/ 	.word	0xffffffff


	//   ....[41]....
        /*0228*/ 	.word	0xffffffff


	//   ....[42]....
        /*022c*/ 	.word	0xffffffff


	//   ....[43]....
        /*0230*/ 	.word	0xffffffff


	//   ....[44]....
        /*0234*/ 	.word	0xffffffff


	//   ....[45]....
        /*0238*/ 	.word	0xffffffff


	//   ....[46]....
        /*023c*/ 	.word	0xffffffff


	//   ....[47]....
        /*0240*/ 	.word	0xffffffff


	//   ....[48]....
        /*0244*/ 	.word	0xffffffff


	//   ....[49]....
        /*0248*/ 	.word	0xffffffff


	//   ....[50]....
        /*024c*/ 	.word	0xffffffff


	//   ....[51]....
        /*0250*/ 	.word	0xffffffff


	//   ....[52]....
        /*0254*/ 	.word	0xffffffff


	//   ....[53]....
        /*0258*/ 	.word	0xffffffff


	//   ....[54]....
        /*025c*/ 	.word	0xffffffff


	//   ....[55]....
        /*0260*/ 	.word	0xffffffff


	//   ....[56]....
        /*0264*/ 	.word	0xffffffff


	//   ....[57]....
        /*0268*/ 	.word	0xffffffff


	//   ....[58]....
        /*026c*/ 	.word	0xffffffff


	//   ....[59]....
        /*0270*/ 	.word	0xffffffff


	//   ....[60]....
        /*0274*/ 	.word	0xffffffff


	//   ....[61]....
        /*0278*/ 	.word	0xffffffff


	//   ....[62]....
        /*027c*/ 	.word	0xffffffff


	//   ....[63]....
        /*0280*/ 	.word	0xffffffff


	//   ....[64]....
        /*0284*/ 	.word	0xffffffff


	//   ....[65]....
        /*0288*/ 	.word	0xffffffff


	//   ....[66]....
        /*028c*/ 	.word	0xffffffff


	//   ....[67]....
        /*0290*/ 	.word	0xffffffff


	//   ....[68]....
        /*0294*/ 	.word	0xffffffff


	//   ....[69]....
        /*0298*/ 	.word	0xffffffff


	//   ....[70]....
        /*029c*/ 	.word	0xffffffff


	//   ....[71]....
        /*02a0*/ 	.word	0xffffffff


	//   ....[72]....
        /*02a4*/ 	.word	0xffffffff


	//   ....[73]....
        /*02a8*/ 	.word	0xffffffff


	//   ....[74]....
        /*02ac*/ 	.word	0xffffffff


	//   ....[75]....
        /*02b0*/ 	.word	0xffffffff


	//   ....[76]....
        /*02b4*/ 	.word	0xffffffff


	//   ....[77]....
        /*02b8*/ 	.word	0xffffffff


	//   ....[78]....
        /*02bc*/ 	.word	0xffffffff


	//   ....[79]....
        /*02c0*/ 	.word	0xffffffff


	//   ....[80]....
        /*02c4*/ 	.word	0xffffffff


	//   ....[81]....
        /*02c8*/ 	.word	0xffffffff


	//   ....[82]....
        /*02cc*/ 	.word	0xffffffff


	//   ....[83]....
        /*02d0*/ 	.word	0xffffffff


	//   ....[84]....
        /*02d4*/ 	.word	0xffffffff


	//   ....[85]....
        /*02d8*/ 	.word	0xffffffff


	//   ....[86]....
        /*02dc*/ 	.word	0xffffffff


	//   ....[87]....
        /*02e0*/ 	.word	0xffffffff


	//   ....[88]....
        /*02e4*/ 	.word	0xffffffff


	//   ....[89]....
        /*02e8*/ 	.word	0xffffffff


	//   ....[90]....
        /*02ec*/ 	.word	0xffffffff


	//   ....[91]....
        /*02f0*/ 	.word	0xffffffff


	//   ....[92]....
        /*02f4*/ 	.word	0xffffffff


	//   ....[93]....
        /*02f8*/ 	.word	0xffffffff


	//   ....[94]....
        /*02fc*/ 	.word	0xffffffff


	//   ....[95]....
        /*0300*/ 	.word	0xffffffff


	//   ....[96]....
        /*0304*/ 	.word	0xffffffff


	//   ....[97]....
        /*0308*/ 	.word	0xffffffff


	//   ....[98]....
        /*030c*/ 	.word	0xffffffff


	//   ....[99]....
        /*0310*/ 	.word	0xffffffff


	//   ....[100]....
        /*0314*/ 	.word	0xffffffff


	//   ....[101]....
        /*0318*/ 	.word	0xffffffff


	//   ....[102]....
        /*031c*/ 	.word	0xffffffff


	//   ....[103]....
        /*0320*/ 	.word	0xffffffff


	//   ....[104]....
        /*0324*/ 	.word	0xffffffff


	//   ....[105]....
        /*0328*/ 	.word	0xffffffff


	//   ....[106]....
        /*032c*/ 	.word	0xffffffff


	//   ....[107]....
        /*0330*/ 	.word	0xffffffff


	//   ....[108]....
        /*0334*/ 	.word	0xffffffff


	//   ....[109]....
        /*0338*/ 	.word	0xffffffff


	//   ....[110]....
        /*033c*/ 	.word	0xffffffff


	//   ....[111]....
        /*0340*/ 	.word	0xffffffff


	//   ....[112]....
        /*0344*/ 	.word	0x0500000f


	//   ....[113]....
        /*0348*/ 	.word	0x0500000f


	//   ....[114]....
        /*034c*/ 	.word	0x0500000f


	//   ....[115]....
        /*0350*/ 	.word	0x0500000f


	//   ....[116]....
        /*0354*/ 	.word	0x0500000f


	//   ....[117]....
        /*0358*/ 	.word	0x0500000f


	//   ....[118]....
        /*035c*/ 	.word	0x0500000f


	//   ....[119]....
        /*0360*/ 	.word	0x0500000f


	//   ....[120]....
        /*0364*/ 	.word	0x0500000f


	//   ....[121]....
        /*0368*/ 	.word	0x0500000f


	//   ....[122]....
        /*036c*/ 	.word	0x0500000f


	//   ....[123]....
        /*0370*/ 	.word	0x0500000f


	//   ....[124]....
        /*0374*/ 	.word	0x0500000f


	//   ....[125]....
        /*0378*/ 	.word	0x0500000f


	//   ....[126]....
        /*037c*/ 	.word	0x0500000f


	//   ....[127]....
        /*0380*/ 	.word	0x0500000f


	//   ....[128]....
        /*0384*/ 	.word	0x0500000f


	//   ....[129]....
        /*0388*/ 	.word	0x0500000f


	//   ....[130]....
        /*038c*/ 	.word	0x0500000f


	//   ....[131]....
        /*0390*/ 	.word	0x0500000f


	//   ....[132]....
        /*0394*/ 	.word	0x0500000f


	//   ....[133]....
        /*0398*/ 	.word	0x0500000f


	//   ....[134]....
        /*039c*/ 	.word	0x0500000f


	//   ....[135]....
        /*03a0*/ 	.word	0x0500000f


	//   ....[136]....
        /*03a4*/ 	.word	0x0500000f


	//   ....[137]....
        /*03a8*/ 	.word	0x0500000f


	//   ....[138]....
        /*03ac*/ 	.word	0x0500000f


	//   ....[139]....
        /*03b0*/ 	.word	0x0500000f


	//   ....[140]....
        /*03b4*/ 	.word	0x0500000f


	//   ....[141]....
        /*03b8*/ 	.word	0x0500000f


	//   ....[142]....
        /*03bc*/ 	.word	0x0500000f


	//   ....[143]....
        /*03c0*/ 	.word	0x0500000f


	//   ....[144]....
        /*03c4*/ 	.word	0x0500000f


	//   ....[145]....
        /*03c8*/ 	.word	0x0500000f


	//   ....[146]....
        /*03cc*/ 	.word	0x0500000f


	//   ....[147]....
        /*03d0*/ 	.word	0x0500000f


	//   ....[148]....
        /*03d4*/ 	.word	0x0500000f


	//   ....[149]....
        /*03d8*/ 	.word	0x0500000f


	//   ....[150]....
        /*03dc*/ 	.word	0x0500000f


	//   ....[151]....
        /*03e0*/ 	.word	0x0500000f


	//   ....[152]....
        /*03e4*/ 	.word	0x0500000f


	//   ....[153]....
        /*03e8*/ 	.word	0x0500000f


	//   ....[154]....
        /*03ec*/ 	.word	0x0500000f


	//   ....[155]....
        /*03f0*/ 	.word	0x0500000f


	//   ....[156]....
        /*03f4*/ 	.word	0x0500000f


	//   ....[157]....
        /*03f8*/ 	.word	0x0500000f


	//   ....[158]....
        /*03fc*/ 	.word	0x0500000f


	//   ....[159]....
        /*0400*/ 	.word	0x0500000f


	//   ....[160]....
        /*0404*/ 	.word	0x0500000f


	//   ....[161]....
        /*0408*/ 	.word	0x0500000f


	//   ....[162]....
        /*040c*/ 	.word	0x0500000f


	//   ....[163]....
        /*0410*/ 	.word	0x0500000f


	//   ....[164]....
        /*0414*/ 	.word	0x0500000f


	//   ....[165]....
        /*0418*/ 	.word	0x0500000f


	//   ....[166]....
        /*041c*/ 	.word	0x0500000f


	//   ....[167]....
        /*0420*/ 	.word	0x0500000f


	//   ....[168]....
        /*0424*/ 	.word	0x0500000f


	//   ....[169]....
        /*0428*/ 	.word	0x0500000f


	//   ....[170]....
        /*042c*/ 	.word	0x0500000f


	//   ....[171]....
        /*0430*/ 	.word	0x0500000f


	//   ....[172]....
        /*0434*/ 	.word	0x0500000f


	//   ....[173]....
        /*0438*/ 	.word	0x0500000f


	//   ....[174]....
        /*043c*/ 	.word	0x0500000f


	//   ....[175]....
        /*0440*/ 	.word	0x0500000f


	//   ....[176]....
        /*0444*/ 	.word	0x0500000f


	//   ....[177]....
        /*0448*/ 	.word	0x0500000f


	//   ....[178]....
        /*044c*/ 	.word	0x0500000f


	//   ....[179]....
        /*0450*/ 	.word	0x0500000f


	//   ....[180]....
        /*0454*/ 	.word	0x0500000f


	//   ....[181]....
        /*0458*/ 	.word	0x0500000f


	//   ....[182]....
        /*045c*/ 	.word	0x0500000f


	//   ....[183]....
        /*0460*/ 	.word	0x0500000f


	//   ....[184]....
        /*0464*/ 	.word	0x0500000f


	//   ....[185]....
        /*0468*/ 	.word	0x0500000f


	//   ....[186]....
        /*046c*/ 	.word	0x0500000f


	//   ....[187]....
        /*0470*/ 	.word	0x0500000f


	//   ....[188]....
        /*0474*/ 	.word	0x0500000f


	//   ....[189]....
        /*0478*/ 	.word	0x0500000f


	//   ....[190]....
        /*047c*/ 	.word	0x0500000f


	//   ....[191]....
        /*0480*/ 	.word	0x0500000f


	//   ....[192]....
        /*0484*/ 	.word	0x0500000f


	//   ....[193]....
        /*0488*/ 	.word	0x0500000f


	//   ....[194]....
        /*048c*/ 	.word	0x0500000f


	//   ....[195]....
        /*0490*/ 	.word	0x0500000f


	//   ....[196]....
        /*0494*/ 	.word	0x0500000f


	//   ....[197]....
        /*0498*/ 	.word	0x0500000f


	//   ....[198]....
        /*049c*/ 	.word	0x0500000f


	//   ....[199]....
        /*04a0*/ 	.word	0x0500000f


	//   ....[200]....
        /*04a4*/ 	.word	0x0500000f


	//   ....[201]....
        /*04a8*/ 	.word	0x0500000f


	//   ....[202]....
        /*04ac*/ 	.word	0x0500000f


	//   ....[203]....
        /*04b0*/ 	.word	0x0500000f


	//   ....[204]....
        /*04b4*/ 	.word	0x0500000f


	//   ....[205]....
        /*04b8*/ 	.word	0x0500000f


	//   ....[206]....
        /*04bc*/ 	.word	0x0500000f


	//   ....[207]....
        /*04c0*/ 	.word	0x0500000f


	//   ....[208]....
        /*04c4*/ 	.word	0x0500000f


	//   ....[209]....
        /*04c8*/ 	.word	0x0500000f


	//   ....[210]....
        /*04cc*/ 	.word	0x0500000f


	//   ....[211]....
        /*04d0*/ 	.word	0x0500000f


	//   ....[212]....
        /*04d4*/ 	.word	0x0500000f


	//   ....[213]....
        /*04d8*/ 	.word	0x0500000f


	//   ....[214]....
        /*04dc*/ 	.word	0x0500000f


	//   ....[215]....
        /*04e0*/ 	.word	0x0500000f


	//   ....[216]....
        /*04e4*/ 	.word	0x0500000f


	//   ....[217]....
        /*04e8*/ 	.word	0x0500000f


	//   ....[218]....
        /*04ec*/ 	.word	0x0500000f


	//   ....[219]....
        /*04f0*/ 	.word	0x0500000f


	//   ....[220]....
        /*04f4*/ 	.word	0x0500000f


	//   ....[221]....
        /*04f8*/ 	.word	0x0500000f


	//   ....[222]....
        /*04fc*/ 	.word	0x0500000f


	//   ....[223]....
        /*0500*/ 	.word	0x0500000f


	//   ....[224]....
        /*0504*/ 	.word	0x0500000f


	//   ....[225]....
        /*0508*/ 	.word	0x0500000f


	//   ....[226]....
        /*050c*/ 	.word	0x0500000f


	//   ....[227]....
        /*0510*/ 	.word	0x0500000f


	//   ....[228]....
        /*0514*/ 	.word	0x0500000f


	//   ....[229]....
        /*0518*/ 	.word	0x0500000f


	//   ....[230]....
        /*051c*/ 	.word	0x0500000f


	//   ....[231]....
        /*0520*/ 	.word	0x0500000f


	//   ....[232]....
        /*0524*/ 	.word	0x0500000f


	//   ....[233]....
        /*0528*/ 	.word	0x0500000f


	//   ....[234]....
        /*052c*/ 	.word	0x0500000f


	//   ....[235]....
        /*0530*/ 	.word	0x0500000f


	//   ....[236]....
        /*0534*/ 	.word	0x0500000f


	//   ....[237]....
        /*0538*/ 	.word	0x0500000f


	//   ....[238]....
        /*053c*/ 	.word	0x0500000f


	//   ....[239]....
        /*0540*/ 	.word	0x0500000f


	//   ....[240]....
        /*0544*/ 	.word	0x0500000f


	//   ....[241]....
        /*0548*/ 	.word	0x0500000f


	//   ....[242]....
        /*054c*/ 	.word	0x0500000f


	//   ....[243]....
        /*0550*/ 	.word	0x0500000f


	//   ....[244]....
        /*0554*/ 	.word	0x0500000f


	//   ....[245]....
        /*0558*/ 	.word	0x0500000f


	//   ....[246]....
        /*055c*/ 	.word	0x0500000f


	//   ....[247]....
        /*0560*/ 	.word	0x0500000f


	//   ....[248]....
        /*0564*/ 	.word	0x0500000f


	//   ....[249]....
        /*0568*/ 	.word	0x0500000f


	//   ....[250]....
        /*056c*/ 	.word	0x0500000f


	//   ....[251]....
        /*0570*/ 	.word	0x0500000f


	//   ....[252]....
        /*0574*/ 	.word	0x0500000f


	//   ....[253]....
        /*0578*/ 	.word	0x0500000f


	//   ....[254]....
        /*057c*/ 	.word	0x0500000f


	//   ....[255]....
        /*0580*/ 	.word	0x0500000f


	//   ....[0]....
        /*0584*/ 	.word	0x0500000f


	//   ....[1]....
        /*0588*/ 	.word	0x0500000f


	//   ....[2]....
        /*058c*/ 	.word	0x0500000f


	//   ....[3]....
        /*0590*/ 	.word	0x0500000f


	//   ....[4]....
        /*0594*/ 	.word	0x0500000f


	//----- nvinfo : EIATTR_COOP_GROUP_INSTR_OFFSETS
	.align		4
.L_10491:
        /*0598*/ 	.byte	0x04, 0x28
        /*059a*/ 	.short	(.L_10493 - .L_10492)


	//   ....[0]....
.L_10492:
        /*059c*/ 	.word	0x00000b30


	//   ....[1]....
        /*05a0*/ 	.word	0x00000b50


	//   ....[2]....
        /*05a4*/ 	.word	0x00000b70


	//   ....[3]....
        /*05a8*/ 	.word	0x00000b90


	//   ....[4]....
        /*05ac*/ 	.word	0x00000bb0


	//   ....[5]....
        /*05b0*/ 	.word	0x00000cb0


	//   ....[6]....
        /*05b4*/ 	.word	0x00000ce0


	//   ....[7]....
        /*05b8*/ 	.word	0x00000d00


	//   ....[8]....
        /*05bc*/ 	.word	0x00001b40


	//   ....[9]....
        /*05c0*/ 	.word	0x00001b70


	//   ....[10]....
        /*05c4*/ 	.word	0x00001b90


	//   ....[11]....
        /*05c8*/ 	.word	0x00001bb0


	//   ....[12]....
        /*05cc*/ 	.word	0x00001bd0


	//   ....[13]....
        /*05d0*/ 	.word	0x00001c20


	//   ....[14]....
        /*05d4*/ 	.word	0x00001c40


	//   ....[15]....
        /*05d8*/ 	.word	0x00001c60


	//   ....[16]....
        /*05dc*/ 	.word	0x00002c20


	//   ....[17]....
        /*05e0*/ 	.word	0x00002c60


	//   ....[18]....
        /*05e4*/ 	.word	0x00002ca0


	//   ....[19]....
        /*05e8*/ 	.word	0x00002ce0


	//   ....[20]....
        /*05ec*/ 	.word	0x00002d20


	//   ....[21]....
        /*05f0*/ 	.word	0x00002d60


	//   ....[22]....
        /*05f4*/ 	.word	0x00002da0


	//   ....[23]....
        /*05f8*/ 	.word	0x00002e00


	//   ....[24]....
        /*05fc*/ 	.word	0x00002e40


	//   ....[25]....
        /*0600*/ 	.word	0x00002e80


	//   ....[26]....
        /*0604*/ 	.word	0x00002ec0


	//   ....[27]....
        /*0608*/ 	.word	0x00002f00


	//   ....[28]....
        /*060c*/ 	.word	0x00002f40


	//   ....[29]....
        /*0610*/ 	.word	0x00002f80


	//   ....[30]....
        /*0614*/ 	.word	0x00002fc0


	//   ....[31]....
        /*0618*/ 	.word	0x00003000


	//   ....[32]....
        /*061c*/ 	.word	0x00003040


	//   ....[33]....
        /*0620*/ 	.word	0x000030a0


	//   ....[34]....
        /*0624*/ 	.word	0x000030e0


	//   ....[35]....
        /*0628*/ 	.word	0x00003120


	//   ....[36]....
        /*062c*/ 	.word	0x00003160


	//   ....[37]....
        /*0630*/ 	.word	0x000031a0


	//   ....[38]....
        /*0634*/ 	.word	0x000031e0


	//   ....[39]....
        /*0638*/ 	.word	0x00003220


	//   ....[40]....
        /*063c*/ 	.word	0x00003260


	//   ....[41]....
        /*0640*/ 	.word	0x000032a0


	//   ....[42]....
        /*0644*/ 	.word	0x000032d0


	//   ....[43]....
        /*0648*/ 	.word	0x00003310


	//   ....[44]....
        /*064c*/ 	.word	0x00003360


	//   ....[45]....
        /*0650*/ 	.word	0x00003390


	//   ....[46]....
        /*0654*/ 	.word	0x000033c0


	//   ....[47]....
        /*0658*/ 	.word	0x000033e0


	//   ....[48]....
        /*065c*/ 	.word	0x00003410


	//   ....[49]....
        /*0660*/ 	.word	0x00003450


	//   ....[50]....
        /*0664*/ 	.word	0x00003470


	//   ....[51]....
        /*0668*/ 	.word	0x00003490


	//   ....[52]....
        /*066c*/ 	.word	0x000034b0


	//   ....[53]....
        /*0670*/ 	.word	0x000034e0


	//   ....[54]....
        /*0674*/ 	.word	0x00003500


	//   ....[55]....
        /*0678*/ 	.word	0x00003520


	//   ....[56]....
        /*067c*/ 	.word	0x00003540


	//   ....[57]....
        /*0680*/ 	.word	0x00003560


	//   ....[58]....
        /*0684*/ 	.word	0x00003590


	//   ....[59]....
        /*0688*/ 	.word	0x000035b0


	//   ....[60]....
        /*068c*/ 	.word	0x000035d0


	//   ....[61]....
        /*0690*/ 	.word	0x000035f0


	//   ....[62]....
        /*0694*/ 	.word	0x00003610


	//   ....[63]....
        /*0698*/ 	.word	0x00003630


	//   ....[64]....
        /*069c*/ 	.word	0x00003650


	//   ....[65]....
        /*06a0*/ 	.word	0x00003670


	//   ....[66]....
        /*06a4*/ 	.word	0x000036a0


	//   ....[67]....
        /*06a8*/ 	.word	0x000036c0


	//   ....[68]....
        /*06ac*/ 	.word	0x000036e0


	//   ....[69]....
        /*06b0*/ 	.word	0x00003700


	//   ....[70]....
        /*06b4*/ 	.word	0x00003720


	//   ....[71]....
        /*06b8*/ 	.word	0x00003740


	//   ....[72]....
        /*06bc*/ 	.word	0x00003760


	//   ....[73]....
        /*06c0*/ 	.word	0x00003780


	//   ....[74]....
        /*06c4*/ 	.word	0x000037a0


	//   ....[75]....
        /*06c8*/ 	.word	0x000037c0


	//   ....[76]....
        /*06cc*/ 	.word	0x000037e0


	//   ....[77]....
        /*06d0*/ 	.word	0x00003800


	//   ....[78]....
        /*06d4*/ 	.word	0x00003820


	//   ....[79]....
        /*06d8*/ 	.word	0x00003840


	//   ....[80]....
        /*06dc*/ 	.word	0x00003860


	//   ....[81]....
        /*06e0*/ 	.word	0x00003880


	//   ....[82]....
        /*06e4*/ 	.word	0x000038a0


	//   ....[83]....
        /*06e8*/ 	.word	0x000038c0


	//   ....[84]....
        /*06ec*/ 	.word	0x000038e0


	//   ....[85]....
        /*06f0*/ 	.word	0x00003900


	//   ....[86]....
        /*06f4*/ 	.word	0x00003920


	//   ....[87]....
        /*06f8*/ 	.word	0x00003940


	//   ....[88]....
        /*06fc*/ 	.word	0x00003960


	//   ....[89]....
        /*0700*/ 	.word	0x00003980


	//   ....[90]....
        /*0704*/ 	.word	0x000039a0


	//   ....[91]....
        /*0708*/ 	.word	0x000039c0


	//   ....[92]....
        /*070c*/ 	.word	0x000039e0


	//   ....[93]....
        /*0710*/ 	.word	0x00003a00


	//   ....[94]....
        /*0714*/ 	.word	0x00003a30


	//   ....[95]....
        /*0718*/ 	.word	0x00003a50


	//   ....[96]....
        /*071c*/ 	.word	0x00003a70


	//   ....[97]....
        /*0720*/ 	.word	0x00003a90


	//   ....[98]....
        /*0724*/ 	.word	0x00003ab0


	//   ....[99]....
        /*0728*/ 	.word	0x00003ae0


	//   ....[100]....
        /*072c*/ 	.word	0x00003b00


	//   ....[101]....
        /*0730*/ 	.word	0x00003b20


	//   ....[102]....
        /*0734*/ 	.word	0x00003b40


	//   ....[103]....
        /*0738*/ 	.word	0x00003b60


	//   ....[104]....
        /*073c*/ 	.word	0x00003b80


	//   ....[105]....
        /*0740*/ 	.word	0x00003ba0


	//   ....[106]....
        /*0744*/ 	.word	0x00003bc0


	//   ....[107]....
        /*0748*/ 	.word	0x00003be0


	//   ....[108]....
        /*074c*/ 	.word	0x00003c00


	//   ....[109]....
        /*0750*/ 	.word	0x00003c20


	//   ....[110]....
        /*0754*/ 	.word	0x00003c40


	//   ....[111]....
        /*0758*/ 	.word	0x00003c60


	//   ....[112]....
        /*075c*/ 	.word	0x00005850


	//   ....[113]....
        /*0760*/ 	.word	0x000058b0


	//   ....[114]....
        /*0764*/ 	.word	0x00005910


	//   ....[115]....
        /*0768*/ 	.word	0x00005970


	//   ....[116]....
        /*076c*/ 	.word	0x000059d0


	//   ....[117]....
        /*0770*/ 	.word	0x00005a50


	//   ....[118]....
        /*0774*/ 	.word	0x00005ab0


	//   ....[119]....
        /*0778*/ 	.word	0x00005b10


	//   ....[120]....
        /*077c*/ 	.word	0x00005b70


	//   ....[121]....
        /*0780*/ 	.word	0x00005bf0


	//   ....[122]....
        /*0784*/ 	.word	0x00005c60


	//   ....[123]....
        /*0788*/ 	.word	0x00005cc0


	//   ....[124]....
        /*078c*/ 	.word	0x00005d40


	//   ....[125]....
        /*0790*/ 	.word	0x00005db0


	//   ....[126]....
        /*0794*/ 	.word	0x00005e10


	//   ....[127]....
        /*0798*/ 	.word	0x00005e90


	//   ....[128]....
        /*079c*/ 	.word	0x00005f00


	//   ....[129]....
        /*07a0*/ 	.word	0x00005f60


	//   ....[130]....
        /*07a4*/ 	.word	0x00005fe0


	//   ....[131]....
        /*07a8*/ 	.word	0x00006050


	//   ....[132]....
        /*07ac*/ 	.word	0x000060b0


	//   ....[133]....
        /*07b0*/ 	.word	0x00006130


	//   ....[134]....
        /*07b4*/ 	.word	0x000061a0


	//   ....[135]....
        /*07b8*/ 	.word	0x00006200


	//   ....[136]....
        /*07bc*/ 	.word	0x00006280


	//   ....[137]....
        /*07c0*/ 	.word	0x000062f0


	//   ....[138]....
        /*07c4*/ 	.word	0x00006350


	//   ....[139]....
        /*07c8*/ 	.word	0x000063d0


	//   ....[140]....
        /*07cc*/ 	.word	0x00006440


	//   ....[141]....
        /*07d0*/ 	.word	0x000064a0


	//   ....[142]....
        /*07d4*/ 	.word	0x00006520


	//   ....[143]....
        /*07d8*/ 	.word	0x00006590


	//   ....[144]....
        /*07dc*/ 	.word	0x000065f0


	//   ....[145]....
        /*07e0*/ 	.word	0x00006670


	//   ....[146]....
        /*07e4*/ 	.word	0x000066e0


	//   ....[147]....
        /*07e8*/ 	.word	0x00006740


	//   ....[148]....
        /*07ec*/ 	.word	0x000067c0


	//   ....[149]....
        /*07f0*/ 	.word	0x00006830


	//   ....[150]....
        /*07f4*/ 	.word	0x00006890


	//   ....[151]....
        /*07f8*/ 	.word	0x00006910


	//   ....[152]....
        /*07fc*/ 	.word	0x00006980


	//   ....[153]....
        /*0800*/ 	.word	0x000069e0


	//   ....[154]....
        /*0804*/ 	.word	0x00006a60


	//   ....[155]....
        /*0808*/ 	.word	0x00006ad0


	//   ....[156]....
        /*080c*/ 	.word	0x00006b30


	//   ....[157]....
        /*0810*/ 	.word	0x00006bb0


	//   ....[158]....
        /*0814*/ 	.word	0x00006c20


	//   ....[159]....
        /*0818*/ 	.word	0x00006c80


	//   ....[160]....
        /*081c*/ 	.word	0x00006d00


	//   ....[161]....
        /*0820*/ 	.word	0x00006d70


	//   ....[162]....
        /*0824*/ 	.word	0x00006dd0


	//   ....[163]....
        /*0828*/ 	.word	0x00006e50


	//   ....[164]....
        /*082c*/ 	.word	0x00006ec0


	//   ....[165]....
        /*0830*/ 	.word	0x00006f20


	//   ....[166]....
        /*0834*/ 	.word	0x00006fa0


	//   ....[167]....
        /*0838*/ 	.word	0x00007010


	//   ....[168]....
        /*083c*/ 	.word	0x00007070


	//   ....[169]....
        /*0840*/ 	.word	0x000070f0


	//   ....[170]....
        /*0844*/ 	.word	0x00007160


	//   ....[171]....
        /*0848*/ 	.word	0x000071c0


	//   ....[172]....
        /*084c*/ 	.word	0x00007240


	//   ....[173]....
        /*0850*/ 	.word	0x000072b0


	//   ....[174]....
        /*0854*/ 	.word	0x00007310


	//   ....[175]....
        /*0858*/ 	.word	0x00007390


	//   ....[176]....
        /*085c*/ 	.word	0x00007400


	//   ....[177]....
        /*0860*/ 	.word	0x00007460


	//   ....[178]....
        /*0864*/ 	.word	0x000074e0


	//   ....[179]....
        /*0868*/ 	.word	0x00007550


	//   ....[180]....
        /*086c*/ 	.word	0x000075b0


	//   ....[181]....
        /*0870*/ 	.word	0x00007630


	//   ....[182]....
        /*0874*/ 	.word	0x000076a0


	//   ....[183]....
        /*0878*/ 	.word	0x00007700


	//   ....[184]....
        /*087c*/ 	.word	0x00007780


	//   ....[185]....
        /*0880*/ 	.word	0x000077f0


	//   ....[186]....
        /*0884*/ 	.word	0x00007850


	//   ....[187]....
        /*0888*/ 	.word	0x000078d0


	//   ....[188]....
        /*088c*/ 	.word	0x00007940


	//   ....[189]....
        /*0890*/ 	.word	0x000079a0


	//   ....[190]....
        /*0894*/ 	.word	0x00007a20


	//   ....[191]....
        /*0898*/ 	.word	0x00007a90


	//   ....[192]....
        /*089c*/ 	.word	0x00007af0


	//   ....[193]....
        /*08a0*/ 	.word	0x00007b70


	//   ....[194]....
        /*08a4*/ 	.word	0x00007be0


	//   ....[195]....
        /*08a8*/ 	.word	0x00007c40


	//   ....[196]....
        /*08ac*/ 	.word	0x00007cc0


	//   ....[197]....
        /*08b0*/ 	.word	0x00007d30


	//   ....[198]....
        /*08b4*/ 	.word	0x00007d90


	//   ....[199]....
        /*08b8*/ 	.word	0x00007e10


	//   ....[200]....
        /*08bc*/ 	.word	0x00007e80


	//   ....[201]....
        /*08c0*/ 	.word	0x00007ee0


	//   ....[202]....
        /*08c4*/ 	.word	0x00007f60


	//   ....[203]....
        /*08c8*/ 	.word	0x00007fd0


	//   ....[204]....
        /*08cc*/ 	.word	0x00008030


	//   ....[205]....
        /*08d0*/ 	.word	0x000080b0


	//   ....[206]....
        /*08d4*/ 	.word	0x00008120


	//   ....[207]....
        /*08d8*/ 	.word	0x00008180


	//   ....[208]....
        /*08dc*/ 	.word	0x00008200


	//   ....[209]....
        /*08e0*/ 	.word	0x00008270


	//   ....[210]....
        /*08e4*/ 	.word	0x000082d0


	//   ....[211]....
        /*08e8*/ 	.word	0x00008350


	//   ....[212]....
        /*08ec*/ 	.word	0x000083c0


	//   ....[213]....
        /*08f0*/ 	.word	0x00008420


	//   ....[214]....
        /*08f4*/ 	.word	0x000084a0


	//   ....[215]....
        /*08f8*/ 	.word	0x00008510


	//   ....[216]....
        /*08fc*/ 	.word	0x00008570


	//   ....[217]....
        /*0900*/ 	.word	0x000085f0


	//   ....[218]....
        /*0904*/ 	.word	0x00008660


	//   ....[219]....
        /*0908*/ 	.word	0x000086c0


	//   ....[220]....
        /*090c*/ 	.word	0x00008730


	//   ....[221]....
        /*0910*/ 	.word	0x00008790


	//   ....[222]....
        /*0914*/ 	.word	0x000087f0


	//   ....[223]....
        /*0918*/ 	.word	0x00008870


	//   ....[224]....
        /*091c*/ 	.word	0x000088d0


	//   ....[225]....
        /*0920*/ 	.word	0x00008930


	//   ....[226]....
        /*0924*/ 	.word	0x000089b0


	//   ....[227]....
        /*0928*/ 	.word	0x00008a20


	//   ....[228]....
        /*092c*/ 	.word	0x00008a80


	//   ....[229]....
        /*0930*/ 	.word	0x00008af0


	//   ....[230]....
        /*0934*/ 	.word	0x00008b60


	//   ....[231]....
        /*0938*/ 	.word	0x00008bc0


	//   ....[232]....
        /*093c*/ 	.word	0x00008c40


	//   ....[233]....
        /*0940*/ 	.word	0x00008cb0


	//   ....[234]....
        /*0944*/ 	.word	0x00008d10


	//   ....[235]....
        /*0948*/ 	.word	0x00008d80


	//   ....[236]....
        /*094c*/ 	.word	0x00008df0


	//   ....[237]....
        /*0950*/ 	.word	0x00008e50


	//   ....[238]....
        /*0954*/ 	.word	0x00008ed0


	//   ....[239]....
        /*0958*/ 	.word	0x00008f40


	//   ....[240]....
        /*095c*/ 	.word	0x00008fa0


	//   ....[241]....
        /*0960*/ 	.word	0x00009020


	//   ....[242]....
        /*0964*/ 	.word	0x000090a0


	//   ....[243]....
        /*0968*/ 	.word	0x00009100


	//   ....[244]....
        /*096c*/ 	.word	0x00009180


	//   ....[245]....
        /*0970*/ 	.word	0x000091f0


	//   ....[246]....
        /*0974*/ 	.word	0x00009250


	//   ....[247]....
        /*0978*/ 	.word	0x000092d0


	//   ....[248]....
        /*097c*/ 	.word	0x00009340


	//   ....[249]....
        /*0980*/ 	.word	0x000093a0


	//   ....[250]....
        /*0984*/ 	.word	0x00009420


	//   ....[251]....
        /*0988*/ 	.word	0x00009490


	//   ....[252]....
        /*098c*/ 	.word	0x000094f0


	//   ....[253]....
        /*0990*/ 	.word	0x00009570


	//   ....[254]....
        /*0994*/ 	.word	0x000095d0


	//   ....[255]....
        /*0998*/ 	.word	0x00009630


	//   ....[0]....
        /*099c*/ 	.word	0x000096a0


	//   ....[1]....
        /*09a0*/ 	.word	0x00009700


	//   ....[2]....
        /*09a4*/ 	.word	0x00009760


	//   ....[3]....
        /*09a8*/ 	.word	0x000097c0


	//   ....[4]....
        /*09ac*/ 	.word	0x00009840


	//----- nvinfo : EIATTR_VRC_CTA_INIT_COUNT
	.align		4
.L_10493:
        /*09b0*/ 	.byte	0x02, 0x4a
	.zero		1
	.zero		1


	//----- nvinfo : EIATTR_SYSCALL_OFFSETS
	.align		4
        /*09b4*/ 	.byte	0x04, 0x46
        /*09b6*/ 	.short	(.L_10495 - .L_10494)


	//   ....[0]....
.L_10494:
        /*09b8*/ 	.word	0x00002b20


	//   ....[1]....
        /*09bc*/ 	.word	0x000057f0


	//----- nvinfo : EIATTR_EXIT_INSTR_OFFSETS
	.align		4
.L_10495:
        /*09c0*/ 	.byte	0x04, 0x1c
        /*09c2*/ 	.short	(.L_10497 - .L_10496)


	//   ....[0]....
.L_10496:
        /*09c4*/ 	.word	0x00000090


	//   ....[1]....
        /*09c8*/ 	.word	0x000052d0


	//   ....[2]....
        /*09cc*/ 	.word	0x000052e0


	//   ....[3]....
        /*09d0*/ 	.word	0x000056f0


	//   ....[4]....
        /*09d4*/ 	.word	0x00005800


	//----- nvinfo : EIATTR_CRS_STACK_SIZE
	.align		4
.L_10497:
        /*09d8*/ 	.byte	0x04, 0x1e
        /*09da*/ 	.short	(.L_10499 - .L_10498)
.L_10498:
        /*09dc*/ 	.word	0x00000000


	//----- nvinfo : EIATTR_CBANK_PARAM_SIZE
	.align		4
.L_10499:
        /*09e0*/ 	.byte	0x03, 0x19
        /*09e2*/ 	.short	0x008c


	//----- nvinfo : EIATTR_PARAM_CBANK
	.align		4
        /*09e4*/ 	.byte	0x04, 0x0a
        /*09e6*/ 	.short	(.L_10501 - .L_10500)
	.align		4
.L_10500:
        /*09e8*/ 	.word	index@(.nv.constant0._ZN4vllm25paged_attention_v2_kernelIfhLi192ELi32ELi128ELNS_18Fp8KVCacheDataTypeE2ELb1ELi512EEEvPfS2_PT_PKS3_PKT0_S9_ifPKiSB_iPKfiiiSD_SD_iiiii)
        /*09ec*/ 	.short	0x0380
        /*09ee*/ 	.short	0x008c


	//----- nvinfo : EIATTR_SW_WAR
	.align		4
.L_10501:
        /*09f0*/ 	.byte	0x04, 0x36
        /*09f2*/ 	.short	(.L_10503 - .L_10502)
.L_10502:
        /*09f4*/ 	.word	0x00000008
.L_10503:


//--------------------- .nv.info._ZN4vllm25paged_attention_v2_kernelIfhLi128ELi32ELi128ELNS_18Fp8KVCacheDataTypeE2ELb1ELi512EEEvPfS2_PT_PKS3_PKT0_S9_ifPKiSB_iPKfiiiSD_SD_iiiii --------------------------
	.section	.nv.info._ZN4vllm25paged_attention_v2_kernelIfhLi128ELi32ELi128ELNS_18Fp8KVCacheDataTypeE2ELb1ELi512EEEvPfS2_PT_PKS3_PKT0_S9_ifPKiSB_iPKfiiiSD_SD_iiiii,"",@"SHT_CUDA_INFO"
	.sectionflags	@""
	.align	4


	//----- nvinfo : EIATTR_CUDA_API_VERSION
	.align		4
        /*0000*/ 	.byte	0x04, 0x37
        /*0002*/ 	.short	(.L_10505 - .L_10504)
.L_10504:
        /*0004*/ 	.word	0x00000082


	//----- nvinfo : EIATTR_KPARAM_INFO
	.align		4
.L_10505:
        /*0008*/ 	.byte	0x04, 0x17
        /*000a*/ 	.short	(.L_10507 - .L_10506)
.L_10506:
        /*000c*/ 	.word	0x00000000
        /*0010*/ 	.short	0x0015
        /*0012*/ 	.short	0x0088
        /*0014*/ 	.byte	0x00, 0xf0, 0x11, 0x00


	//----- nvinfo : EIATTR_KPARAM_INFO
	.align		4
.L_10507:
        /*0018*/ 	.byte	0x04, 0x17
        /*001a*/ 	.short	(.L_10509 - .L_10508)
.L_10508:
        /*001c*/ 	.word	0x00000000
        /*0020*/ 	.short	0x0014
        /*0022*/ 	.short	0x0084
        /*0024*/ 	.byte	0x00, 0xf0, 0x11, 0x00


	//----- nvinfo : EIATTR_KPARAM_INFO
	.align		4
.L_10509:
        /*0028*/ 	.byte	0x04, 0x17
        /*002a*/ 	.short	(.L_10511 - .L_10510)
.L_10510:
        /*002c*/ 	.word	0x00000000
        /*0030*/ 	.short	0x0013
        /*0032*/ 	.short	0x0080
        /*0034*/ 	.byte	0x00, 0xf0, 0x11, 0x00


	//----- nvinfo : EIATTR_KPARAM_INFO
	.align		4
.L_10511:
        /*0038*/ 	.byte	0x04, 0x17
        /*003a*/ 	.short	(.L_10513 - .L_10512)
.L_10512:
        /*003c*/ 	.word	0x00000000
        /*0040*/ 	.short	0x0012
        /*0042*/ 	.short	0x007c
        /*0044*/ 	.byte	0x00, 0xf0, 0x11, 0x00


	//----- nvinfo : EIATTR_KPARAM_INFO
	.align		4
.L_10513:
        /*0048*/ 	.byte	0x04, 0x17
        /*004a*/ 	.short	(.L_10515 - .L_10514)
.L_10514:
        /*004c*/ 	.word	0x00000000
        /*0050*/ 	.short	0x0011
        /*0052*/ 	.short	0x0078
        /*0054*/ 	.byte	0x00, 0xf0, 0x11, 0x00


	//----- nvinfo : EIATTR_KPARAM_INFO
	.align		4
.L_10515:
        /*0058*/ 	.byte	0x04, 0x17
        /*005a*/ 	.short	(.L_10517 - .L_10516)
.L_10516:
        /*005c*/ 	.word	0x00000000
        /*0060*/ 	.short	0x0010
        /*0062*/ 	.short	0x0070
        /*0064*/ 	.byte	0x00, 0xf5, 0x21, 0x00


	//----- nvinfo : EIATTR_KPARAM_INFO
	.align		4
.L_10517:
        /*0068*/ 	.byte	0x04, 0x17
        /*006a*/ 	.short	(.L_10519 - .L_10518)
.L_10518:
        /*006c*/ 	.word	0x00000000
        /*0070*/ 	.short	0x000f
        /*0072*/ 	.short	0x0068
        /*0074*/ 	.byte	0x00, 0xf5, 0x21, 0x00


	//----- nvinfo : EIATTR_KPARAM_INFO
	.align		4
.L_10519:
        /*0078*/ 	.byte	0x04, 0x17
        /*007a*/ 	.short	(.L_10521 - .L_10520)
.L_10520:
        /*007c*/ 	.word	0x00000000
        /*0080*/ 	.short	0x000e
        /*0082*/ 	.short	0x0060
        /*0084*/ 	.byte	0x00, 0xf0, 0x11, 0x00


	//----- nvinfo : EIATTR_KPARAM_INFO
	.align		4
.L_10521:
        /*0088*/ 	.byte	0x04, 0x17
        /*008a*/ 	.short	(.L_10523 - .L_10522)
.L_10522:
        /*008c*/ 	.word	0x00000000
        /*0090*/ 	.short	0x000d
        /*0092*/ 	.short	0x005c
        /*0094*/ 	.byte	0x00, 0xf0, 0x11, 0x00


	//----- nvinfo : EIATTR_KPARAM_INFO
	.align		4
.L_10523:
        /*0098*/ 	.byte	0x04, 0x17
        /*009a*/ 	.short	(.L_10525 - .L_10524)
.L_10524:
        /*009c*/ 	.word	0x00000000
        /*00a0*/ 	.short	0x000c
        /*00a2*/ 	.short	0x0058
        /*00a4*/ 	.byte	0x00, 0xf0, 0x11, 0x00


	//----- nvinfo : EIATTR_KPARAM_INFO
	.align		4
.L_10525:
        /*00a8*/ 	.byte	0x04, 0x17
        /*00aa*/ 	.short	(.L_10527 - .L_10526)
.L_10526:
        /*00ac*/ 	.word	0x00000000
        /*00b0*/ 	.short	0x000b
        /*00b2*/ 	.short	0x0050
        /*00b4*/ 	.byte	0x00, 0xf5, 0x21, 0x00


	//----- nvinfo : EIATTR_KPARAM_INFO
	.align		4
.L_10527:
        /*00b8*/ 	.byte	0x04, 0x17
        /*00ba*/ 	.short	(.L_10529 - .L_10528)
.L_10528:
        /*00bc*/ 	.word	0x00000000
        /*00c0*/ 	.short	0x000a
        /*00c2*/ 	.short	0x0048
        /*00c4*/ 	.byte	0x00, 0xf0, 0x11, 0x00


	//----- nvinfo : EIATTR_KPARAM_INFO
	.align		4
.L_10529:
        /*00c8*/ 	.byte	0x04, 0x17
        /*00ca*/ 	.short	(.L_10531 - .L_10530)
.L_10530:
        /*00cc*/ 	.word	0x00000000
        /*00d0*/ 	.short	0x0009
        /*00d2*/ 	.short	0x0040
        /*00d4*/ 	.byte	0x00, 0xf5, 0x21, 0x00


	//----- nvinfo : EIATTR_KPARAM_INFO
	.align		4
.L_10531:
        /*00d8*/ 	.byte	0x04, 0x17
        /*00da*/ 	.short	(.L_10533 - .L_10532)
.L_10532:
        /*00dc*/ 	.word	0x00000000
        /*00e0*/ 	.short	0x0008
        /*00e2*/ 	.short	0x0038
        /*00e4*/ 	.byte	0x00, 0xf5, 0x21, 0x00


	//----- nvinfo : EIATTR_KPARAM_INFO
	.align		4
.L_10533:
        /*00e8*/ 	.byte	0x04, 0x17
        /*00ea*/ 	.short	(.L_10535 - .L_10534)
.L_10534:
        /*00ec*/ 	.word	0x00000000
        /*00f0*/ 	.short	0x0007
        /*00f2*/ 	.short	0x0034
        /*00f4*/ 	.byte	0x00, 0xf0, 0x11, 0x00


	//----- nvinfo : EIATTR_KPARAM_INFO
	.align		4
.L_10535:
        /*00f8*/ 	.byte	0x04, 0x17
        /*00fa*/ 	.short	(.L_10537 - .L_10536)
.L_10536:
        /*00fc*/ 	.word	0x00000000
        /*0100*/ 	.short	0x0006
        /*0102*/ 	.short	0x0030
        /*0104*/ 	.byte	0x00, 0xf0, 0x11, 0x00


	//----- nvinfo : EIATTR_KPARAM_INFO
	.align		4
.L_10537:
        /*0108*/ 	.byte	0x04, 0x17
        /*010a*/ 	.short	(.L_10539 - .L_10538)
.L_10538:
        /*010c*/ 	.word	0x00000000
        /*0110*/ 	.short	0x0005
        /*0112*/ 	.short	0x0028
        /*0114*/ 	.byte	0x00, 0xf5, 0x21, 0x00


	//----- nvinfo : EIATTR_KPARAM_INFO
	.align		4
.L_10539:
        /*0118*/ 	.byte	0x04, 0x17
        /*011a*/ 	.short	(.L_10541 - .L_10540)
.L_10540:
        /*011c*/ 	.word	0x00000000
        /*0120*/ 	.short	0x0004
        /*0122*/ 	.short	0x0020
        /*0124*/ 	.byte	0x00, 0xf5, 0x21, 0x00


	//----- nvinfo : EIATTR_KPARAM_INFO
	.align		4
.L_10541:
        /*0128*/ 	.byte	0x04, 0x17
        /*012a*/ 	.short	(.L_10543 - .L_10542)
.L_10542:
        /*012c*/ 	.word	0x00000000
        /*0130*/ 	.short	0x0003
        /*0132*/ 	.short	0x0018
        /*0134*/ 	.byte	0x00, 0xf5, 0x21, 0x00


	//----- nvinfo : EIATTR_KPARAM_INFO
	.align		4
.L_10543:
        /*0138*/ 	.byte	0x04, 0x17
        /*013a*/ 	.short	(.L_10545 - .L_10544)
.L_10544:
        /*013c*/ 	.word	0x00000000
        /*0140*/ 	.short	0x0002
        /*0142*/ 	.short	0x0010
        /*0144*/ 	.byte	0x00, 0xf5, 0x21, 0x00


	//----- nvinfo : EIATTR_KPARAM_INFO
	.align		4
.L_10545:
        /*0148*/ 	.byte	0x04, 0x17
        /*014a*/ 	.short	(.L_10547 - .L_10546)
.L_10546:
        /*014c*/ 	.word	0x00000000
        /*0150*/ 	.short	0x0001
        /*0152*/ 	.short	0x0008
        /*0154*/ 	.byte	0x00, 0xf5, 0x21, 0x00


	//----- nvinfo : EIATTR_KPARAM_INFO
	.align		4
.L_10547:
        /*0158*/ 	.byte	0x04, 0x17
        /*015a*/ 	.short	(.L_10549 - .L_10548)
.L_10548:
        /*015c*/ 	.word	0x00000000
        /*0160*/ 	.short	0x0000
        /*0162*/ 	.short	0x0000
        /*0164*/ 	.byte	0x00, 0xf5, 0x21, 0x00


	//----- nvinfo : EIATTR_SPARSE_MMA_MASK
	.align		4
.L_10549:
        /*0168*/ 	.byte	0x03, 0x50
        /*016a*/ 	.short	0x0000


	//----- nvinfo : EIATTR_MAXREG_COUNT
	.align		4
        /*016c*/ 	.byte	0x03, 0x1b
        /*016e*/ 	.short	0x00ff


	//----- nvinfo : EIATTR_NUM_BARRIERS
	.align		4
        /*0170*/ 	.byte	0x02, 0x4c
        /*0172*/ 	.byte	0x01
	.zero		1


	//----- nvinfo : EIATTR_EXTERNS
	.align		4
        /*0174*/ 	.byte	0x04, 0x0f
        /*0176*/ 	.short	(.L_10551 - .L_10550)


	//   ....[0]....
	.align		4
.L_10550:
        /*0178*/ 	.word	index@(__assertfail)


	//----- nvinfo : EIATTR_MERCURY_ISA_VERSION
	.align		4
.L_10551:
        /*017c*/ 	.byte	0x03, 0x5f
        /*017e*/ 	.short	0x0101


	//----- nvinfo : EIATTR_COOP_GROUP_MASK_REGIDS
	.align		4
        /*0180*/ 	.byte	0x04, 0x29
        /*0182*/ 	.short	(.L_10553 - .L_10552)


	//   ....[0]....
.L_10552:
        /*0184*/ 	.word	0xffffffff


	//   ....[1]....
        /*0188*/ 	.word	0xffffffff


	//   ....[2]....
        /*018c*/ 	.word	0xffffffff


	//   ....[3]....
        /*0190*/ 	.word	0xffffffff


	//   ....[4]....
        /*0194*/ 	.word	0xffffffff


	//   ....[5]....
        /*0198*/ 	.word	0xffffffff


	//   ....[6]....
        /*019c*/ 	.word	0xffffffff


	//   ....[7]....
        /*01a0*/ 	.word	0xffffffff


	//   ....[8]....
        /*01a4*/ 	.word	0xffffffff


	//   ....[9]....
        /*01a8*/ 	.word	0xffffffff


	//   ....[10]....
        /*01ac*/ 	.word	0xffffffff


	//   ....[11]....
        /*01b0*/ 	.word	0xffffffff


	//   ....[12]....
        /*01b4*/ 	.word	0xffffffff


	//   ....[13]....
        /*01b8*/ 	.word	0xffffffff


	//   ....[14]....
        /*01bc*/ 	.word	0xffffffff


	//   ....[15]....
        /*01c0*/ 	.word	0xffffffff


	//   ....[16]....
        /*01c4*/ 	.word	0xffffffff


	//   ....[17]....
        /*01c8*/ 	.word	0xffffffff


	//   ....[18]....
        /*01cc*/ 	.word	0xffffffff


	//   ....[19]....
        /*01d0*/ 	.word	0xffffffff


	//   ....[20]....
        /*01d4*/ 	.word	0xffffffff


	//   ....[21]....
        /*01d8*/ 	.word	0xffffffff


	//   ....[22]....
        /*01dc*/ 	.word	0xffffffff


	//   ....[23]....
        /*01e0*/ 	.word	0xffffffff


	//   ....[24]....
        /*01e4*/ 	.word	0xffffffff


	//   ....[25]....
        /*01e8*/ 	.word	0xffffffff


	//   ....[26]....
        /*01ec*/ 	.word	0xffffffff


	//   ....[27]....
        /*01f0*/ 	.word	0xffffffff


	//   ....[28]....
        /*01f4*/ 	.word	0xffffffff


	//   ....[29]....
        /*01f8*/ 	.word	0xffffffff


	//   ....[30]....
        /*01fc*/ 	.word	0xffffffff


	//   ....[31]....
        /*0200*/ 	.word	0xffffffff


	//   ....[32]....
        /*0204*/ 	.word	0xffffffff


	//   ....[33]....
        /*0208*/ 	.word	0xffffffff


	//   ....[34]....
        /*020c*/ 	.word	0xffffffff


	//   ....[35]....
        /*0210*/ 	.word	0xffffffff


	//   ....[36]....
        /*0214*/ 	.word	0xffffffff


	//   ....[37]....
        /*0218*/ 	.word	0xffffffff


	//   ....[38]....
        /*021c*/ 	.word	0xffffffff


	//   ....[39]....
        /*0220*/ 	.word	0xffffffff


	//   ....[40]....
        /*0224*/ 	.word	0xffffffff


	//   ....[41]....
        /*0228*/ 	.word	0xffffffff


	//   ....[42]....
        /*022c*/ 	.word	0xffffffff


	//   ....[43]....
        /*0230*/ 	.word	0xffffffff


	//   ....[44]....
        /*0234*/ 	.word	0xffffffff


	//   ....[45]....
        /*0238*/ 	.word	0xffffffff


	//   ....[46]....
        /*023c*/ 	.word	0xffffffff


	//   ....[47]....
        /*0240*/ 	.word	0xffffffff


	//   ....[48]....
        /*0244*/ 	.word	0xffffffff


	//   ....[49]....
        /*0248*/ 	.word	0xffffffff


	//   ....[50]....
        /*024c*/ 	.word	0xffffffff


	//   ....[51]....
        /*0250*/ 	.word	0xffffffff


	//   ....[52]....
        /*0254*/ 	.word	0xffffffff


	//   ....[53]....
        /*0258*/ 	.word	0xffffffff


	//   ....[54]....
        /*025c*/ 	.word	0xffffffff


	//   ....[55]....
        /*0260*/ 	.word	0xffffffff


	//   ....[56]....
        /*0264*/ 	.word	0xffffffff


	//   ....[57]....
        /*0268*/ 	.word	0xffffffff


	//   ....[58]....
        /*026c*/ 	.word	0xffffffff


	//   ....[59]....
        /*0270*/ 	.word	0xffffffff


	//   ....[60]....
        /*0274*/ 	.word	0xffffffff


	//   ....[61]....
        /*0278*/ 	.word	0xffffffff


	//   ....[62]....
        /*027c*/ 	.word	0xffffffff


	//   ....[63]....
        /*0280*/ 	.word	0xffffffff


	//   ....[64]....
        /*0284*/ 	.word	0xffffffff


	//   ....[65]....
        /*0288*/ 	.word	0xffffffff


	//   ....[66]....
        /*028c*/ 	.word	0xffffffff


	//   ....[67]....
        /*0290*/ 	.word	0xffffffff


	//   ....[68]....
        /*0294*/ 	.word	0xffffffff


	//   ....[69]....
        /*0298*/ 	.word	0xffffffff


	//   ....[70]....
        /*029c*/ 	.word	0xffffffff


	//   ....[71]....
        /*02a0*/ 	.word	0xffffffff


	//   ....[72]....
        /*02a4*/ 	.word	0xffffffff


	//   ....[73]....
        /*02a8*/ 	.word	0xffffffff


	//   ....[74]....
        /*02ac*/ 	.word	0xffffffff


	//   ....[75]....
        /*02b0*/ 	.word	0xffffffff


	//   ....[76]....
        /*02b4*/ 	.word	0xffffffff


	//   ....[77]....
        /*02b8*/ 	.word	0xffffffff


	//   ....[78]....
        /*02bc*/ 	.word	0xffffffff


	//   ....[79]....
        /*02c0*/ 	.word	0xffffffff


	//   ....[80]....
        /*02c4*/ 	.word	0x0500000f


	//   ....[81]....
        /*02c8*/ 	.word	0x0500000f


	//   ....[82]....
        /*02cc*/ 	.word	0x0500000f


	//   ....[83]....
        /*02d0*/ 	.word	0x0500000f


	//   ....[84]....
        /*02d4*/ 	.word	0x0500000f


	//   ....[85]....
        /*02d8*/ 	.word	0x0500000f


	//   ....[86]....
        /*02dc*/ 	.word	0x0500000f


	//   ....[87]....
        /*02e0*/ 	.word	0x0500000f


	//   ....[88]....
        /*02e4*/ 	.word	0x0500000f


	//   ....[89]....
        /*02e8*/ 	.word	0x0500000f


	//   ....[90]....
        /*02ec*/ 	.word	0x0500000f


	//   ....[91]....
        /*02f0*/ 	.word	0x0500000f


	//   ....[92]....
        /*02f4*/ 	.word	0x0500000f


	//   ....[93]....
        /*02f8*/ 	.word	0x0500000f


	//   ....[94]....
        /*02fc*/ 	.word	0x0500000f


	//   ....[95]....
        /*0300*/ 	.word	0x0500000f


	//   ....[96]....
        /*0304*/ 	.word	0x0500000f


	//   ....[97]....
        /*0308*/ 	.word	0x0500000f


	//   ....[98]....
        /*030c*/ 	.word	0x0500000f


	//   ....[99]....
        /*0310*/ 	.word	0x0500000f


	//   ....[100]....
        /*0314*/ 	.word	0x0500000f


	//   ....[101]....
        /*0318*/ 	.word	0x0500000f


	//   ....[102]....
        /*031c*/ 	.word	0x0500000f


	//   ....[103]....
        /*0320*/ 	.word	0x0500000f


	//   ....[104]....
        /*0324*/ 	.word	0x0500000f


	//   ....[105]....
        /*0328*/ 	.word	0x0500000f


	//   ....[106]....
        /*032c*/ 	.word	0x0500000f


	//   ....[107]....
        /*0330*/ 	.word	0x0500000f


	//   ....[108]....
        /*0334*/ 	.word	0x0500000f


	//   ....[109]....
        /*0338*/ 	.word	0x0500000f


	//   ....[110]....
        /*033c*/ 	.word	0x0500000f


	//   ....[111]....
        /*0340*/ 	.word	0x0500000f


	//   ....[112]....
        /*0344*/ 	.word	0x0500000f


	//   ....[113]....
        /*0348*/ 	.word	0x0500000f


	//   ....[114]....
        /*034c*/ 	.word	0x0500000f


	//   ....[115]....
        /*0350*/ 	.word	0x0500000f


	//   ....[116]....
        /*0354*/ 	.word	0x0500000f


	//   ....[117]....
        /*0358*/ 	.word	0x0500000f


	//   ....[118]....
        /*035c*/ 	.word	0x0500000f


	//   ....[119]....
        /*0360*/ 	.word	0x0500000f


	//   ....[120]....
        /*0364*/ 	.word	0x0500000f


	//   ....[121]....
        /*0368*/ 	.word	0x0500000f


	//   ....[122]....
        /*036c*/ 	.word	0x0500000f


	//   ....[123]....
        /*0370*/ 	.word	0x0500000f


	//   ....[124]....
        /*0374*/ 	.word	0x0500000f


	//   ....[125]....
        /*0378*/ 	.word	0x0500000f


	//   ....[126]....
        /*037c*/ 	.word	0x0500000f


	//   ....[127]....
        /*0380*/ 	.word	0x0500000f


	//   ....[128]....
        /*0384*/ 	.word	0x0500000f


	//   ....[129]....
        /*0388*/ 	.word	0x0500000f


	//   ....[130]....
        /*038c*/ 	.word	0x0500000f


	//   ....[131]....
        /*0390*/ 	.word	0x0500000f


	//   ....[132]....
        /*0394*/ 	.word	0x0500000f


	//   ....[133]....
        /*0398*/ 	.word	0x0500000f


	//   ....[134]....
        /*039c*/ 	.word	0x0500000f


	//   ....[135]....
        /*03a0*/ 	.word	0x0500000f


	//   ....[136]....
        /*03a4*/ 	.word	0x0500000f


	//   ....[137]....
        /*03a8*/ 	.word	0x0500000f


	//   ....[138]....
        /*03ac*/ 	.word	0x0500000f


	//   ....[139]....
        /*03b0*/ 	.word	0x0500000f


	//   ....[140]....
        /*03b4*/ 	.word	0x0500000f


	//   ....[141]....
        /*03b8*/ 	.word	0x0500000f


	//   ....[142]....
        /*03bc*/ 	.word	0x0500000f


	//   ....[143]....
        /*03c0*/ 	.word	0x0500000f


	//   ....[144]....
        /*03c4*/ 	.word	0x0500000f


	//   ....[145]....
        /*03c8*/ 	.word	0x0500000f


	//   ....[146]....
        /*03cc*/ 	.word	0x0500000f


	//   ....[147]....
        /*03d0*/ 	.word	0x0500000f


	//   ....[148]....
        /*03d4*/ 	.word	0x0500000f


	//   ....[149]....
        /*03d8*/ 	.word	0x0500000f


	//   ....[150]....
        /*03dc*/ 	.word	0x0500000f


	//   ....[151]....
        /*03e0*/ 	.word	0x0500000f


	//   ....[152]....
        /*03e4*/ 	.word	0x0500000f


	//   ....[153]....
        /*03e8*/ 	.word	0x0500000f


	//   ....[154]....
        /*03ec*/ 	.word	0x0500000f


	//   ....[155]....
        /*03f0*/ 	.word	0x0500000f


	//   ....[156]....
        /*03f4*/ 	.word	0x0500000f


	//   ....[157]....
        /*03f8*/ 	.word	0x0500000f


	//   ....[158]....
        /*03fc*/ 	.word	0x0500000f


	//   ....[159]....
        /*0400*/ 	.word	0x0500000f


	//   ....[160]....
        /*0404*/ 	.word	0x0500000f


	//   ....[161]....
        /*0408*/ 	.word	0x0500000f


	//   ....[162]....
        /*040c*/ 	.word	0x0500000f


	//   ....[163]....
        /*0410*/ 	.word	0x0500000f


	//   ....[164]....
        /*0414*/ 	.word	0x0500000f


	//   ....[165]....
        /*0418*/ 	.word	0x0500000f


	//   ....[166]....
        /*041c*/ 	.word	0x0500000f


	//   ....[167]....
        /*0420*/ 	.word	0x0500000f


	//   ....[168]....
        /*0424*/ 	.word	0x0500000f


	//   ....[169]....
        /*0428*/ 	.word	0x0500000f


	//   ....[170]....
        /*042c*/ 	.word	0x0500000f


	//   ....[171]....
        /*0430*/ 	.word	0x0500000f


	//   ....[172]....
        /*0434*/ 	.word	0x0500000f


	//   ....[173]....
        /*0438*/ 	.word	0x0500000f


	//   ....[174]....
        /*043c*/ 	.word	0x0500000f


	//   ....[175]....
        /*0440*/ 	.word	0x0500000f


	//   ....[176]....
        /*0444*/ 	.word	0x0500000f


	//   ....[177]....
        /*0448*/ 	.word	0x0500000f


	//   ....[178]....
        /*044c*/ 	.word	0x0500000f


	//   ....[179]....
        /*0450*/ 	.word	0x0500000f


	//   ....[180]....
        /*0454*/ 	.word	0x0500000f


	//----- nvinfo : EIATTR_COOP_GROUP_INSTR_OFFSETS
	.align		4
.L_10553:
        /*0458*/ 	.byte	0x04, 0x28
        /*045a*/ 	.short	(.L_10555 - .L_10554)


	//   ....[0]....
.L_10554:
        /*045c*/ 	.word	0x00000b80


	//   ....[1]....
        /*0460*/ 	.word	0x00000ba0


	//   ....[2]....
        /*0464*/ 	.word	0x00000bc0


	//   ....[3]....
        /*0468*/ 	.word	0x00000be0


	//   ....[4]....
        /*046c*/ 	.word	0x00000c00


	//   ....[5]....
        /*0470*/ 	.word	0x00000d10


	//   ....[6]....
        /*0474*/ 	.word	0x00000d30


	//   ....[7]....
        /*0478*/ 	.word	0x00000d50


	//   ....[8]....
        /*047c*/ 	.word	0x00001b90


	//   ....[9]....
        /*0480*/ 	.word	0x00001bc0


	//   ....[10]....
        /*0484*/ 	.word	0x00001be0


	//   ....[11]....
        /*0488*/ 	.word	0x00001c00


	//   ....[12]....
        /*048c*/ 	.word	0x00001c20


	//   ....[13]....
        /*0490*/ 	.word	0x00001c70


	//   ....[14]....
        /*0494*/ 	.word	0x00001c90


	//   ....[15]....
        /*0498*/ 	.word	0x00001cb0


	//   ....[16]....
        /*049c*/ 	.word	0x00002c80


	//   ....[17]....
        /*04a0*/ 	.word	0x00002cc0


	//   ....[18]....
        /*04a4*/ 	.word	0x00002d00


	//   ....[19]....
        /*04a8*/ 	.word	0x00002d40


	//   ....[20]....
        /*04ac*/ 	.word	0x00002d80


	//   ....[21]....
        /*04b0*/ 	.word	0x00002dc0


	//   ....[22]....
        /*04b4*/ 	.word	0x00002e10


	//   ....[23]....
        /*04b8*/ 	.word	0x00002e60


	//   ....[24]....
        /*04bc*/ 	.word	0x00002ed0


	//   ....[25]....
        /*04c0*/ 	.word	0x00002f10


	//   ....[26]....
        /*04c4*/ 	.word	0x00002f50


	//   ....[27]....
        /*04c8*/ 	.word	0x00002f90


	//   ....[28]....
        /*04cc*/ 	.word	0x00002fd0


	//   ....[29]....
        /*04d0*/ 	.word	0x00002ff0


	//   ....[30]....
        /*04d4*/ 	.word	0x00003010


	//   ....[31]....
        /*04d8*/ 	.word	0x00003050


	//   ....[32]....
        /*04dc*/ 	.word	0x00003080


	//   ....[33]....
        /*04e0*/ 	.word	0x000030a0


	//   ....[34]....
        /*04e4*/ 	.word	0x000030d0


	//   ....[35]....
        /*04e8*/ 	.word	0x000030f0


	//   ....[36]....
        /*04ec*/ 	.word	0x00003110


	//   ....[37]....
        /*04f0*/ 	.word	0x00003140


	//   ....[38]....
        /*04f4*/ 	.word	0x00003170


	//   ....[39]....
        /*04f8*/ 	.word	0x000031b0


	//   ....[40]....
        /*04fc*/ 	.word	0x000031e0


	//   ....[41]....
        /*0500*/ 	.word	0x00003210


	//   ....[42]....
        /*0504*/ 	.word	0x00003230


	//   ....[43]....
        /*0508*/ 	.word	0x00003250


	//   ....[44]....
        /*050c*/ 	.word	0x00003270


	//   ....[45]....
        /*0510*/ 	.word	0x00003290


	//   ....[46]....
        /*0514*/ 	.word	0x000032b0


	//   ....[47]....
        /*0518*/ 	.word	0x000032c0


	//   ....[48]....
        /*051c*/ 	.word	0x00003300


	//   ....[49]....
        /*0520*/ 	.word	0x00003320


	//   ....[50]....
        /*0524*/ 	.word	0x00003340


	//   ....[51]....
        /*0528*/ 	.word	0x00003370


	//   ....[52]....
        /*052c*/ 	.word	0x00003390


	//   ....[53]....
        /*0530*/ 	.word	0x000033b0


	//   ....[54]....
        /*0534*/ 	.word	0x000033c0


	//   ....[55]....
        /*0538*/ 	.word	0x000033e0


	//   ....[56]....
        /*053c*/ 	.word	0x00003410


	//   ....[57]....
        /*0540*/ 	.word	0x00003430


	//   ....[58]....
        /*0544*/ 	.word	0x00003460


	//   ....[59]....
        /*0548*/ 	.word	0x00003490


	//   ....[60]....
        /*054c*/ 	.word	0x000034b0


	//   ....[61]....
        /*0550*/ 	.word	0x000034d0


	//   ....[62]....
        /*0554*/ 	.word	0x000034f0


	//   ....[63]....
        /*0558*/ 	.word	0x00003510


	//   ....[64]....
        /*055c*/ 	.word	0x00003520


	//   ....[65]....
        /*0560*/ 	.word	0x00003540


	//   ....[66]....
        /*0564*/ 	.word	0x00003560


	//   ....[67]....
        /*0568*/ 	.word	0x00003580


	//   ....[68]....
        /*056c*/ 	.word	0x000035b0


	//   ....[69]....
        /*0570*/ 	.word	0x000035d0


	//   ....[70]....
        /*0574*/ 	.word	0x000035f0


	//   ....[71]....
        /*0578*/ 	.word	0x00003610


	//   ....[72]....
        /*057c*/ 	.word	0x00003630


	//   ....[73]....
        /*0580*/ 	.word	0x00003650


	//   ....[74]....
        /*0584*/ 	.word	0x00003660


	//   ....[75]....
        /*0588*/ 	.word	0x00003680


	//   ....[76]....
        /*058c*/ 	.word	0x000036a0


	//   ....[77]....
        /*0590*/ 	.word	0x000036c0


	//   ....[78]....
        /*0594*/ 	.word	0x000036e0


	//   ....[79]....
        /*0598*/ 	.word	0x00003700


	//   ....[80]....
        /*059c*/ 	.word	0x00004b10


	//   ....[81]....
        /*05a0*/ 	.word	0x00004b70


	//   ....[82]....
        /*05a4*/ 	.word	0x00004bd0


	//   ....[83]....
        /*05a8*/ 	.word	0x00004c30


	//   ....[84]....
        /*05ac*/ 	.word	0x00004c90


	//   ....[85]....
        /*05b0*/ 	.word	0x00004d10


	//   ....[86]....
        /*05b4*/ 	.word	0x00004d80


	//   ....[87]....
        /*05b8*/ 	.word	0x00004df0


	//   ....[88]....
        /*05bc*/ 	.word	0x00004e50


	//   ....[89]....
        /*05c0*/ 	.word	0x00004ed0


	//   ....[90]....
        /*05c4*/ 	.word	0x00004f40


	//   ....[91]....
        /*05c8*/ 	.word	0x00004fa0


	//   ....[92]....
        /*05cc*/ 	.word	0x00005020


	//   ....[93]....
        /*05d0*/ 	.word	0x00005090


	//   ....[94]....
        /*05d4*/ 	.word	0x000050f0


	//   ....[95]....
        /*05d8*/ 	.word	0x00005170


	//   ....[96]....
        /*05dc*/ 	.word	0x000051e0


	//   ....[97]....
        /*05e0*/ 	.word	0x00005240


	//   ....[98]....
        /*05e4*/ 	.word	0x000052c0


	//   ....[99]....
        /*05e8*/ 	.word	0x00005330


	//   ....[100]....
        /*05ec*/ 	.word	0x00005390


	//   ....[101]....
        /*05f0*/ 	.word	0x00005410


	//   ....[102]....
        /*05f4*/ 	.word	0x00005480


	//   ....[103]....
        /*05f8*/ 	.word	0x000054e0


	//   ....[104]....
        /*05fc*/ 	.word	0x00005560


	//   ....[105]....
        /*0600*/ 	.word	0x000055d0


	//   ....[106]....
        /*0604*/ 	.word	0x00005630


	//   ....[107]....
        /*0608*/ 	.word	0x000056b0


	//   ....[108]....
        /*060c*/ 	.word	0x00005720


	//   ....[109]....
        /*0610*/ 	.word	0x00005780


	//   ....[110]....
        /*0614*/ 	.word	0x00005800


	//   ....[111]....
        /*0618*/ 	.word	0x00005870


	//   ....[112]....
        /*061c*/ 	.word	0x000058d0


	//   ....[113]....
        /*0620*/ 	.word	0x00005950


	//   ....[114]....
        /*0624*/ 	.word	0x000059c0


	//   ....[115]....
        /*0628*/ 	.word	0x00005a20


	//   ....[116]....
        /*062c*/ 	.word	0x00005aa0


	//   ....[117]....
        /*0630*/ 	.word	0x00005b10


	//   ....[118]....
        /*0634*/ 	.word	0x00005b70


	//   ....[119]....
        /*0638*/ 	.word	0x00005bf0


	//   ....[120]....
        /*063c*/ 	.word	0x00005c60


	//   ....[121]....
        /*0640*/ 	.word	0x00005cc0


	//   ....[122]....
        /*0644*/ 	.word	0x00005d40


	//   ....[123]....
        /*0648*/ 	.word	0x00005db0


	//   ....[124]....
        /*064c*/ 	.word	0x00005e10


	//   ....[125]....
        /*0650*/ 	.word	0x00005e80


	//   ....[126]....
        /*0654*/ 	.word	0x00005ee0


	//   ....[127]....
        /*0658*/ 	.word	0x00005f40


	//   ....[128]....
        /*065c*/ 	.word	0x00005fc0


	//   ....[129]....
        /*0660*/ 	.word	0x00006030


	//   ....[130]....
        /*0664*/ 	.word	0x00006090


	//   ....[131]....
        /*0668*/ 	.word	0x00006100


	//   ....[132]....
        /*066c*/ 	.word	0x00006170


	//   ....[133]....
        /*0670*/ 	.word	0x000061d0


	//   ....[134]....
        /*0674*/ 	.word	0x00006250


	//   ....[135]....
        /*0678*/ 	.word	0x000062c0


	//   ....[136]....
        /*067c*/ 	.word	0x00006320


	//   ....[137]....
        /*0680*/ 	.word	0x000063a0


	//   ....[138]....
        /*0684*/ 	.word	0x00006410


	//   ....[139]....
        /*0688*/ 	.word	0x00006470


	//   ....[140]....
        /*068c*/ 	.word	0x000064f0


	//   ....[141]....
        /*0690*/ 	.word	0x00006560


	//   ....[142]....
        /*0694*/ 	.word	0x000065c0


	//   ....[143]....
        /*0698*/ 	.word	0x00006640


	//   ....[144]....
        /*069c*/ 	.word	0x000066b0


	//   ....[145]....
        /*06a0*/ 	.word	0x00006710


	//   ....[146]....
        /*06a4*/ 	.word	0x00006790


	//   ....[147]....
        /*06a8*/ 	.word	0x000067f0


	//   ....[148]....
        /*06ac*/ 	.word	0x00006850


	//   ....[149]....
        /*06b0*/ 	.word	0x000068c0


	//   ....[150]....
        /*06b4*/ 	.word	0x00006930


	//   ....[151]....
        /*06b8*/ 	.word	0x00006990


	//   ....[152]....
        /*06bc*/ 	.word	0x00006a10


	//   ....[153]....
        /*06c0*/ 	.word	0x00006a80


	//   ....[154]....
        /*06c4*/ 	.word	0x00006ae0


	//   ....[155]....
        /*06c8*/ 	.word	0x00006b60


	//   ....[156]....
        /*06cc*/ 	.word	0x00006bd0


	//   ....[157]....
        /*06d0*/ 	.word	0x00006c30


	//   ....[158]....
        /*06d4*/ 	.word	0x00006cb0


	//   ....[159]....
        /*06d8*/ 	.word	0x00006d20


	//   ....[160]....
        /*06dc*/ 	.word	0x00006d80


	//   ....[161]....
        /*06e0*/ 	.word	0x00006e00


	//   ....[162]....
        /*06e4*/ 	.word	0x00006e70


	//   ....[163]....
        /*06e8*/ 	.word	0x00006ed0


	//   ....[164]....
        /*06ec*/ 	.word	0x00006f50


	//   ....[165]....
        /*06f0*/ 	.word	0x00006fc0


	//   ....[166]....
        /*06f4*/ 	.word	0x00007020


	//   ....[167]....
        /*06f8*/ 	.word	0x000070a0


	//   ....[168]....
        /*06fc*/ 	.word	0x00007110


	//   ....[169]....
        /*0700*/ 	.word	0x00007170


	//   ....[170]....
        /*0704*/ 	.word	0x000071f0


	//   ....[171]....
        /*0708*/ 	.word	0x00007250


	//   ....[172]....
        /*070c*/ 	.word	0x000072b0


	//   ....[173]....
        /*0710*/ 	.word	0x00007330


	//   ....[174]....
        /*0714*/ 	.word	0x00007390


	//   ....[175]....
        /*0718*/ 	.word	0x000073f0


	//   ....[176]....
        /*071c*/ 	.word	0x00007460


	//   ....[177]....
        /*0720*/ 	.word	0x000074c0


	//   ....[178]....
        /*0724*/ 	.word	0x00007520


	//   ....[179]....
        /*0728*/ 	.word	0x00007580


	//   ....[180]....
        /*072c*/ 	.word	0x000075f0


	//----- nvinfo : EIATTR_VRC_CTA_INIT_COUNT
	.align		4
.L_10555:
        /*0730*/ 	.byte	0x02, 0x4a
	.zero		1
	.zero		1


	//----- nvinfo : EIATTR_SYSCALL_OFFSETS
	.align		4
        /*0734*/ 	.byte	0x04, 0x46
        /*0736*/ 	.short	(.L_10557 - .L_10556)


	//   ....[0]....
.L_10556:
        /*0738*/ 	.word	0x00002b90


	//   ....[1]....
        /*073c*/ 	.word	0x00004ab0


	//----- nvinfo : EIATTR_EXIT_INSTR_OFFSETS
	.align		4
.L_10557:
        /*0740*/ 	.byte	0x04, 0x1c
        /*0742*/ 	.short	(.L_10559 - .L_10558)


	//   ....[0]....
.L_10558:
        /*0744*/ 	.word	0x000000b0


	//   ....[1]....
        /*0748*/ 	.word	0x000046e0


	//   ....[2]....
        /*074c*/ 	.word	0x00004720


	//   ....[3]....
        /*0750*/ 	.word	0x000049b0


	//   ....[4]....
        /*0754*/ 	.word	0x00004ac0


	//----- nvinfo : EIATTR_CRS_STACK_SIZE
	.align		4
.L_10559:
        /*0758*/ 	.byte	0x04, 0x1e
        /*075a*/ 	.short	(.L_10561 - .L_10560)
.L_10560:
        /*075c*/ 	.word	0x00000000


	//----- nvinfo : EIATTR_CBANK_PARAM_SIZE
	.align		4
.L_10561:
        /*0760*/ 	.byte	0x03, 0x19
        /*0762*/ 	.short	0x008c


	//----- nvinfo : EIATTR_PARAM_CBANK
	.align		4
        /*0764*/ 	.byte	0x04, 0x0a
        /*0766*/ 	.short	(.L_10563 - .L_10562)
	.align		4
.L_10562:
        /*0768*/ 	.word	index@(.nv.constant0._ZN4vllm25paged_attention_v2_kernelIfhLi128ELi32ELi128ELNS_18Fp8KVCacheDataTypeE2ELb1ELi512EEEvPfS2_PT_PKS3_PKT0_S9_ifPKiSB_iPKfiiiSD_SD_iiiii)
        /*076c*/ 	.short	0x0380
        /*076e*/ 	.short	0x008c


	//----- nvinfo : EIATTR_SW_WAR
	.align		4
.L_10563:
        /*0770*/ 	.byte	0x04, 0x36
        /*0772*/ 	.short	(.L_10565 - .L_10564)
.L_10564:
        /*0774*/ 	.word	0x00000008
.L_10565:


//--------------------- .nv.info._ZN4vllm25paged_attention_v2_kernelIfhLi120ELi32ELi128ELNS_18Fp8KVCacheDataTypeE2ELb1ELi512EEEvPfS2_PT_PKS3_PKT0_S9_ifPKiSB_iPKfiiiSD_SD_iiiii --------------------------
	.section	.nv.info._ZN4vllm25paged_attention_v2_kernelIfhLi120ELi32ELi128ELNS_18Fp8KVCacheDataTypeE2ELb1ELi512EEEvPfS2_PT_PKS3_PKT0_S9_ifPKiSB_iPKfiiiSD_SD_iiiii,"",@"SHT_CUDA_INFO"
	.sectionflags	@""
	.align	4


	//----- nvinfo : EIATTR_CUDA_API_VERSION
	.align		4
        /*0000*/ 	.byte	0x04, 0x37
        /*0002*/ 	.short	(.L_10567 - .L_10566)
.L_10566:
        /*0004*/ 	.word	0x00000082


	//----- nvinfo : EIATTR_KPARAM_INFO
	.align		4
.L_10567:
        /*0008*/ 	.byte	0x04, 0x17
        /*000a*/ 	.short	(.L_10569 - .L_10568)
.L_10568:
        /*000c*/ 	.word	0x00000000
        /*0010*/ 	.short	0x0015
        /*0012*/ 	.short	0x0088
        /*0014*/ 	.byte	0x00, 0xf0, 0x11, 0x00


	//----- nvinfo : EIATTR_KPARAM_INFO
	.align		4
.L_10569:
        /*0018*/ 	.byte	0x04, 0x17
        /*001a*/ 	.short	(.L_10571 - .L_10570)
.L_10570:
        /*001c*/ 	.word	0x00000000
        /*0020*/ 	.short	0x0014
        /*0022*/ 	.short	0x0084
        /*0024*/ 	.byte	0x00, 0xf0, 0x11, 0x00


	//----- nvinfo : EIATTR_KPARAM_INFO
	.align		4
.L_10571:
        /*0028*/ 	.byte	0x04, 0x17
        /*002a*/ 	.short	(.L_10573 - .L_10572)
.L_10572:
        /*002c*/ 	.word	0x00000000
        /*0030*/ 	.short	0x0013
        /*0032*/ 	.short	0x0080
        /*0034*/ 	.byte	0x00, 0xf0, 0x11, 0x00


	//----- nvinfo : EIATTR_KPARAM_INFO
	.align		4
.L_10573:
        /*0038*/ 	.byte	0x04, 0x17
        /*003a*/ 	.short	(.L_10575 - .L_10574)
.L_10574:
        /*003c*/ 	.word	0x00000000
        /*0040*/ 	.short	0x0012
        /*0042*/ 	.short	0x007c
        /*0044*/ 	.byte	0x00, 0xf0, 0x11, 0x00


	//----- nvinfo : EIATTR_KPARAM_INFO
	.align		4
.L_10575:
        /*0048*/ 	.byte	0x04, 0x17
        /*004a*/ 	.short	(.L_10577 - .L_10576)
.L_10576:
        /*004c*/ 	.word	0x00000000
        /*0050*/ 	.short	0x0011
        /*0052*/ 	.short	0x0078
        /*0054*/ 	.byte	0x00, 0xf0, 0x11, 0x00


	//----- nvinfo : EIATTR_KPARAM_INFO
	.align		4
.L_10577:
        /*0058*/ 	.byte	0x04, 0x17
        /*005a*/ 	.short	(.L_10579 - .L_10578)
.L_10578:
        /*005c*/ 	.word	0x00000000
        /*0060*/ 	.short	0x0010
        /*0062*/ 	.short	0x0070
        /*0064*/ 	.byte	0x00, 0xf5, 0x21, 0x00


	//----- nvinfo : EIATTR_KPARAM_INFO
	.align		4
.L_10579:
        /*0068*/ 	.byte	0x04, 0x17
        /*006a*/ 	.short	(.L_10581 - .L_10580)
.L_10580:
        /*006c*/ 	.word	0x00000000
        /*0070*/ 	.short	0x000f
        /*0072*/ 	.short	0x0068
        /*0074*/ 	.byte	0x00, 0xf5, 0x21, 0x00


	//----- nvinfo : EIATTR_KPARAM_INFO
	.align		4
.L_10581:
        /*0078*/ 	.byte	0x04, 0x17
        /*007a*/ 	.short	(.L_10583 - .L_10582)
.L_10582:
        /*007c*/ 	.word	0x00000000
        /*0080*/ 	.short	0x000e
        /*0082*/ 	.short	0x0060
        /*0084*/ 	.byte	0x00, 0xf0, 0x11, 0x00


	//----- nvinfo : EIATTR_KPARAM_INFO
	.align		4
.L_10583:
        /*0088*/ 	.byte	0x04, 0x17
        /*008a*/ 	.short	(.L_10585 - .L_10584)
.L_10584:
        /*008c*/ 	.word	0x00000000
        /*0090*/ 	.short	0x000d
        /*0092*/ 	.short	0x005c
        /*0094*/ 	.byte	0x00, 0xf0, 0x11, 0x00


	//----- nvinfo : EIATTR_KPARAM_INFO
	.align		4
.L_10585:
        /*0098*/ 	.byte	0x04, 0x17
        /*009a*/ 	.short	(.L_10587 - .L_10586)
.L_10586:
        /*009c*/ 	.word	0x00000000
        /*00a0*/ 	.short	0x000c
        /*00a2*/ 	.short	0x0058
        /*00a4*/ 	.byte	0x00, 0xf0, 0x11, 0x00


	//----- nvinfo : EIATTR_KPARAM_INFO
	.align		4
.L_10587:
        /*00a8*/ 	.byte	0x04, 0x17
        /*00aa*/ 	.short	(.L_10589 - .L_10588)
.L_10588:
        /*00ac*/ 	.word	0x00000000
        /*00b0*/ 	.short	0x000b
        /*00b2*/ 	.short	0x0050
        /*00b4*/ 	.byte	0x00, 0xf5, 0x21, 0x00


	//----- nvinfo : EIATTR_KPARAM_INFO
	.align		4
.L_10589:
        /*00b8*/ 	.byte	0x04, 0x17
        /*00ba*/ 	.short	(.L_10591 - .L_10590)
.L_10590:
        /*00bc*/ 	.word	0x00000000
        /*00c0*/ 	.short	0x000a
        /*00c2*/ 	.short	0x0048
        /*00c4*/ 	.byte	0x00, 0xf0, 0x11, 0x00


	//----- nvinfo : EIATTR_KPARAM_INFO
	.align		4
.L_10591:
        /*00c8*/ 	.byte	0x04, 0x17
        /*00ca*/ 	.short	(.L_10593 - .L_10592)
.L_10592:
        /*00cc*/ 	.word	0x00000000
        /*00d0*/ 	.short	0x0009
        /*00d2*/ 	.short	0x0040
        /*00d4*/ 	.byte	0x00, 0xf5, 0x21, 0x00


	//----- nvinfo : EIATTR_KPARAM_INFO
	.align		4
.L_10593:
        /*00d8*/ 	.byte	0x04, 0x17
        /*00da*/ 	.short	(.L_10595 - .L_10594)
.L_10594:
        /*00dc*/ 	.word	0x00000000
        /*00e0*/ 	.short	0x0008
        /*00e2*/ 	.short	0x0038
        /*00e4*/ 	.byte	0x00, 0xf5, 0x21, 0x00


	//----- nvinfo : EIATTR_KPARAM_INFO
	.align		4
.L_10595:
        /*00e8*/ 	.byte	0x04, 0x17
        /*00ea*/ 	.short	(.L_10597 - .L_10596)
.L_10596:
        /*00ec*/ 	.word	0x00000000
        /*00f0*/ 	.short	0x0007
        /*00f2*/ 	.short	0x0034
        /*00f4*/ 	.byte	0x00, 0xf0, 0x11, 0x00


	//----- nvinfo : EIATTR_KPARAM_INFO
	.align		4
.L_10597:
        /*00f8*/ 	.byte	0x04, 0x17
        /*00fa*/ 	.short	(.L_10599 - .L_10598)
.L_10598:
        /*00fc*/ 	.word	0x00000000
        /*0100*/ 	.short	0x0006
        /*0102*/ 	.short	0x0030
        /*0104*/ 	.byte	0x00, 0xf0, 0x11, 0x00


	//----- nvinfo : EIATTR_KPARAM_INFO
	.align		4
.L_10599:
        /*0108*/ 	.byte	0x04, 0x17
        /*010a*/ 	.short	(.L_10601 - .L_10600)
.L_10600:
        /*010c*/ 	.word	0x00000000
        /*0110*/ 	.short	0x0005
        /*0112*/ 	.short	0x0028
        /*0114*/ 	.byte	0x00, 0xf5, 0x21, 0x00


	//----- nvinfo : EIATTR_KPARAM_INFO
	.align		4
.L_10601:
        /*0118*/ 	.byte	0x04, 0x17
        /*011a*/ 	.short	(.L_10603 - .L_10602)
.L_10602:
        /*011c*/ 	.word	0x00000000
        /*0120*/ 	.short	0x0004
        /*0122*/ 	.short	0x0020
        /*0124*/ 	.byte	0x00, 0xf5, 0x21, 0x00


	//----- nvinfo : EIATTR_KPARAM_INFO
	.align		4
.L_10603:
        /*0128*/ 	.byte	0x04, 0x17
        /*012a*/ 	.short	(.L_10605 - .L_10604)
.L_10604:
        /*012c*/ 	.word	0x00000000
        /*0130*/ 	.short	0x0003
        /*0132*/ 	.short	0x0018
        /*0134*/ 	.byte	0x00, 0xf5, 0x21, 0x00


	//----- nvinfo : EIATTR_KPARAM_INFO
	.align		4
.L_10605:
        /*0138*/ 	.byte	0x04, 0x17
        /*013a*/ 	.short	(.L_10607 - .L_10606)
.L_10606:
        /*013c*/ 	.word	0x00000000
        /*0140*/ 	.short	0x0002
        /*0142*/ 	.short	0x0010
        /*0144*/ 	.byte	0x00, 0xf5, 0x21, 0x00


	//----- nvinfo : EIATTR_KPARAM_INFO
	.align		4
.L_10607:
        /*0148*/ 	.byte	0x04, 0x17
        /*014a*/ 	.short	(.L_10609 - .L_10608)
.L_10608:
        /*014c*/ 	.word	0x00000000
        /*0150*/ 	.short	0x0001
        /*0152*/ 	.short	0x0008
        /*0154*/ 	.byte	0x00, 0xf5, 0x21, 0x00


	//----- nvinfo : EIATTR_KPARAM_INFO
	.align		4
.L_10609:
        /*0158*/ 	.byte	0x04, 0x17
        /*015a*/ 	.short	(.L_10611 - .L_10610)
.L_10610:
        /*015c*/ 	.word	0x00000000
        /*0160*/ 	.short	0x0000
        /*0162*/ 	.short	0x0000
        /*0164*/ 	.byte	0x00, 0xf5, 0x21, 0x00


	//----- nvinfo : EIATTR_SPARSE_MMA_MASK
	.align		4
.L_10611:
        /*0168*/ 	.byte	0x03, 0x50
        /*016a*/ 	.short	0x0000


	//----- nvinfo : EIATTR_MAXREG_COUNT
	.align		4
        /*016c*/ 	.byte	0x03, 0x1b
        /*016e*/ 	.short	0x00ff


	//----- nvinfo : EIATTR_NUM_BARRIERS
	.align		4
        /*0170*/ 	.byte	0x02, 0x4c
        /*0172*/ 	.byte	0x01
	.zero		1


	//----- nvinfo : EIATTR_EXTERNS
	.align		4
        /*0174*/ 	.byte	0x04, 0x0f
        /*0176*/ 	.short	(.L_10613 - .L_10612)


	//   ....[0]....
	.align		4
.L_10612:
        /*0178*/ 	.word	index@(__assertfail)


	//----- nvinfo : EIATTR_MERCURY_ISA_VERSION
	.align		4
.L_10613:
        /*017c*/ 	.byte	0x03, 0x5f
        /*017e*/ 	.short	0x0101


	//----- nvinfo : EIATTR_COOP_GROUP_MASK_REGIDS
	.align		4
        /*0180*/ 	.byte	0x04, 0x29
        /*0182*/ 	.short	(.L_10615 - .L_10614)


	//   ....[0]....
.L_10614:
        /*0184*/ 	.word	0xffffffff


	//   ....[1]....
        /*0188*/ 	.word	0xffffffff


	//   ....[2]....
        /*018c*/ 	.word	0xffffffff


	//   ....[3]....
        /*0190*/ 	.word	0xffffffff


	//   ....[4]....
        /*0194*/ 	.word	0xffffffff


	//   ....[5]....
        /*0198*/ 	.word	0xffffffff


	//   ....[6]....
        /*019c*/ 	.word	0xffffffff


	//   ....[7]....
        /*01a0*/ 	.word	0xffffffff


	//   ....[8]....
        /*01a4*/ 	.word	0xffffffff


	//   ....[9]....
        /*01a8*/ 	.word	0xffffffff


	//   ....[10]....
        /*01ac*/ 	.word	0xffffffff


	//   ....[11]....
        /*01b0*/ 	.word	0xffffffff


	//   ....[12]....
        /*01b4*/ 	.word	0xffffffff


	//   ....[13]....
        /*01b8*/ 	.word	0xffffffff


	//   ....[14]....
        /*01bc*/ 	.word	0xffffffff


	//   ....[15]....
        /*01c0*/ 	.word	0xffffffff


	//   ....[16]....
        /*01c4*/ 	.word	0xffffffff


	//   ....[17]....
        /*01c8*/ 	.word	0xffffffff


	//   ....[18]....
        /*01cc*/ 	.word	0xffffffff


	//   ....[19]....
        /*01d0*/ 	.word	0xffffffff


	//   ....[20]....
        /*01d4*/ 	.word	0xffffffff


	//   ....[21]....
        /*01d8*/ 	.word	0xffffffff


	//   ....[22]....
        /*01dc*/ 	.word	0xffffffff


	//   ....[23]....
        /*01e0*/ 	.word	0xffffffff


	//   ....[24]....
        /*01e4*/ 	.word	0xffffffff


	//   ....[25]....
        /*01e8*/ 	.word	0xffffffff


	//   ....[26]....
        /*01ec*/ 	.word	0xffffffff


	//   ....[27]....
        /*01f0*/ 	.word	0xffffffff


	//   ....[28]....
        /*01f4*/ 	.word	0xffffffff


	//   ....[29]....
        /*01f8*/ 	.word	0xffffffff


	//   ....[30]....
        /*01fc*/ 	.word	0xffffffff


	//   ....[31]....
        /*0200*/ 	.word	0xffffffff


	//   ....[32]....
        /*0204*/ 	.word	0xffffffff


	//   ....[33]....
        /*0208*/ 	.word	0xffffffff


	//   ....[34]....
        /*020c*/ 	.word	0xffffffff


	//   ....[35]....
        /*0210*/ 	.word	0xffffffff


	//   ....[36]....
        /*0214*/ 	.word	0xffffffff


	//   ....[37]....
        /*0218*/ 	.word	0xffffffff


	//   ....[38]....
        /*021c*/ 	.word	0xffffffff


	//   ....[39]....
        /*0220*/ 	.word	0xffffffff


	//   ....[40]....
        /*0224*/ 	.word	0xffffffff


	//   ....[41]....
        /*0228*/ 	.word	0xffffffff


	//   ....[42]....
        /*022c*/ 	.word	0xffffffff


	//   ....[43]....
        /*0230*/ 	.word	0xffffffff


	//   ....[44]....
        /*0234*/ 	.word	0xffffffff


	//   ....[45]....
        /*0238*/ 	.word	0xffffffff


	//   ....[46]....
        /*023c*/ 	.word	0xffffffff


	//   ....[47]....
        /*0240*/ 	.word	0xffffffff


	//   ....[48]....
        /*0244*/ 	.word	0xffffffff


	//   ....[49]....
        /*0248*/ 	.word	0xffffffff


	//   ....[50]....
        /*024c*/ 	.word	0xffffffff


	//   ....[51]....
        /*0250*/ 	.word	0xffffffff


	//   ....[52]....
        /*0254*/ 	.word	0xffffffff


	//   ....[53]....
        /*0258*/ 	.word	0xffffffff


	//   ....[54]....
        /*025c*/ 	.word	0xffffffff


	//   ....[55]....
        /*0260*/ 	.word	0xffffffff


	//   ....[56]....
        /*0264*/ 	.word	0xffffffff


	//   ....[57]....
        /*0268*/ 	.word	0xffffffff


	//   ....[58]....
        /*026c*/ 	.word	0xffffffff


	//   ....[59]....
        /*0270*/ 	.word	0xffffffff


	//   ....[60]....
        /*0274*/ 	.word	0xffffffff


	//   ....[61]....
        /*0278*/ 	.word	0xffffffff


	//   ....[62]....
        /*027c*/ 	.word	0xffffffff


	//   ....[63]....
        /*0280*/ 	.word	0xffffffff


	//   ....[64]....
        /*0284*/ 	.word	0xffffffff


	//   ....[65]....
        /*0288*/ 	.word	0xffffffff


	//   ....[66]....
        /*028c*/ 	.word	0xffffffff


	//   ....[67]....
        /*0290*/ 	.word	0xffffffff


	//   ....[68]....
        /*0294*/ 	.word	0xffffffff


	//   ....[69]....
        /*0298*/ 	.word	0xffffffff


	//   ....[70]....
        /*029c*/ 	.word	0xffffffff


	//   ....[71]....
        /*02a0*/ 	.word	0xffffffff


	//   ....[72]....
        /*02a4*/ 	.word	0xffffffff


	//   ....[73]....
        /*02a8*/ 	.word	0xffffffff


	//   ....[74]....
        /*02ac*/ 	.word	0xffffffff


	//   ....[75]....
        /*02b0*/ 	.word	0xffffffff


	//   ....[76]....
        /*02b4*/ 	.word	0x0500000f


	//   ....[77]....
        /*02b8*/ 	.word	0x0500000f


	//   ....[78]....
        /*02bc*/ 	.word	0x0500000f


	//   ....[79]....
        /*02c0*/ 	.word	0x0500000f


	//   ....[80]....
        /*02c4*/ 	.word	0x0500000f


	//   ....[81]....
        /*02c8*/ 	.word	0x0500000f


	//   ....[82]....
        /*02cc*/ 	.word	0x0500000f


	//   ....[83]....
        /*02d0*/ 	.word	0x0500000f


	//   ....[84]....
        /*02d4*/ 	.word	0x0500000f


	//   ....[85]....
        /*02d8*/ 	.word	0x0500000f


	//   ....[86]....
        /*02dc*/ 	.word	0x0500000f


	//   ....[87]....
        /*02e0*/ 	.word	0x0500000f


	//   ....[88]....
        /*02e4*/ 	.word	0x0500000f


	//   ....[89]....
        /*02e8*/ 	.word	0x0500000f


	//   ....[90]....
        /*02ec*/ 	.word	0x0500000f


	//   ....[91]....
        /*02f0*/ 	.word	0x0500000f


	//   ....[92]....
        /*02f4*/ 	.word	0x0500000f


	//   ....[93]....
        /*02f8*/ 	.word	0x0500000f


	//   ....[94]....
        /*02fc*/ 	.word	0x0500000f


	//   ....[95]....
        /*0300*/ 	.word	0x0500000f


	//   ....[96]....
        /*0304*/ 	.word	0x0500000f


	//   ....[97]....
        /*0308*/ 	.word	0x0500000f


	//   ....[98]....
        /*030c*/ 	.word	0x0500000f


	//   ....[99]....
        /*0310*/ 	.word	0x0500000f


	//   ....[100]....
        /*0314*/ 	.word	0x0500000f


	//   ....[101]....
        /*0318*/ 	.word	0x0500000f


	//   ....[102]....
        /*031c*/ 	.word	0x0500000f


	//   ....[103]....
        /*0320*/ 	.word	0x0500000f


	//   ....[104]....
        /*0324*/ 	.word	0x0500000f


	//   ....[105]....
        /*0328*/ 	.word	0x0500000f


	//   ....[106]....
        /*032c*/ 	.word	0x0500000f


	//   ....[107]....
        /*0330*/ 	.word	0x0500000f


	//   ....[108]....
        /*0334*/ 	.word	0x0500000f


	//   ....[109]....
        /*0338*/ 	.word	0x0500000f


	//   ....[110]....
        /*033c*/ 	.word	0x0500000f


	//   ....[111]....
        /*0340*/ 	.word	0x0500000f


	//   ....[112]....
        /*0344*/ 	.word	0x0500000f


	//   ....[113]....
        /*0348*/ 	.word	0x0500000f


	//   ....[114]....
        /*034c*/ 	.word	0x0500000f


	//   ....[115]....
        /*0350*/ 	.word	0x0500000f


	//   ....[116]....
        /*0354*/ 	.word	0x0500000f


	//   ....[117]....
        /*0358*/ 	.word	0x0500000f


	//   ....[118]....
        /*035c*/ 	.word	0x0500000f


	//   ....[119]....
        /*0360*/ 	.word	0x0500000f


	//   ....[120]....
        /*0364*/ 	.word	0x0500000f


	//   ....[121]....
        /*0368*/ 	.word	0x0500000f


	//   ....[122]....
        /*036c*/ 	.word	0x0500000f


	//   ....[123]....
        /*0370*/ 	.word	0x0500000f


	//   ....[124]....
        /*0374*/ 	.word	0x0500000f


	//   ....[125]....
        /*0378*/ 	.word	0x0500000f


	//   ....[126]....
        /*037c*/ 	.word	0x0500000f


	//   ....[127]....
        /*0380*/ 	.word	0x0500000f


	//   ....[128]....
        /*0384*/ 	.word	0x0500000f


	//   ....[129]....
        /*0388*/ 	.word	0x0500000f


	//   ....[130]....
        /*038c*/ 	.word	0x0500000f


	//   ....[131]....
        /*0390*/ 	.word	0x0500000f


	//   ....[132]....
        /*0394*/ 	.word	0x0500000f


	//   ....[133]....
        /*0398*/ 	.word	0x0500000f


	//   ....[134]....
        /*039c*/ 	.word	0x0500000f


	//   ....[135]....
        /*03a0*/ 	.word	0x0500000f


	//   ....[136]....
        /*03a4*/ 	.word	0x0500000f


	//   ....[137]....
        /*03a8*/ 	.word	0x0500000f


	//   ....[138]....
        /*03ac*/ 	.word	0x0500000f


	//   ....[139]....
        /*03b0*/ 	.word	0x0500000f


	//   ....[140]....
        /*03b4*/ 	.word	0x0500000f


	//   ....[141]....
        /*03b8*/ 	.word	0x0500000f


	//   ....[142]....
        /*03bc*/ 	.word	0x0500000f


	//   ....[143]....
        /*03c0*/ 	.word	0x0500000f


	//   ....[144]....
        /*03c4*/ 	.word	0x0500000f


	//   ....[145]....
        /*03c8*/ 	.word	0x0500000f


	//   ....[146]....
        /*03cc*/ 	.word	0x0500000f


	//   ....[147]....
        /*03d0*/ 	.word	0x0500000f


	//   ....[148]....
        /*03d4*/ 	.word	0x0500000f


	//   ....[149]....
        /*03d8*/ 	.word	0x0500000f


	//   ....[150]....
        /*03dc*/ 	.word	0x0500000f


	//   ....[151]....
        /*03e0*/ 	.word	0x0500000f


	//   ....[152]....
        /*03e4*/ 	.word	0x0500000f


	//   ....[153]....
        /*03e8*/ 	.word	0x0500000f


	//   ....[154]....
        /*03ec*/ 	.word	0x0500000f


	//   ....[155]....
        /*03f0*/ 	.word	0x0500000f


	//   ....[156]....
        /*03f4*/ 	.word	0x0500000f


	//   ....[157]....
        /*03f8*/ 	.word	0x0500000f


	//   ....[158]....
        /*03fc*/ 	.word	0x0500000f


	//   ....[159]....
        /*0400*/ 	.word	0x0500000f


	//   ....[160]....
        /*0404*/ 	.word	0x0500000f


	//   ....[161]....
        /*0408*/ 	.word	0x0500000f


	//   ....[162]....
        /*040c*/ 	.word	0x0500000f


	//   ....[163]....
        /*0410*/ 	.word	0x0500000f


	//   ....[164]....
        /*0414*/ 	.word	0x0500000f


	//   ....[165]....
        /*0418*/ 	.word	0x0500000f


	//   ....[166]....
        /*041c*/ 	.word	0x0500000f


	//   ....[167]....
        /*0420*/ 	.word	0x0500000f


	//   ....[168]....
        /*0424*/ 	.word	0x0500000f


	//   ....[169]....
        /*0428*/ 	.word	0x0500000f


	//   ....[170]....
        /*042c*/ 	.word	0x0500000f


	//----- nvinfo : EIATTR_COOP_GROUP_INSTR_OFFSETS
	.align		4
.L_10615:
        /*0430*/ 	.byte	0x04, 0x28
        /*0432*/ 	.short	(.L_10617 - .L_10616)


	//   ....[0]....
.L_10616:
        /*0434*/ 	.word	0x00000b90


	//   ....[1]....
        /*0438*/ 	.word	0x00000bb0


	//   ....[2]....
        /*043c*/ 	.word	0x00000bd0


	//   ....[3]....
        /*0440*/ 	.word	0x00000bf0


	//   ....[4]....
        /*0444*/ 	.word	0x00000c10


	//   ....[5]....
        /*0448*/ 	.word	0x00000d20


	//   ....[6]....
        /*044c*/ 	.word	0x00000d40


	//   ....[7]....
        /*0450*/ 	.word	0x00000d60


	//   ....[8]....
        /*0454*/ 	.word	0x00001ba0


	//   ....[9]....
        /*0458*/ 	.word	0x00001bd0


	//   ....[10]....
        /*045c*/ 	.word	0x00001bf0


	//   ....[11]....
        /*0460*/ 	.word	0x00001c10


	//   ....[12]....
        /*0464*/ 	.word	0x00001c30


	//   ....[13]....
        /*0468*/ 	.word	0x00001c80


	//   ....[14]....
        /*046c*/ 	.word	0x00001ca0


	//   ....[15]....
        /*0470*/ 	.word	0x00001cc0


	//   ....[16]....
        /*0474*/ 	.word	0x00002c70


	//   ....[17]....
        /*0478*/ 	.word	0x00002cb0


	//   ....[18]....
        /*047c*/ 	.word	0x00002cf0


	//   ....[19]....
        /*0480*/ 	.word	0x00002d30


	//   ....[20]....
        /*0484*/ 	.word	0x00002d70


	//   ....[21]....
        /*0488*/ 	.word	0x00002db0


	//   ....[22]....
        /*048c*/ 	.word	0x00002e00


	//   ....[23]....
        /*0490*/ 	.word	0x00002e40


	//   ....[24]....
        /*0494*/ 	.word	0x00002e70


	//   ....[25]....
        /*0498*/ 	.word	0x00002eb0


	//   ....[26]....
        /*049c*/ 	.word	0x00002ef0


	//   ....[27]....
        /*04a0*/ 	.word	0x00002f20


	//   ....[28]....
        /*04a4*/ 	.word	0x00002f30


	//   ....[29]....
        /*04a8*/ 	.word	0x00002f60


	//   ....[30]....
        /*04ac*/ 	.word	0x00002f80


	//   ....[31]....
        /*04b0*/ 	.word	0x00002fa0


	//   ....[32]....
        /*04b4*/ 	.word	0x00002fd0


	//   ....[33]....
        /*04b8*/ 	.word	0x00003010


	//   ....[34]....
        /*04bc*/ 	.word	0x00003030


	//   ....[35]....
        /*04c0*/ 	.word	0x00003050


	//   ....[36]....
        /*04c4*/ 	.word	0x00003080


	//   ....[37]....
        /*04c8*/ 	.word	0x000030a0


	//   ....[38]....
        /*04cc*/ 	.word	0x000030d0


	//   ....[39]....
        /*04d0*/ 	.word	0x000030f0


	//   ....[40]....
        /*04d4*/ 	.word	0x00003100


	//   ....[41]....
        /*04d8*/ 	.word	0x00003140


	//   ....[42]....
        /*04dc*/ 	.word	0x00003160


	//   ....[43]....
        /*04e0*/ 	.word	0x00003190


	//   ....[44]....
        /*04e4*/ 	.word	0x000031b0


	//   ....[45]....
        /*04e8*/ 	.word	0x000031d0


	//   ....[46]....
        /*04ec*/ 	.word	0x00003200


	//   ....[47]....
        /*04f0*/ 	.word	0x00003230


	//   ....[48]....
        /*04f4*/ 	.word	0x00003250


	//   ....[49]....
        /*04f8*/ 	.word	0x00003270


	//   ....[50]....
        /*04fc*/ 	.word	0x00003290


	//   ....[51]....
        /*0500*/ 	.word	0x000032b0


	//   ....[52]....
        /*0504*/ 	.word	0x000032d0


	//   ....[53]....
        /*0508*/ 	.word	0x000032e0


	//   ....[54]....
        /*050c*/ 	.word	0x00003320


	//   ....[55]....
        /*0510*/ 	.word	0x00003340


	//   ....[56]....
        /*0514*/ 	.word	0x00003360


	//   ....[57]....
        /*0518*/ 	.word	0x00003380


	//   ....[58]....
        /*051c*/ 	.word	0x000033b0


	//   ....[59]....
        /*0520*/ 	.word	0x000033d0


	//   ....[60]....
        /*0524*/ 	.word	0x000033e0


	//   ....[61]....
        /*0528*/ 	.word	0x00003400


	//   ....[62]....
        /*052c*/ 	.word	0x00003420


	//   ....[63]....
        /*0530*/ 	.word	0x00003440


	//   ....[64]....
        /*0534*/ 	.word	0x00003460


	//   ....[65]....
        /*0538*/ 	.word	0x00003490


	//   ....[66]....
        /*053c*/ 	.word	0x000034b0


	//   ....[67]....
        /*0540*/ 	.word	0x000034e0


	//   ....[68]....
        /*0544*/ 	.word	0x00003530


	//   ....[69]....
        /*0548*/ 	.word	0x00003560


	//   ....[70]....
        /*054c*/ 	.word	0x00003580


	//   ....[71]....
        /*0550*/ 	.word	0x000035b0


	//   ....[72]....
        /*0554*/ 	.word	0x000035f0


	//   ....[73]....
        /*0558*/ 	.word	0x00003620


	//   ....[74]....
        /*055c*/ 	.word	0x00003660


	//   ....[75]....
        /*0560*/ 	.word	0x00003680


	//   ....[76]....
        /*0564*/ 	.word	0x000047f0


	//   ....[77]....
        /*0568*/ 	.word	0x00004850


	//   ....[78]....
        /*056c*/ 	.word	0x000048b0


	//   ....[79]....
        /*0570*/ 	.word	0x00004910


	//   ....[80]....
        /*0574*/ 	.word	0x00004970


	//   ....[81]....
        /*0578*/ 	.word	0x000049f0


	//   ....[82]....
        /*057c*/ 	.word	0x00004a60


	//   ....[83]....
        /*0580*/ 	.word	0x00004ad0


	//   ....[84]....
        /*0584*/ 	.word	0x00004b30


	//   ....[85]....
        /*0588*/ 	.word	0x00004bb0


	//   ....[86]....
        /*058c*/ 	.word	0x00004c20


	//   ....[87]....
        /*0590*/ 	.word	0x00004c80


	//   ....[88]....
        /*0594*/ 	.word	0x00004d00


	//   ....[89]....
        /*0598*/ 	.word	0x00004d70


	//   ....[90]....
        /*059c*/ 	.word	0x00004dd0


	//   ....[91]....
        /*05a0*/ 	.word	0x00004e50


	//   ....[92]....
        /*05a4*/ 	.word	0x00004ec0


	//   ....[93]....
        /*05a8*/ 	.word	0x00004f20


	//   ....[94]....
        /*05ac*/ 	.word	0x00004fa0


	//   ....[95]....
        /*05b0*/ 	.word	0x00005010


	//   ....[96]....
        /*05b4*/ 	.word	0x00005070


	//   ....[97]....
        /*05b8*/ 	.word	0x000050f0


	//   ....[98]....
        /*05bc*/ 	.word	0x00005160


	//   ....[99]....
        /*05c0*/ 	.word	0x000051c0


	//   ....[100]....
        /*05c4*/ 	.word	0x00005240


	//   ....[101]....
        /*05c8*/ 	.word	0x000052b0


	//   ....[102]....
        /*05cc*/ 	.word	0x00005310


	//   ....[103]....
        /*05d0*/ 	.word	0x00005390


	//   ....[104]....
        /*05d4*/ 	.word	0x00005400


	//   ....[105]....
        /*05d8*/ 	.word	0x00005460


	//   ....[106]....
        /*05dc*/ 	.word	0x000054e0


	//   ....[107]....
        /*05e0*/ 	.word	0x00005550


	//   ....[108]....
        /*05e4*/ 	.word	0x000055b0


	//   ....[109]....
        /*05e8*/ 	.word	0x00005630


	//   ....[110]....
        /*05ec*/ 	.word	0x000056a0


	//   ....[111]....
        /*05f0*/ 	.word	0x00005700


	//   ....[112]....
        /*05f4*/ 	.word	0x00005780


	//   ....[113]....
        /*05f8*/ 	.word	0x000057f0


	//   ....[114]....
        /*05fc*/ 	.word	0x00005850


	//   ....[115]....
        /*0600*/ 	.word	0x000058d0


	//   ....[116]....
        /*0604*/ 	.word	0x00005940


	//   ....[117]....
        /*0608*/ 	.word	0x000059a0


	//   ....[118]....
        /*060c*/ 	.word	0x00005a20


	//   ....[119]....
        /*0610*/ 	.word	0x00005a90


	//   ....[120]....
        /*0614*/ 	.word	0x00005af0


	//   ....[121]....
        /*0618*/ 	.word	0x00005b60


	//   ....[122]....
        /*061c*/ 	.word	0x00005bd0


	//   ....[123]....
        /*0620*/ 	.word	0x00005c30


	//   ....[124]....
        /*0624*/ 	.word	0x00005cb0


	//   ....[125]....
        /*0628*/ 	.word	0x00005d20


	//   ....[126]....
        /*062c*/ 	.word	0x00005d80


	//   ....[127]....
        /*0630*/ 	.word	0x00005df0


	//   ....[128]....
        /*0634*/ 	.word	0x00005e50


	//   ....[129]....
        /*0638*/ 	.word	0x00005eb0


	//   ....[130]....
        /*063c*/ 	.word	0x00005f30


	//   ....[131]....
        /*0640*/ 	.word	0x00005fa0


	//   ....[132]....
        /*0644*/ 	.word	0x00006000


	//   ....[133]....
        /*0648*/ 	.word	0x00006080


	//   ....[134]....
        /*064c*/ 	.word	0x000060f0


	//   ....[135]....
        /*0650*/ 	.word	0x00006150


	//   ....[136]....
        /*0654*/ 	.word	0x000061d0


	//   ....[137]....
        /*0658*/ 	.word	0x00006240


	//   ....[138]....
        /*065c*/ 	.word	0x000062a0


	//   ....[139]....
        /*0660*/ 	.word	0x00006320


	//   ....[140]....
        /*0664*/ 	.word	0x00006390


	//   ....[141]....
        /*0668*/ 	.word	0x000063f0


	//   ....[142]....
        /*066c*/ 	.word	0x00006470


	//   ....[143]....
        /*0670*/ 	.word	0x000064e0


	//   ....[144]....
        /*0674*/ 	.word	0x00006540


	//   ....[145]....
        /*0678*/ 	.word	0x000065b0


	//   ....[146]....
        /*067c*/ 	.word	0x00006620


	//   ....[147]....
        /*0680*/ 	.word	0x00006680


	//   ....[148]....
        /*0684*/ 	.word	0x00006700


	//   ....[149]....
        /*0688*/ 	.word	0x00006760


	//   ....[150]....
        /*068c*/ 	.word	0x000067c0


	//   ....[151]....
        /*0690*/ 	.word	0x00006830


	//   ....[152]....
        /*0694*/ 	.word	0x00006890


	//   ....[153]....
        /*0698*/ 	.word	0x000068f0


	//   ....[154]....
        /*069c*/ 	.word	0x00006950


	//   ....[155]....
        /*06a0*/ 	.word	0x000069b0


	//   ....[156]....
        /*06a4*/ 	.word	0x00006a10


	//   ....[157]....
        /*06a8*/ 	.word	0x00006a80


	//   ....[158]....
        /*06ac*/ 	.word	0x00006af0


	//   ....[159]....
        /*06b0*/ 	.word	0x00006b50


	//   ....[160]....
        /*06b4*/ 	.word	0x00006bc0


	//   ....[161]....
        /*06b8*/ 	.word	0x00006c30


	//   ....[162]....
        /*06bc*/ 	.word	0x00006c90


	//   ....[163]....
        /*06c0*/ 	.word	0x00006d00


	//   ....[164]....
        /*06c4*/ 	.word	0x00006d70


	//   ....[165]....
        /*06c8*/ 	.word	0x00006dd0


	//   ....[166]....
        /*06cc*/ 	.word	0x00006e40


	//   ....[167]....
        /*06d0*/ 	.word	0x00006ea0


	//   ....[168]....
        /*06d4*/ 	.word	0x00006f00


	//   ....[169]....
        /*06d8*/ 	.word	0x00006f60


	//   ....[170]....
        /*06dc*/ 	.word	0x00006fc0


	//----- nvinfo : EIATTR_VRC_CTA_INIT_COUNT
	.align		4
.L_10617:
        /*06e0*/ 	.byte	0x02, 0x4a
	.zero		1
	.zero		1


	//----- nvinfo : EIATTR_SYSCALL_OFFSETS
	.align		4
        /*06e4*/ 	.byte	0x04, 0x46
        /*06e6*/ 	.short	(.L_10619 - .L_10618)


	//   ....[0]....
.L_10618:
        /*06e8*/ 	.word	0x00002ba0


	//   ....[1]....
        /*06ec*/ 	.word	0x00004790


	//----- nvinfo : EIATTR_EXIT_INSTR_OFFSETS
	.align		4
.L_10619:
        /*06f0*/ 	.byte	0x04, 0x1c
        /*06f2*/ 	.short	(.L_10621 - .L_10620)


	//   ....[0]....
.L_10620:
        /*06f4*/ 	.word	0x000000b0


	//   ....[1]....
        /*06f8*/ 	.word	0x000043f0


	//   ....[2]....
        /*06fc*/ 	.word	0x00004420


	//   ....[3]....
        /*0700*/ 	.word	0x00004690


	//   ....[4]....
        /*0704*/ 	.word	0x000047a0


	//----- nvinfo : EIATTR_CRS_STACK_SIZE
	.align		4
.L_10621:
        /*0708*/ 	.byte	0x04, 0x1e
        /*070a*/ 	.short	(.L_10623 - .L_10622)
.L_10622:
        /*070c*/ 	.word	0x00000000


	//----- nvinfo : EIATTR_CBANK_PARAM_SIZE
	.align		4
.L_10623:
        /*0710*/ 	.byte	0x03, 0x19
        /*0712*/ 	.short	0x008c


	//----- nvinfo : EIATTR_PARAM_CBANK
	.align		4
        /*0714*/ 	.byte	0x04, 0x0a
        /*0716*/ 	.short	(.L_10625 - .L_10624)
	.align		4
.L_10624:
        /*0718*/ 	.word	index@(.nv.constant0._ZN4vllm25paged_attention_v2_kernelIfhLi120ELi32ELi128ELNS_18Fp8KVCacheDataTypeE2ELb1ELi512EEEvPfS2_PT_PKS3_PKT0_S9_ifPKiSB_iPKfiiiSD_SD_iiiii)
        /*071c*/ 	.short	0x0380
        /*071e*/ 	.short	0x008c


	//----- nvinfo : EIATTR_SW_WAR
	.align		4
.L_10625:
        /*0720*/ 	.byte	0x04, 0x36
        /*0722*/ 	.short	(.L_10627 - .L_10626)
.L_10626:
        /*0724*/ 	.word	0x00000008
.L_10627:


//--------------------- .nv.info._ZN4vllm25paged_attention_v2_kernelIfhLi112ELi32ELi128ELNS_18Fp8KVCacheDataTypeE2ELb1ELi512EEEvPfS2_PT_PKS3_PKT0_S9_ifPKiSB_iPKfiiiSD_SD_iiiii --------------------------
	.section	.nv.info._ZN4vllm25paged_attention_v2_kernelIfhLi112ELi32ELi128ELNS_18Fp8KVCacheDataTypeE2ELb1ELi512EEEvPfS2_PT_PKS3_PKT0_S9_ifPKiSB_iPKfiiiSD_SD_iiiii,"",@"SHT_CUDA_INFO"
	.sectionflags	@""
	.align	4


	//----- nvinfo : EIATTR_CUDA_API_VERSION
	.align		4
        /*0000*/ 	.byte	0x04, 0x37
        /*0002*/ 	.short	(.L_10629 - .L_10628)
.L_10628:
        /*0004*/ 	.word	0x00000082


	//----- nvinfo : EIATTR_KPARAM_INFO
	.align		4
.L_10629:
        /*0008*/ 	.byte	0x04, 0x17
        /*000a*/ 	.short	(.L_10631 - .L_10630)
.L_10630:
        /*000c*/ 	.word	0x00000000
        /*0010*/ 	.short	0x0015
        /*0012*/ 	.short	0x0088
        /*0014*/ 	.byte	0x00, 0xf0, 0x11, 0x00


	//----- nvinfo : EIATTR_KPARAM_INFO
	.align		4
.L_10631:
        /*0018*/ 	.byte	0x04, 0x17
        /*001a*/ 	.short	(.L_10633 - .L_10632)
.L_10632:
        /*001c*/ 	.word	0x00000000
        /*0020*/ 	.short	0x0014
        /*0022*/ 	.short	0x0084
        /*0024*/ 	.byte	0x00, 0xf0, 0x11, 0x00


	//----- nvinfo : EIATTR_KPARAM_INFO
	.align		4
.L_10633:
        /*0028*/ 	.byte	0x04, 0x17
        /*002a*/ 	.short	(.L_10635 - .L_10634)
.L_10634:
        /*002c*/ 	.word	0x00000000
        /*0030*/ 	.short	0x0013
        /*0032*/ 	.short	0x0080
        /*0034*/ 	.byte	0x00, 0xf0, 0x11, 0x00


	//----- nvinfo : EIATTR_KPARAM_INFO
	.align		4
.L_10635:
        /*0038*/ 	.byte	0x04, 0x17
        /*003a*/ 	.short	(.L_10637 - .L_10636)
.L_10636:
        /*003c*/ 	.word	0x00000000
        /*0040*/ 	.short	0x0012
        /*0042*/ 	.short	0x007c
        /*0044*/ 	.byte	0x00, 0xf0, 0x11, 0x00


	//----- nvinfo : EIATTR_KPARAM_INFO
	.align		4
.L_10637:
        /*0048*/ 	.byte	0x04, 0x17
        /*004a*/ 	.short	(.L_10639 - .L_10638)
.L_10638:
        /*004c*/ 	.word	0x00000000
        /*0050*/ 	.short	0x0011
        /*0052*/ 	.short	0x0078
        /*0054*/ 	.byte	0x00, 0xf0, 0x11, 0x00


	//----- nvinfo : EIATTR_KPARAM_INFO
	.align		4
.L_10639:
        /*0058*/ 	.byte	0x04, 0x17
        /*005a*/ 	.short	(.L_10641 - .L_10640)
.L_10640:
        /*005c*/ 	.word	0x00000000
        /*0060*/ 	.short	0x0010
        /*0062*/ 	.short	0x0070
        /*0064*/ 	.byte	0x00, 0xf5, 0x21, 0x00


	//----- nvinfo : EIATTR_KPARAM_INFO
	.align		4
.L_10641:
        /*0068*/ 	.byte	0x04, 0x17
        /*006a*/ 	.short	(.L_10643 - .L_10642)
.L_10642:
        /*006c*/ 	.word	0x00000000
        /*0070*/ 	.short	0x000f
        /*0072*/ 	.short	0x0068
        /*0074*/ 	.byte	0x00, 0xf5, 0x21, 0x00


	//----- nvinfo : EIATTR_KPARAM_INFO
	.align		4
.L_10643:
        /*0078*/ 	.byte	0x04, 0x17
        /*007a*/ 	.short	(.L_10645 - .L_10644)
.L_10644:
        /*007c*/ 	.word	0x00000000
        /*0080*/ 	.short	0x000e
        /*0082*/ 	.short	0x0060
        /*0084*/ 	.byte	0x00, 0xf0, 0x11, 0x00


	//----- nvinfo : EIATTR_KPARAM_INFO
	.align		4
.L_10645:
        /*0088*/ 	.byte	0x04, 0x17
        /*008a*/ 	.short	(.L_10647 - .L_10646)
.L_10646:
        /*008c*/ 	.word	0x00000000
        /*0090*/ 	.short	0x000d
        /*0092*/ 	.short	0x005c
        /*0094*/ 	.byte	0x00, 0xf0, 0x11, 0x00


	//----- nvinfo : EIATTR_KPARAM_INFO
	.align		4
.L_10647:
        /*0098*/ 	.byte	0x04, 0x17
        /*009a*/ 	.short	(.L_10649 - .L_10648)
.L_10648:
        /*009c*/ 	.word	0x00000000
        /*00a0*/ 	.short	0x000c
        /*00a2*/ 	.short	0x0058
        /*00a4*/ 	.byte	0x00, 0xf0, 0x11, 0x00


	//----- nvinfo : EIATTR_KPARAM_INFO
	.align		4
.L_10649:
        /*00a8*/ 	.byte	0x04, 0x17
        /*00aa*/ 	.short	(.L_10651 - .L_10650)
.L_10650:
        /*00ac*/ 	.word	0x00000000
        /*00b0*/ 	.short	0x000b
        /*00b2*/ 	.short	0x0050
        /*00b4*/ 	.byte	0x00, 0xf5, 0x21, 0x00


	//----- nvinfo : EIATTR_KPARAM_INFO
	.align		4
.L_10651:
        /*00b8*/ 	.byte	0x04, 0x17
        /*00ba*/ 	.short	(.L_10653 - .L_10652)
.L_10652:
        /*00bc*/ 	.word	0x00000000
        /*00c0*/ 	.short	0x000a
        /*00c2*/ 	.short	0x0048
        /*00c4*/ 	.byte	0x00, 0xf0, 0x11, 0x00


	//----- nvinfo : EIATTR_KPARAM_INFO
	.align		4
.L_10653:
        /*00c8*/ 	.byte	0x04, 0x17
        /*00ca*/ 	.short	(.L_10655 - .L_10654)
.L_10654:
        /*00cc*/ 	.word	0x00000000
        /*00d0*/ 	.short	0x0009
        /*00d2*/ 	.short	0x0040
        /*00d4*/ 	.byte	0x00, 0xf5, 0x21, 0x00


	//----- nvinfo : EIATTR_KPARAM_INFO
	.align		4
.L_10655:
        /*00d8*/ 	.byte	0x04, 0x17
        /*00da*/ 	.short	(.L_10657 - .L_10656)
.L_10656:
        /*00dc*/ 	.word	0x00000000
        /*00e0*/ 	.short	0x0008
        /*00e2*/ 	.short	0x0038
        /*00e4*/ 	.byte	0x00, 0xf5, 0x21, 0x00


	//----- nvinfo : EIATTR_KPARAM_INFO
	.align		4
.L_10657:
        /*00e8*/ 	.byte	0x04, 0x17
        /*00ea*/ 	.short	(.L_10659 - .L_10658)
.L_10658:
        /*00ec*/ 	.word	0x00000000
        /*00f0*/ 	.short	0x0007
        /*00f2*/ 	.short	0x0034
        /*00f4*/ 	.byte	0x00, 0xf0, 0x11, 0x00


	//----- nvinfo : EIATTR_KPARAM_INFO
	.align		4
.L_10659:
        /*00f8*/ 	.byte	0x04, 0x17
        /*00fa*/ 	.short	(.L_10661 - .L_10660)
.L_10660:
        /*00fc*/ 	.word	0x00000000
        /*0100*/ 	.short	0x0006
        /*0102*/ 	.short	0x0030
        /*0104*/ 	.byte	0x00, 0xf0, 0x11, 0x00


	//----- nvinfo : EIATTR_KPARAM_INFO
	.align		4
.L_10661:
        /*0108*/ 	.byte	0x04, 0x17
        /*010a*/ 	.short	(.L_10663 - .L_10662)
.L_10662:
        /*010c*/ 	.word	0x00000000
        /*0110*/ 	.short	0x0005
        /*0112*/ 	.short	0x0028
        /*0114*/ 	.byte	0x00, 0xf5, 0x21, 0x00


	//----- nvinfo : EIATTR_KPARAM_INFO
	.align		4
.L_10663:
        /*0118*/ 	.byte	0x04, 0x17
        /*011a*/ 	.short	(.L_10665 - .L_10664)
.L_10664:
        /*011c*/ 	.word	0x00000000
        /*0120*/ 	.short	0x0004
        /*0122*/ 	.short	0x0020
        /*0124*/ 	.byte	0x00, 0xf5, 0x21, 0x00


	//----- nvinfo : EIATTR_KPARAM_INFO
	.align		4
.L_10665:
        /*0128*/ 	.byte	0x04, 0x17
        /*012a*/ 	.short	(.L_10667 - .L_10666)
.L_10666:
        /*012c*/ 	.word	0x00000000
        /*0130*/ 	.short	0x0003
        /*0132*/ 	.short	0x0018
        /*0134*/ 	.byte	0x00, 0xf5, 0x21, 0x00


	//----- nvinfo : EIATTR_KPARAM_INFO
	.align		4
.L_10667:
        /*0138*/ 	.byte	0x04, 0x17
        /*013a*/ 	.short	(.L_10669 - .L_10668)
.L_10668:
        /*013c*/ 	.word	0x00000000
        /*0140*/ 	.short	0x0002
        /*0142*/ 	.short	0x0010
        /*0144*/ 	.byte	0x00, 0xf5, 0x21, 0x00


	//----- nvinfo : EIATTR_KPARAM_INFO
	.align		4
.L_10669:
        /*0148*/ 	.byte	0x04, 0x17
        /*014a*/ 	.short	(.L_10671 - .L_10670)
.L_10670:
        /*014c*/ 	.word	0x00000000
        /*0150*/ 	.short	0x0001
        /*0152*/ 	.short	0x0008
        /*0154*/ 	.byte	0x00, 0xf5, 0x21, 0x00


	//----- nvinfo : EIATTR_KPARAM_INFO
	.align		4
.L_10671:
        /*0158*/ 	.byte	0x04, 0x17
        /*015a*/ 	.short	(.L_10673 - .L_10672)
.L_10672:
        /*015c*/ 	.word	0x00000000
        /*0160*/ 	.short	0x0000
        /*0162*/ 	.short	0x0000
        /*0164*/ 	.byte	0x00, 0xf5, 0x21, 0x00


	//----- nvinfo : EIATTR_SPARSE_MMA_MASK
	.align		4
.L_10673:
        /*0168*/ 	.byte	0x03, 0x50
        /*016a*/ 	.short	0x0000


	//----- nvinfo : EIATTR_MAXREG_COUNT
	.align		4
        /*016c*/ 	.byte	0x03, 0x1b
        /*016e*/ 	.short	0x00ff


	//----- nvinfo : EIATTR_NUM_BARRIERS
	.align		4
        /*0170*/ 	.byte	0x02, 0x4c
        /*0172*/ 	.byte	0x01
	.zero		1


	//----- nvinfo : EIATTR_EXTERNS
	.align		4
        /*0174*/ 	.byte	0x04, 0x0f
        /*0176*/ 	.short	(.L_10675 - .L_10674)


	//   ....[0]....
	.align		4
.L_10674:
        /*0178*/ 	.word	index@(__assertfail)


	//----- nvinfo : EIATTR_MERCURY_ISA_VERSION
	.align		4
.L_10675:
        /*017c*/ 	.byte	0x03, 0x5f
        /*017e*/ 	.short	0x0101


	//----- nvinfo : EIATTR_COOP_GROUP_MASK_REGIDS
	.align		4
        /*0180*/ 	.byte	0x04, 0x29
        /*0182*/ 	.short	(.L_10677 - .L_10676)


	//   ....[0]....
.L_10676:
        /*0184*/ 	.word	0xffffffff


	//   ....[1]....
        /*0188*/ 	.word	0xffffffff


	//   ....[2]....
        /*018c*/ 	.word	0xffffffff


	//   ....[3]....
        /*0190*/ 	.word	0xffffffff


	//   ....[4]....
        /*0194*/ 	.word	0xffffffff


	//   ....[5]....
        /*0198*/ 	.word	0xffffffff


	//   ....[6]....
        /*019c*/ 	.word	0xffffffff


	//   ....[7]....
        /*01a0*/ 	.word	0xffffffff


	//   ....[8]....
        /*01a4*/ 	.word	0xffffffff


	//   ....[9]....
        /*01a8*/ 	.word	0xffffffff


	//   ....[10]....
        /*01ac*/ 	.word	0xffffffff


	//   ....[11]....
        /*01b0*/ 	.word	0xffffffff


	//   ....[12]....
        /*01b4*/ 	.word	0xffffffff


	//   ....[13]....
        /*01b8*/ 	.word	0xffffffff


	//   ....[14]....
        /*01bc*/ 	.word	0xffffffff


	//   ....[15]....
        /*01c0*/ 	.word	0xffffffff


	//   ....[16]....
        /*01c4*/ 	.word	0xffffffff


	//   ....[17]....
        /*01c8*/ 	.word	0xffffffff


	//   ....[18]....
        /*01cc*/ 	.word	0xffffffff


	//   ....[19]....
        /*01d0*/ 	.word	0xffffffff


	//   ....[20]....
        /*01d4*/ 	.word	0xffffffff


	//   ....[21]....
        /*01d8*/ 	.word	0xffffffff


	//   ....[22]....
        /*01dc*/ 	.word	0xffffffff


	//   ....[23]....
        /*01e0*/ 	.word	0xffffffff


	//   ....[24]....
        /*01e4*/ 	.word	0xffffffff


	//   ....[25]....
        /*01e8*/ 	.word	0xffffffff


	//   ....[26]....
        /*01ec*/ 	.word	0xffffffff


	//   ....[27]....
        /*01f0*/ 	.word	0xffffffff


	//   ....[28]....
        /*01f4*/ 	.word	0xffffffff


	//   ....[29]....
        /*01f8*/ 	.word	0xffffffff


	//   ....[30]....
        /*01fc*/ 	.word	0xffffffff


	//   ....[31]....
        /*0200*/ 	.word	0xffffffff


	//   ....[32]....
        /*0204*/ 	.word	0xffffffff


	//   ....[33]....
        /*0208*/ 	.word	0xffffffff


	//   ....[34]....
        /*020c*/ 	.word	0xffffffff


	//   ....[35]....
        /*0210*/ 	.word	0xffffffff


	//   ....[36]....
        /*0214*/ 	.word	0xffffffff


	//   ....[37]....
        /*0218*/ 	.word	0xffffffff


	//   ....[38]....
        /*021c*/ 	.word	0xffffffff


	//   ....[39]....
        /*0220*/ 	.word	0xffffffff


	//   ....[40]....
        /*0224*/ 	.word	0xffffffff


	//   ....[41]....
        /*0228*/ 	.word	0xffffffff


	//   ....[42]....
        /*022c*/ 	.word	0xffffffff


	//   ....[43]....
        /*0230*/ 	.word	0xffffffff


	//   ....[44]....
        /*0234*/ 	.word	0xffffffff


	//   ....[45]....
        /*0238*/ 	.word	0xffffffff


	//   ....[46]....
        /*023c*/ 	.word	0xffffffff


	//   ....[47]....
        /*0240*/ 	.word	0xffffffff


	//   ....[48]....
        /*0244*/ 	.word	0xffffffff


	//   ....[49]....
        /*0248*/ 	.word	0xffffffff


	//   ....[50]....
        /*024c*/ 	.word	0xffffffff


	//   ....[51]....
        /*0250*/ 	.word	0xffffffff


	//   ....[52]....
        /*0254*/ 	.word	0xffffffff


	//   ....[53]....
        /*0258*/ 	.word	0xffffffff


	//   ....[54]....
        /*025c*/ 	.word	0xffffffff


	//   ....[55]....
        /*0260*/ 	.word	0xffffffff


	//   ....[56]....
        /*0264*/ 	.word	0xffffffff


	//   ....[57]....
        /*0268*/ 	.word	0xffffffff


	//   ....[58]....
        /*026c*/ 	.word	0xffffffff


	//   ....[59]....
        /*0270*/ 	.word	0xffffffff


	//   ....[60]....
        /*0274*/ 	.word	0xffffffff


	//   ....[61]....
        /*0278*/ 	.word	0xffffffff


	//   ....[62]....
        /*027c*/ 	.word	0xffffffff


	//   ....[63]....
        /*0280*/ 	.word	0xffffffff


	//   ....[64]....
        /*0284*/ 	.word	0xffffffff


	//   ....[65]....
        /*0288*/ 	.word	0xffffffff


	//   ....[66]....
        /*028c*/ 	.word	0xffffffff


	//   ....[67]....
        /*0290*/ 	.word	0xffffffff


	//   ....[68]....
        /*0294*/ 	.word	0xffffffff


	//   ....[69]....
        /*0298*/ 	.word	0xffffffff


	//   ....[70]....
        /*029c*/ 	.word	0xffffffff


	//   ....[71]....
        /*02a0*/ 	.word	0xffffffff


	//   ....[72]....
        /*02a4*/ 	.word	0x0500000f


	//   ....[73]....
        /*02a8*/ 	.word	0x0500000f


	//   ....[74]....
        /*02ac*/ 	.word	0x0500000f


	//   ....[75]....
        /*02b0*/ 	.word	0x0500000f


	//   ....[76]....
        /*02b4*/ 	.word	0x0500000f


	//   ....[77]....
        /*02b8*/ 	.word	0x0500000f


	//   ....[78]....
        /*02bc*/ 	.word	0x0500000f


	//   ....[79]....
        /*02c0*/ 	.word	0x0500000f


	//   ....[80]....
        /*02c4*/ 	.word	0x0500000f


	//   ....[81]....
        /*02c8*/ 	.word	0x0500000f


	//   ....[82]....
        /*02cc*/ 	.word	0x0500000f


	//   ....[83]....
        /*02d0*/ 	.word	0x0500000f


	//   ....[84]....
        /*02d4*/ 	.word	0x0500000f


	//   ....[85]....
        /*02d8*/ 	.word	0x0500000f


	//   ....[86]....
        /*02dc*/ 	.word	0x0500000f


	//   ....[87]....
        /*02e0*/ 	.word	0x0500000f


	//   ....[88]....
        /*02e4*/ 	.word	0x0500000f


	//   ....[89]....
        /*02e8*/ 	.word	0x0500000f


	//   ....[90]....
        /*02ec*/ 	.word	0x0500000f


	//   ....[91]....
        /*02f0*/ 	.word	0x0500000f


	//   ....[92]....
        /*02f4*/ 	.word	0x0500000f


	//   ....[93]....
        /*02f8*/ 	.word	0x0500000f


	//   ....[94]....
        /*02fc*/ 	.word	0x0500000f


	//   ....[95]....
        /*0300*/ 	.word	0x0500000f


	//   ....[96]....
        /*0304*/ 	.word	0x0500000f


	//   ....[97]....
        /*0308*/ 	.word	0x0500000f


	//   ....[98]....
        /*030c*/ 	.word	0x0500000f


	//   ....[99]....
        /*0310*/ 	.word	0x0500000f


	//   ....[100]....
        /*0314*/ 	.word	0x0500000f


	//   ....[101]....
        /*0318*/ 	.word	0x0500000f


	//   ....[102]....
        /*031c*/ 	.word	0x0500000f


	//   ....[103]....
        /*0320*/ 	.word	0x0500000f


	//   ....[104]....
        /*0324*/ 	.word	0x0500000f


	//   ....[105]....
        /*0328*/ 	.word	0x0500000f


	//   ....[106]....
        /*032c*/ 	.word	0x0500000f


	//   ....[107]....
        /*0330*/ 	.word	0x0500000f


	//   ....[108]....
        /*0334*/ 	.word	0x0500000f


	//   ....[109]....
        /*0338*/ 	.word	0x0500000f


	//   ....[110]....
        /*033c*/ 	.word	0x0500000f


	//   ....[111]....
        /*0340*/ 	.word	0x0500000f


	//   ....[112]....
        /*0344*/ 	.word	0x0500000f


	//   ....[113]....
        /*0348*/ 	.word	0x0500000f


	//   ....[114]....
        /*034c*/ 	.word	0x0500000f


	//   ....[115]....
        /*0350*/ 	.word	0x0500000f


	//   ....[116]....
        /*0354*/ 	.word	0x0500000f


	//   ....[117]....
        /*0358*/ 	.word	0x0500000f


	//   ....[118]....
        /*035c*/ 	.word	0x0500000f


	//   ....[119]....
        /*0360*/ 	.word	0x0500000f


	//   ....[120]....
        /*0364*/ 	.word	0x0500000f


	//   ....[121]....
        /*0368*/ 	.word	0x0500000f


	//   ....[122]....
        /*036c*/ 	.word	0x0500000f


	//   ....[123]....
        /*0370*/ 	.word	0x0500000f


	//   ....[124]....
        /*0374*/ 	.word	0x0500000f


	//   ....[125]....
        /*0378*/ 	.word	0x0500000f


	//   ....[126]....
        /*037c*/ 	.word	0x0500000f


	//   ....[127]....
        /*0380*/ 	.word	0x0500000f


	//   ....[128]....
        /*0384*/ 	.word	0x0500000f


	//   ....[129]....
        /*0388*/ 	.word	0x0500000f


	//   ....[130]....
        /*038c*/ 	.word	0x0500000f


	//   ....[131]....
        /*0390*/ 	.word	0x0500000f


	//   ....[132]....
        /*0394*/ 	.word	0x0500000f


	//   ....[133]....
        /*0398*/ 	.word	0x0500000f


	//   ....[134]....
        /*039c*/ 	.word	0x0500000f


	//   ....[135]....
        /*03a0*/ 	.word	0x0500000f


	//   ....[136]....
        /*03a4*/ 	.word	0x0500000f


	//   ....[137]....
        /*03a8*/ 	.word	0x0500000f


	//   ....[138]....
        /*03ac*/ 	.word	0x0500000f


	//   ....[139]....
        /*03b0*/ 	.word	0x0500000f


	//   ....[140]....
        /*03b4*/ 	.word	0x0500000f


	//   ....[141]....
        /*03b8*/ 	.word	0x0500000f


	//   ....[142]....
        /*03bc*/ 	.word	0x0500000f


	//   ....[143]....
        /*03c0*/ 	.word	0x0500000f


	//   ....[144]....
        /*03c4*/ 	.word	0x0500000f


	//   ....[145]....
        /*03c8*/ 	.word	0x0500000f


	//   ....[146]....
        /*03cc*/ 	.word	0x0500000f


	//   ....[147]....
        /*03d0*/ 	.word	0x0500000f


	//   ....[148]....
        /*03d4*/ 	.word	0x0500000f


	//   ....[149]....
        /*03d8*/ 	.word	0x0500000f


	//   ....[150]....
        /*03dc*/ 	.word	0x0500000f


	//   ....[151]....
        /*03e0*/ 	.word	0x0500000f


	//   ....[152]....
        /*03e4*/ 	.word	0x0500000f


	//   ....[153]....
        /*03e8*/ 	.word	0x0500000f


	//   ....[154]....
        /*03ec*/ 	.word	0x0500000f


	//   ....[155]....
        /*03f0*/ 	.word	0x0500000f


	//   ....[156]....
        /*03f4*/ 	.word	0x0500000f


	//   ....[157]....
        /*03f8*/ 	.word	0x0500000f


	//   ....[158]....
        /*03fc*/ 	.word	0x0500000f


	//   ....[159]....
        /*0400*/ 	.word	0x0500000f


	//   ....[160]....
        /*0404*/ 	.word	0x0500000f


	//----- nvinfo : EIATTR_COOP_GROUP_INSTR_OFFSETS
	.align		4
.L_10677:
        /*0408*/ 	.byte	0x04, 0x28
        /*040a*/ 	.short	(.L_10679 - .L_10678)


	//   ....[0]....
.L_10678:
        /*040c*/ 	.word	0x00000b20


	//   ....[1]....
        /*0410*/ 	.word	0x00000b40


	//   ....[2]....
        /*0414*/ 	.word	0x00000b60


	//   ....[3]....
        /*0418*/ 	.word	0x00000b80


	//   ....[4]....
        /*041c*/ 	.word	0x00000ba0


	//   ....[5]....
        /*0420*/ 	.word	0x00000cd0


	//   ....[6]....
        /*0424*/ 	.word	0x00000cf0


	//   ....[7]....
        /*0428*/ 	.word	0x00000d10


	//   ....[8]....
        /*042c*/ 	.word	0x00001b50


	//   ....[9]....
        /*0430*/ 	.word	0x00001b80


	//   ....[10]....
        /*0434*/ 	.word	0x00001ba0


	//   ....[11]....
        /*0438*/ 	.word	0x00001bc0


	//   ....[12]....
        /*043c*/ 	.word	0x00001be0


	//   ....[13]....
        /*0440*/ 	.word	0x00001c30


	//   ....[14]....
        /*0444*/ 	.word	0x00001c50


	//   ....[15]....
        /*0448*/ 	.word	0x00001c70


	//   ....[16]....
        /*044c*/ 	.word	0x00002c40


	//   ....[17]....
        /*0450*/ 	.word	0x00002c80


	//   ....[18]....
        /*0454*/ 	.word	0x00002cc0


	//   ....[19]....
        /*0458*/ 	.word	0x00002d00


	//   ....[20]....
        /*045c*/ 	.word	0x00002d40


	//   ....[21]....
        /*0460*/ 	.word	0x00002d80


	//   ....[22]....
        /*0464*/ 	.word	0x00002dc0


	//   ....[23]....
        /*0468*/ 	.word	0x00002e00


	//   ....[24]....
        /*046c*/ 	.word	0x00002e40


	//   ....[25]....
        /*0470*/ 	.word	0x00002e80


	//   ....[26]....
        /*0474*/ 	.word	0x00002ec0


	//   ....[27]....
        /*0478*/ 	.word	0x00002ef0


	//   ....[28]....
        /*047c*/ 	.word	0x00002f10


	//   ....[29]....
        /*0480*/ 	.word	0x00002f50


	//   ....[30]....
        /*0484*/ 	.word	0x00002f80


	//   ....[31]....
        /*0488*/ 	.word	0x00002fb0


	//   ....[32]....
        /*048c*/ 	.word	0x00002fd0


	//   ....[33]....
        /*0490*/ 	.word	0x00002ff0


	//   ....[34]....
        /*0494*/ 	.word	0x00003010


	//   ....[35]....
        /*0498*/ 	.word	0x00003020


	//   ....[36]....
        /*049c*/ 	.word	0x00003040


	//   ....[37]....
        /*04a0*/ 	.word	0x00003080


	//   ....[38]....
        /*04a4*/ 	.word	0x000030b0


	//   ....[39]....
        /*04a8*/ 	.word	0x000030d0


	//   ....[40]....
        /*04ac*/ 	.word	0x000030f0


	//   ....[41]....
        /*04b0*/ 	.word	0x00003110


	//   ....[42]....
        /*04b4*/ 	.word	0x00003130


	//   ....[43]....
        /*04b8*/ 	.word	0x00003140


	//   ....[44]....
        /*04bc*/ 	.word	0x00003160


	//   ....[45]....
        /*04c0*/ 	.word	0x000031a0


	//   ....[46]....
        /*04c4*/ 	.word	0x000031c0


	//   ....[47]....
        /*04c8*/ 	.word	0x000031e0


	//   ....[48]....
        /*04cc*/ 	.word	0x00003210


	//   ....[49]....
        /*04d0*/ 	.word	0x00003230


	//   ....[50]....
        /*04d4*/ 	.word	0x00003250


	//   ....[51]....
        /*04d8*/ 	.word	0x00003260


	//   ....[52]....
        /*04dc*/ 	.word	0x00003280


	//   ....[53]....
        /*04e0*/ 	.word	0x000032a0


	//   ....[54]....
        /*04e4*/ 	.word	0x000032c0


	//   ....[55]....
        /*04e8*/ 	.word	0x00003300


	//   ....[56]....
        /*04ec*/ 	.word	0x00003330


	//   ....[57]....
        /*04f0*/ 	.word	0x00003350


	//   ....[58]....
        /*04f4*/ 	.word	0x00003370


	//   ....[59]....
        /*04f8*/ 	.word	0x00003390


	//   ....[60]....
        /*04fc*/ 	.word	0x000033b0


	//   ....[61]....
        /*0500*/ 	.word	0x000033d0


	//   ....[62]....
        /*0504*/ 	.word	0x000033e0


	//   ....[63]....
        /*0508*/ 	.word	0x00003400


	//   ....[64]....
        /*050c*/ 	.word	0x00003420


	//   ....[65]....
        /*0510*/ 	.word	0x00003440


	//   ....[66]....
        /*0514*/ 	.word	0x00003470


	//   ....[67]....
        /*0518*/ 	.word	0x00003490


	//   ....[68]....
        /*051c*/ 	.word	0x000034b0


	//   ....[69]....
        /*0520*/ 	.word	0x000034d0


	//   ....[70]....
        /*0524*/ 	.word	0x000034f0


	//   ....[71]....
        /*0528*/ 	.word	0x00003510


	//   ....[72]....
        /*052c*/ 	.word	0x00004820


	//   ....[73]....
        /*0530*/ 	.word	0x00004880


	//   ....[74]....
        /*0534*/ 	.word	0x000048e0


	//   ....[75]....
        /*0538*/ 	.word	0x00004940


	//   ....[76]....
        /*053c*/ 	.word	0x000049a0


	//   ....[77]....
        /*0540*/ 	.word	0x00004a20


	//   ....[78]....
        /*0544*/ 	.word	0x00004a90


	//   ....[79]....
        /*0548*/ 	.word	0x00004b00


	//   ....[80]....
        /*054c*/ 	.word	0x00004b60


	//   ....[81]....
        /*0550*/ 	.word	0x00004be0


	//   ....[82]....
        /*0554*/ 	.word	0x00004c50


	//   ....[83]....
        /*0558*/ 	.word	0x00004cb0


	//   ....[84]....
        /*055c*/ 	.word	0x00004d30


	//   ....[85]....
        /*0560*/ 	.word	0x00004da0


	//   ....[86]....
        /*0564*/ 	.word	0x00004e00


	//   ....[87]....
        /*0568*/ 	.word	0x00004e80


	//   ....[88]....
        /*056c*/ 	.word	0x00004ef0


	//   ....[89]....
        /*0570*/ 	.word	0x00004f50


	//   ....[90]....
        /*0574*/ 	.word	0x00004fd0


	//   ....[91]....
        /*0578*/ 	.word	0x00005040


	//   ....[92]....
        /*057c*/ 	.word	0x000050a0


	//   ....[93]....
        /*0580*/ 	.word	0x00005120


	//   ....[94]....
        /*0584*/ 	.word	0x00005190


	//   ....[95]....
        /*0588*/ 	.word	0x000051f0


	//   ....[96]....
        /*058c*/ 	.word	0x00005270


	//   ....[97]....
        /*0590*/ 	.word	0x000052e0


	//   ....[98]....
        /*0594*/ 	.word	0x00005340


	//   ....[99]....
        /*0598*/ 	.word	0x000053c0


	//   ....[100]....
        /*059c*/ 	.word	0x00005430


	//   ....[101]....
        /*05a0*/ 	.word	0x00005490


	//   ....[102]....
        /*05a4*/ 	.word	0x00005510


	//   ....[103]....
        /*05a8*/ 	.word	0x00005580


	//   ....[104]....
        /*05ac*/ 	.word	0x000055e0


	//   ....[105]....
        /*05b0*/ 	.word	0x00005660


	//   ....[106]....
        /*05b4*/ 	.word	0x000056d0


	//   ....[107]....
        /*05b8*/ 	.word	0x00005730


	//   ....[108]....
        /*05bc*/ 	.word	0x000057b0


	//   ....[109]....
        /*05c0*/ 	.word	0x00005820


	//   ....[110]....
        /*05c4*/ 	.word	0x00005880


	//   ....[111]....
        /*05c8*/ 	.word	0x00005900


	//   ....[112]....
        /*05cc*/ 	.word	0x00005970


	//   ....[113]....
        /*05d0*/ 	.word	0x000059d0


	//   ....[114]....
        /*05d4*/ 	.word	0x00005a50


	//   ....[115]....
        /*05d8*/ 	.word	0x00005ac0


	//   ....[116]....
        /*05dc*/ 	.word	0x00005b20


	//   ....[117]....
        /*05e0*/ 	.word	0x00005ba0


	//   ....[118]....
        /*05e4*/ 	.word	0x00005c10


	//   ....[119]....
        /*05e8*/ 	.word	0x00005c70


	//   ....[120]....
        /*05ec*/ 	.word	0x00005ce0


	//   ....[121]....
        /*05f0*/ 	.word	0x00005d50


	//   ....[122]....
        /*05f4*/ 	.word	0x00005db0


	//   ....[123]....
        /*05f8*/ 	.word	0x00005e20


	//   ....[124]....
        /*05fc*/ 	.word	0x00005e90


	//   ....[125]....
        /*0600*/ 	.word	0x00005ef0


	//   ....[126]....
        /*0604*/ 	.word	0x00005f60


	//   ....[127]....
        /*0608*/ 	.word	0x00005fc0


	//   ....[128]....
        /*060c*/ 	.word	0x00006020


	//   ....[129]....
        /*0610*/ 	.word	0x00006090


	//   ....[130]....
        /*0614*/ 	.word	0x00006100


	//   ....[131]....
        /*0618*/ 	.word	0x00006160


	//   ....[132]....
        /*061c*/ 	.word	0x000061e0


	//   ....[133]....
        /*0620*/ 	.word	0x00006260


	//   ....[134]....
        /*0624*/ 	.word	0x000062c0


	//   ....[135]....
        /*0628*/ 	.word	0x00006340


	//   ....[136]....
        /*062c*/ 	.word	0x000063b0


	//   ....[137]....
        /*0630*/ 	.word	0x00006410


	//   ....[138]....
        /*0634*/ 	.word	0x00006480


	//   ....[139]....
        /*0638*/ 	.word	0x000064f0


	//   ....[140]....
        /*063c*/ 	.word	0x00006550


	//   ....[141]....
        /*0640*/ 	.word	0x000065d0


	//   ....[142]....
        /*0644*/ 	.word	0x00006650


	//   ....[143]....
        /*0648*/ 	.word	0x000066b0


	//   ....[144]....
        /*064c*/ 	.word	0x00006730


	//   ....[145]....
        /*0650*/ 	.word	0x000067a0


	//   ....[146]....
        /*0654*/ 	.word	0x00006800


	//   ....[147]....
        /*0658*/ 	.word	0x00006880


	//   ....[148]....
        /*065c*/ 	.word	0x000068f0


	//   ....[149]....
        /*0660*/ 	.word	0x00006950


	//   ....[150]....
        /*0664*/ 	.word	0x000069d0


	//   ....[151]....
        /*0668*/ 	.word	0x00006a30


	//   ....[152]....
        /*066c*/ 	.word	0x00006a90


	//   ....[153]....
        /*0670*/ 	.word	0x00006b00


	//   ....[154]....
        /*0674*/ 	.word	0x00006b60


	//   ....[155]....
        /*0678*/ 	.word	0x00006bc0


	//   ....[156]....
        /*067c*/ 	.word	0x00006c30


	//   ....[157]....
        /*0680*/ 	.word	0x00006c90


	//   ....[158]....
        /*0684*/ 	.word	0x00006cf0


	//   ....[159]....
        /*0688*/ 	.word	0x00006d50


	//   ....[160]....
        /*068c*/ 	.word	0x00006dc0


	//----- nvinfo : EIATTR_VRC_CTA_INIT_COUNT
	.align		4
.L_10679:
        /*0690*/ 	.byte	0x02, 0x4a
	.zero		1
	.zero		1


	//----- nvinfo : EIATTR_SYSCALL_OFFSETS
	.align		4
        /*0694*/ 	.byte	0x04, 0x46
        /*0696*/ 	.short	(.L_10681 - .L_10680)


	//   ....[0]....
.L_10680:
        /*0698*/ 	.word	0x00002b20


	//   ....[1]....
        /*069c*/ 	.word	0x000047c0


	//----- nvinfo : EIATTR_EXIT_INSTR_OFFSETS
	.align		4
.L_10681:
        /*06a0*/ 	.byte	0x04, 0x1c
        /*06a2*/ 	.short	(.L_10683 - .L_10682)


	//   ....[0]....
.L_10682:
        /*06a4*/ 	.word	0x00000090


	//   ....[1]....
        /*06a8*/ 	.word	0x000043f0


	//   ....[2]....
        /*06ac*/ 	.word	0x00004400


	//   ....[3]....
        /*06b0*/ 	.word	0x000046c0


	//   ....[4]....
        /*06b4*/ 	.word	0x000047d0


	//----- nvinfo : EIATTR_CRS_STACK_SIZE
	.align		4
.L_10683:
        /*06b8*/ 	.byte	0x04, 0x1e
        /*06ba*/ 	.short	(.L_10685 - .L_10684)
.L_10684:
        /*06bc*/ 	.word	0x00000000


	//----- nvinfo : EIATTR_CBANK_PARAM_SIZE
	.align		4
.L_10685:
        /*06c0*/ 	.byte	0x03, 0x19
        /*06c2*/ 	.short	0x008c


	//----- nvinfo : EIATTR_PARAM_CBANK
	.align		4
        /*06c4*/ 	.byte	0x04, 0x0a
        /*06c6*/ 	.short	(.L_10687 - .L_10686)
	.align		4
.L_10686:
        /*06c8*/ 	.word	index@(.nv.constant0._ZN4vllm25paged_attention_v2_kernelIfhLi112ELi32ELi128ELNS_18Fp8KVCacheDataTypeE2ELb1ELi512EEEvPfS2_PT_PKS3_PKT0_S9_ifPKiSB_iPKfiiiSD_SD_iiiii)
        /*06cc*/ 	.short	0x0380
        /*06ce*/ 	.short	0x008c


	//----- nvinfo : EIATTR_SW_WAR
	.align		4
.L_10687:
        /*06d0*/ 	.byte	0x04, 0x36
        /*06d2*/ 	.short	(.L_10689 - .L_10688)
.L_10688:
        /*06d4*/ 	.word	0x00000008
.L_10689:


//--------------------- .nv.info._ZN4vllm25paged_attention_v2_kernelIfhLi96ELi32ELi128ELNS_18Fp8KVCacheDataTypeE2ELb1ELi512EEEvPfS2_PT_PKS3_PKT0_S9_ifPKiSB_iPKfiiiSD_SD_iiiii --------------------------
	.section	.nv.info._ZN4vllm25paged_attention_v2_kernelIfhLi96ELi32ELi128ELNS_18Fp8KVCacheDataTypeE2ELb1ELi512EEEvPfS2_PT_PKS3_PKT0_S9_ifPKiSB_iPKfiiiSD_SD_iiiii,"",@"SHT_CUDA_INFO"
	.sectionflags	@""
	.align	4


	//----- nvinfo : EIATTR_CUDA_API_VERSION
	.align		4
        /*0000*/ 	.byte	0x04, 0x37
        /*0002*/ 	.short	(.L_10691 - .L_10690)
.L_10690:
        /*0004*/ 	.word	0x00000082


	//----- nvinfo : EIATTR_KPARAM_INFO
	.align		4
.L_10691:
        /*0008*/ 	.byte	0x04, 0x17
        /*000a*/ 	.short	(.L_10693 - .L_10692)
.L_10692:
        /*000c*/ 	.word	0x00000000
        /*0010*/ 	.short	0x0015
        /*0012*/ 	.short	0x0088
        /*0014*/ 	.byte	0x00, 0xf0, 0x11, 0x00


	//----- nvinfo : EIATTR_KPARAM_INFO
	.align		4
.L_10693:
        /*0018*/ 	.byte	0x04, 0x17
        /*001a*/ 	.short	(.L_10695 - .L_10694)
.L_10694:
        /*001c*/ 	.word	0x00000000
        /*0020*/ 	.short	0x0014
        /*0022*/ 	.short	0x0084
        /*0024*/ 	.byte	0x00, 0xf0, 0x11, 0x00


	//----- nvinfo : EIATTR_KPARAM_INFO
	.align		4
.L_10695:
        /*0028*/ 	.byte	0x04, 0x17
        /*002a*/ 	.short	(.L_10697 - .L_10696)
.L_10696:
        /*002c*/ 	.word	0x00000000
        /*0030*/ 	.short	0x0013
        /*0032*/ 	.short	0x0080
        /*0034*/ 	.byte	0x00, 0xf0, 0x11, 0x00


	//----- nvinfo : EIATTR_KPARAM_INFO
	.align		4
.L_10697:
        /*0038*/ 	.byte	0x04, 0x17
        /*003a*/ 	.short	(.L_10699 - .L_10698)
.L_10698:
        /*003c*/ 	.word	0x00000000
        /*0040*/ 	.short	0x0012
        /*0042*/ 	.short	0x007c
        /*0044*/ 	.byte	0x00, 0xf0, 0x11, 0x00


	//----- nvinfo : EIATTR_KPARAM_INFO
	.align		4
.L_10699:
        /*0048*/ 	.byte	0x04, 0x17
        /*004a*/ 	.short	(.L_10701 - .L_10700)
.L_10700:
        /*004c*/ 	.word	0x00000000
        /*0050*/ 	.short	0x0011
        /*0052*/ 	.short	0x0078
        /*0054*/ 	.byte	0x00, 0xf0, 0x11, 0x00


	//----- nvinfo : EIATTR_KPARAM_INFO
	.align		4
.L_10701:
        /*0058*/ 	.byte	0x04, 0x17
        /*005a*/ 	.short	(.L_10703 - .L_10702)
.L_10702:
        /*005c*/ 	.word	0x00000000
        /*0060*/ 	.short	0x0010
        /*0062*/ 	.short	0x0070
        /*0064*/ 	.byte	0x00, 0xf5, 0x21, 0x00


	//----- nvinfo : EIATTR_KPARAM_INFO
	.align		4
.L_10703:
        /*0068*/ 	.byte	0x04, 0x17
        /*006a*/ 	.short	(.L_10705 - .L_10704)
.L_10704:
        /*006c*/ 	.word	0x00000000
        /*0070*/ 	.short	0x000f
        /*0072*/ 	.short	0x0068
        /*0074*/ 	.byte	0x00, 0xf5, 0x21, 0x00


	//----- nvinfo : EIATTR_KPARAM_INFO
	.align		4
.L_10705:
        /*0078*/ 	.byte	0x04, 0x17
        /*007a*/ 	.short	(.L_10707 - .L_10706)
.L_10706:
        /*007c*/ 	.word	0x00000000
        /*0080*/ 	.short	0x000e
        /*0082*/ 	.short	0x0060
        /*0084*/ 	.byte	0x00, 0xf0, 0x11, 0x00


	//----- nvinfo : EIATTR_KPARAM_INFO
	.align		4
.L_10707:
        /*0088*/ 	.byte	0x04, 0x17
        /*008a*/ 	.short	(.L_10709 - .L_10708)
.L_10708:
        /*008c*/ 	.word	0x00000000
        /*0090*/ 	.short	0x000d
        /*0092*/ 	.short	0x005c
        /*0094*/ 	.byte	0x00, 0xf0, 0x11, 0x00


	//----- nvinfo : EIATTR_KPARAM_INFO
	.align		4
.L_10709:
        /*0098*/ 	.byte	0x04, 0x17
        /*009a*/ 	.short	(.L_10711 - .L_10710)
.L_10710:
        /*009c*/ 	.word	0x00000000
        /*00a0*/ 	.short	0x000c
        /*00a2*/ 	.short	0x0058
        /*00a4*/ 	.byte	0x00, 0xf0, 0x11, 0x00


	//----- nvinfo : EIATTR_KPARAM_INFO
	.align		4
.L_10711:
        /*00a8*/ 	.byte	0x04, 0x17
        /*00aa*/ 	.short	(.L_10713 - .L_10712)
.L_10712:
        /*00ac*/ 	.word	0x00000000
        /*00b0*/ 	.short	0x000b
        /*00b2*/ 	.short	0x0050
        /*00b4*/ 	.byte	0x00, 0xf5, 0x21, 0x00


	//----- nvinfo : EIATTR_KPARAM_INFO
	.align		4
.L_10713:
        /*00b8*/ 	.byte	0x04, 0x17
        /*00ba*/ 	.short	(.L_10715 - .L_10714)
.L_10714:
        /*00bc*/ 	.word	0x00000000
        /*00c0*/ 	.short	0x000a
        /*00c2*/ 	.short	0x0048
        /*00c4*/ 	.byte	0x00, 0xf0, 0x11, 0x00


	//----- nvinfo : EIATTR_KPARAM_INFO
	.align		4
.L_10715:
        /*00c8*/ 	.byte	0x04, 0x17
        /*00ca*/ 	.short	(.L_10717 - .L_10716)
.L_10716:
        /*00cc*/ 	.word	0x00000000
        /*00d0*/ 	.short	0x0009
        /*00d2*/ 	.short	0x0040
        /*00d4*/ 	.byte	0x00, 0xf5, 0x21, 0x00


	//----- nvinfo : EIATTR_KPARAM_INFO
	.align		4
.L_10717:
        /*00d8*/ 	.byte	0x04, 0x17
        /*00da*/ 	.short	(.L_10719 - .L_10718)
.L_10718:
        /*00dc*/ 	.word	0x00000000
        /*00e0*/ 	.short	0x0008
        /*00e2*/ 	.short	0x0038
        /*00e4*/ 	.byte	0x00, 0xf5, 0x21, 0x00


	//----- nvinfo : EIATTR_KPARAM_INFO
	.align		4
.L_10719:
        /*00e8*/ 	.byte	0x04, 0x17
        /*00ea*/ 	.short	(.L_10721 - .L_10720)
.L_10720:
        /*00ec*/ 	.word	0x00000000
        /*00f0*/ 	.short	0x0007
        /*00f2*/ 	.short	0x0034
        /*00f4*/ 	.byte	0x00, 0xf0, 0x11, 0x00


	//----- nvinfo : EIATTR_KPARAM_INFO
	.align		4
.L_10721:
        /*00f8*/ 	.byte	0x04, 0x17
        /*00fa*/ 	.short	(.L_10723 - .L_10722)
.L_10722:
        /*00fc*/ 	.word	0x00000000
        /*0100*/ 	.short	0x0006
        /*0102*/ 	.short	0x0030
        /*0104*/ 	.byte	0x00, 0xf0, 0x11, 0x00


	//----- nvinfo : EIATTR_KPARAM_INFO
	.align		4
.L_10723:
        /*0108*/ 	.byte	0x04, 0x17
        /*010a*/ 	.short	(.L_10725 - .L_10724)
.L_10724:
        /*010c*/ 	.word	0x00000000
        /*0110*/ 	.short	0x0005
        /*0112*/ 	.short	0x0028
        /*0114*/ 	.byte	0x00, 0xf5, 0x21, 0x00


	//----- nvinfo : EIATTR_KPARAM_INFO
	.align		4
.L_10725:
        /*0118*/ 	.byte	0x04, 0x17
        /*011a*/ 	.short	(.L_10727 - .L_10726)
.L_10726:
        /*011c*/ 	.word	0x00000000
        /*0120*/ 	.short	0x0004
        /*0122*/ 	.short	0x0020
        /*0124*/ 	.byte	0x00, 0xf5, 0x21, 0x00


	//----- nvinfo : EIATTR_KPARAM_INFO
	.align		4
.L_10727:
        /*0128*/ 	.byte	0x04, 0x17
        /*012a*/ 	.short	(.L_10729 - .L_10728)
.L_10728:
        /*012c*/ 	.word	0x00000000
        /*0130*/ 	.short	0x0003
        /*0132*/ 	.short	0x0018
        /*0134*/ 	.byte	0x00, 0xf5, 0x21, 0x00


	//----- nvinfo : EIATTR_KPARAM_INFO
	.align		4
.L_10729:
        /*0138*/ 	.byte	0x04, 0x17
        /*013a*/ 	.short	(.L_10731 - .L_10730)
.L_10730:
        /*013c*/ 	.word	0x00000000
        /*0140*/ 	.short	0x0002
        /*0142*/ 	.short	0x0010
        /*0144*/ 	.byte	0x00, 0xf5, 0x21, 0x00


	//----- nvinfo : EIATTR_KPARAM_INFO
	.align		4
.L_10731:
        /*0148*/ 	.byte	0x04, 0x17
        /*014a*/ 	.short	(.L_10733 - .L_10732)
.L_10732:
        /*014c*/ 	.word	0x00000000
        /*0150*/ 	.short	0x0001
        /*0152*/ 	.short	0x0008
        /*0154*/ 	.byte	0x00, 0xf5, 0x21, 0x00


	//----- nvinfo : EIATTR_KPARAM_INFO
	.align		4
.L_10733:
        /*0158*/ 	.byte	0x04, 0x17
        /*015a*/ 	.short	(.L_10735 - .L_10734)
.L_10734:
        /*015c*/ 	.word	0x00000000
        /*0160*/ 	.short	0x0000
        /*0162*/ 	.short	0x0000
        /*0164*/ 	.byte	0x00, 0xf5, 0x21, 0x00


	//----- nvinfo : EIATTR_SPARSE_MMA_MASK
	.align		4
.L_10735:
        /*0168*/ 	.byte	0x03, 0x50
        /*016a*/ 	.short	0x0000


	//----- nvinfo : EIATTR_MAXREG_COUNT
	.align		4
        /*016c*/ 	.byte	0x03, 0x1b
        /*016e*/ 	.short	0x00ff


	//----- nvinfo : EIATTR_NUM_BARRIERS
	.align		4
        /*0170*/ 	.byte	0x02, 0x4c
        /*0172*/ 	.byte	0x01
	.zero		1


	//----- nvinfo : EIATTR_EXTERNS
	.align		4
        /*0174*/ 	.byte	0x04, 0x0f
        /*0176*/ 	.short	(.L_10737 - .L_10736)


	//   ....[0]....
	.align		4
.L_10736:
        /*0178*/ 	.word	index@(__assertfail)


	//----- nvinfo : EIATTR_MERCURY_ISA_VERSION
	.align		4
.L_10737:
        /*017c*/ 	.byte	0x03, 0x5f
        /*017e*/ 	.short	0x0101


	//----- nvinfo : EIATTR_COOP_GROUP_MASK_REGIDS
	.align		4
        /*0180*/ 	.byte	0x04, 0x29
        /*0182*/ 	.short	(.L_10739 - .L_10738)


	//   ....[0]....
.L_10738:
        /*0184*/ 	.word	0xffffffff


	//   ....[1]....
        /*0188*/ 	.word	0xffffffff


	//   ....[2]....
        /*018c*/ 	.word	0xffffffff


	//   ....[3]....
        /*0190*/ 	.word	0xffffffff


	//   ....[4]....
        /*0194*/ 	.word	0xffffffff


	//   ....[5]....
        /*0198*/ 	.word	0xffffffff


	//   ....[6]....
        /*019c*/ 	.word	0xffffffff


	//   ....[7]....
        /*01a0*/ 	.word	0xffffffff


	//   ....[8]....
        /*01a4*/ 	.word	0xffffffff


	//   ....[9]....
        /*01a8*/ 	.word	0xffffffff


	//   ....[10]....
        /*01ac*/ 	.word	0xffffffff


	//   ....[11]....
        /*01b0*/ 	.word	0xffffffff


	//   ....[12]....
        /*01b4*/ 	.word	0xffffffff


	//   ....[13]....
        /*01b8*/ 	.word	0xffffffff


	//   ....[14]....
        /*01bc*/ 	.word	0xffffffff


	//   ....[15]....
        /*01c0*/ 	.word	0xffffffff


	//   ....[16]....
        /*01c4*/ 	.word	0xffffffff


	//   ....[17]....
        /*01c8*/ 	.word	0xffffffff


	//   ....[18]....
        /*01cc*/ 	.word	0xffffffff


	//   ....[19]....
        /*01d0*/ 	.word	0xffffffff


	//   ....[20]....
        /*01d4*/ 	.word	0xffffffff


	//   ....[21]....
        /*01d8*/ 	.word	0xffffffff


	//   ....[22]....
        /*01dc*/ 	.word	0xffffffff


	//   ....[23]....
        /*01e0*/ 	.word	0xffffffff


	//   ....[24]....
        /*01e4*/ 	.word	0xffffffff


	//   ....[25]....
        /*01e8*/ 	.word	0xffffffff


	//   ....[26]....
        /*01ec*/ 	.word	0xffffffff


	//   ....[27]....
        /*01f0*/ 	.word	0xffffffff


	//   ....[28]....
        /*01f4*/ 	.word	0xffffffff


	//   ....[29]....
        /*01f8*/ 	.word	0xffffffff


	//   ....[30]....
        /*01fc*/ 	.word	0xffffffff


	//   ....[31]....
        /*0200*/ 	.word	0xffffffff


	//   ....[32]....
        /*0204*/ 	.word	0xffffffff


	//   ....[33]....
        /*0208*/ 	.word	0xffffffff


	//   ....[34]....
        /*020c*/ 	.word	0xffffffff


	//   ....[35]....
        /*0210*/ 	.word	0xffffffff


	//   ....[36]....
        /*0214*/ 	.word	0xffffffff


	//   ....[37]....
        /*0218*/ 	.word	0xffffffff


	//   ....[38]....
        /*021c*/ 	.word	0xffffffff


	//   ....[39]....
        /*0220*/ 	.word	0xffffffff


	//   ....[40]....
        /*0224*/ 	.word	0xffffffff


	//   ....[41]....
        /*0228*/ 	.word	0xffffffff


	//   ....[42]....
        /*022c*/ 	.word	0xffffffff


	//   ....[43]....
        /*0230*/ 	.word	0xffffffff


	//   ....[44]....
        /*0234*/ 	.word	0xffffffff


	//   ....[45]....
        /*0238*/ 	.word	0xffffffff


	//   ....[46]....
        /*023c*/ 	.word	0xffffffff


	//   ....[47]....
        /*0240*/ 	.word	0xffffffff


	//   ....[48]....
        /*0244*/ 	.word	0xffffffff


	//   ....[49]....
        /*0248*/ 	.word	0xffffffff


	//   ....[50]....
        /*024c*/ 	.word	0xffffffff


	//   ....[51]....
        /*0250*/ 	.word	0xffffffff


	//   ....[52]....
        /*0254*/ 	.word	0xffffffff


	//   ....[53]....
        /*0258*/ 	.word	0xffffffff


	//   ....[54]....
        /*025c*/ 	.word	0xffffffff


	//   ....[55]....
        /*0260*/ 	.word	0xffffffff


	//   ....[56]....
        /*0264*/ 	.word	0xffffffff


	//   ....[57]....
        /*0268*/ 	.word	0xffffffff


	//   ....[58]....
        /*026c*/ 	.word	0xffffffff


	//   ....[59]....
        /*0270*/ 	.word	0xffffffff


	//   ....[60]....
        /*0274*/ 	.word	0xffffffff


	//   ....[61]....
        /*0278*/ 	.word	0xffffffff


	//   ....[62]....
        /*027c*/ 	.word	0xffffffff


	//   ....[63]....
        /*0280*/ 	.word	0xffffffff


	//   ....[64]....
        /*0284*/ 	.word	0x0500000f


	//   ....[65]....
        /*0288*/ 	.word	0x0500000f


	//   ....[66]....
        /*028c*/ 	.word	0x0500000f


	//   ....[67]....
        /*0290*/ 	.word	0x0500000f


	//   ....[68]....
        /*0294*/ 	.word	0x0500000f


	//   ....[69]....
        /*0298*/ 	.word	0x0500000f


	//   ....[70]....
        /*029c*/ 	.word	0x0500000f


	//   ....[71]....
        /*02a0*/ 	.word	0x0500000f


	//   ....[72]....
        /*02a4*/ 	.word	0x0500000f


	//   ....[73]....
        /*02a8*/ 	.word	0x0500000f


	//   ....[74]....
        /*02ac*/ 	.word	0x0500000f


	//   ....[75]....
        /*02b0*/ 	.word	0x0500000f


	//   ....[76]....
        /*02b4*/ 	.word	0x0500000f


	//   ....[77]....
        /*02b8*/ 	.word	0x0500000f


	//   ....[78]....
        /*02bc*/ 	.word	0x0500000f


	//   ....[79]....
        /*02c0*/ 	.word	0x0500000f


	//   ....[80]....
        /*02c4*/ 	.word	0x0500000f


	//   ....[81]....
        /*02c8*/ 	.word	0x0500000f


	//   ....[82]....
        /*02cc*/ 	.word	0x0500000f


	//   ....[83]....
        /*02d0*/ 	.word	0x0500000f


	//   ....[84]....
        /*02d4*/ 	.word	0x0500000f


	//   ....[85]....
        /*02d8*/ 	.word	0x0500000f


	//   ....[86]....
        /*02dc*/ 	.word	0x0500000f


	//   ....[87]....
        /*02e0*/ 	.word	0x0500000f


	//   ....[88]....
        /*02e4*/ 	.word	0x0500000f


	//   ....[89]....
        /*02e8*/ 	.word	0x0500000f


	//   ....[90]....
        /*02ec*/ 	.word	0x0500000f


	//   ....[91]....
        /*02f0*/ 	.word	0x0500000f


	//   ....[92]....
        /*02f4*/ 	.word	0x0500000f


	//   ....[93]....
        /*02f8*/ 	.word	0x0500000f


	//   ....[94]....
        /*02fc*/ 	.word	0x0500000f


	//   ....[95]....
        /*0300*/ 	.word	0x0500000f


	//   ....[96]....
        /*0304*/ 	.word	0x0500000f


	//   ....[97]....
        /*0308*/ 	.word	0x0500000f


	//   ....[98]....
        /*030c*/ 	.word	0x0500000f


	//   ....[99]....
        /*0310*/ 	.word	0x0500000f


	//   ....[100]....
        /*0314*/ 	.word	0x0500000f


	//   ....[101]....
        /*0318*/ 	.word	0x0500000f


	//   ....[102]....
        /*031c*/ 	.word	0x0500000f


	//   ....[103]....
        /*0320*/ 	.word	0x0500000f


	//   ....[104]....
        /*0324*/ 	.word	0x0500000f


	//   ....[105]....
        /*0328*/ 	.word	0x0500000f


	//   ....[106]....
        /*032c*/ 	.word	0x0500000f


	//   ....[107]....
        /*0330*/ 	.word	0x0500000f


	//   ....[108]....
        /*0334*/ 	.word	0x0500000f


	//   ....[109]....
        /*0338*/ 	.word	0x0500000f


	//   ....[110]....
        /*033c*/ 	.word	0x0500000f


	//   ....[111]....
        /*0340*/ 	.word	0x0500000f


	//   ....[112]....
        /*0344*/ 	.word	0x0500000f


	//   ....[113]....
        /*0348*/ 	.word	0x0500000f


	//   ....[114]....
        /*034c*/ 	.word	0x0500000f


	//   ....[115]....
        /*0350*/ 	.word	0x0500000f


	//   ....[116]....
        /*0354*/ 	.word	0x0500000f


	//   ....[117]....
        /*0358*/ 	.word	0x0500000f


	//   ....[118]....
        /*035c*/ 	.word	0x0500000f


	//   ....[119]....
        /*0360*/ 	.word	0x0500000f


	//   ....[120]....
        /*0364*/ 	.word	0x0500000f


	//   ....[121]....
        /*0368*/ 	.word	0x0500000f


	//   ....[122]....
        /*036c*/ 	.word	0x0500000f


	//   ....[123]....
        /*0370*/ 	.word	0x0500000f


	//   ....[124]....
        /*0374*/ 	.word	0x0500000f


	//   ....[125]....
        /*0378*/ 	.word	0x0500000f


	//   ....[126]....
        /*037c*/ 	.word	0x0500000f


	//   ....[127]....
        /*0380*/ 	.word	0x0500000f


	//   ....[128]....
        /*0384*/ 	.word	0x0500000f


	//   ....[129]....
        /*0388*/ 	.word	0x0500000f


	//   ....[130]....
        /*038c*/ 	.word	0x0500000f


	//   ....[131]....
        /*0390*/ 	.word	0x0500000f


	//   ....[132]....
        /*0394*/ 	.word	0x0500000f


	//   ....[133]....
        /*0398*/ 	.word	0x0500000f


	//   ....[134]....
        /*039c*/ 	.word	0x0500000f


	//   ....[135]....
        /*03a0*/ 	.word	0x0500000f


	//   ....[136]....
        /*03a4*/ 	.word	0x0500000f


	//   ....[137]....
        /*03a8*/ 	.word	0x0500000f


	//   ....[138]....
        /*03ac*/ 	.word	0x0500000f


	//   ....[139]....
        /*03b0*/ 	.word	0x0500000f


	//   ....[140]....
        /*03b4*/ 	.word	0x0500000f


	//----- nvinfo : EIATTR_COOP_GROUP_INSTR_OFFSETS
	.align		4
.L_10739:
        /*03b8*/ 	.byte	0x04, 0x28
        /*03ba*/ 	.short	(.L_10741 - .L_10740)


	//   ....[0]....
.L_10740:
        /*03bc*/ 	.word	0x00000bd0


	//   ....[1]....
        /*03c0*/ 	.word	0x00000bf0


	//   ....[2]....
        /*03c4*/ 	.word	0x00000c10


	//   ....[3]....
        /*03c8*/ 	.word	0x00000c30


	//   ....[4]....
        /*03cc*/ 	.word	0x00000c50


	//   ....[5]....
        /*03d0*/ 	.word	0x00000d80


	//   ....[6]....
        /*03d4*/ 	.word	0x00000da0


	//   ....[7]....
        /*03d8*/ 	.word	0x00000dc0


	//   ....[8]....
        /*03dc*/ 	.word	0x00001c20


	//   ....[9]....
        /*03e0*/ 	.word	0x00001c50


	//   ....[10]....
        /*03e4*/ 	.word	0x00001c70


	//   ....[11]....
        /*03e8*/ 	.word	0x00001c90


	//   ....[12]....
        /*03ec*/ 	.word	0x00001cb0


	//   ....[13]....
        /*03f0*/ 	.word	0x00001d00


	//   ....[14]....
        /*03f4*/ 	.word	0x00001d20


	//   ....[15]....
        /*03f8*/ 	.word	0x00001d40


	//   ....[16]....
        /*03fc*/ 	.word	0x00002d40


	//   ....[17]....
        /*0400*/ 	.word	0x00002d80


	//   ....[18]....
        /*0404*/ 	.word	0x00002dc0


	//   ....[19]....
        /*0408*/ 	.word	0x00002e00


	//   ....[20]....
        /*040c*/ 	.word	0x00002e40


	//   ....[21]....
        /*0410*/ 	.word	0x00002e80


	//   ....[22]....
        /*0414*/ 	.word	0x00002ee0


	//   ....[23]....
        /*0418*/ 	.word	0x00002f20


	//   ....[24]....
        /*041c*/ 	.word	0x00002f60


	//   ....[25]....
        /*0420*/ 	.word	0x00002fa0


	//   ....[26]....
        /*0424*/ 	.word	0x00002ff0


	//   ....[27]....
        /*0428*/ 	.word	0x00003030


	//   ....[28]....
        /*042c*/ 	.word	0x00003060


	//   ....[29]....
        /*0430*/ 	.word	0x00003080


	//   ....[30]....
        /*0434*/ 	.word	0x000030a0


	//   ....[31]....
        /*0438*/ 	.word	0x000030c0


	//   ....[32]....
        /*043c*/ 	.word	0x000030e0


	//   ....[33]....
        /*0440*/ 	.word	0x000030f0


	//   ....[34]....
        /*0444*/ 	.word	0x00003110


	//   ....[35]....
        /*0448*/ 	.word	0x00003140


	//   ....[36]....
        /*044c*/ 	.word	0x00003160


	//   ....[37]....
        /*0450*/ 	.word	0x00003180


	//   ....[38]....
        /*0454*/ 	.word	0x000031a0


	//   ....[39]....
        /*0458*/ 	.word	0x000031c0


	//   ....[40]....
        /*045c*/ 	.word	0x000031e0


	//   ....[41]....
        /*0460*/ 	.word	0x000031f0


	//   ....[42]....
        /*0464*/ 	.word	0x00003230


	//   ....[43]....
        /*0468*/ 	.word	0x00003260


	//   ....[44]....
        /*046c*/ 	.word	0x00003280


	//   ....[45]....
        /*0470*/ 	.word	0x000032a0


	//   ....[46]....
        /*0474*/ 	.word	0x000032c0


	//   ....[47]....
        /*0478*/ 	.word	0x000032e0


	//   ....[48]....
        /*047c*/ 	.word	0x00003300


	//   ....[49]....
        /*0480*/ 	.word	0x00003310


	//   ....[50]....
        /*0484*/ 	.word	0x00003340


	//   ....[51]....
        /*0488*/ 	.word	0x00003360


	//   ....[52]....
        /*048c*/ 	.word	0x00003380


	//   ....[53]....
        /*0490*/ 	.word	0x000033a0


	//   ....[54]....
        /*0494*/ 	.word	0x000033c0


	//   ....[55]....
        /*0498*/ 	.word	0x000033e0


	//   ....[56]....
        /*049c*/ 	.word	0x000033f0


	//   ....[57]....
        /*04a0*/ 	.word	0x00003410


	//   ....[58]....
        /*04a4*/ 	.word	0x00003430


	//   ....[59]....
        /*04a8*/ 	.word	0x00003450


	//   ....[60]....
        /*04ac*/ 	.word	0x00003470


	//   ....[61]....
        /*04b0*/ 	.word	0x00003490


	//   ....[62]....
        /*04b4*/ 	.word	0x000034b0


	//   ....[63]....
        /*04b8*/ 	.word	0x000034d0


	//   ....[64]....
        /*04bc*/ 	.word	0x00004440


	//   ....[65]....
        /*04c0*/ 	.word	0x000044a0


	//   ....[66]....
        /*04c4*/ 	.word	0x00004500


	//   ....[67]....
        /*04c8*/ 	.word	0x00004560


	//   ....[68]....
        /*04cc*/ 	.word	0x000045c0


	//   ....[69]....
        /*04d0*/ 	.word	0x00004640


	//   ....[70]....
        /*04d4*/ 	.word	0x000046a0


	//   ....[71]....
        /*04d8*/ 	.word	0x00004710


	//   ....[72]....
        /*04dc*/ 	.word	0x00004770


	//   ....[73]....
        /*04e0*/ 	.word	0x000047f0


	//   ....[74]....
        /*04e4*/ 	.word	0x00004860


	//   ....[75]....
        /*04e8*/ 	.word	0x000048c0


	//   ....[76]....
        /*04ec*/ 	.word	0x00004940


	//   ....[77]....
        /*04f0*/ 	.word	0x000049b0


	//   ....[78]....
        /*04f4*/ 	.word	0x00004a10


	//   ....[79]....
        /*04f8*/ 	.word	0x00004a90


	//   ....[80]....
        /*04fc*/ 	.word	0x00004b00


	//   ....[81]....
        /*0500*/ 	.word	0x00004b60


	//   ....[82]....
        /*0504*/ 	.word	0x00004be0


	//   ....[83]....
        /*0508*/ 	.word	0x00004c50


	//   ....[84]....
        /*050c*/ 	.word	0x00004cb0


	//   ....[85]....
        /*0510*/ 	.word	0x00004d30


	//   ....[86]....
        /*0514*/ 	.word	0x00004da0


	//   ....[87]....
        /*0518*/ 	.word	0x00004e00


	//   ....[88]....
        /*051c*/ 	.word	0x00004e80


	//   ....[89]....
        /*0520*/ 	.word	0x00004ef0


	//   ....[90]....
        /*0524*/ 	.word	0x00004f50


	//   ....[91]....
        /*0528*/ 	.word	0x00004fd0


	//   ....[92]....
        /*052c*/ 	.word	0x00005040


	//   ....[93]....
        /*0530*/ 	.word	0x000050a0


	//   ....[94]....
        /*0534*/ 	.word	0x00005120


	//   ....[95]....
        /*0538*/ 	.word	0x00005190


	//   ....[96]....
        /*053c*/ 	.word	0x000051f0


	//   ....[97]....
        /*0540*/ 	.word	0x00005270


	//   ....[98]....
        /*0544*/ 	.word	0x000052e0


	//   ....[99]....
        /*0548*/ 	.word	0x00005340


	//   ....[100]....
        /*054c*/ 	.word	0x000053c0


	//   ....[101]....
        /*0550*/ 	.word	0x00005430


	//   ....[102]....
        /*0554*/ 	.word	0x00005490


	//   ....[103]....
        /*0558*/ 	.word	0x00005510


	//   ....[104]....
        /*055c*/ 	.word	0x00005580


	//   ....[105]....
        /*0560*/ 	.word	0x000055e0


	//   ....[106]....
        /*0564*/ 	.word	0x00005650


	//   ....[107]....
        /*0568*/ 	.word	0x000056c0


	//   ....[108]....
        /*056c*/ 	.word	0x00005720


	//   ....[109]....
        /*0570*/ 	.word	0x000057a0


	//   ....[110]....
        /*0574*/ 	.word	0x00005810


	//   ....[111]....
        /*0578*/ 	.word	0x00005870


	//   ....[112]....
        /*057c*/ 	.word	0x000058f0


	//   ....[113]....
        /*0580*/ 	.word	0x00005960


	//   ....[114]....
        /*0584*/ 	.word	0x000059c0


	//   ....[115]....
        /*0588*/ 	.word	0x00005a30


	//   ....[116]....
        /*058c*/ 	.word	0x00005a90


	//   ....[117]....
        /*0590*/ 	.word	0x00005af0


	//   ....[118]....
        /*0594*/ 	.word	0x00005b70


	//   ....[119]....
        /*0598*/ 	.word	0x00005be0


	//   ....[120]....
        /*059c*/ 	.word	0x00005c40


	//   ....[121]....
        /*05a0*/ 	.word	0x00005cc0


	//   ....[122]....
        /*05a4*/ 	.word	0x00005d30


	//   ....[123]....
        /*05a8*/ 	.word	0x00005d90


	//   ....[124]....
        /*05ac*/ 	.word	0x00005e10


	//   ....[125]....
        /*05b0*/ 	.word	0x00005e80


	//   ....[126]....
        /*05b4*/ 	.word	0x00005ee0


	//   ....[127]....
        /*05b8*/ 	.word	0x00005f60


	//   ....[128]....
        /*05bc*/ 	.word	0x00005fd0


	//   ....[129]....
        /*05c0*/ 	.word	0x00006030


	//   ....[130]....
        /*05c4*/ 	.word	0x000060b0


	//   ....[131]....
        /*05c8*/ 	.word	0x00006120


	//   ....[132]....
        /*05cc*/ 	.word	0x00006180


	//   ....[133]....
        /*05d0*/ 	.word	0x00006200


	//   ....[134]....
        /*05d4*/ 	.word	0x00006260


	//   ....[135]....
        /*05d8*/ 	.word	0x000062c0


	//   ....[136]....
        /*05dc*/ 	.word	0x00006340


	//   ....[137]....
        /*05e0*/ 	.word	0x000063a0


	//   ....[138]....
        /*05e4*/ 	.word	0x00006400


	//   ....[139]....
        /*05e8*/ 	.word	0x00006470


	//   ....[140]....
        /*05ec*/ 	.word	0x000064d0


	//----- nvinfo : EIATTR_VRC_CTA_INIT_COUNT
	.align		4
.L_10741:
        /*05f0*/ 	.byte	0x02, 0x4a
	.zero		1
	.zero		1


	//----- nvinfo : EIATTR_SYSCALL_OFFSETS
	.align		4
        /*05f4*/ 	.byte	0x04, 0x46
        /*05f6*/ 	.short	(.L_10743 - .L_10742)


	//   ....[0]....
.L_10742:
        /*05f8*/ 	.word	0x00002c60


	//   ....[1]....
        /*05fc*/ 	.word	0x000043e0


	//----- nvinfo : EIATTR_EXIT_INSTR_OFFSETS
	.align		4
.L_10743:
        /*0600*/ 	.byte	0x04, 0x1c
        /*0602*/ 	.short	(.L_10745 - .L_10744)


	//   ....[0]....
.L_10744:
        /*0604*/ 	.word	0x000000d0


	//   ....[1]....
        /*0608*/ 	.word	0x00004080


	//   ....[2]....
        /*060c*/ 	.word	0x000040c0


	//   ....[3]....
        /*0610*/ 	.word	0x000042e0


	//   ....[4]....
        /*0614*/ 	.word	0x000043f0


	//----- nvinfo : EIATTR_CRS_STACK_SIZE
	.align		4
.L_10745:
        /*0618*/ 	.byte	0x04, 0x1e
        /*061a*/ 	.short	(.L_10747 - .L_10746)
.L_10746:
        /*061c*/ 	.word	0x00000000


	//----- nvinfo : EIATTR_CBANK_PARAM_SIZE
	.align		4
.L_10747:
        /*0620*/ 	.byte	0x03, 0x19
        /*0622*/ 	.short	0x008c


	//----- nvinfo : EIATTR_PARAM_CBANK
	.align		4
        /*0624*/ 	.byte	0x04, 0x0a
        /*0626*/ 	.short	(.L_10749 - .L_10748)
	.align		4
.L_10748:
        /*0628*/ 	.word	index@(.nv.constant0._ZN4vllm25paged_attention_v2_kernelIfhLi96ELi32ELi128ELNS_18Fp8KVCacheDataTypeE2ELb1ELi512EEEvPfS2_PT_PKS3_PKT0_S9_ifPKiSB_iPKfiiiSD_SD_iiiii)
        /*062c*/ 	.short	0x0380
        /*062e*/ 	.short	0x008c


	//----- nvinfo : EIATTR_SW_WAR
	.align		4
.L_10749:
        /*0630*/ 	.byte	0x04, 0x36
        /*0632*/ 	.short	(.L_10751 - .L_10750)
.L_10750:
        /*0634*/ 	.word	0x00000008
.L_10751:


//--------------------- .nv.info._ZN4vllm25paged_attention_v2_kernelIfhLi80ELi32ELi128ELNS_18Fp8KVCacheDataTypeE2ELb1ELi512EEEvPfS2_PT_PKS3_PKT0_S9_ifPKiSB_iPKfiiiSD_SD_iiiii --------------------------
	.section	.nv.info._ZN4vllm25paged_attention_v2_kernelIfhLi80ELi32ELi128ELNS_18Fp8KVCacheDataTypeE2ELb1ELi512EEEvPfS2_PT_PKS3_PKT0_S9_ifPKiSB_iPKfiiiSD_SD_iiiii,"",@"SHT_CUDA_INFO"
	.sectionflags	@""
	.align	4


	//----- nvinfo : EIATTR_CUDA_API_VERSION
	.align		4
        /*0000*/ 	.byte	0x04, 0x37
        /*0002*/ 	.short	(.L_10753 - .L_10752)
.L_10752:
        /*0004*/ 	.word	0x00000082


	//----- nvinfo : EIATTR_KPARAM_INFO
	.align		4
.L_10753:
        /*0008*/ 	.byte	0x04, 0x17
        /*000a*/ 	.short	(.L_10755 - .L_10754)
.L_10754:
        /*000c*/ 	.word	0x00000000
        /*0010*/ 	.short	0x0015
        /*0012*/ 	.short	0x0088
        /*0014*/ 	.byte	0x00, 0xf0, 0x11, 0x00


	//----- nvinfo : EIATTR_KPARAM_INFO
	.align		4
.L_10755:
        /*0018*/ 	.byte	0x04, 0x17
        /*001a*/ 	.short	(.L_10757 - .L_10756)
.L_10756:
        /*001c*/ 	.word	0x00000000
        /*0020*/ 	.short	0x0014
        /*0022*/ 	.short	0x0084
        /*0024*/ 	.byte	0x00, 0xf0, 0x11, 0x00


	//----- nvinfo : EIATTR_KPARAM_INFO
	.align		4
.L_10757:
        /*0028*/ 	.byte	0x04, 0x17
        /*002a*/ 	.short	(.L_10759 - .L_10758)
.L_10758:
        /*002c*/ 	.word	0x00000000
        /*0030*/ 	.short	0x0013
        /*0032*/ 	.short	0x0080
        /*0034*/ 	.byte	0x00, 0xf0, 0x11, 0x00


	//----- nvinfo : EIATTR_KPARAM_INFO
	.align		4
.L_10759:
        /*0038*/ 	.byte	0x04, 0x17
        /*003a*/ 	.short	(.L_10761 - .L_10760)
.L_10760:
        /*003c*/ 	.word	0x00000000
        /*0040*/ 	.short	0x0012
        /*0042*/ 	.short	0x007c
        /*0044*/ 	.byte	0x00, 0xf0, 0x11, 0x00


	//----- nvinfo : EIATTR_KPARAM_INFO
	.align		4
.L_10761:
        /*0048*/ 	.byte	0x04, 0x17
        /*004a*/ 	.short	(.L_10763 - .L_10762)
.L_10762:
        /*004c*/ 	.word	0x00000000
        /*0050*/ 	.short	0x0011
        /*0052*/ 	.short	0x0078
        /*0054*/ 	.byte	0x00, 0xf0, 0x11, 0x00


	//----- nvinfo : EIATTR_KPARAM_INFO
	.align		4
.L_10763:
        /*0058*/ 	.byte	0x04, 0x17
        /*005a*/ 	.short	(.L_10765 - .L_10764)
.L_10764:
        /*005c*/ 	.word	0x00000000
        /*0060*/ 	.short	0x0010
        /*0062*/ 	.short	0x0070
        /*0064*/ 	.byte	0x00, 0xf5, 0x21, 0x00


	//----- nvinfo : EIATTR_KPARAM_INFO
	.align		4
.L_10765:
        /*0068*/ 	.byte	0x04, 0x17
        /*006a*/ 	.short	(.L_10767 - .L_10766)
.L_10766:
        /*006c*/ 	.word	0x00000000
        /*0070*/ 	.short	0x000f
        /*0072*/ 	.short	0x0068
        /*0074*/ 	.byte	0x00, 0xf5, 0x21, 0x00


	//----- nvinfo : EIATTR_KPARAM_INFO
	.align		4
.L_10767:
        /*0078*/ 	.byte	0x04, 0x17
        /*007a*/ 	.short	(.L_10769 - .L_10768)
.L_10768:
        /*007c*/ 	.word	0x00000000
        /*0080*/ 	.short	0x000e
        /*0082*/ 	.short	0x0060
        /*0084*/ 	.byte	0x00, 0xf0, 0x11, 0x00


	//----- nvinfo : EIATTR_KPARAM_INFO
	.align		4
.L_10769:
        /*0088*/ 	.byte	0x04, 0x17
        /*008a*/ 	.short	(.L_10771 - .L_10770)
.L_10770:
        /*008c*/ 	.word	0x00000000
        /*0090*/ 	.short	0x000d
        /*0092*/ 	.short	0x005c
        /*0094*/ 	.byte	0x00, 0xf0, 0x11, 0x00


	//----- nvinfo : EIATTR_KPARAM_INFO
	.align		4
.L_10771:
        /*0098*/ 	.byte	0x04, 0x17
        /*009a*/ 	.short	(.L_10773 - .L_10772)
.L_10772:
        /*009c*/ 	.word	0x00000000
        /*00a0*/ 	.short	0x000c
        /*00a2*/ 	.short	0x0058
        /*00a4*/ 	.byte	0x00, 0xf0, 0x11, 0x00


	//----- nvinfo : EIATTR_KPARAM_INFO
	.align		4
.L_10773:
        /*00a8*/ 	.byte	0x04, 0x17
        /*00aa*/ 	.short	(.L_10775 - .L_10774)
.L_10774:
        /*00ac*/ 	.word	0x00000000
        /*00b0*/ 	.short	0x000b
        /*00b2*/ 	.short	0x0050
        /*00b4*/ 	.byte	0x00, 0xf5, 0x21, 0x00


	//----- nvinfo : EIATTR_KPARAM_INFO
	.align		4
.L_10775:
        /*00b8*/ 	.byte	0x04, 0x17
        /*00ba*/ 	.short	(.L_10777 - .L_10776)
.L_10776:
        /*00bc*/ 	.word	0x00000000
        /*00c0*/ 	.short	0x000a
        /*00c2*/ 	.short	0x0048
        /*00c4*/ 	.byte	0x00, 0xf0, 0x11, 0x00


	//----- nvinfo : EIATTR_KPARAM_INFO
	.align		4
.L_10777:
        /*00c8*/ 	.byte	0x04, 0x17
        /*00ca*/ 	.short	(.L_10779 - .L_10778)
.L_10778:
        /*00cc*/ 	.word	0x00000000
        /*00d0*/ 	.short	0x0009
        /*00d2*/ 	.short	0x0040
        /*00d4*/ 	.byte	0x00, 0xf5, 0x21, 0x00


	//----- nvinfo : EIATTR_KPARAM_INFO
	.align		4
.L_10779:
        /*00d8*/ 	.byte	0x04, 0x17
        /*00da*/ 	.short	(.L_10781 - .L_10780)
.L_10780:
        /*00dc*/ 	.word	0x00000000
        /*00e0*/ 	.short	0x0008
        /*00e2*/ 	.short	0x0038
        /*00e4*/ 	.byte	0x00, 0xf5, 0x21, 0x00


	//----- nvinfo : EIATTR_KPARAM_INFO
	.align		4
.L_10781:
        /*00e8*/ 	.byte	0x04, 0x17
        /*00ea*/ 	.short	(.L_10783 - .L_10782)
.L_10782:
        /*00ec*/ 	.word	0x00000000
        /*00f0*/ 	.short	0x0007
        /*00f2*/ 	.short	0x0034
        /*00f4*/ 	.byte	0x00, 0xf0, 0x11, 0x00


	//----- nvinfo : EIATTR_KPARAM_INFO
	.align		4
.L_10783:
        /*00f8*/ 	.byte	0x04, 0x17
        /*00fa*/ 	.short	(.L_10785 - .L_10784)
.L_10784:
        /*00fc*/ 	.word	0x00000000
        /*0100*/ 	.short	0x0006
        /*0102*/ 	.short	0x0030
        /*0104*/ 	.byte	0x00, 0xf0, 0x11, 0x00


	//----- nvinfo : EIATTR_KPARAM_INFO
	.align		4
.L_10785:
        /*0108*/ 	.byte	0x04, 0x17
        /*010a*/ 	.short	(.L_10787 - .L_10786)
.L_10786:
        /*010c*/ 	.word	0x00000000
        /*0110*/ 	.short	0x0005
        /*0112*/ 	.short	0x0028
        /*0114*/ 	.byte	0x00, 0xf5, 0x21, 0x00


	//----- nvinfo : EIATTR_KPARAM_INFO
	.align		4
.L_10787:
        /*0118*/ 	.byte	0x04, 0x17
        /*011a*/ 	.short	(.L_10789 - .L_10788)
.L_10788:
        /*011c*/ 	.word	0x00000000
        /*0120*/ 	.short	0x0004
        /*0122*/ 	.short	0x0020
        /*0124*/ 	.byte	0x00, 0xf5, 0x21, 0x00


	//----- nvinfo : EIATTR_KPARAM_INFO
	.align		4
.L_10789:
        /*0128*/ 	.byte	0x04, 0x17
        /*012a*/ 	.short	(.L_10791 - .L_10790)
.L_10790:
        /*012c*/ 	.word	0x00000000
        /*0130*/ 	.short	0x0003
        /*0132*/ 	.short	0x0018
        /*0134*/ 	.byte	0x00, 0xf5, 0x21, 0x00


	//----- nvinfo : EIATTR_KPARAM_INFO
	.align		4
.L_10791:
        /*0138*/ 	.byte	0x04, 0x17
        /*013a*/ 	.short	(.L_10793 - .L_10792)
.L_10792:
        /*013c*/ 	.word	0x00000000
        /*0140*/ 	.short	0x0002
        /*0142*/ 	.short	0x0010
        /*0144*/ 	.byte	0x00, 0xf5, 0x21, 0x00


	//----- nvinfo : EIATTR_KPARAM_INFO
	.align		4
.L_10793:
        /*0148*/ 	.byte	0x04, 0x17
        /*014a*/ 	.short	(.L_10795 - .L_10794)
.L_10794:
        /*014c*/ 	.word	0x00000000
        /*0150*/ 	.short	0x0001
        /*0152*/ 	.short	0x0008
        /*0154*/ 	.byte	0x00, 0xf5, 0x21, 0x00


	//----- nvinfo : EIATTR_KPARAM_INFO
	.align		4
.L_10795:
        /*0158*/ 	.byte	0x04, 0x17
        /*015a*/ 	.short	(.L_10797 - .L_10796)
.L_10796:
        /*015c*/ 	.word	0x00000000
        /*0160*/ 	.short	0x0000
        /*0162*/ 	.short	0x0000
        /*0164*/ 	.byte	0x00, 0xf5, 0x21, 0x00


	//----- nvinfo : EIATTR_SPARSE_MMA_MASK
	.align		4
.L_10797:
        /*0168*/ 	.byte	0x03, 0x50
        /*016a*/ 	.short	0x0000


	//----- nvinfo : EIATTR_MAXREG_COUNT
	.align		4
        /*016c*/ 	.byte	0x03, 0x1b
        /*016e*/ 	.short	0x00ff


	//----- nvinfo : EIATTR_NUM_BARRIERS
	.align		4
        /*0170*/ 	.byte	0x02, 0x4c
        /*0172*/ 	.byte	0x01
	.zero		1


	//----- nvinfo : EIATTR_EXTERNS
	.align		4
        /*0174*/ 	.byte	0x04, 0x0f
        /*0176*/ 	.short	(.L_10799 - .L_10798)


	//   ....[0]....
	.align		4
.L_10798:
        /*0178*/ 	.word	index@(__assertfail)


	//----- nvinfo : EIATTR_MERCURY_ISA_VERSION
	.align		4
.L_10799:
        /*017c*/ 	.byte	0x03, 0x5f
        /*017e*/ 	.short	0x0101


	//----- nvinfo : EIATTR_COOP_GROUP_MASK_REGIDS
	.align		4
        /*0180*/ 	.byte	0x04, 0x29
        /*0182*/ 	.short	(.L_10801 - .L_10800)


	//   ....[0]....
.L_10800:
        /*0184*/ 	.word	0xffffffff


	//   ....[1]....
        /*0188*/ 	.word	0xffffffff


	//   ....[2]....
        /*018c*/ 	.word	0xffffffff


	//   ....[3]....
        /*0190*/ 	.word	0xffffffff


	//   ....[4]....
        /*0194*/ 	.word	0xffffffff


	//   ....[5]....
        /*0198*/ 	.word	0xffffffff


	//   ....[6]....
        /*019c*/ 	.word	0xffffffff


	//   ....[7]....
        /*01a0*/ 	.word	0xffffffff


	//   ....[8]....
        /*01a4*/ 	.word	0xffffffff


	//   ....[9]....
        /*01a8*/ 	.word	0xffffffff


	//   ....[10]....
        /*01ac*/ 	.word	0xffffffff


	//   ....[11]....
        /*01b0*/ 	.word	0xffffffff


	//   ....[12]....
        /*01b4*/ 	.word	0xffffffff


	//   ....[13]....
        /*01b8*/ 	.word	0xffffffff


	//   ....[14]....
        /*01bc*/ 	.word	0xffffffff


	//   ....[15]....
        /*01c0*/ 	.word	0xffffffff


	//   ....[16]....
        /*01c4*/ 	.word	0xffffffff


	//   ....[17]....
        /*01c8*/ 	.word	0xffffffff


	//   ....[18]....
        /*01cc*/ 	.word	0xffffffff


	//   ....[19]....
        /*01d0*/ 	.word	0xffffffff


	//   ....[20]....
        /*01d4*/ 	.word	0xffffffff


	//   ....[21]....
        /*01d8*/ 	.word	0xffffffff


	//   ....[22]....
        /*01dc*/ 	.word	0xffffffff


	//   ....[23]....
        /*01e0*/ 	.word	0xffffffff


	//   ....[24]....
        /*01e4*/ 	.word	0xffffffff


	//   ....[25]....
        /*01e8*/ 	.word	0xffffffff


	//   ....[26]....
        /*01ec*/ 	.word	0xffffffff


	//   ....[27]....
        /*01f0*/ 	.word	0xffffffff


	//   ....[28]....
        /*01f4*/ 	.word	0xffffffff


	//   ....[29]....
        /*01f8*/ 	.word	0xffffffff


	//   ....[30]....
        /*01fc*/ 	.word	0xffffffff


	//   ....[31]....
        /*0200*/ 	.word	0xffffffff


	//   ....[32]....
        /*0204*/ 	.word	0xffffffff


	//   ....[33]....
        /*0208*/ 	.word	0xffffffff


	//   ....[34]....
        /*020c*/ 	.word	0xffffffff


	//   ....[35]....
        /*0210*/ 	.word	0xffffffff


	//   ....[36]....
        /*0214*/ 	.word	0xffffffff


	//   ....[37]....
        /*0218*/ 	.word	0xffffffff


	//   ....[38]....
        /*021c*/ 	.word	0xffffffff


	//   ....[39]....
        /*0220*/ 	.word	0xffffffff


	//   ....[40]....
        /*0224*/ 	.word	0xffffffff


	//   ....[41]....
        /*0228*/ 	.word	0xffffffff


	//   ....[42]....
        /*022c*/ 	.word	0xffffffff


	//   ....[43]....
        /*0230*/ 	.word	0xffffffff


	//   ....[44]....
        /*0234*/ 	.word	0xffffffff


	//   ....[45]....
        /*0238*/ 	.word	0xffffffff


	//   ....[46]....
        /*023c*/ 	.word	0xffffffff


	//   ....[47]....
        /*0240*/ 	.word	0xffffffff


	//   ....[48]....
        /*0244*/ 	.word	0xffffffff


	//   ....[49]....
        /*0248*/ 	.word	0xffffffff


	//   ....[50]....
        /*024c*/ 	.word	0xffffffff


	//   ....[51]....
        /*0250*/ 	.word	0xffffffff


	//   ....[52]....
        /*0254*/ 	.word	0xffffffff


	//   ....[53]....
        /*0258*/ 	.word	0xffffffff


	//   ....[54]....
        /*025c*/ 	.word	0xffffffff


	//   ....[55]....
        /*0260*/ 	.word	0xffffffff


	//   ....[56]....
        /*0264*/ 	.word	0x0500000f


	//   ....[57]....
        /*0268*/ 	.word	0x0500000f


	//   ....[58]....
        /*026c*/ 	.word	0x0500000f


	//   ....[59]....
        /*0270*/ 	.word	0x0500000f


	//   ....[60]....
        /*0274*/ 	.word	0x0500000f


	//   ....[61]....
        /*0278*/ 	.word	0x0500000f


	//   ....[62]....
        /*027c*/ 	.word	0x0500000f


	//   ....[63]....
        /*0280*/ 	.word	0x0500000f


	//   ....[64]....
        /*0284*/ 	.word	0x0500000f


	//   ....[65]....
        /*0288*/ 	.word	0x0500000f


	//   ....[66]....
        /*028c*/ 	.word	0x0500000f


	//   ....[67]....
        /*0290*/ 	.word	0x0500000f


	//   ....[68]....
        /*0294*/ 	.word	0x0500000f


	//   ....[69]....
        /*0298*/ 	.word	0x0500000f


	//   ....[70]....
        /*029c*/ 	.word	0x0500000f


	//   ....[71]....
        /*02a0*/ 	.word	0x0500000f


	//   ....[72]....
        /*02a4*/ 	.word	0x0500000f


	//   ....[73]....
        /*02a8*/ 	.word	0x0500000f


	//   ....[74]....
        /*02ac*/ 	.word	0x0500000f


	//   ....[75]....
        /*02b0*/ 	.word	0x0500000f


	//   ....[76]....
        /*02b4*/ 	.word	0x0500000f


	//   ....[77]....
        /*02b8*/ 	.word	0x0500000f


	//   ....[78]....
        /*02bc*/ 	.word	0x0500000f


	//   ....[79]....
        /*02c0*/ 	.word	0x0500000f


	//   ....[80]....
        /*02c4*/ 	.word	0x0500000f


	//   ....[81]....
        /*02c8*/ 	.word	0x0500000f


	//   ....[82]....
        /*02cc*/ 	.word	0x0500000f


	//   ....[83]....
        /*02d0*/ 	.word	0x0500000f


	//   ....[84]....
        /*02d4*/ 	.word	0x0500000f


	//   ....[85]....
        /*02d8*/ 	.word	0x0500000f


	//   ....[86]....
        /*02dc*/ 	.word	0x0500000f


	//   ....[87]....
        /*02e0*/ 	.word	0x0500000f


	//   ....[88]....
        /*02e4*/ 	.word	0x0500000f


	//   ....[89]....
        /*02e8*/ 	.word	0x0500000f


	//   ....[90]....
        /*02ec*/ 	.word	0x0500000f


	//   ....[91]....
        /*02f0*/ 	.word	0x0500000f


	//   ....[92]....
        /*02f4*/ 	.word	0x0500000f


	//   ....[93]....
        /*02f8*/ 	.word	0x0500000f


	//   ....[94]....
        /*02fc*/ 	.word	0x0500000f


	//   ....[95]....
        /*0300*/ 	.word	0x0500000f


	//   ....[96]....
        /*0304*/ 	.word	0x0500000f


	//   ....[97]....
        /*0308*/ 	.word	0x0500000f


	//   ....[98]....
        /*030c*/ 	.word	0x0500000f


	//   ....[99]....
        /*0310*/ 	.word	0x0500000f


	//   ....[100]....
        /*0314*/ 	.word	0x0500000f


	//   ....[101]....
        /*0318*/ 	.word	0x0500000f


	//   ....[102]....
        /*031c*/ 	.word	0x0500000f


	//   ....[103]....
        /*0320*/ 	.word	0x0500000f


	//   ....[104]....
        /*0324*/ 	.word	0x0500000f


	//   ....[105]....
        /*0328*/ 	.word	0x0500000f


	//   ....[106]....
        /*032c*/ 	.word	0x0500000f


	//   ....[107]....
        /*0330*/ 	.word	0x0500000f


	//   ....[108]....
        /*0334*/ 	.word	0x0500000f


	//   ....[109]....
        /*0338*/ 	.word	0x0500000f


	//   ....[110]....
        /*033c*/ 	.word	0x0500000f


	//   ....[111]....
        /*0340*/ 	.word	0x0500000f


	//   ....[112]....
        /*0344*/ 	.word	0x0500000f


	//   ....[113]....
        /*0348*/ 	.word	0x0500000f


	//   ....[114]....
        /*034c*/ 	.word	0x0500000f


	//   ....[115]....
        /*0350*/ 	.word	0x0500000f


	//   ....[116]....
        /*0354*/ 	.word	0x0500000f


	//   ....[117]....
        /*0358*/ 	.word	0x0500000f


	//   ....[118]....
        /*035c*/ 	.word	0x0500000f


	//   ....[119]....
        /*0360*/ 	.word	0x0500000f


	//   ....[120]....
        /*0364*/ 	.word	0x0500000f


	//----- nvinfo : EIATTR_COOP_GROUP_INSTR_OFFSETS
	.align		4
.L_10801:
        /*0368*/ 	.byte	0x04, 0x28
        /*036a*/ 	.short	(.L_10803 - .L_10802)


	//   ....[0]....
.L_10802:
        /*036c*/ 	.word	0x00000b90


	//   ....[1]....
        /*0370*/ 	.word	0x00000bb0


	//   ....[2]....
        /*0374*/ 	.word	0x00000bd0


	//   ....[3]....
        /*0378*/ 	.word	0x00000bf0


	//   ....[4]....
        /*037c*/ 	.word	0x00000c10


	//   ....[5]....
        /*0380*/ 	.word	0x00000d20


	//   ....[6]....
        /*0384*/ 	.word	0x00000d40


	//   ....[7]....
        /*0388*/ 	.word	0x00000d60


	//   ....[8]....
        /*038c*/ 	.word	0x00001bb0


	//   ....[9]....
        /*0390*/ 	.word	0x00001be0


	//   ....[10]....
        /*0394*/ 	.word	0x00001c00


	//   ....[11]....
        /*0398*/ 	.word	0x00001c20


	//   ....[12]....
        /*039c*/ 	.word	0x00001c40


	//   ....[13]....
        /*03a0*/ 	.word	0x00001c90


	//   ....[14]....
        /*03a4*/ 	.word	0x00001cb0


	//   ....[15]....
        /*03a8*/ 	.word	0x00001cd0


	//   ....[16]....
        /*03ac*/ 	.word	0x00002cc0


	//   ....[17]....
        /*03b0*/ 	.word	0x00002d20


	//   ....[18]....
        /*03b4*/ 	.word	0x00002d50


	//   ....[19]....
        /*03b8*/ 	.word	0x00002d60


	//   ....[20]....
        /*03bc*/ 	.word	0x00002d70


	//   ....[21]....
        /*03c0*/ 	.word	0x00002d80


	//   ....[22]....
        /*03c4*/ 	.word	0x00002db0


	//   ....[23]....
        /*03c8*/ 	.word	0x00002de0


	//   ....[24]....
        /*03cc*/ 	.word	0x00002e20


	//   ....[25]....
        /*03d0*/ 	.word	0x00002e50


	//   ....[26]....
        /*03d4*/ 	.word	0x00002e90


	//   ....[27]....
        /*03d8*/ 	.word	0x00002ec0


	//   ....[28]....
        /*03dc*/ 	.word	0x00002ef0


	//   ....[29]....
        /*03e0*/ 	.word	0x00002f10


	//   ....[30]....
        /*03e4*/ 	.word	0x00002f40


	//   ....[31]....
        /*03e8*/ 	.word	0x00002f60


	//   ....[32]....
        /*03ec*/ 	.word	0x00002f80


	//   ....[33]....
        /*03f0*/ 	.word	0x00002fa0


	//   ....[34]....
        /*03f4*/ 	.word	0x00002fc0


	//   ....[35]....
        /*03f8*/ 	.word	0x00002fe0


	//   ....[36]....
        /*03fc*/ 	.word	0x00002ff0


	//   ....[37]....
        /*0400*/ 	.word	0x00003030


	//   ....[38]....
        /*0404*/ 	.word	0x00003060


	//   ....[39]....
        /*0408*/ 	.word	0x00003080


	//   ....[40]....
        /*040c*/ 	.word	0x00003090


	//   ....[41]....
        /*0410*/ 	.word	0x000030b0


	//   ....[42]....
        /*0414*/ 	.word	0x000030d0


	//   ....[43]....
        /*0418*/ 	.word	0x00003100


	//   ....[44]....
        /*041c*/ 	.word	0x00003120


	//   ....[45]....
        /*0420*/ 	.word	0x00003150


	//   ....[46]....
        /*0424*/ 	.word	0x00003170


	//   ....[47]....
        /*0428*/ 	.word	0x00003180


	//   ....[48]....
        /*042c*/ 	.word	0x000031b0


	//   ....[49]....
        /*0430*/ 	.word	0x000031c0


	//   ....[50]....
        /*0434*/ 	.word	0x00003200


	//   ....[51]....
        /*0438*/ 	.word	0x00003270


	//   ....[52]....
        /*043c*/ 	.word	0x00003280


	//   ....[53]....
        /*0440*/ 	.word	0x00003300


	//   ....[54]....
        /*0444*/ 	.word	0x00003310


	//   ....[55]....
        /*0448*/ 	.word	0x00003340


	//   ....[56]....
        /*044c*/ 	.word	0x00004060


	//   ....[57]....
        /*0450*/ 	.word	0x000040c0


	//   ....[58]....
        /*0454*/ 	.word	0x00004120


	//   ....[59]....
        /*0458*/ 	.word	0x00004180


	//   ....[60]....
        /*045c*/ 	.word	0x000041e0


	//   ....[61]....
        /*0460*/ 	.word	0x00004260


	//   ....[62]....
        /*0464*/ 	.word	0x000042c0


	//   ....[63]....
        /*0468*/ 	.word	0x00004330


	//   ....[64]....
        /*046c*/ 	.word	0x00004390


	//   ....[65]....
        /*0470*/ 	.word	0x00004410


	//   ....[66]....
        /*0474*/ 	.word	0x00004480


	//   ....[67]....
        /*0478*/ 	.word	0x000044e0


	//   ....[68]....
        /*047c*/ 	.word	0x00004560


	//   ....[69]....
        /*0480*/ 	.word	0x000045d0


	//   ....[70]....
        /*0484*/ 	.word	0x00004630


	//   ....[71]....
        /*0488*/ 	.word	0x000046b0


	//   ....[72]....
        /*048c*/ 	.word	0x00004720


	//   ....[73]....
        /*0490*/ 	.word	0x00004780


	//   ....[74]....
        /*0494*/ 	.word	0x000047f0


	//   ....[75]....
        /*0498*/ 	.word	0x00004860


	//   ....[76]....
        /*049c*/ 	.word	0x000048c0


	//   ....[77]....
        /*04a0*/ 	.word	0x00004930


	//   ....[78]....
        /*04a4*/ 	.word	0x000049a0


	//   ....[79]....
        /*04a8*/ 	.word	0x00004a00


	//   ....[80]....
        /*04ac*/ 	.word	0x00004a80


	//   ....[81]....
        /*04b0*/ 	.word	0x00004af0


	//   ....[82]....
        /*04b4*/ 	.word	0x00004b50


	//   ....[83]....
        /*04b8*/ 	.word	0x00004bc0


	//   ....[84]....
        /*04bc*/ 	.word	0x00004c30


	//   ....[85]....
        /*04c0*/ 	.word	0x00004c90


	//   ....[86]....
        /*04c4*/ 	.word	0x00004d10


	//   ....[87]....
        /*04c8*/ 	.word	0x00004d80


	//   ....[88]....
        /*04cc*/ 	.word	0x00004de0


	//   ....[89]....
        /*04d0*/ 	.word	0x00004e60


	//   ....[90]....
        /*04d4*/ 	.word	0x00004ed0


	//   ....[91]....
        /*04d8*/ 	.word	0x00004f30


	//   ....[92]....
        /*04dc*/ 	.word	0x00004fa0


	//   ....[93]....
        /*04e0*/ 	.word	0x00005010


	//   ....[94]....
        /*04e4*/ 	.word	0x00005070


	//   ....[95]....
        /*04e8*/ 	.word	0x000050f0


	//   ....[96]....
        /*04ec*/ 	.word	0x00005150


	//   ....[97]....
        /*04f0*/ 	.word	0x000051b0


	//   ....[98]....
        /*04f4*/ 	.word	0x00005230


	//   ....[99]....
        /*04f8*/ 	.word	0x000052a0


	//   ....[100]....
        /*04fc*/ 	.word	0x00005300


	//   ....[101]....
        /*0500*/ 	.word	0x00005370


	//   ....[102]....
        /*0504*/ 	.word	0x000053e0


	//   ....[103]....
        /*0508*/ 	.word	0x00005440


	//   ....[104]....
        /*050c*/ 	.word	0x000054c0


	//   ....[105]....
        /*0510*/ 	.word	0x00005520


	//   ....[106]....
        /*0514*/ 	.word	0x00005590


	//   ....[107]....
        /*0518*/ 	.word	0x00005600


	//   ....[108]....
        /*051c*/ 	.word	0x00005660


	//   ....[109]....
        /*0520*/ 	.word	0x000056c0


	//   ....[110]....
        /*0524*/ 	.word	0x00005730


	//   ....[111]....
        /*0528*/ 	.word	0x00005790


	//   ....[112]....
        /*052c*/ 	.word	0x000057f0


	//   ....[113]....
        /*0530*/ 	.word	0x00005860


	//   ....[114]....
        /*0534*/ 	.word	0x000058c0


	//   ....[115]....
        /*0538*/ 	.word	0x00005920


	//   ....[116]....
        /*053c*/ 	.word	0x00005990


	//   ....[117]....
        /*0540*/ 	.word	0x000059f0


	//   ....[118]....
        /*0544*/ 	.word	0x00005a50


	//   ....[119]....
        /*0548*/ 	.word	0x00005ab0


	//   ....[120]....
        /*054c*/ 	.word	0x00005b20


	//----- nvinfo : EIATTR_VRC_CTA_INIT_COUNT
	.align		4
.L_10803:
        /*0550*/ 	.byte	0x02, 0x4a
	.zero		1
	.zero		1


	//----- nvinfo : EIATTR_SYSCALL_OFFSETS
	.align		4
        /*0554*/ 	.byte	0x04, 0x46
        /*0556*/ 	.short	(.L_10805 - .L_10804)


	//   ....[0]....
.L_10804:
        /*0558*/ 	.word	0x00002bc0


	//   ....[1]....
        /*055c*/ 	.word	0x00004000


	//----- nvinfo : EIATTR_EXIT_INSTR_OFFSETS
	.align		4
.L_10805:
        /*0560*/ 	.byte	0x04, 0x1c
        /*0562*/ 	.short	(.L_10807 - .L_10806)


	//   ....[0]....
.L_10806:
        /*0564*/ 	.word	0x000000b0


	//   ....[1]....
        /*0568*/ 	.word	0x00003d00


	//   ....[2]....
        /*056c*/ 	.word	0x00003d30


	//   ....[3]....
        /*0570*/ 	.word	0x00003f00


	//   ....[4]....
        /*0574*/ 	.word	0x00004010


	//----- nvinfo : EIATTR_CRS_STACK_SIZE
	.align		4
.L_10807:
        /*0578*/ 	.byte	0x04, 0x1e
        /*057a*/ 	.short	(.L_10809 - .L_10808)
.L_10808:
        /*057c*/ 	.word	0x00000000


	//----- nvinfo : EIATTR_CBANK_PARAM_SIZE
	.align		4
.L_10809:
        /*0580*/ 	.byte	0x03, 0x19
        /*0582*/ 	.short	0x008c


	//----- nvinfo : EIATTR_PARAM_CBANK
	.align		4
        /*0584*/ 	.byte	0x04, 0x0a
        /*0586*/ 	.short	(.L_10811 - .L_10810)
	.align		4
.L_10810:
        /*0588*/ 	.word	index@(.nv.constant0._ZN4vllm25paged_attention_v2_kernelIfhLi80ELi32ELi128ELNS_18Fp8KVCacheDataTypeE2ELb1ELi512EEEvPfS2_PT_PKS3_PKT0_S9_ifPKiSB_iPKfiiiSD_SD_iiiii)
        /*058c*/ 	.short	0x0380
        /*058e*/ 	.short	0x008c


	//----- nvinfo : EIATTR_SW_WAR
	.align		4
.L_10811:
        /*0590*/ 	.byte	0x04, 0x36
        /*0592*/ 	.short	(.L_10813 - .L_10812)
.L_10812:
        /*0594*/ 	.word	0x00000008
.L_10813:


//--------------------- .nv.info._ZN4vllm25paged_attention_v2_kernelIfhLi64ELi32ELi128ELNS_18Fp8KVCacheDataTypeE2ELb1ELi512EEEvPfS2_PT_PKS3_PKT0_S9_ifPKiSB_iPKfiiiSD_SD_iiiii --------------------------
	.section	.nv.info._ZN4vllm25paged_attention_v2_kernelIfhLi64ELi32ELi128ELNS_18Fp8KVCacheDataTypeE2ELb1ELi512EEEvPfS2_PT_PKS3_PKT0_S9_ifPKiSB_iPKfiiiSD_SD_iiiii,"",@"SHT_CUDA_INFO"
	.sectionflags	@""
	.align	4


	//----- nvinfo : EIATTR_CUDA_API_VERSION
	.align		4
        /*0000*/ 	.byte	0x04, 0x37
        /*0002*/ 	.short	(.L_10815 - .L_10814)
.L_10814:
        /*0004*/ 	.word	0x00000082


	//----- nvinfo : EIATTR_KPARAM_INFO
	.align		4
.L_10815:
        /*0008*/ 	.byte	0x04, 0x17
        /*000a*/ 	.short	(.L_10817 - .L_10816)
.L_10816:
        /*000c*/ 	.word	0x00000000
        /*0010*/ 	.short	0x0015
        /*0012*/ 	.short	0x0088
        /*0014*/ 	.byte	0x00, 0xf0, 0x11, 0x00


	//----- nvinfo : EIATTR_KPARAM_INFO
	.align		4
.L_10817:
        /*0018*/ 	.byte	0x04, 0x17
        /*001a*/ 	.short	(.L_10819 - .L_10818)
.L_10818:
        /*001c*/ 	.word	0x00000000
        /*0020*/ 	.short	0x0014
        /*0022*/ 	.short	0x0084
        /*0024*/ 	.byte	0x00, 0xf0, 0x11, 0x00


	//----- nvinfo : EIATTR_KPARAM_INFO
	.align		4
.L_10819:
        /*0028*/ 	.byte	0x04, 0x17
        /*002a*/ 	.short	(.L_10821 - .L_10820)
.L_10820:
        /*002c*/ 	.word	0x00000000
        /*0030*/ 	.short	0x0013
        /*0032*/ 	.short	0x0080
        /*0034*/ 	.byte	0x00, 0xf0, 0x11, 0x00


	//----- nvinfo : EIATTR_KPARAM_INFO
	.align		4
.L_10821:
        /*0038*/ 	.byte	0x04, 0x17
        /*003a*/ 	.short	(.L_10823 - .L_10822)
.L_10822:
        /*003c*/ 	.word	0x00000000
        /*0040*/ 	.short	0x0012
        /*0042*/ 	.short	0x007c
        /*0044*/ 	.byte	0x00, 0xf0, 0x11, 0x00


	//----- nvinfo : EIATTR_KPARAM_INFO
	.align		4
.L_10823:
        /*0048*/ 	.byte	0x04, 0x17
        /*004a*/ 	.short	(.L_10825 - .L_10824)
.L_10824:
        /*004c*/ 	.word	0x00000000
        /*0050*/ 	.short	0x0011
        /*0052*/ 	.short	0x0078
        /*0054*/ 	.byte	0x00, 0xf0, 0x11, 0x00


	//----- nvinfo : EIATTR_KPARAM_INFO
	.align		4
.L_10825:
        /*0058*/ 	.byte	0x04, 0x17
        /*005a*/ 	.short	(.L_10827 - .L_10826)
.L_10826:
        /*005c*/ 	.word	0x00000000
        /*0060*/ 	.short	0x0010
        /*0062*/ 	.short	0x0070
        /*0064*/ 	.byte	0x00, 0xf5, 0x21, 0x00


	//----- nvinfo : EIATTR_KPARAM_INFO
	.align		4
.L_10827:
        /*0068*/ 	.byte	0x04, 0x17
        /*006a*/ 	.short	(.L_10829 - .L_10828)
.L_10828:
        /*006c*/ 	.word	0x00000000
        /*0070*/ 	.short	0x000f
        /*0072*/ 	.short	0x0068
        /*0074*/ 	.byte	0x00, 0xf5, 0x21, 0x00


	//----- nvinfo : EIATTR_KPARAM_INFO
	.align		4
.L_10829:
        /*0078*/ 	.byte	0x04, 0x17
        /*007a*/ 	.short	(.L_10831 - .L_10830)
.L_10830:
        /*007c*/ 	.word	0x00000000
        /*0080*/ 	.short	0x000e
        /*0082*/ 	.short	0x0060
        /*0084*/ 	.byte	0x00, 0xf0, 0x11, 0x00


	//----- nvinfo : EIATTR_KPARAM_INFO
	.align		4
.L_10831:
        /*0088*/ 	.byte	0x04, 0x17
        /*008a*/ 	.short	(.L_10833 - .L_10832)
.L_10832:
        /*008c*/ 	.word	0x00000000
        /*0090*/ 	.short	0x000d
        /*0092*/ 	.short	0x005c
        /*0094*/ 	.byte	0x00, 0xf0, 0x11, 0x00


	//----- nvinfo : EIATTR_KPARAM_INFO
	.align		4
.L_10833:
        /*0098*/ 	.byte	0x04, 0x17
        /*009a*/ 	.short	(.L_10835 - .L_10834)
.L_10834:
        /*009c*/ 	.word	0x00000000
        /*00a0*/ 	.short	0x000c
        /*00a2*/ 	.short	0x0058
        /*00a4*/ 	.byte	0x00, 0xf0, 0x11, 0x00


	//----- nvinfo : EIATTR_KPARAM_INFO
	.align		4
.L_10835:
        /*00a8*/ 	.byte	0x04, 0x17
        /*00aa*/ 	.short	(.L_10837 - .L_10836)
.L_10836:
        /*00ac*/ 	.word	0x00000000
        /*00b0*/ 	.short	0x000b
        /*00b2*/ 	.short	0x0050
        /*00b4*/ 	.byte	0x00, 0xf5, 0x21, 0x00


	//----- nvinfo : EIATTR_KPARAM_INFO
	.align		4
.L_10837:
        /*00b8*/ 	.byte	0x04, 0x17
        /*00ba*/ 	.short	(.L_10839 - .L_10838)
.L_10838:
        /*00bc*/ 	.word	0x00000000
        /*00c0*/ 	.short	0x000a
        /*00c2*/ 	.short	0x0048
        /*00c4*/ 	.byte	0x00, 0xf0, 0x11, 0x00


	//----- nvinfo : EIATTR_KPARAM_INFO
	.align		4
.L_10839:
        /*00c8*/ 	.byte	0x04, 0x17
        /*00ca*/ 	.short	(.L_10841 - .L_10840)
.L_10840:
        /*00cc*/ 	.word	0x00000000
        /*00d0*/ 	.short	0x0009
        /*00d2*/ 	.short	0x0040
        /*00d4*/ 	.byte	0x00, 0xf5, 0x21, 0x00


	//----- nvinfo : EIATTR_KPARAM_INFO
	.align		4
.L_10841:
        /*00d8*/ 	.byte	0x04, 0x17
        /*00da*/ 	.short	(.L_10843 - .L_10842)
.L_10842:
        /*00dc*/ 	.word	0x00000000
        /*00e0*/ 	.short	0x0008
        /*00e2*/ 	.short	0x0038
        /*00e4*/ 	.byte	0x00, 0xf5, 0x21, 0x00


	//----- nvinfo : EIATTR_KPARAM_INFO
	.align		4
.L_10843:
        /*00e8*/ 	.byte	0x04, 0x17
        /*00ea*/ 	.short	(.L_10845 - .L_10844)
.L_10844:
        /*00ec*/ 	.word	0x00000000
        /*00f0*/ 	.short	0x0007
        /*00f2*/ 	.short	0x0034
        /*00f4*/ 	.byte	0x00, 0xf0, 0x11, 0x00


	//----- nvinfo : EIATTR_KPARAM_INFO
	.align		4
.L_10845:
        /*00f8*/ 	.byte	0x04, 0x17
        /*00fa*/ 	.short	(.L_10847 - .L_10846)
.L_10846:
        /*00fc*/ 	.word	0x00000000
        /*0100*/ 	.short	0x0006
        /*0102*/ 	.short	0x0030
        /*0104*/ 	.byte	0x00, 0xf0, 0x11, 0x00


	//----- nvinfo : EIATTR_KPARAM_INFO
	.align		4
.L_10847:
        /*0108*/ 	.byte	0x04, 0x17
        /*010a*/ 	.short	(.L_10849 - .L_10848)
.L_10848:
        /*010c*/ 	.word	0x00000000
        /*0110*/ 	.short	0x0005
        /*0112*/ 	.short	0x0028
        /*0114*/ 	.byte	0x00, 0xf5, 0x21, 0x00


	//----- nvinfo : EIATTR_KPARAM_INFO
	.align		4
.L_10849:
        /*0118*/ 	.byte	0x04, 0x17
        /*011a*/ 	.short	(.L_10851 - .L_10850)
.L_10850:
        /*011c*/ 	.word	0x00000000
        /*0120*/ 	.short	0x0004
        /*0122*/ 	.short	0x0020
        /*0124*/ 	.byte	0x00, 0xf5, 0x21, 0x00


	//----- nvinfo : EIATTR_KPARAM_INFO
	.align		4
.L_10851:
        /*0128*/ 	.byte	0x04, 0x17
        /*012a*/ 	.short	(.L_10853 - .L_10852)
.L_10852:
        /*012c*/ 	.word	0x00000000
        /*0130*/ 	.short	0x0003
        /*0132*/ 	.short	0x0018
        /*0134*/ 	.byte	0x00, 0xf5, 0x21, 0x00


	//----- nvinfo : EIATTR_KPARAM_INFO
	.align		4
.L_10853:
        /*0138*/ 	.byte	0x04, 0x17
        /*013a*/ 	.short	(.L_10855 - .L_10854)
.L_10854:
        /*013c*/ 	.word	0x00000000
        /*0140*/ 	.short	0x0002
        /*0142*/ 	.short	0x0010
        /*0144*/ 	.byte	0x00, 0xf5, 0x21, 0x00


	//----- nvinfo : EIATTR_KPARAM_INFO
	.align		4
.L_10855:
        /*0148*/ 	.byte	0x04, 0x17
        /*014a*/ 	.short	(.L_10857 - .L_10856)
.L_10856:
        /*014c*/ 	.word	0x00000000
        /*0150*/ 	.short	0x0001
        /*0152*/ 	.short	0x0008
        /*0154*/ 	.byte	0x00, 0xf5, 0x21, 0x00


	//----- nvinfo : EIATTR_KPARAM_INFO
	.align		4
.L_10857:
        /*0158*/ 	.byte	0x04, 0x17
        /*015a*/ 	.short	(.L_10859 - .L_10858)
.L_10858:
        /*015c*/ 	.word	0x00000000
        /*0160*/ 	.short	0x0000
        /*0162*/ 	.short	0x0000
        /*0164*/ 	.byte	0x00, 0xf5, 0x21, 0x00


	//----- nvinfo : EIATTR_SPARSE_MMA_MASK
	.align		4
.L_10859:
        /*0168*/ 	.byte	0x03, 0x50
        /*016a*/ 	.short	0x0000


	//----- nvinfo : EIATTR_MAXREG_COUNT
	.align		4
        /*016c*/ 	.byte	0x03, 0x1b
        /*016e*/ 	.short	0x00ff


	//----- nvinfo : EIATTR_NUM_BARRIERS
	.align		4
        /*0170*/ 	.byte	0x02, 0x4c
        /*0172*/ 	.byte	0x01
	.zero		1


	//----- nvinfo : EIATTR_EXTERNS
	.align		4
        /*0174*/ 	.byte	0x04, 0x0f
        /*0176*/ 	.short	(.L_10861 - .L_10860)


	//   ....[0]....
	.align		4
.L_10860:
        /*0178*/ 	.word	index@(__assertfail)


	//----- nvinfo : EIATTR_MERCURY_ISA_VERSION
	.align		4
.L_10861:
        /*017c*/ 	.byte	0x03, 0x5f
        /*017e*/ 	.short	0x0101


	//----- nvinfo : EIATTR_COOP_GROUP_MASK_REGIDS
	.align		4
        /*0180*/ 	.byte	0x04, 0x29
        /*0182*/ 	.short	(.L_10863 - .L_10862)


	//   ....[0]....
.L_10862:
        /*0184*/ 	.word	0xffffffff


	//   ....[1]....
        /*0188*/ 	.word	0xffffffff


	//   ....[2]....
        /*018c*/ 	.word	0xffffffff


	//   ....[3]....
        /*0190*/ 	.word	0xffffffff


	//   ....[4]....
        /*0194*/ 	.word	0xffffffff


	//   ....[5]....
        /*0198*/ 	.word	0xffffffff


	//   ....[6]....
        /*019c*/ 	.word	0xffffffff


	//   ....[7]....
        /*01a0*/ 	.word	0xffffffff


	//   ....[8]....
        /*01a4*/ 	.word	0xffffffff


	//   ....[9]....
        /*01a8*/ 	.word	0xffffffff


	//   ....[10]....
        /*01ac*/ 	.word	0xffffffff


	//   ....[11]....
        /*01b0*/ 	.word	0xffffffff


	//   ....[12]....
        /*01b4*/ 	.word	0xffffffff


	//   ....[13]....
        /*01b8*/ 	.word	0xffffffff


	//   ....[14]....
        /*01bc*/ 	.word	0xffffffff


	//   ....[15]....
        /*01c0*/ 	.word	0xffffffff


	//   ....[16]....
        /*01c4*/ 	.word	0xffffffff


	//   ....[17]....
        /*01c8*/ 	.word	0xffffffff


	//   ....[18]....
        /*01cc*/ 	.word	0xffffffff


	//   ....[19]....
        /*01d0*/ 	.word	0xffffffff


	//   ....[20]....
        /*01d4*/ 	.word	0xffffffff


	//   ....[21]....
        /*01d8*/ 	.word	0xffffffff


	//   ....[22]....
        /*01dc*/ 	.word	0xffffffff


	//   ....[23]....
        /*01e0*/ 	.word	0xffffffff


	//   ....[24]....
        /*01e4*/ 	.word	0xffffffff


	//   ....[25]....
        /*01e8*/ 	.word	0xffffffff


	//   ....[26]....
        /*01ec*/ 	.word	0xffffffff


	//   ....[27]....
        /*01f0*/ 	.word	0xffffffff


	//   ....[28]....
        /*01f4*/ 	.word	0xffffffff


	//   ....[29]....
        /*01f8*/ 	.word	0xffffffff


	//   ....[30]....
        /*01fc*/ 	.word	0xffffffff


	//   ....[31]....
        /*0200*/ 	.word	0xffffffff


	//   ....[32]....
        /*0204*/ 	.word	0xffffffff


	//   ....[33]....
        /*0208*/ 	.word	0xffffffff


	//   ....[34]....
        /*020c*/ 	.word	0xffffffff


	//   ....[35]....
        /*0210*/ 	.word	0xffffffff


	//   ....[36]....
        /*0214*/ 	.word	0xffffffff


	//   ....[37]....
        /*0218*/ 	.word	0xffffffff


	//   ....[38]....
        /*021c*/ 	.word	0xffffffff


	//   ....[39]....
        /*0220*/ 	.word	0xffffffff


	//   ....[40]....
        /*0224*/ 	.word	0xffffffff


	//   ....[41]....
        /*0228*/ 	.word	0xffffffff


	//   ....[42]....
        /*022c*/ 	.word	0xffffffff


	//   ....[43]....
        /*0230*/ 	.word	0xffffffff


	//   ....[44]....
        /*0234*/ 	.word	0xffffffff


	//   ....[45]....
        /*0238*/ 	.word	0xffffffff


	//   ....[46]....
        /*023c*/ 	.word	0xffffffff


	//   ....[47]....
        /*0240*/ 	.word	0xffffffff


	//   ....[48]....
        /*0244*/ 	.word	0x0500000f


	//   ....[49]....
        /*0248*/ 	.word	0x0500000f


	//   ....[50]....
        /*024c*/ 	.word	0x0500000f


	//   ....[51]....
        /*0250*/ 	.word	0x0500000f


	//   ....[52]....
        /*0254*/ 	.word	0x0500000f


	//   ....[53]....
        /*0258*/ 	.word	0x0500000f


	//   ....[54]....
        /*025c*/ 	.word	0x0500000f


	//   ....[55]....
        /*0260*/ 	.word	0x0500000f


	//   ....[56]....
        /*0264*/ 	.word	0x0500000f


	//   ....[57]....
        /*0268*/ 	.word	0x0500000f


	//   ....[58]....
        /*026c*/ 	.word	0x0500000f


	//   ....[59]....
        /*0270*/ 	.word	0x0500000f


	//   ....[60]....
        /*0274*/ 	.word	0x0500000f


	//   ....[61]....
        /*0278*/ 	.word	0x0500000f


	//   ....[62]....
        /*027c*/ 	.word	0x0500000f


	//   ....[63]....
        /*0280*/ 	.word	0x0500000f


	//   ....[64]....
        /*0284*/ 	.word	0x0500000f


	//   ....[65]....
        /*0288*/ 	.word	0x0500000f


	//   ....[66]....
        /*028c*/ 	.word	0x0500000f


	//   ....[67]....
        /*0290*/ 	.word	0x0500000f


	//   ....[68]....
        /*0294*/ 	.word	0x0500000f


	//   ....[69]....
        /*0298*/ 	.word	0x0500000f


	//   ....[70]....
        /*029c*/ 	.word	0x0500000f


	//   ....[71]....
        /*02a0*/ 	.word	0x0500000f


	//   ....[72]....
        /*02a4*/ 	.word	0x0500000f


	//   ....[73]....
        /*02a8*/ 	.word	0x0500000f


	//   ....[74]....
        /*02ac*/ 	.word	0x0500000f


	//   ....[75]....
        /*02b0*/ 	.word	0x0500000f


	//   ....[76]....
        /*02b4*/ 	.word	0x0500000f


	//   ....[77]....
        /*02b8*/ 	.word	0x0500000f


	//   ....[78]....
        /*02bc*/ 	.word	0x0500000f


	//   ....[79]....
        /*02c0*/ 	.word	0x0500000f


	//   ....[80]....
        /*02c4*/ 	.word	0x0500000f


	//   ....[81]....
        /*02c8*/ 	.word	0x0500000f


	//   ....[82]....
        /*02cc*/ 	.word	0x0500000f


	//   ....[83]....
        /*02d0*/ 	.word	0x0500000f


	//   ....[84]....
        /*02d4*/ 	.word	0x0500000f


	//   ....[85]....
        /*02d8*/ 	.word	0x0500000f


	//   ....[86]....
        /*02dc*/ 	.word	0x0500000f


	//   ....[87]....
        /*02e0*/ 	.word	0x0500000f


	//   ....[88]....
        /*02e4*/ 	.word	0x0500000f


	//   ....[89]....
        /*02e8*/ 	.word	0x0500000f


	//   ....[90]....
        /*02ec*/ 	.word	0x0500000f


	//   ....[91]....
        /*02f0*/ 	.word	0x0500000f


	//   ....[92]....
        /*02f4*/ 	.word	0x0500000f


	//   ....[93]....
        /*02f8*/ 	.word	0x0500000f


	//   ....[94]....
        /*02fc*/ 	.word	0x0500000f


	//   ....[95]....
        /*0300*/ 	.word	0x0500000f


	//   ....[96]....
        /*0304*/ 	.word	0x0500000f


	//   ....[97]....
        /*0308*/ 	.word	0x0500000f


	//   ....[98]....
        /*030c*/ 	.word	0x0500000f


	//   ....[99]....
        /*0310*/ 	.word	0x0500000f


	//   ....[100]....
        /*0314*/ 	.word	0x0500000f


	//----- nvinfo : EIATTR_COOP_GROUP_INSTR_OFFSETS
	.align		4
.L_10863:
        /*0318*/ 	.byte	0x04, 0x28
        /*031a*/ 	.short	(.L_10865 - .L_10864)


	//   ....[0]....
.L_10864:
        /*031c*/ 	.word	0x00000b30


	//   ....[1]....
        /*0320*/ 	.word	0x00000b50


	//   ....[2]....
        /*0324*/ 	.word	0x00000b70


	//   ....[3]....
        /*0328*/ 	.word	0x00000b90


	//   ....[4]....
        /*032c*/ 	.word	0x00000bb0


	//   ....[5]....
        /*0330*/ 	.word	0x00000cc0


	//   ....[6]....
        /*0334*/ 	.word	0x00000ce0


	//   ....[7]....
        /*0338*/ 	.word	0x00000d00


	//   ....[8]....
        /*033c*/ 	.word	0x00001b50


	//   ....[9]....
        /*0340*/ 	.word	0x00001b80


	//   ....[10]....
        /*0344*/ 	.word	0x00001ba0


	//   ....[11]....
        /*0348*/ 	.word	0x00001bc0


	//   ....[12]....
        /*034c*/ 	.word	0x00001be0


	//   ....[13]....
        /*0350*/ 	.word	0x00001c30


	//   ....[14]....
        /*0354*/ 	.word	0x00001c50


	//   ....[15]....
        /*0358*/ 	.word	0x00001c70


	//   ....[16]....
        /*035c*/ 	.word	0x00002c80


	//   ....[17]....
        /*0360*/ 	.word	0x00002cc0


	//   ....[18]....
        /*0364*/ 	.word	0x00002d00


	//   ....[19]....
        /*0368*/ 	.word	0x00002d30


	//   ....[20]....
        /*036c*/ 	.word	0x00002d40


	//   ....[21]....
        /*0370*/ 	.word	0x00002d50


	//   ....[22]....
        /*0374*/ 	.word	0x00002d70


	//   ....[23]....
        /*0378*/ 	.word	0x00002da0


	//   ....[24]....
        /*037c*/ 	.word	0x00002dd0


	//   ....[25]....
        /*0380*/ 	.word	0x00002df0


	//   ....[26]....
        /*0384*/ 	.word	0x00002e00


	//   ....[27]....
        /*0388*/ 	.word	0x00002e20


	//   ....[28]....
        /*038c*/ 	.word	0x00002e40


	//   ....[29]....
        /*0390*/ 	.word	0x00002e60


	//   ....[30]....
        /*0394*/ 	.word	0x00002e80


	//   ....[31]....
        /*0398*/ 	.word	0x00002ec0


	//   ....[32]....
        /*039c*/ 	.word	0x00002ee0


	//   ....[33]....
        /*03a0*/ 	.word	0x00002f10


	//   ....[34]....
        /*03a4*/ 	.word	0x00002f30


	//   ....[35]....
        /*03a8*/ 	.word	0x00002f50


	//   ....[36]....
        /*03ac*/ 	.word	0x00002f70


	//   ....[37]....
        /*03b0*/ 	.word	0x00002f90


	//   ....[38]....
        /*03b4*/ 	.word	0x00002fc0


	//   ....[39]....
        /*03b8*/ 	.word	0x00003010


	//   ....[40]....
        /*03bc*/ 	.word	0x00003020


	//   ....[41]....
        /*03c0*/ 	.word	0x00003030


	//   ....[42]....
        /*03c4*/ 	.word	0x00003060


	//   ....[43]....
        /*03c8*/ 	.word	0x00003070


	//   ....[44]....
        /*03cc*/ 	.word	0x000030e0


	//   ....[45]....
        /*03d0*/ 	.word	0x000030f0


	//   ....[46]....
        /*03d4*/ 	.word	0x00003110


	//   ....[47]....
        /*03d8*/ 	.word	0x00003160


	//   ....[48]....
        /*03dc*/ 	.word	0x00003d10


	//   ....[49]....
        /*03e0*/ 	.word	0x00003d70


	//   ....[50]....
        /*03e4*/ 	.word	0x00003dd0


	//   ....[51]....
        /*03e8*/ 	.word	0x00003e30


	//   ....[52]....
        /*03ec*/ 	.word	0x00003e90


	//   ....[53]....
        /*03f0*/ 	.word	0x00003f10


	//   ....[54]....
        /*03f4*/ 	.word	0x00003f70


	//   ....[55]....
        /*03f8*/ 	.word	0x00003fe0


	//   ....[56]....
        /*03fc*/ 	.word	0x00004040


	//   ....[57]....
        /*0400*/ 	.word	0x000040c0


	//   ....[58]....
        /*0404*/ 	.word	0x00004130


	//   ....[59]....
        /*0408*/ 	.word	0x00004190


	//   ....[60]....
        /*040c*/ 	.word	0x00004210


	//   ....[61]....
        /*0410*/ 	.word	0x00004280


	//   ....[62]....
        /*0414*/ 	.word	0x000042e0


	//   ....[63]....
        /*0418*/ 	.word	0x00004350


	//   ....[64]....
        /*041c*/ 	.word	0x000043b0


	//   ....[65]....
        /*0420*/ 	.word	0x00004410


	//   ....[66]....
        /*0424*/ 	.word	0x00004490


	//   ....[67]....
        /*0428*/ 	.word	0x00004500


	//   ....[68]....
        /*042c*/ 	.word	0x00004560


	//   ....[69]....
        /*0430*/ 	.word	0x000045e0


	//   ....[70]....
        /*0434*/ 	.word	0x00004650


	//   ....[71]....
        /*0438*/ 	.word	0x000046b0


	//   ....[72]....
        /*043c*/ 	.word	0x00004730


	//   ....[73]....
        /*0440*/ 	.word	0x000047a0


	//   ....[74]....
        /*0444*/ 	.word	0x00004800


	//   ....[75]....
        /*0448*/ 	.word	0x00004880


	//   ....[76]....
        /*044c*/ 	.word	0x000048f0


	//   ....[77]....
        /*0450*/ 	.word	0x00004950


	//   ....[78]....
        /*0454*/ 	.word	0x000049d0


	//   ....[79]....
        /*0458*/ 	.word	0x00004a40


	//   ....[80]....
        /*045c*/ 	.word	0x00004aa0


	//   ....[81]....
        /*0460*/ 	.word	0x00004b20


	//   ....[82]....
        /*0464*/ 	.word	0x00004b90


	//   ....[83]....
        /*0468*/ 	.word	0x00004bf0


	//   ....[84]....
        /*046c*/ 	.word	0x00004c70


	//   ....[85]....
        /*0470*/ 	.word	0x00004cd0


	//   ....[86]....
        /*0474*/ 	.word	0x00004d30


	//   ....[87]....
        /*0478*/ 	.word	0x00004db0


	//   ....[88]....
        /*047c*/ 	.word	0x00004e30


	//   ....[89]....
        /*0480*/ 	.word	0x00004e90


	//   ....[90]....
        /*0484*/ 	.word	0x00004f00


	//   ....[91]....
        /*0488*/ 	.word	0x00004f70


	//   ....[92]....
        /*048c*/ 	.word	0x00004fd0


	//   ....[93]....
        /*0490*/ 	.word	0x00005040


	//   ....[94]....
        /*0494*/ 	.word	0x000050a0


	//   ....[95]....
        /*0498*/ 	.word	0x00005100


	//   ....[96]....
        /*049c*/ 	.word	0x00005170


	//   ....[97]....
        /*04a0*/ 	.word	0x000051d0


	//   ....[98]....
        /*04a4*/ 	.word	0x00005230


	//   ....[99]....
        /*04a8*/ 	.word	0x000052a0


	//   ....[100]....
        /*04ac*/ 	.word	0x00005300


	//----- nvinfo : EIATTR_VRC_CTA_INIT_COUNT
	.align		4
.L_10865:
        /*04b0*/ 	.byte	0x02, 0x4a
	.zero		1
	.zero		1


	//----- nvinfo : EIATTR_SYSCALL_OFFSETS
	.align		4
        /*04b4*/ 	.byte	0x04, 0x46
        /*04b6*/ 	.short	(.L_10867 - .L_10866)


	//   ....[0]....
.L_10866:
        /*04b8*/ 	.word	0x00002b50


	//   ....[1]....
        /*04bc*/ 	.word	0x00003cb0


	//----- nvinfo : EIATTR_EXIT_INSTR_OFFSETS
	.align		4
.L_10867:
        /*04c0*/ 	.byte	0x04, 0x1c
        /*04c2*/ 	.short	(.L_10869 - .L_10868)


	//   ....[0]....
.L_10868:
        /*04c4*/ 	.word	0x00000090


	//   ....[1]....
        /*04c8*/ 	.word	0x000039f0


	//   ....[2]....
        /*04cc*/ 	.word	0x00003a20


	//   ....[3]....
        /*04d0*/ 	.word	0x00003bb0


	//   ....[4]....
        /*04d4*/ 	.word	0x00003cc0


	//----- nvinfo : EIATTR_CRS_STACK_SIZE
	.align		4
.L_10869:
        /*04d8*/ 	.byte	0x04, 0x1e
        /*04da*/ 	.short	(.L_10871 - .L_10870)
.L_10870:
        /*04dc*/ 	.word	0x00000000


	//----- nvinfo : EIATTR_CBANK_PARAM_SIZE
	.align		4
.L_10871:
        /*04e0*/ 	.byte	0x03, 0x19
        /*04e2*/ 	.short	0x008c


	//----- nvinfo : EIATTR_PARAM_CBANK
	.align		4
        /*04e4*/ 	.byte	0x04, 0x0a
        /*04e6*/ 	.short	(.L_10873 - .L_10872)
	.align		4
.L_10872:
        /*04e8*/ 	.word	index@(.nv.constant0._ZN4vllm25paged_attention_v2_kernelIfhLi64ELi32ELi128ELNS_18Fp8KVCacheDataTypeE2ELb1ELi512EEEvPfS2_PT_PKS3_PKT0_S9_ifPKiSB_iPKfiiiSD_SD_iiiii)
        /*04ec*/ 	.short	0x0380
        /*04ee*/ 	.short	0x008c


	//----- nvinfo : EIATTR_SW_WAR
	.align		4
.L_10873:
        /*04f0*/ 	.byte	0x04, 0x36
        /*04f2*/ 	.short	(.L_10875 - .L_10874)
.L_10874:
        /*04f4*/ 	.word	0x00000008
.L_10875:


//--------------------- .nv.info._ZN4vllm25paged_attention_v2_kernelIfhLi32ELi32ELi128ELNS_18Fp8KVCacheDataTypeE2ELb1ELi512EEEvPfS2_PT_PKS3_PKT0_S9_ifPKiSB_iPKfiiiSD_SD_iiiii --------------------------
	.section	.nv.info._ZN4vllm25paged_attention_v2_kernelIfhLi32ELi32ELi128ELNS_18Fp8KVCacheDataTypeE2ELb1ELi512EEEvPfS2_PT_PKS3_PKT0_S9_ifPKiSB_iPKfiiiSD_SD_iiiii,"",@"SHT_CUDA_INFO"
	.sectionflags	@""
	.align	4


	//----- nvinfo : EIATTR_CUDA_API_VERSION
	.align		4
        /*0000*/ 	.byte	0x04, 0x37
        /*0002*/ 	.short	(.L_10877 - .L_10876)
.L_10876:
        /*0004*/ 	.word	0x00000082


	//----- nvinfo : EIATTR_KPARAM_INFO
	.align		4
.L_10877:
        /*0008*/ 	.byte	0x04, 0x17
        /*000a*/ 	.short	(.L_10879 - .L_10878)
.L_10878:
        /*000c*/ 	.word	0x00000000
        /*0010*/ 	.short	0x0015
        /*0012*/ 	.short	0x0088
        /*0014*/ 	.byte	0x00, 0xf0, 0x11, 0x00


	//----- nvinfo : EIATTR_KPARAM_INFO
	.align		4
.L_10879:
        /*0018*/ 	.byte	0x04, 0x17
        /*001a*/ 	.short	(.L_10881 - .L_10880)
.L_10880:
        /*001c*/ 	.word	0x00000000
        /*0020*/ 	.short	0x0014
        /*0022*/ 	.short	0x0084
        /*0024*/ 	.byte	0x00, 0xf0, 0x11, 0x00


	//----- nvinfo : EIATTR_KPARAM_INFO
	.align		4
.L_10881:
        /*0028*/ 	.byte	0x04, 0x17
        /*002a*/ 	.short	(.L_10883 - .L_10882)
.L_10882:
        /*002c*/ 	.word	0x00000000
        /*0030*/ 	.short	0x0013
        /*0032*/ 	.short	0x0080
        /*0034*/ 	.byte	0x00, 0xf0, 0x11, 0x00


	//----- nvinfo : EIATTR_KPARAM_INFO
	.align		4
.L_10883:
        /*0038*/ 	.byte	0x04, 0x17
        /*003a*/ 	.short	(.L_10885 - .L_10884)
.L_10884:
        /*003c*/ 	.word	0x00000000
        /*0040*/ 	.short	0x0012
        /*0042*/ 	.short	0x007c
        /*0044*/ 	.byte	0x00, 0xf0, 0x11, 0x00


	//----- nvinfo : EIATTR_KPARAM_INFO
	.align		4
.L_10885:
        /*0048*/ 	.byte	0x04, 0x17
        /*004a*/ 	.short	(.L_10887 - .L_10886)
.L_10886:
        /*004c*/ 	.word	0x00000000
        /*0050*/ 	.short	0x0011
        /*0052*/ 	.short	0x0078
        /*0054*/ 	.byte	0x00, 0xf0, 0x11, 0x00


	//----- nvinfo : EIATTR_KPARAM_INFO
	.align		4
.L_10887:
        /*0058*/ 	.byte	0x04, 0x17
        /*005a*/ 	.short	(.L_10889 - .L_10888)
.L_10888:
        /*005c*/ 	.word	0x00000000
        /*0060*/ 	.short	0x0010
        /*0062*/ 	.short	0x0070
        /*0064*/ 	.byte	0x00, 0xf5, 0x21, 0x00


	//----- nvinfo : EIATTR_KPARAM_INFO
	.align		4
.L_10889:
        /*0068*/ 	.byte	0x04, 0x17
        /*006a*/ 	.short	(.L_10891 - .L_10890)
.L_10890:
        /*006c*/ 	.word	0x00000000
        /*0070*/ 	.short	0x000f
        /*0072*/ 	.short	0x0068
        /*0074*/ 	.byte	0x00, 0xf5, 0x21, 0x00


	//----- nvinfo : EIATTR_KPARAM_INFO
	.align		4
.L_10891:
        /*0078*/ 	.byte	0x04, 0x17
        /*007a*/ 	.short	(.L_10893 - .L_10892)
.L_10892:
        /*007c*/ 	.word	0x00000000
        /*0080*/ 	.short	0x000e
        /*0082*/ 	.short	0x0060
        /*0084*/ 	.byte	0x00, 0xf0, 0x11, 0x00


	//----- nvinfo : EIATTR_KPARAM_INFO
	.align		4
.L_10893:
        /*0088*/ 	.byte	0x04, 0x17
        /*008a*/ 	.short	(.L_10895 - .L_10894)
.L_10894:
        /*008c*/ 	.word	0x00000000
        /*0090*/ 	.short	0x000d
        /*0092*/ 	.short	0x005c
        /*0094*/ 	.byte	0x00, 0xf0, 0x11, 0x00


	//----- nvinfo : EIATTR_KPARAM_INFO
	.align		4
.L_10895:
        /*0098*/ 	.byte	0x04, 0x17
        /*009a*/ 	.short	(.L_10897 - .L_10896)
.L_10896:
        /*009c*/ 	.word	0x00000000
        /*00a0*/ 	.short	0x000c
        /*00a2*/ 	.short	0x0058
        /*00a4*/ 	.byte	0x00, 0xf0, 0x11, 0x00


	//----- nvinfo : EIATTR_KPARAM_INFO
	.align		4
.L_10897:
        /*00a8*/ 	.byte	0x04, 0x17
        /*00aa*/ 	.short	(.L_10899 - .L_10898)
.L_10898:
        /*00ac*/ 	.word	0x00000000
        /*00b0*/ 	.short	0x000b
        /*00b2*/ 	.short	0x0050
        /*00b4*/ 	.byte	0x00, 0xf5, 0x21, 0x00


	//----- nvinfo : EIATTR_KPARAM_INFO
	.align		4
.L_10899:
        /*00b8*/ 	.byte	0x04, 0x17
        /*00ba*/ 	.short	(.L_10901 - .L_10900)
.L_10900:
        /*00bc*/ 	.word	0x00000000
        /*00c0*/ 	.short	0x000a
        /*00c2*/ 	.short	0x0048
        /*00c4*/ 	.byte	0x00, 0xf0, 0x11, 0x00


	//----- nvinfo : EIATTR_KPARAM_INFO
	.align		4
.L_10901:
        /*00c8*/ 	.byte	0x04, 0x17
        /*00ca*/ 	.short	(.L_10903 - .L_10902)
.L_10902:
        /*00cc*/ 	.word	0x00000000
        /*00d0*/ 	.short	0x0009
        /*00d2*/ 	.short	0x0040
        /*00d4*/ 	.byte	0x00, 0xf5, 0x21, 0x00


	//----- nvinfo : EIATTR_KPARAM_INFO
	.align		4
.L_10903:
        /*00d8*/ 	.byte	0x04, 0x17
        /*00da*/ 	.short	(.L_10905 - .L_10904)
.L_10904:
        /*00dc*/ 	.word	0x00000000
        /*00e0*/ 	.short	0x0008
        /*00e2*/ 	.short	0x0038
        /*00e4*/ 	.byte	0x00, 0xf5, 0x21, 0x00


	//----- nvinfo : EIATTR_KPARAM_INFO
	.align		4
.L_10905:
        /*00e8*/ 	.byte	0x04, 0x17
        /*00ea*/ 	.short	(.L_10907 - .L_10906)
.L_10906:
        /*00ec*/ 	.word	0x00000000
        /*00f0*/ 	.short	0x0007
        /*00f2*/ 	.short	0x0034
        /*00f4*/ 	.byte	0x00, 0xf0, 0x11, 0x00


	//----- nvinfo : EIATTR_KPARAM_INFO
	.align		4
.L_10907:
        /*00f8*/ 	.byte	0x04, 0x17
        /*00fa*/ 	.short	(.L_10909 - .L_10908)
.L_10908:
        /*00fc*/ 	.word	0x00000000
        /*0100*/ 	.short	0x0006
        /*0102*/ 	.short	0x0030
        /*0104*/ 	.byte	0x00, 0xf0, 0x11, 0x00


	//----- nvinfo : EIATTR_KPARAM_INFO
	.align		4
.L_10909:
        /*0108*/ 	.byte	0x04, 0x17
        /*010a*/ 	.short	(.L_10911 - .L_10910)
.L_10910:
        /*010c*/ 	.word	0x00000000
        /*0110*/ 	.short	0x0005
        /*0112*/ 	.short	0x0028
        /*0114*/ 	.byte	0x00, 0xf5, 0x21, 0x00


	//----- nvinfo : EIATTR_KPARAM_INFO
	.align		4
.L_10911:
        /*0118*/ 	.byte	0x04, 0x17
        /*011a*/ 	.short	(.L_10913 - .L_10912)
.L_10912:
        /*011c*/ 	.word	0x00000000
        /*0120*/ 	.short	0x0004
        /*0122*/ 	.short	0x0020
        /*0124*/ 	.byte	0x00, 0xf5, 0x21, 0x00


	//----- nvinfo : EIATTR_KPARAM_INFO
	.align		4
.L_10913:
        /*0128*/ 	.byte	0x04, 0x17
        /*012a*/ 	.short	(.L_10915 - .L_10914)
.L_10914:
        /*012c*/ 	.word	0x00000000
        /*0130*/ 	.short	0x0003
        /*0132*/ 	.short	0x0018
        /*0134*/ 	.byte	0x00, 0xf5, 0x21, 0x00


	//----- nvinfo : EIATTR_KPARAM_INFO
	.align		4
.L_10915:
        /*0138*/ 	.byte	0x04, 0x17
        /*013a*/ 	.short	(.L_10917 - .L_10916)
.L_10916:
        /*013c*/ 	.word	0x00000000
        /*0140*/ 	.short	0x0002
        /*0142*/ 	.short	0x0010
        /*0144*/ 	.byte	0x00, 0xf5, 0x21, 0x00


	//----- nvinfo : EIATTR_KPARAM_INFO
	.align		4
.L_10917:
        /*0148*/ 	.byte	0x04, 0x17
        /*014a*/ 	.short	(.L_10919 - .L_10918)
.L_10918:
        /*014c*/ 	.word	0x00000000
        /*0150*/ 	.short	0x0001
        /*0152*/ 	.short	0x0008
        /*0154*/ 	.byte	0x00, 0xf5, 0x21, 0x00


	//----- nvinfo : EIATTR_KPARAM_INFO
	.align		4
.L_10919:
        /*0158*/ 	.byte	0x04, 0x17
        /*015a*/ 	.short	(.L_10921 - .L_10920)
.L_10920:
        /*015c*/ 	.word	0x00000000
        /*0160*/ 	.short	0x0000
        /*0162*/ 	.short	0x0000
        /*0164*/ 	.byte	0x00, 0xf5, 0x21, 0x00


	//----- nvinfo : EIATTR_SPARSE_MMA_MASK
	.align		4
.L_10921:
        /*0168*/ 	.byte	0x03, 0x50
        /*016a*/ 	.short	0x0000


	//----- nvinfo : EIATTR_MAXREG_COUNT
	.align		4
        /*016c*/ 	.byte	0x03, 0x1b
        /*016e*/ 	.short	0x00ff


	//----- nvinfo : EIATTR_NUM_BARRIERS
	.align		4
        /*0170*/ 	.byte	0x02, 0x4c
        /*0172*/ 	.byte	0x01
	.zero		1


	//----- nvinfo : EIATTR_EXTERNS
	.align		4
        /*0174*/ 	.byte	0x04, 0x0f
        /*0176*/ 	.short	(.L_10923 - .L_10922)


	//   ....[0]....
	.align		4
.L_10922:
        /*0178*/ 	.word	index@(__assertfail)


	//----- nvinfo : EIATTR_MERCURY_ISA_VERSION
	.align		4
.L_10923:
        /*017c*/ 	.byte	0x03, 0x5f
        /*017e*/ 	.short	0x0101


	//----- nvinfo : EIATTR_COOP_GROUP_MASK_REGIDS
	.align		4
        /*0180*/ 	.byte	0x04, 0x29
        /*0182*/ 	.short	(.L_10925 - .L_10924)


	//   ....[0]....
.L_10924:
        /*0184*/ 	.word	0xffffffff


	//   ....[1]....
        /*0188*/ 	.word	0xffffffff


	//   ....[2]....
        /*018c*/ 	.word	0xffffffff


	//   ....[3]....
        /*0190*/ 	.word	0xffffffff


	//   ....[4]....
        /*0194*/ 	.word	0xffffffff


	//   ....[5]....
        /*0198*/ 	.word	0xffffffff


	//   ....[6]....
        /*019c*/ 	.word	0xffffffff


	//   ....[7]....
        /*01a0*/ 	.word	0xffffffff


	//   ....[8]....
        /*01a4*/ 	.word	0xffffffff


	//   ....[9]....
        /*01a8*/ 	.word	0xffffffff


	//   ....[10]....
        /*01ac*/ 	.word	0xffffffff


	//   ....[11]....
        /*01b0*/ 	.word	0xffffffff


	//   ....[12]....
        /*01b4*/ 	.word	0xffffffff


	//   ....[13]....
        /*01b8*/ 	.word	0xffffffff


	//   ....[14]....
        /*01bc*/ 	.word	0xffffffff


	//   ....[15]....
        /*01c0*/ 	.word	0xffffffff


	//   ....[16]....
        /*01c4*/ 	.word	0xffffffff


	//   ....[17]....
        /*01c8*/ 	.word	0xffffffff


	//   ....[18]....
        /*01cc*/ 	.word	0xffffffff


	//   ....[19]....
        /*01d0*/ 	.word	0xffffffff


	//   ....[20]....
        /*01d4*/ 	.word	0xffffffff


	//   ....[21]....
        /*01d8*/ 	.word	0xffffffff


	//   ....[22]....
        /*01dc*/ 	.word	0xffffffff


	//   ....[23]....
        /*01e0*/ 	.word	0xffffffff


	//   ....[24]....
        /*01e4*/ 	.word	0xffffffff


	//   ....[25]....
        /*01e8*/ 	.word	0xffffffff


	//   ....[26]....
        /*01ec*/ 	.word	0xffffffff


	//   ....[27]....
        /*01f0*/ 	.word	0xffffffff


	//   ....[28]....
        /*01f4*/ 	.word	0xffffffff


	//   ....[29]....
        /*01f8*/ 	.word	0xffffffff


	//   ....[30]....
        /*01fc*/ 	.word	0xffffffff


	//   ....[31]....
        /*0200*/ 	.word	0xffffffff


	//   ....[32]....
        /*0204*/ 	.word	0x0500000f


	//   ....[33]....
        /*0208*/ 	.word	0x0500000f


	//   ....[34]....
        /*020c*/ 	.word	0x0500000f


	//   ....[35]....
        /*0210*/ 	.word	0x0500000f


	//   ....[36]....
        /*0214*/ 	.word	0x0500000f


	//   ....[37]....
        /*0218*/ 	.word	0x0500000f


	//   ....[38]....
        /*021c*/ 	.word	0x0500000f


	//   ....[39]....
        /*0220*/ 	.word	0x0500000f


	//   ....[40]....
        /*0224*/ 	.word	0x0500000f


	//   ....[41]....
        /*0228*/ 	.word	0x0500000f


	//   ....[42]....
        /*022c*/ 	.word	0x0500000f


	//   ....[43]....
        /*0230*/ 	.word	0x0500000f


	//   ....[44]....
        /*0234*/ 	.word	0x0500000f


	//   ....[45]....
        /*0238*/ 	.word	0x0500000f


	//   ....[46]....
        /*023c*/ 	.word	0x0500000f


	//   ....[47]....
        /*0240*/ 	.word	0x0500000f


	//   ....[48]....
        /*0244*/ 	.word	0x0500000f


	//   ....[49]....
        /*0248*/ 	.word	0x0500000f


	//   ....[50]....
        /*024c*/ 	.word	0x0500000f


	//   ....[51]....
        /*0250*/ 	.word	0x0500000f


	//   ....[52]....
        /*0254*/ 	.word	0x0500000f


	//   ....[53]....
        /*0258*/ 	.word	0x0500000f


	//   ....[54]....
        /*025c*/ 	.word	0x0500000f


	//   ....[55]....
        /*0260*/ 	.word	0x0500000f


	//   ....[56]....
        /*0264*/ 	.word	0x0500000f


	//   ....[57]....
        /*0268*/ 	.word	0x0500000f


	//   ....[58]....
        /*026c*/ 	.word	0x0500000f


	//   ....[59]....
        /*0270*/ 	.word	0x0500000f


	//   ....[60]....
        /*0274*/ 	.word	0x0500000f


	//----- nvinfo : EIATTR_COOP_GROUP_INSTR_OFFSETS
	.align		4
.L_10925:
        /*0278*/ 	.byte	0x04, 0x28
        /*027a*/ 	.short	(.L_10927 - .L_10926)


	//   ....[0]....
.L_10926:
        /*027c*/ 	.word	0x00000b60


	//   ....[1]....
        /*0280*/ 	.word	0x00000b80


	//   ....[2]....
        /*0284*/ 	.word	0x00000ba0


	//   ....[3]....
        /*0288*/ 	.word	0x00000bc0


	//   ....[4]....
        /*028c*/ 	.word	0x00000be0


	//   ....[5]....
        /*0290*/ 	.word	0x00000ce0


	//   ....[6]....
        /*0294*/ 	.word	0x00000d00


	//   ....[7]....
        /*0298*/ 	.word	0x00000d30


	//   ....[8]....
        /*029c*/ 	.word	0x00001b70


	//   ....[9]....
        /*02a0*/ 	.word	0x00001ba0


	//   ....[10]....
        /*02a4*/ 	.word	0x00001bc0


	//   ....[11]....
        /*02a8*/ 	.word	0x00001be0


	//   ....[12]....
        /*02ac*/ 	.word	0x00001c00


	//   ....[13]....
        /*02b0*/ 	.word	0x00001c50


	//   ....[14]....
        /*02b4*/ 	.word	0x00001c70


	//   ....[15]....
        /*02b8*/ 	.word	0x00001c90


	//   ....[16]....
        /*02bc*/ 	.word	0x00002c60


	//   ....[17]....
        /*02c0*/ 	.word	0x00002ca0


	//   ....[18]....
        /*02c4*/ 	.word	0x00002cb0


	//   ....[19]....
        /*02c8*/ 	.word	0x00002cc0


	//   ....[20]....
        /*02cc*/ 	.word	0x00002cd0


	//   ....[21]....
        /*02d0*/ 	.word	0x00002ce0


	//   ....[22]....
        /*02d4*/ 	.word	0x00002cf0


	//   ....[23]....
        /*02d8*/ 	.word	0x00002d10


	//   ....[24]....
        /*02dc*/ 	.word	0x00002d40


	//   ....[25]....
        /*02e0*/ 	.word	0x00002d60


	//   ....[26]....
        /*02e4*/ 	.word	0x00002d80


	//   ....[27]....
        /*02e8*/ 	.word	0x00002da0


	//   ....[28]....
        /*02ec*/ 	.word	0x00002dc0


	//   ....[29]....
        /*02f0*/ 	.word	0x00002de0


	//   ....[30]....
        /*02f4*/ 	.word	0x00002df0


	//   ....[31]....
        /*02f8*/ 	.word	0x00002e10


	//   ....[32]....
        /*02fc*/ 	.word	0x000036c0


	//   ....[33]....
        /*0300*/ 	.word	0x00003720


	//   ....[34]....
        /*0304*/ 	.word	0x00003780


	//   ....[35]....
        /*0308*/ 	.word	0x000037e0


	//   ....[36]....
        /*030c*/ 	.word	0x00003840


	//   ....[37]....
        /*0310*/ 	.word	0x000038c0


	//   ....[38]....
        /*0314*/ 	.word	0x00003930


	//   ....[39]....
        /*0318*/ 	.word	0x000039a0


	//   ....[40]....
        /*031c*/ 	.word	0x00003a00


	//   ....[41]....
        /*0320*/ 	.word	0x00003a80


	//   ....[42]....
        /*0324*/ 	.word	0x00003af0


	//   ....[43]....
        /*0328*/ 	.word	0x00003b50


	//   ....[44]....
        /*032c*/ 	.word	0x00003bd0


	//   ....[45]....
        /*0330*/ 	.word	0x00003c40


	//   ....[46]....
        /*0334*/ 	.word	0x00003ca0


	//   ....[47]....
        /*0338*/ 	.word	0x00003d20


	//   ....[48]....
        /*033c*/ 	.word	0x00003d90


	//   ....[49]....
        /*0340*/ 	.word	0x00003df0


	//   ....[50]....
        /*0344*/ 	.word	0x00003e70


	//   ....[51]....
        /*0348*/ 	.word	0x00003ee0


	//   ....[52]....
        /*034c*/ 	.word	0x00003f40


	//   ....[53]....
        /*0350*/ 	.word	0x00003fe0


	//   ....[54]....
        /*0354*/ 	.word	0x00004050


	//   ....[55]....
        /*0358*/ 	.word	0x000040b0


	//   ....[56]....
        /*035c*/ 	.word	0x00004120


	//   ....[57]....
        /*0360*/ 	.word	0x00004190


	//   ....[58]....
        /*0364*/ 	.word	0x000041f0


	//   ....[59]....
        /*0368*/ 	.word	0x00004260


	//   ....[60]....
        /*036c*/ 	.word	0x000042c0


	//----- nvinfo : EIATTR_VRC_CTA_INIT_COUNT
	.align		4
.L_10927:
        /*0370*/ 	.byte	0x02, 0x4a
	.zero		1
	.zero		1


	//----- nvinfo : EIATTR_SYSCALL_OFFSETS
	.align		4
        /*0374*/ 	.byte	0x04, 0x46
        /*0376*/ 	.short	(.L_10929 - .L_10928)


	//   ....[0]....
.L_10928:
        /*0378*/ 	.word	0x00002b60


	//   ....[1]....
        /*037c*/ 	.word	0x00003660


	//----- nvinfo : EIATTR_EXIT_INSTR_OFFSETS
	.align		4
.L_10929:
        /*0380*/ 	.byte	0x04, 0x1c
        /*0382*/ 	.short	(.L_10931 - .L_10930)


	//   ....[0]....
.L_10930:
        /*0384*/ 	.word	0x00000090


	//   ....[1]....
        /*0388*/ 	.word	0x00003420


	//   ....[2]....
        /*038c*/ 	.word	0x00003450


	//   ....[3]....
        /*0390*/ 	.word	0x00003560


	//   ....[4]....
        /*0394*/ 	.word	0x00003670


	//----- nvinfo : EIATTR_CRS_STACK_SIZE
	.align		4
.L_10931:
        /*0398*/ 	.byte	0x04, 0x1e
        /*039a*/ 	.short	(.L_10933 - .L_10932)
.L_10932:
        /*039c*/ 	.word	0x00000000


	//----- nvinfo : EIATTR_CBANK_PARAM_SIZE
	.align		4
.L_10933:
        /*03a0*/ 	.byte	0x03, 0x19
        /*03a2*/ 	.short	0x008c


	//----- nvinfo : EIATTR_PARAM_CBANK
	.align		4
        /*03a4*/ 	.byte	0x04, 0x0a
        /*03a6*/ 	.short	(.L_10935 - .L_10934)
	.align		4
.L_10934:
        /*03a8*/ 	.word	index@(.nv.constant0._ZN4vllm25paged_attention_v2_kernelIfhLi32ELi32ELi128ELNS_18Fp8KVCacheDataTypeE2ELb1ELi512EEEvPfS2_PT_PKS3_PKT0_S9_ifPKiSB_iPKfiiiSD_SD_iiiii)
        /*03ac*/ 	.short	0x0380
        /*03ae*/ 	.short	0x008c


	//----- nvinfo : EIATTR_SW_WAR
	.align		4
.L_10935:
        /*03b0*/ 	.byte	0x04, 0x36
        /*03b2*/ 	.short	(.L_10937 - .L_10936)
.L_10936:
        /*03b4*/ 	.word	0x00000008
.L_10937:


//--------------------- .nv.info._ZN4vllm25paged_attention_v2_kernelIfhLi256ELi16ELi128ELNS_18Fp8KVCacheDataTypeE2ELb0ELi512EEEvPfS2_PT_PKS3_PKT0_S9_ifPKiSB_iPKfiiiSD_SD_iiiii --------------------------
	.section	.nv.info._ZN4vllm25paged_attention_v2_kernelIfhLi256ELi16ELi128ELNS_18Fp8KVCacheDataTypeE2ELb0ELi512EEEvPfS2_PT_PKS3_PKT0_S9_ifPKiSB_iPKfiiiSD_SD_iiiii,"",@"SHT_CUDA_INFO"
	.sectionflags	@""
	.align	4


	//----- nvinfo : EIATTR_CUDA_API_VERSION
	.align		4
        /*0000*/ 	.byte	0x04, 0x37
        /*0002*/ 	.short	(.L_10939 - .L_10938)
.L_10938:
        /*0004*/ 	.word	0x00000082


	//----- nvinfo : EIATTR_KPARAM_INFO
	.align		4
.L_10939:
        /*0008*/ 	.byte	0x04, 0x17
        /*000a*/ 	.short	(.L_10941 - .L_10940)
.L_10940:
        /*000c*/ 	.word	0x00000000
        /*0010*/ 	.short	0x0015
        /*0012*/ 	.short	0x0088
        /*0014*/ 	.byte	0x00, 0xf0, 0x11, 0x00


	//----- nvinfo : EIATTR_KPARAM_INFO
	.align		4
.L_10941:
        /*0018*/ 	.byte	0x04, 0x17
        /*001a*/ 	.short	(.L_10943 - .L_10942)
.L_10942:
        /*001c*/ 	.word	0x00000000
        /*0020*/ 	.short	0x0014
        /*0022*/ 	.short	0x0084
        /*0024*/ 	.byte	0x00, 0xf0, 0x11, 0x00


	//----- nvinfo : EIATTR_KPARAM_INFO
	.align		4
.L_10943:
        /*0028*/ 	.byte	0x04, 0x17
        /*002a*/ 	.short	(.L_10945 - .L_10944)
.L_10944:
        /*002c*/ 	.word	0x00000000
        /*0030*/ 	.short	0x0013
        /*0032*/ 	.short	0x0080
        /*0034*/ 	.byte	0x00, 0xf0, 0x11, 0x00


	//----- nvinfo : EIATTR_KPARAM_INFO
	.align		4
.L_10945:
        /*0038*/ 	.byte	0x04, 0x17
        /*003a*/ 	.short	(.L_10947 - .L_10946)
.L_10946:
        /*003c*/ 	.word	0x00000000
        /*0040*/ 	.short	0x0012
        /*0042*/ 	.short	0x007c
        /*0044*/ 	.byte	0x00, 0xf0, 0x11, 0x00


	//----- nvinfo : EIATTR_KPARAM_INFO
	.align		4
.L_10947:
        /*0048*/ 	.byte	0x04, 0x17
        /*004a*/ 	.short	(.L_10949 - .L_10948)
.L_10948:
        /*004c*/ 	.word	0x00000000
        /*0050*/ 	.short	0x0011
        /*0052*/ 	.short	0x0078
        /*0054*/ 	.byte	0x00, 0xf0, 0x11, 0x00


	//----- nvinfo : EIATTR_KPARAM_INFO
	.align		4
.L_10949:
        /*0058*/ 	.byte	0x04, 0x17
        /*005a*/ 	.short	(.L_10951 - .L_10950)
.L_10950:
        /*005c*/ 	.word	0x00000000
        /*0060*/ 	.short	0x0010
        /*0062*/ 	.short	0x0070
        /*0064*/ 	.byte	0x00, 0xf5, 0x21, 0x00


	//----- nvinfo : EIATTR_KPARAM_INFO
	.align		4
.L_10951:
        /*0068*/ 	.byte	0x04, 0x17
        /*006a*/ 	.short	(.L_10953 - .L_10952)
.L_10952:
        /*006c*/ 	.word	0x00000000
        /*0070*/ 	.short	0x000f
        /*0072*/ 	.short	0x0068
        /*0074*/ 	.byte	0x00, 0xf5, 0x21, 0x00


	//----- nvinfo : EIATTR_KPARAM_INFO
	.align		4
.L_10953:
        /*0078*/ 	.byte	0x04, 0x17
        /*007a*/ 	.short	(.L_10955 - .L_10954)
.L_10954:
        /*007c*/ 	.word	0x00000000
        /*0080*/ 	.short	0x000e
        /*0082*/ 	.short	0x0060
        /*0084*/ 	.byte	0x00, 0xf0, 0x11, 0x00


	//----- nvinfo : EIATTR_KPARAM_INFO
	.align		4
.L_10955:
        /*0088*/ 	.byte	0x04, 0x17
        /*008a*/ 	.short	(.L_10957 - .L_10956)
.L_10956:
        /*008c*/ 	.word	0x00000000
        /*0090*/ 	.short	0x000d
        /*0092*/ 	.short	0x005c
        /*0094*/ 	.byte	0x00, 0xf0, 0x11, 0x00


	//----- nvinfo : EIATTR_KPARAM_INFO
	.align		4
.L_10957:
        /*0098*/ 	.byte	0x04, 0x17
        /*009a*/ 	.short	(.L_10959 - .L_10958)
.L_10958:
        /*009c*/ 	.word	0x00000000
        /*00a0*/ 	.short	0x000c
        /*00a2*/ 	.short	0x0058
        /*00a4*/ 	.byte	0x00, 0xf0, 0x11, 0x00


	//----- nvinfo : EIATTR_KPARAM_INFO
	.align		4
.L_10959:
        /*00a8*/ 	.byte	0x04, 0x17
        /*00aa*/ 	.short	(.L_10961 - .L_10960)
.L_10960:
        /*00ac*/ 	.word	0x00000000
        /*00b0*/ 	.short	0x000b
        /*00b2*/ 	.short	0x0050
        /*00b4*/ 	.byte	0x00, 0xf5, 0x21, 0x00


	//----- nvinfo : EIATTR_KPARAM_INFO
	.align		4
.L_10961:
        /*00b8*/ 	.byte	0x04, 0x17
        /*00ba*/ 	.short	(.L_10963 - .L_10962)
.L_10962:
        /*00bc*/ 	.word	0x00000000
        /*00c0*/ 	.short	0x000a
        /*00c2*/ 	.short	0x0048
        /*00c4*/ 	.byte	0x00, 0xf0, 0x11, 0x00


	//----- nvinfo : EIATTR_KPARAM_INFO
	.align		4
.L_10963:
        /*00c8*/ 	.byte	0x04, 0x17
        /*00ca*/ 	.short	(.L_10965 - .L_10964)
.L_10964:
        /*00cc*/ 	.word	0x00000000
        /*00d0*/ 	.short	0x0009
        /*00d2*/ 	.short	0x0040
        /*00d4*/ 	.byte	0x00, 0xf5, 0x21, 0x00


	//----- nvinfo : EIATTR_KPARAM_INFO
	.align		4
.L_10965:
        /*00d8*/ 	.byte	0x04, 0x17
        /*00da*/ 	.short	(.L_10967 - .L_10966)
.L_10966:
        /*00dc*/ 	.word	0x00000000
        /*00e0*/ 	.short	0x0008
        /*00e2*/ 	.short	0x0038
        /*00e4*/ 	.byte	0x00, 0xf5, 0x21, 0x00


	//----- nvinfo : EIATTR_KPARAM_INFO
	.align		4
.L_10967:
        /*00e8*/ 	.byte	0x04, 0x17
        /*00ea*/ 	.short	(.L_10969 - .L_10968)
.L_10968:
        /*00ec*/ 	.word	0x00000000
        /*00f0*/ 	.short	0x0007
        /*00f2*/ 	.short	0x0034
        /*00f4*/ 	.byte	0x00, 0xf0, 0x11, 0x00


	//----- nvinfo : EIATTR_KPARAM_INFO
	.align		4
.L_10969:
        /*00f8*/ 	.byte	0x04, 0x17
        /*00fa*/ 	.short	(.L_10971 - .L_10970)
.L_10970:
        /*00fc*/ 	.word	0x00000000
        /*0100*/ 	.short	0x0006
        /*0102*/ 	.short	0x0030
        /*0104*/ 	.byte	0x00, 0xf0, 0x11, 0x00


	//----- nvinfo : EIATTR_KPARAM_INFO
	.align		4
.L_10971:
        /*0108*/ 	.byte	0x04, 0x17
        /*010a*/ 	.short	(.L_10973 - .L_10972)
.L_10972:
        /*010c*/ 	.word	0x00000000
        /*0110*/ 	.short	0x0005
        /*0112*/ 	.short	0x0028
        /*0114*/ 	.byte	0x00, 0xf5, 0x21, 0x00


	//----- nvinfo : EIATTR_KPARAM_INFO
	.align		4
.L_10973:
        /*0118*/ 	.byte	0x04, 0x17
        /*011a*/ 	.short	(.L_10975 - .L_10974)
.L_10974:
        /*011c*/ 	.word	0x00000000
        /*0120*/ 	.short	0x0004
        /*0122*/ 	.short	0x0020
        /*0124*/ 	.byte	0x00, 0xf5, 0x21, 0x00


	//----- nvinfo : EIATTR_KPARAM_INFO
	.align		4
.L_10975:
        /*0128*/ 	.byte	0x04, 0x17
        /*012a*/ 	.short	(.L_10977 - .L_10976)
.L_10976:
        /*012c*/ 	.word	0x00000000
        /*0130*/ 	.short	0x0003
        /*0132*/ 	.short	0x0018
        /*0134*/ 	.byte	0x00, 0xf5, 0x21, 0x00


	//----- nvinfo : EIATTR_KPARAM_INFO
	.align		4
.L_10977:
        /*0138*/ 	.byte	0x04, 0x17
        /*013a*/ 	.short	(.L_10979 - .L_10978)
.L_10978:
        /*013c*/ 	.word	0x00000000
        /*0140*/ 	.short	0x0002
        /*0142*/ 	.short	0x0010
        /*0144*/ 	.byte	0x00, 0xf5, 0x21, 0x00


	//----- nvinfo : EIATTR_KPARAM_INFO
	.align		4
.L_10979:
        /*0148*/ 	.byte	0x04, 0x17
        /*014a*/ 	.short	(.L_10981 - .L_10980)
.L_10980:
        /*014c*/ 	.word	0x00000000
        /*0150*/ 	.short	0x0001
        /*0152*/ 	.short	0x0008
        /*0154*/ 	.byte	0x00, 0xf5, 0x21, 0x00


	//----- nvinfo : EIATTR_KPARAM_INFO
	.align		4
.L_10981:
        /*0158*/ 	.byte	0x04, 0x17
        /*015a*/ 	.short	(.L_10983 - .L_10982)
.L_10982:
        /*015c*/ 	.word	0x00000000
        /*0160*/ 	.short	0x0000
        /*0162*/ 	.short	0x0000
        /*0164*/ 	.byte	0x00, 0xf5, 0x21, 0x00


	//----- nvinfo : EIATTR_SPARSE_MMA_MASK
	.align		4
.L_10983:
        /*0168*/ 	.byte	0x03, 0x50
        /*016a*/ 	.short	0x0000


	//----- nvinfo : EIATTR_MAXREG_COUNT
	.align		4
        /*016c*/ 	.byte	0x03, 0x1b
        /*016e*/ 	.short	0x00ff


	//----- nvinfo : EIATTR_NUM_BARRIERS
	.align		4
        /*0170*/ 	.byte	0x02, 0x4c
        /*0172*/ 	.byte	0x01
	.zero		1


	//----- nvinfo : EIATTR_EXTERNS
	.align		4
        /*0174*/ 	.byte	0x04, 0x0f
        /*0176*/ 	.short	(.L_10985 - .L_10984)


	//   ....[0]....
	.align		4
.L_10984:
        /*0178*/ 	.word	index@(__assertfail)


	//----- nvinfo : EIATTR_MERCURY_ISA_VERSION
	.align		4
.L_10985:
        /*017c*/ 	.byte	0x03, 0x5f
        /*017e*/ 	.short	0x0101


	//----- nvinfo : EIATTR_COOP_GROUP_MASK_REGIDS
	.align		4
        /*0180*/ 	.byte	0x04, 0x29
        /*0182*/ 	.short	(.L_10987 - .L_10986)


	//   ....[0]....
.L_10986:
        /*0184*/ 	.word	0xffffffff


	//   ....[1]....
        /*0188*/ 	.word	0xffffffff


	//   ....[2]....
        /*018c*/ 	.word	0xffffffff


	//   ....[3]....
        /*0190*/ 	.word	0xffffffff


	//   ....[4]....
        /*0194*/ 	.word	0xffffffff


	//   ....[5]....
        /*0198*/ 	.word	0xffffffff


	//   ....[6]....
        /*019c*/ 	.word	0xffffffff


	//   ....[7]....
        /*01a0*/ 	.word	0xffffffff


	//   ....[8]....
        /*01a4*/ 	.word	0xffffffff


	//   ....[9]....
        /*01a8*/ 	.word	0xffffffff


	//   ....[10]....
        /*01ac*/ 	.word	0xffffffff


	//   ....[11]....
        /*01b0*/ 	.word	0xffffffff


	//   ....[12]....
        /*01b4*/ 	.word	0xffffffff


	//   ....[13]....
        /*01b8*/ 	.word	0xffffffff


	//   ....[14]....
        /*01bc*/ 	.word	0xffffffff


	//   ....[15]....
        /*01c0*/ 	.word	0x0500000f


	//   ....[16]....
        /*01c4*/ 	.word	0x0500000f


	//   ....[17]....
        /*01c8*/ 	.word	0x0500000f


	//   ....[18]....
        /*01cc*/ 	.word	0x0500000f


	//----- nvinfo : EIATTR_COOP_GROUP_INSTR_OFFSETS
	.align		4
.L_10987:
        /*01d0*/ 	.byte	0x04, 0x28
        /*01d2*/ 	.short	(.L_10989 - .L_10988)


	//   ....[0]....
.L_10988:
        /*01d4*/ 	.word	0x00000390


	//   ....[1]....
        /*01d8*/ 	.word	0x000003b0


	//   ....[2]....
        /*01dc*/ 	.word	0x000003d0


	//   ....[3]....
        /*01e0*/ 	.word	0x000003f0


	//   ....[4]....
        /*01e4*/ 	.word	0x000004f0


	//   ....[5]....
        /*01e8*/ 	.word	0x00000520


	//   ....[6]....
        /*01ec*/ 	.word	0x00000540


	//   ....[7]....
        /*01f0*/ 	.word	0x00001390


	//   ....[8]....
        /*01f4*/ 	.word	0x000013c0


	//   ....[9]....
        /*01f8*/ 	.word	0x000013e0


	//   ....[10]....
        /*01fc*/ 	.word	0x00001400


	//   ....[11]....
        /*0200*/ 	.word	0x00001420


	//   ....[12]....
        /*0204*/ 	.word	0x00001470


	//   ....[13]....
        /*0208*/ 	.word	0x00001490


	//   ....[14]....
        /*020c*/ 	.word	0x000014b0


	//   ....[15]....
        /*0210*/ 	.word	0x00003210


	//   ....[16]....
        /*0214*/ 	.word	0x00003270


	//   ....[17]....
        /*0218*/ 	.word	0x000032d0


	//   ....[18]....
        /*021c*/ 	.word	0x00003330


	//----- nvinfo : EIATTR_VRC_CTA_INIT_COUNT
	.align		4
.L_10989:
        /*0220*/ 	.byte	0x02, 0x4a
	.zero		1
	.zero		1


	//----- nvinfo : EIATTR_SYSCALL_OFFSETS
	.align		4
        /*0224*/ 	.byte	0x04, 0x46
        /*0226*/ 	.short	(.L_10991 - .L_10990)


	//   ....[0]....
.L_10990:
        /*0228*/ 	.word	0x00000340


	//----- nvinfo : EIATTR_EXIT_INSTR_OFFSETS
	.align		4
.L_10991:
        /*022c*/ 	.byte	0x04, 0x1c
        /*022e*/ 	.short	(.L_10993 - .L_10992)


	//   ....[0]....
.L_10992:
        /*0230*/ 	.word	0x000000d0


	//   ....[1]....
        /*0234*/ 	.word	0x00002ed0


	//   ....[2]....
        /*0238*/ 	.word	0x00002f20


	//   ....[3]....
        /*023c*/ 	.word	0x000031c0


	//----- nvinfo : EIATTR_CRS_STACK_SIZE
	.align		4
.L_10993:
        /*0240*/ 	.byte	0x04, 0x1e
        /*0242*/ 	.short	(.L_10995 - .L_10994)
.L_10994:
        /*0244*/ 	.word	0x00000000


	//----- nvinfo : EIATTR_CBANK_PARAM_SIZE
	.align		4
.L_10995:
        /*0248*/ 	.byte	0x03, 0x19
        /*024a*/ 	.short	0x008c


	//----- nvinfo : EIATTR_PARAM_CBANK
	.align		4
        /*024c*/ 	.byte	0x04, 0x0a
        /*024e*/ 	.short	(.L_10997 - .L_10996)
	.align		4
.L_10996:
        /*0250*/ 	.word	index@(.nv.constant0._ZN4vllm25paged_attention_v2_kernelIfhLi256ELi16ELi128ELNS_18Fp8KVCacheDataTypeE2ELb0ELi512EEEvPfS2_PT_PKS3_PKT0_S9_ifPKiSB_iPKfiiiSD_SD_iiiii)
        /*0254*/ 	.short	0x0380
        /*0256*/ 	.short	0x008c


	//----- nvinfo : EIATTR_SW_WAR
	.align		4
.L_10997:
        /*0258*/ 	.byte	0x04, 0x36
        /*025a*/ 	.short	(.L_10999 - .L_10998)
.L_10998:
        /*025c*/ 	.word	0x00000008
.L_10999:


//--------------------- .nv.info._ZN4vllm25paged_attention_v2_kernelIfhLi192ELi16ELi128ELNS_18Fp8KVCacheDataTypeE2ELb0ELi512EEEvPfS2_PT_PKS3_PKT0_S9_ifPKiSB_iPKfiiiSD_SD_iiiii --------------------------
	.section	.nv.info._ZN4vllm25paged_attention_v2_kernelIfhLi192ELi16ELi128ELNS_18Fp8KVCacheDataTypeE2ELb0ELi512EEEvPfS2_PT_PKS3_PKT0_S9_ifPKiSB_iPKfiiiSD_SD_iiiii,"",@"SHT_CUDA_INFO"
	.sectionflags	@""
	.align	4


	//----- nvinfo : EIATTR_CUDA_API_VERSION
	.align		4
        /*0000*/ 	.byte	0x04, 0x37
        /*0002*/ 	.short	(.L_11001 - .L_11000)
.L_11000:
        /*0004*/ 	.word	0x00000082


	//----- nvinfo : EIATTR_KPARAM_INFO
	.align		4
.L_11001:
        /*0008*/ 	.byte	0x04, 0x17
        /*000a*/ 	.short	(.L_11003 - .L_11002)
.L_11002:
        /*000c*/ 	.word	0x00000000
        /*0010*/ 	.short	0x0015
        /*0012*/ 	.short	0x0088
        /*0014*/ 	.byte	0x00, 0xf0, 0x11, 0x00


	//----- nvinfo : EIATTR_KPARAM_INFO
	.align		4
.L_11003:
        /*0018*/ 	.byte	0x04, 0x17
        /*001a*/ 	.short	(.L_11005 - .L_11004)
.L_11004:
        /*001c*/ 	.word	0x00000000
        /*0020*/ 	.short	0x0014
        /*0022*/ 	.short	0x0084
        /*0024*/ 	.byte	0x00, 0xf0, 0x11, 0x00


	//----- nvinfo : EIATTR_KPARAM_INFO
	.align		4
.L_11005:
        /*0028*/ 	.byte	0x04, 0x17
        /*002a*/ 	.short	(.L_11007 - .L_11006)
.L_11006:
        /*002c*/ 	.word	0x00000000
        /*0030*/ 	.short	0x0013
        /*0032*/ 	.short	0x0080
        /*0034*/ 	.byte	0x00, 0xf0, 0x11, 0x00


	//----- nvinfo : EIATTR_KPARAM_INFO
	.align		4
.L_11007:
        /*0038*/ 	.byte	0x04, 0x17
        /*003a*/ 	.short	(.L_11009 - .L_11008)
.L_11008:
        /*003c*/ 	.word	0x00000000
        /*0040*/ 	.short	0x0012
        /*0042*/ 	.short	0x007c
        /*0044*/ 	.byte	0x00, 0xf0, 0x11, 0x00


	//----- nvinfo : EIATTR_KPARAM_INFO
	.align		4
.L_11009:
        /*0048*/ 	.byte	0x04, 0x17
        /*004a*/ 	.short	(.L_11011 - .L_11010)
.L_11010:
        /*004c*/ 	.word	0x00000000
        /*0050*/ 	.short	0x0011
        /*0052*/ 	.short	0x0078
        /*0054*/ 	.byte	0x00, 0xf0, 0x11, 0x00


	//----- nvinfo : EIATTR_KPARAM_INFO
	.align		4
.L_11011:
        /*0058*/ 	.byte	0x04, 0x17
        /*005a*/ 	.short	(.L_11013 - .L_11012)
.L_11012:
        /*005c*/ 	.word	0x00000000
        /*0060*/ 	.short	0x0010
        /*0062*/ 	.short	0x0070
        /*0064*/ 	.byte	0x00, 0xf5, 0x21, 0x00


	//----- nvinfo : EIATTR_KPARAM_INFO
	.align		4
.L_11013:
        /*0068*/ 	.byte	0x04, 0x17
        /*006a*/ 	.short	(.L_11015 - .L_11014)
.L_11014:
        /*006c*/ 	.word	0x00000000
        /*0070*/ 	.short	0x000f
        /*0072*/ 	.short	0x0068
        /*0074*/ 	.byte	0x00, 0xf5, 0x21, 0x00


	//----- nvinfo : EIATTR_KPARAM_INFO
	.align		4
.L_11015:
        /*0078*/ 	.byte	0x04, 0x17
        /*007a*/ 	.short	(.L_11017 - .L_11016)
.L_11016:
        /*007c*/ 	.word	0x00000000
        /*0080*/ 	.short	0x000e
        /*0082*/ 	.short	0x0060
        /*0084*/ 	.byte	0x00, 0xf0, 0x11, 0x00


	//----- nvinfo : EIATTR_KPARAM_INFO
	.align		4
.L_11017:
        /*0088*/ 	.byte	0x04, 0x17
        /*008a*/ 	.short	(.L_11019 - .L_11018)
.L_11018:
        /*008c*/ 	.word	0x00000000
        /*0090*/ 	.short	0x000d
        /*0092*/ 	.short	0x005c
        /*0094*/ 	.byte	0x00, 0xf0, 0x11, 0x00


	//----- nvinfo : EIATTR_KPARAM_INFO
	.align		4
.L_11019:
        /*0098*/ 	.byte	0x04, 0x17
        /*009a*/ 	.short	(.L_11021 - .L_11020)
.L_11020:
        /*009c*/ 	.word	0x00000000
        /*00a0*/ 	.short	0x000c
        /*00a2*/ 	.short	0x0058
        /*00a4*/ 	.byte	0x00, 0xf0, 0x11, 0x00


	//----- nvinfo : EIATTR_KPARAM_INFO
	.align		4
.L_11021:
        /*00a8*/ 	.byte	0x04, 0x17
        /*00aa*/ 	.short	(.L_11023 - .L_11022)
.L_11022:
        /*00ac*/ 	.word	0x00000000
        /*00b0*/ 	.short	0x000b
        /*00b2*/ 	.short	0x0050
        /*00b4*/ 	.byte	0x00, 0xf5, 0x21, 0x00


	//----- nvinfo : EIATTR_KPARAM_INFO
	.align		4
.L_11023:
        /*00b8*/ 	.byte	0x04, 0x17
        /*00ba*/ 	.short	(.L_11025 - .L_11024)
.L_11024:
        /*00bc*/ 	.word	0x00000000
        /*00c0*/ 	.short	0x000a
        /*00c2*/ 	.short	0x0048
        /*00c4*/ 	.byte	0x00, 0xf0, 0x11, 0x00


	//----- nvinfo : EIATTR_KPARAM_INFO
	.align		4
.L_11025:
        /*00c8*/ 	.byte	0x04, 0x17
        /*00ca*/ 	.short	(.L_11027 - .L_11026)
.L_11026:
        /*00cc*/ 	.word	0x00000000
        /*00d0*/ 	.short	0x0009
        /*00d2*/ 	.short	0x0040
        /*00d4*/ 	.byte	0x00, 0xf5, 0x21, 0x00


	//----- nvinfo : EIATTR_KPARAM_INFO
	.align		4
.L_11027:
        /*00d8*/ 	.byte	0x04, 0x17
        /*00da*/ 	.short	(.L_11029 - .L_11028)
.L_11028:
        /*00dc*/ 	.word	0x00000000
        /*00e0*/ 	.short	0x0008
        /*00e2*/ 	.short	0x0038
        /*00e4*/ 	.byte	0x00, 0xf5, 0x21, 0x00


	//----- nvinfo : EIATTR_KPARAM_INFO
	.align		4
.L_11029:
        /*00e8*/ 	.byte	0x04, 0x17
        /*00ea*/ 	.short	(.L_11031 - .L_11030)
.L_11030:
        /*00ec*/ 	.word	0x00000000
        /*00f0*/ 	.short	0x0007
        /*00f2*/ 	.short	0x0034
        /*00f4*/ 	.byte	0x00, 0xf0, 0x11, 0x00


	//----- nvinfo : EIATTR_KPARAM_INFO
	.align		4
.L_11031:
        /*00f8*/ 	.byte	0x04, 0x17
        /*00fa*/ 	.short	(.L_11033 - .L_11032)
.L_11032:
        /*00fc*/ 	.word	0x00000000
        /*0100*/ 	.short	0x0006
        /*0102*/ 	.short	0x0030
        /*0104*/ 	.byte	0x00, 0xf0, 0x11, 0x00


	//----- nvinfo : EIATTR_KPARAM_INFO
	.align		4
.L_11033:
        /*0108*/ 	.byte	0x04, 0x17
        /*010a*/ 	.short	(.L_11035 - .L_11034)
.L_11034:
        /*010c*/ 	.word	0x00000000
        /*0110*/ 	.short	0x0005
        /*0112*/ 	.short	0x0028
        /*0114*/ 	.byte	0x00, 0xf5, 0x21, 0x00


	//----- nvinfo : EIATTR_KPARAM_INFO
	.align		4
.L_11035:
        /*0118*/ 	.byte	0x04, 0x17
        /*011a*/ 	.short	(.L_11037 - .L_11036)
.L_11036:
        /*011c*/ 	.word	0x00000000
        /*0120*/ 	.short	0x0004
        /*0122*/ 	.short	0x0020
        /*0124*/ 	.byte	0x00, 0xf5, 0x21, 0x00


	//----- nvinfo : EIATTR_KPARAM_INFO
	.align		4
.L_11037:
        /*0128*/ 	.byte	0x04, 0x17
        /*012a*/ 	.short	(.L_11039 - .L_11038)
.L_11038:
        /*012c*/ 	.word	0x00000000
        /*0130*/ 	.short	0x0003
        /*0132*/ 	.short	0x0018
        /*0134*/ 	.byte	0x00, 0xf5, 0x21, 0x00


	//----- nvinfo : EIATTR_KPARAM_INFO
	.align		4
.L_11039:
        /*0138*/ 	.byte	0x04, 0x17
        /*013a*/ 	.short	(.L_11041 - .L_11040)
.L_11040:
        /*013c*/ 	.word	0x00000000
        /*0140*/ 	.short	0x0002
        /*0142*/ 	.short	0x0010
        /*0144*/ 	.byte	0x00, 0xf5, 0x21, 0x00


	//----- nvinfo : EIATTR_KPARAM_INFO
	.align		4
.L_11041:
        /*0148*/ 	.byte	0x04, 0x17
        /*014a*/ 	.short	(.L_11043 - .L_11042)
.L_11042:
        /*014c*/ 	.word	0x00000000
        /*0150*/ 	.short	0x0001
        /*0152*/ 	.short	0x0008
        /*0154*/ 	.byte	0x00, 0xf5, 0x21, 0x00


	//----- nvinfo : EIATTR_KPARAM_INFO
	.align		4
.L_11043:
        /*0158*/ 	.byte	0x04, 0x17
        /*015a*/ 	.short	(.L_11045 - .L_11044)
.L_11044:
        /*015c*/ 	.word	0x00000000
        /*0160*/ 	.short	0x0000
        /*0162*/ 	.short	0x0000
        /*0164*/ 	.byte	0x00, 0xf5, 0x21, 0x00


	//----- nvinfo : EIATTR_SPARSE_MMA_MASK
	.align		4
.L_11045:
        /*0168*/ 	.byte	0x03, 0x50
        /*016a*/ 	.short	0x0000


	//----- nvinfo : EIATTR_MAXREG_COUNT
	.align		4
        /*016c*/ 	.byte	0x03, 0x1b
        /*016e*/ 	.short	0x00ff


	//----- nvinfo : EIATTR_NUM_BARRIERS
	.align		4
        /*0170*/ 	.byte	0x02, 0x4c
        /*0172*/ 	.byte	0x01
	.zero		1


	//----- nvinfo : EIATTR_EXTERNS
	.align		4
        /*0174*/ 	.byte	0x04, 0x0f
        /*0176*/ 	.short	(.L_11047 - .L_11046)


	//   ....[0]....
	.align		4
.L_11046:
        /*0178*/ 	.word	index@(__assertfail)


	//----- nvinfo : EIATTR_MERCURY_ISA_VERSION
	.align		4
.L_11047:
        /*017c*/ 	.byte	0x03, 0x5f
        /*017e*/ 	.short	0x0101


	//----- nvinfo : EIATTR_COOP_GROUP_MASK_REGIDS
	.align		4
        /*0180*/ 	.byte	0x04, 0x29
        /*0182*/ 	.short	(.L_11049 - .L_11048)


	//   ....[0]....
.L_11048:
        /*0184*/ 	.word	0xffffffff


	//   ....[1]....
        /*0188*/ 	.word	0xffffffff


	//   ....[2]....
        /*018c*/ 	.word	0xffffffff


	//   ....[3]....
        /*0190*/ 	.word	0xffffffff


	//   ....[4]....
        /*0194*/ 	.word	0xffffffff


	//   ....[5]....
        /*0198*/ 	.word	0xffffffff


	//   ....[6]....
        /*019c*/ 	.word	0xffffffff


	//   ....[7]....
        /*01a0*/ 	.word	0xffffffff


	//   ....[8]....
        /*01a4*/ 	.word	0xffffffff


	//   ....[9]....
        /*01a8*/ 	.word	0xffffffff


	//   ....[10]....
        /*01ac*/ 	.word	0xffffffff


	//   ....[11]....
        /*01b0*/ 	.word	0xffffffff


	//   ....[12]....
        /*01b4*/ 	.word	0xffffffff


	//   ....[13]....
        /*01b8*/ 	.word	0xffffffff


	//   ....[14]....
        /*01bc*/ 	.word	0xffffffff


	//   ....[15]....
        /*01c0*/ 	.word	0x0500000f


	//   ....[16]....
        /*01c4*/ 	.word	0x0500000f


	//   ....[17]....
        /*01c8*/ 	.word	0x0500000f


	//   ....[18]....
        /*01cc*/ 	.word	0x0500000f


	//----- nvinfo : EIATTR_COOP_GROUP_INSTR_OFFSETS
	.align		4
.L_11049:
        /*01d0*/ 	.byte	0x04, 0x28
        /*01d2*/ 	.short	(.L_11051 - .L_11050)


	//   ....[0]....
.L_11050:
        /*01d4*/ 	.word	0x000003c0


	//   ....[1]....
        /*01d8*/ 	.word	0x000003e0


	//   ....[2]....
        /*01dc*/ 	.word	0x00000400


	//   ....[3]....
        /*01e0*/ 	.word	0x00000420


	//   ....[4]....
        /*01e4*/ 	.word	0x00000530


	//   ....[5]....
        /*01e8*/ 	.word	0x00000550


	//   ....[6]....
        /*01ec*/ 	.word	0x00000570


	//   ....[7]....
        /*01f0*/ 	.word	0x000013c0


	//   ....[8]....
        /*01f4*/ 	.word	0x000013f0


	//   ....[9]....
        /*01f8*/ 	.word	0x00001410


	//   ....[10]....
        /*01fc*/ 	.word	0x00001430


	//   ....[11]....
        /*0200*/ 	.word	0x00001450


	//   ....[12]....
        /*0204*/ 	.word	0x000014a0


	//   ....[13]....
        /*0208*/ 	.word	0x000014c0


	//   ....[14]....
        /*020c*/ 	.word	0x000014e0


	//   ....[15]....
        /*0210*/ 	.word	0x00002df0


	//   ....[16]....
        /*0214*/ 	.word	0x00002e50


	//   ....[17]....
        /*0218*/ 	.word	0x00002eb0


	//   ....[18]....
        /*021c*/ 	.word	0x00002f10


	//----- nvinfo : EIATTR_VRC_CTA_INIT_COUNT
	.align		4
.L_11051:
        /*0220*/ 	.byte	0x02, 0x4a
	.zero		1
	.zero		1


	//----- nvinfo : EIATTR_SYSCALL_OFFSETS
	.align		4
        /*0224*/ 	.byte	0x04, 0x46
        /*0226*/ 	.short	(.L_11053 - .L_11052)


	//   ....[0]....
.L_11052:
        /*0228*/ 	.word	0x00000330


	//----- nvinfo : EIATTR_EXIT_INSTR_OFFSETS
	.align		4
.L_11053:
        /*022c*/ 	.byte	0x04, 0x1c
        /*022e*/ 	.short	(.L_11055 - .L_11054)


	//   ....[0]....
.L_11054:
        /*0230*/ 	.word	0x000000d0


	//   ....[1]....
        /*0234*/ 	.word	0x00002b40


	//   ....[2]....
        /*0238*/ 	.word	0x00002b80


	//   ....[3]....
        /*023c*/ 	.word	0x00002da0


	//----- nvinfo : EIATTR_CRS_STACK_SIZE
	.align		4
.L_11055:
        /*0240*/ 	.byte	0x04, 0x1e
        /*0242*/ 	.short	(.L_11057 - .L_11056)
.L_11056:
        /*0244*/ 	.word	0x00000000


	//----- nvinfo : EIATTR_CBANK_PARAM_SIZE
	.align		4
.L_11057:
        /*0248*/ 	.byte	0x03, 0x19
        /*024a*/ 	.short	0x008c


	//----- nvinfo : EIATTR_PARAM_CBANK
	.align		4
        /*024c*/ 	.byte	0x04, 0x0a
        /*024e*/ 	.short	(.L_11059 - .L_11058)
	.align		4
.L_11058:
        /*0250*/ 	.word	index@(.nv.constant0._ZN4vllm25paged_attention_v2_kernelIfhLi192ELi16ELi128ELNS_18Fp8KVCacheDataTypeE2ELb0ELi512EEEvPfS2_PT_PKS3_PKT0_S9_ifPKiSB_iPKfiiiSD_SD_iiiii)
        /*0254*/ 	.short	0x0380
        /*0256*/ 	.short	0x008c


	//----- nvinfo : EIATTR_SW_WAR
	.align		4
.L_11059:
        /*0258*/ 	.byte	0x04, 0x36
        /*025a*/ 	.short	(.L_11061 - .L_11060)
.L_11060:
        /*025c*/ 	.word	0x00000008
.L_11061:


//--------------------- .nv.info._ZN4vllm25paged_attention_v2_kernelIfhLi128ELi16ELi128ELNS_18Fp8KVCacheDataTypeE2ELb0ELi512EEEvPfS2_PT_PKS3_PKT0_S9_ifPKiSB_iPKfiiiSD_SD_iiiii --------------------------
	.section	.nv.info._ZN4vllm25paged_attention_v2_kernelIfhLi128ELi16ELi128ELNS_18Fp8KVCacheDataTypeE2ELb0ELi512EEEvPfS2_PT_PKS3_PKT0_S9_ifPKiSB_iPKfiiiSD_SD_iiiii,"",@"SHT_CUDA_INFO"
	.sectionflags	@""
	.align	4


	//----- nvinfo : EIATTR_CUDA_API_VERSION
	.align		4
        /*0000*/ 	.byte	0x04, 0x37
        /*0002*/ 	.short	(.L_11063 - .L_11062)
.L_11062:
        /*0004*/ 	.word	0x00000082


	//----- nvinfo : EIATTR_KPARAM_INFO
	.align		4
.L_11063:
        /*0008*/ 	.byte	0x04, 0x17
        /*000a*/ 	.short	(.L_11065 - .L_11064)
.L_11064:
        /*000c*/ 	.word	0x00000000
        /*0010*/ 	.short	0x0015
        /*0012*/ 	.short	0x0088
        /*0014*/ 	.byte	0x00, 0xf0, 0x11, 0x00


	//----- nvinfo : EIATTR_KPARAM_INFO
	.align		4
.L_11065:
        /*0018*/ 	.byte	0x04, 0x17
        /*001a*/ 	.short	(.L_11067 - .L_11066)
.L_11066:
        /*001c*/ 	.word	0x00000000
        /*0020*/ 	.short	0x0014
        /*0022*/ 	.short	0x0084
        /*0024*/ 	.byte	0x00, 0xf0, 0x11, 0x00


	//----- nvinfo : EIATTR_KPARAM_INFO
	.align		4
.L_11067:
        /*0028*/ 	.byte	0x04, 0x17
        /*002a*/ 	.short	(.L_11069 - .L_11068)
.L_11068:
        /*002c*/ 	.word	0x00000000
        /*0030*/ 	.short	0x0013
        /*0032*/ 	.short	0x0080
        /*0034*/ 	.byte	0x00, 0xf0, 0x11, 0x00


	//----- nvinfo : EIATTR_KPARAM_INFO
	.align		4
.L_11069:
        /*0038*/ 	.byte	0x04, 0x17
        /*003a*/ 	.short	(.L_11071 - .L_11070)
.L_11070:
        /*003c*/ 	.word	0x00000000
        /*0040*/ 	.short	0x0012
        /*0042*/ 	.short	0x007c
        /*0044*/ 	.byte	0x00, 0xf0, 0x11, 0x00


	//----- nvinfo : EIATTR_KPARAM_INFO
	.align		4
.L_11071:
        /*0048*/ 	.byte	0x04, 0x17
        /*004a*/ 	.short	(.L_11073 - .L_11072)
.L_11072:
        /*004c*/ 	.word	0x00000000
        /*0050*/ 	.short	0x0011
        /*0052*/ 	.short	0x0078
        /*0054*/ 	.byte	0x00, 0xf0, 0x11, 0x00


	//----- nvinfo : EIATTR_KPARAM_INFO
	.align		4
.L_11073:
        /*0058*/ 	.byte	0x04, 0x17
        /*005a*/ 	.short	(.L_11075 - .L_11074)
.L_11074:
        /*005c*/ 	.word	0x00000000
        /*0060*/ 	.short	0x0010
        /*0062*/ 	.short	0x0070
        /*0064*/ 	.byte	0x00, 0xf5, 0x21, 0x00


	//----- nvinfo : EIATTR_KPARAM_INFO
	.align		4
.L_11075:
        /*0068*/ 	.byte	0x04, 0x17
        /*006a*/ 	.short	(.L_11077 - .L_11076)
.L_11076:
        /*006c*/ 	.word	0x00000000
        /*0070*/ 	.short	0x000f
        /*0072*/ 	.short	0x0068
        /*0074*/ 	.byte	0x00, 0xf5, 0x21, 0x00


	//----- nvinfo : EIATTR_KPARAM_INFO
	.align		4
.L_11077:
        /*0078*/ 	.byte	0x04, 0x17
        /*007a*/ 	.short	(.L_11079 - .L_11078)
.L_11078:
        /*007c*/ 	.word	0x00000000
        /*0080*/ 	.short	0x000e
        /*0082*/ 	.short	0x0060
        /*0084*/ 	.byte	0x00, 0xf0, 0x11, 0x00


	//----- nvinfo : EIATTR_KPARAM_INFO
	.align		4
.L_11079:
        /*0088*/ 	.byte	0x04, 0x17
        /*008a*/ 	.short	(.L_11081 - .L_11080)
.L_11080:
        /*008c*/ 	.word	0x00000000
        /*0090*/ 	.short	0x000d
        /*0092*/ 	.short	0x005c
        /*0094*/ 	.byte	0x00, 0xf0, 0x11, 0x00


	//----- nvinfo : EIATTR_KPARAM_INFO
	.align		4
.L_11081:
        /*0098*/ 	.byte	0x04, 0x17
        /*009a*/ 	.short	(.L_11083 - .L_11082)
.L_11082:
        /*009c*/ 	.word	0x00000000
        /*00a0*/ 	.short	0x000c
        /*00a2*/ 	.short	0x0058
        /*00a4*/ 	.byte	0x00, 0xf0, 0x11, 0x00


	//----- nvinfo : EIATTR_KPARAM_INFO
	.align		4
.L_11083:
        /*00a8*/ 	.byte	0x04, 0x17
        /*00aa*/ 	.short	(.L_11085 - .L_11084)
.L_11084:
        /*00ac*/ 	.word	0x00000000
        /*00b0*/ 	.short	0x000b
        /*00b2*/ 	.short	0x0050
        /*00b4*/ 	.byte	0x00, 0xf5, 0x21, 0x00


	//----- nvinfo : EIATTR_KPARAM_INFO
	.align		4
.L_11085:
        /*00b8*/ 	.byte	0x04, 0x17
        /*00ba*/ 	.short	(.L_11087 - .L_11086)
.L_11086:
        /*00bc*/ 	.word	0x00000000
        /*00c0*/ 	.short	0x000a
        /*00c2*/ 	.short	0x0048
        /*00c4*/ 	.byte	0x00, 0xf0, 0x11, 0x00


	//----- nvinfo : EIATTR_KPARAM_INFO
	.align		4
.L_11087:
        /*00c8*/ 	.byte	0x04, 0x17
        /*00ca*/ 	.short	(.L_11089 - .L_11088)
.L_11088:
        /*00cc*/ 	.word	0x00000000
        /*00d0*/ 	.short	0x0009
        /*00d2*/ 	.short	0x0040
        /*00d4*/ 	.byte	0x00, 0xf5, 0x21, 0x00


	//----- nvinfo : EIATTR_KPARAM_INFO
	.align		4
.L_11089:
        /*00d8*/ 	.byte	0x04, 0x17
        /*00da*/ 	.short	(.L_11091 - .L_11090)
.L_11090:
        /*00dc*/ 	.word	0x00000000
        /*00e0*/ 	.short	0x0008
        /*00e2*/ 	.short	0x0038
        /*00e4*/ 	.byte	0x00, 0xf5, 0x21, 0x00


	//----- nvinfo : EIATTR_KPARAM_INFO
	.align		4
.L_11091:
        /*00e8*/ 	.byte	0x04, 0x17
        /*00ea*/ 	.short	(.L_11093 - .L_11092)
.L_11092:
        /*00ec*/ 	.word	0x00000000
        /*00f0*/ 	.short	0x0007
        /*00f2*/ 	.short	0x0034
        /*00f4*/ 	.byte	0x00, 0xf0, 0x11, 0x00


	//----- nvinfo : EIATTR_KPARAM_INFO
	.align		4
.L_11093:
        /*00f8*/ 	.byte	0x04, 0x17
        /*00fa*/ 	.short	(.L_11095 - .L_11094)
.L_11094:
        /*00fc*/ 	.word	0x00000000
        /*0100*/ 	.short	0x0006
        /*0102*/ 	.short	0x0030
        /*0104*/ 	.byte	0x00, 0xf0, 0x11, 0x00


	//----- nvinfo : EIATTR_KPARAM_INFO
	.align		4
.L_11095:
        /*0108*/ 	.byte	0x04, 0x17
        /*010a*/ 	.short	(.L_11097 - .L_11096)
.L_11096:
        /*010c*/ 	.word	0x00000000
        /*0110*/ 	.short	0x0005
        /*0112*/ 	.short	0x0028
        /*0114*/ 	.byte	0x00, 0xf5, 0x21, 0x00


	//----- nvinfo : EIATTR_KPARAM_INFO
	.align		4
.L_11097:
        /*0118*/ 	.byte	0x04, 0x17
        /*011a*/ 	.short	(.L_11099 - .L_11098)
.L_11098:
        /*011c*/ 	.word	0x00000000
        /*0120*/ 	.short	0x0004
        /*0122*/ 	.short	0x0020
        /*0124*/ 	.byte	0x00, 0xf5, 0x21, 0x00


	//----- nvinfo : EIATTR_KPARAM_INFO
	.align		4
.L_11099:
        /*0128*/ 	.byte	0x04, 0x17
        /*012a*/ 	.short	(.L_11101 - .L_11100)
.L_11100:
        /*012c*/ 	.word	0x00000000
        /*0130*/ 	.short	0x0003
        /*0132*/ 	.short	0x0018
        /*0134*/ 	.byte	0x00, 0xf5, 0x21, 0x00


	//----- nvinfo : EIATTR_KPARAM_INFO
	.align		4
.L_11101:
        /*0138*/ 	.byte	0x04, 0x17
        /*013a*/ 	.short	(.L_11103 - .L_11102)
.L_11102:
        /*013c*/ 	.word	0x00000000
        /*0140*/ 	.short	0x0002
        /*0142*/ 	.short	0x0010
        /*0144*/ 	.byte	0x00, 0xf5, 0x21, 0x00


	//----- nvinfo : EIATTR_KPARAM_INFO
	.align		4
.L_11103:
        /*0148*/ 	.byte	0x04, 0x17
        /*014a*/ 	.short	(.L_11105 - .L_11104)
.L_11104:
        /*014c*/ 	.word	0x00000000
        /*0150*/ 	.short	0x0001
        /*0152*/ 	.short	0x0008
        /*0154*/ 	.byte	0x00, 0xf5, 0x21, 0x00


	//----- nvinfo : EIATTR_KPARAM_INFO
	.align		4
.L_11105:
        /*0158*/ 	.byte	0x04, 0x17
        /*015a*/ 	.short	(.L_11107 - .L_11106)
.L_11106:
        /*015c*/ 	.word	0x00000000
        /*0160*/ 	.short	0x0000
        /*0162*/ 	.short	0x0000
        /*0164*/ 	.byte	0x00, 0xf5, 0x21, 0x00


	//----- nvinfo : EIATTR_SPARSE_MMA_MASK
	.align		4
.L_11107:
        /*0168*/ 	.byte	0x03, 0x50
        /*016a*/ 	.short	0x0000


	//----- nvinfo : EIATTR_MAXREG_COUNT
	.align		4
        /*016c*/ 	.byte	0x03, 0x1b
        /*016e*/ 	.short	0x00ff


	//----- nvinfo : EIATTR_NUM_BARRIERS
	.align		4
        /*0170*/ 	.byte	0x02, 0x4c
        /*0172*/ 	.byte	0x01
	.zero		1


	//----- nvinfo : EIATTR_EXTERNS
	.align		4
        /*0174*/ 	.byte	0x04, 0x0f
        /*0176*/ 	.short	(.L_11109 - .L_11108)


	//   ....[0]....
	.align		4
.L_11108:
        /*0178*/ 	.word	index@(__assertfail)


	//----- nvinfo : EIATTR_MERCURY_ISA_VERSION
	.align		4
.L_11109:
        /*017c*/ 	.byte	0x03, 0x5f
        /*017e*/ 	.short	0x0101


	//----- nvinfo : EIATTR_COOP_GROUP_MASK_REGIDS
	.align		4
        /*0180*/ 	.byte	0x04, 0x29
        /*0182*/ 	.short	(.L_11111 - .L_11110)


	//   ....[0]....
.L_11110:
        /*0184*/ 	.word	0xffffffff


	//   ....[1]....
        /*0188*/ 	.word	0xffffffff


	//   ....[2]....
        /*018c*/ 	.word	0xffffffff


	//   ....[3]....
        /*0190*/ 	.word	0xffffffff


	//   ....[4]....
        /*0194*/ 	.word	0xffffffff


	//   ....[5]....
        /*0198*/ 	.word	0xffffffff


	//   ....[6]....
        /*019c*/ 	.word	0xffffffff


	//   ....[7]....
        /*01a0*/ 	.word	0xffffffff


	//   ....[8]....
        /*01a4*/ 	.word	0xffffffff


	//   ....[9]....
        /*01a8*/ 	.word	0xffffffff


	//   ....[10]....
        /*01ac*/ 	.word	0xffffffff


	//   ....[11]....
        /*01b0*/ 	.word	0xffffffff


	//   ....[12]....
        /*01b4*/ 	.word	0xffffffff


	//   ....[13]....
        /*01b8*/ 	.word	0xffffffff


	//   ....[14]....
        /*01bc*/ 	.word	0xffffffff


	//   ....[15]....
        /*01c0*/ 	.word	0x0500000f


	//   ....[16]....
        /*01c4*/ 	.word	0x0500000f


	//   ....[17]....
        /*01c8*/ 	.word	0x0500000f


	//   ....[18]....
        /*01cc*/ 	.word	0x0500000f


	//----- nvinfo : EIATTR_COOP_GROUP_INSTR_OFFSETS
	.align		4
.L_11111:
        /*01d0*/ 	.byte	0x04, 0x28
        /*01d2*/ 	.short	(.L_11113 - .L_11112)


	//   ....[0]....
.L_11112:
        /*01d4*/ 	.word	0x000003d0


	//   ....[1]....
        /*01d8*/ 	.word	0x000003f0


	//   ....[2]....
        /*01dc*/ 	.word	0x00000410


	//   ....[3]....
        /*01e0*/ 	.word	0x00000430


	//   ....[4]....
        /*01e4*/ 	.word	0x00000530


	//   ....[5]....
        /*01e8*/ 	.word	0x00000550


	//   ....[6]....
        /*01ec*/ 	.word	0x00000580


	//   ....[7]....
        /*01f0*/ 	.word	0x000013d0


	//   ....[8]....
        /*01f4*/ 	.word	0x00001400


	//   ....[9]....
        /*01f8*/ 	.word	0x00001420


	//   ....[10]....
        /*01fc*/ 	.word	0x00001440


	//   ....[11]....
        /*0200*/ 	.word	0x00001460


	//   ....[12]....
        /*0204*/ 	.word	0x000014b0


	//   ....[13]....
        /*0208*/ 	.word	0x000014d0


	//   ....[14]....
        /*020c*/ 	.word	0x000014f0


	//   ....[15]....
        /*0210*/ 	.word	0x00002a50


	//   ....[16]....
        /*0214*/ 	.word	0x00002ab0


	//   ....[17]....
        /*0218*/ 	.word	0x00002b10


	//   ....[18]....
        /*021c*/ 	.word	0x00002b70


	//----- nvinfo : EIATTR_VRC_CTA_INIT_COUNT
	.align		4
.L_11113:
        /*0220*/ 	.byte	0x02, 0x4a
	.zero		1
	.zero		1


	//----- nvinfo : EIATTR_SYSCALL_OFFSETS
	.align		4
        /*0224*/ 	.byte	0x04, 0x46
        /*0226*/ 	.short	(.L_11115 - .L_11114)


	//   ....[0]....
.L_11114:
        /*0228*/ 	.word	0x00000330


	//----- nvinfo : EIATTR_EXIT_INSTR_OFFSETS
	.align		4
.L_11115:
        /*022c*/ 	.byte	0x04, 0x1c
        /*022e*/ 	.short	(.L_11117 - .L_11116)


	//   ....[0]....
.L_11116:
        /*0230*/ 	.word	0x000000d0


	//   ....[1]....
        /*0234*/ 	.word	0x00002830


	//   ....[2]....
        /*0238*/ 	.word	0x00002860


	//   ....[3]....
        /*023c*/ 	.word	0x00002a00


	//----- nvinfo : EIATTR_CRS_STACK_SIZE
	.align		4
.L_11117:
        /*0240*/ 	.byte	0x04, 0x1e
        /*0242*/ 	.short	(.L_11119 - .L_11118)
.L_11118:
        /*0244*/ 	.word	0x00000000


	//----- nvinfo : EIATTR_CBANK_PARAM_SIZE
	.align		4
.L_11119:
        /*0248*/ 	.byte	0x03, 0x19
        /*024a*/ 	.short	0x008c


	//----- nvinfo : EIATTR_PARAM_CBANK
	.align		4
        /*024c*/ 	.byte	0x04, 0x0a
        /*024e*/ 	.short	(.L_11121 - .L_11120)
	.align		4
.L_11120:
        /*0250*/ 	.word	index@(.nv.constant0._ZN4vllm25paged_attention_v2_kernelIfhLi128ELi16ELi128ELNS_18Fp8KVCacheDataTypeE2ELb0ELi512EEEvPfS2_PT_PKS3_PKT0_S9_ifPKiSB_iPKfiiiSD_SD_iiiii)
        /*0254*/ 	.short	0x0380
        /*0256*/ 	.short	0x008c


	//----- nvinfo : EIATTR_SW_WAR
	.align		4
.L_11121:
        /*0258*/ 	.byte	0x04, 0x36
        /*025a*/ 	.short	(.L_11123 - .L_11122)
.L_11122:
        /*025c*/ 	.word	0x00000008
.L_11123:


//--------------------- .nv.info._ZN4vllm25paged_attention_v2_kernelIfhLi120ELi16ELi128ELNS_18Fp8KVCacheDataTypeE2ELb0ELi512EEEvPfS2_PT_PKS3_PKT0_S9_ifPKiSB_iPKfiiiSD_SD_iiiii --------------------------
	.section	.nv.info._ZN4vllm25paged_attention_v2_kernelIfhLi120ELi16ELi128ELNS_18Fp8KVCacheDataTypeE2ELb0ELi512EEEvPfS2_PT_PKS3_PKT0_S9_ifPKiSB_iPKfiiiSD_SD_iiiii,"",@"SHT_CUDA_INFO"
	.sectionflags	@""
	.align	4


	//----- nvinfo : EIATTR_CUDA_API_VERSION
	.align		4
        /*0000*/ 	.byte	0x04, 0x37
        /*0002*/ 	.short	(.L_11125 - .L_11124)
.L_11124:
        /*0004*/ 	.word	0x00000082


	//----- nvinfo : EIATTR_KPARAM_INFO
	.align		4
.L_11125:
        /*0008*/ 	.byte	0x04, 0x17
        /*000a*/ 	.short	(.L_11127 - .L_11126)
.L_11126:
        /*000c*/ 	.word	0x00000000
        /*0010*/ 	.short	0x0015
        /*0012*/ 	.short	0x0088
        /*0014*/ 	.byte	0x00, 0xf0, 0x11, 0x00


	//----- nvinfo : EIATTR_KPARAM_INFO
	.align		4
.L_11127:
        /*0018*/ 	.byte	0x04, 0x17
        /*001a*/ 	.short	(.L_11129 - .L_11128)
.L_11128:
        /*001c*/ 	.word	0x00000000
        /*0020*/ 	.short	0x0014
        /*0022*/ 	.short	0x0084
        /*0024*/ 	.byte	0x00, 0xf0, 0x11, 0x00


	//----- nvinfo : EIATTR_KPARAM_INFO
	.align		4
.L_11129:
        /*0028*/ 	.byte	0x04, 0x17
        /*002a*/ 	.short	(.L_11131 - .L_11130)
.L_11130:
        /*002c*/ 	.word	0x00000000
        /*0030*/ 	.short	0x0013
        /*0032*/ 	.short	0x0080
        /*0034*/ 	.byte	0x00, 0xf0, 0x11, 0x00


	//----- nvinfo : EIATTR_KPARAM_INFO
	.align		4
.L_11131:
        /*0038*/ 	.byte	0x04, 0x17
        /*003a*/ 	.short	(.L_11133 - .L_11132)
.L_11132:
        /*003c*/ 	.word	0x00000000
        /*0040*/ 	.short	0x0012
        /*0042*/ 	.short	0x007c
        /*0044*/ 	.byte	0x00, 0xf0, 0x11, 0x00


	//----- nvinfo : EIATTR_KPARAM_INFO
	.align		4
.L_11133:
        /*0048*/ 	.byte	0x04, 0x17
        /*004a*/ 	.short	(.L_11135 - .L_11134)
.L_11134:
        /*004c*/ 	.word	0x00000000
        /*0050*/ 	.short	0x0011
        /*0052*/ 	.short	0x0078
        /*0054*/ 	.byte	0x00, 0xf0, 0x11, 0x00


	//----- nvinfo : EIATTR_KPARAM_INFO
	.align		4
.L_11135:
        /*0058*/ 	.byte	0x04, 0x17
        /*005a*/ 	.short	(.L_11137 - .L_11136)
.L_11136:
        /*005c*/ 	.word	0x00000000
        /*0060*/ 	.short	0x0010
        /*0062*/ 	.short	0x0070
        /*0064*/ 	.byte	0x00, 0xf5, 0x21, 0x00


	//----- nvinfo : EIATTR_KPARAM_INFO
	.align		4
.L_11137:
        /*0068*/ 	.byte	0x04, 0x17
        /*006a*/ 	.short	(.L_11139 - .L_11138)
.L_11138:
        /*006c*/ 	.word	0x00000000
        /*0070*/ 	.short	0x000f
        /*0072*/ 	.short	0x0068
        /*0074*/ 	.byte	0x00, 0xf5, 0x21, 0x00


	//----- nvinfo : EIATTR_KPARAM_INFO
	.align		4
.L_11139:
        /*0078*/ 	.byte	0x04, 0x17
        /*007a*/ 	.short	(.L_11141 - .L_11140)
.L_11140:
        /*007c*/ 	.word	0x00000000
        /*0080*/ 	.short	0x000e
        /*0082*/ 	.short	0x0060
        /*0084*/ 	.byte	0x00, 0xf0, 0x11, 0x00


	//----- nvinfo : EIATTR_KPARAM_INFO
	.align		4
.L_11141:
        /*0088*/ 	.byte	0x04, 0x17
        /*008a*/ 	.short	(.L_11143 - .L_11142)
.L_11142:
        /*008c*/ 	.word	0x00000000
        /*0090*/ 	.short	0x000d
        /*0092*/ 	.short	0x005c
        /*0094*/ 	.byte	0x00, 0xf0, 0x11, 0x00


	//----- nvinfo : EIATTR_KPARAM_INFO
	.align		4
.L_11143:
        /*0098*/ 	.byte	0x04, 0x17
        /*009a*/ 	.short	(.L_11145 - .L_11144)
.L_11144:
        /*009c*/ 	.word	0x00000000
        /*00a0*/ 	.short	0x000c
        /*00a2*/ 	.short	0x0058
        /*00a4*/ 	.byte	0x00, 0xf0, 0x11, 0x00


	//----- nvinfo : EIATTR_KPARAM_INFO
	.align		4
.L_11145:
        /*00a8*/ 	.byte	0x04, 0x17
        /*00aa*/ 	.short	(.L_11147 - .L_11146)
.L_11146:
        /*00ac*/ 	.word	0x00000000
        /*00b0*/ 	.short	0x000b
        /*00b2*/ 	.short	0x0050
        /*00b4*/ 	.byte	0x00, 0xf5, 0x21, 0x00


	//----- nvinfo : EIATTR_KPARAM_INFO
	.align		4
.L_11147:
        /*00b8*/ 	.byte	0x04, 0x17
        /*00ba*/ 	.short	(.L_11149 - .L_11148)
.L_11148:
        /*00bc*/ 	.word	0x00000000
        /*00c0*/ 	.short	0x000a
        /*00c2*/ 	.short	0x0048
        /*00c4*/ 	.byte	0x00, 0xf0, 0x11, 0x00


	//----- nvinfo : EIATTR_KPARAM_INFO
	.align		4
.L_11149:
        /*00c8*/ 	.byte	0x04, 0x17
        /*00ca*/ 	.short	(.L_11151 - .L_11150)
.L_11150:
        /*00cc*/ 	.word	0x00000000
        /*00d0*/ 	.short	0x0009
        /*00d2*/ 	.short	0x0040
        /*00d4*/ 	.byte	0x00, 0xf5, 0x21, 0x00


	//----- nvinfo : EIATTR_KPARAM_INFO
	.align		4
.L_11151:
        /*00d8*/ 	.byte	0x04, 0x17
        /*00da*/ 	.short	(.L_11153 - .L_11152)
.L_11152:
        /*00dc*/ 	.word	0x00000000
        /*00e0*/ 	.short	0x0008
        /*00e2*/ 	.short	0x0038
        /*00e4*/ 	.byte	0x00, 0xf5, 0x21, 0x00


	//----- nvinfo : EIATTR_KPARAM_INFO
	.align		4
.L_11153:
        /*00e8*/ 	.byte	0x04, 0x17
        /*00ea*/ 	.short	(.L_11155 - .L_11154)
.L_11154:
        /*00ec*/ 	.word	0x00000000
        /*00f0*/ 	.short	0x0007
        /*00f2*/ 	.short	0x0034
        /*00f4*/ 	.byte	0x00, 0xf0, 0x11, 0x00


	//----- nvinfo : EIATTR_KPARAM_INFO
	.align		4
.L_11155:
        /*00f8*/ 	.byte	0x04, 0x17
        /*00fa*/ 	.short	(.L_11157 - .L_11156)
.L_11156:
        /*00fc*/ 	.word	0x00000000
        /*0100*/ 	.short	0x0006
        /*0102*/ 	.short	0x0030
        /*0104*/ 	.byte	0x00, 0xf0, 0x11, 0x00


	//----- nvinfo : EIATTR_KPARAM_INFO
	.align		4
.L_11157:
        /*0108*/ 	.byte	0x04, 0x17
        /*010a*/ 	.short	(.L_11159 - .L_11158)
.L_11158:
        /*010c*/ 	.word	0x00000000
        /*0110*/ 	.short	0x0005
        /*0112*/ 	.short	0x0028
        /*0114*/ 	.byte	0x00, 0xf5, 0x21, 0x00


	//----- nvinfo : EIATTR_KPARAM_INFO
	.align		4
.L_11159:
        /*0118*/ 	.byte	0x04, 0x17
        /*011a*/ 	.short	(.L_11161 - .L_11160)
.L_11160:
        /*011c*/ 	.word	0x00000000
        /*0120*/ 	.short	0x0004
        /*0122*/ 	.short	0x0020
        /*0124*/ 	.byte	0x00, 0xf5, 0x21, 0x00


	//----- nvinfo : EIATTR_KPARAM_INFO
	.align		4
.L_11161:
        /*0128*/ 	.byte	0x04, 0x17
        /*012a*/ 	.short	(.L_11163 - .L_11162)
.L_11162:
        /*012c*/ 	.word	0x00000000
        /*0130*/ 	.short	0x0003
        /*0132*/ 	.short	0x0018
        /*0134*/ 	.byte	0x00, 0xf5, 0x21, 0x00


	//----- nvinfo : EIATTR_KPARAM_INFO
	.align		4
.L_11163:
        /*0138*/ 	.byte	0x04, 0x17
        /*013a*/ 	.short	(.L_11165 - .L_11164)
.L_11164:
        /*013c*/ 	.word	0x00000000
        /*0140*/ 	.short	0x0002
        /*0142*/ 	.short	0x0010
        /*0144*/ 	.byte	0x00, 0xf5, 0x21, 0x00


	//----- nvinfo : EIATTR_KPARAM_INFO
	.align		4
.L_11165:
        /*0148*/ 	.byte	0x04, 0x17
        /*014a*/ 	.short	(.L_11167 - .L_11166)
.L_11166:
        /*014c*/ 	.word	0x00000000
        /*0150*/ 	.short	0x0001
        /*0152*/ 	.short	0x0008
        /*0154*/ 	.byte	0x00, 0xf5, 0x21, 0x00


	//----- nvinfo : EIATTR_KPARAM_INFO
	.align		4
.L_11167:
        /*0158*/ 	.byte	0x04, 0x17
        /*015a*/ 	.short	(.L_11169 - .L_11168)
.L_11168:
        /*015c*/ 	.word	0x00000000
        /*0160*/ 	.short	0x0000
        /*0162*/ 	.short	0x0000
        /*0164*/ 	.byte	0x00, 0xf5, 0x21, 0x00


	//----- nvinfo : EIATTR_SPARSE_MMA_MASK
	.align		4
.L_11169:
        /*0168*/ 	.byte	0x03, 0x50
        /*016a*/ 	.short	0x0000


	//----- nvinfo : EIATTR_MAXREG_COUNT
	.align		4
        /*016c*/ 	.byte	0x03, 0x1b
        /*016e*/ 	.short	0x00ff


	//----- nvinfo : EIATTR_NUM_BARRIERS
	.align		4
        /*0170*/ 	.byte	0x02, 0x4c
        /*0172*/ 	.byte	0x01
	.zero		1


	//----- nvinfo : EIATTR_EXTERNS
	.align		4
        /*0174*/ 	.byte	0x04, 0x0f
        /*0176*/ 	.short	(.L_11171 - .L_11170)


	//   ....[0]....
	.align		4
.L_11170:
        /*0178*/ 	.word	index@(__assertfail)


	//----- nvinfo : EIATTR_MERCURY_ISA_VERSION
	.align		4
.L_11171:
        /*017c*/ 	.byte	0x03, 0x5f
        /*017e*/ 	.short	0x0101


	//----- nvinfo : EIATTR_COOP_GROUP_MASK_REGIDS
	.align		4
        /*0180*/ 	.byte	0x04, 0x29
        /*0182*/ 	.short	(.L_11173 - .L_11172)


	//   ....[0]....
.L_11172:
        /*0184*/ 	.word	0xffffffff


	//   ....[1]....
        /*0188*/ 	.word	0xffffffff


	//   ....[2]....
        /*018c*/ 	.word	0xffffffff


	//   ....[3]....
        /*0190*/ 	.word	0xffffffff


	//   ....[4]....
        /*0194*/ 	.word	0xffffffff


	//   ....[5]....
        /*0198*/ 	.word	0xffffffff


	//   ....[6]....
        /*019c*/ 	.word	0xffffffff


	//   ....[7]....
        /*01a0*/ 	.word	0xffffffff


	//   ....[8]....
        /*01a4*/ 	.word	0xffffffff


	//   ....[9]....
        /*01a8*/ 	.word	0xffffffff


	//   ....[10]....
        /*01ac*/ 	.word	0xffffffff


	//   ....[11]....
        /*01b0*/ 	.word	0xffffffff


	//   ....[12]....
        /*01b4*/ 	.word	0xffffffff


	//   ....[13]....
        /*01b8*/ 	.word	0xffffffff


	//   ....[14]....
        /*01bc*/ 	.word	0xffffffff


	//   ....[15]....
        /*01c0*/ 	.word	0x0500000f


	//   ....[16]....
        /*01c4*/ 	.word	0x0500000f


	//   ....[17]....
        /*01c8*/ 	.word	0x0500000f


	//   ....[18]....
        /*01cc*/ 	.word	0x0500000f


	//----- nvinfo : EIATTR_COOP_GROUP_INSTR_OFFSETS
	.align		4
.L_11173:
        /*01d0*/ 	.byte	0x04, 0x28
        /*01d2*/ 	.short	(.L_11175 - .L_11174)


	//   ....[0]....
.L_11174:
        /*01d4*/ 	.word	0x000003d0


	//   ....[1]....
        /*01d8*/ 	.word	0x000003f0


	//   ....[2]....
        /*01dc*/ 	.word	0x00000410


	//   ....[3]....
        /*01e0*/ 	.word	0x00000430


	//   ....[4]....
        /*01e4*/ 	.word	0x00000530


	//   ....[5]....
        /*01e8*/ 	.word	0x00000550


	//   ....[6]....
        /*01ec*/ 	.word	0x00000580


	//   ....[7]....
        /*01f0*/ 	.word	0x000013d0


	//   ....[8]....
        /*01f4*/ 	.word	0x00001400


	//   ....[9]....
        /*01f8*/ 	.word	0x00001420


	//   ....[10]....
        /*01fc*/ 	.word	0x00001440


	//   ....[11]....
        /*0200*/ 	.word	0x00001460


	//   ....[12]....
        /*0204*/ 	.word	0x000014b0


	//   ....[13]....
        /*0208*/ 	.word	0x000014d0


	//   ....[14]....
        /*020c*/ 	.word	0x000014f0


	//   ....[15]....
        /*0210*/ 	.word	0x000029b0


	//   ....[16]....
        /*0214*/ 	.word	0x00002a10


	//   ....[17]....
        /*0218*/ 	.word	0x00002a70


	//   ....[18]....
        /*021c*/ 	.word	0x00002ad0


	//----- nvinfo : EIATTR_VRC_CTA_INIT_COUNT
	.align		4
.L_11175:
        /*0220*/ 	.byte	0x02, 0x4a
	.zero		1
	.zero		1


	//----- nvinfo : EIATTR_SYSCALL_OFFSETS
	.align		4
        /*0224*/ 	.byte	0x04, 0x46
        /*0226*/ 	.short	(.L_11177 - .L_11176)


	//   ....[0]....
.L_11176:
        /*0228*/ 	.word	0x00000330


	//----- nvinfo : EIATTR_EXIT_INSTR_OFFSETS
	.align		4
.L_11177:
        /*022c*/ 	.byte	0x04, 0x1c
        /*022e*/ 	.short	(.L_11179 - .L_11178)


	//   ....[0]....
.L_11178:
        /*0230*/ 	.word	0x000000d0


	//   ....[1]....
        /*0234*/ 	.word	0x000027a0


	//   ....[2]....
        /*0238*/ 	.word	0x000027d0


	//   ....[3]....
        /*023c*/ 	.word	0x00002960


	//----- nvinfo : EIATTR_CRS_STACK_SIZE
	.align		4
.L_11179:
        /*0240*/ 	.byte	0x04, 0x1e
        /*0242*/ 	.short	(.L_11181 - .L_11180)
.L_11180:
        /*0244*/ 	.word	0x00000000


	//----- nvinfo : EIATTR_CBANK_PARAM_SIZE
	.align		4
.L_11181:
        /*0248*/ 	.byte	0x03, 0x19
        /*024a*/ 	.short	0x008c


	//----- nvinfo : EIATTR_PARAM_CBANK
	.align		4
        /*024c*/ 	.byte	0x04, 0x0a
        /*024e*/ 	.short	(.L_11183 - .L_11182)
	.align		4
.L_11182:
        /*0250*/ 	.word	index@(.nv.constant0._ZN4vllm25paged_attention_v2_kernelIfhLi120ELi16ELi128ELNS_18Fp8KVCacheDataTypeE2ELb0ELi512EEEvPfS2_PT_PKS3_PKT0_S9_ifPKiSB_iPKfiiiSD_SD_iiiii)
        /*0254*/ 	.short	0x0380
        /*0256*/ 	.short	0x008c


	//----- nvinfo : EIATTR_SW_WAR
	.align		4
.L_11183:
        /*0258*/ 	.byte	0x04, 0x36
        /*025a*/ 	.short	(.L_11185 - .L_11184)
.L_11184:
        /*025c*/ 	.word	0x00000008
.L_11185:


//--------------------- .nv.info._ZN4vllm25paged_attention_v2_kernelIfhLi112ELi16ELi128ELNS_18Fp8KVCacheDataTypeE2ELb0ELi512EEEvPfS2_PT_PKS3_PKT0_S9_ifPKiSB_iPKfiiiSD_SD_iiiii --------------------------
	.section	.nv.info._ZN4vllm25paged_attention_v2_kernelIfhLi112ELi16ELi128ELNS_18Fp8KVCacheDataTypeE2ELb0ELi512EEEvPfS2_PT_PKS3_PKT0_S9_ifPKiSB_iPKfiiiSD_SD_iiiii,"",@"SHT_CUDA_INFO"
	.sectionflags	@""
	.align	4


	//----- nvinfo : EIATTR_CUDA_API_VERSION
	.align		4
        /*0000*/ 	.byte	0x04, 0x37
        /*0002*/ 	.short	(.L_11187 - .L_11186)
.L_11186:
        /*0004*/ 	.word	0x00000082


	//----- nvinfo : EIATTR_KPARAM_INFO
	.align		4
.L_11187:
        /*0008*/ 	.byte	0x04, 0x17
        /*000a*/ 	.short	(.L_11189 - .L_11188)
.L_11188:
        /*000c*/ 	.word	0x00000000
        /*0010*/ 	.short	0x0015
        /*0012*/ 	.short	0x0088
        /*0014*/ 	.byte	0x00, 0xf0, 0x11, 0x00


	//----- nvinfo : EIATTR_KPARAM_INFO
	.align		4
.L_11189:
        /*0018*/ 	.byte	0x04, 0x17
        /*001a*/ 	.short	(.L_11191 - .L_11190)
.L_11190:
        /*001c*/ 	.word	0x00000000
        /*0020*/ 	.short	0x0014
        /*0022*/ 	.short	0x0084
        /*0024*/ 	.byte	0x00, 0xf0, 0x11, 0x00


	//----- nvinfo : EIATTR_KPARAM_INFO
	.align		4
.L_11191:
        /*0028*/ 	.byte	0x04, 0x17
        /*002a*/ 	.short	(.L_11193 - .L_11192)
.L_11192:
        /*002c*/ 	.word	0x00000000
        /*0030*/ 	.short	0x0013
        /*0032*/ 	.short	0x0080
        /*0034*/ 	.byte	0x00, 0xf0, 0x11, 0x00


	//----- nvinfo : EIATTR_KPARAM_INFO
	.align		4
.L_11193:
        /*0038*/ 	.byte	0x04, 0x17
        /*003a*/ 	.short	(.L_11195 - .L_11194)
.L_11194:
        /*003c*/ 	.word	0x00000000
        /*0040*/ 	.short	0x0012
        /*0042*/ 	.short	0x007c
        /*0044*/ 	.byte	0x00, 0xf0, 0x11, 0x00


	//----- nvinfo : EIATTR_KPARAM_INFO
	.align		4
.L_11195:
        /*0048*/ 	.byte	0x04, 0x17
        /*004a*/ 	.short	(.L_11197 - .L_11196)
.L_11196:
        /*004c*/ 	.word	0x00000000
        /*0050*/ 	.short	0x0011
        /*0052*/ 	.short	0x0078
        /*0054*/ 	.byte	0x00, 0xf0, 0x11, 0x00


	//----- nvinfo : EIATTR_KPARAM_INFO
	.align		4
.L_11197:
        /*0058*/ 	.byte	0x04, 0x17
        /*005a*/ 	.short	(.L_11199 - .L_11198)
.L_11198:
        /*005c*/ 	.word	0x00000000
        /*0060*/ 	.short	0x0010
        /*0062*/ 	.short	0x0070
        /*0064*/ 	.byte	0x00, 0xf5, 0x21, 0x00


	//----- nvinfo : EIATTR_KPARAM_INFO
	.align		4
.L_11199:
        /*0068*/ 	.byte	0x04, 0x17
        /*006a*/ 	.short	(.L_11201 - .L_11200)
.L_11200:
        /*006c*/ 	.word	0x00000000
        /*0070*/ 	.short	0x000f
        /*0072*/ 	.short	0x0068
        /*0074*/ 	.byte	0x00, 0xf5, 0x21, 0x00


	//----- nvinfo : EIATTR_KPARAM_INFO
	.align		4
.L_11201:
        /*0078*/ 	.byte	0x04, 0x17
        /*007a*/ 	.short	(.L_11203 - .L_11202)
.L_11202:
        /*007c*/ 	.word	0x00000000
        /*0080*/ 	.short	0x000e
        /*0082*/ 	.short	0x0060
        /*0084*/ 	.byte	0x00, 0xf0, 0x11, 0x00


	//----- nvinfo : EIATTR_KPARAM_INFO
	.align		4
.L_11203:
        /*0088*/ 	.byte	0x04, 0x17
        /*008a*/ 	.short	(.L_11205 - .L_11204)
.L_11204:
        /*008c*/ 	.word	0x00000000
        /*0090*/ 	.short	0x000d
        /*0092*/ 	.short	0x005c
        /*0094*/ 	.byte	0x00, 0xf0, 0x11, 0x00


	//----- nvinfo : EIATTR_KPARAM_INFO
	.align		4
.L_11205:
        /*0098*/ 	.byte	0x04, 0x17
        /*009a*/ 	.short	(.L_11207 - .L_11206)
.L_11206:
        /*009c*/ 	.word	0x00000000
        /*00a0*/ 	.short	0x000c
        /*00a2*/ 	.short	0x0058
        /*00a4*/ 	.byte	0x00, 0xf0, 0x11, 0x00


	//----- nvinfo : EIATTR_KPARAM_INFO
	.align		4
.L_11207:
        /*00a8*/ 	.byte	0x04, 0x17
        /*00aa*/ 	.short	(.L_11209 - .L_11208)
.L_11208:
        /*00ac*/ 	.word	0x00000000
        /*00b0*/ 	.short	0x000b
        /*00b2*/ 	.short	0x0050
        /*00b4*/ 	.byte	0x00, 0xf5, 0x21, 0x00


	//----- nvinfo : EIATTR_KPARAM_INFO
	.align		4
.L_11209:
        /*00b8*/ 	.byte	0x04, 0x17
        /*00ba*/ 	.short	(.L_11211 - .L_11210)
.L_11210:
        /*00bc*/ 	.word	0x00000000
        /*00c0*/ 	.short	0x000a
        /*00c2*/ 	.short	0x0048
        /*00c4*/ 	.byte	0x00, 0xf0, 0x11, 0x00


	//----- nvinfo : EIATTR_KPARAM_INFO
	.align		4
.L_11211:
        /*00c8*/ 	.byte	0x04, 0x17
        /*00ca*/ 	.short	(.L_11213 - .L_11212)
.L_11212:
        /*00cc*/ 	.word	0x00000000
        /*00d0*/ 	.short	0x0009
        /*00d2*/ 	.short	0x0040
        /*00d4*/ 	.byte	0x00, 0xf5, 0x21, 0x00


	//----- nvinfo : EIATTR_KPARAM_INFO
	.align		4
.L_11213:
        /*00d8*/ 	.byte	0x04, 0x17
        /*00da*/ 	.short	(.L_11215 - .L_11214)
.L_11214:
        /*00dc*/ 	.word	0x00000000
        /*00e0*/ 	.short	0x0008
        /*00e2*/ 	.short	0x0038
        /*00e4*/ 	.byte	0x00, 0xf5, 0x21, 0x00


	//----- nvinfo : EIATTR_KPARAM_INFO
	.align		4
.L_11215:
        /*00e8*/ 	.byte	0x04, 0x17
        /*00ea*/ 	.short	(.L_11217 - .L_11216)
.L_11216:
        /*00ec*/ 	.word	0x00000000
        /*00f0*/ 	.short	0x0007
        /*00f2*/ 	.short	0x0034
        /*00f4*/ 	.byte	0x00, 0xf0, 0x11, 0x00


	//----- nvinfo : EIATTR_KPARAM_INFO
	.align		4
.L_11217:
        /*00f8*/ 	.byte	0x04, 0x17
        /*00fa*/ 	.short	(.L_11219 - .L_11218)
.L_11218:
        /*00fc*/ 	.word	0x00000000
        /*0100*/ 	.short	0x0006
        /*0102*/ 	.short	0x0030
        /*0104*/ 	.byte	0x00, 0xf0, 0x11, 0x00


	//----- nvinfo : EIATTR_KPARAM_INFO
	.align		4
.L_11219:
        /*0108*/ 	.byte	0x04, 0x17
        /*010a*/ 	.short	(.L_11221 - .L_11220)
.L_11220:
        /*010c*/ 	.word	0x00000000
        /*0110*/ 	.short	0x0005
        /*0112*/ 	.short	0x0028
        /*0114*/ 	.byte	0x00, 0xf5, 0x21, 0x00


	//----- nvinfo : EIATTR_KPARAM_INFO
	.align		4
.L_11221:
        /*0118*/ 	.byte	0x04, 0x17
        /*011a*/ 	.short	(.L_11223 - .L_11222)
.L_11222:
        /*011c*/ 	.word	0x00000000
        /*0120*/ 	.short	0x0004
        /*0122*/ 	.short	0x0020
        /*0124*/ 	.byte	0x00, 0xf5, 0x21, 0x00


	//----- nvinfo : EIATTR_KPARAM_INFO
	.align		4
.L_11223:
        /*0128*/ 	.byte	0x04, 0x17
        /*012a*/ 	.short	(.L_11225 - .L_11224)
.L_11224:
        /*012c*/ 	.word	0x00000000
        /*0130*/ 	.short	0x0003
        /*0132*/ 	.short	0x0018
        /*0134*/ 	.byte	0x00, 0xf5, 0x21, 0x00


	//----- nvinfo : EIATTR_KPARAM_INFO
	.align		4
.L_11225:
        /*0138*/ 	.byte	0x04, 0x17
        /*013a*/ 	.short	(.L_11227 - .L_11226)
.L_11226:
        /*013c*/ 	.word	0x00000000
        /*0140*/ 	.short	0x0002
        /*0142*/ 	.short	0x0010
        /*0144*/ 	.byte	0x00, 0xf5, 0x21, 0x00


	//----- nvinfo : EIATTR_KPARAM_INFO
	.align		4
.L_11227:
        /*0148*/ 	.byte	0x04, 0x17
        /*014a*/ 	.short	(.L_11229 - .L_11228)
.L_11228:
        /*014c*/ 	.word	0x00000000
        /*0150*/ 	.short	0x0001
        /*0152*/ 	.short	0x0008
        /*0154*/ 	.byte	0x00, 0xf5, 0x21, 0x00


	//----- nvinfo : EIATTR_KPARAM_INFO
	.align		4
.L_11229:
        /*0158*/ 	.byte	0x04, 0x17
        /*015a*/ 	.short	(.L_11231 - .L_11230)
.L_11230:
        /*015c*/ 	.word	0x00000000
        /*0160*/ 	.short	0x0000
        /*0162*/ 	.short	0x0000
        /*0164*/ 	.byte	0x00, 0xf5, 0x21, 0x00


	//----- nvinfo : EIATTR_SPARSE_MMA_MASK
	.align		4
.L_11231:
        /*0168*/ 	.byte	0x03, 0x50
        /*016a*/ 	.short	0x0000


	//----- nvinfo : EIATTR_MAXREG_COUNT
	.align		4
        /*016c*/ 	.byte	0x03, 0x1b
        /*016e*/ 	.short	0x00ff


	//----- nvinfo : EIATTR_NUM_BARRIERS
	.align		4
        /*0170*/ 	.byte	0x02, 0x4c
        /*0172*/ 	.byte	0x01
	.zero		1


	//----- nvinfo : EIATTR_EXTERNS
	.align		4
        /*0174*/ 	.byte	0x04, 0x0f
        /*0176*/ 	.short	(.L_11233 - .L_11232)


	//   ....[0]....
	.align		4
.L_11232:
        /*0178*/ 	.word	index@(__assertfail)


	//----- nvinfo : EIATTR_MERCURY_ISA_VERSION
	.align		4
.L_11233:
        /*017c*/ 	.byte	0x03, 0x5f
        /*017e*/ 	.short	0x0101


	//----- nvinfo : EIATTR_COOP_GROUP_MASK_REGIDS
	.align		4
        /*0180*/ 	.byte	0x04, 0x29
        /*0182*/ 	.short	(.L_11235 - .L_11234)


	//   ....[0]....
.L_11234:
        /*0184*/ 	.word	0xffffffff


	//   ....[1]....
        /*0188*/ 	.word	0xffffffff


	//   ....[2]....
        /*018c*/ 	.word	0xffffffff


	//   ....[3]....
        /*0190*/ 	.word	0xffffffff


	//   ....[4]....
        /*0194*/ 	.word	0xffffffff


	//   ....[5]....
        /*0198*/ 	.word	0xffffffff


	//   ....[6]....
        /*019c*/ 	.word	0xffffffff


	//   ....[7]....
        /*01a0*/ 	.word	0xffffffff


	//   ....[8]....
        /*01a4*/ 	.word	0xffffffff


	//   ....[9]....
        /*01a8*/ 	.word	0xffffffff


	//   ....[10]....
        /*01ac*/ 	.word	0xffffffff


	//   ....[11]....
        /*01b0*/ 	.word	0xffffffff


	//   ....[12]....
        /*01b4*/ 	.word	0xffffffff


	//   ....[13]....
        /*01b8*/ 	.word	0xffffffff


	//   ....[14]....
        /*01bc*/ 	.word	0xffffffff


	//   ....[15]....
        /*01c0*/ 	.word	0x0500000f


	//   ....[16]....
        /*01c4*/ 	.word	0x0500000f


	//   ....[17]....
        /*01c8*/ 	.word	0x0500000f


	//   ....[18]....
        /*01cc*/ 	.word	0x0500000f


	//----- nvinfo : EIATTR_COOP_GROUP_INSTR_OFFSETS
	.align		4
.L_11235:
        /*01d0*/ 	.byte	0x04, 0x28
        /*01d2*/ 	.short	(.L_11237 - .L_11236)


	//   ....[0]....
.L_11236:
        /*01d4*/ 	.word	0x000003d0


	//   ....[1]....
        /*01d8*/ 	.word	0x000003f0


	//   ....[2]....
        /*01dc*/ 	.word	0x00000410


	//   ....[3]....
        /*01e0*/ 	.word	0x00000430


	//   ....[4]....
        /*01e4*/ 	.word	0x00000530


	//   ....[5]....
        /*01e8*/ 	.word	0x00000550


	//   ....[6]....
        /*01ec*/ 	.word	0x00000580


	//   ....[7]....
        /*01f0*/ 	.word	0x000013d0


	//   ....[8]....
        /*01f4*/ 	.word	0x00001400


	//   ....[9]....
        /*01f8*/ 	.word	0x00001420


	//   ....[10]....
        /*01fc*/ 	.word	0x00001440


	//   ....[11]....
        /*0200*/ 	.word	0x00001460


	//   ....[12]....
        /*0204*/ 	.word	0x000014b0


	//   ....[13]....
        /*0208*/ 	.word	0x000014d0


	//   ....[14]....
        /*020c*/ 	.word	0x000014f0


	//   ....[15]....
        /*0210*/ 	.word	0x00002940


	//   ....[16]....
        /*0214*/ 	.word	0x000029a0


	//   ....[17]....
        /*0218*/ 	.word	0x00002a00


	//   ....[18]....
        /*021c*/ 	.word	0x00002a60


	//----- nvinfo : EIATTR_VRC_CTA_INIT_COUNT
	.align		4
.L_11237:
        /*0220*/ 	.byte	0x02, 0x4a
	.zero		1
	.zero		1


	//----- nvinfo : EIATTR_SYSCALL_OFFSETS
	.align		4
        /*0224*/ 	.byte	0x04, 0x46
        /*0226*/ 	.short	(.L_11239 - .L_11238)


	//   ....[0]....
.L_11238:
        /*0228*/ 	.word	0x00000330


	//----- nvinfo : EIATTR_EXIT_INSTR_OFFSETS
	.align		4
.L_11239:
        /*022c*/ 	.byte	0x04, 0x1c
        /*022e*/ 	.short	(.L_11241 - .L_11240)


	//   ....[0]....
.L_11240:
        /*0230*/ 	.word	0x000000d0


	//   ....[1]....
        /*0234*/ 	.word	0x00002740


	//   ....[2]....
        /*0238*/ 	.word	0x00002770


	//   ....[3]....
        /*023c*/ 	.word	0x000028f0


	//----- nvinfo : EIATTR_CRS_STACK_SIZE
	.align		4
.L_11241:
        /*0240*/ 	.byte	0x04, 0x1e
        /*0242*/ 	.short	(.L_11243 - .L_11242)
.L_11242:
        /*0244*/ 	.word	0x00000000


	//----- nvinfo : EIATTR_CBANK_PARAM_SIZE
	.align		4
.L_11243:
        /*0248*/ 	.byte	0x03, 0x19
        /*024a*/ 	.short	0x008c


	//----- nvinfo : EIATTR_PARAM_CBANK
	.align		4
        /*024c*/ 	.byte	0x04, 0x0a
        /*024e*/ 	.short	(.L_11245 - .L_11244)
	.align		4
.L_11244:
        /*0250*/ 	.word	index@(.nv.constant0._ZN4vllm25paged_attention_v2_kernelIfhLi112ELi16ELi128ELNS_18Fp8KVCacheDataTypeE2ELb0ELi512EEEvPfS2_PT_PKS3_PKT0_S9_ifPKiSB_iPKfiiiSD_SD_iiiii)
        /*0254*/ 	.short	0x0380
        /*0256*/ 	.short	0x008c


	//----- nvinfo : EIATTR_SW_WAR
	.align		4
.L_11245:
        /*0258*/ 	.byte	0x04, 0x36
        /*025a*/ 	.short	(.L_11247 - .L_11246)
.L_11246:
        /*025c*/ 	.word	0x00000008
.L_11247:


//--------------------- .nv.info._ZN4vllm25paged_attention_v2_kernelIfhLi96ELi16ELi128ELNS_18Fp8KVCacheDataTypeE2ELb0ELi512EEEvPfS2_PT_PKS3_PKT0_S9_ifPKiSB_iPKfiiiSD_SD_iiiii --------------------------
	.section	.nv.info._ZN4vllm25paged_attention_v2_kernelIfhLi96ELi16ELi128ELNS_18Fp8KVCacheDataTypeE2ELb0ELi512EEEvPfS2_PT_PKS3_PKT0_S9_ifPKiSB_iPKfiiiSD_SD_iiiii,"",@"SHT_CUDA_INFO"
	.sectionflags	@""
	.align	4


	//----- nvinfo : EIATTR_CUDA_API_VERSION
	.align		4
        /*0000*/ 	.byte	0x04, 0x37
        /*0002*/ 	.short	(.L_11249 - .L_11248)
.L_11248:
        /*0004*/ 	.word	0x00000082


	//----- nvinfo : EIATTR_KPARAM_INFO
	.align		4
.L_11249:
        /*0008*/ 	.byte	0x04, 0x17
        /*000a*/ 	.short	(.L_11251 - .L_11250)
.L_11250:
        /*000c*/ 	.word	0x00000000
        /*0010*/ 	.short	0x0015
        /*0012*/ 	.short	0x0088
        /*0014*/ 	.byte	0x00, 0xf0, 0x11, 0x00


	//----- nvinfo : EIATTR_KPARAM_INFO
	.align		4
.L_11251:
        /*0018*/ 	.byte	0x04, 0x17
        /*001a*/ 	.short	(.L_11253 - .L_11252)
.L_11252:
        /*001c*/ 	.word	0x00000000
        /*0020*/ 	.short	0x0014
        /*0022*/ 	.short	0x0084
        /*0024*/ 	.byte	0x00, 0xf0, 0x11, 0x00


	//----- nvinfo : EIATTR_KPARAM_INFO
	.align		4
.L_11253:
        /*0028*/ 	.byte	0x04, 0x17
        /*002a*/ 	.short	(.L_11255 - .L_11254)
.L_11254:
        /*002c*/ 	.word	0x00000000
        /*0030*/ 	.short	0x0013
        /*0032*/ 	.short	0x0080
        /*0034*/ 	.byte	0x00, 0xf0, 0x11, 0x00


	//----- nvinfo : EIATTR_KPARAM_INFO
	.align		4
.L_11255:
        /*0038*/ 	.byte	0x04, 0x17
        /*003a*/ 	.short	(.L_11257 - .L_11256)
.L_11256:
        /*003c*/ 	.word	0x00000000
        /*0040*/ 	.short	0x0012
        /*0042*/ 	.short	0x007c
        /*0044*/ 	.byte	0x00, 0xf0, 0x11, 0x00


	//----- nvinfo : EIATTR_KPARAM_INFO
	.align		4
.L_11257:
        /*0048*/ 	.byte	0x04, 0x17
        /*004a*/ 	.short	(.L_11259 - .L_11258)
.L_11258:
        /*004c*/ 	.word	0x00000000
        /*0050*/ 	.short	0x0011
        /*0052*/ 	.short	0x0078
        /*0054*/ 	.byte	0x00, 0xf0, 0x11, 0x00


	//----- nvinfo : EIATTR_KPARAM_INFO
	.align		4
.L_11259:
        /*0058*/ 	.byte	0x04, 0x17
        /*005a*/ 	.short	(.L_11261 - .L_11260)
.L_11260:
        /*005c*/ 	.word	0x00000000
        /*0060*/ 	.short	0x0010
        /*0062*/ 	.short	0x0070
        /*0064*/ 	.byte	0x00, 0xf5, 0x21, 0x00


	//----- nvinfo : EIATTR_KPARAM_INFO
	.align		4
.L_11261:
        /*0068*/ 	.byte	0x04, 0x17
        /*006a*/ 	.short	(.L_11263 - .L_11262)
.L_11262:
        /*006c*/ 	.word	0x00000000
        /*0070*/ 	.short	0x000f
        /*0072*/ 	.short	0x0068
        /*0074*/ 	.byte	0x00, 0xf5, 0x21, 0x00


	//----- nvinfo : EIATTR_KPARAM_INFO
	.align		4
.L_11263:
        /*0078*/ 	.byte	0x04, 0x17
        /*007a*/ 	.short	(.L_11265 - .L_11264)
.L_11264:
        /*007c*/ 	.word	0x00000000
        /*0080*/ 	.short	0x000e
        /*0082*/ 	.short	0x0060
        /*0084*/ 	.byte	0x00, 0xf0, 0x11, 0x00


	//----- nvinfo : EIATTR_KPARAM_INFO
	.align		4
.L_11265:
        /*0088*/ 	.byte	0x04, 0x17
        /*008a*/ 	.short	(.L_11267 - .L_11266)
.L_11266:
        /*008c*/ 	.word	0x00000000
        /*0090*/ 	.short	0x000d
        /*0092*/ 	.short	0x005c
        /*0094*/ 	.byte	0x00, 0xf0, 0x11, 0x00


	//----- nvinfo : EIATTR_KPARAM_INFO
	.align		4
.L_11267:
        /*0098*/ 	.byte	0x04, 0x17
        /*009a*/ 	.short	(.L_11269 - .L_11268)
.L_11268:
        /*009c*/ 	.word	0x00000000
        /*00a0*/ 	.short	0x000c
        /*00a2*/ 	.short	0x0058
        /*00a4*/ 	.byte	0x00, 0xf0, 0x11, 0x00


	//----- nvinfo : EIATTR_KPARAM_INFO
	.align		4
.L_11269:
        /*00a8*/ 	.byte	0x04, 0x17
        /*00aa*/ 	.short	(.L_11271 - .L_11270)
.L_11270:
        /*00ac*/ 	.word	0x00000000
        /*00b0*/ 	.short	0x000b
        /*00b2*/ 	.short	0x0050
        /*00b4*/ 	.byte	0x00, 0xf5, 0x21, 0x00


	//----- nvinfo : EIATTR_KPARAM_INFO
	.align		4
.L_11271:
        /*00b8*/ 	.byte	0x04, 0x17
        /*00ba*/ 	.short	(.L_11273 - .L_11272)
.L_11272:
        /*00bc*/ 	.word	0x00000000
        /*00c0*/ 	.short	0x000a
        /*00c2*/ 	.short	0x0048
        /*00c4*/ 	.byte	0x00, 0xf0, 0x11, 0x00


	//----- nvinfo : EIATTR_KPARAM_INFO
	.align		4
.L_11273:
        /*00c8*/ 	.byte	0x04, 0x17
        /*00ca*/ 	.short	(.L_11275 - .L_11274)
.L_11274:
        /*00cc*/ 	.word	0x00000000
        /*00d0*/ 	.short	0x0009
        /*00d2*/ 	.short	0x0040
        /*00d4*/ 	.byte	0x00, 0xf5, 0x21, 0x00


	//----- nvinfo : EIATTR_KPARAM_INFO
	.align		4
.L_11275:
        /*00d8*/ 	.byte	0x04, 0x17
        /*00da*/ 	.short	(.L_11277 - .L_11276)
.L_11276:
        /*00dc*/ 	.word	0x00000000
        /*00e0*/ 	.short	0x0008
        /*00e2*/ 	.short	0x0038
        /*00e4*/ 	.byte	0x00, 0xf5, 0x21, 0x00


	//----- nvinfo : EIATTR_KPARAM_INFO
	.align		4
.L_11277:
        /*00e8*/ 	.byte	0x04, 0x17
        /*00ea*/ 	.short	(.L_11279 - .L_11278)
.L_11278:
        /*00ec*/ 	.word	0x00000000
        /*00f0*/ 	.short	0x0007
        /*00f2*/ 	.short	0x0034
        /*00f4*/ 	.byte	0x00, 0xf0, 0x11, 0x00


	//----- nvinfo : EIATTR_KPARAM_INFO
	.align		4
.L_11279:
        /*00f8*/ 	.byte	0x04, 0x17
        /*00fa*/ 	.short	(.L_11281 - .L_11280)
.L_11280:
        /*00fc*/ 	.word	0x00000000
        /*0100*/ 	.short	0x0006
        /*0102*/ 	.short	0x0030
        /*0104*/ 	.byte	0x00, 0xf0, 0x11, 0x00


	//----- nvinfo : EIATTR_KPARAM_INFO
	.align		4
.L_11281:
        /*0108*/ 	.byte	0x04, 0x17
        /*010a*/ 	.short	(.L_11283 - .L_11282)
.L_11282:
        /*010c*/ 	.word	0x00000000
        /*0110*/ 	.short	0x0005
        /*0112*/ 	.short	0x0028
        /*0114*/ 	.byte	0x00, 0xf5, 0x21, 0x00


	//----- nvinfo : EIATTR_KPARAM_INFO
	.align		4
.L_11283:
        /*0118*/ 	.byte	0x04, 0x17
        /*011a*/ 	.short	(.L_11285 - .L_11284)
.L_11284:
        /*011c*/ 	.word	0x00000000
        /*0120*/ 	.short	0x0004
        /*0122*/ 	.short	0x0020
        /*0124*/ 	.byte	0x00, 0xf5, 0x21, 0x00


	//----- nvinfo : EIATTR_KPARAM_INFO
	.align		4
.L_11285:
        /*0128*/ 	.byte	0x04, 0x17
        /*012a*/ 	.short	(.L_11287 - .L_11286)
.L_11286:
        /*012c*/ 	.word	0x00000000
        /*0130*/ 	.short	0x0003
        /*0132*/ 	.short	0x0018
        /*0134*/ 	.byte	0x00, 0xf5, 0x21, 0x00


	//----- nvinfo : EIATTR_KPARAM_INFO
	.align		4
.L_11287:
        /*0138*/ 	.byte	0x04, 0x17
        /*013a*/ 	.short	(.L_11289 - .L_11288)
.L_11288:
        /*013c*/ 	.word	0x00000000
        /*0140*/ 	.short	0x0002
        /*0142*/ 	.short	0x0010
        /*0144*/ 	.byte	0x00, 0xf5, 0x21, 0x00


	//----- nvinfo : EIATTR_KPARAM_INFO
	.align		4
.L_11289:
        /*0148*/ 	.byte	0x04, 0x17
        /*014a*/ 	.short	(.L_11291 - .L_11290)
.L_11290:
        /*014c*/ 	.word	0x00000000
        /*0150*/ 	.short	0x0001
        /*0152*/ 	.short	0x0008
        /*0154*/ 	.byte	0x00, 0xf5, 0x21, 0x00


	//----- nvinfo : EIATTR_KPARAM_INFO
	.align		4
.L_11291:
        /*0158*/ 	.byte	0x04, 0x17
        /*015a*/ 	.short	(.L_11293 - .L_11292)
.L_11292:
        /*015c*/ 	.word	0x00000000
        /*0160*/ 	.short	0x0000
        /*0162*/ 	.short	0x0000
        /*0164*/ 	.byte	0x00, 0xf5, 0x21, 0x00


	//----- nvinfo : EIATTR_SPARSE_MMA_MASK
	.align		4
.L_11293:
        /*0168*/ 	.byte	0x03, 0x50
        /*016a*/ 	.short	0x0000


	//----- nvinfo : EIATTR_MAXREG_COUNT
	.align		4
        /*016c*/ 	.byte	0x03, 0x1b
        /*016e*/ 	.short	0x00ff


	//----- nvinfo : EIATTR_NUM_BARRIERS
	.align		4
        /*0170*/ 	.byte	0x02, 0x4c
        /*0172*/ 	.byte	0x01
	.zero		1


	//----- nvinfo : EIATTR_EXTERNS
	.align		4
        /*0174*/ 	.byte	0x04, 0x0f
        /*0176*/ 	.short	(.L_11295 - .L_11294)


	//   ....[0]....
	.align		4
.L_11294:
        /*0178*/ 	.word	index@(__assertfail)


	//----- nvinfo : EIATTR_MERCURY_ISA_VERSION
	.align		4
.L_11295:
        /*017c*/ 	.byte	0x03, 0x5f
        /*017e*/ 	.short	0x0101


	//----- nvinfo : EIATTR_COOP_GROUP_MASK_REGIDS
	.align		4
        /*0180*/ 	.byte	0x04, 0x29
        /*0182*/ 	.short	(.L_11297 - .L_11296)


	//   ....[0]....
.L_11296:
        /*0184*/ 	.word	0xffffffff


	//   ....[1]....
        /*0188*/ 	.word	0xffffffff


	//   ....[2]....
        /*018c*/ 	.word	0xffffffff


	//   ....[3]....
        /*0190*/ 	.word	0xffffffff


	//   ....[4]....
        /*0194*/ 	.word	0xffffffff


	//   ....[5]....
        /*0198*/ 	.word	0xffffffff


	//   ....[6]....
        /*019c*/ 	.word	0xffffffff


	//   ....[7]....
        /*01a0*/ 	.word	0xffffffff


	//   ....[8]....
        /*01a4*/ 	.word	0xffffffff


	//   ....[9]....
        /*01a8*/ 	.word	0xffffffff


	//   ....[10]....
        /*01ac*/ 	.word	0xffffffff


	//   ....[11]....
        /*01b0*/ 	.word	0xffffffff


	//   ....[12]....
        /*01b4*/ 	.word	0xffffffff


	//   ....[13]....
        /*01b8*/ 	.word	0xffffffff


	//   ....[14]....
        /*01bc*/ 	.word	0xffffffff


	//   ....[15]....
        /*01c0*/ 	.word	0x0500000f


	//   ....[16]....
        /*01c4*/ 	.word	0x0500000f


	//   ....[17]....
        /*01c8*/ 	.word	0x0500000f


	//   ....[18]....
        /*01cc*/ 	.word	0x0500000f


	//----- nvinfo : EIATTR_COOP_GROUP_INSTR_OFFSETS
	.align		4
.L_11297:
        /*01d0*/ 	.byte	0x04, 0x28
        /*01d2*/ 	.short	(.L_11299 - .L_11298)


	//   ....[0]....
.L_11298:
        /*01d4*/ 	.word	0x000003d0


	//   ....[1]....
        /*01d8*/ 	.word	0x000003f0


	//   ....[2]....
        /*01dc*/ 	.word	0x00000410


	//   ....[3]....
        /*01e0*/ 	.word	0x00000430


	//   ....[4]....
        /*01e4*/ 	.word	0x00000530


	//   ....[5]....
        /*01e8*/ 	.word	0x00000550


	//   ....[6]....
        /*01ec*/ 	.word	0x00000580


	//   ....[7]....
        /*01f0*/ 	.word	0x000013d0


	//   ....[8]....
        /*01f4*/ 	.word	0x00001400


	//   ....[9]....
        /*01f8*/ 	.word	0x00001420


	//   ....[10]....
        /*01fc*/ 	.word	0x00001440


	//   ....[11]....
        /*0200*/ 	.word	0x00001460


	//   ....[12]....
        /*0204*/ 	.word	0x000014b0


	//   ....[13]....
        /*0208*/ 	.word	0x000014d0


	//   ....[14]....
        /*020c*/ 	.word	0x000014f0


	//   ....[15]....
        /*0210*/ 	.word	0x00002850


	//   ....[16]....
        /*0214*/ 	.word	0x000028b0


	//   ....[17]....
        /*0218*/ 	.word	0x00002910


	//   ....[18]....
        /*021c*/ 	.word	0x00002970


	//----- nvinfo : EIATTR_VRC_CTA_INIT_COUNT
	.align		4
.L_11299:
        /*0220*/ 	.byte	0x02, 0x4a
	.zero		1
	.zero		1


	//----- nvinfo : EIATTR_SYSCALL_OFFSETS
	.align		4
        /*0224*/ 	.byte	0x04, 0x46
        /*0226*/ 	.short	(.L_11301 - .L_11300)


	//   ....[0]....
.L_11300:
        /*0228*/ 	.word	0x00000330


	//----- nvinfo : EIATTR_EXIT_INSTR_OFFSETS
	.align		4
.L_11301:
        /*022c*/ 	.byte	0x04, 0x1c
        /*022e*/ 	.short	(.L_11303 - .L_11302)


	//   ....[0]....
.L_11302:
        /*0230*/ 	.word	0x000000d0


	//   ....[1]....
        /*0234*/ 	.word	0x00002670


	//   ....[2]....
        /*0238*/ 	.word	0x000026a0


	//   ....[3]....
        /*023c*/ 	.word	0x00002800


	//----- nvinfo : EIATTR_CRS_STACK_SIZE
	.align		4
.L_11303:
        /*0240*/ 	.byte	0x04, 0x1e
        /*0242*/ 	.short	(.L_11305 - .L_11304)
.L_11304:
        /*0244*/ 	.word	0x00000000


	//----- nvinfo : EIATTR_CBANK_PARAM_SIZE
	.align		4
.L_11305:
        /*0248*/ 	.byte	0x03, 0x19
        /*024a*/ 	.short	0x008c


	//----- nvinfo : EIATTR_PARAM_CBANK
	.align		4
        /*024c*/ 	.byte	0x04, 0x0a
        /*024e*/ 	.short	(.L_11307 - .L_11306)
	.align		4
.L_11306:
        /*0250*/ 	.word	index@(.nv.constant0._ZN4vllm25paged_attention_v2_kernelIfhLi96ELi16ELi128ELNS_18Fp8KVCacheDataTypeE2ELb0ELi512EEEvPfS2_PT_PKS3_PKT0_S9_ifPKiSB_iPKfiiiSD_SD_iiiii)
        /*0254*/ 	.short	0x0380
        /*0256*/ 	.short	0x008c


	//----- nvinfo : EIATTR_SW_WAR
	.align		4
.L_11307:
        /*0258*/ 	.byte	0x04, 0x36
        /*025a*/ 	.short	(.L_11309 - .L_11308)
.L_11308:
        /*025c*/ 	.word	0x00000008
.L_11309:


//--------------------- .nv.info._ZN4vllm25paged_attention_v2_kernelIfhLi80ELi16ELi128ELNS_18Fp8KVCacheDataTypeE2ELb0ELi512EEEvPfS2_PT_PKS3_PKT0_S9_ifPKiSB_iPKfiiiSD_SD_iiiii --------------------------
	.section	.nv.info._ZN4vllm25paged_attention_v2_kernelIfhLi80ELi16ELi128ELNS_18Fp8KVCacheDataTypeE2ELb0ELi512EEEvPfS2_PT_PKS3_PKT0_S9_ifPKiSB_iPKfiiiSD_SD_iiiii,"",@"SHT_CUDA_INFO"
	.sectionflags	@""
	.align	4


	//----- nvinfo : EIATTR_CUDA_API_VERSION
	.align		4
        /*0000*/ 	.byte	0x04, 0x37
        /*0002*/ 	.short	(.L_11311 - .L_11310)
.L_11310:
        /*0004*/ 	.word	0x00000082


	//----- nvinfo : EIATTR_KPARAM_INFO
	.align		4
.L_11311:
        /*0008*/ 	.byte	0x04, 0x17
        /*000a*/ 	.short	(.L_11313 - .L_11312)
.L_11312:
        /*000c*/ 	.word	0x00000000
        /*0010*/ 	.short	0x0015
        /*0012*/ 	.short	0x0088
        /*0014*/ 	.byte	0x00, 0xf0, 0x11, 0x00


	//----- nvinfo : EIATTR_KPARAM_INFO
	.align		4
.L_11313:
        /*0018*/ 	.byte	0x04, 0x17
        /*001a*/ 	.short	(.L_11315 - .L_11314)
.L_11314:
        /*001c*/ 	.word	0x00000000
        /*0020*/ 	.short	0x0014
        /*0022*/ 	.short	0x0084
        /*0024*/ 	.byte	0x00, 0xf0, 0x11, 0x00


	//----- nvinfo : EIATTR_KPARAM_INFO
	.align		4
.L_11315:
        /*0028*/ 	.byte	0x04, 0x17
        /*002a*/ 	.short	(.L_11317 - .L_11316)
.L_11316:
        /*002c*/ 	.word	0x00000000
        /*0030*/ 	.short	0x0013
        /*0032*/ 	.short	0x0080
        /*0034*/ 	.byte	0x00, 0xf0, 0x11, 0x00


	//----- nvinfo : EIATTR_KPARAM_INFO
	.align		4
.L_11317:
        /*0038*/ 	.byte	0x04, 0x17
        /*003a*/ 	.short	(.L_11319 - .L_11318)
.L_11318:
        /*003c*/ 	.word	0x00000000
        /*0040*/ 	.short	0x0012
        /*0042*/ 	.short	0x007c
        /*0044*/ 	.byte	0x00, 0xf0, 0x11, 0x00


	//----- nvinfo : EIATTR_KPARAM_INFO
	.align		4
.L_11319:
        /*0048*/ 	.byte	0x04, 0x17
        /*004a*/ 	.short	(.L_11321 - .L_11320)
.L_11320:
        /*004c*/ 	.word	0x00000000
        /*0050*/ 	.short	0x0011
        /*0052*/ 	.short	0x0078
        /*0054*/ 	.byte	0x00, 0xf0, 0x11, 0x00


	//----- nvinfo : EIATTR_KPARAM_INFO
	.align		4
.L_11321:
        /*0058*/ 	.byte	0x04, 0x17
        /*005a*/ 	.short	(.L_11323 - .L_11322)
.L_11322:
        /*005c*/ 	.word	0x00000000
        /*0060*/ 	.short	0x0010
        /*0062*/ 	.short	0x0070
        /*0064*/ 	.byte	0x00, 0xf5, 0x21, 0x00


	//----- nvinfo : EIATTR_KPARAM_INFO
	.align		4
.L_11323:
        /*0068*/ 	.byte	0x04, 0x17
        /*006a*/ 	.short	(.L_11325 - .L_11324)
.L_11324:
        /*006c*/ 	.word	0x00000000
        /*0070*/ 	.short	0x000f
        /*0072*/ 	.short	0x0068
        /*0074*/ 	.byte	0x00, 0xf5, 0x21, 0x00


	//----- nvinfo : EIATTR_KPARAM_INFO
	.align		4
.L_11325:
        /*0078*/ 	.byte	0x04, 0x17
        /*007a*/ 	.short	(.L_11327 - .L_11326)
.L_11326:
        /*007c*/ 	.word	0x00000000
        /*0080*/ 	.short	0x000e
        /*0082*/ 	.short	0x0060
        /*0084*/ 	.byte	0x00, 0xf0, 0x11, 0x00


	//----- nvinfo : EIATTR_KPARAM_INFO
	.align		4
.L_11327:
        /*0088*/ 	.byte	0x04, 0x17
        /*008a*/ 	.short	(.L_11329 - .L_11328)
.L_11328:
        /*008c*/ 	.word	0x00000000
        /*0090*/ 	.short	0x000d
        /*0092*/ 	.short	0x005c
        /*0094*/ 	.byte	0x00, 0xf0, 0x11, 0x00


	//----- nvinfo : EIATTR_KPARAM_INFO
	.align		4
.L_11329:
        /*0098*/ 	.byte	0x04, 0x17
        /*009a*/ 	.short	(.L_11331 - .L_11330)
.L_11330:
        /*009c*/ 	.word	0x00000000
        /*00a0*/ 	.short	0x000c
        /*00a2*/ 	.short	0x0058
        /*00a4*/ 	.byte	0x00, 0xf0, 0x11, 0x00


	//----- nvinfo : EIATTR_KPARAM_INFO
	.align		4
.L_11331:
        /*00a8*/ 	.byte	0x04, 0x17
        /*00aa*/ 	.short	(.L_11333 - .L_11332)
.L_11332:
        /*00ac*/ 	.word	0x00000000
        /*00b0*/ 	.short	0x000b
        /*00b2*/ 	.short	0x0050
        /*00b4*/ 	.byte	0x00, 0xf5, 0x21, 0x00


	//----- nvinfo : EIATTR_KPARAM_INFO
	.align		4
.L_11333:
        /*00b8*/ 	.byte	0x04, 0x17
        /*00ba*/ 	.short	(.L_11335 - .L_11334)
.L_11334:
        /*00bc*/ 	.word	0x00000000
        /*00c0*/ 	.short	0x000a
        /*00c2*/ 	.short	0x0048
        /*00c4*/ 	.byte	0x00, 0xf0, 0x11, 0x00


	//----- nvinfo : EIATTR_KPARAM_INFO
	.align		4
.L_11335:
        /*00c8*/ 	.byte	0x04, 0x17
        /*00ca*/ 	.short	(.L_11337 - .L_11336)
.L_11336:
        /*00cc*/ 	.word	0x00000000
        /*00d0*/ 	.short	0x0009
        /*00d2*/ 	.short	0x0040
        /*00d4*/ 	.byte	0x00, 0xf5, 0x21, 0x00


	//----- nvinfo : EIATTR_KPARAM_INFO
	.align		4
.L_11337:
        /*00d8*/ 	.byte	0x04, 0x17
        /*00da*/ 	.short	(.L_11339 - .L_11338)
.L_11338:
        /*00dc*/ 	.word	0x00000000
        /*00e0*/ 	.short	0x0008
        /*00e2*/ 	.short	0x0038
        /*00e4*/ 	.byte	0x00, 0xf5, 0x21, 0x00


	//----- nvinfo : EIATTR_KPARAM_INFO
	.align		4
.L_11339:
        /*00e8*/ 	.byte	0x04, 0x17
        /*00ea*/ 	.short	(.L_11341 - .L_11340)
.L_11340:
        /*00ec*/ 	.word	0x00000000
        /*00f0*/ 	.short	0x0007
        /*00f2*/ 	.short	0x0034
        /*00f4*/ 	.byte	0x00, 0xf0, 0x11, 0x00


	//----- nvinfo : EIATTR_KPARAM_INFO
	.align		4
.L_11341:
        /*00f8*/ 	.byte	0x04, 0x17
        /*00fa*/ 	.short	(.L_11343 - .L_11342)
.L_11342:
        /*00fc*/ 	.word	0x00000000
        /*0100*/ 	.short	0x0006
        /*0102*/ 	.short	0x0030
        /*0104*/ 	.byte	0x00, 0xf0, 0x11, 0x00


	//----- nvinfo : EIATTR_KPARAM_INFO
	.align		4
.L_11343:
        /*0108*/ 	.byte	0x04, 0x17
        /*010a*/ 	.short	(.L_11345 - .L_11344)
.L_11344:
        /*010c*/ 	.word	0x00000000
        /*0110*/ 	.short	0x0005
        /*0112*/ 	.short	0x0028
        /*0114*/ 	.byte	0x00, 0xf5, 0x21, 0x00


	//----- nvinfo : EIATTR_KPARAM_INFO
	.align		4
.L_11345:
        /*0118*/ 	.byte	0x04, 0x17
        /*011a*/ 	.short	(.L_11347 - .L_11346)
.L_11346:
        /*011c*/ 	.word	0x00000000
        /*0120*/ 	.short	0x0004
        /*0122*/ 	.short	0x0020
        /*0124*/ 	.byte	0x00, 0xf5, 0x21, 0x00


	//----- nvinfo : EIATTR_KPARAM_INFO
	.align		4
.L_11347:
        /*0128*/ 	.byte	0x04, 0x17
        /*012a*/ 	.short	(.L_11349 - .L_11348)
.L_11348:
        /*012c*/ 	.word	0x00000000
        /*0130*/ 	.short	0x0003
        /*0132*/ 	.short	0x0018
        /*0134*/ 	.byte	0x00, 0xf5, 0x21, 0x00


	//----- nvinfo : EIATTR_KPARAM_INFO
	.align		4
.L_11349:
        /*0138*/ 	.byte	0x04, 0x17
        /*013a*/ 	.short	(.L_11351 - .L_11350)
.L_11350:
        /*013c*/ 	.word	0x00000000
        /*0140*/ 	.short	0x0002
        /*0142*/ 	.short	0x0010
        /*0144*/ 	.byte	0x00, 0xf5, 0x21, 0x00


	//----- nvinfo : EIATTR_KPARAM_INFO
	.align		4
.L_11351:
        /*0148*/ 	.byte	0x04, 0x17
        /*014a*/ 	.short	(.L_11353 - .L_11352)
.L_11352:
        /*014c*/ 	.word	0x00000000
        /*0150*/ 	.short	0x0001
        /*0152*/ 	.short	0x0008
        /*0154*/ 	.byte	0x00, 0xf5, 0x21, 0x00


	//----- nvinfo : EIATTR_KPARAM_INFO
	.align		4
.L_11353:
        /*0158*/ 	.byte	0x04, 0x17
        /*015a*/ 	.short	(.L_11355 - .L_11354)
.L_11354:
        /*015c*/ 	.word	0x00000000
        /*0160*/ 	.short	0x0000
        /*0162*/ 	.short	0x0000
        /*0164*/ 	.byte	0x00, 0xf5, 0x21, 0x00


	//----- nvinfo : EIATTR_SPARSE_MMA_MASK
	.align		4
.L_11355:
        /*0168*/ 	.byte	0x03, 0x50
        /*016a*/ 	.short	0x0000


	//----- nvinfo : EIATTR_MAXREG_COUNT
	.align		4
        /*016c*/ 	.byte	0x03, 0x1b
        /*016e*/ 	.short	0x00ff


	//----- nvinfo : EIATTR_NUM_BARRIERS
	.align		4
        /*0170*/ 	.byte	0x02, 0x4c
        /*0172*/ 	.byte	0x01
	.zero		1


	//----- nvinfo : EIATTR_EXTERNS
	.align		4
        /*0174*/ 	.byte	0x04, 0x0f
        /*0176*/ 	.short	(.L_11357 - .L_11356)


	//   ....[0]....
	.align		4
.L_11356:
        /*0178*/ 	.word	index@(__assertfail)


	//----- nvinfo : EIATTR_MERCURY_ISA_VERSION
	.align		4
.L_11357:
        /*017c*/ 	.byte	0x03, 0x5f
        /*017e*/ 	.short	0x0101


	//----- nvinfo : EIATTR_COOP_GROUP_MASK_REGIDS
	.align		4
        /*0180*/ 	.byte	0x04, 0x29
        /*0182*/ 	.short	(.L_11359 - .L_11358)


	//   ....[0]....
.L_11358:
        /*0184*/ 	.word	0xffffffff


	//   ....[1]....
        /*0188*/ 	.word	0xffffffff


	//   ....[2]....
        /*018c*/ 	.word	0xffffffff


	//   ....[3]....
        /*0190*/ 	.word	0xffffffff


	//   ....[4]....
        /*0194*/ 	.word	0xffffffff


	//   ....[5]....
        /*0198*/ 	.word	0xffffffff


	//   ....[6]....
        /*019c*/ 	.word	0xffffffff


	//   ....[7]....
        /*01a0*/ 	.word	0xffffffff


	//   ....[8]....
        /*01a4*/ 	.word	0xffffffff


	//   ....[9]....
        /*01a8*/ 	.word	0xffffffff


	//   ....[10]....
        /*01ac*/ 	.word	0xffffffff


	//   ....[11]....
        /*01b0*/ 	.word	0xffffffff


	//   ....[12]....
        /*01b4*/ 	.word	0xffffffff


	//   ....[13]....
        /*01b8*/ 	.word	0xffffffff


	//   ....[14]....
        /*01bc*/ 	.word	0xffffffff


	//   ....[15]....
        /*01c0*/ 	.word	0x0500000f


	//   ....[16]....
        /*01c4*/ 	.word	0x0500000f


	//   ....[17]....
        /*01c8*/ 	.word	0x0500000f


	//   ....[18]....
        /*01cc*/ 	.word	0x0500000f


	//----- nvinfo : EIATTR_COOP_GROUP_INSTR_OFFSETS
	.align		4
.L_11359:
        /*01d0*/ 	.byte	0x04, 0x28
        /*01d2*/ 	.short	(.L_11361 - .L_11360)


	//   ....[0]....
.L_11360:
        /*01d4*/ 	.word	0x000003d0


	//   ....[1]....
        /*01d8*/ 	.word	0x000003f0


	//   ....[2]....
        /*01dc*/ 	.word	0x00000410


	//   ....[3]....
        /*01e0*/ 	.word	0x00000430


	//   ....[4]....
        /*01e4*/ 	.word	0x00000530


	//   ....[5]....
        /*01e8*/ 	.word	0x00000550


	//   ....[6]....
        /*01ec*/ 	.word	0x00000580


	//   ....[7]....
        /*01f0*/ 	.word	0x000013d0


	//   ....[8]....
        /*01f4*/ 	.word	0x00001400


	//   ....[9]....
        /*01f8*/ 	.word	0x00001420


	//   ....[10]....
        /*01fc*/ 	.word	0x00001440


	//   ....[11]....
        /*0200*/ 	.word	0x00001460


	//   ....[12]....
        /*0204*/ 	.word	0x000014b0


	//   ....[13]....
        /*0208*/ 	.word	0x000014d0


	//   ....[14]....
        /*020c*/ 	.word	0x000014f0


	//   ....[15]....
        /*0210*/ 	.word	0x00002750


	//   ....[16]....
        /*0214*/ 	.word	0x000027b0


	//   ....[17]....
        /*0218*/ 	.word	0x00002810


	//   ....[18]....
        /*021c*/ 	.word	0x00002870


	//----- nvinfo : EIATTR_VRC_CTA_INIT_COUNT
	.align		4
.L_11361:
        /*0220*/ 	.byte	0x02, 0x4a
	.zero		1
	.zero		1


	//----- nvinfo : EIATTR_SYSCALL_OFFSETS
	.align		4
        /*0224*/ 	.byte	0x04, 0x46
        /*0226*/ 	.short	(.L_11363 - .L_11362)


	//   ....[0]....
.L_11362:
        /*0228*/ 	.word	0x00000330


	//----- nvinfo : EIATTR_EXIT_INSTR_OFFSETS
	.align		4
.L_11363:
        /*022c*/ 	.byte	0x04, 0x1c
        /*022e*/ 	.short	(.L_11365 - .L_11364)


	//   ....[0]....
.L_11364:
        /*0230*/ 	.word	0x000000d0


	//   ....[1]....
        /*0234*/ 	.word	0x00002590


	//   ....[2]....
        /*0238*/ 	.word	0x000025c0


	//   ....[3]....
        /*023c*/ 	.word	0x00002700


	//----- nvinfo : EIATTR_CRS_STACK_SIZE
	.align		4
.L_11365:
        /*0240*/ 	.byte	0x04, 0x1e
        /*0242*/ 	.short	(.L_11367 - .L_11366)
.L_11366:
        /*0244*/ 	.word	0x00000000


	//----- nvinfo : EIATTR_CBANK_PARAM_SIZE
	.align		4
.L_11367:
        /*0248*/ 	.byte	0x03, 0x19
        /*024a*/ 	.short	0x008c


	//----- nvinfo : EIATTR_PARAM_CBANK
	.align		4
        /*024c*/ 	.byte	0x04, 0x0a
        /*024e*/ 	.short	(.L_11369 - .L_11368)
	.align		4
.L_11368:
        /*0250*/ 	.word	index@(.nv.constant0._ZN4vllm25paged_attention_v2_kernelIfhLi80ELi16ELi128ELNS_18Fp8KVCacheDataTypeE2ELb0ELi512EEEvPfS2_PT_PKS3_PKT0_S9_ifPKiSB_iPKfiiiSD_SD_iiiii)
        /*0254*/ 	.short	0x0380
        /*0256*/ 	.short	0x008c


	//----- nvinfo : EIATTR_SW_WAR
	.align		4
.L_11369:
        /*0258*/ 	.byte	0x04, 0x36
        /*025a*/ 	.short	(.L_11371 - .L_11370)
.L_11370:
        /*025c*/ 	.word	0x00000008
.L_11371:


//--------------------- .nv.info._ZN4vllm25paged_attention_v2_kernelIfhLi64ELi16ELi128ELNS_18Fp8KVCacheDataTypeE2ELb0ELi512EEEvPfS2_PT_PKS3_PKT0_S9_ifPKiSB_iPKfiiiSD_SD_iiiii --------------------------
	.section	.nv.info._ZN4vllm25paged_attention_v2_kernelIfhLi64ELi16ELi128ELNS_18Fp8KVCacheDataTypeE2ELb0ELi512EEEvPfS2_PT_PKS3_PKT0_S9_ifPKiSB_iPKfiiiSD_SD_iiiii,"",@"SHT_CUDA_INFO"
	.sectionflags	@""
	.align	4


	//----- nvinfo : EIATTR_CUDA_API_VERSION
	.align		4
        /*0000*/ 	.byte	0x04, 0x37
        /*0002*/ 	.short	(.L_11373 - .L_11372)
.L_11372:
        /*0004*/ 	.word	0x00000082


	//----- nvinfo : EIATTR_KPARAM_INFO
	.align		4
.L_11373:
        /*0008*/ 	.byte	0x04, 0x17
        /*000a*/ 	.short	(.L_11375 - .L_11374)
.L_11374:
        /*000c*/ 	.word	0x00000000
        /*0010*/ 	.short	0x0015
        /*0012*/ 	.short	0x0088
        /*0014*/ 	.byte	0x00, 0xf0, 0x11, 0x00


	//----- nvinfo : EIATTR_KPARAM_INFO
	.align		4
.L_11375:
        /*0018*/ 	.byte	0x04, 0x17
        /*001a*/ 	.short	(.L_11377 - .L_11376)
.L_11376:
        /*001c*/ 	.word	0x00000000
        /*0020*/ 	.short	0x0014
        /*0022*/ 	.short	0x0084
        /*0024*/ 	.byte	0x00, 0xf0, 0x11, 0x00


	//----- nvinfo : EIATTR_KPARAM_INFO
	.align		4
.L_11377:
        /*0028*/ 	.byte	0x04, 0x17
        /*002a*/ 	.short	(.L_11379 - .L_11378)
.L_11378:
        /*002c*/ 	.word	0x00000000
        /*0030*/ 	.short	0x0013
        /*0032*/ 	.short	0x0080
        /*0034*/ 	.byte	0x00, 0xf0, 0x11, 0x00


	//----- nvinfo : EIATTR_KPARAM_INFO
	.align		4
.L_11379:
        /*0038*/ 	.byte	0x04, 0x17
        /*003a*/ 	.short	(.L_11381 - .L_11380)
.L_11380:
        /*003c*/ 	.word	0x00000000
        /*0040*/ 	.short	0x0012
        /*0042*/ 	.short	0x007c
        /*0044*/ 	.byte	0x00, 0xf0, 0x11, 0x00


	//----- nvinfo : EIATTR_KPARAM_INFO
	.align		4
.L_11381:
        /*0048*/ 	.byte	0x04, 0x17
        /*004a*/ 	.short	(.L_11383 - .L_11382)
.L_11382:
        /*004c*/ 	.word	0x00000000
        /*0050*/ 	.short	0x0011
        /*0052*/ 	.short	0x0078
        /*0054*/ 	.byte	0x00, 0xf0, 0x11, 0x00


	//----- nvinfo : EIATTR_KPARAM_INFO
	.align		4
.L_11383:
        /*0058*/ 	.byte	0x04, 0x17
        /*005a*/ 	.short	(.L_11385 - .L_11384)
.L_11384:
        /*005c*/ 	.word	0x00000000
        /*0060*/ 	.short	0x0010
        /*0062*/ 	.short	0x0070
        /*0064*/ 	.byte	0x00, 0xf5, 0x21, 0x00


	//----- nvinfo : EIATTR_KPARAM_INFO
	.align		4
.L_11385:
        /*0068*/ 	.byte	0x04, 0x17
        /*006a*/ 	.short	(.L_11387 - .L_11386)
.L_11386:
        /*006c*/ 	.word	0x00000000
        /*0070*/ 	.short	0x000f
        /*0072*/ 	.short	0x0068
        /*0074*/ 	.byte	0x00, 0xf5, 0x21, 0x00


	//----- nvinfo : EIATTR_KPARAM_INFO
	.align		4
.L_11387:
        /*0078*/ 	.byte	0x04, 0x17
        /*007a*/ 	.short	(.L_11389 - .L_11388)
.L_11388:
        /*007c*/ 	.word	0x00000000
        /*0080*/ 	.short	0x000e
        /*0082*/ 	.short	0x0060
        /*0084*/ 	.byte	0x00, 0xf0, 0x11, 0x00


	//----- nvinfo : EIATTR_KPARAM_INFO
	.align		4
.L_11389:
        /*0088*/ 	.byte	0x04, 0x17
        /*008a*/ 	.short	(.L_11391 - .L_11390)
.L_11390:
        /*008c*/ 	.word	0x00000000
        /*0090*/ 	.short	0x000d
        /*0092*/ 	.short	0x005c
        /*0094*/ 	.byte	0x00, 0xf0, 0x11, 0x00


	//----- nvinfo : EIATTR_KPARAM_INFO
	.align		4
.L_11391:
        /*0098*/ 	.byte	0x04, 0x17
        /*009a*/ 	.short	(.L_11393 - .L_11392)
.L_11392:
        /*009c*/ 	.word	0x00000000
        /*00a0*/ 	.short	0x000c
        /*00a2*/ 	.short	0x0058
        /*00a4*/ 	.byte	0x00, 0xf0, 0x11, 0x00


	//----- nvinfo : EIATTR_KPARAM_INFO
	.align		4
.L_11393:
        /*00a8*/ 	.byte	0x04, 0x17
        /*00aa*/ 	.short	(.L_11395 - .L_11394)
.L_11394:
        /*00ac*/ 	.word	0x00000000
        /*00b0*/ 	.short	0x000b
        /*00b2*/ 	.short	0x0050
        /*00b4*/ 	.byte	0x00, 0xf5, 0x21, 0x00


	//----- nvinfo : EIATTR_KPARAM_INFO
	.align		4
.L_11395:
        /*00b8*/ 	.byte	0x04, 0x17
        /*00ba*/ 	.short	(.L_11397 - .L_11396)
.L_11396:
        /*00bc*/ 	.word	0x00000000
        /*00c0*/ 	.short	0x000a
        /*00c2*/ 	.short	0x0048
        /*00c4*/ 	.byte	0x00, 0xf0, 0x11, 0x00


	//----- nvinfo : EIATTR_KPARAM_INFO
	.align		4
.L_11397:
        /*00c8*/ 	.byte	0x04, 0x17
        /*00ca*/ 	.short	(.L_11399 - .L_11398)
.L_11398:
        /*00cc*/ 	.word	0x00000000
        /*00d0*/ 	.short	0x0009
        /*00d2*/ 	.short	0x0040
        /*00d4*/ 	.byte	0x00, 0xf5, 0x21, 0x00


	//----- nvinfo : EIATTR_KPARAM_INFO
	.align		4
.L_11399:
        /*00d8*/ 	.byte	0x04, 0x17
        /*00da*/ 	.short	(.L_11401 - .L_11400)
.L_11400:
        /*00dc*/ 	.word	0x00000000
        /*00e0*/ 	.short	0x0008
        /*00e2*/ 	.short	0x0038
        /*00e4*/ 	.byte	0x00, 0xf5, 0x21, 0x00


	//----- nvinfo : EIATTR_KPARAM_INFO
	.align		4
.L_11401:
        /*00e8*/ 	.byte	0x04, 0x17
        /*00ea*/ 	.short	(.L_11403 - .L_11402)
.L_11402:
        /*00ec*/ 	.word	0x00000000
        /*00f0*/ 	.short	0x0007
        /*00f2*/ 	.short	0x0034
        /*00f4*/ 	.byte	0x00, 0xf0, 0x11, 0x00


	//----- nvinfo : EIATTR_KPARAM_INFO
	.align		4
.L_11403:
        /*00f8*/ 	.byte	0x04, 0x17
        /*00fa*/ 	.short	(.L_11405 - .L_11404)
.L_11404:
        /*00fc*/ 	.word	0x00000000
        /*0100*/ 	.short	0x0006
        /*0102*/ 	.short	0x0030
        /*0104*/ 	.byte	0x00, 0xf0, 0x11, 0x00


	//----- nvinfo : EIATTR_KPARAM_INFO
	.align		4
.L_11405:
        /*0108*/ 	.byte	0x04, 0x17
        /*010a*/ 	.short	(.L_11407 - .L_11406)
.L_11406:
        /*010c*/ 	.word	0x00000000
        /*0110*/ 	.short	0x0005
        /*0112*/ 	.short	0x0028
        /*0114*/ 	.byte	0x00, 0xf5, 0x21, 0x00


	//----- nvinfo : EIATTR_KPARAM_INFO
	.align		4
.L_11407:
        /*0118*/ 	.byte	0x04, 0x17
        /*011a*/ 	.short	(.L_11409 - .L_11408)
.L_11408:
        /*011c*/ 	.word	0x00000000
        /*0120*/ 	.short	0x0004
        /*0122*/ 	.short	0x0020
        /*0124*/ 	.byte	0x00, 0xf5, 0x21, 0x00


	//----- nvinfo : EIATTR_KPARAM_INFO
	.align		4
.L_11409:
        /*0128*/ 	.byte	0x04, 0x17
        /*012a*/ 	.short	(.L_11411 - .L_11410)
.L_11410:
        /*012c*/ 	.word	0x00000000
        /*0130*/ 	.short	0x0003
        /*0132*/ 	.short	0x0018
        /*0134*/ 	.byte	0x00, 0xf5, 0x21, 0x00


	//----- nvinfo : EIATTR_KPARAM_INFO
	.align		4
.L_11411:
        /*0138*/ 	.byte	0x04, 0x17
        /*013a*/ 	.short	(.L_11413 - .L_11412)
.L_11412:
        /*013c*/ 	.word	0x00000000
        /*0140*/ 	.short	0x0002
        /*0142*/ 	.short	0x0010
        /*0144*/ 	.byte	0x00, 0xf5, 0x21, 0x00


	//----- nvinfo : EIATTR_KPARAM_INFO
	.align		4
.L_11413:
        /*0148*/ 	.byte	0x04, 0x17
        /*014a*/ 	.short	(.L_11415 - .L_11414)
.L_11414:
        /*014c*/ 	.word	0x00000000
        /*0150*/ 	.short	0x0001
        /*0152*/ 	.short	0x0008
        /*0154*/ 	.byte	0x00, 0xf5, 0x21, 0x00


	//----- nvinfo : EIATTR_KPARAM_INFO
	.align		4
.L_11415:
        /*0158*/ 	.byte	0x04, 0x17
        /*015a*/ 	.short	(.L_11417 - .L_11416)
.L_11416:
        /*015c*/ 	.word	0x00000000
        /*0160*/ 	.short	0x0000
        /*0162*/ 	.short	0x0000
        /*0164*/ 	.byte	0x00, 0xf5, 0x21, 0x00


	//----- nvinfo : EIATTR_SPARSE_MMA_MASK
	.align		4
.L_11417:
        /*0168*/ 	.byte	0x03, 0x50
        /*016a*/ 	.short	0x0000


	//----- nvinfo : EIATTR_MAXREG_COUNT
	.align		4
        /*016c*/ 	.byte	0x03, 0x1b
        /*016e*/ 	.short	0x00ff


	//----- nvinfo : EIATTR_NUM_BARRIERS
	.align		4
        /*0170*/ 	.byte	0x02, 0x4c
        /*0172*/ 	.byte	0x01
	.zero		1


	//----- nvinfo : EIATTR_EXTERNS
	.align		4
        /*0174*/ 	.byte	0x04, 0x0f
        /*0176*/ 	.short	(.L_11419 - .L_11418)


	//   ....[0]....
	.align		4
.L_11418:
        /*0178*/ 	.word	index@(__assertfail)


	//----- nvinfo : EIATTR_MERCURY_ISA_VERSION
	.align		4
.L_11419:
        /*017c*/ 	.byte	0x03, 0x5f
        /*017e*/ 	.short	0x0101


	//----- nvinfo : EIATTR_COOP_GROUP_MASK_REGIDS
	.align		4
        /*0180*/ 	.byte	0x04, 0x29
        /*0182*/ 	.short	(.L_11421 - .L_11420)


	//   ....[0]....
.L_11420:
        /*0184*/ 	.word	0xffffffff


	//   ....[1]....
        /*0188*/ 	.word	0xffffffff


	//   ....[2]....
        /*018c*/ 	.word	0xffffffff


	//   ....[3]....
        /*0190*/ 	.word	0xffffffff


	//   ....[4]....
        /*0194*/ 	.word	0xffffffff


	//   ....[5]....
        /*0198*/ 	.word	0xffffffff


	//   ....[6]....
        /*019c*/ 	.word	0xffffffff


	//   ....[7]....
        /*01a0*/ 	.word	0xffffffff


	//   ....[8]....
        /*01a4*/ 	.word	0xffffffff


	//   ....[9]....
        /*01a8*/ 	.word	0xffffffff


	//   ....[10]....
        /*01ac*/ 	.word	0xffffffff


	//   ....[11]....
        /*01b0*/ 	.word	0xffffffff


	//   ....[12]....
        /*01b4*/ 	.word	0xffffffff


	//   ....[13]....
        /*01b8*/ 	.word	0xffffffff


	//   ....[14]....
        /*01bc*/ 	.word	0xffffffff


	//   ....[15]....
        /*01c0*/ 	.word	0x0500000f


	//   ....[16]....
        /*01c4*/ 	.word	0x0500000f


	//   ....[17]....
        /*01c8*/ 	.word	0x0500000f


	//   ....[18]....
        /*01cc*/ 	.word	0x0500000f


	//----- nvinfo : EIATTR_COOP_GROUP_INSTR_OFFSETS
	.align		4
.L_11421:
        /*01d0*/ 	.byte	0x04, 0x28
        /*01d2*/ 	.short	(.L_11423 - .L_11422)


	//   ....[0]....
.L_11422:
        /*01d4*/ 	.word	0x000003d0


	//   ....[1]....
        /*01d8*/ 	.word	0x000003f0


	//   ....[2]....
        /*01dc*/ 	.word	0x00000410


	//   ....[3]....
        /*01e0*/ 	.word	0x00000430


	//   ....[4]....
        /*01e4*/ 	.word	0x00000530


	//   ....[5]....
        /*01e8*/ 	.word	0x00000550


	//   ....[6]....
        /*01ec*/ 	.word	0x00000580


	//   ....[7]....
        /*01f0*/ 	.word	0x000013d0


	//   ....[8]....
        /*01f4*/ 	.word	0x00001400


	//   ....[9]....
        /*01f8*/ 	.word	0x00001420


	//   ....[10]....
        /*01fc*/ 	.word	0x00001440


	//   ....[11]....
        /*0200*/ 	.word	0x00001460


	//   ....[12]....
        /*0204*/ 	.word	0x000014b0


	//   ....[13]....
        /*0208*/ 	.word	0x000014d0


	//   ....[14]....
        /*020c*/ 	.word	0x000014f0


	//   ....[15]....
        /*0210*/ 	.word	0x00002660


	//   ....[16]....
        /*0214*/ 	.word	0x000026c0


	//   ....[17]....
        /*0218*/ 	.word	0x00002720


	//   ....[18]....
        /*021c*/ 	.word	0x00002780


	//----- nvinfo : EIATTR_VRC_CTA_INIT_COUNT
	.align		4
.L_11423:
        /*0220*/ 	.byte	0x02, 0x4a
	.zero		1
	.zero		1


	//----- nvinfo : EIATTR_SYSCALL_OFFSETS
	.align		4
        /*0224*/ 	.byte	0x04, 0x46
        /*0226*/ 	.short	(.L_11425 - .L_11424)


	//   ....[0]....
.L_11424:
        /*0228*/ 	.word	0x00000330


	//----- nvinfo : EIATTR_EXIT_INSTR_OFFSETS
	.align		4
.L_11425:
        /*022c*/ 	.byte	0x04, 0x1c
        /*022e*/ 	.short	(.L_11427 - .L_11426)


	//   ....[0]....
.L_11426:
        /*0230*/ 	.word	0x000000d0


	//   ....[1]....
        /*0234*/ 	.word	0x000024c0


	//   ....[2]....
        /*0238*/ 	.word	0x000024f0


	//   ....[3]....
        /*023c*/ 	.word	0x00002610


	//----- nvinfo : EIATTR_CRS_STACK_SIZE
	.align		4
.L_11427:
        /*0240*/ 	.byte	0x04, 0x1e
        /*0242*/ 	.short	(.L_11429 - .L_11428)
.L_11428:
        /*0244*/ 	.word	0x00000000


	//----- nvinfo : EIATTR_CBANK_PARAM_SIZE
	.align		4
.L_11429:
        /*0248*/ 	.byte	0x03, 0x19
        /*024a*/ 	.short	0x008c


	//----- nvinfo : EIATTR_PARAM_CBANK
	.align		4
        /*024c*/ 	.byte	0x04, 0x0a
        /*024e*/ 	.short	(.L_11431 - .L_11430)
	.align		4
.L_11430:
        /*0250*/ 	.word	index@(.nv.constant0._ZN4vllm25paged_attention_v2_kernelIfhLi64ELi16ELi128ELNS_18Fp8KVCacheDataTypeE2ELb0ELi512EEEvPfS2_PT_PKS3_PKT0_S9_ifPKiSB_iPKfiiiSD_SD_iiiii)
        /*0254*/ 	.short	0x0380
        /*0256*/ 	.short	0x008c


	//----- nvinfo : EIATTR_SW_WAR
	.align		4
.L_11431:
        /*0258*/ 	.byte	0x04, 0x36
        /*025a*/ 	.short	(.L_11433 - .L_11432)
.L_11432:
        /*025c*/ 	.word	0x00000008
.L_11433:


//--------------------- .nv.info._ZN4vllm25paged_attention_v2_kernelIfhLi32ELi16ELi128ELNS_18Fp8KVCacheDataTypeE2ELb0ELi512EEEvPfS2_PT_PKS3_PKT0_S9_ifPKiSB_iPKfiiiSD_SD_iiiii --------------------------
	.section	.nv.info._ZN4vllm25paged_attention_v2_kernelIfhLi32ELi16ELi128ELNS_18Fp8KVCacheDataTypeE2ELb0ELi512EEEvPfS2_PT_PKS3_PKT0_S9_ifPKiSB_iPKfiiiSD_SD_iiiii,"",@"SHT_CUDA_INFO"
	.sectionflags	@""
	.align	4


	//----- nvinfo : EIATTR_CUDA_API_VERSION
	.align		4
        /*0000*/ 	.byte	0x04, 0x37
        /*0002*/ 	.short	(.L_11435 - .L_11434)
.L_11434:
        /*0004*/ 	.word	0x00000082


	//----- nvinfo : EIATTR_KPARAM_INFO
	.align		4
.L_11435:
        /*0008*/ 	.byte	0x04, 0x17
        /*000a*/ 	.short	(.L_11437 - .L_11436)
.L_11436:
        /*000c*/ 	.word	0x00000000
        /*0010*/ 	.short	0x0015
        /*0012*/ 	.short	0x0088
        /*0014*/ 	.byte	0x00, 0xf0, 0x11, 0x00


	//----- nvinfo : EIATTR_KPARAM_INFO
	.align		4
.L_11437:
        /*0018*/ 	.byte	0x04, 0x17
        /*001a*/ 	.short	(.L_11439 - .L_11438)
.L_11438:
        /*001c*/ 	.word	0x00000000
        /*0020*/ 	.short	0x0014
        /*0022*/ 	.short	0x0084
        /*0024*/ 	.byte	0x00, 0xf0, 0x11, 0x00


	//----- nvinfo : EIATTR_KPARAM_INFO
	.align		4
.L_11439:
        /*0028*/ 	.byte	0x04, 0x17
        /*002a*/ 	.short	(.L_11441 - .L_11440)
.L_11440:
        /*002c*/ 	.word	0x00000000
        /*0030*/ 	.short	0x0013
        /*0032*/ 	.short	0x0080
        /*0034*/ 	.byte	0x00, 0xf0, 0x11, 0x00


	//----- nvinfo : EIATTR_KPARAM_INFO
	.align		4
.L_11441:
        /*0038*/ 	.byte	0x04, 0x17
        /*003a*/ 	.short	(.L_11443 - .L_11442)
.L_11442:
        /*003c*/ 	.word	0x00000000
        /*0040*/ 	.short	0x0012
        /*0042*/ 	.short	0x007c
        /*0044*/ 	.byte	0x00, 0xf0, 0x11, 0x00


	//----- nvinfo : EIATTR_KPARAM_INFO
	.align		4
.L_11443:
        /*0048*/ 	.byte	0x04, 0x17
        /*004a*/ 	.short	(.L_11445 - .L_11444)
.L_11444:
        /*004c*/ 	.word	0x00000000
        /*0050*/ 	.short	0x0011
        /*0052*/ 	.short	0x0078
        /*0054*/ 	.byte	0x00, 0xf0, 0x11, 0x00


	//----- nvinfo : EIATTR_KPARAM_INFO
	.align		4
.L_11445:
        /*0058*/ 	.byte	0x04, 0x17
        /*005a*/ 	.short	(.L_11447 - .L_11446)
.L_11446:
        /*005c*/ 	.word	0x00000000
        /*0060*/ 	.short	0x0010
        /*0062*/ 	.short	0x0070
        /*0064*/ 	.byte	0x00, 0xf5, 0x21, 0x00


	//----- nvinfo : EIATTR_KPARAM_INFO
	.align		4
.L_11447:
        /*0068*/ 	.byte	0x04, 0x17
        /*006a*/ 	.short	(.L_11449 - .L_11448)
.L_11448:
        /*006c*/ 	.word	0x00000000
        /*0070*/ 	.short	0x000f
        /*0072*/ 	.short	0x0068
        /*0074*/ 	.byte	0x00, 0xf5, 0x21, 0x00


	//----- nvinfo : EIATTR_KPARAM_INFO
	.align		4
.L_11449:
        /*0078*/ 	.byte	0x04, 0x17
        /*007a*/ 	.short	(.L_11451 - .L_11450)
.L_11450:
        /*007c*/ 	.word	0x00000000
        /*0080*/ 	.short	0x000e
        /*0082*/ 	.short	0x0060
        /*0084*/ 	.byte	0x00, 0xf0, 0x11, 0x00


	//----- nvinfo : EIATTR_KPARAM_INFO
	.align		4
.L_11451:
        /*0088*/ 	.byte	0x04, 0x17
        /*008a*/ 	.short	(.L_11453 - .L_11452)
.L_11452:
        /*008c*/ 	.word	0x00000000
        /*0090*/ 	.short	0x000d
        /*0092*/ 	.short	0x005c
        /*0094*/ 	.byte	0x00, 0xf0, 0x11, 0x00


	//----- nvinfo : EIATTR_KPARAM_INFO
	.align		4
.L_11453:
        /*0098*/ 	.byte	0x04, 0x17
        /*009a*/ 	.short	(.L_11455 - .L_11454)
.L_11454:
        /*009c*/ 	.word	0x00000000
        /*00a0*/ 	.short	0x000c
        /*00a2*/ 	.short	0x0058
        /*00a4*/ 	.byte	0x00, 0xf0, 0x11, 0x00


	//----- nvinfo : EIATTR_KPARAM_INFO
	.align		4
.L_11455:
        /*00a8*/ 	.byte	0x04, 0x17
        /*00aa*/ 	.short	(.L_11457 - .L_11456)
.L_11456:
        /*00ac*/ 	.word	0x00000000
        /*00b0*/ 	.short	0x000b
        /*00b2*/ 	.short	0x0050
        /*00b4*/ 	.byte	0x00, 0xf5, 0x21, 0x00


	//----- nvinfo : EIATTR_KPARAM_INFO
	.align		4
.L_11457:
        /*00b8*/ 	.byte	0x04, 0x17
        /*00ba*/ 	.short	(.L_11459 - .L_11458)
.L_11458:
        /*00bc*/ 	.word	0x00000000
        /*00c0*/ 	.short	0x000a
        /*00c2*/ 	.short	0x0048
        /*00c4*/ 	.byte	0x00, 0xf0, 0x11, 0x00


	//----- nvinfo : EIATTR_KPARAM_INFO
	.align		4
.L_11459:
        /*00c8*/ 	.byte	0x04, 0x17
        /*00ca*/ 	.short	(.L_11461 - .L_11460)
.L_11460:
        /*00cc*/ 	.word	0x00000000
        /*00d0*/ 	.short	0x0009
        /*00d2*/ 	.short	0x0040
        /*00d4*/ 	.byte	0x00, 0xf5, 0x21, 0x00


	//----- nvinfo : EIATTR_KPARAM_INFO
	.align		4
.L_11461:
        /*00d8*/ 	.byte	0x04, 0x17
        /*00da*/ 	.short	(.L_11463 - .L_11462)
.L_11462:
        /*00dc*/ 	.word	0x00000000
        /*00e0*/ 	.short	0x0008
        /*00e2*/ 	.short	0x0038
        /*00e4*/ 	.byte	0x00, 0xf5, 0x21, 0x00


	//----- nvinfo : EIATTR_KPARAM_INFO
	.align		4
.L_11463:
        /*00e8*/ 	.byte	0x04, 0x17
        /*00ea*/ 	.short	(.L_11465 - .L_11464)
.L_11464:
        /*00ec*/ 	.word	0x00000000
        /*00f0*/ 	.short	0x0007
        /*00f2*/ 	.short	0x0034
        /*00f4*/ 	.byte	0x00, 0xf0, 0x11, 0x00


	//----- nvinfo : EIATTR_KPARAM_INFO
	.align		4
.L_11465:
        /*00f8*/ 	.byte	0x04, 0x17
        /*00fa*/ 	.short	(.L_11467 - .L_11466)
.L_11466:
        /*00fc*/ 	.word	0x00000000
        /*0100*/ 	.short	0x0006
        /*0102*/ 	.short	0x0030
        /*0104*/ 	.byte	0x00, 0xf0, 0x11, 0x00


	//----- nvinfo : EIATTR_KPARAM_INFO
	.align		4
.L_11467:
        /*0108*/ 	.byte	0x04, 0x17
        /*010a*/ 	.short	(.L_11469 - .L_11468)
.L_11468:
        /*010c*/ 	.word	0x00000000
        /*0110*/ 	.short	0x0005
        /*0112*/ 	.short	0x0028
        /*0114*/ 	.byte	0x00, 0xf5, 0x21, 0x00


	//----- nvinfo : EIATTR_KPARAM_INFO
	.align		4
.L_11469:
        /*0118*/ 	.byte	0x04, 0x17
        /*011a*/ 	.short	(.L_11471 - .L_11470)
.L_11470:
        /*011c*/ 	.word	0x00000000
        /*0120*/ 	.short	0x0004
        /*0122*/ 	.short	0x0020
        /*0124*/ 	.byte	0x00, 0xf5, 0x21, 0x00


	//----- nvinfo : EIATTR_KPARAM_INFO
	.align		4
.L_11471:
        /*0128*/ 	.byte	0x04, 0x17
        /*012a*/ 	.short	(.L_11473 - .L_11472)
.L_11472:
        /*012c*/ 	.word	0x00000000
        /*0130*/ 	.short	0x0003
        /*0132*/ 	.short	0x0018
        /*0134*/ 	.byte	0x00, 0xf5, 0x21, 0x00


	//----- nvinfo : EIATTR_KPARAM_INFO
	.align		4
.L_11473:
        /*0138*/ 	.byte	0x04, 0x17
        /*013a*/ 	.short	(.L_11475 - .L_11474)
.L_11474:
        /*013c*/ 	.word	0x00000000
        /*0140*/ 	.short	0x0002
        /*0142*/ 	.short	0x0010
        /*0144*/ 	.byte	0x00, 0xf5, 0x21, 0x00


	//----- nvinfo : EIATTR_KPARAM_INFO
	.align		4
.L_11475:
        /*0148*/ 	.byte	0x04, 0x17
        /*014a*/ 	.short	(.L_11477 - .L_11476)
.L_11476:
        /*014c*/ 	.word	0x00000000
        /*0150*/ 	.short	0x0001
        /*0152*/ 	.short	0x0008
        /*0154*/ 	.byte	0x00, 0xf5, 0x21, 0x00


	//----- nvinfo : EIATTR_KPARAM_INFO
	.align		4
.L_11477:
        /*0158*/ 	.byte	0x04, 0x17
        /*015a*/ 	.short	(.L_11479 - .L_11478)
.L_11478:
        /*015c*/ 	.word	0x00000000
        /*0160*/ 	.short	0x0000
        /*0162*/ 	.short	0x0000
        /*0164*/ 	.byte	0x00, 0xf5, 0x21, 0x00


	//----- nvinfo : EIATTR_SPARSE_MMA_MASK
	.align		4
.L_11479:
        /*0168*/ 	.byte	0x03, 0x50
        /*016a*/ 	.short	0x0000


	//----- nvinfo : EIATTR_MAXREG_COUNT
	.align		4
        /*016c*/ 	.byte	0x03, 0x1b
        /*016e*/ 	.short	0x00ff


	//----- nvinfo : EIATTR_NUM_BARRIERS
	.align		4
        /*0170*/ 	.byte	0x02, 0x4c
        /*0172*/ 	.byte	0x01
	.zero		1


	//----- nvinfo : EIATTR_EXTERNS
	.align		4
        /*0174*/ 	.byte	0x04, 0x0f
        /*0176*/ 	.short	(.L_11481 - .L_11480)


	//   ....[0]....
	.align		4
.L_11480:
        /*0178*/ 	.word	index@(__assertfail)


	//----- nvinfo : EIATTR_MERCURY_ISA_VERSION
	.align		4
.L_11481:
        /*017c*/ 	.byte	0x03, 0x5f
        /*017e*/ 	.short	0x0101


	//----- nvinfo : EIATTR_COOP_GROUP_MASK_REGIDS
	.align		4
        /*0180*/ 	.byte	0x04, 0x29
        /*0182*/ 	.short	(.L_11483 - .L_11482)


	//   ....[0]....
.L_11482:
        /*0184*/ 	.word	0xffffffff


	//   ....[1]....
        /*0188*/ 	.word	0xffffffff


	//   ....[2]....
        /*018c*/ 	.word	0xffffffff


	//   ....[3]....
        /*0190*/ 	.word	0xffffffff


	//   ....[4]....
        /*0194*/ 	.word	0xffffffff


	//   ....[5]....
        /*0198*/ 	.word	0xffffffff


	//   ....[6]....
        /*019c*/ 	.word	0xffffffff


	//   ....[7]....
        /*01a0*/ 	.word	0xffffffff


	//   ....[8]....
        /*01a4*/ 	.word	0xffffffff


	//   ....[9]....
        /*01a8*/ 	.word	0xffffffff


	//   ....[10]....
        /*01ac*/ 	.word	0xffffffff


	//   ....[11]....
        /*01b0*/ 	.word	0xffffffff


	//   ....[12]....
        /*01b4*/ 	.word	0xffffffff


	//   ....[13]....
        /*01b8*/ 	.word	0xffffffff


	//   ....[14]....
        /*01bc*/ 	.word	0xffffffff


	//   ....[15]....
        /*01c0*/ 	.word	0x0500000f


	//   ....[16]....
        /*01c4*/ 	.word	0x0500000f


	//   ....[17]....
        /*01c8*/ 	.word	0x0500000f


	//   ....[18]....
        /*01cc*/ 	.word	0x0500000f


	//----- nvinfo : EIATTR_COOP_GROUP_INSTR_OFFSETS
	.align		4
.L_11483:
        /*01d0*/ 	.byte	0x04, 0x28
        /*01d2*/ 	.short	(.L_11485 - .L_11484)


	//   ....[0]....
.L_11484:
        /*01d4*/ 	.word	0x000003d0


	//   ....[1]....
        /*01d8*/ 	.word	0x000003f0


	//   ....[2]....
        /*01dc*/ 	.word	0x00000410


	//   ....[3]....
        /*01e0*/ 	.word	0x00000430


	//   ....[4]....
        /*01e4*/ 	.word	0x00000530


	//   ....[5]....
        /*01e8*/ 	.word	0x00000550


	//   ....[6]....
        /*01ec*/ 	.word	0x00000580


	//   ....[7]....
        /*01f0*/ 	.word	0x000013d0


	//   ....[8]....
        /*01f4*/ 	.word	0x00001400


	//   ....[9]....
        /*01f8*/ 	.word	0x00001420


	//   ....[10]....
        /*01fc*/ 	.word	0x00001440


	//   ....[11]....
        /*0200*/ 	.word	0x00001460


	//   ....[12]....
        /*0204*/ 	.word	0x000014b0


	//   ....[13]....
        /*0208*/ 	.word	0x000014d0


	//   ....[14]....
        /*020c*/ 	.word	0x000014f0


	//   ....[15]....
        /*0210*/ 	.word	0x00002390


	//   ....[16]....
        /*0214*/ 	.word	0x000023f0


	//   ....[17]....
        /*0218*/ 	.word	0x00002450


	//   ....[18]....
        /*021c*/ 	.word	0x000024b0


	//----- nvinfo : EIATTR_VRC_CTA_INIT_COUNT
	.align		4
.L_11485:
        /*0220*/ 	.byte	0x02, 0x4a
	.zero		1
	.zero		1


	//----- nvinfo : EIATTR_SYSCALL_OFFSETS
	.align		4
        /*0224*/ 	.byte	0x04, 0x46
        /*0226*/ 	.short	(.L_11487 - .L_11486)


	//   ....[0]....
.L_11486:
        /*0228*/ 	.word	0x00000330


	//----- nvinfo : EIATTR_EXIT_INSTR_OFFSETS
	.align		4
.L_11487:
        /*022c*/ 	.byte	0x04, 0x1c
        /*022e*/ 	.short	(.L_11489 - .L_11488)


	//   ....[0]....
.L_11488:
        /*0230*/ 	.word	0x000000d0


	//   ....[1]....
        /*0234*/ 	.word	0x000021f0


	//   ....[2]....
        /*0238*/ 	.word	0x00002220


	//   ....[3]....
        /*023c*/ 	.word	0x00002340


	//----- nvinfo : EIATTR_CRS_STACK_SIZE
	.align		4
.L_11489:
        /*0240*/ 	.byte	0x04, 0x1e
        /*0242*/ 	.short	(.L_11491 - .L_11490)
.L_11490:
        /*0244*/ 	.word	0x00000000


	//----- nvinfo : EIATTR_CBANK_PARAM_SIZE
	.align		4
.L_11491:
        /*0248*/ 	.byte	0x03, 0x19
        /*024a*/ 	.short	0x008c


	//----- nvinfo : EIATTR_PARAM_CBANK
	.align		4
        /*024c*/ 	.byte	0x04, 0x0a
        /*024e*/ 	.short	(.L_11493 - .L_11492)
	.align		4
.L_11492:
        /*0250*/ 	.word	index@(.nv.constant0._ZN4vllm25paged_attention_v2_kernelIfhLi32ELi16ELi128ELNS_18Fp8KVCacheDataTypeE2ELb0ELi512EEEvPfS2_PT_PKS3_PKT0_S9_ifPKiSB_iPKfiiiSD_SD_iiiii)
        /*0254*/ 	.short	0x0380
        /*0256*/ 	.short	0x008c


	//----- nvinfo : EIATTR_SW_WAR
	.align		4
.L_11493:
        /*0258*/ 	.byte	0x04, 0x36
        /*025a*/ 	.short	(.L_11495 - .L_11494)
.L_11494:
        /*025c*/ 	.word	0x00000008
.L_11495:


//--------------------- .nv.info._ZN4vllm25paged_attention_v2_kernelIfhLi256ELi16ELi128ELNS_18Fp8KVCacheDataTypeE2ELb1ELi512EEEvPfS2_PT_PKS3_PKT0_S9_ifPKiSB_iPKfiiiSD_SD_iiiii --------------------------
	.section	.nv.info._ZN4vllm25paged_attention_v2_kernelIfhLi256ELi16ELi128ELNS_18Fp8KVCacheDataTypeE2ELb1ELi512EEEvPfS2_PT_PKS3_PKT0_S9_ifPKiSB_iPKfiiiSD_SD_iiiii,"",@"SHT_CUDA_INFO"
	.sectionflags	@""
	.align	4


	//----- nvinfo : EIATTR_CUDA_API_VERSION
	.align		4
        /*0000*/ 	.byte	0x04, 0x37
        /*0002*/ 	.short	(.L_11497 - .L_11496)
.L_11496:
        /*0004*/ 	.word	0x00000082


	//----- nvinfo : EIATTR_KPARAM_INFO
	.align		4
.L_11497:
        /*0008*/ 	.byte	0x04, 0x17
        /*000a*/ 	.short	(.L_11499 - .L_11498)
.L_11498:
        /*000c*/ 	.word	0x00000000
        /*0010*/ 	.short	0x0015
        /*0012*/ 	.short	0x0088
        /*0014*/ 	.byte	0x00, 0xf0, 0x11, 0x00


	//----- nvinfo : EIATTR_KPARAM_INFO
	.align		4
.L_11499:
        /*0018*/ 	.byte	0x04, 0x17
        /*001a*/ 	.short	(.L_11501 - .L_11500)
.L_11500:
        /*001c*/ 	.word	0x00000000
        /*0020*/ 	.short	0x0014
        /*0022*/ 	.short	0x0084
        /*0024*/ 	.byte	0x00, 0xf0, 0x11, 0x00


	//----- nvinfo : EIATTR_KPARAM_INFO
	.align		4
.L_11501:
        /*0028*/ 	.byte	0x04, 0x17
        /*002a*/ 	.short	(.L_11503 - .L_11502)
.L_11502:
        /*002c*/ 	.word	0x00000000
        /*0030*/ 	.short	0x0013
        /*0032*/ 	.short	0x0080
        /*0034*/ 	.byte	0x00, 0xf0, 0x11, 0x00


	//----- nvinfo : EIATTR_KPARAM_INFO
	.align		4
.L_11503:
        /*0038*/ 	.byte	0x04, 0x17
        /*003a*/ 	.short	(.L_11505 - .L_11504)
.L_11504:
        /*003c*/ 	.word	0x00000000
        /*0040*/ 	.short	0x0012
        /*0042*/ 	.short	0x007c
        /*0044*/ 	.byte	0x00, 0xf0, 0x11, 0x00


	//----- nvinfo : EIATTR_KPARAM_INFO
	.align		4
.L_11505:
        /*0048*/ 	.byte	0x04, 0x17
        /*004a*/ 	.short	(.L_11507 - .L_11506)
.L_11506:
        /*004c*/ 	.word	0x00000000
        /*0050*/ 	.short	0x0011
        /*0052*/ 	.short	0x0078
        /*0054*/ 	.byte	0x00, 0xf0, 0x11, 0x00


	//----- nvinfo : EIATTR_KPARAM_INFO
	.align		4
.L_11507:
        /*0058*/ 	.byte	0x04, 0x17
        /*005a*/ 	.short	(.L_11509 - .L_11508)
.L_11508:
        /*005c*/ 	.word	0x00000000
        /*0060*/ 	.short	0x0010
        /*0062*/ 	.short	0x0070
        /*0064*/ 	.byte	0x00, 0xf5, 0x21, 0x00


	//----- nvinfo : EIATTR_KPARAM_INFO
	.align		4
.L_11509:
        /*0068*/ 	.byte	0x04, 0x17
        /*006a*/ 	.short	(.L_11511 - .L_11510)
.L_11510:
        /*006c*/ 	.word	0x00000000
        /*0070*/ 	.short	0x000f
        /*0072*/ 	.short	0x0068
        /*0074*/ 	.byte	0x00, 0xf5, 0x21, 0x00


	//----- nvinfo : EIATTR_KPARAM_INFO
	.align		4
.L_11511:
        /*0078*/ 	.byte	0x04, 0x17
        /*007a*/ 	.short	(.L_11513 - .L_11512)
.L_11512:
        /*007c*/ 	.word	0x00000000
        /*0080*/ 	.short	0x000e
        /*0082*/ 	.short	0x0060
        /*0084*/ 	.byte	0x00, 0xf0, 0x11, 0x00


	//----- nvinfo : EIATTR_KPARAM_INFO
	.align		4
.L_11513:
        /*0088*/ 	.byte	0x04, 0x17
        /*008a*/ 	.short	(.L_11515 - .L_11514)
.L_11514:
        /*008c*/ 	.word	0x00000000
        /*0090*/ 	.short	0x000d
        /*0092*/ 	.short	0x005c
        /*0094*/ 	.byte	0x00, 0xf0, 0x11, 0x00


	//----- nvinfo : EIATTR_KPARAM_INFO
	.align		4
.L_11515:
        /*0098*/ 	.byte	0x04, 0x17
        /*009a*/ 	.short	(.L_11517 - .L_11516)
.L_11516:
        /*009c*/ 	.word	0x00000000
        /*00a0*/ 	.short	0x000c
        /*00a2*/ 	.short	0x0058
        /*00a4*/ 	.byte	0x00, 0xf0, 0x11, 0x00


	//----- nvinfo : EIATTR_KPARAM_INFO
	.align		4
.L_11517:
        /*00a8*/ 	.byte	0x04, 0x17
        /*00aa*/ 	.short	(.L_11519 - .L_11518)
.L_11518:
        /*00ac*/ 	.word	0x00000000
        /*00b0*/ 	.short	0x000b
        /*00b2*/ 	.short	0x0050
        /*00b4*/ 	.byte	0x00, 0xf5, 0x21, 0x00


	//----- nvinfo : EIATTR_KPARAM_INFO
	.align		4
.L_11519:
        /*00b8*/ 	.byte	0x04, 0x17
        /*00ba*/ 	.short	(.L_11521 - .L_11520)
.L_11520:
        /*00bc*/ 	.word	0x00000000
        /*00c0*/ 	.short	0x000a
        /*00c2*/ 	.short	0x0048
        /*00c4*/ 	.byte	0x00, 0xf0, 0x11, 0x00


	//----- nvinfo : EIATTR_KPARAM_INFO
	.align		4
.L_11521:
        /*00c8*/ 	.byte	0x04, 0x17
        /*00ca*/ 	.short	(.L_11523 - .L_11522)
.L_11522:
        /*00cc*/ 	.word	0x00000000
        /*00d0*/ 	.short	0x0009
        /*00d2*/ 	.short	0x0040
        /*00d4*/ 	.byte	0x00, 0xf5, 0x21, 0x00


	//----- nvinfo : EIATTR_KPARAM_INFO
	.align		4
.L_11523:
        /*00d8*/ 	.byte	0x04, 0x17
        /*00da*/ 	.short	(.L_11525 - .L_11524)
.L_11524:
        /*00dc*/ 	.word	0x00000000
        /*00e0*/ 	.short	0x0008
        /*00e2*/ 	.short	0x0038
        /*00e4*/ 	.byte	0x00, 0xf5, 0x21, 0x00


	//----- nvinfo : EIATTR_KPARAM_INFO
	.align		4
.L_11525:
        /*00e8*/ 	.byte	0x04, 0x17
        /*00ea*/ 	.short	(.L_11527 - .L_11526)
.L_11526:
        /*00ec*/ 	.word	0x00000000
        /*00f0*/ 	.short	0x0007
        /*00f2*/ 	.short	0x0034
        /*00f4*/ 	.byte	0x00, 0xf0, 0x11, 0x00


	//----- nvinfo : EIATTR_KPARAM_INFO
	.align		4
.L_11527:
        /*00f8*/ 	.byte	0x04, 0x17
        /*00fa*/ 	.short	(.L_11529 - .L_11528)
.L_11528:
        /*00fc*/ 	.word	0x00000000
        /*0100*/ 	.short	0x0006
        /*0102*/ 	.short	0x0030
        /*0104*/ 	.byte	0x00, 0xf0, 0x11, 0x00


	//----- nvinfo : EIATTR_KPARAM_INFO
	.align		4
.L_11529:
        /*0108*/ 	.byte	0x04, 0x17
        /*010a*/ 	.short	(.L_11531 - .L_11530)
.L_11530:
        /*010c*/ 	.word	0x00000000
        /*0110*/ 	.short	0x0005
        /*0112*/ 	.short	0x0028
        /*0114*/ 	.byte	0x00, 0xf5, 0x21, 0x00


	//----- nvinfo : EIATTR_KPARAM_INFO
	.align		4
.L_11531:
        /*0118*/ 	.byte	0x04, 0x17
        /*011a*/ 	.short	(.L_11533 - .L_11532)
.L_11532:
        /*011c*/ 	.word	0x00000000
        /*0120*/ 	.short	0x0004
        /*0122*/ 	.short	0x0020
        /*0124*/ 	.byte	0x00, 0xf5, 0x21, 0x00


	//----- nvinfo : EIATTR_KPARAM_INFO
	.align		4
.L_11533:
        /*0128*/ 	.byte	0x04, 0x17
        /*012a*/ 	.short	(.L_11535 - .L_11534)
.L_11534:
        /*012c*/ 	.word	0x00000000
        /*0130*/ 	.short	0x0003
        /*0132*/ 	.short	0x0018
        /*0134*/ 	.byte	0x00, 0xf5, 0x21, 0x00


	//----- nvinfo : EIATTR_KPARAM_INFO
	.align		4
.L_11535:
        /*0138*/ 	.byte	0x04, 0x17
        /*013a*/ 	.short	(.L_11537 - .L_11536)
.L_11536:
        /*013c*/ 	.word	0x00000000
        /*0140*/ 	.short	0x0002
        /*0142*/ 	.short	0x0010
        /*0144*/ 	.byte	0x00, 0xf5, 0x21, 0x00


	//----- nvinfo : EIATTR_KPARAM_INFO
	.align		4
.L_11537:
        /*0148*/ 	.byte	0x04, 0x17
        /*014a*/ 	.short	(.L_11539 - .L_11538)
.L_11538:
        /*014c*/ 	.word	0x00000000
        /*0150*/ 	.short	0x0001
        /*0152*/ 	.short	0x0008
        /*0154*/ 	.byte	0x00, 0xf5, 0x21, 0x00


	//----- nvinfo : EIATTR_KPARAM_INFO
	.align		4
.L_11539:
        /*0158*/ 	.byte	0x04, 0x17
        /*015a*/ 	.short	(.L_11541 - .L_11540)
.L_11540:
        /*015c*/ 	.word	0x00000000
        /*0160*/ 	.short	0x0000
        /*0162*/ 	.short	0x0000
        /*0164*/ 	.byte	0x00, 0xf5, 0x21, 0x00


	//----- nvinfo : EIATTR_SPARSE_MMA_MASK
	.align		4
.L_11541:
        /*0168*/ 	.byte	0x03, 0x50
        /*016a*/ 	.short	0x0000


	//----- nvinfo : EIATTR_MAXREG_COUNT
	.align		4
        /*016c*/ 	.byte	0x03, 0x1b
        /*016e*/ 	.short	0x00ff


	//----- nvinfo : EIATTR_NUM_BARRIERS
	.align		4
        /*0170*/ 	.byte	0x02, 0x4c
        /*0172*/ 	.byte	0x01
	.zero		1


	//----- nvinfo : EIATTR_EXTERNS
	.align		4
        /*0174*/ 	.byte	0x04, 0x0f
        /*0176*/ 	.short	(.L_11543 - .L_11542)


	//   ....[0]....
	.align		4
.L_11542:
        /*0178*/ 	.word	index@(__assertfail)


	//----- nvinfo : EIATTR_MERCURY_ISA_VERSION
	.align		4
.L_11543:
        /*017c*/ 	.byte	0x03, 0x5f
        /*017e*/ 	.short	0x0101


	//----- nvinfo : EIATTR_COOP_GROUP_MASK_REGIDS
	.align		4
        /*0180*/ 	.byte	0x04, 0x29
        /*0182*/ 	.short	(.L_11545 - .L_11544)


	//   ....[0]....
.L_11544:
        /*0184*/ 	.word	0xffffffff


	//   ....[1]....
        /*0188*/ 	.word	0xffffffff


	//   ....[2]....
        /*018c*/ 	.word	0xffffffff


	//   ....[3]....
        /*0190*/ 	.word	0xffffffff


	//   ....[4]....
        /*0194*/ 	.word	0xffffffff


	//   ....[5]....
        /*0198*/ 	.word	0xffffffff


	//   ....[6]....
        /*019c*/ 	.word	0xffffffff


	//   ....[7]....
        /*01a0*/ 	.word	0xffffffff


	//   ....[8]....
        /*01a4*/ 	.word	0xffffffff


	//   ....[9]....
        /*01a8*/ 	.word	0xffffffff


	//   ....[10]....
        /*01ac*/ 	.word	0xffffffff


	//   ....[11]....
        /*01b0*/ 	.word	0xffffffff


	//   ....[12]....
        /*01b4*/ 	.word	0xffffffff


	//   ....[13]....
        /*01b8*/ 	.word	0xffffffff


	//   ....[14]....
        /*01bc*/ 	.word	0xffffffff


	//   ....[15]....
        /*01c0*/ 	.word	0xffffffff


	//   ....[16]....
        /*01c4*/ 	.word	0xffffffff


	//   ....[17]....
        /*01c8*/ 	.word	0xffffffff


	//   ....[18]....
        /*01cc*/ 	.word	0xffffffff


	//   ....[19]....
        /*01d0*/ 	.word	0xffffffff


	//   ....[20]....
        /*01d4*/ 	.word	0xffffffff


	//   ....[21]....
        /*01d8*/ 	.word	0xffffffff


	//   ....[22]....
        /*01dc*/ 	.word	0xffffffff


	//   ....[23]....
        /*01e0*/ 	.word	0xffffffff


	//   ....[24]....
        /*01e4*/ 	.word	0xffffffff


	//   ....[25]....
        /*01e8*/ 	.word	0xffffffff


	//   ....[26]....
        /*01ec*/ 	.word	0xffffffff


	//   ....[27]....
        /*01f0*/ 	.word	0xffffffff


	//   ....[28]....
        /*01f4*/ 	.word	0xffffffff


	//   ....[29]....
        /*01f8*/ 	.word	0xffffffff


	//   ....[30]....
        /*01fc*/ 	.word	0xffffffff


	//   ....[31]....
        /*0200*/ 	.word	0xffffffff


	//   ....[32]....
        /*0204*/ 	.word	0xffffffff


	//   ....[33]....
        /*0208*/ 	.word	0xffffffff


	//   ....[34]....
        /*020c*/ 	.word	0xffffffff


	//   ....[35]....
        /*0210*/ 	.word	0xffffffff


	//   ....[36]....
        /*0214*/ 	.word	0xffffffff


	//   ....[37]....
        /*0218*/ 	.word	0xffffffff


	//   ....[38]....
        /*021c*/ 	.word	0xffffffff


	//   ....[39]....
        /*0220*/ 	.word	0xffffffff


	//   ....[40]....
        /*0224*/ 	.word	0xffffffff


	//   ....[41]....
        /*0228*/ 	.word	0xffffffff


	//   ....[42]....
        /*022c*/ 	.word	0xffffffff


	//   ....[43]....
        /*0230*/ 	.word	0xffffffff


	//   ....[44]....
        /*0234*/ 	.word	0xffffffff


	//   ....[45]....
        /*0238*/ 	.word	0xffffffff


	//   ....[46]....
        /*023c*/ 	.word	0xffffffff


	//   ....[47]....
        /*0240*/ 	.word	0x0500000f


	//   ....[48]....
        /*0244*/ 	.word	0x0500000f


	//   ....[49]....
        /*0248*/ 	.word	0x0500000f


	//   ....[50]....
        /*024c*/ 	.word	0x0500000f


	//   ....[51]....
        /*0250*/ 	.word	0x0500000f


	//   ....[52]....
        /*0254*/ 	.word	0x0500000f


	//   ....[53]....
        /*0258*/ 	.word	0x0500000f


	//   ....[54]....
        /*025c*/ 	.word	0x0500000f


	//   ....[55]....
        /*0260*/ 	.word	0x0500000f


	//   ....[56]....
        /*0264*/ 	.word	0x0500000f


	//   ....[57]....
        /*0268*/ 	.word	0x0500000f


	//   ....[58]....
        /*026c*/ 	.word	0x0500000f


	//   ....[59]....
        /*0270*/ 	.word	0x0500000f


	//   ....[60]....
        /*0274*/ 	.word	0x0500000f


	//   ....[61]....
        /*0278*/ 	.word	0x0500000f


	//   ....[62]....
        /*027c*/ 	.word	0x0500000f


	//   ....[63]....
        /*0280*/ 	.word	0x0500000f


	//   ....[64]....
        /*0284*/ 	.word	0x0500000f


	//   ....[65]....
        /*0288*/ 	.word	0x0500000f


	//   ....[66]....
        /*028c*/ 	.word	0x0500000f


	//   ....[67]....
        /*0290*/ 	.word	0x0500000f


	//   ....[68]....
        /*0294*/ 	.word	0x0500000f


	//   ....[69]....
        /*0298*/ 	.word	0x0500000f


	//   ....[70]....
        /*029c*/ 	.word	0x0500000f


	//   ....[71]....
        /*02a0*/ 	.word	0x0500000f


	//   ....[72]....
        /*02a4*/ 	.word	0x0500000f


	//   ....[73]....
        /*02a8*/ 	.word	0x0500000f


	//   ....[74]....
        /*02ac*/ 	.word	0x0500000f


	//   ....[75]....
        /*02b0*/ 	.word	0x0500000f


	//   ....[76]....
        /*02b4*/ 	.word	0x0500000f


	//   ....[77]....
        /*02b8*/ 	.word	0x0500000f


	//   ....[78]....
        /*02bc*/ 	.word	0x0500000f


	//   ....[79]....
        /*02c0*/ 	.word	0x0500000f


	//   ....[80]....
        /*02c4*/ 	.word	0x0500000f


	//   ....[81]....
        /*02c8*/ 	.word	0x0500000f


	//   ....[82]....
        /*02cc*/ 	.word	0x0500000f


	//   ....[83]....
        /*02d0*/ 	.word	0x0500000f


	//   ....[84]....
        /*02d4*/ 	.word	0x0500000f


	//   ....[85]....
        /*02d8*/ 	.word	0x0500000f


	//   ....[86]....
        /*02dc*/ 	.word	0x0500000f


	//   ....[87]....
        /*02e0*/ 	.word	0x0500000f


	//   ....[88]....
        /*02e4*/ 	.word	0x0500000f


	//   ....[89]....
        /*02e8*/ 	.word	0x0500000f


	//   ....[90]....
        /*02ec*/ 	.word	0x0500000f


	//   ....[91]....
        /*02f0*/ 	.word	0x0500000f


	//   ....[92]....
        /*02f4*/ 	.word	0x0500000f


	//   ....[93]....
        /*02f8*/ 	.word	0x0500000f


	//   ....[94]....
        /*02fc*/ 	.word	0x0500000f


	//   ....[95]....
        /*0300*/ 	.word	0x0500000f


	//   ....[96]....
        /*0304*/ 	.word	0x0500000f


	//   ....[97]....
        /*0308*/ 	.word	0x0500000f


	//   ....[98]....
        /*030c*/ 	.word	0x0500000f


	//   ....[99]....
        /*0310*/ 	.word	0x0500000f


	//   ....[100]....
        /*0314*/ 	.word	0x0500000f


	//   ....[101]....
        /*0318*/ 	.word	0x0500000f


	//   ....[102]....
        /*031c*/ 	.word	0x0500000f


	//   ....[103]....
        /*0320*/ 	.word	0x0500000f


	//   ....[104]....
        /*0324*/ 	.word	0x0500000f


	//   ....[105]....
        /*0328*/ 	.word	0x0500000f


	//   ....[106]....
        /*032c*/ 	.word	0x0500000f


	//   ....[107]....
        /*0330*/ 	.word	0x0500000f


	//   ....[108]....
        /*0334*/ 	.word	0x0500000f


	//   ....[109]....
        /*0338*/ 	.word	0x0500000f


	//   ....[110]....
        /*033c*/ 	.word	0x0500000f


	//   ....[111]....
        /*0340*/ 	.word	0x0500000f


	//   ....[112]....
        /*0344*/ 	.word	0x0500000f


	//   ....[113]....
        /*0348*/ 	.word	0x0500000f


	//   ....[114]....
        /*034c*/ 	.word	0x0500000f


	//----- nvinfo : EIATTR_COOP_GROUP_INSTR_OFFSETS
	.align		4
.L_11545:
        /*0350*/ 	.byte	0x04, 0x28
        /*0352*/ 	.short	(.L_11547 - .L_11546)


	//   ....[0]....
.L_11546:
        /*0354*/ 	.word	0x00000bb0


	//   ....[1]....
        /*0358*/ 	.word	0x00000bd0


	//   ....[2]....
        /*035c*/ 	.word	0x00000bf0


	//   ....[3]....
        /*0360*/ 	.word	0x00000c10


	//   ....[4]....
        /*0364*/ 	.word	0x00000d10


	//   ....[5]....
        /*0368*/ 	.word	0x00000d30


	//   ....[6]....
        /*036c*/ 	.word	0x00000d60


	//   ....[7]....
        /*0370*/ 	.word	0x00001ba0


	//   ....[8]....
        /*0374*/ 	.word	0x00001bd0


	//   ....[9]....
        /*0378*/ 	.word	0x00001bf0


	//   ....[10]....
        /*037c*/ 	.word	0x00001c10


	//   ....[11]....
        /*0380*/ 	.word	0x00001c30


	//   ....[12]....
        /*0384*/ 	.word	0x00001c80


	//   ....[13]....
        /*0388*/ 	.word	0x00001ca0


	//   ....[14]....
        /*038c*/ 	.word	0x00001cc0


	//   ....[15]....
        /*0390*/ 	.word	0x00002c60


	//   ....[16]....
        /*0394*/ 	.word	0x00002ca0


	//   ....[17]....
        /*0398*/ 	.word	0x00002ce0


	//   ....[18]....
        /*039c*/ 	.word	0x00002d20


	//   ....[19]....
        /*03a0*/ 	.word	0x00002d60


	//   ....[20]....
        /*03a4*/ 	.word	0x00002da0


	//   ....[21]....
        /*03a8*/ 	.word	0x00002df0


	//   ....[22]....
        /*03ac*/ 	.word	0x00002e40


	//   ....[23]....
        /*03b0*/ 	.word	0x00002e80


	//   ....[24]....
        /*03b4*/ 	.word	0x00002ec0


	//   ....[25]....
        /*03b8*/ 	.word	0x00002f00


	//   ....[26]....
        /*03bc*/ 	.word	0x00002f40


	//   ....[27]....
        /*03c0*/ 	.word	0x00002f80


	//   ....[28]....
        /*03c4*/ 	.word	0x00002fc0


	//   ....[29]....
        /*03c8*/ 	.word	0x00003000


	//   ....[30]....
        /*03cc*/ 	.word	0x00003040


	//   ....[31]....
        /*03d0*/ 	.word	0x00003080


	//   ....[32]....
        /*03d4*/ 	.word	0x000030c0


	//   ....[33]....
        /*03d8*/ 	.word	0x00003100


	//   ....[34]....
        /*03dc*/ 	.word	0x00003140


	//   ....[35]....
        /*03e0*/ 	.word	0x000031b0


	//   ....[36]....
        /*03e4*/ 	.word	0x000031e0


	//   ....[37]....
        /*03e8*/ 	.word	0x00003200


	//   ....[38]....
        /*03ec*/ 	.word	0x00003220


	//   ....[39]....
        /*03f0*/ 	.word	0x00003240


	//   ....[40]....
        /*03f4*/ 	.word	0x00003260


	//   ....[41]....
        /*03f8*/ 	.word	0x00003270


	//   ....[42]....
        /*03fc*/ 	.word	0x000032a0


	//   ....[43]....
        /*0400*/ 	.word	0x000032c0


	//   ....[44]....
        /*0404*/ 	.word	0x000032e0


	//   ....[45]....
        /*0408*/ 	.word	0x00003300


	//   ....[46]....
        /*040c*/ 	.word	0x00003320


	//   ....[47]....
        /*0410*/ 	.word	0x00004720


	//   ....[48]....
        /*0414*/ 	.word	0x00004780


	//   ....[49]....
        /*0418*/ 	.word	0x000047e0


	//   ....[50]....
        /*041c*/ 	.word	0x00004840


	//   ....[51]....
        /*0420*/ 	.word	0x000048c0


	//   ....[52]....
        /*0424*/ 	.word	0x00004920


	//   ....[53]....
        /*0428*/ 	.word	0x00004980


	//   ....[54]....
        /*042c*/ 	.word	0x00004a00


	//   ....[55]....
        /*0430*/ 	.word	0x00004a60


	//   ....[56]....
        /*0434*/ 	.word	0x00004ae0


	//   ....[57]....
        /*0438*/ 	.word	0x00004b40


	//   ....[58]....
        /*043c*/ 	.word	0x00004bc0


	//   ....[59]....
        /*0440*/ 	.word	0x00004c20


	//   ....[60]....
        /*0444*/ 	.word	0x00004ca0


	//   ....[61]....
        /*0448*/ 	.word	0x00004d00


	//   ....[62]....
        /*044c*/ 	.word	0x00004d80


	//   ....[63]....
        /*0450*/ 	.word	0x00004de0


	//   ....[64]....
        /*0454*/ 	.word	0x00004e60


	//   ....[65]....
        /*0458*/ 	.word	0x00004ec0


	//   ....[66]....
        /*045c*/ 	.word	0x00004f40


	//   ....[67]....
        /*0460*/ 	.word	0x00004fa0


	//   ....[68]....
        /*0464*/ 	.word	0x00005020


	//   ....[69]....
        /*0468*/ 	.word	0x00005080


	//   ....[70]....
        /*046c*/ 	.word	0x00005100


	//   ....[71]....
        /*0470*/ 	.word	0x00005160


	//   ....[72]....
        /*0474*/ 	.word	0x000051e0


	//   ....[73]....
        /*0478*/ 	.word	0x00005240


	//   ....[74]....
        /*047c*/ 	.word	0x000052c0


	//   ....[75]....
        /*0480*/ 	.word	0x00005320


	//   ....[76]....
        /*0484*/ 	.word	0x000053a0


	//   ....[77]....
        /*0488*/ 	.word	0x00005400


	//   ....[78]....
        /*048c*/ 	.word	0x00005480


	//   ....[79]....
        /*0490*/ 	.word	0x000054e0


	//   ....[80]....
        /*0494*/ 	.word	0x00005560


	//   ....[81]....
        /*0498*/ 	.word	0x000055c0


	//   ....[82]....
        /*049c*/ 	.word	0x00005640


	//   ....[83]....
        /*04a0*/ 	.word	0x000056a0


	//   ....[84]....
        /*04a4*/ 	.word	0x00005720


	//   ....[85]....
        /*04a8*/ 	.word	0x00005780


	//   ....[86]....
        /*04ac*/ 	.word	0x00005800


	//   ....[87]....
        /*04b0*/ 	.word	0x00005860


	//   ....[88]....
        /*04b4*/ 	.word	0x000058e0


	//   ....[89]....
        /*04b8*/ 	.word	0x00005940


	//   ....[90]....
        /*04bc*/ 	.word	0x000059c0


	//   ....[91]....
        /*04c0*/ 	.word	0x00005a20


	//   ....[92]....
        /*04c4*/ 	.word	0x00005a90


	//   ....[93]....
        /*04c8*/ 	.word	0x00005af0


	//   ....[94]....
        /*04cc*/ 	.word	0x00005b60


	//   ....[95]....
        /*04d0*/ 	.word	0x00005bc0


	//   ....[96]....
        /*04d4*/ 	.word	0x00005c40


	//   ....[97]....
        /*04d8*/ 	.word	0x00005ca0


	//   ....[98]....
        /*04dc*/ 	.word	0x00005d20


	//   ....[99]....
        /*04e0*/ 	.word	0x00005d80


	//   ....[100]....
        /*04e4*/ 	.word	0x00005e10


	//   ....[101]....
        /*04e8*/ 	.word	0x00005e70


	//   ....[102]....
        /*04ec*/ 	.word	0x00005ef0


	//   ....[103]....
        /*04f0*/ 	.word	0x00005f50


	//   ....[104]....
        /*04f4*/ 	.word	0x00005fd0


	//   ....[105]....
        /*04f8*/ 	.word	0x00006030


	//   ....[106]....
        /*04fc*/ 	.word	0x000060b0


	//   ....[107]....
        /*0500*/ 	.word	0x00006110


	//   ....[108]....
        /*0504*/ 	.word	0x00006190


	//   ....[109]....
        /*0508*/ 	.word	0x000061f0


	//   ....[110]....
        /*050c*/ 	.word	0x00006270


	//   ....[111]....
        /*0510*/ 	.word	0x000062d0


	//   ....[112]....
        /*0514*/ 	.word	0x00006330


	//   ....[113]....
        /*0518*/ 	.word	0x00006390


	//   ....[114]....
        /*051c*/ 	.word	0x00006400


	//----- nvinfo : EIATTR_VRC_CTA_INIT_COUNT
	.align		4
.L_11547:
        /*0520*/ 	.byte	0x02, 0x4a
	.zero		1
	.zero		1


	//----- nvinfo : EIATTR_SYSCALL_OFFSETS
	.align		4
        /*0524*/ 	.byte	0x04, 0x46
        /*0526*/ 	.short	(.L_11549 - .L_11548)


	//   ....[0]....
.L_11548:
        /*0528*/ 	.word	0x00002b90


	//   ....[1]....
        /*052c*/ 	.word	0x000046c0


	//----- nvinfo : EIATTR_EXIT_INSTR_OFFSETS
	.align		4
.L_11549:
        /*0530*/ 	.byte	0x04, 0x1c
        /*0532*/ 	.short	(.L_11551 - .L_11550)


	//   ....[0]....
.L_11550:
        /*0534*/ 	.word	0x000000b0


	//   ....[1]....
        /*0538*/ 	.word	0x000042f0


	//   ....[2]....
        /*053c*/ 	.word	0x00004330


	//   ....[3]....
        /*0540*/ 	.word	0x000045c0


	//   ....[4]....
        /*0544*/ 	.word	0x000046d0


	//----- nvinfo : EIATTR_CRS_STACK_SIZE
	.align		4
.L_11551:
        /*0548*/ 	.byte	0x04, 0x1e
        /*054a*/ 	.short	(.L_11553 - .L_11552)
.L_11552:
        /*054c*/ 	.word	0x00000000


	//----- nvinfo : EIATTR_CBANK_PARAM_SIZE
	.align		4
.L_11553:
        /*0550*/ 	.byte	0x03, 0x19
        /*0552*/ 	.short	0x008c


	//----- nvinfo : EIATTR_PARAM_CBANK
	.align		4
        /*0554*/ 	.byte	0x04, 0x0a
        /*0556*/ 	.short	(.L_11555 - .L_11554)
	.align		4
.L_11554:
        /*0558*/ 	.word	index@(.nv.constant0._ZN4vllm25paged_attention_v2_kernelIfhLi256ELi16ELi128ELNS_18Fp8KVCacheDataTypeE2ELb1ELi512EEEvPfS2_PT_PKS3_PKT0_S9_ifPKiSB_iPKfiiiSD_SD_iiiii)
        /*055c*/ 	.short	0x0380
        /*055e*/ 	.short	0x008c


	//----- nvinfo : EIATTR_SW_WAR
	.align		4
.L_11555:
        /*0560*/ 	.byte	0x04, 0x36
        /*0562*/ 	.short	(.L_11557 - .L_11556)
.L_11556:
        /*0564*/ 	.word	0x00000008
.L_11557:


//--------------------- .nv.info._ZN4vllm25paged_attention_v2_kernelIfhLi192ELi16ELi128ELNS_18Fp8KVCacheDataTypeE2ELb1ELi512EEEvPfS2_PT_PKS3_PKT0_S9_ifPKiSB_iPKfiiiSD_SD_iiiii --------------------------
	.section	.nv.info._ZN4vllm25paged_attention_v2_kernelIfhLi192ELi16ELi128ELNS_18Fp8KVCacheDataTypeE2ELb1ELi512EEEvPfS2_PT_PKS3_PKT0_S9_ifPKiSB_iPKfiiiSD_SD_iiiii,"",@"SHT_CUDA_INFO"
	.sectionflags	@""
	.align	4


	//----- nvinfo : EIATTR_CUDA_API_VERSION
	.align		4
        /*0000*/ 	.byte	0x04, 0x37
        /*0002*/ 	.short	(.L_11559 - .L_11558)
.L_11558:
        /*0004*/ 	.word	0x00000082


	//----- nvinfo : EIATTR_KPARAM_INFO
	.align		4
.L_11559:
        /*0008*/ 	.byte	0x04, 0x17
        /*000a*/ 	.short	(.L_11561 - .L_11560)
.L_11560:
        /*000c*/ 	.word	0x00000000
        /*0010*/ 	.short	0x0015
        /*0012*/ 	.short	0x0088
        /*0014*/ 	.byte	0x00, 0xf0, 0x11, 0x00


	//----- nvinfo : EIATTR_KPARAM_INFO
	.align		4
.L_11561:
        /*0018*/ 	.byte	0x04, 0x17
        /*001a*/ 	.short	(.L_11563 - .L_11562)
.L_11562:
        /*001c*/ 	.word	0x00000000
        /*0020*/ 	.short	0x0014
        /*0022*/ 	.short	0x0084
        /*0024*/ 	.byte	0x00, 0xf0, 0x11, 0x00


	//----- nvinfo : EIATTR_KPARAM_INFO
	.align		4
.L_11563:
        /*0028*/ 	.byte	0x04, 0x17
        /*002a*/ 	.short	(.L_11565 - .L_11564)
.L_11564:
        /*002c*/ 	.word	0x00000000
        /*0030*/ 	.short	0x0013
        /*0032*/ 	.short	0x0080
        /*0034*/ 	.byte	0x00, 0xf0, 0x11, 0x00


	//----- nvinfo : EIATTR_KPARAM_INFO
	.align		4
.L_11565:
        /*0038*/ 	.byte	0x04, 0x17
        /*003a*/ 	.short	(.L_11567 - .L_11566)
.L_11566:
        /*003c*/ 	.word	0x00000000
        /*0040*/ 	.short	0x0012
        /*0042*/ 	.short	0x007c
        /*0044*/ 	.byte	0x00, 0xf0, 0x11, 0x00


	//----- nvinfo : EIATTR_KPARAM_INFO
	.align		4
.L_11567:
        /*0048*/ 	.byte	0x04, 0x17
        /*004a*/ 	.short	(.L_11569 - .L_11568)
.L_11568:
        /*004c*/ 	.word	0x00000000
        /*0050*/ 	.short	0x0011
        /*0052*/ 	.short	0x0078
        /*0054*/ 	.byte	0x00, 0xf0, 0x11, 0x00


	//----- nvinfo : EIATTR_KPARAM_INFO
	.align		4
.L_11569:
        /*0058*/ 	.byte	0x04, 0x17
        /*005a*/ 	.short	(.L_11571 - .L_11570)
.L_11570:
        /*005c*/ 	.word	0x00000000
        /*0060*/ 	.short	0x0010
        /*0062*/ 	.short	0x0070
        /*0064*/ 	.byte	0x00, 0xf5, 0x21, 0x00


	//----- nvinfo : EIATTR_KPARAM_INFO
	.align		4
.L_11571:
        /*0068*/ 	.byte	0x04, 0x17
        /*006a*/ 	.short	(.L_11573 - .L_11572)
.L_11572:
        /*006c*/ 	.word	0x00000000
        /*0070*/ 	.short	0x000f
        /*0072*/ 	.short	0x0068
        /*0074*/ 	.byte	0x00, 0xf5, 0x21, 0x00


	//----- nvinfo : EIATTR_KPARAM_INFO
	.align		4
.L_11573:
        /*0078*/ 	.byte	0x04, 0x17
        /*007a*/ 	.short	(.L_11575 - .L_11574)
.L_11574:
        /*007c*/ 	.word	0x00000000
        /*0080*/ 	.short	0x000e
        /*0082*/ 	.short	0x0060
        /*0084*/ 	.byte	0x00, 0xf0, 0x11, 0x00


	//----- nvinfo : EIATTR_KPARAM_INFO
	.align		4
.L_11575:
        /*0088*/ 	.byte	0x04, 0x17
        /*008a*/ 	.short	(.L_11577 - .L_11576)
.L_11576:
        /*008c*/ 	.word	0x00000000
        /*0090*/ 	.short	0x000d
        /*0092*/ 	.short	0x005c
        /*0094*/ 	.byte	0x00, 0xf0, 0x11, 0x00


	//----- nvinfo : EIATTR_KPARAM_INFO
	.align		4
.L_11577:
        /*0098*/ 	.byte	0x04, 0x17
        /*009a*/ 	.short	(.L_11579 - .L_11578)
.L_11578:
        /*009c*/ 	.word	0x00000000
        /*00a0*/ 	.short	0x000c
        /*00a2*/ 	.short	0x0058
        /*00a4*/ 	.byte	0x00, 0xf0, 0x11, 0x00


	//----- nvinfo : EIATTR_KPARAM_INFO
	.align		4
.L_11579:
        /*00a8*/ 	.byte	0x04, 0x17
        /*00aa*/ 	.short	(.L_11581 - .L_11580)
.L_11580:
        /*00ac*/ 	.word	0x00000000
        /*00b0*/ 	.short	0x000b
        /*00b2*/ 	.short	0x0050
        /*00b4*/ 	.byte	0x00, 0xf5, 0x21, 0x00


	//----- nvinfo : EIATTR_KPARAM_INFO
	.align		4
.L_11581:
        /*00b8*/ 	.byte	0x04, 0x17
        /*00ba*/ 	.short	(.L_11583 - .L_11582)
.L_11582:
        /*00bc*/ 	.word	0x00000000
        /*00c0*/ 	.short	0x000a
        /*00c2*/ 	.short	0x0048
        /*00c4*/ 	.byte	0x00, 0xf0, 0x11, 0x00


	//----- nvinfo : EIATTR_KPARAM_INFO
	.align		4
.L_11583:
        /*00c8*/ 	.byte	0x04, 0x17
        /*00ca*/ 	.short	(.L_11585 - .L_11584)
.L_11584:
        /*00cc*/ 	.word	0x00000000
        /*00d0*/ 	.short	0x0009
        /*00d2*/ 	.short	0x0040
        /*00d4*/ 	.byte	0x00, 0xf5, 0x21, 0x00


	//----- nvinfo : EIATTR_KPARAM_INFO
	.align		4
.L_11585:
        /*00d8*/ 	.byte	0x04, 0x17
        /*00da*/ 	.short	(.L_11587 - .L_11586)
.L_11586:
        /*00dc*/ 	.word	0x00000000
        /*00e0*/ 	.short	0x0008
        /*00e2*/ 	.short	0x0038
        /*00e4*/ 	.byte	0x00, 0xf5, 0x21, 0x00


	//----- nvinfo : EIATTR_KPARAM_INFO
	.align		4
.L_11587:
        /*00e8*/ 	.byte	0x04, 0x17
        /*00ea*/ 	.short	(.L_11589 - .L_11588)
.L_11588:
        /*00ec*/ 	.word	0x00000000
        /*00f0*/ 	.short	0x0007
        /*00f2*/ 	.short	0x0034
        /*00f4*/ 	.byte	0x00, 0xf0, 0x11, 0x00


	//----- nvinfo : EIATTR_KPARAM_INFO
	.align		4
.L_11589:
        /*00f8*/ 	.byte	0x04, 0x17
        /*00fa*/ 	.short	(.L_11591 - .L_11590)
.L_11590:
        /*00fc*/ 	.word	0x00000000
        /*0100*/ 	.short	0x0006
        /*0102*/ 	.short	0x0030
        /*0104*/ 	.byte	0x00, 0xf0, 0x11, 0x00


	//----- nvinfo : EIATTR_KPARAM_INFO
	.align		4
.L_11591:
        /*0108*/ 	.byte	0x04, 0x17
        /*010a*/ 	.short	(.L_11593 - .L_11592)
.L_11592:
        /*010c*/ 	.word	0x00000000
        /*0110*/ 	.short	0x0005
        /*0112*/ 	.short	0x0028
        /*0114*/ 	.byte	0x00, 0xf5, 0x21, 0x00


	//----- nvinfo : EIATTR_KPARAM_INFO
	.align		4
.L_11593:
        /*0118*/ 	.byte	0x04, 0x17
        /*011a*/ 	.short	(.L_11595 - .L_11594)
.L_11594:
        /*011c*/ 	.word	0x00000000
        /*0120*/ 	.short	0x0004
        /*0122*/ 	.short	0x0020
        /*0124*/ 	.byte	0x00, 0xf5, 0x21, 0x00


	//----- nvinfo : EIATTR_KPARAM_INFO
	.align		4
.L_11595:
        /*0128*/ 	.byte	0x04, 0x17
        /*012a*/ 	.short	(.L_11597 - .L_11596)
.L_11596:
        /*012c*/ 	.word	0x00000000
        /*0130*/ 	.short	0x0003
        /*0132*/ 	.short	0x0018
        /*0134*/ 	.byte	0x00, 0xf5, 0x21, 0x00


	//----- nvinfo : EIATTR_KPARAM_INFO
	.align		4
.L_11597:
        /*0138*/ 	.byte	0x04, 0x17
        /*013a*/ 	.short	(.L_11599 - .L_11598)
.L_11598:
        /*013c*/ 	.word	0x00000000
        /*0140*/ 	.short	0x0002
        /*0142*/ 	.short	0x0010
        /*0144*/ 	.byte	0x00, 0xf5, 0x21, 0x00


	//----- nvinfo : EIATTR_KPARAM_INFO
	.align		4
.L_11599:
        /*0148*/ 	.byte	0x04, 0x17
        /*014a*/ 	.short	(.L_11601 - .L_11600)
.L_11600:
        /*014c*/ 	.word	0x00000000
        /*0150*/ 	.short	0x0001
        /*0152*/ 	.short	0x0008
        /*0154*/ 	.byte	0x00, 0xf5, 0x21, 0x00


	//----- nvinfo : EIATTR_KPARAM_INFO
	.align		4
.L_11601:
        /*0158*/ 	.byte	0x04, 0x17
        /*015a*/ 	.short	(.L_11603 - .L_11602)
.L_11602:
        /*015c*/ 	.word	0x00000000
        /*0160*/ 	.short	0x0000
        /*0162*/ 	.short	0x0000
        /*0164*/ 	.byte	0x00, 0xf5, 0x21, 0x00


	//----- nvinfo : EIATTR_SPARSE_MMA_MASK
	.align		4
.L_11603:
        /*0168*/ 	.byte	0x03, 0x50
        /*016a*/ 	.short	0x0000


	//----- nvinfo : EIATTR_MAXREG_COUNT
	.align		4
        /*016c*/ 	.byte	0x03, 0x1b
        /*016e*/ 	.short	0x00ff


	//----- nvinfo : EIATTR_NUM_BARRIERS
	.align		4
        /*0170*/ 	.byte	0x02, 0x4c
        /*0172*/ 	.byte	0x01
	.zero		1


	//----- nvinfo : EIATTR_EXTERNS
	.align		4
        /*0174*/ 	.byte	0x04, 0x0f
        /*0176*/ 	.short	(.L_11605 - .L_11604)


	//   ....[0]....
	.align		4
.L_11604:
        /*0178*/ 	.word	index@(__assertfail)


	//----- nvinfo : EIATTR_MERCURY_ISA_VERSION
	.align		4
.L_11605:
        /*017c*/ 	.byte	0x03, 0x5f
        /*017e*/ 	.short	0x0101


	//----- nvinfo : EIATTR_COOP_GROUP_MASK_REGIDS
	.align		4
        /*0180*/ 	.byte	0x04, 0x29
        /*0182*/ 	.short	(.L_11607 - .L_11606)


	//   ....[0]....
.L_11606:
        /*0184*/ 	.word	0xffffffff


	//   ....[1]....
        /*0188*/ 	.word	0xffffffff


	//   ....[2]....
        /*018c*/ 	.word	0xffffffff


	//   ....[3]....
        /*0190*/ 	.word	0xffffffff


	//   ....[4]....
        /*0194*/ 	.word	0xffffffff


	//   ....[5]....
        /*0198*/ 	.word	0xffffffff


	//   ....[6]....
        /*019c*/ 	.word	0xffffffff


	//   ....[7]....
        /*01a0*/ 	.word	0xffffffff


	//   ....[8]....
        /*01a4*/ 	.word	0xffffffff


	//   ....[9]....
        /*01a8*/ 	.word	0xffffffff


	//   ....[10]....
        /*01ac*/ 	.word	0xffffffff


	//   ....[11]....
        /*01b0*/ 	.word	0xffffffff


	//   ....[12]....
        /*01b4*/ 	.word	0xffffffff


	//   ....[13]....
        /*01b8*/ 	.word	0xffffffff


	//   ....[14]....
        /*01bc*/ 	.word	0xffffffff


	//   ....[15]....
        /*01c0*/ 	.word	0xffffffff


	//   ....[16]....
        /*01c4*/ 	.word	0xffffffff


	//   ....[17]....
        /*01c8*/ 	.word	0xffffffff


	//   ....[18]....
        /*01cc*/ 	.word	0xffffffff


	//   ....[19]....
        /*01d0*/ 	.word	0xffffffff


	//   ....[20]....
        /*01d4*/ 	.word	0xffffffff


	//   ....[21]....
        /*01d8*/ 	.word	0xffffffff


	//   ....[22]....
        /*01dc*/ 	.word	0xffffffff


	//   ....[23]....
        /*01e0*/ 	.word	0xffffffff


	//   ....[24]....
        /*01e4*/ 	.word	0xffffffff


	//   ....[25]....
        /*01e8*/ 	.word	0xffffffff


	//   ....[26]....
        /*01ec*/ 	.word	0xffffffff


	//   ....[27]....
        /*01f0*/ 	.word	0xffffffff


	//   ....[28]....
        /*01f4*/ 	.word	0xffffffff


	//   ....[29]....
        /*01f8*/ 	.word	0xffffffff


	//   ....[30]....
        /*01fc*/ 	.word	0xffffffff


	//   ....[31]....
        /*0200*/ 	.word	0xffffffff


	//   ....[32]....
        /*0204*/ 	.word	0xffffffff


	//   ....[33]....
        /*0208*/ 	.word	0xffffffff


	//   ....[34]....
        /*020c*/ 	.word	0xffffffff


	//   ....[35]....
        /*0210*/ 	.word	0xffffffff


	//   ....[36]....
        /*0214*/ 	.word	0xffffffff


	//   ....[37]....
        /*0218*/ 	.word	0xffffffff


	//   ....[38]....
        /*021c*/ 	.word	0xffffffff


	//   ....[39]....
        /*0220*/ 	.word	0x0500000f


	//   ....[40]....
        /*0224*/ 	.word	0x0500000f


	//   ....[41]....
        /*0228*/ 	.word	0x0500000f


	//   ....[42]....
        /*022c*/ 	.word	0x0500000f


	//   ....[43]....
        /*0230*/ 	.word	0x0500000f


	//   ....[44]....
        /*0234*/ 	.word	0x0500000f


	//   ....[45]....
        /*0238*/ 	.word	0x0500000f


	//   ....[46]....
        /*023c*/ 	.word	0x0500000f


	//   ....[47]....
        /*0240*/ 	.word	0x0500000f


	//   ....[48]....
        /*0244*/ 	.word	0x0500000f


	//   ....[49]....
        /*0248*/ 	.word	0x0500000f


	//   ....[50]....
        /*024c*/ 	.word	0x0500000f


	//   ....[51]....
        /*0250*/ 	.word	0x0500000f


	//   ....[52]....
        /*0254*/ 	.word	0x0500000f


	//   ....[53]....
        /*0258*/ 	.word	0x0500000f


	//   ....[54]....
        /*025c*/ 	.word	0x0500000f


	//   ....[55]....
        /*0260*/ 	.word	0x0500000f


	//   ....[56]....
        /*0264*/ 	.word	0x0500000f


	//   ....[57]....
        /*0268*/ 	.word	0x0500000f


	//   ....[58]....
        /*026c*/ 	.word	0x0500000f


	//   ....[59]....
        /*0270*/ 	.word	0x0500000f


	//   ....[60]....
        /*0274*/ 	.word	0x0500000f


	//   ....[61]....
        /*0278*/ 	.word	0x0500000f


	//   ....[62]....
        /*027c*/ 	.word	0x0500000f


	//   ....[63]....
        /*0280*/ 	.word	0x0500000f


	//   ....[64]....
        /*0284*/ 	.word	0x0500000f


	//   ....[65]....
        /*0288*/ 	.word	0x0500000f


	//   ....[66]....
        /*028c*/ 	.word	0x0500000f


	//   ....[67]....
        /*0290*/ 	.word	0x0500000f


	//   ....[68]....
        /*0294*/ 	.word	0x0500000f


	//   ....[69]....
        /*0298*/ 	.word	0x0500000f


	//   ....[70]....
        /*029c*/ 	.word	0x0500000f


	//   ....[71]....
        /*02a0*/ 	.word	0x0500000f


	//   ....[72]....
        /*02a4*/ 	.word	0x0500000f


	//   ....[73]....
        /*02a8*/ 	.word	0x0500000f


	//   ....[74]....
        /*02ac*/ 	.word	0x0500000f


	//   ....[75]....
        /*02b0*/ 	.word	0x0500000f


	//   ....[76]....
        /*02b4*/ 	.word	0x0500000f


	//   ....[77]....
        /*02b8*/ 	.word	0x0500000f


	//   ....[78]....
        /*02bc*/ 	.word	0x0500000f


	//   ....[79]....
        /*02c0*/ 	.word	0x0500000f


	//   ....[80]....
        /*02c4*/ 	.word	0x0500000f


	//   ....[81]....
        /*02c8*/ 	.word	0x0500000f


	//   ....[82]....
        /*02cc*/ 	.word	0x0500000f


	//   ....[83]....
        /*02d0*/ 	.word	0x0500000f


	//   ....[84]....
        /*02d4*/ 	.word	0x0500000f


	//   ....[85]....
        /*02d8*/ 	.word	0x0500000f


	//   ....[86]....
        /*02dc*/ 	.word	0x0500000f


	//   ....[87]....
        /*02e0*/ 	.word	0x0500000f


	//   ....[88]....
        /*02e4*/ 	.word	0x0500000f


	//   ....[89]....
        /*02e8*/ 	.word	0x0500000f


	//   ....[90]....
        /*02ec*/ 	.word	0x0500000f


	//----- nvinfo : EIATTR_COOP_GROUP_INSTR_OFFSETS
	.align		4
.L_11607:
        /*02f0*/ 	.byte	0x04, 0x28
        /*02f2*/ 	.short	(.L_11609 - .L_11608)


	//   ....[0]....
.L_11608:
        /*02f4*/ 	.word	0x00000bd0


	//   ....[1]....
        /*02f8*/ 	.word	0x00000bf0


	//   ....[2]....
        /*02fc*/ 	.word	0x00000c10


	//   ....[3]....
        /*0300*/ 	.word	0x00000c30


	//   ....[4]....
        /*0304*/ 	.word	0x00000d60


	//   ....[5]....
        /*0308*/ 	.word	0x00000d80


	//   ....[6]....
        /*030c*/ 	.word	0x00000da0


	//   ....[7]....
        /*0310*/ 	.word	0x00001bf0


	//   ....[8]....
        /*0314*/ 	.word	0x00001c20


	//   ....[9]....
        /*0318*/ 	.word	0x00001c40


	//   ....[10]....
        /*031c*/ 	.word	0x00001c60


	//   ....[11]....
        /*0320*/ 	.word	0x00001c80


	//   ....[12]....
        /*0324*/ 	.word	0x00001cd0


	//   ....[13]....
        /*0328*/ 	.word	0x00001cf0


	//   ....[14]....
        /*032c*/ 	.word	0x00001d10


	//   ....[15]....
        /*0330*/ 	.word	0x00002d20


	//   ....[16]....
        /*0334*/ 	.word	0x00002d60


	//   ....[17]....
        /*0338*/ 	.word	0x00002da0


	//   ....[18]....
        /*033c*/ 	.word	0x00002de0


	//   ....[19]....
        /*0340*/ 	.word	0x00002e20


	//   ....[20]....
        /*0344*/ 	.word	0x00002e60


	//   ....[21]....
        /*0348*/ 	.word	0x00002e80


	//   ....[22]....
        /*034c*/ 	.word	0x00002ed0


	//   ....[23]....
        /*0350*/ 	.word	0x00002f00


	//   ....[24]....
        /*0354*/ 	.word	0x00002f40


	//   ....[25]....
        /*0358*/ 	.word	0x00002f70


	//   ....[26]....
        /*035c*/ 	.word	0x00002fa0


	//   ....[27]....
        /*0360*/ 	.word	0x00002fe0


	//   ....[28]....
        /*0364*/ 	.word	0x00003020


	//   ....[29]....
        /*0368*/ 	.word	0x00003060


	//   ....[30]....
        /*036c*/ 	.word	0x00003090


	//   ....[31]....
        /*0370*/ 	.word	0x000030b0


	//   ....[32]....
        /*0374*/ 	.word	0x000030d0


	//   ....[33]....
        /*0378*/ 	.word	0x000030f0


	//   ....[34]....
        /*037c*/ 	.word	0x00003110


	//   ....[35]....
        /*0380*/ 	.word	0x00003130


	//   ....[36]....
        /*0384*/ 	.word	0x00003140


	//   ....[37]....
        /*0388*/ 	.word	0x00003160


	//   ....[38]....
        /*038c*/ 	.word	0x00003180


	//   ....[39]....
        /*0390*/ 	.word	0x000040f0


	//   ....[40]....
        /*0394*/ 	.word	0x00004150


	//   ....[41]....
        /*0398*/ 	.word	0x000041b0


	//   ....[42]....
        /*039c*/ 	.word	0x00004210


	//   ....[43]....
        /*03a0*/ 	.word	0x00004290


	//   ....[44]....
        /*03a4*/ 	.word	0x000042f0


	//   ....[45]....
        /*03a8*/ 	.word	0x00004350


	//   ....[46]....
        /*03ac*/ 	.word	0x000043d0


	//   ....[47]....
        /*03b0*/ 	.word	0x00004430


	//   ....[48]....
        /*03b4*/ 	.word	0x000044b0


	//   ....[49]....
        /*03b8*/ 	.word	0x00004510


	//   ....[50]....
        /*03bc*/ 	.word	0x00004590


	//   ....[51]....
        /*03c0*/ 	.word	0x000045f0


	//   ....[52]....
        /*03c4*/ 	.word	0x00004670


	//   ....[53]....
        /*03c8*/ 	.word	0x000046d0


	//   ....[54]....
        /*03cc*/ 	.word	0x00004750


	//   ....[55]....
        /*03d0*/ 	.word	0x000047b0


	//   ....[56]....
        /*03d4*/ 	.word	0x00004830


	//   ....[57]....
        /*03d8*/ 	.word	0x00004890


	//   ....[58]....
        /*03dc*/ 	.word	0x00004910


	//   ....[59]....
        /*03e0*/ 	.word	0x00004970


	//   ....[60]....
        /*03e4*/ 	.word	0x000049f0


	//   ....[61]....
        /*03e8*/ 	.word	0x00004a50


	//   ....[62]....
        /*03ec*/ 	.word	0x00004ad0


	//   ....[63]....
        /*03f0*/ 	.word	0x00004b30


	//   ....[64]....
        /*03f4*/ 	.word	0x00004bb0


	//   ....[65]....
        /*03f8*/ 	.word	0x00004c10


	//   ....[66]....
        /*03fc*/ 	.word	0x00004c90


	//   ....[67]....
        /*0400*/ 	.word	0x00004cf0


	//   ....[68]....
        /*0404*/ 	.word	0x00004d60


	//   ....[69]....
        /*0408*/ 	.word	0x00004dc0


	//   ....[70]....
        /*040c*/ 	.word	0x00004e40


	//   ....[71]....
        /*0410*/ 	.word	0x00004ea0


	//   ....[72]....
        /*0414*/ 	.word	0x00004f20


	//   ....[73]....
        /*0418*/ 	.word	0x00004f80


	//   ....[74]....
        /*041c*/ 	.word	0x00005000


	//   ....[75]....
        /*0420*/ 	.word	0x00005060


	//   ....[76]....
        /*0424*/ 	.word	0x000050e0


	//   ....[77]....
        /*0428*/ 	.word	0x00005140


	//   ....[78]....
        /*042c*/ 	.word	0x000051c0


	//   ....[79]....
        /*0430*/ 	.word	0x00005220


	//   ....[80]....
        /*0434*/ 	.word	0x000052a0


	//   ....[81]....
        /*0438*/ 	.word	0x00005300


	//   ....[82]....
        /*043c*/ 	.word	0x00005380


	//   ....[83]....
        /*0440*/ 	.word	0x000053e0


	//   ....[84]....
        /*0444*/ 	.word	0x00005460


	//   ....[85]....
        /*0448*/ 	.word	0x000054c0


	//   ....[86]....
        /*044c*/ 	.word	0x00005540


	//   ....[87]....
        /*0450*/ 	.word	0x000055a0


	//   ....[88]....
        /*0454*/ 	.word	0x00005610


	//   ....[89]....
        /*0458*/ 	.word	0x00005670


	//   ....[90]....
        /*045c*/ 	.word	0x000056e0


	//----- nvinfo : EIATTR_VRC_CTA_INIT_COUNT
	.align		4
.L_11609:
        /*0460*/ 	.byte	0x02, 0x4a
	.zero		1
	.zero		1


	//----- nvinfo : EIATTR_SYSCALL_OFFSETS
	.align		4
        /*0464*/ 	.byte	0x04, 0x46
        /*0466*/ 	.short	(.L_11611 - .L_11610)


	//   ....[0]....
.L_11610:
        /*0468*/ 	.word	0x00002c20


	//   ....[1]....
        /*046c*/ 	.word	0x00004090


	//----- nvinfo : EIATTR_EXIT_INSTR_OFFSETS
	.align		4
.L_11611:
        /*0470*/ 	.byte	0x04, 0x1c
        /*0472*/ 	.short	(.L_11613 - .L_11612)


	//   ....[0]....
.L_11612:
        /*0474*/ 	.word	0x000000b0


	//   ....[1]....
        /*0478*/ 	.word	0x00003d30


	//   ....[2]....
        /*047c*/ 	.word	0x00003d70


	//   ....[3]....
        /*0480*/ 	.word	0x00003f90


	//   ....[4]....
        /*0484*/ 	.word	0x000040a0


	//----- nvinfo : EIATTR_CRS_STACK_SIZE
	.align		4
.L_11613:
        /*0488*/ 	.byte	0x04, 0x1e
        /*048a*/ 	.short	(.L_11615 - .L_11614)
.L_11614:
        /*048c*/ 	.word	0x00000000


	//----- nvinfo : EIATTR_CBANK_PARAM_SIZE
	.align		4
.L_11615:
        /*0490*/ 	.byte	0x03, 0x19
        /*0492*/ 	.short	0x008c


	//----- nvinfo : EIATTR_PARAM_CBANK
	.align		4
        /*0494*/ 	.byte	0x04, 0x0a
        /*0496*/ 	.short	(.L_11617 - .L_11616)
	.align		4
.L_11616:
        /*0498*/ 	.word	index@(.nv.constant0._ZN4vllm25paged_attention_v2_kernelIfhLi192ELi16ELi128ELNS_18Fp8KVCacheDataTypeE2ELb1ELi512EEEvPfS2_PT_PKS3_PKT0_S9_ifPKiSB_iPKfiiiSD_SD_iiiii)
        /*049c*/ 	.short	0x0380
        /*049e*/ 	.short	0x008c


	//----- nvinfo : EIATTR_SW_WAR
	.align		4
.L_11617:
        /*04a0*/ 	.byte	0x04, 0x36
        /*04a2*/ 	.short	(.L_11619 - .L_11618)
.L_11618:
        /*04a4*/ 	.word	0x00000008
.L_11619:


//--------------------- .nv.info._ZN4vllm25paged_attention_v2_kernelIfhLi128ELi16ELi128ELNS_18Fp8KVCacheDataTypeE2ELb1ELi512EEEvPfS2_PT_PKS3_PKT0_S9_ifPKiSB_iPKfiiiSD_SD_iiiii --------------------------
	.section	.nv.info._ZN4vllm25paged_attention_v2_kernelIfhLi128ELi16ELi128ELNS_18Fp8KVCacheDataTypeE2ELb1ELi512EEEvPfS2_PT_PKS3_PKT0_S9_ifPKiSB_iPKfiiiSD_SD_iiiii,"",@"SHT_CUDA_INFO"
	.sectionflags	@""
	.align	4


	//----- nvinfo : EIATTR_CUDA_API_VERSION
	.align		4
        /*0000*/ 	.byte	0x04, 0x37
        /*0002*/ 	.short	(.L_11621 - .L_11620)
.L_11620:
        /*0004*/ 	.word	0x00000082


	//----- nvinfo : EIATTR_KPARAM_INFO
	.align		4
.L_11621:
        /*0008*/ 	.byte	0x04, 0x17
        /*000a*/ 	.short	(.L_11623 - .L_11622)
.L_11622:
        /*000c*/ 	.word	0x00000000
        /*0010*/ 	.short	0x0015
        /*0012*/ 	.short	0x0088
        /*0014*/ 	.byte	0x00, 0xf0, 0x11, 0x00


	//----- nvinfo : EIATTR_KPARAM_INFO
	.align		4
.L_11623:
        /*0018*/ 	.byte	0x04, 0x17
        /*001a*/ 	.short	(.L_11625 - .L_11624)
.L_11624:
        /*001c*/ 	.word	0x00000000
        /*0020*/ 	.short	0x0014
        /*0022*/ 	.short	0x0084
        /*0024*/ 	.byte	0x00, 0xf0, 0x11, 0x00


	//----- nvinfo : EIATTR_KPARAM_INFO
	.align		4
.L_11625:
        /*0028*/ 	.byte	0x04, 0x17
        /*002a*/ 	.short	(.L_11627 - .L_11626)
.L_11626:
        /*002c*/ 	.word	0x00000000
        /*0030*/ 	.short	0x0013
        /*0032*/ 	.short	0x0080
        /*0034*/ 	.byte	0x00, 0xf0, 0x11, 0x00


	//----- nvinfo : EIATTR_KPARAM_INFO
	.align		4
.L_11627:
        /*0038*/ 	.byte	0x04, 0x17
        /*003a*/ 	.short	(.L_11629 - .L_11628)
.L_11628:
        /*003c*/ 	.word	0x00000000
        /*0040*/ 	.short	0x0012
        /*0042*/ 	.short	0x007c
        /*0044*/ 	.byte	0x00, 0xf0, 0x11, 0x00


	//----- nvinfo : EIATTR_KPARAM_INFO
	.align		4
.L_11629:
        /*0048*/ 	.byte	0x04, 0x17
        /*004a*/ 	.short	(.L_11631 - .L_11630)
.L_11630:
        /*004c*/ 	.word	0x00000000
        /*0050*/ 	.short	0x0011
        /*0052*/ 	.short	0x0078
        /*0054*/ 	.byte	0x00, 0xf0, 0x11, 0x00


	//----- nvinfo : EIATTR_KPARAM_INFO
	.align		4
.L_11631:
        /*0058*/ 	.byte	0x04, 0x17
        /*005a*/ 	.short	(.L_11633 - .L_11632)
.L_11632:
        /*005c*/ 	.word	0x00000000
        /*0060*/ 	.short	0x0010
        /*0062*/ 	.short	0x0070
        /*0064*/ 	.byte	0x00, 0xf5, 0x21, 0x00


	//----- nvinfo : EIATTR_KPARAM_INFO
	.align		4
.L_11633:
        /*0068*/ 	.byte	0x04, 0x17
        /*006a*/ 	.short	(.L_11635 - .L_11634)
.L_11634:
        /*006c*/ 	.word	0x00000000
        /*0070*/ 	.short	0x000f
        /*0072*/ 	.short	0x0068
        /*0074*/ 	.byte	0x00, 0xf5, 0x21, 0x00


	//----- nvinfo : EIATTR_KPARAM_INFO
	.align		4
.L_11635:
        /*0078*/ 	.byte	0x04, 0x17
        /*007a*/ 	.short	(.L_11637 - .L_11636)
.L_11636:
        /*007c*/ 	.word	0x00000000
        /*0080*/ 	.short	0x000e
        /*0082*/ 	.short	0x0060
        /*0084*/ 	.byte	0x00, 0xf0, 0x11, 0x00


	//----- nvinfo : EIATTR_KPARAM_INFO
	.align		4
.L_11637:
        /*0088*/ 	.byte	0x04, 0x17
        /*008a*/ 	.short	(.L_11639 - .L_11638)
.L_11638:
        /*008c*/ 	.word	0x00000000
        /*0090*/ 	.short	0x000d
        /*0092*/ 	.short	0x005c
        /*0094*/ 	.byte	0x00, 0xf0, 0x11, 0x00


	//----- nvinfo : EIATTR_KPARAM_INFO
	.align		4
.L_11639:
        /*0098*/ 	.byte	0x04, 0x17
        /*009a*/ 	.short	(.L_11641 - .L_11640)
.L_11640:
        /*009c*/ 	.word	0x00000000
        /*00a0*/ 	.short	0x000c
        /*00a2*/ 	.short	0x0058
        /*00a4*/ 	.byte	0x00, 0xf0, 0x11, 0x00


	//----- nvinfo : EIATTR_KPARAM_INFO
	.align		4
.L_11641:
        /*00a8*/ 	.byte	0x04, 0x17
        /*00aa*/ 	.short	(.L_11643 - .L_11642)
.L_11642:
        /*00ac*/ 	.word	0x00000000
        /*00b0*/ 	.short	0x000b
        /*00b2*/ 	.short	0x0050
        /*00b4*/ 	.byte	0x00, 0xf5, 0x21, 0x00


	//----- nvinfo : EIATTR_KPARAM_INFO
	.align		4
.L_11643:
        /*00b8*/ 	.byte	0x04, 0x17
        /*00ba*/ 	.short	(.L_11645 - .L_11644)
.L_11644:
        /*00bc*/ 	.word	0x00000000
        /*00c0*/ 	.short	0x000a
        /*00c2*/ 	.short	0x0048
        /*00c4*/ 	.byte	0x00, 0xf0, 0x11, 0x00


	//----- nvinfo : EIATTR_KPARAM_INFO
	.align		4
.L_11645:
        /*00c8*/ 	.byte	0x04, 0x17
        /*00ca*/ 	.short	(.L_11647 - .L_11646)
.L_11646:
        /*00cc*/ 	.word	0x00000000
        /*00d0*/ 	.short	0x0009
        /*00d2*/ 	.short	0x0040
        /*00d4*/ 	.byte	0x00, 0xf5, 0x21, 0x00


	//----- nvinfo : EIATTR_KPARAM_INFO
	.align		4
.L_11647:
        /*00d8*/ 	.byte	0x04, 0x17
        /*00da*/ 	.short	(.L_11649 - .L_11648)
.L_11648:
        /*00dc*/ 	.word	0x00000000
        /*00e0*/ 	.short	0x0008
        /*00e2*/ 	.short	0x0038
        /*00e4*/ 	.byte	0x00, 0xf5, 0x21, 0x00


	//----- nvinfo : EIATTR_KPARAM_INFO
	.align		4
.L_11649:
        /*00e8*/ 	.byte	0x04, 0x17
        /*00ea*/ 	.short	(.L_11651 - .L_11650)
.L_11650:
        /*00ec*/ 	.word	0x00000000
        /*00f0*/ 	.short	0x0007
        /*00f2*/ 	.short	0x0034
        /*00f4*/ 	.byte	0x00, 0xf0, 0x11, 0x00


	//----- nvinfo : EIATTR_KPARAM_INFO
	.align		4
.L_11651:
        /*00f8*/ 	.byte	0x04, 0x17
        /*00fa*/ 	.short	(.L_11653 - .L_11652)
.L_11652:
        /*00fc*/ 	.word	0x00000000
        /*0100*/ 	.short	0x0006
        /*0102*/ 	.short	0x0030
        /*0104*/ 	.byte	0x00, 0xf0, 0x11, 0x00


	//----- nvinfo : EIATTR_KPARAM_INFO
	.align		4
.L_11653:
        /*0108*/ 	.byte	0x04, 0x17
        /*010a*/ 	.short	(.L_11655 - .L_11654)
.L_11654:
        /*010c*/ 	.word	0x00000000
        /*0110*/ 	.short	0x0005
        /*0112*/ 	.short	0x0028
        /*0114*/ 	.byte	0x00, 0xf5, 0x21, 0x00


	//----- nvinfo : EIATTR_KPARAM_INFO
	.align		4
.L_11655:
        /*0118*/ 	.byte	0x04, 0x17
        /*011a*/ 	.short	(.L_11657 - .L_11656)
.L_11656:
        /*011c*/ 	.word	0x00000000
        /*0120*/ 	.short	0x0004
        /*0122*/ 	.short	0x0020
        /*0124*/ 	.byte	0x00, 0xf5, 0x21, 0x00


	//----- nvinfo : EIATTR_KPARAM_INFO
	.align		4
.L_11657:
        /*0128*/ 	.byte	0x04, 0x17
        /*012a*/ 	.short	(.L_11659 - .L_11658)
.L_11658:
        /*012c*/ 	.word	0x00000000
        /*0130*/ 	.short	0x0003
        /*0132*/ 	.short	0x0018
        /*0134*/ 	.byte	0x00, 0xf5, 0x21, 0x00


	//----- nvinfo : EIATTR_KPARAM_INFO
	.align		4
.L_11659:
        /*0138*/ 	.byte	0x04, 0x17
        /*013a*/ 	.short	(.L_11661 - .L_11660)
.L_11660:
        /*013c*/ 	.word	0x00000000
        /*0140*/ 	.short	0x0002
        /*0142*/ 	.short	0x0010
        /*0144*/ 	.byte	0x00, 0xf5, 0x21, 0x00


	//----- nvinfo : EIATTR_KPARAM_INFO
	.align		4
.L_11661:
        /*0148*/ 	.byte	0x04, 0x17
        /*014a*/ 	.short	(.L_11663 - .L_11662)
.L_11662:
        /*014c*/ 	.word	0x00000000
        /*0150*/ 	.short	0x0001
        /*0152*/ 	.short	0x0008
        /*0154*/ 	.byte	0x00, 0xf5, 0x21, 0x00


	//----- nvinfo : EIATTR_KPARAM_INFO
	.align		4
.L_11663:
        /*0158*/ 	.byte	0x04, 0x17
        /*015a*/ 	.short	(.L_11665 - .L_11664)
.L_11664:
        /*015c*/ 	.word	0x00000000
        /*0160*/ 	.short	0x0000
        /*0162*/ 	.short	0x0000
        /*0164*/ 	.byte	0x00, 0xf5, 0x21, 0x00


	//----- nvinfo : EIATTR_SPARSE_MMA_MASK
	.align		4
.L_11665:
        /*0168*/ 	.byte	0x03, 0x50
        /*016a*/ 	.short	0x0000


	//----- nvinfo : EIATTR_MAXREG_COUNT
	.align		4
        /*016c*/ 	.byte	0x03, 0x1b
        /*016e*/ 	.short	0x00ff


	//----- nvinfo : EIATTR_NUM_BARRIERS
	.align		4
        /*0170*/ 	.byte	0x02, 0x4c
        /*0172*/ 	.byte	0x01
	.zero		1


	//----- nvinfo : EIATTR_EXTERNS
	.align		4
        /*0174*/ 	.byte	0x04, 0x0f
        /*0176*/ 	.short	(.L_11667 - .L_11666)


	//   ....[0]....
	.align		4
.L_11666:
        /*0178*/ 	.word	index@(__assertfail)


	//----- nvinfo : EIATTR_MERCURY_ISA_VERSION
	.align		4
.L_11667:
        /*017c*/ 	.byte	0x03, 0x5f
        /*017e*/ 	.short	0x0101


	//----- nvinfo : EIATTR_COOP_GROUP_MASK_REGIDS
	.align		4
        /*0180*/ 	.byte	0x04, 0x29
        /*0182*/ 	.short	(.L_11669 - .L_11668)


	//   ....[0]....
.L_11668:
        /*0184*/ 	.word	0xffffffff


	//   ....[1]....
        /*0188*/ 	.word	0xffffffff


	//   ....[2]....
        /*018c*/ 	.word	0xffffffff


	//   ....[3]....
        /*0190*/ 	.word	0xffffffff


	//   ....[4]....
        /*0194*/ 	.word	0xffffffff


	//   ....[5]....
        /*0198*/ 	.word	0xffffffff


	//   ....[6]....
        /*019c*/ 	.word	0xffffffff


	//   ....[7]....
        /*01a0*/ 	.word	0xffffffff


	//   ....[8]....
        /*01a4*/ 	.word	0xffffffff


	//   ....[9]....
        /*01a8*/ 	.word	0xffffffff


	//   ....[10]....
        /*01ac*/ 	.word	0xffffffff


	//   ....[11]....
        /*01b0*/ 	.word	0xffffffff


	//   ....[12]....
        /*01b4*/ 	.word	0xffffffff


	//   ....[13]....
        /*01b8*/ 	.word	0xffffffff


	//   ....[14]....
        /*01bc*/ 	.word	0xffffffff


	//   ....[15]....
        /*01c0*/ 	.word	0xffffffff


	//   ....[16]....
        /*01c4*/ 	.word	0xffffffff


	//   ....[17]....
        /*01c8*/ 	.word	0xffffffff


	//   ....[18]....
        /*01cc*/ 	.word	0xffffffff


	//   ....[19]....
        /*01d0*/ 	.word	0xffffffff


	//   ....[20]....
        /*01d4*/ 	.word	0xffffffff


	//   ....[21]....
        /*01d8*/ 	.word	0xffffffff


	//   ....[22]....
        /*01dc*/ 	.word	0xffffffff


	//   ....[23]....
        /*01e0*/ 	.word	0xffffffff


	//   ....[24]....
        /*01e4*/ 	.word	0xffffffff


	//   ....[25]....
        /*01e8*/ 	.word	0xffffffff


	//   ....[26]....
        /*01ec*/ 	.word	0xffffffff


	//   ....[27]....
        /*01f0*/ 	.word	0xffffffff


	//   ....[28]....
        /*01f4*/ 	.word	0xffffffff


	//   ....[29]....
        /*01f8*/ 	.word	0xffffffff


	//   ....[30]....
        /*01fc*/ 	.word	0xffffffff


	//   ....[31]....
        /*0200*/ 	.word	0x0500000f


	//   ....[32]....
        /*0204*/ 	.word	0x0500000f


	//   ....[33]....
        /*0208*/ 	.word	0x0500000f


	//   ....[34]....
        /*020c*/ 	.word	0x0500000f


	//   ....[35]....
        /*0210*/ 	.word	0x0500000f


	//   ....[36]....
        /*0214*/ 	.word	0x0500000f


	//   ....[37]....
        /*0218*/ 	.word	0x0500000f


	//   ....[38]....
        /*021c*/ 	.word	0x0500000f


	//   ....[39]....
        /*0220*/ 	.word	0x0500000f


	//   ....[40]....
        /*0224*/ 	.word	0x0500000f


	//   ....[41]....
        /*0228*/ 	.word	0x0500000f


	//   ....[42]....
        /*022c*/ 	.word	0x0500000f


	//   ....[43]....
        /*0230*/ 	.word	0x0500000f


	//   ....[44]....
        /*0234*/ 	.word	0x0500000f


	//   ....[45]....
        /*0238*/ 	.word	0x0500000f


	//   ....[46]....
        /*023c*/ 	.word	0x0500000f


	//   ....[47]....
        /*0240*/ 	.word	0x0500000f


	//   ....[48]....
        /*0244*/ 	.word	0x0500000f


	//   ....[49]....
        /*0248*/ 	.word	0x0500000f


	//   ....[50]....
        /*024c*/ 	.word	0x0500000f


	//   ....[51]....
        /*0250*/ 	.word	0x0500000f


	//   ....[52]....
        /*0254*/ 	.word	0x0500000f


	//   ....[53]....
        /*0258*/ 	.word	0x0500000f


	//   ....[54]....
        /*025c*/ 	.word	0x0500000f


	//   ....[55]....
        /*0260*/ 	.word	0x0500000f


	//   ....[56]....
        /*0264*/ 	.word	0x0500000f


	//   ....[57]....
        /*0268*/ 	.word	0x0500000f


	//   ....[58]....
        /*026c*/ 	.word	0x0500000f


	//   ....[59]....
        /*0270*/ 	.word	0x0500000f


	//   ....[60]....
        /*0274*/ 	.word	0x0500000f


	//   ....[61]....
        /*0278*/ 	.word	0x0500000f


	//   ....[62]....
        /*027c*/ 	.word	0x0500000f


	//   ....[63]....
        /*0280*/ 	.word	0x0500000f


	//   ....[64]....
        /*0284*/ 	.word	0x0500000f


	//   ....[65]....
        /*0288*/ 	.word	0x0500000f


	//   ....[66]....
        /*028c*/ 	.word	0x0500000f


	//----- nvinfo : EIATTR_COOP_GROUP_INSTR_OFFSETS
	.align		4
.L_11669:
        /*0290*/ 	.byte	0x04, 0x28
        /*0292*/ 	.short	(.L_11671 - .L_11670)


	//   ....[0]....
.L_11670:
        /*0294*/ 	.word	0x00000b40


	//   ....[1]....
        /*0298*/ 	.word	0x00000b60


	//   ....[2]....
        /*029c*/ 	.word	0x00000b80


	//   ....[3]....
        /*02a0*/ 	.word	0x00000ba0


	//   ....[4]....
        /*02a4*/ 	.word	0x00000cc0


	//   ....[5]....
        /*02a8*/ 	.word	0x00000ce0


	//   ....[6]....
        /*02ac*/ 	.word	0x00000d10


	//   ....[7]....
        /*02b0*/ 	.word	0x00001b50


	//   ....[8]....
        /*02b4*/ 	.word	0x00001b80


	//   ....[9]....
        /*02b8*/ 	.word	0x00001ba0


	//   ....[10]....
        /*02bc*/ 	.word	0x00001bc0


	//   ....[11]....
        /*02c0*/ 	.word	0x00001be0


	//   ....[12]....
        /*02c4*/ 	.word	0x00001c30


	//   ....[13]....
        /*02c8*/ 	.word	0x00001c50


	//   ....[14]....
        /*02cc*/ 	.word	0x00001c70


	//   ....[15]....
        /*02d0*/ 	.word	0x00002c40


	//   ....[16]....
        /*02d4*/ 	.word	0x00002c80


	//   ....[17]....
        /*02d8*/ 	.word	0x00002cc0


	//   ....[18]....
        /*02dc*/ 	.word	0x00002ce0


	//   ....[19]....
        /*02e0*/ 	.word	0x00002cf0


	//   ....[20]....
        /*02e4*/ 	.word	0x00002d00


	//   ....[21]....
        /*02e8*/ 	.word	0x00002d30


	//   ....[22]....
        /*02ec*/ 	.word	0x00002d60


	//   ....[23]....
        /*02f0*/ 	.word	0x00002d90


	//   ....[24]....
        /*02f4*/ 	.word	0x00002dc0


	//   ....[25]....
        /*02f8*/ 	.word	0x00002e40


	//   ....[26]....
        /*02fc*/ 	.word	0x00002e70


	//   ....[27]....
        /*0300*/ 	.word	0x00002e90


	//   ....[28]....
        /*0304*/ 	.word	0x00002eb0


	//   ....[29]....
        /*0308*/ 	.word	0x00002ed0


	//   ....[30]....
        /*030c*/ 	.word	0x00002ee0


	//   ....[31]....
        /*0310*/ 	.word	0x00003af0


	//   ....[32]....
        /*0314*/ 	.word	0x00003b50


	//   ....[33]....
        /*0318*/ 	.word	0x00003bb0


	//   ....[34]....
        /*031c*/ 	.word	0x00003c10


	//   ....[35]....
        /*0320*/ 	.word	0x00003c90


	//   ....[36]....
        /*0324*/ 	.word	0x00003cf0


	//   ....[37]....
        /*0328*/ 	.word	0x00003d50


	//   ....[38]....
        /*032c*/ 	.word	0x00003dd0


	//   ....[39]....
        /*0330*/ 	.word	0x00003e30


	//   ....[40]....
        /*0334*/ 	.word	0x00003eb0


	//   ....[41]....
        /*0338*/ 	.word	0x00003f10


	//   ....[42]....
        /*033c*/ 	.word	0x00003f90


	//   ....[43]....
        /*0340*/ 	.word	0x00003ff0


	//   ....[44]....
        /*0344*/ 	.word	0x00004070


	//   ....[45]....
        /*0348*/ 	.word	0x000040d0


	//   ....[46]....
        /*034c*/ 	.word	0x00004150


	//   ....[47]....
        /*0350*/ 	.word	0x000041b0


	//   ....[48]....
        /*0354*/ 	.word	0x00004230


	//   ....[49]....
        /*0358*/ 	.word	0x00004290


	//   ....[50]....
        /*035c*/ 	.word	0x00004300


	//   ....[51]....
        /*0360*/ 	.word	0x00004360


	//   ....[52]....
        /*0364*/ 	.word	0x000043e0


	//   ....[53]....
        /*0368*/ 	.word	0x00004440


	//   ....[54]....
        /*036c*/ 	.word	0x000044b0


	//   ....[55]....
        /*0370*/ 	.word	0x00004510


	//   ....[56]....
        /*0374*/ 	.word	0x00004580


	//   ....[57]....
        /*0378*/ 	.word	0x000045e0


	//   ....[58]....
        /*037c*/ 	.word	0x00004660


	//   ....[59]....
        /*0380*/ 	.word	0x000046c0


	//   ....[60]....
        /*0384*/ 	.word	0x00004730


	//   ....[61]....
        /*0388*/ 	.word	0x00004790


	//   ....[62]....
        /*038c*/ 	.word	0x00004800


	//   ....[63]....
        /*0390*/ 	.word	0x00004860


	//   ....[64]....
        /*0394*/ 	.word	0x000048e0


	//   ....[65]....
        /*0398*/ 	.word	0x00004940


	//   ....[66]....
        /*039c*/ 	.word	0x000049c0


	//----- nvinfo : EIATTR_VRC_CTA_INIT_COUNT
	.align		4
.L_11671:
        /*03a0*/ 	.byte	0x02, 0x4a
	.zero		1
	.zero		1


	//----- nvinfo : EIATTR_SYSCALL_OFFSETS
	.align		4
        /*03a4*/ 	.byte	0x04, 0x46
        /*03a6*/ 	.short	(.L_11673 - .L_11672)


	//   ....[0]....
.L_11672:
        /*03a8*/ 	.word	0x00002b40


	//   ....[1]....
        /*03ac*/ 	.word	0x00003a90


	//----- nvinfo : EIATTR_EXIT_INSTR_OFFSETS
	.align		4
.L_11673:
        /*03b0*/ 	.byte	0x04, 0x1c
        /*03b2*/ 	.short	(.L_11675 - .L_11674)


	//   ....[0]....
.L_11674:
        /*03b4*/ 	.word	0x00000090


	//   ....[1]....
        /*03b8*/ 	.word	0x000037d0


	//   ....[2]....
        /*03bc*/ 	.word	0x00003800


	//   ....[3]....
        /*03c0*/ 	.word	0x00003990


	//   ....[4]....
        /*03c4*/ 	.word	0x00003aa0


	//----- nvinfo : EIATTR_CRS_STACK_SIZE
	.align		4
.L_11675:
        /*03c8*/ 	.byte	0x04, 0x1e
        /*03ca*/ 	.short	(.L_11677 - .L_11676)
.L_11676:
        /*03cc*/ 	.word	0x00000000


	//----- nvinfo : EIATTR_CBANK_PARAM_SIZE
	.align		4
.L_11677:
        /*03d0*/ 	.byte	0x03, 0x19
        /*03d2*/ 	.short	0x008c


	//----- nvinfo : EIATTR_PARAM_CBANK
	.align		4
        /*03d4*/ 	.byte	0x04, 0x0a
        /*03d6*/ 	.short	(.L_11679 - .L_11678)
	.align		4
.L_11678:
        /*03d8*/ 	.word	index@(.nv.constant0._ZN4vllm25paged_attention_v2_kernelIfhLi128ELi16ELi128ELNS_18Fp8KVCacheDataTypeE2ELb1ELi512EEEvPfS2_PT_PKS3_PKT0_S9_ifPKiSB_iPKfiiiSD_SD_iiiii)
        /*03dc*/ 	.short	0x0380
        /*03de*/ 	.short	0x008c


	//----- nvinfo : EIATTR_SW_WAR
	.align		4
.L_11679:
        /*03e0*/ 	.byte	0x04, 0x36
        /*03e2*/ 	.short	(.L_11681 - .L_11680)
.L_11680:
        /*03e4*/ 	.word	0x00000008
.L_11681:


//--------------------- .nv.info._ZN4vllm25paged_attention_v2_kernelIfhLi120ELi16ELi128ELNS_18Fp8KVCacheDataTypeE2ELb1ELi512EEEvPfS2_PT_PKS3_PKT0_S9_ifPKiSB_iPKfiiiSD_SD_iiiii --------------------------
	.section	.nv.info._ZN4vllm25paged_attention_v2_kernelIfhLi120ELi16ELi128ELNS_18Fp8KVCacheDataTypeE2ELb1ELi512EEEvPfS2_PT_PKS3_PKT0_S9_ifPKiSB_iPKfiiiSD_SD_iiiii,"",@"SHT_CUDA_INFO"
	.sectionflags	@""
	.align	4


	//----- nvinfo : EIATTR_CUDA_API_VERSION
	.align		4
        /*0000*/ 	.byte	0x04, 0x37
        /*0002*/ 	.short	(.L_11683 - .L_11682)
.L_11682:
        /*0004*/ 	.word	0x00000082


	//----- nvinfo : EIATTR_KPARAM_INFO
	.align		4
.L_11683:
        /*0008*/ 	.byte	0x04, 0x17
        /*000a*/ 	.short	(.L_11685 - .L_11684)
.L_11684:
        /*000c*/ 	.word	0x00000000
        /*0010*/ 	.short	0x0015
        /*0012*/ 	.short	0x0088
        /*0014*/ 	.byte	0x00, 0xf0, 0x11, 0x00


	//----- nvinfo : EIATTR_KPARAM_INFO
	.align		4
.L_11685:
        /*0018*/ 	.byte	0x04, 0x17
        /*001a*/ 	.short	(.L_11687 - .L_11686)
.L_11686:
        /*001c*/ 	.word	0x00000000
        /*0020*/ 	.short	0x0014
        /*0022*/ 	.short	0x0084
        /*0024*/ 	.byte	0x00, 0xf0, 0x11, 0x00


	//----- nvinfo : EIATTR_KPARAM_INFO
	.align		4
.L_11687:
        /*0028*/ 	.byte	0x04, 0x17
        /*002a*/ 	.short	(.L_11689 - .L_11688)
.L_11688:
        /*002c*/ 	.word	0x00000000
        /*0030*/ 	.short	0x0013
        /*0032*/ 	.short	0x0080
        /*0034*/ 	.byte	0x00, 0xf0, 0x11, 0x00


	//----- nvinfo : EIATTR_KPARAM_INFO
	.align		4
.L_11689:
        /*0038*/ 	.byte	0x04, 0x17
        /*003a*/ 	.short	(.L_11691 - .L_11690)
.L_11690:
        /*003c*/ 	.word	0x00000000
        /*0040*/ 	.short	0x0012
        /*0042*/ 	.short	0x007c
        /*0044*/ 	.byte	0x00, 0xf0, 0x11, 0x00


	//----- nvinfo : EIATTR_KPARAM_INFO
	.align		4
.L_11691:
        /*0048*/ 	.byte	0x04, 0x17
        /*004a*/ 	.short	(.L_11693 - .L_11692)
.L_11692:
        /*004c*/ 	.word	0x00000000
        /*0050*/ 	.short	0x0011
        /*0052*/ 	.short	0x0078
        /*0054*/ 	.byte	0x00, 0xf0, 0x11, 0x00


	//----- nvinfo : EIATTR_KPARAM_INFO
	.align		4
.L_11693:
        /*0058*/ 	.byte	0x04, 0x17
        /*005a*/ 	.short	(.L_11695 - .L_11694)
.L_11694:
        /*005c*/ 	.word	0x00000000
        /*0060*/ 	.short	0x0010
        /*0062*/ 	.short	0x0070
        /*0064*/ 	.byte	0x00, 0xf5, 0x21, 0x00


	//----- nvinfo : EIATTR_KPARAM_INFO
	.align		4
.L_11695:
        /*0068*/ 	.byte	0x04, 0x17
        /*006a*/ 	.short	(.L_11697 - .L_11696)
.L_11696:
        /*006c*/ 	.word	0x00000000
        /*0070*/ 	.short	0x000f
        /*0072*/ 	.short	0x0068
        /*0074*/ 	.byte	0x00, 0xf5, 0x21, 0x00


	//----- nvinfo : EIATTR_KPARAM_INFO
	.align		4
.L_11697:
        /*0078*/ 	.byte	0x04, 0x17
        /*007a*/ 	.short	(.L_11699 - .L_11698)
.L_11698:
        /*007c*/ 	.word	0x00000000
        /*0080*/ 	.short	0x000e
        /*0082*/ 	.short	0x0060
        /*0084*/ 	.byte	0x00, 0xf0, 0x11, 0x00


	//----- nvinfo : EIATTR_KPARAM_INFO
	.align		4
.L_11699:
        /*0088*/ 	.byte	0x04, 0x17
        /*008a*/ 	.short	(.L_11701 - .L_11700)
.L_11700:
        /*008c*/ 	.word	0x00000000
        /*0090*/ 	.short	0x000d
        /*0092*/ 	.short	0x005c
        /*0094*/ 	.byte	0x00, 0xf0, 0x11, 0x00


	//----- nvinfo : EIATTR_KPARAM_INFO
	.align		4
.L_11701:
        /*0098*/ 	.byte	0x04, 0x17
        /*009a*/ 	.short	(.L_11703 - .L_11702)
.L_11702:
        /*009c*/ 	.word	0x00000000
        /*00a0*/ 	.short	0x000c
        /*00a2*/ 	.short	0x0058
        /*00a4*/ 	.byte	0x00, 0xf0, 0x11, 0x00


	//----- nvinfo : EIATTR_KPARAM_INFO
	.align		4
.L_11703:
        /*00a8*/ 	.byte	0x04, 0x17
        /*00aa*/ 	.short	(.L_11705 - .L_11704)
.L_11704:
        /*00ac*/ 	.word	0x00000000
        /*00b0*/ 	.short	0x000b
        /*00b2*/ 	.short	0x0050
        /*00b4*/ 	.byte	0x00, 0xf5, 0x21, 0x00


	//----- nvinfo : EIATTR_KPARAM_INFO
	.align		4
.L_11705:
        /*00b8*/ 	.byte	0x04, 0x17
        /*00ba*/ 	.short	(.L_11707 - .L_11706)
.L_11706:
        /*00bc*/ 	.word	0x00000000
        /*00c0*/ 	.short	0x000a
        /*00c2*/ 	.short	0x0048
        /*00c4*/ 	.byte	0x00, 0xf0, 0x11, 0x00


	//----- nvinfo : EIATTR_KPARAM_INFO
	.align		4
.L_11707:
        /*00c8*/ 	.byte	0x04, 0x17
        /*00ca*/ 	.short	(.L_11709 - .L_11708)
.L_11708:
        /*00cc*/ 	.word	0x00000000
        /*00d0*/ 	.short	0x0009
        /*00d2*/ 	.short	0x0040
        /*00d4*/ 	.byte	0x00, 0xf5, 0x21, 0x00


	//----- nvinfo : EIATTR_KPARAM_INFO
	.align		4
.L_11709:
        /*00d8*/ 	.byte	0x04, 0x17
        /*00da*/ 	.short	(.L_11711 - .L_11710)
.L_11710:
        /*00dc*/ 	.word	0x00000000
        /*00e0*/ 	.short	0x0008
        /*00e2*/ 	.short	0x0038
        /*00e4*/ 	.byte	0x00, 0xf5, 0x21, 0x00


	//----- nvinfo : EIATTR_KPARAM_INFO
	.align		4
.L_11711:
        /*00e8*/ 	.byte	0x04, 0x17
        /*00ea*/ 	.short	(.L_11713 - .L_11712)
.L_11712:
        /*00ec*/ 	.word	0x00000000
        /*00f0*/ 	.short	0x0007
        /*00f2*/ 	.short	0x0034
        /*00f4*/ 	.byte	0x00, 0xf0, 0x11, 0x00


	//----- nvinfo : EIATTR_KPARAM_INFO
	.align		4
.L_11713:
        /*00f8*/ 	.byte	0x04, 0x17
        /*00fa*/ 	.short	(.L_11715 - .L_11714)
.L_11714:
        /*00fc*/ 	.word	0x00000000
        /*0100*/ 	.short	0x0006
        /*0102*/ 	.short	0x0030
        /*0104*/ 	.byte	0x00, 0xf0, 0x11, 0x00


	//----- nvinfo : EIATTR_KPARAM_INFO
	.align		4
.L_11715:
        /*0108*/ 	.byte	0x04, 0x17
        /*010a*/ 	.short	(.L_11717 - .L_11716)
.L_11716:
        /*010c*/ 	.word	0x00000000
        /*0110*/ 	.short	0x0005
        /*0112*/ 	.short	0x0028
        /*0114*/ 	.byte	0x00, 0xf5, 0x21, 0x00


	//----- nvinfo : EIATTR_KPARAM_INFO
	.align		4
.L_11717:
        /*0118*/ 	.byte	0x04, 0x17
        /*011a*/ 	.short	(.L_11719 - .L_11718)
.L_11718:
        /*011c*/ 	.word	0x00000000
        /*0120*/ 	.short	0x0004
        /*0122*/ 	.short	0x0020
        /*0124*/ 	.byte	0x00, 0xf5, 0x21, 0x00


	//----- nvinfo : EIATTR_KPARAM_INFO
	.align		4
.L_11719:
        /*0128*/ 	.byte	0x04, 0x17
        /*012a*/ 	.short	(.L_11721 - .L_11720)
.L_11720:
        /*012c*/ 	.word	0x00000000
        /*0130*/ 	.short	0x0003
        /*0132*/ 	.short	0x0018
        /*0134*/ 	.byte	0x00, 0xf5, 0x21, 0x00


	//----- nvinfo : EIATTR_KPARAM_INFO
	.align		4
.L_11721:
        /*0138*/ 	.byte	0x04, 0x17
        /*013a*/ 	.short	(.L_11723 - .L_11722)
.L_11722:
        /*013c*/ 	.word	0x00000000
        /*0140*/ 	.short	0x0002
        /*0142*/ 	.short	0x0010
        /*0144*/ 	.byte	0x00, 0xf5, 0x21, 0x00


	//----- nvinfo : EIATTR_KPARAM_INFO
	.align		4
.L_11723:
        /*0148*/ 	.byte	0x04, 0x17
        /*014a*/ 	.short	(.L_11725 - .L_11724)
.L_11724:
        /*014c*/ 	.word	0x00000000
        /*0150*/ 	.short	0x0001
        /*0152*/ 	.short	0x0008
        /*0154*/ 	.byte	0x00, 0xf5, 0x21, 0x00


	//----- nvinfo : EIATTR_KPARAM_INFO
	.align		4
.L_11725:
        /*0158*/ 	.byte	0x04, 0x17
        /*015a*/ 	.short	(.L_11727 - .L_11726)
.L_11726:
        /*015c*/ 	.word	0x00000000
        /*0160*/ 	.short	0x0000
        /*0162*/ 	.short	0x0000
        /*0164*/ 	.byte	0x00, 0xf5, 0x21, 0x00


	//----- nvinfo : EIATTR_SPARSE_MMA_MASK
	.align		4
.L_11727:
        /*0168*/ 	.byte	0x03, 0x50
        /*016a*/ 	.short	0x0000


	//----- nvinfo : EIATTR_MAXREG_COUNT
	.align		4
        /*016c*/ 	.byte	0x03, 0x1b
        /*016e*/ 	.short	0x00ff


	//----- nvinfo : EIATTR_NUM_BARRIERS
	.align		4
        /*0170*/ 	.byte	0x02, 0x4c
        /*0172*/ 	.byte	0x01
	.zero		1


	//----- nvinfo : EIATTR_EXTERNS
	.align		4
        /*0174*/ 	.byte	0x04, 0x0f
        /*0176*/ 	.short	(.L_11729 - .L_11728)


	//   ....[0]....
	.align		4
.L_11728:
        /*0178*/ 	.word	index@(__assertfail)


	//----- nvinfo : EIATTR_MERCURY_ISA_VERSION
	.align		4
.L_11729:
        /*017c*/ 	.byte	0x03, 0x5f
        /*017e*/ 	.short	0x0101


	//----- nvinfo : EIATTR_COOP_GROUP_MASK_REGIDS
	.align		4
        /*0180*/ 	.byte	0x04, 0x29
        /*0182*/ 	.short	(.L_11731 - .L_11730)


	//   ....[0]....
.L_11730:
        /*0184*/ 	.word	0xffffffff


	//   ....[1]....
        /*0188*/ 	.word	0xffffffff


	//   ....[2]....
        /*018c*/ 	.word	0xffffffff


	//   ....[3]....
        /*0190*/ 	.word	0xffffffff


	//   ....[4]....
        /*0194*/ 	.word	0xffffffff


	//   ....[5]....
        /*0198*/ 	.word	0xffffffff


	//   ....[6]....
        /*019c*/ 	.word	0xffffffff


	//   ....[7]....
        /*01a0*/ 	.word	0xffffffff


	//   ....[8]....
        /*01a4*/ 	.word	0xffffffff


	//   ....[9]....
        /*01a8*/ 	.word	0xffffffff


	//   ....[10]....
        /*01ac*/ 	.word	0xffffffff


	//   ....[11]....
        /*01b0*/ 	.word	0xffffffff


	//   ....[12]....
        /*01b4*/ 	.word	0xffffffff


	//   ....[13]....
        /*01b8*/ 	.word	0xffffffff


	//   ....[14]....
        /*01bc*/ 	.word	0xffffffff


	//   ....[15]....
        /*01c0*/ 	.word	0xffffffff


	//   ....[16]....
        /*01c4*/ 	.word	0xffffffff


	//   ....[17]....
        /*01c8*/ 	.word	0xffffffff


	//   ....[18]....
        /*01cc*/ 	.word	0xffffffff


	//   ....[19]....
        /*01d0*/ 	.word	0xffffffff


	//   ....[20]....
        /*01d4*/ 	.word	0xffffffff


	//   ....[21]....
        /*01d8*/ 	.word	0xffffffff


	//   ....[22]....
        /*01dc*/ 	.word	0xffffffff


	//   ....[23]....
        /*01e0*/ 	.word	0xffffffff


	//   ....[24]....
        /*01e4*/ 	.word	0xffffffff


	//   ....[25]....
        /*01e8*/ 	.word	0xffffffff


	//   ....[26]....
        /*01ec*/ 	.word	0xffffffff


	//   ....[27]....
        /*01f0*/ 	.word	0xffffffff


	//   ....[28]....
        /*01f4*/ 	.word	0xffffffff


	//   ....[29]....
        /*01f8*/ 	.word	0xffffffff


	//   ....[30]....
        /*01fc*/ 	.word	0x0500000f


	//   ....[31]....
        /*0200*/ 	.word	0x0500000f


	//   ....[32]....
        /*0204*/ 	.word	0x0500000f


	//   ....[33]....
        /*0208*/ 	.word	0x0500000f


	//   ....[34]....
        /*020c*/ 	.word	0x0500000f


	//   ....[35]....
        /*0210*/ 	.word	0x0500000f


	//   ....[36]....
        /*0214*/ 	.word	0x0500000f


	//   ....[37]....
        /*0218*/ 	.word	0x0500000f


	//   ....[38]....
        /*021c*/ 	.word	0x0500000f


	//   ....[39]....
        /*0220*/ 	.word	0x0500000f


	//   ....[40]....
        /*0224*/ 	.word	0x0500000f


	//   ....[41]....
        /*0228*/ 	.word	0x0500000f


	//   ....[42]....
        /*022c*/ 	.word	0x0500000f


	//   ....[43]....
        /*0230*/ 	.word	0x0500000f


	//   ....[44]....
        /*0234*/ 	.word	0x0500000f


	//   ....[45]....
        /*0238*/ 	.word	0x0500000f


	//   ....[46]....
        /*023c*/ 	.word	0x0500000f


	//   ....[47]....
        /*0240*/ 	.word	0x0500000f


	//   ....[48]....
        /*0244*/ 	.word	0x0500000f


	//   ....[49]....
        /*0248*/ 	.word	0x0500000f


	//   ....[50]....
        /*024c*/ 	.word	0x0500000f


	//   ....[51]....
        /*0250*/ 	.word	0x0500000f


	//   ....[52]....
        /*0254*/ 	.word	0x0500000f


	//   ....[53]....
        /*0258*/ 	.word	0x0500000f


	//   ....[54]....
        /*025c*/ 	.word	0x0500000f


	//   ....[55]....
        /*0260*/ 	.word	0x0500000f


	//   ....[56]....
        /*0264*/ 	.word	0x0500000f


	//   ....[57]....
        /*0268*/ 	.word	0x0500000f


	//   ....[58]....
        /*026c*/ 	.word	0x0500000f


	//   ....[59]....
        /*0270*/ 	.word	0x0500000f


	//   ....[60]....
        /*0274*/ 	.word	0x0500000f


	//   ....[61]....
        /*0278*/ 	.word	0x0500000f


	//   ....[62]....
        /*027c*/ 	.word	0x0500000f


	//   ....[63]....
        /*0280*/ 	.word	0x0500000f


	//----- nvinfo : EIATTR_COOP_GROUP_INSTR_OFFSETS
	.align		4
.L_11731:
        /*0284*/ 	.byte	0x04, 0x28
        /*0286*/ 	.short	(.L_11733 - .L_11732)


	//   ....[0]....
.L_11732:
        /*0288*/ 	.word	0x00000b40


	//   ....[1]....
        /*028c*/ 	.word	0x00000b60


	//   ....[2]....
        /*0290*/ 	.word	0x00000b80


	//   ....[3]....
        /*0294*/ 	.word	0x00000ba0


	//   ....[4]....
        /*0298*/ 	.word	0x00000cc0


	//   ....[5]....
        /*029c*/ 	.word	0x00000ce0


	//   ....[6]....
        /*02a0*/ 	.word	0x00000d10


	//   ....[7]....
        /*02a4*/ 	.word	0x00001b50


	//   ....[8]....
        /*02a8*/ 	.word	0x00001b80


	//   ....[9]....
        /*02ac*/ 	.word	0x00001ba0


	//   ....[10]....
        /*02b0*/ 	.word	0x00001bc0


	//   ....[11]....
        /*02b4*/ 	.word	0x00001be0


	//   ....[12]....
        /*02b8*/ 	.word	0x00001c30


	//   ....[13]....
        /*02bc*/ 	.word	0x00001c50


	//   ....[14]....
        /*02c0*/ 	.word	0x00001c70


	//   ....[15]....
        /*02c4*/ 	.word	0x00002c40


	//   ....[16]....
        /*02c8*/ 	.word	0x00002c80


	//   ....[17]....
        /*02cc*/ 	.word	0x00002ca0


	//   ....[18]....
        /*02d0*/ 	.word	0x00002cb0


	//   ....[19]....
        /*02d4*/ 	.word	0x00002cc0


	//   ....[20]....
        /*02d8*/ 	.word	0x00002cd0


	//   ....[21]....
        /*02dc*/ 	.word	0x00002cf0


	//   ....[22]....
        /*02e0*/ 	.word	0x00002d20


	//   ....[23]....
        /*02e4*/ 	.word	0x00002d50


	//   ....[24]....
        /*02e8*/ 	.word	0x00002d80


	//   ....[25]....
        /*02ec*/ 	.word	0x00002e20


	//   ....[26]....
        /*02f0*/ 	.word	0x00002e40


	//   ....[27]....
        /*02f4*/ 	.word	0x00002e70


	//   ....[28]....
        /*02f8*/ 	.word	0x00002ea0


	//   ....[29]....
        /*02fc*/ 	.word	0x00002eb0


	//   ....[30]....
        /*0300*/ 	.word	0x00003a10


	//   ....[31]....
        /*0304*/ 	.word	0x00003a70


	//   ....[32]....
        /*0308*/ 	.word	0x00003ad0


	//   ....[33]....
        /*030c*/ 	.word	0x00003b30


	//   ....[34]....
        /*0310*/ 	.word	0x00003bb0


	//   ....[35]....
        /*0314*/ 	.word	0x00003c10


	//   ....[36]....
        /*0318*/ 	.word	0x00003c70


	//   ....[37]....
        /*031c*/ 	.word	0x00003cf0


	//   ....[38]....
        /*0320*/ 	.word	0x00003d50


	//   ....[39]....
        /*0324*/ 	.word	0x00003dd0


	//   ....[40]....
        /*0328*/ 	.word	0x00003e30


	//   ....[41]....
        /*032c*/ 	.word	0x00003eb0


	//   ....[42]....
        /*0330*/ 	.word	0x00003f10


	//   ....[43]....
        /*0334*/ 	.word	0x00003f90


	//   ....[44]....
        /*0338*/ 	.word	0x00003ff0


	//   ....[45]....
        /*033c*/ 	.word	0x00004070


	//   ....[46]....
        /*0340*/ 	.word	0x000040d0


	//   ....[47]....
        /*0344*/ 	.word	0x00004150


	//   ....[48]....
        /*0348*/ 	.word	0x000041b0


	//   ....[49]....
        /*034c*/ 	.word	0x00004220


	//   ....[50]....
        /*0350*/ 	.word	0x00004280


	//   ....[51]....
        /*0354*/ 	.word	0x000042f0


	//   ....[52]....
        /*0358*/ 	.word	0x00004350


	//   ....[53]....
        /*035c*/ 	.word	0x000043d0


	//   ....[54]....
        /*0360*/ 	.word	0x00004430


	//   ....[55]....
        /*0364*/ 	.word	0x000044b0


	//   ....[56]....
        /*0368*/ 	.word	0x00004510


	//   ....[57]....
        /*036c*/ 	.word	0x00004590


	//   ....[58]....
        /*0370*/ 	.word	0x000045f0


	//   ....[59]....
        /*0374*/ 	.word	0x00004660


	//   ....[60]....
        /*0378*/ 	.word	0x000046c0


	//   ....[61]....
        /*037c*/ 	.word	0x00004730


	//   ....[62]....
        /*0380*/ 	.word	0x000047a0


	//   ....[63]....
        /*0384*/ 	.word	0x00004810


	//----- nvinfo : EIATTR_VRC_CTA_INIT_COUNT
	.align		4
.L_11733:
        /*0388*/ 	.byte	0x02, 0x4a
	.zero		1
	.zero		1


	//----- nvinfo : EIATTR_SYSCALL_OFFSETS
	.align		4
        /*038c*/ 	.byte	0x04, 0x46
        /*038e*/ 	.short	(.L_11735 - .L_11734)


	//   ....[0]....
.L_11734:
        /*0390*/ 	.word	0x00002b40


	//   ....[1]....
        /*0394*/ 	.word	0x000039b0


	//----- nvinfo : EIATTR_EXIT_INSTR_OFFSETS
	.align		4
.L_11735:
        /*0398*/ 	.byte	0x04, 0x1c
        /*039a*/ 	.short	(.L_11737 - .L_11736)


	//   ....[0]....
.L_11736:
        /*039c*/ 	.word	0x00000090


	//   ....[1]....
        /*03a0*/ 	.word	0x00003700


	//   ....[2]....
        /*03a4*/ 	.word	0x00003730


	//   ....[3]....
        /*03a8*/ 	.word	0x000038b0


	//   ....[4]....
        /*03ac*/ 	.word	0x000039c0


	//----- nvinfo : EIATTR_CRS_STACK_SIZE
	.align		4
.L_11737:
        /*03b0*/ 	.byte	0x04, 0x1e
        /*03b2*/ 	.short	(.L_11739 - .L_11738)
.L_11738:
        /*03b4*/ 	.word	0x00000000


	//----- nvinfo : EIATTR_CBANK_PARAM_SIZE
	.align		4
.L_11739:
        /*03b8*/ 	.byte	0x03, 0x19
        /*03ba*/ 	.short	0x008c


	//----- nvinfo : EIATTR_PARAM_CBANK
	.align		4
        /*03bc*/ 	.byte	0x04, 0x0a
        /*03be*/ 	.short	(.L_11741 - .L_11740)
	.align		4
.L_11740:
        /*03c0*/ 	.word	index@(.nv.constant0._ZN4vllm25paged_attention_v2_kernelIfhLi120ELi16ELi128ELNS_18Fp8KVCacheDataTypeE2ELb1ELi512EEEvPfS2_PT_PKS3_PKT0_S9_ifPKiSB_iPKfiiiSD_SD_iiiii)
        /*03c4*/ 	.short	0x0380
        /*03c6*/ 	.short	0x008c


	//----- nvinfo : EIATTR_SW_WAR
	.align		4
.L_11741:
        /*03c8*/ 	.byte	0x04, 0x36
        /*03ca*/ 	.short	(.L_11743 - .L_11742)
.L_11742:
        /*03cc*/ 	.word	0x00000008
.L_11743:


//--------------------- .nv.info._ZN4vllm25paged_attention_v2_kernelIfhLi112ELi16ELi128ELNS_18Fp8KVCacheDataTypeE2ELb1ELi512EEEvPfS2_PT_PKS3_PKT0_S9_ifPKiSB_iPKfiiiSD_SD_iiiii --------------------------
	.section	.nv.info._ZN4vllm25paged_attention_v2_kernelIfhLi112ELi16ELi128ELNS_18Fp8KVCacheDataTypeE2ELb1ELi512EEEvPfS2_PT_PKS3_PKT0_S9_ifPKiSB_iPKfiiiSD_SD_iiiii,"",@"SHT_CUDA_INFO"
	.sectionflags	@""
	.align	4


	//----- nvinfo : EIATTR_CUDA_API_VERSION
	.align		4
        /*0000*/ 	.byte	0x04, 0x37
        /*0002*/ 	.short	(.L_11745 - .L_11744)
.L_11744:
        /*0004*/ 	.word	0x00000082


	//----- nvinfo : EIATTR_KPARAM_INFO
	.align		4
.L_11745:
        /*0008*/ 	.byte	0x04, 0x17
        /*000a*/ 	.short	(.L_11747 - .L_11746)
.L_11746:
        /*000c*/ 	.word	0x00000000
        /*0010*/ 	.short	0x0015
        /*0012*/ 	.short	0x0088
        /*0014*/ 	.byte	0x00, 0xf0, 0x11, 0x00


	//----- nvinfo : EIATTR_KPARAM_INFO
	.align		4
.L_11747:
        /*0018*/ 	.byte	0x04, 0x17
        /*001a*/ 	.short	(.L_11749 - .L_11748)
.L_11748:
        /*001c*/ 	.word	0x00000000
        /*0020*/ 	.short	0x0014
        /*0022*/ 	.short	0x0084
        /*0024*/ 	.byte	0x00, 0xf0, 0x11, 0x00


	//----- nvinfo : EIATTR_KPARAM_INFO
	.align		4
.L_11749:
        /*0028*/ 	.byte	0x04, 0x17
        /*002a*/ 	.short	(.L_11751 - .L_11750)
.L_11750:
        /*002c*/ 	.word	0x00000000
        /*0030*/ 	.short	0x0013
        /*0032*/ 	.short	0x0080
        /*0034*/ 	.byte	0x00, 0xf0, 0x11, 0x00


	//----- nvinfo : EIATTR_KPARAM_INFO
	.align		4
.L_11751:
        /*0038*/ 	.byte	0x04, 0x17
        /*003a*/ 	.short	(.L_11753 - .L_11752)
.L_11752:
        /*003c*/ 	.word	0x00000000
        /*0040*/ 	.short	0x0012
        /*0042*/ 	.short	0x007c
        /*0044*/ 	.byte	0x00, 0xf0, 0x11, 0x00


	//----- nvinfo : EIATTR_KPARAM_INFO
	.align		4
.L_11753:
        /*0048*/ 	.byte	0x04, 0x17
        /*004a*/ 	.short	(.L_11755 - .L_11754)
.L_11754:
        /*004c*/ 	.word	0x00000000
        /*0050*/ 	.short	0x0011
        /*0052*/ 	.short	0x0078
        /*0054*/ 	.byte	0x00, 0xf0, 0x11, 0x00


	//----- nvinfo : EIATTR_KPARAM_INFO
	.align		4
.L_11755:
        /*0058*/ 	.byte	0x04, 0x17
        /*005a*/ 	.short	(.L_11757 - .L_11756)
.L_11756:
        /*005c*/ 	.word	0x00000000
        /*0060*/ 	.short	0x0010
        /*0062*/ 	.short	0x0070
        /*0064*/ 	.byte	0x00, 0xf5, 0x21, 0x00


	//----- nvinfo : EIATTR_KPARAM_INFO
	.align		4
.L_11757:
        /*0068*/ 	.byte	0x04, 0x17
        /*006a*/ 	.short	(.L_11759 - .L_11758)
.L_11758:
        /*006c*/ 	.word	0x00000000
        /*0070*/ 	.short	0x000f
        /*0072*/ 	.short	0x0068
        /*0074*/ 	.byte	0x00, 0xf5, 0x21, 0x00


	//----- nvinfo : EIATTR_KPARAM_INFO
	.align		4
.L_11759:
        /*0078*/ 	.byte	0x04, 0x17
        /*007a*/ 	.short	(.L_11761 - .L_11760)
.L_11760:
        /*007c*/ 	.word	0x00000000
        /*0080*/ 	.short	0x000e
        /*0082*/ 	.short	0x0060
        /*0084*/ 	.byte	0x00, 0xf0, 0x11, 0x00


	//----- nvinfo : EIATTR_KPARAM_INFO
	.align		4
.L_11761:
        /*0088*/ 	.byte	0x04, 0x17
        /*008a*/ 	.short	(.L_11763 - .L_11762)
.L_11762:
        /*008c*/ 	.word	0x00000000
        /*0090*/ 	.short	0x000d
        /*0092*/ 	.short	0x005c
        /*0094*/ 	.byte	0x00, 0xf0, 0x11, 0x00


	//----- nvinfo : EIATTR_KPARAM_INFO
	.align		4
.L_11763:
        /*0098*/ 	.byte	0x04, 0x17
        /*009a*/ 	.short	(.L_11765 - .L_11764)
.L_11764:
        /*009c*/ 	.word	0x00000000
        /*00a0*/ 	.short	0x000c
        /*00a2*/ 	.short	0x0058
        /*00a4*/ 	.byte	0x00, 0xf0, 0x11, 0x00


	//----- nvinfo : EIATTR_KPARAM_INFO
	.align		4
.L_11765:
        /*00a8*/ 	.byte	0x04, 0x17
        /*00aa*/ 	.short	(.L_11767 - .L_11766)
.L_11766:
        /*00ac*/ 	.word	0x00000000
        /*00b0*/ 	.short	0x000b
        /*00b2*/ 	.short	0x0050
        /*00b4*/ 	.byte	0x00, 0xf5, 0x21, 0x00


	//----- nvinfo : EIATTR_KPARAM_INFO
	.align		4
.L_11767:
        /*00b8*/ 	.byte	0x04, 0x17
        /*00ba*/ 	.short	(.L_11769 - .L_11768)
.L_11768:
        /*00bc*/ 	.word	0x00000000
        /*00c0*/ 	.short	0x000a
        /*00c2*/ 	.short	0x0048
        /*00c4*/ 	.byte	0x00, 0xf0, 0x11, 0x00


	//----- nvinfo : EIATTR_KPARAM_INFO
	.align		4
.L_11769:
        /*00c8*/ 	.byte	0x04, 0x17
        /*00ca*/ 	.short	(.L_11771 - .L_11770)
.L_11770:
        /*00cc*/ 	.word	0x00000000
        /*00d0*/ 	.short	0x0009
        /*00d2*/ 	.short	0x0040
        /*00d4*/ 	.byte	0x00, 0xf5, 0x21, 0x00


	//----- nvinfo : EIATTR_KPARAM_INFO
	.align		4
.L_11771:
        /*00d8*/ 	.byte	0x04, 0x17
        /*00da*/ 	.short	(.L_11773 - .L_11772)
.L_11772:
        /*00dc*/ 	.word	0x00000000
        /*00e0*/ 	.short	0x0008
        /*00e2*/ 	.short	0x0038
        /*00e4*/ 	.byte	0x00, 0xf5, 0x21, 0x00


	//----- nvinfo : EIATTR_KPARAM_INFO
	.align		4
.L_11773:
        /*00e8*/ 	.byte	0x04, 0x17
        /*00ea*/ 	.short	(.L_11775 - .L_11774)
.L_11774:
        /*00ec*/ 	.word	0x00000000
        /*00f0*/ 	.short	0x0007
        /*00f2*/ 	.short	0x0034
        /*00f4*/ 	.byte	0x00, 0xf0, 0x11, 0x00


	//----- nvinfo : EIATTR_KPARAM_INFO
	.align		4
.L_11775:
        /*00f8*/ 	.byte	0x04, 0x17
        /*00fa*/ 	.short	(.L_11777 - .L_11776)
.L_11776:
        /*00fc*/ 	.word	0x00000000
        /*0100*/ 	.short	0x0006
        /*0102*/ 	.short	0x0030
        /*0104*/ 	.byte	0x00, 0xf0, 0x11, 0x00


	//----- nvinfo : EIATTR_KPARAM_INFO
	.align		4
.L_11777:
        /*0108*/ 	.byte	0x04, 0x17
        /*010a*/ 	.short	(.L_11779 - .L_11778)
.L_11778:
        /*010c*/ 	.word	0x00000000
        /*0110*/ 	.short	0x0005
        /*0112*/ 	.short	0x0028
        /*0114*/ 	.byte	0x00, 0xf5, 0x21, 0x00


	//----- nvinfo : EIATTR_KPARAM_INFO
	.align		4
.L_11779:
        /*0118*/ 	.byte	0x04, 0x17
        /*011a*/ 	.short	(.L_11781 - .L_11780)
.L_11780:
        /*011c*/ 	.word	0x00000000
        /*0120*/ 	.short	0x0004
        /*0122*/ 	.short	0x0020
        /*0124*/ 	.byte	0x00, 0xf5, 0x21, 0x00


	//----- nvinfo : EIATTR_KPARAM_INFO
	.align		4
.L_11781:
        /*0128*/ 	.byte	0x04, 0x17
        /*012a*/ 	.short	(.L_11783 - .L_11782)
.L_11782:
        /*012c*/ 	.word	0x00000000
        /*0130*/ 	.short	0x0003
        /*0132*/ 	.short	0x0018
        /*0134*/ 	.byte	0x00, 0xf5, 0x21, 0x00


	//----- nvinfo : EIATTR_KPARAM_INFO
	.align		4
.L_11783:
        /*0138*/ 	.byte	0x04, 0x17
        /*013a*/ 	.short	(.L_11785 - .L_11784)
.L_11784:
        /*013c*/ 	.word	0x00000000
        /*0140*/ 	.short	0x0002
        /*0142*/ 	.short	0x0010
        /*0144*/ 	.byte	0x00, 0xf5, 0x21, 0x00


	//----- nvinfo : EIATTR_KPARAM_INFO
	.align		4
.L_11785:
        /*0148*/ 	.byte	0x04, 0x17
        /*014a*/ 	.short	(.L_11787 - .L_11786)
.L_11786:
        /*014c*/ 	.word	0x00000000
        /*0150*/ 	.short	0x0001
        /*0152*/ 	.short	0x0008
        /*0154*/ 	.byte	0x00, 0xf5, 0x21, 0x00


	//----- nvinfo : EIATTR_KPARAM_INFO
	.align		4
.L_11787:
        /*0158*/ 	.byte	0x04, 0x17
        /*015a*/ 	.short	(.L_11789 - .L_11788)
.L_11788:
        /*015c*/ 	.word	0x00000000
        /*0160*/ 	.short	0x0000
        /*0162*/ 	.short	0x0000
        /*0164*/ 	.byte	0x00, 0xf5, 0x21, 0x00


	//----- nvinfo : EIATTR_SPARSE_MMA_MASK
	.align		4
.L_11789:
        /*0168*/ 	.byte	0x03, 0x50
        /*016a*/ 	.short	0x0000


	//----- nvinfo : EIATTR_MAXREG_COUNT
	.align		4
        /*016c*/ 	.byte	0x03, 0x1b
        /*016e*/ 	.short	0x00ff


	//----- nvinfo : EIATTR_NUM_BARRIERS
	.align		4
        /*0170*/ 	.byte	0x02, 0x4c
        /*0172*/ 	.byte	0x01
	.zero		1


	//----- nvinfo : EIATTR_EXTERNS
	.align		4
        /*0174*/ 	.byte	0x04, 0x0f
        /*0176*/ 	.short	(.L_11791 - .L_11790)


	//   ....[0]....
	.align		4
.L_11790:
        /*0178*/ 	.word	index@(__assertfail)


	//----- nvinfo : EIATTR_MERCURY_ISA_VERSION
	.align		4
.L_11791:
        /*017c*/ 	.byte	0x03, 0x5f
        /*017e*/ 	.short	0x0101


	//----- nvinfo : EIATTR_COOP_GROUP_MASK_REGIDS
	.align		4
        /*0180*/ 	.byte	0x04, 0x29
        /*0182*/ 	.short	(.L_11793 - .L_11792)


	//   ....[0]....
.L_11792:
        /*0184*/ 	.word	0xffffffff


	//   ....[1]....
        /*0188*/ 	.word	0xffffffff


	//   ....[2]....
        /*018c*/ 	.word	0xffffffff


	//   ....[3]....
        /*0190*/ 	.word	0xffffffff


	//   ....[4]....
        /*0194*/ 	.word	0xffffffff


	//   ....[5]....
        /*0198*/ 	.word	0xffffffff


	//   ....[6]....
        /*019c*/ 	.word	0xffffffff


	//   ....[7]....
        /*01a0*/ 	.word	0xffffffff


	//   ....[8]....
        /*01a4*/ 	.word	0xffffffff


	//   ....[9]....
        /*01a8*/ 	.word	0xffffffff


	//   ....[10]....
        /*01ac*/ 	.word	0xffffffff


	//   ....[11]....
        /*01b0*/ 	.word	0xffffffff


	//   ....[12]....
        /*01b4*/ 	.word	0xffffffff


	//   ....[13]....
        /*01b8*/ 	.word	0xffffffff


	//   ....[14]....
        /*01bc*/ 	.word	0xffffffff


	//   ....[15]....
        /*01c0*/ 	.word	0xffffffff


	//   ....[16]....
        /*01c4*/ 	.word	0xffffffff


	//   ....[17]....
        /*01c8*/ 	.word	0xffffffff


	//   ....[18]....
        /*01cc*/ 	.word	0xffffffff


	//   ....[19]....
        /*01d0*/ 	.word	0xffffffff


	//   ....[20]....
        /*01d4*/ 	.word	0xffffffff


	//   ....[21]....
        /*01d8*/ 	.word	0xffffffff


	//   ....[22]....
        /*01dc*/ 	.word	0xffffffff


	//   ....[23]....
        /*01e0*/ 	.word	0xffffffff


	//   ....[24]....
        /*01e4*/ 	.word	0xffffffff


	//   ....[25]....
        /*01e8*/ 	.word	0xffffffff


	//   ....[26]....
        /*01ec*/ 	.word	0xffffffff


	//   ....[27]....
        /*01f0*/ 	.word	0xffffffff


	//   ....[28]....
        /*01f4*/ 	.word	0xffffffff


	//   ....[29]....
        /*01f8*/ 	.word	0x0500000f


	//   ....[30]....
        /*01fc*/ 	.word	0x0500000f


	//   ....[31]....
        /*0200*/ 	.word	0x0500000f


	//   ....[32]....
        /*0204*/ 	.word	0x0500000f


	//   ....[33]....
        /*0208*/ 	.word	0x0500000f


	//   ....[34]....
        /*020c*/ 	.word	0x0500000f


	//   ....[35]....
        /*0210*/ 	.word	0x0500000f


	//   ....[36]....
        /*0214*/ 	.word	0x0500000f


	//   ....[37]....
        /*0218*/ 	.word	0x0500000f


	//   ....[38]....
        /*021c*/ 	.word	0x0500000f


	//   ....[39]....
        /*0220*/ 	.word	0x0500000f


	//   ....[40]....
        /*0224*/ 	.word	0x0500000f


	//   ....[41]....
        /*0228*/ 	.word	0x0500000f


	//   ....[42]....
        /*022c*/ 	.word	0x0500000f


	//   ....[43]....
        /*0230*/ 	.word	0x0500000f


	//   ....[44]....
        /*0234*/ 	.word	0x0500000f


	//   ....[45]....
        /*0238*/ 	.word	0x0500000f


	//   ....[46]....
        /*023c*/ 	.word	0x0500000f


	//   ....[47]....
        /*0240*/ 	.word	0x0500000f


	//   ....[48]....
        /*0244*/ 	.word	0x0500000f


	//   ....[49]....
        /*0248*/ 	.word	0x0500000f


	//   ....[50]....
        /*024c*/ 	.word	0x0500000f


	//   ....[51]....
        /*0250*/ 	.word	0x0500000f


	//   ....[52]....
        /*0254*/ 	.word	0x0500000f


	//   ....[53]....
        /*0258*/ 	.word	0x0500000f


	//   ....[54]....
        /*025c*/ 	.word	0x0500000f


	//   ....[55]....
        /*0260*/ 	.word	0x0500000f


	//   ....[56]....
        /*0264*/ 	.word	0x0500000f


	//   ....[57]....
        /*0268*/ 	.word	0x0500000f


	//   ....[58]....
        /*026c*/ 	.word	0x0500000f


	//   ....[59]....
        /*0270*/ 	.word	0x0500000f


	//   ....[60]....
        /*0274*/ 	.word	0x0500000f


	//----- nvinfo : EIATTR_COOP_GROUP_INSTR_OFFSETS
	.align		4
.L_11793:
        /*0278*/ 	.byte	0x04, 0x28
        /*027a*/ 	.short	(.L_11795 - .L_11794)


	//   ....[0]....
.L_11794:
        /*027c*/ 	.word	0x00000b40


	//   ....[1]....
        /*0280*/ 	.word	0x00000b60


	//   ....[2]....
        /*0284*/ 	.word	0x00000b80


	//   ....[3]....
        /*0288*/ 	.word	0x00000ba0


	//   ....[4]....
        /*028c*/ 	.word	0x00000cc0


	//   ....[5]....
        /*0290*/ 	.word	0x00000ce0


	//   ....[6]....
        /*0294*/ 	.word	0x00000d10


	//   ....[7]....
        /*0298*/ 	.word	0x00001b50


	//   ....[8]....
        /*029c*/ 	.word	0x00001b80


	//   ....[9]....
        /*02a0*/ 	.word	0x00001ba0


	//   ....[10]....
        /*02a4*/ 	.word	0x00001bc0


	//   ....[11]....
        /*02a8*/ 	.word	0x00001be0


	//   ....[12]....
        /*02ac*/ 	.word	0x00001c30


	//   ....[13]....
        /*02b0*/ 	.word	0x00001c50


	//   ....[14]....
        /*02b4*/ 	.word	0x00001c70


	//   ....[15]....
        /*02b8*/ 	.word	0x00002c40


	//   ....[16]....
        /*02bc*/ 	.word	0x00002c80


	//   ....[17]....
        /*02c0*/ 	.word	0x00002cb0


	//   ....[18]....
        /*02c4*/ 	.word	0x00002cc0


	//   ....[19]....
        /*02c8*/ 	.word	0x00002cd0


	//   ....[20]....
        /*02cc*/ 	.word	0x00002ce0


	//   ....[21]....
        /*02d0*/ 	.word	0x00002d10


	//   ....[22]....
        /*02d4*/ 	.word	0x00002d30


	//   ....[23]....
        /*02d8*/ 	.word	0x00002d60


	//   ....[24]....
        /*02dc*/ 	.word	0x00002db0


	//   ....[25]....
        /*02e0*/ 	.word	0x00002df0


	//   ....[26]....
        /*02e4*/ 	.word	0x00002e20


	//   ....[27]....
        /*02e8*/ 	.word	0x00002e40


	//   ....[28]....
        /*02ec*/ 	.word	0x00002e80


	//   ....[29]....
        /*02f0*/ 	.word	0x00003940


	//   ....[30]....
        /*02f4*/ 	.word	0x000039a0


	//   ....[31]....
        /*02f8*/ 	.word	0x00003a00


	//   ....[32]....
        /*02fc*/ 	.word	0x00003a60


	//   ....[33]....
        /*0300*/ 	.word	0x00003ae0


	//   ....[34]....
        /*0304*/ 	.word	0x00003b40


	//   ....[35]....
        /*0308*/ 	.word	0x00003ba0


	//   ....[36]....
        /*030c*/ 	.word	0x00003c20


	//   ....[37]....
        /*0310*/ 	.word	0x00003c80


	//   ....[38]....
        /*0314*/ 	.word	0x00003d00


	//   ....[39]....
        /*0318*/ 	.word	0x00003d60


	//   ....[40]....
        /*031c*/ 	.word	0x00003de0


	//   ....[41]....
        /*0320*/ 	.word	0x00003e40


	//   ....[42]....
        /*0324*/ 	.word	0x00003ec0


	//   ....[43]....
        /*0328*/ 	.word	0x00003f20


	//   ....[44]....
        /*032c*/ 	.word	0x00003f90


	//   ....[45]....
        /*0330*/ 	.word	0x00003ff0


	//   ....[46]....
        /*0334*/ 	.word	0x00004060


	//   ....[47]....
        /*0338*/ 	.word	0x000040c0


	//   ....[48]....
        /*033c*/ 	.word	0x00004140


	//   ....[49]....
        /*0340*/ 	.word	0x000041a0


	//   ....[50]....
        /*0344*/ 	.word	0x00004220


	//   ....[51]....
        /*0348*/ 	.word	0x00004280


	//   ....[52]....
        /*034c*/ 	.word	0x00004300


	//   ....[53]....
        /*0350*/ 	.word	0x00004360


	//   ....[54]....
        /*0354*/ 	.word	0x000043e0


	//   ....[55]....
        /*0358*/ 	.word	0x00004440


	//   ....[56]....
        /*035c*/ 	.word	0x000044c0


	//   ....[57]....
        /*0360*/ 	.word	0x00004520


	//   ....[58]....
        /*0364*/ 	.word	0x00004580


	//   ....[59]....
        /*0368*/ 	.word	0x000045f0


	//   ....[60]....
        /*036c*/ 	.word	0x00004660


	//----- nvinfo : EIATTR_VRC_CTA_INIT_COUNT
	.align		4
.L_11795:
        /*0370*/ 	.byte	0x02, 0x4a
	.zero		1
	.zero		1


	//----- nvinfo : EIATTR_SYSCALL_OFFSETS
	.align		4
        /*0374*/ 	.byte	0x04, 0x46
        /*0376*/ 	.short	(.L_11797 - .L_11796)


	//   ....[0]....
.L_11796:
        /*0378*/ 	.word	0x00002b40


	//   ....[1]....
        /*037c*/ 	.word	0x000038e0


	//----- nvinfo : EIATTR_EXIT_INSTR_OFFSETS
	.align		4
.L_11797:
        /*0380*/ 	.byte	0x04, 0x1c
        /*0382*/ 	.short	(.L_11799 - .L_11798)


	//   ....[0]....
.L_11798:
        /*0384*/ 	.word	0x00000090


	//   ....[1]....
        /*0388*/ 	.word	0x00003640


	//   ....[2]....
        /*038c*/ 	.word	0x00003670


	//   ....[3]....
        /*0390*/ 	.word	0x000037e0


	//   ....[4]....
        /*0394*/ 	.word	0x000038f0


	//----- nvinfo : EIATTR_CRS_STACK_SIZE
	.align		4
.L_11799:
        /*0398*/ 	.byte	0x04, 0x1e
        /*039a*/ 	.short	(.L_11801 - .L_11800)
.L_11800:
        /*039c*/ 	.word	0x00000000


	//----- nvinfo : EIATTR_CBANK_PARAM_SIZE
	.align		4
.L_11801:
        /*03a0*/ 	.byte	0x03, 0x19
        /*03a2*/ 	.short	0x008c


	//----- nvinfo : EIATTR_PARAM_CBANK
	.align		4
        /*03a4*/ 	.byte	0x04, 0x0a
        /*03a6*/ 	.short	(.L_11803 - .L_11802)
	.align		4
.L_11802:
        /*03a8*/ 	.word	index@(.nv.constant0._ZN4vllm25paged_attention_v2_kernelIfhLi112ELi16ELi128ELNS_18Fp8KVCacheDataTypeE2ELb1ELi512EEEvPfS2_PT_PKS3_PKT0_S9_ifPKiSB_iPKfiiiSD_SD_iiiii)
        /*03ac*/ 	.short	0x0380
        /*03ae*/ 	.short	0x008c


	//----- nvinfo : EIATTR_SW_WAR
	.align		4
.L_11803:
        /*03b0*/ 	.byte	0x04, 0x36
        /*03b2*/ 	.short	(.L_11805 - .L_11804)
.L_11804:
        /*03b4*/ 	.word	0x00000008
.L_11805:


//--------------------- .nv.info._ZN4vllm25paged_attention_v2_kernelIfhLi96ELi16ELi128ELNS_18Fp8KVCacheDataTypeE2ELb1ELi512EEEvPfS2_PT_PKS3_PKT0_S9_ifPKiSB_iPKfiiiSD_SD_iiiii --------------------------
	.section	.nv.info._ZN4vllm25paged_attention_v2_kernelIfhLi96ELi16ELi128ELNS_18Fp8KVCacheDataTypeE2ELb1ELi512EEEvPfS2_PT_PKS3_PKT0_S9_ifPKiSB_iPKfiiiSD_SD_iiiii,"",@"SHT_CUDA_INFO"
	.sectionflags	@""
	.align	4


	//----- nvinfo : EIATTR_CUDA_API_VERSION
	.align		4
        /*0000*/ 	.byte	0x04, 0x37
        /*0002*/ 	.short	(.L_11807 - .L_11806)
.L_11806:
        /*0004*/ 	.word	0x00000082


	//----- nvinfo : EIATTR_KPARAM_INFO
	.align		4
.L_11807:
        /*0008*/ 	.byte	0x04, 0x17
        /*000a*/ 	.short	(.L_11809 - .L_11808)
.L_11808:
        /*000c*/ 	.word	0x00000000
        /*0010*/ 	.short	0x0015
        /*0012*/ 	.short	0x0088
        /*0014*/ 	.byte	0x00, 0xf0, 0x11, 0x00


	//----- nvinfo : EIATTR_KPARAM_INFO
	.align		4
.L_11809:
        /*0018*/ 	.byte	0x04, 0x17
        /*001a*/ 	.short	(.L_11811 - .L_11810)
.L_11810:
        /*001c*/ 	.word	0x00000000
        /*0020*/ 	.short	0x0014
        /*0022*/ 	.short	0x0084
        /*0024*/ 	.byte	0x00, 0xf0, 0x11, 0x00


	//----- nvinfo : EIATTR_KPARAM_INFO
	.align		4
.L_11811:
        /*0028*/ 	.byte	0x04, 0x17
        /*002a*/ 	.short	(.L_11813 - .L_11812)
.L_11812:
        /*002c*/ 	.word	0x00000000
        /*0030*/ 	.short	0x0013
        /*0032*/ 	.short	0x0080
        /*0034*/ 	.byte	0x00, 0xf0, 0x11, 0x00


	//----- nvinfo : EIATTR_KPARAM_INFO
	.align		4
.L_11813:
        /*0038*/ 	.byte	0x04, 0x17
        /*003a*/ 	.short	(.L_11815 - .L_11814)
.L_11814:
        /*003c*/ 	.word	0x00000000
        /*0040*/ 	.short	0x0012
        /*0042*/ 	.short	0x007c
        /*0044*/ 	.byte	0x00, 0xf0, 0x11, 0x00


	//----- nvinfo : EIATTR_KPARAM_INFO
	.align		4
.L_11815:
        /*0048*/ 	.byte	0x04, 0x17
        /*004a*/ 	.short	(.L_11817 - .L_11816)
.L_11816:
        /*004c*/ 	.word	0x00000000
        /*0050*/ 	.short	0x0011
        /*0052*/ 	.short	0x0078
        /*0054*/ 	.byte	0x00, 0xf0, 0x11, 0x00


	//----- nvinfo : EIATTR_KPARAM_INFO
	.align		4
.L_11817:
        /*0058*/ 	.byte	0x04, 0x17
        /*005a*/ 	.short	(.L_11819 - .L_11818)
.L_11818:
        /*005c*/ 	.word	0x00000000
        /*0060*/ 	.short	0x0010
        /*0062*/ 	.short	0x0070
        /*0064*/ 	.byte	0x00, 0xf5, 0x21, 0x00


	//----- nvinfo : EIATTR_KPARAM_INFO
	.align		4
.L_11819:
        /*0068*/ 	.byte	0x04, 0x17
        /*006a*/ 	.short	(.L_11821 - .L_11820)
.L_11820:
        /*006c*/ 	.word	0x00000000
        /*0070*/ 	.short	0x000f
        /*0072*/ 	.short	0x0068
        /*0074*/ 	.byte	0x00, 0xf5, 0x21, 0x00


	//----- nvinfo : EIATTR_KPARAM_INFO
	.align		4
.L_11821:
        /*0078*/ 	.byte	0x04, 0x17
        /*007a*/ 	.short	(.L_11823 - .L_11822)
.L_11822:
        /*007c*/ 	.word	0x00000000
        /*0080*/ 	.short	0x000e
        /*0082*/ 	.short	0x0060
        /*0084*/ 	.byte	0x00, 0xf0, 0x11, 0x00


	//----- nvinfo : EIATTR_KPARAM_INFO
	.align		4
.L_11823:
        /*0088*/ 	.byte	0x04, 0x17
        /*008a*/ 	.short	(.L_11825 - .L_11824)
.L_11824:
        /*008c*/ 	.word	0x00000000
        /*0090*/ 	.short	0x000d
        /*0092*/ 	.short	0x005c
        /*0094*/ 	.byte	0x00, 0xf0, 0x11, 0x00


	//----- nvinfo : EIATTR_KPARAM_INFO
	.align		4
.L_11825:
        /*0098*/ 	.byte	0x04, 0x17
        /*009a*/ 	.short	(.L_11827 - .L_11826)
.L_11826:
        /*009c*/ 	.word	0x00000000
        /*00a0*/ 	.short	0x000c
        /*00a2*/ 	.short	0x0058
        /*00a4*/ 	.byte	0x00, 0xf0, 0x11, 0x00


	//----- nvinfo : EIATTR_KPARAM_INFO
	.align		4
.L_11827:
        /*00a8*/ 	.byte	0x04, 0x17
        /*00aa*/ 	.short	(.L_11829 - .L_11828)
.L_11828:
        /*00ac*/ 	.word	0x00000000
        /*00b0*/ 	.short	0x000b
        /*00b2*/ 	.short	0x0050
        /*00b4*/ 	.byte	0x00, 0xf5, 0x21, 0x00


	//----- nvinfo : EIATTR_KPARAM_INFO
	.align		4
.L_11829:
        /*00b8*/ 	.byte	0x04, 0x17
        /*00ba*/ 	.short	(.L_11831 - .L_11830)
.L_11830:
        /*00bc*/ 	.word	0x00000000
        /*00c0*/ 	.short	0x000a
        /*00c2*/ 	.short	0x0048
        /*00c4*/ 	.byte	0x00, 0xf0, 0x11, 0x00


	//----- nvinfo : EIATTR_KPARAM_INFO
	.align		4
.L_11831:
        /*00c8*/ 	.byte	0x04, 0x17
        /*00ca*/ 	.short	(.L_11833 - .L_11832)
.L_11832:
        /*00cc*/ 	.word	0x00000000
        /*00d0*/ 	.short	0x0009
        /*00d2*/ 	.short	0x0040
        /*00d4*/ 	.byte	0x00, 0xf5, 0x21, 0x00


	//----- nvinfo : EIATTR_KPARAM_INFO
	.align		4
.L_11833:
        /*00d8*/ 	.byte	0x04, 0x17
        /*00da*/ 	.short	(.L_11835 - .L_11834)
.L_11834:
        /*00dc*/ 	.word	0x00000000
        /*00e0*/ 	.short	0x0008
        /*00e2*/ 	.short	0x0038
        /*00e4*/ 	.byte	0x00, 0xf5, 0x21, 0x00


	//----- nvinfo : EIATTR_KPARAM_INFO
	.align		4
.L_11835:
        /*00e8*/ 	.byte	0x04, 0x17
        /*00ea*/ 	.short	(.L_11837 - .L_11836)
.L_11836:
        /*00ec*/ 	.word	0x00000000
        /*00f0*/ 	.short	0x0007
        /*00f2*/ 	.short	0x0034
        /*00f4*/ 	.byte	0x00, 0xf0, 0x11, 0x00


	//----- nvinfo : EIATTR_KPARAM_INFO
	.align		4
.L_11837:
        /*00f8*/ 	.byte	0x04, 0x17
        /*00fa*/ 	.short	(.L_11839 - .L_11838)
.L_11838:
        /*00fc*/ 	.word	0x00000000
        /*0100*/ 	.short	0x0006
        /*0102*/ 	.short	0x0030
        /*0104*/ 	.byte	0x00, 0xf0, 0x11, 0x00


	//----- nvinfo : EIATTR_KPARAM_INFO
	.align		4
.L_11839:
        /*0108*/ 	.byte	0x04, 0x17
        /*010a*/ 	.short	(.L_11841 - .L_11840)
.L_11840:
        /*010c*/ 	.word	0x00000000
        /*0110*/ 	.short	0x0005
        /*0112*/ 	.short	0x0028
        /*0114*/ 	.byte	0x00, 0xf5, 0x21, 0x00


	//----- nvinfo : EIATTR_KPARAM_INFO
	.align		4
.L_11841:
        /*0118*/ 	.byte	0x04, 0x17
        /*011a*/ 	.short	(.L_11843 - .L_11842)
.L_11842:
        /*011c*/ 	.word	0x00000000
        /*0120*/ 	.short	0x0004
        /*0122*/ 	.short	0x0020
        /*0124*/ 	.byte	0x00, 0xf5, 0x21, 0x00


	//----- nvinfo : EIATTR_KPARAM_INFO
	.align		4
.L_11843:
        /*0128*/ 	.byte	0x04, 0x17
        /*012a*/ 	.short	(.L_11845 - .L_11844)
.L_11844:
        /*012c*/ 	.word	0x00000000
        /*0130*/ 	.short	0x0003
        /*0132*/ 	.short	0x0018
        /*0134*/ 	.byte	0x00, 0xf5, 0x21, 0x00


	//----- nvinfo : EIATTR_KPARAM_INFO
	.align		4
.L_11845:
        /*0138*/ 	.byte	0x04, 0x17
        /*013a*/ 	.short	(.L_11847 - .L_11846)
.L_11846:
        /*013c*/ 	.word	0x00000000
        /*0140*/ 	.short	0x0002
        /*0142*/ 	.short	0x0010
        /*0144*/ 	.byte	0x00, 0xf5, 0x21, 0x00


	//----- nvinfo : EIATTR_KPARAM_INFO
	.align		4
.L_11847:
        /*0148*/ 	.byte	0x04, 0x17
        /*014a*/ 	.short	(.L_11849 - .L_11848)
.L_11848:
        /*014c*/ 	.word	0x00000000
        /*0150*/ 	.short	0x0001
        /*0152*/ 	.short	0x0008
        /*0154*/ 	.byte	0x00, 0xf5, 0x21, 0x00


	//----- nvinfo : EIATTR_KPARAM_INFO
	.align		4
.L_11849:
        /*0158*/ 	.byte	0x04, 0x17
        /*015a*/ 	.short	(.L_11851 - .L_11850)
.L_11850:
        /*015c*/ 	.word	0x00000000
        /*0160*/ 	.short	0x0000
        /*0162*/ 	.short	0x0000
        /*0164*/ 	.byte	0x00, 0xf5, 0x21, 0x00


	//----- nvinfo : EIATTR_SPARSE_MMA_MASK
	.align		4
.L_11851:
        /*0168*/ 	.byte	0x03, 0x50
        /*016a*/ 	.short	0x0000


	//----- nvinfo : EIATTR_MAXREG_COUNT
	.align		4
        /*016c*/ 	.byte	0x03, 0x1b
        /*016e*/ 	.short	0x00ff


	//----- nvinfo : EIATTR_NUM_BARRIERS
	.align		4
        /*0170*/ 	.byte	0x02, 0x4c
        /*0172*/ 	.byte	0x01
	.zero		1


	//----- nvinfo : EIATTR_EXTERNS
	.align		4
        /*0174*/ 	.byte	0x04, 0x0f
        /*0176*/ 	.short	(.L_11853 - .L_11852)


	//   ....[0]....
	.align		4
.L_11852:
        /*0178*/ 	.word	index@(__assertfail)


	//----- nvinfo : EIATTR_MERCURY_ISA_VERSION
	.align		4
.L_11853:
        /*017c*/ 	.byte	0x03, 0x5f
        /*017e*/ 	.short	0x0101


	//----- nvinfo : EIATTR_COOP_GROUP_MASK_REGIDS
	.align		4
        /*0180*/ 	.byte	0x04, 0x29
        /*0182*/ 	.short	(.L_11855 - .L_11854)


	//   ....[0]....
.L_11854:
        /*0184*/ 	.word	0xffffffff


	//   ....[1]....
        /*0188*/ 	.word	0xffffffff


	//   ....[2]....
        /*018c*/ 	.word	0xffffffff


	//   ....[3]....
        /*0190*/ 	.word	0xffffffff


	//   ....[4]....
        /*0194*/ 	.word	0xffffffff


	//   ....[5]....
        /*0198*/ 	.word	0xffffffff


	//   ....[6]....
        /*019c*/ 	.word	0xffffffff


	//   ....[7]....
        /*01a0*/ 	.word	0xffffffff


	//   ....[8]....
        /*01a4*/ 	.word	0xffffffff


	//   ....[9]....
        /*01a8*/ 	.word	0xffffffff


	//   ....[10]....
        /*01ac*/ 	.word	0xffffffff


	//   ....[11]....
        /*01b0*/ 	.word	0xffffffff


	//   ....[12]....
        /*01b4*/ 	.word	0xffffffff


	//   ....[13]....
        /*01b8*/ 	.word	0xffffffff


	//   ....[14]....
        /*01bc*/ 	.word	0xffffffff


	//   ....[15]....
        /*01c0*/ 	.word	0xffffffff


	//   ....[16]....
        /*01c4*/ 	.word	0xffffffff


	//   ....[17]....
        /*01c8*/ 	.word	0xffffffff


	//   ....[18]....
        /*01cc*/ 	.word	0xffffffff


	//   ....[19]....
        /*01d0*/ 	.word	0xffffffff


	//   ....[20]....
        /*01d4*/ 	.word	0xffffffff


	//   ....[21]....
        /*01d8*/ 	.word	0xffffffff


	//   ....[22]....
        /*01dc*/ 	.word	0xffffffff


	//   ....[23]....
        /*01e0*/ 	.word	0xffffffff


	//   ....[24]....
        /*01e4*/ 	.word	0xffffffff


	//   ....[25]....
        /*01e8*/ 	.word	0xffffffff


	//   ....[26]....
        /*01ec*/ 	.word	0xffffffff


	//   ....[27]....
        /*01f0*/ 	.word	0x0500000f


	//   ....[28]....
        /*01f4*/ 	.word	0x0500000f


	//   ....[29]....
        /*01f8*/ 	.word	0x0500000f


	//   ....[30]....
        /*01fc*/ 	.word	0x0500000f


	//   ....[31]....
        /*0200*/ 	.word	0x0500000f


	//   ....[32]....
        /*0204*/ 	.word	0x0500000f


	//   ....[33]....
        /*0208*/ 	.word	0x0500000f


	//   ....[34]....
        /*020c*/ 	.word	0x0500000f


	//   ....[35]....
        /*0210*/ 	.word	0x0500000f


	//   ....[36]....
        /*0214*/ 	.word	0x0500000f


	//   ....[37]....
        /*0218*/ 	.word	0x0500000f


	//   ....[38]....
        /*021c*/ 	.word	0x0500000f


	//   ....[39]....
        /*0220*/ 	.word	0x0500000f


	//   ....[40]....
        /*0224*/ 	.word	0x0500000f


	//   ....[41]....
        /*0228*/ 	.word	0x0500000f


	//   ....[42]....
        /*022c*/ 	.word	0x0500000f


	//   ....[43]....
        /*0230*/ 	.word	0x0500000f


	//   ....[44]....
        /*0234*/ 	.word	0x0500000f


	//   ....[45]....
        /*0238*/ 	.word	0x0500000f


	//   ....[46]....
        /*023c*/ 	.word	0x0500000f


	//   ....[47]....
        /*0240*/ 	.word	0x0500000f


	//   ....[48]....
        /*0244*/ 	.word	0x0500000f


	//   ....[49]....
        /*0248*/ 	.word	0x0500000f


	//   ....[50]....
        /*024c*/ 	.word	0x0500000f


	//   ....[51]....
        /*0250*/ 	.word	0x0500000f


	//   ....[52]....
        /*0254*/ 	.word	0x0500000f


	//   ....[53]....
        /*0258*/ 	.word	0x0500000f


	//   ....[54]....
        /*025c*/ 	.word	0x0500000f


	//----- nvinfo : EIATTR_COOP_GROUP_INSTR_OFFSETS
	.align		4
.L_11855:
        /*0260*/ 	.byte	0x04, 0x28
        /*0262*/ 	.short	(.L_11857 - .L_11856)


	//   ....[0]....
.L_11856:
        /*0264*/ 	.word	0x00000b40


	//   ....[1]....
        /*0268*/ 	.word	0x00000b60


	//   ....[2]....
        /*026c*/ 	.word	0x00000b80


	//   ....[3]....
        /*0270*/ 	.word	0x00000ba0


	//   ....[4]....
        /*0274*/ 	.word	0x00000cc0


	//   ....[5]....
        /*0278*/ 	.word	0x00000ce0


	//   ....[6]....
        /*027c*/ 	.word	0x00000d10


	//   ....[7]....
        /*0280*/ 	.word	0x00001b50


	//   ....[8]....
        /*0284*/ 	.word	0x00001b80


	//   ....[9]....
        /*0288*/ 	.word	0x00001ba0


	//   ....[10]....
        /*028c*/ 	.word	0x00001bc0


	//   ....[11]....
        /*0290*/ 	.word	0x00001be0


	//   ....[12]....
        /*0294*/ 	.word	0x00001c30


	//   ....[13]....
        /*0298*/ 	.word	0x00001c50


	//   ....[14]....
        /*029c*/ 	.word	0x00001c70


	//   ....[15]....
        /*02a0*/ 	.word	0x00002c40


	//   ....[16]....
        /*02a4*/ 	.word	0x00002c80


	//   ....[17]....
        /*02a8*/ 	.word	0x00002cb0


	//   ....[18]....
        /*02ac*/ 	.word	0x00002cc0


	//   ....[19]....
        /*02b0*/ 	.word	0x00002cd0


	//   ....[20]....
        /*02b4*/ 	.word	0x00002ce0


	//   ....[21]....
        /*02b8*/ 	.word	0x00002d00


	//   ....[22]....
        /*02bc*/ 	.word	0x00002d40


	//   ....[23]....
        /*02c0*/ 	.word	0x00002d60


	//   ....[24]....
        /*02c4*/ 	.word	0x00002d80


	//   ....[25]....
        /*02c8*/ 	.word	0x00002da0


	//   ....[26]....
        /*02cc*/ 	.word	0x00002dc0


	//   ....[27]....
        /*02d0*/ 	.word	0x000037c0


	//   ....[28]....
        /*02d4*/ 	.word	0x00003820


	//   ....[29]....
        /*02d8*/ 	.word	0x00003880


	//   ....[30]....
        /*02dc*/ 	.word	0x000038e0


	//   ....[31]....
        /*02e0*/ 	.word	0x00003960


	//   ....[32]....
        /*02e4*/ 	.word	0x000039c0


	//   ....[33]....
        /*02e8*/ 	.word	0x00003a20


	//   ....[34]....
        /*02ec*/ 	.word	0x00003aa0


	//   ....[35]....
        /*02f0*/ 	.word	0x00003b00


	//   ....[36]....
        /*02f4*/ 	.word	0x00003b70


	//   ....[37]....
        /*02f8*/ 	.word	0x00003bd0


	//   ....[38]....
        /*02fc*/ 	.word	0x00003c50


	//   ....[39]....
        /*0300*/ 	.word	0x00003cb0


	//   ....[40]....
        /*0304*/ 	.word	0x00003d30


	//   ....[41]....
        /*0308*/ 	.word	0x00003d90


	//   ....[42]....
        /*030c*/ 	.word	0x00003e10


	//   ....[43]....
        /*0310*/ 	.word	0x00003e70


	//   ....[44]....
        /*0314*/ 	.word	0x00003ef0


	//   ....[45]....
        /*0318*/ 	.word	0x00003f50


	//   ....[46]....
        /*031c*/ 	.word	0x00003fd0


	//   ....[47]....
        /*0320*/ 	.word	0x00004030


	//   ....[48]....
        /*0324*/ 	.word	0x000040b0


	//   ....[49]....
        /*0328*/ 	.word	0x00004110


	//   ....[50]....
        /*032c*/ 	.word	0x00004190


	//   ....[51]....
        /*0330*/ 	.word	0x000041f0


	//   ....[52]....
        /*0334*/ 	.word	0x00004260


	//   ....[53]....
        /*0338*/ 	.word	0x000042c0


	//   ....[54]....
        /*033c*/ 	.word	0x00004330


	//----- nvinfo : EIATTR_VRC_CTA_INIT_COUNT
	.align		4
.L_11857:
        /*0340*/ 	.byte	0x02, 0x4a
	.zero		1
	.zero		1


	//----- nvinfo : EIATTR_SYSCALL_OFFSETS
	.align		4
        /*0344*/ 	.byte	0x04, 0x46
        /*0346*/ 	.short	(.L_11859 - .L_11858)


	//   ....[0]....
.L_11858:
        /*0348*/ 	.word	0x00002b40


	//   ....[1]....
        /*034c*/ 	.word	0x00003760


	//----- nvinfo : EIATTR_EXIT_INSTR_OFFSETS
	.align		4
.L_11859:
        /*0350*/ 	.byte	0x04, 0x1c
        /*0352*/ 	.short	(.L_11861 - .L_11860)


	//   ....[0]....
.L_11860:
        /*0354*/ 	.word	0x00000090


	//   ....[1]....
        /*0358*/ 	.word	0x000034e0


	//   ....[2]....
        /*035c*/ 	.word	0x00003510


	//   ....[3]....
        /*0360*/ 	.word	0x00003660


	//   ....[4]....
        /*0364*/ 	.word	0x00003770


	//----- nvinfo : EIATTR_CRS_STACK_SIZE
	.align		4
.L_11861:
        /*0368*/ 	.byte	0x04, 0x1e
        /*036a*/ 	.short	(.L_11863 - .L_11862)
.L_11862:
        /*036c*/ 	.word	0x00000000


	//----- nvinfo : EIATTR_CBANK_PARAM_SIZE
	.align		4
.L_11863:
        /*0370*/ 	.byte	0x03, 0x19
        /*0372*/ 	.short	0x008c


	//----- nvinfo : EIATTR_PARAM_CBANK
	.align		4
        /*0374*/ 	.byte	0x04, 0x0a
        /*0376*/ 	.short	(.L_11865 - .L_11864)
	.align		4
.L_11864:
        /*0378*/ 	.word	index@(.nv.constant0._ZN4vllm25paged_attention_v2_kernelIfhLi96ELi16ELi128ELNS_18Fp8KVCacheDataTypeE2ELb1ELi512EEEvPfS2_PT_PKS3_PKT0_S9_ifPKiSB_iPKfiiiSD_SD_iiiii)
        /*037c*/ 	.short	0x0380
        /*037e*/ 	.short	0x008c


	//----- nvinfo : EIATTR_SW_WAR
	.align		4
.L_11865:
        /*0380*/ 	.byte	0x04, 0x36
        /*0382*/ 	.short	(.L_11867 - .L_11866)
.L_11866:
        /*0384*/ 	.word	0x00000008
.L_11867:


//--------------------- .nv.info._ZN4vllm25paged_attention_v2_kernelIfhLi80ELi16ELi128ELNS_18Fp8KVCacheDataTypeE2ELb1ELi512EEEvPfS2_PT_PKS3_PKT0_S9_ifPKiSB_iPKfiiiSD_SD_iiiii --------------------------
	.section	.nv.info._ZN4vllm25paged_attention_v2_kernelIfhLi80ELi16ELi128ELNS_18Fp8KVCacheDataTypeE2ELb1ELi512EEEvPfS2_PT_PKS3_PKT0_S9_ifPKiSB_iPKfiiiSD_SD_iiiii,"",@"SHT_CUDA_INFO"
	.sectionflags	@""
	.align	4


	//----- nvinfo : EIATTR_CUDA_API_VERSION
	.align		4
        /*0000*/ 	.byte	0x04, 0x37
        /*0002*/ 	.short	(.L_11869 - .L_11868)
.L_11868:
        /*0004*/ 	.word	0x00000082


	//----- nvinfo : EIATTR_KPARAM_INFO
	.align		4
.L_11869:
        /*0008*/ 	.byte	0x04, 0x17
        /*000a*/ 	.short	(.L_11871 - .L_11870)
.L_11870:
        /*000c*/ 	.word	0x00000000
        /*0010*/ 	.short	0x0015
        /*0012*/ 	.short	0x0088
        /*0014*/ 	.byte	0x00, 0xf0, 0x11, 0x00


	//----- nvinfo : EIATTR_KPARAM_INFO
	.align		4
.L_11871:
        /*0018*/ 	.byte	0x04, 0x17
        /*001a*/ 	.short	(.L_11873 - .L_11872)
.L_11872:
        /*001c*/ 	.word	0x00000000
        /*0020*/ 	.short	0x0014
        /*0022*/ 	.short	0x0084
        /*0024*/ 	.byte	0x00, 0xf0, 0x11, 0x00


	//----- nvinfo : EIATTR_KPARAM_INFO
	.align		4
.L_11873:
        /*0028*/ 	.byte	0x04, 0x17
        /*002a*/ 	.short	(.L_11875 - .L_11874)
.L_11874:
        /*002c*/ 	.word	0x00000000
        /*0030*/ 	.short	0x0013
        /*0032*/ 	.short	0x0080
        /*0034*/ 	.byte	0x00, 0xf0, 0x11, 0x00


	//----- nvinfo : EIATTR_KPARAM_INFO
	.align		4
.L_11875:
        /*0038*/ 	.byte	0x04, 0x17
        /*003a*/ 	.short	(.L_11877 - .L_11876)
.L_11876:
        /*003c*/ 	.word	0x00000000
        /*0040*/ 	.short	0x0012
        /*0042*/ 	.short	0x007c
        /*0044*/ 	.byte	0x00, 0xf0, 0x11, 0x00


	//----- nvinfo : EIATTR_KPARAM_INFO
	.align		4
.L_11877:
        /*0048*/ 	.byte	0x04, 0x17
        /*004a*/ 	.short	(.L_11879 - .L_11878)
.L_11878:
        /*004c*/ 	.word	0x00000000
        /*0050*/ 	.short	0x0011
        /*0052*/ 	.short	0x0078
        /*0054*/ 	.byte	0x00, 0xf0, 0x11, 0x00


	//----- nvinfo : EIATTR_KPARAM_INFO
	.align		4
.L_11879:
        /*0058*/ 	.byte	0x04, 0x17
        /*005a*/ 	.short	(.L_11881 - .L_11880)
.L_11880:
        /*005c*/ 	.word	0x00000000
        /*0060*/ 	.short	0x0010
        /*0062*/ 	.short	0x0070
        /*0064*/ 	.byte	0x00, 0xf5, 0x21, 0x00


	//----- nvinfo : EIATTR_KPARAM_INFO
	.align		4
.L_11881:
        /*0068*/ 	.byte	0x04, 0x17
        /*006a*/ 	.short	(.L_11883 - .L_11882)
.L_11882:
        /*006c*/ 	.word	0x00000000
        /*0070*/ 	.short	0x000f
        /*0072*/ 	.short	0x0068
        /*0074*/ 	.byte	0x00, 0xf5, 0x21, 0x00


	//----- nvinfo : EIATTR_KPARAM_INFO
	.align		4
.L_11883:
        /*0078*/ 	.byte	0x04, 0x17
        /*007a*/ 	.short	(.L_11885 - .L_11884)
.L_11884:
        /*007c*/ 	.word	0x00000000
        /*0080*/ 	.short	0x000e
        /*0082*/ 	.short	0x0060
        /*0084*/ 	.byte	0x00, 0xf0, 0x11, 0x00


	//----- nvinfo : EIATTR_KPARAM_INFO
	.align		4
.L_11885:
        /*0088*/ 	.byte	0x04, 0x17
        /*008a*/ 	.short	(.L_11887 - .L_11886)
.L_11886:
        /*008c*/ 	.word	0x00000000
        /*0090*/ 	.short	0x000d
        /*0092*/ 	.short	0x005c
        /*0094*/ 	.byte	0x00, 0xf0, 0x11, 0x00


	//----- nvinfo : EIATTR_KPARAM_INFO
	.align		4
.L_11887:
        /*0098*/ 	.byte	0x04, 0x17
        /*009a*/ 	.short	(.L_11889 - .L_11888)
.L_11888:
        /*009c*/ 	.word	0x00000000
        /*00a0*/ 	.short	0x000c
        /*00a2*/ 	.short	0x0058
        /*00a4*/ 	.byte	0x00, 0xf0, 0x11, 0x00


	//----- nvinfo : EIATTR_KPARAM_INFO
	.align		4
.L_11889:
        /*00a8*/ 	.byte	0x04, 0x17
        /*00aa*/ 	.short	(.L_11891 - .L_11890)
.L_11890:
        /*00ac*/ 	.word	0x00000000
        /*00b0*/ 	.short	0x000b
        /*00b2*/ 	.short	0x0050
        /*00b4*/ 	.byte	0x00, 0xf5, 0x21, 0x00


	//----- nvinfo : EIATTR_KPARAM_INFO
	.align		4
.L_11891:
        /*00b8*/ 	.byte	0x04, 0x17
        /*00ba*/ 	.short	(.L_11893 - .L_11892)
.L_11892:
        /*00bc*/ 	.word	0x00000000
        /*00c0*/ 	.short	0x000a
        /*00c2*/ 	.short	0x0048
        /*00c4*/ 	.byte	0x00, 0xf0, 0x11, 0x00


	//----- nvinfo : EIATTR_KPARAM_INFO
	.align		4
.L_11893:
        /*00c8*/ 	.byte	0x04, 0x17
        /*00ca*/ 	.short	(.L_11895 - .L_11894)
.L_11894:
        /*00cc*/ 	.word	0x00000000
        /*00d0*/ 	.short	0x0009
        /*00d2*/ 	.short	0x0040
        /*00d4*/ 	.byte	0x00, 0xf5, 0x21, 0x00


	//----- nvinfo : EIATTR_KPARAM_INFO
	.align		4
.L_11895:
        /*00d8*/ 	.byte	0x04, 0x17
        /*00da*/ 	.short	(.L_11897 - .L_11896)
.L_11896:
        /*00dc*/ 	.word	0x00000000
        /*00e0*/ 	.short	0x0008
        /*00e2*/ 	.short	0x0038
        /*00e4*/ 	.byte	0x00, 0xf5, 0x21, 0x00


	//----- nvinfo : EIATTR_KPARAM_INFO
	.align		4
.L_11897:
        /*00e8*/ 	.byte	0x04, 0x17
        /*00ea*/ 	.short	(.L_11899 - .L_11898)
.L_11898:
        /*00ec*/ 	.word	0x00000000
        /*00f0*/ 	.short	0x0007
        /*00f2*/ 	.short	0x0034
        /*00f4*/ 	.byte	0x00, 0xf0, 0x11, 0x00


	//----- nvinfo : EIATTR_KPARAM_INFO
	.align		4
.L_11899:
        /*00f8*/ 	.byte	0x04, 0x17
        /*00fa*/ 	.short	(.L_11901 - .L_11900)
.L_11900:
        /*00fc*/ 	.word	0x00000000
        /*0100*/ 	.short	0x0006
        /*0102*/ 	.short	0x0030
        /*0104*/ 	.byte	0x00, 0xf0, 0x11, 0x00


	//----- nvinfo : EIATTR_KPARAM_INFO
	.align		4
.L_11901:
        /*0108*/ 	.byte	0x04, 0x17
        /*010a*/ 	.short	(.L_11903 - .L_11902)
.L_11902:
        /*010c*/ 	.word	0x00000000
        /*0110*/ 	.short	0x0005
        /*0112*/ 	.short	0x0028
        /*0114*/ 	.byte	0x00, 0xf5, 0x21, 0x00


	//----- nvinfo : EIATTR_KPARAM_INFO
	.align		4
.L_11903:
        /*0118*/ 	.byte	0x04, 0x17
        /*011a*/ 	.short	(.L_11905 - .L_11904)
.L_11904:
        /*011c*/ 	.word	0x00000000
        /*0120*/ 	.short	0x0004
        /*0122*/ 	.short	0x0020
        /*0124*/ 	.byte	0x00, 0xf5, 0x21, 0x00


	//----- nvinfo : EIATTR_KPARAM_INFO
	.align		4
.L_11905:
        /*0128*/ 	.byte	0x04, 0x17
        /*012a*/ 	.short	(.L_11907 - .L_11906)
.L_11906:
        /*012c*/ 	.word	0x00000000
        /*0130*/ 	.short	0x0003
        /*0132*/ 	.short	0x0018
        /*0134*/ 	.byte	0x00, 0xf5, 0x21, 0x00


	//----- nvinfo : EIATTR_KPARAM_INFO
	.align		4
.L_11907:
        /*0138*/ 	.byte	0x04, 0x17
        /*013a*/ 	.short	(.L_11909 - .L_11908)
.L_11908:
        /*013c*/ 	.word	0x00000000
        /*0140*/ 	.short	0x0002
        /*0142*/ 	.short	0x0010
        /*0144*/ 	.byte	0x00, 0xf5, 0x21, 0x00


	//----- nvinfo : EIATTR_KPARAM_INFO
	.align		4
.L_11909:
        /*0148*/ 	.byte	0x04, 0x17
        /*014a*/ 	.short	(.L_11911 - .L_11910)
.L_11910:
        /*014c*/ 	.word	0x00000000
        /*0150*/ 	.short	0x0001
        /*0152*/ 	.short	0x0008
        /*0154*/ 	.byte	0x00, 0xf5, 0x21, 0x00


	//----- nvinfo : EIATTR_KPARAM_INFO
	.align		4
.L_11911:
        /*0158*/ 	.byte	0x04, 0x17
        /*015a*/ 	.short	(.L_11913 - .L_11912)
.L_11912:
        /*015c*/ 	.word	0x00000000
        /*0160*/ 	.short	0x0000
        /*0162*/ 	.short	0x0000
        /*0164*/ 	.byte	0x00, 0xf5, 0x21, 0x00


	//----- nvinfo : EIATTR_SPARSE_MMA_MASK
	.align		4
.L_11913:
        /*0168*/ 	.byte	0x03, 0x50
        /*016a*/ 	.short	0x0000


	//----- nvinfo : EIATTR_MAXREG_COUNT
	.align		4
        /*016c*/ 	.byte	0x03, 0x1b
        /*016e*/ 	.short	0x00ff


	//----- nvinfo : EIATTR_NUM_BARRIERS
	.align		4
        /*0170*/ 	.byte	0x02, 0x4c
        /*0172*/ 	.byte	0x01
	.zero		1


	//----- nvinfo : EIATTR_EXTERNS
	.align		4
        /*0174*/ 	.byte	0x04, 0x0f
        /*0176*/ 	.short	(.L_11915 - .L_11914)


	//   ....[0]....
	.align		4
.L_11914:
        /*0178*/ 	.word	index@(__assertfail)


	//----- nvinfo : EIATTR_MERCURY_ISA_VERSION
	.align		4
.L_11915:
        /*017c*/ 	.byte	0x03, 0x5f
        /*017e*/ 	.short	0x0101


	//----- nvinfo : EIATTR_COOP_GROUP_MASK_REGIDS
	.align		4
        /*0180*/ 	.byte	0x04, 0x29
        /*0182*/ 	.short	(.L_11917 - .L_11916)


	//   ....[0]....
.L_11916:
        /*0184*/ 	.word	0xffffffff


	//   ....[1]....
        /*0188*/ 	.word	0xffffffff


	//   ....[2]....
        /*018c*/ 	.word	0xffffffff


	//   ....[3]....
        /*0190*/ 	.word	0xffffffff


	//   ....[4]....
        /*0194*/ 	.word	0xffffffff


	//   ....[5]....
        /*0198*/ 	.word	0xffffffff


	//   ....[6]....
        /*019c*/ 	.word	0xffffffff


	//   ....[7]....
        /*01a0*/ 	.word	0xffffffff


	//   ....[8]....
        /*01a4*/ 	.word	0xffffffff


	//   ....[9]....
        /*01a8*/ 	.word	0xffffffff


	//   ....[10]....
        /*01ac*/ 	.word	0xffffffff


	//   ....[11]....
        /*01b0*/ 	.word	0xffffffff


	//   ....[12]....
        /*01b4*/ 	.word	0xffffffff


	//   ....[13]....
        /*01b8*/ 	.word	0xffffffff


	//   ....[14]....
        /*01bc*/ 	.word	0xffffffff


	//   ....[15]....
        /*01c0*/ 	.word	0xffffffff


	//   ....[16]....
        /*01c4*/ 	.word	0xffffffff


	//   ....[17]....
        /*01c8*/ 	.word	0xffffffff


	//   ....[18]....
        /*01cc*/ 	.word	0xffffffff


	//   ....[19]....
        /*01d0*/ 	.word	0xffffffff


	//   ....[20]....
        /*01d4*/ 	.word	0xffffffff


	//   ....[21]....
        /*01d8*/ 	.word	0xffffffff


	//   ....[22]....
        /*01dc*/ 	.word	0xffffffff


	//   ....[23]....
        /*01e0*/ 	.word	0xffffffff


	//   ....[24]....
        /*01e4*/ 	.word	0xffffffff


	//   ....[25]....
        /*01e8*/ 	.word	0x0500000f


	//   ....[26]....
        /*01ec*/ 	.word	0x0500000f


	//   ....[27]....
        /*01f0*/ 	.word	0x0500000f


	//   ....[28]....
        /*01f4*/ 	.word	0x0500000f


	//   ....[29]....
        /*01f8*/ 	.word	0x0500000f


	//   ....[30]....
        /*01fc*/ 	.word	0x0500000f


	//   ....[31]....
        /*0200*/ 	.word	0x0500000f


	//   ....[32]....
        /*0204*/ 	.word	0x0500000f


	//   ....[33]....
        /*0208*/ 	.word	0x0500000f


	//   ....[34]....
        /*020c*/ 	.word	0x0500000f


	//   ....[35]....
        /*0210*/ 	.word	0x0500000f


	//   ....[36]....
        /*0214*/ 	.word	0x0500000f


	//   ....[37]....
        /*0218*/ 	.word	0x0500000f


	//   ....[38]....
        /*021c*/ 	.word	0x0500000f


	//   ....[39]....
        /*0220*/ 	.word	0x0500000f


	//   ....[40]....
        /*0224*/ 	.word	0x0500000f


	//   ....[41]....
        /*0228*/ 	.word	0x0500000f


	//   ....[42]....
        /*022c*/ 	.word	0x0500000f


	//   ....[43]....
        /*0230*/ 	.word	0x0500000f


	//   ....[44]....
        /*0234*/ 	.word	0x0500000f


	//   ....[45]....
        /*0238*/ 	.word	0x0500000f


	//   ....[46]....
        /*023c*/ 	.word	0x0500000f


	//   ....[47]....
        /*0240*/ 	.word	0x0500000f


	//   ....[48]....
        /*0244*/ 	.word	0x0500000f


	//----- nvinfo : EIATTR_COOP_GROUP_INSTR_OFFSETS
	.align		4
.L_11917:
        /*0248*/ 	.byte	0x04, 0x28
        /*024a*/ 	.short	(.L_11919 - .L_11918)


	//   ....[0]....
.L_11918:
        /*024c*/ 	.word	0x00000b40


	//   ....[1]....
        /*0250*/ 	.word	0x00000b60


	//   ....[2]....
        /*0254*/ 	.word	0x00000b80


	//   ....[3]....
        /*0258*/ 	.word	0x00000ba0


	//   ....[4]....
        /*025c*/ 	.word	0x00000cc0


	//   ....[5]....
        /*0260*/ 	.word	0x00000ce0


	//   ....[6]....
        /*0264*/ 	.word	0x00000d10


	//   ....[7]....
        /*0268*/ 	.word	0x00001b50


	//   ....[8]....
        /*026c*/ 	.word	0x00001b80


	//   ....[9]....
        /*0270*/ 	.word	0x00001ba0


	//   ....[10]....
        /*0274*/ 	.word	0x00001bc0


	//   ....[11]....
        /*0278*/ 	.word	0x00001be0


	//   ....[12]....
        /*027c*/ 	.word	0x00001c30


	//   ....[13]....
        /*0280*/ 	.word	0x00001c50


	//   ....[14]....
        /*0284*/ 	.word	0x00001c70


	//   ....[15]....
        /*0288*/ 	.word	0x00002cc0


	//   ....[16]....
        /*028c*/ 	.word	0x00002cd0


	//   ....[17]....
        /*0290*/ 	.word	0x00002ce0


	//   ....[18]....
        /*0294*/ 	.word	0x00002cf0


	//   ....[19]....
        /*0298*/ 	.word	0x00002d00


	//   ....[20]....
        /*029c*/ 	.word	0x00002d10


	//   ....[21]....
        /*02a0*/ 	.word	0x00002d20


	//   ....[22]....
        /*02a4*/ 	.word	0x00002d40


	//   ....[23]....
        /*02a8*/ 	.word	0x00002d60


	//   ....[24]....
        /*02ac*/ 	.word	0x00002d80


	//   ....[25]....
        /*02b0*/ 	.word	0x000036b0


	//   ....[26]....
        /*02b4*/ 	.word	0x00003710


	//   ....[27]....
        /*02b8*/ 	.word	0x00003770


	//   ....[28]....
        /*02bc*/ 	.word	0x000037d0


	//   ....[29]....
        /*02c0*/ 	.word	0x00003850


	//   ....[30]....
        /*02c4*/ 	.word	0x000038c0


	//   ....[31]....
        /*02c8*/ 	.word	0x00003920


	//   ....[32]....
        /*02cc*/ 	.word	0x000039a0


	//   ....[33]....
        /*02d0*/ 	.word	0x00003a00


	//   ....[34]....
        /*02d4*/ 	.word	0x00003a80


	//   ....[35]....
        /*02d8*/ 	.word	0x00003ae0


	//   ....[36]....
        /*02dc*/ 	.word	0x00003b60


	//   ....[37]....
        /*02e0*/ 	.word	0x00003bc0


	//   ....[38]....
        /*02e4*/ 	.word	0x00003c40


	//   ....[39]....
        /*02e8*/ 	.word	0x00003ca0


	//   ....[40]....
        /*02ec*/ 	.word	0x00003d20


	//   ....[41]....
        /*02f0*/ 	.word	0x00003d80


	//   ....[42]....
        /*02f4*/ 	.word	0x00003e00


	//   ....[43]....
        /*02f8*/ 	.word	0x00003e60


	//   ....[44]....
        /*02fc*/ 	.word	0x00003ee0


	//   ....[45]....
        /*0300*/ 	.word	0x00003f40


	//   ....[46]....
        /*0304*/ 	.word	0x00003fb0


	//   ....[47]....
        /*0308*/ 	.word	0x00004010


	//   ....[48]....
        /*030c*/ 	.word	0x00004070


	//----- nvinfo : EIATTR_VRC_CTA_INIT_COUNT
	.align		4
.L_11919:
        /*0310*/ 	.byte	0x02, 0x4a
	.zero		1
	.zero		1


	//----- nvinfo : EIATTR_SYSCALL_OFFSETS
	.align		4
        /*0314*/ 	.byte	0x04, 0x46
        /*0316*/ 	.short	(.L_11921 - .L_11920)


	//   ....[0]....
.L_11920:
        /*0318*/ 	.word	0x00002b40


	//   ....[1]....
        /*031c*/ 	.word	0x00003650


	//----- nvinfo : EIATTR_EXIT_INSTR_OFFSETS
	.align		4
.L_11921:
        /*0320*/ 	.byte	0x04, 0x1c
        /*0322*/ 	.short	(.L_11923 - .L_11922)


	//   ....[0]....
.L_11922:
        /*0324*/ 	.word	0x00000090


	//   ....[1]....
        /*0328*/ 	.word	0x000033f0


	//   ....[2]....
        /*032c*/ 	.word	0x00003420


	//   ....[3]....
        /*0330*/ 	.word	0x00003550


	//   ....[4]....
        /*0334*/ 	.word	0x00003660


	//----- nvinfo : EIATTR_CRS_STACK_SIZE
	.align		4
.L_11923:
        /*0338*/ 	.byte	0x04, 0x1e
        /*033a*/ 	.short	(.L_11925 - .L_11924)
.L_11924:
        /*033c*/ 	.word	0x00000000


	//----- nvinfo : EIATTR_CBANK_PARAM_SIZE
	.align		4
.L_11925:
        /*0340*/ 	.byte	0x03, 0x19
        /*0342*/ 	.short	0x008c


	//----- nvinfo : EIATTR_PARAM_CBANK
	.align		4
        /*0344*/ 	.byte	0x04, 0x0a
        /*0346*/ 	.short	(.L_11927 - .L_11926)
	.align		4
.L_11926:
        /*0348*/ 	.word	index@(.nv.constant0._ZN4vllm25paged_attention_v2_kernelIfhLi80ELi16ELi128ELNS_18Fp8KVCacheDataTypeE2ELb1ELi512EEEvPfS2_PT_PKS3_PKT0_S9_ifPKiSB_iPKfiiiSD_SD_iiiii)
        /*034c*/ 	.short	0x0380
        /*034e*/ 	.short	0x008c


	//----- nvinfo : EIATTR_SW_WAR
	.align		4
.L_11927:
        /*0350*/ 	.byte	0x04, 0x36
        /*0352*/ 	.short	(.L_11929 - .L_11928)
.L_11928:
        /*0354*/ 	.word	0x00000008
.L_11929:


//--------------------- .nv.info._ZN4vllm25paged_attention_v2_kernelIfhLi64ELi16ELi128ELNS_18Fp8KVCacheDataTypeE2ELb1ELi512EEEvPfS2_PT_PKS3_PKT0_S9_ifPKiSB_iPKfiiiSD_SD_iiiii --------------------------
	.section	.nv.info._ZN4vllm25paged_attention_v2_kernelIfhLi64ELi16ELi128ELNS_18Fp8KVCacheDataTypeE2ELb1ELi512EEEvPfS2_PT_PKS3_PKT0_S9_ifPKiSB_iPKfiiiSD_SD_iiiii,"",@"SHT_CUDA_INFO"
	.sectionflags	@""
	.align	4


	//----- nvinfo : EIATTR_CUDA_API_VERSION
	.align		4
        /*0000*/ 	.byte	0x04, 0x37
        /*0002*/ 	.short	(.L_11931 - .L_11930)
.L_11930:
        /*0004*/ 	.word	0x00000082


	//----- nvinfo : EIATTR_KPARAM_INFO
	.align		4
.L_11931:
        /*0008*/ 	.byte	0x04, 0x17
        /*000a*/ 	.short	(.L_11933 - .L_11932)
.L_11932:
        /*000c*/ 	.word	0x00000000
        /*0010*/ 	.short	0x0015
        /*0012*/ 	.short	0x0088
        /*0014*/ 	.byte	0x00, 0xf0, 0x11, 0x00


	//----- nvinfo : EIATTR_KPARAM_INFO
	.align		4
.L_11933:
        /*0018*/ 	.byte	0x04, 0x17
        /*001a*/ 	.short	(.L_11935 - .L_11934)
.L_11934:
        /*001c*/ 	.word	0x00000000
        /*0020*/ 	.short	0x0014
        /*0022*/ 	.short	0x0084
        /*0024*/ 	.byte	0x00, 0xf0, 0x11, 0x00


	//----- nvinfo : EIATTR_KPARAM_INFO
	.align		4
.L_11935:
        /*0028*/ 	.byte	0x04, 0x17
        /*002a*/ 	.short	(.L_11937 - .L_11936)
.L_11936:
        /*002c*/ 	.word	0x00000000
        /*0030*/ 	.short	0x0013
        /*0032*/ 	.short	0x0080
        /*0034*/ 	.byte	0x00, 0xf0, 0x11, 0x00


	//----- nvinfo : EIATTR_KPARAM_INFO
	.align		4
.L_11937:
        /*0038*/ 	.byte	0x04, 0x17
        /*003a*/ 	.short	(.L_11939 - .L_11938)
.L_11938:
        /*003c*/ 	.word	0x00000000
        /*0040*/ 	.short	0x0012
        /*0042*/ 	.short	0x007c
        /*0044*/ 	.byte	0x00, 0xf0, 0x11, 0x00


	//----- nvinfo : EIATTR_KPARAM_INFO
	.align		4
.L_11939:
        /*0048*/ 	.byte	0x04, 0x17
        /*004a*/ 	.short	(.L_11941 - .L_11940)
.L_11940:
        /*004c*/ 	.word	0x00000000
        /*0050*/ 	.short	0x0011
        /*0052*/ 	.short	0x0078
        /*0054*/ 	.byte	0x00, 0xf0, 0x11, 0x00


	//----- nvinfo : EIATTR_KPARAM_INFO
	.align		4
.L_11941:
        /*0058*/ 	.byte	0x04, 0x17
        /*005a*/ 	.short	(.L_11943 - .L_11942)
.L_11942:
        /*005c*/ 	.word	0x00000000
        /*0060*/ 	.short	0x0010
        /*0062*/ 	.short	0x0070
        /*0064*/ 	.byte	0x00, 0xf5, 0x21, 0x00


	//----- nvinfo : EIATTR_KPARAM_INFO
	.align		4
.L_11943:
        /*0068*/ 	.byte	0x04, 0x17
        /*006a*/ 	.short	(.L_11945 - .L_11944)
.L_11944:
        /*006c*/ 	.word	0x00000000
        /*0070*/ 	.short	0x000f
        /*0072*/ 	.short	0x0068
        /*0074*/ 	.byte	0x00, 0xf5, 0x21, 0x00


	//----- nvinfo : EIATTR_KPARAM_INFO
	.align		4
.L_11945:
        /*0078*/ 	.byte	0x04, 0x17
        /*007a*/ 	.short	(.L_11947 - .L_11946)
.L_11946:
        /*007c*/ 	.word	0x00000000
        /*0080*/ 	.short	0x000e
        /*0082*/ 	.short	0x0060
        /*0084*/ 	.byte	0x00, 0xf0, 0x11, 0x00


	//----- nvinfo : EIATTR_KPARAM_INFO
	.align		4
.L_11947:
        /*0088*/ 	.byte	0x04, 0x17
        /*008a*/ 	.short	(.L_11949 - .L_11948)
.L_11948:
        /*008c*/ 	.word	0x00000000
        /*0090*/ 	.short	0x000d
        /*0092*/ 	.short	0x005c
        /*0094*/ 	.byte	0x00, 0xf0, 0x11, 0x00


	//----- nvinfo : EIATTR_KPARAM_INFO
	.align		4
.L_11949:
        /*0098*/ 	.byte	0x04, 0x17
        /*009a*/ 	.short	(.L_11951 - .L_11950)
.L_11950:
        /*009c*/ 	.word	0x00000000
        /*00a0*/ 	.short	0x000c
        /*00a2*/ 	.short	0x0058
        /*00a4*/ 	.byte	0x00, 0xf0, 0x11, 0x00


	//----- nvinfo : EIATTR_KPARAM_INFO
	.align		4
.L_11951:
        /*00a8*/ 	.byte	0x04, 0x17
        /*00aa*/ 	.short	(.L_11953 - .L_11952)
.L_11952:
        /*00ac*/ 	.word	0x00000000
        /*00b0*/ 	.short	0x000b
        /*00b2*/ 	.short	0x0050
        /*00b4*/ 	.byte	0x00, 0xf5, 0x21, 0x00


	//----- nvinfo : EIATTR_KPARAM_INFO
	.align		4
.L_11953:
        /*00b8*/ 	.byte	0x04, 0x17
        /*00ba*/ 	.short	(.L_11955 - .L_11954)
.L_11954:
        /*00bc*/ 	.word	0x00000000
        /*00c0*/ 	.short	0x000a
        /*00c2*/ 	.short	0x0048
        /*00c4*/ 	.byte	0x00, 0xf0, 0x11, 0x00


	//----- nvinfo : EIATTR_KPARAM_INFO
	.align		4
.L_11955:
        /*00c8*/ 	.byte	0x04, 0x17
        /*00ca*/ 	.short	(.L_11957 - .L_11956)
.L_11956:
        /*00cc*/ 	.word	0x00000000
        /*00d0*/ 	.short	0x0009
        /*00d2*/ 	.short	0x0040
        /*00d4*/ 	.byte	0x00, 0xf5, 0x21, 0x00


	//----- nvinfo : EIATTR_KPARAM_INFO
	.align		4
.L_11957:
        /*00d8*/ 	.byte	0x04, 0x17
        /*00da*/ 	.short	(.L_11959 - .L_11958)
.L_11958:
        /*00dc*/ 	.word	0x00000000
        /*00e0*/ 	.short	0x0008
        /*00e2*/ 	.short	0x0038
        /*00e4*/ 	.byte	0x00, 0xf5, 0x21, 0x00


	//----- nvinfo : EIATTR_KPARAM_INFO
	.align		4
.L_11959:
        /*00e8*/ 	.byte	0x04, 0x17
        /*00ea*/ 	.short	(.L_11961 - .L_11960)
.L_11960:
        /*00ec*/ 	.word	0x00000000
        /*00f0*/ 	.short	0x0007
        /*00f2*/ 	.short	0x0034
        /*00f4*/ 	.byte	0x00, 0xf0, 0x11, 0x00


	//----- nvinfo : EIATTR_KPARAM_INFO
	.align		4
.L_11961:
        /*00f8*/ 	.byte	0x04, 0x17
        /*00fa*/ 	.short	(.L_11963 - .L_11962)
.L_11962:
        /*00fc*/ 	.word	0x00000000
        /*0100*/ 	.short	0x0006
        /*0102*/ 	.short	0x0030
        /*0104*/ 	.byte	0x00, 0xf0, 0x11, 0x00


	//----- nvinfo : EIATTR_KPARAM_INFO
	.align		4
.L_11963:
        /*0108*/ 	.byte	0x04, 0x17
        /*010a*/ 	.short	(.L_11965 - .L_11964)
.L_11964:
        /*010c*/ 	.word	0x00000000
        /*0110*/ 	.short	0x0005
        /*0112*/ 	.short	0x0028
        /*0114*/ 	.byte	0x00, 0xf5, 0x21, 0x00


	//----- nvinfo : EIATTR_KPARAM_INFO
	.align		4
.L_11965:
        /*0118*/ 	.byte	0x04, 0x17
        /*011a*/ 	.short	(.L_11967 - .L_11966)
.L_11966:
        /*011c*/ 	.word	0x00000000
        /*0120*/ 	.short	0x0004
        /*0122*/ 	.short	0x0020
        /*0124*/ 	.byte	0x00, 0xf5, 0x21, 0x00


	//----- nvinfo : EIATTR_KPARAM_INFO
	.align		4
.L_11967:
        /*0128*/ 	.byte	0x04, 0x17
        /*012a*/ 	.short	(.L_11969 - .L_11968)
.L_11968:
        /*012c*/ 	.word	0x00000000
        /*0130*/ 	.short	0x0003
        /*0132*/ 	.short	0x0018
        /*0134*/ 	.byte	0x00, 0xf5, 0x21, 0x00


	//----- nvinfo : EIATTR_KPARAM_INFO
	.align		4
.L_11969:
        /*0138*/ 	.byte	0x04, 0x17
        /*013a*/ 	.short	(.L_11971 - .L_11970)
.L_11970:
        /*013c*/ 	.word	0x00000000
        /*0140*/ 	.short	0x0002
        /*0142*/ 	.short	0x0010
        /*0144*/ 	.byte	0x00, 0xf5, 0x21, 0x00


	//----- nvinfo : EIATTR_KPARAM_INFO
	.align		4
.L_11971:
        /*0148*/ 	.byte	0x04, 0x17
        /*014a*/ 	.short	(.L_11973 - .L_11972)
.L_11972:
        /*014c*/ 	.word	0x00000000
        /*0150*/ 	.short	0x0001
        /*0152*/ 	.short	0x0008
        /*0154*/ 	.byte	0x00, 0xf5, 0x21, 0x00


	//----- nvinfo : EIATTR_KPARAM_INFO
	.align		4
.L_11973:
        /*0158*/ 	.byte	0x04, 0x17
        /*015a*/ 	.short	(.L_11975 - .L_11974)
.L_11974:
        /*015c*/ 	.word	0x00000000
        /*0160*/ 	.short	0x0000
        /*0162*/ 	.short	0x0000
        /*0164*/ 	.byte	0x00, 0xf5, 0x21, 0x00


	//----- nvinfo : EIATTR_SPARSE_MMA_MASK
	.align		4
.L_11975:
        /*0168*/ 	.byte	0x03, 0x50
        /*016a*/ 	.short	0x0000


	//----- nvinfo : EIATTR_MAXREG_COUNT
	.align		4
        /*016c*/ 	.byte	0x03, 0x1b
        /*016e*/ 	.short	0x00ff


	//----- nvinfo : EIATTR_NUM_BARRIERS
	.align		4
        /*0170*/ 	.byte	0x02, 0x4c
        /*0172*/ 	.byte	0x01
	.zero		1


	//----- nvinfo : EIATTR_EXTERNS
	.align		4
        /*0174*/ 	.byte	0x04, 0x0f
        /*0176*/ 	.short	(.L_11977 - .L_11976)


	//   ....[0]....
	.align		4
.L_11976:
        /*0178*/ 	.word	index@(__assertfail)


	//----- nvinfo : EIATTR_MERCURY_ISA_VERSION
	.align		4
.L_11977:
        /*017c*/ 	.byte	0x03, 0x5f
        /*017e*/ 	.short	0x0101


	//----- nvinfo : EIATTR_COOP_GROUP_MASK_REGIDS
	.align		4
        /*0180*/ 	.byte	0x04, 0x29
        /*0182*/ 	.short	(.L_11979 - .L_11978)


	//   ....[0]....
.L_11978:
        /*0184*/ 	.word	0xffffffff


	//   ....[1]....
        /*0188*/ 	.word	0xffffffff


	//   ....[2]....
        /*018c*/ 	.word	0xffffffff


	//   ....[3]....
        /*0190*/ 	.word	0xffffffff


	//   ....[4]....
        /*0194*/ 	.word	0xffffffff


	//   ....[5]....
        /*0198*/ 	.word	0xffffffff


	//   ....[6]....
        /*019c*/ 	.word	0xffffffff


	//   ....[7]....
        /*01a0*/ 	.word	0xffffffff


	//   ....[8]....
        /*01a4*/ 	.word	0xffffffff


	//   ....[9]....
        /*01a8*/ 	.word	0xffffffff


	//   ....[10]....
        /*01ac*/ 	.word	0xffffffff


	//   ....[11]....
        /*01b0*/ 	.word	0xffffffff


	//   ....[12]....
        /*01b4*/ 	.word	0xffffffff


	//   ....[13]....
        /*01b8*/ 	.word	0xffffffff


	//   ....[14]....
        /*01bc*/ 	.word	0xffffffff


	//   ....[15]....
        /*01c0*/ 	.word	0xffffffff


	//   ....[16]....
        /*01c4*/ 	.word	0xffffffff


	//   ....[17]....
        /*01c8*/ 	.word	0xffffffff


	//   ....[18]....
        /*01cc*/ 	.word	0xffffffff


	//   ....[19]....
        /*01d0*/ 	.word	0xffffffff


	//   ....[20]....
        /*01d4*/ 	.word	0xffffffff


	//   ....[21]....
        /*01d8*/ 	.word	0xffffffff


	//   ....[22]....
        /*01dc*/ 	.word	0xffffffff


	//   ....[23]....
        /*01e0*/ 	.word	0x0500000f


	//   ....[24]....
        /*01e4*/ 	.word	0x0500000f


	//   ....[25]....
        /*01e8*/ 	.word	0x0500000f


	//   ....[26]....
        /*01ec*/ 	.word	0x0500000f


	//   ....[27]....
        /*01f0*/ 	.word	0x0500000f


	//   ....[28]....
        /*01f4*/ 	.word	0x0500000f


	//   ....[29]....
        /*01f8*/ 	.word	0x0500000f


	//   ....[30]....
        /*01fc*/ 	.word	0x0500000f


	//   ....[31]....
        /*0200*/ 	.word	0x0500000f


	//   ....[32]....
        /*0204*/ 	.word	0x0500000f


	//   ....[33]....
        /*0208*/ 	.word	0x0500000f


	//   ....[34]....
        /*020c*/ 	.word	0x0500000f


	//   ....[35]....
        /*0210*/ 	.word	0x0500000f


	//   ....[36]....
        /*0214*/ 	.word	0x0500000f


	//   ....[37]....
        /*0218*/ 	.word	0x0500000f


	//   ....[38]....
        /*021c*/ 	.word	0x0500000f


	//   ....[39]....
        /*0220*/ 	.word	0x0500000f


	//   ....[40]....
        /*0224*/ 	.word	0x0500000f


	//   ....[41]....
        /*0228*/ 	.word	0x0500000f


	//   ....[42]....
        /*022c*/ 	.word	0x0500000f


	//----- nvinfo : EIATTR_COOP_GROUP_INSTR_OFFSETS
	.align		4
.L_11979:
        /*0230*/ 	.byte	0x04, 0x28
        /*0232*/ 	.short	(.L_11981 - .L_11980)


	//   ....[0]....
.L_11980:
        /*0234*/ 	.word	0x00000b40


	//   ....[1]....
        /*0238*/ 	.word	0x00000b60


	//   ....[2]....
        /*023c*/ 	.word	0x00000b80


	//   ....[3]....
        /*0240*/ 	.word	0x00000ba0


	//   ....[4]....
        /*0244*/ 	.word	0x00000cc0


	//   ....[5]....
        /*0248*/ 	.word	0x00000ce0


	//   ....[6]....
        /*024c*/ 	.word	0x00000d10


	//   ....[7]....
        /*0250*/ 	.word	0x00001b50


	//   ....[8]....
        /*0254*/ 	.word	0x00001b80


	//   ....[9]....
        /*0258*/ 	.word	0x00001ba0


	//   ....[10]....
        /*025c*/ 	.word	0x00001bc0


	//   ....[11]....
        /*0260*/ 	.word	0x00001be0


	//   ....[12]....
        /*0264*/ 	.word	0x00001c30


	//   ....[13]....
        /*0268*/ 	.word	0x00001c50


	//   ....[14]....
        /*026c*/ 	.word	0x00001c70


	//   ....[15]....
        /*0270*/ 	.word	0x00002c70


	//   ....[16]....
        /*0274*/ 	.word	0x00002c90


	//   ....[17]....
        /*0278*/ 	.word	0x00002ca0


	//   ....[18]....
        /*027c*/ 	.word	0x00002cb0


	//   ....[19]....
        /*0280*/ 	.word	0x00002cc0


	//   ....[20]....
        /*0284*/ 	.word	0x00002cd0


	//   ....[21]....
        /*0288*/ 	.word	0x00002ce0


	//   ....[22]....
        /*028c*/ 	.word	0x00002d00


	//   ....[23]....
        /*0290*/ 	.word	0x000035c0


	//   ....[24]....
        /*0294*/ 	.word	0x00003620


	//   ....[25]....
        /*0298*/ 	.word	0x00003680


	//   ....[26]....
        /*029c*/ 	.word	0x000036e0


	//   ....[27]....
        /*02a0*/ 	.word	0x00003760


	//   ....[28]....
        /*02a4*/ 	.word	0x000037c0


	//   ....[29]....
        /*02a8*/ 	.word	0x00003820


	//   ....[30]....
        /*02ac*/ 	.word	0x000038a0


	//   ....[31]....
        /*02b0*/ 	.word	0x00003900


	//   ....[32]....
        /*02b4*/ 	.word	0x00003980


	//   ....[33]....
        /*02b8*/ 	.word	0x000039e0


	//   ....[34]....
        /*02bc*/ 	.word	0x00003a60


	//   ....[35]....
        /*02c0*/ 	.word	0x00003ac0


	//   ....[36]....
        /*02c4*/ 	.word	0x00003b40


	//   ....[37]....
        /*02c8*/ 	.word	0x00003ba0


	//   ....[38]....
        /*02cc*/ 	.word	0x00003c20


	//   ....[39]....
        /*02d0*/ 	.word	0x00003c80


	//   ....[40]....
        /*02d4*/ 	.word	0x00003d10


	//   ....[41]....
        /*02d8*/ 	.word	0x00003d70


	//   ....[42]....
        /*02dc*/ 	.word	0x00003df0


	//----- nvinfo : EIATTR_VRC_CTA_INIT_COUNT
	.align		4
.L_11981:
        /*02e0*/ 	.byte	0x02, 0x4a
	.zero		1
	.zero		1


	//----- nvinfo : EIATTR_SYSCALL_OFFSETS
	.align		4
        /*02e4*/ 	.byte	0x04, 0x46
        /*02e6*/ 	.short	(.L_11983 - .L_11982)


	//   ....[0]....
.L_11982:
        /*02e8*/ 	.word	0x00002b40


	//   ....[1]....
        /*02ec*/ 	.word	0x00003560


	//----- nvinfo : EIATTR_EXIT_INSTR_OFFSETS
	.align		4
.L_11983:
        /*02f0*/ 	.byte	0x04, 0x1c
        /*02f2*/ 	.short	(.L_11985 - .L_11984)


	//   ....[0]....
.L_11984:
        /*02f4*/ 	.word	0x00000090


	//   ....[1]....
        /*02f8*/ 	.word	0x00003320


	//   ....[2]....
        /*02fc*/ 	.word	0x00003350


	//   ....[3]....
        /*0300*/ 	.word	0x00003460


	//   ....[4]....
        /*0304*/ 	.word	0x00003570


	//----- nvinfo : EIATTR_CRS_STACK_SIZE
	.align		4
.L_11985:
        /*0308*/ 	.byte	0x04, 0x1e
        /*030a*/ 	.short	(.L_11987 - .L_11986)
.L_11986:
        /*030c*/ 	.word	0x00000000


	//----- nvinfo : EIATTR_CBANK_PARAM_SIZE
	.align		4
.L_11987:
        /*0310*/ 	.byte	0x03, 0x19
        /*0312*/ 	.short	0x008c


	//----- nvinfo : EIATTR_PARAM_CBANK
	.align		4
        /*0314*/ 	.byte	0x04, 0x0a
        /*0316*/ 	.short	(.L_11989 - .L_11988)
	.align		4
.L_11988:
        /*0318*/ 	.word	index@(.nv.constant0._ZN4vllm25paged_attention_v2_kernelIfhLi64ELi16ELi128ELNS_18Fp8KVCacheDataTypeE2ELb1ELi512EEEvPfS2_PT_PKS3_PKT0_S9_ifPKiSB_iPKfiiiSD_SD_iiiii)
        /*031c*/ 	.short	0x0380
        /*031e*/ 	.short	0x008c


	//----- nvinfo : EIATTR_SW_WAR
	.align		4
.L_11989:
        /*0320*/ 	.byte	0x04, 0x36
        /*0322*/ 	.short	(.L_11991 - .L_11990)
.L_11990:
        /*0324*/ 	.word	0x00000008
.L_11991:


//--------------------- .nv.info._ZN4vllm25paged_attention_v2_kernelIfhLi32ELi16ELi128ELNS_18Fp8KVCacheDataTypeE2ELb1ELi512EEEvPfS2_PT_PKS3_PKT0_S9_ifPKiSB_iPKfiiiSD_SD_iiiii --------------------------
	.section	.nv.info._ZN4vllm25paged_attention_v2_kernelIfhLi32ELi16ELi128ELNS_18Fp8KVCacheDataTypeE2ELb1ELi512EEEvPfS2_PT_PKS3_PKT0_S9_ifPKiSB_iPKfiiiSD_SD_iiiii,"",@"SHT_CUDA_INFO"
	.sectionflags	@""
	.align	4


	//----- nvinfo : EIATTR_CUDA_API_VERSION
	.align		4
        /*0000*/ 	.byte	0x04, 0x37
        /*0002*/ 	.short	(.L_11993 - .L_11992)
.L_11992:
        /*0004*/ 	.word	0x00000082


	//----- nvinfo : EIATTR_KPARAM_INFO
	.align		4
.L_11993:
        /*0008*/ 	.byte	0x04, 0x17
        /*000a*/ 	.short	(.L_11995 - .L_11994)
.L_11994:
        /*000c*/ 	.word	0x00000000
        /*0010*/ 	.short	0x0015
        /*0012*/ 	.short	0x0088
        /*0014*/ 	.byte	0x00, 0xf0, 0x11, 0x00


	//----- nvinfo : EIATTR_KPARAM_INFO
	.align		4
.L_11995:
        /*0018*/ 	.byte	0x04, 0x17
        /*001a*/ 	.short	(.L_11997 - .L_11996)
.L_11996:
        /*001c*/ 	.word	0x00000000
        /*0020*/ 	.short	0x0014
        /*0022*/ 	.short	0x0084
        /*0024*/ 	.byte	0x00, 0xf0, 0x11, 0x00


	//----- nvinfo : EIATTR_KPARAM_INFO
	.align		4
.L_11997:
        /*0028*/ 	.byte	0x04, 0x17
        /*002a*/ 	.short	(.L_11999 - .L_11998)
.L_11998:
        /*002c*/ 	.word	0x00000000
        /*0030*/ 	.short	0x0013
        /*0032*/ 	.short	0x0080
        /*0034*/ 	.byte	0x00, 0xf0, 0x11, 0x00


	//----- nvinfo : EIATTR_KPARAM_INFO
	.align		4
.L_11999:
        /*0038*/ 	.byte	0x04, 0x17
        /*003a*/ 	.short	(.L_12001 - .L_12000)
.L_12000:
        /*003c*/ 	.word	0x00000000
        /*0040*/ 	.short	0x0012
        /*0042*/ 	.short	0x007c
        /*0044*/ 	.byte	0x00, 0xf0, 0x11, 0x00


	//----- nvinfo : EIATTR_KPARAM_INFO
	.align		4
.L_12001:
        /*0048*/ 	.byte	0x04, 0x17
        /*004a*/ 	.short	(.L_12003 - .L_12002)
.L_12002:
        /*004c*/ 	.word	0x00000000
        /*0050*/ 	.short	0x0011
        /*0052*/ 	.short	0x0078
        /*0054*/ 	.byte	0x00, 0xf0, 0x11, 0x00


	//----- nvinfo : EIATTR_KPARAM_INFO
	.align		4
.L_12003:
        /*0058*/ 	.byte	0x04, 0x17
        /*005a*/ 	.short	(.L_12005 - .L_12004)
.L_12004:
        /*005c*/ 	.word	0x00000000
        /*0060*/ 	.short	0x0010
        /*0062*/ 	.short	0x0070
        /*0064*/ 	.byte	0x00, 0xf5, 0x21, 0x00


	//----- nvinfo : EIATTR_KPARAM_INFO
	.align		4
.L_12005:
        /*0068*/ 	.byte	0x04, 0x17
        /*006a*/ 	.short	(.L_12007 - .L_12006)
.L_12006:
        /*006c*/ 	.word	0x00000000
        /*0070*/ 	.short	0x000f
        /*0072*/ 	.short	0x0068
        /*0074*/ 	.byte	0x00, 0xf5, 0x21, 0x00


	//----- nvinfo : EIATTR_KPARAM_INFO
	.align		4
.L_12007:
        /*0078*/ 	.byte	0x04, 0x17
        /*007a*/ 	.short	(.L_12009 - .L_12008)
.L_12008:
        /*007c*/ 	.word	0x00000000
        /*0080*/ 	.short	0x000e
        /*0082*/ 	.short	0x0060
        /*0084*/ 	.byte	0x00, 0xf0, 0x11, 0x00


	//----- nvinfo : EIATTR_KPARAM_INFO
	.align		4
.L_12009:
        /*0088*/ 	.byte	0x04, 0x17
        /*008a*/ 	.short	(.L_12011 - .L_12010)
.L_12010:
        /*008c*/ 	.word	0x00000000
        /*0090*/ 	.short	0x000d
        /*0092*/ 	.short	0x005c
        /*0094*/ 	.byte	0x00, 0xf0, 0x11, 0x00


	//----- nvinfo : EIATTR_KPARAM_INFO
	.align		4
.L_12011:
        /*0098*/ 	.byte	0x04, 0x17
        /*009a*/ 	.short	(.L_12013 - .L_12012)
.L_12012:
        /*009c*/ 	.word	0x00000000
        /*00a0*/ 	.short	0x000c
        /*00a2*/ 	.short	0x0058
        /*00a4*/ 	.byte	0x00, 0xf0, 0x11, 0x00


	//----- nvinfo : EIATTR_KPARAM_INFO
	.align		4
.L_12013:
        /*00a8*/ 	.byte	0x04, 0x17
        /*00aa*/ 	.short	(.L_12015 - .L_12014)
.L_12014:
        /*00ac*/ 	.word	0x00000000
        /*00b0*/ 	.short	0x000b
        /*00b2*/ 	.short	0x0050
        /*00b4*/ 	.byte	0x00, 0xf5, 0x21, 0x00


	//----- nvinfo : EIATTR_KPARAM_INFO
	.align		4
.L_12015:
        /*00b8*/ 	.byte	0x04, 0x17
        /*00ba*/ 	.short	(.L_12017 - .L_12016)
.L_12016:
        /*00bc*/ 	.word	0x00000000
        /*00c0*/ 	.short	0x000a
        /*00c2*/ 	.short	0x0048
        /*00c4*/ 	.byte	0x00, 0xf0, 0x11, 0x00


	//----- nvinfo : EIATTR_KPARAM_INFO
	.align		4
.L_12017:
        /*00c8*/ 	.byte	0x04, 0x17
        /*00ca*/ 	.short	(.L_12019 - .L_12018)
.L_12018:
        /*00cc*/ 	.word	0x00000000
        /*00d0*/ 	.short	0x0009
        /*00d2*/ 	.short	0x0040
        /*00d4*/ 	.byte	0x00, 0xf5, 0x21, 0x00


	//----- nvinfo : EIATTR_KPARAM_INFO
	.align		4
.L_12019:
        /*00d8*/ 	.byte	0x04, 0x17
        /*00da*/ 	.short	(.L_12021 - .L_12020)
.L_12020:
        /*00dc*/ 	.word	0x00000000
        /*00e0*/ 	.short	0x0008
        /*00e2*/ 	.short	0x0038
        /*00e4*/ 	.byte	0x00, 0xf5, 0x21, 0x00


	//----- nvinfo : EIATTR_KPARAM_INFO
	.align		4
.L_12021:
        /*00e8*/ 	.byte	0x04, 0x17
        /*00ea*/ 	.short	(.L_12023 - .L_12022)
.L_12022:
        /*00ec*/ 	.word	0x00000000
        /*00f0*/ 	.short	0x0007
        /*00f2*/ 	.short	0x0034
        /*00f4*/ 	.byte	0x00, 0xf0, 0x11, 0x00


	//----- nvinfo : EIATTR_KPARAM_INFO
	.align		4
.L_12023:
        /*00f8*/ 	.byte	0x04, 0x17
        /*00fa*/ 	.short	(.L_12025 - .L_12024)
.L_12024:
        /*00fc*/ 	.word	0x00000000
        /*0100*/ 	.short	0x0006
        /*0102*/ 	.short	0x0030
        /*0104*/ 	.byte	0x00, 0xf0, 0x11, 0x00


	//----- nvinfo : EIATTR_KPARAM_INFO
	.align		4
.L_12025:
        /*0108*/ 	.byte	0x04, 0x17
        /*010a*/ 	.short	(.L_12027 - .L_12026)
.L_12026:
        /*010c*/ 	.word	0x00000000
        /*0110*/ 	.short	0x0005
        /*0112*/ 	.short	0x0028
        /*0114*/ 	.byte	0x00, 0xf5, 0x21, 0x00


	//----- nvinfo : EIATTR_KPARAM_INFO
	.align		4
.L_12027:
        /*0118*/ 	.byte	0x04, 0x17
        /*011a*/ 	.short	(.L_12029 - .L_12028)
.L_12028:
        /*011c*/ 	.word	0x00000000
        /*0120*/ 	.short	0x0004
        /*0122*/ 	.short	0x0020
        /*0124*/ 	.byte	0x00, 0xf5, 0x21, 0x00


	//----- nvinfo : EIATTR_KPARAM_INFO
	.align		4
.L_12029:
        /*0128*/ 	.byte	0x04, 0x17
        /*012a*/ 	.short	(.L_12031 - .L_12030)
.L_12030:
        /*012c*/ 	.word	0x00000000
        /*0130*/ 	.short	0x0003
        /*0132*/ 	.short	0x0018
        /*0134*/ 	.byte	0x00, 0xf5, 0x21, 0x00


	//----- nvinfo : EIATTR_KPARAM_INFO
	.align		4
.L_12031:
        /*0138*/ 	.byte	0x04, 0x17
        /*013a*/ 	.short	(.L_12033 - .L_12032)
.L_12032:
        /*013c*/ 	.word	0x00000000
        /*0140*/ 	.short	0x0002
        /*0142*/ 	.short	0x0010
        /*0144*/ 	.byte	0x00, 0xf5, 0x21, 0x00


	//----- nvinfo : EIATTR_KPARAM_INFO
	.align		4
.L_12033:
        /*0148*/ 	.byte	0x04, 0x17
        /*014a*/ 	.short	(.L_12035 - .L_12034)
.L_12034:
        /*014c*/ 	.word	0x00000000
        /*0150*/ 	.short	0x0001
        /*0152*/ 	.short	0x0008
        /*0154*/ 	.byte	0x00, 0xf5, 0x21, 0x00


	//----- nvinfo : EIATTR_KPARAM_INFO
	.align		4
.L_12035:
        /*0158*/ 	.byte	0x04, 0x17
        /*015a*/ 	.short	(.L_12037 - .L_12036)
.L_12036:
        /*015c*/ 	.word	0x00000000
        /*0160*/ 	.short	0x0000
        /*0162*/ 	.short	0x0000
        /*0164*/ 	.byte	0x00, 0xf5, 0x21, 0x00


	//----- nvinfo : EIATTR_SPARSE_MMA_MASK
	.align		4
.L_12037:
        /*0168*/ 	.byte	0x03, 0x50
        /*016a*/ 	.short	0x0000


	//----- nvinfo : EIATTR_MAXREG_COUNT
	.align		4
        /*016c*/ 	.byte	0x03, 0x1b
        /*016e*/ 	.short	0x00ff


	//----- nvinfo : EIATTR_NUM_BARRIERS
	.align		4
        /*0170*/ 	.byte	0x02, 0x4c
        /*0172*/ 	.byte	0x01
	.zero		1


	//----- nvinfo : EIATTR_EXTERNS
	.align		4
        /*0174*/ 	.byte	0x04, 0x0f
        /*0176*/ 	.short	(.L_12039 - .L_12038)


	//   ....[0]....
	.align		4
.L_12038:
        /*0178*/ 	.word	index@(__assertfail)


	//----- nvinfo : EIATTR_MERCURY_ISA_VERSION
	.align		4
.L_12039:
        /*017c*/ 	.byte	0x03, 0x5f
        /*017e*/ 	.short	0x0101


	//----- nvinfo : EIATTR_COOP_GROUP_MASK_REGIDS
	.align		4
        /*0180*/ 	.byte	0x04, 0x29
        /*0182*/ 	.short	(.L_12041 - .L_12040)


	//   ....[0]....
.L_12040:
        /*0184*/ 	.word	0xffffffff


	//   ....[1]....
        /*0188*/ 	.word	0xffffffff


	//   ....[2]....
        /*018c*/ 	.word	0xffffffff


	//   ....[3]....
        /*0190*/ 	.word	0xffffffff


	//   ....[4]....
        /*0194*/ 	.word	0xffffffff


	//   ....[5]....
        /*0198*/ 	.word	0xffffffff


	//   ....[6]....
        /*019c*/ 	.word	0xffffffff


	//   ....[7]....
        /*01a0*/ 	.word	0xffffffff


	//   ....[8]....
        /*01a4*/ 	.word	0xffffffff


	//   ....[9]....
        /*01a8*/ 	.word	0xffffffff


	//   ....[10]....
        /*01ac*/ 	.word	0xffffffff


	//   ....[11]....
        /*01b0*/ 	.word	0xffffffff


	//   ....[12]....
        /*01b4*/ 	.word	0xffffffff


	//   ....[13]....
        /*01b8*/ 	.word	0xffffffff


	//   ....[14]....
        /*01bc*/ 	.word	0xffffffff


	//   ....[15]....
        /*01c0*/ 	.word	0xffffffff


	//   ....[16]....
        /*01c4*/ 	.word	0xffffffff


	//   ....[17]....
        /*01c8*/ 	.word	0xffffffff


	//   ....[18]....
        /*01cc*/ 	.word	0xffffffff


	//   ....[19]....
        /*01d0*/ 	.word	0x0500000f


	//   ....[20]....
        /*01d4*/ 	.word	0x0500000f


	//   ....[21]....
        /*01d8*/ 	.word	0x0500000f


	//   ....[22]....
        /*01dc*/ 	.word	0x0500000f


	//   ....[23]....
        /*01e0*/ 	.word	0x0500000f


	//   ....[24]....
        /*01e4*/ 	.word	0x0500000f


	//   ....[25]....
        /*01e8*/ 	.word	0x0500000f


	//   ....[26]....
        /*01ec*/ 	.word	0x0500000f


	//   ....[27]....
        /*01f0*/ 	.word	0x0500000f


	//   ....[28]....
        /*01f4*/ 	.word	0x0500000f


	//   ....[29]....
        /*01f8*/ 	.word	0x0500000f


	//   ....[30]....
        /*01fc*/ 	.word	0x0500000f


	//----- nvinfo : EIATTR_COOP_GROUP_INSTR_OFFSETS
	.align		4
.L_12041:
        /*0200*/ 	.byte	0x04, 0x28
        /*0202*/ 	.short	(.L_12043 - .L_12042)


	//   ....[0]....
.L_12042:
        /*0204*/ 	.word	0x00000b60


	//   ....[1]....
        /*0208*/ 	.word	0x00000b80


	//   ....[2]....
        /*020c*/ 	.word	0x00000ba0


	//   ....[3]....
        /*0210*/ 	.word	0x00000bc0


	//   ....[4]....
        /*0214*/ 	.word	0x00000ce0


	//   ....[5]....
        /*0218*/ 	.word	0x00000d00


	//   ....[6]....
        /*021c*/ 	.word	0x00000d30


	//   ....[7]....
        /*0220*/ 	.word	0x00001b70


	//   ....[8]....
        /*0224*/ 	.word	0x00001ba0


	//   ....[9]....
        /*0228*/ 	.word	0x00001bc0


	//   ....[10]....
        /*022c*/ 	.word	0x00001be0


	//   ....[11]....
        /*0230*/ 	.word	0x00001c00


	//   ....[12]....
        /*0234*/ 	.word	0x00001c50


	//   ....[13]....
        /*0238*/ 	.word	0x00001c70


	//   ....[14]....
        /*023c*/ 	.word	0x00001c90


	//   ....[15]....
        /*0240*/ 	.word	0x00002c20


	//   ....[16]....
        /*0244*/ 	.word	0x00002c30


	//   ....[17]....
        /*0248*/ 	.word	0x00002c40


	//   ....[18]....
        /*024c*/ 	.word	0x00002c50


	//   ....[19]....
        /*0250*/ 	.word	0x00003260


	//   ....[20]....
        /*0254*/ 	.word	0x000032c0


	//   ....[21]....
        /*0258*/ 	.word	0x00003320


	//   ....[22]....
        /*025c*/ 	.word	0x00003380


	//   ....[23]....
        /*0260*/ 	.word	0x00003400


	//   ....[24]....
        /*0264*/ 	.word	0x00003460


	//   ....[25]....
        /*0268*/ 	.word	0x000034c0


	//   ....[26]....
        /*026c*/ 	.word	0x00003540


	//   ....[27]....
        /*0270*/ 	.word	0x000035a0


	//   ....[28]....
        /*0274*/ 	.word	0x00003620


	//   ....[29]....
        /*0278*/ 	.word	0x00003680


	//   ....[30]....
        /*027c*/ 	.word	0x000036f0


	//----- nvinfo : EIATTR_VRC_CTA_INIT_COUNT
	.align		4
.L_12043:
        /*0280*/ 	.byte	0x02, 0x4a
	.zero		1
	.zero		1


	//----- nvinfo : EIATTR_SYSCALL_OFFSETS
	.align		4
        /*0284*/ 	.byte	0x04, 0x46
        /*0286*/ 	.short	(.L_12045 - .L_12044)


	//   ....[0]....
.L_12044:
        /*0288*/ 	.word	0x00002b60


	//   ....[1]....
        /*028c*/ 	.word	0x00003200


	//----- nvinfo : EIATTR_EXIT_INSTR_OFFSETS
	.align		4
.L_12045:
        /*0290*/ 	.byte	0x04, 0x1c
        /*0292*/ 	.short	(.L_12047 - .L_12046)


	//   ....[0]....
.L_12046:
        /*0294*/ 	.word	0x00000090


	//   ....[1]....
        /*0298*/ 	.word	0x00002fc0


	//   ....[2]....
        /*029c*/ 	.word	0x00002ff0


	//   ....[3]....
        /*02a0*/ 	.word	0x00003100


	//   ....[4]....
        /*02a4*/ 	.word	0x00003210


	//----- nvinfo : EIATTR_CRS_STACK_SIZE
	.align		4
.L_12047:
        /*02a8*/ 	.byte	0x04, 0x1e
        /*02aa*/ 	.short	(.L_12049 - .L_12048)
.L_12048:
        /*02ac*/ 	.word	0x00000000


	//----- nvinfo : EIATTR_CBANK_PARAM_SIZE
	.align		4
.L_12049:
        /*02b0*/ 	.byte	0x03, 0x19
        /*02b2*/ 	.short	0x008c


	//----- nvinfo : EIATTR_PARAM_CBANK
	.align		4
        /*02b4*/ 	.byte	0x04, 0x0a
        /*02b6*/ 	.short	(.L_12051 - .L_12050)
	.align		4
.L_12050:
        /*02b8*/ 	.word	index@(.nv.constant0._ZN4vllm25paged_attention_v2_kernelIfhLi32ELi16ELi128ELNS_18Fp8KVCacheDataTypeE2ELb1ELi512EEEvPfS2_PT_PKS3_PKT0_S9_ifPKiSB_iPKfiiiSD_SD_iiiii)
        /*02bc*/ 	.short	0x0380
        /*02be*/ 	.short	0x008c


	//----- nvinfo : EIATTR_SW_WAR
	.align		4
.L_12051:
        /*02c0*/ 	.byte	0x04, 0x36
        /*02c2*/ 	.short	(.L_12053 - .L_12052)
.L_12052:
        /*02c4*/ 	.word	0x00000008
.L_12053:


//--------------------- .nv.info._ZN4vllm25paged_attention_v2_kernelIfhLi256ELi8ELi128ELNS_18Fp8KVCacheDataTypeE2ELb0ELi512EEEvPfS2_PT_PKS3_PKT0_S9_ifPKiSB_iPKfiiiSD_SD_iiiii --------------------------
	.section	.nv.info._ZN4vllm25paged_attention_v2_kernelIfhLi256ELi8ELi128ELNS_18Fp8KVCacheDataTypeE2ELb0ELi512EEEvPfS2_PT_PKS3_PKT0_S9_ifPKiSB_iPKfiiiSD_SD_iiiii,"",@"SHT_CUDA_INFO"
	.sectionflags	@""
	.align	4


	//----- nvinfo : EIATTR_CUDA_API_VERSION
	.align		4
        /*0000*/ 	.byte	0x04, 0x37
        /*0002*/ 	.short	(.L_12055 - .L_12054)
.L_12054:
        /*0004*/ 	.word	0x00000082


	//----- nvinfo : EIATTR_KPARAM_INFO
	.align		4
.L_12055:
        /*0008*/ 	.byte	0x04, 0x17
        /*000a*/ 	.short	(.L_12057 - .L_12056)
.L_12056:
        /*000c*/ 	.word	0x00000000
        /*0010*/ 	.short	0x0015
        /*0012*/ 	.short	0x0088
        /*0014*/ 	.byte	0x00, 0xf0, 0x11, 0x00


	//----- nvinfo : EIATTR_KPARAM_INFO
	.align		4
.L_12057:
        /*0018*/ 	.byte	0x04, 0x17
        /*001a*/ 	.short	(.L_12059 - .L_12058)
.L_12058:
        /*001c*/ 	.word	0x00000000
        /*0020*/ 	.short	0x0014
        /*0022*/ 	.short	0x0084
        /*0024*/ 	.byte	0x00, 0xf0, 0x11, 0x00


	//----- nvinfo : EIATTR_KPARAM_INFO
	.align		4
.L_12059:
        /*0028*/ 	.byte	0x04, 0x17
        /*002a*/ 	.short	(.L_12061 - .L_12060)
.L_12060:
        /*002c*/ 	.word	0x00000000
        /*0030*/ 	.short	0x0013
        /*0032*/ 	.short	0x0080
        /*0034*/ 	.byte	0x00, 0xf0, 0x11, 0x00


	//----- nvinfo : EIATTR_KPARAM_INFO
	.align		4
.L_12061:
        /*0038*/ 	.byte	0x04, 0x17
        /*003a*/ 	.short	(.L_12063 - .L_12062)
.L_12062:
        /*003c*/ 	.word	0x00000000
        /*0040*/ 	.short	0x0012
        /*0042*/ 	.short	0x007c
        /*0044*/ 	.byte	0x00, 0xf0, 0x11, 0x00


	//----- nvinfo : EIATTR_KPARAM_INFO
	.align		4
.L_12063:
        /*0048*/ 	.byte	0x04, 0x17
        /*004a*/ 	.short	(.L_12065 - .L_12064)
.L_12064:
        /*004c*/ 	.word	0x00000000
        /*0050*/ 	.short	0x0011
        /*0052*/ 	.short	0x0078
        /*0054*/ 	.byte	0x00, 0xf0, 0x11, 0x00


	//----- nvinfo : EIATTR_KPARAM_INFO
	.align		4
.L_12065:
        /*0058*/ 	.byte	0x04, 0x17
        /*005a*/ 	.short	(.L_12067 - .L_12066)
.L_12066:
        /*005c*/ 	.word	0x00000000
        /*0060*/ 	.short	0x0010
        /*0062*/ 	.short	0x0070
        /*0064*/ 	.byte	0x00, 0xf5, 0x21, 0x00


	//----- nvinfo : EIATTR_KPARAM_INFO
	.align		4
.L_12067:
        /*0068*/ 	.byte	0x04, 0x17
        /*006a*/ 	.short	(.L_12069 - .L_12068)
.L_12068:
        /*006c*/ 	.word	0x00000000
        /*0070*/ 	.short	0x000f
        /*0072*/ 	.short	0x0068
        /*0074*/ 	.byte	0x00, 0xf5, 0x21, 0x00


	//----- nvinfo : EIATTR_KPARAM_INFO
	.align		4
.L_12069:
        /*0078*/ 	.byte	0x04, 0x17
        /*007a*/ 	.short	(.L_12071 - .L_12070)
.L_12070:
        /*007c*/ 	.word	0x00000000
        /*0080*/ 	.short	0x000e
        /*0082*/ 	.short	0x0060
        /*0084*/ 	.byte	0x00, 0xf0, 0x11, 0x00


	//----- nvinfo : EIATTR_KPARAM_INFO
	.align		4
.L_12071:
        /*0088*/ 	.byte	0x04, 0x17
        /*008a*/ 	.short	(.L_12073 - .L_12072)
.L_12072:
        /*008c*/ 	.word	0x00000000
        /*0090*/ 	.short	0x000d
        /*0092*/ 	.short	0x005c
        /*0094*/ 	.byte	0x00, 0xf0, 0x11, 0x00


	//----- nvinfo : EIATTR_KPARAM_INFO
	.align		4
.L_12073:
        /*0098*/ 	.byte	0x04, 0x17
        /*009a*/ 	.short	(.L_12075 - .L_12074)
.L_12074:
        /*009c*/ 	.word	0x00000000
        /*00a0*/ 	.short	0x000c
        /*00a2*/ 	.short	0x0058
        /*00a4*/ 	.byte	0x00, 0xf0, 0x11, 0x00


	//----- nvinfo : EIATTR_KPARAM_INFO
	.align		4
.L_12075:
        /*00a8*/ 	.byte	0x04, 0x17
        /*00aa*/ 	.short	(.L_12077 - .L_12076)
.L_12076:
        /*00ac*/ 	.word	0x00000000
        /*00b0*/ 	.short	0x000b
        /*00b2*/ 	.short	0x0050
        /*00b4*/ 	.byte	0x00, 0xf5, 0x21, 0x00


	//----- nvinfo : EIATTR_KPARAM_INFO
	.align		4
.L_12077:
        /*00b8*/ 	.byte	0x04, 0x17
        /*00ba*/ 	.short	(.L_12079 - .L_12078)
.L_12078:
        /*00bc*/ 	.word	0x00000000
        /*00c0*/ 	.short	0x000a
        /*00c2*/ 	.short	0x0048
        /*00c4*/ 	.byte	0x00, 0xf0, 0x11, 0x00


	//----- nvinfo : EIATTR_KPARAM_INFO
	.align		4
.L_12079:
        /*00c8*/ 	.byte	0x04, 0x17
        /*00ca*/ 	.short	(.L_12081 - .L_12080)
.L_12080:
        /*00cc*/ 	.word	0x00000000
        /*00d0*/ 	.short	0x0009
        /*00d2*/ 	.short	0x0040
        /*00d4*/ 	.byte	0x00, 0xf5, 0x21, 0x00


	//----- nvinfo : EIATTR_KPARAM_INFO
	.align		4
.L_12081:
        /*00d8*/ 	.byte	0x04, 0x17
        /*00da*/ 	.short	(.L_12083 - .L_12082)
.L_12082:
        /*00dc*/ 	.word	0x00000000
        /*00e0*/ 	.short	0x0008
        /*00e2*/ 	.short	0x0038
        /*00e4*/ 	.byte	0x00, 0xf5, 0x21, 0x00


	//----- nvinfo : EIATTR_KPARAM_INFO
	.align		4
.L_12083:
        /*00e8*/ 	.byte	0x04, 0x17
        /*00ea*/ 	.short	(.L_12085 - .L_12084)
.L_12084:
        /*00ec*/ 	.word	0x00000000
        /*00f0*/ 	.short	0x0007
        /*00f2*/ 	.short	0x0034
        /*00f4*/ 	.byte	0x00, 0xf0, 0x11, 0x00


	//----- nvinfo : EIATTR_KPARAM_INFO
	.align		4
.L_12085:
        /*00f8*/ 	.byte	0x04, 0x17
        /*00fa*/ 	.short	(.L_12087 - .L_12086)
.L_12086:
        /*00fc*/ 	.word	0x00000000
        /*0100*/ 	.short	0x0006
        /*0102*/ 	.short	0x0030
        /*0104*/ 	.byte	0x00, 0xf0, 0x11, 0x00


	//----- nvinfo : EIATTR_KPARAM_INFO
	.align		4
.L_12087:
        /*0108*/ 	.byte	0x04, 0x17
        /*010a*/ 	.short	(.L_12089 - .L_12088)
.L_12088:
        /*010c*/ 	.word	0x00000000
        /*0110*/ 	.short	0x0005
        /*0112*/ 	.short	0x0028
        /*0114*/ 	.byte	0x00, 0xf5, 0x21, 0x00


	//----- nvinfo : EIATTR_KPARAM_INFO
	.align		4
.L_12089:
        /*0118*/ 	.byte	0x04, 0x17
        /*011a*/ 	.short	(.L_12091 - .L_12090)
.L_12090:
        /*011c*/ 	.word	0x00000000
        /*0120*/ 	.short	0x0004
        /*0122*/ 	.short	0x0020
        /*0124*/ 	.byte	0x00, 0xf5, 0x21, 0x00


	//----- nvinfo : EIATTR_KPARAM_INFO
	.align		4
.L_12091:
        /*0128*/ 	.byte	0x04, 0x17
        /*012a*/ 	.short	(.L_12093 - .L_12092)
.L_12092:
        /*012c*/ 	.word	0x00000000
        /*0130*/ 	.short	0x0003
        /*0132*/ 	.short	0x0018
        /*0134*/ 	.byte	0x00, 0xf5, 0x21, 0x00


	//----- nvinfo : EIATTR_KPARAM_INFO
	.align		4
.L_12093:
        /*0138*/ 	.byte	0x04, 0x17
        /*013a*/ 	.short	(.L_12095 - .L_12094)
.L_12094:
        /*013c*/ 	.word	0x00000000
        /*0140*/ 	.short	0x0002
        /*0142*/ 	.short	0x0010
        /*0144*/ 	.byte	0x00, 0xf5, 0x21, 0x00


	//----- nvinfo : EIATTR_KPARAM_INFO
	.align		4
.L_12095:
        /*0148*/ 	.byte	0x04, 0x17
        /*014a*/ 	.short	(.L_12097 - .L_12096)
.L_12096:
        /*014c*/ 	.word	0x00000000
        /*0150*/ 	.short	0x0001
        /*0152*/ 	.short	0x0008
        /*0154*/ 	.byte	0x00, 0xf5, 0x21, 0x00


	//----- nvinfo : EIATTR_KPARAM_INFO
	.align		4
.L_12097:
        /*0158*/ 	.byte	0x04, 0x17
        /*015a*/ 	.short	(.L_12099 - .L_12098)
.L_12098:
        /*015c*/ 	.word	0x00000000
        /*0160*/ 	.short	0x0000
        /*0162*/ 	.short	0x0000
        /*0164*/ 	.byte	0x00, 0xf5, 0x21, 0x00


	//----- nvinfo : EIATTR_SPARSE_MMA_MASK
	.align		4
.L_12099:
        /*0168*/ 	.byte	0x03, 0x50
        /*016a*/ 	.short	0x0000


	//----- nvinfo : EIATTR_MAXREG_COUNT
	.align		4
        /*016c*/ 	.byte	0x03, 0x1b
        /*016e*/ 	.short	0x00ff


	//----- nvinfo : EIATTR_NUM_BARRIERS
	.align		4
        /*0170*/ 	.byte	0x02, 0x4c
        /*0172*/ 	.byte	0x01
	.zero		1


	//----- nvinfo : EIATTR_EXTERNS
	.align		4
        /*0174*/ 	.byte	0x04, 0x0f
        /*0176*/ 	.short	(.L_12101 - .L_12100)


	//   ....[0]....
	.align		4
.L_12100:
        /*0178*/ 	.word	index@(__assertfail)


	//----- nvinfo : EIATTR_MERCURY_ISA_VERSION
	.align		4
.L_12101:
        /*017c*/ 	.byte	0x03, 0x5f
        /*017e*/ 	.short	0x0101


	//----- nvinfo : EIATTR_COOP_GROUP_MASK_REGIDS
	.align		4
        /*0180*/ 	.byte	0x04, 0x29
        /*0182*/ 	.short	(.L_12103 - .L_12102)


	//   ....[0]....
.L_12102:
        /*0184*/ 	.word	0xffffffff


	//   ....[1]....
        /*0188*/ 	.word	0xffffffff


	//   ....[2]....
        /*018c*/ 	.word	0xffffffff


	//   ....[3]....
        /*0190*/ 	.word	0xffffffff


	//   ....[4]....
        /*0194*/ 	.word	0xffffffff


	//   ....[5]....
        /*0198*/ 	.word	0xffffffff


	//   ....[6]....
        /*019c*/ 	.word	0xffffffff


	//   ....[7]....
        /*01a0*/ 	.word	0xffffffff


	//   ....[8]....
        /*01a4*/ 	.word	0xffffffff


	//   ....[9]....
        /*01a8*/ 	.word	0xffffffff


	//   ....[10]....
        /*01ac*/ 	.word	0xffffffff


	//   ....[11]....
        /*01b0*/ 	.word	0xffffffff


	//   ....[12]....
        /*01b4*/ 	.word	0xffffffff


	//   ....[13]....
        /*01b8*/ 	.word	0xffffffff


	//   ....[14]....
        /*01bc*/ 	.word	0x0500000f


	//   ....[15]....
        /*01c0*/ 	.word	0x0500000f


	//   ....[16]....
        /*01c4*/ 	.word	0x0500000f


	//----- nvinfo : EIATTR_COOP_GROUP_INSTR_OFFSETS
	.align		4
.L_12103:
        /*01c8*/ 	.byte	0x04, 0x28
        /*01ca*/ 	.short	(.L_12105 - .L_12104)


	//   ....[0]....
.L_12104:
        /*01cc*/ 	.word	0x000003d0


	//   ....[1]....
        /*01d0*/ 	.word	0x000003f0


	//   ....[2]....
        /*01d4*/ 	.word	0x00000410


	//   ....[3]....
        /*01d8*/ 	.word	0x00000520


	//   ....[4]....
        /*01dc*/ 	.word	0x00000540


	//   ....[5]....
        /*01e0*/ 	.word	0x00000560


	//   ....[6]....
        /*01e4*/ 	.word	0x000013b0


	//   ....[7]....
        /*01e8*/ 	.word	0x000013e0


	//   ....[8]....
        /*01ec*/ 	.word	0x00001400


	//   ....[9]....
        /*01f0*/ 	.word	0x00001420


	//   ....[10]....
        /*01f4*/ 	.word	0x00001440


	//   ....[11]....
        /*01f8*/ 	.word	0x00001490


	//   ....[12]....
        /*01fc*/ 	.word	0x000014b0


	//   ....[13]....
        /*0200*/ 	.word	0x000014d0


	//   ....[14]....
        /*0204*/ 	.word	0x00002a40


	//   ....[15]....
        /*0208*/ 	.word	0x00002aa0


	//   ....[16]....
        /*020c*/ 	.word	0x00002b00


	//----- nvinfo : EIATTR_VRC_CTA_INIT_COUNT
	.align		4
.L_12105:
        /*0210*/ 	.byte	0x02, 0x4a
	.zero		1
	.zero		1


	//----- nvinfo : EIATTR_SYSCALL_OFFSETS
	.align		4
        /*0214*/ 	.byte	0x04, 0x46
        /*0216*/ 	.short	(.L_12107 - .L_12106)


	//   ....[0]....
.L_12106:
        /*0218*/ 	.word	0x00000330


	//----- nvinfo : EIATTR_EXIT_INSTR_OFFSETS
	.align		4
.L_12107:
        /*021c*/ 	.byte	0x04, 0x1c
        /*021e*/ 	.short	(.L_12109 - .L_12108)


	//   ....[0]....
.L_12108:
        /*0220*/ 	.word	0x000000d0


	//   ....[1]....
        /*0224*/ 	.word	0x00002820


	//   ....[2]....
        /*0228*/ 	.word	0x00002850


	//   ....[3]....
        /*022c*/ 	.word	0x000029f0


	//----- nvinfo : EIATTR_CRS_STACK_SIZE
	.align		4
.L_12109:
        /*0230*/ 	.byte	0x04, 0x1e
        /*0232*/ 	.short	(.L_12111 - .L_12110)
.L_12110:
        /*0234*/ 	.word	0x00000000


	//----- nvinfo : EIATTR_CBANK_PARAM_SIZE
	.align		4
.L_12111:
        /*0238*/ 	.byte	0x03, 0x19
        /*023a*/ 	.short	0x008c


	//----- nvinfo : EIATTR_PARAM_CBANK
	.align		4
        /*023c*/ 	.byte	0x04, 0x0a
        /*023e*/ 	.short	(.L_12113 - .L_12112)
	.align		4
.L_12112:
        /*0240*/ 	.word	index@(.nv.constant0._ZN4vllm25paged_attention_v2_kernelIfhLi256ELi8ELi128ELNS_18Fp8KVCacheDataTypeE2ELb0ELi512EEEvPfS2_PT_PKS3_PKT0_S9_ifPKiSB_iPKfiiiSD_SD_iiiii)
        /*0244*/ 	.short	0x0380
        /*0246*/ 	.short	0x008c


	//----- nvinfo : EIATTR_SW_WAR
	.align		4
.L_12113:
        /*0248*/ 	.byte	0x04, 0x36
        /*024a*/ 	.short	(.L_12115 - .L_12114)
.L_12114:
        /*024c*/ 	.word	0x00000008
.L_12115:


//--------------------- .nv.info._ZN4vllm25paged_attention_v2_kernelIfhLi192ELi8ELi128ELNS_18Fp8KVCacheDataTypeE2ELb0ELi512EEEvPfS2_PT_PKS3_PKT0_S9_ifPKiSB_iPKfiiiSD_SD_iiiii --------------------------
	.section	.nv.info._ZN4vllm25paged_attention_v2_kernelIfhLi192ELi8ELi128ELNS_18Fp8KVCacheDataTypeE2ELb0ELi512EEEvPfS2_PT_PKS3_PKT0_S9_ifPKiSB_iPKfiiiSD_SD_iiiii,"",@"SHT_CUDA_INFO"
	.sectionflags	@""
	.align	4


	//----- nvinfo : EIATTR_CUDA_API_VERSION
	.align		4
        /*0000*/ 	.byte	0x04, 0x37
        /*0002*/ 	.short	(.L_12117 - .L_12116)
.L_12116:
        /*0004*/ 	.word	0x00000082


	//----- nvinfo : EIATTR_KPARAM_INFO
	.align		4
.L_12117:
        /*0008*/ 	.byte	0x04, 0x17
        /*000a*/ 	.short	(.L_12119 - .L_12118)
.L_12118:
        /*000c*/ 	.word	0x00000000
        /*0010*/ 	.short	0x0015
        /*0012*/ 	.short	0x0088
        /*0014*/ 	.byte	0x00, 0xf0, 0x11, 0x00


	//----- nvinfo : EIATTR_KPARAM_INFO
	.align		4
.L_12119:
        /*0018*/ 	.byte	0x04, 0x17
        /*001a*/ 	.short	(.L_12121 - .L_12120)
.L_12120:
        /*001c*/ 	.word	0x00000000
        /*0020*/ 	.short	0x0014
        /*0022*/ 	.short	0x0084
        /*0024*/ 	.byte	0x00, 0xf0, 0x11, 0x00


	//----- nvinfo : EIATTR_KPARAM_INFO
	.align		4
.L_12121:
        /*0028*/ 	.byte	0x04, 0x17
        /*002a*/ 	.short	(.L_12123 - .L_12122)
.L_12122:
        /*002c*/ 	.word	0x00000000
        /*0030*/ 	.short	0x0013
        /*0032*/ 	.short	0x0080
        /*0034*/ 	.byte	0x00, 0xf0, 0x11, 0x00


	//----- nvinfo : EIATTR_KPARAM_INFO
	.align		4
.L_12123:
        /*0038*/ 	.byte	0x04, 0x17
        /*003a*/ 	.short	(.L_12125 - .L_12124)
.L_12124:
        /*003c*/ 	.word	0x00000000
        /*0040*/ 	.short	0x0012
        /*0042*/ 	.short	0x007c
        /*0044*/ 	.byte	0x00, 0xf0, 0x11, 0x00


	//----- nvinfo : EIATTR_KPARAM_INFO
	.align		4
.L_12125:
        /*0048*/ 	.byte	0x04, 0x17
        /*004a*/ 	.short	(.L_12127 - .L_12126)
.L_12126:
        /*004c*/ 	.word	0x00000000
        /*0050*/ 	.short	0x0011
        /*0052*/ 	.short	0x0078
        /*0054*/ 	.byte	0x00, 0xf0, 0x11, 0x00


	//----- nvinfo : EIATTR_KPARAM_INFO
	.align		4
.L_12127:
        /*0058*/ 	.byte	0x04, 0x17
        /*005a*/ 	.short	(.L_12129 - .L_12128)
.L_12128:
        /*005c*/ 	.word	0x00000000
        /*0060*/ 	.short	0x0010
        /*0062*/ 	.short	0x0070
        /*0064*/ 	.byte	0x00, 0xf5, 0x21, 0x00


	//----- nvinfo : EIATTR_KPARAM_INFO
	.align		4
.L_12129:
        /*0068*/ 	.byte	0x04, 0x17
        /*006a*/ 	.short	(.L_12131 - .L_12130)
.L_12130:
        /*006c*/ 	.word	0x00000000
        /*0070*/ 	.short	0x000f
        /*0072*/ 	.short	0x0068
        /*0074*/ 	.byte	0x00, 0xf5, 0x21, 0x00


	//----- nvinfo : EIATTR_KPARAM_INFO
	.align		4
.L_12131:
        /*0078*/ 	.byte	0x04, 0x17
        /*007a*/ 	.short	(.L_12133 - .L_12132)
.L_12132:
        /*007c*/ 	.word	0x00000000
        /*0080*/ 	.short	0x000e
        /*0082*/ 	.short	0x0060
        /*0084*/ 	.byte	0x00, 0xf0, 0x11, 0x00


	//----- nvinfo : EIATTR_KPARAM_INFO
	.align		4
.L_12133:
        /*0088*/ 	.byte	0x04, 0x17
        /*008a*/ 	.short	(.L_12135 - .L_12134)
.L_12134:
        /*008c*/ 	.word	0x00000000
        /*0090*/ 	.short	0x000d
        /*0092*/ 	.short	0x005c
        /*0094*/ 	.byte	0x00, 0xf0, 0x11, 0x00


	//----- nvinfo : EIATTR_KPARAM_INFO
	.align		4
.L_12135:
        /*0098*/ 	.byte	0x04, 0x17
        /*009a*/ 	.short	(.L_12137 - .L_12136)
.L_12136:
        /*009c*/ 	.word	0x00000000
        /*00a0*/ 	.short	0x000c
        /*00a2*/ 	.short	0x0058
        /*00a4*/ 	.byte	0x00, 0xf0, 0x11, 0x00


	//----- nvinfo : EIATTR_KPARAM_INFO
	.align		4
.L_12137:
        /*00a8*/ 	.byte	0x04, 0x17
        /*00aa*/ 	.short	(.L_12139 - .L_12138)
.L_12138:
        /*00ac*/ 	.word	0x00000000
        /*00b0*/ 	.short	0x000b
        /*00b2*/ 	.short	0x0050
        /*00b4*/ 	.byte	0x00, 0xf5, 0x21, 0x00


	//----- nvinfo : EIATTR_KPARAM_INFO
	.align		4
.L_12139:
        /*00b8*/ 	.byte	0x04, 0x17
        /*00ba*/ 	.short	(.L_12141 - .L_12140)
.L_12140:
        /*00bc*/ 	.word	0x00000000
        /*00c0*/ 	.short	0x000a
        /*00c2*/ 	.short	0x0048
        /*00c4*/ 	.byte	0x00, 0xf0, 0x11, 0x00


	//----- nvinfo : EIATTR_KPARAM_INFO
	.align		4
.L_12141:
        /*00c8*/ 	.byte	0x04, 0x17
        /*00ca*/ 	.short	(.L_12143 - .L_12142)
.L_12142:
        /*00cc*/ 	.word	0x00000000
        /*00d0*/ 	.short	0x0009
        /*00d2*/ 	.short	0x0040
        /*00d4*/ 	.byte	0x00, 0xf5, 0x21, 0x00


	//----- nvinfo : EIATTR_KPARAM_INFO
	.align		4
.L_12143:
        /*00d8*/ 	.byte	0x04, 0x17
        /*00da*/ 	.short	(.L_12145 - .L_12144)
.L_12144:
        /*00dc*/ 	.word	0x00000000
        /*00e0*/ 	.short	0x0008
        /*00e2*/ 	.short	0x0038
        /*00e4*/ 	.byte	0x00, 0xf5, 0x21, 0x00


	//----- nvinfo : EIATTR_KPARAM_INFO
	.align		4
.L_12145:
        /*00e8*/ 	.byte	0x04, 0x17
        /*00ea*/ 	.short	(.L_12147 - .L_12146)
.L_12146:
        /*00ec*/ 	.word	0x00000000
        /*00f0*/ 	.short	0x0007
        /*00f2*/ 	.short	0x0034
        /*00f4*/ 	.byte	0x00, 0xf0, 0x11, 0x00


	//----- nvinfo : EIATTR_KPARAM_INFO
	.align		4
.L_12147:
        /*00f8*/ 	.byte	0x04, 0x17
        /*00fa*/ 	.short	(.L_12149 - .L_12148)
.L_12148:
        /*00fc*/ 	.word	0x00000000
        /*0100*/ 	.short	0x0006
        /*0102*/ 	.short	0x0030
        /*0104*/ 	.byte	0x00, 0xf0, 0x11, 0x00


	//----- nvinfo : EIATTR_KPARAM_INFO
	.align		4
.L_12149:
        /*0108*/ 	.byte	0x04, 0x17
        /*010a*/ 	.short	(.L_12151 - .L_12150)
.L_12150:
        /*010c*/ 	.word	0x00000000
        /*0110*/ 	.short	0x0005
        /*0112*/ 	.short	0x0028
        /*0114*/ 	.byte	0x00, 0xf5, 0x21, 0x00


	//----- nvinfo : EIATTR_KPARAM_INFO
	.align		4
.L_12151:
        /*0118*/ 	.byte	0x04, 0x17
        /*011a*/ 	.short	(.L_12153 - .L_12152)
.L_12152:
        /*011c*/ 	.word	0x00000000
        /*0120*/ 	.short	0x0004
        /*0122*/ 	.short	0x0020
        /*0124*/ 	.byte	0x00, 0xf5, 0x21, 0x00


	//----- nvinfo : EIATTR_KPARAM_INFO
	.align		4
.L_12153:
        /*0128*/ 	.byte	0x04, 0x17
        /*012a*/ 	.short	(.L_12155 - .L_12154)
.L_12154:
        /*012c*/ 	.word	0x00000000
        /*0130*/ 	.short	0x0003
        /*0132*/ 	.short	0x0018
        /*0134*/ 	.byte	0x00, 0xf5, 0x21, 0x00


	//----- nvinfo : EIATTR_KPARAM_INFO
	.align		4
.L_12155:
        /*0138*/ 	.byte	0x04, 0x17
        /*013a*/ 	.short	(.L_12157 - .L_12156)
.L_12156:
        /*013c*/ 	.word	0x00000000
        /*0140*/ 	.short	0x0002
        /*0142*/ 	.short	0x0010
        /*0144*/ 	.byte	0x00, 0xf5, 0x21, 0x00


	//----- nvinfo : EIATTR_KPARAM_INFO
	.align		4
.L_12157:
        /*0148*/ 	.byte	0x04, 0x17
        /*014a*/ 	.short	(.L_12159 - .L_12158)
.L_12158:
        /*014c*/ 	.word	0x00000000
        /*0150*/ 	.short	0x0001
        /*0152*/ 	.short	0x0008
        /*0154*/ 	.byte	0x00, 0xf5, 0x21, 0x00


	//----- nvinfo : EIATTR_KPARAM_INFO
	.align		4
.L_12159:
        /*0158*/ 	.byte	0x04, 0x17
        /*015a*/ 	.short	(.L_12161 - .L_12160)
.L_12160:
        /*015c*/ 	.word	0x00000000
        /*0160*/ 	.short	0x0000
        /*0162*/ 	.short	0x0000
        /*0164*/ 	.byte	0x00, 0xf5, 0x21, 0x00


	//----- nvinfo : EIATTR_SPARSE_MMA_MASK
	.align		4
.L_12161:
        /*0168*/ 	.byte	0x03, 0x50
        /*016a*/ 	.short	0x0000


	//----- nvinfo : EIATTR_MAXREG_COUNT
	.align		4
        /*016c*/ 	.byte	0x03, 0x1b
        /*016e*/ 	.short	0x00ff


	//----- nvinfo : EIATTR_NUM_BARRIERS
	.align		4
        /*0170*/ 	.byte	0x02, 0x4c
        /*0172*/ 	.byte	0x01
	.zero		1


	//----- nvinfo : EIATTR_EXTERNS
	.align		4
        /*0174*/ 	.byte	0x04, 0x0f
        /*0176*/ 	.short	(.L_12163 - .L_12162)


	//   ....[0]....
	.align		4
.L_12162:
        /*0178*/ 	.word	index@(__assertfail)


	//----- nvinfo : EIATTR_MERCURY_ISA_VERSION
	.align		4
.L_12163:
        /*017c*/ 	.byte	0x03, 0x5f
        /*017e*/ 	.short	0x0101


	//----- nvinfo : EIATTR_COOP_GROUP_MASK_REGIDS
	.align		4
        /*0180*/ 	.byte	0x04, 0x29
        /*0182*/ 	.short	(.L_12165 - .L_12164)


	//   ....[0]....
.L_12164:
        /*0184*/ 	.word	0xffffffff


	//   ....[1]....
        /*0188*/ 	.word	0xffffffff


	//   ....[2]....
        /*018c*/ 	.word	0xffffffff


	//   ....[3]....
        /*0190*/ 	.word	0xffffffff


	//   ....[4]....
        /*0194*/ 	.word	0xffffffff


	//   ....[5]....
        /*0198*/ 	.word	0xffffffff


	//   ....[6]....
        /*019c*/ 	.word	0xffffffff


	//   ....[7]....
        /*01a0*/ 	.word	0xffffffff


	//   ....[8]....
        /*01a4*/ 	.word	0xffffffff


	//   ....[9]....
        /*01a8*/ 	.word	0xffffffff


	//   ....[10]....
        /*01ac*/ 	.word	0xffffffff


	//   ....[11]....
        /*01b0*/ 	.word	0xffffffff


	//   ....[12]....
        /*01b4*/ 	.word	0xffffffff


	//   ....[13]....
        /*01b8*/ 	.word	0xffffffff


	//   ....[14]....
        /*01bc*/ 	.word	0x0500000f


	//   ....[15]....
        /*01c0*/ 	.word	0x0500000f


	//   ....[16]....
        /*01c4*/ 	.word	0x0500000f


	//----- nvinfo : EIATTR_COOP_GROUP_INSTR_OFFSETS
	.align		4
.L_12165:
        /*01c8*/ 	.byte	0x04, 0x28
        /*01ca*/ 	.short	(.L_12167 - .L_12166)


	//   ....[0]....
.L_12166:
        /*01cc*/ 	.word	0x000003d0


	//   ....[1]....
        /*01d0*/ 	.word	0x000003f0


	//   ....[2]....
        /*01d4*/ 	.word	0x00000410


	//   ....[3]....
        /*01d8*/ 	.word	0x00000520


	//   ....[4]....
        /*01dc*/ 	.word	0x00000540


	//   ....[5]....
        /*01e0*/ 	.word	0x00000560


	//   ....[6]....
        /*01e4*/ 	.word	0x000013b0


	//   ....[7]....
        /*01e8*/ 	.word	0x000013e0


	//   ....[8]....
        /*01ec*/ 	.word	0x00001400


	//   ....[9]....
        /*01f0*/ 	.word	0x00001420


	//   ....[10]....
        /*01f4*/ 	.word	0x00001440


	//   ....[11]....
        /*01f8*/ 	.word	0x00001490


	//   ....[12]....
        /*01fc*/ 	.word	0x000014b0


	//   ....[13]....
        /*0200*/ 	.word	0x000014d0


	//   ....[14]....
        /*0204*/ 	.word	0x00002830


	//   ....[15]....
        /*0208*/ 	.word	0x00002890


	//   ....[16]....
        /*020c*/ 	.word	0x000028f0


	//----- nvinfo : EIATTR_VRC_CTA_INIT_COUNT
	.align		4
.L_12167:
        /*0210*/ 	.byte	0x02, 0x4a
	.zero		1
	.zero		1


	//----- nvinfo : EIATTR_SYSCALL_OFFSETS
	.align		4
        /*0214*/ 	.byte	0x04, 0x46
        /*0216*/ 	.short	(.L_12169 - .L_12168)


	//   ....[0]....
.L_12168:
        /*0218*/ 	.word	0x00000330


	//----- nvinfo : EIATTR_EXIT_INSTR_OFFSETS
	.align		4
.L_12169:
        /*021c*/ 	.byte	0x04, 0x1c
        /*021e*/ 	.short	(.L_12171 - .L_12170)


	//   ....[0]....
.L_12170:
        /*0220*/ 	.word	0x000000d0


	//   ....[1]....
        /*0224*/ 	.word	0x00002650


	//   ....[2]....
        /*0228*/ 	.word	0x00002680


	//   ....[3]....
        /*022c*/ 	.word	0x000027e0


	//----- nvinfo : EIATTR_CRS_STACK_SIZE
	.align		4
.L_12171:
        /*0230*/ 	.byte	0x04, 0x1e
        /*0232*/ 	.short	(.L_12173 - .L_12172)
.L_12172:
        /*0234*/ 	.word	0x00000000


	//----- nvinfo : EIATTR_CBANK_PARAM_SIZE
	.align		4
.L_12173:
        /*0238*/ 	.byte	0x03, 0x19
        /*023a*/ 	.short	0x008c


	//----- nvinfo : EIATTR_PARAM_CBANK
	.align		4
        /*023c*/ 	.byte	0x04, 0x0a
        /*023e*/ 	.short	(.L_12175 - .L_12174)
	.align		4
.L_12174:
        /*0240*/ 	.word	index@(.nv.constant0._ZN4vllm25paged_attention_v2_kernelIfhLi192ELi8ELi128ELNS_18Fp8KVCacheDataTypeE2ELb0ELi512EEEvPfS2_PT_PKS3_PKT0_S9_ifPKiSB_iPKfiiiSD_SD_iiiii)
        /*0244*/ 	.short	0x0380
        /*0246*/ 	.short	0x008c


	//----- nvinfo : EIATTR_SW_WAR
	.align		4
.L_12175:
        /*0248*/ 	.byte	0x04, 0x36
        /*024a*/ 	.short	(.L_12177 - .L_12176)
.L_12176:
        /*024c*/ 	.word	0x00000008
.L_12177:


//--------------------- .nv.info._ZN4vllm25paged_attention_v2_kernelIfhLi128ELi8ELi128ELNS_18Fp8KVCacheDataTypeE2ELb0ELi512EEEvPfS2_PT_PKS3_PKT0_S9_ifPKiSB_iPKfiiiSD_SD_iiiii --------------------------
	.section	.nv.info._ZN4vllm25paged_attention_v2_kernelIfhLi128ELi8ELi128ELNS_18Fp8KVCacheDataTypeE2ELb0ELi512EEEvPfS2_PT_PKS3_PKT0_S9_ifPKiSB_iPKfiiiSD_SD_iiiii,"",@"SHT_CUDA_INFO"
	.sectionflags	@""
	.align	4


	//----- nvinfo : EIATTR_CUDA_API_VERSION
	.align		4
        /*0000*/ 	.byte	0x04, 0x37
        /*0002*/ 	.short	(.L_12179 - .L_12178)
.L_12178:
        /*0004*/ 	.word	0x00000082


	//----- nvinfo : EIATTR_KPARAM_INFO
	.align		4
.L_12179:
        /*0008*/ 	.byte	0x04, 0x17
        /*000a*/ 	.short	(.L_12181 - .L_12180)
.L_12180:
        /*000c*/ 	.word	0x00000000
        /*0010*/ 	.short	0x0015
        /*0012*/ 	.short	0x0088
        /*0014*/ 	.byte	0x00, 0xf0, 0x11, 0x00


	//----- nvinfo : EIATTR_KPARAM_INFO
	.align		4
.L_12181:
        /*0018*/ 	.byte	0x04, 0x17
        /*001a*/ 	.short	(.L_12183 - .L_12182)
.L_12182:
        /*001c*/ 	.word	0x00000000
        /*0020*/ 	.short	0x0014
        /*0022*/ 	.short	0x0084
        /*0024*/ 	.byte	0x00, 0xf0, 0x11, 0x00


	//----- nvinfo : EIATTR_KPARAM_INFO
	.align		4
.L_12183:
        /*0028*/ 	.byte	0x04, 0x17
        /*002a*/ 	.short	(.L_12185 - .L_12184)
.L_12184:
        /*002c*/ 	.word	0x00000000
        /*0030*/ 	.short	0x0013
        /*0032*/ 	.short	0x0080
        /*0034*/ 	.byte	0x00, 0xf0, 0x11, 0x00


	//----- nvinfo : EIATTR_KPARAM_INFO
	.align		4
.L_12185:
        /*0038*/ 	.byte	0x04, 0x17
        /*003a*/ 	.short	(.L_12187 - .L_12186)
.L_12186:
        /*003c*/ 	.word	0x00000000
        /*0040*/ 	.short	0x0012
        /*0042*/ 	.short	0x007c
        /*0044*/ 	.byte	0x00, 0xf0, 0x11, 0x00


	//----- nvinfo : EIATTR_KPARAM_INFO
	.align		4
.L_12187:
        /*0048*/ 	.byte	0x04, 0x17
        /*004a*/ 	.short	(.L_12189 - .L_12188)
.L_12188:
        /*004c*/ 	.word	0x00000000
        /*0050*/ 	.short	0x0011
        /*0052*/ 	.short	0x0078
        /*0054*/ 	.byte	0x00, 0xf0, 0x11, 0x00


	//----- nvinfo : EIATTR_KPARAM_INFO
	.align		4
.L_12189:
        /*0058*/ 	.byte	0x04, 0x17
        /*005a*/ 	.short	(.L_12191 - .L_12190)
.L_12190:
        /*005c*/ 	.word	0x00000000
        /*0060*/ 	.short	0x0010
        /*0062*/ 	.short	0x0070
        /*0064*/ 	.byte	0x00, 0xf5, 0x21, 0x00


	//----- nvinfo : EIATTR_KPARAM_INFO
	.align		4
.L_12191:
        /*0068*/ 	.byte	0x04, 0x17
        /*006a*/ 	.short	(.L_12193 - .L_12192)
.L_12192:
        /*006c*/ 	.word	0x00000000
        /*0070*/ 	.short	0x000f
        /*0072*/ 	.short	0x0068
        /*0074*/ 	.byte	0x00, 0xf5, 0x21, 0x00


	//----- nvinfo : EIATTR_KPARAM_INFO
	.align		4
.L_12193:
        /*0078*/ 	.byte	0x04, 0x17
        /*007a*/ 	.short	(.L_12195 - .L_12194)
.L_12194:
        /*007c*/ 	.word	0x00000000
        /*0080*/ 	.short	0x000e
        /*0082*/ 	.short	0x0060
        /*0084*/ 	.byte	0x00, 0xf0, 0x11, 0x00


	//----- nvinfo : EIATTR_KPARAM_INFO
	.align		4
.L_12195:
        /*0088*/ 	.byte	0x04, 0x17
        /*008a*/ 	.short	(.L_12197 - .L_12196)
.L_12196:
        /*008c*/ 	.word	0x00000000
        /*0090*/ 	.short	0x000d
        /*0092*/ 	.short	0x005c
        /*0094*/ 	.byte	0x00, 0xf0, 0x11, 0x00


	//----- nvinfo : EIATTR_KPARAM_INFO
	.align		4
.L_12197:
        /*0098*/ 	.byte	0x04, 0x17
        /*009a*/ 	.short	(.L_12199 - .L_12198)
.L_12198:
        /*009c*/ 	.word	0x00000000
        /*00a0*/ 	.short	0x000c
        /*00a2*/ 	.short	0x0058
        /*00a4*/ 	.byte	0x00, 0xf0, 0x11, 0x00


	//----- nvinfo : EIATTR_KPARAM_INFO
	.align		4
.L_12199:
        /*00a8*/ 	.byte	0x04, 0x17
        /*00aa*/ 	.short	(.L_12201 - .L_12200)
.L_12200:
        /*00ac*/ 	.word	0x00000000
        /*00b0*/ 	.short	0x000b
        /*00b2*/ 	.short	0x0050
        /*00b4*/ 	.byte	0x00, 0xf5, 0x21, 0x00


	//----- nvinfo : EIATTR_KPARAM_INFO
	.align		4
.L_12201:
        /*00b8*/ 	.byte	0x04, 0x17
        /*00ba*/ 	.short	(.L_12203 - .L_12202)
.L_12202:
        /*00bc*/ 	.word	0x00000000
        /*00c0*/ 	.short	0x000a
        /*00c2*/ 	.short	0x0048
        /*00c4*/ 	.byte	0x00, 0xf0, 0x11, 0x00


	//----- nvinfo : EIATTR_KPARAM_INFO
	.align		4
.L_12203:
        /*00c8*/ 	.byte	0x04, 0x17
        /*00ca*/ 	.short	(.L_12205 - .L_12204)
.L_12204:
        /*00cc*/ 	.word	0x00000000
        /*00d0*/ 	.short	0x0009
        /*00d2*/ 	.short	0x0040
        /*00d4*/ 	.byte	0x00, 0xf5, 0x21, 0x00


	//----- nvinfo : EIATTR_KPARAM_INFO
	.align		4
.L_12205:
        /*00d8*/ 	.byte	0x04, 0x17
        /*00da*/ 	.short	(.L_12207 - .L_12206)
.L_12206:
        /*00dc*/ 	.word	0x00000000
        /*00e0*/ 	.short	0x0008
        /*00e2*/ 	.short	0x0038
        /*00e4*/ 	.byte	0x00, 0xf5, 0x21, 0x00


	//----- nvinfo : EIATTR_KPARAM_INFO
	.align		4
.L_12207:
        /*00e8*/ 	.byte	0x04, 0x17
        /*00ea*/ 	.short	(.L_12209 - .L_12208)
.L_12208:
        /*00ec*/ 	.word	0x00000000
        /*00f0*/ 	.short	0x0007
        /*00f2*/ 	.short	0x0034
        /*00f4*/ 	.byte	0x00, 0xf0, 0x11, 0x00


	//----- nvinfo : EIATTR_KPARAM_INFO
	.align		4
.L_12209:
        /*00f8*/ 	.byte	0x04, 0x17
        /*00fa*/ 	.short	(.L_12211 - .L_12210)
.L_12210:
        /*00fc*/ 	.word	0x00000000
        /*0100*/ 	.short	0x0006
        /*0102*/ 	.short	0x0030
        /*0104*/ 	.byte	0x00, 0xf0, 0x11, 0x00


	//----- nvinfo : EIATTR_KPARAM_INFO
	.align		4
.L_12211:
        /*0108*/ 	.byte	0x04, 0x17
        /*010a*/ 	.short	(.L_12213 - .L_12212)
.L_12212:
        /*010c*/ 	.word	0x00000000
        /*0110*/ 	.short	0x0005
        /*0112*/ 	.short	0x0028
        /*0114*/ 	.byte	0x00, 0xf5, 0x21, 0x00


	//----- nvinfo : EIATTR_KPARAM_INFO
	.align		4
.L_12213:
        /*0118*/ 	.byte	0x04, 0x17
        /*011a*/ 	.short	(.L_12215 - .L_12214)
.L_12214:
        /*011c*/ 	.word	0x00000000
        /*0120*/ 	.short	0x0004
        /*0122*/ 	.short	0x0020
        /*0124*/ 	.byte	0x00, 0xf5, 0x21, 0x00


	//----- nvinfo : EIATTR_KPARAM_INFO
	.align		4
.L_12215:
        /*0128*/ 	.byte	0x04, 0x17
        /*012a*/ 	.short	(.L_12217 - .L_12216)
.L_12216:
        /*012c*/ 	.word	0x00000000
        /*0130*/ 	.short	0x0003
        /*0132*/ 	.short	0x0018
        /*0134*/ 	.byte	0x00, 0xf5, 0x21, 0x00


	//----- nvinfo : EIATTR_KPARAM_INFO
	.align		4
.L_12217:
        /*0138*/ 	.byte	0x04, 0x17
        /*013a*/ 	.short	(.L_12219 - .L_12218)
.L_12218:
        /*013c*/ 	.word	0x00000000
        /*0140*/ 	.short	0x0002
        /*0142*/ 	.short	0x0010
        /*0144*/ 	.byte	0x00, 0xf5, 0x21, 0x00


	//----- nvinfo : EIATTR_KPARAM_INFO
	.align		4
.L_12219:
        /*0148*/ 	.byte	0x04, 0x17
        /*014a*/ 	.short	(.L_12221 - .L_12220)
.L_12220:
        /*014c*/ 	.word	0x00000000
        /*0150*/ 	.short	0x0001
        /*0152*/ 	.short	0x0008
        /*0154*/ 	.byte	0x00, 0xf5, 0x21, 0x00


	//----- nvinfo : EIATTR_KPARAM_INFO
	.align		4
.L_12221:
        /*0158*/ 	.byte	0x04, 0x17
        /*015a*/ 	.short	(.L_12223 - .L_12222)
.L_12222:
        /*015c*/ 	.word	0x00000000
        /*0160*/ 	.short	0x0000
        /*0162*/ 	.short	0x0000
        /*0164*/ 	.byte	0x00, 0xf5, 0x21, 0x00


	//----- nvinfo : EIATTR_SPARSE_MMA_MASK
	.align		4
.L_12223:
        /*0168*/ 	.byte	0x03, 0x50
        /*016a*/ 	.short	0x0000


	//----- nvinfo : EIATTR_MAXREG_COUNT
	.align		4
        /*016c*/ 	.byte	0x03, 0x1b
        /*016e*/ 	.short	0x00ff


	//----- nvinfo : EIATTR_NUM_BARRIERS
	.align		4
        /*0170*/ 	.byte	0x02, 0x4c
        /*0172*/ 	.byte	0x01
	.zero		1


	//----- nvinfo : EIATTR_EXTERNS
	.align		4
        /*0174*/ 	.byte	0x04, 0x0f
        /*0176*/ 	.short	(.L_12225 - .L_12224)


	//   ....[0]....
	.align		4
.L_12224:
        /*0178*/ 	.word	index@(__assertfail)


	//----- nvinfo : EIATTR_MERCURY_ISA_VERSION
	.align		4
.L_12225:
        /*017c*/ 	.byte	0x03, 0x5f
        /*017e*/ 	.short	0x0101


	//----- nvinfo : EIATTR_COOP_GROUP_MASK_REGIDS
	.align		4
        /*0180*/ 	.byte	0x04, 0x29
        /*0182*/ 	.short	(.L_12227 - .L_12226)


	//   ....[0]....
.L_12226:
        /*0184*/ 	.word	0xffffffff


	//   ....[1]....
        /*0188*/ 	.word	0xffffffff


	//   ....[2]....
        /*018c*/ 	.word	0xffffffff


	//   ....[3]....
        /*0190*/ 	.word	0xffffffff


	//   ....[4]....
        /*0194*/ 	.word	0xffffffff


	//   ....[5]....
        /*0198*/ 	.word	0xffffffff


	//   ....[6]....
        /*019c*/ 	.word	0xffffffff


	//   ....[7]....
        /*01a0*/ 	.word	0xffffffff


	//   ....[8]....
        /*01a4*/ 	.word	0xffffffff


	//   ....[9]....
        /*01a8*/ 	.word	0xffffffff


	//   ....[10]....
        /*01ac*/ 	.word	0xffffffff


	//   ....[11]....
        /*01b0*/ 	.word	0xffffffff


	//   ....[12]....
        /*01b4*/ 	.word	0xffffffff


	//   ....[13]....
        /*01b8*/ 	.word	0xffffffff


	//   ....[14]....
        /*01bc*/ 	.word	0x0500000f


	//   ....[15]....
        /*01c0*/ 	.word	0x0500000f


	//   ....[16]....
        /*01c4*/ 	.word	0x0500000f


	//----- nvinfo : EIATTR_COOP_GROUP_INSTR_OFFSETS
	.align		4
.L_12227:
        /*01c8*/ 	.byte	0x04, 0x28
        /*01ca*/ 	.short	(.L_12229 - .L_12228)


	//   ....[0]....
.L_12228:
        /*01cc*/ 	.word	0x000003d0


	//   ....[1]....
        /*01d0*/ 	.word	0x000003f0


	//   ....[2]....
        /*01d4*/ 	.word	0x00000410


	//   ....[3]....
        /*01d8*/ 	.word	0x00000520


	//   ....[4]....
        /*01dc*/ 	.word	0x00000540


	//   ....[5]....
        /*01e0*/ 	.word	0x00000560


	//   ....[6]....
        /*01e4*/ 	.word	0x000013b0


	//   ....[7]....
        /*01e8*/ 	.word	0x000013e0


	//   ....[8]....
        /*01ec*/ 	.word	0x00001400


	//   ....[9]....
        /*01f0*/ 	.word	0x00001420


	//   ....[10]....
        /*01f4*/ 	.word	0x00001440


	//   ....[11]....
        /*01f8*/ 	.word	0x00001490


	//   ....[12]....
        /*01fc*/ 	.word	0x000014b0


	//   ....[13]....
        /*0200*/ 	.word	0x000014d0


	//   ....[14]....
        /*0204*/ 	.word	0x00002650


	//   ....[15]....
        /*0208*/ 	.word	0x000026b0


	//   ....[16]....
        /*020c*/ 	.word	0x00002710


	//----- nvinfo : EIATTR_VRC_CTA_INIT_COUNT
	.align		4
.L_12229:
        /*0210*/ 	.byte	0x02, 0x4a
	.zero		1
	.zero		1


	//----- nvinfo : EIATTR_SYSCALL_OFFSETS
	.align		4
        /*0214*/ 	.byte	0x04, 0x46
        /*0216*/ 	.short	(.L_12231 - .L_12230)


	//   ....[0]....
.L_12230:
        /*0218*/ 	.word	0x00000330


	//----- nvinfo : EIATTR_EXIT_INSTR_OFFSETS
	.align		4
.L_12231:
        /*021c*/ 	.byte	0x04, 0x1c
        /*021e*/ 	.short	(.L_12233 - .L_12232)


	//   ....[0]....
.L_12232:
        /*0220*/ 	.word	0x000000d0


	//   ....[1]....
        /*0224*/ 	.word	0x000024b0


	//   ....[2]....
        /*0228*/ 	.word	0x000024e0


	//   ....[3]....
        /*022c*/ 	.word	0x00002600


	//----- nvinfo : EIATTR_CRS_STACK_SIZE
	.align		4
.L_12233:
        /*0230*/ 	.byte	0x04, 0x1e
        /*0232*/ 	.short	(.L_12235 - .L_12234)
.L_12234:
        /*0234*/ 	.word	0x00000000


	//----- nvinfo : EIATTR_CBANK_PARAM_SIZE
	.align		4
.L_12235:
        /*0238*/ 	.byte	0x03, 0x19
        /*023a*/ 	.short	0x008c


	//----- nvinfo : EIATTR_PARAM_CBANK
	.align		4
        /*023c*/ 	.byte	0x04, 0x0a
        /*023e*/ 	.short	(.L_12237 - .L_12236)
	.align		4
.L_12236:
        /*0240*/ 	.word	index@(.nv.constant0._ZN4vllm25paged_attention_v2_kernelIfhLi128ELi8ELi128ELNS_18Fp8KVCacheDataTypeE2ELb0ELi512EEEvPfS2_PT_PKS3_PKT0_S9_ifPKiSB_iPKfiiiSD_SD_iiiii)
        /*0244*/ 	.short	0x0380
        /*0246*/ 	.short	0x008c


	//----- nvinfo : EIATTR_SW_WAR
	.align		4
.L_12237:
        /*0248*/ 	.byte	0x04, 0x36
        /*024a*/ 	.short	(.L_12239 - .L_12238)
.L_12238:
        /*024c*/ 	.word	0x00000008
.L_12239:


//--------------------- .nv.info._ZN4vllm25paged_attention_v2_kernelIfhLi120ELi8ELi128ELNS_18Fp8KVCacheDataTypeE2ELb0ELi512EEEvPfS2_PT_PKS3_PKT0_S9_ifPKiSB_iPKfiiiSD_SD_iiiii --------------------------
	.section	.nv.info._ZN4vllm25paged_attention_v2_kernelIfhLi120ELi8ELi128ELNS_18Fp8KVCacheDataTypeE2ELb0ELi512EEEvPfS2_PT_PKS3_PKT0_S9_ifPKiSB_iPKfiiiSD_SD_iiiii,"",@"SHT_CUDA_INFO"
	.sectionflags	@""
	.align	4


	//----- nvinfo : EIATTR_CUDA_API_VERSION
	.align		4
        /*0000*/ 	.byte	0x04, 0x37
        /*0002*/ 	.short	(.L_12241 - .L_12240)
.L_12240:
        /*0004*/ 	.word	0x00000082


	//----- nvinfo : EIATTR_KPARAM_INFO
	.align		4
.L_12241:
        /*0008*/ 	.byte	0x04, 0x17
        /*000a*/ 	.short	(.L_12243 - .L_12242)
.L_12242:
        /*000c*/ 	.word	0x00000000
        /*0010*/ 	.short	0x0015
        /*0012*/ 	.short	0x0088
        /*0014*/ 	.byte	0x00, 0xf0, 0x11, 0x00


	//----- nvinfo : EIATTR_KPARAM_INFO
	.align		4
.L_12243:
        /*0018*/ 	.byte	0x04, 0x17
        /*001a*/ 	.short	(.L_12245 - .L_12244)
.L_12244:
        /*001c*/ 	.word	0x00000000
        /*0020*/ 	.short	0x0014
        /*0022*/ 	.short	0x0084
        /*0024*/ 	.byte	0x00, 0xf0, 0x11, 0x00


	//----- nvinfo : EIATTR_KPARAM_INFO
	.align		4
.L_12245:
        /*0028*/ 	.byte	0x04, 0x17
        /*002a*/ 	.short	(.L_12247 - .L_12246)
.L_12246:
        /*002c*/ 	.word	0x00000000
        /*0030*/ 	.short	0x0013
        /*0032*/ 	.short	0x0080
        /*0034*/ 	.byte	0x00, 0xf0, 0x11, 0x00


	//----- nvinfo : EIATTR_KPARAM_INFO
	.align		4
.L_12247:
        /*0038*/ 	.byte	0x04, 0x17
        /*003a*/ 	.short	(.L_12249 - .L_12248)
.L_12248:
        /*003c*/ 	.word	0x00000000
        /*0040*/ 	.short	0x0012
        /*0042*/ 	.short	0x007c
        /*0044*/ 	.byte	0x00, 0xf0, 0x11, 0x00


	//----- nvinfo : EIATTR_KPARAM_INFO
	.align		4
.L_12249:
        /*0048*/ 	.byte	0x04, 0x17
        /*004a*/ 	.short	(.L_12251 - .L_12250)
.L_12250:
        /*004c*/ 	.word	0x00000000
        /*0050*/ 	.short	0x0011
        /*0052*/ 	.short	0x0078
        /*0054*/ 	.byte	0x00, 0xf0, 0x11, 0x00


	//----- nvinfo : EIATTR_KPARAM_INFO
	.align		4
.L_12251:
        /*0058*/ 	.byte	0x04, 0x17
        /*005a*/ 	.short	(.L_12253 - .L_12252)
.L_12252:
        /*005c*/ 	.word	0x00000000
        /*0060*/ 	.short	0x0010
        /*0062*/ 	.short	0x0070
        /*0064*/ 	.byte	0x00, 0xf5, 0x21, 0x00


	//----- nvinfo : EIATTR_KPARAM_INFO
	.align		4
.L_12253:
        /*0068*/ 	.byte	0x04, 0x17
        /*006a*/ 	.short	(.L_12255 - .L_12254)
.L_12254:
        /*006c*/ 	.word	0x00000000
        /*0070*/ 	.short	0x000f
        /*0072*/ 	.short	0x0068
        /*0074*/ 	.byte	0x00, 0xf5, 0x21, 0x00


	//----- nvinfo : EIATTR_KPARAM_INFO
	.align		4
.L_12255:
        /*0078*/ 	.byte	0x04, 0x17
        /*007a*/ 	.short	(.L_12257 - .L_12256)
.L_12256:
        /*007c*/ 	.word	0x00000000
        /*0080*/ 	.short	0x000e
        /*0082*/ 	.short	0x0060
        /*0084*/ 	.byte	0x00, 0xf0, 0x11, 0x00


	//----- nvinfo : EIATTR_KPARAM_INFO
	.align		4
.L_12257:
        /*0088*/ 	.byte	0x04, 0x17
        /*008a*/ 	.short	(.L_12259 - .L_12258)
.L_12258:
        /*008c*/ 	.word	0x00000000
        /*0090*/ 	.short	0x000d
        /*0092*/ 	.short	0x005c
        /*0094*/ 	.byte	0x00, 0xf0, 0x11, 0x00


	//----- nvinfo : EIATTR_KPARAM_INFO
	.align		4
.L_12259:
        /*0098*/ 	.byte	0x04, 0x17
        /*009a*/ 	.short	(.L_12261 - .L_12260)
.L_12260:
        /*009c*/ 	.word	0x00000000
        /*00a0*/ 	.short	0x000c
        /*00a2*/ 	.short	0x0058
        /*00a4*/ 	.byte	0x00, 0xf0, 0x11, 0x00


	//----- nvinfo : EIATTR_KPARAM_INFO
	.align		4
.L_12261:
        /*00a8*/ 	.byte	0x04, 0x17
        /*00aa*/ 	.short	(.L_12263 - .L_12262)
.L_12262:
        /*00ac*/ 	.word	0x00000000
        /*00b0*/ 	.short	0x000b
        /*00b2*/ 	.short	0x0050
        /*00b4*/ 	.byte	0x00, 0xf5, 0x21, 0x00


	//----- nvinfo : EIATTR_KPARAM_INFO
	.align		4
.L_12263:
        /*00b8*/ 	.byte	0x04, 0x17
        /*00ba*/ 	.short	(.L_12265 - .L_12264)
.L_12264:
        /*00bc*/ 	.word	0x00000000
        /*00c0*/ 	.short	0x000a
        /*00c2*/ 	.short	0x0048
        /*00c4*/ 	.byte	0x00, 0xf0, 0x11, 0x00


	//----- nvinfo : EIATTR_KPARAM_INFO
	.align		4
.L_12265:
        /*00c8*/ 	.byte	0x04, 0x17
        /*00ca*/ 	.short	(.L_12267 - .L_12266)
.L_12266:
        /*00cc*/ 	.word	0x00000000
        /*00d0*/ 	.short	0x0009
        /*00d2*/ 	.short	0x0040
        /*00d4*/ 	.byte	0x00, 0xf5, 0x21, 0x00


	//----- nvinfo : EIATTR_KPARAM_INFO
	.align		4
.L_12267:
        /*00d8*/ 	.byte	0x04, 0x17
        /*00da*/ 	.short	(.L_12269 - .L_12268)
.L_12268:
        /*00dc*/ 	.word	0x00000000
        /*00e0*/ 	.short	0x0008
        /*00e2*/ 	.short	0x0038
        /*00e4*/ 	.byte	0x00, 0xf5, 0x21, 0x00


	//----- nvinfo : EIATTR_KPARAM_INFO
	.align		4
.L_12269:
        /*00e8*/ 	.byte	0x04, 0x17
        /*00ea*/ 	.short	(.L_12271 - .L_12270)
.L_12270:
        /*00ec*/ 	.word	0x00000000
        /*00f0*/ 	.short	0x0007
        /*00f2*/ 	.short	0x0034
        /*00f4*/ 	.byte	0x00, 0xf0, 0x11, 0x00


	//----- nvinfo : EIATTR_KPARAM_INFO
	.align		4
.L_12271:
        /*00f8*/ 	.byte	0x04, 0x17
        /*00fa*/ 	.short	(.L_12273 - .L_12272)
.L_12272:
        /*00fc*/ 	.word	0x00000000
        /*0100*/ 	.short	0x0006
        /*0102*/ 	.short	0x0030
        /*0104*/ 	.byte	0x00, 0xf0, 0x11, 0x00


	//----- nvinfo : EIATTR_KPARAM_INFO
	.align		4
.L_12273:
        /*0108*/ 	.byte	0x04, 0x17
        /*010a*/ 	.short	(.L_12275 - .L_12274)
.L_12274:
        /*010c*/ 	.word	0x00000000
        /*0110*/ 	.short	0x0005
        /*0112*/ 	.short	0x0028
        /*0114*/ 	.byte	0x00, 0xf5, 0x21, 0x00


	//----- nvinfo : EIATTR_KPARAM_INFO
	.align		4
.L_12275:
        /*0118*/ 	.byte	0x04, 0x17
        /*011a*/ 	.short	(.L_12277 - .L_12276)
.L_12276:
        /*011c*/ 	.word	0x00000000
        /*0120*/ 	.short	0x0004
        /*0122*/ 	.short	0x0020
        /*0124*/ 	.byte	0x00, 0xf5, 0x21, 0x00


	//----- nvinfo : EIATTR_KPARAM_INFO
	.align		4
.L_12277:
        /*0128*/ 	.byte	0x04, 0x17
        /*012a*/ 	.short	(.L_12279 - .L_12278)
.L_12278:
        /*012c*/ 	.word	0x00000000
        /*0130*/ 	.short	0x0003
        /*0132*/ 	.short	0x0018
        /*0134*/ 	.byte	0x00, 0xf5, 0x21, 0x00


	//----- nvinfo : EIATTR_KPARAM_INFO
	.align		4
.L_12279:
        /*0138*/ 	.byte	0x04, 0x17
        /*013a*/ 	.short	(.L_12281 - .L_12280)
.L_12280:
        /*013c*/ 	.word	0x00000000
        /*0140*/ 	.short	0x0002
        /*0142*/ 	.short	0x0010
        /*0144*/ 	.byte	0x00, 0xf5, 0x21, 0x00


	//----- nvinfo : EIATTR_KPARAM_INFO
	.align		4
.L_12281:
        /*0148*/ 	.byte	0x04, 0x17
        /*014a*/ 	.short	(.L_12283 - .L_12282)
.L_12282:
        /*014c*/ 	.word	0x00000000
        /*0150*/ 	.short	0x0001
        /*0152*/ 	.short	0x0008
        /*0154*/ 	.byte	0x00, 0xf5, 0x21, 0x00


	//----- nvinfo : EIATTR_KPARAM_INFO
	.align		4
.L_12283:
        /*0158*/ 	.byte	0x04, 0x17
        /*015a*/ 	.short	(.L_12285 - .L_12284)
.L_12284:
        /*015c*/ 	.word	0x00000000
        /*0160*/ 	.short	0x0000
        /*0162*/ 	.short	0x0000
        /*0164*/ 	.byte	0x00, 0xf5, 0x21, 0x00


	//----- nvinfo : EIATTR_SPARSE_MMA_MASK
	.align		4
.L_12285:
        /*0168*/ 	.byte	0x03, 0x50
        /*016a*/ 	.short	0x0000


	//----- nvinfo : EIATTR_MAXREG_COUNT
	.align		4
        /*016c*/ 	.byte	0x03, 0x1b
        /*016e*/ 	.short	0x00ff


	//----- nvinfo : EIATTR_NUM_BARRIERS
	.align		4
        /*0170*/ 	.byte	0x02, 0x4c
        /*0172*/ 	.byte	0x01
	.zero		1


	//----- nvinfo : EIATTR_EXTERNS
	.align		4
        /*0174*/ 	.byte	0x04, 0x0f
        /*0176*/ 	.short	(.L_12287 - .L_12286)


	//   ....[0]....
	.align		4
.L_12286:
        /*0178*/ 	.word	index@(__assertfail)


	//----- nvinfo : EIATTR_MERCURY_ISA_VERSION
	.align		4
.L_12287:
        /*017c*/ 	.byte	0x03, 0x5f
        /*017e*/ 	.short	0x0101


	//----- nvinfo : EIATTR_COOP_GROUP_MASK_REGIDS
	.align		4
        /*0180*/ 	.byte	0x04, 0x29
        /*0182*/ 	.short	(.L_12289 - .L_12288)


	//   ....[0]....
.L_12288:
        /*0184*/ 	.word	0xffffffff


	//   ....[1]....
        /*0188*/ 	.word	0xffffffff


	//   ....[2]....
        /*018c*/ 	.word	0xffffffff


	//   ....[3]....
        /*0190*/ 	.word	0xffffffff


	//   ....[4]....
        /*0194*/ 	.word	0xffffffff


	//   ....[5]....
        /*0198*/ 	.word	0xffffffff


	//   ....[6]....
        /*019c*/ 	.word	0xffffffff


	//   ....[7]....
        /*01a0*/ 	.word	0xffffffff


	//   ....[8]....
        /*01a4*/ 	.word	0xffffffff


	//   ....[9]....
        /*01a8*/ 	.word	0xffffffff


	//   ....[10]....
        /*01ac*/ 	.word	0xffffffff


	//   ....[11]....
        /*01b0*/ 	.word	0xffffffff


	//   ....[12]....
        /*01b4*/ 	.word	0xffffffff


	//   ....[13]....
        /*01b8*/ 	.word	0xffffffff


	//   ....[14]....
        /*01bc*/ 	.word	0x0500000f


	//   ....[15]....
        /*01c0*/ 	.word	0x0500000f


	//   ....[16]....
        /*01c4*/ 	.word	0x0500000f


	//----- nvinfo : EIATTR_COOP_GROUP_INSTR_OFFSETS
	.align		4
.L_12289:
        /*01c8*/ 	.byte	0x04, 0x28
        /*01ca*/ 	.short	(.L_12291 - .L_12290)


	//   ....[0]....
.L_12290:
        /*01cc*/ 	.word	0x000003d0


	//   ....[1]....
        /*01d0*/ 	.word	0x000003f0


	//   ....[2]....
        /*01d4*/ 	.word	0x00000410


	//   ....[3]....
        /*01d8*/ 	.word	0x00000520


	//   ....[4]....
        /*01dc*/ 	.word	0x00000540


	//   ....[5]....
        /*01e0*/ 	.word	0x00000560


	//   ....[6]....
        /*01e4*/ 	.word	0x000013b0


	//   ....[7]....
        /*01e8*/ 	.word	0x000013e0


	//   ....[8]....
        /*01ec*/ 	.word	0x00001400


	//   ....[9]....
        /*01f0*/ 	.word	0x00001420


	//   ....[10]....
        /*01f4*/ 	.word	0x00001440


	//   ....[11]....
        /*01f8*/ 	.word	0x00001490


	//   ....[12]....
        /*01fc*/ 	.word	0x000014b0


	//   ....[13]....
        /*0200*/ 	.word	0x000014d0


	//   ....[14]....
        /*0204*/ 	.word	0x000027e0


	//   ....[15]....
        /*0208*/ 	.word	0x00002840


	//   ....[16]....
        /*020c*/ 	.word	0x000028a0


	//----- nvinfo : EIATTR_VRC_CTA_INIT_COUNT
	.align		4
.L_12291:
        /*0210*/ 	.byte	0x02, 0x4a
	.zero		1
	.zero		1


	//----- nvinfo : EIATTR_SYSCALL_OFFSETS
	.align		4
        /*0214*/ 	.byte	0x04, 0x46
        /*0216*/ 	.short	(.L_12293 - .L_12292)


	//   ....[0]....
.L_12292:
        /*0218*/ 	.word	0x00000330


	//----- nvinfo : EIATTR_EXIT_INSTR_OFFSETS
	.align		4
.L_12293:
        /*021c*/ 	.byte	0x04, 0x1c
        /*021e*/ 	.short	(.L_12295 - .L_12294)


	//   ....[0]....
.L_12294:
        /*0220*/ 	.word	0x000000d0


	//   ....[1]....
        /*0224*/ 	.word	0x00002620


	//   ....[2]....
        /*0228*/ 	.word	0x00002770


	//   ....[3]....
        /*022c*/ 	.word	0x00002790


	//----- nvinfo : EIATTR_CRS_STACK_SIZE
	.align		4
.L_12295:
        /*0230*/ 	.byte	0x04, 0x1e
        /*0232*/ 	.short	(.L_12297 - .L_12296)
.L_12296:
        /*0234*/ 	.word	0x00000000


	//----- nvinfo : EIATTR_CBANK_PARAM_SIZE
	.align		4
.L_12297:
        /*0238*/ 	.byte	0x03, 0x19
        /*023a*/ 	.short	0x008c


	//----- nvinfo : EIATTR_PARAM_CBANK
	.align		4
        /*023c*/ 	.byte	0x04, 0x0a
        /*023e*/ 	.short	(.L_12299 - .L_12298)
	.align		4
.L_12298:
        /*0240*/ 	.word	index@(.nv.constant0._ZN4vllm25paged_attention_v2_kernelIfhLi120ELi8ELi128ELNS_18Fp8KVCacheDataTypeE2ELb0ELi512EEEvPfS2_PT_PKS3_PKT0_S9_ifPKiSB_iPKfiiiSD_SD_iiiii)
        /*0244*/ 	.short	0x0380
        /*0246*/ 	.short	0x008c


	//----- nvinfo : EIATTR_SW_WAR
	.align		4
.L_12299:
        /*0248*/ 	.byte	0x04, 0x36
        /*024a*/ 	.short	(.L_12301 - .L_12300)
.L_12300:
        /*024c*/ 	.word	0x00000008
.L_12301:


//--------------------- .nv.info._ZN4vllm25paged_attention_v2_kernelIfhLi112ELi8ELi128ELNS_18Fp8KVCacheDataTypeE2ELb0ELi512EEEvPfS2_PT_PKS3_PKT0_S9_ifPKiSB_iPKfiiiSD_SD_iiiii --------------------------
	.section	.nv.info._ZN4vllm25paged_attention_v2_kernelIfhLi112ELi8ELi128ELNS_18Fp8KVCacheDataTypeE2ELb0ELi512EEEvPfS2_PT_PKS3_PKT0_S9_ifPKiSB_iPKfiiiSD_SD_iiiii,"",@"SHT_CUDA_INFO"
	.sectionflags	@""
	.align	4


	//----- nvinfo : EIATTR_CUDA_API_VERSION
	.align		4
        /*0000*/ 	.byte	0x04, 0x37
        /*0002*/ 	.short	(.L_12303 - .L_12302)
.L_12302:
        /*0004*/ 	.word	0x00000082


	//----- nvinfo : EIATTR_KPARAM_INFO
	.align		4
.L_12303:
        /*0008*/ 	.byte	0x04, 0x17
        /*000a*/ 	.short	(.L_12305 - .L_12304)
.L_12304:
        /*000c*/ 	.word	0x00000000
        /*0010*/ 	.short	0x0015
        /*0012*/ 	.short	0x0088
        /*0014*/ 	.byte	0x00, 0xf0, 0x11, 0x00


	//----- nvinfo : EIATTR_KPARAM_INFO
	.align		4
.L_12305:
        /*0018*/ 	.byte	0x04, 0x17
        /*001a*/ 	.short	(.L_12307 - .L_12306)
.L_12306:
        /*001c*/ 	.word	0x00000000
        /*0020*/ 	.short	0x0014
        /*0022*/ 	.short	0x0084
        /*0024*/ 	.byte	0x00, 0xf0, 0x11, 0x00


	//----- nvinfo : EIATTR_KPARAM_INFO
	.align		4
.L_12307:
        /*0028*/ 	.byte	0x04, 0x17
        /*002a*/ 	.short	(.L_12309 - .L_12308)
.L_12308:
        /*002c*/ 	.word	0x00000000
        /*0030*/ 	.short	0x0013
        /*0032*/ 	.short	0x0080
        /*0034*/ 	.byte	0x00, 0xf0, 0x11, 0x00


	//----- nvinfo : EIATTR_KPARAM_INFO
	.align		4
.L_12309:
        /*0038*/ 	.byte	0x04, 0x17
        /*003a*/ 	.short	(.L_12311 - .L_12310)
.L_12310:
        /*003c*/ 	.word	0x00000000
        /*0040*/ 	.short	0x0012
        /*0042*/ 	.short	0x007c
        /*0044*/ 	.byte	0x00, 0xf0, 0x11, 0x00


	//----- nvinfo : EIATTR_KPARAM_INFO
	.align		4
.L_12311:
        /*0048*/ 	.byte	0x04, 0x17
        /*004a*/ 	.short	(.L_12313 - .L_12312)
.L_12312:
        /*004c*/ 	.word	0x00000000
        /*0050*/ 	.short	0x0011
        /*0052*/ 	.short	0x0078
        /*0054*/ 	.byte	0x00, 0xf0, 0x11, 0x00


	//----- nvinfo : EIATTR_KPARAM_INFO
	.align		4
.L_12313:
        /*0058*/ 	.byte	0x04, 0x17
        /*005a*/ 	.short	(.L_12315 - .L_12314)
.L_12314:
        /*005c*/ 	.word	0x00000000
        /*0060*/ 	.short	0x0010
        /*0062*/ 	.short	0x0070
        /*0064*/ 	.byte	0x00, 0xf5, 0x21, 0x00


	//----- nvinfo : EIATTR_KPARAM_INFO
	.align		4
.L_12315:
        /*0068*/ 	.byte	0x04, 0x17
        /*006a*/ 	.short	(.L_12317 - .L_12316)
.L_12316:
        /*006c*/ 	.word	0x00000000
        /*0070*/ 	.short	0x000f
        /*0072*/ 	.short	0x0068
        /*0074*/ 	.byte	0x00, 0xf5, 0x21, 0x00


	//----- nvinfo : EIATTR_KPARAM_INFO
	.align		4
.L_12317:
        /*0078*/ 	.byte	0x04, 0x17
        /*007a*/ 	.short	(.L_12319 - .L_12318)
.L_12318:
        /*007c*/ 	.word	0x00000000
        /*0080*/ 	.short	0x000e
        /*0082*/ 	.short	0x0060
        /*0084*/ 	.byte	0x00, 0xf0, 0x11, 0x00


	//----- nvinfo : EIATTR_KPARAM_INFO
	.align		4
.L_12319:
        /*0088*/ 	.byte	0x04, 0x17
        /*008a*/ 	.short	(.L_12321 - .L_12320)
.L_12320:
        /*008c*/ 	.word	0x00000000
        /*0090*/ 	.short	0x000d
        /*0092*/ 	.short	0x005c
        /*0094*/ 	.byte	0x00, 0xf0, 0x11, 0x00


	//----- nvinfo : EIATTR_KPARAM_INFO
	.align		4
.L_12321:
        /*0098*/ 	.byte	0x04, 0x17
        /*009a*/ 	.short	(.L_12323 - .L_12322)
.L_12322:
        /*009c*/ 	.word	0x00000000
        /*00a0*/ 	.short	0x000c
        /*00a2*/ 	.short	0x0058
        /*00a4*/ 	.byte	0x00, 0xf0, 0x11, 0x00


	//----- nvinfo : EIATTR_KPARAM_INFO
	.align		4
.L_12323:
        /*00a8*/ 	.byte	0x04, 0x17
        /*00aa*/ 	.short	(.L_12325 - .L_12324)
.L_12324:
        /*00ac*/ 	.word	0x00000000
        /*00b0*/ 	.short	0x000b
        /*00b2*/ 	.short	0x0050
        /*00b4*/ 	.byte	0x00, 0xf5, 0x21, 0x00


	//----- nvinfo : EIATTR_KPARAM_INFO
	.align		4
.L_12325:
        /*00b8*/ 	.byte	0x04, 0x17
        /*00ba*/ 	.short	(.L_12327 - .L_12326)
.L_12326:
        /*00bc*/ 	.word	0x00000000
        /*00c0*/ 	.short	0x000a
        /*00c2*/ 	.short	0x0048
        /*00c4*/ 	.byte	0x00, 0xf0, 0x11, 0x00


	//----- nvinfo : EIATTR_KPARAM_INFO
	.align		4
.L_12327:
        /*00c8*/ 	.byte	0x04, 0x17
        /*00ca*/ 	.short	(.L_12329 - .L_12328)
.L_12328:
        /*00cc*/ 	.word	0x00000000
        /*00d0*/ 	.short	0x0009
        /*00d2*/ 	.short	0x0040
        /*00d4*/ 	.byte	0x00, 0xf5, 0x21, 0x00


	//----- nvinfo : EIATTR_KPARAM_INFO
	.align		4
.L_12329:
        /*00d8*/ 	.byte	0x04, 0x17
        /*00da*/ 	.short	(.L_12331 - .L_12330)
.L_12330:
        /*00dc*/ 	.word	0x00000000
        /*00e0*/ 	.short	0x0008
        /*00e2*/ 	.short	0x0038
        /*00e4*/ 	.byte	0x00, 0xf5, 0x21, 0x00


	//----- nvinfo : EIATTR_KPARAM_INFO
	.align		4
.L_12331:
        /*00e8*/ 	.byte	0x04, 0x17
        /*00ea*/ 	.short	(.L_12333 - .L_12332)
.L_12332:
        /*00ec*/ 	.word	0x00000000
        /*00f0*/ 	.short	0x0007
        /*00f2*/ 	.short	0x0034
        /*00f4*/ 	.byte	0x00, 0xf0, 0x11, 0x00


	//----- nvinfo : EIATTR_KPARAM_INFO
	.align		4
.L_12333:
        /*00f8*/ 	.byte	0x04, 0x17
        /*00fa*/ 	.short	(.L_12335 - .L_12334)
.L_12334:
        /*00fc*/ 	.word	0x00000000
        /*0100*/ 	.short	0x0006
        /*0102*/ 	.short	0x0030
        /*0104*/ 	.byte	0x00, 0xf0, 0x11, 0x00


	//----- nvinfo : EIATTR_KPARAM_INFO
	.align		4
.L_12335:
        /*0108*/ 	.byte	0x04, 0x17
        /*010a*/ 	.short	(.L_12337 - .L_12336)
.L_12336:
        /*010c*/ 	.word	0x00000000
        /*0110*/ 	.short	0x0005
        /*0112*/ 	.short	0x0028
        /*0114*/ 	.byte	0x00, 0xf5, 0x21, 0x00


	//----- nvinfo : EIATTR_KPARAM_INFO
	.align		4
.L_12337:
        /*0118*/ 	.byte	0x04, 0x17
        /*011a*/ 	.short	(.L_12339 - .L_12338)
.L_12338:
        /*011c*/ 	.word	0x00000000
        /*0120*/ 	.short	0x0004
        /*0122*/ 	.short	0x0020
        /*0124*/ 	.byte	0x00, 0xf5, 0x21, 0x00


	//----- nvinfo : EIATTR_KPARAM_INFO
	.align		4
.L_12339:
        /*0128*/ 	.byte	0x04, 0x17
        /*012a*/ 	.short	(.L_12341 - .L_12340)
.L_12340:
        /*012c*/ 	.word	0x00000000
        /*0130*/ 	.short	0x0003
        /*0132*/ 	.short	0x0018
        /*0134*/ 	.byte	0x00, 0xf5, 0x21, 0x00


	//----- nvinfo : EIATTR_KPARAM_INFO
	.align		4
.L_12341:
        /*0138*/ 	.byte	0x04, 0x17
        /*013a*/ 	.short	(.L_12343 - .L_12342)
.L_12342:
        /*013c*/ 	.word	0x00000000
        /*0140*/ 	.short	0x0002
        /*0142*/ 	.short	0x0010
        /*0144*/ 	.byte	0x00, 0xf5, 0x21, 0x00


	//----- nvinfo : EIATTR_KPARAM_INFO
	.align		4
.L_12343:
        /*0148*/ 	.byte	0x04, 0x17
        /*014a*/ 	.short	(.L_12345 - .L_12344)
.L_12344:
        /*014c*/ 	.word	0x00000000
        /*0150*/ 	.short	0x0001
        /*0152*/ 	.short	0x0008
        /*0154*/ 	.byte	0x00, 0xf5, 0x21, 0x00


	//----- nvinfo : EIATTR_KPARAM_INFO
	.align		4
.L_12345:
        /*0158*/ 	.byte	0x04, 0x17
        /*015a*/ 	.short	(.L_12347 - .L_12346)
.L_12346:
        /*015c*/ 	.word	0x00000000
        /*0160*/ 	.short	0x0000
        /*0162*/ 	.short	0x0000
        /*0164*/ 	.byte	0x00, 0xf5, 0x21, 0x00


	//----- nvinfo : EIATTR_SPARSE_MMA_MASK
	.align		4
.L_12347:
        /*0168*/ 	.byte	0x03, 0x50
        /*016a*/ 	.short	0x0000


	//----- nvinfo : EIATTR_MAXREG_COUNT
	.align		4
        /*016c*/ 	.byte	0x03, 0x1b
        /*016e*/ 	.short	0x00ff


	//----- nvinfo : EIATTR_NUM_BARRIERS
	.align		4
        /*0170*/ 	.byte	0x02, 0x4c
        /*0172*/ 	.byte	0x01
	.zero		1


	//----- nvinfo : EIATTR_EXTERNS
	.align		4
        /*0174*/ 	.byte	0x04, 0x0f
        /*0176*/ 	.short	(.L_12349 - .L_12348)


	//   ....[0]....
	.align		4
.L_12348:
        /*0178*/ 	.word	index@(__assertfail)


	//----- nvinfo : EIATTR_MERCURY_ISA_VERSION
	.align		4
.L_12349:
        /*017c*/ 	.byte	0x03, 0x5f
        /*017e*/ 	.short	0x0101


	//----- nvinfo : EIATTR_COOP_GROUP_MASK_REGIDS
	.align		4
        /*0180*/ 	.byte	0x04, 0x29
        /*0182*/ 	.short	(.L_12351 - .L_12350)


	//   ....[0]....
.L_12350:
        /*0184*/ 	.word	0xffffffff


	//   ....[1]....
        /*0188*/ 	.word	0xffffffff


	//   ....[2]....
        /*018c*/ 	.word	0xffffffff


	//   ....[3]....
        /*0190*/ 	.word	0xffffffff


	//   ....[4]....
        /*0194*/ 	.word	0xffffffff


	//   ....[5]....
        /*0198*/ 	.word	0xffffffff


	//   ....[6]....
        /*019c*/ 	.word	0xffffffff


	//   ....[7]....
        /*01a0*/ 	.word	0xffffffff


	//   ....[8]....
        /*01a4*/ 	.word	0xffffffff


	//   ....[9]....
        /*01a8*/ 	.word	0xffffffff


	//   ....[10]....
        /*01ac*/ 	.word	0xffffffff


	//   ....[11]....
        /*01b0*/ 	.word	0xffffffff


	//   ....[12]....
        /*01b4*/ 	.word	0xffffffff


	//   ....[13]....
        /*01b8*/ 	.word	0xffffffff


	//   ....[14]....
        /*01bc*/ 	.word	0x0500000f


	//   ....[15]....
        /*01c0*/ 	.word	0x0500000f


	//   ....[16]....
        /*01c4*/ 	.word	0x0500000f


	//----- nvinfo : EIATTR_COOP_GROUP_INSTR_OFFSETS
	.align		4
.L_12351:
        /*01c8*/ 	.byte	0x04, 0x28
        /*01ca*/ 	.short	(.L_12353 - .L_12352)


	//   ....[0]....
.L_12352:
        /*01cc*/ 	.word	0x000003d0


	//   ....[1]....
        /*01d0*/ 	.word	0x000003f0


	//   ....[2]....
        /*01d4*/ 	.word	0x00000410


	//   ....[3]....
        /*01d8*/ 	.word	0x00000520


	//   ....[4]....
        /*01dc*/ 	.word	0x00000540


	//   ....[5]....
        /*01e0*/ 	.word	0x00000560


	//   ....[6]....
        /*01e4*/ 	.word	0x000013b0


	//   ....[7]....
        /*01e8*/ 	.word	0x000013e0


	//   ....[8]....
        /*01ec*/ 	.word	0x00001400


	//   ....[9]....
        /*01f0*/ 	.word	0x00001420


	//   ....[10]....
        /*01f4*/ 	.word	0x00001440


	//   ....[11]....
        /*01f8*/ 	.word	0x00001490


	//   ....[12]....
        /*01fc*/ 	.word	0x000014b0


	//   ....[13]....
        /*0200*/ 	.word	0x000014d0


	//   ....[14]....
        /*0204*/ 	.word	0x00002550


	//   ....[15]....
        /*0208*/ 	.word	0x000025b0


	//   ....[16]....
        /*020c*/ 	.word	0x00002610


	//----- nvinfo : EIATTR_VRC_CTA_INIT_COUNT
	.align		4
.L_12353:
        /*0210*/ 	.byte	0x02, 0x4a
	.zero		1
	.zero		1


	//----- nvinfo : EIATTR_SYSCALL_OFFSETS
	.align		4
        /*0214*/ 	.byte	0x04, 0x46
        /*0216*/ 	.short	(.L_12355 - .L_12354)


	//   ....[0]....
.L_12354:
        /*0218*/ 	.word	0x00000330


	//----- nvinfo : EIATTR_EXIT_INSTR_OFFSETS
	.align		4
.L_12355:
        /*021c*/ 	.byte	0x04, 0x1c
        /*021e*/ 	.short	(.L_12357 - .L_12356)


	//   ....[0]....
.L_12356:
        /*0220*/ 	.word	0x000000d0


	//   ....[1]....
        /*0224*/ 	.word	0x000023c0


	//   ....[2]....
        /*0228*/ 	.word	0x000023f0


	//   ....[3]....
        /*022c*/ 	.word	0x00002500


	//----- nvinfo : EIATTR_CRS_STACK_SIZE
	.align		4
.L_12357:
        /*0230*/ 	.byte	0x04, 0x1e
        /*0232*/ 	.short	(.L_12359 - .L_12358)
.L_12358:
        /*0234*/ 	.word	0x00000000


	//----- nvinfo : EIATTR_CBANK_PARAM_SIZE
	.align		4
.L_12359:
        /*0238*/ 	.byte	0x03, 0x19
        /*023a*/ 	.short	0x008c


	//----- nvinfo : EIATTR_PARAM_CBANK
	.align		4
        /*023c*/ 	.byte	0x04, 0x0a
        /*023e*/ 	.short	(.L_12361 - .L_12360)
	.align		4
.L_12360:
        /*0240*/ 	.word	index@(.nv.constant0._ZN4vllm25paged_attention_v2_kernelIfhLi112ELi8ELi128ELNS_18Fp8KVCacheDataTypeE2ELb0ELi512EEEvPfS2_PT_PKS3_PKT0_S9_ifPKiSB_iPKfiiiSD_SD_iiiii)
        /*0244*/ 	.short	0x0380
        /*0246*/ 	.short	0x008c


	//----- nvinfo : EIATTR_SW_WAR
	.align		4
.L_12361:
        /*0248*/ 	.byte	0x04, 0x36
        /*024a*/ 	.short	(.L_12363 - .L_12362)
.L_12362:
        /*024c*/ 	.word	0x00000008
.L_12363:


//--------------------- .nv.info._ZN4vllm25paged_attention_v2_kernelIfhLi96ELi8ELi128ELNS_18Fp8KVCacheDataTypeE2ELb0ELi512EEEvPfS2_PT_PKS3_PKT0_S9_ifPKiSB_iPKfiiiSD_SD_iiiii --------------------------
	.section	.nv.info._ZN4vllm25paged_attention_v2_kernelIfhLi96ELi8ELi128ELNS_18Fp8KVCacheDataTypeE2ELb0ELi512EEEvPfS2_PT_PKS3_PKT0_S9_ifPKiSB_iPKfiiiSD_SD_iiiii,"",@"SHT_CUDA_INFO"
	.sectionflags	@""
	.align	4


	//----- nvinfo : EIATTR_CUDA_API_VERSION
	.align		4
        /*0000*/ 	.byte	0x04, 0x37
        /*0002*/ 	.short	(.L_12365 - .L_12364)
.L_12364:
        /*0004*/ 	.word	0x00000082


	//----- nvinfo : EIATTR_KPARAM_INFO
	.align		4
.L_12365:
        /*0008*/ 	.byte	0x04, 0x17
        /*000a*/ 	.short	(.L_12367 - .L_12366)
.L_12366:
        /*000c*/ 	.word	0x00000000
        /*0010*/ 	.short	0x0015
        /*0012*/ 	.short	0x0088
        /*0014*/ 	.byte	0x00, 0xf0, 0x11, 0x00


	//----- nvinfo : EIATTR_KPARAM_INFO
	.align		4
.L_12367:
        /*0018*/ 	.byte	0x04, 0x17
        /*001a*/ 	.short	(.L_12369 - .L_12368)
.L_12368:
        /*001c*/ 	.word	0x00000000
        /*0020*/ 	.short	0x0014
        /*0022*/ 	.short	0x0084
        /*0024*/ 	.byte	0x00, 0xf0, 0x11, 0x00


	//----- nvinfo : EIATTR_KPARAM_INFO
	.align		4
.L_12369:
        /*0028*/ 	.byte	0x04, 0x17
        /*002a*/ 	.short	(.L_12371 - .L_12370)
.L_12370:
        /*002c*/ 	.word	0x00000000
        /*0030*/ 	.short	0x0013
        /*0032*/ 	.short	0x0080
        /*0034*/ 	.byte	0x00, 0xf0, 0x11, 0x00


	//----- nvinfo : EIATTR_KPARAM_INFO
	.align		4
.L_12371:
        /*0038*/ 	.byte	0x04, 0x17
        /*003a*/ 	.short	(.L_12373 - .L_12372)
.L_12372:
        /*003c*/ 	.word	0x00000000
        /*0040*/ 	.short	0x0012
        /*0042*/ 	.short	0x007c
        /*0044*/ 	.byte	0x00, 0xf0, 0x11, 0x00


	//----- nvinfo : EIATTR_KPARAM_INFO
	.align		4
.L_12373:
        /*0048*/ 	.byte	0x04, 0x17
        /*004a*/ 	.short	(.L_12375 - .L_12374)
.L_12374:
        /*004c*/ 	.word	0x00000000
        /*0050*/ 	.short	0x0011
        /*0052*/ 	.short	0x0078
        /*0054*/ 	.byte	0x00, 0xf0, 0x11, 0x00


	//----- nvinfo : EIATTR_KPARAM_INFO
	.align		4
.L_12375:
        /*0058*/ 	.byte	0x04, 0x17
        /*005a*/ 	.short	(.L_12377 - .L_12376)
.L_12376:
        /*005c*/ 	.word	0x00000000
        /*0060*/ 	.short	0x0010
        /*0062*/ 	.short	0x0070
        /*0064*/ 	.byte	0x00, 0xf5, 0x21, 0x00


	//----- nvinfo : EIATTR_KPARAM_INFO
	.align		4
.L_12377:
        /*0068*/ 	.byte	0x04, 0x17
        /*006a*/ 	.short	(.L_12379 - .L_12378)
.L_12378:
        /*006c*/ 	.word	0x00000000
        /*0070*/ 	.short	0x000f
        /*0072*/ 	.short	0x0068
        /*0074*/ 	.byte	0x00, 0xf5, 0x21, 0x00


	//----- nvinfo : EIATTR_KPARAM_INFO
	.align		4
.L_12379:
        /*0078*/ 	.byte	0x04, 0x17
        /*007a*/ 	.short	(.L_12381 - .L_12380)
.L_12380:
        /*007c*/ 	.word	0x00000000
        /*0080*/ 	.short	0x000e
        /*0082*/ 	.short	0x0060
        /*0084*/ 	.byte	0x00, 0xf0, 0x11, 0x00


	//----- nvinfo : EIATTR_KPARAM_INFO
	.align		4
.L_12381:
        /*0088*/ 	.byte	0x04, 0x17
        /*008a*/ 	.short	(.L_12383 - .L_12382)
.L_12382:
        /*008c*/ 	.word	0x00000000
        /*0090*/ 	.short	0x000d
        /*0092*/ 	.short	0x005c
        /*0094*/ 	.byte	0x00, 0xf0, 0x11, 0x00


	//----- nvinfo : EIATTR_KPARAM_INFO
	.align		4
.L_12383:
        /*0098*/ 	.byte	0x04, 0x17
        /*009a*/ 	.short	(.L_12385 - .L_12384)
.L_12384:
        /*009c*/ 	.word	0x00000000
        /*00a0*/ 	.short	0x000c
        /*00a2*/ 	.short	0x0058
        /*00a4*/ 	.byte	0x00, 0xf0, 0x11, 0x00


	//----- nvinfo : EIATTR_KPARAM_INFO
	.align		4
.L_12385:
        /*00a8*/ 	.byte	0x04, 0x17
        /*00aa*/ 	.short	(.L_12387 - .L_12386)
.L_12386:
        /*00ac*/ 	.word	0x00000000
        /*00b0*/ 	.short	0x000b
        /*00b2*/ 	.short	0x0050
        /*00b4*/ 	.byte	0x00, 0xf5, 0x21, 0x00


	//----- nvinfo : EIATTR_KPARAM_INFO
	.align		4
.L_12387:
        /*00b8*/ 	.byte	0x04, 0x17
        /*00ba*/ 	.short	(.L_12389 - .L_12388)
.L_12388:
        /*00bc*/ 	.word	0x00000000
        /*00c0*/ 	.short	0x000a
        /*00c2*/ 	.short	0x0048
        /*00c4*/ 	.byte	0x00, 0xf0, 0x11, 0x00


	//----- nvinfo : EIATTR_KPARAM_INFO
	.align		4
.L_12389:
        /*00c8*/ 	.byte	0x04, 0x17
        /*00ca*/ 	.short	(.L_12391 - .L_12390)
.L_12390:
        /*00cc*/ 	.word	0x00000000
        /*00d0*/ 	.short	0x0009
        /*00d2*/ 	.short	0x0040
        /*00d4*/ 	.byte	0x00, 0xf5, 0x21, 0x00


	//----- nvinfo : EIATTR_KPARAM_INFO
	.align		4
.L_12391:
        /*00d8*/ 	.byte	0x04, 0x17
        /*00da*/ 	.short	(.L_12393 - .L_12392)
.L_12392:
        /*00dc*/ 	.word	0x00000000
        /*00e0*/ 	.short	0x0008
        /*00e2*/ 	.short	0x0038
        /*00e4*/ 	.byte	0x00, 0xf5, 0x21, 0x00


	//----- nvinfo : EIATTR_KPARAM_INFO
	.align		4
.L_12393:
        /*00e8*/ 	.byte	0x04, 0x17
        /*00ea*/ 	.short	(.L_12395 - .L_12394)
.L_12394:
        /*00ec*/ 	.word	0x00000000
        /*00f0*/ 	.short	0x0007
        /*00f2*/ 	.short	0x0034
        /*00f4*/ 	.byte	0x00, 0xf0, 0x11, 0x00


	//----- nvinfo : EIATTR_KPARAM_INFO
	.align		4
.L_12395:
        /*00f8*/ 	.byte	0x04, 0x17
        /*00fa*/ 	.short	(.L_12397 - .L_12396)
.L_12396:
        /*00fc*/ 	.word	0x00000000
        /*0100*/ 	.short	0x0006
        /*0102*/ 	.short	0x0030
        /*0104*/ 	.byte	0x00, 0xf0, 0x11, 0x00


	//----- nvinfo : EIATTR_KPARAM_INFO
	.align		4
.L_12397:
        /*0108*/ 	.byte	0x04, 0x17
        /*010a*/ 	.short	(.L_12399 - .L_12398)
.L_12398:
        /*010c*/ 	.word	0x00000000
        /*0110*/ 	.short	0x0005
        /*0112*/ 	.short	0x0028
        /*0114*/ 	.byte	0x00, 0xf5, 0x21, 0x00


	//----- nvinfo : EIATTR_KPARAM_INFO
	.align		4
.L_12399:
        /*0118*/ 	.byte	0x04, 0x17
        /*011a*/ 	.short	(.L_12401 - .L_12400)
.L_12400:
        /*011c*/ 	.word	0x00000000
        /*0120*/ 	.short	0x0004
        /*0122*/ 	.short	0x0020
        /*0124*/ 	.byte	0x00, 0xf5, 0x21, 0x00


	//----- nvinfo : EIATTR_KPARAM_INFO
	.align		4
.L_12401:
        /*0128*/ 	.byte	0x04, 0x17
        /*012a*/ 	.short	(.L_12403 - .L_12402)
.L_12402:
        /*012c*/ 	.word	0x00000000
        /*0130*/ 	.short	0x0003
        /*0132*/ 	.short	0x0018
        /*0134*/ 	.byte	0x00, 0xf5, 0x21, 0x00


	//----- nvinfo : EIATTR_KPARAM_INFO
	.align		4
.L_12403:
        /*0138*/ 	.byte	0x04, 0x17
        /*013a*/ 	.short	(.L_12405 - .L_12404)
.L_12404:
        /*013c*/ 	.word	0x00000000
        /*0140*/ 	.short	0x0002
        /*0142*/ 	.short	0x0010
        /*0144*/ 	.byte	0x00, 0xf5, 0x21, 0x00


	//----- nvinfo : EIATTR_KPARAM_INFO
	.align		4
.L_12405:
        /*0148*/ 	.byte	0x04, 0x17
        /*014a*/ 	.short	(.L_12407 - .L_12406)
.L_12406:
        /*014c*/ 	.word	0x00000000
        /*0150*/ 	.short	0x0001
        /*0152*/ 	.short	0x0008
        /*0154*/ 	.byte	0x00, 0xf5, 0x21, 0x00


	//----- nvinfo : EIATTR_KPARAM_INFO
	.align		4
.L_12407:
        /*0158*/ 	.byte	0x04, 0x17
        /*015a*/ 	.short	(.L_12409 - .L_12408)
.L_12408:
        /*015c*/ 	.word	0x00000000
        /*0160*/ 	.short	0x0000
        /*0162*/ 	.short	0x0000
        /*0164*/ 	.byte	0x00, 0xf5, 0x21, 0x00


	//----- nvinfo : EIATTR_SPARSE_MMA_MASK
	.align		4
.L_12409:
        /*0168*/ 	.byte	0x03, 0x50
        /*016a*/ 	.short	0x0000


	//----- nvinfo : EIATTR_MAXREG_COUNT
	.align		4
        /*016c*/ 	.byte	0x03, 0x1b
        /*016e*/ 	.short	0x00ff


	//----- nvinfo : EIATTR_NUM_BARRIERS
	.align		4
        /*0170*/ 	.byte	0x02, 0x4c
        /*0172*/ 	.byte	0x01
	.zero		1


	//----- nvinfo : EIATTR_EXTERNS
	.align		4
        /*0174*/ 	.byte	0x04, 0x0f
        /*0176*/ 	.short	(.L_12411 - .L_12410)


	//   ....[0]....
	.align		4
.L_12410:
        /*0178*/ 	.word	index@(__assertfail)


	//----- nvinfo : EIATTR_MERCURY_ISA_VERSION
	.align		4
.L_12411:
        /*017c*/ 	.byte	0x03, 0x5f
        /*017e*/ 	.short	0x0101


	//----- nvinfo : EIATTR_COOP_GROUP_MASK_REGIDS
	.align		4
        /*0180*/ 	.byte	0x04, 0x29
        /*0182*/ 	.short	(.L_12413 - .L_12412)


	//   ....[0]....
.L_12412:
        /*0184*/ 	.word	0xffffffff


	//   ....[1]....
        /*0188*/ 	.word	0xffffffff


	//   ....[2]....
        /*018c*/ 	.word	0xffffffff


	//   ....[3]....
        /*0190*/ 	.word	0xffffffff


	//   ....[4]....
        /*0194*/ 	.word	0xffffffff


	//   ....[5]....
        /*0198*/ 	.word	0xffffffff


	//   ....[6]....
        /*019c*/ 	.word	0xffffffff


	//   ....[7]....
        /*01a0*/ 	.word	0xffffffff


	//   ....[8]....
        /*01a4*/ 	.word	0xffffffff


	//   ....[9]....
        /*01a8*/ 	.word	0xffffffff


	//   ....[10]....
        /*01ac*/ 	.word	0xffffffff


	//   ....[11]....
        /*01b0*/ 	.word	0xffffffff


	//   ....[12]....
        /*01b4*/ 	.word	0xffffffff


	//   ....[13]....
        /*01b8*/ 	.word	0xffffffff


	//   ....[14]....
        /*01bc*/ 	.word	0x0500000f


	//   ....[15]....
        /*01c0*/ 	.word	0x0500000f


	//   ....[16]....
        /*01c4*/ 	.word	0x0500000f


	//----- nvinfo : EIATTR_COOP_GROUP_INSTR_OFFSETS
	.align		4
.L_12413:
        /*01c8*/ 	.byte	0x04, 0x28
        /*01ca*/ 	.short	(.L_12415 - .L_12414)


	//   ....[0]....
.L_12414:
        /*01cc*/ 	.word	0x000003d0


	//   ....[1]....
        /*01d0*/ 	.word	0x000003f0


	//   ....[2]....
        /*01d4*/ 	.word	0x00000410


	//   ....[3]....
        /*01d8*/ 	.word	0x00000520


	//   ....[4]....
        /*01dc*/ 	.word	0x00000540


	//   ....[5]....
        /*01e0*/ 	.word	0x00000560


	//   ....[6]....
        /*01e4*/ 	.word	0x000013b0


	//   ....[7]....
        /*01e8*/ 	.word	0x000013e0


	//   ....[8]....
        /*01ec*/ 	.word	0x00001400


	//   ....[9]....
        /*01f0*/ 	.word	0x00001420


	//   ....[10]....
        /*01f4*/ 	.word	0x00001440


	//   ....[11]....
        /*01f8*/ 	.word	0x00001490


	//   ....[12]....
        /*01fc*/ 	.word	0x000014b0


	//   ....[13]....
        /*0200*/ 	.word	0x000014d0


	//   ....[14]....
        /*0204*/ 	.word	0x000024d0


	//   ....[15]....
        /*0208*/ 	.word	0x00002530


	//   ....[16]....
        /*020c*/ 	.word	0x00002590


	//----- nvinfo : EIATTR_VRC_CTA_INIT_COUNT
	.align		4
.L_12415:
        /*0210*/ 	.byte	0x02, 0x4a
	.zero		1
	.zero		1


	//----- nvinfo : EIATTR_SYSCALL_OFFSETS
	.align		4
        /*0214*/ 	.byte	0x04, 0x46
        /*0216*/ 	.short	(.L_12417 - .L_12416)


	//   ....[0]....
.L_12416:
        /*0218*/ 	.word	0x00000330


	//----- nvinfo : EIATTR_EXIT_INSTR_OFFSETS
	.align		4
.L_12417:
        /*021c*/ 	.byte	0x04, 0x1c
        /*021e*/ 	.short	(.L_12419 - .L_12418)


	//   ....[0]....
.L_12418:
        /*0220*/ 	.word	0x000000d0


	//   ....[1]....
        /*0224*/ 	.word	0x00002350


	//   ....[2]....
        /*0228*/ 	.word	0x00002380


	//   ....[3]....
        /*022c*/ 	.word	0x00002480


	//----- nvinfo : EIATTR_CRS_STACK_SIZE
	.align		4
.L_12419:
        /*0230*/ 	.byte	0x04, 0x1e
        /*0232*/ 	.short	(.L_12421 - .L_12420)
.L_12420:
        /*0234*/ 	.word	0x00000000


	//----- nvinfo : EIATTR_CBANK_PARAM_SIZE
	.align		4
.L_12421:
        /*0238*/ 	.byte	0x03, 0x19
        /*023a*/ 	.short	0x008c


	//----- nvinfo : EIATTR_PARAM_CBANK
	.align		4
        /*023c*/ 	.byte	0x04, 0x0a
        /*023e*/ 	.short	(.L_12423 - .L_12422)
	.align		4
.L_12422:
        /*0240*/ 	.word	index@(.nv.constant0._ZN4vllm25paged_attention_v2_kernelIfhLi96ELi8ELi128ELNS_18Fp8KVCacheDataTypeE2ELb0ELi512EEEvPfS2_PT_PKS3_PKT0_S9_ifPKiSB_iPKfiiiSD_SD_iiiii)
        /*0244*/ 	.short	0x0380
        /*0246*/ 	.short	0x008c


	//----- nvinfo : EIATTR_SW_WAR
	.align		4
.L_12423:
        /*0248*/ 	.byte	0x04, 0x36
        /*024a*/ 	.short	(.L_12425 - .L_12424)
.L_12424:
        /*024c*/ 	.word	0x00000008
.L_12425:


//--------------------- .nv.info._ZN4vllm25paged_attention_v2_kernelIfhLi80ELi8ELi128ELNS_18Fp8KVCacheDataTypeE2ELb0ELi512EEEvPfS2_PT_PKS3_PKT0_S9_ifPKiSB_iPKfiiiSD_SD_iiiii --------------------------
	.section	.nv.info._ZN4vllm25paged_attention_v2_kernelIfhLi80ELi8ELi128ELNS_18Fp8KVCacheDataTypeE2ELb0ELi512EEEvPfS2_PT_PKS3_PKT0_S9_ifPKiSB_iPKfiiiSD_SD_iiiii,"",@"SHT_CUDA_INFO"
	.sectionflags	@""
	.align	4


	//----- nvinfo : EIATTR_CUDA_API_VERSION
	.align		4
        /*0000*/ 	.byte	0x04, 0x37
        /*0002*/ 	.short	(.L_12427 - .L_12426)
.L_12426:
        /*0004*/ 	.word	0x00000082


	//----- nvinfo : EIATTR_KPARAM_INFO
	.align		4
.L_12427:
        /*0008*/ 	.byte	0x04, 0x17
        /*000a*/ 	.short	(.L_12429 - .L_12428)
.L_12428:
        /*000c*/ 	.word	0x00000000
        /*0010*/ 	.short	0x0015
        /*0012*/ 	.short	0x0088
        /*0014*/ 	.byte	0x00, 0xf0, 0x11, 0x00


	//----- nvinfo : EIATTR_KPARAM_INFO
	.align		4
.L_12429:
        /*0018*/ 	.byte	0x04, 0x17
        /*001a*/ 	.short	(.L_12431 - .L_12430)
.L_12430:
        /*001c*/ 	.word	0x00000000
        /*0020*/ 	.short	0x0014
        /*0022*/ 	.short	0x0084
        /*0024*/ 	.byte	0x00, 0xf0, 0x11, 0x00


	//----- nvinfo : EIATTR_KPARAM_INFO
	.align		4
.L_12431:
        /*0028*/ 	.byte	0x04, 0x17
        /*002a*/ 	.short	(.L_12433 - .L_12432)
.L_12432:
        /*002c*/ 	.word	0x00000000
        /*0030*/ 	.short	0x0013
        /*0032*/ 	.short	0x0080
        /*0034*/ 	.byte	0x00, 0xf0, 0x11, 0x00


	//----- nvinfo : EIATTR_KPARAM_INFO
	.align		4
.L_12433:
        /*0038*/ 	.byte	0x04, 0x17
        /*003a*/ 	.short	(.L_12435 - .L_12434)
.L_12434:
        /*003c*/ 	.word	0x00000000
        /*0040*/ 	.short	0x0012
        /*0042*/ 	.short	0x007c
        /*0044*/ 	.byte	0x00, 0xf0, 0x11, 0x00


	//----- nvinfo : EIATTR_KPARAM_INFO
	.align		4
.L_12435:
        /*0048*/ 	.byte	0x04, 0x17
        /*004a*/ 	.short	(.L_12437 - .L_12436)
.L_12436:
        /*004c*/ 	.word	0x00000000
        /*0050*/ 	.short	0x0011
        /*0052*/ 	.short	0x0078
        /*0054*/ 	.byte	0x00, 0xf0, 0x11, 0x00


	//----- nvinfo : EIATTR_KPARAM_INFO
	.align		4
.L_12437:
        /*0058*/ 	.byte	0x04, 0x17
        /*005a*/ 	.short	(.L_12439 - .L_12438)
.L_12438:
        /*005c*/ 	.word	0x00000000
        /*0060*/ 	.short	0x0010
        /*0062*/ 	.short	0x0070
        /*0064*/ 	.byte	0x00, 0xf5, 0x21, 0x00


	//----- nvinfo : EIATTR_KPARAM_INFO
	.align		4
.L_12439:
        /*0068*/ 	.byte	0x04, 0x17
        /*006a*/ 	.short	(.L_12441 - .L_12440)
.L_12440:
        /*006c*/ 	.word	0x00000000
        /*0070*/ 	.short	0x000f
        /*0072*/ 	.short	0x0068
        /*0074*/ 	.byte	0x00, 0xf5, 0x21, 0x00


	//----- nvinfo : EIATTR_KPARAM_INFO
	.align		4
.L_12441:
        /*0078*/ 	.byte	0x04, 0x17
        /*007a*/ 	.short	(.L_12443 - .L_12442)
.L_12442:
        /*007c*/ 	.word	0x00000000
        /*0080*/ 	.short	0x000e
        /*0082*/ 	.short	0x0060
        /*0084*/ 	.byte	0x00, 0xf0, 0x11, 0x00


	//----- nvinfo : EIATTR_KPARAM_INFO
	.align		4
.L_12443:
        /*0088*/ 	.byte	0x04, 0x17
        /*008a*/ 	.short	(.L_12445 - .L_12444)
.L_12444:
        /*008c*/ 	.word	0x00000000
        /*0090*/ 	.short	0x000d
        /*0092*/ 	.short	0x005c
        /*0094*/ 	.byte	0x00, 0xf0, 0x11, 0x00


	//----- nvinfo : EIATTR_KPARAM_INFO
	.align		4
.L_12445:
        /*0098*/ 	.byte	0x04, 0x17
        /*009a*/ 	.short	(.L_12447 - .L_12446)
.L_12446:
        /*009c*/ 	.word	0x00000000
        /*00a0*/ 	.short	0x000c
        /*00a2*/ 	.short	0x0058
        /*00a4*/ 	.byte	0x00, 0xf0, 0x11, 0x00


	//----- nvinfo : EIATTR_KPARAM_INFO
	.align		4
.L_12447:
        /*00a8*/ 	.byte	0x04, 0x17
        /*00aa*/ 	.short	(.L_12449 - .L_12448)
.L_12448:
        /*00ac*/ 	.word	0x00000000
        /*00b0*/ 	.short	0x000b
        /*00b2*/ 	.short	0x0050
        /*00b4*/ 	.byte	0x00, 0xf5, 0x21, 0x00


	//----- nvinfo : EIATTR_KPARAM_INFO
	.align		4
.L_12449:
        /*00b8*/ 	.byte	0x04, 0x17
        /*00ba*/ 	.short	(.L_12451 - .L_12450)
.L_12450:
        /*00bc*/ 	.word	0x00000000
        /*00c0*/ 	.short	0x000a
        /*00c2*/ 	.short	0x0048
        /*00c4*/ 	.byte	0x00, 0xf0, 0x11, 0x00


	//----- nvinfo : EIATTR_KPARAM_INFO
	.align		4
.L_12451:
        /*00c8*/ 	.byte	0x04, 0x17
        /*00ca*/ 	.short	(.L_12453 - .L_12452)
.L_12452:
        /*00cc*/ 	.word	0x00000000
        /*00d0*/ 	.short	0x0009
        /*00d2*/ 	.short	0x0040
        /*00d4*/ 	.byte	0x00, 0xf5, 0x21, 0x00


	//----- nvinfo : EIATTR_KPARAM_INFO
	.align		4
.L_12453:
        /*00d8*/ 	.byte	0x04, 0x17
        /*00da*/ 	.short	(.L_12455 - .L_12454)
.L_12454:
        /*00dc*/ 	.word	0x00000000
        /*00e0*/ 	.short	0x0008
        /*00e2*/ 	.short	0x0038
        /*00e4*/ 	.byte	0x00, 0xf5, 0x21, 0x00


	//----- nvinfo : EIATTR_KPARAM_INFO
	.align		4
.L_12455:
        /*00e8*/ 	.byte	0x04, 0x17
        /*00ea*/ 	.short	(.L_12457 - .L_12456)
.L_12456:
        /*00ec*/ 	.word	0x00000000
        /*00f0*/ 	.short	0x0007
        /*00f2*/ 	.short	0x0034
        /*00f4*/ 	.byte	0x00, 0xf0, 0x11, 0x00


	//----- nvinfo : EIATTR_KPARAM_INFO
	.align		4
.L_12457:
        /*00f8*/ 	.byte	0x04, 0x17
        /*00fa*/ 	.short	(.L_12459 - .L_12458)
.L_12458:
        /*00fc*/ 	.word	0x00000000
        /*0100*/ 	.short	0x0006
        /*0102*/ 	.short	0x0030
        /*0104*/ 	.byte	0x00, 0xf0, 0x11, 0x00


	//----- nvinfo : EIATTR_KPARAM_INFO
	.align		4
.L_12459:
        /*0108*/ 	.byte	0x04, 0x17
        /*010a*/ 	.short	(.L_12461 - .L_12460)
.L_12460:
        /*010c*/ 	.word	0x00000000
        /*0110*/ 	.short	0x0005
        /*0112*/ 	.short	0x0028
        /*0114*/ 	.byte	0x00, 0xf5, 0x21, 0x00


	//----- nvinfo : EIATTR_KPARAM_INFO
	.align		4
.L_12461:
        /*0118*/ 	.byte	0x04, 0x17
        /*011a*/ 	.short	(.L_12463 - .L_12462)
.L_12462:
        /*011c*/ 	.word	0x00000000
        /*0120*/ 	.short	0x0004
        /*0122*/ 	.short	0x0020
        /*0124*/ 	.byte	0x00, 0xf5, 0x21, 0x00


	//----- nvinfo : EIATTR_KPARAM_INFO
	.align		4
.L_12463:
        /*0128*/ 	.byte	0x04, 0x17
        /*012a*/ 	.short	(.L_12465 - .L_12464)
.L_12464:
        /*012c*/ 	.word	0x00000000
        /*0130*/ 	.short	0x0003
        /*0132*/ 	.short	0x0018
        /*0134*/ 	.byte	0x00, 0xf5, 0x21, 0x00


	//----- nvinfo : EIATTR_KPARAM_INFO
	.align		4
.L_12465:
        /*0138*/ 	.byte	0x04, 0x17
        /*013a*/ 	.short	(.L_12467 - .L_12466)
.L_12466:
        /*013c*/ 	.word	0x00000000
        /*0140*/ 	.short	0x0002
        /*0142*/ 	.short	0x0010
        /*0144*/ 	.byte	0x00, 0xf5, 0x21, 0x00


	//----- nvinfo : EIATTR_KPARAM_INFO
	.align		4
.L_12467:
        /*0148*/ 	.byte	0x04, 0x17
        /*014a*/ 	.short	(.L_12469 - .L_12468)
.L_12468:
        /*014c*/ 	.word	0x00000000
        /*0150*/ 	.short	0x0001
        /*0152*/ 	.short	0x0008
        /*0154*/ 	.byte	0x00, 0xf5, 0x21, 0x00


	//----- nvinfo : EIATTR_KPARAM_INFO
	.align		4
.L_12469:
        /*0158*/ 	.byte	0x04, 0x17
        /*015a*/ 	.short	(.L_12471 - .L_12470)
.L_12470:
        /*015c*/ 	.word	0x00000000
        /*0160*/ 	.short	0x0000
        /*0162*/ 	.short	0x0000
        /*0164*/ 	.byte	0x00, 0xf5, 0x21, 0x00


	//----- nvinfo : EIATTR_SPARSE_MMA_MASK
	.align		4
.L_12471:
        /*0168*/ 	.byte	0x03, 0x50
        /*016a*/ 	.short	0x0000


	//----- nvinfo : EIATTR_MAXREG_COUNT
	.align		4
        /*016c*/ 	.byte	0x03, 0x1b
        /*016e*/ 	.short	0x00ff


	//----- nvinfo : EIATTR_NUM_BARRIERS
	.align		4
        /*0170*/ 	.byte	0x02, 0x4c
        /*0172*/ 	.byte	0x01
	.zero		1


	//----- nvinfo : EIATTR_EXTERNS
	.align		4
        /*0174*/ 	.byte	0x04, 0x0f
        /*0176*/ 	.short	(.L_12473 - .L_12472)


	//   ....[0]....
	.align		4
.L_12472:
        /*0178*/ 	.word	index@(__assertfail)


	//----- nvinfo : EIATTR_MERCURY_ISA_VERSION
	.align		4
.L_12473:
        /*017c*/ 	.byte	0x03, 0x5f
        /*017e*/ 	.short	0x0101


	//----- nvinfo : EIATTR_COOP_GROUP_MASK_REGIDS
	.align		4
        /*0180*/ 	.byte	0x04, 0x29
        /*0182*/ 	.short	(.L_12475 - .L_12474)


	//   ....[0]....
.L_12474:
        /*0184*/ 	.word	0xffffffff


	//   ....[1]....
        /*0188*/ 	.word	0xffffffff


	//   ....[2]....
        /*018c*/ 	.word	0xffffffff


	//   ....[3]....
        /*0190*/ 	.word	0xffffffff


	//   ....[4]....
        /*0194*/ 	.word	0xffffffff


	//   ....[5]....
        /*0198*/ 	.word	0xffffffff


	//   ....[6]....
        /*019c*/ 	.word	0xffffffff


	//   ....[7]....
        /*01a0*/ 	.word	0xffffffff


	//   ....[8]....
        /*01a4*/ 	.word	0xffffffff


	//   ....[9]....
        /*01a8*/ 	.word	0xffffffff


	//   ....[10]....
        /*01ac*/ 	.word	0xffffffff


	//   ....[11]....
        /*01b0*/ 	.word	0xffffffff


	//   ....[12]....
        /*01b4*/ 	.word	0xffffffff


	//   ....[13]....
        /*01b8*/ 	.word	0xffffffff


	//   ....[14]....
        /*01bc*/ 	.word	0x0500000f


	//   ....[15]....
        /*01c0*/ 	.word	0x0500000f


	//   ....[16]....
        /*01c4*/ 	.word	0x0500000f


	//----- nvinfo : EIATTR_COOP_GROUP_INSTR_OFFSETS
	.align		4
.L_12475:
        /*01c8*/ 	.byte	0x04, 0x28
        /*01ca*/ 	.short	(.L_12477 - .L_12476)


	//   ....[0]....
.L_12476:
        /*01cc*/ 	.word	0x000003d0


	//   ....[1]....
        /*01d0*/ 	.word	0x000003f0


	//   ....[2]....
        /*01d4*/ 	.word	0x00000410


	//   ....[3]....
        /*01d8*/ 	.word	0x00000520


	//   ....[4]....
        /*01dc*/ 	.word	0x00000540


	//   ....[5]....
        /*01e0*/ 	.word	0x00000560


	//   ....[6]....
        /*01e4*/ 	.word	0x000013b0


	//   ....[7]....
        /*01e8*/ 	.word	0x000013e0


	//   ....[8]....
        /*01ec*/ 	.word	0x00001400


	//   ....[9]....
        /*01f0*/ 	.word	0x00001420


	//   ....[10]....
        /*01f4*/ 	.word	0x00001440


	//   ....[11]....
        /*01f8*/ 	.word	0x00001490


	//   ....[12]....
        /*01fc*/ 	.word	0x000014b0


	//   ....[13]....
        /*0200*/ 	.word	0x000014d0


	//   ....[14]....
        /*0204*/ 	.word	0x00002450


	//   ....[15]....
        /*0208*/ 	.word	0x000024b0


	//   ....[16]....
        /*020c*/ 	.word	0x00002510


	//----- nvinfo : EIATTR_VRC_CTA_INIT_COUNT
	.align		4
.L_12477:
        /*0210*/ 	.byte	0x02, 0x4a
	.zero		1
	.zero		1


	//----- nvinfo : EIATTR_SYSCALL_OFFSETS
	.align		4
        /*0214*/ 	.byte	0x04, 0x46
        /*0216*/ 	.short	(.L_12479 - .L_12478)


	//   ....[0]....
.L_12478:
        /*0218*/ 	.word	0x00000330


	//----- nvinfo : EIATTR_EXIT_INSTR_OFFSETS
	.align		4
.L_12479:
        /*021c*/ 	.byte	0x04, 0x1c
        /*021e*/ 	.short	(.L_12481 - .L_12480)


	//   ....[0]....
.L_12480:
        /*0220*/ 	.word	0x000000d0


	//   ....[1]....
        /*0224*/ 	.word	0x000022e0


	//   ....[2]....
        /*0228*/ 	.word	0x00002310


	//   ....[3]....
        /*022c*/ 	.word	0x00002400


	//----- nvinfo : EIATTR_CRS_STACK_SIZE
	.align		4
.L_12481:
        /*0230*/ 	.byte	0x04, 0x1e
        /*0232*/ 	.short	(.L_12483 - .L_12482)
.L_12482:
        /*0234*/ 	.word	0x00000000


	//----- nvinfo : EIATTR_CBANK_PARAM_SIZE
	.align		4
.L_12483:
        /*0238*/ 	.byte	0x03, 0x19
        /*023a*/ 	.short	0x008c


	//----- nvinfo : EIATTR_PARAM_CBANK
	.align		4
        /*023c*/ 	.byte	0x04, 0x0a
        /*023e*/ 	.short	(.L_12485 - .L_12484)
	.align		4
.L_12484:
        /*0240*/ 	.word	index@(.nv.constant0._ZN4vllm25paged_attention_v2_kernelIfhLi80ELi8ELi128ELNS_18Fp8KVCacheDataTypeE2ELb0ELi512EEEvPfS2_PT_PKS3_PKT0_S9_ifPKiSB_iPKfiiiSD_SD_iiiii)
        /*0244*/ 	.short	0x0380
        /*0246*/ 	.short	0x008c


	//----- nvinfo : EIATTR_SW_WAR
	.align		4
.L_12485:
        /*0248*/ 	.byte	0x04, 0x36
        /*024a*/ 	.short	(.L_12487 - .L_12486)
.L_12486:
        /*024c*/ 	.word	0x00000008
.L_12487:


//--------------------- .nv.info._ZN4vllm25paged_attention_v2_kernelIfhLi64ELi8ELi128ELNS_18Fp8KVCacheDataTypeE2ELb0ELi512EEEvPfS2_PT_PKS3_PKT0_S9_ifPKiSB_iPKfiiiSD_SD_iiiii --------------------------
	.section	.nv.info._ZN4vllm25paged_attention_v2_kernelIfhLi64ELi8ELi128ELNS_18Fp8KVCacheDataTypeE2ELb0ELi512EEEvPfS2_PT_PKS3_PKT0_S9_ifPKiSB_iPKfiiiSD_SD_iiiii,"",@"SHT_CUDA_INFO"
	.sectionflags	@""
	.align	4


	//----- nvinfo : EIATTR_CUDA_API_VERSION
	.align		4
        /*0000*/ 	.byte	0x04, 0x37
        /*0002*/ 	.short	(.L_12489 - .L_12488)
.L_12488:
        /*0004*/ 	.word	0x00000082


	//----- nvinfo : EIATTR_KPARAM_INFO
	.align		4
.L_12489:
        /*0008*/ 	.byte	0x04, 0x17
        /*000a*/ 	.short	(.L_12491 - .L_12490)
.L_12490:
        /*000c*/ 	.word	0x00000000
        /*0010*/ 	.short	0x0015
        /*0012*/ 	.short	0x0088
        /*0014*/ 	.byte	0x00, 0xf0, 0x11, 0x00


	//----- nvinfo : EIATTR_KPARAM_INFO
	.align		4
.L_12491:
        /*0018*/ 	.byte	0x04, 0x17
        /*001a*/ 	.short	(.L_12493 - .L_12492)
.L_12492:
        /*001c*/ 	.word	0x00000000
        /*0020*/ 	.short	0x0014
        /*0022*/ 	.short	0x0084
        /*0024*/ 	.byte	0x00, 0xf0, 0x11, 0x00


	//----- nvinfo : EIATTR_KPARAM_INFO
	.align		4
.L_12493:
        /*0028*/ 	.byte	0x04, 0x17
        /*002a*/ 	.short	(.L_12495 - .L_12494)
.L_12494:
        /*002c*/ 	.word	0x00000000
        /*0030*/ 	.short	0x0013
        /*0032*/ 	.short	0x0080
        /*0034*/ 	.byte	0x00, 0xf0, 0x11, 0x00


	//----- nvinfo : EIATTR_KPARAM_INFO
	.align		4
.L_12495:
        /*0038*/ 	.byte	0x04, 0x17
        /*003a*/ 	.short	(.L_12497 - .L_12496)
.L_12496:
        /*003c*/ 	.word	0x00000000
        /*0040*/ 	.short	0x0012
        /*0042*/ 	.short	0x007c
        /*0044*/ 	.byte	0x00, 0xf0, 0x11, 0x00


	//----- nvinfo : EIATTR_KPARAM_INFO
	.align		4
.L_12497:
        /*0048*/ 	.byte	0x04, 0x17
        /*004a*/ 	.short	(.L_12499 - .L_12498)
.L_12498:
        /*004c*/ 	.word	0x00000000
        /*0050*/ 	.short	0x0011
        /*0052*/ 	.short	0x0078
        /*0054*/ 	.byte	0x00, 0xf0, 0x11, 0x00


	//----- nvinfo : EIATTR_KPARAM_INFO
	.align		4
.L_12499:
        /*0058*/ 	.byte	0x04, 0x17
        /*005a*/ 	.short	(.L_12501 - .L_12500)
.L_12500:
        /*005c*/ 	.word	0x00000000
        /*0060*/ 	.short	0x0010
        /*0062*/ 	.short	0x0070
        /*0064*/ 	.byte	0x00, 0xf5, 0x21, 0x00


	//----- nvinfo : EIATTR_KPARAM_INFO
	.align		4
.L_12501:
        /*0068*/ 	.byte	0x04, 0x17
        /*006a*/ 	.short	(.L_12503 - .L_12502)
.L_12502:
        /*006c*/ 	.word	0x00000000
        /*0070*/ 	.short	0x000f
        /*0072*/ 	.short	0x0068
        /*0074*/ 	.byte	0x00, 0xf5, 0x21, 0x00


	//----- nvinfo : EIATTR_KPARAM_INFO
	.align		4
.L_12503:
        /*0078*/ 	.byte	0x04, 0x17
        /*007a*/ 	.short	(.L_12505 - .L_12504)
.L_12504:
        /*007c*/ 	.word	0x00000000
        /*0080*/ 	.short	0x000e
        /*0082*/ 	.short	0x0060
        /*0084*/ 	.byte	0x00, 0xf0, 0x11, 0x00


	//----- nvinfo : EIATTR_KPARAM_INFO
	.align		4
.L_12505:
        /*0088*/ 	.byte	0x04, 0x17
        /*008a*/ 	.short	(.L_12507 - .L_12506)
.L_12506:
        /*008c*/ 	.word	0x00000000
        /*0090*/ 	.short	0x000d
        /*0092*/ 	.short	0x005c
        /*0094*/ 	.byte	0x00, 0xf0, 0x11, 0x00


	//----- nvinfo : EIATTR_KPARAM_INFO
	.align		4
.L_12507:
        /*0098*/ 	.byte	0x04, 0x17
        /*009a*/ 	.short	(.L_12509 - .L_12508)
.L_12508:
        /*009c*/ 	.word	0x00000000
        /*00a0*/ 	.short	0x000c
        /*00a2*/ 	.short	0x0058
        /*00a4*/ 	.byte	0x00, 0xf0, 0x11, 0x00


	//----- nvinfo : EIATTR_KPARAM_INFO
	.align		4
.L_12509:
        /*00a8*/ 	.byte	0x04, 0x17
        /*00aa*/ 	.short	(.L_12511 - .L_12510)
.L_12510:
        /*00ac*/ 	.word	0x00000000
        /*00b0*/ 	.short	0x000b
        /*00b2*/ 	.short	0x0050
        /*00b4*/ 	.byte	0x00, 0xf5, 0x21, 0x00


	//----- nvinfo : EIATTR_KPARAM_INFO
	.align		4
.L_12511:
        /*00b8*/ 	.byte	0x04, 0x17
        /*00ba*/ 	.short	(.L_12513 - .L_12512)
.L_12512:
        /*00bc*/ 	.word	0x00000000
        /*00c0*/ 	.short	0x000a
        /*00c2*/ 	.short	0x0048
        /*00c4*/ 	.byte	0x00, 0xf0, 0x11, 0x00


	//----- nvinfo : EIATTR_KPARAM_INFO
	.align		4
.L_12513:
        /*00c8*/ 	.byte	0x04, 0x17
        /*00ca*/ 	.short	(.L_12515 - .L_12514)
.L_12514:
        /*00cc*/ 	.word	0x00000000
        /*00d0*/ 	.short	0x0009
        /*00d2*/ 	.short	0x0040
        /*00d4*/ 	.byte	0x00, 0xf5, 0x21, 0x00


	//----- nvinfo : EIATTR_KPARAM_INFO
	.align		4
.L_12515:
        /*00d8*/ 	.byte	0x04, 0x17
        /*00da*/ 	.short	(.L_12517 - .L_12516)
.L_12516:
        /*00dc*/ 	.word	0x00000000
        /*00e0*/ 	.short	0x0008
        /*00e2*/ 	.short	0x0038
        /*00e4*/ 	.byte	0x00, 0xf5, 0x21, 0x00


	//----- nvinfo : EIATTR_KPARAM_INFO
	.align		4
.L_12517:
        /*00e8*/ 	.byte	0x04, 0x17
        /*00ea*/ 	.short	(.L_12519 - .L_12518)
.L_12518:
        /*00ec*/ 	.word	0x00000000
        /*00f0*/ 	.short	0x0007
        /*00f2*/ 	.short	0x0034
        /*00f4*/ 	.byte	0x00, 0xf0, 0x11, 0x00


	//----- nvinfo : EIATTR_KPARAM_INFO
	.align		4
.L_12519:
        /*00f8*/ 	.byte	0x04, 0x17
        /*00fa*/ 	.short	(.L_12521 - .L_12520)
.L_12520:
        /*00fc*/ 	.word	0x00000000
        /*0100*/ 	.short	0x0006
        /*0102*/ 	.short	0x0030
        /*0104*/ 	.byte	0x00, 0xf0, 0x11, 0x00


	//----- nvinfo : EIATTR_KPARAM_INFO
	.align		4
.L_12521:
        /*0108*/ 	.byte	0x04, 0x17
        /*010a*/ 	.short	(.L_12523 - .L_12522)
.L_12522:
        /*010c*/ 	.word	0x00000000
        /*0110*/ 	.short	0x0005
        /*0112*/ 	.short	0x0028
        /*0114*/ 	.byte	0x00, 0xf5, 0x21, 0x00


	//----- nvinfo : EIATTR_KPARAM_INFO
	.align		4
.L_12523:
        /*0118*/ 	.byte	0x04, 0x17
        /*011a*/ 	.short	(.L_12525 - .L_12524)
.L_12524:
        /*011c*/ 	.word	0x00000000
        /*0120*/ 	.short	0x0004
        /*0122*/ 	.short	0x0020
        /*0124*/ 	.byte	0x00, 0xf5, 0x21, 0x00


	//----- nvinfo : EIATTR_KPARAM_INFO
	.align		4
.L_12525:
        /*0128*/ 	.byte	0x04, 0x17
        /*012a*/ 	.short	(.L_12527 - .L_12526)
.L_12526:
        /*012c*/ 	.word	0x00000000
        /*0130*/ 	.short	0x0003
        /*0132*/ 	.short	0x0018
        /*0134*/ 	.byte	0x00, 0xf5, 0x21, 0x00


	//----- nvinfo : EIATTR_KPARAM_INFO
	.align		4
.L_12527:
        /*0138*/ 	.byte	0x04, 0x17
        /*013a*/ 	.short	(.L_12529 - .L_12528)
.L_12528:
        /*013c*/ 	.word	0x00000000
        /*0140*/ 	.short	0x0002
        /*0142*/ 	.short	0x0010
        /*0144*/ 	.byte	0x00, 0xf5, 0x21, 0x00


	//----- nvinfo : EIATTR_KPARAM_INFO
	.align		4
.L_12529:
        /*0148*/ 	.byte	0x04, 0x17
        /*014a*/ 	.short	(.L_12531 - .L_12530)
.L_12530:
        /*014c*/ 	.word	0x00000000
        /*0150*/ 	.short	0x0001
        /*0152*/ 	.short	0x0008
        /*0154*/ 	.byte	0x00, 0xf5, 0x21, 0x00


	//----- nvinfo : EIATTR_KPARAM_INFO
	.align		4
.L_12531:
        /*0158*/ 	.byte	0x04, 0x17
        /*015a*/ 	.short	(.L_12533 - .L_12532)
.L_12532:
        /*015c*/ 	.word	0x00000000
        /*0160*/ 	.short	0x0000
        /*0162*/ 	.short	0x0000
        /*0164*/ 	.byte	0x00, 0xf5, 0x21, 0x00


	//----- nvinfo : EIATTR_SPARSE_MMA_MASK
	.align		4
.L_12533:
        /*0168*/ 	.byte	0x03, 0x50
        /*016a*/ 	.short	0x0000


	//----- nvinfo : EIATTR_MAXREG_COUNT
	.align		4
        /*016c*/ 	.byte	0x03, 0x1b
        /*016e*/ 	.short	0x00ff


	//----- nvinfo : EIATTR_NUM_BARRIERS
	.align		4
        /*0170*/ 	.byte	0x02, 0x4c
        /*0172*/ 	.byte	0x01
	.zero		1


	//----- nvinfo : EIATTR_EXTERNS
	.align		4
        /*0174*/ 	.byte	0x04, 0x0f
        /*0176*/ 	.short	(.L_12535 - .L_12534)


	//   ....[0]....
	.align		4
.L_12534:
        /*0178*/ 	.word	index@(__assertfail)


	//----- nvinfo : EIATTR_MERCURY_ISA_VERSION
	.align		4
.L_12535:
        /*017c*/ 	.byte	0x03, 0x5f
        /*017e*/ 	.short	0x0101


	//----- nvinfo : EIATTR_COOP_GROUP_MASK_REGIDS
	.align		4
        /*0180*/ 	.byte	0x04, 0x29
        /*0182*/ 	.short	(.L_12537 - .L_12536)


	//   ....[0]....
.L_12536:
        /*0184*/ 	.word	0xffffffff


	//   ....[1]....
        /*0188*/ 	.word	0xffffffff


	//   ....[2]....
        /*018c*/ 	.word	0xffffffff


	//   ....[3]....
        /*0190*/ 	.word	0xffffffff


	//   ....[4]....
        /*0194*/ 	.word	0xffffffff


	//   ....[5]....
        /*0198*/ 	.word	0xffffffff


	//   ....[6]....
        /*019c*/ 	.word	0xffffffff


	//   ....[7]....
        /*01a0*/ 	.word	0xffffffff


	//   ....[8]....
        /*01a4*/ 	.word	0xffffffff


	//   ....[9]....
        /*01a8*/ 	.word	0xffffffff


	//   ....[10]....
        /*01ac*/ 	.word	0xffffffff


	//   ....[11]....
        /*01b0*/ 	.word	0xffffffff


	//   ....[12]....
        /*01b4*/ 	.word	0xffffffff


	//   ....[13]....
        /*01b8*/ 	.word	0xffffffff


	//   ....[14]....
        /*01bc*/ 	.word	0x0500000f


	//   ....[15]....
        /*01c0*/ 	.word	0x0500000f


	//   ....[16]....
        /*01c4*/ 	.word	0x0500000f


	//----- nvinfo : EIATTR_COOP_GROUP_INSTR_OFFSETS
	.align		4
.L_12537:
        /*01c8*/ 	.byte	0x04, 0x28
        /*01ca*/ 	.short	(.L_12539 - .L_12538)


	//   ....[0]....
.L_12538:
        /*01cc*/ 	.word	0x000003d0


	//   ....[1]....
        /*01d0*/ 	.word	0x000003f0


	//   ....[2]....
        /*01d4*/ 	.word	0x00000410


	//   ....[3]....
        /*01d8*/ 	.word	0x00000520


	//   ....[4]....
        /*01dc*/ 	.word	0x00000540


	//   ....[5]....
        /*01e0*/ 	.word	0x00000560


	//   ....[6]....
        /*01e4*/ 	.word	0x000013b0


	//   ....[7]....
        /*01e8*/ 	.word	0x000013e0


	//   ....[8]....
        /*01ec*/ 	.word	0x00001400


	//   ....[9]....
        /*01f0*/ 	.word	0x00001420


	//   ....[10]....
        /*01f4*/ 	.word	0x00001440


	//   ....[11]....
        /*01f8*/ 	.word	0x00001490


	//   ....[12]....
        /*01fc*/ 	.word	0x000014b0


	//   ....[13]....
        /*0200*/ 	.word	0x000014d0


	//   ....[14]....
        /*0204*/ 	.word	0x00002380


	//   ....[15]....
        /*0208*/ 	.word	0x000023e0


	//   ....[16]....
        /*020c*/ 	.word	0x00002440


	//----- nvinfo : EIATTR_VRC_CTA_INIT_COUNT
	.align		4
.L_12539:
        /*0210*/ 	.byte	0x02, 0x4a
	.zero		1
	.zero		1


	//----- nvinfo : EIATTR_SYSCALL_OFFSETS
	.align		4
        /*0214*/ 	.byte	0x04, 0x46
        /*0216*/ 	.short	(.L_12541 - .L_12540)


	//   ....[0]....
.L_12540:
        /*0218*/ 	.word	0x00000330


	//----- nvinfo : EIATTR_EXIT_INSTR_OFFSETS
	.align		4
.L_12541:
        /*021c*/ 	.byte	0x04, 0x1c
        /*021e*/ 	.short	(.L_12543 - .L_12542)


	//   ....[0]....
.L_12542:
        /*0220*/ 	.word	0x000000d0


	//   ....[1]....
        /*0224*/ 	.word	0x000021e0


	//   ....[2]....
        /*0228*/ 	.word	0x00002210


	//   ....[3]....
        /*022c*/ 	.word	0x00002330


	//----- nvinfo : EIATTR_CRS_STACK_SIZE
	.align		4
.L_12543:
        /*0230*/ 	.byte	0x04, 0x1e
        /*0232*/ 	.short	(.L_12545 - .L_12544)
.L_12544:
        /*0234*/ 	.word	0x00000000


	//----- nvinfo : EIATTR_CBANK_PARAM_SIZE
	.align		4
.L_12545:
        /*0238*/ 	.byte	0x03, 0x19
        /*023a*/ 	.short	0x008c


	//----- nvinfo : EIATTR_PARAM_CBANK
	.align		4
        /*023c*/ 	.byte	0x04, 0x0a
        /*023e*/ 	.short	(.L_12547 - .L_12546)
	.align		4
.L_12546:
        /*0240*/ 	.word	index@(.nv.constant0._ZN4vllm25paged_attention_v2_kernelIfhLi64ELi8ELi128ELNS_18Fp8KVCacheDataTypeE2ELb0ELi512EEEvPfS2_PT_PKS3_PKT0_S9_ifPKiSB_iPKfiiiSD_SD_iiiii)
        /*0244*/ 	.short	0x0380
        /*0246*/ 	.short	0x008c


	//----- nvinfo : EIATTR_SW_WAR
	.align		4
.L_12547:
        /*0248*/ 	.byte	0x04, 0x36
        /*024a*/ 	.short	(.L_12549 - .L_12548)
.L_12548:
        /*024c*/ 	.word	0x00000008
.L_12549:


//--------------------- .nv.info._ZN4vllm25paged_attention_v2_kernelIfhLi32ELi8ELi128ELNS_18Fp8KVCacheDataTypeE2ELb0ELi512EEEvPfS2_PT_PKS3_PKT0_S9_ifPKiSB_iPKfiiiSD_SD_iiiii --------------------------
	.section	.nv.info._ZN4vllm25paged_attention_v2_kernelIfhLi32ELi8ELi128ELNS_18Fp8KVCacheDataTypeE2ELb0ELi512EEEvPfS2_PT_PKS3_PKT0_S9_ifPKiSB_iPKfiiiSD_SD_iiiii,"",@"SHT_CUDA_INFO"
	.sectionflags	@""
	.align	4


	//----- nvinfo : EIATTR_CUDA_API_VERSION
	.align		4
        /*0000*/ 	.byte	0x04, 0x37
        /*0002*/ 	.short	(.L_12551 - .L_12550)
.L_12550:
        /*0004*/ 	.word	0x00000082


	//----- nvinfo : EIATTR_KPARAM_INFO
	.align		4
.L_12551:
        /*0008*/ 	.byte	0x04, 0x17
        /*000a*/ 	.short	(.L_12553 - .L_12552)
.L_12552:
        /*000c*/ 	.word	0x00000000
        /*0010*/ 	.short	0x0015
        /*0012*/ 	.short	0x0088
        /*0014*/ 	.byte	0x00, 0xf0, 0x11, 0x00


	//----- nvinfo : EIATTR_KPARAM_INFO
	.align		4
.L_12553:
        /*0018*/ 	.byte	0x04, 0x17
        /*001a*/ 	.short	(.L_12555 - .L_12554)
.L_12554:
        /*001c*/ 	.word	0x00000000
        /*0020*/ 	.short	0x0014
        /*0022*/ 	.short	0x0084
        /*0024*/ 	.byte	0x00, 0xf0, 0x11, 0x00


	//----- nvinfo : EIATTR_KPARAM_INFO
	.align		4
.L_12555:
        /*0028*/ 	.byte	0x04, 0x17
        /*002a*/ 	.short	(.L_12557 - .L_12556)
.L_12556:
        /*002c*/ 	.word	0x00000000
        /*0030*/ 	.short	0x0013
        /*0032*/ 	.short	0x0080
        /*0034*/ 	.byte	0x00, 0xf0, 0x11, 0x00


	//----- nvinfo : EIATTR_KPARAM_INFO
	.align		4
.L_12557:
        /*0038*/ 	.byte	0x04, 0x17
        /*003a*/ 	.short	(.L_12559 - .L_12558)
.L_12558:
        /*003c*/ 	.word	0x00000000
        /*0040*/ 	.short	0x0012
        /*0042*/ 	.short	0x007c
        /*0044*/ 	.byte	0x00, 0xf0, 0x11, 0x00


	//----- nvinfo : EIATTR_KPARAM_INFO
	.align		4
.L_12559:
        /*0048*/ 	.byte	0x04, 0x17
        /*004a*/ 	.short	(.L_12561 - .L_12560)
.L_12560:
        /*004c*/ 	.word	0x00000000
        /*0050*/ 	.short	0x0011
        /*0052*/ 	.short	0x0078
        /*0054*/ 	.byte	0x00, 0xf0, 0x11, 0x00


	//----- nvinfo : EIATTR_KPARAM_INFO
	.align		4
.L_12561:
        /*0058*/ 	.byte	0x04, 0x17
        /*005a*/ 	.short	(.L_12563 - .L_12562)
.L_12562:
        /*005c*/ 	.word	0x00000000
        /*0060*/ 	.short	0x0010
        /*0062*/ 	.short	0x0070
        /*0064*/ 	.byte	0x00, 0xf5, 0x21, 0x00


	//----- nvinfo : EIATTR_KPARAM_INFO
	.align		4
.L_12563:
        /*0068*/ 	.byte	0x04, 0x17
        /*006a*/ 	.short	(.L_12565 - .L_12564)
.L_12564:
        /*006c*/ 	.word	0x00000000
        /*0070*/ 	.short	0x000f
        /*0072*/ 	.short	0x0068
        /*0074*/ 	.byte	0x00, 0xf5, 0x21, 0x00


	//----- nvinfo : EIATTR_KPARAM_INFO
	.align		4
.L_12565:
        /*0078*/ 	.byte	0x04, 0x17
        /*007a*/ 	.short	(.L_12567 - .L_12566)
.L_12566:
        /*007c*/ 	.word	0x00000000
        /*0080*/ 	.short	0x000e
        /*0082*/ 	.short	0x0060
        /*0084*/ 	.byte	0x00, 0xf0, 0x11, 0x00


	//----- nvinfo : EIATTR_KPARAM_INFO
	.align		4
.L_12567:
        /*0088*/ 	.byte	0x04, 0x17
        /*008a*/ 	.short	(.L_12569 - .L_12568)
.L_12568:
        /*008c*/ 	.word	0x00000000
        /*0090*/ 	.short	0x000d
        /*0092*/ 	.short	0x005c
        /*0094*/ 	.byte	0x00, 0xf0, 0x11, 0x00


	//----- nvinfo : EIATTR_KPARAM_INFO
	.align		4
.L_12569:
        /*0098*/ 	.byte	0x04, 0x17
        /*009a*/ 	.short	(.L_12571 - .L_12570)
.L_12570:
        /*009c*/ 	.word	0x00000000
        /*00a0*/ 	.short	0x000c
        /*00a2*/ 	.short	0x0058
        /*00a4*/ 	.byte	0x00, 0xf0, 0x11, 0x00


	//----- nvinfo : EIATTR_KPARAM_INFO
	.align		4
.L_12571:
        /*00a8*/ 	.byte	0x04, 0x17
        /*00aa*/ 	.short	(.L_12573 - .L_12572)
.L_12572:
        /*00ac*/ 	.word	0x00000000
        /*00b0*/ 	.short	0x000b
        /*00b2*/ 	.short	0x0050
        /*00b4*/ 	.byte	0x00, 0xf5, 0x21, 0x00


	//----- nvinfo : EIATTR_KPARAM_INFO
	.align		4
.L_12573:
        /*00b8*/ 	.byte	0x04, 0x17
        /*00ba*/ 	.short	(.L_12575 - .L_12574)
.L_12574:
        /*00bc*/ 	.word	0x00000000
        /*00c0*/ 	.short	0x000a
        /*00c2*/ 	.short	0x0048
        /*00c4*/ 	.byte	0x00, 0xf0, 0x11, 0x00


	//----- nvinfo : EIATTR_KPARAM_INFO
	.align		4
.L_12575:
        /*00c8*/ 	.byte	0x04, 0x17
        /*00ca*/ 	.short	(.L_12577 - .L_12576)
.L_12576:
        /*00cc*/ 	.word	0x00000000
        /*00d0*/ 	.short	0x0009
        /*00d2*/ 	.short	0x0040
        /*00d4*/ 	.byte	0x00, 0xf5, 0x21, 0x00


	//----- nvinfo : EIATTR_KPARAM_INFO
	.align		4
.L_12577:
        /*00d8*/ 	.byte	0x04, 0x17
        /*00da*/ 	.short	(.L_12579 - .L_12578)
.L_12578:
        /*00dc*/ 	.word	0x00000000
        /*00e0*/ 	.short	0x0008
        /*00e2*/ 	.short	0x0038
        /*00e4*/ 	.byte	0x00, 0xf5, 0x21, 0x00


	//----- nvinfo : EIATTR_KPARAM_INFO
	.align		4
.L_12579:
        /*00e8*/ 	.byte	0x04, 0x17
        /*00ea*/ 	.short	(.L_12581 - .L_12580)
.L_12580:
        /*00ec*/ 	.word	0x00000000
        /*00f0*/ 	.short	0x0007
        /*00f2*/ 	.short	0x0034
        /*00f4*/ 	.byte	0x00, 0xf0, 0x11, 0x00


	//----- nvinfo : EIATTR_KPARAM_INFO
	.align		4
.L_12581:
        /*00f8*/ 	.byte	0x04, 0x17
        /*00fa*/ 	.short	(.L_12583 - .L_12582)
.L_12582:
        /*00fc*/ 	.word	0x00000000
        /*0100*/ 	.short	0x0006
        /*0102*/ 	.short	0x0030
        /*0104*/ 	.byte	0x00, 0xf0, 0x11, 0x00


	//----- nvinfo : EIATTR_KPARAM_INFO
	.align		4
.L_12583:
        /*0108*/ 	.byte	0x04, 0x17
        /*010a*/ 	.short	(.L_12585 - .L_12584)
.L_12584:
        /*010c*/ 	.word	0x00000000
        /*0110*/ 	.short	0x0005
        /*0112*/ 	.short	0x0028
        /*0114*/ 	.byte	0x00, 0xf5, 0x21, 0x00


	//----- nvinfo : EIATTR_KPARAM_INFO
	.align		4
.L_12585:
        /*0118*/ 	.byte	0x04, 0x17
        /*011a*/ 	.short	(.L_12587 - .L_12586)
.L_12586:
        /*011c*/ 	.word	0x00000000
        /*0120*/ 	.short	0x0004
        /*0122*/ 	.short	0x0020
        /*0124*/ 	.byte	0x00, 0xf5, 0x21, 0x00


	//----- nvinfo : EIATTR_KPARAM_INFO
	.align		4
.L_12587:
        /*0128*/ 	.byte	0x04, 0x17
        /*012a*/ 	.short	(.L_12589 - .L_12588)
.L_12588:
        /*012c*/ 	.word	0x00000000
        /*0130*/ 	.short	0x0003
        /*0132*/ 	.short	0x0018
        /*0134*/ 	.byte	0x00, 0xf5, 0x21, 0x00


	//----- nvinfo : EIATTR_KPARAM_INFO
	.align		4
.L_12589:
        /*0138*/ 	.byte	0x04, 0x17
        /*013a*/ 	.short	(.L_12591 - .L_12590)
.L_12590:
        /*013c*/ 	.word	0x00000000
        /*0140*/ 	.short	0x0002
        /*0142*/ 	.short	0x0010
        /*0144*/ 	.byte	0x00, 0xf5, 0x21, 0x00


	//----- nvinfo : EIATTR_KPARAM_INFO
	.align		4
.L_12591:
        /*0148*/ 	.byte	0x04, 0x17
        /*014a*/ 	.short	(.L_12593 - .L_12592)
.L_12592:
        /*014c*/ 	.word	0x00000000
        /*0150*/ 	.short	0x0001
        /*0152*/ 	.short	0x0008
        /*0154*/ 	.byte	0x00, 0xf5, 0x21, 0x00


	//----- nvinfo : EIATTR_KPARAM_INFO
	.align		4
.L_12593:
        /*0158*/ 	.byte	0x04, 0x17
        /*015a*/ 	.short	(.L_12595 - .L_12594)
.L_12594:
        /*015c*/ 	.word	0x00000000
        /*0160*/ 	.short	0x0000
        /*0162*/ 	.short	0x0000
        /*0164*/ 	.byte	0x00, 0xf5, 0x21, 0x00


	//----- nvinfo : EIATTR_SPARSE_MMA_MASK
	.align		4
.L_12595:
        /*0168*/ 	.byte	0x03, 0x50
        /*016a*/ 	.short	0x0000


	//----- nvinfo : EIATTR_MAXREG_COUNT
	.align		4
        /*016c*/ 	.byte	0x03, 0x1b
        /*016e*/ 	.short	0x00ff


	//----- nvinfo : EIATTR_NUM_BARRIERS
	.align		4
        /*0170*/ 	.byte	0x02, 0x4c
        /*0172*/ 	.byte	0x01
	.zero		1


	//----- nvinfo : EIATTR_EXTERNS
	.align		4
        /*0174*/ 	.byte	0x04, 0x0f
        /*0176*/ 	.short	(.L_12597 - .L_12596)


	//   ....[0]....
	.align		4
.L_12596:
        /*0178*/ 	.word	index@(__assertfail)


	//----- nvinfo : EIATTR_MERCURY_ISA_VERSION
	.align		4
.L_12597:
        /*017c*/ 	.byte	0x03, 0x5f
        /*017e*/ 	.short	0x0101


	//----- nvinfo : EIATTR_COOP_GROUP_MASK_REGIDS
	.align		4
        /*0180*/ 	.byte	0x04, 0x29
        /*0182*/ 	.short	(.L_12599 - .L_12598)


	//   ....[0]....
.L_12598:
        /*0184*/ 	.word	0xffffffff


	//   ....[1]....
        /*0188*/ 	.word	0xffffffff


	//   ....[2]....
        /*018c*/ 	.word	0xffffffff


	//   ....[3]....
        /*0190*/ 	.word	0xffffffff


	//   ....[4]....
        /*0194*/ 	.word	0xffffffff


	//   ....[5]....
        /*0198*/ 	.word	0xffffffff


	//   ....[6]....
        /*019c*/ 	.word	0xffffffff


	//   ....[7]....
        /*01a0*/ 	.word	0xffffffff


	//   ....[8]....
        /*01a4*/ 	.word	0xffffffff


	//   ....[9]....
        /*01a8*/ 	.word	0xffffffff


	//   ....[10]....
        /*01ac*/ 	.word	0xffffffff


	//   ....[11]....
        /*01b0*/ 	.word	0xffffffff


	//   ....[12]....
        /*01b4*/ 	.word	0xffffffff


	//   ....[13]....
        /*01b8*/ 	.word	0xffffffff


	//   ....[14]....
        /*01bc*/ 	.word	0x0500000f


	//   ....[15]....
        /*01c0*/ 	.word	0x0500000f


	//   ....[16]....
        /*01c4*/ 	.word	0x0500000f


	//----- nvinfo : EIATTR_COOP_GROUP_INSTR_OFFSETS
	.align		4
.L_12599:
        /*01c8*/ 	.byte	0x04, 0x28
        /*01ca*/ 	.short	(.L_12601 - .L_12600)


	//   ....[0]....
.L_12600:
        /*01cc*/ 	.word	0x000003d0


	//   ....[1]....
        /*01d0*/ 	.word	0x000003f0


	//   ....[2]....
        /*01d4*/ 	.word	0x00000410


	//   ....[3]....
        /*01d8*/ 	.word	0x00000510


	//   ....[4]....
        /*01dc*/ 	.word	0x00000530


	//   ....[5]....
        /*01e0*/ 	.word	0x00000560


	//   ....[6]....
        /*01e4*/ 	.word	0x000013b0


	//   ....[7]....
        /*01e8*/ 	.word	0x000013e0


	//   ....[8]....
        /*01ec*/ 	.word	0x00001400


	//   ....[9]....
        /*01f0*/ 	.word	0x00001420


	//   ....[10]....
        /*01f4*/ 	.word	0x00001440


	//   ....[11]....
        /*01f8*/ 	.word	0x00001490


	//   ....[12]....
        /*01fc*/ 	.word	0x000014b0


	//   ....[13]....
        /*0200*/ 	.word	0x000014d0


	//   ....[14]....
        /*0204*/ 	.word	0x00002280


	//   ....[15]....
        /*0208*/ 	.word	0x000022e0


	//   ....[16]....
        /*020c*/ 	.word	0x00002340


	//----- nvinfo : EIATTR_VRC_CTA_INIT_COUNT
	.align		4
.L_12601:
        /*0210*/ 	.byte	0x02, 0x4a
	.zero		1
	.zero		1


	//----- nvinfo : EIATTR_SYSCALL_OFFSETS
	.align		4
        /*0214*/ 	.byte	0x04, 0x46
        /*0216*/ 	.short	(.L_12603 - .L_12602)


	//   ....[0]....
.L_12602:
        /*0218*/ 	.word	0x00000330


	//----- nvinfo : EIATTR_EXIT_INSTR_OFFSETS
	.align		4
.L_12603:
        /*021c*/ 	.byte	0x04, 0x1c
        /*021e*/ 	.short	(.L_12605 - .L_12604)


	//   ....[0]....
.L_12604:
        /*0220*/ 	.word	0x000000d0


	//   ....[1]....
        /*0224*/ 	.word	0x00002120


	//   ....[2]....
        /*0228*/ 	.word	0x00002150


	//   ....[3]....
        /*022c*/ 	.word	0x00002230


	//----- nvinfo : EIATTR_CRS_STACK_SIZE
	.align		4
.L_12605:
        /*0230*/ 	.byte	0x04, 0x1e
        /*0232*/ 	.short	(.L_12607 - .L_12606)
.L_12606:
        /*0234*/ 	.word	0x00000000


	//----- nvinfo : EIATTR_CBANK_PARAM_SIZE
	.align		4
.L_12607:
        /*0238*/ 	.byte	0x03, 0x19
        /*023a*/ 	.short	0x008c


	//----- nvinfo : EIATTR_PARAM_CBANK
	.align		4
        /*023c*/ 	.byte	0x04, 0x0a
        /*023e*/ 	.short	(.L_12609 - .L_12608)
	.align		4
.L_12608:
        /*0240*/ 	.word	index@(.nv.constant0._ZN4vllm25paged_attention_v2_kernelIfhLi32ELi8ELi128ELNS_18Fp8KVCacheDataTypeE2ELb0ELi512EEEvPfS2_PT_PKS3_PKT0_S9_ifPKiSB_iPKfiiiSD_SD_iiiii)
        /*0244*/ 	.short	0x0380
        /*0246*/ 	.short	0x008c


	//----- nvinfo : EIATTR_SW_WAR
	.align		4
.L_12609:
        /*0248*/ 	.byte	0x04, 0x36
        /*024a*/ 	.short	(.L_12611 - .L_12610)
.L_12610:
        /*024c*/ 	.word	0x00000008
.L_12611:


//--------------------- .nv.info._ZN4vllm25paged_attention_v2_kernelIfhLi256ELi8ELi128ELNS_18Fp8KVCacheDataTypeE2ELb1ELi512EEEvPfS2_PT_PKS3_PKT0_S9_ifPKiSB_iPKfiiiSD_SD_iiiii --------------------------
	.section	.nv.info._ZN4vllm25paged_attention_v2_kernelIfhLi256ELi8ELi128ELNS_18Fp8KVCacheDataTypeE2ELb1ELi512EEEvPfS2_PT_PKS3_PKT0_S9_ifPKiSB_iPKfiiiSD_SD_iiiii,"",@"SHT_CUDA_INFO"
	.sectionflags	@""
	.align	4


	//----- nvinfo : EIATTR_CUDA_API_VERSION
	.align		4
        /*0000*/ 	.byte	0x04, 0x37
        /*0002*/ 	.short	(.L_12613 - .L_12612)
.L_12612:
        /*0004*/ 	.word	0x00000082


	//----- nvinfo : EIATTR_KPARAM_INFO
	.align		4
.L_12613:
        /*0008*/ 	.byte	0x04, 0x17
        /*000a*/ 	.short	(.L_12615 - .L_12614)
.L_12614:
        /*000c*/ 	.word	0x00000000
        /*0010*/ 	.short	0x0015
        /*0012*/ 	.short	0x0088
        /*0014*/ 	.byte	0x00, 0xf0, 0x11, 0x00


	//----- nvinfo : EIATTR_KPARAM_INFO
	.align		4
.L_12615:
        /*0018*/ 	.byte	0x04, 0x17
        /*001a*/ 	.short	(.L_12617 - .L_12616)
.L_12616:
        /*001c*/ 	.word	0x00000000
        /*0020*/ 	.short	0x0014
        /*0022*/ 	.short	0x0084
        /*0024*/ 	.byte	0x00, 0xf0, 0x11, 0x00


	//----- nvinfo : EIATTR_KPARAM_INFO
	.align		4
.L_12617:
        /*0028*/ 	.byte	0x04, 0x17
        /*002a*/ 	.short	(.L_12619 - .L_12618)
.L_12618:
        /*002c*/ 	.word	0x00000000
        /*0030*/ 	.short	0x0013
        /*0032*/ 	.short	0x0080
        /*0034*/ 	.byte	0x00, 0xf0, 0x11, 0x00


	//----- nvinfo : EIATTR_KPARAM_INFO
	.align		4
.L_12619:
        /*0038*/ 	.byte	0x04, 0x17
        /*003a*/ 	.short	(.L_12621 - .L_12620)
.L_12620:
        /*003c*/ 	.word	0x00000000
        /*0040*/ 	.short	0x0012
        /*0042*/ 	.short	0x007c
        /*0044*/ 	.byte	0x00, 0xf0, 0x11, 0x00


	//----- nvinfo : EIATTR_KPARAM_INFO
	.align		4
.L_12621:
        /*0048*/ 	.byte	0x04, 0x17
        /*004a*/ 	.short	(.L_12623 - .L_12622)
.L_12622:
        /*004c*/ 	.word	0x00000000
        /*0050*/ 	.short	0x0011
        /*0052*/ 	.short	0x0078
        /*0054*/ 	.byte	0x00, 0xf0, 0x11, 0x00


	//----- nvinfo : EIATTR_KPARAM_INFO
	.align		4
.L_12623:
        /*0058*/ 	.byte	0x04, 0x17
        /*005a*/ 	.short	(.L_12625 - .L_12624)
.L_12624:
        /*005c*/ 	.word	0x00000000
        /*0060*/ 	.short	0x0010
        /*0062*/ 	.short	0x0070
        /*0064*/ 	.byte	0x00, 0xf5, 0x21, 0x00


	//----- nvinfo : EIATTR_KPARAM_INFO
	.align		4
.L_12625:
        /*0068*/ 	.byte	0x04, 0x17
        /*006a*/ 	.short	(.L_12627 - .L_12626)
.L_12626:
        /*006c*/ 	.word	0x00000000
        /*0070*/ 	.short	0x000f
        /*0072*/ 	.short	0x0068
        /*0074*/ 	.byte	0x00, 0xf5, 0x21, 0x00


	//----- nvinfo : EIATTR_KPARAM_INFO
	.align		4
.L_12627:
        /*0078*/ 	.byte	0x04, 0x17
        /*007a*/ 	.short	(.L_12629 - .L_12628)
.L_12628:
        /*007c*/ 	.word	0x00000000
        /*0080*/ 	.short	0x000e
        /*0082*/ 	.short	0x0060
        /*0084*/ 	.byte	0x00, 0xf0, 0x11, 0x00


	//----- nvinfo : EIATTR_KPARAM_INFO
	.align		4
.L_12629:
        /*0088*/ 	.byte	0x04, 0x17
        /*008a*/ 	.short	(.L_12631 - .L_12630)
.L_12630:
        /*008c*/ 	.word	0x00000000
        /*0090*/ 	.short	0x000d
        /*0092*/ 	.short	0x005c
        /*0094*/ 	.byte	0x00, 0xf0, 0x11, 0x00


	//----- nvinfo : EIATTR_KPARAM_INFO
	.align		4
.L_12631:
        /*0098*/ 	.byte	0x04, 0x17
        /*009a*/ 	.short	(.L_12633 - .L_12632)
.L_12632:
        /*009c*/ 	.word	0x00000000
        /*00a0*/ 	.short	0x000c
        /*00a2*/ 	.short	0x0058
        /*00a4*/ 	.byte	0x00, 0xf0, 0x11, 0x00


	//----- nvinfo : EIATTR_KPARAM_INFO
	.align		4
.L_12633:
        /*00a8*/ 	.byte	0x04, 0x17
        /*00aa*/ 	.short	(.L_12635 - .L_12634)
.L_12634:
        /*00ac*/ 	.word	0x00000000
        /*00b0*/ 	.short	0x000b
        /*00b2*/ 	.short	0x0050
        /*00b4*/ 	.byte	0x00, 0xf5, 0x21, 0x00


	//----- nvinfo : EIATTR_KPARAM_INFO
	.align		4
.L_12635:
        /*00b8*/ 	.byte	0x04, 0x17
        /*00ba*/ 	.short	(.L_12637 - .L_12636)
.L_12636:
        /*00bc*/ 	.word	0x00000000
        /*00c0*/ 	.short	0x000a
        /*00c2*/ 	.short	0x0048
        /*00c4*/ 	.byte	0x00, 0xf0, 0x11, 0x00


	//----- nvinfo : EIATTR_KPARAM_INFO
	.align		4
.L_12637:
        /*00c8*/ 	.byte	0x04, 0x17
        /*00ca*/ 	.short	(.L_12639 - .L_12638)
.L_12638:
        /*00cc*/ 	.word	0x00000000
        /*00d0*/ 	.short	0x0009
        /*00d2*/ 	.short	0x0040
        /*00d4*/ 	.byte	0x00, 0xf5, 0x21, 0x00


	//----- nvinfo : EIATTR_KPARAM_INFO
	.align		4
.L_12639:
        /*00d8*/ 	.byte	0x04, 0x17
        /*00da*/ 	.short	(.L_12641 - .L_12640)
.L_12640:
        /*00dc*/ 	.word	0x00000000
        /*00e0*/ 	.short	0x0008
        /*00e2*/ 	.short	0x0038
        /*00e4*/ 	.byte	0x00, 0xf5, 0x21, 0x00


	//----- nvinfo : EIATTR_KPARAM_INFO
	.align		4
.L_12641:
        /*00e8*/ 	.byte	0x04, 0x17
        /*00ea*/ 	.short	(.L_12643 - .L_12642)
.L_12642:
        /*00ec*/ 	.word	0x00000000
        /*00f0*/ 	.short	0x0007
        /*00f2*/ 	.short	0x0034
        /*00f4*/ 	.byte	0x00, 0xf0, 0x11, 0x00


	//----- nvinfo : EIATTR_KPARAM_INFO
	.align		4
.L_12643:
        /*00f8*/ 	.byte	0x04, 0x17
        /*00fa*/ 	.short	(.L_12645 - .L_12644)
.L_12644:
        /*00fc*/ 	.word	0x00000000
        /*0100*/ 	.short	0x0006
        /*0102*/ 	.short	0x0030
        /*0104*/ 	.byte	0x00, 0xf0, 0x11, 0x00


	//----- nvinfo : EIATTR_KPARAM_INFO
	.align		4
.L_12645:
        /*0108*/ 	.byte	0x04, 0x17
        /*010a*/ 	.short	(.L_12647 - .L_12646)
.L_12646:
        /*010c*/ 	.word	0x00000000
        /*0110*/ 	.short	0x0005
        /*0112*/ 	.short	0x0028
        /*0114*/ 	.byte	0x00, 0xf5, 0x21, 0x00


	//----- nvinfo : EIATTR_KPARAM_INFO
	.align		4
.L_12647:
        /*0118*/ 	.byte	0x04, 0x17
        /*011a*/ 	.short	(.L_12649 - .L_12648)
.L_12648:
        /*011c*/ 	.word	0x00000000
        /*0120*/ 	.short	0x0004
        /*0122*/ 	.short	0x0020
        /*0124*/ 	.byte	0x00, 0xf5, 0x21, 0x00


	//----- nvinfo : EIATTR_KPARAM_INFO
	.align		4
.L_12649:
        /*0128*/ 	.byte	0x04, 0x17
        /*012a*/ 	.short	(.L_12651 - .L_12650)
.L_12650:
        /*012c*/ 	.word	0x00000000
        /*0130*/ 	.short	0x0003
        /*0132*/ 	.short	0x0018
        /*0134*/ 	.byte	0x00, 0xf5, 0x21, 0x00


	//----- nvinfo : EIATTR_KPARAM_INFO
	.align		4
.L_12651:
        /*0138*/ 	.byte	0x04, 0x17
        /*013a*/ 	.short	(.L_12653 - .L_12652)
.L_12652:
        /*013c*/ 	.word	0x00000000
        /*0140*/ 	.short	0x0002
        /*0142*/ 	.short	0x0010
        /*0144*/ 	.byte	0x00, 0xf5, 0x21, 0x00


	//----- nvinfo : EIATTR_KPARAM_INFO
	.align		4
.L_12653:
        /*0148*/ 	.byte	0x04, 0x17
        /*014a*/ 	.short	(.L_12655 - .L_12654)
.L_12654:
        /*014c*/ 	.word	0x00000000
        /*0150*/ 	.short	0x0001
        /*0152*/ 	.short	0x0008
        /*0154*/ 	.byte	0x00, 0xf5, 0x21, 0x00


	//----- nvinfo : EIATTR_KPARAM_INFO
	.align		4
.L_12655:
        /*0158*/ 	.byte	0x04, 0x17
        /*015a*/ 	.short	(.L_12657 - .L_12656)
.L_12656:
        /*015c*/ 	.word	0x00000000
        /*0160*/ 	.short	0x0000
        /*0162*/ 	.short	0x0000
        /*0164*/ 	.byte	0x00, 0xf5, 0x21, 0x00


	//----- nvinfo : EIATTR_SPARSE_MMA_MASK
	.align		4
.L_12657:
        /*0168*/ 	.byte	0x03, 0x50
        /*016a*/ 	.short	0x0000


	//----- nvinfo : EIATTR_MAXREG_COUNT
	.align		4
        /*016c*/ 	.byte	0x03, 0x1b
        /*016e*/ 	.short	0x00ff


	//----- nvinfo : EIATTR_NUM_BARRIERS
	.align		4
        /*0170*/ 	.byte	0x02, 0x4c
        /*0172*/ 	.byte	0x01
	.zero		1


	//----- nvinfo : EIATTR_EXTERNS
	.align		4
        /*0174*/ 	.byte	0x04, 0x0f
        /*0176*/ 	.short	(.L_12659 - .L_12658)


	//   ....[0]....
	.align		4
.L_12658:
        /*0178*/ 	.word	index@(__assertfail)


	//----- nvinfo : EIATTR_MERCURY_ISA_VERSION
	.align		4
.L_12659:
        /*017c*/ 	.byte	0x03, 0x5f
        /*017e*/ 	.short	0x0101


	//----- nvinfo : EIATTR_COOP_GROUP_MASK_REGIDS
	.align		4
        /*0180*/ 	.byte	0x04, 0x29
        /*0182*/ 	.short	(.L_12661 - .L_12660)


	//   ....[0]....
.L_12660:
        /*0184*/ 	.word	0xffffffff


	//   ....[1]....
        /*0188*/ 	.word	0xffffffff


	//   ....[2]....
        /*018c*/ 	.word	0xffffffff


	//   ....[3]....
        /*0190*/ 	.word	0xffffffff


	//   ....[4]....
        /*0194*/ 	.word	0xffffffff


	//   ....[5]....
        /*0198*/ 	.word	0xffffffff


	//   ....[6]....
        /*019c*/ 	.word	0xffffffff


	//   ....[7]....
        /*01a0*/ 	.word	0xffffffff


	//   ....[8]....
        /*01a4*/ 	.word	0xffffffff


	//   ....[9]....
        /*01a8*/ 	.word	0xffffffff


	//   ....[10]....
        /*01ac*/ 	.word	0xffffffff


	//   ....[11]....
        /*01b0*/ 	.word	0xffffffff


	//   ....[12]....
        /*01b4*/ 	.word	0xffffffff


	//   ....[13]....
        /*01b8*/ 	.word	0xffffffff


	//   ....[14]....
        /*01bc*/ 	.word	0x0500000f


	//   ....[15]....
        /*01c0*/ 	.word	0x0500000f


	//   ....[16]....
        /*01c4*/ 	.word	0x0500000f


	//   ....[17]....
        /*01c8*/ 	.word	0x0500000f


	//   ....[18]....
        /*01cc*/ 	.word	0x0500000f


	//   ....[19]....
        /*01d0*/ 	.word	0x0500000f


	//   ....[20]....
        /*01d4*/ 	.word	0x0500000f


	//   ....[21]....
        /*01d8*/ 	.word	0x0500000f


	//   ....[22]....
        /*01dc*/ 	.word	0x0500000f


	//   ....[23]....
        /*01e0*/ 	.word	0x0500000f


	//   ....[24]....
        /*01e4*/ 	.word	0x0500000f


	//   ....[25]....
        /*01e8*/ 	.word	0x0500000f


	//   ....[26]....
        /*01ec*/ 	.word	0x0500000f


	//   ....[27]....
        /*01f0*/ 	.word	0x0500000f


	//   ....[28]....
        /*01f4*/ 	.word	0x0500000f


	//   ....[29]....
        /*01f8*/ 	.word	0x0500000f


	//   ....[30]....
        /*01fc*/ 	.word	0x0500000f


	//   ....[31]....
        /*0200*/ 	.word	0x0500000f


	//   ....[32]....
        /*0204*/ 	.word	0x0500000f


	//----- nvinfo : EIATTR_COOP_GROUP_INSTR_OFFSETS
	.align		4
.L_12661:
        /*0208*/ 	.byte	0x04, 0x28
        /*020a*/ 	.short	(.L_12663 - .L_12662)


	//   ....[0]....
.L_12662:
        /*020c*/ 	.word	0x00000b60


	//   ....[1]....
        /*0210*/ 	.word	0x00000b80


	//   ....[2]....
        /*0214*/ 	.word	0x00000ba0


	//   ....[3]....
        /*0218*/ 	.word	0x00000cc0


	//   ....[4]....
        /*021c*/ 	.word	0x00000ce0


	//   ....[5]....
        /*0220*/ 	.word	0x00000d10


	//   ....[6]....
        /*0224*/ 	.word	0x00001b50


	//   ....[7]....
        /*0228*/ 	.word	0x00001b80


	//   ....[8]....
        /*022c*/ 	.word	0x00001ba0


	//   ....[9]....
        /*0230*/ 	.word	0x00001bc0


	//   ....[10]....
        /*0234*/ 	.word	0x00001be0


	//   ....[11]....
        /*0238*/ 	.word	0x00001c30


	//   ....[12]....
        /*023c*/ 	.word	0x00001c50


	//   ....[13]....
        /*0240*/ 	.word	0x00001c70


	//   ....[14]....
        /*0244*/ 	.word	0x000038f0


	//   ....[15]....
        /*0248*/ 	.word	0x00003950


	//   ....[16]....
        /*024c*/ 	.word	0x000039b0


	//   ....[17]....
        /*0250*/ 	.word	0x00003a30


	//   ....[18]....
        /*0254*/ 	.word	0x00003a70


	//   ....[19]....
        /*0258*/ 	.word	0x00003ac0


	//   ....[20]....
        /*025c*/ 	.word	0x00003b10


	//   ....[21]....
        /*0260*/ 	.word	0x00003b60


	//   ....[22]....
        /*0264*/ 	.word	0x00003bb0


	//   ....[23]....
        /*0268*/ 	.word	0x00003c00


	//   ....[24]....
        /*026c*/ 	.word	0x00003c50


	//   ....[25]....
        /*0270*/ 	.word	0x00003ca0


	//   ....[26]....
        /*0274*/ 	.word	0x00003cf0


	//   ....[27]....
        /*0278*/ 	.word	0x00003d40


	//   ....[28]....
        /*027c*/ 	.word	0x00003d90


	//   ....[29]....
        /*0280*/ 	.word	0x00003de0


	//   ....[30]....
        /*0284*/ 	.word	0x00003e30


	//   ....[31]....
        /*0288*/ 	.word	0x00003e80


	//   ....[32]....
        /*028c*/ 	.word	0x00003ed0


	//----- nvinfo : EIATTR_VRC_CTA_INIT_COUNT
	.align		4
.L_12663:
        /*0290*/ 	.byte	0x02, 0x4a
	.zero		1
	.zero		1


	//----- nvinfo : EIATTR_SYSCALL_OFFSETS
	.align		4
        /*0294*/ 	.byte	0x04, 0x46
        /*0296*/ 	.short	(.L_12665 - .L_12664)


	//   ....[0]....
.L_12664:
        /*0298*/ 	.word	0x00002b30


	//   ....[1]....
        /*029c*/ 	.word	0x00003890


	//----- nvinfo : EIATTR_EXIT_INSTR_OFFSETS
	.align		4
.L_12665:
        /*02a0*/ 	.byte	0x04, 0x1c
        /*02a2*/ 	.short	(.L_12667 - .L_12666)


	//   ....[0]....
.L_12666:
        /*02a4*/ 	.word	0x00000090


	//   ....[1]....
        /*02a8*/ 	.word	0x000035d0


	//   ....[2]....
        /*02ac*/ 	.word	0x00003600


	//   ....[3]....
        /*02b0*/ 	.word	0x00003790


	//   ....[4]....
        /*02b4*/ 	.word	0x000038a0


	//----- nvinfo : EIATTR_CRS_STACK_SIZE
	.align		4
.L_12667:
        /*02b8*/ 	.byte	0x04, 0x1e
        /*02ba*/ 	.short	(.L_12669 - .L_12668)
.L_12668:
        /*02bc*/ 	.word	0x00000000


	//----- nvinfo : EIATTR_CBANK_PARAM_SIZE
	.align		4
.L_12669:
        /*02c0*/ 	.byte	0x03, 0x19
        /*02c2*/ 	.short	0x008c


	//----- nvinfo : EIATTR_PARAM_CBANK
	.align		4
        /*02c4*/ 	.byte	0x04, 0x0a
        /*02c6*/ 	.short	(.L_12671 - .L_12670)
	.align		4
.L_12670:
        /*02c8*/ 	.word	index@(.nv.constant0._ZN4vllm25paged_attention_v2_kernelIfhLi256ELi8ELi128ELNS_18Fp8KVCacheDataTypeE2ELb1ELi512EEEvPfS2_PT_PKS3_PKT0_S9_ifPKiSB_iPKfiiiSD_SD_iiiii)
        /*02cc*/ 	.short	0x0380
        /*02ce*/ 	.short	0x008c


	//----- nvinfo : EIATTR_SW_WAR
	.align		4
.L_12671:
        /*02d0*/ 	.byte	0x04, 0x36
        /*02d2*/ 	.short	(.L_12673 - .L_12672)
.L_12672:
        /*02d4*/ 	.word	0x00000008
.L_12673:


//--------------------- .nv.info._ZN4vllm25paged_attention_v2_kernelIfhLi192ELi8ELi128ELNS_18Fp8KVCacheDataTypeE2ELb1ELi512EEEvPfS2_PT_PKS3_PKT0_S9_ifPKiSB_iPKfiiiSD_SD_iiiii --------------------------
	.section	.nv.info._ZN4vllm25paged_attention_v2_kernelIfhLi192ELi8ELi128ELNS_18Fp8KVCacheDataTypeE2ELb1ELi512EEEvPfS2_PT_PKS3_PKT0_S9_ifPKiSB_iPKfiiiSD_SD_iiiii,"",@"SHT_CUDA_INFO"
	.sectionflags	@""
	.align	4


	//----- nvinfo : EIATTR_CUDA_API_VERSION
	.align		4
        /*0000*/ 	.byte	0x04, 0x37
        /*0002*/ 	.short	(.L_12675 - .L_12674)
.L_12674:
        /*0004*/ 	.word	0x00000082


	//----- nvinfo : EIATTR_KPARAM_INFO
	.align		4
.L_12675:
        /*0008*/ 	.byte	0x04, 0x17
        /*000a*/ 	.short	(.L_12677 - .L_12676)
.L_12676:
        /*000c*/ 	.word	0x00000000
        /*0010*/ 	.short	0x0015
        /*0012*/ 	.short	0x0088
        /*0014*/ 	.byte	0x00, 0xf0, 0x11, 0x00


	//----- nvinfo : EIATTR_KPARAM_INFO
	.align		4
.L_12677:
        /*0018*/ 	.byte	0x04, 0x17
        /*001a*/ 	.short	(.L_12679 - .L_12678)
.L_12678:
        /*001c*/ 	.word	0x00000000
        /*0020*/ 	.short	0x0014
        /*0022*/ 	.short	0x0084
        /*0024*/ 	.byte	0x00, 0xf0, 0x11, 0x00


	//----- nvinfo : EIATTR_KPARAM_INFO
	.align		4
.L_12679:
        /*0028*/ 	.byte	0x04, 0x17
        /*002a*/ 	.short	(.L_12681 - .L_12680)
.L_12680:
        /*002c*/ 	.word	0x00000000
        /*0030*/ 	.short	0x0013
        /*0032*/ 	.short	0x0080
        /*0034*/ 	.byte	0x00, 0xf0, 0x11, 0x00


	//----- nvinfo : EIATTR_KPARAM_INFO
	.align		4
.L_12681:
        /*0038*/ 	.byte	0x04, 0x17
        /*003a*/ 	.short	(.L_12683 - .L_12682)
.L_12682:
        /*003c*/ 	.word	0x00000000
        /*0040*/ 	.short	0x0012
        /*0042*/ 	.short	0x007c
        /*0044*/ 	.byte	0x00, 0xf0, 0x11, 0x00


	//----- nvinfo : EIATTR_KPARAM_INFO
	.align		4
.L_12683:
        /*0048*/ 	.byte	0x04, 0x17
        /*004a*/ 	.short	(.L_12685 - .L_12684)
.L_12684:
        /*004c*/ 	.word	0x00000000
        /*0050*/ 	.short	0x0011
        /*0052*/ 	.short	0x0078
        /*0054*/ 	.byte	0x00, 0xf0, 0x11, 0x00


	//----- nvinfo : EIATTR_KPARAM_INFO
	.align		4
.L_12685:
        /*0058*/ 	.byte	0x04, 0x17
        /*005a*/ 	.short	(.L_12687 - .L_12686)
.L_12686:
        /*005c*/ 	.word	0x00000000
        /*0060*/ 	.short	0x0010
        /*0062*/ 	.short	0x0070
        /*0064*/ 	.byte	0x00, 0xf5, 0x21, 0x00


	//----- nvinfo : EIATTR_KPARAM_INFO
	.align		4
.L_12687:
        /*0068*/ 	.byte	0x04, 0x17
        /*006a*/ 	.short	(.L_12689 - .L_12688)
.L_12688:
        /*006c*/ 	.word	0x00000000
        /*0070*/ 	.short	0x000f
        /*0072*/ 	.short	0x0068
        /*0074*/ 	.byte	0x00, 0xf5, 0x21, 0x00


	//----- nvinfo : EIATTR_KPARAM_INFO
	.align		4
.L_12689:
        /*0078*/ 	.byte	0x04, 0x17
        /*007a*/ 	.short	(.L_12691 - .L_12690)
.L_12690:
        /*007c*/ 	.word	0x00000000
        /*0080*/ 	.short	0x000e
        /*0082*/ 	.short	0x0060
        /*0084*/ 	.byte	0x00, 0xf0, 0x11, 0x00


	//----- nvinfo : EIATTR_KPARAM_INFO
	.align		4
.L_12691:
        /*0088*/ 	.byte	0x04, 0x17
        /*008a*/ 	.short	(.L_12693 - .L_12692)
.L_12692:
        /*008c*/ 	.word	0x00000000
        /*0090*/ 	.short	0x000d
        /*0092*/ 	.short	0x005c
        /*0094*/ 	.byte	0x00, 0xf0, 0x11, 0x00


	//----- nvinfo : EIATTR_KPARAM_INFO
	.align		4
.L_12693:
        /*0098*/ 	.byte	0x04, 0x17
        /*009a*/ 	.short	(.L_12695 - .L_12694)
.L_12694:
        /*009c*/ 	.word	0x00000000
        /*00a0*/ 	.short	0x000c
        /*00a2*/ 	.short	0x0058
        /*00a4*/ 	.byte	0x00, 0xf0, 0x11, 0x00


	//----- nvinfo : EIATTR_KPARAM_INFO
	.align		4
.L_12695:
        /*00a8*/ 	.byte	0x04, 0x17
        /*00aa*/ 	.short	(.L_12697 - .L_12696)
.L_12696:
        /*00ac*/ 	.word	0x00000000
        /*00b0*/ 	.short	0x000b
        /*00b2*/ 	.short	0x0050
        /*00b4*/ 	.byte	0x00, 0xf5, 0x21, 0x00


	//----- nvinfo : EIATTR_KPARAM_INFO
	.align		4
.L_12697:
        /*00b8*/ 	.byte	0x04, 0x17
        /*00ba*/ 	.short	(.L_12699 - .L_12698)
.L_12698:
        /*00bc*/ 	.word	0x00000000
        /*00c0*/ 	.short	0x000a
        /*00c2*/ 	.short	0x0048
        /*00c4*/ 	.byte	0x00, 0xf0, 0x11, 0x00


	//----- nvinfo : EIATTR_KPARAM_INFO
	.align		4
.L_12699:
        /*00c8*/ 	.byte	0x04, 0x17
        /*00ca*/ 	.short	(.L_12701 - .L_12700)
.L_12700:
        /*00cc*/ 	.word	0x00000000
        /*00d0*/ 	.short	0x0009
        /*00d2*/ 	.short	0x0040
        /*00d4*/ 	.byte	0x00, 0xf5, 0x21, 0x00


	//----- nvinfo : EIATTR_KPARAM_INFO
	.align		4
.L_12701:
        /*00d8*/ 	.byte	0x04, 0x17
        /*00da*/ 	.short	(.L_12703 - .L_12702)
.L_12702:
        /*00dc*/ 	.word	0x00000000
        /*00e0*/ 	.short	0x0008
        /*00e2*/ 	.short	0x0038
        /*00e4*/ 	.byte	0x00, 0xf5, 0x21, 0x00


	//----- nvinfo : EIATTR_KPARAM_INFO
	.align		4
.L_12703:
        /*00e8*/ 	.byte	0x04, 0x17
        /*00ea*/ 	.short	(.L_12705 - .L_12704)
.L_12704:
        /*00ec*/ 	.word	0x00000000
        /*00f0*/ 	.short	0x0007
        /*00f2*/ 	.short	0x0034
        /*00f4*/ 	.byte	0x00, 0xf0, 0x11, 0x00


	//----- nvinfo : EIATTR_KPARAM_INFO
	.align		4
.L_12705:
        /*00f8*/ 	.byte	0x04, 0x17
        /*00fa*/ 	.short	(.L_12707 - .L_12706)
.L_12706:
        /*00fc*/ 	.word	0x00000000
        /*0100*/ 	.short	0x0006
        /*0102*/ 	.short	0x0030
        /*0104*/ 	.byte	0x00, 0xf0, 0x11, 0x00


	//----- nvinfo : EIATTR_KPARAM_INFO
	.align		4
.L_12707:
        /*0108*/ 	.byte	0x04, 0x17
        /*010a*/ 	.short	(.L_12709 - .L_12708)
.L_12708:
        /*010c*/ 	.word	0x00000000
        /*0110*/ 	.short	0x0005
        /*0112*/ 	.short	0x0028
        /*0114*/ 	.byte	0x00, 0xf5, 0x21, 0x00


	//----- nvinfo : EIATTR_KPARAM_INFO
	.align		4
.L_12709:
        /*0118*/ 	.byte	0x04, 0x17
        /*011a*/ 	.short	(.L_12711 - .L_12710)
.L_12710:
        /*011c*/ 	.word	0x00000000
        /*0120*/ 	.short	0x0004
        /*0122*/ 	.short	0x0020
        /*0124*/ 	.byte	0x00, 0xf5, 0x21, 0x00


	//----- nvinfo : EIATTR_KPARAM_INFO
	.align		4
.L_12711:
        /*0128*/ 	.byte	0x04, 0x17
        /*012a*/ 	.short	(.L_12713 - .L_12712)
.L_12712:
        /*012c*/ 	.word	0x00000000
        /*0130*/ 	.short	0x0003
        /*0132*/ 	.short	0x0018
        /*0134*/ 	.byte	0x00, 0xf5, 0x21, 0x00


	//----- nvinfo : EIATTR_KPARAM_INFO
	.align		4
.L_12713:
        /*0138*/ 	.byte	0x04, 0x17
        /*013a*/ 	.short	(.L_12715 - .L_12714)
.L_12714:
        /*013c*/ 	.word	0x00000000
        /*0140*/ 	.short	0x0002
        /*0142*/ 	.short	0x0010
        /*0144*/ 	.byte	0x00, 0xf5, 0x21, 0x00


	//----- nvinfo : EIATTR_KPARAM_INFO
	.align		4
.L_12715:
        /*0148*/ 	.byte	0x04, 0x17
        /*014a*/ 	.short	(.L_12717 - .L_12716)
.L_12716:
        /*014c*/ 	.word	0x00000000
        /*0150*/ 	.short	0x0001
        /*0152*/ 	.short	0x0008
        /*0154*/ 	.byte	0x00, 0xf5, 0x21, 0x00


	//----- nvinfo : EIATTR_KPARAM_INFO
	.align		4
.L_12717:
        /*0158*/ 	.byte	0x04, 0x17
        /*015a*/ 	.short	(.L_12719 - .L_12718)
.L_12718:
        /*015c*/ 	.word	0x00000000
        /*0160*/ 	.short	0x0000
        /*0162*/ 	.short	0x0000
        /*0164*/ 	.byte	0x00, 0xf5, 0x21, 0x00


	//----- nvinfo : EIATTR_SPARSE_MMA_MASK
	.align		4
.L_12719:
        /*0168*/ 	.byte	0x03, 0x50
        /*016a*/ 	.short	0x0000


	//----- nvinfo : EIATTR_MAXREG_COUNT
	.align		4
        /*016c*/ 	.byte	0x03, 0x1b
        /*016e*/ 	.short	0x00ff


	//----- nvinfo : EIATTR_NUM_BARRIERS
	.align		4
        /*0170*/ 	.byte	0x02, 0x4c
        /*0172*/ 	.byte	0x01
	.zero		1


	//----- nvinfo : EIATTR_EXTERNS
	.align		4
        /*0174*/ 	.byte	0x04, 0x0f
        /*0176*/ 	.short	(.L_12721 - .L_12720)


	//   ....[0]....
	.align		4
.L_12720:
        /*0178*/ 	.word	index@(__assertfail)


	//----- nvinfo : EIATTR_MERCURY_ISA_VERSION
	.align		4
.L_12721:
        /*017c*/ 	.byte	0x03, 0x5f
        /*017e*/ 	.short	0x0101


	//----- nvinfo : EIATTR_COOP_GROUP_MASK_REGIDS
	.align		4
        /*0180*/ 	.byte	0x04, 0x29
        /*0182*/ 	.short	(.L_12723 - .L_12722)


	//   ....[0]....
.L_12722:
        /*0184*/ 	.word	0xffffffff


	//   ....[1]....
        /*0188*/ 	.word	0xffffffff


	//   ....[2]....
        /*018c*/ 	.word	0xffffffff


	//   ....[3]....
        /*0190*/ 	.word	0xffffffff


	//   ....[4]....
        /*0194*/ 	.word	0xffffffff


	//   ....[5]....
        /*0198*/ 	.word	0xffffffff


	//   ....[6]....
        /*019c*/ 	.word	0xffffffff


	//   ....[7]....
        /*01a0*/ 	.word	0xffffffff


	//   ....[8]....
        /*01a4*/ 	.word	0xffffffff


	//   ....[9]....
        /*01a8*/ 	.word	0xffffffff


	//   ....[10]....
        /*01ac*/ 	.word	0xffffffff


	//   ....[11]....
        /*01b0*/ 	.word	0xffffffff


	//   ....[12]....
        /*01b4*/ 	.word	0xffffffff


	//   ....[13]....
        /*01b8*/ 	.word	0xffffffff


	//   ....[14]....
        /*01bc*/ 	.word	0x0500000f


	//   ....[15]....
        /*01c0*/ 	.word	0x0500000f


	//   ....[16]....
        /*01c4*/ 	.word	0x0500000f


	//   ....[17]....
        /*01c8*/ 	.word	0x0500000f


	//   ....[18]....
        /*01cc*/ 	.word	0x0500000f


	//   ....[19]....
        /*01d0*/ 	.word	0x0500000f


	//   ....[20]....
        /*01d4*/ 	.word	0x0500000f


	//   ....[21]....
        /*01d8*/ 	.word	0x0500000f


	//   ....[22]....
        /*01dc*/ 	.word	0x0500000f


	//   ....[23]....
        /*01e0*/ 	.word	0x0500000f


	//   ....[24]....
        /*01e4*/ 	.word	0x0500000f


	//   ....[25]....
        /*01e8*/ 	.word	0x0500000f


	//   ....[26]....
        /*01ec*/ 	.word	0x0500000f


	//   ....[27]....
        /*01f0*/ 	.word	0x0500000f


	//   ....[28]....
        /*01f4*/ 	.word	0x0500000f


	//----- nvinfo : EIATTR_COOP_GROUP_INSTR_OFFSETS
	.align		4
.L_12723:
        /*01f8*/ 	.byte	0x04, 0x28
        /*01fa*/ 	.short	(.L_12725 - .L_12724)


	//   ....[0]....
.L_12724:
        /*01fc*/ 	.word	0x00000b60


	//   ....[1]....
        /*0200*/ 	.word	0x00000b80


	//   ....[2]....
        /*0204*/ 	.word	0x00000ba0


	//   ....[3]....
        /*0208*/ 	.word	0x00000cc0


	//   ....[4]....
        /*020c*/ 	.word	0x00000ce0


	//   ....[5]....
        /*0210*/ 	.word	0x00000d10


	//   ....[6]....
        /*0214*/ 	.word	0x00001b50


	//   ....[7]....
        /*0218*/ 	.word	0x00001b80


	//   ....[8]....
        /*021c*/ 	.word	0x00001ba0


	//   ....[9]....
        /*0220*/ 	.word	0x00001bc0


	//   ....[10]....
        /*0224*/ 	.word	0x00001be0


	//   ....[11]....
        /*0228*/ 	.word	0x00001c30


	//   ....[12]....
        /*022c*/ 	.word	0x00001c50


	//   ....[13]....
        /*0230*/ 	.word	0x00001c70


	//   ....[14]....
        /*0234*/ 	.word	0x00003650


	//   ....[15]....
        /*0238*/ 	.word	0x000036b0


	//   ....[16]....
        /*023c*/ 	.word	0x00003710


	//   ....[17]....
        /*0240*/ 	.word	0x00003790


	//   ....[18]....
        /*0244*/ 	.word	0x000037d0


	//   ....[19]....
        /*0248*/ 	.word	0x00003820


	//   ....[20]....
        /*024c*/ 	.word	0x00003870


	//   ....[21]....
        /*0250*/ 	.word	0x000038c0


	//   ....[22]....
        /*0254*/ 	.word	0x00003910


	//   ....[23]....
        /*0258*/ 	.word	0x00003960


	//   ....[24]....
        /*025c*/ 	.word	0x000039b0


	//   ....[25]....
        /*0260*/ 	.word	0x00003a00


	//   ....[26]....
        /*0264*/ 	.word	0x00003a50


	//   ....[27]....
        /*0268*/ 	.word	0x00003aa0


	//   ....[28]....
        /*026c*/ 	.word	0x00003af0


	//----- nvinfo : EIATTR_VRC_CTA_INIT_COUNT
	.align		4
.L_12725:
        /*0270*/ 	.byte	0x02, 0x4a
	.zero		1
	.zero		1


	//----- nvinfo : EIATTR_SYSCALL_OFFSETS
	.align		4
        /*0274*/ 	.byte	0x04, 0x46
        /*0276*/ 	.short	(.L_12727 - .L_12726)


	//   ....[0]....
.L_12726:
        /*0278*/ 	.word	0x00002b30


	//   ....[1]....
        /*027c*/ 	.word	0x000035f0


	//----- nvinfo : EIATTR_EXIT_INSTR_OFFSETS
	.align		4
.L_12727:
        /*0280*/ 	.byte	0x04, 0x1c
        /*0282*/ 	.short	(.L_12729 - .L_12728)


	//   ....[0]....
.L_12728:
        /*0284*/ 	.word	0x00000090


	//   ....[1]....
        /*0288*/ 	.word	0x00003370


	//   ....[2]....
        /*028c*/ 	.word	0x000033a0


	//   ....[3]....
        /*0290*/ 	.word	0x000034f0


	//   ....[4]....
        /*0294*/ 	.word	0x00003600


	//----- nvinfo : EIATTR_CRS_STACK_SIZE
	.align		4
.L_12729:
        /*0298*/ 	.byte	0x04, 0x1e
        /*029a*/ 	.short	(.L_12731 - .L_12730)
.L_12730:
        /*029c*/ 	.word	0x00000000


	//----- nvinfo : EIATTR_CBANK_PARAM_SIZE
	.align		4
.L_12731:
        /*02a0*/ 	.byte	0x03, 0x19
        /*02a2*/ 	.short	0x008c


	//----- nvinfo : EIATTR_PARAM_CBANK
	.align		4
        /*02a4*/ 	.byte	0x04, 0x0a
        /*02a6*/ 	.short	(.L_12733 - .L_12732)
	.align		4
.L_12732:
        /*02a8*/ 	.word	index@(.nv.constant0._ZN4vllm25paged_attention_v2_kernelIfhLi192ELi8ELi128ELNS_18Fp8KVCacheDataTypeE2ELb1ELi512EEEvPfS2_PT_PKS3_PKT0_S9_ifPKiSB_iPKfiiiSD_SD_iiiii)
        /*02ac*/ 	.short	0x0380
        /*02ae*/ 	.short	0x008c


	//----- nvinfo : EIATTR_SW_WAR
	.align		4
.L_12733:
        /*02b0*/ 	.byte	0x04, 0x36
        /*02b2*/ 	.short	(.L_12735 - .L_12734)
.L_12734:
        /*02b4*/ 	.word	0x00000008
.L_12735:


//--------------------- .nv.info._ZN4vllm25paged_attention_v2_kernelIfhLi128ELi8ELi128ELNS_18Fp8KVCacheDataTypeE2ELb1ELi512EEEvPfS2_PT_PKS3_PKT0_S9_ifPKiSB_iPKfiiiSD_SD_iiiii --------------------------
	.section	.nv.info._ZN4vllm25paged_attention_v2_kernelIfhLi128ELi8ELi128ELNS_18Fp8KVCacheDataTypeE2ELb1ELi512EEEvPfS2_PT_PKS3_PKT0_S9_ifPKiSB_iPKfiiiSD_SD_iiiii,"",@"SHT_CUDA_INFO"
	.sectionflags	@""
	.align	4


	//----- nvinfo : EIATTR_CUDA_API_VERSION
	.align		4
        /*0000*/ 	.byte	0x04, 0x37
        /*0002*/ 	.short	(.L_12737 - .L_12736)
.L_12736:
        /*0004*/ 	.word	0x00000082


	//----- nvinfo : EIATTR_KPARAM_INFO
	.align		4
.L_12737:
        /*0008*/ 	.byte	0x04, 0x17
        /*000a*/ 	.short	(.L_12739 - .L_12738)
.L_12738:
        /*000c*/ 	.word	0x00000000
        /*0010*/ 	.short	0x0015
        /*0012*/ 	.short	0x0088
        /*0014*/ 	.byte	0x00, 0xf0, 0x11, 0x00


	//----- nvinfo : EIATTR_KPARAM_INFO
	.align		4
.L_12739:
        /*0018*/ 	.byte	0x04, 0x17
        /*001a*/ 	.short	(.L_12741 - .L_12740)
.L_12740:
        /*001c*/ 	.word	0x00000000
        /*0020*/ 	.short	0x0014
        /*0022*/ 	.short	0x0084
        /*0024*/ 	.byte	0x00, 0xf0, 0x11, 0x00


	//----- nvinfo : EIATTR_KPARAM_INFO
	.align		4
.L_12741:
        /*0028*/ 	.byte	0x04, 0x17
        /*002a*/ 	.short	(.L_12743 - .L_12742)
.L_12742:
        /*002c*/ 	.word	0x00000000
        /*0030*/ 	.short	0x0013
        /*0032*/ 	.short	0x0080
        /*0034*/ 	.byte	0x00, 0xf0, 0x11, 0x00


	//----- nvinfo : EIATTR_KPARAM_INFO
	.align		4
.L_12743:
        /*0038*/ 	.byte	0x04, 0x17
        /*003a*/ 	.short	(.L_12745 - .L_12744)
.L_12744:
        /*003c*/ 	.word	0x00000000
        /*0040*/ 	.short	0x0012
        /*0042*/ 	.short	0x007c
        /*0044*/ 	.byte	0x00, 0xf0, 0x11, 0x00


	//----- nvinfo : EIATTR_KPARAM_INFO
	.align		4
.L_12745:
        /*0048*/ 	.byte	0x04, 0x17
        /*004a*/ 	.short	(.L_12747 - .L_12746)
.L_12746:
        /*004c*/ 	.word	0x00000000
        /*0050*/ 	.short	0x0011
        /*0052*/ 	.short	0x0078
        /*0054*/ 	.byte	0x00, 0xf0, 0x11, 0x00


	//----- nvinfo : EIATTR_KPARAM_INFO
	.align		4
.L_12747:
        /*0058*/ 	.byte	0x04, 0x17
        /*005a*/ 	.short	(.L_12749 - .L_12748)
.L_12748:
        /*005c*/ 	.word	0x00000000
        /*0060*/ 	.short	0x0010
        /*0062*/ 	.short	0x0070
        /*0064*/ 	.byte	0x00, 0xf5, 0x21, 0x00


	//----- nvinfo : EIATTR_KPARAM_INFO
	.align		4
.L_12749:
        /*0068*/ 	.byte	0x04, 0x17
        /*006a*/ 	.short	(.L_12751 - .L_12750)
.L_12750:
        /*006c*/ 	.word	0x00000000
        /*0070*/ 	.short	0x000f
        /*0072*/ 	.short	0x0068
        /*0074*/ 	.byte	0x00, 0xf5, 0x21, 0x00


	//----- nvinfo : EIATTR_KPARAM_INFO
	.align		4
.L_12751:
        /*0078*/ 	.byte	0x04, 0x17
        /*007a*/ 	.short	(.L_12753 - .L_12752)
.L_12752:
        /*007c*/ 	.word	0x00000000
        /*0080*/ 	.short	0x000e
        /*0082*/ 	.short	0x0060
        /*0084*/ 	.byte	0x00, 0xf0, 0x11, 0x00


	//----- nvinfo : EIATTR_KPARAM_INFO
	.align		4
.L_12753:
        /*0088*/ 	.byte	0x04, 0x17
        /*008a*/ 	.short	(.L_12755 - .L_12754)
.L_12754:
        /*008c*/ 	.word	0x00000000
        /*0090*/ 	.short	0x000d
        /*0092*/ 	.short	0x005c
        /*0094*/ 	.byte	0x00, 0xf0, 0x11, 0x00


	//----- nvinfo : EIATTR_KPARAM_INFO
	.align		4
.L_12755:
        /*0098*/ 	.byte	0x04, 0x17
        /*009a*/ 	.short	(.L_12757 - .L_12756)
.L_12756:
        /*009c*/ 	.word	0x00000000
        /*00a0*/ 	.short	0x000c
        /*00a2*/ 	.short	0x0058
        /*00a4*/ 	.byte	0x00, 0xf0, 0x11, 0x00


	//----- nvinfo : EIATTR_KPARAM_INFO
	.align		4
.L_12757:
        /*00a8*/ 	.byte	0x04, 0x17
        /*00aa*/ 	.short	(.L_12759 - .L_12758)
.L_12758:
        /*00ac*/ 	.word	0x00000000
        /*00b0*/ 	.short	0x000b
        /*00b2*/ 	.short	0x0050
        /*00b4*/ 	.byte	0x00, 0xf5, 0x21, 0x00


	//----- nvinfo : EIATTR_KPARAM_INFO
	.align		4
.L_12759:
        /*00b8*/ 	.byte	0x04, 0x17
        /*00ba*/ 	.short	(.L_12761 - .L_12760)
.L_12760:
        /*00bc*/ 	.word	0x00000000
        /*00c0*/ 	.short	0x000a
        /*00c2*/ 	.short	0x0048
        /*00c4*/ 	.byte	0x00, 0xf0, 0x11, 0x00


	//----- nvinfo : EIATTR_KPARAM_INFO
	.align		4
.L_12761:
        /*00c8*/ 	.byte	0x04, 0x17
        /*00ca*/ 	.short	(.L_12763 - .L_12762)
.L_12762:
        /*00cc*/ 	.word	0x00000000
        /*00d0*/ 	.short	0x0009
        /*00d2*/ 	.short	0x0040
        /*00d4*/ 	.byte	0x00, 0xf5, 0x21, 0x00


	//----- nvinfo : EIATTR_KPARAM_INFO
	.align		4
.L_12763:
        /*00d8*/ 	.byte	0x04, 0x17
        /*00da*/ 	.short	(.L_12765 - .L_12764)
.L_12764:
        /*00dc*/ 	.word	0x00000000
        /*00e0*/ 	.short	0x0008
        /*00e2*/ 	.short	0x0038
        /*00e4*/ 	.byte	0x00, 0xf5, 0x21, 0x00


	//----- nvinfo : EIATTR_KPARAM_INFO
	.align		4
.L_12765:
        /*00e8*/ 	.byte	0x04, 0x17
        /*00ea*/ 	.short	(.L_12767 - .L_12766)
.L_12766:
        /*00ec*/ 	.word	0x00000000
        /*00f0*/ 	.short	0x0007
        /*00f2*/ 	.short	0x0034
        /*00f4*/ 	.byte	0x00, 0xf0, 0x11, 0x00


	//----- nvinfo : EIATTR_KPARAM_INFO
	.align		4
.L_12767:
        /*00f8*/ 	.byte	0x04, 0x17
        /*00fa*/ 	.short	(.L_12769 - .L_12768)
.L_12768:
        /*00fc*/ 	.word	0x00000000
        /*0100*/ 	.short	0x0006
        /*0102*/ 	.short	0x0030
        /*0104*/ 	.byte	0x00, 0xf0, 0x11, 0x00


	//----- nvinfo : EIATTR_KPARAM_INFO
	.align		4
.L_12769:
        /*0108*/ 	.byte	0x04, 0x17
        /*010a*/ 	.short	(.L_12771 - .L_12770)
.L_12770:
        /*010c*/ 	.word	0x00000000
        /*0110*/ 	.short	0x0005
        /*0112*/ 	.short	0x0028
        /*0114*/ 	.byte	0x00, 0xf5, 0x21, 0x00


	//----- nvinfo : EIATTR_KPARAM_INFO
	.align		4
.L_12771:
        /*0118*/ 	.byte	0x04, 0x17
        /*011a*/ 	.short	(.L_12773 - .L_12772)
.L_12772:
        /*011c*/ 	.word	0x00000000
        /*0120*/ 	.short	0x0004
        /*0122*/ 	.short	0x0020
        /*0124*/ 	.byte	0x00, 0xf5, 0x21, 0x00


	//----- nvinfo : EIATTR_KPARAM_INFO
	.align		4
.L_12773:
        /*0128*/ 	.byte	0x04, 0x17
        /*012a*/ 	.short	(.L_12775 - .L_12774)
.L_12774:
        /*012c*/ 	.word	0x00000000
        /*0130*/ 	.short	0x0003
        /*0132*/ 	.short	0x0018
        /*0134*/ 	.byte	0x00, 0xf5, 0x21, 0x00


	//----- nvinfo : EIATTR_KPARAM_INFO
	.align		4
.L_12775:
        /*0138*/ 	.byte	0x04, 0x17
        /*013a*/ 	.short	(.L_12777 - .L_12776)
.L_12776:
        /*013c*/ 	.word	0x00000000
        /*0140*/ 	.short	0x0002
        /*0142*/ 	.short	0x0010
        /*0144*/ 	.byte	0x00, 0xf5, 0x21, 0x00


	//----- nvinfo : EIATTR_KPARAM_INFO
	.align		4
.L_12777:
        /*0148*/ 	.byte	0x04, 0x17
        /*014a*/ 	.short	(.L_12779 - .L_12778)
.L_12778:
        /*014c*/ 	.word	0x00000000
        /*0150*/ 	.short	0x0001
        /*0152*/ 	.short	0x0008
        /*0154*/ 	.byte	0x00, 0xf5, 0x21, 0x00


	//----- nvinfo : EIATTR_KPARAM_INFO
	.align		4
.L_12779:
        /*0158*/ 	.byte	0x04, 0x17
        /*015a*/ 	.short	(.L_12781 - .L_12780)
.L_12780:
        /*015c*/ 	.word	0x00000000
        /*0160*/ 	.short	0x0000
        /*0162*/ 	.short	0x0000
        /*0164*/ 	.byte	0x00, 0xf5, 0x21, 0x00


	//----- nvinfo : EIATTR_SPARSE_MMA_MASK
	.align		4
.L_12781:
        /*0168*/ 	.byte	0x03, 0x50
        /*016a*/ 	.short	0x0000


	//----- nvinfo : EIATTR_MAXREG_COUNT
	.align		4
        /*016c*/ 	.byte	0x03, 0x1b
        /*016e*/ 	.short	0x00ff


	//----- nvinfo : EIATTR_NUM_BARRIERS
	.align		4
        /*0170*/ 	.byte	0x02, 0x4c
        /*0172*/ 	.byte	0x01
	.zero		1


	//----- nvinfo : EIATTR_EXTERNS
	.align		4
        /*0174*/ 	.byte	0x04, 0x0f
        /*0176*/ 	.short	(.L_12783 - .L_12782)


	//   ....[0]....
	.align		4
.L_12782:
        /*0178*/ 	.word	index@(__assertfail)


	//----- nvinfo : EIATTR_MERCURY_ISA_VERSION
	.align		4
.L_12783:
        /*017c*/ 	.byte	0x03, 0x5f
        /*017e*/ 	.short	0x0101


	//----- nvinfo : EIATTR_COOP_GROUP_MASK_REGIDS
	.align		4
        /*0180*/ 	.byte	0x04, 0x29
        /*0182*/ 	.short	(.L_12785 - .L_12784)


	//   ....[0]....
.L_12784:
        /*0184*/ 	.word	0xffffffff


	//   ....[1]....
        /*0188*/ 	.word	0xffffffff


	//   ....[2]....
        /*018c*/ 	.word	0xffffffff


	//   ....[3]....
        /*0190*/ 	.word	0xffffffff


	//   ....[4]....
        /*0194*/ 	.word	0xffffffff


	//   ....[5]....
        /*0198*/ 	.word	0xffffffff


	//   ....[6]....
        /*019c*/ 	.word	0xffffffff


	//   ....[7]....
        /*01a0*/ 	.word	0xffffffff


	//   ....[8]....
        /*01a4*/ 	.word	0xffffffff


	//   ....[9]....
        /*01a8*/ 	.word	0xffffffff


	//   ....[10]....
        /*01ac*/ 	.word	0xffffffff


	//   ....[11]....
        /*01b0*/ 	.word	0xffffffff


	//   ....[12]....
        /*01b4*/ 	.word	0xffffffff


	//   ....[13]....
        /*01b8*/ 	.word	0xffffffff


	//   ....[14]....
        /*01bc*/ 	.word	0x0500000f


	//   ....[15]....
        /*01c0*/ 	.word	0x0500000f


	//   ....[16]....
        /*01c4*/ 	.word	0x0500000f


	//   ....[17]....
        /*01c8*/ 	.word	0x0500000f


	//   ....[18]....
        /*01cc*/ 	.word	0x0500000f


	//   ....[19]....
        /*01d0*/ 	.word	0x0500000f


	//   ....[20]....
        /*01d4*/ 	.word	0x0500000f


	//   ....[21]....
        /*01d8*/ 	.word	0x0500000f


	//   ....[22]....
        /*01dc*/ 	.word	0x0500000f


	//   ....[23]....
        /*01e0*/ 	.word	0x0500000f


	//   ....[24]....
        /*01e4*/ 	.word	0x0500000f


	//----- nvinfo : EIATTR_COOP_GROUP_INSTR_OFFSETS
	.align		4
.L_12785:
        /*01e8*/ 	.byte	0x04, 0x28
        /*01ea*/ 	.short	(.L_12787 - .L_12786)


	//   ....[0]....
.L_12786:
        /*01ec*/ 	.word	0x00000b60


	//   ....[1]....
        /*01f0*/ 	.word	0x00000b80


	//   ....[2]....
        /*01f4*/ 	.word	0x00000ba0


	//   ....[3]....
        /*01f8*/ 	.word	0x00000cc0


	//   ....[4]....
        /*01fc*/ 	.word	0x00000ce0


	//   ....[5]....
        /*0200*/ 	.word	0x00000d10


	//   ....[6]....
        /*0204*/ 	.word	0x00001b50


	//   ....[7]....
        /*0208*/ 	.word	0x00001b80


	//   ....[8]....
        /*020c*/ 	.word	0x00001ba0


	//   ....[9]....
        /*0210*/ 	.word	0x00001bc0


	//   ....[10]....
        /*0214*/ 	.word	0x00001be0


	//   ....[11]....
        /*0218*/ 	.word	0x00001c30


	//   ....[12]....
        /*021c*/ 	.word	0x00001c50


	//   ....[13]....
        /*0220*/ 	.word	0x00001c70


	//   ....[14]....
        /*0224*/ 	.word	0x00003480


	//   ....[15]....
        /*0228*/ 	.word	0x000034e0


	//   ....[16]....
        /*022c*/ 	.word	0x00003540


	//   ....[17]....
        /*0230*/ 	.word	0x000035c0


	//   ....[18]....
        /*0234*/ 	.word	0x00003600


	//   ....[19]....
        /*0238*/ 	.word	0x00003650


	//   ....[20]....
        /*023c*/ 	.word	0x000036a0


	//   ....[21]....
        /*0240*/ 	.word	0x000036f0


	//   ....[22]....
        /*0244*/ 	.word	0x00003740


	//   ....[23]....
        /*0248*/ 	.word	0x00003790


	//   ....[24]....
        /*024c*/ 	.word	0x000037e0


	//----- nvinfo : EIATTR_VRC_CTA_INIT_COUNT
	.align		4
.L_12787:
        /*0250*/ 	.byte	0x02, 0x4a
	.zero		1
	.zero		1


	//----- nvinfo : EIATTR_SYSCALL_OFFSETS
	.align		4
        /*0254*/ 	.byte	0x04, 0x46
        /*0256*/ 	.short	(.L_12789 - .L_12788)


	//   ....[0]....
.L_12788:
        /*0258*/ 	.word	0x00002b30


	//   ....[1]....
        /*025c*/ 	.word	0x00003420


	//----- nvinfo : EIATTR_EXIT_INSTR_OFFSETS
	.align		4
.L_12789:
        /*0260*/ 	.byte	0x04, 0x1c
        /*0262*/ 	.short	(.L_12791 - .L_12790)


	//   ....[0]....
.L_12790:
        /*0264*/ 	.word	0x00000090


	//   ....[1]....
        /*0268*/ 	.word	0x000031e0


	//   ....[2]....
        /*026c*/ 	.word	0x00003210


	//   ....[3]....
        /*0270*/ 	.word	0x00003320


	//   ....[4]....
        /*0274*/ 	.word	0x00003430


	//----- nvinfo : EIATTR_CRS_STACK_SIZE
	.align		4
.L_12791:
        /*0278*/ 	.byte	0x04, 0x1e
        /*027a*/ 	.short	(.L_12793 - .L_12792)
.L_12792:
        /*027c*/ 	.word	0x00000000


	//----- nvinfo : EIATTR_CBANK_PARAM_SIZE
	.align		4
.L_12793:
        /*0280*/ 	.byte	0x03, 0x19
        /*0282*/ 	.short	0x008c


	//----- nvinfo : EIATTR_PARAM_CBANK
	.align		4
        /*0284*/ 	.byte	0x04, 0x0a
        /*0286*/ 	.short	(.L_12795 - .L_12794)
	.align		4
.L_12794:
        /*0288*/ 	.word	index@(.nv.constant0._ZN4vllm25paged_attention_v2_kernelIfhLi128ELi8ELi128ELNS_18Fp8KVCacheDataTypeE2ELb1ELi512EEEvPfS2_PT_PKS3_PKT0_S9_ifPKiSB_iPKfiiiSD_SD_iiiii)
        /*028c*/ 	.short	0x0380
        /*028e*/ 	.short	0x008c


	//----- nvinfo : EIATTR_SW_WAR
	.align		4
.L_12795:
        /*0290*/ 	.byte	0x04, 0x36
        /*0292*/ 	.short	(.L_12797 - .L_12796)
.L_12796:
        /*0294*/ 	.word	0x00000008
.L_12797:


//--------------------- .nv.info._ZN4vllm25paged_attention_v2_kernelIfhLi120ELi8ELi128ELNS_18Fp8KVCacheDataTypeE2ELb1ELi512EEEvPfS2_PT_PKS3_PKT0_S9_ifPKiSB_iPKfiiiSD_SD_iiiii --------------------------
	.section	.nv.info._ZN4vllm25paged_attention_v2_kernelIfhLi120ELi8ELi128ELNS_18Fp8KVCacheDataTypeE2ELb1ELi512EEEvPfS2_PT_PKS3_PKT0_S9_ifPKiSB_iPKfiiiSD_SD_iiiii,"",@"SHT_CUDA_INFO"
	.sectionflags	@""
	.align	4


	//----- nvinfo : EIATTR_CUDA_API_VERSION
	.align		4
        /*0000*/ 	.byte	0x04, 0x37
        /*0002*/ 	.short	(.L_12799 - .L_12798)
.L_12798:
        /*0004*/ 	.word	0x00000082


	//----- nvinfo : EIATTR_KPARAM_INFO
	.align		4
.L_12799:
        /*0008*/ 	.byte	0x04, 0x17
        /*000a*/ 	.short	(.L_12801 - .L_12800)
.L_12800:
        /*000c*/ 	.word	0x00000000
        /*0010*/ 	.short	0x0015
        /*0012*/ 	.short	0x0088
        /*0014*/ 	.byte	0x00, 0xf0, 0x11, 0x00


	//----- nvinfo : EIATTR_KPARAM_INFO
	.align		4
.L_12801:
        /*0018*/ 	.byte	0x04, 0x17
        /*001a*/ 	.short	(.L_12803 - .L_12802)
.L_12802:
        /*001c*/ 	.word	0x00000000
        /*0020*/ 	.short	0x0014
        /*0022*/ 	.short	0x0084
        /*0024*/ 	.byte	0x00, 0xf0, 0x11, 0x00


	//----- nvinfo : EIATTR_KPARAM_INFO
	.align		4
.L_12803:
        /*0028*/ 	.byte	0x04, 0x17
        /*002a*/ 	.short	(.L_12805 - .L_12804)
.L_12804:
        /*002c*/ 	.word	0x00000000
        /*0030*/ 	.short	0x0013
        /*0032*/ 	.short	0x0080
        /*0034*/ 	.byte	0x00, 0xf0, 0x11, 0x00


	//----- nvinfo : EIATTR_KPARAM_INFO
	.align		4
.L_12805:
        /*0038*/ 	.byte	0x04, 0x17
        /*003a*/ 	.short	(.L_12807 - .L_12806)
.L_12806:
        /*003c*/ 	.word	0x00000000
        /*0040*/ 	.short	0x0012
        /*0042*/ 	.short	0x007c
        /*0044*/ 	.byte	0x00, 0xf0, 0x11, 0x00


	//----- nvinfo : EIATTR_KPARAM_INFO
	.align		4
.L_12807:
        /*0048*/ 	.byte	0x04, 0x17
        /*004a*/ 	.short	(.L_12809 - .L_12808)
.L_12808:
        /*004c*/ 	.word	0x00000000
        /*0050*/ 	.short	0x0011
        /*0052*/ 	.short	0x0078
        /*0054*/ 	.byte	0x00, 0xf0, 0x11, 0x00


	//----- nvinfo : EIATTR_KPARAM_INFO
	.align		4
.L_12809:
        /*0058*/ 	.byte	0x04, 0x17
        /*005a*/ 	.short	(.L_12811 - .L_12810)
.L_12810:
        /*005c*/ 	.word	0x00000000
        /*0060*/ 	.short	0x0010
        /*0062*/ 	.short	0x0070
        /*0064*/ 	.byte	0x00, 0xf5, 0x21, 0x00


	//----- nvinfo : EIATTR_KPARAM_INFO
	.align		4
.L_12811:
        /*0068*/ 	.byte	0x04, 0x17
        /*006a*/ 	.short	(.L_12813 - .L_12812)
.L_12812:
        /*006c*/ 	.word	0x00000000
        /*0070*/ 	.short	0x000f
        /*0072*/ 	.short	0x0068
        /*0074*/ 	.byte	0x00, 0xf5, 0x21, 0x00


	//----- nvinfo : EIATTR_KPARAM_INFO
	.align		4
.L_12813:
        /*0078*/ 	.byte	0x04, 0x17
        /*007a*/ 	.short	(.L_12815 - .L_12814)
.L_12814:
        /*007c*/ 	.word	0x00000000
        /*0080*/ 	.short	0x000e
        /*0082*/ 	.short	0x0060
        /*0084*/ 	.byte	0x00, 0xf0, 0x11, 0x00


	//----- nvinfo : EIATTR_KPARAM_INFO
	.align		4
.L_12815:
        /*0088*/ 	.byte	0x04, 0x17
        /*008a*/ 	.short	(.L_12817 - .L_12816)
.L_12816:
        /*008c*/ 	.word	0x00000000
        /*0090*/ 	.short	0x000d
        /*0092*/ 	.short	0x005c
        /*0094*/ 	.byte	0x00, 0xf0, 0x11, 0x00


	//----- nvinfo : EIATTR_KPARAM_INFO
	.align		4
.L_12817:
        /*0098*/ 	.byte	0x04, 0x17
        /*009a*/ 	.short	(.L_12819 - .L_12818)
.L_12818:
        /*009c*/ 	.word	0x00000000
        /*00a0*/ 	.short	0x000c
        /*00a2*/ 	.short	0x0058
        /*00a4*/ 	.byte	0x00, 0xf0, 0x11, 0x00


	//----- nvinfo : EIATTR_KPARAM_INFO
	.align		4
.L_12819:
        /*00a8*/ 	.byte	0x04, 0x17
        /*00aa*/ 	.short	(.L_12821 - .L_12820)
.L_12820:
        /*00ac*/ 	.word	0x00000000
        /*00b0*/ 	.short	0x000b
        /*00b2*/ 	.short	0x0050
        /*00b4*/ 	.byte	0x00, 0xf5, 0x21, 0x00


	//----- nvinfo : EIATTR_KPARAM_INFO
	.align		4
.L_12821:
        /*00b8*/ 	.byte	0x04, 0x17
        /*00ba*/ 	.short	(.L_12823 - .L_12822)
.L_12822:
        /*00bc*/ 	.word	0x00000000
        /*00c0*/ 	.short	0x000a
        /*00c2*/ 	.short	0x0048
        /*00c4*/ 	.byte	0x00, 0xf0, 0x11, 0x00


	//----- nvinfo : EIATTR_KPARAM_INFO
	.align		4
.L_12823:
        /*00c8*/ 	.byte	0x04, 0x17
        /*00ca*/ 	.short	(.L_12825 - .L_12824)
.L_12824:
        /*00cc*/ 	.word	0x00000000
        /*00d0*/ 	.short	0x0009
        /*00d2*/ 	.short	0x0040
        /*00d4*/ 	.byte	0x00, 0xf5, 0x21, 0x00


	//----- nvinfo : EIATTR_KPARAM_INFO
	.align		4
.L_12825:
        /*00d8*/ 	.byte	0x04, 0x17
        /*00da*/ 	.short	(.L_12827 - .L_12826)
.L_12826:
        /*00dc*/ 	.word	0x00000000
        /*00e0*/ 	.short	0x0008
        /*00e2*/ 	.short	0x0038
        /*00e4*/ 	.byte	0x00, 0xf5, 0x21, 0x00


	//----- nvinfo : EIATTR_KPARAM_INFO
	.align		4
.L_12827:
        /*00e8*/ 	.byte	0x04, 0x17
        /*00ea*/ 	.short	(.L_12829 - .L_12828)
.L_12828:
        /*00ec*/ 	.word	0x00000000
        /*00f0*/ 	.short	0x0007
        /*00f2*/ 	.short	0x0034
        /*00f4*/ 	.byte	0x00, 0xf0, 0x11, 0x00


	//----- nvinfo : EIATTR_KPARAM_INFO
	.align		4
.L_12829:
        /*00f8*/ 	.byte	0x04, 0x17
        /*00fa*/ 	.short	(.L_12831 - .L_12830)
.L_12830:
        /*00fc*/ 	.word	0x00000000
        /*0100*/ 	.short	0x0006
        /*0102*/ 	.short	0x0030
        /*0104*/ 	.byte	0x00, 0xf0, 0x11, 0x00


	//----- nvinfo : EIATTR_KPARAM_INFO
	.align		4
.L_12831:
        /*0108*/ 	.byte	0x04, 0x17
        /*010a*/ 	.short	(.L_12833 - .L_12832)
.L_12832:
        /*010c*/ 	.word	0x00000000
        /*0110*/ 	.short	0x0005
        /*0112*/ 	.short	0x0028
        /*0114*/ 	.byte	0x00, 0xf5, 0x21, 0x00


	//----- nvinfo : EIATTR_KPARAM_INFO
	.align		4
.L_12833:
        /*0118*/ 	.byte	0x04, 0x17
        /*011a*/ 	.short	(.L_12835 - .L_12834)
.L_12834:
        /*011c*/ 	.word	0x00000000
        /*0120*/ 	.short	0x0004
        /*0122*/ 	.short	0x0020
        /*0124*/ 	.byte	0x00, 0xf5, 0x21, 0x00


	//----- nvinfo : EIATTR_KPARAM_INFO
	.align		4
.L_12835:
        /*0128*/ 	.byte	0x04, 0x17
        /*012a*/ 	.short	(.L_12837 - .L_12836)
.L_12836:
        /*012c*/ 	.word	0x00000000
        /*0130*/ 	.short	0x0003
        /*0132*/ 	.short	0x0018
        /*0134*/ 	.byte	0x00, 0xf5, 0x21, 0x00


	//----- nvinfo : EIATTR_KPARAM_INFO
	.align		4
.L_12837:
        /*0138*/ 	.byte	0x04, 0x17
        /*013a*/ 	.short	(.L_12839 - .L_12838)
.L_12838:
        /*013c*/ 	.word	0x00000000
        /*0140*/ 	.short	0x0002
        /*0142*/ 	.short	0x0010
        /*0144*/ 	.byte	0x00, 0xf5, 0x21, 0x00


	//----- nvinfo : EIATTR_KPARAM_INFO
	.align		4
.L_12839:
        /*0148*/ 	.byte	0x04, 0x17
        /*014a*/ 	.short	(.L_12841 - .L_12840)
.L_12840:
        /*014c*/ 	.word	0x00000000
        /*0150*/ 	.short	0x0001
        /*0152*/ 	.short	0x0008
        /*0154*/ 	.byte	0x00, 0xf5, 0x21, 0x00


	//----- nvinfo : EIATTR_KPARAM_INFO
	.align		4
.L_12841:
        /*0158*/ 	.byte	0x04, 0x17
        /*015a*/ 	.short	(.L_12843 - .L_12842)
.L_12842:
        /*015c*/ 	.word	0x00000000
        /*0160*/ 	.short	0x0000
        /*0162*/ 	.short	0x0000
        /*0164*/ 	.byte	0x00, 0xf5, 0x21, 0x00


	//----- nvinfo : EIATTR_SPARSE_MMA_MASK
	.align		4
.L_12843:
        /*0168*/ 	.byte	0x03, 0x50
        /*016a*/ 	.short	0x0000


	//----- nvinfo : EIATTR_MAXREG_COUNT
	.align		4
        /*016c*/ 	.byte	0x03, 0x1b
        /*016e*/ 	.short	0x00ff


	//----- nvinfo : EIATTR_NUM_BARRIERS
	.align		4
        /*0170*/ 	.byte	0x02, 0x4c
        /*0172*/ 	.byte	0x01
	.zero		1


	//----- nvinfo : EIATTR_EXTERNS
	.align		4
        /*0174*/ 	.byte	0x04, 0x0f
        /*0176*/ 	.short	(.L_12845 - .L_12844)


	//   ....[0]....
	.align		4
.L_12844:
        /*0178*/ 	.word	index@(__assertfail)


	//----- nvinfo : EIATTR_MERCURY_ISA_VERSION
	.align		4
.L_12845:
        /*017c*/ 	.byte	0x03, 0x5f
        /*017e*/ 	.short	0x0101


	//----- nvinfo : EIATTR_COOP_GROUP_MASK_REGIDS
	.align		4
        /*0180*/ 	.byte	0x04, 0x29
        /*0182*/ 	.short	(.L_12847 - .L_12846)


	//   ....[0]....
.L_12846:
        /*0184*/ 	.word	0xffffffff


	//   ....[1]....
        /*0188*/ 	.word	0xffffffff


	//   ....[2]....
        /*018c*/ 	.word	0xffffffff


	//   ....[3]....
        /*0190*/ 	.word	0xffffffff


	//   ....[4]....
        /*0194*/ 	.word	0xffffffff


	//   ....[5]....
        /*0198*/ 	.word	0xffffffff


	//   ....[6]....
        /*019c*/ 	.word	0xffffffff


	//   ....[7]....
        /*01a0*/ 	.word	0xffffffff


	//   ....[8]....
        /*01a4*/ 	.word	0xffffffff


	//   ....[9]....
        /*01a8*/ 	.word	0xffffffff


	//   ....[10]....
        /*01ac*/ 	.word	0xffffffff


	//   ....[11]....
        /*01b0*/ 	.word	0xffffffff


	//   ....[12]....
        /*01b4*/ 	.word	0xffffffff


	//   ....[13]....
        /*01b8*/ 	.word	0xffffffff


	//   ....[14]....
        /*01bc*/ 	.word	0x0500000f


	//   ....[15]....
        /*01c0*/ 	.word	0x0500000f


	//   ....[16]....
        /*01c4*/ 	.word	0x0500000f


	//   ....[17]....
        /*01c8*/ 	.word	0x0500000f


	//   ....[18]....
        /*01cc*/ 	.word	0x0500000f


	//   ....[19]....
        /*01d0*/ 	.word	0x0500000f


	//   ....[20]....
        /*01d4*/ 	.word	0x0500000f


	//   ....[21]....
        /*01d8*/ 	.word	0x0500000f


	//   ....[22]....
        /*01dc*/ 	.word	0x0500000f


	//   ....[23]....
        /*01e0*/ 	.word	0x0500000f


	//   ....[24]....
        /*01e4*/ 	.word	0x0500000f


	//----- nvinfo : EIATTR_COOP_GROUP_INSTR_OFFSETS
	.align		4
.L_12847:
        /*01e8*/ 	.byte	0x04, 0x28
        /*01ea*/ 	.short	(.L_12849 - .L_12848)


	//   ....[0]....
.L_12848:
        /*01ec*/ 	.word	0x00000b60


	//   ....[1]....
        /*01f0*/ 	.word	0x00000b80


	//   ....[2]....
        /*01f4*/ 	.word	0x00000ba0


	//   ....[3]....
        /*01f8*/ 	.word	0x00000cc0


	//   ....[4]....
        /*01fc*/ 	.word	0x00000ce0


	//   ....[5]....
        /*0200*/ 	.word	0x00000d10


	//   ....[6]....
        /*0204*/ 	.word	0x00001b50


	//   ....[7]....
        /*0208*/ 	.word	0x00001b80


	//   ....[8]....
        /*020c*/ 	.word	0x00001ba0


	//   ....[9]....
        /*0210*/ 	.word	0x00001bc0


	//   ....[10]....
        /*0214*/ 	.word	0x00001be0


	//   ....[11]....
        /*0218*/ 	.word	0x00001c30


	//   ....[12]....
        /*021c*/ 	.word	0x00001c50


	//   ....[13]....
        /*0220*/ 	.word	0x00001c70


	//   ....[14]....
        /*0224*/ 	.word	0x00003660


	//   ....[15]....
        /*0228*/ 	.word	0x000036c0


	//   ....[16]....
        /*022c*/ 	.word	0x00003720


	//   ....[17]....
        /*0230*/ 	.word	0x000037a0


	//   ....[18]....
        /*0234*/ 	.word	0x000037e0


	//   ....[19]....
        /*0238*/ 	.word	0x00003830


	//   ....[20]....
        /*023c*/ 	.word	0x00003880


	//   ....[21]....
        /*0240*/ 	.word	0x000038d0


	//   ....[22]....
        /*0244*/ 	.word	0x00003920


	//   ....[23]....
        /*0248*/ 	.word	0x00003970


	//   ....[24]....
        /*024c*/ 	.word	0x000039c0


	//----- nvinfo : EIATTR_VRC_CTA_INIT_COUNT
	.align		4
.L_12849:
        /*0250*/ 	.byte	0x02, 0x4a
	.zero		1
	.zero		1


	//----- nvinfo : EIATTR_SYSCALL_OFFSETS
	.align		4
        /*0254*/ 	.byte	0x04, 0x46
        /*0256*/ 	.short	(.L_12851 - .L_12850)


	//   ....[0]....
.L_12850:
        /*0258*/ 	.word	0x00002b30


	//   ....[1]....
        /*025c*/ 	.word	0x00003600


	//----- nvinfo : EIATTR_EXIT_INSTR_OFFSETS
	.align		4
.L_12851:
        /*0260*/ 	.byte	0x04, 0x1c
        /*0262*/ 	.short	(.L_12853 - .L_12852)


	//   ....[0]....
.L_12852:
        /*0264*/ 	.word	0x00000090


	//   ....[1]....
        /*0268*/ 	.word	0x000033a0


	//   ....[2]....
        /*026c*/ 	.word	0x000034e0


	//   ....[3]....
        /*0270*/ 	.word	0x00003500


	//   ....[4]....
        /*0274*/ 	.word	0x00003610


	//----- nvinfo : EIATTR_CRS_STACK_SIZE
	.align		4
.L_12853:
        /*0278*/ 	.byte	0x04, 0x1e
        /*027a*/ 	.short	(.L_12855 - .L_12854)
.L_12854:
        /*027c*/ 	.word	0x00000000


	//----- nvinfo : EIATTR_CBANK_PARAM_SIZE
	.align		4
.L_12855:
        /*0280*/ 	.byte	0x03, 0x19
        /*0282*/ 	.short	0x008c


	//----- nvinfo : EIATTR_PARAM_CBANK
	.align		4
        /*0284*/ 	.byte	0x04, 0x0a
        /*0286*/ 	.short	(.L_12857 - .L_12856)
	.align		4
.L_12856:
        /*0288*/ 	.word	index@(.nv.constant0._ZN4vllm25paged_attention_v2_kernelIfhLi120ELi8ELi128ELNS_18Fp8KVCacheDataTypeE2ELb1ELi512EEEvPfS2_PT_PKS3_PKT0_S9_ifPKiSB_iPKfiiiSD_SD_iiiii)
        /*028c*/ 	.short	0x0380
        /*028e*/ 	.short	0x008c


	//----- nvinfo : EIATTR_SW_WAR
	.align		4
.L_12857:
        /*0290*/ 	.byte	0x04, 0x36
        /*0292*/ 	.short	(.L_12859 - .L_12858)
.L_12858:
        /*0294*/ 	.word	0x00000008
.L_12859:


//--------------------- .nv.info._ZN4vllm25paged_attention_v2_kernelIfhLi112ELi8ELi128ELNS_18Fp8KVCacheDataTypeE2ELb1ELi512EEEvPfS2_PT_PKS3_PKT0_S9_ifPKiSB_iPKfiiiSD_SD_iiiii --------------------------
	.section	.nv.info._ZN4vllm25paged_attention_v2_kernelIfhLi112ELi8ELi128ELNS_18Fp8KVCacheDataTypeE2ELb1ELi512EEEvPfS2_PT_PKS3_PKT0_S9_ifPKiSB_iPKfiiiSD_SD_iiiii,"",@"SHT_CUDA_INFO"
	.sectionflags	@""
	.align	4


	//----- nvinfo : EIATTR_CUDA_API_VERSION
	.align		4
        /*0000*/ 	.byte	0x04, 0x37
        /*0002*/ 	.short	(.L_12861 - .L_12860)
.L_12860:
        /*0004*/ 	.word	0x00000082


	//----- nvinfo : EIATTR_KPARAM_INFO
	.align		4
.L_12861:
        /*0008*/ 	.byte	0x04, 0x17
        /*000a*/ 	.short	(.L_12863 - .L_12862)
.L_12862:
        /*000c*/ 	.word	0x00000000
        /*0010*/ 	.short	0x0015
        /*0012*/ 	.short	0x0088
        /*0014*/ 	.byte	0x00, 0xf0, 0x11, 0x00


	//----- nvinfo : EIATTR_KPARAM_INFO
	.align		4
.L_12863:
        /*0018*/ 	.byte	0x04, 0x17
        /*001a*/ 	.short	(.L_12865 - .L_12864)
.L_12864:
        /*001c*/ 	.word	0x00000000
        /*0020*/ 	.short	0x0014
        /*0022*/ 	.short	0x0084
        /*0024*/ 	.byte	0x00, 0xf0, 0x11, 0x00


	//----- nvinfo : EIATTR_KPARAM_INFO
	.align		4
.L_12865:
        /*0028*/ 	.byte	0x04, 0x17
        /*002a*/ 	.short	(.L_12867 - .L_12866)
.L_12866:
        /*002c*/ 	.word	0x00000000
        /*0030*/ 	.short	0x0013
        /*0032*/ 	.short	0x0080
        /*0034*/ 	.byte	0x00, 0xf0, 0x11, 0x00


	//----- nvinfo : EIATTR_KPARAM_INFO
	.align		4
.L_12867:
        /*0038*/ 	.byte	0x04, 0x17
        /*003a*/ 	.short	(.L_12869 - .L_12868)
.L_12868:
        /*003c*/ 	.word	0x00000000
        /*0040*/ 	.short	0x0012
        /*0042*/ 	.short	0x007c
        /*0044*/ 	.byte	0x00, 0xf0, 0x11, 0x00


	//----- nvinfo : EIATTR_KPARAM_INFO
	.align		4
.L_12869:
        /*0048*/ 	.byte	0x04, 0x17
        /*004a*/ 	.short	(.L_12871 - .L_12870)
.L_12870:
        /*004c*/ 	.word	0x00000000
        /*0050*/ 	.short	0x0011
        /*0052*/ 	.short	0x0078
        /*0054*/ 	.byte	0x00, 0xf0, 0x11, 0x00


	//----- nvinfo : EIATTR_KPARAM_INFO
	.align		4
.L_12871:
        /*0058*/ 	.byte	0x04, 0x17
        /*005a*/ 	.short	(.L_12873 - .L_12872)
.L_12872:
        /*005c*/ 	.word	0x00000000
        /*0060*/ 	.short	0x0010
        /*0062*/ 	.short	0x0070
        /*0064*/ 	.byte	0x00, 0xf5, 0x21, 0x00


	//----- nvinfo : EIATTR_KPARAM_INFO
	.align		4
.L_12873:
        /*0068*/ 	.byte	0x04, 0x17
        /*006a*/ 	.short	(.L_12875 - .L_12874)
.L_12874:
        /*006c*/ 	.word	0x00000000
        /*0070*/ 	.short	0x000f
        /*0072*/ 	.short	0x0068
        /*0074*/ 	.byte	0x00, 0xf5, 0x21, 0x00


	//----- nvinfo : EIATTR_KPARAM_INFO
	.align		4
.L_12875:
        /*0078*/ 	.byte	0x04, 0x17
        /*007a*/ 	.short	(.L_12877 - .L_12876)
.L_12876:
        /*007c*/ 	.word	0x00000000
        /*0080*/ 	.short	0x000e
        /*0082*/ 	.short	0x0060
        /*0084*/ 	.byte	0x00, 0xf0, 0x11, 0x00


	//----- nvinfo : EIATTR_KPARAM_INFO
	.align		4
.L_12877:
        /*0088*/ 	.byte	0x04, 0x17
        /*008a*/ 	.short	(.L_12879 - .L_12878)
.L_12878:
        /*008c*/ 	.word	0x00000000
        /*0090*/ 	.short	0x000d
        /*0092*/ 	.short	0x005c
        /*0094*/ 	.byte	0x00, 0xf0, 0x11, 0x00


	//----- nvinfo : EIATTR_KPARAM_INFO
	.align		4
.L_12879:
        /*0098*/ 	.byte	0x04, 0x17
        /*009a*/ 	.short	(.L_12881 - .L_12880)
.L_12880:
        /*009c*/ 	.word	0x00000000
        /*00a0*/ 	.short	0x000c
        /*00a2*/ 	.short	0x0058
        /*00a4*/ 	.byte	0x00, 0xf0, 0x11, 0x00


	//----- nvinfo : EIATTR_KPARAM_INFO
	.align		4
.L_12881:
        /*00a8*/ 	.byte	0x04, 0x17
        /*00aa*/ 	.short	(.L_12883 - .L_12882)
.L_12882:
        /*00ac*/ 	.word	0x00000000
        /*00b0*/ 	.short	0x000b
        /*00b2*/ 	.short	0x0050
        /*00b4*/ 	.byte	0x00, 0xf5, 0x21, 0x00


	//----- nvinfo : EIATTR_KPARAM_INFO
	.align		4
.L_12883:
        /*00b8*/ 	.byte	0x04, 0x17
        /*00ba*/ 	.short	(.L_12885 - .L_12884)
.L_12884:
        /*00bc*/ 	.word	0x00000000
        /*00c0*/ 	.short	0x000a
        /*00c2*/ 	.short	0x0048
        /*00c4*/ 	.byte	0x00, 0xf0, 0x11, 0x00


	//----- nvinfo : EIATTR_KPARAM_INFO
	.align		4
.L_12885:
        /*00c8*/ 	.byte	0x04, 0x17
        /*00ca*/ 	.short	(.L_12887 - .L_12886)
.L_12886:
        /*00cc*/ 	.word	0x00000000
        /*00d0*/ 	.short	0x0009
        /*00d2*/ 	.short	0x0040
        /*00d4*/ 	.byte	0x00, 0xf5, 0x21, 0x00


	//----- nvinfo : EIATTR_KPARAM_INFO
	.align		4
.L_12887:
        /*00d8*/ 	.byte	0x04, 0x17
        /*00da*/ 	.short	(.L_12889 - .L_12888)
.L_12888:
        /*00dc*/ 	.word	0x00000000
        /*00e0*/ 	.short	0x0008
        /*00e2*/ 	.short	0x0038
        /*00e4*/ 	.byte	0x00, 0xf5, 0x21, 0x00


	//----- nvinfo : EIATTR_KPARAM_INFO
	.align		4
.L_12889:
        /*00e8*/ 	.byte	0x04, 0x17
        /*00ea*/ 	.short	(.L_12891 - .L_12890)
.L_12890:
        /*00ec*/ 	.word	0x00000000
        /*00f0*/ 	.short	0x0007
        /*00f2*/ 	.short	0x0034
        /*00f4*/ 	.byte	0x00, 0xf0, 0x11, 0x00


	//----- nvinfo : EIATTR_KPARAM_INFO
	.align		4
.L_12891:
        /*00f8*/ 	.byte	0x04, 0x17
        /*00fa*/ 	.short	(.L_12893 - .L_12892)
.L_12892:
        /*00fc*/ 	.word	0x00000000
        /*0100*/ 	.short	0x0006
        /*0102*/ 	.short	0x0030
        /*0104*/ 	.byte	0x00, 0xf0, 0x11, 0x00


	//----- nvinfo : EIATTR_KPARAM_INFO
	.align		4
.L_12893:
        /*0108*/ 	.byte	0x04, 0x17
        /*010a*/ 	.short	(.L_12895 - .L_12894)
.L_12894:
        /*010c*/ 	.word	0x00000000
        /*0110*/ 	.short	0x0005
        /*0112*/ 	.short	0x0028
        /*0114*/ 	.byte	0x00, 0xf5, 0x21, 0x00


	//----- nvinfo : EIATTR_KPARAM_INFO
	.align		4
.L_12895:
        /*0118*/ 	.byte	0x04, 0x17
        /*011a*/ 	.short	(.L_12897 - .L_12896)
.L_12896:
        /*011c*/ 	.word	0x00000000
        /*0120*/ 	.short	0x0004
        /*0122*/ 	.short	0x0020
        /*0124*/ 	.byte	0x00, 0xf5, 0x21, 0x00


	//----- nvinfo : EIATTR_KPARAM_INFO
	.align		4
.L_12897:
        /*0128*/ 	.byte	0x04, 0x17
        /*012a*/ 	.short	(.L_12899 - .L_12898)
.L_12898:
        /*012c*/ 	.word	0x00000000
        /*0130*/ 	.short	0x0003
        /*0132*/ 	.short	0x0018
        /*0134*/ 	.byte	0x00, 0xf5, 0x21, 0x00


	//----- nvinfo : EIATTR_KPARAM_INFO
	.align		4
.L_12899:
        /*0138*/ 	.byte	0x04, 0x17
        /*013a*/ 	.short	(.L_12901 - .L_12900)
.L_12900:
        /*013c*/ 	.word	0x00000000
        /*0140*/ 	.short	0x0002
        /*0142*/ 	.short	0x0010
        /*0144*/ 	.byte	0x00, 0xf5, 0x21, 0x00


	//----- nvinfo : EIATTR_KPARAM_INFO
	.align		4
.L_12901:
        /*0148*/ 	.byte	0x04, 0x17
        /*014a*/ 	.short	(.L_12903 - .L_12902)
.L_12902:
        /*014c*/ 	.word	0x00000000
        /*0150*/ 	.short	0x0001
        /*0152*/ 	.short	0x0008
        /*0154*/ 	.byte	0x00, 0xf5, 0x21, 0x00


	//----- nvinfo : EIATTR_KPARAM_INFO
	.align		4
.L_12903:
        /*0158*/ 	.byte	0x04, 0x17
        /*015a*/ 	.short	(.L_12905 - .L_12904)
.L_12904:
        /*015c*/ 	.word	0x00000000
        /*0160*/ 	.short	0x0000
        /*0162*/ 	.short	0x0000
        /*0164*/ 	.byte	0x00, 0xf5, 0x21, 0x00


	//----- nvinfo : EIATTR_SPARSE_MMA_MASK
	.align		4
.L_12905:
        /*0168*/ 	.byte	0x03, 0x50
        /*016a*/ 	.short	0x0000


	//----- nvinfo : EIATTR_MAXREG_COUNT
	.align		4
        /*016c*/ 	.byte	0x03, 0x1b
        /*016e*/ 	.short	0x00ff


	//----- nvinfo : EIATTR_NUM_BARRIERS
	.align		4
        /*0170*/ 	.byte	0x02, 0x4c
        /*0172*/ 	.byte	0x01
	.zero		1


	//----- nvinfo : EIATTR_EXTERNS
	.align		4
        /*0174*/ 	.byte	0x04, 0x0f
        /*0176*/ 	.short	(.L_12907 - .L_12906)


	//   ....[0]....
	.align		4
.L_12906:
        /*0178*/ 	.word	index@(__assertfail)


	//----- nvinfo : EIATTR_MERCURY_ISA_VERSION
	.align		4
.L_12907:
        /*017c*/ 	.byte	0x03, 0x5f
        /*017e*/ 	.short	0x0101


	//----- nvinfo : EIATTR_COOP_GROUP_MASK_REGIDS
	.align		4
        /*0180*/ 	.byte	0x04, 0x29
        /*0182*/ 	.short	(.L_12909 - .L_12908)


	//   ....[0]....
.L_12908:
        /*0184*/ 	.word	0xffffffff


	//   ....[1]....
        /*0188*/ 	.word	0xffffffff


	//   ....[2]....
        /*018c*/ 	.word	0xffffffff


	//   ....[3]....
        /*0190*/ 	.word	0xffffffff


	//   ....[4]....
        /*0194*/ 	.word	0xffffffff


	//   ....[5]....
        /*0198*/ 	.word	0xffffffff


	//   ....[6]....
        /*019c*/ 	.word	0xffffffff


	//   ....[7]....
        /*01a0*/ 	.word	0xffffffff


	//   ....[8]....
        /*01a4*/ 	.word	0xffffffff


	//   ....[9]....
        /*01a8*/ 	.word	0xffffffff


	//   ....[10]....
        /*01ac*/ 	.word	0xffffffff


	//   ....[11]....
        /*01b0*/ 	.word	0xffffffff


	//   ....[12]....
        /*01b4*/ 	.word	0xffffffff


	//   ....[13]....
        /*01b8*/ 	.word	0xffffffff


	//   ....[14]....
        /*01bc*/ 	.word	0x0500000f


	//   ....[15]....
        /*01c0*/ 	.word	0x0500000f


	//   ....[16]....
        /*01c4*/ 	.word	0x0500000f


	//   ....[17]....
        /*01c8*/ 	.word	0x0500000f


	//   ....[18]....
        /*01cc*/ 	.word	0x0500000f


	//   ....[19]....
        /*01d0*/ 	.word	0x0500000f


	//   ....[20]....
        /*01d4*/ 	.word	0x0500000f


	//   ....[21]....
        /*01d8*/ 	.word	0x0500000f


	//   ....[22]....
        /*01dc*/ 	.word	0x0500000f


	//   ....[23]....
        /*01e0*/ 	.word	0x0500000f


	//----- nvinfo : EIATTR_COOP_GROUP_INSTR_OFFSETS
	.align		4
.L_12909:
        /*01e4*/ 	.byte	0x04, 0x28
        /*01e6*/ 	.short	(.L_12911 - .L_12910)


	//   ....[0]....
.L_12910:
        /*01e8*/ 	.word	0x00000b60


	//   ....[1]....
        /*01ec*/ 	.word	0x00000b80


	//   ....[2]....
        /*01f0*/ 	.word	0x00000ba0


	//   ....[3]....
        /*01f4*/ 	.word	0x00000cc0


	//   ....[4]....
        /*01f8*/ 	.word	0x00000ce0


	//   ....[5]....
        /*01fc*/ 	.word	0x00000d10


	//   ....[6]....
        /*0200*/ 	.word	0x00001b50


	//   ....[7]....
        /*0204*/ 	.word	0x00001b80


	//   ....[8]....
        /*0208*/ 	.word	0x00001ba0


	//   ....[9]....
        /*020c*/ 	.word	0x00001bc0


	//   ....[10]....
        /*0210*/ 	.word	0x00001be0


	//   ....[11]....
        /*0214*/ 	.word	0x00001c30


	//   ....[12]....
        /*0218*/ 	.word	0x00001c50


	//   ....[13]....
        /*021c*/ 	.word	0x00001c70


	//   ....[14]....
        /*0220*/ 	.word	0x00003340


	//   ....[15]....
        /*0224*/ 	.word	0x000033a0


	//   ....[16]....
        /*0228*/ 	.word	0x00003400


	//   ....[17]....
        /*022c*/ 	.word	0x00003480


	//   ....[18]....
        /*0230*/ 	.word	0x000034c0


	//   ....[19]....
        /*0234*/ 	.word	0x00003510


	//   ....[20]....
        /*0238*/ 	.word	0x00003560


	//   ....[21]....
        /*023c*/ 	.word	0x000035b0


	//   ....[22]....
        /*0240*/ 	.word	0x00003600


	//   ....[23]....
        /*0244*/ 	.word	0x00003650


	//----- nvinfo : EIATTR_VRC_CTA_INIT_COUNT
	.align		4
.L_12911:
        /*0248*/ 	.byte	0x02, 0x4a
	.zero		1
	.zero		1


	//----- nvinfo : EIATTR_SYSCALL_OFFSETS
	.align		4
        /*024c*/ 	.byte	0x04, 0x46
        /*024e*/ 	.short	(.L_12913 - .L_12912)


	//   ....[0]....
.L_12912:
        /*0250*/ 	.word	0x00002b30


	//   ....[1]....
        /*0254*/ 	.word	0x000032e0


	//----- nvinfo : EIATTR_EXIT_INSTR_OFFSETS
	.align		4
.L_12913:
        /*0258*/ 	.byte	0x04, 0x1c
        /*025a*/ 	.short	(.L_12915 - .L_12914)


	//   ....[0]....
.L_12914:
        /*025c*/ 	.word	0x00000090


	//   ....[1]....
        /*0260*/ 	.word	0x000030b0


	//   ....[2]....
        /*0264*/ 	.word	0x000030e0


	//   ....[3]....
        /*0268*/ 	.word	0x000031e0


	//   ....[4]....
        /*026c*/ 	.word	0x000032f0


	//----- nvinfo : EIATTR_CRS_STACK_SIZE
	.align		4
.L_12915:
        /*0270*/ 	.byte	0x04, 0x1e
        /*0272*/ 	.short	(.L_12917 - .L_12916)
.L_12916:
        /*0274*/ 	.word	0x00000000


	//----- nvinfo : EIATTR_CBANK_PARAM_SIZE
	.align		4
.L_12917:
        /*0278*/ 	.byte	0x03, 0x19
        /*027a*/ 	.short	0x008c


	//----- nvinfo : EIATTR_PARAM_CBANK
	.align		4
        /*027c*/ 	.byte	0x04, 0x0a
        /*027e*/ 	.short	(.L_12919 - .L_12918)
	.align		4
.L_12918:
        /*0280*/ 	.word	index@(.nv.constant0._ZN4vllm25paged_attention_v2_kernelIfhLi112ELi8ELi128ELNS_18Fp8KVCacheDataTypeE2ELb1ELi512EEEvPfS2_PT_PKS3_PKT0_S9_ifPKiSB_iPKfiiiSD_SD_iiiii)
        /*0284*/ 	.short	0x0380
        /*0286*/ 	.short	0x008c


	//----- nvinfo : EIATTR_SW_WAR
	.align		4
.L_12919:
        /*0288*/ 	.byte	0x04, 0x36
        /*028a*/ 	.short	(.L_12921 - .L_12920)
.L_12920:
        /*028c*/ 	.word	0x00000008
.L_12921:


//--------------------- .nv.info._ZN4vllm25paged_attention_v2_kernelIfhLi96ELi8ELi128ELNS_18Fp8KVCacheDataTypeE2ELb1ELi512EEEvPfS2_PT_PKS3_PKT0_S9_ifPKiSB_iPKfiiiSD_SD_iiiii --------------------------
	.section	.nv.info._ZN4vllm25paged_attention_v2_kernelIfhLi96ELi8ELi128ELNS_18Fp8KVCacheDataTypeE2ELb1ELi512EEEvPfS2_PT_PKS3_PKT0_S9_ifPKiSB_iPKfiiiSD_SD_iiiii,"",@"SHT_CUDA_INFO"
	.sectionflags	@""
	.align	4


	//----- nvinfo : EIATTR_CUDA_API_VERSION
	.align		4
        /*0000*/ 	.byte	0x04, 0x37
        /*0002*/ 	.short	(.L_12923 - .L_12922)
.L_12922:
        /*0004*/ 	.word	0x00000082


	//----- nvinfo : EIATTR_KPARAM_INFO
	.align		4
.L_12923:
        /*0008*/ 	.byte	0x04, 0x17
        /*000a*/ 	.short	(.L_12925 - .L_12924)
.L_12924:
        /*000c*/ 	.word	0x00000000
        /*0010*/ 	.short	0x0015
        /*0012*/ 	.short	0x0088
        /*0014*/ 	.byte	0x00, 0xf0, 0x11, 0x00


	//----- nvinfo : EIATTR_KPARAM_INFO
	.align		4
.L_12925:
        /*0018*/ 	.byte	0x04, 0x17
        /*001a*/ 	.short	(.L_12927 - .L_12926)
.L_12926:
        /*001c*/ 	.word	0x00000000
        /*0020*/ 	.short	0x0014
        /*0022*/ 	.short	0x0084
        /*0024*/ 	.byte	0x00, 0xf0, 0x11, 0x00


	//----- nvinfo : EIATTR_KPARAM_INFO
	.align		4
.L_12927:
        /*0028*/ 	.byte	0x04, 0x17
        /*002a*/ 	.short	(.L_12929 - .L_12928)
.L_12928:
        /*002c*/ 	.word	0x00000000
        /*0030*/ 	.short	0x0013
        /*0032*/ 	.short	0x0080
        /*0034*/ 	.byte	0x00, 0xf0, 0x11, 0x00


	//----- nvinfo : EIATTR_KPARAM_INFO
	.align		4
.L_12929:
        /*0038*/ 	.byte	0x04, 0x17
        /*003a*/ 	.short	(.L_12931 - .L_12930)
.L_12930:
        /*003c*/ 	.word	0x00000000
        /*0040*/ 	.short	0x0012
        /*0042*/ 	.short	0x007c
        /*0044*/ 	.byte	0x00, 0xf0, 0x11, 0x00


	//----- nvinfo : EIATTR_KPARAM_INFO
	.align		4
.L_12931:
        /*0048*/ 	.byte	0x04, 0x17
        /*004a*/ 	.short	(.L_12933 - .L_12932)
.L_12932:
        /*004c*/ 	.word	0x00000000
        /*0050*/ 	.short	0x0011
        /*0052*/ 	.short	0x0078
        /*0054*/ 	.byte	0x00, 0xf0, 0x11, 0x00


	//----- nvinfo : EIATTR_KPARAM_INFO
	.align		4
.L_12933:
        /*0058*/ 	.byte	0x04, 0x17
        /*005a*/ 	.short	(.L_12935 - .L_12934)
.L_12934:
        /*005c*/ 	.word	0x00000000
        /*0060*/ 	.short	0x0010
        /*0062*/ 	.short	0x0070
        /*0064*/ 	.byte	0x00, 0xf5, 0x21, 0x00


	//----- nvinfo : EIATTR_KPARAM_INFO
	.align		4
.L_12935:
        /*0068*/ 	.byte	0x04, 0x17
        /*006a*/ 	.short	(.L_12937 - .L_12936)
.L_12936:
        /*006c*/ 	.word	0x00000000
        /*0070*/ 	.short	0x000f
        /*0072*/ 	.short	0x0068
        /*0074*/ 	.byte	0x00, 0xf5, 0x21, 0x00


	//----- nvinfo : EIATTR_KPARAM_INFO
	.align		4
.L_12937:
        /*0078*/ 	.byte	0x04, 0x17
        /*007a*/ 	.short	(.L_12939 - .L_12938)
.L_12938:
        /*007c*/ 	.word	0x00000000
        /*0080*/ 	.short	0x000e
        /*0082*/ 	.short	0x0060
        /*0084*/ 	.byte	0x00, 0xf0, 0x11, 0x00


	//----- nvinfo : EIATTR_KPARAM_INFO
	.align		4
.L_12939:
        /*0088*/ 	.byte	0x04, 0x17
        /*008a*/ 	.short	(.L_12941 - .L_12940)
.L_12940:
        /*008c*/ 	.word	0x00000000
        /*0090*/ 	.short	0x000d
        /*0092*/ 	.short	0x005c
        /*0094*/ 	.byte	0x00, 0xf0, 0x11, 0x00


	//----- nvinfo : EIATTR_KPARAM_INFO
	.align		4
.L_12941:
        /*0098*/ 	.byte	0x04, 0x17
        /*009a*/ 	.short	(.L_12943 - .L_12942)
.L_12942:
        /*009c*/ 	.word	0x00000000
        /*00a0*/ 	.short	0x000c
        /*00a2*/ 	.short	0x0058
        /*00a4*/ 	.byte	0x00, 0xf0, 0x11, 0x00


	//----- nvinfo : EIATTR_KPARAM_INFO
	.align		4
.L_12943:
        /*00a8*/ 	.byte	0x04, 0x17
        /*00aa*/ 	.short	(.L_12945 - .L_12944)
.L_12944:
        /*00ac*/ 	.word	0x00000000
        /*00b0*/ 	.short	0x000b
        /*00b2*/ 	.short	0x0050
        /*00b4*/ 	.byte	0x00, 0xf5, 0x21, 0x00


	//----- nvinfo : EIATTR_KPARAM_INFO
	.align		4
.L_12945:
        /*00b8*/ 	.byte	0x04, 0x17
        /*00ba*/ 	.short	(.L_12947 - .L_12946)
.L_12946:
        /*00bc*/ 	.word	0x00000000
        /*00c0*/ 	.short	0x000a
        /*00c2*/ 	.short	0x0048
        /*00c4*/ 	.byte	0x00, 0xf0, 0x11, 0x00


	//----- nvinfo : EIATTR_KPARAM_INFO
	.align		4
.L_12947:
        /*00c8*/ 	.byte	0x04, 0x17
        /*00ca*/ 	.short	(.L_12949 - .L_12948)
.L_12948:
        /*00cc*/ 	.word	0x00000000
        /*00d0*/ 	.short	0x0009
        /*00d2*/ 	.short	0x0040
        /*00d4*/ 	.byte	0x00, 0xf5, 0x21, 0x00


	//----- nvinfo : EIATTR_KPARAM_INFO
	.align		4
.L_12949:
        /*00d8*/ 	.byte	0x04, 0x17
        /*00da*/ 	.short	(.L_12951 - .L_12950)
.L_12950:
        /*00dc*/ 	.word	0x00000000
        /*00e0*/ 	.short	0x0008
        /*00e2*/ 	.short	0x0038
        /*00e4*/ 	.byte	0x00, 0xf5, 0x21, 0x00


	//----- nvinfo : EIATTR_KPARAM_INFO
	.align		4
.L_12951:
        /*00e8*/ 	.byte	0x04, 0x17
        /*00ea*/ 	.short	(.L_12953 - .L_12952)
.L_12952:
        /*00ec*/ 	.word	0x00000000
        /*00f0*/ 	.short	0x0007
        /*00f2*/ 	.short	0x0034
        /*00f4*/ 	.byte	0x00, 0xf0, 0x11, 0x00


	//----- nvinfo : EIATTR_KPARAM_INFO
	.align		4
.L_12953:
        /*00f8*/ 	.byte	0x04, 0x17
        /*00fa*/ 	.short	(.L_12955 - .L_12954)
.L_12954:
        /*00fc*/ 	.word	0x00000000
        /*0100*/ 	.short	0x0006
        /*0102*/ 	.short	0x0030
        /*0104*/ 	.byte	0x00, 0xf0, 0x11, 0x00


	//----- nvinfo : EIATTR_KPARAM_INFO
	.align		4
.L_12955:
        /*0108*/ 	.byte	0x04, 0x17
        /*010a*/ 	.short	(.L_12957 - .L_12956)
.L_12956:
        /*010c*/ 	.word	0x00000000
        /*0110*/ 	.short	0x0005
        /*0112*/ 	.short	0x0028
        /*0114*/ 	.byte	0x00, 0xf5, 0x21, 0x00


	//----- nvinfo : EIATTR_KPARAM_INFO
	.align		4
.L_12957:
        /*0118*/ 	.byte	0x04, 0x17
        /*011a*/ 	.short	(.L_12959 - .L_12958)
.L_12958:
        /*011c*/ 	.word	0x00000000
        /*0120*/ 	.short	0x0004
        /*0122*/ 	.short	0x0020
        /*0124*/ 	.byte	0x00, 0xf5, 0x21, 0x00


	//----- nvinfo : EIATTR_KPARAM_INFO
	.align		4
.L_12959:
        /*0128*/ 	.byte	0x04, 0x17
        /*012a*/ 	.short	(.L_12961 - .L_12960)
.L_12960:
        /*012c*/ 	.word	0x00000000
        /*0130*/ 	.short	0x0003
        /*0132*/ 	.short	0x0018
        /*0134*/ 	.byte	0x00, 0xf5, 0x21, 0x00


	//----- nvinfo : EIATTR_KPARAM_INFO
	.align		4
.L_12961:
        /*0138*/ 	.byte	0x04, 0x17
        /*013a*/ 	.short	(.L_12963 - .L_12962)
.L_12962:
        /*013c*/ 	.word	0x00000000
        /*0140*/ 	.short	0x0002
        /*0142*/ 	.short	0x0010
        /*0144*/ 	.byte	0x00, 0xf5, 0x21, 0x00


	//----- nvinfo : EIATTR_KPARAM_INFO
	.align		4
.L_12963:
        /*0148*/ 	.byte	0x04, 0x17
        /*014a*/ 	.short	(.L_12965 - .L_12964)
.L_12964:
        /*014c*/ 	.word	0x00000000
        /*0150*/ 	.short	0x0001
        /*0152*/ 	.short	0x0008
        /*0154*/ 	.byte	0x00, 0xf5, 0x21, 0x00


	//----- nvinfo : EIATTR_KPARAM_INFO
	.align		4
.L_12965:
        /*0158*/ 	.byte	0x04, 0x17
        /*015a*/ 	.short	(.L_12967 - .L_12966)
.L_12966:
        /*015c*/ 	.word	0x00000000
        /*0160*/ 	.short	0x0000
        /*0162*/ 	.short	0x0000
        /*0164*/ 	.byte	0x00, 0xf5, 0x21, 0x00


	//----- nvinfo : EIATTR_SPARSE_MMA_MASK
	.align		4
.L_12967:
        /*0168*/ 	.byte	0x03, 0x50
        /*016a*/ 	.short	0x0000


	//----- nvinfo : EIATTR_MAXREG_COUNT
	.align		4
        /*016c*/ 	.byte	0x03, 0x1b
        /*016e*/ 	.short	0x00ff


	//----- nvinfo : EIATTR_NUM_BARRIERS
	.align		4
        /*0170*/ 	.byte	0x02, 0x4c
        /*0172*/ 	.byte	0x01
	.zero		1


	//----- nvinfo : EIATTR_EXTERNS
	.align		4
        /*0174*/ 	.byte	0x04, 0x0f
        /*0176*/ 	.short	(.L_12969 - .L_12968)


	//   ....[0]....
	.align		4
.L_12968:
        /*0178*/ 	.word	index@(__assertfail)


	//----- nvinfo : EIATTR_MERCURY_ISA_VERSION
	.align		4
.L_12969:
        /*017c*/ 	.byte	0x03, 0x5f
        /*017e*/ 	.short	0x0101


	//----- nvinfo : EIATTR_COOP_GROUP_MASK_REGIDS
	.align		4
        /*0180*/ 	.byte	0x04, 0x29
        /*0182*/ 	.short	(.L_12971 - .L_12970)


	//   ....[0]....
.L_12970:
        /*0184*/ 	.word	0xffffffff


	//   ....[1]....
        /*0188*/ 	.word	0xffffffff


	//   ....[2]....
        /*018c*/ 	.word	0xffffffff


	//   ....[3]....
        /*0190*/ 	.word	0xffffffff


	//   ....[4]....
        /*0194*/ 	.word	0xffffffff


	//   ....[5]....
        /*0198*/ 	.word	0xffffffff


	//   ....[6]....
        /*019c*/ 	.word	0xffffffff


	//   ....[7]....
        /*01a0*/ 	.word	0xffffffff


	//   ....[8]....
        /*01a4*/ 	.word	0xffffffff


	//   ....[9]....
        /*01a8*/ 	.word	0xffffffff


	//   ....[10]....
        /*01ac*/ 	.word	0xffffffff


	//   ....[11]....
        /*01b0*/ 	.word	0xffffffff


	//   ....[12]....
        /*01b4*/ 	.word	0xffffffff


	//   ....[13]....
        /*01b8*/ 	.word	0xffffffff


	//   ....[14]....
        /*01bc*/ 	.word	0x0500000f


	//   ....[15]....
        /*01c0*/ 	.word	0x0500000f


	//   ....[16]....
        /*01c4*/ 	.word	0x0500000f


	//   ....[17]....
        /*01c8*/ 	.word	0x0500000f


	//   ....[18]....
        /*01cc*/ 	.word	0x0500000f


	//   ....[19]....
        /*01d0*/ 	.word	0x0500000f


	//   ....[20]....
        /*01d4*/ 	.word	0x0500000f


	//   ....[21]....
        /*01d8*/ 	.word	0x0500000f


	//   ....[22]....
        /*01dc*/ 	.word	0x0500000f


	//----- nvinfo : EIATTR_COOP_GROUP_INSTR_OFFSETS
	.align		4
.L_12971:
        /*01e0*/ 	.byte	0x04, 0x28
        /*01e2*/ 	.short	(.L_12973 - .L_12972)


	//   ....[0]....
.L_12972:
        /*01e4*/ 	.word	0x00000b60


	//   ....[1]....
        /*01e8*/ 	.word	0x00000b80


	//   ....[2]....
        /*01ec*/ 	.word	0x00000ba0


	//   ....[3]....
        /*01f0*/ 	.word	0x00000cc0


	//   ....[4]....
        /*01f4*/ 	.word	0x00000ce0


	//   ....[5]....
        /*01f8*/ 	.word	0x00000d10


	//   ....[6]....
        /*01fc*/ 	.word	0x00001b50


	//   ....[7]....
        /*0200*/ 	.word	0x00001b80


	//   ....[8]....
        /*0204*/ 	.word	0x00001ba0


	//   ....[9]....
        /*0208*/ 	.word	0x00001bc0


	//   ....[10]....
        /*020c*/ 	.word	0x00001be0


	//   ....[11]....
        /*0210*/ 	.word	0x00001c30


	//   ....[12]....
        /*0214*/ 	.word	0x00001c50


	//   ....[13]....
        /*0218*/ 	.word	0x00001c70


	//   ....[14]....
        /*021c*/ 	.word	0x000032b0


	//   ....[15]....
        /*0220*/ 	.word	0x00003310


	//   ....[16]....
        /*0224*/ 	.word	0x00003370


	//   ....[17]....
        /*0228*/ 	.word	0x000033f0


	//   ....[18]....
        /*022c*/ 	.word	0x00003430


	//   ....[19]....
        /*0230*/ 	.word	0x00003480


	//   ....[20]....
        /*0234*/ 	.word	0x000034d0


	//   ....[21]....
        /*0238*/ 	.word	0x00003520


	//   ....[22]....
        /*023c*/ 	.word	0x00003570


	//----- nvinfo : EIATTR_VRC_CTA_INIT_COUNT
	.align		4
.L_12973:
        /*0240*/ 	.byte	0x02, 0x4a
	.zero		1
	.zero		1


	//----- nvinfo : EIATTR_SYSCALL_OFFSETS
	.align		4
        /*0244*/ 	.byte	0x04, 0x46
        /*0246*/ 	.short	(.L_12975 - .L_12974)


	//   ....[0]....
.L_12974:
        /*0248*/ 	.word	0x00002b30


	//   ....[1]....
        /*024c*/ 	.word	0x00003250


	//----- nvinfo : EIATTR_EXIT_INSTR_OFFSETS
	.align		4
.L_12975:
        /*0250*/ 	.byte	0x04, 0x1c
        /*0252*/ 	.short	(.L_12977 - .L_12976)


	//   ....[0]....
.L_12976:
        /*0254*/ 	.word	0x00000090


	//   ....[1]....
        /*0258*/ 	.word	0x00003030


	//   ....[2]....
        /*025c*/ 	.word	0x00003060


	//   ....[3]....
        /*0260*/ 	.word	0x00003150


	//   ....[4]....
        /*0264*/ 	.word	0x00003260


	//----- nvinfo : EIATTR_CRS_STACK_SIZE
	.align		4
.L_12977:
        /*0268*/ 	.byte	0x04, 0x1e
        /*026a*/ 	.short	(.L_12979 - .L_12978)
.L_12978:
        /*026c*/ 	.word	0x00000000


	//----- nvinfo : EIATTR_CBANK_PARAM_SIZE
	.align		4
.L_12979:
        /*0270*/ 	.byte	0x03, 0x19
        /*0272*/ 	.short	0x008c


	//----- nvinfo : EIATTR_PARAM_CBANK
	.align		4
        /*0274*/ 	.byte	0x04, 0x0a
        /*0276*/ 	.short	(.L_12981 - .L_12980)
	.align		4
.L_12980:
        /*0278*/ 	.word	index@(.nv.constant0._ZN4vllm25paged_attention_v2_kernelIfhLi96ELi8ELi128ELNS_18Fp8KVCacheDataTypeE2ELb1ELi512EEEvPfS2_PT_PKS3_PKT0_S9_ifPKiSB_iPKfiiiSD_SD_iiiii)
        /*027c*/ 	.short	0x0380
        /*027e*/ 	.short	0x008c


	//----- nvinfo : EIATTR_SW_WAR
	.align		4
.L_12981:
        /*0280*/ 	.byte	0x04, 0x36
        /*0282*/ 	.short	(.L_12983 - .L_12982)
.L_12982:
        /*0284*/ 	.word	0x00000008
.L_12983:


//--------------------- .nv.info._ZN4vllm25paged_attention_v2_kernelIfhLi80ELi8ELi128ELNS_18Fp8KVCacheDataTypeE2ELb1ELi512EEEvPfS2_PT_PKS3_PKT0_S9_ifPKiSB_iPKfiiiSD_SD_iiiii --------------------------
	.section	.nv.info._ZN4vllm25paged_attention_v2_kernelIfhLi80ELi8ELi128ELNS_18Fp8KVCacheDataTypeE2ELb1ELi512EEEvPfS2_PT_PKS3_PKT0_S9_ifPKiSB_iPKfiiiSD_SD_iiiii,"",@"SHT_CUDA_INFO"
	.sectionflags	@""
	.align	4


	//----- nvinfo : EIATTR_CUDA_API_VERSION
	.align		4
        /*0000*/ 	.byte	0x04, 0x37
        /*0002*/ 	.short	(.L_12985 - .L_12984)
.L_12984:
        /*0004*/ 	.word	0x00000082


	//----- nvinfo : EIATTR_KPARAM_INFO
	.align		4
.L_12985:
        /*0008*/ 	.byte	0x04, 0x17
        /*000a*/ 	.short	(.L_12987 - .L_12986)
.L_12986:
        /*000c*/ 	.word	0x00000000
        /*0010*/ 	.short	0x0015
        /*0012*/ 	.short	0x0088
        /*0014*/ 	.byte	0x00, 0xf0, 0x11, 0x00


	//----- nvinfo : EIATTR_KPARAM_INFO
	.align		4
.L_12987:
        /*0018*/ 	.byte	0x04, 0x17
        /*001a*/ 	.short	(.L_12989 - .L_12988)
.L_12988:
        /*001c*/ 	.word	0x00000000
        /*0020*/ 	.short	0x0014
        /*0022*/ 	.short	0x0084
        /*0024*/ 	.byte	0x00, 0xf0, 0x11, 0x00


	//----- nvinfo : EIATTR_KPARAM_INFO
	.align		4
.L_12989:
        /*0028*/ 	.byte	0x04, 0x17
        /*002a*/ 	.short	(.L_12991 - .L_12990)
.L_12990:
        /*002c*/ 	.word	0x00000000
        /*0030*/ 	.short	0x0013
        /*0032*/ 	.short	0x0080
        /*0034*/ 	.byte	0x00, 0xf0, 0x11, 0x00


	//----- nvinfo : EIATTR_KPARAM_INFO
	.align		4
.L_12991:
        /*0038*/ 	.byte	0x04, 0x17
        /*003a*/ 	.short	(.L_12993 - .L_12992)
.L_12992:
        /*003c*/ 	.word	0x00000000
        /*0040*/ 	.short	0x0012
        /*0042*/ 	.short	0x007c
        /*0044*/ 	.byte	0x00, 0xf0, 0x11, 0x00


	//----- nvinfo : EIATTR_KPARAM_INFO
	.align		4
.L_12993:
        /*0048*/ 	.byte	0x04, 0x17
        /*004a*/ 	.short	(.L_12995 - .L_12994)
.L_12994:
        /*004c*/ 	.word	0x00000000
        /*0050*/ 	.short	0x0011
        /*0052*/ 	.short	0x0078
        /*0054*/ 	.byte	0x00, 0xf0, 0x11, 0x00


	//----- nvinfo : EIATTR_KPARAM_INFO
	.align		4
.L_12995:
        /*0058*/ 	.byte	0x04, 0x17
        /*005a*/ 	.short	(.L_12997 - .L_12996)
.L_12996:
        /*005c*/ 	.word	0x00000000
        /*0060*/ 	.short	0x0010
        /*0062*/ 	.short	0x0070
        /*0064*/ 	.byte	0x00, 0xf5, 0x21, 0x00


	//----- nvinfo : EIATTR_KPARAM_INFO
	.align		4
.L_12997:
        /*0068*/ 	.byte	0x04, 0x17
        /*006a*/ 	.short	(.L_12999 - .L_12998)
.L_12998:
        /*006c*/ 	.word	0x00000000
        /*0070*/ 	.short	0x000f
        /*0072*/ 	.short	0x0068
        /*0074*/ 	.byte	0x00, 0xf5, 0x21, 0x00


	//----- nvinfo : EIATTR_KPARAM_INFO
	.align		4
.L_12999:
        /*0078*/ 	.byte	0x04, 0x17
        /*007a*/ 	.short	(.L_13001 - .L_13000)
.L_13000:
        /*007c*/ 	.word	0x00000000
        /*0080*/ 	.short	0x000e
        /*0082*/ 	.short	0x0060
        /*0084*/ 	.byte	0x00, 0xf0, 0x11, 0x00


	//----- nvinfo : EIATTR_KPARAM_INFO
	.align		4
.L_13001:
        /*0088*/ 	.byte	0x04, 0x17
        /*008a*/ 	.short	(.L_13003 - .L_13002)
.L_13002:
        /*008c*/ 	.word	0x00000000
        /*0090*/ 	.short	0x000d
        /*0092*/ 	.short	0x005c
        /*0094*/ 	.byte	0x00, 0xf0, 0x11, 0x00


	//----- nvinfo : EIATTR_KPARAM_INFO
	.align		4
.L_13003:
        /*0098*/ 	.byte	0x04, 0x17
        /*009a*/ 	.short	(.L_13005 - .L_13004)
.L_13004:
        /*009c*/ 	.word	0x00000000
        /*00a0*/ 	.short	0x000c
        /*00a2*/ 	.short	0x0058
        /*00a4*/ 	.byte	0x00, 0xf0, 0x11, 0x00


	//----- nvinfo : EIATTR_KPARAM_INFO
	.align		4
.L_13005:
        /*00a8*/ 	.byte	0x04, 0x17
        /*00aa*/ 	.short	(.L_13007 - .L_13006)
.L_13006:
        /*00ac*/ 	.word	0x00000000
        /*00b0*/ 	.short	0x000b
        /*00b2*/ 	.short	0x0050
        /*00b4*/ 	.byte	0x00, 0xf5, 0x21, 0x00


	//----- nvinfo : EIATTR_KPARAM_INFO
	.align		4
.L_13007:
        /*00b8*/ 	.byte	0x04, 0x17
        /*00ba*/ 	.short	(.L_13009 - .L_13008)
.L_13008:
        /*00bc*/ 	.word	0x00000000
        /*00c0*/ 	.short	0x000a
        /*00c2*/ 	.short	0x0048
        /*00c4*/ 	.byte	0x00, 0xf0, 0x11, 0x00


	//----- nvinfo : EIATTR_KPARAM_INFO
	.align		4
.L_13009:
        /*00c8*/ 	.byte	0x04, 0x17
        /*00ca*/ 	.short	(.L_13011 - .L_13010)
.L_13010:
        /*00cc*/ 	.word	0x00000000
        /*00d0*/ 	.short	0x0009
        /*00d2*/ 	.short	0x0040
        /*00d4*/ 	.byte	0x00, 0xf5, 0x21, 0x00


	//----- nvinfo : EIATTR_KPARAM_INFO
	.align		4
.L_13011:
        /*00d8*/ 	.byte	0x04, 0x17
        /*00da*/ 	.short	(.L_13013 - .L_13012)
.L_13012:
        /*00dc*/ 	.word	0x00000000
        /*00e0*/ 	.short	0x0008
        /*00e2*/ 	.short	0x0038
        /*00e4*/ 	.byte	0x00, 0xf5, 0x21, 0x00


	//----- nvinfo : EIATTR_KPARAM_INFO
	.align		4
.L_13013:
        /*00e8*/ 	.byte	0x04, 0x17
        /*00ea*/ 	.short	(.L_13015 - .L_13014)
.L_13014:
        /*00ec*/ 	.word	0x00000000
        /*00f0*/ 	.short	0x0007
        /*00f2*/ 	.short	0x0034
        /*00f4*/ 	.byte	0x00, 0xf0, 0x11, 0x00


	//----- nvinfo : EIATTR_KPARAM_INFO
	.align		4
.L_13015:
        /*00f8*/ 	.byte	0x04, 0x17
        /*00fa*/ 	.short	(.L_13017 - .L_13016)
.L_13016:
        /*00fc*/ 	.word	0x00000000
        /*0100*/ 	.short	0x0006
        /*0102*/ 	.short	0x0030
        /*0104*/ 	.byte	0x00, 0xf0, 0x11, 0x00


	//----- nvinfo : EIATTR_KPARAM_INFO
	.align		4
.L_13017:
        /*0108*/ 	.byte	0x04, 0x17
        /*010a*/ 	.short	(.L_13019 - .L_13018)
.L_13018:
        /*010c*/ 	.word	0x00000000
        /*0110*/ 	.short	0x0005
        /*0112*/ 	.short	0x0028
        /*0114*/ 	.byte	0x00, 0xf5, 0x21, 0x00


	//----- nvinfo : EIATTR_KPARAM_INFO
	.align		4
.L_13019:
        /*0118*/ 	.byte	0x04, 0x17
        /*011a*/ 	.short	(.L_13021 - .L_13020)
.L_13020:
        /*011c*/ 	.word	0x00000000
        /*0120*/ 	.short	0x0004
        /*0122*/ 	.short	0x0020
        /*0124*/ 	.byte	0x00, 0xf5, 0x21, 0x00


	//----- nvinfo : EIATTR_KPARAM_INFO
	.align		4
.L_13021:
        /*0128*/ 	.byte	0x04, 0x17
        /*012a*/ 	.short	(.L_13023 - .L_13022)
.L_13022:
        /*012c*/ 	.word	0x00000000
        /*0130*/ 	.short	0x0003
        /*0132*/ 	.short	0x0018
        /*0134*/ 	.byte	0x00, 0xf5, 0x21, 0x00


	//----- nvinfo : EIATTR_KPARAM_INFO
	.align		4
.L_13023:
        /*0138*/ 	.byte	0x04, 0x17
        /*013a*/ 	.short	(.L_13025 - .L_13024)
.L_13024:
        /*013c*/ 	.word	0x00000000
        /*0140*/ 	.short	0x0002
        /*0142*/ 	.short	0x0010
        /*0144*/ 	.byte	0x00, 0xf5, 0x21, 0x00


	//----- nvinfo : EIATTR_KPARAM_INFO
	.align		4
.L_13025:
        /*0148*/ 	.byte	0x04, 0x17
        /*014a*/ 	.short	(.L_13027 - .L_13026)
.L_13026:
        /*014c*/ 	.word	0x00000000
        /*0150*/ 	.short	0x0001
        /*0152*/ 	.short	0x0008
        /*0154*/ 	.byte	0x00, 0xf5, 0x21, 0x00


	//----- nvinfo : EIATTR_KPARAM_INFO
	.align		4
.L_13027:
        /*0158*/ 	.byte	0x04, 0x17
        /*015a*/ 	.short	(.L_13029 - .L_13028)
.L_13028:
        /*015c*/ 	.word	0x00000000
        /*0160*/ 	.short	0x0000
        /*0162*/ 	.short	0x0000
        /*0164*/ 	.byte	0x00, 0xf5, 0x21, 0x00


	//----- nvinfo : EIATTR_SPARSE_MMA_MASK
	.align		4
.L_13029:
        /*0168*/ 	.byte	0x03, 0x50
        /*016a*/ 	.short	0x0000


	//----- nvinfo : EIATTR_MAXREG_COUNT
	.align		4
        /*016c*/ 	.byte	0x03, 0x1b
        /*016e*/ 	.short	0x00ff


	//----- nvinfo : EIATTR_NUM_BARRIERS
	.align		4
        /*0170*/ 	.byte	0x02, 0x4c
        /*0172*/ 	.byte	0x01
	.zero		1


	//----- nvinfo : EIATTR_EXTERNS
	.align		4
        /*0174*/ 	.byte	0x04, 0x0f
        /*0176*/ 	.short	(.L_13031 - .L_13030)


	//   ....[0]....
	.align		4
.L_13030:
        /*0178*/ 	.word	index@(__assertfail)


	//----- nvinfo : EIATTR_MERCURY_ISA_VERSION
	.align		4
.L_13031:
        /*017c*/ 	.byte	0x03, 0x5f
        /*017e*/ 	.short	0x0101


	//----- nvinfo : EIATTR_COOP_GROUP_MASK_REGIDS
	.align		4
        /*0180*/ 	.byte	0x04, 0x29
        /*0182*/ 	.short	(.L_13033 - .L_13032)


	//   ....[0]....
.L_13032:
        /*0184*/ 	.word	0xffffffff


	//   ....[1]....
        /*0188*/ 	.word	0xffffffff


	//   ....[2]....
        /*018c*/ 	.word	0xffffffff


	//   ....[3]....
        /*0190*/ 	.word	0xffffffff


	//   ....[4]....
        /*0194*/ 	.word	0xffffffff


	//   ....[5]....
        /*0198*/ 	.word	0xffffffff


	//   ....[6]....
        /*019c*/ 	.word	0xffffffff


	//   ....[7]....
        /*01a0*/ 	.word	0xffffffff


	//   ....[8]....
        /*01a4*/ 	.word	0xffffffff


	//   ....[9]....
        /*01a8*/ 	.word	0xffffffff


	//   ....[10]....
        /*01ac*/ 	.word	0xffffffff


	//   ....[11]....
        /*01b0*/ 	.word	0xffffffff


	//   ....[12]....
        /*01b4*/ 	.word	0xffffffff


	//   ....[13]....
        /*01b8*/ 	.word	0xffffffff


	//   ....[14]....
        /*01bc*/ 	.word	0x0500000f


	//   ....[15]....
        /*01c0*/ 	.word	0x0500000f


	//   ....[16]....
        /*01c4*/ 	.word	0x0500000f


	//   ....[17]....
        /*01c8*/ 	.word	0x0500000f


	//   ....[18]....
        /*01cc*/ 	.word	0x0500000f


	//   ....[19]....
        /*01d0*/ 	.word	0x0500000f


	//   ....[20]....
        /*01d4*/ 	.word	0x0500000f


	//   ....[21]....
        /*01d8*/ 	.word	0x0500000f


	//----- nvinfo : EIATTR_COOP_GROUP_INSTR_OFFSETS
	.align		4
.L_13033:
        /*01dc*/ 	.byte	0x04, 0x28
        /*01de*/ 	.short	(.L_13035 - .L_13034)


	//   ....[0]....
.L_13034:
        /*01e0*/ 	.word	0x00000b60


	//   ....[1]....
        /*01e4*/ 	.word	0x00000b80


	//   ....[2]....
        /*01e8*/ 	.word	0x00000ba0


	//   ....[3]....
        /*01ec*/ 	.word	0x00000cc0


	//   ....[4]....
        /*01f0*/ 	.word	0x00000ce0


	//   ....[5]....
        /*01f4*/ 	.word	0x00000d10


	//   ....[6]....
        /*01f8*/ 	.word	0x00001b50


	//   ....[7]....
        /*01fc*/ 	.word	0x00001b80


	//   ....[8]....
        /*0200*/ 	.word	0x00001ba0


	//   ....[9]....
        /*0204*/ 	.word	0x00001bc0


	//   ....[10]....
        /*0208*/ 	.word	0x00001be0


	//   ....[11]....
        /*020c*/ 	.word	0x00001c30


	//   ....[12]....
        /*0210*/ 	.word	0x00001c50


	//   ....[13]....
        /*0214*/ 	.word	0x00001c70


	//   ....[14]....
        /*0218*/ 	.word	0x00003230


	//   ....[15]....
        /*021c*/ 	.word	0x00003290


	//   ....[16]....
        /*0220*/ 	.word	0x000032f0


	//   ....[17]....
        /*0224*/ 	.word	0x00003370


	//   ....[18]....
        /*0228*/ 	.word	0x000033b0


	//   ....[19]....
        /*022c*/ 	.word	0x00003400


	//   ....[20]....
        /*0230*/ 	.word	0x00003450


	//   ....[21]....
        /*0234*/ 	.word	0x000034a0


	//----- nvinfo : EIATTR_VRC_CTA_INIT_COUNT
	.align		4
.L_13035:
        /*0238*/ 	.byte	0x02, 0x4a
	.zero		1
	.zero		1


	//----- nvinfo : EIATTR_SYSCALL_OFFSETS
	.align		4
        /*023c*/ 	.byte	0x04, 0x46
        /*023e*/ 	.short	(.L_13037 - .L_13036)


	//   ....[0]....
.L_13036:
        /*0240*/ 	.word	0x00002b30


	//   ....[1]....
        /*0244*/ 	.word	0x000031d0


	//----- nvinfo : EIATTR_EXIT_INSTR_OFFSETS
	.align		4
.L_13037:
        /*0248*/ 	.byte	0x04, 0x1c
        /*024a*/ 	.short	(.L_13039 - .L_13038)


	//   ....[0]....
.L_13038:
        /*024c*/ 	.word	0x00000090


	//   ....[1]....
        /*0250*/ 	.word	0x00002fc0


	//   ....[2]....
        /*0254*/ 	.word	0x00002ff0


	//   ....[3]....
        /*0258*/ 	.word	0x000030d0


	//   ....[4]....
        /*025c*/ 	.word	0x000031e0


	//----- nvinfo : EIATTR_CRS_STACK_SIZE
	.align		4
.L_13039:
        /*0260*/ 	.byte	0x04, 0x1e
        /*0262*/ 	.short	(.L_13041 - .L_13040)
.L_13040:
        /*0264*/ 	.word	0x00000000


	//----- nvinfo : EIATTR_CBANK_PARAM_SIZE
	.align		4
.L_13041:
        /*0268*/ 	.byte	0x03, 0x19
        /*026a*/ 	.short	0x008c


	//----- nvinfo : EIATTR_PARAM_CBANK
	.align		4
        /*026c*/ 	.byte	0x04, 0x0a
        /*026e*/ 	.short	(.L_13043 - .L_13042)
	.align		4
.L_13042:
        /*0270*/ 	.word	index@(.nv.constant0._ZN4vllm25paged_attention_v2_kernelIfhLi80ELi8ELi128ELNS_18Fp8KVCacheDataTypeE2ELb1ELi512EEEvPfS2_PT_PKS3_PKT0_S9_ifPKiSB_iPKfiiiSD_SD_iiiii)
        /*0274*/ 	.short	0x0380
        /*0276*/ 	.short	0x008c


	//----- nvinfo : EIATTR_SW_WAR
	.align		4
.L_13043:
        /*0278*/ 	.byte	0x04, 0x36
        /*027a*/ 	.short	(.L_13045 - .L_13044)
.L_13044:
        /*027c*/ 	.word	0x00000008
.L_13045:


//--------------------- .nv.info._ZN4vllm25paged_attention_v2_kernelIfhLi64ELi8ELi128ELNS_18Fp8KVCacheDataTypeE2ELb1ELi512EEEvPfS2_PT_PKS3_PKT0_S9_ifPKiSB_iPKfiiiSD_SD_iiiii --------------------------
	.section	.nv.info._ZN4vllm25paged_attention_v2_kernelIfhLi64ELi8ELi128ELNS_18Fp8KVCacheDataTypeE2ELb1ELi512EEEvPfS2_PT_PKS3_PKT0_S9_ifPKiSB_iPKfiiiSD_SD_iiiii,"",@"SHT_CUDA_INFO"
	.sectionflags	@""
	.align	4


	//----- nvinfo : EIATTR_CUDA_API_VERSION
	.align		4
        /*0000*/ 	.byte	0x04, 0x37
        /*0002*/ 	.short	(.L_13047 - .L_13046)
.L_13046:
        /*0004*/ 	.word	0x00000082


	//----- nvinfo : EIATTR_KPARAM_INFO
	.align		4
.L_13047:
        /*0008*/ 	.byte	0x04, 0x17
        /*000a*/ 	.short	(.L_13049 - .L_13048)
.L_13048:
        /*000c*/ 	.word	0x00000000
        /*0010*/ 	.short	0x0015
        /*0012*/ 	.short	0x0088
        /*0014*/ 	.byte	0x00, 0xf0, 0x11, 0x00


	//----- nvinfo : EIATTR_KPARAM_INFO
	.align		4
.L_13049:
        /*0018*/ 	.byte	0x04, 0x17
        /*001a*/ 	.short	(.L_13051 - .L_13050)
.L_13050:
        /*001c*/ 	.word	0x00000000
        /*0020*/ 	.short	0x0014
        /*0022*/ 	.short	0x0084
        /*0024*/ 	.byte	0x00, 0xf0, 0x11, 0x00


	//----- nvinfo : EIATTR_KPARAM_INFO
	.align		4
.L_13051:
        /*0028*/ 	.byte	0x04, 0x17
        /*002a*/ 	.short	(.L_13053 - .L_13052)
.L_13052:
        /*002c*/ 	.word	0x00000000
        /*0030*/ 	.short	0x0013
        /*0032*/ 	.short	0x0080
        /*0034*/ 	.byte	0x00, 0xf0, 0x11, 0x00


	//----- nvinfo : EIATTR_KPARAM_INFO
	.align		4
.L_13053:
        /*0038*/ 	.byte	0x04, 0x17
        /*003a*/ 	.short	(.L_13055 - .L_13054)
.L_13054:
        /*003c*/ 	.word	0x00000000
        /*0040*/ 	.short	0x0012
        /*0042*/ 	.short	0x007c
        /*0044*/ 	.byte	0x00, 0xf0, 0x11, 0x00


	//----- nvinfo : EIATTR_KPARAM_INFO
	.align		4
.L_13055:
        /*0048*/ 	.byte	0x04, 0x17
        /*004a*/ 	.short	(.L_13057 - .L_13056)
.L_13056:
        /*004c*/ 	.word	0x00000000
        /*0050*/ 	.short	0x0011
        /*0052*/ 	.short	0x0078
        /*0054*/ 	.byte	0x00, 0xf0, 0x11, 0x00


	//----- nvinfo : EIATTR_KPARAM_INFO
	.align		4
.L_13057:
        /*0058*/ 	.byte	0x04, 0x17
        /*005a*/ 	.short	(.L_13059 - .L_13058)
.L_13058:
        /*005c*/ 	.word	0x00000000
        /*0060*/ 	.short	0x0010
        /*0062*/ 	.short	0x0070
        /*0064*/ 	.byte	0x00, 0xf5, 0x21, 0x00


	//----- nvinfo : EIATTR_KPARAM_INFO
	.align		4
.L_13059:
        /*0068*/ 	.byte	0x04, 0x17
        /*006a*/ 	.short	(.L_13061 - .L_13060)
.L_13060:
        /*006c*/ 	.word	0x00000000
        /*0070*/ 	.short	0x000f
        /*0072*/ 	.short	0x0068
        /*0074*/ 	.byte	0x00, 0xf5, 0x21, 0x00


	//----- nvinfo : EIATTR_KPARAM_INFO
	.align		4
.L_13061:
        /*0078*/ 	.byte	0x04, 0x17
        /*007a*/ 	.short	(.L_13063 - .L_13062)
.L_13062:
        /*007c*/ 	.word	0x00000000
        /*0080*/ 	.short	0x000e
        /*0082*/ 	.short	0x0060
        /*0084*/ 	.byte	0x00, 0xf0, 0x11, 0x00


	//----- nvinfo : EIATTR_KPARAM_INFO
	.align		4
.L_13063:
        /*0088*/ 	.byte	0x04, 0x17
        /*008a*/ 	.short	(.L_13065 - .L_13064)
.L_13064:
        /*008c*/ 	.word	0x00000000
        /*0090*/ 	.short	0x000d
        /*0092*/ 	.short	0x005c
        /*0094*/ 	.byte	0x00, 0xf0, 0x11, 0x00


	//----- nvinfo : EIATTR_KPARAM_INFO
	.align		4
.L_13065:
        /*0098*/ 	.byte	0x04, 0x17
        /*009a*/ 	.short	(.L_13067 - .L_13066)
.L_13066:
        /*009c*/ 	.word	0x00000000
        /*00a0*/ 	.short	0x000c
        /*00a2*/ 	.short	0x0058
        /*00a4*/ 	.byte	0x00, 0xf0, 0x11, 0x00


	//----- nvinfo : EIATTR_KPARAM_INFO
	.align		4
.L_13067:
        /*00a8*/ 	.byte	0x04, 0x17
        /*00aa*/ 	.short	(.L_13069 - .L_13068)
.L_13068:
        /*00ac*/ 	.word	0x00000000
        /*00b0*/ 	.short	0x000b
        /*00b2*/ 	.short	0x0050
        /*00b4*/ 	.byte	0x00, 0xf5, 0x21, 0x00


	//----- nvinfo : EIATTR_KPARAM_INFO
	.align		4
.L_13069:
        /*00b8*/ 	.byte	0x04, 0x17
        /*00ba*/ 	.short	(.L_13071 - .L_13070)
.L_13070:
        /*00bc*/ 	.word	0x00000000
        /*00c0*/ 	.short	0x000a
        /*00c2*/ 	.short	0x0048
        /*00c4*/ 	.byte	0x00, 0xf0, 0x11, 0x00


	//----- nvinfo : EIATTR_KPARAM_INFO
	.align		4
.L_13071:
        /*00c8*/ 	.byte	0x04, 0x17
        /*00ca*/ 	.short	(.L_13073 - .L_13072)
.L_13072:
        /*00cc*/ 	.word	0x00000000
        /*00d0*/ 	.short	0x0009
        /*00d2*/ 	.short	0x0040
        /*00d4*/ 	.byte	0x00, 0xf5, 0x21, 0x00


	//----- nvinfo : EIATTR_KPARAM_INFO
	.align		4
.L_13073:
        /*00d8*/ 	.byte	0x04, 0x17
        /*00da*/ 	.short	(.L_13075 - .L_13074)
.L_13074:
        /*00dc*/ 	.word	0x00000000
        /*00e0*/ 	.short	0x0008
        /*00e2*/ 	.short	0x0038
        /*00e4*/ 	.byte	0x00, 0xf5, 0x21, 0x00


	//----- nvinfo : EIATTR_KPARAM_INFO
	.align		4
.L_13075:
        /*00e8*/ 	.byte	0x04, 0x17
        /*00ea*/ 	.short	(.L_13077 - .L_13076)
.L_13076:
        /*00ec*/ 	.word	0x00000000
        /*00f0*/ 	.short	0x0007
        /*00f2*/ 	.short	0x0034
        /*00f4*/ 	.byte	0x00, 0xf0, 0x11, 0x00


	//----- nvinfo : EIATTR_KPARAM_INFO
	.align		4
.L_13077:
        /*00f8*/ 	.byte	0x04, 0x17
        /*00fa*/ 	.short	(.L_13079 - .L_13078)
.L_13078:
        /*00fc*/ 	.word	0x00000000
        /*0100*/ 	.short	0x0006
        /*0102*/ 	.short	0x0030
        /*0104*/ 	.byte	0x00, 0xf0, 0x11, 0x00


	//----- nvinfo : EIATTR_KPARAM_INFO
	.align		4
.L_13079:
        /*0108*/ 	.byte	0x04, 0x17
        /*010a*/ 	.short	(.L_13081 - .L_13080)
.L_13080:
        /*010c*/ 	.word	0x00000000
        /*0110*/ 	.short	0x0005
        /*0112*/ 	.short	0x0028
        /*0114*/ 	.byte	0x00, 0xf5, 0x21, 0x00


	//----- nvinfo : EIATTR_KPARAM_INFO
	.align		4
.L_13081:
        /*0118*/ 	.byte	0x04, 0x17
        /*011a*/ 	.short	(.L_13083 - .L_13082)
.L_13082:
        /*011c*/ 	.word	0x00000000
        /*0120*/ 	.short	0x0004
        /*0122*/ 	.short	0x0020
        /*0124*/ 	.byte	0x00, 0xf5, 0x21, 0x00


	//----- nvinfo : EIATTR_KPARAM_INFO
	.align		4
.L_13083:
        /*0128*/ 	.byte	0x04, 0x17
        /*012a*/ 	.short	(.L_13085 - .L_13084)
.L_13084:
        /*012c*/ 	.word	0x00000000
        /*0130*/ 	.short	0x0003
        /*0132*/ 	.short	0x0018
        /*0134*/ 	.byte	0x00, 0xf5, 0x21, 0x00


	//----- nvinfo : EIATTR_KPARAM_INFO
	.align		4
.L_13085:
        /*0138*/ 	.byte	0x04, 0x17
        /*013a*/ 	.short	(.L_13087 - .L_13086)
.L_13086:
        /*013c*/ 	.word	0x00000000
        /*0140*/ 	.short	0x0002
        /*0142*/ 	.short	0x0010
        /*0144*/ 	.byte	0x00, 0xf5, 0x21, 0x00


	//----- nvinfo : EIATTR_KPARAM_INFO
	.align		4
.L_13087:
        /*0148*/ 	.byte	0x04, 0x17
        /*014a*/ 	.short	(.L_13089 - .L_13088)
.L_13088:
        /*014c*/ 	.word	0x00000000
        /*0150*/ 	.short	0x0001
        /*0152*/ 	.short	0x0008
        /*0154*/ 	.byte	0x00, 0xf5, 0x21, 0x00


	//----- nvinfo : EIATTR_KPARAM_INFO
	.align		4
.L_13089:
        /*0158*/ 	.byte	0x04, 0x17
        /*015a*/ 	.short	(.L_13091 - .L_13090)
.L_13090:
        /*015c*/ 	.word	0x00000000
        /*0160*/ 	.short	0x0000
        /*0162*/ 	.short	0x0000
        /*0164*/ 	.byte	0x00, 0xf5, 0x21, 0x00


	//----- nvinfo : EIATTR_SPARSE_MMA_MASK
	.align		4
.L_13091:
        /*0168*/ 	.byte	0x03, 0x50
        /*016a*/ 	.short	0x0000


	//----- nvinfo : EIATTR_MAXREG_COUNT
	.align		4
        /*016c*/ 	.byte	0x03, 0x1b
        /*016e*/ 	.short	0x00ff


	//----- nvinfo : EIATTR_NUM_BARRIERS
	.align		4
        /*0170*/ 	.byte	0x02, 0x4c
        /*0172*/ 	.byte	0x01
	.zero		1


	//----- nvinfo : EIATTR_EXTERNS
	.align		4
        /*0174*/ 	.byte	0x04, 0x0f
        /*0176*/ 	.short	(.L_13093 - .L_13092)


	//   ....[0]....
	.align		4
.L_13092:
        /*0178*/ 	.word	index@(__assertfail)


	//----- nvinfo : EIATTR_MERCURY_ISA_VERSION
	.align		4
.L_13093:
        /*017c*/ 	.byte	0x03, 0x5f
        /*017e*/ 	.short	0x0101


	//----- nvinfo : EIATTR_COOP_GROUP_MASK_REGIDS
	.align		4
        /*0180*/ 	.byte	0x04, 0x29
        /*0182*/ 	.short	(.L_13095 - .L_13094)


	//   ....[0]....
.L_13094:
        /*0184*/ 	.word	0xffffffff


	//   ....[1]....
        /*0188*/ 	.word	0xffffffff


	//   ....[2]....
        /*018c*/ 	.word	0xffffffff


	//   ....[3]....
        /*0190*/ 	.word	0xffffffff


	//   ....[4]....
        /*0194*/ 	.word	0xffffffff


	//   ....[5]....
        /*0198*/ 	.word	0xffffffff


	//   ....[6]....
        /*019c*/ 	.word	0xffffffff


	//   ....[7]....
        /*01a0*/ 	.word	0xffffffff


	//   ....[8]....
        /*01a4*/ 	.word	0xffffffff


	//   ....[9]....
        /*01a8*/ 	.word	0xffffffff


	//   ....[10]....
        /*01ac*/ 	.word	0xffffffff


	//   ....[11]....
        /*01b0*/ 	.word	0xffffffff


	//   ....[12]....
        /*01b4*/ 	.word	0xffffffff


	//   ....[13]....
        /*01b8*/ 	.word	0xffffffff


	//   ....[14]....
        /*01bc*/ 	.word	0x0500000f


	//   ....[15]....
        /*01c0*/ 	.word	0x0500000f


	//   ....[16]....
        /*01c4*/ 	.word	0x0500000f


	//   ....[17]....
        /*01c8*/ 	.word	0x0500000f


	//   ....[18]....
        /*01cc*/ 	.word	0x0500000f


	//   ....[19]....
        /*01d0*/ 	.word	0x0500000f


	//   ....[20]....
        /*01d4*/ 	.word	0x0500000f


	//----- nvinfo : EIATTR_COOP_GROUP_INSTR_OFFSETS
	.align		4
.L_13095:
        /*01d8*/ 	.byte	0x04, 0x28
        /*01da*/ 	.short	(.L_13097 - .L_13096)


	//   ....[0]....
.L_13096:
        /*01dc*/ 	.word	0x00000b60


	//   ....[1]....
        /*01e0*/ 	.word	0x00000b80


	//   ....[2]....
        /*01e4*/ 	.word	0x00000ba0


	//   ....[3]....
        /*01e8*/ 	.word	0x00000cc0


	//   ....[4]....
        /*01ec*/ 	.word	0x00000ce0


	//   ....[5]....
        /*01f0*/ 	.word	0x00000d10


	//   ....[6]....
        /*01f4*/ 	.word	0x00001b50


	//   ....[7]....
        /*01f8*/ 	.word	0x00001b80


	//   ....[8]....
        /*01fc*/ 	.word	0x00001ba0


	//   ....[9]....
        /*0200*/ 	.word	0x00001bc0


	//   ....[10]....
        /*0204*/ 	.word	0x00001be0


	//   ....[11]....
        /*0208*/ 	.word	0x00001c30


	//   ....[12]....
        /*020c*/ 	.word	0x00001c50


	//   ....[13]....
        /*0210*/ 	.word	0x00001c70


	//   ....[14]....
        /*0214*/ 	.word	0x000031d0


	//   ....[15]....
        /*0218*/ 	.word	0x00003230


	//   ....[16]....
        /*021c*/ 	.word	0x00003290


	//   ....[17]....
        /*0220*/ 	.word	0x00003310


	//   ....[18]....
        /*0224*/ 	.word	0x00003350


	//   ....[19]....
        /*0228*/ 	.word	0x000033a0


	//   ....[20]....
        /*022c*/ 	.word	0x000033f0


	//----- nvinfo : EIATTR_VRC_CTA_INIT_COUNT
	.align		4
.L_13097:
        /*0230*/ 	.byte	0x02, 0x4a
	.zero		1
	.zero		1


	//----- nvinfo : EIATTR_SYSCALL_OFFSETS
	.align		4
        /*0234*/ 	.byte	0x04, 0x46
        /*0236*/ 	.short	(.L_13099 - .L_13098)


	//   ....[0]....
.L_13098:
        /*0238*/ 	.word	0x00002b30


	//   ....[1]....
        /*023c*/ 	.word	0x00003170


	//----- nvinfo : EIATTR_EXIT_INSTR_OFFSETS
	.align		4
.L_13099:
        /*0240*/ 	.byte	0x04, 0x1c
        /*0242*/ 	.short	(.L_13101 - .L_13100)


	//   ....[0]....
.L_13100:
        /*0244*/ 	.word	0x00000090


	//   ....[1]....
        /*0248*/ 	.word	0x00002f30


	//   ....[2]....
        /*024c*/ 	.word	0x00002f60


	//   ....[3]....
        /*0250*/ 	.word	0x00003070


	//   ....[4]....
        /*0254*/ 	.word	0x00003180


	//----- nvinfo : EIATTR_CRS_STACK_SIZE
	.align		4
.L_13101:
        /*0258*/ 	.byte	0x04, 0x1e
        /*025a*/ 	.short	(.L_13103 - .L_13102)
.L_13102:
        /*025c*/ 	.word	0x00000000


	//----- nvinfo : EIATTR_CBANK_PARAM_SIZE
	.align		4
.L_13103:
        /*0260*/ 	.byte	0x03, 0x19
        /*0262*/ 	.short	0x008c


	//----- nvinfo : EIATTR_PARAM_CBANK
	.align		4
        /*0264*/ 	.byte	0x04, 0x0a
        /*0266*/ 	.short	(.L_13105 - .L_13104)
	.align		4
.L_13104:
        /*0268*/ 	.word	index@(.nv.constant0._ZN4vllm25paged_attention_v2_kernelIfhLi64ELi8ELi128ELNS_18Fp8KVCacheDataTypeE2ELb1ELi512EEEvPfS2_PT_PKS3_PKT0_S9_ifPKiSB_iPKfiiiSD_SD_iiiii)
        /*026c*/ 	.short	0x0380
        /*026e*/ 	.short	0x008c


	//----- nvinfo : EIATTR_SW_WAR
	.align		4
.L_13105:
        /*0270*/ 	.byte	0x04, 0x36
        /*0272*/ 	.short	(.L_13107 - .L_13106)
.L_13106:
        /*0274*/ 	.word	0x00000008
.L_13107:


//--------------------- .nv.info._ZN4vllm25paged_attention_v2_kernelIfhLi32ELi8ELi128ELNS_18Fp8KVCacheDataTypeE2ELb1ELi512EEEvPfS2_PT_PKS3_PKT0_S9_ifPKiSB_iPKfiiiSD_SD_iiiii --------------------------
	.section	.nv.info._ZN4vllm25paged_attention_v2_kernelIfhLi32ELi8ELi128ELNS_18Fp8KVCacheDataTypeE2ELb1ELi512EEEvPfS2_PT_PKS3_PKT0_S9_ifPKiSB_iPKfiiiSD_SD_iiiii,"",@"SHT_CUDA_INFO"
	.sectionflags	@""
	.align	4


	//----- nvinfo : EIATTR_CUDA_API_VERSION
	.align		4
        /*0000*/ 	.byte	0x04, 0x37
        /*0002*/ 	.short	(.L_13109 - .L_13108)
.L_13108:
        /*0004*/ 	.word	0x00000082


	//----- nvinfo : EIATTR_KPARAM_INFO
	.align		4
.L_13109:
        /*0008*/ 	.byte	0x04, 0x17
        /*000a*/ 	.short	(.L_13111 - .L_13110)
.L_13110:
        /*000c*/ 	.word	0x00000000
        /*0010*/ 	.short	0x0015
        /*0012*/ 	.short	0x0088
        /*0014*/ 	.byte	0x00, 0xf0, 0x11, 0x00


	//----- nvinfo : EIATTR_KPARAM_INFO
	.align		4
.L_13111:
        /*0018*/ 	.byte	0x04, 0x17
        /*001a*/ 	.short	(.L_13113 - .L_13112)
.L_13112:
        /*001c*/ 	.word	0x00000000
        /*0020*/ 	.short	0x0014
        /*0022*/ 	.short	0x0084
        /*0024*/ 	.byte	0x00, 0xf0, 0x11, 0x00


	//----- nvinfo : EIATTR_KPARAM_INFO
	.align		4
.L_13113:
        /*0028*/ 	.byte	0x04, 0x17
        /*002a*/ 	.short	(.L_13115 - .L_13114)
.L_13114:
        /*002c*/ 	.word	0x00000000
        /*0030*/ 	.short	0x0013
        /*0032*/ 	.short	0x0080
        /*0034*/ 	.byte	0x00, 0xf0, 0x11, 0x00


	//----- nvinfo : EIATTR_KPARAM_INFO
	.align		4
.L_13115:
        /*0038*/ 	.byte	0x04, 0x17
        /*003a*/ 	.short	(.L_13117 - .L_13116)
.L_13116:
        /*003c*/ 	.word	0x00000000
        /*0040*/ 	.short	0x0012
        /*0042*/ 	.short	0x007c
        /*0044*/ 	.byte	0x00, 0xf0, 0x11, 0x00


	//----- nvinfo : EIATTR_KPARAM_INFO
	.align		4
.L_13117:
        /*0048*/ 	.byte	0x04, 0x17
        /*004a*/ 	.short	(.L_13119 - .L_13118)
.L_13118:
        /*004c*/ 	.word	0x00000000
        /*0050*/ 	.short	0x0011
        /*0052*/ 	.short	0x0078
        /*0054*/ 	.byte	0x00, 0xf0, 0x11, 0x00


	//----- nvinfo : EIATTR_KPARAM_INFO
	.align		4
.L_13119:
        /*0058*/ 	.byte	0x04, 0x17
        /*005a*/ 	.short	(.L_13121 - .L_13120)
.L_13120:
        /*005c*/ 	.word	0x00000000
        /*0060*/ 	.short	0x0010
        /*0062*/ 	.short	0x0070
        /*0064*/ 	.byte	0x00, 0xf5, 0x21, 0x00


	//----- nvinfo : EIATTR_KPARAM_INFO
	.align		4
.L_13121:
        /*0068*/ 	.byte	0x04, 0x17
        /*006a*/ 	.short	(.L_13123 - .L_13122)
.L_13122:
        /*006c*/ 	.word	0x00000000
        /*0070*/ 	.short	0x000f
        /*0072*/ 	.short	0x0068
        /*0074*/ 	.byte	0x00, 0xf5, 0x21, 0x00


	//----- nvinfo : EIATTR_KPARAM_INFO
	.align		4
.L_13123:
        /*0078*/ 	.byte	0x04, 0x17
        /*007a*/ 	.short	(.L_13125 - .L_13124)
.L_13124:
        /*007c*/ 	.word	0x00000000
        /*0080*/ 	.short	0x000e
        /*0082*/ 	.short	0x0060
        /*0084*/ 	.byte	0x00, 0xf0, 0x11, 0x00


	//----- nvinfo : EIATTR_KPARAM_INFO
	.align		4
.L_13125:
        /*0088*/ 	.byte	0x04, 0x17
        /*008a*/ 	.short	(.L_13127 - .L_13126)
.L_13126:
        /*008c*/ 	.word	0x00000000
        /*0090*/ 	.short	0x000d
        /*0092*/ 	.short	0x005c
        /*0094*/ 	.byte	0x00, 0xf0, 0x11, 0x00


	//----- nvinfo : EIATTR_KPARAM_INFO
	.align		4
.L_13127:
        /*0098*/ 	.byte	0x04, 0x17
        /*009a*/ 	.short	(.L_13129 - .L_13128)
.L_13128:
        /*009c*/ 	.word	0x00000000
        /*00a0*/ 	.short	0x000c
        /*00a2*/ 	.short	0x0058
        /*00a4*/ 	.byte	0x00, 0xf0, 0x11, 0x00


	//----- nvinfo : EIATTR_KPARAM_INFO
	.align		4
.L_13129:
        /*00a8*/ 	.byte	0x04, 0x17
        /*00aa*/ 	.short	(.L_13131 - .L_13130)
.L_13130:
        /*00ac*/ 	.word	0x00000000
        /*00b0*/ 	.short	0x000b
        /*00b2*/ 	.short	0x0050
        /*00b4*/ 	.byte	0x00, 0xf5, 0x21, 0x00


	//----- nvinfo : EIATTR_KPARAM_INFO
	.align		4
.L_13131:
        /*00b8*/ 	.byte	0x04, 0x17
        /*00ba*/ 	.short	(.L_13133 - .L_13132)
.L_13132:
        /*00bc*/ 	.word	0x00000000
        /*00c0*/ 	.short	0x000a
        /*00c2*/ 	.short	0x0048
        /*00c4*/ 	.byte	0x00, 0xf0, 0x11, 0x00


	//----- nvinfo : EIATTR_KPARAM_INFO
	.align		4
.L_13133:
        /*00c8*/ 	.byte	0x04, 0x17
        /*00ca*/ 	.short	(.L_13135 - .L_13134)
.L_13134:
        /*00cc*/ 	.word	0x00000000
        /*00d0*/ 	.short	0x0009
        /*00d2*/ 	.short	0x0040
        /*00d4*/ 	.byte	0x00, 0xf5, 0x21, 0x00


	//----- nvinfo : EIATTR_KPARAM_INFO
	.align		4
.L_13135:
        /*00d8*/ 	.byte	0x04, 0x17
        /*00da*/ 	.short	(.L_13137 - .L_13136)
.L_13136:
        /*00dc*/ 	.word	0x00000000
        /*00e0*/ 	.short	0x0008
        /*00e2*/ 	.short	0x0038
        /*00e4*/ 	.byte	0x00, 0xf5, 0x21, 0x00


	//----- nvinfo : EIATTR_KPARAM_INFO
	.align		4
.L_13137:
        /*00e8*/ 	.byte	0x04, 0x17
        /*00ea*/ 	.short	(.L_13139 - .L_13138)
.L_13138:
        /*00ec*/ 	.word	0x00000000
        /*00f0*/ 	.short	0x0007
        /*00f2*/ 	.short	0x0034
        /*00f4*/ 	.byte	0x00, 0xf0, 0x11, 0x00


	//----- nvinfo : EIATTR_KPARAM_INFO
	.align		4
.L_13139:
        /*00f8*/ 	.byte	0x04, 0x17
        /*00fa*/ 	.short	(.L_13141 - .L_13140)
.L_13140:
        /*00fc*/ 	.word	0x00000000
        /*0100*/ 	.short	0x0006
        /*0102*/ 	.short	0x0030
        /*0104*/ 	.byte	0x00, 0xf0, 0x11, 0x00


	//----- nvinfo : EIATTR_KPARAM_INFO
	.align		4
.L_13141:
        /*0108*/ 	.byte	0x04, 0x17
        /*010a*/ 	.short	(.L_13143 - .L_13142)
.L_13142:
        /*010c*/ 	.word	0x00000000
        /*0110*/ 	.short	0x0005
        /*0112*/ 	.short	0x0028
        /*0114*/ 	.byte	0x00, 0xf5, 0x21, 0x00


	//----- nvinfo : EIATTR_KPARAM_INFO
	.align		4
.L_13143:
        /*0118*/ 	.byte	0x04, 0x17
        /*011a*/ 	.short	(.L_13145 - .L_13144)
.L_13144:
        /*011c*/ 	.word	0x00000000
        /*0120*/ 	.short	0x0004
        /*0122*/ 	.short	0x0020
        /*0124*/ 	.byte	0x00, 0xf5, 0x21, 0x00


	//----- nvinfo : EIATTR_KPARAM_INFO
	.align		4
.L_13145:
        /*0128*/ 	.byte	0x04, 0x17
        /*012a*/ 	.short	(.L_13147 - .L_13146)
.L_13146:
        /*012c*/ 	.word	0x00000000
        /*0130*/ 	.short	0x0003
        /*0132*/ 	.short	0x0018
        /*0134*/ 	.byte	0x00, 0xf5, 0x21, 0x00


	//----- nvinfo : EIATTR_KPARAM_INFO
	.align		4
.L_13147:
        /*0138*/ 	.byte	0x04, 0x17
        /*013a*/ 	.short	(.L_13149 - .L_13148)
.L_13148:
        /*013c*/ 	.word	0x00000000
        /*0140*/ 	.short	0x0002
        /*0142*/ 	.short	0x0010
        /*0144*/ 	.byte	0x00, 0xf5, 0x21, 0x00


	//----- nvinfo : EIATTR_KPARAM_INFO
	.align		4
.L_13149:
        /*0148*/ 	.byte	0x04, 0x17
        /*014a*/ 	.short	(.L_13151 - .L_13150)
.L_13150:
        /*014c*/ 	.word	0x00000000
        /*0150*/ 	.short	0x0001
        /*0152*/ 	.short	0x0008
        /*0154*/ 	.byte	0x00, 0xf5, 0x21, 0x00


	//----- nvinfo : EIATTR_KPARAM_INFO
	.align		4
.L_13151:
        /*0158*/ 	.byte	0x04, 0x17
        /*015a*/ 	.short	(.L_13153 - .L_13152)
.L_13152:
        /*015c*/ 	.word	0x00000000
        /*0160*/ 	.short	0x0000
        /*0162*/ 	.short	0x0000
        /*0164*/ 	.byte	0x00, 0xf5, 0x21, 0x00


	//----- nvinfo : EIATTR_SPARSE_MMA_MASK
	.align		4
.L_13153:
        /*0168*/ 	.byte	0x03, 0x50
        /*016a*/ 	.short	0x0000


	//----- nvinfo : EIATTR_MAXREG_COUNT
	.align		4
        /*016c*/ 	.byte	0x03, 0x1b
        /*016e*/ 	.short	0x00ff


	//----- nvinfo : EIATTR_NUM_BARRIERS
	.align		4
        /*0170*/ 	.byte	0x02, 0x4c
        /*0172*/ 	.byte	0x01
	.zero		1


	//----- nvinfo : EIATTR_EXTERNS
	.align		4
        /*0174*/ 	.byte	0x04, 0x0f
        /*0176*/ 	.short	(.L_13155 - .L_13154)


	//   ....[0]....
	.align		4
.L_13154:
        /*0178*/ 	.word	index@(__assertfail)


	//----- nvinfo : EIATTR_MERCURY_ISA_VERSION
	.align		4
.L_13155:
        /*017c*/ 	.byte	0x03, 0x5f
        /*017e*/ 	.short	0x0101


	//----- nvinfo : EIATTR_COOP_GROUP_MASK_REGIDS
	.align		4
        /*0180*/ 	.byte	0x04, 0x29
        /*0182*/ 	.short	(.L_13157 - .L_13156)


	//   ....[0]....
.L_13156:
        /*0184*/ 	.word	0xffffffff


	//   ....[1]....
        /*0188*/ 	.word	0xffffffff


	//   ....[2]....
        /*018c*/ 	.word	0xffffffff


	//   ....[3]....
        /*0190*/ 	.word	0xffffffff


	//   ....[4]....
        /*0194*/ 	.word	0xffffffff


	//   ....[5]....
        /*0198*/ 	.word	0xffffffff


	//   ....[6]....
        /*019c*/ 	.word	0xffffffff


	//   ....[7]....
        /*01a0*/ 	.word	0xffffffff


	//   ....[8]....
        /*01a4*/ 	.word	0xffffffff


	//   ....[9]....
        /*01a8*/ 	.word	0xffffffff


	//   ....[10]....
        /*01ac*/ 	.word	0xffffffff


	//   ....[11]....
        /*01b0*/ 	.word	0xffffffff


	//   ....[12]....
        /*01b4*/ 	.word	0xffffffff


	//   ....[13]....
        /*01b8*/ 	.word	0xffffffff


	//   ....[14]....
        /*01bc*/ 	.word	0x0500000f


	//   ....[15]....
        /*01c0*/ 	.word	0x0500000f


	//   ....[16]....
        /*01c4*/ 	.word	0x0500000f


	//   ....[17]....
        /*01c8*/ 	.word	0x0500000f


	//   ....[18]....
        /*01cc*/ 	.word	0x0500000f


	//----- nvinfo : EIATTR_COOP_GROUP_INSTR_OFFSETS
	.align		4
.L_13157:
        /*01d0*/ 	.byte	0x04, 0x28
        /*01d2*/ 	.short	(.L_13159 - .L_13158)


	//   ....[0]....
.L_13158:
        /*01d4*/ 	.word	0x00000b90


	//   ....[1]....
        /*01d8*/ 	.word	0x00000bb0


	//   ....[2]....
        /*01dc*/ 	.word	0x00000bd0


	//   ....[3]....
        /*01e0*/ 	.word	0x00000cd0


	//   ....[4]....
        /*01e4*/ 	.word	0x00000cf0


	//   ....[5]....
        /*01e8*/ 	.word	0x00000d20


	//   ....[6]....
        /*01ec*/ 	.word	0x00001b60


	//   ....[7]....
        /*01f0*/ 	.word	0x00001b90


	//   ....[8]....
        /*01f4*/ 	.word	0x00001bb0


	//   ....[9]....
        /*01f8*/ 	.word	0x00001bd0


	//   ....[10]....
        /*01fc*/ 	.word	0x00001bf0


	//   ....[11]....
        /*0200*/ 	.word	0x00001c40


	//   ....[12]....
        /*0204*/ 	.word	0x00001c60


	//   ....[13]....
        /*0208*/ 	.word	0x00001c80


	//   ....[14]....
        /*020c*/ 	.word	0x00003040


	//   ....[15]....
        /*0210*/ 	.word	0x000030a0


	//   ....[16]....
        /*0214*/ 	.word	0x00003100


	//   ....[17]....
        /*0218*/ 	.word	0x00003180


	//   ....[18]....
        /*021c*/ 	.word	0x000031c0


	//----- nvinfo : EIATTR_VRC_CTA_INIT_COUNT
	.align		4
.L_13159:
        /*0220*/ 	.byte	0x02, 0x4a
	.zero		1
	.zero		1


	//----- nvinfo : EIATTR_SYSCALL_OFFSETS
	.align		4
        /*0224*/ 	.byte	0x04, 0x46
        /*0226*/ 	.short	(.L_13161 - .L_13160)


	//   ....[0]....
.L_13160:
        /*0228*/ 	.word	0x00002b40


	//   ....[1]....
        /*022c*/ 	.word	0x00002fe0


	//----- nvinfo : EIATTR_EXIT_INSTR_OFFSETS
	.align		4
.L_13161:
        /*0230*/ 	.byte	0x04, 0x1c
        /*0232*/ 	.short	(.L_13163 - .L_13162)


	//   ....[0]....
.L_13162:
        /*0234*/ 	.word	0x00000090


	//   ....[1]....
        /*0238*/ 	.word	0x00002de0


	//   ....[2]....
        /*023c*/ 	.word	0x00002e10


	//   ....[3]....
        /*0240*/ 	.word	0x00002ee0


	//   ....[4]....
        /*0244*/ 	.word	0x00002ff0


	//----- nvinfo : EIATTR_CRS_STACK_SIZE
	.align		4
.L_13163:
        /*0248*/ 	.byte	0x04, 0x1e
        /*024a*/ 	.short	(.L_13165 - .L_13164)
.L_13164:
        /*024c*/ 	.word	0x00000000


	//----- nvinfo : EIATTR_CBANK_PARAM_SIZE
	.align		4
.L_13165:
        /*0250*/ 	.byte	0x03, 0x19
        /*0252*/ 	.short	0x008c


	//----- nvinfo : EIATTR_PARAM_CBANK
	.align		4
        /*0254*/ 	.byte	0x04, 0x0a
        /*0256*/ 	.short	(.L_13167 - .L_13166)
	.align		4
.L_13166:
        /*0258*/ 	.word	index@(.nv.constant0._ZN4vllm25paged_attention_v2_kernelIfhLi32ELi8ELi128ELNS_18Fp8KVCacheDataTypeE2ELb1ELi512EEEvPfS2_PT_PKS3_PKT0_S9_ifPKiSB_iPKfiiiSD_SD_iiiii)
        /*025c*/ 	.short	0x0380
        /*025e*/ 	.short	0x008c


	//----- nvinfo : EIATTR_SW_WAR
	.align		4
.L_13167:
        /*0260*/ 	.byte	0x04, 0x36
        /*0262*/ 	.short	(.L_13169 - .L_13168)
.L_13168:
        /*0264*/ 	.word	0x00000008
.L_13169:


//--------------------- .nv.info._ZN4vllm25paged_attention_v2_kernelI13__nv_bfloat16hLi256ELi32ELi128ELNS_18Fp8KVCacheDataTypeE1ELb0ELi512EEEvPfS3_PT_PKS4_PKT0_SA_ifPKiSC_iPKfiiiSE_SE_iiiii --------------------------
	.section	.nv.info._ZN4vllm25paged_attention_v2_kernelI13__nv_bfloat16hLi256ELi32ELi128ELNS_18Fp8KVCacheDataTypeE1ELb0ELi512EEEvPfS3_PT_PKS4_PKT0_SA_ifPKiSC_iPKfiiiSE_SE_iiiii,"",@"SHT_CUDA_INFO"
	.sectionflags	@""
	.align	4


	//----- nvinfo : EIATTR_CUDA_API_VERSION
	.align		4
        /*0000*/ 	.byte	0x04, 0x37
        /*0002*/ 	.short	(.L_13171 - .L_13170)
.L_13170:
        /*0004*/ 	.word	0x00000082


	//----- nvinfo : EIATTR_KPARAM_INFO
	.align		4
.L_13171:
        /*0008*/ 	.byte	0x04, 0x17
        /*000a*/ 	.short	(.L_13173 - .L_13172)
.L_13172:
        /*000c*/ 	.word	0x00000000
        /*0010*/ 	.short	0x0015
        /*0012*/ 	.short	0x0088
        /*0014*/ 	.byte	0x00, 0xf0, 0x11, 0x00


	//----- nvinfo : EIATTR_KPARAM_INFO
	.align		4
.L_13173:
        /*0018*/ 	.byte	0x04, 0x17
        /*001a*/ 	.short	(.L_13175 - .L_13174)
.L_13174:
        /*001c*/ 	.word	0x00000000
        /*0020*/ 	.short	0x0014
        /*0022*/ 	.short	0x0084
        /*0024*/ 	.byte	0x00, 0xf0, 0x11, 0x00


	//----- nvinfo : EIATTR_KPARAM_INFO
	.align		4
.L_13175:
        /*0028*/ 	.byte	0x04, 0x17
        /*002a*/ 	.short	(.L_13177 - .L_13176)
.L_13176:
        /*002c*/ 	.word	0x00000000
        /*0030*/ 	.short	0x0013
        /*0032*/ 	.short	0x0080
        /*0034*/ 	.byte	0x00, 0xf0, 0x11, 0x00


	//----- nvinfo : EIATTR_KPARAM_INFO
	.align		4
.L_13177:
        /*0038*/ 	.byte	0x04, 0x17
        /*003a*/ 	.short	(.L_13179 - .L_13178)
.L_13178:
        /*003c*/ 	.word	0x00000000
        /*0040*/ 	.short	0x0012
        /*0042*/ 	.short	0x007c
        /*0044*/ 	.byte	0x00, 0xf0, 0x11, 0x00


	//----- nvinfo : EIATTR_KPARAM_INFO
	.align		4
.L_13179:
        /*0048*/ 	.byte	0x04, 0x17
        /*004a*/ 	.short	(.L_13181 - .L_13180)
.L_13180:
        /*004c*/ 	.word	0x00000000
        /*0050*/ 	.short	0x0011
        /*0052*/ 	.short	0x0078
        /*0054*/ 	.byte	0x00, 0xf0, 0x11, 0x00


	//----- nvinfo : EIATTR_KPARAM_INFO
	.align		4
.L_13181:
        /*0058*/ 	.byte	0x04, 0x17
        /*005a*/ 	.short	(.L_13183 - .L_13182)
.L_13182:
        /*005c*/ 	.word	0x00000000
        /*0060*/ 	.short	0x0010
        /*0062*/ 	.short	0x0070
        /*0064*/ 	.byte	0x00, 0xf5, 0x21, 0x00


	//----- nvinfo : EIATTR_KPARAM_INFO
	.align		4
.L_13183:
        /*0068*/ 	.byte	0x04, 0x17
        /*006a*/ 	.short	(.L_13185 - .L_13184)
.L_13184:
        /*006c*/ 	.word	0x00000000
        /*0070*/ 	.short	0x000f
        /*0072*/ 	.short	0x0068
        /*0074*/ 	.byte	0x00, 0xf5, 0x21, 0x00


	//----- nvinfo : EIATTR_KPARAM_INFO
	.align		4
.L_13185:
        /*0078*/ 	.byte	0x04, 0x17
        /*007a*/ 	.short	(.L_13187 - .L_13186)
.L_13186:
        /*007c*/ 	.word	0x00000000
        /*0080*/ 	.short	0x000e
        /*0082*/ 	.short	0x0060
        /*0084*/ 	.byte	0x00, 0xf0, 0x11, 0x00


	//----- nvinfo : EIATTR_KPARAM_INFO
	.align		4
.L_13187:
        /*0088*/ 	.byte	0x04, 0x17
        /*008a*/ 	.short	(.L_13189 - .L_13188)
.L_13188:
        /*008c*/ 	.word	0x00000000
        /*0090*/ 	.short	0x000d
        /*0092*/ 	.short	0x005c
        /*0094*/ 	.byte	0x00, 0xf0, 0x11, 0x00


	//----- nvinfo : EIATTR_KPARAM_INFO
	.align		4
.L_13189:
        /*0098*/ 	.byte	0x04, 0x17
        /*009a*/ 	.short	(.L_13191 - .L_13190)
.L_13190:
        /*009c*/ 	.word	0x00000000
        /*00a0*/ 	.short	0x000c
        /*00a2*/ 	.short	0x0058
        /*00a4*/ 	.byte	0x00, 0xf0, 0x11, 0x00


	//----- nvinfo : EIATTR_KPARAM_INFO
	.align		4
.L_13191:
        /*00a8*/ 	.byte	0x04, 0x17
        /*00aa*/ 	.short	(.L_13193 - .L_13192)
.L_13192:
        /*00ac*/ 	.word	0x00000000
        /*00b0*/ 	.short	0x000b
        /*00b2*/ 	.short	0x0050
        /*00b4*/ 	.byte	0x00, 0xf5, 0x21, 0x00


	//----- nvinfo : EIATTR_KPARAM_INFO
	.align		4
.L_13193:
        /*00b8*/ 	.byte	0x04, 0x17
        /*00ba*/ 	.short	(.L_13195 - .L_13194)
.L_13194:
        /*00bc*/ 	.word	0x00000000
        /*00c0*/ 	.short	0x000a
        /*00c2*/ 	.short	0x0048
        /*00c4*/ 	.byte	0x00, 0xf0, 0x11, 0x00


	//----- nvinfo : EIATTR_KPARAM_INFO
	.align		4
.L_13195:
        /*00c8*/ 	.byte	0x04, 0x17
        /*00ca*/ 	.short	(.L_13197 - .L_13196)
.L_13196:
        /*00cc*/ 	.word	0x00000000
        /*00d0*/ 	.short	0x0009
        /*00d2*/ 	.short	0x0040
        /*00d4*/ 	.byte	0x00, 0xf5, 0x21, 0x00


	//----- nvinfo : EIATTR_KPARAM_INFO
	.align		4
.L_13197:
        /*00d8*/ 	.byte	0x04, 0x17
        /*00da*/ 	.short	(.L_13199 - .L_13198)
.L_13198:
        /*00dc*/ 	.word	0x00000000
        /*00e0*/ 	.short	0x0008
        /*00e2*/ 	.short	0x0038
        /*00e4*/ 	.byte	0x00, 0xf5, 0x21, 0x00


	//----- nvinfo : EIATTR_KPARAM_INFO
	.align		4
.L_13199:
        /*00e8*/ 	.byte	0x04, 0x17
        /*00ea*/ 	.short	(.L_13201 - .L_13200)
.L_13200:
        /*00ec*/ 	.word	0x00000000
        /*00f0*/ 	.short	0x0007
        /*00f2*/ 	.short	0x0034
        /*00f4*/ 	.byte	0x00, 0xf0, 0x11, 0x00


	//----- nvinfo : EIATTR_KPARAM_INFO
	.align		4
.L_13201:
        /*00f8*/ 	.byte	0x04, 0x17
        /*00fa*/ 	.short	(.L_13203 - .L_13202)
.L_13202:
        /*00fc*/ 	.word	0x00000000
        /*0100*/ 	.short	0x0006
        /*0102*/ 	.short	0x0030
        /*0104*/ 	.byte	0x00, 0xf0, 0x11, 0x00


	//----- nvinfo : EIATTR_KPARAM_INFO
	.align		4
.L_13203:
        /*0108*/ 	.byte	0x04, 0x17
        /*010a*/ 	.short	(.L_13205 - .L_13204)
.L_13204:
        /*010c*/ 	.word	0x00000000
        /*0110*/ 	.short	0x0005
        /*0112*/ 	.short	0x0028
        /*0114*/ 	.byte	0x00, 0xf5, 0x21, 0x00


	//----- nvinfo : EIATTR_KPARAM_INFO
	.align		4
.L_13205:
        /*0118*/ 	.byte	0x04, 0x17
        /*011a*/ 	.short	(.L_13207 - .L_13206)
.L_13206:
        /*011c*/ 	.word	0x00000000
        /*0120*/ 	.short	0x0004
        /*0122*/ 	.short	0x0020
        /*0124*/ 	.byte	0x00, 0xf5, 0x21, 0x00


	//----- nvinfo : EIATTR_KPARAM_INFO
	.align		4
.L_13207:
        /*0128*/ 	.byte	0x04, 0x17
        /*012a*/ 	.short	(.L_13209 - .L_13208)
.L_13208:
        /*012c*/ 	.word	0x00000000
        /*0130*/ 	.short	0x0003
        /*0132*/ 	.short	0x0018
        /*0134*/ 	.byte	0x00, 0xf5, 0x21, 0x00


	//----- nvinfo : EIATTR_KPARAM_INFO
	.align		4
.L_13209:
        /*0138*/ 	.byte	0x04, 0x17
        /*013a*/ 	.short	(.L_13211 - .L_13210)
.L_13210:
        /*013c*/ 	.word	0x00000000
        /*0140*/ 	.short	0x0002
        /*0142*/ 	.short	0x0010
        /*0144*/ 	.byte	0x00, 0xf5, 0x21, 0x00


	//----- nvinfo : EIATTR_KPARAM_INFO
	.align		4
.L_13211:
        /*0148*/ 	.byte	0x04, 0x17
        /*014a*/ 	.short	(.L_13213 - .L_13212)
.L_13212:
        /*014c*/ 	.word	0x00000000
        /*0150*/ 	.short	0x0001
        /*0152*/ 	.short	0x0008
        /*0154*/ 	.byte	0x00, 0xf5, 0x21, 0x00


	//----- nvinfo : EIATTR_KPARAM_INFO
	.align		4
.L_13213:
        /*0158*/ 	.byte	0x04, 0x17
        /*015a*/ 	.short	(.L_13215 - .L_13214)
.L_13214:
        /*015c*/ 	.word	0x00000000
        /*0160*/ 	.short	0x0000
        /*0162*/ 	.short	0x0000
        /*0164*/ 	.byte	0x00, 0xf5, 0x21, 0x00


	//----- nvinfo : EIATTR_SPARSE_MMA_MASK
	.align		4
.L_13215:
        /*0168*/ 	.byte	0x03, 0x50
        /*016a*/ 	.short	0x0000


	//----- nvinfo : EIATTR_MAXREG_COUNT
	.align		4
        /*016c*/ 	.byte	0x03, 0x1b
        /*016e*/ 	.short	0x00ff


	//----- nvinfo : EIATTR_NUM_BARRIERS
	.align		4
        /*0170*/ 	.byte	0x02, 0x4c
        /*0172*/ 	.byte	0x01
	.zero		1


	//----- nvinfo : EIATTR_EXTERNS
	.align		4
        /*0174*/ 	.byte	0x04, 0x0f
        /*0176*/ 	.short	(.L_13217 - .L_13216)


	//   ....[0]....
	.align		4
.L_13216:
        /*0178*/ 	.word	index@(__assertfail)


	//----- nvinfo : EIATTR_MERCURY_ISA_VERSION
	.align		4
.L_13217:
        /*017c*/ 	.byte	0x03, 0x5f
        /*017e*/ 	.short	0x0101


	//----- nvinfo : EIATTR_COOP_GROUP_MASK_REGIDS
	.align		4
        /*0180*/ 	.byte	0x04, 0x29
        /*0182*/ 	.short	(.L_13219 - .L_13218)


	//   ....[0]....
.L_13218:
        /*0184*/ 	.word	0xffffffff


	//   ....[1]....
        /*0188*/ 	.word	0xffffffff


	//   ....[2]....
        /*018c*/ 	.word	0xffffffff


	//   ....[3]....
        /*0190*/ 	.word	0xffffffff


	//   ....[4]....
        /*0194*/ 	.word	0xffffffff


	//   ....[5]....
        /*0198*/ 	.word	0xffffffff


	//   ....[6]....
        /*019c*/ 	.word	0xffffffff


	//   ....[7]....
        /*01a0*/ 	.word	0xffffffff


	//   ....[8]....
        /*01a4*/ 	.word	0xffffffff


	//   ....[9]....
        /*01a8*/ 	.word	0xffffffff


	//   ....[10]....
        /*01ac*/ 	.word	0xffffffff


	//   ....[11]....
        /*01b0*/ 	.word	0xffffffff


	//   ....[12]....
        /*01b4*/ 	.word	0xffffffff


	//   ....[13]....
        /*01b8*/ 	.word	0xffffffff


	//   ....[14]....
        /*01bc*/ 	.word	0xffffffff


	//   ....[15]....
        /*01c0*/ 	.word	0xffffffff


	//   ....[16]....
        /*01c4*/ 	.word	0x0500000f


	//   ....[17]....
        /*01c8*/ 	.word	0x0500000f


	//   ....[18]....
        /*01cc*/ 	.word	0x0500000f


	//   ....[19]....
        /*01d0*/ 	.word	0x0500000f


	//   ....[20]....
        /*01d4*/ 	.word	0x0500000f


	//----- nvinfo : EIATTR_COOP_GROUP_INSTR_OFFSETS
	.align		4
.L_13219:
        /*01d8*/ 	.byte	0x04, 0x28
        /*01da*/ 	.short	(.L_13221 - .L_13220)


	//   ....[0]....
.L_13220:
        /*01dc*/ 	.word	0x00000380


	//   ....[1]....
        /*01e0*/ 	.word	0x000003a0


	//   ....[2]....
        /*01e4*/ 	.word	0x000003c0


	//   ....[3]....
        /*01e8*/ 	.word	0x000003e0


	//   ....[4]....
        /*01ec*/ 	.word	0x00000400


	//   ....[5]....
        /*01f0*/ 	.word	0x00000510


	//   ....[6]....
        /*01f4*/ 	.word	0x00000530


	//   ....[7]....
        /*01f8*/ 	.word	0x00000550


	//   ....[8]....
        /*01fc*/ 	.word	0x000013a0


	//   ....[9]....
        /*0200*/ 	.word	0x000013d0


	//   ....[10]....
        /*0204*/ 	.word	0x000013f0


	//   ....[11]....
        /*0208*/ 	.word	0x00001410


	//   ....[12]....
        /*020c*/ 	.word	0x00001430


	//   ....[13]....
        /*0210*/ 	.word	0x00001480


	//   ....[14]....
        /*0214*/ 	.word	0x000014a0


	//   ....[15]....
        /*0218*/ 	.word	0x000014c0


	//   ....[16]....
        /*021c*/ 	.word	0x000033e0


	//   ....[17]....
        /*0220*/ 	.word	0x00003440


	//   ....[18]....
        /*0224*/ 	.word	0x000034a0


	//   ....[19]....
        /*0228*/ 	.word	0x00003500


	//   ....[20]....
        /*022c*/ 	.word	0x00003560


	//----- nvinfo : EIATTR_VRC_CTA_INIT_COUNT
	.align		4
.L_13221:
        /*0230*/ 	.byte	0x02, 0x4a
	.zero		1
	.zero		1


	//----- nvinfo : EIATTR_SYSCALL_OFFSETS
	.align		4
        /*0234*/ 	.byte	0x04, 0x46
        /*0236*/ 	.short	(.L_13223 - .L_13222)


	//   ....[0]....
.L_13222:
        /*0238*/ 	.word	0x00000330


	//----- nvinfo : EIATTR_EXIT_INSTR_OFFSETS
	.align		4
.L_13223:
        /*023c*/ 	.byte	0x04, 0x1c
        /*023e*/ 	.short	(.L_13225 - .L_13224)


	//   ....[0]....
.L_13224:
        /*0240*/ 	.word	0x000000d0


	//   ....[1]....
        /*0244*/ 	.word	0x00002ea0


	//   ....[2]....
        /*0248*/ 	.word	0x00002ef0


	//   ....[3]....
        /*024c*/ 	.word	0x00003390


	//----- nvinfo : EIATTR_CRS_STACK_SIZE
	.align		4
.L_13225:
        /*0250*/ 	.byte	0x04, 0x1e
        /*0252*/ 	.short	(.L_13227 - .L_13226)
.L_13226:
        /*0254*/ 	.word	0x00000000


	//----- nvinfo : EIATTR_CBANK_PARAM_SIZE
	.align		4
.L_13227:
        /*0258*/ 	.byte	0x03, 0x19
        /*025a*/ 	.short	0x008c


	//----- nvinfo : EIATTR_PARAM_CBANK
	.align		4
        /*025c*/ 	.byte	0x04, 0x0a
        /*025e*/ 	.short	(.L_13229 - .L_13228)
	.align		4
.L_13228:
        /*0260*/ 	.word	index@(.nv.constant0._ZN4vllm25paged_attention_v2_kernelI13__nv_bfloat16hLi256ELi32ELi128ELNS_18Fp8KVCacheDataTypeE1ELb0ELi512EEEvPfS3_PT_PKS4_PKT0_SA_ifPKiSC_iPKfiiiSE_SE_iiiii)
        /*0264*/ 	.short	0x0380
        /*0266*/ 	.short	0x008c


	//----- nvinfo : EIATTR_SW_WAR
	.align		4
.L_13229:
        /*0268*/ 	.byte	0x04, 0x36
        /*026a*/ 	.short	(.L_13231 - .L_13230)
.L_13230:
        /*026c*/ 	.word	0x00000008
.L_13231:


//--------------------- .nv.info._ZN4vllm25paged_attention_v2_kernelI13__nv_bfloat16hLi192ELi32ELi128ELNS_18Fp8KVCacheDataTypeE1ELb0ELi512EEEvPfS3_PT_PKS4_PKT0_SA_ifPKiSC_iPKfiiiSE_SE_iiiii --------------------------
	.section	.nv.info._ZN4vllm25paged_attention_v2_kernelI13__nv_bfloat16hLi192ELi32ELi128ELNS_18Fp8KVCacheDataTypeE1ELb0ELi512EEEvPfS3_PT_PKS4_PKT0_SA_ifPKiSC_iPKfiiiSE_SE_iiiii,"",@"SHT_CUDA_INFO"
	.sectionflags	@""
	.align	4


	//----- nvinfo : EIATTR_CUDA_API_VERSION
	.align		4
        /*0000*/ 	.byte	0x04, 0x37
        /*0002*/ 	.short	(.L_13233 - .L_13232)
.L_13232:
        /*0004*/ 	.word	0x00000082


	//----- nvinfo : EIATTR_KPARAM_INFO
	.align		4
.L_13233:
        /*0008*/ 	.byte	0x04, 0x17
        /*000a*/ 	.short	(.L_13235 - .L_13234)
.L_13234:
        /*000c*/ 	.word	0x00000000
        /*0010*/ 	.short	0x0015
        /*0012*/ 	.short	0x0088
        /*0014*/ 	.byte	0x00, 0xf0, 0x11, 0x00


	//----- nvinfo : EIATTR_KPARAM_INFO
	.align		4
.L_13235:
        /*0018*/ 	.byte	0x04, 0x17
        /*001a*/ 	.short	(.L_13237 - .L_13236)
.L_13236:
        /*001c*/ 	.word	0x00000000
        /*0020*/ 	.short	0x0014
        /*0022*/ 	.short	0x0084
        /*0024*/ 	.byte	0x00, 0xf0, 0x11, 0x00


	//----- nvinfo : EIATTR_KPARAM_INFO
	.align		4
.L_13237:
        /*0028*/ 	.byte	0x04, 0x17
        /*002a*/ 	.short	(.L_13239 - .L_13238)
.L_13238:
        /*002c*/ 	.word	0x00000000
        /*0030*/ 	.short	0x0013
        /*0032*/ 	.short	0x0080
        /*0034*/ 	.byte	0x00, 0xf0, 0x11, 0x00


	//----- nvinfo : EIATTR_KPARAM_INFO
	.align		4
.L_13239:
        /*0038*/ 	.byte	0x04, 0x17
        /*003a*/ 	.short	(.L_13241 - .L_13240)
.L_13240:
        /*003c*/ 	.word	0x00000000
        /*0040*/ 	.short	0x0012
        /*0042*/ 	.short	0x007c
        /*0044*/ 	.byte	0x00, 0xf0, 0x11, 0x00


	//----- nvinfo : EIATTR_KPARAM_INFO
	.align		4
.L_13241:
        /*0048*/ 	.byte	0x04, 0x17
        /*004a*/ 	.short	(.L_13243 - .L_13242)
.L_13242:
        /*004c*/ 	.word	0x00000000
        /*0050*/ 	.short	0x0011
        /*0052*/ 	.short	0x0078
        /*0054*/ 	.byte	0x00, 0xf0, 0x11, 0x00


	//----- nvinfo : EIATTR_KPARAM_INFO
	.align		4
.L_13243:
        /*0058*/ 	.byte	0x04, 0x17
        /*005a*/ 	.short	(.L_13245 - .L_13244)
.L_13244:
        /*005c*/ 	.word	0x00000000
        /*0060*/ 	.short	0x0010
        /*0062*/ 	.short	0x0070
        /*0064*/ 	.byte	0x00, 0xf5, 0x21, 0x00


	//----- nvinfo : EIATTR_KPARAM_INFO
	.align		4
.L_13245:
        /*0068*/ 	.byte	0x04, 0x17
        /*006a*/ 	.short	(.L_13247 - .L_13246)
.L_13246:
        /*006c*/ 	.word	0x00000000
        /*0070*/ 	.short	0x000f
        /*0072*/ 	.short	0x0068
        /*0074*/ 	.byte	0x00, 0xf5, 0x21, 0x00


	//----- nvinfo : EIATTR_KPARAM_INFO
	.align		4
.L_13247:
        /*0078*/ 	.byte	0x04, 0x17
        /*007a*/ 	.short	(.L_13249 - .L_13248)
.L_13248:
        /*007c*/ 	.word	0x00000000
        /*0080*/ 	.short	0x000e
        /*0082*/ 	.short	0x0060
        /*0084*/ 	.byte	0x00, 0xf0, 0x11, 0x00


	//----- nvinfo : EIATTR_KPARAM_INFO
	.align		4
.L_13249:
        /*0088*/ 	.byte	0x04, 0x17
        /*008a*/ 	.short	(.L_13251 - .L_13250)
.L_13250:
        /*008c*/ 	.word	0x00000000
        /*0090*/ 	.short	0x000d
        /*0092*/ 	.short	0x005c
        /*0094*/ 	.byte	0x00, 0xf0, 0x11, 0x00


	//----- nvinfo : EIATTR_KPARAM_INFO
	.align		4
.L_13251:
        /*0098*/ 	.byte	0x04, 0x17
        /*009a*/ 	.short	(.L_13253 - .L_13252)
.L_13252:
        /*009c*/ 	.word	0x00000000
        /*00a0*/ 	.short	0x000c
        /*00a2*/ 	.short	0x0058
        /*00a4*/ 	.byte	0x00, 0xf0, 0x11, 0x00


	//----- nvinfo : EIATTR_KPARAM_INFO
	.align		4
.L_13253:
        /*00a8*/ 	.byte	0x04, 0x17
        /*00aa*/ 	.short	(.L_13255 - .L_13254)
.L_13254:
        /*00ac*/ 	.word	0x00000000
        /*00b0*/ 	.short	0x000b
        /*00b2*/ 	.short	0x0050
        /*00b4*/ 	.byte	0x00, 0xf5, 0x21, 0x00


	//----- nvinfo : EIATTR_KPARAM_INFO
	.align		4
.L_13255:
        /*00b8*/ 	.byte	0x04, 0x17
        /*00ba*/ 	.short	(.L_13257 - .L_13256)
.L_13256:
        /*00bc*/ 	.word	0x00000000
        /*00c0*/ 	.short	0x000a
        /*00c2*/ 	.short	0x0048
        /*00c4*/ 	.byte	0x00, 0xf0, 0x11, 0x00


	//----- nvinfo : EIATTR_KPARAM_INFO
	.align		4
.L_13257:
        /*00c8*/ 	.byte	0x04, 0x17
        /*00ca*/ 	.short	(.L_13259 - .L_13258)
.L_13258:
        /*00cc*/ 	.word	0x00000000
        /*00d0*/ 	.short	0x0009
        /*00d2*/ 	.short	0x0040
        /*00d4*/ 	.byte	0x00, 0xf5, 0x21, 0x00


	//----- nvinfo : EIATTR_KPARAM_INFO
	.align		4
.L_13259:
        /*00d8*/ 	.byte	0x04, 0x17
        /*00da*/ 	.short	(.L_13261 - .L_13260)
.L_13260:
        /*00dc*/ 	.word	0x00000000
        /*00e0*/ 	.short	0x0008
        /*00e2*/ 	.short	0x0038
        /*00e4*/ 	.byte	0x00, 0xf5, 0x21, 0x00


	//----- nvinfo : EIATTR_KPARAM_INFO
	.align		4
.L_13261:
        /*00e8*/ 	.byte	0x04, 0x17
        /*00ea*/ 	.short	(.L_13263 - .L_13262)
.L_13262:
        /*00ec*/ 	.word	0x00000000
        /*00f0*/ 	.short	0x0007
        /*00f2*/ 	.short	0x0034
        /*00f4*/ 	.byte	0x00, 0xf0, 0x11, 0x00


	//----- nvinfo : EIATTR_KPARAM_INFO
	.align		4
.L_13263:
        /*00f8*/ 	.byte	0x04, 0x17
        /*00fa*/ 	.short	(.L_13265 - .L_13264)
.L_13264:
        /*00fc*/ 	.word	0x00000000
        /*0100*/ 	.short	0x0006
        /*0102*/ 	.short	0x0030
        /*0104*/ 	.byte	0x00, 0xf0, 0x11, 0x00


	//----- nvinfo : EIATTR_KPARAM_INFO
	.align		4
.L_13265:
        /*0108*/ 	.byte	0x04, 0x17
        /*010a*/ 	.short	(.L_13267 - .L_13266)
.L_13266:
        /*010c*/ 	.word	0x00000000
        /*0110*/ 	.short	0x0005
        /*0112*/ 	.short	0x0028
        /*0114*/ 	.byte	0x00, 0xf5, 0x21, 0x00


	//----- nvinfo : EIATTR_KPARAM_INFO
	.align		4
.L_13267:
        /*0118*/ 	.byte	0x04, 0x17
        /*011a*/ 	.short	(.L_13269 - .L_13268)
.L_13268:
        /*011c*/ 	.word	0x00000000
        /*0120*/ 	.short	0x0004
        /*0122*/ 	.short	0x0020
        /*0124*/ 	.byte	0x00, 0xf5, 0x21, 0x00


	//----- nvinfo : EIATTR_KPARAM_INFO
	.align		4
.L_13269:
        /*0128*/ 	.byte	0x04, 0x17
        /*012a*/ 	.short	(.L_13271 - .L_13270)
.L_13270:
        /*012c*/ 	.word	0x00000000
        /*0130*/ 	.short	0x0003
        /*0132*/ 	.short	0x0018
        /*0134*/ 	.byte	0x00, 0xf5, 0x21, 0x00


	//----- nvinfo : EIATTR_KPARAM_INFO
	.align		4
.L_13271:
        /*0138*/ 	.byte	0x04, 0x17
        /*013a*/ 	.short	(.L_13273 - .L_13272)
.L_13272:
        /*013c*/ 	.word	0x00000000
        /*0140*/ 	.short	0x0002
        /*0142*/ 	.short	0x0010
        /*0144*/ 	.byte	0x00, 0xf5, 0x21, 0x00


	//----- nvinfo : EIATTR_KPARAM_INFO
	.align		4
.L_13273:
        /*0148*/ 	.byte	0x04, 0x17
        /*014a*/ 	.short	(.L_13275 - .L_13274)
.L_13274:
        /*014c*/ 	.word	0x00000000
        /*0150*/ 	.short	0x0001
        /*0152*/ 	.short	0x0008
        /*0154*/ 	.byte	0x00, 0xf5, 0x21, 0x00


	//----- nvinfo : EIATTR_KPARAM_INFO
	.align		4
.L_13275:
        /*0158*/ 	.byte	0x04, 0x17
        /*015a*/ 	.short	(.L_13277 - .L_13276)
.L_13276:
        /*015c*/ 	.word	0x00000000
        /*0160*/ 	.short	0x0000
        /*0162*/ 	.short	0x0000
        /*0164*/ 	.byte	0x00, 0xf5, 0x21, 0x00


	//----- nvinfo : EIATTR_SPARSE_MMA_MASK
	.align		4
.L_13277:
        /*0168*/ 	.byte	0x03, 0x50
        /*016a*/ 	.short	0x0000


	//----- nvinfo : EIATTR_MAXREG_COUNT
	.align		4
        /*016c*/ 	.byte	0x03, 0x1b
        /*016e*/ 	.short	0x00ff


	//----- nvinfo : EIATTR_NUM_BARRIERS
	.align		4
        /*0170*/ 	.byte	0x02, 0x4c
        /*0172*/ 	.byte	0x01
	.zero		1


	//----- nvinfo : EIATTR_EXTERNS
	.align		4
        /*0174*/ 	.byte	0x04, 0x0f
        /*0176*/ 	.short	(.L_13279 - .L_13278)


	//   ....[0]....
	.align		4
.L_13278:
        /*0178*/ 	.word	index@(__assertfail)


	//----- nvinfo : EIATTR_MERCURY_ISA_VERSION
	.align		4
.L_13279:
        /*017c*/ 	.byte	0x03, 0x5f
        /*017e*/ 	.short	0x0101


	//----- nvinfo : EIATTR_COOP_GROUP_MASK_REGIDS
	.align		4
        /*0180*/ 	.byte	0x04, 0x29
        /*0182*/ 	.short	(.L_13281 - .L_13280)


	//   ....[0]....
.L_13280:
        /*0184*/ 	.word	0xffffffff


	//   ....[1]....
        /*0188*/ 	.word	0xffffffff


	//   ....[2]....
        /*018c*/ 	.word	0xffffffff


	//   ....[3]....
        /*0190*/ 	.word	0xffffffff


	//   ....[4]....
        /*0194*/ 	.word	0xffffffff


	//   ....[5]....
        /*0198*/ 	.word	0xffffffff


	//   ....[6]....
        /*019c*/ 	.word	0xffffffff


	//   ....[7]....
        /*01a0*/ 	.word	0xffffffff


	//   ....[8]....
        /*01a4*/ 	.word	0xffffffff


	//   ....[9]....
        /*01a8*/ 	.word	0xffffffff


	//   ....[10]....
        /*01ac*/ 	.word	0xffffffff


	//   ....[11]....
        /*01b0*/ 	.word	0xffffffff


	//   ....[12]....
        /*01b4*/ 	.word	0xffffffff


	//   ....[13]....
        /*01b8*/ 	.word	0xffffffff


	//   ....[14]....
        /*01bc*/ 	.word	0xffffffff


	//   ....[15]....
        /*01c0*/ 	.word	0xffffffff


	//   ....[16]....
        /*01c4*/ 	.word	0x0500000f


	//   ....[17]....
        /*01c8*/ 	.word	0x0500000f


	//   ....[18]....
        /*01cc*/ 	.word	0x0500000f


	//   ....[19]....
        /*01d0*/ 	.word	0x0500000f


	//   ....[20]....
        /*01d4*/ 	.word	0x0500000f


	//----- nvinfo : EIATTR_COOP_GROUP_INSTR_OFFSETS
	.align		4
.L_13281:
        /*01d8*/ 	.byte	0x04, 0x28
        /*01da*/ 	.short	(.L_13283 - .L_13282)


	//   ....[0]....
.L_13282:
        /*01dc*/ 	.word	0x000003b0


	//   ....[1]....
        /*01e0*/ 	.word	0x000003d0


	//   ....[2]....
        /*01e4*/ 	.word	0x000003f0


	//   ....[3]....
        /*01e8*/ 	.word	0x00000410


	//   ....[4]....
        /*01ec*/ 	.word	0x00000430


	//   ....[5]....
        /*01f0*/ 	.word	0x00000540


	//   ....[6]....
        /*01f4*/ 	.word	0x00000560


	//   ....[7]....
        /*01f8*/ 	.word	0x00000580


	//   ....[8]....
        /*01fc*/ 	.word	0x000013d0


	//   ....[9]....
        /*0200*/ 	.word	0x00001400


	//   ....[10]....
        /*0204*/ 	.word	0x00001420


	//   ....[11]....
        /*0208*/ 	.word	0x00001440


	//   ....[12]....
        /*020c*/ 	.word	0x00001460


	//   ....[13]....
        /*0210*/ 	.word	0x000014b0


	//   ....[14]....
        /*0214*/ 	.word	0x000014d0


	//   ....[15]....
        /*0218*/ 	.word	0x000014f0


	//   ....[16]....
        /*021c*/ 	.word	0x00002f40


	//   ....[17]....
        /*0220*/ 	.word	0x00002fa0


	//   ....[18]....
        /*0224*/ 	.word	0x00003000


	//   ....[19]....
        /*0228*/ 	.word	0x00003060


	//   ....[20]....
        /*022c*/ 	.word	0x000030c0


	//----- nvinfo : EIATTR_VRC_CTA_INIT_COUNT
	.align		4
.L_13283:
        /*0230*/ 	.byte	0x02, 0x4a
	.zero		1
	.zero		1


	//----- nvinfo : EIATTR_SYSCALL_OFFSETS
	.align		4
        /*0234*/ 	.byte	0x04, 0x46
        /*0236*/ 	.short	(.L_13285 - .L_13284)


	//   ....[0]....
.L_13284:
        /*0238*/ 	.word	0x00000320


	//----- nvinfo : EIATTR_EXIT_INSTR_OFFSETS
	.align		4
.L_13285:
        /*023c*/ 	.byte	0x04, 0x1c
        /*023e*/ 	.short	(.L_13287 - .L_13286)


	//   ....[0]....
.L_13286:
        /*0240*/ 	.word	0x000000d0


	//   ....[1]....
        /*0244*/ 	.word	0x00002b10


	//   ....[2]....
        /*0248*/ 	.word	0x00002b50


	//   ....[3]....
        /*024c*/ 	.word	0x00002ef0


	//----- nvinfo : EIATTR_CRS_STACK_SIZE
	.align		4
.L_13287:
        /*0250*/ 	.byte	0x04, 0x1e
        /*0252*/ 	.short	(.L_13289 - .L_13288)
.L_13288:
        /*0254*/ 	.word	0x00000000


	//----- nvinfo : EIATTR_CBANK_PARAM_SIZE
	.align		4
.L_13289:
        /*0258*/ 	.byte	0x03, 0x19
        /*025a*/ 	.short	0x008c


	//----- nvinfo : EIATTR_PARAM_CBANK
	.align		4
        /*025c*/ 	.byte	0x04, 0x0a
        /*025e*/ 	.short	(.L_13291 - .L_13290)
	.align		4
.L_13290:
        /*0260*/ 	.word	index@(.nv.constant0._ZN4vllm25paged_attention_v2_kernelI13__nv_bfloat16hLi192ELi32ELi128ELNS_18Fp8KVCacheDataTypeE1ELb0ELi512EEEvPfS3_PT_PKS4_PKT0_SA_ifPKiSC_iPKfiiiSE_SE_iiiii)
        /*0264*/ 	.short	0x0380
        /*0266*/ 	.short	0x008c


	//----- nvinfo : EIATTR_SW_WAR
	.align		4
.L_13291:
        /*0268*/ 	.byte	0x04, 0x36
        /*026a*/ 	.short	(.L_13293 - .L_13292)
.L_13292:
        /*026c*/ 	.word	0x00000008
.L_13293:


//--------------------- .nv.info._ZN4vllm25paged_attention_v2_kernelI13__nv_bfloat16hLi128ELi32ELi128ELNS_18Fp8KVCacheDataTypeE1ELb0ELi512EEEvPfS3_PT_PKS4_PKT0_SA_ifPKiSC_iPKfiiiSE_SE_iiiii --------------------------
	.section	.nv.info._ZN4vllm25paged_attention_v2_kernelI13__nv_bfloat16hLi128ELi32ELi128ELNS_18Fp8KVCacheDataTypeE1ELb0ELi512EEEvPfS3_PT_PKS4_PKT0_SA_ifPKiSC_iPKfiiiSE_SE_iiiii,"",@"SHT_CUDA_INFO"
	.sectionflags	@""
	.align	4


	//----- nvinfo : EIATTR_CUDA_API_VERSION
	.align		4
        /*0000*/ 	.byte	0x04, 0x37
        /*0002*/ 	.short	(.L_13295 - .L_13294)
.L_13294:
        /*0004*/ 	.word	0x00000082


	//----- nvinfo : EIATTR_KPARAM_INFO
	.align		4
.L_13295:
        /*0008*/ 	.byte	0x04, 0x17
        /*000a*/ 	.short	(.L_13297 - .L_13296)
.L_13296:
        /*000c*/ 	.word	0x00000000
        /*0010*/ 	.short	0x0015
        /*0012*/ 	.short	0x0088
        /*0014*/ 	.byte	0x00, 0xf0, 0x11, 0x00


	//----- nvinfo : EIATTR_KPARAM_INFO
	.align		4
.L_13297:
        /*0018*/ 	.byte	0x04, 0x17
        /*001a*/ 	.short	(.L_13299 - .L_13298)
.L_13298:
        /*001c*/ 	.word	0x00000000
        /*0020*/ 	.short	0x0014
        /*0022*/ 	.short	0x0084
        /*0024*/ 	.byte	0x00, 0xf0, 0x11, 0x00


	//----- nvinfo : EIATTR_KPARAM_INFO
	.align		4
.L_13299:
        /*0028*/ 	.byte	0x04, 0x17
        /*002a*/ 	.short	(.L_13301 - .L_13300)
.L_13300:
        /*002c*/ 	.word	0x00000000
        /*0030*/ 	.short	0x0013
        /*0032*/ 	.short	0x0080
        /*0034*/ 	.byte	0x00, 0xf0, 0x11, 0x00


	//----- nvinfo : EIATTR_KPARAM_INFO
	.align		4
.L_13301:
        /*0038*/ 	.byte	0x04, 0x17
        /*003a*/ 	.short	(.L_13303 - .L_13302)
.L_13302:
        /*003c*/ 	.word	0x00000000
        /*0040*/ 	.short	0x0012
        /*0042*/ 	.short	0x007c
        /*0044*/ 	.byte	0x00, 0xf0, 0x11, 0x00


	//----- nvinfo : EIATTR_KPARAM_INFO
	.align		4
.L_13303:
        /*0048*/ 	.byte	0x04, 0x17
        /*004a*/ 	.short	(.L_13305 - .L_13304)
.L_13304:
        /*004c*/ 	.word	0x00000000
        /*0050*/ 	.short	0x0011
        /*0052*/ 	.short	0x0078
        /*0054*/ 	.byte	0x00, 0xf0, 0x11, 0x00


	//----- nvinfo : EIATTR_KPARAM_INFO
	.align		4
.L_13305:
        /*0058*/ 	.byte	0x04, 0x17
        /*005a*/ 	.short	(.L_13307 - .L_13306)
.L_13306:
        /*005c*/ 	.word	0x00000000
        /*0060*/ 	.short	0x0010
        /*0062*/ 	.short	0x0070
        /*0064*/ 	.byte	0x00, 0xf5, 0x21, 0x00


	//----- nvinfo : EIATTR_KPARAM_INFO
	.align		4
.L_13307:
        /*0068*/ 	.byte	0x04, 0x17
        /*006a*/ 	.short	(.L_13309 - .L_13308)
.L_13308:
        /*006c*/ 	.word	0x00000000
        /*0070*/ 	.short	0x000f
        /*0072*/ 	.short	0x0068
        /*0074*/ 	.byte	0x00, 0xf5, 0x21, 0x00


	//----- nvinfo : EIATTR_KPARAM_INFO
	.align		4
.L_13309:
        /*0078*/ 	.byte	0x04, 0x17
        /*007a*/ 	.short	(.L_13311 - .L_13310)
.L_13310:
        /*007c*/ 	.word	0x00000000
        /*0080*/ 	.short	0x000e
        /*0082*/ 	.short	0x0060
        /*0084*/ 	.byte	0x00, 0xf0, 0x11, 0x00


	//----- nvinfo : EIATTR_KPARAM_INFO
	.align		4
.L_13311:
        /*0088*/ 	.byte	0x04, 0x17
        /*008a*/ 	.short	(.L_13313 - .L_13312)
.L_13312:
        /*008c*/ 	.word	0x00000000
        /*0090*/ 	.short	0x000d
        /*0092*/ 	.short	0x005c
        /*0094*/ 	.byte	0x00, 0xf0, 0x11, 0x00


	//----- nvinfo : EIATTR_KPARAM_INFO
	.align		4
.L_13313:
        /*0098*/ 	.byte	0x04, 0x17
        /*009a*/ 	.short	(.L_13315 - .L_13314)
.L_13314:
        /*009c*/ 	.word	0x00000000
        /*00a0*/ 	.short	0x000c
        /*00a2*/ 	.short	0x0058
        /*00a4*/ 	.byte	0x00, 0xf0, 0x11, 0x00


	//----- nvinfo : EIATTR_KPARAM_INFO
	.align		4
.L_13315:
        /*00a8*/ 	.byte	0x04, 0x17
        /*00aa*/ 	.short	(.L_13317 - .L_13316)
.L_13316:
        /*00ac*/ 	.word	0x00000000
        /*00b0*/ 	.short	0x000b
        /*00b2*/ 	.short	0x0050
        /*00b4*/ 	.byte	0x00, 0xf5, 0x21, 0x00


	//----- nvinfo : EIATTR_KPARAM_INFO
	.align		4
.L_13317:
        /*00b8*/ 	.byte	0x04, 0x17
        /*00ba*/ 	.short	(.L_13319 - .L_13318)
.L_13318:
        /*00bc*/ 	.word	0x00000000
        /*00c0*/ 	.short	0x000a
        /*00c2*/ 	.short	0x0048
        /*00c4*/ 	.byte	0x00, 0xf0, 0x11, 0x00


	//----- nvinfo : EIATTR_KPARAM_INFO
	.align		4
.L_13319:
        /*00c8*/ 	.byte	0x04, 0x17
        /*00ca*/ 	.short	(.L_13321 - .L_13320)
.L_13320:
        /*00cc*/ 	.word	0x00000000
        /*00d0*/ 	.short	0x0009
        /*00d2*/ 	.short	0x0040
        /*00d4*/ 	.byte	0x00, 0xf5, 0x21, 0x00


	//----- nvinfo : EIATTR_KPARAM_INFO
	.align		4
.L_13321:
        /*00d8*/ 	.byte	0x04, 0x17
        /*00da*/ 	.short	(.L_13323 - .L_13322)
.L_13322:
        /*00dc*/ 	.word	0x00000000
        /*00e0*/ 	.short	0x0008
        /*00e2*/ 	.short	0x0038
        /*00e4*/ 	.byte	0x00, 0xf5, 0x21, 0x00


	//----- nvinfo : EIATTR_KPARAM_INFO
	.align		4
.L_13323:
        /*00e8*/ 	.byte	0x04, 0x17
        /*00ea*/ 	.short	(.L_13325 - .L_13324)
.L_13324:
        /*00ec*/ 	.word	0x00000000
        /*00f0*/ 	.short	0x0007
        /*00f2*/ 	.short	0x0034
        /*00f4*/ 	.byte	0x00, 0xf0, 0x11, 0x00


	//----- nvinfo : EIATTR_KPARAM_INFO
	.align		4
.L_13325:
        /*00f8*/ 	.byte	0x04, 0x17
        /*00fa*/ 	.short	(.L_13327 - .L_13326)
.L_13326:
        /*00fc*/ 	.word	0x00000000
        /*0100*/ 	.short	0x0006
        /*0102*/ 	.short	0x0030
        /*0104*/ 	.byte	0x00, 0xf0, 0x11, 0x00


	//----- nvinfo : EIATTR_KPARAM_INFO
	.align		4
.L_13327:
        /*0108*/ 	.byte	0x04, 0x17
        /*010a*/ 	.short	(.L_13329 - .L_13328)
.L_13328:
        /*010c*/ 	.word	0x00000000
        /*0110*/ 	.short	0x0005
        /*0112*/ 	.short	0x0028
        /*0114*/ 	.byte	0x00, 0xf5, 0x21, 0x00


	//----- nvinfo : EIATTR_KPARAM_INFO
	.align		4
.L_13329:
        /*0118*/ 	.byte	0x04, 0x17
        /*011a*/ 	.short	(.L_13331 - .L_13330)
.L_13330:
        /*011c*/ 	.word	0x00000000
        /*0120*/ 	.short	0x0004
        /*0122*/ 	.short	0x0020
        /*0124*/ 	.byte	0x00, 0xf5, 0x21, 0x00


	//----- nvinfo : EIATTR_KPARAM_INFO
	.align		4
.L_13331:
        /*0128*/ 	.byte	0x04, 0x17
        /*012a*/ 	.short	(.L_13333 - .L_13332)
.L_13332:
        /*012c*/ 	.word	0x00000000
        /*0130*/ 	.short	0x0003
        /*0132*/ 	.short	0x0018
        /*0134*/ 	.byte	0x00, 0xf5, 0x21, 0x00


	//----- nvinfo : EIATTR_KPARAM_INFO
	.align		4
.L_13333:
        /*0138*/ 	.byte	0x04, 0x17
        /*013a*/ 	.short	(.L_13335 - .L_13334)
.L_13334:
        /*013c*/ 	.word	0x00000000
        /*0140*/ 	.short	0x0002
        /*0142*/ 	.short	0x0010
        /*0144*/ 	.byte	0x00, 0xf5, 0x21, 0x00


	//----- nvinfo : EIATTR_KPARAM_INFO
	.align		4
.L_13335:
        /*0148*/ 	.byte	0x04, 0x17
        /*014a*/ 	.short	(.L_13337 - .L_13336)
.L_13336:
        /*014c*/ 	.word	0x00000000
        /*0150*/ 	.short	0x0001
        /*0152*/ 	.short	0x0008
        /*0154*/ 	.byte	0x00, 0xf5, 0x21, 0x00


	//----- nvinfo : EIATTR_KPARAM_INFO
	.align		4
.L_13337:
        /*0158*/ 	.byte	0x04, 0x17
        /*015a*/ 	.short	(.L_13339 - .L_13338)
.L_13338:
        /*015c*/ 	.word	0x00000000
        /*0160*/ 	.short	0x0000
        /*0162*/ 	.short	0x0000
        /*0164*/ 	.byte	0x00, 0xf5, 0x21, 0x00


	//----- nvinfo : EIATTR_SPARSE_MMA_MASK
	.align		4
.L_13339:
        /*0168*/ 	.byte	0x03, 0x50
        /*016a*/ 	.short	0x0000


	//----- nvinfo : EIATTR_MAXREG_COUNT
	.align		4
        /*016c*/ 	.byte	0x03, 0x1b
        /*016e*/ 	.short	0x00ff


	//----- nvinfo : EIATTR_NUM_BARRIERS
	.align		4
        /*0170*/ 	.byte	0x02, 0x4c
        /*0172*/ 	.byte	0x01
	.zero		1


	//----- nvinfo : EIATTR_EXTERNS
	.align		4
        /*0174*/ 	.byte	0x04, 0x0f
        /*0176*/ 	.short	(.L_13341 - .L_13340)


	//   ....[0]....
	.align		4
.L_13340:
        /*0178*/ 	.word	index@(__assertfail)


	//----- nvinfo : EIATTR_MERCURY_ISA_VERSION
	.align		4
.L_13341:
        /*017c*/ 	.byte	0x03, 0x5f
        /*017e*/ 	.short	0x0101


	//----- nvinfo : EIATTR_COOP_GROUP_MASK_REGIDS
	.align		4
        /*0180*/ 	.byte	0x04, 0x29
        /*0182*/ 	.short	(.L_13343 - .L_13342)


	//   ....[0]....
.L_13342:
        /*0184*/ 	.word	0xffffffff


	//   ....[1]....
        /*0188*/ 	.word	0xffffffff


	//   ....[2]....
        /*018c*/ 	.word	0xffffffff


	//   ....[3]....
        /*0190*/ 	.word	0xffffffff


	//   ....[4]....
        /*0194*/ 	.word	0xffffffff


	//   ....[5]....
        /*0198*/ 	.word	0xffffffff


	//   ....[6]....
        /*019c*/ 	.word	0xffffffff


	//   ....[7]....
        /*01a0*/ 	.word	0xffffffff


	//   ....[8]....
        /*01a4*/ 	.word	0xffffffff


	//   ....[9]....
        /*01a8*/ 	.word	0xffffffff


	//   ....[10]....
        /*01ac*/ 	.word	0xffffffff


	//   ....[11]....
        /*01b0*/ 	.word	0xffffffff


	//   ....[12]....
        /*01b4*/ 	.word	0xffffffff


	//   ....[13]....
        /*01b8*/ 	.word	0xffffffff


	//   ....[14]....
        /*01bc*/ 	.word	0xffffffff


	//   ....[15]....
        /*01c0*/ 	.word	0xffffffff


	//   ....[16]....
        /*01c4*/ 	.word	0x0500000f


	//   ....[17]....
        /*01c8*/ 	.word	0x0500000f


	//   ....[18]....
        /*01cc*/ 	.word	0x0500000f


	//   ....[19]....
        /*01d0*/ 	.word	0x0500000f


	//   ....[20]....
        /*01d4*/ 	.word	0x0500000f


	//----- nvinfo : EIATTR_COOP_GROUP_INSTR_OFFSETS
	.align		4
.L_13343:
        /*01d8*/ 	.byte	0x04, 0x28
        /*01da*/ 	.short	(.L_13345 - .L_13344)


	//   ....[0]....
.L_13344:
        /*01dc*/ 	.word	0x000003c0


	//   ....[1]....
        /*01e0*/ 	.word	0x000003e0


	//   ....[2]....
        /*01e4*/ 	.word	0x00000400


	//   ....[3]....
        /*01e8*/ 	.word	0x00000420


	//   ....[4]....
        /*01ec*/ 	.word	0x00000440


	//   ....[5]....
        /*01f0*/ 	.word	0x00000550


	//   ....[6]....
        /*01f4*/ 	.word	0x00000570


	//   ....[7]....
        /*01f8*/ 	.word	0x00000590


	//   ....[8]....
        /*01fc*/ 	.word	0x000013e0


	//   ....[9]....
        /*0200*/ 	.word	0x00001410


	//   ....[10]....
        /*0204*/ 	.word	0x00001430


	//   ....[11]....
        /*0208*/ 	.word	0x00001450


	//   ....[12]....
        /*020c*/ 	.word	0x00001470


	//   ....[13]....
        /*0210*/ 	.word	0x000014c0


	//   ....[14]....
        /*0214*/ 	.word	0x000014e0


	//   ....[15]....
        /*0218*/ 	.word	0x00001500


	//   ....[16]....
        /*021c*/ 	.word	0x00002b30


	//   ....[17]....
        /*0220*/ 	.word	0x00002b90


	//   ....[18]....
        /*0224*/ 	.word	0x00002bf0


	//   ....[19]....
        /*0228*/ 	.word	0x00002c50


	//   ....[20]....
        /*022c*/ 	.word	0x00002cb0


	//----- nvinfo : EIATTR_VRC_CTA_INIT_COUNT
	.align		4
.L_13345:
        /*0230*/ 	.byte	0x02, 0x4a
	.zero		1
	.zero		1


	//----- nvinfo : EIATTR_SYSCALL_OFFSETS
	.align		4
        /*0234*/ 	.byte	0x04, 0x46
        /*0236*/ 	.short	(.L_13347 - .L_13346)


	//   ....[0]....
.L_13346:
        /*0238*/ 	.word	0x00000320


	//----- nvinfo : EIATTR_EXIT_INSTR_OFFSETS
	.align		4
.L_13347:
        /*023c*/ 	.byte	0x04, 0x1c
        /*023e*/ 	.short	(.L_13349 - .L_13348)


	//   ....[0]....
.L_13348:
        /*0240*/ 	.word	0x000000d0


	//   ....[1]....
        /*0244*/ 	.word	0x00002810


	//   ....[2]....
        /*0248*/ 	.word	0x00002840


	//   ....[3]....
        /*024c*/ 	.word	0x00002ae0


	//----- nvinfo : EIATTR_CRS_STACK_SIZE
	.align		4
.L_13349:
        /*0250*/ 	.byte	0x04, 0x1e
        /*0252*/ 	.short	(.L_13351 - .L_13350)
.L_13350:
        /*0254*/ 	.word	0x00000000


	//----- nvinfo : EIATTR_CBANK_PARAM_SIZE
	.align		4
.L_13351:
        /*0258*/ 	.byte	0x03, 0x19
        /*025a*/ 	.short	0x008c


	//----- nvinfo : EIATTR_PARAM_CBANK
	.align		4
        /*025c*/ 	.byte	0x04, 0x0a
        /*025e*/ 	.short	(.L_13353 - .L_13352)
	.align		4
.L_13352:
        /*0260*/ 	.word	index@(.nv.constant0._ZN4vllm25paged_attention_v2_kernelI13__nv_bfloat16hLi128ELi32ELi128ELNS_18Fp8KVCacheDataTypeE1ELb0ELi512EEEvPfS3_PT_PKS4_PKT0_SA_ifPKiSC_iPKfiiiSE_SE_iiiii)
        /*0264*/ 	.short	0x0380
        /*0266*/ 	.short	0x008c


	//----- nvinfo : EIATTR_SW_WAR
	.align		4
.L_13353:
        /*0268*/ 	.byte	0x04, 0x36
        /*026a*/ 	.short	(.L_13355 - .L_13354)
.L_13354:
        /*026c*/ 	.word	0x00000008
.L_13355:


//--------------------- .nv.info._ZN4vllm25paged_attention_v2_kernelI13__nv_bfloat16hLi120ELi32ELi128ELNS_18Fp8KVCacheDataTypeE1ELb0ELi512EEEvPfS3_PT_PKS4_PKT0_SA_ifPKiSC_iPKfiiiSE_SE_iiiii --------------------------
	.section	.nv.info._ZN4vllm25paged_attention_v2_kernelI13__nv_bfloat16hLi120ELi32ELi128ELNS_18Fp8KVCacheDataTypeE1ELb0ELi512EEEvPfS3_PT_PKS4_PKT0_SA_ifPKiSC_iPKfiiiSE_SE_iiiii,"",@"SHT_CUDA_INFO"
	.sectionflags	@""
	.align	4


	//----- nvinfo : EIATTR_CUDA_API_VERSION
	.align		4
        /*0000*/ 	.byte	0x04, 0x37
        /*0002*/ 	.short	(.L_13357 - .L_13356)
.L_13356:
        /*0004*/ 	.word	0x00000082


	//----- nvinfo : EIATTR_KPARAM_INFO
	.align		4
.L_13357:
        /*0008*/ 	.byte	0x04, 0x17
        /*000a*/ 	.short	(.L_13359 - .L_13358)
.L_13358:
        /*000c*/ 	.word	0x00000000
        /*0010*/ 	.short	0x0015
        /*0012*/ 	.short	0x0088
        /*0014*/ 	.byte	0x00, 0xf0, 0x11, 0x00


	//----- nvinfo : EIATTR_KPARAM_INFO
	.align		4
.L_13359:
        /*0018*/ 	.byte	0x04, 0x17
        /*001a*/ 	.short	(.L_13361 - .L_13360)
.L_13360:
        /*001c*/ 	.word	0x00000000
        /*0020*/ 	.short	0x0014
        /*0022*/ 	.short	0x0084
        /*0024*/ 	.byte	0x00, 0xf0, 0x11, 0x00


	//----- nvinfo : EIATTR_KPARAM_INFO
	.align		4
.L_13361:
        /*0028*/ 	.byte	0x04, 0x17
        /*002a*/ 	.short	(.L_13363 - .L_13362)
.L_13362:
        /*002c*/ 	.word	0x00000000
        /*0030*/ 	.short	0x0013
        /*0032*/ 	.short	0x0080
        /*0034*/ 	.byte	0x00, 0xf0, 0x11, 0x00


	//----- nvinfo : EIATTR_KPARAM_INFO
	.align		4
.L_13363:
        /*0038*/ 	.byte	0x04, 0x17
        /*003a*/ 	.short	(.L_13365 - .L_13364)
.L_13364:
        /*003c*/ 	.word	0x00000000
        /*0040*/ 	.short	0x0012
        /*0042*/ 	.short	0x007c
        /*0044*/ 	.byte	0x00, 0xf0, 0x11, 0x00


	//----- nvinfo : EIATTR_KPARAM_INFO
	.align		4
.L_13365:
        /*0048*/ 	.byte	0x04, 0x17
        /*004a*/ 	.short	(.L_13367 - .L_13366)
.L_13366:
        /*004c*/ 	.word	0x00000000
        /*0050*/ 	.short	0x0011
        /*0052*/ 	.short	0x0078
        /*0054*/ 	.byte	0x00, 0xf0, 0x11, 0x00


	//----- nvinfo : EIATTR_KPARAM_INFO
	.align		4
.L_13367:
        /*0058*/ 	.byte	0x04, 0x17
        /*005a*/ 	.short	(.L_13369 - .L_13368)
.L_13368:
        /*005c*/ 	.word	0x00000000
        /*0060*/ 	.short	0x0010
        /*0062*/ 	.short	0x0070
        /*0064*/ 	.byte	0x00, 0xf5, 0x21, 0x00


	//----- nvinfo : EIATTR_KPARAM_INFO
	.align		4
.L_13369:
        /*0068*/ 	.byte	0x04, 0x17
        /*006a*/ 	.short	(.L_13371 - .L_13370)
.L_13370:
        /*006c*/ 	.word	0x00000000
        /*0070*/ 	.short	0x000f
        /*0072*/ 	.short	0x0068
        /*0074*/ 	.byte	0x00, 0xf5, 0x21, 0x00


	//----- nvinfo : EIATTR_KPARAM_INFO
	.align		4
.L_13371:
        /*0078*/ 	.byte	0x04, 0x17
        /*007a*/ 	.short	(.L_13373 - .L_13372)
.L_13372:
        /*007c*/ 	.word	0x00000000
        /*0080*/ 	.short	0x000e
        /*0082*/ 	.short	0x0060
        /*0084*/ 	.byte	0x00, 0xf0, 0x11, 0x00


	//----- nvinfo : EIATTR_KPARAM_INFO
	.align		4
.L_13373:
        /*0088*/ 	.byte	0x04, 0x17
        /*008a*/ 	.short	(.L_13375 - .L_13374)
.L_13374:
        /*008c*/ 	.word	0x00000000
        /*0090*/ 	.short	0x000d
        /*0092*/ 	.short	0x005c
        /*0094*/ 	.byte	0x00, 0xf0, 0x11, 0x00


	//----- nvinfo : EIATTR_KPARAM_INFO
	.align		4
.L_13375:
        /*0098*/ 	.byte	0x04, 0x17
        /*009a*/ 	.short	(.L_13377 - .L_13376)
.L_13376:
        /*009c*/ 	.word	0x00000000
        /*00a0*/ 	.short	0x000c
        /*00a2*/ 	.short	0x0058
        /*00a4*/ 	.byte	0x00, 0xf0, 0x11, 0x00


	//----- nvinfo : EIATTR_KPARAM_INFO
	.align		4
.L_13377:
        /*00a8*/ 	.byte	0x04, 0x17
        /*00aa*/ 	.short	(.L_13379 - .L_13378)
.L_13378:
        /*00ac*/ 	.word	0x00000000
        /*00b0*/ 	.short	0x000b
        /*00b2*/ 	.short	0x0050
        /*00b4*/ 	.byte	0x00, 0xf5, 0x21, 0x00


	//----- nvinfo : EIATTR_KPARAM_INFO
	.align		4
.L_13379:
        /*00b8*/ 	.byte	0x04, 0x17
        /*00ba*/ 	.short	(.L_13381 - .L_13380)
.L_13380:
        /*00bc*/ 	.word	0x00000000
        /*00c0*/ 	.short	0x000a
        /*00c2*/ 	.short	0x0048
        /*00c4*/ 	.byte	0x00, 0xf0, 0x11, 0x00


	//----- nvinfo : EIATTR_KPARAM_INFO
	.align		4
.L_13381:
        /*00c8*/ 	.byte	0x04, 0x17
        /*00ca*/ 	.short	(.L_13383 - .L_13382)
.L_13382:
        /*00cc*/ 	.word	0x00000000
        /*00d0*/ 	.short	0x0009
        /*00d2*/ 	.short	0x0040
        /*00d4*/ 	.byte	0x00, 0xf5, 0x21, 0x00


	//----- nvinfo : EIATTR_KPARAM_INFO
	.align		4
.L_13383:
        /*00d8*/ 	.byte	0x04, 0x17
        /*00da*/ 	.short	(.L_13385 - .L_13384)
.L_13384:
        /*00dc*/ 	.word	0x00000000
        /*00e0*/ 	.short	0x0008
        /*00e2*/ 	.short	0x0038
        /*00e4*/ 	.byte	0x00, 0xf5, 0x21, 0x00


	//----- nvinfo : EIATTR_KPARAM_INFO
	.align		4
.L_13385:
        /*00e8*/ 	.byte	0x04, 0x17
        /*00ea*/ 	.short	(.L_13387 - .L_13386)
.L_13386:
        /*00ec*/ 	.word	0x00000000
        /*00f0*/ 	.short	0x0007
        /*00f2*/ 	.short	0x0034
        /*00f4*/ 	.byte	0x00, 0xf0, 0x11, 0x00


	//----- nvinfo : EIATTR_KPARAM_INFO
	.align		4
.L_13387:
        /*00f8*/ 	.byte	0x04, 0x17
        /*00fa*/ 	.short	(.L_13389 - .L_13388)
.L_13388:
        /*00fc*/ 	.word	0x00000000
        /*0100*/ 	.short	0x0006
        /*0102*/ 	.short	0x0030
        /*0104*/ 	.byte	0x00, 0xf0, 0x11, 0x00


	//----- nvinfo : EIATTR_KPARAM_INFO
	.align		4
.L_13389:
        /*0108*/ 	.byte	0x04, 0x17
        /*010a*/ 	.short	(.L_13391 - .L_13390)
.L_13390:
        /*010c*/ 	.word	0x00000000
        /*0110*/ 	.short	0x0005
        /*0112*/ 	.short	0x0028
        /*0114*/ 	.byte	0x00, 0xf5, 0x21, 0x00


	//----- nvinfo : EIATTR_KPARAM_INFO
	.align		4
.L_13391:
        /*0118*/ 	.byte	0x04, 0x17
        /*011a*/ 	.short	(.L_13393 - .L_13392)
.L_13392:
        /*011c*/ 	.word	0x00000000
        /*0120*/ 	.short	0x0004
        /*0122*/ 	.short	0x0020
        /*0124*/ 	.byte	0x00, 0xf5, 0x21, 0x00


	//----- nvinfo : EIATTR_KPARAM_INFO
	.align		4
.L_13393:
        /*0128*/ 	.byte	0x04, 0x17
        /*012a*/ 	.short	(.L_13395 - .L_13394)
.L_13394:
        /*012c*/ 	.word	0x00000000
        /*0130*/ 	.short	0x0003
        /*0132*/ 	.short	0x0018
        /*0134*/ 	.byte	0x00, 0xf5, 0x21, 0x00


	//----- nvinfo : EIATTR_KPARAM_INFO
	.align		4
.L_13395:
        /*0138*/ 	.byte	0x04, 0x17
        /*013a*/ 	.short	(.L_13397 - .L_13396)
.L_13396:
        /*013c*/ 	.word	0x00000000
        /*0140*/ 	.short	0x0002
        /*0142*/ 	.short	0x0010
        /*0144*/ 	.byte	0x00, 0xf5, 0x21, 0x00


	//----- nvinfo : EIATTR_KPARAM_INFO
	.align		4
.L_13397:
        /*0148*/ 	.byte	0x04, 0x17
        /*014a*/ 	.short	(.L_13399 - .L_13398)
.L_13398:
        /*014c*/ 	.word	0x00000000
        /*0150*/ 	.short	0x0001
        /*0152*/ 	.short	0x0008
        /*0154*/ 	.byte	0x00, 0xf5, 0x21, 0x00


	//----- nvinfo : EIATTR_KPARAM_INFO
	.align		4
.L_13399:
        /*0158*/ 	.byte	0x04, 0x17
        /*015a*/ 	.short	(.L_13401 - .L_13400)
.L_13400:
        /*015c*/ 	.word	0x00000000
        /*0160*/ 	.short	0x0000
        /*0162*/ 	.short	0x0000
        /*0164*/ 	.byte	0x00, 0xf5, 0x21, 0x00


	//----- nvinfo : EIATTR_SPARSE_MMA_MASK
	.align		4
.L_13401:
        /*0168*/ 	.byte	0x03, 0x50
        /*016a*/ 	.short	0x0000


	//----- nvinfo : EIATTR_MAXREG_COUNT
	.align		4
        /*016c*/ 	.byte	0x03, 0x1b
        /*016e*/ 	.short	0x00ff


	//----- nvinfo : EIATTR_NUM_BARRIERS
	.align		4
        /*0170*/ 	.byte	0x02, 0x4c
        /*0172*/ 	.byte	0x01
	.zero		1


	//----- nvinfo : EIATTR_EXTERNS
	.align		4
        /*0174*/ 	.byte	0x04, 0x0f
        /*0176*/ 	.short	(.L_13403 - .L_13402)


	//   ....[0]....
	.align		4
.L_13402:
        /*0178*/ 	.word	index@(__assertfail)


	//----- nvinfo : EIATTR_MERCURY_ISA_VERSION
	.align		4
.L_13403:
        /*017c*/ 	.byte	0x03, 0x5f
        /*017e*/ 	.short	0x0101


	//----- nvinfo : EIATTR_COOP_GROUP_MASK_REGIDS
	.align		4
        /*0180*/ 	.byte	0x04, 0x29
        /*0182*/ 	.short	(.L_13405 - .L_13404)


	//   ....[0]....
.L_13404:
        /*0184*/ 	.word	0xffffffff


	//   ....[1]....
        /*0188*/ 	.word	0xffffffff


	//   ....[2]....
        /*018c*/ 	.word	0xffffffff


	//   ....[3]....
        /*0190*/ 	.word	0xffffffff


	//   ....[4]....
        /*0194*/ 	.word	0xffffffff


	//   ....[5]....
        /*0198*/ 	.word	0xffffffff


	//   ....[6]....
        /*019c*/ 	.word	0xffffffff


	//   ....[7]....
        /*01a0*/ 	.word	0xffffffff


	//   ....[8]....
        /*01a4*/ 	.word	0xffffffff


	//   ....[9]....
        /*01a8*/ 	.word	0xffffffff


	//   ....[10]....
        /*01ac*/ 	.word	0xffffffff


	//   ....[11]....
        /*01b0*/ 	.word	0xffffffff


	//   ....[12]....
        /*01b4*/ 	.word	0xffffffff


	//   ....[13]....
        /*01b8*/ 	.word	0xffffffff


	//   ....[14]....
        /*01bc*/ 	.word	0xffffffff


	//   ....[15]....
        /*01c0*/ 	.word	0xffffffff


	//   ....[16]....
        /*01c4*/ 	.word	0x0500000f


	//   ....[17]....
        /*01c8*/ 	.word	0x0500000f


	//   ....[18]....
        /*01cc*/ 	.word	0x0500000f


	//   ....[19]....
        /*01d0*/ 	.word	0x0500000f


	//   ....[20]....
        /*01d4*/ 	.word	0x0500000f


	//----- nvinfo : EIATTR_COOP_GROUP_INSTR_OFFSETS
	.align		4
.L_13405:
        /*01d8*/ 	.byte	0x04, 0x28
        /*01da*/ 	.short	(.L_13407 - .L_13406)


	//   ....[0]....
.L_13406:
        /*01dc*/ 	.word	0x000003c0


	//   ....[1]....
        /*01e0*/ 	.word	0x000003e0


	//   ....[2]....
        /*01e4*/ 	.word	0x00000400


	//   ....[3]....
        /*01e8*/ 	.word	0x00000420


	//   ....[4]....
        /*01ec*/ 	.word	0x00000440


	//   ....[5]....
        /*01f0*/ 	.word	0x00000550


	//   ....[6]....
        /*01f4*/ 	.word	0x00000570


	//   ....[7]....
        /*01f8*/ 	.word	0x00000590


	//   ....[8]....
        /*01fc*/ 	.word	0x000013e0


	//   ....[9]....
        /*0200*/ 	.word	0x00001410


	//   ....[10]....
        /*0204*/ 	.word	0x00001430


	//   ....[11]....
        /*0208*/ 	.word	0x00001450


	//   ....[12]....
        /*020c*/ 	.word	0x00001470


	//   ....[13]....
        /*0210*/ 	.word	0x000014c0


	//   ....[14]....
        /*0214*/ 	.word	0x000014e0


	//   ....[15]....
        /*0218*/ 	.word	0x00001500


	//   ....[16]....
        /*021c*/ 	.word	0x00002ac0


	//   ....[17]....
        /*0220*/ 	.word	0x00002b20


	//   ....[18]....
        /*0224*/ 	.word	0x00002b80


	//   ....[19]....
        /*0228*/ 	.word	0x00002be0


	//   ....[20]....
        /*022c*/ 	.word	0x00002c40


	//----- nvinfo : EIATTR_VRC_CTA_INIT_COUNT
	.align		4
.L_13407:
        /*0230*/ 	.byte	0x02, 0x4a
	.zero		1
	.zero		1


	//----- nvinfo : EIATTR_SYSCALL_OFFSETS
	.align		4
        /*0234*/ 	.byte	0x04, 0x46
        /*0236*/ 	.short	(.L_13409 - .L_13408)


	//   ....[0]....
.L_13408:
        /*0238*/ 	.word	0x00000320


	//----- nvinfo : EIATTR_EXIT_INSTR_OFFSETS
	.align		4
.L_13409:
        /*023c*/ 	.byte	0x04, 0x1c
        /*023e*/ 	.short	(.L_13411 - .L_13410)


	//   ....[0]....
.L_13410:
        /*0240*/ 	.word	0x000000d0


	//   ....[1]....
        /*0244*/ 	.word	0x000027c0


	//   ....[2]....
        /*0248*/ 	.word	0x000027f0


	//   ....[3]....
        /*024c*/ 	.word	0x00002a70


	//----- nvinfo : EIATTR_CRS_STACK_SIZE
	.align		4
.L_13411:
        /*0250*/ 	.byte	0x04, 0x1e
        /*0252*/ 	.short	(.L_13413 - .L_13412)
.L_13412:
        /*0254*/ 	.word	0x00000000


	//----- nvinfo : EIATTR_CBANK_PARAM_SIZE
	.align		4
.L_13413:
        /*0258*/ 	.byte	0x03, 0x19
        /*025a*/ 	.short	0x008c


	//----- nvinfo : EIATTR_PARAM_CBANK
	.align		4
        /*025c*/ 	.byte	0x04, 0x0a
        /*025e*/ 	.short	(.L_13415 - .L_13414)
	.align		4
.L_13414:
        /*0260*/ 	.word	index@(.nv.constant0._ZN4vllm25paged_attention_v2_kernelI13__nv_bfloat16hLi120ELi32ELi128ELNS_18Fp8KVCacheDataTypeE1ELb0ELi512EEEvPfS3_PT_PKS4_PKT0_SA_ifPKiSC_iPKfiiiSE_SE_iiiii)
        /*0264*/ 	.short	0x0380
        /*0266*/ 	.short	0x008c


	//----- nvinfo : EIATTR_SW_WAR
	.align		4
.L_13415:
        /*0268*/ 	.byte	0x04, 0x36
        /*026a*/ 	.short	(.L_13417 - .L_13416)
.L_13416:
        /*026c*/ 	.word	0x00000008
.L_13417:


//--------------------- .nv.info._ZN4vllm25paged_attention_v2_kernelI13__nv_bfloat16hLi112ELi32ELi128ELNS_18Fp8KVCacheDataTypeE1ELb0ELi512EEEvPfS3_PT_PKS4_PKT0_SA_ifPKiSC_iPKfiiiSE_SE_iiiii --------------------------
	.section	.nv.info._ZN4vllm25paged_attention_v2_kernelI13__nv_bfloat16hLi112ELi32ELi128ELNS_18Fp8KVCacheDataTypeE1ELb0ELi512EEEvPfS3_PT_PKS4_PKT0_SA_ifPKiSC_iPKfiiiSE_SE_iiiii,"",@"SHT_CUDA_INFO"
	.sectionflags	@""
	.align	4


	//----- nvinfo : EIATTR_CUDA_API_VERSION
	.align		4
        /*0000*/ 	.byte	0x04, 0x37
        /*0002*/ 	.short	(.L_13419 - .L_13418)
.L_13418:
        /*0004*/ 	.word	0x00000082


	//----- nvinfo : EIATTR_KPARAM_INFO
	.align		4
.L_13419:
        /*0008*/ 	.byte	0x04, 0x17
        /*000a*/ 	.short	(.L_13421 - .L_13420)
.L_13420:
        /*000c*/ 	.word	0x00000000
        /*0010*/ 	.short	0x0015
        /*0012*/ 	.short	0x0088
        /*0014*/ 	.byte	0x00, 0xf0, 0x11, 0x00


	//----- nvinfo : EIATTR_KPARAM_INFO
	.align		4
.L_13421:
        /*0018*/ 	.byte	0x04, 0x17
        /*001a*/ 	.short	(.L_13423 - .L_13422)
.L_13422:
        /*001c*/ 	.word	0x00000000
        /*0020*/ 	.short	0x0014
        /*0022*/ 	.short	0x0084
        /*0024*/ 	.byte	0x00, 0xf0, 0x11, 0x00


	//----- nvinfo : EIATTR_KPARAM_INFO
	.align		4
.L_13423:
        /*0028*/ 	.byte	0x04, 0x17
        /*002a*/ 	.short	(.L_13425 - .L_13424)
.L_13424:
        /*002c*/ 	.word	0x00000000
        /*0030*/ 	.short	0x0013
        /*0032*/ 	.short	0x0080
        /*0034*/ 	.byte	0x00, 0xf0, 0x11, 0x00


	//----- nvinfo : EIATTR_KPARAM_INFO
	.align		4
.L_13425:
        /*0038*/ 	.byte	0x04, 0x17
        /*003a*/ 	.short	(.L_13427 - .L_13426)
.L_13426:
        /*003c*/ 	.word	0x00000000
        /*0040*/ 	.short	0x0012
        /*0042*/ 	.short	0x007c
        /*0044*/ 	.byte	0x00, 0xf0, 0x11, 0x00


	//----- nvinfo : EIATTR_KPARAM_INFO
	.align		4
.L_13427:
        /*0048*/ 	.byte	0x04, 0x17
        /*004a*/ 	.short	(.L_13429 - .L_13428)
.L_13428:
        /*004c*/ 	.word	0x00000000
        /*0050*/ 	.short	0x0011
        /*0052*/ 	.short	0x0078
        /*0054*/ 	.byte	0x00, 0xf0, 0x11, 0x00


	//----- nvinfo : EIATTR_KPARAM_INFO
	.align		4
.L_13429:
        /*0058*/ 	.byte	0x04, 0x17
        /*005a*/ 	.short	(.L_13431 - .L_13430)
.L_13430:
        /*005c*/ 	.word	0x00000000
        /*0060*/ 	.short	0x0010
        /*0062*/ 	.short	0x0070
        /*0064*/ 	.byte	0x00, 0xf5, 0x21, 0x00


	//----- nvinfo : EIATTR_KPARAM_INFO
	.align		4
.L_13431:
        /*0068*/ 	.byte	0x04, 0x17
        /*006a*/ 	.short	(.L_13433 - .L_13432)
.L_13432:
        /*006c*/ 	.word	0x00000000
        /*0070*/ 	.short	0x000f
        /*0072*/ 	.short	0x0068
        /*0074*/ 	.byte	0x00, 0xf5, 0x21, 0x00


	//----- nvinfo : EIATTR_KPARAM_INFO
	.align		4
.L_13433:
        /*0078*/ 	.byte	0x04, 0x17
        /*007a*/ 	.short	(.L_13435 - .L_13434)
.L_13434:
        /*007c*/ 	.word	0x00000000
        /*0080*/ 	.short	0x000e
        /*0082*/ 	.short	0x0060
        /*0084*/ 	.byte	0x00, 0xf0, 0x11, 0x00


	//----- nvinfo : EIATTR_KPARAM_INFO
	.align		4
.L_13435:
        /*0088*/ 	.byte	0x04, 0x17
        /*008a*/ 	.short	(.L_13437 - .L_13436)
.L_13436:
        /*008c*/ 	.word	0x00000000
        /*0090*/ 	.short	0x000d
        /*0092*/ 	.short	0x005c
        /*0094*/ 	.byte	0x00, 0xf0, 0x11, 0x00


	//----- nvinfo : EIATTR_KPARAM_INFO
	.align		4
.L_13437:
        /*0098*/ 	.byte	0x04, 0x17
        /*009a*/ 	.short	(.L_13439 - .L_13438)
.L_13438:
        /*009c*/ 	.word	0x00000000
        /*00a0*/ 	.short	0x000c
        /*00a2*/ 	.short	0x0058
        /*00a4*/ 	.byte	0x00, 0xf0, 0x11, 0x00


	//----- nvinfo : EIATTR_KPARAM_INFO
	.align		4
.L_13439:
        /*00a8*/ 	.byte	0x04, 0x17
        /*00aa*/ 	.short	(.L_13441 - .L_13440)
.L_13440:
        /*00ac*/ 	.word	0x00000000
        /*00b0*/ 	.short	0x000b
        /*00b2*/ 	.short	0x0050
        /*00b4*/ 	.byte	0x00, 0xf5, 0x21, 0x00


	//----- nvinfo : EIATTR_KPARAM_INFO
	.align		4
.L_13441:
        /*00b8*/ 	.byte	0x04, 0x17
        /*00ba*/ 	.short	(.L_13443 - .L_13442)
.L_13442:
        /*00bc*/ 	.word	0x00000000
        /*00c0*/ 	.short	0x000a
        /*00c2*/ 	.short	0x0048
        /*00c4*/ 	.byte	0x00, 0xf0, 0x11, 0x00


	//----- nvinfo : EIATTR_KPARAM_INFO
	.align		4
.L_13443:
        /*00c8*/ 	.byte	0x04, 0x17
        /*00ca*/ 	.short	(.L_13445 - .L_13444)
.L_13444:
        /*00cc*/ 	.word	0x00000000
        /*00d0*/ 	.short	0x0009
        /*00d2*/ 	.short	0x0040
        /*00d4*/ 	.byte	0x00, 0xf5, 0x21, 0x00


	//----- nvinfo : EIATTR_KPARAM_INFO
	.align		4
.L_13445:
        /*00d8*/ 	.byte	0x04, 0x17
        /*00da*/ 	.short	(.L_13447 - .L_13446)
.L_13446:
        /*00dc*/ 	.word	0x00000000
        /*00e0*/ 	.short	0x0008
        /*00e2*/ 	.short	0x0038
        /*00e4*/ 	.byte	0x00, 0xf5, 0x21, 0x00


	//----- nvinfo : EIATTR_KPARAM_INFO
	.align		4
.L_13447:
        /*00e8*/ 	.byte	0x04, 0x17
        /*00ea*/ 	.short	(.L_13449 - .L_13448)
.L_13448:
        /*00ec*/ 	.word	0x00000000
        /*00f0*/ 	.short	0x0007
        /*00f2*/ 	.short	0x0034
        /*00f4*/ 	.byte	0x00, 0xf0, 0x11, 0x00


	//----- nvinfo : EIATTR_KPARAM_INFO
	.align		4
.L_13449:
        /*00f8*/ 	.byte	0x04, 0x17
        /*00fa*/ 	.short	(.L_13451 - .L_13450)
.L_13450:
        /*00fc*/ 	.word	0x00000000
        /*0100*/ 	.short	0x0006
        /*0102*/ 	.short	0x0030
        /*0104*/ 	.byte	0x00, 0xf0, 0x11, 0x00


	//----- nvinfo : EIATTR_KPARAM_INFO
	.align		4
.L_13451:
        /*0108*/ 	.byte	0x04, 0x17
        /*010a*/ 	.short	(.L_13453 - .L_13452)
.L_13452:
        /*010c*/ 	.word	0x00000000
        /*0110*/ 	.short	0x0005
        /*0112*/ 	.short	0x0028
        /*0114*/ 	.byte	0x00, 0xf5, 0x21, 0x00


	//----- nvinfo : EIATTR_KPARAM_INFO
	.align		4
.L_13453:
        /*0118*/ 	.byte	0x04, 0x17
        /*011a*/ 	.short	(.L_13455 - .L_13454)
.L_13454:
        /*011c*/ 	.word	0x00000000
        /*0120*/ 	.short	0x0004
        /*0122*/ 	.short	0x0020
        /*0124*/ 	.byte	0x00, 0xf5, 0x21, 0x00


	//----- nvinfo : EIATTR_KPARAM_INFO
	.align		4
.L_13455:
        /*0128*/ 	.byte	0x04, 0x17
        /*012a*/ 	.short	(.L_13457 - .L_13456)
.L_13456:
        /*012c*/ 	.word	0x00000000
        /*0130*/ 	.short	0x0003
        /*0132*/ 	.short	0x0018
        /*0134*/ 	.byte	0x00, 0xf5, 0x21, 0x00


	//----- nvinfo : EIATTR_KPARAM_INFO
	.align		4
.L_13457:
        /*0138*/ 	.byte	0x04, 0x17
        /*013a*/ 	.short	(.L_13459 - .L_13458)
.L_13458:
        /*013c*/ 	.word	0x00000000
        /*0140*/ 	.short	0x0002
        /*0142*/ 	.short	0x0010
        /*0144*/ 	.byte	0x00, 0xf5, 0x21, 0x00


	//----- nvinfo : EIATTR_KPARAM_INFO
	.align		4
.L_13459:
        /*0148*/ 	.byte	0x04, 0x17
        /*014a*/ 	.short	(.L_13461 - .L_13460)
.L_13460:
        /*014c*/ 	.word	0x00000000
        /*0150*/ 	.short	0x0001
        /*0152*/ 	.short	0x0008
        /*0154*/ 	.byte	0x00, 0xf5, 0x21, 0x00


	//----- nvinfo : EIATTR_KPARAM_INFO
	.align		4
.L_13461:
        /*0158*/ 	.byte	0x04, 0x17
        /*015a*/ 	.short	(.L_13463 - .L_13462)
.L_13462:
        /*015c*/ 	.word	0x00000000
        /*0160*/ 	.short	0x0000
        /*0162*/ 	.short	0x0000
        /*0164*/ 	.byte	0x00, 0xf5, 0x21, 0x00


	//----- nvinfo : EIATTR_SPARSE_MMA_MASK
	.align		4
.L_13463:
        /*0168*/ 	.byte	0x03, 0x50
        /*016a*/ 	.short	0x0000


	//----- nvinfo : EIATTR_MAXREG_COUNT
	.align		4
        /*016c*/ 	.byte	0x03, 0x1b
        /*016e*/ 	.short	0x00ff


	//----- nvinfo : EIATTR_NUM_BARRIERS
	.align		4
        /*0170*/ 	.byte	0x02, 0x4c
        /*0172*/ 	.byte	0x01
	.zero		1


	//----- nvinfo : EIATTR_EXTERNS
	.align		4
        /*0174*/ 	.byte	0x04, 0x0f
        /*0176*/ 	.short	(.L_13465 - .L_13464)


	//   ....[0]....
	.align		4
.L_13464:
        /*0178*/ 	.word	index@(__assertfail)


	//----- nvinfo : EIATTR_MERCURY_ISA_VERSION
	.align		4
.L_13465:
        /*017c*/ 	.byte	0x03, 0x5f
        /*017e*/ 	.short	0x0101


	//----- nvinfo : EIATTR_COOP_GROUP_MASK_REGIDS
	.align		4
        /*0180*/ 	.byte	0x04, 0x29
        /*0182*/ 	.short	(.L_13467 - .L_13466)


	//   ....[0]....
.L_13466:
        /*0184*/ 	.word	0xffffffff


	//   ....[1]....
        /*0188*/ 	.word	0xffffffff


	//   ....[2]....
        /*018c*/ 	.word	0xffffffff


	//   ....[3]....
        /*0190*/ 	.word	0xffffffff


	//   ....[4]....
        /*0194*/ 	.word	0xffffffff


	//   ....[5]....
        /*0198*/ 	.word	0xffffffff


	//   ....[6]....
        /*019c*/ 	.word	0xffffffff


	//   ....[7]....
        /*01a0*/ 	.word	0xffffffff


	//   ....[8]....
        /*01a4*/ 	.word	0xffffffff


	//   ....[9]....
        /*01a8*/ 	.word	0xffffffff


	//   ....[10]....
        /*01ac*/ 	.word	0xffffffff


	//   ....[11]....
        /*01b0*/ 	.word	0xffffffff


	//   ....[12]....
        /*01b4*/ 	.word	0xffffffff


	//   ....[13]....
        /*01b8*/ 	.word	0xffffffff


	//   ....[14]....
        /*01bc*/ 	.word	0xffffffff


	//   ....[15]....
        /*01c0*/ 	.word	0xffffffff


	//   ....[16]....
        /*01c4*/ 	.word	0x0500000f


	//   ....[17]....
        /*01c8*/ 	.word	0x0500000f


	//   ....[18]....
        /*01cc*/ 	.word	0x0500000f


	//   ....[19]....
        /*01d0*/ 	.word	0x0500000f


	//   ....[20]....
        /*01d4*/ 	.word	0x0500000f


	//----- nvinfo : EIATTR_COOP_GROUP_INSTR_OFFSETS
	.align		4
.L_13467:
        /*01d8*/ 	.byte	0x04, 0x28
        /*01da*/ 	.short	(.L_13469 - .L_13468)


	//   ....[0]....
.L_13468:
        /*01dc*/ 	.word	0x000003c0


	//   ....[1]....
        /*01e0*/ 	.word	0x000003e0


	//   ....[2]....
        /*01e4*/ 	.word	0x00000400


	//   ....[3]....
        /*01e8*/ 	.word	0x00000420


	//   ....[4]....
        /*01ec*/ 	.word	0x00000440


	//   ....[5]....
        /*01f0*/ 	.word	0x00000550


	//   ....[6]....
        /*01f4*/ 	.word	0x00000570


	//   ....[7]....
        /*01f8*/ 	.word	0x00000590


	//   ....[8]....
        /*01fc*/ 	.word	0x000013e0


	//   ....[9]....
        /*0200*/ 	.word	0x00001410


	//   ....[10]....
        /*0204*/ 	.word	0x00001430


	//   ....[11]....
        /*0208*/ 	.word	0x00001450


	//   ....[12]....
        /*020c*/ 	.word	0x00001470


	//   ....[13]....
        /*0210*/ 	.word	0x000014c0


	//   ....[14]....
        /*0214*/ 	.word	0x000014e0


	//   ....[15]....
        /*0218*/ 	.word	0x00001500


	//   ....[16]....
        /*021c*/ 	.word	0x00002a40


	//   ....[17]....
        /*0220*/ 	.word	0x00002aa0


	//   ....[18]....
        /*0224*/ 	.word	0x00002b00


	//   ....[19]....
        /*0228*/ 	.word	0x00002b60


	//   ....[20]....
        /*022c*/ 	.word	0x00002bc0


	//----- nvinfo : EIATTR_VRC_CTA_INIT_COUNT
	.align		4
.L_13469:
        /*0230*/ 	.byte	0x02, 0x4a
	.zero		1
	.zero		1


	//----- nvinfo : EIATTR_SYSCALL_OFFSETS
	.align		4
        /*0234*/ 	.byte	0x04, 0x46
        /*0236*/ 	.short	(.L_13471 - .L_13470)


	//   ....[0]....
.L_13470:
        /*0238*/ 	.word	0x00000320


	//----- nvinfo : EIATTR_EXIT_INSTR_OFFSETS
	.align		4
.L_13471:
        /*023c*/ 	.byte	0x04, 0x1c
        /*023e*/ 	.short	(.L_13473 - .L_13472)


	//   ....[0]....
.L_13472:
        /*0240*/ 	.word	0x000000d0


	//   ....[1]....
        /*0244*/ 	.word	0x00002760


	//   ....[2]....
        /*0248*/ 	.word	0x00002790


	//   ....[3]....
        /*024c*/ 	.word	0x000029f0


	//----- nvinfo : EIATTR_CRS_STACK_SIZE
	.align		4
.L_13473:
        /*0250*/ 	.byte	0x04, 0x1e
        /*0252*/ 	.short	(.L_13475 - .L_13474)
.L_13474:
        /*0254*/ 	.word	0x00000000


	//----- nvinfo : EIATTR_CBANK_PARAM_SIZE
	.align		4
.L_13475:
        /*0258*/ 	.byte	0x03, 0x19
        /*025a*/ 	.short	0x008c


	//----- nvinfo : EIATTR_PARAM_CBANK
	.align		4
        /*025c*/ 	.byte	0x04, 0x0a
        /*025e*/ 	.short	(.L_13477 - .L_13476)
	.align		4
.L_13476:
        /*0260*/ 	.word	index@(.nv.constant0._ZN4vllm25paged_attention_v2_kernelI13__nv_bfloat16hLi112ELi32ELi128ELNS_18Fp8KVCacheDataTypeE1ELb0ELi512EEEvPfS3_PT_PKS4_PKT0_SA_ifPKiSC_iPKfiiiSE_SE_iiiii)
        /*0264*/ 	.short	0x0380
        /*0266*/ 	.short	0x008c


	//----- nvinfo : EIATTR_SW_WAR
	.align		4
.L_13477:
        /*0268*/ 	.byte	0x04, 0x36
        /*026a*/ 	.short	(.L_13479 - .L_13478)
.L_13478:
        /*026c*/ 	.word	0x00000008
.L_13479:


//--------------------- .nv.info._ZN4vllm25paged_attention_v2_kernelI13__nv_bfloat16hLi96ELi32ELi128ELNS_18Fp8KVCacheDataTypeE1ELb0ELi512EEEvPfS3_PT_PKS4_PKT0_SA_ifPKiSC_iPKfiiiSE_SE_iiiii --------------------------
	.section	.nv.info._ZN4vllm25paged_attention_v2_kernelI13__nv_bfloat16hLi96ELi32ELi128ELNS_18Fp8KVCacheDataTypeE1ELb0ELi512EEEvPfS3_PT_PKS4_PKT0_SA_ifPKiSC_iPKfiiiSE_SE_iiiii,"",@"SHT_CUDA_INFO"
	.sectionflags	@""
	.align	4


	//----- nvinfo : EIATTR_CUDA_API_VERSION
	.align		4
        /*0000*/ 	.byte	0x04, 0x37
        /*0002*/ 	.short	(.L_13481 - .L_13480)
.L_13480:
        /*0004*/ 	.word	0x00000082


	//----- nvinfo : EIATTR_KPARAM_INFO
	.align		4
.L_13481:
        /*0008*/ 	.byte	0x04, 0x17
        /*000a*/ 	.short	(.L_13483 - .L_13482)
.L_13482:
        /*000c*/ 	.word	0x00000000
        /*0010*/ 	.short	0x0015
        /*0012*/ 	.short	0x0088
        /*0014*/ 	.byte	0x00, 0xf0, 0x11, 0x00


	//----- nvinfo : EIATTR_KPARAM_INFO
	.align		4
.L_13483:
        /*0018*/ 	.byte	0x04, 0x17
        /*001a*/ 	.short	(.L_13485 - .L_13484)
.L_13484:
        /*001c*/ 	.word	0x00000000
        /*0020*/ 	.short	0x0014
        /*0022*/ 	.short	0x0084
        /*0024*/ 	.byte	0x00, 0xf0, 0x11, 0x00


	//----- nvinfo : EIATTR_KPARAM_INFO
	.align		4
.L_13485:
        /*0028*/ 	.byte	0x04, 0x17
        /*002a*/ 	.short	(.L_13487 - .L_13486)
.L_13486:
        /*002c*/ 	.word	0x00000000
        /*0030*/ 	.short	0x0013
        /*0032*/ 	.short	0x0080
        /*0034*/ 	.byte	0x00, 0xf0, 0x11, 0x00


	//----- nvinfo : EIATTR_KPARAM_INFO
	.align		4
.L_13487:
        /*0038*/ 	.byte	0x04, 0x17
        /*003a*/ 	.short	(.L_13489 - .L_13488)
.L_13488:
        /*003c*/ 	.word	0x00000000
        /*0040*/ 	.short	0x0012
        /*0042*/ 	.short	0x007c
        /*0044*/ 	.byte	0x00, 0xf0, 0x11, 0x00


	//----- nvinfo : EIATTR_KPARAM_INFO
	.align		4
.L_13489:
        /*0048*/ 	.byte	0x04, 0x17
        /*004a*/ 	.short	(.L_13491 - .L_13490)
.L_13490:
        /*004c*/ 	.word	0x00000000
        /*0050*/ 	.short	0x0011
        /*0052*/ 	.short	0x0078
        /*0054*/ 	.byte	0x00, 0xf0, 0x11, 0x00


	//----- nvinfo : EIATTR_KPARAM_INFO
	.align		4
.L_13491:
        /*0058*/ 	.byte	0x04, 0x17
        /*005a*/ 	.short	(.L_13493 - .L_13492)
.L_13492:
        /*005c*/ 	.word	0x00000000
        /*0060*/ 	.short	0x0010
        /*0062*/ 	.short	0x0070
        /*0064*/ 	.byte	0x00, 0xf5, 0x21, 0x00


	//----- nvinfo : EIATTR_KPARAM_INFO
	.align		4
.L_13493:
        /*0068*/ 	.byte	0x04, 0x17
        /*006a*/ 	.short	(.L_13495 - .L_13494)
.L_13494:
        /*006c*/ 	.word	0x00000000
        /*0070*/ 	.short	0x000f
        /*0072*/ 	.short	0x0068
        /*0074*/ 	.byte	0x00, 0xf5, 0x21, 0x00


	//----- nvinfo : EIATTR_KPARAM_INFO
	.align		4
.L_13495:
        /*0078*/ 	.byte	0x04, 0x17
        /*007a*/ 	.short	(.L_13497 - .L_13496)
.L_13496:
        /*007c*/ 	.word	0x00000000
        /*0080*/ 	.short	0x000e
        /*0082*/ 	.short	0x0060
        /*0084*/ 	.byte	0x00, 0xf0, 0x11, 0x00


	//----- nvinfo : EIATTR_KPARAM_INFO
	.align		4
.L_13497:
        /*0088*/ 	.byte	0x04, 0x17
        /*008a*/ 	.short	(.L_13499 - .L_13498)
.L_13498:
        /*008c*/ 	.word	0x00000000
        /*0090*/ 	.short	0x000d
        /*0092*/ 	.short	0x005c
        /*0094*/ 	.byte	0x00, 0xf0, 0x11, 0x00


	//----- nvinfo : EIATTR_KPARAM_INFO
	.align		4
.L_13499:
        /*0098*/ 	.byte	0x04, 0x17
        /*009a*/ 	.short	(.L_13501 - .L_13500)
.L_13500:
        /*009c*/ 	.word	0x00000000
        /*00a0*/ 	.short	0x000c
        /*00a2*/ 	.short	0x0058
        /*00a4*/ 	.byte	0x00, 0xf0, 0x11, 0x00


	//----- nvinfo : EIATTR_KPARAM_INFO
	.align		4
.L_13501:
        /*00a8*/ 	.byte	0x04, 0x17
        /*00aa*/ 	.short	(.L_13503 - .L_13502)
.L_13502:
        /*00ac*/ 	.word	0x00000000
        /*00b0*/ 	.short	0x000b
        /*00b2*/ 	.short	0x0050
        /*00b4*/ 	.byte	0x00, 0xf5, 0x21, 0x00


	//----- nvinfo : EIATTR_KPARAM_INFO
	.align		4
.L_13503:
        /*00b8*/ 	.byte	0x04, 0x17
        /*00ba*/ 	.short	(.L_13505 - .L_13504)
.L_13504:
        /*00bc*/ 	.word	0x00000000
        /*00c0*/ 	.short	0x000a
        /*00c2*/ 	.short	0x0048
        /*00c4*/ 	.byte	0x00, 0xf0, 0x11, 0x00


	//----- nvinfo : EIATTR_KPARAM_INFO
	.align		4
.L_13505:
        /*00c8*/ 	.byte	0x04, 0x17
        /*00ca*/ 	.short	(.L_13507 - .L_13506)
.L_13506:
        /*00cc*/ 	.word	0x00000000
        /*00d0*/ 	.short	0x0009
        /*00d2*/ 	.short	0x0040
        /*00d4*/ 	.byte	0x00, 0xf5, 0x21, 0x00


	//----- nvinfo : EIATTR_KPARAM_INFO
	.align		4
.L_13507:
        /*00d8*/ 	.byte	0x04, 0x17
        /*00da*/ 	.short	(.L_13509 - .L_13508)
.L_13508:
        /*00dc*/ 	.word	0x00000000
        /*00e0*/ 	.short	0x0008
        /*00e2*/ 	.short	0x0038
        /*00e4*/ 	.byte	0x00, 0xf5, 0x21, 0x00


	//----- nvinfo : EIATTR_KPARAM_INFO
	.align		4
.L_13509:
        /*00e8*/ 	.byte	0x04, 0x17
        /*00ea*/ 	.short	(.L_13511 - .L_13510)
.L_13510:
        /*00ec*/ 	.word	0x00000000
        /*00f0*/ 	.short	0x0007
        /*00f2*/ 	.short	0x0034
        /*00f4*/ 	.byte	0x00, 0xf0, 0x11, 0x00


	//----- nvinfo : EIATTR_KPARAM_INFO
	.align		4
.L_13511:
        /*00f8*/ 	.byte	0x04, 0x17
        /*00fa*/ 	.short	(.L_13513 - .L_13512)
.L_13512:
        /*00fc*/ 	.word	0x00000000
        /*0100*/ 	.short	0x0006
        /*0102*/ 	.short	0x0030
        /*0104*/ 	.byte	0x00, 0xf0, 0x11, 0x00


	//----- nvinfo : EIATTR_KPARAM_INFO
	.align		4
.L_13513:
        /*0108*/ 	.byte	0x04, 0x17
        /*010a*/ 	.short	(.L_13515 - .L_13514)
.L_13514:
        /*010c*/ 	.word	0x00000000
        /*0110*/ 	.short	0x0005
        /*0112*/ 	.short	0x0028
        /*0114*/ 	.byte	0x00, 0xf5, 0x21, 0x00


	//----- nvinfo : EIATTR_KPARAM_INFO
	.align		4
.L_13515:
        /*0118*/ 	.byte	0x04, 0x17
        /*011a*/ 	.short	(.L_13517 - .L_13516)
.L_13516:
        /*011c*/ 	.word	0x00000000
        /*0120*/ 	.short	0x0004
        /*0122*/ 	.short	0x0020
        /*0124*/ 	.byte	0x00, 0xf5, 0x21, 0x00


	//----- nvinfo : EIATTR_KPARAM_INFO
	.align		4
.L_13517:
        /*0128*/ 	.byte	0x04, 0x17
        /*012a*/ 	.short	(.L_13519 - .L_13518)
.L_13518:
        /*012c*/ 	.word	0x00000000
        /*0130*/ 	.short	0x0003
        /*0132*/ 	.short	0x0018
        /*0134*/ 	.byte	0x00, 0xf5, 0x21, 0x00


	//----- nvinfo : EIATTR_KPARAM_INFO
	.align		4
.L_13519:
        /*0138*/ 	.byte	0x04, 0x17
        /*013a*/ 	.short	(.L_13521 - .L_13520)
.L_13520:
        /*013c*/ 	.word	0x00000000
        /*0140*/ 	.short	0x0002
        /*0142*/ 	.short	0x0010
        /*0144*/ 	.byte	0x00, 0xf5, 0x21, 0x00


	//----- nvinfo : EIATTR_KPARAM_INFO
	.align		4
.L_13521:
        /*0148*/ 	.byte	0x04, 0x17
        /*014a*/ 	.short	(.L_13523 - .L_13522)
.L_13522:
        /*014c*/ 	.word	0x00000000
        /*0150*/ 	.short	0x0001
        /*0152*/ 	.short	0x0008
        /*0154*/ 	.byte	0x00, 0xf5, 0x21, 0x00


	//----- nvinfo : EIATTR_KPARAM_INFO
	.align		4
.L_13523:
        /*0158*/ 	.byte	0x04, 0x17
        /*015a*/ 	.short	(.L_13525 - .L_13524)
.L_13524:
        /*015c*/ 	.word	0x00000000
        /*0160*/ 	.short	0x0000
        /*0162*/ 	.short	0x0000
        /*0164*/ 	.byte	0x00, 0xf5, 0x21, 0x00


	//----- nvinfo : EIATTR_SPARSE_MMA_MASK
	.align		4
.L_13525:
        /*0168*/ 	.byte	0x03, 0x50
        /*016a*/ 	.short	0x0000


	//----- nvinfo : EIATTR_MAXREG_COUNT
	.align		4
        /*016c*/ 	.byte	0x03, 0x1b
        /*016e*/ 	.short	0x00ff


	//----- nvinfo : EIATTR_NUM_BARRIERS
	.align		4
        /*0170*/ 	.byte	0x02, 0x4c
        /*0172*/ 	.byte	0x01
	.zero		1


	//----- nvinfo : EIATTR_EXTERNS
	.align		4
        /*0174*/ 	.byte	0x04, 0x0f
        /*0176*/ 	.short	(.L_13527 - .L_13526)


	//   ....[0]....
	.align		4
.L_13526:
        /*0178*/ 	.word	index@(__assertfail)


	//----- nvinfo : EIATTR_MERCURY_ISA_VERSION
	.align		4
.L_13527:
        /*017c*/ 	.byte	0x03, 0x5f
        /*017e*/ 	.short	0x0101


	//----- nvinfo : EIATTR_COOP_GROUP_MASK_REGIDS
	.align		4
        /*0180*/ 	.byte	0x04, 0x29
        /*0182*/ 	.short	(.L_13529 - .L_13528)


	//   ....[0]....
.L_13528:
        /*0184*/ 	.word	0xffffffff


	//   ....[1]....
        /*0188*/ 	.word	0xffffffff


	//   ....[2]....
        /*018c*/ 	.word	0xffffffff


	//   ....[3]....
        /*0190*/ 	.word	0xffffffff


	//   ....[4]....
        /*0194*/ 	.word	0xffffffff


	//   ....[5]....
        /*0198*/ 	.word	0xffffffff


	//   ....[6]....
        /*019c*/ 	.word	0xffffffff


	//   ....[7]....
        /*01a0*/ 	.word	0xffffffff


	//   ....[8]....
        /*01a4*/ 	.word	0xffffffff


	//   ....[9]....
        /*01a8*/ 	.word	0xffffffff


	//   ....[10]....
        /*01ac*/ 	.word	0xffffffff


	//   ....[11]....
        /*01b0*/ 	.word	0xffffffff


	//   ....[12]....
        /*01b4*/ 	.word	0xffffffff


	//   ....[13]....
        /*01b8*/ 	.word	0xffffffff


	//   ....[14]....
        /*01bc*/ 	.word	0xffffffff


	//   ....[15]....
        /*01c0*/ 	.word	0xffffffff


	//   ....[16]....
        /*01c4*/ 	.word	0x0500000f


	//   ....[17]....
        /*01c8*/ 	.word	0x0500000f


	//   ....[18]....
        /*01cc*/ 	.word	0x0500000f


	//   ....[19]....
        /*01d0*/ 	.word	0x0500000f


	//   ....[20]....
        /*01d4*/ 	.word	0x0500000f


	//----- nvinfo : EIATTR_COOP_GROUP_INSTR_OFFSETS
	.align		4
.L_13529:
        /*01d8*/ 	.byte	0x04, 0x28
        /*01da*/ 	.short	(.L_13531 - .L_13530)


	//   ....[0]....
.L_13530:
        /*01dc*/ 	.word	0x000003c0


	//   ....[1]....
        /*01e0*/ 	.word	0x000003e0


	//   ....[2]....
        /*01e4*/ 	.word	0x00000400


	//   ....[3]....
        /*01e8*/ 	.word	0x00000420


	//   ....[4]....
        /*01ec*/ 	.word	0x00000440


	//   ....[5]....
        /*01f0*/ 	.word	0x00000550


	//   ....[6]....
        /*01f4*/ 	.word	0x00000570


	//   ....[7]....
        /*01f8*/ 	.word	0x00000590


	//   ....[8]....
        /*01fc*/ 	.word	0x000013e0


	//   ....[9]....
        /*0200*/ 	.word	0x00001410


	//   ....[10]....
        /*0204*/ 	.word	0x00001430


	//   ....[11]....
        /*0208*/ 	.word	0x00001450


	//   ....[12]....
        /*020c*/ 	.word	0x00001470


	//   ....[13]....
        /*0210*/ 	.word	0x000014c0


	//   ....[14]....
        /*0214*/ 	.word	0x000014e0


	//   ....[15]....
        /*0218*/ 	.word	0x00001500


	//   ....[16]....
        /*021c*/ 	.word	0x00002920


	//   ....[17]....
        /*0220*/ 	.word	0x00002980


	//   ....[18]....
        /*0224*/ 	.word	0x000029e0


	//   ....[19]....
        /*0228*/ 	.word	0x00002a40


	//   ....[20]....
        /*022c*/ 	.word	0x00002aa0


	//----- nvinfo : EIATTR_VRC_CTA_INIT_COUNT
	.align		4
.L_13531:
        /*0230*/ 	.byte	0x02, 0x4a
	.zero		1
	.zero		1


	//----- nvinfo : EIATTR_SYSCALL_OFFSETS
	.align		4
        /*0234*/ 	.byte	0x04, 0x46
        /*0236*/ 	.short	(.L_13533 - .L_13532)


	//   ....[0]....
.L_13532:
        /*0238*/ 	.word	0x00000320


	//----- nvinfo : EIATTR_EXIT_INSTR_OFFSETS
	.align		4
.L_13533:
        /*023c*/ 	.byte	0x04, 0x1c
        /*023e*/ 	.short	(.L_13535 - .L_13534)


	//   ....[0]....
.L_13534:
        /*0240*/ 	.word	0x000000d0


	//   ....[1]....
        /*0244*/ 	.word	0x00002680


	//   ....[2]....
        /*0248*/ 	.word	0x000026b0


	//   ....[3]....
        /*024c*/ 	.word	0x000028d0


	//----- nvinfo : EIATTR_CRS_STACK_SIZE
	.align		4
.L_13535:
        /*0250*/ 	.byte	0x04, 0x1e
        /*0252*/ 	.short	(.L_13537 - .L_13536)
.L_13536:
        /*0254*/ 	.word	0x00000000


	//----- nvinfo : EIATTR_CBANK_PARAM_SIZE
	.align		4
.L_13537:
        /*0258*/ 	.byte	0x03, 0x19
        /*025a*/ 	.short	0x008c


	//----- nvinfo : EIATTR_PARAM_CBANK
	.align		4
        /*025c*/ 	.byte	0x04, 0x0a
        /*025e*/ 	.short	(.L_13539 - .L_13538)
	.align		4
.L_13538:
        /*0260*/ 	.word	index@(.nv.constant0._ZN4vllm25paged_attention_v2_kernelI13__nv_bfloat16hLi96ELi32ELi128ELNS_18Fp8KVCacheDataTypeE1ELb0ELi512EEEvPfS3_PT_PKS4_PKT0_SA_ifPKiSC_iPKfiiiSE_SE_iiiii)
        /*0264*/ 	.short	0x0380
        /*0266*/ 	.short	0x008c


	//----- nvinfo : EIATTR_SW_WAR
	.align		4
.L_13539:
        /*0268*/ 	.byte	0x04, 0x36
        /*026a*/ 	.short	(.L_13541 - .L_13540)
.L_13540:
        /*026c*/ 	.word	0x00000008
.L_13541:


//--------------------- .nv.info._ZN4vllm25paged_attention_v2_kernelI13__nv_bfloat16hLi80ELi32ELi128ELNS_18Fp8KVCacheDataTypeE1ELb0ELi512EEEvPfS3_PT_PKS4_PKT0_SA_ifPKiSC_iPKfiiiSE_SE_iiiii --------------------------
	.section	.nv.info._ZN4vllm25paged_attention_v2_kernelI13__nv_bfloat16hLi80ELi32ELi128ELNS_18Fp8KVCacheDataTypeE1ELb0ELi512EEEvPfS3_PT_PKS4_PKT0_SA_ifPKiSC_iPKfiiiSE_SE_iiiii,"",@"SHT_CUDA_INFO"
	.sectionflags	@""
	.align	4


	//----- nvinfo : EIATTR_CUDA_API_VERSION
	.align		4
        /*0000*/ 	.byte	0x04, 0x37
        /*0002*/ 	.short	(.L_13543 - .L_13542)
.L_13542:
        /*0004*/ 	.word	0x00000082


	//----- nvinfo : EIATTR_KPARAM_INFO
	.align		4
.L_13543:
        /*0008*/ 	.byte	0x04, 0x17
        /*000a*/ 	.short	(.L_13545 - .L_13544)
.L_13544:
        /*000c*/ 	.word	0x00000000
        /*0010*/ 	.short	0x0015
        /*0012*/ 	.short	0x0088
        /*0014*/ 	.byte	0x00, 0xf0, 0x11, 0x00


	//----- nvinfo : EIATTR_KPARAM_INFO
	.align		4
.L_13545:
        /*0018*/ 	.byte	0x04, 0x17
        /*001a*/ 	.short	(.L_13547 - .L_13546)
.L_13546:
        /*001c*/ 	.word	0x00000000
        /*0020*/ 	.short	0x0014
        /*0022*/ 	.short	0x0084
        /*0024*/ 	.byte	0x00, 0xf0, 0x11, 0x00


	//----- nvinfo : EIATTR_KPARAM_INFO
	.align		4
.L_13547:
        /*0028*/ 	.byte	0x04, 0x17
        /*002a*/ 	.short	(.L_13549 - .L_13548)
.L_13548:
        /*002c*/ 	.word	0x00000000
        /*0030*/ 	.short	0x0013
        /*0032*/ 	.short	0x0080
        /*0034*/ 	.byte	0x00, 0xf0, 0x11, 0x00


	//----- nvinfo : EIATTR_KPARAM_INFO
	.align		4
.L_13549:
        /*0038*/ 	.byte	0x04, 0x17
        /*003a*/ 	.short	(.L_13551 - .L_13550)
.L_13550:
        /*003c*/ 	.word	0x00000000
        /*0040*/ 	.short	0x0012
        /*0042*/ 	.short	0x007c
        /*0044*/ 	.byte	0x00, 0xf0, 0x11, 0x00


	//----- nvinfo : EIATTR_KPARAM_INFO
	.align		4
.L_13551:
        /*0048*/ 	.byte	0x04, 0x17
        /*004a*/ 	.short	(.L_13553 - .L_13552)
.L_13552:
        /*004c*/ 	.word	0x00000000
        /*0050*/ 	.short	0x0011
        /*0052*/ 	.short	0x0078
        /*0054*/ 	.byte	0x00, 0xf0, 0x11, 0x00


	//----- nvinfo : EIATTR_KPARAM_INFO
	.align		4
.L_13553:
        /*0058*/ 	.byte	0x04, 0x17
        /*005a*/ 	.short	(.L_13555 - .L_13554)
.L_13554:
        /*005c*/ 	.word	0x00000000
        /*0060*/ 	.short	0x0010
        /*0062*/ 	.short	0x0070
        /*0064*/ 	.byte	0x00, 0xf5, 0x21, 0x00


	//----- nvinfo : EIATTR_KPARAM_INFO
	.align		4
.L_13555:
        /*0068*/ 	.byte	0x04, 0x17
        /*006a*/ 	.short	(.L_13557 - .L_13556)
.L_13556:
        /*006c*/ 	.word	0x00000000
        /*0070*/ 	.short	0x000f
        /*0072*/ 	.short	0x0068
        /*0074*/ 	.byte	0x00, 0xf5, 0x21, 0x00


	//----- nvinfo : EIATTR_KPARAM_INFO
	.align		4
.L_13557:
        /*0078*/ 	.byte	0x04, 0x17
        /*007a*/ 	.short	(.L_13559 - .L_13558)
.L_13558:
        /*007c*/ 	.word	0x00000000
        /*0080*/ 	.short	0x000e
        /*0082*/ 	.short	0x0060
        /*0084*/ 	.byte	0x00, 0xf0, 0x11, 0x00


	//----- nvinfo : EIATTR_KPARAM_INFO
	.align		4
.L_13559:
        /*0088*/ 	.byte	0x04, 0x17
        /*008a*/ 	.short	(.L_13561 - .L_13560)
.L_13560:
        /*008c*/ 	.word	0x00000000
        /*0090*/ 	.short	0x000d
        /*0092*/ 	.short	0x005c
        /*0094*/ 	.byte	0x00, 0xf0, 0x11, 0x00


	//----- nvinfo : EIATTR_KPARAM_INFO
	.align		4
.L_13561:
        /*0098*/ 	.byte	0x04, 0x17
        /*009a*/ 	.short	(.L_13563 - .L_13562)
.L_13562:
        /*009c*/ 	.word	0x00000000
        /*00a0*/ 	.short	0x000c
        /*00a2*/ 	.short	0x0058
        /*00a4*/ 	.byte	0x00, 0xf0, 0x11, 0x00


	//----- nvinfo : EIATTR_KPARAM_INFO
	.align		4
.L_13563:
        /*00a8*/ 	.byte	0x04, 0x17
        /*00aa*/ 	.short	(.L_13565 - .L_13564)
.L_13564:
        /*00ac*/ 	.word	0x00000000
        /*00b0*/ 	.short	0x000b
        /*00b2*/ 	.short	0x0050
        /*00b4*/ 	.byte	0x00, 0xf5, 0x21, 0x00


	//----- nvinfo : EIATTR_KPARAM_INFO
	.align		4
.L_13565:
        /*00b8*/ 	.byte	0x04, 0x17
        /*00ba*/ 	.short	(.L_13567 - .L_13566)
.L_13566:
        /*00bc*/ 	.word	0x00000000
        /*00c0*/ 	.short	0x000a
        /*00c2*/ 	.short	0x0048
        /*00c4*/ 	.byte	0x00, 0xf0, 0x11, 0x00


	//----- nvinfo : EIATTR_KPARAM_INFO
	.align		4
.L_13567:
        /*00c8*/ 	.byte	0x04, 0x17
        /*00ca*/ 	.short	(.L_13569 - .L_13568)
.L_13568:
        /*00cc*/ 	.word	0x00000000
        /*00d0*/ 	.short	0x0009
        /*00d2*/ 	.short	0x0040
        /*00d4*/ 	.byte	0x00, 0xf5, 0x21, 0x00


	//----- nvinfo : EIATTR_KPARAM_INFO
	.align		4
.L_13569:
        /*00d8*/ 	.byte	0x04, 0x17
        /*00da*/ 	.short	(.L_13571 - .L_13570)
.L_13570:
        /*00dc*/ 	.word	0x00000000
        /*00e0*/ 	.short	0x0008
        /*00e2*/ 	.short	0x0038
        /*00e4*/ 	.byte	0x00, 0xf5, 0x21, 0x00


	//----- nvinfo : EIATTR_KPARAM_INFO
	.align		4
.L_13571:
        /*00e8*/ 	.byte	0x04, 0x17
        /*00ea*/ 	.short	(.L_13573 - .L_13572)
.L_13572:
        /*00ec*/ 	.word	0x00000000
        /*00f0*/ 	.short	0x0007
        /*00f2*/ 	.short	0x0034
        /*00f4*/ 	.byte	0x00, 0xf0, 0x11, 0x00


	//----- nvinfo : EIATTR_KPARAM_INFO
	.align		4
.L_13573:
        /*00f8*/ 	.byte	0x04, 0x17
        /*00fa*/ 	.short	(.L_13575 - .L_13574)
.L_13574:
        /*00fc*/ 	.word	0x00000000
        /*0100*/ 	.short	0x0006
        /*0102*/ 	.short	0x0030
        /*0104*/ 	.byte	0x00, 0xf0, 0x11, 0x00


	//----- nvinfo : EIATTR_KPARAM_INFO
	.align		4
.L_13575:
        /*0108*/ 	.byte	0x04, 0x17
        /*010a*/ 	.short	(.L_13577 - .L_13576)
.L_13576:
        /*010c*/ 	.word	0x00000000
        /*0110*/ 	.short	0x0005
        /*0112*/ 	.short	0x0028
        /*0114*/ 	.byte	0x00, 0xf5, 0x21, 0x00


	//----- nvinfo : EIATTR_KPARAM_INFO
	.align		4
.L_13577:
        /*0118*/ 	.byte	0x04, 0x17
        /*011a*/ 	.short	(.L_13579 - .L_13578)
.L_13578:
        /*011c*/ 	.word	0x00000000
        /*0120*/ 	.short	0x0004
        /*0122*/ 	.short	0x0020
        /*0124*/ 	.byte	0x00, 0xf5, 0x21, 0x00


	//----- nvinfo : EIATTR_KPARAM_INFO
	.align		4
.L_13579:
        /*0128*/ 	.byte	0x04, 0x17
        /*012a*/ 	.short	(.L_13581 - .L_13580)
.L_13580:
        /*012c*/ 	.word	0x00000000
        /*0130*/ 	.short	0x0003
        /*0132*/ 	.short	0x0018
        /*0134*/ 	.byte	0x00, 0xf5, 0x21, 0x00


	//----- nvinfo : EIATTR_KPARAM_INFO
	.align		4
.L_13581:
        /*0138*/ 	.byte	0x04, 0x17
        /*013a*/ 	.short	(.L_13583 - .L_13582)
.L_13582:
        /*013c*/ 	.word	0x00000000
        /*0140*/ 	.short	0x0002
        /*0142*/ 	.short	0x0010
        /*0144*/ 	.byte	0x00, 0xf5, 0x21, 0x00


	//----- nvinfo : EIATTR_KPARAM_INFO
	.align		4
.L_13583:
        /*0148*/ 	.byte	0x04, 0x17
        /*014a*/ 	.short	(.L_13585 - .L_13584)
.L_13584:
        /*014c*/ 	.word	0x00000000
        /*0150*/ 	.short	0x0001
        /*0152*/ 	.short	0x0008
        /*0154*/ 	.byte	0x00, 0xf5, 0x21, 0x00


	//----- nvinfo : EIATTR_KPARAM_INFO
	.align		4
.L_13585:
        /*0158*/ 	.byte	0x04, 0x17
        /*015a*/ 	.short	(.L_13587 - .L_13586)
.L_13586:
        /*015c*/ 	.word	0x00000000
        /*0160*/ 	.short	0x0000
        /*0162*/ 	.short	0x0000
        /*0164*/ 	.byte	0x00, 0xf5, 0x21, 0x00


	//----- nvinfo : EIATTR_SPARSE_MMA_MASK
	.align		4
.L_13587:
        /*0168*/ 	.byte	0x03, 0x50
        /*016a*/ 	.short	0x0000


	//----- nvinfo : EIATTR_MAXREG_COUNT
	.align		4
        /*016c*/ 	.byte	0x03, 0x1b
        /*016e*/ 	.short	0x00ff


	//----- nvinfo : EIATTR_NUM_BARRIERS
	.align		4
        /*0170*/ 	.byte	0x02, 0x4c
        /*0172*/ 	.byte	0x01
	.zero		1


	//----- nvinfo : EIATTR_EXTERNS
	.align		4
        /*0174*/ 	.byte	0x04, 0x0f
        /*0176*/ 	.short	(.L_13589 - .L_13588)


	//   ....[0]....
	.align		4
.L_13588:
        /*0178*/ 	.word	index@(__assertfail)


	//----- nvinfo : EIATTR_MERCURY_ISA_VERSION
	.align		4
.L_13589:
        /*017c*/ 	.byte	0x03, 0x5f
        /*017e*/ 	.short	0x0101


	//----- nvinfo : EIATTR_COOP_GROUP_MASK_REGIDS
	.align		4
        /*0180*/ 	.byte	0x04, 0x29
        /*0182*/ 	.short	(.L_13591 - .L_13590)


	//   ....[0]....
.L_13590:
        /*0184*/ 	.word	0xffffffff


	//   ....[1]....
        /*0188*/ 	.word	0xffffffff


	//   ....[2]....
        /*018c*/ 	.word	0xffffffff


	//   ....[3]....
        /*0190*/ 	.word	0xffffffff


	//   ....[4]....
        /*0194*/ 	.word	0xffffffff


	//   ....[5]....
        /*0198*/ 	.word	0xffffffff


	//   ....[6]....
        /*019c*/ 	.word	0xffffffff


	//   ....[7]....
        /*01a0*/ 	.word	0xffffffff


	//   ....[8]....
        /*01a4*/ 	.word	0xffffffff


	//   ....[9]....
        /*01a8*/ 	.word	0xffffffff


	//   ....[10]....
        /*01ac*/ 	.word	0xffffffff


	//   ....[11]....
        /*01b0*/ 	.word	0xffffffff


	//   ....[12]....
        /*01b4*/ 	.word	0xffffffff


	//   ....[13]....
        /*01b8*/ 	.word	0xffffffff


	//   ....[14]....
        /*01bc*/ 	.word	0xffffffff


	//   ....[15]....
        /*01c0*/ 	.word	0xffffffff


	//   ....[16]....
        /*01c4*/ 	.word	0x0500000f


	//   ....[17]....
        /*01c8*/ 	.word	0x0500000f


	//   ....[18]....
        /*01cc*/ 	.word	0x0500000f


	//   ....[19]....
        /*01d0*/ 	.word	0x0500000f


	//   ....[20]....
        /*01d4*/ 	.word	0x0500000f


	//----- nvinfo : EIATTR_COOP_GROUP_INSTR_OFFSETS
	.align		4
.L_13591:
        /*01d8*/ 	.byte	0x04, 0x28
        /*01da*/ 	.short	(.L_13593 - .L_13592)


	//   ....[0]....
.L_13592:
        /*01dc*/ 	.word	0x000003c0


	//   ....[1]....
        /*01e0*/ 	.word	0x000003e0


	//   ....[2]....
        /*01e4*/ 	.word	0x00000400


	//   ....[3]....
        /*01e8*/ 	.word	0x00000420


	//   ....[4]....
        /*01ec*/ 	.word	0x00000440


	//   ....[5]....
        /*01f0*/ 	.word	0x00000550


	//   ....[6]....
        /*01f4*/ 	.word	0x00000570


	//   ....[7]....
        /*01f8*/ 	.word	0x00000590


	//   ....[8]....
        /*01fc*/ 	.word	0x000013e0


	//   ....[9]....
        /*0200*/ 	.word	0x00001410


	//   ....[10]....
        /*0204*/ 	.word	0x00001430


	//   ....[11]....
        /*0208*/ 	.word	0x00001450


	//   ....[12]....
        /*020c*/ 	.word	0x00001470


	//   ....[13]....
        /*0210*/ 	.word	0x000014c0


	//   ....[14]....
        /*0214*/ 	.word	0x000014e0


	//   ....[15]....
        /*0218*/ 	.word	0x00001500


	//   ....[16]....
        /*021c*/ 	.word	0x00002800


	//   ....[17]....
        /*0220*/ 	.word	0x00002860


	//   ....[18]....
        /*0224*/ 	.word	0x000028c0


	//   ....[19]....
        /*0228*/ 	.word	0x00002920


	//   ....[20]....
        /*022c*/ 	.word	0x00002980


	//----- nvinfo : EIATTR_VRC_CTA_INIT_COUNT
	.align		4
.L_13593:
        /*0230*/ 	.byte	0x02, 0x4a
	.zero		1
	.zero		1


	//----- nvinfo : EIATTR_SYSCALL_OFFSETS
	.align		4
        /*0234*/ 	.byte	0x04, 0x46
        /*0236*/ 	.short	(.L_13595 - .L_13594)


	//   ....[0]....
.L_13594:
        /*0238*/ 	.word	0x00000320


	//----- nvinfo : EIATTR_EXIT_INSTR_OFFSETS
	.align		4
.L_13595:
        /*023c*/ 	.byte	0x04, 0x1c
        /*023e*/ 	.short	(.L_13597 - .L_13596)


	//   ....[0]....
.L_13596:
        /*0240*/ 	.word	0x000000d0


	//   ....[1]....
        /*0244*/ 	.word	0x000025a0


	//   ....[2]....
        /*0248*/ 	.word	0x000025d0


	//   ....[3]....
        /*024c*/ 	.word	0x000027b0


	//----- nvinfo : EIATTR_CRS_STACK_SIZE
	.align		4
.L_13597:
        /*0250*/ 	.byte	0x04, 0x1e
        /*0252*/ 	.short	(.L_13599 - .L_13598)
.L_13598:
        /*0254*/ 	.word	0x00000000


	//----- nvinfo : EIATTR_CBANK_PARAM_SIZE
	.align		4
.L_13599:
        /*0258*/ 	.byte	0x03, 0x19
        /*025a*/ 	.short	0x008c


	//----- nvinfo : EIATTR_PARAM_CBANK
	.align		4
        /*025c*/ 	.byte	0x04, 0x0a
        /*025e*/ 	.short	(.L_13601 - .L_13600)
	.align		4
.L_13600:
        /*0260*/ 	.word	index@(.nv.constant0._ZN4vllm25paged_attention_v2_kernelI13__nv_bfloat16hLi80ELi32ELi128ELNS_18Fp8KVCacheDataTypeE1ELb0ELi512EEEvPfS3_PT_PKS4_PKT0_SA_ifPKiSC_iPKfiiiSE_SE_iiiii)
        /*0264*/ 	.short	0x0380
        /*0266*/ 	.short	0x008c


	//----- nvinfo : EIATTR_SW_WAR
	.align		4
.L_13601:
        /*0268*/ 	.byte	0x04, 0x36
        /*026a*/ 	.short	(.L_13603 - .L_13602)
.L_13602:
        /*026c*/ 	.word	0x00000008
.L_13603:


//--------------------- .nv.info._ZN4vllm25paged_attention_v2_kernelI13__nv_bfloat16hLi64ELi32ELi128ELNS_18Fp8KVCacheDataTypeE1ELb0ELi512EEEvPfS3_PT_PKS4_PKT0_SA_ifPKiSC_iPKfiiiSE_SE_iiiii --------------------------
	.section	.nv.info._ZN4vllm25paged_attention_v2_kernelI13__nv_bfloat16hLi64ELi32ELi128ELNS_18Fp8KVCacheDataTypeE1ELb0ELi512EEEvPfS3_PT_PKS4_PKT0_SA_ifPKiSC_iPKfiiiSE_SE_iiiii,"",@"SHT_CUDA_INFO"
	.sectionflags	@""
	.align	4


	//----- nvinfo : EIATTR_CUDA_API_VERSION
	.align		4
        /*0000*/ 	.byte	0x04, 0x37
        /*0002*/ 	.short	(.L_13605 - .L_13604)
.L_13604:
        /*0004*/ 	.word	0x00000082


	//----- nvinfo : EIATTR_KPARAM_INFO
	.align		4
.L_13605:
        /*0008*/ 	.byte	0x04, 0x17
        /*000a*/ 	.short	(.L_13607 - .L_13606)
.L_13606:
        /*000c*/ 	.word	0x00000000
        /*0010*/ 	.short	0x0015
        /*0012*/ 	.short	0x0088
        /*0014*/ 	.byte	0x00, 0xf0, 0x11, 0x00


	//----- nvinfo : EIATTR_KPARAM_INFO
	.align		4
.L_13607:
        /*0018*/ 	.byte	0x04, 0x17
        /*001a*/ 	.short	(.L_13609 - .L_13608)
.L_13608:
        /*001c*/ 	.word	0x00000000
        /*0020*/ 	.short	0x0014
        /*0022*/ 	.short	0x0084
        /*0024*/ 	.byte	0x00, 0xf0, 0x11, 0x00


	//----- nvinfo : EIATTR_KPARAM_INFO
	.align		4
.L_13609:
        /*0028*/ 	.byte	0x04, 0x17
        /*002a*/ 	.short	(.L_13611 - .L_13610)
.L_13610:
        /*002c*/ 	.word	0x00000000
        /*0030*/ 	.short	0x0013
        /*0032*/ 	.short	0x0080
        /*0034*/ 	.byte	0x00, 0xf0, 0x11, 0x00


	//----- nvinfo : EIATTR_KPARAM_INFO
	.align		4
.L_13611:
        /*0038*/ 	.byte	0x04, 0x17
        /*003a*/ 	.short	(.L_13613 - .L_13612)
.L_13612:
        /*003c*/ 	.word	0x00000000
        /*0040*/ 	.short	0x0012
        /*0042*/ 	.short	0x007c
        /*0044*/ 	.byte	0x00, 0xf0, 0x11, 0x00


	//----- nvinfo : EIATTR_KPARAM_INFO
	.align		4
.L_13613:
        /*0048*/ 	.byte	0x04, 0x17
        /*004a*/ 	.short	(.L_13615 - .L_13614)
.L_13614:
        /*004c*/ 	.word	0x00000000
        /*0050*/ 	.short	0x0011
        /*0052*/ 	.short	0x0078
        /*0054*/ 	.byte	0x00, 0xf0, 0x11, 0x00


	//----- nvinfo : EIATTR_KPARAM_INFO
	.align		4
.L_13615:
        /*0058*/ 	.byte	0x04, 0x17
        /*005a*/ 	.short	(.L_13617 - .L_13616)
.L_13616:
        /*005c*/ 	.word	0x00000000
        /*0060*/ 	.short	0x0010
        /*0062*/ 	.short	0x0070
        /*0064*/ 	.byte	0x00, 0xf5, 0x21, 0x00


	//----- nvinfo : EIATTR_KPARAM_INFO
	.align		4
.L_13617:
        /*0068*/ 	.byte	0x04, 0x17
        /*006a*/ 	.short	(.L_13619 - .L_13618)
.L_13618:
        /*006c*/ 	.word	0x00000000
        /*0070*/ 	.short	0x000f
        /*0072*/ 	.short	0x0068
        /*0074*/ 	.byte	0x00, 0xf5, 0x21, 0x00


	//----- nvinfo : EIATTR_KPARAM_INFO
	.align		4
.L_13619:
        /*0078*/ 	.byte	0x04, 0x17
        /*007a*/ 	.short	(.L_13621 - .L_13620)
.L_13620:
        /*007c*/ 	.word	0x00000000
        /*0080*/ 	.short	0x000e
        /*0082*/ 	.short	0x0060
        /*0084*/ 	.byte	0x00, 0xf0, 0x11, 0x00


	//----- nvinfo : EIATTR_KPARAM_INFO
	.align		4
.L_13621:
        /*0088*/ 	.byte	0x04, 0x17
        /*008a*/ 	.short	(.L_13623 - .L_13622)
.L_13622:
        /*008c*/ 	.word	0x00000000
        /*0090*/ 	.short	0x000d
        /*0092*/ 	.short	0x005c
        /*0094*/ 	.byte	0x00, 0xf0, 0x11, 0x00


	//----- nvinfo : EIATTR_KPARAM_INFO
	.align		4
.L_13623:
        /*0098*/ 	.byte	0x04, 0x17
        /*009a*/ 	.short	(.L_13625 - .L_13624)
.L_13624:
        /*009c*/ 	.word	0x00000000
        /*00a0*/ 	.short	0x000c
        /*00a2*/ 	.short	0x0058
        /*00a4*/ 	.byte	0x00, 0xf0, 0x11, 0x00


	//----- nvinfo : EIATTR_KPARAM_INFO
	.align		4
.L_13625:
        /*00a8*/ 	.byte	0x04, 0x17
        /*00aa*/ 	.short	(.L_13627 - .L_13626)
.L_13626:
        /*00ac*/ 	.word	0x00000000
        /*00b0*/ 	.short	0x000b
        /*00b2*/ 	.short	0x0050
        /*00b4*/ 	.byte	0x00, 0xf5, 0x21, 0x00


	//----- nvinfo : EIATTR_KPARAM_INFO
	.align		4
.L_13627:
        /*00b8*/ 	.byte	0x04, 0x17
        /*00ba*/ 	.short	(.L_13629 - .L_13628)
.L_13628:
        /*00bc*/ 	.word	0x00000000
        /*00c0*/ 	.short	0x000a
        /*00c2*/ 	.short	0x0048
        /*00c4*/ 	.byte	0x00, 0xf0, 0x11, 0x00


	//----- nvinfo : EIATTR_KPARAM_INFO
	.align		4
.L_13629:
        /*00c8*/ 	.byte	0x04, 0x17
        /*00ca*/ 	.short	(.L_13631 - .L_13630)
.L_13630:
        /*00cc*/ 	.word	0x00000000
        /*00d0*/ 	.short	0x0009
        /*00d2*/ 	.short	0x0040
        /*00d4*/ 	.byte	0x00, 0xf5, 0x21, 0x00


	//----- nvinfo : EIATTR_KPARAM_INFO
	.align		4
.L_13631:
        /*00d8*/ 	.byte	0x04, 0x17
        /*00da*/ 	.short	(.L_13633 - .L_13632)
.L_13632:
        /*00dc*/ 	.word	0x00000000
        /*00e0*/ 	.short	0x0008
        /*00e2*/ 	.short	0x0038
        /*00e4*/ 	.byte	0x00, 0xf5, 0x21, 0x00


	//----- nvinfo : EIATTR_KPARAM_INFO
	.align		4
.L_13633:
        /*00e8*/ 	.byte	0x04, 0x17
        /*00ea*/ 	.short	(.L_13635 - .L_13634)
.L_13634:
        /*00ec*/ 	.word	0x00000000
        /*00f0*/ 	.short	0x0007
        /*00f2*/ 	.short	0x0034
        /*00f4*/ 	.byte	0x00, 0xf0, 0x11, 0x00


	//----- nvinfo : EIATTR_KPARAM_INFO
	.align		4
.L_13635:
        /*00f8*/ 	.byte	0x04, 0x17
        /*00fa*/ 	.short	(.L_13637 - .L_13636)
.L_13636:
        /*00fc*/ 	.word	0x00000000
        /*0100*/ 	.short	0x0006
        /*0102*/ 	.short	0x0030
        /*0104*/ 	.byte	0x00, 0xf0, 0x11, 0x00


	//----- nvinfo : EIATTR_KPARAM_INFO
	.align		4
.L_13637:
        /*0108*/ 	.byte	0x04, 0x17
        /*010a*/ 	.short	(.L_13639 - .L_13638)
.L_13638:
        /*010c*/ 	.word	0x00000000
        /*0110*/ 	.short	0x0005
        /*0112*/ 	.short	0x0028
        /*0114*/ 	.byte	0x00, 0xf5, 0x21, 0x00


	//----- nvinfo : EIATTR_KPARAM_INFO
	.align		4
.L_13639:
        /*0118*/ 	.byte	0x04, 0x17
        /*011a*/ 	.short	(.L_13641 - .L_13640)
.L_13640:
        /*011c*/ 	.word	0x00000000
        /*0120*/ 	.short	0x0004
        /*0122*/ 	.short	0x0020
        /*0124*/ 	.byte	0x00, 0xf5, 0x21, 0x00


	//----- nvinfo : EIATTR_KPARAM_INFO
	.align		4
.L_13641:
        /*0128*/ 	.byte	0x04, 0x17
        /*012a*/ 	.short	(.L_13643 - .L_13642)
.L_13642:
        /*012c*/ 	.word	0x00000000
        /*0130*/ 	.short	0x0003
        /*0132*/ 	.short	0x0018
        /*0134*/ 	.byte	0x00, 0xf5, 0x21, 0x00


	//----- nvinfo : EIATTR_KPARAM_INFO
	.align		4
.L_13643:
        /*0138*/ 	.byte	0x04, 0x17
        /*013a*/ 	.short	(.L_13645 - .L_13644)
.L_13644:
        /*013c*/ 	.word	0x00000000
        /*0140*/ 	.short	0x0002
        /*0142*/ 	.short	0x0010
        /*0144*/ 	.byte	0x00, 0xf5, 0x21, 0x00


	//----- nvinfo : EIATTR_KPARAM_INFO
	.align		4
.L_13645:
        /*0148*/ 	.byte	0x04, 0x17
        /*014a*/ 	.short	(.L_13647 - .L_13646)
.L_13646:
        /*014c*/ 	.word	0x00000000
        /*0150*/ 	.short	0x0001
        /*0152*/ 	.short	0x0008
        /*0154*/ 	.byte	0x00, 0xf5, 0x21, 0x00


	//----- nvinfo : EIATTR_KPARAM_INFO
	.align		4
.L_13647:
        /*0158*/ 	.byte	0x04, 0x17
        /*015a*/ 	.short	(.L_13649 - .L_13648)
.L_13648:
        /*015c*/ 	.word	0x00000000
        /*0160*/ 	.short	0x0000
        /*0162*/ 	.short	0x0000
        /*0164*/ 	.byte	0x00, 0xf5, 0x21, 0x00


	//----- nvinfo : EIATTR_SPARSE_MMA_MASK
	.align		4
.L_13649:
        /*0168*/ 	.byte	0x03, 0x50
        /*016a*/ 	.short	0x0000


	//----- nvinfo : EIATTR_MAXREG_COUNT
	.align		4
        /*016c*/ 	.byte	0x03, 0x1b
        /*016e*/ 	.short	0x00ff


	//----- nvinfo : EIATTR_NUM_BARRIERS
	.align		4
        /*0170*/ 	.byte	0x02, 0x4c
        /*0172*/ 	.byte	0x01
	.zero		1


	//----- nvinfo : EIATTR_EXTERNS
	.align		4
        /*0174*/ 	.byte	0x04, 0x0f
        /*0176*/ 	.short	(.L_13651 - .L_13650)


	//   ....[0]....
	.align		4
.L_13650:
        /*0178*/ 	.word	index@(__assertfail)


	//----- nvinfo : EIATTR_MERCURY_ISA_VERSION
	.align		4
.L_13651:
        /*017c*/ 	.byte	0x03, 0x5f
        /*017e*/ 	.short	0x0101


	//----- nvinfo : EIATTR_COOP_GROUP_MASK_REGIDS
	.align		4
        /*0180*/ 	.byte	0x04, 0x29
        /*0182*/ 	.short	(.L_13653 - .L_13652)


	//   ....[0]....
.L_13652:
        /*0184*/ 	.word	0xffffffff


	//   ....[1]....
        /*0188*/ 	.word	0xffffffff


	//   ....[2]....
        /*018c*/ 	.word	0xffffffff


	//   ....[3]....
        /*0190*/ 	.word	0xffffffff


	//   ....[4]....
        /*0194*/ 	.word	0xffffffff


	//   ....[5]....
        /*0198*/ 	.word	0xffffffff


	//   ....[6]....
        /*019c*/ 	.word	0xffffffff


	//   ....[7]....
        /*01a0*/ 	.word	0xffffffff


	//   ....[8]....
        /*01a4*/ 	.word	0xffffffff


	//   ....[9]....
        /*01a8*/ 	.word	0xffffffff


	//   ....[10]....
        /*01ac*/ 	.word	0xffffffff


	//   ....[11]....
        /*01b0*/ 	.word	0xffffffff


	//   ....[12]....
        /*01b4*/ 	.word	0xffffffff


	//   ....[13]....
        /*01b8*/ 	.word	0xffffffff


	//   ....[14]....
        /*01bc*/ 	.word	0xffffffff


	//   ....[15]....
        /*01c0*/ 	.word	0xffffffff


	//   ....[16]....
        /*01c4*/ 	.word	0x0500000f


	//   ....[17]....
        /*01c8*/ 	.word	0x0500000f


	//   ....[18]....
        /*01cc*/ 	.word	0x0500000f


	//   ....[19]....
        /*01d0*/ 	.word	0x0500000f


	//   ....[20]....
        /*01d4*/ 	.word	0x0500000f


	//----- nvinfo : EIATTR_COOP_GROUP_INSTR_OFFSETS
	.align		4
.L_13653:
        /*01d8*/ 	.byte	0x04, 0x28
        /*01da*/ 	.short	(.L_13655 - .L_13654)


	//   ....[0]....
.L_13654:
        /*01dc*/ 	.word	0x000003c0


	//   ....[1]....
        /*01e0*/ 	.word	0x000003e0


	//   ....[2]....
        /*01e4*/ 	.word	0x00000400


	//   ....[3]....
        /*01e8*/ 	.word	0x00000420


	//   ....[4]....
        /*01ec*/ 	.word	0x00000440


	//   ....[5]....
        /*01f0*/ 	.word	0x00000550


	//   ....[6]....
        /*01f4*/ 	.word	0x00000570


	//   ....[7]....
        /*01f8*/ 	.word	0x00000590


	//   ....[8]....
        /*01fc*/ 	.word	0x000013e0


	//   ....[9]....
        /*0200*/ 	.word	0x00001410


	//   ....[10]....
        /*0204*/ 	.word	0x00001430


	//   ....[11]....
        /*0208*/ 	.word	0x00001450


	//   ....[12]....
        /*020c*/ 	.word	0x00001470


	//   ....[13]....
        /*0210*/ 	.word	0x000014c0


	//   ....[14]....
        /*0214*/ 	.word	0x000014e0


	//   ....[15]....
        /*0218*/ 	.word	0x00001500


	//   ....[16]....
        /*021c*/ 	.word	0x00002700


	//   ....[17]....
        /*0220*/ 	.word	0x00002760


	//   ....[18]....
        /*0224*/ 	.word	0x000027c0


	//   ....[19]....
        /*0228*/ 	.word	0x00002820


	//   ....[20]....
        /*022c*/ 	.word	0x00002880


	//----- nvinfo : EIATTR_VRC_CTA_INIT_COUNT
	.align		4
.L_13655:
        /*0230*/ 	.byte	0x02, 0x4a
	.zero		1
	.zero		1


	//----- nvinfo : EIATTR_SYSCALL_OFFSETS
	.align		4
        /*0234*/ 	.byte	0x04, 0x46
        /*0236*/ 	.short	(.L_13657 - .L_13656)


	//   ....[0]....
.L_13656:
        /*0238*/ 	.word	0x00000320


	//----- nvinfo : EIATTR_EXIT_INSTR_OFFSETS
	.align		4
.L_13657:
        /*023c*/ 	.byte	0x04, 0x1c
        /*023e*/ 	.short	(.L_13659 - .L_13658)


	//   ....[0]....
.L_13658:
        /*0240*/ 	.word	0x000000d0


	//   ....[1]....
        /*0244*/ 	.word	0x000024e0


	//   ....[2]....
        /*0248*/ 	.word	0x00002510


	//   ....[3]....
        /*024c*/ 	.word	0x000026b0


	//----- nvinfo : EIATTR_CRS_STACK_SIZE
	.align		4
.L_13659:
        /*0250*/ 	.byte	0x04, 0x1e
        /*0252*/ 	.short	(.L_13661 - .L_13660)
.L_13660:
        /*0254*/ 	.word	0x00000000


	//----- nvinfo : EIATTR_CBANK_PARAM_SIZE
	.align		4
.L_13661:
        /*0258*/ 	.byte	0x03, 0x19
        /*025a*/ 	.short	0x008c


	//----- nvinfo : EIATTR_PARAM_CBANK
	.align		4
        /*025c*/ 	.byte	0x04, 0x0a
        /*025e*/ 	.short	(.L_13663 - .L_13662)
	.align		4
.L_13662:
        /*0260*/ 	.word	index@(.nv.constant0._ZN4vllm25paged_attention_v2_kernelI13__nv_bfloat16hLi64ELi32ELi128ELNS_18Fp8KVCacheDataTypeE1ELb0ELi512EEEvPfS3_PT_PKS4_PKT0_SA_ifPKiSC_iPKfiiiSE_SE_iiiii)
        /*0264*/ 	.short	0x0380
        /*0266*/ 	.short	0x008c


	//----- nvinfo : EIATTR_SW_WAR
	.align		4
.L_13663:
        /*0268*/ 	.byte	0x04, 0x36
        /*026a*/ 	.short	(.L_13665 - .L_13664)
.L_13664:
        /*026c*/ 	.word	0x00000008
.L_13665:


//--------------------- .nv.info._ZN4vllm25paged_attention_v2_kernelI13__nv_bfloat16hLi32ELi32ELi128ELNS_18Fp8KVCacheDataTypeE1ELb0ELi512EEEvPfS3_PT_PKS4_PKT0_SA_ifPKiSC_iPKfiiiSE_SE_iiiii --------------------------
	.section	.nv.info._ZN4vllm25paged_attention_v2_kernelI13__nv_bfloat16hLi32ELi32ELi128ELNS_18Fp8KVCacheDataTypeE1ELb0ELi512EEEvPfS3_PT_PKS4_PKT0_SA_ifPKiSC_iPKfiiiSE_SE_iiiii,"",@"SHT_CUDA_INFO"
	.sectionflags	@""
	.align	4


	//----- nvinfo : EIATTR_CUDA_API_VERSION
	.align		4
        /*0000*/ 	.byte	0x04, 0x37
        /*0002*/ 	.short	(.L_13667 - .L_13666)
.L_13666:
        /*0004*/ 	.word	0x00000082


	//----- nvinfo : EIATTR_KPARAM_INFO
	.align		4
.L_13667:
        /*0008*/ 	.byte	0x04, 0x17
        /*000a*/ 	.short	(.L_13669 - .L_13668)
.L_13668:
        /*000c*/ 	.word	0x00000000
        /*0010*/ 	.short	0x0015
        /*0012*/ 	.short	0x0088
        /*0014*/ 	.byte	0x00, 0xf0, 0x11, 0x00


	//----- nvinfo : EIATTR_KPARAM_INFO
	.align		4
.L_13669:
        /*0018*/ 	.byte	0x04, 0x17
        /*001a*/ 	.short	(.L_13671 - .L_13670)
.L_13670:
        /*001c*/ 	.word	0x00000000
        /*0020*/ 	.short	0x0014
        /*0022*/ 	.short	0x0084
        /*0024*/ 	.byte	0x00, 0xf0, 0x11, 0x00


	//----- nvinfo : EIATTR_KPARAM_INFO
	.align		4
.L_13671:
        /*0028*/ 	.byte	0x04, 0x17
        /*002a*/ 	.short	(.L_13673 - .L_13672)
.L_13672:
        /*002c*/ 	.word	0x00000000
        /*0030*/ 	.short	0x0013
        /*0032*/ 	.short	0x0080
        /*0034*/ 	.byte	0x00, 0xf0, 0x11, 0x00


	//----- nvinfo : EIATTR_KPARAM_INFO
	.align		4
.L_13673:
        /*0038*/ 	.byte	0x04, 0x17
        /*003a*/ 	.short	(.L_13675 - .L_13674)
.L_13674:
        /*003c*/ 	.word	0x00000000
        /*0040*/ 	.short	0x0012
        /*0042*/ 	.short	0x007c
        /*0044*/ 	.byte	0x00, 0xf0, 0x11, 0x00


	//----- nvinfo : EIATTR_KPARAM_INFO
	.align		4
.L_13675:
        /*0048*/ 	.byte	0x04, 0x17
        /*004a*/ 	.short	(.L_13677 - .L_13676)
.L_13676:
        /*004c*/ 	.word	0x00000000
        /*0050*/ 	.short	0x0011
        /*0052*/ 	.short	0x0078
        /*0054*/ 	.byte	0x00, 0xf0, 0x11, 0x00


	//----- nvinfo : EIATTR_KPARAM_INFO
	.align		4
.L_13677:
        /*0058*/ 	.byte	0x04, 0x17
        /*005a*/ 	.short	(.L_13679 - .L_13678)
.L_13678:
        /*005c*/ 	.word	0x00000000
        /*0060*/ 	.short	0x0010
        /*0062*/ 	.short	0x0070
        /*0064*/ 	.byte	0x00, 0xf5, 0x21, 0x00


	//----- nvinfo : EIATTR_KPARAM_INFO
	.align		4
.L_13679:
        /*0068*/ 	.byte	0x04, 0x17
        /*006a*/ 	.short	(.L_13681 - .L_13680)
.L_13680:
        /*006c*/ 	.word	0x00000000
        /*0070*/ 	.short	0x000f
        /*0072*/ 	.short	0x0068
        /*0074*/ 	.byte	0x00, 0xf5, 0x21, 0x00


	//----- nvinfo : EIATTR_KPARAM_INFO
	.align		4
.L_13681:
        /*0078*/ 	.byte	0x04, 0x17
        /*007a*/ 	.short	(.L_13683 - .L_13682)
.L_13682:
        /*007c*/ 	.word	0x00000000
        /*0080*/ 	.short	0x000e
        /*0082*/ 	.short	0x0060
        /*0084*/ 	.byte	0x00, 0xf0, 0x11, 0x00


	//----- nvinfo : EIATTR_KPARAM_INFO
	.align		4
.L_13683:
        /*0088*/ 	.byte	0x04, 0x17
        /*008a*/ 	.short	(.L_13685 - .L_13684)
.L_13684:
        /*008c*/ 	.word	0x00000000
        /*0090*/ 	.short	0x000d
        /*0092*/ 	.short	0x005c
        /*0094*/ 	.byte	0x00, 0xf0, 0x11, 0x00


	//----- nvinfo : EIATTR_KPARAM_INFO
	.align		4
.L_13685:
        /*0098*/ 	.byte	0x04, 0x17
        /*009a*/ 	.short	(.L_13687 - .L_13686)
.L_13686:
        /*009c*/ 	.word	0x00000000
        /*00a0*/ 	.short	0x000c
        /*00a2*/ 	.short	0x0058
        /*00a4*/ 	.byte	0x00, 0xf0, 0x11, 0x00


	//----- nvinfo : EIATTR_KPARAM_INFO
	.align		4
.L_13687:
        /*00a8*/ 	.byte	0x04, 0x17
        /*00aa*/ 	.short	(.L_13689 - .L_13688)
.L_13688:
        /*00ac*/ 	.word	0x00000000
        /*00b0*/ 	.short	0x000b
        /*00b2*/ 	.short	0x0050
        /*00b4*/ 	.byte	0x00, 0xf5, 0x21, 0x00


	//----- nvinfo : EIATTR_KPARAM_INFO
	.align		4
.L_13689:
        /*00b8*/ 	.byte	0x04, 0x17
        /*00ba*/ 	.short	(.L_13691 - .L_13690)
.L_13690:
        /*00bc*/ 	.word	0x00000000
        /*00c0*/ 	.short	0x000a
        /*00c2*/ 	.short	0x0048
        /*00c4*/ 	.byte	0x00, 0xf0, 0x11, 0x00


	//----- nvinfo : EIATTR_KPARAM_INFO
	.align		4
.L_13691:
        /*00c8*/ 	.byte	0x04, 0x17
        /*00ca*/ 	.short	(.L_13693 - .L_13692)
.L_13692:
        /*00cc*/ 	.word	0x00000000
        /*00d0*/ 	.short	0x0009
        /*00d2*/ 	.short	0x0040
        /*00d4*/ 	.byte	0x00, 0xf5, 0x21, 0x00


	//----- nvinfo : EIATTR_KPARAM_INFO
	.align		4
.L_13693:
        /*00d8*/ 	.byte	0x04, 0x17
        /*00da*/ 	.short	(.L_13695 - .L_13694)
.L_13694:
        /*00dc*/ 	.word	0x00000000
        /*00e0*/ 	.short	0x0008
        /*00e2*/ 	.short	0x0038
        /*00e4*/ 	.byte	0x00, 0xf5, 0x21, 0x00


	//----- nvinfo : EIATTR_KPARAM_INFO
	.align		4
.L_13695:
        /*00e8*/ 	.byte	0x04, 0x17
        /*00ea*/ 	.short	(.L_13697 - .L_13696)
.L_13696:
        /*00ec*/ 	.word	0x00000000
        /*00f0*/ 	.short	0x0007
        /*00f2*/ 	.short	0x0034
        /*00f4*/ 	.byte	0x00, 0xf0, 0x11, 0x00


	//----- nvinfo : EIATTR_KPARAM_INFO
	.align		4
.L_13697:
        /*00f8*/ 	.byte	0x04, 0x17
        /*00fa*/ 	.short	(.L_13699 - .L_13698)
.L_13698:
        /*00fc*/ 	.word	0x00000000
        /*0100*/ 	.short	0x0006
        /*0102*/ 	.short	0x0030
        /*0104*/ 	.byte	0x00, 0xf0, 0x11, 0x00


	//----- nvinfo : EIATTR_KPARAM_INFO
	.align		4
.L_13699:
        /*0108*/ 	.byte	0x04, 0x17
        /*010a*/ 	.short	(.L_13701 - .L_13700)
.L_13700:
        /*010c*/ 	.word	0x00000000
        /*0110*/ 	.short	0x0005
        /*0112*/ 	.short	0x0028
        /*0114*/ 	.byte	0x00, 0xf5, 0x21, 0x00


	//----- nvinfo : EIATTR_KPARAM_INFO
	.align		4
.L_13701:
        /*0118*/ 	.byte	0x04, 0x17
        /*011a*/ 	.short	(.L_13703 - .L_13702)
.L_13702:
        /*011c*/ 	.word	0x00000000
        /*0120*/ 	.short	0x0004
        /*0122*/ 	.short	0x0020
        /*0124*/ 	.byte	0x00, 0xf5, 0x21, 0x00


	//----- nvinfo : EIATTR_KPARAM_INFO
	.align		4
.L_13703:
        /*0128*/ 	.byte	0x04, 0x17
        /*012a*/ 	.short	(.L_13705 - .L_13704)
.L_13704:
        /*012c*/ 	.word	0x00000000
        /*0130*/ 	.short	0x0003
        /*0132*/ 	.short	0x0018
        /*0134*/ 	.byte	0x00, 0xf5, 0x21, 0x00


	//----- nvinfo : EIATTR_KPARAM_INFO
	.align		4
.L_13705:
        /*0138*/ 	.byte	0x04, 0x17
        /*013a*/ 	.short	(.L_13707 - .L_13706)
.L_13706:
        /*013c*/ 	.word	0x00000000
        /*0140*/ 	.short	0x0002
        /*0142*/ 	.short	0x0010
        /*0144*/ 	.byte	0x00, 0xf5, 0x21, 0x00


	//----- nvinfo : EIATTR_KPARAM_INFO
	.align		4
.L_13707:
        /*0148*/ 	.byte	0x04, 0x17
        /*014a*/ 	.short	(.L_13709 - .L_13708)
.L_13708:
        /*014c*/ 	.word	0x00000000
        /*0150*/ 	.short	0x0001
        /*0152*/ 	.short	0x0008
        /*0154*/ 	.byte	0x00, 0xf5, 0x21, 0x00


	//----- nvinfo : EIATTR_KPARAM_INFO
	.align		4
.L_13709:
        /*0158*/ 	.byte	0x04, 0x17
        /*015a*/ 	.short	(.L_13711 - .L_13710)
.L_13710:
        /*015c*/ 	.word	0x00000000
        /*0160*/ 	.short	0x0000
        /*0162*/ 	.short	0x0000
        /*0164*/ 	.byte	0x00, 0xf5, 0x21, 0x00


	//----- nvinfo : EIATTR_SPARSE_MMA_MASK
	.align		4
.L_13711:
        /*0168*/ 	.byte	0x03, 0x50
        /*016a*/ 	.short	0x0000


	//----- nvinfo : EIATTR_MAXREG_COUNT
	.align		4
        /*016c*/ 	.byte	0x03, 0x1b
        /*016e*/ 	.short	0x00ff


	//----- nvinfo : EIATTR_NUM_BARRIERS
	.align		4
        /*0170*/ 	.byte	0x02, 0x4c
        /*0172*/ 	.byte	0x01
	.zero		1


	//----- nvinfo : EIATTR_EXTERNS
	.align		4
        /*0174*/ 	.byte	0x04, 0x0f
        /*0176*/ 	.short	(.L_13713 - .L_13712)


	//   ....[0]....
	.align		4
.L_13712:
        /*0178*/ 	.word	index@(__assertfail)


	//----- nvinfo : EIATTR_MERCURY_ISA_VERSION
	.align		4
.L_13713:
        /*017c*/ 	.byte	0x03, 0x5f
        /*017e*/ 	.short	0x0101


	//----- nvinfo : EIATTR_COOP_GROUP_MASK_REGIDS
	.align		4
        /*0180*/ 	.byte	0x04, 0x29
        /*0182*/ 	.short	(.L_13715 - .L_13714)


	//   ....[0]....
.L_13714:
        /*0184*/ 	.word	0xffffffff


	//   ....[1]....
        /*0188*/ 	.word	0xffffffff


	//   ....[2]....
        /*018c*/ 	.word	0xffffffff


	//   ....[3]....
        /*0190*/ 	.word	0xffffffff


	//   ....[4]....
        /*0194*/ 	.word	0xffffffff


	//   ....[5]....
        /*0198*/ 	.word	0xffffffff


	//   ....[6]....
        /*019c*/ 	.word	0xffffffff


	//   ....[7]....
        /*01a0*/ 	.word	0xffffffff


	//   ....[8]....
        /*01a4*/ 	.word	0xffffffff


	//   ....[9]....
        /*01a8*/ 	.word	0xffffffff


	//   ....[10]....
        /*01ac*/ 	.word	0xffffffff


	//   ....[11]....
        /*01b0*/ 	.word	0xffffffff


	//   ....[12]....
        /*01b4*/ 	.word	0xffffffff


	//   ....[13]....
        /*01b8*/ 	.word	0xffffffff


	//   ....[14]....
        /*01bc*/ 	.word	0xffffffff


	//   ....[15]....
        /*01c0*/ 	.word	0xffffffff


	//   ....[16]....
        /*01c4*/ 	.word	0x0500000f


	//   ....[17]....
        /*01c8*/ 	.word	0x0500000f


	//   ....[18]....
        /*01cc*/ 	.word	0x0500000f


	//   ....[19]....
        /*01d0*/ 	.word	0x0500000f


	//   ....[20]....
        /*01d4*/ 	.word	0x0500000f


	//----- nvinfo : EIATTR_COOP_GROUP_INSTR_OFFSETS
	.align		4
.L_13715:
        /*01d8*/ 	.byte	0x04, 0x28
        /*01da*/ 	.short	(.L_13717 - .L_13716)


	//   ....[0]....
.L_13716:
        /*01dc*/ 	.word	0x000003c0


	//   ....[1]....
        /*01e0*/ 	.word	0x000003e0


	//   ....[2]....
        /*01e4*/ 	.word	0x00000400


	//   ....[3]....
        /*01e8*/ 	.word	0x00000420


	//   ....[4]....
        /*01ec*/ 	.word	0x00000440


	//   ....[5]....
        /*01f0*/ 	.word	0x00000540


	//   ....[6]....
        /*01f4*/ 	.word	0x00000560


	//   ....[7]....
        /*01f8*/ 	.word	0x00000590


	//   ....[8]....
        /*01fc*/ 	.word	0x000013e0


	//   ....[9]....
        /*0200*/ 	.word	0x00001410


	//   ....[10]....
        /*0204*/ 	.word	0x00001430


	//   ....[11]....
        /*0208*/ 	.word	0x00001450


	//   ....[12]....
        /*020c*/ 	.word	0x00001470


	//   ....[13]....
        /*0210*/ 	.word	0x000014c0


	//   ....[14]....
        /*0214*/ 	.word	0x000014e0


	//   ....[15]....
        /*0218*/ 	.word	0x00001500


	//   ....[16]....
        /*021c*/ 	.word	0x000023e0


	//   ....[17]....
        /*0220*/ 	.word	0x00002440


	//   ....[18]....
        /*0224*/ 	.word	0x000024a0


	//   ....[19]....
        /*0228*/ 	.word	0x00002500


	//   ....[20]....
        /*022c*/ 	.word	0x00002560


	//----- nvinfo : EIATTR_VRC_CTA_INIT_COUNT
	.align		4
.L_13717:
        /*0230*/ 	.byte	0x02, 0x4a
	.zero		1
	.zero		1


	//----- nvinfo : EIATTR_SYSCALL_OFFSETS
	.align		4
        /*0234*/ 	.byte	0x04, 0x46
        /*0236*/ 	.short	(.L_13719 - .L_13718)


	//   ....[0]....
.L_13718:
        /*0238*/ 	.word	0x00000320


	//----- nvinfo : EIATTR_EXIT_INSTR_OFFSETS
	.align		4
.L_13719:
        /*023c*/ 	.byte	0x04, 0x1c
        /*023e*/ 	.short	(.L_13721 - .L_13720)


	//   ....[0]....
.L_13720:
        /*0240*/ 	.word	0x000000d0


	//   ....[1]....
        /*0244*/ 	.word	0x00002200


	//   ....[2]....
        /*0248*/ 	.word	0x00002230


	//   ....[3]....
        /*024c*/ 	.word	0x00002390


	//----- nvinfo : EIATTR_CRS_STACK_SIZE
	.align		4
.L_13721:
        /*0250*/ 	.byte	0x04, 0x1e
        /*0252*/ 	.short	(.L_13723 - .L_13722)
.L_13722:
        /*0254*/ 	.word	0x00000000


	//----- nvinfo : EIATTR_CBANK_PARAM_SIZE
	.align		4
.L_13723:
        /*0258*/ 	.byte	0x03, 0x19
        /*025a*/ 	.short	0x008c


	//----- nvinfo : EIATTR_PARAM_CBANK
	.align		4
        /*025c*/ 	.byte	0x04, 0x0a
        /*025e*/ 	.short	(.L_13725 - .L_13724)
	.align		4
.L_13724:
        /*0260*/ 	.word	index@(.nv.constant0._ZN4vllm25paged_attention_v2_kernelI13__nv_bfloat16hLi32ELi32ELi128ELNS_18Fp8KVCacheDataTypeE1ELb0ELi512EEEvPfS3_PT_PKS4_PKT0_SA_ifPKiSC_iPKfiiiSE_SE_iiiii)
        /*0264*/ 	.short	0x0380
        /*0266*/ 	.short	0x008c


	//----- nvinfo : EIATTR_SW_WAR
	.align		4
.L_13725:
        /*0268*/ 	.byte	0x04, 0x36
        /*026a*/ 	.short	(.L_13727 - .L_13726)
.L_13726:
        /*026c*/ 	.word	0x00000008
.L_13727:


//--------------------- .nv.info._ZN4vllm25paged_attention_v2_kernelI13__nv_bfloat16hLi256ELi32ELi128ELNS_18Fp8KVCacheDataTypeE1ELb1ELi512EEEvPfS3_PT_PKS4_PKT0_SA_ifPKiSC_iPKfiiiSE_SE_iiiii --------------------------
	.section	.nv.info._ZN4vllm25paged_attention_v2_kernelI13__nv_bfloat16hLi256ELi32ELi128ELNS_18Fp8KVCacheDataTypeE1ELb1ELi512EEEvPfS3_PT_PKS4_PKT0_SA_ifPKiSC_iPKfiiiSE_SE_iiiii,"",@"SHT_CUDA_INFO"
	.sectionflags	@""
	.align	4


	//----- nvinfo : EIATTR_CUDA_API_VERSION
	.align		4
        /*0000*/ 	.byte	0x04, 0x37
        /*0002*/ 	.short	(.L_13729 - .L_13728)
.L_13728:
        /*0004*/ 	.word	0x00000082


	//----- nvinfo : EIATTR_KPARAM_INFO
	.align		4
.L_13729:
        /*0008*/ 	.byte	0x04, 0x17
        /*000a*/ 	.short	(.L_13731 - .L_13730)
.L_13730:
        /*000c*/ 	.word	0x00000000
        /*0010*/ 	.short	0x0015
        /*0012*/ 	.short	0x0088
        /*0014*/ 	.byte	0x00, 0xf0, 0x11, 0x00


	//----- nvinfo : EIATTR_KPARAM_INFO
	.align		4
.L_13731:
        /*0018*/ 	.byte	0x04, 0x17
        /*001a*/ 	.short	(.L_13733 - .L_13732)
.L_13732:
        /*001c*/ 	.word	0x00000000
        /*0020*/ 	.short	0x0014
        /*0022*/ 	.short	0x0084
        /*0024*/ 	.byte	0x00, 0xf0, 0x11, 0x00


	//----- nvinfo : EIATTR_KPARAM_INFO
	.align		4
.L_13733:
        /*0028*/ 	.byte	0x04, 0x17
        /*002a*/ 	.short	(.L_13735 - .L_13734)
.L_13734:
        /*002c*/ 	.word	0x00000000
        /*0030*/ 	.short	0x0013
        /*0032*/ 	.short	0x0080
        /*0034*/ 	.byte	0x00, 0xf0, 0x11, 0x00


	//----- nvinfo : EIATTR_KPARAM_INFO
	.align		4
.L_13735:
        /*0038*/ 	.byte	0x04, 0x17
        /*003a*/ 	.short	(.L_13737 - .L_13736)
.L_13736:
        /*003c*/ 	.word	0x00000000
        /*0040*/ 	.short	0x0012
        /*0042*/ 	.short	0x007c
        /*0044*/ 	.byte	0x00, 0xf0, 0x11, 0x00


	//----- nvinfo : EIATTR_KPARAM_INFO
	.align		4
.L_13737:
        /*0048*/ 	.byte	0x04, 0x17
        /*004a*/ 	.short	(.L_13739 - .L_13738)
.L_13738:
        /*004c*/ 	.word	0x00000000
        /*0050*/ 	.short	0x0011
        /*0052*/ 	.short	0x0078
        /*0054*/ 	.byte	0x00, 0xf0, 0x11, 0x00


	//----- nvinfo : EIATTR_KPARAM_INFO
	.align		4
.L_13739:
        /*0058*/ 	.byte	0x04, 0x17
        /*005a*/ 	.short	(.L_13741 - .L_13740)
.L_13740:
        /*005c*/ 	.word	0x00000000
        /*0060*/ 	.short	0x0010
        /*0062*/ 	.short	0x0070
        /*0064*/ 	.byte	0x00, 0xf5, 0x21, 0x00


	//----- nvinfo : EIATTR_KPARAM_INFO
	.align		4
.L_13741:
        /*0068*/ 	.byte	0x04, 0x17
        /*006a*/ 	.short	(.L_13743 - .L_13742)
.L_13742:
        /*006c*/ 	.word	0x00000000
        /*0070*/ 	.short	0x000f
        /*0072*/ 	.short	0x0068
        /*0074*/ 	.byte	0x00, 0xf5, 0x21, 0x00


	//----- nvinfo : EIATTR_KPARAM_INFO
	.align		4
.L_13743:
        /*0078*/ 	.byte	0x04, 0x17
        /*007a*/ 	.short	(.L_13745 - .L_13744)
.L_13744:
        /*007c*/ 	.word	0x00000000
        /*0080*/ 	.short	0x000e
        /*0082*/ 	.short	0x0060
        /*0084*/ 	.byte	0x00, 0xf0, 0x11, 0x00


	//----- nvinfo : EIATTR_KPARAM_INFO
	.align		4
.L_13745:
        /*0088*/ 	.byte	0x04, 0x17
        /*008a*/ 	.short	(.L_13747 - .L_13746)
.L_13746:
        /*008c*/ 	.word	0x00000000
        /*0090*/ 	.short	0x000d
        /*0092*/ 	.short	0x005c
        /*0094*/ 	.byte	0x00, 0xf0, 0x11, 0x00


	//----- nvinfo : EIATTR_KPARAM_INFO
	.align		4
.L_13747:
        /*0098*/ 	.byte	0x04, 0x17
        /*009a*/ 	.short	(.L_13749 - .L_13748)
.L_13748:
        /*009c*/ 	.word	0x00000000
        /*00a0*/ 	.short	0x000c
        /*00a2*/ 	.short	0x0058
        /*00a4*/ 	.byte	0x00, 0xf0, 0x11, 0x00


	//----- nvinfo : EIATTR_KPARAM_INFO
	.align		4
.L_13749:
        /*00a8*/ 	.byte	0x04, 0x17
        /*00aa*/ 	.short	(.L_13751 - .L_13750)
.L_13750:
        /*00ac*/ 	.word	0x00000000
        /*00b0*/ 	.short	0x000b
        /*00b2*/ 	.short	0x0050
        /*00b4*/ 	.byte	0x00, 0xf5, 0x21, 0x00


	//----- nvinfo : EIATTR_KPARAM_INFO
	.align		4
.L_13751:
        /*00b8*/ 	.byte	0x04, 0x17
        /*00ba*/ 	.short	(.L_13753 - .L_13752)
.L_13752:
        /*00bc*/ 	.word	0x00000000
        /*00c0*/ 	.short	0x000a
        /*00c2*/ 	.short	0x0048
        /*00c4*/ 	.byte	0x00, 0xf0, 0x11, 0x00


	//----- nvinfo : EIATTR_KPARAM_INFO
	.align		4
.L_13753:
        /*00c8*/ 	.byte	0x04, 0x17
        /*00ca*/ 	.short	(.L_13755 - .L_13754)
.L_13754:
        /*00cc*/ 	.word	0x00000000
        /*00d0*/ 	.short	0x0009
        /*00d2*/ 	.short	0x0040
        /*00d4*/ 	.byte	0x00, 0xf5, 0x21, 0x00


	//----- nvinfo : EIATTR_KPARAM_INFO
	.align		4
.L_13755:
        /*00d8*/ 	.byte	0x04, 0x17
        /*00da*/ 	.short	(.L_13757 - .L_13756)
.L_13756:
        /*00dc*/ 	.word	0x00000000
        /*00e0*/ 	.short	0x0008
        /*00e2*/ 	.short	0x0038
        /*00e4*/ 	.byte	0x00, 0xf5, 0x21, 0x00


	//----- nvinfo : EIATTR_KPARAM_INFO
	.align		4
.L_13757:
        /*00e8*/ 	.byte	0x04, 0x17
        /*00ea*/ 	.short	(.L_13759 - .L_13758)
.L_13758:
        /*00ec*/ 	.word	0x00000000
        /*00f0*/ 	.short	0x0007
        /*00f2*/ 	.short	0x0034
        /*00f4*/ 	.byte	0x00, 0xf0, 0x11, 0x00


	//----- nvinfo : EIATTR_KPARAM_INFO
	.align		4
.L_13759:
        /*00f8*/ 	.byte	0x04, 0x17
        /*00fa*/ 	.short	(.L_13761 - .L_13760)
.L_13760:
        /*00fc*/ 	.word	0x00000000
        /*0100*/ 	.short	0x0006
        /*0102*/ 	.short	0x0030
        /*0104*/ 	.byte	0x00, 0xf0, 0x11, 0x00


	//----- nvinfo : EIATTR_KPARAM_INFO
	.align		4
.L_13761:
        /*0108*/ 	.byte	0x04, 0x17
        /*010a*/ 	.short	(.L_13763 - .L_13762)
.L_13762:
        /*010c*/ 	.word	0x00000000
        /*0110*/ 	.short	0x0005
        /*0112*/ 	.short	0x0028
        /*0114*/ 	.byte	0x00, 0xf5, 0x21, 0x00


	//----- nvinfo : EIATTR_KPARAM_INFO
	.align		4
.L_13763:
        /*0118*/ 	.byte	0x04, 0x17
        /*011a*/ 	.short	(.L_13765 - .L_13764)
.L_13764:
        /*011c*/ 	.word	0x00000000
        /*0120*/ 	.short	0x0004
        /*0122*/ 	.short	0x0020
        /*0124*/ 	.byte	0x00, 0xf5, 0x21, 0x00


	//----- nvinfo : EIATTR_KPARAM_INFO
	.align		4
.L_13765:
        /*0128*/ 	.byte	0x04, 0x17
        /*012a*/ 	.short	(.L_13767 - .L_13766)
.L_13766:
        /*012c*/ 	.word	0x00000000
        /*0130*/ 	.short	0x0003
        /*0132*/ 	.short	0x0018
        /*0134*/ 	.byte	0x00, 0xf5, 0x21, 0x00


	//----- nvinfo : EIATTR_KPARAM_INFO
	.align		4
.L_13767:
        /*0138*/ 	.byte	0x04, 0x17
        /*013a*/ 	.short	(.L_13769 - .L_13768)
.L_13768:
        /*013c*/ 	.word	0x00000000
        /*0140*/ 	.short	0x0002
        /*0142*/ 	.short	0x0010
        /*0144*/ 	.byte	0x00, 0xf5, 0x21, 0x00


	//----- nvinfo : EIATTR_KPARAM_INFO
	.align		4
.L_13769:
        /*0148*/ 	.byte	0x04, 0x17
        /*014a*/ 	.short	(.L_13771 - .L_13770)
.L_13770:
        /*014c*/ 	.word	0x00000000
        /*0150*/ 	.short	0x0001
        /*0152*/ 	.short	0x0008
        /*0154*/ 	.byte	0x00, 0xf5, 0x21, 0x00


	//----- nvinfo : EIATTR_KPARAM_INFO
	.align		4
.L_13771:
        /*0158*/ 	.byte	0x04, 0x17
        /*015a*/ 	.short	(.L_13773 - .L_13772)
.L_13772:
        /*015c*/ 	.word	0x00000000
        /*0160*/ 	.short	0x0000
        /*0162*/ 	.short	0x0000
        /*0164*/ 	.byte	0x00, 0xf5, 0x21, 0x00


	//----- nvinfo : EIATTR_SPARSE_MMA_MASK
	.align		4
.L_13773:
        /*0168*/ 	.byte	0x03, 0x50
        /*016a*/ 	.short	0x0000


	//----- nvinfo : EIATTR_MAXREG_COUNT
	.align		4
        /*016c*/ 	.byte	0x03, 0x1b
        /*016e*/ 	.short	0x00ff


	//----- nvinfo : EIATTR_NUM_BARRIERS
	.align		4
        /*0170*/ 	.byte	0x02, 0x4c
        /*0172*/ 	.byte	0x01
	.zero		1


	//----- nvinfo : EIATTR_EXTERNS
	.align		4
        /*0174*/ 	.byte	0x04, 0x0f
        /*0176*/ 	.short	(.L_13775 - .L_13774)


	//   ....[0]....
	.align		4
.L_13774:
        /*0178*/ 	.word	index@(__assertfail)


	//----- nvinfo : EIATTR_MERCURY_ISA_VERSION
	.align		4
.L_13775:
        /*017c*/ 	.byte	0x03, 0x5f
        /*017e*/ 	.short	0x0101


	//----- nvinfo : EIATTR_COOP_GROUP_MASK_REGIDS
	.align		4
        /*0180*/ 	.byte	0x04, 0x29
        /*0182*/ 	.short	(.L_13777 - .L_13776)


	//   ....[0]....
.L_13776:
        /*0184*/ 	.word	0xffffffff


	//   ....[1]....
        /*0188*/ 	.word	0xffffffff


	//   ....[2]....
        /*018c*/ 	.word	0xffffffff


	//   ....[3]....
        /*0190*/ 	.word	0xffffffff


	//   ....[4]....
        /*0194*/ 	.word	0xffffffff


	//   ....[5]....
        /*0198*/ 	.word	0xffffffff


	//   ....[6]....
        /*019c*/ 	.word	0xffffffff


	//   ....[7]....
        /*01a0*/ 	.word	0xffffffff


	//   ....[8]....
        /*01a4*/ 	.word	0xffffffff


	//   ....[9]....
        /*01a8*/ 	.word	0xffffffff


	//   ....[10]....
        /*01ac*/ 	.word	0xffffffff


	//   ....[11]....
        /*01b0*/ 	.word	0xffffffff


	//   ....[12]....
        /*01b4*/ 	.word	0xffffffff


	//   ....[13]....
        /*01b8*/ 	.word	0xffffffff


	//   ....[14]....
        /*01bc*/ 	.word	0xffffffff


	//   ....[15]....
        /*01c0*/ 	.word	0xffffffff


	//   ....[16]....
        /*01c4*/ 	.word	0xffffffff


	//   ....[17]....
        /*01c8*/ 	.word	0xffffffff


	//   ....[18]....
        /*01cc*/ 	.word	0xffffffff


	//   ....[19]....
        /*01d0*/ 	.word	0xffffffff


	//   ....[20]....
        /*01d4*/ 	.word	0xffffffff


	//   ....[21]....
        /*01d8*/ 	.word	0xffffffff


	//   ....[22]....
        /*01dc*/ 	.word	0xffffffff


	//   ....[23]....
        /*01e0*/ 	.word	0xffffffff


	//   ....[24]....
        /*01e4*/ 	.word	0xffffffff


	//   ....[25]....
        /*01e8*/ 	.word	0xffffffff


	//   ....[26]....
        /*01ec*/ 	.word	0xffffffff


	//   ....[27]....
        /*01f0*/ 	.word	0xffffffff


	//   ....[28]....
        /*01f4*/ 	.word	0xffffffff


	//   ....[29]....
        /*01f8*/ 	.word	0xffffffff


	//   ....[30]....
        /*01fc*/ 	.word	0xffffffff


	//   ....[31]....
        /*0200*/ 	.word	0xffffffff


	//   ....[32]....
        /*0204*/ 	.word	0xffffffff


	//   ....[33]....
        /*0208*/ 	.word	0xffffffff


	//   ....[34]....
        /*020c*/ 	.word	0xffffffff


	//   ....[35]....
        /*0210*/ 	.word	0xffffffff


	//   ....[36]....
        /*0214*/ 	.word	0xffffffff


	//   ....[37]....
        /*0218*/ 	.word	0xffffffff


	//   ....[38]....
        /*021c*/ 	.word	0xffffffff


	//   ....[39]....
        /*0220*/ 	.word	0xffffffff


	//   ....[40]....
        /*0224*/ 	.word	0xffffffff


	//   ....[41]....
        /*0228*/ 	.word	0xffffffff


	//   ....[42]....
        /*022c*/ 	.word	0xffffffff


	//   ....[43]....
        /*0230*/ 	.word	0xffffffff


	//   ....[44]....
        /*0234*/ 	.word	0xffffffff


	//   ....[45]....
        /*0238*/ 	.word	0xffffffff


	//   ....[46]....
        /*023c*/ 	.word	0xffffffff


	//   ....[47]....
        /*0240*/ 	.word	0xffffffff


	//   ....[48]....
        /*0244*/ 	.word	0x0500000f


	//   ....[49]....
        /*0248*/ 	.word	0x0500000f


	//   ....[50]....
        /*024c*/ 	.word	0x0500000f


	//   ....[51]....
        /*0250*/ 	.word	0x0500000f


	//   ....[52]....
        /*0254*/ 	.word	0x0500000f


	//   ....[53]....
        /*0258*/ 	.word	0x0500000f


	//   ....[54]....
        /*025c*/ 	.word	0x0500000f


	//   ....[55]....
        /*0260*/ 	.word	0x0500000f


	//   ....[56]....
        /*0264*/ 	.word	0x0500000f


	//   ....[57]....
        /*0268*/ 	.word	0x0500000f


	//   ....[58]....
        /*026c*/ 	.word	0x0500000f


	//   ....[59]....
        /*0270*/ 	.word	0x0500000f


	//   ....[60]....
        /*0274*/ 	.word	0x0500000f


	//   ....[61]....
        /*0278*/ 	.word	0x0500000f


	//   ....[62]....
        /*027c*/ 	.word	0x0500000f


	//   ....[63]....
        /*0280*/ 	.word	0x0500000f


	//   ....[64]....
        /*0284*/ 	.word	0x0500000f


	//   ....[65]....
        /*0288*/ 	.word	0x0500000f


	//   ....[66]....
        /*028c*/ 	.word	0x0500000f


	//   ....[67]....
        /*0290*/ 	.word	0x0500000f


	//   ....[68]....
        /*0294*/ 	.word	0x0500000f


	//   ....[69]....
        /*0298*/ 	.word	0x0500000f


	//   ....[70]....
        /*029c*/ 	.word	0x0500000f


	//   ....[71]....
        /*02a0*/ 	.word	0x0500000f


	//   ....[72]....
        /*02a4*/ 	.word	0x0500000f


	//   ....[73]....
        /*02a8*/ 	.word	0x0500000f


	//   ....[74]....
        /*02ac*/ 	.word	0x0500000f


	//   ....[75]....
        /*02b0*/ 	.word	0x0500000f


	//   ....[76]....
        /*02b4*/ 	.word	0x0500000f


	//   ....[77]....
        /*02b8*/ 	.word	0x0500000f


	//   ....[78]....
        /*02bc*/ 	.word	0x0500000f


	//   ....[79]....
        /*02c0*/ 	.word	0x0500000f


	//   ....[80]....
        /*02c4*/ 	.word	0x0500000f


	//   ....[81]....
        /*02c8*/ 	.word	0x0500000f


	//   ....[82]....
        /*02cc*/ 	.word	0x0500000f


	//   ....[83]....
        /*02d0*/ 	.word	0x0500000f


	//   ....[84]....
        /*02d4*/ 	.word	0x0500000f


	//   ....[85]....
        /*02d8*/ 	.word	0x0500000f


	//   ....[86]....
        /*02dc*/ 	.word	0x0500000f


	//   ....[87]....
        /*02e0*/ 	.word	0x0500000f


	//   ....[88]....
        /*02e4*/ 	.word	0x0500000f


	//   ....[89]....
        /*02e8*/ 	.word	0x0500000f


	//   ....[90]....
        /*02ec*/ 	.word	0x0500000f


	//   ....[91]....
        /*02f0*/ 	.word	0x0500000f


	//   ....[92]....
        /*02f4*/ 	.word	0x0500000f


	//   ....[93]....
        /*02f8*/ 	.word	0x0500000f


	//   ....[94]....
        /*02fc*/ 	.word	0x0500000f


	//   ....[95]....
        /*0300*/ 	.word	0x0500000f


	//   ....[96]....
        /*0304*/ 	.word	0x0500000f


	//   ....[97]....
        /*0308*/ 	.word	0x0500000f


	//   ....[98]....
        /*030c*/ 	.word	0x0500000f


	//   ....[99]....
        /*0310*/ 	.word	0x0500000f


	//   ....[100]....
        /*0314*/ 	.word	0x0500000f


	//   ....[101]....
        /*0318*/ 	.word	0x0500000f


	//   ....[102]....
        /*031c*/ 	.word	0x0500000f


	//   ....[103]....
        /*0320*/ 	.word	0x0500000f


	//   ....[104]....
        /*0324*/ 	.word	0x0500000f


	//   ....[105]....
        /*0328*/ 	.word	0x0500000f


	//   ....[106]....
        /*032c*/ 	.word	0x0500000f


	//   ....[107]....
        /*0330*/ 	.word	0x0500000f


	//   ....[108]....
        /*0334*/ 	.word	0x0500000f


	//   ....[109]....
        /*0338*/ 	.word	0x0500000f


	//   ....[110]....
        /*033c*/ 	.word	0x0500000f


	//   ....[111]....
        /*0340*/ 	.word	0x0500000f


	//   ....[112]....
        /*0344*/ 	.word	0x0500000f


	//   ....[113]....
        /*0348*/ 	.word	0x0500000f


	//   ....[114]....
        /*034c*/ 	.word	0x0500000f


	//   ....[115]....
        /*0350*/ 	.word	0x0500000f


	//   ....[116]....
        /*0354*/ 	.word	0x0500000f


	//----- nvinfo : EIATTR_COOP_GROUP_INSTR_OFFSETS
	.align		4
.L_13777:
        /*0358*/ 	.byte	0x04, 0x28
        /*035a*/ 	.short	(.L_13779 - .L_13778)


	//   ....[0]....
.L_13778:
        /*035c*/ 	.word	0x00000b80


	//   ....[1]....
        /*0360*/ 	.word	0x00000ba0


	//   ....[2]....
        /*0364*/ 	.word	0x00000bc0


	//   ....[3]....
        /*0368*/ 	.word	0x00000be0


	//   ....[4]....
        /*036c*/ 	.word	0x00000c00


	//   ....[5]....
        /*0370*/ 	.word	0x00000d10


	//   ....[6]....
        /*0374*/ 	.word	0x00000d30


	//   ....[7]....
        /*0378*/ 	.word	0x00000d50


	//   ....[8]....
        /*037c*/ 	.word	0x00001b90


	//   ....[9]....
        /*0380*/ 	.word	0x00001bc0


	//   ....[10]....
        /*0384*/ 	.word	0x00001be0


	//   ....[11]....
        /*0388*/ 	.word	0x00001c00


	//   ....[12]....
        /*038c*/ 	.word	0x00001c20


	//   ....[13]....
        /*0390*/ 	.word	0x00001c70


	//   ....[14]....
        /*0394*/ 	.word	0x00001c90


	//   ....[15]....
        /*0398*/ 	.word	0x00001cb0


	//   ....[16]....
        /*039c*/ 	.word	0x00002c80


	//   ....[17]....
        /*03a0*/ 	.word	0x00002cc0


	//   ....[18]....
        /*03a4*/ 	.word	0x00002d00


	//   ....[19]....
        /*03a8*/ 	.word	0x00002d40


	//   ....[20]....
        /*03ac*/ 	.word	0x00002d80


	//   ....[21]....
        /*03b0*/ 	.word	0x00002dc0


	//   ....[22]....
        /*03b4*/ 	.word	0x00002e10


	//   ....[23]....
        /*03b8*/ 	.word	0x00002e60


	//   ....[24]....
        /*03bc*/ 	.word	0x00002ea0


	//   ....[25]....
        /*03c0*/ 	.word	0x00002ee0


	//   ....[26]....
        /*03c4*/ 	.word	0x00002f20


	//   ....[27]....
        /*03c8*/ 	.word	0x00002f60


	//   ....[28]....
        /*03cc*/ 	.word	0x00002fa0


	//   ....[29]....
        /*03d0*/ 	.word	0x00002fe0


	//   ....[30]....
        /*03d4*/ 	.word	0x00003010


	//   ....[31]....
        /*03d8*/ 	.word	0x00003050


	//   ....[32]....
        /*03dc*/ 	.word	0x00003080


	//   ....[33]....
        /*03e0*/ 	.word	0x000030c0


	//   ....[34]....
        /*03e4*/ 	.word	0x00003100


	//   ....[35]....
        /*03e8*/ 	.word	0x00003140


	//   ....[36]....
        /*03ec*/ 	.word	0x000031b0


	//   ....[37]....
        /*03f0*/ 	.word	0x000031e0


	//   ....[38]....
        /*03f4*/ 	.word	0x00003200


	//   ....[39]....
        /*03f8*/ 	.word	0x00003220


	//   ....[40]....
        /*03fc*/ 	.word	0x00003240


	//   ....[41]....
        /*0400*/ 	.word	0x00003260


	//   ....[42]....
        /*0404*/ 	.word	0x00003270


	//   ....[43]....
        /*0408*/ 	.word	0x00003290


	//   ....[44]....
        /*040c*/ 	.word	0x000032c0


	//   ....[45]....
        /*0410*/ 	.word	0x000032e0


	//   ....[46]....
        /*0414*/ 	.word	0x00003300


	//   ....[47]....
        /*0418*/ 	.word	0x00003320


	//   ....[48]....
        /*041c*/ 	.word	0x00004920


	//   ....[49]....
        /*0420*/ 	.word	0x00004980


	//   ....[50]....
        /*0424*/ 	.word	0x000049e0


	//   ....[51]....
        /*0428*/ 	.word	0x00004a40


	//   ....[52]....
        /*042c*/ 	.word	0x00004aa0


	//   ....[53]....
        /*0430*/ 	.word	0x00004b20


	//   ....[54]....
        /*0434*/ 	.word	0x00004b80


	//   ....[55]....
        /*0438*/ 	.word	0x00004be0


	//   ....[56]....
        /*043c*/ 	.word	0x00004c60


	//   ....[57]....
        /*0440*/ 	.word	0x00004cc0


	//   ....[58]....
        /*0444*/ 	.word	0x00004d40


	//   ....[59]....
        /*0448*/ 	.word	0x00004da0


	//   ....[60]....
        /*044c*/ 	.word	0x00004e20


	//   ....[61]....
        /*0450*/ 	.word	0x00004e80


	//   ....[62]....
        /*0454*/ 	.word	0x00004f00


	//   ....[63]....
        /*0458*/ 	.word	0x00004f60


	//   ....[64]....
        /*045c*/ 	.word	0x00004fe0


	//   ....[65]....
        /*0460*/ 	.word	0x00005040


	//   ....[66]....
        /*0464*/ 	.word	0x000050c0


	//   ....[67]....
        /*0468*/ 	.word	0x00005120


	//   ....[68]....
        /*046c*/ 	.word	0x000051a0


	//   ....[69]....
        /*0470*/ 	.word	0x00005200


	//   ....[70]....
        /*0474*/ 	.word	0x00005280


	//   ....[71]....
        /*0478*/ 	.word	0x000052e0


	//   ....[72]....
        /*047c*/ 	.word	0x00005360


	//   ....[73]....
        /*0480*/ 	.word	0x000053c0


	//   ....[74]....
        /*0484*/ 	.word	0x00005440


	//   ....[75]....
        /*0488*/ 	.word	0x000054a0


	//   ....[76]....
        /*048c*/ 	.word	0x00005520


	//   ....[77]....
        /*0490*/ 	.word	0x00005580


	//   ....[78]....
        /*0494*/ 	.word	0x00005600


	//   ....[79]....
        /*0498*/ 	.word	0x00005660


	//   ....[80]....
        /*049c*/ 	.word	0x000056e0


	//   ....[81]....
        /*04a0*/ 	.word	0x00005740


	//   ....[82]....
        /*04a4*/ 	.word	0x000057c0


	//   ....[83]....
        /*04a8*/ 	.word	0x00005820


	//   ....[84]....
        /*04ac*/ 	.word	0x000058a0


	//   ....[85]....
        /*04b0*/ 	.word	0x00005900


	//   ....[86]....
        /*04b4*/ 	.word	0x00005980


	//   ....[87]....
        /*04b8*/ 	.word	0x000059e0


	//   ....[88]....
        /*04bc*/ 	.word	0x00005a60


	//   ....[89]....
        /*04c0*/ 	.word	0x00005ac0


	//   ....[90]....
        /*04c4*/ 	.word	0x00005b40


	//   ....[91]....
        /*04c8*/ 	.word	0x00005ba0


	//   ....[92]....
        /*04cc*/ 	.word	0x00005c20


	//   ....[93]....
        /*04d0*/ 	.word	0x00005c80


	//   ....[94]....
        /*04d4*/ 	.word	0x00005cf0


	//   ....[95]....
        /*04d8*/ 	.word	0x00005d50


	//   ....[96]....
        /*04dc*/ 	.word	0x00005dc0


	//   ....[97]....
        /*04e0*/ 	.word	0x00005e20


	//   ....[98]....
        /*04e4*/ 	.word	0x00005ea0


	//   ....[99]....
        /*04e8*/ 	.word	0x00005f00


	//   ....[100]....
        /*04ec*/ 	.word	0x00005f80


	//   ....[101]....
        /*04f0*/ 	.word	0x00005fe0


	//   ....[102]....
        /*04f4*/ 	.word	0x00006060


	//   ....[103]....
        /*04f8*/ 	.word	0x000060c0


	//   ....[104]....
        /*04fc*/ 	.word	0x00006150


	//   ....[105]....
        /*0500*/ 	.word	0x000061b0


	//   ....[106]....
        /*0504*/ 	.word	0x00006230


	//   ....[107]....
        /*0508*/ 	.word	0x00006290


	//   ....[108]....
        /*050c*/ 	.word	0x00006310


	//   ....[109]....
        /*0510*/ 	.word	0x00006370


	//   ....[110]....
        /*0514*/ 	.word	0x000063f0


	//   ....[111]....
        /*0518*/ 	.word	0x00006450


	//   ....[112]....
        /*051c*/ 	.word	0x000064d0


	//   ....[113]....
        /*0520*/ 	.word	0x00006530


	//   ....[114]....
        /*0524*/ 	.word	0x00006590


	//   ....[115]....
        /*0528*/ 	.word	0x000065f0


	//   ....[116]....
        /*052c*/ 	.word	0x00006660


	//----- nvinfo : EIATTR_VRC_CTA_INIT_COUNT
	.align		4
.L_13779:
        /*0530*/ 	.byte	0x02, 0x4a
	.zero		1
	.zero		1


	//----- nvinfo : EIATTR_SYSCALL_OFFSETS
	.align		4
        /*0534*/ 	.byte	0x04, 0x46
        /*0536*/ 	.short	(.L_13781 - .L_13780)


	//   ....[0]....
.L_13780:
        /*0538*/ 	.word	0x00002b90


	//   ....[1]....
        /*053c*/ 	.word	0x000048c0


	//----- nvinfo : EIATTR_EXIT_INSTR_OFFSETS
	.align		4
.L_13781:
        /*0540*/ 	.byte	0x04, 0x1c
        /*0542*/ 	.short	(.L_13783 - .L_13782)


	//   ....[0]....
.L_13782:
        /*0544*/ 	.word	0x000000b0


	//   ....[1]....
        /*0548*/ 	.word	0x000042f0


	//   ....[2]....
        /*054c*/ 	.word	0x00004330


	//   ....[3]....
        /*0550*/ 	.word	0x000047c0


	//   ....[4]....
        /*0554*/ 	.word	0x000048d0


	//----- nvinfo : EIATTR_CRS_STACK_SIZE
	.align		4
.L_13783:
        /*0558*/ 	.byte	0x04, 0x1e
        /*055a*/ 	.short	(.L_13785 - .L_13784)
.L_13784:
        /*055c*/ 	.word	0x00000000


	//----- nvinfo : EIATTR_CBANK_PARAM_SIZE
	.align		4
.L_13785:
        /*0560*/ 	.byte	0x03, 0x19
        /*0562*/ 	.short	0x008c


	//----- nvinfo : EIATTR_PARAM_CBANK
	.align		4
        /*0564*/ 	.byte	0x04, 0x0a
        /*0566*/ 	.short	(.L_13787 - .L_13786)
	.align		4
.L_13786:
        /*0568*/ 	.word	index@(.nv.constant0._ZN4vllm25paged_attention_v2_kernelI13__nv_bfloat16hLi256ELi32ELi128ELNS_18Fp8KVCacheDataTypeE1ELb1ELi512EEEvPfS3_PT_PKS4_PKT0_SA_ifPKiSC_iPKfiiiSE_SE_iiiii)
        /*056c*/ 	.short	0x0380
        /*056e*/ 	.short	0x008c


	//----- nvinfo : EIATTR_SW_WAR
	.align		4
.L_13787:
        /*0570*/ 	.byte	0x04, 0x36
        /*0572*/ 	.short	(.L_13789 - .L_13788)
.L_13788:
        /*0574*/ 	.word	0x00000008
.L_13789:


//--------------------- .nv.info._ZN4vllm25paged_attention_v2_kernelI13__nv_bfloat16hLi192ELi32ELi128ELNS_18Fp8KVCacheDataTypeE1ELb1ELi512EEEvPfS3_PT_PKS4_PKT0_SA_ifPKiSC_iPKfiiiSE_SE_iiiii --------------------------
	.section	.nv.info._ZN4vllm25paged_attention_v2_kernelI13__nv_bfloat16hLi192ELi32ELi128ELNS_18Fp8KVCacheDataTypeE1ELb1ELi512EEEvPfS3_PT_PKS4_PKT0_SA_ifPKiSC_iPKfiiiSE_SE_iiiii,"",@"SHT_CUDA_INFO"
	.sectionflags	@""
	.align	4


	//----- nvinfo : EIATTR_CUDA_API_VERSION
	.align		4
        /*0000*/ 	.byte	0x04, 0x37
        /*0002*/ 	.short	(.L_13791 - .L_13790)
.L_13790:
        /*0004*/ 	.word	0x00000082


	//----- nvinfo : EIATTR_KPARAM_INFO
	.align		4
.L_13791:
        /*0008*/ 	.byte	0x04, 0x17
        /*000a*/ 	.short	(.L_13793 - .L_13792)
.L_13792:
        /*000c*/ 	.word	0x00000000
        /*0010*/ 	.short	0x0015
        /*0012*/ 	.short	0x0088
        /*0014*/ 	.byte	0x00, 0xf0, 0x11, 0x00


	//----- nvinfo : EIATTR_KPARAM_INFO
	.align		4
.L_13793:
        /*0018*/ 	.byte	0x04, 0x17
        /*001a*/ 	.short	(.L_13795 - .L_13794)
.L_13794:
        /*001c*/ 	.word	0x00000000
        /*0020*/ 	.short	0x0014
        /*0022*/ 	.short	0x0084
        /*0024*/ 	.byte	0x00, 0xf0, 0x11, 0x00


	//----- nvinfo : EIATTR_KPARAM_INFO
	.align		4
.L_13795:
        /*0028*/ 	.byte	0x04, 0x17
        /*002a*/ 	.short	(.L_13797 - .L_13796)
.L_13796:
        /*002c*/ 	.word	0x00000000
        /*0030*/ 	.short	0x0013
        /*0032*/ 	.short	0x0080
        /*0034*/ 	.byte	0x00, 0xf0, 0x11, 0x00


	//----- nvinfo : EIATTR_KPARAM_INFO
	.align		4
.L_13797:
        /*0038*/ 	.byte	0x04, 0x17
        /*003a*/ 	.short	(.L_13799 - .L_13798)
.L_13798:
        /*003c*/ 	.word	0x00000000
        /*0040*/ 	.short	0x0012
        /*0042*/ 	.short	0x007c
        /*0044*/ 	.byte	0x00, 0xf0, 0x11, 0x00


	//----- nvinfo : EIATTR_KPARAM_INFO
	.align		4
.L_13799:
        /*0048*/ 	.byte	0x04, 0x17
        /*004a*/ 	.short	(.L_13801 - .L_13800)
.L_13800:
        /*004c*/ 	.word	0x00000000
        /*0050*/ 	.short	0x0011
        /*0052*/ 	.short	0x0078
        /*0054*/ 	.byte	0x00, 0xf0, 0x11, 0x00


	//----- nvinfo : EIATTR_KPARAM_INFO
	.align		4
.L_13801:
        /*0058*/ 	.byte	0x04, 0x17
        /*005a*/ 	.short	(.L_13803 - .L_13802)
.L_13802:
        /*005c*/ 	.word	0x00000000
        /*0060*/ 	.short	0x0010
        /*0062*/ 	.short	0x0070
        /*0064*/ 	.byte	0x00, 0xf5, 0x21, 0x00


	//----- nvinfo : EIATTR_KPARAM_INFO
	.align		4
.L_13803:
        /*0068*/ 	.byte	0x04, 0x17
        /*006a*/ 	.short	(.L_13805 - .L_13804)
.L_13804:
        /*006c*/ 	.word	0x00000000
        /*0070*/ 	.short	0x000f
        /*0072*/ 	.short	0x0068
        /*0074*/ 	.byte	0x00, 0xf5, 0x21, 0x00


	//----- nvinfo : EIATTR_KPARAM_INFO
	.align		4
.L_13805:
        /*0078*/ 	.byte	0x04, 0x17
        /*007a*/ 	.short	(.L_13807 - .L_13806)
.L_13806:
        /*007c*/ 	.word	0x00000000
        /*0080*/ 	.short	0x000e
        /*0082*/ 	.short	0x0060
        /*0084*/ 	.byte	0x00, 0xf0, 0x11, 0x00


	//----- nvinfo : EIATTR_KPARAM_INFO
	.align		4
.L_13807:
        /*0088*/ 	.byte	0x04, 0x17
        /*008a*/ 	.short	(.L_13809 - .L_13808)
.L_13808:
        /*008c*/ 	.word	0x00000000
        /*0090*/ 	.short	0x000d
        /*0092*/ 	.short	0x005c
        /*0094*/ 	.byte	0x00, 0xf0, 0x11, 0x00


	//----- nvinfo : EIATTR_KPARAM_INFO
	.align		4
.L_13809:
        /*0098*/ 	.byte	0x04, 0x17
        /*009a*/ 	.short	(.L_13811 - .L_13810)
.L_13810:
        /*009c*/ 	.word	0x00000000
        /*00a0*/ 	.short	0x000c
        /*00a2*/ 	.short	0x0058
        /*00a4*/ 	.byte	0x00, 0xf0, 0x11, 0x00


	//----- nvinfo : EIATTR_KPARAM_INFO
	.align		4
.L_13811:
        /*00a8*/ 	.byte	0x04, 0x17
        /*00aa*/ 	.short	(.L_13813 - .L_13812)
.L_13812:
        /*00ac*/ 	.word	0x00000000
        /*00b0*/ 	.short	0x000b
        /*00b2*/ 	.short	0x0050
        /*00b4*/ 	.byte	0x00, 0xf5, 0x21, 0x00


	//----- nvinfo : EIATTR_KPARAM_INFO
	.align		4
.L_13813:
        /*00b8*/ 	.byte	0x04, 0x17
        /*00ba*/ 	.short	(.L_13815 - .L_13814)
.L_13814:
        /*00bc*/ 	.word	0x00000000
        /*00c0*/ 	.short	0x000a
        /*00c2*/ 	.short	0x0048
        /*00c4*/ 	.byte	0x00, 0xf0, 0x11, 0x00


	//----- nvinfo : EIATTR_KPARAM_INFO
	.align		4
.L_13815:
        /*00c8*/ 	.byte	0x04, 0x17
        /*00ca*/ 	.short	(.L_13817 - .L_13816)
.L_13816:
        /*00cc*/ 	.word	0x00000000
        /*00d0*/ 	.short	0x0009
        /*00d2*/ 	.short	0x0040
        /*00d4*/ 	.byte	0x00, 0xf5, 0x21, 0x00


	//----- nvinfo : EIATTR_KPARAM_INFO
	.align		4
.L_13817:
        /*00d8*/ 	.byte	0x04, 0x17
        /*00da*/ 	.short	(.L_13819 - .L_13818)
.L_13818:
        /*00dc*/ 	.word	0x00000000
        /*00e0*/ 	.short	0x0008
        /*00e2*/ 	.short	0x0038
        /*00e4*/ 	.byte	0x00, 0xf5, 0x21, 0x00


	//----- nvinfo : EIATTR_KPARAM_INFO
	.align		4
.L_13819:
        /*00e8*/ 	.byte	0x04, 0x17
        /*00ea*/ 	.short	(.L_13821 - .L_13820)
.L_13820:
        /*00ec*/ 	.word	0x00000000
        /*00f0*/ 	.short	0x0007
        /*00f2*/ 	.short	0x0034
        /*00f4*/ 	.byte	0x00, 0xf0, 0x11, 0x00


	//----- nvinfo : EIATTR_KPARAM_INFO
	.align		4
.L_13821:
        /*00f8*/ 	.byte	0x04, 0x17
        /*00fa*/ 	.short	(.L_13823 - .L_13822)
.L_13822:
        /*00fc*/ 	.word	0x00000000
        /*0100*/ 	.short	0x0006
        /*0102*/ 	.short	0x0030
        /*0104*/ 	.byte	0x00, 0xf0, 0x11, 0x00


	//----- nvinfo : EIATTR_KPARAM_INFO
	.align		4
.L_13823:
        /*0108*/ 	.byte	0x04, 0x17
        /*010a*/ 	.short	(.L_13825 - .L_13824)
.L_13824:
        /*010c*/ 	.word	0x00000000
        /*0110*/ 	.short	0x0005
        /*0112*/ 	.short	0x0028
        /*0114*/ 	.byte	0x00, 0xf5, 0x21, 0x00


	//----- nvinfo : EIATTR_KPARAM_INFO
	.align		4
.L_13825:
        /*0118*/ 	.byte	0x04, 0x17
        /*011a*/ 	.short	(.L_13827 - .L_13826)
.L_13826:
        /*011c*/ 	.word	0x00000000
        /*0120*/ 	.short	0x0004
        /*0122*/ 	.short	0x0020
        /*0124*/ 	.byte	0x00, 0xf5, 0x21, 0x00


	//----- nvinfo : EIATTR_KPARAM_INFO
	.align		4
.L_13827:
        /*0128*/ 	.byte	0x04, 0x17
        /*012a*/ 	.short	(.L_13829 - .L_13828)
.L_13828:
        /*012c*/ 	.word	0x00000000
        /*0130*/ 	.short	0x0003
        /*0132*/ 	.short	0x0018
        /*0134*/ 	.byte	0x00, 0xf5, 0x21, 0x00


	//----- nvinfo : EIATTR_KPARAM_INFO
	.align		4
.L_13829:
        /*0138*/ 	.byte	0x04, 0x17
        /*013a*/ 	.short	(.L_13831 - .L_13830)
.L_13830:
        /*013c*/ 	.word	0x00000000
        /*0140*/ 	.short	0x0002
        /*0142*/ 	.short	0x0010
        /*0144*/ 	.byte	0x00, 0xf5, 0x21, 0x00


	//----- nvinfo : EIATTR_KPARAM_INFO
	.align		4
.L_13831:
        /*0148*/ 	.byte	0x04, 0x17
        /*014a*/ 	.short	(.L_13833 - .L_13832)
.L_13832:
        /*014c*/ 	.word	0x00000000
        /*0150*/ 	.short	0x0001
        /*0152*/ 	.short	0x0008
        /*0154*/ 	.byte	0x00, 0xf5, 0x21, 0x00


	//----- nvinfo : EIATTR_KPARAM_INFO
	.align		4
.L_13833:
        /*0158*/ 	.byte	0x04, 0x17
        /*015a*/ 	.short	(.L_13835 - .L_13834)
.L_13834:
        /*015c*/ 	.word	0x00000000
        /*0160*/ 	.short	0x0000
        /*0162*/ 	.short	0x0000
        /*0164*/ 	.byte	0x00, 0xf5, 0x21, 0x00


	//----- nvinfo : EIATTR_SPARSE_MMA_MASK
	.align		4
.L_13835:
        /*0168*/ 	.byte	0x03, 0x50
        /*016a*/ 	.short	0x0000


	//----- nvinfo : EIATTR_MAXREG_COUNT
	.align		4
        /*016c*/ 	.byte	0x03, 0x1b
        /*016e*/ 	.short	0x00ff


	//----- nvinfo : EIATTR_NUM_BARRIERS
	.align		4
        /*0170*/ 	.byte	0x02, 0x4c
        /*0172*/ 	.byte	0x01
	.zero		1


	//----- nvinfo : EIATTR_EXTERNS
	.align		4
        /*0174*/ 	.byte	0x04, 0x0f
        /*0176*/ 	.short	(.L_13837 - .L_13836)


	//   ....[0]....
	.align		4
.L_13836:
        /*0178*/ 	.word	index@(__assertfail)


	//----- nvinfo : EIATTR_MERCURY_ISA_VERSION
	.align		4
.L_13837:
        /*017c*/ 	.byte	0x03, 0x5f
        /*017e*/ 	.short	0x0101


	//----- nvinfo : EIATTR_COOP_GROUP_MASK_REGIDS
	.align		4
        /*0180*/ 	.byte	0x04, 0x29
        /*0182*/ 	.short	(.L_13839 - .L_13838)


	//   ....[0]....
.L_13838:
        /*0184*/ 	.word	0xffffffff


	//   ....[1]....
        /*0188*/ 	.word	0xffffffff


	//   ....[2]....
        /*018c*/ 	.word	0xffffffff


	//   ....[3]....
        /*0190*/ 	.word	0xffffffff


	//   ....[4]....
        /*0194*/ 	.word	0xffffffff


	//   ....[5]....
        /*0198*/ 	.word	0xffffffff


	//   ....[6]....
        /*019c*/ 	.word	0xffffffff


	//   ....[7]....
        /*01a0*/ 	.word	0xffffffff


	//   ....[8]....
        /*01a4*/ 	.word	0xffffffff


	//   ....[9]....
        /*01a8*/ 	.word	0xffffffff


	//   ....[10]....
        /*01ac*/ 	.word	0xffffffff


	//   ....[11]....
        /*01b0*/ 	.word	0xffffffff


	//   ....[12]....
        /*01b4*/ 	.word	0xffffffff


	//   ....[13]....
        /*01b8*/ 	.word	0xffffffff


	//   ....[14]....
        /*01bc*/ 	.word	0xffffffff


	//   ....[15]....
        /*01c0*/ 	.word	0xffffffff


	//   ....[16]....
        /*01c4*/ 	.word	0xffffffff


	//   ....[17]....
        /*01c8*/ 	.word	0xffffffff


	//   ....[18]....
        /*01cc*/ 	.word	0xffffffff


	//   ....[19]....
        /*01d0*/ 	.word	0xffffffff


	//   ....[20]....
        /*01d4*/ 	.word	0xffffffff


	//   ....[21]....
        /*01d8*/ 	.word	0xffffffff


	//   ....[22]....
        /*01dc*/ 	.word	0xffffffff


	//   ....[23]....
        /*01e0*/ 	.word	0xffffffff


	//   ....[24]....
        /*01e4*/ 	.word	0xffffffff


	//   ....[25]....
        /*01e8*/ 	.word	0xffffffff


	//   ....[26]....
        /*01ec*/ 	.word	0xffffffff


	//   ....[27]....
        /*01f0*/ 	.word	0xffffffff


	//   ....[28]....
        /*01f4*/ 	.word	0xffffffff


	//   ....[29]....
        /*01f8*/ 	.word	0xffffffff


	//   ....[30]....
        /*01fc*/ 	.word	0xffffffff


	//   ....[31]....
        /*0200*/ 	.word	0xffffffff


	//   ....[32]....
        /*0204*/ 	.word	0xffffffff


	//   ....[33]....
        /*0208*/ 	.word	0xffffffff


	//   ....[34]....
        /*020c*/ 	.word	0xffffffff


	//   ....[35]....
        /*0210*/ 	.word	0xffffffff


	//   ....[36]....
        /*0214*/ 	.word	0xffffffff


	//   ....[37]....
        /*0218*/ 	.word	0xffffffff


	//   ....[38]....
        /*021c*/ 	.word	0xffffffff


	//   ....[39]....
        /*0220*/ 	.word	0xffffffff


	//   ....[40]....
        /*0224*/ 	.word	0x0500000f


	//   ....[41]....
        /*0228*/ 	.word	0x0500000f


	//   ....[42]....
        /*022c*/ 	.word	0x0500000f


	//   ....[43]....
        /*0230*/ 	.word	0x0500000f


	//   ....[44]....
        /*0234*/ 	.word	0x0500000f


	//   ....[45]....
        /*0238*/ 	.word	0x0500000f


	//   ....[46]....
        /*023c*/ 	.word	0x0500000f


	//   ....[47]....
        /*0240*/ 	.word	0x0500000f


	//   ....[48]....
        /*0244*/ 	.word	0x0500000f


	//   ....[49]....
        /*0248*/ 	.word	0x0500000f


	//   ....[50]....
        /*024c*/ 	.word	0x0500000f


	//   ....[51]....
        /*0250*/ 	.word	0x0500000f


	//   ....[52]....
        /*0254*/ 	.word	0x0500000f


	//   ....[53]....
        /*0258*/ 	.word	0x0500000f


	//   ....[54]....
        /*025c*/ 	.word	0x0500000f


	//   ....[55]....
        /*0260*/ 	.word	0x0500000f


	//   ....[56]....
        /*0264*/ 	.word	0x0500000f


	//   ....[57]....
        /*0268*/ 	.word	0x0500000f


	//   ....[58]....
        /*026c*/ 	.word	0x0500000f


	//   ....[59]....
        /*0270*/ 	.word	0x0500000f


	//   ....[60]....
        /*0274*/ 	.word	0x0500000f


	//   ....[61]....
        /*0278*/ 	.word	0x0500000f


	//   ....[62]....
        /*027c*/ 	.word	0x0500000f


	//   ....[63]....
        /*0280*/ 	.word	0x0500000f


	//   ....[64]....
        /*0284*/ 	.word	0x0500000f


	//   ....[65]....
        /*0288*/ 	.word	0x0500000f


	//   ....[66]....
        /*028c*/ 	.word	0x0500000f


	//   ....[67]....
        /*0290*/ 	.word	0x0500000f


	//   ....[68]....
        /*0294*/ 	.word	0x0500000f


	//   ....[69]....
        /*0298*/ 	.word	0x0500000f


	//   ....[70]....
        /*029c*/ 	.word	0x0500000f


	//   ....[71]....
        /*02a0*/ 	.word	0x0500000f


	//   ....[72]....
        /*02a4*/ 	.word	0x0500000f


	//   ....[73]....
        /*02a8*/ 	.word	0x0500000f


	//   ....[74]....
        /*02ac*/ 	.word	0x0500000f


	//   ....[75]....
        /*02b0*/ 	.word	0x0500000f


	//   ....[76]....
        /*02b4*/ 	.word	0x0500000f


	//   ....[77]....
        /*02b8*/ 	.word	0x0500000f


	//   ....[78]....
        /*02bc*/ 	.word	0x0500000f


	//   ....[79]....
        /*02c0*/ 	.word	0x0500000f


	//   ....[80]....
        /*02c4*/ 	.word	0x0500000f


	//   ....[81]....
        /*02c8*/ 	.word	0x0500000f


	//   ....[82]....
        /*02cc*/ 	.word	0x0500000f


	//   ....[83]....
        /*02d0*/ 	.word	0x0500000f


	//   ....[84]....
        /*02d4*/ 	.word	0x0500000f


	//   ....[85]....
        /*02d8*/ 	.word	0x0500000f


	//   ....[86]....
        /*02dc*/ 	.word	0x0500000f


	//   ....[87]....
        /*02e0*/ 	.word	0x0500000f


	//   ....[88]....
        /*02e4*/ 	.word	0x0500000f


	//   ....[89]....
        /*02e8*/ 	.word	0x0500000f


	//   ....[90]....
        /*02ec*/ 	.word	0x0500000f


	//   ....[91]....
        /*02f0*/ 	.word	0x0500000f


	//   ....[92]....
        /*02f4*/ 	.word	0x0500000f


	//----- nvinfo : EIATTR_COOP_GROUP_INSTR_OFFSETS
	.align		4
.L_13839:
        /*02f8*/ 	.byte	0x04, 0x28
        /*02fa*/ 	.short	(.L_13841 - .L_13840)


	//   ....[0]....
.L_13840:
        /*02fc*/ 	.word	0x00000b70


	//   ....[1]....
        /*0300*/ 	.word	0x00000b90


	//   ....[2]....
        /*0304*/ 	.word	0x00000bb0


	//   ....[3]....
        /*0308*/ 	.word	0x00000bd0


	//   ....[4]....
        /*030c*/ 	.word	0x00000bf0


	//   ....[5]....
        /*0310*/ 	.word	0x00000d20


	//   ....[6]....
        /*0314*/ 	.word	0x00000d40


	//   ....[7]....
        /*0318*/ 	.word	0x00000d60


	//   ....[8]....
        /*031c*/ 	.word	0x00001bb0


	//   ....[9]....
        /*0320*/ 	.word	0x00001be0


	//   ....[10]....
        /*0324*/ 	.word	0x00001c00


	//   ....[11]....
        /*0328*/ 	.word	0x00001c20


	//   ....[12]....
        /*032c*/ 	.word	0x00001c40


	//   ....[13]....
        /*0330*/ 	.word	0x00001c90


	//   ....[14]....
        /*0334*/ 	.word	0x00001cb0


	//   ....[15]....
        /*0338*/ 	.word	0x00001cd0


	//   ....[16]....
        /*033c*/ 	.word	0x00002cb0


	//   ....[17]....
        /*0340*/ 	.word	0x00002cf0


	//   ....[18]....
        /*0344*/ 	.word	0x00002d30


	//   ....[19]....
        /*0348*/ 	.word	0x00002d70


	//   ....[20]....
        /*034c*/ 	.word	0x00002db0


	//   ....[21]....
        /*0350*/ 	.word	0x00002df0


	//   ....[22]....
        /*0354*/ 	.word	0x00002e50


	//   ....[23]....
        /*0358*/ 	.word	0x00002e90


	//   ....[24]....
        /*035c*/ 	.word	0x00002ec0


	//   ....[25]....
        /*0360*/ 	.word	0x00002f00


	//   ....[26]....
        /*0364*/ 	.word	0x00002f30


	//   ....[27]....
        /*0368*/ 	.word	0x00002f70


	//   ....[28]....
        /*036c*/ 	.word	0x00002fb0


	//   ....[29]....
        /*0370*/ 	.word	0x00002fe0


	//   ....[30]....
        /*0374*/ 	.word	0x00003020


	//   ....[31]....
        /*0378*/ 	.word	0x00003040


	//   ....[32]....
        /*037c*/ 	.word	0x00003070


	//   ....[33]....
        /*0380*/ 	.word	0x00003090


	//   ....[34]....
        /*0384*/ 	.word	0x000030b0


	//   ....[35]....
        /*0388*/ 	.word	0x000030d0


	//   ....[36]....
        /*038c*/ 	.word	0x000030f0


	//   ....[37]....
        /*0390*/ 	.word	0x00003110


	//   ....[38]....
        /*0394*/ 	.word	0x00003120


	//   ....[39]....
        /*0398*/ 	.word	0x00003140


	//   ....[40]....
        /*039c*/ 	.word	0x00004230


	//   ....[41]....
        /*03a0*/ 	.word	0x00004290


	//   ....[42]....
        /*03a4*/ 	.word	0x000042f0


	//   ....[43]....
        /*03a8*/ 	.word	0x00004350


	//   ....[44]....
        /*03ac*/ 	.word	0x000043b0


	//   ....[45]....
        /*03b0*/ 	.word	0x00004430


	//   ....[46]....
        /*03b4*/ 	.word	0x00004490


	//   ....[47]....
        /*03b8*/ 	.word	0x000044f0


	//   ....[48]....
        /*03bc*/ 	.word	0x00004570


	//   ....[49]....
        /*03c0*/ 	.word	0x000045d0


	//   ....[50]....
        /*03c4*/ 	.word	0x00004650


	//   ....[51]....
        /*03c8*/ 	.word	0x000046b0


	//   ....[52]....
        /*03cc*/ 	.word	0x00004730


	//   ....[53]....
        /*03d0*/ 	.word	0x00004790


	//   ....[54]....
        /*03d4*/ 	.word	0x00004810


	//   ....[55]....
        /*03d8*/ 	.word	0x00004870


	//   ....[56]....
        /*03dc*/ 	.word	0x000048f0


	//   ....[57]....
        /*03e0*/ 	.word	0x00004950


	//   ....[58]....
        /*03e4*/ 	.word	0x000049d0


	//   ....[59]....
        /*03e8*/ 	.word	0x00004a30


	//   ....[60]....
        /*03ec*/ 	.word	0x00004ab0


	//   ....[61]....
        /*03f0*/ 	.word	0x00004b10


	//   ....[62]....
        /*03f4*/ 	.word	0x00004b90


	//   ....[63]....
        /*03f8*/ 	.word	0x00004bf0


	//   ....[64]....
        /*03fc*/ 	.word	0x00004c70


	//   ....[65]....
        /*0400*/ 	.word	0x00004cd0


	//   ....[66]....
        /*0404*/ 	.word	0x00004d50


	//   ....[67]....
        /*0408*/ 	.word	0x00004db0


	//   ....[68]....
        /*040c*/ 	.word	0x00004e30


	//   ....[69]....
        /*0410*/ 	.word	0x00004e90


	//   ....[70]....
        /*0414*/ 	.word	0x00004f00


	//   ....[71]....
        /*0418*/ 	.word	0x00004f60


	//   ....[72]....
        /*041c*/ 	.word	0x00004fe0


	//   ....[73]....
        /*0420*/ 	.word	0x00005040


	//   ....[74]....
        /*0424*/ 	.word	0x000050c0


	//   ....[75]....
        /*0428*/ 	.word	0x00005120


	//   ....[76]....
        /*042c*/ 	.word	0x000051a0


	//   ....[77]....
        /*0430*/ 	.word	0x00005200


	//   ....[78]....
        /*0434*/ 	.word	0x00005280


	//   ....[79]....
        /*0438*/ 	.word	0x000052e0


	//   ....[80]....
        /*043c*/ 	.word	0x00005360


	//   ....[81]....
        /*0440*/ 	.word	0x000053c0


	//   ....[82]....
        /*0444*/ 	.word	0x00005440


	//   ....[83]....
        /*0448*/ 	.word	0x000054a0


	//   ....[84]....
        /*044c*/ 	.word	0x00005520


	//   ....[85]....
        /*0450*/ 	.word	0x00005580


	//   ....[86]....
        /*0454*/ 	.word	0x00005600


	//   ....[87]....
        /*0458*/ 	.word	0x00005660


	//   ....[88]....
        /*045c*/ 	.word	0x000056e0


	//   ....[89]....
        /*0460*/ 	.word	0x00005740


	//   ....[90]....
        /*0464*/ 	.word	0x000057b0


	//   ....[91]....
        /*0468*/ 	.word	0x00005810


	//   ....[92]....
        /*046c*/ 	.word	0x00005880


	//----- nvinfo : EIATTR_VRC_CTA_INIT_COUNT
	.align		4
.L_13841:
        /*0470*/ 	.byte	0x02, 0x4a
	.zero		1
	.zero		1


	//----- nvinfo : EIATTR_SYSCALL_OFFSETS
	.align		4
        /*0474*/ 	.byte	0x04, 0x46
        /*0476*/ 	.short	(.L_13843 - .L_13842)


	//   ....[0]....
.L_13842:
        /*0478*/ 	.word	0x00002be0


	//   ....[1]....
        /*047c*/ 	.word	0x000041d0


	//----- nvinfo : EIATTR_EXIT_INSTR_OFFSETS
	.align		4
.L_13843:
        /*0480*/ 	.byte	0x04, 0x1c
        /*0482*/ 	.short	(.L_13845 - .L_13844)


	//   ....[0]....
.L_13844:
        /*0484*/ 	.word	0x000000b0


	//   ....[1]....
        /*0488*/ 	.word	0x00003cf0


	//   ....[2]....
        /*048c*/ 	.word	0x00003d30


	//   ....[3]....
        /*0490*/ 	.word	0x000040d0


	//   ....[4]....
        /*0494*/ 	.word	0x000041e0


	//----- nvinfo : EIATTR_CRS_STACK_SIZE
	.align		4
.L_13845:
        /*0498*/ 	.byte	0x04, 0x1e
        /*049a*/ 	.short	(.L_13847 - .L_13846)
.L_13846:
        /*049c*/ 	.word	0x00000000


	//----- nvinfo : EIATTR_CBANK_PARAM_SIZE
	.align		4
.L_13847:
        /*04a0*/ 	.byte	0x03, 0x19
        /*04a2*/ 	.short	0x008c


	//----- nvinfo : EIATTR_PARAM_CBANK
	.align		4
        /*04a4*/ 	.byte	0x04, 0x0a
        /*04a6*/ 	.short	(.L_13849 - .L_13848)
	.align		4
.L_13848:
        /*04a8*/ 	.word	index@(.nv.constant0._ZN4vllm25paged_attention_v2_kernelI13__nv_bfloat16hLi192ELi32ELi128ELNS_18Fp8KVCacheDataTypeE1ELb1ELi512EEEvPfS3_PT_PKS4_PKT0_SA_ifPKiSC_iPKfiiiSE_SE_iiiii)
        /*04ac*/ 	.short	0x0380
        /*04ae*/ 	.short	0x008c


	//----- nvinfo : EIATTR_SW_WAR
	.align		4
.L_13849:
        /*04b0*/ 	.byte	0x04, 0x36
        /*04b2*/ 	.short	(.L_13851 - .L_13850)
.L_13850:
        /*04b4*/ 	.word	0x00000008
.L_13851:


//--------------------- .nv.info._ZN4vllm25paged_attention_v2_kernelI13__nv_bfloat16hLi128ELi32ELi128ELNS_18Fp8KVCacheDataTypeE1ELb1ELi512EEEvPfS3_PT_PKS4_PKT0_SA_ifPKiSC_iPKfiiiSE_SE_iiiii --------------------------
	.section	.nv.info._ZN4vllm25paged_attention_v2_kernelI13__nv_bfloat16hLi128ELi32ELi128ELNS_18Fp8KVCacheDataTypeE1ELb1ELi512EEEvPfS3_PT_PKS4_PKT0_SA_ifPKiSC_iPKfiiiSE_SE_iiiii,"",@"SHT_CUDA_INFO"
	.sectionflags	@""
	.align	4


	//----- nvinfo : EIATTR_CUDA_API_VERSION
	.align		4
        /*0000*/ 	.byte	0x04, 0x37
        /*0002*/ 	.short	(.L_13853 - .L_13852)
.L_13852:
        /*0004*/ 	.word	0x00000082


	//----- nvinfo : EIATTR_KPARAM_INFO
	.align		4
.L_13853:
        /*0008*/ 	.byte	0x04, 0x17
        /*000a*/ 	.short	(.L_13855 - .L_13854)
.L_13854:
        /*000c*/ 	.word	0x00000000
        /*0010*/ 	.short	0x0015
        /*0012*/ 	.short	0x0088
        /*0014*/ 	.byte	0x00, 0xf0, 0x11, 0x00


	//----- nvinfo : EIATTR_KPARAM_INFO
	.align		4
.L_13855:
        /*0018*/ 	.byte	0x04, 0x17
        /*001a*/ 	.short	(.L_13857 - .L_13856)
.L_13856:
        /*001c*/ 	.word	0x00000000
        /*0020*/ 	.short	0x0014
        /*0022*/ 	.short	0x0084
        /*0024*/ 	.byte	0x00, 0xf0, 0x11, 0x00


	//----- nvinfo : EIATTR_KPARAM_INFO
	.align		4
.L_13857:
        /*0028*/ 	.byte	0x04, 0x17
        /*002a*/ 	.short	(.L_13859 - .L_13858)
.L_13858:
        /*002c*/ 	.word	0x00000000
        /*0030*/ 	.short	0x0013
        /*0032*/ 	.short	0x0080
        /*0034*/ 	.byte	0x00, 0xf0, 0x11, 0x00


	//----- nvinfo : EIATTR_KPARAM_INFO
	.align		4
.L_13859:
        /*0038*/ 	.byte	0x04, 0x17
        /*003a*/ 	.short	(.L_13861 - .L_13860)
.L_13860:
        /*003c*/ 	.word	0x00000000
        /*0040*/ 	.short	0x0012
        /*0042*/ 	.short	0x007c
        /*0044*/ 	.byte	0x00, 0xf0, 0x11, 0x00


	//----- nvinfo : EIATTR_KPARAM_INFO
	.align		4
.L_13861:
        /*0048*/ 	.byte	0x04, 0x17
        /*004a*/ 	.short	(.L_13863 - .L_13862)
.L_13862:
        /*004c*/ 	.word	0x00000000
        /*0050*/ 	.short	0x0011
        /*0052*/ 	.short	0x0078
        /*0054*/ 	.byte	0x00, 0xf0, 0x11, 0x00


	//----- nvinfo : EIATTR_KPARAM_INFO
	.align		4
.L_13863:
        /*0058*/ 	.byte	0x04, 0x17
        /*005a*/ 	.short	(.L_13865 - .L_13864)
.L_13864:
        /*005c*/ 	.word	0x00000000
        /*0060*/ 	.short	0x0010
        /*0062*/ 	.short	0x0070
        /*0064*/ 	.byte	0x00, 0xf5, 0x21, 0x00


	//----- nvinfo : EIATTR_KPARAM_INFO
	.align		4
.L_13865:
        /*0068*/ 	.byte	0x04, 0x17
        /*006a*/ 	.short	(.L_13867 - .L_13866)
.L_13866:
        /*006c*/ 	.word	0x00000000
        /*0070*/ 	.short	0x000f
        /*0072*/ 	.short	0x0068
        /*0074*/ 	.byte	0x00, 0xf5, 0x21, 0x00


	//----- nvinfo : EIATTR_KPARAM_INFO
	.align		4
.L_13867:
        /*0078*/ 	.byte	0x04, 0x17
        /*007a*/ 	.short	(.L_13869 - .L_13868)
.L_13868:
        /*007c*/ 	.word	0x00000000
        /*0080*/ 	.short	0x000e
        /*0082*/ 	.short	0x0060
        /*0084*/ 	.byte	0x00, 0xf0, 0x11, 0x00


	//----- nvinfo : EIATTR_KPARAM_INFO
	.align		4
.L_13869:
        /*0088*/ 	.byte	0x04, 0x17
        /*008a*/ 	.short	(.L_13871 - .L_13870)
.L_13870:
        /*008c*/ 	.word	0x00000000
        /*0090*/ 	.short	0x000d
        /*0092*/ 	.short	0x005c
        /*0094*/ 	.byte	0x00, 0xf0, 0x11, 0x00


	//----- nvinfo : EIATTR_KPARAM_INFO
	.align		4
.L_13871:
        /*0098*/ 	.byte	0x04, 0x17
        /*009a*/ 	.short	(.L_13873 - .L_13872)
.L_13872:
        /*009c*/ 	.word	0x00000000
        /*00a0*/ 	.short	0x000c
        /*00a2*/ 	.short	0x0058
        /*00a4*/ 	.byte	0x00, 0xf0, 0x11, 0x00


	//----- nvinfo : EIATTR_KPARAM_INFO
	.align		4
.L_13873:
        /*00a8*/ 	.byte	0x04, 0x17
        /*00aa*/ 	.short	(.L_13875 - .L_13874)
.L_13874:
        /*00ac*/ 	.word	0x00000000
        /*00b0*/ 	.short	0x000b
        /*00b2*/ 	.short	0x0050
        /*00b4*/ 	.byte	0x00, 0xf5, 0x21, 0x00


	//----- nvinfo : EIATTR_KPARAM_INFO
	.align		4
.L_13875:
        /*00b8*/ 	.byte	0x04, 0x17
        /*00ba*/ 	.short	(.L_13877 - .L_13876)
.L_13876:
        /*00bc*/ 	.word	0x00000000
        /*00c0*/ 	.short	0x000a
        /*00c2*/ 	.short	0x0048
        /*00c4*/ 	.byte	0x00, 0xf0, 0x11, 0x00


	//----- nvinfo : EIATTR_KPARAM_INFO
	.align		4
.L_13877:
        /*00c8*/ 	.byte	0x04, 0x17
        /*00ca*/ 	.short	(.L_13879 - .L_13878)
.L_13878:
        /*00cc*/ 	.word	0x00000000
        /*00d0*/ 	.short	0x0009
        /*00d2*/ 	.short	0x0040
        /*00d4*/ 	.byte	0x00, 0xf5, 0x21, 0x00


	//----- nvinfo : EIATTR_KPARAM_INFO
	.align		4
.L_13879:
        /*00d8*/ 	.byte	0x04, 0x17
        /*00da*/ 	.short	(.L_13881 - .L_13880)
.L_13880:
        /*00dc*/ 	.word	0x00000000
        /*00e0*/ 	.short	0x0008
        /*00e2*/ 	.short	0x0038
        /*00e4*/ 	.byte	0x00, 0xf5, 0x21, 0x00


	//----- nvinfo : EIATTR_KPARAM_INFO
	.align		4
.L_13881:
        /*00e8*/ 	.byte	0x04, 0x17
        /*00ea*/ 	.short	(.L_13883 - .L_13882)
.L_13882:
        /*00ec*/ 	.word	0x00000000
        /*00f0*/ 	.short	0x0007
        /*00f2*/ 	.short	0x0034
        /*00f4*/ 	.byte	0x00, 0xf0, 0x11, 0x00


	//----- nvinfo : EIATTR_KPARAM_INFO
	.align		4
.L_13883:
        /*00f8*/ 	.byte	0x04, 0x17
        /*00fa*/ 	.short	(.L_13885 - .L_13884)
.L_13884:
        /*00fc*/ 	.word	0x00000000
        /*0100*/ 	.short	0x0006
        /*0102*/ 	.short	0x0030
        /*0104*/ 	.byte	0x00, 0xf0, 0x11, 0x00


	//----- nvinfo : EIATTR_KPARAM_INFO
	.align		4
.L_13885:
        /*0108*/ 	.byte	0x04, 0x17
        /*010a*/ 	.short	(.L_13887 - .L_13886)
.L_13886:
        /*010c*/ 	.word	0x00000000
        /*0110*/ 	.short	0x0005
        /*0112*/ 	.short	0x0028
        /*0114*/ 	.byte	0x00, 0xf5, 0x21, 0x00


	//----- nvinfo : EIATTR_KPARAM_INFO
	.align		4
.L_13887:
        /*0118*/ 	.byte	0x04, 0x17
        /*011a*/ 	.short	(.L_13889 - .L_13888)
.L_13888:
        /*011c*/ 	.word	0x00000000
        /*0120*/ 	.short	0x0004
        /*0122*/ 	.short	0x0020
        /*0124*/ 	.byte	0x00, 0xf5, 0x21, 0x00


	//----- nvinfo : EIATTR_KPARAM_INFO
	.align		4
.L_13889:
        /*0128*/ 	.byte	0x04, 0x17
        /*012a*/ 	.short	(.L_13891 - .L_13890)
.L_13890:
        /*012c*/ 	.word	0x00000000
        /*0130*/ 	.short	0x0003
        /*0132*/ 	.short	0x0018
        /*0134*/ 	.byte	0x00, 0xf5, 0x21, 0x00


	//----- nvinfo : EIATTR_KPARAM_INFO
	.align		4
.L_13891:
        /*0138*/ 	.byte	0x04, 0x17
        /*013a*/ 	.short	(.L_13893 - .L_13892)
.L_13892:
        /*013c*/ 	.word	0x00000000
        /*0140*/ 	.short	0x0002
        /*0142*/ 	.short	0x0010
        /*0144*/ 	.byte	0x00, 0xf5, 0x21, 0x00


	//----- nvinfo : EIATTR_KPARAM_INFO
	.align		4
.L_13893:
        /*0148*/ 	.byte	0x04, 0x17
        /*014a*/ 	.short	(.L_13895 - .L_13894)
.L_13894:
        /*014c*/ 	.word	0x00000000
        /*0150*/ 	.short	0x0001
        /*0152*/ 	.short	0x0008
        /*0154*/ 	.byte	0x00, 0xf5, 0x21, 0x00


	//----- nvinfo : EIATTR_KPARAM_INFO
	.align		4
.L_13895:
        /*0158*/ 	.byte	0x04, 0x17
        /*015a*/ 	.short	(.L_13897 - .L_13896)
.L_13896:
        /*015c*/ 	.word	0x00000000
        /*0160*/ 	.short	0x0000
        /*0162*/ 	.short	0x0000
        /*0164*/ 	.byte	0x00, 0xf5, 0x21, 0x00


	//----- nvinfo : EIATTR_SPARSE_MMA_MASK
	.align		4
.L_13897:
        /*0168*/ 	.byte	0x03, 0x50
        /*016a*/ 	.short	0x0000


	//----- nvinfo : EIATTR_MAXREG_COUNT
	.align		4
        /*016c*/ 	.byte	0x03, 0x1b
        /*016e*/ 	.short	0x00ff


	//----- nvinfo : EIATTR_NUM_BARRIERS
	.align		4
        /*0170*/ 	.byte	0x02, 0x4c
        /*0172*/ 	.byte	0x01
	.zero		1


	//----- nvinfo : EIATTR_EXTERNS
	.align		4
        /*0174*/ 	.byte	0x04, 0x0f
        /*0176*/ 	.short	(.L_13899 - .L_13898)


	//   ....[0]....
	.align		4
.L_13898:
        /*0178*/ 	.word	index@(__assertfail)


	//----- nvinfo : EIATTR_MERCURY_ISA_VERSION
	.align		4
.L_13899:
        /*017c*/ 	.byte	0x03, 0x5f
        /*017e*/ 	.short	0x0101


	//----- nvinfo : EIATTR_COOP_GROUP_MASK_REGIDS
	.align		4
        /*0180*/ 	.byte	0x04, 0x29
        /*0182*/ 	.short	(.L_13901 - .L_13900)


	//   ....[0]....
.L_13900:
        /*0184*/ 	.word	0xffffffff


	//   ....[1]....
        /*0188*/ 	.word	0xffffffff


	//   ....[2]....
        /*018c*/ 	.word	0xffffffff


	//   ....[3]....
        /*0190*/ 	.word	0xffffffff


	//   ....[4]....
        /*0194*/ 	.word	0xffffffff


	//   ....[5]....
        /*0198*/ 	.word	0xffffffff


	//   ....[6]....
        /*019c*/ 	.word	0xffffffff


	//   ....[7]....
        /*01a0*/ 	.word	0xffffffff


	//   ....[8]....
        /*01a4*/ 	.word	0xffffffff


	//   ....[9]....
        /*01a8*/ 	.word	0xffffffff


	//   ....[10]....
        /*01ac*/ 	.word	0xffffffff


	//   ....[11]....
        /*01b0*/ 	.word	0xffffffff


	//   ....[12]....
        /*01b4*/ 	.word	0xffffffff


	//   ....[13]....
        /*01b8*/ 	.word	0xffffffff


	//   ....[14]....
        /*01bc*/ 	.word	0xffffffff


	//   ....[15]....
        /*01c0*/ 	.word	0xffffffff


	//   ....[16]....
        /*01c4*/ 	.word	0xffffffff


	//   ....[17]....
        /*01c8*/ 	.word	0xffffffff


	//   ....[18]....
        /*01cc*/ 	.word	0xffffffff


	//   ....[19]....
        /*01d0*/ 	.word	0xffffffff


	//   ....[20]....
        /*01d4*/ 	.word	0xffffffff


	//   ....[21]....
        /*01d8*/ 	.word	0xffffffff


	//   ....[22]....
        /*01dc*/ 	.word	0xffffffff


	//   ....[23]....
        /*01e0*/ 	.word	0xffffffff


	//   ....[24]....
        /*01e4*/ 	.word	0xffffffff


	//   ....[25]....
        /*01e8*/ 	.word	0xffffffff


	//   ....[26]....
        /*01ec*/ 	.word	0xffffffff


	//   ....[27]....
        /*01f0*/ 	.word	0xffffffff


	//   ....[28]....
        /*01f4*/ 	.word	0xffffffff


	//   ....[29]....
        /*01f8*/ 	.word	0xffffffff


	//   ....[30]....
        /*01fc*/ 	.word	0xffffffff


	//   ....[31]....
        /*0200*/ 	.word	0xffffffff


	//   ....[32]....
        /*0204*/ 	.word	0x0500000f


	//   ....[33]....
        /*0208*/ 	.word	0x0500000f


	//   ....[34]....
        /*020c*/ 	.word	0x0500000f


	//   ....[35]....
        /*0210*/ 	.word	0x0500000f


	//   ....[36]....
        /*0214*/ 	.word	0x0500000f


	//   ....[37]....
        /*0218*/ 	.word	0x0500000f


	//   ....[38]....
        /*021c*/ 	.word	0x0500000f


	//   ....[39]....
        /*0220*/ 	.word	0x0500000f


	//   ....[40]....
        /*0224*/ 	.word	0x0500000f


	//   ....[41]....
        /*0228*/ 	.word	0x0500000f


	//   ....[42]....
        /*022c*/ 	.word	0x0500000f


	//   ....[43]....
        /*0230*/ 	.word	0x0500000f


	//   ....[44]....
        /*0234*/ 	.word	0x0500000f


	//   ....[45]....
        /*0238*/ 	.word	0x0500000f


	//   ....[46]....
        /*023c*/ 	.word	0x0500000f


	//   ....[47]....
        /*0240*/ 	.word	0x0500000f


	//   ....[48]....
        /*0244*/ 	.word	0x0500000f


	//   ....[49]....
        /*0248*/ 	.word	0x0500000f


	//   ....[50]....
        /*024c*/ 	.word	0x0500000f


	//   ....[51]....
        /*0250*/ 	.word	0x0500000f


	//   ....[52]....
        /*0254*/ 	.word	0x0500000f


	//   ....[53]....
        /*0258*/ 	.word	0x0500000f


	//   ....[54]....
        /*025c*/ 	.word	0x0500000f


	//   ....[55]....
        /*0260*/ 	.word	0x0500000f


	//   ....[56]....
        /*0264*/ 	.word	0x0500000f


	//   ....[57]....
        /*0268*/ 	.word	0x0500000f


	//   ....[58]....
        /*026c*/ 	.word	0x0500000f


	//   ....[59]....
        /*0270*/ 	.word	0x0500000f


	//   ....[60]....
        /*0274*/ 	.word	0x0500000f


	//   ....[61]....
        /*0278*/ 	.word	0x0500000f


	//   ....[62]....
        /*027c*/ 	.word	0x0500000f


	//   ....[63]....
        /*0280*/ 	.word	0x0500000f


	//   ....[64]....
        /*0284*/ 	.word	0x0500000f


	//   ....[65]....
        /*0288*/ 	.word	0x0500000f


	//   ....[66]....
        /*028c*/ 	.word	0x0500000f


	//   ....[67]....
        /*0290*/ 	.word	0x0500000f


	//   ....[68]....
        /*0294*/ 	.word	0x0500000f


	//----- nvinfo : EIATTR_COOP_GROUP_INSTR_OFFSETS
	.align		4
.L_13901:
        /*0298*/ 	.byte	0x04, 0x28
        /*029a*/ 	.short	(.L_13903 - .L_13902)


	//   ....[0]....
.L_13902:
        /*029c*/ 	.word	0x00000b30


	//   ....[1]....
        /*02a0*/ 	.word	0x00000b50


	//   ....[2]....
        /*02a4*/ 	.word	0x00000b70


	//   ....[3]....
        /*02a8*/ 	.word	0x00000b90


	//   ....[4]....
        /*02ac*/ 	.word	0x00000bb0


	//   ....[5]....
        /*02b0*/ 	.word	0x00000cc0


	//   ....[6]....
        /*02b4*/ 	.word	0x00000ce0


	//   ....[7]....
        /*02b8*/ 	.word	0x00000d00


	//   ....[8]....
        /*02bc*/ 	.word	0x00001b50


	//   ....[9]....
        /*02c0*/ 	.word	0x00001b80


	//   ....[10]....
        /*02c4*/ 	.word	0x00001ba0


	//   ....[11]....
        /*02c8*/ 	.word	0x00001bc0


	//   ....[12]....
        /*02cc*/ 	.word	0x00001be0


	//   ....[13]....
        /*02d0*/ 	.word	0x00001c30


	//   ....[14]....
        /*02d4*/ 	.word	0x00001c50


	//   ....[15]....
        /*02d8*/ 	.word	0x00001c70


	//   ....[16]....
        /*02dc*/ 	.word	0x00002c90


	//   ....[17]....
        /*02e0*/ 	.word	0x00002cd0


	//   ....[18]....
        /*02e4*/ 	.word	0x00002ce0


	//   ....[19]....
        /*02e8*/ 	.word	0x00002cf0


	//   ....[20]....
        /*02ec*/ 	.word	0x00002d00


	//   ....[21]....
        /*02f0*/ 	.word	0x00002d10


	//   ....[22]....
        /*02f4*/ 	.word	0x00002d20


	//   ....[23]....
        /*02f8*/ 	.word	0x00002d60


	//   ....[24]....
        /*02fc*/ 	.word	0x00002d80


	//   ....[25]....
        /*0300*/ 	.word	0x00002db0


	//   ....[26]....
        /*0304*/ 	.word	0x00002e20


	//   ....[27]....
        /*0308*/ 	.word	0x00002e90


	//   ....[28]....
        /*030c*/ 	.word	0x00002eb0


	//   ....[29]....
        /*0310*/ 	.word	0x00002ec0


	//   ....[30]....
        /*0314*/ 	.word	0x00002f00


	//   ....[31]....
        /*0318*/ 	.word	0x00002f30


	//   ....[32]....
        /*031c*/ 	.word	0x00003c10


	//   ....[33]....
        /*0320*/ 	.word	0x00003c70


	//   ....[34]....
        /*0324*/ 	.word	0x00003cd0


	//   ....[35]....
        /*0328*/ 	.word	0x00003d30


	//   ....[36]....
        /*032c*/ 	.word	0x00003d90


	//   ....[37]....
        /*0330*/ 	.word	0x00003e10


	//   ....[38]....
        /*0334*/ 	.word	0x00003e70


	//   ....[39]....
        /*0338*/ 	.word	0x00003ed0


	//   ....[40]....
        /*033c*/ 	.word	0x00003f40


	//   ....[41]....
        /*0340*/ 	.word	0x00003fa0


	//   ....[42]....
        /*0344*/ 	.word	0x00004010


	//   ....[43]....
        /*0348*/ 	.word	0x00004070


	//   ....[44]....
        /*034c*/ 	.word	0x000040e0


	//   ....[45]....
        /*0350*/ 	.word	0x00004140


	//   ....[46]....
        /*0354*/ 	.word	0x000041c0


	//   ....[47]....
        /*0358*/ 	.word	0x00004220


	//   ....[48]....
        /*035c*/ 	.word	0x000042a0


	//   ....[49]....
        /*0360*/ 	.word	0x00004300


	//   ....[50]....
        /*0364*/ 	.word	0x00004380


	//   ....[51]....
        /*0368*/ 	.word	0x000043e0


	//   ....[52]....
        /*036c*/ 	.word	0x00004460


	//   ....[53]....
        /*0370*/ 	.word	0x000044c0


	//   ....[54]....
        /*0374*/ 	.word	0x00004540


	//   ....[55]....
        /*0378*/ 	.word	0x000045a0


	//   ....[56]....
        /*037c*/ 	.word	0x00004620


	//   ....[57]....
        /*0380*/ 	.word	0x00004680


	//   ....[58]....
        /*0384*/ 	.word	0x000046e0


	//   ....[59]....
        /*0388*/ 	.word	0x00004740


	//   ....[60]....
        /*038c*/ 	.word	0x000047b0


	//   ....[61]....
        /*0390*/ 	.word	0x00004810


	//   ....[62]....
        /*0394*/ 	.word	0x00004890


	//   ....[63]....
        /*0398*/ 	.word	0x000048f0


	//   ....[64]....
        /*039c*/ 	.word	0x00004970


	//   ....[65]....
        /*03a0*/ 	.word	0x000049e0


	//   ....[66]....
        /*03a4*/ 	.word	0x00004a50


	//   ....[67]....
        /*03a8*/ 	.word	0x00004ab0


	//   ....[68]....
        /*03ac*/ 	.word	0x00004b10


	//----- nvinfo : EIATTR_VRC_CTA_INIT_COUNT
	.align		4
.L_13903:
        /*03b0*/ 	.byte	0x02, 0x4a
	.zero		1
	.zero		1


	//----- nvinfo : EIATTR_SYSCALL_OFFSETS
	.align		4
        /*03b4*/ 	.byte	0x04, 0x46
        /*03b6*/ 	.short	(.L_13905 - .L_13904)


	//   ....[0]....
.L_13904:
        /*03b8*/ 	.word	0x00002b50


	//   ....[1]....
        /*03bc*/ 	.word	0x00003bb0


	//----- nvinfo : EIATTR_EXIT_INSTR_OFFSETS
	.align		4
.L_13905:
        /*03c0*/ 	.byte	0x04, 0x1c
        /*03c2*/ 	.short	(.L_13907 - .L_13906)


	//   ....[0]....
.L_13906:
        /*03c4*/ 	.word	0x00000090


	//   ....[1]....
        /*03c8*/ 	.word	0x000037f0


	//   ....[2]....
        /*03cc*/ 	.word	0x00003820


	//   ....[3]....
        /*03d0*/ 	.word	0x00003ab0


	//   ....[4]....
        /*03d4*/ 	.word	0x00003bc0


	//----- nvinfo : EIATTR_CRS_STACK_SIZE
	.align		4
.L_13907:
        /*03d8*/ 	.byte	0x04, 0x1e
        /*03da*/ 	.short	(.L_13909 - .L_13908)
.L_13908:
        /*03dc*/ 	.word	0x00000000


	//----- nvinfo : EIATTR_CBANK_PARAM_SIZE
	.align		4
.L_13909:
        /*03e0*/ 	.byte	0x03, 0x19
        /*03e2*/ 	.short	0x008c


	//----- nvinfo : EIATTR_PARAM_CBANK
	.align		4
        /*03e4*/ 	.byte	0x04, 0x0a
        /*03e6*/ 	.short	(.L_13911 - .L_13910)
	.align		4
.L_13910:
        /*03e8*/ 	.word	index@(.nv.constant0._ZN4vllm25paged_attention_v2_kernelI13__nv_bfloat16hLi128ELi32ELi128ELNS_18Fp8KVCacheDataTypeE1ELb1ELi512EEEvPfS3_PT_PKS4_PKT0_SA_ifPKiSC_iPKfiiiSE_SE_iiiii)
        /*03ec*/ 	.short	0x0380
        /*03ee*/ 	.short	0x008c


	//----- nvinfo : EIATTR_SW_WAR
	.align		4
.L_13911:
        /*03f0*/ 	.byte	0x04, 0x36
        /*03f2*/ 	.short	(.L_13913 - .L_13912)
.L_13912:
        /*03f4*/ 	.word	0x00000008
.L_13913:


//--------------------- .nv.info._ZN4vllm25paged_attention_v2_kernelI13__nv_bfloat16hLi120ELi32ELi128ELNS_18Fp8KVCacheDataTypeE1ELb1ELi512EEEvPfS3_PT_PKS4_PKT0_SA_ifPKiSC_iPKfiiiSE_SE_iiiii --------------------------
	.section	.nv.info._ZN4vllm25paged_attention_v2_kernelI13__nv_bfloat16hLi120ELi32ELi128ELNS_18Fp8KVCacheDataTypeE1ELb1ELi512EEEvPfS3_PT_PKS4_PKT0_SA_ifPKiSC_iPKfiiiSE_SE_iiiii,"",@"SHT_CUDA_INFO"
	.sectionflags	@""
	.align	4


	//----- nvinfo : EIATTR_CUDA_API_VERSION
	.align		4
        /*0000*/ 	.byte	0x04, 0x37
        /*0002*/ 	.short	(.L_13915 - .L_13914)
.L_13914:
        /*0004*/ 	.word	0x00000082


	//----- nvinfo : EIATTR_KPARAM_INFO
	.align		4
.L_13915:
        /*0008*/ 	.byte	0x04, 0x17
        /*000a*/ 	.short	(.L_13917 - .L_13916)
.L_13916:
        /*000c*/ 	.word	0x00000000
        /*0010*/ 	.short	0x0015
        /*0012*/ 	.short	0x0088
        /*0014*/ 	.byte	0x00, 0xf0, 0x11, 0x00


	//----- nvinfo : EIATTR_KPARAM_INFO
	.align		4
.L_13917:
        /*0018*/ 	.byte	0x04, 0x17
        /*001a*/ 	.short	(.L_13919 - .L_13918)
.L_13918:
        /*001c*/ 	.word	0x00000000
        /*0020*/ 	.short	0x0014
        /*0022*/ 	.short	0x0084
        /*0024*/ 	.byte	0x00, 0xf0, 0x11, 0x00


	//----- nvinfo : EIATTR_KPARAM_INFO
	.align		4
.L_13919:
        /*0028*/ 	.byte	0x04, 0x17
        /*002a*/ 	.short	(.L_13921 - .L_13920)
.L_13920:
        /*002c*/ 	.word	0x00000000
        /*0030*/ 	.short	0x0013
        /*0032*/ 	.short	0x0080
        /*0034*/ 	.byte	0x00, 0xf0, 0x11, 0x00


	//----- nvinfo : EIATTR_KPARAM_INFO
	.align		4
.L_13921:
        /*0038*/ 	.byte	0x04, 0x17
        /*003a*/ 	.short	(.L_13923 - .L_13922)
.L_13922:
        /*003c*/ 	.word	0x00000000
        /*0040*/ 	.short	0x0012
        /*0042*/ 	.short	0x007c
        /*0044*/ 	.byte	0x00, 0xf0, 0x11, 0x00


	//----- nvinfo : EIATTR_KPARAM_INFO
	.align		4
.L_13923:
        /*0048*/ 	.byte	0x04, 0x17
        /*004a*/ 	.short	(.L_13925 - .L_13924)
.L_13924:
        /*004c*/ 	.word	0x00000000
        /*0050*/ 	.short	0x0011
        /*0052*/ 	.short	0x0078
        /*0054*/ 	.byte	0x00, 0xf0, 0x11, 0x00


	//----- nvinfo : EIATTR_KPARAM_INFO
	.align		4
.L_13925:
        /*0058*/ 	.byte	0x04, 0x17
        /*005a*/ 	.short	(.L_13927 - .L_13926)
.L_13926:
        /*005c*/ 	.word	0x00000000
        /*0060*/ 	.short	0x0010
        /*0062*/ 	.short	0x0070
        /*0064*/ 	.byte	0x00, 0xf5, 0x21, 0x00


	//----- nvinfo : EIATTR_KPARAM_INFO
	.align		4
.L_13927:
        /*0068*/ 	.byte	0x04, 0x17
        /*006a*/ 	.short	(.L_13929 - .L_13928)
.L_13928:
        /*006c*/ 	.word	0x00000000
        /*0070*/ 	.short	0x000f
        /*0072*/ 	.short	0x0068
        /*0074*/ 	.byte	0x00, 0xf5, 0x21, 0x00


	//----- nvinfo : EIATTR_KPARAM_INFO
	.align		4
.L_13929:
        /*0078*/ 	.byte	0x04, 0x17
        /*007a*/ 	.short	(.L_13931 - .L_13930)
.L_13930:
        /*007c*/ 	.word	0x00000000
        /*0080*/ 	.short	0x000e
        /*0082*/ 	.short	0x0060
        /*0084*/ 	.byte	0x00, 0xf0, 0x11, 0x00


	//----- nvinfo : EIATTR_KPARAM_INFO
	.align		4
.L_13931:
        /*0088*/ 	.byte	0x04, 0x17
        /*008a*/ 	.short	(.L_13933 - .L_13932)
.L_13932:
        /*008c*/ 	.word	0x00000000
        /*0090*/ 	.short	0x000d
        /*0092*/ 	.short	0x005c
        /*0094*/ 	.byte	0x00, 0xf0, 0x11, 0x00


	//----- nvinfo : EIATTR_KPARAM_INFO
	.align		4
.L_13933:
        /*0098*/ 	.byte	0x04, 0x17
        /*009a*/ 	.short	(.L_13935 - .L_13934)
.L_13934:
        /*009c*/ 	.word	0x00000000
        /*00a0*/ 	.short	0x000c
        /*00a2*/ 	.short	0x0058
        /*00a4*/ 	.byte	0x00, 0xf0, 0x11, 0x00


	//----- nvinfo : EIATTR_KPARAM_INFO
	.align		4
.L_13935:
        /*00a8*/ 	.byte	0x04, 0x17
        /*00aa*/ 	.short	(.L_13937 - .L_13936)
.L_13936:
        /*00ac*/ 	.word	0x00000000
        /*00b0*/ 	.short	0x000b
        /*00b2*/ 	.short	0x0050
        /*00b4*/ 	.byte	0x00, 0xf5, 0x21, 0x00


	//----- nvinfo : EIATTR_KPARAM_INFO
	.align		4
.L_13937:
        /*00b8*/ 	.byte	0x04, 0x17
        /*00ba*/ 	.short	(.L_13939 - .L_13938)
.L_13938:
        /*00bc*/ 	.word	0x00000000
        /*00c0*/ 	.short	0x000a
        /*00c2*/ 	.short	0x0048
        /*00c4*/ 	.byte	0x00, 0xf0, 0x11, 0x00


	//----- nvinfo : EIATTR_KPARAM_INFO
	.align		4
.L_13939:
        /*00c8*/ 	.byte	0x04, 0x17
        /*00ca*/ 	.short	(.L_13941 - .L_13940)
.L_13940:
        /*00cc*/ 	.word	0x00000000
        /*00d0*/ 	.short	0x0009
        /*00d2*/ 	.short	0x0040
        /*00d4*/ 	.byte	0x00, 0xf5, 0x21, 0x00


	//----- nvinfo : EIATTR_KPARAM_INFO
	.align		4
.L_13941:
        /*00d8*/ 	.byte	0x04, 0x17
        /*00da*/ 	.short	(.L_13943 - .L_13942)
.L_13942:
        /*00dc*/ 	.word	0x00000000
        /*00e0*/ 	.short	0x0008
        /*00e2*/ 	.short	0x0038
        /*00e4*/ 	.byte	0x00, 0xf5, 0x21, 0x00


	//----- nvinfo : EIATTR_KPARAM_INFO
	.align		4
.L_13943:
        /*00e8*/ 	.byte	0x04, 0x17
        /*00ea*/ 	.short	(.L_13945 - .L_13944)
.L_13944:
        /*00ec*/ 	.word	0x00000000
        /*00f0*/ 	.short	0x0007
        /*00f2*/ 	.short	0x0034
        /*00f4*/ 	.byte	0x00, 0xf0, 0x11, 0x00


	//----- nvinfo : EIATTR_KPARAM_INFO
	.align		4
.L_13945:
        /*00f8*/ 	.byte	0x04, 0x17
        /*00fa*/ 	.short	(.L_13947 - .L_13946)
.L_13946:
        /*00fc*/ 	.word	0x00000000
        /*0100*/ 	.short	0x0006
        /*0102*/ 	.short	0x0030
        /*0104*/ 	.byte	0x00, 0xf0, 0x11, 0x00


	//----- nvinfo : EIATTR_KPARAM_INFO
	.align		4
.L_13947:
        /*0108*/ 	.byte	0x04, 0x17
        /*010a*/ 	.short	(.L_13949 - .L_13948)
.L_13948:
        /*010c*/ 	.word	0x00000000
        /*0110*/ 	.short	0x0005
        /*0112*/ 	.short	0x0028
        /*0114*/ 	.byte	0x00, 0xf5, 0x21, 0x00


	//----- nvinfo : EIATTR_KPARAM_INFO
	.align		4
.L_13949:
        /*0118*/ 	.byte	0x04, 0x17
        /*011a*/ 	.short	(.L_13951 - .L_13950)
.L_13950:
        /*011c*/ 	.word	0x00000000
        /*0120*/ 	.short	0x0004
        /*0122*/ 	.short	0x0020
        /*0124*/ 	.byte	0x00, 0xf5, 0x21, 0x00


	//----- nvinfo : EIATTR_KPARAM_INFO
	.align		4
.L_13951:
        /*0128*/ 	.byte	0x04, 0x17
        /*012a*/ 	.short	(.L_13953 - .L_13952)
.L_13952:
        /*012c*/ 	.word	0x00000000
        /*0130*/ 	.short	0x0003
        /*0132*/ 	.short	0x0018
        /*0134*/ 	.byte	0x00, 0xf5, 0x21, 0x00


	//----- nvinfo : EIATTR_KPARAM_INFO
	.align		4
.L_13953:
        /*0138*/ 	.byte	0x04, 0x17
        /*013a*/ 	.short	(.L_13955 - .L_13954)
.L_13954:
        /*013c*/ 	.word	0x00000000
        /*0140*/ 	.short	0x0002
        /*0142*/ 	.short	0x0010
        /*0144*/ 	.byte	0x00, 0xf5, 0x21, 0x00


	//----- nvinfo : EIATTR_KPARAM_INFO
	.align		4
.L_13955:
        /*0148*/ 	.byte	0x04, 0x17
        /*014a*/ 	.short	(.L_13957 - .L_13956)
.L_13956:
        /*014c*/ 	.word	0x00000000
        /*0150*/ 	.short	0x0001
        /*0152*/ 	.short	0x0008
        /*0154*/ 	.byte	0x00, 0xf5, 0x21, 0x00


	//----- nvinfo : EIATTR_KPARAM_INFO
	.align		4
.L_13957:
        /*0158*/ 	.byte	0x04, 0x17
        /*015a*/ 	.short	(.L_13959 - .L_13958)
.L_13958:
        /*015c*/ 	.word	0x00000000
        /*0160*/ 	.short	0x0000
        /*0162*/ 	.short	0x0000
        /*0164*/ 	.byte	0x00, 0xf5, 0x21, 0x00


	//----- nvinfo : EIATTR_SPARSE_MMA_MASK
	.align		4
.L_13959:
        /*0168*/ 	.byte	0x03, 0x50
        /*016a*/ 	.short	0x0000


	//----- nvinfo : EIATTR_MAXREG_COUNT
	.align		4
        /*016c*/ 	.byte	0x03, 0x1b
        /*016e*/ 	.short	0x00ff


	//----- nvinfo : EIATTR_NUM_BARRIERS
	.align		4
        /*0170*/ 	.byte	0x02, 0x4c
        /*0172*/ 	.byte	0x01
	.zero		1


	//----- nvinfo : EIATTR_EXTERNS
	.align		4
        /*0174*/ 	.byte	0x04, 0x0f
        /*0176*/ 	.short	(.L_13961 - .L_13960)


	//   ....[0]....
	.align		4
.L_13960:
        /*0178*/ 	.word	index@(__assertfail)


	//----- nvinfo : EIATTR_MERCURY_ISA_VERSION
	.align		4
.L_13961:
        /*017c*/ 	.byte	0x03, 0x5f
        /*017e*/ 	.short	0x0101


	//----- nvinfo : EIATTR_COOP_GROUP_MASK_REGIDS
	.align		4
        /*0180*/ 	.byte	0x04, 0x29
        /*0182*/ 	.short	(.L_13963 - .L_13962)


	//   ....[0]....
.L_13962:
        /*0184*/ 	.word	0xffffffff


	//   ....[1]....
        /*0188*/ 	.word	0xffffffff


	//   ....[2]....
        /*018c*/ 	.word	0xffffffff


	//   ....[3]....
        /*0190*/ 	.word	0xffffffff


	//   ....[4]....
        /*0194*/ 	.word	0xffffffff


	//   ....[5]....
        /*0198*/ 	.word	0xffffffff


	//   ....[6]....
        /*019c*/ 	.word	0xffffffff


	//   ....[7]....
        /*01a0*/ 	.word	0xffffffff


	//   ....[8]....
        /*01a4*/ 	.word	0xffffffff


	//   ....[9]....
        /*01a8*/ 	.word	0xffffffff


	//   ....[10]....
        /*01ac*/ 	.word	0xffffffff


	//   ....[11]....
        /*01b0*/ 	.word	0xffffffff


	//   ....[12]....
        /*01b4*/ 	.word	0xffffffff


	//   ....[13]....
        /*01b8*/ 	.word	0xffffffff


	//   ....[14]....
        /*01bc*/ 	.word	0xffffffff


	//   ....[15]....
        /*01c0*/ 	.word	0xffffffff


	//   ....[16]....
        /*01c4*/ 	.word	0xffffffff


	//   ....[17]....
        /*01c8*/ 	.word	0xffffffff


	//   ....[18]....
        /*01cc*/ 	.word	0xffffffff


	//   ....[19]....
        /*01d0*/ 	.word	0xffffffff


	//   ....[20]....
        /*01d4*/ 	.word	0xffffffff


	//   ....[21]....
        /*01d8*/ 	.word	0xffffffff


	//   ....[22]....
        /*01dc*/ 	.word	0xffffffff


	//   ....[23]....
        /*01e0*/ 	.word	0xffffffff


	//   ....[24]....
        /*01e4*/ 	.word	0xffffffff


	//   ....[25]....
        /*01e8*/ 	.word	0xffffffff


	//   ....[26]....
        /*01ec*/ 	.word	0xffffffff


	//   ....[27]....
        /*01f0*/ 	.word	0xffffffff


	//   ....[28]....
        /*01f4*/ 	.word	0xffffffff


	//   ....[29]....
        /*01f8*/ 	.word	0xffffffff


	//   ....[30]....
        /*01fc*/ 	.word	0xffffffff


	//   ....[31]....
        /*0200*/ 	.word	0x0500000f


	//   ....[32]....
        /*0204*/ 	.word	0x0500000f


	//   ....[33]....
        /*0208*/ 	.word	0x0500000f


	//   ....[34]....
        /*020c*/ 	.word	0x0500000f


	//   ....[35]....
        /*0210*/ 	.word	0x0500000f


	//   ....[36]....
        /*0214*/ 	.word	0x0500000f


	//   ....[37]....
        /*0218*/ 	.word	0x0500000f


	//   ....[38]....
        /*021c*/ 	.word	0x0500000f


	//   ....[39]....
        /*0220*/ 	.word	0x0500000f


	//   ....[40]....
        /*0224*/ 	.word	0x0500000f


	//   ....[41]....
        /*0228*/ 	.word	0x0500000f


	//   ....[42]....
        /*022c*/ 	.word	0x0500000f


	//   ....[43]....
        /*0230*/ 	.word	0x0500000f


	//   ....[44]....
        /*0234*/ 	.word	0x0500000f


	//   ....[45]....
        /*0238*/ 	.word	0x0500000f


	//   ....[46]....
        /*023c*/ 	.word	0x0500000f


	//   ....[47]....
        /*0240*/ 	.word	0x0500000f


	//   ....[48]....
        /*0244*/ 	.word	0x0500000f


	//   ....[49]....
        /*0248*/ 	.word	0x0500000f


	//   ....[50]....
        /*024c*/ 	.word	0x0500000f


	//   ....[51]....
        /*0250*/ 	.word	0x0500000f


	//   ....[52]....
        /*0254*/ 	.word	0x0500000f


	//   ....[53]....
        /*0258*/ 	.word	0x0500000f


	//   ....[54]....
        /*025c*/ 	.word	0x0500000f


	//   ....[55]....
        /*0260*/ 	.word	0x0500000f


	//   ....[56]....
        /*0264*/ 	.word	0x0500000f


	//   ....[57]....
        /*0268*/ 	.word	0x0500000f


	//   ....[58]....
        /*026c*/ 	.word	0x0500000f


	//   ....[59]....
        /*0270*/ 	.word	0x0500000f


	//   ....[60]....
        /*0274*/ 	.word	0x0500000f


	//   ....[61]....
        /*0278*/ 	.word	0x0500000f


	//   ....[62]....
        /*027c*/ 	.word	0x0500000f


	//   ....[63]....
        /*0280*/ 	.word	0x0500000f


	//   ....[64]....
        /*0284*/ 	.word	0x0500000f


	//   ....[65]....
        /*0288*/ 	.word	0x0500000f


	//----- nvinfo : EIATTR_COOP_GROUP_INSTR_OFFSETS
	.align		4
.L_13963:
        /*028c*/ 	.byte	0x04, 0x28
        /*028e*/ 	.short	(.L_13965 - .L_13964)


	//   ....[0]....
.L_13964:
        /*0290*/ 	.word	0x00000b30


	//   ....[1]....
        /*0294*/ 	.word	0x00000b50


	//   ....[2]....
        /*0298*/ 	.word	0x00000b70


	//   ....[3]....
        /*029c*/ 	.word	0x00000b90


	//   ....[4]....
        /*02a0*/ 	.word	0x00000bb0


	//   ....[5]....
        /*02a4*/ 	.word	0x00000cc0


	//   ....[6]....
        /*02a8*/ 	.word	0x00000ce0


	//   ....[7]....
        /*02ac*/ 	.word	0x00000d00


	//   ....[8]....
        /*02b0*/ 	.word	0x00001b50


	//   ....[9]....
        /*02b4*/ 	.word	0x00001b80


	//   ....[10]....
        /*02b8*/ 	.word	0x00001ba0


	//   ....[11]....
        /*02bc*/ 	.word	0x00001bc0


	//   ....[12]....
        /*02c0*/ 	.word	0x00001be0


	//   ....[13]....
        /*02c4*/ 	.word	0x00001c30


	//   ....[14]....
        /*02c8*/ 	.word	0x00001c50


	//   ....[15]....
        /*02cc*/ 	.word	0x00001c70


	//   ....[16]....
        /*02d0*/ 	.word	0x00002c70


	//   ....[17]....
        /*02d4*/ 	.word	0x00002cb0


	//   ....[18]....
        /*02d8*/ 	.word	0x00002cd0


	//   ....[19]....
        /*02dc*/ 	.word	0x00002ce0


	//   ....[20]....
        /*02e0*/ 	.word	0x00002cf0


	//   ....[21]....
        /*02e4*/ 	.word	0x00002d00


	//   ....[22]....
        /*02e8*/ 	.word	0x00002d30


	//   ....[23]....
        /*02ec*/ 	.word	0x00002d60


	//   ....[24]....
        /*02f0*/ 	.word	0x00002d80


	//   ....[25]....
        /*02f4*/ 	.word	0x00002dc0


	//   ....[26]....
        /*02f8*/ 	.word	0x00002df0


	//   ....[27]....
        /*02fc*/ 	.word	0x00002e20


	//   ....[28]....
        /*0300*/ 	.word	0x00002e50


	//   ....[29]....
        /*0304*/ 	.word	0x00002e60


	//   ....[30]....
        /*0308*/ 	.word	0x00002ec0


	//   ....[31]....
        /*030c*/ 	.word	0x00003af0


	//   ....[32]....
        /*0310*/ 	.word	0x00003b50


	//   ....[33]....
        /*0314*/ 	.word	0x00003bb0


	//   ....[34]....
        /*0318*/ 	.word	0x00003c10


	//   ....[35]....
        /*031c*/ 	.word	0x00003c70


	//   ....[36]....
        /*0320*/ 	.word	0x00003cf0


	//   ....[37]....
        /*0324*/ 	.word	0x00003d50


	//   ....[38]....
        /*0328*/ 	.word	0x00003db0


	//   ....[39]....
        /*032c*/ 	.word	0x00003e30


	//   ....[40]....
        /*0330*/ 	.word	0x00003e90


	//   ....[41]....
        /*0334*/ 	.word	0x00003f10


	//   ....[42]....
        /*0338*/ 	.word	0x00003f70


	//   ....[43]....
        /*033c*/ 	.word	0x00003ff0


	//   ....[44]....
        /*0340*/ 	.word	0x00004050


	//   ....[45]....
        /*0344*/ 	.word	0x000040d0


	//   ....[46]....
        /*0348*/ 	.word	0x00004130


	//   ....[47]....
        /*034c*/ 	.word	0x000041b0


	//   ....[48]....
        /*0350*/ 	.word	0x00004210


	//   ....[49]....
        /*0354*/ 	.word	0x00004290


	//   ....[50]....
        /*0358*/ 	.word	0x000042f0


	//   ....[51]....
        /*035c*/ 	.word	0x00004360


	//   ....[52]....
        /*0360*/ 	.word	0x000043c0


	//   ....[53]....
        /*0364*/ 	.word	0x00004430


	//   ....[54]....
        /*0368*/ 	.word	0x00004490


	//   ....[55]....
        /*036c*/ 	.word	0x00004500


	//   ....[56]....
        /*0370*/ 	.word	0x00004560


	//   ....[57]....
        /*0374*/ 	.word	0x000045e0


	//   ....[58]....
        /*0378*/ 	.word	0x00004640


	//   ....[59]....
        /*037c*/ 	.word	0x000046c0


	//   ....[60]....
        /*0380*/ 	.word	0x00004720


	//   ....[61]....
        /*0384*/ 	.word	0x00004790


	//   ....[62]....
        /*0388*/ 	.word	0x000047f0


	//   ....[63]....
        /*038c*/ 	.word	0x00004860


	//   ....[64]....
        /*0390*/ 	.word	0x000048d0


	//   ....[65]....
        /*0394*/ 	.word	0x00004940


	//----- nvinfo : EIATTR_VRC_CTA_INIT_COUNT
	.align		4
.L_13965:
        /*0398*/ 	.byte	0x02, 0x4a
	.zero		1
	.zero		1


	//----- nvinfo : EIATTR_SYSCALL_OFFSETS
	.align		4
        /*039c*/ 	.byte	0x04, 0x46
        /*039e*/ 	.short	(.L_13967 - .L_13966)


	//   ....[0]....
.L_13966:
        /*03a0*/ 	.word	0x00002b50


	//   ....[1]....
        /*03a4*/ 	.word	0x00003a90


	//----- nvinfo : EIATTR_EXIT_INSTR_OFFSETS
	.align		4
.L_13967:
        /*03a8*/ 	.byte	0x04, 0x1c
        /*03aa*/ 	.short	(.L_13969 - .L_13968)


	//   ....[0]....
.L_13968:
        /*03ac*/ 	.word	0x00000090


	//   ....[1]....
        /*03b0*/ 	.word	0x000036f0


	//   ....[2]....
        /*03b4*/ 	.word	0x00003720


	//   ....[3]....
        /*03b8*/ 	.word	0x00003990


	//   ....[4]....
        /*03bc*/ 	.word	0x00003aa0


	//----- nvinfo : EIATTR_CRS_STACK_SIZE
	.align		4
.L_13969:
        /*03c0*/ 	.byte	0x04, 0x1e
        /*03c2*/ 	.short	(.L_13971 - .L_13970)
.L_13970:
        /*03c4*/ 	.word	0x00000000


	//----- nvinfo : EIATTR_CBANK_PARAM_SIZE
	.align		4
.L_13971:
        /*03c8*/ 	.byte	0x03, 0x19
        /*03ca*/ 	.short	0x008c


	//----- nvinfo : EIATTR_PARAM_CBANK
	.align		4
        /*03cc*/ 	.byte	0x04, 0x0a
        /*03ce*/ 	.short	(.L_13973 - .L_13972)
	.align		4
.L_13972:
        /*03d0*/ 	.word	index@(.nv.constant0._ZN4vllm25paged_attention_v2_kernelI13__nv_bfloat16hLi120ELi32ELi128ELNS_18Fp8KVCacheDataTypeE1ELb1ELi512EEEvPfS3_PT_PKS4_PKT0_SA_ifPKiSC_iPKfiiiSE_SE_iiiii)
        /*03d4*/ 	.short	0x0380
        /*03d6*/ 	.short	0x008c


	//----- nvinfo : EIATTR_SW_WAR
	.align		4
.L_13973:
        /*03d8*/ 	.byte	0x04, 0x36
        /*03da*/ 	.short	(.L_13975 - .L_13974)
.L_13974:
        /*03dc*/ 	.word	0x00000008
.L_13975:


//--------------------- .nv.info._ZN4vllm25paged_attention_v2_kernelI13__nv_bfloat16hLi112ELi32ELi128ELNS_18Fp8KVCacheDataTypeE1ELb1ELi512EEEvPfS3_PT_PKS4_PKT0_SA_ifPKiSC_iPKfiiiSE_SE_iiiii --------------------------
	.section	.nv.info._ZN4vllm25paged_attention_v2_kernelI13__nv_bfloat16hLi112ELi32ELi128ELNS_18Fp8KVCacheDataTypeE1ELb1ELi512EEEvPfS3_PT_PKS4_PKT0_SA_ifPKiSC_iPKfiiiSE_SE_iiiii,"",@"SHT_CUDA_INFO"
	.sectionflags	@""
	.align	4


	//----- nvinfo : EIATTR_CUDA_API_VERSION
	.align		4
        /*0000*/ 	.byte	0x04, 0x37
        /*0002*/ 	.short	(.L_13977 - .L_13976)
.L_13976:
        /*0004*/ 	.word	0x00000082


	//----- nvinfo : EIATTR_KPARAM_INFO
	.align		4
.L_13977:
        /*0008*/ 	.byte	0x04, 0x17
        /*000a*/ 	.short	(.L_13979 - .L_13978)
.L_13978:
        /*000c*/ 	.word	0x00000000
        /*0010*/ 	.short	0x0015
        /*0012*/ 	.short	0x0088
        /*0014*/ 	.byte	0x00, 0xf0, 0x11, 0x00


	//----- nvinfo : EIATTR_KPARAM_INFO
	.align		4
.L_13979:
        /*0018*/ 	.byte	0x04, 0x17
        /*001a*/ 	.short	(.L_13981 - .L_13980)
.L_13980:
        /*001c*/ 	.word	0x00000000
        /*0020*/ 	.short	0x0014
        /*0022*/ 	.short	0x0084
        /*0024*/ 	.byte	0x00, 0xf0, 0x11, 0x00


	//----- nvinfo : EIATTR_KPARAM_INFO
	.align		4
.L_13981:
        /*0028*/ 	.byte	0x04, 0x17
        /*002a*/ 	.short	(.L_13983 - .L_13982)
.L_13982:
        /*002c*/ 	.word	0x00000000
        /*0030*/ 	.short	0x0013
        /*0032*/ 	.short	0x0080
        /*0034*/ 	.byte	0x00, 0xf0, 0x11, 0x00


	//----- nvinfo : EIATTR_KPARAM_INFO
	.align		4
.L_13983:
        /*0038*/ 	.byte	0x04, 0x17
        /*003a*/ 	.short	(.L_13985 - .L_13984)
.L_13984:
        /*003c*/ 	.word	0x00000000
        /*0040*/ 	.short	0x0012
        /*0042*/ 	.short	0x007c
        /*0044*/ 	.byte	0x00, 0xf0, 0x11, 0x00


	//----- nvinfo : EIATTR_KPARAM_INFO
	.align		4
.L_13985:
        /*0048*/ 	.byte	0x04, 0x17
        /*004a*/ 	.short	(.L_13987 - .L_13986)
.L_13986:
        /*004c*/ 	.word	0x00000000
        /*0050*/ 	.short	0x0011
        /*0052*/ 	.short	0x0078
        /*0054*/ 	.byte	0x00, 0xf0, 0x11, 0x00


	//----- nvinfo : EIATTR_KPARAM_INFO
	.align		4
.L_13987:
        /*0058*/ 	.byte	0x04, 0x17
        /*005a*/ 	.short	(.L_13989 - .L_13988)
.L_13988:
        /*005c*/ 	.word	0x00000000
        /*0060*/ 	.short	0x0010
        /*0062*/ 	.short	0x0070
        /*0064*/ 	.byte	0x00, 0xf5, 0x21, 0x00


	//----- nvinfo : EIATTR_KPARAM_INFO
	.align		4
.L_13989:
        /*0068*/ 	.byte	0x04, 0x17
        /*006a*/ 	.short	(.L_13991 - .L_13990)
.L_13990:
        /*006c*/ 	.word	0x00000000
        /*0070*/ 	.short	0x000f
        /*0072*/ 	.short	0x0068
        /*0074*/ 	.byte	0x00, 0xf5, 0x21, 0x00


	//----- nvinfo : EIATTR_KPARAM_INFO
	.align		4
.L_13991:
        /*0078*/ 	.byte	0x04, 0x17
        /*007a*/ 	.short	(.L_13993 - .L_13992)
.L_13992:
        /*007c*/ 	.word	0x00000000
        /*0080*/ 	.short	0x000e
        /*0082*/ 	.short	0x0060
        /*0084*/ 	.byte	0x00, 0xf0, 0x11, 0x00


	//----- nvinfo : EIATTR_KPARAM_INFO
	.align		4
.L_13993:
        /*0088*/ 	.byte	0x04, 0x17
        /*008a*/ 	.short	(.L_13995 - .L_13994)
.L_13994:
        /*008c*/ 	.word	0x00000000
        /*0090*/ 	.short	0x000d
        /*0092*/ 	.short	0x005c
        /*0094*/ 	.byte	0x00, 0xf0, 0x11, 0x00


	//----- nvinfo : EIATTR_KPARAM_INFO
	.align		4
.L_13995:
        /*0098*/ 	.byte	0x04, 0x17
        /*009a*/ 	.short	(.L_13997 - .L_13996)
.L_13996:
        /*009c*/ 	.word	0x00000000
        /*00a0*/ 	.short	0x000c
        /*00a2*/ 	.short	0x0058
        /*00a4*/ 	.byte	0x00, 0xf0, 0x11, 0x00


	//----- nvinfo : EIATTR_KPARAM_INFO
	.align		4
.L_13997:
        /*00a8*/ 	.byte	0x04, 0x17
        /*00aa*/ 	.short	(.L_13999 - .L_13998)
.L_13998:
        /*00ac*/ 	.word	0x00000000
        /*00b0*/ 	.short	0x000b
        /*00b2*/ 	.short	0x0050
        /*00b4*/ 	.byte	0x00, 0xf5, 0x21, 0x00


	//----- nvinfo : EIATTR_KPARAM_INFO
	.align		4
.L_13999:
        /*00b8*/ 	.byte	0x04, 0x17
        /*00ba*/ 	.short	(.L_14001 - .L_14000)
.L_14000:
        /*00bc*/ 	.word	0x00000000
        /*00c0*/ 	.short	0x000a
        /*00c2*/ 	.short	0x0048
        /*00c4*/ 	.byte	0x00, 0xf0, 0x11, 0x00


	//----- nvinfo : EIATTR_KPARAM_INFO
	.align		4
.L_14001:
        /*00c8*/ 	.byte	0x04, 0x17
        /*00ca*/ 	.short	(.L_14003 - .L_14002)
.L_14002:
        /*00cc*/ 	.word	0x00000000
        /*00d0*/ 	.short	0x0009
        /*00d2*/ 	.short	0x0040
        /*00d4*/ 	.byte	0x00, 0xf5, 0x21, 0x00


	//----- nvinfo : EIATTR_KPARAM_INFO
	.align		4
.L_14003:
        /*00d8*/ 	.byte	0x04, 0x17
        /*00da*/ 	.short	(.L_14005 - .L_14004)
.L_14004:
        /*00dc*/ 	.word	0x00000000
        /*00e0*/ 	.short	0x0008
        /*00e2*/ 	.short	0x0038
        /*00e4*/ 	.byte	0x00, 0xf5, 0x21, 0x00


	//----- nvinfo : EIATTR_KPARAM_INFO
	.align		4
.L_14005:
        /*00e8*/ 	.byte	0x04, 0x17
        /*00ea*/ 	.short	(.L_14007 - .L_14006)
.L_14006:
        /*00ec*/ 	.word	0x00000000
        /*00f0*/ 	.short	0x0007
        /*00f2*/ 	.short	0x0034
        /*00f4*/ 	.byte	0x00, 0xf0, 0x11, 0x00


	//----- nvinfo : EIATTR_KPARAM_INFO
	.align		4
.L_14007:
        /*00f8*/ 	.byte	0x04, 0x17
        /*00fa*/ 	.short	(.L_14009 - .L_14008)
.L_14008:
        /*00fc*/ 	.word	0x00000000
        /*0100*/ 	.short	0x0006
        /*0102*/ 	.short	0x0030
        /*0104*/ 	.byte	0x00, 0xf0, 0x11, 0x00


	//----- nvinfo : EIATTR_KPARAM_INFO
	.align		4
.L_14009:
        /*0108*/ 	.byte	0x04, 0x17
        /*010a*/ 	.short	(.L_14011 - .L_14010)
.L_14010:
        /*010c*/ 	.word	0x00000000
        /*0110*/ 	.short	0x0005
        /*0112*/ 	.short	0x0028
        /*0114*/ 	.byte	0x00, 0xf5, 0x21, 0x00


	//----- nvinfo : EIATTR_KPARAM_INFO
	.align		4
.L_14011:
        /*0118*/ 	.byte	0x04, 0x17
        /*011a*/ 	.short	(.L_14013 - .L_14012)
.L_14012:
        /*011c*/ 	.word	0x00000000
        /*0120*/ 	.short	0x0004
        /*0122*/ 	.short	0x0020
        /*0124*/ 	.byte	0x00, 0xf5, 0x21, 0x00


	//----- nvinfo : EIATTR_KPARAM_INFO
	.align		4
.L_14013:
        /*0128*/ 	.byte	0x04, 0x17
        /*012a*/ 	.short	(.L_14015 - .L_14014)
.L_14014:
        /*012c*/ 	.word	0x00000000
        /*0130*/ 	.short	0x0003
        /*0132*/ 	.short	0x0018
        /*0134*/ 	.byte	0x00, 0xf5, 0x21, 0x00


	//----- nvinfo : EIATTR_KPARAM_INFO
	.align		4
.L_14015:
        /*0138*/ 	.byte	0x04, 0x17
        /*013a*/ 	.short	(.L_14017 - .L_14016)
.L_14016:
        /*013c*/ 	.word	0x00000000
        /*0140*/ 	.short	0x0002
        /*0142*/ 	.short	0x0010
        /*0144*/ 	.byte	0x00, 0xf5, 0x21, 0x00


	//----- nvinfo : EIATTR_KPARAM_INFO
	.align		4
.L_14017:
        /*0148*/ 	.byte	0x04, 0x17
        /*014a*/ 	.short	(.L_14019 - .L_14018)
.L_14018:
        /*014c*/ 	.word	0x00000000
        /*0150*/ 	.short	0x0001
        /*0152*/ 	.short	0x0008
        /*0154*/ 	.byte	0x00, 0xf5, 0x21, 0x00


	//----- nvinfo : EIATTR_KPARAM_INFO
	.align		4
.L_14019:
        /*0158*/ 	.byte	0x04, 0x17
        /*015a*/ 	.short	(.L_14021 - .L_14020)
.L_14020:
        /*015c*/ 	.word	0x00000000
        /*0160*/ 	.short	0x0000
        /*0162*/ 	.short	0x0000
        /*0164*/ 	.byte	0x00, 0xf5, 0x21, 0x00


	//----- nvinfo : EIATTR_SPARSE_MMA_MASK
	.align		4
.L_14021:
        /*0168*/ 	.byte	0x03, 0x50
        /*016a*/ 	.short	0x0000


	//----- nvinfo : EIATTR_MAXREG_COUNT
	.align		4
        /*016c*/ 	.byte	0x03, 0x1b
        /*016e*/ 	.short	0x00ff


	//----- nvinfo : EIATTR_NUM_BARRIERS
	.align		4
        /*0170*/ 	.byte	0x02, 0x4c
        /*0172*/ 	.byte	0x01
	.zero		1


	//----- nvinfo : EIATTR_EXTERNS
	.align		4
        /*0174*/ 	.byte	0x04, 0x0f
        /*0176*/ 	.short	(.L_14023 - .L_14022)


	//   ....[0]....
	.align		4
.L_14022:
        /*0178*/ 	.word	index@(__assertfail)


	//----- nvinfo : EIATTR_MERCURY_ISA_VERSION
	.align		4
.L_14023:
        /*017c*/ 	.byte	0x03, 0x5f
        /*017e*/ 	.short	0x0101


	//----- nvinfo : EIATTR_COOP_GROUP_MASK_REGIDS
	.align		4
        /*0180*/ 	.byte	0x04, 0x29
        /*0182*/ 	.short	(.L_14025 - .L_14024)


	//   ....[0]....
.L_14024:
        /*0184*/ 	.word	0xffffffff


	//   ....[1]....
        /*0188*/ 	.word	0xffffffff


	//   ....[2]....
        /*018c*/ 	.word	0xffffffff


	//   ....[3]....
        /*0190*/ 	.word	0xffffffff


	//   ....[4]....
        /*0194*/ 	.word	0xffffffff


	//   ....[5]....
        /*0198*/ 	.word	0xffffffff


	//   ....[6]....
        /*019c*/ 	.word	0xffffffff


	//   ....[7]....
        /*01a0*/ 	.word	0xffffffff


	//   ....[8]....
        /*01a4*/ 	.word	0xffffffff


	//   ....[9]....
        /*01a8*/ 	.word	0xffffffff


	//   ....[10]....
        /*01ac*/ 	.word	0xffffffff


	//   ....[11]....
        /*01b0*/ 	.word	0xffffffff


	//   ....[12]....
        /*01b4*/ 	.word	0xffffffff


	//   ....[13]....
        /*01b8*/ 	.word	0xffffffff


	//   ....[14]....
        /*01bc*/ 	.word	0xffffffff


	//   ....[15]....
        /*01c0*/ 	.word	0xffffffff


	//   ....[16]....
        /*01c4*/ 	.word	0xffffffff


	//   ....[17]....
        /*01c8*/ 	.word	0xffffffff


	//   ....[18]....
        /*01cc*/ 	.word	0xffffffff


	//   ....[19]....
        /*01d0*/ 	.word	0xffffffff


	//   ....[20]....
        /*01d4*/ 	.word	0xffffffff


	//   ....[21]....
        /*01d8*/ 	.word	0xffffffff


	//   ....[22]....
        /*01dc*/ 	.word	0xffffffff


	//   ....[23]....
        /*01e0*/ 	.word	0xffffffff


	//   ....[24]....
        /*01e4*/ 	.word	0xffffffff


	//   ....[25]....
        /*01e8*/ 	.word	0xffffffff


	//   ....[26]....
        /*01ec*/ 	.word	0xffffffff


	//   ....[27]....
        /*01f0*/ 	.word	0xffffffff


	//   ....[28]....
        /*01f4*/ 	.word	0xffffffff


	//   ....[29]....
        /*01f8*/ 	.word	0xffffffff


	//   ....[30]....
        /*01fc*/ 	.word	0x0500000f


	//   ....[31]....
        /*0200*/ 	.word	0x0500000f


	//   ....[32]....
        /*0204*/ 	.word	0x0500000f


	//   ....[33]....
        /*0208*/ 	.word	0x0500000f


	//   ....[34]....
        /*020c*/ 	.word	0x0500000f


	//   ....[35]....
        /*0210*/ 	.word	0x0500000f


	//   ....[36]....
        /*0214*/ 	.word	0x0500000f


	//   ....[37]....
        /*0218*/ 	.word	0x0500000f


	//   ....[38]....
        /*021c*/ 	.word	0x0500000f


	//   ....[39]....
        /*0220*/ 	.word	0x0500000f


	//   ....[40]....
        /*0224*/ 	.word	0x0500000f


	//   ....[41]....
        /*0228*/ 	.word	0x0500000f


	//   ....[42]....
        /*022c*/ 	.word	0x0500000f


	//   ....[43]....
        /*0230*/ 	.word	0x0500000f


	//   ....[44]....
        /*0234*/ 	.word	0x0500000f


	//   ....[45]....
        /*0238*/ 	.word	0x0500000f


	//   ....[46]....
        /*023c*/ 	.word	0x0500000f


	//   ....[47]....
        /*0240*/ 	.word	0x0500000f


	//   ....[48]....
        /*0244*/ 	.word	0x0500000f


	//   ....[49]....
        /*0248*/ 	.word	0x0500000f


	//   ....[50]....
        /*024c*/ 	.word	0x0500000f


	//   ....[51]....
        /*0250*/ 	.word	0x0500000f


	//   ....[52]....
        /*0254*/ 	.word	0x0500000f


	//   ....[53]....
        /*0258*/ 	.word	0x0500000f


	//   ....[54]....
        /*025c*/ 	.word	0x0500000f


	//   ....[55]....
        /*0260*/ 	.word	0x0500000f


	//   ....[56]....
        /*0264*/ 	.word	0x0500000f


	//   ....[57]....
        /*0268*/ 	.word	0x0500000f


	//   ....[58]....
        /*026c*/ 	.word	0x0500000f


	//   ....[59]....
        /*0270*/ 	.word	0x0500000f


	//   ....[60]....
        /*0274*/ 	.word	0x0500000f


	//   ....[61]....
        /*0278*/ 	.word	0x0500000f


	//   ....[62]....
        /*027c*/ 	.word	0x0500000f


	//----- nvinfo : EIATTR_COOP_GROUP_INSTR_OFFSETS
	.align		4
.L_14025:
        /*0280*/ 	.byte	0x04, 0x28
        /*0282*/ 	.short	(.L_14027 - .L_14026)


	//   ....[0]....
.L_14026:
        /*0284*/ 	.word	0x00000b30


	//   ....[1]....
        /*0288*/ 	.word	0x00000b50


	//   ....[2]....
        /*028c*/ 	.word	0x00000b70


	//   ....[3]....
        /*0290*/ 	.word	0x00000b90


	//   ....[4]....
        /*0294*/ 	.word	0x00000bb0


	//   ....[5]....
        /*0298*/ 	.word	0x00000cc0


	//   ....[6]....
        /*029c*/ 	.word	0x00000ce0


	//   ....[7]....
        /*02a0*/ 	.word	0x00000d00


	//   ....[8]....
        /*02a4*/ 	.word	0x00001b50


	//   ....[9]....
        /*02a8*/ 	.word	0x00001b80


	//   ....[10]....
        /*02ac*/ 	.word	0x00001ba0


	//   ....[11]....
        /*02b0*/ 	.word	0x00001bc0


	//   ....[12]....
        /*02b4*/ 	.word	0x00001be0


	//   ....[13]....
        /*02b8*/ 	.word	0x00001c30


	//   ....[14]....
        /*02bc*/ 	.word	0x00001c50


	//   ....[15]....
        /*02c0*/ 	.word	0x00001c70


	//   ....[16]....
        /*02c4*/ 	.word	0x00002c50


	//   ....[17]....
        /*02c8*/ 	.word	0x00002c90


	//   ....[18]....
        /*02cc*/ 	.word	0x00002cd0


	//   ....[19]....
        /*02d0*/ 	.word	0x00002d00


	//   ....[20]....
        /*02d4*/ 	.word	0x00002d10


	//   ....[21]....
        /*02d8*/ 	.word	0x00002d20


	//   ....[22]....
        /*02dc*/ 	.word	0x00002d50


	//   ....[23]....
        /*02e0*/ 	.word	0x00002d80


	//   ....[24]....
        /*02e4*/ 	.word	0x00002db0


	//   ....[25]....
        /*02e8*/ 	.word	0x00002de0


	//   ....[26]....
        /*02ec*/ 	.word	0x00002e20


	//   ....[27]....
        /*02f0*/ 	.word	0x00002e30


	//   ....[28]....
        /*02f4*/ 	.word	0x00002e70


	//   ....[29]....
        /*02f8*/ 	.word	0x00002ea0


	//   ....[30]....
        /*02fc*/ 	.word	0x00003a40


	//   ....[31]....
        /*0300*/ 	.word	0x00003aa0


	//   ....[32]....
        /*0304*/ 	.word	0x00003b00


	//   ....[33]....
        /*0308*/ 	.word	0x00003b60


	//   ....[34]....
        /*030c*/ 	.word	0x00003bc0


	//   ....[35]....
        /*0310*/ 	.word	0x00003c40


	//   ....[36]....
        /*0314*/ 	.word	0x00003ca0


	//   ....[37]....
        /*0318*/ 	.word	0x00003d00


	//   ....[38]....
        /*031c*/ 	.word	0x00003d80


	//   ....[39]....
        /*0320*/ 	.word	0x00003de0


	//   ....[40]....
        /*0324*/ 	.word	0x00003e60


	//   ....[41]....
        /*0328*/ 	.word	0x00003ec0


	//   ....[42]....
        /*032c*/ 	.word	0x00003f40


	//   ....[43]....
        /*0330*/ 	.word	0x00003fa0


	//   ....[44]....
        /*0334*/ 	.word	0x00004020


	//   ....[45]....
        /*0338*/ 	.word	0x00004080


	//   ....[46]....
        /*033c*/ 	.word	0x000040f0


	//   ....[47]....
        /*0340*/ 	.word	0x00004150


	//   ....[48]....
        /*0344*/ 	.word	0x000041d0


	//   ....[49]....
        /*0348*/ 	.word	0x00004230


	//   ....[50]....
        /*034c*/ 	.word	0x000042a0


	//   ....[51]....
        /*0350*/ 	.word	0x00004300


	//   ....[52]....
        /*0354*/ 	.word	0x00004380


	//   ....[53]....
        /*0358*/ 	.word	0x000043e0


	//   ....[54]....
        /*035c*/ 	.word	0x00004460


	//   ....[55]....
        /*0360*/ 	.word	0x000044c0


	//   ....[56]....
        /*0364*/ 	.word	0x00004540


	//   ....[57]....
        /*0368*/ 	.word	0x000045a0


	//   ....[58]....
        /*036c*/ 	.word	0x00004610


	//   ....[59]....
        /*0370*/ 	.word	0x00004670


	//   ....[60]....
        /*0374*/ 	.word	0x000046d0


	//   ....[61]....
        /*0378*/ 	.word	0x00004740


	//   ....[62]....
        /*037c*/ 	.word	0x000047b0


	//----- nvinfo : EIATTR_VRC_CTA_INIT_COUNT
	.align		4
.L_14027:
        /*0380*/ 	.byte	0x02, 0x4a
	.zero		1
	.zero		1


	//----- nvinfo : EIATTR_SYSCALL_OFFSETS
	.align		4
        /*0384*/ 	.byte	0x04, 0x46
        /*0386*/ 	.short	(.L_14029 - .L_14028)


	//   ....[0]....
.L_14028:
        /*0388*/ 	.word	0x00002b50


	//   ....[1]....
        /*038c*/ 	.word	0x000039e0


	//----- nvinfo : EIATTR_EXIT_INSTR_OFFSETS
	.align		4
.L_14029:
        /*0390*/ 	.byte	0x04, 0x1c
        /*0392*/ 	.short	(.L_14031 - .L_14030)


	//   ....[0]....
.L_14030:
        /*0394*/ 	.word	0x00000090


	//   ....[1]....
        /*0398*/ 	.word	0x00003660


	//   ....[2]....
        /*039c*/ 	.word	0x00003690


	//   ....[3]....
        /*03a0*/ 	.word	0x000038e0


	//   ....[4]....
        /*03a4*/ 	.word	0x000039f0


	//----- nvinfo : EIATTR_CRS_STACK_SIZE
	.align		4
.L_14031:
        /*03a8*/ 	.byte	0x04, 0x1e
        /*03aa*/ 	.short	(.L_14033 - .L_14032)
.L_14032:
        /*03ac*/ 	.word	0x00000000


	//----- nvinfo : EIATTR_CBANK_PARAM_SIZE
	.align		4
.L_14033:
        /*03b0*/ 	.byte	0x03, 0x19
        /*03b2*/ 	.short	0x008c


	//----- nvinfo : EIATTR_PARAM_CBANK
	.align		4
        /*03b4*/ 	.byte	0x04, 0x0a
        /*03b6*/ 	.short	(.L_14035 - .L_14034)
	.align		4
.L_14034:
        /*03b8*/ 	.word	index@(.nv.constant0._ZN4vllm25paged_attention_v2_kernelI13__nv_bfloat16hLi112ELi32ELi128ELNS_18Fp8KVCacheDataTypeE1ELb1ELi512EEEvPfS3_PT_PKS4_PKT0_SA_ifPKiSC_iPKfiiiSE_SE_iiiii)
        /*03bc*/ 	.short	0x0380
        /*03be*/ 	.short	0x008c


	//----- nvinfo : EIATTR_SW_WAR
	.align		4
.L_14035:
        /*03c0*/ 	.byte	0x04, 0x36
        /*03c2*/ 	.short	(.L_14037 - .L_14036)
.L_14036:
        /*03c4*/ 	.word	0x00000008
.L_14037:


//--------------------- .nv.info._ZN4vllm25paged_attention_v2_kernelI13__nv_bfloat16hLi96ELi32ELi128ELNS_18Fp8KVCacheDataTypeE1ELb1ELi512EEEvPfS3_PT_PKS4_PKT0_SA_ifPKiSC_iPKfiiiSE_SE_iiiii --------------------------
	.section	.nv.info._ZN4vllm25paged_attention_v2_kernelI13__nv_bfloat16hLi96ELi32ELi128ELNS_18Fp8KVCacheDataTypeE1ELb1ELi512EEEvPfS3_PT_PKS4_PKT0_SA_ifPKiSC_iPKfiiiSE_SE_iiiii,"",@"SHT_CUDA_INFO"
	.sectionflags	@""
	.align	4


	//----- nvinfo : EIATTR_CUDA_API_VERSION
	.align		4
        /*0000*/ 	.byte	0x04, 0x37
        /*0002*/ 	.short	(.L_14039 - .L_14038)
.L_14038:
        /*0004*/ 	.word	0x00000082


	//----- nvinfo : EIATTR_KPARAM_INFO
	.align		4
.L_14039:
        /*0008*/ 	.byte	0x04, 0x17
        /*000a*/ 	.short	(.L_14041 - .L_14040)
.L_14040:
        /*000c*/ 	.word	0x00000000
        /*0010*/ 	.short	0x0015
        /*0012*/ 	.short	0x0088
        /*0014*/ 	.byte	0x00, 0xf0, 0x11, 0x00


	//----- nvinfo : EIATTR_KPARAM_INFO
	.align		4
.L_14041:
        /*0018*/ 	.byte	0x04, 0x17
        /*001a*/ 	.short	(.L_14043 - .L_14042)
.L_14042:
        /*001c*/ 	.word	0x00000000
        /*0020*/ 	.short	0x0014
        /*0022*/ 	.short	0x0084
        /*0024*/ 	.byte	0x00, 0xf0, 0x11, 0x00


	//----- nvinfo : EIATTR_KPARAM_INFO
	.align		4
.L_14043:
        /*0028*/ 	.byte	0x04, 0x17
        /*002a*/ 	.short	(.L_14045 - .L_14044)
.L_14044:
        /*002c*/ 	.word	0x00000000
        /*0030*/ 	.short	0x0013
        /*0032*/ 	.short	0x0080
        /*0034*/ 	.byte	0x00, 0xf0, 0x11, 0x00


	//----- nvinfo : EIATTR_KPARAM_INFO
	.align		4
.L_14045:
        /*0038*/ 	.byte	0x04, 0x17
        /*003a*/ 	.short	(.L_14047 - .L_14046)
.L_14046:
        /*003c*/ 	.word	0x00000000
        /*0040*/ 	.short	0x0012
        /*0042*/ 	.short	0x007c
        /*0044*/ 	.byte	0x00, 0xf0, 0x11, 0x00


	//----- nvinfo : EIATTR_KPARAM_INFO
	.align		4
.L_14047:
        /*0048*/ 	.byte	0x04, 0x17
        /*004a*/ 	.short	(.L_14049 - .L_14048)
.L_14048:
        /*004c*/ 	.word	0x00000000
        /*0050*/ 	.short	0x0011
        /*0052*/ 	.short	0x0078
        /*0054*/ 	.byte	0x00, 0xf0, 0x11, 0x00


	//----- nvinfo : EIATTR_KPARAM_INFO
	.align		4
.L_14049:
        /*0058*/ 	.byte	0x04, 0x17
        /*005a*/ 	.short	(.L_14051 - .L_14050)
.L_14050:
        /*005c*/ 	.word	0x00000000
        /*0060*/ 	.short	0x0010
        /*0062*/ 	.short	0x0070
        /*0064*/ 	.byte	0x00, 0xf5, 0x21, 0x00


	//----- nvinfo : EIATTR_KPARAM_INFO
	.align		4
.L_14051:
        /*0068*/ 	.byte	0x04, 0x17
        /*006a*/ 	.short	(.L_14053 - .L_14052)
.L_14052:
        /*006c*/ 	.word	0x00000000
        /*0070*/ 	.short	0x000f
        /*0072*/ 	.short	0x0068
        /*0074*/ 	.byte	0x00, 0xf5, 0x21, 0x00


	//----- nvinfo : EIATTR_KPARAM_INFO
	.align		4
.L_14053:
        /*0078*/ 	.byte	0x04, 0x17
        /*007a*/ 	.short	(.L_14055 - .L_14054)
.L_14054:
        /*007c*/ 	.word	0x00000000
        /*0080*/ 	.short	0x000e
        /*0082*/ 	.short	0x0060
        /*0084*/ 	.byte	0x00, 0xf0, 0x11, 0x00


	//----- nvinfo : EIATTR_KPARAM_INFO
	.align		4
.L_14055:
        /*0088*/ 	.byte	0x04, 0x17
        /*008a*/ 	.short	(.L_14057 - .L_14056)
.L_14056:
        /*008c*/ 	.word	0x00000000
        /*0090*/ 	.short	0x000d
        /*0092*/ 	.short	0x005c
        /*0094*/ 	.byte	0x00, 0xf0, 0x11, 0x00


	//----- nvinfo : EIATTR_KPARAM_INFO
	.align		4
.L_14057:
        /*0098*/ 	.byte	0x04, 0x17
        /*009a*/ 	.short	(.L_14059 - .L_14058)
.L_14058:
        /*009c*/ 	.word	0x00000000
        /*00a0*/ 	.short	0x000c
        /*00a2*/ 	.short	0x0058
        /*00a4*/ 	.byte	0x00, 0xf0, 0x11, 0x00


	//----- nvinfo : EIATTR_KPARAM_INFO
	.align		4
.L_14059:
        /*00a8*/ 	.byte	0x04, 0x17
        /*00aa*/ 	.short	(.L_14061 - .L_14060)
.L_14060:
        /*00ac*/ 	.word	0x00000000
        /*00b0*/ 	.short	0x000b
        /*00b2*/ 	.short	0x0050
        /*00b4*/ 	.byte	0x00, 0xf5, 0x21, 0x00


	//----- nvinfo : EIATTR_KPARAM_INFO
	.align		4
.L_14061:
        /*00b8*/ 	.byte	0x04, 0x17
        /*00ba*/ 	.short	(.L_14063 - .L_14062)
.L_14062:
        /*00bc*/ 	.word	0x00000000
        /*00c0*/ 	.short	0x000a
        /*00c2*/ 	.short	0x0048
        /*00c4*/ 	.byte	0x00, 0xf0, 0x11, 0x00


	//----- nvinfo : EIATTR_KPARAM_INFO
	.align		4
.L_14063:
        /*00c8*/ 	.byte	0x04, 0x17
        /*00ca*/ 	.short	(.L_14065 - .L_14064)
.L_14064:
        /*00cc*/ 	.word	0x00000000
        /*00d0*/ 	.short	0x0009
        /*00d2*/ 	.short	0x0040
        /*00d4*/ 	.byte	0x00, 0xf5, 0x21, 0x00


	//----- nvinfo : EIATTR_KPARAM_INFO
	.align		4
.L_14065:
        /*00d8*/ 	.byte	0x04, 0x17
        /*00da*/ 	.short	(.L_14067 - .L_14066)
.L_14066:
        /*00dc*/ 	.word	0x00000000
        /*00e0*/ 	.short	0x0008
        /*00e2*/ 	.short	0x0038
        /*00e4*/ 	.byte	0x00, 0xf5, 0x21, 0x00


	//----- nvinfo : EIATTR_KPARAM_INFO
	.align		4
.L_14067:
        /*00e8*/ 	.byte	0x04, 0x17
        /*00ea*/ 	.short	(.L_14069 - .L_14068)
.L_14068:
        /*00ec*/ 	.word	0x00000000
        /*00f0*/ 	.short	0x0007
        /*00f2*/ 	.short	0x0034
        /*00f4*/ 	.byte	0x00, 0xf0, 0x11, 0x00


	//----- nvinfo : EIATTR_KPARAM_INFO
	.align		4
.L_14069:
        /*00f8*/ 	.byte	0x04, 0x17
        /*00fa*/ 	.short	(.L_14071 - .L_14070)
.L_14070:
        /*00fc*/ 	.word	0x00000000
        /*0100*/ 	.short	0x0006
        /*0102*/ 	.short	0x0030
        /*0104*/ 	.byte	0x00, 0xf0, 0x11, 0x00


	//----- nvinfo : EIATTR_KPARAM_INFO
	.align		4
.L_14071:
        /*0108*/ 	.byte	0x04, 0x17
        /*010a*/ 	.short	(.L_14073 - .L_14072)
.L_14072:
        /*010c*/ 	.word	0x00000000
        /*0110*/ 	.short	0x0005
        /*0112*/ 	.short	0x0028
        /*0114*/ 	.byte	0x00, 0xf5, 0x21, 0x00


	//----- nvinfo : EIATTR_KPARAM_INFO
	.align		4
.L_14073:
        /*0118*/ 	.byte	0x04, 0x17
        /*011a*/ 	.short	(.L_14075 - .L_14074)
.L_14074:
        /*011c*/ 	.word	0x00000000
        /*0120*/ 	.short	0x0004
        /*0122*/ 	.short	0x0020
        /*0124*/ 	.byte	0x00, 0xf5, 0x21, 0x00


	//----- nvinfo : EIATTR_KPARAM_INFO
	.align		4
.L_14075:
        /*0128*/ 	.byte	0x04, 0x17
        /*012a*/ 	.short	(.L_14077 - .L_14076)
.L_14076:
        /*012c*/ 	.word	0x00000000
        /*0130*/ 	.short	0x0003
        /*0132*/ 	.short	0x0018
        /*0134*/ 	.byte	0x00, 0xf5, 0x21, 0x00


	//----- nvinfo : EIATTR_KPARAM_INFO
	.align		4
.L_14077:
        /*0138*/ 	.byte	0x04, 0x17
        /*013a*/ 	.short	(.L_14079 - .L_14078)
.L_14078:
        /*013c*/ 	.word	0x00000000
        /*0140*/ 	.short	0x0002
        /*0142*/ 	.short	0x0010
        /*0144*/ 	.byte	0x00, 0xf5, 0x21, 0x00


	//----- nvinfo : EIATTR_KPARAM_INFO
	.align		4
.L_14079:
        /*0148*/ 	.byte	0x04, 0x17
        /*014a*/ 	.short	(.L_14081 - .L_14080)
.L_14080:
        /*014c*/ 	.word	0x00000000
        /*0150*/ 	.short	0x0001
        /*0152*/ 	.short	0x0008
        /*0154*/ 	.byte	0x00, 0xf5, 0x21, 0x00


	//----- nvinfo : EIATTR_KPARAM_INFO
	.align		4
.L_14081:
        /*0158*/ 	.byte	0x04, 0x17
        /*015a*/ 	.short	(.L_14083 - .L_14082)
.L_14082:
        /*015c*/ 	.word	0x00000000
        /*0160*/ 	.short	0x0000
        /*0162*/ 	.short	0x0000
        /*0164*/ 	.byte	0x00, 0xf5, 0x21, 0x00


	//----- nvinfo : EIATTR_SPARSE_MMA_MASK
	.align		4
.L_14083:
        /*0168*/ 	.byte	0x03, 0x50
        /*016a*/ 	.short	0x0000


	//----- nvinfo : EIATTR_MAXREG_COUNT
	.align		4
        /*016c*/ 	.byte	0x03, 0x1b
        /*016e*/ 	.short	0x00ff


	//----- nvinfo : EIATTR_NUM_BARRIERS
	.align		4
        /*0170*/ 	.byte	0x02, 0x4c
        /*0172*/ 	.byte	0x01
	.zero		1


	//----- nvinfo : EIATTR_EXTERNS
	.align		4
        /*0174*/ 	.byte	0x04, 0x0f
        /*0176*/ 	.short	(.L_14085 - .L_14084)


	//   ....[0]....
	.align		4
.L_14084:
        /*0178*/ 	.word	index@(__assertfail)


	//----- nvinfo : EIATTR_MERCURY_ISA_VERSION
	.align		4
.L_14085:
        /*017c*/ 	.byte	0x03, 0x5f
        /*017e*/ 	.short	0x0101


	//----- nvinfo : EIATTR_COOP_GROUP_MASK_REGIDS
	.align		4
        /*0180*/ 	.byte	0x04, 0x29
        /*0182*/ 	.short	(.L_14087 - .L_14086)


	//   ....[0]....
.L_14086:
        /*0184*/ 	.word	0xffffffff


	//   ....[1]....
        /*0188*/ 	.word	0xffffffff


	//   ....[2]....
        /*018c*/ 	.word	0xffffffff


	//   ....[3]....
        /*0190*/ 	.word	0xffffffff


	//   ....[4]....
        /*0194*/ 	.word	0xffffffff


	//   ....[5]....
        /*0198*/ 	.word	0xffffffff


	//   ....[6]....
        /*019c*/ 	.word	0xffffffff


	//   ....[7]....
        /*01a0*/ 	.word	0xffffffff


	//   ....[8]....
        /*01a4*/ 	.word	0xffffffff


	//   ....[9]....
        /*01a8*/ 	.word	0xffffffff


	//   ....[10]....
        /*01ac*/ 	.word	0xffffffff


	//   ....[11]....
        /*01b0*/ 	.word	0xffffffff


	//   ....[12]....
        /*01b4*/ 	.word	0xffffffff


	//   ....[13]....
        /*01b8*/ 	.word	0xffffffff


	//   ....[14]....
        /*01bc*/ 	.word	0xffffffff


	//   ....[15]....
        /*01c0*/ 	.word	0xffffffff


	//   ....[16]....
        /*01c4*/ 	.word	0xffffffff


	//   ....[17]....
        /*01c8*/ 	.word	0xffffffff


	//   ....[18]....
        /*01cc*/ 	.word	0xffffffff


	//   ....[19]....
        /*01d0*/ 	.word	0xffffffff


	//   ....[20]....
        /*01d4*/ 	.word	0xffffffff


	//   ....[21]....
        /*01d8*/ 	.word	0xffffffff


	//   ....[22]....
        /*01dc*/ 	.word	0xffffffff


	//   ....[23]....
        /*01e0*/ 	.word	0xffffffff


	//   ....[24]....
        /*01e4*/ 	.word	0xffffffff


	//   ....[25]....
        /*01e8*/ 	.word	0xffffffff


	//   ....[26]....
        /*01ec*/ 	.word	0xffffffff


	//   ....[27]....
        /*01f0*/ 	.word	0xffffffff


	//   ....[28]....
        /*01f4*/ 	.word	0x0500000f


	//   ....[29]....
        /*01f8*/ 	.word	0x0500000f


	//   ....[30]....
        /*01fc*/ 	.word	0x0500000f


	//   ....[31]....
        /*0200*/ 	.word	0x0500000f


	//   ....[32]....
        /*0204*/ 	.word	0x0500000f


	//   ....[33]....
        /*0208*/ 	.word	0x0500000f


	//   ....[34]....
        /*020c*/ 	.word	0x0500000f


	//   ....[35]....
        /*0210*/ 	.word	0x0500000f


	//   ....[36]....
        /*0214*/ 	.word	0x0500000f


	//   ....[37]....
        /*0218*/ 	.word	0x0500000f


	//   ....[38]....
        /*021c*/ 	.word	0x0500000f


	//   ....[39]....
        /*0220*/ 	.word	0x0500000f


	//   ....[40]....
        /*0224*/ 	.word	0x0500000f


	//   ....[41]....
        /*0228*/ 	.word	0x0500000f


	//   ....[42]....
        /*022c*/ 	.word	0x0500000f


	//   ....[43]....
        /*0230*/ 	.word	0x0500000f


	//   ....[44]....
        /*0234*/ 	.word	0x0500000f


	//   ....[45]....
        /*0238*/ 	.word	0x0500000f


	//   ....[46]....
        /*023c*/ 	.word	0x0500000f


	//   ....[47]....
        /*0240*/ 	.word	0x0500000f


	//   ....[48]....
        /*0244*/ 	.word	0x0500000f


	//   ....[49]....
        /*0248*/ 	.word	0x0500000f


	//   ....[50]....
        /*024c*/ 	.word	0x0500000f


	//   ....[51]....
        /*0250*/ 	.word	0x0500000f


	//   ....[52]....
        /*0254*/ 	.word	0x0500000f


	//   ....[53]....
        /*0258*/ 	.word	0x0500000f


	//   ....[54]....
        /*025c*/ 	.word	0x0500000f


	//   ....[55]....
        /*0260*/ 	.word	0x0500000f


	//   ....[56]....
        /*0264*/ 	.word	0x0500000f


	//----- nvinfo : EIATTR_COOP_GROUP_INSTR_OFFSETS
	.align		4
.L_14087:
        /*0268*/ 	.byte	0x04, 0x28
        /*026a*/ 	.short	(.L_14089 - .L_14088)


	//   ....[0]....
.L_14088:
        /*026c*/ 	.word	0x00000b30


	//   ....[1]....
        /*0270*/ 	.word	0x00000b50


	//   ....[2]....
        /*0274*/ 	.word	0x00000b70


	//   ....[3]....
        /*0278*/ 	.word	0x00000b90


	//   ....[4]....
        /*027c*/ 	.word	0x00000bb0


	//   ....[5]....
        /*0280*/ 	.word	0x00000cc0


	//   ....[6]....
        /*0284*/ 	.word	0x00000ce0


	//   ....[7]....
        /*0288*/ 	.word	0x00000d00


	//   ....[8]....
        /*028c*/ 	.word	0x00001b50


	//   ....[9]....
        /*0290*/ 	.word	0x00001b80


	//   ....[10]....
        /*0294*/ 	.word	0x00001ba0


	//   ....[11]....
        /*0298*/ 	.word	0x00001bc0


	//   ....[12]....
        /*029c*/ 	.word	0x00001be0


	//   ....[13]....
        /*02a0*/ 	.word	0x00001c30


	//   ....[14]....
        /*02a4*/ 	.word	0x00001c50


	//   ....[15]....
        /*02a8*/ 	.word	0x00001c70


	//   ....[16]....
        /*02ac*/ 	.word	0x00002c50


	//   ....[17]....
        /*02b0*/ 	.word	0x00002c90


	//   ....[18]....
        /*02b4*/ 	.word	0x00002cd0


	//   ....[19]....
        /*02b8*/ 	.word	0x00002cf0


	//   ....[20]....
        /*02bc*/ 	.word	0x00002d00


	//   ....[21]....
        /*02c0*/ 	.word	0x00002d10


	//   ....[22]....
        /*02c4*/ 	.word	0x00002d40


	//   ....[23]....
        /*02c8*/ 	.word	0x00002d70


	//   ....[24]....
        /*02cc*/ 	.word	0x00002de0


	//   ....[25]....
        /*02d0*/ 	.word	0x00002e00


	//   ....[26]....
        /*02d4*/ 	.word	0x00002e20


	//   ....[27]....
        /*02d8*/ 	.word	0x00002e30


	//   ....[28]....
        /*02dc*/ 	.word	0x000038e0


	//   ....[29]....
        /*02e0*/ 	.word	0x00003940


	//   ....[30]....
        /*02e4*/ 	.word	0x000039a0


	//   ....[31]....
        /*02e8*/ 	.word	0x00003a00


	//   ....[32]....
        /*02ec*/ 	.word	0x00003a60


	//   ....[33]....
        /*02f0*/ 	.word	0x00003ae0


	//   ....[34]....
        /*02f4*/ 	.word	0x00003b40


	//   ....[35]....
        /*02f8*/ 	.word	0x00003ba0


	//   ....[36]....
        /*02fc*/ 	.word	0x00003c20


	//   ....[37]....
        /*0300*/ 	.word	0x00003c80


	//   ....[38]....
        /*0304*/ 	.word	0x00003d00


	//   ....[39]....
        /*0308*/ 	.word	0x00003d60


	//   ....[40]....
        /*030c*/ 	.word	0x00003dd0


	//   ....[41]....
        /*0310*/ 	.word	0x00003e30


	//   ....[42]....
        /*0314*/ 	.word	0x00003eb0


	//   ....[43]....
        /*0318*/ 	.word	0x00003f10


	//   ....[44]....
        /*031c*/ 	.word	0x00003f90


	//   ....[45]....
        /*0320*/ 	.word	0x00003ff0


	//   ....[46]....
        /*0324*/ 	.word	0x00004070


	//   ....[47]....
        /*0328*/ 	.word	0x000040d0


	//   ....[48]....
        /*032c*/ 	.word	0x00004150


	//   ....[49]....
        /*0330*/ 	.word	0x000041b0


	//   ....[50]....
        /*0334*/ 	.word	0x00004230


	//   ....[51]....
        /*0338*/ 	.word	0x00004290


	//   ....[52]....
        /*033c*/ 	.word	0x00004310


	//   ....[53]....
        /*0340*/ 	.word	0x00004370


	//   ....[54]....
        /*0344*/ 	.word	0x000043d0


	//   ....[55]....
        /*0348*/ 	.word	0x00004430


	//   ....[56]....
        /*034c*/ 	.word	0x000044a0


	//----- nvinfo : EIATTR_VRC_CTA_INIT_COUNT
	.align		4
.L_14089:
        /*0350*/ 	.byte	0x02, 0x4a
	.zero		1
	.zero		1


	//----- nvinfo : EIATTR_SYSCALL_OFFSETS
	.align		4
        /*0354*/ 	.byte	0x04, 0x46
        /*0356*/ 	.short	(.L_14091 - .L_14090)


	//   ....[0]....
.L_14090:
        /*0358*/ 	.word	0x00002b50


	//   ....[1]....
        /*035c*/ 	.word	0x00003880


	//----- nvinfo : EIATTR_EXIT_INSTR_OFFSETS
	.align		4
.L_14091:
        /*0360*/ 	.byte	0x04, 0x1c
        /*0362*/ 	.short	(.L_14093 - .L_14092)


	//   ....[0]....
.L_14092:
        /*0364*/ 	.word	0x00000090


	//   ....[1]....
        /*0368*/ 	.word	0x00003540


	//   ....[2]....
        /*036c*/ 	.word	0x00003570


	//   ....[3]....
        /*0370*/ 	.word	0x00003780


	//   ....[4]....
        /*0374*/ 	.word	0x00003890


	//----- nvinfo : EIATTR_CRS_STACK_SIZE
	.align		4
.L_14093:
        /*0378*/ 	.byte	0x04, 0x1e
        /*037a*/ 	.short	(.L_14095 - .L_14094)
.L_14094:
        /*037c*/ 	.word	0x00000000


	//----- nvinfo : EIATTR_CBANK_PARAM_SIZE
	.align		4
.L_14095:
        /*0380*/ 	.byte	0x03, 0x19
        /*0382*/ 	.short	0x008c


	//----- nvinfo : EIATTR_PARAM_CBANK
	.align		4
        /*0384*/ 	.byte	0x04, 0x0a
        /*0386*/ 	.short	(.L_14097 - .L_14096)
	.align		4
.L_14096:
        /*0388*/ 	.word	index@(.nv.constant0._ZN4vllm25paged_attention_v2_kernelI13__nv_bfloat16hLi96ELi32ELi128ELNS_18Fp8KVCacheDataTypeE1ELb1ELi512EEEvPfS3_PT_PKS4_PKT0_SA_ifPKiSC_iPKfiiiSE_SE_iiiii)
        /*038c*/ 	.short	0x0380
        /*038e*/ 	.short	0x008c


	//----- nvinfo : EIATTR_SW_WAR
	.align		4
.L_14097:
        /*0390*/ 	.byte	0x04, 0x36
        /*0392*/ 	.short	(.L_14099 - .L_14098)
.L_14098:
        /*0394*/ 	.word	0x00000008
.L_14099:


//--------------------- .nv.info._ZN4vllm25paged_attention_v2_kernelI13__nv_bfloat16hLi80ELi32ELi128ELNS_18Fp8KVCacheDataTypeE1ELb1ELi512EEEvPfS3_PT_PKS4_PKT0_SA_ifPKiSC_iPKfiiiSE_SE_iiiii --------------------------
	.section	.nv.info._ZN4vllm25paged_attention_v2_kernelI13__nv_bfloat16hLi80ELi32ELi128ELNS_18Fp8KVCacheDataTypeE1ELb1ELi512EEEvPfS3_PT_PKS4_PKT0_SA_ifPKiSC_iPKfiiiSE_SE_iiiii,"",@"SHT_CUDA_INFO"
	.sectionflags	@""
	.align	4


	//----- nvinfo : EIATTR_CUDA_API_VERSION
	.align		4
        /*0000*/ 	.byte	0x04, 0x37
        /*0002*/ 	.short	(.L_14101 - .L_14100)
.L_14100:
        /*0004*/ 	.word	0x00000082


	//----- nvinfo : EIATTR_KPARAM_INFO
	.align		4
.L_14101:
        /*0008*/ 	.byte	0x04, 0x17
        /*000a*/ 	.short	(.L_14103 - .L_14102)
.L_14102:
        /*000c*/ 	.word	0x00000000
        /*0010*/ 	.short	0x0015
        /*0012*/ 	.short	0x0088
        /*0014*/ 	.byte	0x00, 0xf0, 0x11, 0x00


	//----- nvinfo : EIATTR_KPARAM_INFO
	.align		4
.L_14103:
        /*0018*/ 	.byte	0x04, 0x17
        /*001a*/ 	.short	(.L_14105 - .L_14104)
.L_14104:
        /*001c*/ 	.word	0x00000000
        /*0020*/ 	.short	0x0014
        /*0022*/ 	.short	0x0084
        /*0024*/ 	.byte	0x00, 0xf0, 0x11, 0x00


	//----- nvinfo : EIATTR_KPARAM_INFO
	.align		4
.L_14105:
        /*0028*/ 	.byte	0x04, 0x17
        /*002a*/ 	.short	(.L_14107 - .L_14106)
.L_14106:
        /*002c*/ 	.word	0x00000000
        /*0030*/ 	.short	0x0013
        /*0032*/ 	.short	0x0080
        /*0034*/ 	.byte	0x00, 0xf0, 0x11, 0x00


	//----- nvinfo : EIATTR_KPARAM_INFO
	.align		4
.L_14107:
        /*0038*/ 	.byte	0x04, 0x17
        /*003a*/ 	.short	(.L_14109 - .L_14108)
.L_14108:
        /*003c*/ 	.word	0x00000000
        /*0040*/ 	.short	0x0012
        /*0042*/ 	.short	0x007c
        /*0044*/ 	.byte	0x00, 0xf0, 0x11, 0x00


	//----- nvinfo : EIATTR_KPARAM_INFO
	.align		4
.L_14109:
        /*0048*/ 	.byte	0x04, 0x17
        /*004a*/ 	.short	(.L_14111 - .L_14110)
.L_14110:
        /*004c*/ 	.word	0x00000000
        /*0050*/ 	.short	0x0011
        /*0052*/ 	.short	0x0078
        /*0054*/ 	.byte	0x00, 0xf0, 0x11, 0x00


	//----- nvinfo : EIATTR_KPARAM_INFO
	.align		4
.L_14111:
        /*0058*/ 	.byte	0x04, 0x17
        /*005a*/ 	.short	(.L_14113 - .L_14112)
.L_14112:
        /*005c*/ 	.word	0x00000000
        /*0060*/ 	.short	0x0010
        /*0062*/ 	.short	0x0070
        /*0064*/ 	.byte	0x00, 0xf5, 0x21, 0x00


	//----- nvinfo : EIATTR_KPARAM_INFO
	.align		4
.L_14113:
        /*0068*/ 	.byte	0x04, 0x17
        /*006a*/ 	.short	(.L_14115 - .L_14114)
.L_14114:
        /*006c*/ 	.word	0x00000000
        /*0070*/ 	.short	0x000f
        /*0072*/ 	.short	0x0068
        /*0074*/ 	.byte	0x00, 0xf5, 0x21, 0x00


	//----- nvinfo : EIATTR_KPARAM_INFO
	.align		4
.L_14115:
        /*0078*/ 	.byte	0x04, 0x17
        /*007a*/ 	.short	(.L_14117 - .L_14116)
.L_14116:
        /*007c*/ 	.word	0x00000000
        /*0080*/ 	.short	0x000e
        /*0082*/ 	.short	0x0060
        /*0084*/ 	.byte	0x00, 0xf0, 0x11, 0x00


	//----- nvinfo : EIATTR_KPARAM_INFO
	.align		4
.L_14117:
        /*0088*/ 	.byte	0x04, 0x17
        /*008a*/ 	.short	(.L_14119 - .L_14118)
.L_14118:
        /*008c*/ 	.word	0x00000000
        /*0090*/ 	.short	0x000d
        /*0092*/ 	.short	0x005c
        /*0094*/ 	.byte	0x00, 0xf0, 0x11, 0x00


	//----- nvinfo : EIATTR_KPARAM_INFO
	.align		4
.L_14119:
        /*0098*/ 	.byte	0x04, 0x17
        /*009a*/ 	.short	(.L_14121 - .L_14120)
.L_14120:
        /*009c*/ 	.word	0x00000000
        /*00a0*/ 	.short	0x000c
        /*00a2*/ 	.short	0x0058
        /*00a4*/ 	.byte	0x00, 0xf0, 0x11, 0x00


	//----- nvinfo : EIATTR_KPARAM_INFO
	.align		4
.L_14121:
        /*00a8*/ 	.byte	0x04, 0x17
        /*00aa*/ 	.short	(.L_14123 - .L_14122)
.L_14122:
        /*00ac*/ 	.word	0x00000000
        /*00b0*/ 	.short	0x000b
        /*00b2*/ 	.short	0x0050
        /*00b4*/ 	.byte	0x00, 0xf5, 0x21, 0x00


	//----- nvinfo : EIATTR_KPARAM_INFO
	.align		4
.L_14123:
        /*00b8*/ 	.byte	0x04, 0x17
        /*00ba*/ 	.short	(.L_14125 - .L_14124)
.L_14124:
        /*00bc*/ 	.word	0x00000000
        /*00c0*/ 	.short	0x000a
        /*00c2*/ 	.short	0x0048
        /*00c4*/ 	.byte	0x00, 0xf0, 0x11, 0x00


	//----- nvinfo : EIATTR_KPARAM_INFO
	.align		4
.L_14125:
        /*00c8*/ 	.byte	0x04, 0x17
        /*00ca*/ 	.short	(.L_14127 - .L_14126)
.L_14126:
        /*00cc*/ 	.word	0x00000000
        /*00d0*/ 	.short	0x0009
        /*00d2*/ 	.short	0x0040
        /*00d4*/ 	.byte	0x00, 0xf5, 0x21, 0x00


	//----- nvinfo : EIATTR_KPARAM_INFO
	.align		4
.L_14127:
        /*00d8*/ 	.byte	0x04, 0x17
        /*00da*/ 	.short	(.L_14129 - .L_14128)
.L_14128:
        /*00dc*/ 	.word	0x00000000
        /*00e0*/ 	.short	0x0008
        /*00e2*/ 	.short	0x0038
        /*00e4*/ 	.byte	0x00, 0xf5, 0x21, 0x00


	//----- nvinfo : EIATTR_KPARAM_INFO
	.align		4
.L_14129:
        /*00e8*/ 	.byte	0x04, 0x17
        /*00ea*/ 	.short	(.L_14131 - .L_14130)
.L_14130:
        /*00ec*/ 	.word	0x00000000
        /*00f0*/ 	.short	0x0007
        /*00f2*/ 	.short	0x0034
        /*00f4*/ 	.byte	0x00, 0xf0, 0x11, 0x00


	//----- nvinfo : EIATTR_KPARAM_INFO
	.align		4
.L_14131:
        /*00f8*/ 	.byte	0x04, 0x17
        /*00fa*/ 	.short	(.L_14133 - .L_14132)
.L_14132:
        /*00fc*/ 	.word	0x00000000
        /*0100*/ 	.short	0x0006
        /*0102*/ 	.short	0x0030
        /*0104*/ 	.byte	0x00, 0xf0, 0x11, 0x00


	//----- nvinfo : EIATTR_KPARAM_INFO
	.align		4
.L_14133:
        /*0108*/ 	.byte	0x04, 0x17
        /*010a*/ 	.short	(.L_14135 - .L_14134)
.L_14134:
        /*010c*/ 	.word	0x00000000
        /*0110*/ 	.short	0x0005
        /*0112*/ 	.short	0x0028
        /*0114*/ 	.byte	0x00, 0xf5, 0x21, 0x00


	//----- nvinfo : EIATTR_KPARAM_INFO
	.align		4
.L_14135:
        /*0118*/ 	.byte	0x04, 0x17
        /*011a*/ 	.short	(.L_14137 - .L_14136)
.L_14136:
        /*011c*/ 	.word	0x00000000
        /*0120*/ 	.short	0x0004
        /*0122*/ 	.short	0x0020
        /*0124*/ 	.byte	0x00, 0xf5, 0x21, 0x00


	//----- nvinfo : EIATTR_KPARAM_INFO
	.align		4
.L_14137:
        /*0128*/ 	.byte	0x04, 0x17
        /*012a*/ 	.short	(.L_14139 - .L_14138)
.L_14138:
        /*012c*/ 	.word	0x00000000
        /*0130*/ 	.short	0x0003
        /*0132*/ 	.short	0x0018
        /*0134*/ 	.byte	0x00, 0xf5, 0x21, 0x00


	//----- nvinfo : EIATTR_KPARAM_INFO
	.align		4
.L_14139:
        /*0138*/ 	.byte	0x04, 0x17
        /*013a*/ 	.short	(.L_14141 - .L_14140)
.L_14140:
        /*013c*/ 	.word	0x00000000
        /*0140*/ 	.short	0x0002
        /*0142*/ 	.short	0x0010
        /*0144*/ 	.byte	0x00, 0xf5, 0x21, 0x00


	//----- nvinfo : EIATTR_KPARAM_INFO
	.align		4
.L_14141:
        /*0148*/ 	.byte	0x04, 0x17
        /*014a*/ 	.short	(.L_14143 - .L_14142)
.L_14142:
        /*014c*/ 	.word	0x00000000
        /*0150*/ 	.short	0x0001
        /*0152*/ 	.short	0x0008
        /*0154*/ 	.byte	0x00, 0xf5, 0x21, 0x00


	//----- nvinfo : EIATTR_KPARAM_INFO
	.align		4
.L_14143:
        /*0158*/ 	.byte	0x04, 0x17
        /*015a*/ 	.short	(.L_14145 - .L_14144)
.L_14144:
        /*015c*/ 	.word	0x00000000
        /*0160*/ 	.short	0x0000
        /*0162*/ 	.short	0x0000
        /*0164*/ 	.byte	0x00, 0xf5, 0x21, 0x00


	//----- nvinfo : EIATTR_SPARSE_MMA_MASK
	.align		4
.L_14145:
        /*0168*/ 	.byte	0x03, 0x50
        /*016a*/ 	.short	0x0000


	//----- nvinfo : EIATTR_MAXREG_COUNT
	.align		4
        /*016c*/ 	.byte	0x03, 0x1b
        /*016e*/ 	.short	0x00ff


	//----- nvinfo : EIATTR_NUM_BARRIERS
	.align		4
        /*0170*/ 	.byte	0x02, 0x4c
        /*0172*/ 	.byte	0x01
	.zero		1


	//----- nvinfo : EIATTR_EXTERNS
	.align		4
        /*0174*/ 	.byte	0x04, 0x0f
        /*0176*/ 	.short	(.L_14147 - .L_14146)


	//   ....[0]....
	.align		4
.L_14146:
        /*0178*/ 	.word	index@(__assertfail)


	//----- nvinfo : EIATTR_MERCURY_ISA_VERSION
	.align		4
.L_14147:
        /*017c*/ 	.byte	0x03, 0x5f
        /*017e*/ 	.short	0x0101


	//----- nvinfo : EIATTR_COOP_GROUP_MASK_REGIDS
	.align		4
        /*0180*/ 	.byte	0x04, 0x29
        /*0182*/ 	.short	(.L_14149 - .L_14148)


	//   ....[0]....
.L_14148:
        /*0184*/ 	.word	0xffffffff


	//   ....[1]....
        /*0188*/ 	.word	0xffffffff


	//   ....[2]....
        /*018c*/ 	.word	0xffffffff


	//   ....[3]....
        /*0190*/ 	.word	0xffffffff


	//   ....[4]....
        /*0194*/ 	.word	0xffffffff


	//   ....[5]....
        /*0198*/ 	.word	0xffffffff


	//   ....[6]....
        /*019c*/ 	.word	0xffffffff


	//   ....[7]....
        /*01a0*/ 	.word	0xffffffff


	//   ....[8]....
        /*01a4*/ 	.word	0xffffffff


	//   ....[9]....
        /*01a8*/ 	.word	0xffffffff


	//   ....[10]....
        /*01ac*/ 	.word	0xffffffff


	//   ....[11]....
        /*01b0*/ 	.word	0xffffffff


	//   ....[12]....
        /*01b4*/ 	.word	0xffffffff


	//   ....[13]....
        /*01b8*/ 	.word	0xffffffff


	//   ....[14]....
        /*01bc*/ 	.word	0xffffffff


	//   ....[15]....
        /*01c0*/ 	.word	0xffffffff


	//   ....[16]....
        /*01c4*/ 	.word	0xffffffff


	//   ....[17]....
        /*01c8*/ 	.word	0xffffffff


	//   ....[18]....
        /*01cc*/ 	.word	0xffffffff


	//   ....[19]....
        /*01d0*/ 	.word	0xffffffff


	//   ....[20]....
        /*01d4*/ 	.word	0xffffffff


	//   ....[21]....
        /*01d8*/ 	.word	0xffffffff


	//   ....[22]....
        /*01dc*/ 	.word	0xffffffff


	//   ....[23]....
        /*01e0*/ 	.word	0xffffffff


	//   ....[24]....
        /*01e4*/ 	.word	0xffffffff


	//   ....[25]....
        /*01e8*/ 	.word	0xffffffff


	//   ....[26]....
        /*01ec*/ 	.word	0x0500000f


	//   ....[27]....
        /*01f0*/ 	.word	0x0500000f


	//   ....[28]....
        /*01f4*/ 	.word	0x0500000f


	//   ....[29]....
        /*01f8*/ 	.word	0x0500000f


	//   ....[30]....
        /*01fc*/ 	.word	0x0500000f


	//   ....[31]....
        /*0200*/ 	.word	0x0500000f


	//   ....[32]....
        /*0204*/ 	.word	0x0500000f


	//   ....[33]....
        /*0208*/ 	.word	0x0500000f


	//   ....[34]....
        /*020c*/ 	.word	0x0500000f


	//   ....[35]....
        /*0210*/ 	.word	0x0500000f


	//   ....[36]....
        /*0214*/ 	.word	0x0500000f


	//   ....[37]....
        /*0218*/ 	.word	0x0500000f


	//   ....[38]....
        /*021c*/ 	.word	0x0500000f


	//   ....[39]....
        /*0220*/ 	.word	0x0500000f


	//   ....[40]....
        /*0224*/ 	.word	0x0500000f


	//   ....[41]....
        /*0228*/ 	.word	0x0500000f


	//   ....[42]....
        /*022c*/ 	.word	0x0500000f


	//   ....[43]....
        /*0230*/ 	.word	0x0500000f


	//   ....[44]....
        /*0234*/ 	.word	0x0500000f


	//   ....[45]....
        /*0238*/ 	.word	0x0500000f


	//   ....[46]....
        /*023c*/ 	.word	0x0500000f


	//   ....[47]....
        /*0240*/ 	.word	0x0500000f


	//   ....[48]....
        /*0244*/ 	.word	0x0500000f


	//   ....[49]....
        /*0248*/ 	.word	0x0500000f


	//   ....[50]....
        /*024c*/ 	.word	0x0500000f


	//----- nvinfo : EIATTR_COOP_GROUP_INSTR_OFFSETS
	.align		4
.L_14149:
        /*0250*/ 	.byte	0x04, 0x28
        /*0252*/ 	.short	(.L_14151 - .L_14150)


	//   ....[0]....
.L_14150:
        /*0254*/ 	.word	0x00000b30


	//   ....[1]....
        /*0258*/ 	.word	0x00000b50


	//   ....[2]....
        /*025c*/ 	.word	0x00000b70


	//   ....[3]....
        /*0260*/ 	.word	0x00000b90


	//   ....[4]....
        /*0264*/ 	.word	0x00000bb0


	//   ....[5]....
        /*0268*/ 	.word	0x00000cc0


	//   ....[6]....
        /*026c*/ 	.word	0x00000ce0


	//   ....[7]....
        /*0270*/ 	.word	0x00000d00


	//   ....[8]....
        /*0274*/ 	.word	0x00001b50


	//   ....[9]....
        /*0278*/ 	.word	0x00001b80


	//   ....[10]....
        /*027c*/ 	.word	0x00001ba0


	//   ....[11]....
        /*0280*/ 	.word	0x00001bc0


	//   ....[12]....
        /*0284*/ 	.word	0x00001be0


	//   ....[13]....
        /*0288*/ 	.word	0x00001c30


	//   ....[14]....
        /*028c*/ 	.word	0x00001c50


	//   ....[15]....
        /*0290*/ 	.word	0x00001c70


	//   ....[16]....
        /*0294*/ 	.word	0x00002cf0


	//   ....[17]....
        /*0298*/ 	.word	0x00002d00


	//   ....[18]....
        /*029c*/ 	.word	0x00002d10


	//   ....[19]....
        /*02a0*/ 	.word	0x00002d20


	//   ....[20]....
        /*02a4*/ 	.word	0x00002d30


	//   ....[21]....
        /*02a8*/ 	.word	0x00002d40


	//   ....[22]....
        /*02ac*/ 	.word	0x00002d50


	//   ....[23]....
        /*02b0*/ 	.word	0x00002d70


	//   ....[24]....
        /*02b4*/ 	.word	0x00002d90


	//   ....[25]....
        /*02b8*/ 	.word	0x00002db0


	//   ....[26]....
        /*02bc*/ 	.word	0x00003770


	//   ....[27]....
        /*02c0*/ 	.word	0x000037d0


	//   ....[28]....
        /*02c4*/ 	.word	0x00003830


	//   ....[29]....
        /*02c8*/ 	.word	0x00003890


	//   ....[30]....
        /*02cc*/ 	.word	0x000038f0


	//   ....[31]....
        /*02d0*/ 	.word	0x00003970


	//   ....[32]....
        /*02d4*/ 	.word	0x000039e0


	//   ....[33]....
        /*02d8*/ 	.word	0x00003a40


	//   ....[34]....
        /*02dc*/ 	.word	0x00003ac0


	//   ....[35]....
        /*02e0*/ 	.word	0x00003b20


	//   ....[36]....
        /*02e4*/ 	.word	0x00003ba0


	//   ....[37]....
        /*02e8*/ 	.word	0x00003c00


	//   ....[38]....
        /*02ec*/ 	.word	0x00003c80


	//   ....[39]....
        /*02f0*/ 	.word	0x00003ce0


	//   ....[40]....
        /*02f4*/ 	.word	0x00003d60


	//   ....[41]....
        /*02f8*/ 	.word	0x00003dc0


	//   ....[42]....
        /*02fc*/ 	.word	0x00003e40


	//   ....[43]....
        /*0300*/ 	.word	0x00003ea0


	//   ....[44]....
        /*0304*/ 	.word	0x00003f20


	//   ....[45]....
        /*0308*/ 	.word	0x00003f80


	//   ....[46]....
        /*030c*/ 	.word	0x00004000


	//   ....[47]....
        /*0310*/ 	.word	0x00004060


	//   ....[48]....
        /*0314*/ 	.word	0x000040d0


	//   ....[49]....
        /*0318*/ 	.word	0x00004130


	//   ....[50]....
        /*031c*/ 	.word	0x000041a0


	//----- nvinfo : EIATTR_VRC_CTA_INIT_COUNT
	.align		4
.L_14151:
        /*0320*/ 	.byte	0x02, 0x4a
	.zero		1
	.zero		1


	//----- nvinfo : EIATTR_SYSCALL_OFFSETS
	.align		4
        /*0324*/ 	.byte	0x04, 0x46
        /*0326*/ 	.short	(.L_14153 - .L_14152)


	//   ....[0]....
.L_14152:
        /*0328*/ 	.word	0x00002b50


	//   ....[1]....
        /*032c*/ 	.word	0x00003710


	//----- nvinfo : EIATTR_EXIT_INSTR_OFFSETS
	.align		4
.L_14153:
        /*0330*/ 	.byte	0x04, 0x1c
        /*0332*/ 	.short	(.L_14155 - .L_14154)


	//   ....[0]....
.L_14154:
        /*0334*/ 	.word	0x00000090


	//   ....[1]....
        /*0338*/ 	.word	0x00003410


	//   ....[2]....
        /*033c*/ 	.word	0x00003440


	//   ....[3]....
        /*0340*/ 	.word	0x00003610


	//   ....[4]....
        /*0344*/ 	.word	0x00003720


	//----- nvinfo : EIATTR_CRS_STACK_SIZE
	.align		4
.L_14155:
        /*0348*/ 	.byte	0x04, 0x1e
        /*034a*/ 	.short	(.L_14157 - .L_14156)
.L_14156:
        /*034c*/ 	.word	0x00000000


	//----- nvinfo : EIATTR_CBANK_PARAM_SIZE
	.align		4
.L_14157:
        /*0350*/ 	.byte	0x03, 0x19
        /*0352*/ 	.short	0x008c


	//----- nvinfo : EIATTR_PARAM_CBANK
	.align		4
        /*0354*/ 	.byte	0x04, 0x0a
        /*0356*/ 	.short	(.L_14159 - .L_14158)
	.align		4
.L_14158:
        /*0358*/ 	.word	index@(.nv.constant0._ZN4vllm25paged_attention_v2_kernelI13__nv_bfloat16hLi80ELi32ELi128ELNS_18Fp8KVCacheDataTypeE1ELb1ELi512EEEvPfS3_PT_PKS4_PKT0_SA_ifPKiSC_iPKfiiiSE_SE_iiiii)
        /*035c*/ 	.short	0x0380
        /*035e*/ 	.short	0x008c


	//----- nvinfo : EIATTR_SW_WAR
	.align		4
.L_14159:
        /*0360*/ 	.byte	0x04, 0x36
        /*0362*/ 	.short	(.L_14161 - .L_14160)
.L_14160:
        /*0364*/ 	.word	0x00000008
.L_14161:


//--------------------- .nv.info._ZN4vllm25paged_attention_v2_kernelI13__nv_bfloat16hLi64ELi32ELi128ELNS_18Fp8KVCacheDataTypeE1ELb1ELi512EEEvPfS3_PT_PKS4_PKT0_SA_ifPKiSC_iPKfiiiSE_SE_iiiii --------------------------
	.section	.nv.info._ZN4vllm25paged_attention_v2_kernelI13__nv_bfloat16hLi64ELi32ELi128ELNS_18Fp8KVCacheDataTypeE1ELb1ELi512EEEvPfS3_PT_PKS4_PKT0_SA_ifPKiSC_iPKfiiiSE_SE_iiiii,"",@"SHT_CUDA_INFO"
	.sectionflags	@""
	.align	4


	//----- nvinfo : EIATTR_CUDA_API_VERSION
	.align		4
        /*0000*/ 	.byte	0x04, 0x37
        /*0002*/ 	.short	(.L_14163 - .L_14162)
.L_14162:
        /*0004*/ 	.word	0x00000082


	//----- nvinfo : EIATTR_KPARAM_INFO
	.align		4
.L_14163:
        /*0008*/ 	.byte	0x04, 0x17
        /*000a*/ 	.short	(.L_14165 - .L_14164)
.L_14164:
        /*000c*/ 	.word	0x00000000
        /*0010*/ 	.short	0x0015
        /*0012*/ 	.short	0x0088
        /*0014*/ 	.byte	0x00, 0xf0, 0x11, 0x00


	//----- nvinfo : EIATTR_KPARAM_INFO
	.align		4
.L_14165:
        /*0018*/ 	.byte	0x04, 0x17
        /*001a*/ 	.short	(.L_14167 - .L_14166)
.L_14166:
        /*001c*/ 	.word	0x00000000
        /*0020*/ 	.short	0x0014
        /*0022*/ 	.short	0x0084
        /*0024*/ 	.byte	0x00, 0xf0, 0x11, 0x00


	//----- nvinfo : EIATTR_KPARAM_INFO
	.align		4
.L_14167:
        /*0028*/ 	.byte	0x04, 0x17
        /*002a*/ 	.short	(.L_14169 - .L_14168)
.L_14168:
        /*002c*/ 	.word	0x00000000
        /*0030*/ 	.short	0x0013
        /*0032*/ 	.short	0x0080
        /*0034*/ 	.byte	0x00, 0xf0, 0x11, 0x00


	//----- nvinfo : EIATTR_KPARAM_INFO
	.align		4
.L_14169:
        /*0038*/ 	.byte	0x04, 0x17
        /*003a*/ 	.short	(.L_14171 - .L_14170)
.L_14170:
        /*003c*/ 	.word	0x00000000
        /*0040*/ 	.short	0x0012
        /*0042*/ 	.short	0x007c
        /*0044*/ 	.byte	0x00, 0xf0, 0x11, 0x00


	//----- nvinfo : EIATTR_KPARAM_INFO
	.align		4
.L_14171:
        /*0048*/ 	.byte	0x04, 0x17
        /*004a*/ 	.short	(.L_14173 - .L_14172)
.L_14172:
        /*004c*/ 	.word	0x00000000
        /*0050*/ 	.short	0x0011
        /*0052*/ 	.short	0x0078
        /*0054*/ 	.byte	0x00, 0xf0, 0x11, 0x00


	//----- nvinfo : EIATTR_KPARAM_INFO
	.align		4
.L_14173:
        /*0058*/ 	.byte	0x04, 0x17
        /*005a*/ 	.short	(.L_14175 - .L_14174)
.L_14174:
        /*005c*/ 	.word	0x00000000
        /*0060*/ 	.short	0x0010
        /*0062*/ 	.short	0x0070
        /*0064*/ 	.byte	0x00, 0xf5, 0x21, 0x00


	//----- nvinfo : EIATTR_KPARAM_INFO
	.align		4
.L_14175:
        /*0068*/ 	.byte	0x04, 0x17
        /*006a*/ 	.short	(.L_14177 - .L_14176)
.L_14176:
        /*006c*/ 	.word	0x00000000
        /*0070*/ 	.short	0x000f
        /*0072*/ 	.short	0x0068
        /*0074*/ 	.byte	0x00, 0xf5, 0x21, 0x00


	//----- nvinfo : EIATTR_KPARAM_INFO
	.align		4
.L_14177:
        /*0078*/ 	.byte	0x04, 0x17
        /*007a*/ 	.short	(.L_14179 - .L_14178)
.L_14178:
        /*007c*/ 	.word	0x00000000
        /*0080*/ 	.short	0x000e
        /*0082*/ 	.short	0x0060
        /*0084*/ 	.byte	0x00, 0xf0, 0x11, 0x00


	//----- nvinfo : EIATTR_KPARAM_INFO
	.align		4
.L_14179:
        /*0088*/ 	.byte	0x04, 0x17
        /*008a*/ 	.short	(.L_14181 - .L_14180)
.L_14180:
        /*008c*/ 	.word	0x00000000
        /*0090*/ 	.short	0x000d
        /*0092*/ 	.short	0x005c
        /*0094*/ 	.byte	0x00, 0xf0, 0x11, 0x00


	//----- nvinfo : EIATTR_KPARAM_INFO
	.align		4
.L_14181:
        /*0098*/ 	.byte	0x04, 0x17
        /*009a*/ 	.short	(.L_14183 - .L_14182)
.L_14182:
        /*009c*/ 	.word	0x00000000
        /*00a0*/ 	.short	0x000c
        /*00a2*/ 	.short	0x0058
        /*00a4*/ 	.byte	0x00, 0xf0, 0x11, 0x00


	//----- nvinfo : EIATTR_KPARAM_INFO
	.align		4
.L_14183:
        /*00a8*/ 	.byte	0x04, 0x17
        /*00aa*/ 	.short	(.L_14185 - .L_14184)
.L_14184:
        /*00ac*/ 	.word	0x00000000
        /*00b0*/ 	.short	0x000b
        /*00b2*/ 	.short	0x0050
        /*00b4*/ 	.byte	0x00, 0xf5, 0x21, 0x00


	//----- nvinfo : EIATTR_KPARAM_INFO
	.align		4
.L_14185:
        /*00b8*/ 	.byte	0x04, 0x17
        /*00ba*/ 	.short	(.L_14187 - .L_14186)
.L_14186:
        /*00bc*/ 	.word	0x00000000
        /*00c0*/ 	.short	0x000a
        /*00c2*/ 	.short	0x0048
        /*00c4*/ 	.byte	0x00, 0xf0, 0x11, 0x00


	//----- nvinfo : EIATTR_KPARAM_INFO
	.align		4
.L_14187:
        /*00c8*/ 	.byte	0x04, 0x17
        /*00ca*/ 	.short	(.L_14189 - .L_14188)
.L_14188:
        /*00cc*/ 	.word	0x00000000
        /*00d0*/ 	.short	0x0009
        /*00d2*/ 	.short	0x0040
        /*00d4*/ 	.byte	0x00, 0xf5, 0x21, 0x00


	//----- nvinfo : EIATTR_KPARAM_INFO
	.align		4
.L_14189:
        /*00d8*/ 	.byte	0x04, 0x17
        /*00da*/ 	.short	(.L_14191 - .L_14190)
.L_14190:
        /*00dc*/ 	.word	0x00000000
        /*00e0*/ 	.short	0x0008
        /*00e2*/ 	.short	0x0038
        /*00e4*/ 	.byte	0x00, 0xf5, 0x21, 0x00


	//----- nvinfo : EIATTR_KPARAM_INFO
	.align		4
.L_14191:
        /*00e8*/ 	.byte	0x04, 0x17
        /*00ea*/ 	.short	(.L_14193 - .L_14192)
.L_14192:
        /*00ec*/ 	.word	0x00000000
        /*00f0*/ 	.short	0x0007
        /*00f2*/ 	.short	0x0034
        /*00f4*/ 	.byte	0x00, 0xf0, 0x11, 0x00


	//----- nvinfo : EIATTR_KPARAM_INFO
	.align		4
.L_14193:
        /*00f8*/ 	.byte	0x04, 0x17
        /*00fa*/ 	.short	(.L_14195 - .L_14194)
.L_14194:
        /*00fc*/ 	.word	0x00000000
        /*0100*/ 	.short	0x0006
        /*0102*/ 	.short	0x0030
        /*0104*/ 	.byte	0x00, 0xf0, 0x11, 0x00


	//----- nvinfo : EIATTR_KPARAM_INFO
	.align		4
.L_14195:
        /*0108*/ 	.byte	0x04, 0x17
        /*010a*/ 	.short	(.L_14197 - .L_14196)
.L_14196:
        /*010c*/ 	.word	0x00000000
        /*0110*/ 	.short	0x0005
        /*0112*/ 	.short	0x0028
        /*0114*/ 	.byte	0x00, 0xf5, 0x21, 0x00


	//----- nvinfo : EIATTR_KPARAM_INFO
	.align		4
.L_14197:
        /*0118*/ 	.byte	0x04, 0x17
        /*011a*/ 	.short	(.L_14199 - .L_14198)
.L_14198:
        /*011c*/ 	.word	0x00000000
        /*0120*/ 	.short	0x0004
        /*0122*/ 	.short	0x0020
        /*0124*/ 	.byte	0x00, 0xf5, 0x21, 0x00


	//----- nvinfo : EIATTR_KPARAM_INFO
	.align		4
.L_14199:
        /*0128*/ 	.byte	0x04, 0x17
        /*012a*/ 	.short	(.L_14201 - .L_14200)
.L_14200:
        /*012c*/ 	.word	0x00000000
        /*0130*/ 	.short	0x0003
        /*0132*/ 	.short	0x0018
        /*0134*/ 	.byte	0x00, 0xf5, 0x21, 0x00


	//----- nvinfo : EIATTR_KPARAM_INFO
	.align		4
.L_14201:
        /*0138*/ 	.byte	0x04, 0x17
        /*013a*/ 	.short	(.L_14203 - .L_14202)
.L_14202:
        /*013c*/ 	.word	0x00000000
        /*0140*/ 	.short	0x0002
        /*0142*/ 	.short	0x0010
        /*0144*/ 	.byte	0x00, 0xf5, 0x21, 0x00


	//----- nvinfo : EIATTR_KPARAM_INFO
	.align		4
.L_14203:
        /*0148*/ 	.byte	0x04, 0x17
        /*014a*/ 	.short	(.L_14205 - .L_14204)
.L_14204:
        /*014c*/ 	.word	0x00000000
        /*0150*/ 	.short	0x0001
        /*0152*/ 	.short	0x0008
        /*0154*/ 	.byte	0x00, 0xf5, 0x21, 0x00


	//----- nvinfo : EIATTR_KPARAM_INFO
	.align		4
.L_14205:
        /*0158*/ 	.byte	0x04, 0x17
        /*015a*/ 	.short	(.L_14207 - .L_14206)
.L_14206:
        /*015c*/ 	.word	0x00000000
        /*0160*/ 	.short	0x0000
        /*0162*/ 	.short	0x0000
        /*0164*/ 	.byte	0x00, 0xf5, 0x21, 0x00


	//----- nvinfo : EIATTR_SPARSE_MMA_MASK
	.align		4
.L_14207:
        /*0168*/ 	.byte	0x03, 0x50
        /*016a*/ 	.short	0x0000


	//----- nvinfo : EIATTR_MAXREG_COUNT
	.align		4
        /*016c*/ 	.byte	0x03, 0x1b
        /*016e*/ 	.short	0x00ff


	//----- nvinfo : EIATTR_NUM_BARRIERS
	.align		4
        /*0170*/ 	.byte	0x02, 0x4c
        /*0172*/ 	.byte	0x01
	.zero		1


	//----- nvinfo : EIATTR_EXTERNS
	.align		4
        /*0174*/ 	.byte	0x04, 0x0f
        /*0176*/ 	.short	(.L_14209 - .L_14208)


	//   ....[0]....
	.align		4
.L_14208:
        /*0178*/ 	.word	index@(__assertfail)


	//----- nvinfo : EIATTR_MERCURY_ISA_VERSION
	.align		4
.L_14209:
        /*017c*/ 	.byte	0x03, 0x5f
        /*017e*/ 	.short	0x0101


	//----- nvinfo : EIATTR_COOP_GROUP_MASK_REGIDS
	.align		4
        /*0180*/ 	.byte	0x04, 0x29
        /*0182*/ 	.short	(.L_14211 - .L_14210)


	//   ....[0]....
.L_14210:
        /*0184*/ 	.word	0xffffffff


	//   ....[1]....
        /*0188*/ 	.word	0xffffffff


	//   ....[2]....
        /*018c*/ 	.word	0xffffffff


	//   ....[3]....
        /*0190*/ 	.word	0xffffffff


	//   ....[4]....
        /*0194*/ 	.word	0xffffffff


	//   ....[5]....
        /*0198*/ 	.word	0xffffffff


	//   ....[6]....
        /*019c*/ 	.word	0xffffffff


	//   ....[7]....
        /*01a0*/ 	.word	0xffffffff


	//   ....[8]....
        /*01a4*/ 	.word	0xffffffff


	//   ....[9]....
        /*01a8*/ 	.word	0xffffffff


	//   ....[10]....
        /*01ac*/ 	.word	0xffffffff


	//   ....[11]....
        /*01b0*/ 	.word	0xffffffff


	//   ....[12]....
        /*01b4*/ 	.word	0xffffffff


	//   ....[13]....
        /*01b8*/ 	.word	0xffffffff


	//   ....[14]....
        /*01bc*/ 	.word	0xffffffff


	//   ....[15]....
        /*01c0*/ 	.word	0xffffffff


	//   ....[16]....
        /*01c4*/ 	.word	0xffffffff


	//   ....[17]....
        /*01c8*/ 	.word	0xffffffff


	//   ....[18]....
        /*01cc*/ 	.word	0xffffffff


	//   ....[19]....
        /*01d0*/ 	.word	0xffffffff


	//   ....[20]....
        /*01d4*/ 	.word	0xffffffff


	//   ....[21]....
        /*01d8*/ 	.word	0xffffffff


	//   ....[22]....
        /*01dc*/ 	.word	0xffffffff


	//   ....[23]....
        /*01e0*/ 	.word	0xffffffff


	//   ....[24]....
        /*01e4*/ 	.word	0x0500000f


	//   ....[25]....
        /*01e8*/ 	.word	0x0500000f


	//   ....[26]....
        /*01ec*/ 	.word	0x0500000f


	//   ....[27]....
        /*01f0*/ 	.word	0x0500000f


	//   ....[28]....
        /*01f4*/ 	.word	0x0500000f


	//   ....[29]....
        /*01f8*/ 	.word	0x0500000f


	//   ....[30]....
        /*01fc*/ 	.word	0x0500000f


	//   ....[31]....
        /*0200*/ 	.word	0x0500000f


	//   ....[32]....
        /*0204*/ 	.word	0x0500000f


	//   ....[33]....
        /*0208*/ 	.word	0x0500000f


	//   ....[34]....
        /*020c*/ 	.word	0x0500000f


	//   ....[35]....
        /*0210*/ 	.word	0x0500000f


	//   ....[36]....
        /*0214*/ 	.word	0x0500000f


	//   ....[37]....
        /*0218*/ 	.word	0x0500000f


	//   ....[38]....
        /*021c*/ 	.word	0x0500000f


	//   ....[39]....
        /*0220*/ 	.word	0x0500000f


	//   ....[40]....
        /*0224*/ 	.word	0x0500000f


	//   ....[41]....
        /*0228*/ 	.word	0x0500000f


	//   ....[42]....
        /*022c*/ 	.word	0x0500000f


	//   ....[43]....
        /*0230*/ 	.word	0x0500000f


	//   ....[44]....
        /*0234*/ 	.word	0x0500000f


	//----- nvinfo : EIATTR_COOP_GROUP_INSTR_OFFSETS
	.align		4
.L_14211:
        /*0238*/ 	.byte	0x04, 0x28
        /*023a*/ 	.short	(.L_14213 - .L_14212)


	//   ....[0]....
.L_14212:
        /*023c*/ 	.word	0x00000b30


	//   ....[1]....
        /*0240*/ 	.word	0x00000b50


	//   ....[2]....
        /*0244*/ 	.word	0x00000b70


	//   ....[3]....
        /*0248*/ 	.word	0x00000b90


	//   ....[4]....
        /*024c*/ 	.word	0x00000bb0


	//   ....[5]....
        /*0250*/ 	.word	0x00000cc0


	//   ....[6]....
        /*0254*/ 	.word	0x00000ce0


	//   ....[7]....
        /*0258*/ 	.word	0x00000d00


	//   ....[8]....
        /*025c*/ 	.word	0x00001b50


	//   ....[9]....
        /*0260*/ 	.word	0x00001b80


	//   ....[10]....
        /*0264*/ 	.word	0x00001ba0


	//   ....[11]....
        /*0268*/ 	.word	0x00001bc0


	//   ....[12]....
        /*026c*/ 	.word	0x00001be0


	//   ....[13]....
        /*0270*/ 	.word	0x00001c30


	//   ....[14]....
        /*0274*/ 	.word	0x00001c50


	//   ....[15]....
        /*0278*/ 	.word	0x00001c70


	//   ....[16]....
        /*027c*/ 	.word	0x00002ca0


	//   ....[17]....
        /*0280*/ 	.word	0x00002cc0


	//   ....[18]....
        /*0284*/ 	.word	0x00002cd0


	//   ....[19]....
        /*0288*/ 	.word	0x00002ce0


	//   ....[20]....
        /*028c*/ 	.word	0x00002cf0


	//   ....[21]....
        /*0290*/ 	.word	0x00002d00


	//   ....[22]....
        /*0294*/ 	.word	0x00002d10


	//   ....[23]....
        /*0298*/ 	.word	0x00002d30


	//   ....[24]....
        /*029c*/ 	.word	0x00003650


	//   ....[25]....
        /*02a0*/ 	.word	0x000036b0


	//   ....[26]....
        /*02a4*/ 	.word	0x00003710


	//   ....[27]....
        /*02a8*/ 	.word	0x00003770


	//   ....[28]....
        /*02ac*/ 	.word	0x000037d0


	//   ....[29]....
        /*02b0*/ 	.word	0x00003850


	//   ....[30]....
        /*02b4*/ 	.word	0x000038b0


	//   ....[31]....
        /*02b8*/ 	.word	0x00003910


	//   ....[32]....
        /*02bc*/ 	.word	0x00003990


	//   ....[33]....
        /*02c0*/ 	.word	0x000039f0


	//   ....[34]....
        /*02c4*/ 	.word	0x00003a70


	//   ....[35]....
        /*02c8*/ 	.word	0x00003ad0


	//   ....[36]....
        /*02cc*/ 	.word	0x00003b50


	//   ....[37]....
        /*02d0*/ 	.word	0x00003bb0


	//   ....[38]....
        /*02d4*/ 	.word	0x00003c30


	//   ....[39]....
        /*02d8*/ 	.word	0x00003c90


	//   ....[40]....
        /*02dc*/ 	.word	0x00003d10


	//   ....[41]....
        /*02e0*/ 	.word	0x00003d70


	//   ....[42]....
        /*02e4*/ 	.word	0x00003df0


	//   ....[43]....
        /*02e8*/ 	.word	0x00003e50


	//   ....[44]....
        /*02ec*/ 	.word	0x00003ed0


	//----- nvinfo : EIATTR_VRC_CTA_INIT_COUNT
	.align		4
.L_14213:
        /*02f0*/ 	.byte	0x02, 0x4a
	.zero		1
	.zero		1


	//----- nvinfo : EIATTR_SYSCALL_OFFSETS
	.align		4
        /*02f4*/ 	.byte	0x04, 0x46
        /*02f6*/ 	.short	(.L_14215 - .L_14214)


	//   ....[0]....
.L_14214:
        /*02f8*/ 	.word	0x00002b50


	//   ....[1]....
        /*02fc*/ 	.word	0x000035f0


	//----- nvinfo : EIATTR_EXIT_INSTR_OFFSETS
	.align		4
.L_14215:
        /*0300*/ 	.byte	0x04, 0x1c
        /*0302*/ 	.short	(.L_14217 - .L_14216)


	//   ....[0]....
.L_14216:
        /*0304*/ 	.word	0x00000090


	//   ....[1]....
        /*0308*/ 	.word	0x00003330


	//   ....[2]....
        /*030c*/ 	.word	0x00003360


	//   ....[3]....
        /*0310*/ 	.word	0x000034f0


	//   ....[4]....
        /*0314*/ 	.word	0x00003600


	//----- nvinfo : EIATTR_CRS_STACK_SIZE
	.align		4
.L_14217:
        /*0318*/ 	.byte	0x04, 0x1e
        /*031a*/ 	.short	(.L_14219 - .L_14218)
.L_14218:
        /*031c*/ 	.word	0x00000000


	//----- nvinfo : EIATTR_CBANK_PARAM_SIZE
	.align		4
.L_14219:
        /*0320*/ 	.byte	0x03, 0x19
        /*0322*/ 	.short	0x008c


	//----- nvinfo : EIATTR_PARAM_CBANK
	.align		4
        /*0324*/ 	.byte	0x04, 0x0a
        /*0326*/ 	.short	(.L_14221 - .L_14220)
	.align		4
.L_14220:
        /*0328*/ 	.word	index@(.nv.constant0._ZN4vllm25paged_attention_v2_kernelI13__nv_bfloat16hLi64ELi32ELi128ELNS_18Fp8KVCacheDataTypeE1ELb1ELi512EEEvPfS3_PT_PKS4_PKT0_SA_ifPKiSC_iPKfiiiSE_SE_iiiii)
        /*032c*/ 	.short	0x0380
        /*032e*/ 	.short	0x008c


	//----- nvinfo : EIATTR_SW_WAR
	.align		4
.L_14221:
        /*0330*/ 	.byte	0x04, 0x36
        /*0332*/ 	.short	(.L_14223 - .L_14222)
.L_14222:
        /*0334*/ 	.word	0x00000008
.L_14223:


//--------------------- .nv.info._ZN4vllm25paged_attention_v2_kernelI13__nv_bfloat16hLi32ELi32ELi128ELNS_18Fp8KVCacheDataTypeE1ELb1ELi512EEEvPfS3_PT_PKS4_PKT0_SA_ifPKiSC_iPKfiiiSE_SE_iiiii --------------------------
	.section	.nv.info._ZN4vllm25paged_attention_v2_kernelI13__nv_bfloat16hLi32ELi32ELi128ELNS_18Fp8KVCacheDataTypeE1ELb1ELi512EEEvPfS3_PT_PKS4_PKT0_SA_ifPKiSC_iPKfiiiSE_SE_iiiii,"",@"SHT_CUDA_INFO"
	.sectionflags	@""
	.align	4


	//----- nvinfo : EIATTR_CUDA_API_VERSION
	.align		4
        /*0000*/ 	.byte	0x04, 0x37
        /*0002*/ 	.short	(.L_14225 - .L_14224)
.L_14224:
        /*0004*/ 	.word	0x00000082


	//----- nvinfo : EIATTR_KPARAM_INFO
	.align		4
.L_14225:
        /*0008*/ 	.byte	0x04, 0x17
        /*000a*/ 	.short	(.L_14227 - .L_14226)
.L_14226:
        /*000c*/ 	.word	0x00000000
        /*0010*/ 	.short	0x0015
        /*0012*/ 	.short	0x0088
        /*0014*/ 	.byte	0x00, 0xf0, 0x11, 0x00


	//----- nvinfo : EIATTR_KPARAM_INFO
	.align		4
.L_14227:
        /*0018*/ 	.byte	0x04, 0x17
        /*001a*/ 	.short	(.L_14229 - .L_14228)
.L_14228:
        /*001c*/ 	.word	0x00000000
        /*0020*/ 	.short	0x0014
        /*0022*/ 	.short	0x0084
        /*0024*/ 	.byte	0x00, 0xf0, 0x11, 0x00


	//----- nvinfo : EIATTR_KPARAM_INFO
	.align		4
.L_14229:
        /*0028*/ 	.byte	0x04, 0x17
        /*002a*/ 	.short	(.L_14231 - .L_14230)
.L_14230:
        /*002c*/ 	.word	0x00000000
        /*0030*/ 	.short	0x0013
        /*0032*/ 	.short	0x0080
        /*0034*/ 	.byte	0x00, 0xf0, 0x11, 0x00


	//----- nvinfo : EIATTR_KPARAM_INFO
	.align		4
.L_14231:
        /*0038*/ 	.byte	0x04, 0x17
        /*003a*/ 	.short	(.L_14233 - .L_14232)
.L_14232:
        /*003c*/ 	.word	0x00000000
        /*0040*/ 	.short	0x0012
        /*0042*/ 	.short	0x007c
        /*0044*/ 	.byte	0x00, 0xf0, 0x11, 0x00


	//----- nvinfo : EIATTR_KPARAM_INFO
	.align		4
.L_14233:
        /*0048*/ 	.byte	0x04, 0x17
        /*004a*/ 	.short	(.L_14235 - .L_14234)
.L_14234:
        /*004c*/ 	.word	0x00000000
        /*0050*/ 	.short	0x0011
        /*0052*/ 	.short	0x0078
        /*0054*/ 	.byte	0x00, 0xf0, 0x11, 0x00


	//----- nvinfo : EIATTR_KPARAM_INFO
	.align		4
.L_14235:
        /*0058*/ 	.byte	0x04, 0x17
        /*005a*/ 	.short	(.L_14237 - .L_14236)
.L_14236:
        /*005c*/ 	.word	0x00000000
        /*0060*/ 	.short	0x0010
        /*0062*/ 	.short	0x0070
        /*0064*/ 	.byte	0x00, 0xf5, 0x21, 0x00


	//----- nvinfo : EIATTR_KPARAM_INFO
	.align		4
.L_14237:
        /*0068*/ 	.byte	0x04, 0x17
        /*006a*/ 	.short	(.L_14239 - .L_14238)
.L_14238:
        /*006c*/ 	.word	0x00000000
        /*0070*/ 	.short	0x000f
        /*0072*/ 	.short	0x0068
        /*0074*/ 	.byte	0x00, 0xf5, 0x21, 0x00


	//----- nvinfo : EIATTR_KPARAM_INFO
	.align		4
.L_14239:
        /*0078*/ 	.byte	0x04, 0x17
        /*007a*/ 	.short	(.L_14241 - .L_14240)
.L_14240:
        /*007c*/ 	.word	0x00000000
        /*0080*/ 	.short	0x000e
        /*0082*/ 	.short	0x0060
        /*0084*/ 	.byte	0x00, 0xf0, 0x11, 0x00


	//----- nvinfo : EIATTR_KPARAM_INFO
	.align		4
.L_14241:
        /*0088*/ 	.byte	0x04, 0x17
        /*008a*/ 	.short	(.L_14243 - .L_14242)
.L_14242:
        /*008c*/ 	.word	0x00000000
        /*0090*/ 	.short	0x000d
        /*0092*/ 	.short	0x005c
        /*0094*/ 	.byte	0x00, 0xf0, 0x11, 0x00


	//----- nvinfo : EIATTR_KPARAM_INFO
	.align		4
.L_14243:
        /*0098*/ 	.byte	0x04, 0x17
        /*009a*/ 	.short	(.L_14245 - .L_14244)
.L_14244:
        /*009c*/ 	.word	0x00000000
        /*00a0*/ 	.short	0x000c
        /*00a2*/ 	.short	0x0058
        /*00a4*/ 	.byte	0x00, 0xf0, 0x11, 0x00


	//----- nvinfo : EIATTR_KPARAM_INFO
	.align		4
.L_14245:
        /*00a8*/ 	.byte	0x04, 0x17
        /*00aa*/ 	.short	(.L_14247 - .L_14246)
.L_14246:
        /*00ac*/ 	.word	0x00000000
        /*00b0*/ 	.short	0x000b
        /*00b2*/ 	.short	0x0050
        /*00b4*/ 	.byte	0x00, 0xf5, 0x21, 0x00


	//----- nvinfo : EIATTR_KPARAM_INFO
	.align		4
.L_14247:
        /*00b8*/ 	.byte	0x04, 0x17
        /*00ba*/ 	.short	(.L_14249 - .L_14248)
.L_14248:
        /*00bc*/ 	.word	0x00000000
        /*00c0*/ 	.short	0x000a
        /*00c2*/ 	.short	0x0048
        /*00c4*/ 	.byte	0x00, 0xf0, 0x11, 0x00


	//----- nvinfo : EIATTR_KPARAM_INFO
	.align		4
.L_14249:
        /*00c8*/ 	.byte	0x04, 0x17
        /*00ca*/ 	.short	(.L_14251 - .L_14250)
.L_14250:
        /*00cc*/ 	.word	0x00000000
        /*00d0*/ 	.short	0x0009
        /*00d2*/ 	.short	0x0040
        /*00d4*/ 	.byte	0x00, 0xf5, 0x21, 0x00


	//----- nvinfo : EIATTR_KPARAM_INFO
	.align		4
.L_14251:
        /*00d8*/ 	.byte	0x04, 0x17
        /*00da*/ 	.short	(.L_14253 - .L_14252)
.L_14252:
        /*00dc*/ 	.word	0x00000000
        /*00e0*/ 	.short	0x0008
        /*00e2*/ 	.short	0x0038
        /*00e4*/ 	.byte	0x00, 0xf5, 0x21, 0x00


	//----- nvinfo : EIATTR_KPARAM_INFO
	.align		4
.L_14253:
        /*00e8*/ 	.byte	0x04, 0x17
        /*00ea*/ 	.short	(.L_14255 - .L_14254)
.L_14254:
        /*00ec*/ 	.word	0x00000000
        /*00f0*/ 	.short	0x0007
        /*00f2*/ 	.short	0x0034
        /*00f4*/ 	.byte	0x00, 0xf0, 0x11, 0x00


	//----- nvinfo : EIATTR_KPARAM_INFO
	.align		4
.L_14255:
        /*00f8*/ 	.byte	0x04, 0x17
        /*00fa*/ 	.short	(.L_14257 - .L_14256)
.L_14256:
        /*00fc*/ 	.word	0x00000000
        /*0100*/ 	.short	0x0006
        /*0102*/ 	.short	0x0030
        /*0104*/ 	.byte	0x00, 0xf0, 0x11, 0x00


	//----- nvinfo : EIATTR_KPARAM_INFO
	.align		4
.L_14257:
        /*0108*/ 	.byte	0x04, 0x17
        /*010a*/ 	.short	(.L_14259 - .L_14258)
.L_14258:
        /*010c*/ 	.word	0x00000000
        /*0110*/ 	.short	0x0005
        /*0112*/ 	.short	0x0028
        /*0114*/ 	.byte	0x00, 0xf5, 0x21, 0x00


	//----- nvinfo : EIATTR_KPARAM_INFO
	.align		4
.L_14259:
        /*0118*/ 	.byte	0x04, 0x17
        /*011a*/ 	.short	(.L_14261 - .L_14260)
.L_14260:
        /*011c*/ 	.word	0x00000000
        /*0120*/ 	.short	0x0004
        /*0122*/ 	.short	0x0020
        /*0124*/ 	.byte	0x00, 0xf5, 0x21, 0x00


	//----- nvinfo : EIATTR_KPARAM_INFO
	.align		4
.L_14261:
        /*0128*/ 	.byte	0x04, 0x17
        /*012a*/ 	.short	(.L_14263 - .L_14262)
.L_14262:
        /*012c*/ 	.word	0x00000000
        /*0130*/ 	.short	0x0003
        /*0132*/ 	.short	0x0018
        /*0134*/ 	.byte	0x00, 0xf5, 0x21, 0x00


	//----- nvinfo : EIATTR_KPARAM_INFO
	.align		4
.L_14263:
        /*0138*/ 	.byte	0x04, 0x17
        /*013a*/ 	.short	(.L_14265 - .L_14264)
.L_14264:
        /*013c*/ 	.word	0x00000000
        /*0140*/ 	.short	0x0002
        /*0142*/ 	.short	0x0010
        /*0144*/ 	.byte	0x00, 0xf5, 0x21, 0x00


	//----- nvinfo : EIATTR_KPARAM_INFO
	.align		4
.L_14265:
        /*0148*/ 	.byte	0x04, 0x17
        /*014a*/ 	.short	(.L_14267 - .L_14266)
.L_14266:
        /*014c*/ 	.word	0x00000000
        /*0150*/ 	.short	0x0001
        /*0152*/ 	.short	0x0008
        /*0154*/ 	.byte	0x00, 0xf5, 0x21, 0x00


	//----- nvinfo : EIATTR_KPARAM_INFO
	.align		4
.L_14267:
        /*0158*/ 	.byte	0x04, 0x17
        /*015a*/ 	.short	(.L_14269 - .L_14268)
.L_14268:
        /*015c*/ 	.word	0x00000000
        /*0160*/ 	.short	0x0000
        /*0162*/ 	.short	0x0000
        /*0164*/ 	.byte	0x00, 0xf5, 0x21, 0x00


	//----- nvinfo : EIATTR_SPARSE_MMA_MASK
	.align		4
.L_14269:
        /*0168*/ 	.byte	0x03, 0x50
        /*016a*/ 	.short	0x0000


	//----- nvinfo : EIATTR_MAXREG_COUNT
	.align		4
        /*016c*/ 	.byte	0x03, 0x1b
        /*016e*/ 	.short	0x00ff


	//----- nvinfo : EIATTR_NUM_BARRIERS
	.align		4
        /*0170*/ 	.byte	0x02, 0x4c
        /*0172*/ 	.byte	0x01
	.zero		1


	//----- nvinfo : EIATTR_EXTERNS
	.align		4
        /*0174*/ 	.byte	0x04, 0x0f
        /*0176*/ 	.short	(.L_14271 - .L_14270)


	//   ....[0]....
	.align		4
.L_14270:
        /*0178*/ 	.word	index@(__assertfail)


	//----- nvinfo : EIATTR_MERCURY_ISA_VERSION
	.align		4
.L_14271:
        /*017c*/ 	.byte	0x03, 0x5f
        /*017e*/ 	.short	0x0101


	//----- nvinfo : EIATTR_COOP_GROUP_MASK_REGIDS
	.align		4
        /*0180*/ 	.byte	0x04, 0x29
        /*0182*/ 	.short	(.L_14273 - .L_14272)


	//   ....[0]....
.L_14272:
        /*0184*/ 	.word	0xffffffff


	//   ....[1]....
        /*0188*/ 	.word	0xffffffff


	//   ....[2]....
        /*018c*/ 	.word	0xffffffff


	//   ....[3]....
        /*0190*/ 	.word	0xffffffff


	//   ....[4]....
        /*0194*/ 	.word	0xffffffff


	//   ....[5]....
        /*0198*/ 	.word	0xffffffff


	//   ....[6]....
        /*019c*/ 	.word	0xffffffff


	//   ....[7]....
        /*01a0*/ 	.word	0xffffffff


	//   ....[8]....
        /*01a4*/ 	.word	0xffffffff


	//   ....[9]....
        /*01a8*/ 	.word	0xffffffff


	//   ....[10]....
        /*01ac*/ 	.word	0xffffffff


	//   ....[11]....
        /*01b0*/ 	.word	0xffffffff


	//   ....[12]....
        /*01b4*/ 	.word	0xffffffff


	//   ....[13]....
        /*01b8*/ 	.word	0xffffffff


	//   ....[14]....
        /*01bc*/ 	.word	0xffffffff


	//   ....[15]....
        /*01c0*/ 	.word	0xffffffff


	//   ....[16]....
        /*01c4*/ 	.word	0xffffffff


	//   ....[17]....
        /*01c8*/ 	.word	0xffffffff


	//   ....[18]....
        /*01cc*/ 	.word	0xffffffff


	//   ....[19]....
        /*01d0*/ 	.word	0xffffffff


	//   ....[20]....
        /*01d4*/ 	.word	0x0500000f


	//   ....[21]....
        /*01d8*/ 	.word	0x0500000f


	//   ....[22]....
        /*01dc*/ 	.word	0x0500000f


	//   ....[23]....
        /*01e0*/ 	.word	0x0500000f


	//   ....[24]....
        /*01e4*/ 	.word	0x0500000f


	//   ....[25]....
        /*01e8*/ 	.word	0x0500000f


	//   ....[26]....
        /*01ec*/ 	.word	0x0500000f


	//   ....[27]....
        /*01f0*/ 	.word	0x0500000f


	//   ....[28]....
        /*01f4*/ 	.word	0x0500000f


	//   ....[29]....
        /*01f8*/ 	.word	0x0500000f


	//   ....[30]....
        /*01fc*/ 	.word	0x0500000f


	//   ....[31]....
        /*0200*/ 	.word	0x0500000f


	//   ....[32]....
        /*0204*/ 	.word	0x0500000f


	//----- nvinfo : EIATTR_COOP_GROUP_INSTR_OFFSETS
	.align		4
.L_14273:
        /*0208*/ 	.byte	0x04, 0x28
        /*020a*/ 	.short	(.L_14275 - .L_14274)


	//   ....[0]....
.L_14274:
        /*020c*/ 	.word	0x00000b60


	//   ....[1]....
        /*0210*/ 	.word	0x00000b80


	//   ....[2]....
        /*0214*/ 	.word	0x00000ba0


	//   ....[3]....
        /*0218*/ 	.word	0x00000bc0


	//   ....[4]....
        /*021c*/ 	.word	0x00000be0


	//   ....[5]....
        /*0220*/ 	.word	0x00000ce0


	//   ....[6]....
        /*0224*/ 	.word	0x00000d00


	//   ....[7]....
        /*0228*/ 	.word	0x00000d30


	//   ....[8]....
        /*022c*/ 	.word	0x00001b70


	//   ....[9]....
        /*0230*/ 	.word	0x00001ba0


	//   ....[10]....
        /*0234*/ 	.word	0x00001bc0


	//   ....[11]....
        /*0238*/ 	.word	0x00001be0


	//   ....[12]....
        /*023c*/ 	.word	0x00001c00


	//   ....[13]....
        /*0240*/ 	.word	0x00001c50


	//   ....[14]....
        /*0244*/ 	.word	0x00001c70


	//   ....[15]....
        /*0248*/ 	.word	0x00001c90


	//   ....[16]....
        /*024c*/ 	.word	0x00002c30


	//   ....[17]....
        /*0250*/ 	.word	0x00002c40


	//   ....[18]....
        /*0254*/ 	.word	0x00002c50


	//   ....[19]....
        /*0258*/ 	.word	0x00002c60


	//   ....[20]....
        /*025c*/ 	.word	0x000032b0


	//   ....[21]....
        /*0260*/ 	.word	0x00003310


	//   ....[22]....
        /*0264*/ 	.word	0x00003370


	//   ....[23]....
        /*0268*/ 	.word	0x000033d0


	//   ....[24]....
        /*026c*/ 	.word	0x00003430


	//   ....[25]....
        /*0270*/ 	.word	0x000034b0


	//   ....[26]....
        /*0274*/ 	.word	0x00003510


	//   ....[27]....
        /*0278*/ 	.word	0x00003570


	//   ....[28]....
        /*027c*/ 	.word	0x000035f0


	//   ....[29]....
        /*0280*/ 	.word	0x00003650


	//   ....[30]....
        /*0284*/ 	.word	0x000036d0


	//   ....[31]....
        /*0288*/ 	.word	0x00003730


	//   ....[32]....
        /*028c*/ 	.word	0x000037a0


	//----- nvinfo : EIATTR_VRC_CTA_INIT_COUNT
	.align		4
.L_14275:
        /*0290*/ 	.byte	0x02, 0x4a
	.zero		1
	.zero		1


	//----- nvinfo : EIATTR_SYSCALL_OFFSETS
	.align		4
        /*0294*/ 	.byte	0x04, 0x46
        /*0296*/ 	.short	(.L_14277 - .L_14276)


	//   ....[0]....
.L_14276:
        /*0298*/ 	.word	0x00002b60


	//   ....[1]....
        /*029c*/ 	.word	0x00003250


	//----- nvinfo : EIATTR_EXIT_INSTR_OFFSETS
	.align		4
.L_14277:
        /*02a0*/ 	.byte	0x04, 0x1c
        /*02a2*/ 	.short	(.L_14279 - .L_14278)


	//   ....[0]....
.L_14278:
        /*02a4*/ 	.word	0x00000090


	//   ....[1]....
        /*02a8*/ 	.word	0x00002fd0


	//   ....[2]....
        /*02ac*/ 	.word	0x00003000


	//   ....[3]....
        /*02b0*/ 	.word	0x00003150


	//   ....[4]....
        /*02b4*/ 	.word	0x00003260


	//----- nvinfo : EIATTR_CRS_STACK_SIZE
	.align		4
.L_14279:
        /*02b8*/ 	.byte	0x04, 0x1e
        /*02ba*/ 	.short	(.L_14281 - .L_14280)
.L_14280:
        /*02bc*/ 	.word	0x00000000


	//----- nvinfo : EIATTR_CBANK_PARAM_SIZE
	.align		4
.L_14281:
        /*02c0*/ 	.byte	0x03, 0x19
        /*02c2*/ 	.short	0x008c


	//----- nvinfo : EIATTR_PARAM_CBANK
	.align		4
        /*02c4*/ 	.byte	0x04, 0x0a
        /*02c6*/ 	.short	(.L_14283 - .L_14282)
	.align		4
.L_14282:
        /*02c8*/ 	.word	index@(.nv.constant0._ZN4vllm25paged_attention_v2_kernelI13__nv_bfloat16hLi32ELi32ELi128ELNS_18Fp8KVCacheDataTypeE1ELb1ELi512EEEvPfS3_PT_PKS4_PKT0_SA_ifPKiSC_iPKfiiiSE_SE_iiiii)
        /*02cc*/ 	.short	0x0380
        /*02ce*/ 	.short	0x008c


	//----- nvinfo : EIATTR_SW_WAR
	.align		4
.L_14283:
        /*02d0*/ 	.byte	0x04, 0x36
        /*02d2*/ 	.short	(.L_14285 - .L_14284)
.L_14284:
        /*02d4*/ 	.word	0x00000008
.L_14285:


//--------------------- .nv.info._ZN4vllm25paged_attention_v2_kernelI13__nv_bfloat16hLi256ELi16ELi128ELNS_18Fp8KVCacheDataTypeE1ELb0ELi512EEEvPfS3_PT_PKS4_PKT0_SA_ifPKiSC_iPKfiiiSE_SE_iiiii --------------------------
	.section	.nv.info._ZN4vllm25paged_attention_v2_kernelI13__nv_bfloat16hLi256ELi16ELi128ELNS_18Fp8KVCacheDataTypeE1ELb0ELi512EEEvPfS3_PT_PKS4_PKT0_SA_ifPKiSC_iPKfiiiSE_SE_iiiii,"",@"SHT_CUDA_INFO"
	.sectionflags	@""
	.align	4


	//----- nvinfo : EIATTR_CUDA_API_VERSION
	.align		4
        /*0000*/ 	.byte	0x04, 0x37
        /*0002*/ 	.short	(.L_14287 - .L_14286)
.L_14286:
        /*0004*/ 	.word	0x00000082


	//----- nvinfo : EIATTR_KPARAM_INFO
	.align		4
.L_14287:
        /*0008*/ 	.byte	0x04, 0x17
        /*000a*/ 	.short	(.L_14289 - .L_14288)
.L_14288:
        /*000c*/ 	.word	0x00000000
        /*0010*/ 	.short	0x0015
        /*0012*/ 	.short	0x0088
        /*0014*/ 	.byte	0x00, 0xf0, 0x11, 0x00


	//----- nvinfo : EIATTR_KPARAM_INFO
	.align		4
.L_14289:
        /*0018*/ 	.byte	0x04, 0x17
        /*001a*/ 	.short	(.L_14291 - .L_14290)
.L_14290:
        /*001c*/ 	.word	0x00000000
        /*0020*/ 	.short	0x0014
        /*0022*/ 	.short	0x0084
        /*0024*/ 	.byte	0x00, 0xf0, 0x11, 0x00


	//----- nvinfo : EIATTR_KPARAM_INFO
	.align		4
.L_14291:
        /*0028*/ 	.byte	0x04, 0x17
        /*002a*/ 	.short	(.L_14293 - .L_14292)
.L_14292:
        /*002c*/ 	.word	0x00000000
        /*0030*/ 	.short	0x0013
        /*0032*/ 	.short	0x0080
        /*0034*/ 	.byte	0x00, 0xf0, 0x11, 0x00


	//----- nvinfo : EIATTR_KPARAM_INFO
	.align		4
.L_14293:
        /*0038*/ 	.byte	0x04, 0x17
        /*003a*/ 	.short	(.L_14295 - .L_14294)
.L_14294:
        /*003c*/ 	.word	0x00000000
        /*0040*/ 	.short	0x0012
        /*0042*/ 	.short	0x007c
        /*0044*/ 	.byte	0x00, 0xf0, 0x11, 0x00


	//----- nvinfo : EIATTR_KPARAM_INFO
	.align		4
.L_14295:
        /*0048*/ 	.byte	0x04, 0x17
        /*004a*/ 	.short	(.L_14297 - .L_14296)
.L_14296:
        /*004c*/ 	.word	0x00000000
        /*0050*/ 	.short	0x0011
        /*0052*/ 	.short	0x0078
        /*0054*/ 	.byte	0x00, 0xf0, 0x11, 0x00


	//----- nvinfo : EIATTR_KPARAM_INFO
	.align		4
.L_14297:
        /*0058*/ 	.byte	0x04, 0x17
        /*005a*/ 	.short	(.L_14299 - .L_14298)
.L_14298:
        /*005c*/ 	.word	0x00000000
        /*0060*/ 	.short	0x0010
        /*0062*/ 	.short	0x0070
        /*0064*/ 	.byte	0x00, 0xf5, 0x21, 0x00


	//----- nvinfo : EIATTR_KPARAM_INFO
	.align		4
.L_14299:
        /*0068*/ 	.byte	0x04, 0x17
        /*006a*/ 	.short	(.L_14301 - .L_14300)
.L_14300:
        /*006c*/ 	.word	0x00000000
        /*0070*/ 	.short	0x000f
        /*0072*/ 	.short	0x0068
        /*0074*/ 	.byte	0x00, 0xf5, 0x21, 0x00


	//----- nvinfo : EIATTR_KPARAM_INFO
	.align		4
.L_14301:
        /*0078*/ 	.byte	0x04, 0x17
        /*007a*/ 	.short	(.L_14303 - .L_14302)
.L_14302:
        /*007c*/ 	.word	0x00000000
        /*0080*/ 	.short	0x000e
        /*0082*/ 	.short	0x0060
        /*0084*/ 	.byte	0x00, 0xf0, 0x11, 0x00


	//----- nvinfo : EIATTR_KPARAM_INFO
	.align		4
.L_14303:
        /*0088*/ 	.byte	0x04, 0x17
        /*008a*/ 	.short	(.L_14305 - .L_14304)
.L_14304:
        /*008c*/ 	.word	0x00000000
        /*0090*/ 	.short	0x000d
        /*0092*/ 	.short	0x005c
        /*0094*/ 	.byte	0x00, 0xf0, 0x11, 0x00


	//----- nvinfo : EIATTR_KPARAM_INFO
	.align		4
.L_14305:
        /*0098*/ 	.byte	0x04, 0x17
        /*009a*/ 	.short	(.L_14307 - .L_14306)
.L_14306:
        /*009c*/ 	.word	0x00000000
        /*00a0*/ 	.short	0x000c
        /*00a2*/ 	.short	0x0058
        /*00a4*/ 	.byte	0x00, 0xf0, 0x11, 0x00


	//----- nvinfo : EIATTR_KPARAM_INFO
	.align		4
.L_14307:
        /*00a8*/ 	.byte	0x04, 0x17
        /*00aa*/ 	.short	(.L_14309 - .L_14308)
.L_14308:
        /*00ac*/ 	.word	0x00000000
        /*00b0*/ 	.short	0x000b
        /*00b2*/ 	.short	0x0050
        /*00b4*/ 	.byte	0x00, 0xf5, 0x21, 0x00


	//----- nvinfo : EIATTR_KPARAM_INFO
	.align		4
.L_14309:
        /*00b8*/ 	.byte	0x04, 0x17
        /*00ba*/ 	.short	(.L_14311 - .L_14310)
.L_14310:
        /*00bc*/ 	.word	0x00000000
        /*00c0*/ 	.short	0x000a
        /*00c2*/ 	.short	0x0048
        /*00c4*/ 	.byte	0x00, 0xf0, 0x11, 0x00


	//----- nvinfo : EIATTR_KPARAM_INFO
	.align		4
.L_14311:
        /*00c8*/ 	.byte	0x04, 0x17
        /*00ca*/ 	.short	(.L_14313 - .L_14312)
.L_14312:
        /*00cc*/ 	.word	0x00000000
        /*00d0*/ 	.short	0x0009
        /*00d2*/ 	.short	0x0040
        /*00d4*/ 	.byte	0x00, 0xf5, 0x21, 0x00


	//----- nvinfo : EIATTR_KPARAM_INFO
	.align		4
.L_14313:
        /*00d8*/ 	.byte	0x04, 0x17
        /*00da*/ 	.short	(.L_14315 - .L_14314)
.L_14314:
        /*00dc*/ 	.word	0x00000000
        /*00e0*/ 	.short	0x0008
        /*00e2*/ 	.short	0x0038
        /*00e4*/ 	.byte	0x00, 0xf5, 0x21, 0x00


	//----- nvinfo : EIATTR_KPARAM_INFO
	.align		4
.L_14315:
        /*00e8*/ 	.byte	0x04, 0x17
        /*00ea*/ 	.short	(.L_14317 - .L_14316)
.L_14316:
        /*00ec*/ 	.word	0x00000000
        /*00f0*/ 	.short	0x0007
        /*00f2*/ 	.short	0x0034
        /*00f4*/ 	.byte	0x00, 0xf0, 0x11, 0x00


	//----- nvinfo : EIATTR_KPARAM_INFO
	.align		4
.L_14317:
        /*00f8*/ 	.byte	0x04, 0x17
        /*00fa*/ 	.short	(.L_14319 - .L_14318)
.L_14318:
        /*00fc*/ 	.word	0x00000000
        /*0100*/ 	.short	0x0006
        /*0102*/ 	.short	0x0030
        /*0104*/ 	.byte	0x00, 0xf0, 0x11, 0x00


	//----- nvinfo : EIATTR_KPARAM_INFO
	.align		4
.L_14319:
        /*0108*/ 	.byte	0x04, 0x17
        /*010a*/ 	.short	(.L_14321 - .L_14320)
.L_14320:
        /*010c*/ 	.word	0x00000000
        /*0110*/ 	.short	0x0005
        /*0112*/ 	.short	0x0028
        /*0114*/ 	.byte	0x00, 0xf5, 0x21, 0x00


	//----- nvinfo : EIATTR_KPARAM_INFO
	.align		4
.L_14321:
        /*0118*/ 	.byte	0x04, 0x17
        /*011a*/ 	.short	(.L_14323 - .L_14322)
.L_14322:
        /*011c*/ 	.word	0x00000000
        /*0120*/ 	.short	0x0004
        /*0122*/ 	.short	0x0020
        /*0124*/ 	.byte	0x00, 0xf5, 0x21, 0x00


	//----- nvinfo : EIATTR_KPARAM_INFO
	.align		4
.L_14323:
        /*0128*/ 	.byte	0x04, 0x17
        /*012a*/ 	.short	(.L_14325 - .L_14324)
.L_14324:
        /*012c*/ 	.word	0x00000000
        /*0130*/ 	.short	0x0003
        /*0132*/ 	.short	0x0018
        /*0134*/ 	.byte	0x00, 0xf5, 0x21, 0x00


	//----- nvinfo : EIATTR_KPARAM_INFO
	.align		4
.L_14325:
        /*0138*/ 	.byte	0x04, 0x17
        /*013a*/ 	.short	(.L_14327 - .L_14326)
.L_14326:
        /*013c*/ 	.word	0x00000000
        /*0140*/ 	.short	0x0002
        /*0142*/ 	.short	0x0010
        /*0144*/ 	.byte	0x00, 0xf5, 0x21, 0x00


	//----- nvinfo : EIATTR_KPARAM_INFO
	.align		4
.L_14327:
        /*0148*/ 	.byte	0x04, 0x17
        /*014a*/ 	.short	(.L_14329 - .L_14328)
.L_14328:
        /*014c*/ 	.word	0x00000000
        /*0150*/ 	.short	0x0001
        /*0152*/ 	.short	0x0008
        /*0154*/ 	.byte	0x00, 0xf5, 0x21, 0x00


	//----- nvinfo : EIATTR_KPARAM_INFO
	.align		4
.L_14329:
        /*0158*/ 	.byte	0x04, 0x17
        /*015a*/ 	.short	(.L_14331 - .L_14330)
.L_14330:
        /*015c*/ 	.word	0x00000000
        /*0160*/ 	.short	0x0000
        /*0162*/ 	.short	0x0000
        /*0164*/ 	.byte	0x00, 0xf5, 0x21, 0x00


	//----- nvinfo : EIATTR_SPARSE_MMA_MASK
	.align		4
.L_14331:
        /*0168*/ 	.byte	0x03, 0x50
        /*016a*/ 	.short	0x0000


	//----- nvinfo : EIATTR_MAXREG_COUNT
	.align		4
        /*016c*/ 	.byte	0x03, 0x1b
        /*016e*/ 	.short	0x00ff


	//----- nvinfo : EIATTR_NUM_BARRIERS
	.align		4
        /*0170*/ 	.byte	0x02, 0x4c
        /*0172*/ 	.byte	0x01
	.zero		1


	//----- nvinfo : EIATTR_EXTERNS
	.align		4
        /*0174*/ 	.byte	0x04, 0x0f
        /*0176*/ 	.short	(.L_14333 - .L_14332)


	//   ....[0]....
	.align		4
.L_14332:
        /*0178*/ 	.word	index@(__assertfail)


	//----- nvinfo : EIATTR_MERCURY_ISA_VERSION
	.align		4
.L_14333:
        /*017c*/ 	.byte	0x03, 0x5f
        /*017e*/ 	.short	0x0101


	//----- nvinfo : EIATTR_COOP_GROUP_MASK_REGIDS
	.align		4
        /*0180*/ 	.byte	0x04, 0x29
        /*0182*/ 	.short	(.L_14335 - .L_14334)


	//   ....[0]....
.L_14334:
        /*0184*/ 	.word	0xffffffff


	//   ....[1]....
        /*0188*/ 	.word	0xffffffff


	//   ....[2]....
        /*018c*/ 	.word	0xffffffff


	//   ....[3]....
        /*0190*/ 	.word	0xffffffff


	//   ....[4]....
        /*0194*/ 	.word	0xffffffff


	//   ....[5]....
        /*0198*/ 	.word	0xffffffff


	//   ....[6]....
        /*019c*/ 	.word	0xffffffff


	//   ....[7]....
        /*01a0*/ 	.word	0xffffffff


	//   ....[8]....
        /*01a4*/ 	.word	0xffffffff


	//   ....[9]....
        /*01a8*/ 	.word	0xffffffff


	//   ....[10]....
        /*01ac*/ 	.word	0xffffffff


	//   ....[11]....
        /*01b0*/ 	.word	0xffffffff


	//   ....[12]....
        /*01b4*/ 	.word	0xffffffff


	//   ....[13]....
        /*01b8*/ 	.word	0xffffffff


	//   ....[14]....
        /*01bc*/ 	.word	0xffffffff


	//   ....[15]....
        /*01c0*/ 	.word	0x0500000f


	//   ....[16]....
        /*01c4*/ 	.word	0x0500000f


	//   ....[17]....
        /*01c8*/ 	.word	0x0500000f


	//   ....[18]....
        /*01cc*/ 	.word	0x0500000f


	//----- nvinfo : EIATTR_COOP_GROUP_INSTR_OFFSETS
	.align		4
.L_14335:
        /*01d0*/ 	.byte	0x04, 0x28
        /*01d2*/ 	.short	(.L_14337 - .L_14336)


	//   ....[0]....
.L_14336:
        /*01d4*/ 	.word	0x000003d0


	//   ....[1]....
        /*01d8*/ 	.word	0x000003f0


	//   ....[2]....
        /*01dc*/ 	.word	0x00000410


	//   ....[3]....
        /*01e0*/ 	.word	0x00000430


	//   ....[4]....
        /*01e4*/ 	.word	0x00000530


	//   ....[5]....
        /*01e8*/ 	.word	0x00000550


	//   ....[6]....
        /*01ec*/ 	.word	0x00000580


	//   ....[7]....
        /*01f0*/ 	.word	0x000013d0


	//   ....[8]....
        /*01f4*/ 	.word	0x00001400


	//   ....[9]....
        /*01f8*/ 	.word	0x00001420


	//   ....[10]....
        /*01fc*/ 	.word	0x00001440


	//   ....[11]....
        /*0200*/ 	.word	0x00001460


	//   ....[12]....
        /*0204*/ 	.word	0x000014b0


	//   ....[13]....
        /*0208*/ 	.word	0x000014d0


	//   ....[14]....
        /*020c*/ 	.word	0x000014f0


	//   ....[15]....
        /*0210*/ 	.word	0x00002b40


	//   ....[16]....
        /*0214*/ 	.word	0x00002ba0


	//   ....[17]....
        /*0218*/ 	.word	0x00002c00


	//   ....[18]....
        /*021c*/ 	.word	0x00002c60


	//----- nvinfo : EIATTR_VRC_CTA_INIT_COUNT
	.align		4
.L_14337:
        /*0220*/ 	.byte	0x02, 0x4a
	.zero		1
	.zero		1


	//----- nvinfo : EIATTR_SYSCALL_OFFSETS
	.align		4
        /*0224*/ 	.byte	0x04, 0x46
        /*0226*/ 	.short	(.L_14339 - .L_14338)


	//   ....[0]....
.L_14338:
        /*0228*/ 	.word	0x00000330


	//----- nvinfo : EIATTR_EXIT_INSTR_OFFSETS
	.align		4
.L_14339:
        /*022c*/ 	.byte	0x04, 0x1c
        /*022e*/ 	.short	(.L_14341 - .L_14340)


	//   ....[0]....
.L_14340:
        /*0230*/ 	.word	0x000000d0


	//   ....[1]....
        /*0234*/ 	.word	0x00002820


	//   ....[2]....
        /*0238*/ 	.word	0x00002850


	//   ....[3]....
        /*023c*/ 	.word	0x00002af0


	//----- nvinfo : EIATTR_CRS_STACK_SIZE
	.align		4
.L_14341:
        /*0240*/ 	.byte	0x04, 0x1e
        /*0242*/ 	.short	(.L_14343 - .L_14342)
.L_14342:
        /*0244*/ 	.word	0x00000000


	//----- nvinfo : EIATTR_CBANK_PARAM_SIZE
	.align		4
.L_14343:
        /*0248*/ 	.byte	0x03, 0x19
        /*024a*/ 	.short	0x008c


	//----- nvinfo : EIATTR_PARAM_CBANK
	.align		4
        /*024c*/ 	.byte	0x04, 0x0a
        /*024e*/ 	.short	(.L_14345 - .L_14344)
	.align		4
.L_14344:
        /*0250*/ 	.word	index@(.nv.constant0._ZN4vllm25paged_attention_v2_kernelI13__nv_bfloat16hLi256ELi16ELi128ELNS_18Fp8KVCacheDataTypeE1ELb0ELi512EEEvPfS3_PT_PKS4_PKT0_SA_ifPKiSC_iPKfiiiSE_SE_iiiii)
        /*0254*/ 	.short	0x0380
        /*0256*/ 	.short	0x008c


	//----- nvinfo : EIATTR_SW_WAR
	.align		4
.L_14345:
        /*0258*/ 	.byte	0x04, 0x36
        /*025a*/ 	.short	(.L_14347 - .L_14346)
.L_14346:
        /*025c*/ 	.word	0x00000008
.L_14347:


//--------------------- .nv.info._ZN4vllm25paged_attention_v2_kernelI13__nv_bfloat16hLi192ELi16ELi128ELNS_18Fp8KVCacheDataTypeE1ELb0ELi512EEEvPfS3_PT_PKS4_PKT0_SA_ifPKiSC_iPKfiiiSE_SE_iiiii --------------------------
	.section	.nv.info._ZN4vllm25paged_attention_v2_kernelI13__nv_bfloat16hLi192ELi16ELi128ELNS_18Fp8KVCacheDataTypeE1ELb0ELi512EEEvPfS3_PT_PKS4_PKT0_SA_ifPKiSC_iPKfiiiSE_SE_iiiii,"",@"SHT_CUDA_INFO"
	.sectionflags	@""
	.align	4


	//----- nvinfo : EIATTR_CUDA_API_VERSION
	.align		4
        /*0000*/ 	.byte	0x04, 0x37
        /*0002*/ 	.short	(.L_14349 - .L_14348)
.L_14348:
        /*0004*/ 	.word	0x00000082


	//----- nvinfo : EIATTR_KPARAM_INFO
	.align		4
.L_14349:
        /*0008*/ 	.byte	0x04, 0x17
        /*000a*/ 	.short	(.L_14351 - .L_14350)
.L_14350:
        /*000c*/ 	.word	0x00000000
        /*0010*/ 	.short	0x0015
        /*0012*/ 	.short	0x0088
        /*0014*/ 	.byte	0x00, 0xf0, 0x11, 0x00


	//----- nvinfo : EIATTR_KPARAM_INFO
	.align		4
.L_14351:
        /*0018*/ 	.byte	0x04, 0x17
        /*001a*/ 	.short	(.L_14353 - .L_14352)
.L_14352:
        /*001c*/ 	.word	0x00000000
        /*0020*/ 	.short	0x0014
        /*0022*/ 	.short	0x0084
        /*0024*/ 	.byte	0x00, 0xf0, 0x11, 0x00


	//----- nvinfo : EIATTR_KPARAM_INFO
	.align		4
.L_14353:
        /*0028*/ 	.byte	0x04, 0x17
        /*002a*/ 	.short	(.L_14355 - .L_14354)
.L_14354:
        /*002c*/ 	.word	0x00000000
        /*0030*/ 	.short	0x0013
        /*0032*/ 	.short	0x0080
        /*0034*/ 	.byte	0x00, 0xf0, 0x11, 0x00


	//----- nvinfo : EIATTR_KPARAM_INFO
	.align		4
.L_14355:
        /*0038*/ 	.byte	0x04, 0x17
        /*003a*/ 	.short	(.L_14357 - .L_14356)
.L_14356:
        /*003c*/ 	.word	0x00000000
        /*0040*/ 	.short	0x0012
        /*0042*/ 	.short	0x007c
        /*0044*/ 	.byte	0x00, 0xf0, 0x11, 0x00


	//----- nvinfo : EIATTR_KPARAM_INFO
	.align		4
.L_14357:
        /*0048*/ 	.byte	0x04, 0x17
        /*004a*/ 	.short	(.L_14359 - .L_14358)
.L_14358:
        /*004c*/ 	.word	0x00000000
        /*0050*/ 	.short	0x0011
        /*0052*/ 	.short	0x0078
        /*0054*/ 	.byte	0x00, 0xf0, 0x11, 0x00


	//----- nvinfo : EIATTR_KPARAM_INFO
	.align		4
.L_14359:
        /*0058*/ 	.byte	0x04, 0x17
        /*005a*/ 	.short	(.L_14361 - .L_14360)
.L_14360:
        /*005c*/ 	.word	0x00000000
        /*0060*/ 	.short	0x0010
        /*0062*/ 	.short	0x0070
        /*0064*/ 	.byte	0x00, 0xf5, 0x21, 0x00


	//----- nvinfo : EIATTR_KPARAM_INFO
	.align		4
.L_14361:
        /*0068*/ 	.byte	0x04, 0x17
        /*006a*/ 	.short	(.L_14363 - .L_14362)
.L_14362:
        /*006c*/ 	.word	0x00000000
        /*0070*/ 	.short	0x000f
        /*0072*/ 	.short	0x0068
        /*0074*/ 	.byte	0x00, 0xf5, 0x21, 0x00


	//----- nvinfo : EIATTR_KPARAM_INFO
	.align		4
.L_14363:
        /*0078*/ 	.byte	0x04, 0x17
        /*007a*/ 	.short	(.L_14365 - .L_14364)
.L_14364:
        /*007c*/ 	.word	0x00000000
        /*0080*/ 	.short	0x000e
        /*0082*/ 	.short	0x0060
        /*0084*/ 	.byte	0x00, 0xf0, 0x11, 0x00


	//----- nvinfo : EIATTR_KPARAM_INFO
	.align		4
.L_14365:
        /*0088*/ 	.byte	0x04, 0x17
        /*008a*/ 	.short	(.L_14367 - .L_14366)
.L_14366:
        /*008c*/ 	.word	0x00000000
        /*0090*/ 	.short	0x000d
        /*0092*/ 	.short	0x005c
        /*0094*/ 	.byte	0x00, 0xf0, 0x11, 0x00


	//----- nvinfo : EIATTR_KPARAM_INFO
	.align		4
.L_14367:
        /*0098*/ 	.byte	0x04, 0x17
        /*009a*/ 	.short	(.L_14369 - .L_14368)
.L_14368:
        /*009c*/ 	.word	0x00000000
        /*00a0*/ 	.short	0x000c
        /*00a2*/ 	.short	0x0058
        /*00a4*/ 	.byte	0x00, 0xf0, 0x11, 0x00


	//----- nvinfo : EIATTR_KPARAM_INFO
	.align		4
.L_14369:
        /*00a8*/ 	.byte	0x04, 0x17
        /*00aa*/ 	.short	(.L_14371 - .L_14370)
.L_14370:
        /*00ac*/ 	.word	0x00000000
        /*00b0*/ 	.short	0x000b
        /*00b2*/ 	.short	0x0050
        /*00b4*/ 	.byte	0x00, 0xf5, 0x21, 0x00


	//----- nvinfo : EIATTR_KPARAM_INFO
	.align		4
.L_14371:
        /*00b8*/ 	.byte	0x04, 0x17
        /*00ba*/ 	.short	(.L_14373 - .L_14372)
.L_14372:
        /*00bc*/ 	.word	0x00000000
        /*00c0*/ 	.short	0x000a
        /*00c2*/ 	.short	0x0048
        /*00c4*/ 	.byte	0x00, 0xf0, 0x11, 0x00


	//----- nvinfo : EIATTR_KPARAM_INFO
	.align		4
.L_14373:
        /*00c8*/ 	.byte	0x04, 0x17
        /*00ca*/ 	.short	(.L_14375 - .L_14374)
.L_14374:
        /*00cc*/ 	.word	0x00000000
        /*00d0*/ 	.short	0x0009
        /*00d2*/ 	.short	0x0040
        /*00d4*/ 	.byte	0x00, 0xf5, 0x21, 0x00


	//----- nvinfo : EIATTR_KPARAM_INFO
	.align		4
.L_14375:
        /*00d8*/ 	.byte	0x04, 0x17
        /*00da*/ 	.short	(.L_14377 - .L_14376)
.L_14376:
        /*00dc*/ 	.word	0x00000000
        /*00e0*/ 	.short	0x0008
        /*00e2*/ 	.short	0x0038
        /*00e4*/ 	.byte	0x00, 0xf5, 0x21, 0x00


	//----- nvinfo : EIATTR_KPARAM_INFO
	.align		4
.L_14377:
        /*00e8*/ 	.byte	0x04, 0x17
        /*00ea*/ 	.short	(.L_14379 - .L_14378)
.L_14378:
        /*00ec*/ 	.word	0x00000000
        /*00f0*/ 	.short	0x0007
        /*00f2*/ 	.short	0x0034
        /*00f4*/ 	.byte	0x00, 0xf0, 0x11, 0x00


	//----- nvinfo : EIATTR_KPARAM_INFO
	.align		4
.L_14379:
        /*00f8*/ 	.byte	0x04, 0x17
        /*00fa*/ 	.short	(.L_14381 - .L_14380)
.L_14380:
        /*00fc*/ 	.word	0x00000000
        /*0100*/ 	.short	0x0006
        /*0102*/ 	.short	0x0030
        /*0104*/ 	.byte	0x00, 0xf0, 0x11, 0x00


	//----- nvinfo : EIATTR_KPARAM_INFO
	.align		4
.L_14381:
        /*0108*/ 	.byte	0x04, 0x17
        /*010a*/ 	.short	(.L_14383 - .L_14382)
.L_14382:
        /*010c*/ 	.word	0x00000000
        /*0110*/ 	.short	0x0005
        /*0112*/ 	.short	0x0028
        /*0114*/ 	.byte	0x00, 0xf5, 0x21, 0x00


	//----- nvinfo : EIATTR_KPARAM_INFO
	.align		4
.L_14383:
        /*0118*/ 	.byte	0x04, 0x17
        /*011a*/ 	.short	(.L_14385 - .L_14384)
.L_14384:
        /*011c*/ 	.word	0x00000000
        /*0120*/ 	.short	0x0004
        /*0122*/ 	.short	0x0020
        /*0124*/ 	.byte	0x00, 0xf5, 0x21, 0x00


	//----- nvinfo : EIATTR_KPARAM_INFO
	.align		4
.L_14385:
        /*0128*/ 	.byte	0x04, 0x17
        /*012a*/ 	.short	(.L_14387 - .L_14386)
.L_14386:
        /*012c*/ 	.word	0x00000000
        /*0130*/ 	.short	0x0003
        /*0132*/ 	.short	0x0018
        /*0134*/ 	.byte	0x00, 0xf5, 0x21, 0x00


	//----- nvinfo : EIATTR_KPARAM_INFO
	.align		4
.L_14387:
        /*0138*/ 	.byte	0x04, 0x17
        /*013a*/ 	.short	(.L_14389 - .L_14388)
.L_14388:
        /*013c*/ 	.word	0x00000000
        /*0140*/ 	.short	0x0002
        /*0142*/ 	.short	0x0010
        /*0144*/ 	.byte	0x00, 0xf5, 0x21, 0x00


	//----- nvinfo : EIATTR_KPARAM_INFO
	.align		4
.L_14389:
        /*0148*/ 	.byte	0x04, 0x17
        /*014a*/ 	.short	(.L_14391 - .L_14390)
.L_14390:
        /*014c*/ 	.word	0x00000000
        /*0150*/ 	.short	0x0001
        /*0152*/ 	.short	0x0008
        /*0154*/ 	.byte	0x00, 0xf5, 0x21, 0x00


	//----- nvinfo : EIATTR_KPARAM_INFO
	.align		4
.L_14391:
        /*0158*/ 	.byte	0x04, 0x17
        /*015a*/ 	.short	(.L_14393 - .L_14392)
.L_14392:
        /*015c*/ 	.word	0x00000000
        /*0160*/ 	.short	0x0000
        /*0162*/ 	.short	0x0000
        /*0164*/ 	.byte	0x00, 0xf5, 0x21, 0x00


	//----- nvinfo : EIATTR_SPARSE_MMA_MASK
	.align		4
.L_14393:
        /*0168*/ 	.byte	0x03, 0x50
        /*016a*/ 	.short	0x0000


	//----- nvinfo : EIATTR_MAXREG_COUNT
	.align		4
        /*016c*/ 	.byte	0x03, 0x1b
        /*016e*/ 	.short	0x00ff


	//----- nvinfo : EIATTR_NUM_BARRIERS
	.align		4
        /*0170*/ 	.byte	0x02, 0x4c
        /*0172*/ 	.byte	0x01
	.zero		1


	//----- nvinfo : EIATTR_EXTERNS
	.align		4
        /*0174*/ 	.byte	0x04, 0x0f
        /*0176*/ 	.short	(.L_14395 - .L_14394)


	//   ....[0]....
	.align		4
.L_14394:
        /*0178*/ 	.word	index@(__assertfail)


	//----- nvinfo : EIATTR_MERCURY_ISA_VERSION
	.align		4
.L_14395:
        /*017c*/ 	.byte	0x03, 0x5f
        /*017e*/ 	.short	0x0101


	//----- nvinfo : EIATTR_COOP_GROUP_MASK_REGIDS
	.align		4
        /*0180*/ 	.byte	0x04, 0x29
        /*0182*/ 	.short	(.L_14397 - .L_14396)


	//   ....[0]....
.L_14396:
        /*0184*/ 	.word	0xffffffff


	//   ....[1]....
        /*0188*/ 	.word	0xffffffff


	//   ....[2]....
        /*018c*/ 	.word	0xffffffff


	//   ....[3]....
        /*0190*/ 	.word	0xffffffff


	//   ....[4]....
        /*0194*/ 	.word	0xffffffff


	//   ....[5]....
        /*0198*/ 	.word	0xffffffff


	//   ....[6]....
        /*019c*/ 	.word	0xffffffff


	//   ....[7]....
        /*01a0*/ 	.word	0xffffffff


	//   ....[8]....
        /*01a4*/ 	.word	0xffffffff


	//   ....[9]....
        /*01a8*/ 	.word	0xffffffff


	//   ....[10]....
        /*01ac*/ 	.word	0xffffffff


	//   ....[11]....
        /*01b0*/ 	.word	0xffffffff


	//   ....[12]....
        /*01b4*/ 	.word	0xffffffff


	//   ....[13]....
        /*01b8*/ 	.word	0xffffffff


	//   ....[14]....
        /*01bc*/ 	.word	0xffffffff


	//   ....[15]....
        /*01c0*/ 	.word	0x0500000f


	//   ....[16]....
        /*01c4*/ 	.word	0x0500000f


	//   ....[17]....
        /*01c8*/ 	.word	0x0500000f


	//   ....[18]....
        /*01cc*/ 	.word	0x0500000f


	//----- nvinfo : EIATTR_COOP_GROUP_INSTR_OFFSETS
	.align		4
.L_14397:
        /*01d0*/ 	.byte	0x04, 0x28
        /*01d2*/ 	.short	(.L_14399 - .L_14398)


	//   ....[0]....
.L_14398:
        /*01d4*/ 	.word	0x000003d0


	//   ....[1]....
        /*01d8*/ 	.word	0x000003f0


	//   ....[2]....
        /*01dc*/ 	.word	0x00000410


	//   ....[3]....
        /*01e0*/ 	.word	0x00000430


	//   ....[4]....
        /*01e4*/ 	.word	0x00000530


	//   ....[5]....
        /*01e8*/ 	.word	0x00000550


	//   ....[6]....
        /*01ec*/ 	.word	0x00000580


	//   ....[7]....
        /*01f0*/ 	.word	0x000013d0


	//   ....[8]....
        /*01f4*/ 	.word	0x00001400


	//   ....[9]....
        /*01f8*/ 	.word	0x00001420


	//   ....[10]....
        /*01fc*/ 	.word	0x00001440


	//   ....[11]....
        /*0200*/ 	.word	0x00001460


	//   ....[12]....
        /*0204*/ 	.word	0x000014b0


	//   ....[13]....
        /*0208*/ 	.word	0x000014d0


	//   ....[14]....
        /*020c*/ 	.word	0x000014f0


	//   ....[15]....
        /*0210*/ 	.word	0x00002910


	//   ....[16]....
        /*0214*/ 	.word	0x00002970


	//   ....[17]....
        /*0218*/ 	.word	0x000029d0


	//   ....[18]....
        /*021c*/ 	.word	0x00002a30


	//----- nvinfo : EIATTR_VRC_CTA_INIT_COUNT
	.align		4
.L_14399:
        /*0220*/ 	.byte	0x02, 0x4a
	.zero		1
	.zero		1


	//----- nvinfo : EIATTR_SYSCALL_OFFSETS
	.align		4
        /*0224*/ 	.byte	0x04, 0x46
        /*0226*/ 	.short	(.L_14401 - .L_14400)


	//   ....[0]....
.L_14400:
        /*0228*/ 	.word	0x00000330


	//----- nvinfo : EIATTR_EXIT_INSTR_OFFSETS
	.align		4
.L_14401:
        /*022c*/ 	.byte	0x04, 0x1c
        /*022e*/ 	.short	(.L_14403 - .L_14402)


	//   ....[0]....
.L_14402:
        /*0230*/ 	.word	0x000000d0


	//   ....[1]....
        /*0234*/ 	.word	0x00002670


	//   ....[2]....
        /*0238*/ 	.word	0x000026a0


	//   ....[3]....
        /*023c*/ 	.word	0x000028c0


	//----- nvinfo : EIATTR_CRS_STACK_SIZE
	.align		4
.L_14403:
        /*0240*/ 	.byte	0x04, 0x1e
        /*0242*/ 	.short	(.L_14405 - .L_14404)
.L_14404:
        /*0244*/ 	.word	0x00000000


	//----- nvinfo : EIATTR_CBANK_PARAM_SIZE
	.align		4
.L_14405:
        /*0248*/ 	.byte	0x03, 0x19
        /*024a*/ 	.short	0x008c


	//----- nvinfo : EIATTR_PARAM_CBANK
	.align		4
        /*024c*/ 	.byte	0x04, 0x0a
        /*024e*/ 	.short	(.L_14407 - .L_14406)
	.align		4
.L_14406:
        /*0250*/ 	.word	index@(.nv.constant0._ZN4vllm25paged_attention_v2_kernelI13__nv_bfloat16hLi192ELi16ELi128ELNS_18Fp8KVCacheDataTypeE1ELb0ELi512EEEvPfS3_PT_PKS4_PKT0_SA_ifPKiSC_iPKfiiiSE_SE_iiiii)
        /*0254*/ 	.short	0x0380
        /*0256*/ 	.short	0x008c


	//----- nvinfo : EIATTR_SW_WAR
	.align		4
.L_14407:
        /*0258*/ 	.byte	0x04, 0x36
        /*025a*/ 	.short	(.L_14409 - .L_14408)
.L_14408:
        /*025c*/ 	.word	0x00000008
.L_14409:


//--------------------- .nv.info._ZN4vllm25paged_attention_v2_kernelI13__nv_bfloat16hLi128ELi16ELi128ELNS_18Fp8KVCacheDataTypeE1ELb0ELi512EEEvPfS3_PT_PKS4_PKT0_SA_ifPKiSC_iPKfiiiSE_SE_iiiii --------------------------
	.section	.nv.info._ZN4vllm25paged_attention_v2_kernelI13__nv_bfloat16hLi128ELi16ELi128ELNS_18Fp8KVCacheDataTypeE1ELb0ELi512EEEvPfS3_PT_PKS4_PKT0_SA_ifPKiSC_iPKfiiiSE_SE_iiiii,"",@"SHT_CUDA_INFO"
	.sectionflags	@""
	.align	4


	//----- nvinfo : EIATTR_CUDA_API_VERSION
	.align		4
        /*0000*/ 	.byte	0x04, 0x37
        /*0002*/ 	.short	(.L_14411 - .L_14410)
.L_14410:
        /*0004*/ 	.word	0x00000082


	//----- nvinfo : EIATTR_KPARAM_INFO
	.align		4
.L_14411:
        /*0008*/ 	.byte	0x04, 0x17
        /*000a*/ 	.short	(.L_14413 - .L_14412)
.L_14412:
        /*000c*/ 	.word	0x00000000
        /*0010*/ 	.short	0x0015
        /*0012*/ 	.short	0x0088
        /*0014*/ 	.byte	0x00, 0xf0, 0x11, 0x00


	//----- nvinfo : EIATTR_KPARAM_INFO
	.align		4
.L_14413:
        /*0018*/ 	.byte	0x04, 0x17
        /*001a*/ 	.short	(.L_14415 - .L_14414)
.L_14414:
        /*001c*/ 	.word	0x00000000
        /*0020*/ 	.short	0x0014
        /*0022*/ 	.short	0x0084
        /*0024*/ 	.byte	0x00, 0xf0, 0x11, 0x00


	//----- nvinfo : EIATTR_KPARAM_INFO
	.align		4
.L_14415:
        /*0028*/ 	.byte	0x04, 0x17
        /*002a*/ 	.short	(.L_14417 - .L_14416)
.L_14416:
        /*002c*/ 	.word	0x00000000
        /*0030*/ 	.short	0x0013
        /*0032*/ 	.short	0x0080
        /*0034*/ 	.byte	0x00, 0xf0, 0x11, 0x00


	//----- nvinfo : EIATTR_KPARAM_INFO
	.align		4
.L_14417:
        /*0038*/ 	.byte	0x04, 0x17
        /*003a*/ 	.short	(.L_14419 - .L_14418)
.L_14418:
        /*003c*/ 	.word	0x00000000
        /*0040*/ 	.short	0x0012
        /*0042*/ 	.short	0x007c
        /*0044*/ 	.byte	0x00, 0xf0, 0x11, 0x00


	//----- nvinfo : EIATTR_KPARAM_INFO
	.align		4
.L_14419:
        /*0048*/ 	.byte	0x04, 0x17
        /*004a*/ 	.short	(.L_14421 - .L_14420)
.L_14420:
        /*004c*/ 	.word	0x00000000
        /*0050*/ 	.short	0x0011
        /*0052*/ 	.short	0x0078
        /*0054*/ 	.byte	0x00, 0xf0, 0x11, 0x00


	//----- nvinfo : EIATTR_KPARAM_INFO
	.align		4
.L_14421:
        /*0058*/ 	.byte	0x04, 0x17
        /*005a*/ 	.short	(.L_14423 - .L_14422)
.L_14422:
        /*005c*/ 	.word	0x00000000
        /*0060*/ 	.short	0x0010
        /*0062*/ 	.short	0x0070
        /*0064*/ 	.byte	0x00, 0xf5, 0x21, 0x00


	//----- nvinfo : EIATTR_KPARAM_INFO
	.align		4
.L_14423:
        /*0068*/ 	.byte	0x04, 0x17
        /*006a*/ 	.short	(.L_14425 - .L_14424)
.L_14424:
        /*006c*/ 	.word	0x00000000
        /*0070*/ 	.short	0x000f
        /*0072*/ 	.short	0x0068
        /*0074*/ 	.byte	0x00, 0xf5, 0x21, 0x00


	//----- nvinfo : EIATTR_KPARAM_INFO
	.align		4
.L_14425:
        /*0078*/ 	.byte	0x04, 0x17
        /*007a*/ 	.short	(.L_14427 - .L_14426)
.L_14426:
        /*007c*/ 	.word	0x00000000
        /*0080*/ 	.short	0x000e
        /*0082*/ 	.short	0x0060
        /*0084*/ 	.byte	0x00, 0xf0, 0x11, 0x00


	//----- nvinfo : EIATTR_KPARAM_INFO
	.align		4
.L_14427:
        /*0088*/ 	.byte	0x04, 0x17
        /*008a*/ 	.short	(.L_14429 - .L_14428)
.L_14428:
        /*008c*/ 	.word	0x00000000
        /*0090*/ 	.short	0x000d
        /*0092*/ 	.short	0x005c
        /*0094*/ 	.byte	0x00, 0xf0, 0x11, 0x00


	//----- nvinfo : EIATTR_KPARAM_INFO
	.align		4
.L_14429:
        /*0098*/ 	.byte	0x04, 0x17
        /*009a*/ 	.short	(.L_14431 - .L_14430)
.L_14430:
        /*009c*/ 	.word	0x00000000
        /*00a0*/ 	.short	0x000c
        /*00a2*/ 	.short	0x0058
        /*00a4*/ 	.byte	0x00, 0xf0, 0x11, 0x00


	//----- nvinfo : EIATTR_KPARAM_INFO
	.align		4
.L_14431:
        /*00a8*/ 	.byte	0x04, 0x17
        /*00aa*/ 	.short	(.L_14433 - .L_14432)
.L_14432:
        /*00ac*/ 	.word	0x00000000
        /*00b0*/ 	.short	0x000b
        /*00b2*/ 	.short	0x0050
        /*00b4*/ 	.byte	0x00, 0xf5, 0x21, 0x00


	//----- nvinfo : EIATTR_KPARAM_INFO
	.align		4
.L_14433:
        /*00b8*/ 	.byte	0x04, 0x17
        /*00ba*/ 	.short	(.L_14435 - .L_14434)
.L_14434:
        /*00bc*/ 	.word	0x00000000
        /*00c0*/ 	.short	0x000a
        /*00c2*/ 	.short	0x0048
        /*00c4*/ 	.byte	0x00, 0xf0, 0x11, 0x00


	//----- nvinfo : EIATTR_KPARAM_INFO
	.align		4
.L_14435:
        /*00c8*/ 	.byte	0x04, 0x17
        /*00ca*/ 	.short	(.L_14437 - .L_14436)
.L_14436:
        /*00cc*/ 	.word	0x00000000
        /*00d0*/ 	.short	0x0009
        /*00d2*/ 	.short	0x0040
        /*00d4*/ 	.byte	0x00, 0xf5, 0x21, 0x00


	//----- nvinfo : EIATTR_KPARAM_INFO
	.align		4
.L_14437:
        /*00d8*/ 	.byte	0x04, 0x17
        /*00da*/ 	.short	(.L_14439 - .L_14438)
.L_14438:
        /*00dc*/ 	.word	0x00000000
        /*00e0*/ 	.short	0x0008
        /*00e2*/ 	.short	0x0038
        /*00e4*/ 	.byte	0x00, 0xf5, 0x21, 0x00


	//----- nvinfo : EIATTR_KPARAM_INFO
	.align		4
.L_14439:
        /*00e8*/ 	.byte	0x04, 0x17
        /*00ea*/ 	.short	(.L_14441 - .L_14440)
.L_14440:
        /*00ec*/ 	.word	0x00000000
        /*00f0*/ 	.short	0x0007
        /*00f2*/ 	.short	0x0034
        /*00f4*/ 	.byte	0x00, 0xf0, 0x11, 0x00


	//----- nvinfo : EIATTR_KPARAM_INFO
	.align		4
.L_14441:
        /*00f8*/ 	.byte	0x04, 0x17
        /*00fa*/ 	.short	(.L_14443 - .L_14442)
.L_14442:
        /*00fc*/ 	.word	0x00000000
        /*0100*/ 	.short	0x0006
        /*0102*/ 	.short	0x0030
        /*0104*/ 	.byte	0x00, 0xf0, 0x11, 0x00


	//----- nvinfo : EIATTR_KPARAM_INFO
	.align		4
.L_14443:
        /*0108*/ 	.byte	0x04, 0x17
        /*010a*/ 	.short	(.L_14445 - .L_14444)
.L_14444:
        /*010c*/ 	.word	0x00000000
        /*0110*/ 	.short	0x0005
        /*0112*/ 	.short	0x0028
        /*0114*/ 	.byte	0x00, 0xf5, 0x21, 0x00


	//----- nvinfo : EIATTR_KPARAM_INFO
	.align		4
.L_14445:
        /*0118*/ 	.byte	0x04, 0x17
        /*011a*/ 	.short	(.L_14447 - .L_14446)
.L_14446:
        /*011c*/ 	.word	0x00000000
        /*0120*/ 	.short	0x0004
        /*0122*/ 	.short	0x0020
        /*0124*/ 	.byte	0x00, 0xf5, 0x21, 0x00


	//----- nvinfo : EIATTR_KPARAM_INFO
	.align		4
.L_14447:
        /*0128*/ 	.byte	0x04, 0x17
        /*012a*/ 	.short	(.L_14449 - .L_14448)
.L_14448:
        /*012c*/ 	.word	0x00000000
        /*0130*/ 	.short	0x0003
        /*0132*/ 	.short	0x0018
        /*0134*/ 	.byte	0x00, 0xf5, 0x21, 0x00


	//----- nvinfo : EIATTR_KPARAM_INFO
	.align		4
.L_14449:
        /*0138*/ 	.byte	0x04, 0x17
        /*013a*/ 	.short	(.L_14451 - .L_14450)
.L_14450:
        /*013c*/ 	.word	0x00000000
        /*0140*/ 	.short	0x0002
        /*0142*/ 	.short	0x0010
        /*0144*/ 	.byte	0x00, 0xf5, 0x21, 0x00


	//----- nvinfo : EIATTR_KPARAM_INFO
	.align		4
.L_14451:
        /*0148*/ 	.byte	0x04, 0x17
        /*014a*/ 	.short	(.L_14453 - .L_14452)
.L_14452:
        /*014c*/ 	.word	0x00000000
        /*0150*/ 	.short	0x0001
        /*0152*/ 	.short	0x0008
        /*0154*/ 	.byte	0x00, 0xf5, 0x21, 0x00


	//----- nvinfo : EIATTR_KPARAM_INFO
	.align		4
.L_14453:
        /*0158*/ 	.byte	0x04, 0x17
        /*015a*/ 	.short	(.L_14455 - .L_14454)
.L_14454:
        /*015c*/ 	.word	0x00000000
        /*0160*/ 	.short	0x0000
        /*0162*/ 	.short	0x0000
        /*0164*/ 	.byte	0x00, 0xf5, 0x21, 0x00


	//----- nvinfo : EIATTR_SPARSE_MMA_MASK
	.align		4
.L_14455:
        /*0168*/ 	.byte	0x03, 0x50
        /*016a*/ 	.short	0x0000


	//----- nvinfo : EIATTR_MAXREG_COUNT
	.align		4
        /*016c*/ 	.byte	0x03, 0x1b
        /*016e*/ 	.short	0x00ff


	//----- nvinfo : EIATTR_NUM_BARRIERS
	.align		4
        /*0170*/ 	.byte	0x02, 0x4c
        /*0172*/ 	.byte	0x01
	.zero		1


	//----- nvinfo : EIATTR_EXTERNS
	.align		4
        /*0174*/ 	.byte	0x04, 0x0f
        /*0176*/ 	.short	(.L_14457 - .L_14456)


	//   ....[0]....
	.align		4
.L_14456:
        /*0178*/ 	.word	index@(__assertfail)


	//----- nvinfo : EIATTR_MERCURY_ISA_VERSION
	.align		4
.L_14457:
        /*017c*/ 	.byte	0x03, 0x5f
        /*017e*/ 	.short	0x0101


	//----- nvinfo : EIATTR_COOP_GROUP_MASK_REGIDS
	.align		4
        /*0180*/ 	.byte	0x04, 0x29
        /*0182*/ 	.short	(.L_14459 - .L_14458)


	//   ....[0]....
.L_14458:
        /*0184*/ 	.word	0xffffffff


	//   ....[1]....
        /*0188*/ 	.word	0xffffffff


	//   ....[2]....
        /*018c*/ 	.word	0xffffffff


	//   ....[3]....
        /*0190*/ 	.word	0xffffffff


	//   ....[4]....
        /*0194*/ 	.word	0xffffffff


	//   ....[5]....
        /*0198*/ 	.word	0xffffffff


	//   ....[6]....
        /*019c*/ 	.word	0xffffffff


	//   ....[7]....
        /*01a0*/ 	.word	0xffffffff


	//   ....[8]....
        /*01a4*/ 	.word	0xffffffff


	//   ....[9]....
        /*01a8*/ 	.word	0xffffffff


	//   ....[10]....
        /*01ac*/ 	.word	0xffffffff


	//   ....[11]....
        /*01b0*/ 	.word	0xffffffff


	//   ....[12]....
        /*01b4*/ 	.word	0xffffffff


	//   ....[13]....
        /*01b8*/ 	.word	0xffffffff


	//   ....[14]....
        /*01bc*/ 	.word	0xffffffff


	//   ....[15]....
        /*01c0*/ 	.word	0x0500000f


	//   ....[16]....
        /*01c4*/ 	.word	0x0500000f


	//   ....[17]....
        /*01c8*/ 	.word	0x0500000f


	//   ....[18]....
        /*01cc*/ 	.word	0x0500000f


	//----- nvinfo : EIATTR_COOP_GROUP_INSTR_OFFSETS
	.align		4
.L_14459:
        /*01d0*/ 	.byte	0x04, 0x28
        /*01d2*/ 	.short	(.L_14461 - .L_14460)


	//   ....[0]....
.L_14460:
        /*01d4*/ 	.word	0x000003d0


	//   ....[1]....
        /*01d8*/ 	.word	0x000003f0


	//   ....[2]....
        /*01dc*/ 	.word	0x00000410


	//   ....[3]....
        /*01e0*/ 	.word	0x00000430


	//   ....[4]....
        /*01e4*/ 	.word	0x00000530


	//   ....[5]....
        /*01e8*/ 	.word	0x00000550


	//   ....[6]....
        /*01ec*/ 	.word	0x00000580


	//   ....[7]....
        /*01f0*/ 	.word	0x000013d0


	//   ....[8]....
        /*01f4*/ 	.word	0x00001400


	//   ....[9]....
        /*01f8*/ 	.word	0x00001420


	//   ....[10]....
        /*01fc*/ 	.word	0x00001440


	//   ....[11]....
        /*0200*/ 	.word	0x00001460


	//   ....[12]....
        /*0204*/ 	.word	0x000014b0


	//   ....[13]....
        /*0208*/ 	.word	0x000014d0


	//   ....[14]....
        /*020c*/ 	.word	0x000014f0


	//   ....[15]....
        /*0210*/ 	.word	0x000026f0


	//   ....[16]....
        /*0214*/ 	.word	0x00002750


	//   ....[17]....
        /*0218*/ 	.word	0x000027b0


	//   ....[18]....
        /*021c*/ 	.word	0x00002810


	//----- nvinfo : EIATTR_VRC_CTA_INIT_COUNT
	.align		4
.L_14461:
        /*0220*/ 	.byte	0x02, 0x4a
	.zero		1
	.zero		1


	//----- nvinfo : EIATTR_SYSCALL_OFFSETS
	.align		4
        /*0224*/ 	.byte	0x04, 0x46
        /*0226*/ 	.short	(.L_14463 - .L_14462)


	//   ....[0]....
.L_14462:
        /*0228*/ 	.word	0x00000330


	//----- nvinfo : EIATTR_EXIT_INSTR_OFFSETS
	.align		4
.L_14463:
        /*022c*/ 	.byte	0x04, 0x1c
        /*022e*/ 	.short	(.L_14465 - .L_14464)


	//   ....[0]....
.L_14464:
        /*0230*/ 	.word	0x000000d0


	//   ....[1]....
        /*0234*/ 	.word	0x000024d0


	//   ....[2]....
        /*0238*/ 	.word	0x00002500


	//   ....[3]....
        /*023c*/ 	.word	0x000026a0


	//----- nvinfo : EIATTR_CRS_STACK_SIZE
	.align		4
.L_14465:
        /*0240*/ 	.byte	0x04, 0x1e
        /*0242*/ 	.short	(.L_14467 - .L_14466)
.L_14466:
        /*0244*/ 	.word	0x00000000


	//----- nvinfo : EIATTR_CBANK_PARAM_SIZE
	.align		4
.L_14467:
        /*0248*/ 	.byte	0x03, 0x19
        /*024a*/ 	.short	0x008c


	//----- nvinfo : EIATTR_PARAM_CBANK
	.align		4
        /*024c*/ 	.byte	0x04, 0x0a
        /*024e*/ 	.short	(.L_14469 - .L_14468)
	.align		4
.L_14468:
        /*0250*/ 	.word	index@(.nv.constant0._ZN4vllm25paged_attention_v2_kernelI13__nv_bfloat16hLi128ELi16ELi128ELNS_18Fp8KVCacheDataTypeE1ELb0ELi512EEEvPfS3_PT_PKS4_PKT0_SA_ifPKiSC_iPKfiiiSE_SE_iiiii)
        /*0254*/ 	.short	0x0380
        /*0256*/ 	.short	0x008c


	//----- nvinfo : EIATTR_SW_WAR
	.align		4
.L_14469:
        /*0258*/ 	.byte	0x04, 0x36
        /*025a*/ 	.short	(.L_14471 - .L_14470)
.L_14470:
        /*025c*/ 	.word	0x00000008
.L_14471:


//--------------------- .nv.info._ZN4vllm25paged_attention_v2_kernelI13__nv_bfloat16hLi120ELi16ELi128ELNS_18Fp8KVCacheDataTypeE1ELb0ELi512EEEvPfS3_PT_PKS4_PKT0_SA_ifPKiSC_iPKfiiiSE_SE_iiiii --------------------------
	.section	.nv.info._ZN4vllm25paged_attention_v2_kernelI13__nv_bfloat16hLi120ELi16ELi128ELNS_18Fp8KVCacheDataTypeE1ELb0ELi512EEEvPfS3_PT_PKS4_PKT0_SA_ifPKiSC_iPKfiiiSE_SE_iiiii,"",@"SHT_CUDA_INFO"
	.sectionflags	@""
	.align	4


	//----- nvinfo : EIATTR_CUDA_API_VERSION
	.align		4
        /*0000*/ 	.byte	0x04, 0x37
        /*0002*/ 	.short	(.L_14473 - .L_14472)
.L_14472:
        /*0004*/ 	.word	0x00000082


	//----- nvinfo : EIATTR_KPARAM_INFO
	.align		4
.L_14473:
        /*0008*/ 	.byte	0x04, 0x17
        /*000a*/ 	.short	(.L_14475 - .L_14474)
.L_14474:
        /*000c*/ 	.word	0x00000000
        /*0010*/ 	.short	0x0015
        /*0012*/ 	.short	0x0088
        /*0014*/ 	.byte	0x00, 0xf0, 0x11, 0x00


	//----- nvinfo : EIATTR_KPARAM_INFO
	.align		4
.L_14475:
        /*0018*/ 	.byte	0x04, 0x17
        /*001a*/ 	.short	(.L_14477 - .L_14476)
.L_14476:
        /*001c*/ 	.word	0x00000000
        /*0020*/ 	.short	0x0014
        /*0022*/ 	.short	0x0084
        /*0024*/ 	.byte	0x00, 0xf0, 0x11, 0x00


	//----- nvinfo : EIATTR_KPARAM_INFO
	.align		4
.L_14477:
        /*0028*/ 	.byte	0x04, 0x17
        /*002a*/ 	.short	(.L_14479 - .L_14478)
.L_14478:
        /*002c*/ 	.word	0x00000000
        /*0030*/ 	.short	0x0013
        /*0032*/ 	.short	0x0080
        /*0034*/ 	.byte	0x00, 0xf0, 0x11, 0x00


	//----- nvinfo : EIATTR_KPARAM_INFO
	.align		4
.L_14479:
        /*0038*/ 	.byte	0x04, 0x17
        /*003a*/ 	.short	(.L_14481 - .L_14480)
.L_14480:
        /*003c*/ 	.word	0x00000000
        /*0040*/ 	.short	0x0012
        /*0042*/ 	.short	0x007c
        /*0044*/ 	.byte	0x00, 0xf0, 0x11, 0x00


	//----- nvinfo : EIATTR_KPARAM_INFO
	.align		4
.L_14481:
        /*0048*/ 	.byte	0x04, 0x17
        /*004a*/ 	.short	(.L_14483 - .L_14482)
.L_14482:
        /*004c*/ 	.word	0x00000000
        /*0050*/ 	.short	0x0011
        /*0052*/ 	.short	0x0078
        /*0054*/ 	.byte	0x00, 0xf0, 0x11, 0x00


	//----- nvinfo : EIATTR_KPARAM_INFO
	.align		4
.L_14483:
        /*0058*/ 	.byte	0x04, 0x17
        /*005a*/ 	.short	(.L_14485 - .L_14484)
.L_14484:
        /*005c*/ 	.word	0x00000000
        /*0060*/ 	.short	0x0010
        /*0062*/ 	.short	0x0070
        /*0064*/ 	.byte	0x00, 0xf5, 0x21, 0x00


	//----- nvinfo : EIATTR_KPARAM_INFO
	.align		4
.L_14485:
        /*0068*/ 	.byte	0x04, 0x17
        /*006a*/ 	.short	(.L_14487 - .L_14486)
.L_14486:
        /*006c*/ 	.word	0x00000000
        /*0070*/ 	.short	0x000f
        /*0072*/ 	.short	0x0068
        /*0074*/ 	.byte	0x00, 0xf5, 0x21, 0x00


	//----- nvinfo : EIATTR_KPARAM_INFO
	.align		4
.L_14487:
        /*0078*/ 	.byte	0x04, 0x17
        /*007a*/ 	.short	(.L_14489 - .L_14488)
.L_14488:
        /*007c*/ 	.word	0x00000000
        /*0080*/ 	.short	0x000e
        /*0082*/ 	.short	0x0060
        /*0084*/ 	.byte	0x00, 0xf0, 0x11, 0x00


	//----- nvinfo : EIATTR_KPARAM_INFO
	.align		4
.L_14489:
        /*0088*/ 	.byte	0x04, 0x17
        /*008a*/ 	.short	(.L_14491 - .L_14490)
.L_14490:
        /*008c*/ 	.word	0x00000000
        /*0090*/ 	.short	0x000d
        /*0092*/ 	.short	0x005c
        /*0094*/ 	.byte	0x00, 0xf0, 0x11, 0x00


	//----- nvinfo : EIATTR_KPARAM_INFO
	.align		4
.L_14491:
        /*0098*/ 	.byte	0x04, 0x17
        /*009a*/ 	.short	(.L_14493 - .L_14492)
.L_14492:
        /*009c*/ 	.word	0x00000000
        /*00a0*/ 	.short	0x000c
        /*00a2*/ 	.short	0x0058
        /*00a4*/ 	.byte	0x00, 0xf0, 0x11, 0x00


	//----- nvinfo : EIATTR_KPARAM_INFO
	.align		4
.L_14493:
        /*00a8*/ 	.byte	0x04, 0x17
        /*00aa*/ 	.short	(.L_14495 - .L_14494)
.L_14494:
        /*00ac*/ 	.word	0x00000000
        /*00b0*/ 	.short	0x000b
        /*00b2*/ 	.short	0x0050
        /*00b4*/ 	.byte	0x00, 0xf5, 0x21, 0x00


	//----- nvinfo : EIATTR_KPARAM_INFO
	.align		4
.L_14495:
        /*00b8*/ 	.byte	0x04, 0x17
        /*00ba*/ 	.short	(.L_14497 - .L_14496)
.L_14496:
        /*00bc*/ 	.word	0x00000000
        /*00c0*/ 	.short	0x000a
        /*00c2*/ 	.short	0x0048
        /*00c4*/ 	.byte	0x00, 0xf0, 0x11, 0x00


	//----- nvinfo : EIATTR_KPARAM_INFO
	.align		4
.L_14497:
        /*00c8*/ 	.byte	0x04, 0x17
        /*00ca*/ 	.short	(.L_14499 - .L_14498)
.L_14498:
        /*00cc*/ 	.word	0x00000000
        /*00d0*/ 	.short	0x0009
        /*00d2*/ 	.short	0x0040
        /*00d4*/ 	.byte	0x00, 0xf5, 0x21, 0x00


	//----- nvinfo : EIATTR_KPARAM_INFO
	.align		4
.L_14499:
        /*00d8*/ 	.byte	0x04, 0x17
        /*00da*/ 	.short	(.L_14501 - .L_14500)
.L_14500:
        /*00dc*/ 	.word	0x00000000
        /*00e0*/ 	.short	0x0008
        /*00e2*/ 	.short	0x0038
        /*00e4*/ 	.byte	0x00, 0xf5, 0x21, 0x00


	//----- nvinfo : EIATTR_KPARAM_INFO
	.align		4
.L_14501:
        /*00e8*/ 	.byte	0x04, 0x17
        /*00ea*/ 	.short	(.L_14503 - .L_14502)
.L_14502:
        /*00ec*/ 	.word	0x00000000
        /*00f0*/ 	.short	0x0007
        /*00f2*/ 	.short	0x0034
        /*00f4*/ 	.byte	0x00, 0xf0, 0x11, 0x00


	//----- nvinfo : EIATTR_KPARAM_INFO
	.align		4
.L_14503:
        /*00f8*/ 	.byte	0x04, 0x17
        /*00fa*/ 	.short	(.L_14505 - .L_14504)
.L_14504:
        /*00fc*/ 	.word	0x00000000
        /*0100*/ 	.short	0x0006
        /*0102*/ 	.short	0x0030
        /*0104*/ 	.byte	0x00, 0xf0, 0x11, 0x00


	//----- nvinfo : EIATTR_KPARAM_INFO
	.align		4
.L_14505:
        /*0108*/ 	.byte	0x04, 0x17
        /*010a*/ 	.short	(.L_14507 - .L_14506)
.L_14506:
        /*010c*/ 	.word	0x00000000
        /*0110*/ 	.short	0x0005
        /*0112*/ 	.short	0x0028
        /*0114*/ 	.byte	0x00, 0xf5, 0x21, 0x00


	//----- nvinfo : EIATTR_KPARAM_INFO
	.align		4
.L_14507:
        /*0118*/ 	.byte	0x04, 0x17
        /*011a*/ 	.short	(.L_14509 - .L_14508)
.L_14508:
        /*011c*/ 	.word	0x00000000
        /*0120*/ 	.short	0x0004
        /*0122*/ 	.short	0x0020
        /*0124*/ 	.byte	0x00, 0xf5, 0x21, 0x00


	//----- nvinfo : EIATTR_KPARAM_INFO
	.align		4
.L_14509:
        /*0128*/ 	.byte	0x04, 0x17
        /*012a*/ 	.short	(.L_14511 - .L_14510)
.L_14510:
        /*012c*/ 	.word	0x00000000
        /*0130*/ 	.short	0x0003
        /*0132*/ 	.short	0x0018
        /*0134*/ 	.byte	0x00, 0xf5, 0x21, 0x00


	//----- nvinfo : EIATTR_KPARAM_INFO
	.align		4
.L_14511:
        /*0138*/ 	.byte	0x04, 0x17
        /*013a*/ 	.short	(.L_14513 - .L_14512)
.L_14512:
        /*013c*/ 	.word	0x00000000
        /*0140*/ 	.short	0x0002
        /*0142*/ 	.short	0x0010
        /*0144*/ 	.byte	0x00, 0xf5, 0x21, 0x00


	//----- nvinfo : EIATTR_KPARAM_INFO
	.align		4
.L_14513:
        /*0148*/ 	.byte	0x04, 0x17
        /*014a*/ 	.short	(.L_14515 - .L_14514)
.L_14514:
        /*014c*/ 	.word	0x00000000
        /*0150*/ 	.short	0x0001
        /*0152*/ 	.short	0x0008
        /*0154*/ 	.byte	0x00, 0xf5, 0x21, 0x00


	//----- nvinfo : EIATTR_KPARAM_INFO
	.align		4
.L_14515:
        /*0158*/ 	.byte	0x04, 0x17
        /*015a*/ 	.short	(.L_14517 - .L_14516)
.L_14516:
        /*015c*/ 	.word	0x00000000
        /*0160*/ 	.short	0x0000
        /*0162*/ 	.short	0x0000
        /*0164*/ 	.byte	0x00, 0xf5, 0x21, 0x00


	//----- nvinfo : EIATTR_SPARSE_MMA_MASK
	.align		4
.L_14517:
        /*0168*/ 	.byte	0x03, 0x50
        /*016a*/ 	.short	0x0000


	//----- nvinfo : EIATTR_MAXREG_COUNT
	.align		4
        /*016c*/ 	.byte	0x03, 0x1b
        /*016e*/ 	.short	0x00ff


	//----- nvinfo : EIATTR_NUM_BARRIERS
	.align		4
        /*0170*/ 	.byte	0x02, 0x4c
        /*0172*/ 	.byte	0x01
	.zero		1


	//----- nvinfo : EIATTR_EXTERNS
	.align		4
        /*0174*/ 	.byte	0x04, 0x0f
        /*0176*/ 	.short	(.L_14519 - .L_14518)


	//   ....[0]....
	.align		4
.L_14518:
        /*0178*/ 	.word	index@(__assertfail)


	//----- nvinfo : EIATTR_MERCURY_ISA_VERSION
	.align		4
.L_14519:
        /*017c*/ 	.byte	0x03, 0x5f
        /*017e*/ 	.short	0x0101


	//----- nvinfo : EIATTR_COOP_GROUP_MASK_REGIDS
	.align		4
        /*0180*/ 	.byte	0x04, 0x29
        /*0182*/ 	.short	(.L_14521 - .L_14520)


	//   ....[0]....
.L_14520:
        /*0184*/ 	.word	0xffffffff


	//   ....[1]....
        /*0188*/ 	.word	0xffffffff


	//   ....[2]....
        /*018c*/ 	.word	0xffffffff


	//   ....[3]....
        /*0190*/ 	.word	0xffffffff


	//   ....[4]....
        /*0194*/ 	.word	0xffffffff


	//   ....[5]....
        /*0198*/ 	.word	0xffffffff


	//   ....[6]....
        /*019c*/ 	.word	0xffffffff


	//   ....[7]....
        /*01a0*/ 	.word	0xffffffff


	//   ....[8]....
        /*01a4*/ 	.word	0xffffffff


	//   ....[9]....
        /*01a8*/ 	.word	0xffffffff


	//   ....[10]....
        /*01ac*/ 	.word	0xffffffff


	//   ....[11]....
        /*01b0*/ 	.word	0xffffffff


	//   ....[12]....
        /*01b4*/ 	.word	0xffffffff


	//   ....[13]....
        /*01b8*/ 	.word	0xffffffff


	//   ....[14]....
        /*01bc*/ 	.word	0xffffffff


	//   ....[15]....
        /*01c0*/ 	.word	0x0500000f


	//   ....[16]....
        /*01c4*/ 	.word	0x0500000f


	//   ....[17]....
        /*01c8*/ 	.word	0x0500000f


	//   ....[18]....
        /*01cc*/ 	.word	0x0500000f


	//----- nvinfo : EIATTR_COOP_GROUP_INSTR_OFFSETS
	.align		4
.L_14521:
        /*01d0*/ 	.byte	0x04, 0x28
        /*01d2*/ 	.short	(.L_14523 - .L_14522)


	//   ....[0]....
.L_14522:
        /*01d4*/ 	.word	0x000003d0


	//   ....[1]....
        /*01d8*/ 	.word	0x000003f0


	//   ....[2]....
        /*01dc*/ 	.word	0x00000410


	//   ....[3]....
        /*01e0*/ 	.word	0x00000430


	//   ....[4]....
        /*01e4*/ 	.word	0x00000530


	//   ....[5]....
        /*01e8*/ 	.word	0x00000550


	//   ....[6]....
        /*01ec*/ 	.word	0x00000580


	//   ....[7]....
        /*01f0*/ 	.word	0x000013d0


	//   ....[8]....
        /*01f4*/ 	.word	0x00001400


	//   ....[9]....
        /*01f8*/ 	.word	0x00001420


	//   ....[10]....
        /*01fc*/ 	.word	0x00001440


	//   ....[11]....
        /*0200*/ 	.word	0x00001460


	//   ....[12]....
        /*0204*/ 	.word	0x000014b0


	//   ....[13]....
        /*0208*/ 	.word	0x000014d0


	//   ....[14]....
        /*020c*/ 	.word	0x000014f0


	//   ....[15]....
        /*0210*/ 	.word	0x000028c0


	//   ....[16]....
        /*0214*/ 	.word	0x00002920


	//   ....[17]....
        /*0218*/ 	.word	0x00002980


	//   ....[18]....
        /*021c*/ 	.word	0x000029e0


	//----- nvinfo : EIATTR_VRC_CTA_INIT_COUNT
	.align		4
.L_14523:
        /*0220*/ 	.byte	0x02, 0x4a
	.zero		1
	.zero		1


	//----- nvinfo : EIATTR_SYSCALL_OFFSETS
	.align		4
        /*0224*/ 	.byte	0x04, 0x46
        /*0226*/ 	.short	(.L_14525 - .L_14524)


	//   ....[0]....
.L_14524:
        /*0228*/ 	.word	0x00000330


	//----- nvinfo : EIATTR_EXIT_INSTR_OFFSETS
	.align		4
.L_14525:
        /*022c*/ 	.byte	0x04, 0x1c
        /*022e*/ 	.short	(.L_14527 - .L_14526)


	//   ....[0]....
.L_14526:
        /*0230*/ 	.word	0x000000d0


	//   ....[1]....
        /*0234*/ 	.word	0x00002650


	//   ....[2]....
        /*0238*/ 	.word	0x00002840


	//   ....[3]....
        /*023c*/ 	.word	0x00002870


	//----- nvinfo : EIATTR_CRS_STACK_SIZE
	.align		4
.L_14527:
        /*0240*/ 	.byte	0x04, 0x1e
        /*0242*/ 	.short	(.L_14529 - .L_14528)
.L_14528:
        /*0244*/ 	.word	0x00000000


	//----- nvinfo : EIATTR_CBANK_PARAM_SIZE
	.align		4
.L_14529:
        /*0248*/ 	.byte	0x03, 0x19
        /*024a*/ 	.short	0x008c


	//----- nvinfo : EIATTR_PARAM_CBANK
	.align		4
        /*024c*/ 	.byte	0x04, 0x0a
        /*024e*/ 	.short	(.L_14531 - .L_14530)
	.align		4
.L_14530:
        /*0250*/ 	.word	index@(.nv.constant0._ZN4vllm25paged_attention_v2_kernelI13__nv_bfloat16hLi120ELi16ELi128ELNS_18Fp8KVCacheDataTypeE1ELb0ELi512EEEvPfS3_PT_PKS4_PKT0_SA_ifPKiSC_iPKfiiiSE_SE_iiiii)
        /*0254*/ 	.short	0x0380
        /*0256*/ 	.short	0x008c


	//----- nvinfo : EIATTR_SW_WAR
	.align		4
.L_14531:
        /*0258*/ 	.byte	0x04, 0x36
        /*025a*/ 	.short	(.L_14533 - .L_14532)
.L_14532:
        /*025c*/ 	.word	0x00000008
.L_14533:


//--------------------- .nv.info._ZN4vllm25paged_attention_v2_kernelI13__nv_bfloat16hLi112ELi16ELi128ELNS_18Fp8KVCacheDataTypeE1ELb0ELi512EEEvPfS3_PT_PKS4_PKT0_SA_ifPKiSC_iPKfiiiSE_SE_iiiii --------------------------
	.section	.nv.info._ZN4vllm25paged_attention_v2_kernelI13__nv_bfloat16hLi112ELi16ELi128ELNS_18Fp8KVCacheDataTypeE1ELb0ELi512EEEvPfS3_PT_PKS4_PKT0_SA_ifPKiSC_iPKfiiiSE_SE_iiiii,"",@"SHT_CUDA_INFO"
	.sectionflags	@""
	.align	4


	//----- nvinfo : EIATTR_CUDA_API_VERSION
	.align		4
        /*0000*/ 	.byte	0x04, 0x37
        /*0002*/ 	.short	(.L_14535 - .L_14534)
.L_14534:
        /*0004*/ 	.word	0x00000082


	//----- nvinfo : EIATTR_KPARAM_INFO
	.align		4
.L_14535:
        /*0008*/ 	.byte	0x04, 0x17
        /*000a*/ 	.short	(.L_14537 - .L_14536)
.L_14536:
        /*000c*/ 	.word	0x00000000
        /*0010*/ 	.short	0x0015
        /*0012*/ 	.short	0x0088
        /*0014*/ 	.byte	0x00, 0xf0, 0x11, 0x00


	//----- nvinfo : EIATTR_KPARAM_INFO
	.align		4
.L_14537:
        /*0018*/ 	.byte	0x04, 0x17
        /*001a*/ 	.short	(.L_14539 - .L_14538)
.L_14538:
        /*001c*/ 	.word	0x00000000
        /*0020*/ 	.short	0x0014
        /*0022*/ 	.short	0x0084
        /*0024*/ 	.byte	0x00, 0xf0, 0x11, 0x00


	//----- nvinfo : EIATTR_KPARAM_INFO
	.align		4
.L_14539:
        /*0028*/ 	.byte	0x04, 0x17
        /*002a*/ 	.short	(.L_14541 - .L_14540)
.L_14540:
        /*002c*/ 	.word	0x00000000
        /*0030*/ 	.short	0x0013
        /*0032*/ 	.short	0x0080
        /*0034*/ 	.byte	0x00, 0xf0, 0x11, 0x00


	//----- nvinfo : EIATTR_KPARAM_INFO
	.align		4
.L_14541:
        /*0038*/ 	.byte	0x04, 0x17
        /*003a*/ 	.short	(.L_14543 - .L_14542)
.L_14542:
        /*003c*/ 	.word	0x00000000
        /*0040*/ 	.short	0x0012
        /*0042*/ 	.short	0x007c
        /*0044*/ 	.byte	0x00, 0xf0, 0x11, 0x00


	//----- nvinfo : EIATTR_KPARAM_INFO
	.align		4
.L_14543:
        /*0048*/ 	.byte	0x04, 0x17
        /*004a*/ 	.short	(.L_14545 - .L_14544)
.L_14544:
        /*004c*/ 	.word	0x00000000
        /*0050*/ 	.short	0x0011
        /*0052*/ 	.short	0x0078
        /*0054*/ 	.byte	0x00, 0xf0, 0x11, 0x00


	//----- nvinfo : EIATTR_KPARAM_INFO
	.align		4
.L_14545:
        /*0058*/ 	.byte	0x04, 0x17
        /*005a*/ 	.short	(.L_14547 - .L_14546)
.L_14546:
        /*005c*/ 	.word	0x00000000
        /*0060*/ 	.short	0x0010
        /*0062*/ 	.short	0x0070
        /*0064*/ 	.byte	0x00, 0xf5, 0x21, 0x00


	//----- nvinfo : EIATTR_KPARAM_INFO
	.align		4
.L_14547:
        /*0068*/ 	.byte	0x04, 0x17
        /*006a*/ 	.short	(.L_14549 - .L_14548)
.L_14548:
        /*006c*/ 	.word	0x00000000
        /*0070*/ 	.short	0x000f
        /*0072*/ 	.short	0x0068
        /*0074*/ 	.byte	0x00, 0xf5, 0x21, 0x00


	//----- nvinfo : EIATTR_KPARAM_INFO
	.align		4
.L_14549:
        /*0078*/ 	.byte	0x04, 0x17
        /*007a*/ 	.short	(.L_14551 - .L_14550)
.L_14550:
        /*007c*/ 	.word	0x00000000
        /*0080*/ 	.short	0x000e
        /*0082*/ 	.short	0x0060
        /*0084*/ 	.byte	0x00, 0xf0, 0x11, 0x00


	//----- nvinfo : EIATTR_KPARAM_INFO
	.align		4
.L_14551:
        /*0088*/ 	.byte	0x04, 0x17
        /*008a*/ 	.short	(.L_14553 - .L_14552)
.L_14552:
        /*008c*/ 	.word	0x00000000
        /*0090*/ 	.short	0x000d
        /*0092*/ 	.short	0x005c
        /*0094*/ 	.byte	0x00, 0xf0, 0x11, 0x00


	//----- nvinfo : EIATTR_KPARAM_INFO
	.align		4
.L_14553:
        /*0098*/ 	.byte	0x04, 0x17
        /*009a*/ 	.short	(.L_14555 - .L_14554)
.L_14554:
        /*009c*/ 	.word	0x00000000
        /*00a0*/ 	.short	0x000c
        /*00a2*/ 	.short	0x0058
        /*00a4*/ 	.byte	0x00, 0xf0, 0x11, 0x00


	//----- nvinfo : EIATTR_KPARAM_INFO
	.align		4
.L_14555:
        /*00a8*/ 	.byte	0x04, 0x17
        /*00aa*/ 	.short	(.L_14557 - .L_14556)
.L_14556:
        /*00ac*/ 	.word	0x00000000
        /*00b0*/ 	.short	0x000b
        /*00b2*/ 	.short	0x0050
        /*00b4*/ 	.byte	0x00, 0xf5, 0x21, 0x00


	//----- nvinfo : EIATTR_KPARAM_INFO
	.align		4
.L_14557:
        /*00b8*/ 	.byte	0x04, 0x17
        /*00ba*/ 	.short	(.L_14559 - .L_14558)
.L_14558:
        /*00bc*/ 	.word	0x00000000
        /*00c0*/ 	.short	0x000a
        /*00c2*/ 	.short	0x0048
        /*00c4*/ 	.byte	0x00, 0xf0, 0x11, 0x00


	//----- nvinfo : EIATTR_KPARAM_INFO
	.align		4
.L_14559:
        /*00c8*/ 	.byte	0x04, 0x17
        /*00ca*/ 	.short	(.L_14561 - .L_14560)
.L_14560:
        /*00cc*/ 	.word	0x00000000
        /*00d0*/ 	.short	0x0009
        /*00d2*/ 	.short	0x0040
        /*00d4*/ 	.byte	0x00, 0xf5, 0x21, 0x00


	//----- nvinfo : EIATTR_KPARAM_INFO
	.align		4
.L_14561:
        /*00d8*/ 	.byte	0x04, 0x17
        /*00da*/ 	.short	(.L_14563 - .L_14562)
.L_14562:
        /*00dc*/ 	.word	0x00000000
        /*00e0*/ 	.short	0x0008
        /*00e2*/ 	.short	0x0038
        /*00e4*/ 	.byte	0x00, 0xf5, 0x21, 0x00


	//----- nvinfo : EIATTR_KPARAM_INFO
	.align		4
.L_14563:
        /*00e8*/ 	.byte	0x04, 0x17
        /*00ea*/ 	.short	(.L_14565 - .L_14564)
.L_14564:
        /*00ec*/ 	.word	0x00000000
        /*00f0*/ 	.short	0x0007
        /*00f2*/ 	.short	0x0034
        /*00f4*/ 	.byte	0x00, 0xf0, 0x11, 0x00


	//----- nvinfo : EIATTR_KPARAM_INFO
	.align		4
.L_14565:
        /*00f8*/ 	.byte	0x04, 0x17
        /*00fa*/ 	.short	(.L_14567 - .L_14566)
.L_14566:
        /*00fc*/ 	.word	0x00000000
        /*0100*/ 	.short	0x0006
        /*0102*/ 	.short	0x0030
        /*0104*/ 	.byte	0x00, 0xf0, 0x11, 0x00


	//----- nvinfo : EIATTR_KPARAM_INFO
	.align		4
.L_14567:
        /*0108*/ 	.byte	0x04, 0x17
        /*010a*/ 	.short	(.L_14569 - .L_14568)
.L_14568:
        /*010c*/ 	.word	0x00000000
        /*0110*/ 	.short	0x0005
        /*0112*/ 	.short	0x0028
        /*0114*/ 	.byte	0x00, 0xf5, 0x21, 0x00


	//----- nvinfo : EIATTR_KPARAM_INFO
	.align		4
.L_14569:
        /*0118*/ 	.byte	0x04, 0x17
        /*011a*/ 	.short	(.L_14571 - .L_14570)
.L_14570:
        /*011c*/ 	.word	0x00000000
        /*0120*/ 	.short	0x0004
        /*0122*/ 	.short	0x0020
        /*0124*/ 	.byte	0x00, 0xf5, 0x21, 0x00


	//----- nvinfo : EIATTR_KPARAM_INFO
	.align		4
.L_14571:
        /*0128*/ 	.byte	0x04, 0x17
        /*012a*/ 	.short	(.L_14573 - .L_14572)
.L_14572:
        /*012c*/ 	.word	0x00000000
        /*0130*/ 	.short	0x0003
        /*0132*/ 	.short	0x0018
        /*0134*/ 	.byte	0x00, 0xf5, 0x21, 0x00


	//----- nvinfo : EIATTR_KPARAM_INFO
	.align		4
.L_14573:
        /*0138*/ 	.byte	0x04, 0x17
        /*013a*/ 	.short	(.L_14575 - .L_14574)
.L_14574:
        /*013c*/ 	.word	0x00000000
        /*0140*/ 	.short	0x0002
        /*0142*/ 	.short	0x0010
        /*0144*/ 	.byte	0x00, 0xf5, 0x21, 0x00


	//----- nvinfo : EIATTR_KPARAM_INFO
	.align		4
.L_14575:
        /*0148*/ 	.byte	0x04, 0x17
        /*014a*/ 	.short	(.L_14577 - .L_14576)
.L_14576:
        /*014c*/ 	.word	0x00000000
        /*0150*/ 	.short	0x0001
        /*0152*/ 	.short	0x0008
        /*0154*/ 	.byte	0x00, 0xf5, 0x21, 0x00


	//----- nvinfo : EIATTR_KPARAM_INFO
	.align		4
.L_14577:
        /*0158*/ 	.byte	0x04, 0x17
        /*015a*/ 	.short	(.L_14579 - .L_14578)
.L_14578:
        /*015c*/ 	.word	0x00000000
        /*0160*/ 	.short	0x0000
        /*0162*/ 	.short	0x0000
        /*0164*/ 	.byte	0x00, 0xf5, 0x21, 0x00


	//----- nvinfo : EIATTR_SPARSE_MMA_MASK
	.align		4
.L_14579:
        /*0168*/ 	.byte	0x03, 0x50
        /*016a*/ 	.short	0x0000


	//----- nvinfo : EIATTR_MAXREG_COUNT
	.align		4
        /*016c*/ 	.byte	0x03, 0x1b
        /*016e*/ 	.short	0x00ff


	//----- nvinfo : EIATTR_NUM_BARRIERS
	.align		4
        /*0170*/ 	.byte	0x02, 0x4c
        /*0172*/ 	.byte	0x01
	.zero		1


	//----- nvinfo : EIATTR_EXTERNS
	.align		4
        /*0174*/ 	.byte	0x04, 0x0f
        /*0176*/ 	.short	(.L_14581 - .L_14580)


	//   ....[0]....
	.align		4
.L_14580:
        /*0178*/ 	.word	index@(__assertfail)


	//----- nvinfo : EIATTR_MERCURY_ISA_VERSION
	.align		4
.L_14581:
        /*017c*/ 	.byte	0x03, 0x5f
        /*017e*/ 	.short	0x0101


	//----- nvinfo : EIATTR_COOP_GROUP_MASK_REGIDS
	.align		4
        /*0180*/ 	.byte	0x04, 0x29
        /*0182*/ 	.short	(.L_14583 - .L_14582)


	//   ....[0]....
.L_14582:
        /*0184*/ 	.word	0xffffffff


	//   ....[1]....
        /*0188*/ 	.word	0xffffffff


	//   ....[2]....
        /*018c*/ 	.word	0xffffffff


	//   ....[3]....
        /*0190*/ 	.word	0xffffffff


	//   ....[4]....
        /*0194*/ 	.word	0xffffffff


	//   ....[5]....
        /*0198*/ 	.word	0xffffffff


	//   ....[6]....
        /*019c*/ 	.word	0xffffffff


	//   ....[7]....
        /*01a0*/ 	.word	0xffffffff


	//   ....[8]....
        /*01a4*/ 	.word	0xffffffff


	//   ....[9]....
        /*01a8*/ 	.word	0xffffffff


	//   ....[10]....
        /*01ac*/ 	.word	0xffffffff


	//   ....[11]....
        /*01b0*/ 	.word	0xffffffff


	//   ....[12]....
        /*01b4*/ 	.word	0xffffffff


	//   ....[13]....
        /*01b8*/ 	.word	0xffffffff


	//   ....[14]....
        /*01bc*/ 	.word	0xffffffff


	//   ....[15]....
        /*01c0*/ 	.word	0x0500000f


	//   ....[16]....
        /*01c4*/ 	.word	0x0500000f


	//   ....[17]....
        /*01c8*/ 	.word	0x0500000f


	//   ....[18]....
        /*01cc*/ 	.word	0x0500000f


	//----- nvinfo : EIATTR_COOP_GROUP_INSTR_OFFSETS
	.align		4
.L_14583:
        /*01d0*/ 	.byte	0x04, 0x28
        /*01d2*/ 	.short	(.L_14585 - .L_14584)


	//   ....[0]....
.L_14584:
        /*01d4*/ 	.word	0x000003d0


	//   ....[1]....
        /*01d8*/ 	.word	0x000003f0


	//   ....[2]....
        /*01dc*/ 	.word	0x00000410


	//   ....[3]....
        /*01e0*/ 	.word	0x00000430


	//   ....[4]....
        /*01e4*/ 	.word	0x00000530


	//   ....[5]....
        /*01e8*/ 	.word	0x00000550


	//   ....[6]....
        /*01ec*/ 	.word	0x00000580


	//   ....[7]....
        /*01f0*/ 	.word	0x000013d0


	//   ....[8]....
        /*01f4*/ 	.word	0x00001400


	//   ....[9]....
        /*01f8*/ 	.word	0x00001420


	//   ....[10]....
        /*01fc*/ 	.word	0x00001440


	//   ....[11]....
        /*0200*/ 	.word	0x00001460


	//   ....[12]....
        /*0204*/ 	.word	0x000014b0


	//   ....[13]....
        /*0208*/ 	.word	0x000014d0


	//   ....[14]....
        /*020c*/ 	.word	0x000014f0


	//   ....[15]....
        /*0210*/ 	.word	0x000025c0


	//   ....[16]....
        /*0214*/ 	.word	0x00002620


	//   ....[17]....
        /*0218*/ 	.word	0x00002680


	//   ....[18]....
        /*021c*/ 	.word	0x000026e0


	//----- nvinfo : EIATTR_VRC_CTA_INIT_COUNT
	.align		4
.L_14585:
        /*0220*/ 	.byte	0x02, 0x4a
	.zero		1
	.zero		1


	//----- nvinfo : EIATTR_SYSCALL_OFFSETS
	.align		4
        /*0224*/ 	.byte	0x04, 0x46
        /*0226*/ 	.short	(.L_14587 - .L_14586)


	//   ....[0]....
.L_14586:
        /*0228*/ 	.word	0x00000330


	//----- nvinfo : EIATTR_EXIT_INSTR_OFFSETS
	.align		4
.L_14587:
        /*022c*/ 	.byte	0x04, 0x1c
        /*022e*/ 	.short	(.L_14589 - .L_14588)


	//   ....[0]....
.L_14588:
        /*0230*/ 	.word	0x000000d0


	//   ....[1]....
        /*0234*/ 	.word	0x000023c0


	//   ....[2]....
        /*0238*/ 	.word	0x000023f0


	//   ....[3]....
        /*023c*/ 	.word	0x00002570


	//----- nvinfo : EIATTR_CRS_STACK_SIZE
	.align		4
.L_14589:
        /*0240*/ 	.byte	0x04, 0x1e
        /*0242*/ 	.short	(.L_14591 - .L_14590)
.L_14590:
        /*0244*/ 	.word	0x00000000


	//----- nvinfo : EIATTR_CBANK_PARAM_SIZE
	.align		4
.L_14591:
        /*0248*/ 	.byte	0x03, 0x19
        /*024a*/ 	.short	0x008c


	//----- nvinfo : EIATTR_PARAM_CBANK
	.align		4
        /*024c*/ 	.byte	0x04, 0x0a
        /*024e*/ 	.short	(.L_14593 - .L_14592)
	.align		4
.L_14592:
        /*0250*/ 	.word	index@(.nv.constant0._ZN4vllm25paged_attention_v2_kernelI13__nv_bfloat16hLi112ELi16ELi128ELNS_18Fp8KVCacheDataTypeE1ELb0ELi512EEEvPfS3_PT_PKS4_PKT0_SA_ifPKiSC_iPKfiiiSE_SE_iiiii)
        /*0254*/ 	.short	0x0380
        /*0256*/ 	.short	0x008c


	//----- nvinfo : EIATTR_SW_WAR
	.align		4
.L_14593:
        /*0258*/ 	.byte	0x04, 0x36
        /*025a*/ 	.short	(.L_14595 - .L_14594)
.L_14594:
        /*025c*/ 	.word	0x00000008
.L_14595:


//--------------------- .nv.info._ZN4vllm25paged_attention_v2_kernelI13__nv_bfloat16hLi96ELi16ELi128ELNS_18Fp8KVCacheDataTypeE1ELb0ELi512EEEvPfS3_PT_PKS4_PKT0_SA_ifPKiSC_iPKfiiiSE_SE_iiiii --------------------------
	.section	.nv.info._ZN4vllm25paged_attention_v2_kernelI13__nv_bfloat16hLi96ELi16ELi128ELNS_18Fp8KVCacheDataTypeE1ELb0ELi512EEEvPfS3_PT_PKS4_PKT0_SA_ifPKiSC_iPKfiiiSE_SE_iiiii,"",@"SHT_CUDA_INFO"
	.sectionflags	@""
	.align	4


	//----- nvinfo : EIATTR_CUDA_API_VERSION
	.align		4
        /*0000*/ 	.byte	0x04, 0x37
        /*0002*/ 	.short	(.L_14597 - .L_14596)
.L_14596:
        /*0004*/ 	.word	0x00000082


	//----- nvinfo : EIATTR_KPARAM_INFO
	.align		4
.L_14597:
        /*0008*/ 	.byte	0x04, 0x17
        /*000a*/ 	.short	(.L_14599 - .L_14598)
.L_14598:
        /*000c*/ 	.word	0x00000000
        /*0010*/ 	.short	0x0015
        /*0012*/ 	.short	0x0088
        /*0014*/ 	.byte	0x00, 0xf0, 0x11, 0x00


	//----- nvinfo : EIATTR_KPARAM_INFO
	.align		4
.L_14599:
        /*0018*/ 	.byte	0x04, 0x17
        /*001a*/ 	.short	(.L_14601 - .L_14600)
.L_14600:
        /*001c*/ 	.word	0x00000000
        /*0020*/ 	.short	0x0014
        /*0022*/ 	.short	0x0084
        /*0024*/ 	.byte	0x00, 0xf0, 0x11, 0x00


	//----- nvinfo : EIATTR_KPARAM_INFO
	.align		4
.L_14601:
        /*0028*/ 	.byte	0x04, 0x17
        /*002a*/ 	.short	(.L_14603 - .L_14602)
.L_14602:
        /*002c*/ 	.word	0x00000000
        /*0030*/ 	.short	0x0013
        /*0032*/ 	.short	0x0080
        /*0034*/ 	.byte	0x00, 0xf0, 0x11, 0x00


	//----- nvinfo : EIATTR_KPARAM_INFO
	.align		4
.L_14603:
        /*0038*/ 	.byte	0x04, 0x17
        /*003a*/ 	.short	(.L_14605 - .L_14604)
.L_14604:
        /*003c*/ 	.word	0x00000000
        /*0040*/ 	.short	0x0012
        /*0042*/ 	.short	0x007c
        /*0044*/ 	.byte	0x00, 0xf0, 0x11, 0x00


	//----- nvinfo : EIATTR_KPARAM_INFO
	.align		4
.L_14605:
        /*0048*/ 	.byte	0x04, 0x17
        /*004a*/ 	.short	(.L_14607 - .L_14606)
.L_14606:
        /*004c*/ 	.word	0x00000000
        /*0050*/ 	.short	0x0011
        /*0052*/ 	.short	0x0078
        /*0054*/ 	.byte	0x00, 0xf0, 0x11, 0x00


	//----- nvinfo : EIATTR_KPARAM_INFO
	.align		4
.L_14607:
        /*0058*/ 	.byte	0x04, 0x17
        /*005a*/ 	.short	(.L_14609 - .L_14608)
.L_14608:
        /*005c*/ 	.word	0x00000000
        /*0060*/ 	.short	0x0010
        /*0062*/ 	.short	0x0070
        /*0064*/ 	.byte	0x00, 0xf5, 0x21, 0x00


	//----- nvinfo : EIATTR_KPARAM_INFO
	.align		4
.L_14609:
        /*0068*/ 	.byte	0x04, 0x17
        /*006a*/ 	.short	(.L_14611 - .L_14610)
.L_14610:
        /*006c*/ 	.word	0x00000000
        /*0070*/ 	.short	0x000f
        /*0072*/ 	.short	0x0068
        /*0074*/ 	.byte	0x00, 0xf5, 0x21, 0x00


	//----- nvinfo : EIATTR_KPARAM_INFO
	.align		4
.L_14611:
        /*0078*/ 	.byte	0x04, 0x17
        /*007a*/ 	.short	(.L_14613 - .L_14612)
.L_14612:
        /*007c*/ 	.word	0x00000000
        /*0080*/ 	.short	0x000e
        /*0082*/ 	.short	0x0060
        /*0084*/ 	.byte	0x00, 0xf0, 0x11, 0x00


	//----- nvinfo : EIATTR_KPARAM_INFO
	.align		4
.L_14613:
        /*0088*/ 	.byte	0x04, 0x17
        /*008a*/ 	.short	(.L_14615 - .L_14614)
.L_14614:
        /*008c*/ 	.word	0x00000000
        /*0090*/ 	.short	0x000d
        /*0092*/ 	.short	0x005c
        /*0094*/ 	.byte	0x00, 0xf0, 0x11, 0x00


	//----- nvinfo : EIATTR_KPARAM_INFO
	.align		4
.L_14615:
        /*0098*/ 	.byte	0x04, 0x17
        /*009a*/ 	.short	(.L_14617 - .L_14616)
.L_14616:
        /*009c*/ 	.word	0x00000000
        /*00a0*/ 	.short	0x000c
        /*00a2*/ 	.short	0x0058
        /*00a4*/ 	.byte	0x00, 0xf0, 0x11, 0x00


	//----- nvinfo : EIATTR_KPARAM_INFO
	.align		4
.L_14617:
        /*00a8*/ 	.byte	0x04, 0x17
        /*00aa*/ 	.short	(.L_14619 - .L_14618)
.L_14618:
        /*00ac*/ 	.word	0x00000000
        /*00b0*/ 	.short	0x000b
        /*00b2*/ 	.short	0x0050
        /*00b4*/ 	.byte	0x00, 0xf5, 0x21, 0x00


	//----- nvinfo : EIATTR_KPARAM_INFO
	.align		4
.L_14619:
        /*00b8*/ 	.byte	0x04, 0x17
        /*00ba*/ 	.short	(.L_14621 - .L_14620)
.L_14620:
        /*00bc*/ 	.word	0x00000000
        /*00c0*/ 	.short	0x000a
        /*00c2*/ 	.short	0x0048
        /*00c4*/ 	.byte	0x00, 0xf0, 0x11, 0x00


	//----- nvinfo : EIATTR_KPARAM_INFO
	.align		4
.L_14621:
        /*00c8*/ 	.byte	0x04, 0x17
        /*00ca*/ 	.short	(.L_14623 - .L_14622)
.L_14622:
        /*00cc*/ 	.word	0x00000000
        /*00d0*/ 	.short	0x0009
        /*00d2*/ 	.short	0x0040
        /*00d4*/ 	.byte	0x00, 0xf5, 0x21, 0x00


	//----- nvinfo : EIATTR_KPARAM_INFO
	.align		4
.L_14623:
        /*00d8*/ 	.byte	0x04, 0x17
        /*00da*/ 	.short	(.L_14625 - .L_14624)
.L_14624:
        /*00dc*/ 	.word	0x00000000
        /*00e0*/ 	.short	0x0008
        /*00e2*/ 	.short	0x0038
        /*00e4*/ 	.byte	0x00, 0xf5, 0x21, 0x00


	//----- nvinfo : EIATTR_KPARAM_INFO
	.align		4
.L_14625:
        /*00e8*/ 	.byte	0x04, 0x17
        /*00ea*/ 	.short	(.L_14627 - .L_14626)
.L_14626:
        /*00ec*/ 	.word	0x00000000
        /*00f0*/ 	.short	0x0007
        /*00f2*/ 	.short	0x0034
        /*00f4*/ 	.byte	0x00, 0xf0, 0x11, 0x00


	//----- nvinfo : EIATTR_KPARAM_INFO
	.align		4
.L_14627:
        /*00f8*/ 	.byte	0x04, 0x17
        /*00fa*/ 	.short	(.L_14629 - .L_14628)
.L_14628:
        /*00fc*/ 	.word	0x00000000
        /*0100*/ 	.short	0x0006
        /*0102*/ 	.short	0x0030
        /*0104*/ 	.byte	0x00, 0xf0, 0x11, 0x00


	//----- nvinfo : EIATTR_KPARAM_INFO
	.align		4
.L_14629:
        /*0108*/ 	.byte	0x04, 0x17
        /*010a*/ 	.short	(.L_14631 - .L_14630)
.L_14630:
        /*010c*/ 	.word	0x00000000
        /*0110*/ 	.short	0x0005
        /*0112*/ 	.short	0x0028
        /*0114*/ 	.byte	0x00, 0xf5, 0x21, 0x00


	//----- nvinfo : EIATTR_KPARAM_INFO
	.align		4
.L_14631:
        /*0118*/ 	.byte	0x04, 0x17
        /*011a*/ 	.short	(.L_14633 - .L_14632)
.L_14632:
        /*011c*/ 	.word	0x00000000
        /*0120*/ 	.short	0x0004
        /*0122*/ 	.short	0x0020
        /*0124*/ 	.byte	0x00, 0xf5, 0x21, 0x00


	//----- nvinfo : EIATTR_KPARAM_INFO
	.align		4
.L_14633:
        /*0128*/ 	.byte	0x04, 0x17
        /*012a*/ 	.short	(.L_14635 - .L_14634)
.L_14634:
        /*012c*/ 	.word	0x00000000
        /*0130*/ 	.short	0x0003
        /*0132*/ 	.short	0x0018
        /*0134*/ 	.byte	0x00, 0xf5, 0x21, 0x00


	//----- nvinfo : EIATTR_KPARAM_INFO
	.align		4
.L_14635:
        /*0138*/ 	.byte	0x04, 0x17
        /*013a*/ 	.short	(.L_14637 - .L_14636)
.L_14636:
        /*013c*/ 	.word	0x00000000
        /*0140*/ 	.short	0x0002
        /*0142*/ 	.short	0x0010
        /*0144*/ 	.byte	0x00, 0xf5, 0x21, 0x00


	//----- nvinfo : EIATTR_KPARAM_INFO
	.align		4
.L_14637:
        /*0148*/ 	.byte	0x04, 0x17
        /*014a*/ 	.short	(.L_14639 - .L_14638)
.L_14638:
        /*014c*/ 	.word	0x00000000
        /*0150*/ 	.short	0x0001
        /*0152*/ 	.short	0x0008
        /*0154*/ 	.byte	0x00, 0xf5, 0x21, 0x00


	//----- nvinfo : EIATTR_KPARAM_INFO
	.align		4
.L_14639:
        /*0158*/ 	.byte	0x04, 0x17
        /*015a*/ 	.short	(.L_14641 - .L_14640)
.L_14640:
        /*015c*/ 	.word	0x00000000
        /*0160*/ 	.short	0x0000
        /*0162*/ 	.short	0x0000
        /*0164*/ 	.byte	0x00, 0xf5, 0x21, 0x00


	//----- nvinfo : EIATTR_SPARSE_MMA_MASK
	.align		4
.L_14641:
        /*0168*/ 	.byte	0x03, 0x50
        /*016a*/ 	.short	0x0000


	//----- nvinfo : EIATTR_MAXREG_COUNT
	.align		4
        /*016c*/ 	.byte	0x03, 0x1b
        /*016e*/ 	.short	0x00ff


	//----- nvinfo : EIATTR_NUM_BARRIERS
	.align		4
        /*0170*/ 	.byte	0x02, 0x4c
        /*0172*/ 	.byte	0x01
	.zero		1


	//----- nvinfo : EIATTR_EXTERNS
	.align		4
        /*0174*/ 	.byte	0x04, 0x0f
        /*0176*/ 	.short	(.L_14643 - .L_14642)


	//   ....[0]....
	.align		4
.L_14642:
        /*0178*/ 	.word	index@(__assertfail)


	//----- nvinfo : EIATTR_MERCURY_ISA_VERSION
	.align		4
.L_14643:
        /*017c*/ 	.byte	0x03, 0x5f
        /*017e*/ 	.short	0x0101


	//----- nvinfo : EIATTR_COOP_GROUP_MASK_REGIDS
	.align		4
        /*0180*/ 	.byte	0x04, 0x29
        /*0182*/ 	.short	(.L_14645 - .L_14644)


	//   ....[0]....
.L_14644:
        /*0184*/ 	.word	0xffffffff


	//   ....[1]....
        /*0188*/ 	.word	0xffffffff


	//   ....[2]....
        /*018c*/ 	.word	0xffffffff


	//   ....[3]....
        /*0190*/ 	.word	0xffffffff


	//   ....[4]....
        /*0194*/ 	.word	0xffffffff


	//   ....[5]....
        /*0198*/ 	.word	0xffffffff


	//   ....[6]....
        /*019c*/ 	.word	0xffffffff


	//   ....[7]....
        /*01a0*/ 	.word	0xffffffff


	//   ....[8]....
        /*01a4*/ 	.word	0xffffffff


	//   ....[9]....
        /*01a8*/ 	.word	0xffffffff


	//   ....[10]....
        /*01ac*/ 	.word	0xffffffff


	//   ....[11]....
        /*01b0*/ 	.word	0xffffffff


	//   ....[12]....
        /*01b4*/ 	.word	0xffffffff


	//   ....[13]....
        /*01b8*/ 	.word	0xffffffff


	//   ....[14]....
        /*01bc*/ 	.word	0xffffffff


	//   ....[15]....
        /*01c0*/ 	.word	0x0500000f


	//   ....[16]....
        /*01c4*/ 	.word	0x0500000f


	//   ....[17]....
        /*01c8*/ 	.word	0x0500000f


	//   ....[18]....
        /*01cc*/ 	.word	0x0500000f


	//----- nvinfo : EIATTR_COOP_GROUP_INSTR_OFFSETS
	.align		4
.L_14645:
        /*01d0*/ 	.byte	0x04, 0x28
        /*01d2*/ 	.short	(.L_14647 - .L_14646)


	//   ....[0]....
.L_14646:
        /*01d4*/ 	.word	0x000003d0


	//   ....[1]....
        /*01d8*/ 	.word	0x000003f0


	//   ....[2]....
        /*01dc*/ 	.word	0x00000410


	//   ....[3]....
        /*01e0*/ 	.word	0x00000430


	//   ....[4]....
        /*01e4*/ 	.word	0x00000530


	//   ....[5]....
        /*01e8*/ 	.word	0x00000550


	//   ....[6]....
        /*01ec*/ 	.word	0x00000580


	//   ....[7]....
        /*01f0*/ 	.word	0x000013d0


	//   ....[8]....
        /*01f4*/ 	.word	0x00001400


	//   ....[9]....
        /*01f8*/ 	.word	0x00001420


	//   ....[10]....
        /*01fc*/ 	.word	0x00001440


	//   ....[11]....
        /*0200*/ 	.word	0x00001460


	//   ....[12]....
        /*0204*/ 	.word	0x000014b0


	//   ....[13]....
        /*0208*/ 	.word	0x000014d0


	//   ....[14]....
        /*020c*/ 	.word	0x000014f0


	//   ....[15]....
        /*0210*/ 	.word	0x00002540


	//   ....[16]....
        /*0214*/ 	.word	0x000025a0


	//   ....[17]....
        /*0218*/ 	.word	0x00002600


	//   ....[18]....
        /*021c*/ 	.word	0x00002660


	//----- nvinfo : EIATTR_VRC_CTA_INIT_COUNT
	.align		4
.L_14647:
        /*0220*/ 	.byte	0x02, 0x4a
	.zero		1
	.zero		1


	//----- nvinfo : EIATTR_SYSCALL_OFFSETS
	.align		4
        /*0224*/ 	.byte	0x04, 0x46
        /*0226*/ 	.short	(.L_14649 - .L_14648)


	//   ....[0]....
.L_14648:
        /*0228*/ 	.word	0x00000330


	//----- nvinfo : EIATTR_EXIT_INSTR_OFFSETS
	.align		4
.L_14649:
        /*022c*/ 	.byte	0x04, 0x1c
        /*022e*/ 	.short	(.L_14651 - .L_14650)


	//   ....[0]....
.L_14650:
        /*0230*/ 	.word	0x000000d0


	//   ....[1]....
        /*0234*/ 	.word	0x00002360


	//   ....[2]....
        /*0238*/ 	.word	0x00002390


	//   ....[3]....
        /*023c*/ 	.word	0x000024f0


	//----- nvinfo : EIATTR_CRS_STACK_SIZE
	.align		4
.L_14651:
        /*0240*/ 	.byte	0x04, 0x1e
        /*0242*/ 	.short	(.L_14653 - .L_14652)
.L_14652:
        /*0244*/ 	.word	0x00000000


	//----- nvinfo : EIATTR_CBANK_PARAM_SIZE
	.align		4
.L_14653:
        /*0248*/ 	.byte	0x03, 0x19
        /*024a*/ 	.short	0x008c


	//----- nvinfo : EIATTR_PARAM_CBANK
	.align		4
        /*024c*/ 	.byte	0x04, 0x0a
        /*024e*/ 	.short	(.L_14655 - .L_14654)
	.align		4
.L_14654:
        /*0250*/ 	.word	index@(.nv.constant0._ZN4vllm25paged_attention_v2_kernelI13__nv_bfloat16hLi96ELi16ELi128ELNS_18Fp8KVCacheDataTypeE1ELb0ELi512EEEvPfS3_PT_PKS4_PKT0_SA_ifPKiSC_iPKfiiiSE_SE_iiiii)
        /*0254*/ 	.short	0x0380
        /*0256*/ 	.short	0x008c


	//----- nvinfo : EIATTR_SW_WAR
	.align		4
.L_14655:
        /*0258*/ 	.byte	0x04, 0x36
        /*025a*/ 	.short	(.L_14657 - .L_14656)
.L_14656:
        /*025c*/ 	.word	0x00000008
.L_14657:


//--------------------- .nv.info._ZN4vllm25paged_attention_v2_kernelI13__nv_bfloat16hLi80ELi16ELi128ELNS_18Fp8KVCacheDataTypeE1ELb0ELi512EEEvPfS3_PT_PKS4_PKT0_SA_ifPKiSC_iPKfiiiSE_SE_iiiii --------------------------
	.section	.nv.info._ZN4vllm25paged_attention_v2_kernelI13__nv_bfloat16hLi80ELi16ELi128ELNS_18Fp8KVCacheDataTypeE1ELb0ELi512EEEvPfS3_PT_PKS4_PKT0_SA_ifPKiSC_iPKfiiiSE_SE_iiiii,"",@"SHT_CUDA_INFO"
	.sectionflags	@""
	.align	4


	//----- nvinfo : EIATTR_CUDA_API_VERSION
	.align		4
        /*0000*/ 	.byte	0x04, 0x37
        /*0002*/ 	.short	(.L_14659 - .L_14658)
.L_14658:
        /*0004*/ 	.word	0x00000082


	//----- nvinfo : EIATTR_KPARAM_INFO
	.align		4
.L_14659:
        /*0008*/ 	.byte	0x04, 0x17
        /*000a*/ 	.short	(.L_14661 - .L_14660)
.L_14660:
        /*000c*/ 	.word	0x00000000
        /*0010*/ 	.short	0x0015
        /*0012*/ 	.short	0x0088
        /*0014*/ 	.byte	0x00, 0xf0, 0x11, 0x00


	//----- nvinfo : EIATTR_KPARAM_INFO
	.align		4
.L_14661:
        /*0018*/ 	.byte	0x04, 0x17
        /*001a*/ 	.short	(.L_14663 - .L_14662)
.L_14662:
        /*001c*/ 	.word	0x00000000
        /*0020*/ 	.short	0x0014
        /*0022*/ 	.short	0x0084
        /*0024*/ 	.byte	0x00, 0xf0, 0x11, 0x00


	//----- nvinfo : EIATTR_KPARAM_INFO
	.align		4
.L_14663:
        /*0028*/ 	.byte	0x04, 0x17
        /*002a*/ 	.short	(.L_14665 - .L_14664)
.L_14664:
        /*002c*/ 	.word	0x00000000
        /*0030*/ 	.short	0x0013
        /*0032*/ 	.short	0x0080
        /*0034*/ 	.byte	0x00, 0xf0, 0x11, 0x00


	//----- nvinfo : EIATTR_KPARAM_INFO
	.align		4
.L_14665:
        /*0038*/ 	.byte	0x04, 0x17
        /*003a*/ 	.short	(.L_14667 - .L_14666)
.L_14666:
        /*003c*/ 	.word	0x00000000
        /*0040*/ 	.short	0x0012
        /*0042*/ 	.short	0x007c
        /*0044*/ 	.byte	0x00, 0xf0, 0x11, 0x00


	//----- nvinfo : EIATTR_KPARAM_INFO
	.align		4
.L_14667:
        /*0048*/ 	.byte	0x04, 0x17
        /*004a*/ 	.short	(.L_14669 - .L_14668)
.L_14668:
        /*004c*/ 	.word	0x00000000
        /*0050*/ 	.short	0x0011
        /*0052*/ 	.short	0x0078
        /*0054*/ 	.byte	0x00, 0xf0, 0x11, 0x00


	//----- nvinfo : EIATTR_KPARAM_INFO
	.align		4
.L_14669:
        /*0058*/ 	.byte	0x04, 0x17
        /*005a*/ 	.short	(.L_14671 - .L_14670)
.L_14670:
        /*005c*/ 	.word	0x00000000
        /*0060*/ 	.short	0x0010
        /*0062*/ 	.short	0x0070
        /*0064*/ 	.byte	0x00, 0xf5, 0x21, 0x00


	//----- nvinfo : EIATTR_KPARAM_INFO
	.align		4
.L_14671:
        /*0068*/ 	.byte	0x04, 0x17
        /*006a*/ 	.short	(.L_14673 - .L_14672)
.L_14672:
        /*006c*/ 	.word	0x00000000
        /*0070*/ 	.short	0x000f
        /*0072*/ 	.short	0x0068
        /*0074*/ 	.byte	0x00, 0xf5, 0x21, 0x00


	//----- nvinfo : EIATTR_KPARAM_INFO
	.align		4
.L_14673:
        /*0078*/ 	.byte	0x04, 0x17
        /*007a*/ 	.short	(.L_14675 - .L_14674)
.L_14674:
        /*007c*/ 	.word	0x00000000
        /*0080*/ 	.short	0x000e
        /*0082*/ 	.short	0x0060
        /*0084*/ 	.byte	0x00, 0xf0, 0x11, 0x00


	//----- nvinfo : EIATTR_KPARAM_INFO
	.align		4
.L_14675:
        /*0088*/ 	.byte	0x04, 0x17
        /*008a*/ 	.short	(.L_14677 - .L_14676)
.L_14676:
        /*008c*/ 	.word	0x00000000
        /*0090*/ 	.short	0x000d
        /*0092*/ 	.short	0x005c
        /*0094*/ 	.byte	0x00, 0xf0, 0x11, 0x00


	//----- nvinfo : EIATTR_KPARAM_INFO
	.align		4
.L_14677:
        /*0098*/ 	.byte	0x04, 0x17
        /*009a*/ 	.short	(.L_14679 - .L_14678)
.L_14678:
        /*009c*/ 	.word	0x00000000
        /*00a0*/ 	.short	0x000c
        /*00a2*/ 	.short	0x0058
        /*00a4*/ 	.byte	0x00, 0xf0, 0x11, 0x00


	//----- nvinfo : EIATTR_KPARAM_INFO
	.align		4
.L_14679:
        /*00a8*/ 	.byte	0x04, 0x17
        /*00aa*/ 	.short	(.L_14681 - .L_14680)
.L_14680:
        /*00ac*/ 	.word	0x00000000
        /*00b0*/ 	.short	0x000b
        /*00b2*/ 	.short	0x0050
        /*00b4*/ 	.byte	0x00, 0xf5, 0x21, 0x00


	//----- nvinfo : EIATTR_KPARAM_INFO
	.align		4
.L_14681:
        /*00b8*/ 	.byte	0x04, 0x17
        /*00ba*/ 	.short	(.L_14683 - .L_14682)
.L_14682:
        /*00bc*/ 	.word	0x00000000
        /*00c0*/ 	.short	0x000a
        /*00c2*/ 	.short	0x0048
        /*00c4*/ 	.byte	0x00, 0xf0, 0x11, 0x00


	//----- nvinfo : EIATTR_KPARAM_INFO
	.align		4
.L_14683:
        /*00c8*/ 	.byte	0x04, 0x17
        /*00ca*/ 	.short	(.L_14685 - .L_14684)
.L_14684:
        /*00cc*/ 	.word	0x00000000
        /*00d0*/ 	.short	0x0009
        /*00d2*/ 	.short	0x0040
        /*00d4*/ 	.byte	0x00, 0xf5, 0x21, 0x00


	//----- nvinfo : EIATTR_KPARAM_INFO
	.align		4
.L_14685:
        /*00d8*/ 	.byte	0x04, 0x17
        /*00da*/ 	.short	(.L_14687 - .L_14686)
.L_14686:
        /*00dc*/ 	.word	0x00000000
        /*00e0*/ 	.short	0x0008
        /*00e2*/ 	.short	0x0038
        /*00e4*/ 	.byte	0x00, 0xf5, 0x21, 0x00


	//----- nvinfo : EIATTR_KPARAM_INFO
	.align		4
.L_14687:
        /*00e8*/ 	.byte	0x04, 0x17
        /*00ea*/ 	.short	(.L_14689 - .L_14688)
.L_14688:
        /*00ec*/ 	.word	0x00000000
        /*00f0*/ 	.short	0x0007
        /*00f2*/ 	.short	0x0034
        /*00f4*/ 	.byte	0x00, 0xf0, 0x11, 0x00


	//----- nvinfo : EIATTR_KPARAM_INFO
	.align		4
.L_14689:
        /*00f8*/ 	.byte	0x04, 0x17
        /*00fa*/ 	.short	(.L_14691 - .L_14690)
.L_14690:
        /*00fc*/ 	.word	0x00000000
        /*0100*/ 	.short	0x0006
        /*0102*/ 	.short	0x0030
        /*0104*/ 	.byte	0x00, 0xf0, 0x11, 0x00


	//----- nvinfo : EIATTR_KPARAM_INFO
	.align		4
.L_14691:
        /*0108*/ 	.byte	0x04, 0x17
        /*010a*/ 	.short	(.L_14693 - .L_14692)
.L_14692:
        /*010c*/ 	.word	0x00000000
        /*0110*/ 	.short	0x0005
        /*0112*/ 	.short	0x0028
        /*0114*/ 	.byte	0x00, 0xf5, 0x21, 0x00


	//----- nvinfo : EIATTR_KPARAM_INFO
	.align		4
.L_14693:
        /*0118*/ 	.byte	0x04, 0x17
        /*011a*/ 	.short	(.L_14695 - .L_14694)
.L_14694:
        /*011c*/ 	.word	0x00000000
        /*0120*/ 	.short	0x0004
        /*0122*/ 	.short	0x0020
        /*0124*/ 	.byte	0x00, 0xf5, 0x21, 0x00


	//----- nvinfo : EIATTR_KPARAM_INFO
	.align		4
.L_14695:
        /*0128*/ 	.byte	0x04, 0x17
        /*012a*/ 	.short	(.L_14697 - .L_14696)
.L_14696:
        /*012c*/ 	.word	0x00000000
        /*0130*/ 	.short	0x0003
        /*0132*/ 	.short	0x0018
        /*0134*/ 	.byte	0x00, 0xf5, 0x21, 0x00


	//----- nvinfo : EIATTR_KPARAM_INFO
	.align		4
.L_14697:
        /*0138*/ 	.byte	0x04, 0x17
        /*013a*/ 	.short	(.L_14699 - .L_14698)
.L_14698:
        /*013c*/ 	.word	0x00000000
        /*0140*/ 	.short	0x0002
        /*0142*/ 	.short	0x0010
        /*0144*/ 	.byte	0x00, 0xf5, 0x21, 0x00


	//----- nvinfo : EIATTR_KPARAM_INFO
	.align		4
.L_14699:
        /*0148*/ 	.byte	0x04, 0x17
        /*014a*/ 	.short	(.L_14701 - .L_14700)
.L_14700:
        /*014c*/ 	.word	0x00000000
        /*0150*/ 	.short	0x0001
        /*0152*/ 	.short	0x0008
        /*0154*/ 	.byte	0x00, 0xf5, 0x21, 0x00


	//----- nvinfo : EIATTR_KPARAM_INFO
	.align		4
.L_14701:
        /*0158*/ 	.byte	0x04, 0x17
        /*015a*/ 	.short	(.L_14703 - .L_14702)
.L_14702:
        /*015c*/ 	.word	0x00000000
        /*0160*/ 	.short	0x0000
        /*0162*/ 	.short	0x0000
        /*0164*/ 	.byte	0x00, 0xf5, 0x21, 0x00


	//----- nvinfo : EIATTR_SPARSE_MMA_MASK
	.align		4
.L_14703:
        /*0168*/ 	.byte	0x03, 0x50
        /*016a*/ 	.short	0x0000


	//----- nvinfo : EIATTR_MAXREG_COUNT
	.align		4
        /*016c*/ 	.byte	0x03, 0x1b
        /*016e*/ 	.short	0x00ff


	//----- nvinfo : EIATTR_NUM_BARRIERS
	.align		4
        /*0170*/ 	.byte	0x02, 0x4c
        /*0172*/ 	.byte	0x01
	.zero		1


	//----- nvinfo : EIATTR_EXTERNS
	.align		4
        /*0174*/ 	.byte	0x04, 0x0f
        /*0176*/ 	.short	(.L_14705 - .L_14704)


	//   ....[0]....
	.align		4
.L_14704:
        /*0178*/ 	.word	index@(__assertfail)


	//----- nvinfo : EIATTR_MERCURY_ISA_VERSION
	.align		4
.L_14705:
        /*017c*/ 	.byte	0x03, 0x5f
        /*017e*/ 	.short	0x0101


	//----- nvinfo : EIATTR_COOP_GROUP_MASK_REGIDS
	.align		4
        /*0180*/ 	.byte	0x04, 0x29
        /*0182*/ 	.short	(.L_14707 - .L_14706)


	//   ....[0]....
.L_14706:
        /*0184*/ 	.word	0xffffffff


	//   ....[1]....
        /*0188*/ 	.word	0xffffffff


	//   ....[2]....
        /*018c*/ 	.word	0xffffffff


	//   ....[3]....
        /*0190*/ 	.word	0xffffffff


	//   ....[4]....
        /*0194*/ 	.word	0xffffffff


	//   ....[5]....
        /*0198*/ 	.word	0xffffffff


	//   ....[6]....
        /*019c*/ 	.word	0xffffffff


	//   ....[7]....
        /*01a0*/ 	.word	0xffffffff


	//   ....[8]....
        /*01a4*/ 	.word	0xffffffff


	//   ....[9]....
        /*01a8*/ 	.word	0xffffffff


	//   ....[10]....
        /*01ac*/ 	.word	0xffffffff


	//   ....[11]....
        /*01b0*/ 	.word	0xffffffff


	//   ....[12]....
        /*01b4*/ 	.word	0xffffffff


	//   ....[13]....
        /*01b8*/ 	.word	0xffffffff


	//   ....[14]....
        /*01bc*/ 	.word	0xffffffff


	//   ....[15]....
        /*01c0*/ 	.word	0x0500000f


	//   ....[16]....
        /*01c4*/ 	.word	0x0500000f


	//   ....[17]....
        /*01c8*/ 	.word	0x0500000f


	//   ....[18]....
        /*01cc*/ 	.word	0x0500000f


	//----- nvinfo : EIATTR_COOP_GROUP_INSTR_OFFSETS
	.align		4
.L_14707:
        /*01d0*/ 	.byte	0x04, 0x28
        /*01d2*/ 	.short	(.L_14709 - .L_14708)


	//   ....[0]....
.L_14708:
        /*01d4*/ 	.word	0x000003d0


	//   ....[1]....
        /*01d8*/ 	.word	0x000003f0


	//   ....[2]....
        /*01dc*/ 	.word	0x00000410


	//   ....[3]....
        /*01e0*/ 	.word	0x00000430


	//   ....[4]....
        /*01e4*/ 	.word	0x00000530


	//   ....[5]....
        /*01e8*/ 	.word	0x00000550


	//   ....[6]....
        /*01ec*/ 	.word	0x00000580


	//   ....[7]....
        /*01f0*/ 	.word	0x000013d0


	//   ....[8]....
        /*01f4*/ 	.word	0x00001400


	//   ....[9]....
        /*01f8*/ 	.word	0x00001420


	//   ....[10]....
        /*01fc*/ 	.word	0x00001440


	//   ....[11]....
        /*0200*/ 	.word	0x00001460


	//   ....[12]....
        /*0204*/ 	.word	0x000014b0


	//   ....[13]....
        /*0208*/ 	.word	0x000014d0


	//   ....[14]....
        /*020c*/ 	.word	0x000014f0


	//   ....[15]....
        /*0210*/ 	.word	0x000024b0


	//   ....[16]....
        /*0214*/ 	.word	0x00002510


	//   ....[17]....
        /*0218*/ 	.word	0x00002570


	//   ....[18]....
        /*021c*/ 	.word	0x000025d0


	//----- nvinfo : EIATTR_VRC_CTA_INIT_COUNT
	.align		4
.L_14709:
        /*0220*/ 	.byte	0x02, 0x4a
	.zero		1
	.zero		1


	//----- nvinfo : EIATTR_SYSCALL_OFFSETS
	.align		4
        /*0224*/ 	.byte	0x04, 0x46
        /*0226*/ 	.short	(.L_14711 - .L_14710)


	//   ....[0]....
.L_14710:
        /*0228*/ 	.word	0x00000330


	//----- nvinfo : EIATTR_EXIT_INSTR_OFFSETS
	.align		4
.L_14711:
        /*022c*/ 	.byte	0x04, 0x1c
        /*022e*/ 	.short	(.L_14713 - .L_14712)


	//   ....[0]....
.L_14712:
        /*0230*/ 	.word	0x000000d0


	//   ....[1]....
        /*0234*/ 	.word	0x000022f0


	//   ....[2]....
        /*0238*/ 	.word	0x00002320


	//   ....[3]....
        /*023c*/ 	.word	0x00002460


	//----- nvinfo : EIATTR_CRS_STACK_SIZE
	.align		4
.L_14713:
        /*0240*/ 	.byte	0x04, 0x1e
        /*0242*/ 	.short	(.L_14715 - .L_14714)
.L_14714:
        /*0244*/ 	.word	0x00000000


	//----- nvinfo : EIATTR_CBANK_PARAM_SIZE
	.align		4
.L_14715:
        /*0248*/ 	.byte	0x03, 0x19
        /*024a*/ 	.short	0x008c


	//----- nvinfo : EIATTR_PARAM_CBANK
	.align		4
        /*024c*/ 	.byte	0x04, 0x0a
        /*024e*/ 	.short	(.L_14717 - .L_14716)
	.align		4
.L_14716:
        /*0250*/ 	.word	index@(.nv.constant0._ZN4vllm25paged_attention_v2_kernelI13__nv_bfloat16hLi80ELi16ELi128ELNS_18Fp8KVCacheDataTypeE1ELb0ELi512EEEvPfS3_PT_PKS4_PKT0_SA_ifPKiSC_iPKfiiiSE_SE_iiiii)
        /*0254*/ 	.short	0x0380
        /*0256*/ 	.short	0x008c


	//----- nvinfo : EIATTR_SW_WAR
	.align		4
.L_14717:
        /*0258*/ 	.byte	0x04, 0x36
        /*025a*/ 	.short	(.L_14719 - .L_14718)
.L_14718:
        /*025c*/ 	.word	0x00000008
.L_14719:


//--------------------- .nv.info._ZN4vllm25paged_attention_v2_kernelI13__nv_bfloat16hLi64ELi16ELi128ELNS_18Fp8KVCacheDataTypeE1ELb0ELi512EEEvPfS3_PT_PKS4_PKT0_SA_ifPKiSC_iPKfiiiSE_SE_iiiii --------------------------
	.section	.nv.info._ZN4vllm25paged_attention_v2_kernelI13__nv_bfloat16hLi64ELi16ELi128ELNS_18Fp8KVCacheDataTypeE1ELb0ELi512EEEvPfS3_PT_PKS4_PKT0_SA_ifPKiSC_iPKfiiiSE_SE_iiiii,"",@"SHT_CUDA_INFO"
	.sectionflags	@""
	.align	4


	//----- nvinfo : EIATTR_CUDA_API_VERSION
	.align		4
        /*0000*/ 	.byte	0x04, 0x37
        /*0002*/ 	.short	(.L_14721 - .L_14720)
.L_14720:
        /*0004*/ 	.word	0x00000082


	//----- nvinfo : EIATTR_KPARAM_INFO
	.align		4
.L_14721:
        /*0008*/ 	.byte	0x04, 0x17
        /*000a*/ 	.short	(.L_14723 - .L_14722)
.L_14722:
        /*000c*/ 	.word	0x00000000
        /*0010*/ 	.short	0x0015
        /*0012*/ 	.short	0x0088
        /*0014*/ 	.byte	0x00, 0xf0, 0x11, 0x00


	//----- nvinfo : EIATTR_KPARAM_INFO
	.align		4
.L_14723:
        /*0018*/ 	.byte	0x04, 0x17
        /*001a*/ 	.short	(.L_14725 - .L_14724)
.L_14724:
        /*001c*/ 	.word	0x00000000
        /*0020*/ 	.short	0x0014
        /*0022*/ 	.short	0x0084
        /*0024*/ 	.byte	0x00, 0xf0, 0x11, 0x00


	//----- nvinfo : EIATTR_KPARAM_INFO
	.align		4
.L_14725:
        /*0028*/ 	.byte	0x04, 0x17
        /*002a*/ 	.short	(.L_14727 - .L_14726)
.L_14726:
        /*002c*/ 	.word	0x00000000
        /*0030*/ 	.short	0x0013
        /*0032*/ 	.short	0x0080
        /*0034*/ 	.byte	0x00, 0xf0, 0x11, 0x00


	//----- nvinfo : EIATTR_KPARAM_INFO
	.align		4
.L_14727:
        /*0038*/ 	.byte	0x04, 0x17
        /*003a*/ 	.short	(.L_14729 - .L_14728)
.L_14728:
        /*003c*/ 	.word	0x00000000
        /*0040*/ 	.short	0x0012
        /*0042*/ 	.short	0x007c
        /*0044*/ 	.byte	0x00, 0xf0, 0x11, 0x00


	//----- nvinfo : EIATTR_KPARAM_INFO
	.align		4
.L_14729:
        /*0048*/ 	.byte	0x04, 0x17
        /*004a*/ 	.short	(.L_14731 - .L_14730)
.L_14730:
        /*004c*/ 	.word	0x00000000
        /*0050*/ 	.short	0x0011
        /*0052*/ 	.short	0x0078
        /*0054*/ 	.byte	0x00, 0xf0, 0x11, 0x00


	//----- nvinfo : EIATTR_KPARAM_INFO
	.align		4
.L_14731:
        /*0058*/ 	.byte	0x04, 0x17
        /*005a*/ 	.short	(.L_14733 - .L_14732)
.L_14732:
        /*005c*/ 	.word	0x00000000
        /*0060*/ 	.short	0x0010
        /*0062*/ 	.short	0x0070
        /*0064*/ 	.byte	0x00, 0xf5, 0x21, 0x00


	//----- nvinfo : EIATTR_KPARAM_INFO
	.align		4
.L_14733:
        /*0068*/ 	.byte	0x04, 0x17
        /*006a*/ 	.short	(.L_14735 - .L_14734)
.L_14734:
        /*006c*/ 	.word	0x00000000
        /*0070*/ 	.short	0x000f
        /*0072*/ 	.short	0x0068
        /*0074*/ 	.byte	0x00, 0xf5, 0x21, 0x00


	//----- nvinfo : EIATTR_KPARAM_INFO
	.align		4
.L_14735:
        /*0078*/ 	.byte	0x04, 0x17
        /*007a*/ 	.short	(.L_14737 - .L_14736)
.L_14736:
        /*007c*/ 	.word	0x00000000
        /*0080*/ 	.short	0x000e
        /*0082*/ 	.short	0x0060
        /*0084*/ 	.byte	0x00, 0xf0, 0x11, 0x00


	//----- nvinfo : EIATTR_KPARAM_INFO
	.align		4
.L_14737:
        /*0088*/ 	.byte	0x04, 0x17
        /*008a*/ 	.short	(.L_14739 - .L_14738)
.L_14738:
        /*008c*/ 	.word	0x00000000
        /*0090*/ 	.short	0x000d
        /*0092*/ 	.short	0x005c
        /*0094*/ 	.byte	0x00, 0xf0, 0x11, 0x00


	//----- nvinfo : EIATTR_KPARAM_INFO
	.align		4
.L_14739:
        /*0098*/ 	.byte	0x04, 0x17
        /*009a*/ 	.short	(.L_14741 - .L_14740)
.L_14740:
        /*009c*/ 	.word	0x00000000
        /*00a0*/ 	.short	0x000c
        /*00a2*/ 	.short	0x0058
        /*00a4*/ 	.byte	0x00, 0xf0, 0x11, 0x00


	//----- nvinfo : EIATTR_KPARAM_INFO
	.align		4
.L_14741:
        /*00a8*/ 	.byte	0x04, 0x17
        /*00aa*/ 	.short	(.L_14743 - .L_14742)
.L_14742:
        /*00ac*/ 	.word	0x00000000
        /*00b0*/ 	.short	0x000b
        /*00b2*/ 	.short	0x0050
        /*00b4*/ 	.byte	0x00, 0xf5, 0x21, 0x00


	//----- nvinfo : EIATTR_KPARAM_INFO
	.align		4
.L_14743:
        /*00b8*/ 	.byte	0x04, 0x17
        /*00ba*/ 	.short	(.L_14745 - .L_14744)
.L_14744:
        /*00bc*/ 	.word	0x00000000
        /*00c0*/ 	.short	0x000a
        /*00c2*/ 	.short	0x0048
        /*00c4*/ 	.byte	0x00, 0xf0, 0x11, 0x00


	//----- nvinfo : EIATTR_KPARAM_INFO
	.align		4
.L_14745:
        /*00c8*/ 	.byte	0x04, 0x17
        /*00ca*/ 	.short	(.L_14747 - .L_14746)
.L_14746:
        /*00cc*/ 	.word	0x00000000
        /*00d0*/ 	.short	0x0009
        /*00d2*/ 	.short	0x0040
        /*00d4*/ 	.byte	0x00, 0xf5, 0x21, 0x00


	//----- nvinfo : EIATTR_KPARAM_INFO
	.align		4
.L_14747:
        /*00d8*/ 	.byte	0x04, 0x17
        /*00da*/ 	.short	(.L_14749 - .L_14748)
.L_14748:
        /*00dc*/ 	.word	0x00000000
        /*00e0*/ 	.short	0x0008
        /*00e2*/ 	.short	0x0038
        /*00e4*/ 	.byte	0x00, 0xf5, 0x21, 0x00


	//----- nvinfo : EIATTR_KPARAM_INFO
	.align		4
.L_14749:
        /*00e8*/ 	.byte	0x04, 0x17
        /*00ea*/ 	.short	(.L_14751 - .L_14750)
.L_14750:
        /*00ec*/ 	.word	0x00000000
        /*00f0*/ 	.short	0x0007
        /*00f2*/ 	.short	0x0034
        /*00f4*/ 	.byte	0x00, 0xf0, 0x11, 0x00


	//----- nvinfo : EIATTR_KPARAM_INFO
	.align		4
.L_14751:
        /*00f8*/ 	.byte	0x04, 0x17
        /*00fa*/ 	.short	(.L_14753 - .L_14752)
.L_14752:
        /*00fc*/ 	.word	0x00000000
        /*0100*/ 	.short	0x0006
        /*0102*/ 	.short	0x0030
        /*0104*/ 	.byte	0x00, 0xf0, 0x11, 0x00


	//----- nvinfo : EIATTR_KPARAM_INFO
	.align		4
.L_14753:
        /*0108*/ 	.byte	0x04, 0x17
        /*010a*/ 	.short	(.L_14755 - .L_14754)
.L_14754:
        /*010c*/ 	.word	0x00000000
        /*0110*/ 	.short	0x0005
        /*0112*/ 	.short	0x0028
        /*0114*/ 	.byte	0x00, 0xf5, 0x21, 0x00


	//----- nvinfo : EIATTR_KPARAM_INFO
	.align		4
.L_14755:
        /*0118*/ 	.byte	0x04, 0x17
        /*011a*/ 	.short	(.L_14757 - .L_14756)
.L_14756:
        /*011c*/ 	.word	0x00000000
        /*0120*/ 	.short	0x0004
        /*0122*/ 	.short	0x0020
        /*0124*/ 	.byte	0x00, 0xf5, 0x21, 0x00


	//----- nvinfo : EIATTR_KPARAM_INFO
	.align		4
.L_14757:
        /*0128*/ 	.byte	0x04, 0x17
        /*012a*/ 	.short	(.L_14759 - .L_14758)
.L_14758:
        /*012c*/ 	.word	0x00000000
        /*0130*/ 	.short	0x0003
        /*0132*/ 	.short	0x0018
        /*0134*/ 	.byte	0x00, 0xf5, 0x21, 0x00


	//----- nvinfo : EIATTR_KPARAM_INFO
	.align		4
.L_14759:
        /*0138*/ 	.byte	0x04, 0x17
        /*013a*/ 	.short	(.L_14761 - .L_14760)
.L_14760:
        /*013c*/ 	.word	0x00000000
        /*0140*/ 	.short	0x0002
        /*0142*/ 	.short	0x0010
        /*0144*/ 	.byte	0x00, 0xf5, 0x21, 0x00


	//----- nvinfo : EIATTR_KPARAM_INFO
	.align		4
.L_14761:
        /*0148*/ 	.byte	0x04, 0x17
        /*014a*/ 	.short	(.L_14763 - .L_14762)
.L_14762:
        /*014c*/ 	.word	0x00000000
        /*0150*/ 	.short	0x0001
        /*0152*/ 	.short	0x0008
        /*0154*/ 	.byte	0x00, 0xf5, 0x21, 0x00


	//----- nvinfo : EIATTR_KPARAM_INFO
	.align		4
.L_14763:
        /*0158*/ 	.byte	0x04, 0x17
        /*015a*/ 	.short	(.L_14765 - .L_14764)
.L_14764:
        /*015c*/ 	.word	0x00000000
        /*0160*/ 	.short	0x0000
        /*0162*/ 	.short	0x0000
        /*0164*/ 	.byte	0x00, 0xf5, 0x21, 0x00


	//----- nvinfo : EIATTR_SPARSE_MMA_MASK
	.align		4
.L_14765:
        /*0168*/ 	.byte	0x03, 0x50
        /*016a*/ 	.short	0x0000


	//----- nvinfo : EIATTR_MAXREG_COUNT
	.align		4
        /*016c*/ 	.byte	0x03, 0x1b
        /*016e*/ 	.short	0x00ff


	//----- nvinfo : EIATTR_NUM_BARRIERS
	.align		4
        /*0170*/ 	.byte	0x02, 0x4c
        /*0172*/ 	.byte	0x01
	.zero		1


	//----- nvinfo : EIATTR_EXTERNS
	.align		4
        /*0174*/ 	.byte	0x04, 0x0f
        /*0176*/ 	.short	(.L_14767 - .L_14766)


	//   ....[0]....
	.align		4
.L_14766:
        /*0178*/ 	.word	index@(__assertfail)


	//----- nvinfo : EIATTR_MERCURY_ISA_VERSION
	.align		4
.L_14767:
        /*017c*/ 	.byte	0x03, 0x5f
        /*017e*/ 	.short	0x0101


	//----- nvinfo : EIATTR_COOP_GROUP_MASK_REGIDS
	.align		4
        /*0180*/ 	.byte	0x04, 0x29
        /*0182*/ 	.short	(.L_14769 - .L_14768)


	//   ....[0]....
.L_14768:
        /*0184*/ 	.word	0xffffffff


	//   ....[1]....
        /*0188*/ 	.word	0xffffffff


	//   ....[2]....
        /*018c*/ 	.word	0xffffffff


	//   ....[3]....
        /*0190*/ 	.word	0xffffffff


	//   ....[4]....
        /*0194*/ 	.word	0xffffffff


	//   ....[5]....
        /*0198*/ 	.word	0xffffffff


	//   ....[6]....
        /*019c*/ 	.word	0xffffffff


	//   ....[7]....
        /*01a0*/ 	.word	0xffffffff


	//   ....[8]....
        /*01a4*/ 	.word	0xffffffff


	//   ....[9]....
        /*01a8*/ 	.word	0xffffffff


	//   ....[10]....
        /*01ac*/ 	.word	0xffffffff


	//   ....[11]....
        /*01b0*/ 	.word	0xffffffff


	//   ....[12]....
        /*01b4*/ 	.word	0xffffffff


	//   ....[13]....
        /*01b8*/ 	.word	0xffffffff


	//   ....[14]....
        /*01bc*/ 	.word	0xffffffff


	//   ....[15]....
        /*01c0*/ 	.word	0x0500000f


	//   ....[16]....
        /*01c4*/ 	.word	0x0500000f


	//   ....[17]....
        /*01c8*/ 	.word	0x0500000f


	//   ....[18]....
        /*01cc*/ 	.word	0x0500000f


	//----- nvinfo : EIATTR_COOP_GROUP_INSTR_OFFSETS
	.align		4
.L_14769:
        /*01d0*/ 	.byte	0x04, 0x28
        /*01d2*/ 	.short	(.L_14771 - .L_14770)


	//   ....[0]....
.L_14770:
        /*01d4*/ 	.word	0x000003d0


	//   ....[1]....
        /*01d8*/ 	.word	0x000003f0


	//   ....[2]....
        /*01dc*/ 	.word	0x00000410


	//   ....[3]....
        /*01e0*/ 	.word	0x00000430


	//   ....[4]....
        /*01e4*/ 	.word	0x00000530


	//   ....[5]....
        /*01e8*/ 	.word	0x00000550


	//   ....[6]....
        /*01ec*/ 	.word	0x00000580


	//   ....[7]....
        /*01f0*/ 	.word	0x000013d0


	//   ....[8]....
        /*01f4*/ 	.word	0x00001400


	//   ....[9]....
        /*01f8*/ 	.word	0x00001420


	//   ....[10]....
        /*01fc*/ 	.word	0x00001440


	//   ....[11]....
        /*0200*/ 	.word	0x00001460


	//   ....[12]....
        /*0204*/ 	.word	0x000014b0


	//   ....[13]....
        /*0208*/ 	.word	0x000014d0


	//   ....[14]....
        /*020c*/ 	.word	0x000014f0


	//   ....[15]....
        /*0210*/ 	.word	0x000023e0


	//   ....[16]....
        /*0214*/ 	.word	0x00002440


	//   ....[17]....
        /*0218*/ 	.word	0x000024a0


	//   ....[18]....
        /*021c*/ 	.word	0x00002500


	//----- nvinfo : EIATTR_VRC_CTA_INIT_COUNT
	.align		4
.L_14771:
        /*0220*/ 	.byte	0x02, 0x4a
	.zero		1
	.zero		1


	//----- nvinfo : EIATTR_SYSCALL_OFFSETS
	.align		4
        /*0224*/ 	.byte	0x04, 0x46
        /*0226*/ 	.short	(.L_14773 - .L_14772)


	//   ....[0]....
.L_14772:
        /*0228*/ 	.word	0x00000330


	//----- nvinfo : EIATTR_EXIT_INSTR_OFFSETS
	.align		4
.L_14773:
        /*022c*/ 	.byte	0x04, 0x1c
        /*022e*/ 	.short	(.L_14775 - .L_14774)


	//   ....[0]....
.L_14774:
        /*0230*/ 	.word	0x000000d0


	//   ....[1]....
        /*0234*/ 	.word	0x00002200


	//   ....[2]....
        /*0238*/ 	.word	0x00002230


	//   ....[3]....
        /*023c*/ 	.word	0x00002390


	//----- nvinfo : EIATTR_CRS_STACK_SIZE
	.align		4
.L_14775:
        /*0240*/ 	.byte	0x04, 0x1e
        /*0242*/ 	.short	(.L_14777 - .L_14776)
.L_14776:
        /*0244*/ 	.word	0x00000000


	//----- nvinfo : EIATTR_CBANK_PARAM_SIZE
	.align		4
.L_14777:
        /*0248*/ 	.byte	0x03, 0x19
        /*024a*/ 	.short	0x008c


	//----- nvinfo : EIATTR_PARAM_CBANK
	.align		4
        /*024c*/ 	.byte	0x04, 0x0a
        /*024e*/ 	.short	(.L_14779 - .L_14778)
	.align		4
.L_14778:
        /*0250*/ 	.word	index@(.nv.constant0._ZN4vllm25paged_attention_v2_kernelI13__nv_bfloat16hLi64ELi16ELi128ELNS_18Fp8KVCacheDataTypeE1ELb0ELi512EEEvPfS3_PT_PKS4_PKT0_SA_ifPKiSC_iPKfiiiSE_SE_iiiii)
        /*0254*/ 	.short	0x0380
        /*0256*/ 	.short	0x008c


	//----- nvinfo : EIATTR_SW_WAR
	.align		4
.L_14779:
        /*0258*/ 	.byte	0x04, 0x36
        /*025a*/ 	.short	(.L_14781 - .L_14780)
.L_14780:
        /*025c*/ 	.word	0x00000008
.L_14781:


//--------------------- .nv.info._ZN4vllm25paged_attention_v2_kernelI13__nv_bfloat16hLi32ELi16ELi128ELNS_18Fp8KVCacheDataTypeE1ELb0ELi512EEEvPfS3_PT_PKS4_PKT0_SA_ifPKiSC_iPKfiiiSE_SE_iiiii --------------------------
	.section	.nv.info._ZN4vllm25paged_attention_v2_kernelI13__nv_bfloat16hLi32ELi16ELi128ELNS_18Fp8KVCacheDataTypeE1ELb0ELi512EEEvPfS3_PT_PKS4_PKT0_SA_ifPKiSC_iPKfiiiSE_SE_iiiii,"",@"SHT_CUDA_INFO"
	.sectionflags	@""
	.align	4


	//----- nvinfo : EIATTR_CUDA_API_VERSION
	.align		4
        /*0000*/ 	.byte	0x04, 0x37
        /*0002*/ 	.short	(.L_14783 - .L_14782)
.L_14782:
        /*0004*/ 	.word	0x00000082


	//----- nvinfo : EIATTR_KPARAM_INFO
	.align		4
.L_14783:
        /*0008*/ 	.byte	0x04, 0x17
        /*000a*/ 	.short	(.L_14785 - .L_14784)
.L_14784:
        /*000c*/ 	.word	0x00000000
        /*0010*/ 	.short	0x0015
        /*0012*/ 	.short	0x0088
        /*0014*/ 	.byte	0x00, 0xf0, 0x11, 0x00


	//----- nvinfo : EIATTR_KPARAM_INFO
	.align		4
.L_14785:
        /*0018*/ 	.byte	0x04, 0x17
        /*001a*/ 	.short	(.L_14787 - .L_14786)
.L_14786:
        /*001c*/ 	.word	0x00000000
        /*0020*/ 	.short	0x0014
        /*0022*/ 	.short	0x0084
        /*0024*/ 	.byte	0x00, 0xf0, 0x11, 0x00


	//----- nvinfo : EIATTR_KPARAM_INFO
	.align		4
.L_14787:
        /*0028*/ 	.byte	0x04, 0x17
        /*002a*/ 	.short	(.L_14789 - .L_14788)
.L_14788:
        /*002c*/ 	.word	0x00000000
        /*0030*/ 	.short	0x0013
        /*0032*/ 	.short	0x0080
        /*0034*/ 	.byte	0x00, 0xf0, 0x11, 0x00


	//----- nvinfo : EIATTR_KPARAM_INFO
	.align		4
.L_14789:
        /*0038*/ 	.byte	0x04, 0x17
        /*003a*/ 	.short	(.L_14791 - .L_14790)
.L_14790:
        /*003c*/ 	.word	0x00000000
        /*0040*/ 	.short	0x0012
        /*0042*/ 	.short	0x007c
        /*0044*/ 	.byte	0x00, 0xf0, 0x11, 0x00


	//----- nvinfo : EIATTR_KPARAM_INFO
	.align		4
.L_14791:
        /*0048*/ 	.byte	0x04, 0x17
        /*004a*/ 	.short	(.L_14793 - .L_14792)
.L_14792:
        /*004c*/ 	.word	0x00000000
        /*0050*/ 	.short	0x0011
        /*0052*/ 	.short	0x0078
        /*0054*/ 	.byte	0x00, 0xf0, 0x11, 0x00


	//----- nvinfo : EIATTR_KPARAM_INFO
	.align		4
.L_14793:
        /*0058*/ 	.byte	0x04, 0x17
        /*005a*/ 	.short	(.L_14795 - .L_14794)
.L_14794:
        /*005c*/ 	.word	0x00000000
        /*0060*/ 	.short	0x0010
        /*0062*/ 	.short	0x0070
        /*0064*/ 	.byte	0x00, 0xf5, 0x21, 0x00


	//----- nvinfo : EIATTR_KPARAM_INFO
	.align		4
.L_14795:
        /*0068*/ 	.byte	0x04, 0x17
        /*006a*/ 	.short	(.L_14797 - .L_14796)
.L_14796:
        /*006c*/ 	.word	0x00000000
        /*0070*/ 	.short	0x000f
        /*0072*/ 	.short	0x0068
        /*0074*/ 	.byte	0x00, 0xf5, 0x21, 0x00


	//----- nvinfo : EIATTR_KPARAM_INFO
	.align		4
.L_14797:
        /*0078*/ 	.byte	0x04, 0x17
        /*007a*/ 	.short	(.L_14799 - .L_14798)
.L_14798:
        /*007c*/ 	.word	0x00000000
        /*0080*/ 	.short	0x000e
        /*0082*/ 	.short	0x0060
        /*0084*/ 	.byte	0x00, 0xf0, 0x11, 0x00


	//----- nvinfo : EIATTR_KPARAM_INFO
	.align		4
.L_14799:
        /*0088*/ 	.byte	0x04, 0x17
        /*008a*/ 	.short	(.L_14801 - .L_14800)
.L_14800:
        /*008c*/ 	.word	0x00000000
        /*0090*/ 	.short	0x000d
        /*0092*/ 	.short	0x005c
        /*0094*/ 	.byte	0x00, 0xf0, 0x11, 0x00


	//----- nvinfo : EIATTR_KPARAM_INFO
	.align		4
.L_14801:
        /*0098*/ 	.byte	0x04, 0x17
        /*009a*/ 	.short	(.L_14803 - .L_14802)
.L_14802:
        /*009c*/ 	.word	0x00000000
        /*00a0*/ 	.short	0x000c
        /*00a2*/ 	.short	0x0058
        /*00a4*/ 	.byte	0x00, 0xf0, 0x11, 0x00


	//----- nvinfo : EIATTR_KPARAM_INFO
	.align		4
.L_14803:
        /*00a8*/ 	.byte	0x04, 0x17
        /*00aa*/ 	.short	(.L_14805 - .L_14804)
.L_14804:
        /*00ac*/ 	.word	0x00000000
        /*00b0*/ 	.short	0x000b
        /*00b2*/ 	.short	0x0050
        /*00b4*/ 	.byte	0x00, 0xf5, 0x21, 0x00


	//----- nvinfo : EIATTR_KPARAM_INFO
	.align		4
.L_14805:
        /*00b8*/ 	.byte	0x04, 0x17
        /*00ba*/ 	.short	(.L_14807 - .L_14806)
.L_14806:
        /*00bc*/ 	.word	0x00000000
        /*00c0*/ 	.short	0x000a
        /*00c2*/ 	.short	0x0048
        /*00c4*/ 	.byte	0x00, 0xf0, 0x11, 0x00


	//----- nvinfo : EIATTR_KPARAM_INFO
	.align		4
.L_14807:
        /*00c8*/ 	.byte	0x04, 0x17
        /*00ca*/ 	.short	(.L_14809 - .L_14808)
.L_14808:
        /*00cc*/ 	.word	0x00000000
        /*00d0*/ 	.short	0x0009
        /*00d2*/ 	.short	0x0040
        /*00d4*/ 	.byte	0x00, 0xf5, 0x21, 0x00


	//----- nvinfo : EIATTR_KPARAM_INFO
	.align		4
.L_14809:
        /*00d8*/ 	.byte	0x04, 0x17
        /*00da*/ 	.short	(.L_14811 - .L_14810)
.L_14810:
        /*00dc*/ 	.word	0x00000000
        /*00e0*/ 	.short	0x0008
        /*00e2*/ 	.short	0x0038
        /*00e4*/ 	.byte	0x00, 0xf5, 0x21, 0x00


	//----- nvinfo : EIATTR_KPARAM_INFO
	.align		4
.L_14811:
        /*00e8*/ 	.byte	0x04, 0x17
        /*00ea*/ 	.short	(.L_14813 - .L_14812)
.L_14812:
        /*00ec*/ 	.word	0x00000000
        /*00f0*/ 	.short	0x0007
        /*00f2*/ 	.short	0x0034
        /*00f4*/ 	.byte	0x00, 0xf0, 0x11, 0x00


	//----- nvinfo : EIATTR_KPARAM_INFO
	.align		4
.L_14813:
        /*00f8*/ 	.byte	0x04, 0x17
        /*00fa*/ 	.short	(.L_14815 - .L_14814)
.L_14814:
        /*00fc*/ 	.word	0x00000000
        /*0100*/ 	.short	0x0006
        /*0102*/ 	.short	0x0030
        /*0104*/ 	.byte	0x00, 0xf0, 0x11, 0x00


	//----- nvinfo : EIATTR_KPARAM_INFO
	.align		4
.L_14815:
        /*0108*/ 	.byte	0x04, 0x17
        /*010a*/ 	.short	(.L_14817 - .L_14816)
.L_14816:
        /*010c*/ 	.word	0x00000000
        /*0110*/ 	.short	0x0005
        /*0112*/ 	.short	0x0028
        /*0114*/ 	.byte	0x00, 0xf5, 0x21, 0x00


	//----- nvinfo : EIATTR_KPARAM_INFO
	.align		4
.L_14817:
        /*0118*/ 	.byte	0x04, 0x17
        /*011a*/ 	.short	(.L_14819 - .L_14818)
.L_14818:
        /*011c*/ 	.word	0x00000000
        /*0120*/ 	.short	0x0004
        /*0122*/ 	.short	0x0020
        /*0124*/ 	.byte	0x00, 0xf5, 0x21, 0x00


	//----- nvinfo : EIATTR_KPARAM_INFO
	.align		4
.L_14819:
        /*0128*/ 	.byte	0x04, 0x17
        /*012a*/ 	.short	(.L_14821 - .L_14820)
.L_14820:
        /*012c*/ 	.word	0x00000000
        /*0130*/ 	.short	0x0003
        /*0132*/ 	.short	0x0018
        /*0134*/ 	.byte	0x00, 0xf5, 0x21, 0x00


	//----- nvinfo : EIATTR_KPARAM_INFO
	.align		4
.L_14821:
        /*0138*/ 	.byte	0x04, 0x17
        /*013a*/ 	.short	(.L_14823 - .L_14822)
.L_14822:
        /*013c*/ 	.word	0x00000000
        /*0140*/ 	.short	0x0002
        /*0142*/ 	.short	0x0010
        /*0144*/ 	.byte	0x00, 0xf5, 0x21, 0x00


	//----- nvinfo : EIATTR_KPARAM_INFO
	.align		4
.L_14823:
        /*0148*/ 	.byte	0x04, 0x17
        /*014a*/ 	.short	(.L_14825 - .L_14824)
.L_14824:
        /*014c*/ 	.word	0x00000000
        /*0150*/ 	.short	0x0001
        /*0152*/ 	.short	0x0008
        /*0154*/ 	.byte	0x00, 0xf5, 0x21, 0x00


	//----- nvinfo : EIATTR_KPARAM_INFO
	.align		4
.L_14825:
        /*0158*/ 	.byte	0x04, 0x17
        /*015a*/ 	.short	(.L_14827 - .L_14826)
.L_14826:
        /*015c*/ 	.word	0x00000000
        /*0160*/ 	.short	0x0000
        /*0162*/ 	.short	0x0000
        /*0164*/ 	.byte	0x00, 0xf5, 0x21, 0x00


	//----- nvinfo : EIATTR_SPARSE_MMA_MASK
	.align		4
.L_14827:
        /*0168*/ 	.byte	0x03, 0x50
        /*016a*/ 	.short	0x0000


	//----- nvinfo : EIATTR_MAXREG_COUNT
	.align		4
        /*016c*/ 	.byte	0x03, 0x1b
        /*016e*/ 	.short	0x00ff


	//----- nvinfo : EIATTR_NUM_BARRIERS
	.align		4
        /*0170*/ 	.byte	0x02, 0x4c
        /*0172*/ 	.byte	0x01
	.zero		1


	//----- nvinfo : EIATTR_EXTERNS
	.align		4
        /*0174*/ 	.byte	0x04, 0x0f
        /*0176*/ 	.short	(.L_14829 - .L_14828)


	//   ....[0]....
	.align		4
.L_14828:
        /*0178*/ 	.word	index@(__assertfail)


	//----- nvinfo : EIATTR_MERCURY_ISA_VERSION
	.align		4
.L_14829:
        /*017c*/ 	.byte	0x03, 0x5f
        /*017e*/ 	.short	0x0101


	//----- nvinfo : EIATTR_COOP_GROUP_MASK_REGIDS
	.align		4
        /*0180*/ 	.byte	0x04, 0x29
        /*0182*/ 	.short	(.L_14831 - .L_14830)


	//   ....[0]....
.L_14830:
        /*0184*/ 	.word	0xffffffff


	//   ....[1]....
        /*0188*/ 	.word	0xffffffff


	//   ....[2]....
        /*018c*/ 	.word	0xffffffff


	//   ....[3]....
        /*0190*/ 	.word	0xffffffff


	//   ....[4]....
        /*0194*/ 	.word	0xffffffff


	//   ....[5]....
        /*0198*/ 	.word	0xffffffff


	//   ....[6]....
        /*019c*/ 	.word	0xffffffff


	//   ....[7]....
        /*01a0*/ 	.word	0xffffffff


	//   ....[8]....
        /*01a4*/ 	.word	0xffffffff


	//   ....[9]....
        /*01a8*/ 	.word	0xffffffff


	//   ....[10]....
        /*01ac*/ 	.word	0xffffffff


	//   ....[11]....
        /*01b0*/ 	.word	0xffffffff


	//   ....[12]....
        /*01b4*/ 	.word	0xffffffff


	//   ....[13]....
        /*01b8*/ 	.word	0xffffffff


	//   ....[14]....
        /*01bc*/ 	.word	0xffffffff


	//   ....[15]....
        /*01c0*/ 	.word	0x0500000f


	//   ....[16]....
        /*01c4*/ 	.word	0x0500000f


	//   ....[17]....
        /*01c8*/ 	.word	0x0500000f


	//   ....[18]....
        /*01cc*/ 	.word	0x0500000f


	//----- nvinfo : EIATTR_COOP_GROUP_INSTR_OFFSETS
	.align		4
.L_14831:
        /*01d0*/ 	.byte	0x04, 0x28
        /*01d2*/ 	.short	(.L_14833 - .L_14832)


	//   ....[0]....
.L_14832:
        /*01d4*/ 	.word	0x000003d0


	//   ....[1]....
        /*01d8*/ 	.word	0x000003f0


	//   ....[2]....
        /*01dc*/ 	.word	0x00000410


	//   ....[3]....
        /*01e0*/ 	.word	0x00000430


	//   ....[4]....
        /*01e4*/ 	.word	0x00000530


	//   ....[5]....
        /*01e8*/ 	.word	0x00000550


	//   ....[6]....
        /*01ec*/ 	.word	0x00000580


	//   ....[7]....
        /*01f0*/ 	.word	0x000013d0


	//   ....[8]....
        /*01f4*/ 	.word	0x00001400


	//   ....[9]....
        /*01f8*/ 	.word	0x00001420


	//   ....[10]....
        /*01fc*/ 	.word	0x00001440


	//   ....[11]....
        /*0200*/ 	.word	0x00001460


	//   ....[12]....
        /*0204*/ 	.word	0x000014b0


	//   ....[13]....
        /*0208*/ 	.word	0x000014d0


	//   ....[14]....
        /*020c*/ 	.word	0x000014f0


	//   ....[15]....
        /*0210*/ 	.word	0x000022c0


	//   ....[16]....
        /*0214*/ 	.word	0x00002320


	//   ....[17]....
        /*0218*/ 	.word	0x00002380


	//   ....[18]....
        /*021c*/ 	.word	0x000023e0


	//----- nvinfo : EIATTR_VRC_CTA_INIT_COUNT
	.align		4
.L_14833:
        /*0220*/ 	.byte	0x02, 0x4a
	.zero		1
	.zero		1


	//----- nvinfo : EIATTR_SYSCALL_OFFSETS
	.align		4
        /*0224*/ 	.byte	0x04, 0x46
        /*0226*/ 	.short	(.L_14835 - .L_14834)


	//   ....[0]....
.L_14834:
        /*0228*/ 	.word	0x00000330


	//----- nvinfo : EIATTR_EXIT_INSTR_OFFSETS
	.align		4
.L_14835:
        /*022c*/ 	.byte	0x04, 0x1c
        /*022e*/ 	.short	(.L_14837 - .L_14836)


	//   ....[0]....
.L_14836:
        /*0230*/ 	.word	0x000000d0


	//   ....[1]....
        /*0234*/ 	.word	0x00002140


	//   ....[2]....
        /*0238*/ 	.word	0x00002170


	//   ....[3]....
        /*023c*/ 	.word	0x00002270


	//----- nvinfo : EIATTR_CRS_STACK_SIZE
	.align		4
.L_14837:
        /*0240*/ 	.byte	0x04, 0x1e
        /*0242*/ 	.short	(.L_14839 - .L_14838)
.L_14838:
        /*0244*/ 	.word	0x00000000


	//----- nvinfo : EIATTR_CBANK_PARAM_SIZE
	.align		4
.L_14839:
        /*0248*/ 	.byte	0x03, 0x19
        /*024a*/ 	.short	0x008c


	//----- nvinfo : EIATTR_PARAM_CBANK
	.align		4
        /*024c*/ 	.byte	0x04, 0x0a
        /*024e*/ 	.short	(.L_14841 - .L_14840)
	.align		4
.L_14840:
        /*0250*/ 	.word	index@(.nv.constant0._ZN4vllm25paged_attention_v2_kernelI13__nv_bfloat16hLi32ELi16ELi128ELNS_18Fp8KVCacheDataTypeE1ELb0ELi512EEEvPfS3_PT_PKS4_PKT0_SA_ifPKiSC_iPKfiiiSE_SE_iiiii)
        /*0254*/ 	.short	0x0380
        /*0256*/ 	.short	0x008c


	//----- nvinfo : EIATTR_SW_WAR
	.align		4
.L_14841:
        /*0258*/ 	.byte	0x04, 0x36
        /*025a*/ 	.short	(.L_14843 - .L_14842)
.L_14842:
        /*025c*/ 	.word	0x00000008
.L_14843:


//--------------------- .nv.info._ZN4vllm25paged_attention_v2_kernelI13__nv_bfloat16hLi256ELi16ELi128ELNS_18Fp8KVCacheDataTypeE1ELb1ELi512EEEvPfS3_PT_PKS4_PKT0_SA_ifPKiSC_iPKfiiiSE_SE_iiiii --------------------------
	.section	.nv.info._ZN4vllm25paged_attention_v2_kernelI13__nv_bfloat16hLi256ELi16ELi128ELNS_18Fp8KVCacheDataTypeE1ELb1ELi512EEEvPfS3_PT_PKS4_PKT0_SA_ifPKiSC_iPKfiiiSE_SE_iiiii,"",@"SHT_CUDA_INFO"
	.sectionflags	@""
	.align	4


	//----- nvinfo : EIATTR_CUDA_API_VERSION
	.align		4
        /*0000*/ 	.byte	0x04, 0x37
        /*0002*/ 	.short	(.L_14845 - .L_14844)
.L_14844:
        /*0004*/ 	.word	0x00000082


	//----- nvinfo : EIATTR_KPARAM_INFO
	.align		4
.L_14845:
        /*0008*/ 	.byte	0x04, 0x17
        /*000a*/ 	.short	(.L_14847 - .L_14846)
.L_14846:
        /*000c*/ 	.word	0x00000000
        /*0010*/ 	.short	0x0015
        /*0012*/ 	.short	0x0088
        /*0014*/ 	.byte	0x00, 0xf0, 0x11, 0x00


	//----- nvinfo : EIATTR_KPARAM_INFO
	.align		4
.L_14847:
        /*0018*/ 	.byte	0x04, 0x17
        /*001a*/ 	.short	(.L_14849 - .L_14848)
.L_14848:
        /*001c*/ 	.word	0x00000000
        /*0020*/ 	.short	0x0014
        /*0022*/ 	.short	0x0084
        /*0024*/ 	.byte	0x00, 0xf0, 0x11, 0x00


	//----- nvinfo : EIATTR_KPARAM_INFO
	.align		4
.L_14849:
        /*0028*/ 	.byte	0x04, 0x17
        /*002a*/ 	.short	(.L_14851 - .L_14850)
.L_14850:
        /*002c*/ 	.word	0x00000000
        /*0030*/ 	.short	0x0013
        /*0032*/ 	.short	0x0080
        /*0034*/ 	.byte	0x00, 0xf0, 0x11, 0x00


	//----- nvinfo : EIATTR_KPARAM_INFO
	.align		4
.L_14851:
        /*0038*/ 	.byte	0x04, 0x17
        /*003a*/ 	.short	(.L_14853 - .L_14852)
.L_14852:
        /*003c*/ 	.word	0x00000000
        /*0040*/ 	.short	0x0012
        /*0042*/ 	.short	0x007c
        /*0044*/ 	.byte	0x00, 0xf0, 0x11, 0x00


	//----- nvinfo : EIATTR_KPARAM_INFO
	.align		4
.L_14853:
        /*0048*/ 	.byte	0x04, 0x17
        /*004a*/ 	.short	(.L_14855 - .L_14854)
.L_14854:
        /*004c*/ 	.word	0x00000000
        /*0050*/ 	.short	0x0011
        /*0052*/ 	.short	0x0078
        /*0054*/ 	.byte	0x00, 0xf0, 0x11, 0x00


	//----- nvinfo : EIATTR_KPARAM_INFO
	.align		4
.L_14855:
        /*0058*/ 	.byte	0x04, 0x17
        /*005a*/ 	.short	(.L_14857 - .L_14856)
.L_14856:
        /*005c*/ 	.word	0x00000000
        /*0060*/ 	.short	0x0010
        /*0062*/ 	.short	0x0070
        /*0064*/ 	.byte	0x00, 0xf5, 0x21, 0x00


	//----- nvinfo : EIATTR_KPARAM_INFO
	.align		4
.L_14857:
        /*0068*/ 	.byte	0x04, 0x17
        /*006a*/ 	.short	(.L_14859 - .L_14858)
.L_14858:
        /*006c*/ 	.word	0x00000000
        /*0070*/ 	.short	0x000f
        /*0072*/ 	.short	0x0068
        /*0074*/ 	.byte	0x00, 0xf5, 0x21, 0x00


	//----- nvinfo : EIATTR_KPARAM_INFO
	.align		4
.L_14859:
        /*0078*/ 	.byte	0x04, 0x17
        /*007a*/ 	.short	(.L_14861 - .L_14860)
.L_14860:
        /*007c*/ 	.word	0x00000000
        /*0080*/ 	.short	0x000e
        /*0082*/ 	.short	0x0060
        /*0084*/ 	.byte	0x00, 0xf0, 0x11, 0x00


	//----- nvinfo : EIATTR_KPARAM_INFO
	.align		4
.L_14861:
        /*0088*/ 	.byte	0x04, 0x17
        /*008a*/ 	.short	(.L_14863 - .L_14862)
.L_14862:
        /*008c*/ 	.word	0x00000000
        /*0090*/ 	.short	0x000d
        /*0092*/ 	.short	0x005c
        /*0094*/ 	.byte	0x00, 0xf0, 0x11, 0x00


	//----- nvinfo : EIATTR_KPARAM_INFO
	.align		4
.L_14863:
        /*0098*/ 	.byte	0x04, 0x17
        /*009a*/ 	.short	(.L_14865 - .L_14864)
.L_14864:
        /*009c*/ 	.word	0x00000000
        /*00a0*/ 	.short	0x000c
        /*00a2*/ 	.short	0x0058
        /*00a4*/ 	.byte	0x00, 0xf0, 0x11, 0x00


	//----- nvinfo : EIATTR_KPARAM_INFO
	.align		4
.L_14865:
        /*00a8*/ 	.byte	0x04, 0x17
        /*00aa*/ 	.short	(.L_14867 - .L_14866)
.L_14866:
        /*00ac*/ 	.word	0x00000000
        /*00b0*/ 	.short	0x000b
        /*00b2*/ 	.short	0x0050
        /*00b4*/ 	.byte	0x00, 0xf5, 0x21, 0x00


	//----- nvinfo : EIATTR_KPARAM_INFO
	.align		4
.L_14867:
        /*00b8*/ 	.byte	0x04, 0x17
        /*00ba*/ 	.short	(.L_14869 - .L_14868)
.L_14868:
        /*00bc*/ 	.word	0x00000000
        /*00c0*/ 	.short	0x000a
        /*00c2*/ 	.short	0x0048
        /*00c4*/ 	.byte	0x00, 0xf0, 0x11, 0x00


	//----- nvinfo : EIATTR_KPARAM_INFO
	.align		4
.L_14869:
        /*00c8*/ 	.byte	0x04, 0x17
        /*00ca*/ 	.short	(.L_14871 - .L_14870)
.L_14870:
        /*00cc*/ 	.word	0x00000000
        /*00d0*/ 	.short	0x0009
        /*00d2*/ 	.short	0x0040
        /*00d4*/ 	.byte	0x00, 0xf5, 0x21, 0x00


	//----- nvinfo : EIATTR_KPARAM_INFO
	.align		4
.L_14871:
        /*00d8*/ 	.byte	0x04, 0x17
        /*00da*/ 	.short	(.L_14873 - .L_14872)
.L_14872:
        /*00dc*/ 	.word	0x00000000
        /*00e0*/ 	.short	0x0008
        /*00e2*/ 	.short	0x0038
        /*00e4*/ 	.byte	0x00, 0xf5, 0x21, 0x00


	//----- nvinfo : EIATTR_KPARAM_INFO
	.align		4
.L_14873:
        /*00e8*/ 	.byte	0x04, 0x17
        /*00ea*/ 	.short	(.L_14875 - .L_14874)
.L_14874:
        /*00ec*/ 	.word	0x00000000
        /*00f0*/ 	.short	0x0007
        /*00f2*/ 	.short	0x0034
        /*00f4*/ 	.byte	0x00, 0xf0, 0x11, 0x00


	//----- nvinfo : EIATTR_KPARAM_INFO
	.align		4
.L_14875:
        /*00f8*/ 	.byte	0x04, 0x17
        /*00fa*/ 	.short	(.L_14877 - .L_14876)
.L_14876:
        /*00fc*/ 	.word	0x00000000
        /*0100*/ 	.short	0x0006
        /*0102*/ 	.short	0x0030
        /*0104*/ 	.byte	0x00, 0xf0, 0x11, 0x00


	//----- nvinfo : EIATTR_KPARAM_INFO
	.align		4
.L_14877:
        /*0108*/ 	.byte	0x04, 0x17
        /*010a*/ 	.short	(.L_14879 - .L_14878)
.L_14878:
        /*010c*/ 	.word	0x00000000
        /*0110*/ 	.short	0x0005
        /*0112*/ 	.short	0x0028
        /*0114*/ 	.byte	0x00, 0xf5, 0x21, 0x00


	//----- nvinfo : EIATTR_KPARAM_INFO
	.align		4
.L_14879:
        /*0118*/ 	.byte	0x04, 0x17
        /*011a*/ 	.short	(.L_14881 - .L_14880)
.L_14880:
        /*011c*/ 	.word	0x00000000
        /*0120*/ 	.short	0x0004
        /*0122*/ 	.short	0x0020
        /*0124*/ 	.byte	0x00, 0xf5, 0x21, 0x00


	//----- nvinfo : EIATTR_KPARAM_INFO
	.align		4
.L_14881:
        /*0128*/ 	.byte	0x04, 0x17
        /*012a*/ 	.short	(.L_14883 - .L_14882)
.L_14882:
        /*012c*/ 	.word	0x00000000
        /*0130*/ 	.short	0x0003
        /*0132*/ 	.short	0x0018
        /*0134*/ 	.byte	0x00, 0xf5, 0x21, 0x00


	//----- nvinfo : EIATTR_KPARAM_INFO
	.align		4
.L_14883:
        /*0138*/ 	.byte	0x04, 0x17
        /*013a*/ 	.short	(.L_14885 - .L_14884)
.L_14884:
        /*013c*/ 	.word	0x00000000
        /*0140*/ 	.short	0x0002
        /*0142*/ 	.short	0x0010
        /*0144*/ 	.byte	0x00, 0xf5, 0x21, 0x00


	//----- nvinfo : EIATTR_KPARAM_INFO
	.align		4
.L_14885:
        /*0148*/ 	.byte	0x04, 0x17
        /*014a*/ 	.short	(.L_14887 - .L_14886)
.L_14886:
        /*014c*/ 	.word	0x00000000
        /*0150*/ 	.short	0x0001
        /*0152*/ 	.short	0x0008
        /*0154*/ 	.byte	0x00, 0xf5, 0x21, 0x00


	//----- nvinfo : EIATTR_KPARAM_INFO
	.align		4
.L_14887:
        /*0158*/ 	.byte	0x04, 0x17
        /*015a*/ 	.short	(.L_14889 - .L_14888)
.L_14888:
        /*015c*/ 	.word	0x00000000
        /*0160*/ 	.short	0x0000
        /*0162*/ 	.short	0x0000
        /*0164*/ 	.byte	0x00, 0xf5, 0x21, 0x00


	//----- nvinfo : EIATTR_SPARSE_MMA_MASK
	.align		4
.L_14889:
        /*0168*/ 	.byte	0x03, 0x50
        /*016a*/ 	.short	0x0000


	//----- nvinfo : EIATTR_MAXREG_COUNT
	.align		4
        /*016c*/ 	.byte	0x03, 0x1b
        /*016e*/ 	.short	0x00ff


	//----- nvinfo : EIATTR_NUM_BARRIERS
	.align		4
        /*0170*/ 	.byte	0x02, 0x4c
        /*0172*/ 	.byte	0x01
	.zero		1


	//----- nvinfo : EIATTR_EXTERNS
	.align		4
        /*0174*/ 	.byte	0x04, 0x0f
        /*0176*/ 	.short	(.L_14891 - .L_14890)


	//   ....[0]....
	.align		4
.L_14890:
        /*0178*/ 	.word	index@(__assertfail)


	//----- nvinfo : EIATTR_MERCURY_ISA_VERSION
	.align		4
.L_14891:
        /*017c*/ 	.byte	0x03, 0x5f
        /*017e*/ 	.short	0x0101


	//----- nvinfo : EIATTR_COOP_GROUP_MASK_REGIDS
	.align		4
        /*0180*/ 	.byte	0x04, 0x29
        /*0182*/ 	.short	(.L_14893 - .L_14892)


	//   ....[0]....
.L_14892:
        /*0184*/ 	.word	0xffffffff


	//   ....[1]....
        /*0188*/ 	.word	0xffffffff


	//   ....[2]....
        /*018c*/ 	.word	0xffffffff


	//   ....[3]....
        /*0190*/ 	.word	0xffffffff


	//   ....[4]....
        /*0194*/ 	.word	0xffffffff


	//   ....[5]....
        /*0198*/ 	.word	0xffffffff


	//   ....[6]....
        /*019c*/ 	.word	0xffffffff


	//   ....[7]....
        /*01a0*/ 	.word	0xffffffff


	//   ....[8]....
        /*01a4*/ 	.word	0xffffffff


	//   ....[9]....
        /*01a8*/ 	.word	0xffffffff


	//   ....[10]....
        /*01ac*/ 	.word	0xffffffff


	//   ....[11]....
        /*01b0*/ 	.word	0xffffffff


	//   ....[12]....
        /*01b4*/ 	.word	0xffffffff


	//   ....[13]....
        /*01b8*/ 	.word	0xffffffff


	//   ....[14]....
        /*01bc*/ 	.word	0xffffffff


	//   ....[15]....
        /*01c0*/ 	.word	0x0500000f


	//   ....[16]....
        /*01c4*/ 	.word	0x0500000f


	//   ....[17]....
        /*01c8*/ 	.word	0x0500000f


	//   ....[18]....
        /*01cc*/ 	.word	0x0500000f


	//   ....[19]....
        /*01d0*/ 	.word	0x0500000f


	//   ....[20]....
        /*01d4*/ 	.word	0x0500000f


	//   ....[21]....
        /*01d8*/ 	.word	0x0500000f


	//   ....[22]....
        /*01dc*/ 	.word	0x0500000f


	//   ....[23]....
        /*01e0*/ 	.word	0x0500000f


	//   ....[24]....
        /*01e4*/ 	.word	0x0500000f


	//   ....[25]....
        /*01e8*/ 	.word	0x0500000f


	//   ....[26]....
        /*01ec*/ 	.word	0x0500000f


	//   ....[27]....
        /*01f0*/ 	.word	0x0500000f


	//   ....[28]....
        /*01f4*/ 	.word	0x0500000f


	//   ....[29]....
        /*01f8*/ 	.word	0x0500000f


	//   ....[30]....
        /*01fc*/ 	.word	0x0500000f


	//   ....[31]....
        /*0200*/ 	.word	0x0500000f


	//   ....[32]....
        /*0204*/ 	.word	0x0500000f


	//   ....[33]....
        /*0208*/ 	.word	0x0500000f


	//   ....[34]....
        /*020c*/ 	.word	0x0500000f


	//----- nvinfo : EIATTR_COOP_GROUP_INSTR_OFFSETS
	.align		4
.L_14893:
        /*0210*/ 	.byte	0x04, 0x28
        /*0212*/ 	.short	(.L_14895 - .L_14894)


	//   ....[0]....
.L_14894:
        /*0214*/ 	.word	0x00000b60


	//   ....[1]....
        /*0218*/ 	.word	0x00000b80


	//   ....[2]....
        /*021c*/ 	.word	0x00000ba0


	//   ....[3]....
        /*0220*/ 	.word	0x00000bc0


	//   ....[4]....
        /*0224*/ 	.word	0x00000cf0


	//   ....[5]....
        /*0228*/ 	.word	0x00000d10


	//   ....[6]....
        /*022c*/ 	.word	0x00000d30


	//   ....[7]....
        /*0230*/ 	.word	0x00001b70


	//   ....[8]....
        /*0234*/ 	.word	0x00001ba0


	//   ....[9]....
        /*0238*/ 	.word	0x00001bc0


	//   ....[10]....
        /*023c*/ 	.word	0x00001be0


	//   ....[11]....
        /*0240*/ 	.word	0x00001c00


	//   ....[12]....
        /*0244*/ 	.word	0x00001c50


	//   ....[13]....
        /*0248*/ 	.word	0x00001c70


	//   ....[14]....
        /*024c*/ 	.word	0x00001c90


	//   ....[15]....
        /*0250*/ 	.word	0x00003a00


	//   ....[16]....
        /*0254*/ 	.word	0x00003a60


	//   ....[17]....
        /*0258*/ 	.word	0x00003ac0


	//   ....[18]....
        /*025c*/ 	.word	0x00003b20


	//   ....[19]....
        /*0260*/ 	.word	0x00003ba0


	//   ....[20]....
        /*0264*/ 	.word	0x00003be0


	//   ....[21]....
        /*0268*/ 	.word	0x00003c30


	//   ....[22]....
        /*026c*/ 	.word	0x00003c80


	//   ....[23]....
        /*0270*/ 	.word	0x00003cd0


	//   ....[24]....
        /*0274*/ 	.word	0x00003d20


	//   ....[25]....
        /*0278*/ 	.word	0x00003d70


	//   ....[26]....
        /*027c*/ 	.word	0x00003dc0


	//   ....[27]....
        /*0280*/ 	.word	0x00003e10


	//   ....[28]....
        /*0284*/ 	.word	0x00003e60


	//   ....[29]....
        /*0288*/ 	.word	0x00003eb0


	//   ....[30]....
        /*028c*/ 	.word	0x00003f00


	//   ....[31]....
        /*0290*/ 	.word	0x00003f50


	//   ....[32]....
        /*0294*/ 	.word	0x00003fa0


	//   ....[33]....
        /*0298*/ 	.word	0x00003ff0


	//   ....[34]....
        /*029c*/ 	.word	0x00004040


	//----- nvinfo : EIATTR_VRC_CTA_INIT_COUNT
	.align		4
.L_14895:
        /*02a0*/ 	.byte	0x02, 0x4a
	.zero		1
	.zero		1


	//----- nvinfo : EIATTR_SYSCALL_OFFSETS
	.align		4
        /*02a4*/ 	.byte	0x04, 0x46
        /*02a6*/ 	.short	(.L_14897 - .L_14896)


	//   ....[0]....
.L_14896:
        /*02a8*/ 	.word	0x00002b50


	//   ....[1]....
        /*02ac*/ 	.word	0x000039a0


	//----- nvinfo : EIATTR_EXIT_INSTR_OFFSETS
	.align		4
.L_14897:
        /*02b0*/ 	.byte	0x04, 0x1c
        /*02b2*/ 	.short	(.L_14899 - .L_14898)


	//   ....[0]....
.L_14898:
        /*02b4*/ 	.word	0x00000090


	//   ....[1]....
        /*02b8*/ 	.word	0x000035f0


	//   ....[2]....
        /*02bc*/ 	.word	0x00003620


	//   ....[3]....
        /*02c0*/ 	.word	0x000038a0


	//   ....[4]....
        /*02c4*/ 	.word	0x000039b0


	//----- nvinfo : EIATTR_CRS_STACK_SIZE
	.align		4
.L_14899:
        /*02c8*/ 	.byte	0x04, 0x1e
        /*02ca*/ 	.short	(.L_14901 - .L_14900)
.L_14900:
        /*02cc*/ 	.word	0x00000000


	//----- nvinfo : EIATTR_CBANK_PARAM_SIZE
	.align		4
.L_14901:
        /*02d0*/ 	.byte	0x03, 0x19
        /*02d2*/ 	.short	0x008c


	//----- nvinfo : EIATTR_PARAM_CBANK
	.align		4
        /*02d4*/ 	.byte	0x04, 0x0a
        /*02d6*/ 	.short	(.L_14903 - .L_14902)
	.align		4
.L_14902:
        /*02d8*/ 	.word	index@(.nv.constant0._ZN4vllm25paged_attention_v2_kernelI13__nv_bfloat16hLi256ELi16ELi128ELNS_18Fp8KVCacheDataTypeE1ELb1ELi512EEEvPfS3_PT_PKS4_PKT0_SA_ifPKiSC_iPKfiiiSE_SE_iiiii)
        /*02dc*/ 	.short	0x0380
        /*02de*/ 	.short	0x008c


	//----- nvinfo : EIATTR_SW_WAR
	.align		4
.L_14903:
        /*02e0*/ 	.byte	0x04, 0x36
        /*02e2*/ 	.short	(.L_14905 - .L_14904)
.L_14904:
        /*02e4*/ 	.word	0x00000008
.L_14905:


//--------------------- .nv.info._ZN4vllm25paged_attention_v2_kernelI13__nv_bfloat16hLi192ELi16ELi128ELNS_18Fp8KVCacheDataTypeE1ELb1ELi512EEEvPfS3_PT_PKS4_PKT0_SA_ifPKiSC_iPKfiiiSE_SE_iiiii --------------------------
	.section	.nv.info._ZN4vllm25paged_attention_v2_kernelI13__nv_bfloat16hLi192ELi16ELi128ELNS_18Fp8KVCacheDataTypeE1ELb1ELi512EEEvPfS3_PT_PKS4_PKT0_SA_ifPKiSC_iPKfiiiSE_SE_iiiii,"",@"SHT_CUDA_INFO"
	.sectionflags	@""
	.align	4


	//----- nvinfo : EIATTR_CUDA_API_VERSION
	.align		4
        /*0000*/ 	.byte	0x04, 0x37
        /*0002*/ 	.short	(.L_14907 - .L_14906)
.L_14906:
        /*0004*/ 	.word	0x00000082


	//----- nvinfo : EIATTR_KPARAM_INFO
	.align		4
.L_14907:
        /*0008*/ 	.byte	0x04, 0x17
        /*000a*/ 	.short	(.L_14909 - .L_14908)
.L_14908:
        /*000c*/ 	.word	0x00000000
        /*0010*/ 	.short	0x0015
        /*0012*/ 	.short	0x0088
        /*0014*/ 	.byte	0x00, 0xf0, 0x11, 0x00


	//----- nvinfo : EIATTR_KPARAM_INFO
	.align		4
.L_14909:
        /*0018*/ 	.byte	0x04, 0x17
        /*001a*/ 	.short	(.L_14911 - .L_14910)
.L_14910:
        /*001c*/ 	.word	0x00000000
        /*0020*/ 	.short	0x0014
        /*0022*/ 	.short	0x0084
        /*0024*/ 	.byte	0x00, 0xf0, 0x11, 0x00


	//----- nvinfo : EIATTR_KPARAM_INFO
	.align		4
.L_14911:
        /*0028*/ 	.byte	0x04, 0x17
        /*002a*/ 	.short	(.L_14913 - .L_14912)
.L_14912:
        /*002c*/ 	.word	0x00000000
        /*0030*/ 	.short	0x0013
        /*0032*/ 	.short	0x0080
        /*0034*/ 	.byte	0x00, 0xf0, 0x11, 0x00


	//----- nvinfo : EIATTR_KPARAM_INFO
	.align		4
.L_14913:
        /*0038*/ 	.byte	0x04, 0x17
        /*003a*/ 	.short	(.L_14915 - .L_14914)
.L_14914:
        /*003c*/ 	.word	0x00000000
        /*0040*/ 	.short	0x0012
        /*0042*/ 	.short	0x007c
        /*0044*/ 	.byte	0x00, 0xf0, 0x11, 0x00


	//----- nvinfo : EIATTR_KPARAM_INFO
	.align		4
.L_14915:
        /*0048*/ 	.byte	0x04, 0x17
        /*004a*/ 	.short	(.L_14917 - .L_14916)
.L_14916:
        /*004c*/ 	.word	0x00000000
        /*0050*/ 	.short	0x0011
        /*0052*/ 	.short	0x0078
        /*0054*/ 	.byte	0x00, 0xf0, 0x11, 0x00


	//----- nvinfo : EIATTR_KPARAM_INFO
	.align		4
.L_14917:
        /*0058*/ 	.byte	0x04, 0x17
        /*005a*/ 	.short	(.L_14919 - .L_14918)
.L_14918:
        /*005c*/ 	.word	0x00000000
        /*0060*/ 	.short	0x0010
        /*0062*/ 	.short	0x0070
        /*0064*/ 	.byte	0x00, 0xf5, 0x21, 0x00


	//----- nvinfo : EIATTR_KPARAM_INFO
	.align		4
.L_14919:
        /*0068*/ 	.byte	0x04, 0x17
        /*006a*/ 	.short	(.L_14921 - .L_14920)
.L_14920:
        /*006c*/ 	.word	0x00000000
        /*0070*/ 	.short	0x000f
        /*0072*/ 	.short	0x0068
        /*0074*/ 	.byte	0x00, 0xf5, 0x21, 0x00


	//----- nvinfo : EIATTR_KPARAM_INFO
	.align		4
.L_14921:
        /*0078*/ 	.byte	0x04, 0x17
        /*007a*/ 	.short	(.L_14923 - .L_14922)
.L_14922:
        /*007c*/ 	.word	0x00000000
        /*0080*/ 	.short	0x000e
        /*0082*/ 	.short	0x0060
        /*0084*/ 	.byte	0x00, 0xf0, 0x11, 0x00


	//----- nvinfo : EIATTR_KPARAM_INFO
	.align		4
.L_14923:
        /*0088*/ 	.byte	0x04, 0x17
        /*008a*/ 	.short	(.L_14925 - .L_14924)
.L_14924:
        /*008c*/ 	.word	0x00000000
        /*0090*/ 	.short	0x000d
        /*0092*/ 	.short	0x005c
        /*0094*/ 	.byte	0x00, 0xf0, 0x11, 0x00


	//----- nvinfo : EIATTR_KPARAM_INFO
	.align		4
.L_14925:
        /*0098*/ 	.byte	0x04, 0x17
        /*009a*/ 	.short	(.L_14927 - .L_14926)
.L_14926:
        /*009c*/ 	.word	0x00000000
        /*00a0*/ 	.short	0x000c
        /*00a2*/ 	.short	0x0058
        /*00a4*/ 	.byte	0x00, 0xf0, 0x11, 0x00


	//----- nvinfo : EIATTR_KPARAM_INFO
	.align		4
.L_14927:
        /*00a8*/ 	.byte	0x04, 0x17
        /*00aa*/ 	.short	(.L_14929 - .L_14928)
.L_14928:
        /*00ac*/ 	.word	0x00000000
        /*00b0*/ 	.short	0x000b
        /*00b2*/ 	.short	0x0050
        /*00b4*/ 	.byte	0x00, 0xf5, 0x21, 0x00


	//----- nvinfo : EIATTR_KPARAM_INFO
	.align		4
.L_14929:
        /*00b8*/ 	.byte	0x04, 0x17
        /*00ba*/ 	.short	(.L_14931 - .L_14930)
.L_14930:
        /*00bc*/ 	.word	0x00000000
        /*00c0*/ 	.short	0x000a
        /*00c2*/ 	.short	0x0048
        /*00c4*/ 	.byte	0x00, 0xf0, 0x11, 0x00


	//----- nvinfo : EIATTR_KPARAM_INFO
	.align		4
.L_14931:
        /*00c8*/ 	.byte	0x04, 0x17
        /*00ca*/ 	.short	(.L_14933 - .L_14932)
.L_14932:
        /*00cc*/ 	.word	0x00000000
        /*00d0*/ 	.short	0x0009
        /*00d2*/ 	.short	0x0040
        /*00d4*/ 	.byte	0x00, 0xf5, 0x21, 0x00


	//----- nvinfo : EIATTR_KPARAM_INFO
	.align		4
.L_14933:
        /*00d8*/ 	.byte	0x04, 0x17
        /*00da*/ 	.short	(.L_14935 - .L_14934)
.L_14934:
        /*00dc*/ 	.word	0x00000000
        /*00e0*/ 	.short	0x0008
        /*00e2*/ 	.short	0x0038
        /*00e4*/ 	.byte	0x00, 0xf5, 0x21, 0x00


	//----- nvinfo : EIATTR_KPARAM_INFO
	.align		4
.L_14935:
        /*00e8*/ 	.byte	0x04, 0x17
        /*00ea*/ 	.short	(.L_14937 - .L_14936)
.L_14936:
        /*00ec*/ 	.word	0x00000000
        /*00f0*/ 	.short	0x0007
        /*00f2*/ 	.short	0x0034
        /*00f4*/ 	.byte	0x00, 0xf0, 0x11, 0x00


	//----- nvinfo : EIATTR_KPARAM_INFO
	.align		4
.L_14937:
        /*00f8*/ 	.byte	0x04, 0x17
        /*00fa*/ 	.short	(.L_14939 - .L_14938)
.L_14938:
        /*00fc*/ 	.word	0x00000000
        /*0100*/ 	.short	0x0006
        /*0102*/ 	.short	0x0030
        /*0104*/ 	.byte	0x00, 0xf0, 0x11, 0x00


	//----- nvinfo : EIATTR_KPARAM_INFO
	.align		4
.L_14939:
        /*0108*/ 	.byte	0x04, 0x17
        /*010a*/ 	.short	(.L_14941 - .L_14940)
.L_14940:
        /*010c*/ 	.word	0x00000000
        /*0110*/ 	.short	0x0005
        /*0112*/ 	.short	0x0028
        /*0114*/ 	.byte	0x00, 0xf5, 0x21, 0x00


	//----- nvinfo : EIATTR_KPARAM_INFO
	.align		4
.L_14941:
        /*0118*/ 	.byte	0x04, 0x17
        /*011a*/ 	.short	(.L_14943 - .L_14942)
.L_14942:
        /*011c*/ 	.word	0x00000000
        /*0120*/ 	.short	0x0004
        /*0122*/ 	.short	0x0020
        /*0124*/ 	.byte	0x00, 0xf5, 0x21, 0x00


	//----- nvinfo : EIATTR_KPARAM_INFO
	.align		4
.L_14943:
        /*0128*/ 	.byte	0x04, 0x17
        /*012a*/ 	.short	(.L_14945 - .L_14944)
.L_14944:
        /*012c*/ 	.word	0x00000000
        /*0130*/ 	.short	0x0003
        /*0132*/ 	.short	0x0018
        /*0134*/ 	.byte	0x00, 0xf5, 0x21, 0x00


	//----- nvinfo : EIATTR_KPARAM_INFO
	.align		4
.L_14945:
        /*0138*/ 	.byte	0x04, 0x17
        /*013a*/ 	.short	(.L_14947 - .L_14946)
.L_14946:
        /*013c*/ 	.word	0x00000000
        /*0140*/ 	.short	0x0002
        /*0142*/ 	.short	0x0010
        /*0144*/ 	.byte	0x00, 0xf5, 0x21, 0x00


	//----- nvinfo : EIATTR_KPARAM_INFO
	.align		4
.L_14947:
        /*0148*/ 	.byte	0x04, 0x17
        /*014a*/ 	.short	(.L_14949 - .L_14948)
.L_14948:
        /*014c*/ 	.word	0x00000000
        /*0150*/ 	.short	0x0001
        /*0152*/ 	.short	0x0008
        /*0154*/ 	.byte	0x00, 0xf5, 0x21, 0x00


	//----- nvinfo : EIATTR_KPARAM_INFO
	.align		4
.L_14949:
        /*0158*/ 	.byte	0x04, 0x17
        /*015a*/ 	.short	(.L_14951 - .L_14950)
.L_14950:
        /*015c*/ 	.word	0x00000000
        /*0160*/ 	.short	0x0000
        /*0162*/ 	.short	0x0000
        /*0164*/ 	.byte	0x00, 0xf5, 0x21, 0x00


	//----- nvinfo : EIATTR_SPARSE_MMA_MASK
	.align		4
.L_14951:
        /*0168*/ 	.byte	0x03, 0x50
        /*016a*/ 	.short	0x0000


	//----- nvinfo : EIATTR_MAXREG_COUNT
	.align		4
        /*016c*/ 	.byte	0x03, 0x1b
        /*016e*/ 	.short	0x00ff


	//----- nvinfo : EIATTR_NUM_BARRIERS
	.align		4
        /*0170*/ 	.byte	0x02, 0x4c
        /*0172*/ 	.byte	0x01
	.zero		1


	//----- nvinfo : EIATTR_EXTERNS
	.align		4
        /*0174*/ 	.byte	0x04, 0x0f
        /*0176*/ 	.short	(.L_14953 - .L_14952)


	//   ....[0]....
	.align		4
.L_14952:
        /*0178*/ 	.word	index@(__assertfail)


	//----- nvinfo : EIATTR_MERCURY_ISA_VERSION
	.align		4
.L_14953:
        /*017c*/ 	.byte	0x03, 0x5f
        /*017e*/ 	.short	0x0101


	//----- nvinfo : EIATTR_COOP_GROUP_MASK_REGIDS
	.align		4
        /*0180*/ 	.byte	0x04, 0x29
        /*0182*/ 	.short	(.L_14955 - .L_14954)


	//   ....[0]....
.L_14954:
        /*0184*/ 	.word	0xffffffff


	//   ....[1]....
        /*0188*/ 	.word	0xffffffff


	//   ....[2]....
        /*018c*/ 	.word	0xffffffff


	//   ....[3]....
        /*0190*/ 	.word	0xffffffff


	//   ....[4]....
        /*0194*/ 	.word	0xffffffff


	//   ....[5]....
        /*0198*/ 	.word	0xffffffff


	//   ....[6]....
        /*019c*/ 	.word	0xffffffff


	//   ....[7]....
        /*01a0*/ 	.word	0xffffffff


	//   ....[8]....
        /*01a4*/ 	.word	0xffffffff


	//   ....[9]....
        /*01a8*/ 	.word	0xffffffff


	//   ....[10]....
        /*01ac*/ 	.word	0xffffffff


	//   ....[11]....
        /*01b0*/ 	.word	0xffffffff


	//   ....[12]....
        /*01b4*/ 	.word	0xffffffff


	//   ....[13]....
        /*01b8*/ 	.word	0xffffffff


	//   ....[14]....
        /*01bc*/ 	.word	0xffffffff


	//   ....[15]....
        /*01c0*/ 	.word	0x0500000f


	//   ....[16]....
        /*01c4*/ 	.word	0x0500000f


	//   ....[17]....
        /*01c8*/ 	.word	0x0500000f


	//   ....[18]....
        /*01cc*/ 	.word	0x0500000f


	//   ....[19]....
        /*01d0*/ 	.word	0x0500000f


	//   ....[20]....
        /*01d4*/ 	.word	0x0500000f


	//   ....[21]....
        /*01d8*/ 	.word	0x0500000f


	//   ....[22]....
        /*01dc*/ 	.word	0x0500000f


	//   ....[23]....
        /*01e0*/ 	.word	0x0500000f


	//   ....[24]....
        /*01e4*/ 	.word	0x0500000f


	//   ....[25]....
        /*01e8*/ 	.word	0x0500000f


	//   ....[26]....
        /*01ec*/ 	.word	0x0500000f


	//   ....[27]....
        /*01f0*/ 	.word	0x0500000f


	//   ....[28]....
        /*01f4*/ 	.word	0x0500000f


	//   ....[29]....
        /*01f8*/ 	.word	0x0500000f


	//   ....[30]....
        /*01fc*/ 	.word	0x0500000f


	//----- nvinfo : EIATTR_COOP_GROUP_INSTR_OFFSETS
	.align		4
.L_14955:
        /*0200*/ 	.byte	0x04, 0x28
        /*0202*/ 	.short	(.L_14957 - .L_14956)


	//   ....[0]....
.L_14956:
        /*0204*/ 	.word	0x00000b70


	//   ....[1]....
        /*0208*/ 	.word	0x00000b90


	//   ....[2]....
        /*020c*/ 	.word	0x00000bb0


	//   ....[3]....
        /*0210*/ 	.word	0x00000bd0


	//   ....[4]....
        /*0214*/ 	.word	0x00000d00


	//   ....[5]....
        /*0218*/ 	.word	0x00000d20


	//   ....[6]....
        /*021c*/ 	.word	0x00000d40


	//   ....[7]....
        /*0220*/ 	.word	0x00001b80


	//   ....[8]....
        /*0224*/ 	.word	0x00001bb0


	//   ....[9]....
        /*0228*/ 	.word	0x00001bd0


	//   ....[10]....
        /*022c*/ 	.word	0x00001bf0


	//   ....[11]....
        /*0230*/ 	.word	0x00001c10


	//   ....[12]....
        /*0234*/ 	.word	0x00001c60


	//   ....[13]....
        /*0238*/ 	.word	0x00001c80


	//   ....[14]....
        /*023c*/ 	.word	0x00001ca0


	//   ....[15]....
        /*0240*/ 	.word	0x00003720


	//   ....[16]....
        /*0244*/ 	.word	0x00003780


	//   ....[17]....
        /*0248*/ 	.word	0x000037e0


	//   ....[18]....
        /*024c*/ 	.word	0x00003840


	//   ....[19]....
        /*0250*/ 	.word	0x000038c0


	//   ....[20]....
        /*0254*/ 	.word	0x00003900


	//   ....[21]....
        /*0258*/ 	.word	0x00003950


	//   ....[22]....
        /*025c*/ 	.word	0x000039a0


	//   ....[23]....
        /*0260*/ 	.word	0x000039f0


	//   ....[24]....
        /*0264*/ 	.word	0x00003a40


	//   ....[25]....
        /*0268*/ 	.word	0x00003a90


	//   ....[26]....
        /*026c*/ 	.word	0x00003ae0


	//   ....[27]....
        /*0270*/ 	.word	0x00003b30


	//   ....[28]....
        /*0274*/ 	.word	0x00003b80


	//   ....[29]....
        /*0278*/ 	.word	0x00003bd0


	//   ....[30]....
        /*027c*/ 	.word	0x00003c20


	//----- nvinfo : EIATTR_VRC_CTA_INIT_COUNT
	.align		4
.L_14957:
        /*0280*/ 	.byte	0x02, 0x4a
	.zero		1
	.zero		1


	//----- nvinfo : EIATTR_SYSCALL_OFFSETS
	.align		4
        /*0284*/ 	.byte	0x04, 0x46
        /*0286*/ 	.short	(.L_14959 - .L_14958)


	//   ....[0]....
.L_14958:
        /*0288*/ 	.word	0x00002b60


	//   ....[1]....
        /*028c*/ 	.word	0x000036c0


	//----- nvinfo : EIATTR_EXIT_INSTR_OFFSETS
	.align		4
.L_14959:
        /*0290*/ 	.byte	0x04, 0x1c
        /*0292*/ 	.short	(.L_14961 - .L_14960)


	//   ....[0]....
.L_14960:
        /*0294*/ 	.word	0x00000090


	//   ....[1]....
        /*0298*/ 	.word	0x00003390


	//   ....[2]....
        /*029c*/ 	.word	0x000033c0


	//   ....[3]....
        /*02a0*/ 	.word	0x000035c0


	//   ....[4]....
        /*02a4*/ 	.word	0x000036d0


	//----- nvinfo : EIATTR_CRS_STACK_SIZE
	.align		4
.L_14961:
        /*02a8*/ 	.byte	0x04, 0x1e
        /*02aa*/ 	.short	(.L_14963 - .L_14962)
.L_14962:
        /*02ac*/ 	.word	0x00000000


	//----- nvinfo : EIATTR_CBANK_PARAM_SIZE
	.align		4
.L_14963:
        /*02b0*/ 	.byte	0x03, 0x19
        /*02b2*/ 	.short	0x008c


	//----- nvinfo : EIATTR_PARAM_CBANK
	.align		4
        /*02b4*/ 	.byte	0x04, 0x0a
        /*02b6*/ 	.short	(.L_14965 - .L_14964)
	.align		4
.L_14964:
        /*02b8*/ 	.word	index@(.nv.constant0._ZN4vllm25paged_attention_v2_kernelI13__nv_bfloat16hLi192ELi16ELi128ELNS_18Fp8KVCacheDataTypeE1ELb1ELi512EEEvPfS3_PT_PKS4_PKT0_SA_ifPKiSC_iPKfiiiSE_SE_iiiii)
        /*02bc*/ 	.short	0x0380
        /*02be*/ 	.short	0x008c


	//----- nvinfo : EIATTR_SW_WAR
	.align		4
.L_14965:
        /*02c0*/ 	.byte	0x04, 0x36
        /*02c2*/ 	.short	(.L_14967 - .L_14966)
.L_14966:
        /*02c4*/ 	.word	0x00000008
.L_14967:


//--------------------- .nv.info._ZN4vllm25paged_attention_v2_kernelI13__nv_bfloat16hLi128ELi16ELi128ELNS_18Fp8KVCacheDataTypeE1ELb1ELi512EEEvPfS3_PT_PKS4_PKT0_SA_ifPKiSC_iPKfiiiSE_SE_iiiii --------------------------
	.section	.nv.info._ZN4vllm25paged_attention_v2_kernelI13__nv_bfloat16hLi128ELi16ELi128ELNS_18Fp8KVCacheDataTypeE1ELb1ELi512EEEvPfS3_PT_PKS4_PKT0_SA_ifPKiSC_iPKfiiiSE_SE_iiiii,"",@"SHT_CUDA_INFO"
	.sectionflags	@""
	.align	4


	//----- nvinfo : EIATTR_CUDA_API_VERSION
	.align		4
        /*0000*/ 	.byte	0x04, 0x37
        /*0002*/ 	.short	(.L_14969 - .L_14968)
.L_14968:
        /*0004*/ 	.word	0x00000082


	//----- nvinfo : EIATTR_KPARAM_INFO
	.align		4
.L_14969:
        /*0008*/ 	.byte	0x04, 0x17
        /*000a*/ 	.short	(.L_14971 - .L_14970)
.L_14970:
        /*000c*/ 	.word	0x00000000
        /*0010*/ 	.short	0x0015
        /*0012*/ 	.short	0x0088
        /*0014*/ 	.byte	0x00, 0xf0, 0x11, 0x00


	//----- nvinfo : EIATTR_KPARAM_INFO
	.align		4
.L_14971:
        /*0018*/ 	.byte	0x04, 0x17
        /*001a*/ 	.short	(.L_14973 - .L_14972)
.L_14972:
        /*001c*/ 	.word	0x00000000
        /*0020*/ 	.short	0x0014
        /*0022*/ 	.short	0x0084
        /*0024*/ 	.byte	0x00, 0xf0, 0x11, 0x00


	//----- nvinfo : EIATTR_KPARAM_INFO
	.align		4
.L_14973:
        /*0028*/ 	.byte	0x04, 0x17
        /*002a*/ 	.short	(.L_14975 - .L_14974)
.L_14974:
        /*002c*/ 	.word	0x00000000
        /*0030*/ 	.short	0x0013
        /*0032*/ 	.short	0x0080
        /*0034*/ 	.byte	0x00, 0xf0, 0x11, 0x00


	//----- nvinfo : EIATTR_KPARAM_INFO
	.align		4
.L_14975:
        /*0038*/ 	.byte	0x04, 0x17
        /*003a*/ 	.short	(.L_14977 - .L_14976)
.L_14976:
        /*003c*/ 	.word	0x00000000
        /*0040*/ 	.short	0x0012
        /*0042*/ 	.short	0x007c
        /*0044*/ 	.byte	0x00, 0xf0, 0x11, 0x00


	//----- nvinfo : EIATTR_KPARAM_INFO
	.align		4
.L_14977:
        /*0048*/ 	.byte	0x04, 0x17
        /*004a*/ 	.short	(.L_14979 - .L_14978)
.L_14978:
        /*004c*/ 	.word	0x00000000
        /*0050*/ 	.short	0x0011
        /*0052*/ 	.short	0x0078
        /*0054*/ 	.byte	0x00, 0xf0, 0x11, 0x00


	//----- nvinfo : EIATTR_KPARAM_INFO
	.align		4
.L_14979:
        /*0058*/ 	.byte	0x04, 0x17
        /*005a*/ 	.short	(.L_14981 - .L_14980)
.L_14980:
        /*005c*/ 	.word	0x00000000
        /*0060*/ 	.short	0x0010
        /*0062*/ 	.short	0x0070
        /*0064*/ 	.byte	0x00, 0xf5, 0x21, 0x00


	//----- nvinfo : EIATTR_KPARAM_INFO
	.align		4
.L_14981:
        /*0068*/ 	.byte	0x04, 0x17
        /*006a*/ 	.short	(.L_14983 - .L_14982)
.L_14982:
        /*006c*/ 	.word	0x00000000
        /*0070*/ 	.short	0x000f
        /*0072*/ 	.short	0x0068
        /*0074*/ 	.byte	0x00, 0xf5, 0x21, 0x00


	//----- nvinfo : EIATTR_KPARAM_INFO
	.align		4
.L_14983:
        /*0078*/ 	.byte	0x04, 0x17
        /*007a*/ 	.short	(.L_14985 - .L_14984)
.L_14984:
        /*007c*/ 	.word	0x00000000
        /*0080*/ 	.short	0x000e
        /*0082*/ 	.short	0x0060
        /*0084*/ 	.byte	0x00, 0xf0, 0x11, 0x00


	//----- nvinfo : EIATTR_KPARAM_INFO
	.align		4
.L_14985:
        /*0088*/ 	.byte	0x04, 0x17
        /*008a*/ 	.short	(.L_14987 - .L_14986)
.L_14986:
        /*008c*/ 	.word	0x00000000
        /*0090*/ 	.short	0x000d
        /*0092*/ 	.short	0x005c
        /*0094*/ 	.byte	0x00, 0xf0, 0x11, 0x00


	//----- nvinfo : EIATTR_KPARAM_INFO
	.align		4
.L_14987:
        /*0098*/ 	.byte	0x04, 0x17
        /*009a*/ 	.short	(.L_14989 - .L_14988)
.L_14988:
        /*009c*/ 	.word	0x00000000
        /*00a0*/ 	.short	0x000c
        /*00a2*/ 	.short	0x0058
        /*00a4*/ 	.byte	0x00, 0xf0, 0x11, 0x00


	//----- nvinfo : EIATTR_KPARAM_INFO
	.align		4
.L_14989:
        /*00a8*/ 	.byte	0x04, 0x17
        /*00aa*/ 	.short	(.L_14991 - .L_14990)
.L_14990:
        /*00ac*/ 	.word	0x00000000
        /*00b0*/ 	.short	0x000b
        /*00b2*/ 	.short	0x0050
        /*00b4*/ 	.byte	0x00, 0xf5, 0x21, 0x00


	//----- nvinfo : EIATTR_KPARAM_INFO
	.align		4
.L_14991:
        /*00b8*/ 	.byte	0x04, 0x17
        /*00ba*/ 	.short	(.L_14993 - .L_14992)
.L_14992:
        /*00bc*/ 	.word	0x00000000
        /*00c0*/ 	.short	0x000a
        /*00c2*/ 	.short	0x0048
        /*00c4*/ 	.byte	0x00, 0xf0, 0x11, 0x00


	//----- nvinfo : EIATTR_KPARAM_INFO
	.align		4
.L_14993:
        /*00c8*/ 	.byte	0x04, 0x17
        /*00ca*/ 	.short	(.L_14995 - .L_14994)
.L_14994:
        /*00cc*/ 	.word	0x00000000
        /*00d0*/ 	.short	0x0009
        /*00d2*/ 	.short	0x0040
        /*00d4*/ 	.byte	0x00, 0xf5, 0x21, 0x00


	//----- nvinfo : EIATTR_KPARAM_INFO
	.align		4
.L_14995:
        /*00d8*/ 	.byte	0x04, 0x17
        /*00da*/ 	.short	(.L_14997 - .L_14996)
.L_14996:
        /*00dc*/ 	.word	0x00000000
        /*00e0*/ 	.short	0x0008
        /*00e2*/ 	.short	0x0038
        /*00e4*/ 	.byte	0x00, 0xf5, 0x21, 0x00


	//----- nvinfo : EIATTR_KPARAM_INFO
	.align		4
.L_14997:
        /*00e8*/ 	.byte	0x04, 0x17
        /*00ea*/ 	.short	(.L_14999 - .L_14998)
.L_14998:
        /*00ec*/ 	.word	0x00000000
        /*00f0*/ 	.short	0x0007
        /*00f2*/ 	.short	0x0034
        /*00f4*/ 	.byte	0x00, 0xf0, 0x11, 0x00


	//----- nvinfo : EIATTR_KPARAM_INFO
	.align		4
.L_14999:
        /*00f8*/ 	.byte	0x04, 0x17
        /*00fa*/ 	.short	(.L_15001 - .L_15000)
.L_15000:
        /*00fc*/ 	.word	0x00000000
        /*0100*/ 	.short	0x0006
        /*0102*/ 	.short	0x0030
        /*0104*/ 	.byte	0x00, 0xf0, 0x11, 0x00


	//----- nvinfo : EIATTR_KPARAM_INFO
	.align		4
.L_15001:
        /*0108*/ 	.byte	0x04, 0x17
        /*010a*/ 	.short	(.L_15003 - .L_15002)
.L_15002:
        /*010c*/ 	.word	0x00000000
        /*0110*/ 	.short	0x0005
        /*0112*/ 	.short	0x0028
        /*0114*/ 	.byte	0x00, 0xf5, 0x21, 0x00


	//----- nvinfo : EIATTR_KPARAM_INFO
	.align		4
.L_15003:
        /*0118*/ 	.byte	0x04, 0x17
        /*011a*/ 	.short	(.L_15005 - .L_15004)
.L_15004:
        /*011c*/ 	.word	0x00000000
        /*0120*/ 	.short	0x0004
        /*0122*/ 	.short	0x0020
        /*0124*/ 	.byte	0x00, 0xf5, 0x21, 0x00


	//----- nvinfo : EIATTR_KPARAM_INFO
	.align		4
.L_15005:
        /*0128*/ 	.byte	0x04, 0x17
        /*012a*/ 	.short	(.L_15007 - .L_15006)
.L_15006:
        /*012c*/ 	.word	0x00000000
        /*0130*/ 	.short	0x0003
        /*0132*/ 	.short	0x0018
        /*0134*/ 	.byte	0x00, 0xf5, 0x21, 0x00


	//----- nvinfo : EIATTR_KPARAM_INFO
	.align		4
.L_15007:
        /*0138*/ 	.byte	0x04, 0x17
        /*013a*/ 	.short	(.L_15009 - .L_15008)
.L_15008:
        /*013c*/ 	.word	0x00000000
        /*0140*/ 	.short	0x0002
        /*0142*/ 	.short	0x0010
        /*0144*/ 	.byte	0x00, 0xf5, 0x21, 0x00


	//----- nvinfo : EIATTR_KPARAM_INFO
	.align		4
.L_15009:
        /*0148*/ 	.byte	0x04, 0x17
        /*014a*/ 	.short	(.L_15011 - .L_15010)
.L_15010:
        /*014c*/ 	.word	0x00000000
        /*0150*/ 	.short	0x0001
        /*0152*/ 	.short	0x0008
        /*0154*/ 	.byte	0x00, 0xf5, 0x21, 0x00


	//----- nvinfo : EIATTR_KPARAM_INFO
	.align		4
.L_15011:
        /*0158*/ 	.byte	0x04, 0x17
        /*015a*/ 	.short	(.L_15013 - .L_15012)
.L_15012:
        /*015c*/ 	.word	0x00000000
        /*0160*/ 	.short	0x0000
        /*0162*/ 	.short	0x0000
        /*0164*/ 	.byte	0x00, 0xf5, 0x21, 0x00


	//----- nvinfo : EIATTR_SPARSE_MMA_MASK
	.align		4
.L_15013:
        /*0168*/ 	.byte	0x03, 0x50
        /*016a*/ 	.short	0x0000


	//----- nvinfo : EIATTR_MAXREG_COUNT
	.align		4
        /*016c*/ 	.byte	0x03, 0x1b
        /*016e*/ 	.short	0x00ff


	//----- nvinfo : EIATTR_NUM_BARRIERS
	.align		4
        /*0170*/ 	.byte	0x02, 0x4c
        /*0172*/ 	.byte	0x01
	.zero		1


	//----- nvinfo : EIATTR_EXTERNS
	.align		4
        /*0174*/ 	.byte	0x04, 0x0f
        /*0176*/ 	.short	(.L_15015 - .L_15014)


	//   ....[0]....
	.align		4
.L_15014:
        /*0178*/ 	.word	index@(__assertfail)


	//----- nvinfo : EIATTR_MERCURY_ISA_VERSION
	.align		4
.L_15015:
        /*017c*/ 	.byte	0x03, 0x5f
        /*017e*/ 	.short	0x0101


	//----- nvinfo : EIATTR_COOP_GROUP_MASK_REGIDS
	.align		4
        /*0180*/ 	.byte	0x04, 0x29
        /*0182*/ 	.short	(.L_15017 - .L_15016)


	//   ....[0]....
.L_15016:
        /*0184*/ 	.word	0xffffffff


	//   ....[1]....
        /*0188*/ 	.word	0xffffffff


	//   ....[2]....
        /*018c*/ 	.word	0xffffffff


	//   ....[3]....
        /*0190*/ 	.word	0xffffffff


	//   ....[4]....
        /*0194*/ 	.word	0xffffffff


	//   ....[5]....
        /*0198*/ 	.word	0xffffffff


	//   ....[6]....
        /*019c*/ 	.word	0xffffffff


	//   ....[7]....
        /*01a0*/ 	.word	0xffffffff


	//   ....[8]....
        /*01a4*/ 	.word	0xffffffff


	//   ....[9]....
        /*01a8*/ 	.word	0xffffffff


	//   ....[10]....
        /*01ac*/ 	.word	0xffffffff


	//   ....[11]....
        /*01b0*/ 	.word	0xffffffff


	//   ....[12]....
        /*01b4*/ 	.word	0xffffffff


	//   ....[13]....
        /*01b8*/ 	.word	0xffffffff


	//   ....[14]....
        /*01bc*/ 	.word	0xffffffff


	//   ....[15]....
        /*01c0*/ 	.word	0x0500000f


	//   ....[16]....
        /*01c4*/ 	.word	0x0500000f


	//   ....[17]....
        /*01c8*/ 	.word	0x0500000f


	//   ....[18]....
        /*01cc*/ 	.word	0x0500000f


	//   ....[19]....
        /*01d0*/ 	.word	0x0500000f


	//   ....[20]....
        /*01d4*/ 	.word	0x0500000f


	//   ....[21]....
        /*01d8*/ 	.word	0x0500000f


	//   ....[22]....
        /*01dc*/ 	.word	0x0500000f


	//   ....[23]....
        /*01e0*/ 	.word	0x0500000f


	//   ....[24]....
        /*01e4*/ 	.word	0x0500000f


	//   ....[25]....
        /*01e8*/ 	.word	0x0500000f


	//   ....[26]....
        /*01ec*/ 	.word	0x0500000f


	//----- nvinfo : EIATTR_COOP_GROUP_INSTR_OFFSETS
	.align		4
.L_15017:
        /*01f0*/ 	.byte	0x04, 0x28
        /*01f2*/ 	.short	(.L_15019 - .L_15018)


	//   ....[0]....
.L_15018:
        /*01f4*/ 	.word	0x00000b70


	//   ....[1]....
        /*01f8*/ 	.word	0x00000b90


	//   ....[2]....
        /*01fc*/ 	.word	0x00000bb0


	//   ....[3]....
        /*0200*/ 	.word	0x00000bd0


	//   ....[4]....
        /*0204*/ 	.word	0x00000d00


	//   ....[5]....
        /*0208*/ 	.word	0x00000d20


	//   ....[6]....
        /*020c*/ 	.word	0x00000d40


	//   ....[7]....
        /*0210*/ 	.word	0x00001b80


	//   ....[8]....
        /*0214*/ 	.word	0x00001bb0


	//   ....[9]....
        /*0218*/ 	.word	0x00001bd0


	//   ....[10]....
        /*021c*/ 	.word	0x00001bf0


	//   ....[11]....
        /*0220*/ 	.word	0x00001c10


	//   ....[12]....
        /*0224*/ 	.word	0x00001c60


	//   ....[13]....
        /*0228*/ 	.word	0x00001c80


	//   ....[14]....
        /*022c*/ 	.word	0x00001ca0


	//   ....[15]....
        /*0230*/ 	.word	0x00003510


	//   ....[16]....
        /*0234*/ 	.word	0x00003570


	//   ....[17]....
        /*0238*/ 	.word	0x000035d0


	//   ....[18]....
        /*023c*/ 	.word	0x00003630


	//   ....[19]....
        /*0240*/ 	.word	0x000036b0


	//   ....[20]....
        /*0244*/ 	.word	0x000036f0


	//   ....[21]....
        /*0248*/ 	.word	0x00003740


	//   ....[22]....
        /*024c*/ 	.word	0x00003790


	//   ....[23]....
        /*0250*/ 	.word	0x000037e0


	//   ....[24]....
        /*0254*/ 	.word	0x00003830


	//   ....[25]....
        /*0258*/ 	.word	0x00003880


	//   ....[26]....
        /*025c*/ 	.word	0x000038d0


	//----- nvinfo : EIATTR_VRC_CTA_INIT_COUNT
	.align		4
.L_15019:
        /*0260*/ 	.byte	0x02, 0x4a
	.zero		1
	.zero		1


	//----- nvinfo : EIATTR_SYSCALL_OFFSETS
	.align		4
        /*0264*/ 	.byte	0x04, 0x46
        /*0266*/ 	.short	(.L_15021 - .L_15020)


	//   ....[0]....
.L_15020:
        /*0268*/ 	.word	0x00002b60


	//   ....[1]....
        /*026c*/ 	.word	0x000034b0


	//----- nvinfo : EIATTR_EXIT_INSTR_OFFSETS
	.align		4
.L_15021:
        /*0270*/ 	.byte	0x04, 0x1c
        /*0272*/ 	.short	(.L_15023 - .L_15022)


	//   ....[0]....
.L_15022:
        /*0274*/ 	.word	0x00000090


	//   ....[1]....
        /*0278*/ 	.word	0x00003200


	//   ....[2]....
        /*027c*/ 	.word	0x00003230


	//   ....[3]....
        /*0280*/ 	.word	0x000033b0


	//   ....[4]....
        /*0284*/ 	.word	0x000034c0


	//----- nvinfo : EIATTR_CRS_STACK_SIZE
	.align		4
.L_15023:
        /*0288*/ 	.byte	0x04, 0x1e
        /*028a*/ 	.short	(.L_15025 - .L_15024)
.L_15024:
        /*028c*/ 	.word	0x00000000


	//----- nvinfo : EIATTR_CBANK_PARAM_SIZE
	.align		4
.L_15025:
        /*0290*/ 	.byte	0x03, 0x19
        /*0292*/ 	.short	0x008c


	//----- nvinfo : EIATTR_PARAM_CBANK
	.align		4
        /*0294*/ 	.byte	0x04, 0x0a
        /*0296*/ 	.short	(.L_15027 - .L_15026)
	.align		4
.L_15026:
        /*0298*/ 	.word	index@(.nv.constant0._ZN4vllm25paged_attention_v2_kernelI13__nv_bfloat16hLi128ELi16ELi128ELNS_18Fp8KVCacheDataTypeE1ELb1ELi512EEEvPfS3_PT_PKS4_PKT0_SA_ifPKiSC_iPKfiiiSE_SE_iiiii)
        /*029c*/ 	.short	0x0380
        /*029e*/ 	.short	0x008c


	//----- nvinfo : EIATTR_SW_WAR
	.align		4
.L_15027:
        /*02a0*/ 	.byte	0x04, 0x36
        /*02a2*/ 	.short	(.L_15029 - .L_15028)
.L_15028:
        /*02a4*/ 	.word	0x00000008
.L_15029:


//--------------------- .nv.info._ZN4vllm25paged_attention_v2_kernelI13__nv_bfloat16hLi120ELi16ELi128ELNS_18Fp8KVCacheDataTypeE1ELb1ELi512EEEvPfS3_PT_PKS4_PKT0_SA_ifPKiSC_iPKfiiiSE_SE_iiiii --------------------------
	.section	.nv.info._ZN4vllm25paged_attention_v2_kernelI13__nv_bfloat16hLi120ELi16ELi128ELNS_18Fp8KVCacheDataTypeE1ELb1ELi512EEEvPfS3_PT_PKS4_PKT0_SA_ifPKiSC_iPKfiiiSE_SE_iiiii,"",@"SHT_CUDA_INFO"
	.sectionflags	@""
	.align	4


	//----- nvinfo : EIATTR_CUDA_API_VERSION
	.align		4
        /*0000*/ 	.byte	0x04, 0x37
        /*0002*/ 	.short	(.L_15031 - .L_15030)
.L_15030:
        /*0004*/ 	.word	0x00000082


	//----- nvinfo : EIATTR_KPARAM_INFO
	.align		4
.L_15031:
        /*0008*/ 	.byte	0x04, 0x17
        /*000a*/ 	.short	(.L_15033 - .L_15032)
.L_15032:
        /*000c*/ 	.word	0x00000000
        /*0010*/ 	.short	0x0015
        /*0012*/ 	.short	0x0088
        /*0014*/ 	.byte	0x00, 0xf0, 0x11, 0x00


	//----- nvinfo : EIATTR_KPARAM_INFO
	.align		4
.L_15033:
        /*0018*/ 	.byte	0x04, 0x17
        /*001a*/ 	.short	(.L_15035 - .L_15034)
.L_15034:
        /*001c*/ 	.word	0x00000000
        /*0020*/ 	.short	0x0014
        /*0022*/ 	.short	0x0084
        /*0024*/ 	.byte	0x00, 0xf0, 0x11, 0x00


	//----- nvinfo : EIATTR_KPARAM_INFO
	.align		4
.L_15035:
        /*0028*/ 	.byte	0x04, 0x17
        /*002a*/ 	.short	(.L_15037 - .L_15036)
.L_15036:
        /*002c*/ 	.word	0x00000000
        /*0030*/ 	.short	0x0013
        /*0032*/ 	.short	0x0080
        /*0034*/ 	.byte	0x00, 0xf0, 0x11, 0x00


	//----- nvinfo : EIATTR_KPARAM_INFO
	.align		4
.L_15037:
        /*0038*/ 	.byte	0x04, 0x17
        /*003a*/ 	.short	(.L_15039 - .L_15038)
.L_15038:
        /*003c*/ 	.word	0x00000000
        /*0040*/ 	.short	0x0012
        /*0042*/ 	.short	0x007c
        /*0044*/ 	.byte	0x00, 0xf0, 0x11, 0x00


	//----- nvinfo : EIATTR_KPARAM_INFO
	.align		4
.L_15039:
        /*0048*/ 	.byte	0x04, 0x17
        /*004a*/ 	.short	(.L_15041 - .L_15040)
.L_15040:
        /*004c*/ 	.word	0x00000000
        /*0050*/ 	.short	0x0011
        /*0052*/ 	.short	0x0078
        /*0054*/ 	.byte	0x00, 0xf0, 0x11, 0x00


	//----- nvinfo : EIATTR_KPARAM_INFO
	.align		4
.L_15041:
        /*0058*/ 	.byte	0x04, 0x17
        /*005a*/ 	.short	(.L_15043 - .L_15042)
.L_15042:
        /*005c*/ 	.word	0x00000000
        /*0060*/ 	.short	0x0010
        /*0062*/ 	.short	0x0070
        /*0064*/ 	.byte	0x00, 0xf5, 0x21, 0x00


	//----- nvinfo : EIATTR_KPARAM_INFO
	.align		4
.L_15043:
        /*0068*/ 	.byte	0x04, 0x17
        /*006a*/ 	.short	(.L_15045 - .L_15044)
.L_15044:
        /*006c*/ 	.word	0x00000000
        /*0070*/ 	.short	0x000f
        /*0072*/ 	.short	0x0068
        /*0074*/ 	.byte	0x00, 0xf5, 0x21, 0x00


	//----- nvinfo : EIATTR_KPARAM_INFO
	.align		4
.L_15045:
        /*0078*/ 	.byte	0x04, 0x17
        /*007a*/ 	.short	(.L_15047 - .L_15046)
.L_15046:
        /*007c*/ 	.word	0x00000000
        /*0080*/ 	.short	0x000e
        /*0082*/ 	.short	0x0060
        /*0084*/ 	.byte	0x00, 0xf0, 0x11, 0x00


	//----- nvinfo : EIATTR_KPARAM_INFO
	.align		4
.L_15047:
        /*0088*/ 	.byte	0x04, 0x17
        /*008a*/ 	.short	(.L_15049 - .L_15048)
.L_15048:
        /*008c*/ 	.word	0x00000000
        /*0090*/ 	.short	0x000d
        /*0092*/ 	.short	0x005c
        /*0094*/ 	.byte	0x00, 0xf0, 0x11, 0x00


	//----- nvinfo : EIATTR_KPARAM_INFO
	.align		4
.L_15049:
        /*0098*/ 	.byte	0x04, 0x17
        /*009a*/ 	.short	(.L_15051 - .L_15050)
.L_15050:
        /*009c*/ 	.word	0x00000000
        /*00a0*/ 	.short	0x000c
        /*00a2*/ 	.short	0x0058
        /*00a4*/ 	.byte	0x00, 0xf0, 0x11, 0x00


	//----- nvinfo : EIATTR_KPARAM_INFO
	.align		4
.L_15051:
        /*00a8*/ 	.byte	0x04, 0x17
        /*00aa*/ 	.short	(.L_15053 - .L_15052)
.L_15052:
        /*00ac*/ 	.word	0x00000000
        /*00b0*/ 	.short	0x000b
        /*00b2*/ 	.short	0x0050
        /*00b4*/ 	.byte	0x00, 0xf5, 0x21, 0x00


	//----- nvinfo : EIATTR_KPARAM_INFO
	.align		4
.L_15053:
        /*00b8*/ 	.byte	0x04, 0x17
        /*00ba*/ 	.short	(.L_15055 - .L_15054)
.L_15054:
        /*00bc*/ 	.word	0x00000000
        /*00c0*/ 	.short	0x000a
        /*00c2*/ 	.short	0x0048
        /*00c4*/ 	.byte	0x00, 0xf0, 0x11, 0x00


	//----- nvinfo : EIATTR_KPARAM_INFO
	.align		4
.L_15055:
        /*00c8*/ 	.byte	0x04, 0x17
        /*00ca*/ 	.short	(.L_15057 - .L_15056)
.L_15056:
        /*00cc*/ 	.word	0x00000000
        /*00d0*/ 	.short	0x0009
        /*00d2*/ 	.short	0x0040
        /*00d4*/ 	.byte	0x00, 0xf5, 0x21, 0x00


	//----- nvinfo : EIATTR_KPARAM_INFO
	.align		4
.L_15057:
        /*00d8*/ 	.byte	0x04, 0x17
        /*00da*/ 	.short	(.L_15059 - .L_15058)
.L_15058:
        /*00dc*/ 	.word	0x00000000
        /*00e0*/ 	.short	0x0008
        /*00e2*/ 	.short	0x0038
        /*00e4*/ 	.byte	0x00, 0xf5, 0x21, 0x00


	//----- nvinfo : EIATTR_KPARAM_INFO
	.align		4
.L_15059:
        /*00e8*/ 	.byte	0x04, 0x17
        /*00ea*/ 	.short	(.L_15061 - .L_15060)
.L_15060:
        /*00ec*/ 	.word	0x00000000
        /*00f0*/ 	.short	0x0007
        /*00f2*/ 	.short	0x0034
        /*00f4*/ 	.byte	0x00, 0xf0, 0x11, 0x00


	//----- nvinfo : EIATTR_KPARAM_INFO
	.align		4
.L_15061:
        /*00f8*/ 	.byte	0x04, 0x17
        /*00fa*/ 	.short	(.L_15063 - .L_15062)
.L_15062:
        /*00fc*/ 	.word	0x00000000
        /*0100*/ 	.short	0x0006
        /*0102*/ 	.short	0x0030
        /*0104*/ 	.byte	0x00, 0xf0, 0x11, 0x00


	//----- nvinfo : EIATTR_KPARAM_INFO
	.align		4
.L_15063:
        /*0108*/ 	.byte	0x04, 0x17
        /*010a*/ 	.short	(.L_15065 - .L_15064)
.L_15064:
        /*010c*/ 	.word	0x00000000
        /*0110*/ 	.short	0x0005
        /*0112*/ 	.short	0x0028
        /*0114*/ 	.byte	0x00, 0xf5, 0x21, 0x00


	//----- nvinfo : EIATTR_KPARAM_INFO
	.align		4
.L_15065:
        /*0118*/ 	.byte	0x04, 0x17
        /*011a*/ 	.short	(.L_15067 - .L_15066)
.L_15066:
        /*011c*/ 	.word	0x00000000
        /*0120*/ 	.short	0x0004
        /*0122*/ 	.short	0x0020
        /*0124*/ 	.byte	0x00, 0xf5, 0x21, 0x00


	//----- nvinfo : EIATTR_KPARAM_INFO
	.align		4
.L_15067:
        /*0128*/ 	.byte	0x04, 0x17
        /*012a*/ 	.short	(.L_15069 - .L_15068)
.L_15068:
        /*012c*/ 	.word	0x00000000
        /*0130*/ 	.short	0x0003
        /*0132*/ 	.short	0x0018
        /*0134*/ 	.byte	0x00, 0xf5, 0x21, 0x00


	//----- nvinfo : EIATTR_KPARAM_INFO
	.align		4
.L_15069:
        /*0138*/ 	.byte	0x04, 0x17
        /*013a*/ 	.short	(.L_15071 - .L_15070)
.L_15070:
        /*013c*/ 	.word	0x00000000
        /*0140*/ 	.short	0x0002
        /*0142*/ 	.short	0x0010
        /*0144*/ 	.byte	0x00, 0xf5, 0x21, 0x00


	//----- nvinfo : EIATTR_KPARAM_INFO
	.align		4
.L_15071:
        /*0148*/ 	.byte	0x04, 0x17
        /*014a*/ 	.short	(.L_15073 - .L_15072)
.L_15072:
        /*014c*/ 	.word	0x00000000
        /*0150*/ 	.short	0x0001
        /*0152*/ 	.short	0x0008
        /*0154*/ 	.byte	0x00, 0xf5, 0x21, 0x00


	//----- nvinfo : EIATTR_KPARAM_INFO
	.align		4
.L_15073:
        /*0158*/ 	.byte	0x04, 0x17
        /*015a*/ 	.short	(.L_15075 - .L_15074)
.L_15074:
        /*015c*/ 	.word	0x00000000
        /*0160*/ 	.short	0x0000
        /*0162*/ 	.short	0x0000
        /*0164*/ 	.byte	0x00, 0xf5, 0x21, 0x00


	//----- nvinfo : EIATTR_SPARSE_MMA_MASK
	.align		4
.L_15075:
        /*0168*/ 	.byte	0x03, 0x50
        /*016a*/ 	.short	0x0000


	//----- nvinfo : EIATTR_MAXREG_COUNT
	.align		4
        /*016c*/ 	.byte	0x03, 0x1b
        /*016e*/ 	.short	0x00ff


	//----- nvinfo : EIATTR_NUM_BARRIERS
	.align		4
        /*0170*/ 	.byte	0x02, 0x4c
        /*0172*/ 	.byte	0x01
	.zero		1


	//----- nvinfo : EIATTR_EXTERNS
	.align		4
        /*0174*/ 	.byte	0x04, 0x0f
        /*0176*/ 	.short	(.L_15077 - .L_15076)


	//   ....[0]....
	.align		4
.L_15076:
        /*0178*/ 	.word	index@(__assertfail)


	//----- nvinfo : EIATTR_MERCURY_ISA_VERSION
	.align		4
.L_15077:
        /*017c*/ 	.byte	0x03, 0x5f
        /*017e*/ 	.short	0x0101


	//----- nvinfo : EIATTR_COOP_GROUP_MASK_REGIDS
	.align		4
        /*0180*/ 	.byte	0x04, 0x29
        /*0182*/ 	.short	(.L_15079 - .L_15078)


	//   ....[0]....
.L_15078:
        /*0184*/ 	.word	0xffffffff


	//   ....[1]....
        /*0188*/ 	.word	0xffffffff


	//   ....[2]....
        /*018c*/ 	.word	0xffffffff


	//   ....[3]....
        /*0190*/ 	.word	0xffffffff


	//   ....[4]....
        /*0194*/ 	.word	0xffffffff


	//   ....[5]....
        /*0198*/ 	.word	0xffffffff


	//   ....[6]....
        /*019c*/ 	.word	0xffffffff


	//   ....[7]....
        /*01a0*/ 	.word	0xffffffff


	//   ....[8]....
        /*01a4*/ 	.word	0xffffffff


	//   ....[9]....
        /*01a8*/ 	.word	0xffffffff


	//   ....[10]....
        /*01ac*/ 	.word	0xffffffff


	//   ....[11]....
        /*01b0*/ 	.word	0xffffffff


	//   ....[12]....
        /*01b4*/ 	.word	0xffffffff


	//   ....[13]....
        /*01b8*/ 	.word	0xffffffff


	//   ....[14]....
        /*01bc*/ 	.word	0xffffffff


	//   ....[15]....
        /*01c0*/ 	.word	0x0500000f


	//   ....[16]....
        /*01c4*/ 	.word	0x0500000f


	//   ....[17]....
        /*01c8*/ 	.word	0x0500000f


	//   ....[18]....
        /*01cc*/ 	.word	0x0500000f


	//   ....[19]....
        /*01d0*/ 	.word	0x0500000f


	//   ....[20]....
        /*01d4*/ 	.word	0x0500000f


	//   ....[21]....
        /*01d8*/ 	.word	0x0500000f


	//   ....[22]....
        /*01dc*/ 	.word	0x0500000f


	//   ....[23]....
        /*01e0*/ 	.word	0x0500000f


	//   ....[24]....
        /*01e4*/ 	.word	0x0500000f


	//   ....[25]....
        /*01e8*/ 	.word	0x0500000f


	//   ....[26]....
        /*01ec*/ 	.word	0x0500000f


	//----- nvinfo : EIATTR_COOP_GROUP_INSTR_OFFSETS
	.align		4
.L_15079:
        /*01f0*/ 	.byte	0x04, 0x28
        /*01f2*/ 	.short	(.L_15081 - .L_15080)


	//   ....[0]....
.L_15080:
        /*01f4*/ 	.word	0x00000b60


	//   ....[1]....
        /*01f8*/ 	.word	0x00000b80


	//   ....[2]....
        /*01fc*/ 	.word	0x00000ba0


	//   ....[3]....
        /*0200*/ 	.word	0x00000bc0


	//   ....[4]....
        /*0204*/ 	.word	0x00000ce0


	//   ....[5]....
        /*0208*/ 	.word	0x00000d00


	//   ....[6]....
        /*020c*/ 	.word	0x00000d30


	//   ....[7]....
        /*0210*/ 	.word	0x00001b70


	//   ....[8]....
        /*0214*/ 	.word	0x00001ba0


	//   ....[9]....
        /*0218*/ 	.word	0x00001bc0


	//   ....[10]....
        /*021c*/ 	.word	0x00001be0


	//   ....[11]....
        /*0220*/ 	.word	0x00001c00


	//   ....[12]....
        /*0224*/ 	.word	0x00001c50


	//   ....[13]....
        /*0228*/ 	.word	0x00001c70


	//   ....[14]....
        /*022c*/ 	.word	0x00001c90


	//   ....[15]....
        /*0230*/ 	.word	0x00003740


	//   ....[16]....
        /*0234*/ 	.word	0x000037a0


	//   ....[17]....
        /*0238*/ 	.word	0x00003800


	//   ....[18]....
        /*023c*/ 	.word	0x00003860


	//   ....[19]....
        /*0240*/ 	.word	0x000038e0


	//   ....[20]....
        /*0244*/ 	.word	0x00003920


	//   ....[21]....
        /*0248*/ 	.word	0x00003970


	//   ....[22]....
        /*024c*/ 	.word	0x000039c0


	//   ....[23]....
        /*0250*/ 	.word	0x00003a10


	//   ....[24]....
        /*0254*/ 	.word	0x00003a60


	//   ....[25]....
        /*0258*/ 	.word	0x00003ab0


	//   ....[26]....
        /*025c*/ 	.word	0x00003b00


	//----- nvinfo : EIATTR_VRC_CTA_INIT_COUNT
	.align		4
.L_15081:
        /*0260*/ 	.byte	0x02, 0x4a
	.zero		1
	.zero		1


	//----- nvinfo : EIATTR_SYSCALL_OFFSETS
	.align		4
        /*0264*/ 	.byte	0x04, 0x46
        /*0266*/ 	.short	(.L_15083 - .L_15082)


	//   ....[0]....
.L_15082:
        /*0268*/ 	.word	0x00002b60


	//   ....[1]....
        /*026c*/ 	.word	0x000036e0


	//----- nvinfo : EIATTR_EXIT_INSTR_OFFSETS
	.align		4
.L_15083:
        /*0270*/ 	.byte	0x04, 0x1c
        /*0272*/ 	.short	(.L_15085 - .L_15084)


	//   ....[0]....
.L_15084:
        /*0274*/ 	.word	0x00000090


	//   ....[1]....
        /*0278*/ 	.word	0x000033d0


	//   ....[2]....
        /*027c*/ 	.word	0x000035b0


	//   ....[3]....
        /*0280*/ 	.word	0x000035e0


	//   ....[4]....
        /*0284*/ 	.word	0x000036f0


	//----- nvinfo : EIATTR_CRS_STACK_SIZE
	.align		4
.L_15085:
        /*0288*/ 	.byte	0x04, 0x1e
        /*028a*/ 	.short	(.L_15087 - .L_15086)
.L_15086:
        /*028c*/ 	.word	0x00000000


	//----- nvinfo : EIATTR_CBANK_PARAM_SIZE
	.align		4
.L_15087:
        /*0290*/ 	.byte	0x03, 0x19
        /*0292*/ 	.short	0x008c


	//----- nvinfo : EIATTR_PARAM_CBANK
	.align		4
        /*0294*/ 	.byte	0x04, 0x0a
        /*0296*/ 	.short	(.L_15089 - .L_15088)
	.align		4
.L_15088:
        /*0298*/ 	.word	index@(.nv.constant0._ZN4vllm25paged_attention_v2_kernelI13__nv_bfloat16hLi120ELi16ELi128ELNS_18Fp8KVCacheDataTypeE1ELb1ELi512EEEvPfS3_PT_PKS4_PKT0_SA_ifPKiSC_iPKfiiiSE_SE_iiiii)
        /*029c*/ 	.short	0x0380
        /*029e*/ 	.short	0x008c


	//----- nvinfo : EIATTR_SW_WAR
	.align		4
.L_15089:
        /*02a0*/ 	.byte	0x04, 0x36
        /*02a2*/ 	.short	(.L_15091 - .L_15090)
.L_15090:
        /*02a4*/ 	.word	0x00000008
.L_15091:


//--------------------- .nv.info._ZN4vllm25paged_attention_v2_kernelI13__nv_bfloat16hLi112ELi16ELi128ELNS_18Fp8KVCacheDataTypeE1ELb1ELi512EEEvPfS3_PT_PKS4_PKT0_SA_ifPKiSC_iPKfiiiSE_SE_iiiii --------------------------
	.section	.nv.info._ZN4vllm25paged_attention_v2_kernelI13__nv_bfloat16hLi112ELi16ELi128ELNS_18Fp8KVCacheDataTypeE1ELb1ELi512EEEvPfS3_PT_PKS4_PKT0_SA_ifPKiSC_iPKfiiiSE_SE_iiiii,"",@"SHT_CUDA_INFO"
	.sectionflags	@""
	.align	4


	//----- nvinfo : EIATTR_CUDA_API_VERSION
	.align		4
        /*0000*/ 	.byte	0x04, 0x37
        /*0002*/ 	.short	(.L_15093 - .L_15092)
.L_15092:
        /*0004*/ 	.word	0x00000082


	//----- nvinfo : EIATTR_KPARAM_INFO
	.align		4
.L_15093:
        /*0008*/ 	.byte	0x04, 0x17
        /*000a*/ 	.short	(.L_15095 - .L_15094)
.L_15094:
        /*000c*/ 	.word	0x00000000
        /*0010*/ 	.short	0x0015
        /*0012*/ 	.short	0x0088
        /*0014*/ 	.byte	0x00, 0xf0, 0x11, 0x00


	//----- nvinfo : EIATTR_KPARAM_INFO
	.align		4
.L_15095:
        /*0018*/ 	.byte	0x04, 0x17
        /*001a*/ 	.short	(.L_15097 - .L_15096)
.L_15096:
        /*001c*/ 	.word	0x00000000
        /*0020*/ 	.short	0x0014
        /*0022*/ 	.short	0x0084
        /*0024*/ 	.byte	0x00, 0xf0, 0x11, 0x00


	//----- nvinfo : EIATTR_KPARAM_INFO
	.align		4
.L_15097:
        /*0028*/ 	.byte	0x04, 0x17
        /*002a*/ 	.short	(.L_15099 - .L_15098)
.L_15098:
        /*002c*/ 	.word	0x00000000
        /*0030*/ 	.short	0x0013
        /*0032*/ 	.short	0x0080
        /*0034*/ 	.byte	0x00, 0xf0, 0x11, 0x00


	//----- nvinfo : EIATTR_KPARAM_INFO
	.align		4
.L_15099:
        /*0038*/ 	.byte	0x04, 0x17
        /*003a*/ 	.short	(.L_15101 - .L_15100)
.L_15100:
        /*003c*/ 	.word	0x00000000
        /*0040*/ 	.short	0x0012
        /*0042*/ 	.short	0x007c
        /*0044*/ 	.byte	0x00, 0xf0, 0x11, 0x00


	//----- nvinfo : EIATTR_KPARAM_INFO
	.align		4
.L_15101:
        /*0048*/ 	.byte	0x04, 0x17
        /*004a*/ 	.short	(.L_15103 - .L_15102)
.L_15102:
        /*004c*/ 	.word	0x00000000
        /*0050*/ 	.short	0x0011
        /*0052*/ 	.short	0x0078
        /*0054*/ 	.byte	0x00, 0xf0, 0x11, 0x00


	//----- nvinfo : EIATTR_KPARAM_INFO
	.align		4
.L_15103:
        /*0058*/ 	.byte	0x04, 0x17
        /*005a*/ 	.short	(.L_15105 - .L_15104)
.L_15104:
        /*005c*/ 	.word	0x00000000
        /*0060*/ 	.short	0x0010
        /*0062*/ 	.short	0x0070
        /*0064*/ 	.byte	0x00, 0xf5, 0x21, 0x00


	//----- nvinfo : EIATTR_KPARAM_INFO
	.align		4
.L_15105:
        /*0068*/ 	.byte	0x04, 0x17
        /*006a*/ 	.short	(.L_15107 - .L_15106)
.L_15106:
        /*006c*/ 	.word	0x00000000
        /*0070*/ 	.short	0x000f
        /*0072*/ 	.short	0x0068
        /*0074*/ 	.byte	0x00, 0xf5, 0x21, 0x00


	//----- nvinfo : EIATTR_KPARAM_INFO
	.align		4
.L_15107:
        /*0078*/ 	.byte	0x04, 0x17
        /*007a*/ 	.short	(.L_15109 - .L_15108)
.L_15108:
        /*007c*/ 	.word	0x00000000
        /*0080*/ 	.short	0x000e
        /*0082*/ 	.short	0x0060
        /*0084*/ 	.byte	0x00, 0xf0, 0x11, 0x00


	//----- nvinfo : EIATTR_KPARAM_INFO
	.align		4
.L_15109:
        /*0088*/ 	.byte	0x04, 0x17
        /*008a*/ 	.short	(.L_15111 - .L_15110)
.L_15110:
        /*008c*/ 	.word	0x00000000
        /*0090*/ 	.short	0x000d
        /*0092*/ 	.short	0x005c
        /*0094*/ 	.byte	0x00, 0xf0, 0x11, 0x00


	//----- nvinfo : EIATTR_KPARAM_INFO
	.align		4
.L_15111:
        /*0098*/ 	.byte	0x04, 0x17
        /*009a*/ 	.short	(.L_15113 - .L_15112)
.L_15112:
        /*009c*/ 	.word	0x00000000
        /*00a0*/ 	.short	0x000c
        /*00a2*/ 	.short	0x0058
        /*00a4*/ 	.byte	0x00, 0xf0, 0x11, 0x00


	//----- nvinfo : EIATTR_KPARAM_INFO
	.align		4
.L_15113:
        /*00a8*/ 	.byte	0x04, 0x17
        /*00aa*/ 	.short	(.L_15115 - .L_15114)
.L_15114:
        /*00ac*/ 	.word	0x00000000
        /*00b0*/ 	.short	0x000b
        /*00b2*/ 	.short	0x0050
        /*00b4*/ 	.byte	0x00, 0xf5, 0x21, 0x00


	//----- nvinfo : EIATTR_KPARAM_INFO
	.align		4
.L_15115:
        /*00b8*/ 	.byte	0x04, 0x17
        /*00ba*/ 	.short	(.L_15117 - .L_15116)
.L_15116:
        /*00bc*/ 	.word	0x00000000
        /*00c0*/ 	.short	0x000a
        /*00c2*/ 	.short	0x0048
        /*00c4*/ 	.byte	0x00, 0xf0, 0x11, 0x00


	//----- nvinfo : EIATTR_KPARAM_INFO
	.align		4
.L_15117:
        /*00c8*/ 	.byte	0x04, 0x17
        /*00ca*/ 	.short	(.L_15119 - .L_15118)
.L_15118:
        /*00cc*/ 	.word	0x00000000
        /*00d0*/ 	.short	0x0009
        /*00d2*/ 	.short	0x0040
        /*00d4*/ 	.byte	0x00, 0xf5, 0x21, 0x00


	//----- nvinfo : EIATTR_KPARAM_INFO
	.align		4
.L_15119:
        /*00d8*/ 	.byte	0x04, 0x17
        /*00da*/ 	.short	(.L_15121 - .L_15120)
.L_15120:
        /*00dc*/ 	.word	0x00000000
        /*00e0*/ 	.short	0x0008
        /*00e2*/ 	.short	0x0038
        /*00e4*/ 	.byte	0x00, 0xf5, 0x21, 0x00


	//----- nvinfo : EIATTR_KPARAM_INFO
	.align		4
.L_15121:
        /*00e8*/ 	.byte	0x04, 0x17
        /*00ea*/ 	.short	(.L_15123 - .L_15122)
.L_15122:
        /*00ec*/ 	.word	0x00000000
        /*00f0*/ 	.short	0x0007
        /*00f2*/ 	.short	0x0034
        /*00f4*/ 	.byte	0x00, 0xf0, 0x11, 0x00


	//----- nvinfo : EIATTR_KPARAM_INFO
	.align		4
.L_15123:
        /*00f8*/ 	.byte	0x04, 0x17
        /*00fa*/ 	.short	(.L_15125 - .L_15124)
.L_15124:
        /*00fc*/ 	.word	0x00000000
        /*0100*/ 	.short	0x0006
        /*0102*/ 	.short	0x0030
        /*0104*/ 	.byte	0x00, 0xf0, 0x11, 0x00


	//----- nvinfo : EIATTR_KPARAM_INFO
	.align		4
.L_15125:
        /*0108*/ 	.byte	0x04, 0x17
        /*010a*/ 	.short	(.L_15127 - .L_15126)
.L_15126:
        /*010c*/ 	.word	0x00000000
        /*0110*/ 	.short	0x0005
        /*0112*/ 	.short	0x0028
        /*0114*/ 	.byte	0x00, 0xf5, 0x21, 0x00


	//----- nvinfo : EIATTR_KPARAM_INFO
	.align		4
.L_15127:
        /*0118*/ 	.byte	0x04, 0x17
        /*011a*/ 	.short	(.L_15129 - .L_15128)
.L_15128:
        /*011c*/ 	.word	0x00000000
        /*0120*/ 	.short	0x0004
        /*0122*/ 	.short	0x0020
        /*0124*/ 	.byte	0x00, 0xf5, 0x21, 0x00


	//----- nvinfo : EIATTR_KPARAM_INFO
	.align		4
.L_15129:
        /*0128*/ 	.byte	0x04, 0x17
        /*012a*/ 	.short	(.L_15131 - .L_15130)
.L_15130:
        /*012c*/ 	.word	0x00000000
        /*0130*/ 	.short	0x0003
        /*0132*/ 	.short	0x0018
        /*0134*/ 	.byte	0x00, 0xf5, 0x21, 0x00


	//----- nvinfo : EIATTR_KPARAM_INFO
	.align		4
.L_15131:
        /*0138*/ 	.byte	0x04, 0x17
        /*013a*/ 	.short	(.L_15133 - .L_15132)
.L_15132:
        /*013c*/ 	.word	0x00000000
        /*0140*/ 	.short	0x0002
        /*0142*/ 	.short	0x0010
        /*0144*/ 	.byte	0x00, 0xf5, 0x21, 0x00


	//----- nvinfo : EIATTR_KPARAM_INFO
	.align		4
.L_15133:
        /*0148*/ 	.byte	0x04, 0x17
        /*014a*/ 	.short	(.L_15135 - .L_15134)
.L_15134:
        /*014c*/ 	.word	0x00000000
        /*0150*/ 	.short	0x0001
        /*0152*/ 	.short	0x0008
        /*0154*/ 	.byte	0x00, 0xf5, 0x21, 0x00


	//----- nvinfo : EIATTR_KPARAM_INFO
	.align		4
.L_15135:
        /*0158*/ 	.byte	0x04, 0x17
        /*015a*/ 	.short	(.L_15137 - .L_15136)
.L_15136:
        /*015c*/ 	.word	0x00000000
        /*0160*/ 	.short	0x0000
        /*0162*/ 	.short	0x0000
        /*0164*/ 	.byte	0x00, 0xf5, 0x21, 0x00


	//----- nvinfo : EIATTR_SPARSE_MMA_MASK
	.align		4
.L_15137:
        /*0168*/ 	.byte	0x03, 0x50
        /*016a*/ 	.short	0x0000


	//----- nvinfo : EIATTR_MAXREG_COUNT
	.align		4
        /*016c*/ 	.byte	0x03, 0x1b
        /*016e*/ 	.short	0x00ff


	//----- nvinfo : EIATTR_NUM_BARRIERS
	.align		4
        /*0170*/ 	.byte	0x02, 0x4c
        /*0172*/ 	.byte	0x01
	.zero		1


	//----- nvinfo : EIATTR_EXTERNS
	.align		4
        /*0174*/ 	.byte	0x04, 0x0f
        /*0176*/ 	.short	(.L_15139 - .L_15138)


	//   ....[0]....
	.align		4
.L_15138:
        /*0178*/ 	.word	index@(__assertfail)


	//----- nvinfo : EIATTR_MERCURY_ISA_VERSION
	.align		4
.L_15139:
        /*017c*/ 	.byte	0x03, 0x5f
        /*017e*/ 	.short	0x0101


	//----- nvinfo : EIATTR_COOP_GROUP_MASK_REGIDS
	.align		4
        /*0180*/ 	.byte	0x04, 0x29
        /*0182*/ 	.short	(.L_15141 - .L_15140)


	//   ....[0]....
.L_15140:
        /*0184*/ 	.word	0xffffffff


	//   ....[1]....
        /*0188*/ 	.word	0xffffffff


	//   ....[2]....
        /*018c*/ 	.word	0xffffffff


	//   ....[3]....
        /*0190*/ 	.word	0xffffffff


	//   ....[4]....
        /*0194*/ 	.word	0xffffffff


	//   ....[5]....
        /*0198*/ 	.word	0xffffffff


	//   ....[6]....
        /*019c*/ 	.word	0xffffffff


	//   ....[7]....
        /*01a0*/ 	.word	0xffffffff


	//   ....[8]....
        /*01a4*/ 	.word	0xffffffff


	//   ....[9]....
        /*01a8*/ 	.word	0xffffffff


	//   ....[10]....
        /*01ac*/ 	.word	0xffffffff


	//   ....[11]....
        /*01b0*/ 	.word	0xffffffff


	//   ....[12]....
        /*01b4*/ 	.word	0xffffffff


	//   ....[13]....
        /*01b8*/ 	.word	0xffffffff


	//   ....[14]....
        /*01bc*/ 	.word	0xffffffff


	//   ....[15]....
        /*01c0*/ 	.word	0x0500000f


	//   ....[16]....
        /*01c4*/ 	.word	0x0500000f


	//   ....[17]....
        /*01c8*/ 	.word	0x0500000f


	//   ....[18]....
        /*01cc*/ 	.word	0x0500000f


	//   ....[19]....
        /*01d0*/ 	.word	0x0500000f


	//   ....[20]....
        /*01d4*/ 	.word	0x0500000f


	//   ....[21]....
        /*01d8*/ 	.word	0x0500000f


	//   ....[22]....
        /*01dc*/ 	.word	0x0500000f


	//   ....[23]....
        /*01e0*/ 	.word	0x0500000f


	//   ....[24]....
        /*01e4*/ 	.word	0x0500000f


	//   ....[25]....
        /*01e8*/ 	.word	0x0500000f


	//----- nvinfo : EIATTR_COOP_GROUP_INSTR_OFFSETS
	.align		4
.L_15141:
        /*01ec*/ 	.byte	0x04, 0x28
        /*01ee*/ 	.short	(.L_15143 - .L_15142)


	//   ....[0]....
.L_15142:
        /*01f0*/ 	.word	0x00000b70


	//   ....[1]....
        /*01f4*/ 	.word	0x00000b90


	//   ....[2]....
        /*01f8*/ 	.word	0x00000bb0


	//   ....[3]....
        /*01fc*/ 	.word	0x00000bd0


	//   ....[4]....
        /*0200*/ 	.word	0x00000d00


	//   ....[5]....
        /*0204*/ 	.word	0x00000d20


	//   ....[6]....
        /*0208*/ 	.word	0x00000d40


	//   ....[7]....
        /*020c*/ 	.word	0x00001b80


	//   ....[8]....
        /*0210*/ 	.word	0x00001bb0


	//   ....[9]....
        /*0214*/ 	.word	0x00001bd0


	//   ....[10]....
        /*0218*/ 	.word	0x00001bf0


	//   ....[11]....
        /*021c*/ 	.word	0x00001c10


	//   ....[12]....
        /*0220*/ 	.word	0x00001c60


	//   ....[13]....
        /*0224*/ 	.word	0x00001c80


	//   ....[14]....
        /*0228*/ 	.word	0x00001ca0


	//   ....[15]....
        /*022c*/ 	.word	0x000033d0


	//   ....[16]....
        /*0230*/ 	.word	0x00003430


	//   ....[17]....
        /*0234*/ 	.word	0x00003490


	//   ....[18]....
        /*0238*/ 	.word	0x000034f0


	//   ....[19]....
        /*023c*/ 	.word	0x00003570


	//   ....[20]....
        /*0240*/ 	.word	0x000035b0


	//   ....[21]....
        /*0244*/ 	.word	0x00003600


	//   ....[22]....
        /*0248*/ 	.word	0x00003650


	//   ....[23]....
        /*024c*/ 	.word	0x000036a0


	//   ....[24]....
        /*0250*/ 	.word	0x000036f0


	//   ....[25]....
        /*0254*/ 	.word	0x00003740


	//----- nvinfo : EIATTR_VRC_CTA_INIT_COUNT
	.align		4
.L_15143:
        /*0258*/ 	.byte	0x02, 0x4a
	.zero		1
	.zero		1


	//----- nvinfo : EIATTR_SYSCALL_OFFSETS
	.align		4
        /*025c*/ 	.byte	0x04, 0x46
        /*025e*/ 	.short	(.L_15145 - .L_15144)


	//   ....[0]....
.L_15144:
        /*0260*/ 	.word	0x00002b60


	//   ....[1]....
        /*0264*/ 	.word	0x00003370


	//----- nvinfo : EIATTR_EXIT_INSTR_OFFSETS
	.align		4
.L_15145:
        /*0268*/ 	.byte	0x04, 0x1c
        /*026a*/ 	.short	(.L_15147 - .L_15146)


	//   ....[0]....
.L_15146:
        /*026c*/ 	.word	0x00000090


	//   ....[1]....
        /*0270*/ 	.word	0x000030e0


	//   ....[2]....
        /*0274*/ 	.word	0x00003110


	//   ....[3]....
        /*0278*/ 	.word	0x00003270


	//   ....[4]....
        /*027c*/ 	.word	0x00003380


	//----- nvinfo : EIATTR_CRS_STACK_SIZE
	.align		4
.L_15147:
        /*0280*/ 	.byte	0x04, 0x1e
        /*0282*/ 	.short	(.L_15149 - .L_15148)
.L_15148:
        /*0284*/ 	.word	0x00000000


	//----- nvinfo : EIATTR_CBANK_PARAM_SIZE
	.align		4
.L_15149:
        /*0288*/ 	.byte	0x03, 0x19
        /*028a*/ 	.short	0x008c


	//----- nvinfo : EIATTR_PARAM_CBANK
	.align		4
        /*028c*/ 	.byte	0x04, 0x0a
        /*028e*/ 	.short	(.L_15151 - .L_15150)
	.align		4
.L_15150:
        /*0290*/ 	.word	index@(.nv.constant0._ZN4vllm25paged_attention_v2_kernelI13__nv_bfloat16hLi112ELi16ELi128ELNS_18Fp8KVCacheDataTypeE1ELb1ELi512EEEvPfS3_PT_PKS4_PKT0_SA_ifPKiSC_iPKfiiiSE_SE_iiiii)
        /*0294*/ 	.short	0x0380
        /*0296*/ 	.short	0x008c


	//----- nvinfo : EIATTR_SW_WAR
	.align		4
.L_15151:
        /*0298*/ 	.byte	0x04, 0x36
        /*029a*/ 	.short	(.L_15153 - .L_15152)
.L_15152:
        /*029c*/ 	.word	0x00000008
.L_15153:


//--------------------- .nv.info._ZN4vllm25paged_attention_v2_kernelI13__nv_bfloat16hLi96ELi16ELi128ELNS_18Fp8KVCacheDataTypeE1ELb1ELi512EEEvPfS3_PT_PKS4_PKT0_SA_ifPKiSC_iPKfiiiSE_SE_iiiii --------------------------
	.section	.nv.info._ZN4vllm25paged_attention_v2_kernelI13__nv_bfloat16hLi96ELi16ELi128ELNS_18Fp8KVCacheDataTypeE1ELb1ELi512EEEvPfS3_PT_PKS4_PKT0_SA_ifPKiSC_iPKfiiiSE_SE_iiiii,"",@"SHT_CUDA_INFO"
	.sectionflags	@""
	.align	4


	//----- nvinfo : EIATTR_CUDA_API_VERSION
	.align		4
        /*0000*/ 	.byte	0x04, 0x37
        /*0002*/ 	.short	(.L_15155 - .L_15154)
.L_15154:
        /*0004*/ 	.word	0x00000082


	//----- nvinfo : EIATTR_KPARAM_INFO
	.align		4
.L_15155:
        /*0008*/ 	.byte	0x04, 0x17
        /*000a*/ 	.short	(.L_15157 - .L_15156)
.L_15156:
        /*000c*/ 	.word	0x00000000
        /*0010*/ 	.short	0x0015
        /*0012*/ 	.short	0x0088
        /*0014*/ 	.byte	0x00, 0xf0, 0x11, 0x00


	//----- nvinfo : EIATTR_KPARAM_INFO
	.align		4
.L_15157:
        /*0018*/ 	.byte	0x04, 0x17
        /*001a*/ 	.short	(.L_15159 - .L_15158)
.L_15158:
        /*001c*/ 	.word	0x00000000
        /*0020*/ 	.short	0x0014
        /*0022*/ 	.short	0x0084
        /*0024*/ 	.byte	0x00, 0xf0, 0x11, 0x00


	//----- nvinfo : EIATTR_KPARAM_INFO
	.align		4
.L_15159:
        /*0028*/ 	.byte	0x04, 0x17
        /*002a*/ 	.short	(.L_15161 - .L_15160)
.L_15160:
        /*002c*/ 	.word	0x00000000
        /*0030*/ 	.short	0x0013
        /*0032*/ 	.short	0x0080
        /*0034*/ 	.byte	0x00, 0xf0, 0x11, 0x00


	//----- nvinfo : EIATTR_KPARAM_INFO
	.align		4
.L_15161:
        /*0038*/ 	.byte	0x04, 0x17
        /*003a*/ 	.short	(.L_15163 - .L_15162)
.L_15162:
        /*003c*/ 	.word	0x00000000
        /*0040*/ 	.short	0x0012
        /*0042*/ 	.short	0x007c
        /*0044*/ 	.byte	0x00, 0xf0, 0x11, 0x00


	//----- nvinfo : EIATTR_KPARAM_INFO
	.align		4
.L_15163:
        /*0048*/ 	.byte	0x04, 0x17
        /*004a*/ 	.short	(.L_15165 - .L_15164)
.L_15164:
        /*004c*/ 	.word	0x00000000
        /*0050*/ 	.short	0x0011
        /*0052*/ 	.short	0x0078
        /*0054*/ 	.byte	0x00, 0xf0, 0x11, 0x00


	//----- nvinfo : EIATTR_KPARAM_INFO
	.align		4
.L_15165:
        /*0058*/ 	.byte	0x04, 0x17
        /*005a*/ 	.short	(.L_15167 - .L_15166)
.L_15166:
        /*005c*/ 	.word	0x00000000
        /*0060*/ 	.short	0x0010
        /*0062*/ 	.short	0x0070
        /*0064*/ 	.byte	0x00, 0xf5, 0x21, 0x00


	//----- nvinfo : EIATTR_KPARAM_INFO
	.align		4
.L_15167:
        /*0068*/ 	.byte	0x04, 0x17
        /*006a*/ 	.short	(.L_15169 - .L_15168)
.L_15168:
        /*006c*/ 	.word	0x00000000
        /*0070*/ 	.short	0x000f
        /*0072*/ 	.short	0x0068
        /*0074*/ 	.byte	0x00, 0xf5, 0x21, 0x00


	//----- nvinfo : EIATTR_KPARAM_INFO
	.align		4
.L_15169:
        /*0078*/ 	.byte	0x04, 0x17
        /*007a*/ 	.short	(.L_15171 - .L_15170)
.L_15170:
        /*007c*/ 	.word	0x00000000
        /*0080*/ 	.short	0x000e
        /*0082*/ 	.short	0x0060
        /*0084*/ 	.byte	0x00, 0xf0, 0x11, 0x00


	//----- nvinfo : EIATTR_KPARAM_INFO
	.align		4
.L_15171:
        /*0088*/ 	.byte	0x04, 0x17
        /*008a*/ 	.short	(.L_15173 - .L_15172)
.L_15172:
        /*008c*/ 	.word	0x00000000
        /*0090*/ 	.short	0x000d
        /*0092*/ 	.short	0x005c
        /*0094*/ 	.byte	0x00, 0xf0, 0x11, 0x00


	//----- nvinfo : EIATTR_KPARAM_INFO
	.align		4
.L_15173:
        /*0098*/ 	.byte	0x04, 0x17
        /*009a*/ 	.short	(.L_15175 - .L_15174)
.L_15174:
        /*009c*/ 	.word	0x00000000
        /*00a0*/ 	.short	0x000c
        /*00a2*/ 	.short	0x0058
        /*00a4*/ 	.byte	0x00, 0xf0, 0x11, 0x00


	//----- nvinfo : EIATTR_KPARAM_INFO
	.align		4
.L_15175:
        /*00a8*/ 	.byte	0x04, 0x17
        /*00aa*/ 	.short	(.L_15177 - .L_15176)
.L_15176:
        /*00ac*/ 	.word	0x00000000
        /*00b0*/ 	.short	0x000b
        /*00b2*/ 	.short	0x0050
        /*00b4*/ 	.byte	0x00, 0xf5, 0x21, 0x00


	//----- nvinfo : EIATTR_KPARAM_INFO
	.align		4
.L_15177:
        /*00b8*/ 	.byte	0x04, 0x17
        /*00ba*/ 	.short	(.L_15179 - .L_15178)
.L_15178:
        /*00bc*/ 	.word	0x00000000
        /*00c0*/ 	.short	0x000a
        /*00c2*/ 	.short	0x0048
        /*00c4*/ 	.byte	0x00, 0xf0, 0x11, 0x00


	//----- nvinfo : EIATTR_KPARAM_INFO
	.align		4
.L_15179:
        /*00c8*/ 	.byte	0x04, 0x17
        /*00ca*/ 	.short	(.L_15181 - .L_15180)
.L_15180:
        /*00cc*/ 	.word	0x00000000
        /*00d0*/ 	.short	0x0009
        /*00d2*/ 	.short	0x0040
        /*00d4*/ 	.byte	0x00, 0xf5, 0x21, 0x00


	//----- nvinfo : EIATTR_KPARAM_INFO
	.align		4
.L_15181:
        /*00d8*/ 	.byte	0x04, 0x17
        /*00da*/ 	.short	(.L_15183 - .L_15182)
.L_15182:
        /*00dc*/ 	.word	0x00000000
        /*00e0*/ 	.short	0x0008
        /*00e2*/ 	.short	0x0038
        /*00e4*/ 	.byte	0x00, 0xf5, 0x21, 0x00


	//----- nvinfo : EIATTR_KPARAM_INFO
	.align		4
.L_15183:
        /*00e8*/ 	.byte	0x04, 0x17
        /*00ea*/ 	.short	(.L_15185 - .L_15184)
.L_15184:
        /*00ec*/ 	.word	0x00000000
        /*00f0*/ 	.short	0x0007
        /*00f2*/ 	.short	0x0034
        /*00f4*/ 	.byte	0x00, 0xf0, 0x11, 0x00


	//----- nvinfo : EIATTR_KPARAM_INFO
	.align		4
.L_15185:
        /*00f8*/ 	.byte	0x04, 0x17
        /*00fa*/ 	.short	(.L_15187 - .L_15186)
.L_15186:
        /*00fc*/ 	.word	0x00000000
        /*0100*/ 	.short	0x0006
        /*0102*/ 	.short	0x0030
        /*0104*/ 	.byte	0x00, 0xf0, 0x11, 0x00


	//----- nvinfo : EIATTR_KPARAM_INFO
	.align		4
.L_15187:
        /*0108*/ 	.byte	0x04, 0x17
        /*010a*/ 	.short	(.L_15189 - .L_15188)
.L_15188:
        /*010c*/ 	.word	0x00000000
        /*0110*/ 	.short	0x0005
        /*0112*/ 	.short	0x0028
        /*0114*/ 	.byte	0x00, 0xf5, 0x21, 0x00


	//----- nvinfo : EIATTR_KPARAM_INFO
	.align		4
.L_15189:
        /*0118*/ 	.byte	0x04, 0x17
        /*011a*/ 	.short	(.L_15191 - .L_15190)
.L_15190:
        /*011c*/ 	.word	0x00000000
        /*0120*/ 	.short	0x0004
        /*0122*/ 	.short	0x0020
        /*0124*/ 	.byte	0x00, 0xf5, 0x21, 0x00


	//----- nvinfo : EIATTR_KPARAM_INFO
	.align		4
.L_15191:
        /*0128*/ 	.byte	0x04, 0x17
        /*012a*/ 	.short	(.L_15193 - .L_15192)
.L_15192:
        /*012c*/ 	.word	0x00000000
        /*0130*/ 	.short	0x0003
        /*0132*/ 	.short	0x0018
        /*0134*/ 	.byte	0x00, 0xf5, 0x21, 0x00


	//----- nvinfo : EIATTR_KPARAM_INFO
	.align		4
.L_15193:
        /*0138*/ 	.byte	0x04, 0x17
        /*013a*/ 	.short	(.L_15195 - .L_15194)
.L_15194:
        /*013c*/ 	.word	0x00000000
        /*0140*/ 	.short	0x0002
        /*0142*/ 	.short	0x0010
        /*0144*/ 	.byte	0x00, 0xf5, 0x21, 0x00


	//----- nvinfo : EIATTR_KPARAM_INFO
	.align		4
.L_15195:
        /*0148*/ 	.byte	0x04, 0x17
        /*014a*/ 	.short	(.L_15197 - .L_15196)
.L_15196:
        /*014c*/ 	.word	0x00000000
        /*0150*/ 	.short	0x0001
        /*0152*/ 	.short	0x0008
        /*0154*/ 	.byte	0x00, 0xf5, 0x21, 0x00


	//----- nvinfo : EIATTR_KPARAM_INFO
	.align		4
.L_15197:
        /*0158*/ 	.byte	0x04, 0x17
        /*015a*/ 	.short	(.L_15199 - .L_15198)
.L_15198:
        /*015c*/ 	.word	0x00000000
        /*0160*/ 	.short	0x0000
        /*0162*/ 	.short	0x0000
        /*0164*/ 	.byte	0x00, 0xf5, 0x21, 0x00


	//----- nvinfo : EIATTR_SPARSE_MMA_MASK
	.align		4
.L_15199:
        /*0168*/ 	.byte	0x03, 0x50
        /*016a*/ 	.short	0x0000


	//----- nvinfo : EIATTR_MAXREG_COUNT
	.align		4
        /*016c*/ 	.byte	0x03, 0x1b
        /*016e*/ 	.short	0x00ff


	//----- nvinfo : EIATTR_NUM_BARRIERS
	.align		4
        /*0170*/ 	.byte	0x02, 0x4c
        /*0172*/ 	.byte	0x01
	.zero		1


	//----- nvinfo : EIATTR_EXTERNS
	.align		4
        /*0174*/ 	.byte	0x04, 0x0f
        /*0176*/ 	.short	(.L_15201 - .L_15200)


	//   ....[0]....
	.align		4
.L_15200:
        /*0178*/ 	.word	index@(__assertfail)


	//----- nvinfo : EIATTR_MERCURY_ISA_VERSION
	.align		4
.L_15201:
        /*017c*/ 	.byte	0x03, 0x5f
        /*017e*/ 	.short	0x0101


	//----- nvinfo : EIATTR_COOP_GROUP_MASK_REGIDS
	.align		4
        /*0180*/ 	.byte	0x04, 0x29
        /*0182*/ 	.short	(.L_15203 - .L_15202)


	//   ....[0]....
.L_15202:
        /*0184*/ 	.word	0xffffffff


	//   ....[1]....
        /*0188*/ 	.word	0xffffffff


	//   ....[2]....
        /*018c*/ 	.word	0xffffffff


	//   ....[3]....
        /*0190*/ 	.word	0xffffffff


	//   ....[4]....
        /*0194*/ 	.word	0xffffffff


	//   ....[5]....
        /*0198*/ 	.word	0xffffffff


	//   ....[6]....
        /*019c*/ 	.word	0xffffffff


	//   ....[7]....
        /*01a0*/ 	.word	0xffffffff


	//   ....[8]....
        /*01a4*/ 	.word	0xffffffff


	//   ....[9]....
        /*01a8*/ 	.word	0xffffffff


	//   ....[10]....
        /*01ac*/ 	.word	0xffffffff


	//   ....[11]....
        /*01b0*/ 	.word	0xffffffff


	//   ....[12]....
        /*01b4*/ 	.word	0xffffffff


	//   ....[13]....
        /*01b8*/ 	.word	0xffffffff


	//   ....[14]....
        /*01bc*/ 	.word	0xffffffff


	//   ....[15]....
        /*01c0*/ 	.word	0x0500000f


	//   ....[16]....
        /*01c4*/ 	.word	0x0500000f


	//   ....[17]....
        /*01c8*/ 	.word	0x0500000f


	//   ....[18]....
        /*01cc*/ 	.word	0x0500000f


	//   ....[19]....
        /*01d0*/ 	.word	0x0500000f


	//   ....[20]....
        /*01d4*/ 	.word	0x0500000f


	//   ....[21]....
        /*01d8*/ 	.word	0x0500000f


	//   ....[22]....
        /*01dc*/ 	.word	0x0500000f


	//   ....[23]....
        /*01e0*/ 	.word	0x0500000f


	//   ....[24]....
        /*01e4*/ 	.word	0x0500000f


	//----- nvinfo : EIATTR_COOP_GROUP_INSTR_OFFSETS
	.align		4
.L_15203:
        /*01e8*/ 	.byte	0x04, 0x28
        /*01ea*/ 	.short	(.L_15205 - .L_15204)


	//   ....[0]....
.L_15204:
        /*01ec*/ 	.word	0x00000b70


	//   ....[1]....
        /*01f0*/ 	.word	0x00000b90


	//   ....[2]....
        /*01f4*/ 	.word	0x00000bb0


	//   ....[3]....
        /*01f8*/ 	.word	0x00000bd0


	//   ....[4]....
        /*01fc*/ 	.word	0x00000d00


	//   ....[5]....
        /*0200*/ 	.word	0x00000d20


	//   ....[6]....
        /*0204*/ 	.word	0x00000d40


	//   ....[7]....
        /*0208*/ 	.word	0x00001b80


	//   ....[8]....
        /*020c*/ 	.word	0x00001bb0


	//   ....[9]....
        /*0210*/ 	.word	0x00001bd0


	//   ....[10]....
        /*0214*/ 	.word	0x00001bf0


	//   ....[11]....
        /*0218*/ 	.word	0x00001c10


	//   ....[12]....
        /*021c*/ 	.word	0x00001c60


	//   ....[13]....
        /*0220*/ 	.word	0x00001c80


	//   ....[14]....
        /*0224*/ 	.word	0x00001ca0


	//   ....[15]....
        /*0228*/ 	.word	0x00003330


	//   ....[16]....
        /*022c*/ 	.word	0x00003390


	//   ....[17]....
        /*0230*/ 	.word	0x000033f0


	//   ....[18]....
        /*0234*/ 	.word	0x00003450


	//   ....[19]....
        /*0238*/ 	.word	0x000034d0


	//   ....[20]....
        /*023c*/ 	.word	0x00003510


	//   ....[21]....
        /*0240*/ 	.word	0x00003560


	//   ....[22]....
        /*0244*/ 	.word	0x000035b0


	//   ....[23]....
        /*0248*/ 	.word	0x00003600


	//   ....[24]....
        /*024c*/ 	.word	0x00003650


	//----- nvinfo : EIATTR_VRC_CTA_INIT_COUNT
	.align		4
.L_15205:
        /*0250*/ 	.byte	0x02, 0x4a
	.zero		1
	.zero		1


	//----- nvinfo : EIATTR_SYSCALL_OFFSETS
	.align		4
        /*0254*/ 	.byte	0x04, 0x46
        /*0256*/ 	.short	(.L_15207 - .L_15206)


	//   ....[0]....
.L_15206:
        /*0258*/ 	.word	0x00002b60


	//   ....[1]....
        /*025c*/ 	.word	0x000032d0


	//----- nvinfo : EIATTR_EXIT_INSTR_OFFSETS
	.align		4
.L_15207:
        /*0260*/ 	.byte	0x04, 0x1c
        /*0262*/ 	.short	(.L_15209 - .L_15208)


	//   ....[0]....
.L_15208:
        /*0264*/ 	.word	0x00000090


	//   ....[1]....
        /*0268*/ 	.word	0x00003060


	//   ....[2]....
        /*026c*/ 	.word	0x00003090


	//   ....[3]....
        /*0270*/ 	.word	0x000031d0


	//   ....[4]....
        /*0274*/ 	.word	0x000032e0


	//----- nvinfo : EIATTR_CRS_STACK_SIZE
	.align		4
.L_15209:
        /*0278*/ 	.byte	0x04, 0x1e
        /*027a*/ 	.short	(.L_15211 - .L_15210)
.L_15210:
        /*027c*/ 	.word	0x00000000


	//----- nvinfo : EIATTR_CBANK_PARAM_SIZE
	.align		4
.L_15211:
        /*0280*/ 	.byte	0x03, 0x19
        /*0282*/ 	.short	0x008c


	//----- nvinfo : EIATTR_PARAM_CBANK
	.align		4
        /*0284*/ 	.byte	0x04, 0x0a
        /*0286*/ 	.short	(.L_15213 - .L_15212)
	.align		4
.L_15212:
        /*0288*/ 	.word	index@(.nv.constant0._ZN4vllm25paged_attention_v2_kernelI13__nv_bfloat16hLi96ELi16ELi128ELNS_18Fp8KVCacheDataTypeE1ELb1ELi512EEEvPfS3_PT_PKS4_PKT0_SA_ifPKiSC_iPKfiiiSE_SE_iiiii)
        /*028c*/ 	.short	0x0380
        /*028e*/ 	.short	0x008c


	//----- nvinfo : EIATTR_SW_WAR
	.align		4
.L_15213:
        /*0290*/ 	.byte	0x04, 0x36
        /*0292*/ 	.short	(.L_15215 - .L_15214)
.L_15214:
        /*0294*/ 	.word	0x00000008
.L_15215:


//--------------------- .nv.info._ZN4vllm25paged_attention_v2_kernelI13__nv_bfloat16hLi80ELi16ELi128ELNS_18Fp8KVCacheDataTypeE1ELb1ELi512EEEvPfS3_PT_PKS4_PKT0_SA_ifPKiSC_iPKfiiiSE_SE_iiiii --------------------------
	.section	.nv.info._ZN4vllm25paged_attention_v2_kernelI13__nv_bfloat16hLi80ELi16ELi128ELNS_18Fp8KVCacheDataTypeE1ELb1ELi512EEEvPfS3_PT_PKS4_PKT0_SA_ifPKiSC_iPKfiiiSE_SE_iiiii,"",@"SHT_CUDA_INFO"
	.sectionflags	@""
	.align	4


	//----- nvinfo : EIATTR_CUDA_API_VERSION
	.align		4
        /*0000*/ 	.byte	0x04, 0x37
        /*0002*/ 	.short	(.L_15217 - .L_15216)
.L_15216:
        /*0004*/ 	.word	0x00000082


	//----- nvinfo : EIATTR_KPARAM_INFO
	.align		4
.L_15217:
        /*0008*/ 	.byte	0x04, 0x17
        /*000a*/ 	.short	(.L_15219 - .L_15218)
.L_15218:
        /*000c*/ 	.word	0x00000000
        /*0010*/ 	.short	0x0015
        /*0012*/ 	.short	0x0088
        /*0014*/ 	.byte	0x00, 0xf0, 0x11, 0x00


	//----- nvinfo : EIATTR_KPARAM_INFO
	.align		4
.L_15219:
        /*0018*/ 	.byte	0x04, 0x17
        /*001a*/ 	.short	(.L_15221 - .L_15220)
.L_15220:
        /*001c*/ 	.word	0x00000000
        /*0020*/ 	.short	0x0014
        /*0022*/ 	.short	0x0084
        /*0024*/ 	.byte	0x00, 0xf0, 0x11, 0x00


	//----- nvinfo : EIATTR_KPARAM_INFO
	.align		4
.L_15221:
        /*0028*/ 	.byte	0x04, 0x17
        /*002a*/ 	.short	(.L_15223 - .L_15222)
.L_15222:
        /*002c*/ 	.word	0x00000000
        /*0030*/ 	.short	0x0013
        /*0032*/ 	.short	0x0080
        /*0034*/ 	.byte	0x00, 0xf0, 0x11, 0x00


	//----- nvinfo : EIATTR_KPARAM_INFO
	.align		4
.L_15223:
        /*0038*/ 	.byte	0x04, 0x17
        /*003a*/ 	.short	(.L_15225 - .L_15224)
.L_15224:
        /*003c*/ 	.word	0x00000000
        /*0040*/ 	.short	0x0012
        /*0042*/ 	.short	0x007c
        /*0044*/ 	.byte	0x00, 0xf0, 0x11, 0x00


	//----- nvinfo : EIATTR_KPARAM_INFO
	.align		4
.L_15225:
        /*0048*/ 	.byte	0x04, 0x17
        /*004a*/ 	.short	(.L_15227 - .L_15226)
.L_15226:
        /*004c*/ 	.word	0x00000000
        /*0050*/ 	.short	0x0011
        /*0052*/ 	.short	0x0078
        /*0054*/ 	.byte	0x00, 0xf0, 0x11, 0x00


	//----- nvinfo : EIATTR_KPARAM_INFO
	.align		4
.L_15227:
        /*0058*/ 	.byte	0x04, 0x17
        /*005a*/ 	.short	(.L_15229 - .L_15228)
.L_15228:
        /*005c*/ 	.word	0x00000000
        /*0060*/ 	.short	0x0010
        /*0062*/ 	.short	0x0070
        /*0064*/ 	.byte	0x00, 0xf5, 0x21, 0x00


	//----- nvinfo : EIATTR_KPARAM_INFO
	.align		4
.L_15229:
        /*0068*/ 	.byte	0x04, 0x17
        /*006a*/ 	.short	(.L_15231 - .L_15230)
.L_15230:
        /*006c*/ 	.word	0x00000000
        /*0070*/ 	.short	0x000f
        /*0072*/ 	.short	0x0068
        /*0074*/ 	.byte	0x00, 0xf5, 0x21, 0x00


	//----- nvinfo : EIATTR_KPARAM_INFO
	.align		4
.L_15231:
        /*0078*/ 	.byte	0x04, 0x17
        /*007a*/ 	.short	(.L_15233 - .L_15232)
.L_15232:
        /*007c*/ 	.word	0x00000000
        /*0080*/ 	.short	0x000e
        /*0082*/ 	.short	0x0060
        /*0084*/ 	.byte	0x00, 0xf0, 0x11, 0x00


	//----- nvinfo : EIATTR_KPARAM_INFO
	.align		4
.L_15233:
        /*0088*/ 	.byte	0x04, 0x17
        /*008a*/ 	.short	(.L_15235 - .L_15234)
.L_15234:
        /*008c*/ 	.word	0x00000000
        /*0090*/ 	.short	0x000d
        /*0092*/ 	.short	0x005c
        /*0094*/ 	.byte	0x00, 0xf0, 0x11, 0x00


	//----- nvinfo : EIATTR_KPARAM_INFO
	.align		4
.L_15235:
        /*0098*/ 	.byte	0x04, 0x17
        /*009a*/ 	.short	(.L_15237 - .L_15236)
.L_15236:
        /*009c*/ 	.word	0x00000000
        /*00a0*/ 	.short	0x000c
        /*00a2*/ 	.short	0x0058
        /*00a4*/ 	.byte	0x00, 0xf0, 0x11, 0x00


	//----- nvinfo : EIATTR_KPARAM_INFO
	.align		4
.L_15237:
        /*00a8*/ 	.byte	0x04, 0x17
        /*00aa*/ 	.short	(.L_15239 - .L_15238)
.L_15238:
        /*00ac*/ 	.word	0x00000000
        /*00b0*/ 	.short	0x000b
        /*00b2*/ 	.short	0x0050
        /*00b4*/ 	.byte	0x00, 0xf5, 0x21, 0x00


	//----- nvinfo : EIATTR_KPARAM_INFO
	.align		4
.L_15239:
        /*00b8*/ 	.byte	0x04, 0x17
        /*00ba*/ 	.short	(.L_15241 - .L_15240)
.L_15240:
        /*00bc*/ 	.word	0x00000000
        /*00c0*/ 	.short	0x000a
        /*00c2*/ 	.short	0x0048
        /*00c4*/ 	.byte	0x00, 0xf0, 0x11, 0x00


	//----- nvinfo : EIATTR_KPARAM_INFO
	.align		4
.L_15241:
        /*00c8*/ 	.byte	0x04, 0x17
        /*00ca*/ 	.short	(.L_15243 - .L_15242)
.L_15242:
        /*00cc*/ 	.word	0x00000000
        /*00d0*/ 	.short	0x0009
        /*00d2*/ 	.short	0x0040
        /*00d4*/ 	.byte	0x00, 0xf5, 0x21, 0x00


	//----- nvinfo : EIATTR_KPARAM_INFO
	.align		4
.L_15243:
        /*00d8*/ 	.byte	0x04, 0x17
        /*00da*/ 	.short	(.L_15245 - .L_15244)
.L_15244:
        /*00dc*/ 	.word	0x00000000
        /*00e0*/ 	.short	0x0008
        /*00e2*/ 	.short	0x0038
        /*00e4*/ 	.byte	0x00, 0xf5, 0x21, 0x00


	//----- nvinfo : EIATTR_KPARAM_INFO
	.align		4
.L_15245:
        /*00e8*/ 	.byte	0x04, 0x17
        /*00ea*/ 	.short	(.L_15247 - .L_15246)
.L_15246:
        /*00ec*/ 	.word	0x00000000
        /*00f0*/ 	.short	0x0007
        /*00f2*/ 	.short	0x0034
        /*00f4*/ 	.byte	0x00, 0xf0, 0x11, 0x00


	//----- nvinfo : EIATTR_KPARAM_INFO
	.align		4
.L_15247:
        /*00f8*/ 	.byte	0x04, 0x17
        /*00fa*/ 	.short	(.L_15249 - .L_15248)
.L_15248:
        /*00fc*/ 	.word	0x00000000
        /*0100*/ 	.short	0x0006
        /*0102*/ 	.short	0x0030
        /*0104*/ 	.byte	0x00, 0xf0, 0x11, 0x00


	//----- nvinfo : EIATTR_KPARAM_INFO
	.align		4
.L_15249:
        /*0108*/ 	.byte	0x04, 0x17
        /*010a*/ 	.short	(.L_15251 - .L_15250)
.L_15250:
        /*010c*/ 	.word	0x00000000
        /*0110*/ 	.short	0x0005
        /*0112*/ 	.short	0x0028
        /*0114*/ 	.byte	0x00, 0xf5, 0x21, 0x00


	//----- nvinfo : EIATTR_KPARAM_INFO
	.align		4
.L_15251:
        /*0118*/ 	.byte	0x04, 0x17
        /*011a*/ 	.short	(.L_15253 - .L_15252)
.L_15252:
        /*011c*/ 	.word	0x00000000
        /*0120*/ 	.short	0x0004
        /*0122*/ 	.short	0x0020
        /*0124*/ 	.byte	0x00, 0xf5, 0x21, 0x00


	//----- nvinfo : EIATTR_KPARAM_INFO
	.align		4
.L_15253:
        /*0128*/ 	.byte	0x04, 0x17
        /*012a*/ 	.short	(.L_15255 - .L_15254)
.L_15254:
        /*012c*/ 	.word	0x00000000
        /*0130*/ 	.short	0x0003
        /*0132*/ 	.short	0x0018
        /*0134*/ 	.byte	0x00, 0xf5, 0x21, 0x00


	//----- nvinfo : EIATTR_KPARAM_INFO
	.align		4
.L_15255:
        /*0138*/ 	.byte	0x04, 0x17
        /*013a*/ 	.short	(.L_15257 - .L_15256)
.L_15256:
        /*013c*/ 	.word	0x00000000
        /*0140*/ 	.short	0x0002
        /*0142*/ 	.short	0x0010
        /*0144*/ 	.byte	0x00, 0xf5, 0x21, 0x00


	//----- nvinfo : EIATTR_KPARAM_INFO
	.align		4
.L_15257:
        /*0148*/ 	.byte	0x04, 0x17
        /*014a*/ 	.short	(.L_15259 - .L_15258)
.L_15258:
        /*014c*/ 	.word	0x00000000
        /*0150*/ 	.short	0x0001
        /*0152*/ 	.short	0x0008
        /*0154*/ 	.byte	0x00, 0xf5, 0x21, 0x00


	//----- nvinfo : EIATTR_KPARAM_INFO
	.align		4
.L_15259:
        /*0158*/ 	.byte	0x04, 0x17
        /*015a*/ 	.short	(.L_15261 - .L_15260)
.L_15260:
        /*015c*/ 	.word	0x00000000
        /*0160*/ 	.short	0x0000
        /*0162*/ 	.short	0x0000
        /*0164*/ 	.byte	0x00, 0xf5, 0x21, 0x00


	//----- nvinfo : EIATTR_SPARSE_MMA_MASK
	.align		4
.L_15261:
        /*0168*/ 	.byte	0x03, 0x50
        /*016a*/ 	.short	0x0000


	//----- nvinfo : EIATTR_MAXREG_COUNT
	.align		4
        /*016c*/ 	.byte	0x03, 0x1b
        /*016e*/ 	.short	0x00ff


	//----- nvinfo : EIATTR_NUM_BARRIERS
	.align		4
        /*0170*/ 	.byte	0x02, 0x4c
        /*0172*/ 	.byte	0x01
	.zero		1


	//----- nvinfo : EIATTR_EXTERNS
	.align		4
        /*0174*/ 	.byte	0x04, 0x0f
        /*0176*/ 	.short	(.L_15263 - .L_15262)


	//   ....[0]....
	.align		4
.L_15262:
        /*0178*/ 	.word	index@(__assertfail)


	//----- nvinfo : EIATTR_MERCURY_ISA_VERSION
	.align		4
.L_15263:
        /*017c*/ 	.byte	0x03, 0x5f
        /*017e*/ 	.short	0x0101


	//----- nvinfo : EIATTR_COOP_GROUP_MASK_REGIDS
	.align		4
        /*0180*/ 	.byte	0x04, 0x29
        /*0182*/ 	.short	(.L_15265 - .L_15264)


	//   ....[0]....
.L_15264:
        /*0184*/ 	.word	0xffffffff


	//   ....[1]....
        /*0188*/ 	.word	0xffffffff


	//   ....[2]....
        /*018c*/ 	.word	0xffffffff


	//   ....[3]....
        /*0190*/ 	.word	0xffffffff


	//   ....[4]....
        /*0194*/ 	.word	0xffffffff


	//   ....[5]....
        /*0198*/ 	.word	0xffffffff


	//   ....[6]....
        /*019c*/ 	.word	0xffffffff


	//   ....[7]....
        /*01a0*/ 	.word	0xffffffff


	//   ....[8]....
        /*01a4*/ 	.word	0xffffffff


	//   ....[9]....
        /*01a8*/ 	.word	0xffffffff


	//   ....[10]....
        /*01ac*/ 	.word	0xffffffff


	//   ....[11]....
        /*01b0*/ 	.word	0xffffffff


	//   ....[12]....
        /*01b4*/ 	.word	0xffffffff


	//   ....[13]....
        /*01b8*/ 	.word	0xffffffff


	//   ....[14]....
        /*01bc*/ 	.word	0xffffffff


	//   ....[15]....
        /*01c0*/ 	.word	0x0500000f


	//   ....[16]....
        /*01c4*/ 	.word	0x0500000f


	//   ....[17]....
        /*01c8*/ 	.word	0x0500000f


	//   ....[18]....
        /*01cc*/ 	.word	0x0500000f


	//   ....[19]....
        /*01d0*/ 	.word	0x0500000f


	//   ....[20]....
        /*01d4*/ 	.word	0x0500000f


	//   ....[21]....
        /*01d8*/ 	.word	0x0500000f


	//   ....[22]....
        /*01dc*/ 	.word	0x0500000f


	//   ....[23]....
        /*01e0*/ 	.word	0x0500000f


	//----- nvinfo : EIATTR_COOP_GROUP_INSTR_OFFSETS
	.align		4
.L_15265:
        /*01e4*/ 	.byte	0x04, 0x28
        /*01e6*/ 	.short	(.L_15267 - .L_15266)


	//   ....[0]....
.L_15266:
        /*01e8*/ 	.word	0x00000b70


	//   ....[1]....
        /*01ec*/ 	.word	0x00000b90


	//   ....[2]....
        /*01f0*/ 	.word	0x00000bb0


	//   ....[3]....
        /*01f4*/ 	.word	0x00000bd0


	//   ....[4]....
        /*01f8*/ 	.word	0x00000d00


	//   ....[5]....
        /*01fc*/ 	.word	0x00000d20


	//   ....[6]....
        /*0200*/ 	.word	0x00000d40


	//   ....[7]....
        /*0204*/ 	.word	0x00001b80


	//   ....[8]....
        /*0208*/ 	.word	0x00001bb0


	//   ....[9]....
        /*020c*/ 	.word	0x00001bd0


	//   ....[10]....
        /*0210*/ 	.word	0x00001bf0


	//   ....[11]....
        /*0214*/ 	.word	0x00001c10


	//   ....[12]....
        /*0218*/ 	.word	0x00001c60


	//   ....[13]....
        /*021c*/ 	.word	0x00001c80


	//   ....[14]....
        /*0220*/ 	.word	0x00001ca0


	//   ....[15]....
        /*0224*/ 	.word	0x00003290


	//   ....[16]....
        /*0228*/ 	.word	0x000032f0


	//   ....[17]....
        /*022c*/ 	.word	0x00003350


	//   ....[18]....
        /*0230*/ 	.word	0x000033b0


	//   ....[19]....
        /*0234*/ 	.word	0x00003430


	//   ....[20]....
        /*0238*/ 	.word	0x00003470


	//   ....[21]....
        /*023c*/ 	.word	0x000034c0


	//   ....[22]....
        /*0240*/ 	.word	0x00003510


	//   ....[23]....
        /*0244*/ 	.word	0x00003560


	//----- nvinfo : EIATTR_VRC_CTA_INIT_COUNT
	.align		4
.L_15267:
        /*0248*/ 	.byte	0x02, 0x4a
	.zero		1
	.zero		1


	//----- nvinfo : EIATTR_SYSCALL_OFFSETS
	.align		4
        /*024c*/ 	.byte	0x04, 0x46
        /*024e*/ 	.short	(.L_15269 - .L_15268)


	//   ....[0]....
.L_15268:
        /*0250*/ 	.word	0x00002b60


	//   ....[1]....
        /*0254*/ 	.word	0x00003230


	//----- nvinfo : EIATTR_EXIT_INSTR_OFFSETS
	.align		4
.L_15269:
        /*0258*/ 	.byte	0x04, 0x1c
        /*025a*/ 	.short	(.L_15271 - .L_15270)


	//   ....[0]....
.L_15270:
        /*025c*/ 	.word	0x00000090


	//   ....[1]....
        /*0260*/ 	.word	0x00002fe0


	//   ....[2]....
        /*0264*/ 	.word	0x00003010


	//   ....[3]....
        /*0268*/ 	.word	0x00003130


	//   ....[4]....
        /*026c*/ 	.word	0x00003240


	//----- nvinfo : EIATTR_CRS_STACK_SIZE
	.align		4
.L_15271:
        /*0270*/ 	.byte	0x04, 0x1e
        /*0272*/ 	.short	(.L_15273 - .L_15272)
.L_15272:
        /*0274*/ 	.word	0x00000000


	//----- nvinfo : EIATTR_CBANK_PARAM_SIZE
	.align		4
.L_15273:
        /*0278*/ 	.byte	0x03, 0x19
        /*027a*/ 	.short	0x008c


	//----- nvinfo : EIATTR_PARAM_CBANK
	.align		4
        /*027c*/ 	.byte	0x04, 0x0a
        /*027e*/ 	.short	(.L_15275 - .L_15274)
	.align		4
.L_15274:
        /*0280*/ 	.word	index@(.nv.constant0._ZN4vllm25paged_attention_v2_kernelI13__nv_bfloat16hLi80ELi16ELi128ELNS_18Fp8KVCacheDataTypeE1ELb1ELi512EEEvPfS3_PT_PKS4_PKT0_SA_ifPKiSC_iPKfiiiSE_SE_iiiii)
        /*0284*/ 	.short	0x0380
        /*0286*/ 	.short	0x008c


	//----- nvinfo : EIATTR_SW_WAR
	.align		4
.L_15275:
        /*0288*/ 	.byte	0x04, 0x36
        /*028a*/ 	.short	(.L_15277 - .L_15276)
.L_15276:
        /*028c*/ 	.word	0x00000008
.L_15277:


//--------------------- .nv.info._ZN4vllm25paged_attention_v2_kernelI13__nv_bfloat16hLi64ELi16ELi128ELNS_18Fp8KVCacheDataTypeE1ELb1ELi512EEEvPfS3_PT_PKS4_PKT0_SA_ifPKiSC_iPKfiiiSE_SE_iiiii --------------------------
	.section	.nv.info._ZN4vllm25paged_attention_v2_kernelI13__nv_bfloat16hLi64ELi16ELi128ELNS_18Fp8KVCacheDataTypeE1ELb1ELi512EEEvPfS3_PT_PKS4_PKT0_SA_ifPKiSC_iPKfiiiSE_SE_iiiii,"",@"SHT_CUDA_INFO"
	.sectionflags	@""
	.align	4


	//----- nvinfo : EIATTR_CUDA_API_VERSION
	.align		4
        /*0000*/ 	.byte	0x04, 0x37
        /*0002*/ 	.short	(.L_15279 - .L_15278)
.L_15278:
        /*0004*/ 	.word	0x00000082


	//----- nvinfo : EIATTR_KPARAM_INFO
	.align		4
.L_15279:
        /*0008*/ 	.byte	0x04, 0x17
        /*000a*/ 	.short	(.L_15281 - .L_15280)
.L_15280:
        /*000c*/ 	.word	0x00000000
        /*0010*/ 	.short	0x0015
        /*0012*/ 	.short	0x0088
        /*0014*/ 	.byte	0x00, 0xf0, 0x11, 0x00


	//----- nvinfo : EIATTR_KPARAM_INFO
	.align		4
.L_15281:
        /*0018*/ 	.byte	0x04, 0x17
        /*001a*/ 	.short	(.L_15283 - .L_15282)
.L_15282:
        /*001c*/ 	.word	0x00000000
        /*0020*/ 	.short	0x0014
        /*0022*/ 	.short	0x0084
        /*0024*/ 	.byte	0x00, 0xf0, 0x11, 0x00


	//----- nvinfo : EIATTR_KPARAM_INFO
	.align		4
.L_15283:
        /*0028*/ 	.byte	0x04, 0x17
        /*002a*/ 	.short	(.L_15285 - .L_15284)
.L_15284:
        /*002c*/ 	.word	0x00000000
        /*0030*/ 	.short	0x0013
        /*0032*/ 	.short	0x0080
        /*0034*/ 	.byte	0x00, 0xf0, 0x11, 0x00


	//----- nvinfo : EIATTR_KPARAM_INFO
	.align		4
.L_15285:
        /*0038*/ 	.byte	0x04, 0x17
        /*003a*/ 	.short	(.L_15287 - .L_15286)
.L_15286:
        /*003c*/ 	.word	0x00000000
        /*0040*/ 	.short	0x0012
        /*0042*/ 	.short	0x007c
        /*0044*/ 	.byte	0x00, 0xf0, 0x11, 0x00


	//----- nvinfo : EIATTR_KPARAM_INFO
	.align		4
.L_15287:
        /*0048*/ 	.byte	0x04, 0x17
        /*004a*/ 	.short	(.L_15289 - .L_15288)
.L_15288:
        /*004c*/ 	.word	0x00000000
        /*0050*/ 	.short	0x0011
        /*0052*/ 	.short	0x0078
        /*0054*/ 	.byte	0x00, 0xf0, 0x11, 0x00


	//----- nvinfo : EIATTR_KPARAM_INFO
	.align		4
.L_15289:
        /*0058*/ 	.byte	0x04, 0x17
        /*005a*/ 	.short	(.L_15291 - .L_15290)
.L_15290:
        /*005c*/ 	.word	0x00000000
        /*0060*/ 	.short	0x0010
        /*0062*/ 	.short	0x0070
        /*0064*/ 	.byte	0x00, 0xf5, 0x21, 0x00


	//----- nvinfo : EIATTR_KPARAM_INFO
	.align		4
.L_15291:
        /*0068*/ 	.byte	0x04, 0x17
        /*006a*/ 	.short	(.L_15293 - .L_15292)
.L_15292:
        /*006c*/ 	.word	0x00000000
        /*0070*/ 	.short	0x000f
        /*0072*/ 	.short	0x0068
        /*0074*/ 	.byte	0x00, 0xf5, 0x21, 0x00


	//----- nvinfo : EIATTR_KPARAM_INFO
	.align		4
.L_15293:
        /*0078*/ 	.byte	0x04, 0x17
        /*007a*/ 	.short	(.L_15295 - .L_15294)
.L_15294:
        /*007c*/ 	.word	0x00000000
        /*0080*/ 	.short	0x000e
        /*0082*/ 	.short	0x0060
        /*0084*/ 	.byte	0x00, 0xf0, 0x11, 0x00


	//----- nvinfo : EIATTR_KPARAM_INFO
	.align		4
.L_15295:
        /*0088*/ 	.byte	0x04, 0x17
        /*008a*/ 	.short	(.L_15297 - .L_15296)
.L_15296:
        /*008c*/ 	.word	0x00000000
        /*0090*/ 	.short	0x000d
        /*0092*/ 	.short	0x005c
        /*0094*/ 	.byte	0x00, 0xf0, 0x11, 0x00


	//----- nvinfo : EIATTR_KPARAM_INFO
	.align		4
.L_15297:
        /*0098*/ 	.byte	0x04, 0x17
        /*009a*/ 	.short	(.L_15299 - .L_15298)
.L_15298:
        /*009c*/ 	.word	0x00000000
        /*00a0*/ 	.short	0x000c
        /*00a2*/ 	.short	0x0058
        /*00a4*/ 	.byte	0x00, 0xf0, 0x11, 0x00


	//----- nvinfo : EIATTR_KPARAM_INFO
	.align		4
.L_15299:
        /*00a8*/ 	.byte	0x04, 0x17
        /*00aa*/ 	.short	(.L_15301 - .L_15300)
.L_15300:
        /*00ac*/ 	.word	0x00000000
        /*00b0*/ 	.short	0x000b
        /*00b2*/ 	.short	0x0050
        /*00b4*/ 	.byte	0x00, 0xf5, 0x21, 0x00


	//----- nvinfo : EIATTR_KPARAM_INFO
	.align		4
.L_15301:
        /*00b8*/ 	.byte	0x04, 0x17
        /*00ba*/ 	.short	(.L_15303 - .L_15302)
.L_15302:
        /*00bc*/ 	.word	0x00000000
        /*00c0*/ 	.short	0x000a
        /*00c2*/ 	.short	0x0048
        /*00c4*/ 	.byte	0x00, 0xf0, 0x11, 0x00


	//----- nvinfo : EIATTR_KPARAM_INFO
	.align		4
.L_15303:
        /*00c8*/ 	.byte	0x04, 0x17
        /*00ca*/ 	.short	(.L_15305 - .L_15304)
.L_15304:
        /*00cc*/ 	.word	0x00000000
        /*00d0*/ 	.short	0x0009
        /*00d2*/ 	.short	0x0040
        /*00d4*/ 	.byte	0x00, 0xf5, 0x21, 0x00


	//----- nvinfo : EIATTR_KPARAM_INFO
	.align		4
.L_15305:
        /*00d8*/ 	.byte	0x04, 0x17
        /*00da*/ 	.short	(.L_15307 - .L_15306)
.L_15306:
        /*00dc*/ 	.word	0x00000000
        /*00e0*/ 	.short	0x0008
        /*00e2*/ 	.short	0x0038
        /*00e4*/ 	.byte	0x00, 0xf5, 0x21, 0x00


	//----- nvinfo : EIATTR_KPARAM_INFO
	.align		4
.L_15307:
        /*00e8*/ 	.byte	0x04, 0x17
        /*00ea*/ 	.short	(.L_15309 - .L_15308)
.L_15308:
        /*00ec*/ 	.word	0x00000000
        /*00f0*/ 	.short	0x0007
        /*00f2*/ 	.short	0x0034
        /*00f4*/ 	.byte	0x00, 0xf0, 0x11, 0x00


	//----- nvinfo : EIATTR_KPARAM_INFO
	.align		4
.L_15309:
        /*00f8*/ 	.byte	0x04, 0x17
        /*00fa*/ 	.short	(.L_15311 - .L_15310)
.L_15310:
        /*00fc*/ 	.word	0x00000000
        /*0100*/ 	.short	0x0006
        /*0102*/ 	.short	0x0030
        /*0104*/ 	.byte	0x00, 0xf0, 0x11, 0x00


	//----- nvinfo : EIATTR_KPARAM_INFO
	.align		4
.L_15311:
        /*0108*/ 	.byte	0x04, 0x17
        /*010a*/ 	.short	(.L_15313 - .L_15312)
.L_15312:
        /*010c*/ 	.word	0x00000000
        /*0110*/ 	.short	0x0005
        /*0112*/ 	.short	0x0028
        /*0114*/ 	.byte	0x00, 0xf5, 0x21, 0x00


	//----- nvinfo : EIATTR_KPARAM_INFO
	.align		4
.L_15313:
        /*0118*/ 	.byte	0x04, 0x17
        /*011a*/ 	.short	(.L_15315 - .L_15314)
.L_15314:
        /*011c*/ 	.word	0x00000000
        /*0120*/ 	.short	0x0004
        /*0122*/ 	.short	0x0020
        /*0124*/ 	.byte	0x00, 0xf5, 0x21, 0x00


	//----- nvinfo : EIATTR_KPARAM_INFO
	.align		4
.L_15315:
        /*0128*/ 	.byte	0x04, 0x17
        /*012a*/ 	.short	(.L_15317 - .L_15316)
.L_15316:
        /*012c*/ 	.word	0x00000000
        /*0130*/ 	.short	0x0003
        /*0132*/ 	.short	0x0018
        /*0134*/ 	.byte	0x00, 0xf5, 0x21, 0x00


	//----- nvinfo : EIATTR_KPARAM_INFO
	.align		4
.L_15317:
        /*0138*/ 	.byte	0x04, 0x17
        /*013a*/ 	.short	(.L_15319 - .L_15318)
.L_15318:
        /*013c*/ 	.word	0x00000000
        /*0140*/ 	.short	0x0002
        /*0142*/ 	.short	0x0010
        /*0144*/ 	.byte	0x00, 0xf5, 0x21, 0x00


	//----- nvinfo : EIATTR_KPARAM_INFO
	.align		4
.L_15319:
        /*0148*/ 	.byte	0x04, 0x17
        /*014a*/ 	.short	(.L_15321 - .L_15320)
.L_15320:
        /*014c*/ 	.word	0x00000000
        /*0150*/ 	.short	0x0001
        /*0152*/ 	.short	0x0008
        /*0154*/ 	.byte	0x00, 0xf5, 0x21, 0x00


	//----- nvinfo : EIATTR_KPARAM_INFO
	.align		4
.L_15321:
        /*0158*/ 	.byte	0x04, 0x17
        /*015a*/ 	.short	(.L_15323 - .L_15322)
.L_15322:
        /*015c*/ 	.word	0x00000000
        /*0160*/ 	.short	0x0000
        /*0162*/ 	.short	0x0000
        /*0164*/ 	.byte	0x00, 0xf5, 0x21, 0x00


	//----- nvinfo : EIATTR_SPARSE_MMA_MASK
	.align		4
.L_15323:
        /*0168*/ 	.byte	0x03, 0x50
        /*016a*/ 	.short	0x0000


	//----- nvinfo : EIATTR_MAXREG_COUNT
	.align		4
        /*016c*/ 	.byte	0x03, 0x1b
        /*016e*/ 	.short	0x00ff


	//----- nvinfo : EIATTR_NUM_BARRIERS
	.align		4
        /*0170*/ 	.byte	0x02, 0x4c
        /*0172*/ 	.byte	0x01
	.zero		1


	//----- nvinfo : EIATTR_EXTERNS
	.align		4
        /*0174*/ 	.byte	0x04, 0x0f
        /*0176*/ 	.short	(.L_15325 - .L_15324)


	//   ....[0]....
	.align		4
.L_15324:
        /*0178*/ 	.word	index@(__assertfail)


	//----- nvinfo : EIATTR_MERCURY_ISA_VERSION
	.align		4
.L_15325:
        /*017c*/ 	.byte	0x03, 0x5f
        /*017e*/ 	.short	0x0101


	//----- nvinfo : EIATTR_COOP_GROUP_MASK_REGIDS
	.align		4
        /*0180*/ 	.byte	0x04, 0x29
        /*0182*/ 	.short	(.L_15327 - .L_15326)


	//   ....[0]....
.L_15326:
        /*0184*/ 	.word	0xffffffff


	//   ....[1]....
        /*0188*/ 	.word	0xffffffff


	//   ....[2]....
        /*018c*/ 	.word	0xffffffff


	//   ....[3]....
        /*0190*/ 	.word	0xffffffff


	//   ....[4]....
        /*0194*/ 	.word	0xffffffff


	//   ....[5]....
        /*0198*/ 	.word	0xffffffff


	//   ....[6]....
        /*019c*/ 	.word	0xffffffff


	//   ....[7]....
        /*01a0*/ 	.word	0xffffffff


	//   ....[8]....
        /*01a4*/ 	.word	0xffffffff


	//   ....[9]....
        /*01a8*/ 	.word	0xffffffff


	//   ....[10]....
        /*01ac*/ 	.word	0xffffffff


	//   ....[11]....
        /*01b0*/ 	.word	0xffffffff


	//   ....[12]....
        /*01b4*/ 	.word	0xffffffff


	//   ....[13]....
        /*01b8*/ 	.word	0xffffffff


	//   ....[14]....
        /*01bc*/ 	.word	0xffffffff


	//   ....[15]....
        /*01c0*/ 	.word	0x0500000f


	//   ....[16]....
        /*01c4*/ 	.word	0x0500000f


	//   ....[17]....
        /*01c8*/ 	.word	0x0500000f


	//   ....[18]....
        /*01cc*/ 	.word	0x0500000f


	//   ....[19]....
        /*01d0*/ 	.word	0x0500000f


	//   ....[20]....
        /*01d4*/ 	.word	0x0500000f


	//   ....[21]....
        /*01d8*/ 	.word	0x0500000f


	//   ....[22]....
        /*01dc*/ 	.word	0x0500000f


	//----- nvinfo : EIATTR_COOP_GROUP_INSTR_OFFSETS
	.align		4
.L_15327:
        /*01e0*/ 	.byte	0x04, 0x28
        /*01e2*/ 	.short	(.L_15329 - .L_15328)


	//   ....[0]....
.L_15328:
        /*01e4*/ 	.word	0x00000b70


	//   ....[1]....
        /*01e8*/ 	.word	0x00000b90


	//   ....[2]....
        /*01ec*/ 	.word	0x00000bb0


	//   ....[3]....
        /*01f0*/ 	.word	0x00000bd0


	//   ....[4]....
        /*01f4*/ 	.word	0x00000d00


	//   ....[5]....
        /*01f8*/ 	.word	0x00000d20


	//   ....[6]....
        /*01fc*/ 	.word	0x00000d40


	//   ....[7]....
        /*0200*/ 	.word	0x00001b80


	//   ....[8]....
        /*0204*/ 	.word	0x00001bb0


	//   ....[9]....
        /*0208*/ 	.word	0x00001bd0


	//   ....[10]....
        /*020c*/ 	.word	0x00001bf0


	//   ....[11]....
        /*0210*/ 	.word	0x00001c10


	//   ....[12]....
        /*0214*/ 	.word	0x00001c60


	//   ....[13]....
        /*0218*/ 	.word	0x00001c80


	//   ....[14]....
        /*021c*/ 	.word	0x00001ca0


	//   ....[15]....
        /*0220*/ 	.word	0x00003230


	//   ....[16]....
        /*0224*/ 	.word	0x00003290


	//   ....[17]....
        /*0228*/ 	.word	0x000032f0


	//   ....[18]....
        /*022c*/ 	.word	0x00003350


	//   ....[19]....
        /*0230*/ 	.word	0x000033d0


	//   ....[20]....
        /*0234*/ 	.word	0x00003410


	//   ....[21]....
        /*0238*/ 	.word	0x00003460


	//   ....[22]....
        /*023c*/ 	.word	0x000034b0


	//----- nvinfo : EIATTR_VRC_CTA_INIT_COUNT
	.align		4
.L_15329:
        /*0240*/ 	.byte	0x02, 0x4a
	.zero		1
	.zero		1


	//----- nvinfo : EIATTR_SYSCALL_OFFSETS
	.align		4
        /*0244*/ 	.byte	0x04, 0x46
        /*0246*/ 	.short	(.L_15331 - .L_15330)


	//   ....[0]....
.L_15330:
        /*0248*/ 	.word	0x00002b60


	//   ....[1]....
        /*024c*/ 	.word	0x000031d0


	//----- nvinfo : EIATTR_EXIT_INSTR_OFFSETS
	.align		4
.L_15331:
        /*0250*/ 	.byte	0x04, 0x1c
        /*0252*/ 	.short	(.L_15333 - .L_15332)


	//   ....[0]....
.L_15332:
        /*0254*/ 	.word	0x00000090


	//   ....[1]....
        /*0258*/ 	.word	0x00002f60


	//   ....[2]....
        /*025c*/ 	.word	0x00002f90


	//   ....[3]....
        /*0260*/ 	.word	0x000030d0


	//   ....[4]....
        /*0264*/ 	.word	0x000031e0


	//----- nvinfo : EIATTR_CRS_STACK_SIZE
	.align		4
.L_15333:
        /*0268*/ 	.byte	0x04, 0x1e
        /*026a*/ 	.short	(.L_15335 - .L_15334)
.L_15334:
        /*026c*/ 	.word	0x00000000


	//----- nvinfo : EIATTR_CBANK_PARAM_SIZE
	.align		4
.L_15335:
        /*0270*/ 	.byte	0x03, 0x19
        /*0272*/ 	.short	0x008c


	//----- nvinfo : EIATTR_PARAM_CBANK
	.align		4
        /*0274*/ 	.byte	0x04, 0x0a
        /*0276*/ 	.short	(.L_15337 - .L_15336)
	.align		4
.L_15336:
        /*0278*/ 	.word	index@(.nv.constant0._ZN4vllm25paged_attention_v2_kernelI13__nv_bfloat16hLi64ELi16ELi128ELNS_18Fp8KVCacheDataTypeE1ELb1ELi512EEEvPfS3_PT_PKS4_PKT0_SA_ifPKiSC_iPKfiiiSE_SE_iiiii)
        /*027c*/ 	.short	0x0380
        /*027e*/ 	.short	0x008c


	//----- nvinfo : EIATTR_SW_WAR
	.align		4
.L_15337:
        /*0280*/ 	.byte	0x04, 0x36
        /*0282*/ 	.short	(.L_15339 - .L_15338)
.L_15338:
        /*0284*/ 	.word	0x00000008
.L_15339:


//--------------------- .nv.info._ZN4vllm25paged_attention_v2_kernelI13__nv_bfloat16hLi32ELi16ELi128ELNS_18Fp8KVCacheDataTypeE1ELb1ELi512EEEvPfS3_PT_PKS4_PKT0_SA_ifPKiSC_iPKfiiiSE_SE_iiiii --------------------------
	.section	.nv.info._ZN4vllm25paged_attention_v2_kernelI13__nv_bfloat16hLi32ELi16ELi128ELNS_18Fp8KVCacheDataTypeE1ELb1ELi512EEEvPfS3_PT_PKS4_PKT0_SA_ifPKiSC_iPKfiiiSE_SE_iiiii,"",@"SHT_CUDA_INFO"
	.sectionflags	@""
	.align	4


	//----- nvinfo : EIATTR_CUDA_API_VERSION
	.align		4
        /*0000*/ 	.byte	0x04, 0x37
        /*0002*/ 	.short	(.L_15341 - .L_15340)
.L_15340:
        /*0004*/ 	.word	0x00000082


	//----- nvinfo : EIATTR_KPARAM_INFO
	.align		4
.L_15341:
        /*0008*/ 	.byte	0x04, 0x17
        /*000a*/ 	.short	(.L_15343 - .L_15342)
.L_15342:
        /*000c*/ 	.word	0x00000000
        /*0010*/ 	.short	0x0015
        /*0012*/ 	.short	0x0088
        /*0014*/ 	.byte	0x00, 0xf0, 0x11, 0x00


	//----- nvinfo : EIATTR_KPARAM_INFO
	.align		4
.L_15343:
        /*0018*/ 	.byte	0x04, 0x17
        /*001a*/ 	.short	(.L_15345 - .L_15344)
.L_15344:
        /*001c*/ 	.word	0x00000000
        /*0020*/ 	.short	0x0014
        /*0022*/ 	.short	0x0084
        /*0024*/ 	.byte	0x00, 0xf0, 0x11, 0x00


	//----- nvinfo : EIATTR_KPARAM_INFO
	.align		4
.L_15345:
        /*0028*/ 	.byte	0x04, 0x17
        /*002a*/ 	.short	(.L_15347 - .L_15346)
.L_15346:
        /*002c*/ 	.word	0x00000000
        /*0030*/ 	.short	0x0013
        /*0032*/ 	.short	0x0080
        /*0034*/ 	.byte	0x00, 0xf0, 0x11, 0x00


	//----- nvinfo : EIATTR_KPARAM_INFO
	.align		4
.L_15347:
        /*0038*/ 	.byte	0x04, 0x17
        /*003a*/ 	.short	(.L_15349 - .L_15348)
.L_15348:
        /*003c*/ 	.word	0x00000000
        /*0040*/ 	.short	0x0012
        /*0042*/ 	.short	0x007c
        /*0044*/ 	.byte	0x00, 0xf0, 0x11, 0x00


	//----- nvinfo : EIATTR_KPARAM_INFO
	.align		4
.L_15349:
        /*0048*/ 	.byte	0x04, 0x17
        /*004a*/ 	.short	(.L_15351 - .L_15350)
.L_15350:
        /*004c*/ 	.word	0x00000000
        /*0050*/ 	.short	0x0011
        /*0052*/ 	.short	0x0078
        /*0054*/ 	.byte	0x00, 0xf0, 0x11, 0x00


	//----- nvinfo : EIATTR_KPARAM_INFO
	.align		4
.L_15351:
        /*0058*/ 	.byte	0x04, 0x17
        /*005a*/ 	.short	(.L_15353 - .L_15352)
.L_15352:
        /*005c*/ 	.word	0x00000000
        /*0060*/ 	.short	0x0010
        /*0062*/ 	.short	0x0070
        /*0064*/ 	.byte	0x00, 0xf5, 0x21, 0x00


	//----- nvinfo : EIATTR_KPARAM_INFO
	.align		4
.L_15353:
        /*0068*/ 	.byte	0x04, 0x17
        /*006a*/ 	.short	(.L_15355 - .L_15354)
.L_15354:
        /*006c*/ 	.word	0x00000000
        /*0070*/ 	.short	0x000f
        /*0072*/ 	.short	0x0068
        /*0074*/ 	.byte	0x00, 0xf5, 0x21, 0x00


	//----- nvinfo : EIATTR_KPARAM_INFO
	.align		4
.L_15355:
        /*0078*/ 	.byte	0x04, 0x17
        /*007a*/ 	.short	(.L_15357 - .L_15356)
.L_15356:
        /*007c*/ 	.word	0x00000000
        /*0080*/ 	.short	0x000e
        /*0082*/ 	.short	0x0060
        /*0084*/ 	.byte	0x00, 0xf0, 0x11, 0x00


	//----- nvinfo : EIATTR_KPARAM_INFO
	.align		4
.L_15357:
        /*0088*/ 	.byte	0x04, 0x17
        /*008a*/ 	.short	(.L_15359 - .L_15358)
.L_15358:
        /*008c*/ 	.word	0x00000000
        /*0090*/ 	.short	0x000d
        /*0092*/ 	.short	0x005c
        /*0094*/ 	.byte	0x00, 0xf0, 0x11, 0x00


	//----- nvinfo : EIATTR_KPARAM_INFO
	.align		4
.L_15359:
        /*0098*/ 	.byte	0x04, 0x17
        /*009a*/ 	.short	(.L_15361 - .L_15360)
.L_15360:
        /*009c*/ 	.word	0x00000000
        /*00a0*/ 	.short	0x000c
        /*00a2*/ 	.short	0x0058
        /*00a4*/ 	.byte	0x00, 0xf0, 0x11, 0x00


	//----- nvinfo : EIATTR_KPARAM_INFO
	.align		4
.L_15361:
        /*00a8*/ 	.byte	0x04, 0x17
        /*00aa*/ 	.short	(.L_15363 - .L_15362)
.L_15362:
        /*00ac*/ 	.word	0x00000000
        /*00b0*/ 	.short	0x000b
        /*00b2*/ 	.short	0x0050
        /*00b4*/ 	.byte	0x00, 0xf5, 0x21, 0x00


	//----- nvinfo : EIATTR_KPARAM_INFO
	.align		4
.L_15363:
        /*00b8*/ 	.byte	0x04, 0x17
        /*00ba*/ 	.short	(.L_15365 - .L_15364)
.L_15364:
        /*00bc*/ 	.word	0x00000000
        /*00c0*/ 	.short	0x000a
        /*00c2*/ 	.short	0x0048
        /*00c4*/ 	.byte	0x00, 0xf0, 0x11, 0x00


	//----- nvinfo : EIATTR_KPARAM_INFO
	.align		4
.L_15365:
        /*00c8*/ 	.byte	0x04, 0x17
        /*00ca*/ 	.short	(.L_15367 - .L_15366)
.L_15366:
        /*00cc*/ 	.word	0x00000000
        /*00d0*/ 	.short	0x0009
        /*00d2*/ 	.short	0x0040
        /*00d4*/ 	.byte	0x00, 0xf5, 0x21, 0x00


	//----- nvinfo : EIATTR_KPARAM_INFO
	.align		4
.L_15367:
        /*00d8*/ 	.byte	0x04, 0x17
        /*00da*/ 	.short	(.L_15369 - .L_15368)
.L_15368:
        /*00dc*/ 	.word	0x00000000
        /*00e0*/ 	.short	0x0008
        /*00e2*/ 	.short	0x0038
        /*00e4*/ 	.byte	0x00, 0xf5, 0x21, 0x00


	//----- nvinfo : EIATTR_KPARAM_INFO
	.align		4
.L_15369:
        /*00e8*/ 	.byte	0x04, 0x17
        /*00ea*/ 	.short	(.L_15371 - .L_15370)
.L_15370:
        /*00ec*/ 	.word	0x00000000
        /*00f0*/ 	.short	0x0007
        /*00f2*/ 	.short	0x0034
        /*00f4*/ 	.byte	0x00, 0xf0, 0x11, 0x00


	//----- nvinfo : EIATTR_KPARAM_INFO
	.align		4
.L_15371:
        /*00f8*/ 	.byte	0x04, 0x17
        /*00fa*/ 	.short	(.L_15373 - .L_15372)
.L_15372:
        /*00fc*/ 	.word	0x00000000
        /*0100*/ 	.short	0x0006
        /*0102*/ 	.short	0x0030
        /*0104*/ 	.byte	0x00, 0xf0, 0x11, 0x00


	//----- nvinfo : EIATTR_KPARAM_INFO
	.align		4
.L_15373:
        /*0108*/ 	.byte	0x04, 0x17
        /*010a*/ 	.short	(.L_15375 - .L_15374)
.L_15374:
        /*010c*/ 	.word	0x00000000
        /*0110*/ 	.short	0x0005
        /*0112*/ 	.short	0x0028
        /*0114*/ 	.byte	0x00, 0xf5, 0x21, 0x00


	//----- nvinfo : EIATTR_KPARAM_INFO
	.align		4
.L_15375:
        /*0118*/ 	.byte	0x04, 0x17
        /*011a*/ 	.short	(.L_15377 - .L_15376)
.L_15376:
        /*011c*/ 	.word	0x00000000
        /*0120*/ 	.short	0x0004
        /*0122*/ 	.short	0x0020
        /*0124*/ 	.byte	0x00, 0xf5, 0x21, 0x00


	//----- nvinfo : EIATTR_KPARAM_INFO
	.align		4
.L_15377:
        /*0128*/ 	.byte	0x04, 0x17
        /*012a*/ 	.short	(.L_15379 - .L_15378)
.L_15378:
        /*012c*/ 	.word	0x00000000
        /*0130*/ 	.short	0x0003
        /*0132*/ 	.short	0x0018
        /*0134*/ 	.byte	0x00, 0xf5, 0x21, 0x00


	//----- nvinfo : EIATTR_KPARAM_INFO
	.align		4
.L_15379:
        /*0138*/ 	.byte	0x04, 0x17
        /*013a*/ 	.short	(.L_15381 - .L_15380)
.L_15380:
        /*013c*/ 	.word	0x00000000
        /*0140*/ 	.short	0x0002
        /*0142*/ 	.short	0x0010
        /*0144*/ 	.byte	0x00, 0xf5, 0x21, 0x00


	//----- nvinfo : EIATTR_KPARAM_INFO
	.align		4
.L_15381:
        /*0148*/ 	.byte	0x04, 0x17
        /*014a*/ 	.short	(.L_15383 - .L_15382)
.L_15382:
        /*014c*/ 	.word	0x00000000
        /*0150*/ 	.short	0x0001
        /*0152*/ 	.short	0x0008
        /*0154*/ 	.byte	0x00, 0xf5, 0x21, 0x00


	//----- nvinfo : EIATTR_KPARAM_INFO
	.align		4
.L_15383:
        /*0158*/ 	.byte	0x04, 0x17
        /*015a*/ 	.short	(.L_15385 - .L_15384)
.L_15384:
        /*015c*/ 	.word	0x00000000
        /*0160*/ 	.short	0x0000
        /*0162*/ 	.short	0x0000
        /*0164*/ 	.byte	0x00, 0xf5, 0x21, 0x00


	//----- nvinfo : EIATTR_SPARSE_MMA_MASK
	.align		4
.L_15385:
        /*0168*/ 	.byte	0x03, 0x50
        /*016a*/ 	.short	0x0000


	//----- nvinfo : EIATTR_MAXREG_COUNT
	.align		4
        /*016c*/ 	.byte	0x03, 0x1b
        /*016e*/ 	.short	0x00ff


	//----- nvinfo : EIATTR_NUM_BARRIERS
	.align		4
        /*0170*/ 	.byte	0x02, 0x4c
        /*0172*/ 	.byte	0x01
	.zero		1


	//----- nvinfo : EIATTR_EXTERNS
	.align		4
        /*0174*/ 	.byte	0x04, 0x0f
        /*0176*/ 	.short	(.L_15387 - .L_15386)


	//   ....[0]....
	.align		4
.L_15386:
        /*0178*/ 	.word	index@(__assertfail)


	//----- nvinfo : EIATTR_MERCURY_ISA_VERSION
	.align		4
.L_15387:
        /*017c*/ 	.byte	0x03, 0x5f
        /*017e*/ 	.short	0x0101


	//----- nvinfo : EIATTR_COOP_GROUP_MASK_REGIDS
	.align		4
        /*0180*/ 	.byte	0x04, 0x29
        /*0182*/ 	.short	(.L_15389 - .L_15388)


	//   ....[0]....
.L_15388:
        /*0184*/ 	.word	0xffffffff


	//   ....[1]....
        /*0188*/ 	.word	0xffffffff


	//   ....[2]....
        /*018c*/ 	.word	0xffffffff


	//   ....[3]....
        /*0190*/ 	.word	0xffffffff


	//   ....[4]....
        /*0194*/ 	.word	0xffffffff


	//   ....[5]....
        /*0198*/ 	.word	0xffffffff


	//   ....[6]....
        /*019c*/ 	.word	0xffffffff


	//   ....[7]....
        /*01a0*/ 	.word	0xffffffff


	//   ....[8]....
        /*01a4*/ 	.word	0xffffffff


	//   ....[9]....
        /*01a8*/ 	.word	0xffffffff


	//   ....[10]....
        /*01ac*/ 	.word	0xffffffff


	//   ....[11]....
        /*01b0*/ 	.word	0xffffffff


	//   ....[12]....
        /*01b4*/ 	.word	0xffffffff


	//   ....[13]....
        /*01b8*/ 	.word	0xffffffff


	//   ....[14]....
        /*01bc*/ 	.word	0xffffffff


	//   ....[15]....
        /*01c0*/ 	.word	0x0500000f


	//   ....[16]....
        /*01c4*/ 	.word	0x0500000f


	//   ....[17]....
        /*01c8*/ 	.word	0x0500000f


	//   ....[18]....
        /*01cc*/ 	.word	0x0500000f


	//   ....[19]....
        /*01d0*/ 	.word	0x0500000f


	//   ....[20]....
        /*01d4*/ 	.word	0x0500000f


	//----- nvinfo : EIATTR_COOP_GROUP_INSTR_OFFSETS
	.align		4
.L_15389:
        /*01d8*/ 	.byte	0x04, 0x28
        /*01da*/ 	.short	(.L_15391 - .L_15390)


	//   ....[0]....
.L_15390:
        /*01dc*/ 	.word	0x00000b70


	//   ....[1]....
        /*01e0*/ 	.word	0x00000b90


	//   ....[2]....
        /*01e4*/ 	.word	0x00000bb0


	//   ....[3]....
        /*01e8*/ 	.word	0x00000bd0


	//   ....[4]....
        /*01ec*/ 	.word	0x00000d00


	//   ....[5]....
        /*01f0*/ 	.word	0x00000d20


	//   ....[6]....
        /*01f4*/ 	.word	0x00000d40


	//   ....[7]....
        /*01f8*/ 	.word	0x00001b80


	//   ....[8]....
        /*01fc*/ 	.word	0x00001bd0


	//   ....[9]....
        /*0200*/ 	.word	0x00001bf0


	//   ....[10]....
        /*0204*/ 	.word	0x00001c10


	//   ....[11]....
        /*0208*/ 	.word	0x00001c30


	//   ....[12]....
        /*020c*/ 	.word	0x00001c80


	//   ....[13]....
        /*0210*/ 	.word	0x00001ca0


	//   ....[14]....
        /*0214*/ 	.word	0x00001cc0


	//   ....[15]....
        /*0218*/ 	.word	0x00003080


	//   ....[16]....
        /*021c*/ 	.word	0x000030e0


	//   ....[17]....
        /*0220*/ 	.word	0x00003140


	//   ....[18]....
        /*0224*/ 	.word	0x000031a0


	//   ....[19]....
        /*0228*/ 	.word	0x00003220


	//   ....[20]....
        /*022c*/ 	.word	0x00003260


	//----- nvinfo : EIATTR_VRC_CTA_INIT_COUNT
	.align		4
.L_15391:
        /*0230*/ 	.byte	0x02, 0x4a
	.zero		1
	.zero		1


	//----- nvinfo : EIATTR_SYSCALL_OFFSETS
	.align		4
        /*0234*/ 	.byte	0x04, 0x46
        /*0236*/ 	.short	(.L_15393 - .L_15392)


	//   ....[0]....
.L_15392:
        /*0238*/ 	.word	0x00002b70


	//   ....[1]....
        /*023c*/ 	.word	0x00003020


	//----- nvinfo : EIATTR_EXIT_INSTR_OFFSETS
	.align		4
.L_15393:
        /*0240*/ 	.byte	0x04, 0x1c
        /*0242*/ 	.short	(.L_15395 - .L_15394)


	//   ....[0]....
.L_15394:
        /*0244*/ 	.word	0x00000090


	//   ....[1]....
        /*0248*/ 	.word	0x00002e10


	//   ....[2]....
        /*024c*/ 	.word	0x00002e40


	//   ....[3]....
        /*0250*/ 	.word	0x00002f20


	//   ....[4]....
        /*0254*/ 	.word	0x00003030


	//----- nvinfo : EIATTR_CRS_STACK_SIZE
	.align		4
.L_15395:
        /*0258*/ 	.byte	0x04, 0x1e
        /*025a*/ 	.short	(.L_15397 - .L_15396)
.L_15396:
        /*025c*/ 	.word	0x00000000


	//----- nvinfo : EIATTR_CBANK_PARAM_SIZE
	.align		4
.L_15397:
        /*0260*/ 	.byte	0x03, 0x19
        /*0262*/ 	.short	0x008c


	//----- nvinfo : EIATTR_PARAM_CBANK
	.align		4
        /*0264*/ 	.byte	0x04, 0x0a
        /*0266*/ 	.short	(.L_15399 - .L_15398)
	.align		4
.L_15398:
        /*0268*/ 	.word	index@(.nv.constant0._ZN4vllm25paged_attention_v2_kernelI13__nv_bfloat16hLi32ELi16ELi128ELNS_18Fp8KVCacheDataTypeE1ELb1ELi512EEEvPfS3_PT_PKS4_PKT0_SA_ifPKiSC_iPKfiiiSE_SE_iiiii)
        /*026c*/ 	.short	0x0380
        /*026e*/ 	.short	0x008c


	//----- nvinfo : EIATTR_SW_WAR
	.align		4
.L_15399:
        /*0270*/ 	.byte	0x04, 0x36
        /*0272*/ 	.short	(.L_15401 - .L_15400)
.L_15400:
        /*0274*/ 	.word	0x00000008
.L_15401:


//--------------------- .nv.info._ZN4vllm25paged_attention_v2_kernelI13__nv_bfloat16hLi256ELi8ELi128ELNS_18Fp8KVCacheDataTypeE1ELb0ELi512EEEvPfS3_PT_PKS4_PKT0_SA_ifPKiSC_iPKfiiiSE_SE_iiiii --------------------------
	.section	.nv.info._ZN4vllm25paged_attention_v2_kernelI13__nv_bfloat16hLi256ELi8ELi128ELNS_18Fp8KVCacheDataTypeE1ELb0ELi512EEEvPfS3_PT_PKS4_PKT0_SA_ifPKiSC_iPKfiiiSE_SE_iiiii,"",@"SHT_CUDA_INFO"
	.sectionflags	@""
	.align	4


	//----- nvinfo : EIATTR_CUDA_API_VERSION
	.align		4
        /*0000*/ 	.byte	0x04, 0x37
        /*0002*/ 	.short	(.L_15403 - .L_15402)
.L_15402:
        /*0004*/ 	.word	0x00000082


	//----- nvinfo : EIATTR_KPARAM_INFO
	.align		4
.L_15403:
        /*0008*/ 	.byte	0x04, 0x17
        /*000a*/ 	.short	(.L_15405 - .L_15404)
.L_15404:
        /*000c*/ 	.word	0x00000000
        /*0010*/ 	.short	0x0015
        /*0012*/ 	.short	0x0088
        /*0014*/ 	.byte	0x00, 0xf0, 0x11, 0x00


	//----- nvinfo : EIATTR_KPARAM_INFO
	.align		4
.L_15405:
        /*0018*/ 	.byte	0x04, 0x17
        /*001a*/ 	.short	(.L_15407 - .L_15406)
.L_15406:
        /*001c*/ 	.word	0x00000000
        /*0020*/ 	.short	0x0014
        /*0022*/ 	.short	0x0084
        /*0024*/ 	.byte	0x00, 0xf0, 0x11, 0x00


	//----- nvinfo : EIATTR_KPARAM_INFO
	.align		4
.L_15407:
        /*0028*/ 	.byte	0x04, 0x17
        /*002a*/ 	.short	(.L_15409 - .L_15408)
.L_15408:
        /*002c*/ 	.word	0x00000000
        /*0030*/ 	.short	0x0013
        /*0032*/ 	.short	0x0080
        /*0034*/ 	.byte	0x00, 0xf0, 0x11, 0x00


	//----- nvinfo : EIATTR_KPARAM_INFO
	.align		4
.L_15409:
        /*0038*/ 	.byte	0x04, 0x17
        /*003a*/ 	.short	(.L_15411 - .L_15410)
.L_15410:
        /*003c*/ 	.word	0x00000000
        /*0040*/ 	.short	0x0012
        /*0042*/ 	.short	0x007c
        /*0044*/ 	.byte	0x00, 0xf0, 0x11, 0x00


	//----- nvinfo : EIATTR_KPARAM_INFO
	.align		4
.L_15411:
        /*0048*/ 	.byte	0x04, 0x17
        /*004a*/ 	.short	(.L_15413 - .L_15412)
.L_15412:
        /*004c*/ 	.word	0x00000000
        /*0050*/ 	.short	0x0011
        /*0052*/ 	.short	0x0078
        /*0054*/ 	.byte	0x00, 0xf0, 0x11, 0x00


	//----- nvinfo : EIATTR_KPARAM_INFO
	.align		4
.L_15413:
        /*0058*/ 	.byte	0x04, 0x17
        /*005a*/ 	.short	(.L_15415 - .L_15414)
.L_15414:
        /*005c*/ 	.word	0x00000000
        /*0060*/ 	.short	0x0010
        /*0062*/ 	.short	0x0070
        /*0064*/ 	.byte	0x00, 0xf5, 0x21, 0x00


	//----- nvinfo : EIATTR_KPARAM_INFO
	.align		4
.L_15415:
        /*0068*/ 	.byte	0x04, 0x17
        /*006a*/ 	.short	(.L_15417 - .L_15416)
.L_15416:
        /*006c*/ 	.word	0x00000000
        /*0070*/ 	.short	0x000f
        /*0072*/ 	.short	0x0068
        /*0074*/ 	.byte	0x00, 0xf5, 0x21, 0x00


	//----- nvinfo : EIATTR_KPARAM_INFO
	.align		4
.L_15417:
        /*0078*/ 	.byte	0x04, 0x17
        /*007a*/ 	.short	(.L_15419 - .L_15418)
.L_15418:
        /*007c*/ 	.word	0x00000000
        /*0080*/ 	.short	0x000e
        /*0082*/ 	.short	0x0060
        /*0084*/ 	.byte	0x00, 0xf0, 0x11, 0x00


	//----- nvinfo : EIATTR_KPARAM_INFO
	.align		4
.L_15419:
        /*0088*/ 	.byte	0x04, 0x17
        /*008a*/ 	.short	(.L_15421 - .L_15420)
.L_15420:
        /*008c*/ 	.word	0x00000000
        /*0090*/ 	.short	0x000d
        /*0092*/ 	.short	0x005c
        /*0094*/ 	.byte	0x00, 0xf0, 0x11, 0x00


	//----- nvinfo : EIATTR_KPARAM_INFO
	.align		4
.L_15421:
        /*0098*/ 	.byte	0x04, 0x17
        /*009a*/ 	.short	(.L_15423 - .L_15422)
.L_15422:
        /*009c*/ 	.word	0x00000000
        /*00a0*/ 	.short	0x000c
        /*00a2*/ 	.short	0x0058
        /*00a4*/ 	.byte	0x00, 0xf0, 0x11, 0x00


	//----- nvinfo : EIATTR_KPARAM_INFO
	.align		4
.L_15423:
        /*00a8*/ 	.byte	0x04, 0x17
        /*00aa*/ 	.short	(.L_15425 - .L_15424)
.L_15424:
        /*00ac*/ 	.word	0x00000000
        /*00b0*/ 	.short	0x000b
        /*00b2*/ 	.short	0x0050
        /*00b4*/ 	.byte	0x00, 0xf5, 0x21, 0x00


	//----- nvinfo : EIATTR_KPARAM_INFO
	.align		4
.L_15425:
        /*00b8*/ 	.byte	0x04, 0x17
        /*00ba*/ 	.short	(.L_15427 - .L_15426)
.L_15426:
        /*00bc*/ 	.word	0x00000000
        /*00c0*/ 	.short	0x000a
        /*00c2*/ 	.short	0x0048
        /*00c4*/ 	.byte	0x00, 0xf0, 0x11, 0x00


	//----- nvinfo : EIATTR_KPARAM_INFO
	.align		4
.L_15427:
        /*00c8*/ 	.byte	0x04, 0x17
        /*00ca*/ 	.short	(.L_15429 - .L_15428)
.L_15428:
        /*00cc*/ 	.word	0x00000000
        /*00d0*/ 	.short	0x0009
        /*00d2*/ 	.short	0x0040
        /*00d4*/ 	.byte	0x00, 0xf5, 0x21, 0x00


	//----- nvinfo : EIATTR_KPARAM_INFO
	.align		4
.L_15429:
        /*00d8*/ 	.byte	0x04, 0x17
        /*00da*/ 	.short	(.L_15431 - .L_15430)
.L_15430:
        /*00dc*/ 	.word	0x00000000
        /*00e0*/ 	.short	0x0008
        /*00e2*/ 	.short	0x0038
        /*00e4*/ 	.byte	0x00, 0xf5, 0x21, 0x00


	//----- nvinfo : EIATTR_KPARAM_INFO
	.align		4
.L_15431:
        /*00e8*/ 	.byte	0x04, 0x17
        /*00ea*/ 	.short	(.L_15433 - .L_15432)
.L_15432:
        /*00ec*/ 	.word	0x00000000
        /*00f0*/ 	.short	0x0007
        /*00f2*/ 	.short	0x0034
        /*00f4*/ 	.byte	0x00, 0xf0, 0x11, 0x00


	//----- nvinfo : EIATTR_KPARAM_INFO
	.align		4
.L_15433:
        /*00f8*/ 	.byte	0x04, 0x17
        /*00fa*/ 	.short	(.L_15435 - .L_15434)
.L_15434:
        /*00fc*/ 	.word	0x00000000
        /*0100*/ 	.short	0x0006
        /*0102*/ 	.short	0x0030
        /*0104*/ 	.byte	0x00, 0xf0, 0x11, 0x00


	//----- nvinfo : EIATTR_KPARAM_INFO
	.align		4
.L_15435:
        /*0108*/ 	.byte	0x04, 0x17
        /*010a*/ 	.short	(.L_15437 - .L_15436)
.L_15436:
        /*010c*/ 	.word	0x00000000
        /*0110*/ 	.short	0x0005
        /*0112*/ 	.short	0x0028
        /*0114*/ 	.byte	0x00, 0xf5, 0x21, 0x00


	//----- nvinfo : EIATTR_KPARAM_INFO
	.align		4
.L_15437:
        /*0118*/ 	.byte	0x04, 0x17
        /*011a*/ 	.short	(.L_15439 - .L_15438)
.L_15438:
        /*011c*/ 	.word	0x00000000
        /*0120*/ 	.short	0x0004
        /*0122*/ 	.short	0x0020
        /*0124*/ 	.byte	0x00, 0xf5, 0x21, 0x00


	//----- nvinfo : EIATTR_KPARAM_INFO
	.align		4
.L_15439:
        /*0128*/ 	.byte	0x04, 0x17
        /*012a*/ 	.short	(.L_15441 - .L_15440)
.L_15440:
        /*012c*/ 	.word	0x00000000
        /*0130*/ 	.short	0x0003
        /*0132*/ 	.short	0x0018
        /*0134*/ 	.byte	0x00, 0xf5, 0x21, 0x00


	//----- nvinfo : EIATTR_KPARAM_INFO
	.align		4
.L_15441:
        /*0138*/ 	.byte	0x04, 0x17
        /*013a*/ 	.short	(.L_15443 - .L_15442)
.L_15442:
        /*013c*/ 	.word	0x00000000
        /*0140*/ 	.short	0x0002
        /*0142*/ 	.short	0x0010
        /*0144*/ 	.byte	0x00, 0xf5, 0x21, 0x00


	//----- nvinfo : EIATTR_KPARAM_INFO
	.align		4
.L_15443:
        /*0148*/ 	.byte	0x04, 0x17
        /*014a*/ 	.short	(.L_15445 - .L_15444)
.L_15444:
        /*014c*/ 	.word	0x00000000
        /*0150*/ 	.short	0x0001
        /*0152*/ 	.short	0x0008
        /*0154*/ 	.byte	0x00, 0xf5, 0x21, 0x00


	//----- nvinfo : EIATTR_KPARAM_INFO
	.align		4
.L_15445:
        /*0158*/ 	.byte	0x04, 0x17
        /*015a*/ 	.short	(.L_15447 - .L_15446)
.L_15446:
        /*015c*/ 	.word	0x00000000
        /*0160*/ 	.short	0x0000
        /*0162*/ 	.short	0x0000
        /*0164*/ 	.byte	0x00, 0xf5, 0x21, 0x00


	//----- nvinfo : EIATTR_SPARSE_MMA_MASK
	.align		4
.L_15447:
        /*0168*/ 	.byte	0x03, 0x50
        /*016a*/ 	.short	0x0000


	//----- nvinfo : EIATTR_MAXREG_COUNT
	.align		4
        /*016c*/ 	.byte	0x03, 0x1b
        /*016e*/ 	.short	0x00ff


	//----- nvinfo : EIATTR_NUM_BARRIERS
	.align		4
        /*0170*/ 	.byte	0x02, 0x4c
        /*0172*/ 	.byte	0x01
	.zero		1


	//----- nvinfo : EIATTR_EXTERNS
	.align		4
        /*0174*/ 	.byte	0x04, 0x0f
        /*0176*/ 	.short	(.L_15449 - .L_15448)


	//   ....[0]....
	.align		4
.L_15448:
        /*0178*/ 	.word	index@(__assertfail)


	//----- nvinfo : EIATTR_MERCURY_ISA_VERSION
	.align		4
.L_15449:
        /*017c*/ 	.byte	0x03, 0x5f
        /*017e*/ 	.short	0x0101


	//----- nvinfo : EIATTR_COOP_GROUP_MASK_REGIDS
	.align		4
        /*0180*/ 	.byte	0x04, 0x29
        /*0182*/ 	.short	(.L_15451 - .L_15450)


	//   ....[0]....
.L_15450:
        /*0184*/ 	.word	0xffffffff


	//   ....[1]....
        /*0188*/ 	.word	0xffffffff


	//   ....[2]....
        /*018c*/ 	.word	0xffffffff


	//   ....[3]....
        /*0190*/ 	.word	0xffffffff


	//   ....[4]....
        /*0194*/ 	.word	0xffffffff


	//   ....[5]....
        /*0198*/ 	.word	0xffffffff


	//   ....[6]....
        /*019c*/ 	.word	0xffffffff


	//   ....[7]....
        /*01a0*/ 	.word	0xffffffff


	//   ....[8]....
        /*01a4*/ 	.word	0xffffffff


	//   ....[9]....
        /*01a8*/ 	.word	0xffffffff


	//   ....[10]....
        /*01ac*/ 	.word	0xffffffff


	//   ....[11]....
        /*01b0*/ 	.word	0xffffffff


	//   ....[12]....
        /*01b4*/ 	.word	0xffffffff


	//   ....[13]....
        /*01b8*/ 	.word	0xffffffff


	//   ....[14]....
        /*01bc*/ 	.word	0x0500000f


	//   ....[15]....
        /*01c0*/ 	.word	0x0500000f


	//   ....[16]....
        /*01c4*/ 	.word	0x0500000f


	//----- nvinfo : EIATTR_COOP_GROUP_INSTR_OFFSETS
	.align		4
.L_15451:
        /*01c8*/ 	.byte	0x04, 0x28
        /*01ca*/ 	.short	(.L_15453 - .L_15452)


	//   ....[0]....
.L_15452:
        /*01cc*/ 	.word	0x000003d0


	//   ....[1]....
        /*01d0*/ 	.word	0x000003f0


	//   ....[2]....
        /*01d4*/ 	.word	0x00000410


	//   ....[3]....
        /*01d8*/ 	.word	0x00000520


	//   ....[4]....
        /*01dc*/ 	.word	0x00000540


	//   ....[5]....
        /*01e0*/ 	.word	0x00000560


	//   ....[6]....
        /*01e4*/ 	.word	0x000013b0


	//   ....[7]....
        /*01e8*/ 	.word	0x000013e0


	//   ....[8]....
        /*01ec*/ 	.word	0x00001400


	//   ....[9]....
        /*01f0*/ 	.word	0x00001420


	//   ....[10]....
        /*01f4*/ 	.word	0x00001440


	//   ....[11]....
        /*01f8*/ 	.word	0x00001490


	//   ....[12]....
        /*01fc*/ 	.word	0x000014b0


	//   ....[13]....
        /*0200*/ 	.word	0x000014d0


	//   ....[14]....
        /*0204*/ 	.word	0x000026c0


	//   ....[15]....
        /*0208*/ 	.word	0x00002720


	//   ....[16]....
        /*020c*/ 	.word	0x00002780


	//----- nvinfo : EIATTR_VRC_CTA_INIT_COUNT
	.align		4
.L_15453:
        /*0210*/ 	.byte	0x02, 0x4a
	.zero		1
	.zero		1


	//----- nvinfo : EIATTR_SYSCALL_OFFSETS
	.align		4
        /*0214*/ 	.byte	0x04, 0x46
        /*0216*/ 	.short	(.L_15455 - .L_15454)


	//   ....[0]....
.L_15454:
        /*0218*/ 	.word	0x00000330


	//----- nvinfo : EIATTR_EXIT_INSTR_OFFSETS
	.align		4
.L_15455:
        /*021c*/ 	.byte	0x04, 0x1c
        /*021e*/ 	.short	(.L_15457 - .L_15456)


	//   ....[0]....
.L_15456:
        /*0220*/ 	.word	0x000000d0


	//   ....[1]....
        /*0224*/ 	.word	0x000024b0


	//   ....[2]....
        /*0228*/ 	.word	0x00002670


	//----- nvinfo : EIATTR_CRS_STACK_SIZE
	.align		4
.L_15457:
        /*022c*/ 	.byte	0x04, 0x1e
        /*022e*/ 	.short	(.L_15459 - .L_15458)
.L_15458:
        /*0230*/ 	.word	0x00000000


	//----- nvinfo : EIATTR_CBANK_PARAM_SIZE
	.align		4
.L_15459:
        /*0234*/ 	.byte	0x03, 0x19
        /*0236*/ 	.short	0x008c


	//----- nvinfo : EIATTR_PARAM_CBANK
	.align		4
        /*0238*/ 	.byte	0x04, 0x0a
        /*023a*/ 	.short	(.L_15461 - .L_15460)
	.align		4
.L_15460:
        /*023c*/ 	.word	index@(.nv.constant0._ZN4vllm25paged_attention_v2_kernelI13__nv_bfloat16hLi256ELi8ELi128ELNS_18Fp8KVCacheDataTypeE1ELb0ELi512EEEvPfS3_PT_PKS4_PKT0_SA_ifPKiSC_iPKfiiiSE_SE_iiiii)
        /*0240*/ 	.short	0x0380
        /*0242*/ 	.short	0x008c


	//----- nvinfo : EIATTR_SW_WAR
	.align		4
.L_15461:
        /*0244*/ 	.byte	0x04, 0x36
        /*0246*/ 	.short	(.L_15463 - .L_15462)
.L_15462:
        /*0248*/ 	.word	0x00000008
.L_15463:


//--------------------- .nv.info._ZN4vllm25paged_attention_v2_kernelI13__nv_bfloat16hLi192ELi8ELi128ELNS_18Fp8KVCacheDataTypeE1ELb0ELi512EEEvPfS3_PT_PKS4_PKT0_SA_ifPKiSC_iPKfiiiSE_SE_iiiii --------------------------
	.section	.nv.info._ZN4vllm25paged_attention_v2_kernelI13__nv_bfloat16hLi192ELi8ELi128ELNS_18Fp8KVCacheDataTypeE1ELb0ELi512EEEvPfS3_PT_PKS4_PKT0_SA_ifPKiSC_iPKfiiiSE_SE_iiiii,"",@"SHT_CUDA_INFO"
	.sectionflags	@""
	.align	4


	//----- nvinfo : EIATTR_CUDA_API_VERSION
	.align		4
        /*0000*/ 	.byte	0x04, 0x37
        /*0002*/ 	.short	(.L_15465 - .L_15464)
.L_15464:
        /*0004*/ 	.word	0x00000082


	//----- nvinfo : EIATTR_KPARAM_INFO
	.align		4
.L_15465:
        /*0008*/ 	.byte	0x04, 0x17
        /*000a*/ 	.short	(.L_15467 - .L_15466)
.L_15466:
        /*000c*/ 	.word	0x00000000
        /*0010*/ 	.short	0x0015
        /*0012*/ 	.short	0x0088
        /*0014*/ 	.byte	0x00, 0xf0, 0x11, 0x00


	//----- nvinfo : EIATTR_KPARAM_INFO
	.align		4
.L_15467:
        /*0018*/ 	.byte	0x04, 0x17
        /*001a*/ 	.short	(.L_15469 - .L_15468)
.L_15468:
        /*001c*/ 	.word	0x00000000
        /*0020*/ 	.short	0x0014
        /*0022*/ 	.short	0x0084
        /*0024*/ 	.byte	0x00, 0xf0, 0x11, 0x00


	//----- nvinfo : EIATTR_KPARAM_INFO
	.align		4
.L_15469:
        /*0028*/ 	.byte	0x04, 0x17
        /*002a*/ 	.short	(.L_15471 - .L_15470)
.L_15470:
        /*002c*/ 	.word	0x00000000
        /*0030*/ 	.short	0x0013
        /*0032*/ 	.short	0x0080
        /*0034*/ 	.byte	0x00, 0xf0, 0x11, 0x00


	//----- nvinfo : EIATTR_KPARAM_INFO
	.align		4
.L_15471:
        /*0038*/ 	.byte	0x04, 0x17
        /*003a*/ 	.short	(.L_15473 - .L_15472)
.L_15472:
        /*003c*/ 	.word	0x00000000
        /*0040*/ 	.short	0x0012
        /*0042*/ 	.short	0x007c
        /*0044*/ 	.byte	0x00, 0xf0, 0x11, 0x00


	//----- nvinfo : EIATTR_KPARAM_INFO
	.align		4
.L_15473:
        /*0048*/ 	.byte	0x04, 0x17
        /*004a*/ 	.short	(.L_15475 - .L_15474)
.L_15474:
        /*004c*/ 	.word	0x00000000
        /*0050*/ 	.short	0x0011
        /*0052*/ 	.short	0x0078
        /*0054*/ 	.byte	0x00, 0xf0, 0x11, 0x00


	//----- nvinfo : EIATTR_KPARAM_INFO
	.align		4
.L_15475:
        /*0058*/ 	.byte	0x04, 0x17
        /*005a*/ 	.short	(.L_15477 - .L_15476)
.L_15476:
        /*005c*/ 	.word	0x00000000
        /*0060*/ 	.short	0x0010
        /*0062*/ 	.short	0x0070
        /*0064*/ 	.byte	0x00, 0xf5, 0x21, 0x00


	//----- nvinfo : EIATTR_KPARAM_INFO
	.align		4
.L_15477:
        /*0068*/ 	.byte	0x04, 0x17
        /*006a*/ 	.short	(.L_15479 - .L_15478)
.L_15478:
        /*006c*/ 	.word	0x00000000
        /*0070*/ 	.short	0x000f
        /*0072*/ 	.short	0x0068
        /*0074*/ 	.byte	0x00, 0xf5, 0x21, 0x00


	//----- nvinfo : EIATTR_KPARAM_INFO
	.align		4
.L_15479:
        /*0078*/ 	.byte	0x04, 0x17
        /*007a*/ 	.short	(.L_15481 - .L_15480)
.L_15480:
        /*007c*/ 	.word	0x00000000
        /*0080*/ 	.short	0x000e
        /*0082*/ 	.short	0x0060
        /*0084*/ 	.byte	0x00, 0xf0, 0x11, 0x00


	//----- nvinfo : EIATTR_KPARAM_INFO
	.align		4
.L_15481:
        /*0088*/ 	.byte	0x04, 0x17
        /*008a*/ 	.short	(.L_15483 - .L_15482)
.L_15482:
        /*008c*/ 	.word	0x00000000
        /*0090*/ 	.short	0x000d
        /*0092*/ 	.short	0x005c
        /*0094*/ 	.byte	0x00, 0xf0, 0x11, 0x00


	//----- nvinfo : EIATTR_KPARAM_INFO
	.align		4
.L_15483:
        /*0098*/ 	.byte	0x04, 0x17
        /*009a*/ 	.short	(.L_15485 - .L_15484)
.L_15484:
        /*009c*/ 	.word	0x00000000
        /*00a0*/ 	.short	0x000c
        /*00a2*/ 	.short	0x0058
        /*00a4*/ 	.byte	0x00, 0xf0, 0x11, 0x00


	//----- nvinfo : EIATTR_KPARAM_INFO
	.align		4
.L_15485:
        /*00a8*/ 	.byte	0x04, 0x17
        /*00aa*/ 	.short	(.L_15487 - .L_15486)
.L_15486:
        /*00ac*/ 	.word	0x00000000
        /*00b0*/ 	.short	0x000b
        /*00b2*/ 	.short	0x0050
        /*00b4*/ 	.byte	0x00, 0xf5, 0x21, 0x00


	//----- nvinfo : EIATTR_KPARAM_INFO
	.align		4
.L_15487:
        /*00b8*/ 	.byte	0x04, 0x17
        /*00ba*/ 	.short	(.L_15489 - .L_15488)
.L_15488:
        /*00bc*/ 	.word	0x00000000
        /*00c0*/ 	.short	0x000a
        /*00c2*/ 	.short	0x0048
        /*00c4*/ 	.byte	0x00, 0xf0, 0x11, 0x00


	//----- nvinfo : EIATTR_KPARAM_INFO
	.align		4
.L_15489:
        /*00c8*/ 	.byte	0x04, 0x17
        /*00ca*/ 	.short	(.L_15491 - .L_15490)
.L_15490:
        /*00cc*/ 	.word	0x00000000
        /*00d0*/ 	.short	0x0009
        /*00d2*/ 	.short	0x0040
        /*00d4*/ 	.byte	0x00, 0xf5, 0x21, 0x00


	//----- nvinfo : EIATTR_KPARAM_INFO
	.align		4
.L_15491:
        /*00d8*/ 	.byte	0x04, 0x17
        /*00da*/ 	.short	(.L_15493 - .L_15492)
.L_15492:
        /*00dc*/ 	.word	0x00000000
        /*00e0*/ 	.short	0x0008
        /*00e2*/ 	.short	0x0038
        /*00e4*/ 	.byte	0x00, 0xf5, 0x21, 0x00


	//----- nvinfo : EIATTR_KPARAM_INFO
	.align		4
.L_15493:
        /*00e8*/ 	.byte	0x04, 0x17
        /*00ea*/ 	.short	(.L_15495 - .L_15494)
.L_15494:
        /*00ec*/ 	.word	0x00000000
        /*00f0*/ 	.short	0x0007
        /*00f2*/ 	.short	0x0034
        /*00f4*/ 	.byte	0x00, 0xf0, 0x11, 0x00


	//----- nvinfo : EIATTR_KPARAM_INFO
	.align		4
.L_15495:
        /*00f8*/ 	.byte	0x04, 0x17
        /*00fa*/ 	.short	(.L_15497 - .L_15496)
.L_15496:
        /*00fc*/ 	.word	0x00000000
        /*0100*/ 	.short	0x0006
        /*0102*/ 	.short	0x0030
        /*0104*/ 	.byte	0x00, 0xf0, 0x11, 0x00


	//----- nvinfo : EIATTR_KPARAM_INFO
	.align		4
.L_15497:
        /*0108*/ 	.byte	0x04, 0x17
        /*010a*/ 	.short	(.L_15499 - .L_15498)
.L_15498:
        /*010c*/ 	.word	0x00000000
        /*0110*/ 	.short	0x0005
        /*0112*/ 	.short	0x0028
        /*0114*/ 	.byte	0x00, 0xf5, 0x21, 0x00


	//----- nvinfo : EIATTR_KPARAM_INFO
	.align		4
.L_15499:
        /*0118*/ 	.byte	0x04, 0x17
        /*011a*/ 	.short	(.L_15501 - .L_15500)
.L_15500:
        /*011c*/ 	.word	0x00000000
        /*0120*/ 	.short	0x0004
        /*0122*/ 	.short	0x0020
        /*0124*/ 	.byte	0x00, 0xf5, 0x21, 0x00


	//----- nvinfo : EIATTR_KPARAM_INFO
	.align		4
.L_15501:
        /*0128*/ 	.byte	0x04, 0x17
        /*012a*/ 	.short	(.L_15503 - .L_15502)
.L_15502:
        /*012c*/ 	.word	0x00000000
        /*0130*/ 	.short	0x0003
        /*0132*/ 	.short	0x0018
        /*0134*/ 	.byte	0x00, 0xf5, 0x21, 0x00


	//----- nvinfo : EIATTR_KPARAM_INFO
	.align		4
.L_15503:
        /*0138*/ 	.byte	0x04, 0x17
        /*013a*/ 	.short	(.L_15505 - .L_15504)
.L_15504:
        /*013c*/ 	.word	0x00000000
        /*0140*/ 	.short	0x0002
        /*0142*/ 	.short	0x0010
        /*0144*/ 	.byte	0x00, 0xf5, 0x21, 0x00


	//----- nvinfo : EIATTR_KPARAM_INFO
	.align		4
.L_15505:
        /*0148*/ 	.byte	0x04, 0x17
        /*014a*/ 	.short	(.L_15507 - .L_15506)
.L_15506:
        /*014c*/ 	.word	0x00000000
        /*0150*/ 	.short	0x0001
        /*0152*/ 	.short	0x0008
        /*0154*/ 	.byte	0x00, 0xf5, 0x21, 0x00


	//----- nvinfo : EIATTR_KPARAM_INFO
	.align		4
.L_15507:
        /*0158*/ 	.byte	0x04, 0x17
        /*015a*/ 	.short	(.L_15509 - .L_15508)
.L_15508:
        /*015c*/ 	.word	0x00000000
        /*0160*/ 	.short	0x0000
        /*0162*/ 	.short	0x0000
        /*0164*/ 	.byte	0x00, 0xf5, 0x21, 0x00


	//----- nvinfo : EIATTR_SPARSE_MMA_MASK
	.align		4
.L_15509:
        /*0168*/ 	.byte	0x03, 0x50
        /*016a*/ 	.short	0x0000


	//----- nvinfo : EIATTR_MAXREG_COUNT
	.align		4
        /*016c*/ 	.byte	0x03, 0x1b
        /*016e*/ 	.short	0x00ff


	//----- nvinfo : EIATTR_NUM_BARRIERS
	.align		4
        /*0170*/ 	.byte	0x02, 0x4c
        /*0172*/ 	.byte	0x01
	.zero		1


	//----- nvinfo : EIATTR_EXTERNS
	.align		4
        /*0174*/ 	.byte	0x04, 0x0f
        /*0176*/ 	.short	(.L_15511 - .L_15510)


	//   ....[0]....
	.align		4
.L_15510:
        /*0178*/ 	.word	index@(__assertfail)


	//----- nvinfo : EIATTR_MERCURY_ISA_VERSION
	.align		4
.L_15511:
        /*017c*/ 	.byte	0x03, 0x5f
        /*017e*/ 	.short	0x0101


	//----- nvinfo : EIATTR_COOP_GROUP_MASK_REGIDS
	.align		4
        /*0180*/ 	.byte	0x04, 0x29
        /*0182*/ 	.short	(.L_15513 - .L_15512)


	//   ....[0]....
.L_15512:
        /*0184*/ 	.word	0xffffffff


	//   ....[1]....
        /*0188*/ 	.word	0xffffffff


	//   ....[2]....
        /*018c*/ 	.word	0xffffffff


	//   ....[3]....
        /*0190*/ 	.word	0xffffffff


	//   ....[4]....
        /*0194*/ 	.word	0xffffffff


	//   ....[5]....
        /*0198*/ 	.word	0xffffffff


	//   ....[6]....
        /*019c*/ 	.word	0xffffffff


	//   ....[7]....
        /*01a0*/ 	.word	0xffffffff


	//   ....[8]....
        /*01a4*/ 	.word	0xffffffff


	//   ....[9]....
        /*01a8*/ 	.word	0xffffffff


	//   ....[10]....
        /*01ac*/ 	.word	0xffffffff


	//   ....[11]....
        /*01b0*/ 	.word	0xffffffff


	//   ....[12]....
        /*01b4*/ 	.word	0xffffffff


	//   ....[13]....
        /*01b8*/ 	.word	0xffffffff


	//   ....[14]....
        /*01bc*/ 	.word	0x0500000f


	//   ....[15]....
        /*01c0*/ 	.word	0x0500000f


	//   ....[16]....
        /*01c4*/ 	.word	0x0500000f


	//----- nvinfo : EIATTR_COOP_GROUP_INSTR_OFFSETS
	.align		4
.L_15513:
        /*01c8*/ 	.byte	0x04, 0x28
        /*01ca*/ 	.short	(.L_15515 - .L_15514)


	//   ....[0]....
.L_15514:
        /*01cc*/ 	.word	0x00000380


	//   ....[1]....
        /*01d0*/ 	.word	0x000003a0


	//   ....[2]....
        /*01d4*/ 	.word	0x000003c0


	//   ....[3]....
        /*01d8*/ 	.word	0x000004c0


	//   ....[4]....
        /*01dc*/ 	.word	0x000004e0


	//   ....[5]....
        /*01e0*/ 	.word	0x00000510


	//   ....[6]....
        /*01e4*/ 	.word	0x00001350


	//   ....[7]....
        /*01e8*/ 	.word	0x00001380


	//   ....[8]....
        /*01ec*/ 	.word	0x000013a0


	//   ....[9]....
        /*01f0*/ 	.word	0x000013c0


	//   ....[10]....
        /*01f4*/ 	.word	0x000013e0


	//   ....[11]....
        /*01f8*/ 	.word	0x00001430


	//   ....[12]....
        /*01fc*/ 	.word	0x00001450


	//   ....[13]....
        /*0200*/ 	.word	0x00001470


	//   ....[14]....
        /*0204*/ 	.word	0x00002450


	//   ....[15]....
        /*0208*/ 	.word	0x000024b0


	//   ....[16]....
        /*020c*/ 	.word	0x00002510


	//----- nvinfo : EIATTR_VRC_CTA_INIT_COUNT
	.align		4
.L_15515:
        /*0210*/ 	.byte	0x02, 0x4a
	.zero		1
	.zero		1


	//----- nvinfo : EIATTR_SYSCALL_OFFSETS
	.align		4
        /*0214*/ 	.byte	0x04, 0x46
        /*0216*/ 	.short	(.L_15517 - .L_15516)


	//   ....[0]....
.L_15516:
        /*0218*/ 	.word	0x000002e0


	//----- nvinfo : EIATTR_EXIT_INSTR_OFFSETS
	.align		4
.L_15517:
        /*021c*/ 	.byte	0x04, 0x1c
        /*021e*/ 	.short	(.L_15519 - .L_15518)


	//   ....[0]....
.L_15518:
        /*0220*/ 	.word	0x000000b0


	//   ....[1]....
        /*0224*/ 	.word	0x00002270


	//   ....[2]....
        /*0228*/ 	.word	0x00002400


	//----- nvinfo : EIATTR_CRS_STACK_SIZE
	.align		4
.L_15519:
        /*022c*/ 	.byte	0x04, 0x1e
        /*022e*/ 	.short	(.L_15521 - .L_15520)
.L_15520:
        /*0230*/ 	.word	0x00000000


	//----- nvinfo : EIATTR_CBANK_PARAM_SIZE
	.align		4
.L_15521:
        /*0234*/ 	.byte	0x03, 0x19
        /*0236*/ 	.short	0x008c


	//----- nvinfo : EIATTR_PARAM_CBANK
	.align		4
        /*0238*/ 	.byte	0x04, 0x0a
        /*023a*/ 	.short	(.L_15523 - .L_15522)
	.align		4
.L_15522:
        /*023c*/ 	.word	index@(.nv.constant0._ZN4vllm25paged_attention_v2_kernelI13__nv_bfloat16hLi192ELi8ELi128ELNS_18Fp8KVCacheDataTypeE1ELb0ELi512EEEvPfS3_PT_PKS4_PKT0_SA_ifPKiSC_iPKfiiiSE_SE_iiiii)
        /*0240*/ 	.short	0x0380
        /*0242*/ 	.short	0x008c


	//----- nvinfo : EIATTR_SW_WAR
	.align		4
.L_15523:
        /*0244*/ 	.byte	0x04, 0x36
        /*0246*/ 	.short	(.L_15525 - .L_15524)
.L_15524:
        /*0248*/ 	.word	0x00000008
.L_15525:


//--------------------- .nv.info._ZN4vllm25paged_attention_v2_kernelI13__nv_bfloat16hLi128ELi8ELi128ELNS_18Fp8KVCacheDataTypeE1ELb0ELi512EEEvPfS3_PT_PKS4_PKT0_SA_ifPKiSC_iPKfiiiSE_SE_iiiii --------------------------
	.section	.nv.info._ZN4vllm25paged_attention_v2_kernelI13__nv_bfloat16hLi128ELi8ELi128ELNS_18Fp8KVCacheDataTypeE1ELb0ELi512EEEvPfS3_PT_PKS4_PKT0_SA_ifPKiSC_iPKfiiiSE_SE_iiiii,"",@"SHT_CUDA_INFO"
	.sectionflags	@""
	.align	4


	//----- nvinfo : EIATTR_CUDA_API_VERSION
	.align		4
        /*0000*/ 	.byte	0x04, 0x37
        /*0002*/ 	.short	(.L_15527 - .L_15526)
.L_15526:
        /*0004*/ 	.word	0x00000082


	//----- nvinfo : EIATTR_KPARAM_INFO
	.align		4
.L_15527:
        /*0008*/ 	.byte	0x04, 0x17
        /*000a*/ 	.short	(.L_15529 - .L_15528)
.L_15528:
        /*000c*/ 	.word	0x00000000
        /*0010*/ 	.short	0x0015
        /*0012*/ 	.short	0x0088
        /*0014*/ 	.byte	0x00, 0xf0, 0x11, 0x00


	//----- nvinfo : EIATTR_KPARAM_INFO
	.align		4
.L_15529:
        /*0018*/ 	.byte	0x04, 0x17
        /*001a*/ 	.short	(.L_15531 - .L_15530)
.L_15530:
        /*001c*/ 	.word	0x00000000
        /*0020*/ 	.short	0x0014
        /*0022*/ 	.short	0x0084
        /*0024*/ 	.byte	0x00, 0xf0, 0x11, 0x00


	//----- nvinfo : EIATTR_KPARAM_INFO
	.align		4
.L_15531:
        /*0028*/ 	.byte	0x04, 0x17
        /*002a*/ 	.short	(.L_15533 - .L_15532)
.L_15532:
        /*002c*/ 	.word	0x00000000
        /*0030*/ 	.short	0x0013
        /*0032*/ 	.short	0x0080
        /*0034*/ 	.byte	0x00, 0xf0, 0x11, 0x00


	//----- nvinfo : EIATTR_KPARAM_INFO
	.align		4
.L_15533:
        /*0038*/ 	.byte	0x04, 0x17
        /*003a*/ 	.short	(.L_15535 - .L_15534)
.L_15534:
        /*003c*/ 	.word	0x00000000
        /*0040*/ 	.short	0x0012
        /*0042*/ 	.short	0x007c
        /*0044*/ 	.byte	0x00, 0xf0, 0x11, 0x00


	//----- nvinfo : EIATTR_KPARAM_INFO
	.align		4
.L_15535:
        /*0048*/ 	.byte	0x04, 0x17
        /*004a*/ 	.short	(.L_15537 - .L_15536)
.L_15536:
        /*004c*/ 	.word	0x00000000
        /*0050*/ 	.short	0x0011
        /*0052*/ 	.short	0x0078
        /*0054*/ 	.byte	0x00, 0xf0, 0x11, 0x00


	//----- nvinfo : EIATTR_KPARAM_INFO
	.align		4
.L_15537:
        /*0058*/ 	.byte	0x04, 0x17
        /*005a*/ 	.short	(.L_15539 - .L_15538)
.L_15538:
        /*005c*/ 	.word	0x00000000
        /*0060*/ 	.short	0x0010
        /*0062*/ 	.short	0x0070
        /*0064*/ 	.byte	0x00, 0xf5, 0x21, 0x00


	//----- nvinfo : EIATTR_KPARAM_INFO
	.align		4
.L_15539:
        /*0068*/ 	.byte	0x04, 0x17
        /*006a*/ 	.short	(.L_15541 - .L_15540)
.L_15540:
        /*006c*/ 	.word	0x00000000
        /*0070*/ 	.short	0x000f
        /*0072*/ 	.short	0x0068
        /*0074*/ 	.byte	0x00, 0xf5, 0x21, 0x00


	//----- nvinfo : EIATTR_KPARAM_INFO
	.align		4
.L_15541:
        /*0078*/ 	.byte	0x04, 0x17
        /*007a*/ 	.short	(.L_15543 - .L_15542)
.L_15542:
        /*007c*/ 	.word	0x00000000
        /*0080*/ 	.short	0x000e
        /*0082*/ 	.short	0x0060
        /*0084*/ 	.byte	0x00, 0xf0, 0x11, 0x00


	//----- nvinfo : EIATTR_KPARAM_INFO
	.align		4
.L_15543:
        /*0088*/ 	.byte	0x04, 0x17
        /*008a*/ 	.short	(.L_15545 - .L_15544)
.L_15544:
        /*008c*/ 	.word	0x00000000
        /*0090*/ 	.short	0x000d
        /*0092*/ 	.short	0x005c
        /*0094*/ 	.byte	0x00, 0xf0, 0x11, 0x00


	//----- nvinfo : EIATTR_KPARAM_INFO
	.align		4
.L_15545:
        /*0098*/ 	.byte	0x04, 0x17
        /*009a*/ 	.short	(.L_15547 - .L_15546)
.L_15546:
        /*009c*/ 	.word	0x00000000
        /*00a0*/ 	.short	0x000c
        /*00a2*/ 	.short	0x0058
        /*00a4*/ 	.byte	0x00, 0xf0, 0x11, 0x00


	//----- nvinfo : EIATTR_KPARAM_INFO
	.align		4
.L_15547:
        /*00a8*/ 	.byte	0x04, 0x17
        /*00aa*/ 	.short	(.L_15549 - .L_15548)
.L_15548:
        /*00ac*/ 	.word	0x00000000
        /*00b0*/ 	.short	0x000b
        /*00b2*/ 	.short	0x0050
        /*00b4*/ 	.byte	0x00, 0xf5, 0x21, 0x00


	//----- nvinfo : EIATTR_KPARAM_INFO
	.align		4
.L_15549:
        /*00b8*/ 	.byte	0x04, 0x17
        /*00ba*/ 	.short	(.L_15551 - .L_15550)
.L_15550:
        /*00bc*/ 	.word	0x00000000
        /*00c0*/ 	.short	0x000a
        /*00c2*/ 	.short	0x0048
        /*00c4*/ 	.byte	0x00, 0xf0, 0x11, 0x00


	//----- nvinfo : EIATTR_KPARAM_INFO
	.align		4
.L_15551:
        /*00c8*/ 	.byte	0x04, 0x17
        /*00ca*/ 	.short	(.L_15553 - .L_15552)
.L_15552:
        /*00cc*/ 	.word	0x00000000
        /*00d0*/ 	.short	0x0009
        /*00d2*/ 	.short	0x0040
        /*00d4*/ 	.byte	0x00, 0xf5, 0x21, 0x00


	//----- nvinfo : EIATTR_KPARAM_INFO
	.align		4
.L_15553:
        /*00d8*/ 	.byte	0x04, 0x17
        /*00da*/ 	.short	(.L_15555 - .L_15554)
.L_15554:
        /*00dc*/ 	.word	0x00000000
        /*00e0*/ 	.short	0x0008
        /*00e2*/ 	.short	0x0038
        /*00e4*/ 	.byte	0x00, 0xf5, 0x21, 0x00


	//----- nvinfo : EIATTR_KPARAM_INFO
	.align		4
.L_15555:
        /*00e8*/ 	.byte	0x04, 0x17
        /*00ea*/ 	.short	(.L_15557 - .L_15556)
.L_15556:
        /*00ec*/ 	.word	0x00000000
        /*00f0*/ 	.short	0x0007
        /*00f2*/ 	.short	0x0034
        /*00f4*/ 	.byte	0x00, 0xf0, 0x11, 0x00


	//----- nvinfo : EIATTR_KPARAM_INFO
	.align		4
.L_15557:
        /*00f8*/ 	.byte	0x04, 0x17
        /*00fa*/ 	.short	(.L_15559 - .L_15558)
.L_15558:
        /*00fc*/ 	.word	0x00000000
        /*0100*/ 	.short	0x0006
        /*0102*/ 	.short	0x0030
        /*0104*/ 	.byte	0x00, 0xf0, 0x11, 0x00


	//----- nvinfo : EIATTR_KPARAM_INFO
	.align		4
.L_15559:
        /*0108*/ 	.byte	0x04, 0x17
        /*010a*/ 	.short	(.L_15561 - .L_15560)
.L_15560:
        /*010c*/ 	.word	0x00000000
        /*0110*/ 	.short	0x0005
        /*0112*/ 	.short	0x0028
        /*0114*/ 	.byte	0x00, 0xf5, 0x21, 0x00


	//----- nvinfo : EIATTR_KPARAM_INFO
	.align		4
.L_15561:
        /*0118*/ 	.byte	0x04, 0x17
        /*011a*/ 	.short	(.L_15563 - .L_15562)
.L_15562:
        /*011c*/ 	.word	0x00000000
        /*0120*/ 	.short	0x0004
        /*0122*/ 	.short	0x0020
        /*0124*/ 	.byte	0x00, 0xf5, 0x21, 0x00


	//----- nvinfo : EIATTR_KPARAM_INFO
	.align		4
.L_15563:
        /*0128*/ 	.byte	0x04, 0x17
        /*012a*/ 	.short	(.L_15565 - .L_15564)
.L_15564:
        /*012c*/ 	.word	0x00000000
        /*0130*/ 	.short	0x0003
        /*0132*/ 	.short	0x0018
        /*0134*/ 	.byte	0x00, 0xf5, 0x21, 0x00


	//----- nvinfo : EIATTR_KPARAM_INFO
	.align		4
.L_15565:
        /*0138*/ 	.byte	0x04, 0x17
        /*013a*/ 	.short	(.L_15567 - .L_15566)
.L_15566:
        /*013c*/ 	.word	0x00000000
        /*0140*/ 	.short	0x0002
        /*0142*/ 	.short	0x0010
        /*0144*/ 	.byte	0x00, 0xf5, 0x21, 0x00


	//----- nvinfo : EIATTR_KPARAM_INFO
	.align		4
.L_15567:
        /*0148*/ 	.byte	0x04, 0x17
        /*014a*/ 	.short	(.L_15569 - .L_15568)
.L_15568:
        /*014c*/ 	.word	0x00000000
        /*0150*/ 	.short	0x0001
        /*0152*/ 	.short	0x0008
        /*0154*/ 	.byte	0x00, 0xf5, 0x21, 0x00


	//----- nvinfo : EIATTR_KPARAM_INFO
	.align		4
.L_15569:
        /*0158*/ 	.byte	0x04, 0x17
        /*015a*/ 	.short	(.L_15571 - .L_15570)
.L_15570:
        /*015c*/ 	.word	0x00000000
        /*0160*/ 	.short	0x0000
        /*0162*/ 	.short	0x0000
        /*0164*/ 	.byte	0x00, 0xf5, 0x21, 0x00


	//----- nvinfo : EIATTR_SPARSE_MMA_MASK
	.align		4
.L_15571:
        /*0168*/ 	.byte	0x03, 0x50
        /*016a*/ 	.short	0x0000


	//----- nvinfo : EIATTR_MAXREG_COUNT
	.align		4
        /*016c*/ 	.byte	0x03, 0x1b
        /*016e*/ 	.short	0x00ff


	//----- nvinfo : EIATTR_NUM_BARRIERS
	.align		4
        /*0170*/ 	.byte	0x02, 0x4c
        /*0172*/ 	.byte	0x01
	.zero		1


	//----- nvinfo : EIATTR_EXTERNS
	.align		4
        /*0174*/ 	.byte	0x04, 0x0f
        /*0176*/ 	.short	(.L_15573 - .L_15572)


	//   ....[0]....
	.align		4
.L_15572:
        /*0178*/ 	.word	index@(__assertfail)


	//----- nvinfo : EIATTR_MERCURY_ISA_VERSION
	.align		4
.L_15573:
        /*017c*/ 	.byte	0x03, 0x5f
        /*017e*/ 	.short	0x0101


	//----- nvinfo : EIATTR_COOP_GROUP_MASK_REGIDS
	.align		4
        /*0180*/ 	.byte	0x04, 0x29
        /*0182*/ 	.short	(.L_15575 - .L_15574)


	//   ....[0]....
.L_15574:
        /*0184*/ 	.word	0xffffffff


	//   ....[1]....
        /*0188*/ 	.word	0xffffffff


	//   ....[2]....
        /*018c*/ 	.word	0xffffffff


	//   ....[3]....
        /*0190*/ 	.word	0xffffffff


	//   ....[4]....
        /*0194*/ 	.word	0xffffffff


	//   ....[5]....
        /*0198*/ 	.word	0xffffffff


	//   ....[6]....
        /*019c*/ 	.word	0xffffffff


	//   ....[7]....
        /*01a0*/ 	.word	0xffffffff


	//   ....[8]....
        /*01a4*/ 	.word	0xffffffff


	//   ....[9]....
        /*01a8*/ 	.word	0xffffffff


	//   ....[10]....
        /*01ac*/ 	.word	0xffffffff


	//   ....[11]....
        /*01b0*/ 	.word	0xffffffff


	//   ....[12]....
        /*01b4*/ 	.word	0xffffffff


	//   ....[13]....
        /*01b8*/ 	.word	0xffffffff


	//   ....[14]....
        /*01bc*/ 	.word	0x0500000f


	//   ....[15]....
        /*01c0*/ 	.word	0x0500000f


	//   ....[16]....
        /*01c4*/ 	.word	0x0500000f


	//----- nvinfo : EIATTR_COOP_GROUP_INSTR_OFFSETS
	.align		4
.L_15575:
        /*01c8*/ 	.byte	0x04, 0x28
        /*01ca*/ 	.short	(.L_15577 - .L_15576)


	//   ....[0]....
.L_15576:
        /*01cc*/ 	.word	0x000003d0


	//   ....[1]....
        /*01d0*/ 	.word	0x000003f0


	//   ....[2]....
        /*01d4*/ 	.word	0x00000410


	//   ....[3]....
        /*01d8*/ 	.word	0x00000520


	//   ....[4]....
        /*01dc*/ 	.word	0x00000540


	//   ....[5]....
        /*01e0*/ 	.word	0x00000560


	//   ....[6]....
        /*01e4*/ 	.word	0x000013b0


	//   ....[7]....
        /*01e8*/ 	.word	0x000013e0


	//   ....[8]....
        /*01ec*/ 	.word	0x00001400


	//   ....[9]....
        /*01f0*/ 	.word	0x00001420


	//   ....[10]....
        /*01f4*/ 	.word	0x00001440


	//   ....[11]....
        /*01f8*/ 	.word	0x00001490


	//   ....[12]....
        /*01fc*/ 	.word	0x000014b0


	//   ....[13]....
        /*0200*/ 	.word	0x000014d0


	//   ....[14]....
        /*0204*/ 	.word	0x00002450


	//   ....[15]....
        /*0208*/ 	.word	0x000024b0


	//   ....[16]....
        /*020c*/ 	.word	0x00002510


	//----- nvinfo : EIATTR_VRC_CTA_INIT_COUNT
	.align		4
.L_15577:
        /*0210*/ 	.byte	0x02, 0x4a
	.zero		1
	.zero		1


	//----- nvinfo : EIATTR_SYSCALL_OFFSETS
	.align		4
        /*0214*/ 	.byte	0x04, 0x46
        /*0216*/ 	.short	(.L_15579 - .L_15578)


	//   ....[0]....
.L_15578:
        /*0218*/ 	.word	0x00000330


	//----- nvinfo : EIATTR_EXIT_INSTR_OFFSETS
	.align		4
.L_15579:
        /*021c*/ 	.byte	0x04, 0x1c
        /*021e*/ 	.short	(.L_15581 - .L_15580)


	//   ....[0]....
.L_15580:
        /*0220*/ 	.word	0x000000d0


	//   ....[1]....
        /*0224*/ 	.word	0x000022c0


	//   ....[2]....
        /*0228*/ 	.word	0x00002400


	//----- nvinfo : EIATTR_CRS_STACK_SIZE
	.align		4
.L_15581:
        /*022c*/ 	.byte	0x04, 0x1e
        /*022e*/ 	.short	(.L_15583 - .L_15582)
.L_15582:
        /*0230*/ 	.word	0x00000000


	//----- nvinfo : EIATTR_CBANK_PARAM_SIZE
	.align		4
.L_15583:
        /*0234*/ 	.byte	0x03, 0x19
        /*0236*/ 	.short	0x008c


	//----- nvinfo : EIATTR_PARAM_CBANK
	.align		4
        /*0238*/ 	.byte	0x04, 0x0a
        /*023a*/ 	.short	(.L_15585 - .L_15584)
	.align		4
.L_15584:
        /*023c*/ 	.word	index@(.nv.constant0._ZN4vllm25paged_attention_v2_kernelI13__nv_bfloat16hLi128ELi8ELi128ELNS_18Fp8KVCacheDataTypeE1ELb0ELi512EEEvPfS3_PT_PKS4_PKT0_SA_ifPKiSC_iPKfiiiSE_SE_iiiii)
        /*0240*/ 	.short	0x0380
        /*0242*/ 	.short	0x008c


	//----- nvinfo : EIATTR_SW_WAR
	.align		4
.L_15585:
        /*0244*/ 	.byte	0x04, 0x36
        /*0246*/ 	.short	(.L_15587 - .L_15586)
.L_15586:
        /*0248*/ 	.word	0x00000008
.L_15587:


//--------------------- .nv.info._ZN4vllm25paged_attention_v2_kernelI13__nv_bfloat16hLi120ELi8ELi128ELNS_18Fp8KVCacheDataTypeE1ELb0ELi512EEEvPfS3_PT_PKS4_PKT0_SA_ifPKiSC_iPKfiiiSE_SE_iiiii --------------------------
	.section	.nv.info._ZN4vllm25paged_attention_v2_kernelI13__nv_bfloat16hLi120ELi8ELi128ELNS_18Fp8KVCacheDataTypeE1ELb0ELi512EEEvPfS3_PT_PKS4_PKT0_SA_ifPKiSC_iPKfiiiSE_SE_iiiii,"",@"SHT_CUDA_INFO"
	.sectionflags	@""
	.align	4


	//----- nvinfo : EIATTR_CUDA_API_VERSION
	.align		4
        /*0000*/ 	.byte	0x04, 0x37
        /*0002*/ 	.short	(.L_15589 - .L_15588)
.L_15588:
        /*0004*/ 	.word	0x00000082


	//----- nvinfo : EIATTR_KPARAM_INFO
	.align		4
.L_15589:
        /*0008*/ 	.byte	0x04, 0x17
        /*000a*/ 	.short	(.L_15591 - .L_15590)
.L_15590:
        /*000c*/ 	.word	0x00000000
        /*0010*/ 	.short	0x0015
        /*0012*/ 	.short	0x0088
        /*0014*/ 	.byte	0x00, 0xf0, 0x11, 0x00


	//----- nvinfo : EIATTR_KPARAM_INFO
	.align		4
.L_15591:
        /*0018*/ 	.byte	0x04, 0x17
        /*001a*/ 	.short	(.L_15593 - .L_15592)
.L_15592:
        /*001c*/ 	.word	0x00000000
        /*0020*/ 	.short	0x0014
        /*0022*/ 	.short	0x0084
        /*0024*/ 	.byte	0x00, 0xf0, 0x11, 0x00


	//----- nvinfo : EIATTR_KPARAM_INFO
	.align		4
.L_15593:
        /*0028*/ 	.byte	0x04, 0x17
        /*002a*/ 	.short	(.L_15595 - .L_15594)
.L_15594:
        /*002c*/ 	.word	0x00000000
        /*0030*/ 	.short	0x0013
        /*0032*/ 	.short	0x0080
        /*0034*/ 	.byte	0x00, 0xf0, 0x11, 0x00


	//----- nvinfo : EIATTR_KPARAM_INFO
	.align		4
.L_15595:
        /*0038*/ 	.byte	0x04, 0x17
        /*003a*/ 	.short	(.L_15597 - .L_15596)
.L_15596:
        /*003c*/ 	.word	0x00000000
        /*0040*/ 	.short	0x0012
        /*0042*/ 	.short	0x007c
        /*0044*/ 	.byte	0x00, 0xf0, 0x11, 0x00


	//----- nvinfo : EIATTR_KPARAM_INFO
	.align		4
.L_15597:
        /*0048*/ 	.byte	0x04, 0x17
        /*004a*/ 	.short	(.L_15599 - .L_15598)
.L_15598:
        /*004c*/ 	.word	0x00000000
        /*0050*/ 	.short	0x0011
        /*0052*/ 	.short	0x0078
        /*0054*/ 	.byte	0x00, 0xf0, 0x11, 0x00


	//----- nvinfo : EIATTR_KPARAM_INFO
	.align		4
.L_15599:
        /*0058*/ 	.byte	0x04, 0x17
        /*005a*/ 	.short	(.L_15601 - .L_15600)
.L_15600:
        /*005c*/ 	.word	0x00000000
        /*0060*/ 	.short	0x0010
        /*0062*/ 	.short	0x0070
        /*0064*/ 	.byte	0x00, 0xf5, 0x21, 0x00


	//----- nvinfo : EIATTR_KPARAM_INFO
	.align		4
.L_15601:
        /*0068*/ 	.byte	0x04, 0x17
        /*006a*/ 	.short	(.L_15603 - .L_15602)
.L_15602:
        /*006c*/ 	.word	0x00000000
        /*0070*/ 	.short	0x000f
        /*0072*/ 	.short	0x0068
        /*0074*/ 	.byte	0x00, 0xf5, 0x21, 0x00


	//----- nvinfo : EIATTR_KPARAM_INFO
	.align		4
.L_15603:
        /*0078*/ 	.byte	0x04, 0x17
        /*007a*/ 	.short	(.L_15605 - .L_15604)
.L_15604:
        /*007c*/ 	.word	0x00000000
        /*0080*/ 	.short	0x000e
        /*0082*/ 	.short	0x0060
        /*0084*/ 	.byte	0x00, 0xf0, 0x11, 0x00


	//----- nvinfo : EIATTR_KPARAM_INFO
	.align		4
.L_15605:
        /*0088*/ 	.byte	0x04, 0x17
        /*008a*/ 	.short	(.L_15607 - .L_15606)
.L_15606:
        /*008c*/ 	.word	0x00000000
        /*0090*/ 	.short	0x000d
        /*0092*/ 	.short	0x005c
        /*0094*/ 	.byte	0x00, 0xf0, 0x11, 0x00


	//----- nvinfo : EIATTR_KPARAM_INFO
	.align		4
.L_15607:
        /*0098*/ 	.byte	0x04, 0x17
        /*009a*/ 	.short	(.L_15609 - .L_15608)
.L_15608:
        /*009c*/ 	.word	0x00000000
        /*00a0*/ 	.short	0x000c
        /*00a2*/ 	.short	0x0058
        /*00a4*/ 	.byte	0x00, 0xf0, 0x11, 0x00


	//----- nvinfo : EIATTR_KPARAM_INFO
	.align		4
.L_15609:
        /*00a8*/ 	.byte	0x04, 0x17
        /*00aa*/ 	.short	(.L_15611 - .L_15610)
.L_15610:
        /*00ac*/ 	.word	0x00000000
        /*00b0*/ 	.short	0x000b
        /*00b2*/ 	.short	0x0050
        /*00b4*/ 	.byte	0x00, 0xf5, 0x21, 0x00


	//----- nvinfo : EIATTR_KPARAM_INFO
	.align		4
.L_15611:
        /*00b8*/ 	.byte	0x04, 0x17
        /*00ba*/ 	.short	(.L_15613 - .L_15612)
.L_15612:
        /*00bc*/ 	.word	0x00000000
        /*00c0*/ 	.short	0x000a
        /*00c2*/ 	.short	0x0048
        /*00c4*/ 	.byte	0x00, 0xf0, 0x11, 0x00


	//----- nvinfo : EIATTR_KPARAM_INFO
	.align		4
.L_15613:
        /*00c8*/ 	.byte	0x04, 0x17
        /*00ca*/ 	.short	(.L_15615 - .L_15614)
.L_15614:
        /*00cc*/ 	.word	0x00000000
        /*00d0*/ 	.short	0x0009
        /*00d2*/ 	.short	0x0040
        /*00d4*/ 	.byte	0x00, 0xf5, 0x21, 0x00


	//----- nvinfo : EIATTR_KPARAM_INFO
	.align		4
.L_15615:
        /*00d8*/ 	.byte	0x04, 0x17
        /*00da*/ 	.short	(.L_15617 - .L_15616)
.L_15616:
        /*00dc*/ 	.word	0x00000000
        /*00e0*/ 	.short	0x0008
        /*00e2*/ 	.short	0x0038
        /*00e4*/ 	.byte	0x00, 0xf5, 0x21, 0x00


	//----- nvinfo : EIATTR_KPARAM_INFO
	.align		4
.L_15617:
        /*00e8*/ 	.byte	0x04, 0x17
        /*00ea*/ 	.short	(.L_15619 - .L_15618)
.L_15618:
        /*00ec*/ 	.word	0x00000000
        /*00f0*/ 	.short	0x0007
        /*00f2*/ 	.short	0x0034
        /*00f4*/ 	.byte	0x00, 0xf0, 0x11, 0x00


	//----- nvinfo : EIATTR_KPARAM_INFO
	.align		4
.L_15619:
        /*00f8*/ 	.byte	0x04, 0x17
        /*00fa*/ 	.short	(.L_15621 - .L_15620)
.L_15620:
        /*00fc*/ 	.word	0x00000000
        /*0100*/ 	.short	0x0006
        /*0102*/ 	.short	0x0030
        /*0104*/ 	.byte	0x00, 0xf0, 0x11, 0x00


	//----- nvinfo : EIATTR_KPARAM_INFO
	.align		4
.L_15621:
        /*0108*/ 	.byte	0x04, 0x17
        /*010a*/ 	.short	(.L_15623 - .L_15622)
.L_15622:
        /*010c*/ 	.word	0x00000000
        /*0110*/ 	.short	0x0005
        /*0112*/ 	.short	0x0028
        /*0114*/ 	.byte	0x00, 0xf5, 0x21, 0x00


	//----- nvinfo : EIATTR_KPARAM_INFO
	.align		4
.L_15623:
        /*0118*/ 	.byte	0x04, 0x17
        /*011a*/ 	.short	(.L_15625 - .L_15624)
.L_15624:
        /*011c*/ 	.word	0x00000000
        /*0120*/ 	.short	0x0004
        /*0122*/ 	.short	0x0020
        /*0124*/ 	.byte	0x00, 0xf5, 0x21, 0x00


	//----- nvinfo : EIATTR_KPARAM_INFO
	.align		4
.L_15625:
        /*0128*/ 	.byte	0x04, 0x17
        /*012a*/ 	.short	(.L_15627 - .L_15626)
.L_15626:
        /*012c*/ 	.word	0x00000000
        /*0130*/ 	.short	0x0003
        /*0132*/ 	.short	0x0018
        /*0134*/ 	.byte	0x00, 0xf5, 0x21, 0x00


	//----- nvinfo : EIATTR_KPARAM_INFO
	.align		4
.L_15627:
        /*0138*/ 	.byte	0x04, 0x17
        /*013a*/ 	.short	(.L_15629 - .L_15628)
.L_15628:
        /*013c*/ 	.word	0x00000000
        /*0140*/ 	.short	0x0002
        /*0142*/ 	.short	0x0010
        /*0144*/ 	.byte	0x00, 0xf5, 0x21, 0x00


	//----- nvinfo : EIATTR_KPARAM_INFO
	.align		4
.L_15629:
        /*0148*/ 	.byte	0x04, 0x17
        /*014a*/ 	.short	(.L_15631 - .L_15630)
.L_15630:
        /*014c*/ 	.word	0x00000000
        /*0150*/ 	.short	0x0001
        /*0152*/ 	.short	0x0008
        /*0154*/ 	.byte	0x00, 0xf5, 0x21, 0x00


	//----- nvinfo : EIATTR_KPARAM_INFO
	.align		4
.L_15631:
        /*0158*/ 	.byte	0x04, 0x17
        /*015a*/ 	.short	(.L_15633 - .L_15632)
.L_15632:
        /*015c*/ 	.word	0x00000000
        /*0160*/ 	.short	0x0000
        /*0162*/ 	.short	0x0000
        /*0164*/ 	.byte	0x00, 0xf5, 0x21, 0x00


	//----- nvinfo : EIATTR_SPARSE_MMA_MASK
	.align		4
.L_15633:
        /*0168*/ 	.byte	0x03, 0x50
        /*016a*/ 	.short	0x0000


	//----- nvinfo : EIATTR_MAXREG_COUNT
	.align		4
        /*016c*/ 	.byte	0x03, 0x1b
        /*016e*/ 	.short	0x00ff


	//----- nvinfo : EIATTR_NUM_BARRIERS
	.align		4
        /*0170*/ 	.byte	0x02, 0x4c
        /*0172*/ 	.byte	0x01
	.zero		1


	//----- nvinfo : EIATTR_EXTERNS
	.align		4
        /*0174*/ 	.byte	0x04, 0x0f
        /*0176*/ 	.short	(.L_15635 - .L_15634)


	//   ....[0]....
	.align		4
.L_15634:
        /*0178*/ 	.word	index@(__assertfail)


	//----- nvinfo : EIATTR_MERCURY_ISA_VERSION
	.align		4
.L_15635:
        /*017c*/ 	.byte	0x03, 0x5f
        /*017e*/ 	.short	0x0101


	//----- nvinfo : EIATTR_COOP_GROUP_MASK_REGIDS
	.align		4
        /*0180*/ 	.byte	0x04, 0x29
        /*0182*/ 	.short	(.L_15637 - .L_15636)


	//   ....[0]....
.L_15636:
        /*0184*/ 	.word	0xffffffff


	//   ....[1]....
        /*0188*/ 	.word	0xffffffff


	//   ....[2]....
        /*018c*/ 	.word	0xffffffff


	//   ....[3]....
        /*0190*/ 	.word	0xffffffff


	//   ....[4]....
        /*0194*/ 	.word	0xffffffff


	//   ....[5]....
        /*0198*/ 	.word	0xffffffff


	//   ....[6]....
        /*019c*/ 	.word	0xffffffff


	//   ....[7]....
        /*01a0*/ 	.word	0xffffffff


	//   ....[8]....
        /*01a4*/ 	.word	0xffffffff


	//   ....[9]....
        /*01a8*/ 	.word	0xffffffff


	//   ....[10]....
        /*01ac*/ 	.word	0xffffffff


	//   ....[11]....
        /*01b0*/ 	.word	0xffffffff


	//   ....[12]....
        /*01b4*/ 	.word	0xffffffff


	//   ....[13]....
        /*01b8*/ 	.word	0xffffffff


	//   ....[14]....
        /*01bc*/ 	.word	0x0500000f


	//   ....[15]....
        /*01c0*/ 	.word	0x0500000f


	//   ....[16]....
        /*01c4*/ 	.word	0x0500000f


	//----- nvinfo : EIATTR_COOP_GROUP_INSTR_OFFSETS
	.align		4
.L_15637:
        /*01c8*/ 	.byte	0x04, 0x28
        /*01ca*/ 	.short	(.L_15639 - .L_15638)


	//   ....[0]....
.L_15638:
        /*01cc*/ 	.word	0x000003d0


	//   ....[1]....
        /*01d0*/ 	.word	0x000003f0


	//   ....[2]....
        /*01d4*/ 	.word	0x00000410


	//   ....[3]....
        /*01d8*/ 	.word	0x00000520


	//   ....[4]....
        /*01dc*/ 	.word	0x00000540


	//   ....[5]....
        /*01e0*/ 	.word	0x00000560


	//   ....[6]....
        /*01e4*/ 	.word	0x000013b0


	//   ....[7]....
        /*01e8*/ 	.word	0x000013e0


	//   ....[8]....
        /*01ec*/ 	.word	0x00001400


	//   ....[9]....
        /*01f0*/ 	.word	0x00001420


	//   ....[10]....
        /*01f4*/ 	.word	0x00001440


	//   ....[11]....
        /*01f8*/ 	.word	0x00001490


	//   ....[12]....
        /*01fc*/ 	.word	0x000014b0


	//   ....[13]....
        /*0200*/ 	.word	0x000014d0


	//   ....[14]....
        /*0204*/ 	.word	0x00002460


	//   ....[15]....
        /*0208*/ 	.word	0x000024c0


	//   ....[16]....
        /*020c*/ 	.word	0x00002520


	//----- nvinfo : EIATTR_VRC_CTA_INIT_COUNT
	.align		4
.L_15639:
        /*0210*/ 	.byte	0x02, 0x4a
	.zero		1
	.zero		1


	//----- nvinfo : EIATTR_SYSCALL_OFFSETS
	.align		4
        /*0214*/ 	.byte	0x04, 0x46
        /*0216*/ 	.short	(.L_15641 - .L_15640)


	//   ....[0]....
.L_15640:
        /*0218*/ 	.word	0x00000330


	//----- nvinfo : EIATTR_EXIT_INSTR_OFFSETS
	.align		4
.L_15641:
        /*021c*/ 	.byte	0x04, 0x1c
        /*021e*/ 	.short	(.L_15643 - .L_15642)


	//   ....[0]....
.L_15642:
        /*0220*/ 	.word	0x000000d0


	//   ....[1]....
        /*0224*/ 	.word	0x000022c0


	//   ....[2]....
        /*0228*/ 	.word	0x000023e0


	//   ....[3]....
        /*022c*/ 	.word	0x00002410


	//----- nvinfo : EIATTR_CRS_STACK_SIZE
	.align		4
.L_15643:
        /*0230*/ 	.byte	0x04, 0x1e
        /*0232*/ 	.short	(.L_15645 - .L_15644)
.L_15644:
        /*0234*/ 	.word	0x00000000


	//----- nvinfo : EIATTR_CBANK_PARAM_SIZE
	.align		4
.L_15645:
        /*0238*/ 	.byte	0x03, 0x19
        /*023a*/ 	.short	0x008c


	//----- nvinfo : EIATTR_PARAM_CBANK
	.align		4
        /*023c*/ 	.byte	0x04, 0x0a
        /*023e*/ 	.short	(.L_15647 - .L_15646)
	.align		4
.L_15646:
        /*0240*/ 	.word	index@(.nv.constant0._ZN4vllm25paged_attention_v2_kernelI13__nv_bfloat16hLi120ELi8ELi128ELNS_18Fp8KVCacheDataTypeE1ELb0ELi512EEEvPfS3_PT_PKS4_PKT0_SA_ifPKiSC_iPKfiiiSE_SE_iiiii)
        /*0244*/ 	.short	0x0380
        /*0246*/ 	.short	0x008c


	//----- nvinfo : EIATTR_SW_WAR
	.align		4
.L_15647:
        /*0248*/ 	.byte	0x04, 0x36
        /*024a*/ 	.short	(.L_15649 - .L_15648)
.L_15648:
        /*024c*/ 	.word	0x00000008
.L_15649:


//--------------------- .nv.info._ZN4vllm25paged_attention_v2_kernelI13__nv_bfloat16hLi112ELi8ELi128ELNS_18Fp8KVCacheDataTypeE1ELb0ELi512EEEvPfS3_PT_PKS4_PKT0_SA_ifPKiSC_iPKfiiiSE_SE_iiiii --------------------------
	.section	.nv.info._ZN4vllm25paged_attention_v2_kernelI13__nv_bfloat16hLi112ELi8ELi128ELNS_18Fp8KVCacheDataTypeE1ELb0ELi512EEEvPfS3_PT_PKS4_PKT0_SA_ifPKiSC_iPKfiiiSE_SE_iiiii,"",@"SHT_CUDA_INFO"
	.sectionflags	@""
	.align	4


	//----- nvinfo : EIATTR_CUDA_API_VERSION
	.align		4
        /*0000*/ 	.byte	0x04, 0x37
        /*0002*/ 	.short	(.L_15651 - .L_15650)
.L_15650:
        /*0004*/ 	.word	0x00000082


	//----- nvinfo : EIATTR_KPARAM_INFO
	.align		4
.L_15651:
        /*0008*/ 	.byte	0x04, 0x17
        /*000a*/ 	.short	(.L_15653 - .L_15652)
.L_15652:
        /*000c*/ 	.word	0x00000000
        /*0010*/ 	.short	0x0015
        /*0012*/ 	.short	0x0088
        /*0014*/ 	.byte	0x00, 0xf0, 0x11, 0x00


	//----- nvinfo : EIATTR_KPARAM_INFO
	.align		4
.L_15653:
        /*0018*/ 	.byte	0x04, 0x17
        /*001a*/ 	.short	(.L_15655 - .L_15654)
.L_15654:
        /*001c*/ 	.word	0x00000000
        /*0020*/ 	.short	0x0014
        /*0022*/ 	.short	0x0084
        /*0024*/ 	.byte	0x00, 0xf0, 0x11, 0x00


	//----- nvinfo : EIATTR_KPARAM_INFO
	.align		4
.L_15655:
        /*0028*/ 	.byte	0x04, 0x17
        /*002a*/ 	.short	(.L_15657 - .L_15656)
.L_15656:
        /*002c*/ 	.word	0x00000000
        /*0030*/ 	.short	0x0013
        /*0032*/ 	.short	0x0080
        /*0034*/ 	.byte	0x00, 0xf0, 0x11, 0x00


	//----- nvinfo : EIATTR_KPARAM_INFO
	.align		4
.L_15657:
        /*0038*/ 	.byte	0x04, 0x17
        /*003a*/ 	.short	(.L_15659 - .L_15658)
.L_15658:
        /*003c*/ 	.word	0x00000000
        /*0040*/ 	.short	0x0012
        /*0042*/ 	.short	0x007c
        /*0044*/ 	.byte	0x00, 0xf0, 0x11, 0x00


	//----- nvinfo : EIATTR_KPARAM_INFO
	.align		4
.L_15659:
        /*0048*/ 	.byte	0x04, 0x17
        /*004a*/ 	.short	(.L_15661 - .L_15660)
.L_15660:
        /*004c*/ 	.word	0x00000000
        /*0050*/ 	.short	0x0011
        /*0052*/ 	.short	0x0078
        /*0054*/ 	.byte	0x00, 0xf0, 0x11, 0x00


	//----- nvinfo : EIATTR_KPARAM_INFO
	.align		4
.L_15661:
        /*0058*/ 	.byte	0x04, 0x17
        /*005a*/ 	.short	(.L_15663 - .L_15662)
.L_15662:
        /*005c*/ 	.word	0x00000000
        /*0060*/ 	.short	0x0010
        /*0062*/ 	.short	0x0070
        /*0064*/ 	.byte	0x00, 0xf5, 0x21, 0x00


	//----- nvinfo : EIATTR_KPARAM_INFO
	.align		4
.L_15663:
        /*0068*/ 	.byte	0x04, 0x17
        /*006a*/ 	.short	(.L_15665 - .L_15664)
.L_15664:
        /*006c*/ 	.word	0x00000000
        /*0070*/ 	.short	0x000f
        /*0072*/ 	.short	0x0068
        /*0074*/ 	.byte	0x00, 0xf5, 0x21, 0x00


	//----- nvinfo : EIATTR_KPARAM_INFO
	.align		4
.L_15665:
        /*0078*/ 	.byte	0x04, 0x17
        /*007a*/ 	.short	(.L_15667 - .L_15666)
.L_15666:
        /*007c*/ 	.word	0x00000000
        /*0080*/ 	.short	0x000e
        /*0082*/ 	.short	0x0060
        /*0084*/ 	.byte	0x00, 0xf0, 0x11, 0x00


	//----- nvinfo : EIATTR_KPARAM_INFO
	.align		4
.L_15667:
        /*0088*/ 	.byte	0x04, 0x17
        /*008a*/ 	.short	(.L_15669 - .L_15668)
.L_15668:
        /*008c*/ 	.word	0x00000000
        /*0090*/ 	.short	0x000d
        /*0092*/ 	.short	0x005c
        /*0094*/ 	.byte	0x00, 0xf0, 0x11, 0x00


	//----- nvinfo : EIATTR_KPARAM_INFO
	.align		4
.L_15669:
        /*0098*/ 	.byte	0x04, 0x17
        /*009a*/ 	.short	(.L_15671 - .L_15670)
.L_15670:
        /*009c*/ 	.word	0x00000000
        /*00a0*/ 	.short	0x000c
        /*00a2*/ 	.short	0x0058
        /*00a4*/ 	.byte	0x00, 0xf0, 0x11, 0x00


	//----- nvinfo : EIATTR_KPARAM_INFO
	.align		4
.L_15671:
        /*00a8*/ 	.byte	0x04, 0x17
        /*00aa*/ 	.short	(.L_15673 - .L_15672)
.L_15672:
        /*00ac*/ 	.word	0x00000000
        /*00b0*/ 	.short	0x000b
        /*00b2*/ 	.short	0x0050
        /*00b4*/ 	.byte	0x00, 0xf5, 0x21, 0x00


	//----- nvinfo : EIATTR_KPARAM_INFO
	.align		4
.L_15673:
        /*00b8*/ 	.byte	0x04, 0x17
        /*00ba*/ 	.short	(.L_15675 - .L_15674)
.L_15674:
        /*00bc*/ 	.word	0x00000000
        /*00c0*/ 	.short	0x000a
        /*00c2*/ 	.short	0x0048
        /*00c4*/ 	.byte	0x00, 0xf0, 0x11, 0x00


	//----- nvinfo : EIATTR_KPARAM_INFO
	.align		4
.L_15675:
        /*00c8*/ 	.byte	0x04, 0x17
        /*00ca*/ 	.short	(.L_15677 - .L_15676)
.L_15676:
        /*00cc*/ 	.word	0x00000000
        /*00d0*/ 	.short	0x0009
        /*00d2*/ 	.short	0x0040
        /*00d4*/ 	.byte	0x00, 0xf5, 0x21, 0x00


	//----- nvinfo : EIATTR_KPARAM_INFO
	.align		4
.L_15677:
        /*00d8*/ 	.byte	0x04, 0x17
        /*00da*/ 	.short	(.L_15679 - .L_15678)
.L_15678:
        /*00dc*/ 	.word	0x00000000
        /*00e0*/ 	.short	0x0008
        /*00e2*/ 	.short	0x0038
        /*00e4*/ 	.byte	0x00, 0xf5, 0x21, 0x00


	//----- nvinfo : EIATTR_KPARAM_INFO
	.align		4
.L_15679:
        /*00e8*/ 	.byte	0x04, 0x17
        /*00ea*/ 	.short	(.L_15681 - .L_15680)
.L_15680:
        /*00ec*/ 	.word	0x00000000
        /*00f0*/ 	.short	0x0007
        /*00f2*/ 	.short	0x0034
        /*00f4*/ 	.byte	0x00, 0xf0, 0x11, 0x00


	//----- nvinfo : EIATTR_KPARAM_INFO
	.align		4
.L_15681:
        /*00f8*/ 	.byte	0x04, 0x17
        /*00fa*/ 	.short	(.L_15683 - .L_15682)
.L_15682:
        /*00fc*/ 	.word	0x00000000
        /*0100*/ 	.short	0x0006
        /*0102*/ 	.short	0x0030
        /*0104*/ 	.byte	0x00, 0xf0, 0x11, 0x00


	//----- nvinfo : EIATTR_KPARAM_INFO
	.align		4
.L_15683:
        /*0108*/ 	.byte	0x04, 0x17
        /*010a*/ 	.short	(.L_15685 - .L_15684)
.L_15684:
        /*010c*/ 	.word	0x00000000
        /*0110*/ 	.short	0x0005
        /*0112*/ 	.short	0x0028
        /*0114*/ 	.byte	0x00, 0xf5, 0x21, 0x00


	//----- nvinfo : EIATTR_KPARAM_INFO
	.align		4
.L_15685:
        /*0118*/ 	.byte	0x04, 0x17
        /*011a*/ 	.short	(.L_15687 - .L_15686)
.L_15686:
        /*011c*/ 	.word	0x00000000
        /*0120*/ 	.short	0x0004
        /*0122*/ 	.short	0x0020
        /*0124*/ 	.byte	0x00, 0xf5, 0x21, 0x00


	//----- nvinfo : EIATTR_KPARAM_INFO
	.align		4
.L_15687:
        /*0128*/ 	.byte	0x04, 0x17
        /*012a*/ 	.short	(.L_15689 - .L_15688)
.L_15688:
        /*012c*/ 	.word	0x00000000
        /*0130*/ 	.short	0x0003
        /*0132*/ 	.short	0x0018
        /*0134*/ 	.byte	0x00, 0xf5, 0x21, 0x00


	//----- nvinfo : EIATTR_KPARAM_INFO
	.align		4
.L_15689:
        /*0138*/ 	.byte	0x04, 0x17
        /*013a*/ 	.short	(.L_15691 - .L_15690)
.L_15690:
        /*013c*/ 	.word	0x00000000
        /*0140*/ 	.short	0x0002
        /*0142*/ 	.short	0x0010
        /*0144*/ 	.byte	0x00, 0xf5, 0x21, 0x00


	//----- nvinfo : EIATTR_KPARAM_INFO
	.align		4
.L_15691:
        /*0148*/ 	.byte	0x04, 0x17
        /*014a*/ 	.short	(.L_15693 - .L_15692)
.L_15692:
        /*014c*/ 	.word	0x00000000
        /*0150*/ 	.short	0x0001
        /*0152*/ 	.short	0x0008
        /*0154*/ 	.byte	0x00, 0xf5, 0x21, 0x00


	//----- nvinfo : EIATTR_KPARAM_INFO
	.align		4
.L_15693:
        /*0158*/ 	.byte	0x04, 0x17
        /*015a*/ 	.short	(.L_15695 - .L_15694)
.L_15694:
        /*015c*/ 	.word	0x00000000
        /*0160*/ 	.short	0x0000
        /*0162*/ 	.short	0x0000
        /*0164*/ 	.byte	0x00, 0xf5, 0x21, 0x00


	//----- nvinfo : EIATTR_SPARSE_MMA_MASK
	.align		4
.L_15695:
        /*0168*/ 	.byte	0x03, 0x50
        /*016a*/ 	.short	0x0000


	//----- nvinfo : EIATTR_MAXREG_COUNT
	.align		4
        /*016c*/ 	.byte	0x03, 0x1b
        /*016e*/ 	.short	0x00ff


	//----- nvinfo : EIATTR_NUM_BARRIERS
	.align		4
        /*0170*/ 	.byte	0x02, 0x4c
        /*0172*/ 	.byte	0x01
	.zero		1


	//----- nvinfo : EIATTR_EXTERNS
	.align		4
        /*0174*/ 	.byte	0x04, 0x0f
        /*0176*/ 	.short	(.L_15697 - .L_15696)


	//   ....[0]....
	.align		4
.L_15696:
        /*0178*/ 	.word	index@(__assertfail)


	//----- nvinfo : EIATTR_MERCURY_ISA_VERSION
	.align		4
.L_15697:
        /*017c*/ 	.byte	0x03, 0x5f
        /*017e*/ 	.short	0x0101


	//----- nvinfo : EIATTR_COOP_GROUP_MASK_REGIDS
	.align		4
        /*0180*/ 	.byte	0x04, 0x29
        /*0182*/ 	.short	(.L_15699 - .L_15698)


	//   ....[0]....
.L_15698:
        /*0184*/ 	.word	0xffffffff


	//   ....[1]....
        /*0188*/ 	.word	0xffffffff


	//   ....[2]....
        /*018c*/ 	.word	0xffffffff


	//   ....[3]....
        /*0190*/ 	.word	0xffffffff


	//   ....[4]....
        /*0194*/ 	.word	0xffffffff


	//   ....[5]....
        /*0198*/ 	.word	0xffffffff


	//   ....[6]....
        /*019c*/ 	.word	0xffffffff


	//   ....[7]....
        /*01a0*/ 	.word	0xffffffff


	//   ....[8]....
        /*01a4*/ 	.word	0xffffffff


	//   ....[9]....
        /*01a8*/ 	.word	0xffffffff


	//   ....[10]....
        /*01ac*/ 	.word	0xffffffff


	//   ....[11]....
        /*01b0*/ 	.word	0xffffffff


	//   ....[12]....
        /*01b4*/ 	.word	0xffffffff


	//   ....[13]....
        /*01b8*/ 	.word	0xffffffff


	//   ....[14]....
        /*01bc*/ 	.word	0x0500000f


	//   ....[15]....
        /*01c0*/ 	.word	0x0500000f


	//   ....[16]....
        /*01c4*/ 	.word	0x0500000f


	//----- nvinfo : EIATTR_COOP_GROUP_INSTR_OFFSETS
	.align		4
.L_15699:
        /*01c8*/ 	.byte	0x04, 0x28
        /*01ca*/ 	.short	(.L_15701 - .L_15700)


	//   ....[0]....
.L_15700:
        /*01cc*/ 	.word	0x000003d0


	//   ....[1]....
        /*01d0*/ 	.word	0x000003f0


	//   ....[2]....
        /*01d4*/ 	.word	0x00000410


	//   ....[3]....
        /*01d8*/ 	.word	0x00000520


	//   ....[4]....
        /*01dc*/ 	.word	0x00000540


	//   ....[5]....
        /*01e0*/ 	.word	0x00000560


	//   ....[6]....
        /*01e4*/ 	.word	0x000013b0


	//   ....[7]....
        /*01e8*/ 	.word	0x000013e0


	//   ....[8]....
        /*01ec*/ 	.word	0x00001400


	//   ....[9]....
        /*01f0*/ 	.word	0x00001420


	//   ....[10]....
        /*01f4*/ 	.word	0x00001440


	//   ....[11]....
        /*01f8*/ 	.word	0x00001490


	//   ....[12]....
        /*01fc*/ 	.word	0x000014b0


	//   ....[13]....
        /*0200*/ 	.word	0x000014d0


	//   ....[14]....
        /*0204*/ 	.word	0x00002460


	//   ....[15]....
        /*0208*/ 	.word	0x000024c0


	//   ....[16]....
        /*020c*/ 	.word	0x00002520


	//----- nvinfo : EIATTR_VRC_CTA_INIT_COUNT
	.align		4
.L_15701:
        /*0210*/ 	.byte	0x02, 0x4a
	.zero		1
	.zero		1


	//----- nvinfo : EIATTR_SYSCALL_OFFSETS
	.align		4
        /*0214*/ 	.byte	0x04, 0x46
        /*0216*/ 	.short	(.L_15703 - .L_15702)


	//   ....[0]....
.L_15702:
        /*0218*/ 	.word	0x00000330


	//----- nvinfo : EIATTR_EXIT_INSTR_OFFSETS
	.align		4
.L_15703:
        /*021c*/ 	.byte	0x04, 0x1c
        /*021e*/ 	.short	(.L_15705 - .L_15704)


	//   ....[0]....
.L_15704:
        /*0220*/ 	.word	0x000000d0


	//   ....[1]....
        /*0224*/ 	.word	0x000022c0


	//   ....[2]....
        /*0228*/ 	.word	0x000023e0


	//   ....[3]....
        /*022c*/ 	.word	0x00002410


	//----- nvinfo : EIATTR_CRS_STACK_SIZE
	.align		4
.L_15705:
        /*0230*/ 	.byte	0x04, 0x1e
        /*0232*/ 	.short	(.L_15707 - .L_15706)
.L_15706:
        /*0234*/ 	.word	0x00000000


	//----- nvinfo : EIATTR_CBANK_PARAM_SIZE
	.align		4
.L_15707:
        /*0238*/ 	.byte	0x03, 0x19
        /*023a*/ 	.short	0x008c


	//----- nvinfo : EIATTR_PARAM_CBANK
	.align		4
        /*023c*/ 	.byte	0x04, 0x0a
        /*023e*/ 	.short	(.L_15709 - .L_15708)
	.align		4
.L_15708:
        /*0240*/ 	.word	index@(.nv.constant0._ZN4vllm25paged_attention_v2_kernelI13__nv_bfloat16hLi112ELi8ELi128ELNS_18Fp8KVCacheDataTypeE1ELb0ELi512EEEvPfS3_PT_PKS4_PKT0_SA_ifPKiSC_iPKfiiiSE_SE_iiiii)
        /*0244*/ 	.short	0x0380
        /*0246*/ 	.short	0x008c


	//----- nvinfo : EIATTR_SW_WAR
	.align		4
.L_15709:
        /*0248*/ 	.byte	0x04, 0x36
        /*024a*/ 	.short	(.L_15711 - .L_15710)
.L_15710:
        /*024c*/ 	.word	0x00000008
.L_15711:


//--------------------- .nv.info._ZN4vllm25paged_attention_v2_kernelI13__nv_bfloat16hLi96ELi8ELi128ELNS_18Fp8KVCacheDataTypeE1ELb0ELi512EEEvPfS3_PT_PKS4_PKT0_SA_ifPKiSC_iPKfiiiSE_SE_iiiii --------------------------
	.section	.nv.info._ZN4vllm25paged_attention_v2_kernelI13__nv_bfloat16hLi96ELi8ELi128ELNS_18Fp8KVCacheDataTypeE1ELb0ELi512EEEvPfS3_PT_PKS4_PKT0_SA_ifPKiSC_iPKfiiiSE_SE_iiiii,"",@"SHT_CUDA_INFO"
	.sectionflags	@""
	.align	4


	//----- nvinfo : EIATTR_CUDA_API_VERSION
	.align		4
        /*0000*/ 	.byte	0x04, 0x37
        /*0002*/ 	.short	(.L_15713 - .L_15712)
.L_15712:
        /*0004*/ 	.word	0x00000082


	//----- nvinfo : EIATTR_KPARAM_INFO
	.align		4
.L_15713:
        /*0008*/ 	.byte	0x04, 0x17
        /*000a*/ 	.short	(.L_15715 - .L_15714)
.L_15714:
        /*000c*/ 	.word	0x00000000
        /*0010*/ 	.short	0x0015
        /*0012*/ 	.short	0x0088
        /*0014*/ 	.byte	0x00, 0xf0, 0x11, 0x00


	//----- nvinfo : EIATTR_KPARAM_INFO
	.align		4
.L_15715:
        /*0018*/ 	.byte	0x04, 0x17
        /*001a*/ 	.short	(.L_15717 - .L_15716)
.L_15716:
        /*001c*/ 	.word	0x00000000
        /*0020*/ 	.short	0x0014
        /*0022*/ 	.short	0x0084
        /*0024*/ 	.byte	0x00, 0xf0, 0x11, 0x00


	//----- nvinfo : EIATTR_KPARAM_INFO
	.align		4
.L_15717:
        /*0028*/ 	.byte	0x04, 0x17
        /*002a*/ 	.short	(.L_15719 - .L_15718)
.L_15718:
        /*002c*/ 	.word	0x00000000
        /*0030*/ 	.short	0x0013
        /*0032*/ 	.short	0x0080
        /*0034*/ 	.byte	0x00, 0xf0, 0x11, 0x00


	//----- nvinfo : EIATTR_KPARAM_INFO
	.align		4
.L_15719:
        /*0038*/ 	.byte	0x04, 0x17
        /*003a*/ 	.short	(.L_15721 - .L_15720)
.L_15720:
        /*003c*/ 	.word	0x00000000
        /*0040*/ 	.short	0x0012
        /*0042*/ 	.short	0x007c
        /*0044*/ 	.byte	0x00, 0xf0, 0x11, 0x00


	//----- nvinfo : EIATTR_KPARAM_INFO
	.align		4
.L_15721:
        /*0048*/ 	.byte	0x04, 0x17
        /*004a*/ 	.short	(.L_15723 - .L_15722)
.L_15722:
        /*004c*/ 	.word	0x00000000
        /*0050*/ 	.short	0x0011
        /*0052*/ 	.short	0x0078
        /*0054*/ 	.byte	0x00, 0xf0, 0x11, 0x00


	//----- nvinfo : EIATTR_KPARAM_INFO
	.align		4
.L_15723:
        /*0058*/ 	.byte	0x04, 0x17
        /*005a*/ 	.short	(.L_15725 - .L_15724)
.L_15724:
        /*005c*/ 	.word	0x00000000
        /*0060*/ 	.short	0x0010
        /*0062*/ 	.short	0x0070
        /*0064*/ 	.byte	0x00, 0xf5, 0x21, 0x00


	//----- nvinfo : EIATTR_KPARAM_INFO
	.align		4
.L_15725:
        /*0068*/ 	.byte	0x04, 0x17
        /*006a*/ 	.short	(.L_15727 - .L_15726)
.L_15726:
        /*006c*/ 	.word	0x00000000
        /*0070*/ 	.short	0x000f
        /*0072*/ 	.short	0x0068
        /*0074*/ 	.byte	0x00, 0xf5, 0x21, 0x00


	//----- nvinfo : EIATTR_KPARAM_INFO
	.align		4
.L_15727:
        /*0078*/ 	.byte	0x04, 0x17
        /*007a*/ 	.short	(.L_15729 - .L_15728)
.L_15728:
        /*007c*/ 	.word	0x00000000
        /*0080*/ 	.short	0x000e
        /*0082*/ 	.short	0x0060
        /*0084*/ 	.byte	0x00, 0xf0, 0x11, 0x00


	//----- nvinfo : EIATTR_KPARAM_INFO
	.align		4
.L_15729:
        /*0088*/ 	.byte	0x04, 0x17
        /*008a*/ 	.short	(.L_15731 - .L_15730)
.L_15730:
        /*008c*/ 	.word	0x00000000
        /*0090*/ 	.short	0x000d
        /*0092*/ 	.short	0x005c
        /*0094*/ 	.byte	0x00, 0xf0, 0x11, 0x00


	//----- nvinfo : EIATTR_KPARAM_INFO
	.align		4
.L_15731:
        /*0098*/ 	.byte	0x04, 0x17
        /*009a*/ 	.short	(.L_15733 - .L_15732)
.L_15732:
        /*009c*/ 	.word	0x00000000
        /*00a0*/ 	.short	0x000c
        /*00a2*/ 	.short	0x0058
        /*00a4*/ 	.byte	0x00, 0xf0, 0x11, 0x00


	//----- nvinfo : EIATTR_KPARAM_INFO
	.align		4
.L_15733:
        /*00a8*/ 	.byte	0x04, 0x17
        /*00aa*/ 	.short	(.L_15735 - .L_15734)
.L_15734:
        /*00ac*/ 	.word	0x00000000
        /*00b0*/ 	.short	0x000b
        /*00b2*/ 	.short	0x0050
        /*00b4*/ 	.byte	0x00, 0xf5, 0x21, 0x00


	//----- nvinfo : EIATTR_KPARAM_INFO
	.align		4
.L_15735:
        /*00b8*/ 	.byte	0x04, 0x17
        /*00ba*/ 	.short	(.L_15737 - .L_15736)
.L_15736:
        /*00bc*/ 	.word	0x00000000
        /*00c0*/ 	.short	0x000a
        /*00c2*/ 	.short	0x0048
        /*00c4*/ 	.byte	0x00, 0xf0, 0x11, 0x00


	//----- nvinfo : EIATTR_KPARAM_INFO
	.align		4
.L_15737:
        /*00c8*/ 	.byte	0x04, 0x17
        /*00ca*/ 	.short	(.L_15739 - .L_15738)
.L_15738:
        /*00cc*/ 	.word	0x00000000
        /*00d0*/ 	.short	0x0009
        /*00d2*/ 	.short	0x0040
        /*00d4*/ 	.byte	0x00, 0xf5, 0x21, 0x00


	//----- nvinfo : EIATTR_KPARAM_INFO
	.align		4
.L_15739:
        /*00d8*/ 	.byte	0x04, 0x17
        /*00da*/ 	.short	(.L_15741 - .L_15740)
.L_15740:
        /*00dc*/ 	.word	0x00000000
        /*00e0*/ 	.short	0x0008
        /*00e2*/ 	.short	0x0038
        /*00e4*/ 	.byte	0x00, 0xf5, 0x21, 0x00


	//----- nvinfo : EIATTR_KPARAM_INFO
	.align		4
.L_15741:
        /*00e8*/ 	.byte	0x04, 0x17
        /*00ea*/ 	.short	(.L_15743 - .L_15742)
.L_15742:
        /*00ec*/ 	.word	0x00000000
        /*00f0*/ 	.short	0x0007
        /*00f2*/ 	.short	0x0034
        /*00f4*/ 	.byte	0x00, 0xf0, 0x11, 0x00


	//----- nvinfo : EIATTR_KPARAM_INFO
	.align		4
.L_15743:
        /*00f8*/ 	.byte	0x04, 0x17
        /*00fa*/ 	.short	(.L_15745 - .L_15744)
.L_15744:
        /*00fc*/ 	.word	0x00000000
        /*0100*/ 	.short	0x0006
        /*0102*/ 	.short	0x0030
        /*0104*/ 	.byte	0x00, 0xf0, 0x11, 0x00


	//----- nvinfo : EIATTR_KPARAM_INFO
	.align		4
.L_15745:
        /*0108*/ 	.byte	0x04, 0x17
        /*010a*/ 	.short	(.L_15747 - .L_15746)
.L_15746:
        /*010c*/ 	.word	0x00000000
        /*0110*/ 	.short	0x0005
        /*0112*/ 	.short	0x0028
        /*0114*/ 	.byte	0x00, 0xf5, 0x21, 0x00


	//----- nvinfo : EIATTR_KPARAM_INFO
	.align		4
.L_15747:
        /*0118*/ 	.byte	0x04, 0x17
        /*011a*/ 	.short	(.L_15749 - .L_15748)
.L_15748:
        /*011c*/ 	.word	0x00000000
        /*0120*/ 	.short	0x0004
        /*0122*/ 	.short	0x0020
        /*0124*/ 	.byte	0x00, 0xf5, 0x21, 0x00


	//----- nvinfo : EIATTR_KPARAM_INFO
	.align		4
.L_15749:
        /*0128*/ 	.byte	0x04, 0x17
        /*012a*/ 	.short	(.L_15751 - .L_15750)
.L_15750:
        /*012c*/ 	.word	0x00000000
        /*0130*/ 	.short	0x0003
        /*0132*/ 	.short	0x0018
        /*0134*/ 	.byte	0x00, 0xf5, 0x21, 0x00


	//----- nvinfo : EIATTR_KPARAM_INFO
	.align		4
.L_15751:
        /*0138*/ 	.byte	0x04, 0x17
        /*013a*/ 	.short	(.L_15753 - .L_15752)
.L_15752:
        /*013c*/ 	.word	0x00000000
        /*0140*/ 	.short	0x0002
        /*0142*/ 	.short	0x0010
        /*0144*/ 	.byte	0x00, 0xf5, 0x21, 0x00


	//----- nvinfo : EIATTR_KPARAM_INFO
	.align		4
.L_15753:
        /*0148*/ 	.byte	0x04, 0x17
        /*014a*/ 	.short	(.L_15755 - .L_15754)
.L_15754:
        /*014c*/ 	.word	0x00000000
        /*0150*/ 	.short	0x0001
        /*0152*/ 	.short	0x0008
        /*0154*/ 	.byte	0x00, 0xf5, 0x21, 0x00


	//----- nvinfo : EIATTR_KPARAM_INFO
	.align		4
.L_15755:
        /*0158*/ 	.byte	0x04, 0x17
        /*015a*/ 	.short	(.L_15757 - .L_15756)
.L_15756:
        /*015c*/ 	.word	0x00000000
        /*0160*/ 	.short	0x0000
        /*0162*/ 	.short	0x0000
        /*0164*/ 	.byte	0x00, 0xf5, 0x21, 0x00


	//----- nvinfo : EIATTR_SPARSE_MMA_MASK
	.align		4
.L_15757:
        /*0168*/ 	.byte	0x03, 0x50
        /*016a*/ 	.short	0x0000


	//----- nvinfo : EIATTR_MAXREG_COUNT
	.align		4
        /*016c*/ 	.byte	0x03, 0x1b
        /*016e*/ 	.short	0x00ff


	//----- nvinfo : EIATTR_NUM_BARRIERS
	.align		4
        /*0170*/ 	.byte	0x02, 0x4c
        /*0172*/ 	.byte	0x01
	.zero		1


	//----- nvinfo : EIATTR_EXTERNS
	.align		4
        /*0174*/ 	.byte	0x04, 0x0f
        /*0176*/ 	.short	(.L_15759 - .L_15758)


	//   ....[0]....
	.align		4
.L_15758:
        /*0178*/ 	.word	index@(__assertfail)


	//----- nvinfo : EIATTR_MERCURY_ISA_VERSION
	.align		4
.L_15759:
        /*017c*/ 	.byte	0x03, 0x5f
        /*017e*/ 	.short	0x0101


	//----- nvinfo : EIATTR_COOP_GROUP_MASK_REGIDS
	.align		4
        /*0180*/ 	.byte	0x04, 0x29
        /*0182*/ 	.short	(.L_15761 - .L_15760)


	//   ....[0]....
.L_15760:
        /*0184*/ 	.word	0xffffffff


	//   ....[1]....
        /*0188*/ 	.word	0xffffffff


	//   ....[2]....
        /*018c*/ 	.word	0xffffffff


	//   ....[3]....
        /*0190*/ 	.word	0xffffffff


	//   ....[4]....
        /*0194*/ 	.word	0xffffffff


	//   ....[5]....
        /*0198*/ 	.word	0xffffffff


	//   ....[6]....
        /*019c*/ 	.word	0xffffffff


	//   ....[7]....
        /*01a0*/ 	.word	0xffffffff


	//   ....[8]....
        /*01a4*/ 	.word	0xffffffff


	//   ....[9]....
        /*01a8*/ 	.word	0xffffffff


	//   ....[10]....
        /*01ac*/ 	.word	0xffffffff


	//   ....[11]....
        /*01b0*/ 	.word	0xffffffff


	//   ....[12]....
        /*01b4*/ 	.word	0xffffffff


	//   ....[13]....
        /*01b8*/ 	.word	0xffffffff


	//   ....[14]....
        /*01bc*/ 	.word	0x0500000f


	//   ....[15]....
        /*01c0*/ 	.word	0x0500000f


	//   ....[16]....
        /*01c4*/ 	.word	0x0500000f


	//----- nvinfo : EIATTR_COOP_GROUP_INSTR_OFFSETS
	.align		4
.L_15761:
        /*01c8*/ 	.byte	0x04, 0x28
        /*01ca*/ 	.short	(.L_15763 - .L_15762)


	//   ....[0]....
.L_15762:
        /*01cc*/ 	.word	0x00000380


	//   ....[1]....
        /*01d0*/ 	.word	0x000003a0


	//   ....[2]....
        /*01d4*/ 	.word	0x000003c0


	//   ....[3]....
        /*01d8*/ 	.word	0x000004c0


	//   ....[4]....
        /*01dc*/ 	.word	0x000004e0


	//   ....[5]....
        /*01e0*/ 	.word	0x00000510


	//   ....[6]....
        /*01e4*/ 	.word	0x00001350


	//   ....[7]....
        /*01e8*/ 	.word	0x00001380


	//   ....[8]....
        /*01ec*/ 	.word	0x000013a0


	//   ....[9]....
        /*01f0*/ 	.word	0x000013c0


	//   ....[10]....
        /*01f4*/ 	.word	0x000013e0


	//   ....[11]....
        /*01f8*/ 	.word	0x00001430


	//   ....[12]....
        /*01fc*/ 	.word	0x00001450


	//   ....[13]....
        /*0200*/ 	.word	0x00001470


	//   ....[14]....
        /*0204*/ 	.word	0x00002260


	//   ....[15]....
        /*0208*/ 	.word	0x000022c0


	//   ....[16]....
        /*020c*/ 	.word	0x00002320


	//----- nvinfo : EIATTR_VRC_CTA_INIT_COUNT
	.align		4
.L_15763:
        /*0210*/ 	.byte	0x02, 0x4a
	.zero		1
	.zero		1


	//----- nvinfo : EIATTR_SYSCALL_OFFSETS
	.align		4
        /*0214*/ 	.byte	0x04, 0x46
        /*0216*/ 	.short	(.L_15765 - .L_15764)


	//   ....[0]....
.L_15764:
        /*0218*/ 	.word	0x000002e0


	//----- nvinfo : EIATTR_EXIT_INSTR_OFFSETS
	.align		4
.L_15765:
        /*021c*/ 	.byte	0x04, 0x1c
        /*021e*/ 	.short	(.L_15767 - .L_15766)


	//   ....[0]....
.L_15766:
        /*0220*/ 	.word	0x000000b0


	//   ....[1]....
        /*0224*/ 	.word	0x000020b0


	//   ....[2]....
        /*0228*/ 	.word	0x00002210


	//----- nvinfo : EIATTR_CRS_STACK_SIZE
	.align		4
.L_15767:
        /*022c*/ 	.byte	0x04, 0x1e
        /*022e*/ 	.short	(.L_15769 - .L_15768)
.L_15768:
        /*0230*/ 	.word	0x00000000


	//----- nvinfo : EIATTR_CBANK_PARAM_SIZE
	.align		4
.L_15769:
        /*0234*/ 	.byte	0x03, 0x19
        /*0236*/ 	.short	0x008c


	//----- nvinfo : EIATTR_PARAM_CBANK
	.align		4
        /*0238*/ 	.byte	0x04, 0x0a
        /*023a*/ 	.short	(.L_15771 - .L_15770)
	.align		4
.L_15770:
        /*023c*/ 	.word	index@(.nv.constant0._ZN4vllm25paged_attention_v2_kernelI13__nv_bfloat16hLi96ELi8ELi128ELNS_18Fp8KVCacheDataTypeE1ELb0ELi512EEEvPfS3_PT_PKS4_PKT0_SA_ifPKiSC_iPKfiiiSE_SE_iiiii)
        /*0240*/ 	.short	0x0380
        /*0242*/ 	.short	0x008c


	//----- nvinfo : EIATTR_SW_WAR
	.align		4
.L_15771:
        /*0244*/ 	.byte	0x04, 0x36
        /*0246*/ 	.short	(.L_15773 - .L_15772)
.L_15772:
        /*0248*/ 	.word	0x00000008
.L_15773:


//--------------------- .nv.info._ZN4vllm25paged_attention_v2_kernelI13__nv_bfloat16hLi80ELi8ELi128ELNS_18Fp8KVCacheDataTypeE1ELb0ELi512EEEvPfS3_PT_PKS4_PKT0_SA_ifPKiSC_iPKfiiiSE_SE_iiiii --------------------------
	.section	.nv.info._ZN4vllm25paged_attention_v2_kernelI13__nv_bfloat16hLi80ELi8ELi128ELNS_18Fp8KVCacheDataTypeE1ELb0ELi512EEEvPfS3_PT_PKS4_PKT0_SA_ifPKiSC_iPKfiiiSE_SE_iiiii,"",@"SHT_CUDA_INFO"
	.sectionflags	@""
	.align	4


	//----- nvinfo : EIATTR_CUDA_API_VERSION
	.align		4
        /*0000*/ 	.byte	0x04, 0x37
        /*0002*/ 	.short	(.L_15775 - .L_15774)
.L_15774:
        /*0004*/ 	.word	0x00000082


	//----- nvinfo : EIATTR_KPARAM_INFO
	.align		4
.L_15775:
        /*0008*/ 	.byte	0x04, 0x17
        /*000a*/ 	.short	(.L_15777 - .L_15776)
.L_15776:
        /*000c*/ 	.word	0x00000000
        /*0010*/ 	.short	0x0015
        /*0012*/ 	.short	0x0088
        /*0014*/ 	.byte	0x00, 0xf0, 0x11, 0x00


	//----- nvinfo : EIATTR_KPARAM_INFO
	.align		4
.L_15777:
        /*0018*/ 	.byte	0x04, 0x17
        /*001a*/ 	.short	(.L_15779 - .L_15778)
.L_15778:
        /*001c*/ 	.word	0x00000000
        /*0020*/ 	.short	0x0014
        /*0022*/ 	.short	0x0084
        /*0024*/ 	.byte	0x00, 0xf0, 0x11, 0x00


	//----- nvinfo : EIATTR_KPARAM_INFO
	.align		4
.L_15779:
        /*0028*/ 	.byte	0x04, 0x17
        /*002a*/ 	.short	(.L_15781 - .L_15780)
.L_15780:
        /*002c*/ 	.word	0x00000000
        /*0030*/ 	.short	0x0013
        /*0032*/ 	.short	0x0080
        /*0034*/ 	.byte	0x00, 0xf0, 0x11, 0x00


	//----- nvinfo : EIATTR_KPARAM_INFO
	.align		4
.L_15781:
        /*0038*/ 	.byte	0x04, 0x17
        /*003a*/ 	.short	(.L_15783 - .L_15782)
.L_15782:
        /*003c*/ 	.word	0x00000000
        /*0040*/ 	.short	0x0012
        /*0042*/ 	.short	0x007c
        /*0044*/ 	.byte	0x00, 0xf0, 0x11, 0x00


	//----- nvinfo : EIATTR_KPARAM_INFO
	.align		4
.L_15783:
        /*0048*/ 	.byte	0x04, 0x17
        /*004a*/ 	.short	(.L_15785 - .L_15784)
.L_15784:
        /*004c*/ 	.word	0x00000000
        /*0050*/ 	.short	0x0011
        /*0052*/ 	.short	0x0078
        /*0054*/ 	.byte	0x00, 0xf0, 0x11, 0x00


	//----- nvinfo : EIATTR_KPARAM_INFO
	.align		4
.L_15785:
        /*0058*/ 	.byte	0x04, 0x17
        /*005a*/ 	.short	(.L_15787 - .L_15786)
.L_15786:
        /*005c*/ 	.word	0x00000000
        /*0060*/ 	.short	0x0010
        /*0062*/ 	.short	0x0070
        /*0064*/ 	.byte	0x00, 0xf5, 0x21, 0x00


	//----- nvinfo : EIATTR_KPARAM_INFO
	.align		4
.L_15787:
        /*0068*/ 	.byte	0x04, 0x17
        /*006a*/ 	.short	(.L_15789 - .L_15788)
.L_15788:
        /*006c*/ 	.word	0x00000000
        /*0070*/ 	.short	0x000f
        /*0072*/ 	.short	0x0068
        /*0074*/ 	.byte	0x00, 0xf5, 0x21, 0x00


	//----- nvinfo : EIATTR_KPARAM_INFO
	.align		4
.L_15789:
        /*0078*/ 	.byte	0x04, 0x17
        /*007a*/ 	.short	(.L_15791 - .L_15790)
.L_15790:
        /*007c*/ 	.word	0x00000000
        /*0080*/ 	.short	0x000e
        /*0082*/ 	.short	0x0060
        /*0084*/ 	.byte	0x00, 0xf0, 0x11, 0x00


	//----- nvinfo : EIATTR_KPARAM_INFO
	.align		4
.L_15791:
        /*0088*/ 	.byte	0x04, 0x17
        /*008a*/ 	.short	(.L_15793 - .L_15792)
.L_15792:
        /*008c*/ 	.word	0x00000000
        /*0090*/ 	.short	0x000d
        /*0092*/ 	.short	0x005c
        /*0094*/ 	.byte	0x00, 0xf0, 0x11, 0x00


	//----- nvinfo : EIATTR_KPARAM_INFO
	.align		4
.L_15793:
        /*0098*/ 	.byte	0x04, 0x17
        /*009a*/ 	.short	(.L_15795 - .L_15794)
.L_15794:
        /*009c*/ 	.word	0x00000000
        /*00a0*/ 	.short	0x000c
        /*00a2*/ 	.short	0x0058
        /*00a4*/ 	.byte	0x00, 0xf0, 0x11, 0x00


	//----- nvinfo : EIATTR_KPARAM_INFO
	.align		4
.L_15795:
        /*00a8*/ 	.byte	0x04, 0x17
        /*00aa*/ 	.short	(.L_15797 - .L_15796)
.L_15796:
        /*00ac*/ 	.word	0x00000000
        /*00b0*/ 	.short	0x000b
        /*00b2*/ 	.short	0x0050
        /*00b4*/ 	.byte	0x00, 0xf5, 0x21, 0x00


	//----- nvinfo : EIATTR_KPARAM_INFO
	.align		4
.L_15797:
        /*00b8*/ 	.byte	0x04, 0x17
        /*00ba*/ 	.short	(.L_15799 - .L_15798)
.L_15798:
        /*00bc*/ 	.word	0x00000000
        /*00c0*/ 	.short	0x000a
        /*00c2*/ 	.short	0x0048
        /*00c4*/ 	.byte	0x00, 0xf0, 0x11, 0x00


	//----- nvinfo : EIATTR_KPARAM_INFO
	.align		4
.L_15799:
        /*00c8*/ 	.byte	0x04, 0x17
        /*00ca*/ 	.short	(.L_15801 - .L_15800)
.L_15800:
        /*00cc*/ 	.word	0x00000000
        /*00d0*/ 	.short	0x0009
        /*00d2*/ 	.short	0x0040
        /*00d4*/ 	.byte	0x00, 0xf5, 0x21, 0x00


	//----- nvinfo : EIATTR_KPARAM_INFO
	.align		4
.L_15801:
        /*00d8*/ 	.byte	0x04, 0x17
        /*00da*/ 	.short	(.L_15803 - .L_15802)
.L_15802:
        /*00dc*/ 	.word	0x00000000
        /*00e0*/ 	.short	0x0008
        /*00e2*/ 	.short	0x0038
        /*00e4*/ 	.byte	0x00, 0xf5, 0x21, 0x00


	//----- nvinfo : EIATTR_KPARAM_INFO
	.align		4
.L_15803:
        /*00e8*/ 	.byte	0x04, 0x17
        /*00ea*/ 	.short	(.L_15805 - .L_15804)
.L_15804:
        /*00ec*/ 	.word	0x00000000
        /*00f0*/ 	.short	0x0007
        /*00f2*/ 	.short	0x0034
        /*00f4*/ 	.byte	0x00, 0xf0, 0x11, 0x00


	//----- nvinfo : EIATTR_KPARAM_INFO
	.align		4
.L_15805:
        /*00f8*/ 	.byte	0x04, 0x17
        /*00fa*/ 	.short	(.L_15807 - .L_15806)
.L_15806:
        /*00fc*/ 	.word	0x00000000
        /*0100*/ 	.short	0x0006
        /*0102*/ 	.short	0x0030
        /*0104*/ 	.byte	0x00, 0xf0, 0x11, 0x00


	//----- nvinfo : EIATTR_KPARAM_INFO
	.align		4
.L_15807:
        /*0108*/ 	.byte	0x04, 0x17
        /*010a*/ 	.short	(.L_15809 - .L_15808)
.L_15808:
        /*010c*/ 	.word	0x00000000
        /*0110*/ 	.short	0x0005
        /*0112*/ 	.short	0x0028
        /*0114*/ 	.byte	0x00, 0xf5, 0x21, 0x00


	//----- nvinfo : EIATTR_KPARAM_INFO
	.align		4
.L_15809:
        /*0118*/ 	.byte	0x04, 0x17
        /*011a*/ 	.short	(.L_15811 - .L_15810)
.L_15810:
        /*011c*/ 	.word	0x00000000
        /*0120*/ 	.short	0x0004
        /*0122*/ 	.short	0x0020
        /*0124*/ 	.byte	0x00, 0xf5, 0x21, 0x00


	//----- nvinfo : EIATTR_KPARAM_INFO
	.align		4
.L_15811:
        /*0128*/ 	.byte	0x04, 0x17
        /*012a*/ 	.short	(.L_15813 - .L_15812)
.L_15812:
        /*012c*/ 	.word	0x00000000
        /*0130*/ 	.short	0x0003
        /*0132*/ 	.short	0x0018
        /*0134*/ 	.byte	0x00, 0xf5, 0x21, 0x00


	//----- nvinfo : EIATTR_KPARAM_INFO
	.align		4
.L_15813:
        /*0138*/ 	.byte	0x04, 0x17
        /*013a*/ 	.short	(.L_15815 - .L_15814)
.L_15814:
        /*013c*/ 	.word	0x00000000
        /*0140*/ 	.short	0x0002
        /*0142*/ 	.short	0x0010
        /*0144*/ 	.byte	0x00, 0xf5, 0x21, 0x00


	//----- nvinfo : EIATTR_KPARAM_INFO
	.align		4
.L_15815:
        /*0148*/ 	.byte	0x04, 0x17
        /*014a*/ 	.short	(.L_15817 - .L_15816)
.L_15816:
        /*014c*/ 	.word	0x00000000
        /*0150*/ 	.short	0x0001
        /*0152*/ 	.short	0x0008
        /*0154*/ 	.byte	0x00, 0xf5, 0x21, 0x00


	//----- nvinfo : EIATTR_KPARAM_INFO
	.align		4
.L_15817:
        /*0158*/ 	.byte	0x04, 0x17
        /*015a*/ 	.short	(.L_15819 - .L_15818)
.L_15818:
        /*015c*/ 	.word	0x00000000
        /*0160*/ 	.short	0x0000
        /*0162*/ 	.short	0x0000
        /*0164*/ 	.byte	0x00, 0xf5, 0x21, 0x00


	//----- nvinfo : EIATTR_SPARSE_MMA_MASK
	.align		4
.L_15819:
        /*0168*/ 	.byte	0x03, 0x50
        /*016a*/ 	.short	0x0000


	//----- nvinfo : EIATTR_MAXREG_COUNT
	.align		4
        /*016c*/ 	.byte	0x03, 0x1b
        /*016e*/ 	.short	0x00ff


	//----- nvinfo : EIATTR_NUM_BARRIERS
	.align		4
        /*0170*/ 	.byte	0x02, 0x4c
        /*0172*/ 	.byte	0x01
	.zero		1


	//----- nvinfo : EIATTR_EXTERNS
	.align		4
        /*0174*/ 	.byte	0x04, 0x0f
        /*0176*/ 	.short	(.L_15821 - .L_15820)


	//   ....[0]....
	.align		4
.L_15820:
        /*0178*/ 	.word	index@(__assertfail)


	//----- nvinfo : EIATTR_MERCURY_ISA_VERSION
	.align		4
.L_15821:
        /*017c*/ 	.byte	0x03, 0x5f
        /*017e*/ 	.short	0x0101


	//----- nvinfo : EIATTR_COOP_GROUP_MASK_REGIDS
	.align		4
        /*0180*/ 	.byte	0x04, 0x29
        /*0182*/ 	.short	(.L_15823 - .L_15822)


	//   ....[0]....
.L_15822:
        /*0184*/ 	.word	0xffffffff


	//   ....[1]....
        /*0188*/ 	.word	0xffffffff


	//   ....[2]....
        /*018c*/ 	.word	0xffffffff


	//   ....[3]....
        /*0190*/ 	.word	0xffffffff


	//   ....[4]....
        /*0194*/ 	.word	0xffffffff


	//   ....[5]....
        /*0198*/ 	.word	0xffffffff


	//   ....[6]....
        /*019c*/ 	.word	0xffffffff


	//   ....[7]....
        /*01a0*/ 	.word	0xffffffff


	//   ....[8]....
        /*01a4*/ 	.word	0xffffffff


	//   ....[9]....
        /*01a8*/ 	.word	0xffffffff


	//   ....[10]....
        /*01ac*/ 	.word	0xffffffff


	//   ....[11]....
        /*01b0*/ 	.word	0xffffffff


	//   ....[12]....
        /*01b4*/ 	.word	0xffffffff


	//   ....[13]....
        /*01b8*/ 	.word	0xffffffff


	//   ....[14]....
        /*01bc*/ 	.word	0x0500000f


	//   ....[15]....
        /*01c0*/ 	.word	0x0500000f


	//   ....[16]....
        /*01c4*/ 	.word	0x0500000f


	//----- nvinfo : EIATTR_COOP_GROUP_INSTR_OFFSETS
	.align		4
.L_15823:
        /*01c8*/ 	.byte	0x04, 0x28
        /*01ca*/ 	.short	(.L_15825 - .L_15824)


	//   ....[0]....
.L_15824:
        /*01cc*/ 	.word	0x000003d0


	//   ....[1]....
        /*01d0*/ 	.word	0x000003f0


	//   ....[2]....
        /*01d4*/ 	.word	0x00000410


	//   ....[3]....
        /*01d8*/ 	.word	0x00000520


	//   ....[4]....
        /*01dc*/ 	.word	0x00000540


	//   ....[5]....
        /*01e0*/ 	.word	0x00000560


	//   ....[6]....
        /*01e4*/ 	.word	0x000013b0


	//   ....[7]....
        /*01e8*/ 	.word	0x000013e0


	//   ....[8]....
        /*01ec*/ 	.word	0x00001400


	//   ....[9]....
        /*01f0*/ 	.word	0x00001420


	//   ....[10]....
        /*01f4*/ 	.word	0x00001440


	//   ....[11]....
        /*01f8*/ 	.word	0x00001490


	//   ....[12]....
        /*01fc*/ 	.word	0x000014b0


	//   ....[13]....
        /*0200*/ 	.word	0x000014d0


	//   ....[14]....
        /*0204*/ 	.word	0x000023d0


	//   ....[15]....
        /*0208*/ 	.word	0x00002430


	//   ....[16]....
        /*020c*/ 	.word	0x00002490


	//----- nvinfo : EIATTR_VRC_CTA_INIT_COUNT
	.align		4
.L_15825:
        /*0210*/ 	.byte	0x02, 0x4a
	.zero		1
	.zero		1


	//----- nvinfo : EIATTR_SYSCALL_OFFSETS
	.align		4
        /*0214*/ 	.byte	0x04, 0x46
        /*0216*/ 	.short	(.L_15827 - .L_15826)


	//   ....[0]....
.L_15826:
        /*0218*/ 	.word	0x00000330


	//----- nvinfo : EIATTR_EXIT_INSTR_OFFSETS
	.align		4
.L_15827:
        /*021c*/ 	.byte	0x04, 0x1c
        /*021e*/ 	.short	(.L_15829 - .L_15828)


	//   ....[0]....
.L_15828:
        /*0220*/ 	.word	0x000000d0


	//   ....[1]....
        /*0224*/ 	.word	0x00002250


	//   ....[2]....
        /*0228*/ 	.word	0x00002350


	//   ....[3]....
        /*022c*/ 	.word	0x00002380


	//----- nvinfo : EIATTR_CRS_STACK_SIZE
	.align		4
.L_15829:
        /*0230*/ 	.byte	0x04, 0x1e
        /*0232*/ 	.short	(.L_15831 - .L_15830)
.L_15830:
        /*0234*/ 	.word	0x00000000


	//----- nvinfo : EIATTR_CBANK_PARAM_SIZE
	.align		4
.L_15831:
        /*0238*/ 	.byte	0x03, 0x19
        /*023a*/ 	.short	0x008c


	//----- nvinfo : EIATTR_PARAM_CBANK
	.align		4
        /*023c*/ 	.byte	0x04, 0x0a
        /*023e*/ 	.short	(.L_15833 - .L_15832)
	.align		4
.L_15832:
        /*0240*/ 	.word	index@(.nv.constant0._ZN4vllm25paged_attention_v2_kernelI13__nv_bfloat16hLi80ELi8ELi128ELNS_18Fp8KVCacheDataTypeE1ELb0ELi512EEEvPfS3_PT_PKS4_PKT0_SA_ifPKiSC_iPKfiiiSE_SE_iiiii)
        /*0244*/ 	.short	0x0380
        /*0246*/ 	.short	0x008c


	//----- nvinfo : EIATTR_SW_WAR
	.align		4
.L_15833:
        /*0248*/ 	.byte	0x04, 0x36
        /*024a*/ 	.short	(.L_15835 - .L_15834)
.L_15834:
        /*024c*/ 	.word	0x00000008
.L_15835:


//--------------------- .nv.info._ZN4vllm25paged_attention_v2_kernelI13__nv_bfloat16hLi64ELi8ELi128ELNS_18Fp8KVCacheDataTypeE1ELb0ELi512EEEvPfS3_PT_PKS4_PKT0_SA_ifPKiSC_iPKfiiiSE_SE_iiiii --------------------------
	.section	.nv.info._ZN4vllm25paged_attention_v2_kernelI13__nv_bfloat16hLi64ELi8ELi128ELNS_18Fp8KVCacheDataTypeE1ELb0ELi512EEEvPfS3_PT_PKS4_PKT0_SA_ifPKiSC_iPKfiiiSE_SE_iiiii,"",@"SHT_CUDA_INFO"
	.sectionflags	@""
	.align	4


	//----- nvinfo : EIATTR_CUDA_API_VERSION
	.align		4
        /*0000*/ 	.byte	0x04, 0x37
        /*0002*/ 	.short	(.L_15837 - .L_15836)
.L_15836:
        /*0004*/ 	.word	0x00000082


	//----- nvinfo : EIATTR_KPARAM_INFO
	.align		4
.L_15837:
        /*0008*/ 	.byte	0x04, 0x17
        /*000a*/ 	.short	(.L_15839 - .L_15838)
.L_15838:
        /*000c*/ 	.word	0x00000000
        /*0010*/ 	.short	0x0015
        /*0012*/ 	.short	0x0088
        /*0014*/ 	.byte	0x00, 0xf0, 0x11, 0x00


	//----- nvinfo : EIATTR_KPARAM_INFO
	.align		4
.L_15839:
        /*0018*/ 	.byte	0x04, 0x17
        /*001a*/ 	.short	(.L_15841 - .L_15840)
.L_15840:
        /*001c*/ 	.word	0x00000000
        /*0020*/ 	.short	0x0014
        /*0022*/ 	.short	0x0084
        /*0024*/ 	.byte	0x00, 0xf0, 0x11, 0x00


	//----- nvinfo : EIATTR_KPARAM_INFO
	.align		4
.L_15841:
        /*0028*/ 	.byte	0x04, 0x17
        /*002a*/ 	.short	(.L_15843 - .L_15842)
.L_15842:
        /*002c*/ 	.word	0x00000000
        /*0030*/ 	.short	0x0013
        /*0032*/ 	.short	0x0080
        /*0034*/ 	.byte	0x00, 0xf0, 0x11, 0x00


	//----- nvinfo : EIATTR_KPARAM_INFO
	.align		4
.L_15843:
        /*0038*/ 	.byte	0x04, 0x17
        /*003a*/ 	.short	(.L_15845 - .L_15844)
.L_15844:
        /*003c*/ 	.word	0x00000000
        /*0040*/ 	.short	0x0012
        /*0042*/ 	.short	0x007c
        /*0044*/ 	.byte	0x00, 0xf0, 0x11, 0x00


	//----- nvinfo : EIATTR_KPARAM_INFO
	.align		4
.L_15845:
        /*0048*/ 	.byte	0x04, 0x17
        /*004a*/ 	.short	(.L_15847 - .L_15846)
.L_15846:
        /*004c*/ 	.word	0x00000000
        /*0050*/ 	.short	0x0011
        /*0052*/ 	.short	0x0078
        /*0054*/ 	.byte	0x00, 0xf0, 0x11, 0x00


	//----- nvinfo : EIATTR_KPARAM_INFO
	.align		4
.L_15847:
        /*0058*/ 	.byte	0x04, 0x17
        /*005a*/ 	.short	(.L_15849 - .L_15848)
.L_15848:
        /*005c*/ 	.word	0x00000000
        /*0060*/ 	.short	0x0010
        /*0062*/ 	.short	0x0070
        /*0064*/ 	.byte	0x00, 0xf5, 0x21, 0x00


	//----- nvinfo : EIATTR_KPARAM_INFO
	.align		4
.L_15849:
        /*0068*/ 	.byte	0x04, 0x17
        /*006a*/ 	.short	(.L_15851 - .L_15850)
.L_15850:
        /*006c*/ 	.word	0x00000000
        /*0070*/ 	.short	0x000f
        /*0072*/ 	.short	0x0068
        /*0074*/ 	.byte	0x00, 0xf5, 0x21, 0x00


	//----- nvinfo : EIATTR_KPARAM_INFO
	.align		4
.L_15851:
        /*0078*/ 	.byte	0x04, 0x17
        /*007a*/ 	.short	(.L_15853 - .L_15852)
.L_15852:
        /*007c*/ 	.word	0x00000000
        /*0080*/ 	.short	0x000e
        /*0082*/ 	.short	0x0060
        /*0084*/ 	.byte	0x00, 0xf0, 0x11, 0x00


	//----- nvinfo : EIATTR_KPARAM_INFO
	.align		4
.L_15853:
        /*0088*/ 	.byte	0x04, 0x17
        /*008a*/ 	.short	(.L_15855 - .L_15854)
.L_15854:
        /*008c*/ 	.word	0x00000000
        /*0090*/ 	.short	0x000d
        /*0092*/ 	.short	0x005c
        /*0094*/ 	.byte	0x00, 0xf0, 0x11, 0x00


	//----- nvinfo : EIATTR_KPARAM_INFO
	.align		4
.L_15855:
        /*0098*/ 	.byte	0x04, 0x17
        /*009a*/ 	.short	(.L_15857 - .L_15856)
.L_15856:
        /*009c*/ 	.word	0x00000000
        /*00a0*/ 	.short	0x000c
        /*00a2*/ 	.short	0x0058
        /*00a4*/ 	.byte	0x00, 0xf0, 0x11, 0x00


	//----- nvinfo : EIATTR_KPARAM_INFO
	.align		4
.L_15857:
        /*00a8*/ 	.byte	0x04, 0x17
        /*00aa*/ 	.short	(.L_15859 - .L_15858)
.L_15858:
        /*00ac*/ 	.word	0x00000000
        /*00b0*/ 	.short	0x000b
        /*00b2*/ 	.short	0x0050
        /*00b4*/ 	.byte	0x00, 0xf5, 0x21, 0x00


	//----- nvinfo : EIATTR_KPARAM_INFO
	.align		4
.L_15859:
        /*00b8*/ 	.byte	0x04, 0x17
        /*00ba*/ 	.short	(.L_15861 - .L_15860)
.L_15860:
        /*00bc*/ 	.word	0x00000000
        /*00c0*/ 	.short	0x000a
        /*00c2*/ 	.short	0x0048
        /*00c4*/ 	.byte	0x00, 0xf0, 0x11, 0x00


	//----- nvinfo : EIATTR_KPARAM_INFO
	.align		4
.L_15861:
        /*00c8*/ 	.byte	0x04, 0x17
        /*00ca*/ 	.short	(.L_15863 - .L_15862)
.L_15862:
        /*00cc*/ 	.word	0x00000000
        /*00d0*/ 	.short	0x0009
        /*00d2*/ 	.short	0x0040
        /*00d4*/ 	.byte	0x00, 0xf5, 0x21, 0x00


	//----- nvinfo : EIATTR_KPARAM_INFO
	.align		4
.L_15863:
        /*00d8*/ 	.byte	0x04, 0x17
        /*00da*/ 	.short	(.L_15865 - .L_15864)
.L_15864:
        /*00dc*/ 	.word	0x00000000
        /*00e0*/ 	.short	0x0008
        /*00e2*/ 	.short	0x0038
        /*00e4*/ 	.byte	0x00, 0xf5, 0x21, 0x00


	//----- nvinfo : EIATTR_KPARAM_INFO
	.align		4
.L_15865:
        /*00e8*/ 	.byte	0x04, 0x17
        /*00ea*/ 	.short	(.L_15867 - .L_15866)
.L_15866:
        /*00ec*/ 	.word	0x00000000
        /*00f0*/ 	.short	0x0007
        /*00f2*/ 	.short	0x0034
        /*00f4*/ 	.byte	0x00, 0xf0, 0x11, 0x00


	//----- nvinfo : EIATTR_KPARAM_INFO
	.align		4
.L_15867:
        /*00f8*/ 	.byte	0x04, 0x17
        /*00fa*/ 	.short	(.L_15869 - .L_15868)
.L_15868:
        /*00fc*/ 	.word	0x00000000
        /*0100*/ 	.short	0x0006
        /*0102*/ 	.short	0x0030
        /*0104*/ 	.byte	0x00, 0xf0, 0x11, 0x00


	//----- nvinfo : EIATTR_KPARAM_INFO
	.align		4
.L_15869:
        /*0108*/ 	.byte	0x04, 0x17
        /*010a*/ 	.short	(.L_15871 - .L_15870)
.L_15870:
        /*010c*/ 	.word	0x00000000
        /*0110*/ 	.short	0x0005
        /*0112*/ 	.short	0x0028
        /*0114*/ 	.byte	0x00, 0xf5, 0x21, 0x00


	//----- nvinfo : EIATTR_KPARAM_INFO
	.align		4
.L_15871:
        /*0118*/ 	.byte	0x04, 0x17
        /*011a*/ 	.short	(.L_15873 - .L_15872)
.L_15872:
        /*011c*/ 	.word	0x00000000
        /*0120*/ 	.short	0x0004
        /*0122*/ 	.short	0x0020
        /*0124*/ 	.byte	0x00, 0xf5, 0x21, 0x00


	//----- nvinfo : EIATTR_KPARAM_INFO
	.align		4
.L_15873:
        /*0128*/ 	.byte	0x04, 0x17
        /*012a*/ 	.short	(.L_15875 - .L_15874)
.L_15874:
        /*012c*/ 	.word	0x00000000
        /*0130*/ 	.short	0x0003
        /*0132*/ 	.short	0x0018
        /*0134*/ 	.byte	0x00, 0xf5, 0x21, 0x00


	//----- nvinfo : EIATTR_KPARAM_INFO
	.align		4
.L_15875:
        /*0138*/ 	.byte	0x04, 0x17
        /*013a*/ 	.short	(.L_15877 - .L_15876)
.L_15876:
        /*013c*/ 	.word	0x00000000
        /*0140*/ 	.short	0x0002
        /*0142*/ 	.short	0x0010
        /*0144*/ 	.byte	0x00, 0xf5, 0x21, 0x00


	//----- nvinfo : EIATTR_KPARAM_INFO
	.align		4
.L_15877:
        /*0148*/ 	.byte	0x04, 0x17
        /*014a*/ 	.short	(.L_15879 - .L_15878)
.L_15878:
        /*014c*/ 	.word	0x00000000
        /*0150*/ 	.short	0x0001
        /*0152*/ 	.short	0x0008
        /*0154*/ 	.byte	0x00, 0xf5, 0x21, 0x00


	//----- nvinfo : EIATTR_KPARAM_INFO
	.align		4
.L_15879:
        /*0158*/ 	.byte	0x04, 0x17
        /*015a*/ 	.short	(.L_15881 - .L_15880)
.L_15880:
        /*015c*/ 	.word	0x00000000
        /*0160*/ 	.short	0x0000
        /*0162*/ 	.short	0x0000
        /*0164*/ 	.byte	0x00, 0xf5, 0x21, 0x00


	//----- nvinfo : EIATTR_SPARSE_MMA_MASK
	.align		4
.L_15881:
        /*0168*/ 	.byte	0x03, 0x50
        /*016a*/ 	.short	0x0000


	//----- nvinfo : EIATTR_MAXREG_COUNT
	.align		4
        /*016c*/ 	.byte	0x03, 0x1b
        /*016e*/ 	.short	0x00ff


	//----- nvinfo : EIATTR_NUM_BARRIERS
	.align		4
        /*0170*/ 	.byte	0x02, 0x4c
        /*0172*/ 	.byte	0x01
	.zero		1


	//----- nvinfo : EIATTR_EXTERNS
	.align		4
        /*0174*/ 	.byte	0x04, 0x0f
        /*0176*/ 	.short	(.L_15883 - .L_15882)


	//   ....[0]....
	.align		4
.L_15882:
        /*0178*/ 	.word	index@(__assertfail)


	//----- nvinfo : EIATTR_MERCURY_ISA_VERSION
	.align		4
.L_15883:
        /*017c*/ 	.byte	0x03, 0x5f
        /*017e*/ 	.short	0x0101


	//----- nvinfo : EIATTR_COOP_GROUP_MASK_REGIDS
	.align		4
        /*0180*/ 	.byte	0x04, 0x29
        /*0182*/ 	.short	(.L_15885 - .L_15884)


	//   ....[0]....
.L_15884:
        /*0184*/ 	.word	0xffffffff


	//   ....[1]....
        /*0188*/ 	.word	0xffffffff


	//   ....[2]....
        /*018c*/ 	.word	0xffffffff


	//   ....[3]....
        /*0190*/ 	.word	0xffffffff


	//   ....[4]....
        /*0194*/ 	.word	0xffffffff


	//   ....[5]....
        /*0198*/ 	.word	0xffffffff


	//   ....[6]....
        /*019c*/ 	.word	0xffffffff


	//   ....[7]....
        /*01a0*/ 	.word	0xffffffff


	//   ....[8]....
        /*01a4*/ 	.word	0xffffffff


	//   ....[9]....
        /*01a8*/ 	.word	0xffffffff


	//   ....[10]....
        /*01ac*/ 	.word	0xffffffff


	//   ....[11]....
        /*01b0*/ 	.word	0xffffffff


	//   ....[12]....
        /*01b4*/ 	.word	0xffffffff


	//   ....[13]....
        /*01b8*/ 	.word	0xffffffff


	//   ....[14]....
        /*01bc*/ 	.word	0x0500000f


	//   ....[15]....
        /*01c0*/ 	.word	0x0500000f


	//   ....[16]....
        /*01c4*/ 	.word	0x0500000f


	//----- nvinfo : EIATTR_COOP_GROUP_INSTR_OFFSETS
	.align		4
.L_15885:
        /*01c8*/ 	.byte	0x04, 0x28
        /*01ca*/ 	.short	(.L_15887 - .L_15886)


	//   ....[0]....
.L_15886:
        /*01cc*/ 	.word	0x000003d0


	//   ....[1]....
        /*01d0*/ 	.word	0x000003f0


	//   ....[2]....
        /*01d4*/ 	.word	0x00000410


	//   ....[3]....
        /*01d8*/ 	.word	0x00000520


	//   ....[4]....
        /*01dc*/ 	.word	0x00000540


	//   ....[5]....
        /*01e0*/ 	.word	0x00000560


	//   ....[6]....
        /*01e4*/ 	.word	0x000013b0


	//   ....[7]....
        /*01e8*/ 	.word	0x000013e0


	//   ....[8]....
        /*01ec*/ 	.word	0x00001400


	//   ....[9]....
        /*01f0*/ 	.word	0x00001420


	//   ....[10]....
        /*01f4*/ 	.word	0x00001440


	//   ....[11]....
        /*01f8*/ 	.word	0x00001490


	//   ....[12]....
        /*01fc*/ 	.word	0x000014b0


	//   ....[13]....
        /*0200*/ 	.word	0x000014d0


	//   ....[14]....
        /*0204*/ 	.word	0x000022c0


	//   ....[15]....
        /*0208*/ 	.word	0x00002320


	//   ....[16]....
        /*020c*/ 	.word	0x00002380


	//----- nvinfo : EIATTR_VRC_CTA_INIT_COUNT
	.align		4
.L_15887:
        /*0210*/ 	.byte	0x02, 0x4a
	.zero		1
	.zero		1


	//----- nvinfo : EIATTR_SYSCALL_OFFSETS
	.align		4
        /*0214*/ 	.byte	0x04, 0x46
        /*0216*/ 	.short	(.L_15889 - .L_15888)


	//   ....[0]....
.L_15888:
        /*0218*/ 	.word	0x00000330


	//----- nvinfo : EIATTR_EXIT_INSTR_OFFSETS
	.align		4
.L_15889:
        /*021c*/ 	.byte	0x04, 0x1c
        /*021e*/ 	.short	(.L_15891 - .L_15890)


	//   ....[0]....
.L_15890:
        /*0220*/ 	.word	0x000000d0


	//   ....[1]....
        /*0224*/ 	.word	0x00002160


	//   ....[2]....
        /*0228*/ 	.word	0x00002270


	//----- nvinfo : EIATTR_CRS_STACK_SIZE
	.align		4
.L_15891:
        /*022c*/ 	.byte	0x04, 0x1e
        /*022e*/ 	.short	(.L_15893 - .L_15892)
.L_15892:
        /*0230*/ 	.word	0x00000000


	//----- nvinfo : EIATTR_CBANK_PARAM_SIZE
	.align		4
.L_15893:
        /*0234*/ 	.byte	0x03, 0x19
        /*0236*/ 	.short	0x008c


	//----- nvinfo : EIATTR_PARAM_CBANK
	.align		4
        /*0238*/ 	.byte	0x04, 0x0a
        /*023a*/ 	.short	(.L_15895 - .L_15894)
	.align		4
.L_15894:
        /*023c*/ 	.word	index@(.nv.constant0._ZN4vllm25paged_attention_v2_kernelI13__nv_bfloat16hLi64ELi8ELi128ELNS_18Fp8KVCacheDataTypeE1ELb0ELi512EEEvPfS3_PT_PKS4_PKT0_SA_ifPKiSC_iPKfiiiSE_SE_iiiii)
        /*0240*/ 	.short	0x0380
        /*0242*/ 	.short	0x008c


	//----- nvinfo : EIATTR_SW_WAR
	.align		4
.L_15895:
        /*0244*/ 	.byte	0x04, 0x36
        /*0246*/ 	.short	(.L_15897 - .L_15896)
.L_15896:
        /*0248*/ 	.word	0x00000008
.L_15897:


//--------------------- .nv.info._ZN4vllm25paged_attention_v2_kernelI13__nv_bfloat16hLi32ELi8ELi128ELNS_18Fp8KVCacheDataTypeE1ELb0ELi512EEEvPfS3_PT_PKS4_PKT0_SA_ifPKiSC_iPKfiiiSE_SE_iiiii --------------------------
	.section	.nv.info._ZN4vllm25paged_attention_v2_kernelI13__nv_bfloat16hLi32ELi8ELi128ELNS_18Fp8KVCacheDataTypeE1ELb0ELi512EEEvPfS3_PT_PKS4_PKT0_SA_ifPKiSC_iPKfiiiSE_SE_iiiii,"",@"SHT_CUDA_INFO"
	.sectionflags	@""
	.align	4


	//----- nvinfo : EIATTR_CUDA_API_VERSION
	.align		4
        /*0000*/ 	.byte	0x04, 0x37
        /*0002*/ 	.short	(.L_15899 - .L_15898)
.L_15898:
        /*0004*/ 	.word	0x00000082


	//----- nvinfo : EIATTR_KPARAM_INFO
	.align		4
.L_15899:
        /*0008*/ 	.byte	0x04, 0x17
        /*000a*/ 	.short	(.L_15901 - .L_15900)
.L_15900:
        /*000c*/ 	.word	0x00000000
        /*0010*/ 	.short	0x0015
        /*0012*/ 	.short	0x0088
        /*0014*/ 	.byte	0x00, 0xf0, 0x11, 0x00


	//----- nvinfo : EIATTR_KPARAM_INFO
	.align		4
.L_15901:
        /*0018*/ 	.byte	0x04, 0x17
        /*001a*/ 	.short	(.L_15903 - .L_15902)
.L_15902:
        /*001c*/ 	.word	0x00000000
        /*0020*/ 	.short	0x0014
        /*0022*/ 	.short	0x0084
        /*0024*/ 	.byte	0x00, 0xf0, 0x11, 0x00


	//----- nvinfo : EIATTR_KPARAM_INFO
	.align		4
.L_15903:
        /*0028*/ 	.byte	0x04, 0x17
        /*002a*/ 	.short	(.L_15905 - .L_15904)
.L_15904:
        /*002c*/ 	.word	0x00000000
        /*0030*/ 	.short	0x0013
        /*0032*/ 	.short	0x0080
        /*0034*/ 	.byte	0x00, 0xf0, 0x11, 0x00


	//----- nvinfo : EIATTR_KPARAM_INFO
	.align		4
.L_15905:
        /*0038*/ 	.byte	0x04, 0x17
        /*003a*/ 	.short	(.L_15907 - .L_15906)
.L_15906:
        /*003c*/ 	.word	0x00000000
        /*0040*/ 	.short	0x0012
        /*0042*/ 	.short	0x007c
        /*0044*/ 	.byte	0x00, 0xf0, 0x11, 0x00


	//----- nvinfo : EIATTR_KPARAM_INFO
	.align		4
.L_15907:
        /*0048*/ 	.byte	0x04, 0x17
        /*004a*/ 	.short	(.L_15909 - .L_15908)
.L_15908:
        /*004c*/ 	.word	0x00000000
        /*0050*/ 	.short	0x0011
        /*0052*/ 	.short	0x0078
        /*0054*/ 	.byte	0x00, 0xf0, 0x11, 0x00


	//----- nvinfo : EIATTR_KPARAM_INFO
	.align		4
.L_15909:
        /*0058*/ 	.byte	0x04, 0x17
        /*005a*/ 	.short	(.L_15911 - .L_15910)
.L_15910:
        /*005c*/ 	.word	0x00000000
        /*0060*/ 	.short	0x0010
        /*0062*/ 	.short	0x0070
        /*0064*/ 	.byte	0x00, 0xf5, 0x21, 0x00


	//----- nvinfo : EIATTR_KPARAM_INFO
	.align		4
.L_15911:
        /*0068*/ 	.byte	0x04, 0x17
        /*006a*/ 	.short	(.L_15913 - .L_15912)
.L_15912:
        /*006c*/ 	.word	0x00000000
        /*0070*/ 	.short	0x000f
        /*0072*/ 	.short	0x0068
        /*0074*/ 	.byte	0x00, 0xf5, 0x21, 0x00


	//----- nvinfo : EIATTR_KPARAM_INFO
	.align		4
.L_15913:
        /*0078*/ 	.byte	0x04, 0x17
        /*007a*/ 	.short	(.L_15915 - .L_15914)
.L_15914:
        /*007c*/ 	.word	0x00000000
        /*0080*/ 	.short	0x000e
        /*0082*/ 	.short	0x0060
        /*0084*/ 	.byte	0x00, 0xf0, 0x11, 0x00


	//----- nvinfo : EIATTR_KPARAM_INFO
	.align		4
.L_15915:
        /*0088*/ 	.byte	0x04, 0x17
        /*008a*/ 	.short	(.L_15917 - .L_15916)
.L_15916:
        /*008c*/ 	.word	0x00000000
        /*0090*/ 	.short	0x000d
        /*0092*/ 	.short	0x005c
        /*0094*/ 	.byte	0x00, 0xf0, 0x11, 0x00


	//----- nvinfo : EIATTR_KPARAM_INFO
	.align		4
.L_15917:
        /*0098*/ 	.byte	0x04, 0x17
        /*009a*/ 	.short	(.L_15919 - .L_15918)
.L_15918:
        /*009c*/ 	.word	0x00000000
        /*00a0*/ 	.short	0x000c
        /*00a2*/ 	.short	0x0058
        /*00a4*/ 	.byte	0x00, 0xf0, 0x11, 0x00


	//----- nvinfo : EIATTR_KPARAM_INFO
	.align		4
.L_15919:
        /*00a8*/ 	.byte	0x04, 0x17
        /*00aa*/ 	.short	(.L_15921 - .L_15920)
.L_15920:
        /*00ac*/ 	.word	0x00000000
        /*00b0*/ 	.short	0x000b
        /*00b2*/ 	.short	0x0050
        /*00b4*/ 	.byte	0x00, 0xf5, 0x21, 0x00


	//----- nvinfo : EIATTR_KPARAM_INFO
	.align		4
.L_15921:
        /*00b8*/ 	.byte	0x04, 0x17
        /*00ba*/ 	.short	(.L_15923 - .L_15922)
.L_15922:
        /*00bc*/ 	.word	0x00000000
        /*00c0*/ 	.short	0x000a
        /*00c2*/ 	.short	0x0048
        /*00c4*/ 	.byte	0x00, 0xf0, 0x11, 0x00


	//----- nvinfo : EIATTR_KPARAM_INFO
	.align		4
.L_15923:
        /*00c8*/ 	.byte	0x04, 0x17
        /*00ca*/ 	.short	(.L_15925 - .L_15924)
.L_15924:
        /*00cc*/ 	.word	0x00000000
        /*00d0*/ 	.short	0x0009
        /*00d2*/ 	.short	0x0040
        /*00d4*/ 	.byte	0x00, 0xf5, 0x21, 0x00


	//----- nvinfo : EIATTR_KPARAM_INFO
	.align		4
.L_15925:
        /*00d8*/ 	.byte	0x04, 0x17
        /*00da*/ 	.short	(.L_15927 - .L_15926)
.L_15926:
        /*00dc*/ 	.word	0x00000000
        /*00e0*/ 	.short	0x0008
        /*00e2*/ 	.short	0x0038
        /*00e4*/ 	.byte	0x00, 0xf5, 0x21, 0x00


	//----- nvinfo : EIATTR_KPARAM_INFO
	.align		4
.L_15927:
        /*00e8*/ 	.byte	0x04, 0x17
        /*00ea*/ 	.short	(.L_15929 - .L_15928)
.L_15928:
        /*00ec*/ 	.word	0x00000000
        /*00f0*/ 	.short	0x0007
        /*00f2*/ 	.short	0x0034
        /*00f4*/ 	.byte	0x00, 0xf0, 0x11, 0x00


	//----- nvinfo : EIATTR_KPARAM_INFO
	.align		4
.L_15929:
        /*00f8*/ 	.byte	0x04, 0x17
        /*00fa*/ 	.short	(.L_15931 - .L_15930)
.L_15930:
        /*00fc*/ 	.word	0x00000000
        /*0100*/ 	.short	0x0006
        /*0102*/ 	.short	0x0030
        /*0104*/ 	.byte	0x00, 0xf0, 0x11, 0x00


	//----- nvinfo : EIATTR_KPARAM_INFO
	.align		4
.L_15931:
        /*0108*/ 	.byte	0x04, 0x17
        /*010a*/ 	.short	(.L_15933 - .L_15932)
.L_15932:
        /*010c*/ 	.word	0x00000000
        /*0110*/ 	.short	0x0005
        /*0112*/ 	.short	0x0028
        /*0114*/ 	.byte	0x00, 0xf5, 0x21, 0x00


	//----- nvinfo : EIATTR_KPARAM_INFO
	.align		4
.L_15933:
        /*0118*/ 	.byte	0x04, 0x17
        /*011a*/ 	.short	(.L_15935 - .L_15934)
.L_15934:
        /*011c*/ 	.word	0x00000000
        /*0120*/ 	.short	0x0004
        /*0122*/ 	.short	0x0020
        /*0124*/ 	.byte	0x00, 0xf5, 0x21, 0x00


	//----- nvinfo : EIATTR_KPARAM_INFO
	.align		4
.L_15935:
        /*0128*/ 	.byte	0x04, 0x17
        /*012a*/ 	.short	(.L_15937 - .L_15936)
.L_15936:
        /*012c*/ 	.word	0x00000000
        /*0130*/ 	.short	0x0003
        /*0132*/ 	.short	0x0018
        /*0134*/ 	.byte	0x00, 0xf5, 0x21, 0x00


	//----- nvinfo : EIATTR_KPARAM_INFO
	.align		4
.L_15937:
        /*0138*/ 	.byte	0x04, 0x17
        /*013a*/ 	.short	(.L_15939 - .L_15938)
.L_15938:
        /*013c*/ 	.word	0x00000000
        /*0140*/ 	.short	0x0002
        /*0142*/ 	.short	0x0010
        /*0144*/ 	.byte	0x00, 0xf5, 0x21, 0x00


	//----- nvinfo : EIATTR_KPARAM_INFO
	.align		4
.L_15939:
        /*0148*/ 	.byte	0x04, 0x17
        /*014a*/ 	.short	(.L_15941 - .L_15940)
.L_15940:
        /*014c*/ 	.word	0x00000000
        /*0150*/ 	.short	0x0001
        /*0152*/ 	.short	0x0008
        /*0154*/ 	.byte	0x00, 0xf5, 0x21, 0x00


	//----- nvinfo : EIATTR_KPARAM_INFO
	.align		4
.L_15941:
        /*0158*/ 	.byte	0x04, 0x17
        /*015a*/ 	.short	(.L_15943 - .L_15942)
.L_15942:
        /*015c*/ 	.word	0x00000000
        /*0160*/ 	.short	0x0000
        /*0162*/ 	.short	0x0000
        /*0164*/ 	.byte	0x00, 0xf5, 0x21, 0x00


	//----- nvinfo : EIATTR_SPARSE_MMA_MASK
	.align		4
.L_15943:
        /*0168*/ 	.byte	0x03, 0x50
        /*016a*/ 	.short	0x0000


	//----- nvinfo : EIATTR_MAXREG_COUNT
	.align		4
        /*016c*/ 	.byte	0x03, 0x1b
        /*016e*/ 	.short	0x00ff


	//----- nvinfo : EIATTR_NUM_BARRIERS
	.align		4
        /*0170*/ 	.byte	0x02, 0x4c
        /*0172*/ 	.byte	0x01
	.zero		1


	//----- nvinfo : EIATTR_EXTERNS
	.align		4
        /*0174*/ 	.byte	0x04, 0x0f
        /*0176*/ 	.short	(.L_15945 - .L_15944)


	//   ....[0]....
	.align		4
.L_15944:
        /*0178*/ 	.word	index@(__assertfail)


	//----- nvinfo : EIATTR_MERCURY_ISA_VERSION
	.align		4
.L_15945:
        /*017c*/ 	.byte	0x03, 0x5f
        /*017e*/ 	.short	0x0101


	//----- nvinfo : EIATTR_COOP_GROUP_MASK_REGIDS
	.align		4
        /*0180*/ 	.byte	0x04, 0x29
        /*0182*/ 	.short	(.L_15947 - .L_15946)


	//   ....[0]....
.L_15946:
        /*0184*/ 	.word	0xffffffff


	//   ....[1]....
        /*0188*/ 	.word	0xffffffff


	//   ....[2]....
        /*018c*/ 	.word	0xffffffff


	//   ....[3]....
        /*0190*/ 	.word	0xffffffff


	//   ....[4]....
        /*0194*/ 	.word	0xffffffff


	//   ....[5]....
        /*0198*/ 	.word	0xffffffff


	//   ....[6]....
        /*019c*/ 	.word	0xffffffff


	//   ....[7]....
        /*01a0*/ 	.word	0xffffffff


	//   ....[8]....
        /*01a4*/ 	.word	0xffffffff


	//   ....[9]....
        /*01a8*/ 	.word	0xffffffff


	//   ....[10]....
        /*01ac*/ 	.word	0xffffffff


	//   ....[11]....
        /*01b0*/ 	.word	0xffffffff


	//   ....[12]....
        /*01b4*/ 	.word	0xffffffff


	//   ....[13]....
        /*01b8*/ 	.word	0xffffffff


	//   ....[14]....
        /*01bc*/ 	.word	0x0500000f


	//   ....[15]....
        /*01c0*/ 	.word	0x0500000f


	//   ....[16]....
        /*01c4*/ 	.word	0x0500000f


	//----- nvinfo : EIATTR_COOP_GROUP_INSTR_OFFSETS
	.align		4
.L_15947:
        /*01c8*/ 	.byte	0x04, 0x28
        /*01ca*/ 	.short	(.L_15949 - .L_15948)


	//   ....[0]....
.L_15948:
        /*01cc*/ 	.word	0x000003d0


	//   ....[1]....
        /*01d0*/ 	.word	0x000003f0


	//   ....[2]....
        /*01d4*/ 	.word	0x00000410


	//   ....[3]....
        /*01d8*/ 	.word	0x00000510


	//   ....[4]....
        /*01dc*/ 	.word	0x00000530


	//   ....[5]....
        /*01e0*/ 	.word	0x00000560


	//   ....[6]....
        /*01e4*/ 	.word	0x000013b0


	//   ....[7]....
        /*01e8*/ 	.word	0x000013e0


	//   ....[8]....
        /*01ec*/ 	.word	0x00001400


	//   ....[9]....
        /*01f0*/ 	.word	0x00001420


	//   ....[10]....
        /*01f4*/ 	.word	0x00001440


	//   ....[11]....
        /*01f8*/ 	.word	0x00001490


	//   ....[12]....
        /*01fc*/ 	.word	0x000014b0


	//   ....[13]....
        /*0200*/ 	.word	0x000014d0


	//   ....[14]....
        /*0204*/ 	.word	0x000021b0


	//   ....[15]....
        /*0208*/ 	.word	0x00002210


	//   ....[16]....
        /*020c*/ 	.word	0x00002270


	//----- nvinfo : EIATTR_VRC_CTA_INIT_COUNT
	.align		4
.L_15949:
        /*0210*/ 	.byte	0x02, 0x4a
	.zero		1
	.zero		1


	//----- nvinfo : EIATTR_SYSCALL_OFFSETS
	.align		4
        /*0214*/ 	.byte	0x04, 0x46
        /*0216*/ 	.short	(.L_15951 - .L_15950)


	//   ....[0]....
.L_15950:
        /*0218*/ 	.word	0x00000330


	//----- nvinfo : EIATTR_EXIT_INSTR_OFFSETS
	.align		4
.L_15951:
        /*021c*/ 	.byte	0x04, 0x1c
        /*021e*/ 	.short	(.L_15953 - .L_15952)


	//   ....[0]....
.L_15952:
        /*0220*/ 	.word	0x000000d0


	//   ....[1]....
        /*0224*/ 	.word	0x00002080


	//   ....[2]....
        /*0228*/ 	.word	0x00002160


	//----- nvinfo : EIATTR_CRS_STACK_SIZE
	.align		4
.L_15953:
        /*022c*/ 	.byte	0x04, 0x1e
        /*022e*/ 	.short	(.L_15955 - .L_15954)
.L_15954:
        /*0230*/ 	.word	0x00000000


	//----- nvinfo : EIATTR_CBANK_PARAM_SIZE
	.align		4
.L_15955:
        /*0234*/ 	.byte	0x03, 0x19
        /*0236*/ 	.short	0x008c


	//----- nvinfo : EIATTR_PARAM_CBANK
	.align		4
        /*0238*/ 	.byte	0x04, 0x0a
        /*023a*/ 	.short	(.L_15957 - .L_15956)
	.align		4
.L_15956:
        /*023c*/ 	.word	index@(.nv.constant0._ZN4vllm25paged_attention_v2_kernelI13__nv_bfloat16hLi32ELi8ELi128ELNS_18Fp8KVCacheDataTypeE1ELb0ELi512EEEvPfS3_PT_PKS4_PKT0_SA_ifPKiSC_iPKfiiiSE_SE_iiiii)
        /*0240*/ 	.short	0x0380
        /*0242*/ 	.short	0x008c


	//----- nvinfo : EIATTR_SW_WAR
	.align		4
.L_15957:
        /*0244*/ 	.byte	0x04, 0x36
        /*0246*/ 	.short	(.L_15959 - .L_15958)
.L_15958:
        /*0248*/ 	.word	0x00000008
.L_15959:


//--------------------- .nv.info._ZN4vllm25paged_attention_v2_kernelI13__nv_bfloat16hLi256ELi8ELi128ELNS_18Fp8KVCacheDataTypeE1ELb1ELi512EEEvPfS3_PT_PKS4_PKT0_SA_ifPKiSC_iPKfiiiSE_SE_iiiii --------------------------
	.section	.nv.info._ZN4vllm25paged_attention_v2_kernelI13__nv_bfloat16hLi256ELi8ELi128ELNS_18Fp8KVCacheDataTypeE1ELb1ELi512EEEvPfS3_PT_PKS4_PKT0_SA_ifPKiSC_iPKfiiiSE_SE_iiiii,"",@"SHT_CUDA_INFO"
	.sectionflags	@""
	.align	4


	//----- nvinfo : EIATTR_CUDA_API_VERSION
	.align		4
        /*0000*/ 	.byte	0x04, 0x37
        /*0002*/ 	.short	(.L_15961 - .L_15960)
.L_15960:
        /*0004*/ 	.word	0x00000082


	//----- nvinfo : EIATTR_KPARAM_INFO
	.align		4
.L_15961:
        /*0008*/ 	.byte	0x04, 0x17
        /*000a*/ 	.short	(.L_15963 - .L_15962)
.L_15962:
        /*000c*/ 	.word	0x00000000
        /*0010*/ 	.short	0x0015
        /*0012*/ 	.short	0x0088
        /*0014*/ 	.byte	0x00, 0xf0, 0x11, 0x00


	//----- nvinfo : EIATTR_KPARAM_INFO
	.align		4
.L_15963:
        /*0018*/ 	.byte	0x04, 0x17
        /*001a*/ 	.short	(.L_15965 - .L_15964)
.L_15964:
        /*001c*/ 	.word	0x00000000
        /*0020*/ 	.short	0x0014
        /*0022*/ 	.short	0x0084
        /*0024*/ 	.byte	0x00, 0xf0, 0x11, 0x00


	//----- nvinfo : EIATTR_KPARAM_INFO
	.align		4
.L_15965:
        /*0028*/ 	.byte	0x04, 0x17
        /*002a*/ 	.short	(.L_15967 - .L_15966)
.L_15966:
        /*002c*/ 	.word	0x00000000
        /*0030*/ 	.short	0x0013
        /*0032*/ 	.short	0x0080
        /*0034*/ 	.byte	0x00, 0xf0, 0x11, 0x00


	//----- nvinfo : EIATTR_KPARAM_INFO
	.align		4
.L_15967:
        /*0038*/ 	.byte	0x04, 0x17
        /*003a*/ 	.short	(.L_15969 - .L_15968)
.L_15968:
        /*003c*/ 	.word	0x00000000
        /*0040*/ 	.short	0x0012
        /*0042*/ 	.short	0x007c
        /*0044*/ 	.byte	0x00, 0xf0, 0x11, 0x00


	//----- nvinfo : EIATTR_KPARAM_INFO
	.align		4
.L_15969:
        /*0048*/ 	.byte	0x04, 0x17
        /*004a*/ 	.short	(.L_15971 - .L_15970)
.L_15970:
        /*004c*/ 	.word	0x00000000
        /*0050*/ 	.short	0x0011
        /*0052*/ 	.short	0x0078
        /*0054*/ 	.byte	0x00, 0xf0, 0x11, 0x00


	//----- nvinfo : EIATTR_KPARAM_INFO
	.align		4
.L_15971:
        /*0058*/ 	.byte	0x04, 0x17
        /*005a*/ 	.short	(.L_15973 - .L_15972)
.L_15972:
        /*005c*/ 	.word	0x00000000
        /*0060*/ 	.short	0x0010
        /*0062*/ 	.short	0x0070
        /*0064*/ 	.byte	0x00, 0xf5, 0x21, 0x00


	//----- nvinfo : EIATTR_KPARAM_INFO
	.align		4
.L_15973:
        /*0068*/ 	.byte	0x04, 0x17
        /*006a*/ 	.short	(.L_15975 - .L_15974)
.L_15974:
        /*006c*/ 	.word	0x00000000
        /*0070*/ 	.short	0x000f
        /*0072*/ 	.short	0x0068
        /*0074*/ 	.byte	0x00, 0xf5, 0x21, 0x00


	//----- nvinfo : EIATTR_KPARAM_INFO
	.align		4
.L_15975:
        /*0078*/ 	.byte	0x04, 0x17
        /*007a*/ 	.short	(.L_15977 - .L_15976)
.L_15976:
        /*007c*/ 	.word	0x00000000
        /*0080*/ 	.short	0x000e
        /*0082*/ 	.short	0x0060
        /*0084*/ 	.byte	0x00, 0xf0, 0x11, 0x00


	//----- nvinfo : EIATTR_KPARAM_INFO
	.align		4
.L_15977:
        /*0088*/ 	.byte	0x04, 0x17
        /*008a*/ 	.short	(.L_15979 - .L_15978)
.L_15978:
        /*008c*/ 	.word	0x00000000
        /*0090*/ 	.short	0x000d
        /*0092*/ 	.short	0x005c
        /*0094*/ 	.byte	0x00, 0xf0, 0x11, 0x00


	//----- nvinfo : EIATTR_KPARAM_INFO
	.align		4
.L_15979:
        /*0098*/ 	.byte	0x04, 0x17
        /*009a*/ 	.short	(.L_15981 - .L_15980)
.L_15980:
        /*009c*/ 	.word	0x00000000
        /*00a0*/ 	.short	0x000c
        /*00a2*/ 	.short	0x0058
        /*00a4*/ 	.byte	0x00, 0xf0, 0x11, 0x00


	//----- nvinfo : EIATTR_KPARAM_INFO
	.align		4
.L_15981:
        /*00a8*/ 	.byte	0x04, 0x17
        /*00aa*/ 	.short	(.L_15983 - .L_15982)
.L_15982:
        /*00ac*/ 	.word	0x00000000
        /*00b0*/ 	.short	0x000b
        /*00b2*/ 	.short	0x0050
        /*00b4*/ 	.byte	0x00, 0xf5, 0x21, 0x00


	//----- nvinfo : EIATTR_KPARAM_INFO
	.align		4
.L_15983:
        /*00b8*/ 	.byte	0x04, 0x17
        /*00ba*/ 	.short	(.L_15985 - .L_15984)
.L_15984:
        /*00bc*/ 	.word	0x00000000
        /*00c0*/ 	.short	0x000a
        /*00c2*/ 	.short	0x0048
        /*00c4*/ 	.byte	0x00, 0xf0, 0x11, 0x00


	//----- nvinfo : EIATTR_KPARAM_INFO
	.align		4
.L_15985:
        /*00c8*/ 	.byte	0x04, 0x17
        /*00ca*/ 	.short	(.L_15987 - .L_15986)
.L_15986:
        /*00cc*/ 	.word	0x00000000
        /*00d0*/ 	.short	0x0009
        /*00d2*/ 	.short	0x0040
        /*00d4*/ 	.byte	0x00, 0xf5, 0x21, 0x00


	//----- nvinfo : EIATTR_KPARAM_INFO
	.align		4
.L_15987:
        /*00d8*/ 	.byte	0x04, 0x17
        /*00da*/ 	.short	(.L_15989 - .L_15988)
.L_15988:
        /*00dc*/ 	.word	0x00000000
        /*00e0*/ 	.short	0x0008
        /*00e2*/ 	.short	0x0038
        /*00e4*/ 	.byte	0x00, 0xf5, 0x21, 0x00


	//----- nvinfo : EIATTR_KPARAM_INFO
	.align		4
.L_15989:
        /*00e8*/ 	.byte	0x04, 0x17
        /*00ea*/ 	.short	(.L_15991 - .L_15990)
.L_15990:
        /*00ec*/ 	.word	0x00000000
        /*00f0*/ 	.short	0x0007
        /*00f2*/ 	.short	0x0034
        /*00f4*/ 	.byte	0x00, 0xf0, 0x11, 0x00


	//----- nvinfo : EIATTR_KPARAM_INFO
	.align		4
.L_15991:
        /*00f8*/ 	.byte	0x04, 0x17
        /*00fa*/ 	.short	(.L_15993 - .L_15992)
.L_15992:
        /*00fc*/ 	.word	0x00000000
        /*0100*/ 	.short	0x0006
        /*0102*/ 	.short	0x0030
        /*0104*/ 	.byte	0x00, 0xf0, 0x11, 0x00


	//----- nvinfo : EIATTR_KPARAM_INFO
	.align		4
.L_15993:
        /*0108*/ 	.byte	0x04, 0x17
        /*010a*/ 	.short	(.L_15995 - .L_15994)
.L_15994:
        /*010c*/ 	.word	0x00000000
        /*0110*/ 	.short	0x0005
        /*0112*/ 	.short	0x0028
        /*0114*/ 	.byte	0x00, 0xf5, 0x21, 0x00


	//----- nvinfo : EIATTR_KPARAM_INFO
	.align		4
.L_15995:
        /*0118*/ 	.byte	0x04, 0x17
        /*011a*/ 	.short	(.L_15997 - .L_15996)
.L_15996:
        /*011c*/ 	.word	0x00000000
        /*0120*/ 	.short	0x0004
        /*0122*/ 	.short	0x0020
        /*0124*/ 	.byte	0x00, 0xf5, 0x21, 0x00


	//----- nvinfo : EIATTR_KPARAM_INFO
	.align		4
.L_15997:
        /*0128*/ 	.byte	0x04, 0x17
        /*012a*/ 	.short	(.L_15999 - .L_15998)
.L_15998:
        /*012c*/ 	.word	0x00000000
        /*0130*/ 	.short	0x0003
        /*0132*/ 	.short	0x0018
        /*0134*/ 	.byte	0x00, 0xf5, 0x21, 0x00


	//----- nvinfo : EIATTR_KPARAM_INFO
	.align		4
.L_15999:
        /*0138*/ 	.byte	0x04, 0x17
        /*013a*/ 	.short	(.L_16001 - .L_16000)
.L_16000:
        /*013c*/ 	.word	0x00000000
        /*0140*/ 	.short	0x0002
        /*0142*/ 	.short	0x0010
        /*0144*/ 	.byte	0x00, 0xf5, 0x21, 0x00


	//----- nvinfo : EIATTR_KPARAM_INFO
	.align		4
.L_16001:
        /*0148*/ 	.byte	0x04, 0x17
        /*014a*/ 	.short	(.L_16003 - .L_16002)
.L_16002:
        /*014c*/ 	.word	0x00000000
        /*0150*/ 	.short	0x0001
        /*0152*/ 	.short	0x0008
        /*0154*/ 	.byte	0x00, 0xf5, 0x21, 0x00


	//----- nvinfo : EIATTR_KPARAM_INFO
	.align		4
.L_16003:
        /*0158*/ 	.byte	0x04, 0x17
        /*015a*/ 	.short	(.L_16005 - .L_16004)
.L_16004:
        /*015c*/ 	.word	0x00000000
        /*0160*/ 	.short	0x0000
        /*0162*/ 	.short	0x0000
        /*0164*/ 	.byte	0x00, 0xf5, 0x21, 0x00


	//----- nvinfo : EIATTR_SPARSE_MMA_MASK
	.align		4
.L_16005:
        /*0168*/ 	.byte	0x03, 0x50
        /*016a*/ 	.short	0x0000


	//----- nvinfo : EIATTR_MAXREG_COUNT
	.align		4
        /*016c*/ 	.byte	0x03, 0x1b
        /*016e*/ 	.short	0x00ff


	//----- nvinfo : EIATTR_NUM_BARRIERS
	.align		4
        /*0170*/ 	.byte	0x02, 0x4c
        /*0172*/ 	.byte	0x01
	.zero		1


	//----- nvinfo : EIATTR_EXTERNS
	.align		4
        /*0174*/ 	.byte	0x04, 0x0f
        /*0176*/ 	.short	(.L_16007 - .L_16006)


	//   ....[0]....
	.align		4
.L_16006:
        /*0178*/ 	.word	index@(__assertfail)


	//----- nvinfo : EIATTR_MERCURY_ISA_VERSION
	.align		4
.L_16007:
        /*017c*/ 	.byte	0x03, 0x5f
        /*017e*/ 	.short	0x0101


	//----- nvinfo : EIATTR_COOP_GROUP_MASK_REGIDS
	.align		4
        /*0180*/ 	.byte	0x04, 0x29
        /*0182*/ 	.short	(.L_16009 - .L_16008)


	//   ....[0]....
.L_16008:
        /*0184*/ 	.word	0xffffffff


	//   ....[1]....
        /*0188*/ 	.word	0xffffffff


	//   ....[2]....
        /*018c*/ 	.word	0xffffffff


	//   ....[3]....
        /*0190*/ 	.word	0xffffffff


	//   ....[4]....
        /*0194*/ 	.word	0xffffffff


	//   ....[5]....
        /*0198*/ 	.word	0xffffffff


	//   ....[6]....
        /*019c*/ 	.word	0xffffffff


	//   ....[7]....
        /*01a0*/ 	.word	0xffffffff


	//   ....[8]....
        /*01a4*/ 	.word	0xffffffff


	//   ....[9]....
        /*01a8*/ 	.word	0xffffffff


	//   ....[10]....
        /*01ac*/ 	.word	0xffffffff


	//   ....[11]....
        /*01b0*/ 	.word	0xffffffff


	//   ....[12]....
        /*01b4*/ 	.word	0xffffffff


	//   ....[13]....
        /*01b8*/ 	.word	0xffffffff


	//   ....[14]....
        /*01bc*/ 	.word	0x0500000f


	//   ....[15]....
        /*01c0*/ 	.word	0x0500000f


	//   ....[16]....
        /*01c4*/ 	.word	0x0500000f


	//----- nvinfo : EIATTR_COOP_GROUP_INSTR_OFFSETS
	.align		4
.L_16009:
        /*01c8*/ 	.byte	0x04, 0x28
        /*01ca*/ 	.short	(.L_16011 - .L_16010)


	//   ....[0]....
.L_16010:
        /*01cc*/ 	.word	0x00000b60


	//   ....[1]....
        /*01d0*/ 	.word	0x00000b80


	//   ....[2]....
        /*01d4*/ 	.word	0x00000ba0


	//   ....[3]....
        /*01d8*/ 	.word	0x00000cc0


	//   ....[4]....
        /*01dc*/ 	.word	0x00000ce0


	//   ....[5]....
        /*01e0*/ 	.word	0x00000d10


	//   ....[6]....
        /*01e4*/ 	.word	0x00001b50


	//   ....[7]....
        /*01e8*/ 	.word	0x00001b80


	//   ....[8]....
        /*01ec*/ 	.word	0x00001ba0


	//   ....[9]....
        /*01f0*/ 	.word	0x00001bc0


	//   ....[10]....
        /*01f4*/ 	.word	0x00001be0


	//   ....[11]....
        /*01f8*/ 	.word	0x00001c30


	//   ....[12]....
        /*01fc*/ 	.word	0x00001c50


	//   ....[13]....
        /*0200*/ 	.word	0x00001c70


	//   ....[14]....
        /*0204*/ 	.word	0x00003470


	//   ....[15]....
        /*0208*/ 	.word	0x000034d0


	//   ....[16]....
        /*020c*/ 	.word	0x00003530


	//----- nvinfo : EIATTR_VRC_CTA_INIT_COUNT
	.align		4
.L_16011:
        /*0210*/ 	.byte	0x02, 0x4a
	.zero		1
	.zero		1


	//----- nvinfo : EIATTR_SYSCALL_OFFSETS
	.align		4
        /*0214*/ 	.byte	0x04, 0x46
        /*0216*/ 	.short	(.L_16013 - .L_16012)


	//   ....[0]....
.L_16012:
        /*0218*/ 	.word	0x00002b20


	//   ....[1]....
        /*021c*/ 	.word	0x00003410


	//----- nvinfo : EIATTR_EXIT_INSTR_OFFSETS
	.align		4
.L_16013:
        /*0220*/ 	.byte	0x04, 0x1c
        /*0222*/ 	.short	(.L_16015 - .L_16014)


	//   ....[0]....
.L_16014:
        /*0224*/ 	.word	0x00000090


	//   ....[1]....
        /*0228*/ 	.word	0x00003170


	//   ....[2]....
        /*022c*/ 	.word	0x00003310


	//   ....[3]....
        /*0230*/ 	.word	0x00003420


	//----- nvinfo : EIATTR_CRS_STACK_SIZE
	.align		4
.L_16015:
        /*0234*/ 	.byte	0x04, 0x1e
        /*0236*/ 	.short	(.L_16017 - .L_16016)
.L_16016:
        /*0238*/ 	.word	0x00000000


	//----- nvinfo : EIATTR_CBANK_PARAM_SIZE
	.align		4
.L_16017:
        /*023c*/ 	.byte	0x03, 0x19
        /*023e*/ 	.short	0x008c


	//----- nvinfo : EIATTR_PARAM_CBANK
	.align		4
        /*0240*/ 	.byte	0x04, 0x0a
        /*0242*/ 	.short	(.L_16019 - .L_16018)
	.align		4
.L_16018:
        /*0244*/ 	.word	index@(.nv.constant0._ZN4vllm25paged_attention_v2_kernelI13__nv_bfloat16hLi256ELi8ELi128ELNS_18Fp8KVCacheDataTypeE1ELb1ELi512EEEvPfS3_PT_PKS4_PKT0_SA_ifPKiSC_iPKfiiiSE_SE_iiiii)
        /*0248*/ 	.short	0x0380
        /*024a*/ 	.short	0x008c


	//----- nvinfo : EIATTR_SW_WAR
	.align		4
.L_16019:
        /*024c*/ 	.byte	0x04, 0x36
        /*024e*/ 	.short	(.L_16021 - .L_16020)
.L_16020:
        /*0250*/ 	.word	0x00000008
.L_16021:


//--------------------- .nv.info._ZN4vllm25paged_attention_v2_kernelI13__nv_bfloat16hLi192ELi8ELi128ELNS_18Fp8KVCacheDataTypeE1ELb1ELi512EEEvPfS3_PT_PKS4_PKT0_SA_ifPKiSC_iPKfiiiSE_SE_iiiii --------------------------
	.section	.nv.info._ZN4vllm25paged_attention_v2_kernelI13__nv_bfloat16hLi192ELi8ELi128ELNS_18Fp8KVCacheDataTypeE1ELb1ELi512EEEvPfS3_PT_PKS4_PKT0_SA_ifPKiSC_iPKfiiiSE_SE_iiiii,"",@"SHT_CUDA_INFO"
	.sectionflags	@""
	.align	4


	//----- nvinfo : EIATTR_CUDA_API_VERSION
	.align		4
        /*0000*/ 	.byte	0x04, 0x37
        /*0002*/ 	.short	(.L_16023 - .L_16022)
.L_16022:
        /*0004*/ 	.word	0x00000082


	//----- nvinfo : EIATTR_KPARAM_INFO
	.align		4
.L_16023:
        /*0008*/ 	.byte	0x04, 0x17
        /*000a*/ 	.short	(.L_16025 - .L_16024)
.L_16024:
        /*000c*/ 	.word	0x00000000
        /*0010*/ 	.short	0x0015
        /*0012*/ 	.short	0x0088
        /*0014*/ 	.byte	0x00, 0xf0, 0x11, 0x00


	//----- nvinfo : EIATTR_KPARAM_INFO
	.align		4
.L_16025:
        /*0018*/ 	.byte	0x04, 0x17
        /*001a*/ 	.short	(.L_16027 - .L_16026)
.L_16026:
        /*001c*/ 	.word	0x00000000
        /*0020*/ 	.short	0x0014
        /*0022*/ 	.short	0x0084
        /*0024*/ 	.byte	0x00, 0xf0, 0x11, 0x00


	//----- nvinfo : EIATTR_KPARAM_INFO
	.align		4
.L_16027:
        /*0028*/ 	.byte	0x04, 0x17
        /*002a*/ 	.short	(.L_16029 - .L_16028)
.L_16028:
        /*002c*/ 	.word	0x00000000
        /*0030*/ 	.short	0x0013
        /*0032*/ 	.short	0x0080
        /*0034*/ 	.byte	0x00, 0xf0, 0x11, 0x00


	//----- nvinfo : EIATTR_KPARAM_INFO
	.align		4
.L_16029:
        /*0038*/ 	.byte	0x04, 0x17
        /*003a*/ 	.short	(.L_16031 - .L_16030)
.L_16030:
        /*003c*/ 	.word	0x00000000
        /*0040*/ 	.short	0x0012
        /*0042*/ 	.short	0x007c
        /*0044*/ 	.byte	0x00, 0xf0, 0x11, 0x00


	//----- nvinfo : EIATTR_KPARAM_INFO
	.align		4
.L_16031:
        /*0048*/ 	.byte	0x04, 0x17
        /*004a*/ 	.short	(.L_16033 - .L_16032)
.L_16032:
        /*004c*/ 	.word	0x00000000
        /*0050*/ 	.short	0x0011
        /*0052*/ 	.short	0x0078
        /*0054*/ 	.byte	0x00, 0xf0, 0x11, 0x00


	//----- nvinfo : EIATTR_KPARAM_INFO
	.align		4
.L_16033:
        /*0058*/ 	.byte	0x04, 0x17
        /*005a*/ 	.short	(.L_16035 - .L_16034)
.L_16034:
        /*005c*/ 	.word	0x00000000
        /*0060*/ 	.short	0x0010
        /*0062*/ 	.short	0x0070
        /*0064*/ 	.byte	0x00, 0xf5, 0x21, 0x00


	//----- nvinfo : EIATTR_KPARAM_INFO
	.align		4
.L_16035:
        /*0068*/ 	.byte	0x04, 0x17
        /*006a*/ 	.short	(.L_16037 - .L_16036)
.L_16036:
        /*006c*/ 	.word	0x00000000
        /*0070*/ 	.short	0x000f
        /*0072*/ 	.short	0x0068
        /*0074*/ 	.byte	0x00, 0xf5, 0x21, 0x00


	//----- nvinfo : EIATTR_KPARAM_INFO
	.align		4
.L_16037:
        /*0078*/ 	.byte	0x04, 0x17
        /*007a*/ 	.short	(.L_16039 - .L_16038)
.L_16038:
        /*007c*/ 	.word	0x00000000
        /*0080*/ 	.short	0x000e
        /*0082*/ 	.short	0x0060
        /*0084*/ 	.byte	0x00, 0xf0, 0x11, 0x00


	//----- nvinfo : EIATTR_KPARAM_INFO
	.align		4
.L_16039:
        /*0088*/ 	.byte	0x04, 0x17
        /*008a*/ 	.short	(.L_16041 - .L_16040)
.L_16040:
        /*008c*/ 	.word	0x00000000
        /*0090*/ 	.short	0x000d
        /*0092*/ 	.short	0x005c
        /*0094*/ 	.byte	0x00, 0xf0, 0x11, 0x00


	//----- nvinfo : EIATTR_KPARAM_INFO
	.align		4
.L_16041:
        /*0098*/ 	.byte	0x04, 0x17
        /*009a*/ 	.short	(.L_16043 - .L_16042)
.L_16042:
        /*009c*/ 	.word	0x00000000
        /*00a0*/ 	.short	0x000c
        /*00a2*/ 	.short	0x0058
        /*00a4*/ 	.byte	0x00, 0xf0, 0x11, 0x00


	//----- nvinfo : EIATTR_KPARAM_INFO
	.align		4
.L_16043:
        /*00a8*/ 	.byte	0x04, 0x17
        /*00aa*/ 	.short	(.L_16045 - .L_16044)
.L_16044:
        /*00ac*/ 	.word	0x00000000
        /*00b0*/ 	.short	0x000b
        /*00b2*/ 	.short	0x0050
        /*00b4*/ 	.byte	0x00, 0xf5, 0x21, 0x00


	//----- nvinfo : EIATTR_KPARAM_INFO
	.align		4
.L_16045:
        /*00b8*/ 	.byte	0x04, 0x17
        /*00ba*/ 	.short	(.L_16047 - .L_16046)
.L_16046:
        /*00bc*/ 	.word	0x00000000
        /*00c0*/ 	.short	0x000a
        /*00c2*/ 	.short	0x0048
        /*00c4*/ 	.byte	0x00, 0xf0, 0x11, 0x00


	//----- nvinfo : EIATTR_KPARAM_INFO
	.align		4
.L_16047:
        /*00c8*/ 	.byte	0x04, 0x17
        /*00ca*/ 	.short	(.L_16049 - .L_16048)
.L_16048:
        /*00cc*/ 	.word	0x00000000
        /*00d0*/ 	.short	0x0009
        /*00d2*/ 	.short	0x0040
        /*00d4*/ 	.byte	0x00, 0xf5, 0x21, 0x00


	//----- nvinfo : EIATTR_KPARAM_INFO
	.align		4
.L_16049:
        /*00d8*/ 	.byte	0x04, 0x17
        /*00da*/ 	.short	(.L_16051 - .L_16050)
.L_16050:
        /*00dc*/ 	.word	0x00000000
        /*00e0*/ 	.short	0x0008
        /*00e2*/ 	.short	0x0038
        /*00e4*/ 	.byte	0x00, 0xf5, 0x21, 0x00


	//----- nvinfo : EIATTR_KPARAM_INFO
	.align		4
.L_16051:
        /*00e8*/ 	.byte	0x04, 0x17
        /*00ea*/ 	.short	(.L_16053 - .L_16052)
.L_16052:
        /*00ec*/ 	.word	0x00000000
        /*00f0*/ 	.short	0x0007
        /*00f2*/ 	.short	0x0034
        /*00f4*/ 	.byte	0x00, 0xf0, 0x11, 0x00


	//----- nvinfo : EIATTR_KPARAM_INFO
	.align		4
.L_16053:
        /*00f8*/ 	.byte	0x04, 0x17
        /*00fa*/ 	.short	(.L_16055 - .L_16054)
.L_16054:
        /*00fc*/ 	.word	0x00000000
        /*0100*/ 	.short	0x0006
        /*0102*/ 	.short	0x0030
        /*0104*/ 	.byte	0x00, 0xf0, 0x11, 0x00


	//----- nvinfo : EIATTR_KPARAM_INFO
	.align		4
.L_16055:
        /*0108*/ 	.byte	0x04, 0x17
        /*010a*/ 	.short	(.L_16057 - .L_16056)
.L_16056:
        /*010c*/ 	.word	0x00000000
        /*0110*/ 	.short	0x0005
        /*0112*/ 	.short	0x0028
        /*0114*/ 	.byte	0x00, 0xf5, 0x21, 0x00


	//----- nvinfo : EIATTR_KPARAM_INFO
	.align		4
.L_16057:
        /*0118*/ 	.byte	0x04, 0x17
        /*011a*/ 	.short	(.L_16059 - .L_16058)
.L_16058:
        /*011c*/ 	.word	0x00000000
        /*0120*/ 	.short	0x0004
        /*0122*/ 	.short	0x0020
        /*0124*/ 	.byte	0x00, 0xf5, 0x21, 0x00


	//----- nvinfo : EIATTR_KPARAM_INFO
	.align		4
.L_16059:
        /*0128*/ 	.byte	0x04, 0x17
        /*012a*/ 	.short	(.L_16061 - .L_16060)
.L_16060:
        /*012c*/ 	.word	0x00000000
        /*0130*/ 	.short	0x0003
        /*0132*/ 	.short	0x0018
        /*0134*/ 	.byte	0x00, 0xf5, 0x21, 0x00


	//----- nvinfo : EIATTR_KPARAM_INFO
	.align		4
.L_16061:
        /*0138*/ 	.byte	0x04, 0x17
        /*013a*/ 	.short	(.L_16063 - .L_16062)
.L_16062:
        /*013c*/ 	.word	0x00000000
        /*0140*/ 	.short	0x0002
        /*0142*/ 	.short	0x0010
        /*0144*/ 	.byte	0x00, 0xf5, 0x21, 0x00


	//----- nvinfo : EIATTR_KPARAM_INFO
	.align		4
.L_16063:
        /*0148*/ 	.byte	0x04, 0x17
        /*014a*/ 	.short	(.L_16065 - .L_16064)
.L_16064:
        /*014c*/ 	.word	0x00000000
        /*0150*/ 	.short	0x0001
        /*0152*/ 	.short	0x0008
        /*0154*/ 	.byte	0x00, 0xf5, 0x21, 0x00


	//----- nvinfo : EIATTR_KPARAM_INFO
	.align		4
.L_16065:
        /*0158*/ 	.byte	0x04, 0x17
        /*015a*/ 	.short	(.L_16067 - .L_16066)
.L_16066:
        /*015c*/ 	.word	0x00000000
        /*0160*/ 	.short	0x0000
        /*0162*/ 	.short	0x0000
        /*0164*/ 	.byte	0x00, 0xf5, 0x21, 0x00


	//----- nvinfo : EIATTR_SPARSE_MMA_MASK
	.align		4
.L_16067:
        /*0168*/ 	.byte	0x03, 0x50
        /*016a*/ 	.short	0x0000


	//----- nvinfo : EIATTR_MAXREG_COUNT
	.align		4
        /*016c*/ 	.byte	0x03, 0x1b
        /*016e*/ 	.short	0x00ff


	//----- nvinfo : EIATTR_NUM_BARRIERS
	.align		4
        /*0170*/ 	.byte	0x02, 0x4c
        /*0172*/ 	.byte	0x01
	.zero		1


	//----- nvinfo : EIATTR_EXTERNS
	.align		4
        /*0174*/ 	.byte	0x04, 0x0f
        /*0176*/ 	.short	(.L_16069 - .L_16068)


	//   ....[0]....
	.align		4
.L_16068:
        /*0178*/ 	.word	index@(__assertfail)


	//----- nvinfo : EIATTR_MERCURY_ISA_VERSION
	.align		4
.L_16069:
        /*017c*/ 	.byte	0x03, 0x5f
        /*017e*/ 	.short	0x0101


	//----- nvinfo : EIATTR_COOP_GROUP_MASK_REGIDS
	.align		4
        /*0180*/ 	.byte	0x04, 0x29
        /*0182*/ 	.short	(.L_16071 - .L_16070)


	//   ....[0]....
.L_16070:
        /*0184*/ 	.word	0xffffffff


	//   ....[1]....
        /*0188*/ 	.word	0xffffffff


	//   ....[2]....
        /*018c*/ 	.word	0xffffffff


	//   ....[3]....
        /*0190*/ 	.word	0xffffffff


	//   ....[4]....
        /*0194*/ 	.word	0xffffffff


	//   ....[5]....
        /*0198*/ 	.word	0xffffffff


	//   ....[6]....
        /*019c*/ 	.word	0xffffffff


	//   ....[7]....
        /*01a0*/ 	.word	0xffffffff


	//   ....[8]....
        /*01a4*/ 	.word	0xffffffff


	//   ....[9]....
        /*01a8*/ 	.word	0xffffffff


	//   ....[10]....
        /*01ac*/ 	.word	0xffffffff


	//   ....[11]....
        /*01b0*/ 	.word	0xffffffff


	//   ....[12]....
        /*01b4*/ 	.word	0xffffffff


	//   ....[13]....
        /*01b8*/ 	.word	0xffffffff


	//   ....[14]....
        /*01bc*/ 	.word	0x0500000f


	//   ....[15]....
        /*01c0*/ 	.word	0x0500000f


	//   ....[16]....
        /*01c4*/ 	.word	0x0500000f


	//----- nvinfo : EIATTR_COOP_GROUP_INSTR_OFFSETS
	.align		4
.L_16071:
        /*01c8*/ 	.byte	0x04, 0x28
        /*01ca*/ 	.short	(.L_16073 - .L_16072)


	//   ....[0]....
.L_16072:
        /*01cc*/ 	.word	0x00000be0


	//   ....[1]....
        /*01d0*/ 	.word	0x00000c00


	//   ....[2]....
        /*01d4*/ 	.word	0x00000c20


	//   ....[3]....
        /*01d8*/ 	.word	0x00000d40


	//   ....[4]....
        /*01dc*/ 	.word	0x00000d60


	//   ....[5]....
        /*01e0*/ 	.word	0x00000d90


	//   ....[6]....
        /*01e4*/ 	.word	0x00001bd0


	//   ....[7]....
        /*01e8*/ 	.word	0x00001c00


	//   ....[8]....
        /*01ec*/ 	.word	0x00001c20


	//   ....[9]....
        /*01f0*/ 	.word	0x00001c40


	//   ....[10]....
        /*01f4*/ 	.word	0x00001c60


	//   ....[11]....
        /*01f8*/ 	.word	0x00001cb0


	//   ....[12]....
        /*01fc*/ 	.word	0x00001cd0


	//   ....[13]....
        /*0200*/ 	.word	0x00001cf0


	//   ....[14]....
        /*0204*/ 	.word	0x00003310


	//   ....[15]....
        /*0208*/ 	.word	0x00003370


	//   ....[16]....
        /*020c*/ 	.word	0x000033d0


	//----- nvinfo : EIATTR_VRC_CTA_INIT_COUNT
	.align		4
.L_16073:
        /*0210*/ 	.byte	0x02, 0x4a
	.zero		1
	.zero		1


	//----- nvinfo : EIATTR_SYSCALL_OFFSETS
	.align		4
        /*0214*/ 	.byte	0x04, 0x46
        /*0216*/ 	.short	(.L_16075 - .L_16074)


	//   ....[0]....
.L_16074:
        /*0218*/ 	.word	0x00002bf0


	//   ....[1]....
        /*021c*/ 	.word	0x000032b0


	//----- nvinfo : EIATTR_EXIT_INSTR_OFFSETS
	.align		4
.L_16075:
        /*0220*/ 	.byte	0x04, 0x1c
        /*0222*/ 	.short	(.L_16077 - .L_16076)


	//   ....[0]....
.L_16076:
        /*0224*/ 	.word	0x000000b0


	//   ....[1]....
        /*0228*/ 	.word	0x00003020


	//   ....[2]....
        /*022c*/ 	.word	0x000031b0


	//   ....[3]....
        /*0230*/ 	.word	0x000032c0


	//----- nvinfo : EIATTR_CRS_STACK_SIZE
	.align		4
.L_16077:
        /*0234*/ 	.byte	0x04, 0x1e
        /*0236*/ 	.short	(.L_16079 - .L_16078)
.L_16078:
        /*0238*/ 	.word	0x00000000


	//----- nvinfo : EIATTR_CBANK_PARAM_SIZE
	.align		4
.L_16079:
        /*023c*/ 	.byte	0x03, 0x19
        /*023e*/ 	.short	0x008c


	//----- nvinfo : EIATTR_PARAM_CBANK
	.align		4
        /*0240*/ 	.byte	0x04, 0x0a
        /*0242*/ 	.short	(.L_16081 - .L_16080)
	.align		4
.L_16080:
        /*0244*/ 	.word	index@(.nv.constant0._ZN4vllm25paged_attention_v2_kernelI13__nv_bfloat16hLi192ELi8ELi128ELNS_18Fp8KVCacheDataTypeE1ELb1ELi512EEEvPfS3_PT_PKS4_PKT0_SA_ifPKiSC_iPKfiiiSE_SE_iiiii)
        /*0248*/ 	.short	0x0380
        /*024a*/ 	.short	0x008c


	//----- nvinfo : EIATTR_SW_WAR
	.align		4
.L_16081:
        /*024c*/ 	.byte	0x04, 0x36
        /*024e*/ 	.short	(.L_16083 - .L_16082)
.L_16082:
        /*0250*/ 	.word	0x00000008
.L_16083:


//--------------------- .nv.info._ZN4vllm25paged_attention_v2_kernelI13__nv_bfloat16hLi128ELi8ELi128ELNS_18Fp8KVCacheDataTypeE1ELb1ELi512EEEvPfS3_PT_PKS4_PKT0_SA_ifPKiSC_iPKfiiiSE_SE_iiiii --------------------------
	.section	.nv.info._ZN4vllm25paged_attention_v2_kernelI13__nv_bfloat16hLi128ELi8ELi128ELNS_18Fp8KVCacheDataTypeE1ELb1ELi512EEEvPfS3_PT_PKS4_PKT0_SA_ifPKiSC_iPKfiiiSE_SE_iiiii,"",@"SHT_CUDA_INFO"
	.sectionflags	@""
	.align	4


	//----- nvinfo : EIATTR_CUDA_API_VERSION
	.align		4
        /*0000*/ 	.byte	0x04, 0x37
        /*0002*/ 	.short	(.L_16085 - .L_16084)
.L_16084:
        /*0004*/ 	.word	0x00000082


	//----- nvinfo : EIATTR_KPARAM_INFO
	.align		4
.L_16085:
        /*0008*/ 	.byte	0x04, 0x17
        /*000a*/ 	.short	(.L_16087 - .L_16086)
.L_16086:
        /*000c*/ 	.word	0x00000000
        /*0010*/ 	.short	0x0015
        /*0012*/ 	.short	0x0088
        /*0014*/ 	.byte	0x00, 0xf0, 0x11, 0x00


	//----- nvinfo : EIATTR_KPARAM_INFO
	.align		4
.L_16087:
        /*0018*/ 	.byte	0x04, 0x17
        /*001a*/ 	.short	(.L_16089 - .L_16088)
.L_16088:
        /*001c*/ 	.word	0x00000000
        /*0020*/ 	.short	0x0014
        /*0022*/ 	.short	0x0084
        /*0024*/ 	.byte	0x00, 0xf0, 0x11, 0x00


	//----- nvinfo : EIATTR_KPARAM_INFO
	.align		4
.L_16089:
        /*0028*/ 	.byte	0x04, 0x17
        /*002a*/ 	.short	(.L_16091 - .L_16090)
.L_16090:
        /*002c*/ 	.word	0x00000000
        /*0030*/ 	.short	0x0013
        /*0032*/ 	.short	0x0080
        /*0034*/ 	.byte	0x00, 0xf0, 0x11, 0x00


	//----- nvinfo : EIATTR_KPARAM_INFO
	.align		4
.L_16091:
        /*0038*/ 	.byte	0x04, 0x17
        /*003a*/ 	.short	(.L_16093 - .L_16092)
.L_16092:
        /*003c*/ 	.word	0x00000000
        /*0040*/ 	.short	0x0012
        /*0042*/ 	.short	0x007c
        /*0044*/ 	.byte	0x00, 0xf0, 0x11, 0x00


	//----- nvinfo : EIATTR_KPARAM_INFO
	.align		4
.L_16093:
        /*0048*/ 	.byte	0x04, 0x17
        /*004a*/ 	.short	(.L_16095 - .L_16094)
.L_16094:
        /*004c*/ 	.word	0x00000000
        /*0050*/ 	.short	0x0011
        /*0052*/ 	.short	0x0078
        /*0054*/ 	.byte	0x00, 0xf0, 0x11, 0x00


	//----- nvinfo : EIATTR_KPARAM_INFO
	.align		4
.L_16095:
        /*0058*/ 	.byte	0x04, 0x17
        /*005a*/ 	.short	(.L_16097 - .L_16096)
.L_16096:
        /*005c*/ 	.word	0x00000000
        /*0060*/ 	.short	0x0010
        /*0062*/ 	.short	0x0070
        /*0064*/ 	.byte	0x00, 0xf5, 0x21, 0x00


	//----- nvinfo : EIATTR_KPARAM_INFO
	.align		4
.L_16097:
        /*0068*/ 	.byte	0x04, 0x17
        /*006a*/ 	.short	(.L_16099 - .L_16098)
.L_16098:
        /*006c*/ 	.word	0x00000000
        /*0070*/ 	.short	0x000f
        /*0072*/ 	.short	0x0068
        /*0074*/ 	.byte	0x00, 0xf5, 0x21, 0x00


	//----- nvinfo : EIATTR_KPARAM_INFO
	.align		4
.L_16099:
        /*0078*/ 	.byte	0x04, 0x17
        /*007a*/ 	.short	(.L_16101 - .L_16100)
.L_16100:
        /*007c*/ 	.word	0x00000000
        /*0080*/ 	.short	0x000e
        /*0082*/ 	.short	0x0060
        /*0084*/ 	.byte	0x00, 0xf0, 0x11, 0x00


	//----- nvinfo : EIATTR_KPARAM_INFO
	.align		4
.L_16101:
        /*0088*/ 	.byte	0x04, 0x17
        /*008a*/ 	.short	(.L_16103 - .L_16102)
.L_16102:
        /*008c*/ 	.word	0x00000000
        /*0090*/ 	.short	0x000d
        /*0092*/ 	.short	0x005c
        /*0094*/ 	.byte	0x00, 0xf0, 0x11, 0x00


	//----- nvinfo : EIATTR_KPARAM_INFO
	.align		4
.L_16103:
        /*0098*/ 	.byte	0x04, 0x17
        /*009a*/ 	.short	(.L_16105 - .L_16104)
.L_16104:
        /*009c*/ 	.word	0x00000000
        /*00a0*/ 	.short	0x000c
        /*00a2*/ 	.short	0x0058
        /*00a4*/ 	.byte	0x00, 0xf0, 0x11, 0x00


	//----- nvinfo : EIATTR_KPARAM_INFO
	.align		4
.L_16105:
        /*00a8*/ 	.byte	0x04, 0x17
        /*00aa*/ 	.short	(.L_16107 - .L_16106)
.L_16106:
        /*00ac*/ 	.word	0x00000000
        /*00b0*/ 	.short	0x000b
        /*00b2*/ 	.short	0x0050
        /*00b4*/ 	.byte	0x00, 0xf5, 0x21, 0x00


	//----- nvinfo : EIATTR_KPARAM_INFO
	.align		4
.L_16107:
        /*00b8*/ 	.byte	0x04, 0x17
        /*00ba*/ 	.short	(.L_16109 - .L_16108)
.L_16108:
        /*00bc*/ 	.word	0x00000000
        /*00c0*/ 	.short	0x000a
        /*00c2*/ 	.short	0x0048
        /*00c4*/ 	.byte	0x00, 0xf0, 0x11, 0x00


	//----- nvinfo : EIATTR_KPARAM_INFO
	.align		4
.L_16109:
        /*00c8*/ 	.byte	0x04, 0x17
        /*00ca*/ 	.short	(.L_16111 - .L_16110)
.L_16110:
        /*00cc*/ 	.word	0x00000000
        /*00d0*/ 	.short	0x0009
        /*00d2*/ 	.short	0x0040
        /*00d4*/ 	.byte	0x00, 0xf5, 0x21, 0x00


	//----- nvinfo : EIATTR_KPARAM_INFO
	.align		4
.L_16111:
        /*00d8*/ 	.byte	0x04, 0x17
        /*00da*/ 	.short	(.L_16113 - .L_16112)
.L_16112:
        /*00dc*/ 	.word	0x00000000
        /*00e0*/ 	.short	0x0008
        /*00e2*/ 	.short	0x0038
        /*00e4*/ 	.byte	0x00, 0xf5, 0x21, 0x00


	//----- nvinfo : EIATTR_KPARAM_INFO
	.align		4
.L_16113:
        /*00e8*/ 	.byte	0x04, 0x17
        /*00ea*/ 	.short	(.L_16115 - .L_16114)
.L_16114:
        /*00ec*/ 	.word	0x00000000
        /*00f0*/ 	.short	0x0007
        /*00f2*/ 	.short	0x0034
        /*00f4*/ 	.byte	0x00, 0xf0, 0x11, 0x00


	//----- nvinfo : EIATTR_KPARAM_INFO
	.align		4
.L_16115:
        /*00f8*/ 	.byte	0x04, 0x17
        /*00fa*/ 	.short	(.L_16117 - .L_16116)
.L_16116:
        /*00fc*/ 	.word	0x00000000
        /*0100*/ 	.short	0x0006
        /*0102*/ 	.short	0x0030
        /*0104*/ 	.byte	0x00, 0xf0, 0x11, 0x00


	//----- nvinfo : EIATTR_KPARAM_INFO
	.align		4
.L_16117:
        /*0108*/ 	.byte	0x04, 0x17
        /*010a*/ 	.short	(.L_16119 - .L_16118)
.L_16118:
        /*010c*/ 	.word	0x00000000
        /*0110*/ 	.short	0x0005
        /*0112*/ 	.short	0x0028
        /*0114*/ 	.byte	0x00, 0xf5, 0x21, 0x00


	//----- nvinfo : EIATTR_KPARAM_INFO
	.align		4
.L_16119:
        /*0118*/ 	.byte	0x04, 0x17
        /*011a*/ 	.short	(.L_16121 - .L_16120)
.L_16120:
        /*011c*/ 	.word	0x00000000
        /*0120*/ 	.short	0x0004
        /*0122*/ 	.short	0x0020
        /*0124*/ 	.byte	0x00, 0xf5, 0x21, 0x00


	//----- nvinfo : EIATTR_KPARAM_INFO
	.align		4
.L_16121:
        /*0128*/ 	.byte	0x04, 0x17
        /*012a*/ 	.short	(.L_16123 - .L_16122)
.L_16122:
        /*012c*/ 	.word	0x00000000
        /*0130*/ 	.short	0x0003
        /*0132*/ 	.short	0x0018
        /*0134*/ 	.byte	0x00, 0xf5, 0x21, 0x00


	//----- nvinfo : EIATTR_KPARAM_INFO
	.align		4
.L_16123:
        /*0138*/ 	.byte	0x04, 0x17
        /*013a*/ 	.short	(.L_16125 - .L_16124)
.L_16124:
        /*013c*/ 	.word	0x00000000
        /*0140*/ 	.short	0x0002
        /*0142*/ 	.short	0x0010
        /*0144*/ 	.byte	0x00, 0xf5, 0x21, 0x00


	//----- nvinfo : EIATTR_KPARAM_INFO
	.align		4
.L_16125:
        /*0148*/ 	.byte	0x04, 0x17
        /*014a*/ 	.short	(.L_16127 - .L_16126)
.L_16126:
        /*014c*/ 	.word	0x00000000
        /*0150*/ 	.short	0x0001
        /*0152*/ 	.short	0x0008
        /*0154*/ 	.byte	0x00, 0xf5, 0x21, 0x00


	//----- nvinfo : EIATTR_KPARAM_INFO
	.align		4
.L_16127:
        /*0158*/ 	.byte	0x04, 0x17
        /*015a*/ 	.short	(.L_16129 - .L_16128)
.L_16128:
        /*015c*/ 	.word	0x00000000
        /*0160*/ 	.short	0x0000
        /*0162*/ 	.short	0x0000
        /*0164*/ 	.byte	0x00, 0xf5, 0x21, 0x00


	//----- nvinfo : EIATTR_SPARSE_MMA_MASK
	.align		4
.L_16129:
        /*0168*/ 	.byte	0x03, 0x50
        /*016a*/ 	.short	0x0000


	//----- nvinfo : EIATTR_MAXREG_COUNT
	.align		4
        /*016c*/ 	.byte	0x03, 0x1b
        /*016e*/ 	.short	0x00ff


	//----- nvinfo : EIATTR_NUM_BARRIERS
	.align		4
        /*0170*/ 	.byte	0x02, 0x4c
        /*0172*/ 	.byte	0x01
	.zero		1


	//----- nvinfo : EIATTR_EXTERNS
	.align		4
        /*0174*/ 	.byte	0x04, 0x0f
        /*0176*/ 	.short	(.L_16131 - .L_16130)


	//   ....[0]....
	.align		4
.L_16130:
        /*0178*/ 	.word	index@(__assertfail)


	//----- nvinfo : EIATTR_MERCURY_ISA_VERSION
	.align		4
.L_16131:
        /*017c*/ 	.byte	0x03, 0x5f
        /*017e*/ 	.short	0x0101


	//----- nvinfo : EIATTR_COOP_GROUP_MASK_REGIDS
	.align		4
        /*0180*/ 	.byte	0x04, 0x29
        /*0182*/ 	.short	(.L_16133 - .L_16132)


	//   ....[0]....
.L_16132:
        /*0184*/ 	.word	0xffffffff


	//   ....[1]....
        /*0188*/ 	.word	0xffffffff


	//   ....[2]....
        /*018c*/ 	.word	0xffffffff


	//   ....[3]....
        /*0190*/ 	.word	0xffffffff


	//   ....[4]....
        /*0194*/ 	.word	0xffffffff


	//   ....[5]....
        /*0198*/ 	.word	0xffffffff


	//   ....[6]....
        /*019c*/ 	.word	0xffffffff


	//   ....[7]....
        /*01a0*/ 	.word	0xffffffff


	//   ....[8]....
        /*01a4*/ 	.word	0xffffffff


	//   ....[9]....
        /*01a8*/ 	.word	0xffffffff


	//   ....[10]....
        /*01ac*/ 	.word	0xffffffff


	//   ....[11]....
        /*01b0*/ 	.word	0xffffffff


	//   ....[12]....
        /*01b4*/ 	.word	0xffffffff


	//   ....[13]....
        /*01b8*/ 	.word	0xffffffff


	//   ....[14]....
        /*01bc*/ 	.word	0x0500000f


	//   ....[15]....
        /*01c0*/ 	.word	0x0500000f


	//   ....[16]....
        /*01c4*/ 	.word	0x0500000f


	//----- nvinfo : EIATTR_COOP_GROUP_INSTR_OFFSETS
	.align		4
.L_16133:
        /*01c8*/ 	.byte	0x04, 0x28
        /*01ca*/ 	.short	(.L_16135 - .L_16134)


	//   ....[0]....
.L_16134:
        /*01cc*/ 	.word	0x00000b60


	//   ....[1]....
        /*01d0*/ 	.word	0x00000b80


	//   ....[2]....
        /*01d4*/ 	.word	0x00000ba0


	//   ....[3]....
        /*01d8*/ 	.word	0x00000cc0


	//   ....[4]....
        /*01dc*/ 	.word	0x00000ce0


	//   ....[5]....
        /*01e0*/ 	.word	0x00000d10


	//   ....[6]....
        /*01e4*/ 	.word	0x00001b50


	//   ....[7]....
        /*01e8*/ 	.word	0x00001b80


	//   ....[8]....
        /*01ec*/ 	.word	0x00001ba0


	//   ....[9]....
        /*01f0*/ 	.word	0x00001bc0


	//   ....[10]....
        /*01f4*/ 	.word	0x00001be0


	//   ....[11]....
        /*01f8*/ 	.word	0x00001c30


	//   ....[12]....
        /*01fc*/ 	.word	0x00001c50


	//   ....[13]....
        /*0200*/ 	.word	0x00001c70


	//   ....[14]....
        /*0204*/ 	.word	0x00003250


	//   ....[15]....
        /*0208*/ 	.word	0x000032b0


	//   ....[16]....
        /*020c*/ 	.word	0x00003310


	//----- nvinfo : EIATTR_VRC_CTA_INIT_COUNT
	.align		4
.L_16135:
        /*0210*/ 	.byte	0x02, 0x4a
	.zero		1
	.zero		1


	//----- nvinfo : EIATTR_SYSCALL_OFFSETS
	.align		4
        /*0214*/ 	.byte	0x04, 0x46
        /*0216*/ 	.short	(.L_16137 - .L_16136)


	//   ....[0]....
.L_16136:
        /*0218*/ 	.word	0x00002b20


	//   ....[1]....
        /*021c*/ 	.word	0x000031f0


	//----- nvinfo : EIATTR_EXIT_INSTR_OFFSETS
	.align		4
.L_16137:
        /*0220*/ 	.byte	0x04, 0x1c
        /*0222*/ 	.short	(.L_16139 - .L_16138)


	//   ....[0]....
.L_16138:
        /*0224*/ 	.word	0x00000090


	//   ....[1]....
        /*0228*/ 	.word	0x00002fd0


	//   ....[2]....
        /*022c*/ 	.word	0x000030f0


	//   ....[3]....
        /*0230*/ 	.word	0x00003200


	//----- nvinfo : EIATTR_CRS_STACK_SIZE
	.align		4
.L_16139:
        /*0234*/ 	.byte	0x04, 0x1e
        /*0236*/ 	.short	(.L_16141 - .L_16140)
.L_16140:
        /*0238*/ 	.word	0x00000000


	//----- nvinfo : EIATTR_CBANK_PARAM_SIZE
	.align		4
.L_16141:
        /*023c*/ 	.byte	0x03, 0x19
        /*023e*/ 	.short	0x008c


	//----- nvinfo : EIATTR_PARAM_CBANK
	.align		4
        /*0240*/ 	.byte	0x04, 0x0a
        /*0242*/ 	.short	(.L_16143 - .L_16142)
	.align		4
.L_16142:
        /*0244*/ 	.word	index@(.nv.constant0._ZN4vllm25paged_attention_v2_kernelI13__nv_bfloat16hLi128ELi8ELi128ELNS_18Fp8KVCacheDataTypeE1ELb1ELi512EEEvPfS3_PT_PKS4_PKT0_SA_ifPKiSC_iPKfiiiSE_SE_iiiii)
        /*0248*/ 	.short	0x0380
        /*024a*/ 	.short	0x008c


	//----- nvinfo : EIATTR_SW_WAR
	.align		4
.L_16143:
        /*024c*/ 	.byte	0x04, 0x36
        /*024e*/ 	.short	(.L_16145 - .L_16144)
.L_16144:
        /*0250*/ 	.word	0x00000008
.L_16145:


//--------------------- .nv.info._ZN4vllm25paged_attention_v2_kernelI13__nv_bfloat16hLi120ELi8ELi128ELNS_18Fp8KVCacheDataTypeE1ELb1ELi512EEEvPfS3_PT_PKS4_PKT0_SA_ifPKiSC_iPKfiiiSE_SE_iiiii --------------------------
	.section	.nv.info._ZN4vllm25paged_attention_v2_kernelI13__nv_bfloat16hLi120ELi8ELi128ELNS_18Fp8KVCacheDataTypeE1ELb1ELi512EEEvPfS3_PT_PKS4_PKT0_SA_ifPKiSC_iPKfiiiSE_SE_iiiii,"",@"SHT_CUDA_INFO"
	.sectionflags	@""
	.align	4


	//----- nvinfo : EIATTR_CUDA_API_VERSION
	.align		4
        /*0000*/ 	.byte	0x04, 0x37
        /*0002*/ 	.short	(.L_16147 - .L_16146)
.L_16146:
        /*0004*/ 	.word	0x00000082


	//----- nvinfo : EIATTR_KPARAM_INFO
	.align		4
.L_16147:
        /*0008*/ 	.byte	0x04, 0x17
        /*000a*/ 	.short	(.L_16149 - .L_16148)
.L_16148:
        /*000c*/ 	.word	0x00000000
        /*0010*/ 	.short	0x0015
        /*0012*/ 	.short	0x0088
        /*0014*/ 	.byte	0x00, 0xf0, 0x11, 0x00


	//----- nvinfo : EIATTR_KPARAM_INFO
	.align		4
.L_16149:
        /*0018*/ 	.byte	0x04, 0x17
        /*001a*/ 	.short	(.L_16151 - .L_16150)
.L_16150:
        /*001c*/ 	.word	0x00000000
        /*0020*/ 	.short	0x0014
        /*0022*/ 	.short	0x0084
        /*0024*/ 	.byte	0x00, 0xf0, 0x11, 0x00


	//----- nvinfo : EIATTR_KPARAM_INFO
	.align		4
.L_16151:
        /*0028*/ 	.byte	0x04, 0x17
        /*002a*/ 	.short	(.L_16153 - .L_16152)
.L_16152:
        /*002c*/ 	.word	0x00000000
        /*0030*/ 	.short	0x0013
        /*0032*/ 	.short	0x0080
        /*0034*/ 	.byte	0x00, 0xf0, 0x11, 0x00


	//----- nvinfo : EIATTR_KPARAM_INFO
	.align		4
.L_16153:
        /*0038*/ 	.byte	0x04, 0x17
        /*003a*/ 	.short	(.L_16155 - .L_16154)
.L_16154:
        /*003c*/ 	.word	0x00000000
        /*0040*/ 	.short	0x0012
        /*0042*/ 	.short	0x007c
        /*0044*/ 	.byte	0x00, 0xf0, 0x11, 0x00


	//----- nvinfo : EIATTR_KPARAM_INFO
	.align		4
.L_16155:
        /*0048*/ 	.byte	0x04, 0x17
        /*004a*/ 	.short	(.L_16157 - .L_16156)
.L_16156:
        /*004c*/ 	.word	0x00000000
        /*0050*/ 	.short	0x0011
        /*0052*/ 	.short	0x0078
        /*0054*/ 	.byte	0x00, 0xf0, 0x11, 0x00


	//----- nvinfo : EIATTR_KPARAM_INFO
	.align		4
.L_16157:
        /*0058*/ 	.byte	0x04, 0x17
        /*005a*/ 	.short	(.L_16159 - .L_16158)
.L_16158:
        /*005c*/ 	.word	0x00000000
        /*0060*/ 	.short	0x0010
        /*0062*/ 	.short	0x0070
        /*0064*/ 	.byte	0x00, 0xf5, 0x21, 0x00


	//----- nvinfo : EIATTR_KPARAM_INFO
	.align		4
.L_16159:
        /*0068*/ 	.byte	0x04, 0x17
        /*006a*/ 	.short	(.L_16161 - .L_16160)
.L_16160:
        /*006c*/ 	.word	0x00000000
        /*0070*/ 	.short	0x000f
        /*0072*/ 	.short	0x0068
        /*0074*/ 	.byte	0x00, 0xf5, 0x21, 0x00


	//----- nvinfo : EIATTR_KPARAM_INFO
	.align		4
.L_16161:
        /*0078*/ 	.byte	0x04, 0x17
        /*007a*/ 	.short	(.L_16163 - .L_16162)
.L_16162:
        /*007c*/ 	.word	0x00000000
        /*0080*/ 	.short	0x000e
        /*0082*/ 	.short	0x0060
        /*0084*/ 	.byte	0x00, 0xf0, 0x11, 0x00


	//----- nvinfo : EIATTR_KPARAM_INFO
	.align		4
.L_16163:
        /*0088*/ 	.byte	0x04, 0x17
        /*008a*/ 	.short	(.L_16165 - .L_16164)
.L_16164:
        /*008c*/ 	.word	0x00000000
        /*0090*/ 	.short	0x000d
        /*0092*/ 	.short	0x005c
        /*0094*/ 	.byte	0x00, 0xf0, 0x11, 0x00


	//----- nvinfo : EIATTR_KPARAM_INFO
	.align		4
.L_16165:
        /*0098*/ 	.byte	0x04, 0x17
        /*009a*/ 	.short	(.L_16167 - .L_16166)
.L_16166:
        /*009c*/ 	.word	0x00000000
        /*00a0*/ 	.short	0x000c
        /*00a2*/ 	.short	0x0058
        /*00a4*/ 	.byte	0x00, 0xf0, 0x11, 0x00


	//----- nvinfo : EIATTR_KPARAM_INFO
	.align		4
.L_16167:
        /*00a8*/ 	.byte	0x04, 0x17
        /*00aa*/ 	.short	(.L_16169 - .L_16168)
.L_16168:
        /*00ac*/ 	.word	0x00000000
        /*00b0*/ 	.short	0x000b
        /*00b2*/ 	.short	0x0050
        /*00b4*/ 	.byte	0x00, 0xf5, 0x21, 0x00


	//----- nvinfo : EIATTR_KPARAM_INFO
	.align		4
.L_16169:
        /*00b8*/ 	.byte	0x04, 0x17
        /*00ba*/ 	.short	(.L_16171 - .L_16170)
.L_16170:
        /*00bc*/ 	.word	0x00000000
        /*00c0*/ 	.short	0x000a
        /*00c2*/ 	.short	0x0048
        /*00c4*/ 	.byte	0x00, 0xf0, 0x11, 0x00


	//----- nvinfo : EIATTR_KPARAM_INFO
	.align		4
.L_16171:
        /*00c8*/ 	.byte	0x04, 0x17
        /*00ca*/ 	.short	(.L_16173 - .L_16172)
.L_16172:
        /*00cc*/ 	.word	0x00000000
        /*00d0*/ 	.short	0x0009
        /*00d2*/ 	.short	0x0040
        /*00d4*/ 	.byte	0x00, 0xf5, 0x21, 0x00


	//----- nvinfo : EIATTR_KPARAM_INFO
	.align		4
.L_16173:
        /*00d8*/ 	.byte	0x04, 0x17
        /*00da*/ 	.short	(.L_16175 - .L_16174)
.L_16174:
        /*00dc*/ 	.word	0x00000000
        /*00e0*/ 	.short	0x0008
        /*00e2*/ 	.short	0x0038
        /*00e4*/ 	.byte	0x00, 0xf5, 0x21, 0x00


	//----- nvinfo : EIATTR_KPARAM_INFO
	.align		4
.L_16175:
        /*00e8*/ 	.byte	0x04, 0x17
        /*00ea*/ 	.short	(.L_16177 - .L_16176)
.L_16176:
        /*00ec*/ 	.word	0x00000000
        /*00f0*/ 	.short	0x0007
        /*00f2*/ 	.short	0x0034
        /*00f4*/ 	.byte	0x00, 0xf0, 0x11, 0x00


	//----- nvinfo : EIATTR_KPARAM_INFO
	.align		4
.L_16177:
        /*00f8*/ 	.byte	0x04, 0x17
        /*00fa*/ 	.short	(.L_16179 - .L_16178)
.L_16178:
        /*00fc*/ 	.word	0x00000000
        /*0100*/ 	.short	0x0006
        /*0102*/ 	.short	0x0030
        /*0104*/ 	.byte	0x00, 0xf0, 0x11, 0x00


	//----- nvinfo : EIATTR_KPARAM_INFO
	.align		4
.L_16179:
        /*0108*/ 	.byte	0x04, 0x17
        /*010a*/ 	.short	(.L_16181 - .L_16180)
.L_16180:
        /*010c*/ 	.word	0x00000000
        /*0110*/ 	.short	0x0005
        /*0112*/ 	.short	0x0028
        /*0114*/ 	.byte	0x00, 0xf5, 0x21, 0x00


	//----- nvinfo : EIATTR_KPARAM_INFO
	.align		4
.L_16181:
        /*0118*/ 	.byte	0x04, 0x17
        /*011a*/ 	.short	(.L_16183 - .L_16182)
.L_16182:
        /*011c*/ 	.word	0x00000000
        /*0120*/ 	.short	0x0004
        /*0122*/ 	.short	0x0020
        /*0124*/ 	.byte	0x00, 0xf5, 0x21, 0x00


	//----- nvinfo : EIATTR_KPARAM_INFO
	.align		4
.L_16183:
        /*0128*/ 	.byte	0x04, 0x17
        /*012a*/ 	.short	(.L_16185 - .L_16184)
.L_16184:
        /*012c*/ 	.word	0x00000000
        /*0130*/ 	.short	0x0003
        /*0132*/ 	.short	0x0018
        /*0134*/ 	.byte	0x00, 0xf5, 0x21, 0x00


	//----- nvinfo : EIATTR_KPARAM_INFO
	.align		4
.L_16185:
        /*0138*/ 	.byte	0x04, 0x17
        /*013a*/ 	.short	(.L_16187 - .L_16186)
.L_16186:
        /*013c*/ 	.word	0x00000000
        /*0140*/ 	.short	0x0002
        /*0142*/ 	.short	0x0010
        /*0144*/ 	.byte	0x00, 0xf5, 0x21, 0x00


	//----- nvinfo : EIATTR_KPARAM_INFO
	.align		4
.L_16187:
        /*0148*/ 	.byte	0x04, 0x17
        /*014a*/ 	.short	(.L_16189 - .L_16188)
.L_16188:
        /*014c*/ 	.word	0x00000000
        /*0150*/ 	.short	0x0001
        /*0152*/ 	.short	0x0008
        /*0154*/ 	.byte	0x00, 0xf5, 0x21, 0x00


	//----- nvinfo : EIATTR_KPARAM_INFO
	.align		4
.L_16189:
        /*0158*/ 	.byte	0x04, 0x17
        /*015a*/ 	.short	(.L_16191 - .L_16190)
.L_16190:
        /*015c*/ 	.word	0x00000000
        /*0160*/ 	.short	0x0000
        /*0162*/ 	.short	0x0000
        /*0164*/ 	.byte	0x00, 0xf5, 0x21, 0x00


	//----- nvinfo : EIATTR_SPARSE_MMA_MASK
	.align		4
.L_16191:
        /*0168*/ 	.byte	0x03, 0x50
        /*016a*/ 	.short	0x0000


	//----- nvinfo : EIATTR_MAXREG_COUNT
	.align		4
        /*016c*/ 	.byte	0x03, 0x1b
        /*016e*/ 	.short	0x00ff


	//----- nvinfo : EIATTR_NUM_BARRIERS
	.align		4
        /*0170*/ 	.byte	0x02, 0x4c
        /*0172*/ 	.byte	0x01
	.zero		1


	//----- nvinfo : EIATTR_EXTERNS
	.align		4
        /*0174*/ 	.byte	0x04, 0x0f
        /*0176*/ 	.short	(.L_16193 - .L_16192)


	//   ....[0]....
	.align		4
.L_16192:
        /*0178*/ 	.word	index@(__assertfail)


	//----- nvinfo : EIATTR_MERCURY_ISA_VERSION
	.align		4
.L_16193:
        /*017c*/ 	.byte	0x03, 0x5f
        /*017e*/ 	.short	0x0101


	//----- nvinfo : EIATTR_COOP_GROUP_MASK_REGIDS
	.align		4
        /*0180*/ 	.byte	0x04, 0x29
        /*0182*/ 	.short	(.L_16195 - .L_16194)


	//   ....[0]....
.L_16194:
        /*0184*/ 	.word	0xffffffff


	//   ....[1]....
        /*0188*/ 	.word	0xffffffff


	//   ....[2]....
        /*018c*/ 	.word	0xffffffff


	//   ....[3]....
        /*0190*/ 	.word	0xffffffff


	//   ....[4]....
        /*0194*/ 	.word	0xffffffff


	//   ....[5]....
        /*0198*/ 	.word	0xffffffff


	//   ....[6]....
        /*019c*/ 	.word	0xffffffff


	//   ....[7]....
        /*01a0*/ 	.word	0xffffffff


	//   ....[8]....
        /*01a4*/ 	.word	0xffffffff


	//   ....[9]....
        /*01a8*/ 	.word	0xffffffff


	//   ....[10]....
        /*01ac*/ 	.word	0xffffffff


	//   ....[11]....
        /*01b0*/ 	.word	0xffffffff


	//   ....[12]....
        /*01b4*/ 	.word	0xffffffff


	//   ....[13]....
        /*01b8*/ 	.word	0xffffffff


	//   ....[14]....
        /*01bc*/ 	.word	0x0500000f


	//   ....[15]....
        /*01c0*/ 	.word	0x0500000f


	//   ....[16]....
        /*01c4*/ 	.word	0x0500000f


	//----- nvinfo : EIATTR_COOP_GROUP_INSTR_OFFSETS
	.align		4
.L_16195:
        /*01c8*/ 	.byte	0x04, 0x28
        /*01ca*/ 	.short	(.L_16197 - .L_16196)


	//   ....[0]....
.L_16196:
        /*01cc*/ 	.word	0x00000b70


	//   ....[1]....
        /*01d0*/ 	.word	0x00000b90


	//   ....[2]....
        /*01d4*/ 	.word	0x00000bb0


	//   ....[3]....
        /*01d8*/ 	.word	0x00000cd0


	//   ....[4]....
        /*01dc*/ 	.word	0x00000cf0


	//   ....[5]....
        /*01e0*/ 	.word	0x00000d20


	//   ....[6]....
        /*01e4*/ 	.word	0x00001b60


	//   ....[7]....
        /*01e8*/ 	.word	0x00001b90


	//   ....[8]....
        /*01ec*/ 	.word	0x00001bb0


	//   ....[9]....
        /*01f0*/ 	.word	0x00001bd0


	//   ....[10]....
        /*01f4*/ 	.word	0x00001bf0


	//   ....[11]....
        /*01f8*/ 	.word	0x00001c40


	//   ....[12]....
        /*01fc*/ 	.word	0x00001c60


	//   ....[13]....
        /*0200*/ 	.word	0x00001c80


	//   ....[14]....
        /*0204*/ 	.word	0x000031e0


	//   ....[15]....
        /*0208*/ 	.word	0x00003240


	//   ....[16]....
        /*020c*/ 	.word	0x000032a0


	//----- nvinfo : EIATTR_VRC_CTA_INIT_COUNT
	.align		4
.L_16197:
        /*0210*/ 	.byte	0x02, 0x4a
	.zero		1
	.zero		1


	//----- nvinfo : EIATTR_SYSCALL_OFFSETS
	.align		4
        /*0214*/ 	.byte	0x04, 0x46
        /*0216*/ 	.short	(.L_16199 - .L_16198)


	//   ....[0]....
.L_16198:
        /*0218*/ 	.word	0x00002b30


	//   ....[1]....
        /*021c*/ 	.word	0x00003180


	//----- nvinfo : EIATTR_EXIT_INSTR_OFFSETS
	.align		4
.L_16199:
        /*0220*/ 	.byte	0x04, 0x1c
        /*0222*/ 	.short	(.L_16201 - .L_16200)


	//   ....[0]....
.L_16200:
        /*0224*/ 	.word	0x00000090


	//   ....[1]....
        /*0228*/ 	.word	0x00002f40


	//   ....[2]....
        /*022c*/ 	.word	0x00003050


	//   ....[3]....
        /*0230*/ 	.word	0x00003080


	//   ....[4]....
        /*0234*/ 	.word	0x00003190


	//----- nvinfo : EIATTR_CRS_STACK_SIZE
	.align		4
.L_16201:
        /*0238*/ 	.byte	0x04, 0x1e
        /*023a*/ 	.short	(.L_16203 - .L_16202)
.L_16202:
        /*023c*/ 	.word	0x00000000


	//----- nvinfo : EIATTR_CBANK_PARAM_SIZE
	.align		4
.L_16203:
        /*0240*/ 	.byte	0x03, 0x19
        /*0242*/ 	.short	0x008c


	//----- nvinfo : EIATTR_PARAM_CBANK
	.align		4
        /*0244*/ 	.byte	0x04, 0x0a
        /*0246*/ 	.short	(.L_16205 - .L_16204)
	.align		4
.L_16204:
        /*0248*/ 	.word	index@(.nv.constant0._ZN4vllm25paged_attention_v2_kernelI13__nv_bfloat16hLi120ELi8ELi128ELNS_18Fp8KVCacheDataTypeE1ELb1ELi512EEEvPfS3_PT_PKS4_PKT0_SA_ifPKiSC_iPKfiiiSE_SE_iiiii)
        /*024c*/ 	.short	0x0380
        /*024e*/ 	.short	0x008c


	//----- nvinfo : EIATTR_SW_WAR
	.align		4
.L_16205:
        /*0250*/ 	.byte	0x04, 0x36
        /*0252*/ 	.short	(.L_16207 - .L_16206)
.L_16206:
        /*0254*/ 	.word	0x00000008
.L_16207:


//--------------------- .nv.info._ZN4vllm25paged_attention_v2_kernelI13__nv_bfloat16hLi112ELi8ELi128ELNS_18Fp8KVCacheDataTypeE1ELb1ELi512EEEvPfS3_PT_PKS4_PKT0_SA_ifPKiSC_iPKfiiiSE_SE_iiiii --------------------------
	.section	.nv.info._ZN4vllm25paged_attention_v2_kernelI13__nv_bfloat16hLi112ELi8ELi128ELNS_18Fp8KVCacheDataTypeE1ELb1ELi512EEEvPfS3_PT_PKS4_PKT0_SA_ifPKiSC_iPKfiiiSE_SE_iiiii,"",@"SHT_CUDA_INFO"
	.sectionflags	@""
	.align	4


	//----- nvinfo : EIATTR_CUDA_API_VERSION
	.align		4
        /*0000*/ 	.byte	0x04, 0x37
        /*0002*/ 	.short	(.L_16209 - .L_16208)
.L_16208:
        /*0004*/ 	.word	0x00000082


	//----- nvinfo : EIATTR_KPARAM_INFO
	.align		4
.L_16209:
        /*0008*/ 	.byte	0x04, 0x17
        /*000a*/ 	.short	(.L_16211 - .L_16210)
.L_16210:
        /*000c*/ 	.word	0x00000000
        /*0010*/ 	.short	0x0015
        /*0012*/ 	.short	0x0088
        /*0014*/ 	.byte	0x00, 0xf0, 0x11, 0x00


	//----- nvinfo : EIATTR_KPARAM_INFO
	.align		4
.L_16211:
        /*0018*/ 	.byte	0x04, 0x17
        /*001a*/ 	.short	(.L_16213 - .L_16212)
.L_16212:
        /*001c*/ 	.word	0x00000000
        /*0020*/ 	.short	0x0014
        /*0022*/ 	.short	0x0084
        /*0024*/ 	.byte	0x00, 0xf0, 0x11, 0x00


	//----- nvinfo : EIATTR_KPARAM_INFO
	.align		4
.L_16213:
        /*0028*/ 	.byte	0x04, 0x17
        /*002a*/ 	.short	(.L_16215 - .L_16214)
.L_16214:
        /*002c*/ 	.word	0x00000000
        /*0030*/ 	.short	0x0013
        /*0032*/ 	.short	0x0080
        /*0034*/ 	.byte	0x00, 0xf0, 0x11, 0x00


	//----- nvinfo : EIATTR_KPARAM_INFO
	.align		4
.L_16215:
        /*0038*/ 	.byte	0x04, 0x17
        /*003a*/ 	.short	(.L_16217 - .L_16216)
.L_16216:
        /*003c*/ 	.word	0x00000000
        /*0040*/ 	.short	0x0012
        /*0042*/ 	.short	0x007c
        /*0044*/ 	.byte	0x00, 0xf0, 0x11, 0x00


	//----- nvinfo : EIATTR_KPARAM_INFO
	.align		4
.L_16217:
        /*0048*/ 	.byte	0x04, 0x17
        /*004a*/ 	.short	(.L_16219 - .L_16218)
.L_16218:
        /*004c*/ 	.word	0x00000000
        /*0050*/ 	.short	0x0011
        /*0052*/ 	.short	0x0078
        /*0054*/ 	.byte	0x00, 0xf0, 0x11, 0x00


	//----- nvinfo : EIATTR_KPARAM_INFO
	.align		4
.L_16219:
        /*0058*/ 	.byte	0x04, 0x17
        /*005a*/ 	.short	(.L_16221 - .L_16220)
.L_16220:
        /*005c*/ 	.word	0x00000000
        /*0060*/ 	.short	0x0010
        /*0062*/ 	.short	0x0070
        /*0064*/ 	.byte	0x00, 0xf5, 0x21, 0x00


	//----- nvinfo : EIATTR_KPARAM_INFO
	.align		4
.L_16221:
        /*0068*/ 	.byte	0x04, 0x17
        /*006a*/ 	.short	(.L_16223 - .L_16222)
.L_16222:
        /*006c*/ 	.word	0x00000000
        /*0070*/ 	.short	0x000f
        /*0072*/ 	.short	0x0068
        /*0074*/ 	.byte	0x00, 0xf5, 0x21, 0x00


	//----- nvinfo : EIATTR_KPARAM_INFO
	.align		4
.L_16223:
        /*0078*/ 	.byte	0x04, 0x17
        /*007a*/ 	.short	(.L_16225 - .L_16224)
.L_16224:
        /*007c*/ 	.word	0x00000000
        /*0080*/ 	.short	0x000e
        /*0082*/ 	.short	0x0060
        /*0084*/ 	.byte	0x00, 0xf0, 0x11, 0x00


	//----- nvinfo : EIATTR_KPARAM_INFO
	.align		4
.L_16225:
        /*0088*/ 	.byte	0x04, 0x17
        /*008a*/ 	.short	(.L_16227 - .L_16226)
.L_16226:
        /*008c*/ 	.word	0x00000000
        /*0090*/ 	.short	0x000d
        /*0092*/ 	.short	0x005c
        /*0094*/ 	.byte	0x00, 0xf0, 0x11, 0x00


	//----- nvinfo : EIATTR_KPARAM_INFO
	.align		4
.L_16227:
        /*0098*/ 	.byte	0x04, 0x17
        /*009a*/ 	.short	(.L_16229 - .L_16228)
.L_16228:
        /*009c*/ 	.word	0x00000000
        /*00a0*/ 	.short	0x000c
        /*00a2*/ 	.short	0x0058
        /*00a4*/ 	.byte	0x00, 0xf0, 0x11, 0x00


	//----- nvinfo : EIATTR_KPARAM_INFO
	.align		4
.L_16229:
        /*00a8*/ 	.byte	0x04, 0x17
        /*00aa*/ 	.short	(.L_16231 - .L_16230)
.L_16230:
        /*00ac*/ 	.word	0x00000000
        /*00b0*/ 	.short	0x000b
        /*00b2*/ 	.short	0x0050
        /*00b4*/ 	.byte	0x00, 0xf5, 0x21, 0x00


	//----- nvinfo : EIATTR_KPARAM_INFO
	.align		4
.L_16231:
        /*00b8*/ 	.byte	0x04, 0x17
        /*00ba*/ 	.short	(.L_16233 - .L_16232)
.L_16232:
        /*00bc*/ 	.word	0x00000000
        /*00c0*/ 	.short	0x000a
        /*00c2*/ 	.short	0x0048
        /*00c4*/ 	.byte	0x00, 0xf0, 0x11, 0x00


	//----- nvinfo : EIATTR_KPARAM_INFO
	.align		4
.L_16233:
        /*00c8*/ 	.byte	0x04, 0x17
        /*00ca*/ 	.short	(.L_16235 - .L_16234)
.L_16234:
        /*00cc*/ 	.word	0x00000000
        /*00d0*/ 	.short	0x0009
        /*00d2*/ 	.short	0x0040
        /*00d4*/ 	.byte	0x00, 0xf5, 0x21, 0x00


	//----- nvinfo : EIATTR_KPARAM_INFO
	.align		4
.L_16235:
        /*00d8*/ 	.byte	0x04, 0x17
        /*00da*/ 	.short	(.L_16237 - .L_16236)
.L_16236:
        /*00dc*/ 	.word	0x00000000
        /*00e0*/ 	.short	0x0008
        /*00e2*/ 	.short	0x0038
        /*00e4*/ 	.byte	0x00, 0xf5, 0x21, 0x00


	//----- nvinfo : EIATTR_KPARAM_INFO
	.align		4
.L_16237:
        /*00e8*/ 	.byte	0x04, 0x17
        /*00ea*/ 	.short	(.L_16239 - .L_16238)
.L_16238:
        /*00ec*/ 	.word	0x00000000
        /*00f0*/ 	.short	0x0007
        /*00f2*/ 	.short	0x0034
        /*00f4*/ 	.byte	0x00, 0xf0, 0x11, 0x00


	//----- nvinfo : EIATTR_KPARAM_INFO
	.align		4
.L_16239:
        /*00f8*/ 	.byte	0x04, 0x17
        /*00fa*/ 	.short	(.L_16241 - .L_16240)
.L_16240:
        /*00fc*/ 	.word	0x00000000
        /*0100*/ 	.short	0x0006
        /*0102*/ 	.short	0x0030
        /*0104*/ 	.byte	0x00, 0xf0, 0x11, 0x00


	//----- nvinfo : EIATTR_KPARAM_INFO
	.align		4
.L_16241:
        /*0108*/ 	.byte	0x04, 0x17
        /*010a*/ 	.short	(.L_16243 - .L_16242)
.L_16242:
        /*010c*/ 	.word	0x00000000
        /*0110*/ 	.short	0x0005
        /*0112*/ 	.short	0x0028
        /*0114*/ 	.byte	0x00, 0xf5, 0x21, 0x00


	//----- nvinfo : EIATTR_KPARAM_INFO
	.align		4
.L_16243:
        /*0118*/ 	.byte	0x04, 0x17
        /*011a*/ 	.short	(.L_16245 - .L_16244)
.L_16244:
        /*011c*/ 	.word	0x00000000
        /*0120*/ 	.short	0x0004
        /*0122*/ 	.short	0x0020
        /*0124*/ 	.byte	0x00, 0xf5, 0x21, 0x00


	//----- nvinfo : EIATTR_KPARAM_INFO
	.align		4
.L_16245:
        /*0128*/ 	.byte	0x04, 0x17
        /*012a*/ 	.short	(.L_16247 - .L_16246)
.L_16246:
        /*012c*/ 	.word	0x00000000
        /*0130*/ 	.short	0x0003
        /*0132*/ 	.short	0x0018
        /*0134*/ 	.byte	0x00, 0xf5, 0x21, 0x00


	//----- nvinfo : EIATTR_KPARAM_INFO
	.align		4
.L_16247:
        /*0138*/ 	.byte	0x04, 0x17
        /*013a*/ 	.short	(.L_16249 - .L_16248)
.L_16248:
        /*013c*/ 	.word	0x00000000
        /*0140*/ 	.short	0x0002
        /*0142*/ 	.short	0x0010
        /*0144*/ 	.byte	0x00, 0xf5, 0x21, 0x00


	//----- nvinfo : EIATTR_KPARAM_INFO
	.align		4
.L_16249:
        /*0148*/ 	.byte	0x04, 0x17
        /*014a*/ 	.short	(.L_16251 - .L_16250)
.L_16250:
        /*014c*/ 	.word	0x00000000
        /*0150*/ 	.short	0x0001
        /*0152*/ 	.short	0x0008
        /*0154*/ 	.byte	0x00, 0xf5, 0x21, 0x00


	//----- nvinfo : EIATTR_KPARAM_INFO
	.align		4
.L_16251:
        /*0158*/ 	.byte	0x04, 0x17
        /*015a*/ 	.short	(.L_16253 - .L_16252)
.L_16252:
        /*015c*/ 	.word	0x00000000
        /*0160*/ 	.short	0x0000
        /*0162*/ 	.short	0x0000
        /*0164*/ 	.byte	0x00, 0xf5, 0x21, 0x00


	//----- nvinfo : EIATTR_SPARSE_MMA_MASK
	.align		4
.L_16253:
        /*0168*/ 	.byte	0x03, 0x50
        /*016a*/ 	.short	0x0000


	//----- nvinfo : EIATTR_MAXREG_COUNT
	.align		4
        /*016c*/ 	.byte	0x03, 0x1b
        /*016e*/ 	.short	0x00ff


	//----- nvinfo : EIATTR_NUM_BARRIERS
	.align		4
        /*0170*/ 	.byte	0x02, 0x4c
        /*0172*/ 	.byte	0x01
	.zero		1


	//----- nvinfo : EIATTR_EXTERNS
	.align		4
        /*0174*/ 	.byte	0x04, 0x0f
        /*0176*/ 	.short	(.L_16255 - .L_16254)


	//   ....[0]....
	.align		4
.L_16254:
        /*0178*/ 	.word	index@(__assertfail)


	//----- nvinfo : EIATTR_MERCURY_ISA_VERSION
	.align		4
.L_16255:
        /*017c*/ 	.byte	0x03, 0x5f
        /*017e*/ 	.short	0x0101


	//----- nvinfo : EIATTR_COOP_GROUP_MASK_REGIDS
	.align		4
        /*0180*/ 	.byte	0x04, 0x29
        /*0182*/ 	.short	(.L_16257 - .L_16256)


	//   ....[0]....
.L_16256:
        /*0184*/ 	.word	0xffffffff


	//   ....[1]....
        /*0188*/ 	.word	0xffffffff


	//   ....[2]....
        /*018c*/ 	.word	0xffffffff


	//   ....[3]....
        /*0190*/ 	.word	0xffffffff


	//   ....[4]....
        /*0194*/ 	.word	0xffffffff


	//   ....[5]....
        /*0198*/ 	.word	0xffffffff


	//   ....[6]....
        /*019c*/ 	.word	0xffffffff


	//   ....[7]....
        /*01a0*/ 	.word	0xffffffff


	//   ....[8]....
        /*01a4*/ 	.word	0xffffffff


	//   ....[9]....
        /*01a8*/ 	.word	0xffffffff


	//   ....[10]....
        /*01ac*/ 	.word	0xffffffff


	//   ....[11]....
        /*01b0*/ 	.word	0xffffffff


	//   ....[12]....
        /*01b4*/ 	.word	0xffffffff


	//   ....[13]....
        /*01b8*/ 	.word	0xffffffff


	//   ....[14]....
        /*01bc*/ 	.word	0x0500000f


	//   ....[15]....
        /*01c0*/ 	.word	0x0500000f


	//   ....[16]....
        /*01c4*/ 	.word	0x0500000f


	//----- nvinfo : EIATTR_COOP_GROUP_INSTR_OFFSETS
	.align		4
.L_16257:
        /*01c8*/ 	.byte	0x04, 0x28
        /*01ca*/ 	.short	(.L_16259 - .L_16258)


	//   ....[0]....
.L_16258:
        /*01cc*/ 	.word	0x00000b70


	//   ....[1]....
        /*01d0*/ 	.word	0x00000b90


	//   ....[2]....
        /*01d4*/ 	.word	0x00000bb0


	//   ....[3]....
        /*01d8*/ 	.word	0x00000cd0


	//   ....[4]....
        /*01dc*/ 	.word	0x00000cf0


	//   ....[5]....
        /*01e0*/ 	.word	0x00000d20


	//   ....[6]....
        /*01e4*/ 	.word	0x00001b60


	//   ....[7]....
        /*01e8*/ 	.word	0x00001b90


	//   ....[8]....
        /*01ec*/ 	.word	0x00001bb0


	//   ....[9]....
        /*01f0*/ 	.word	0x00001bd0


	//   ....[10]....
        /*01f4*/ 	.word	0x00001bf0


	//   ....[11]....
        /*01f8*/ 	.word	0x00001c40


	//   ....[12]....
        /*01fc*/ 	.word	0x00001c60


	//   ....[13]....
        /*0200*/ 	.word	0x00001c80


	//   ....[14]....
        /*0204*/ 	.word	0x000031e0


	//   ....[15]....
        /*0208*/ 	.word	0x00003240


	//   ....[16]....
        /*020c*/ 	.word	0x000032a0


	//----- nvinfo : EIATTR_VRC_CTA_INIT_COUNT
	.align		4
.L_16259:
        /*0210*/ 	.byte	0x02, 0x4a
	.zero		1
	.zero		1


	//----- nvinfo : EIATTR_SYSCALL_OFFSETS
	.align		4
        /*0214*/ 	.byte	0x04, 0x46
        /*0216*/ 	.short	(.L_16261 - .L_16260)


	//   ....[0]....
.L_16260:
        /*0218*/ 	.word	0x00002b30


	//   ....[1]....
        /*021c*/ 	.word	0x00003180


	//----- nvinfo : EIATTR_EXIT_INSTR_OFFSETS
	.align		4
.L_16261:
        /*0220*/ 	.byte	0x04, 0x1c
        /*0222*/ 	.short	(.L_16263 - .L_16262)


	//   ....[0]....
.L_16262:
        /*0224*/ 	.word	0x00000090


	//   ....[1]....
        /*0228*/ 	.word	0x00002f40


	//   ....[2]....
        /*022c*/ 	.word	0x00003050


	//   ....[3]....
        /*0230*/ 	.word	0x00003080


	//   ....[4]....
        /*0234*/ 	.word	0x00003190


	//----- nvinfo : EIATTR_CRS_STACK_SIZE
	.align		4
.L_16263:
        /*0238*/ 	.byte	0x04, 0x1e
        /*023a*/ 	.short	(.L_16265 - .L_16264)
.L_16264:
        /*023c*/ 	.word	0x00000000


	//----- nvinfo : EIATTR_CBANK_PARAM_SIZE
	.align		4
.L_16265:
        /*0240*/ 	.byte	0x03, 0x19
        /*0242*/ 	.short	0x008c


	//----- nvinfo : EIATTR_PARAM_CBANK
	.align		4
        /*0244*/ 	.byte	0x04, 0x0a
        /*0246*/ 	.short	(.L_16267 - .L_16266)
	.align		4
.L_16266:
        /*0248*/ 	.word	index@(.nv.constant0._ZN4vllm25paged_attention_v2_kernelI13__nv_bfloat16hLi112ELi8ELi128ELNS_18Fp8KVCacheDataTypeE1ELb1ELi512EEEvPfS3_PT_PKS4_PKT0_SA_ifPKiSC_iPKfiiiSE_SE_iiiii)
        /*024c*/ 	.short	0x0380
        /*024e*/ 	.short	0x008c


	//----- nvinfo : EIATTR_SW_WAR
	.align		4
.L_16267:
        /*0250*/ 	.byte	0x04, 0x36
        /*0252*/ 	.short	(.L_16269 - .L_16268)
.L_16268:
        /*0254*/ 	.word	0x00000008
.L_16269:


//--------------------- .nv.info._ZN4vllm25paged_attention_v2_kernelI13__nv_bfloat16hLi96ELi8ELi128ELNS_18Fp8KVCacheDataTypeE1ELb1ELi512EEEvPfS3_PT_PKS4_PKT0_SA_ifPKiSC_iPKfiiiSE_SE_iiiii --------------------------
	.section	.nv.info._ZN4vllm25paged_attention_v2_kernelI13__nv_bfloat16hLi96ELi8ELi128ELNS_18Fp8KVCacheDataTypeE1ELb1ELi512EEEvPfS3_PT_PKS4_PKT0_SA_ifPKiSC_iPKfiiiSE_SE_iiiii,"",@"SHT_CUDA_INFO"
	.sectionflags	@""
	.align	4


	//----- nvinfo : EIATTR_CUDA_API_VERSION
	.align		4
        /*0000*/ 	.byte	0x04, 0x37
        /*0002*/ 	.short	(.L_16271 - .L_16270)
.L_16270:
        /*0004*/ 	.word	0x00000082


	//----- nvinfo : EIATTR_KPARAM_INFO
	.align		4
.L_16271:
        /*0008*/ 	.byte	0x04, 0x17
        /*000a*/ 	.short	(.L_16273 - .L_16272)
.L_16272:
        /*000c*/ 	.word	0x00000000
        /*0010*/ 	.short	0x0015
        /*0012*/ 	.short	0x0088
        /*0014*/ 	.byte	0x00, 0xf0, 0x11, 0x00


	//----- nvinfo : EIATTR_KPARAM_INFO
	.align		4
.L_16273:
        /*0018*/ 	.byte	0x04, 0x17
        /*001a*/ 	.short	(.L_16275 - .L_16274)
.L_16274:
        /*001c*/ 	.word	0x00000000
        /*0020*/ 	.short	0x0014
        /*0022*/ 	.short	0x0084
        /*0024*/ 	.byte	0x00, 0xf0, 0x11, 0x00


	//----- nvinfo : EIATTR_KPARAM_INFO
	.align		4
.L_16275:
        /*0028*/ 	.byte	0x04, 0x17
        /*002a*/ 	.short	(.L_16277 - .L_16276)
.L_16276:
        /*002c*/ 	.word	0x00000000
        /*0030*/ 	.short	0x0013
        /*0032*/ 	.short	0x0080
        /*0034*/ 	.byte	0x00, 0xf0, 0x11, 0x00


	//----- nvinfo : EIATTR_KPARAM_INFO
	.align		4
.L_16277:
        /*0038*/ 	.byte	0x04, 0x17
        /*003a*/ 	.short	(.L_16279 - .L_16278)
.L_16278:
        /*003c*/ 	.word	0x00000000
        /*0040*/ 	.short	0x0012
        /*0042*/ 	.short	0x007c
        /*0044*/ 	.byte	0x00, 0xf0, 0x11, 0x00


	//----- nvinfo : EIATTR_KPARAM_INFO
	.align		4
.L_16279:
        /*0048*/ 	.byte	0x04, 0x17
        /*004a*/ 	.short	(.L_16281 - .L_16280)
.L_16280:
        /*004c*/ 	.word	0x00000000
        /*0050*/ 	.short	0x0011
        /*0052*/ 	.short	0x0078
        /*0054*/ 	.byte	0x00, 0xf0, 0x11, 0x00


	//----- nvinfo : EIATTR_KPARAM_INFO
	.align		4
.L_16281:
        /*0058*/ 	.byte	0x04, 0x17
        /*005a*/ 	.short	(.L_16283 - .L_16282)
.L_16282:
        /*005c*/ 	.word	0x00000000
        /*0060*/ 	.short	0x0010
        /*0062*/ 	.short	0x0070
        /*0064*/ 	.byte	0x00, 0xf5, 0x21, 0x00


	//----- nvinfo : EIATTR_KPARAM_INFO
	.align		4
.L_16283:
        /*0068*/ 	.byte	0x04, 0x17
        /*006a*/ 	.short	(.L_16285 - .L_16284)
.L_16284:
        /*006c*/ 	.word	0x00000000
        /*0070*/ 	.short	0x000f
        /*0072*/ 	.short	0x0068
        /*0074*/ 	.byte	0x00, 0xf5, 0x21, 0x00


	//----- nvinfo : EIATTR_KPARAM_INFO
	.align		4
.L_16285:
        /*0078*/ 	.byte	0x04, 0x17
        /*007a*/ 	.short	(.L_16287 - .L_16286)
.L_16286:
        /*007c*/ 	.word	0x00000000
        /*0080*/ 	.short	0x000e
        /*0082*/ 	.short	0x0060
        /*0084*/ 	.byte	0x00, 0xf0, 0x11, 0x00


	//----- nvinfo : EIATTR_KPARAM_INFO
	.align		4
.L_16287:
        /*0088*/ 	.byte	0x04, 0x17
        /*008a*/ 	.short	(.L_16289 - .L_16288)
.L_16288:
        /*008c*/ 	.word	0x00000000
        /*0090*/ 	.short	0x000d
        /*0092*/ 	.short	0x005c
        /*0094*/ 	.byte	0x00, 0xf0, 0x11, 0x00


	//----- nvinfo : EIATTR_KPARAM_INFO
	.align		4
.L_16289:
        /*0098*/ 	.byte	0x04, 0x17
        /*009a*/ 	.short	(.L_16291 - .L_16290)
.L_16290:
        /*009c*/ 	.word	0x00000000
        /*00a0*/ 	.short	0x000c
        /*00a2*/ 	.short	0x0058
        /*00a4*/ 	.byte	0x00, 0xf0, 0x11, 0x00


	//----- nvinfo : EIATTR_KPARAM_INFO
	.align		4
.L_16291:
        /*00a8*/ 	.byte	0x04, 0x17
        /*00aa*/ 	.short	(.L_16293 - .L_16292)
.L_16292:
        /*00ac*/ 	.word	0x00000000
        /*00b0*/ 	.short	0x000b
        /*00b2*/ 	.short	0x0050
        /*00b4*/ 	.byte	0x00, 0xf5, 0x21, 0x00


	//----- nvinfo : EIATTR_KPARAM_INFO
	.align		4
.L_16293:
        /*00b8*/ 	.byte	0x04, 0x17
        /*00ba*/ 	.short	(.L_16295 - .L_16294)
.L_16294:
        /*00bc*/ 	.word	0x00000000
        /*00c0*/ 	.short	0x000a
        /*00c2*/ 	.short	0x0048
        /*00c4*/ 	.byte	0x00, 0xf0, 0x11, 0x00


	//----- nvinfo : EIATTR_KPARAM_INFO
	.align		4
.L_16295:
        /*00c8*/ 	.byte	0x04, 0x17
        /*00ca*/ 	.short	(.L_16297 - .L_16296)
.L_16296:
        /*00cc*/ 	.word	0x00000000
        /*00d0*/ 	.short	0x0009
        /*00d2*/ 	.short	0x0040
        /*00d4*/ 	.byte	0x00, 0xf5, 0x21, 0x00


	//----- nvinfo : EIATTR_KPARAM_INFO
	.align		4
.L_16297:
        /*00d8*/ 	.byte	0x04, 0x17
        /*00da*/ 	.short	(.L_16299 - .L_16298)
.L_16298:
        /*00dc*/ 	.word	0x00000000
        /*00e0*/ 	.short	0x0008
        /*00e2*/ 	.short	0x0038
        /*00e4*/ 	.byte	0x00, 0xf5, 0x21, 0x00


	//----- nvinfo : EIATTR_KPARAM_INFO
	.align		4
.L_16299:
        /*00e8*/ 	.byte	0x04, 0x17
        /*00ea*/ 	.short	(.L_16301 - .L_16300)
.L_16300:
        /*00ec*/ 	.word	0x00000000
        /*00f0*/ 	.short	0x0007
        /*00f2*/ 	.short	0x0034
        /*00f4*/ 	.byte	0x00, 0xf0, 0x11, 0x00


	//----- nvinfo : EIATTR_KPARAM_INFO
	.align		4
.L_16301:
        /*00f8*/ 	.byte	0x04, 0x17
        /*00fa*/ 	.short	(.L_16303 - .L_16302)
.L_16302:
        /*00fc*/ 	.word	0x00000000
        /*0100*/ 	.short	0x0006
        /*0102*/ 	.short	0x0030
        /*0104*/ 	.byte	0x00, 0xf0, 0x11, 0x00


	//----- nvinfo : EIATTR_KPARAM_INFO
	.align		4
.L_16303:
        /*0108*/ 	.byte	0x04, 0x17
        /*010a*/ 	.short	(.L_16305 - .L_16304)
.L_16304:
        /*010c*/ 	.word	0x00000000
        /*0110*/ 	.short	0x0005
        /*0112*/ 	.short	0x0028
        /*0114*/ 	.byte	0x00, 0xf5, 0x21, 0x00


	//----- nvinfo : EIATTR_KPARAM_INFO
	.align		4
.L_16305:
        /*0118*/ 	.byte	0x04, 0x17
        /*011a*/ 	.short	(.L_16307 - .L_16306)
.L_16306:
        /*011c*/ 	.word	0x00000000
        /*0120*/ 	.short	0x0004
        /*0122*/ 	.short	0x0020
        /*0124*/ 	.byte	0x00, 0xf5, 0x21, 0x00


	//----- nvinfo : EIATTR_KPARAM_INFO
	.align		4
.L_16307:
        /*0128*/ 	.byte	0x04, 0x17
        /*012a*/ 	.short	(.L_16309 - .L_16308)
.L_16308:
        /*012c*/ 	.word	0x00000000
        /*0130*/ 	.short	0x0003
        /*0132*/ 	.short	0x0018
        /*0134*/ 	.byte	0x00, 0xf5, 0x21, 0x00


	//----- nvinfo : EIATTR_KPARAM_INFO
	.align		4
.L_16309:
        /*0138*/ 	.byte	0x04, 0x17
        /*013a*/ 	.short	(.L_16311 - .L_16310)
.L_16310:
        /*013c*/ 	.word	0x00000000
        /*0140*/ 	.short	0x0002
        /*0142*/ 	.short	0x0010
        /*0144*/ 	.byte	0x00, 0xf5, 0x21, 0x00


	//----- nvinfo : EIATTR_KPARAM_INFO
	.align		4
.L_16311:
        /*0148*/ 	.byte	0x04, 0x17
        /*014a*/ 	.short	(.L_16313 - .L_16312)
.L_16312:
        /*014c*/ 	.word	0x00000000
        /*0150*/ 	.short	0x0001
        /*0152*/ 	.short	0x0008
        /*0154*/ 	.byte	0x00, 0xf5, 0x21, 0x00


	//----- nvinfo : EIATTR_KPARAM_INFO
	.align		4
.L_16313:
        /*0158*/ 	.byte	0x04, 0x17
        /*015a*/ 	.short	(.L_16315 - .L_16314)
.L_16314:
        /*015c*/ 	.word	0x00000000
        /*0160*/ 	.short	0x0000
        /*0162*/ 	.short	0x0000
        /*0164*/ 	.byte	0x00, 0xf5, 0x21, 0x00


	//----- nvinfo : EIATTR_SPARSE_MMA_MASK
	.align		4
.L_16315:
        /*0168*/ 	.byte	0x03, 0x50
        /*016a*/ 	.short	0x0000


	//----- nvinfo : EIATTR_MAXREG_COUNT
	.align		4
        /*016c*/ 	.byte	0x03, 0x1b
        /*016e*/ 	.short	0x00ff


	//----- nvinfo : EIATTR_NUM_BARRIERS
	.align		4
        /*0170*/ 	.byte	0x02, 0x4c
        /*0172*/ 	.byte	0x01
	.zero		1


	//----- nvinfo : EIATTR_EXTERNS
	.align		4
        /*0174*/ 	.byte	0x04, 0x0f
        /*0176*/ 	.short	(.L_16317 - .L_16316)


	//   ....[0]....
	.align		4
.L_16316:
        /*0178*/ 	.word	index@(__assertfail)


	//----- nvinfo : EIATTR_MERCURY_ISA_VERSION
	.align		4
.L_16317:
        /*017c*/ 	.byte	0x03, 0x5f
        /*017e*/ 	.short	0x0101


	//----- nvinfo : EIATTR_COOP_GROUP_MASK_REGIDS
	.align		4
        /*0180*/ 	.byte	0x04, 0x29
        /*0182*/ 	.short	(.L_16319 - .L_16318)


	//   ....[0]....
.L_16318:
        /*0184*/ 	.word	0xffffffff


	//   ....[1]....
        /*0188*/ 	.word	0xffffffff


	//   ....[2]....
        /*018c*/ 	.word	0xffffffff


	//   ....[3]....
        /*0190*/ 	.word	0xffffffff


	//   ....[4]....
        /*0194*/ 	.word	0xffffffff


	//   ....[5]....
        /*0198*/ 	.word	0xffffffff


	//   ....[6]....
        /*019c*/ 	.word	0xffffffff


	//   ....[7]....
        /*01a0*/ 	.word	0xffffffff


	//   ....[8]....
        /*01a4*/ 	.word	0xffffffff


	//   ....[9]....
        /*01a8*/ 	.word	0xffffffff


	//   ....[10]....
        /*01ac*/ 	.word	0xffffffff


	//   ....[11]....
        /*01b0*/ 	.word	0xffffffff


	//   ....[12]....
        /*01b4*/ 	.word	0xffffffff


	//   ....[13]....
        /*01b8*/ 	.word	0xffffffff


	//   ....[14]....
        /*01bc*/ 	.word	0x0500000f


	//   ....[15]....
        /*01c0*/ 	.word	0x0500000f


	//   ....[16]....
        /*01c4*/ 	.word	0x0500000f


	//----- nvinfo : EIATTR_COOP_GROUP_INSTR_OFFSETS
	.align		4
.L_16319:
        /*01c8*/ 	.byte	0x04, 0x28
        /*01ca*/ 	.short	(.L_16321 - .L_16320)


	//   ....[0]....
.L_16320:
        /*01cc*/ 	.word	0x00000be0


	//   ....[1]....
        /*01d0*/ 	.word	0x00000c00


	//   ....[2]....
        /*01d4*/ 	.word	0x00000c20


	//   ....[3]....
        /*01d8*/ 	.word	0x00000d40


	//   ....[4]....
        /*01dc*/ 	.word	0x00000d60


	//   ....[5]....
        /*01e0*/ 	.word	0x00000d90


	//   ....[6]....
        /*01e4*/ 	.word	0x00001bd0


	//   ....[7]....
        /*01e8*/ 	.word	0x00001c00


	//   ....[8]....
        /*01ec*/ 	.word	0x00001c20


	//   ....[9]....
        /*01f0*/ 	.word	0x00001c40


	//   ....[10]....
        /*01f4*/ 	.word	0x00001c60


	//   ....[11]....
        /*01f8*/ 	.word	0x00001cb0


	//   ....[12]....
        /*01fc*/ 	.word	0x00001cd0


	//   ....[13]....
        /*0200*/ 	.word	0x00001cf0


	//   ....[14]....
        /*0204*/ 	.word	0x00003110


	//   ....[15]....
        /*0208*/ 	.word	0x00003170


	//   ....[16]....
        /*020c*/ 	.word	0x000031d0


	//----- nvinfo : EIATTR_VRC_CTA_INIT_COUNT
	.align		4
.L_16321:
        /*0210*/ 	.byte	0x02, 0x4a
	.zero		1
	.zero		1


	//----- nvinfo : EIATTR_SYSCALL_OFFSETS
	.align		4
        /*0214*/ 	.byte	0x04, 0x46
        /*0216*/ 	.short	(.L_16323 - .L_16322)


	//   ....[0]....
.L_16322:
        /*0218*/ 	.word	0x00002bf0


	//   ....[1]....
        /*021c*/ 	.word	0x000030b0


	//----- nvinfo : EIATTR_EXIT_INSTR_OFFSETS
	.align		4
.L_16323:
        /*0220*/ 	.byte	0x04, 0x1c
        /*0222*/ 	.short	(.L_16325 - .L_16324)


	//   ....[0]....
.L_16324:
        /*0224*/ 	.word	0x000000b0


	//   ....[1]....
        /*0228*/ 	.word	0x00002e50


	//   ....[2]....
        /*022c*/ 	.word	0x00002fb0


	//   ....[3]....
        /*0230*/ 	.word	0x000030c0


	//----- nvinfo : EIATTR_CRS_STACK_SIZE
	.align		4
.L_16325:
        /*0234*/ 	.byte	0x04, 0x1e
        /*0236*/ 	.short	(.L_16327 - .L_16326)
.L_16326:
        /*0238*/ 	.word	0x00000000


	//----- nvinfo : EIATTR_CBANK_PARAM_SIZE
	.align		4
.L_16327:
        /*023c*/ 	.byte	0x03, 0x19
        /*023e*/ 	.short	0x008c


	//----- nvinfo : EIATTR_PARAM_CBANK
	.align		4
        /*0240*/ 	.byte	0x04, 0x0a
        /*0242*/ 	.short	(.L_16329 - .L_16328)
	.align		4
.L_16328:
        /*0244*/ 	.word	index@(.nv.constant0._ZN4vllm25paged_attention_v2_kernelI13__nv_bfloat16hLi96ELi8ELi128ELNS_18Fp8KVCacheDataTypeE1ELb1ELi512EEEvPfS3_PT_PKS4_PKT0_SA_ifPKiSC_iPKfiiiSE_SE_iiiii)
        /*0248*/ 	.short	0x0380
        /*024a*/ 	.short	0x008c


	//----- nvinfo : EIATTR_SW_WAR
	.align		4
.L_16329:
        /*024c*/ 	.byte	0x04, 0x36
        /*024e*/ 	.short	(.L_16331 - .L_16330)
.L_16330:
        /*0250*/ 	.word	0x00000008
.L_16331:


//--------------------- .nv.info._ZN4vllm25paged_attention_v2_kernelI13__nv_bfloat16hLi80ELi8ELi128ELNS_18Fp8KVCacheDataTypeE1ELb1ELi512EEEvPfS3_PT_PKS4_PKT0_SA_ifPKiSC_iPKfiiiSE_SE_iiiii --------------------------
	.section	.nv.info._ZN4vllm25paged_attention_v2_kernelI13__nv_bfloat16hLi80ELi8ELi128ELNS_18Fp8KVCacheDataTypeE1ELb1ELi512EEEvPfS3_PT_PKS4_PKT0_SA_ifPKiSC_iPKfiiiSE_SE_iiiii,"",@"SHT_CUDA_INFO"
	.sectionflags	@""
	.align	4


	//----- nvinfo : EIATTR_CUDA_API_VERSION
	.align		4
        /*0000*/ 	.byte	0x04, 0x37
        /*0002*/ 	.short	(.L_16333 - .L_16332)
.L_16332:
        /*0004*/ 	.word	0x00000082


	//----- nvinfo : EIATTR_KPARAM_INFO
	.align		4
.L_16333:
        /*0008*/ 	.byte	0x04, 0x17
        /*000a*/ 	.short	(.L_16335 - .L_16334)
.L_16334:
        /*000c*/ 	.word	0x00000000
        /*0010*/ 	.short	0x0015
        /*0012*/ 	.short	0x0088
        /*0014*/ 	.byte	0x00, 0xf0, 0x11, 0x00


	//----- nvinfo : EIATTR_KPARAM_INFO
	.align		4
.L_16335:
        /*0018*/ 	.byte	0x04, 0x17
        /*001a*/ 	.short	(.L_16337 - .L_16336)
.L_16336:
        /*001c*/ 	.word	0x00000000
        /*0020*/ 	.short	0x0014
        /*0022*/ 	.short	0x0084
        /*0024*/ 	.byte	0x00, 0xf0, 0x11, 0x00


	//----- nvinfo : EIATTR_KPARAM_INFO
	.align		4
.L_16337:
        /*0028*/ 	.byte	0x04, 0x17
        /*002a*/ 	.short	(.L_16339 - .L_16338)
.L_16338:
        /*002c*/ 	.word	0x00000000
        /*0030*/ 	.short	0x0013
        /*0032*/ 	.short	0x0080
        /*0034*/ 	.byte	0x00, 0xf0, 0x11, 0x00


	//----- nvinfo : EIATTR_KPARAM_INFO
	.align		4
.L_16339:
        /*0038*/ 	.byte	0x04, 0x17
        /*003a*/ 	.short	(.L_16341 - .L_16340)
.L_16340:
        /*003c*/ 	.word	0x00000000
        /*0040*/ 	.short	0x0012
        /*0042*/ 	.short	0x007c
        /*0044*/ 	.byte	0x00, 0xf0, 0x11, 0x00


	//----- nvinfo : EIATTR_KPARAM_INFO
	.align		4
.L_16341:
        /*0048*/ 	.byte	0x04, 0x17
        /*004a*/ 	.short	(.L_16343 - .L_16342)
.L_16342:
        /*004c*/ 	.word	0x00000000
        /*0050*/ 	.short	0x0011
        /*0052*/ 	.short	0x0078
        /*0054*/ 	.byte	0x00, 0xf0, 0x11, 0x00


	//----- nvinfo : EIATTR_KPARAM_INFO
	.align		4
.L_16343:
        /*0058*/ 	.byte	0x04, 0x17
        /*005a*/ 	.short	(.L_16345 - .L_16344)
.L_16344:
        /*005c*/ 	.word	0x00000000
        /*0060*/ 	.short	0x0010
        /*0062*/ 	.short	0x0070
        /*0064*/ 	.byte	0x00, 0xf5, 0x21, 0x00


	//----- nvinfo : EIATTR_KPARAM_INFO
	.align		4
.L_16345:
        /*0068*/ 	.byte	0x04, 0x17
        /*006a*/ 	.short	(.L_16347 - .L_16346)
.L_16346:
        /*006c*/ 	.word	0x00000000
        /*0070*/ 	.short	0x000f
        /*0072*/ 	.short	0x0068
        /*0074*/ 	.byte	0x00, 0xf5, 0x21, 0x00


	//----- nvinfo : EIATTR_KPARAM_INFO
	.align		4
.L_16347:
        /*0078*/ 	.byte	0x04, 0x17
        /*007a*/ 	.short	(.L_16349 - .L_16348)
.L_16348:
        /*007c*/ 	.word	0x00000000
        /*0080*/ 	.short	0x000e
        /*0082*/ 	.short	0x0060
        /*0084*/ 	.byte	0x00, 0xf0, 0x11, 0x00


	//----- nvinfo : EIATTR_KPARAM_INFO
	.align		4
.L_16349:
        /*0088*/ 	.byte	0x04, 0x17
        /*008a*/ 	.short	(.L_16351 - .L_16350)
.L_16350:
        /*008c*/ 	.word	0x00000000
        /*0090*/ 	.short	0x000d
        /*0092*/ 	.short	0x005c
        /*0094*/ 	.byte	0x00, 0xf0, 0x11, 0x00


	//----- nvinfo : EIATTR_KPARAM_INFO
	.align		4
.L_16351:
        /*0098*/ 	.byte	0x04, 0x17
        /*009a*/ 	.short	(.L_16353 - .L_16352)
.L_16352:
        /*009c*/ 	.word	0x00000000
        /*00a0*/ 	.short	0x000c
        /*00a2*/ 	.short	0x0058
        /*00a4*/ 	.byte	0x00, 0xf0, 0x11, 0x00


	//----- nvinfo : EIATTR_KPARAM_INFO
	.align		4
.L_16353:
        /*00a8*/ 	.byte	0x04, 0x17
        /*00aa*/ 	.short	(.L_16355 - .L_16354)
.L_16354:
        /*00ac*/ 	.word	0x00000000
        /*00b0*/ 	.short	0x000b
        /*00b2*/ 	.short	0x0050
        /*00b4*/ 	.byte	0x00, 0xf5, 0x21, 0x00


	//----- nvinfo : EIATTR_KPARAM_INFO
	.align		4
.L_16355:
        /*00b8*/ 	.byte	0x04, 0x17
        /*00ba*/ 	.short	(.L_16357 - .L_16356)
.L_16356:
        /*00bc*/ 	.word	0x00000000
        /*00c0*/ 	.short	0x000a
        /*00c2*/ 	.short	0x0048
        /*00c4*/ 	.byte	0x00, 0xf0, 0x11, 0x00


	//----- nvinfo : EIATTR_KPARAM_INFO
	.align		4
.L_16357:
        /*00c8*/ 	.byte	0x04, 0x17
        /*00ca*/ 	.short	(.L_16359 - .L_16358)
.L_16358:
        /*00cc*/ 	.word	0x00000000
        /*00d0*/ 	.short	0x0009
        /*00d2*/ 	.short	0x0040
        /*00d4*/ 	.byte	0x00, 0xf5, 0x21, 0x00


	//----- nvinfo : EIATTR_KPARAM_INFO
	.align		4
.L_16359:
        /*00d8*/ 	.byte	0x04, 0x17
        /*00da*/ 	.short	(.L_16361 - .L_16360)
.L_16360:
        /*00dc*/ 	.word	0x00000000
        /*00e0*/ 	.short	0x0008
        /*00e2*/ 	.short	0x0038
        /*00e4*/ 	.byte	0x00, 0xf5, 0x21, 0x00


	//----- nvinfo : EIATTR_KPARAM_INFO
	.align		4
.L_16361:
        /*00e8*/ 	.byte	0x04, 0x17
        /*00ea*/ 	.short	(.L_16363 - .L_16362)
.L_16362:
        /*00ec*/ 	.word	0x00000000
        /*00f0*/ 	.short	0x0007
        /*00f2*/ 	.short	0x0034
        /*00f4*/ 	.byte	0x00, 0xf0, 0x11, 0x00


	//----- nvinfo : EIATTR_KPARAM_INFO
	.align		4
.L_16363:
        /*00f8*/ 	.byte	0x04, 0x17
        /*00fa*/ 	.short	(.L_16365 - .L_16364)
.L_16364:
        /*00fc*/ 	.word	0x00000000
        /*0100*/ 	.short	0x0006
        /*0102*/ 	.short	0x0030
        /*0104*/ 	.byte	0x00, 0xf0, 0x11, 0x00


	//----- nvinfo : EIATTR_KPARAM_INFO
	.align		4
.L_16365:
        /*0108*/ 	.byte	0x04, 0x17
        /*010a*/ 	.short	(.L_16367 - .L_16366)
.L_16366:
        /*010c*/ 	.word	0x00000000
        /*0110*/ 	.short	0x0005
        /*0112*/ 	.short	0x0028
        /*0114*/ 	.byte	0x00, 0xf5, 0x21, 0x00


	//----- nvinfo : EIATTR_KPARAM_INFO
	.align		4
.L_16367:
        /*0118*/ 	.byte	0x04, 0x17
        /*011a*/ 	.short	(.L_16369 - .L_16368)
.L_16368:
        /*011c*/ 	.word	0x00000000
        /*0120*/ 	.short	0x0004
        /*0122*/ 	.short	0x0020
        /*0124*/ 	.byte	0x00, 0xf5, 0x21, 0x00


	//----- nvinfo : EIATTR_KPARAM_INFO
	.align		4
.L_16369:
        /*0128*/ 	.byte	0x04, 0x17
        /*012a*/ 	.short	(.L_16371 - .L_16370)
.L_16370:
        /*012c*/ 	.word	0x00000000
        /*0130*/ 	.short	0x0003
        /*0132*/ 	.short	0x0018
        /*0134*/ 	.byte	0x00, 0xf5, 0x21, 0x00


	//----- nvinfo : EIATTR_KPARAM_INFO
	.align		4
.L_16371:
        /*0138*/ 	.byte	0x04, 0x17
        /*013a*/ 	.short	(.L_16373 - .L_16372)
.L_16372:
        /*013c*/ 	.word	0x00000000
        /*0140*/ 	.short	0x0002
        /*0142*/ 	.short	0x0010
        /*0144*/ 	.byte	0x00, 0xf5, 0x21, 0x00


	//----- nvinfo : EIATTR_KPARAM_INFO
	.align		4
.L_16373:
        /*0148*/ 	.byte	0x04, 0x17
        /*014a*/ 	.short	(.L_16375 - .L_16374)
.L_16374:
        /*014c*/ 	.word	0x00000000
        /*0150*/ 	.short	0x0001
        /*0152*/ 	.short	0x0008
        /*0154*/ 	.byte	0x00, 0xf5, 0x21, 0x00


	//----- nvinfo : EIATTR_KPARAM_INFO
	.align		4
.L_16375:
        /*0158*/ 	.byte	0x04, 0x17
        /*015a*/ 	.short	(.L_16377 - .L_16376)
.L_16376:
        /*015c*/ 	.word	0x00000000
        /*0160*/ 	.short	0x0000
        /*0162*/ 	.short	0x0000
        /*0164*/ 	.byte	0x00, 0xf5, 0x21, 0x00


	//----- nvinfo : EIATTR_SPARSE_MMA_MASK
	.align		4
.L_16377:
        /*0168*/ 	.byte	0x03, 0x50
        /*016a*/ 	.short	0x0000


	//----- nvinfo : EIATTR_MAXREG_COUNT
	.align		4
        /*016c*/ 	.byte	0x03, 0x1b
        /*016e*/ 	.short	0x00ff


	//----- nvinfo : EIATTR_NUM_BARRIERS
	.align		4
        /*0170*/ 	.byte	0x02, 0x4c
        /*0172*/ 	.byte	0x01
	.zero		1


	//----- nvinfo : EIATTR_EXTERNS
	.align		4
        /*0174*/ 	.byte	0x04, 0x0f
        /*0176*/ 	.short	(.L_16379 - .L_16378)


	//   ....[0]....
	.align		4
.L_16378:
        /*0178*/ 	.word	index@(__assertfail)


	//----- nvinfo : EIATTR_MERCURY_ISA_VERSION
	.align		4
.L_16379:
        /*017c*/ 	.byte	0x03, 0x5f
        /*017e*/ 	.short	0x0101


	//----- nvinfo : EIATTR_COOP_GROUP_MASK_REGIDS
	.align		4
        /*0180*/ 	.byte	0x04, 0x29
        /*0182*/ 	.short	(.L_16381 - .L_16380)


	//   ....[0]....
.L_16380:
        /*0184*/ 	.word	0xffffffff


	//   ....[1]....
        /*0188*/ 	.word	0xffffffff


	//   ....[2]....
        /*018c*/ 	.word	0xffffffff


	//   ....[3]....
        /*0190*/ 	.word	0xffffffff


	//   ....[4]....
        /*0194*/ 	.word	0xffffffff


	//   ....[5]....
        /*0198*/ 	.word	0xffffffff


	//   ....[6]....
        /*019c*/ 	.word	0xffffffff


	//   ....[7]....
        /*01a0*/ 	.word	0xffffffff


	//   ....[8]....
        /*01a4*/ 	.word	0xffffffff


	//   ....[9]....
        /*01a8*/ 	.word	0xffffffff


	//   ....[10]....
        /*01ac*/ 	.word	0xffffffff


	//   ....[11]....
        /*01b0*/ 	.word	0xffffffff


	//   ....[12]....
        /*01b4*/ 	.word	0xffffffff


	//   ....[13]....
        /*01b8*/ 	.word	0xffffffff


	//   ....[14]....
        /*01bc*/ 	.word	0x0500000f


	//   ....[15]....
        /*01c0*/ 	.word	0x0500000f


	//   ....[16]....
        /*01c4*/ 	.word	0x0500000f


	//----- nvinfo : EIATTR_COOP_GROUP_INSTR_OFFSETS
	.align		4
.L_16381:
        /*01c8*/ 	.byte	0x04, 0x28
        /*01ca*/ 	.short	(.L_16383 - .L_16382)


	//   ....[0]....
.L_16382:
        /*01cc*/ 	.word	0x00000b70


	//   ....[1]....
        /*01d0*/ 	.word	0x00000b90


	//   ....[2]....
        /*01d4*/ 	.word	0x00000bb0


	//   ....[3]....
        /*01d8*/ 	.word	0x00000cd0


	//   ....[4]....
        /*01dc*/ 	.word	0x00000cf0


	//   ....[5]....
        /*01e0*/ 	.word	0x00000d20


	//   ....[6]....
        /*01e4*/ 	.word	0x00001b60


	//   ....[7]....
        /*01e8*/ 	.word	0x00001b90


	//   ....[8]....
        /*01ec*/ 	.word	0x00001bb0


	//   ....[9]....
        /*01f0*/ 	.word	0x00001bd0


	//   ....[10]....
        /*01f4*/ 	.word	0x00001bf0


	//   ....[11]....
        /*01f8*/ 	.word	0x00001c40


	//   ....[12]....
        /*01fc*/ 	.word	0x00001c60


	//   ....[13]....
        /*0200*/ 	.word	0x00001c80


	//   ....[14]....
        /*0204*/ 	.word	0x00003150


	//   ....[15]....
        /*0208*/ 	.word	0x000031b0


	//   ....[16]....
        /*020c*/ 	.word	0x00003210


	//----- nvinfo : EIATTR_VRC_CTA_INIT_COUNT
	.align		4
.L_16383:
        /*0210*/ 	.byte	0x02, 0x4a
	.zero		1
	.zero		1


	//----- nvinfo : EIATTR_SYSCALL_OFFSETS
	.align		4
        /*0214*/ 	.byte	0x04, 0x46
        /*0216*/ 	.short	(.L_16385 - .L_16384)


	//   ....[0]....
.L_16384:
        /*0218*/ 	.word	0x00002b30


	//   ....[1]....
        /*021c*/ 	.word	0x000030f0


	//----- nvinfo : EIATTR_EXIT_INSTR_OFFSETS
	.align		4
.L_16385:
        /*0220*/ 	.byte	0x04, 0x1c
        /*0222*/ 	.short	(.L_16387 - .L_16386)


	//   ....[0]....
.L_16386:
        /*0224*/ 	.word	0x00000090


	//   ....[1]....
        /*0228*/ 	.word	0x00002ed0


	//   ....[2]....
        /*022c*/ 	.word	0x00002fc0


	//   ....[3]....
        /*0230*/ 	.word	0x00002ff0


	//   ....[4]....
        /*0234*/ 	.word	0x00003100


	//----- nvinfo : EIATTR_CRS_STACK_SIZE
	.align		4
.L_16387:
        /*0238*/ 	.byte	0x04, 0x1e
        /*023a*/ 	.short	(.L_16389 - .L_16388)
.L_16388:
        /*023c*/ 	.word	0x00000000


	//----- nvinfo : EIATTR_CBANK_PARAM_SIZE
	.align		4
.L_16389:
        /*0240*/ 	.byte	0x03, 0x19
        /*0242*/ 	.short	0x008c


	//----- nvinfo : EIATTR_PARAM_CBANK
	.align		4
        /*0244*/ 	.byte	0x04, 0x0a
        /*0246*/ 	.short	(.L_16391 - .L_16390)
	.align		4
.L_16390:
        /*0248*/ 	.word	index@(.nv.constant0._ZN4vllm25paged_attention_v2_kernelI13__nv_bfloat16hLi80ELi8ELi128ELNS_18Fp8KVCacheDataTypeE1ELb1ELi512EEEvPfS3_PT_PKS4_PKT0_SA_ifPKiSC_iPKfiiiSE_SE_iiiii)
        /*024c*/ 	.short	0x0380
        /*024e*/ 	.short	0x008c


	//----- nvinfo : EIATTR_SW_WAR
	.align		4
.L_16391:
        /*0250*/ 	.byte	0x04, 0x36
        /*0252*/ 	.short	(.L_16393 - .L_16392)
.L_16392:
        /*0254*/ 	.word	0x00000008
.L_16393:


//--------------------- .nv.info._ZN4vllm25paged_attention_v2_kernelI13__nv_bfloat16hLi64ELi8ELi128ELNS_18Fp8KVCacheDataTypeE1ELb1ELi512EEEvPfS3_PT_PKS4_PKT0_SA_ifPKiSC_iPKfiiiSE_SE_iiiii --------------------------
	.section	.nv.info._ZN4vllm25paged_attention_v2_kernelI13__nv_bfloat16hLi64ELi8ELi128ELNS_18Fp8KVCacheDataTypeE1ELb1ELi512EEEvPfS3_PT_PKS4_PKT0_SA_ifPKiSC_iPKfiiiSE_SE_iiiii,"",@"SHT_CUDA_INFO"
	.sectionflags	@""
	.align	4


	//----- nvinfo : EIATTR_CUDA_API_VERSION
	.align		4
        /*0000*/ 	.byte	0x04, 0x37
        /*0002*/ 	.short	(.L_16395 - .L_16394)
.L_16394:
        /*0004*/ 	.word	0x00000082


	//----- nvinfo : EIATTR_KPARAM_INFO
	.align		4
.L_16395:
        /*0008*/ 	.byte	0x04, 0x17
        /*000a*/ 	.short	(.L_16397 - .L_16396)
.L_16396:
        /*000c*/ 	.word	0x00000000
        /*0010*/ 	.short	0x0015
        /*0012*/ 	.short	0x0088
        /*0014*/ 	.byte	0x00, 0xf0, 0x11, 0x00


	//----- nvinfo : EIATTR_KPARAM_INFO
	.align		4
.L_16397:
        /*0018*/ 	.byte	0x04, 0x17
        /*001a*/ 	.short	(.L_16399 - .L_16398)
.L_16398:
        /*001c*/ 	.word	0x00000000
        /*0020*/ 	.short	0x0014
        /*0022*/ 	.short	0x0084
        /*0024*/ 	.byte	0x00, 0xf0, 0x11, 0x00


	//----- nvinfo : EIATTR_KPARAM_INFO
	.align		4
.L_16399:
        /*0028*/ 	.byte	0x04, 0x17
        /*002a*/ 	.short	(.L_16401 - .L_16400)
.L_16400:
        /*002c*/ 	.word	0x00000000
        /*0030*/ 	.short	0x0013
        /*0032*/ 	.short	0x0080
        /*0034*/ 	.byte	0x00, 0xf0, 0x11, 0x00


	//----- nvinfo : EIATTR_KPARAM_INFO
	.align		4
.L_16401:
        /*0038*/ 	.byte	0x04, 0x17
        /*003a*/ 	.short	(.L_16403 - .L_16402)
.L_16402:
        /*003c*/ 	.word	0x00000000
        /*0040*/ 	.short	0x0012
        /*0042*/ 	.short	0x007c
        /*0044*/ 	.byte	0x00, 0xf0, 0x11, 0x00


	//----- nvinfo : EIATTR_KPARAM_INFO
	.align		4
.L_16403:
        /*0048*/ 	.byte	0x04, 0x17
        /*004a*/ 	.short	(.L_16405 - .L_16404)
.L_16404:
        /*004c*/ 	.word	0x00000000
        /*0050*/ 	.short	0x0011
        /*0052*/ 	.short	0x0078
        /*0054*/ 	.byte	0x00, 0xf0, 0x11, 0x00


	//----- nvinfo : EIATTR_KPARAM_INFO
	.align		4
.L_16405:
        /*0058*/ 	.byte	0x04, 0x17
        /*005a*/ 	.short	(.L_16407 - .L_16406)
.L_16406:
        /*005c*/ 	.word	0x00000000
        /*0060*/ 	.short	0x0010
        /*0062*/ 	.short	0x0070
        /*0064*/ 	.byte	0x00, 0xf5, 0x21, 0x00


	//----- nvinfo : EIATTR_KPARAM_INFO
	.align		4
.L_16407:
        /*0068*/ 	.byte	0x04, 0x17
        /*006a*/ 	.short	(.L_16409 - .L_16408)
.L_16408:
        /*006c*/ 	.word	0x00000000
        /*0070*/ 	.short	0x000f
        /*0072*/ 	.short	0x0068
        /*0074*/ 	.byte	0x00, 0xf5, 0x21, 0x00


	//----- nvinfo : EIATTR_KPARAM_INFO
	.align		4
.L_16409:
        /*0078*/ 	.byte	0x04, 0x17
        /*007a*/ 	.short	(.L_16411 - .L_16410)
.L_16410:
        /*007c*/ 	.word	0x00000000
        /*0080*/ 	.short	0x000e
        /*0082*/ 	.short	0x0060
        /*0084*/ 	.byte	0x00, 0xf0, 0x11, 0x00


	//----- nvinfo : EIATTR_KPARAM_INFO
	.align		4
.L_16411:
        /*0088*/ 	.byte	0x04, 0x17
        /*008a*/ 	.short	(.L_16413 - .L_16412)
.L_16412:
        /*008c*/ 	.word	0x00000000
        /*0090*/ 	.short	0x000d
        /*0092*/ 	.short	0x005c
        /*0094*/ 	.byte	0x00, 0xf0, 0x11, 0x00


	//----- nvinfo : EIATTR_KPARAM_INFO
	.align		4
.L_16413:
        /*0098*/ 	.byte	0x04, 0x17
        /*009a*/ 	.short	(.L_16415 - .L_16414)
.L_16414:
        /*009c*/ 	.word	0x00000000
        /*00a0*/ 	.short	0x000c
        /*00a2*/ 	.short	0x0058
        /*00a4*/ 	.byte	0x00, 0xf0, 0x11, 0x00


	//----- nvinfo : EIATTR_KPARAM_INFO
	.align		4
.L_16415:
        /*00a8*/ 	.byte	0x04, 0x17
        /*00aa*/ 	.short	(.L_16417 - .L_16416)
.L_16416:
        /*00ac*/ 	.word	0x00000000
        /*00b0*/ 	.short	0x000b
        /*00b2*/ 	.short	0x0050
        /*00b4*/ 	.byte	0x00, 0xf5, 0x21, 0x00


	//----- nvinfo : EIATTR_KPARAM_INFO
	.align		4
.L_16417:
        /*00b8*/ 	.byte	0x04, 0x17
        /*00ba*/ 	.short	(.L_16419 - .L_16418)
.L_16418:
        /*00bc*/ 	.word	0x00000000
        /*00c0*/ 	.short	0x000a
        /*00c2*/ 	.short	0x0048
        /*00c4*/ 	.byte	0x00, 0xf0, 0x11, 0x00


	//----- nvinfo : EIATTR_KPARAM_INFO
	.align		4
.L_16419:
        /*00c8*/ 	.byte	0x04, 0x17
        /*00ca*/ 	.short	(.L_16421 - .L_16420)
.L_16420:
        /*00cc*/ 	.word	0x00000000
        /*00d0*/ 	.short	0x0009
        /*00d2*/ 	.short	0x0040
        /*00d4*/ 	.byte	0x00, 0xf5, 0x21, 0x00


	//----- nvinfo : EIATTR_KPARAM_INFO
	.align		4
.L_16421:
        /*00d8*/ 	.byte	0x04, 0x17
        /*00da*/ 	.short	(.L_16423 - .L_16422)
.L_16422:
        /*00dc*/ 	.word	0x00000000
        /*00e0*/ 	.short	0x0008
        /*00e2*/ 	.short	0x0038
        /*00e4*/ 	.byte	0x00, 0xf5, 0x21, 0x00


	//----- nvinfo : EIATTR_KPARAM_INFO
	.align		4
.L_16423:
        /*00e8*/ 	.byte	0x04, 0x17
        /*00ea*/ 	.short	(.L_16425 - .L_16424)
.L_16424:
        /*00ec*/ 	.word	0x00000000
        /*00f0*/ 	.short	0x0007
        /*00f2*/ 	.short	0x0034
        /*00f4*/ 	.byte	0x00, 0xf0, 0x11, 0x00


	//----- nvinfo : EIATTR_KPARAM_INFO
	.align		4
.L_16425:
        /*00f8*/ 	.byte	0x04, 0x17
        /*00fa*/ 	.short	(.L_16427 - .L_16426)
.L_16426:
        /*00fc*/ 	.word	0x00000000
        /*0100*/ 	.short	0x0006
        /*0102*/ 	.short	0x0030
        /*0104*/ 	.byte	0x00, 0xf0, 0x11, 0x00


	//----- nvinfo : EIATTR_KPARAM_INFO
	.align		4
.L_16427:
        /*0108*/ 	.byte	0x04, 0x17
        /*010a*/ 	.short	(.L_16429 - .L_16428)
.L_16428:
        /*010c*/ 	.word	0x00000000
        /*0110*/ 	.short	0x0005
        /*0112*/ 	.short	0x0028
        /*0114*/ 	.byte	0x00, 0xf5, 0x21, 0x00


	//----- nvinfo : EIATTR_KPARAM_INFO
	.align		4
.L_16429:
        /*0118*/ 	.byte	0x04, 0x17
        /*011a*/ 	.short	(.L_16431 - .L_16430)
.L_16430:
        /*011c*/ 	.word	0x00000000
        /*0120*/ 	.short	0x0004
        /*0122*/ 	.short	0x0020
        /*0124*/ 	.byte	0x00, 0xf5, 0x21, 0x00


	//----- nvinfo : EIATTR_KPARAM_INFO
	.align		4
.L_16431:
        /*0128*/ 	.byte	0x04, 0x17
        /*012a*/ 	.short	(.L_16433 - .L_16432)
.L_16432:
        /*012c*/ 	.word	0x00000000
        /*0130*/ 	.short	0x0003
        /*0132*/ 	.short	0x0018
        /*0134*/ 	.byte	0x00, 0xf5, 0x21, 0x00


	//----- nvinfo : EIATTR_KPARAM_INFO
	.align		4
.L_16433:
        /*0138*/ 	.byte	0x04, 0x17
        /*013a*/ 	.short	(.L_16435 - .L_16434)
.L_16434:
        /*013c*/ 	.word	0x00000000
        /*0140*/ 	.short	0x0002
        /*0142*/ 	.short	0x0010
        /*0144*/ 	.byte	0x00, 0xf5, 0x21, 0x00


	//----- nvinfo : EIATTR_KPARAM_INFO
	.align		4
.L_16435:
        /*0148*/ 	.byte	0x04, 0x17
        /*014a*/ 	.short	(.L_16437 - .L_16436)
.L_16436:
        /*014c*/ 	.word	0x00000000
        /*0150*/ 	.short	0x0001
        /*0152*/ 	.short	0x0008
        /*0154*/ 	.byte	0x00, 0xf5, 0x21, 0x00


	//----- nvinfo : EIATTR_KPARAM_INFO
	.align		4
.L_16437:
        /*0158*/ 	.byte	0x04, 0x17
        /*015a*/ 	.short	(.L_16439 - .L_16438)
.L_16438:
        /*015c*/ 	.word	0x00000000
        /*0160*/ 	.short	0x0000
        /*0162*/ 	.short	0x0000
        /*0164*/ 	.byte	0x00, 0xf5, 0x21, 0x00


	//----- nvinfo : EIATTR_SPARSE_MMA_MASK
	.align		4
.L_16439:
        /*0168*/ 	.byte	0x03, 0x50
        /*016a*/ 	.short	0x0000


	//----- nvinfo : EIATTR_MAXREG_COUNT
	.align		4
        /*016c*/ 	.byte	0x03, 0x1b
        /*016e*/ 	.short	0x00ff


	//----- nvinfo : EIATTR_NUM_BARRIERS
	.align		4
        /*0170*/ 	.byte	0x02, 0x4c
        /*0172*/ 	.byte	0x01
	.zero		1


	//----- nvinfo : EIATTR_EXTERNS
	.align		4
        /*0174*/ 	.byte	0x04, 0x0f
        /*0176*/ 	.short	(.L_16441 - .L_16440)


	//   ....[0]....
	.align		4
.L_16440:
        /*0178*/ 	.word	index@(__assertfail)


	//----- nvinfo : EIATTR_MERCURY_ISA_VERSION
	.align		4
.L_16441:
        /*017c*/ 	.byte	0x03, 0x5f
        /*017e*/ 	.short	0x0101


	//----- nvinfo : EIATTR_COOP_GROUP_MASK_REGIDS
	.align		4
        /*0180*/ 	.byte	0x04, 0x29
        /*0182*/ 	.short	(.L_16443 - .L_16442)


	//   ....[0]....
.L_16442:
        /*0184*/ 	.word	0xffffffff


	//   ....[1]....
        /*0188*/ 	.word	0xffffffff


	//   ....[2]....
        /*018c*/ 	.word	0xffffffff


	//   ....[3]....
        /*0190*/ 	.word	0xffffffff


	//   ....[4]....
        /*0194*/ 	.word	0xffffffff


	//   ....[5]....
        /*0198*/ 	.word	0xffffffff


	//   ....[6]....
        /*019c*/ 	.word	0xffffffff


	//   ....[7]....
        /*01a0*/ 	.word	0xffffffff


	//   ....[8]....
        /*01a4*/ 	.word	0xffffffff


	//   ....[9]....
        /*01a8*/ 	.word	0xffffffff


	//   ....[10]....
        /*01ac*/ 	.word	0xffffffff


	//   ....[11]....
        /*01b0*/ 	.word	0xffffffff


	//   ....[12]....
        /*01b4*/ 	.word	0xffffffff


	//   ....[13]....
        /*01b8*/ 	.word	0xffffffff


	//   ....[14]....
        /*01bc*/ 	.word	0x0500000f


	//   ....[15]....
        /*01c0*/ 	.word	0x0500000f


	//   ....[16]....
        /*01c4*/ 	.word	0x0500000f


	//----- nvinfo : EIATTR_COOP_GROUP_INSTR_OFFSETS
	.align		4
.L_16443:
        /*01c8*/ 	.byte	0x04, 0x28
        /*01ca*/ 	.short	(.L_16445 - .L_16444)


	//   ....[0]....
.L_16444:
        /*01cc*/ 	.word	0x00000b70


	//   ....[1]....
        /*01d0*/ 	.word	0x00000b90


	//   ....[2]....
        /*01d4*/ 	.word	0x00000bb0


	//   ....[3]....
        /*01d8*/ 	.word	0x00000cd0


	//   ....[4]....
        /*01dc*/ 	.word	0x00000cf0


	//   ....[5]....
        /*01e0*/ 	.word	0x00000d20


	//   ....[6]....
        /*01e4*/ 	.word	0x00001b60


	//   ....[7]....
        /*01e8*/ 	.word	0x00001b90


	//   ....[8]....
        /*01ec*/ 	.word	0x00001bb0


	//   ....[9]....
        /*01f0*/ 	.word	0x00001bd0


	//   ....[10]....
        /*01f4*/ 	.word	0x00001bf0


	//   ....[11]....
        /*01f8*/ 	.word	0x00001c40


	//   ....[12]....
        /*01fc*/ 	.word	0x00001c60


	//   ....[13]....
        /*0200*/ 	.word	0x00001c80


	//   ....[14]....
        /*0204*/ 	.word	0x00003120


	//   ....[15]....
        /*0208*/ 	.word	0x00003180


	//   ....[16]....
        /*020c*/ 	.word	0x000031e0


	//----- nvinfo : EIATTR_VRC_CTA_INIT_COUNT
	.align		4
.L_16445:
        /*0210*/ 	.byte	0x02, 0x4a
	.zero		1
	.zero		1


	//----- nvinfo : EIATTR_SYSCALL_OFFSETS
	.align		4
        /*0214*/ 	.byte	0x04, 0x46
        /*0216*/ 	.short	(.L_16447 - .L_16446)


	//   ....[0]....
.L_16446:
        /*0218*/ 	.word	0x00002b40


	//   ....[1]....
        /*021c*/ 	.word	0x000030c0


	//----- nvinfo : EIATTR_EXIT_INSTR_OFFSETS
	.align		4
.L_16447:
        /*0220*/ 	.byte	0x04, 0x1c
        /*0222*/ 	.short	(.L_16449 - .L_16448)


	//   ....[0]....
.L_16448:
        /*0224*/ 	.word	0x00000090


	//   ....[1]....
        /*0228*/ 	.word	0x00002ee0


	//   ....[2]....
        /*022c*/ 	.word	0x00002fc0


	//   ....[3]....
        /*0230*/ 	.word	0x000030d0


	//----- nvinfo : EIATTR_CRS_STACK_SIZE
	.align		4
.L_16449:
        /*0234*/ 	.byte	0x04, 0x1e
        /*0236*/ 	.short	(.L_16451 - .L_16450)
.L_16450:
        /*0238*/ 	.word	0x00000000


	//----- nvinfo : EIATTR_CBANK_PARAM_SIZE
	.align		4
.L_16451:
        /*023c*/ 	.byte	0x03, 0x19
        /*023e*/ 	.short	0x008c


	//----- nvinfo : EIATTR_PARAM_CBANK
	.align		4
        /*0240*/ 	.byte	0x04, 0x0a
        /*0242*/ 	.short	(.L_16453 - .L_16452)
	.align		4
.L_16452:
        /*0244*/ 	.word	index@(.nv.constant0._ZN4vllm25paged_attention_v2_kernelI13__nv_bfloat16hLi64ELi8ELi128ELNS_18Fp8KVCacheDataTypeE1ELb1ELi512EEEvPfS3_PT_PKS4_PKT0_SA_ifPKiSC_iPKfiiiSE_SE_iiiii)
        /*0248*/ 	.short	0x0380
        /*024a*/ 	.short	0x008c


	//----- nvinfo : EIATTR_SW_WAR
	.align		4
.L_16453:
        /*024c*/ 	.byte	0x04, 0x36
        /*024e*/ 	.short	(.L_16455 - .L_16454)
.L_16454:
        /*0250*/ 	.word	0x00000008
.L_16455:


//--------------------- .nv.info._ZN4vllm25paged_attention_v2_kernelI13__nv_bfloat16hLi32ELi8ELi128ELNS_18Fp8KVCacheDataTypeE1ELb1ELi512EEEvPfS3_PT_PKS4_PKT0_SA_ifPKiSC_iPKfiiiSE_SE_iiiii --------------------------
	.section	.nv.info._ZN4vllm25paged_attention_v2_kernelI13__nv_bfloat16hLi32ELi8ELi128ELNS_18Fp8KVCacheDataTypeE1ELb1ELi512EEEvPfS3_PT_PKS4_PKT0_SA_ifPKiSC_iPKfiiiSE_SE_iiiii,"",@"SHT_CUDA_INFO"
	.sectionflags	@""
	.align	4


	//----- nvinfo : EIATTR_CUDA_API_VERSION
	.align		4
        /*0000*/ 	.byte	0x04, 0x37
        /*0002*/ 	.short	(.L_16457 - .L_16456)
.L_16456:
        /*0004*/ 	.word	0x00000082


	//----- nvinfo : EIATTR_KPARAM_INFO
	.align		4
.L_16457:
        /*0008*/ 	.byte	0x04, 0x17
        /*000a*/ 	.short	(.L_16459 - .L_16458)
.L_16458:
        /*000c*/ 	.word	0x00000000
        /*0010*/ 	.short	0x0015
        /*0012*/ 	.short	0x0088
        /*0014*/ 	.byte	0x00, 0xf0, 0x11, 0x00


	//----- nvinfo : EIATTR_KPARAM_INFO
	.align		4
.L_16459:
        /*0018*/ 	.byte	0x04, 0x17
        /*001a*/ 	.short	(.L_16461 - .L_16460)
.L_16460:
        /*001c*/ 	.word	0x00000000
        /*0020*/ 	.short	0x0014
        /*0022*/ 	.short	0x0084
        /*0024*/ 	.byte	0x00, 0xf0, 0x11, 0x00


	//----- nvinfo : EIATTR_KPARAM_INFO
	.align		4
.L_16461:
        /*0028*/ 	.byte	0x04, 0x17
        /*002a*/ 	.short	(.L_16463 - .L_16462)
.L_16462:
        /*002c*/ 	.word	0x00000000
        /*0030*/ 	.short	0x0013
        /*0032*/ 	.short	0x0080
        /*0034*/ 	.byte	0x00, 0xf0, 0x11, 0x00


	//----- nvinfo : EIATTR_KPARAM_INFO
	.align		4
.L_16463:
        /*0038*/ 	.byte	0x04, 0x17
        /*003a*/ 	.short	(.L_16465 - .L_16464)
.L_16464:
        /*003c*/ 	.word	0x00000000
        /*0040*/ 	.short	0x0012
        /*0042*/ 	.short	0x007c
        /*0044*/ 	.byte	0x00, 0xf0, 0x11, 0x00


	//----- nvinfo : EIATTR_KPARAM_INFO
	.align		4
.L_16465:
        /*0048*/ 	.byte	0x04, 0x17
        /*004a*/ 	.short	(.L_16467 - .L_16466)
.L_16466:
        /*004c*/ 	.word	0x00000000
        /*0050*/ 	.short	0x0011
        /*0052*/ 	.short	0x0078
        /*0054*/ 	.byte	0x00, 0xf0, 0x11, 0x00


	//----- nvinfo : EIATTR_KPARAM_INFO
	.align		4
.L_16467:
        /*0058*/ 	.byte	0x04, 0x17
        /*005a*/ 	.short	(.L_16469 - .L_16468)
.L_16468:
        /*005c*/ 	.word	0x00000000
        /*0060*/ 	.short	0x0010
        /*0062*/ 	.short	0x0070
        /*0064*/ 	.byte	0x00, 0xf5, 0x21, 0x00


	//----- nvinfo : EIATTR_KPARAM_INFO
	.align		4
.L_16469:
        /*0068*/ 	.byte	0x04, 0x17
        /*006a*/ 	.short	(.L_16471 - .L_16470)
.L_16470:
        /*006c*/ 	.word	0x00000000
        /*0070*/ 	.short	0x000f
        /*0072*/ 	.short	0x0068
        /*0074*/ 	.byte	0x00, 0xf5, 0x21, 0x00


	//----- nvinfo : EIATTR_KPARAM_INFO
	.align		4
.L_16471:
        /*0078*/ 	.byte	0x04, 0x17
        /*007a*/ 	.short	(.L_16473 - .L_16472)
.L_16472:
        /*007c*/ 	.word	0x00000000
        /*0080*/ 	.short	0x000e
        /*0082*/ 	.short	0x0060
        /*0084*/ 	.byte	0x00, 0xf0, 0x11, 0x00


	//----- nvinfo : EIATTR_KPARAM_INFO
	.align		4
.L_16473:
        /*0088*/ 	.byte	0x04, 0x17
        /*008a*/ 	.short	(.L_16475 - .L_16474)
.L_16474:
        /*008c*/ 	.word	0x00000000
        /*0090*/ 	.short	0x000d
        /*0092*/ 	.short	0x005c
        /*0094*/ 	.byte	0x00, 0xf0, 0x11, 0x00


	//----- nvinfo : EIATTR_KPARAM_INFO
	.align		4
.L_16475:
        /*0098*/ 	.byte	0x04, 0x17
        /*009a*/ 	.short	(.L_16477 - .L_16476)
.L_16476:
        /*009c*/ 	.word	0x00000000
        /*00a0*/ 	.short	0x000c
        /*00a2*/ 	.short	0x0058
        /*00a4*/ 	.byte	0x00, 0xf0, 0x11, 0x00


	//----- nvinfo : EIATTR_KPARAM_INFO
	.align		4
.L_16477:
        /*00a8*/ 	.byte	0x04, 0x17
        /*00aa*/ 	.short	(.L_16479 - .L_16478)
.L_16478:
        /*00ac*/ 	.word	0x00000000
        /*00b0*/ 	.short	0x000b
        /*00b2*/ 	.short	0x0050
        /*00b4*/ 	.byte	0x00, 0xf5, 0x21, 0x00


	//----- nvinfo : EIATTR_KPARAM_INFO
	.align		4
.L_16479:
        /*00b8*/ 	.byte	0x04, 0x17
        /*00ba*/ 	.short	(.L_16481 - .L_16480)
.L_16480:
        /*00bc*/ 	.word	0x00000000
        /*00c0*/ 	.short	0x000a
        /*00c2*/ 	.short	0x0048
        /*00c4*/ 	.byte	0x00, 0xf0, 0x11, 0x00


	//----- nvinfo : EIATTR_KPARAM_INFO
	.align		4
.L_16481:
        /*00c8*/ 	.byte	0x04, 0x17
        /*00ca*/ 	.short	(.L_16483 - .L_16482)
.L_16482:
        /*00cc*/ 	.word	0x00000000
        /*00d0*/ 	.short	0x0009
        /*00d2*/ 	.short	0x0040
        /*00d4*/ 	.byte	0x00, 0xf5, 0x21, 0x00


	//----- nvinfo : EIATTR_KPARAM_INFO
	.align		4
.L_16483:
        /*00d8*/ 	.byte	0x04, 0x17
        /*00da*/ 	.short	(.L_16485 - .L_16484)
.L_16484:
        /*00dc*/ 	.word	0x00000000
        /*00e0*/ 	.short	0x0008
        /*00e2*/ 	.short	0x0038
        /*00e4*/ 	.byte	0x00, 0xf5, 0x21, 0x00


	//----- nvinfo : EIATTR_KPARAM_INFO
	.align		4
.L_16485:
        /*00e8*/ 	.byte	0x04, 0x17
        /*00ea*/ 	.short	(.L_16487 - .L_16486)
.L_16486:
        /*00ec*/ 	.word	0x00000000
        /*00f0*/ 	.short	0x0007
        /*00f2*/ 	.short	0x0034
        /*00f4*/ 	.byte	0x00, 0xf0, 0x11, 0x00


	//----- nvinfo : EIATTR_KPARAM_INFO
	.align		4
.L_16487:
        /*00f8*/ 	.byte	0x04, 0x17
        /*00fa*/ 	.short	(.L_16489 - .L_16488)
.L_16488:
        /*00fc*/ 	.word	0x00000000
        /*0100*/ 	.short	0x0006
        /*0102*/ 	.short	0x0030
        /*0104*/ 	.byte	0x00, 0xf0, 0x11, 0x00


	//----- nvinfo : EIATTR_KPARAM_INFO
	.align		4
.L_16489:
        /*0108*/ 	.byte	0x04, 0x17
        /*010a*/ 	.short	(.L_16491 - .L_16490)
.L_16490:
        /*010c*/ 	.word	0x00000000
        /*0110*/ 	.short	0x0005
        /*0112*/ 	.short	0x0028
        /*0114*/ 	.byte	0x00, 0xf5, 0x21, 0x00


	//----- nvinfo : EIATTR_KPARAM_INFO
	.align		4
.L_16491:
        /*0118*/ 	.byte	0x04, 0x17
        /*011a*/ 	.short	(.L_16493 - .L_16492)
.L_16492:
        /*011c*/ 	.word	0x00000000
        /*0120*/ 	.short	0x0004
        /*0122*/ 	.short	0x0020
        /*0124*/ 	.byte	0x00, 0xf5, 0x21, 0x00


	//----- nvinfo : EIATTR_KPARAM_INFO
	.align		4
.L_16493:
        /*0128*/ 	.byte	0x04, 0x17
        /*012a*/ 	.short	(.L_16495 - .L_16494)
.L_16494:
        /*012c*/ 	.word	0x00000000
        /*0130*/ 	.short	0x0003
        /*0132*/ 	.short	0x0018
        /*0134*/ 	.byte	0x00, 0xf5, 0x21, 0x00


	//----- nvinfo : EIATTR_KPARAM_INFO
	.align		4
.L_16495:
        /*0138*/ 	.byte	0x04, 0x17
        /*013a*/ 	.short	(.L_16497 - .L_16496)
.L_16496:
        /*013c*/ 	.word	0x00000000
        /*0140*/ 	.short	0x0002
        /*0142*/ 	.short	0x0010
        /*0144*/ 	.byte	0x00, 0xf5, 0x21, 0x00


	//----- nvinfo : EIATTR_KPARAM_INFO
	.align		4
.L_16497:
        /*0148*/ 	.byte	0x04, 0x17
        /*014a*/ 	.short	(.L_16499 - .L_16498)
.L_16498:
        /*014c*/ 	.word	0x00000000
        /*0150*/ 	.short	0x0001
        /*0152*/ 	.short	0x0008
        /*0154*/ 	.byte	0x00, 0xf5, 0x21, 0x00


	//----- nvinfo : EIATTR_KPARAM_INFO
	.align		4
.L_16499:
        /*0158*/ 	.byte	0x04, 0x17
        /*015a*/ 	.short	(.L_16501 - .L_16500)
.L_16500:
        /*015c*/ 	.word	0x00000000
        /*0160*/ 	.short	0x0000
        /*0162*/ 	.short	0x0000
        /*0164*/ 	.byte	0x00, 0xf5, 0x21, 0x00


	//----- nvinfo : EIATTR_SPARSE_MMA_MASK
	.align		4
.L_16501:
        /*0168*/ 	.byte	0x03, 0x50
        /*016a*/ 	.short	0x0000


	//----- nvinfo : EIATTR_MAXREG_COUNT
	.align		4
        /*016c*/ 	.byte	0x03, 0x1b
        /*016e*/ 	.short	0x00ff


	//----- nvinfo : EIATTR_NUM_BARRIERS
	.align		4
        /*0170*/ 	.byte	0x02, 0x4c
        /*0172*/ 	.byte	0x01
	.zero		1


	//----- nvinfo : EIATTR_EXTERNS
	.align		4
        /*0174*/ 	.byte	0x04, 0x0f
        /*0176*/ 	.short	(.L_16503 - .L_16502)


	//   ....[0]....
	.align		4
.L_16502:
        /*0178*/ 	.word	index@(__assertfail)


	//----- nvinfo : EIATTR_MERCURY_ISA_VERSION
	.align		4
.L_16503:
        /*017c*/ 	.byte	0x03, 0x5f
        /*017e*/ 	.short	0x0101


	//----- nvinfo : EIATTR_COOP_GROUP_MASK_REGIDS
	.align		4
        /*0180*/ 	.byte	0x04, 0x29
        /*0182*/ 	.short	(.L_16505 - .L_16504)


	//   ....[0]....
.L_16504:
        /*0184*/ 	.word	0xffffffff


	//   ....[1]....
        /*0188*/ 	.word	0xffffffff


	//   ....[2]....
        /*018c*/ 	.word	0xffffffff


	//   ....[3]....
        /*0190*/ 	.word	0xffffffff


	//   ....[4]....
        /*0194*/ 	.word	0xffffffff


	//   ....[5]....
        /*0198*/ 	.word	0xffffffff


	//   ....[6]....
        /*019c*/ 	.word	0xffffffff


	//   ....[7]....
        /*01a0*/ 	.word	0xffffffff


	//   ....[8]....
        /*01a4*/ 	.word	0xffffffff


	//   ....[9]....
        /*01a8*/ 	.word	0xffffffff


	//   ....[10]....
        /*01ac*/ 	.word	0xffffffff


	//   ....[11]....
        /*01b0*/ 	.word	0xffffffff


	//   ....[12]....
        /*01b4*/ 	.word	0xffffffff


	//   ....[13]....
        /*01b8*/ 	.word	0xffffffff


	//   ....[14]....
        /*01bc*/ 	.word	0x0500000f


	//   ....[15]....
        /*01c0*/ 	.word	0x0500000f


	//   ....[16]....
        /*01c4*/ 	.word	0x0500000f


	//----- nvinfo : EIATTR_COOP_GROUP_INSTR_OFFSETS
	.align		4
.L_16505:
        /*01c8*/ 	.byte	0x04, 0x28
        /*01ca*/ 	.short	(.L_16507 - .L_16506)


	//   ....[0]....
.L_16506:
        /*01cc*/ 	.word	0x00000ba0


	//   ....[1]....
        /*01d0*/ 	.word	0x00000bc0


	//   ....[2]....
        /*01d4*/ 	.word	0x00000be0


	//   ....[3]....
        /*01d8*/ 	.word	0x00000ce0


	//   ....[4]....
        /*01dc*/ 	.word	0x00000d00


	//   ....[5]....
        /*01e0*/ 	.word	0x00000d30


	//   ....[6]....
        /*01e4*/ 	.word	0x00001b70


	//   ....[7]....
        /*01e8*/ 	.word	0x00001ba0


	//   ....[8]....
        /*01ec*/ 	.word	0x00001bc0


	//   ....[9]....
        /*01f0*/ 	.word	0x00001be0


	//   ....[10]....
        /*01f4*/ 	.word	0x00001c00


	//   ....[11]....
        /*01f8*/ 	.word	0x00001c50


	//   ....[12]....
        /*01fc*/ 	.word	0x00001c70


	//   ....[13]....
        /*0200*/ 	.word	0x00001c90


	//   ....[14]....
        /*0204*/ 	.word	0x00002f20


	//   ....[15]....
        /*0208*/ 	.word	0x00002f80


	//   ....[16]....
        /*020c*/ 	.word	0x00002fe0


	//----- nvinfo : EIATTR_VRC_CTA_INIT_COUNT
	.align		4
.L_16507:
        /*0210*/ 	.byte	0x02, 0x4a
	.zero		1
	.zero		1


	//----- nvinfo : EIATTR_SYSCALL_OFFSETS
	.align		4
        /*0214*/ 	.byte	0x04, 0x46
        /*0216*/ 	.short	(.L_16509 - .L_16508)


	//   ....[0]....
.L_16508:
        /*0218*/ 	.word	0x00002b40


	//   ....[1]....
        /*021c*/ 	.word	0x00002ec0


	//----- nvinfo : EIATTR_EXIT_INSTR_OFFSETS
	.align		4
.L_16509:
        /*0220*/ 	.byte	0x04, 0x1c
        /*0222*/ 	.short	(.L_16511 - .L_16510)


	//   ....[0]....
.L_16510:
        /*0224*/ 	.word	0x00000090


	//   ....[1]....
        /*0228*/ 	.word	0x00002d00


	//   ....[2]....
        /*022c*/ 	.word	0x00002dc0


	//   ....[3]....
        /*0230*/ 	.word	0x00002ed0


	//----- nvinfo : EIATTR_CRS_STACK_SIZE
	.align		4
.L_16511:
        /*0234*/ 	.byte	0x04, 0x1e
        /*0236*/ 	.short	(.L_16513 - .L_16512)
.L_16512:
        /*0238*/ 	.word	0x00000000


	//----- nvinfo : EIATTR_CBANK_PARAM_SIZE
	.align		4
.L_16513:
        /*023c*/ 	.byte	0x03, 0x19
        /*023e*/ 	.short	0x008c


	//----- nvinfo : EIATTR_PARAM_CBANK
	.align		4
        /*0240*/ 	.byte	0x04, 0x0a
        /*0242*/ 	.short	(.L_16515 - .L_16514)
	.align		4
.L_16514:
        /*0244*/ 	.word	index@(.nv.constant0._ZN4vllm25paged_attention_v2_kernelI13__nv_bfloat16hLi32ELi8ELi128ELNS_18Fp8KVCacheDataTypeE1ELb1ELi512EEEvPfS3_PT_PKS4_PKT0_SA_ifPKiSC_iPKfiiiSE_SE_iiiii)
        /*0248*/ 	.short	0x0380
        /*024a*/ 	.short	0x008c


	//----- nvinfo : EIATTR_SW_WAR
	.align		4
.L_16515:
        /*024c*/ 	.byte	0x04, 0x36
        /*024e*/ 	.short	(.L_16517 - .L_16516)
.L_16516:
        /*0250*/ 	.word	0x00000008
.L_16517:


//--------------------- .nv.info._ZN4vllm25paged_attention_v2_kernelIthLi256ELi32ELi128ELNS_18Fp8KVCacheDataTypeE1ELb0ELi512EEEvPfS2_PT_PKS3_PKT0_S9_ifPKiSB_iPKfiiiSD_SD_iiiii --------------------------
	.section	.nv.info._ZN4vllm25paged_attention_v2_kernelIthLi256ELi32ELi128ELNS_18Fp8KVCacheDataTypeE1ELb0ELi512EEEvPfS2_PT_PKS3_PKT0_S9_ifPKiSB_iPKfiiiSD_SD_iiiii,"",@"SHT_CUDA_INFO"
	.sectionflags	@""
	.align	4


	//----- nvinfo : EIATTR_CUDA_API_VERSION
	.align		4
        /*0000*/ 	.byte	0x04, 0x37
        /*0002*/ 	.short	(.L_16519 - .L_16518)
.L_16518:
        /*0004*/ 	.word	0x00000082


	//----- nvinfo : EIATTR_KPARAM_INFO
	.align		4
.L_16519:
        /*0008*/ 	.byte	0x04, 0x17
        /*000a*/ 	.short	(.L_16521 - .L_16520)
.L_16520:
        /*000c*/ 	.word	0x00000000
        /*0010*/ 	.short	0x0015
        /*0012*/ 	.short	0x0088
        /*0014*/ 	.byte	0x00, 0xf0, 0x11, 0x00


	//----- nvinfo : EIATTR_KPARAM_INFO
	.align		4
.L_16521:
        /*0018*/ 	.byte	0x04, 0x17
        /*001a*/ 	.short	(.L_16523 - .L_16522)
.L_16522:
        /*001c*/ 	.word	0x00000000
        /*0020*/ 	.short	0x0014
        /*0022*/ 	.short	0x0084
        /*0024*/ 	.byte	0x00, 0xf0, 0x11, 0x00


	//----- nvinfo : EIATTR_KPARAM_INFO
	.align		4
.L_16523:
        /*0028*/ 	.byte	0x04, 0x17
        /*002a*/ 	.short	(.L_16525 - .L_16524)
.L_16524:
        /*002c*/ 	.word	0x00000000
        /*0030*/ 	.short	0x0013
        /*0032*/ 	.short	0x0080
        /*0034*/ 	.byte	0x00, 0xf0, 0x11, 0x00


	//----- nvinfo : EIATTR_KPARAM_INFO
	.align		4
.L_16525:
        /*0038*/ 	.byte	0x04, 0x17
        /*003a*/ 	.short	(.L_16527 - .L_16526)
.L_16526:
        /*003c*/ 	.word	0x00000000
        /*0040*/ 	.short	0x0012
        /*0042*/ 	.short	0x007c
        /*0044*/ 	.byte	0x00, 0xf0, 0x11, 0x00


	//----- nvinfo : EIATTR_KPARAM_INFO
	.align		4
.L_16527:
        /*0048*/ 	.byte	0x04, 0x17
        /*004a*/ 	.short	(.L_16529 - .L_16528)
.L_16528:
        /*004c*/ 	.word	0x00000000
        /*0050*/ 	.short	0x0011
        /*0052*/ 	.short	0x0078
        /*0054*/ 	.byte	0x00, 0xf0, 0x11, 0x00


	//----- nvinfo : EIATTR_KPARAM_INFO
	.align		4
.L_16529:
        /*0058*/ 	.byte	0x04, 0x17
        /*005a*/ 	.short	(.L_16531 - .L_16530)
.L_16530:
        /*005c*/ 	.word	0x00000000
        /*0060*/ 	.short	0x0010
        /*0062*/ 	.short	0x0070
        /*0064*/ 	.byte	0x00, 0xf5, 0x21, 0x00


	//----- nvinfo : EIATTR_KPARAM_INFO
	.align		4
.L_16531:
        /*0068*/ 	.byte	0x04, 0x17
        /*006a*/ 	.short	(.L_16533 - .L_16532)
.L_16532:
        /*006c*/ 	.word	0x00000000
        /*0070*/ 	.short	0x000f
        /*0072*/ 	.short	0x0068
        /*0074*/ 	.byte	0x00, 0xf5, 0x21, 0x00


	//----- nvinfo : EIATTR_KPARAM_INFO
	.align		4
.L_16533:
        /*0078*/ 	.byte	0x04, 0x17
        /*007a*/ 	.short	(.L_16535 - .L_16534)
.L_16534:
        /*007c*/ 	.word	0x00000000
        /*0080*/ 	.short	0x000e
        /*0082*/ 	.short	0x0060
        /*0084*/ 	.byte	0x00, 0xf0, 0x11, 0x00


	//----- nvinfo : EIATTR_KPARAM_INFO
	.align		4
.L_16535:
        /*0088*/ 	.byte	0x04, 0x17
        /*008a*/ 	.short	(.L_16537 - .L_16536)
.L_16536:
        /*008c*/ 	.word	0x00000000
        /*0090*/ 	.short	0x000d
        /*0092*/ 	.short	0x005c
        /*0094*/ 	.byte	0x00, 0xf0, 0x11, 0x00


	//----- nvinfo : EIATTR_KPARAM_INFO
	.align		4
.L_16537:
        /*0098*/ 	.byte	0x04, 0x17
        /*009a*/ 	.short	(.L_16539 - .L_16538)
.L_16538:
        /*009c*/ 	.word	0x00000000
        /*00a0*/ 	.short	0x000c
        /*00a2*/ 	.short	0x0058
        /*00a4*/ 	.byte	0x00, 0xf0, 0x11, 0x00


	//----- nvinfo : EIATTR_KPARAM_INFO
	.align		4
.L_16539:
        /*00a8*/ 	.byte	0x04, 0x17
        /*00aa*/ 	.short	(.L_16541 - .L_16540)
.L_16540:
        /*00ac*/ 	.word	0x00000000
        /*00b0*/ 	.short	0x000b
        /*00b2*/ 	.short	0x0050
        /*00b4*/ 	.byte	0x00, 0xf5, 0x21, 0x00


	//----- nvinfo : EIATTR_KPARAM_INFO
	.align		4
.L_16541:
        /*00b8*/ 	.byte	0x04, 0x17
        /*00ba*/ 	.short	(.L_16543 - .L_16542)
.L_16542:
        /*00bc*/ 	.word	0x00000000
        /*00c0*/ 	.short	0x000a
        /*00c2*/ 	.short	0x0048
        /*00c4*/ 	.byte	0x00, 0xf0, 0x11, 0x00


	//----- nvinfo : EIATTR_KPARAM_INFO
	.align		4
.L_16543:
        /*00c8*/ 	.byte	0x04, 0x17
        /*00ca*/ 	.short	(.L_16545 - .L_16544)
.L_16544:
        /*00cc*/ 	.word	0x00000000
        /*00d0*/ 	.short	0x0009
        /*00d2*/ 	.short	0x0040
        /*00d4*/ 	.byte	0x00, 0xf5, 0x21, 0x00


	//----- nvinfo : EIATTR_KPARAM_INFO
	.align		4
.L_16545:
        /*00d8*/ 	.byte	0x04, 0x17
        /*00da*/ 	.short	(.L_16547 - .L_16546)
.L_16546:
        /*00dc*/ 	.word	0x00000000
        /*00e0*/ 	.short	0x0008
        /*00e2*/ 	.short	0x0038
        /*00e4*/ 	.byte	0x00, 0xf5, 0x21, 0x00


	//----- nvinfo : EIATTR_KPARAM_INFO
	.align		4
.L_16547:
        /*00e8*/ 	.byte	0x04, 0x17
        /*00ea*/ 	.short	(.L_16549 - .L_16548)
.L_16548:
        /*00ec*/ 	.word	0x00000000
        /*00f0*/ 	.short	0x0007
        /*00f2*/ 	.short	0x0034
        /*00f4*/ 	.byte	0x00, 0xf0, 0x11, 0x00


	//----- nvinfo : EIATTR_KPARAM_INFO
	.align		4
.L_16549:
        /*00f8*/ 	.byte	0x04, 0x17
        /*00fa*/ 	.short	(.L_16551 - .L_16550)
.L_16550:
        /*00fc*/ 	.word	0x00000000
        /*0100*/ 	.short	0x0006
        /*0102*/ 	.short	0x0030
        /*0104*/ 	.byte	0x00, 0xf0, 0x11, 0x00


	//----- nvinfo : EIATTR_KPARAM_INFO
	.align		4
.L_16551:
        /*0108*/ 	.byte	0x04, 0x17
        /*010a*/ 	.short	(.L_16553 - .L_16552)
.L_16552:
        /*010c*/ 	.word	0x00000000
        /*0110*/ 	.short	0x0005
        /*0112*/ 	.short	0x0028
        /*0114*/ 	.byte	0x00, 0xf5, 0x21, 0x00


	//----- nvinfo : EIATTR_KPARAM_INFO
	.align		4
.L_16553:
        /*0118*/ 	.byte	0x04, 0x17
        /*011a*/ 	.short	(.L_16555 - .L_16554)
.L_16554:
        /*011c*/ 	.word	0x00000000
        /*0120*/ 	.short	0x0004
        /*0122*/ 	.short	0x0020
        /*0124*/ 	.byte	0x00, 0xf5, 0x21, 0x00


	//----- nvinfo : EIATTR_KPARAM_INFO
	.align		4
.L_16555:
        /*0128*/ 	.byte	0x04, 0x17
        /*012a*/ 	.short	(.L_16557 - .L_16556)
.L_16556:
        /*012c*/ 	.word	0x00000000
        /*0130*/ 	.short	0x0003
        /*0132*/ 	.short	0x0018
        /*0134*/ 	.byte	0x00, 0xf5, 0x21, 0x00


	//----- nvinfo : EIATTR_KPARAM_INFO
	.align		4
.L_16557:
        /*0138*/ 	.byte	0x04, 0x17
        /*013a*/ 	.short	(.L_16559 - .L_16558)
.L_16558:
        /*013c*/ 	.word	0x00000000
        /*0140*/ 	.short	0x0002
        /*0142*/ 	.short	0x0010
        /*0144*/ 	.byte	0x00, 0xf5, 0x21, 0x00


	//----- nvinfo : EIATTR_KPARAM_INFO
	.align		4
.L_16559:
        /*0148*/ 	.byte	0x04, 0x17
        /*014a*/ 	.short	(.L_16561 - .L_16560)
.L_16560:
        /*014c*/ 	.word	0x00000000
        /*0150*/ 	.short	0x0001
        /*0152*/ 	.short	0x0008
        /*0154*/ 	.byte	0x00, 0xf5, 0x21, 0x00


	//----- nvinfo : EIATTR_KPARAM_INFO
	.align		4
.L_16561:
        /*0158*/ 	.byte	0x04, 0x17
        /*015a*/ 	.short	(.L_16563 - .L_16562)
.L_16562:
        /*015c*/ 	.word	0x00000000
        /*0160*/ 	.short	0x0000
        /*0162*/ 	.short	0x0000
        /*0164*/ 	.byte	0x00, 0xf5, 0x21, 0x00


	//----- nvinfo : EIATTR_SPARSE_MMA_MASK
	.align		4
.L_16563:
        /*0168*/ 	.byte	0x03, 0x50
        /*016a*/ 	.short	0x0000


	//----- nvinfo : EIATTR_MAXREG_COUNT
	.align		4
        /*016c*/ 	.byte	0x03, 0x1b
        /*016e*/ 	.short	0x00ff


	//----- nvinfo : EIATTR_NUM_BARRIERS
	.align		4
        /*0170*/ 	.byte	0x02, 0x4c
        /*0172*/ 	.byte	0x01
	.zero		1


	//----- nvinfo : EIATTR_EXTERNS
	.align		4
        /*0174*/ 	.byte	0x04, 0x0f
        /*0176*/ 	.short	(.L_16565 - .L_16564)


	//   ....[0]....
	.align		4
.L_16564:
        /*0178*/ 	.word	index@(__assertfail)


	//----- nvinfo : EIATTR_MERCURY_ISA_VERSION
	.align		4
.L_16565:
        /*017c*/ 	.byte	0x03, 0x5f
        /*017e*/ 	.short	0x0101


	//----- nvinfo : EIATTR_COOP_GROUP_MASK_REGIDS
	.align		4
        /*0180*/ 	.byte	0x04, 0x29
        /*0182*/ 	.short	(.L_16567 - .L_16566)


	//   ....[0]....
.L_16566:
        /*0184*/ 	.word	0xffffffff


	//   ....[1]....
        /*0188*/ 	.word	0xffffffff


	//   ....[2]....
        /*018c*/ 	.word	0xffffffff


	//   ....[3]....
        /*0190*/ 	.word	0xffffffff


	//   ....[4]....
        /*0194*/ 	.word	0xffffffff


	//   ....[5]....
        /*0198*/ 	.word	0xffffffff


	//   ....[6]....
        /*019c*/ 	.word	0xffffffff


	//   ....[7]....
        /*01a0*/ 	.word	0xffffffff


	//   ....[8]....
        /*01a4*/ 	.word	0xffffffff


	//   ....[9]....
        /*01a8*/ 	.word	0xffffffff


	//   ....[10]....
        /*01ac*/ 	.word	0xffffffff


	//   ....[11]....
        /*01b0*/ 	.word	0xffffffff


	//   ....[12]....
        /*01b4*/ 	.word	0xffffffff


	//   ....[13]....
        /*01b8*/ 	.word	0xffffffff


	//   ....[14]....
        /*01bc*/ 	.word	0xffffffff


	//   ....[15]....
        /*01c0*/ 	.word	0xffffffff


	//   ....[16]....
        /*01c4*/ 	.word	0x0500000f


	//   ....[17]....
        /*01c8*/ 	.word	0x0500000f


	//   ....[18]....
        /*01cc*/ 	.word	0x0500000f


	//   ....[19]....
        /*01d0*/ 	.word	0x0500000f


	//   ....[20]....
        /*01d4*/ 	.word	0x0500000f


	//----- nvinfo : EIATTR_COOP_GROUP_INSTR_OFFSETS
	.align		4
.L_16567:
        /*01d8*/ 	.byte	0x04, 0x28
        /*01da*/ 	.short	(.L_16569 - .L_16568)


	//   ....[0]....
.L_16568:
        /*01dc*/ 	.word	0x00000380


	//   ....[1]....
        /*01e0*/ 	.word	0x000003a0


	//   ....[2]....
        /*01e4*/ 	.word	0x000003c0


	//   ....[3]....
        /*01e8*/ 	.word	0x000003e0


	//   ....[4]....
        /*01ec*/ 	.word	0x00000400


	//   ....[5]....
        /*01f0*/ 	.word	0x00000510


	//   ....[6]....
        /*01f4*/ 	.word	0x00000530


	//   ....[7]....
        /*01f8*/ 	.word	0x00000550


	//   ....[8]....
        /*01fc*/ 	.word	0x000013a0


	//   ....[9]....
        /*0200*/ 	.word	0x000013d0


	//   ....[10]....
        /*0204*/ 	.word	0x000013f0


	//   ....[11]....
        /*0208*/ 	.word	0x00001410


	//   ....[12]....
        /*020c*/ 	.word	0x00001430


	//   ....[13]....
        /*0210*/ 	.word	0x00001480


	//   ....[14]....
        /*0214*/ 	.word	0x000014a0


	//   ....[15]....
        /*0218*/ 	.word	0x000014c0


	//   ....[16]....
        /*021c*/ 	.word	0x000033e0


	//   ....[17]....
        /*0220*/ 	.word	0x00003440


	//   ....[18]....
        /*0224*/ 	.word	0x000034a0


	//   ....[19]....
        /*0228*/ 	.word	0x00003500


	//   ....[20]....
        /*022c*/ 	.word	0x00003560


	//----- nvinfo : EIATTR_VRC_CTA_INIT_COUNT
	.align		4
.L_16569:
        /*0230*/ 	.byte	0x02, 0x4a
	.zero		1
	.zero		1


	//----- nvinfo : EIATTR_SYSCALL_OFFSETS
	.align		4
        /*0234*/ 	.byte	0x04, 0x46
        /*0236*/ 	.short	(.L_16571 - .L_16570)


	//   ....[0]....
.L_16570:
        /*0238*/ 	.word	0x00000330


	//----- nvinfo : EIATTR_EXIT_INSTR_OFFSETS
	.align		4
.L_16571:
        /*023c*/ 	.byte	0x04, 0x1c
        /*023e*/ 	.short	(.L_16573 - .L_16572)


	//   ....[0]....
.L_16572:
        /*0240*/ 	.word	0x000000d0


	//   ....[1]....
        /*0244*/ 	.word	0x00002ea0


	//   ....[2]....
        /*0248*/ 	.word	0x00002ef0


	//   ....[3]....
        /*024c*/ 	.word	0x00003390


	//----- nvinfo : EIATTR_CRS_STACK_SIZE
	.align		4
.L_16573:
        /*0250*/ 	.byte	0x04, 0x1e
        /*0252*/ 	.short	(.L_16575 - .L_16574)
.L_16574:
        /*0254*/ 	.word	0x00000000


	//----- nvinfo : EIATTR_CBANK_PARAM_SIZE
	.align		4
.L_16575:
        /*0258*/ 	.byte	0x03, 0x19
        /*025a*/ 	.short	0x008c


	//----- nvinfo : EIATTR_PARAM_CBANK
	.align		4
        /*025c*/ 	.byte	0x04, 0x0a
        /*025e*/ 	.short	(.L_16577 - .L_16576)
	.align		4
.L_16576:
        /*0260*/ 	.word	index@(.nv.constant0._ZN4vllm25paged_attention_v2_kernelIthLi256ELi32ELi128ELNS_18Fp8KVCacheDataTypeE1ELb0ELi512EEEvPfS2_PT_PKS3_PKT0_S9_ifPKiSB_iPKfiiiSD_SD_iiiii)
        /*0264*/ 	.short	0x0380
        /*0266*/ 	.short	0x008c


	//----- nvinfo : EIATTR_SW_WAR
	.align		4
.L_16577:
        /*0268*/ 	.byte	0x04, 0x36
        /*026a*/ 	.short	(.L_16579 - .L_16578)
.L_16578:
        /*026c*/ 	.word	0x00000008
.L_16579:


//--------------------- .nv.info._ZN4vllm25paged_attention_v2_kernelIthLi192ELi32ELi128ELNS_18Fp8KVCacheDataTypeE1ELb0ELi512EEEvPfS2_PT_PKS3_PKT0_S9_ifPKiSB_iPKfiiiSD_SD_iiiii --------------------------
	.section	.nv.info._ZN4vllm25paged_attention_v2_kernelIthLi192ELi32ELi128ELNS_18Fp8KVCacheDataTypeE1ELb0ELi512EEEvPfS2_PT_PKS3_PKT0_S9_ifPKiSB_iPKfiiiSD_SD_iiiii,"",@"SHT_CUDA_INFO"
	.sectionflags	@""
	.align	4


	//----- nvinfo : EIATTR_CUDA_API_VERSION
	.align		4
        /*0000*/ 	.byte	0x04, 0x37
        /*0002*/ 	.short	(.L_16581 - .L_16580)
.L_16580:
        /*0004*/ 	.word	0x00000082


	//----- nvinfo : EIATTR_KPARAM_INFO
	.align		4
.L_16581:
        /*0008*/ 	.byte	0x04, 0x17
        /*000a*/ 	.short	(.L_16583 - .L_16582)
.L_16582:
        /*000c*/ 	.word	0x00000000
        /*0010*/ 	.short	0x0015
        /*0012*/ 	.short	0x0088
        /*0014*/ 	.byte	0x00, 0xf0, 0x11, 0x00


	//----- nvinfo : EIATTR_KPARAM_INFO
	.align		4
.L_16583:
        /*0018*/ 	.byte	0x04, 0x17
        /*001a*/ 	.short	(.L_16585 - .L_16584)
.L_16584:
        /*001c*/ 	.word	0x00000000
        /*0020*/ 	.short	0x0014
        /*0022*/ 	.short	0x0084
        /*0024*/ 	.byte	0x00, 0xf0, 0x11, 0x00


	//----- nvinfo : EIATTR_KPARAM_INFO
	.align		4
.L_16585:
        /*0028*/ 	.byte	0x04, 0x17
        /*002a*/ 	.short	(.L_16587 - .L_16586)
.L_16586:
        /*002c*/ 	.word	0x00000000
        /*0030*/ 	.short	0x0013
        /*0032*/ 	.short	0x0080
        /*0034*/ 	.byte	0x00, 0xf0, 0x11, 0x00


	//----- nvinfo : EIATTR_KPARAM_INFO
	.align		4
.L_16587:
        /*0038*/ 	.byte	0x04, 0x17
        /*003a*/ 	.short	(.L_16589 - .L_16588)
.L_16588:
        /*003c*/ 	.word	0x00000000
        /*0040*/ 	.short	0x0012
        /*0042*/ 	.short	0x007c
        /*0044*/ 	.byte	0x00, 0xf0, 0x11, 0x00


	//----- nvinfo : EIATTR_KPARAM_INFO
	.align		4
.L_16589:
        /*0048*/ 	.byte	0x04, 0x17
        /*004a*/ 	.short	(.L_16591 - .L_16590)
.L_16590:
        /*004c*/ 	.word	0x00000000
        /*0050*/ 	.short	0x0011
        /*0052*/ 	.short	0x0078
        /*0054*/ 	.byte	0x00, 0xf0, 0x11, 0x00


	//----- nvinfo : EIATTR_KPARAM_INFO
	.align		4
.L_16591:
        /*0058*/ 	.byte	0x04, 0x17
        /*005a*/ 	.short	(.L_16593 - .L_16592)
.L_16592:
        /*005c*/ 	.word	0x00000000
        /*0060*/ 	.short	0x0010
        /*0062*/ 	.short	0x0070
        /*0064*/ 	.byte	0x00, 0xf5, 0x21, 0x00


	//----- nvinfo : EIATTR_KPARAM_INFO
	.align		4
.L_16593:
        /*0068*/ 	.byte	0x04, 0x17
        /*006a*/ 	.short	(.L_16595 - .L_16594)
.L_16594:
        /*006c*/ 	.word	0x00000000
        /*0070*/ 	.short	0x000f
        /*0072*/ 	.short	0x0068
        /*0074*/ 	.byte	0x00, 0xf5, 0x21, 0x00


	//----- nvinfo : EIATTR_KPARAM_INFO
	.align		4
.L_16595:
        /*0078*/ 	.byte	0x04, 0x17
        /*007a*/ 	.short	(.L_16597 - .L_16596)
.L_16596:
        /*007c*/ 	.word	0x00000000
        /*0080*/ 	.short	0x000e
        /*0082*/ 	.short	0x0060
        /*0084*/ 	.byte	0x00, 0xf0, 0x11, 0x00


	//----- nvinfo : EIATTR_KPARAM_INFO
	.align		4
.L_16597:
        /*0088*/ 	.byte	0x04, 0x17
        /*008a*/ 	.short	(.L_16599 - .L_16598)
.L_16598:
        /*008c*/ 	.word	0x00000000
        /*0090*/ 	.short	0x000d
        /*0092*/ 	.short	0x005c
        /*0094*/ 	.byte	0x00, 0xf0, 0x11, 0x00


	//----- nvinfo : EIATTR_KPARAM_INFO
	.align		4
.L_16599:
        /*0098*/ 	.byte	0x04, 0x17
        /*009a*/ 	.short	(.L_16601 - .L_16600)
.L_16600:
        /*009c*/ 	.word	0x00000000
        /*00a0*/ 	.short	0x000c
        /*00a2*/ 	.short	0x0058
        /*00a4*/ 	.byte	0x00, 0xf0, 0x11, 0x00


	//----- nvinfo : EIATTR_KPARAM_INFO
	.align		4
.L_16601:
        /*00a8*/ 	.byte	0x04, 0x17
        /*00aa*/ 	.short	(.L_16603 - .L_16602)
.L_16602:
        /*00ac*/ 	.word	0x00000000
        /*00b0*/ 	.short	0x000b
        /*00b2*/ 	.short	0x0050
        /*00b4*/ 	.byte	0x00, 0xf5, 0x21, 0x00


	//----- nvinfo : EIATTR_KPARAM_INFO
	.align		4
.L_16603:
        /*00b8*/ 	.byte	0x04, 0x17
        /*00ba*/ 	.short	(.L_16605 - .L_16604)
.L_16604:
        /*00bc*/ 	.word	0x00000000
        /*00c0*/ 	.short	0x000a
        /*00c2*/ 	.short	0x0048
        /*00c4*/ 	.byte	0x00, 0xf0, 0x11, 0x00


	//----- nvinfo : EIATTR_KPARAM_INFO
	.align		4
.L_16605:
        /*00c8*/ 	.byte	0x04, 0x17
        /*00ca*/ 	.short	(.L_16607 - .L_16606)
.L_16606:
        /*00cc*/ 	.word	0x00000000
        /*00d0*/ 	.short	0x0009
        /*00d2*/ 	.short	0x0040
        /*00d4*/ 	.byte	0x00, 0xf5, 0x21, 0x00


	//----- nvinfo : EIATTR_KPARAM_INFO
	.align		4
.L_16607:
        /*00d8*/ 	.byte	0x04, 0x17
        /*00da*/ 	.short	(.L_16609 - .L_16608)
.L_16608:
        /*00dc*/ 	.word	0x00000000
        /*00e0*/ 	.short	0x0008
        /*00e2*/ 	.short	0x0038
        /*00e4*/ 	.byte	0x00, 0xf5, 0x21, 0x00


	//----- nvinfo : EIATTR_KPARAM_INFO
	.align		4
.L_16609:
        /*00e8*/ 	.byte	0x04, 0x17
        /*00ea*/ 	.short	(.L_16611 - .L_16610)
.L_16610:
        /*00ec*/ 	.word	0x00000000
        /*00f0*/ 	.short	0x0007
        /*00f2*/ 	.short	0x0034
        /*00f4*/ 	.byte	0x00, 0xf0, 0x11, 0x00


	//----- nvinfo : EIATTR_KPARAM_INFO
	.align		4
.L_16611:
        /*00f8*/ 	.byte	0x04, 0x17
        /*00fa*/ 	.short	(.L_16613 - .L_16612)
.L_16612:
        /*00fc*/ 	.word	0x00000000
        /*0100*/ 	.short	0x0006
        /*0102*/ 	.short	0x0030
        /*0104*/ 	.byte	0x00, 0xf0, 0x11, 0x00


	//----- nvinfo : EIATTR_KPARAM_INFO
	.align		4
.L_16613:
        /*0108*/ 	.byte	0x04, 0x17
        /*010a*/ 	.short	(.L_16615 - .L_16614)
.L_16614:
        /*010c*/ 	.word	0x00000000
        /*0110*/ 	.short	0x0005
        /*0112*/ 	.short	0x0028
        /*0114*/ 	.byte	0x00, 0xf5, 0x21, 0x00


	//----- nvinfo : EIATTR_KPARAM_INFO
	.align		4
.L_16615:
        /*0118*/ 	.byte	0x04, 0x17
        /*011a*/ 	.short	(.L_16617 - .L_16616)
.L_16616:
        /*011c*/ 	.word	0x00000000
        /*0120*/ 	.short	0x0004
        /*0122*/ 	.short	0x0020
        /*0124*/ 	.byte	0x00, 0xf5, 0x21, 0x00


	//----- nvinfo : EIATTR_KPARAM_INFO
	.align		4
.L_16617:
        /*0128*/ 	.byte	0x04, 0x17
        /*012a*/ 	.short	(.L_16619 - .L_16618)
.L_16618:
        /*012c*/ 	.word	0x00000000
        /*0130*/ 	.short	0x0003
        /*0132*/ 	.short	0x0018
        /*0134*/ 	.byte	0x00, 0xf5, 0x21, 0x00


	//----- nvinfo : EIATTR_KPARAM_INFO
	.align		4
.L_16619:
        /*0138*/ 	.byte	0x04, 0x17
        /*013a*/ 	.short	(.L_16621 - .L_16620)
.L_16620:
        /*013c*/ 	.word	0x00000000
        /*0140*/ 	.short	0x0002
        /*0142*/ 	.short	0x0010
        /*0144*/ 	.byte	0x00, 0xf5, 0x21, 0x00


	//----- nvinfo : EIATTR_KPARAM_INFO
	.align		4
.L_16621:
        /*0148*/ 	.byte	0x04, 0x17
        /*014a*/ 	.short	(.L_16623 - .L_16622)
.L_16622:
        /*014c*/ 	.word	0x00000000
        /*0150*/ 	.short	0x0001
        /*0152*/ 	.short	0x0008
        /*0154*/ 	.byte	0x00, 0xf5, 0x21, 0x00


	//----- nvinfo : EIATTR_KPARAM_INFO
	.align		4
.L_16623:
        /*0158*/ 	.byte	0x04, 0x17
        /*015a*/ 	.short	(.L_16625 - .L_16624)
.L_16624:
        /*015c*/ 	.word	0x00000000
        /*0160*/ 	.short	0x0000
        /*0162*/ 	.short	0x0000
        /*0164*/ 	.byte	0x00, 0xf5, 0x21, 0x00


	//----- nvinfo : EIATTR_SPARSE_MMA_MASK
	.align		4
.L_16625:
        /*0168*/ 	.byte	0x03, 0x50
        /*016a*/ 	.short	0x0000


	//----- nvinfo : EIATTR_MAXREG_COUNT
	.align		4
        /*016c*/ 	.byte	0x03, 0x1b
        /*016e*/ 	.short	0x00ff


	//----- nvinfo : EIATTR_NUM_BARRIERS
	.align		4
        /*0170*/ 	.byte	0x02, 0x4c
        /*0172*/ 	.byte	0x01
	.zero		1


	//----- nvinfo : EIATTR_EXTERNS
	.align		4
        /*0174*/ 	.byte	0x04, 0x0f
        /*0176*/ 	.short	(.L_16627 - .L_16626)


	//   ....[0]....
	.align		4
.L_16626:
        /*0178*/ 	.word	index@(__assertfail)


	//----- nvinfo : EIATTR_MERCURY_ISA_VERSION
	.align		4
.L_16627:
        /*017c*/ 	.byte	0x03, 0x5f
        /*017e*/ 	.short	0x0101


	//----- nvinfo : EIATTR_COOP_GROUP_MASK_REGIDS
	.align		4
        /*0180*/ 	.byte	0x04, 0x29
        /*0182*/ 	.short	(.L_16629 - .L_16628)


	//   ....[0]....
.L_16628:
        /*0184*/ 	.word	0xffffffff


	//   ....[1]....
        /*0188*/ 	.word	0xffffffff


	//   ....[2]....
        /*018c*/ 	.word	0xffffffff


	//   ....[3]....
        /*0190*/ 	.word	0xffffffff


	//   ....[4]....
        /*0194*/ 	.word	0xffffffff


	//   ....[5]....
        /*0198*/ 	.word	0xffffffff


	//   ....[6]....
        /*019c*/ 	.word	0xffffffff


	//   ....[7]....
        /*01a0*/ 	.word	0xffffffff


	//   ....[8]....
        /*01a4*/ 	.word	0xffffffff


	//   ....[9]....
        /*01a8*/ 	.word	0xffffffff


	//   ....[10]....
        /*01ac*/ 	.word	0xffffffff


	//   ....[11]....
        /*01b0*/ 	.word	0xffffffff


	//   ....[12]....
        /*01b4*/ 	.word	0xffffffff


	//   ....[13]....
        /*01b8*/ 	.word	0xffffffff


	//   ....[14]....
        /*01bc*/ 	.word	0xffffffff


	//   ....[15]....
        /*01c0*/ 	.word	0xffffffff


	//   ....[16]....
        /*01c4*/ 	.word	0x0500000f


	//   ....[17]....
        /*01c8*/ 	.word	0x0500000f


	//   ....[18]....
        /*01cc*/ 	.word	0x0500000f


	//   ....[19]....
        /*01d0*/ 	.word	0x0500000f


	//   ....[20]....
        /*01d4*/ 	.word	0x0500000f


	//----- nvinfo : EIATTR_COOP_GROUP_INSTR_OFFSETS
	.align		4
.L_16629:
        /*01d8*/ 	.byte	0x04, 0x28
        /*01da*/ 	.short	(.L_16631 - .L_16630)


	//   ....[0]....
.L_16630:
        /*01dc*/ 	.word	0x000003b0


	//   ....[1]....
        /*01e0*/ 	.word	0x000003d0


	//   ....[2]....
        /*01e4*/ 	.word	0x000003f0


	//   ....[3]....
        /*01e8*/ 	.word	0x00000410


	//   ....[4]....
        /*01ec*/ 	.word	0x00000430


	//   ....[5]....
        /*01f0*/ 	.word	0x00000540


	//   ....[6]....
        /*01f4*/ 	.word	0x00000560


	//   ....[7]....
        /*01f8*/ 	.word	0x00000580


	//   ....[8]....
        /*01fc*/ 	.word	0x000013d0


	//   ....[9]....
        /*0200*/ 	.word	0x00001400


	//   ....[10]....
        /*0204*/ 	.word	0x00001420


	//   ....[11]....
        /*0208*/ 	.word	0x00001440


	//   ....[12]....
        /*020c*/ 	.word	0x00001460


	//   ....[13]....
        /*0210*/ 	.word	0x000014b0


	//   ....[14]....
        /*0214*/ 	.word	0x000014d0


	//   ....[15]....
        /*0218*/ 	.word	0x000014f0


	//   ....[16]....
        /*021c*/ 	.word	0x00002f40


	//   ....[17]....
        /*0220*/ 	.word	0x00002fa0


	//   ....[18]....
        /*0224*/ 	.word	0x00003000


	//   ....[19]....
        /*0228*/ 	.word	0x00003060


	//   ....[20]....
        /*022c*/ 	.word	0x000030c0


	//----- nvinfo : EIATTR_VRC_CTA_INIT_COUNT
	.align		4
.L_16631:
        /*0230*/ 	.byte	0x02, 0x4a
	.zero		1
	.zero		1


	//----- nvinfo : EIATTR_SYSCALL_OFFSETS
	.align		4
        /*0234*/ 	.byte	0x04, 0x46
        /*0236*/ 	.short	(.L_16633 - .L_16632)


	//   ....[0]....
.L_16632:
        /*0238*/ 	.word	0x00000320


	//----- nvinfo : EIATTR_EXIT_INSTR_OFFSETS
	.align		4
.L_16633:
        /*023c*/ 	.byte	0x04, 0x1c
        /*023e*/ 	.short	(.L_16635 - .L_16634)


	//   ....[0]....
.L_16634:
        /*0240*/ 	.word	0x000000d0


	//   ....[1]....
        /*0244*/ 	.word	0x00002b10


	//   ....[2]....
        /*0248*/ 	.word	0x00002b50


	//   ....[3]....
        /*024c*/ 	.word	0x00002ef0


	//----- nvinfo : EIATTR_CRS_STACK_SIZE
	.align		4
.L_16635:
        /*0250*/ 	.byte	0x04, 0x1e
        /*0252*/ 	.short	(.L_16637 - .L_16636)
.L_16636:
        /*0254*/ 	.word	0x00000000


	//----- nvinfo : EIATTR_CBANK_PARAM_SIZE
	.align		4
.L_16637:
        /*0258*/ 	.byte	0x03, 0x19
        /*025a*/ 	.short	0x008c


	//----- nvinfo : EIATTR_PARAM_CBANK
	.align		4
        /*025c*/ 	.byte	0x04, 0x0a
        /*025e*/ 	.short	(.L_16639 - .L_16638)
	.align		4
.L_16638:
        /*0260*/ 	.word	index@(.nv.constant0._ZN4vllm25paged_attention_v2_kernelIthLi192ELi32ELi128ELNS_18Fp8KVCacheDataTypeE1ELb0ELi512EEEvPfS2_PT_PKS3_PKT0_S9_ifPKiSB_iPKfiiiSD_SD_iiiii)
        /*0264*/ 	.short	0x0380
        /*0266*/ 	.short	0x008c


	//----- nvinfo : EIATTR_SW_WAR
	.align		4
.L_16639:
        /*0268*/ 	.byte	0x04, 0x36
        /*026a*/ 	.short	(.L_16641 - .L_16640)
.L_16640:
        /*026c*/ 	.word	0x00000008
.L_16641:


//--------------------- .nv.info._ZN4vllm25paged_attention_v2_kernelIthLi128ELi32ELi128ELNS_18Fp8KVCacheDataTypeE1ELb0ELi512EEEvPfS2_PT_PKS3_PKT0_S9_ifPKiSB_iPKfiiiSD_SD_iiiii --------------------------
	.section	.nv.info._ZN4vllm25paged_attention_v2_kernelIthLi128ELi32ELi128ELNS_18Fp8KVCacheDataTypeE1ELb0ELi512EEEvPfS2_PT_PKS3_PKT0_S9_ifPKiSB_iPKfiiiSD_SD_iiiii,"",@"SHT_CUDA_INFO"
	.sectionflags	@""
	.align	4


	//----- nvinfo : EIATTR_CUDA_API_VERSION
	.align		4
        /*0000*/ 	.byte	0x04, 0x37
        /*0002*/ 	.short	(.L_16643 - .L_16642)
.L_16642:
        /*0004*/ 	.word	0x00000082


	//----- nvinfo : EIATTR_KPARAM_INFO
	.align		4
.L_16643:
        /*0008*/ 	.byte	0x04, 0x17
        /*000a*/ 	.short	(.L_16645 - .L_16644)
.L_16644:
        /*000c*/ 	.word	0x00000000
        /*0010*/ 	.short	0x0015
        /*0012*/ 	.short	0x0088
        /*0014*/ 	.byte	0x00, 0xf0, 0x11, 0x00


	//----- nvinfo : EIATTR_KPARAM_INFO
	.align		4
.L_16645:
        /*0018*/ 	.byte	0x04, 0x17
        /*001a*/ 	.short	(.L_16647 - .L_16646)
.L_16646:
        /*001c*/ 	.word	0x00000000
        /*0020*/ 	.short	0x0014
        /*0022*/ 	.short	0x0084
        /*0024*/ 	.byte	0x00, 0xf0, 0x11, 0x00


	//----- nvinfo : EIATTR_KPARAM_INFO
	.align		4
.L_16647:
        /*0028*/ 	.byte	0x04, 0x17
        /*002a*/ 	.short	(.L_16649 - .L_16648)
.L_16648:
        /*002c*/ 	.word	0x00000000
        /*0030*/ 	.short	0x0013
        /*0032*/ 	.short	0x0080
        /*0034*/ 	.byte	0x00, 0xf0, 0x11, 0x00


	//----- nvinfo : EIATTR_KPARAM_INFO
	.align		4
.L_16649:
        /*0038*/ 	.byte	0x04, 0x17
        /*003a*/ 	.short	(.L_16651 - .L_16650)
.L_16650:
        /*003c*/ 	.word	0x00000000
        /*0040*/ 	.short	0x0012
        /*0042*/ 	.short	0x007c
        /*0044*/ 	.byte	0x00, 0xf0, 0x11, 0x00


	//----- nvinfo : EIATTR_KPARAM_INFO
	.align		4
.L_16651:
        /*0048*/ 	.byte	0x04, 0x17
        /*004a*/ 	.short	(.L_16653 - .L_16652)
.L_16652:
        /*004c*/ 	.word	0x00000000
        /*0050*/ 	.short	0x0011
        /*0052*/ 	.short	0x0078
        /*0054*/ 	.byte	0x00, 0xf0, 0x11, 0x00


	//----- nvinfo : EIATTR_KPARAM_INFO
	.align		4
.L_16653:
        /*0058*/ 	.byte	0x04, 0x17
        /*005a*/ 	.short	(.L_16655 - .L_16654)
.L_16654:
        /*005c*/ 	.word	0x00000000
        /*0060*/ 	.short	0x0010
        /*0062*/ 	.short	0x0070
        /*0064*/ 	.byte	0x00, 0xf5, 0x21, 0x00


	//----- nvinfo : EIATTR_KPARAM_INFO
	.align		4
.L_16655:
        /*0068*/ 	.byte	0x04, 0x17
        /*006a*/ 	.short	(.L_16657 - .L_16656)
.L_16656:
        /*006c*/ 	.word	0x00000000
        /*0070*/ 	.short	0x000f
        /*0072*/ 	.short	0x0068
        /*0074*/ 	.byte	0x00, 0xf5, 0x21, 0x00


	//----- nvinfo : EIATTR_KPARAM_INFO
	.align		4
.L_16657:
        /*0078*/ 	.byte	0x04, 0x17
        /*007a*/ 	.short	(.L_16659 - .L_16658)
.L_16658:
        /*007c*/ 	.word	0x00000000
        /*0080*/ 	.short	0x000e
        /*0082*/ 	.short	0x0060
        /*0084*/ 	.byte	0x00, 0xf0, 0x11, 0x00


	//----- nvinfo : EIATTR_KPARAM_INFO
	.align		4
.L_16659:
        /*0088*/ 	.byte	0x04, 0x17
        /*008a*/ 	.short	(.L_16661 - .L_16660)
.L_16660:
        /*008c*/ 	.word	0x00000000
        /*0090*/ 	.short	0x000d
        /*0092*/ 	.short	0x005c
        /*0094*/ 	.byte	0x00, 0xf0, 0x11, 0x00


	//----- nvinfo : EIATTR_KPARAM_INFO
	.align		4
.L_16661:
        /*0098*/ 	.byte	0x04, 0x17
        /*009a*/ 	.short	(.L_16663 - .L_16662)
.L_16662:
        /*009c*/ 	.word	0x00000000
        /*00a0*/ 	.short	0x000c
        /*00a2*/ 	.short	0x0058
        /*00a4*/ 	.byte	0x00, 0xf0, 0x11, 0x00


	//----- nvinfo : EIATTR_KPARAM_INFO
	.align		4
.L_16663:
        /*00a8*/ 	.byte	0x04, 0x17
        /*00aa*/ 	.short	(.L_16665 - .L_16664)
.L_16664:
        /*00ac*/ 	.word	0x00000000
        /*00b0*/ 	.short	0x000b
        /*00b2*/ 	.short	0x0050
        /*00b4*/ 	.byte	0x00, 0xf5, 0x21, 0x00


	//----- nvinfo : EIATTR_KPARAM_INFO
	.align		4
.L_16665:
        /*00b8*/ 	.byte	0x04, 0x17
        /*00ba*/ 	.short	(.L_16667 - .L_16666)
.L_16666:
        /*00bc*/ 	.word	0x00000000
        /*00c0*/ 	.short	0x000a
        /*00c2*/ 	.short	0x0048
        /*00c4*/ 	.byte	0x00, 0xf0, 0x11, 0x00


	//----- nvinfo : EIATTR_KPARAM_INFO
	.align		4
.L_16667:
        /*00c8*/ 	.byte	0x04, 0x17
        /*00ca*/ 	.short	(.L_16669 - .L_16668)
.L_16668:
        /*00cc*/ 	.word	0x00000000
        /*00d0*/ 	.short	0x0009
        /*00d2*/ 	.short	0x0040
        /*00d4*/ 	.byte	0x00, 0xf5, 0x21, 0x00


	//----- nvinfo : EIATTR_KPARAM_INFO
	.align		4
.L_16669:
        /*00d8*/ 	.byte	0x04, 0x17
        /*00da*/ 	.short	(.L_16671 - .L_16670)
.L_16670:
        /*00dc*/ 	.word	0x00000000
        /*00e0*/ 	.short	0x0008
        /*00e2*/ 	.short	0x0038
        /*00e4*/ 	.byte	0x00, 0xf5, 0x21, 0x00


	//----- nvinfo : EIATTR_KPARAM_INFO
	.align		4
.L_16671:
        /*00e8*/ 	.byte	0x04, 0x17
        /*00ea*/ 	.short	(.L_16673 - .L_16672)
.L_16672:
        /*00ec*/ 	.word	0x00000000
        /*00f0*/ 	.short	0x0007
        /*00f2*/ 	.short	0x0034
        /*00f4*/ 	.byte	0x00, 0xf0, 0x11, 0x00


	//----- nvinfo : EIATTR_KPARAM_INFO
	.align		4
.L_16673:
        /*00f8*/ 	.byte	0x04, 0x17
        /*00fa*/ 	.short	(.L_16675 - .L_16674)
.L_16674:
        /*00fc*/ 	.word	0x00000000
        /*0100*/ 	.short	0x0006
        /*0102*/ 	.short	0x0030
        /*0104*/ 	.byte	0x00, 0xf0, 0x11, 0x00


	//----- nvinfo : EIATTR_KPARAM_INFO
	.align		4
.L_16675:
        /*0108*/ 	.byte	0x04, 0x17
        /*010a*/ 	.short	(.L_16677 - .L_16676)
.L_16676:
        /*010c*/ 	.word	0x00000000
        /*0110*/ 	.short	0x0005
        /*0112*/ 	.short	0x0028
        /*0114*/ 	.byte	0x00, 0xf5, 0x21, 0x00


	//----- nvinfo : EIATTR_KPARAM_INFO
	.align		4
.L_16677:
        /*0118*/ 	.byte	0x04, 0x17
        /*011a*/ 	.short	(.L_16679 - .L_16678)
.L_16678:
        /*011c*/ 	.word	0x00000000
        /*0120*/ 	.short	0x0004
        /*0122*/ 	.short	0x0020
        /*0124*/ 	.byte	0x00, 0xf5, 0x21, 0x00


	//----- nvinfo : EIATTR_KPARAM_INFO
	.align		4
.L_16679:
        /*0128*/ 	.byte	0x04, 0x17
        /*012a*/ 	.short	(.L_16681 - .L_16680)
.L_16680:
        /*012c*/ 	.word	0x00000000
        /*0130*/ 	.short	0x0003
        /*0132*/ 	.short	0x0018
        /*0134*/ 	.byte	0x00, 0xf5, 0x21, 0x00


	//----- nvinfo : EIATTR_KPARAM_INFO
	.align		4
.L_16681:
        /*0138*/ 	.byte	0x04, 0x17
        /*013a*/ 	.short	(.L_16683 - .L_16682)
.L_16682:
        /*013c*/ 	.word	0x00000000
        /*0140*/ 	.short	0x0002
        /*0142*/ 	.short	0x0010
        /*0144*/ 	.byte	0x00, 0xf5, 0x21, 0x00


	//----- nvinfo : EIATTR_KPARAM_INFO
	.align		4
.L_16683:
        /*0148*/ 	.byte	0x04, 0x17
        /*014a*/ 	.short	(.L_16685 - .L_16684)
.L_16684:
        /*014c*/ 	.word	0x00000000
        /*0150*/ 	.short	0x0001
        /*0152*/ 	.short	0x0008
        /*0154*/ 	.byte	0x00, 0xf5, 0x21, 0x00


	//----- nvinfo : EIATTR_KPARAM_INFO
	.align		4
.L_16685:
        /*0158*/ 	.byte	0x04, 0x17
        /*015a*/ 	.short	(.L_16687 - .L_16686)
.L_16686:
        /*015c*/ 	.word	0x00000000
        /*0160*/ 	.short	0x0000
        /*0162*/ 	.short	0x0000
        /*0164*/ 	.byte	0x00, 0xf5, 0x21, 0x00


	//----- nvinfo : EIATTR_SPARSE_MMA_MASK
	.align		4
.L_16687:
        /*0168*/ 	.byte	0x03, 0x50
        /*016a*/ 	.short	0x0000


	//----- nvinfo : EIATTR_MAXREG_COUNT
	.align		4
        /*016c*/ 	.byte	0x03, 0x1b
        /*016e*/ 	.short	0x00ff


	//----- nvinfo : EIATTR_NUM_BARRIERS
	.align		4
        /*0170*/ 	.byte	0x02, 0x4c
        /*0172*/ 	.byte	0x01
	.zero		1


	//----- nvinfo : EIATTR_EXTERNS
	.align		4
        /*0174*/ 	.byte	0x04, 0x0f
        /*0176*/ 	.short	(.L_16689 - .L_16688)


	//   ....[0]....
	.align		4
.L_16688:
        /*0178*/ 	.word	index@(__assertfail)


	//----- nvinfo : EIATTR_MERCURY_ISA_VERSION
	.align		4
.L_16689:
        /*017c*/ 	.byte	0x03, 0x5f
        /*017e*/ 	.short	0x0101


	//----- nvinfo : EIATTR_COOP_GROUP_MASK_REGIDS
	.align		4
        /*0180*/ 	.byte	0x04, 0x29
        /*0182*/ 	.short	(.L_16691 - .L_16690)


	//   ....[0]....
.L_16690:
        /*0184*/ 	.word	0xffffffff


	//   ....[1]....
        /*0188*/ 	.word	0xffffffff


	//   ....[2]....
        /*018c*/ 	.word	0xffffffff


	//   ....[3]....
        /*0190*/ 	.word	0xffffffff


	//   ....[4]....
        /*0194*/ 	.word	0xffffffff


	//   ....[5]....
        /*0198*/ 	.word	0xffffffff


	//   ....[6]....
        /*019c*/ 	.word	0xffffffff


	//   ....[7]....
        /*01a0*/ 	.word	0xffffffff


	//   ....[8]....
        /*01a4*/ 	.word	0xffffffff


	//   ....[9]....
        /*01a8*/ 	.word	0xffffffff


	//   ....[10]....
        /*01ac*/ 	.word	0xffffffff


	//   ....[11]....
        /*01b0*/ 	.word	0xffffffff


	//   ....[12]....
        /*01b4*/ 	.word	0xffffffff


	//   ....[13]....
        /*01b8*/ 	.word	0xffffffff


	//   ....[14]....
        /*01bc*/ 	.word	0xffffffff


	//   ....[15]....
        /*01c0*/ 	.word	0xffffffff


	//   ....[16]....
        /*01c4*/ 	.word	0x0500000f


	//   ....[17]....
        /*01c8*/ 	.word	0x0500000f


	//   ....[18]....
        /*01cc*/ 	.word	0x0500000f


	//   ....[19]....
        /*01d0*/ 	.word	0x0500000f


	//   ....[20]....
        /*01d4*/ 	.word	0x0500000f


	//----- nvinfo : EIATTR_COOP_GROUP_INSTR_OFFSETS
	.align		4
.L_16691:
        /*01d8*/ 	.byte	0x04, 0x28
        /*01da*/ 	.short	(.L_16693 - .L_16692)


	//   ....[0]....
.L_16692:
        /*01dc*/ 	.word	0x000003c0


	//   ....[1]....
        /*01e0*/ 	.word	0x000003e0


	//   ....[2]....
        /*01e4*/ 	.word	0x00000400


	//   ....[3]....
        /*01e8*/ 	.word	0x00000420


	//   ....[4]....
        /*01ec*/ 	.word	0x00000440


	//   ....[5]....
        /*01f0*/ 	.word	0x00000550


	//   ....[6]....
        /*01f4*/ 	.word	0x00000570


	//   ....[7]....
        /*01f8*/ 	.word	0x00000590


	//   ....[8]....
        /*01fc*/ 	.word	0x000013e0


	//   ....[9]....
        /*0200*/ 	.word	0x00001410


	//   ....[10]....
        /*0204*/ 	.word	0x00001430


	//   ....[11]....
        /*0208*/ 	.word	0x00001450


	//   ....[12]....
        /*020c*/ 	.word	0x00001470


	//   ....[13]....
        /*0210*/ 	.word	0x000014c0


	//   ....[14]....
        /*0214*/ 	.word	0x000014e0


	//   ....[15]....
        /*0218*/ 	.word	0x00001500


	//   ....[16]....
        /*021c*/ 	.word	0x00002b30


	//   ....[17]....
        /*0220*/ 	.word	0x00002b90


	//   ....[18]....
        /*0224*/ 	.word	0x00002bf0


	//   ....[19]....
        /*0228*/ 	.word	0x00002c50


	//   ....[20]....
        /*022c*/ 	.word	0x00002cb0


	//----- nvinfo : EIATTR_VRC_CTA_INIT_COUNT
	.align		4
.L_16693:
        /*0230*/ 	.byte	0x02, 0x4a
	.zero		1
	.zero		1


	//----- nvinfo : EIATTR_SYSCALL_OFFSETS
	.align		4
        /*0234*/ 	.byte	0x04, 0x46
        /*0236*/ 	.short	(.L_16695 - .L_16694)


	//   ....[0]....
.L_16694:
        /*0238*/ 	.word	0x00000320


	//----- nvinfo : EIATTR_EXIT_INSTR_OFFSETS
	.align		4
.L_16695:
        /*023c*/ 	.byte	0x04, 0x1c
        /*023e*/ 	.short	(.L_16697 - .L_16696)


	//   ....[0]....
.L_16696:
        /*0240*/ 	.word	0x000000d0


	//   ....[1]....
        /*0244*/ 	.word	0x00002810


	//   ....[2]....
        /*0248*/ 	.word	0x00002840


	//   ....[3]....
        /*024c*/ 	.word	0x00002ae0


	//----- nvinfo : EIATTR_CRS_STACK_SIZE
	.align		4
.L_16697:
        /*0250*/ 	.byte	0x04, 0x1e
        /*0252*/ 	.short	(.L_16699 - .L_16698)
.L_16698:
        /*0254*/ 	.word	0x00000000


	//----- nvinfo : EIATTR_CBANK_PARAM_SIZE
	.align		4
.L_16699:
        /*0258*/ 	.byte	0x03, 0x19
        /*025a*/ 	.short	0x008c


	//----- nvinfo : EIATTR_PARAM_CBANK
	.align		4
        /*025c*/ 	.byte	0x04, 0x0a
        /*025e*/ 	.short	(.L_16701 - .L_16700)
	.align		4
.L_16700:
        /*0260*/ 	.word	index@(.nv.constant0._ZN4vllm25paged_attention_v2_kernelIthLi128ELi32ELi128ELNS_18Fp8KVCacheDataTypeE1ELb0ELi512EEEvPfS2_PT_PKS3_PKT0_S9_ifPKiSB_iPKfiiiSD_SD_iiiii)
        /*0264*/ 	.short	0x0380
        /*0266*/ 	.short	0x008c


	//----- nvinfo : EIATTR_SW_WAR
	.align		4
.L_16701:
        /*0268*/ 	.byte	0x04, 0x36
        /*026a*/ 	.short	(.L_16703 - .L_16702)
.L_16702:
        /*026c*/ 	.word	0x00000008
.L_16703:


//--------------------- .nv.info._ZN4vllm25paged_attention_v2_kernelIthLi120ELi32ELi128ELNS_18Fp8KVCacheDataTypeE1ELb0ELi512EEEvPfS2_PT_PKS3_PKT0_S9_ifPKiSB_iPKfiiiSD_SD_iiiii --------------------------
	.section	.nv.info._ZN4vllm25paged_attention_v2_kernelIthLi120ELi32ELi128ELNS_18Fp8KVCacheDataTypeE1ELb0ELi512EEEvPfS2_PT_PKS3_PKT0_S9_ifPKiSB_iPKfiiiSD_SD_iiiii,"",@"SHT_CUDA_INFO"
	.sectionflags	@""
	.align	4


	//----- nvinfo : EIATTR_CUDA_API_VERSION
	.align		4
        /*0000*/ 	.byte	0x04, 0x37
        /*0002*/ 	.short	(.L_16705 - .L_16704)
.L_16704:
        /*0004*/ 	.word	0x00000082


	//----- nvinfo : EIATTR_KPARAM_INFO
	.align		4
.L_16705:
        /*0008*/ 	.byte	0x04, 0x17
        /*000a*/ 	.short	(.L_16707 - .L_16706)
.L_16706:
        /*000c*/ 	.word	0x00000000
        /*0010*/ 	.short	0x0015
        /*0012*/ 	.short	0x0088
        /*0014*/ 	.byte	0x00, 0xf0, 0x11, 0x00


	//----- nvinfo : EIATTR_KPARAM_INFO
	.align		4
.L_16707:
        /*0018*/ 	.byte	0x04, 0x17
        /*001a*/ 	.short	(.L_16709 - .L_16708)
.L_16708:
        /*001c*/ 	.word	0x00000000
        /*0020*/ 	.short	0x0014
        /*0022*/ 	.short	0x0084
        /*0024*/ 	.byte	0x00, 0xf0, 0x11, 0x00


	//----- nvinfo : EIATTR_KPARAM_INFO
	.align		4
.L_16709:
        /*0028*/ 	.byte	0x04, 0x17
        /*002a*/ 	.short	(.L_16711 - .L_16710)
.L_16710:
        /*002c*/ 	.word	0x00000000
        /*0030*/ 	.short	0x0013
        /*0032*/ 	.short	0x0080
        /*0034*/ 	.byte	0x00, 0xf0, 0x11, 0x00


	//----- nvinfo : EIATTR_KPARAM_INFO
	.align		4
.L_16711:
        /*0038*/ 	.byte	0x04, 0x17
        /*003a*/ 	.short	(.L_16713 - .L_16712)
.L_16712:
        /*003c*/ 	.word	0x00000000
        /*0040*/ 	.short	0x0012
        /*0042*/ 	.short	0x007c
        /*0044*/ 	.byte	0x00, 0xf0, 0x11, 0x00


	//----- nvinfo : EIATTR_KPARAM_INFO
	.align		4
.L_16713:
        /*0048*/ 	.byte	0x04, 0x17
        /*004a*/ 	.short	(.L_16715 - .L_16714)
.L_16714:
        /*004c*/ 	.word	0x00000000
        /*0050*/ 	.short	0x0011
        /*0052*/ 	.short	0x0078
        /*0054*/ 	.byte	0x00, 0xf0, 0x11, 0x00


	//----- nvinfo : EIATTR_KPARAM_INFO
	.align		4
.L_16715:
        /*0058*/ 	.byte	0x04, 0x17
        /*005a*/ 	.short	(.L_16717 - .L_16716)
.L_16716:
        /*005c*/ 	.word	0x00000000
        /*0060*/ 	.short	0x0010
        /*0062*/ 	.short	0x0070
        /*0064*/ 	.byte	0x00, 0xf5, 0x21, 0x00


	//----- nvinfo : EIATTR_KPARAM_INFO
	.align		4
.L_16717:
        /*0068*/ 	.byte	0x04, 0x17
        /*006a*/ 	.short	(.L_16719 - .L_16718)
.L_16718:
        /*006c*/ 	.word	0x00000000
        /*0070*/ 	.short	0x000f
        /*0072*/ 	.short	0x0068
        /*0074*/ 	.byte	0x00, 0xf5, 0x21, 0x00


	//----- nvinfo : EIATTR_KPARAM_INFO
	.align		4
.L_16719:
        /*0078*/ 	.byte	0x04, 0x17
        /*007a*/ 	.short	(.L_16721 - .L_16720)
.L_16720:
        /*007c*/ 	.word	0x00000000
        /*0080*/ 	.short	0x000e
        /*0082*/ 	.short	0x0060
        /*0084*/ 	.byte	0x00, 0xf0, 0x11, 0x00


	//----- nvinfo : EIATTR_KPARAM_INFO
	.align		4
.L_16721:
        /*0088*/ 	.byte	0x04, 0x17
        /*008a*/ 	.short	(.L_16723 - .L_16722)
.L_16722:
        /*008c*/ 	.word	0x00000000
        /*0090*/ 	.short	0x000d
        /*0092*/ 	.short	0x005c
        /*0094*/ 	.byte	0x00, 0xf0, 0x11, 0x00


	//----- nvinfo : EIATTR_KPARAM_INFO
	.align		4
.L_16723:
        /*0098*/ 	.byte	0x04, 0x17
        /*009a*/ 	.short	(.L_16725 - .L_16724)
.L_16724:
        /*009c*/ 	.word	0x00000000
        /*00a0*/ 	.short	0x000c
        /*00a2*/ 	.short	0x0058
        /*00a4*/ 	.byte	0x00, 0xf0, 0x11, 0x00


	//----- nvinfo : EIATTR_KPARAM_INFO
	.align		4
.L_16725:
        /*00a8*/ 	.byte	0x04, 0x17
        /*00aa*/ 	.short	(.L_16727 - .L_16726)
.L_16726:
        /*00ac*/ 	.word	0x00000000
        /*00b0*/ 	.short	0x000b
        /*00b2*/ 	.short	0x0050
        /*00b4*/ 	.byte	0x00, 0xf5, 0x21, 0x00


	//----- nvinfo : EIATTR_KPARAM_INFO
	.align		4
.L_16727:
        /*00b8*/ 	.byte	0x04, 0x17
        /*00ba*/ 	.short	(.L_16729 - .L_16728)
.L_16728:
        /*00bc*/ 	.word	0x00000000
        /*00c0*/ 	.short	0x000a
        /*00c2*/ 	.short	0x0048
        /*00c4*/ 	.byte	0x00, 0xf0, 0x11, 0x00


	//----- nvinfo : EIATTR_KPARAM_INFO
	.align		4
.L_16729:
        /*00c8*/ 	.byte	0x04, 0x17
        /*00ca*/ 	.short	(.L_16731 - .L_16730)
.L_16730:
        /*00cc*/ 	.word	0x00000000
        /*00d0*/ 	.short	0x0009
        /*00d2*/ 	.short	0x0040
        /*00d4*/ 	.byte	0x00, 0xf5, 0x21, 0x00


	//----- nvinfo : EIATTR_KPARAM_INFO
	.align		4
.L_16731:
        /*00d8*/ 	.byte	0x04, 0x17
        /*00da*/ 	.short	(.L_16733 - .L_16732)
.L_16732:
        /*00dc*/ 	.word	0x00000000
        /*00e0*/ 	.short	0x0008
        /*00e2*/ 	.short	0x0038
        /*00e4*/ 	.byte	0x00, 0xf5, 0x21, 0x00


	//----- nvinfo : EIATTR_KPARAM_INFO
	.align		4
.L_16733:
        /*00e8*/ 	.byte	0x04, 0x17
        /*00ea*/ 	.short	(.L_16735 - .L_16734)
.L_16734:
        /*00ec*/ 	.word	0x00000000
        /*00f0*/ 	.short	0x0007
        /*00f2*/ 	.short	0x0034
        /*00f4*/ 	.byte	0x00, 0xf0, 0x11, 0x00


	//----- nvinfo : EIATTR_KPARAM_INFO
	.align		4
.L_16735:
        /*00f8*/ 	.byte	0x04, 0x17
        /*00fa*/ 	.short	(.L_16737 - .L_16736)
.L_16736:
        /*00fc*/ 	.word	0x00000000
        /*0100*/ 	.short	0x0006
        /*0102*/ 	.short	0x0030
        /*0104*/ 	.byte	0x00, 0xf0, 0x11, 0x00


	//----- nvinfo : EIATTR_KPARAM_INFO
	.align		4
.L_16737:
        /*0108*/ 	.byte	0x04, 0x17
        /*010a*/ 	.short	(.L_16739 - .L_16738)
.L_16738:
        /*010c*/ 	.word	0x00000000
        /*0110*/ 	.short	0x0005
        /*0112*/ 	.short	0x0028
        /*0114*/ 	.byte	0x00, 0xf5, 0x21, 0x00


	//----- nvinfo : EIATTR_KPARAM_INFO
	.align		4
.L_16739:
        /*0118*/ 	.byte	0x04, 0x17
        /*011a*/ 	.short	(.L_16741 - .L_16740)
.L_16740:
        /*011c*/ 	.word	0x00000000
        /*0120*/ 	.short	0x0004
        /*0122*/ 	.short	0x0020
        /*0124*/ 	.byte	0x00, 0xf5, 0x21, 0x00


	//----- nvinfo : EIATTR_KPARAM_INFO
	.align		4
.L_16741:
        /*0128*/ 	.byte	0x04, 0x17
        /*012a*/ 	.short	(.L_16743 - .L_16742)
.L_16742:
        /*012c*/ 	.word	0x00000000
        /*0130*/ 	.short	0x0003
        /*0132*/ 	.short	0x0018
        /*0134*/ 	.byte	0x00, 0xf5, 0x21, 0x00


	//----- nvinfo : EIATTR_KPARAM_INFO
	.align		4
.L_16743:
        /*0138*/ 	.byte	0x04, 0x17
        /*013a*/ 	.short	(.L_16745 - .L_16744)
.L_16744:
        /*013c*/ 	.word	0x00000000
        /*0140*/ 	.short	0x0002
        /*0142*/ 	.short	0x0010
        /*0144*/ 	.byte	0x00, 0xf5, 0x21, 0x00


	//----- nvinfo : EIATTR_KPARAM_INFO
	.align		4
.L_16745:
        /*0148*/ 	.byte	0x04, 0x17
        /*014a*/ 	.short	(.L_16747 - .L_16746)
.L_16746:
        /*014c*/ 	.word	0x00000000
        /*0150*/ 	.short	0x0001
        /*0152*/ 	.short	0x0008
        /*0154*/ 	.byte	0x00, 0xf5, 0x21, 0x00


	//----- nvinfo : EIATTR_KPARAM_INFO
	.align		4
.L_16747:
        /*0158*/ 	.byte	0x04, 0x17
        /*015a*/ 	.short	(.L_16749 - .L_16748)
.L_16748:
        /*015c*/ 	.word	0x00000000
        /*0160*/ 	.short	0x0000
        /*0162*/ 	.short	0x0000
        /*0164*/ 	.byte	0x00, 0xf5, 0x21, 0x00


	//----- nvinfo : EIATTR_SPARSE_MMA_MASK
	.align		4
.L_16749:
        /*0168*/ 	.byte	0x03, 0x50
        /*016a*/ 	.short	0x0000


	//----- nvinfo : EIATTR_MAXREG_COUNT
	.align		4
        /*016c*/ 	.byte	0x03, 0x1b
        /*016e*/ 	.short	0x00ff


	//----- nvinfo : EIATTR_NUM_BARRIERS
	.align		4
        /*0170*/ 	.byte	0x02, 0x4c
        /*0172*/ 	.byte	0x01
	.zero		1


	//----- nvinfo : EIATTR_EXTERNS
	.align		4
        /*0174*/ 	.byte	0x04, 0x0f
        /*0176*/ 	.short	(.L_16751 - .L_16750)


	//   ....[0]....
	.align		4
.L_16750:
        /*0178*/ 	.word	index@(__assertfail)


	//----- nvinfo : EIATTR_MERCURY_ISA_VERSION
	.align		4
.L_16751:
        /*017c*/ 	.byte	0x03, 0x5f
        /*017e*/ 	.short	0x0101


	//----- nvinfo : EIATTR_COOP_GROUP_MASK_REGIDS
	.align		4
        /*0180*/ 	.byte	0x04, 0x29
        /*0182*/ 	.short	(.L_16753 - .L_16752)


	//   ....[0]....
.L_16752:
        /*0184*/ 	.word	0xffffffff


	//   ....[1]....
        /*0188*/ 	.word	0xffffffff


	//   ....[2]....
        /*018c*/ 	.word	0xffffffff


	//   ....[3]....
        /*0190*/ 	.word	0xffffffff


	//   ....[4]....
        /*0194*/ 	.word	0xffffffff


	//   ....[5]....
        /*0198*/ 	.word	0xffffffff


	//   ....[6]....
        /*019c*/ 	.word	0xffffffff


	//   ....[7]....
        /*01a0*/ 	.word	0xffffffff


	//   ....[8]....
        /*01a4*/ 	.word	0xffffffff


	//   ....[9]....
        /*01a8*/ 	.word	0xffffffff


	//   ....[10]....
        /*01ac*/ 	.word	0xffffffff


	//   ....[11]....
        /*01b0*/ 	.word	0xffffffff


	//   ....[12]....
        /*01b4*/ 	.word	0xffffffff


	//   ....[13]....
        /*01b8*/ 	.word	0xffffffff


	//   ....[14]....
        /*01bc*/ 	.word	0xffffffff


	//   ....[15]....
        /*01c0*/ 	.word	0xffffffff


	//   ....[16]....
        /*01c4*/ 	.word	0x0500000f


	//   ....[17]....
        /*01c8*/ 	.word	0x0500000f


	//   ....[18]....
        /*01cc*/ 	.word	0x0500000f


	//   ....[19]....
        /*01d0*/ 	.word	0x0500000f


	//   ....[20]....
        /*01d4*/ 	.word	0x0500000f


	//----- nvinfo : EIATTR_COOP_GROUP_INSTR_OFFSETS
	.align		4
.L_16753:
        /*01d8*/ 	.byte	0x04, 0x28
        /*01da*/ 	.short	(.L_16755 - .L_16754)


	//   ....[0]....
.L_16754:
        /*01dc*/ 	.word	0x000003c0


	//   ....[1]....
        /*01e0*/ 	.word	0x000003e0


	//   ....[2]....
        /*01e4*/ 	.word	0x00000400


	//   ....[3]....
        /*01e8*/ 	.word	0x00000420


	//   ....[4]....
        /*01ec*/ 	.word	0x00000440


	//   ....[5]....
        /*01f0*/ 	.word	0x00000550


	//   ....[6]....
        /*01f4*/ 	.word	0x00000570


	//   ....[7]....
        /*01f8*/ 	.word	0x00000590


	//   ....[8]....
        /*01fc*/ 	.word	0x000013e0


	//   ....[9]....
        /*0200*/ 	.word	0x00001410


	//   ....[10]....
        /*0204*/ 	.word	0x00001430


	//   ....[11]....
        /*0208*/ 	.word	0x00001450


	//   ....[12]....
        /*020c*/ 	.word	0x00001470


	//   ....[13]....
        /*0210*/ 	.word	0x000014c0


	//   ....[14]....
        /*0214*/ 	.word	0x000014e0


	//   ....[15]....
        /*0218*/ 	.word	0x00001500


	//   ....[16]....
        /*021c*/ 	.word	0x00002ac0


	//   ....[17]....
        /*0220*/ 	.word	0x00002b20


	//   ....[18]....
        /*0224*/ 	.word	0x00002b80


	//   ....[19]....
        /*0228*/ 	.word	0x00002be0


	//   ....[20]....
        /*022c*/ 	.word	0x00002c40


	//----- nvinfo : EIATTR_VRC_CTA_INIT_COUNT
	.align		4
.L_16755:
        /*0230*/ 	.byte	0x02, 0x4a
	.zero		1
	.zero		1


	//----- nvinfo : EIATTR_SYSCALL_OFFSETS
	.align		4
        /*0234*/ 	.byte	0x04, 0x46
        /*0236*/ 	.short	(.L_16757 - .L_16756)


	//   ....[0]....
.L_16756:
        /*0238*/ 	.word	0x00000320


	//----- nvinfo : EIATTR_EXIT_INSTR_OFFSETS
	.align		4
.L_16757:
        /*023c*/ 	.byte	0x04, 0x1c
        /*023e*/ 	.short	(.L_16759 - .L_16758)


	//   ....[0]....
.L_16758:
        /*0240*/ 	.word	0x000000d0


	//   ....[1]....
        /*0244*/ 	.word	0x000027c0


	//   ....[2]....
        /*0248*/ 	.word	0x000027f0


	//   ....[3]....
        /*024c*/ 	.word	0x00002a70


	//----- nvinfo : EIATTR_CRS_STACK_SIZE
	.align		4
.L_16759:
        /*0250*/ 	.byte	0x04, 0x1e
        /*0252*/ 	.short	(.L_16761 - .L_16760)
.L_16760:
        /*0254*/ 	.word	0x00000000


	//----- nvinfo : EIATTR_CBANK_PARAM_SIZE
	.align		4
.L_16761:
        /*0258*/ 	.byte	0x03, 0x19
        /*025a*/ 	.short	0x008c


	//----- nvinfo : EIATTR_PARAM_CBANK
	.align		4
        /*025c*/ 	.byte	0x04, 0x0a
        /*025e*/ 	.short	(.L_16763 - .L_16762)
	.align		4
.L_16762:
        /*0260*/ 	.word	index@(.nv.constant0._ZN4vllm25paged_attention_v2_kernelIthLi120ELi32ELi128ELNS_18Fp8KVCacheDataTypeE1ELb0ELi512EEEvPfS2_PT_PKS3_PKT0_S9_ifPKiSB_iPKfiiiSD_SD_iiiii)
        /*0264*/ 	.short	0x0380
        /*0266*/ 	.short	0x008c


	//----- nvinfo : EIATTR_SW_WAR
	.align		4
.L_16763:
        /*0268*/ 	.byte	0x04, 0x36
        /*026a*/ 	.short	(.L_16765 - .L_16764)
.L_16764:
        /*026c*/ 	.word	0x00000008
.L_16765:


//--------------------- .nv.info._ZN4vllm25paged_attention_v2_kernelIthLi112ELi32ELi128ELNS_18Fp8KVCacheDataTypeE1ELb0ELi512EEEvPfS2_PT_PKS3_PKT0_S9_ifPKiSB_iPKfiiiSD_SD_iiiii --------------------------
	.section	.nv.info._ZN4vllm25paged_attention_v2_kernelIthLi112ELi32ELi128ELNS_18Fp8KVCacheDataTypeE1ELb0ELi512EEEvPfS2_PT_PKS3_PKT0_S9_ifPKiSB_iPKfiiiSD_SD_iiiii,"",@"SHT_CUDA_INFO"
	.sectionflags	@""
	.align	4


	//----- nvinfo : EIATTR_CUDA_API_VERSION
	.align		4
        /*0000*/ 	.byte	0x04, 0x37
        /*0002*/ 	.short	(.L_16767 - .L_16766)
.L_16766:
        /*0004*/ 	.word	0x00000082


	//----- nvinfo : EIATTR_KPARAM_INFO
	.align		4
.L_16767:
        /*0008*/ 	.byte	0x04, 0x17
        /*000a*/ 	.short	(.L_16769 - .L_16768)
.L_16768:
        /*000c*/ 	.word	0x00000000
        /*0010*/ 	.short	0x0015
        /*0012*/ 	.short	0x0088
        /*0014*/ 	.byte	0x00, 0xf0, 0x11, 0x00


	//----- nvinfo : EIATTR_KPARAM_INFO
	.align		4
.L_16769:
        /*0018*/ 	.byte	0x04, 0x17
        /*001a*/ 	.short	(.L_16771 - .L_16770)
.L_16770:
        /*001c*/ 	.word	0x00000000
        /*0020*/ 	.short	0x0014
        /*0022*/ 	.short	0x0084
        /*0024*/ 	.byte	0x00, 0xf0, 0x11, 0x00


	//----- nvinfo : EIATTR_KPARAM_INFO
	.align		4
.L_16771:
        /*0028*/ 	.byte	0x04, 0x17
        /*002a*/ 	.short	(.L_16773 - .L_16772)
.L_16772:
        /*002c*/ 	.word	0x00000000
        /*0030*/ 	.short	0x0013
        /*0032*/ 	.short	0x0080
        /*0034*/ 	.byte	0x00, 0xf0, 0x11, 0x00


	//----- nvinfo : EIATTR_KPARAM_INFO
	.align		4
.L_16773:
        /*0038*/ 	.byte	0x04, 0x17
        /*003a*/ 	.short	(.L_16775 - .L_16774)
.L_16774:
        /*003c*/ 	.word	0x00000000
        /*0040*/ 	.short	0x0012
        /*0042*/ 	.short	0x007c
        /*0044*/ 	.byte	0x00, 0xf0, 0x11, 0x00


	//----- nvinfo : EIATTR_KPARAM_INFO
	.align		4
.L_16775:
        /*0048*/ 	.byte	0x04, 0x17
        /*004a*/ 	.short	(.L_16777 - .L_16776)
.L_16776:
        /*004c*/ 	.word	0x00000000
        /*0050*/ 	.short	0x0011
        /*0052*/ 	.short	0x0078
        /*0054*/ 	.byte	0x00, 0xf0, 0x11, 0x00


	//----- nvinfo : EIATTR_KPARAM_INFO
	.align		4
.L_16777:
        /*0058*/ 	.byte	0x04, 0x17
        /*005a*/ 	.short	(.L_16779 - .L_16778)
.L_16778:
        /*005c*/ 	.word	0x00000000
        /*0060*/ 	.short	0x0010
        /*0062*/ 	.short	0x0070
        /*0064*/ 	.byte	0x00, 0xf5, 0x21, 0x00


	//----- nvinfo : EIATTR_KPARAM_INFO
	.align		4
.L_16779:
        /*0068*/ 	.byte	0x04, 0x17
        /*006a*/ 	.short	(.L_16781 - .L_16780)
.L_16780:
        /*006c*/ 	.word	0x00000000
        /*0070*/ 	.short	0x000f
        /*0072*/ 	.short	0x0068
        /*0074*/ 	.byte	0x00, 0xf5, 0x21, 0x00


	//----- nvinfo : EIATTR_KPARAM_INFO
	.align		4
.L_16781:
        /*0078*/ 	.byte	0x04, 0x17
        /*007a*/ 	.short	(.L_16783 - .L_16782)
.L_16782:
        /*007c*/ 	.word	0x00000000
        /*0080*/ 	.short	0x000e
        /*0082*/ 	.short	0x0060
        /*0084*/ 	.byte	0x00, 0xf0, 0x11, 0x00


	//----- nvinfo : EIATTR_KPARAM_INFO
	.align		4
.L_16783:
        /*0088*/ 	.byte	0x04, 0x17
        /*008a*/ 	.short	(.L_16785 - .L_16784)
.L_16784:
        /*008c*/ 	.word	0x00000000
        /*0090*/ 	.short	0x000d
        /*0092*/ 	.short	0x005c
        /*0094*/ 	.byte	0x00, 0xf0, 0x11, 0x00


	//----- nvinfo : EIATTR_KPARAM_INFO
	.align		4
.L_16785:
        /*0098*/ 	.byte	0x04, 0x17
        /*009a*/ 	.short	(.L_16787 - .L_16786)
.L_16786:
        /*009c*/ 	.word	0x00000000
        /*00a0*/ 	.short	0x000c
        /*00a2*/ 	.short	0x0058
        /*00a4*/ 	.byte	0x00, 0xf0, 0x11, 0x00


	//----- nvinfo : EIATTR_KPARAM_INFO
	.align		4
.L_16787:
        /*00a8*/ 	.byte	0x04, 0x17
        /*00aa*/ 	.short	(.L_16789 - .L_16788)
.L_16788:
        /*00ac*/ 	.word	0x00000000
        /*00b0*/ 	.short	0x000b
        /*00b2*/ 	.short	0x0050
        /*00b4*/ 	.byte	0x00, 0xf5, 0x21, 0x00


	//----- nvinfo : EIATTR_KPARAM_INFO
	.align		4
.L_16789:
        /*00b8*/ 	.byte	0x04, 0x17
        /*00ba*/ 	.short	(.L_16791 - .L_16790)
.L_16790:
        /*00bc*/ 	.word	0x00000000
        /*00c0*/ 	.short	0x000a
        /*00c2*/ 	.short	0x0048
        /*00c4*/ 	.byte	0x00, 0xf0, 0x11, 0x00


	//----- nvinfo : EIATTR_KPARAM_INFO
	.align		4
.L_16791:
        /*00c8*/ 	.byte	0x04, 0x17
        /*00ca*/ 	.short	(.L_16793 - .L_16792)
.L_16792:
        /*00cc*/ 	.word	0x00000000
        /*00d0*/ 	.short	0x0009
        /*00d2*/ 	.short	0x0040
        /*00d4*/ 	.byte	0x00, 0xf5, 0x21, 0x00


	//----- nvinfo : EIATTR_KPARAM_INFO
	.align		4
.L_16793:
        /*00d8*/ 	.byte	0x04, 0x17
        /*00da*/ 	.short	(.L_16795 - .L_16794)
.L_16794:
        /*00dc*/ 	.word	0x00000000
        /*00e0*/ 	.short	0x0008
        /*00e2*/ 	.short	0x0038
        /*00e4*/ 	.byte	0x00, 0xf5, 0x21, 0x00


	//----- nvinfo : EIATTR_KPARAM_INFO
	.align		4
.L_16795:
        /*00e8*/ 	.byte	0x04, 0x17
        /*00ea*/ 	.short	(.L_16797 - .L_16796)
.L_16796:
        /*00ec*/ 	.word	0x00000000
        /*00f0*/ 	.short	0x0007
        /*00f2*/ 	.short	0x0034
        /*00f4*/ 	.byte	0x00, 0xf0, 0x11, 0x00


	//----- nvinfo : EIATTR_KPARAM_INFO
	.align		4
.L_16797:
        /*00f8*/ 	.byte	0x04, 0x17
        /*00fa*/ 	.short	(.L_16799 - .L_16798)
.L_16798:
        /*00fc*/ 	.word	0x00000000
        /*0100*/ 	.short	0x0006
        /*0102*/ 	.short	0x0030
        /*0104*/ 	.byte	0x00, 0xf0, 0x11, 0x00


	//----- nvinfo : EIATTR_KPARAM_INFO
	.align		4
.L_16799:
        /*0108*/ 	.byte	0x04, 0x17
        /*010a*/ 	.short	(.L_16801 - .L_16800)
.L_16800:
        /*010c*/ 	.word	0x00000000
        /*0110*/ 	.short	0x0005
        /*0112*/ 	.short	0x0028
        /*0114*/ 	.byte	0x00, 0xf5, 0x21, 0x00


	//----- nvinfo : EIATTR_KPARAM_INFO
	.align		4
.L_16801:
        /*0118*/ 	.byte	0x04, 0x17
        /*011a*/ 	.short	(.L_16803 - .L_16802)
.L_16802:
        /*011c*/ 	.word	0x00000000
        /*0120*/ 	.short	0x0004
        /*0122*/ 	.short	0x0020
        /*0124*/ 	.byte	0x00, 0xf5, 0x21, 0x00


	//----- nvinfo : EIATTR_KPARAM_INFO
	.align		4
.L_16803:
        /*0128*/ 	.byte	0x04, 0x17
        /*012a*/ 	.short	(.L_16805 - .L_16804)
.L_16804:
        /*012c*/ 	.word	0x00000000
        /*0130*/ 	.short	0x0003
        /*0132*/ 	.short	0x0018
        /*0134*/ 	.byte	0x00, 0xf5, 0x21, 0x00


	//----- nvinfo : EIATTR_KPARAM_INFO
	.align		4
.L_16805:
        /*0138*/ 	.byte	0x04, 0x17
        /*013a*/ 	.short	(.L_16807 - .L_16806)
.L_16806:
        /*013c*/ 	.word	0x00000000
        /*0140*/ 	.short	0x0002
        /*0142*/ 	.short	0x0010
        /*0144*/ 	.byte	0x00, 0xf5, 0x21, 0x00


	//----- nvinfo : EIATTR_KPARAM_INFO
	.align		4
.L_16807:
        /*0148*/ 	.byte	0x04, 0x17
        /*014a*/ 	.short	(.L_16809 - .L_16808)
.L_16808:
        /*014c*/ 	.word	0x00000000
        /*0150*/ 	.short	0x0001
        /*0152*/ 	.short	0x0008
        /*0154*/ 	.byte	0x00, 0xf5, 0x21, 0x00


	//----- nvinfo : EIATTR_KPARAM_INFO
	.align		4
.L_16809:
        /*0158*/ 	.byte	0x04, 0x17
        /*015a*/ 	.short	(.L_16811 - .L_16810)
.L_16810:
        /*015c*/ 	.word	0x00000000
        /*0160*/ 	.short	0x0000
        /*0162*/ 	.short	0x0000
        /*0164*/ 	.byte	0x00, 0xf5, 0x21, 0x00


	//----- nvinfo : EIATTR_SPARSE_MMA_MASK
	.align		4
.L_16811:
        /*0168*/ 	.byte	0x03, 0x50
        /*016a*/ 	.short	0x0000


	//----- nvinfo : EIATTR_MAXREG_COUNT
	.align		4
        /*016c*/ 	.byte	0x03, 0x1b
        /*016e*/ 	.short	0x00ff


	//----- nvinfo : EIATTR_NUM_BARRIERS
	.align		4
        /*0170*/ 	.byte	0x02, 0x4c
        /*0172*/ 	.byte	0x01
	.zero		1


	//----- nvinfo : EIATTR_EXTERNS
	.align		4
        /*0174*/ 	.byte	0x04, 0x0f
        /*0176*/ 	.short	(.L_16813 - .L_16812)


	//   ....[0]....
	.align		4
.L_16812:
        /*0178*/ 	.word	index@(__assertfail)


	//----- nvinfo : EIATTR_MERCURY_ISA_VERSION
	.align		4
.L_16813:
        /*017c*/ 	.byte	0x03, 0x5f
        /*017e*/ 	.short	0x0101


	//----- nvinfo : EIATTR_COOP_GROUP_MASK_REGIDS
	.align		4
        /*0180*/ 	.byte	0x04, 0x29
        /*0182*/ 	.short	(.L_16815 - .L_16814)


	//   ....[0]....
.L_16814:
        /*0184*/ 	.word	0xffffffff


	//   ....[1]....
        /*0188*/ 	.word	0xffffffff


	//   ....[2]....
        /*018c*/ 	.word	0xffffffff


	//   ....[3]....
        /*0190*/ 	.word	0xffffffff


	//   ....[4]....
        /*0194*/ 	.word	0xffffffff


	//   ....[5]....
        /*0198*/ 	.word	0xffffffff


	//   ....[6]....
        /*019c*/ 	.word	0xffffffff


	//   ....[7]....
        /*01a0*/ 	.word	0xffffffff


	//   ....[8]....
        /*01a4*/ 	.word	0xffffffff


	//   ....[9]....
        /*01a8*/ 	.word	0xffffffff


	//   ....[10]....
        /*01ac*/ 	.word	0xffffffff


	//   ....[11]....
        /*01b0*/ 	.word	0xffffffff


	//   ....[12]....
        /*01b4*/ 	.word	0xffffffff


	//   ....[13]....
        /*01b8*/ 	.word	0xffffffff


	//   ....[14]....
        /*01bc*/ 	.word	0xffffffff


	//   ....[15]....
        /*01c0*/ 	.word	0xffffffff


	//   ....[16]....
        /*01c4*/ 	.word	0x0500000f


	//   ....[17]....
        /*01c8*/ 	.word	0x0500000f


	//   ....[18]....
        /*01cc*/ 	.word	0x0500000f


	//   ....[19]....
        /*01d0*/ 	.word	0x0500000f


	//   ....[20]....
        /*01d4*/ 	.word	0x0500000f


	//----- nvinfo : EIATTR_COOP_GROUP_INSTR_OFFSETS
	.align		4
.L_16815:
        /*01d8*/ 	.byte	0x04, 0x28
        /*01da*/ 	.short	(.L_16817 - .L_16816)


	//   ....[0]....
.L_16816:
        /*01dc*/ 	.word	0x000003c0


	//   ....[1]....
        /*01e0*/ 	.word	0x000003e0


	//   ....[2]....
        /*01e4*/ 	.word	0x00000400


	//   ....[3]....
        /*01e8*/ 	.word	0x00000420


	//   ....[4]....
        /*01ec*/ 	.word	0x00000440


	//   ....[5]....
        /*01f0*/ 	.word	0x00000550


	//   ....[6]....
        /*01f4*/ 	.word	0x00000570


	//   ....[7]....
        /*01f8*/ 	.word	0x00000590


	//   ....[8]....
        /*01fc*/ 	.word	0x000013e0


	//   ....[9]....
        /*0200*/ 	.word	0x00001410


	//   ....[10]....
        /*0204*/ 	.word	0x00001430


	//   ....[11]....
        /*0208*/ 	.word	0x00001450


	//   ....[12]....
        /*020c*/ 	.word	0x00001470


	//   ....[13]....
        /*0210*/ 	.word	0x000014c0


	//   ....[14]....
        /*0214*/ 	.word	0x000014e0


	//   ....[15]....
        /*0218*/ 	.word	0x00001500


	//   ....[16]....
        /*021c*/ 	.word	0x00002a40


	//   ....[17]....
        /*0220*/ 	.word	0x00002aa0


	//   ....[18]....
        /*0224*/ 	.word	0x00002b00


	//   ....[19]....
        /*0228*/ 	.word	0x00002b60


	//   ....[20]....
        /*022c*/ 	.word	0x00002bc0


	//----- nvinfo : EIATTR_VRC_CTA_INIT_COUNT
	.align		4
.L_16817:
        /*0230*/ 	.byte	0x02, 0x4a
	.zero		1
	.zero		1


	//----- nvinfo : EIATTR_SYSCALL_OFFSETS
	.align		4
        /*0234*/ 	.byte	0x04, 0x46
        /*0236*/ 	.short	(.L_16819 - .L_16818)


	//   ....[0]....
.L_16818:
        /*0238*/ 	.word	0x00000320


	//----- nvinfo : EIATTR_EXIT_INSTR_OFFSETS
	.align		4
.L_16819:
        /*023c*/ 	.byte	0x04, 0x1c
        /*023e*/ 	.short	(.L_16821 - .L_16820)


	//   ....[0]....
.L_16820:
        /*0240*/ 	.word	0x000000d0


	//   ....[1]....
        /*0244*/ 	.word	0x00002760


	//   ....[2]....
        /*0248*/ 	.word	0x00002790


	//   ....[3]....
        /*024c*/ 	.word	0x000029f0


	//----- nvinfo : EIATTR_CRS_STACK_SIZE
	.align		4
.L_16821:
        /*0250*/ 	.byte	0x04, 0x1e
        /*0252*/ 	.short	(.L_16823 - .L_16822)
.L_16822:
        /*0254*/ 	.word	0x00000000


	//----- nvinfo : EIATTR_CBANK_PARAM_SIZE
	.align		4
.L_16823:
        /*0258*/ 	.byte	0x03, 0x19
        /*025a*/ 	.short	0x008c


	//----- nvinfo : EIATTR_PARAM_CBANK
	.align		4
        /*025c*/ 	.byte	0x04, 0x0a
        /*025e*/ 	.short	(.L_16825 - .L_16824)
	.align		4
.L_16824:
        /*0260*/ 	.word	index@(.nv.constant0._ZN4vllm25paged_attention_v2_kernelIthLi112ELi32ELi128ELNS_18Fp8KVCacheDataTypeE1ELb0ELi512EEEvPfS2_PT_PKS3_PKT0_S9_ifPKiSB_iPKfiiiSD_SD_iiiii)
        /*0264*/ 	.short	0x0380
        /*0266*/ 	.short	0x008c


	//----- nvinfo : EIATTR_SW_WAR
	.align		4
.L_16825:
        /*0268*/ 	.byte	0x04, 0x36
        /*026a*/ 	.short	(.L_16827 - .L_16826)
.L_16826:
        /*026c*/ 	.word	0x00000008
.L_16827:


//--------------------- .nv.info._ZN4vllm25paged_attention_v2_kernelIthLi96ELi32ELi128ELNS_18Fp8KVCacheDataTypeE1ELb0ELi512EEEvPfS2_PT_PKS3_PKT0_S9_ifPKiSB_iPKfiiiSD_SD_iiiii --------------------------
	.section	.nv.info._ZN4vllm25paged_attention_v2_kernelIthLi96ELi32ELi128ELNS_18Fp8KVCacheDataTypeE1ELb0ELi512EEEvPfS2_PT_PKS3_PKT0_S9_ifPKiSB_iPKfiiiSD_SD_iiiii,"",@"SHT_CUDA_INFO"
	.sectionflags	@""
	.align	4


	//----- nvinfo : EIATTR_CUDA_API_VERSION
	.align		4
        /*0000*/ 	.byte	0x04, 0x37
        /*0002*/ 	.short	(.L_16829 - .L_16828)
.L_16828:
        /*0004*/ 	.word	0x00000082


	//----- nvinfo : EIATTR_KPARAM_INFO
	.align		4
.L_16829:
        /*0008*/ 	.byte	0x04, 0x17
        /*000a*/ 	.short	(.L_16831 - .L_16830)
.L_16830:
        /*000c*/ 	.word	0x00000000
        /*0010*/ 	.short	0x0015
        /*0012*/ 	.short	0x0088
        /*0014*/ 	.byte	0x00, 0xf0, 0x11, 0x00


	//----- nvinfo : EIATTR_KPARAM_INFO
	.align		4
.L_16831:
        /*0018*/ 	.byte	0x04, 0x17
        /*001a*/ 	.short	(.L_16833 - .L_16832)
.L_16832:
        /*001c*/ 	.word	0x00000000
        /*0020*/ 	.short	0x0014
        /*0022*/ 	.short	0x0084
        /*0024*/ 	.byte	0x00, 0xf0, 0x11, 0x00


	//----- nvinfo : EIATTR_KPARAM_INFO
	.align		4
.L_16833:
        /*0028*/ 	.byte	0x04, 0x17
        /*002a*/ 	.short	(.L_16835 - .L_16834)
.L_16834:
        /*002c*/ 	.word	0x00000000
        /*0030*/ 	.short	0x0013
        /*0032*/ 	.short	0x0080
        /*0034*/ 	.byte	0x00, 0xf0, 0x11, 0x00


	//----- nvinfo : EIATTR_KPARAM_INFO
	.align		4
.L_16835:
        /*0038*/ 	.byte	0x04, 0x17
        /*003a*/ 	.short	(.L_16837 - .L_16836)
.L_16836:
        /*003c*/ 	.word	0x00000000
        /*0040*/ 	.short	0x0012
        /*0042*/ 	.short	0x007c
        /*0044*/ 	.byte	0x00, 0xf0, 0x11, 0x00


	//----- nvinfo : EIATTR_KPARAM_INFO
	.align		4
.L_16837:
        /*0048*/ 	.byte	0x04, 0x17
        /*004a*/ 	.short	(.L_16839 - .L_16838)
.L_16838:
        /*004c*/ 	.word	0x00000000
        /*0050*/ 	.short	0x0011
        /*0052*/ 	.short	0x0078
        /*0054*/ 	.byte	0x00, 0xf0, 0x11, 0x00


	//----- nvinfo : EIATTR_KPARAM_INFO
	.align		4
.L_16839:
        /*0058*/ 	.byte	0x04, 0x17
        /*005a*/ 	.short	(.L_16841 - .L_16840)
.L_16840:
        /*005c*/ 	.word	0x00000000
        /*0060*/ 	.short	0x0010
        /*0062*/ 	.short	0x0070
        /*0064*/ 	.byte	0x00, 0xf5, 0x21, 0x00


	//----- nvinfo : EIATTR_KPARAM_INFO
	.align		4
.L_16841:
        /*0068*/ 	.byte	0x04, 0x17
        /*006a*/ 	.short	(.L_16843 - .L_16842)
.L_16842:
        /*006c*/ 	.word	0x00000000
        /*0070*/ 	.short	0x000f
        /*0072*/ 	.short	0x0068
        /*0074*/ 	.byte	0x00, 0xf5, 0x21, 0x00


	//----- nvinfo : EIATTR_KPARAM_INFO
	.align		4
.L_16843:
        /*0078*/ 	.byte	0x04, 0x17
        /*007a*/ 	.short	(.L_16845 - .L_16844)
.L_16844:
        /*007c*/ 	.word	0x00000000
        /*0080*/ 	.short	0x000e
        /*0082*/ 	.short	0x0060
        /*0084*/ 	.byte	0x00, 0xf0, 0x11, 0x00


	//----- nvinfo : EIATTR_KPARAM_INFO
	.align		4
.L_16845:
        /*0088*/ 	.byte	0x04, 0x17
        /*008a*/ 	.short	(.L_16847 - .L_16846)
.L_16846:
        /*008c*/ 	.word	0x00000000
        /*0090*/ 	.short	0x000d
        /*0092*/ 	.short	0x005c
        /*0094*/ 	.byte	0x00, 0xf0, 0x11, 0x00


	//----- nvinfo : EIATTR_KPARAM_INFO
	.align		4
.L_16847:
        /*0098*/ 	.byte	0x04, 0x17
        /*009a*/ 	.short	(.L_16849 - .L_16848)
.L_16848:
        /*009c*/ 	.word	0x00000000
        /*00a0*/ 	.short	0x000c
        /*00a2*/ 	.short	0x0058
        /*00a4*/ 	.byte	0x00, 0xf0, 0x11, 0x00


	//----- nvinfo : EIATTR_KPARAM_INFO
	.align		4
.L_16849:
        /*00a8*/ 	.byte	0x04, 0x17
        /*00aa*/ 	.short	(.L_16851 - .L_16850)
.L_16850:
        /*00ac*/ 	.word	0x00000000
        /*00b0*/ 	.short	0x000b
        /*00b2*/ 	.short	0x0050
        /*00b4*/ 	.byte	0x00, 0xf5, 0x21, 0x00


	//----- nvinfo : EIATTR_KPARAM_INFO
	.align		4
.L_16851:
        /*00b8*/ 	.byte	0x04, 0x17
        /*00ba*/ 	.short	(.L_16853 - .L_16852)
.L_16852:
        /*00bc*/ 	.word	0x00000000
        /*00c0*/ 	.short	0x000a
        /*00c2*/ 	.short	0x0048
        /*00c4*/ 	.byte	0x00, 0xf0, 0x11, 0x00


	//----- nvinfo : EIATTR_KPARAM_INFO
	.align		4
.L_16853:
        /*00c8*/ 	.byte	0x04, 0x17
        /*00ca*/ 	.short	(.L_16855 - .L_16854)
.L_16854:
        /*00cc*/ 	.word	0x00000000
        /*00d0*/ 	.short	0x0009
        /*00d2*/ 	.short	0x0040
        /*00d4*/ 	.byte	0x00, 0xf5, 0x21, 0x00


	//----- nvinfo : EIATTR_KPARAM_INFO
	.align		4
.L_16855:
        /*00d8*/ 	.byte	0x04, 0x17
        /*00da*/ 	.short	(.L_16857 - .L_16856)
.L_16856:
        /*00dc*/ 	.word	0x00000000
        /*00e0*/ 	.short	0x0008
        /*00e2*/ 	.short	0x0038
        /*00e4*/ 	.byte	0x00, 0xf5, 0x21, 0x00


	//----- nvinfo : EIATTR_KPARAM_INFO
	.align		4
.L_16857:
        /*00e8*/ 	.byte	0x04, 0x17
        /*00ea*/ 	.short	(.L_16859 - .L_16858)
.L_16858:
        /*00ec*/ 	.word	0x00000000
        /*00f0*/ 	.short	0x0007
        /*00f2*/ 	.short	0x0034
        /*00f4*/ 	.byte	0x00, 0xf0, 0x11, 0x00


	//----- nvinfo : EIATTR_KPARAM_INFO
	.align		4
.L_16859:
        /*00f8*/ 	.byte	0x04, 0x17
        /*00fa*/ 	.short	(.L_16861 - .L_16860)
.L_16860:
        /*00fc*/ 	.word	0x00000000
        /*0100*/ 	.short	0x0006
        /*0102*/ 	.short	0x0030
        /*0104*/ 	.byte	0x00, 0xf0, 0x11, 0x00


	//----- nvinfo : EIATTR_KPARAM_INFO
	.align		4
.L_16861:
        /*0108*/ 	.byte	0x04, 0x17
        /*010a*/ 	.short	(.L_16863 - .L_16862)
.L_16862:
        /*010c*/ 	.word	0x00000000
        /*0110*/ 	.short	0x0005
        /*0112*/ 	.short	0x0028
        /*0114*/ 	.byte	0x00, 0xf5, 0x21, 0x00


	//----- nvinfo : EIATTR_KPARAM_INFO
	.align		4
.L_16863:
        /*0118*/ 	.byte	0x04, 0x17
        /*011a*/ 	.short	(.L_16865 - .L_16864)
.L_16864:
        /*011c*/ 	.word	0x00000000
        /*0120*/ 	.short	0x0004
        /*0122*/ 	.short	0x0020
        /*0124*/ 	.byte	0x00, 0xf5, 0x21, 0x00


	//----- nvinfo : EIATTR_KPARAM_INFO
	.align		4
.L_16865:
        /*0128*/ 	.byte	0x04, 0x17
        /*012a*/ 	.short	(.L_16867 - .L_16866)
.L_16866:
        /*012c*/ 	.word	0x00000000
        /*0130*/ 	.short	0x0003
        /*0132*/ 	.short	0x0018
        /*0134*/ 	.byte	0x00, 0xf5, 0x21, 0x00


	//----- nvinfo : EIATTR_KPARAM_INFO
	.align		4
.L_16867:
        /*0138*/ 	.byte	0x04, 0x17
        /*013a*/ 	.short	(.L_16869 - .L_16868)
.L_16868:
        /*013c*/ 	.word	0x00000000
        /*0140*/ 	.short	0x0002
        /*0142*/ 	.short	0x0010
        /*0144*/ 	.byte	0x00, 0xf5, 0x21, 0x00


	//----- nvinfo : EIATTR_KPARAM_INFO
	.align		4
.L_16869:
        /*0148*/ 	.byte	0x04, 0x17
        /*014a*/ 	.short	(.L_16871 - .L_16870)
.L_16870:
        /*014c*/ 	.word	0x00000000
        /*0150*/ 	.short	0x0001
        /*0152*/ 	.short	0x0008
        /*0154*/ 	.byte	0x00, 0xf5, 0x21, 0x00


	//----- nvinfo : EIATTR_KPARAM_INFO
	.align		4
.L_16871:
        /*0158*/ 	.byte	0x04, 0x17
        /*015a*/ 	.short	(.L_16873 - .L_16872)
.L_16872:
        /*015c*/ 	.word	0x00000000
        /*0160*/ 	.short	0x0000
        /*0162*/ 	.short	0x0000
        /*0164*/ 	.byte	0x00, 0xf5, 0x21, 0x00


	//----- nvinfo : EIATTR_SPARSE_MMA_MASK
	.align		4
.L_16873:
        /*0168*/ 	.byte	0x03, 0x50
        /*016a*/ 	.short	0x0000


	//----- nvinfo : EIATTR_MAXREG_COUNT
	.align		4
        /*016c*/ 	.byte	0x03, 0x1b
        /*016e*/ 	.short	0x00ff


	//----- nvinfo : EIATTR_NUM_BARRIERS
	.align		4
        /*0170*/ 	.byte	0x02, 0x4c
        /*0172*/ 	.byte	0x01
	.zero		1


	//----- nvinfo : EIATTR_EXTERNS
	.align		4
        /*0174*/ 	.byte	0x04, 0x0f
        /*0176*/ 	.short	(.L_16875 - .L_16874)


	//   ....[0]....
	.align		4
.L_16874:
        /*0178*/ 	.word	index@(__assertfail)


	//----- nvinfo : EIATTR_MERCURY_ISA_VERSION
	.align		4
.L_16875:
        /*017c*/ 	.byte	0x03, 0x5f
        /*017e*/ 	.short	0x0101


	//----- nvinfo : EIATTR_COOP_GROUP_MASK_REGIDS
	.align		4
        /*0180*/ 	.byte	0x04, 0x29
        /*0182*/ 	.short	(.L_16877 - .L_16876)


	//   ....[0]....
.L_16876:
        /*0184*/ 	.word	0xffffffff


	//   ....[1]....
        /*0188*/ 	.word	0xffffffff


	//   ....[2]....
        /*018c*/ 	.word	0xffffffff


	//   ....[3]....
        /*0190*/ 	.word	0xffffffff


	//   ....[4]....
        /*0194*/ 	.word	0xffffffff


	//   ....[5]....
        /*0198*/ 	.word	0xffffffff


	//   ....[6]....
        /*019c*/ 	.word	0xffffffff


	//   ....[7]....
        /*01a0*/ 	.word	0xffffffff


	//   ....[8]....
        /*01a4*/ 	.word	0xffffffff


	//   ....[9]....
        /*01a8*/ 	.word	0xffffffff


	//   ....[10]....
        /*01ac*/ 	.word	0xffffffff


	//   ....[11]....
        /*01b0*/ 	.word	0xffffffff


	//   ....[12]....
        /*01b4*/ 	.word	0xffffffff


	//   ....[13]....
        /*01b8*/ 	.word	0xffffffff


	//   ....[14]....
        /*01bc*/ 	.word	0xffffffff


	//   ....[15]....
        /*01c0*/ 	.word	0xffffffff


	//   ....[16]....
        /*01c4*/ 	.word	0x0500000f


	//   ....[17]....
        /*01c8*/ 	.word	0x0500000f


	//   ....[18]....
        /*01cc*/ 	.word	0x0500000f


	//   ....[19]....
        /*01d0*/ 	.word	0x0500000f


	//   ....[20]....
        /*01d4*/ 	.word	0x0500000f


	//----- nvinfo : EIATTR_COOP_GROUP_INSTR_OFFSETS
	.align		4
.L_16877:
        /*01d8*/ 	.byte	0x04, 0x28
        /*01da*/ 	.short	(.L_16879 - .L_16878)


	//   ....[0]....
.L_16878:
        /*01dc*/ 	.word	0x000003c0


	//   ....[1]....
        /*01e0*/ 	.word	0x000003e0


	//   ....[2]....
        /*01e4*/ 	.word	0x00000400


	//   ....[3]....
        /*01e8*/ 	.word	0x00000420


	//   ....[4]....
        /*01ec*/ 	.word	0x00000440


	//   ....[5]....
        /*01f0*/ 	.word	0x00000550


	//   ....[6]....
        /*01f4*/ 	.word	0x00000570


	//   ....[7]....
        /*01f8*/ 	.word	0x00000590


	//   ....[8]....
        /*01fc*/ 	.word	0x000013e0


	//   ....[9]....
        /*0200*/ 	.word	0x00001410


	//   ....[10]....
        /*0204*/ 	.word	0x00001430


	//   ....[11]....
        /*0208*/ 	.word	0x00001450


	//   ....[12]....
        /*020c*/ 	.word	0x00001470


	//   ....[13]....
        /*0210*/ 	.word	0x000014c0


	//   ....[14]....
        /*0214*/ 	.word	0x000014e0


	//   ....[15]....
        /*0218*/ 	.word	0x00001500


	//   ....[16]....
        /*021c*/ 	.word	0x00002920


	//   ....[17]....
        /*0220*/ 	.word	0x00002980


	//   ....[18]....
        /*0224*/ 	.word	0x000029e0


	//   ....[19]....
        /*0228*/ 	.word	0x00002a40


	//   ....[20]....
        /*022c*/ 	.word	0x00002aa0


	//----- nvinfo : EIATTR_VRC_CTA_INIT_COUNT
	.align		4
.L_16879:
        /*0230*/ 	.byte	0x02, 0x4a
	.zero		1
	.zero		1


	//----- nvinfo : EIATTR_SYSCALL_OFFSETS
	.align		4
        /*0234*/ 	.byte	0x04, 0x46
        /*0236*/ 	.short	(.L_16881 - .L_16880)


	//   ....[0]....
.L_16880:
        /*0238*/ 	.word	0x00000320


	//----- nvinfo : EIATTR_EXIT_INSTR_OFFSETS
	.align		4
.L_16881:
        /*023c*/ 	.byte	0x04, 0x1c
        /*023e*/ 	.short	(.L_16883 - .L_16882)


	//   ....[0]....
.L_16882:
        /*0240*/ 	.word	0x000000d0


	//   ....[1]....
        /*0244*/ 	.word	0x00002680


	//   ....[2]....
        /*0248*/ 	.word	0x000026b0


	//   ....[3]....
        /*024c*/ 	.word	0x000028d0


	//----- nvinfo : EIATTR_CRS_STACK_SIZE
	.align		4
.L_16883:
        /*0250*/ 	.byte	0x04, 0x1e
        /*0252*/ 	.short	(.L_16885 - .L_16884)
.L_16884:
        /*0254*/ 	.word	0x00000000


	//----- nvinfo : EIATTR_CBANK_PARAM_SIZE
	.align		4
.L_16885:
        /*0258*/ 	.byte	0x03, 0x19
        /*025a*/ 	.short	0x008c


	//----- nvinfo : EIATTR_PARAM_CBANK
	.align		4
        /*025c*/ 	.byte	0x04, 0x0a
        /*025e*/ 	.short	(.L_16887 - .L_16886)
	.align		4
.L_16886:
        /*0260*/ 	.word	index@(.nv.constant0._ZN4vllm25paged_attention_v2_kernelIthLi96ELi32ELi128ELNS_18Fp8KVCacheDataTypeE1ELb0ELi512EEEvPfS2_PT_PKS3_PKT0_S9_ifPKiSB_iPKfiiiSD_SD_iiiii)
        /*0264*/ 	.short	0x0380
        /*0266*/ 	.short	0x008c


	//----- nvinfo : EIATTR_SW_WAR
	.align		4
.L_16887:
        /*0268*/ 	.byte	0x04, 0x36
        /*026a*/ 	.short	(.L_16889 - .L_16888)
.L_16888:
        /*026c*/ 	.word	0x00000008
.L_16889:


//--------------------- .nv.info._ZN4vllm25paged_attention_v2_kernelIthLi80ELi32ELi128ELNS_18Fp8KVCacheDataTypeE1ELb0ELi512EEEvPfS2_PT_PKS3_PKT0_S9_ifPKiSB_iPKfiiiSD_SD_iiiii --------------------------
	.section	.nv.info._ZN4vllm25paged_attention_v2_kernelIthLi80ELi32ELi128ELNS_18Fp8KVCacheDataTypeE1ELb0ELi512EEEvPfS2_PT_PKS3_PKT0_S9_ifPKiSB_iPKfiiiSD_SD_iiiii,"",@"SHT_CUDA_INFO"
	.sectionflags	@""
	.align	4


	//----- nvinfo : EIATTR_CUDA_API_VERSION
	.align		4
        /*0000*/ 	.byte	0x04, 0x37
        /*0002*/ 	.short	(.L_16891 - .L_16890)
.L_16890:
        /*0004*/ 	.word	0x00000082


	//----- nvinfo : EIATTR_KPARAM_INFO
	.align		4
.L_16891:
        /*0008*/ 	.byte	0x04, 0x17
        /*000a*/ 	.short	(.L_16893 - .L_16892)
.L_16892:
        /*000c*/ 	.word	0x00000000
        /*0010*/ 	.short	0x0015
        /*0012*/ 	.short	0x0088
        /*0014*/ 	.byte	0x00, 0xf0, 0x11, 0x00


	//----- nvinfo : EIATTR_KPARAM_INFO
	.align		4
.L_16893:
        /*0018*/ 	.byte	0x04, 0x17
        /*001a*/ 	.short	(.L_16895 - .L_16894)
.L_16894:
        /*001c*/ 	.word	0x00000000
        /*0020*/ 	.short	0x0014
        /*0022*/ 	.short	0x0084
        /*0024*/ 	.byte	0x00, 0xf0, 0x11, 0x00


	//----- nvinfo : EIATTR_KPARAM_INFO
	.align		4
.L_16895:
        /*0028*/ 	.byte	0x04, 0x17
        /*002a*/ 	.short	(.L_16897 - .L_16896)
.L_16896:
        /*002c*/ 	.word	0x00000000
        /*0030*/ 	.short	0x0013
        /*0032*/ 	.short	0x0080
        /*0034*/ 	.byte	0x00, 0xf0, 0x11, 0x00


	//----- nvinfo : EIATTR_KPARAM_INFO
	.align		4
.L_16897:
        /*0038*/ 	.byte	0x04, 0x17
        /*003a*/ 	.short	(.L_16899 - .L_16898)
.L_16898:
        /*003c*/ 	.word	0x00000000
        /*0040*/ 	.short	0x0012
        /*0042*/ 	.short	0x007c
        /*0044*/ 	.byte	0x00, 0xf0, 0x11, 0x00


	//----- nvinfo : EIATTR_KPARAM_INFO
	.align		4
.L_16899:
        /*0048*/ 	.byte	0x04, 0x17
        /*004a*/ 	.short	(.L_16901 - .L_16900)
.L_16900:
        /*004c*/ 	.word	0x00000000
        /*0050*/ 	.short	0x0011
        /*0052*/ 	.short	0x0078
        /*0054*/ 	.byte	0x00, 0xf0, 0x11, 0x00


	//----- nvinfo : EIATTR_KPARAM_INFO
	.align		4
.L_16901:
        /*0058*/ 	.byte	0x04, 0x17
        /*005a*/ 	.short	(.L_16903 - .L_16902)
.L_16902:
        /*005c*/ 	.word	0x00000000
        /*0060*/ 	.short	0x0010
        /*0062*/ 	.short	0x0070
        /*0064*/ 	.byte	0x00, 0xf5, 0x21, 0x00


	//----- nvinfo : EIATTR_KPARAM_INFO
	.align		4
.L_16903:
        /*0068*/ 	.byte	0x04, 0x17
        /*006a*/ 	.short	(.L_16905 - .L_16904)
.L_16904:
        /*006c*/ 	.word	0x00000000
        /*0070*/ 	.short	0x000f
        /*0072*/ 	.short	0x0068
        /*0074*/ 	.byte	0x00, 0xf5, 0x21, 0x00


	//----- nvinfo : EIATTR_KPARAM_INFO
	.align		4
.L_16905:
        /*0078*/ 	.byte	0x04, 0x17
        /*007a*/ 	.short	(.L_16907 - .L_16906)
.L_16906:
        /*007c*/ 	.word	0x00000000
        /*0080*/ 	.short	0x000e
        /*0082*/ 	.short	0x0060
        /*0084*/ 	.byte	0x00, 0xf0, 0x11, 0x00


	//----- nvinfo : EIATTR_KPARAM_INFO
	.align		4
.L_16907:
        /*0088*/ 	.byte	0x04, 0x17
        /*008a*/ 	.short	(.L_16909 - .L_16908)
.L_16908:
        /*008c*/ 	.word	0x00000000
        /*0090*/ 	.short	0x000d
        /*0092*/ 	.short	0x005c
        /*0094*/ 	.byte	0x00, 0xf0, 0x11, 0x00


	//----- nvinfo : EIATTR_KPARAM_INFO
	.align		4
.L_16909:
        /*0098*/ 	.byte	0x04, 0x17
        /*009a*/ 	.short	(.L_16911 - .L_16910)
.L_16910:
        /*009c*/ 	.word	0x00000000
        /*00a0*/ 	.short	0x000c
        /*00a2*/ 	.short	0x0058
        /*00a4*/ 	.byte	0x00, 0xf0, 0x11, 0x00


	//----- nvinfo : EIATTR_KPARAM_INFO
	.align		4
.L_16911:
        /*00a8*/ 	.byte	0x04, 0x17
        /*00aa*/ 	.short	(.L_16913 - .L_16912)
.L_16912:
        /*00ac*/ 	.word	0x00000000
        /*00b0*/ 	.short	0x000b
        /*00b2*/ 	.short	0x0050
        /*00b4*/ 	.byte	0x00, 0xf5, 0x21, 0x00


	//----- nvinfo : EIATTR_KPARAM_INFO
	.align		4
.L_16913:
        /*00b8*/ 	.byte	0x04, 0x17
        /*00ba*/ 	.short	(.L_16915 - .L_16914)
.L_16914:
        /*00bc*/ 	.word	0x00000000
        /*00c0*/ 	.short	0x000a
        /*00c2*/ 	.short	0x0048
        /*00c4*/ 	.byte	0x00, 0xf0, 0x11, 0x00


	//----- nvinfo : EIATTR_KPARAM_INFO
	.align		4
.L_16915:
        /*00c8*/ 	.byte	0x04, 0x17
        /*00ca*/ 	.short	(.L_16917 - .L_16916)
.L_16916:
        /*00cc*/ 	.word	0x00000000
        /*00d0*/ 	.short	0x0009
        /*00d2*/ 	.short	0x0040
        /*00d4*/ 	.byte	0x00, 0xf5, 0x21, 0x00


	//----- nvinfo : EIATTR_KPARAM_INFO
	.align		4
.L_16917:
        /*00d8*/ 	.byte	0x04, 0x17
        /*00da*/ 	.short	(.L_16919 - .L_16918)
.L_16918:
        /*00dc*/ 	.word	0x00000000
        /*00e0*/ 	.short	0x0008
        /*00e2*/ 	.short	0x0038
        /*00e4*/ 	.byte	0x00, 0xf5, 0x21, 0x00


	//----- nvinfo : EIATTR_KPARAM_INFO
	.align		4
.L_16919:
        /*00e8*/ 	.byte	0x04, 0x17
        /*00ea*/ 	.short	(.L_16921 - .L_16920)
.L_16920:
        /*00ec*/ 	.word	0x00000000
        /*00f0*/ 	.short	0x0007
        /*00f2*/ 	.short	0x0034
        /*00f4*/ 	.byte	0x00, 0xf0, 0x11, 0x00


	//----- nvinfo : EIATTR_KPARAM_INFO
	.align		4
.L_16921:
        /*00f8*/ 	.byte	0x04, 0x17
        /*00fa*/ 	.short	(.L_16923 - .L_16922)
.L_16922:
        /*00fc*/ 	.word	0x00000000
        /*0100*/ 	.short	0x0006
        /*0102*/ 	.short	0x0030
        /*0104*/ 	.byte	0x00, 0xf0, 0x11, 0x00


	//----- nvinfo : EIATTR_KPARAM_INFO
	.align		4
.L_16923:
        /*0108*/ 	.byte	0x04, 0x17
        /*010a*/ 	.short	(.L_16925 - .L_16924)
.L_16924:
        /*010c*/ 	.word	0x00000000
        /*0110*/ 	.short	0x0005
        /*0112*/ 	.short	0x0028
        /*0114*/ 	.byte	0x00, 0xf5, 0x21, 0x00


	//----- nvinfo : EIATTR_KPARAM_INFO
	.align		4
.L_16925:
        /*0118*/ 	.byte	0x04, 0x17
        /*011a*/ 	.short	(.L_16927 - .L_16926)
.L_16926:
        /*011c*/ 	.word	0x00000000
        /*0120*/ 	.short	0x0004
        /*0122*/ 	.short	0x0020
        /*0124*/ 	.byte	0x00, 0xf5, 0x21, 0x00


	//----- nvinfo : EIATTR_KPARAM_INFO
	.align		4
.L_16927:
        /*0128*/ 	.byte	0x04, 0x17
        /*012a*/ 	.short	(.L_16929 - .L_16928)
.L_16928:
        /*012c*/ 	.word	0x00000000
        /*0130*/ 	.short	0x0003
        /*0132*/ 	.short	0x0018
        /*0134*/ 	.byte	0x00, 0xf5, 0x21, 0x00


	//----- nvinfo : EIATTR_KPARAM_INFO
	.align		4
.L_16929:
        /*0138*/ 	.byte	0x04, 0x17
        /*013a*/ 	.short	(.L_16931 - .L_16930)
.L_16930:
        /*013c*/ 	.word	0x00000000
        /*0140*/ 	.short	0x0002
        /*0142*/ 	.short	0x0010
        /*0144*/ 	.byte	0x00, 0xf5, 0x21, 0x00


	//----- nvinfo : EIATTR_KPARAM_INFO
	.align		4
.L_16931:
        /*0148*/ 	.byte	0x04, 0x17
        /*014a*/ 	.short	(.L_16933 - .L_16932)
.L_16932:
        /*014c*/ 	.word	0x00000000
        /*0150*/ 	.short	0x0001
        /*0152*/ 	.short	0x0008
        /*0154*/ 	.byte	0x00, 0xf5, 0x21, 0x00


	//----- nvinfo : EIATTR_KPARAM_INFO
	.align		4
.L_16933:
        /*0158*/ 	.byte	0x04, 0x17
        /*015a*/ 	.short	(.L_16935 - .L_16934)
.L_16934:
        /*015c*/ 	.word	0x00000000
        /*0160*/ 	.short	0x0000
        /*0162*/ 	.short	0x0000
        /*0164*/ 	.byte	0x00, 0xf5, 0x21, 0x00


	//----- nvinfo : EIATTR_SPARSE_MMA_MASK
	.align		4
.L_16935:
        /*0168*/ 	.byte	0x03, 0x50
        /*016a*/ 	.short	0x0000


	//----- nvinfo : EIATTR_MAXREG_COUNT
	.align		4
        /*016c*/ 	.byte	0x03, 0x1b
        /*016e*/ 	.short	0x00ff


	//----- nvinfo : EIATTR_NUM_BARRIERS
	.align		4
        /*0170*/ 	.byte	0x02, 0x4c
        /*0172*/ 	.byte	0x01
	.zero		1


	//----- nvinfo : EIATTR_EXTERNS
	.align		4
        /*0174*/ 	.byte	0x04, 0x0f
        /*0176*/ 	.short	(.L_16937 - .L_16936)


	//   ....[0]....
	.align		4
.L_16936:
        /*0178*/ 	.word	index@(__assertfail)


	//----- nvinfo : EIATTR_MERCURY_ISA_VERSION
	.align		4
.L_16937:
        /*017c*/ 	.byte	0x03, 0x5f
        /*017e*/ 	.short	0x0101


	//----- nvinfo : EIATTR_COOP_GROUP_MASK_REGIDS
	.align		4
        /*0180*/ 	.byte	0x04, 0x29
        /*0182*/ 	.short	(.L_16939 - .L_16938)


	//   ....[0]....
.L_16938:
        /*0184*/ 	.word	0xffffffff


	//   ....[1]....
        /*0188*/ 	.word	0xffffffff


	//   ....[2]....
        /*018c*/ 	.word	0xffffffff


	//   ....[3]....
        /*0190*/ 	.word	0xffffffff


	//   ....[4]....
        /*0194*/ 	.word	0xffffffff


	//   ....[5]....
        /*0198*/ 	.word	0xffffffff


	//   ....[6]....
        /*019c*/ 	.word	0xffffffff


	//   ....[7]....
        /*01a0*/ 	.word	0xffffffff


	//   ....[8]....
        /*01a4*/ 	.word	0xffffffff


	//   ....[9]....
        /*01a8*/ 	.word	0xffffffff


	//   ....[10]....
        /*01ac*/ 	.word	0xffffffff


	//   ....[11]....
        /*01b0*/ 	.word	0xffffffff


	//   ....[12]....
        /*01b4*/ 	.word	0xffffffff


	//   ....[13]....
        /*01b8*/ 	.word	0xffffffff


	//   ....[14]....
        /*01bc*/ 	.word	0xffffffff


	//   ....[15]....
        /*01c0*/ 	.word	0xffffffff


	//   ....[16]....
        /*01c4*/ 	.word	0x0500000f


	//   ....[17]....
        /*01c8*/ 	.word	0x0500000f


	//   ....[18]....
        /*01cc*/ 	.word	0x0500000f


	//   ....[19]....
        /*01d0*/ 	.word	0x0500000f


	//   ....[20]....
        /*01d4*/ 	.word	0x0500000f


	//----- nvinfo : EIATTR_COOP_GROUP_INSTR_OFFSETS
	.align		4
.L_16939:
        /*01d8*/ 	.byte	0x04, 0x28
        /*01da*/ 	.short	(.L_16941 - .L_16940)


	//   ....[0]....
.L_16940:
        /*01dc*/ 	.word	0x000003c0


	//   ....[1]....
        /*01e0*/ 	.word	0x000003e0


	//   ....[2]....
        /*01e4*/ 	.word	0x00000400


	//   ....[3]....
        /*01e8*/ 	.word	0x00000420


	//   ....[4]....
        /*01ec*/ 	.word	0x00000440


	//   ....[5]....
        /*01f0*/ 	.word	0x00000550


	//   ....[6]....
        /*01f4*/ 	.word	0x00000570


	//   ....[7]....
        /*01f8*/ 	.word	0x00000590


	//   ....[8]....
        /*01fc*/ 	.word	0x000013e0


	//   ....[9]....
        /*0200*/ 	.word	0x00001410


	//   ....[10]....
        /*0204*/ 	.word	0x00001430


	//   ....[11]....
        /*0208*/ 	.word	0x00001450


	//   ....[12]....
        /*020c*/ 	.word	0x00001470


	//   ....[13]....
        /*0210*/ 	.word	0x000014c0


	//   ....[14]....
        /*0214*/ 	.word	0x000014e0


	//   ....[15]....
        /*0218*/ 	.word	0x00001500


	//   ....[16]....
        /*021c*/ 	.word	0x00002800


	//   ....[17]....
        /*0220*/ 	.word	0x00002860


	//   ....[18]....
        /*0224*/ 	.word	0x000028c0


	//   ....[19]....
        /*0228*/ 	.word	0x00002920


	//   ....[20]....
        /*022c*/ 	.word	0x00002980


	//----- nvinfo : EIATTR_VRC_CTA_INIT_COUNT
	.align		4
.L_16941:
        /*0230*/ 	.byte	0x02, 0x4a
	.zero		1
	.zero		1


	//----- nvinfo : EIATTR_SYSCALL_OFFSETS
	.align		4
        /*0234*/ 	.byte	0x04, 0x46
        /*0236*/ 	.short	(.L_16943 - .L_16942)


	//   ....[0]....
.L_16942:
        /*0238*/ 	.word	0x00000320


	//----- nvinfo : EIATTR_EXIT_INSTR_OFFSETS
	.align		4
.L_16943:
        /*023c*/ 	.byte	0x04, 0x1c
        /*023e*/ 	.short	(.L_16945 - .L_16944)


	//   ....[0]....
.L_16944:
        /*0240*/ 	.word	0x000000d0


	//   ....[1]....
        /*0244*/ 	.word	0x000025a0


	//   ....[2]....
        /*0248*/ 	.word	0x000025d0


	//   ....[3]....
        /*024c*/ 	.word	0x000027b0


	//----- nvinfo : EIATTR_CRS_STACK_SIZE
	.align		4
.L_16945:
        /*0250*/ 	.byte	0x04, 0x1e
        /*0252*/ 	.short	(.L_16947 - .L_16946)
.L_16946:
        /*0254*/ 	.word	0x00000000


	//----- nvinfo : EIATTR_CBANK_PARAM_SIZE
	.align		4
.L_16947:
        /*0258*/ 	.byte	0x03, 0x19
        /*025a*/ 	.short	0x008c


	//----- nvinfo : EIATTR_PARAM_CBANK
	.align		4
        /*025c*/ 	.byte	0x04, 0x0a
        /*025e*/ 	.short	(.L_16949 - .L_16948)
	.align		4
.L_16948:
        /*0260*/ 	.word	index@(.nv.constant0._ZN4vllm25paged_attention_v2_kernelIthLi80ELi32ELi128ELNS_18Fp8KVCacheDataTypeE1ELb0ELi512EEEvPfS2_PT_PKS3_PKT0_S9_ifPKiSB_iPKfiiiSD_SD_iiiii)
        /*0264*/ 	.short	0x0380
        /*0266*/ 	.short	0x008c


	//----- nvinfo : EIATTR_SW_WAR
	.align		4
.L_16949:
        /*0268*/ 	.byte	0x04, 0x36
        /*026a*/ 	.short	(.L_16951 - .L_16950)
.L_16950:
        /*026c*/ 	.word	0x00000008
.L_16951:


//--------------------- .nv.info._ZN4vllm25paged_attention_v2_kernelIthLi64ELi32ELi128ELNS_18Fp8KVCacheDataTypeE1ELb0ELi512EEEvPfS2_PT_PKS3_PKT0_S9_ifPKiSB_iPKfiiiSD_SD_iiiii --------------------------
	.section	.nv.info._ZN4vllm25paged_attention_v2_kernelIthLi64ELi32ELi128ELNS_18Fp8KVCacheDataTypeE1ELb0ELi512EEEvPfS2_PT_PKS3_PKT0_S9_ifPKiSB_iPKfiiiSD_SD_iiiii,"",@"SHT_CUDA_INFO"
	.sectionflags	@""
	.align	4


	//----- nvinfo : EIATTR_CUDA_API_VERSION
	.align		4
        /*0000*/ 	.byte	0x04, 0x37
        /*0002*/ 	.short	(.L_16953 - .L_16952)
.L_16952:
        /*0004*/ 	.word	0x00000082


	//----- nvinfo : EIATTR_KPARAM_INFO
	.align		4
.L_16953:
        /*0008*/ 	.byte	0x04, 0x17
        /*000a*/ 	.short	(.L_16955 - .L_16954)
.L_16954:
        /*000c*/ 	.word	0x00000000
        /*0010*/ 	.short	0x0015
        /*0012*/ 	.short	0x0088
        /*0014*/ 	.byte	0x00, 0xf0, 0x11, 0x00


	//----- nvinfo : EIATTR_KPARAM_INFO
	.align		4
.L_16955:
        /*0018*/ 	.byte	0x04, 0x17
        /*001a*/ 	.short	(.L_16957 - .L_16956)
.L_16956:
        /*001c*/ 	.word	0x00000000
        /*0020*/ 	.short	0x0014
        /*0022*/ 	.short	0x0084
        /*0024*/ 	.byte	0x00, 0xf0, 0x11, 0x00


	//----- nvinfo : EIATTR_KPARAM_INFO
	.align		4
.L_16957:
        /*0028*/ 	.byte	0x04, 0x17
        /*002a*/ 	.short	(.L_16959 - .L_16958)
.L_16958:
        /*002c*/ 	.word	0x00000000
        /*0030*/ 	.short	0x0013
        /*0032*/ 	.short	0x0080
        /*0034*/ 	.byte	0x00, 0xf0, 0x11, 0x00


	//----- nvinfo : EIATTR_KPARAM_INFO
	.align		4
.L_16959:
        /*0038*/ 	.byte	0x04, 0x17
        /*003a*/ 	.short	(.L_16961 - .L_16960)
.L_16960:
        /*003c*/ 	.word	0x00000000
        /*0040*/ 	.short	0x0012
        /*0042*/ 	.short	0x007c
        /*0044*/ 	.byte	0x00, 0xf0, 0x11, 0x00


	//----- nvinfo : EIATTR_KPARAM_INFO
	.align		4
.L_16961:
        /*0048*/ 	.byte	0x04, 0x17
        /*004a*/ 	.short	(.L_16963 - .L_16962)
.L_16962:
        /*004c*/ 	.word	0x00000000
        /*0050*/ 	.short	0x0011
        /*0052*/ 	.short	0x0078
        /*0054*/ 	.byte	0x00, 0xf0, 0x11, 0x00


	//----- nvinfo : EIATTR_KPARAM_INFO
	.align		4
.L_16963:
        /*0058*/ 	.byte	0x04, 0x17
        /*005a*/ 	.short	(.L_16965 - .L_16964)
.L_16964:
        /*005c*/ 	.word	0x00000000
        /*0060*/ 	.short	0x0010
        /*0062*/ 	.short	0x0070
        /*0064*/ 	.byte	0x00, 0xf5, 0x21, 0x00


	//----- nvinfo : EIATTR_KPARAM_INFO
	.align		4
.L_16965:
        /*0068*/ 	.byte	0x04, 0x17
        /*006a*/ 	.short	(.L_16967 - .L_16966)
.L_16966:
        /*006c*/ 	.word	0x00000000
        /*0070*/ 	.short	0x000f
        /*0072*/ 	.short	0x0068
        /*0074*/ 	.byte	0x00, 0xf5, 0x21, 0x00


	//----- nvinfo : EIATTR_KPARAM_INFO
	.align		4
.L_16967:
        /*0078*/ 	.byte	0x04, 0x17
        /*007a*/ 	.short	(.L_16969 - .L_16968)
.L_16968:
        /*007c*/ 	.word	0x00000000
        /*0080*/ 	.short	0x000e
        /*0082*/ 	.short	0x0060
        /*0084*/ 	.byte	0x00, 0xf0, 0x11, 0x00


	//----- nvinfo : EIATTR_KPARAM_INFO
	.align		4
.L_16969:
        /*0088*/ 	.byte	0x04, 0x17
        /*008a*/ 	.short	(.L_16971 - .L_16970)
.L_16970:
        /*008c*/ 	.word	0x00000000
        /*0090*/ 	.short	0x000d
        /*0092*/ 	.short	0x005c
        /*0094*/ 	.byte	0x00, 0xf0, 0x11, 0x00


	//----- nvinfo : EIATTR_KPARAM_INFO
	.align		4
.L_16971:
        /*0098*/ 	.byte	0x04, 0x17
        /*009a*/ 	.short	(.L_16973 - .L_16972)
.L_16972:
        /*009c*/ 	.word	0x00000000
        /*00a0*/ 	.short	0x000c
        /*00a2*/ 	.short	0x0058
        /*00a4*/ 	.byte	0x00, 0xf0, 0x11, 0x00


	//----- nvinfo : EIATTR_KPARAM_INFO
	.align		4
.L_16973:
        /*00a8*/ 	.byte	0x04, 0x17
        /*00aa*/ 	.short	(.L_16975 - .L_16974)
.L_16974:
        /*00ac*/ 	.word	0x00000000
        /*00b0*/ 	.short	0x000b
        /*00b2*/ 	.short	0x0050
        /*00b4*/ 	.byte	0x00, 0xf5, 0x21, 0x00


	//----- nvinfo : EIATTR_KPARAM_INFO
	.align		4
.L_16975:
        /*00b8*/ 	.byte	0x04, 0x17
        /*00ba*/ 	.short	(.L_16977 - .L_16976)
.L_16976:
        /*00bc*/ 	.word	0x00000000
        /*00c0*/ 	.short	0x000a
        /*00c2*/ 	.short	0x0048
        /*00c4*/ 	.byte	0x00, 0xf0, 0x11, 0x00


	//----- nvinfo : EIATTR_KPARAM_INFO
	.align		4
.L_16977:
        /*00c8*/ 	.byte	0x04, 0x17
        /*00ca*/ 	.short	(.L_16979 - .L_16978)
.L_16978:
        /*00cc*/ 	.word	0x00000000
        /*00d0*/ 	.short	0x0009
        /*00d2*/ 	.short	0x0040
        /*00d4*/ 	.byte	0x00, 0xf5, 0x21, 0x00


	//----- nvinfo : EIATTR_KPARAM_INFO
	.align		4
.L_16979:
        /*00d8*/ 	.byte	0x04, 0x17
        /*00da*/ 	.short	(.L_16981 - .L_16980)
.L_16980:
        /*00dc*/ 	.word	0x00000000
        /*00e0*/ 	.short	0x0008
        /*00e2*/ 	.short	0x0038
        /*00e4*/ 	.byte	0x00, 0xf5, 0x21, 0x00


	//----- nvinfo : EIATTR_KPARAM_INFO
	.align		4
.L_16981:
        /*00e8*/ 	.byte	0x04, 0x17
        /*00ea*/ 	.short	(.L_16983 - .L_16982)
.L_16982:
        /*00ec*/ 	.word	0x00000000
        /*00f0*/ 	.short	0x0007
        /*00f2*/ 	.short	0x0034
        /*00f4*/ 	.byte	0x00, 0xf0, 0x11, 0x00


	//----- nvinfo : EIATTR_KPARAM_INFO
	.align		4
.L_16983:
        /*00f8*/ 	.byte	0x04, 0x17
        /*00fa*/ 	.short	(.L_16985 - .L_16984)
.L_16984:
        /*00fc*/ 	.word	0x00000000
        /*0100*/ 	.short	0x0006
        /*0102*/ 	.short	0x0030
        /*0104*/ 	.byte	0x00, 0xf0, 0x11, 0x00


	//----- nvinfo : EIATTR_KPARAM_INFO
	.align		4
.L_16985:
        /*0108*/ 	.byte	0x04, 0x17
        /*010a*/ 	.short	(.L_16987 - .L_16986)
.L_16986:
        /*010c*/ 	.word	0x00000000
        /*0110*/ 	.short	0x0005
        /*0112*/ 	.short	0x0028
        /*0114*/ 	.byte	0x00, 0xf5, 0x21, 0x00


	//----- nvinfo : EIATTR_KPARAM_INFO
	.align		4
.L_16987:
        /*0118*/ 	.byte	0x04, 0x17
        /*011a*/ 	.short	(.L_16989 - .L_16988)
.L_16988:
        /*011c*/ 	.word	0x00000000
        /*0120*/ 	.short	0x0004
        /*0122*/ 	.short	0x0020
        /*0124*/ 	.byte	0x00, 0xf5, 0x21, 0x00


	//----- nvinfo : EIATTR_KPARAM_INFO
	.align		4
.L_16989:
        /*0128*/ 	.byte	0x04, 0x17
        /*012a*/ 	.short	(.L_16991 - .L_16990)
.L_16990:
        /*012c*/ 	.word	0x00000000
        /*0130*/ 	.short	0x0003
        /*0132*/ 	.short	0x0018
        /*0134*/ 	.byte	0x00, 0xf5, 0x21, 0x00


	//----- nvinfo : EIATTR_KPARAM_INFO
	.align		4
.L_16991:
        /*0138*/ 	.byte	0x04, 0x17
        /*013a*/ 	.short	(.L_16993 - .L_16992)
.L_16992:
        /*013c*/ 	.word	0x00000000
        /*0140*/ 	.short	0x0002
        /*0142*/ 	.short	0x0010
        /*0144*/ 	.byte	0x00, 0xf5, 0x21, 0x00


	//----- nvinfo : EIATTR_KPARAM_INFO
	.align		4
.L_16993:
        /*0148*/ 	.byte	0x04, 0x17
        /*014a*/ 	.short	(.L_16995 - .L_16994)
.L_16994:
        /*014c*/ 	.word	0x00000000
        /*0150*/ 	.short	0x0001
        /*0152*/ 	.short	0x0008
        /*0154*/ 	.byte	0x00, 0xf5, 0x21, 0x00


	//----- nvinfo : EIATTR_KPARAM_INFO
	.align		4
.L_16995:
        /*0158*/ 	.byte	0x04, 0x17
        /*015a*/ 	.short	(.L_16997 - .L_16996)
.L_16996:
        /*015c*/ 	.word	0x00000000
        /*0160*/ 	.short	0x0000
        /*0162*/ 	.short	0x0000
        /*0164*/ 	.byte	0x00, 0xf5, 0x21, 0x00


	//----- nvinfo : EIATTR_SPARSE_MMA_MASK
	.align		4
.L_16997:
        /*0168*/ 	.byte	0x03, 0x50
        /*016a*/ 	.short	0x0000


	//----- nvinfo : EIATTR_MAXREG_COUNT
	.align		4
        /*016c*/ 	.byte	0x03, 0x1b
        /*016e*/ 	.short	0x00ff


	//----- nvinfo : EIATTR_NUM_BARRIERS
	.align		4
        /*0170*/ 	.byte	0x02, 0x4c
        /*0172*/ 	.byte	0x01
	.zero		1


	//----- nvinfo : EIATTR_EXTERNS
	.align		4
        /*0174*/ 	.byte	0x04, 0x0f
        /*0176*/ 	.short	(.L_16999 - .L_16998)


	//   ....[0]....
	.align		4
.L_16998:
        /*0178*/ 	.word	index@(__assertfail)


	//----- nvinfo : EIATTR_MERCURY_ISA_VERSION
	.align		4
.L_16999:
        /*017c*/ 	.byte	0x03, 0x5f
        /*017e*/ 	.short	0x0101


	//----- nvinfo : EIATTR_COOP_GROUP_MASK_REGIDS
	.align		4
        /*0180*/ 	.byte	0x04, 0x29
        /*0182*/ 	.short	(.L_17001 - .L_17000)


	//   ....[0]....
.L_17000:
        /*0184*/ 	.word	0xffffffff


	//   ....[1]....
        /*0188*/ 	.word	0xffffffff


	//   ....[2]....
        /*018c*/ 	.word	0xffffffff


	//   ....[3]....
        /*0190*/ 	.word	0xffffffff


	//   ....[4]....
        /*0194*/ 	.word	0xffffffff


	//   ....[5]....
        /*0198*/ 	.word	0xffffffff


	//   ....[6]....
        /*019c*/ 	.word	0xffffffff


	//   ....[7]....
        /*01a0*/ 	.word	0xffffffff


	//   ....[8]....
        /*01a4*/ 	.word	0xffffffff


	//   ....[9]....
        /*01a8*/ 	.word	0xffffffff


	//   ....[10]....
        /*01ac*/ 	.word	0xffffffff


	//   ....[11]....
        /*01b0*/ 	.word	0xffffffff


	//   ....[12]....
        /*01b4*/ 	.word	0xffffffff


	//   ....[13]....
        /*01b8*/ 	.word	0xffffffff


	//   ....[14]....
        /*01bc*/ 	.word	0xffffffff


	//   ....[15]....
        /*01c0*/ 	.word	0xffffffff


	//   ....[16]....
        /*01c4*/ 	.word	0x0500000f


	//   ....[17]....
        /*01c8*/ 	.word	0x0500000f


	//   ....[18]....
        /*01cc*/ 	.word	0x0500000f


	//   ....[19]....
        /*01d0*/ 	.word	0x0500000f


	//   ....[20]....
        /*01d4*/ 	.word	0x0500000f


	//----- nvinfo : EIATTR_COOP_GROUP_INSTR_OFFSETS
	.align		4
.L_17001:
        /*01d8*/ 	.byte	0x04, 0x28
        /*01da*/ 	.short	(.L_17003 - .L_17002)


	//   ....[0]....
.L_17002:
        /*01dc*/ 	.word	0x000003c0


	//   ....[1]....
        /*01e0*/ 	.word	0x000003e0


	//   ....[2]....
        /*01e4*/ 	.word	0x00000400


	//   ....[3]....
        /*01e8*/ 	.word	0x00000420


	//   ....[4]....
        /*01ec*/ 	.word	0x00000440


	//   ....[5]....
        /*01f0*/ 	.word	0x00000550


	//   ....[6]....
        /*01f4*/ 	.word	0x00000570


	//   ....[7]....
        /*01f8*/ 	.word	0x00000590


	//   ....[8]....
        /*01fc*/ 	.word	0x000013e0


	//   ....[9]....
        /*0200*/ 	.word	0x00001410


	//   ....[10]....
        /*0204*/ 	.word	0x00001430


	//   ....[11]....
        /*0208*/ 	.word	0x00001450


	//   ....[12]....
        /*020c*/ 	.word	0x00001470


	//   ....[13]....
        /*0210*/ 	.word	0x000014c0


	//   ....[14]....
        /*0214*/ 	.word	0x000014e0


	//   ....[15]....
        /*0218*/ 	.word	0x00001500


	//   ....[16]....
        /*021c*/ 	.word	0x00002700


	//   ....[17]....
        /*0220*/ 	.word	0x00002760


	//   ....[18]....
        /*0224*/ 	.word	0x000027c0


	//   ....[19]....
        /*0228*/ 	.word	0x00002820


	//   ....[20]....
        /*022c*/ 	.word	0x00002880


	//----- nvinfo : EIATTR_VRC_CTA_INIT_COUNT
	.align		4
.L_17003:
        /*0230*/ 	.byte	0x02, 0x4a
	.zero		1
	.zero		1


	//----- nvinfo : EIATTR_SYSCALL_OFFSETS
	.align		4
        /*0234*/ 	.byte	0x04, 0x46
        /*0236*/ 	.short	(.L_17005 - .L_17004)


	//   ....[0]....
.L_17004:
        /*0238*/ 	.word	0x00000320


	//----- nvinfo : EIATTR_EXIT_INSTR_OFFSETS
	.align		4
.L_17005:
        /*023c*/ 	.byte	0x04, 0x1c
        /*023e*/ 	.short	(.L_17007 - .L_17006)


	//   ....[0]....
.L_17006:
        /*0240*/ 	.word	0x000000d0


	//   ....[1]....
        /*0244*/ 	.word	0x000024e0


	//   ....[2]....
        /*0248*/ 	.word	0x00002510


	//   ....[3]....
        /*024c*/ 	.word	0x000026b0


	//----- nvinfo : EIATTR_CRS_STACK_SIZE
	.align		4
.L_17007:
        /*0250*/ 	.byte	0x04, 0x1e
        /*0252*/ 	.short	(.L_17009 - .L_17008)
.L_17008:
        /*0254*/ 	.word	0x00000000


	//----- nvinfo : EIATTR_CBANK_PARAM_SIZE
	.align		4
.L_17009:
        /*0258*/ 	.byte	0x03, 0x19
        /*025a*/ 	.short	0x008c


	//----- nvinfo : EIATTR_PARAM_CBANK
	.align		4
        /*025c*/ 	.byte	0x04, 0x0a
        /*025e*/ 	.short	(.L_17011 - .L_17010)
	.align		4
.L_17010:
        /*0260*/ 	.word	index@(.nv.constant0._ZN4vllm25paged_attention_v2_kernelIthLi64ELi32ELi128ELNS_18Fp8KVCacheDataTypeE1ELb0ELi512EEEvPfS2_PT_PKS3_PKT0_S9_ifPKiSB_iPKfiiiSD_SD_iiiii)
        /*0264*/ 	.short	0x0380
        /*0266*/ 	.short	0x008c


	//----- nvinfo : EIATTR_SW_WAR
	.align		4
.L_17011:
        /*0268*/ 	.byte	0x04, 0x36
        /*026a*/ 	.short	(.L_17013 - .L_17012)
.L_17012:
        /*026c*/ 	.word	0x00000008
.L_17013:


//--------------------- .nv.info._ZN4vllm25paged_attention_v2_kernelIthLi32ELi32ELi128ELNS_18Fp8KVCacheDataTypeE1ELb0ELi512EEEvPfS2_PT_PKS3_PKT0_S9_ifPKiSB_iPKfiiiSD_SD_iiiii --------------------------
	.section	.nv.info._ZN4vllm25paged_attention_v2_kernelIthLi32ELi32ELi128ELNS_18Fp8KVCacheDataTypeE1ELb0ELi512EEEvPfS2_PT_PKS3_PKT0_S9_ifPKiSB_iPKfiiiSD_SD_iiiii,"",@"SHT_CUDA_INFO"
	.sectionflags	@""
	.align	4


	//----- nvinfo : EIATTR_CUDA_API_VERSION
	.align		4
        /*0000*/ 	.byte	0x04, 0x37
        /*0002*/ 	.short	(.L_17015 - .L_17014)
.L_17014:
        /*0004*/ 	.word	0x00000082


	//----- nvinfo : EIATTR_KPARAM_INFO
	.align		4
.L_17015:
        /*0008*/ 	.byte	0x04, 0x17
        /*000a*/ 	.short	(.L_17017 - .L_17016)
.L_17016:
        /*000c*/ 	.word	0x00000000
        /*0010*/ 	.short	0x0015
        /*0012*/ 	.short	0x0088
        /*0014*/ 	.byte	0x00, 0xf0, 0x11, 0x00


	//----- nvinfo : EIATTR_KPARAM_INFO
	.align		4
.L_17017:
        /*0018*/ 	.byte	0x04, 0x17
        /*001a*/ 	.short	(.L_17019 - .L_17018)
.L_17018:
        /*001c*/ 	.word	0x00000000
        /*0020*/ 	.short	0x0014
        /*0022*/ 	.short	0x0084
        /*0024*/ 	.byte	0x00, 0xf0, 0x11, 0x00


	//----- nvinfo : EIATTR_KPARAM_INFO
	.align		4
.L_17019:
        /*0028*/ 	.byte	0x04, 0x17
        /*002a*/ 	.short	(.L_17021 - .L_17020)
.L_17020:
        /*002c*/ 	.word	0x00000000
        /*0030*/ 	.short	0x0013
        /*0032*/ 	.short	0x0080
        /*0034*/ 	.byte	0x00, 0xf0, 0x11, 0x00


	//----- nvinfo : EIATTR_KPARAM_INFO
	.align		4
.L_17021:
        /*0038*/ 	.byte	0x04, 0x17
        /*003a*/ 	.short	(.L_17023 - .L_17022)
.L_17022:
        /*003c*/ 	.word	0x00000000
        /*0040*/ 	.short	0x0012
        /*0042*/ 	.short	0x007c
        /*0044*/ 	.byte	0x00, 0xf0, 0x11, 0x00


	//----- nvinfo : EIATTR_KPARAM_INFO
	.align		4
.L_17023:
        /*0048*/ 	.byte	0x04, 0x17
        /*004a*/ 	.short	(.L_17025 - .L_17024)
.L_17024:
        /*004c*/ 	.word	0x00000000
        /*0050*/ 	.short	0x0011
        /*0052*/ 	.short	0x0078
        /*0054*/ 	.byte	0x00, 0xf0, 0x11, 0x00


	//----- nvinfo : EIATTR_KPARAM_INFO
	.align		4
.L_17025:
        /*0058*/ 	.byte	0x04, 0x17
        /*005a*/ 	.short	(.L_17027 - .L_17026)
.L_17026:
        /*005c*/ 	.word	0x00000000
        /*0060*/ 	.short	0x0010
        /*0062*/ 	.short	0x0070
        /*0064*/ 	.byte	0x00, 0xf5, 0x21, 0x00


	//----- nvinfo : EIATTR_KPARAM_INFO
	.align		4
.L_17027:
        /*0068*/ 	.byte	0x04, 0x17
        /*006a*/ 	.short	(.L_17029 - .L_17028)
.L_17028:
        /*006c*/ 	.word	0x00000000
        /*0070*/ 	.short	0x000f
        /*0072*/ 	.short	0x0068
        /*0074*/ 	.byte	0x00, 0xf5, 0x21, 0x00


	//----- nvinfo : EIATTR_KPARAM_INFO
	.align		4
.L_17029:
        /*0078*/ 	.byte	0x04, 0x17
        /*007a*/ 	.short	(.L_17031 - .L_17030)
.L_17030:
        /*007c*/ 	.word	0x00000000
        /*0080*/ 	.short	0x000e
        /*0082*/ 	.short	0x0060
        /*0084*/ 	.byte	0x00, 0xf0, 0x11, 0x00


	//----- nvinfo : EIATTR_KPARAM_INFO
	.align		4
.L_17031:
        /*0088*/ 	.byte	0x04, 0x17
        /*008a*/ 	.short	(.L_17033 - .L_17032)
.L_17032:
        /*008c*/ 	.word	0x00000000
        /*0090*/ 	.short	0x000d
        /*0092*/ 	.short	0x005c
        /*0094*/ 	.byte	0x00, 0xf0, 0x11, 0x00


	//----- nvinfo : EIATTR_KPARAM_INFO
	.align		4
.L_17033:
        /*0098*/ 	.byte	0x04, 0x17
        /*009a*/ 	.short	(.L_17035 - .L_17034)
.L_17034:
        /*009c*/ 	.word	0x00000000
        /*00a0*/ 	.short	0x000c
        /*00a2*/ 	.short	0x0058
        /*00a4*/ 	.byte	0x00, 0xf0, 0x11, 0x00


	//----- nvinfo : EIATTR_KPARAM_INFO
	.align		4
.L_17035:
        /*00a8*/ 	.byte	0x04, 0x17
        /*00aa*/ 	.short	(.L_17037 - .L_17036)
.L_17036:
        /*00ac*/ 	.word	0x00000000
        /*00b0*/ 	.short	0x000b
        /*00b2*/ 	.short	0x0050
        /*00b4*/ 	.byte	0x00, 0xf5, 0x21, 0x00


	//----- nvinfo : EIATTR_KPARAM_INFO
	.align		4
.L_17037:
        /*00b8*/ 	.byte	0x04, 0x17
        /*00ba*/ 	.short	(.L_17039 - .L_17038)
.L_17038:
        /*00bc*/ 	.word	0x00000000
        /*00c0*/ 	.short	0x000a
        /*00c2*/ 	.short	0x0048
        /*00c4*/ 	.byte	0x00, 0xf0, 0x11, 0x00


	//----- nvinfo : EIATTR_KPARAM_INFO
	.align		4
.L_17039:
        /*00c8*/ 	.byte	0x04, 0x17
        /*00ca*/ 	.short	(.L_17041 - .L_17040)
.L_17040:
        /*00cc*/ 	.word	0x00000000
        /*00d0*/ 	.short	0x0009
        /*00d2*/ 	.short	0x0040
        /*00d4*/ 	.byte	0x00, 0xf5, 0x21, 0x00


	//----- nvinfo : EIATTR_KPARAM_INFO
	.align		4
.L_17041:
        /*00d8*/ 	.byte	0x04, 0x17
        /*00da*/ 	.short	(.L_17043 - .L_17042)
.L_17042:
        /*00dc*/ 	.word	0x00000000
        /*00e0*/ 	.short	0x0008
        /*00e2*/ 	.short	0x0038
        /*00e4*/ 	.byte	0x00, 0xf5, 0x21, 0x00


	//----- nvinfo : EIATTR_KPARAM_INFO
	.align		4
.L_17043:
        /*00e8*/ 	.byte	0x04, 0x17
        /*00ea*/ 	.short	(.L_17045 - .L_17044)
.L_17044:
        /*00ec*/ 	.word	0x00000000
        /*00f0*/ 	.short	0x0007
        /*00f2*/ 	.short	0x0034
        /*00f4*/ 	.byte	0x00, 0xf0, 0x11, 0x00


	//----- nvinfo : EIATTR_KPARAM_INFO
	.align		4
.L_17045:
        /*00f8*/ 	.byte	0x04, 0x17
        /*00fa*/ 	.short	(.L_17047 - .L_17046)
.L_17046:
        /*00fc*/ 	.word	0x00000000
        /*0100*/ 	.short	0x0006
        /*0102*/ 	.short	0x0030
        /*0104*/ 	.byte	0x00, 0xf0, 0x11, 0x00


	//----- nvinfo : EIATTR_KPARAM_INFO
	.align		4
.L_17047:
        /*0108*/ 	.byte	0x04, 0x17
        /*010a*/ 	.short	(.L_17049 - .L_17048)
.L_17048:
        /*010c*/ 	.word	0x00000000
        /*0110*/ 	.short	0x0005
        /*0112*/ 	.short	0x0028
        /*0114*/ 	.byte	0x00, 0xf5, 0x21, 0x00


	//----- nvinfo : EIATTR_KPARAM_INFO
	.align		4
.L_17049:
        /*0118*/ 	.byte	0x04, 0x17
        /*011a*/ 	.short	(.L_17051 - .L_17050)
.L_17050:
        /*011c*/ 	.word	0x00000000
        /*0120*/ 	.short	0x0004
        /*0122*/ 	.short	0x0020
        /*0124*/ 	.byte	0x00, 0xf5, 0x21, 0x00


	//----- nvinfo : EIATTR_KPARAM_INFO
	.align		4
.L_17051:
        /*0128*/ 	.byte	0x04, 0x17
        /*012a*/ 	.short	(.L_17053 - .L_17052)
.L_17052:
        /*012c*/ 	.word	0x00000000
        /*0130*/ 	.short	0x0003
        /*0132*/ 	.short	0x0018
        /*0134*/ 	.byte	0x00, 0xf5, 0x21, 0x00


	//----- nvinfo : EIATTR_KPARAM_INFO
	.align		4
.L_17053:
        /*0138*/ 	.byte	0x04, 0x17
        /*013a*/ 	.short	(.L_17055 - .L_17054)
.L_17054:
        /*013c*/ 	.word	0x00000000
        /*0140*/ 	.short	0x0002
        /*0142*/ 	.short	0x0010
        /*0144*/ 	.byte	0x00, 0xf5, 0x21, 0x00


	//----- nvinfo : EIATTR_KPARAM_INFO
	.align		4
.L_17055:
        /*0148*/ 	.byte	0x04, 0x17
        /*014a*/ 	.short	(.L_17057 - .L_17056)
.L_17056:
        /*014c*/ 	.word	0x00000000
        /*0150*/ 	.short	0x0001
        /*0152*/ 	.short	0x0008
        /*0154*/ 	.byte	0x00, 0xf5, 0x21, 0x00


	//----- nvinfo : EIATTR_KPARAM_INFO
	.align		4
.L_17057:
        /*0158*/ 	.byte	0x04, 0x17
        /*015a*/ 	.short	(.L_17059 - .L_17058)
.L_17058:
        /*015c*/ 	.word	0x00000000
        /*0160*/ 	.short	0x0000
        /*0162*/ 	.short	0x0000
        /*0164*/ 	.byte	0x00, 0xf5, 0x21, 0x00


	//----- nvinfo : EIATTR_SPARSE_MMA_MASK
	.align		4
.L_17059:
        /*0168*/ 	.byte	0x03, 0x50
        /*016a*/ 	.short	0x0000


	//----- nvinfo : EIATTR_MAXREG_COUNT
	.align		4
        /*016c*/ 	.byte	0x03, 0x1b
        /*016e*/ 	.short	0x00ff


	//----- nvinfo : EIATTR_NUM_BARRIERS
	.align		4
        /*0170*/ 	.byte	0x02, 0x4c
        /*0172*/ 	.byte	0x01
	.zero		1


	//----- nvinfo : EIATTR_EXTERNS
	.align		4
        /*0174*/ 	.byte	0x04, 0x0f
        /*0176*/ 	.short	(.L_17061 - .L_17060)


	//   ....[0]....
	.align		4
.L_17060:
        /*0178*/ 	.word	index@(__assertfail)


	//----- nvinfo : EIATTR_MERCURY_ISA_VERSION
	.align		4
.L_17061:
        /*017c*/ 	.byte	0x03, 0x5f
        /*017e*/ 	.short	0x0101


	//----- nvinfo : EIATTR_COOP_GROUP_MASK_REGIDS
	.align		4
        /*0180*/ 	.byte	0x04, 0x29
        /*0182*/ 	.short	(.L_17063 - .L_17062)


	//   ....[0]....
.L_17062:
        /*0184*/ 	.word	0xffffffff


	//   ....[1]....
        /*0188*/ 	.word	0xffffffff


	//   ....[2]....
        /*018c*/ 	.word	0xffffffff


	//   ....[3]....
        /*0190*/ 	.word	0xffffffff


	//   ....[4]....
        /*0194*/ 	.word	0xffffffff


	//   ....[5]....
        /*0198*/ 	.word	0xffffffff


	//   ....[6]....
        /*019c*/ 	.word	0xffffffff


	//   ....[7]....
        /*01a0*/ 	.word	0xffffffff


	//   ....[8]....
        /*01a4*/ 	.word	0xffffffff


	//   ....[9]....
        /*01a8*/ 	.word	0xffffffff


	//   ....[10]....
        /*01ac*/ 	.word	0xffffffff


	//   ....[11]....
        /*01b0*/ 	.word	0xffffffff


	//   ....[12]....
        /*01b4*/ 	.word	0xffffffff


	//   ....[13]....
        /*01b8*/ 	.word	0xffffffff


	//   ....[14]....
        /*01bc*/ 	.word	0xffffffff


	//   ....[15]....
        /*01c0*/ 	.word	0xffffffff


	//   ....[16]....
        /*01c4*/ 	.word	0x0500000f


	//   ....[17]....
        /*01c8*/ 	.word	0x0500000f


	//   ....[18]....
        /*01cc*/ 	.word	0x0500000f


	//   ....[19]....
        /*01d0*/ 	.word	0x0500000f


	//   ....[20]....
        /*01d4*/ 	.word	0x0500000f


	//----- nvinfo : EIATTR_COOP_GROUP_INSTR_OFFSETS
	.align		4
.L_17063:
        /*01d8*/ 	.byte	0x04, 0x28
        /*01da*/ 	.short	(.L_17065 - .L_17064)


	//   ....[0]....
.L_17064:
        /*01dc*/ 	.word	0x000003c0


	//   ....[1]....
        /*01e0*/ 	.word	0x000003e0


	//   ....[2]....
        /*01e4*/ 	.word	0x00000400


	//   ....[3]....
        /*01e8*/ 	.word	0x00000420


	//   ....[4]....
        /*01ec*/ 	.word	0x00000440


	//   ....[5]....
        /*01f0*/ 	.word	0x00000540


	//   ....[6]....
        /*01f4*/ 	.word	0x00000560


	//   ....[7]....
        /*01f8*/ 	.word	0x00000590


	//   ....[8]....
        /*01fc*/ 	.word	0x000013e0


	//   ....[9]....
        /*0200*/ 	.word	0x00001410


	//   ....[10]....
        /*0204*/ 	.word	0x00001430


	//   ....[11]....
        /*0208*/ 	.word	0x00001450


	//   ....[12]....
        /*020c*/ 	.word	0x00001470


	//   ....[13]....
        /*0210*/ 	.word	0x000014c0


	//   ....[14]....
        /*0214*/ 	.word	0x000014e0


	//   ....[15]....
        /*0218*/ 	.word	0x00001500


	//   ....[16]....
        /*021c*/ 	.word	0x000023e0


	//   ....[17]....
        /*0220*/ 	.word	0x00002440


	//   ....[18]....
        /*0224*/ 	.word	0x000024a0


	//   ....[19]....
        /*0228*/ 	.word	0x00002500


	//   ....[20]....
        /*022c*/ 	.word	0x00002560


	//----- nvinfo : EIATTR_VRC_CTA_INIT_COUNT
	.align		4
.L_17065:
        /*0230*/ 	.byte	0x02, 0x4a
	.zero		1
	.zero		1


	//----- nvinfo : EIATTR_SYSCALL_OFFSETS
	.align		4
        /*0234*/ 	.byte	0x04, 0x46
        /*0236*/ 	.short	(.L_17067 - .L_17066)


	//   ....[0]....
.L_17066:
        /*0238*/ 	.word	0x00000320


	//----- nvinfo : EIATTR_EXIT_INSTR_OFFSETS
	.align		4
.L_17067:
        /*023c*/ 	.byte	0x04, 0x1c
        /*023e*/ 	.short	(.L_17069 - .L_17068)


	//   ....[0]....
.L_17068:
        /*0240*/ 	.word	0x000000d0


	//   ....[1]....
        /*0244*/ 	.word	0x00002200


	//   ....[2]....
        /*0248*/ 	.word	0x00002230


	//   ....[3]....
        /*024c*/ 	.word	0x00002390


	//----- nvinfo : EIATTR_CRS_STACK_SIZE
	.align		4
.L_17069:
        /*0250*/ 	.byte	0x04, 0x1e
        /*0252*/ 	.short	(.L_17071 - .L_17070)
.L_17070:
        /*0254*/ 	.word	0x00000000


	//----- nvinfo : EIATTR_CBANK_PARAM_SIZE
	.align		4
.L_17071:
        /*0258*/ 	.byte	0x03, 0x19
        /*025a*/ 	.short	0x008c


	//----- nvinfo : EIATTR_PARAM_CBANK
	.align		4
        /*025c*/ 	.byte	0x04, 0x0a
        /*025e*/ 	.short	(.L_17073 - .L_17072)
	.align		4
.L_17072:
        /*0260*/ 	.word	index@(.nv.constant0._ZN4vllm25paged_attention_v2_kernelIthLi32ELi32ELi128ELNS_18Fp8KVCacheDataTypeE1ELb0ELi512EEEvPfS2_PT_PKS3_PKT0_S9_ifPKiSB_iPKfiiiSD_SD_iiiii)
        /*0264*/ 	.short	0x0380
        /*0266*/ 	.short	0x008c


	//----- nvinfo : EIATTR_SW_WAR
	.align		4
.L_17073:
        /*0268*/ 	.byte	0x04, 0x36
        /*026a*/ 	.short	(.L_17075 - .L_17074)
.L_17074:
        /*026c*/ 	.word	0x00000008
.L_17075:


//--------------------- .nv.info._ZN4vllm25paged_attention_v2_kernelIthLi256ELi32ELi128ELNS_18Fp8KVCacheDataTypeE1ELb1ELi512EEEvPfS2_PT_PKS3_PKT0_S9_ifPKiSB_iPKfiiiSD_SD_iiiii --------------------------
	.section	.nv.info._ZN4vllm25paged_attention_v2_kernelIthLi256ELi32ELi128ELNS_18Fp8KVCacheDataTypeE1ELb1ELi512EEEvPfS2_PT_PKS3_PKT0_S9_ifPKiSB_iPKfiiiSD_SD_iiiii,"",@"SHT_CUDA_INFO"
	.sectionflags	@""
	.align	4


	//----- nvinfo : EIATTR_CUDA_API_VERSION
	.align		4
        /*0000*/ 	.byte	0x04, 0x37
        /*0002*/ 	.short	(.L_17077 - .L_17076)
.L_17076:
        /*0004*/ 	.word	0x00000082


	//----- nvinfo : EIATTR_KPARAM_INFO
	.align		4
.L_17077:
        /*0008*/ 	.byte	0x04, 0x17
        /*000a*/ 	.short	(.L_17079 - .L_17078)
.L_17078:
        /*000c*/ 	.word	0x00000000
        /*0010*/ 	.short	0x0015
        /*0012*/ 	.short	0x0088
        /*0014*/ 	.byte	0x00, 0xf0, 0x11, 0x00


	//----- nvinfo : EIATTR_KPARAM_INFO
	.align		4
.L_17079:
        /*0018*/ 	.byte	0x04, 0x17
        /*001a*/ 	.short	(.L_17081 - .L_17080)
.L_17080:
        /*001c*/ 	.word	0x00000000
        /*0020*/ 	.short	0x0014
        /*0022*/ 	.short	0x0084
        /*0024*/ 	.byte	0x00, 0xf0, 0x11, 0x00


	//----- nvinfo : EIATTR_KPARAM_INFO
	.align		4
.L_17081:
        /*0028*/ 	.byte	0x04, 0x17
        /*002a*/ 	.short	(.L_17083 - .L_17082)
.L_17082:
        /*002c*/ 	.word	0x00000000
        /*0030*/ 	.short	0x0013
        /*0032*/ 	.short	0x0080
        /*0034*/ 	.byte	0x00, 0xf0, 0x11, 0x00


	//----- nvinfo : EIATTR_KPARAM_INFO
	.align		4
.L_17083:
        /*0038*/ 	.byte	0x04, 0x17
        /*003a*/ 	.short	(.L_17085 - .L_17084)
.L_17084:
        /*003c*/ 	.word	0x00000000
        /*0040*/ 	.short	0x0012
        /*0042*/ 	.short	0x007c
        /*0044*/ 	.byte	0x00, 0xf0, 0x11, 0x00


	//----- nvinfo : EIATTR_KPARAM_INFO
	.align		4
.L_17085:
        /*0048*/ 	.byte	0x04, 0x17
        /*004a*/ 	.short	(.L_17087 - .L_17086)
.L_17086:
        /*004c*/ 	.word	0x00000000
        /*0050*/ 	.short	0x0011
        /*0052*/ 	.short	0x0078
        /*0054*/ 	.byte	0x00, 0xf0, 0x11, 0x00


	//----- nvinfo : EIATTR_KPARAM_INFO
	.align		4
.L_17087:
        /*0058*/ 	.byte	0x04, 0x17
        /*005a*/ 	.short	(.L_17089 - .L_17088)
.L_17088:
        /*005c*/ 	.word	0x00000000
        /*0060*/ 	.short	0x0010
        /*0062*/ 	.short	0x0070
        /*0064*/ 	.byte	0x00, 0xf5, 0x21, 0x00


	//----- nvinfo : EIATTR_KPARAM_INFO
	.align		4
.L_17089:
        /*0068*/ 	.byte	0x04, 0x17
        /*006a*/ 	.short	(.L_17091 - .L_17090)
.L_17090:
        /*006c*/ 	.word	0x00000000
        /*0070*/ 	.short	0x000f
        /*0072*/ 	.short	0x0068
        /*0074*/ 	.byte	0x00, 0xf5, 0x21, 0x00


	//----- nvinfo : EIATTR_KPARAM_INFO
	.align		4
.L_17091:
        /*0078*/ 	.byte	0x04, 0x17
        /*007a*/ 	.short	(.L_17093 - .L_17092)
.L_17092:
        /*007c*/ 	.word	0x00000000
        /*0080*/ 	.short	0x000e
        /*0082*/ 	.short	0x0060
        /*0084*/ 	.byte	0x00, 0xf0, 0x11, 0x00


	//----- nvinfo : EIATTR_KPARAM_INFO
	.align		4
.L_17093:
        /*0088*/ 	.byte	0x04, 0x17
        /*008a*/ 	.short	(.L_17095 - .L_17094)
.L_17094:
        /*008c*/ 	.word	0x00000000
        /*0090*/ 	.short	0x000d
        /*0092*/ 	.short	0x005c
        /*0094*/ 	.byte	0x00, 0xf0, 0x11, 0x00


	//----- nvinfo : EIATTR_KPARAM_INFO
	.align		4
.L_17095:
        /*0098*/ 	.byte	0x04, 0x17
        /*009a*/ 	.short	(.L_17097 - .L_17096)
.L_17096:
        /*009c*/ 	.word	0x00000000
        /*00a0*/ 	.short	0x000c
        /*00a2*/ 	.short	0x0058
        /*00a4*/ 	.byte	0x00, 0xf0, 0x11, 0x00


	//----- nvinfo : EIATTR_KPARAM_INFO
	.align		4
.L_17097:
        /*00a8*/ 	.byte	0x04, 0x17
        /*00aa*/ 	.short	(.L_17099 - .L_17098)
.L_17098:
        /*00ac*/ 	.word	0x00000000
        /*00b0*/ 	.short	0x000b
        /*00b2*/ 	.short	0x0050
        /*00b4*/ 	.byte	0x00, 0xf5, 0x21, 0x00


	//----- nvinfo : EIATTR_KPARAM_INFO
	.align		4
.L_17099:
        /*00b8*/ 	.byte	0x04, 0x17
        /*00ba*/ 	.short	(.L_17101 - .L_17100)
.L_17100:
        /*00bc*/ 	.word	0x00000000
        /*00c0*/ 	.short	0x000a
        /*00c2*/ 	.short	0x0048
        /*00c4*/ 	.byte	0x00, 0xf0, 0x11, 0x00


	//----- nvinfo : EIATTR_KPARAM_INFO
	.align		4
.L_17101:
        /*00c8*/ 	.byte	0x04, 0x17
        /*00ca*/ 	.short	(.L_17103 - .L_17102)
.L_17102:
        /*00cc*/ 	.word	0x00000000
        /*00d0*/ 	.short	0x0009
        /*00d2*/ 	.short	0x0040
        /*00d4*/ 	.byte	0x00, 0xf5, 0x21, 0x00


	//----- nvinfo : EIATTR_KPARAM_INFO
	.align		4
.L_17103:
        /*00d8*/ 	.byte	0x04, 0x17
        /*00da*/ 	.short	(.L_17105 - .L_17104)
.L_17104:
        /*00dc*/ 	.word	0x00000000
        /*00e0*/ 	.short	0x0008
        /*00e2*/ 	.short	0x0038
        /*00e4*/ 	.byte	0x00, 0xf5, 0x21, 0x00


	//----- nvinfo : EIATTR_KPARAM_INFO
	.align		4
.L_17105:
        /*00e8*/ 	.byte	0x04, 0x17
        /*00ea*/ 	.short	(.L_17107 - .L_17106)
.L_17106:
        /*00ec*/ 	.word	0x00000000
        /*00f0*/ 	.short	0x0007
        /*00f2*/ 	.short	0x0034
        /*00f4*/ 	.byte	0x00, 0xf0, 0x11, 0x00


	//----- nvinfo : EIATTR_KPARAM_INFO
	.align		4
.L_17107:
        /*00f8*/ 	.byte	0x04, 0x17
        /*00fa*/ 	.short	(.L_17109 - .L_17108)
.L_17108:
        /*00fc*/ 	.word	0x00000000
        /*0100*/ 	.short	0x0006
        /*0102*/ 	.short	0x0030
        /*0104*/ 	.byte	0x00, 0xf0, 0x11, 0x00


	//----- nvinfo : EIATTR_KPARAM_INFO
	.align		4
.L_17109:
        /*0108*/ 	.byte	0x04, 0x17
        /*010a*/ 	.short	(.L_17111 - .L_17110)
.L_17110:
        /*010c*/ 	.word	0x00000000
        /*0110*/ 	.short	0x0005
        /*0112*/ 	.short	0x0028
        /*0114*/ 	.byte	0x00, 0xf5, 0x21, 0x00


	//----- nvinfo : EIATTR_KPARAM_INFO
	.align		4
.L_17111:
        /*0118*/ 	.byte	0x04, 0x17
        /*011a*/ 	.short	(.L_17113 - .L_17112)
.L_17112:
        /*011c*/ 	.word	0x00000000
        /*0120*/ 	.short	0x0004
        /*0122*/ 	.short	0x0020
        /*0124*/ 	.byte	0x00, 0xf5, 0x21, 0x00


	//----- nvinfo : EIATTR_KPARAM_INFO
	.align		4
.L_17113:
        /*0128*/ 	.byte	0x04, 0x17
        /*012a*/ 	.short	(.L_17115 - .L_17114)
.L_17114:
        /*012c*/ 	.word	0x00000000
        /*0130*/ 	.short	0x0003
        /*0132*/ 	.short	0x0018
        /*0134*/ 	.byte	0x00, 0xf5, 0x21, 0x00


	//----- nvinfo : EIATTR_KPARAM_INFO
	.align		4
.L_17115:
        /*0138*/ 	.byte	0x04, 0x17
        /*013a*/ 	.short	(.L_17117 - .L_17116)
.L_17116:
        /*013c*/ 	.word	0x00000000
        /*0140*/ 	.short	0x0002
        /*0142*/ 	.short	0x0010
        /*0144*/ 	.byte	0x00, 0xf5, 0x21, 0x00


	//----- nvinfo : EIATTR_KPARAM_INFO
	.align		4
.L_17117:
        /*0148*/ 	.byte	0x04, 0x17
        /*014a*/ 	.short	(.L_17119 - .L_17118)
.L_17118:
        /*014c*/ 	.word	0x00000000
        /*0150*/ 	.short	0x0001
        /*0152*/ 	.short	0x0008
        /*0154*/ 	.byte	0x00, 0xf5, 0x21, 0x00


	//----- nvinfo : EIATTR_KPARAM_INFO
	.align		4
.L_17119:
        /*0158*/ 	.byte	0x04, 0x17
        /*015a*/ 	.short	(.L_17121 - .L_17120)
.L_17120:
        /*015c*/ 	.word	0x00000000
        /*0160*/ 	.short	0x0000
        /*0162*/ 	.short	0x0000
        /*0164*/ 	.byte	0x00, 0xf5, 0x21, 0x00


	//----- nvinfo : EIATTR_SPARSE_MMA_MASK
	.align		4
.L_17121:
        /*0168*/ 	.byte	0x03, 0x50
        /*016a*/ 	.short	0x0000


	//----- nvinfo : EIATTR_MAXREG_COUNT
	.align		4
        /*016c*/ 	.byte	0x03, 0x1b
        /*016e*/ 	.short	0x00ff


	//----- nvinfo : EIATTR_NUM_BARRIERS
	.align		4
        /*0170*/ 	.byte	0x02, 0x4c
        /*0172*/ 	.byte	0x01
	.zero		1


	//----- nvinfo : EIATTR_EXTERNS
	.align		4
        /*0174*/ 	.byte	0x04, 0x0f
        /*0176*/ 	.short	(.L_17123 - .L_17122)


	//   ....[0]....
	.align		4
.L_17122:
        /*0178*/ 	.word	index@(__assertfail)


	//----- nvinfo : EIATTR_MERCURY_ISA_VERSION
	.align		4
.L_17123:
        /*017c*/ 	.byte	0x03, 0x5f
        /*017e*/ 	.short	0x0101


	//----- nvinfo : EIATTR_COOP_GROUP_MASK_REGIDS
	.align		4
        /*0180*/ 	.byte	0x04, 0x29
        /*0182*/ 	.short	(.L_17125 - .L_17124)


	//   ....[0]....
.L_17124:
        /*0184*/ 	.word	0xffffffff


	//   ....[1]....
        /*0188*/ 	.word	0xffffffff


	//   ....[2]....
        /*018c*/ 	.word	0xffffffff


	//   ....[3]....
        /*0190*/ 	.word	0xffffffff


	//   ....[4]....
        /*0194*/ 	.word	0xffffffff


	//   ....[5]....
        /*0198*/ 	.word	0xffffffff


	//   ....[6]....
        /*019c*/ 	.word	0xffffffff


	//   ....[7]....
        /*01a0*/ 	.word	0xffffffff


	//   ....[8]....
        /*01a4*/ 	.word	0xffffffff


	//   ....[9]....
        /*01a8*/ 	.word	0xffffffff


	//   ....[10]....
        /*01ac*/ 	.word	0xffffffff


	//   ....[11]....
        /*01b0*/ 	.word	0xffffffff


	//   ....[12]....
        /*01b4*/ 	.word	0xffffffff


	//   ....[13]....
        /*01b8*/ 	.word	0xffffffff


	//   ....[14]....
        /*01bc*/ 	.word	0xffffffff


	//   ....[15]....
        /*01c0*/ 	.word	0xffffffff


	//   ....[16]....
        /*01c4*/ 	.word	0xffffffff


	//   ....[17]....
        /*01c8*/ 	.word	0xffffffff


	//   ....[18]....
        /*01cc*/ 	.word	0xffffffff


	//   ....[19]....
        /*01d0*/ 	.word	0xffffffff


	//   ....[20]....
        /*01d4*/ 	.word	0xffffffff


	//   ....[21]....
        /*01d8*/ 	.word	0xffffffff


	//   ....[22]....
        /*01dc*/ 	.word	0xffffffff


	//   ....[23]....
        /*01e0*/ 	.word	0xffffffff


	//   ....[24]....
        /*01e4*/ 	.word	0xffffffff


	//   ....[25]....
        /*01e8*/ 	.word	0xffffffff


	//   ....[26]....
        /*01ec*/ 	.word	0xffffffff


	//   ....[27]....
        /*01f0*/ 	.word	0xffffffff


	//   ....[28]....
        /*01f4*/ 	.word	0xffffffff


	//   ....[29]....
        /*01f8*/ 	.word	0xffffffff


	//   ....[30]....
        /*01fc*/ 	.word	0xffffffff


	//   ....[31]....
        /*0200*/ 	.word	0xffffffff


	//   ....[32]....
        /*0204*/ 	.word	0xffffffff


	//   ....[33]....
        /*0208*/ 	.word	0xffffffff


	//   ....[34]....
        /*020c*/ 	.word	0xffffffff


	//   ....[35]....
        /*0210*/ 	.word	0xffffffff


	//   ....[36]....
        /*0214*/ 	.word	0xffffffff


	//   ....[37]....
        /*0218*/ 	.word	0xffffffff


	//   ....[38]....
        /*021c*/ 	.word	0xffffffff


	//   ....[39]....
        /*0220*/ 	.word	0xffffffff


	//   ....[40]....
        /*0224*/ 	.word	0xffffffff


	//   ....[41]....
        /*0228*/ 	.word	0xffffffff


	//   ....[42]....
        /*022c*/ 	.word	0xffffffff


	//   ....[43]....
        /*0230*/ 	.word	0xffffffff


	//   ....[44]....
        /*0234*/ 	.word	0xffffffff


	//   ....[45]....
        /*0238*/ 	.word	0xffffffff


	//   ....[46]....
        /*023c*/ 	.word	0xffffffff


	//   ....[47]....
        /*0240*/ 	.word	0xffffffff


	//   ....[48]....
        /*0244*/ 	.word	0x0500000f


	//   ....[49]....
        /*0248*/ 	.word	0x0500000f


	//   ....[50]....
        /*024c*/ 	.word	0x0500000f


	//   ....[51]....
        /*0250*/ 	.word	0x0500000f


	//   ....[52]....
        /*0254*/ 	.word	0x0500000f


	//   ....[53]....
        /*0258*/ 	.word	0x0500000f


	//   ....[54]....
        /*025c*/ 	.word	0x0500000f


	//   ....[55]....
        /*0260*/ 	.word	0x0500000f


	//   ....[56]....
        /*0264*/ 	.word	0x0500000f


	//   ....[57]....
        /*0268*/ 	.word	0x0500000f


	//   ....[58]....
        /*026c*/ 	.word	0x0500000f


	//   ....[59]....
        /*0270*/ 	.word	0x0500000f


	//   ....[60]....
        /*0274*/ 	.word	0x0500000f


	//   ....[61]....
        /*0278*/ 	.word	0x0500000f


	//   ....[62]....
        /*027c*/ 	.word	0x0500000f


	//   ....[63]....
        /*0280*/ 	.word	0x0500000f


	//   ....[64]....
        /*0284*/ 	.word	0x0500000f


	//   ....[65]....
        /*0288*/ 	.word	0x0500000f


	//   ....[66]....
        /*028c*/ 	.word	0x0500000f


	//   ....[67]....
        /*0290*/ 	.word	0x0500000f


	//   ....[68]....
        /*0294*/ 	.word	0x0500000f


	//   ....[69]....
        /*0298*/ 	.word	0x0500000f


	//   ....[70]....
        /*029c*/ 	.word	0x0500000f


	//   ....[71]....
        /*02a0*/ 	.word	0x0500000f


	//   ....[72]....
        /*02a4*/ 	.word	0x0500000f


	//   ....[73]....
        /*02a8*/ 	.word	0x0500000f


	//   ....[74]....
        /*02ac*/ 	.word	0x0500000f


	//   ....[75]....
        /*02b0*/ 	.word	0x0500000f


	//   ....[76]....
        /*02b4*/ 	.word	0x0500000f


	//   ....[77]....
        /*02b8*/ 	.word	0x0500000f


	//   ....[78]....
        /*02bc*/ 	.word	0x0500000f


	//   ....[79]....
        /*02c0*/ 	.word	0x0500000f


	//   ....[80]....
        /*02c4*/ 	.word	0x0500000f


	//   ....[81]....
        /*02c8*/ 	.word	0x0500000f


	//   ....[82]....
        /*02cc*/ 	.word	0x0500000f


	//   ....[83]....
        /*02d0*/ 	.word	0x0500000f


	//   ....[84]....
        /*02d4*/ 	.word	0x0500000f


	//   ....[85]....
        /*02d8*/ 	.word	0x0500000f


	//   ....[86]....
        /*02dc*/ 	.word	0x0500000f


	//   ....[87]....
        /*02e0*/ 	.word	0x0500000f


	//   ....[88]....
        /*02e4*/ 	.word	0x0500000f


	//   ....[89]....
        /*02e8*/ 	.word	0x0500000f


	//   ....[90]....
        /*02ec*/ 	.word	0x0500000f


	//   ....[91]....
        /*02f0*/ 	.word	0x0500000f


	//   ....[92]....
        /*02f4*/ 	.word	0x0500000f


	//   ....[93]....
        /*02f8*/ 	.word	0x0500000f


	//   ....[94]....
        /*02fc*/ 	.word	0x0500000f


	//   ....[95]....
        /*0300*/ 	.word	0x0500000f


	//   ....[96]....
        /*0304*/ 	.word	0x0500000f


	//   ....[97]....
        /*0308*/ 	.word	0x0500000f


	//   ....[98]....
        /*030c*/ 	.word	0x0500000f


	//   ....[99]....
        /*0310*/ 	.word	0x0500000f


	//   ....[100]....
        /*0314*/ 	.word	0x0500000f


	//   ....[101]....
        /*0318*/ 	.word	0x0500000f


	//   ....[102]....
        /*031c*/ 	.word	0x0500000f


	//   ....[103]....
        /*0320*/ 	.word	0x0500000f


	//   ....[104]....
        /*0324*/ 	.word	0x0500000f


	//   ....[105]....
        /*0328*/ 	.word	0x0500000f


	//   ....[106]....
        /*032c*/ 	.word	0x0500000f


	//   ....[107]....
        /*0330*/ 	.word	0x0500000f


	//   ....[108]....
        /*0334*/ 	.word	0x0500000f


	//   ....[109]....
        /*0338*/ 	.word	0x0500000f


	//   ....[110]....
        /*033c*/ 	.word	0x0500000f


	//   ....[111]....
        /*0340*/ 	.word	0x0500000f


	//   ....[112]....
        /*0344*/ 	.word	0x0500000f


	//   ....[113]....
        /*0348*/ 	.word	0x0500000f


	//   ....[114]....
        /*034c*/ 	.word	0x0500000f


	//   ....[115]....
        /*0350*/ 	.word	0x0500000f


	//   ....[116]....
        /*0354*/ 	.word	0x0500000f


	//----- nvinfo : EIATTR_COOP_GROUP_INSTR_OFFSETS
	.align		4
.L_17125:
        /*0358*/ 	.byte	0x04, 0x28
        /*035a*/ 	.short	(.L_17127 - .L_17126)


	//   ....[0]....
.L_17126:
        /*035c*/ 	.word	0x00000b80


	//   ....[1]....
        /*0360*/ 	.word	0x00000ba0


	//   ....[2]....
        /*0364*/ 	.word	0x00000bc0


	//   ....[3]....
        /*0368*/ 	.word	0x00000be0


	//   ....[4]....
        /*036c*/ 	.word	0x00000c00


	//   ....[5]....
        /*0370*/ 	.word	0x00000d10


	//   ....[6]....
        /*0374*/ 	.word	0x00000d30


	//   ....[7]....
        /*0378*/ 	.word	0x00000d50


	//   ....[8]....
        /*037c*/ 	.word	0x00001b90


	//   ....[9]....
        /*0380*/ 	.word	0x00001bc0


	//   ....[10]....
        /*0384*/ 	.word	0x00001be0


	//   ....[11]....
        /*0388*/ 	.word	0x00001c00


	//   ....[12]....
        /*038c*/ 	.word	0x00001c20


	//   ....[13]....
        /*0390*/ 	.word	0x00001c70


	//   ....[14]....
        /*0394*/ 	.word	0x00001c90


	//   ....[15]....
        /*0398*/ 	.word	0x00001cb0


	//   ....[16]....
        /*039c*/ 	.word	0x00002c80


	//   ....[17]....
        /*03a0*/ 	.word	0x00002cc0


	//   ....[18]....
        /*03a4*/ 	.word	0x00002d00


	//   ....[19]....
        /*03a8*/ 	.word	0x00002d40


	//   ....[20]....
        /*03ac*/ 	.word	0x00002d80


	//   ....[21]....
        /*03b0*/ 	.word	0x00002dc0


	//   ....[22]....
        /*03b4*/ 	.word	0x00002e10


	//   ....[23]....
        /*03b8*/ 	.word	0x00002e60


	//   ....[24]....
        /*03bc*/ 	.word	0x00002ea0


	//   ....[25]....
        /*03c0*/ 	.word	0x00002ee0


	//   ....[26]....
        /*03c4*/ 	.word	0x00002f20


	//   ....[27]....
        /*03c8*/ 	.word	0x00002f60


	//   ....[28]....
        /*03cc*/ 	.word	0x00002fa0


	//   ....[29]....
        /*03d0*/ 	.word	0x00002fe0


	//   ....[30]....
        /*03d4*/ 	.word	0x00003010


	//   ....[31]....
        /*03d8*/ 	.word	0x00003050


	//   ....[32]....
        /*03dc*/ 	.word	0x00003080


	//   ....[33]....
        /*03e0*/ 	.word	0x000030c0


	//   ....[34]....
        /*03e4*/ 	.word	0x00003100


	//   ....[35]....
        /*03e8*/ 	.word	0x00003140


	//   ....[36]....
        /*03ec*/ 	.word	0x000031b0


	//   ....[37]....
        /*03f0*/ 	.word	0x000031e0


	//   ....[38]....
        /*03f4*/ 	.word	0x00003200


	//   ....[39]....
        /*03f8*/ 	.word	0x00003220


	//   ....[40]....
        /*03fc*/ 	.word	0x00003240


	//   ....[41]....
        /*0400*/ 	.word	0x00003260


	//   ....[42]....
        /*0404*/ 	.word	0x00003270


	//   ....[43]....
        /*0408*/ 	.word	0x00003290


	//   ....[44]....
        /*040c*/ 	.word	0x000032c0


	//   ....[45]....
        /*0410*/ 	.word	0x000032e0


	//   ....[46]....
        /*0414*/ 	.word	0x00003300


	//   ....[47]....
        /*0418*/ 	.word	0x00003320


	//   ....[48]....
        /*041c*/ 	.word	0x00004920


	//   ....[49]....
        /*0420*/ 	.word	0x00004980


	//   ....[50]....
        /*0424*/ 	.word	0x000049e0


	//   ....[51]....
        /*0428*/ 	.word	0x00004a40


	//   ....[52]....
        /*042c*/ 	.word	0x00004aa0


	//   ....[53]....
        /*0430*/ 	.word	0x00004b20


	//   ....[54]....
        /*0434*/ 	.word	0x00004b80


	//   ....[55]....
        /*0438*/ 	.word	0x00004be0


	//   ....[56]....
        /*043c*/ 	.word	0x00004c60


	//   ....[57]....
        /*0440*/ 	.word	0x00004cc0


	//   ....[58]....
        /*0444*/ 	.word	0x00004d40


	//   ....[59]....
        /*0448*/ 	.word	0x00004da0


	//   ....[60]....
        /*044c*/ 	.word	0x00004e20


	//   ....[61]....
        /*0450*/ 	.word	0x00004e80


	//   ....[62]....
        /*0454*/ 	.word	0x00004f00


	//   ....[63]....
        /*0458*/ 	.word	0x00004f60


	//   ....[64]....
        /*045c*/ 	.word	0x00004fe0


	//   ....[65]....
        /*0460*/ 	.word	0x00005040


	//   ....[66]....
        /*0464*/ 	.word	0x000050c0


	//   ....[67]....
        /*0468*/ 	.word	0x00005120


	//   ....[68]....
        /*046c*/ 	.word	0x000051a0


	//   ....[69]....
        /*0470*/ 	.word	0x00005200


	//   ....[70]....
        /*0474*/ 	.word	0x00005280


	//   ....[71]....
        /*0478*/ 	.word	0x000052e0


	//   ....[72]....
        /*047c*/ 	.word	0x00005360


	//   ....[73]....
        /*0480*/ 	.word	0x000053c0


	//   ....[74]....
        /*0484*/ 	.word	0x00005440


	//   ....[75]....
        /*0488*/ 	.word	0x000054a0


	//   ....[76]....
        /*048c*/ 	.word	0x00005520


	//   ....[77]....
        /*0490*/ 	.word	0x00005580


	//   ....[78]....
        /*0494*/ 	.word	0x00005600


	//   ....[79]....
        /*0498*/ 	.word	0x00005660


	//   ....[80]....
        /*049c*/ 	.word	0x000056e0


	//   ....[81]....
        /*04a0*/ 	.word	0x00005740


	//   ....[82]....
        /*04a4*/ 	.word	0x000057c0


	//   ....[83]....
        /*04a8*/ 	.word	0x00005820


	//   ....[84]....
        /*04ac*/ 	.word	0x000058a0


	//   ....[85]....
        /*04b0*/ 	.word	0x00005900


	//   ....[86]....
        /*04b4*/ 	.word	0x00005980


	//   ....[87]....
        /*04b8*/ 	.word	0x000059e0


	//   ....[88]....
        /*04bc*/ 	.word	0x00005a60


	//   ....[89]....
        /*04c0*/ 	.word	0x00005ac0


	//   ....[90]....
        /*04c4*/ 	.word	0x00005b40


	//   ....[91]....
        /*04c8*/ 	.word	0x00005ba0


	//   ....[92]....
        /*04cc*/ 	.word	0x00005c20


	//   ....[93]....
        /*04d0*/ 	.word	0x00005c80


	//   ....[94]....
        /*04d4*/ 	.word	0x00005cf0


	//   ....[95]....
        /*04d8*/ 	.word	0x00005d50


	//   ....[96]....
        /*04dc*/ 	.word	0x00005dc0


	//   ....[97]....
        /*04e0*/ 	.word	0x00005e20


	//   ....[98]....
        /*04e4*/ 	.word	0x00005ea0


	//   ....[99]....
        /*04e8*/ 	.word	0x00005f00


	//   ....[100]....
        /*04ec*/ 	.word	0x00005f80


	//   ....[101]....
        /*04f0*/ 	.word	0x00005fe0


	//   ....[102]....
        /*04f4*/ 	.word	0x00006060


	//   ....[103]....
        /*04f8*/ 	.word	0x000060c0


	//   ....[104]....
        /*04fc*/ 	.word	0x00006150


	//   ....[105]....
        /*0500*/ 	.word	0x000061b0


	//   ....[106]....
        /*0504*/ 	.word	0x00006230


	//   ....[107]....
        /*0508*/ 	.word	0x00006290


	//   ....[108]....
        /*050c*/ 	.word	0x00006310


	//   ....[109]....
        /*0510*/ 	.word	0x00006370


	//   ....[110]....
        /*0514*/ 	.word	0x000063f0


	//   ....[111]....
        /*0518*/ 	.word	0x00006450


	//   ....[112]....
        /*051c*/ 	.word	0x000064d0


	//   ....[113]....
        /*0520*/ 	.word	0x00006530


	//   ....[114]....
        /*0524*/ 	.word	0x00006590


	//   ....[115]....
        /*0528*/ 	.word	0x000065f0


	//   ....[116]....
        /*052c*/ 	.word	0x00006660


	//----- nvinfo : EIATTR_VRC_CTA_INIT_COUNT
	.align		4
.L_17127:
        /*0530*/ 	.byte	0x02, 0x4a
	.zero		1
	.zero		1


	//----- nvinfo : EIATTR_SYSCALL_OFFSETS
	.align		4
        /*0534*/ 	.byte	0x04, 0x46
        /*0536*/ 	.short	(.L_17129 - .L_17128)


	//   ....[0]....
.L_17128:
        /*0538*/ 	.word	0x00002b90


	//   ....[1]....
        /*053c*/ 	.word	0x000048c0


	//----- nvinfo : EIATTR_EXIT_INSTR_OFFSETS
	.align		4
.L_17129:
        /*0540*/ 	.byte	0x04, 0x1c
        /*0542*/ 	.short	(.L_17131 - .L_17130)


	//   ....[0]....
.L_17130:
        /*0544*/ 	.word	0x000000b0


	//   ....[1]....
        /*0548*/ 	.word	0x000042f0


	//   ....[2]....
        /*054c*/ 	.word	0x00004330


	//   ....[3]....
        /*0550*/ 	.word	0x000047c0


	//   ....[4]....
        /*0554*/ 	.word	0x000048d0


	//----- nvinfo : EIATTR_CRS_STACK_SIZE
	.align		4
.L_17131:
        /*0558*/ 	.byte	0x04, 0x1e
        /*055a*/ 	.short	(.L_17133 - .L_17132)
.L_17132:
        /*055c*/ 	.word	0x00000000


	//----- nvinfo : EIATTR_CBANK_PARAM_SIZE
	.align		4
.L_17133:
        /*0560*/ 	.byte	0x03, 0x19
        /*0562*/ 	.short	0x008c


	//----- nvinfo : EIATTR_PARAM_CBANK
	.align		4
        /*0564*/ 	.byte	0x04, 0x0a
        /*0566*/ 	.short	(.L_17135 - .L_17134)
	.align		4
.L_17134:
        /*0568*/ 	.word	index@(.nv.constant0._ZN4vllm25paged_attention_v2_kernelIthLi256ELi32ELi128ELNS_18Fp8KVCacheDataTypeE1ELb1ELi512EEEvPfS2_PT_PKS3_PKT0_S9_ifPKiSB_iPKfiiiSD_SD_iiiii)
        /*056c*/ 	.short	0x0380
        /*056e*/ 	.short	0x008c


	//----- nvinfo : EIATTR_SW_WAR
	.align		4
.L_17135:
        /*0570*/ 	.byte	0x04, 0x36
        /*0572*/ 	.short	(.L_17137 - .L_17136)
.L_17136:
        /*0574*/ 	.word	0x00000008
.L_17137:


//--------------------- .nv.info._ZN4vllm25paged_attention_v2_kernelIthLi192ELi32ELi128ELNS_18Fp8KVCacheDataTypeE1ELb1ELi512EEEvPfS2_PT_PKS3_PKT0_S9_ifPKiSB_iPKfiiiSD_SD_iiiii --------------------------
	.section	.nv.info._ZN4vllm25paged_attention_v2_kernelIthLi192ELi32ELi128ELNS_18Fp8KVCacheDataTypeE1ELb1ELi512EEEvPfS2_PT_PKS3_PKT0_S9_ifPKiSB_iPKfiiiSD_SD_iiiii,"",@"SHT_CUDA_INFO"
	.sectionflags	@""
	.align	4


	//----- nvinfo : EIATTR_CUDA_API_VERSION
	.align		4
        /*0000*/ 	.byte	0x04, 0x37
        /*0002*/ 	.short	(.L_17139 - .L_17138)
.L_17138:
        /*0004*/ 	.word	0x00000082


	//----- nvinfo : EIATTR_KPARAM_INFO
	.align		4
.L_17139:
        /*0008*/ 	.byte	0x04, 0x17
        /*000a*/ 	.short	(.L_17141 - .L_17140)
.L_17140:
        /*000c*/ 	.word	0x00000000
        /*0010*/ 	.short	0x0015
        /*0012*/ 	.short	0x0088
        /*0014*/ 	.byte	0x00, 0xf0, 0x11, 0x00


	//----- nvinfo : EIATTR_KPARAM_INFO
	.align		4
.L_17141:
        /*0018*/ 	.byte	0x04, 0x17
        /*001a*/ 	.short	(.L_17143 - .L_17142)
.L_17142:
        /*001c*/ 	.word	0x00000000
        /*0020*/ 	.short	0x0014
        /*0022*/ 	.short	0x0084
        /*0024*/ 	.byte	0x00, 0xf0, 0x11, 0x00


	//----- nvinfo : EIATTR_KPARAM_INFO
	.align		4
.L_17143:
        /*0028*/ 	.byte	0x04, 0x17
        /*002a*/ 	.short	(.L_17145 - .L_17144)
.L_17144:
        /*002c*/ 	.word	0x00000000
        /*0030*/ 	.short	0x0013
        /*0032*/ 	.short	0x0080
        /*0034*/ 	.byte	0x00, 0xf0, 0x11, 0x00


	//----- nvinfo : EIATTR_KPARAM_INFO
	.align		4
.L_17145:
        /*0038*/ 	.byte	0x04, 0x17
        /*003a*/ 	.short	(.L_17147 - .L_17146)
.L_17146:
        /*003c*/ 	.word	0x00000000
        /*0040*/ 	.short	0x0012
        /*0042*/ 	.short	0x007c
        /*0044*/ 	.byte	0x00, 0xf0, 0x11, 0x00


	//----- nvinfo : EIATTR_KPARAM_INFO
	.align		4
.L_17147:
        /*0048*/ 	.byte	0x04, 0x17
        /*004a*/ 	.short	(.L_17149 - .L_17148)
.L_17148:
        /*004c*/ 	.word	0x00000000
        /*0050*/ 	.short	0x0011
        /*0052*/ 	.short	0x0078
        /*0054*/ 	.byte	0x00, 0xf0, 0x11, 0x00


	//----- nvinfo : EIATTR_KPARAM_INFO
	.align		4
.L_17149:
        /*0058*/ 	.byte	0x04, 0x17
        /*005a*/ 	.short	(.L_17151 - .L_17150)
.L_17150:
        /*005c*/ 	.word	0x00000000
        /*0060*/ 	.short	0x0010
        /*0062*/ 	.short	0x0070
        /*0064*/ 	.byte	0x00, 0xf5, 0x21, 0x00


	//----- nvinfo : EIATTR_KPARAM_INFO
	.align		4
.L_17151:
        /*0068*/ 	.byte	0x04, 0x17
        /*006a*/ 	.short	(.L_17153 - .L_17152)
.L_17152:
        /*006c*/ 	.word	0x00000000
        /*0070*/ 	.short	0x000f
        /*0072*/ 	.short	0x0068
        /*0074*/ 	.byte	0x00, 0xf5, 0x21, 0x00


	//----- nvinfo : EIATTR_KPARAM_INFO
	.align		4
.L_17153:
        /*0078*/ 	.byte	0x04, 0x17
        /*007a*/ 	.short	(.L_17155 - .L_17154)
.L_17154:
        /*007c*/ 	.word	0x00000000
        /*0080*/ 	.short	0x000e
        /*0082*/ 	.short	0x0060
        /*0084*/ 	.byte	0x00, 0xf0, 0x11, 0x00


	//----- nvinfo : EIATTR_KPARAM_INFO
	.align		4
.L_17155:
        /*0088*/ 	.byte	0x04, 0x17
        /*008a*/ 	.short	(.L_17157 - .L_17156)
.L_17156:
        /*008c*/ 	.word	0x00000000
        /*0090*/ 	.short	0x000d
        /*0092*/ 	.short	0x005c
        /*0094*/ 	.byte	0x00, 0xf0, 0x11, 0x00


	//----- nvinfo : EIATTR_KPARAM_INFO
	.align		4
.L_17157:
        /*0098*/ 	.byte	0x04, 0x17
        /*009a*/ 	.short	(.L_17159 - .L_17158)
.L_17158:
        /*009c*/ 	.word	0x00000000
        /*00a0*/ 	.short	0x000c
        /*00a2*/ 	.short	0x0058
        /*00a4*/ 	.byte	0x00, 0xf0, 0x11, 0x00


	//----- nvinfo : EIATTR_KPARAM_INFO
	.align		4
.L_17159:
        /*00a8*/ 	.byte	0x04, 0x17
        /*00aa*/ 	.short	(.L_17161 - .L_17160)
.L_17160:
        /*00ac*/ 	.word	0x00000000
        /*00b0*/ 	.short	0x000b
        /*00b2*/ 	.short	0x0050
        /*00b4*/ 	.byte	0x00, 0xf5, 0x21, 0x00


	//----- nvinfo : EIATTR_KPARAM_INFO
	.align		4
.L_17161:
        /*00b8*/ 	.byte	0x04, 0x17
        /*00ba*/ 	.short	(.L_17163 - .L_17162)
.L_17162:
        /*00bc*/ 	.word	0x00000000
        /*00c0*/ 	.short	0x000a
        /*00c2*/ 	.short	0x0048
        /*00c4*/ 	.byte	0x00, 0xf0, 0x11, 0x00


	//----- nvinfo : EIATTR_KPARAM_INFO
	.align		4
.L_17163:
        /*00c8*/ 	.byte	0x04, 0x17
        /*00ca*/ 	.short	(.L_17165 - .L_17164)
.L_17164:
        /*00cc*/ 	.word	0x00000000
        /*00d0*/ 	.short	0x0009
        /*00d2*/ 	.short	0x0040
        /*00d4*/ 	.byte	0x00, 0xf5, 0x21, 0x00


	//----- nvinfo : EIATTR_KPARAM_INFO
	.align		4
.L_17165:
        /*00d8*/ 	.byte	0x04, 0x17
        /*00da*/ 	.short	(.L_17167 - .L_17166)
.L_17166:
        /*00dc*/ 	.word	0x00000000
        /*00e0*/ 	.short	0x0008
        /*00e2*/ 	.short	0x0038
        /*00e4*/ 	.byte	0x00, 0xf5, 0x21, 0x00


	//----- nvinfo : EIATTR_KPARAM_INFO
	.align		4
.L_17167:
        /*00e8*/ 	.byte	0x04, 0x17
        /*00ea*/ 	.short	(.L_17169 - .L_17168)
.L_17168:
        /*00ec*/ 	.word	0x00000000
        /*00f0*/ 	.short	0x0007
        /*00f2*/ 	.short	0x0034
        /*00f4*/ 	.byte	0x00, 0xf0, 0x11, 0x00


	//----- nvinfo : EIATTR_KPARAM_INFO
	.align		4
.L_17169:
        /*00f8*/ 	.byte	0x04, 0x17
        /*00fa*/ 	.short	(.L_17171 - .L_17170)
.L_17170:
        /*00fc*/ 	.word	0x00000000
        /*0100*/ 	.short	0x0006
        /*0102*/ 	.short	0x0030
        /*0104*/ 	.byte	0x00, 0xf0, 0x11, 0x00


	//----- nvinfo : EIATTR_KPARAM_INFO
	.align		4
.L_17171:
        /*0108*/ 	.byte	0x04, 0x17
        /*010a*/ 	.short	(.L_17173 - .L_17172)
.L_17172:
        /*010c*/ 	.word	0x00000000
        /*0110*/ 	.short	0x0005
        /*0112*/ 	.short	0x0028
        /*0114*/ 	.byte	0x00, 0xf5, 0x21, 0x00


	//----- nvinfo : EIATTR_KPARAM_INFO
	.align		4
.L_17173:
        /*0118*/ 	.byte	0x04, 0x17
        /*011a*/ 	.short	(.L_17175 - .L_17174)
.L_17174:
        /*011c*/ 	.word	0x00000000
        /*0120*/ 	.short	0x0004
        /*0122*/ 	.short	0x0020
        /*0124*/ 	.byte	0x00, 0xf5, 0x21, 0x00


	//----- nvinfo : EIATTR_KPARAM_INFO
	.align		4
.L_17175:
        /*0128*/ 	.byte	0x04, 0x17
        /*012a*/ 	.short	(.L_17177 - .L_17176)
.L_17176:
        /*012c*/ 	.word	0x00000000
        /*0130*/ 	.short	0x0003
        /*0132*/ 	.short	0x0018
        /*0134*/ 	.byte	0x00, 0xf5, 0x21, 0x00


	//----- nvinfo : EIATTR_KPARAM_INFO
	.align		4
.L_17177:
        /*0138*/ 	.byte	0x04, 0x17
        /*013a*/ 	.short	(.L_17179 - .L_17178)
.L_17178:
        /*013c*/ 	.word	0x00000000
        /*0140*/ 	.short	0x0002
        /*0142*/ 	.short	0x0010
        /*0144*/ 	.byte	0x00, 0xf5, 0x21, 0x00


	//----- nvinfo : EIATTR_KPARAM_INFO
	.align		4
.L_17179:
        /*0148*/ 	.byte	0x04, 0x17
        /*014a*/ 	.short	(.L_17181 - .L_17180)
.L_17180:
        /*014c*/ 	.word	0x00000000
        /*0150*/ 	.short	0x0001
        /*0152*/ 	.short	0x0008
        /*0154*/ 	.byte	0x00, 0xf5, 0x21, 0x00


	//----- nvinfo : EIATTR_KPARAM_INFO
	.align		4
.L_17181:
        /*0158*/ 	.byte	0x04, 0x17
        /*015a*/ 	.short	(.L_17183 - .L_17182)
.L_17182:
        /*015c*/ 	.word	0x00000000
        /*0160*/ 	.short	0x0000
        /*0162*/ 	.short	0x0000
        /*0164*/ 	.byte	0x00, 0xf5, 0x21, 0x00


	//----- nvinfo : EIATTR_SPARSE_MMA_MASK
	.align		4
.L_17183:
        /*0168*/ 	.byte	0x03, 0x50
        /*016a*/ 	.short	0x0000


	//----- nvinfo : EIATTR_MAXREG_COUNT
	.align		4
        /*016c*/ 	.byte	0x03, 0x1b
        /*016e*/ 	.short	0x00ff


	//----- nvinfo : EIATTR_NUM_BARRIERS
	.align		4
        /*0170*/ 	.byte	0x02, 0x4c
        /*0172*/ 	.byte	0x01
	.zero		1


	//----- nvinfo : EIATTR_EXTERNS
	.align		4
        /*0174*/ 	.byte	0x04, 0x0f
        /*0176*/ 	.short	(.L_17185 - .L_17184)


	//   ....[0]....
	.align		4
.L_17184:
        /*0178*/ 	.word	index@(__assertfail)


	//----- nvinfo : EIATTR_MERCURY_ISA_VERSION
	.align		4
.L_17185:
        /*017c*/ 	.byte	0x03, 0x5f
        /*017e*/ 	.short	0x0101


	//----- nvinfo : EIATTR_COOP_GROUP_MASK_REGIDS
	.align		4
        /*0180*/ 	.byte	0x04, 0x29
        /*0182*/ 	.short	(.L_17187 - .L_17186)


	//   ....[0]....
.L_17186:
        /*0184*/ 	.word	0xffffffff


	//   ....[1]....
        /*0188*/ 	.word	0xffffffff


	//   ....[2]....
        /*018c*/ 	.word	0xffffffff


	//   ....[3]....
        /*0190*/ 	.word	0xffffffff


	//   ....[4]....
        /*0194*/ 	.word	0xffffffff


	//   ....[5]....
        /*0198*/ 	.word	0xffffffff


	//   ....[6]....
        /*019c*/ 	.word	0xffffffff


	//   ....[7]....
        /*01a0*/ 	.word	0xffffffff


	//   ....[8]....
        /*01a4*/ 	.word	0xffffffff


	//   ....[9]....
        /*01a8*/ 	.word	0xffffffff


	//   ....[10]....
        /*01ac*/ 	.word	0xffffffff


	//   ....[11]....
        /*01b0*/ 	.word	0xffffffff


	//   ....[12]....
        /*01b4*/ 	.word	0xffffffff


	//   ....[13]....
        /*01b8*/ 	.word	0xffffffff


	//   ....[14]....
        /*01bc*/ 	.word	0xffffffff


	//   ....[15]....
        /*01c0*/ 	.word	0xffffffff


	//   ....[16]....
        /*01c4*/ 	.word	0xffffffff


	//   ....[17]....
        /*01c8*/ 	.word	0xffffffff


	//   ....[18]....
        /*01cc*/ 	.word	0xffffffff


	//   ....[19]....
        /*01d0*/ 	.word	0xffffffff


	//   ....[20]....
        /*01d4*/ 	.word	0xffffffff


	//   ....[21]....
        /*01d8*/ 	.word	0xffffffff


	//   ....[22]....
        /*01dc*/ 	.word	0xffffffff


	//   ....[23]....
        /*01e0*/ 	.word	0xffffffff


	//   ....[24]....
        /*01e4*/ 	.word	0xffffffff


	//   ....[25]....
        /*01e8*/ 	.word	0xffffffff


	//   ....[26]....
        /*01ec*/ 	.word	0xffffffff


	//   ....[27]....
        /*01f0*/ 	.word	0xffffffff


	//   ....[28]....
        /*01f4*/ 	.word	0xffffffff


	//   ....[29]....
        /*01f8*/ 	.word	0xffffffff


	//   ....[30]....
        /*01fc*/ 	.word	0xffffffff


	//   ....[31]....
        /*0200*/ 	.word	0xffffffff


	//   ....[32]....
        /*0204*/ 	.word	0xffffffff


	//   ....[33]....
        /*0208*/ 	.word	0xffffffff


	//   ....[34]....
        /*020c*/ 	.word	0xffffffff


	//   ....[35]....
        /*0210*/ 	.word	0xffffffff


	//   ....[36]....
        /*0214*/ 	.word	0xffffffff


	//   ....[37]....
        /*0218*/ 	.word	0xffffffff


	//   ....[38]....
        /*021c*/ 	.word	0xffffffff


	//   ....[39]....
        /*0220*/ 	.word	0xffffffff


	//   ....[40]....
        /*0224*/ 	.word	0x0500000f


	//   ....[41]....
        /*0228*/ 	.word	0x0500000f


	//   ....[42]....
        /*022c*/ 	.word	0x0500000f


	//   ....[43]....
        /*0230*/ 	.word	0x0500000f


	//   ....[44]....
        /*0234*/ 	.word	0x0500000f


	//   ....[45]....
        /*0238*/ 	.word	0x0500000f


	//   ....[46]....
        /*023c*/ 	.word	0x0500000f


	//   ....[47]....
        /*0240*/ 	.word	0x0500000f


	//   ....[48]....
        /*0244*/ 	.word	0x0500000f


	//   ....[49]....
        /*0248*/ 	.word	0x0500000f


	//   ....[50]....
        /*024c*/ 	.word	0x0500000f


	//   ....[51]....
        /*0250*/ 	.word	0x0500000f


	//   ....[52]....
        /*0254*/ 	.word	0x0500000f


	//   ....[53]....
        /*0258*/ 	.word	0x0500000f


	//   ....[54]....
        /*025c*/ 	.word	0x0500000f


	//   ....[55]....
        /*0260*/ 	.word	0x0500000f


	//   ....[56]....
        /*0264*/ 	.word	0x0500000f


	//   ....[57]....
        /*0268*/ 	.word	0x0500000f


	//   ....[58]....
        /*026c*/ 	.word	0x0500000f


	//   ....[59]....
        /*0270*/ 	.word	0x0500000f


	//   ....[60]....
        /*0274*/ 	.word	0x0500000f


	//   ....[61]....
        /*0278*/ 	.word	0x0500000f


	//   ....[62]....
        /*027c*/ 	.word	0x0500000f


	//   ....[63]....
        /*0280*/ 	.word	0x0500000f


	//   ....[64]....
        /*0284*/ 	.word	0x0500000f


	//   ....[65]....
        /*0288*/ 	.word	0x0500000f


	//   ....[66]....
        /*028c*/ 	.word	0x0500000f


	//   ....[67]....
        /*0290*/ 	.word	0x0500000f


	//   ....[68]....
        /*0294*/ 	.word	0x0500000f


	//   ....[69]....
        /*0298*/ 	.word	0x0500000f


	//   ....[70]....
        /*029c*/ 	.word	0x0500000f


	//   ....[71]....
        /*02a0*/ 	.word	0x0500000f


	//   ....[72]....
        /*02a4*/ 	.word	0x0500000f


	//   ....[73]....
        /*02a8*/ 	.word	0x0500000f


	//   ....[74]....
        /*02ac*/ 	.word	0x0500000f


	//   ....[75]....
        /*02b0*/ 	.word	0x0500000f


	//   ....[76]....
        /*02b4*/ 	.word	0x0500000f


	//   ....[77]....
        /*02b8*/ 	.word	0x0500000f


	//   ....[78]....
        /*02bc*/ 	.word	0x0500000f


	//   ....[79]....
        /*02c0*/ 	.word	0x0500000f


	//   ....[80]....
        /*02c4*/ 	.word	0x0500000f


	//   ....[81]....
        /*02c8*/ 	.word	0x0500000f


	//   ....[82]....
        /*02cc*/ 	.word	0x0500000f


	//   ....[83]....
        /*02d0*/ 	.word	0x0500000f


	//   ....[84]....
        /*02d4*/ 	.word	0x0500000f


	//   ....[85]....
        /*02d8*/ 	.word	0x0500000f


	//   ....[86]....
        /*02dc*/ 	.word	0x0500000f


	//   ....[87]....
        /*02e0*/ 	.word	0x0500000f


	//   ....[88]....
        /*02e4*/ 	.word	0x0500000f


	//   ....[89]....
        /*02e8*/ 	.word	0x0500000f


	//   ....[90]....
        /*02ec*/ 	.word	0x0500000f


	//   ....[91]....
        /*02f0*/ 	.word	0x0500000f


	//   ....[92]....
        /*02f4*/ 	.word	0x0500000f


	//----- nvinfo : EIATTR_COOP_GROUP_INSTR_OFFSETS
	.align		4
.L_17187:
        /*02f8*/ 	.byte	0x04, 0x28
        /*02fa*/ 	.short	(.L_17189 - .L_17188)


	//   ....[0]....
.L_17188:
        /*02fc*/ 	.word	0x00000b70


	//   ....[1]....
        /*0300*/ 	.word	0x00000b90


	//   ....[2]....
        /*0304*/ 	.word	0x00000bb0


	//   ....[3]....
        /*0308*/ 	.word	0x00000bd0


	//   ....[4]....
        /*030c*/ 	.word	0x00000bf0


	//   ....[5]....
        /*0310*/ 	.word	0x00000d20


	//   ....[6]....
        /*0314*/ 	.word	0x00000d40


	//   ....[7]....
        /*0318*/ 	.word	0x00000d60


	//   ....[8]....
        /*031c*/ 	.word	0x00001bb0


	//   ....[9]....
        /*0320*/ 	.word	0x00001be0


	//   ....[10]....
        /*0324*/ 	.word	0x00001c00


	//   ....[11]....
        /*0328*/ 	.word	0x00001c20


	//   ....[12]....
        /*032c*/ 	.word	0x00001c40


	//   ....[13]....
        /*0330*/ 	.word	0x00001c90


	//   ....[14]....
        /*0334*/ 	.word	0x00001cb0


	//   ....[15]....
        /*0338*/ 	.word	0x00001cd0


	//   ....[16]....
        /*033c*/ 	.word	0x00002cb0


	//   ....[17]....
        /*0340*/ 	.word	0x00002cf0


	//   ....[18]....
        /*0344*/ 	.word	0x00002d30


	//   ....[19]....
        /*0348*/ 	.word	0x00002d70


	//   ....[20]....
        /*034c*/ 	.word	0x00002db0


	//   ....[21]....
        /*0350*/ 	.word	0x00002df0


	//   ....[22]....
        /*0354*/ 	.word	0x00002e50


	//   ....[23]....
        /*0358*/ 	.word	0x00002e90


	//   ....[24]....
        /*035c*/ 	.word	0x00002ec0


	//   ....[25]....
        /*0360*/ 	.word	0x00002f00


	//   ....[26]....
        /*0364*/ 	.word	0x00002f30


	//   ....[27]....
        /*0368*/ 	.word	0x00002f70


	//   ....[28]....
        /*036c*/ 	.word	0x00002fb0


	//   ....[29]....
        /*0370*/ 	.word	0x00002fe0


	//   ....[30]....
        /*0374*/ 	.word	0x00003020


	//   ....[31]....
        /*0378*/ 	.word	0x00003040


	//   ....[32]....
        /*037c*/ 	.word	0x00003070


	//   ....[33]....
        /*0380*/ 	.word	0x00003090


	//   ....[34]....
        /*0384*/ 	.word	0x000030b0


	//   ....[35]....
        /*0388*/ 	.word	0x000030d0


	//   ....[36]....
        /*038c*/ 	.word	0x000030f0


	//   ....[37]....
        /*0390*/ 	.word	0x00003110


	//   ....[38]....
        /*0394*/ 	.word	0x00003120


	//   ....[39]....
        /*0398*/ 	.word	0x00003140


	//   ....[40]....
        /*039c*/ 	.word	0x00004230


	//   ....[41]....
        /*03a0*/ 	.word	0x00004290


	//   ....[42]....
        /*03a4*/ 	.word	0x000042f0


	//   ....[43]....
        /*03a8*/ 	.word	0x00004350


	//   ....[44]....
        /*03ac*/ 	.word	0x000043b0


	//   ....[45]....
        /*03b0*/ 	.word	0x00004430


	//   ....[46]....
        /*03b4*/ 	.word	0x00004490


	//   ....[47]....
        /*03b8*/ 	.word	0x000044f0


	//   ....[48]....
        /*03bc*/ 	.word	0x00004570


	//   ....[49]....
        /*03c0*/ 	.word	0x000045d0


	//   ....[50]....
        /*03c4*/ 	.word	0x00004650


	//   ....[51]....
        /*03c8*/ 	.word	0x000046b0


	//   ....[52]....
        /*03cc*/ 	.word	0x00004730


	//   ....[53]....
        /*03d0*/ 	.word	0x00004790


	//   ....[54]....
        /*03d4*/ 	.word	0x00004810


	//   ....[55]....
        /*03d8*/ 	.word	0x00004870


	//   ....[56]....
        /*03dc*/ 	.word	0x000048f0


	//   ....[57]....
        /*03e0*/ 	.word	0x00004950


	//   ....[58]....
        /*03e4*/ 	.word	0x000049d0


	//   ....[59]....
        /*03e8*/ 	.word	0x00004a30


	//   ....[60]....
        /*03ec*/ 	.word	0x00004ab0


	//   ....[61]....
        /*03f0*/ 	.word	0x00004b10


	//   ....[62]....
        /*03f4*/ 	.word	0x00004b90


	//   ....[63]....
        /*03f8*/ 	.word	0x00004bf0


	//   ....[64]....
        /*03fc*/ 	.word	0x00004c70


	//   ....[65]....
        /*0400*/ 	.word	0x00004cd0


	//   ....[66]....
        /*0404*/ 	.word	0x00004d50


	//   ....[67]....
        /*0408*/ 	.word	0x00004db0


	//   ....[68]....
        /*040c*/ 	.word	0x00004e30


	//   ....[69]....
        /*0410*/ 	.word	0x00004e90


	//   ....[70]....
        /*0414*/ 	.word	0x00004f00


	//   ....[71]....
        /*0418*/ 	.word	0x00004f60


	//   ....[72]....
        /*041c*/ 	.word	0x00004fe0


	//   ....[73]....
        /*0420*/ 	.word	0x00005040


	//   ....[74]....
        /*0424*/ 	.word	0x000050c0


	//   ....[75]....
        /*0428*/ 	.word	0x00005120


	//   ....[76]....
        /*042c*/ 	.word	0x000051a0


	//   ....[77]....
        /*0430*/ 	.word	0x00005200


	//   ....[78]....
        /*0434*/ 	.word	0x00005280


	//   ....[79]....
        /*0438*/ 	.word	0x000052e0


	//   ....[80]....
        /*043c*/ 	.word	0x00005360


	//   ....[81]....
        /*0440*/ 	.word	0x000053c0


	//   ....[82]....
        /*0444*/ 	.word	0x00005440


	//   ....[83]....
        /*0448*/ 	.word	0x000054a0


	//   ....[84]....
        /*044c*/ 	.word	0x00005520


	//   ....[85]....
        /*0450*/ 	.word	0x00005580


	//   ....[86]....
        /*0454*/ 	.word	0x00005600


	//   ....[87]....
        /*0458*/ 	.word	0x00005660


	//   ....[88]....
        /*045c*/ 	.word	0x000056e0


	//   ....[89]....
        /*0460*/ 	.word	0x00005740


	//   ....[90]....
        /*0464*/ 	.word	0x000057b0


	//   ....[91]....
        /*0468*/ 	.word	0x00005810


	//   ....[92]....
        /*046c*/ 	.word	0x00005880


	//----- nvinfo : EIATTR_VRC_CTA_INIT_COUNT
	.align		4
.L_17189:
        /*0470*/ 	.byte	0x02, 0x4a
	.zero		1
	.zero		1


	//----- nvinfo : EIATTR_SYSCALL_OFFSETS
	.align		4
        /*0474*/ 	.byte	0x04, 0x46
        /*0476*/ 	.short	(.L_17191 - .L_17190)


	//   ....[0]....
.L_17190:
        /*0478*/ 	.word	0x00002be0


	//   ....[1]....
        /*047c*/ 	.word	0x000041d0


	//----- nvinfo : EIATTR_EXIT_INSTR_OFFSETS
	.align		4
.L_17191:
        /*0480*/ 	.byte	0x04, 0x1c
        /*0482*/ 	.short	(.L_17193 - .L_17192)


	//   ....[0]....
.L_17192:
        /*0484*/ 	.word	0x000000b0


	//   ....[1]....
        /*0488*/ 	.word	0x00003cf0


	//   ....[2]....
        /*048c*/ 	.word	0x00003d30


	//   ....[3]....
        /*0490*/ 	.word	0x000040d0


	//   ....[4]....
        /*0494*/ 	.word	0x000041e0


	//----- nvinfo : EIATTR_CRS_STACK_SIZE
	.align		4
.L_17193:
        /*0498*/ 	.byte	0x04, 0x1e
        /*049a*/ 	.short	(.L_17195 - .L_17194)
.L_17194:
        /*049c*/ 	.word	0x00000000


	//----- nvinfo : EIATTR_CBANK_PARAM_SIZE
	.align		4
.L_17195:
        /*04a0*/ 	.byte	0x03, 0x19
        /*04a2*/ 	.short	0x008c


	//----- nvinfo : EIATTR_PARAM_CBANK
	.align		4
        /*04a4*/ 	.byte	0x04, 0x0a
        /*04a6*/ 	.short	(.L_17197 - .L_17196)
	.align		4
.L_17196:
        /*04a8*/ 	.word	index@(.nv.constant0._ZN4vllm25paged_attention_v2_kernelIthLi192ELi32ELi128ELNS_18Fp8KVCacheDataTypeE1ELb1ELi512EEEvPfS2_PT_PKS3_PKT0_S9_ifPKiSB_iPKfiiiSD_SD_iiiii)
        /*04ac*/ 	.short	0x0380
        /*04ae*/ 	.short	0x008c


	//----- nvinfo : EIATTR_SW_WAR
	.align		4
.L_17197:
        /*04b0*/ 	.byte	0x04, 0x36
        /*04b2*/ 	.short	(.L_17199 - .L_17198)
.L_17198:
        /*04b4*/ 	.word	0x00000008
.L_17199:


//--------------------- .nv.info._ZN4vllm25paged_attention_v2_kernelIthLi128ELi32ELi128ELNS_18Fp8KVCacheDataTypeE1ELb1ELi512EEEvPfS2_PT_PKS3_PKT0_S9_ifPKiSB_iPKfiiiSD_SD_iiiii --------------------------
	.section	.nv.info._ZN4vllm25paged_attention_v2_kernelIthLi128ELi32ELi128ELNS_18Fp8KVCacheDataTypeE1ELb1ELi512EEEvPfS2_PT_PKS3_PKT0_S9_ifPKiSB_iPKfiiiSD_SD_iiiii,"",@"SHT_CUDA_INFO"
	.sectionflags	@""
	.align	4


	//----- nvinfo : EIATTR_CUDA_API_VERSION
	.align		4
        /*0000*/ 	.byte	0x04, 0x37
        /*0002*/ 	.short	(.L_17201 - .L_17200)
.L_17200:
        /*0004*/ 	.word	0x00000082


	//----- nvinfo : EIATTR_KPARAM_INFO
	.align		4
.L_17201:
        /*0008*/ 	.byte	0x04, 0x17
        /*000a*/ 	.short	(.L_17203 - .L_17202)
.L_17202:
        /*000c*/ 	.word	0x00000000
        /*0010*/ 	.short	0x0015
        /*0012*/ 	.short	0x0088
        /*0014*/ 	.byte	0x00, 0xf0, 0x11, 0x00


	//----- nvinfo : EIATTR_KPARAM_INFO
	.align		4
.L_17203:
        /*0018*/ 	.byte	0x04, 0x17
        /*001a*/ 	.short	(.L_17205 - .L_17204)
.L_17204:
        /*001c*/ 	.word	0x00000000
        /*0020*/ 	.short	0x0014
        /*0022*/ 	.short	0x0084
        /*0024*/ 	.byte	0x00, 0xf0, 0x11, 0x00


	//----- nvinfo : EIATTR_KPARAM_INFO
	.align		4
.L_17205:
        /*0028*/ 	.byte	0x04, 0x17
        /*002a*/ 	.short	(.L_17207 - .L_17206)
.L_17206:
        /*002c*/ 	.word	0x00000000
        /*0030*/ 	.short	0x0013
        /*0032*/ 	.short	0x0080
        /*0034*/ 	.byte	0x00, 0xf0, 0x11, 0x00


	//----- nvinfo : EIATTR_KPARAM_INFO
	.align		4
.L_17207:
        /*0038*/ 	.byte	0x04, 0x17
        /*003a*/ 	.short	(.L_17209 - .L_17208)
.L_17208:
        /*003c*/ 	.word	0x00000000
        /*0040*/ 	.short	0x0012
        /*0042*/ 	.short	0x007c
        /*0044*/ 	.byte	0x00, 0xf0, 0x11, 0x00


	//----- nvinfo : EIATTR_KPARAM_INFO
	.align		4
.L_17209:
        /*0048*/ 	.byte	0x04, 0x17
        /*004a*/ 	.short	(.L_17211 - .L_17210)
.L_17210:
        /*004c*/ 	.word	0x00000000
        /*0050*/ 	.short	0x0011
        /*0052*/ 	.short	0x0078
        /*0054*/ 	.byte	0x00, 0xf0, 0x11, 0x00


	//----- nvinfo : EIATTR_KPARAM_INFO
	.align		4
.L_17211:
        /*0058*/ 	.byte	0x04, 0x17
        /*005a*/ 	.short	(.L_17213 - .L_17212)
.L_17212:
        /*005c*/ 	.word	0x00000000
        /*0060*/ 	.short	0x0010
        /*0062*/ 	.short	0x0070
        /*0064*/ 	.byte	0x00, 0xf5, 0x21, 0x00


	//----- nvinfo : EIATTR_KPARAM_INFO
	.align		4
.L_17213:
        /*0068*/ 	.byte	0x04, 0x17
        /*006a*/ 	.short	(.L_17215 - .L_17214)
.L_17214:
        /*006c*/ 	.word	0x00000000
        /*0070*/ 	.short	0x000f
        /*0072*/ 	.short	0x0068
        /*0074*/ 	.byte	0x00, 0xf5, 0x21, 0x00


	//----- nvinfo : EIATTR_KPARAM_INFO
	.align		4
.L_17215:
        /*0078*/ 	.byte	0x04, 0x17
        /*007a*/ 	.short	(.L_17217 - .L_17216)
.L_17216:
        /*007c*/ 	.word	0x00000000
        /*0080*/ 	.short	0x000e
        /*0082*/ 	.short	0x0060
        /*0084*/ 	.byte	0x00, 0xf0, 0x11, 0x00


	//----- nvinfo : EIATTR_KPARAM_INFO
	.align		4
.L_17217:
        /*0088*/ 	.byte	0x04, 0x17
        /*008a*/ 	.short	(.L_17219 - .L_17218)
.L_17218:
        /*008c*/ 	.word	0x00000000
        /*0090*/ 	.short	0x000d
        /*0092*/ 	.short	0x005c
        /*0094*/ 	.byte	0x00, 0xf0, 0x11, 0x00


	//----- nvinfo : EIATTR_KPARAM_INFO
	.align		4
.L_17219:
        /*0098*/ 	.byte	0x04, 0x17
        /*009a*/ 	.short	(.L_17221 - .L_17220)
.L_17220:
        /*009c*/ 	.word	0x00000000
        /*00a0*/ 	.short	0x000c
        /*00a2*/ 	.short	0x0058
        /*00a4*/ 	.byte	0x00, 0xf0, 0x11, 0x00


	//----- nvinfo : EIATTR_KPARAM_INFO
	.align		4
.L_17221:
        /*00a8*/ 	.byte	0x04, 0x17
        /*00aa*/ 	.short	(.L_17223 - .L_17222)
.L_17222:
        /*00ac*/ 	.word	0x00000000
        /*00b0*/ 	.short	0x000b
        /*00b2*/ 	.short	0x0050
        /*00b4*/ 	.byte	0x00, 0xf5, 0x21, 0x00


	//----- nvinfo : EIATTR_KPARAM_INFO
	.align		4
.L_17223:
        /*00b8*/ 	.byte	0x04, 0x17
        /*00ba*/ 	.short	(.L_17225 - .L_17224)
.L_17224:
        /*00bc*/ 	.word	0x00000000
        /*00c0*/ 	.short	0x000a
        /*00c2*/ 	.short	0x0048
        /*00c4*/ 	.byte	0x00, 0xf0, 0x11, 0x00


	//----- nvinfo : EIATTR_KPARAM_INFO
	.align		4
.L_17225:
        /*00c8*/ 	.byte	0x04, 0x17
        /*00ca*/ 	.short	(.L_17227 - .L_17226)
.L_17226:
        /*00cc*/ 	.word	0x00000000
        /*00d0*/ 	.short	0x0009
        /*00d2*/ 	.short	0x0040
        /*00d4*/ 	.byte	0x00, 0xf5, 0x21, 0x00


	//----- nvinfo : EIATTR_KPARAM_INFO
	.align		4
.L_17227:
        /*00d8*/ 	.byte	0x04, 0x17
        /*00da*/ 	.short	(.L_17229 - .L_17228)
.L_17228:
        /*00dc*/ 	.word	0x00000000
        /*00e0*/ 	.short	0x0008
        /*00e2*/ 	.short	0x0038
        /*00e4*/ 	.byte	0x00, 0xf5, 0x21, 0x00


	//----- nvinfo : EIATTR_KPARAM_INFO
	.align		4
.L_17229:
        /*00e8*/ 	.byte	0x04, 0x17
        /*00ea*/ 	.short	(.L_17231 - .L_17230)
.L_17230:
        /*00ec*/ 	.word	0x00000000
        /*00f0*/ 	.short	0x0007
        /*00f2*/ 	.short	0x0034
        /*00f4*/ 	.byte	0x00, 0xf0, 0x11, 0x00


	//----- nvinfo : EIATTR_KPARAM_INFO
	.align		4
.L_17231:
        /*00f8*/ 	.byte	0x04, 0x17
        /*00fa*/ 	.short	(.L_17233 - .L_17232)
.L_17232:
        /*00fc*/ 	.word	0x00000000
        /*0100*/ 	.short	0x0006
        /*0102*/ 	.short	0x0030
        /*0104*/ 	.byte	0x00, 0xf0, 0x11, 0x00


	//----- nvinfo : EIATTR_KPARAM_INFO
	.align		4
.L_17233:
        /*0108*/ 	.byte	0x04, 0x17
        /*010a*/ 	.short	(.L_17235 - .L_17234)
.L_17234:
        /*010c*/ 	.word	0x00000000
        /*0110*/ 	.short	0x0005
        /*0112*/ 	.short	0x0028
        /*0114*/ 	.byte	0x00, 0xf5, 0x21, 0x00


	//----- nvinfo : EIATTR_KPARAM_INFO
	.align		4
.L_17235:
        /*0118*/ 	.byte	0x04, 0x17
        /*011a*/ 	.short	(.L_17237 - .L_17236)
.L_17236:
        /*011c*/ 	.word	0x00000000
        /*0120*/ 	.short	0x0004
        /*0122*/ 	.short	0x0020
        /*0124*/ 	.byte	0x00, 0xf5, 0x21, 0x00


	//----- nvinfo : EIATTR_KPARAM_INFO
	.align		4
.L_17237:
        /*0128*/ 	.byte	0x04, 0x17
        /*012a*/ 	.short	(.L_17239 - .L_17238)
.L_17238:
        /*012c*/ 	.word	0x00000000
        /*0130*/ 	.short	0x0003
        /*0132*/ 	.short	0x0018
        /*0134*/ 	.byte	0x00, 0xf5, 0x21, 0x00


	//----- nvinfo : EIATTR_KPARAM_INFO
	.align		4
.L_17239:
        /*0138*/ 	.byte	0x04, 0x17
        /*013a*/ 	.short	(.L_17241 - .L_17240)
.L_17240:
        /*013c*/ 	.word	0x00000000
        /*0140*/ 	.short	0x0002
        /*0142*/ 	.short	0x0010
        /*0144*/ 	.byte	0x00, 0xf5, 0x21, 0x00


	//----- nvinfo : EIATTR_KPARAM_INFO
	.align		4
.L_17241:
        /*0148*/ 	.byte	0x04, 0x17
        /*014a*/ 	.short	(.L_17243 - .L_17242)
.L_17242:
        /*014c*/ 	.word	0x00000000
        /*0150*/ 	.short	0x0001
        /*0152*/ 	.short	0x0008
        /*0154*/ 	.byte	0x00, 0xf5, 0x21, 0x00


	//----- nvinfo : EIATTR_KPARAM_INFO
	.align		4
.L_17243:
        /*0158*/ 	.byte	0x04, 0x17
        /*015a*/ 	.short	(.L_17245 - .L_17244)
.L_17244:
        /*015c*/ 	.word	0x00000000
        /*0160*/ 	.short	0x0000
        /*0162*/ 	.short	0x0000
        /*0164*/ 	.byte	0x00, 0xf5, 0x21, 0x00


	//----- nvinfo : EIATTR_SPARSE_MMA_MASK
	.align		4
.L_17245:
        /*0168*/ 	.byte	0x03, 0x50
        /*016a*/ 	.short	0x0000


	//----- nvinfo : EIATTR_MAXREG_COUNT
	.align		4
        /*016c*/ 	.byte	0x03, 0x1b
        /*016e*/ 	.short	0x00ff


	//----- nvinfo : EIATTR_NUM_BARRIERS
	.align		4
        /*0170*/ 	.byte	0x02, 0x4c
        /*0172*/ 	.byte	0x01
	.zero		1


	//----- nvinfo : EIATTR_EXTERNS
	.align		4
        /*0174*/ 	.byte	0x04, 0x0f
        /*0176*/ 	.short	(.L_17247 - .L_17246)


	//   ....[0]....
	.align		4
.L_17246:
        /*0178*/ 	.word	index@(__assertfail)


	//----- nvinfo : EIATTR_MERCURY_ISA_VERSION
	.align		4
.L_17247:
        /*017c*/ 	.byte	0x03, 0x5f
        /*017e*/ 	.short	0x0101


	//----- nvinfo : EIATTR_COOP_GROUP_MASK_REGIDS
	.align		4
        /*0180*/ 	.byte	0x04, 0x29
        /*0182*/ 	.short	(.L_17249 - .L_17248)


	//   ....[0]....
.L_17248:
        /*0184*/ 	.word	0xffffffff


	//   ....[1]....
        /*0188*/ 	.word	0xffffffff


	//   ....[2]....
        /*018c*/ 	.word	0xffffffff


	//   ....[3]....
        /*0190*/ 	.word	0xffffffff


	//   ....[4]....
        /*0194*/ 	.word	0xffffffff


	//   ....[5]....
        /*0198*/ 	.word	0xffffffff


	//   ....[6]....
        /*019c*/ 	.word	0xffffffff


	//   ....[7]....
        /*01a0*/ 	.word	0xffffffff


	//   ....[8]....
        /*01a4*/ 	.word	0xffffffff


	//   ....[9]....
        /*01a8*/ 	.word	0xffffffff


	//   ....[10]....
        /*01ac*/ 	.word	0xffffffff


	//   ....[11]....
        /*01b0*/ 	.word	0xffffffff


	//   ....[12]....
        /*01b4*/ 	.word	0xffffffff


	//   ....[13]....
        /*01b8*/ 	.word	0xffffffff


	//   ....[14]....
        /*01bc*/ 	.word	0xffffffff


	//   ....[15]....
        /*01c0*/ 	.word	0xffffffff


	//   ....[16]....
        /*01c4*/ 	.word	0xffffffff


	//   ....[17]....
        /*01c8*/ 	.word	0xffffffff


	//   ....[18]....
        /*01cc*/ 	.word	0xffffffff


	//   ....[19]....
        /*01d0*/ 	.word	0xffffffff


	//   ....[20]....
        /*01d4*/ 	.word	0xffffffff


	//   ....[21]....
        /*01d8*/ 	.word	0xffffffff


	//   ....[22]....
        /*01dc*/ 	.word	0xffffffff


	//   ....[23]....
        /*01e0*/ 	.word	0xffffffff


	//   ....[24]....
        /*01e4*/ 	.word	0xffffffff


	//   ....[25]....
        /*01e8*/ 	.word	0xffffffff


	//   ....[26]....
        /*01ec*/ 	.word	0xffffffff


	//   ....[27]....
        /*01f0*/ 	.word	0xffffffff


	//   ....[28]....
        /*01f4*/ 	.word	0xffffffff


	//   ....[29]....
        /*01f8*/ 	.word	0xffffffff


	//   ....[30]....
        /*01fc*/ 	.word	0xffffffff


	//   ....[31]....
        /*0200*/ 	.word	0xffffffff


	//   ....[32]....
        /*0204*/ 	.word	0x0500000f


	//   ....[33]....
        /*0208*/ 	.word	0x0500000f


	//   ....[34]....
        /*020c*/ 	.word	0x0500000f


	//   ....[35]....
        /*0210*/ 	.word	0x0500000f


	//   ....[36]....
        /*0214*/ 	.word	0x0500000f


	//   ....[37]....
        /*0218*/ 	.word	0x0500000f


	//   ....[38]....
        /*021c*/ 	.word	0x0500000f


	//   ....[39]....
        /*0220*/ 	.word	0x0500000f


	//   ....[40]....
        /*0224*/ 	.word	0x0500000f


	//   ....[41]....
        /*0228*/ 	.word	0x0500000f


	//   ....[42]....
        /*022c*/ 	.word	0x0500000f


	//   ....[43]....
        /*0230*/ 	.word	0x0500000f


	//   ....[44]....
        /*0234*/ 	.word	0x0500000f


	//   ....[45]....
        /*0238*/ 	.word	0x0500000f


	//   ....[46]....
        /*023c*/ 	.word	0x0500000f


	//   ....[47]....
        /*0240*/ 	.word	0x0500000f


	//   ....[48]....
        /*0244*/ 	.word	0x0500000f


	//   ....[49]....
        /*0248*/ 	.word	0x0500000f


	//   ....[50]....
        /*024c*/ 	.word	0x0500000f


	//   ....[51]....
        /*0250*/ 	.word	0x0500000f


	//   ....[52]....
        /*0254*/ 	.word	0x0500000f


	//   ....[53]....
        /*0258*/ 	.word	0x0500000f


	//   ....[54]....
        /*025c*/ 	.word	0x0500000f


	//   ....[55]....
        /*0260*/ 	.word	0x0500000f


	//   ....[56]....
        /*0264*/ 	.word	0x0500000f


	//   ....[57]....
        /*0268*/ 	.word	0x0500000f


	//   ....[58]....
        /*026c*/ 	.word	0x0500000f


	//   ....[59]....
        /*0270*/ 	.word	0x0500000f


	//   ....[60]....
        /*0274*/ 	.word	0x0500000f


	//   ....[61]....
        /*0278*/ 	.word	0x0500000f


	//   ....[62]....
        /*027c*/ 	.word	0x0500000f


	//   ....[63]....
        /*0280*/ 	.word	0x0500000f


	//   ....[64]....
        /*0284*/ 	.word	0x0500000f


	//   ....[65]....
        /*0288*/ 	.word	0x0500000f


	//   ....[66]....
        /*028c*/ 	.word	0x0500000f


	//   ....[67]....
        /*0290*/ 	.word	0x0500000f


	//   ....[68]....
        /*0294*/ 	.word	0x0500000f


	//----- nvinfo : EIATTR_COOP_GROUP_INSTR_OFFSETS
	.align		4
.L_17249:
        /*0298*/ 	.byte	0x04, 0x28
        /*029a*/ 	.short	(.L_17251 - .L_17250)


	//   ....[0]....
.L_17250:
        /*029c*/ 	.word	0x00000b30


	//   ....[1]....
        /*02a0*/ 	.word	0x00000b50


	//   ....[2]....
        /*02a4*/ 	.word	0x00000b70


	//   ....[3]....
        /*02a8*/ 	.word	0x00000b90


	//   ....[4]....
        /*02ac*/ 	.word	0x00000bb0


	//   ....[5]....
        /*02b0*/ 	.word	0x00000cc0


	//   ....[6]....
        /*02b4*/ 	.word	0x00000ce0


	//   ....[7]....
        /*02b8*/ 	.word	0x00000d00


	//   ....[8]....
        /*02bc*/ 	.word	0x00001b50


	//   ....[9]....
        /*02c0*/ 	.word	0x00001b80


	//   ....[10]....
        /*02c4*/ 	.word	0x00001ba0


	//   ....[11]....
        /*02c8*/ 	.word	0x00001bc0


	//   ....[12]....
        /*02cc*/ 	.word	0x00001be0


	//   ....[13]....
        /*02d0*/ 	.word	0x00001c30


	//   ....[14]....
        /*02d4*/ 	.word	0x00001c50


	//   ....[15]....
        /*02d8*/ 	.word	0x00001c70


	//   ....[16]....
        /*02dc*/ 	.word	0x00002c90


	//   ....[17]....
        /*02e0*/ 	.word	0x00002cd0


	//   ....[18]....
        /*02e4*/ 	.word	0x00002ce0


	//   ....[19]....
        /*02e8*/ 	.word	0x00002cf0


	//   ....[20]....
        /*02ec*/ 	.word	0x00002d00


	//   ....[21]....
        /*02f0*/ 	.word	0x00002d10


	//   ....[22]....
        /*02f4*/ 	.word	0x00002d20


	//   ....[23]....
        /*02f8*/ 	.word	0x00002d60


	//   ....[24]....
        /*02fc*/ 	.word	0x00002d80


	//   ....[25]....
        /*0300*/ 	.word	0x00002db0


	//   ....[26]....
        /*0304*/ 	.word	0x00002e20


	//   ....[27]....
        /*0308*/ 	.word	0x00002e90


	//   ....[28]....
        /*030c*/ 	.word	0x00002eb0


	//   ....[29]....
        /*0310*/ 	.word	0x00002ec0


	//   ....[30]....
        /*0314*/ 	.word	0x00002f00


	//   ....[31]....
        /*0318*/ 	.word	0x00002f30


	//   ....[32]....
        /*031c*/ 	.word	0x00003c10


	//   ....[33]....
        /*0320*/ 	.word	0x00003c70


	//   ....[34]....
        /*0324*/ 	.word	0x00003cd0


	//   ....[35]....
        /*0328*/ 	.word	0x00003d30


	//   ....[36]....
        /*032c*/ 	.word	0x00003d90


	//   ....[37]....
        /*0330*/ 	.word	0x00003e10


	//   ....[38]....
        /*0334*/ 	.word	0x00003e70


	//   ....[39]....
        /*0338*/ 	.word	0x00003ed0


	//   ....[40]....
        /*033c*/ 	.word	0x00003f40


	//   ....[41]....
        /*0340*/ 	.word	0x00003fa0


	//   ....[42]....
        /*0344*/ 	.word	0x00004010


	//   ....[43]....
        /*0348*/ 	.word	0x00004070


	//   ....[44]....
        /*034c*/ 	.word	0x000040e0


	//   ....[45]....
        /*0350*/ 	.word	0x00004140


	//   ....[46]....
        /*0354*/ 	.word	0x000041c0


	//   ....[47]....
        /*0358*/ 	.word	0x00004220


	//   ....[48]....
        /*035c*/ 	.word	0x000042a0


	//   ....[49]....
        /*0360*/ 	.word	0x00004300


	//   ....[50]....
        /*0364*/ 	.word	0x00004380


	//   ....[51]....
        /*0368*/ 	.word	0x000043e0


	//   ....[52]....
        /*036c*/ 	.word	0x00004460


	//   ....[53]....
        /*0370*/ 	.word	0x000044c0


	//   ....[54]....
        /*0374*/ 	.word	0x00004540


	//   ....[55]....
        /*0378*/ 	.word	0x000045a0


	//   ....[56]....
        /*037c*/ 	.word	0x00004620


	//   ....[57]....
        /*0380*/ 	.word	0x00004680


	//   ....[58]....
        /*0384*/ 	.word	0x000046e0


	//   ....[59]....
        /*0388*/ 	.word	0x00004740


	//   ....[60]....
        /*038c*/ 	.word	0x000047b0


	//   ....[61]....
        /*0390*/ 	.word	0x00004810


	//   ....[62]....
        /*0394*/ 	.word	0x00004890


	//   ....[63]....
        /*0398*/ 	.word	0x000048f0


	//   ....[64]....
        /*039c*/ 	.word	0x00004970


	//   ....[65]....
        /*03a0*/ 	.word	0x000049e0


	//   ....[66]....
        /*03a4*/ 	.word	0x00004a50


	//   ....[67]....
        /*03a8*/ 	.word	0x00004ab0


	//   ....[68]....
        /*03ac*/ 	.word	0x00004b10


	//----- nvinfo : EIATTR_VRC_CTA_INIT_COUNT
	.align		4
.L_17251:
        /*03b0*/ 	.byte	0x02, 0x4a
	.zero		1
	.zero		1


	//----- nvinfo : EIATTR_SYSCALL_OFFSETS
	.align		4
        /*03b4*/ 	.byte	0x04, 0x46
        /*03b6*/ 	.short	(.L_17253 - .L_17252)


	//   ....[0]....
.L_17252:
        /*03b8*/ 	.word	0x00002b50


	//   ....[1]....
        /*03bc*/ 	.word	0x00003bb0


	//----- nvinfo : EIATTR_EXIT_INSTR_OFFSETS
	.align		4
.L_17253:
        /*03c0*/ 	.byte	0x04, 0x1c
        /*03c2*/ 	.short	(.L_17255 - .L_17254)


	//   ....[0]....
.L_17254:
        /*03c4*/ 	.word	0x00000090


	//   ....[1]....
        /*03c8*/ 	.word	0x000037f0


	//   ....[2]....
        /*03cc*/ 	.word	0x00003820


	//   ....[3]....
        /*03d0*/ 	.word	0x00003ab0


	//   ....[4]....
        /*03d4*/ 	.word	0x00003bc0


	//----- nvinfo : EIATTR_CRS_STACK_SIZE
	.align		4
.L_17255:
        /*03d8*/ 	.byte	0x04, 0x1e
        /*03da*/ 	.short	(.L_17257 - .L_17256)
.L_17256:
        /*03dc*/ 	.word	0x00000000


	//----- nvinfo : EIATTR_CBANK_PARAM_SIZE
	.align		4
.L_17257:
        /*03e0*/ 	.byte	0x03, 0x19
        /*03e2*/ 	.short	0x008c


	//----- nvinfo : EIATTR_PARAM_CBANK
	.align		4
        /*03e4*/ 	.byte	0x04, 0x0a
        /*03e6*/ 	.short	(.L_17259 - .L_17258)
	.align		4
.L_17258:
        /*03e8*/ 	.word	index@(.nv.constant0._ZN4vllm25paged_attention_v2_kernelIthLi128ELi32ELi128ELNS_18Fp8KVCacheDataTypeE1ELb1ELi512EEEvPfS2_PT_PKS3_PKT0_S9_ifPKiSB_iPKfiiiSD_SD_iiiii)
        /*03ec*/ 	.short	0x0380
        /*03ee*/ 	.short	0x008c


	//----- nvinfo : EIATTR_SW_WAR
	.align		4
.L_17259:
        /*03f0*/ 	.byte	0x04, 0x36
        /*03f2*/ 	.short	(.L_17261 - .L_17260)
.L_17260:
        /*03f4*/ 	.word	0x00000008
.L_17261:


//--------------------- .nv.info._ZN4vllm25paged_attention_v2_kernelIthLi120ELi32ELi128ELNS_18Fp8KVCacheDataTypeE1ELb1ELi512EEEvPfS2_PT_PKS3_PKT0_S9_ifPKiSB_iPKfiiiSD_SD_iiiii --------------------------
	.section	.nv.info._ZN4vllm25paged_attention_v2_kernelIthLi120ELi32ELi128ELNS_18Fp8KVCacheDataTypeE1ELb1ELi512EEEvPfS2_PT_PKS3_PKT0_S9_ifPKiSB_iPKfiiiSD_SD_iiiii,"",@"SHT_CUDA_INFO"
	.sectionflags	@""
	.align	4


	//----- nvinfo : EIATTR_CUDA_API_VERSION
	.align		4
        /*0000*/ 	.byte	0x04, 0x37
        /*0002*/ 	.short	(.L_17263 - .L_17262)
.L_17262:
        /*0004*/ 	.word	0x00000082


	//----- nvinfo : EIATTR_KPARAM_INFO
	.align		4
.L_17263:
        /*0008*/ 	.byte	0x04, 0x17
        /*000a*/ 	.short	(.L_17265 - .L_17264)
.L_17264:
        /*000c*/ 	.word	0x00000000
        /*0010*/ 	.short	0x0015
        /*0012*/ 	.short	0x0088
        /*0014*/ 	.byte	0x00, 0xf0, 0x11, 0x00


	//----- nvinfo : EIATTR_KPARAM_INFO
	.align		4
.L_17265:
        /*0018*/ 	.byte	0x04, 0x17
        /*001a*/ 	.short	(.L_17267 - .L_17266)
.L_17266:
        /*001c*/ 	.word	0x00000000
        /*0020*/ 	.short	0x0014
        /*0022*/ 	.short	0x0084
        /*0024*/ 	.byte	0x00, 0xf0, 0x11, 0x00


	//----- nvinfo : EIATTR_KPARAM_INFO
	.align		4
.L_17267:
        /*0028*/ 	.byte	0x04, 0x17
        /*002a*/ 	.short	(.L_17269 - .L_17268)
.L_17268:
        /*002c*/ 	.word	0x00000000
        /*0030*/ 	.short	0x0013
        /*0032*/ 	.short	0x0080
        /*0034*/ 	.byte	0x00, 0xf0, 0x11, 0x00


	//----- nvinfo : EIATTR_KPARAM_INFO
	.align		4
.L_17269:
        /*0038*/ 	.byte	0x04, 0x17
        /*003a*/ 	.short	(.L_17271 - .L_17270)
.L_17270:
        /*003c*/ 	.word	0x00000000
        /*0040*/ 	.short	0x0012
        /*0042*/ 	.short	0x007c
        /*0044*/ 	.byte	0x00, 0xf0, 0x11, 0x00


	//----- nvinfo : EIATTR_KPARAM_INFO
	.align		4
.L_17271:
        /*0048*/ 	.byte	0x04, 0x17
        /*004a*/ 	.short	(.L_17273 - .L_17272)
.L_17272:
        /*004c*/ 	.word	0x00000000
        /*0050*/ 	.short	0x0011
        /*0052*/ 	.short	0x0078
        /*0054*/ 	.byte	0x00, 0xf0, 0x11, 0x00


	//----- nvinfo : EIATTR_KPARAM_INFO
	.align		4
.L_17273:
        /*0058*/ 	.byte	0x04, 0x17
        /*005a*/ 	.short	(.L_17275 - .L_17274)
.L_17274:
        /*005c*/ 	.word	0x00000000
        /*0060*/ 	.short	0x0010
        /*0062*/ 	.short	0x0070
        /*0064*/ 	.byte	0x00, 0xf5, 0x21, 0x00


	//----- nvinfo : EIATTR_KPARAM_INFO
	.align		4
.L_17275:
        /*0068*/ 	.byte	0x04, 0x17
        /*006a*/ 	.short	(.L_17277 - .L_17276)
.L_17276:
        /*006c*/ 	.word	0x00000000
        /*0070*/ 	.short	0x000f
        /*0072*/ 	.short	0x0068
        /*0074*/ 	.byte	0x00, 0xf5, 0x21, 0x00


	//----- nvinfo : EIATTR_KPARAM_INFO
	.align		4
.L_17277:
        /*0078*/ 	.byte	0x04, 0x17
        /*007a*/ 	.short	(.L_17279 - .L_17278)
.L_17278:
        /*007c*/ 	.word	0x00000000
        /*0080*/ 	.short	0x000e
        /*0082*/ 	.short	0x0060
        /*0084*/ 	.byte	0x00, 0xf0, 0x11, 0x00


	//----- nvinfo : EIATTR_KPARAM_INFO
	.align		4
.L_17279:
        /*0088*/ 	.byte	0x04, 0x17
        /*008a*/ 	.short	(.L_17281 - .L_17280)
.L_17280:
        /*008c*/ 	.word	0x00000000
        /*0090*/ 	.short	0x000d
        /*0092*/ 	.short	0x005c
        /*0094*/ 	.byte	0x00, 0xf0, 0x11, 0x00


	//----- nvinfo : EIATTR_KPARAM_INFO
	.align		4
.L_17281:
        /*0098*/ 	.byte	0x04, 0x17
        /*009a*/ 	.short	(.L_17283 - .L_17282)
.L_17282:
        /*009c*/ 	.word	0x00000000
        /*00a0*/ 	.short	0x000c
        /*00a2*/ 	.short	0x0058
        /*00a4*/ 	.byte	0x00, 0xf0, 0x11, 0x00


	//----- nvinfo : EIATTR_KPARAM_INFO
	.align		4
.L_17283:
        /*00a8*/ 	.byte	0x04, 0x17
        /*00aa*/ 	.short	(.L_17285 - .L_17284)
.L_17284:
        /*00ac*/ 	.word	0x00000000
        /*00b0*/ 	.short	0x000b
        /*00b2*/ 	.short	0x0050
        /*00b4*/ 	.byte	0x00, 0xf5, 0x21, 0x00


	//----- nvinfo : EIATTR_KPARAM_INFO
	.align		4
.L_17285:
        /*00b8*/ 	.byte	0x04, 0x17
        /*00ba*/ 	.short	(.L_17287 - .L_17286)
.L_17286:
        /*00bc*/ 	.word	0x00000000
        /*00c0*/ 	.short	0x000a
        /*00c2*/ 	.short	0x0048
        /*00c4*/ 	.byte	0x00, 0xf0, 0x11, 0x00


	//----- nvinfo : EIATTR_KPARAM_INFO
	.align		4
.L_17287:
        /*00c8*/ 	.byte	0x04, 0x17
        /*00ca*/ 	.short	(.L_17289 - .L_17288)
.L_17288:
        /*00cc*/ 	.word	0x00000000
        /*00d0*/ 	.short	0x0009
        /*00d2*/ 	.short	0x0040
        /*00d4*/ 	.byte	0x00, 0xf5, 0x21, 0x00


	//----- nvinfo : EIATTR_KPARAM_INFO
	.align		4
.L_17289:
        /*00d8*/ 	.byte	0x04, 0x17
        /*00da*/ 	.short	(.L_17291 - .L_17290)
.L_17290:
        /*00dc*/ 	.word	0x00000000
        /*00e0*/ 	.short	0x0008
        /*00e2*/ 	.short	0x0038
        /*00e4*/ 	.byte	0x00, 0xf5, 0x21, 0x00


	//----- nvinfo : EIATTR_KPARAM_INFO
	.align		4
.L_17291:
        /*00e8*/ 	.byte	0x04, 0x17
        /*00ea*/ 	.short	(.L_17293 - .L_17292)
.L_17292:
        /*00ec*/ 	.word	0x00000000
        /*00f0*/ 	.short	0x0007
        /*00f2*/ 	.short	0x0034
        /*00f4*/ 	.byte	0x00, 0xf0, 0x11, 0x00


	//----- nvinfo : EIATTR_KPARAM_INFO
	.align		4
.L_17293:
        /*00f8*/ 	.byte	0x04, 0x17
        /*00fa*/ 	.short	(.L_17295 - .L_17294)
.L_17294:
        /*00fc*/ 	.word	0x00000000
        /*0100*/ 	.short	0x0006
        /*0102*/ 	.short	0x0030
        /*0104*/ 	.byte	0x00, 0xf0, 0x11, 0x00


	//----- nvinfo : EIATTR_KPARAM_INFO
	.align		4
.L_17295:
        /*0108*/ 	.byte	0x04, 0x17
        /*010a*/ 	.short	(.L_17297 - .L_17296)
.L_17296:
        /*010c*/ 	.word	0x00000000
        /*0110*/ 	.short	0x0005
        /*0112*/ 	.short	0x0028
        /*0114*/ 	.byte	0x00, 0xf5, 0x21, 0x00


	//----- nvinfo : EIATTR_KPARAM_INFO
	.align		4
.L_17297:
        /*0118*/ 	.byte	0x04, 0x17
        /*011a*/ 	.short	(.L_17299 - .L_17298)
.L_17298:
        /*011c*/ 	.word	0x00000000
        /*0120*/ 	.short	0x0004
        /*0122*/ 	.short	0x0020
        /*0124*/ 	.byte	0x00, 0xf5, 0x21, 0x00


	//----- nvinfo : EIATTR_KPARAM_INFO
	.align		4
.L_17299:
        /*0128*/ 	.byte	0x04, 0x17
        /*012a*/ 	.short	(.L_17301 - .L_17300)
.L_17300:
        /*012c*/ 	.word	0x00000000
        /*0130*/ 	.short	0x0003
        /*0132*/ 	.short	0x0018
        /*0134*/ 	.byte	0x00, 0xf5, 0x21, 0x00


	//----- nvinfo : EIATTR_KPARAM_INFO
	.align		4
.L_17301:
        /*0138*/ 	.byte	0x04, 0x17
        /*013a*/ 	.short	(.L_17303 - .L_17302)
.L_17302:
        /*013c*/ 	.word	0x00000000
        /*0140*/ 	.short	0x0002
        /*0142*/ 	.short	0x0010
        /*0144*/ 	.byte	0x00, 0xf5, 0x21, 0x00


	//----- nvinfo : EIATTR_KPARAM_INFO
	.align		4
.L_17303:
        /*0148*/ 	.byte	0x04, 0x17
        /*014a*/ 	.short	(.L_17305 - .L_17304)
.L_17304:
        /*014c*/ 	.word	0x00000000
        /*0150*/ 	.short	0x0001
        /*0152*/ 	.short	0x0008
        /*0154*/ 	.byte	0x00, 0xf5, 0x21, 0x00


	//----- nvinfo : EIATTR_KPARAM_INFO
	.align		4
.L_17305:
        /*0158*/ 	.byte	0x04, 0x17
        /*015a*/ 	.short	(.L_17307 - .L_17306)
.L_17306:
        /*015c*/ 	.word	0x00000000
        /*0160*/ 	.short	0x0000
        /*0162*/ 	.short	0x0000
        /*0164*/ 	.byte	0x00, 0xf5, 0x21, 0x00


	//----- nvinfo : EIATTR_SPARSE_MMA_MASK
	.align		4
.L_17307:
        /*0168*/ 	.byte	0x03, 0x50
        /*016a*/ 	.short	0x0000


	//----- nvinfo : EIATTR_MAXREG_COUNT
	.align		4
        /*016c*/ 	.byte	0x03, 0x1b
        /*016e*/ 	.short	0x00ff


	//----- nvinfo : EIATTR_NUM_BARRIERS
	.align		4
        /*0170*/ 	.byte	0x02, 0x4c
        /*0172*/ 	.byte	0x01
	.zero		1


	//----- nvinfo : EIATTR_EXTERNS
	.align		4
        /*0174*/ 	.byte	0x04, 0x0f
        /*0176*/ 	.short	(.L_17309 - .L_17308)


	//   ....[0]....
	.align		4
.L_17308:
        /*0178*/ 	.word	index@(__assertfail)


	//----- nvinfo : EIATTR_MERCURY_ISA_VERSION
	.align		4
.L_17309:
        /*017c*/ 	.byte	0x03, 0x5f
        /*017e*/ 	.short	0x0101


	//----- nvinfo : EIATTR_COOP_GROUP_MASK_REGIDS
	.align		4
        /*0180*/ 	.byte	0x04, 0x29
        /*0182*/ 	.short	(.L_17311 - .L_17310)


	//   ....[0]....
.L_17310:
        /*0184*/ 	.word	0xffffffff


	//   ....[1]....
        /*0188*/ 	.word	0xffffffff


	//   ....[2]....
        /*018c*/ 	.word	0xffffffff


	//   ....[3]....
        /*0190*/ 	.word	0xffffffff


	//   ....[4]....
        /*0194*/ 	.word	0xffffffff


	//   ....[5]....
        /*0198*/ 	.word	0xffffffff


	//   ....[6]....
        /*019c*/ 	.word	0xffffffff


	//   ....[7]....
        /*01a0*/ 	.word	0xffffffff


	//   ....[8]....
        /*01a4*/ 	.word	0xffffffff


	//   ....[9]....
        /*01a8*/ 	.word	0xffffffff


	//   ....[10]....
        /*01ac*/ 	.word	0xffffffff


	//   ....[11]....
        /*01b0*/ 	.word	0xffffffff


	//   ....[12]....
        /*01b4*/ 	.word	0xffffffff


	//   ....[13]....
        /*01b8*/ 	.word	0xffffffff


	//   ....[14]....
        /*01bc*/ 	.word	0xffffffff


	//   ....[15]....
        /*01c0*/ 	.word	0xffffffff


	//   ....[16]....
        /*01c4*/ 	.word	0xffffffff


	//   ....[17]....
        /*01c8*/ 	.word	0xffffffff


	//   ....[18]....
        /*01cc*/ 	.word	0xffffffff


	//   ....[19]....
        /*01d0*/ 	.word	0xffffffff


	//   ....[20]....
        /*01d4*/ 	.word	0xffffffff


	//   ....[21]....
        /*01d8*/ 	.word	0xffffffff


	//   ....[22]....
        /*01dc*/ 	.word	0xffffffff


	//   ....[23]....
        /*01e0*/ 	.word	0xffffffff


	//   ....[24]....
        /*01e4*/ 	.word	0xffffffff


	//   ....[25]....
        /*01e8*/ 	.word	0xffffffff


	//   ....[26]....
        /*01ec*/ 	.word	0xffffffff


	//   ....[27]....
        /*01f0*/ 	.word	0xffffffff


	//   ....[28]....
        /*01f4*/ 	.word	0xffffffff


	//   ....[29]....
        /*01f8*/ 	.word	0xffffffff


	//   ....[30]....
        /*01fc*/ 	.word	0xffffffff


	//   ....[31]....
        /*0200*/ 	.word	0x0500000f


	//   ....[32]....
        /*0204*/ 	.word	0x0500000f


	//   ....[33]....
        /*0208*/ 	.word	0x0500000f


	//   ....[34]....
        /*020c*/ 	.word	0x0500000f


	//   ....[35]....
        /*0210*/ 	.word	0x0500000f


	//   ....[36]....
        /*0214*/ 	.word	0x0500000f


	//   ....[37]....
        /*0218*/ 	.word	0x0500000f


	//   ....[38]....
        /*021c*/ 	.word	0x0500000f


	//   ....[39]....
        /*0220*/ 	.word	0x0500000f


	//   ....[40]....
        /*0224*/ 	.word	0x0500000f


	//   ....[41]....
        /*0228*/ 	.word	0x0500000f


	//   ....[42]....
        /*022c*/ 	.word	0x0500000f


	//   ....[43]....
        /*0230*/ 	.word	0x0500000f


	//   ....[44]....
        /*0234*/ 	.word	0x0500000f


	//   ....[45]....
        /*0238*/ 	.word	0x0500000f


	//   ....[46]....
        /*023c*/ 	.word	0x0500000f


	//   ....[47]....
        /*0240*/ 	.word	0x0500000f


	//   ....[48]....
        /*0244*/ 	.word	0x0500000f


	//   ....[49]....
        /*0248*/ 	.word	0x0500000f


	//   ....[50]....
        /*024c*/ 	.word	0x0500000f


	//   ....[51]....
        /*0250*/ 	.word	0x0500000f


	//   ....[52]....
        /*0254*/ 	.word	0x0500000f


	//   ....[53]....
        /*0258*/ 	.word	0x0500000f


	//   ....[54]....
        /*025c*/ 	.word	0x0500000f


	//   ....[55]....
        /*0260*/ 	.word	0x0500000f


	//   ....[56]....
        /*0264*/ 	.word	0x0500000f


	//   ....[57]....
        /*0268*/ 	.word	0x0500000f


	//   ....[58]....
        /*026c*/ 	.word	0x0500000f


	//   ....[59]....
        /*0270*/ 	.word	0x0500000f


	//   ....[60]....
        /*0274*/ 	.word	0x0500000f


	//   ....[61]....
        /*0278*/ 	.word	0x0500000f


	//   ....[62]....
        /*027c*/ 	.word	0x0500000f


	//   ....[63]....
        /*0280*/ 	.word	0x0500000f


	//   ....[64]....
        /*0284*/ 	.word	0x0500000f


	//   ....[65]....
        /*0288*/ 	.word	0x0500000f


	//----- nvinfo : EIATTR_COOP_GROUP_INSTR_OFFSETS
	.align		4
.L_17311:
        /*028c*/ 	.byte	0x04, 0x28
        /*028e*/ 	.short	(.L_17313 - .L_17312)


	//   ....[0]....
.L_17312:
        /*0290*/ 	.word	0x00000b30


	//   ....[1]....
        /*0294*/ 	.word	0x00000b50


	//   ....[2]....
        /*0298*/ 	.word	0x00000b70


	//   ....[3]....
        /*029c*/ 	.word	0x00000b90


	//   ....[4]....
        /*02a0*/ 	.word	0x00000bb0


	//   ....[5]....
        /*02a4*/ 	.word	0x00000cc0


	//   ....[6]....
        /*02a8*/ 	.word	0x00000ce0


	//   ....[7]....
        /*02ac*/ 	.word	0x00000d00


	//   ....[8]....
        /*02b0*/ 	.word	0x00001b50


	//   ....[9]....
        /*02b4*/ 	.word	0x00001b80


	//   ....[10]....
        /*02b8*/ 	.word	0x00001ba0


	//   ....[11]....
        /*02bc*/ 	.word	0x00001bc0


	//   ....[12]....
        /*02c0*/ 	.word	0x00001be0


	//   ....[13]....
        /*02c4*/ 	.word	0x00001c30


	//   ....[14]....
        /*02c8*/ 	.word	0x00001c50


	//   ....[15]....
        /*02cc*/ 	.word	0x00001c70


	//   ....[16]....
        /*02d0*/ 	.word	0x00002c70


	//   ....[17]....
        /*02d4*/ 	.word	0x00002cb0


	//   ....[18]....
        /*02d8*/ 	.word	0x00002cd0


	//   ....[19]....
        /*02dc*/ 	.word	0x00002ce0


	//   ....[20]....
        /*02e0*/ 	.word	0x00002cf0


	//   ....[21]....
        /*02e4*/ 	.word	0x00002d00


	//   ....[22]....
        /*02e8*/ 	.word	0x00002d30


	//   ....[23]....
        /*02ec*/ 	.word	0x00002d60


	//   ....[24]....
        /*02f0*/ 	.word	0x00002d80


	//   ....[25]....
        /*02f4*/ 	.word	0x00002dc0


	//   ....[26]....
        /*02f8*/ 	.word	0x00002df0


	//   ....[27]....
        /*02fc*/ 	.word	0x00002e20


	//   ....[28]....
        /*0300*/ 	.word	0x00002e50


	//   ....[29]....
        /*0304*/ 	.word	0x00002e60


	//   ....[30]....
        /*0308*/ 	.word	0x00002ec0


	//   ....[31]....
        /*030c*/ 	.word	0x00003af0


	//   ....[32]....
        /*0310*/ 	.word	0x00003b50


	//   ....[33]....
        /*0314*/ 	.word	0x00003bb0


	//   ....[34]....
        /*0318*/ 	.word	0x00003c10


	//   ....[35]....
        /*031c*/ 	.word	0x00003c70


	//   ....[36]....
        /*0320*/ 	.word	0x00003cf0


	//   ....[37]....
        /*0324*/ 	.word	0x00003d50


	//   ....[38]....
        /*0328*/ 	.word	0x00003db0


	//   ....[39]....
        /*032c*/ 	.word	0x00003e30


	//   ....[40]....
        /*0330*/ 	.word	0x00003e90


	//   ....[41]....
        /*0334*/ 	.word	0x00003f10


	//   ....[42]....
        /*0338*/ 	.word	0x00003f70


	//   ....[43]....
        /*033c*/ 	.word	0x00003ff0


	//   ....[44]....
        /*0340*/ 	.word	0x00004050


	//   ....[45]....
        /*0344*/ 	.word	0x000040d0


	//   ....[46]....
        /*0348*/ 	.word	0x00004130


	//   ....[47]....
        /*034c*/ 	.word	0x000041b0


	//   ....[48]....
        /*0350*/ 	.word	0x00004210


	//   ....[49]....
        /*0354*/ 	.word	0x00004290


	//   ....[50]....
        /*0358*/ 	.word	0x000042f0


	//   ....[51]....
        /*035c*/ 	.word	0x00004360


	//   ....[52]....
        /*0360*/ 	.word	0x000043c0


	//   ....[53]....
        /*0364*/ 	.word	0x00004430


	//   ....[54]....
        /*0368*/ 	.word	0x00004490


	//   ....[55]....
        /*036c*/ 	.word	0x00004500


	//   ....[56]....
        /*0370*/ 	.word	0x00004560


	//   ....[57]....
        /*0374*/ 	.word	0x000045e0


	//   ....[58]....
        /*0378*/ 	.word	0x00004640


	//   ....[59]....
        /*037c*/ 	.word	0x000046c0


	//   ....[60]....
        /*0380*/ 	.word	0x00004720


	//   ....[61]....
        /*0384*/ 	.word	0x00004790


	//   ....[62]....
        /*0388*/ 	.word	0x000047f0


	//   ....[63]....
        /*038c*/ 	.word	0x00004860


	//   ....[64]....
        /*0390*/ 	.word	0x000048d0


	//   ....[65]....
        /*0394*/ 	.word	0x00004940


	//----- nvinfo : EIATTR_VRC_CTA_INIT_COUNT
	.align		4
.L_17313:
        /*0398*/ 	.byte	0x02, 0x4a
	.zero		1
	.zero		1


	//----- nvinfo : EIATTR_SYSCALL_OFFSETS
	.align		4
        /*039c*/ 	.byte	0x04, 0x46
        /*039e*/ 	.short	(.L_17315 - .L_17314)


	//   ....[0]....
.L_17314:
        /*03a0*/ 	.word	0x00002b50


	//   ....[1]....
        /*03a4*/ 	.word	0x00003a90


	//----- nvinfo : EIATTR_EXIT_INSTR_OFFSETS
	.align		4
.L_17315:
        /*03a8*/ 	.byte	0x04, 0x1c
        /*03aa*/ 	.short	(.L_17317 - .L_17316)


	//   ....[0]....
.L_17316:
        /*03ac*/ 	.word	0x00000090


	//   ....[1]....
        /*03b0*/ 	.word	0x000036f0


	//   ....[2]....
        /*03b4*/ 	.word	0x00003720


	//   ....[3]....
        /*03b8*/ 	.word	0x00003990


	//   ....[4]....
        /*03bc*/ 	.word	0x00003aa0


	//----- nvinfo : EIATTR_CRS_STACK_SIZE
	.align		4
.L_17317:
        /*03c0*/ 	.byte	0x04, 0x1e
        /*03c2*/ 	.short	(.L_17319 - .L_17318)
.L_17318:
        /*03c4*/ 	.word	0x00000000


	//----- nvinfo : EIATTR_CBANK_PARAM_SIZE
	.align		4
.L_17319:
        /*03c8*/ 	.byte	0x03, 0x19
        /*03ca*/ 	.short	0x008c


	//----- nvinfo : EIATTR_PARAM_CBANK
	.align		4
        /*03cc*/ 	.byte	0x04, 0x0a
        /*03ce*/ 	.short	(.L_17321 - .L_17320)
	.align		4
.L_17320:
        /*03d0*/ 	.word	index@(.nv.constant0._ZN4vllm25paged_attention_v2_kernelIthLi120ELi32ELi128ELNS_18Fp8KVCacheDataTypeE1ELb1ELi512EEEvPfS2_PT_PKS3_PKT0_S9_ifPKiSB_iPKfiiiSD_SD_iiiii)
        /*03d4*/ 	.short	0x0380
        /*03d6*/ 	.short	0x008c


	//----- nvinfo : EIATTR_SW_WAR
	.align		4
.L_17321:
        /*03d8*/ 	.byte	0x04, 0x36
        /*03da*/ 	.short	(.L_17323 - .L_17322)
.L_17322:
        /*03dc*/ 	.word	0x00000008
.L_17323:


//--------------------- .nv.info._ZN4vllm25paged_attention_v2_kernelIthLi112ELi32ELi128ELNS_18Fp8KVCacheDataTypeE1ELb1ELi512EEEvPfS2_PT_PKS3_PKT0_S9_ifPKiSB_iPKfiiiSD_SD_iiiii --------------------------
	.section	.nv.info._ZN4vllm25paged_attention_v2_kernelIthLi112ELi32ELi128ELNS_18Fp8KVCacheDataTypeE1ELb1ELi512EEEvPfS2_PT_PKS3_PKT0_S9_ifPKiSB_iPKfiiiSD_SD_iiiii,"",@"SHT_CUDA_INFO"
	.sectionflags	@""
	.align	4


	//----- nvinfo : EIATTR_CUDA_API_VERSION
	.align		4
        /*0000*/ 	.byte	0x04, 0x37
        /*0002*/ 	.short	(.L_17325 - .L_17324)
.L_17324:
        /*0004*/ 	.word	0x00000082


	//----- nvinfo : EIATTR_KPARAM_INFO
	.align		4
.L_17325:
        /*0008*/ 	.byte	0x04, 0x17
        /*000a*/ 	.short	(.L_17327 - .L_17326)
.L_17326:
        /*000c*/ 	.word	0x00000000
        /*0010*/ 	.short	0x0015
        /*0012*/ 	.short	0x0088
        /*0014*/ 	.byte	0x00, 0xf0, 0x11, 0x00


	//----- nvinfo : EIATTR_KPARAM_INFO
	.align		4
.L_17327:
        /*0018*/ 	.byte	0x04, 0x17
        /*001a*/ 	.short	(.L_17329 - .L_17328)
.L_17328:
        /*001c*/ 	.word	0x00000000
        /*0020*/ 	.short	0x0014
        /*0022*/ 	.short	0x0084
        /*0024*/ 	.byte	0x00, 0xf0, 0x11, 0x00


	//----- nvinfo : EIATTR_KPARAM_INFO
	.align		4
.L_17329:
        /*0028*/ 	.byte	0x04, 0x17
        /*002a*/ 	.short	(.L_17331 - .L_17330)
.L_17330:
        /*002c*/ 	.word	0x00000000
        /*0030*/ 	.short	0x0013
        /*0032*/ 	.short	0x0080
        /*0034*/ 	.byte	0x00, 0xf0, 0x11, 0x00


	//----- nvinfo : EIATTR_KPARAM_INFO
	.align		4
.L_17331:
        /*0038*/ 	.byte	0x04, 0x17
        /*003a*/ 	.short	(.L_17333 - .L_17332)
.L_17332:
        /*003c*/ 	.word	0x00000000
        /*0040*/ 	.short	0x0012
        /*0042*/ 	.short	0x007c
        /*0044*/ 	.byte	0x00, 0xf0, 0x11, 0x00


	//----- nvinfo : EIATTR_KPARAM_INFO
	.align		4
.L_17333:
        /*0048*/ 	.byte	0x04, 0x17
        /*004a*/ 	.short	(.L_17335 - .L_17334)
.L_17334:
        /*004c*/ 	.word	0x00000000
        /*0050*/ 	.short	0x0011
        /*0052*/ 	.short	0x0078
        /*0054*/ 	.byte	0x00, 0xf0, 0x11, 0x00


	//----- nvinfo : EIATTR_KPARAM_INFO
	.align		4
.L_17335:
        /*0058*/ 	.byte	0x04, 0x17
        /*005a*/ 	.short	(.L_17337 - .L_17336)
.L_17336:
        /*005c*/ 	.word	0x00000000
        /*0060*/ 	.short	0x0010
        /*0062*/ 	.short	0x0070
        /*0064*/ 	.byte	0x00, 0xf5, 0x21, 0x00


	//----- nvinfo : EIATTR_KPARAM_INFO
	.align		4
.L_17337:
        /*0068*/ 	.byte	0x04, 0x17
        /*006a*/ 	.short	(.L_17339 - .L_17338)
.L_17338:
        /*006c*/ 	.word	0x00000000
        /*0070*/ 	.short	0x000f
        /*0072*/ 	.short	0x0068
        /*0074*/ 	.byte	0x00, 0xf5, 0x21, 0x00


	//----- nvinfo : EIATTR_KPARAM_INFO
	.align		4
.L_17339:
        /*0078*/ 	.byte	0x04, 0x17
        /*007a*/ 	.short	(.L_17341 - .L_17340)
.L_17340:
        /*007c*/ 	.word	0x00000000
        /*0080*/ 	.short	0x000e
        /*0082*/ 	.short	0x0060
        /*0084*/ 	.byte	0x00, 0xf0, 0x11, 0x00


	//----- nvinfo : EIATTR_KPARAM_INFO
	.align		4
.L_17341:
        /*0088*/ 	.byte	0x04, 0x17
        /*008a*/ 	.short	(.L_17343 - .L_17342)
.L_17342:
        /*008c*/ 	.word	0x00000000
        /*0090*/ 	.short	0x000d
        /*0092*/ 	.short	0x005c
        /*0094*/ 	.byte	0x00, 0xf0, 0x11, 0x00


	//----- nvinfo : EIATTR_KPARAM_INFO
	.align		4
.L_17343:
        /*0098*/ 	.byte	0x04, 0x17
        /*009a*/ 	.short	(.L_17345 - .L_17344)
.L_17344:
        /*009c*/ 	.word	0x00000000
        /*00a0*/ 	.short	0x000c
        /*00a2*/ 	.short	0x0058
        /*00a4*/ 	.byte	0x00, 0xf0, 0x11, 0x00


	//----- nvinfo : EIATTR_KPARAM_INFO
	.align		4
.L_17345:
        /*00a8*/ 	.byte	0x04, 0x17
        /*00aa*/ 	.short	(.L_17347 - .L_17346)
.L_17346:
        /*00ac*/ 	.word	0x00000000
        /*00b0*/ 	.short	0x000b
        /*00b2*/ 	.short	0x0050
        /*00b4*/ 	.byte	0x00, 0xf5, 0x21, 0x00


	//----- nvinfo : EIATTR_KPARAM_INFO
	.align		4
.L_17347:
        /*00b8*/ 	.byte	0x04, 0x17
        /*00ba*/ 	.short	(.L_17349 - .L_17348)
.L_17348:
        /*00bc*/ 	.word	0x00000000
        /*00c0*/ 	.short	0x000a
        /*00c2*/ 	.short	0x0048
        /*00c4*/ 	.byte	0x00, 0xf0, 0x11, 0x00


	//----- nvinfo : EIATTR_KPARAM_INFO
	.align		4
.L_17349:
        /*00c8*/ 	.byte	0x04, 0x17
        /*00ca*/ 	.short	(.L_17351 - .L_17350)
.L_17350:
        /*00cc*/ 	.word	0x00000000
        /*00d0*/ 	.short	0x0009
        /*00d2*/ 	.short	0x0040
        /*00d4*/ 	.byte	0x00, 0xf5, 0x21, 0x00


	//----- nvinfo : EIATTR_KPARAM_INFO
	.align		4
.L_17351:
        /*00d8*/ 	.byte	0x04, 0x17
        /*00da*/ 	.short	(.L_17353 - .L_17352)
.L_17352:
        /*00dc*/ 	.word	0x00000000
        /*00e0*/ 	.short	0x0008
        /*00e2*/ 	.short	0x0038
        /*00e4*/ 	.byte	0x00, 0xf5, 0x21, 0x00


	//----- nvinfo : EIATTR_KPARAM_INFO
	.align		4
.L_17353:
        /*00e8*/ 	.byte	0x04, 0x17
        /*00ea*/ 	.short	(.L_17355 - .L_17354)
.L_17354:
        /*00ec*/ 	.word	0x00000000
        /*00f0*/ 	.short	0x0007
        /*00f2*/ 	.short	0x0034
        /*00f4*/ 	.byte	0x00, 0xf0, 0x11, 0x00


	//----- nvinfo : EIATTR_KPARAM_INFO
	.align		4
.L_17355:
        /*00f8*/ 	.byte	0x04, 0x17
        /*00fa*/ 	.short	(.L_17357 - .L_17356)
.L_17356:
        /*00fc*/ 	.word	0x00000000
        /*0100*/ 	.short	0x0006
        /*0102*/ 	.short	0x0030
        /*0104*/ 	.byte	0x00, 0xf0, 0x11, 0x00


	//----- nvinfo : EIATTR_KPARAM_INFO
	.align		4
.L_17357:
        /*0108*/ 	.byte	0x04, 0x17
        /*010a*/ 	.short	(.L_17359 - .L_17358)
.L_17358:
        /*010c*/ 	.word	0x00000000
        /*0110*/ 	.short	0x0005
        /*0112*/ 	.short	0x0028
        /*0114*/ 	.byte	0x00, 0xf5, 0x21, 0x00


	//----- nvinfo : EIATTR_KPARAM_INFO
	.align		4
.L_17359:
        /*0118*/ 	.byte	0x04, 0x17
        /*011a*/ 	.short	(.L_17361 - .L_17360)
.L_17360:
        /*011c*/ 	.word	0x00000000
        /*0120*/ 	.short	0x0004
        /*0122*/ 	.short	0x0020
        /*0124*/ 	.byte	0x00, 0xf5, 0x21, 0x00


	//----- nvinfo : EIATTR_KPARAM_INFO
	.align		4
.L_17361:
        /*0128*/ 	.byte	0x04, 0x17
        /*012a*/ 	.short	(.L_17363 - .L_17362)
.L_17362:
        /*012c*/ 	.word	0x00000000
        /*0130*/ 	.short	0x0003
        /*0132*/ 	.short	0x0018
        /*0134*/ 	.byte	0x00, 0xf5, 0x21, 0x00


	//----- nvinfo : EIATTR_KPARAM_INFO
	.align		4
.L_17363:
        /*0138*/ 	.byte	0x04, 0x17
        /*013a*/ 	.short	(.L_17365 - .L_17364)
.L_17364:
        /*013c*/ 	.word	0x00000000
        /*0140*/ 	.short	0x0002
        /*0142*/ 	.short	0x0010
        /*0144*/ 	.byte	0x00, 0xf5, 0x21, 0x00


	//----- nvinfo : EIATTR_KPARAM_INFO
	.align		4
.L_17365:
        /*0148*/ 	.byte	0x04, 0x17
        /*014a*/ 	.short	(.L_17367 - .L_17366)
.L_17366:
        /*014c*/ 	.word	0x00000000
        /*0150*/ 	.short	0x0001
        /*0152*/ 	.short	0x0008
        /*0154*/ 	.byte	0x00, 0xf5, 0x21, 0x00


	//----- nvinfo : EIATTR_KPARAM_INFO
	.align		4
.L_17367:
        /*0158*/ 	.byte	0x04, 0x17
        /*015a*/ 	.short	(.L_17369 - .L_17368)
.L_17368:
        /*015c*/ 	.word	0x00000000
        /*0160*/ 	.short	0x0000
        /*0162*/ 	.short	0x0000
        /*0164*/ 	.byte	0x00, 0xf5, 0x21, 0x00


	//----- nvinfo : EIATTR_SPARSE_MMA_MASK
	.align		4
.L_17369:
        /*0168*/ 	.byte	0x03, 0x50
        /*016a*/ 	.short	0x0000


	//----- nvinfo : EIATTR_MAXREG_COUNT
	.align		4
        /*016c*/ 	.byte	0x03, 0x1b
        /*016e*/ 	.short	0x00ff


	//----- nvinfo : EIATTR_NUM_BARRIERS
	.align		4
        /*0170*/ 	.byte	0x02, 0x4c
        /*0172*/ 	.byte	0x01
	.zero		1


	//----- nvinfo : EIATTR_EXTERNS
	.align		4
        /*0174*/ 	.byte	0x04, 0x0f
        /*0176*/ 	.short	(.L_17371 - .L_17370)


	//   ....[0]....
	.align		4
.L_17370:
        /*0178*/ 	.word	index@(__assertfail)


	//----- nvinfo : EIATTR_MERCURY_ISA_VERSION
	.align		4
.L_17371:
        /*017c*/ 	.byte	0x03, 0x5f
        /*017e*/ 	.short	0x0101


	//----- nvinfo : EIATTR_COOP_GROUP_MASK_REGIDS
	.align		4
        /*0180*/ 	.byte	0x04, 0x29
        /*0182*/ 	.short	(.L_17373 - .L_17372)


	//   ....[0]....
.L_17372:
        /*0184*/ 	.word	0xffffffff


	//   ....[1]....
        /*0188*/ 	.word	0xffffffff


	//   ....[2]....
        /*018c*/ 	.word	0xffffffff


	//   ....[3]....
        /*0190*/ 	.word	0xffffffff


	//   ....[4]....
        /*0194*/ 	.word	0xffffffff


	//   ....[5]....
        /*0198*/ 	.word	0xffffffff


	//   ....[6]....
        /*019c*/ 	.word	0xffffffff


	//   ....[7]....
        /*01a0*/ 	.word	0xffffffff


	//   ....[8]....
        /*01a4*/ 	.word	0xffffffff


	//   ....[9]....
        /*01a8*/ 	.word	0xffffffff


	//   ....[10]....
        /*01ac*/ 	.word	0xffffffff


	//   ....[11]....
        /*01b0*/ 	.word	0xffffffff


	//   ....[12]....
        /*01b4*/ 	.word	0xffffffff


	//   ....[13]....
        /*01b8*/ 	.word	0xffffffff


	//   ....[14]....
        /*01bc*/ 	.word	0xffffffff


	//   ....[15]....
        /*01c0*/ 	.word	0xffffffff


	//   ....[16]....
        /*01c4*/ 	.word	0xffffffff


	//   ....[17]....
        /*01c8*/ 	.word	0xffffffff


	//   ....[18]....
        /*01cc*/ 	.word	0xffffffff


	//   ....[19]....
        /*01d0*/ 	.word	0xffffffff


	//   ....[20]....
        /*01d4*/ 	.word	0xffffffff


	//   ....[21]....
        /*01d8*/ 	.word	0xffffffff


	//   ....[22]....
        /*01dc*/ 	.word	0xffffffff


	//   ....[23]....
        /*01e0*/ 	.word	0xffffffff


	//   ....[24]....
        /*01e4*/ 	.word	0xffffffff


	//   ....[25]....
        /*01e8*/ 	.word	0xffffffff


	//   ....[26]....
        /*01ec*/ 	.word	0xffffffff


	//   ....[27]....
        /*01f0*/ 	.word	0xffffffff


	//   ....[28]....
        /*01f4*/ 	.word	0xffffffff


	//   ....[29]....
        /*01f8*/ 	.word	0xffffffff


	//   ....[30]....
        /*01fc*/ 	.word	0x0500000f


	//   ....[31]....
        /*0200*/ 	.word	0x0500000f


	//   ....[32]....
        /*0204*/ 	.word	0x0500000f


	//   ....[33]....
        /*0208*/ 	.word	0x0500000f


	//   ....[34]....
        /*020c*/ 	.word	0x0500000f


	//   ....[35]....
        /*0210*/ 	.word	0x0500000f


	//   ....[36]....
        /*0214*/ 	.word	0x0500000f


	//   ....[37]....
        /*0218*/ 	.word	0x0500000f


	//   ....[38]....
        /*021c*/ 	.word	0x0500000f


	//   ....[39]....
        /*0220*/ 	.word	0x0500000f


	//   ....[40]....
        /*0224*/ 	.word	0x0500000f


	//   ....[41]....
        /*0228*/ 	.word	0x0500000f


	//   ....[42]....
        /*022c*/ 	.word	0x0500000f


	//   ....[43]....
        /*0230*/ 	.word	0x0500000f


	//   ....[44]....
        /*0234*/ 	.word	0x0500000f


	//   ....[45]....
        /*0238*/ 	.word	0x0500000f


	//   ....[46]....
        /*023c*/ 	.word	0x0500000f


	//   ....[47]....
        /*0240*/ 	.word	0x0500000f


	//   ....[48]....
        /*0244*/ 	.word	0x0500000f


	//   ....[49]....
        /*0248*/ 	.word	0x0500000f


	//   ....[50]....
        /*024c*/ 	.word	0x0500000f


	//   ....[51]....
        /*0250*/ 	.word	0x0500000f


	//   ....[52]....
        /*0254*/ 	.word	0x0500000f


	//   ....[53]....
        /*0258*/ 	.word	0x0500000f


	//   ....[54]....
        /*025c*/ 	.word	0x0500000f


	//   ....[55]....
        /*0260*/ 	.word	0x0500000f


	//   ....[56]....
        /*0264*/ 	.word	0x0500000f


	//   ....[57]....
        /*0268*/ 	.word	0x0500000f


	//   ....[58]....
        /*026c*/ 	.word	0x0500000f


	//   ....[59]....
        /*0270*/ 	.word	0x0500000f


	//   ....[60]....
        /*0274*/ 	.word	0x0500000f


	//   ....[61]....
        /*0278*/ 	.word	0x0500000f


	//   ....[62]....
        /*027c*/ 	.word	0x0500000f


	//----- nvinfo : EIATTR_COOP_GROUP_INSTR_OFFSETS
	.align		4
.L_17373:
        /*0280*/ 	.byte	0x04, 0x28
        /*0282*/ 	.short	(.L_17375 - .L_17374)


	//   ....[0]....
.L_17374:
        /*0284*/ 	.word	0x00000b30


	//   ....[1]....
        /*0288*/ 	.word	0x00000b50


	//   ....[2]....
        /*028c*/ 	.word	0x00000b70


	//   ....[3]....
        /*0290*/ 	.word	0x00000b90


	//   ....[4]....
        /*0294*/ 	.word	0x00000bb0


	//   ....[5]....
        /*0298*/ 	.word	0x00000cc0


	//   ....[6]....
        /*029c*/ 	.word	0x00000ce0


	//   ....[7]....
        /*02a0*/ 	.word	0x00000d00


	//   ....[8]....
        /*02a4*/ 	.word	0x00001b50


	//   ....[9]....
        /*02a8*/ 	.word	0x00001b80


	//   ....[10]....
        /*02ac*/ 	.word	0x00001ba0


	//   ....[11]....
        /*02b0*/ 	.word	0x00001bc0


	//   ....[12]....
        /*02b4*/ 	.word	0x00001be0


	//   ....[13]....
        /*02b8*/ 	.word	0x00001c30


	//   ....[14]....
        /*02bc*/ 	.word	0x00001c50


	//   ....[15]....
        /*02c0*/ 	.word	0x00001c70


	//   ....[16]....
        /*02c4*/ 	.word	0x00002c50


	//   ....[17]....
        /*02c8*/ 	.word	0x00002c90


	//   ....[18]....
        /*02cc*/ 	.word	0x00002cd0


	//   ....[19]....
        /*02d0*/ 	.word	0x00002d00


	//   ....[20]....
        /*02d4*/ 	.word	0x00002d10


	//   ....[21]....
        /*02d8*/ 	.word	0x00002d20


	//   ....[22]....
        /*02dc*/ 	.word	0x00002d50


	//   ....[23]....
        /*02e0*/ 	.word	0x00002d80


	//   ....[24]....
        /*02e4*/ 	.word	0x00002db0


	//   ....[25]....
        /*02e8*/ 	.word	0x00002de0


	//   ....[26]....
        /*02ec*/ 	.word	0x00002e20


	//   ....[27]....
        /*02f0*/ 	.word	0x00002e30


	//   ....[28]....
        /*02f4*/ 	.word	0x00002e70


	//   ....[29]....
        /*02f8*/ 	.word	0x00002ea0


	//   ....[30]....
        /*02fc*/ 	.word	0x00003a40


	//   ....[31]....
        /*0300*/ 	.word	0x00003aa0


	//   ....[32]....
        /*0304*/ 	.word	0x00003b00


	//   ....[33]....
        /*0308*/ 	.word	0x00003b60


	//   ....[34]....
        /*030c*/ 	.word	0x00003bc0


	//   ....[35]....
        /*0310*/ 	.word	0x00003c40


	//   ....[36]....
        /*0314*/ 	.word	0x00003ca0


	//   ....[37]....
        /*0318*/ 	.word	0x00003d00


	//   ....[38]....
        /*031c*/ 	.word	0x00003d80


	//   ....[39]....
        /*0320*/ 	.word	0x00003de0


	//   ....[40]....
        /*0324*/ 	.word	0x00003e60


	//   ....[41]....
        /*0328*/ 	.word	0x00003ec0


	//   ....[42]....
        /*032c*/ 	.word	0x00003f40


	//   ....[43]....
        /*0330*/ 	.word	0x00003fa0


	//   ....[44]....
        /*0334*/ 	.word	0x00004020


	//   ....[45]....
        /*0338*/ 	.word	0x00004080


	//   ....[46]....
        /*033c*/ 	.word	0x000040f0


	//   ....[47]....
        /*0340*/ 	.word	0x00004150


	//   ....[48]....
        /*0344*/ 	.word	0x000041d0


	//   ....[49]....
        /*0348*/ 	.word	0x00004230


	//   ....[50]....
        /*034c*/ 	.word	0x000042a0


	//   ....[51]....
        /*0350*/ 	.word	0x00004300


	//   ....[52]....
        /*0354*/ 	.word	0x00004380


	//   ....[53]....
        /*0358*/ 	.word	0x000043e0


	//   ....[54]....
        /*035c*/ 	.word	0x00004460


	//   ....[55]....
        /*0360*/ 	.word	0x000044c0


	//   ....[56]....
        /*0364*/ 	.word	0x00004540


	//   ....[57]....
        /*0368*/ 	.word	0x000045a0


	//   ....[58]....
        /*036c*/ 	.word	0x00004610


	//   ....[59]....
        /*0370*/ 	.word	0x00004670


	//   ....[60]....
        /*0374*/ 	.word	0x000046d0


	//   ....[61]....
        /*0378*/ 	.word	0x00004740


	//   ....[62]....
        /*037c*/ 	.word	0x000047b0


	//----- nvinfo : EIATTR_VRC_CTA_INIT_COUNT
	.align		4
.L_17375:
        /*0380*/ 	.byte	0x02, 0x4a
	.zero		1
	.zero		1


	//----- nvinfo : EIATTR_SYSCALL_OFFSETS
	.align		4
        /*0384*/ 	.byte	0x04, 0x46
        /*0386*/ 	.short	(.L_17377 - .L_17376)


	//   ....[0]....
.L_17376:
        /*0388*/ 	.word	0x00002b50


	//   ....[1]....
        /*038c*/ 	.word	0x000039e0


	//----- nvinfo : EIATTR_EXIT_INSTR_OFFSETS
	.align		4
.L_17377:
        /*0390*/ 	.byte	0x04, 0x1c
        /*0392*/ 	.short	(.L_17379 - .L_17378)


	//   ....[0]....
.L_17378:
        /*0394*/ 	.word	0x00000090


	//   ....[1]....
        /*0398*/ 	.word	0x00003660


	//   ....[2]....
        /*039c*/ 	.word	0x00003690


	//   ....[3]....
        /*03a0*/ 	.word	0x000038e0


	//   ....[4]....
        /*03a4*/ 	.word	0x000039f0


	//----- nvinfo : EIATTR_CRS_STACK_SIZE
	.align		4
.L_17379:
        /*03a8*/ 	.byte	0x04, 0x1e
        /*03aa*/ 	.short	(.L_17381 - .L_17380)
.L_17380:
        /*03ac*/ 	.word	0x00000000


	//----- nvinfo : EIATTR_CBANK_PARAM_SIZE
	.align		4
.L_17381:
        /*03b0*/ 	.byte	0x03, 0x19
        /*03b2*/ 	.short	0x008c


	//----- nvinfo : EIATTR_PARAM_CBANK
	.align		4
        /*03b4*/ 	.byte	0x04, 0x0a
        /*03b6*/ 	.short	(.L_17383 - .L_17382)
	.align		4
.L_17382:
        /*03b8*/ 	.word	index@(.nv.constant0._ZN4vllm25paged_attention_v2_kernelIthLi112ELi32ELi128ELNS_18Fp8KVCacheDataTypeE1ELb1ELi512EEEvPfS2_PT_PKS3_PKT0_S9_ifPKiSB_iPKfiiiSD_SD_iiiii)
        /*03bc*/ 	.short	0x0380
        /*03be*/ 	.short	0x008c


	//----- nvinfo : EIATTR_SW_WAR
	.align		4
.L_17383:
        /*03c0*/ 	.byte	0x04, 0x36
        /*03c2*/ 	.short	(.L_17385 - .L_17384)
.L_17384:
        /*03c4*/ 	.word	0x00000008
.L_17385:


//--------------------- .nv.info._ZN4vllm25paged_attention_v2_kernelIthLi96ELi32ELi128ELNS_18Fp8KVCacheDataTypeE1ELb1ELi512EEEvPfS2_PT_PKS3_PKT0_S9_ifPKiSB_iPKfiiiSD_SD_iiiii --------------------------
	.section	.nv.info._ZN4vllm25paged_attention_v2_kernelIthLi96ELi32ELi128ELNS_18Fp8KVCacheDataTypeE1ELb1ELi512EEEvPfS2_PT_PKS3_PKT0_S9_ifPKiSB_iPKfiiiSD_SD_iiiii,"",@"SHT_CUDA_INFO"
	.sectionflags	@""
	.align	4


	//----- nvinfo : EIATTR_CUDA_API_VERSION
	.align		4
        /*0000*/ 	.byte	0x04, 0x37
        /*0002*/ 	.short	(.L_17387 - .L_17386)
.L_17386:
        /*0004*/ 	.word	0x00000082


	//----- nvinfo : EIATTR_KPARAM_INFO
	.align		4
.L_17387:
        /*0008*/ 	.byte	0x04, 0x17
        /*000a*/ 	.short	(.L_17389 - .L_17388)
.L_17388:
        /*000c*/ 	.word	0x00000000
        /*0010*/ 	.short	0x0015
        /*0012*/ 	.short	0x0088
        /*0014*/ 	.byte	0x00, 0xf0, 0x11, 0x00


	//----- nvinfo : EIATTR_KPARAM_INFO
	.align		4
.L_17389:
        /*0018*/ 	.byte	0x04, 0x17
        /*001a*/ 	.short	(.L_17391 - .L_17390)
.L_17390:
        /*001c*/ 	.word	0x00000000
        /*0020*/ 	.short	0x0014
        /*0022*/ 	.short	0x0084
        /*0024*/ 	.byte	0x00, 0xf0, 0x11, 0x00


	//----- nvinfo : EIATTR_KPARAM_INFO
	.align		4
.L_17391:
        /*0028*/ 	.byte	0x04, 0x17
        /*002a*/ 	.short	(.L_17393 - .L_17392)
.L_17392:
        /*002c*/ 	.word	0x00000000
        /*0030*/ 	.short	0x0013
        /*0032*/ 	.short	0x0080
        /*0034*/ 	.byte	0x00, 0xf0, 0x11, 0x00


	//----- nvinfo : EIATTR_KPARAM_INFO
	.align		4
.L_17393:
        /*0038*/ 	.byte	0x04, 0x17
        /*003a*/ 	.short	(.L_17395 - .L_17394)
.L_17394:
        /*003c*/ 	.word	0x00000000
        /*0040*/ 	.short	0x0012
        /*0042*/ 	.short	0x007c
        /*0044*/ 	.byte	0x00, 0xf0, 0x11, 0x00


	//----- nvinfo : EIATTR_KPARAM_INFO
	.align		4
.L_17395:
        /*0048*/ 	.byte	0x04, 0x17
        /*004a*/ 	.short	(.L_17397 - .L_17396)
.L_17396:
        /*004c*/ 	.word	0x00000000
        /*0050*/ 	.short	0x0011
        /*0052*/ 	.short	0x0078
        /*0054*/ 	.byte	0x00, 0xf0, 0x11, 0x00


	//----- nvinfo : EIATTR_KPARAM_INFO
	.align		4
.L_17397:
        /*0058*/ 	.byte	0x04, 0x17
        /*005a*/ 	.short	(.L_17399 - .L_17398)
.L_17398:
        /*005c*/ 	.word	0x00000000
        /*0060*/ 	.short	0x0010
        /*0062*/ 	.short	0x0070
        /*0064*/ 	.byte	0x00, 0xf5, 0x21, 0x00


	//----- nvinfo : EIATTR_KPARAM_INFO
	.align		4
.L_17399:
        /*0068*/ 	.byte	0x04, 0x17
        /*006a*/ 	.short	(.L_17401 - .L_17400)
.L_17400:
        /*006c*/ 	.word	0x00000000
        /*0070*/ 	.short	0x000f
        /*0072*/ 	.short	0x0068
        /*0074*/ 	.byte	0x00, 0xf5, 0x21, 0x00


	//----- nvinfo : EIATTR_KPARAM_INFO
	.align		4
.L_17401:
        /*0078*/ 	.byte	0x04, 0x17
        /*007a*/ 	.short	(.L_17403 - .L_17402)
.L_17402:
        /*007c*/ 	.word	0x00000000
        /*0080*/ 	.short	0x000e
        /*0082*/ 	.short	0x0060
        /*0084*/ 	.byte	0x00, 0xf0, 0x11, 0x00


	//----- nvinfo : EIATTR_KPARAM_INFO
	.align		4
.L_17403:
        /*0088*/ 	.byte	0x04, 0x17
        /*008a*/ 	.short	(.L_17405 - .L_17404)
.L_17404:
        /*008c*/ 	.word	0x00000000
        /*0090*/ 	.short	0x000d
        /*0092*/ 	.short	0x005c
        /*0094*/ 	.byte	0x00, 0xf0, 0x11, 0x00


	//----- nvinfo : EIATTR_KPARAM_INFO
	.align		4
.L_17405:
        /*0098*/ 	.byte	0x04, 0x17
        /*009a*/ 	.short	(.L_17407 - .L_17406)
.L_17406:
        /*009c*/ 	.word	0x00000000
        /*00a0*/ 	.short	0x000c
        /*00a2*/ 	.short	0x0058
        /*00a4*/ 	.byte	0x00, 0xf0, 0x11, 0x00


	//----- nvinfo : EIATTR_KPARAM_INFO
	.align		4
.L_17407:
        /*00a8*/ 	.byte	0x04, 0x17
        /*00aa*/ 	.short	(.L_17409 - .L_17408)
.L_17408:
        /*00ac*/ 	.word	0x00000000
        /*00b0*/ 	.short	0x000b
        /*00b2*/ 	.short	0x0050
        /*00b4*/ 	.byte	0x00, 0xf5, 0x21, 0x00


	//----- nvinfo : EIATTR_KPARAM_INFO
	.align		4
.L_17409:
        /*00b8*/ 	.byte	0x04, 0x17
        /*00ba*/ 	.short	(.L_17411 - .L_17410)
.L_17410:
        /*00bc*/ 	.word	0x00000000
        /*00c0*/ 	.short	0x000a
        /*00c2*/ 	.short	0x0048
        /*00c4*/ 	.byte	0x00, 0xf0, 0x11, 0x00


	//----- nvinfo : EIATTR_KPARAM_INFO
	.align		4
.L_17411:
        /*00c8*/ 	.byte	0x04, 0x17
        /*00ca*/ 	.short	(.L_17413 - .L_17412)
.L_17412:
        /*00cc*/ 	.word	0x00000000
        /*00d0*/ 	.short	0x0009
        /*00d2*/ 	.short	0x0040
        /*00d4*/ 	.byte	0x00, 0xf5, 0x21, 0x00


	//----- nvinfo : EIATTR_KPARAM_INFO
	.align		4
.L_17413:
        /*00d8*/ 	.byte	0x04, 0x17
        /*00da*/ 	.short	(.L_17415 - .L_17414)
.L_17414:
        /*00dc*/ 	.word	0x00000000
        /*00e0*/ 	.short	0x0008
        /*00e2*/ 	.short	0x0038
        /*00e4*/ 	.byte	0x00, 0xf5, 0x21, 0x00


	//----- nvinfo : EIATTR_KPARAM_INFO
	.align		4
.L_17415:
        /*00e8*/ 	.byte	0x04, 0x17
        /*00ea*/ 	.short	(.L_17417 - .L_17416)
.L_17416:
        /*00ec*/ 	.word	0x00000000
        /*00f0*/ 	.short	0x0007
        /*00f2*/ 	.short	0x0034
        /*00f4*/ 	.byte	0x00, 0xf0, 0x11, 0x00


	//----- nvinfo : EIATTR_KPARAM_INFO
	.align		4
.L_17417:
        /*00f8*/ 	.byte	0x04, 0x17
        /*00fa*/ 	.short	(.L_17419 - .L_17418)
.L_17418:
        /*00fc*/ 	.word	0x00000000
        /*0100*/ 	.short	0x0006
        /*0102*/ 	.short	0x0030
        /*0104*/ 	.byte	0x00, 0xf0, 0x11, 0x00


	//----- nvinfo : EIATTR_KPARAM_INFO
	.align		4
.L_17419:
        /*0108*/ 	.byte	0x04, 0x17
        /*010a*/ 	.short	(.L_17421 - .L_17420)
.L_17420:
        /*010c*/ 	.word	0x00000000
        /*0110*/ 	.short	0x0005
        /*0112*/ 	.short	0x0028
        /*0114*/ 	.byte	0x00, 0xf5, 0x21, 0x00


	//----- nvinfo : EIATTR_KPARAM_INFO
	.align		4
.L_17421:
        /*0118*/ 	.byte	0x04, 0x17
        /*011a*/ 	.short	(.L_17423 - .L_17422)
.L_17422:
        /*011c*/ 	.word	0x00000000
        /*0120*/ 	.short	0x0004
        /*0122*/ 	.short	0x0020
        /*0124*/ 	.byte	0x00, 0xf5, 0x21, 0x00


	//----- nvinfo : EIATTR_KPARAM_INFO
	.align		4
.L_17423:
        /*0128*/ 	.byte	0x04, 0x17
        /*012a*/ 	.short	(.L_17425 - .L_17424)
.L_17424:
        /*012c*/ 	.word	0x00000000
        /*0130*/ 	.short	0x0003
        /*0132*/ 	.short	0x0018
        /*0134*/ 	.byte	0x00, 0xf5, 0x21, 0x00


	//----- nvinfo : EIATTR_KPARAM_INFO
	.align		4
.L_17425:
        /*0138*/ 	.byte	0x04, 0x17
        /*013a*/ 	.short	(.L_17427 - .L_17426)
.L_17426:
        /*013c*/ 	.word	0x00000000
        /*0140*/ 	.short	0x0002
        /*0142*/ 	.short	0x0010
        /*0144*/ 	.byte	0x00, 0xf5, 0x21, 0x00


	//----- nvinfo : EIATTR_KPARAM_INFO
	.align		4
.L_17427:
        /*0148*/ 	.byte	0x04, 0x17
        /*014a*/ 	.short	(.L_17429 - .L_17428)
.L_17428:
        /*014c*/ 	.word	0x00000000
        /*0150*/ 	.short	0x0001
        /*0152*/ 	.short	0x0008
        /*0154*/ 	.byte	0x00, 0xf5, 0x21, 0x00


	//----- nvinfo : EIATTR_KPARAM_INFO
	.align		4
.L_17429:
        /*0158*/ 	.byte	0x04, 0x17
        /*015a*/ 	.short	(.L_17431 - .L_17430)
.L_17430:
        /*015c*/ 	.word	0x00000000
        /*0160*/ 	.short	0x0000
        /*0162*/ 	.short	0x0000
        /*0164*/ 	.byte	0x00, 0xf5, 0x21, 0x00


	//----- nvinfo : EIATTR_SPARSE_MMA_MASK
	.align		4
.L_17431:
        /*0168*/ 	.byte	0x03, 0x50
        /*016a*/ 	.short	0x0000


	//----- nvinfo : EIATTR_MAXREG_COUNT
	.align		4
        /*016c*/ 	.byte	0x03, 0x1b
        /*016e*/ 	.short	0x00ff


	//----- nvinfo : EIATTR_NUM_BARRIERS
	.align		4
        /*0170*/ 	.byte	0x02, 0x4c
        /*0172*/ 	.byte	0x01
	.zero		1


	//----- nvinfo : EIATTR_EXTERNS
	.align		4
        /*0174*/ 	.byte	0x04, 0x0f
        /*0176*/ 	.short	(.L_17433 - .L_17432)


	//   ....[0]....
	.align		4
.L_17432:
        /*0178*/ 	.word	index@(__assertfail)


	//----- nvinfo : EIATTR_MERCURY_ISA_VERSION
	.align		4
.L_17433:
        /*017c*/ 	.byte	0x03, 0x5f
        /*017e*/ 	.short	0x0101


	//----- nvinfo : EIATTR_COOP_GROUP_MASK_REGIDS
	.align		4
        /*0180*/ 	.byte	0x04, 0x29
        /*0182*/ 	.short	(.L_17435 - .L_17434)


	//   ....[0]....
.L_17434:
        /*0184*/ 	.word	0xffffffff


	//   ....[1]....
        /*0188*/ 	.word	0xffffffff


	//   ....[2]....
        /*018c*/ 	.word	0xffffffff


	//   ....[3]....
        /*0190*/ 	.word	0xffffffff


	//   ....[4]....
        /*0194*/ 	.word	0xffffffff


	//   ....[5]....
        /*0198*/ 	.word	0xffffffff


	//   ....[6]....
        /*019c*/ 	.word	0xffffffff


	//   ....[7]....
        /*01a0*/ 	.word	0xffffffff


	//   ....[8]....
        /*01a4*/ 	.word	0xffffffff


	//   ....[9]....
        /*01a8*/ 	.word	0xffffffff


	//   ....[10]....
        /*01ac*/ 	.word	0xffffffff


	//   ....[11]....
        /*01b0*/ 	.word	0xffffffff


	//   ....[12]....
        /*01b4*/ 	.word	0xffffffff


	//   ....[13]....
        /*01b8*/ 	.word	0xffffffff


	//   ....[14]....
        /*01bc*/ 	.word	0xffffffff


	//   ....[15]....
        /*01c0*/ 	.word	0xffffffff


	//   ....[16]....
        /*01c4*/ 	.word	0xffffffff


	//   ....[17]....
        /*01c8*/ 	.word	0xffffffff


	//   ....[18]....
        /*01cc*/ 	.word	0xffffffff


	//   ....[19]....
        /*01d0*/ 	.word	0xffffffff


	//   ....[20]....
        /*01d4*/ 	.word	0xffffffff


	//   ....[21]....
        /*01d8*/ 	.word	0xffffffff


	//   ....[22]....
        /*01dc*/ 	.word	0xffffffff


	//   ....[23]....
        /*01e0*/ 	.word	0xffffffff


	//   ....[24]....
        /*01e4*/ 	.word	0xffffffff


	//   ....[25]....
        /*01e8*/ 	.word	0xffffffff


	//   ....[26]....
        /*01ec*/ 	.word	0xffffffff


	//   ....[27]....
        /*01f0*/ 	.word	0xffffffff


	//   ....[28]....
        /*01f4*/ 	.word	0x0500000f


	//   ....[29]....
        /*01f8*/ 	.word	0x0500000f


	//   ....[30]....
        /*01fc*/ 	.word	0x0500000f


	//   ....[31]....
        /*0200*/ 	.word	0x0500000f


	//   ....[32]....
        /*0204*/ 	.word	0x0500000f


	//   ....[33]....
        /*0208*/ 	.word	0x0500000f


	//   ....[34]....
        /*020c*/ 	.word	0x0500000f


	//   ....[35]....
        /*0210*/ 	.word	0x0500000f


	//   ....[36]....
        /*0214*/ 	.word	0x0500000f


	//   ....[37]....
        /*0218*/ 	.word	0x0500000f


	//   ....[38]....
        /*021c*/ 	.word	0x0500000f


	//   ....[39]....
        /*0220*/ 	.word	0x0500000f


	//   ....[40]....
        /*0224*/ 	.word	0x0500000f


	//   ....[41]....
        /*0228*/ 	.word	0x0500000f


	//   ....[42]....
        /*022c*/ 	.word	0x0500000f


	//   ....[43]....
        /*0230*/ 	.word	0x0500000f


	//   ....[44]....
        /*0234*/ 	.word	0x0500000f


	//   ....[45]....
        /*0238*/ 	.word	0x0500000f


	//   ....[46]....
        /*023c*/ 	.word	0x0500000f


	//   ....[47]....
        /*0240*/ 	.word	0x0500000f


	//   ....[48]....
        /*0244*/ 	.word	0x0500000f


	//   ....[49]....
        /*0248*/ 	.word	0x0500000f


	//   ....[50]....
        /*024c*/ 	.word	0x0500000f


	//   ....[51]....
        /*0250*/ 	.word	0x0500000f


	//   ....[52]....
        /*0254*/ 	.word	0x0500000f


	//   ....[53]....
        /*0258*/ 	.word	0x0500000f


	//   ....[54]....
        /*025c*/ 	.word	0x0500000f


	//   ....[55]....
        /*0260*/ 	.word	0x0500000f


	//   ....[56]....
        /*0264*/ 	.word	0x0500000f


	//----- nvinfo : EIATTR_COOP_GROUP_INSTR_OFFSETS
	.align		4
.L_17435:
        /*0268*/ 	.byte	0x04, 0x28
        /*026a*/ 	.short	(.L_17437 - .L_17436)


	//   ....[0]....
.L_17436:
        /*026c*/ 	.word	0x00000b30


	//   ....[1]....
        /*0270*/ 	.word	0x00000b50


	//   ....[2]....
        /*0274*/ 	.word	0x00000b70


	//   ....[3]....
        /*0278*/ 	.word	0x00000b90


	//   ....[4]....
        /*027c*/ 	.word	0x00000bb0


	//   ....[5]....
        /*0280*/ 	.word	0x00000cc0


	//   ....[6]....
        /*0284*/ 	.word	0x00000ce0


	//   ....[7]....
        /*0288*/ 	.word	0x00000d00


	//   ....[8]....
        /*028c*/ 	.word	0x00001b50


	//   ....[9]....
        /*0290*/ 	.word	0x00001b80


	//   ....[10]....
        /*0294*/ 	.word	0x00001ba0


	//   ....[11]....
        /*0298*/ 	.word	0x00001bc0


	//   ....[12]....
        /*029c*/ 	.word	0x00001be0


	//   ....[13]....
        /*02a0*/ 	.word	0x00001c30


	//   ....[14]....
        /*02a4*/ 	.word	0x00001c50


	//   ....[15]....
        /*02a8*/ 	.word	0x00001c70


	//   ....[16]....
        /*02ac*/ 	.word	0x00002c50


	//   ....[17]....
        /*02b0*/ 	.word	0x00002c90


	//   ....[18]....
        /*02b4*/ 	.word	0x00002cd0


	//   ....[19]....
        /*02b8*/ 	.word	0x00002cf0


	//   ....[20]....
        /*02bc*/ 	.word	0x00002d00


	//   ....[21]....
        /*02c0*/ 	.word	0x00002d10


	//   ....[22]....
        /*02c4*/ 	.word	0x00002d40


	//   ....[23]....
        /*02c8*/ 	.word	0x00002d70


	//   ....[24]....
        /*02cc*/ 	.word	0x00002de0


	//   ....[25]....
        /*02d0*/ 	.word	0x00002e00


	//   ....[26]....
        /*02d4*/ 	.word	0x00002e20


	//   ....[27]....
        /*02d8*/ 	.word	0x00002e30


	//   ....[28]....
        /*02dc*/ 	.word	0x000038e0


	//   ....[29]....
        /*02e0*/ 	.word	0x00003940


	//   ....[30]....
        /*02e4*/ 	.word	0x000039a0


	//   ....[31]....
        /*02e8*/ 	.word	0x00003a00


	//   ....[32]....
        /*02ec*/ 	.word	0x00003a60


	//   ....[33]....
        /*02f0*/ 	.word	0x00003ae0


	//   ....[34]....
        /*02f4*/ 	.word	0x00003b40


	//   ....[35]....
        /*02f8*/ 	.word	0x00003ba0


	//   ....[36]....
        /*02fc*/ 	.word	0x00003c20


	//   ....[37]....
        /*0300*/ 	.word	0x00003c80


	//   ....[38]....
        /*0304*/ 	.word	0x00003d00


	//   ....[39]....
        /*0308*/ 	.word	0x00003d60


	//   ....[40]....
        /*030c*/ 	.word	0x00003dd0


	//   ....[41]....
        /*0310*/ 	.word	0x00003e30


	//   ....[42]....
        /*0314*/ 	.word	0x00003eb0


	//   ....[43]....
        /*0318*/ 	.word	0x00003f10


	//   ....[44]....
        /*031c*/ 	.word	0x00003f90


	//   ....[45]....
        /*0320*/ 	.word	0x00003ff0


	//   ....[46]....
        /*0324*/ 	.word	0x00004070


	//   ....[47]....
        /*0328*/ 	.word	0x000040d0


	//   ....[48]....
        /*032c*/ 	.word	0x00004150


	//   ....[49]....
        /*0330*/ 	.word	0x000041b0


	//   ....[50]....
        /*0334*/ 	.word	0x00004230


	//   ....[51]....
        /*0338*/ 	.word	0x00004290


	//   ....[52]....
        /*033c*/ 	.word	0x00004310


	//   ....[53]....
        /*0340*/ 	.word	0x00004370


	//   ....[54]....
        /*0344*/ 	.word	0x000043d0


	//   ....[55]....
        /*0348*/ 	.word	0x00004430


	//   ....[56]....
        /*034c*/ 	.word	0x000044a0


	//----- nvinfo : EIATTR_VRC_CTA_INIT_COUNT
	.align		4
.L_17437:
        /*0350*/ 	.byte	0x02, 0x4a
	.zero		1
	.zero		1


	//----- nvinfo : EIATTR_SYSCALL_OFFSETS
	.align		4
        /*0354*/ 	.byte	0x04, 0x46
        /*0356*/ 	.short	(.L_17439 - .L_17438)


	//   ....[0]....
.L_17438:
        /*0358*/ 	.word	0x00002b50


	//   ....[1]....
        /*035c*/ 	.word	0x00003880


	//----- nvinfo : EIATTR_EXIT_INSTR_OFFSETS
	.align		4
.L_17439:
        /*0360*/ 	.byte	0x04, 0x1c
        /*0362*/ 	.short	(.L_17441 - .L_17440)


	//   ....[0]....
.L_17440:
        /*0364*/ 	.word	0x00000090


	//   ....[1]....
        /*0368*/ 	.word	0x00003540


	//   ....[2]....
        /*036c*/ 	.word	0x00003570


	//   ....[3]....
        /*0370*/ 	.word	0x00003780


	//   ....[4]....
        /*0374*/ 	.word	0x00003890


	//----- nvinfo : EIATTR_CRS_STACK_SIZE
	.align		4
.L_17441:
        /*0378*/ 	.byte	0x04, 0x1e
        /*037a*/ 	.short	(.L_17443 - .L_17442)
.L_17442:
        /*037c*/ 	.word	0x00000000


	//----- nvinfo : EIATTR_CBANK_PARAM_SIZE
	.align		4
.L_17443:
        /*0380*/ 	.byte	0x03, 0x19
        /*0382*/ 	.short	0x008c


	//----- nvinfo : EIATTR_PARAM_CBANK
	.align		4
        /*0384*/ 	.byte	0x04, 0x0a
        /*0386*/ 	.short	(.L_17445 - .L_17444)
	.align		4
.L_17444:
        /*0388*/ 	.word	index@(.nv.constant0._ZN4vllm25paged_attention_v2_kernelIthLi96ELi32ELi128ELNS_18Fp8KVCacheDataTypeE1ELb1ELi512EEEvPfS2_PT_PKS3_PKT0_S9_ifPKiSB_iPKfiiiSD_SD_iiiii)
        /*038c*/ 	.short	0x0380
        /*038e*/ 	.short	0x008c


	//----- nvinfo : EIATTR_SW_WAR
	.align		4
.L_17445:
        /*0390*/ 	.byte	0x04, 0x36
        /*0392*/ 	.short	(.L_17447 - .L_17446)
.L_17446:
        /*0394*/ 	.word	0x00000008
.L_17447:


//--------------------- .nv.info._ZN4vllm25paged_attention_v2_kernelIthLi80ELi32ELi128ELNS_18Fp8KVCacheDataTypeE1ELb1ELi512EEEvPfS2_PT_PKS3_PKT0_S9_ifPKiSB_iPKfiiiSD_SD_iiiii --------------------------
	.section	.nv.info._ZN4vllm25paged_attention_v2_kernelIthLi80ELi32ELi128ELNS_18Fp8KVCacheDataTypeE1ELb1ELi512EEEvPfS2_PT_PKS3_PKT0_S9_ifPKiSB_iPKfiiiSD_SD_iiiii,"",@"SHT_CUDA_INFO"
	.sectionflags	@""
	.align	4


	//----- nvinfo : EIATTR_CUDA_API_VERSION
	.align		4
        /*0000*/ 	.byte	0x04, 0x37
        /*0002*/ 	.short	(.L_17449 - .L_17448)
.L_17448:
        /*0004*/ 	.word	0x00000082


	//----- nvinfo : EIATTR_KPARAM_INFO
	.align		4
.L_17449:
        /*0008*/ 	.byte	0x04, 0x17
        /*000a*/ 	.short	(.L_17451 - .L_17450)
.L_17450:
        /*000c*/ 	.word	0x00000000
        /*0010*/ 	.short	0x0015
        /*0012*/ 	.short	0x0088
        /*0014*/ 	.byte	0x00, 0xf0, 0x11, 0x00


	//----- nvinfo : EIATTR_KPARAM_INFO
	.align		4
.L_17451:
        /*0018*/ 	.byte	0x04, 0x17
        /*001a*/ 	.short	(.L_17453 - .L_17452)
.L_17452:
        /*001c*/ 	.word	0x00000000
        /*0020*/ 	.short	0x0014
        /*0022*/ 	.short	0x0084
        /*0024*/ 	.byte	0x00, 0xf0, 0x11, 0x00


	//----- nvinfo : EIATTR_KPARAM_INFO
	.align		4
.L_17453:
        /*0028*/ 	.byte	0x04, 0x17
        /*002a*/ 	.short	(.L_17455 - .L_17454)
.L_17454:
        /*002c*/ 	.word	0x00000000
        /*0030*/ 	.short	0x0013
        /*0032*/ 	.short	0x0080
        /*0034*/ 	.byte	0x00, 0xf0, 0x11, 0x00


	//----- nvinfo : EIATTR_KPARAM_INFO
	.align		4
.L_17455:
        /*0038*/ 	.byte	0x04, 0x17
        /*003a*/ 	.short	(.L_17457 - .L_17456)
.L_17456:
        /*003c*/ 	.word	0x00000000
        /*0040*/ 	.short	0x0012
        /*0042*/ 	.short	0x007c
        /*0044*/ 	.byte	0x00, 0xf0, 0x11, 0x00


	//----- nvinfo : EIATTR_KPARAM_INFO
	.align		4
.L_17457:
        /*0048*/ 	.byte	0x04, 0x17
        /*004a*/ 	.short	(.L_17459 - .L_17458)
.L_17458:
        /*004c*/ 	.word	0x00000000
        /*0050*/ 	.short	0x0011
        /*0052*/ 	.short	0x0078
        /*0054*/ 	.byte	0x00, 0xf0, 0x11, 0x00


	//----- nvinfo : EIATTR_KPARAM_INFO
	.align		4
.L_17459:
        /*0058*/ 	.byte	0x04, 0x17
        /*005a*/ 	.short	(.L_17461 - .L_17460)
.L_17460:
        /*005c*/ 	.word	0x00000000
        /*0060*/ 	.short	0x0010
        /*0062*/ 	.short	0x0070
        /*0064*/ 	.byte	0x00, 0xf5, 0x21, 0x00


	//----- nvinfo : EIATTR_KPARAM_INFO
	.align		4
.L_17461:
        /*0068*/ 	.byte	0x04, 0x17
        /*006a*/ 	.short	(.L_17463 - .L_17462)
.L_17462:
        /*006c*/ 	.word	0x00000000
        /*0070*/ 	.short	0x000f
        /*0072*/ 	.short	0x0068
        /*0074*/ 	.byte	0x00, 0xf5, 0x21, 0x00


	//----- nvinfo : EIATTR_KPARAM_INFO
	.align		4
.L_17463:
        /*0078*/ 	.byte	0x04, 0x17
        /*007a*/ 	.short	(.L_17465 - .L_17464)
.L_17464:
        /*007c*/ 	.word	0x00000000
        /*0080*/ 	.short	0x000e
        /*0082*/ 	.short	0x0060
        /*0084*/ 	.byte	0x00, 0xf0, 0x11, 0x00


	//----- nvinfo : EIATTR_KPARAM_INFO
	.align		4
.L_17465:
        /*0088*/ 	.byte	0x04, 0x17
        /*008a*/ 	.short	(.L_17467 - .L_17466)
.L_17466:
        /*008c*/ 	.word	0x00000000
        /*0090*/ 	.short	0x000d
        /*0092*/ 	.short	0x005c
        /*0094*/ 	.byte	0x00, 0xf0, 0x11, 0x00


	//----- nvinfo : EIATTR_KPARAM_INFO
	.align		4
.L_17467:
        /*0098*/ 	.byte	0x04, 0x17
        /*009a*/ 	.short	(.L_17469 - .L_17468)
.L_17468:
        /*009c*/ 	.word	0x00000000
        /*00a0*/ 	.short	0x000c
        /*00a2*/ 	.short	0x0058
        /*00a4*/ 	.byte	0x00, 0xf0, 0x11, 0x00


	//----- nvinfo : EIATTR_KPARAM_INFO
	.align		4
.L_17469:
        /*00a8*/ 	.byte	0x04, 0x17
        /*00aa*/ 	.short	(.L_17471 - .L_17470)
.L_17470:
        /*00ac*/ 	.word	0x00000000
        /*00b0*/ 	.short	0x000b
        /*00b2*/ 	.short	0x0050
        /*00b4*/ 	.byte	0x00, 0xf5, 0x21, 0x00


	//----- nvinfo : EIATTR_KPARAM_INFO
	.align		4
.L_17471:
        /*00b8*/ 	.byte	0x04, 0x17
        /*00ba*/ 	.short	(.L_17473 - .L_17472)
.L_17472:
        /*00bc*/ 	.word	0x00000000
        /*00c0*/ 	.short	0x000a
        /*00c2*/ 	.short	0x0048
        /*00c4*/ 	.byte	0x00, 0xf0, 0x11, 0x00


	//----- nvinfo : EIATTR_KPARAM_INFO
	.align		4
.L_17473:
        /*00c8*/ 	.byte	0x04, 0x17
        /*00ca*/ 	.short	(.L_17475 - .L_17474)
.L_17474:
        /*00cc*/ 	.word	0x00000000
        /*00d0*/ 	.short	0x0009
        /*00d2*/ 	.short	0x0040
        /*00d4*/ 	.byte	0x00, 0xf5, 0x21, 0x00


	//----- nvinfo : EIATTR_KPARAM_INFO
	.align		4
.L_17475:
        /*00d8*/ 	.byte	0x04, 0x17
        /*00da*/ 	.short	(.L_17477 - .L_17476)
.L_17476:
        /*00dc*/ 	.word	0x00000000
        /*00e0*/ 	.short	0x0008
        /*00e2*/ 	.short	0x0038
        /*00e4*/ 	.byte	0x00, 0xf5, 0x21, 0x00


	//----- nvinfo : EIATTR_KPARAM_INFO
	.align		4
.L_17477:
        /*00e8*/ 	.byte	0x04, 0x17
        /*00ea*/ 	.short	(.L_17479 - .L_17478)
.L_17478:
        /*00ec*/ 	.word	0x00000000
        /*00f0*/ 	.short	0x0007
        /*00f2*/ 	.short	0x0034
        /*00f4*/ 	.byte	0x00, 0xf0, 0x11, 0x00


	//----- nvinfo : EIATTR_KPARAM_INFO
	.align		4
.L_17479:
        /*00f8*/ 	.byte	0x04, 0x17
        /*00fa*/ 	.short	(.L_17481 - .L_17480)
.L_17480:
        /*00fc*/ 	.word	0x00000000
        /*0100*/ 	.short	0x0006
        /*0102*/ 	.short	0x0030
        /*0104*/ 	.byte	0x00, 0xf0, 0x11, 0x00


	//----- nvinfo : EIATTR_KPARAM_INFO
	.align		4
.L_17481:
        /*0108*/ 	.byte	0x04, 0x17
        /*010a*/ 	.short	(.L_17483 - .L_17482)
.L_17482:
        /*010c*/ 	.word	0x00000000
        /*0110*/ 	.short	0x0005
        /*0112*/ 	.short	0x0028
        /*0114*/ 	.byte	0x00, 0xf5, 0x21, 0x00


	//----- nvinfo : EIATTR_KPARAM_INFO
	.align		4
.L_17483:
        /*0118*/ 	.byte	0x04, 0x17
        /*011a*/ 	.short	(.L_17485 - .L_17484)
.L_17484:
        /*011c*/ 	.word	0x00000000
        /*0120*/ 	.short	0x0004
        /*0122*/ 	.short	0x0020
        /*0124*/ 	.byte	0x00, 0xf5, 0x21, 0x00


	//----- nvinfo : EIATTR_KPARAM_INFO
	.align		4
.L_17485:
        /*0128*/ 	.byte	0x04, 0x17
        /*012a*/ 	.short	(.L_17487 - .L_17486)
.L_17486:
        /*012c*/ 	.word	0x00000000
        /*0130*/ 	.short	0x0003
        /*0132*/ 	.short	0x0018
        /*0134*/ 	.byte	0x00, 0xf5, 0x21, 0x00


	//----- nvinfo : EIATTR_KPARAM_INFO
	.align		4
.L_17487:
        /*0138*/ 	.byte	0x04, 0x17
        /*013a*/ 	.short	(.L_17489 - .L_17488)
.L_17488:
        /*013c*/ 	.word	0x00000000
        /*0140*/ 	.short	0x0002
        /*0142*/ 	.short	0x0010
        /*0144*/ 	.byte	0x00, 0xf5, 0x21, 0x00


	//----- nvinfo : EIATTR_KPARAM_INFO
	.align		4
.L_17489:
        /*0148*/ 	.byte	0x04, 0x17
        /*014a*/ 	.short	(.L_17491 - .L_17490)
.L_17490:
        /*014c*/ 	.word	0x00000000
        /*0150*/ 	.short	0x0001
        /*0152*/ 	.short	0x0008
        /*0154*/ 	.byte	0x00, 0xf5, 0x21, 0x00


	//----- nvinfo : EIATTR_KPARAM_INFO
	.align		4
.L_17491:
        /*0158*/ 	.byte	0x04, 0x17
        /*015a*/ 	.short	(.L_17493 - .L_17492)
.L_17492:
        /*015c*/ 	.word	0x00000000
        /*0160*/ 	.short	0x0000
        /*0162*/ 	.short	0x0000
        /*0164*/ 	.byte	0x00, 0xf5, 0x21, 0x00


	//----- nvinfo : EIATTR_SPARSE_MMA_MASK
	.align		4
.L_17493:
        /*0168*/ 	.byte	0x03, 0x50
        /*016a*/ 	.short	0x0000


	//----- nvinfo : EIATTR_MAXREG_COUNT
	.align		4
        /*016c*/ 	.byte	0x03, 0x1b
        /*016e*/ 	.short	0x00ff


	//----- nvinfo : EIATTR_NUM_BARRIERS
	.align		4
        /*0170*/ 	.byte	0x02, 0x4c
        /*0172*/ 	.byte	0x01
	.zero		1


	//----- nvinfo : EIATTR_EXTERNS
	.align		4
        /*0174*/ 	.byte	0x04, 0x0f
        /*0176*/ 	.short	(.L_17495 - .L_17494)


	//   ....[0]....
	.align		4
.L_17494:
        /*0178*/ 	.word	index@(__assertfail)


	//----- nvinfo : EIATTR_MERCURY_ISA_VERSION
	.align		4
.L_17495:
        /*017c*/ 	.byte	0x03, 0x5f
        /*017e*/ 	.short	0x0101


	//----- nvinfo : EIATTR_COOP_GROUP_MASK_REGIDS
	.align		4
        /*0180*/ 	.byte	0x04, 0x29
        /*0182*/ 	.short	(.L_17497 - .L_17496)


	//   ....[0]....
.L_17496:
        /*0184*/ 	.word	0xffffffff


	//   ....[1]....
        /*0188*/ 	.word	0xffffffff


	//   ....[2]....
        /*018c*/ 	.word	0xffffffff


	//   ....[3]....
        /*0190*/ 	.word	0xffffffff


	//   ....[4]....
        /*0194*/ 	.word	0xffffffff


	//   ....[5]....
        /*0198*/ 	.word	0xffffffff


	//   ....[6]....
        /*019c*/ 	.word	0xffffffff


	//   ....[7]....
        /*01a0*/ 	.word	0xffffffff


	//   ....[8]....
        /*01a4*/ 	.word	0xffffffff


	//   ....[9]....
        /*01a8*/ 	.word	0xffffffff


	//   ....[10]....
        /*01ac*/ 	.word	0xffffffff


	//   ....[11]....
        /*01b0*/ 	.word	0xffffffff


	//   ....[12]....
        /*01b4*/ 	.word	0xffffffff


	//   ....[13]....
        /*01b8*/ 	.word	0xffffffff


	//   ....[14]....
        /*01bc*/ 	.word	0xffffffff


	//   ....[15]....
        /*01c0*/ 	.word	0xffffffff


	//   ....[16]....
        /*01c4*/ 	.word	0xffffffff


	//   ....[17]....
        /*01c8*/ 	.word	0xffffffff


	//   ....[18]....
        /*01cc*/ 	.word	0xffffffff


	//   ....[19]....
        /*01d0*/ 	.word	0xffffffff


	//   ....[20]....
        /*01d4*/ 	.word	0xffffffff


	//   ....[21]....
        /*01d8*/ 	.word	0xffffffff


	//   ....[22]....
        /*01dc*/ 	.word	0xffffffff


	//   ....[23]....
        /*01e0*/ 	.word	0xffffffff


	//   ....[24]....
        /*01e4*/ 	.word	0xffffffff


	//   ....[25]....
        /*01e8*/ 	.word	0xffffffff


	//   ....[26]....
        /*01ec*/ 	.word	0x0500000f


	//   ....[27]....
        /*01f0*/ 	.word	0x0500000f


	//   ....[28]....
        /*01f4*/ 	.word	0x0500000f


	//   ....[29]....
        /*01f8*/ 	.word	0x0500000f


	//   ....[30]....
        /*01fc*/ 	.word	0x0500000f


	//   ....[31]....
        /*0200*/ 	.word	0x0500000f


	//   ....[32]....
        /*0204*/ 	.word	0x0500000f


	//   ....[33]....
        /*0208*/ 	.word	0x0500000f


	//   ....[34]....
        /*020c*/ 	.word	0x0500000f


	//   ....[35]....
        /*0210*/ 	.word	0x0500000f


	//   ....[36]....
        /*0214*/ 	.word	0x0500000f


	//   ....[37]....
        /*0218*/ 	.word	0x0500000f


	//   ....[38]....
        /*021c*/ 	.word	0x0500000f


	//   ....[39]....
        /*0220*/ 	.word	0x0500000f


	//   ....[40]....
        /*0224*/ 	.word	0x0500000f


	//   ....[41]....
        /*0228*/ 	.word	0x0500000f


	//   ....[42]....
        /*022c*/ 	.word	0x0500000f


	//   ....[43]....
        /*0230*/ 	.word	0x0500000f


	//   ....[44]....
        /*0234*/ 	.word	0x0500000f


	//   ....[45]....
        /*0238*/ 	.word	0x0500000f


	//   ....[46]....
        /*023c*/ 	.word	0x0500000f


	//   ....[47]....
        /*0240*/ 	.word	0x0500000f


	//   ....[48]....
        /*0244*/ 	.word	0x0500000f


	//   ....[49]....
        /*0248*/ 	.word	0x0500000f


	//   ....[50]....
        /*024c*/ 	.word	0x0500000f


	//----- nvinfo : EIATTR_COOP_GROUP_INSTR_OFFSETS
	.align		4
.L_17497:
        /*0250*/ 	.byte	0x04, 0x28
        /*0252*/ 	.short	(.L_17499 - .L_17498)


	//   ....[0]....
.L_17498:
        /*0254*/ 	.word	0x00000b30


	//   ....[1]....
        /*0258*/ 	.word	0x00000b50


	//   ....[2]....
        /*025c*/ 	.word	0x00000b70


	//   ....[3]....
        /*0260*/ 	.word	0x00000b90


	//   ....[4]....
        /*0264*/ 	.word	0x00000bb0


	//   ....[5]....
        /*0268*/ 	.word	0x00000cc0


	//   ....[6]....
        /*026c*/ 	.word	0x00000ce0


	//   ....[7]....
        /*0270*/ 	.word	0x00000d00


	//   ....[8]....
        /*0274*/ 	.word	0x00001b50


	//   ....[9]....
        /*0278*/ 	.word	0x00001b80


	//   ....[10]....
        /*027c*/ 	.word	0x00001ba0


	//   ....[11]....
        /*0280*/ 	.word	0x00001bc0


	//   ....[12]....
        /*0284*/ 	.word	0x00001be0


	//   ....[13]....
        /*0288*/ 	.word	0x00001c30


	//   ....[14]....
        /*028c*/ 	.word	0x00001c50


	//   ....[15]....
        /*0290*/ 	.word	0x00001c70


	//   ....[16]....
        /*0294*/ 	.word	0x00002cf0


	//   ....[17]....
        /*0298*/ 	.word	0x00002d00


	//   ....[18]....
        /*029c*/ 	.word	0x00002d10


	//   ....[19]....
        /*02a0*/ 	.word	0x00002d20


	//   ....[20]....
        /*02a4*/ 	.word	0x00002d30


	//   ....[21]....
        /*02a8*/ 	.word	0x00002d40


	//   ....[22]....
        /*02ac*/ 	.word	0x00002d50


	//   ....[23]....
        /*02b0*/ 	.word	0x00002d70


	//   ....[24]....
        /*02b4*/ 	.word	0x00002d90


	//   ....[25]....
        /*02b8*/ 	.word	0x00002db0


	//   ....[26]....
        /*02bc*/ 	.word	0x00003770


	//   ....[27]....
        /*02c0*/ 	.word	0x000037d0


	//   ....[28]....
        /*02c4*/ 	.word	0x00003830


	//   ....[29]....
        /*02c8*/ 	.word	0x00003890


	//   ....[30]....
        /*02cc*/ 	.word	0x000038f0


	//   ....[31]....
        /*02d0*/ 	.word	0x00003970


	//   ....[32]....
        /*02d4*/ 	.word	0x000039e0


	//   ....[33]....
        /*02d8*/ 	.word	0x00003a40


	//   ....[34]....
        /*02dc*/ 	.word	0x00003ac0


	//   ....[35]....
        /*02e0*/ 	.word	0x00003b20


	//   ....[36]....
        /*02e4*/ 	.word	0x00003ba0


	//   ....[37]....
        /*02e8*/ 	.word	0x00003c00


	//   ....[38]....
        /*02ec*/ 	.word	0x00003c80


	//   ....[39]....
        /*02f0*/ 	.word	0x00003ce0


	//   ....[40]....
        /*02f4*/ 	.word	0x00003d60


	//   ....[41]....
        /*02f8*/ 	.word	0x00003dc0


	//   ....[42]....
        /*02fc*/ 	.word	0x00003e40


	//   ....[43]....
        /*0300*/ 	.word	0x00003ea0


	//   ....[44]....
        /*0304*/ 	.word	0x00003f20


	//   ....[45]....
        /*0308*/ 	.word	0x00003f80


	//   ....[46]....
        /*030c*/ 	.word	0x00004000


	//   ....[47]....
        /*0310*/ 	.word	0x00004060


	//   ....[48]....
        /*0314*/ 	.word	0x000040d0


	//   ....[49]....
        /*0318*/ 	.word	0x00004130


	//   ....[50]....
        /*031c*/ 	.word	0x000041a0


	//----- nvinfo : EIATTR_VRC_CTA_INIT_COUNT
	.align		4
.L_17499:
        /*0320*/ 	.byte	0x02, 0x4a
	.zero		1
	.zero		1


	//----- nvinfo : EIATTR_SYSCALL_OFFSETS
	.align		4
        /*0324*/ 	.byte	0x04, 0x46
        /*0326*/ 	.short	(.L_17501 - .L_17500)


	//   ....[0]....
.L_17500:
        /*0328*/ 	.word	0x00002b50


	//   ....[1]....
        /*032c*/ 	.word	0x00003710


	//----- nvinfo : EIATTR_EXIT_INSTR_OFFSETS
	.align		4
.L_17501:
        /*0330*/ 	.byte	0x04, 0x1c
        /*0332*/ 	.short	(.L_17503 - .L_17502)


	//   ....[0]....
.L_17502:
        /*0334*/ 	.word	0x00000090


	//   ....[1]....
        /*0338*/ 	.word	0x00003410


	//   ....[2]....
        /*033c*/ 	.word	0x00003440


	//   ....[3]....
        /*0340*/ 	.word	0x00003610


	//   ....[4]....
        /*0344*/ 	.word	0x00003720


	//----- nvinfo : EIATTR_CRS_STACK_SIZE
	.align		4
.L_17503:
        /*0348*/ 	.byte	0x04, 0x1e
        /*034a*/ 	.short	(.L_17505 - .L_17504)
.L_17504:
        /*034c*/ 	.word	0x00000000


	//----- nvinfo : EIATTR_CBANK_PARAM_SIZE
	.align		4
.L_17505:
        /*0350*/ 	.byte	0x03, 0x19
        /*0352*/ 	.short	0x008c


	//----- nvinfo : EIATTR_PARAM_CBANK
	.align		4
        /*0354*/ 	.byte	0x04, 0x0a
        /*0356*/ 	.short	(.L_17507 - .L_17506)
	.align		4
.L_17506:
        /*0358*/ 	.word	index@(.nv.constant0._ZN4vllm25paged_attention_v2_kernelIthLi80ELi32ELi128ELNS_18Fp8KVCacheDataTypeE1ELb1ELi512EEEvPfS2_PT_PKS3_PKT0_S9_ifPKiSB_iPKfiiiSD_SD_iiiii)
        /*035c*/ 	.short	0x0380
        /*035e*/ 	.short	0x008c


	//----- nvinfo : EIATTR_SW_WAR
	.align		4
.L_17507:
        /*0360*/ 	.byte	0x04, 0x36
        /*0362*/ 	.short	(.L_17509 - .L_17508)
.L_17508:
        /*0364*/ 	.word	0x00000008
.L_17509:


//--------------------- .nv.info._ZN4vllm25paged_attention_v2_kernelIthLi64ELi32ELi128ELNS_18Fp8KVCacheDataTypeE1ELb1ELi512EEEvPfS2_PT_PKS3_PKT0_S9_ifPKiSB_iPKfiiiSD_SD_iiiii --------------------------
	.section	.nv.info._ZN4vllm25paged_attention_v2_kernelIthLi64ELi32ELi128ELNS_18Fp8KVCacheDataTypeE1ELb1ELi512EEEvPfS2_PT_PKS3_PKT0_S9_ifPKiSB_iPKfiiiSD_SD_iiiii,"",@"SHT_CUDA_INFO"
	.sectionflags	@""
	.align	4


	//----- nvinfo : EIATTR_CUDA_API_VERSION
	.align		4
        /*0000*/ 	.byte	0x04, 0x37
        /*0002*/ 	.short	(.L_17511 - .L_17510)
.L_17510:
        /*0004*/ 	.word	0x00000082


	//----- nvinfo : EIATTR_KPARAM_INFO
	.align		4
.L_17511:
        /*0008*/ 	.byte	0x04, 0x17
        /*000a*/ 	.short	(.L_17513 - .L_17512)
.L_17512:
        /*000c*/ 	.word	0x00000000
        /*0010*/ 	.short	0x0015
        /*0012*/ 	.short	0x0088
        /*0014*/ 	.byte	0x00, 0xf0, 0x11, 0x00


	//----- nvinfo : EIATTR_KPARAM_INFO
	.align		4
.L_17513:
        /*0018*/ 	.byte	0x04, 0x17
        /*001a*/ 	.short	(.L_17515 - .L_17514)
.L_17514:
        /*001c*/ 	.word	0x00000000
        /*0020*/ 	.short	0x0014
        /*0022*/ 	.short	0x0084
        /*0024*/ 	.byte	0x00, 0xf0, 0x11, 0x00


	//----- nvinfo : EIATTR_KPARAM_INFO
	.align		4
.L_17515:
        /*0028*/ 	.byte	0x04, 0x17
        /*002a*/ 	.short	(.L_17517 - .L_17516)
.L_17516:
        /*002c*/ 	.word	0x00000000
        /*0030*/ 	.short	0x0013
        /*0032*/ 	.short	0x0080
        /*0034*/ 	.byte	0x00, 0xf0, 0x11, 0x00


	//----- nvinfo : EIATTR_KPARAM_INFO
	.align		4
.L_17517:
        /*0038*/ 	.byte	0x04, 0x17
        /*003a*/ 	.short	(.L_17519 - .L_17518)
.L_17518:
        /*003c*/ 	.word	0x00000000
        /*0040*/ 	.short	0x0012
        /*0042*/ 	.short	0x007c
        /*0044*/ 	.byte	0x00, 0xf0, 0x11, 0x00


	//----- nvinfo : EIATTR_KPARAM_INFO
	.align		4
.L_17519:
        /*0048*/ 	.byte	0x04, 0x17
        /*004a*/ 	.short	(.L_17521 - .L_17520)
.L_17520:
        /*004c*/ 	.word	0x00000000
        /*0050*/ 	.short	0x0011
        /*0052*/ 	.short	0x0078
        /*0054*/ 	.byte	0x00, 0xf0, 0x11, 0x00


	//----- nvinfo : EIATTR_KPARAM_INFO
	.align		4
.L_17521:
        /*0058*/ 	.byte	0x04, 0x17
        /*005a*/ 	.short	(.L_17523 - .L_17522)
.L_17522:
        /*005c*/ 	.word	0x00000000
        /*0060*/ 	.short	0x0010
        /*0062*/ 	.short	0x0070
        /*0064*/ 	.byte	0x00, 0xf5, 0x21, 0x00


	//----- nvinfo : EIATTR_KPARAM_INFO
	.align		4
.L_17523:
        /*0068*/ 	.byte	0x04, 0x17
        /*006a*/ 	.short	(.L_17525 - .L_17524)
.L_17524:
        /*006c*/ 	.word	0x00000000
        /*0070*/ 	.short	0x000f
        /*0072*/ 	.short	0x0068
        /*0074*/ 	.byte	0x00, 0xf5, 0x21, 0x00


	//----- nvinfo : EIATTR_KPARAM_INFO
	.align		4
.L_17525:
        /*0078*/ 	.byte	0x04, 0x17
        /*007a*/ 	.short	(.L_17527 - .L_17526)
.L_17526:
        /*007c*/ 	.word	0x00000000
        /*0080*/ 	.short	0x000e
        /*0082*/ 	.short	0x0060
        /*0084*/ 	.byte	0x00, 0xf0, 0x11, 0x00


	//----- nvinfo : EIATTR_KPARAM_INFO
	.align		4
.L_17527:
        /*0088*/ 	.byte	0x04, 0x17
        /*008a*/ 	.short	(.L_17529 - .L_17528)
.L_17528:
        /*008c*/ 	.word	0x00000000
        /*0090*/ 	.short	0x000d
        /*0092*/ 	.short	0x005c
        /*0094*/ 	.byte	0x00, 0xf0, 0x11, 0x00


	//----- nvinfo : EIATTR_KPARAM_INFO
	.align		4
.L_17529:
        /*0098*/ 	.byte	0x04, 0x17
        /*009a*/ 	.short	(.L_17531 - .L_17530)
.L_17530:
        /*009c*/ 	.word	0x00000000
        /*00a0*/ 	.short	0x000c
        /*00a2*/ 	.short	0x0058
        /*00a4*/ 	.byte	0x00, 0xf0, 0x11, 0x00


	//----- nvinfo : EIATTR_KPARAM_INFO
	.align		4
.L_17531:
        /*00a8*/ 	.byte	0x04, 0x17
        /*00aa*/ 	.short	(.L_17533 - .L_17532)
.L_17532:
        /*00ac*/ 	.word	0x00000000
        /*00b0*/ 	.short	0x000b
        /*00b2*/ 	.short	0x0050
        /*00b4*/ 	.byte	0x00, 0xf5, 0x21, 0x00


	//----- nvinfo : EIATTR_KPARAM_INFO
	.align		4
.L_17533:
        /*00b8*/ 	.byte	0x04, 0x17
        /*00ba*/ 	.short	(.L_17535 - .L_17534)
.L_17534:
        /*00bc*/ 	.word	0x00000000
        /*00c0*/ 	.short	0x000a
        /*00c2*/ 	.short	0x0048
        /*00c4*/ 	.byte	0x00, 0xf0, 0x11, 0x00


	//----- nvinfo : EIATTR_KPARAM_INFO
	.align		4
.L_17535:
        /*00c8*/ 	.byte	0x04, 0x17
        /*00ca*/ 	.short	(.L_17537 - .L_17536)
.L_17536:
        /*00cc*/ 	.word	0x00000000
        /*00d0*/ 	.short	0x0009
        /*00d2*/ 	.short	0x0040
        /*00d4*/ 	.byte	0x00, 0xf5, 0x21, 0x00


	//----- nvinfo : EIATTR_KPARAM_INFO
	.align		4
.L_17537:
        /*00d8*/ 	.byte	0x04, 0x17
        /*00da*/ 	.short	(.L_17539 - .L_17538)
.L_17538:
        /*00dc*/ 	.word	0x00000000
        /*00e0*/ 	.short	0x0008
        /*00e2*/ 	.short	0x0038
        /*00e4*/ 	.byte	0x00, 0xf5, 0x21, 0x00


	//----- nvinfo : EIATTR_KPARAM_INFO
	.align		4
.L_17539:
        /*00e8*/ 	.byte	0x04, 0x17
        /*00ea*/ 	.short	(.L_17541 - .L_17540)
.L_17540:
        /*00ec*/ 	.word	0x00000000
        /*00f0*/ 	.short	0x0007
        /*00f2*/ 	.short	0x0034
        /*00f4*/ 	.byte	0x00, 0xf0, 0x11, 0x00


	//----- nvinfo : EIATTR_KPARAM_INFO
	.align		4
.L_17541:
        /*00f8*/ 	.byte	0x04, 0x17
        /*00fa*/ 	.short	(.L_17543 - .L_17542)
.L_17542:
        /*00fc*/ 	.word	0x00000000
        /*0100*/ 	.short	0x0006
        /*0102*/ 	.short	0x0030
        /*0104*/ 	.byte	0x00, 0xf0, 0x11, 0x00


	//----- nvinfo : EIATTR_KPARAM_INFO
	.align		4
.L_17543:
        /*0108*/ 	.byte	0x04, 0x17
        /*010a*/ 	.short	(.L_17545 - .L_17544)
.L_17544:
        /*010c*/ 	.word	0x00000000
        /*0110*/ 	.short	0x0005
        /*0112*/ 	.short	0x0028
        /*0114*/ 	.byte	0x00, 0xf5, 0x21, 0x00


	//----- nvinfo : EIATTR_KPARAM_INFO
	.align		4
.L_17545:
        /*0118*/ 	.byte	0x04, 0x17
        /*011a*/ 	.short	(.L_17547 - .L_17546)
.L_17546:
        /*011c*/ 	.word	0x00000000
        /*0120*/ 	.short	0x0004
        /*0122*/ 	.short	0x0020
        /*0124*/ 	.byte	0x00, 0xf5, 0x21, 0x00


	//----- nvinfo : EIATTR_KPARAM_INFO
	.align		4
.L_17547:
        /*0128*/ 	.byte	0x04, 0x17
        /*012a*/ 	.short	(.L_17549 - .L_17548)
.L_17548:
        /*012c*/ 	.word	0x00000000
        /*0130*/ 	.short	0x0003
        /*0132*/ 	.short	0x0018
        /*0134*/ 	.byte	0x00, 0xf5, 0x21, 0x00


	//----- nvinfo : EIATTR_KPARAM_INFO
	.align		4
.L_17549:
        /*0138*/ 	.byte	0x04, 0x17
        /*013a*/ 	.short	(.L_17551 - .L_17550)
.L_17550:
        /*013c*/ 	.word	0x00000000
        /*0140*/ 	.short	0x0002
        /*0142*/ 	.short	0x0010
        /*0144*/ 	.byte	0x00, 0xf5, 0x21, 0x00


	//----- nvinfo : EIATTR_KPARAM_INFO
	.align		4
.L_17551:
        /*0148*/ 	.byte	0x04, 0x17
        /*014a*/ 	.short	(.L_17553 - .L_17552)
.L_17552:
        /*014c*/ 	.word	0x00000000
        /*0150*/ 	.short	0x0001
        /*0152*/ 	.short	0x0008
        /*0154*/ 	.byte	0x00, 0xf5, 0x21, 0x00


	//----- nvinfo : EIATTR_KPARAM_INFO
	.align		4
.L_17553:
        /*0158*/ 	.byte	0x04, 0x17
        /*015a*/ 	.short	(.L_17555 - .L_17554)
.L_17554:
        /*015c*/ 	.word	0x00000000
        /*0160*/ 	.short	0x0000
        /*0162*/ 	.short	0x0000
        /*0164*/ 	.byte	0x00, 0xf5, 0x21, 0x00


	//----- nvinfo : EIATTR_SPARSE_MMA_MASK
	.align		4
.L_17555:
        /*0168*/ 	.byte	0x03, 0x50
        /*016a*/ 	.short	0x0000


	//----- nvinfo : EIATTR_MAXREG_COUNT
	.align		4
        /*016c*/ 	.byte	0x03, 0x1b
        /*016e*/ 	.short	0x00ff


	//----- nvinfo : EIATTR_NUM_BARRIERS
	.align		4
        /*0170*/ 	.byte	0x02, 0x4c
        /*0172*/ 	.byte	0x01
	.zero		1


	//----- nvinfo : EIATTR_EXTERNS
	.align		4
        /*0174*/ 	.byte	0x04, 0x0f
        /*0176*/ 	.short	(.L_17557 - .L_17556)


	//   ....[0]....
	.align		4
.L_17556:
        /*0178*/ 	.word	index@(__assertfail)


	//----- nvinfo : EIATTR_MERCURY_ISA_VERSION
	.align		4
.L_17557:
        /*017c*/ 	.byte	0x03, 0x5f
        /*017e*/ 	.short	0x0101


	//----- nvinfo : EIATTR_COOP_GROUP_MASK_REGIDS
	.align		4
        /*0180*/ 	.byte	0x04, 0x29
        /*0182*/ 	.short	(.L_17559 - .L_17558)


	//   ....[0]....
.L_17558:
        /*0184*/ 	.word	0xffffffff


	//   ....[1]....
        /*0188*/ 	.word	0xffffffff


	//   ....[2]....
        /*018c*/ 	.word	0xffffffff


	//   ....[3]....
        /*0190*/ 	.word	0xffffffff


	//   ....[4]....
        /*0194*/ 	.word	0xffffffff


	//   ....[5]....
        /*0198*/ 	.word	0xffffffff


	//   ....[6]....
        /*019c*/ 	.word	0xffffffff


	//   ....[7]....
        /*01a0*/ 	.word	0xffffffff


	//   ....[8]....
        /*01a4*/ 	.word	0xffffffff


	//   ....[9]....
        /*01a8*/ 	.word	0xffffffff


	//   ....[10]....
        /*01ac*/ 	.word	0xffffffff


	//   ....[11]....
        /*01b0*/ 	.word	0xffffffff


	//   ....[12]....
        /*01b4*/ 	.word	0xffffffff


	//   ....[13]....
        /*01b8*/ 	.word	0xffffffff


	//   ....[14]....
        /*01bc*/ 	.word	0xffffffff


	//   ....[15]....
        /*01c0*/ 	.word	0xffffffff


	//   ....[16]....
        /*01c4*/ 	.word	0xffffffff


	//   ....[17]....
        /*01c8*/ 	.word	0xffffffff


	//   ....[18]....
        /*01cc*/ 	.word	0xffffffff


	//   ....[19]....
        /*01d0*/ 	.word	0xffffffff


	//   ....[20]....
        /*01d4*/ 	.word	0xffffffff


	//   ....[21]....
        /*01d8*/ 	.word	0xffffffff


	//   ....[22]....
        /*01dc*/ 	.word	0xffffffff


	//   ....[23]....
        /*01e0*/ 	.word	0xffffffff


	//   ....[24]....
        /*01e4*/ 	.word	0x0500000f


	//   ....[25]....
        /*01e8*/ 	.word	0x0500000f


	//   ....[26]....
        /*01ec*/ 	.word	0x0500000f


	//   ....[27]....
        /*01f0*/ 	.word	0x0500000f


	//   ....[28]....
        /*01f4*/ 	.word	0x0500000f


	//   ....[29]....
        /*01f8*/ 	.word	0x0500000f


	//   ....[30]....
        /*01fc*/ 	.word	0x0500000f


	//   ....[31]....
        /*0200*/ 	.word	0x0500000f


	//   ....[32]....
        /*0204*/ 	.word	0x0500000f


	//   ....[33]....
        /*0208*/ 	.word	0x0500000f


	//   ....[34]....
        /*020c*/ 	.word	0x0500000f


	//   ....[35]....
        /*0210*/ 	.word	0x0500000f


	//   ....[36]....
        /*0214*/ 	.word	0x0500000f


	//   ....[37]....
        /*0218*/ 	.word	0x0500000f


	//   ....[38]....
        /*021c*/ 	.word	0x0500000f


	//   ....[39]....
        /*0220*/ 	.word	0x0500000f


	//   ....[40]....
        /*0224*/ 	.word	0x0500000f


	//   ....[41]....
        /*0228*/ 	.word	0x0500000f


	//   ....[42]....
        /*022c*/ 	.word	0x0500000f


	//   ....[43]....
        /*0230*/ 	.word	0x0500000f


	//   ....[44]....
        /*0234*/ 	.word	0x0500000f


	//----- nvinfo : EIATTR_COOP_GROUP_INSTR_OFFSETS
	.align		4
.L_17559:
        /*0238*/ 	.byte	0x04, 0x28
        /*023a*/ 	.short	(.L_17561 - .L_17560)


	//   ....[0]....
.L_17560:
        /*023c*/ 	.word	0x00000b30


	//   ....[1]....
        /*0240*/ 	.word	0x00000b50


	//   ....[2]....
        /*0244*/ 	.word	0x00000b70


	//   ....[3]....
        /*0248*/ 	.word	0x00000b90


	//   ....[4]....
        /*024c*/ 	.word	0x00000bb0


	//   ....[5]....
        /*0250*/ 	.word	0x00000cc0


	//   ....[6]....
        /*0254*/ 	.word	0x00000ce0


	//   ....[7]....
        /*0258*/ 	.word	0x00000d00


	//   ....[8]....
        /*025c*/ 	.word	0x00001b50


	//   ....[9]....
        /*0260*/ 	.word	0x00001b80


	//   ....[10]....
        /*0264*/ 	.word	0x00001ba0


	//   ....[11]....
        /*0268*/ 	.word	0x00001bc0


	//   ....[12]....
        /*026c*/ 	.word	0x00001be0


	//   ....[13]....
        /*0270*/ 	.word	0x00001c30


	//   ....[14]....
        /*0274*/ 	.word	0x00001c50


	//   ....[15]....
        /*0278*/ 	.word	0x00001c70


	//   ....[16]....
        /*027c*/ 	.word	0x00002ca0


	//   ....[17]....
        /*0280*/ 	.word	0x00002cc0


	//   ....[18]....
        /*0284*/ 	.word	0x00002cd0


	//   ....[19]....
        /*0288*/ 	.word	0x00002ce0


	//   ....[20]....
        /*028c*/ 	.word	0x00002cf0


	//   ....[21]....
        /*0290*/ 	.word	0x00002d00


	//   ....[22]....
        /*0294*/ 	.word	0x00002d10


	//   ....[23]....
        /*0298*/ 	.word	0x00002d30


	//   ....[24]....
        /*029c*/ 	.word	0x00003650


	//   ....[25]....
        /*02a0*/ 	.word	0x000036b0


	//   ....[26]....
        /*02a4*/ 	.word	0x00003710


	//   ....[27]....
        /*02a8*/ 	.word	0x00003770


	//   ....[28]....
        /*02ac*/ 	.word	0x000037d0


	//   ....[29]....
        /*02b0*/ 	.word	0x00003850


	//   ....[30]....
        /*02b4*/ 	.word	0x000038b0


	//   ....[31]....
        /*02b8*/ 	.word	0x00003910


	//   ....[32]....
        /*02bc*/ 	.word	0x00003990


	//   ....[33]....
        /*02c0*/ 	.word	0x000039f0


	//   ....[34]....
        /*02c4*/ 	.word	0x00003a70


	//   ....[35]....
        /*02c8*/ 	.word	0x00003ad0


	//   ....[36]....
        /*02cc*/ 	.word	0x00003b50


	//   ....[37]....
        /*02d0*/ 	.word	0x00003bb0


	//   ....[38]....
        /*02d4*/ 	.word	0x00003c30


	//   ....[39]....
        /*02d8*/ 	.word	0x00003c90


	//   ....[40]....
        /*02dc*/ 	.word	0x00003d10


	//   ....[41]....
        /*02e0*/ 	.word	0x00003d70


	//   ....[42]....
        /*02e4*/ 	.word	0x00003df0


	//   ....[43]....
        /*02e8*/ 	.word	0x00003e50


	//   ....[44]....
        /*02ec*/ 	.word	0x00003ed0


	//----- nvinfo : EIATTR_VRC_CTA_INIT_COUNT
	.align		4
.L_17561:
        /*02f0*/ 	.byte	0x02, 0x4a
	.zero		1
	.zero		1


	//----- nvinfo : EIATTR_SYSCALL_OFFSETS
	.align		4
        /*02f4*/ 	.byte	0x04, 0x46
        /*02f6*/ 	.short	(.L_17563 - .L_17562)


	//   ....[0]....
.L_17562:
        /*02f8*/ 	.word	0x00002b50


	//   ....[1]....
        /*02fc*/ 	.word	0x000035f0


	//----- nvinfo : EIATTR_EXIT_INSTR_OFFSETS
	.align		4
.L_17563:
        /*0300*/ 	.byte	0x04, 0x1c
        /*0302*/ 	.short	(.L_17565 - .L_17564)


	//   ....[0]....
.L_17564:
        /*0304*/ 	.word	0x00000090


	//   ....[1]....
        /*0308*/ 	.word	0x00003330


	//   ....[2]....
        /*030c*/ 	.word	0x00003360


	//   ....[3]....
        /*0310*/ 	.word	0x000034f0


	//   ....[4]....
        /*0314*/ 	.word	0x00003600


	//----- nvinfo : EIATTR_CRS_STACK_SIZE
	.align		4
.L_17565:
        /*0318*/ 	.byte	0x04, 0x1e
        /*031a*/ 	.short	(.L_17567 - .L_17566)
.L_17566:
        /*031c*/ 	.word	0x00000000


	//----- nvinfo : EIATTR_CBANK_PARAM_SIZE
	.align		4
.L_17567:
        /*0320*/ 	.byte	0x03, 0x19
        /*0322*/ 	.short	0x008c


	//----- nvinfo : EIATTR_PARAM_CBANK
	.align		4
        /*0324*/ 	.byte	0x04, 0x0a
        /*0326*/ 	.short	(.L_17569 - .L_17568)
	.align		4
.L_17568:
        /*0328*/ 	.word	index@(.nv.constant0._ZN4vllm25paged_attention_v2_kernelIthLi64ELi32ELi128ELNS_18Fp8KVCacheDataTypeE1ELb1ELi512EEEvPfS2_PT_PKS3_PKT0_S9_ifPKiSB_iPKfiiiSD_SD_iiiii)
        /*032c*/ 	.short	0x0380
        /*032e*/ 	.short	0x008c


	//----- nvinfo : EIATTR_SW_WAR
	.align		4
.L_17569:
        /*0330*/ 	.byte	0x04, 0x36
        /*0332*/ 	.short	(.L_17571 - .L_17570)
.L_17570:
        /*0334*/ 	.word	0x00000008
.L_17571:


//--------------------- .nv.info._ZN4vllm25paged_attention_v2_kernelIthLi32ELi32ELi128ELNS_18Fp8KVCacheDataTypeE1ELb1ELi512EEEvPfS2_PT_PKS3_PKT0_S9_ifPKiSB_iPKfiiiSD_SD_iiiii --------------------------
	.section	.nv.info._ZN4vllm25paged_attention_v2_kernelIthLi32ELi32ELi128ELNS_18Fp8KVCacheDataTypeE1ELb1ELi512EEEvPfS2_PT_PKS3_PKT0_S9_ifPKiSB_iPKfiiiSD_SD_iiiii,"",@"SHT_CUDA_INFO"
	.sectionflags	@""
	.align	4


	//----- nvinfo : EIATTR_CUDA_API_VERSION
	.align		4
        /*0000*/ 	.byte	0x04, 0x37
        /*0002*/ 	.short	(.L_17573 - .L_17572)
.L_17572:
        /*0004*/ 	.word	0x00000082


	//----- nvinfo : EIATTR_KPARAM_INFO
	.align		4
.L_17573:
        /*0008*/ 	.byte	0x04, 0x17
        /*000a*/ 	.short	(.L_17575 - .L_17574)
.L_17574:
        /*000c*/ 	.word	0x00000000
        /*0010*/ 	.short	0x0015
        /*0012*/ 	.short	0x0088
        /*0014*/ 	.byte	0x00, 0xf0, 0x11, 0x00


	//----- nvinfo : EIATTR_KPARAM_INFO
	.align		4
.L_17575:
        /*0018*/ 	.byte	0x04, 0x17
        /*001a*/ 	.short	(.L_17577 - .L_17576)
.L_17576:
        /*001c*/ 	.word	0x00000000
        /*0020*/ 	.short	0x0014
        /*0022*/ 	.short	0x0084
        /*0024*/ 	.byte	0x00, 0xf0, 0x11, 0x00


	//----- nvinfo : EIATTR_KPARAM_INFO
	.align		4
.L_17577:
        /*0028*/ 	.byte	0x04, 0x17
        /*002a*/ 	.short	(.L_17579 - .L_17578)
.L_17578:
        /*002c*/ 	.word	0x00000000
        /*0030*/ 	.short	0x0013
        /*0032*/ 	.short	0x0080
        /*0034*/ 	.byte	0x00, 0xf0, 0x11, 0x00


	//----- nvinfo : EIATTR_KPARAM_INFO
	.align		4
.L_17579:
        /*0038*/ 	.byte	0x04, 0x17
        /*003a*/ 	.short	(.L_17581 - .L_17580)
.L_17580:
        /*003c*/ 	.word	0x00000000
        /*0040*/ 	.short	0x0012
        /*0042*/ 	.short	0x007c
        /*0044*/ 	.byte	0x00, 0xf0, 0x11, 0x00


	//----- nvinfo : EIATTR_KPARAM_INFO
	.align		4
.L_17581:
        /*0048*/ 	.byte	0x04, 0x17
        /*004a*/ 	.short	(.L_17583 - .L_17582)
.L_17582:
        /*004c*/ 	.word	0x00000000
        /*0050*/ 	.short	0x0011
        /*0052*/ 	.short	0x0078
        /*0054*/ 	.byte	0x00, 0xf0, 0x11, 0x00


	//----- nvinfo : EIATTR_KPARAM_INFO
	.align		4
.L_17583:
        /*0058*/ 	.byte	0x04, 0x17
        /*005a*/ 	.short	(.L_17585 - .L_17584)
.L_17584:
        /*005c*/ 	.word	0x00000000
        /*0060*/ 	.short	0x0010
        /*0062*/ 	.short	0x0070
        /*0064*/ 	.byte	0x00, 0xf5, 0x21, 0x00


	//----- nvinfo : EIATTR_KPARAM_INFO
	.align		4
.L_17585:
        /*0068*/ 	.byte	0x04, 0x17
        /*006a*/ 	.short	(.L_17587 - .L_17586)
.L_17586:
        /*006c*/ 	.word	0x00000000
        /*0070*/ 	.short	0x000f
        /*0072*/ 	.short	0x0068
        /*0074*/ 	.byte	0x00, 0xf5, 0x21, 0x00


	//----- nvinfo : EIATTR_KPARAM_INFO
	.align		4
.L_17587:
        /*0078*/ 	.byte	0x04, 0x17
        /*007a*/ 	.short	(.L_17589 - .L_17588)
.L_17588:
        /*007c*/ 	.word	0x00000000
        /*0080*/ 	.short	0x000e
        /*0082*/ 	.short	0x0060
        /*0084*/ 	.byte	0x00, 0xf0, 0x11, 0x00


	//----- nvinfo : EIATTR_KPARAM_INFO
	.align		4
.L_17589:
        /*0088*/ 	.byte	0x04, 0x17
        /*008a*/ 	.short	(.L_17591 - .L_17590)
.L_17590:
        /*008c*/ 	.word	0x00000000
        /*0090*/ 	.short	0x000d
        /*0092*/ 	.short	0x005c
        /*0094*/ 	.byte	0x00, 0xf0, 0x11, 0x00


	//----- nvinfo : EIATTR_KPARAM_INFO
	.align		4
.L_17591:
        /*0098*/ 	.byte	0x04, 0x17
        /*009a*/ 	.short	(.L_17593 - .L_17592)
.L_17592:
        /*009c*/ 	.word	0x00000000
        /*00a0*/ 	.short	0x000c
        /*00a2*/ 	.short	0x0058
        /*00a4*/ 	.byte	0x00, 0xf0, 0x11, 0x00


	//----- nvinfo : EIATTR_KPARAM_INFO
	.align		4
.L_17593:
        /*00a8*/ 	.byte	0x04, 0x17
        /*00aa*/ 	.short	(.L_17595 - .L_17594)
.L_17594:
        /*00ac*/ 	.word	0x00000000
        /*00b0*/ 	.short	0x000b
        /*00b2*/ 	.short	0x0050
        /*00b4*/ 	.byte	0x00, 0xf5, 0x21, 0x00


	//----- nvinfo : EIATTR_KPARAM_INFO
	.align		4
.L_17595:
        /*00b8*/ 	.byte	0x04, 0x17
        /*00ba*/ 	.short	(.L_17597 - .L_17596)
.L_17596:
        /*00bc*/ 	.word	0x00000000
        /*00c0*/ 	.short	0x000a
        /*00c2*/ 	.short	0x0048
        /*00c4*/ 	.byte	0x00, 0xf0, 0x11, 0x00


	//----- nvinfo : EIATTR_KPARAM_INFO
	.align		4
.L_17597:
        /*00c8*/ 	.byte	0x04, 0x17
        /*00ca*/ 	.short	(.L_17599 - .L_17598)
.L_17598:
        /*00cc*/ 	.word	0x00000000
        /*00d0*/ 	.short	0x0009
        /*00d2*/ 	.short	0x0040
        /*00d4*/ 	.byte	0x00, 0xf5, 0x21, 0x00


	//----- nvinfo : EIATTR_KPARAM_INFO
	.align		4
.L_17599:
        /*00d8*/ 	.byte	0x04, 0x17
        /*00da*/ 	.short	(.L_17601 - .L_17600)
.L_17600:
        /*00dc*/ 	.word	0x00000000
        /*00e0*/ 	.short	0x0008
        /*00e2*/ 	.short	0x0038
        /*00e4*/ 	.byte	0x00, 0xf5, 0x21, 0x00


	//----- nvinfo : EIATTR_KPARAM_INFO
	.align		4
.L_17601:
        /*00e8*/ 	.byte	0x04, 0x17
        /*00ea*/ 	.short	(.L_17603 - .L_17602)
.L_17602:
        /*00ec*/ 	.word	0x00000000
        /*00f0*/ 	.short	0x0007
        /*00f2*/ 	.short	0x0034
        /*00f4*/ 	.byte	0x00, 0xf0, 0x11, 0x00


	//----- nvinfo : EIATTR_KPARAM_INFO
	.align		4
.L_17603:
        /*00f8*/ 	.byte	0x04, 0x17
        /*00fa*/ 	.short	(.L_17605 - .L_17604)
.L_17604:
        /*00fc*/ 	.word	0x00000000
        /*0100*/ 	.short	0x0006
        /*0102*/ 	.short	0x0030
        /*0104*/ 	.byte	0x00, 0xf0, 0x11, 0x00


	//----- nvinfo : EIATTR_KPARAM_INFO
	.align		4
.L_17605:
        /*0108*/ 	.byte	0x04, 0x17
        /*010a*/ 	.short	(.L_17607 - .L_17606)
.L_17606:
        /*010c*/ 	.word	0x00000000
        /*0110*/ 	.short	0x0005
        /*0112*/ 	.short	0x0028
        /*0114*/ 	.byte	0x00, 0xf5, 0x21, 0x00


	//----- nvinfo : EIATTR_KPARAM_INFO
	.align		4
.L_17607:
        /*0118*/ 	.byte	0x04, 0x17
        /*011a*/ 	.short	(.L_17609 - .L_17608)
.L_17608:
        /*011c*/ 	.word	0x00000000
        /*0120*/ 	.short	0x0004
        /*0122*/ 	.short	0x0020
        /*0124*/ 	.byte	0x00, 0xf5, 0x21, 0x00


	//----- nvinfo : EIATTR_KPARAM_INFO
	.align		4
.L_17609:
        /*0128*/ 	.byte	0x04, 0x17
        /*012a*/ 	.short	(.L_17611 - .L_17610)
.L_17610:
        /*012c*/ 	.word	0x00000000
        /*0130*/ 	.short	0x0003
        /*0132*/ 	.short	0x0018
        /*0134*/ 	.byte	0x00, 0xf5, 0x21, 0x00


	//----- nvinfo : EIATTR_KPARAM_INFO
	.align		4
.L_17611:
        /*0138*/ 	.byte	0x04, 0x17
        /*013a*/ 	.short	(.L_17613 - .L_17612)
.L_17612:
        /*013c*/ 	.word	0x00000000
        /*0140*/ 	.short	0x0002
        /*0142*/ 	.short	0x0010
        /*0144*/ 	.byte	0x00, 0xf5, 0x21, 0x00


	//----- nvinfo : EIATTR_KPARAM_INFO
	.align		4
.L_17613:
        /*0148*/ 	.byte	0x04, 0x17
        /*014a*/ 	.short	(.L_17615 - .L_17614)
.L_17614:
        /*014c*/ 	.word	0x00000000
        /*0150*/ 	.short	0x0001
        /*0152*/ 	.short	0x0008
        /*0154*/ 	.byte	0x00, 0xf5, 0x21, 0x00


	//----- nvinfo : EIATTR_KPARAM_INFO
	.align		4
.L_17615:
        /*0158*/ 	.byte	0x04, 0x17
        /*015a*/ 	.short	(.L_17617 - .L_17616)
.L_17616:
        /*015c*/ 	.word	0x00000000
        /*0160*/ 	.short	0x0000
        /*0162*/ 	.short	0x0000
        /*0164*/ 	.byte	0x00, 0xf5, 0x21, 0x00


	//----- nvinfo : EIATTR_SPARSE_MMA_MASK
	.align		4
.L_17617:
        /*0168*/ 	.byte	0x03, 0x50
        /*016a*/ 	.short	0x0000


	//----- nvinfo : EIATTR_MAXREG_COUNT
	.align		4
        /*016c*/ 	.byte	0x03, 0x1b
        /*016e*/ 	.short	0x00ff


	//----- nvinfo : EIATTR_NUM_BARRIERS
	.align		4
        /*0170*/ 	.byte	0x02, 0x4c
        /*0172*/ 	.byte	0x01
	.zero		1


	//----- nvinfo : EIATTR_EXTERNS
	.align		4
        /*0174*/ 	.byte	0x04, 0x0f
        /*0176*/ 	.short	(.L_17619 - .L_17618)


	//   ....[0]....
	.align		4
.L_17618:
        /*0178*/ 	.word	index@(__assertfail)


	//----- nvinfo : EIATTR_MERCURY_ISA_VERSION
	.align		4
.L_17619:
        /*017c*/ 	.byte	0x03, 0x5f
        /*017e*/ 	.short	0x0101


	//----- nvinfo : EIATTR_COOP_GROUP_MASK_REGIDS
	.align		4
        /*0180*/ 	.byte	0x04, 0x29
        /*0182*/ 	.short	(.L_17621 - .L_17620)


	//   ....[0]....
.L_17620:
        /*0184*/ 	.word	0xffffffff


	//   ....[1]....
        /*0188*/ 	.word	0xffffffff


	//   ....[2]....
        /*018c*/ 	.word	0xffffffff


	//   ....[3]....
        /*0190*/ 	.word	0xffffffff


	//   ....[4]....
        /*0194*/ 	.word	0xffffffff


	//   ....[5]....
        /*0198*/ 	.word	0xffffffff


	//   ....[6]....
        /*019c*/ 	.word	0xffffffff


	//   ....[7]....
        /*01a0*/ 	.word	0xffffffff


	//   ....[8]....
        /*01a4*/ 	.word	0xffffffff


	//   ....[9]....
        /*01a8*/ 	.word	0xffffffff


	//   ....[10]....
        /*01ac*/ 	.word	0xffffffff


	//   ....[11]....
        /*01b0*/ 	.word	0xffffffff


	//   ....[12]....
        /*01b4*/ 	.word	0xffffffff


	//   ....[13]....
        /*01b8*/ 	.word	0xffffffff


	//   ....[14]....
        /*01bc*/ 	.word	0xffffffff


	//   ....[15]....
        /*01c0*/ 	.word	0xffffffff


	//   ....[16]....
        /*01c4*/ 	.word	0xffffffff


	//   ....[17]....
        /*01c8*/ 	.word	0xffffffff


	//   ....[18]....
        /*01cc*/ 	.word	0xffffffff


	//   ....[19]....
        /*01d0*/ 	.word	0xffffffff


	//   ....[20]....
        /*01d4*/ 	.word	0x0500000f


	//   ....[21]....
        /*01d8*/ 	.word	0x0500000f


	//   ....[22]....
        /*01dc*/ 	.word	0x0500000f


	//   ....[23]....
        /*01e0*/ 	.word	0x0500000f


	//   ....[24]....
        /*01e4*/ 	.word	0x0500000f


	//   ....[25]....
        /*01e8*/ 	.word	0x0500000f


	//   ....[26]....
        /*01ec*/ 	.word	0x0500000f


	//   ....[27]....
        /*01f0*/ 	.word	0x0500000f


	//   ....[28]....
        /*01f4*/ 	.word	0x0500000f


	//   ....[29]....
        /*01f8*/ 	.word	0x0500000f


	//   ....[30]....
        /*01fc*/ 	.word	0x0500000f


	//   ....[31]....
        /*0200*/ 	.word	0x0500000f


	//   ....[32]....
        /*0204*/ 	.word	0x0500000f


	//----- nvinfo : EIATTR_COOP_GROUP_INSTR_OFFSETS
	.align		4
.L_17621:
        /*0208*/ 	.byte	0x04, 0x28
        /*020a*/ 	.short	(.L_17623 - .L_17622)


	//   ....[0]....
.L_17622:
        /*020c*/ 	.word	0x00000b60


	//   ....[1]....
        /*0210*/ 	.word	0x00000b80


	//   ....[2]....
        /*0214*/ 	.word	0x00000ba0


	//   ....[3]....
        /*0218*/ 	.word	0x00000bc0


	//   ....[4]....
        /*021c*/ 	.word	0x00000be0


	//   ....[5]....
        /*0220*/ 	.word	0x00000ce0


	//   ....[6]....
        /*0224*/ 	.word	0x00000d00


	//   ....[7]....
        /*0228*/ 	.word	0x00000d30


	//   ....[8]....
        /*022c*/ 	.word	0x00001b70


	//   ....[9]....
        /*0230*/ 	.word	0x00001ba0


	//   ....[10]....
        /*0234*/ 	.word	0x00001bc0


	//   ....[11]....
        /*0238*/ 	.word	0x00001be0


	//   ....[12]....
        /*023c*/ 	.word	0x00001c00


	//   ....[13]....
        /*0240*/ 	.word	0x00001c50


	//   ....[14]....
        /*0244*/ 	.word	0x00001c70


	//   ....[15]....
        /*0248*/ 	.word	0x00001c90


	//   ....[16]....
        /*024c*/ 	.word	0x00002c30


	//   ....[17]....
        /*0250*/ 	.word	0x00002c40


	//   ....[18]....
        /*0254*/ 	.word	0x00002c50


	//   ....[19]....
        /*0258*/ 	.word	0x00002c60


	//   ....[20]....
        /*025c*/ 	.word	0x000032b0


	//   ....[21]....
        /*0260*/ 	.word	0x00003310


	//   ....[22]....
        /*0264*/ 	.word	0x00003370


	//   ....[23]....
        /*0268*/ 	.word	0x000033d0


	//   ....[24]....
        /*026c*/ 	.word	0x00003430


	//   ....[25]....
        /*0270*/ 	.word	0x000034b0


	//   ....[26]....
        /*0274*/ 	.word	0x00003510


	//   ....[27]....
        /*0278*/ 	.word	0x00003570


	//   ....[28]....
        /*027c*/ 	.word	0x000035f0


	//   ....[29]....
        /*0280*/ 	.word	0x00003650


	//   ....[30]....
        /*0284*/ 	.word	0x000036d0


	//   ....[31]....
        /*0288*/ 	.word	0x00003730


	//   ....[32]....
        /*028c*/ 	.word	0x000037a0


	//----- nvinfo : EIATTR_VRC_CTA_INIT_COUNT
	.align		4
.L_17623:
        /*0290*/ 	.byte	0x02, 0x4a
	.zero		1
	.zero		1


	//----- nvinfo : EIATTR_SYSCALL_OFFSETS
	.align		4
        /*0294*/ 	.byte	0x04, 0x46
        /*0296*/ 	.short	(.L_17625 - .L_17624)


	//   ....[0]....
.L_17624:
        /*0298*/ 	.word	0x00002b60


	//   ....[1]....
        /*029c*/ 	.word	0x00003250


	//----- nvinfo : EIATTR_EXIT_INSTR_OFFSETS
	.align		4
.L_17625:
        /*02a0*/ 	.byte	0x04, 0x1c
        /*02a2*/ 	.short	(.L_17627 - .L_17626)


	//   ....[0]....
.L_17626:
        /*02a4*/ 	.word	0x00000090


	//   ....[1]....
        /*02a8*/ 	.word	0x00002fd0


	//   ....[2]....
        /*02ac*/ 	.word	0x00003000


	//   ....[3]....
        /*02b0*/ 	.word	0x00003150


	//   ....[4]....
        /*02b4*/ 	.word	0x00003260


	//----- nvinfo : EIATTR_CRS_STACK_SIZE
	.align		4
.L_17627:
        /*02b8*/ 	.byte	0x04, 0x1e
        /*02ba*/ 	.short	(.L_17629 - .L_17628)
.L_17628:
        /*02bc*/ 	.word	0x00000000


	//----- nvinfo : EIATTR_CBANK_PARAM_SIZE
	.align		4
.L_17629:
        /*02c0*/ 	.byte	0x03, 0x19
        /*02c2*/ 	.short	0x008c


	//----- nvinfo : EIATTR_PARAM_CBANK
	.align		4
        /*02c4*/ 	.byte	0x04, 0x0a
        /*02c6*/ 	.short	(.L_17631 - .L_17630)
	.align		4
.L_17630:
        /*02c8*/ 	.word	index@(.nv.constant0._ZN4vllm25paged_attention_v2_kernelIthLi32ELi32ELi128ELNS_18Fp8KVCacheDataTypeE1ELb1ELi512EEEvPfS2_PT_PKS3_PKT0_S9_ifPKiSB_iPKfiiiSD_SD_iiiii)
        /*02cc*/ 	.short	0x0380
        /*02ce*/ 	.short	0x008c


	//----- nvinfo : EIATTR_SW_WAR
	.align		4
.L_17631:
        /*02d0*/ 	.byte	0x04, 0x36
        /*02d2*/ 	.short	(.L_17633 - .L_17632)
.L_17632:
        /*02d4*/ 	.word	0x00000008
.L_17633:


//--------------------- .nv.info._ZN4vllm25paged_attention_v2_kernelIthLi256ELi16ELi128ELNS_18Fp8KVCacheDataTypeE1ELb0ELi512EEEvPfS2_PT_PKS3_PKT0_S9_ifPKiSB_iPKfiiiSD_SD_iiiii --------------------------
	.section	.nv.info._ZN4vllm25paged_attention_v2_kernelIthLi256ELi16ELi128ELNS_18Fp8KVCacheDataTypeE1ELb0ELi512EEEvPfS2_PT_PKS3_PKT0_S9_ifPKiSB_iPKfiiiSD_SD_iiiii,"",@"SHT_CUDA_INFO"
	.sectionflags	@""
	.align	4


	//----- nvinfo : EIATTR_CUDA_API_VERSION
	.align		4
        /*0000*/ 	.byte	0x04, 0x37
        /*0002*/ 	.short	(.L_17635 - .L_17634)
.L_17634:
        /*0004*/ 	.word	0x00000082


	//----- nvinfo : EIATTR_KPARAM_INFO
	.align		4
.L_17635:
        /*0008*/ 	.byte	0x04, 0x17
        /*000a*/ 	.short	(.L_17637 - .L_17636)
.L_17636:
        /*000c*/ 	.word	0x00000000
        /*0010*/ 	.short	0x0015
        /*0012*/ 	.short	0x0088
        /*0014*/ 	.byte	0x00, 0xf0, 0x11, 0x00


	//----- nvinfo : EIATTR_KPARAM_INFO
	.align		4
.L_17637:
        /*0018*/ 	.byte	0x04, 0x17
        /*001a*/ 	.short	(.L_17639 - .L_17638)
.L_17638:
        /*001c*/ 	.word	0x00000000
        /*0020*/ 	.short	0x0014
        /*0022*/ 	.short	0x0084
        /*0024*/ 	.byte	0x00, 0xf0, 0x11, 0x00


	//----- nvinfo : EIATTR_KPARAM_INFO
	.align		4
.L_17639:
        /*0028*/ 	.byte	0x04, 0x17
        /*002a*/ 	.short	(.L_17641 - .L_17640)
.L_17640:
        /*002c*/ 	.word	0x00000000
        /*0030*/ 	.short	0x0013
        /*0032*/ 	.short	0x0080
        /*0034*/ 	.byte	0x00, 0xf0, 0x11, 0x00


	//----- nvinfo : EIATTR_KPARAM_INFO
	.align		4
.L_17641:
        /*0038*/ 	.byte	0x04, 0x17
        /*003a*/ 	.short	(.L_17643 - .L_17642)
.L_17642:
        /*003c*/ 	.word	0x00000000
        /*0040*/ 	.short	0x0012
        /*0042*/ 	.short	0x007c
        /*0044*/ 	.byte	0x00, 0xf0, 0x11, 0x00


	//----- nvinfo : EIATTR_KPARAM_INFO
	.align		4
.L_17643:
        /*0048*/ 	.byte	0x04, 0x17
        /*004a*/ 	.short	(.L_17645 - .L_17644)
.L_17644:
        /*004c*/ 	.word	0x00000000
        /*0050*/ 	.short	0x0011
        /*0052*/ 	.short	0x0078
        /*0054*/ 	.byte	0x00, 0xf0, 0x11, 0x00


	//----- nvinfo : EIATTR_KPARAM_INFO
	.align		4
.L_17645:
        /*0058*/ 	.byte	0x04, 0x17
        /*005a*/ 	.short	(.L_17647 - .L_17646)
.L_17646:
        /*005c*/ 	.word	0x00000000
        /*0060*/ 	.short	0x0010
        /*0062*/ 	.short	0x0070
        /*0064*/ 	.byte	0x00, 0xf5, 0x21, 0x00


	//----- nvinfo : EIATTR_KPARAM_INFO
	.align		4
.L_17647:
        /*0068*/ 	.byte	0x04, 0x17
        /*006a*/ 	.short	(.L_17649 - .L_17648)
.L_17648:
        /*006c*/ 	.word	0x00000000
        /*0070*/ 	.short	0x000f
        /*0072*/ 	.short	0x0068
        /*0074*/ 	.byte	0x00, 0xf5, 0x21, 0x00


	//----- nvinfo : EIATTR_KPARAM_INFO
	.align		4
.L_17649:
        /*0078*/ 	.byte	0x04, 0x17
        /*007a*/ 	.short	(.L_17651 - .L_17650)
.L_17650:
        /*007c*/ 	.word	0x00000000
        /*0080*/ 	.short	0x000e
        /*0082*/ 	.short	0x0060
        /*0084*/ 	.byte	0x00, 0xf0, 0x11, 0x00


	//----- nvinfo : EIATTR_KPARAM_INFO
	.align		4
.L_17651:
        /*0088*/ 	.byte	0x04, 0x17
        /*008a*/ 	.short	(.L_17653 - .L_17652)
.L_17652:
        /*008c*/ 	.word	0x00000000
        /*0090*/ 	.short	0x000d
        /*0092*/ 	.short	0x005c
        /*0094*/ 	.byte	0x00, 0xf0, 0x11, 0x00


	//----- nvinfo : EIATTR_KPARAM_INFO
	.align		4
.L_17653:
        /*0098*/ 	.byte	0x04, 0x17
        /*009a*/ 	.short	(.L_17655 - .L_17654)
.L_17654:
        /*009c*/ 	.word	0x00000000
        /*00a0*/ 	.short	0x000c
        /*00a2*/ 	.short	0x0058
        /*00a4*/ 	.byte	0x00, 0xf0, 0x11, 0x00


	//----- nvinfo : EIATTR_KPARAM_INFO
	.align		4
.L_17655:
        /*00a8*/ 	.byte	0x04, 0x17
        /*00aa*/ 	.short	(.L_17657 - .L_17656)
.L_17656:
        /*00ac*/ 	.word	0x00000000
        /*00b0*/ 	.short	0x000b
        /*00b2*/ 	.short	0x0050
        /*00b4*/ 	.byte	0x00, 0xf5, 0x21, 0x00


	//----- nvinfo : EIATTR_KPARAM_INFO
	.align		4
.L_17657:
        /*00b8*/ 	.byte	0x04, 0x17
        /*00ba*/ 	.short	(.L_17659 - .L_17658)
.L_17658:
        /*00bc*/ 	.word	0x00000000
        /*00c0*/ 	.short	0x000a
        /*00c2*/ 	.short	0x0048
        /*00c4*/ 	.byte	0x00, 0xf0, 0x11, 0x00


	//----- nvinfo : EIATTR_KPARAM_INFO
	.align		4
.L_17659:
        /*00c8*/ 	.byte	0x04, 0x17
        /*00ca*/ 	.short	(.L_17661 - .L_17660)
.L_17660:
        /*00cc*/ 	.word	0x00000000
        /*00d0*/ 	.short	0x0009
        /*00d2*/ 	.short	0x0040
        /*00d4*/ 	.byte	0x00, 0xf5, 0x21, 0x00


	//----- nvinfo : EIATTR_KPARAM_INFO
	.align		4
.L_17661:
        /*00d8*/ 	.byte	0x04, 0x17
        /*00da*/ 	.short	(.L_17663 - .L_17662)
.L_17662:
        /*00dc*/ 	.word	0x00000000
        /*00e0*/ 	.short	0x0008
        /*00e2*/ 	.short	0x0038
        /*00e4*/ 	.byte	0x00, 0xf5, 0x21, 0x00


	//----- nvinfo : EIATTR_KPARAM_INFO
	.align		4
.L_17663:
        /*00e8*/ 	.byte	0x04, 0x17
        /*00ea*/ 	.short	(.L_17665 - .L_17664)
.L_17664:
        /*00ec*/ 	.word	0x00000000
        /*00f0*/ 	.short	0x0007
        /*00f2*/ 	.short	0x0034
        /*00f4*/ 	.byte	0x00, 0xf0, 0x11, 0x00


	//----- nvinfo : EIATTR_KPARAM_INFO
	.align		4
.L_17665:
        /*00f8*/ 	.byte	0x04, 0x17
        /*00fa*/ 	.short	(.L_17667 - .L_17666)
.L_17666:
        /*00fc*/ 	.word	0x00000000
        /*0100*/ 	.short	0x0006
        /*0102*/ 	.short	0x0030
        /*0104*/ 	.byte	0x00, 0xf0, 0x11, 0x00


	//----- nvinfo : EIATTR_KPARAM_INFO
	.align		4
.L_17667:
        /*0108*/ 	.byte	0x04, 0x17
        /*010a*/ 	.short	(.L_17669 - .L_17668)
.L_17668:
        /*010c*/ 	.word	0x00000000
        /*0110*/ 	.short	0x0005
        /*0112*/ 	.short	0x0028
        /*0114*/ 	.byte	0x00, 0xf5, 0x21, 0x00


	//----- nvinfo : EIATTR_KPARAM_INFO
	.align		4
.L_17669:
        /*0118*/ 	.byte	0x04, 0x17
        /*011a*/ 	.short	(.L_17671 - .L_17670)
.L_17670:
        /*011c*/ 	.word	0x00000000
        /*0120*/ 	.short	0x0004
        /*0122*/ 	.short	0x0020
        /*0124*/ 	.byte	0x00, 0xf5, 0x21, 0x00


	//----- nvinfo : EIATTR_KPARAM_INFO
	.align		4
.L_17671:
        /*0128*/ 	.byte	0x04, 0x17
        /*012a*/ 	.short	(.L_17673 - .L_17672)
.L_17672:
        /*012c*/ 	.word	0x00000000
        /*0130*/ 	.short	0x0003
        /*0132*/ 	.short	0x0018
        /*0134*/ 	.byte	0x00, 0xf5, 0x21, 0x00


	//----- nvinfo : EIATTR_KPARAM_INFO
	.align		4
.L_17673:
        /*0138*/ 	.byte	0x04, 0x17
        /*013a*/ 	.short	(.L_17675 - .L_17674)
.L_17674:
        /*013c*/ 	.word	0x00000000
        /*0140*/ 	.short	0x0002
        /*0142*/ 	.short	0x0010
        /*0144*/ 	.byte	0x00, 0xf5, 0x21, 0x00


	//----- nvinfo : EIATTR_KPARAM_INFO
	.align		4
.L_17675:
        /*0148*/ 	.byte	0x04, 0x17
        /*014a*/ 	.short	(.L_17677 - .L_17676)
.L_17676:
        /*014c*/ 	.word	0x00000000
        /*0150*/ 	.short	0x0001
        /*0152*/ 	.short	0x0008
        /*0154*/ 	.byte	0x00, 0xf5, 0x21, 0x00


	//----- nvinfo : EIATTR_KPARAM_INFO
	.align		4
.L_17677:
        /*0158*/ 	.byte	0x04, 0x17
        /*015a*/ 	.short	(.L_17679 - .L_17678)
.L_17678:
        /*015c*/ 	.word	0x00000000
        /*0160*/ 	.short	0x0000
        /*0162*/ 	.short	0x0000
        /*0164*/ 	.byte	0x00, 0xf5, 0x21, 0x00


	//----- nvinfo : EIATTR_SPARSE_MMA_MASK
	.align		4
.L_17679:
        /*0168*/ 	.byte	0x03, 0x50
        /*016a*/ 	.short	0x0000


	//----- nvinfo : EIATTR_MAXREG_COUNT
	.align		4
        /*016c*/ 	.byte	0x03, 0x1b
        /*016e*/ 	.short	0x00ff


	//----- nvinfo : EIATTR_NUM_BARRIERS
	.align		4
        /*0170*/ 	.byte	0x02, 0x4c
        /*0172*/ 	.byte	0x01
	.zero		1


	//----- nvinfo : EIATTR_EXTERNS
	.align		4
        /*0174*/ 	.byte	0x04, 0x0f
        /*0176*/ 	.short	(.L_17681 - .L_17680)


	//   ....[0]....
	.align		4
.L_17680:
        /*0178*/ 	.word	index@(__assertfail)


	//----- nvinfo : EIATTR_MERCURY_ISA_VERSION
	.align		4
.L_17681:
        /*017c*/ 	.byte	0x03, 0x5f
        /*017e*/ 	.short	0x0101


	//----- nvinfo : EIATTR_COOP_GROUP_MASK_REGIDS
	.align		4
        /*0180*/ 	.byte	0x04, 0x29
        /*0182*/ 	.short	(.L_17683 - .L_17682)


	//   ....[0]....
.L_17682:
        /*0184*/ 	.word	0xffffffff


	//   ....[1]....
        /*0188*/ 	.word	0xffffffff


	//   ....[2]....
        /*018c*/ 	.word	0xffffffff


	//   ....[3]....
        /*0190*/ 	.word	0xffffffff


	//   ....[4]....
        /*0194*/ 	.word	0xffffffff


	//   ....[5]....
        /*0198*/ 	.word	0xffffffff


	//   ....[6]....
        /*019c*/ 	.word	0xffffffff


	//   ....[7]....
        /*01a0*/ 	.word	0xffffffff


	//   ....[8]....
        /*01a4*/ 	.word	0xffffffff


	//   ....[9]....
        /*01a8*/ 	.word	0xffffffff


	//   ....[10]....
        /*01ac*/ 	.word	0xffffffff


	//   ....[11]....
        /*01b0*/ 	.word	0xffffffff


	//   ....[12]....
        /*01b4*/ 	.word	0xffffffff


	//   ....[13]....
        /*01b8*/ 	.word	0xffffffff


	//   ....[14]....
        /*01bc*/ 	.word	0xffffffff


	//   ....[15]....
        /*01c0*/ 	.word	0x0500000f


	//   ....[16]....
        /*01c4*/ 	.word	0x0500000f


	//   ....[17]....
        /*01c8*/ 	.word	0x0500000f


	//   ....[18]....
        /*01cc*/ 	.word	0x0500000f


	//----- nvinfo : EIATTR_COOP_GROUP_INSTR_OFFSETS
	.align		4
.L_17683:
        /*01d0*/ 	.byte	0x04, 0x28
        /*01d2*/ 	.short	(.L_17685 - .L_17684)


	//   ....[0]....
.L_17684:
        /*01d4*/ 	.word	0x000003d0


	//   ....[1]....
        /*01d8*/ 	.word	0x000003f0


	//   ....[2]....
        /*01dc*/ 	.word	0x00000410


	//   ....[3]....
        /*01e0*/ 	.word	0x00000430


	//   ....[4]....
        /*01e4*/ 	.word	0x00000530


	//   ....[5]....
        /*01e8*/ 	.word	0x00000550


	//   ....[6]....
        /*01ec*/ 	.word	0x00000580


	//   ....[7]....
        /*01f0*/ 	.word	0x000013d0


	//   ....[8]....
        /*01f4*/ 	.word	0x00001400


	//   ....[9]....
        /*01f8*/ 	.word	0x00001420


	//   ....[10]....
        /*01fc*/ 	.word	0x00001440


	//   ....[11]....
        /*0200*/ 	.word	0x00001460


	//   ....[12]....
        /*0204*/ 	.word	0x000014b0


	//   ....[13]....
        /*0208*/ 	.word	0x000014d0


	//   ....[14]....
        /*020c*/ 	.word	0x000014f0


	//   ....[15]....
        /*0210*/ 	.word	0x00002b40


	//   ....[16]....
        /*0214*/ 	.word	0x00002ba0


	//   ....[17]....
        /*0218*/ 	.word	0x00002c00


	//   ....[18]....
        /*021c*/ 	.word	0x00002c60


	//----- nvinfo : EIATTR_VRC_CTA_INIT_COUNT
	.align		4
.L_17685:
        /*0220*/ 	.byte	0x02, 0x4a
	.zero		1
	.zero		1


	//----- nvinfo : EIATTR_SYSCALL_OFFSETS
	.align		4
        /*0224*/ 	.byte	0x04, 0x46
        /*0226*/ 	.short	(.L_17687 - .L_17686)


	//   ....[0]....
.L_17686:
        /*0228*/ 	.word	0x00000330


	//----- nvinfo : EIATTR_EXIT_INSTR_OFFSETS
	.align		4
.L_17687:
        /*022c*/ 	.byte	0x04, 0x1c
        /*022e*/ 	.short	(.L_17689 - .L_17688)


	//   ....[0]....
.L_17688:
        /*0230*/ 	.word	0x000000d0


	//   ....[1]....
        /*0234*/ 	.word	0x00002820


	//   ....[2]....
        /*0238*/ 	.word	0x00002850


	//   ....[3]....
        /*023c*/ 	.word	0x00002af0


	//----- nvinfo : EIATTR_CRS_STACK_SIZE
	.align		4
.L_17689:
        /*0240*/ 	.byte	0x04, 0x1e
        /*0242*/ 	.short	(.L_17691 - .L_17690)
.L_17690:
        /*0244*/ 	.word	0x00000000


	//----- nvinfo : EIATTR_CBANK_PARAM_SIZE
	.align		4
.L_17691:
        /*0248*/ 	.byte	0x03, 0x19
        /*024a*/ 	.short	0x008c


	//----- nvinfo : EIATTR_PARAM_CBANK
	.align		4
        /*024c*/ 	.byte	0x04, 0x0a
        /*024e*/ 	.short	(.L_17693 - .L_17692)
	.align		4
.L_17692:
        /*0250*/ 	.word	index@(.nv.constant0._ZN4vllm25paged_attention_v2_kernelIthLi256ELi16ELi128ELNS_18Fp8KVCacheDataTypeE1ELb0ELi512EEEvPfS2_PT_PKS3_PKT0_S9_ifPKiSB_iPKfiiiSD_SD_iiiii)
        /*0254*/ 	.short	0x0380
        /*0256*/ 	.short	0x008c


	//----- nvinfo : EIATTR_SW_WAR
	.align		4
.L_17693:
        /*0258*/ 	.byte	0x04, 0x36
        /*025a*/ 	.short	(.L_17695 - .L_17694)
.L_17694:
        /*025c*/ 	.word	0x00000008
.L_17695:


//--------------------- .nv.info._ZN4vllm25paged_attention_v2_kernelIthLi192ELi16ELi128ELNS_18Fp8KVCacheDataTypeE1ELb0ELi512EEEvPfS2_PT_PKS3_PKT0_S9_ifPKiSB_iPKfiiiSD_SD_iiiii --------------------------
	.section	.nv.info._ZN4vllm25paged_attention_v2_kernelIthLi192ELi16ELi128ELNS_18Fp8KVCacheDataTypeE1ELb0ELi512EEEvPfS2_PT_PKS3_PKT0_S9_ifPKiSB_iPKfiiiSD_SD_iiiii,"",@"SHT_CUDA_INFO"
	.sectionflags	@""
	.align	4


	//----- nvinfo : EIATTR_CUDA_API_VERSION
	.align		4
        /*0000*/ 	.byte	0x04, 0x37
        /*0002*/ 	.short	(.L_17697 - .L_17696)
.L_17696:
        /*0004*/ 	.word	0x00000082


	//----- nvinfo : EIATTR_KPARAM_INFO
	.align		4
.L_17697:
        /*0008*/ 	.byte	0x04, 0x17
        /*000a*/ 	.short	(.L_17699 - .L_17698)
.L_17698:
        /*000c*/ 	.word	0x00000000
        /*0010*/ 	.short	0x0015
        /*0012*/ 	.short	0x0088
        /*0014*/ 	.byte	0x00, 0xf0, 0x11, 0x00


	//----- nvinfo : EIATTR_KPARAM_INFO
	.align		4
.L_17699:
        /*0018*/ 	.byte	0x04, 0x17
        /*001a*/ 	.short	(.L_17701 - .L_17700)
.L_17700:
        /*001c*/ 	.word	0x00000000
        /*0020*/ 	.short	0x0014
        /*0022*/ 	.short	0x0084
        /*0024*/ 	.byte	0x00, 0xf0, 0x11, 0x00


	//----- nvinfo : EIATTR_KPARAM_INFO
	.align		4
.L_17701:
        /*0028*/ 	.byte	0x04, 0x17
        /*002a*/ 	.short	(.L_17703 - .L_17702)
.L_17702:
        /*002c*/ 	.word	0x00000000
        /*0030*/ 	.short	0x0013
        /*0032*/ 	.short	0x0080
        /*0034*/ 	.byte	0x00, 0xf0, 0x11, 0x00


	//----- nvinfo : EIATTR_KPARAM_INFO
	.align		4
.L_17703:
        /*0038*/ 	.byte	0x04, 0x17
        /*003a*/ 	.short	(.L_17705 - .L_17704)
.L_17704:
        /*003c*/ 	.word	0x00000000
        /*0040*/ 	.short	0x0012
        /*0042*/ 	.short	0x007c
        /*0044*/ 	.byte	0x00, 0xf0, 0x11, 0x00


	//----- nvinfo : EIATTR_KPARAM_INFO
	.align		4
.L_17705:
        /*0048*/ 	.byte	0x04, 0x17
        /*004a*/ 	.short	(.L_17707 - .L_17706)
.L_17706:
        /*004c*/ 	.word	0x00000000
        /*0050*/ 	.short	0x0011
        /*0052*/ 	.short	0x0078
        /*0054*/ 	.byte	0x00, 0xf0, 0x11, 0x00


	//----- nvinfo : EIATTR_KPARAM_INFO
	.align		4
.L_17707:
        /*0058*/ 	.byte	0x04, 0x17
        /*005a*/ 	.short	(.L_17709 - .L_17708)
.L_17708:
        /*005c*/ 	.word	0x00000000
        /*0060*/ 	.short	0x0010
        /*0062*/ 	.short	0x0070
        /*0064*/ 	.byte	0x00, 0xf5, 0x21, 0x00


	//----- nvinfo : EIATTR_KPARAM_INFO
	.align		4
.L_17709:
        /*0068*/ 	.byte	0x04, 0x17
        /*006a*/ 	.short	(.L_17711 - .L_17710)
.L_17710:
        /*006c*/ 	.word	0x00000000
        /*0070*/ 	.short	0x000f
        /*0072*/ 	.short	0x0068
        /*0074*/ 	.byte	0x00, 0xf5, 0x21, 0x00


	//----- nvinfo : EIATTR_KPARAM_INFO
	.align		4
.L_17711:
        /*0078*/ 	.byte	0x04, 0x17
        /*007a*/ 	.short	(.L_17713 - .L_17712)
.L_17712:
        /*007c*/ 	.word	0x00000000
        /*0080*/ 	.short	0x000e
        /*0082*/ 	.short	0x0060
        /*0084*/ 	.byte	0x00, 0xf0, 0x11, 0x00


	//----- nvinfo : EIATTR_KPARAM_INFO
	.align		4
.L_17713:
        /*0088*/ 	.byte	0x04, 0x17
        /*008a*/ 	.short	(.L_17715 - .L_17714)
.L_17714:
        /*008c*/ 	.word	0x00000000
        /*0090*/ 	.short	0x000d
        /*0092*/ 	.short	0x005c
        /*0094*/ 	.byte	0x00, 0xf0, 0x11, 0x00


	//----- nvinfo : EIATTR_KPARAM_INFO
	.align		4
.L_17715:
        /*0098*/ 	.byte	0x04, 0x17
        /*009a*/ 	.short	(.L_17717 - .L_17716)
.L_17716:
        /*009c*/ 	.word	0x00000000
        /*00a0*/ 	.short	0x000c
        /*00a2*/ 	.short	0x0058
        /*00a4*/ 	.byte	0x00, 0xf0, 0x11, 0x00


	//----- nvinfo : EIATTR_KPARAM_INFO
	.align		4
.L_17717:
        /*00a8*/ 	.byte	0x04, 0x17
        /*00aa*/ 	.short	(.L_17719 - .L_17718)
.L_17718:
        /*00ac*/ 	.word	0x00000000
        /*00b0*/ 	.short	0x000b
        /*00b2*/ 	.short	0x0050
        /*00b4*/ 	.byte	0x00, 0xf5, 0x21, 0x00


	//----- nvinfo : EIATTR_KPARAM_INFO
	.align		4
.L_17719:
        /*00b8*/ 	.byte	0x04, 0x17
        /*00ba*/ 	.short	(.L_17721 - .L_17720)
.L_17720:
        /*00bc*/ 	.word	0x00000000
        /*00c0*/ 	.short	0x000a
        /*00c2*/ 	.short	0x0048
        /*00c4*/ 	.byte	0x00, 0xf0, 0x11, 0x00


	//----- nvinfo : EIATTR_KPARAM_INFO
	.align		4
.L_17721:
        /*00c8*/ 	.byte	0x04, 0x17
        /*00ca*/ 	.short	(.L_17723 - .L_17722)
.L_17722:
        /*00cc*/ 	.word	0x00000000
        /*00d0*/ 	.short	0x0009
        /*00d2*/ 	.short	0x0040
        /*00d4*/ 	.byte	0x00, 0xf5, 0x21, 0x00


	//----- nvinfo : EIATTR_KPARAM_INFO
	.align		4
.L_17723:
        /*00d8*/ 	.byte	0x04, 0x17
        /*00da*/ 	.short	(.L_17725 - .L_17724)
.L_17724:
        /*00dc*/ 	.word	0x00000000
        /*00e0*/ 	.short	0x0008
        /*00e2*/ 	.short	0x0038
        /*00e4*/ 	.byte	0x00, 0xf5, 0x21, 0x00


	//----- nvinfo : EIATTR_KPARAM_INFO
	.align		4
.L_17725:
        /*00e8*/ 	.byte	0x04, 0x17
        /*00ea*/ 	.short	(.L_17727 - .L_17726)
.L_17726:
        /*00ec*/ 	.word	0x00000000
        /*00f0*/ 	.short	0x0007
        /*00f2*/ 	.short	0x0034
        /*00f4*/ 	.byte	0x00, 0xf0, 0x11, 0x00


	//----- nvinfo : EIATTR_KPARAM_INFO
	.align		4
.L_17727:
        /*00f8*/ 	.byte	0x04, 0x17
        /*00fa*/ 	.short	(.L_17729 - .L_17728)
.L_17728:
        /*00fc*/ 	.word	0x00000000
        /*0100*/ 	.short	0x0006
        /*0102*/ 	.short	0x0030
        /*0104*/ 	.byte	0x00, 0xf0, 0x11, 0x00


	//----- nvinfo : EIATTR_KPARAM_INFO
	.align		4
.L_17729:
        /*0108*/ 	.byte	0x04, 0x17
        /*010a*/ 	.short	(.L_17731 - .L_17730)
.L_17730:
        /*010c*/ 	.word	0x00000000
        /*0110*/ 	.short	0x0005
        /*0112*/ 	.short	0x0028
        /*0114*/ 	.byte	0x00, 0xf5, 0x21, 0x00


	//----- nvinfo : EIATTR_KPARAM_INFO
	.align		4
.L_17731:
        /*0118*/ 	.byte	0x04, 0x17
        /*011a*/ 	.short	(.L_17733 - .L_17732)
.L_17732:
        /*011c*/ 	.word	0x00000000
        /*0120*/ 	.short	0x0004
        /*0122*/ 	.short	0x0020
        /*0124*/ 	.byte	0x00, 0xf5, 0x21, 0x00


	//----- nvinfo : EIATTR_KPARAM_INFO
	.align		4
.L_17733:
        /*0128*/ 	.byte	0x04, 0x17
        /*012a*/ 	.short	(.L_17735 - .L_17734)
.L_17734:
        /*012c*/ 	.word	0x00000000
        /*0130*/ 	.short	0x0003
        /*0132*/ 	.short	0x0018
        /*0134*/ 	.byte	0x00, 0xf5, 0x21, 0x00


	//----- nvinfo : EIATTR_KPARAM_INFO
	.align		4
.L_17735:
        /*0138*/ 	.byte	0x04, 0x17
        /*013a*/ 	.short	(.L_17737 - .L_17736)
.L_17736:
        /*013c*/ 	.word	0x00000000
        /*0140*/ 	.short	0x0002
        /*0142*/ 	.short	0x0010
        /*0144*/ 	.byte	0x00, 0xf5, 0x21, 0x00


	//----- nvinfo : EIATTR_KPARAM_INFO
	.align		4
.L_17737:
        /*0148*/ 	.byte	0x04, 0x17
        /*014a*/ 	.short	(.L_17739 - .L_17738)
.L_17738:
        /*014c*/ 	.word	0x00000000
        /*0150*/ 	.short	0x0001
        /*0152*/ 	.short	0x0008
        /*0154*/ 	.byte	0x00, 0xf5, 0x21, 0x00


	//----- nvinfo : EIATTR_KPARAM_INFO
	.align		4
.L_17739:
        /*0158*/ 	.byte	0x04, 0x17
        /*015a*/ 	.short	(.L_17741 - .L_17740)
.L_17740:
        /*015c*/ 	.word	0x00000000
        /*0160*/ 	.short	0x0000
        /*0162*/ 	.short	0x0000
        /*0164*/ 	.byte	0x00, 0xf5, 0x21, 0x00


	//----- nvinfo : EIATTR_SPARSE_MMA_MASK
	.align		4
.L_17741:
        /*0168*/ 	.byte	0x03, 0x50
        /*016a*/ 	.short	0x0000


	//----- nvinfo : EIATTR_MAXREG_COUNT
	.align		4
        /*016c*/ 	.byte	0x03, 0x1b
        /*016e*/ 	.short	0x00ff


	//----- nvinfo : EIATTR_NUM_BARRIERS
	.align		4
        /*0170*/ 	.byte	0x02, 0x4c
        /*0172*/ 	.byte	0x01
	.zero		1


	//----- nvinfo : EIATTR_EXTERNS
	.align		4
        /*0174*/ 	.byte	0x04, 0x0f
        /*0176*/ 	.short	(.L_17743 - .L_17742)


	//   ....[0]....
	.align		4
.L_17742:
        /*0178*/ 	.word	index@(__assertfail)


	//----- nvinfo : EIATTR_MERCURY_ISA_VERSION
	.align		4
.L_17743:
        /*017c*/ 	.byte	0x03, 0x5f
        /*017e*/ 	.short	0x0101


	//----- nvinfo : EIATTR_COOP_GROUP_MASK_REGIDS
	.align		4
        /*0180*/ 	.byte	0x04, 0x29
        /*0182*/ 	.short	(.L_17745 - .L_17744)


	//   ....[0]....
.L_17744:
        /*0184*/ 	.word	0xffffffff


	//   ....[1]....
        /*0188*/ 	.word	0xffffffff


	//   ....[2]....
        /*018c*/ 	.word	0xffffffff


	//   ....[3]....
        /*0190*/ 	.word	0xffffffff


	//   ....[4]....
        /*0194*/ 	.word	0xffffffff


	//   ....[5]....
        /*0198*/ 	.word	0xffffffff


	//   ....[6]....
        /*019c*/ 	.word	0xffffffff


	//   ....[7]....
        /*01a0*/ 	.word	0xffffffff


	//   ....[8]....
        /*01a4*/ 	.word	0xffffffff


	//   ....[9]....
        /*01a8*/ 	.word	0xffffffff


	//   ....[10]....
        /*01ac*/ 	.word	0xffffffff


	//   ....[11]....
        /*01b0*/ 	.word	0xffffffff


	//   ....[12]....
        /*01b4*/ 	.word	0xffffffff


	//   ....[13]....
        /*01b8*/ 	.word	0xffffffff


	//   ....[14]....
        /*01bc*/ 	.word	0xffffffff


	//   ....[15]....
        /*01c0*/ 	.word	0x0500000f


	//   ....[16]....
        /*01c4*/ 	.word	0x0500000f


	//   ....[17]....
        /*01c8*/ 	.word	0x0500000f


	//   ....[18]....
        /*01cc*/ 	.word	0x0500000f


	//----- nvinfo : EIATTR_COOP_GROUP_INSTR_OFFSETS
	.align		4
.L_17745:
        /*01d0*/ 	.byte	0x04, 0x28
        /*01d2*/ 	.short	(.L_17747 - .L_17746)


	//   ....[0]....
.L_17746:
        /*01d4*/ 	.word	0x000003d0


	//   ....[1]....
        /*01d8*/ 	.word	0x000003f0


	//   ....[2]....
        /*01dc*/ 	.word	0x00000410


	//   ....[3]....
        /*01e0*/ 	.word	0x00000430


	//   ....[4]....
        /*01e4*/ 	.word	0x00000530


	//   ....[5]....
        /*01e8*/ 	.word	0x00000550


	//   ....[6]....
        /*01ec*/ 	.word	0x00000580


	//   ....[7]....
        /*01f0*/ 	.word	0x000013d0


	//   ....[8]....
        /*01f4*/ 	.word	0x00001400


	//   ....[9]....
        /*01f8*/ 	.word	0x00001420


	//   ....[10]....
        /*01fc*/ 	.word	0x00001440


	//   ....[11]....
        /*0200*/ 	.word	0x00001460


	//   ....[12]....
        /*0204*/ 	.word	0x000014b0


	//   ....[13]....
        /*0208*/ 	.word	0x000014d0


	//   ....[14]....
        /*020c*/ 	.word	0x000014f0


	//   ....[15]....
        /*0210*/ 	.word	0x00002910


	//   ....[16]....
        /*0214*/ 	.word	0x00002970


	//   ....[17]....
        /*0218*/ 	.word	0x000029d0


	//   ....[18]....
        /*021c*/ 	.word	0x00002a30


	//----- nvinfo : EIATTR_VRC_CTA_INIT_COUNT
	.align		4
.L_17747:
        /*0220*/ 	.byte	0x02, 0x4a
	.zero		1
	.zero		1


	//----- nvinfo : EIATTR_SYSCALL_OFFSETS
	.align		4
        /*0224*/ 	.byte	0x04, 0x46
        /*0226*/ 	.short	(.L_17749 - .L_17748)


	//   ....[0]....
.L_17748:
        /*0228*/ 	.word	0x00000330


	//----- nvinfo : EIATTR_EXIT_INSTR_OFFSETS
	.align		4
.L_17749:
        /*022c*/ 	.byte	0x04, 0x1c
        /*022e*/ 	.short	(.L_17751 - .L_17750)


	//   ....[0]....
.L_17750:
        /*0230*/ 	.word	0x000000d0


	//   ....[1]....
        /*0234*/ 	.word	0x00002670


	//   ....[2]....
        /*0238*/ 	.word	0x000026a0


	//   ....[3]....
        /*023c*/ 	.word	0x000028c0


	//----- nvinfo : EIATTR_CRS_STACK_SIZE
	.align		4
.L_17751:
        /*0240*/ 	.byte	0x04, 0x1e
        /*0242*/ 	.short	(.L_17753 - .L_17752)
.L_17752:
        /*0244*/ 	.word	0x00000000


	//----- nvinfo : EIATTR_CBANK_PARAM_SIZE
	.align		4
.L_17753:
        /*0248*/ 	.byte	0x03, 0x19
        /*024a*/ 	.short	0x008c


	//----- nvinfo : EIATTR_PARAM_CBANK
	.align		4
        /*024c*/ 	.byte	0x04, 0x0a
        /*024e*/ 	.short	(.L_17755 - .L_17754)
	.align		4
.L_17754:
        /*0250*/ 	.word	index@(.nv.constant0._ZN4vllm25paged_attention_v2_kernelIthLi192ELi16ELi128ELNS_18Fp8KVCacheDataTypeE1ELb0ELi512EEEvPfS2_PT_PKS3_PKT0_S9_ifPKiSB_iPKfiiiSD_SD_iiiii)
        /*0254*/ 	.short	0x0380
        /*0256*/ 	.short	0x008c


	//----- nvinfo : EIATTR_SW_WAR
	.align		4
.L_17755:
        /*0258*/ 	.byte	0x04, 0x36
        /*025a*/ 	.short	(.L_17757 - .L_17756)
.L_17756:
        /*025c*/ 	.word	0x00000008
.L_17757:


//--------------------- .nv.info._ZN4vllm25paged_attention_v2_kernelIthLi128ELi16ELi128ELNS_18Fp8KVCacheDataTypeE1ELb0ELi512EEEvPfS2_PT_PKS3_PKT0_S9_ifPKiSB_iPKfiiiSD_SD_iiiii --------------------------
	.section	.nv.info._ZN4vllm25paged_attention_v2_kernelIthLi128ELi16ELi128ELNS_18Fp8KVCacheDataTypeE1ELb0ELi512EEEvPfS2_PT_PKS3_PKT0_S9_ifPKiSB_iPKfiiiSD_SD_iiiii,"",@"SHT_CUDA_INFO"
	.sectionflags	@""
	.align	4


	//----- nvinfo : EIATTR_CUDA_API_VERSION
	.align		4
        /*0000*/ 	.byte	0x04, 0x37
        /*0002*/ 	.short	(.L_17759 - .L_17758)
.L_17758:
        /*0004*/ 	.word	0x00000082


	//----- nvinfo : EIATTR_KPARAM_INFO
	.align		4
.L_17759:
        /*0008*/ 	.byte	0x04, 0x17
        /*000a*/ 	.short	(.L_17761 - .L_17760)
.L_17760:
        /*000c*/ 	.word	0x00000000
        /*0010*/ 	.short	0x0015
        /*0012*/ 	.short	0x0088
        /*0014*/ 	.byte	0x00, 0xf0, 0x11, 0x00


	//----- nvinfo : EIATTR_KPARAM_INFO
	.align		4
.L_17761:
        /*0018*/ 	.byte	0x04, 0x17
        /*001a*/ 	.short	(.L_17763 - .L_17762)
.L_17762:
        /*001c*/ 	.word	0x00000000
        /*0020*/ 	.short	0x0014
        /*0022*/ 	.short	0x0084
        /*0024*/ 	.byte	0x00, 0xf0, 0x11, 0x00


	//----- nvinfo : EIATTR_KPARAM_INFO
	.align		4
.L_17763:
        /*0028*/ 	.byte	0x04, 0x17
        /*002a*/ 	.short	(.L_17765 - .L_17764)
.L_17764:
        /*002c*/ 	.word	0x00000000
        /*0030*/ 	.short	0x0013
        /*0032*/ 	.short	0x0080
        /*0034*/ 	.byte	0x00, 0xf0, 0x11, 0x00


	//----- nvinfo : EIATTR_KPARAM_INFO
	.align		4
.L_17765:
        /*0038*/ 	.byte	0x04, 0x17
        /*003a*/ 	.short	(.L_17767 - .L_17766)
.L_17766:
        /*003c*/ 	.word	0x00000000
        /*0040*/ 	.short	0x0012
        /*0042*/ 	.short	0x007c
        /*0044*/ 	.byte	0x00, 0xf0, 0x11, 0x00


	//----- nvinfo : EIATTR_KPARAM_INFO
	.align		4
.L_17767:
        /*0048*/ 	.byte	0x04, 0x17
        /*004a*/ 	.short	(.L_17769 - .L_17768)
.L_17768:
        /*004c*/ 	.word	0x00000000
        /*0050*/ 	.short	0x0011
        /*0052*/ 	.short	0x0078
        /*0054*/ 	.byte	0x00, 0xf0, 0x11, 0x00


	//----- nvinfo : EIATTR_KPARAM_INFO
	.align		4
.L_17769:
        /*0058*/ 	.byte	0x04, 0x17
        /*005a*/ 	.short	(.L_17771 - .L_17770)
.L_17770:
        /*005c*/ 	.word	0x00000000
        /*0060*/ 	.short	0x0010
        /*0062*/ 	.short	0x0070
        /*0064*/ 	.byte	0x00, 0xf5, 0x21, 0x00


	//----- nvinfo : EIATTR_KPARAM_INFO
	.align		4
.L_17771:
        /*0068*/ 	.byte	0x04, 0x17
        /*006a*/ 	.short	(.L_17773 - .L_17772)
.L_17772:
        /*006c*/ 	.word	0x00000000
        /*0070*/ 	.short	0x000f
        /*0072*/ 	.short	0x0068
        /*0074*/ 	.byte	0x00, 0xf5, 0x21, 0x00


	//----- nvinfo : EIATTR_KPARAM_INFO
	.align		4
.L_17773:
        /*0078*/ 	.byte	0x04, 0x17
        /*007a*/ 	.short	(.L_17775 - .L_17774)
.L_17774:
        /*007c*/ 	.word	0x00000000
        /*0080*/ 	.short	0x000e
        /*0082*/ 	.short	0x0060
        /*0084*/ 	.byte	0x00, 0xf0, 0x11, 0x00


	//----- nvinfo : EIATTR_KPARAM_INFO
	.align		4
.L_17775:
        /*0088*/ 	.byte	0x04, 0x17
        /*008a*/ 	.short	(.L_17777 - .L_17776)
.L_17776:
        /*008c*/ 	.word	0x00000000
        /*0090*/ 	.short	0x000d
        /*0092*/ 	.short	0x005c
        /*0094*/ 	.byte	0x00, 0xf0, 0x11, 0x00


	//----- nvinfo : EIATTR_KPARAM_INFO
	.align		4
.L_17777:
        /*0098*/ 	.byte	0x04, 0x17
        /*009a*/ 	.short	(.L_17779 - .L_17778)
.L_17778:
        /*009c*/ 	.word	0x00000000
        /*00a0*/ 	.short	0x000c
        /*00a2*/ 	.short	0x0058
        /*00a4*/ 	.byte	0x00, 0xf0, 0x11, 0x00


	//----- nvinfo : EIATTR_KPARAM_INFO
	.align		4
.L_17779:
        /*00a8*/ 	.byte	0x04, 0x17
        /*00aa*/ 	.short	(.L_17781 - .L_17780)
.L_17780:
        /*00ac*/ 	.word	0x00000000
        /*00b0*/ 	.short	0x000b
        /*00b2*/ 	.short	0x0050
        /*00b4*/ 	.byte	0x00, 0xf5, 0x21, 0x00


	//----- nvinfo : EIATTR_KPARAM_INFO
	.align		4
.L_17781:
        /*00b8*/ 	.byte	0x04, 0x17
        /*00ba*/ 	.short	(.L_17783 - .L_17782)
.L_17782:
        /*00bc*/ 	.word	0x00000000
        /*00c0*/ 	.short	0x000a
        /*00c2*/ 	.short	0x0048
        /*00c4*/ 	.byte	0x00, 0xf0, 0x11, 0x00


	//----- nvinfo : EIATTR_KPARAM_INFO
	.align		4
.L_17783:
        /*00c8*/ 	.byte	0x04, 0x17
        /*00ca*/ 	.short	(.L_17785 - .L_17784)
.L_17784:
        /*00cc*/ 	.word	0x00000000
        /*00d0*/ 	.short	0x0009
        /*00d2*/ 	.short	0x0040
        /*00d4*/ 	.byte	0x00, 0xf5, 0x21, 0x00


	//----- nvinfo : EIATTR_KPARAM_INFO
	.align		4
.L_17785:
        /*00d8*/ 	.byte	0x04, 0x17
        /*00da*/ 	.short	(.L_17787 - .L_17786)
.L_17786:
        /*00dc*/ 	.word	0x00000000
        /*00e0*/ 	.short	0x0008
        /*00e2*/ 	.short	0x0038
        /*00e4*/ 	.byte	0x00, 0xf5, 0x21, 0x00


	//----- nvinfo : EIATTR_KPARAM_INFO
	.align		4
.L_17787:
        /*00e8*/ 	.byte	0x04, 0x17
        /*00ea*/ 	.short	(.L_17789 - .L_17788)
.L_17788:
        /*00ec*/ 	.word	0x00000000
        /*00f0*/ 	.short	0x0007
        /*00f2*/ 	.short	0x0034
        /*00f4*/ 	.byte	0x00, 0xf0, 0x11, 0x00


	//----- nvinfo : EIATTR_KPARAM_INFO
	.align		4
.L_17789:
        /*00f8*/ 	.byte	0x04, 0x17
        /*00fa*/ 	.short	(.L_17791 - .L_17790)
.L_17790:
        /*00fc*/ 	.word	0x00000000
        /*0100*/ 	.short	0x0006
        /*0102*/ 	.short	0x0030
        /*0104*/ 	.byte	0x00, 0xf0, 0x11, 0x00


	//----- nvinfo : EIATTR_KPARAM_INFO
	.align		4
.L_17791:
        /*0108*/ 	.byte	0x04, 0x17
        /*010a*/ 	.short	(.L_17793 - .L_17792)
.L_17792:
        /*010c*/ 	.word	0x00000000
        /*0110*/ 	.short	0x0005
        /*0112*/ 	.short	0x0028
        /*0114*/ 	.byte	0x00, 0xf5, 0x21, 0x00


	//----- nvinfo : EIATTR_KPARAM_INFO
	.align		4
.L_17793:
        /*0118*/ 	.byte	0x04, 0x17
        /*011a*/ 	.short	(.L_17795 - .L_17794)
.L_17794:
        /*011c*/ 	.word	0x00000000
        /*0120*/ 	.short	0x0004
        /*0122*/ 	.short	0x0020
        /*0124*/ 	.byte	0x00, 0xf5, 0x21, 0x00


	//----- nvinfo : EIATTR_KPARAM_INFO
	.align		4
.L_17795:
        /*0128*/ 	.byte	0x04, 0x17
        /*012a*/ 	.short	(.L_17797 - .L_17796)
.L_17796:
        /*012c*/ 	.word	0x00000000
        /*0130*/ 	.short	0x0003
        /*0132*/ 	.short	0x0018
        /*0134*/ 	.byte	0x00, 0xf5, 0x21, 0x00


	//----- nvinfo : EIATTR_KPARAM_INFO
	.align		4
.L_17797:
        /*0138*/ 	.byte	0x04, 0x17
        /*013a*/ 	.short	(.L_17799 - .L_17798)
.L_17798:
        /*013c*/ 	.word	0x00000000
        /*0140*/ 	.short	0x0002
        /*0142*/ 	.short	0x0010
        /*0144*/ 	.byte	0x00, 0xf5, 0x21, 0x00


	//----- nvinfo : EIATTR_KPARAM_INFO
	.align		4
.L_17799:
        /*0148*/ 	.byte	0x04, 0x17
        /*014a*/ 	.short	(.L_17801 - .L_17800)
.L_17800:
        /*014c*/ 	.word	0x00000000
        /*0150*/ 	.short	0x0001
        /*0152*/ 	.short	0x0008
        /*0154*/ 	.byte	0x00, 0xf5, 0x21, 0x00


	//----- nvinfo : EIATTR_KPARAM_INFO
	.align		4
.L_17801:
        /*0158*/ 	.byte	0x04, 0x17
        /*015a*/ 	.short	(.L_17803 - .L_17802)
.L_17802:
        /*015c*/ 	.word	0x00000000
        /*0160*/ 	.short	0x0000
        /*0162*/ 	.short	0x0000
        /*0164*/ 	.byte	0x00, 0xf5, 0x21, 0x00


	//----- nvinfo : EIATTR_SPARSE_MMA_MASK
	.align		4
.L_17803:
        /*0168*/ 	.byte	0x03, 0x50
        /*016a*/ 	.short	0x0000


	//----- nvinfo : EIATTR_MAXREG_COUNT
	.align		4
        /*016c*/ 	.byte	0x03, 0x1b
        /*016e*/ 	.short	0x00ff


	//----- nvinfo : EIATTR_NUM_BARRIERS
	.align		4
        /*0170*/ 	.byte	0x02, 0x4c
        /*0172*/ 	.byte	0x01
	.zero		1


	//----- nvinfo : EIATTR_EXTERNS
	.align		4
        /*0174*/ 	.byte	0x04, 0x0f
        /*0176*/ 	.short	(.L_17805 - .L_17804)


	//   ....[0]....
	.align		4
.L_17804:
        /*0178*/ 	.word	index@(__assertfail)


	//----- nvinfo : EIATTR_MERCURY_ISA_VERSION
	.align		4
.L_17805:
        /*017c*/ 	.byte	0x03, 0x5f
        /*017e*/ 	.short	0x0101


	//----- nvinfo : EIATTR_COOP_GROUP_MASK_REGIDS
	.align		4
        /*0180*/ 	.byte	0x04, 0x29
        /*0182*/ 	.short	(.L_17807 - .L_17806)


	//   ....[0]....
.L_17806:
        /*0184*/ 	.word	0xffffffff


	//   ....[1]....
        /*0188*/ 	.word	0xffffffff


	//   ....[2]....
        /*018c*/ 	.word	0xffffffff


	//   ....[3]....
        /*0190*/ 	.word	0xffffffff


	//   ....[4]....
        /*0194*/ 	.word	0xffffffff


	//   ....[5]....
        /*0198*/ 	.word	0xffffffff


	//   ....[6]....
        /*019c*/ 	.word	0xffffffff


	//   ....[7]....
        /*01a0*/ 	.word	0xffffffff


	//   ....[8]....
        /*01a4*/ 	.word	0xffffffff


	//   ....[9]....
        /*01a8*/ 	.word	0xffffffff


	//   ....[10]....
        /*01ac*/ 	.word	0xffffffff


	//   ....[11]....
        /*01b0*/ 	.word	0xffffffff


	//   ....[12]....
        /*01b4*/ 	.word	0xffffffff


	//   ....[13]....
        /*01b8*/ 	.word	0xffffffff


	//   ....[14]....
        /*01bc*/ 	.word	0xffffffff


	//   ....[15]....
        /*01c0*/ 	.word	0x0500000f


	//   ....[16]....
        /*01c4*/ 	.word	0x0500000f


	//   ....[17]....
        /*01c8*/ 	.word	0x0500000f


	//   ....[18]....
        /*01cc*/ 	.word	0x0500000f


	//----- nvinfo : EIATTR_COOP_GROUP_INSTR_OFFSETS
	.align		4
.L_17807:
        /*01d0*/ 	.byte	0x04, 0x28
        /*01d2*/ 	.short	(.L_17809 - .L_17808)


	//   ....[0]....
.L_17808:
        /*01d4*/ 	.word	0x000003d0


	//   ....[1]....
        /*01d8*/ 	.word	0x000003f0


	//   ....[2]....
        /*01dc*/ 	.word	0x00000410


	//   ....[3]....
        /*01e0*/ 	.word	0x00000430


	//   ....[4]....
        /*01e4*/ 	.word	0x00000530


	//   ....[5]....
        /*01e8*/ 	.word	0x00000550


	//   ....[6]....
        /*01ec*/ 	.word	0x00000580


	//   ....[7]....
        /*01f0*/ 	.word	0x000013d0


	//   ....[8]....
        /*01f4*/ 	.word	0x00001400


	//   ....[9]....
        /*01f8*/ 	.word	0x00001420


	//   ....[10]....
        /*01fc*/ 	.word	0x00001440


	//   ....[11]....
        /*0200*/ 	.word	0x00001460


	//   ....[12]....
        /*0204*/ 	.word	0x000014b0


	//   ....[13]....
        /*0208*/ 	.word	0x000014d0


	//   ....[14]....
        /*020c*/ 	.word	0x000014f0


	//   ....[15]....
        /*0210*/ 	.word	0x000026f0


	//   ....[16]....
        /*0214*/ 	.word	0x00002750


	//   ....[17]....
        /*0218*/ 	.word	0x000027b0


	//   ....[18]....
        /*021c*/ 	.word	0x00002810


	//----- nvinfo : EIATTR_VRC_CTA_INIT_COUNT
	.align		4
.L_17809:
        /*0220*/ 	.byte	0x02, 0x4a
	.zero		1
	.zero		1


	//----- nvinfo : EIATTR_SYSCALL_OFFSETS
	.align		4
        /*0224*/ 	.byte	0x04, 0x46
        /*0226*/ 	.short	(.L_17811 - .L_17810)


	//   ....[0]....
.L_17810:
        /*0228*/ 	.word	0x00000330


	//----- nvinfo : EIATTR_EXIT_INSTR_OFFSETS
	.align		4
.L_17811:
        /*022c*/ 	.byte	0x04, 0x1c
        /*022e*/ 	.short	(.L_17813 - .L_17812)


	//   ....[0]....
.L_17812:
        /*0230*/ 	.word	0x000000d0


	//   ....[1]....
        /*0234*/ 	.word	0x000024d0


	//   ....[2]....
        /*0238*/ 	.word	0x00002500


	//   ....[3]....
        /*023c*/ 	.word	0x000026a0


	//----- nvinfo : EIATTR_CRS_STACK_SIZE
	.align		4
.L_17813:
        /*0240*/ 	.byte	0x04, 0x1e
        /*0242*/ 	.short	(.L_17815 - .L_17814)
.L_17814:
        /*0244*/ 	.word	0x00000000


	//----- nvinfo : EIATTR_CBANK_PARAM_SIZE
	.align		4
.L_17815:
        /*0248*/ 	.byte	0x03, 0x19
        /*024a*/ 	.short	0x008c


	//----- nvinfo : EIATTR_PARAM_CBANK
	.align		4
        /*024c*/ 	.byte	0x04, 0x0a
        /*024e*/ 	.short	(.L_17817 - .L_17816)
	.align		4
.L_17816:
        /*0250*/ 	.word	index@(.nv.constant0._ZN4vllm25paged_attention_v2_kernelIthLi128ELi16ELi128ELNS_18Fp8KVCacheDataTypeE1ELb0ELi512EEEvPfS2_PT_PKS3_PKT0_S9_ifPKiSB_iPKfiiiSD_SD_iiiii)
        /*0254*/ 	.short	0x0380
        /*0256*/ 	.short	0x008c


	//----- nvinfo : EIATTR_SW_WAR
	.align		4
.L_17817:
        /*0258*/ 	.byte	0x04, 0x36
        /*025a*/ 	.short	(.L_17819 - .L_17818)
.L_17818:
        /*025c*/ 	.word	0x00000008
.L_17819:


//--------------------- .nv.info._ZN4vllm25paged_attention_v2_kernelIthLi120ELi16ELi128ELNS_18Fp8KVCacheDataTypeE1ELb0ELi512EEEvPfS2_PT_PKS3_PKT0_S9_ifPKiSB_iPKfiiiSD_SD_iiiii --------------------------
	.section	.nv.info._ZN4vllm25paged_attention_v2_kernelIthLi120ELi16ELi128ELNS_18Fp8KVCacheDataTypeE1ELb0ELi512EEEvPfS2_PT_PKS3_PKT0_S9_ifPKiSB_iPKfiiiSD_SD_iiiii,"",@"SHT_CUDA_INFO"
	.sectionflags	@""
	.align	4


	//----- nvinfo : EIATTR_CUDA_API_VERSION
	.align		4
        /*0000*/ 	.byte	0x04, 0x37
        /*0002*/ 	.short	(.L_17821 - .L_17820)
.L_17820:
        /*0004*/ 	.word	0x00000082


	//----- nvinfo : EIATTR_KPARAM_INFO
	.align		4
.L_17821:
        /*0008*/ 	.byte	0x04, 0x17
        /*000a*/ 	.short	(.L_17823 - .L_17822)
.L_17822:
        /*000c*/ 	.word	0x00000000
        /*0010*/ 	.short	0x0015
        /*0012*/ 	.short	0x0088
        /*0014*/ 	.byte	0x00, 0xf0, 0x11, 0x00


	//----- nvinfo : EIATTR_KPARAM_INFO
	.align		4
.L_17823:
        /*0018*/ 	.byte	0x04, 0x17
        /*001a*/ 	.short	(.L_17825 - .L_17824)
.L_17824:
        /*001c*/ 	.word	0x00000000
        /*0020*/ 	.short	0x0014
        /*0022*/ 	.short	0x0084
        /*0024*/ 	.byte	0x00, 0xf0, 0x11, 0x00


	//----- nvinfo : EIATTR_KPARAM_INFO
	.align		4
.L_17825:
        /*0028*/ 	.byte	0x04, 0x17
        /*002a*/ 	.short	(.L_17827 - .L_17826)
.L_17826:
        /*002c*/ 	.word	0x00000000
        /*0030*/ 	.short	0x0013
        /*0032*/ 	.short	0x0080
        /*0034*/ 	.byte	0x00, 0xf0, 0x11, 0x00


	//----- nvinfo : EIATTR_KPARAM_INFO
	.align		4
.L_17827:
        /*0038*/ 	.byte	0x04, 0x17
        /*003a*/ 	.short	(.L_17829 - .L_17828)
.L_17828:
        /*003c*/ 	.word	0x00000000
        /*0040*/ 	.short	0x0012
        /*0042*/ 	.short	0x007c
        /*0044*/ 	.byte	0x00, 0xf0, 0x11, 0x00


	//----- nvinfo : EIATTR_KPARAM_INFO
	.align		4
.L_17829:
        /*0048*/ 	.byte	0x04, 0x17
        /*004a*/ 	.short	(.L_17831 - .L_17830)
.L_17830:
        /*004c*/ 	.word	0x00000000
        /*0050*/ 	.short	0x0011
        /*0052*/ 	.short	0x0078
        /*0054*/ 	.byte	0x00, 0xf0, 0x11, 0x00


	//----- nvinfo : EIATTR_KPARAM_INFO
	.align		4
.L_17831:
        /*0058*/ 	.byte	0x04, 0x17
        /*005a*/ 	.short	(.L_17833 - .L_17832)
.L_17832:
        /*005c*/ 	.word	0x00000000
        /*0060*/ 	.short	0x0010
        /*0062*/ 	.short	0x0070
        /*0064*/ 	.byte	0x00, 0xf5, 0x21, 0x00


	//----- nvinfo : EIATTR_KPARAM_INFO
	.align		4
.L_17833:
        /*0068*/ 	.byte	0x04, 0x17
        /*006a*/ 	.short	(.L_17835 - .L_17834)
.L_17834:
        /*006c*/ 	.word	0x00000000
        /*0070*/ 	.short	0x000f
        /*0072*/ 	.short	0x0068
        /*0074*/ 	.byte	0x00, 0xf5, 0x21, 0x00


	//----- nvinfo : EIATTR_KPARAM_INFO
	.align		4
.L_17835:
        /*0078*/ 	.byte	0x04, 0x17
        /*007a*/ 	.short	(.L_17837 - .L_17836)
.L_17836:
        /*007c*/ 	.word	0x00000000
        /*0080*/ 	.short	0x000e
        /*0082*/ 	.short	0x0060
        /*0084*/ 	.byte	0x00, 0xf0, 0x11, 0x00


	//----- nvinfo : EIATTR_KPARAM_INFO
	.align		4
.L_17837:
        /*0088*/ 	.byte	0x04, 0x17
        /*008a*/ 	.short	(.L_17839 - .L_17838)
.L_17838:
        /*008c*/ 	.word	0x00000000
        /*0090*/ 	.short	0x000d
        /*0092*/ 	.short	0x005c
        /*0094*/ 	.byte	0x00, 0xf0, 0x11, 0x00


	//----- nvinfo : EIATTR_KPARAM_INFO
	.align		4
.L_17839:
        /*0098*/ 	.byte	0x04, 0x17
        /*009a*/ 	.short	(.L_17841 - .L_17840)
.L_17840:
        /*009c*/ 	.word	0x00000000
        /*00a0*/ 	.short	0x000c
        /*00a2*/ 	.short	0x0058
        /*00a4*/ 	.byte	0x00, 0xf0, 0x11, 0x00


	//----- nvinfo : EIATTR_KPARAM_INFO
	.align		4
.L_17841:
        /*00a8*/ 	.byte	0x04, 0x17
        /*00aa*/ 	.short	(.L_17843 - .L_17842)
.L_17842:
        /*00ac*/ 	.word	0x00000000
        /*00b0*/ 	.short	0x000b
        /*00b2*/ 	.short	0x0050
        /*00b4*/ 	.byte	0x00, 0xf5, 0x21, 0x00


	//----- nvinfo : EIATTR_KPARAM_INFO
	.align		4
.L_17843:
        /*00b8*/ 	.byte	0x04, 0x17
        /*00ba*/ 	.short	(.L_17845 - .L_17844)
.L_17844:
        /*00bc*/ 	.word	0x00000000
        /*00c0*/ 	.short	0x000a
        /*00c2*/ 	.short	0x0048
        /*00c4*/ 	.byte	0x00, 0xf0, 0x11, 0x00


	//----- nvinfo : EIATTR_KPARAM_INFO
	.align		4
.L_17845:
        /*00c8*/ 	.byte	0x04, 0x17
        /*00ca*/ 	.short	(.L_17847 - .L_17846)
.L_17846:
        /*00cc*/ 	.word	0x00000000
        /*00d0*/ 	.short	0x0009
        /*00d2*/ 	.short	0x0040
        /*00d4*/ 	.byte	0x00, 0xf5, 0x21, 0x00


	//----- nvinfo : EIATTR_KPARAM_INFO
	.align		4
.L_17847:
        /*00d8*/ 	.byte	0x04, 0x17
        /*00da*/ 	.short	(.L_17849 - .L_17848)
.L_17848:
        /*00dc*/ 	.word	0x00000000
        /*00e0*/ 	.short	0x0008
        /*00e2*/ 	.short	0x0038
        /*00e4*/ 	.byte	0x00, 0xf5, 0x21, 0x00


	//----- nvinfo : EIATTR_KPARAM_INFO
	.align		4
.L_17849:
        /*00e8*/ 	.byte	0x04, 0x17
        /*00ea*/ 	.short	(.L_17851 - .L_17850)
.L_17850:
        /*00ec*/ 	.word	0x00000000
        /*00f0*/ 	.short	0x0007
        /*00f2*/ 	.short	0x0034
        /*00f4*/ 	.byte	0x00, 0xf0, 0x11, 0x00


	//----- nvinfo : EIATTR_KPARAM_INFO
	.align		4
.L_17851:
        /*00f8*/ 	.byte	0x04, 0x17
        /*00fa*/ 	.short	(.L_17853 - .L_17852)
.L_17852:
        /*00fc*/ 	.word	0x00000000
        /*0100*/ 	.short	0x0006
        /*0102*/ 	.short	0x0030
        /*0104*/ 	.byte	0x00, 0xf0, 0x11, 0x00


	//----- nvinfo : EIATTR_KPARAM_INFO
	.align		4
.L_17853:
        /*0108*/ 	.byte	0x04, 0x17
        /*010a*/ 	.short	(.L_17855 - .L_17854)
.L_17854:
        /*010c*/ 	.word	0x00000000
        /*0110*/ 	.short	0x0005
        /*0112*/ 	.short	0x0028
        /*0114*/ 	.byte	0x00, 0xf5, 0x21, 0x00


	//----- nvinfo : EIATTR_KPARAM_INFO
	.align		4
.L_17855:
        /*0118*/ 	.byte	0x04, 0x17
        /*011a*/ 	.short	(.L_17857 - .L_17856)
.L_17856:
        /*011c*/ 	.word	0x00000000
        /*0120*/ 	.short	0x0004
        /*0122*/ 	.short	0x0020
        /*0124*/ 	.byte	0x00, 0xf5, 0x21, 0x00


	//----- nvinfo : EIATTR_KPARAM_INFO
	.align		4
.L_17857:
        /*0128*/ 	.byte	0x04, 0x17
        /*012a*/ 	.short	(.L_17859 - .L_17858)
.L_17858:
        /*012c*/ 	.word	0x00000000
        /*0130*/ 	.short	0x0003
        /*0132*/ 	.short	0x0018
        /*0134*/ 	.byte	0x00, 0xf5, 0x21, 0x00


	//----- nvinfo : EIATTR_KPARAM_INFO
	.align		4
.L_17859:
        /*0138*/ 	.byte	0x04, 0x17
        /*013a*/ 	.short	(.L_17861 - .L_17860)
.L_17860:
        /*013c*/ 	.word	0x00000000
        /*0140*/ 	.short	0x0002
        /*0142*/ 	.short	0x0010
        /*0144*/ 	.byte	0x00, 0xf5, 0x21, 0x00


	//----- nvinfo : EIATTR_KPARAM_INFO
	.align		4
.L_17861:
        /*0148*/ 	.byte	0x04, 0x17
        /*014a*/ 	.short	(.L_17863 - .L_17862)
.L_17862:
        /*014c*/ 	.word	0x00000000
        /*0150*/ 	.short	0x0001
        /*0152*/ 	.short	0x0008
        /*0154*/ 	.byte	0x00, 0xf5, 0x21, 0x00


	//----- nvinfo : EIATTR_KPARAM_INFO
	.align		4
.L_17863:
        /*0158*/ 	.byte	0x04, 0x17
        /*015a*/ 	.short	(.L_17865 - .L_17864)
.L_17864:
        /*015c*/ 	.word	0x00000000
        /*0160*/ 	.short	0x0000
        /*0162*/ 	.short	0x0000
        /*0164*/ 	.byte	0x00, 0xf5, 0x21, 0x00


	//----- nvinfo : EIATTR_SPARSE_MMA_MASK
	.align		4
.L_17865:
        /*0168*/ 	.byte	0x03, 0x50
        /*016a*/ 	.short	0x0000


	//----- nvinfo : EIATTR_MAXREG_COUNT
	.align		4
        /*016c*/ 	.byte	0x03, 0x1b
        /*016e*/ 	.short	0x00ff


	//----- nvinfo : EIATTR_NUM_BARRIERS
	.align		4
        /*0170*/ 	.byte	0x02, 0x4c
        /*0172*/ 	.byte	0x01
	.zero		1


	//----- nvinfo : EIATTR_EXTERNS
	.align		4
        /*0174*/ 	.byte	0x04, 0x0f
        /*0176*/ 	.short	(.L_17867 - .L_17866)


	//   ....[0]....
	.align		4
.L_17866:
        /*0178*/ 	.word	index@(__assertfail)


	//----- nvinfo : EIATTR_MERCURY_ISA_VERSION
	.align		4
.L_17867:
        /*017c*/ 	.byte	0x03, 0x5f
        /*017e*/ 	.short	0x0101


	//----- nvinfo : EIATTR_COOP_GROUP_MASK_REGIDS
	.align		4
        /*0180*/ 	.byte	0x04, 0x29
        /*0182*/ 	.short	(.L_17869 - .L_17868)


	//   ....[0]....
.L_17868:
        /*0184*/ 	.word	0xffffffff


	//   ....[1]....
        /*0188*/ 	.word	0xffffffff


	//   ....[2]....
        /*018c*/ 	.word	0xffffffff


	//   ....[3]....
        /*0190*/ 	.word	0xffffffff


	//   ....[4]....
        /*0194*/ 	.word	0xffffffff


	//   ....[5]....
        /*0198*/ 	.word	0xffffffff


	//   ....[6]....
        /*019c*/ 	.word	0xffffffff


	//   ....[7]....
        /*01a0*/ 	.word	0xffffffff


	//   ....[8]....
        /*01a4*/ 	.word	0xffffffff


	//   ....[9]....
        /*01a8*/ 	.word	0xffffffff


	//   ....[10]....
        /*01ac*/ 	.word	0xffffffff


	//   ....[11]....
        /*01b0*/ 	.word	0xffffffff


	//   ....[12]....
        /*01b4*/ 	.word	0xffffffff


	//   ....[13]....
        /*01b8*/ 	.word	0xffffffff


	//   ....[14]....
        /*01bc*/ 	.word	0xffffffff


	//   ....[15]....
        /*01c0*/ 	.word	0x0500000f


	//   ....[16]....
        /*01c4*/ 	.word	0x0500000f


	//   ....[17]....
        /*01c8*/ 	.word	0x0500000f


	//   ....[18]....
        /*01cc*/ 	.word	0x0500000f


	//----- nvinfo : EIATTR_COOP_GROUP_INSTR_OFFSETS
	.align		4
.L_17869:
        /*01d0*/ 	.byte	0x04, 0x28
        /*01d2*/ 	.short	(.L_17871 - .L_17870)


	//   ....[0]....
.L_17870:
        /*01d4*/ 	.word	0x000003d0


	//   ....[1]....
        /*01d8*/ 	.word	0x000003f0


	//   ....[2]....
        /*01dc*/ 	.word	0x00000410


	//   ....[3]....
        /*01e0*/ 	.word	0x00000430


	//   ....[4]....
        /*01e4*/ 	.word	0x00000530


	//   ....[5]....
        /*01e8*/ 	.word	0x00000550


	//   ....[6]....
        /*01ec*/ 	.word	0x00000580


	//   ....[7]....
        /*01f0*/ 	.word	0x000013d0


	//   ....[8]....
        /*01f4*/ 	.word	0x00001400


	//   ....[9]....
        /*01f8*/ 	.word	0x00001420


	//   ....[10]....
        /*01fc*/ 	.word	0x00001440


	//   ....[11]....
        /*0200*/ 	.word	0x00001460


	//   ....[12]....
        /*0204*/ 	.word	0x000014b0


	//   ....[13]....
        /*0208*/ 	.word	0x000014d0


	//   ....[14]....
        /*020c*/ 	.word	0x000014f0


	//   ....[15]....
        /*0210*/ 	.word	0x000028c0


	//   ....[16]....
        /*0214*/ 	.word	0x00002920


	//   ....[17]....
        /*0218*/ 	.word	0x00002980


	//   ....[18]....
        /*021c*/ 	.word	0x000029e0


	//----- nvinfo : EIATTR_VRC_CTA_INIT_COUNT
	.align		4
.L_17871:
        /*0220*/ 	.byte	0x02, 0x4a
	.zero		1
	.zero		1


	//----- nvinfo : EIATTR_SYSCALL_OFFSETS
	.align		4
        /*0224*/ 	.byte	0x04, 0x46
        /*0226*/ 	.short	(.L_17873 - .L_17872)


	//   ....[0]....
.L_17872:
        /*0228*/ 	.word	0x00000330


	//----- nvinfo : EIATTR_EXIT_INSTR_OFFSETS
	.align		4
.L_17873:
        /*022c*/ 	.byte	0x04, 0x1c
        /*022e*/ 	.short	(.L_17875 - .L_17874)


	//   ....[0]....
.L_17874:
        /*0230*/ 	.word	0x000000d0


	//   ....[1]....
        /*0234*/ 	.word	0x00002650


	//   ....[2]....
        /*0238*/ 	.word	0x00002840


	//   ....[3]....
        /*023c*/ 	.word	0x00002870


	//----- nvinfo : EIATTR_CRS_STACK_SIZE
	.align		4
.L_17875:
        /*0240*/ 	.byte	0x04, 0x1e
        /*0242*/ 	.short	(.L_17877 - .L_17876)
.L_17876:
        /*0244*/ 	.word	0x00000000


	//----- nvinfo : EIATTR_CBANK_PARAM_SIZE
	.align		4
.L_17877:
        /*0248*/ 	.byte	0x03, 0x19
        /*024a*/ 	.short	0x008c


	//----- nvinfo : EIATTR_PARAM_CBANK
	.align		4
        /*024c*/ 	.byte	0x04, 0x0a
        /*024e*/ 	.short	(.L_17879 - .L_17878)
	.align		4
.L_17878:
        /*0250*/ 	.word	index@(.nv.constant0._ZN4vllm25paged_attention_v2_kernelIthLi120ELi16ELi128ELNS_18Fp8KVCacheDataTypeE1ELb0ELi512EEEvPfS2_PT_PKS3_PKT0_S9_ifPKiSB_iPKfiiiSD_SD_iiiii)
        /*0254*/ 	.short	0x0380
        /*0256*/ 	.short	0x008c


	//----- nvinfo : EIATTR_SW_WAR
	.align		4
.L_17879:
        /*0258*/ 	.byte	0x04, 0x36
        /*025a*/ 	.short	(.L_17881 - .L_17880)
.L_17880:
        /*025c*/ 	.word	0x00000008
.L_17881:


//--------------------- .nv.info._ZN4vllm25paged_attention_v2_kernelIthLi112ELi16ELi128ELNS_18Fp8KVCacheDataTypeE1ELb0ELi512EEEvPfS2_PT_PKS3_PKT0_S9_ifPKiSB_iPKfiiiSD_SD_iiiii --------------------------
	.section	.nv.info._ZN4vllm25paged_attention_v2_kernelIthLi112ELi16ELi128ELNS_18Fp8KVCacheDataTypeE1ELb0ELi512EEEvPfS2_PT_PKS3_PKT0_S9_ifPKiSB_iPKfiiiSD_SD_iiiii,"",@"SHT_CUDA_INFO"
	.sectionflags	@""
	.align	4


	//----- nvinfo : EIATTR_CUDA_API_VERSION
	.align		4
        /*0000*/ 	.byte	0x04, 0x37
        /*0002*/ 	.short	(.L_17883 - .L_17882)
.L_17882:
        /*0004*/ 	.word	0x00000082


	//----- nvinfo : EIATTR_KPARAM_INFO
	.align		4
.L_17883:
        /*0008*/ 	.byte	0x04, 0x17
        /*000a*/ 	.short	(.L_17885 - .L_17884)
.L_17884:
        /*000c*/ 	.word	0x00000000
        /*0010*/ 	.short	0x0015
        /*0012*/ 	.short	0x0088
        /*0014*/ 	.byte	0x00, 0xf0, 0x11, 0x00


	//----- nvinfo : EIATTR_KPARAM_INFO
	.align		4
.L_17885:
        /*0018*/ 	.byte	0x04, 0x17
        /*001a*/ 	.short	(.L_17887 - .L_17886)
.L_17886:
        /*001c*/ 	.word	0x00000000
        /*0020*/ 	.short	0x0014
        /*0022*/ 	.short	0x0084
        /*0024*/ 	.byte	0x00, 0xf0, 0x11, 0x00


	//----- nvinfo : EIATTR_KPARAM_INFO
	.align		4
.L_17887:
        /*0028*/ 	.byte	0x04, 0x17
        /*002a*/ 	.short	(.L_17889 - .L_17888)
.L_17888:
        /*002c*/ 	.word	0x00000000
        /*0030*/ 	.short	0x0013
        /*0032*/ 	.short	0x0080
        /*0034*/ 	.byte	0x00, 0xf0, 0x11, 0x00


	//----- nvinfo : EIATTR_KPARAM_INFO
	.align		4
.L_17889:
        /*0038*/ 	.byte	0x04, 0x17
        /*003a*/ 	.short	(.L_17891 - .L_17890)
.L_17890:
        /*003c*/ 	.word	0x00000000
        /*0040*/ 	.short	0x0012
        /*0042*/ 	.short	0x007c
        /*0044*/ 	.byte	0x00, 0xf0, 0x11, 0x00


	//----- nvinfo : EIATTR_KPARAM_INFO
	.align		4
.L_17891:
        /*0048*/ 	.byte	0x04, 0x17
        /*004a*/ 	.short	(.L_17893 - .L_17892)
.L_17892:
        /*004c*/ 	.word	0x00000000
        /*0050*/ 	.short	0x0011
        /*0052*/ 	.short	0x0078
        /*0054*/ 	.byte	0x00, 0xf0, 0x11, 0x00


	//----- nvinfo : EIATTR_KPARAM_INFO
	.align		4
.L_17893:
        /*0058*/ 	.byte	0x04, 0x17
        /*005a*/ 	.short	(.L_17895 - .L_17894)
.L_17894:
        /*005c*/ 	.word	0x00000000
        /*0060*/ 	.short	0x0010
        /*0062*/ 	.short	0x0070
        /*0064*/ 	.byte	0x00, 0xf5, 0x21, 0x00


	//----- nvinfo : EIATTR_KPARAM_INFO
	.align		4
.L_17895:
        /*0068*/ 	.byte	0x04, 0x17
        /*006a*/ 	.short	(.L_17897 - .L_17896)
.L_17896:
        /*006c*/ 	.word	0x00000000
        /*0070*/ 	.short	0x000f
        /*0072*/ 	.short	0x0068
        /*0074*/ 	.byte	0x00, 0xf5, 0x21, 0x00


	//----- nvinfo : EIATTR_KPARAM_INFO
	.align		4
.L_17897:
        /*0078*/ 	.byte	0x04, 0x17
        /*007a*/ 	.short	(.L_17899 - .L_17898)
.L_17898:
        /*007c*/ 	.word	0x00000000
        /*0080*/ 	.short	0x000e
        /*0082*/ 	.short	0x0060
        /*0084*/ 	.byte	0x00, 0xf0, 0x11, 0x00


	//----- nvinfo : EIATTR_KPARAM_INFO
	.align		4
.L_17899:
        /*0088*/ 	.byte	0x04, 0x17
        /*008a*/ 	.short	(.L_17901 - .L_17900)
.L_17900:
        /*008c*/ 	.word	0x00000000
        /*0090*/ 	.short	0x000d
        /*0092*/ 	.short	0x005c
        /*0094*/ 	.byte	0x00, 0xf0, 0x11, 0x00


	//----- nvinfo : EIATTR_KPARAM_INFO
	.align		4
.L_17901:
        /*0098*/ 	.byte	0x04, 0x17
        /*009a*/ 	.short	(.L_17903 - .L_17902)
.L_17902:
        /*009c*/ 	.word	0x00000000
        /*00a0*/ 	.short	0x000c
        /*00a2*/ 	.short	0x0058
        /*00a4*/ 	.byte	0x00, 0xf0, 0x11, 0x00


	//----- nvinfo : EIATTR_KPARAM_INFO
	.align		4
.L_17903:
        /*00a8*/ 	.byte	0x04, 0x17
        /*00aa*/ 	.short	(.L_17905 - .L_17904)
.L_17904:
        /*00ac*/ 	.word	0x00000000
        /*00b0*/ 	.short	0x000b
        /*00b2*/ 	.short	0x0050
        /*00b4*/ 	.byte	0x00, 0xf5, 0x21, 0x00


	//----- nvinfo : EIATTR_KPARAM_INFO
	.align		4
.L_17905:
        /*00b8*/ 	.byte	0x04, 0x17
        /*00ba*/ 	.short	(.L_17907 - .L_17906)
.L_17906:
        /*00bc*/ 	.word	0x00000000
        /*00c0*/ 	.short	0x000a
        /*00c2*/ 	.short	0x0048
        /*00c4*/ 	.byte	0x00, 0xf0, 0x11, 0x00


	//----- nvinfo : EIATTR_KPARAM_INFO
	.align		4
.L_17907:
        /*00c8*/ 	.byte	0x04, 0x17
        /*00ca*/ 	.short	(.L_17909 - .L_17908)
.L_17908:
        /*00cc*/ 	.word	0x00000000
        /*00d0*/ 	.short	0x0009
        /*00d2*/ 	.short	0x0040
        /*00d4*/ 	.byte	0x00, 0xf5, 0x21, 0x00


	//----- nvinfo : EIATTR_KPARAM_INFO
	.align		4
.L_17909:
        /*00d8*/ 	.byte	0x04, 0x17
        /*00da*/ 	.short	(.L_17911 - .L_17910)
.L_17910:
        /*00dc*/ 	.word	0x00000000
        /*00e0*/ 	.short	0x0008
        /*00e2*/ 	.short	0x0038
        /*00e4*/ 	.byte	0x00, 0xf5, 0x21, 0x00


	//----- nvinfo : EIATTR_KPARAM_INFO
	.align		4
.L_17911:
        /*00e8*/ 	.byte	0x04, 0x17
        /*00ea*/ 	.short	(.L_17913 - .L_17912)
.L_17912:
        /*00ec*/ 	.word	0x00000000
        /*00f0*/ 	.short	0x0007
        /*00f2*/ 	.short	0x0034
        /*00f4*/ 	.byte	0x00, 0xf0, 0x11, 0x00


	//----- nvinfo : EIATTR_KPARAM_INFO
	.align		4
.L_17913:
        /*00f8*/ 	.byte	0x04, 0x17
        /*00fa*/ 	.short	(.L_17915 - .L_17914)
.L_17914:
        /*00fc*/ 	.word	0x00000000
        /*0100*/ 	.short	0x0006
        /*0102*/ 	.short	0x0030
        /*0104*/ 	.byte	0x00, 0xf0, 0x11, 0x00


	//----- nvinfo : EIATTR_KPARAM_INFO
	.align		4
.L_17915:
        /*0108*/ 	.byte	0x04, 0x17
        /*010a*/ 	.short	(.L_17917 - .L_17916)
.L_17916:
        /*010c*/ 	.word	0x00000000
        /*0110*/ 	.short	0x0005
        /*0112*/ 	.short	0x0028
        /*0114*/ 	.byte	0x00, 0xf5, 0x21, 0x00


	//----- nvinfo : EIATTR_KPARAM_INFO
	.align		4
.L_17917:
        /*0118*/ 	.byte	0x04, 0x17
        /*011a*/ 	.short	(.L_17919 - .L_17918)
.L_17918:
        /*011c*/ 	.word	0x00000000
        /*0120*/ 	.short	0x0004
        /*0122*/ 	.short	0x0020
        /*0124*/ 	.byte	0x00, 0xf5, 0x21, 0x00


	//----- nvinfo : EIATTR_KPARAM_INFO
	.align		4
.L_17919:
        /*0128*/ 	.byte	0x04, 0x17
        /*012a*/ 	.short	(.L_17921 - .L_17920)
.L_17920:
        /*012c*/ 	.word	0x00000000
        /*0130*/ 	.short	0x0003
        /*0132*/ 	.short	0x0018
        /*0134*/ 	.byte	0x00, 0xf5, 0x21, 0x00


	//----- nvinfo : EIATTR_KPARAM_INFO
	.align		4
.L_17921:
        /*0138*/ 	.byte	0x04, 0x17
        /*013a*/ 	.short	(.L_17923 - .L_17922)
.L_17922:
        /*013c*/ 	.word	0x00000000
        /*0140*/ 	.short	0x0002
        /*0142*/ 	.short	0x0010
        /*0144*/ 	.byte	0x00, 0xf5, 0x21, 0x00


	//----- nvinfo : EIATTR_KPARAM_INFO
	.align		4
.L_17923:
        /*0148*/ 	.byte	0x04, 0x17
        /*014a*/ 	.short	(.L_17925 - .L_17924)
.L_17924:
        /*014c*/ 	.word	0x00000000
        /*0150*/ 	.short	0x0001
        /*0152*/ 	.short	0x0008
        /*0154*/ 	.byte	0x00, 0xf5, 0x21, 0x00


	//----- nvinfo : EIATTR_KPARAM_INFO
	.align		4
.L_17925:
        /*0158*/ 	.byte	0x04, 0x17
        /*015a*/ 	.short	(.L_17927 - .L_17926)
.L_17926:
        /*015c*/ 	.word	0x00000000
        /*0160*/ 	.short	0x0000
        /*0162*/ 	.short	0x0000
        /*0164*/ 	.byte	0x00, 0xf5, 0x21, 0x00


	//----- nvinfo : EIATTR_SPARSE_MMA_MASK
	.align		4
.L_17927:
        /*0168*/ 	.byte	0x03, 0x50
        /*016a*/ 	.short	0x0000


	//----- nvinfo : EIATTR_MAXREG_COUNT
	.align		4
        /*016c*/ 	.byte	0x03, 0x1b
        /*016e*/ 	.short	0x00ff


	//----- nvinfo : EIATTR_NUM_BARRIERS
	.align		4
        /*0170*/ 	.byte	0x02, 0x4c
        /*0172*/ 	.byte	0x01
	.zero		1


	//----- nvinfo : EIATTR_EXTERNS
	.align		4
        /*0174*/ 	.byte	0x04, 0x0f
        /*0176*/ 	.short	(.L_17929 - .L_17928)


	//   ....[0]....
	.align		4
.L_17928:
        /*0178*/ 	.word	index@(__assertfail)


	//----- nvinfo : EIATTR_MERCURY_ISA_VERSION
	.align		4
.L_17929:
        /*017c*/ 	.byte	0x03, 0x5f
        /*017e*/ 	.short	0x0101


	//----- nvinfo : EIATTR_COOP_GROUP_MASK_REGIDS
	.align		4
        /*0180*/ 	.byte	0x04, 0x29
        /*0182*/ 	.short	(.L_17931 - .L_17930)


	//   ....[0]....
.L_17930:
        /*0184*/ 	.word	0xffffffff


	//   ....[1]....
        /*0188*/ 	.word	0xffffffff


	//   ....[2]....
        /*018c*/ 	.word	0xffffffff


	//   ....[3]....
        /*0190*/ 	.word	0xffffffff


	//   ....[4]....
        /*0194*/ 	.word	0xffffffff


	//   ....[5]....
        /*0198*/ 	.word	0xffffffff


	//   ....[6]....
        /*019c*/ 	.word	0xffffffff


	//   ....[7]....
        /*01a0*/ 	.word	0xffffffff


	//   ....[8]....
        /*01a4*/ 	.word	0xffffffff


	//   ....[9]....
        /*01a8*/ 	.word	0xffffffff


	//   ....[10]....
        /*01ac*/ 	.word	0xffffffff


	//   ....[11]....
        /*01b0*/ 	.word	0xffffffff


	//   ....[12]....
        /*01b4*/ 	.word	0xffffffff


	//   ....[13]....
        /*01b8*/ 	.word	0xffffffff


	//   ....[14]....
        /*01bc*/ 	.word	0xffffffff


	//   ....[15]....
        /*01c0*/ 	.word	0x0500000f


	//   ....[16]....
        /*01c4*/ 	.word	0x0500000f


	//   ....[17]....
        /*01c8*/ 	.word	0x0500000f


	//   ....[18]....
        /*01cc*/ 	.word	0x0500000f


	//----- nvinfo : EIATTR_COOP_GROUP_INSTR_OFFSETS
	.align		4
.L_17931:
        /*01d0*/ 	.byte	0x04, 0x28
        /*01d2*/ 	.short	(.L_17933 - .L_17932)


	//   ....[0]....
.L_17932:
        /*01d4*/ 	.word	0x000003d0


	//   ....[1]....
        /*01d8*/ 	.word	0x000003f0


	//   ....[2]....
        /*01dc*/ 	.word	0x00000410


	//   ....[3]....
        /*01e0*/ 	.word	0x00000430


	//   ....[4]....
        /*01e4*/ 	.word	0x00000530


	//   ....[5]....
        /*01e8*/ 	.word	0x00000550


	//   ....[6]....
        /*01ec*/ 	.word	0x00000580


	//   ....[7]....
        /*01f0*/ 	.word	0x000013d0


	//   ....[8]....
        /*01f4*/ 	.word	0x00001400


	//   ....[9]....
        /*01f8*/ 	.word	0x00001420


	//   ....[10]....
        /*01fc*/ 	.word	0x00001440


	//   ....[11]....
        /*0200*/ 	.word	0x00001460


	//   ....[12]....
        /*0204*/ 	.word	0x000014b0


	//   ....[13]....
        /*0208*/ 	.word	0x000014d0


	//   ....[14]....
        /*020c*/ 	.word	0x000014f0


	//   ....[15]....
        /*0210*/ 	.word	0x000025c0


	//   ....[16]....
        /*0214*/ 	.word	0x00002620


	//   ....[17]....
        /*0218*/ 	.word	0x00002680


	//   ....[18]....
        /*021c*/ 	.word	0x000026e0


	//----- nvinfo : EIATTR_VRC_CTA_INIT_COUNT
	.align		4
.L_17933:
        /*0220*/ 	.byte	0x02, 0x4a
	.zero		1
	.zero		1


	//----- nvinfo : EIATTR_SYSCALL_OFFSETS
	.align		4
        /*0224*/ 	.byte	0x04, 0x46
        /*0226*/ 	.short	(.L_17935 - .L_17934)


	//   ....[0]....
.L_17934:
        /*0228*/ 	.word	0x00000330


	//----- nvinfo : EIATTR_EXIT_INSTR_OFFSETS
	.align		4
.L_17935:
        /*022c*/ 	.byte	0x04, 0x1c
        /*022e*/ 	.short	(.L_17937 - .L_17936)


	//   ....[0]....
.L_17936:
        /*0230*/ 	.word	0x000000d0


	//   ....[1]....
        /*0234*/ 	.word	0x000023c0


	//   ....[2]....
        /*0238*/ 	.word	0x000023f0


	//   ....[3]....
        /*023c*/ 	.word	0x00002570


	//----- nvinfo : EIATTR_CRS_STACK_SIZE
	.align		4
.L_17937:
        /*0240*/ 	.byte	0x04, 0x1e
        /*0242*/ 	.short	(.L_17939 - .L_17938)
.L_17938:
        /*0244*/ 	.word	0x00000000


	//----- nvinfo : EIATTR_CBANK_PARAM_SIZE
	.align		4
.L_17939:
        /*0248*/ 	.byte	0x03, 0x19
        /*024a*/ 	.short	0x008c


	//----- nvinfo : EIATTR_PARAM_CBANK
	.align		4
        /*024c*/ 	.byte	0x04, 0x0a
        /*024e*/ 	.short	(.L_17941 - .L_17940)
	.align		4
.L_17940:
        /*0250*/ 	.word	index@(.nv.constant0._ZN4vllm25paged_attention_v2_kernelIthLi112ELi16ELi128ELNS_18Fp8KVCacheDataTypeE1ELb0ELi512EEEvPfS2_PT_PKS3_PKT0_S9_ifPKiSB_iPKfiiiSD_SD_iiiii)
        /*0254*/ 	.short	0x0380
        /*0256*/ 	.short	0x008c


	//----- nvinfo : EIATTR_SW_WAR
	.align		4
.L_17941:
        /*0258*/ 	.byte	0x04, 0x36
        /*025a*/ 	.short	(.L_17943 - .L_17942)
.L_17942:
        /*025c*/ 	.word	0x00000008
.L_17943:


//--------------------- .nv.info._ZN4vllm25paged_attention_v2_kernelIthLi96ELi16ELi128ELNS_18Fp8KVCacheDataTypeE1ELb0ELi512EEEvPfS2_PT_PKS3_PKT0_S9_ifPKiSB_iPKfiiiSD_SD_iiiii --------------------------
	.section	.nv.info._ZN4vllm25paged_attention_v2_kernelIthLi96ELi16ELi128ELNS_18Fp8KVCacheDataTypeE1ELb0ELi512EEEvPfS2_PT_PKS3_PKT0_S9_ifPKiSB_iPKfiiiSD_SD_iiiii,"",@"SHT_CUDA_INFO"
	.sectionflags	@""
	.align	4


	//----- nvinfo : EIATTR_CUDA_API_VERSION
	.align		4
        /*0000*/ 	.byte	0x04, 0x37
        /*0002*/ 	.short	(.L_17945 - .L_17944)
.L_17944:
        /*0004*/ 	.word	0x00000082


	//----- nvinfo : EIATTR_KPARAM_INFO
	.align		4
.L_17945:
        /*0008*/ 	.byte	0x04, 0x17
        /*000a*/ 	.short	(.L_17947 - .L_17946)
.L_17946:
        /*000c*/ 	.word	0x00000000
        /*0010*/ 	.short	0x0015
        /*0012*/ 	.short	0x0088
        /*0014*/ 	.byte	0x00, 0xf0, 0x11, 0x00


	//----- nvinfo : EIATTR_KPARAM_INFO
	.align		4
.L_17947:
        /*0018*/ 	.byte	0x04, 0x17
        /*001a*/ 	.short	(.L_17949 - .L_17948)
.L_17948:
        /*001c*/ 	.word	0x00000000
        /*0020*/ 	.short	0x0014
        /*0022*/ 	.short	0x0084
        /*0024*/ 	.byte	0x00, 0xf0, 0x11, 0x00


	//----- nvinfo : EIATTR_KPARAM_INFO
	.align		4
.L_17949:
        /*0028*/ 	.byte	0x04, 0x17
        /*002a*/ 	.short	(.L_17951 - .L_17950)
.L_17950:
        /*002c*/ 	.word	0x00000000
        /*0030*/ 	.short	0x0013
        /*0032*/ 	.short	0x0080
        /*0034*/ 	.byte	0x00, 0xf0, 0x11, 0x00


	//----- nvinfo : EIATTR_KPARAM_INFO
	.align		4
.L_17951:
        /*0038*/ 	.byte	0x04, 0x17
        /*003a*/ 	.short	(.L_17953 - .L_17952)
.L_17952:
        /*003c*/ 	.word	0x00000000
        /*0040*/ 	.short	0x0012
        /*0042*/ 	.short	0x007c
        /*0044*/ 	.byte	0x00, 0xf0, 0x11, 0x00


	//----- nvinfo : EIATTR_KPARAM_INFO
	.align		4
.L_17953:
        /*0048*/ 	.byte	0x04, 0x17
        /*004a*/ 	.short	(.L_17955 - .L_17954)
.L_17954:
        /*004c*/ 	.word	0x00000000
        /*0050*/ 	.short	0x0011
        /*0052*/ 	.short	0x0078
        /*0054*/ 	.byte	0x00, 0xf0, 0x11, 0x00


	//----- nvinfo : EIATTR_KPARAM_INFO
	.align		4
.L_17955:
        /*0058*/ 	.byte	0x04, 0x17
        /*005a*/ 	.short	(.L_17957 - .L_17956)
.L_17956:
        /*005c*/ 	.word	0x00000000
        /*0060*/ 	.short	0x0010
        /*0062*/ 	.short	0x0070
        /*0064*/ 	.byte	0x00, 0xf5, 0x21, 0x00


	//----- nvinfo : EIATTR_KPARAM_INFO
	.align		4
.L_17957:
        /*0068*/ 	.byte	0x04, 0x17
        /*006a*/ 	.short	(.L_17959 - .L_17958)
.L_17958:
        /*006c*/ 	.word	0x00000000
        /*0070*/ 	.short	0x000f
        /*0072*/ 	.short	0x0068
        /*0074*/ 	.byte	0x00, 0xf5, 0x21, 0x00


	//----- nvinfo : EIATTR_KPARAM_INFO
	.align		4
.L_17959:
        /*0078*/ 	.byte	0x04, 0x17
        /*007a*/ 	.short	(.L_17961 - .L_17960)
.L_17960:
        /*007c*/ 	.word	0x00000000
        /*0080*/ 	.short	0x000e
        /*0082*/ 	.short	0x0060
        /*0084*/ 	.byte	0x00, 0xf0, 0x11, 0x00


	//----- nvinfo : EIATTR_KPARAM_INFO
	.align		4
.L_17961:
        /*0088*/ 	.byte	0x04, 0x17
        /*008a*/ 	.short	(.L_17963 - .L_17962)
.L_17962:
        /*008c*/ 	.word	0x00000000
        /*0090*/ 	.short	0x000d
        /*0092*/ 	.short	0x005c
        /*0094*/ 	.byte	0x00, 0xf0, 0x11, 0x00


	//----- nvinfo : EIATTR_KPARAM_INFO
	.align		4
.L_17963:
        /*0098*/ 	.byte	0x04, 0x17
        /*009a*/ 	.short	(.L_17965 - .L_17964)
.L_17964:
        /*009c*/ 	.word	0x00000000
        /*00a0*/ 	.short	0x000c
        /*00a2*/ 	.short	0x0058
        /*00a4*/ 	.byte	0x00, 0xf0, 0x11, 0x00


	//----- nvinfo : EIATTR_KPARAM_INFO
	.align		4
.L_17965:
        /*00a8*/ 	.byte	0x04, 0x17
        /*00aa*/ 	.short	(.L_17967 - .L_17966)
.L_17966:
        /*00ac*/ 	.word	0x00000000
        /*00b0*/ 	.short	0x000b
        /*00b2*/ 	.short	0x0050
        /*00b4*/ 	.byte	0x00, 0xf5, 0x21, 0x00


	//----- nvinfo : EIATTR_KPARAM_INFO
	.align		4
.L_17967:
        /*00b8*/ 	.byte	0x04, 0x17
        /*00ba*/ 	.short	(.L_17969 - .L_17968)
.L_17968:
        /*00bc*/ 	.word	0x00000000
        /*00c0*/ 	.short	0x000a
        /*00c2*/ 	.short	0x0048
        /*00c4*/ 	.byte	0x00, 0xf0, 0x11, 0x00


	//----- nvinfo : EIATTR_KPARAM_INFO
	.align		4
.L_17969:
        /*00c8*/ 	.byte	0x04, 0x17
        /*00ca*/ 	.short	(.L_17971 - .L_17970)
.L_17970:
        /*00cc*/ 	.word	0x00000000
        /*00d0*/ 	.short	0x0009
        /*00d2*/ 	.short	0x0040
        /*00d4*/ 	.byte	0x00, 0xf5, 0x21, 0x00


	//----- nvinfo : EIATTR_KPARAM_INFO
	.align		4
.L_17971:
        /*00d8*/ 	.byte	0x04, 0x17
        /*00da*/ 	.short	(.L_17973 - .L_17972)
.L_17972:
        /*00dc*/ 	.word	0x00000000
        /*00e0*/ 	.short	0x0008
        /*00e2*/ 	.short	0x0038
        /*00e4*/ 	.byte	0x00, 0xf5, 0x21, 0x00


	//----- nvinfo : EIATTR_KPARAM_INFO
	.align		4
.L_17973:
        /*00e8*/ 	.byte	0x04, 0x17
        /*00ea*/ 	.short	(.L_17975 - .L_17974)
.L_17974:
        /*00ec*/ 	.word	0x00000000
        /*00f0*/ 	.short	0x0007
        /*00f2*/ 	.short	0x0034
        /*00f4*/ 	.byte	0x00, 0xf0, 0x11, 0x00


	//----- nvinfo : EIATTR_KPARAM_INFO
	.align		4
.L_17975:
        /*00f8*/ 	.byte	0x04, 0x17
        /*00fa*/ 	.short	(.L_17977 - .L_17976)
.L_17976:
        /*00fc*/ 	.word	0x00000000
        /*0100*/ 	.short	0x0006
        /*0102*/ 	.short	0x0030
        /*0104*/ 	.byte	0x00, 0xf0, 0x11, 0x00


	//----- nvinfo : EIATTR_KPARAM_INFO
	.align		4
.L_17977:
        /*0108*/ 	.byte	0x04, 0x17
        /*010a*/ 	.short	(.L_17979 - .L_17978)
.L_17978:
        /*010c*/ 	.word	0x00000000
        /*0110*/ 	.short	0x0005
        /*0112*/ 	.short	0x0028
        /*0114*/ 	.byte	0x00, 0xf5, 0x21, 0x00


	//----- nvinfo : EIATTR_KPARAM_INFO
	.align		4
.L_17979:
        /*0118*/ 	.byte	0x04, 0x17
        /*011a*/ 	.short	(.L_17981 - .L_17980)
.L_17980:
        /*011c*/ 	.word	0x00000000
        /*0120*/ 	.short	0x0004
        /*0122*/ 	.short	0x0020
        /*0124*/ 	.byte	0x00, 0xf5, 0x21, 0x00


	//----- nvinfo : EIATTR_KPARAM_INFO
	.align		4
.L_17981:
        /*0128*/ 	.byte	0x04, 0x17
        /*012a*/ 	.short	(.L_17983 - .L_17982)
.L_17982:
        /*012c*/ 	.word	0x00000000
        /*0130*/ 	.short	0x0003
        /*0132*/ 	.short	0x0018
        /*0134*/ 	.byte	0x00, 0xf5, 0x21, 0x00


	//----- nvinfo : EIATTR_KPARAM_INFO
	.align		4
.L_17983:
        /*0138*/ 	.byte	0x04, 0x17
        /*013a*/ 	.short	(.L_17985 - .L_17984)
.L_17984:
        /*013c*/ 	.word	0x00000000
        /*0140*/ 	.short	0x0002
        /*0142*/ 	.short	0x0010
        /*0144*/ 	.byte	0x00, 0xf5, 0x21, 0x00


	//----- nvinfo : EIATTR_KPARAM_INFO
	.align		4
.L_17985:
        /*0148*/ 	.byte	0x04, 0x17
        /*014a*/ 	.short	(.L_17987 - .L_17986)
.L_17986:
        /*014c*/ 	.word	0x00000000
        /*0150*/ 	.short	0x0001
        /*0152*/ 	.short	0x0008
        /*0154*/ 	.byte	0x00, 0xf5, 0x21, 0x00


	//----- nvinfo : EIATTR_KPARAM_INFO
	.align		4
.L_17987:
        /*0158*/ 	.byte	0x04, 0x17
        /*015a*/ 	.short	(.L_17989 - .L_17988)
.L_17988:
        /*015c*/ 	.word	0x00000000
        /*0160*/ 	.short	0x0000
        /*0162*/ 	.short	0x0000
        /*0164*/ 	.byte	0x00, 0xf5, 0x21, 0x00


	//----- nvinfo : EIATTR_SPARSE_MMA_MASK
	.align		4
.L_17989:
        /*0168*/ 	.byte	0x03, 0x50
        /*016a*/ 	.short	0x0000


	//----- nvinfo : EIATTR_MAXREG_COUNT
	.align		4
        /*016c*/ 	.byte	0x03, 0x1b
        /*016e*/ 	.short	0x00ff


	//----- nvinfo : EIATTR_NUM_BARRIERS
	.align		4
        /*0170*/ 	.byte	0x02, 0x4c
        /*0172*/ 	.byte	0x01
	.zero		1


	//----- nvinfo : EIATTR_EXTERNS
	.align		4
        /*0174*/ 	.byte	0x04, 0x0f
        /*0176*/ 	.short	(.L_17991 - .L_17990)


	//   ....[0]....
	.align		4
.L_17990:
        /*0178*/ 	.word	index@(__assertfail)


	//----- nvinfo : EIATTR_MERCURY_ISA_VERSION
	.align		4
.L_17991:
        /*017c*/ 	.byte	0x03, 0x5f
        /*017e*/ 	.short	0x0101


	//----- nvinfo : EIATTR_COOP_GROUP_MASK_REGIDS
	.align		4
        /*0180*/ 	.byte	0x04, 0x29
        /*0182*/ 	.short	(.L_17993 - .L_17992)


	//   ....[0]....
.L_17992:
        /*0184*/ 	.word	0xffffffff


	//   ....[1]....
        /*0188*/ 	.word	0xffffffff


	//   ....[2]....
        /*018c*/ 	.word	0xffffffff


	//   ....[3]....
        /*0190*/ 	.word	0xffffffff


	//   ....[4]....
        /*0194*/ 	.word	0xffffffff


	//   ....[5]....
        /*0198*/ 	.word	0xffffffff


	//   ....[6]....
        /*019c*/ 	.word	0xffffffff


	//   ....[7]....
        /*01a0*/ 	.word	0xffffffff


	//   ....[8]....
        /*01a4*/ 	.word	0xffffffff


	//   ....[9]....
        /*01a8*/ 	.word	0xffffffff


	//   ....[10]....
        /*01ac*/ 	.word	0xffffffff


	//   ....[11]....
        /*01b0*/ 	.word	0xffffffff


	//   ....[12]....
        /*01b4*/ 	.word	0xffffffff


	//   ....[13]....
        /*01b8*/ 	.word	0xffffffff


	//   ....[14]....
        /*01bc*/ 	.word	0xffffffff


	//   ....[15]....
        /*01c0*/ 	.word	0x0500000f


	//   ....[16]....
        /*01c4*/ 	.word	0x0500000f


	//   ....[17]....
        /*01c8*/ 	.word	0x0500000f


	//   ....[18]....
        /*01cc*/ 	.word	0x0500000f


	//----- nvinfo : EIATTR_COOP_GROUP_INSTR_OFFSETS
	.align		4
.L_17993:
        /*01d0*/ 	.byte	0x04, 0x28
        /*01d2*/ 	.short	(.L_17995 - .L_17994)


	//   ....[0]....
.L_17994:
        /*01d4*/ 	.word	0x000003d0


	//   ....[1]....
        /*01d8*/ 	.word	0x000003f0


	//   ....[2]....
        /*01dc*/ 	.word	0x00000410


	//   ....[3]....
        /*01e0*/ 	.word	0x00000430


	//   ....[4]....
        /*01e4*/ 	.word	0x00000530


	//   ....[5]....
        /*01e8*/ 	.word	0x00000550


	//   ....[6]....
        /*01ec*/ 	.word	0x00000580


	//   ....[7]....
        /*01f0*/ 	.word	0x000013d0


	//   ....[8]....
        /*01f4*/ 	.word	0x00001400


	//   ....[9]....
        /*01f8*/ 	.word	0x00001420


	//   ....[10]....
        /*01fc*/ 	.word	0x00001440


	//   ....[11]....
        /*0200*/ 	.word	0x00001460


	//   ....[12]....
        /*0204*/ 	.word	0x000014b0


	//   ....[13]....
        /*0208*/ 	.word	0x000014d0


	//   ....[14]....
        /*020c*/ 	.word	0x000014f0


	//   ....[15]....
        /*0210*/ 	.word	0x00002540


	//   ....[16]....
        /*0214*/ 	.word	0x000025a0


	//   ....[17]....
        /*0218*/ 	.word	0x00002600


	//   ....[18]....
        /*021c*/ 	.word	0x00002660


	//----- nvinfo : EIATTR_VRC_CTA_INIT_COUNT
	.align		4
.L_17995:
        /*0220*/ 	.byte	0x02, 0x4a
	.zero		1
	.zero		1


	//----- nvinfo : EIATTR_SYSCALL_OFFSETS
	.align		4
        /*0224*/ 	.byte	0x04, 0x46
        /*0226*/ 	.short	(.L_17997 - .L_17996)


	//   ....[0]....
.L_17996:
        /*0228*/ 	.word	0x00000330


	//----- nvinfo : EIATTR_EXIT_INSTR_OFFSETS
	.align		4
.L_17997:
        /*022c*/ 	.byte	0x04, 0x1c
        /*022e*/ 	.short	(.L_17999 - .L_17998)


	//   ....[0]....
.L_17998:
        /*0230*/ 	.word	0x000000d0


	//   ....[1]....
        /*0234*/ 	.word	0x00002360


	//   ....[2]....
        /*0238*/ 	.word	0x00002390


	//   ....[3]....
        /*023c*/ 	.word	0x000024f0


	//----- nvinfo : EIATTR_CRS_STACK_SIZE
	.align		4
.L_17999:
        /*0240*/ 	.byte	0x04, 0x1e
        /*0242*/ 	.short	(.L_18001 - .L_18000)
.L_18000:
        /*0244*/ 	.word	0x00000000


	//----- nvinfo : EIATTR_CBANK_PARAM_SIZE
	.align		4
.L_18001:
        /*0248*/ 	.byte	0x03, 0x19
        /*024a*/ 	.short	0x008c


	//----- nvinfo : EIATTR_PARAM_CBANK
	.align		4
        /*024c*/ 	.byte	0x04, 0x0a
        /*024e*/ 	.short	(.L_18003 - .L_18002)
	.align		4
.L_18002:
        /*0250*/ 	.word	index@(.nv.constant0._ZN4vllm25paged_attention_v2_kernelIthLi96ELi16ELi128ELNS_18Fp8KVCacheDataTypeE1ELb0ELi512EEEvPfS2_PT_PKS3_PKT0_S9_ifPKiSB_iPKfiiiSD_SD_iiiii)
        /*0254*/ 	.short	0x0380
        /*0256*/ 	.short	0x008c


	//----- nvinfo : EIATTR_SW_WAR
	.align		4
.L_18003:
        /*0258*/ 	.byte	0x04, 0x36
        /*025a*/ 	.short	(.L_18005 - .L_18004)
.L_18004:
        /*025c*/ 	.word	0x00000008
.L_18005:


//--------------------- .nv.info._ZN4vllm25paged_attention_v2_kernelIthLi80ELi16ELi128ELNS_18Fp8KVCacheDataTypeE1ELb0ELi512EEEvPfS2_PT_PKS3_PKT0_S9_ifPKiSB_iPKfiiiSD_SD_iiiii --------------------------
	.section	.nv.info._ZN4vllm25paged_attention_v2_kernelIthLi80ELi16ELi128ELNS_18Fp8KVCacheDataTypeE1ELb0ELi512EEEvPfS2_PT_PKS3_PKT0_S9_ifPKiSB_iPKfiiiSD_SD_iiiii,"",@"SHT_CUDA_INFO"
	.sectionflags	@""
	.align	4


	//----- nvinfo : EIATTR_CUDA_API_VERSION
	.align		4
        /*0000*/ 	.byte	0x04, 0x37
        /*0002*/ 	.short	(.L_18007 - .L_18006)
.L_18006:
        /*0004*/ 	.word	0x00000082


	//----- nvinfo : EIATTR_KPARAM_INFO
	.align		4
.L_18007:
        /*0008*/ 	.byte	0x04, 0x17
        /*000a*/ 	.short	(.L_18009 - .L_18008)
.L_18008:
        /*000c*/ 	.word	0x00000000
        /*0010*/ 	.short	0x0015
        /*0012*/ 	.short	0x0088
        /*0014*/ 	.byte	0x00, 0xf0, 0x11, 0x00


	//----- nvinfo : EIATTR_KPARAM_INFO
	.align		4
.L_18009:
        /*0018*/ 	.byte	0x04, 0x17
        /*001a*/ 	.short	(.L_18011 - .L_18010)
.L_18010:
        /*001c*/ 	.word	0x00000000
        /*0020*/ 	.short	0x0014
        /*0022*/ 	.short	0x0084
        /*0024*/ 	.byte	0x00, 0xf0, 0x11, 0x00


	//----- nvinfo : EIATTR_KPARAM_INFO
	.align		4
.L_18011:
        /*0028*/ 	.byte	0x04, 0x17
        /*002a*/ 	.short	(.L_18013 - .L_18012)
.L_18012:
        /*002c*/ 	.word	0x00000000
        /*0030*/ 	.short	0x0013
        /*0032*/ 	.short	0x0080
        /*0034*/ 	.byte	0x00, 0xf0, 0x11, 0x00


	//----- nvinfo : EIATTR_KPARAM_INFO
	.align		4
.L_18013:
        /*0038*/ 	.byte	0x04, 0x17
        /*003a*/ 	.short	(.L_18015 - .L_18014)
.L_18014:
        /*003c*/ 	.word	0x00000000
        /*0040*/ 	.short	0x0012
        /*0042*/ 	.short	0x007c
        /*0044*/ 	.byte	0x00, 0xf0, 0x11, 0x00


	//----- nvinfo : EIATTR_KPARAM_INFO
	.align		4
.L_18015:
        /*0048*/ 	.byte	0x04, 0x17
        /*004a*/ 	.short	(.L_18017 - .L_18016)
.L_18016:
        /*004c*/ 	.word	0x00000000
        /*0050*/ 	.short	0x0011
        /*0052*/ 	.short	0x0078
        /*0054*/ 	.byte	0x00, 0xf0, 0x11, 0x00


	//----- nvinfo : EIATTR_KPARAM_INFO
	.align		4
.L_18017:
        /*0058*/ 	.byte	0x04, 0x17
        /*005a*/ 	.short	(.L_18019 - .L_18018)
.L_18018:
        /*005c*/ 	.word	0x00000000
        /*0060*/ 	.short	0x0010
        /*0062*/ 	.short	0x0070
        /*0064*/ 	.byte	0x00, 0xf5, 0x21, 0x00


	//----- nvinfo : EIATTR_KPARAM_INFO
	.align		4
.L_18019:
        /*0068*/ 	.byte	0x04, 0x17
        /*006a*/ 	.short	(.L_18021 - .L_18020)
.L_18020:
        /*006c*/ 	.word	0x00000000
        /*0070*/ 	.short	0x000f
        /*0072*/ 	.short	0x0068
        /*0074*/ 	.byte	0x00, 0xf5, 0x21, 0x00


	//----- nvinfo : EIATTR_KPARAM_INFO
	.align		4
.L_18021:
        /*0078*/ 	.byte	0x04, 0x17
        /*007a*/ 	.short	(.L_18023 - .L_18022)
.L_18022:
        /*007c*/ 	.word	0x00000000
        /*0080*/ 	.short	0x000e
        /*0082*/ 	.short	0x0060
        /*0084*/ 	.byte	0x00, 0xf0, 0x11, 0x00


	//----- nvinfo : EIATTR_KPARAM_INFO
	.align		4
.L_18023:
        /*0088*/ 	.byte	0x04, 0x17
        /*008a*/ 	.short	(.L_18025 - .L_18024)
.L_18024:
        /*008c*/ 	.word	0x00000000
        /*0090*/ 	.short	0x000d
        /*0092*/ 	.short	0x005c
        /*0094*/ 	.byte	0x00, 0xf0, 0x11, 0x00


	//----- nvinfo : EIATTR_KPARAM_INFO
	.align		4
.L_18025:
        /*0098*/ 	.byte	0x04, 0x17
        /*009a*/ 	.short	(.L_18027 - .L_18026)
.L_18026:
        /*009c*/ 	.word	0x00000000
        /*00a0*/ 	.short	0x000c
        /*00a2*/ 	.short	0x0058
        /*00a4*/ 	.byte	0x00, 0xf0, 0x11, 0x00


	//----- nvinfo : EIATTR_KPARAM_INFO
	.align		4
.L_18027:
        /*00a8*/ 	.byte	0x04, 0x17
        /*00aa*/ 	.short	(.L_18029 - .L_18028)
.L_18028:
        /*00ac*/ 	.word	0x00000000
        /*00b0*/ 	.short	0x000b
        /*00b2*/ 	.short	0x0050
        /*00b4*/ 	.byte	0x00, 0xf5, 0x21, 0x00


	//----- nvinfo : EIATTR_KPARAM_INFO
	.align		4
.L_18029:
        /*00b8*/ 	.byte	0x04, 0x17
        /*00ba*/ 	.short	(.L_18031 - .L_18030)
.L_18030:
        /*00bc*/ 	.word	0x00000000
        /*00c0*/ 	.short	0x000a
        /*00c2*/ 	.short	0x0048
        /*00c4*/ 	.byte	0x00, 0xf0, 0x11, 0x00


	//----- nvinfo : EIATTR_KPARAM_INFO
	.align		4
.L_18031:
        /*00c8*/ 	.byte	0x04, 0x17
        /*00ca*/ 	.short	(.L_18033 - .L_18032)
.L_18032:
        /*00cc*/ 	.word	0x00000000
        /*00d0*/ 	.short	0x0009
        /*00d2*/ 	.short	0x0040
        /*00d4*/ 	.byte	0x00, 0xf5, 0x21, 0x00


	//----- nvinfo : EIATTR_KPARAM_INFO
	.align		4
.L_18033:
        /*00d8*/ 	.byte	0x04, 0x17
        /*00da*/ 	.short	(.L_18035 - .L_18034)
.L_18034:
        /*00dc*/ 	.word	0x00000000
        /*00e0*/ 	.short	0x0008
        /*00e2*/ 	.short	0x0038
        /*00e4*/ 	.byte	0x00, 0xf5, 0x21, 0x00


	//----- nvinfo : EIATTR_KPARAM_INFO
	.align		4
.L_18035:
        /*00e8*/ 	.byte	0x04, 0x17
        /*00ea*/ 	.short	(.L_18037 - .L_18036)
.L_18036:
        /*00ec*/ 	.word	0x00000000
        /*00f0*/ 	.short	0x0007
        /*00f2*/ 	.short	0x0034
        /*00f4*/ 	.byte	0x00, 0xf0, 0x11, 0x00


	//----- nvinfo : EIATTR_KPARAM_INFO
	.align		4
.L_18037:
        /*00f8*/ 	.byte	0x04, 0x17
        /*00fa*/ 	.short	(.L_18039 - .L_18038)
.L_18038:
        /*00fc*/ 	.word	0x00000000
        /*0100*/ 	.short	0x0006
        /*0102*/ 	.short	0x0030
        /*0104*/ 	.byte	0x00, 0xf0, 0x11, 0x00


	//----- nvinfo : EIATTR_KPARAM_INFO
	.align		4
.L_18039:
        /*0108*/ 	.byte	0x04, 0x17
        /*010a*/ 	.short	(.L_18041 - .L_18040)
.L_18040:
        /*010c*/ 	.word	0x00000000
        /*0110*/ 	.short	0x0005
        /*0112*/ 	.short	0x0028
        /*0114*/ 	.byte	0x00, 0xf5, 0x21, 0x00


	//----- nvinfo : EIATTR_KPARAM_INFO
	.align		4
.L_18041:
        /*0118*/ 	.byte	0x04, 0x17
        /*011a*/ 	.short	(.L_18043 - .L_18042)
.L_18042:
        /*011c*/ 	.word	0x00000000
        /*0120*/ 	.short	0x0004
        /*0122*/ 	.short	0x0020
        /*0124*/ 	.byte	0x00, 0xf5, 0x21, 0x00


	//----- nvinfo : EIATTR_KPARAM_INFO
	.align		4
.L_18043:
        /*0128*/ 	.byte	0x04, 0x17
        /*012a*/ 	.short	(.L_18045 - .L_18044)
.L_18044:
        /*012c*/ 	.word	0x00000000
        /*0130*/ 	.short	0x0003
        /*0132*/ 	.short	0x0018
        /*0134*/ 	.byte	0x00, 0xf5, 0x21, 0x00


	//----- nvinfo : EIATTR_KPARAM_INFO
	.align		4
.L_18045:
        /*0138*/ 	.byte	0x04, 0x17
        /*013a*/ 	.short	(.L_18047 - .L_18046)
.L_18046:
        /*013c*/ 	.word	0x00000000
        /*0140*/ 	.short	0x0002
        /*0142*/ 	.short	0x0010
        /*0144*/ 	.byte	0x00, 0xf5, 0x21, 0x00


	//----- nvinfo : EIATTR_KPARAM_INFO
	.align		4
.L_18047:
        /*0148*/ 	.byte	0x04, 0x17
        /*014a*/ 	.short	(.L_18049 - .L_18048)
.L_18048:
        /*014c*/ 	.word	0x00000000
        /*0150*/ 	.short	0x0001
        /*0152*/ 	.short	0x0008
        /*0154*/ 	.byte	0x00, 0xf5, 0x21, 0x00


	//----- nvinfo : EIATTR_KPARAM_INFO
	.align		4
.L_18049:
        /*0158*/ 	.byte	0x04, 0x17
        /*015a*/ 	.short	(.L_18051 - .L_18050)
.L_18050:
        /*015c*/ 	.word	0x00000000
        /*0160*/ 	.short	0x0000
        /*0162*/ 	.short	0x0000
        /*0164*/ 	.byte	0x00, 0xf5, 0x21, 0x00


	//----- nvinfo : EIATTR_SPARSE_MMA_MASK
	.align		4
.L_18051:
        /*0168*/ 	.byte	0x03, 0x50
        /*016a*/ 	.short	0x0000


	//----- nvinfo : EIATTR_MAXREG_COUNT
	.align		4
        /*016c*/ 	.byte	0x03, 0x1b
        /*016e*/ 	.short	0x00ff


	//----- nvinfo : EIATTR_NUM_BARRIERS
	.align		4
        /*0170*/ 	.byte	0x02, 0x4c
        /*0172*/ 	.byte	0x01
	.zero		1


	//----- nvinfo : EIATTR_EXTERNS
	.align		4
        /*0174*/ 	.byte	0x04, 0x0f
        /*0176*/ 	.short	(.L_18053 - .L_18052)


	//   ....[0]....
	.align		4
.L_18052:
        /*0178*/ 	.word	index@(__assertfail)


	//----- nvinfo : EIATTR_MERCURY_ISA_VERSION
	.align		4
.L_18053:
        /*017c*/ 	.byte	0x03, 0x5f
        /*017e*/ 	.short	0x0101


	//----- nvinfo : EIATTR_COOP_GROUP_MASK_REGIDS
	.align		4
        /*0180*/ 	.byte	0x04, 0x29
        /*0182*/ 	.short	(.L_18055 - .L_18054)


	//   ....[0]....
.L_18054:
        /*0184*/ 	.word	0xffffffff


	//   ....[1]....
        /*0188*/ 	.word	0xffffffff


	//   ....[2]....
        /*018c*/ 	.word	0xffffffff


	//   ....[3]....
        /*0190*/ 	.word	0xffffffff


	//   ....[4]....
        /*0194*/ 	.word	0xffffffff


	//   ....[5]....
        /*0198*/ 	.word	0xffffffff


	//   ....[6]....
        /*019c*/ 	.word	0xffffffff


	//   ....[7]....
        /*01a0*/ 	.word	0xffffffff


	//   ....[8]....
        /*01a4*/ 	.word	0xffffffff


	//   ....[9]....
        /*01a8*/ 	.word	0xffffffff


	//   ....[10]....
        /*01ac*/ 	.word	0xffffffff


	//   ....[11]....
        /*01b0*/ 	.word	0xffffffff


	//   ....[12]....
        /*01b4*/ 	.word	0xffffffff


	//   ....[13]....
        /*01b8*/ 	.word	0xffffffff


	//   ....[14]....
        /*01bc*/ 	.word	0xffffffff


	//   ....[15]....
        /*01c0*/ 	.word	0x0500000f


	//   ....[16]....
        /*01c4*/ 	.word	0x0500000f


	//   ....[17]....
        /*01c8*/ 	.word	0x0500000f


	//   ....[18]....
        /*01cc*/ 	.word	0x0500000f


	//----- nvinfo : EIATTR_COOP_GROUP_INSTR_OFFSETS
	.align		4
.L_18055:
        /*01d0*/ 	.byte	0x04, 0x28
        /*01d2*/ 	.short	(.L_18057 - .L_18056)


	//   ....[0]....
.L_18056:
        /*01d4*/ 	.word	0x000003d0


	//   ....[1]....
        /*01d8*/ 	.word	0x000003f0


	//   ....[2]....
        /*01dc*/ 	.word	0x00000410


	//   ....[3]....
        /*01e0*/ 	.word	0x00000430


	//   ....[4]....
        /*01e4*/ 	.word	0x00000530


	//   ....[5]....
        /*01e8*/ 	.word	0x00000550


	//   ....[6]....
        /*01ec*/ 	.word	0x00000580


	//   ....[7]....
        /*01f0*/ 	.word	0x000013d0


	//   ....[8]....
        /*01f4*/ 	.word	0x00001400


	//   ....[9]....
        /*01f8*/ 	.word	0x00001420


	//   ....[10]....
        /*01fc*/ 	.word	0x00001440


	//   ....[11]....
        /*0200*/ 	.word	0x00001460


	//   ....[12]....
        /*0204*/ 	.word	0x000014b0


	//   ....[13]....
        /*0208*/ 	.word	0x000014d0


	//   ....[14]....
        /*020c*/ 	.word	0x000014f0


	//   ....[15]....
        /*0210*/ 	.word	0x000024b0


	//   ....[16]....
        /*0214*/ 	.word	0x00002510


	//   ....[17]....
        /*0218*/ 	.word	0x00002570


	//   ....[18]....
        /*021c*/ 	.word	0x000025d0


	//----- nvinfo : EIATTR_VRC_CTA_INIT_COUNT
	.align		4
.L_18057:
        /*0220*/ 	.byte	0x02, 0x4a
	.zero		1
	.zero		1


	//----- nvinfo : EIATTR_SYSCALL_OFFSETS
	.align		4
        /*0224*/ 	.byte	0x04, 0x46
        /*0226*/ 	.short	(.L_18059 - .L_18058)


	//   ....[0]....
.L_18058:
        /*0228*/ 	.word	0x00000330


	//----- nvinfo : EIATTR_EXIT_INSTR_OFFSETS
	.align		4
.L_18059:
        /*022c*/ 	.byte	0x04, 0x1c
        /*022e*/ 	.short	(.L_18061 - .L_18060)


	//   ....[0]....
.L_18060:
        /*0230*/ 	.word	0x000000d0


	//   ....[1]....
        /*0234*/ 	.word	0x000022f0


	//   ....[2]....
        /*0238*/ 	.word	0x00002320


	//   ....[3]....
        /*023c*/ 	.word	0x00002460


	//----- nvinfo : EIATTR_CRS_STACK_SIZE
	.align		4
.L_18061:
        /*0240*/ 	.byte	0x04, 0x1e
        /*0242*/ 	.short	(.L_18063 - .L_18062)
.L_18062:
        /*0244*/ 	.word	0x00000000


	//----- nvinfo : EIATTR_CBANK_PARAM_SIZE
	.align		4
.L_18063:
        /*0248*/ 	.byte	0x03, 0x19
        /*024a*/ 	.short	0x008c


	//----- nvinfo : EIATTR_PARAM_CBANK
	.align		4
        /*024c*/ 	.byte	0x04, 0x0a
        /*024e*/ 	.short	(.L_18065 - .L_18064)
	.align		4
.L_18064:
        /*0250*/ 	.word	index@(.nv.constant0._ZN4vllm25paged_attention_v2_kernelIthLi80ELi16ELi128ELNS_18Fp8KVCacheDataTypeE1ELb0ELi512EEEvPfS2_PT_PKS3_PKT0_S9_ifPKiSB_iPKfiiiSD_SD_iiiii)
        /*0254*/ 	.short	0x0380
        /*0256*/ 	.short	0x008c


	//----- nvinfo : EIATTR_SW_WAR
	.align		4
.L_18065:
        /*0258*/ 	.byte	0x04, 0x36
        /*025a*/ 	.short	(.L_18067 - .L_18066)
.L_18066:
        /*025c*/ 	.word	0x00000008
.L_18067:


//--------------------- .nv.info._ZN4vllm25paged_attention_v2_kernelIthLi64ELi16ELi128ELNS_18Fp8KVCacheDataTypeE1ELb0ELi512EEEvPfS2_PT_PKS3_PKT0_S9_ifPKiSB_iPKfiiiSD_SD_iiiii --------------------------
	.section	.nv.info._ZN4vllm25paged_attention_v2_kernelIthLi64ELi16ELi128ELNS_18Fp8KVCacheDataTypeE1ELb0ELi512EEEvPfS2_PT_PKS3_PKT0_S9_ifPKiSB_iPKfiiiSD_SD_iiiii,"",@"SHT_CUDA_INFO"
	.sectionflags	@""
	.align	4


	//----- nvinfo : EIATTR_CUDA_API_VERSION
	.align		4
        /*0000*/ 	.byte	0x04, 0x37
        /*0002*/ 	.short	(.L_18069 - .L_18068)
.L_18068:
        /*0004*/ 	.word	0x00000082


	//----- nvinfo : EIATTR_KPARAM_INFO
	.align		4
.L_18069:
        /*0008*/ 	.byte	0x04, 0x17
        /*000a*/ 	.short	(.L_18071 - .L_18070)
.L_18070:
        /*000c*/ 	.word	0x00000000
        /*0010*/ 	.short	0x0015
        /*0012*/ 	.short	0x0088
        /*0014*/ 	.byte	0x00, 0xf0, 0x11, 0x00


	//----- nvinfo : EIATTR_KPARAM_INFO
	.align		4
.L_18071:
        /*0018*/ 	.byte	0x04, 0x17
        /*001a*/ 	.short	(.L_18073 - .L_18072)
.L_18072:
        /*001c*/ 	.word	0x00000000
        /*0020*/ 	.short	0x0014
        /*0022*/ 	.short	0x0084
        /*0024*/ 	.byte	0x00, 0xf0, 0x11, 0x00


	//----- nvinfo : EIATTR_KPARAM_INFO
	.align		4
.L_18073:
        /*0028*/ 	.byte	0x04, 0x17
        /*002a*/ 	.short	(.L_18075 - .L_18074)
.L_18074:
        /*002c*/ 	.word	0x00000000
        /*0030*/ 	.short	0x0013
        /*0032*/ 	.short	0x0080
        /*0034*/ 	.byte	0x00, 0xf0, 0x11, 0x00


	//----- nvinfo : EIATTR_KPARAM_INFO
	.align		4
.L_18075:
        /*0038*/ 	.byte	0x04, 0x17
        /*003a*/ 	.short	(.L_18077 - .L_18076)
.L_18076:
        /*003c*/ 	.word	0x00000000
        /*0040*/ 	.short	0x0012
        /*0042*/ 	.short	0x007c
        /*0044*/ 	.byte	0x00, 0xf0, 0x11, 0x00


	//----- nvinfo : EIATTR_KPARAM_INFO
	.align		4
.L_18077:
        /*0048*/ 	.byte	0x04, 0x17
        /*004a*/ 	.short	(.L_18079 - .L_18078)
.L_18078:
        /*004c*/ 	.word	0x00000000
        /*0050*/ 	.short	0x0011
        /*0052*/ 	.short	0x0078
        /*0054*/ 	.byte	0x00, 0xf0, 0x11, 0x00


	//----- nvinfo : EIATTR_KPARAM_INFO
	.align		4
.L_18079:
        /*0058*/ 	.byte	0x04, 0x17
        /*005a*/ 	.short	(.L_18081 - .L_18080)
.L_18080:
        /*005c*/ 	.word	0x00000000
        /*0060*/ 	.short	0x0010
        /*0062*/ 	.short	0x0070
        /*0064*/ 	.byte	0x00, 0xf5, 0x21, 0x00


	//----- nvinfo : EIATTR_KPARAM_INFO
	.align		4
.L_18081:
        /*0068*/ 	.byte	0x04, 0x17
        /*006a*/ 	.short	(.L_18083 - .L_18082)
.L_18082:
        /*006c*/ 	.word	0x00000000
        /*0070*/ 	.short	0x000f
        /*0072*/ 	.short	0x0068
        /*0074*/ 	.byte	0x00, 0xf5, 0x21, 0x00


	//----- nvinfo : EIATTR_KPARAM_INFO
	.align		4
.L_18083:
        /*0078*/ 	.byte	0x04, 0x17
        /*007a*/ 	.short	(.L_18085 - .L_18084)
.L_18084:
        /*007c*/ 	.word	0x00000000
        /*0080*/ 	.short	0x000e
        /*0082*/ 	.short	0x0060
        /*0084*/ 	.byte	0x00, 0xf0, 0x11, 0x00


	//----- nvinfo : EIATTR_KPARAM_INFO
	.align		4
.L_18085:
        /*0088*/ 	.byte	0x04, 0x17
        /*008a*/ 	.short	(.L_18087 - .L_18086)
.L_18086:
        /*008c*/ 	.word	0x00000000
        /*0090*/ 	.short	0x000d
        /*0092*/ 	.short	0x005c
        /*0094*/ 	.byte	0x00, 0xf0, 0x11, 0x00


	//----- nvinfo : EIATTR_KPARAM_INFO
	.align		4
.L_18087:
        /*0098*/ 	.byte	0x04, 0x17
        /*009a*/ 	.short	(.L_18089 - .L_18088)
.L_18088:
        /*009c*/ 	.word	0x00000000
        /*00a0*/ 	.short	0x000c
        /*00a2*/ 	.short	0x0058
        /*00a4*/ 	.byte	0x00, 0xf0, 0x11, 0x00


	//----- nvinfo : EIATTR_KPARAM_INFO
	.align		4
.L_18089:
        /*00a8*/ 	.byte	0x04, 0x17
        /*00aa*/ 	.short	(.L_18091 - .L_18090)
.L_18090:
        /*00ac*/ 	.word	0x00000000
        /*00b0*/ 	.short	0x000b
        /*00b2*/ 	.short	0x0050
        /*00b4*/ 	.byte	0x00, 0xf5, 0x21, 0x00


	//----- nvinfo : EIATTR_KPARAM_INFO
	.align		4
.L_18091:
        /*00b8*/ 	.byte	0x04, 0x17
        /*00ba*/ 	.short	(.L_18093 - .L_18092)
.L_18092:
        /*00bc*/ 	.word	0x00000000
        /*00c0*/ 	.short	0x000a
        /*00c2*/ 	.short	0x0048
        /*00c4*/ 	.byte	0x00, 0xf0, 0x11, 0x00


	//----- nvinfo : EIATTR_KPARAM_INFO
	.align		4
.L_18093:
        /*00c8*/ 	.byte	0x04, 0x17
        /*00ca*/ 	.short	(.L_18095 - .L_18094)
.L_18094:
        /*00cc*/ 	.word	0x00000000
        /*00d0*/ 	.short	0x0009
        /*00d2*/ 	.short	0x0040
        /*00d4*/ 	.byte	0x00, 0xf5, 0x21, 0x00


	//----- nvinfo : EIATTR_KPARAM_INFO
	.align		4
.L_18095:
        /*00d8*/ 	.byte	0x04, 0x17
        /*00da*/ 	.short	(.L_18097 - .L_18096)
.L_18096:
        /*00dc*/ 	.word	0x00000000
        /*00e0*/ 	.short	0x0008
        /*00e2*/ 	.short	0x0038
        /*00e4*/ 	.byte	0x00, 0xf5, 0x21, 0x00


	//----- nvinfo : EIATTR_KPARAM_INFO
	.align		4
.L_18097:
        /*00e8*/ 	.byte	0x04, 0x17
        /*00ea*/ 	.short	(.L_18099 - .L_18098)
.L_18098:
        /*00ec*/ 	.word	0x00000000
        /*00f0*/ 	.short	0x0007
        /*00f2*/ 	.short	0x0034
        /*00f4*/ 	.byte	0x00, 0xf0, 0x11, 0x00


	//----- nvinfo : EIATTR_KPARAM_INFO
	.align		4
.L_18099:
        /*00f8*/ 	.byte	0x04, 0x17
        /*00fa*/ 	.short	(.L_18101 - .L_18100)
.L_18100:
        /*00fc*/ 	.word	0x00000000
        /*0100*/ 	.short	0x0006
        /*0102*/ 	.short	0x0030
        /*0104*/ 	.byte	0x00, 0xf0, 0x11, 0x00


	//----- nvinfo : EIATTR_KPARAM_INFO
	.align		4
.L_18101:
        /*0108*/ 	.byte	0x04, 0x17
        /*010a*/ 	.short	(.L_18103 - .L_18102)
.L_18102:
        /*010c*/ 	.word	0x00000000
        /*0110*/ 	.short	0x0005
        /*0112*/ 	.short	0x0028
        /*0114*/ 	.byte	0x00, 0xf5, 0x21, 0x00


	//----- nvinfo : EIATTR_KPARAM_INFO
	.align		4
.L_18103:
        /*0118*/ 	.byte	0x04, 0x17
        /*011a*/ 	.short	(.L_18105 - .L_18104)
.L_18104:
        /*011c*/ 	.word	0x00000000
        /*0120*/ 	.short	0x0004
        /*0122*/ 	.short	0x0020
        /*0124*/ 	.byte	0x00, 0xf5, 0x21, 0x00


	//----- nvinfo : EIATTR_KPARAM_INFO
	.align		4
.L_18105:
        /*0128*/ 	.byte	0x04, 0x17
        /*012a*/ 	.short	(.L_18107 - .L_18106)
.L_18106:
        /*012c*/ 	.word	0x00000000
        /*0130*/ 	.short	0x0003
        /*0132*/ 	.short	0x0018
        /*0134*/ 	.byte	0x00, 0xf5, 0x21, 0x00


	//----- nvinfo : EIATTR_KPARAM_INFO
	.align		4
.L_18107:
        /*0138*/ 	.byte	0x04, 0x17
        /*013a*/ 	.short	(.L_18109 - .L_18108)
.L_18108:
        /*013c*/ 	.word	0x00000000
        /*0140*/ 	.short	0x0002
        /*0142*/ 	.short	0x0010
        /*0144*/ 	.byte	0x00, 0xf5, 0x21, 0x00


	//----- nvinfo : EIATTR_KPARAM_INFO
	.align		4
.L_18109:
        /*0148*/ 	.byte	0x04, 0x17
        /*014a*/ 	.short	(.L_18111 - .L_18110)
.L_18110:
        /*014c*/ 	.word	0x00000000
        /*0150*/ 	.short	0x0001
        /*0152*/ 	.short	0x0008
        /*0154*/ 	.byte	0x00, 0xf5, 0x21, 0x00


	//----- nvinfo : EIATTR_KPARAM_INFO
	.align		4
.L_18111:
        /*0158*/ 	.byte	0x04, 0x17
        /*015a*/ 	.short	(.L_18113 - .L_18112)
.L_18112:
        /*015c*/ 	.word	0x00000000
        /*0160*/ 	.short	0x0000
        /*0162*/ 	.short	0x0000
        /*0164*/ 	.byte	0x00, 0xf5, 0x21, 0x00


	//----- nvinfo : EIATTR_SPARSE_MMA_MASK
	.align		4
.L_18113:
        /*0168*/ 	.byte	0x03, 0x50
        /*016a*/ 	.short	0x0000


	//----- nvinfo : EIATTR_MAXREG_COUNT
	.align		4
        /*016c*/ 	.byte	0x03, 0x1b
        /*016e*/ 	.short	0x00ff


	//----- nvinfo : EIATTR_NUM_BARRIERS
	.align		4
        /*0170*/ 	.byte	0x02, 0x4c
        /*0172*/ 	.byte	0x01
	.zero		1


	//----- nvinfo : EIATTR_EXTERNS
	.align		4
        /*0174*/ 	.byte	0x04, 0x0f
        /*0176*/ 	.short	(.L_18115 - .L_18114)


	//   ....[0]....
	.align		4
.L_18114:
        /*0178*/ 	.word	index@(__assertfail)


	//----- nvinfo : EIATTR_MERCURY_ISA_VERSION
	.align		4
.L_18115:
        /*017c*/ 	.byte	0x03, 0x5f
        /*017e*/ 	.short	0x0101


	//----- nvinfo : EIATTR_COOP_GROUP_MASK_REGIDS
	.align		4
        /*0180*/ 	.byte	0x04, 0x29
        /*0182*/ 	.short	(.L_18117 - .L_18116)


	//   ....[0]....
.L_18116:
        /*0184*/ 	.word	0xffffffff


	//   ....[1]....
        /*0188*/ 	.word	0xffffffff


	//   ....[2]....
        /*018c*/ 	.word	0xffffffff


	//   ....[3]....
        /*0190*/ 	.word	0xffffffff


	//   ....[4]....
        /*0194*/ 	.word	0xffffffff


	//   ....[5]....
        /*0198*/ 	.word	0xffffffff


	//   ....[6]....
        /*019c*/ 	.word	0xffffffff


	//   ....[7]....
        /*01a0*/ 	.word	0xffffffff


	//   ....[8]....
        /*01a4*/ 	.word	0xffffffff


	//   ....[9]....
        /*01a8*/ 	.word	0xffffffff


	//   ....[10]....
        /*01ac*/ 	.word	0xffffffff


	//   ....[11]....
        /*01b0*/ 	.word	0xffffffff


	//   ....[12]....
        /*01b4*/ 	.word	0xffffffff


	//   ....[13]....
        /*01b8*/ 	.word	0xffffffff


	//   ....[14]....
        /*01bc*/ 	.word	0xffffffff


	//   ....[15]....
        /*01c0*/ 	.word	0x0500000f


	//   ....[16]....
        /*01c4*/ 	.word	0x0500000f


	//   ....[17]....
        /*01c8*/ 	.word	0x0500000f


	//   ....[18]....
        /*01cc*/ 	.word	0x0500000f


	//----- nvinfo : EIATTR_COOP_GROUP_INSTR_OFFSETS
	.align		4
.L_18117:
        /*01d0*/ 	.byte	0x04, 0x28
        /*01d2*/ 	.short	(.L_18119 - .L_18118)


	//   ....[0]....
.L_18118:
        /*01d4*/ 	.word	0x000003d0


	//   ....[1]....
        /*01d8*/ 	.word	0x000003f0


	//   ....[2]....
        /*01dc*/ 	.word	0x00000410


	//   ....[3]....
        /*01e0*/ 	.word	0x00000430


	//   ....[4]....
        /*01e4*/ 	.word	0x00000530


	//   ....[5]....
        /*01e8*/ 	.word	0x00000550


	//   ....[6]....
        /*01ec*/ 	.word	0x00000580


	//   ....[7]....
        /*01f0*/ 	.word	0x000013d0


	//   ....[8]....
        /*01f4*/ 	.word	0x00001400


	//   ....[9]....
        /*01f8*/ 	.word	0x00001420


	//   ....[10]....
        /*01fc*/ 	.word	0x00001440


	//   ....[11]....
        /*0200*/ 	.word	0x00001460


	//   ....[12]....
        /*0204*/ 	.word	0x000014b0


	//   ....[13]....
        /*0208*/ 	.word	0x000014d0


	//   ....[14]....
        /*020c*/ 	.word	0x000014f0


	//   ....[15]....
        /*0210*/ 	.word	0x000023e0


	//   ....[16]....
        /*0214*/ 	.word	0x00002440


	//   ....[17]....
        /*0218*/ 	.word	0x000024a0


	//   ....[18]....
        /*021c*/ 	.word	0x00002500


	//----- nvinfo : EIATTR_VRC_CTA_INIT_COUNT
	.align		4
.L_18119:
        /*0220*/ 	.byte	0x02, 0x4a
	.zero		1
	.zero		1


	//----- nvinfo : EIATTR_SYSCALL_OFFSETS
	.align		4
        /*0224*/ 	.byte	0x04, 0x46
        /*0226*/ 	.short	(.L_18121 - .L_18120)


	//   ....[0]....
.L_18120:
        /*0228*/ 	.word	0x00000330


	//----- nvinfo : EIATTR_EXIT_INSTR_OFFSETS
	.align		4
.L_18121:
        /*022c*/ 	.byte	0x04, 0x1c
        /*022e*/ 	.short	(.L_18123 - .L_18122)


	//   ....[0]....
.L_18122:
        /*0230*/ 	.word	0x000000d0


	//   ....[1]....
        /*0234*/ 	.word	0x00002200


	//   ....[2]....
        /*0238*/ 	.word	0x00002230


	//   ....[3]....
        /*023c*/ 	.word	0x00002390


	//----- nvinfo : EIATTR_CRS_STACK_SIZE
	.align		4
.L_18123:
        /*0240*/ 	.byte	0x04, 0x1e
        /*0242*/ 	.short	(.L_18125 - .L_18124)
.L_18124:
        /*0244*/ 	.word	0x00000000


	//----- nvinfo : EIATTR_CBANK_PARAM_SIZE
	.align		4
.L_18125:
        /*0248*/ 	.byte	0x03, 0x19
        /*024a*/ 	.short	0x008c


	//----- nvinfo : EIATTR_PARAM_CBANK
	.align		4
        /*024c*/ 	.byte	0x04, 0x0a
        /*024e*/ 	.short	(.L_18127 - .L_18126)
	.align		4
.L_18126:
        /*0250*/ 	.word	index@(.nv.constant0._ZN4vllm25paged_attention_v2_kernelIthLi64ELi16ELi128ELNS_18Fp8KVCacheDataTypeE1ELb0ELi512EEEvPfS2_PT_PKS3_PKT0_S9_ifPKiSB_iPKfiiiSD_SD_iiiii)
        /*0254*/ 	.short	0x0380
        /*0256*/ 	.short	0x008c


	//----- nvinfo : EIATTR_SW_WAR
	.align		4
.L_18127:
        /*0258*/ 	.byte	0x04, 0x36
        /*025a*/ 	.short	(.L_18129 - .L_18128)
.L_18128:
        /*025c*/ 	.word	0x00000008
.L_18129:


//--------------------- .nv.info._ZN4vllm25paged_attention_v2_kernelIthLi32ELi16ELi128ELNS_18Fp8KVCacheDataTypeE1ELb0ELi512EEEvPfS2_PT_PKS3_PKT0_S9_ifPKiSB_iPKfiiiSD_SD_iiiii --------------------------
	.section	.nv.info._ZN4vllm25paged_attention_v2_kernelIthLi32ELi16ELi128ELNS_18Fp8KVCacheDataTypeE1ELb0ELi512EEEvPfS2_PT_PKS3_PKT0_S9_ifPKiSB_iPKfiiiSD_SD_iiiii,"",@"SHT_CUDA_INFO"
	.sectionflags	@""
	.align	4


	//----- nvinfo : EIATTR_CUDA_API_VERSION
	.align		4
        /*0000*/ 	.byte	0x04, 0x37
        /*0002*/ 	.short	(.L_18131 - .L_18130)
.L_18130:
        /*0004*/ 	.word	0x00000082


	//----- nvinfo : EIATTR_KPARAM_INFO
	.align		4
.L_18131:
        /*0008*/ 	.byte	0x04, 0x17
        /*000a*/ 	.short	(.L_18133 - .L_18132)
.L_18132:
        /*000c*/ 	.word	0x00000000
        /*0010*/ 	.short	0x0015
        /*0012*/ 	.short	0x0088
        /*0014*/ 	.byte	0x00, 0xf0, 0x11, 0x00


	//----- nvinfo : EIATTR_KPARAM_INFO
	.align		4
.L_18133:
        /*0018*/ 	.byte	0x04, 0x17
        /*001a*/ 	.short	(.L_18135 - .L_18134)
.L_18134:
        /*001c*/ 	.word	0x00000000
        /*0020*/ 	.short	0x0014
        /*0022*/ 	.short	0x0084
        /*0024*/ 	.byte	0x00, 0xf0, 0x11, 0x00


	//----- nvinfo : EIATTR_KPARAM_INFO
	.align		4
.L_18135:
        /*0028*/ 	.byte	0x04, 0x17
        /*002a*/ 	.short	(.L_18137 - .L_18136)
.L_18136:
        /*002c*/ 	.word	0x00000000
        /*0030*/ 	.short	0x0013
        /*0032*/ 	.short	0x0080
        /*0034*/ 	.byte	0x00, 0xf0, 0x11, 0x00


	//----- nvinfo : EIATTR_KPARAM_INFO
	.align		4
.L_18137:
        /*0038*/ 	.byte	0x04, 0x17
        /*003a*/ 	.short	(.L_18139 - .L_18138)
.L_18138:
        /*003c*/ 	.word	0x00000000
        /*0040*/ 	.short	0x0012
        /*0042*/ 	.short	0x007c
        /*0044*/ 	.byte	0x00, 0xf0, 0x11, 0x00


	//----- nvinfo : EIATTR_KPARAM_INFO
	.align		4
.L_18139:
        /*0048*/ 	.byte	0x04, 0x17
        /*004a*/ 	.short	(.L_18141 - .L_18140)
.L_18140:
        /*004c*/ 	.word	0x00000000
        /*0050*/ 	.short	0x0011
        /*0052*/ 	.short	0x0078
        /*0054*/ 	.byte	0x00, 0xf0, 0x11, 0x00


	//----- nvinfo : EIATTR_KPARAM_INFO
	.align		4
.L_18141:
        /*0058*/ 	.byte	0x04, 0x17
        /*005a*/ 	.short	(.L_18143 - .L_18142)
.L_18142:
        /*005c*/ 	.word	0x00000000
        /*0060*/ 	.short	0x0010
        /*0062*/ 	.short	0x0070
        /*0064*/ 	.byte	0x00, 0xf5, 0x21, 0x00


	//----- nvinfo : EIATTR_KPARAM_INFO
	.align		4
.L_18143:
        /*0068*/ 	.byte	0x04, 0x17
        /*006a*/ 	.short	(.L_18145 - .L_18144)
.L_18144:
        /*006c*/ 	.word	0x00000000
        /*0070*/ 	.short	0x000f
        /*0072*/ 	.short	0x0068
        /*0074*/ 	.byte	0x00, 0xf5, 0x21, 0x00


	//----- nvinfo : EIATTR_KPARAM_INFO
	.align		4
.L_18145:
        /*0078*/ 	.byte	0x04, 0x17
        /*007a*/ 	.short	(.L_18147 - .L_18146)
.L_18146:
        /*007c*/ 	.word	0x00000000
        /*0080*/ 	.short	0x000e
        /*0082*/ 	.short	0x0060
        /*0084*/ 	.byte	0x00, 0xf0, 0x11, 0x00


	//----- nvinfo : EIATTR_KPARAM_INFO
	.align		4
.L_18147:
        /*0088*/ 	.byte	0x04, 0x17
        /*008a*/ 	.short	(.L_18149 - .L_18148)
.L_18148:
        /*008c*/ 	.word	0x00000000
        /*0090*/ 	.short	0x000d
        /*0092*/ 	.short	0x005c
        /*0094*/ 	.byte	0x00, 0xf0, 0x11, 0x00


	//----- nvinfo : EIATTR_KPARAM_INFO
	.align		4
.L_18149:
        /*0098*/ 	.byte	0x04, 0x17
        /*009a*/ 	.short	(.L_18151 - .L_18150)
.L_18150:
        /*009c*/ 	.word	0x00000000
        /*00a0*/ 	.short	0x000c
        /*00a2*/ 	.short	0x0058
        /*00a4*/ 	.byte	0x00, 0xf0, 0x11, 0x00


	//----- nvinfo : EIATTR_KPARAM_INFO
	.align		4
.L_18151:
        /*00a8*/ 	.byte	0x04, 0x17
        /*00aa*/ 	.short	(.L_18153 - .L_18152)
.L_18152:
        /*00ac*/ 	.word	0x00000000
        /*00b0*/ 	.short	0x000b
        /*00b2*/ 	.short	0x0050
        /*00b4*/ 	.byte	0x00, 0xf5, 0x21, 0x00


	//----- nvinfo : EIATTR_KPARAM_INFO
	.align		4
.L_18153:
        /*00b8*/ 	.byte	0x04, 0x17
        /*00ba*/ 	.short	(.L_18155 - .L_18154)
.L_18154:
        /*00bc*/ 	.word	0x00000000
        /*00c0*/ 	.short	0x000a
        /*00c2*/ 	.short	0x0048
        /*00c4*/ 	.byte	0x00, 0xf0, 0x11, 0x00


	//----- nvinfo : EIATTR_KPARAM_INFO
	.align		4
.L_18155:
        /*00c8*/ 	.byte	0x04, 0x17
        /*00ca*/ 	.short	(.L_18157 - .L_18156)
.L_18156:
        /*00cc*/ 	.word	0x00000000
        /*00d0*/ 	.short	0x0009
        /*00d2*/ 	.short	0x0040
        /*00d4*/ 	.byte	0x00, 0xf5, 0x21, 0x00


	//----- nvinfo : EIATTR_KPARAM_INFO
	.align		4
.L_18157:
        /*00d8*/ 	.byte	0x04, 0x17
        /*00da*/ 	.short	(.L_18159 - .L_18158)
.L_18158:
        /*00dc*/ 	.word	0x00000000
        /*00e0*/ 	.short	0x0008
        /*00e2*/ 	.short	0x0038
        /*00e4*/ 	.byte	0x00, 0xf5, 0x21, 0x00


	//----- nvinfo : EIATTR_KPARAM_INFO
	.align		4
.L_18159:
        /*00e8*/ 	.byte	0x04, 0x17
        /*00ea*/ 	.short	(.L_18161 - .L_18160)
.L_18160:
        /*00ec*/ 	.word	0x00000000
        /*00f0*/ 	.short	0x0007
        /*00f2*/ 	.short	0x0034
        /*00f4*/ 	.byte	0x00, 0xf0, 0x11, 0x00


	//----- nvinfo : EIATTR_KPARAM_INFO
	.align		4
.L_18161:
        /*00f8*/ 	.byte	0x04, 0x17
        /*00fa*/ 	.short	(.L_18163 - .L_18162)
.L_18162:
        /*00fc*/ 	.word	0x00000000
        /*0100*/ 	.short	0x0006
        /*0102*/ 	.short	0x0030
        /*0104*/ 	.byte	0x00, 0xf0, 0x11, 0x00


	//----- nvinfo : EIATTR_KPARAM_INFO
	.align		4
.L_18163:
        /*0108*/ 	.byte	0x04, 0x17
        /*010a*/ 	.short	(.L_18165 - .L_18164)
.L_18164:
        /*010c*/ 	.word	0x00000000
        /*0110*/ 	.short	0x0005
        /*0112*/ 	.short	0x0028
        /*0114*/ 	.byte	0x00, 0xf5, 0x21, 0x00


	//----- nvinfo : EIATTR_KPARAM_INFO
	.align		4
.L_18165:
        /*0118*/ 	.byte	0x04, 0x17
        /*011a*/ 	.short	(.L_18167 - .L_18166)
.L_18166:
        /*011c*/ 	.word	0x00000000
        /*0120*/ 	.short	0x0004
        /*0122*/ 	.short	0x0020
        /*0124*/ 	.byte	0x00, 0xf5, 0x21, 0x00


	//----- nvinfo : EIATTR_KPARAM_INFO
	.align		4
.L_18167:
        /*0128*/ 	.byte	0x04, 0x17
        /*012a*/ 	.short	(.L_18169 - .L_18168)
.L_18168:
        /*012c*/ 	.word	0x00000000
        /*0130*/ 	.short	0x0003
        /*0132*/ 	.short	0x0018
        /*0134*/ 	.byte	0x00, 0xf5, 0x21, 0x00


	//----- nvinfo : EIATTR_KPARAM_INFO
	.align		4
.L_18169:
        /*0138*/ 	.byte	0x04, 0x17
        /*013a*/ 	.short	(.L_18171 - .L_18170)
.L_18170:
        /*013c*/ 	.word	0x00000000
        /*0140*/ 	.short	0x0002
        /*0142*/ 	.short	0x0010
        /*0144*/ 	.byte	0x00, 0xf5, 0x21, 0x00


	//----- nvinfo : EIATTR_KPARAM_INFO
	.align		4
.L_18171:
        /*0148*/ 	.byte	0x04, 0x17
        /*014a*/ 	.short	(.L_18173 - .L_18172)
.L_18172:
        /*014c*/ 	.word	0x00000000
        /*0150*/ 	.short	0x0001
        /*0152*/ 	.short	0x0008
        /*0154*/ 	.byte	0x00, 0xf5, 0x21, 0x00


	//----- nvinfo : EIATTR_KPARAM_INFO
	.align		4
.L_18173:
        /*0158*/ 	.byte	0x04, 0x17
        /*015a*/ 	.short	(.L_18175 - .L_18174)
.L_18174:
        /*015c*/ 	.word	0x00000000
        /*0160*/ 	.short	0x0000
        /*0162*/ 	.short	0x0000
        /*0164*/ 	.byte	0x00, 0xf5, 0x21, 0x00


	//----- nvinfo : EIATTR_SPARSE_MMA_MASK
	.align		4
.L_18175:
        /*0168*/ 	.byte	0x03, 0x50
        /*016a*/ 	.short	0x0000


	//----- nvinfo : EIATTR_MAXREG_COUNT
	.align		4
        /*016c*/ 	.byte	0x03, 0x1b
        /*016e*/ 	.short	0x00ff


	//----- nvinfo : EIATTR_NUM_BARRIERS
	.align		4
        /*0170*/ 	.byte	0x02, 0x4c
        /*0172*/ 	.byte	0x01
	.zero		1


	//----- nvinfo : EIATTR_EXTERNS
	.align		4
        /*0174*/ 	.byte	0x04, 0x0f
        /*0176*/ 	.short	(.L_18177 - .L_18176)


	//   ....[0]....
	.align		4
.L_18176:
        /*0178*/ 	.word	index@(__assertfail)


	//----- nvinfo : EIATTR_MERCURY_ISA_VERSION
	.align		4
.L_18177:
        /*017c*/ 	.byte	0x03, 0x5f
        /*017e*/ 	.short	0x0101


	//----- nvinfo : EIATTR_COOP_GROUP_MASK_REGIDS
	.align		4
        /*0180*/ 	.byte	0x04, 0x29
        /*0182*/ 	.short	(.L_18179 - .L_18178)


	//   ....[0]....
.L_18178:
        /*0184*/ 	.word	0xffffffff


	//   ....[1]....
        /*0188*/ 	.word	0xffffffff


	//   ....[2]....
        /*018c*/ 	.word	0xffffffff


	//   ....[3]....
        /*0190*/ 	.word	0xffffffff


	//   ....[4]....
        /*0194*/ 	.word	0xffffffff


	//   ....[5]....
        /*0198*/ 	.word	0xffffffff


	//   ....[6]....
        /*019c*/ 	.word	0xffffffff


	//   ....[7]....
        /*01a0*/ 	.word	0xffffffff


	//   ....[8]....
        /*01a4*/ 	.word	0xffffffff


	//   ....[9]....
        /*01a8*/ 	.word	0xffffffff


	//   ....[10]....
        /*01ac*/ 	.word	0xffffffff


	//   ....[11]....
        /*01b0*/ 	.word	0xffffffff


	//   ....[12]....
        /*01b4*/ 	.word	0xffffffff


	//   ....[13]....
        /*01b8*/ 	.word	0xffffffff


	//   ....[14]....
        /*01bc*/ 	.word	0xffffffff


	//   ....[15]....
        /*01c0*/ 	.word	0x0500000f


	//   ....[16]....
        /*01c4*/ 	.word	0x0500000f


	//   ....[17]....
        /*01c8*/ 	.word	0x0500000f


	//   ....[18]....
        /*01cc*/ 	.word	0x0500000f


	//----- nvinfo : EIATTR_COOP_GROUP_INSTR_OFFSETS
	.align		4
.L_18179:
        /*01d0*/ 	.byte	0x04, 0x28
        /*01d2*/ 	.short	(.L_18181 - .L_18180)


	//   ....[0]....
.L_18180:
        /*01d4*/ 	.word	0x000003d0


	//   ....[1]....
        /*01d8*/ 	.word	0x000003f0


	//   ....[2]....
        /*01dc*/ 	.word	0x00000410


	//   ....[3]....
        /*01e0*/ 	.word	0x00000430


	//   ....[4]....
        /*01e4*/ 	.word	0x00000530


	//   ....[5]....
        /*01e8*/ 	.word	0x00000550


	//   ....[6]....
        /*01ec*/ 	.word	0x00000580


	//   ....[7]....
        /*01f0*/ 	.word	0x000013d0


	//   ....[8]....
        /*01f4*/ 	.word	0x00001400


	//   ....[9]....
        /*01f8*/ 	.word	0x00001420


	//   ....[10]....
        /*01fc*/ 	.word	0x00001440


	//   ....[11]....
        /*0200*/ 	.word	0x00001460


	//   ....[12]....
        /*0204*/ 	.word	0x000014b0


	//   ....[13]....
        /*0208*/ 	.word	0x000014d0


	//   ....[14]....
        /*020c*/ 	.word	0x000014f0


	//   ....[15]....
        /*0210*/ 	.word	0x000022c0


	//   ....[16]....
        /*0214*/ 	.word	0x00002320


	//   ....[17]....
        /*0218*/ 	.word	0x00002380


	//   ....[18]....
        /*021c*/ 	.word	0x000023e0


	//----- nvinfo : EIATTR_VRC_CTA_INIT_COUNT
	.align		4
.L_18181:
        /*0220*/ 	.byte	0x02, 0x4a
	.zero		1
	.zero		1


	//----- nvinfo : EIATTR_SYSCALL_OFFSETS
	.align		4
        /*0224*/ 	.byte	0x04, 0x46
        /*0226*/ 	.short	(.L_18183 - .L_18182)


	//   ....[0]....
.L_18182:
        /*0228*/ 	.word	0x00000330


	//----- nvinfo : EIATTR_EXIT_INSTR_OFFSETS
	.align		4
.L_18183:
        /*022c*/ 	.byte	0x04, 0x1c
        /*022e*/ 	.short	(.L_18185 - .L_18184)


	//   ....[0]....
.L_18184:
        /*0230*/ 	.word	0x000000d0


	//   ....[1]....
        /*0234*/ 	.word	0x00002140


	//   ....[2]....
        /*0238*/ 	.word	0x00002170


	//   ....[3]....
        /*023c*/ 	.word	0x00002270


	//----- nvinfo : EIATTR_CRS_STACK_SIZE
	.align		4
.L_18185:
        /*0240*/ 	.byte	0x04, 0x1e
        /*0242*/ 	.short	(.L_18187 - .L_18186)
.L_18186:
        /*0244*/ 	.word	0x00000000


	//----- nvinfo : EIATTR_CBANK_PARAM_SIZE
	.align		4
.L_18187:
        /*0248*/ 	.byte	0x03, 0x19
        /*024a*/ 	.short	0x008c


	//----- nvinfo : EIATTR_PARAM_CBANK
	.align		4
        /*024c*/ 	.byte	0x04, 0x0a
        /*024e*/ 	.short	(.L_18189 - .L_18188)
	.align		4
.L_18188:
        /*0250*/ 	.word	index@(.nv.constant0._ZN4vllm25paged_attention_v2_kernelIthLi32ELi16ELi128ELNS_18Fp8KVCacheDataTypeE1ELb0ELi512EEEvPfS2_PT_PKS3_PKT0_S9_ifPKiSB_iPKfiiiSD_SD_iiiii)
        /*0254*/ 	.short	0x0380
        /*0256*/ 	.short	0x008c


	//----- nvinfo : EIATTR_SW_WAR
	.align		4
.L_18189:
        /*0258*/ 	.byte	0x04, 0x36
        /*025a*/ 	.short	(.L_18191 - .L_18190)
.L_18190:
        /*025c*/ 	.word	0x00000008
.L_18191:


//--------------------- .nv.info._ZN4vllm25paged_attention_v2_kernelIthLi256ELi16ELi128ELNS_18Fp8KVCacheDataTypeE1ELb1ELi512EEEvPfS2_PT_PKS3_PKT0_S9_ifPKiSB_iPKfiiiSD_SD_iiiii --------------------------
	.section	.nv.info._ZN4vllm25paged_attention_v2_kernelIthLi256ELi16ELi128ELNS_18Fp8KVCacheDataTypeE1ELb1ELi512EEEvPfS2_PT_PKS3_PKT0_S9_ifPKiSB_iPKfiiiSD_SD_iiiii,"",@"SHT_CUDA_INFO"
	.sectionflags	@""
	.align	4


	//----- nvinfo : EIATTR_CUDA_API_VERSION
	.align		4
        /*0000*/ 	.byte	0x04, 0x37
        /*0002*/ 	.short	(.L_18193 - .L_18192)
.L_18192:
        /*0004*/ 	.word	0x00000082


	//----- nvinfo : EIATTR_KPARAM_INFO
	.align		4
.L_18193:
        /*0008*/ 	.byte	0x04, 0x17
        /*000a*/ 	.short	(.L_18195 - .L_18194)
.L_18194:
        /*000c*/ 	.word	0x00000000
        /*0010*/ 	.short	0x0015
        /*0012*/ 	.short	0x0088
        /*0014*/ 	.byte	0x00, 0xf0, 0x11, 0x00


	//----- nvinfo : EIATTR_KPARAM_INFO
	.align		4
.L_18195:
        /*0018*/ 	.byte	0x04, 0x17
        /*001a*/ 	.short	(.L_18197 - .L_18196)
.L_18196:
        /*001c*/ 	.word	0x00000000
        /*0020*/ 	.short	0x0014
        /*0022*/ 	.short	0x0084
        /*0024*/ 	.byte	0x00, 0xf0, 0x11, 0x00


	//----- nvinfo : EIATTR_KPARAM_INFO
	.align		4
.L_18197:
        /*0028*/ 	.byte	0x04, 0x17
        /*002a*/ 	.short	(.L_18199 - .L_18198)
.L_18198:
        /*002c*/ 	.word	0x00000000
        /*0030*/ 	.short	0x0013
        /*0032*/ 	.short	0x0080
        /*0034*/ 	.byte	0x00, 0xf0, 0x11, 0x00


	//----- nvinfo : EIATTR_KPARAM_INFO
	.align		4
.L_18199:
        /*0038*/ 	.byte	0x04, 0x17
        /*003a*/ 	.short	(.L_18201 - .L_18200)
.L_18200:
        /*003c*/ 	.word	0x00000000
        /*0040*/ 	.short	0x0012
        /*0042*/ 	.short	0x007c
        /*0044*/ 	.byte	0x00, 0xf0, 0x11, 0x00


	//----- nvinfo : EIATTR_KPARAM_INFO
	.align		4
.L_18201:
        /*0048*/ 	.byte	0x04, 0x17
        /*004a*/ 	.short	(.L_18203 - .L_18202)
.L_18202:
        /*004c*/ 	.word	0x00000000
        /*0050*/ 	.short	0x0011
        /*0052*/ 	.short	0x0078
        /*0054*/ 	.byte	0x00, 0xf0, 0x11, 0x00


	//----- nvinfo : EIATTR_KPARAM_INFO
	.align		4
.L_18203:
        /*0058*/ 	.byte	0x04, 0x17
        /*005a*/ 	.short	(.L_18205 - .L_18204)
.L_18204:
        /*005c*/ 	.word	0x00000000
        /*0060*/ 	.short	0x0010
        /*0062*/ 	.short	0x0070
        /*0064*/ 	.byte	0x00, 0xf5, 0x21, 0x00


	//----- nvinfo : EIATTR_KPARAM_INFO
	.align		4
.L_18205:
        /*0068*/ 	.byte	0x04, 0x17
        /*006a*/ 	.short	(.L_18207 - .L_18206)
.L_18206:
        /*006c*/ 	.word	0x00000000
        /*0070*/ 	.short	0x000f
        /*0072*/ 	.short	0x0068
        /*0074*/ 	.byte	0x00, 0xf5, 0x21, 0x00


	//----- nvinfo : EIATTR_KPARAM_INFO
	.align		4
.L_18207:
        /*0078*/ 	.byte	0x04, 0x17
        /*007a*/ 	.short	(.L_18209 - .L_18208)
.L_18208:
        /*007c*/ 	.word	0x00000000
        /*0080*/ 	.short	0x000e
        /*0082*/ 	.short	0x0060
        /*0084*/ 	.byte	0x00, 0xf0, 0x11, 0x00


	//----- nvinfo : EIATTR_KPARAM_INFO
	.align		4
.L_18209:
        /*0088*/ 	.byte	0x04, 0x17
        /*008a*/ 	.short	(.L_18211 - .L_18210)
.L_18210:
        /*008c*/ 	.word	0x00000000
        /*0090*/ 	.short	0x000d
        /*0092*/ 	.short	0x005c
        /*0094*/ 	.byte	0x00, 0xf0, 0x11, 0x00


	//----- nvinfo : EIATTR_KPARAM_INFO
	.align		4
.L_18211:
        /*0098*/ 	.byte	0x04, 0x17
        /*009a*/ 	.short	(.L_18213 - .L_18212)
.L_18212:
        /*009c*/ 	.word	0x00000000
        /*00a0*/ 	.short	0x000c
        /*00a2*/ 	.short	0x0058
        /*00a4*/ 	.byte	0x00, 0xf0, 0x11, 0x00


	//----- nvinfo : EIATTR_KPARAM_INFO
	.align		4
.L_18213:
        /*00a8*/ 	.byte	0x04, 0x17
        /*00aa*/ 	.short	(.L_18215 - .L_18214)
.L_18214:
        /*00ac*/ 	.word	0x00000000
        /*00b0*/ 	.short	0x000b
        /*00b2*/ 	.short	0x0050
        /*00b4*/ 	.byte	0x00, 0xf5, 0x21, 0x00


	//----- nvinfo : EIATTR_KPARAM_INFO
	.align		4
.L_18215:
        /*00b8*/ 	.byte	0x04, 0x17
        /*00ba*/ 	.short	(.L_18217 - .L_18216)
.L_18216:
        /*00bc*/ 	.word	0x00000000
        /*00c0*/ 	.short	0x000a
        /*00c2*/ 	.short	0x0048
        /*00c4*/ 	.byte	0x00, 0xf0, 0x11, 0x00


	//----- nvinfo : EIATTR_KPARAM_INFO
	.align		4
.L_18217:
        /*00c8*/ 	.byte	0x04, 0x17
        /*00ca*/ 	.short	(.L_18219 - .L_18218)
.L_18218:
        /*00cc*/ 	.word	0x00000000
        /*00d0*/ 	.short	0x0009
        /*00d2*/ 	.short	0x0040
        /*00d4*/ 	.byte	0x00, 0xf5, 0x21, 0x00


	//----- nvinfo : EIATTR_KPARAM_INFO
	.align		4
.L_18219:
        /*00d8*/ 	.byte	0x04, 0x17
        /*00da*/ 	.short	(.L_18221 - .L_18220)
.L_18220:
        /*00dc*/ 	.word	0x00000000
        /*00e0*/ 	.short	0x0008
        /*00e2*/ 	.short	0x0038
        /*00e4*/ 	.byte	0x00, 0xf5, 0x21, 0x00


	//----- nvinfo : EIATTR_KPARAM_INFO
	.align		4
.L_18221:
        /*00e8*/ 	.byte	0x04, 0x17
        /*00ea*/ 	.short	(.L_18223 - .L_18222)
.L_18222:
        /*00ec*/ 	.word	0x00000000
        /*00f0*/ 	.short	0x0007
        /*00f2*/ 	.short	0x0034
        /*00f4*/ 	.byte	0x00, 0xf0, 0x11, 0x00


	//----- nvinfo : EIATTR_KPARAM_INFO
	.align		4
.L_18223:
        /*00f8*/ 	.byte	0x04, 0x17
        /*00fa*/ 	.short	(.L_18225 - .L_18224)
.L_18224:
        /*00fc*/ 	.word	0x00000000
        /*0100*/ 	.short	0x0006
        /*0102*/ 	.short	0x0030
        /*0104*/ 	.byte	0x00, 0xf0, 0x11, 0x00


	//----- nvinfo : EIATTR_KPARAM_INFO
	.align		4
.L_18225:
        /*0108*/ 	.byte	0x04, 0x17
        /*010a*/ 	.short	(.L_18227 - .L_18226)
.L_18226:
        /*010c*/ 	.word	0x00000000
        /*0110*/ 	.short	0x0005
        /*0112*/ 	.short	0x0028
        /*0114*/ 	.byte	0x00, 0xf5, 0x21, 0x00


	//----- nvinfo : EIATTR_KPARAM_INFO
	.align		4
.L_18227:
        /*0118*/ 	.byte	0x04, 0x17
        /*011a*/ 	.short	(.L_18229 - .L_18228)
.L_18228:
        /*011c*/ 	.word	0x00000000
        /*0120*/ 	.short	0x0004
        /*0122*/ 	.short	0x0020
        /*0124*/ 	.byte	0x00, 0xf5, 0x21, 0x00


	//----- nvinfo : EIATTR_KPARAM_INFO
	.align		4
.L_18229:
        /*0128*/ 	.byte	0x04, 0x17
        /*012a*/ 	.short	(.L_18231 - .L_18230)
.L_18230:
        /*012c*/ 	.word	0x00000000
        /*0130*/ 	.short	0x0003
        /*0132*/ 	.short	0x0018
        /*0134*/ 	.byte	0x00, 0xf5, 0x21, 0x00


	//----- nvinfo : EIATTR_KPARAM_INFO
	.align		4
.L_18231:
        /*0138*/ 	.byte	0x04, 0x17
        /*013a*/ 	.short	(.L_18233 - .L_18232)
.L_18232:
        /*013c*/ 	.word	0x00000000
        /*0140*/ 	.short	0x0002
        /*0142*/ 	.short	0x0010
        /*0144*/ 	.byte	0x00, 0xf5, 0x21, 0x00


	//----- nvinfo : EIATTR_KPARAM_INFO
	.align		4
.L_18233:
        /*0148*/ 	.byte	0x04, 0x17
        /*014a*/ 	.short	(.L_18235 - .L_18234)
.L_18234:
        /*014c*/ 	.word	0x00000000
        /*0150*/ 	.short	0x0001
        /*0152*/ 	.short	0x0008
        /*0154*/ 	.byte	0x00, 0xf5, 0x21, 0x00


	//----- nvinfo : EIATTR_KPARAM_INFO
	.align		4
.L_18235:
        /*0158*/ 	.byte	0x04, 0x17
        /*015a*/ 	.short	(.L_18237 - .L_18236)
.L_18236:
        /*015c*/ 	.word	0x00000000
        /*0160*/ 	.short	0x0000
        /*0162*/ 	.short	0x0000
        /*0164*/ 	.byte	0x00, 0xf5, 0x21, 0x00


	//----- nvinfo : EIATTR_SPARSE_MMA_MASK
	.align		4
.L_18237:
        /*0168*/ 	.byte	0x03, 0x50
        /*016a*/ 	.short	0x0000


	//----- nvinfo : EIATTR_MAXREG_COUNT
	.align		4
        /*016c*/ 	.byte	0x03, 0x1b
        /*016e*/ 	.short	0x00ff


	//----- nvinfo : EIATTR_NUM_BARRIERS
	.align		4
        /*0170*/ 	.byte	0x02, 0x4c
        /*0172*/ 	.byte	0x01
	.zero		1


	//----- nvinfo : EIATTR_EXTERNS
	.align		4
        /*0174*/ 	.byte	0x04, 0x0f
        /*0176*/ 	.short	(.L_18239 - .L_18238)


	//   ....[0]....
	.align		4
.L_18238:
        /*0178*/ 	.word	index@(__assertfail)


	//----- nvinfo : EIATTR_MERCURY_ISA_VERSION
	.align		4
.L_18239:
        /*017c*/ 	.byte	0x03, 0x5f
        /*017e*/ 	.short	0x0101


	//----- nvinfo : EIATTR_COOP_GROUP_MASK_REGIDS
	.align		4
        /*0180*/ 	.byte	0x04, 0x29
        /*0182*/ 	.short	(.L_18241 - .L_18240)


	//   ....[0]....
.L_18240:
        /*0184*/ 	.word	0xffffffff


	//   ....[1]....
        /*0188*/ 	.word	0xffffffff


	//   ....[2]....
        /*018c*/ 	.word	0xffffffff


	//   ....[3]....
        /*0190*/ 	.word	0xffffffff


	//   ....[4]....
        /*0194*/ 	.word	0xffffffff


	//   ....[5]....
        /*0198*/ 	.word	0xffffffff


	//   ....[6]....
        /*019c*/ 	.word	0xffffffff


	//   ....[7]....
        /*01a0*/ 	.word	0xffffffff


	//   ....[8]....
        /*01a4*/ 	.word	0xffffffff


	//   ....[9]....
        /*01a8*/ 	.word	0xffffffff


	//   ....[10]....
        /*01ac*/ 	.word	0xffffffff


	//   ....[11]....
        /*01b0*/ 	.word	0xffffffff


	//   ....[12]....
        /*01b4*/ 	.word	0xffffffff


	//   ....[13]....
        /*01b8*/ 	.word	0xffffffff


	//   ....[14]....
        /*01bc*/ 	.word	0xffffffff


	//   ....[15]....
        /*01c0*/ 	.word	0x0500000f


	//   ....[16]....
        /*01c4*/ 	.word	0x0500000f


	//   ....[17]....
        /*01c8*/ 	.word	0x0500000f


	//   ....[18]....
        /*01cc*/ 	.word	0x0500000f


	//   ....[19]....
        /*01d0*/ 	.word	0x0500000f


	//   ....[20]....
        /*01d4*/ 	.word	0x0500000f


	//   ....[21]....
        /*01d8*/ 	.word	0x0500000f


	//   ....[22]....
        /*01dc*/ 	.word	0x0500000f


	//   ....[23]....
        /*01e0*/ 	.word	0x0500000f


	//   ....[24]....
        /*01e4*/ 	.word	0x0500000f


	//   ....[25]....
        /*01e8*/ 	.word	0x0500000f


	//   ....[26]....
        /*01ec*/ 	.word	0x0500000f


	//   ....[27]....
        /*01f0*/ 	.word	0x0500000f


	//   ....[28]....
        /*01f4*/ 	.word	0x0500000f


	//   ....[29]....
        /*01f8*/ 	.word	0x0500000f


	//   ....[30]....
        /*01fc*/ 	.word	0x0500000f


	//   ....[31]....
        /*0200*/ 	.word	0x0500000f


	//   ....[32]....
        /*0204*/ 	.word	0x0500000f


	//   ....[33]....
        /*0208*/ 	.word	0x0500000f


	//   ....[34]....
        /*020c*/ 	.word	0x0500000f


	//----- nvinfo : EIATTR_COOP_GROUP_INSTR_OFFSETS
	.align		4
.L_18241:
        /*0210*/ 	.byte	0x04, 0x28
        /*0212*/ 	.short	(.L_18243 - .L_18242)


	//   ....[0]....
.L_18242:
        /*0214*/ 	.word	0x00000b60


	//   ....[1]....
        /*0218*/ 	.word	0x00000b80


	//   ....[2]....
        /*021c*/ 	.word	0x00000ba0


	//   ....[3]....
        /*0220*/ 	.word	0x00000bc0


	//   ....[4]....
        /*0224*/ 	.word	0x00000cf0


	//   ....[5]....
        /*0228*/ 	.word	0x00000d10


	//   ....[6]....
        /*022c*/ 	.word	0x00000d30


	//   ....[7]....
        /*0230*/ 	.word	0x00001b70


	//   ....[8]....
        /*0234*/ 	.word	0x00001ba0


	//   ....[9]....
        /*0238*/ 	.word	0x00001bc0


	//   ....[10]....
        /*023c*/ 	.word	0x00001be0


	//   ....[11]....
        /*0240*/ 	.word	0x00001c00


	//   ....[12]....
        /*0244*/ 	.word	0x00001c50


	//   ....[13]....
        /*0248*/ 	.word	0x00001c70


	//   ....[14]....
        /*024c*/ 	.word	0x00001c90


	//   ....[15]....
        /*0250*/ 	.word	0x00003a00


	//   ....[16]....
        /*0254*/ 	.word	0x00003a60


	//   ....[17]....
        /*0258*/ 	.word	0x00003ac0


	//   ....[18]....
        /*025c*/ 	.word	0x00003b20


	//   ....[19]....
        /*0260*/ 	.word	0x00003ba0


	//   ....[20]....
        /*0264*/ 	.word	0x00003be0


	//   ....[21]....
        /*0268*/ 	.word	0x00003c30


	//   ....[22]....
        /*026c*/ 	.word	0x00003c80


	//   ....[23]....
        /*0270*/ 	.word	0x00003cd0


	//   ....[24]....
        /*0274*/ 	.word	0x00003d20


	//   ....[25]....
        /*0278*/ 	.word	0x00003d70


	//   ....[26]....
        /*027c*/ 	.word	0x00003dc0


	//   ....[27]....
        /*0280*/ 	.word	0x00003e10


	//   ....[28]....
        /*0284*/ 	.word	0x00003e60


	//   ....[29]....
        /*0288*/ 	.word	0x00003eb0


	//   ....[30]....
        /*028c*/ 	.word	0x00003f00


	//   ....[31]....
        /*0290*/ 	.word	0x00003f50


	//   ....[32]....
        /*0294*/ 	.word	0x00003fa0


	//   ....[33]....
        /*0298*/ 	.word	0x00003ff0


	//   ....[34]....
        /*029c*/ 	.word	0x00004040


	//----- nvinfo : EIATTR_VRC_CTA_INIT_COUNT
	.align		4
.L_18243:
        /*02a0*/ 	.byte	0x02, 0x4a
	.zero		1
	.zero		1


	//----- nvinfo : EIATTR_SYSCALL_OFFSETS
	.align		4
        /*02a4*/ 	.byte	0x04, 0x46
        /*02a6*/ 	.short	(.L_18245 - .L_18244)


	//   ....[0]....
.L_18244:
        /*02a8*/ 	.word	0x00002b50


	//   ....[1]....
        /*02ac*/ 	.word	0x000039a0


	//----- nvinfo : EIATTR_EXIT_INSTR_OFFSETS
	.align		4
.L_18245:
        /*02b0*/ 	.byte	0x04, 0x1c
        /*02b2*/ 	.short	(.L_18247 - .L_18246)


	//   ....[0]....
.L_18246:
        /*02b4*/ 	.word	0x00000090


	//   ....[1]....
        /*02b8*/ 	.word	0x000035f0


	//   ....[2]....
        /*02bc*/ 	.word	0x00003620


	//   ....[3]....
        /*02c0*/ 	.word	0x000038a0


	//   ....[4]....
        /*02c4*/ 	.word	0x000039b0


	//----- nvinfo : EIATTR_CRS_STACK_SIZE
	.align		4
.L_18247:
        /*02c8*/ 	.byte	0x04, 0x1e
        /*02ca*/ 	.short	(.L_18249 - .L_18248)
.L_18248:
        /*02cc*/ 	.word	0x00000000


	//----- nvinfo : EIATTR_CBANK_PARAM_SIZE
	.align		4
.L_18249:
        /*02d0*/ 	.byte	0x03, 0x19
        /*02d2*/ 	.short	0x008c


	//----- nvinfo : EIATTR_PARAM_CBANK
	.align		4
        /*02d4*/ 	.byte	0x04, 0x0a
        /*02d6*/ 	.short	(.L_18251 - .L_18250)
	.align		4
.L_18250:
        /*02d8*/ 	.word	index@(.nv.constant0._ZN4vllm25paged_attention_v2_kernelIthLi256ELi16ELi128ELNS_18Fp8KVCacheDataTypeE1ELb1ELi512EEEvPfS2_PT_PKS3_PKT0_S9_ifPKiSB_iPKfiiiSD_SD_iiiii)
        /*02dc*/ 	.short	0x0380
        /*02de*/ 	.short	0x008c


	//----- nvinfo : EIATTR_SW_WAR
	.align		4
.L_18251:
        /*02e0*/ 	.byte	0x04, 0x36
        /*02e2*/ 	.short	(.L_18253 - .L_18252)
.L_18252:
        /*02e4*/ 	.word	0x00000008
.L_18253:


//--------------------- .nv.info._ZN4vllm25paged_attention_v2_kernelIthLi192ELi16ELi128ELNS_18Fp8KVCacheDataTypeE1ELb1ELi512EEEvPfS2_PT_PKS3_PKT0_S9_ifPKiSB_iPKfiiiSD_SD_iiiii --------------------------
	.section	.nv.info._ZN4vllm25paged_attention_v2_kernelIthLi192ELi16ELi128ELNS_18Fp8KVCacheDataTypeE1ELb1ELi512EEEvPfS2_PT_PKS3_PKT0_S9_ifPKiSB_iPKfiiiSD_SD_iiiii,"",@"SHT_CUDA_INFO"
	.sectionflags	@""
	.align	4


	//----- nvinfo : EIATTR_CUDA_API_VERSION
	.align		4
        /*0000*/ 	.byte	0x04, 0x37
        /*0002*/ 	.short	(.L_18255 - .L_18254)
.L_18254:
        /*0004*/ 	.word	0x00000082


	//----- nvinfo : EIATTR_KPARAM_INFO
	.align		4
.L_18255:
        /*0008*/ 	.byte	0x04, 0x17
        /*000a*/ 	.short	(.L_18257 - .L_18256)
.L_18256:
        /*000c*/ 	.word	0x00000000
        /*0010*/ 	.short	0x0015
        /*0012*/ 	.short	0x0088
        /*0014*/ 	.byte	0x00, 0xf0, 0x11, 0x00


	//----- nvinfo : EIATTR_KPARAM_INFO
	.align		4
.L_18257:
        /*0018*/ 	.byte	0x04, 0x17
        /*001a*/ 	.short	(.L_18259 - .L_18258)
.L_18258:
        /*001c*/ 	.word	0x00000000
        /*0020*/ 	.short	0x0014
        /*0022*/ 	.short	0x0084
        /*0024*/ 	.byte	0x00, 0xf0, 0x11, 0x00


	//----- nvinfo : EIATTR_KPARAM_INFO
	.align		4
.L_18259:
        /*0028*/ 	.byte	0x04, 0x17
        /*002a*/ 	.short	(.L_18261 - .L_18260)
.L_18260:
        /*002c*/ 	.word	0x00000000
        /*0030*/ 	.short	0x0013
        /*0032*/ 	.short	0x0080
        /*0034*/ 	.byte	0x00, 0xf0, 0x11, 0x00


	//----- nvinfo : EIATTR_KPARAM_INFO
	.align		4
.L_18261:
        /*0038*/ 	.byte	0x04, 0x17
        /*003a*/ 	.short	(.L_18263 - .L_18262)
.L_18262:
        /*003c*/ 	.word	0x00000000
        /*0040*/ 	.short	0x0012
        /*0042*/ 	.short	0x007c
        /*0044*/ 	.byte	0x00, 0xf0, 0x11, 0x00


	//----- nvinfo : EIATTR_KPARAM_INFO
	.align		4
.L_18263:
        /*0048*/ 	.byte	0x04, 0x17
        /*004a*/ 	.short	(.L_18265 - .L_18264)
.L_18264:
        /*004c*/ 	.word	0x00000000
        /*0050*/ 	.short	0x0011
        /*0052*/ 	.short	0x0078
        /*0054*/ 	.byte	0x00, 0xf0, 0x11, 0x00


	//----- nvinfo : EIATTR_KPARAM_INFO
	.align		4
.L_18265:
        /*0058*/ 	.byte	0x04, 0x17
        /*005a*/ 	.short	(.L_18267 - .L_18266)
.L_18266:
        /*005c*/ 	.word	0x00000000
        /*0060*/ 	.short	0x0010
        /*0062*/ 	.short	0x0070
        /*0064*/ 	.byte	0x00, 0xf5, 0x21, 0x00


	//----- nvinfo : EIATTR_KPARAM_INFO
	.align		4
.L_18267:
        /*0068*/ 	.byte	0x04, 0x17
        /*006a*/ 	.short	(.L_18269 - .L_18268)
.L_18268:
        /*006c*/ 	.word	0x00000000
        /*0070*/ 	.short	0x000f
        /*0072*/ 	.short	0x0068
        /*0074*/ 	.byte	0x00, 0xf5, 0x21, 0x00


	//----- nvinfo : EIATTR_KPARAM_INFO
	.align		4
.L_18269:
        /*0078*/ 	.byte	0x04, 0x17
        /*007a*/ 	.short	(.L_18271 - .L_18270)
.L_18270:
        /*007c*/ 	.word	0x00000000
        /*0080*/ 	.short	0x000e
        /*0082*/ 	.short	0x0060
        /*0084*/ 	.byte	0x00, 0xf0, 0x11, 0x00


	//----- nvinfo : EIATTR_KPARAM_INFO
	.align		4
.L_18271:
        /*0088*/ 	.byte	0x04, 0x17
        /*008a*/ 	.short	(.L_18273 - .L_18272)
.L_18272:
        /*008c*/ 	.word	0x00000000
        /*0090*/ 	.short	0x000d
        /*0092*/ 	.short	0x005c
        /*0094*/ 	.byte	0x00, 0xf0, 0x11, 0x00


	//----- nvinfo : EIATTR_KPARAM_INFO
	.align		4
.L_18273:
        /*0098*/ 	.byte	0x04, 0x17
        /*009a*/ 	.short	(.L_18275 - .L_18274)
.L_18274:
        /*009c*/ 	.word	0x00000000
        /*00a0*/ 	.short	0x000c
        /*00a2*/ 	.short	0x0058
        /*00a4*/ 	.byte	0x00, 0xf0, 0x11, 0x00


	//----- nvinfo : EIATTR_KPARAM_INFO
	.align		4
.L_18275:
        /*00a8*/ 	.byte	0x04, 0x17
        /*00aa*/ 	.short	(.L_18277 - .L_18276)
.L_18276:
        /*00ac*/ 	.word	0x00000000
        /*00b0*/ 	.short	0x000b
        /*00b2*/ 	.short	0x0050
        /*00b4*/ 	.byte	0x00, 0xf5, 0x21, 0x00


	//----- nvinfo : EIATTR_KPARAM_INFO
	.align		4
.L_18277:
        /*00b8*/ 	.byte	0x04, 0x17
        /*00ba*/ 	.short	(.L_18279 - .L_18278)
.L_18278:
        /*00bc*/ 	.word	0x00000000
        /*00c0*/ 	.short	0x000a
        /*00c2*/ 	.short	0x0048
        /*00c4*/ 	.byte	0x00, 0xf0, 0x11, 0x00


	//----- nvinfo : EIATTR_KPARAM_INFO
	.align		4
.L_18279:
        /*00c8*/ 	.byte	0x04, 0x17
        /*00ca*/ 	.short	(.L_18281 - .L_18280)
.L_18280:
        /*00cc*/ 	.word	0x00000000
        /*00d0*/ 	.short	0x0009
        /*00d2*/ 	.short	0x0040
        /*00d4*/ 	.byte	0x00, 0xf5, 0x21, 0x00


	//----- nvinfo : EIATTR_KPARAM_INFO
	.align		4
.L_18281:
        /*00d8*/ 	.byte	0x04, 0x17
        /*00da*/ 	.short	(.L_18283 - .L_18282)
.L_18282:
        /*00dc*/ 	.word	0x00000000
        /*00e0*/ 	.short	0x0008
        /*00e2*/ 	.short	0x0038
        /*00e4*/ 	.byte	0x00, 0xf5, 0x21, 0x00


	//----- nvinfo : EIATTR_KPARAM_INFO
	.align		4
.L_18283:
        /*00e8*/ 	.byte	0x04, 0x17
        /*00ea*/ 	.short	(.L_18285 - .L_18284)
.L_18284:
        /*00ec*/ 	.word	0x00000000
        /*00f0*/ 	.short	0x0007
        /*00f2*/ 	.short	0x0034
        /*00f4*/ 	.byte	0x00, 0xf0, 0x11, 0x00


	//----- nvinfo : EIATTR_KPARAM_INFO
	.align		4
.L_18285:
        /*00f8*/ 	.byte	0x04, 0x17
        /*00fa*/ 	.short	(.L_18287 - .L_18286)
.L_18286:
        /*00fc*/ 	.word	0x00000000
        /*0100*/ 	.short	0x0006
        /*0102*/ 	.short	0x0030
        /*0104*/ 	.byte	0x00, 0xf0, 0x11, 0x00


	//----- nvinfo : EIATTR_KPARAM_INFO
	.align		4
.L_18287:
        /*0108*/ 	.byte	0x04, 0x17
        /*010a*/ 	.short	(.L_18289 - .L_18288)
.L_18288:
        /*010c*/ 	.word	0x00000000
        /*0110*/ 	.short	0x0005
        /*0112*/ 	.short	0x0028
        /*0114*/ 	.byte	0x00, 0xf5, 0x21, 0x00


	//----- nvinfo : EIATTR_KPARAM_INFO
	.align		4
.L_18289:
        /*0118*/ 	.byte	0x04, 0x17
        /*011a*/ 	.short	(.L_18291 - .L_18290)
.L_18290:
        /*011c*/ 	.word	0x00000000
        /*0120*/ 	.short	0x0004
        /*0122*/ 	.short	0x0020
        /*0124*/ 	.byte	0x00, 0xf5, 0x21, 0x00


	//----- nvinfo : EIATTR_KPARAM_INFO
	.align		4
.L_18291:
        /*0128*/ 	.byte	0x04, 0x17
        /*012a*/ 	.short	(.L_18293 - .L_18292)
.L_18292:
        /*012c*/ 	.word	0x00000000
        /*0130*/ 	.short	0x0003
        /*0132*/ 	.short	0x0018
        /*0134*/ 	.byte	0x00, 0xf5, 0x21, 0x00


	//----- nvinfo : EIATTR_KPARAM_INFO
	.align		4
.L_18293:
        /*0138*/ 	.byte	0x04, 0x17
        /*013a*/ 	.short	(.L_18295 - .L_18294)
.L_18294:
        /*013c*/ 	.word	0x00000000
        /*0140*/ 	.short	0x0002
        /*0142*/ 	.short	0x0010
        /*0144*/ 	.byte	0x00, 0xf5, 0x21, 0x00


	//----- nvinfo : EIATTR_KPARAM_INFO
	.align		4
.L_18295:
        /*0148*/ 	.byte	0x04, 0x17
        /*014a*/ 	.short	(.L_18297 - .L_18296)
.L_18296:
        /*014c*/ 	.word	0x00000000
        /*0150*/ 	.short	0x0001
        /*0152*/ 	.short	0x0008
        /*0154*/ 	.byte	0x00, 0xf5, 0x21, 0x00


	//----- nvinfo : EIATTR_KPARAM_INFO
	.align		4
.L_18297:
        /*0158*/ 	.byte	0x04, 0x17
        /*015a*/ 	.short	(.L_18299 - .L_18298)
.L_18298:
        /*015c*/ 	.word	0x00000000
        /*0160*/ 	.short	0x0000
        /*0162*/ 	.short	0x0000
        /*0164*/ 	.byte	0x00, 0xf5, 0x21, 0x00


	//----- nvinfo : EIATTR_SPARSE_MMA_MASK
	.align		4
.L_18299:
        /*0168*/ 	.byte	0x03, 0x50
        /*016a*/ 	.short	0x0000


	//----- nvinfo : EIATTR_MAXREG_COUNT
	.align		4
        /*016c*/ 	.byte	0x03, 0x1b
        /*016e*/ 	.short	0x00ff


	//----- nvinfo : EIATTR_NUM_BARRIERS
	.align		4
        /*0170*/ 	.byte	0x02, 0x4c
        /*0172*/ 	.byte	0x01
	.zero		1


	//----- nvinfo : EIATTR_EXTERNS
	.align		4
        /*0174*/ 	.byte	0x04, 0x0f
        /*0176*/ 	.short	(.L_18301 - .L_18300)


	//   ....[0]....
	.align		4
.L_18300:
        /*0178*/ 	.word	index@(__assertfail)


	//----- nvinfo : EIATTR_MERCURY_ISA_VERSION
	.align		4
.L_18301:
        /*017c*/ 	.byte	0x03, 0x5f
        /*017e*/ 	.short	0x0101


	//----- nvinfo : EIATTR_COOP_GROUP_MASK_REGIDS
	.align		4
        /*0180*/ 	.byte	0x04, 0x29
        /*0182*/ 	.short	(.L_18303 - .L_18302)


	//   ....[0]....
.L_18302:
        /*0184*/ 	.word	0xffffffff


	//   ....[1]....
        /*0188*/ 	.word	0xffffffff


	//   ....[2]....
        /*018c*/ 	.word	0xffffffff


	//   ....[3]....
        /*0190*/ 	.word	0xffffffff


	//   ....[4]....
        /*0194*/ 	.word	0xffffffff


	//   ....[5]....
        /*0198*/ 	.word	0xffffffff


	//   ....[6]....
        /*019c*/ 	.word	0xffffffff


	//   ....[7]....
        /*01a0*/ 	.word	0xffffffff


	//   ....[8]....
        /*01a4*/ 	.word	0xffffffff


	//   ....[9]....
        /*01a8*/ 	.word	0xffffffff


	//   ....[10]....
        /*01ac*/ 	.word	0xffffffff


	//   ....[11]....
        /*01b0*/ 	.word	0xffffffff


	//   ....[12]....
        /*01b4*/ 	.word	0xffffffff


	//   ....[13]....
        /*01b8*/ 	.word	0xffffffff


	//   ....[14]....
        /*01bc*/ 	.word	0xffffffff


	//   ....[15]....
        /*01c0*/ 	.word	0x0500000f


	//   ....[16]....
        /*01c4*/ 	.word	0x0500000f


	//   ....[17]....
        /*01c8*/ 	.word	0x0500000f


	//   ....[18]....
        /*01cc*/ 	.word	0x0500000f


	//   ....[19]....
        /*01d0*/ 	.word	0x0500000f


	//   ....[20]....
        /*01d4*/ 	.word	0x0500000f


	//   ....[21]....
        /*01d8*/ 	.word	0x0500000f


	//   ....[22]....
        /*01dc*/ 	.word	0x0500000f


	//   ....[23]....
        /*01e0*/ 	.word	0x0500000f


	//   ....[24]....
        /*01e4*/ 	.word	0x0500000f


	//   ....[25]....
        /*01e8*/ 	.word	0x0500000f


	//   ....[26]....
        /*01ec*/ 	.word	0x0500000f


	//   ....[27]....
        /*01f0*/ 	.word	0x0500000f


	//   ....[28]....
        /*01f4*/ 	.word	0x0500000f


	//   ....[29]....
        /*01f8*/ 	.word	0x0500000f


	//   ....[30]....
        /*01fc*/ 	.word	0x0500000f


	//----- nvinfo : EIATTR_COOP_GROUP_INSTR_OFFSETS
	.align		4
.L_18303:
        /*0200*/ 	.byte	0x04, 0x28
        /*0202*/ 	.short	(.L_18305 - .L_18304)


	//   ....[0]....
.L_18304:
        /*0204*/ 	.word	0x00000b70


	//   ....[1]....
        /*0208*/ 	.word	0x00000b90


	//   ....[2]....
        /*020c*/ 	.word	0x00000bb0


	//   ....[3]....
        /*0210*/ 	.word	0x00000bd0


	//   ....[4]....
        /*0214*/ 	.word	0x00000d00


	//   ....[5]....
        /*0218*/ 	.word	0x00000d20


	//   ....[6]....
        /*021c*/ 	.word	0x00000d40


	//   ....[7]....
        /*0220*/ 	.word	0x00001b80


	//   ....[8]....
        /*0224*/ 	.word	0x00001bb0


	//   ....[9]....
        /*0228*/ 	.word	0x00001bd0


	//   ....[10]....
        /*022c*/ 	.word	0x00001bf0


	//   ....[11]....
        /*0230*/ 	.word	0x00001c10


	//   ....[12]....
        /*0234*/ 	.word	0x00001c60


	//   ....[13]....
        /*0238*/ 	.word	0x00001c80


	//   ....[14]....
        /*023c*/ 	.word	0x00001ca0


	//   ....[15]....
        /*0240*/ 	.word	0x00003720


	//   ....[16]....
        /*0244*/ 	.word	0x00003780


	//   ....[17]....
        /*0248*/ 	.word	0x000037e0


	//   ....[18]....
        /*024c*/ 	.word	0x00003840


	//   ....[19]....
        /*0250*/ 	.word	0x000038c0


	//   ....[20]....
        /*0254*/ 	.word	0x00003900


	//   ....[21]....
        /*0258*/ 	.word	0x00003950


	//   ....[22]....
        /*025c*/ 	.word	0x000039a0


	//   ....[23]....
        /*0260*/ 	.word	0x000039f0


	//   ....[24]....
        /*0264*/ 	.word	0x00003a40


	//   ....[25]....
        /*0268*/ 	.word	0x00003a90


	//   ....[26]....
        /*026c*/ 	.word	0x00003ae0


	//   ....[27]....
        /*0270*/ 	.word	0x00003b30


	//   ....[28]....
        /*0274*/ 	.word	0x00003b80


	//   ....[29]....
        /*0278*/ 	.word	0x00003bd0


	//   ....[30]....
        /*027c*/ 	.word	0x00003c20


	//----- nvinfo : EIATTR_VRC_CTA_INIT_COUNT
	.align		4
.L_18305:
        /*0280*/ 	.byte	0x02, 0x4a
	.zero		1
	.zero		1


	//----- nvinfo : EIATTR_SYSCALL_OFFSETS
	.align		4
        /*0284*/ 	.byte	0x04, 0x46
        /*0286*/ 	.short	(.L_18307 - .L_18306)


	//   ....[0]....
.L_18306:
        /*0288*/ 	.word	0x00002b60


	//   ....[1]....
        /*028c*/ 	.word	0x000036c0


	//----- nvinfo : EIATTR_EXIT_INSTR_OFFSETS
	.align		4
.L_18307:
        /*0290*/ 	.byte	0x04, 0x1c
        /*0292*/ 	.short	(.L_18309 - .L_18308)


	//   ....[0]....
.L_18308:
        /*0294*/ 	.word	0x00000090


	//   ....[1]....
        /*0298*/ 	.word	0x00003390


	//   ....[2]....
        /*029c*/ 	.word	0x000033c0


	//   ....[3]....
        /*02a0*/ 	.word	0x000035c0


	//   ....[4]....
        /*02a4*/ 	.word	0x000036d0


	//----- nvinfo : EIATTR_CRS_STACK_SIZE
	.align		4
.L_18309:
        /*02a8*/ 	.byte	0x04, 0x1e
        /*02aa*/ 	.short	(.L_18311 - .L_18310)
.L_18310:
        /*02ac*/ 	.word	0x00000000


	//----- nvinfo : EIATTR_CBANK_PARAM_SIZE
	.align		4
.L_18311:
        /*02b0*/ 	.byte	0x03, 0x19
        /*02b2*/ 	.short	0x008c


	//----- nvinfo : EIATTR_PARAM_CBANK
	.align		4
        /*02b4*/ 	.byte	0x04, 0x0a
        /*02b6*/ 	.short	(.L_18313 - .L_18312)
	.align		4
.L_18312:
        /*02b8*/ 	.word	index@(.nv.constant0._ZN4vllm25paged_attention_v2_kernelIthLi192ELi16ELi128ELNS_18Fp8KVCacheDataTypeE1ELb1ELi512EEEvPfS2_PT_PKS3_PKT0_S9_ifPKiSB_iPKfiiiSD_SD_iiiii)
        /*02bc*/ 	.short	0x0380
        /*02be*/ 	.short	0x008c


	//----- nvinfo : EIATTR_SW_WAR
	.align		4
.L_18313:
        /*02c0*/ 	.byte	0x04, 0x36
        /*02c2*/ 	.short	(.L_18315 - .L_18314)
.L_18314:
        /*02c4*/ 	.word	0x00000008
.L_18315:


//--------------------- .nv.info._ZN4vllm25paged_attention_v2_kernelIthLi128ELi16ELi128ELNS_18Fp8KVCacheDataTypeE1ELb1ELi512EEEvPfS2_PT_PKS3_PKT0_S9_ifPKiSB_iPKfiiiSD_SD_iiiii --------------------------
	.section	.nv.info._ZN4vllm25paged_attention_v2_kernelIthLi128ELi16ELi128ELNS_18Fp8KVCacheDataTypeE1ELb1ELi512EEEvPfS2_PT_PKS3_PKT0_S9_ifPKiSB_iPKfiiiSD_SD_iiiii,"",@"SHT_CUDA_INFO"
	.sectionflags	@""
	.align	4


	//----- nvinfo : EIATTR_CUDA_API_VERSION
	.align		4
        /*0000*/ 	.byte	0x04, 0x37
        /*0002*/ 	.short	(.L_18317 - .L_18316)
.L_18316:
        /*0004*/ 	.word	0x00000082


	//----- nvinfo : EIATTR_KPARAM_INFO
	.align		4
.L_18317:
        /*0008*/ 	.byte	0x04, 0x17
        /*000a*/ 	.short	(.L_18319 - .L_18318)
.L_18318:
        /*000c*/ 	.word	0x00000000
        /*0010*/ 	.short	0x0015
        /*0012*/ 	.short	0x0088
        /*0014*/ 	.byte	0x00, 0xf0, 0x11, 0x00


	//----- nvinfo : EIATTR_KPARAM_INFO
	.align		4
.L_18319:
        /*0018*/ 	.byte	0x04, 0x17
        /*001a*/ 	.short	(.L_18321 - .L_18320)
.L_18320:
        /*001c*/ 	.word	0x00000000
        /*0020*/ 	.short	0x0014
        /*0022*/ 	.short	0x0084
        /*0024*/ 	.byte	0x00, 0xf0, 0x11, 0x00


	//----- nvinfo : EIATTR_KPARAM_INFO
	.align		4
.L_18321:
        /*0028*/ 	.byte	0x04, 0x17
        /*002a*/ 	.short	(.L_18323 - .L_18322)
.L_18322:
        /*002c*/ 	.word	0x00000000
        /*0030*/ 	.short	0x0013
        /*0032*/ 	.short	0x0080
        /*0034*/ 	.byte	0x00, 0xf0, 0x11, 0x00


	//----- nvinfo : EIATTR_KPARAM_INFO
	.align		4
.L_18323:
        /*0038*/ 	.byte	0x04, 0x17
        /*003a*/ 	.short	(.L_18325 - .L_18324)
.L_18324:
        /*003c*/ 	.word	0x00000000
        /*0040*/ 	.short	0x0012
        /*0042*/ 	.short	0x007c
        /*0044*/ 	.byte	0x00, 0xf0, 0x11, 0x00


	//----- nvinfo : EIATTR_KPARAM_INFO
	.align		4
.L_18325:
        /*0048*/ 	.byte	0x04, 0x17
        /*004a*/ 	.short	(.L_18327 - .L_18326)
.L_18326:
        /*004c*/ 	.word	0x00000000
        /*0050*/ 	.short	0x0011
        /*0052*/ 	.short	0x0078
        /*0054*/ 	.byte	0x00, 0xf0, 0x11, 0x00


	//----- nvinfo : EIATTR_KPARAM_INFO
	.align		4
.L_18327:
        /*0058*/ 	.byte	0x04, 0x17
        /*005a*/ 	.short	(.L_18329 - .L_18328)
.L_18328:
        /*005c*/ 	.word	0x00000000
        /*0060*/ 	.short	0x0010
        /*0062*/ 	.short	0x0070
        /*0064*/ 	.byte	0x00, 0xf5, 0x21, 0x00


	//----- nvinfo : EIATTR_KPARAM_INFO
	.align		4
.L_18329:
        /*0068*/ 	.byte	0x04, 0x17
        /*006a*/ 	.short	(.L_18331 - .L_18330)
.L_18330:
        /*006c*/ 	.word	0x00000000
        /*0070*/ 	.short	0x000f
        /*0072*/ 	.short	0x0068
        /*0074*/ 	.byte	0x00, 0xf5, 0x21, 0x00


	//----- nvinfo : EIATTR_KPARAM_INFO
	.align		4
.L_18331:
        /*0078*/ 	.byte	0x04, 0x17
        /*007a*/ 	.short	(.L_18333 - .L_18332)
.L_18332:
        /*007c*/ 	.word	0x00000000
        /*0080*/ 	.short	0x000e
        /*0082*/ 	.short	0x0060
        /*0084*/ 	.byte	0x00, 0xf0, 0x11, 0x00


	//----- nvinfo : EIATTR_KPARAM_INFO
	.align		4
.L_18333:
        /*0088*/ 	.byte	0x04, 0x17
        /*008a*/ 	.short	(.L_18335 - .L_18334)
.L_18334:
        /*008c*/ 	.word	0x00000000
        /*0090*/ 	.short	0x000d
        /*0092*/ 	.short	0x005c
        /*0094*/ 	.byte	0x00, 0xf0, 0x11, 0x00


	//----- nvinfo : EIATTR_KPARAM_INFO
	.align		4
.L_18335:
        /*0098*/ 	.byte	0x04, 0x17
        /*009a*/ 	.short	(.L_18337 - .L_18336)
.L_18336:
        /*009c*/ 	.word	0x00000000
        /*00a0*/ 	.short	0x000c
        /*00a2*/ 	.short	0x0058
        /*00a4*/ 	.byte	0x00, 0xf0, 0x11, 0x00


	//----- nvinfo : EIATTR_KPARAM_INFO
	.align		4
.L_18337:
        /*00a8*/ 	.byte	0x04, 0x17
        /*00aa*/ 	.short	(.L_18339 - .L_18338)
.L_18338:
        /*00ac*/ 	.word	0x00000000
        /*00b0*/ 	.short	0x000b
        /*00b2*/ 	.short	0x0050
        /*00b4*/ 	.byte	0x00, 0xf5, 0x21, 0x00


	//----- nvinfo : EIATTR_KPARAM_INFO
	.align		4
.L_18339:
        /*00b8*/ 	.byte	0x04, 0x17
        /*00ba*/ 	.short	(.L_18341 - .L_18340)
.L_18340:
        /*00bc*/ 	.word	0x00000000
        /*00c0*/ 	.short	0x000a
        /*00c2*/ 	.short	0x0048
        /*00c4*/ 	.byte	0x00, 0xf0, 0x11, 0x00


	//----- nvinfo : EIATTR_KPARAM_INFO
	.align		4
.L_18341:
        /*00c8*/ 	.byte	0x04, 0x17
        /*00ca*/ 	.short	(.L_18343 - .L_18342)
.L_18342:
        /*00cc*/ 	.word	0x00000000
        /*00d0*/ 	.short	0x0009
        /*00d2*/ 	.short	0x0040
        /*00d4*/ 	.byte	0x00, 0xf5, 0x21, 0x00


	//----- nvinfo : EIATTR_KPARAM_INFO
	.align		4
.L_18343:
        /*00d8*/ 	.byte	0x04, 0x17
        /*00da*/ 	.short	(.L_18345 - .L_18344)
.L_18344:
        /*00dc*/ 	.word	0x00000000
        /*00e0*/ 	.short	0x0008
        /*00e2*/ 	.short	0x0038
        /*00e4*/ 	.byte	0x00, 0xf5, 0x21, 0x00


	//----- nvinfo : EIATTR_KPARAM_INFO
	.align		4
.L_18345:
        /*00e8*/ 	.byte	0x04, 0x17
        /*00ea*/ 	.short	(.L_18347 - .L_18346)
.L_18346:
        /*00ec*/ 	.word	0x00000000
        /*00f0*/ 	.short	0x0007
        /*00f2*/ 	.short	0x0034
        /*00f4*/ 	.byte	0x00, 0xf0, 0x11, 0x00


	//----- nvinfo : EIATTR_KPARAM_INFO
	.align		4
.L_18347:
        /*00f8*/ 	.byte	0x04, 0x17
        /*00fa*/ 	.short	(.L_18349 - .L_18348)
.L_18348:
        /*00fc*/ 	.word	0x00000000
        /*0100*/ 	.short	0x0006
        /*0102*/ 	.short	0x0030
        /*0104*/ 	.byte	0x00, 0xf0, 0x11, 0x00


	//----- nvinfo : EIATTR_KPARAM_INFO
	.align		4
.L_18349:
        /*0108*/ 	.byte	0x04, 0x17
        /*010a*/ 	.short	(.L_18351 - .L_18350)
.L_18350:
        /*010c*/ 	.word	0x00000000
        /*0110*/ 	.short	0x0005
        /*0112*/ 	.short	0x0028
        /*0114*/ 	.byte	0x00, 0xf5, 0x21, 0x00


	//----- nvinfo : EIATTR_KPARAM_INFO
	.align		4
.L_18351:
        /*0118*/ 	.byte	0x04, 0x17
        /*011a*/ 	.short	(.L_18353 - .L_18352)
.L_18352:
        /*011c*/ 	.word	0x00000000
        /*0120*/ 	.short	0x0004
        /*0122*/ 	.short	0x0020
        /*0124*/ 	.byte	0x00, 0xf5, 0x21, 0x00


	//----- nvinfo : EIATTR_KPARAM_INFO
	.align		4
.L_18353:
        /*0128*/ 	.byte	0x04, 0x17
        /*012a*/ 	.short	(.L_18355 - .L_18354)
.L_18354:
        /*012c*/ 	.word	0x00000000
        /*0130*/ 	.short	0x0003
        /*0132*/ 	.short	0x0018
        /*0134*/ 	.byte	0x00, 0xf5, 0x21, 0x00


	//----- nvinfo : EIATTR_KPARAM_INFO
	.align		4
.L_18355:
        /*0138*/ 	.byte	0x04, 0x17
        /*013a*/ 	.short	(.L_18357 - .L_18356)
.L_18356:
        /*013c*/ 	.word	0x00000000
        /*0140*/ 	.short	0x0002
        /*0142*/ 	.short	0x0010
        /*0144*/ 	.byte	0x00, 0xf5, 0x21, 0x00


	//----- nvinfo : EIATTR_KPARAM_INFO
	.align		4
.L_18357:
        /*0148*/ 	.byte	0x04, 0x17
        /*014a*/ 	.short	(.L_18359 - .L_18358)
.L_18358:
        /*014c*/ 	.word	0x00000000
        /*0150*/ 	.short	0x0001
        /*0152*/ 	.short	0x0008
        /*0154*/ 	.byte	0x00, 0xf5, 0x21, 0x00


	//----- nvinfo : EIATTR_KPARAM_INFO
	.align		4
.L_18359:
        /*0158*/ 	.byte	0x04, 0x17
        /*015a*/ 	.short	(.L_18361 - .L_18360)
.L_18360:
        /*015c*/ 	.word	0x00000000
        /*0160*/ 	.short	0x0000
        /*0162*/ 	.short	0x0000
        /*0164*/ 	.byte	0x00, 0xf5, 0x21, 0x00


	//----- nvinfo : EIATTR_SPARSE_MMA_MASK
	.align		4
.L_18361:
        /*0168*/ 	.byte	0x03, 0x50
        /*016a*/ 	.short	0x0000


	//----- nvinfo : EIATTR_MAXREG_COUNT
	.align		4
        /*016c*/ 	.byte	0x03, 0x1b
        /*016e*/ 	.short	0x00ff


	//----- nvinfo : EIATTR_NUM_BARRIERS
	.align		4
        /*0170*/ 	.byte	0x02, 0x4c
        /*0172*/ 	.byte	0x01
	.zero		1


	//----- nvinfo : EIATTR_EXTERNS
	.align		4
        /*0174*/ 	.byte	0x04, 0x0f
        /*0176*/ 	.short	(.L_18363 - .L_18362)


	//   ....[0]....
	.align		4
.L_18362:
        /*0178*/ 	.word	index@(__assertfail)


	//----- nvinfo : EIATTR_MERCURY_ISA_VERSION
	.align		4
.L_18363:
        /*017c*/ 	.byte	0x03, 0x5f
        /*017e*/ 	.short	0x0101


	//----- nvinfo : EIATTR_COOP_GROUP_MASK_REGIDS
	.align		4
        /*0180*/ 	.byte	0x04, 0x29
        /*0182*/ 	.short	(.L_18365 - .L_18364)


	//   ....[0]....
.L_18364:
        /*0184*/ 	.word	0xffffffff


	//   ....[1]....
        /*0188*/ 	.word	0xffffffff


	//   ....[2]....
        /*018c*/ 	.word	0xffffffff


	//   ....[3]....
        /*0190*/ 	.word	0xffffffff


	//   ....[4]....
        /*0194*/ 	.word	0xffffffff


	//   ....[5]....
        /*0198*/ 	.word	0xffffffff


	//   ....[6]....
        /*019c*/ 	.word	0xffffffff


	//   ....[7]....
        /*01a0*/ 	.word	0xffffffff


	//   ....[8]....
        /*01a4*/ 	.word	0xffffffff


	//   ....[9]....
        /*01a8*/ 	.word	0xffffffff


	//   ....[10]....
        /*01ac*/ 	.word	0xffffffff


	//   ....[11]....
        /*01b0*/ 	.word	0xffffffff


	//   ....[12]....
        /*01b4*/ 	.word	0xffffffff


	//   ....[13]....
        /*01b8*/ 	.word	0xffffffff


	//   ....[14]....
        /*01bc*/ 	.word	0xffffffff


	//   ....[15]....
        /*01c0*/ 	.word	0x0500000f


	//   ....[16]....
        /*01c4*/ 	.word	0x0500000f


	//   ....[17]....
        /*01c8*/ 	.word	0x0500000f


	//   ....[18]....
        /*01cc*/ 	.word	0x0500000f


	//   ....[19]....
        /*01d0*/ 	.word	0x0500000f


	//   ....[20]....
        /*01d4*/ 	.word	0x0500000f


	//   ....[21]....
        /*01d8*/ 	.word	0x0500000f


	//   ....[22]....
        /*01dc*/ 	.word	0x0500000f


	//   ....[23]....
        /*01e0*/ 	.word	0x0500000f


	//   ....[24]....
        /*01e4*/ 	.word	0x0500000f


	//   ....[25]....
        /*01e8*/ 	.word	0x0500000f


	//   ....[26]....
        /*01ec*/ 	.word	0x0500000f


	//----- nvinfo : EIATTR_COOP_GROUP_INSTR_OFFSETS
	.align		4
.L_18365:
        /*01f0*/ 	.byte	0x04, 0x28
        /*01f2*/ 	.short	(.L_18367 - .L_18366)


	//   ....[0]....
.L_18366:
        /*01f4*/ 	.word	0x00000b70


	//   ....[1]....
        /*01f8*/ 	.word	0x00000b90


	//   ....[2]....
        /*01fc*/ 	.word	0x00000bb0


	//   ....[3]....
        /*0200*/ 	.word	0x00000bd0


	//   ....[4]....
        /*0204*/ 	.word	0x00000d00


	//   ....[5]....
        /*0208*/ 	.word	0x00000d20


	//   ....[6]....
        /*020c*/ 	.word	0x00000d40


	//   ....[7]....
        /*0210*/ 	.word	0x00001b80


	//   ....[8]....
        /*0214*/ 	.word	0x00001bb0


	//   ....[9]....
        /*0218*/ 	.word	0x00001bd0


	//   ....[10]....
        /*021c*/ 	.word	0x00001bf0


	//   ....[11]....
        /*0220*/ 	.word	0x00001c10


	//   ....[12]....
        /*0224*/ 	.word	0x00001c60


	//   ....[13]....
        /*0228*/ 	.word	0x00001c80


	//   ....[14]....
        /*022c*/ 	.word	0x00001ca0


	//   ....[15]....
        /*0230*/ 	.word	0x00003510


	//   ....[16]....
        /*0234*/ 	.word	0x00003570


	//   ....[17]....
        /*0238*/ 	.word	0x000035d0


	//   ....[18]....
        /*023c*/ 	.word	0x00003630


	//   ....[19]....
        /*0240*/ 	.word	0x000036b0


	//   ....[20]....
        /*0244*/ 	.word	0x000036f0


	//   ....[21]....
        /*0248*/ 	.word	0x00003740


	//   ....[22]....
        /*024c*/ 	.word	0x00003790


	//   ....[23]....
        /*0250*/ 	.word	0x000037e0


	//   ....[24]....
        /*0254*/ 	.word	0x00003830


	//   ....[25]....
        /*0258*/ 	.word	0x00003880


	//   ....[26]....
        /*025c*/ 	.word	0x000038d0


	//----- nvinfo : EIATTR_VRC_CTA_INIT_COUNT
	.align		4
.L_18367:
        /*0260*/ 	.byte	0x02, 0x4a
	.zero		1
	.zero		1


	//----- nvinfo : EIATTR_SYSCALL_OFFSETS
	.align		4
        /*0264*/ 	.byte	0x04, 0x46
        /*0266*/ 	.short	(.L_18369 - .L_18368)


	//   ....[0]....
.L_18368:
        /*0268*/ 	.word	0x00002b60


	//   ....[1]....
        /*026c*/ 	.word	0x000034b0


	//----- nvinfo : EIATTR_EXIT_INSTR_OFFSETS
	.align		4
.L_18369:
        /*0270*/ 	.byte	0x04, 0x1c
        /*0272*/ 	.short	(.L_18371 - .L_18370)


	//   ....[0]....
.L_18370:
        /*0274*/ 	.word	0x00000090


	//   ....[1]....
        /*0278*/ 	.word	0x00003200


	//   ....[2]....
        /*027c*/ 	.word	0x00003230


	//   ....[3]....
        /*0280*/ 	.word	0x000033b0


	//   ....[4]....
        /*0284*/ 	.word	0x000034c0


	//----- nvinfo : EIATTR_CRS_STACK_SIZE
	.align		4
.L_18371:
        /*0288*/ 	.byte	0x04, 0x1e
        /*028a*/ 	.short	(.L_18373 - .L_18372)
.L_18372:
        /*028c*/ 	.word	0x00000000


	//----- nvinfo : EIATTR_CBANK_PARAM_SIZE
	.align		4
.L_18373:
        /*0290*/ 	.byte	0x03, 0x19
        /*0292*/ 	.short	0x008c


	//----- nvinfo : EIATTR_PARAM_CBANK
	.align		4
        /*0294*/ 	.byte	0x04, 0x0a
        /*0296*/ 	.short	(.L_18375 - .L_18374)
	.align		4
.L_18374:
        /*0298*/ 	.word	index@(.nv.constant0._ZN4vllm25paged_attention_v2_kernelIthLi128ELi16ELi128ELNS_18Fp8KVCacheDataTypeE1ELb1ELi512EEEvPfS2_PT_PKS3_PKT0_S9_ifPKiSB_iPKfiiiSD_SD_iiiii)
        /*029c*/ 	.short	0x0380
        /*029e*/ 	.short	0x008c


	//----- nvinfo : EIATTR_SW_WAR
	.align		4
.L_18375:
        /*02a0*/ 	.byte	0x04, 0x36
        /*02a2*/ 	.short	(.L_18377 - .L_18376)
.L_18376:
        /*02a4*/ 	.word	0x00000008
.L_18377:


//--------------------- .nv.info._ZN4vllm25paged_attention_v2_kernelIthLi120ELi16ELi128ELNS_18Fp8KVCacheDataTypeE1ELb1ELi512EEEvPfS2_PT_PKS3_PKT0_S9_ifPKiSB_iPKfiiiSD_SD_iiiii --------------------------
	.section	.nv.info._ZN4vllm25paged_attention_v2_kernelIthLi120ELi16ELi128ELNS_18Fp8KVCacheDataTypeE1ELb1ELi512EEEvPfS2_PT_PKS3_PKT0_S9_ifPKiSB_iPKfiiiSD_SD_iiiii,"",@"SHT_CUDA_INFO"
	.sectionflags	@""
	.align	4


	//----- nvinfo : EIATTR_CUDA_API_VERSION
	.align		4
        /*0000*/ 	.byte	0x04, 0x37
        /*0002*/ 	.short	(.L_18379 - .L_18378)
.L_18378:
        /*0004*/ 	.word	0x00000082


	//----- nvinfo : EIATTR_KPARAM_INFO
	.align		4
.L_18379:
        /*0008*/ 	.byte	0x04, 0x17
        /*000a*/ 	.short	(.L_18381 - .L_18380)
.L_18380:
        /*000c*/ 	.word	0x00000000
        /*0010*/ 	.short	0x0015
        /*0012*/ 	.short	0x0088
        /*0014*/ 	.byte	0x00, 0xf0, 0x11, 0x00


	//----- nvinfo : EIATTR_KPARAM_INFO
	.align		4
.L_18381:
        /*0018*/ 	.byte	0x04, 0x17
        /*001a*/ 	.short	(.L_18383 - .L_18382)
.L_18382:
        /*001c*/ 	.word	0x00000000
        /*0020*/ 	.short	0x0014
        /*0022*/ 	.short	0x0084
        /*0024*/ 	.byte	0x00, 0xf0, 0x11, 0x00


	//----- nvinfo : EIATTR_KPARAM_INFO
	.align		4
.L_18383:
        /*0028*/ 	.byte	0x04, 0x17
        /*002a*/ 	.short	(.L_18385 - .L_18384)
.L_18384:
        /*002c*/ 	.word	0x00000000
        /*0030*/ 	.short	0x0013
        /*0032*/ 	.short	0x0080
        /*0034*/ 	.byte	0x00, 0xf0, 0x11, 0x00


	//----- nvinfo : EIATTR_KPARAM_INFO
	.align		4
.L_18385:
        /*0038*/ 	.byte	0x04, 0x17
        /*003a*/ 	.short	(.L_18387 - .L_18386)
.L_18386:
        /*003c*/ 	.word	0x00000000
        /*0040*/ 	.short	0x0012
        /*0042*/ 	.short	0x007c
        /*0044*/ 	.byte	0x00, 0xf0, 0x11, 0x00


	//----- nvinfo : EIATTR_KPARAM_INFO
	.align		4
.L_18387:
        /*0048*/ 	.byte	0x04, 0x17
        /*004a*/ 	.short	(.L_18389 - .L_18388)
.L_18388:
        /*004c*/ 	.word	0x00000000
        /*0050*/ 	.short	0x0011
        /*0052*/ 	.short	0x0078
        /*0054*/ 	.byte	0x00, 0xf0, 0x11, 0x00


	//----- nvinfo : EIATTR_KPARAM_INFO
	.align		4
.L_18389:
        /*0058*/ 	.byte	0x04, 0x17
        /*005a*/ 	.short	(.L_18391 - .L_18390)
.L_18390:
        /*005c*/ 	.word	0x00000000
        /*0060*/ 	.short	0x0010
        /*0062*/ 	.short	0x0070
        /*0064*/ 	.byte	0x00, 0xf5, 0x21, 0x00


	//----- nvinfo : EIATTR_KPARAM_INFO
	.align		4
.L_18391:
        /*0068*/ 	.byte	0x04, 0x17
        /*006a*/ 	.short	(.L_18393 - .L_18392)
.L_18392:
        /*006c*/ 	.word	0x00000000
        /*0070*/ 	.short	0x000f
        /*0072*/ 	.short	0x0068
        /*0074*/ 	.byte	0x00, 0xf5, 0x21, 0x00


	//----- nvinfo : EIATTR_KPARAM_INFO
	.align		4
.L_18393:
        /*0078*/ 	.byte	0x04, 0x17
        /*007a*/ 	.short	(.L_18395 - .L_18394)
.L_18394:
        /*007c*/ 	.word	0x00000000
        /*0080*/ 	.short	0x000e
        /*0082*/ 	.short	0x0060
        /*0084*/ 	.byte	0x00, 0xf0, 0x11, 0x00


	//----- nvinfo : EIATTR_KPARAM_INFO
	.align		4
.L_18395:
        /*0088*/ 	.byte	0x04, 0x17
        /*008a*/ 	.short	(.L_18397 - .L_18396)
.L_18396:
        /*008c*/ 	.word	0x00000000
        /*0090*/ 	.short	0x000d
        /*0092*/ 	.short	0x005c
        /*0094*/ 	.byte	0x00, 0xf0, 0x11, 0x00


	//----- nvinfo : EIATTR_KPARAM_INFO
	.align		4
.L_18397:
        /*0098*/ 	.byte	0x04, 0x17
        /*009a*/ 	.short	(.L_18399 - .L_18398)
.L_18398:
        /*009c*/ 	.word	0x00000000
        /*00a0*/ 	.short	0x000c
        /*00a2*/ 	.short	0x0058
        /*00a4*/ 	.byte	0x00, 0xf0, 0x11, 0x00


	//----- nvinfo : EIATTR_KPARAM_INFO
	.align		4
.L_18399:
        /*00a8*/ 	.byte	0x04, 0x17
        /*00aa*/ 	.short	(.L_18401 - .L_18400)
.L_18400:
        /*00ac*/ 	.word	0x00000000
        /*00b0*/ 	.short	0x000b
        /*00b2*/ 	.short	0x0050
        /*00b4*/ 	.byte	0x00, 0xf5, 0x21, 0x00


	//----- nvinfo : EIATTR_KPARAM_INFO
	.align		4
.L_18401:
        /*00b8*/ 	.byte	0x04, 0x17
        /*00ba*/ 	.short	(.L_18403 - .L_18402)
.L_18402:
        /*00bc*/ 	.word	0x00000000
        /*00c0*/ 	.short	0x000a
        /*00c2*/ 	.short	0x0048
        /*00c4*/ 	.byte	0x00, 0xf0, 0x11, 0x00


	//----- nvinfo : EIATTR_KPARAM_INFO
	.align		4
.L_18403:
        /*00c8*/ 	.byte	0x04, 0x17
        /*00ca*/ 	.short	(.L_18405 - .L_18404)
.L_18404:
        /*00cc*/ 	.word	0x00000000
        /*00d0*/ 	.short	0x0009
        /*00d2*/ 	.short	0x0040
        /*00d4*/ 	.byte	0x00, 0xf5, 0x21, 0x00


	//----- nvinfo : EIATTR_KPARAM_INFO
	.align		4
.L_18405:
        /*00d8*/ 	.byte	0x04, 0x17
        /*00da*/ 	.short	(.L_18407 - .L_18406)
.L_18406:
        /*00dc*/ 	.word	0x00000000
        /*00e0*/ 	.short	0x0008
        /*00e2*/ 	.short	0x0038
        /*00e4*/ 	.byte	0x00, 0xf5, 0x21, 0x00


	//----- nvinfo : EIATTR_KPARAM_INFO
	.align		4
.L_18407:
        /*00e8*/ 	.byte	0x04, 0x17
        /*00ea*/ 	.short	(.L_18409 - .L_18408)
.L_18408:
        /*00ec*/ 	.word	0x00000000
        /*00f0*/ 	.short	0x0007
        /*00f2*/ 	.short	0x0034
        /*00f4*/ 	.byte	0x00, 0xf0, 0x11, 0x00


	//----- nvinfo : EIATTR_KPARAM_INFO
	.align		4
.L_18409:
        /*00f8*/ 	.byte	0x04, 0x17
        /*00fa*/ 	.short	(.L_18411 - .L_18410)
.L_18410:
        /*00fc*/ 	.word	0x00000000
        /*0100*/ 	.short	0x0006
        /*0102*/ 	.short	0x0030
        /*0104*/ 	.byte	0x00, 0xf0, 0x11, 0x00


	//----- nvinfo : EIATTR_KPARAM_INFO
	.align		4
.L_18411:
        /*0108*/ 	.byte	0x04, 0x17
        /*010a*/ 	.short	(.L_18413 - .L_18412)
.L_18412:
        /*010c*/ 	.word	0x00000000
        /*0110*/ 	.short	0x0005
        /*0112*/ 	.short	0x0028
        /*0114*/ 	.byte	0x00, 0xf5, 0x21, 0x00


	//----- nvinfo : EIATTR_KPARAM_INFO
	.align		4
.L_18413:
        /*0118*/ 	.byte	0x04, 0x17
        /*011a*/ 	.short	(.L_18415 - .L_18414)
.L_18414:
        /*011c*/ 	.word	0x00000000
        /*0120*/ 	.short	0x0004
        /*0122*/ 	.short	0x0020
        /*0124*/ 	.byte	0x00, 0xf5, 0x21, 0x00


	//----- nvinfo : EIATTR_KPARAM_INFO
	.align		4
.L_18415:
        /*0128*/ 	.byte	0x04, 0x17
        /*012a*/ 	.short	(.L_18417 - .L_18416)
.L_18416:
        /*012c*/ 	.word	0x00000000
        /*0130*/ 	.short	0x0003
        /*0132*/ 	.short	0x0018
        /*0134*/ 	.byte	0x00, 0xf5, 0x21, 0x00


	//----- nvinfo : EIATTR_KPARAM_INFO
	.align		4
.L_18417:
        /*0138*/ 	.byte	0x04, 0x17
        /*013a*/ 	.short	(.L_18419 - .L_18418)
.L_18418:
        /*013c*/ 	.word	0x00000000
        /*0140*/ 	.short	0x0002
        /*0142*/ 	.short	0x0010
        /*0144*/ 	.byte	0x00, 0xf5, 0x21, 0x00


	//----- nvinfo : EIATTR_KPARAM_INFO
	.align		4
.L_18419:
        /*0148*/ 	.byte	0x04, 0x17
        /*014a*/ 	.short	(.L_18421 - .L_18420)
.L_18420:
        /*014c*/ 	.word	0x00000000
        /*0150*/ 	.short	0x0001
        /*0152*/ 	.short	0x0008
        /*0154*/ 	.byte	0x00, 0xf5, 0x21, 0x00


	//----- nvinfo : EIATTR_KPARAM_INFO
	.align		4
.L_18421:
        /*0158*/ 	.byte	0x04, 0x17
        /*015a*/ 	.short	(.L_18423 - .L_18422)
.L_18422:
        /*015c*/ 	.word	0x00000000
        /*0160*/ 	.short	0x0000
        /*0162*/ 	.short	0x0000
        /*0164*/ 	.byte	0x00, 0xf5, 0x21, 0x00


	//----- nvinfo : EIATTR_SPARSE_MMA_MASK
	.align		4
.L_18423:
        /*0168*/ 	.byte	0x03, 0x50
        /*016a*/ 	.short	0x0000


	//----- nvinfo : EIATTR_MAXREG_COUNT
	.align		4
        /*016c*/ 	.byte	0x03, 0x1b
        /*016e*/ 	.short	0x00ff


	//----- nvinfo : EIATTR_NUM_BARRIERS
	.align		4
        /*0170*/ 	.byte	0x02, 0x4c
        /*0172*/ 	.byte	0x01
	.zero		1


	//----- nvinfo : EIATTR_EXTERNS
	.align		4
        /*0174*/ 	.byte	0x04, 0x0f
        /*0176*/ 	.short	(.L_18425 - .L_18424)


	//   ....[0]....
	.align		4
.L_18424:
        /*0178*/ 	.word	index@(__assertfail)


	//----- nvinfo : EIATTR_MERCURY_ISA_VERSION
	.align		4
.L_18425:
        /*017c*/ 	.byte	0x03, 0x5f
        /*017e*/ 	.short	0x0101


	//----- nvinfo : EIATTR_COOP_GROUP_MASK_REGIDS
	.align		4
        /*0180*/ 	.byte	0x04, 0x29
        /*0182*/ 	.short	(.L_18427 - .L_18426)


	//   ....[0]....
.L_18426:
        /*0184*/ 	.word	0xffffffff


	//   ....[1]....
        /*0188*/ 	.word	0xffffffff


	//   ....[2]....
        /*018c*/ 	.word	0xffffffff


	//   ....[3]....
        /*0190*/ 	.word	0xffffffff


	//   ....[4]....
        /*0194*/ 	.word	0xffffffff


	//   ....[5]....
        /*0198*/ 	.word	0xffffffff


	//   ....[6]....
        /*019c*/ 	.word	0xffffffff


	//   ....[7]....
        /*01a0*/ 	.word	0xffffffff


	//   ....[8]....
        /*01a4*/ 	.word	0xffffffff


	//   ....[9]....
        /*01a8*/ 	.word	0xffffffff


	//   ....[10]....
        /*01ac*/ 	.word	0xffffffff


	//   ....[11]....
        /*01b0*/ 	.word	0xffffffff


	//   ....[12]....
        /*01b4*/ 	.word	0xffffffff


	//   ....[13]....
        /*01b8*/ 	.word	0xffffffff


	//   ....[14]....
        /*01bc*/ 	.word	0xffffffff


	//   ....[15]....
        /*01c0*/ 	.word	0x0500000f


	//   ....[16]....
        /*01c4*/ 	.word	0x0500000f


	//   ....[17]....
        /*01c8*/ 	.word	0x0500000f


	//   ....[18]....
        /*01cc*/ 	.word	0x0500000f


	//   ....[19]....
        /*01d0*/ 	.word	0x0500000f


	//   ....[20]....
        /*01d4*/ 	.word	0x0500000f


	//   ....[21]....
        /*01d8*/ 	.word	0x0500000f


	//   ....[22]....
        /*01dc*/ 	.word	0x0500000f


	//   ....[23]....
        /*01e0*/ 	.word	0x0500000f


	//   ....[24]....
        /*01e4*/ 	.word	0x0500000f


	//   ....[25]....
        /*01e8*/ 	.word	0x0500000f


	//   ....[26]....
        /*01ec*/ 	.word	0x0500000f


	//----- nvinfo : EIATTR_COOP_GROUP_INSTR_OFFSETS
	.align		4
.L_18427:
        /*01f0*/ 	.byte	0x04, 0x28
        /*01f2*/ 	.short	(.L_18429 - .L_18428)


	//   ....[0]....
.L_18428:
        /*01f4*/ 	.word	0x00000b60


	//   ....[1]....
        /*01f8*/ 	.word	0x00000b80


	//   ....[2]....
        /*01fc*/ 	.word	0x00000ba0


	//   ....[3]....
        /*0200*/ 	.word	0x00000bc0


	//   ....[4]....
        /*0204*/ 	.word	0x00000ce0


	//   ....[5]....
        /*0208*/ 	.word	0x00000d00


	//   ....[6]....
        /*020c*/ 	.word	0x00000d30


	//   ....[7]....
        /*0210*/ 	.word	0x00001b70


	//   ....[8]....
        /*0214*/ 	.word	0x00001ba0


	//   ....[9]....
        /*0218*/ 	.word	0x00001bc0


	//   ....[10]....
        /*021c*/ 	.word	0x00001be0


	//   ....[11]....
        /*0220*/ 	.word	0x00001c00


	//   ....[12]....
        /*0224*/ 	.word	0x00001c50


	//   ....[13]....
        /*0228*/ 	.word	0x00001c70


	//   ....[14]....
        /*022c*/ 	.word	0x00001c90


	//   ....[15]....
        /*0230*/ 	.word	0x00003740


	//   ....[16]....
        /*0234*/ 	.word	0x000037a0


	//   ....[17]....
        /*0238*/ 	.word	0x00003800


	//   ....[18]....
        /*023c*/ 	.word	0x00003860


	//   ....[19]....
        /*0240*/ 	.word	0x000038e0


	//   ....[20]....
        /*0244*/ 	.word	0x00003920


	//   ....[21]....
        /*0248*/ 	.word	0x00003970


	//   ....[22]....
        /*024c*/ 	.word	0x000039c0


	//   ....[23]....
        /*0250*/ 	.word	0x00003a10


	//   ....[24]....
        /*0254*/ 	.word	0x00003a60


	//   ....[25]....
        /*0258*/ 	.word	0x00003ab0


	//   ....[26]....
        /*025c*/ 	.word	0x00003b00


	//----- nvinfo : EIATTR_VRC_CTA_INIT_COUNT
	.align		4
.L_18429:
        /*0260*/ 	.byte	0x02, 0x4a
	.zero		1
	.zero		1


	//----- nvinfo : EIATTR_SYSCALL_OFFSETS
	.align		4
        /*0264*/ 	.byte	0x04, 0x46
        /*0266*/ 	.short	(.L_18431 - .L_18430)


	//   ....[0]....
.L_18430:
        /*0268*/ 	.word	0x00002b60


	//   ....[1]....
        /*026c*/ 	.word	0x000036e0


	//----- nvinfo : EIATTR_EXIT_INSTR_OFFSETS
	.align		4
.L_18431:
        /*0270*/ 	.byte	0x04, 0x1c
        /*0272*/ 	.short	(.L_18433 - .L_18432)


	//   ....[0]....
.L_18432:
        /*0274*/ 	.word	0x00000090


	//   ....[1]....
        /*0278*/ 	.word	0x000033d0


	//   ....[2]....
        /*027c*/ 	.word	0x000035b0


	//   ....[3]....
        /*0280*/ 	.word	0x000035e0


	//   ....[4]....
        /*0284*/ 	.word	0x000036f0


	//----- nvinfo : EIATTR_CRS_STACK_SIZE
	.align		4
.L_18433:
        /*0288*/ 	.byte	0x04, 0x1e
        /*028a*/ 	.short	(.L_18435 - .L_18434)
.L_18434:
        /*028c*/ 	.word	0x00000000


	//----- nvinfo : EIATTR_CBANK_PARAM_SIZE
	.align		4
.L_18435:
        /*0290*/ 	.byte	0x03, 0x19
        /*0292*/ 	.short	0x008c


	//----- nvinfo : EIATTR_PARAM_CBANK
	.align		4
        /*0294*/ 	.byte	0x04, 0x0a
        /*0296*/ 	.short	(.L_18437 - .L_18436)
	.align		4
.L_18436:
        /*0298*/ 	.word	index@(.nv.constant0._ZN4vllm25paged_attention_v2_kernelIthLi120ELi16ELi128ELNS_18Fp8KVCacheDataTypeE1ELb1ELi512EEEvPfS2_PT_PKS3_PKT0_S9_ifPKiSB_iPKfiiiSD_SD_iiiii)
        /*029c*/ 	.short	0x0380
        /*029e*/ 	.short	0x008c


	//----- nvinfo : EIATTR_SW_WAR
	.align		4
.L_18437:
        /*02a0*/ 	.byte	0x04, 0x36
        /*02a2*/ 	.short	(.L_18439 - .L_18438)
.L_18438:
        /*02a4*/ 	.word	0x00000008
.L_18439:


//--------------------- .nv.info._ZN4vllm25paged_attention_v2_kernelIthLi112ELi16ELi128ELNS_18Fp8KVCacheDataTypeE1ELb1ELi512EEEvPfS2_PT_PKS3_PKT0_S9_ifPKiSB_iPKfiiiSD_SD_iiiii --------------------------
	.section	.nv.info._ZN4vllm25paged_attention_v2_kernelIthLi112ELi16ELi128ELNS_18Fp8KVCacheDataTypeE1ELb1ELi512EEEvPfS2_PT_PKS3_PKT0_S9_ifPKiSB_iPKfiiiSD_SD_iiiii,"",@"SHT_CUDA_INFO"
	.sectionflags	@""
	.align	4


	//----- nvinfo : EIATTR_CUDA_API_VERSION
	.align		4
        /*0000*/ 	.byte	0x04, 0x37
        /*0002*/ 	.short	(.L_18441 - .L_18440)
.L_18440:
        /*0004*/ 	.word	0x00000082


	//----- nvinfo : EIATTR_KPARAM_INFO
	.align		4
.L_18441:
        /*0008*/ 	.byte	0x04, 0x17
        /*000a*/ 	.short	(.L_18443 - .L_18442)
.L_18442:
        /*000c*/ 	.word	0x00000000
        /*0010*/ 	.short	0x0015
        /*0012*/ 	.short	0x0088
        /*0014*/ 	.byte	0x00, 0xf0, 0x11, 0x00


	//----- nvinfo : EIATTR_KPARAM_INFO
	.align		4
.L_18443:
        /*0018*/ 	.byte	0x04, 0x17
        /*001a*/ 	.short	(.L_18445 - .L_18444)
.L_18444:
        /*001c*/ 	.word	0x00000000
        /*0020*/ 	.short	0x0014
        /*0022*/ 	.short	0x0084
        /*0024*/ 	.byte	0x00, 0xf0, 0x11, 0x00


	//----- nvinfo : EIATTR_KPARAM_INFO
	.align		4
.L_18445:
        /*0028*/ 	.byte	0x04, 0x17
        /*002a*/ 	.short	(.L_18447 - .L_18446)
.L_18446:
        /*002c*/ 	.word	0x00000000
        /*0030*/ 	.short	0x0013
        /*0032*/ 	.short	0x0080
        /*0034*/ 	.byte	0x00, 0xf0, 0x11, 0x00


	//----- nvinfo : EIATTR_KPARAM_INFO
	.align		4
.L_18447:
        /*0038*/ 	.byte	0x04, 0x17
        /*003a*/ 	.short	(.L_18449 - .L_18448)
.L_18448:
        /*003c*/ 	.word	0x00000000
        /*0040*/ 	.short	0x0012
        /*0042*/ 	.short	0x007c
        /*0044*/ 	.byte	0x00, 0xf0, 0x11, 0x00


	//----- nvinfo : EIATTR_KPARAM_INFO
	.align		4
.L_18449:
        /*0048*/ 	.byte	0x04, 0x17
        /*004a*/ 	.short	(.L_18451 - .L_18450)
.L_18450:
        /*004c*/ 	.word	0x00000000
        /*0050*/ 	.short	0x0011
        /*0052*/ 	.short	0x0078
        /*0054*/ 	.byte	0x00, 0xf0, 0x11, 0x00


	//----- nvinfo : EIATTR_KPARAM_INFO
	.align		4
.L_18451:
        /*0058*/ 	.byte	0x04, 0x17
        /*005a*/ 	.short	(.L_18453 - .L_18452)
.L_18452:
        /*005c*/ 	.word	0x00000000
        /*0060*/ 	.short	0x0010
        /*0062*/ 	.short	0x0070
        /*0064*/ 	.byte	0x00, 0xf5, 0x21, 0x00


	//----- nvinfo : EIATTR_KPARAM_INFO
	.align		4
.L_18453:
        /*0068*/ 	.byte	0x04, 0x17
        /*006a*/ 	.short	(.L_18455 - .L_18454)
.L_18454:
        /*006c*/ 	.word	0x00000000
        /*0070*/ 	.short	0x000f
        /*0072*/ 	.short	0x0068
        /*0074*/ 	.byte	0x00, 0xf5, 0x21, 0x00


	//----- nvinfo : EIATTR_KPARAM_INFO
	.align		4
.L_18455:
        /*0078*/ 	.byte	0x04, 0x17
        /*007a*/ 	.short	(.L_18457 - .L_18456)
.L_18456:
        /*007c*/ 	.word	0x00000000
        /*0080*/ 	.short	0x000e
        /*0082*/ 	.short	0x0060
        /*0084*/ 	.byte	0x00, 0xf0, 0x11, 0x00


	//----- nvinfo : EIATTR_KPARAM_INFO
	.align		4
.L_18457:
        /*0088*/ 	.byte	0x04, 0x17
        /*008a*/ 	.short	(.L_18459 - .L_18458)
.L_18458:
        /*008c*/ 	.word	0x00000000
        /*0090*/ 	.short	0x000d
        /*0092*/ 	.short	0x005c
        /*0094*/ 	.byte	0x00, 0xf0, 0x11, 0x00


	//----- nvinfo : EIATTR_KPARAM_INFO
	.align		4
.L_18459:
        /*0098*/ 	.byte	0x04, 0x17
        /*009a*/ 	.short	(.L_18461 - .L_18460)
.L_18460:
        /*009c*/ 	.word	0x00000000
        /*00a0*/ 	.short	0x000c
        /*00a2*/ 	.short	0x0058
        /*00a4*/ 	.byte	0x00, 0xf0, 0x11, 0x00


	//----- nvinfo : EIATTR_KPARAM_INFO
	.align		4
.L_18461:
        /*00a8*/ 	.byte	0x04, 0x17
        /*00aa*/ 	.short	(.L_18463 - .L_18462)
.L_18462:
        /*00ac*/ 	.word	0x00000000
        /*00b0*/ 	.short	0x000b
        /*00b2*/ 	.short	0x0050
        /*00b4*/ 	.byte	0x00, 0xf5, 0x21, 0x00


	//----- nvinfo : EIATTR_KPARAM_INFO
	.align		4
.L_18463:
        /*00b8*/ 	.byte	0x04, 0x17
        /*00ba*/ 	.short	(.L_18465 - .L_18464)
.L_18464:
        /*00bc*/ 	.word	0x00000000
        /*00c0*/ 	.short	0x000a
        /*00c2*/ 	.short	0x0048
        /*00c4*/ 	.byte	0x00, 0xf0, 0x11, 0x00


	//----- nvinfo : EIATTR_KPARAM_INFO
	.align		4
.L_18465:
        /*00c8*/ 	.byte	0x04, 0x17
        /*00ca*/ 	.short	(.L_18467 - .L_18466)
.L_18466:
        /*00cc*/ 	.word	0x00000000
        /*00d0*/ 	.short	0x0009
        /*00d2*/ 	.short	0x0040
        /*00d4*/ 	.byte	0x00, 0xf5, 0x21, 0x00


	//----- nvinfo : EIATTR_KPARAM_INFO
	.align		4
.L_18467:
        /*00d8*/ 	.byte	0x04, 0x17
        /*00da*/ 	.short	(.L_18469 - .L_18468)
.L_18468:
        /*00dc*/ 	.word	0x00000000
        /*00e0*/ 	.short	0x0008
        /*00e2*/ 	.short	0x0038
        /*00e4*/ 	.byte	0x00, 0xf5, 0x21, 0x00


	//----- nvinfo : EIATTR_KPARAM_INFO
	.align		4
.L_18469:
        /*00e8*/ 	.byte	0x04, 0x17
        /*00ea*/ 	.short	(.L_18471 - .L_18470)
.L_18470:
        /*00ec*/ 	.word	0x00000000
        /*00f0*/ 	.short	0x0007
        /*00f2*/ 	.short	0x0034
        /*00f4*/ 	.byte	0x00, 0xf0, 0x11, 0x00


	//----- nvinfo : EIATTR_KPARAM_INFO
	.align		4
.L_18471:
        /*00f8*/ 	.byte	0x04, 0x17
        /*00fa*/ 	.short	(.L_18473 - .L_18472)
.L_18472:
        /*00fc*/ 	.word	0x00000000
        /*0100*/ 	.short	0x0006
        /*0102*/ 	.short	0x0030
        /*0104*/ 	.byte	0x00, 0xf0, 0x11, 0x00


	//----- nvinfo : EIATTR_KPARAM_INFO
	.align		4
.L_18473:
        /*0108*/ 	.byte	0x04, 0x17
        /*010a*/ 	.short	(.L_18475 - .L_18474)
.L_18474:
        /*010c*/ 	.word	0x00000000
        /*0110*/ 	.short	0x0005
        /*0112*/ 	.short	0x0028
        /*0114*/ 	.byte	0x00, 0xf5, 0x21, 0x00


	//----- nvinfo : EIATTR_KPARAM_INFO
	.align		4
.L_18475:
        /*0118*/ 	.byte	0x04, 0x17
        /*011a*/ 	.short	(.L_18477 - .L_18476)
.L_18476:
        /*011c*/ 	.word	0x00000000
        /*0120*/ 	.short	0x0004
        /*0122*/ 	.short	0x0020
        /*0124*/ 	.byte	0x00, 0xf5, 0x21, 0x00


	//----- nvinfo : EIATTR_KPARAM_INFO
	.align		4
.L_18477:
        /*0128*/ 	.byte	0x04, 0x17
        /*012a*/ 	.short	(.L_18479 - .L_18478)
.L_18478:
        /*012c*/ 	.word	0x00000000
        /*0130*/ 	.short	0x0003
        /*0132*/ 	.short	0x0018
        /*0134*/ 	.byte	0x00, 0xf5, 0x21, 0x00


	//----- nvinfo : EIATTR_KPARAM_INFO
	.align		4
.L_18479:
        /*0138*/ 	.byte	0x04, 0x17
        /*013a*/ 	.short	(.L_18481 - .L_18480)
.L_18480:
        /*013c*/ 	.word	0x00000000
        /*0140*/ 	.short	0x0002
        /*0142*/ 	.short	0x0010
        /*0144*/ 	.byte	0x00, 0xf5, 0x21, 0x00


	//----- nvinfo : EIATTR_KPARAM_INFO
	.align		4
.L_18481:
        /*0148*/ 	.byte	0x04, 0x17
        /*014a*/ 	.short	(.L_18483 - .L_18482)
.L_18482:
        /*014c*/ 	.word	0x00000000
        /*0150*/ 	.short	0x0001
        /*0152*/ 	.short	0x0008
        /*0154*/ 	.byte	0x00, 0xf5, 0x21, 0x00


	//----- nvinfo : EIATTR_KPARAM_INFO
	.align		4
.L_18483:
        /*0158*/ 	.byte	0x04, 0x17
        /*015a*/ 	.short	(.L_18485 - .L_18484)
.L_18484:
        /*015c*/ 	.word	0x00000000
        /*0160*/ 	.short	0x0000
        /*0162*/ 	.short	0x0000
        /*0164*/ 	.byte	0x00, 0xf5, 0x21, 0x00


	//----- nvinfo : EIATTR_SPARSE_MMA_MASK
	.align		4
.L_18485:
        /*0168*/ 	.byte	0x03, 0x50
        /*016a*/ 	.short	0x0000


	//----- nvinfo : EIATTR_MAXREG_COUNT
	.align		4
        /*016c*/ 	.byte	0x03, 0x1b
        /*016e*/ 	.short	0x00ff


	//----- nvinfo : EIATTR_NUM_BARRIERS
	.align		4
        /*0170*/ 	.byte	0x02, 0x4c
        /*0172*/ 	.byte	0x01
	.zero		1


	//----- nvinfo : EIATTR_EXTERNS
	.align		4
        /*0174*/ 	.byte	0x04, 0x0f
        /*0176*/ 	.short	(.L_18487 - .L_18486)


	//   ....[0]....
	.align		4
.L_18486:
        /*0178*/ 	.word	index@(__assertfail)


	//----- nvinfo : EIATTR_MERCURY_ISA_VERSION
	.align		4
.L_18487:
        /*017c*/ 	.byte	0x03, 0x5f
        /*017e*/ 	.short	0x0101


	//----- nvinfo : EIATTR_COOP_GROUP_MASK_REGIDS
	.align		4
        /*0180*/ 	.byte	0x04, 0x29
        /*0182*/ 	.short	(.L_18489 - .L_18488)


	//   ....[0]....
.L_18488:
        /*0184*/ 	.word	0xffffffff


	//   ....[1]....
        /*0188*/ 	.word	0xffffffff


	//   ....[2]....
        /*018c*/ 	.word	0xffffffff


	//   ....[3]....
        /*0190*/ 	.word	0xffffffff


	//   ....[4]....
        /*0194*/ 	.word	0xffffffff


	//   ....[5]....
        /*0198*/ 	.word	0xffffffff


	//   ....[6]....
        /*019c*/ 	.word	0xffffffff


	//   ....[7]....
        /*01a0*/ 	.word	0xffffffff


	//   ....[8]....
        /*01a4*/ 	.word	0xffffffff


	//   ....[9]....
        /*01a8*/ 	.word	0xffffffff


	//   ....[10]....
        /*01ac*/ 	.word	0xffffffff


	//   ....[11]....
        /*01b0*/ 	.word	0xffffffff


	//   ....[12]....
        /*01b4*/ 	.word	0xffffffff


	//   ....[13]....
        /*01b8*/ 	.word	0xffffffff


	//   ....[14]....
        /*01bc*/ 	.word	0xffffffff


	//   ....[15]....
        /*01c0*/ 	.word	0x0500000f


	//   ....[16]....
        /*01c4*/ 	.word	0x0500000f


	//   ....[17]....
        /*01c8*/ 	.word	0x0500000f


	//   ....[18]....
        /*01cc*/ 	.word	0x0500000f


	//   ....[19]....
        /*01d0*/ 	.word	0x0500000f


	//   ....[20]....
        /*01d4*/ 	.word	0x0500000f


	//   ....[21]....
        /*01d8*/ 	.word	0x0500000f


	//   ....[22]....
        /*01dc*/ 	.word	0x0500000f


	//   ....[23]....
        /*01e0*/ 	.word	0x0500000f


	//   ....[24]....
        /*01e4*/ 	.word	0x0500000f


	//   ....[25]....
        /*01e8*/ 	.word	0x0500000f


	//----- nvinfo : EIATTR_COOP_GROUP_INSTR_OFFSETS
	.align		4
.L_18489:
        /*01ec*/ 	.byte	0x04, 0x28
        /*01ee*/ 	.short	(.L_18491 - .L_18490)


	//   ....[0]....
.L_18490:
        /*01f0*/ 	.word	0x00000b70


	//   ....[1]....
        /*01f4*/ 	.word	0x00000b90


	//   ....[2]....
        /*01f8*/ 	.word	0x00000bb0


	//   ....[3]....
        /*01fc*/ 	.word	0x00000bd0


	//   ....[4]....
        /*0200*/ 	.word	0x00000d00


	//   ....[5]....
        /*0204*/ 	.word	0x00000d20


	//   ....[6]....
        /*0208*/ 	.word	0x00000d40


	//   ....[7]....
        /*020c*/ 	.word	0x00001b80


	//   ....[8]....
        /*0210*/ 	.word	0x00001bb0


	//   ....[9]....
        /*0214*/ 	.word	0x00001bd0


	//   ....[10]....
        /*0218*/ 	.word	0x00001bf0


	//   ....[11]....
        /*021c*/ 	.word	0x00001c10


	//   ....[12]....
        /*0220*/ 	.word	0x00001c60


	//   ....[13]....
        /*0224*/ 	.word	0x00001c80


	//   ....[14]....
        /*0228*/ 	.word	0x00001ca0


	//   ....[15]....
        /*022c*/ 	.word	0x000033d0


	//   ....[16]....
        /*0230*/ 	.word	0x00003430


	//   ....[17]....
        /*0234*/ 	.word	0x00003490


	//   ....[18]....
        /*0238*/ 	.word	0x000034f0


	//   ....[19]....
        /*023c*/ 	.word	0x00003570


	//   ....[20]....
        /*0240*/ 	.word	0x000035b0


	//   ....[21]....
        /*0244*/ 	.word	0x00003600


	//   ....[22]....
        /*0248*/ 	.word	0x00003650


	//   ....[23]....
        /*024c*/ 	.word	0x000036a0


	//   ....[24]....
        /*0250*/ 	.word	0x000036f0


	//   ....[25]....
        /*0254*/ 	.word	0x00003740


	//----- nvinfo : EIATTR_VRC_CTA_INIT_COUNT
	.align		4
.L_18491:
        /*0258*/ 	.byte	0x02, 0x4a
	.zero		1
	.zero		1


	//----- nvinfo : EIATTR_SYSCALL_OFFSETS
	.align		4
        /*025c*/ 	.byte	0x04, 0x46
        /*025e*/ 	.short	(.L_18493 - .L_18492)


	//   ....[0]....
.L_18492:
        /*0260*/ 	.word	0x00002b60


	//   ....[1]....
        /*0264*/ 	.word	0x00003370


	//----- nvinfo : EIATTR_EXIT_INSTR_OFFSETS
	.align		4
.L_18493:
        /*0268*/ 	.byte	0x04, 0x1c
        /*026a*/ 	.short	(.L_18495 - .L_18494)


	//   ....[0]....
.L_18494:
        /*026c*/ 	.word	0x00000090


	//   ....[1]....
        /*0270*/ 	.word	0x000030e0


	//   ....[2]....
        /*0274*/ 	.word	0x00003110


	//   ....[3]....
        /*0278*/ 	.word	0x00003270


	//   ....[4]....
        /*027c*/ 	.word	0x00003380


	//----- nvinfo : EIATTR_CRS_STACK_SIZE
	.align		4
.L_18495:
        /*0280*/ 	.byte	0x04, 0x1e
        /*0282*/ 	.short	(.L_18497 - .L_18496)
.L_18496:
        /*0284*/ 	.word	0x00000000


	//----- nvinfo : EIATTR_CBANK_PARAM_SIZE
	.align		4
.L_18497:
        /*0288*/ 	.byte	0x03, 0x19
        /*028a*/ 	.short	0x008c


	//----- nvinfo : EIATTR_PARAM_CBANK
	.align		4
        /*028c*/ 	.byte	0x04, 0x0a
        /*028e*/ 	.short	(.L_18499 - .L_18498)
	.align		4
.L_18498:
        /*0290*/ 	.word	index@(.nv.constant0._ZN4vllm25paged_attention_v2_kernelIthLi112ELi16ELi128ELNS_18Fp8KVCacheDataTypeE1ELb1ELi512EEEvPfS2_PT_PKS3_PKT0_S9_ifPKiSB_iPKfiiiSD_SD_iiiii)
        /*0294*/ 	.short	0x0380
        /*0296*/ 	.short	0x008c


	//----- nvinfo : EIATTR_SW_WAR
	.align		4
.L_18499:
        /*0298*/ 	.byte	0x04, 0x36
        /*029a*/ 	.short	(.L_18501 - .L_18500)
.L_18500:
        /*029c*/ 	.word	0x00000008
.L_18501:


//--------------------- .nv.info._ZN4vllm25paged_attention_v2_kernelIthLi96ELi16ELi128ELNS_18Fp8KVCacheDataTypeE1ELb1ELi512EEEvPfS2_PT_PKS3_PKT0_S9_ifPKiSB_iPKfiiiSD_SD_iiiii --------------------------
	.section	.nv.info._ZN4vllm25paged_attention_v2_kernelIthLi96ELi16ELi128ELNS_18Fp8KVCacheDataTypeE1ELb1ELi512EEEvPfS2_PT_PKS3_PKT0_S9_ifPKiSB_iPKfiiiSD_SD_iiiii,"",@"SHT_CUDA_INFO"
	.sectionflags	@""
	.align	4


	//----- nvinfo : EIATTR_CUDA_API_VERSION
	.align		4
        /*0000*/ 	.byte	0x04, 0x37
        /*0002*/ 	.short	(.L_18503 - .L_18502)
.L_18502:
        /*0004*/ 	.word	0x00000082


	//----- nvinfo : EIATTR_KPARAM_INFO
	.align		4
.L_18503:
        /*0008*/ 	.byte	0x04, 0x17
        /*000a*/ 	.short	(.L_18505 - .L_18504)
.L_18504:
        /*000c*/ 	.word	0x00000000
        /*0010*/ 	.short	0x0015
        /*0012*/ 	.short	0x0088
        /*0014*/ 	.byte	0x00, 0xf0, 0x11, 0x00


	//----- nvinfo : EIATTR_KPARAM_INFO
	.align		4
.L_18505:
        /*0018*/ 	.byte	0x04, 0x17
        /*001a*/ 	.short	(.L_18507 - .L_18506)
.L_18506:
        /*001c*/ 	.word	0x00000000
        /*0020*/ 	.short	0x0014
        /*0022*/ 	.short	0x0084
        /*0024*/ 	.byte	0x00, 0xf0, 0x11, 0x00


	//----- nvinfo : EIATTR_KPARAM_INFO
	.align		4
.L_18507:
        /*0028*/ 	.byte	0x04, 0x17
        /*002a*/ 	.short	(.L_18509 - .L_18508)
.L_18508:
        /*002c*/ 	.word	0x00000000
        /*0030*/ 	.short	0x0013
        /*0032*/ 	.short	0x0080
        /*0034*/ 	.byte	0x00, 0xf0, 0x11, 0x00


	//----- nvinfo : EIATTR_KPARAM_INFO
	.align		4
.L_18509:
        /*0038*/ 	.byte	0x04, 0x17
        /*003a*/ 	.short	(.L_18511 - .L_18510)
.L_18510:
        /*003c*/ 	.word	0x00000000
        /*0040*/ 	.short	0x0012
        /*0042*/ 	.short	0x007c
        /*0044*/ 	.byte	0x00, 0xf0, 0x11, 0x00


	//----- nvinfo : EIATTR_KPARAM_INFO
	.align		4
.L_18511:
        /*0048*/ 	.byte	0x04, 0x17
        /*004a*/ 	.short	(.L_18513 - .L_18512)
.L_18512:
        /*004c*/ 	.word	0x00000000
        /*0050*/ 	.short	0x0011
        /*0052*/ 	.short	0x0078
        /*0054*/ 	.byte	0x00, 0xf0, 0x11, 0x00


	//----- nvinfo : EIATTR_KPARAM_INFO
	.align		4
.L_18513:
        /*0058*/ 	.byte	0x04, 0x17
        /*005a*/ 	.short	(.L_18515 - .L_18514)
.L_18514:
        /*005c*/ 	.word	0x00000000
        /*0060*/ 	.short	0x0010
        /*0062*/ 	.short	0x0070
        /*0064*/ 	.byte	0x00, 0xf5, 0x21, 0x00


	//----- nvinfo : EIATTR_KPARAM_INFO
	.align		4
.L_18515:
        /*0068*/ 	.byte	0x04, 0x17
        /*006a*/ 	.short	(.L_18517 - .L_18516)
.L_18516:
        /*006c*/ 	.word	0x00000000
        /*0070*/ 	.short	0x000f
        /*0072*/ 	.short	0x0068
        /*0074*/ 	.byte	0x00, 0xf5, 0x21, 0x00


	//----- nvinfo : EIATTR_KPARAM_INFO
	.align		4
.L_18517:
        /*0078*/ 	.byte	0x04, 0x17
        /*007a*/ 	.short	(.L_18519 - .L_18518)
.L_18518:
        /*007c*/ 	.word	0x00000000
        /*0080*/ 	.short	0x000e
        /*0082*/ 	.short	0x0060
        /*0084*/ 	.byte	0x00, 0xf0, 0x11, 0x00


	//----- nvinfo : EIATTR_KPARAM_INFO
	.align		4
.L_18519:
        /*0088*/ 	.byte	0x04, 0x17
        /*008a*/ 	.short	(.L_18521 - .L_18520)
.L_18520:
        /*008c*/ 	.word	0x00000000
        /*0090*/ 	.short	0x000d
        /*0092*/ 	.short	0x005c
        /*0094*/ 	.byte	0x00, 0xf0, 0x11, 0x00


	//----- nvinfo : EIATTR_KPARAM_INFO
	.align		4
.L_18521:
        /*0098*/ 	.byte	0x04, 0x17
        /*009a*/ 	.short	(.L_18523 - .L_18522)
.L_18522:
        /*009c*/ 	.word	0x00000000
        /*00a0*/ 	.short	0x000c
        /*00a2*/ 	.short	0x0058
        /*00a4*/ 	.byte	0x00, 0xf0, 0x11, 0x00


	//----- nvinfo : EIATTR_KPARAM_INFO
	.align		4
.L_18523:
        /*00a8*/ 	.byte	0x04, 0x17
        /*00aa*/ 	.short	(.L_18525 - .L_18524)
.L_18524:
        /*00ac*/ 	.word	0x00000000
        /*00b0*/ 	.short	0x000b
        /*00b2*/ 	.short	0x0050
        /*00b4*/ 	.byte	0x00, 0xf5, 0x21, 0x00


	//----- nvinfo : EIATTR_KPARAM_INFO
	.align		4
.L_18525:
        /*00b8*/ 	.byte	0x04, 0x17
        /*00ba*/ 	.short	(.L_18527 - .L_18526)
.L_18526:
        /*00bc*/ 	.word	0x00000000
        /*00c0*/ 	.short	0x000a
        /*00c2*/ 	.short	0x0048
        /*00c4*/ 	.byte	0x00, 0xf0, 0x11, 0x00


	//----- nvinfo : EIATTR_KPARAM_INFO
	.align		4
.L_18527:
        /*00c8*/ 	.byte	0x04, 0x17
        /*00ca*/ 	.short	(.L_18529 - .L_18528)
.L_18528:
        /*00cc*/ 	.word	0x00000000
        /*00d0*/ 	.short	0x0009
        /*00d2*/ 	.short	0x0040
        /*00d4*/ 	.byte	0x00, 0xf5, 0x21, 0x00


	//----- nvinfo : EIATTR_KPARAM_INFO
	.align		4
.L_18529:
        /*00d8*/ 	.byte	0x04, 0x17
        /*00da*/ 	.short	(.L_18531 - .L_18530)
.L_18530:
        /*00dc*/ 	.word	0x00000000
        /*00e0*/ 	.short	0x0008
        /*00e2*/ 	.short	0x0038
        /*00e4*/ 	.byte	0x00, 0xf5, 0x21, 0x00


	//----- nvinfo : EIATTR_KPARAM_INFO
	.align		4
.L_18531:
        /*00e8*/ 	.byte	0x04, 0x17
        /*00ea*/ 	.short	(.L_18533 - .L_18532)
.L_18532:
        /*00ec*/ 	.word	0x00000000
        /*00f0*/ 	.short	0x0007
        /*00f2*/ 	.short	0x0034
        /*00f4*/ 	.byte	0x00, 0xf0, 0x11, 0x00


	//----- nvinfo : EIATTR_KPARAM_INFO
	.align		4
.L_18533:
        /*00f8*/ 	.byte	0x04, 0x17
        /*00fa*/ 	.short	(.L_18535 - .L_18534)
.L_18534:
        /*00fc*/ 	.word	0x00000000
        /*0100*/ 	.short	0x0006
        /*0102*/ 	.short	0x0030
        /*0104*/ 	.byte	0x00, 0xf0, 0x11, 0x00


	//----- nvinfo : EIATTR_KPARAM_INFO
	.align		4
.L_18535:
        /*0108*/ 	.byte	0x04, 0x17
        /*010a*/ 	.short	(.L_18537 - .L_18536)
.L_18536:
        /*010c*/ 	.word	0x00000000
        /*0110*/ 	.short	0x0005
        /*0112*/ 	.short	0x0028
        /*0114*/ 	.byte	0x00, 0xf5, 0x21, 0x00


	//----- nvinfo : EIATTR_KPARAM_INFO
	.align		4
.L_18537:
        /*0118*/ 	.byte	0x04, 0x17
        /*011a*/ 	.short	(.L_18539 - .L_18538)
.L_18538:
        /*011c*/ 	.word	0x00000000
        /*0120*/ 	.short	0x0004
        /*0122*/ 	.short	0x0020
        /*0124*/ 	.byte	0x00, 0xf5, 0x21, 0x00


	//----- nvinfo : EIATTR_KPARAM_INFO
	.align		4
.L_18539:
        /*0128*/ 	.byte	0x04, 0x17
        /*012a*/ 	.short	(.L_18541 - .L_18540)
.L_18540:
        /*012c*/ 	.word	0x00000000
        /*0130*/ 	.short	0x0003
        /*0132*/ 	.short	0x0018
        /*0134*/ 	.byte	0x00, 0xf5, 0x21, 0x00


	//----- nvinfo : EIATTR_KPARAM_INFO
	.align		4
.L_18541:
        /*0138*/ 	.byte	0x04, 0x17
        /*013a*/ 	.short	(.L_18543 - .L_18542)
.L_18542:
        /*013c*/ 	.word	0x00000000
        /*0140*/ 	.short	0x0002
        /*0142*/ 	.short	0x0010
        /*0144*/ 	.byte	0x00, 0xf5, 0x21, 0x00


	//----- nvinfo : EIATTR_KPARAM_INFO
	.align		4
.L_18543:
        /*0148*/ 	.byte	0x04, 0x17
        /*014a*/ 	.short	(.L_18545 - .L_18544)
.L_18544:
        /*014c*/ 	.word	0x00000000
        /*0150*/ 	.short	0x0001
        /*0152*/ 	.short	0x0008
        /*0154*/ 	.byte	0x00, 0xf5, 0x21, 0x00


	//----- nvinfo : EIATTR_KPARAM_INFO
	.align		4
.L_18545:
        /*0158*/ 	.byte	0x04, 0x17
        /*015a*/ 	.short	(.L_18547 - .L_18546)
.L_18546:
        /*015c*/ 	.word	0x00000000
        /*0160*/ 	.short	0x0000
        /*0162*/ 	.short	0x0000
        /*0164*/ 	.byte	0x00, 0xf5, 0x21, 0x00


	//----- nvinfo : EIATTR_SPARSE_MMA_MASK
	.align		4
.L_18547:
        /*0168*/ 	.byte	0x03, 0x50
        /*016a*/ 	.short	0x0000


	//----- nvinfo : EIATTR_MAXREG_COUNT
	.align		4
        /*016c*/ 	.byte	0x03, 0x1b
        /*016e*/ 	.short	0x00ff


	//----- nvinfo : EIATTR_NUM_BARRIERS
	.align		4
        /*0170*/ 	.byte	0x02, 0x4c
        /*0172*/ 	.byte	0x01
	.zero		1


	//----- nvinfo : EIATTR_EXTERNS
	.align		4
        /*0174*/ 	.byte	0x04, 0x0f
        /*0176*/ 	.short	(.L_18549 - .L_18548)


	//   ....[0]....
	.align		4
.L_18548:
        /*0178*/ 	.word	index@(__assertfail)


	//----- nvinfo : EIATTR_MERCURY_ISA_VERSION
	.align		4
.L_18549:
        /*017c*/ 	.byte	0x03, 0x5f
        /*017e*/ 	.short	0x0101


	//----- nvinfo : EIATTR_COOP_GROUP_MASK_REGIDS
	.align		4
        /*0180*/ 	.byte	0x04, 0x29
        /*0182*/ 	.short	(.L_18551 - .L_18550)


	//   ....[0]....
.L_18550:
        /*0184*/ 	.word	0xffffffff


	//   ....[1]....
        /*0188*/ 	.word	0xffffffff


	//   ....[2]....
        /*018c*/ 	.word	0xffffffff


	//   ....[3]....
        /*0190*/ 	.word	0xffffffff


	//   ....[4]....
        /*0194*/ 	.word	0xffffffff


	//   ....[5]....
        /*0198*/ 	.word	0xffffffff


	//   ....[6]....
        /*019c*/ 	.word	0xffffffff


	//   ....[7]....
        /*01a0*/ 	.word	0xffffffff


	//   ....[8]....
        /*01a4*/ 	.word	0xffffffff


	//   ....[9]....
        /*01a8*/ 	.word	0xffffffff


	//   ....[10]....
        /*01ac*/ 	.word	0xffffffff


	//   ....[11]....
        /*01b0*/ 	.word	0xffffffff


	//   ....[12]....
        /*01b4*/ 	.word	0xffffffff


	//   ....[13]....
        /*01b8*/ 	.word	0xffffffff


	//   ....[14]....
        /*01bc*/ 	.word	0xffffffff


	//   ....[15]....
        /*01c0*/ 	.word	0x0500000f


	//   ....[16]....
        /*01c4*/ 	.word	0x0500000f


	//   ....[17]....
        /*01c8*/ 	.word	0x0500000f


	//   ....[18]....
        /*01cc*/ 	.word	0x0500000f


	//   ....[19]....
        /*01d0*/ 	.word	0x0500000f


	//   ....[20]....
        /*01d4*/ 	.word	0x0500000f


	//   ....[21]....
        /*01d8*/ 	.word	0x0500000f


	//   ....[22]....
        /*01dc*/ 	.word	0x0500000f


	//   ....[23]....
        /*01e0*/ 	.word	0x0500000f


	//   ....[24]....
        /*01e4*/ 	.word	0x0500000f


	//----- nvinfo : EIATTR_COOP_GROUP_INSTR_OFFSETS
	.align		4
.L_18551:
        /*01e8*/ 	.byte	0x04, 0x28
        /*01ea*/ 	.short	(.L_18553 - .L_18552)


	//   ....[0]....
.L_18552:
        /*01ec*/ 	.word	0x00000b70


	//   ....[1]....
        /*01f0*/ 	.word	0x00000b90


	//   ....[2]....
        /*01f4*/ 	.word	0x00000bb0


	//   ....[3]....
        /*01f8*/ 	.word	0x00000bd0


	//   ....[4]....
        /*01fc*/ 	.word	0x00000d00


	//   ....[5]....
        /*0200*/ 	.word	0x00000d20


	//   ....[6]....
        /*0204*/ 	.word	0x00000d40


	//   ....[7]....
        /*0208*/ 	.word	0x00001b80


	//   ....[8]....
        /*020c*/ 	.word	0x00001bb0


	//   ....[9]....
        /*0210*/ 	.word	0x00001bd0


	//   ....[10]....
        /*0214*/ 	.word	0x00001bf0


	//   ....[11]....
        /*0218*/ 	.word	0x00001c10


	//   ....[12]....
        /*021c*/ 	.word	0x00001c60


	//   ....[13]....
        /*0220*/ 	.word	0x00001c80


	//   ....[14]....
        /*0224*/ 	.word	0x00001ca0


	//   ....[15]....
        /*0228*/ 	.word	0x00003330


	//   ....[16]....
        /*022c*/ 	.word	0x00003390


	//   ....[17]....
        /*0230*/ 	.word	0x000033f0


	//   ....[18]....
        /*0234*/ 	.word	0x00003450


	//   ....[19]....
        /*0238*/ 	.word	0x000034d0


	//   ....[20]....
        /*023c*/ 	.word	0x00003510


	//   ....[21]....
        /*0240*/ 	.word	0x00003560


	//   ....[22]....
        /*0244*/ 	.word	0x000035b0


	//   ....[23]....
        /*0248*/ 	.word	0x00003600


	//   ....[24]....
        /*024c*/ 	.word	0x00003650


	//----- nvinfo : EIATTR_VRC_CTA_INIT_COUNT
	.align		4
.L_18553:
        /*0250*/ 	.byte	0x02, 0x4a
	.zero		1
	.zero		1


	//----- nvinfo : EIATTR_SYSCALL_OFFSETS
	.align		4
        /*0254*/ 	.byte	0x04, 0x46
        /*0256*/ 	.short	(.L_18555 - .L_18554)


	//   ....[0]....
.L_18554:
        /*0258*/ 	.word	0x00002b60


	//   ....[1]....
        /*025c*/ 	.word	0x000032d0


	//----- nvinfo : EIATTR_EXIT_INSTR_OFFSETS
	.align		4
.L_18555:
        /*0260*/ 	.byte	0x04, 0x1c
        /*0262*/ 	.short	(.L_18557 - .L_18556)


	//   ....[0]....
.L_18556:
        /*0264*/ 	.word	0x00000090


	//   ....[1]....
        /*0268*/ 	.word	0x00003060


	//   ....[2]....
        /*026c*/ 	.word	0x00003090


	//   ....[3]....
        /*0270*/ 	.word	0x000031d0


	//   ....[4]....
        /*0274*/ 	.word	0x000032e0


	//----- nvinfo : EIATTR_CRS_STACK_SIZE
	.align		4
.L_18557:
        /*0278*/ 	.byte	0x04, 0x1e
        /*027a*/ 	.short	(.L_18559 - .L_18558)
.L_18558:
        /*027c*/ 	.word	0x00000000


	//----- nvinfo : EIATTR_CBANK_PARAM_SIZE
	.align		4
.L_18559:
        /*0280*/ 	.byte	0x03, 0x19
        /*0282*/ 	.short	0x008c


	//----- nvinfo : EIATTR_PARAM_CBANK
	.align		4
        /*0284*/ 	.byte	0x04, 0x0a
        /*0286*/ 	.short	(.L_18561 - .L_18560)
	.align		4
.L_18560:
        /*0288*/ 	.word	index@(.nv.constant0._ZN4vllm25paged_attention_v2_kernelIthLi96ELi16ELi128ELNS_18Fp8KVCacheDataTypeE1ELb1ELi512EEEvPfS2_PT_PKS3_PKT0_S9_ifPKiSB_iPKfiiiSD_SD_iiiii)
        /*028c*/ 	.short	0x0380
        /*028e*/ 	.short	0x008c


	//----- nvinfo : EIATTR_SW_WAR
	.align		4
.L_18561:
        /*0290*/ 	.byte	0x04, 0x36
        /*0292*/ 	.short	(.L_18563 - .L_18562)
.L_18562:
        /*0294*/ 	.word	0x00000008
.L_18563:


//--------------------- .nv.info._ZN4vllm25paged_attention_v2_kernelIthLi80ELi16ELi128ELNS_18Fp8KVCacheDataTypeE1ELb1ELi512EEEvPfS2_PT_PKS3_PKT0_S9_ifPKiSB_iPKfiiiSD_SD_iiiii --------------------------
	.section	.nv.info._ZN4vllm25paged_attention_v2_kernelIthLi80ELi16ELi128ELNS_18Fp8KVCacheDataTypeE1ELb1ELi512EEEvPfS2_PT_PKS3_PKT0_S9_ifPKiSB_iPKfiiiSD_SD_iiiii,"",@"SHT_CUDA_INFO"
	.sectionflags	@""
	.align	4


	//----- nvinfo : EIATTR_CUDA_API_VERSION
	.align		4
        /*0000*/ 	.byte	0x04, 0x37
        /*0002*/ 	.short	(.L_18565 - .L_18564)
.L_18564:
        /*0004*/ 	.word	0x00000082


	//----- nvinfo : EIATTR_KPARAM_INFO
	.align		4
.L_18565:
        /*0008*/ 	.byte	0x04, 0x17
        /*000a*/ 	.short	(.L_18567 - .L_18566)
.L_18566:
        /*000c*/ 	.word	0x00000000
        /*0010*/ 	.short	0x0015
        /*0012*/ 	.short	0x0088
        /*0014*/ 	.byte	0x00, 0xf0, 0x11, 0x00


	//----- nvinfo : EIATTR_KPARAM_INFO
	.align		4
.L_18567:
        /*0018*/ 	.byte	0x04, 0x17
        /*001a*/ 	.short	(.L_18569 - .L_18568)
.L_18568:
        /*001c*/ 	.word	0x00000000
        /*0020*/ 	.short	0x0014
        /*0022*/ 	.short	0x0084
        /*0024*/ 	.byte	0x00, 0xf0, 0x11, 0x00


	//----- nvinfo : EIATTR_KPARAM_INFO
	.align		4
.L_18569:
        /*0028*/ 	.byte	0x04, 0x17
        /*002a*/ 	.short	(.L_18571 - .L_18570)
.L_18570:
        /*002c*/ 	.word	0x00000000
        /*0030*/ 	.short	0x0013
        /*0032*/ 	.short	0x0080
        /*0034*/ 	.byte	0x00, 0xf0, 0x11, 0x00


	//----- nvinfo : EIATTR_KPARAM_INFO
	.align		4
.L_18571:
        /*0038*/ 	.byte	0x04, 0x17
        /*003a*/ 	.short	(.L_18573 - .L_18572)
.L_18572:
        /*003c*/ 	.word	0x00000000
        /*0040*/ 	.short	0x0012
        /*0042*/ 	.short	0x007c
        /*0044*/ 	.byte	0x00, 0xf0, 0x11, 0x00


	//----- nvinfo : EIATTR_KPARAM_INFO
	.align		4
.L_18573:
        /*0048*/ 	.byte	0x04, 0x17
        /*004a*/ 	.short	(.L_18575 - .L_18574)
.L_18574:
        /*004c*/ 	.word	0x00000000
        /*0050*/ 	.short	0x0011
        /*0052*/ 	.short	0x0078
        /*0054*/ 	.byte	0x00, 0xf0, 0x11, 0x00


	//----- nvinfo : EIATTR_KPARAM_INFO
	.align		4
.L_18575:
        /*0058*/ 	.byte	0x04, 0x17
        /*005a*/ 	.short	(.L_18577 - .L_18576)
.L_18576:
        /*005c*/ 	.word	0x00000000
        /*0060*/ 	.short	0x0010
        /*0062*/ 	.short	0x0070
        /*0064*/ 	.byte	0x00, 0xf5, 0x21, 0x00


	//----- nvinfo : EIATTR_KPARAM_INFO
	.align		4
.L_18577:
        /*0068*/ 	.byte	0x04, 0x17
        /*006a*/ 	.short	(.L_18579 - .L_18578)
.L_18578:
        /*006c*/ 	.word	0x00000000
        /*0070*/ 	.short	0x000f
        /*0072*/ 	.short	0x0068
        /*0074*/ 	.byte	0x00, 0xf5, 0x21, 0x00


	//----- nvinfo : EIATTR_KPARAM_INFO
	.align		4
.L_18579:
        /*0078*/ 	.byte	0x04, 0x17
        /*007a*/ 	.short	(.L_18581 - .L_18580)
.L_18580:
        /*007c*/ 	.word	0x00000000
        /*0080*/ 	.short	0x000e
        /*0082*/ 	.short	0x0060
        /*0084*/ 	.byte	0x00, 0xf0, 0x11, 0x00


	//----- nvinfo : EIATTR_KPARAM_INFO
	.align		4
.L_18581:
        /*0088*/ 	.byte	0x04, 0x17
        /*008a*/ 	.short	(.L_18583 - .L_18582)
.L_18582:
        /*008c*/ 	.word	0x00000000
        /*0090*/ 	.short	0x000d
        /*0092*/ 	.short	0x005c
        /*0094*/ 	.byte	0x00, 0xf0, 0x11, 0x00


	//----- nvinfo : EIATTR_KPARAM_INFO
	.align		4
.L_18583:
        /*0098*/ 	.byte	0x04, 0x17
        /*009a*/ 	.short	(.L_18585 - .L_18584)
.L_18584:
        /*009c*/ 	.word	0x00000000
        /*00a0*/ 	.short	0x000c
        /*00a2*/ 	.short	0x0058
        /*00a4*/ 	.byte	0x00, 0xf0, 0x11, 0x00


	//----- nvinfo : EIATTR_KPARAM_INFO
	.align		4
.L_18585:
        /*00a8*/ 	.byte	0x04, 0x17
        /*00aa*/ 	.short	(.L_18587 - .L_18586)
.L_18586:
        /*00ac*/ 	.word	0x00000000
        /*00b0*/ 	.short	0x000b
        /*00b2*/ 	.short	0x0050
        /*00b4*/ 	.byte	0x00, 0xf5, 0x21, 0x00


	//----- nvinfo : EIATTR_KPARAM_INFO
	.align		4
.L_18587:
        /*00b8*/ 	.byte	0x04, 0x17
        /*00ba*/ 	.short	(.L_18589 - .L_18588)
.L_18588:
        /*00bc*/ 	.word	0x00000000
        /*00c0*/ 	.short	0x000a
        /*00c2*/ 	.short	0x0048
        /*00c4*/ 	.byte	0x00, 0xf0, 0x11, 0x00


	//----- nvinfo : EIATTR_KPARAM_INFO
	.align		4
.L_18589:
        /*00c8*/ 	.byte	0x04, 0x17
        /*00ca*/ 	.short	(.L_18591 - .L_18590)
.L_18590:
        /*00cc*/ 	.word	0x00000000
        /*00d0*/ 	.short	0x0009
        /*00d2*/ 	.short	0x0040
        /*00d4*/ 	.byte	0x00, 0xf5, 0x21, 0x00


	//----- nvinfo : EIATTR_KPARAM_INFO
	.align		4
.L_18591:
        /*00d8*/ 	.byte	0x04, 0x17
        /*00da*/ 	.short	(.L_18593 - .L_18592)
.L_18592:
        /*00dc*/ 	.word	0x00000000
        /*00e0*/ 	.short	0x0008
        /*00e2*/ 	.short	0x0038
        /*00e4*/ 	.byte	0x00, 0xf5, 0x21, 0x00


	//----- nvinfo : EIATTR_KPARAM_INFO
	.align		4
.L_18593:
        /*00e8*/ 	.byte	0x04, 0x17
        /*00ea*/ 	.short	(.L_18595 - .L_18594)
.L_18594:
        /*00ec*/ 	.word	0x00000000
        /*00f0*/ 	.short	0x0007
        /*00f2*/ 	.short	0x0034
        /*00f4*/ 	.byte	0x00, 0xf0, 0x11, 0x00


	//----- nvinfo : EIATTR_KPARAM_INFO
	.align		4
.L_18595:
        /*00f8*/ 	.byte	0x04, 0x17
        /*00fa*/ 	.short	(.L_18597 - .L_18596)
.L_18596:
        /*00fc*/ 	.word	0x00000000
        /*0100*/ 	.short	0x0006
        /*0102*/ 	.short	0x0030
        /*0104*/ 	.byte	0x00, 0xf0, 0x11, 0x00


	//----- nvinfo : EIATTR_KPARAM_INFO
	.align		4
.L_18597:
        /*0108*/ 	.byte	0x04, 0x17
        /*010a*/ 	.short	(.L_18599 - .L_18598)
.L_18598:
        /*010c*/ 	.word	0x00000000
        /*0110*/ 	.short	0x0005
        /*0112*/ 	.short	0x0028
        /*0114*/ 	.byte	0x00, 0xf5, 0x21, 0x00


	//----- nvinfo : EIATTR_KPARAM_INFO
	.align		4
.L_18599:
        /*0118*/ 	.byte	0x04, 0x17
        /*011a*/ 	.short	(.L_18601 - .L_18600)
.L_18600:
        /*011c*/ 	.word	0x00000000
        /*0120*/ 	.short	0x0004
        /*0122*/ 	.short	0x0020
        /*0124*/ 	.byte	0x00, 0xf5, 0x21, 0x00


	//----- nvinfo : EIATTR_KPARAM_INFO
	.align		4
.L_18601:
        /*0128*/ 	.byte	0x04, 0x17
        /*012a*/ 	.short	(.L_18603 - .L_18602)
.L_18602:
        /*012c*/ 	.word	0x00000000
        /*0130*/ 	.short	0x0003
        /*0132*/ 	.short	0x0018
        /*0134*/ 	.byte	0x00, 0xf5, 0x21, 0x00


	//----- nvinfo : EIATTR_KPARAM_INFO
	.align		4
.L_18603:
        /*0138*/ 	.byte	0x04, 0x17
        /*013a*/ 	.short	(.L_18605 - .L_18604)
.L_18604:
        /*013c*/ 	.word	0x00000000
        /*0140*/ 	.short	0x0002
        /*0142*/ 	.short	0x0010
        /*0144*/ 	.byte	0x00, 0xf5, 0x21, 0x00


	//----- nvinfo : EIATTR_KPARAM_INFO
	.align		4
.L_18605:
        /*0148*/ 	.byte	0x04, 0x17
        /*014a*/ 	.short	(.L_18607 - .L_18606)
.L_18606:
        /*014c*/ 	.word	0x00000000
        /*0150*/ 	.short	0x0001
        /*0152*/ 	.short	0x0008
        /*0154*/ 	.byte	0x00, 0xf5, 0x21, 0x00


	//----- nvinfo : EIATTR_KPARAM_INFO
	.align		4
.L_18607:
        /*0158*/ 	.byte	0x04, 0x17
        /*015a*/ 	.short	(.L_18609 - .L_18608)
.L_18608:
        /*015c*/ 	.word	0x00000000
        /*0160*/ 	.short	0x0000
        /*0162*/ 	.short	0x0000
        /*0164*/ 	.byte	0x00, 0xf5, 0x21, 0x00


	//----- nvinfo : EIATTR_SPARSE_MMA_MASK
	.align		4
.L_18609:
        /*0168*/ 	.byte	0x03, 0x50
        /*016a*/ 	.short	0x0000


	//----- nvinfo : EIATTR_MAXREG_COUNT
	.align		4
        /*016c*/ 	.byte	0x03, 0x1b
        /*016e*/ 	.short	0x00ff


	//----- nvinfo : EIATTR_NUM_BARRIERS
	.align		4
        /*0170*/ 	.byte	0x02, 0x4c
        /*0172*/ 	.byte	0x01
	.zero		1


	//----- nvinfo : EIATTR_EXTERNS
	.align		4
        /*0174*/ 	.byte	0x04, 0x0f
        /*0176*/ 	.short	(.L_18611 - .L_18610)


	//   ....[0]....
	.align		4
.L_18610:
        /*0178*/ 	.word	index@(__assertfail)


	//----- nvinfo : EIATTR_MERCURY_ISA_VERSION
	.align		4
.L_18611:
        /*017c*/ 	.byte	0x03, 0x5f
        /*017e*/ 	.short	0x0101


	//----- nvinfo : EIATTR_COOP_GROUP_MASK_REGIDS
	.align		4
        /*0180*/ 	.byte	0x04, 0x29
        /*0182*/ 	.short	(.L_18613 - .L_18612)


	//   ....[0]....
.L_18612:
        /*0184*/ 	.word	0xffffffff


	//   ....[1]....
        /*0188*/ 	.word	0xffffffff


	//   ....[2]....
        /*018c*/ 	.word	0xffffffff


	//   ....[3]....
        /*0190*/ 	.word	0xffffffff


	//   ....[4]....
        /*0194*/ 	.word	0xffffffff


	//   ....[5]....
        /*0198*/ 	.word	0xffffffff


	//   ....[6]....
        /*019c*/ 	.word	0xffffffff


	//   ....[7]....
        /*01a0*/ 	.word	0xffffffff


	//   ....[8]....
        /*01a4*/ 	.word	0xffffffff


	//   ....[9]....
        /*01a8*/ 	.word	0xffffffff


	//   ....[10]....
        /*01ac*/ 	.word	0xffffffff


	//   ....[11]....
        /*01b0*/ 	.word	0xffffffff


	//   ....[12]....
        /*01b4*/ 	.word	0xffffffff


	//   ....[13]....
        /*01b8*/ 	.word	0xffffffff


	//   ....[14]....
        /*01bc*/ 	.word	0xffffffff


	//   ....[15]....
        /*01c0*/ 	.word	0x0500000f


	//   ....[16]....
        /*01c4*/ 	.word	0x0500000f


	//   ....[17]....
        /*01c8*/ 	.word	0x0500000f


	//   ....[18]....
        /*01cc*/ 	.word	0x0500000f


	//   ....[19]....
        /*01d0*/ 	.word	0x0500000f


	//   ....[20]....
        /*01d4*/ 	.word	0x0500000f


	//   ....[21]....
        /*01d8*/ 	.word	0x0500000f


	//   ....[22]....
        /*01dc*/ 	.word	0x0500000f


	//   ....[23]....
        /*01e0*/ 	.word	0x0500000f


	//----- nvinfo : EIATTR_COOP_GROUP_INSTR_OFFSETS
	.align		4
.L_18613:
        /*01e4*/ 	.byte	0x04, 0x28
        /*01e6*/ 	.short	(.L_18615 - .L_18614)


	//   ....[0]....
.L_18614:
        /*01e8*/ 	.word	0x00000b70


	//   ....[1]....
        /*01ec*/ 	.word	0x00000b90


	//   ....[2]....
        /*01f0*/ 	.word	0x00000bb0


	//   ....[3]....
        /*01f4*/ 	.word	0x00000bd0


	//   ....[4]....
        /*01f8*/ 	.word	0x00000d00


	//   ....[5]....
        /*01fc*/ 	.word	0x00000d20


	//   ....[6]....
        /*0200*/ 	.word	0x00000d40


	//   ....[7]....
        /*0204*/ 	.word	0x00001b80


	//   ....[8]....
        /*0208*/ 	.word	0x00001bb0


	//   ....[9]....
        /*020c*/ 	.word	0x00001bd0


	//   ....[10]....
        /*0210*/ 	.word	0x00001bf0


	//   ....[11]....
        /*0214*/ 	.word	0x00001c10


	//   ....[12]....
        /*0218*/ 	.word	0x00001c60


	//   ....[13]....
        /*021c*/ 	.word	0x00001c80


	//   ....[14]....
        /*0220*/ 	.word	0x00001ca0


	//   ....[15]....
        /*0224*/ 	.word	0x00003290


	//   ....[16]....
        /*0228*/ 	.word	0x000032f0


	//   ....[17]....
        /*022c*/ 	.word	0x00003350


	//   ....[18]....
        /*0230*/ 	.word	0x000033b0


	//   ....[19]....
        /*0234*/ 	.word	0x00003430


	//   ....[20]....
        /*0238*/ 	.word	0x00003470


	//   ....[21]....
        /*023c*/ 	.word	0x000034c0


	//   ....[22]....
        /*0240*/ 	.word	0x00003510


	//   ....[23]....
        /*0244*/ 	.word	0x00003560


	//----- nvinfo : EIATTR_VRC_CTA_INIT_COUNT
	.align		4
.L_18615:
        /*0248*/ 	.byte	0x02, 0x4a
	.zero		1
	.zero		1


	//----- nvinfo : EIATTR_SYSCALL_OFFSETS
	.align		4
        /*024c*/ 	.byte	0x04, 0x46
        /*024e*/ 	.short	(.L_18617 - .L_18616)


	//   ....[0]....
.L_18616:
        /*0250*/ 	.word	0x00002b60


	//   ....[1]....
        /*0254*/ 	.word	0x00003230


	//----- nvinfo : EIATTR_EXIT_INSTR_OFFSETS
	.align		4
.L_18617:
        /*0258*/ 	.byte	0x04, 0x1c
        /*025a*/ 	.short	(.L_18619 - .L_18618)


	//   ....[0]....
.L_18618:
        /*025c*/ 	.word	0x00000090


	//   ....[1]....
        /*0260*/ 	.word	0x00002fe0


	//   ....[2]....
        /*0264*/ 	.word	0x00003010


	//   ....[3]....
        /*0268*/ 	.word	0x00003130


	//   ....[4]....
        /*026c*/ 	.word	0x00003240


	//----- nvinfo : EIATTR_CRS_STACK_SIZE
	.align		4
.L_18619:
        /*0270*/ 	.byte	0x04, 0x1e
        /*0272*/ 	.short	(.L_18621 - .L_18620)
.L_18620:
        /*0274*/ 	.word	0x00000000


	//----- nvinfo : EIATTR_CBANK_PARAM_SIZE
	.align		4
.L_18621:
        /*0278*/ 	.byte	0x03, 0x19
        /*027a*/ 	.short	0x008c


	//----- nvinfo : EIATTR_PARAM_CBANK
	.align		4
        /*027c*/ 	.byte	0x04, 0x0a
        /*027e*/ 	.short	(.L_18623 - .L_18622)
	.align		4
.L_18622:
        /*0280*/ 	.word	index@(.nv.constant0._ZN4vllm25paged_attention_v2_kernelIthLi80ELi16ELi128ELNS_18Fp8KVCacheDataTypeE1ELb1ELi512EEEvPfS2_PT_PKS3_PKT0_S9_ifPKiSB_iPKfiiiSD_SD_iiiii)
        /*0284*/ 	.short	0x0380
        /*0286*/ 	.short	0x008c


	//----- nvinfo : EIATTR_SW_WAR
	.align		4
.L_18623:
        /*0288*/ 	.byte	0x04, 0x36
        /*028a*/ 	.short	(.L_18625 - .L_18624)
.L_18624:
        /*028c*/ 	.word	0x00000008
.L_18625:


//--------------------- .nv.info._ZN4vllm25paged_attention_v2_kernelIthLi64ELi16ELi128ELNS_18Fp8KVCacheDataTypeE1ELb1ELi512EEEvPfS2_PT_PKS3_PKT0_S9_ifPKiSB_iPKfiiiSD_SD_iiiii --------------------------
	.section	.nv.info._ZN4vllm25paged_attention_v2_kernelIthLi64ELi16ELi128ELNS_18Fp8KVCacheDataTypeE1ELb1ELi512EEEvPfS2_PT_PKS3_PKT0_S9_ifPKiSB_iPKfiiiSD_SD_iiiii,"",@"SHT_CUDA_INFO"
	.sectionflags	@""
	.align	4


	//----- nvinfo : EIATTR_CUDA_API_VERSION
	.align		4
        /*0000*/ 	.byte	0x04, 0x37
        /*0002*/ 	.short	(.L_18627 - .L_18626)
.L_18626:
        /*0004*/ 	.word	0x00000082


	//----- nvinfo : EIATTR_KPARAM_INFO
	.align		4
.L_18627:
        /*0008*/ 	.byte	0x04, 0x17
        /*000a*/ 	.short	(.L_18629 - .L_18628)
.L_18628:
        /*000c*/ 	.word	0x00000000
        /*0010*/ 	.short	0x0015
        /*0012*/ 	.short	0x0088
        /*0014*/ 	.byte	0x00, 0xf0, 0x11, 0x00


	//----- nvinfo : EIATTR_KPARAM_INFO
	.align		4
.L_18629:
        /*0018*/ 	.byte	0x04, 0x17
        /*001a*/ 	.short	(.L_18631 - .L_18630)
.L_18630:
        /*001c*/ 	.word	0x00000000
        /*0020*/ 	.short	0x0014
        /*0022*/ 	.short	0x0084
        /*0024*/ 	.byte	0x00, 0xf0, 0x11, 0x00


	//----- nvinfo : EIATTR_KPARAM_INFO
	.align		4
.L_18631:
        /*0028*/ 	.byte	0x04, 0x17
        /*002a*/ 	.short	(.L_18633 - .L_18632)
.L_18632:
        /*002c*/ 	.word	0x00000000
        /*0030*/ 	.short	0x0013
        /*0032*/ 	.short	0x0080
        /*0034*/ 	.byte	0x00, 0xf0, 0x11, 0x00


	//----- nvinfo : EIATTR_KPARAM_INFO
	.align		4
.L_18633:
        /*0038*/ 	.byte	0x04, 0x17
        /*003a*/ 	.short	(.L_18635 - .L_18634)
.L_18634:
        /*003c*/ 	.word	0x00000000
        /*0040*/ 	.short	0x0012
        /*0042*/ 	.short	0x007c
        /*0044*/ 	.byte	0x00, 0xf0, 0x11, 0x00


	//----- nvinfo : EIATTR_KPARAM_INFO
	.align		4
.L_18635:
        /*0048*/ 	.byte	0x04, 0x17
        /*004a*/ 	.short	(.L_18637 - .L_18636)
.L_18636:
        /*004c*/ 	.word	0x00000000
        /*0050*/ 	.short	0x0011
        /*0052*/ 	.short	0x0078
        /*0054*/ 	.byte	0x00, 0xf0, 0x11, 0x00


	//----- nvinfo : EIATTR_KPARAM_INFO
	.align		4
.L_18637:
        /*0058*/ 	.byte	0x04, 0x17
        /*005a*/ 	.short	(.L_18639 - .L_18638)
.L_18638:
        /*005c*/ 	.word	0x00000000
        /*0060*/ 	.short	0x0010
        /*0062*/ 	.short	0x0070
        /*0064*/ 	.byte	0x00, 0xf5, 0x21, 0x00


	//----- nvinfo : EIATTR_KPARAM_INFO
	.align		4
.L_18639:
        /*0068*/ 	.byte	0x04, 0x17
        /*006a*/ 	.short	(.L_18641 - .L_18640)
.L_18640:
        /*006c*/ 	.word	0x00000000
        /*0070*/ 	.short	0x000f
        /*0072*/ 	.short	0x0068
        /*0074*/ 	.byte	0x00, 0xf5, 0x21, 0x00


	//----- nvinfo : EIATTR_KPARAM_INFO
	.align		4
.L_18641:
        /*0078*/ 	.byte	0x04, 0x17
        /*007a*/ 	.short	(.L_18643 - .L_18642)
.L_18642:
        /*007c*/ 	.word	0x00000000
        /*0080*/ 	.short	0x000e
        /*0082*/ 	.short	0x0060
        /*0084*/ 	.byte	0x00, 0xf0, 0x11, 0x00


	//----- nvinfo : EIATTR_KPARAM_INFO
	.align		4
.L_18643:
        /*0088*/ 	.byte	0x04, 0x17
        /*008a*/ 	.short	(.L_18645 - .L_18644)
.L_18644:
        /*008c*/ 	.word	0x00000000
        /*0090*/ 	.short	0x000d
        /*0092*/ 	.short	0x005c
        /*0094*/ 	.byte	0x00, 0xf0, 0x11, 0x00


	//----- nvinfo : EIATTR_KPARAM_INFO
	.align		4
.L_18645:
        /*0098*/ 	.byte	0x04, 0x17
        /*009a*/ 	.short	(.L_18647 - .L_18646)
.L_18646:
        /*009c*/ 	.word	0x00000000
        /*00a0*/ 	.short	0x000c
        /*00a2*/ 	.short	0x0058
        /*00a4*/ 	.byte	0x00, 0xf0, 0x11, 0x00


	//----- nvinfo : EIATTR_KPARAM_INFO
	.align		4
.L_18647:
        /*00a8*/ 	.byte	0x04, 0x17
        /*00aa*/ 	.short	(.L_18649 - .L_18648)
.L_18648:
        /*00ac*/ 	.word	0x00000000
        /*00b0*/ 	.short	0x000b
        /*00b2*/ 	.short	0x0050
        /*00b4*/ 	.byte	0x00, 0xf5, 0x21, 0x00


	//----- nvinfo : EIATTR_KPARAM_INFO
	.align		4
.L_18649:
        /*00b8*/ 	.byte	0x04, 0x17
        /*00ba*/ 	.short	(.L_18651 - .L_18650)
.L_18650:
        /*00bc*/ 	.word	0x00000000
        /*00c0*/ 	.short	0x000a
        /*00c2*/ 	.short	0x0048
        /*00c4*/ 	.byte	0x00, 0xf0, 0x11, 0x00


	//----- nvinfo : EIATTR_KPARAM_INFO
	.align		4
.L_18651:
        /*00c8*/ 	.byte	0x04, 0x17
        /*00ca*/ 	.short	(.L_18653 - .L_18652)
.L_18652:
        /*00cc*/ 	.word	0x00000000
        /*00d0*/ 	.short	0x0009
        /*00d2*/ 	.short	0x0040
        /*00d4*/ 	.byte	0x00, 0xf5, 0x21, 0x00


	//----- nvinfo : EIATTR_KPARAM_INFO
	.align		4
.L_18653:
        /*00d8*/ 	.byte	0x04, 0x17
        /*00da*/ 	.short	(.L_18655 - .L_18654)
.L_18654:
        /*00dc*/ 	.word	0x00000000
        /*00e0*/ 	.short	0x0008
        /*00e2*/ 	.short	0x0038
        /*00e4*/ 	.byte	0x00, 0xf5, 0x21, 0x00


	//----- nvinfo : EIATTR_KPARAM_INFO
	.align		4
.L_18655:
        /*00e8*/ 	.byte	0x04, 0x17
        /*00ea*/ 	.short	(.L_18657 - .L_18656)
.L_18656:
        /*00ec*/ 	.word	0x00000000
        /*00f0*/ 	.short	0x0007
        /*00f2*/ 	.short	0x0034
        /*00f4*/ 	.byte	0x00, 0xf0, 0x11, 0x00


	//----- nvinfo : EIATTR_KPARAM_INFO
	.align		4
.L_18657:
        /*00f8*/ 	.byte	0x04, 0x17
        /*00fa*/ 	.short	(.L_18659 - .L_18658)
.L_18658:
        /*00fc*/ 	.word	0x00000000
        /*0100*/ 	.short	0x0006
        /*0102*/ 	.short	0x0030
        /*0104*/ 	.byte	0x00, 0xf0, 0x11, 0x00


	//----- nvinfo : EIATTR_KPARAM_INFO
	.align		4
.L_18659:
        /*0108*/ 	.byte	0x04, 0x17
        /*010a*/ 	.short	(.L_18661 - .L_18660)
.L_18660:
        /*010c*/ 	.word	0x00000000
        /*0110*/ 	.short	0x0005
        /*0112*/ 	.short	0x0028
        /*0114*/ 	.byte	0x00, 0xf5, 0x21, 0x00


	//----- nvinfo : EIATTR_KPARAM_INFO
	.align		4
.L_18661:
        /*0118*/ 	.byte	0x04, 0x17
        /*011a*/ 	.short	(.L_18663 - .L_18662)
.L_18662:
        /*011c*/ 	.word	0x00000000
        /*0120*/ 	.short	0x0004
        /*0122*/ 	.short	0x0020
        /*0124*/ 	.byte	0x00, 0xf5, 0x21, 0x00


	//----- nvinfo : EIATTR_KPARAM_INFO
	.align		4
.L_18663:
        /*0128*/ 	.byte	0x04, 0x17
        /*012a*/ 	.short	(.L_18665 - .L_18664)
.L_18664:
        /*012c*/ 	.word	0x00000000
        /*0130*/ 	.short	0x0003
        /*0132*/ 	.short	0x0018
        /*0134*/ 	.byte	0x00, 0xf5, 0x21, 0x00


	//----- nvinfo : EIATTR_KPARAM_INFO
	.align		4
.L_18665:
        /*0138*/ 	.byte	0x04, 0x17
        /*013a*/ 	.short	(.L_18667 - .L_18666)
.L_18666:
        /*013c*/ 	.word	0x00000000
        /*0140*/ 	.short	0x0002
        /*0142*/ 	.short	0x0010
        /*0144*/ 	.byte	0x00, 0xf5, 0x21, 0x00


	//----- nvinfo : EIATTR_KPARAM_INFO
	.align		4
.L_18667:
        /*0148*/ 	.byte	0x04, 0x17
        /*014a*/ 	.short	(.L_18669 - .L_18668)
.L_18668:
        /*014c*/ 	.word	0x00000000
        /*0150*/ 	.short	0x0001
        /*0152*/ 	.short	0x0008
        /*0154*/ 	.byte	0x00, 0xf5, 0x21, 0x00


	//----- nvinfo : EIATTR_KPARAM_INFO
	.align		4
.L_18669:
        /*0158*/ 	.byte	0x04, 0x17
        /*015a*/ 	.short	(.L_18671 - .L_18670)
.L_18670:
        /*015c*/ 	.word	0x00000000
        /*0160*/ 	.short	0x0000
        /*0162*/ 	.short	0x0000
        /*0164*/ 	.byte	0x00, 0xf5, 0x21, 0x00


	//----- nvinfo : EIATTR_SPARSE_MMA_MASK
	.align		4
.L_18671:
        /*0168*/ 	.byte	0x03, 0x50
        /*016a*/ 	.short	0x0000


	//----- nvinfo : EIATTR_MAXREG_COUNT
	.align		4
        /*016c*/ 	.byte	0x03, 0x1b
        /*016e*/ 	.short	0x00ff


	//----- nvinfo : EIATTR_NUM_BARRIERS
	.align		4
        /*0170*/ 	.byte	0x02, 0x4c
        /*0172*/ 	.byte	0x01
	.zero		1


	//----- nvinfo : EIATTR_EXTERNS
	.align		4
        /*0174*/ 	.byte	0x04, 0x0f
        /*0176*/ 	.short	(.L_18673 - .L_18672)


	//   ....[0]....
	.align		4
.L_18672:
        /*0178*/ 	.word	index@(__assertfail)


	//----- nvinfo : EIATTR_MERCURY_ISA_VERSION
	.align		4
.L_18673:
        /*017c*/ 	.byte	0x03, 0x5f
        /*017e*/ 	.short	0x0101


	//----- nvinfo : EIATTR_COOP_GROUP_MASK_REGIDS
	.align		4
        /*0180*/ 	.byte	0x04, 0x29
        /*0182*/ 	.short	(.L_18675 - .L_18674)


	//   ....[0]....
.L_18674:
        /*0184*/ 	.word	0xffffffff


	//   ....[1]....
        /*0188*/ 	.word	0xffffffff


	//   ....[2]....
        /*018c*/ 	.word	0xffffffff


	//   ....[3]....
        /*0190*/ 	.word	0xffffffff


	//   ....[4]....
        /*0194*/ 	.word	0xffffffff


	//   ....[5]....
        /*0198*/ 	.word	0xffffffff


	//   ....[6]....
        /*019c*/ 	.word	0xffffffff


	//   ....[7]....
        /*01a0*/ 	.word	0xffffffff


	//   ....[8]....
        /*01a4*/ 	.word	0xffffffff


	//   ....[9]....
        /*01a8*/ 	.word	0xffffffff


	//   ....[10]....
        /*01ac*/ 	.word	0xffffffff


	//   ....[11]....
        /*01b0*/ 	.word	0xffffffff


	//   ....[12]....
        /*01b4*/ 	.word	0xffffffff


	//   ....[13]....
        /*01b8*/ 	.word	0xffffffff


	//   ....[14]....
        /*01bc*/ 	.word	0xffffffff


	//   ....[15]....
        /*01c0*/ 	.word	0x0500000f


	//   ....[16]....
        /*01c4*/ 	.word	0x0500000f


	//   ....[17]....
        /*01c8*/ 	.word	0x0500000f


	//   ....[18]....
        /*01cc*/ 	.word	0x0500000f


	//   ....[19]....
        /*01d0*/ 	.word	0x0500000f


	//   ....[20]....
        /*01d4*/ 	.word	0x0500000f


	//   ....[21]....
        /*01d8*/ 	.word	0x0500000f


	//   ....[22]....
        /*01dc*/ 	.word	0x0500000f


	//----- nvinfo : EIATTR_COOP_GROUP_INSTR_OFFSETS
	.align		4
.L_18675:
        /*01e0*/ 	.byte	0x04, 0x28
        /*01e2*/ 	.short	(.L_18677 - .L_18676)


	//   ....[0]....
.L_18676:
        /*01e4*/ 	.word	0x00000b70


	//   ....[1]....
        /*01e8*/ 	.word	0x00000b90


	//   ....[2]....
        /*01ec*/ 	.word	0x00000bb0


	//   ....[3]....
        /*01f0*/ 	.word	0x00000bd0


	//   ....[4]....
        /*01f4*/ 	.word	0x00000d00


	//   ....[5]....
        /*01f8*/ 	.word	0x00000d20


	//   ....[6]....
        /*01fc*/ 	.word	0x00000d40


	//   ....[7]....
        /*0200*/ 	.word	0x00001b80


	//   ....[8]....
        /*0204*/ 	.word	0x00001bb0


	//   ....[9]....
        /*0208*/ 	.word	0x00001bd0


	//   ....[10]....
        /*020c*/ 	.word	0x00001bf0


	//   ....[11]....
        /*0210*/ 	.word	0x00001c10


	//   ....[12]....
        /*0214*/ 	.word	0x00001c60


	//   ....[13]....
        /*0218*/ 	.word	0x00001c80


	//   ....[14]....
        /*021c*/ 	.word	0x00001ca0


	//   ....[15]....
        /*0220*/ 	.word	0x00003230


	//   ....[16]....
        /*0224*/ 	.word	0x00003290


	//   ....[17]....
        /*0228*/ 	.word	0x000032f0


	//   ....[18]....
        /*022c*/ 	.word	0x00003350


	//   ....[19]....
        /*0230*/ 	.word	0x000033d0


	//   ....[20]....
        /*0234*/ 	.word	0x00003410


	//   ....[21]....
        /*0238*/ 	.word	0x00003460


	//   ....[22]....
        /*023c*/ 	.word	0x000034b0


	//----- nvinfo : EIATTR_VRC_CTA_INIT_COUNT
	.align		4
.L_18677:
        /*0240*/ 	.byte	0x02, 0x4a
	.zero		1
	.zero		1


	//----- nvinfo : EIATTR_SYSCALL_OFFSETS
	.align		4
        /*0244*/ 	.byte	0x04, 0x46
        /*0246*/ 	.short	(.L_18679 - .L_18678)


	//   ....[0]....
.L_18678:
        /*0248*/ 	.word	0x00002b60


	//   ....[1]....
        /*024c*/ 	.word	0x000031d0


	//----- nvinfo : EIATTR_EXIT_INSTR_OFFSETS
	.align		4
.L_18679:
        /*0250*/ 	.byte	0x04, 0x1c
        /*0252*/ 	.short	(.L_18681 - .L_18680)


	//   ....[0]....
.L_18680:
        /*0254*/ 	.word	0x00000090


	//   ....[1]....
        /*0258*/ 	.word	0x00002f60


	//   ....[2]....
        /*025c*/ 	.word	0x00002f90


	//   ....[3]....
        /*0260*/ 	.word	0x000030d0


	//   ....[4]....
        /*0264*/ 	.word	0x000031e0


	//----- nvinfo : EIATTR_CRS_STACK_SIZE
	.align		4
.L_18681:
        /*0268*/ 	.byte	0x04, 0x1e
        /*026a*/ 	.short	(.L_18683 - .L_18682)
.L_18682:
        /*026c*/ 	.word	0x00000000


	//----- nvinfo : EIATTR_CBANK_PARAM_SIZE
	.align		4
.L_18683:
        /*0270*/ 	.byte	0x03, 0x19
        /*0272*/ 	.short	0x008c


	//----- nvinfo : EIATTR_PARAM_CBANK
	.align		4
        /*0274*/ 	.byte	0x04, 0x0a
        /*0276*/ 	.short	(.L_18685 - .L_18684)
	.align		4
.L_18684:
        /*0278*/ 	.word	index@(.nv.constant0._ZN4vllm25paged_attention_v2_kernelIthLi64ELi16ELi128ELNS_18Fp8KVCacheDataTypeE1ELb1ELi512EEEvPfS2_PT_PKS3_PKT0_S9_ifPKiSB_iPKfiiiSD_SD_iiiii)
        /*027c*/ 	.short	0x0380
        /*027e*/ 	.short	0x008c


	//----- nvinfo : EIATTR_SW_WAR
	.align		4
.L_18685:
        /*0280*/ 	.byte	0x04, 0x36
        /*0282*/ 	.short	(.L_18687 - .L_18686)
.L_18686:
        /*0284*/ 	.word	0x00000008
.L_18687:


//--------------------- .nv.info._ZN4vllm25paged_attention_v2_kernelIthLi32ELi16ELi128ELNS_18Fp8KVCacheDataTypeE1ELb1ELi512EEEvPfS2_PT_PKS3_PKT0_S9_ifPKiSB_iPKfiiiSD_SD_iiiii --------------------------
	.section	.nv.info._ZN4vllm25paged_attention_v2_kernelIthLi32ELi16ELi128ELNS_18Fp8KVCacheDataTypeE1ELb1ELi512EEEvPfS2_PT_PKS3_PKT0_S9_ifPKiSB_iPKfiiiSD_SD_iiiii,"",@"SHT_CUDA_INFO"
	.sectionflags	@""
	.align	4


	//----- nvinfo : EIATTR_CUDA_API_VERSION
	.align		4
        /*0000*/ 	.byte	0x04, 0x37
        /*0002*/ 	.short	(.L_18689 - .L_18688)
.L_18688:
        /*0004*/ 	.word	0x00000082


	//----- nvinfo : EIATTR_KPARAM_INFO
	.align		4
.L_18689:
        /*0008*/ 	.byte	0x04, 0x17
        /*000a*/ 	.short	(.L_18691 - .L_18690)
.L_18690:
        /*000c*/ 	.word	0x00000000
        /*0010*/ 	.short	0x0015
        /*0012*/ 	.short	0x0088
        /*0014*/ 	.byte	0x00, 0xf0, 0x11, 0x00


	//----- nvinfo : EIATTR_KPARAM_INFO
	.align		4
.L_18691:
        /*0018*/ 	.byte	0x04, 0x17
        /*001a*/ 	.short	(.L_18693 - .L_18692)
.L_18692:
        /*001c*/ 	.word	0x00000000
        /*0020*/ 	.short	0x0014
        /*0022*/ 	.short	0x0084
        /*0024*/ 	.byte	0x00, 0xf0, 0x11, 0x00


	//----- nvinfo : EIATTR_KPARAM_INFO
	.align		4
.L_18693:
        /*0028*/ 	.byte	0x04, 0x17
        /*002a*/ 	.short	(.L_18695 - .L_18694)
.L_18694:
        /*002c*/ 	.word	0x00000000
        /*0030*/ 	.short	0x0013
        /*0032*/ 	.short	0x0080
        /*0034*/ 	.byte	0x00, 0xf0, 0x11, 0x00


	//----- nvinfo : EIATTR_KPARAM_INFO
	.align		4
.L_18695:
        /*0038*/ 	.byte	0x04, 0x17
        /*003a*/ 	.short	(.L_18697 - .L_18696)
.L_18696:
        /*003c*/ 	.word	0x00000000
        /*0040*/ 	.short	0x0012
        /*0042*/ 	.short	0x007c
        /*0044*/ 	.byte	0x00, 0xf0, 0x11, 0x00


	//----- nvinfo : EIATTR_KPARAM_INFO
	.align		4
.L_18697:
        /*0048*/ 	.byte	0x04, 0x17
        /*004a*/ 	.short	(.L_18699 - .L_18698)
.L_18698:
        /*004c*/ 	.word	0x00000000
        /*0050*/ 	.short	0x0011
        /*0052*/ 	.short	0x0078
        /*0054*/ 	.byte	0x00, 0xf0, 0x11, 0x00


	//----- nvinfo : EIATTR_KPARAM_INFO
	.align		4
.L_18699:
        /*0058*/ 	.byte	0x04, 0x17
        /*005a*/ 	.short	(.L_18701 - .L_18700)
.L_18700:
        /*005c*/ 	.word	0x00000000
        /*0060*/ 	.short	0x0010
        /*0062*/ 	.short	0x0070
        /*0064*/ 	.byte	0x00, 0xf5, 0x21, 0x00


	//----- nvinfo : EIATTR_KPARAM_INFO
	.align		4
.L_18701:
        /*0068*/ 	.byte	0x04, 0x17
        /*006a*/ 	.short	(.L_18703 - .L_18702)
.L_18702:
        /*006c*/ 	.word	0x00000000
        /*0070*/ 	.short	0x000f
        /*0072*/ 	.short	0x0068
        /*0074*/ 	.byte	0x00, 0xf5, 0x21, 0x00


	//----- nvinfo : EIATTR_KPARAM_INFO
	.align		4
.L_18703:
        /*0078*/ 	.byte	0x04, 0x17
        /*007a*/ 	.short	(.L_18705 - .L_18704)
.L_18704:
        /*007c*/ 	.word	0x00000000
        /*0080*/ 	.short	0x000e
        /*0082*/ 	.short	0x0060
        /*0084*/ 	.byte	0x00, 0xf0, 0x11, 0x00


	//----- nvinfo : EIATTR_KPARAM_INFO
	.align		4
.L_18705:
        /*0088*/ 	.byte	0x04, 0x17
        /*008a*/ 	.short	(.L_18707 - .L_18706)
.L_18706:
        /*008c*/ 	.word	0x00000000
        /*0090*/ 	.short	0x000d
        /*0092*/ 	.short	0x005c
        /*0094*/ 	.byte	0x00, 0xf0, 0x11, 0x00


	//----- nvinfo : EIATTR_KPARAM_INFO
	.align		4
.L_18707:
        /*0098*/ 	.byte	0x04, 0x17
        /*009a*/ 	.short	(.L_18709 - .L_18708)
.L_18708:
        /*009c*/ 	.word	0x00000000
        /*00a0*/ 	.short	0x000c
        /*00a2*/ 	.short	0x0058
        /*00a4*/ 	.byte	0x00, 0xf0, 0x11, 0x00


	//----- nvinfo : EIATTR_KPARAM_INFO
	.align		4
.L_18709:
        /*00a8*/ 	.byte	0x04, 0x17
        /*00aa*/ 	.short	(.L_18711 - .L_18710)
.L_18710:
        /*00ac*/ 	.word	0x00000000
        /*00b0*/ 	.short	0x000b
        /*00b2*/ 	.short	0x0050
        /*00b4*/ 	.byte	0x00, 0xf5, 0x21, 0x00


	//----- nvinfo : EIATTR_KPARAM_INFO
	.align		4
.L_18711:
        /*00b8*/ 	.byte	0x04, 0x17
        /*00ba*/ 	.short	(.L_18713 - .L_18712)
.L_18712:
        /*00bc*/ 	.word	0x00000000
        /*00c0*/ 	.short	0x000a
        /*00c2*/ 	.short	0x0048
        /*00c4*/ 	.byte	0x00, 0xf0, 0x11, 0x00


	//----- nvinfo : EIATTR_KPARAM_INFO
	.align		4
.L_18713:
        /*00c8*/ 	.byte	0x04, 0x17
        /*00ca*/ 	.short	(.L_18715 - .L_18714)
.L_18714:
        /*00cc*/ 	.word	0x00000000
        /*00d0*/ 	.short	0x0009
        /*00d2*/ 	.short	0x0040
        /*00d4*/ 	.byte	0x00, 0xf5, 0x21, 0x00


	//----- nvinfo : EIATTR_KPARAM_INFO
	.align		4
.L_18715:
        /*00d8*/ 	.byte	0x04, 0x17
        /*00da*/ 	.short	(.L_18717 - .L_18716)
.L_18716:
        /*00dc*/ 	.word	0x00000000
        /*00e0*/ 	.short	0x0008
        /*00e2*/ 	.short	0x0038
        /*00e4*/ 	.byte	0x00, 0xf5, 0x21, 0x00


	//----- nvinfo : EIATTR_KPARAM_INFO
	.align		4
.L_18717:
        /*00e8*/ 	.byte	0x04, 0x17
        /*00ea*/ 	.short	(.L_18719 - .L_18718)
.L_18718:
        /*00ec*/ 	.word	0x00000000
        /*00f0*/ 	.short	0x0007
        /*00f2*/ 	.short	0x0034
        /*00f4*/ 	.byte	0x00, 0xf0, 0x11, 0x00


	//----- nvinfo : EIATTR_KPARAM_INFO
	.align		4
.L_18719:
        /*00f8*/ 	.byte	0x04, 0x17
        /*00fa*/ 	.short	(.L_18721 - .L_18720)
.L_18720:
        /*00fc*/ 	.word	0x00000000
        /*0100*/ 	.short	0x0006
        /*0102*/ 	.short	0x0030
        /*0104*/ 	.byte	0x00, 0xf0, 0x11, 0x00


	//----- nvinfo : EIATTR_KPARAM_INFO
	.align		4
.L_18721:
        /*0108*/ 	.byte	0x04, 0x17
        /*010a*/ 	.short	(.L_18723 - .L_18722)
.L_18722:
        /*010c*/ 	.word	0x00000000
        /*0110*/ 	.short	0x0005
        /*0112*/ 	.short	0x0028
        /*0114*/ 	.byte	0x00, 0xf5, 0x21, 0x00


	//----- nvinfo : EIATTR_KPARAM_INFO
	.align		4
.L_18723:
        /*0118*/ 	.byte	0x04, 0x17
        /*011a*/ 	.short	(.L_18725 - .L_18724)
.L_18724:
        /*011c*/ 	.word	0x00000000
        /*0120*/ 	.short	0x0004
        /*0122*/ 	.short	0x0020
        /*0124*/ 	.byte	0x00, 0xf5, 0x21, 0x00


	//----- nvinfo : EIATTR_KPARAM_INFO
	.align		4
.L_18725:
        /*0128*/ 	.byte	0x04, 0x17
        /*012a*/ 	.short	(.L_18727 - .L_18726)
.L_18726:
        /*012c*/ 	.word	0x00000000
        /*0130*/ 	.short	0x0003
        /*0132*/ 	.short	0x0018
        /*0134*/ 	.byte	0x00, 0xf5, 0x21, 0x00


	//----- nvinfo : EIATTR_KPARAM_INFO
	.align		4
.L_18727:
        /*0138*/ 	.byte	0x04, 0x17
        /*013a*/ 	.short	(.L_18729 - .L_18728)
.L_18728:
        /*013c*/ 	.word	0x00000000
        /*0140*/ 	.short	0x0002
        /*0142*/ 	.short	0x0010
        /*0144*/ 	.byte	0x00, 0xf5, 0x21, 0x00


	//----- nvinfo : EIATTR_KPARAM_INFO
	.align		4
.L_18729:
        /*0148*/ 	.byte	0x04, 0x17
        /*014a*/ 	.short	(.L_18731 - .L_18730)
.L_18730:
        /*014c*/ 	.word	0x00000000
        /*0150*/ 	.short	0x0001
        /*0152*/ 	.short	0x0008
        /*0154*/ 	.byte	0x00, 0xf5, 0x21, 0x00


	//----- nvinfo : EIATTR_KPARAM_INFO
	.align		4
.L_18731:
        /*0158*/ 	.byte	0x04, 0x17
        /*015a*/ 	.short	(.L_18733 - .L_18732)
.L_18732:
        /*015c*/ 	.word	0x00000000
        /*0160*/ 	.short	0x0000
        /*0162*/ 	.short	0x0000
        /*0164*/ 	.byte	0x00, 0xf5, 0x21, 0x00


	//----- nvinfo : EIATTR_SPARSE_MMA_MASK
	.align		4
.L_18733:
        /*0168*/ 	.byte	0x03, 0x50
        /*016a*/ 	.short	0x0000


	//----- nvinfo : EIATTR_MAXREG_COUNT
	.align		4
        /*016c*/ 	.byte	0x03, 0x1b
        /*016e*/ 	.short	0x00ff


	//----- nvinfo : EIATTR_NUM_BARRIERS
	.align		4
        /*0170*/ 	.byte	0x02, 0x4c
        /*0172*/ 	.byte	0x01
	.zero		1


	//----- nvinfo : EIATTR_EXTERNS
	.align		4
        /*0174*/ 	.byte	0x04, 0x0f
        /*0176*/ 	.short	(.L_18735 - .L_18734)


	//   ....[0]....
	.align		4
.L_18734:
        /*0178*/ 	.word	index@(__assertfail)


	//----- nvinfo : EIATTR_MERCURY_ISA_VERSION
	.align		4
.L_18735:
        /*017c*/ 	.byte	0x03, 0x5f
        /*017e*/ 	.short	0x0101


	//----- nvinfo : EIATTR_COOP_GROUP_MASK_REGIDS
	.align		4
        /*0180*/ 	.byte	0x04, 0x29
        /*0182*/ 	.short	(.L_18737 - .L_18736)


	//   ....[0]....
.L_18736:
        /*0184*/ 	.word	0xffffffff


	//   ....[1]....
        /*0188*/ 	.word	0xffffffff


	//   ....[2]....
        /*018c*/ 	.word	0xffffffff


	//   ....[3]....
        /*0190*/ 	.word	0xffffffff


	//   ....[4]....
        /*0194*/ 	.word	0xffffffff


	//   ....[5]....
        /*0198*/ 	.word	0xffffffff


	//   ....[6]....
        /*019c*/ 	.word	0xffffffff


	//   ....[7]....
        /*01a0*/ 	.word	0xffffffff


	//   ....[8]....
        /*01a4*/ 	.word	0xffffffff


	//   ....[9]....
        /*01a8*/ 	.word	0xffffffff


	//   ....[10]....
        /*01ac*/ 	.word	0xffffffff


	//   ....[11]....
        /*01b0*/ 	.word	0xffffffff


	//   ....[12]....
        /*01b4*/ 	.word	0xffffffff


	//   ....[13]....
        /*01b8*/ 	.word	0xffffffff


	//   ....[14]....
        /*01bc*/ 	.word	0xffffffff


	//   ....[15]....
        /*01c0*/ 	.word	0x0500000f


	//   ....[16]....
        /*01c4*/ 	.word	0x0500000f


	//   ....[17]....
        /*01c8*/ 	.word	0x0500000f


	//   ....[18]....
        /*01cc*/ 	.word	0x0500000f


	//   ....[19]....
        /*01d0*/ 	.word	0x0500000f


	//   ....[20]....
        /*01d4*/ 	.word	0x0500000f


	//----- nvinfo : EIATTR_COOP_GROUP_INSTR_OFFSETS
	.align		4
.L_18737:
        /*01d8*/ 	.byte	0x04, 0x28
        /*01da*/ 	.short	(.L_18739 - .L_18738)


	//   ....[0]....
.L_18738:
        /*01dc*/ 	.word	0x00000b70


	//   ....[1]....
        /*01e0*/ 	.word	0x00000b90


	//   ....[2]....
        /*01e4*/ 	.word	0x00000bb0


	//   ....[3]....
        /*01e8*/ 	.word	0x00000bd0


	//   ....[4]....
        /*01ec*/ 	.word	0x00000d00


	//   ....[5]....
        /*01f0*/ 	.word	0x00000d20


	//   ....[6]....
        /*01f4*/ 	.word	0x00000d40


	//   ....[7]....
        /*01f8*/ 	.word	0x00001b80


	//   ....[8]....
        /*01fc*/ 	.word	0x00001bd0


	//   ....[9]....
        /*0200*/ 	.word	0x00001bf0


	//   ....[10]....
        /*0204*/ 	.word	0x00001c10


	//   ....[11]....
        /*0208*/ 	.word	0x00001c30


	//   ....[12]....
        /*020c*/ 	.word	0x00001c80


	//   ....[13]....
        /*0210*/ 	.word	0x00001ca0


	//   ....[14]....
        /*0214*/ 	.word	0x00001cc0


	//   ....[15]....
        /*0218*/ 	.word	0x00003080


	//   ....[16]....
        /*021c*/ 	.word	0x000030e0


	//   ....[17]....
        /*0220*/ 	.word	0x00003140


	//   ....[18]....
        /*0224*/ 	.word	0x000031a0


	//   ....[19]....
        /*0228*/ 	.word	0x00003220


	//   ....[20]....
        /*022c*/ 	.word	0x00003260


	//----- nvinfo : EIATTR_VRC_CTA_INIT_COUNT
	.align		4
.L_18739:
        /*0230*/ 	.byte	0x02, 0x4a
	.zero		1
	.zero		1


	//----- nvinfo : EIATTR_SYSCALL_OFFSETS
	.align		4
        /*0234*/ 	.byte	0x04, 0x46
        /*0236*/ 	.short	(.L_18741 - .L_18740)


	//   ....[0]....
.L_18740:
        /*0238*/ 	.word	0x00002b70


	//   ....[1]....
        /*023c*/ 	.word	0x00003020


	//----- nvinfo : EIATTR_EXIT_INSTR_OFFSETS
	.align		4
.L_18741:
        /*0240*/ 	.byte	0x04, 0x1c
        /*0242*/ 	.short	(.L_18743 - .L_18742)


	//   ....[0]....
.L_18742:
        /*0244*/ 	.word	0x00000090


	//   ....[1]....
        /*0248*/ 	.word	0x00002e10


	//   ....[2]....
        /*024c*/ 	.word	0x00002e40


	//   ....[3]....
        /*0250*/ 	.word	0x00002f20


	//   ....[4]....
        /*0254*/ 	.word	0x00003030


	//----- nvinfo : EIATTR_CRS_STACK_SIZE
	.align		4
.L_18743:
        /*0258*/ 	.byte	0x04, 0x1e
        /*025a*/ 	.short	(.L_18745 - .L_18744)
.L_18744:
        /*025c*/ 	.word	0x00000000


	//----- nvinfo : EIATTR_CBANK_PARAM_SIZE
	.align		4
.L_18745:
        /*0260*/ 	.byte	0x03, 0x19
        /*0262*/ 	.short	0x008c


	//----- nvinfo : EIATTR_PARAM_CBANK
	.align		4
        /*0264*/ 	.byte	0x04, 0x0a
        /*0266*/ 	.short	(.L_18747 - .L_18746)
	.align		4
.L_18746:
        /*0268*/ 	.word	index@(.nv.constant0._ZN4vllm25paged_attention_v2_kernelIthLi32ELi16ELi128ELNS_18Fp8KVCacheDataTypeE1ELb1ELi512EEEvPfS2_PT_PKS3_PKT0_S9_ifPKiSB_iPKfiiiSD_SD_iiiii)
        /*026c*/ 	.short	0x0380
        /*026e*/ 	.short	0x008c


	//----- nvinfo : EIATTR_SW_WAR
	.align		4
.L_18747:
        /*0270*/ 	.byte	0x04, 0x36
        /*0272*/ 	.short	(.L_18749 - .L_18748)
.L_18748:
        /*0274*/ 	.word	0x00000008
.L_18749:


//--------------------- .nv.info._ZN4vllm25paged_attention_v2_kernelIthLi256ELi8ELi128ELNS_18Fp8KVCacheDataTypeE1ELb0ELi512EEEvPfS2_PT_PKS3_PKT0_S9_ifPKiSB_iPKfiiiSD_SD_iiiii --------------------------
	.section	.nv.info._ZN4vllm25paged_attention_v2_kernelIthLi256ELi8ELi128ELNS_18Fp8KVCacheDataTypeE1ELb0ELi512EEEvPfS2_PT_PKS3_PKT0_S9_ifPKiSB_iPKfiiiSD_SD_iiiii,"",@"SHT_CUDA_INFO"
	.sectionflags	@""
	.align	4


	//----- nvinfo : EIATTR_CUDA_API_VERSION
	.align		4
        /*0000*/ 	.byte	0x04, 0x37
        /*0002*/ 	.short	(.L_18751 - .L_18750)
.L_18750:
        /*0004*/ 	.word	0x00000082


	//----- nvinfo : EIATTR_KPARAM_INFO
	.align		4
.L_18751:
        /*0008*/ 	.byte	0x04, 0x17
        /*000a*/ 	.short	(.L_18753 - .L_18752)
.L_18752:
        /*000c*/ 	.word	0x00000000
        /*0010*/ 	.short	0x0015
        /*0012*/ 	.short	0x0088
        /*0014*/ 	.byte	0x00, 0xf0, 0x11, 0x00


	//----- nvinfo : EIATTR_KPARAM_INFO
	.align		4
.L_18753:
        /*0018*/ 	.byte	0x04, 0x17
        /*001a*/ 	.short	(.L_18755 - .L_18754)
.L_18754:
        /*001c*/ 	.word	0x00000000
        /*0020*/ 	.short	0x0014
        /*0022*/ 	.short	0x0084
        /*0024*/ 	.byte	0x00, 0xf0, 0x11, 0x00


	//----- nvinfo : EIATTR_KPARAM_INFO
	.align		4
.L_18755:
        /*0028*/ 	.byte	0x04, 0x17
        /*002a*/ 	.short	(.L_18757 - .L_18756)
.L_18756:
        /*002c*/ 	.word	0x00000000
        /*0030*/ 	.short	0x0013
        /*0032*/ 	.short	0x0080
        /*0034*/ 	.byte	0x00, 0xf0, 0x11, 0x00


	//----- nvinfo : EIATTR_KPARAM_INFO
	.align		4
.L_18757:
        /*0038*/ 	.byte	0x04, 0x17
        /*003a*/ 	.short	(.L_18759 - .L_18758)
.L_18758:
        /*003c*/ 	.word	0x00000000
        /*0040*/ 	.short	0x0012
        /*0042*/ 	.short	0x007c
        /*0044*/ 	.byte	0x00, 0xf0, 0x11, 0x00


	//----- nvinfo : EIATTR_KPARAM_INFO
	.align		4
.L_18759:
        /*0048*/ 	.byte	0x04, 0x17
        /*004a*/ 	.short	(.L_18761 - .L_18760)
.L_18760:
        /*004c*/ 	.word	0x00000000
        /*0050*/ 	.short	0x0011
        /*0052*/ 	.short	0x0078
        /*0054*/ 	.byte	0x00, 0xf0, 0x11, 0x00


	//----- nvinfo : EIATTR_KPARAM_INFO
	.align		4
.L_18761:
        /*0058*/ 	.byte	0x04, 0x17
        /*005a*/ 	.short	(.L_18763 - .L_18762)
.L_18762:
        /*005c*/ 	.word	0x00000000
        /*0060*/ 	.short	0x0010
        /*0062*/ 	.short	0x0070
        /*0064*/ 	.byte	0x00, 0xf5, 0x21, 0x00


	//----- nvinfo : EIATTR_KPARAM_INFO
	.align		4
.L_18763:
        /*0068*/ 	.byte	0x04, 0x17
        /*006a*/ 	.short	(.L_18765 - .L_18764)
.L_18764:
        /*006c*/ 	.word	0x00000000
        /*0070*/ 	.short	0x000f
        /*0072*/ 	.short	0x0068
        /*0074*/ 	.byte	0x00, 0xf5, 0x21, 0x00


	//----- nvinfo : EIATTR_KPARAM_INFO
	.align		4
.L_18765:
        /*0078*/ 	.byte	0x04, 0x17
        /*007a*/ 	.short	(.L_18767 - .L_18766)
.L_18766:
        /*007c*/ 	.word	0x00000000
        /*0080*/ 	.short	0x000e
        /*0082*/ 	.short	0x0060
        /*0084*/ 	.byte	0x00, 0xf0, 0x11, 0x00


	//----- nvinfo : EIATTR_KPARAM_INFO
	.align		4
.L_18767:
        /*0088*/ 	.byte	0x04, 0x17
        /*008a*/ 	.short	(.L_18769 - .L_18768)
.L_18768:
        /*008c*/ 	.word	0x00000000
        /*0090*/ 	.short	0x000d
        /*0092*/ 	.short	0x005c
        /*0094*/ 	.byte	0x00, 0xf0, 0x11, 0x00


	//----- nvinfo : EIATTR_KPARAM_INFO
	.align		4
.L_18769:
        /*0098*/ 	.byte	0x04, 0x17
        /*009a*/ 	.short	(.L_18771 - .L_18770)
.L_18770:
        /*009c*/ 	.word	0x00000000
        /*00a0*/ 	.short	0x000c
        /*00a2*/ 	.short	0x0058
        /*00a4*/ 	.byte	0x00, 0xf0, 0x11, 0x00


	//----- nvinfo : EIATTR_KPARAM_INFO
	.align		4
.L_18771:
        /*00a8*/ 	.byte	0x04, 0x17
        /*00aa*/ 	.short	(.L_18773 - .L_18772)
.L_18772:
        /*00ac*/ 	.word	0x00000000
        /*00b0*/ 	.short	0x000b
        /*00b2*/ 	.short	0x0050
        /*00b4*/ 	.byte	0x00, 0xf5, 0x21, 0x00


	//----- nvinfo : EIATTR_KPARAM_INFO
	.align		4
.L_18773:
        /*00b8*/ 	.byte	0x04, 0x17
        /*00ba*/ 	.short	(.L_18775 - .L_18774)
.L_18774:
        /*00bc*/ 	.word	0x00000000
        /*00c0*/ 	.short	0x000a
        /*00c2*/ 	.short	0x0048
        /*00c4*/ 	.byte	0x00, 0xf0, 0x11, 0x00


	//----- nvinfo : EIATTR_KPARAM_INFO
	.align		4
.L_18775:
        /*00c8*/ 	.byte	0x04, 0x17
        /*00ca*/ 	.short	(.L_18777 - .L_18776)
.L_18776:
        /*00cc*/ 	.word	0x00000000
        /*00d0*/ 	.short	0x0009
        /*00d2*/ 	.short	0x0040
        /*00d4*/ 	.byte	0x00, 0xf5, 0x21, 0x00


	//----- nvinfo : EIATTR_KPARAM_INFO
	.align		4
.L_18777:
        /*00d8*/ 	.byte	0x04, 0x17
        /*00da*/ 	.short	(.L_18779 - .L_18778)
.L_18778:
        /*00dc*/ 	.word	0x00000000
        /*00e0*/ 	.short	0x0008
        /*00e2*/ 	.short	0x0038
        /*00e4*/ 	.byte	0x00, 0xf5, 0x21, 0x00


	//----- nvinfo : EIATTR_KPARAM_INFO
	.align		4
.L_18779:
        /*00e8*/ 	.byte	0x04, 0x17
        /*00ea*/ 	.short	(.L_18781 - .L_18780)
.L_18780:
        /*00ec*/ 	.word	0x00000000
        /*00f0*/ 	.short	0x0007
        /*00f2*/ 	.short	0x0034
        /*00f4*/ 	.byte	0x00, 0xf0, 0x11, 0x00


	//----- nvinfo : EIATTR_KPARAM_INFO
	.align		4
.L_18781:
        /*00f8*/ 	.byte	0x04, 0x17
        /*00fa*/ 	.short	(.L_18783 - .L_18782)
.L_18782:
        /*00fc*/ 	.word	0x00000000
        /*0100*/ 	.short	0x0006
        /*0102*/ 	.short	0x0030
        /*0104*/ 	.byte	0x00, 0xf0, 0x11, 0x00


	//----- nvinfo : EIATTR_KPARAM_INFO
	.align		4
.L_18783:
        /*0108*/ 	.byte	0x04, 0x17
        /*010a*/ 	.short	(.L_18785 - .L_18784)
.L_18784:
        /*010c*/ 	.word	0x00000000
        /*0110*/ 	.short	0x0005
        /*0112*/ 	.short	0x0028
        /*0114*/ 	.byte	0x00, 0xf5, 0x21, 0x00


	//----- nvinfo : EIATTR_KPARAM_INFO
	.align		4
.L_18785:
        /*0118*/ 	.byte	0x04, 0x17
        /*011a*/ 	.short	(.L_18787 - .L_18786)
.L_18786:
        /*011c*/ 	.word	0x00000000
        /*0120*/ 	.short	0x0004
        /*0122*/ 	.short	0x0020
        /*0124*/ 	.byte	0x00, 0xf5, 0x21, 0x00


	//----- nvinfo : EIATTR_KPARAM_INFO
	.align		4
.L_18787:
        /*0128*/ 	.byte	0x04, 0x17
        /*012a*/ 	.short	(.L_18789 - .L_18788)
.L_18788:
        /*012c*/ 	.word	0x00000000
        /*0130*/ 	.short	0x0003
        /*0132*/ 	.short	0x0018
        /*0134*/ 	.byte	0x00, 0xf5, 0x21, 0x00


	//----- nvinfo : EIATTR_KPARAM_INFO
	.align		4
.L_18789:
        /*0138*/ 	.byte	0x04, 0x17
        /*013a*/ 	.short	(.L_18791 - .L_18790)
.L_18790:
        /*013c*/ 	.word	0x00000000
        /*0140*/ 	.short	0x0002
        /*0142*/ 	.short	0x0010
        /*0144*/ 	.byte	0x00, 0xf5, 0x21, 0x00


	//----- nvinfo : EIATTR_KPARAM_INFO
	.align		4
.L_18791:
        /*0148*/ 	.byte	0x04, 0x17
        /*014a*/ 	.short	(.L_18793 - .L_18792)
.L_18792:
        /*014c*/ 	.word	0x00000000
        /*0150*/ 	.short	0x0001
        /*0152*/ 	.short	0x0008
        /*0154*/ 	.byte	0x00, 0xf5, 0x21, 0x00


	//----- nvinfo : EIATTR_KPARAM_INFO
	.align		4
.L_18793:
        /*0158*/ 	.byte	0x04, 0x17
        /*015a*/ 	.short	(.L_18795 - .L_18794)
.L_18794:
        /*015c*/ 	.word	0x00000000
        /*0160*/ 	.short	0x0000
        /*0162*/ 	.short	0x0000
        /*0164*/ 	.byte	0x00, 0xf5, 0x21, 0x00


	//----- nvinfo : EIATTR_SPARSE_MMA_MASK
	.align		4
.L_18795:
        /*0168*/ 	.byte	0x03, 0x50
        /*016a*/ 	.short	0x0000


	//----- nvinfo : EIATTR_MAXREG_COUNT
	.align		4
        /*016c*/ 	.byte	0x03, 0x1b
        /*016e*/ 	.short	0x00ff


	//----- nvinfo : EIATTR_NUM_BARRIERS
	.align		4
        /*0170*/ 	.byte	0x02, 0x4c
        /*0172*/ 	.byte	0x01
	.zero		1


	//----- nvinfo : EIATTR_EXTERNS
	.align		4
        /*0174*/ 	.byte	0x04, 0x0f
        /*0176*/ 	.short	(.L_18797 - .L_18796)


	//   ....[0]....
	.align		4
.L_18796:
        /*0178*/ 	.word	index@(__assertfail)


	//----- nvinfo : EIATTR_MERCURY_ISA_VERSION
	.align		4
.L_18797:
        /*017c*/ 	.byte	0x03, 0x5f
        /*017e*/ 	.short	0x0101


	//----- nvinfo : EIATTR_COOP_GROUP_MASK_REGIDS
	.align		4
        /*0180*/ 	.byte	0x04, 0x29
        /*0182*/ 	.short	(.L_18799 - .L_18798)


	//   ....[0]....
.L_18798:
        /*0184*/ 	.word	0xffffffff


	//   ....[1]....
        /*0188*/ 	.word	0xffffffff


	//   ....[2]....
        /*018c*/ 	.word	0xffffffff


	//   ....[3]....
        /*0190*/ 	.word	0xffffffff


	//   ....[4]....
        /*0194*/ 	.word	0xffffffff


	//   ....[5]....
        /*0198*/ 	.word	0xffffffff


	//   ....[6]....
        /*019c*/ 	.word	0xffffffff


	//   ....[7]....
        /*01a0*/ 	.word	0xffffffff


	//   ....[8]....
        /*01a4*/ 	.word	0xffffffff


	//   ....[9]....
        /*01a8*/ 	.word	0xffffffff


	//   ....[10]....
        /*01ac*/ 	.word	0xffffffff


	//   ....[11]....
        /*01b0*/ 	.word	0xffffffff


	//   ....[12]....
        /*01b4*/ 	.word	0xffffffff


	//   ....[13]....
        /*01b8*/ 	.word	0xffffffff


	//   ....[14]....
        /*01bc*/ 	.word	0x0500000f


	//   ....[15]....
        /*01c0*/ 	.word	0x0500000f


	//   ....[16]....
        /*01c4*/ 	.word	0x0500000f


	//----- nvinfo : EIATTR_COOP_GROUP_INSTR_OFFSETS
	.align		4
.L_18799:
        /*01c8*/ 	.byte	0x04, 0x28
        /*01ca*/ 	.short	(.L_18801 - .L_18800)


	//   ....[0]....
.L_18800:
        /*01cc*/ 	.word	0x000003d0


	//   ....[1]....
        /*01d0*/ 	.word	0x000003f0


	//   ....[2]....
        /*01d4*/ 	.word	0x00000410


	//   ....[3]....
        /*01d8*/ 	.word	0x00000520


	//   ....[4]....
        /*01dc*/ 	.word	0x00000540


	//   ....[5]....
        /*01e0*/ 	.word	0x00000560


	//   ....[6]....
        /*01e4*/ 	.word	0x000013b0


	//   ....[7]....
        /*01e8*/ 	.word	0x000013e0


	//   ....[8]....
        /*01ec*/ 	.word	0x00001400


	//   ....[9]....
        /*01f0*/ 	.word	0x00001420


	//   ....[10]....
        /*01f4*/ 	.word	0x00001440


	//   ....[11]....
        /*01f8*/ 	.word	0x00001490


	//   ....[12]....
        /*01fc*/ 	.word	0x000014b0


	//   ....[13]....
        /*0200*/ 	.word	0x000014d0


	//   ....[14]....
        /*0204*/ 	.word	0x000026c0


	//   ....[15]....
        /*0208*/ 	.word	0x00002720


	//   ....[16]....
        /*020c*/ 	.word	0x00002780


	//----- nvinfo : EIATTR_VRC_CTA_INIT_COUNT
	.align		4
.L_18801:
        /*0210*/ 	.byte	0x02, 0x4a
	.zero		1
	.zero		1


	//----- nvinfo : EIATTR_SYSCALL_OFFSETS
	.align		4
        /*0214*/ 	.byte	0x04, 0x46
        /*0216*/ 	.short	(.L_18803 - .L_18802)


	//   ....[0]....
.L_18802:
        /*0218*/ 	.word	0x00000330


	//----- nvinfo : EIATTR_EXIT_INSTR_OFFSETS
	.align		4
.L_18803:
        /*021c*/ 	.byte	0x04, 0x1c
        /*021e*/ 	.short	(.L_18805 - .L_18804)


	//   ....[0]....
.L_18804:
        /*0220*/ 	.word	0x000000d0


	//   ....[1]....
        /*0224*/ 	.word	0x000024b0


	//   ....[2]....
        /*0228*/ 	.word	0x00002670


	//----- nvinfo : EIATTR_CRS_STACK_SIZE
	.align		4
.L_18805:
        /*022c*/ 	.byte	0x04, 0x1e
        /*022e*/ 	.short	(.L_18807 - .L_18806)
.L_18806:
        /*0230*/ 	.word	0x00000000


	//----- nvinfo : EIATTR_CBANK_PARAM_SIZE
	.align		4
.L_18807:
        /*0234*/ 	.byte	0x03, 0x19
        /*0236*/ 	.short	0x008c


	//----- nvinfo : EIATTR_PARAM_CBANK
	.align		4
        /*0238*/ 	.byte	0x04, 0x0a
        /*023a*/ 	.short	(.L_18809 - .L_18808)
	.align		4
.L_18808:
        /*023c*/ 	.word	index@(.nv.constant0._ZN4vllm25paged_attention_v2_kernelIthLi256ELi8ELi128ELNS_18Fp8KVCacheDataTypeE1ELb0ELi512EEEvPfS2_PT_PKS3_PKT0_S9_ifPKiSB_iPKfiiiSD_SD_iiiii)
        /*0240*/ 	.short	0x0380
        /*0242*/ 	.short	0x008c


	//----- nvinfo : EIATTR_SW_WAR
	.align		4
.L_18809:
        /*0244*/ 	.byte	0x04, 0x36
        /*0246*/ 	.short	(.L_18811 - .L_18810)
.L_18810:
        /*0248*/ 	.word	0x00000008
.L_18811:


//--------------------- .nv.info._ZN4vllm25paged_attention_v2_kernelIthLi192ELi8ELi128ELNS_18Fp8KVCacheDataTypeE1ELb0ELi512EEEvPfS2_PT_PKS3_PKT0_S9_ifPKiSB_iPKfiiiSD_SD_iiiii --------------------------
	.section	.nv.info._ZN4vllm25paged_attention_v2_kernelIthLi192ELi8ELi128ELNS_18Fp8KVCacheDataTypeE1ELb0ELi512EEEvPfS2_PT_PKS3_PKT0_S9_ifPKiSB_iPKfiiiSD_SD_iiiii,"",@"SHT_CUDA_INFO"
	.sectionflags	@""
	.align	4


	//----- nvinfo : EIATTR_CUDA_API_VERSION
	.align		4
        /*0000*/ 	.byte	0x04, 0x37
        /*0002*/ 	.short	(.L_18813 - .L_18812)
.L_18812:
        /*0004*/ 	.word	0x00000082


	//----- nvinfo : EIATTR_KPARAM_INFO
	.align		4
.L_18813:
        /*0008*/ 	.byte	0x04, 0x17
        /*000a*/ 	.short	(.L_18815 - .L_18814)
.L_18814:
        /*000c*/ 	.word	0x00000000
        /*0010*/ 	.short	0x0015
        /*0012*/ 	.short	0x0088
        /*0014*/ 	.byte	0x00, 0xf0, 0x11, 0x00


	//----- nvinfo : EIATTR_KPARAM_INFO
	.align		4
.L_18815:
        /*0018*/ 	.byte	0x04, 0x17
        /*001a*/ 	.short	(.L_18817 - .L_18816)
.L_18816:
        /*001c*/ 	.word	0x00000000
        /*0020*/ 	.short	0x0014
        /*0022*/ 	.short	0x0084
        /*0024*/ 	.byte	0x00, 0xf0, 0x11, 0x00


	//----- nvinfo : EIATTR_KPARAM_INFO
	.align		4
.L_18817:
        /*0028*/ 	.byte	0x04, 0x17
        /*002a*/ 	.short	(.L_18819 - .L_18818)
.L_18818:
        /*002c*/ 	.word	0x00000000
        /*0030*/ 	.short	0x0013
        /*0032*/ 	.short	0x0080
        /*0034*/ 	.byte	0x00, 0xf0, 0x11, 0x00


	//----- nvinfo : EIATTR_KPARAM_INFO
	.align		4
.L_18819:
        /*0038*/ 	.byte	0x04, 0x17
        /*003a*/ 	.short	(.L_18821 - .L_18820)
.L_18820:
        /*003c*/ 	.word	0x00000000
        /*0040*/ 	.short	0x0012
        /*0042*/ 	.short	0x007c
        /*0044*/ 	.byte	0x00, 0xf0, 0x11, 0x00


	//----- nvinfo : EIATTR_KPARAM_INFO
	.align		4
.L_18821:
        /*0048*/ 	.byte	0x04, 0x17
        /*004a*/ 	.short	(.L_18823 - .L_18822)
.L_18822:
        /*004c*/ 	.word	0x00000000
        /*0050*/ 	.short	0x0011
        /*0052*/ 	.short	0x0078
        /*0054*/ 	.byte	0x00, 0xf0, 0x11, 0x00


	//----- nvinfo : EIATTR_KPARAM_INFO
	.align		4
.L_18823:
        /*0058*/ 	.byte	0x04, 0x17
        /*005a*/ 	.short	(.L_18825 - .L_18824)
.L_18824:
        /*005c*/ 	.word	0x00000000
        /*0060*/ 	.short	0x0010
        /*0062*/ 	.short	0x0070
        /*0064*/ 	.byte	0x00, 0xf5, 0x21, 0x00


	//----- nvinfo : EIATTR_KPARAM_INFO
	.align		4
.L_18825:
        /*0068*/ 	.byte	0x04, 0x17
        /*006a*/ 	.short	(.L_18827 - .L_18826)
.L_18826:
        /*006c*/ 	.word	0x00000000
        /*0070*/ 	.short	0x000f
        /*0072*/ 	.short	0x0068
        /*0074*/ 	.byte	0x00, 0xf5, 0x21, 0x00


	//----- nvinfo : EIATTR_KPARAM_INFO
	.align		4
.L_18827:
        /*0078*/ 	.byte	0x04, 0x17
        /*007a*/ 	.short	(.L_18829 - .L_18828)
.L_18828:
        /*007c*/ 	.word	0x00000000
        /*0080*/ 	.short	0x000e
        /*0082*/ 	.short	0x0060
        /*0084*/ 	.byte	0x00, 0xf0, 0x11, 0x00


	//----- nvinfo : EIATTR_KPARAM_INFO
	.align		4
.L_18829:
        /*0088*/ 	.byte	0x04, 0x17
        /*008a*/ 	.short	(.L_18831 - .L_18830)
.L_18830:
        /*008c*/ 	.word	0x00000000
        /*0090*/ 	.short	0x000d
        /*0092*/ 	.short	0x005c
        /*0094*/ 	.byte	0x00, 0xf0, 0x11, 0x00


	//----- nvinfo : EIATTR_KPARAM_INFO
	.align		4
.L_18831:
        /*0098*/ 	.byte	0x04, 0x17
        /*009a*/ 	.short	(.L_18833 - .L_18832)
.L_18832:
        /*009c*/ 	.word	0x00000000
        /*00a0*/ 	.short	0x000c
        /*00a2*/ 	.short	0x0058
        /*00a4*/ 	.byte	0x00, 0xf0, 0x11, 0x00


	//----- nvinfo : EIATTR_KPARAM_INFO
	.align		4
.L_18833:
        /*00a8*/ 	.byte	0x04, 0x17
        /*00aa*/ 	.short	(.L_18835 - .L_18834)
.L_18834:
        /*00ac*/ 	.word	0x00000000
        /*00b0*/ 	.short	0x000b
        /*00b2*/ 	.short	0x0050
        /*00b4*/ 	.byte	0x00, 0xf5, 0x21, 0x00


	//----- nvinfo : EIATTR_KPARAM_INFO
	.align		4
.L_18835:
        /*00b8*/ 	.byte	0x04, 0x17
        /*00ba*/ 	.short	(.L_18837 - .L_18836)
.L_18836:
        /*00bc*/ 	.word	0x00000000
        /*00c0*/ 	.short	0x000a
        /*00c2*/ 	.short	0x0048
        /*00c4*/ 	.byte	0x00, 0xf0, 0x11, 0x00


	//----- nvinfo : EIATTR_KPARAM_INFO
	.align		4
.L_18837:
        /*00c8*/ 	.byte	0x04, 0x17
        /*00ca*/ 	.short	(.L_18839 - .L_18838)
.L_18838:
        /*00cc*/ 	.word	0x00000000
        /*00d0*/ 	.short	0x0009
        /*00d2*/ 	.short	0x0040
        /*00d4*/ 	.byte	0x00, 0xf5, 0x21, 0x00


	//----- nvinfo : EIATTR_KPARAM_INFO
	.align		4
.L_18839:
        /*00d8*/ 	.byte	0x04, 0x17
        /*00da*/ 	.short	(.L_18841 - .L_18840)
.L_18840:
        /*00dc*/ 	.word	0x00000000
        /*00e0*/ 	.short	0x0008
        /*00e2*/ 	.short	0x0038
        /*00e4*/ 	.byte	0x00, 0xf5, 0x21, 0x00


	//----- nvinfo : EIATTR_KPARAM_INFO
	.align		4
.L_18841:
        /*00e8*/ 	.byte	0x04, 0x17
        /*00ea*/ 	.short	(.L_18843 - .L_18842)
.L_18842:
        /*00ec*/ 	.word	0x00000000
        /*00f0*/ 	.short	0x0007
        /*00f2*/ 	.short	0x0034
        /*00f4*/ 	.byte	0x00, 0xf0, 0x11, 0x00


	//----- nvinfo : EIATTR_KPARAM_INFO
	.align		4
.L_18843:
        /*00f8*/ 	.byte	0x04, 0x17
        /*00fa*/ 	.short	(.L_18845 - .L_18844)
.L_18844:
        /*00fc*/ 	.word	0x00000000
        /*0100*/ 	.short	0x0006
        /*0102*/ 	.short	0x0030
        /*0104*/ 	.byte	0x00, 0xf0, 0x11, 0x00


	//----- nvinfo : EIATTR_KPARAM_INFO
	.align		4
.L_18845:
        /*0108*/ 	.byte	0x04, 0x17
        /*010a*/ 	.short	(.L_18847 - .L_18846)
.L_18846:
        /*010c*/ 	.word	0x00000000
        /*0110*/ 	.short	0x0005
        /*0112*/ 	.short	0x0028
        /*0114*/ 	.byte	0x00, 0xf5, 0x21, 0x00


	//----- nvinfo : EIATTR_KPARAM_INFO
	.align		4
.L_18847:
        /*0118*/ 	.byte	0x04, 0x17
        /*011a*/ 	.short	(.L_18849 - .L_18848)
.L_18848:
        /*011c*/ 	.word	0x00000000
        /*0120*/ 	.short	0x0004
        /*0122*/ 	.short	0x0020
        /*0124*/ 	.byte	0x00, 0xf5, 0x21, 0x00


	//----- nvinfo : EIATTR_KPARAM_INFO
	.align		4
.L_18849:
        /*0128*/ 	.byte	0x04, 0x17
        /*012a*/ 	.short	(.L_18851 - .L_18850)
.L_18850:
        /*012c*/ 	.word	0x00000000
        /*0130*/ 	.short	0x0003
        /*0132*/ 	.short	0x0018
        /*0134*/ 	.byte	0x00, 0xf5, 0x21, 0x00


	//----- nvinfo : EIATTR_KPARAM_INFO
	.align		4
.L_18851:
        /*0138*/ 	.byte	0x04, 0x17
        /*013a*/ 	.short	(.L_18853 - .L_18852)
.L_18852:
        /*013c*/ 	.word	0x00000000
        /*0140*/ 	.short	0x0002
        /*0142*/ 	.short	0x0010
        /*0144*/ 	.byte	0x00, 0xf5, 0x21, 0x00


	//----- nvinfo : EIATTR_KPARAM_INFO
	.align		4
.L_18853:
        /*0148*/ 	.byte	0x04, 0x17
        /*014a*/ 	.short	(.L_18855 - .L_18854)
.L_18854:
        /*014c*/ 	.word	0x00000000
        /*0150*/ 	.short	0x0001
        /*0152*/ 	.short	0x0008
        /*0154*/ 	.byte	0x00, 0xf5, 0x21, 0x00


	//----- nvinfo : EIATTR_KPARAM_INFO
	.align		4
.L_18855:
        /*0158*/ 	.byte	0x04, 0x17
        /*015a*/ 	.short	(.L_18857 - .L_18856)
.L_18856:
        /*015c*/ 	.word	0x00000000
        /*0160*/ 	.short	0x0000
        /*0162*/ 	.short	0x0000
        /*0164*/ 	.byte	0x00, 0xf5, 0x21, 0x00


	//----- nvinfo : EIATTR_SPARSE_MMA_MASK
	.align		4
.L_18857:
        /*0168*/ 	.byte	0x03, 0x50
        /*016a*/ 	.short	0x0000


	//----- nvinfo : EIATTR_MAXREG_COUNT
	.align		4
        /*016c*/ 	.byte	0x03, 0x1b
        /*016e*/ 	.short	0x00ff


	//----- nvinfo : EIATTR_NUM_BARRIERS
	.align		4
        /*0170*/ 	.byte	0x02, 0x4c
        /*0172*/ 	.byte	0x01
	.zero		1


	//----- nvinfo : EIATTR_EXTERNS
	.align		4
        /*0174*/ 	.byte	0x04, 0x0f
        /*0176*/ 	.short	(.L_18859 - .L_18858)


	//   ....[0]....
	.align		4
.L_18858:
        /*0178*/ 	.word	index@(__assertfail)


	//----- nvinfo : EIATTR_MERCURY_ISA_VERSION
	.align		4
.L_18859:
        /*017c*/ 	.byte	0x03, 0x5f
        /*017e*/ 	.short	0x0101


	//----- nvinfo : EIATTR_COOP_GROUP_MASK_REGIDS
	.align		4
        /*0180*/ 	.byte	0x04, 0x29
        /*0182*/ 	.short	(.L_18861 - .L_18860)


	//   ....[0]....
.L_18860:
        /*0184*/ 	.word	0xffffffff


	//   ....[1]....
        /*0188*/ 	.word	0xffffffff


	//   ....[2]....
        /*018c*/ 	.word	0xffffffff


	//   ....[3]....
        /*0190*/ 	.word	0xffffffff


	//   ....[4]....
        /*0194*/ 	.word	0xffffffff


	//   ....[5]....
        /*0198*/ 	.word	0xffffffff


	//   ....[6]....
        /*019c*/ 	.word	0xffffffff


	//   ....[7]....
        /*01a0*/ 	.word	0xffffffff


	//   ....[8]....
        /*01a4*/ 	.word	0xffffffff


	//   ....[9]....
        /*01a8*/ 	.word	0xffffffff


	//   ....[10]....
        /*01ac*/ 	.word	0xffffffff


	//   ....[11]....
        /*01b0*/ 	.word	0xffffffff


	//   ....[12]....
        /*01b4*/ 	.word	0xffffffff


	//   ....[13]....
        /*01b8*/ 	.word	0xffffffff


	//   ....[14]....
        /*01bc*/ 	.word	0x0500000f


	//   ....[15]....
        /*01c0*/ 	.word	0x0500000f


	//   ....[16]....
        /*01c4*/ 	.word	0x0500000f


	//----- nvinfo : EIATTR_COOP_GROUP_INSTR_OFFSETS
	.align		4
.L_18861:
        /*01c8*/ 	.byte	0x04, 0x28
        /*01ca*/ 	.short	(.L_18863 - .L_18862)


	//   ....[0]....
.L_18862:
        /*01cc*/ 	.word	0x00000380


	//   ....[1]....
        /*01d0*/ 	.word	0x000003a0


	//   ....[2]....
        /*01d4*/ 	.word	0x000003c0


	//   ....[3]....
        /*01d8*/ 	.word	0x000004c0


	//   ....[4]....
        /*01dc*/ 	.word	0x000004e0


	//   ....[5]....
        /*01e0*/ 	.word	0x00000510


	//   ....[6]....
        /*01e4*/ 	.word	0x00001350


	//   ....[7]....
        /*01e8*/ 	.word	0x00001380


	//   ....[8]....
        /*01ec*/ 	.word	0x000013a0


	//   ....[9]....
        /*01f0*/ 	.word	0x000013c0


	//   ....[10]....
        /*01f4*/ 	.word	0x000013e0


	//   ....[11]....
        /*01f8*/ 	.word	0x00001430


	//   ....[12]....
        /*01fc*/ 	.word	0x00001450


	//   ....[13]....
        /*0200*/ 	.word	0x00001470


	//   ....[14]....
        /*0204*/ 	.word	0x00002450


	//   ....[15]....
        /*0208*/ 	.word	0x000024b0


	//   ....[16]....
        /*020c*/ 	.word	0x00002510


	//----- nvinfo : EIATTR_VRC_CTA_INIT_COUNT
	.align		4
.L_18863:
        /*0210*/ 	.byte	0x02, 0x4a
	.zero		1
	.zero		1


	//----- nvinfo : EIATTR_SYSCALL_OFFSETS
	.align		4
        /*0214*/ 	.byte	0x04, 0x46
        /*0216*/ 	.short	(.L_18865 - .L_18864)


	//   ....[0]....
.L_18864:
        /*0218*/ 	.word	0x000002e0


	//----- nvinfo : EIATTR_EXIT_INSTR_OFFSETS
	.align		4
.L_18865:
        /*021c*/ 	.byte	0x04, 0x1c
        /*021e*/ 	.short	(.L_18867 - .L_18866)


	//   ....[0]....
.L_18866:
        /*0220*/ 	.word	0x000000b0


	//   ....[1]....
        /*0224*/ 	.word	0x00002270


	//   ....[2]....
        /*0228*/ 	.word	0x00002400


	//----- nvinfo : EIATTR_CRS_STACK_SIZE
	.align		4
.L_18867:
        /*022c*/ 	.byte	0x04, 0x1e
        /*022e*/ 	.short	(.L_18869 - .L_18868)
.L_18868:
        /*0230*/ 	.word	0x00000000


	//----- nvinfo : EIATTR_CBANK_PARAM_SIZE
	.align		4
.L_18869:
        /*0234*/ 	.byte	0x03, 0x19
        /*0236*/ 	.short	0x008c


	//----- nvinfo : EIATTR_PARAM_CBANK
	.align		4
        /*0238*/ 	.byte	0x04, 0x0a
        /*023a*/ 	.short	(.L_18871 - .L_18870)
	.align		4
.L_18870:
        /*023c*/ 	.word	index@(.nv.constant0._ZN4vllm25paged_attention_v2_kernelIthLi192ELi8ELi128ELNS_18Fp8KVCacheDataTypeE1ELb0ELi512EEEvPfS2_PT_PKS3_PKT0_S9_ifPKiSB_iPKfiiiSD_SD_iiiii)
        /*0240*/ 	.short	0x0380
        /*0242*/ 	.short	0x008c


	//----- nvinfo : EIATTR_SW_WAR
	.align		4
.L_18871:
        /*0244*/ 	.byte	0x04, 0x36
        /*0246*/ 	.short	(.L_18873 - .L_18872)
.L_18872:
        /*0248*/ 	.word	0x00000008
.L_18873:


//--------------------- .nv.info._ZN4vllm25paged_attention_v2_kernelIthLi128ELi8ELi128ELNS_18Fp8KVCacheDataTypeE1ELb0ELi512EEEvPfS2_PT_PKS3_PKT0_S9_ifPKiSB_iPKfiiiSD_SD_iiiii --------------------------
	.section	.nv.info._ZN4vllm25paged_attention_v2_kernelIthLi128ELi8ELi128ELNS_18Fp8KVCacheDataTypeE1ELb0ELi512EEEvPfS2_PT_PKS3_PKT0_S9_ifPKiSB_iPKfiiiSD_SD_iiiii,"",@"SHT_CUDA_INFO"
	.sectionflags	@""
	.align	4


	//----- nvinfo : EIATTR_CUDA_API_VERSION
	.align		4
        /*0000*/ 	.byte	0x04, 0x37
        /*0002*/ 	.short	(.L_18875 - .L_18874)
.L_18874:
        /*0004*/ 	.word	0x00000082


	//----- nvinfo : EIATTR_KPARAM_INFO
	.align		4
.L_18875:
        /*0008*/ 	.byte	0x04, 0x17
        /*000a*/ 	.short	(.L_18877 - .L_18876)
.L_18876:
        /*000c*/ 	.word	0x00000000
        /*0010*/ 	.short	0x0015
        /*0012*/ 	.short	0x0088
        /*0014*/ 	.byte	0x00, 0xf0, 0x11, 0x00


	//----- nvinfo : EIATTR_KPARAM_INFO
	.align		4
.L_18877:
        /*0018*/ 	.byte	0x04, 0x17
        /*001a*/ 	.short	(.L_18879 - .L_18878)
.L_18878:
        /*001c*/ 	.word	0x00000000
        /*0020*/ 	.short	0x0014
        /*0022*/ 	.short	0x0084
        /*0024*/ 	.byte	0x00, 0xf0, 0x11, 0x00


	//----- nvinfo : EIATTR_KPARAM_INFO
	.align		4
.L_18879:
        /*0028*/ 	.byte	0x04, 0x17
        /*002a*/ 	.short	(.L_18881 - .L_18880)
.L_18880:
        /*002c*/ 	.word	0x00000000
        /*0030*/ 	.short	0x0013
        /*0032*/ 	.short	0x0080
        /*0034*/ 	.byte	0x00, 0xf0, 0x11, 0x00


	//----- nvinfo : EIATTR_KPARAM_INFO
	.align		4
.L_18881:
        /*0038*/ 	.byte	0x04, 0x17
        /*003a*/ 	.short	(.L_18883 - .L_18882)
.L_18882:
        /*003c*/ 	.word	0x00000000
        /*0040*/ 	.short	0x0012
        /*0042*/ 	.short	0x007c
        /*0044*/ 	.byte	0x00, 0xf0, 0x11, 0x00


	//----- nvinfo : EIATTR_KPARAM_INFO
	.align		4
.L_18883:
        /*0048*/ 	.byte	0x04, 0x17
        /*004a*/ 	.short	(.L_18885 - .L_18884)
.L_18884:
        /*004c*/ 	.word	0x00000000
        /*0050*/ 	.short	0x0011
        /*0052*/ 	.short	0x0078
        /*0054*/ 	.byte	0x00, 0xf0, 0x11, 0x00


	//----- nvinfo : EIATTR_KPARAM_INFO
	.align		4
.L_18885:
        /*0058*/ 	.byte	0x04, 0x17
        /*005a*/ 	.short	(.L_18887 - .L_18886)
.L_18886:
        /*005c*/ 	.word	0x00000000
        /*0060*/ 	.short	0x0010
        /*0062*/ 	.short	0x0070
        /*0064*/ 	.byte	0x00, 0xf5, 0x21, 0x00


	//----- nvinfo : EIATTR_KPARAM_INFO
	.align		4
.L_18887:
        /*0068*/ 	.byte	0x04, 0x17
        /*006a*/ 	.short	(.L_18889 - .L_18888)
.L_18888:
        /*006c*/ 	.word	0x00000000
        /*0070*/ 	.short	0x000f
        /*0072*/ 	.short	0x0068
        /*0074*/ 	.byte	0x00, 0xf5, 0x21, 0x00


	//----- nvinfo : EIATTR_KPARAM_INFO
	.align		4
.L_18889:
        /*0078*/ 	.byte	0x04, 0x17
        /*007a*/ 	.short	(.L_18891 - .L_18890)
.L_18890:
        /*007c*/ 	.word	0x00000000
        /*0080*/ 	.short	0x000e
        /*0082*/ 	.short	0x0060
        /*0084*/ 	.byte	0x00, 0xf0, 0x11, 0x00


	//----- nvinfo : EIATTR_KPARAM_INFO
	.align		4
.L_18891:
        /*0088*/ 	.byte	0x04, 0x17
        /*008a*/ 	.short	(.L_18893 - .L_18892)
.L_18892:
        /*008c*/ 	.word	0x00000000
        /*0090*/ 	.short	0x000d
        /*0092*/ 	.short	0x005c
        /*0094*/ 	.byte	0x00, 0xf0, 0x11, 0x00


	//----- nvinfo : EIATTR_KPARAM_INFO
	.align		4
.L_18893:
        /*0098*/ 	.byte	0x04, 0x17
        /*009a*/ 	.short	(.L_18895 - .L_18894)
.L_18894:
        /*009c*/ 	.word	0x00000000
        /*00a0*/ 	.short	0x000c
        /*00a2*/ 	.short	0x0058
        /*00a4*/ 	.byte	0x00, 0xf0, 0x11, 0x00


	//----- nvinfo : EIATTR_KPARAM_INFO
	.align		4
.L_18895:
        /*00a8*/ 	.byte	0x04, 0x17
        /*00aa*/ 	.short	(.L_18897 - .L_18896)
.L_18896:
        /*00ac*/ 	.word	0x00000000
        /*00b0*/ 	.short	0x000b
        /*00b2*/ 	.short	0x0050
        /*00b4*/ 	.byte	0x00, 0xf5, 0x21, 0x00


	//----- nvinfo : EIATTR_KPARAM_INFO
	.align		4
.L_18897:
        /*00b8*/ 	.byte	0x04, 0x17
        /*00ba*/ 	.short	(.L_18899 - .L_18898)
.L_18898:
        /*00bc*/ 	.word	0x00000000
        /*00c0*/ 	.short	0x000a
        /*00c2*/ 	.short	0x0048
        /*00c4*/ 	.byte	0x00, 0xf0, 0x11, 0x00


	//----- nvinfo : EIATTR_KPARAM_INFO
	.align		4
.L_18899:
        /*00c8*/ 	.byte	0x04, 0x17
        /*00ca*/ 	.short	(.L_18901 - .L_18900)
.L_18900:
        /*00cc*/ 	.word	0x00000000
        /*00d0*/ 	.short	0x0009
        /*00d2*/ 	.short	0x0040
        /*00d4*/ 	.byte	0x00, 0xf5, 0x21, 0x00


	//----- nvinfo : EIATTR_KPARAM_INFO
	.align		4
.L_18901:
        /*00d8*/ 	.byte	0x04, 0x17
        /*00da*/ 	.short	(.L_18903 - .L_18902)
.L_18902:
        /*00dc*/ 	.word	0x00000000
        /*00e0*/ 	.short	0x0008
        /*00e2*/ 	.short	0x0038
        /*00e4*/ 	.byte	0x00, 0xf5, 0x21, 0x00


	//----- nvinfo : EIATTR_KPARAM_INFO
	.align		4
.L_18903:
        /*00e8*/ 	.byte	0x04, 0x17
        /*00ea*/ 	.short	(.L_18905 - .L_18904)
.L_18904:
        /*00ec*/ 	.word	0x00000000
        /*00f0*/ 	.short	0x0007
        /*00f2*/ 	.short	0x0034
        /*00f4*/ 	.byte	0x00, 0xf0, 0x11, 0x00


	//----- nvinfo : EIATTR_KPARAM_INFO
	.align		4
.L_18905:
        /*00f8*/ 	.byte	0x04, 0x17
        /*00fa*/ 	.short	(.L_18907 - .L_18906)
.L_18906:
        /*00fc*/ 	.word	0x00000000
        /*0100*/ 	.short	0x0006
        /*0102*/ 	.short	0x0030
        /*0104*/ 	.byte	0x00, 0xf0, 0x11, 0x00


	//----- nvinfo : EIATTR_KPARAM_INFO
	.align		4
.L_18907:
        /*0108*/ 	.byte	0x04, 0x17
        /*010a*/ 	.short	(.L_18909 - .L_18908)
.L_18908:
        /*010c*/ 	.word	0x00000000
        /*0110*/ 	.short	0x0005
        /*0112*/ 	.short	0x0028
        /*0114*/ 	.byte	0x00, 0xf5, 0x21, 0x00


	//----- nvinfo : EIATTR_KPARAM_INFO
	.align		4
.L_18909:
        /*0118*/ 	.byte	0x04, 0x17
        /*011a*/ 	.short	(.L_18911 - .L_18910)
.L_18910:
        /*011c*/ 	.word	0x00000000
        /*0120*/ 	.short	0x0004
        /*0122*/ 	.short	0x0020
        /*0124*/ 	.byte	0x00, 0xf5, 0x21, 0x00


	//----- nvinfo : EIATTR_KPARAM_INFO
	.align		4
.L_18911:
        /*0128*/ 	.byte	0x04, 0x17
        /*012a*/ 	.short	(.L_18913 - .L_18912)
.L_18912:
        /*012c*/ 	.word	0x00000000
        /*0130*/ 	.short	0x0003
        /*0132*/ 	.short	0x0018
        /*0134*/ 	.byte	0x00, 0xf5, 0x21, 0x00


	//----- nvinfo : EIATTR_KPARAM_INFO
	.align		4
.L_18913:
        /*0138*/ 	.byte	0x04, 0x17
        /*013a*/ 	.short	(.L_18915 - .L_18914)
.L_18914:
        /*013c*/ 	.word	0x00000000
        /*0140*/ 	.short	0x0002
        /*0142*/ 	.short	0x0010
        /*0144*/ 	.byte	0x00, 0xf5, 0x21, 0x00


	//----- nvinfo : EIATTR_KPARAM_INFO
	.align		4
.L_18915:
        /*0148*/ 	.byte	0x04, 0x17
        /*014a*/ 	.short	(.L_18917 - .L_18916)
.L_18916:
        /*014c*/ 	.word	0x00000000
        /*0150*/ 	.short	0x0001
        /*0152*/ 	.short	0x0008
        /*0154*/ 	.byte	0x00, 0xf5, 0x21, 0x00


	//----- nvinfo : EIATTR_KPARAM_INFO
	.align		4
.L_18917:
        /*0158*/ 	.byte	0x04, 0x17
        /*015a*/ 	.short	(.L_18919 - .L_18918)
.L_18918:
        /*015c*/ 	.word	0x00000000
        /*0160*/ 	.short	0x0000
        /*0162*/ 	.short	0x0000
        /*0164*/ 	.byte	0x00, 0xf5, 0x21, 0x00


	//----- nvinfo : EIATTR_SPARSE_MMA_MASK
	.align		4
.L_18919:
        /*0168*/ 	.byte	0x03, 0x50
        /*016a*/ 	.short	0x0000


	//----- nvinfo : EIATTR_MAXREG_COUNT
	.align		4
        /*016c*/ 	.byte	0x03, 0x1b
        /*016e*/ 	.short	0x00ff


	//----- nvinfo : EIATTR_NUM_BARRIERS
	.align		4
        /*0170*/ 	.byte	0x02, 0x4c
        /*0172*/ 	.byte	0x01
	.zero		1


	//----- nvinfo : EIATTR_EXTERNS
	.align		4
        /*0174*/ 	.byte	0x04, 0x0f
        /*0176*/ 	.short	(.L_18921 - .L_18920)


	//   ....[0]....
	.align		4
.L_18920:
        /*0178*/ 	.word	index@(__assertfail)


	//----- nvinfo : EIATTR_MERCURY_ISA_VERSION
	.align		4
.L_18921:
        /*017c*/ 	.byte	0x03, 0x5f
        /*017e*/ 	.short	0x0101


	//----- nvinfo : EIATTR_COOP_GROUP_MASK_REGIDS
	.align		4
        /*0180*/ 	.byte	0x04, 0x29
        /*0182*/ 	.short	(.L_18923 - .L_18922)


	//   ....[0]....
.L_18922:
        /*0184*/ 	.word	0xffffffff


	//   ....[1]....
        /*0188*/ 	.word	0xffffffff


	//   ....[2]....
        /*018c*/ 	.word	0xffffffff


	//   ....[3]....
        /*0190*/ 	.word	0xffffffff


	//   ....[4]....
        /*0194*/ 	.word	0xffffffff


	//   ....[5]....
        /*0198*/ 	.word	0xffffffff


	//   ....[6]....
        /*019c*/ 	.word	0xffffffff


	//   ....[7]....
        /*01a0*/ 	.word	0xffffffff


	//   ....[8]....
        /*01a4*/ 	.word	0xffffffff


	//   ....[9]....
        /*01a8*/ 	.word	0xffffffff


	//   ....[10]....
        /*01ac*/ 	.word	0xffffffff


	//   ....[11]....
        /*01b0*/ 	.word	0xffffffff


	//   ....[12]....
        /*01b4*/ 	.word	0xffffffff


	//   ....[13]....
        /*01b8*/ 	.word	0xffffffff


	//   ....[14]....
        /*01bc*/ 	.word	0x0500000f


	//   ....[15]....
        /*01c0*/ 	.word	0x0500000f


	//   ....[16]....
        /*01c4*/ 	.word	0x0500000f


	//----- nvinfo : EIATTR_COOP_GROUP_INSTR_OFFSETS
	.align		4
.L_18923:
        /*01c8*/ 	.byte	0x04, 0x28
        /*01ca*/ 	.short	(.L_18925 - .L_18924)


	//   ....[0]....
.L_18924:
        /*01cc*/ 	.word	0x000003d0


	//   ....[1]....
        /*01d0*/ 	.word	0x000003f0


	//   ....[2]....
        /*01d4*/ 	.word	0x00000410


	//   ....[3]....
        /*01d8*/ 	.word	0x00000520


	//   ....[4]....
        /*01dc*/ 	.word	0x00000540


	//   ....[5]....
        /*01e0*/ 	.word	0x00000560


	//   ....[6]....
        /*01e4*/ 	.word	0x000013b0


	//   ....[7]....
        /*01e8*/ 	.word	0x000013e0


	//   ....[8]....
        /*01ec*/ 	.word	0x00001400


	//   ....[9]....
        /*01f0*/ 	.word	0x00001420


	//   ....[10]....
        /*01f4*/ 	.word	0x00001440


	//   ....[11]....
        /*01f8*/ 	.word	0x00001490


	//   ....[12]....
        /*01fc*/ 	.word	0x000014b0


	//   ....[13]....
        /*0200*/ 	.word	0x000014d0


	//   ....[14]....
        /*0204*/ 	.word	0x00002450


	//   ....[15]....
        /*0208*/ 	.word	0x000024b0


	//   ....[16]....
        /*020c*/ 	.word	0x00002510


	//----- nvinfo : EIATTR_VRC_CTA_INIT_COUNT
	.align		4
.L_18925:
        /*0210*/ 	.byte	0x02, 0x4a
	.zero		1
	.zero		1


	//----- nvinfo : EIATTR_SYSCALL_OFFSETS
	.align		4
        /*0214*/ 	.byte	0x04, 0x46
        /*0216*/ 	.short	(.L_18927 - .L_18926)


	//   ....[0]....
.L_18926:
        /*0218*/ 	.word	0x00000330


	//----- nvinfo : EIATTR_EXIT_INSTR_OFFSETS
	.align		4
.L_18927:
        /*021c*/ 	.byte	0x04, 0x1c
        /*021e*/ 	.short	(.L_18929 - .L_18928)


	//   ....[0]....
.L_18928:
        /*0220*/ 	.word	0x000000d0


	//   ....[1]....
        /*0224*/ 	.word	0x000022c0


	//   ....[2]....
        /*0228*/ 	.word	0x00002400


	//----- nvinfo : EIATTR_CRS_STACK_SIZE
	.align		4
.L_18929:
        /*022c*/ 	.byte	0x04, 0x1e
        /*022e*/ 	.short	(.L_18931 - .L_18930)
.L_18930:
        /*0230*/ 	.word	0x00000000


	//----- nvinfo : EIATTR_CBANK_PARAM_SIZE
	.align		4
.L_18931:
        /*0234*/ 	.byte	0x03, 0x19
        /*0236*/ 	.short	0x008c


	//----- nvinfo : EIATTR_PARAM_CBANK
	.align		4
        /*0238*/ 	.byte	0x04, 0x0a
        /*023a*/ 	.short	(.L_18933 - .L_18932)
	.align		4
.L_18932:
        /*023c*/ 	.word	index@(.nv.constant0._ZN4vllm25paged_attention_v2_kernelIthLi128ELi8ELi128ELNS_18Fp8KVCacheDataTypeE1ELb0ELi512EEEvPfS2_PT_PKS3_PKT0_S9_ifPKiSB_iPKfiiiSD_SD_iiiii)
        /*0240*/ 	.short	0x0380
        /*0242*/ 	.short	0x008c


	//----- nvinfo : EIATTR_SW_WAR
	.align		4
.L_18933:
        /*0244*/ 	.byte	0x04, 0x36
        /*0246*/ 	.short	(.L_18935 - .L_18934)
.L_18934:
        /*0248*/ 	.word	0x00000008
.L_18935:


//--------------------- .nv.info._ZN4vllm25paged_attention_v2_kernelIthLi120ELi8ELi128ELNS_18Fp8KVCacheDataTypeE1ELb0ELi512EEEvPfS2_PT_PKS3_PKT0_S9_ifPKiSB_iPKfiiiSD_SD_iiiii --------------------------
	.section	.nv.info._ZN4vllm25paged_attention_v2_kernelIthLi120ELi8ELi128ELNS_18Fp8KVCacheDataTypeE1ELb0ELi512EEEvPfS2_PT_PKS3_PKT0_S9_ifPKiSB_iPKfiiiSD_SD_iiiii,"",@"SHT_CUDA_INFO"
	.sectionflags	@""
	.align	4


	//----- nvinfo : EIATTR_CUDA_API_VERSION
	.align		4
        /*0000*/ 	.byte	0x04, 0x37
        /*0002*/ 	.short	(.L_18937 - .L_18936)
.L_18936:
        /*0004*/ 	.word	0x00000082


	//----- nvinfo : EIATTR_KPARAM_INFO
	.align		4
.L_18937:
        /*0008*/ 	.byte	0x04, 0x17
        /*000a*/ 	.short	(.L_18939 - .L_18938)
.L_18938:
        /*000c*/ 	.word	0x00000000
        /*0010*/ 	.short	0x0015
        /*0012*/ 	.short	0x0088
        /*0014*/ 	.byte	0x00, 0xf0, 0x11, 0x00


	//----- nvinfo : EIATTR_KPARAM_INFO
	.align		4
.L_18939:
        /*0018*/ 	.byte	0x04, 0x17
        /*001a*/ 	.short	(.L_18941 - .L_18940)
.L_18940:
        /*001c*/ 	.word	0x00000000
        /*0020*/ 	.short	0x0014
        /*0022*/ 	.short	0x0084
        /*0024*/ 	.byte	0x00, 0xf0, 0x11, 0x00


	//----- nvinfo : EIATTR_KPARAM_INFO
	.align		4
.L_18941:
        /*0028*/ 	.byte	0x04, 0x17
        /*002a*/ 	.short	(.L_18943 - .L_18942)
.L_18942:
        /*002c*/ 	.word	0x00000000
        /*0030*/ 	.short	0x0013
        /*0032*/ 	.short	0x0080
        /*0034*/ 	.byte	0x00, 0xf0, 0x11, 0x00


	//----- nvinfo : EIATTR_KPARAM_INFO
	.align		4
.L_18943:
        /*0038*/ 	.byte	0x04, 0x17
        /*003a*/ 	.short	(.L_18945 - .L_18944)
.L_18944:
        /*003c*/ 	.word	0x00000000
        /*0040*/ 	.short	0x0012
        /*0042*/ 	.short	0x007c
        /*0044*/ 	.byte	0x00, 0xf0, 0x11, 0x00


	//----- nvinfo : EIATTR_KPARAM_INFO
	.align		4
.L_18945:
        /*0048*/ 	.byte	0x04, 0x17
        /*004a*/ 	.short	(.L_18947 - .L_18946)
.L_18946:
        /*004c*/ 	.word	0x00000000
        /*0050*/ 	.short	0x0011
        /*0052*/ 	.short	0x0078
        /*0054*/ 	.byte	0x00, 0xf0, 0x11, 0x00


	//----- nvinfo : EIATTR_KPARAM_INFO
	.align		4
.L_18947:
        /*0058*/ 	.byte	0x04, 0x17
        /*005a*/ 	.short	(.L_18949 - .L_18948)
.L_18948:
        /*005c*/ 	.word	0x00000000
        /*0060*/ 	.short	0x0010
        /*0062*/ 	.short	0x0070
        /*0064*/ 	.byte	0x00, 0xf5, 0x21, 0x00


	//----- nvinfo : EIATTR_KPARAM_INFO
	.align		4
.L_18949:
        /*0068*/ 	.byte	0x04, 0x17
        /*006a*/ 	.short	(.L_18951 - .L_18950)
.L_18950:
        /*006c*/ 	.word	0x00000000
        /*0070*/ 	.short	0x000f
        /*0072*/ 	.short	0x0068
        /*0074*/ 	.byte	0x00, 0xf5, 0x21, 0x00


	//----- nvinfo : EIATTR_KPARAM_INFO
	.align		4
.L_18951:
        /*0078*/ 	.byte	0x04, 0x17
        /*007a*/ 	.short	(.L_18953 - .L_18952)
.L_18952:
        /*007c*/ 	.word	0x00000000
        /*0080*/ 	.short	0x000e
        /*0082*/ 	.short	0x0060
        /*0084*/ 	.byte	0x00, 0xf0, 0x11, 0x00


	//----- nvinfo : EIATTR_KPARAM_INFO
	.align		4
.L_18953:
        /*0088*/ 	.byte	0x04, 0x17
        /*008a*/ 	.short	(.L_18955 - .L_18954)
.L_18954:
        /*008c*/ 	.word	0x00000000
        /*0090*/ 	.short	0x000d
        /*0092*/ 	.short	0x005c
        /*0094*/ 	.byte	0x00, 0xf0, 0x11, 0x00


	//----- nvinfo : EIATTR_KPARAM_INFO
	.align		4
.L_18955:
        /*0098*/ 	.byte	0x04, 0x17
        /*009a*/ 	.short	(.L_18957 - .L_18956)
.L_18956:
        /*009c*/ 	.word	0x00000000
        /*00a0*/ 	.short	0x000c
        /*00a2*/ 	.short	0x0058
        /*00a4*/ 	.byte	0x00, 0xf0, 0x11, 0x00


	//----- nvinfo : EIATTR_KPARAM_INFO
	.align		4
.L_18957:
        /*00a8*/ 	.byte	0x04, 0x17
        /*00aa*/ 	.short	(.L_18959 - .L_18958)
.L_18958:
        /*00ac*/ 	.word	0x00000000
        /*00b0*/ 	.short	0x000b
        /*00b2*/ 	.short	0x0050
        /*00b4*/ 	.byte	0x00, 0xf5, 0x21, 0x00


	//----- nvinfo : EIATTR_KPARAM_INFO
	.align		4
.L_18959:
        /*00b8*/ 	.byte	0x04, 0x17
        /*00ba*/ 	.short	(.L_18961 - .L_18960)
.L_18960:
        /*00bc*/ 	.word	0x00000000
        /*00c0*/ 	.short	0x000a
        /*00c2*/ 	.short	0x0048
        /*00c4*/ 	.byte	0x00, 0xf0, 0x11, 0x00


	//----- nvinfo : EIATTR_KPARAM_INFO
	.align		4
.L_18961:
        /*00c8*/ 	.byte	0x04, 0x17
        /*00ca*/ 	.short	(.L_18963 - .L_18962)
.L_18962:
        /*00cc*/ 	.word	0x00000000
        /*00d0*/ 	.short	0x0009
        /*00d2*/ 	.short	0x0040
        /*00d4*/ 	.byte	0x00, 0xf5, 0x21, 0x00


	//----- nvinfo : EIATTR_KPARAM_INFO
	.align		4
.L_18963:
        /*00d8*/ 	.byte	0x04, 0x17
        /*00da*/ 	.short	(.L_18965 - .L_18964)
.L_18964:
        /*00dc*/ 	.word	0x00000000
        /*00e0*/ 	.short	0x0008
        /*00e2*/ 	.short	0x0038
        /*00e4*/ 	.byte	0x00, 0xf5, 0x21, 0x00


	//----- nvinfo : EIATTR_KPARAM_INFO
	.align		4
.L_18965:
        /*00e8*/ 	.byte	0x04, 0x17
        /*00ea*/ 	.short	(.L_18967 - .L_18966)
.L_18966:
        /*00ec*/ 	.word	0x00000000
        /*00f0*/ 	.short	0x0007
        /*00f2*/ 	.short	0x0034
        /*00f4*/ 	.byte	0x00, 0xf0, 0x11, 0x00


	//----- nvinfo : EIATTR_KPARAM_INFO
	.align		4
.L_18967:
        /*00f8*/ 	.byte	0x04, 0x17
        /*00fa*/ 	.short	(.L_18969 - .L_18968)
.L_18968:
        /*00fc*/ 	.word	0x00000000
        /*0100*/ 	.short	0x0006
        /*0102*/ 	.short	0x0030
        /*0104*/ 	.byte	0x00, 0xf0, 0x11, 0x00


	//----- nvinfo : EIATTR_KPARAM_INFO
	.align		4
.L_18969:
        /*0108*/ 	.byte	0x04, 0x17
        /*010a*/ 	.short	(.L_18971 - .L_18970)
.L_18970:
        /*010c*/ 	.word	0x00000000
        /*0110*/ 	.short	0x0005
        /*0112*/ 	.short	0x0028
        /*0114*/ 	.byte	0x00, 0xf5, 0x21, 0x00


	//----- nvinfo : EIATTR_KPARAM_INFO
	.align		4
.L_18971:
        /*0118*/ 	.byte	0x04, 0x17
        /*011a*/ 	.short	(.L_18973 - .L_18972)
.L_18972:
        /*011c*/ 	.word	0x00000000
        /*0120*/ 	.short	0x0004
        /*0122*/ 	.short	0x0020
        /*0124*/ 	.byte	0x00, 0xf5, 0x21, 0x00


	//----- nvinfo : EIATTR_KPARAM_INFO
	.align		4
.L_18973:
        /*0128*/ 	.byte	0x04, 0x17
        /*012a*/ 	.short	(.L_18975 - .L_18974)
.L_18974:
        /*012c*/ 	.word	0x00000000
        /*0130*/ 	.short	0x0003
        /*0132*/ 	.short	0x0018
        /*0134*/ 	.byte	0x00, 0xf5, 0x21, 0x00


	//----- nvinfo : EIATTR_KPARAM_INFO
	.align		4
.L_18975:
        /*0138*/ 	.byte	0x04, 0x17
        /*013a*/ 	.short	(.L_18977 - .L_18976)
.L_18976:
        /*013c*/ 	.word	0x00000000
        /*0140*/ 	.short	0x0002
        /*0142*/ 	.short	0x0010
        /*0144*/ 	.byte	0x00, 0xf5, 0x21, 0x00


	//----- nvinfo : EIATTR_KPARAM_INFO
	.align		4
.L_18977:
        /*0148*/ 	.byte	0x04, 0x17
        /*014a*/ 	.short	(.L_18979 - .L_18978)
.L_18978:
        /*014c*/ 	.word	0x00000000
        /*0150*/ 	.short	0x0001
        /*0152*/ 	.short	0x0008
        /*0154*/ 	.byte	0x00, 0xf5, 0x21, 0x00


	//----- nvinfo : EIATTR_KPARAM_INFO
	.align		4
.L_18979:
        /*0158*/ 	.byte	0x04, 0x17
        /*015a*/ 	.short	(.L_18981 - .L_18980)
.L_18980:
        /*015c*/ 	.word	0x00000000
        /*0160*/ 	.short	0x0000
        /*0162*/ 	.short	0x0000
        /*0164*/ 	.byte	0x00, 0xf5, 0x21, 0x00


	//----- nvinfo : EIATTR_SPARSE_MMA_MASK
	.align		4
.L_18981:
        /*0168*/ 	.byte	0x03, 0x50
        /*016a*/ 	.short	0x0000


	//----- nvinfo : EIATTR_MAXREG_COUNT
	.align		4
        /*016c*/ 	.byte	0x03, 0x1b
        /*016e*/ 	.short	0x00ff


	//----- nvinfo : EIATTR_NUM_BARRIERS
	.align		4
        /*0170*/ 	.byte	0x02, 0x4c
        /*0172*/ 	.byte	0x01
	.zero		1


	//----- nvinfo : EIATTR_EXTERNS
	.align		4
        /*0174*/ 	.byte	0x04, 0x0f
        /*0176*/ 	.short	(.L_18983 - .L_18982)


	//   ....[0]....
	.align		4
.L_18982:
        /*0178*/ 	.word	index@(__assertfail)


	//----- nvinfo : EIATTR_MERCURY_ISA_VERSION
	.align		4
.L_18983:
        /*017c*/ 	.byte	0x03, 0x5f
        /*017e*/ 	.short	0x0101


	//----- nvinfo : EIATTR_COOP_GROUP_MASK_REGIDS
	.align		4
        /*0180*/ 	.byte	0x04, 0x29
        /*0182*/ 	.short	(.L_18985 - .L_18984)


	//   ....[0]....
.L_18984:
        /*0184*/ 	.word	0xffffffff


	//   ....[1]....
        /*0188*/ 	.word	0xffffffff


	//   ....[2]....
        /*018c*/ 	.word	0xffffffff


	//   ....[3]....
        /*0190*/ 	.word	0xffffffff


	//   ....[4]....
        /*0194*/ 	.word	0xffffffff


	//   ....[5]....
        /*0198*/ 	.word	0xffffffff


	//   ....[6]....
        /*019c*/ 	.word	0xffffffff


	//   ....[7]....
        /*01a0*/ 	.word	0xffffffff


	//   ....[8]....
        /*01a4*/ 	.word	0xffffffff


	//   ....[9]....
        /*01a8*/ 	.word	0xffffffff


	//   ....[10]....
        /*01ac*/ 	.word	0xffffffff


	//   ....[11]....
        /*01b0*/ 	.word	0xffffffff


	//   ....[12]....
        /*01b4*/ 	.word	0xffffffff


	//   ....[13]....
        /*01b8*/ 	.word	0xffffffff


	//   ....[14]....
        /*01bc*/ 	.word	0x0500000f


	//   ....[15]....
        /*01c0*/ 	.word	0x0500000f


	//   ....[16]....
        /*01c4*/ 	.word	0x0500000f


	//----- nvinfo : EIATTR_COOP_GROUP_INSTR_OFFSETS
	.align		4
.L_18985:
        /*01c8*/ 	.byte	0x04, 0x28
        /*01ca*/ 	.short	(.L_18987 - .L_18986)


	//   ....[0]....
.L_18986:
        /*01cc*/ 	.word	0x000003d0


	//   ....[1]....
        /*01d0*/ 	.word	0x000003f0


	//   ....[2]....
        /*01d4*/ 	.word	0x00000410


	//   ....[3]....
        /*01d8*/ 	.word	0x00000520


	//   ....[4]....
        /*01dc*/ 	.word	0x00000540


	//   ....[5]....
        /*01e0*/ 	.word	0x00000560


	//   ....[6]....
        /*01e4*/ 	.word	0x000013b0


	//   ....[7]....
        /*01e8*/ 	.word	0x000013e0


	//   ....[8]....
        /*01ec*/ 	.word	0x00001400


	//   ....[9]....
        /*01f0*/ 	.word	0x00001420


	//   ....[10]....
        /*01f4*/ 	.word	0x00001440


	//   ....[11]....
        /*01f8*/ 	.word	0x00001490


	//   ....[12]....
        /*01fc*/ 	.word	0x000014b0


	//   ....[13]....
        /*0200*/ 	.word	0x000014d0


	//   ....[14]....
        /*0204*/ 	.word	0x00002460


	//   ....[15]....
        /*0208*/ 	.word	0x000024c0


	//   ....[16]....
        /*020c*/ 	.word	0x00002520


	//----- nvinfo : EIATTR_VRC_CTA_INIT_COUNT
	.align		4
.L_18987:
        /*0210*/ 	.byte	0x02, 0x4a
	.zero		1
	.zero		1


	//----- nvinfo : EIATTR_SYSCALL_OFFSETS
	.align		4
        /*0214*/ 	.byte	0x04, 0x46
        /*0216*/ 	.short	(.L_18989 - .L_18988)


	//   ....[0]....
.L_18988:
        /*0218*/ 	.word	0x00000330


	//----- nvinfo : EIATTR_EXIT_INSTR_OFFSETS
	.align		4
.L_18989:
        /*021c*/ 	.byte	0x04, 0x1c
        /*021e*/ 	.short	(.L_18991 - .L_18990)


	//   ....[0]....
.L_18990:
        /*0220*/ 	.word	0x000000d0


	//   ....[1]....
        /*0224*/ 	.word	0x000022c0


	//   ....[2]....
        /*0228*/ 	.word	0x000023e0


	//   ....[3]....
        /*022c*/ 	.word	0x00002410


	//----- nvinfo : EIATTR_CRS_STACK_SIZE
	.align		4
.L_18991:
        /*0230*/ 	.byte	0x04, 0x1e
        /*0232*/ 	.short	(.L_18993 - .L_18992)
.L_18992:
        /*0234*/ 	.word	0x00000000


	//----- nvinfo : EIATTR_CBANK_PARAM_SIZE
	.align		4
.L_18993:
        /*0238*/ 	.byte	0x03, 0x19
        /*023a*/ 	.short	0x008c


	//----- nvinfo : EIATTR_PARAM_CBANK
	.align		4
        /*023c*/ 	.byte	0x04, 0x0a
        /*023e*/ 	.short	(.L_18995 - .L_18994)
	.align		4
.L_18994:
        /*0240*/ 	.word	index@(.nv.constant0._ZN4vllm25paged_attention_v2_kernelIthLi120ELi8ELi128ELNS_18Fp8KVCacheDataTypeE1ELb0ELi512EEEvPfS2_PT_PKS3_PKT0_S9_ifPKiSB_iPKfiiiSD_SD_iiiii)
        /*0244*/ 	.short	0x0380
        /*0246*/ 	.short	0x008c


	//----- nvinfo : EIATTR_SW_WAR
	.align		4
.L_18995:
        /*0248*/ 	.byte	0x04, 0x36
        /*024a*/ 	.short	(.L_18997 - .L_18996)
.L_18996:
        /*024c*/ 	.word	0x00000008
.L_18997:


//--------------------- .nv.info._ZN4vllm25paged_attention_v2_kernelIthLi112ELi8ELi128ELNS_18Fp8KVCacheDataTypeE1ELb0ELi512EEEvPfS2_PT_PKS3_PKT0_S9_ifPKiSB_iPKfiiiSD_SD_iiiii --------------------------
	.section	.nv.info._ZN4vllm25paged_attention_v2_kernelIthLi112ELi8ELi128ELNS_18Fp8KVCacheDataTypeE1ELb0ELi512EEEvPfS2_PT_PKS3_PKT0_S9_ifPKiSB_iPKfiiiSD_SD_iiiii,"",@"SHT_CUDA_INFO"
	.sectionflags	@""
	.align	4


	//----- nvinfo : EIATTR_CUDA_API_VERSION
	.align		4
        /*0000*/ 	.byte	0x04, 0x37
        /*0002*/ 	.short	(.L_18999 - .L_18998)
.L_18998:
        /*0004*/ 	.word	0x00000082


	//----- nvinfo : EIATTR_KPARAM_INFO
	.align		4
.L_18999:
        /*0008*/ 	.byte	0x04, 0x17
        /*000a*/ 	.short	(.L_19001 - .L_19000)
.L_19000:
        /*000c*/ 	.word	0x00000000
        /*0010*/ 	.short	0x0015
        /*0012*/ 	.short	0x0088
        /*0014*/ 	.byte	0x00, 0xf0, 0x11, 0x00


	//----- nvinfo : EIATTR_KPARAM_INFO
	.align		4
.L_19001:
        /*0018*/ 	.byte	0x04, 0x17
        /*001a*/ 	.short	(.L_19003 - .L_19002)
.L_19002:
        /*001c*/ 	.word	0x00000000
        /*0020*/ 	.short	0x0014
        /*0022*/ 	.short	0x0084
        /*0024*/ 	.byte	0x00, 0xf0, 0x11, 0x00


	//----- nvinfo : EIATTR_KPARAM_INFO
	.align		4
.L_19003:
        /*0028*/ 	.byte	0x04, 0x17
        /*002a*/ 	.short	(.L_19005 - .L_19004)
.L_19004:
        /*002c*/ 	.word	0x00000000
        /*0030*/ 	.short	0x0013
        /*0032*/ 	.short	0x0080
        /*0034*/ 	.byte	0x00, 0xf0, 0x11, 0x00


	//----- nvinfo : EIATTR_KPARAM_INFO
	.align		4
.L_19005:
        /*0038*/ 	.byte	0x04, 0x17
        /*003a*/ 	.short	(.L_19007 - .L_19006)
.L_19006:
        /*003c*/ 	.word	0x00000000
        /*0040*/ 	.short	0x0012
        /*0042*/ 	.short	0x007c
        /*0044*/ 	.byte	0x00, 0xf0, 0x11, 0x00


	//----- nvinfo : EIATTR_KPARAM_INFO
	.align		4
.L_19007:
        /*0048*/ 	.byte	0x04, 0x17
        /*004a*/ 	.short	(.L_19009 - .L_19008)
.L_19008:
        /*004c*/ 	.word	0x00000000
        /*0050*/ 	.short	0x0011
        /*0052*/ 	.short	0x0078
        /*0054*/ 	.byte	0x00, 0xf0, 0x11, 0x00


	//----- nvinfo : EIATTR_KPARAM_INFO
	.align		4
.L_19009:
        /*0058*/ 	.byte	0x04, 0x17
        /*005a*/ 	.short	(.L_19011 - .L_19010)
.L_19010:
        /*005c*/ 	.word	0x00000000
        /*0060*/ 	.short	0x0010
        /*0062*/ 	.short	0x0070
        /*0064*/ 	.byte	0x00, 0xf5, 0x21, 0x00


	//----- nvinfo : EIATTR_KPARAM_INFO
	.align		4
.L_19011:
        /*0068*/ 	.byte	0x04, 0x17
        /*006a*/ 	.short	(.L_19013 - .L_19012)
.L_19012:
        /*006c*/ 	.word	0x00000000
        /*0070*/ 	.short	0x000f
        /*0072*/ 	.short	0x0068
        /*0074*/ 	.byte	0x00, 0xf5, 0x21, 0x00


	//----- nvinfo : EIATTR_KPARAM_INFO
	.align		4
.L_19013:
        /*0078*/ 	.byte	0x04, 0x17
        /*007a*/ 	.short	(.L_19015 - .L_19014)
.L_19014:
        /*007c*/ 	.word	0x00000000
        /*0080*/ 	.short	0x000e
        /*0082*/ 	.short	0x0060
        /*0084*/ 	.byte	0x00, 0xf0, 0x11, 0x00


	//----- nvinfo : EIATTR_KPARAM_INFO
	.align		4
.L_19015:
        /*0088*/ 	.byte	0x04, 0x17
        /*008a*/ 	.short	(.L_19017 - .L_19016)
.L_19016:
        /*008c*/ 	.word	0x00000000
        /*0090*/ 	.short	0x000d
        /*0092*/ 	.short	0x005c
        /*0094*/ 	.byte	0x00, 0xf0, 0x11, 0x00


	//----- nvinfo : EIATTR_KPARAM_INFO
	.align		4
.L_19017:
        /*0098*/ 	.byte	0x04, 0x17
        /*009a*/ 	.short	(.L_19019 - .L_19018)
.L_19018:
        /*009c*/ 	.word	0x00000000
        /*00a0*/ 	.short	0x000c
        /*00a2*/ 	.short	0x0058
        /*00a4*/ 	.byte	0x00, 0xf0, 0x11, 0x00


	//----- nvinfo : EIATTR_KPARAM_INFO
	.align		4
.L_19019:
        /*00a8*/ 	.byte	0x04, 0x17
        /*00aa*/ 	.short	(.L_19021 - .L_19020)
.L_19020:
        /*00ac*/ 	.word	0x00000000
        /*00b0*/ 	.short	0x000b
        /*00b2*/ 	.short	0x0050
        /*00b4*/ 	.byte	0x00, 0xf5, 0x21, 0x00


	//----- nvinfo : EIATTR_KPARAM_INFO
	.align		4
.L_19021:
        /*00b8*/ 	.byte	0x04, 0x17
        /*00ba*/ 	.short	(.L_19023 - .L_19022)
.L_19022:
        /*00bc*/ 	.word	0x00000000
        /*00c0*/ 	.short	0x000a
        /*00c2*/ 	.short	0x0048
        /*00c4*/ 	.byte	0x00, 0xf0, 0x11, 0x00


	//----- nvinfo : EIATTR_KPARAM_INFO
	.align		4
.L_19023:
        /*00c8*/ 	.byte	0x04, 0x17
        /*00ca*/ 	.short	(.L_19025 - .L_19024)
.L_19024:
        /*00cc*/ 	.word	0x00000000
        /*00d0*/ 	.short	0x0009
        /*00d2*/ 	.short	0x0040
        /*00d4*/ 	.byte	0x00, 0xf5, 0x21, 0x00


	//----- nvinfo : EIATTR_KPARAM_INFO
	.align		4
.L_19025:
        /*00d8*/ 	.byte	0x04, 0x17
        /*00da*/ 	.short	(.L_19027 - .L_19026)
.L_19026:
        /*00dc*/ 	.word	0x00000000
        /*00e0*/ 	.short	0x0008
        /*00e2*/ 	.short	0x0038
        /*00e4*/ 	.byte	0x00, 0xf5, 0x21, 0x00


	//----- nvinfo : EIATTR_KPARAM_INFO
	.align		4
.L_19027:
        /*00e8*/ 	.byte	0x04, 0x17
        /*00ea*/ 	.short	(.L_19029 - .L_19028)
.L_19028:
        /*00ec*/ 	.word	0x00000000
        /*00f0*/ 	.short	0x0007
        /*00f2*/ 	.short	0x0034
        /*00f4*/ 	.byte	0x00, 0xf0, 0x11, 0x00


	//----- nvinfo : EIATTR_KPARAM_INFO
	.align		4
.L_19029:
        /*00f8*/ 	.byte	0x04, 0x17
        /*00fa*/ 	.short	(.L_19031 - .L_19030)
.L_19030:
        /*00fc*/ 	.word	0x00000000
        /*0100*/ 	.short	0x0006
        /*0102*/ 	.short	0x0030
        /*0104*/ 	.byte	0x00, 0xf0, 0x11, 0x00


	//----- nvinfo : EIATTR_KPARAM_INFO
	.align		4
.L_19031:
        /*0108*/ 	.byte	0x04, 0x17
        /*010a*/ 	.short	(.L_19033 - .L_19032)
.L_19032:
        /*010c*/ 	.word	0x00000000
        /*0110*/ 	.short	0x0005
        /*0112*/ 	.short	0x0028
        /*0114*/ 	.byte	0x00, 0xf5, 0x21, 0x00


	//----- nvinfo : EIATTR_KPARAM_INFO
	.align		4
.L_19033:
        /*0118*/ 	.byte	0x04, 0x17
        /*011a*/ 	.short	(.L_19035 - .L_19034)
.L_19034:
        /*011c*/ 	.word	0x00000000
        /*0120*/ 	.short	0x0004
        /*0122*/ 	.short	0x0020
        /*0124*/ 	.byte	0x00, 0xf5, 0x21, 0x00


	//----- nvinfo : EIATTR_KPARAM_INFO
	.align		4
.L_19035:
        /*0128*/ 	.byte	0x04, 0x17
        /*012a*/ 	.short	(.L_19037 - .L_19036)
.L_19036:
        /*012c*/ 	.word	0x00000000
        /*0130*/ 	.short	0x0003
        /*0132*/ 	.short	0x0018
        /*0134*/ 	.byte	0x00, 0xf5, 0x21, 0x00


	//----- nvinfo : EIATTR_KPARAM_INFO
	.align		4
.L_19037:
        /*0138*/ 	.byte	0x04, 0x17
        /*013a*/ 	.short	(.L_19039 - .L_19038)
.L_19038:
        /*013c*/ 	.word	0x00000000
        /*0140*/ 	.short	0x0002
        /*0142*/ 	.short	0x0010
        /*0144*/ 	.byte	0x00, 0xf5, 0x21, 0x00


	//----- nvinfo : EIATTR_KPARAM_INFO
	.align		4
.L_19039:
        /*0148*/ 	.byte	0x04, 0x17
        /*014a*/ 	.short	(.L_19041 - .L_19040)
.L_19040:
        /*014c*/ 	.word	0x00000000
        /*0150*/ 	.short	0x0001
        /*0152*/ 	.short	0x0008
        /*0154*/ 	.byte	0x00, 0xf5, 0x21, 0x00


	//----- nvinfo : EIATTR_KPARAM_INFO
	.align		4
.L_19041:
        /*0158*/ 	.byte	0x04, 0x17
        /*015a*/ 	.short	(.L_19043 - .L_19042)
.L_19042:
        /*015c*/ 	.word	0x00000000
        /*0160*/ 	.short	0x0000
        /*0162*/ 	.short	0x0000
        /*0164*/ 	.byte	0x00, 0xf5, 0x21, 0x00


	//----- nvinfo : EIATTR_SPARSE_MMA_MASK
	.align		4
.L_19043:
        /*0168*/ 	.byte	0x03, 0x50
        /*016a*/ 	.short	0x0000


	//----- nvinfo : EIATTR_MAXREG_COUNT
	.align		4
        /*016c*/ 	.byte	0x03, 0x1b
        /*016e*/ 	.short	0x00ff


	//----- nvinfo : EIATTR_NUM_BARRIERS
	.align		4
        /*0170*/ 	.byte	0x02, 0x4c
        /*0172*/ 	.byte	0x01
	.zero		1


	//----- nvinfo : EIATTR_EXTERNS
	.align		4
        /*0174*/ 	.byte	0x04, 0x0f
        /*0176*/ 	.short	(.L_19045 - .L_19044)


	//   ....[0]....
	.align		4
.L_19044:
        /*0178*/ 	.word	index@(__assertfail)


	//----- nvinfo : EIATTR_MERCURY_ISA_VERSION
	.align		4
.L_19045:
        /*017c*/ 	.byte	0x03, 0x5f
        /*017e*/ 	.short	0x0101


	//----- nvinfo : EIATTR_COOP_GROUP_MASK_REGIDS
	.align		4
        /*0180*/ 	.byte	0x04, 0x29
        /*0182*/ 	.short	(.L_19047 - .L_19046)


	//   ....[0]....
.L_19046:
        /*0184*/ 	.word	0xffffffff


	//   ....[1]....
        /*0188*/ 	.word	0xffffffff


	//   ....[2]....
        /*018c*/ 	.word	0xffffffff


	//   ....[3]....
        /*0190*/ 	.word	0xffffffff


	//   ....[4]....
        /*0194*/ 	.word	0xffffffff


	//   ....[5]....
        /*0198*/ 	.word	0xffffffff


	//   ....[6]....
        /*019c*/ 	.word	0xffffffff


	//   ....[7]....
        /*01a0*/ 	.word	0xffffffff


	//   ....[8]....
        /*01a4*/ 	.word	0xffffffff


	//   ....[9]....
        /*01a8*/ 	.word	0xffffffff


	//   ....[10]....
        /*01ac*/ 	.word	0xffffffff


	//   ....[11]....
        /*01b0*/ 	.word	0xffffffff


	//   ....[12]....
        /*01b4*/ 	.word	0xffffffff


	//   ....[13]....
        /*01b8*/ 	.word	0xffffffff


	//   ....[14]....
        /*01bc*/ 	.word	0x0500000f


	//   ....[15]....
        /*01c0*/ 	.word	0x0500000f


	//   ....[16]....
        /*01c4*/ 	.word	0x0500000f


	//----- nvinfo : EIATTR_COOP_GROUP_INSTR_OFFSETS
	.align		4
.L_19047:
        /*01c8*/ 	.byte	0x04, 0x28
        /*01ca*/ 	.short	(.L_19049 - .L_19048)


	//   ....[0]....
.L_19048:
        /*01cc*/ 	.word	0x000003d0


	//   ....[1]....
        /*01d0*/ 	.word	0x000003f0


	//   ....[2]....
        /*01d4*/ 	.word	0x00000410


	//   ....[3]....
        /*01d8*/ 	.word	0x00000520


	//   ....[4]....
        /*01dc*/ 	.word	0x00000540


	//   ....[5]....
        /*01e0*/ 	.word	0x00000560


	//   ....[6]....
        /*01e4*/ 	.word	0x000013b0


	//   ....[7]....
        /*01e8*/ 	.word	0x000013e0


	//   ....[8]....
        /*01ec*/ 	.word	0x00001400


	//   ....[9]....
        /*01f0*/ 	.word	0x00001420


	//   ....[10]....
        /*01f4*/ 	.word	0x00001440


	//   ....[11]....
        /*01f8*/ 	.word	0x00001490


	//   ....[12]....
        /*01fc*/ 	.word	0x000014b0


	//   ....[13]....
        /*0200*/ 	.word	0x000014d0


	//   ....[14]....
        /*0204*/ 	.word	0x00002460


	//   ....[15]....
        /*0208*/ 	.word	0x000024c0


	//   ....[16]....
        /*020c*/ 	.word	0x00002520


	//----- nvinfo : EIATTR_VRC_CTA_INIT_COUNT
	.align		4
.L_19049:
        /*0210*/ 	.byte	0x02, 0x4a
	.zero		1
	.zero		1


	//----- nvinfo : EIATTR_SYSCALL_OFFSETS
	.align		4
        /*0214*/ 	.byte	0x04, 0x46
        /*0216*/ 	.short	(.L_19051 - .L_19050)


	//   ....[0]....
.L_19050:
        /*0218*/ 	.word	0x00000330


	//----- nvinfo : EIATTR_EXIT_INSTR_OFFSETS
	.align		4
.L_19051:
        /*021c*/ 	.byte	0x04, 0x1c
        /*021e*/ 	.short	(.L_19053 - .L_19052)


	//   ....[0]....
.L_19052:
        /*0220*/ 	.word	0x000000d0


	//   ....[1]....
        /*0224*/ 	.word	0x000022c0


	//   ....[2]....
        /*0228*/ 	.word	0x000023e0


	//   ....[3]....
        /*022c*/ 	.word	0x00002410


	//----- nvinfo : EIATTR_CRS_STACK_SIZE
	.align		4
.L_19053:
        /*0230*/ 	.byte	0x04, 0x1e
        /*0232*/ 	.short	(.L_19055 - .L_19054)
.L_19054:
        /*0234*/ 	.word	0x00000000


	//----- nvinfo : EIATTR_CBANK_PARAM_SIZE
	.align		4
.L_19055:
        /*0238*/ 	.byte	0x03, 0x19
        /*023a*/ 	.short	0x008c


	//----- nvinfo : EIATTR_PARAM_CBANK
	.align		4
        /*023c*/ 	.byte	0x04, 0x0a
        /*023e*/ 	.short	(.L_19057 - .L_19056)
	.align		4
.L_19056:
        /*0240*/ 	.word	index@(.nv.constant0._ZN4vllm25paged_attention_v2_kernelIthLi112ELi8ELi128ELNS_18Fp8KVCacheDataTypeE1ELb0ELi512EEEvPfS2_PT_PKS3_PKT0_S9_ifPKiSB_iPKfiiiSD_SD_iiiii)
        /*0244*/ 	.short	0x0380
        /*0246*/ 	.short	0x008c


	//----- nvinfo : EIATTR_SW_WAR
	.align		4
.L_19057:
        /*0248*/ 	.byte	0x04, 0x36
        /*024a*/ 	.short	(.L_19059 - .L_19058)
.L_19058:
        /*024c*/ 	.word	0x00000008
.L_19059:


//--------------------- .nv.info._ZN4vllm25paged_attention_v2_kernelIthLi96ELi8ELi128ELNS_18Fp8KVCacheDataTypeE1ELb0ELi512EEEvPfS2_PT_PKS3_PKT0_S9_ifPKiSB_iPKfiiiSD_SD_iiiii --------------------------
	.section	.nv.info._ZN4vllm25paged_attention_v2_kernelIthLi96ELi8ELi128ELNS_18Fp8KVCacheDataTypeE1ELb0ELi512EEEvPfS2_PT_PKS3_PKT0_S9_ifPKiSB_iPKfiiiSD_SD_iiiii,"",@"SHT_CUDA_INFO"
	.sectionflags	@""
	.align	4


	//----- nvinfo : EIATTR_CUDA_API_VERSION
	.align		4
        /*0000*/ 	.byte	0x04, 0x37
        /*0002*/ 	.short	(.L_19061 - .L_19060)
.L_19060:
        /*0004*/ 	.word	0x00000082


	//----- nvinfo : EIATTR_KPARAM_INFO
	.align		4
.L_19061:
        /*0008*/ 	.byte	0x04, 0x17
        /*000a*/ 	.short	(.L_19063 - .L_19062)
.L_19062:
        /*000c*/ 	.word	0x00000000
        /*0010*/ 	.short	0x0015
        /*0012*/ 	.short	0x0088
        /*0014*/ 	.byte	0x00, 0xf0, 0x11, 0x00


	//----- nvinfo : EIATTR_KPARAM_INFO
	.align		4
.L_19063:
        /*0018*/ 	.byte	0x04, 0x17
        /*001a*/ 	.short	(.L_19065 - .L_19064)
.L_19064:
        /*001c*/ 	.word	0x00000000
        /*0020*/ 	.short	0x0014
        /*0022*/ 	.short	0x0084
        /*0024*/ 	.byte	0x00, 0xf0, 0x11, 0x00


	//----- nvinfo : EIATTR_KPARAM_INFO
	.align		4
.L_19065:
        /*0028*/ 	.byte	0x04, 0x17
        /*002a*/ 	.short	(.L_19067 - .L_19066)
.L_19066:
        /*002c*/ 	.word	0x00000000
        /*0030*/ 	.short	0x0013
        /*0032*/ 	.short	0x0080
        /*0034*/ 	.byte	0x00, 0xf0, 0x11, 0x00


	//----- nvinfo : EIATTR_KPARAM_INFO
	.align		4
.L_19067:
        /*0038*/ 	.byte	0x04, 0x17
        /*003a*/ 	.short	(.L_19069 - .L_19068)
.L_19068:
        /*003c*/ 	.word	0x00000000
        /*0040*/ 	.short	0x0012
        /*0042*/ 	.short	0x007c
        /*0044*/ 	.byte	0x00, 0xf0, 0x11, 0x00


	//----- nvinfo : EIATTR_KPARAM_INFO
	.align		4
.L_19069:
        /*0048*/ 	.byte	0x04, 0x17
        /*004a*/ 	.short	(.L_19071 - .L_19070)
.L_19070:
        /*004c*/ 	.word	0x00000000
        /*0050*/ 	.short	0x0011
        /*0052*/ 	.short	0x0078
        /*0054*/ 	.byte	0x00, 0xf0, 0x11, 0x00


	//----- nvinfo : EIATTR_KPARAM_INFO
	.align		4
.L_19071:
        /*0058*/ 	.byte	0x04, 0x17
        /*005a*/ 	.short	(.L_19073 - .L_19072)
.L_19072:
        /*005c*/ 	.word	0x00000000
        /*0060*/ 	.short	0x0010
        /*0062*/ 	.short	0x0070
        /*0064*/ 	.byte	0x00, 0xf5, 0x21, 0x00


	//----- nvinfo : EIATTR_KPARAM_INFO
	.align		4
.L_19073:
        /*0068*/ 	.byte	0x04, 0x17
        /*006a*/ 	.short	(.L_19075 - .L_19074)
.L_19074:
        /*006c*/ 	.word	0x00000000
        /*0070*/ 	.short	0x000f
        /*0072*/ 	.short	0x0068
        /*0074*/ 	.byte	0x00, 0xf5, 0x21, 0x00


	//----- nvinfo : EIATTR_KPARAM_INFO
	.align		4
.L_19075:
        /*0078*/ 	.byte	0x04, 0x17
        /*007a*/ 	.short	(.L_19077 - .L_19076)
.L_19076:
        /*007c*/ 	.word	0x00000000
        /*0080*/ 	.short	0x000e
        /*0082*/ 	.short	0x0060
        /*0084*/ 	.byte	0x00, 0xf0, 0x11, 0x00


	//----- nvinfo : EIATTR_KPARAM_INFO
	.align		4
.L_19077:
        /*0088*/ 	.byte	0x04, 0x17
        /*008a*/ 	.short	(.L_19079 - .L_19078)
.L_19078:
        /*008c*/ 	.word	0x00000000
        /*0090*/ 	.short	0x000d
        /*0092*/ 	.short	0x005c
        /*0094*/ 	.byte	0x00, 0xf0, 0x11, 0x00


	//----- nvinfo : EIATTR_KPARAM_INFO
	.align		4
.L_19079:
        /*0098*/ 	.byte	0x04, 0x17
        /*009a*/ 	.short	(.L_19081 - .L_19080)
.L_19080:
        /*009c*/ 	.word	0x00000000
        /*00a0*/ 	.short	0x000c
        /*00a2*/ 	.short	0x0058
        /*00a4*/ 	.byte	0x00, 0xf0, 0x11, 0x00


	//----- nvinfo : EIATTR_KPARAM_INFO
	.align		4
.L_19081:
        /*00a8*/ 	.byte	0x04, 0x17
        /*00aa*/ 	.short	(.L_19083 - .L_19082)
.L_19082:
        /*00ac*/ 	.word	0x00000000
        /*00b0*/ 	.short	0x000b
        /*00b2*/ 	.short	0x0050
        /*00b4*/ 	.byte	0x00, 0xf5, 0x21, 0x00


	//----- nvinfo : EIATTR_KPARAM_INFO
	.align		4
.L_19083:
        /*00b8*/ 	.byte	0x04, 0x17
        /*00ba*/ 	.short	(.L_19085 - .L_19084)
.L_19084:
        /*00bc*/ 	.word	0x00000000
        /*00c0*/ 	.short	0x000a
        /*00c2*/ 	.short	0x0048
        /*00c4*/ 	.byte	0x00, 0xf0, 0x11, 0x00


	//----- nvinfo : EIATTR_KPARAM_INFO
	.align		4
.L_19085:
        /*00c8*/ 	.byte	0x04, 0x17
        /*00ca*/ 	.short	(.L_19087 - .L_19086)
.L_19086:
        /*00cc*/ 	.word	0x00000000
        /*00d0*/ 	.short	0x0009
        /*00d2*/ 	.short	0x0040
        /*00d4*/ 	.byte	0x00, 0xf5, 0x21, 0x00


	//----- nvinfo : EIATTR_KPARAM_INFO
	.align		4
.L_19087:
        /*00d8*/ 	.byte	0x04, 0x17
        /*00da*/ 	.short	(.L_19089 - .L_19088)
.L_19088:
        /*00dc*/ 	.word	0x00000000
        /*00e0*/ 	.short	0x0008
        /*00e2*/ 	.short	0x0038
        /*00e4*/ 	.byte	0x00, 0xf5, 0x21, 0x00


	//----- nvinfo : EIATTR_KPARAM_INFO
	.align		4
.L_19089:
        /*00e8*/ 	.byte	0x04, 0x17
        /*00ea*/ 	.short	(.L_19091 - .L_19090)
.L_19090:
        /*00ec*/ 	.word	0x00000000
        /*00f0*/ 	.short	0x0007
        /*00f2*/ 	.short	0x0034
        /*00f4*/ 	.byte	0x00, 0xf0, 0x11, 0x00


	//----- nvinfo : EIATTR_KPARAM_INFO
	.align		4
.L_19091:
        /*00f8*/ 	.byte	0x04, 0x17
        /*00fa*/ 	.short	(.L_19093 - .L_19092)
.L_19092:
        /*00fc*/ 	.word	0x00000000
        /*0100*/ 	.short	0x0006
        /*0102*/ 	.short	0x0030
        /*0104*/ 	.byte	0x00, 0xf0, 0x11, 0x00


	//----- nvinfo : EIATTR_KPARAM_INFO
	.align		4
.L_19093:
        /*0108*/ 	.byte	0x04, 0x17
        /*010a*/ 	.short	(.L_19095 - .L_19094)
.L_19094:
        /*010c*/ 	.word	0x00000000
        /*0110*/ 	.short	0x0005
        /*0112*/ 	.short	0x0028
        /*0114*/ 	.byte	0x00, 0xf5, 0x21, 0x00


	//----- nvinfo : EIATTR_KPARAM_INFO
	.align		4
.L_19095:
        /*0118*/ 	.byte	0x04, 0x17
        /*011a*/ 	.short	(.L_19097 - .L_19096)
.L_19096:
        /*011c*/ 	.word	0x00000000
        /*0120*/ 	.short	0x0004
        /*0122*/ 	.short	0x0020
        /*0124*/ 	.byte	0x00, 0xf5, 0x21, 0x00


	//----- nvinfo : EIATTR_KPARAM_INFO
	.align		4
.L_19097:
        /*0128*/ 	.byte	0x04, 0x17
        /*012a*/ 	.short	(.L_19099 - .L_19098)
.L_19098:
        /*012c*/ 	.word	0x00000000
        /*0130*/ 	.short	0x0003
        /*0132*/ 	.short	0x0018
        /*0134*/ 	.byte	0x00, 0xf5, 0x21, 0x00


	//----- nvinfo : EIATTR_KPARAM_INFO
	.align		4
.L_19099:
        /*0138*/ 	.byte	0x04, 0x17
        /*013a*/ 	.short	(.L_19101 - .L_19100)
.L_19100:
        /*013c*/ 	.word	0x00000000
        /*0140*/ 	.short	0x0002
        /*0142*/ 	.short	0x0010
        /*0144*/ 	.byte	0x00, 0xf5, 0x21, 0x00


	//----- nvinfo : EIATTR_KPARAM_INFO
	.align		4
.L_19101:
        /*0148*/ 	.byte	0x04, 0x17
        /*014a*/ 	.short	(.L_19103 - .L_19102)
.L_19102:
        /*014c*/ 	.word	0x00000000
        /*0150*/ 	.short	0x0001
        /*0152*/ 	.short	0x0008
        /*0154*/ 	.byte	0x00, 0xf5, 0x21, 0x00


	//----- nvinfo : EIATTR_KPARAM_INFO
	.align		4
.L_19103:
        /*0158*/ 	.byte	0x04, 0x17
        /*015a*/ 	.short	(.L_19105 - .L_19104)
.L_19104:
        /*015c*/ 	.word	0x00000000
        /*0160*/ 	.short	0x0000
        /*0162*/ 	.short	0x0000
        /*0164*/ 	.byte	0x00, 0xf5, 0x21, 0x00


	//----- nvinfo : EIATTR_SPARSE_MMA_MASK
	.align		4
.L_19105:
        /*0168*/ 	.byte	0x03, 0x50
        /*016a*/ 	.short	0x0000


	//----- nvinfo : EIATTR_MAXREG_COUNT
	.align		4
        /*016c*/ 	.byte	0x03, 0x1b
        /*016e*/ 	.short	0x00ff


	//----- nvinfo : EIATTR_NUM_BARRIERS
	.align		4
        /*0170*/ 	.byte	0x02, 0x4c
        /*0172*/ 	.byte	0x01
	.zero		1


	//----- nvinfo : EIATTR_EXTERNS
	.align		4
        /*0174*/ 	.byte	0x04, 0x0f
        /*0176*/ 	.short	(.L_19107 - .L_19106)


	//   ....[0]....
	.align		4
.L_19106:
        /*0178*/ 	.word	index@(__assertfail)


	//----- nvinfo : EIATTR_MERCURY_ISA_VERSION
	.align		4
.L_19107:
        /*017c*/ 	.byte	0x03, 0x5f
        /*017e*/ 	.short	0x0101


	//----- nvinfo : EIATTR_COOP_GROUP_MASK_REGIDS
	.align		4
        /*0180*/ 	.byte	0x04, 0x29
        /*0182*/ 	.short	(.L_19109 - .L_19108)


	//   ....[0]....
.L_19108:
        /*0184*/ 	.word	0xffffffff


	//   ....[1]....
        /*0188*/ 	.word	0xffffffff


	//   ....[2]....
        /*018c*/ 	.word	0xffffffff


	//   ....[3]....
        /*0190*/ 	.word	0xffffffff


	//   ....[4]....
        /*0194*/ 	.word	0xffffffff


	//   ....[5]....
        /*0198*/ 	.word	0xffffffff


	//   ....[6]....
        /*019c*/ 	.word	0xffffffff


	//   ....[7]....
        /*01a0*/ 	.word	0xffffffff


	//   ....[8]....
        /*01a4*/ 	.word	0xffffffff


	//   ....[9]....
        /*01a8*/ 	.word	0xffffffff


	//   ....[10]....
        /*01ac*/ 	.word	0xffffffff


	//   ....[11]....
        /*01b0*/ 	.word	0xffffffff


	//   ....[12]....
        /*01b4*/ 	.word	0xffffffff


	//   ....[13]....
        /*01b8*/ 	.word	0xffffffff


	//   ....[14]....
        /*01bc*/ 	.word	0x0500000f


	//   ....[15]....
        /*01c0*/ 	.word	0x0500000f


	//   ....[16]....
        /*01c4*/ 	.word	0x0500000f


	//----- nvinfo : EIATTR_COOP_GROUP_INSTR_OFFSETS
	.align		4
.L_19109:
        /*01c8*/ 	.byte	0x04, 0x28
        /*01ca*/ 	.short	(.L_19111 - .L_19110)


	//   ....[0]....
.L_19110:
        /*01cc*/ 	.word	0x00000380


	//   ....[1]....
        /*01d0*/ 	.word	0x000003a0


	//   ....[2]....
        /*01d4*/ 	.word	0x000003c0


	//   ....[3]....
        /*01d8*/ 	.word	0x000004c0


	//   ....[4]....
        /*01dc*/ 	.word	0x000004e0


	//   ....[5]....
        /*01e0*/ 	.word	0x00000510


	//   ....[6]....
        /*01e4*/ 	.word	0x00001350


	//   ....[7]....
        /*01e8*/ 	.word	0x00001380


	//   ....[8]....
        /*01ec*/ 	.word	0x000013a0


	//   ....[9]....
        /*01f0*/ 	.word	0x000013c0


	//   ....[10]....
        /*01f4*/ 	.word	0x000013e0


	//   ....[11]....
        /*01f8*/ 	.word	0x00001430


	//   ....[12]....
        /*01fc*/ 	.word	0x00001450


	//   ....[13]....
        /*0200*/ 	.word	0x00001470


	//   ....[14]....
        /*0204*/ 	.word	0x00002260


	//   ....[15]....
        /*0208*/ 	.word	0x000022c0


	//   ....[16]....
        /*020c*/ 	.word	0x00002320


	//----- nvinfo : EIATTR_VRC_CTA_INIT_COUNT
	.align		4
.L_19111:
        /*0210*/ 	.byte	0x02, 0x4a
	.zero		1
	.zero		1


	//----- nvinfo : EIATTR_SYSCALL_OFFSETS
	.align		4
        /*0214*/ 	.byte	0x04, 0x46
        /*0216*/ 	.short	(.L_19113 - .L_19112)


	//   ....[0]....
.L_19112:
        /*0218*/ 	.word	0x000002e0


	//----- nvinfo : EIATTR_EXIT_INSTR_OFFSETS
	.align		4
.L_19113:
        /*021c*/ 	.byte	0x04, 0x1c
        /*021e*/ 	.short	(.L_19115 - .L_19114)


	//   ....[0]....
.L_19114:
        /*0220*/ 	.word	0x000000b0


	//   ....[1]....
        /*0224*/ 	.word	0x000020b0


	//   ....[2]....
        /*0228*/ 	.word	0x00002210


	//----- nvinfo : EIATTR_CRS_STACK_SIZE
	.align		4
.L_19115:
        /*022c*/ 	.byte	0x04, 0x1e
        /*022e*/ 	.short	(.L_19117 - .L_19116)
.L_19116:
        /*0230*/ 	.word	0x00000000


	//----- nvinfo : EIATTR_CBANK_PARAM_SIZE
	.align		4
.L_19117:
        /*0234*/ 	.byte	0x03, 0x19
        /*0236*/ 	.short	0x008c


	//----- nvinfo : EIATTR_PARAM_CBANK
	.align		4
        /*0238*/ 	.byte	0x04, 0x0a
        /*023a*/ 	.short	(.L_19119 - .L_19118)
	.align		4
.L_19118:
        /*023c*/ 	.word	index@(.nv.constant0._ZN4vllm25paged_attention_v2_kernelIthLi96ELi8ELi128ELNS_18Fp8KVCacheDataTypeE1ELb0ELi512EEEvPfS2_PT_PKS3_PKT0_S9_ifPKiSB_iPKfiiiSD_SD_iiiii)
        /*0240*/ 	.short	0x0380
        /*0242*/ 	.short	0x008c


	//----- nvinfo : EIATTR_SW_WAR
	.align		4
.L_19119:
        /*0244*/ 	.byte	0x04, 0x36
        /*0246*/ 	.short	(.L_19121 - .L_19120)
.L_19120:
        /*0248*/ 	.word	0x00000008
.L_19121:


//--------------------- .nv.info._ZN4vllm25paged_attention_v2_kernelIthLi80ELi8ELi128ELNS_18Fp8KVCacheDataTypeE1ELb0ELi512EEEvPfS2_PT_PKS3_PKT0_S9_ifPKiSB_iPKfiiiSD_SD_iiiii --------------------------
	.section	.nv.info._ZN4vllm25paged_attention_v2_kernelIthLi80ELi8ELi128ELNS_18Fp8KVCacheDataTypeE1ELb0ELi512EEEvPfS2_PT_PKS3_PKT0_S9_ifPKiSB_iPKfiiiSD_SD_iiiii,"",@"SHT_CUDA_INFO"
	.sectionflags	@""
	.align	4


	//----- nvinfo : EIATTR_CUDA_API_VERSION
	.align		4
        /*0000*/ 	.byte	0x04, 0x37
        /*0002*/ 	.short	(.L_19123 - .L_19122)
.L_19122:
        /*0004*/ 	.word	0x00000082


	//----- nvinfo : EIATTR_KPARAM_INFO
	.align		4
.L_19123:
        /*0008*/ 	.byte	0x04, 0x17
        /*000a*/ 	.short	(.L_19125 - .L_19124)
.L_19124:
        /*000c*/ 	.word	0x00000000
        /*0010*/ 	.short	0x0015
        /*0012*/ 	.short	0x0088
        /*0014*/ 	.byte	0x00, 0xf0, 0x11, 0x00


	//----- nvinfo : EIATTR_KPARAM_INFO
	.align		4
.L_19125:
        /*0018*/ 	.byte	0x04, 0x17
        /*001a*/ 	.short	(.L_19127 - .L_19126)
.L_19126:
        /*001c*/ 	.word	0x00000000
        /*0020*/ 	.short	0x0014
        /*0022*/ 	.short	0x0084
        /*0024*/ 	.byte	0x00, 0xf0, 0x11, 0x00


	//----- nvinfo : EIATTR_KPARAM_INFO
	.align		4
.L_19127:
        /*0028*/ 	.byte	0x04, 0x17
        /*002a*/ 	.short	(.L_19129 - .L_19128)
.L_19128:
        /*002c*/ 	.word	0x00000000
        /*0030*/ 	.short	0x0013
        /*0032*/ 	.short	0x0080
        /*0034*/ 	.byte	0x00, 0xf0, 0x11, 0x00


	//----- nvinfo : EIATTR_KPARAM_INFO
	.align		4
.L_19129:
        /*0038*/ 	.byte	0x04, 0x17
        /*003a*/ 	.short	(.L_19131 - .L_19130)
.L_19130:
        /*003c*/ 	.word	0x00000000
        /*0040*/ 	.short	0x0012
        /*0042*/ 	.short	0x007c
        /*0044*/ 	.byte	0x00, 0xf0, 0x11, 0x00


	//----- nvinfo : EIATTR_KPARAM_INFO
	.align		4
.L_19131:
        /*0048*/ 	.byte	0x04, 0x17
        /*004a*/ 	.short	(.L_19133 - .L_19132)
.L_19132:
        /*004c*/ 	.word	0x00000000
        /*0050*/ 	.short	0x0011
        /*0052*/ 	.short	0x0078
        /*0054*/ 	.byte	0x00, 0xf0, 0x11, 0x00


	//----- nvinfo : EIATTR_KPARAM_INFO
	.align		4
.L_19133:
        /*0058*/ 	.byte	0x04, 0x17
        /*005a*/ 	.short	(.L_19135 - .L_19134)
.L_19134:
        /*005c*/ 	.word	0x00000000
        /*0060*/ 	.short	0x0010
        /*0062*/ 	.short	0x0070
        /*0064*/ 	.byte	0x00, 0xf5, 0x21, 0x00


	//----- nvinfo : EIATTR_KPARAM_INFO
	.align		4
.L_19135:
        /*0068*/ 	.byte	0x04, 0x17
        /*006a*/ 	.short	(.L_19137 - .L_19136)
.L_19136:
        /*006c*/ 	.word	0x00000000
        /*0070*/ 	.short	0x000f
        /*0072*/ 	.short	0x0068
        /*0074*/ 	.byte	0x00, 0xf5, 0x21, 0x00


	//----- nvinfo : EIATTR_KPARAM_INFO
	.align		4
.L_19137:
        /*0078*/ 	.byte	0x04, 0x17
        /*007a*/ 	.short	(.L_19139 - .L_19138)
.L_19138:
        /*007c*/ 	.word	0x00000000
        /*0080*/ 	.short	0x000e
        /*0082*/ 	.short	0x0060
        /*0084*/ 	.byte	0x00, 0xf0, 0x11, 0x00


	//----- nvinfo : EIATTR_KPARAM_INFO
	.align		4
.L_19139:
        /*0088*/ 	.byte	0x04, 0x17
        /*008a*/ 	.short	(.L_19141 - .L_19140)
.L_19140:
        /*008c*/ 	.word	0x00000000
        /*0090*/ 	.short	0x000d
        /*0092*/ 	.short	0x005c
        /*0094*/ 	.byte	0x00, 0xf0, 0x11, 0x00


	//----- nvinfo : EIATTR_KPARAM_INFO
	.align		4
.L_19141:
        /*0098*/ 	.byte	0x04, 0x17
        /*009a*/ 	.short	(.L_19143 - .L_19142)
.L_19142:
        /*009c*/ 	.word	0x00000000
        /*00a0*/ 	.short	0x000c
        /*00a2*/ 	.short	0x0058
        /*00a4*/ 	.byte	0x00, 0xf0, 0x11, 0x00


	//----- nvinfo : EIATTR_KPARAM_INFO
	.align		4
.L_19143:
        /*00a8*/ 	.byte	0x04, 0x17
        /*00aa*/ 	.short	(.L_19145 - .L_19144)
.L_19144:
        /*00ac*/ 	.word	0x00000000
        /*00b0*/ 	.short	0x000b
        /*00b2*/ 	.short	0x0050
        /*00b4*/ 	.byte	0x00, 0xf5, 0x21, 0x00


	//----- nvinfo : EIATTR_KPARAM_INFO
	.align		4
.L_19145:
        /*00b8*/ 	.byte	0x04, 0x17
        /*00ba*/ 	.short	(.L_19147 - .L_19146)
.L_19146:
        /*00bc*/ 	.word	0x00000000
        /*00c0*/ 	.short	0x000a
        /*00c2*/ 	.short	0x0048
        /*00c4*/ 	.byte	0x00, 0xf0, 0x11, 0x00


	//----- nvinfo : EIATTR_KPARAM_INFO
	.align		4
.L_19147:
        /*00c8*/ 	.byte	0x04, 0x17
        /*00ca*/ 	.short	(.L_19149 - .L_19148)
.L_19148:
        /*00cc*/ 	.word	0x00000000
        /*00d0*/ 	.short	0x0009
        /*00d2*/ 	.short	0x0040
        /*00d4*/ 	.byte	0x00, 0xf5, 0x21, 0x00


	//----- nvinfo : EIATTR_KPARAM_INFO
	.align		4
.L_19149:
        /*00d8*/ 	.byte	0x04, 0x17
        /*00da*/ 	.short	(.L_19151 - .L_19150)
.L_19150:
        /*00dc*/ 	.word	0x00000000
        /*00e0*/ 	.short	0x0008
        /*00e2*/ 	.short	0x0038
        /*00e4*/ 	.byte	0x00, 0xf5, 0x21, 0x00


	//----- nvinfo : EIATTR_KPARAM_INFO
	.align		4
.L_19151:
        /*00e8*/ 	.byte	0x04, 0x17
        /*00ea*/ 	.short	(.L_19153 - .L_19152)
.L_19152:
        /*00ec*/ 	.word	0x00000000
        /*00f0*/ 	.short	0x0007
        /*00f2*/ 	.short	0x0034
        /*00f4*/ 	.byte	0x00, 0xf0, 0x11, 0x00


	//----- nvinfo : EIATTR_KPARAM_INFO
	.align		4
.L_19153:
        /*00f8*/ 	.byte	0x04, 0x17
        /*00fa*/ 	.short	(.L_19155 - .L_19154)
.L_19154:
        /*00fc*/ 	.word	0x00000000
        /*0100*/ 	.short	0x0006
        /*0102*/ 	.short	0x0030
        /*0104*/ 	.byte	0x00, 0xf0, 0x11, 0x00


	//----- nvinfo : EIATTR_KPARAM_INFO
	.align		4
.L_19155:
        /*0108*/ 	.byte	0x04, 0x17
        /*010a*/ 	.short	(.L_19157 - .L_19156)
.L_19156:
        /*010c*/ 	.word	0x00000000
        /*0110*/ 	.short	0x0005
        /*0112*/ 	.short	0x0028
        /*0114*/ 	.byte	0x00, 0xf5, 0x21, 0x00


	//----- nvinfo : EIATTR_KPARAM_INFO
	.align		4
.L_19157:
        /*0118*/ 	.byte	0x04, 0x17
        /*011a*/ 	.short	(.L_19159 - .L_19158)
.L_19158:
        /*011c*/ 	.word	0x00000000
        /*0120*/ 	.short	0x0004
        /*0122*/ 	.short	0x0020
        /*0124*/ 	.byte	0x00, 0xf5, 0x21, 0x00


	//----- nvinfo : EIATTR_KPARAM_INFO
	.align		4
.L_19159:
        /*0128*/ 	.byte	0x04, 0x17
        /*012a*/ 	.short	(.L_19161 - .L_19160)
.L_19160:
        /*012c*/ 	.word	0x00000000
        /*0130*/ 	.short	0x0003
        /*0132*/ 	.short	0x0018
        /*0134*/ 	.byte	0x00, 0xf5, 0x21, 0x00


	//----- nvinfo : EIATTR_KPARAM_INFO
	.align		4
.L_19161:
        /*0138*/ 	.byte	0x04, 0x17
        /*013a*/ 	.short	(.L_19163 - .L_19162)
.L_19162:
        /*013c*/ 	.word	0x00000000
        /*0140*/ 	.short	0x0002
        /*0142*/ 	.short	0x0010
        /*0144*/ 	.byte	0x00, 0xf5, 0x21, 0x00


	//----- nvinfo : EIATTR_KPARAM_INFO
	.align		4
.L_19163:
        /*0148*/ 	.byte	0x04, 0x17
        /*014a*/ 	.short	(.L_19165 - .L_19164)
.L_19164:
        /*014c*/ 	.word	0x00000000
        /*0150*/ 	.short	0x0001
        /*0152*/ 	.short	0x0008
        /*0154*/ 	.byte	0x00, 0xf5, 0x21, 0x00


	//----- nvinfo : EIATTR_KPARAM_INFO
	.align		4
.L_19165:
        /*0158*/ 	.byte	0x04, 0x17
        /*015a*/ 	.short	(.L_19167 - .L_19166)
.L_19166:
        /*015c*/ 	.word	0x00000000
        /*0160*/ 	.short	0x0000
        /*0162*/ 	.short	0x0000
        /*0164*/ 	.byte	0x00, 0xf5, 0x21, 0x00


	//----- nvinfo : EIATTR_SPARSE_MMA_MASK
	.align		4
.L_19167:
        /*0168*/ 	.byte	0x03, 0x50
        /*016a*/ 	.short	0x0000


	//----- nvinfo : EIATTR_MAXREG_COUNT
	.align		4
        /*016c*/ 	.byte	0x03, 0x1b
        /*016e*/ 	.short	0x00ff


	//----- nvinfo : EIATTR_NUM_BARRIERS
	.align		4
        /*0170*/ 	.byte	0x02, 0x4c
        /*0172*/ 	.byte	0x01
	.zero		1


	//----- nvinfo : EIATTR_EXTERNS
	.align		4
        /*0174*/ 	.byte	0x04, 0x0f
        /*0176*/ 	.short	(.L_19169 - .L_19168)


	//   ....[0]....
	.align		4
.L_19168:
        /*0178*/ 	.word	index@(__assertfail)


	//----- nvinfo : EIATTR_MERCURY_ISA_VERSION
	.align		4
.L_19169:
        /*017c*/ 	.byte	0x03, 0x5f
        /*017e*/ 	.short	0x0101


	//----- nvinfo : EIATTR_COOP_GROUP_MASK_REGIDS
	.align		4
        /*0180*/ 	.byte	0x04, 0x29
        /*0182*/ 	.short	(.L_19171 - .L_19170)


	//   ....[0]....
.L_19170:
        /*0184*/ 	.word	0xffffffff


	//   ....[1]....
        /*0188*/ 	.word	0xffffffff


	//   ....[2]....
        /*018c*/ 	.word	0xffffffff


	//   ....[3]....
        /*0190*/ 	.word	0xffffffff


	//   ....[4]....
        /*0194*/ 	.word	0xffffffff


	//   ....[5]....
        /*0198*/ 	.word	0xffffffff


	//   ....[6]....
        /*019c*/ 	.word	0xffffffff


	//   ....[7]....
        /*01a0*/ 	.word	0xffffffff


	//   ....[8]....
        /*01a4*/ 	.word	0xffffffff


	//   ....[9]....
        /*01a8*/ 	.word	0xffffffff


	//   ....[10]....
        /*01ac*/ 	.word	0xffffffff


	//   ....[11]....
        /*01b0*/ 	.word	0xffffffff


	//   ....[12]....
        /*01b4*/ 	.word	0xffffffff


	//   ....[13]....
        /*01b8*/ 	.word	0xffffffff


	//   ....[14]....
        /*01bc*/ 	.word	0x0500000f


	//   ....[15]....
        /*01c0*/ 	.word	0x0500000f


	//   ....[16]....
        /*01c4*/ 	.word	0x0500000f


	//----- nvinfo : EIATTR_COOP_GROUP_INSTR_OFFSETS
	.align		4
.L_19171:
        /*01c8*/ 	.byte	0x04, 0x28
        /*01ca*/ 	.short	(.L_19173 - .L_19172)


	//   ....[0]....
.L_19172:
        /*01cc*/ 	.word	0x000003d0


	//   ....[1]....
        /*01d0*/ 	.word	0x000003f0


	//   ....[2]....
        /*01d4*/ 	.word	0x00000410


	//   ....[3]....
        /*01d8*/ 	.word	0x00000520


	//   ....[4]....
        /*01dc*/ 	.word	0x00000540


	//   ....[5]....
        /*01e0*/ 	.word	0x00000560


	//   ....[6]....
        /*01e4*/ 	.word	0x000013b0


	//   ....[7]....
        /*01e8*/ 	.word	0x000013e0


	//   ....[8]....
        /*01ec*/ 	.word	0x00001400


	//   ....[9]....
        /*01f0*/ 	.word	0x00001420


	//   ....[10]....
        /*01f4*/ 	.word	0x00001440


	//   ....[11]....
        /*01f8*/ 	.word	0x00001490


	//   ....[12]....
        /*01fc*/ 	.word	0x000014b0


	//   ....[13]....
        /*0200*/ 	.word	0x000014d0


	//   ....[14]....
        /*0204*/ 	.word	0x000023d0


	//   ....[15]....
        /*0208*/ 	.word	0x00002430


	//   ....[16]....
        /*020c*/ 	.word	0x00002490


	//----- nvinfo : EIATTR_VRC_CTA_INIT_COUNT
	.align		4
.L_19173:
        /*0210*/ 	.byte	0x02, 0x4a
	.zero		1
	.zero		1


	//----- nvinfo : EIATTR_SYSCALL_OFFSETS
	.align		4
        /*0214*/ 	.byte	0x04, 0x46
        /*0216*/ 	.short	(.L_19175 - .L_19174)


	//   ....[0]....
.L_19174:
        /*0218*/ 	.word	0x00000330


	//----- nvinfo : EIATTR_EXIT_INSTR_OFFSETS
	.align		4
.L_19175:
        /*021c*/ 	.byte	0x04, 0x1c
        /*021e*/ 	.short	(.L_19177 - .L_19176)


	//   ....[0]....
.L_19176:
        /*0220*/ 	.word	0x000000d0


	//   ....[1]....
        /*0224*/ 	.word	0x00002250


	//   ....[2]....
        /*0228*/ 	.word	0x00002350


	//   ....[3]....
        /*022c*/ 	.word	0x00002380


	//----- nvinfo : EIATTR_CRS_STACK_SIZE
	.align		4
.L_19177:
        /*0230*/ 	.byte	0x04, 0x1e
        /*0232*/ 	.short	(.L_19179 - .L_19178)
.L_19178:
        /*0234*/ 	.word	0x00000000


	//----- nvinfo : EIATTR_CBANK_PARAM_SIZE
	.align		4
.L_19179:
        /*0238*/ 	.byte	0x03, 0x19
        /*023a*/ 	.short	0x008c


	//----- nvinfo : EIATTR_PARAM_CBANK
	.align		4
        /*023c*/ 	.byte	0x04, 0x0a
        /*023e*/ 	.short	(.L_19181 - .L_19180)
	.align		4
.L_19180:
        /*0240*/ 	.word	index@(.nv.constant0._ZN4vllm25paged_attention_v2_kernelIthLi80ELi8ELi128ELNS_18Fp8KVCacheDataTypeE1ELb0ELi512EEEvPfS2_PT_PKS3_PKT0_S9_ifPKiSB_iPKfiiiSD_SD_iiiii)
        /*0244*/ 	.short	0x0380
        /*0246*/ 	.short	0x008c


	//----- nvinfo : EIATTR_SW_WAR
	.align		4
.L_19181:
        /*0248*/ 	.byte	0x04, 0x36
        /*024a*/ 	.short	(.L_19183 - .L_19182)
.L_19182:
        /*024c*/ 	.word	0x00000008
.L_19183:


//--------------------- .nv.info._ZN4vllm25paged_attention_v2_kernelIthLi64ELi8ELi128ELNS_18Fp8KVCacheDataTypeE1ELb0ELi512EEEvPfS2_PT_PKS3_PKT0_S9_ifPKiSB_iPKfiiiSD_SD_iiiii --------------------------
	.section	.nv.info._ZN4vllm25paged_attention_v2_kernelIthLi64ELi8ELi128ELNS_18Fp8KVCacheDataTypeE1ELb0ELi512EEEvPfS2_PT_PKS3_PKT0_S9_ifPKiSB_iPKfiiiSD_SD_iiiii,"",@"SHT_CUDA_INFO"
	.sectionflags	@""
	.align	4


	//----- nvinfo : EIATTR_CUDA_API_VERSION
	.align		4
        /*0000*/ 	.byte	0x04, 0x37
        /*0002*/ 	.short	(.L_19185 - .L_19184)
.L_19184:
        /*0004*/ 	.word	0x00000082


	//----- nvinfo : EIATTR_KPARAM_INFO
	.align		4
.L_19185:
        /*0008*/ 	.byte	0x04, 0x17
        /*000a*/ 	.short	(.L_19187 - .L_19186)
.L_19186:
        /*000c*/ 	.word	0x00000000
        /*0010*/ 	.short	0x0015
        /*0012*/ 	.short	0x0088
        /*0014*/ 	.byte	0x00, 0xf0, 0x11, 0x00


	//----- nvinfo : EIATTR_KPARAM_INFO
	.align		4
.L_19187:
        /*0018*/ 	.byte	0x04, 0x17
        /*001a*/ 	.short	(.L_19189 - .L_19188)
.L_19188:
        /*001c*/ 	.word	0x00000000
        /*0020*/ 	.short	0x0014
        /*0022*/ 	.short	0x0084
        /*0024*/ 	.byte	0x00, 0xf0, 0x11, 0x00


	//----- nvinfo : EIATTR_KPARAM_INFO
	.align		4
.L_19189:
        /*0028*/ 	.byte	0x04, 0x17
        /*002a*/ 	.short	(.L_19191 - .L_19190)
.L_19190:
        /*002c*/ 	.word	0x00000000
        /*0030*/ 	.short	0x0013
        /*0032*/ 	.short	0x0080
        /*0034*/ 	.byte	0x00, 0xf0, 0x11, 0x00


	//----- nvinfo : EIATTR_KPARAM_INFO
	.align		4
.L_19191:
        /*0038*/ 	.byte	0x04, 0x17
        /*003a*/ 	.short	(.L_19193 - .L_19192)
.L_19192:
        /*003c*/ 	.word	0x00000000
        /*0040*/ 	.short	0x0012
        /*0042*/ 	.short	0x007c
        /*0044*/ 	.byte	0x00, 0xf0, 0x11, 0x00


	//----- nvinfo : EIATTR_KPARAM_INFO
	.align		4
.L_19193:
        /*0048*/ 	.byte	0x04, 0x17
        /*004a*/ 	.short	(.L_19195 - .L_19194)
.L_19194:
        /*004c*/ 	.word	0x00000000
        /*0050*/ 	.short	0x0011
        /*0052*/ 	.short	0x0078
        /*0054*/ 	.byte	0x00, 0xf0, 0x11, 0x00


	//----- nvinfo : EIATTR_KPARAM_INFO
	.align		4
.L_19195:
        /*0058*/ 	.byte	0x04, 0x17
        /*005a*/ 	.short	(.L_19197 - .L_19196)
.L_19196:
        /*005c*/ 	.word	0x00000000
        /*0060*/ 	.short	0x0010
        /*0062*/ 	.short	0x0070
        /*0064*/ 	.byte	0x00, 0xf5, 0x21, 0x00


	//----- nvinfo : EIATTR_KPARAM_INFO
	.align		4
.L_19197:
        /*0068*/ 	.byte	0x04, 0x17
        /*006a*/ 	.short	(.L_19199 - .L_19198)
.L_19198:
        /*006c*/ 	.word	0x00000000
        /*0070*/ 	.short	0x000f
        /*0072*/ 	.short	0x0068
        /*0074*/ 	.byte	0x00, 0xf5, 0x21, 0x00


	//----- nvinfo : EIATTR_KPARAM_INFO
	.align		4
.L_19199:
        /*0078*/ 	.byte	0x04, 0x17
        /*007a*/ 	.short	(.L_19201 - .L_19200)
.L_19200:
        /*007c*/ 	.word	0x00000000
        /*0080*/ 	.short	0x000e
        /*0082*/ 	.short	0x0060
        /*0084*/ 	.byte	0x00, 0xf0, 0x11, 0x00


	//----- nvinfo : EIATTR_KPARAM_INFO
	.align		4
.L_19201:
        /*0088*/ 	.byte	0x04, 0x17
        /*008a*/ 	.short	(.L_19203 - .L_19202)
.L_19202:
        /*008c*/ 	.word	0x00000000
        /*0090*/ 	.short	0x000d
        /*0092*/ 	.short	0x005c
        /*0094*/ 	.byte	0x00, 0xf0, 0x11, 0x00


	//----- nvinfo : EIATTR_KPARAM_INFO
	.align		4
.L_19203:
        /*0098*/ 	.byte	0x04, 0x17
        /*009a*/ 	.short	(.L_19205 - .L_19204)
.L_19204:
        /*009c*/ 	.word	0x00000000
        /*00a0*/ 	.short	0x000c
        /*00a2*/ 	.short	0x0058
        /*00a4*/ 	.byte	0x00, 0xf0, 0x11, 0x00


	//----- nvinfo : EIATTR_KPARAM_INFO
	.align		4
.L_19205:
        /*00a8*/ 	.byte	0x04, 0x17
        /*00aa*/ 	.short	(.L_19207 - .L_19206)
.L_19206:
        /*00ac*/ 	.word	0x00000000
        /*00b0*/ 	.short	0x000b
        /*00b2*/ 	.short	0x0050
        /*00b4*/ 	.byte	0x00, 0xf5, 0x21, 0x00


	//----- nvinfo : EIATTR_KPARAM_INFO
	.align		4
.L_19207:
        /*00b8*/ 	.byte	0x04, 0x17
        /*00ba*/ 	.short	(.L_19209 - .L_19208)
.L_19208:
        /*00bc*/ 	.word	0x00000000
        /*00c0*/ 	.short	0x000a
        /*00c2*/ 	.short	0x0048
        /*00c4*/ 	.byte	0x00, 0xf0, 0x11, 0x00


	//----- nvinfo : EIATTR_KPARAM_INFO
	.align		4
.L_19209:
        /*00c8*/ 	.byte	0x04, 0x17
        /*00ca*/ 	.short	(.L_19211 - .L_19210)
.L_19210:
        /*00cc*/ 	.word	0x00000000
        /*00d0*/ 	.short	0x0009
        /*00d2*/ 	.short	0x0040
        /*00d4*/ 	.byte	0x00, 0xf5, 0x21, 0x00


	//----- nvinfo : EIATTR_KPARAM_INFO
	.align		4
.L_19211:
        /*00d8*/ 	.byte	0x04, 0x17
        /*00da*/ 	.short	(.L_19213 - .L_19212)
.L_19212:
        /*00dc*/ 	.word	0x00000000
        /*00e0*/ 	.short	0x0008
        /*00e2*/ 	.short	0x0038
        /*00e4*/ 	.byte	0x00, 0xf5, 0x21, 0x00


	//----- nvinfo : EIATTR_KPARAM_INFO
	.align		4
.L_19213:
        /*00e8*/ 	.byte	0x04, 0x17
        /*00ea*/ 	.short	(.L_19215 - .L_19214)
.L_19214:
        /*00ec*/ 	.word	0x00000000
        /*00f0*/ 	.short	0x0007
        /*00f2*/ 	.short	0x0034
        /*00f4*/ 	.byte	0x00, 0xf0, 0x11, 0x00


	//----- nvinfo : EIATTR_KPARAM_INFO
	.align		4
.L_19215:
        /*00f8*/ 	.byte	0x04, 0x17
        /*00fa*/ 	.short	(.L_19217 - .L_19216)
.L_19216:
        /*00fc*/ 	.word	0x00000000
        /*0100*/ 	.short	0x0006
        /*0102*/ 	.short	0x0030
        /*0104*/ 	.byte	0x00, 0xf0, 0x11, 0x00


	//----- nvinfo : EIATTR_KPARAM_INFO
	.align		4
.L_19217:
        /*0108*/ 	.byte	0x04, 0x17
        /*010a*/ 	.short	(.L_19219 - .L_19218)
.L_19218:
        /*010c*/ 	.word	0x00000000
        /*0110*/ 	.short	0x0005
        /*0112*/ 	.short	0x0028
        /*0114*/ 	.byte	0x00, 0xf5, 0x21, 0x00


	//----- nvinfo : EIATTR_KPARAM_INFO
	.align		4
.L_19219:
        /*0118*/ 	.byte	0x04, 0x17
        /*011a*/ 	.short	(.L_19221 - .L_19220)
.L_19220:
        /*011c*/ 	.word	0x00000000
        /*0120*/ 	.short	0x0004
        /*0122*/ 	.short	0x0020
        /*0124*/ 	.byte	0x00, 0xf5, 0x21, 0x00


	//----- nvinfo : EIATTR_KPARAM_INFO
	.align		4
.L_19221:
        /*0128*/ 	.byte	0x04, 0x17
        /*012a*/ 	.short	(.L_19223 - .L_19222)
.L_19222:
        /*012c*/ 	.word	0x00000000
        /*0130*/ 	.short	0x0003
        /*0132*/ 	.short	0x0018
        /*0134*/ 	.byte	0x00, 0xf5, 0x21, 0x00


	//----- nvinfo : EIATTR_KPARAM_INFO
	.align		4
.L_19223:
        /*0138*/ 	.byte	0x04, 0x17
        /*013a*/ 	.short	(.L_19225 - .L_19224)
.L_19224:
        /*013c*/ 	.word	0x00000000
        /*0140*/ 	.short	0x0002
        /*0142*/ 	.short	0x0010
        /*0144*/ 	.byte	0x00, 0xf5, 0x21, 0x00


	//----- nvinfo : EIATTR_KPARAM_INFO
	.align		4
.L_19225:
        /*0148*/ 	.byte	0x04, 0x17
        /*014a*/ 	.short	(.L_19227 - .L_19226)
.L_19226:
        /*014c*/ 	.word	0x00000000
        /*0150*/ 	.short	0x0001
        /*0152*/ 	.short	0x0008
        /*0154*/ 	.byte	0x00, 0xf5, 0x21, 0x00


	//----- nvinfo : EIATTR_KPARAM_INFO
	.align		4
.L_19227:
        /*0158*/ 	.byte	0x04, 0x17
        /*015a*/ 	.short	(.L_19229 - .L_19228)
.L_19228:
        /*015c*/ 	.word	0x00000000
        /*0160*/ 	.short	0x0000
        /*0162*/ 	.short	0x0000
        /*0164*/ 	.byte	0x00, 0xf5, 0x21, 0x00


	//----- nvinfo : EIATTR_SPARSE_MMA_MASK
	.align		4
.L_19229:
        /*0168*/ 	.byte	0x03, 0x50
        /*016a*/ 	.short	0x0000


	//----- nvinfo : EIATTR_MAXREG_COUNT
	.align		4
        /*016c*/ 	.byte	0x03, 0x1b
        /*016e*/ 	.short	0x00ff


	//----- nvinfo : EIATTR_NUM_BARRIERS
	.align		4
        /*0170*/ 	.byte	0x02, 0x4c
        /*0172*/ 	.byte	0x01
	.zero		1


	//----- nvinfo : EIATTR_EXTERNS
	.align		4
        /*0174*/ 	.byte	0x04, 0x0f
        /*0176*/ 	.short	(.L_19231 - .L_19230)


	//   ....[0]....
	.align		4
.L_19230:
        /*0178*/ 	.word	index@(__assertfail)


	//----- nvinfo : EIATTR_MERCURY_ISA_VERSION
	.align		4
.L_19231:
        /*017c*/ 	.byte	0x03, 0x5f
        /*017e*/ 	.short	0x0101


	//----- nvinfo : EIATTR_COOP_GROUP_MASK_REGIDS
	.align		4
        /*0180*/ 	.byte	0x04, 0x29
        /*0182*/ 	.short	(.L_19233 - .L_19232)


	//   ....[0]....
.L_19232:
        /*0184*/ 	.word	0xffffffff


	//   ....[1]....
        /*0188*/ 	.word	0xffffffff


	//   ....[2]....
        /*018c*/ 	.word	0xffffffff


	//   ....[3]....
        /*0190*/ 	.word	0xffffffff


	//   ....[4]....
        /*0194*/ 	.word	0xffffffff


	//   ....[5]....
        /*0198*/ 	.word	0xffffffff


	//   ....[6]....
        /*019c*/ 	.word	0xffffffff


	//   ....[7]....
        /*01a0*/ 	.word	0xffffffff


	//   ....[8]....
        /*01a4*/ 	.word	0xffffffff


	//   ....[9]....
        /*01a8*/ 	.word	0xffffffff


	//   ....[10]....
        /*01ac*/ 	.word	0xffffffff


	//   ....[11]....
        /*01b0*/ 	.word	0xffffffff


	//   ....[12]....
        /*01b4*/ 	.word	0xffffffff


	//   ....[13]....
        /*01b8*/ 	.word	0xffffffff


	//   ....[14]....
        /*01bc*/ 	.word	0x0500000f


	//   ....[15]....
        /*01c0*/ 	.word	0x0500000f


	//   ....[16]....
        /*01c4*/ 	.word	0x0500000f


	//----- nvinfo : EIATTR_COOP_GROUP_INSTR_OFFSETS
	.align		4
.L_19233:
        /*01c8*/ 	.byte	0x04, 0x28
        /*01ca*/ 	.short	(.L_19235 - .L_19234)


	//   ....[0]....
.L_19234:
        /*01cc*/ 	.word	0x000003d0


	//   ....[1]....
        /*01d0*/ 	.word	0x000003f0


	//   ....[2]....
        /*01d4*/ 	.word	0x00000410


	//   ....[3]....
        /*01d8*/ 	.word	0x00000520


	//   ....[4]....
        /*01dc*/ 	.word	0x00000540


	//   ....[5]....
        /*01e0*/ 	.word	0x00000560


	//   ....[6]....
        /*01e4*/ 	.word	0x000013b0


	//   ....[7]....
        /*01e8*/ 	.word	0x000013e0


	//   ....[8]....
        /*01ec*/ 	.word	0x00001400


	//   ....[9]....
        /*01f0*/ 	.word	0x00001420


	//   ....[10]....
        /*01f4*/ 	.word	0x00001440


	//   ....[11]....
        /*01f8*/ 	.word	0x00001490


	//   ....[12]....
        /*01fc*/ 	.word	0x000014b0


	//   ....[13]....
        /*0200*/ 	.word	0x000014d0


	//   ....[14]....
        /*0204*/ 	.word	0x000022c0


	//   ....[15]....
        /*0208*/ 	.word	0x00002320


	//   ....[16]....
        /*020c*/ 	.word	0x00002380


	//----- nvinfo : EIATTR_VRC_CTA_INIT_COUNT
	.align		4
.L_19235:
        /*0210*/ 	.byte	0x02, 0x4a
	.zero		1
	.zero		1


	//----- nvinfo : EIATTR_SYSCALL_OFFSETS
	.align		4
        /*0214*/ 	.byte	0x04, 0x46
        /*0216*/ 	.short	(.L_19237 - .L_19236)


	//   ....[0]....
.L_19236:
        /*0218*/ 	.word	0x00000330


	//----- nvinfo : EIATTR_EXIT_INSTR_OFFSETS
	.align		4
.L_19237:
        /*021c*/ 	.byte	0x04, 0x1c
        /*021e*/ 	.short	(.L_19239 - .L_19238)


	//   ....[0]....
.L_19238:
        /*0220*/ 	.word	0x000000d0


	//   ....[1]....
        /*0224*/ 	.word	0x00002160


	//   ....[2]....
        /*0228*/ 	.word	0x00002270


	//----- nvinfo : EIATTR_CRS_STACK_SIZE
	.align		4
.L_19239:
        /*022c*/ 	.byte	0x04, 0x1e
        /*022e*/ 	.short	(.L_19241 - .L_19240)
.L_19240:
        /*0230*/ 	.word	0x00000000


	//----- nvinfo : EIATTR_CBANK_PARAM_SIZE
	.align		4
.L_19241:
        /*0234*/ 	.byte	0x03, 0x19
        /*0236*/ 	.short	0x008c


	//----- nvinfo : EIATTR_PARAM_CBANK
	.align		4
        /*0238*/ 	.byte	0x04, 0x0a
        /*023a*/ 	.short	(.L_19243 - .L_19242)
	.align		4
.L_19242:
        /*023c*/ 	.word	index@(.nv.constant0._ZN4vllm25paged_attention_v2_kernelIthLi64ELi8ELi128ELNS_18Fp8KVCacheDataTypeE1ELb0ELi512EEEvPfS2_PT_PKS3_PKT0_S9_ifPKiSB_iPKfiiiSD_SD_iiiii)
        /*0240*/ 	.short	0x0380
        /*0242*/ 	.short	0x008c


	//----- nvinfo : EIATTR_SW_WAR
	.align		4
.L_19243:
        /*0244*/ 	.byte	0x04, 0x36
        /*0246*/ 	.short	(.L_19245 - .L_19244)
.L_19244:
        /*0248*/ 	.word	0x00000008
.L_19245:


//--------------------- .nv.info._ZN4vllm25paged_attention_v2_kernelIthLi32ELi8ELi128ELNS_18Fp8KVCacheDataTypeE1ELb0ELi512EEEvPfS2_PT_PKS3_PKT0_S9_ifPKiSB_iPKfiiiSD_SD_iiiii --------------------------
	.section	.nv.info._ZN4vllm25paged_attention_v2_kernelIthLi32ELi8ELi128ELNS_18Fp8KVCacheDataTypeE1ELb0ELi512EEEvPfS2_PT_PKS3_PKT0_S9_ifPKiSB_iPKfiiiSD_SD_iiiii,"",@"SHT_CUDA_INFO"
	.sectionflags	@""
	.align	4


	//----- nvinfo : EIATTR_CUDA_API_VERSION
	.align		4
        /*0000*/ 	.byte	0x04, 0x37
        /*0002*/ 	.short	(.L_19247 - .L_19246)
.L_19246:
        /*0004*/ 	.word	0x00000082


	//----- nvinfo : EIATTR_KPARAM_INFO
	.align		4
.L_19247:
        /*0008*/ 	.byte	0x04, 0x17
        /*000a*/ 	.short	(.L_19249 - .L_19248)
.L_19248:
        /*000c*/ 	.word	0x00000000
        /*0010*/ 	.short	0x0015
        /*0012*/ 	.short	0x0088
        /*0014*/ 	.byte	0x00, 0xf0, 0x11, 0x00


	//----- nvinfo : EIATTR_KPARAM_INFO
	.align		4
.L_19249:
        /*0018*/ 	.byte	0x04, 0x17
        /*001a*/ 	.short	(.L_19251 - .L_19250)
.L_19250:
        /*001c*/ 	.word	0x00000000
        /*0020*/ 	.short	0x0014
        /*0022*/ 	.short	0x0084
        /*0024*/ 	.byte	0x00, 0xf0, 0x11, 0x00


	//----- nvinfo : EIATTR_KPARAM_INFO
	.align		4
.L_19251:
        /*0028*/ 	.byte	0x04, 0x17
        /*002a*/ 	.short	(.L_19253 - .L_19252)
.L_19252:
        /*002c*/ 	.word	0x00000000
        /*0030*/ 	.short	0x0013
        /*0032*/ 	.short	0x0080
        /*0034*/ 	.byte	0x00, 0xf0, 0x11, 0x00


	//----- nvinfo : EIATTR_KPARAM_INFO
	.align		4
.L_19253:
        /*0038*/ 	.byte	0x04, 0x17
        /*003a*/ 	.short	(.L_19255 - .L_19254)
.L_19254:
        /*003c*/ 	.word	0x00000000
        /*0040*/ 	.short	0x0012
        /*0042*/ 	.short	0x007c
        /*0044*/ 	.byte	0x00, 0xf0, 0x11, 0x00


	//----- nvinfo : EIATTR_KPARAM_INFO
	.align		4
.L_19255:
        /*0048*/ 	.byte	0x04, 0x17
        /*004a*/ 	.short	(.L_19257 - .L_19256)
.L_19256:
        /*004c*/ 	.word	0x00000000
        /*0050*/ 	.short	0x0011
        /*0052*/ 	.short	0x0078
        /*0054*/ 	.byte	0x00, 0xf0, 0x11, 0x00


	//----- nvinfo : EIATTR_KPARAM_INFO
	.align		4
.L_19257:
        /*0058*/ 	.byte	0x04, 0x17
        /*005a*/ 	.short	(.L_19259 - .L_19258)
.L_19258:
        /*005c*/ 	.word	0x00000000
        /*0060*/ 	.short	0x0010
        /*0062*/ 	.short	0x0070
        /*0064*/ 	.byte	0x00, 0xf5, 0x21, 0x00


	//----- nvinfo : EIATTR_KPARAM_INFO
	.align		4
.L_19259:
        /*0068*/ 	.byte	0x04, 0x17
        /*006a*/ 	.short	(.L_19261 - .L_19260)
.L_19260:
        /*006c*/ 	.word	0x00000000
        /*0070*/ 	.short	0x000f
        /*0072*/ 	.short	0x0068
        /*0074*/ 	.byte	0x00, 0xf5, 0x21, 0x00


	//----- nvinfo : EIATTR_KPARAM_INFO
	.align		4
.L_19261:
        /*0078*/ 	.byte	0x04, 0x17
        /*007a*/ 	.short	(.L_19263 - .L_19262)
.L_19262:
        /*007c*/ 	.word	0x00000000
        /*0080*/ 	.short	0x000e
        /*0082*/ 	.short	0x0060
        /*0084*/ 	.byte	0x00, 0xf0, 0x11, 0x00


	//----- nvinfo : EIATTR_KPARAM_INFO
	.align		4
.L_19263:
        /*0088*/ 	.byte	0x04, 0x17
        /*008a*/ 	.short	(.L_19265 - .L_19264)
.L_19264:
        /*008c*/ 	.word	0x00000000
        /*0090*/ 	.short	0x000d
        /*0092*/ 	.short	0x005c
        /*0094*/ 	.byte	0x00, 0xf0, 0x11, 0x00


	//----- nvinfo : EIATTR_KPARAM_INFO
	.align		4
.L_19265:
        /*0098*/ 	.byte	0x04, 0x17
        /*009a*/ 	.short	(.L_19267 - .L_19266)
.L_19266:
        /*009c*/ 	.word	0x00000000
        /*00a0*/ 	.short	0x000c
        /*00a2*/ 	.short	0x0058
        /*00a4*/ 	.byte	0x00, 0xf0, 0x11, 0x00


	//----- nvinfo : EIATTR_KPARAM_INFO
	.align		4
.L_19267:
        /*00a8*/ 	.byte	0x04, 0x17
        /*00aa*/ 	.short	(.L_19269 - .L_19268)
.L_19268:
        /*00ac*/ 	.word	0x00000000
        /*00b0*/ 	.short	0x000b
        /*00b2*/ 	.short	0x0050
        /*00b4*/ 	.byte	0x00, 0xf5, 0x21, 0x00


	//----- nvinfo : EIATTR_KPARAM_INFO
	.align		4
.L_19269:
        /*00b8*/ 	.byte	0x04, 0x17
        /*00ba*/ 	.short	(.L_19271 - .L_19270)
.L_19270:
        /*00bc*/ 	.word	0x00000000
        /*00c0*/ 	.short	0x000a
        /*00c2*/ 	.short	0x0048
        /*00c4*/ 	.byte	0x00, 0xf0, 0x11, 0x00


	//----- nvinfo : EIATTR_KPARAM_INFO
	.align		4
.L_19271:
        /*00c8*/ 	.byte	0x04, 0x17
        /*00ca*/ 	.short	(.L_19273 - .L_19272)
.L_19272:
        /*00cc*/ 	.word	0x00000000
        /*00d0*/ 	.short	0x0009
        /*00d2*/ 	.short	0x0040
        /*00d4*/ 	.byte	0x00, 0xf5, 0x21, 0x00


	//----- nvinfo : EIATTR_KPARAM_INFO
	.align		4
.L_19273:
        /*00d8*/ 	.byte	0x04, 0x17
        /*00da*/ 	.short	(.L_19275 - .L_19274)
.L_19274:
        /*00dc*/ 	.word	0x00000000
        /*00e0*/ 	.short	0x0008
        /*00e2*/ 	.short	0x0038
        /*00e4*/ 	.byte	0x00, 0xf5, 0x21, 0x00


	//----- nvinfo : EIATTR_KPARAM_INFO
	.align		4
.L_19275:
        /*00e8*/ 	.byte	0x04, 0x17
        /*00ea*/ 	.short	(.L_19277 - .L_19276)
.L_19276:
        /*00ec*/ 	.word	0x00000000
        /*00f0*/ 	.short	0x0007
        /*00f2*/ 	.short	0x0034
        /*00f4*/ 	.byte	0x00, 0xf0, 0x11, 0x00


	//----- nvinfo : EIATTR_KPARAM_INFO
	.align		4
.L_19277:
        /*00f8*/ 	.byte	0x04, 0x17
        /*00fa*/ 	.short	(.L_19279 - .L_19278)
.L_19278:
        /*00fc*/ 	.word	0x00000000
        /*0100*/ 	.short	0x0006
        /*0102*/ 	.short	0x0030
        /*0104*/ 	.byte	0x00, 0xf0, 0x11, 0x00


	//----- nvinfo : EIATTR_KPARAM_INFO
	.align		4
.L_19279:
        /*0108*/ 	.byte	0x04, 0x17
        /*010a*/ 	.short	(.L_19281 - .L_19280)
.L_19280:
        /*010c*/ 	.word	0x00000000
        /*0110*/ 	.short	0x0005
        /*0112*/ 	.short	0x0028
        /*0114*/ 	.byte	0x00, 0xf5, 0x21, 0x00


	//----- nvinfo : EIATTR_KPARAM_INFO
	.align		4
.L_19281:
        /*0118*/ 	.byte	0x04, 0x17
        /*011a*/ 	.short	(.L_19283 - .L_19282)
.L_19282:
        /*011c*/ 	.word	0x00000000
        /*0120*/ 	.short	0x0004
        /*0122*/ 	.short	0x0020
        /*0124*/ 	.byte	0x00, 0xf5, 0x21, 0x00


	//----- nvinfo : EIATTR_KPARAM_INFO
	.align		4
.L_19283:
        /*0128*/ 	.byte	0x04, 0x17
        /*012a*/ 	.short	(.L_19285 - .L_19284)
.L_19284:
        /*012c*/ 	.word	0x00000000
        /*0130*/ 	.short	0x0003
        /*0132*/ 	.short	0x0018
        /*0134*/ 	.byte	0x00, 0xf5, 0x21, 0x00


	//----- nvinfo : EIATTR_KPARAM_INFO
	.align		4
.L_19285:
        /*0138*/ 	.byte	0x04, 0x17
        /*013a*/ 	.short	(.L_19287 - .L_19286)
.L_19286:
        /*013c*/ 	.word	0x00000000
        /*0140*/ 	.short	0x0002
        /*0142*/ 	.short	0x0010
        /*0144*/ 	.byte	0x00, 0xf5, 0x21, 0x00


	//----- nvinfo : EIATTR_KPARAM_INFO
	.align		4
.L_19287:
        /*0148*/ 	.byte	0x04, 0x17
        /*014a*/ 	.short	(.L_19289 - .L_19288)
.L_19288:
        /*014c*/ 	.word	0x00000000
        /*0150*/ 	.short	0x0001
        /*0152*/ 	.short	0x0008
        /*0154*/ 	.byte	0x00, 0xf5, 0x21, 0x00


	//----- nvinfo : EIATTR_KPARAM_INFO
	.align		4
.L_19289:
        /*0158*/ 	.byte	0x04, 0x17
        /*015a*/ 	.short	(.L_19291 - .L_19290)
.L_19290:
        /*015c*/ 	.word	0x00000000
        /*0160*/ 	.short	0x0000
        /*0162*/ 	.short	0x0000
        /*0164*/ 	.byte	0x00, 0xf5, 0x21, 0x00


	//----- nvinfo : EIATTR_SPARSE_MMA_MASK
	.align		4
.L_19291:
        /*0168*/ 	.byte	0x03, 0x50
        /*016a*/ 	.short	0x0000


	//----- nvinfo : EIATTR_MAXREG_COUNT
	.align		4
        /*016c*/ 	.byte	0x03, 0x1b
        /*016e*/ 	.short	0x00ff


	//----- nvinfo : EIATTR_NUM_BARRIERS
	.align		4
        /*0170*/ 	.byte	0x02, 0x4c
        /*0172*/ 	.byte	0x01
	.zero		1


	//----- nvinfo : EIATTR_EXTERNS
	.align		4
        /*0174*/ 	.byte	0x04, 0x0f
        /*0176*/ 	.short	(.L_19293 - .L_19292)


	//   ....[0]....
	.align		4
.L_19292:
        /*0178*/ 	.word	index@(__assertfail)


	//----- nvinfo : EIATTR_MERCURY_ISA_VERSION
	.align		4
.L_19293:
        /*017c*/ 	.byte	0x03, 0x5f
        /*017e*/ 	.short	0x0101


	//----- nvinfo : EIATTR_COOP_GROUP_MASK_REGIDS
	.align		4
        /*0180*/ 	.byte	0x04, 0x29
        /*0182*/ 	.short	(.L_19295 - .L_19294)


	//   ....[0]....
.L_19294:
        /*0184*/ 	.word	0xffffffff


	//   ....[1]....
        /*0188*/ 	.word	0xffffffff


	//   ....[2]....
        /*018c*/ 	.word	0xffffffff


	//   ....[3]....
        /*0190*/ 	.word	0xffffffff


	//   ....[4]....
        /*0194*/ 	.word	0xffffffff


	//   ....[5]....
        /*0198*/ 	.word	0xffffffff


	//   ....[6]....
        /*019c*/ 	.word	0xffffffff


	//   ....[7]....
        /*01a0*/ 	.word	0xffffffff


	//   ....[8]....
        /*01a4*/ 	.word	0xffffffff


	//   ....[9]....
        /*01a8*/ 	.word	0xffffffff


	//   ....[10]....
        /*01ac*/ 	.word	0xffffffff


	//   ....[11]....
        /*01b0*/ 	.word	0xffffffff


	//   ....[12]....
        /*01b4*/ 	.word	0xffffffff


	//   ....[13]....
        /*01b8*/ 	.word	0xffffffff


	//   ....[14]....
        /*01bc*/ 	.word	0x0500000f


	//   ....[15]....
        /*01c0*/ 	.word	0x0500000f


	//   ....[16]....
        /*01c4*/ 	.word	0x0500000f


	//----- nvinfo : EIATTR_COOP_GROUP_INSTR_OFFSETS
	.align		4
.L_19295:
        /*01c8*/ 	.byte	0x04, 0x28
        /*01ca*/ 	.short	(.L_19297 - .L_19296)


	//   ....[0]....
.L_19296:
        /*01cc*/ 	.word	0x000003d0


	//   ....[1]....
        /*01d0*/ 	.word	0x000003f0


	//   ....[2]....
        /*01d4*/ 	.word	0x00000410


	//   ....[3]....
        /*01d8*/ 	.word	0x00000510


	//   ....[4]....
        /*01dc*/ 	.word	0x00000530


	//   ....[5]....
        /*01e0*/ 	.word	0x00000560


	//   ....[6]....
        /*01e4*/ 	.word	0x000013b0


	//   ....[7]....
        /*01e8*/ 	.word	0x000013e0


	//   ....[8]....
        /*01ec*/ 	.word	0x00001400


	//   ....[9]....
        /*01f0*/ 	.word	0x00001420


	//   ....[10]....
        /*01f4*/ 	.word	0x00001440


	//   ....[11]....
        /*01f8*/ 	.word	0x00001490


	//   ....[12]....
        /*01fc*/ 	.word	0x000014b0


	//   ....[13]....
        /*0200*/ 	.word	0x000014d0


	//   ....[14]....
        /*0204*/ 	.word	0x000021b0


	//   ....[15]....
        /*0208*/ 	.word	0x00002210


	//   ....[16]....
        /*020c*/ 	.word	0x00002270


	//----- nvinfo : EIATTR_VRC_CTA_INIT_COUNT
	.align		4
.L_19297:
        /*0210*/ 	.byte	0x02, 0x4a
	.zero		1
	.zero		1


	//----- nvinfo : EIATTR_SYSCALL_OFFSETS
	.align		4
        /*0214*/ 	.byte	0x04, 0x46
        /*0216*/ 	.short	(.L_19299 - .L_19298)


	//   ....[0]....
.L_19298:
        /*0218*/ 	.word	0x00000330


	//----- nvinfo : EIATTR_EXIT_INSTR_OFFSETS
	.align		4
.L_19299:
        /*021c*/ 	.byte	0x04, 0x1c
        /*021e*/ 	.short	(.L_19301 - .L_19300)


	//   ....[0]....
.L_19300:
        /*0220*/ 	.word	0x000000d0


	//   ....[1]....
        /*0224*/ 	.word	0x00002080


	//   ....[2]....
        /*0228*/ 	.word	0x00002160


	//----- nvinfo : EIATTR_CRS_STACK_SIZE
	.align		4
.L_19301:
        /*022c*/ 	.byte	0x04, 0x1e
        /*022e*/ 	.short	(.L_19303 - .L_19302)
.L_19302:
        /*0230*/ 	.word	0x00000000


	//----- nvinfo : EIATTR_CBANK_PARAM_SIZE
	.align		4
.L_19303:
        /*0234*/ 	.byte	0x03, 0x19
        /*0236*/ 	.short	0x008c


	//----- nvinfo : EIATTR_PARAM_CBANK
	.align		4
        /*0238*/ 	.byte	0x04, 0x0a
        /*023a*/ 	.short	(.L_19305 - .L_19304)
	.align		4
.L_19304:
        /*023c*/ 	.word	index@(.nv.constant0._ZN4vllm25paged_attention_v2_kernelIthLi32ELi8ELi128ELNS_18Fp8KVCacheDataTypeE1ELb0ELi512EEEvPfS2_PT_PKS3_PKT0_S9_ifPKiSB_iPKfiiiSD_SD_iiiii)
        /*0240*/ 	.short	0x0380
        /*0242*/ 	.short	0x008c


	//----- nvinfo : EIATTR_SW_WAR
	.align		4
.L_19305:
        /*0244*/ 	.byte	0x04, 0x36
        /*0246*/ 	.short	(.L_19307 - .L_19306)
.L_19306:
        /*0248*/ 	.word	0x00000008
.L_19307:


//--------------------- .nv.info._ZN4vllm25paged_attention_v2_kernelIthLi256ELi8ELi128ELNS_18Fp8KVCacheDataTypeE1ELb1ELi512EEEvPfS2_PT_PKS3_PKT0_S9_ifPKiSB_iPKfiiiSD_SD_iiiii --------------------------
	.section	.nv.info._ZN4vllm25paged_attention_v2_kernelIthLi256ELi8ELi128ELNS_18Fp8KVCacheDataTypeE1ELb1ELi512EEEvPfS2_PT_PKS3_PKT0_S9_ifPKiSB_iPKfiiiSD_SD_iiiii,"",@"SHT_CUDA_INFO"
	.sectionflags	@""
	.align	4


	//----- nvinfo : EIATTR_CUDA_API_VERSION
	.align		4
        /*0000*/ 	.byte	0x04, 0x37
        /*0002*/ 	.short	(.L_19309 - .L_19308)
.L_19308:
        /*0004*/ 	.word	0x00000082


	//----- nvinfo : EIATTR_KPARAM_INFO
	.align		4
.L_19309:
        /*0008*/ 	.byte	0x04, 0x17
        /*000a*/ 	.short	(.L_19311 - .L_19310)
.L_19310:
        /*000c*/ 	.word	0x00000000
        /*0010*/ 	.short	0x0015
        /*0012*/ 	.short	0x0088
        /*0014*/ 	.byte	0x00, 0xf0, 0x11, 0x00


	//----- nvinfo : EIATTR_KPARAM_INFO
	.align		4
.L_19311:
        /*0018*/ 	.byte	0x04, 0x17
        /*001a*/ 	.short	(.L_19313 - .L_19312)
.L_19312:
        /*001c*/ 	.word	0x00000000
        /*0020*/ 	.short	0x0014
        /*0022*/ 	.short	0x0084
        /*0024*/ 	.byte	0x00, 0xf0, 0x11, 0x00


	//----- nvinfo : EIATTR_KPARAM_INFO
	.align		4
.L_19313:
        /*0028*/ 	.byte	0x04, 0x17
        /*002a*/ 	.short	(.L_19315 - .L_19314)
.L_19314:
        /*002c*/ 	.word	0x00000000
        /*0030*/ 	.short	0x0013
        /*0032*/ 	.short	0x0080
        /*0034*/ 	.byte	0x00, 0xf0, 0x11, 0x00


	//----- nvinfo : EIATTR_KPARAM_INFO
	.align		4
.L_19315:
        /*0038*/ 	.byte	0x04, 0x17
        /*003a*/ 	.short	(.L_19317 - .L_19316)
.L_19316:
        /*003c*/ 	.word	0x00000000
        /*0040*/ 	.short	0x0012
        /*0042*/ 	.short	0x007c
        /*0044*/ 	.byte	0x00, 0xf0, 0x11, 0x00


	//----- nvinfo : EIATTR_KPARAM_INFO
	.align		4
.L_19317:
        /*0048*/ 	.byte	0x04, 0x17
        /*004a*/ 	.short	(.L_19319 - .L_19318)
.L_19318:
        /*004c*/ 	.word	0x00000000
        /*0050*/ 	.short	0x0011
        /*0052*/ 	.short	0x0078
        /*0054*/ 	.byte	0x00, 0xf0, 0x11, 0x00


	//----- nvinfo : EIATTR_KPARAM_INFO
	.align		4
.L_19319:
        /*0058*/ 	.byte	0x04, 0x17
        /*005a*/ 	.short	(.L_19321 - .L_19320)
.L_19320:
        /*005c*/ 	.word	0x00000000
        /*0060*/ 	.short	0x0010
        /*0062*/ 	.short	0x0070
        /*0064*/ 	.byte	0x00, 0xf5, 0x21, 0x00


	//----- nvinfo : EIATTR_KPARAM_INFO
	.align		4
.L_19321:
        /*0068*/ 	.byte	0x04, 0x17
        /*006a*/ 	.short	(.L_19323 - .L_19322)
.L_19322:
        /*006c*/ 	.word	0x00000000
        /*0070*/ 	.short	0x000f
        /*0072*/ 	.short	0x0068
        /*0074*/ 	.byte	0x00, 0xf5, 0x21, 0x00


	//----- nvinfo : EIATTR_KPARAM_INFO
	.align		4
.L_19323:
        /*0078*/ 	.byte	0x04, 0x17
        /*007a*/ 	.short	(.L_19325 - .L_19324)
.L_19324:
        /*007c*/ 	.word	0x00000000
        /*0080*/ 	.short	0x000e
        /*0082*/ 	.short	0x0060
        /*0084*/ 	.byte	0x00, 0xf0, 0x11, 0x00


	//----- nvinfo : EIATTR_KPARAM_INFO
	.align		4
.L_19325:
        /*0088*/ 	.byte	0x04, 0x17
        /*008a*/ 	.short	(.L_19327 - .L_19326)
.L_19326:
        /*008c*/ 	.word	0x00000000
        /*0090*/ 	.short	0x000d
        /*0092*/ 	.short	0x005c
        /*0094*/ 	.byte	0x00, 0xf0, 0x11, 0x00


	//----- nvinfo : EIATTR_KPARAM_INFO
	.align		4
.L_19327:
        /*0098*/ 	.byte	0x04, 0x17
        /*009a*/ 	.short	(.L_19329 - .L_19328)
.L_19328:
        /*009c*/ 	.word	0x00000000
        /*00a0*/ 	.short	0x000c
        /*00a2*/ 	.short	0x0058
        /*00a4*/ 	.byte	0x00, 0xf0, 0x11, 0x00


	//----- nvinfo : EIATTR_KPARAM_INFO
	.align		4
.L_19329:
        /*00a8*/ 	.byte	0x04, 0x17
        /*00aa*/ 	.short	(.L_19331 - .L_19330)
.L_19330:
        /*00ac*/ 	.word	0x00000000
        /*00b0*/ 	.short	0x000b
        /*00b2*/ 	.short	0x0050
        /*00b4*/ 	.byte	0x00, 0xf5, 0x21, 0x00


	//----- nvinfo : EIATTR_KPARAM_INFO
	.align		4
.L_19331:
        /*00b8*/ 	.byte	0x04, 0x17
        /*00ba*/ 	.short	(.L_19333 - .L_19332)
.L_19332:
        /*00bc*/ 	.word	0x00000000
        /*00c0*/ 	.short	0x000a
        /*00c2*/ 	.short	0x0048
        /*00c4*/ 	.byte	0x00, 0xf0, 0x11, 0x00


	//----- nvinfo : EIATTR_KPARAM_INFO
	.align		4
.L_19333:
        /*00c8*/ 	.byte	0x04, 0x17
        /*00ca*/ 	.short	(.L_19335 - .L_19334)
.L_19334:
        /*00cc*/ 	.word	0x00000000
        /*00d0*/ 	.short	0x0009
        /*00d2*/ 	.short	0x0040
        /*00d4*/ 	.byte	0x00, 0xf5, 0x21, 0x00


	//----- nvinfo : EIATTR_KPARAM_INFO
	.align		4
.L_19335:
        /*00d8*/ 	.byte	0x04, 0x17
        /*00da*/ 	.short	(.L_19337 - .L_19336)
.L_19336:
        /*00dc*/ 	.word	0x00000000
        /*00e0*/ 	.short	0x0008
        /*00e2*/ 	.short	0x0038
        /*00e4*/ 	.byte	0x00, 0xf5, 0x21, 0x00


	//----- nvinfo : EIATTR_KPARAM_INFO
	.align		4
.L_19337:
        /*00e8*/ 	.byte	0x04, 0x17
        /*00ea*/ 	.short	(.L_19339 - .L_19338)
.L_19338:
        /*00ec*/ 	.word	0x00000000
        /*00f0*/ 	.short	0x0007
        /*00f2*/ 	.short	0x0034
        /*00f4*/ 	.byte	0x00, 0xf0, 0x11, 0x00


	//----- nvinfo : EIATTR_KPARAM_INFO
	.align		4
.L_19339:
        /*00f8*/ 	.byte	0x04, 0x17
        /*00fa*/ 	.short	(.L_19341 - .L_19340)
.L_19340:
        /*00fc*/ 	.word	0x00000000
        /*0100*/ 	.short	0x0006
        /*0102*/ 	.short	0x0030
        /*0104*/ 	.byte	0x00, 0xf0, 0x11, 0x00


	//----- nvinfo : EIATTR_KPARAM_INFO
	.align		4
.L_19341:
        /*0108*/ 	.byte	0x04, 0x17
        /*010a*/ 	.short	(.L_19343 - .L_19342)
.L_19342:
        /*010c*/ 	.word	0x00000000
        /*0110*/ 	.short	0x0005
        /*0112*/ 	.short	0x0028
        /*0114*/ 	.byte	0x00, 0xf5, 0x21, 0x00


	//----- nvinfo : EIATTR_KPARAM_INFO
	.align		4
.L_19343:
        /*0118*/ 	.byte	0x04, 0x17
        /*011a*/ 	.short	(.L_19345 - .L_19344)
.L_19344:
        /*011c*/ 	.word	0x00000000
        /*0120*/ 	.short	0x0004
        /*0122*/ 	.short	0x0020
        /*0124*/ 	.byte	0x00, 0xf5, 0x21, 0x00


	//----- nvinfo : EIATTR_KPARAM_INFO
	.align		4
.L_19345:
        /*0128*/ 	.byte	0x04, 0x17
        /*012a*/ 	.short	(.L_19347 - .L_19346)
.L_19346:
        /*012c*/ 	.word	0x00000000
        /*0130*/ 	.short	0x0003
        /*0132*/ 	.short	0x0018
        /*0134*/ 	.byte	0x00, 0xf5, 0x21, 0x00


	//----- nvinfo : EIATTR_KPARAM_INFO
	.align		4
.L_19347:
        /*0138*/ 	.byte	0x04, 0x17
        /*013a*/ 	.short	(.L_19349 - .L_19348)
.L_19348:
        /*013c*/ 	.word	0x00000000
        /*0140*/ 	.short	0x0002
        /*0142*/ 	.short	0x0010
        /*0144*/ 	.byte	0x00, 0xf5, 0x21, 0x00


	//----- nvinfo : EIATTR_KPARAM_INFO
	.align		4
.L_19349:
        /*0148*/ 	.byte	0x04, 0x17
        /*014a*/ 	.short	(.L_19351 - .L_19350)
.L_19350:
        /*014c*/ 	.word	0x00000000
        /*0150*/ 	.short	0x0001
        /*0152*/ 	.short	0x0008
        /*0154*/ 	.byte	0x00, 0xf5, 0x21, 0x00


	//----- nvinfo : EIATTR_KPARAM_INFO
	.align		4
.L_19351:
        /*0158*/ 	.byte	0x04, 0x17
        /*015a*/ 	.short	(.L_19353 - .L_19352)
.L_19352:
        /*015c*/ 	.word	0x00000000
        /*0160*/ 	.short	0x0000
        /*0162*/ 	.short	0x0000
        /*0164*/ 	.byte	0x00, 0xf5, 0x21, 0x00


	//----- nvinfo : EIATTR_SPARSE_MMA_MASK
	.align		4
.L_19353:
        /*0168*/ 	.byte	0x03, 0x50
        /*016a*/ 	.short	0x0000


	//----- nvinfo : EIATTR_MAXREG_COUNT
	.align		4
        /*016c*/ 	.byte	0x03, 0x1b
        /*016e*/ 	.short	0x00ff


	//----- nvinfo : EIATTR_NUM_BARRIERS
	.align		4
        /*0170*/ 	.byte	0x02, 0x4c
        /*0172*/ 	.byte	0x01
	.zero		1


	//----- nvinfo : EIATTR_EXTERNS
	.align		4
        /*0174*/ 	.byte	0x04, 0x0f
        /*0176*/ 	.short	(.L_19355 - .L_19354)


	//   ....[0]....
	.align		4
.L_19354:
        /*0178*/ 	.word	index@(__assertfail)


	//----- nvinfo : EIATTR_MERCURY_ISA_VERSION
	.align		4
.L_19355:
        /*017c*/ 	.byte	0x03, 0x5f
        /*017e*/ 	.short	0x0101


	//----- nvinfo : EIATTR_COOP_GROUP_MASK_REGIDS
	.align		4
        /*0180*/ 	.byte	0x04, 0x29
        /*0182*/ 	.short	(.L_19357 - .L_19356)


	//   ....[0]....
.L_19356:
        /*0184*/ 	.word	0xffffffff


	//   ....[1]....
        /*0188*/ 	.word	0xffffffff


	//   ....[2]....
        /*018c*/ 	.word	0xffffffff


	//   ....[3]....
        /*0190*/ 	.word	0xffffffff


	//   ....[4]....
        /*0194*/ 	.word	0xffffffff


	//   ....[5]....
        /*0198*/ 	.word	0xffffffff


	//   ....[6]....
        /*019c*/ 	.word	0xffffffff


	//   ....[7]....
        /*01a0*/ 	.word	0xffffffff


	//   ....[8]....
        /*01a4*/ 	.word	0xffffffff


	//   ....[9]....
        /*01a8*/ 	.word	0xffffffff


	//   ....[10]....
        /*01ac*/ 	.word	0xffffffff


	//   ....[11]....
        /*01b0*/ 	.word	0xffffffff


	//   ....[12]....
        /*01b4*/ 	.word	0xffffffff


	//   ....[13]....
        /*01b8*/ 	.word	0xffffffff


	//   ....[14]....
        /*01bc*/ 	.word	0x0500000f


	//   ....[15]....
        /*01c0*/ 	.word	0x0500000f


	//   ....[16]....
        /*01c4*/ 	.word	0x0500000f


	//----- nvinfo : EIATTR_COOP_GROUP_INSTR_OFFSETS
	.align		4
.L_19357:
        /*01c8*/ 	.byte	0x04, 0x28
        /*01ca*/ 	.short	(.L_19359 - .L_19358)


	//   ....[0]....
.L_19358:
        /*01cc*/ 	.word	0x00000b60


	//   ....[1]....
        /*01d0*/ 	.word	0x00000b80


	//   ....[2]....
        /*01d4*/ 	.word	0x00000ba0


	//   ....[3]....
        /*01d8*/ 	.word	0x00000cc0


	//   ....[4]....
        /*01dc*/ 	.word	0x00000ce0


	//   ....[5]....
        /*01e0*/ 	.word	0x00000d10


	//   ....[6]....
        /*01e4*/ 	.word	0x00001b50


	//   ....[7]....
        /*01e8*/ 	.word	0x00001b80


	//   ....[8]....
        /*01ec*/ 	.word	0x00001ba0


	//   ....[9]....
        /*01f0*/ 	.word	0x00001bc0


	//   ....[10]....
        /*01f4*/ 	.word	0x00001be0


	//   ....[11]....
        /*01f8*/ 	.word	0x00001c30


	//   ....[12]....
        /*01fc*/ 	.word	0x00001c50


	//   ....[13]....
        /*0200*/ 	.word	0x00001c70


	//   ....[14]....
        /*0204*/ 	.word	0x00003470


	//   ....[15]....
        /*0208*/ 	.word	0x000034d0


	//   ....[16]....
        /*020c*/ 	.word	0x00003530


	//----- nvinfo : EIATTR_VRC_CTA_INIT_COUNT
	.align		4
.L_19359:
        /*0210*/ 	.byte	0x02, 0x4a
	.zero		1
	.zero		1


	//----- nvinfo : EIATTR_SYSCALL_OFFSETS
	.align		4
        /*0214*/ 	.byte	0x04, 0x46
        /*0216*/ 	.short	(.L_19361 - .L_19360)


	//   ....[0]....
.L_19360:
        /*0218*/ 	.word	0x00002b20


	//   ....[1]....
        /*021c*/ 	.word	0x00003410


	//----- nvinfo : EIATTR_EXIT_INSTR_OFFSETS
	.align		4
.L_19361:
        /*0220*/ 	.byte	0x04, 0x1c
        /*0222*/ 	.short	(.L_19363 - .L_19362)


	//   ....[0]....
.L_19362:
        /*0224*/ 	.word	0x00000090


	//   ....[1]....
        /*0228*/ 	.word	0x00003170


	//   ....[2]....
        /*022c*/ 	.word	0x00003310


	//   ....[3]....
        /*0230*/ 	.word	0x00003420


	//----- nvinfo : EIATTR_CRS_STACK_SIZE
	.align		4
.L_19363:
        /*0234*/ 	.byte	0x04, 0x1e
        /*0236*/ 	.short	(.L_19365 - .L_19364)
.L_19364:
        /*0238*/ 	.word	0x00000000


	//----- nvinfo : EIATTR_CBANK_PARAM_SIZE
	.align		4
.L_19365:
        /*023c*/ 	.byte	0x03, 0x19
        /*023e*/ 	.short	0x008c


	//----- nvinfo : EIATTR_PARAM_CBANK
	.align		4
        /*0240*/ 	.byte	0x04, 0x0a
        /*0242*/ 	.short	(.L_19367 - .L_19366)
	.align		4
.L_19366:
        /*0244*/ 	.word	index@(.nv.constant0._ZN4vllm25paged_attention_v2_kernelIthLi256ELi8ELi128ELNS_18Fp8KVCacheDataTypeE1ELb1ELi512EEEvPfS2_PT_PKS3_PKT0_S9_ifPKiSB_iPKfiiiSD_SD_iiiii)
        /*0248*/ 	.short	0x0380
        /*024a*/ 	.short	0x008c


	//----- nvinfo : EIATTR_SW_WAR
	.align		4
.L_19367:
        /*024c*/ 	.byte	0x04, 0x36
        /*024e*/ 	.short	(.L_19369 - .L_19368)
.L_19368:
        /*0250*/ 	.word	0x00000008
.L_19369:


//--------------------- .nv.info._ZN4vllm25paged_attention_v2_kernelIthLi192ELi8ELi128ELNS_18Fp8KVCacheDataTypeE1ELb1ELi512EEEvPfS2_PT_PKS3_PKT0_S9_ifPKiSB_iPKfiiiSD_SD_iiiii --------------------------
	.section	.nv.info._ZN4vllm25paged_attention_v2_kernelIthLi192ELi8ELi128ELNS_18Fp8KVCacheDataTypeE1ELb1ELi512EEEvPfS2_PT_PKS3_PKT0_S9_ifPKiSB_iPKfiiiSD_SD_iiiii,"",@"SHT_CUDA_INFO"
	.sectionflags	@""
	.align	4


	//----- nvinfo : EIATTR_CUDA_API_VERSION
	.align		4
        /*0000*/ 	.byte	0x04, 0x37
        /*0002*/ 	.short	(.L_19371 - .L_19370)
.L_19370:
        /*0004*/ 	.word	0x00000082


	//----- nvinfo : EIATTR_KPARAM_INFO
	.align		4
.L_19371:
        /*0008*/ 	.byte	0x04, 0x17
        /*000a*/ 	.short	(.L_19373 - .L_19372)
.L_19372:
        /*000c*/ 	.word	0x00000000
        /*0010*/ 	.short	0x0015
        /*0012*/ 	.short	0x0088
        /*0014*/ 	.byte	0x00, 0xf0, 0x11, 0x00


	//----- nvinfo : EIATTR_KPARAM_INFO
	.align		4
.L_19373:
        /*0018*/ 	.byte	0x04, 0x17
        /*001a*/ 	.short	(.L_19375 - .L_19374)
.L_19374:
        /*001c*/ 	.word	0x00000000
        /*0020*/ 	.short	0x0014
        /*0022*/ 	.short	0x0084
        /*0024*/ 	.byte	0x00, 0xf0, 0x11, 0x00


	//----- nvinfo : EIATTR_KPARAM_INFO
	.align		4
.L_19375:
        /*0028*/ 	.byte	0x04, 0x17
        /*002a*/ 	.short	(.L_19377 - .L_19376)
.L_19376:
        /*002c*/ 	.word	0x00000000
        /*0030*/ 	.short	0x0013
        /*0032*/ 	.short	0x0080
        /*0034*/ 	.byte	0x00, 0xf0, 0x11, 0x00


	//----- nvinfo : EIATTR_KPARAM_INFO
	.align		4
.L_19377:
        /*0038*/ 	.byte	0x04, 0x17
        /*003a*/ 	.short	(.L_19379 - .L_19378)
.L_19378:
        /*003c*/ 	.word	0x00000000
        /*0040*/ 	.short	0x0012
        /*0042*/ 	.short	0x007c
        /*0044*/ 	.byte	0x00, 0xf0, 0x11, 0x00


	//----- nvinfo : EIATTR_KPARAM_INFO
	.align		4
.L_19379:
        /*0048*/ 	.byte	0x04, 0x17
        /*004a*/ 	.short	(.L_19381 - .L_19380)
.L_19380:
        /*004c*/ 	.word	0x00000000
        /*0050*/ 	.short	0x0011
        /*0052*/ 	.short	0x0078
        /*0054*/ 	.byte	0x00, 0xf0, 0x11, 0x00


	//----- nvinfo : EIATTR_KPARAM_INFO
	.align		4
.L_19381:
        /*0058*/ 	.byte	0x04, 0x17
        /*005a*/ 	.short	(.L_19383 - .L_19382)
.L_19382:
        /*005c*/ 	.word	0x00000000
        /*0060*/ 	.short	0x0010
        /*0062*/ 	.short	0x0070
        /*0064*/ 	.byte	0x00, 0xf5, 0x21, 0x00


	//----- nvinfo : EIATTR_KPARAM_INFO
	.align		4
.L_19383:
        /*0068*/ 	.byte	0x04, 0x17
        /*006a*/ 	.short	(.L_19385 - .L_19384)
.L_19384:
        /*006c*/ 	.word	0x00000000
        /*0070*/ 	.short	0x000f
        /*0072*/ 	.short	0x0068
        /*0074*/ 	.byte	0x00, 0xf5, 0x21, 0x00


	//----- nvinfo : EIATTR_KPARAM_INFO
	.align		4
.L_19385:
        /*0078*/ 	.byte	0x04, 0x17
        /*007a*/ 	.short	(.L_19387 - .L_19386)
.L_19386:
        /*007c*/ 	.word	0x00000000
        /*0080*/ 	.short	0x000e
        /*0082*/ 	.short	0x0060
        /*0084*/ 	.byte	0x00, 0xf0, 0x11, 0x00


	//----- nvinfo : EIATTR_KPARAM_INFO
	.align		4
.L_19387:
        /*0088*/ 	.byte	0x04, 0x17
        /*008a*/ 	.short	(.L_19389 - .L_19388)
.L_19388:
        /*008c*/ 	.word	0x00000000
        /*0090*/ 	.short	0x000d
        /*0092*/ 	.short	0x005c
        /*0094*/ 	.byte	0x00, 0xf0, 0x11, 0x00


	//----- nvinfo : EIATTR_KPARAM_INFO
	.align		4
.L_19389:
        /*0098*/ 	.byte	0x04, 0x17
        /*009a*/ 	.short	(.L_19391 - .L_19390)
.L_19390:
        /*009c*/ 	.word	0x00000000
        /*00a0*/ 	.short	0x000c
        /*00a2*/ 	.short	0x0058
        /*00a4*/ 	.byte	0x00, 0xf0, 0x11, 0x00


	//----- nvinfo : EIATTR_KPARAM_INFO
	.align		4
.L_19391:
        /*00a8*/ 	.byte	0x04, 0x17
        /*00aa*/ 	.short	(.L_19393 - .L_19392)
.L_19392:
        /*00ac*/ 	.word	0x00000000
        /*00b0*/ 	.short	0x000b
        /*00b2*/ 	.short	0x0050
        /*00b4*/ 	.byte	0x00, 0xf5, 0x21, 0x00


	//----- nvinfo : EIATTR_KPARAM_INFO
	.align		4
.L_19393:
        /*00b8*/ 	.byte	0x04, 0x17
        /*00ba*/ 	.short	(.L_19395 - .L_19394)
.L_19394:
        /*00bc*/ 	.word	0x00000000
        /*00c0*/ 	.short	0x000a
        /*00c2*/ 	.short	0x0048
        /*00c4*/ 	.byte	0x00, 0xf0, 0x11, 0x00


	//----- nvinfo : EIATTR_KPARAM_INFO
	.align		4
.L_19395:
        /*00c8*/ 	.byte	0x04, 0x17
        /*00ca*/ 	.short	(.L_19397 - .L_19396)
.L_19396:
        /*00cc*/ 	.word	0x00000000
        /*00d0*/ 	.short	0x0009
        /*00d2*/ 	.short	0x0040
        /*00d4*/ 	.byte	0x00, 0xf5, 0x21, 0x00


	//----- nvinfo : EIATTR_KPARAM_INFO
	.align		4
.L_19397:
        /*00d8*/ 	.byte	0x04, 0x17
        /*00da*/ 	.short	(.L_19399 - .L_19398)
.L_19398:
        /*00dc*/ 	.word	0x00000000
        /*00e0*/ 	.short	0x0008
        /*00e2*/ 	.short	0x0038
        /*00e4*/ 	.byte	0x00, 0xf5, 0x21, 0x00


	//----- nvinfo : EIATTR_KPARAM_INFO
	.align		4
.L_19399:
        /*00e8*/ 	.byte	0x04, 0x17
        /*00ea*/ 	.short	(.L_19401 - .L_19400)
.L_19400:
        /*00ec*/ 	.word	0x00000000
        /*00f0*/ 	.short	0x0007
        /*00f2*/ 	.short	0x0034
        /*00f4*/ 	.byte	0x00, 0xf0, 0x11, 0x00


	//----- nvinfo : EIATTR_KPARAM_INFO
	.align		4
.L_19401:
        /*00f8*/ 	.byte	0x04, 0x17
        /*00fa*/ 	.short	(.L_19403 - .L_19402)
.L_19402:
        /*00fc*/ 	.word	0x00000000
        /*0100*/ 	.short	0x0006
        /*0102*/ 	.short	0x0030
        /*0104*/ 	.byte	0x00, 0xf0, 0x11, 0x00


	//----- nvinfo : EIATTR_KPARAM_INFO
	.align		4
.L_19403:
        /*0108*/ 	.byte	0x04, 0x17
        /*010a*/ 	.short	(.L_19405 - .L_19404)
.L_19404:
        /*010c*/ 	.word	0x00000000
        /*0110*/ 	.short	0x0005
        /*0112*/ 	.short	0x0028
        /*0114*/ 	.byte	0x00, 0xf5, 0x21, 0x00


	//----- nvinfo : EIATTR_KPARAM_INFO
	.align		4
.L_19405:
        /*0118*/ 	.byte	0x04, 0x17
        /*011a*/ 	.short	(.L_19407 - .L_19406)
.L_19406:
        /*011c*/ 	.word	0x00000000
        /*0120*/ 	.short	0x0004
        /*0122*/ 	.short	0x0020
        /*0124*/ 	.byte	0x00, 0xf5, 0x21, 0x00


	//----- nvinfo : EIATTR_KPARAM_INFO
	.align		4
.L_19407:
        /*0128*/ 	.byte	0x04, 0x17
        /*012a*/ 	.short	(.L_19409 - .L_19408)
.L_19408:
        /*012c*/ 	.word	0x00000000
        /*0130*/ 	.short	0x0003
        /*0132*/ 	.short	0x0018
        /*0134*/ 	.byte	0x00, 0xf5, 0x21, 0x00


	//----- nvinfo : EIATTR_KPARAM_INFO
	.align		4
.L_19409:
        /*0138*/ 	.byte	0x04, 0x17
        /*013a*/ 	.short	(.L_19411 - .L_19410)
.L_19410:
        /*013c*/ 	.word	0x00000000
        /*0140*/ 	.short	0x0002
        /*0142*/ 	.short	0x0010
        /*0144*/ 	.byte	0x00, 0xf5, 0x21, 0x00


	//----- nvinfo : EIATTR_KPARAM_INFO
	.align		4
.L_19411:
        /*0148*/ 	.byte	0x04, 0x17
        /*014a*/ 	.short	(.L_19413 - .L_19412)
.L_19412:
        /*014c*/ 	.word	0x00000000
        /*0150*/ 	.short	0x0001
        /*0152*/ 	.short	0x0008
        /*0154*/ 	.byte	0x00, 0xf5, 0x21, 0x00


	//----- nvinfo : EIATTR_KPARAM_INFO
	.align		4
.L_19413:
        /*0158*/ 	.byte	0x04, 0x17
        /*015a*/ 	.short	(.L_19415 - .L_19414)
.L_19414:
        /*015c*/ 	.word	0x00000000
        /*0160*/ 	.short	0x0000
        /*0162*/ 	.short	0x0000
        /*0164*/ 	.byte	0x00, 0xf5, 0x21, 0x00


	//----- nvinfo : EIATTR_SPARSE_MMA_MASK
	.align		4
.L_19415:
        /*0168*/ 	.byte	0x03, 0x50
        /*016a*/ 	.short	0x0000


	//----- nvinfo : EIATTR_MAXREG_COUNT
	.align		4
        /*016c*/ 	.byte	0x03, 0x1b
        /*016e*/ 	.short	0x00ff


	//----- nvinfo : EIATTR_NUM_BARRIERS
	.align		4
        /*0170*/ 	.byte	0x02, 0x4c
        /*0172*/ 	.byte	0x01
	.zero		1


	//----- nvinfo : EIATTR_EXTERNS
	.align		4
        /*0174*/ 	.byte	0x04, 0x0f
        /*0176*/ 	.short	(.L_19417 - .L_19416)


	//   ....[0]....
	.align		4
.L_19416:
        /*0178*/ 	.word	index@(__assertfail)


	//----- nvinfo : EIATTR_MERCURY_ISA_VERSION
	.align		4
.L_19417:
        /*017c*/ 	.byte	0x03, 0x5f
        /*017e*/ 	.short	0x0101


	//----- nvinfo : EIATTR_COOP_GROUP_MASK_REGIDS
	.align		4
        /*0180*/ 	.byte	0x04, 0x29
        /*0182*/ 	.short	(.L_19419 - .L_19418)


	//   ....[0]....
.L_19418:
        /*0184*/ 	.word	0xffffffff


	//   ....[1]....
        /*0188*/ 	.word	0xffffffff


	//   ....[2]....
        /*018c*/ 	.word	0xffffffff


	//   ....[3]....
        /*0190*/ 	.word	0xffffffff


	//   ....[4]....
        /*0194*/ 	.word	0xffffffff


	//   ....[5]....
        /*0198*/ 	.word	0xffffffff


	//   ....[6]....
        /*019c*/ 	.word	0xffffffff


	//   ....[7]....
        /*01a0*/ 	.word	0xffffffff


	//   ....[8]....
        /*01a4*/ 	.word	0xffffffff


	//   ....[9]....
        /*01a8*/ 	.word	0xffffffff


	//   ....[10]....
        /*01ac*/ 	.word	0xffffffff


	//   ....[11]....
        /*01b0*/ 	.word	0xffffffff


	//   ....[12]....
        /*01b4*/ 	.word	0xffffffff


	//   ....[13]....
        /*01b8*/ 	.word	0xffffffff


	//   ....[14]....
        /*01bc*/ 	.word	0x0500000f


	//   ....[15]....
        /*01c0*/ 	.word	0x0500000f


	//   ....[16]....
        /*01c4*/ 	.word	0x0500000f


	//----- nvinfo : EIATTR_COOP_GROUP_INSTR_OFFSETS
	.align		4
.L_19419:
        /*01c8*/ 	.byte	0x04, 0x28
        /*01ca*/ 	.short	(.L_19421 - .L_19420)


	//   ....[0]....
.L_19420:
        /*01cc*/ 	.word	0x00000be0


	//   ....[1]....
        /*01d0*/ 	.word	0x00000c00


	//   ....[2]....
        /*01d4*/ 	.word	0x00000c20


	//   ....[3]....
        /*01d8*/ 	.word	0x00000d40


	//   ....[4]....
        /*01dc*/ 	.word	0x00000d60


	//   ....[5]....
        /*01e0*/ 	.word	0x00000d90


	//   ....[6]....
        /*01e4*/ 	.word	0x00001bd0


	//   ....[7]....
        /*01e8*/ 	.word	0x00001c00


	//   ....[8]....
        /*01ec*/ 	.word	0x00001c20


	//   ....[9]....
        /*01f0*/ 	.word	0x00001c40


	//   ....[10]....
        /*01f4*/ 	.word	0x00001c60


	//   ....[11]....
        /*01f8*/ 	.word	0x00001cb0


	//   ....[12]....
        /*01fc*/ 	.word	0x00001cd0


	//   ....[13]....
        /*0200*/ 	.word	0x00001cf0


	//   ....[14]....
        /*0204*/ 	.word	0x00003310


	//   ....[15]....
        /*0208*/ 	.word	0x00003370


	//   ....[16]....
        /*020c*/ 	.word	0x000033d0


	//----- nvinfo : EIATTR_VRC_CTA_INIT_COUNT
	.align		4
.L_19421:
        /*0210*/ 	.byte	0x02, 0x4a
	.zero		1
	.zero		1


	//----- nvinfo : EIATTR_SYSCALL_OFFSETS
	.align		4
        /*0214*/ 	.byte	0x04, 0x46
        /*0216*/ 	.short	(.L_19423 - .L_19422)


	//   ....[0]....
.L_19422:
        /*0218*/ 	.word	0x00002bf0


	//   ....[1]....
        /*021c*/ 	.word	0x000032b0


	//----- nvinfo : EIATTR_EXIT_INSTR_OFFSETS
	.align		4
.L_19423:
        /*0220*/ 	.byte	0x04, 0x1c
        /*0222*/ 	.short	(.L_19425 - .L_19424)


	//   ....[0]....
.L_19424:
        /*0224*/ 	.word	0x000000b0


	//   ....[1]....
        /*0228*/ 	.word	0x00003020


	//   ....[2]....
        /*022c*/ 	.word	0x000031b0


	//   ....[3]....
        /*0230*/ 	.word	0x000032c0


	//----- nvinfo : EIATTR_CRS_STACK_SIZE
	.align		4
.L_19425:
        /*0234*/ 	.byte	0x04, 0x1e
        /*0236*/ 	.short	(.L_19427 - .L_19426)
.L_19426:
        /*0238*/ 	.word	0x00000000


	//----- nvinfo : EIATTR_CBANK_PARAM_SIZE
	.align		4
.L_19427:
        /*023c*/ 	.byte	0x03, 0x19
        /*023e*/ 	.short	0x008c


	//----- nvinfo : EIATTR_PARAM_CBANK
	.align		4
        /*0240*/ 	.byte	0x04, 0x0a
        /*0242*/ 	.short	(.L_19429 - .L_19428)
	.align		4
.L_19428:
        /*0244*/ 	.word	index@(.nv.constant0._ZN4vllm25paged_attention_v2_kernelIthLi192ELi8ELi128ELNS_18Fp8KVCacheDataTypeE1ELb1ELi512EEEvPfS2_PT_PKS3_PKT0_S9_ifPKiSB_iPKfiiiSD_SD_iiiii)
        /*0248*/ 	.short	0x0380
        /*024a*/ 	.short	0x008c


	//----- nvinfo : EIATTR_SW_WAR
	.align		4
.L_19429:
        /*024c*/ 	.byte	0x04, 0x36
        /*024e*/ 	.short	(.L_19431 - .L_19430)
.L_19430:
        /*0250*/ 	.word	0x00000008
.L_19431:


//--------------------- .nv.info._ZN4vllm25paged_attention_v2_kernelIthLi128ELi8ELi128ELNS_18Fp8KVCacheDataTypeE1ELb1ELi512EEEvPfS2_PT_PKS3_PKT0_S9_ifPKiSB_iPKfiiiSD_SD_iiiii --------------------------
	.section	.nv.info._ZN4vllm25paged_attention_v2_kernelIthLi128ELi8ELi128ELNS_18Fp8KVCacheDataTypeE1ELb1ELi512EEEvPfS2_PT_PKS3_PKT0_S9_ifPKiSB_iPKfiiiSD_SD_iiiii,"",@"SHT_CUDA_INFO"
	.sectionflags	@""
	.align	4


	//----- nvinfo : EIATTR_CUDA_API_VERSION
	.align		4
        /*0000*/ 	.byte	0x04, 0x37
        /*0002*/ 	.short	(.L_19433 - .L_19432)
.L_19432:
        /*0004*/ 	.word	0x00000082


	//----- nvinfo : EIATTR_KPARAM_INFO
	.align		4
.L_19433:
        /*0008*/ 	.byte	0x04, 0x17
        /*000a*/ 	.short	(.L_19435 - .L_19434)
.L_19434:
        /*000c*/ 	.word	0x00000000
        /*0010*/ 	.short	0x0015
        /*0012*/ 	.short	0x0088
        /*0014*/ 	.byte	0x00, 0xf0, 0x11, 0x00


	//----- nvinfo : EIATTR_KPARAM_INFO
	.align		4
.L_19435:
        /*0018*/ 	.byte	0x04, 0x17
        /*001a*/ 	.short	(.L_19437 - .L_19436)
.L_19436:
        /*001c*/ 	.word	0x00000000
        /*0020*/ 	.short	0x0014
        /*0022*/ 	.short	0x0084
        /*0024*/ 	.byte	0x00, 0xf0, 0x11, 0x00


	//----- nvinfo : EIATTR_KPARAM_INFO
	.align		4
.L_19437:
        /*0028*/ 	.byte	0x04, 0x17
        /*002a*/ 	.short	(.L_19439 - .L_19438)
.L_19438:
        /*002c*/ 	.word	0x00000000
        /*0030*/ 	.short	0x0013
        /*0032*/ 	.short	0x0080
        /*0034*/ 	.byte	0x00, 0xf0, 0x11, 0x00


	//----- nvinfo : EIATTR_KPARAM_INFO
	.align		4
.L_19439:
        /*0038*/ 	.byte	0x04, 0x17
        /*003a*/ 	.short	(.L_19441 - .L_19440)
.L_19440:
        /*003c*/ 	.word	0x00000000
        /*0040*/ 	.short	0x0012
        /*0042*/ 	.short	0x007c
        /*0044*/ 	.byte	0x00, 0xf0, 0x11, 0x00


	//----- nvinfo : EIATTR_KPARAM_INFO
	.align		4
.L_19441:
        /*0048*/ 	.byte	0x04, 0x17
        /*004a*/ 	.short	(.L_19443 - .L_19442)
.L_19442:
        /*004c*/ 	.word	0x00000000
        /*0050*/ 	.short	0x0011
        /*0052*/ 	.short	0x0078
        /*0054*/ 	.byte	0x00, 0xf0, 0x11, 0x00


	//----- nvinfo : EIATTR_KPARAM_INFO
	.align		4
.L_19443:
        /*0058*/ 	.byte	0x04, 0x17
        /*005a*/ 	.short	(.L_19445 - .L_19444)
.L_19444:
        /*005c*/ 	.word	0x00000000
        /*0060*/ 	.short	0x0010
        /*0062*/ 	.short	0x0070
        /*0064*/ 	.byte	0x00, 0xf5, 0x21, 0x00


	//----- nvinfo : EIATTR_KPARAM_INFO
	.align		4
.L_19445:
        /*0068*/ 	.byte	0x04, 0x17
        /*006a*/ 	.short	(.L_19447 - .L_19446)
.L_19446:
        /*006c*/ 	.word	0x00000000
        /*0070*/ 	.short	0x000f
        /*0072*/ 	.short	0x0068
        /*0074*/ 	.byte	0x00, 0xf5, 0x21, 0x00


	//----- nvinfo : EIATTR_KPARAM_INFO
	.align		4
.L_19447:
        /*0078*/ 	.byte	0x04, 0x17
        /*007a*/ 	.short	(.L_19449 - .L_19448)
.L_19448:
        /*007c*/ 	.word	0x00000000
        /*0080*/ 	.short	0x000e
        /*0082*/ 	.short	0x0060
        /*0084*/ 	.byte	0x00, 0xf0, 0x11, 0x00


	//----- nvinfo : EIATTR_KPARAM_INFO
	.align		4
.L_19449:
        /*0088*/ 	.byte	0x04, 0x17
        /*008a*/ 	.short	(.L_19451 - .L_19450)
.L_19450:
        /*008c*/ 	.word	0x00000000
        /*0090*/ 	.short	0x000d
        /*0092*/ 	.short	0x005c
        /*0094*/ 	.byte	0x00, 0xf0, 0x11, 0x00


	//----- nvinfo : EIATTR_KPARAM_INFO
	.align		4
.L_19451:
        /*0098*/ 	.byte	0x04, 0x17
        /*009a*/ 	.short	(.L_19453 - .L_19452)
.L_19452:
        /*009c*/ 	.word	0x00000000
        /*00a0*/ 	.short	0x000c
        /*00a2*/ 	.short	0x0058
        /*00a4*/ 	.byte	0x00, 0xf0, 0x11, 0x00


	//----- nvinfo : EIATTR_KPARAM_INFO
	.align		4
.L_19453:
        /*00a8*/ 	.byte	0x04, 0x17
        /*00aa*/ 	.short	(.L_19455 - .L_19454)
.L_19454:
        /*00ac*/ 	.word	0x00000000
        /*00b0*/ 	.short	0x000b
        /*00b2*/ 	.short	0x0050
        /*00b4*/ 	.byte	0x00, 0xf5, 0x21, 0x00


	//----- nvinfo : EIATTR_KPARAM_INFO
	.align		4
.L_19455:
        /*00b8*/ 	.byte	0x04, 0x17
        /*00ba*/ 	.short	(.L_19457 - .L_19456)
.L_19456:
        /*00bc*/ 	.word	0x00000000
        /*00c0*/ 	.short	0x000a
        /*00c2*/ 	.short	0x0048
        /*00c4*/ 	.byte	0x00, 0xf0, 0x11, 0x00


	//----- nvinfo : EIATTR_KPARAM_INFO
	.align		4
.L_19457:
        /*00c8*/ 	.byte	0x04, 0x17
        /*00ca*/ 	.short	(.L_19459 - .L_19458)
.L_19458:
        /*00cc*/ 	.word	0x00000000
        /*00d0*/ 	.short	0x0009
        /*00d2*/ 	.short	0x0040
        /*00d4*/ 	.byte	0x00, 0xf5, 0x21, 0x00


	//----- nvinfo : EIATTR_KPARAM_INFO
	.align		4
.L_19459:
        /*00d8*/ 	.byte	0x04, 0x17
        /*00da*/ 	.short	(.L_19461 - .L_19460)
.L_19460:
        /*00dc*/ 	.word	0x00000000
        /*00e0*/ 	.short	0x0008
        /*00e2*/ 	.short	0x0038
        /*00e4*/ 	.byte	0x00, 0xf5, 0x21, 0x00


	//----- nvinfo : EIATTR_KPARAM_INFO
	.align		4
.L_19461:
        /*00e8*/ 	.byte	0x04, 0x17
        /*00ea*/ 	.short	(.L_19463 - .L_19462)
.L_19462:
        /*00ec*/ 	.word	0x00000000
        /*00f0*/ 	.short	0x0007
        /*00f2*/ 	.short	0x0034
        /*00f4*/ 	.byte	0x00, 0xf0, 0x11, 0x00


	//----- nvinfo : EIATTR_KPARAM_INFO
	.align		4
.L_19463:
        /*00f8*/ 	.byte	0x04, 0x17
        /*00fa*/ 	.short	(.L_19465 - .L_19464)
.L_19464:
        /*00fc*/ 	.word	0x00000000
        /*0100*/ 	.short	0x0006
        /*0102*/ 	.short	0x0030
        /*0104*/ 	.byte	0x00, 0xf0, 0x11, 0x00


	//----- nvinfo : EIATTR_KPARAM_INFO
	.align		4
.L_19465:
        /*0108*/ 	.byte	0x04, 0x17
        /*010a*/ 	.short	(.L_19467 - .L_19466)
.L_19466:
        /*010c*/ 	.word	0x00000000
        /*0110*/ 	.short	0x0005
        /*0112*/ 	.short	0x0028
        /*0114*/ 	.byte	0x00, 0xf5, 0x21, 0x00


	//----- nvinfo : EIATTR_KPARAM_INFO
	.align		4
.L_19467:
        /*0118*/ 	.byte	0x04, 0x17
        /*011a*/ 	.short	(.L_19469 - .L_19468)
.L_19468:
        /*011c*/ 	.word	0x00000000
        /*0120*/ 	.short	0x0004
        /*0122*/ 	.short	0x0020
        /*0124*/ 	.byte	0x00, 0xf5, 0x21, 0x00


	//----- nvinfo : EIATTR_KPARAM_INFO
	.align		4
.L_19469:
        /*0128*/ 	.byte	0x04, 0x17
        /*012a*/ 	.short	(.L_19471 - .L_19470)
.L_19470:
        /*012c*/ 	.word	0x00000000
        /*0130*/ 	.short	0x0003
        /*0132*/ 	.short	0x0018
        /*0134*/ 	.byte	0x00, 0xf5, 0x21, 0x00


	//----- nvinfo : EIATTR_KPARAM_INFO
	.align		4
.L_19471:
        /*0138*/ 	.byte	0x04, 0x17
        /*013a*/ 	.short	(.L_19473 - .L_19472)
.L_19472:
        /*013c*/ 	.word	0x00000000
        /*0140*/ 	.short	0x0002
        /*0142*/ 	.short	0x0010
        /*0144*/ 	.byte	0x00, 0xf5, 0x21, 0x00


	//----- nvinfo : EIATTR_KPARAM_INFO
	.align		4
.L_19473:
        /*0148*/ 	.byte	0x04, 0x17
        /*014a*/ 	.short	(.L_19475 - .L_19474)
.L_19474:
        /*014c*/ 	.word	0x00000000
        /*0150*/ 	.short	0x0001
        /*0152*/ 	.short	0x0008
        /*0154*/ 	.byte	0x00, 0xf5, 0x21, 0x00


	//----- nvinfo : EIATTR_KPARAM_INFO
	.align		4
.L_19475:
        /*0158*/ 	.byte	0x04, 0x17
        /*015a*/ 	.short	(.L_19477 - .L_19476)
.L_19476:
        /*015c*/ 	.word	0x00000000
        /*0160*/ 	.short	0x0000
        /*0162*/ 	.short	0x0000
        /*0164*/ 	.byte	0x00, 0xf5, 0x21, 0x00


	//----- nvinfo : EIATTR_SPARSE_MMA_MASK
	.align		4
.L_19477:
        /*0168*/ 	.byte	0x03, 0x50
        /*016a*/ 	.short	0x0000


	//----- nvinfo : EIATTR_MAXREG_COUNT
	.align		4
        /*016c*/ 	.byte	0x03, 0x1b
        /*016e*/ 	.short	0x00ff


	//----- nvinfo : EIATTR_NUM_BARRIERS
	.align		4
        /*0170*/ 	.byte	0x02, 0x4c
        /*0172*/ 	.byte	0x01
	.zero		1


	//----- nvinfo : EIATTR_EXTERNS
	.align		4
        /*0174*/ 	.byte	0x04, 0x0f
        /*0176*/ 	.short	(.L_19479 - .L_19478)


	//   ....[0]....
	.align		4
.L_19478:
        /*0178*/ 	.word	index@(__assertfail)


	//----- nvinfo : EIATTR_MERCURY_ISA_VERSION
	.align		4
.L_19479:
        /*017c*/ 	.byte	0x03, 0x5f
        /*017e*/ 	.short	0x0101


	//----- nvinfo : EIATTR_COOP_GROUP_MASK_REGIDS
	.align		4
        /*0180*/ 	.byte	0x04, 0x29
        /*0182*/ 	.short	(.L_19481 - .L_19480)


	//   ....[0]....
.L_19480:
        /*0184*/ 	.word	0xffffffff


	//   ....[1]....
        /*0188*/ 	.word	0xffffffff


	//   ....[2]....
        /*018c*/ 	.word	0xffffffff


	//   ....[3]....
        /*0190*/ 	.word	0xffffffff


	//   ....[4]....
        /*0194*/ 	.word	0xffffffff


	//   ....[5]....
        /*0198*/ 	.word	0xffffffff


	//   ....[6]....
        /*019c*/ 	.word	0xffffffff


	//   ....[7]....
        /*01a0*/ 	.word	0xffffffff


	//   ....[8]....
        /*01a4*/ 	.word	0xffffffff


	//   ....[9]....
        /*01a8*/ 	.word	0xffffffff


	//   ....[10]....
        /*01ac*/ 	.word	0xffffffff


	//   ....[11]....
        /*01b0*/ 	.word	0xffffffff


	//   ....[12]....
        /*01b4*/ 	.word	0xffffffff


	//   ....[13]....
        /*01b8*/ 	.word	0xffffffff


	//   ....[14]....
        /*01bc*/ 	.word	0x0500000f


	//   ....[15]....
        /*01c0*/ 	.word	0x0500000f


	//   ....[16]....
        /*01c4*/ 	.word	0x0500000f


	//----- nvinfo : EIATTR_COOP_GROUP_INSTR_OFFSETS
	.align		4
.L_19481:
        /*01c8*/ 	.byte	0x04, 0x28
        /*01ca*/ 	.short	(.L_19483 - .L_19482)


	//   ....[0]....
.L_19482:
        /*01cc*/ 	.word	0x00000b60


	//   ....[1]....
        /*01d0*/ 	.word	0x00000b80


	//   ....[2]....
        /*01d4*/ 	.word	0x00000ba0


	//   ....[3]....
        /*01d8*/ 	.word	0x00000cc0


	//   ....[4]....
        /*01dc*/ 	.word	0x00000ce0


	//   ....[5]....
        /*01e0*/ 	.word	0x00000d10


	//   ....[6]....
        /*01e4*/ 	.word	0x00001b50


	//   ....[7]....
        /*01e8*/ 	.word	0x00001b80


	//   ....[8]....
        /*01ec*/ 	.word	0x00001ba0


	//   ....[9]....
        /*01f0*/ 	.word	0x00001bc0


	//   ....[10]....
        /*01f4*/ 	.word	0x00001be0


	//   ....[11]....
        /*01f8*/ 	.word	0x00001c30


	//   ....[12]....
        /*01fc*/ 	.word	0x00001c50


	//   ....[13]....
        /*0200*/ 	.word	0x00001c70


	//   ....[14]....
        /*0204*/ 	.word	0x00003250


	//   ....[15]....
        /*0208*/ 	.word	0x000032b0


	//   ....[16]....
        /*020c*/ 	.word	0x00003310


	//----- nvinfo : EIATTR_VRC_CTA_INIT_COUNT
	.align		4
.L_19483:
        /*0210*/ 	.byte	0x02, 0x4a
	.zero		1
	.zero		1


	//----- nvinfo : EIATTR_SYSCALL_OFFSETS
	.align		4
        /*0214*/ 	.byte	0x04, 0x46
        /*0216*/ 	.short	(.L_19485 - .L_19484)


	//   ....[0]....
.L_19484:
        /*0218*/ 	.word	0x00002b20


	//   ....[1]....
        /*021c*/ 	.word	0x000031f0


	//----- nvinfo : EIATTR_EXIT_INSTR_OFFSETS
	.align		4
.L_19485:
        /*0220*/ 	.byte	0x04, 0x1c
        /*0222*/ 	.short	(.L_19487 - .L_19486)


	//   ....[0]....
.L_19486:
        /*0224*/ 	.word	0x00000090


	//   ....[1]....
        /*0228*/ 	.word	0x00002fd0


	//   ....[2]....
        /*022c*/ 	.word	0x000030f0


	//   ....[3]....
        /*0230*/ 	.word	0x00003200


	//----- nvinfo : EIATTR_CRS_STACK_SIZE
	.align		4
.L_19487:
        /*0234*/ 	.byte	0x04, 0x1e
        /*0236*/ 	.short	(.L_19489 - .L_19488)
.L_19488:
        /*0238*/ 	.word	0x00000000


	//----- nvinfo : EIATTR_CBANK_PARAM_SIZE
	.align		4
.L_19489:
        /*023c*/ 	.byte	0x03, 0x19
        /*023e*/ 	.short	0x008c


	//----- nvinfo : EIATTR_PARAM_CBANK
	.align		4
        /*0240*/ 	.byte	0x04, 0x0a
        /*0242*/ 	.short	(.L_19491 - .L_19490)
	.align		4
.L_19490:
        /*0244*/ 	.word	index@(.nv.constant0._ZN4vllm25paged_attention_v2_kernelIthLi128ELi8ELi128ELNS_18Fp8KVCacheDataTypeE1ELb1ELi512EEEvPfS2_PT_PKS3_PKT0_S9_ifPKiSB_iPKfiiiSD_SD_iiiii)
        /*0248*/ 	.short	0x0380
        /*024a*/ 	.short	0x008c


	//----- nvinfo : EIATTR_SW_WAR
	.align		4
.L_19491:
        /*024c*/ 	.byte	0x04, 0x36
        /*024e*/ 	.short	(.L_19493 - .L_19492)
.L_19492:
        /*0250*/ 	.word	0x00000008
.L_19493:


//--------------------- .nv.info._ZN4vllm25paged_attention_v2_kernelIthLi120ELi8ELi128ELNS_18Fp8KVCacheDataTypeE1ELb1ELi512EEEvPfS2_PT_PKS3_PKT0_S9_ifPKiSB_iPKfiiiSD_SD_iiiii --------------------------
	.section	.nv.info._ZN4vllm25paged_attention_v2_kernelIthLi120ELi8ELi128ELNS_18Fp8KVCacheDataTypeE1ELb1ELi512EEEvPfS2_PT_PKS3_PKT0_S9_ifPKiSB_iPKfiiiSD_SD_iiiii,"",@"SHT_CUDA_INFO"
	.sectionflags	@""
	.align	4


	//----- nvinfo : EIATTR_CUDA_API_VERSION
	.align		4
        /*0000*/ 	.byte	0x04, 0x37
        /*0002*/ 	.short	(.L_19495 - .L_19494)
.L_19494:
        /*0004*/ 	.word	0x00000082


	//----- nvinfo : EIATTR_KPARAM_INFO
	.align		4
.L_19495:
        /*0008*/ 	.byte	0x04, 0x17
        /*000a*/ 	.short	(.L_19497 - .L_19496)
.L_19496:
        /*000c*/ 	.word	0x00000000
        /*0010*/ 	.short	0x0015
        /*0012*/ 	.short	0x0088
        /*0014*/ 	.byte	0x00, 0xf0, 0x11, 0x00


	//----- nvinfo : EIATTR_KPARAM_INFO
	.align		4
.L_19497:
        /*0018*/ 	.byte	0x04, 0x17
        /*001a*/ 	.short	(.L_19499 - .L_19498)
.L_19498:
        /*001c*/ 	.word	0x00000000
        /*0020*/ 	.short	0x0014
        /*0022*/ 	.short	0x0084
        /*0024*/ 	.byte	0x00, 0xf0, 0x11, 0x00


	//----- nvinfo : EIATTR_KPARAM_INFO
	.align		4
.L_19499:
        /*0028*/ 	.byte	0x04, 0x17
        /*002a*/ 	.short	(.L_19501 - .L_19500)
.L_19500:
        /*002c*/ 	.word	0x00000000
        /*0030*/ 	.short	0x0013
        /*0032*/ 	.short	0x0080
        /*0034*/ 	.byte	0x00, 0xf0, 0x11, 0x00


	//----- nvinfo : EIATTR_KPARAM_INFO
	.align		4
.L_19501:
        /*0038*/ 	.byte	0x04, 0x17
        /*003a*/ 	.short	(.L_19503 - .L_19502)
.L_19502:
        /*003c*/ 	.word	0x00000000
        /*0040*/ 	.short	0x0012
        /*0042*/ 	.short	0x007c
        /*0044*/ 	.byte	0x00, 0xf0, 0x11, 0x00


	//----- nvinfo : EIATTR_KPARAM_INFO
	.align		4
.L_19503:
        /*0048*/ 	.byte	0x04, 0x17
        /*004a*/ 	.short	(.L_19505 - .L_19504)
.L_19504:
        /*004c*/ 	.word	0x00000000
        /*0050*/ 	.short	0x0011
        /*0052*/ 	.short	0x0078
        /*0054*/ 	.byte	0x00, 0xf0, 0x11, 0x00


	//----- nvinfo : EIATTR_KPARAM_INFO
	.align		4
.L_19505:
        /*0058*/ 	.byte	0x04, 0x17
        /*005a*/ 	.short	(.L_19507 - .L_19506)
.L_19506:
        /*005c*/ 	.word	0x00000000
        /*0060*/ 	.short	0x0010
        /*0062*/ 	.short	0x0070
        /*0064*/ 	.byte	0x00, 0xf5, 0x21, 0x00


	//----- nvinfo : EIATTR_KPARAM_INFO
	.align		4
.L_19507:
        /*0068*/ 	.byte	0x04, 0x17
        /*006a*/ 	.short	(.L_19509 - .L_19508)
.L_19508:
        /*006c*/ 	.word	0x00000000
        /*0070*/ 	.short	0x000f
        /*0072*/ 	.short	0x0068
        /*0074*/ 	.byte	0x00, 0xf5, 0x21, 0x00


	//----- nvinfo : EIATTR_KPARAM_INFO
	.align		4
.L_19509:
        /*0078*/ 	.byte	0x04, 0x17
        /*007a*/ 	.short	(.L_19511 - .L_19510)
.L_19510:
        /*007c*/ 	.word	0x00000000
        /*0080*/ 	.short	0x000e
        /*0082*/ 	.short	0x0060
        /*0084*/ 	.byte	0x00, 0xf0, 0x11, 0x00


	//----- nvinfo : EIATTR_KPARAM_INFO
	.align		4
.L_19511:
        /*0088*/ 	.byte	0x04, 0x17
        /*008a*/ 	.short	(.L_19513 - .L_19512)
.L_19512:
        /*008c*/ 	.word	0x00000000
        /*0090*/ 	.short	0x000d
        /*0092*/ 	.short	0x005c
        /*0094*/ 	.byte	0x00, 0xf0, 0x11, 0x00


	//----- nvinfo : EIATTR_KPARAM_INFO
	.align		4
.L_19513:
        /*0098*/ 	.byte	0x04, 0x17
        /*009a*/ 	.short	(.L_19515 - .L_19514)
.L_19514:
        /*009c*/ 	.word	0x00000000
        /*00a0*/ 	.short	0x000c
        /*00a2*/ 	.short	0x0058
        /*00a4*/ 	.byte	0x00, 0xf0, 0x11, 0x00


	//----- nvinfo : EIATTR_KPARAM_INFO
	.align		4
.L_19515:
        /*00a8*/ 	.byte	0x04, 0x17
        /*00aa*/ 	.short	(.L_19517 - .L_19516)
.L_19516:
        /*00ac*/ 	.word	0x00000000
        /*00b0*/ 	.short	0x000b
        /*00b2*/ 	.short	0x0050
        /*00b4*/ 	.byte	0x00, 0xf5, 0x21, 0x00


	//----- nvinfo : EIATTR_KPARAM_INFO
	.align		4
.L_19517:
        /*00b8*/ 	.byte	0x04, 0x17
        /*00ba*/ 	.short	(.L_19519 - .L_19518)
.L_19518:
        /*00bc*/ 	.word	0x00000000
        /*00c0*/ 	.short	0x000a
        /*00c2*/ 	.short	0x0048
        /*00c4*/ 	.byte	0x00, 0xf0, 0x11, 0x00


	//----- nvinfo : EIATTR_KPARAM_INFO
	.align		4
.L_19519:
        /*00c8*/ 	.byte	0x04, 0x17
        /*00ca*/ 	.short	(.L_19521 - .L_19520)
.L_19520:
        /*00cc*/ 	.word	0x00000000
        /*00d0*/ 	.short	0x0009
        /*00d2*/ 	.short	0x0040
        /*00d4*/ 	.byte	0x00, 0xf5, 0x21, 0x00


	//----- nvinfo : EIATTR_KPARAM_INFO
	.align		4
.L_19521:
        /*00d8*/ 	.byte	0x04, 0x17
        /*00da*/ 	.short	(.L_19523 - .L_19522)
.L_19522:
        /*00dc*/ 	.word	0x00000000
        /*00e0*/ 	.short	0x0008
        /*00e2*/ 	.short	0x0038
        /*00e4*/ 	.byte	0x00, 0xf5, 0x21, 0x00


	//----- nvinfo : EIATTR_KPARAM_INFO
	.align		4
.L_19523:
        /*00e8*/ 	.byte	0x04, 0x17
        /*00ea*/ 	.short	(.L_19525 - .L_19524)
.L_19524:
        /*00ec*/ 	.word	0x00000000
        /*00f0*/ 	.short	0x0007
        /*00f2*/ 	.short	0x0034
        /*00f4*/ 	.byte	0x00, 0xf0, 0x11, 0x00


	//----- nvinfo : EIATTR_KPARAM_INFO
	.align		4
.L_19525:
        /*00f8*/ 	.byte	0x04, 0x17
        /*00fa*/ 	.short	(.L_19527 - .L_19526)
.L_19526:
        /*00fc*/ 	.word	0x00000000
        /*0100*/ 	.short	0x0006
        /*0102*/ 	.short	0x0030
        /*0104*/ 	.byte	0x00, 0xf0, 0x11, 0x00


	//----- nvinfo : EIATTR_KPARAM_INFO
	.align		4
.L_19527:
        /*0108*/ 	.byte	0x04, 0x17
        /*010a*/ 	.short	(.L_19529 - .L_19528)
.L_19528:
        /*010c*/ 	.word	0x00000000
        /*0110*/ 	.short	0x0005
        /*0112*/ 	.short	0x0028
        /*0114*/ 	.byte	0x00, 0xf5, 0x21, 0x00


	//----- nvinfo : EIATTR_KPARAM_INFO
	.align		4
.L_19529:
        /*0118*/ 	.byte	0x04, 0x17
        /*011a*/ 	.short	(.L_19531 - .L_19530)
.L_19530:
        /*011c*/ 	.word	0x00000000
        /*0120*/ 	.short	0x0004
        /*0122*/ 	.short	0x0020
        /*0124*/ 	.byte	0x00, 0xf5, 0x21, 0x00


	//----- nvinfo : EIATTR_KPARAM_INFO
	.align		4
.L_19531:
        /*0128*/ 	.byte	0x04, 0x17
        /*012a*/ 	.short	(.L_19533 - .L_19532)
.L_19532:
        /*012c*/ 	.word	0x00000000
        /*0130*/ 	.short	0x0003
        /*0132*/ 	.short	0x0018
        /*0134*/ 	.byte	0x00, 0xf5, 0x21, 0x00


	//----- nvinfo : EIATTR_KPARAM_INFO
	.align		4
.L_19533:
        /*0138*/ 	.byte	0x04, 0x17
        /*013a*/ 	.short	(.L_19535 - .L_19534)
.L_19534:
        /*013c*/ 	.word	0x00000000
        /*0140*/ 	.short	0x0002
        /*0142*/ 	.short	0x0010
        /*0144*/ 	.byte	0x00, 0xf5, 0x21, 0x00


	//----- nvinfo : EIATTR_KPARAM_INFO
	.align		4
.L_19535:
        /*0148*/ 	.byte	0x04, 0x17
        /*014a*/ 	.short	(.L_19537 - .L_19536)
.L_19536:
        /*014c*/ 	.word	0x00000000
        /*0150*/ 	.short	0x0001
        /*0152*/ 	.short	0x0008
        /*0154*/ 	.byte	0x00, 0xf5, 0x21, 0x00


	//----- nvinfo : EIATTR_KPARAM_INFO
	.align		4
.L_19537:
        /*0158*/ 	.byte	0x04, 0x17
        /*015a*/ 	.short	(.L_19539 - .L_19538)
.L_19538:
        /*015c*/ 	.word	0x00000000
        /*0160*/ 	.short	0x0000
        /*0162*/ 	.short	0x0000
        /*0164*/ 	.byte	0x00, 0xf5, 0x21, 0x00


	//----- nvinfo : EIATTR_SPARSE_MMA_MASK
	.align		4
.L_19539:
        /*0168*/ 	.byte	0x03, 0x50
        /*016a*/ 	.short	0x0000


	//----- nvinfo : EIATTR_MAXREG_COUNT
	.align		4
        /*016c*/ 	.byte	0x03, 0x1b
        /*016e*/ 	.short	0x00ff


	//----- nvinfo : EIATTR_NUM_BARRIERS
	.align		4
        /*0170*/ 	.byte	0x02, 0x4c
        /*0172*/ 	.byte	0x01
	.zero		1


	//----- nvinfo : EIATTR_EXTERNS
	.align		4
        /*0174*/ 	.byte	0x04, 0x0f
        /*0176*/ 	.short	(.L_19541 - .L_19540)


	//   ....[0]....
	.align		4
.L_19540:
        /*0178*/ 	.word	index@(__assertfail)


	//----- nvinfo : EIATTR_MERCURY_ISA_VERSION
	.align		4
.L_19541:
        /*017c*/ 	.byte	0x03, 0x5f
        /*017e*/ 	.short	0x0101


	//----- nvinfo : EIATTR_COOP_GROUP_MASK_REGIDS
	.align		4
        /*0180*/ 	.byte	0x04, 0x29
        /*0182*/ 	.short	(.L_19543 - .L_19542)


	//   ....[0]....
.L_19542:
        /*0184*/ 	.word	0xffffffff


	//   ....[1]....
        /*0188*/ 	.word	0xffffffff


	//   ....[2]....
        /*018c*/ 	.word	0xffffffff


	//   ....[3]....
        /*0190*/ 	.word	0xffffffff


	//   ....[4]....
        /*0194*/ 	.word	0xffffffff


	//   ....[5]....
        /*0198*/ 	.word	0xffffffff


	//   ....[6]....
        /*019c*/ 	.word	0xffffffff


	//   ....[7]....
        /*01a0*/ 	.word	0xffffffff


	//   ....[8]....
        /*01a4*/ 	.word	0xffffffff


	//   ....[9]....
        /*01a8*/ 	.word	0xffffffff


	//   ....[10]....
        /*01ac*/ 	.word	0xffffffff


	//   ....[11]....
        /*01b0*/ 	.word	0xffffffff


	//   ....[12]....
        /*01b4*/ 	.word	0xffffffff


	//   ....[13]....
        /*01b8*/ 	.word	0xffffffff


	//   ....[14]....
        /*01bc*/ 	.word	0x0500000f


	//   ....[15]....
        /*01c0*/ 	.word	0x0500000f


	//   ....[16]....
        /*01c4*/ 	.word	0x0500000f


	//----- nvinfo : EIATTR_COOP_GROUP_INSTR_OFFSETS
	.align		4
.L_19543:
        /*01c8*/ 	.byte	0x04, 0x28
        /*01ca*/ 	.short	(.L_19545 - .L_19544)


	//   ....[0]....
.L_19544:
        /*01cc*/ 	.word	0x00000b70


	//   ....[1]....
        /*01d0*/ 	.word	0x00000b90


	//   ....[2]....
        /*01d4*/ 	.word	0x00000bb0


	//   ....[3]....
        /*01d8*/ 	.word	0x00000cd0


	//   ....[4]....
        /*01dc*/ 	.word	0x00000cf0


	//   ....[5]....
        /*01e0*/ 	.word	0x00000d20


	//   ....[6]....
        /*01e4*/ 	.word	0x00001b60


	//   ....[7]....
        /*01e8*/ 	.word	0x00001b90


	//   ....[8]....
        /*01ec*/ 	.word	0x00001bb0


	//   ....[9]....
        /*01f0*/ 	.word	0x00001bd0


	//   ....[10]....
        /*01f4*/ 	.word	0x00001bf0


	//   ....[11]....
        /*01f8*/ 	.word	0x00001c40


	//   ....[12]....
        /*01fc*/ 	.word	0x00001c60


	//   ....[13]....
        /*0200*/ 	.word	0x00001c80


	//   ....[14]....
        /*0204*/ 	.word	0x000031e0


	//   ....[15]....
        /*0208*/ 	.word	0x00003240


	//   ....[16]....
        /*020c*/ 	.word	0x000032a0


	//----- nvinfo : EIATTR_VRC_CTA_INIT_COUNT
	.align		4
.L_19545:
        /*0210*/ 	.byte	0x02, 0x4a
	.zero		1
	.zero		1


	//----- nvinfo : EIATTR_SYSCALL_OFFSETS
	.align		4
        /*0214*/ 	.byte	0x04, 0x46
        /*0216*/ 	.short	(.L_19547 - .L_19546)


	//   ....[0]....
.L_19546:
        /*0218*/ 	.word	0x00002b30


	//   ....[1]....
        /*021c*/ 	.word	0x00003180


	//----- nvinfo : EIATTR_EXIT_INSTR_OFFSETS
	.align		4
.L_19547:
        /*0220*/ 	.byte	0x04, 0x1c
        /*0222*/ 	.short	(.L_19549 - .L_19548)


	//   ....[0]....
.L_19548:
        /*0224*/ 	.word	0x00000090


	//   ....[1]....
        /*0228*/ 	.word	0x00002f40


	//   ....[2]....
        /*022c*/ 	.word	0x00003050


	//   ....[3]....
        /*0230*/ 	.word	0x00003080


	//   ....[4]....
        /*0234*/ 	.word	0x00003190


	//----- nvinfo : EIATTR_CRS_STACK_SIZE
	.align		4
.L_19549:
        /*0238*/ 	.byte	0x04, 0x1e
        /*023a*/ 	.short	(.L_19551 - .L_19550)
.L_19550:
        /*023c*/ 	.word	0x00000000


	//----- nvinfo : EIATTR_CBANK_PARAM_SIZE
	.align		4
.L_19551:
        /*0240*/ 	.byte	0x03, 0x19
        /*0242*/ 	.short	0x008c


	//----- nvinfo : EIATTR_PARAM_CBANK
	.align		4
        /*0244*/ 	.byte	0x04, 0x0a
        /*0246*/ 	.short	(.L_19553 - .L_19552)
	.align		4
.L_19552:
        /*0248*/ 	.word	index@(.nv.constant0._ZN4vllm25paged_attention_v2_kernelIthLi120ELi8ELi128ELNS_18Fp8KVCacheDataTypeE1ELb1ELi512EEEvPfS2_PT_PKS3_PKT0_S9_ifPKiSB_iPKfiiiSD_SD_iiiii)
        /*024c*/ 	.short	0x0380
        /*024e*/ 	.short	0x008c


	//----- nvinfo : EIATTR_SW_WAR
	.align		4
.L_19553:
        /*0250*/ 	.byte	0x04, 0x36
        /*0252*/ 	.short	(.L_19555 - .L_19554)
.L_19554:
        /*0254*/ 	.word	0x00000008
.L_19555:


//--------------------- .nv.info._ZN4vllm25paged_attention_v2_kernelIthLi112ELi8ELi128ELNS_18Fp8KVCacheDataTypeE1ELb1ELi512EEEvPfS2_PT_PKS3_PKT0_S9_ifPKiSB_iPKfiiiSD_SD_iiiii --------------------------
	.section	.nv.info._ZN4vllm25paged_attention_v2_kernelIthLi112ELi8ELi128ELNS_18Fp8KVCacheDataTypeE1ELb1ELi512EEEvPfS2_PT_PKS3_PKT0_S9_ifPKiSB_iPKfiiiSD_SD_iiiii,"",@"SHT_CUDA_INFO"
	.sectionflags	@""
	.align	4


	//----- nvinfo : EIATTR_CUDA_API_VERSION
	.align		4
        /*0000*/ 	.byte	0x04, 0x37
        /*0002*/ 	.short	(.L_19557 - .L_19556)
.L_19556:
        /*0004*/ 	.word	0x00000082


	//----- nvinfo : EIATTR_KPARAM_INFO
	.align		4
.L_19557:
        /*0008*/ 	.byte	0x04, 0x17
        /*000a*/ 	.short	(.L_19559 - .L_19558)
.L_19558:
        /*000c*/ 	.word	0x00000000
        /*0010*/ 	.short	0x0015
        /*0012*/ 	.short	0x0088
        /*0014*/ 	.byte	0x00, 0xf0, 0x11, 0x00


	//----- nvinfo : EIATTR_KPARAM_INFO
	.align		4
.L_19559:
        /*0018*/ 	.byte	0x04, 0x17
        /*001a*/ 	.short	(.L_19561 - .L_19560)
.L_19560:
        /*001c*/ 	.word	0x00000000
        /*0020*/ 	.short	0x0014
        /*0022*/ 	.short	0x0084
        /*0024*/ 	.byte	0x00, 0xf0, 0x11, 0x00


	//----- nvinfo : EIATTR_KPARAM_INFO
	.align		4
.L_19561:
        /*0028*/ 	.byte	0x04, 0x17
        /*002a*/ 	.short	(.L_19563 - .L_19562)
.L_19562:
        /*002c*/ 	.word	0x00000000
        /*0030*/ 	.short	0x0013
        /*0032*/ 	.short	0x0080
        /*0034*/ 	.byte	0x00, 0xf0, 0x11, 0x00


	//----- nvinfo : EIATTR_KPARAM_INFO
	.align		4
.L_19563:
        /*0038*/ 	.byte	0x04, 0x17
        /*003a*/ 	.short	(.L_19565 - .L_19564)
.L_19564:
        /*003c*/ 	.word	0x00000000
        /*0040*/ 	.short	0x0012
        /*0042*/ 	.short	0x007c
        /*0044*/ 	.byte	0x00, 0xf0, 0x11, 0x00


	//----- nvinfo : EIATTR_KPARAM_INFO
	.align		4
.L_19565:
        /*0048*/ 	.byte	0x04, 0x17
        /*004a*/ 	.short	(.L_19567 - .L_19566)
.L_19566:
        /*004c*/ 	.word	0x00000000
        /*0050*/ 	.short	0x0011
        /*0052*/ 	.short	0x0078
        /*0054*/ 	.byte	0x00, 0xf0, 0x11, 0x00


	//----- nvinfo : EIATTR_KPARAM_INFO
	.align		4
.L_19567:
        /*0058*/ 	.byte	0x04, 0x17
        /*005a*/ 	.short	(.L_19569 - .L_19568)
.L_19568:
        /*005c*/ 	.word	0x00000000
        /*0060*/ 	.short	0x0010
        /*0062*/ 	.short	0x0070
        /*0064*/ 	.byte	0x00, 0xf5, 0x21, 0x00


	//----- nvinfo : EIATTR_KPARAM_INFO
	.align		4
.L_19569:
        /*0068*/ 	.byte	0x04, 0x17
        /*006a*/ 	.short	(.L_19571 - .L_19570)
.L_19570:
        /*006c*/ 	.word	0x00000000
        /*0070*/ 	.short	0x000f
        /*0072*/ 	.short	0x0068
        /*0074*/ 	.byte	0x00, 0xf5, 0x21, 0x00


	//----- nvinfo : EIATTR_KPARAM_INFO
	.align		4
.L_19571:
        /*0078*/ 	.byte	0x04, 0x17
        /*007a*/ 	.short	(.L_19573 - .L_19572)
.L_19572:
        /*007c*/ 	.word	0x00000000
        /*0080*/ 	.short	0x000e
        /*0082*/ 	.short	0x0060
        /*0084*/ 	.byte	0x00, 0xf0, 0x11, 0x00


	//----- nvinfo : EIATTR_KPARAM_INFO
	.align		4
.L_19573:
        /*0088*/ 	.byte	0x04, 0x17
        /*008a*/ 	.short	(.L_19575 - .L_19574)
.L_19574:
        /*008c*/ 	.word	0x00000000
        /*0090*/ 	.short	0x000d
        /*0092*/ 	.short	0x005c
        /*0094*/ 	.byte	0x00, 0xf0, 0x11, 0x00


	//----- nvinfo : EIATTR_KPARAM_INFO
	.align		4
.L_19575:
        /*0098*/ 	.byte	0x04, 0x17
        /*009a*/ 	.short	(.L_19577 - .L_19576)
.L_19576:
        /*009c*/ 	.word	0x00000000
        /*00a0*/ 	.short	0x000c
        /*00a2*/ 	.short	0x0058
        /*00a4*/ 	.byte	0x00, 0xf0, 0x11, 0x00


	//----- nvinfo : EIATTR_KPARAM_INFO
	.align		4
.L_19577:
        /*00a8*/ 	.byte	0x04, 0x17
        /*00aa*/ 	.short	(.L_19579 - .L_19578)
.L_19578:
        /*00ac*/ 	.word	0x00000000
        /*00b0*/ 	.short	0x000b
        /*00b2*/ 	.short	0x0050
        /*00b4*/ 	.byte	0x00, 0xf5, 0x21, 0x00


	//----- nvinfo : EIATTR_KPARAM_INFO
	.align		4
.L_19579:
        /*00b8*/ 	.byte	0x04, 0x17
        /*00ba*/ 	.short	(.L_19581 - .L_19580)
.L_19580:
        /*00bc*/ 	.word	0x00000000
        /*00c0*/ 	.short	0x000a
        /*00c2*/ 	.short	0x0048
        /*00c4*/ 	.byte	0x00, 0xf0, 0x11, 0x00


	//----- nvinfo : EIATTR_KPARAM_INFO
	.align		4
.L_19581:
        /*00c8*/ 	.byte	0x04, 0x17
        /*00ca*/ 	.short	(.L_19583 - .L_19582)
.L_19582:
        /*00cc*/ 	.word	0x00000000
        /*00d0*/ 	.short	0x0009
        /*00d2*/ 	.short	0x0040
        /*00d4*/ 	.byte	0x00, 0xf5, 0x21, 0x00


	//----- nvinfo : EIATTR_KPARAM_INFO
	.align		4
.L_19583:
        /*00d8*/ 	.byte	0x04, 0x17
        /*00da*/ 	.short	(.L_19585 - .L_19584)
.L_19584:
        /*00dc*/ 	.word	0x00000000
        /*00e0*/ 	.short	0x0008
        /*00e2*/ 	.short	0x0038
        /*00e4*/ 	.byte	0x00, 0xf5, 0x21, 0x00


	//----- nvinfo : EIATTR_KPARAM_INFO
	.align		4
.L_19585:
        /*00e8*/ 	.byte	0x04, 0x17
        /*00ea*/ 	.short	(.L_19587 - .L_19586)
.L_19586:
        /*00ec*/ 	.word	0x00000000
        /*00f0*/ 	.short	0x0007
        /*00f2*/ 	.short	0x0034
        /*00f4*/ 	.byte	0x00, 0xf0, 0x11, 0x00


	//----- nvinfo : EIATTR_KPARAM_INFO
	.align		4
.L_19587:
        /*00f8*/ 	.byte	0x04, 0x17
        /*00fa*/ 	.short	(.L_19589 - .L_19588)
.L_19588:
        /*00fc*/ 	.word	0x00000000
        /*0100*/ 	.short	0x0006
        /*0102*/ 	.short	0x0030
        /*0104*/ 	.byte	0x00, 0xf0, 0x11, 0x00


	//----- nvinfo : EIATTR_KPARAM_INFO
	.align		4
.L_19589:
        /*0108*/ 	.byte	0x04, 0x17
        /*010a*/ 	.short	(.L_19591 - .L_19590)
.L_19590:
        /*010c*/ 	.word	0x00000000
        /*0110*/ 	.short	0x0005
        /*0112*/ 	.short	0x0028
        /*0114*/ 	.byte	0x00, 0xf5, 0x21, 0x00


	//----- nvinfo : EIATTR_KPARAM_INFO
	.align		4
.L_19591:
        /*0118*/ 	.byte	0x04, 0x17
        /*011a*/ 	.short	(.L_19593 - .L_19592)
.L_19592:
        /*011c*/ 	.word	0x00000000
        /*0120*/ 	.short	0x0004
        /*0122*/ 	.short	0x0020
        /*0124*/ 	.byte	0x00, 0xf5, 0x21, 0x00


	//----- nvinfo : EIATTR_KPARAM_INFO
	.align		4
.L_19593:
        /*0128*/ 	.byte	0x04, 0x17
        /*012a*/ 	.short	(.L_19595 - .L_19594)
.L_19594:
        /*012c*/ 	.word	0x00000000
        /*0130*/ 	.short	0x0003
        /*0132*/ 	.short	0x0018
        /*0134*/ 	.byte	0x00, 0xf5, 0x21, 0x00


	//----- nvinfo : EIATTR_KPARAM_INFO
	.align		4
.L_19595:
        /*0138*/ 	.byte	0x04, 0x17
        /*013a*/ 	.short	(.L_19597 - .L_19596)
.L_19596:
        /*013c*/ 	.word	0x00000000
        /*0140*/ 	.short	0x0002
        /*0142*/ 	.short	0x0010
        /*0144*/ 	.byte	0x00, 0xf5, 0x21, 0x00


	//----- nvinfo : EIATTR_KPARAM_INFO
	.align		4
.L_19597:
        /*0148*/ 	.byte	0x04, 0x17
        /*014a*/ 	.short	(.L_19599 - .L_19598)
.L_19598:
        /*014c*/ 	.word	0x00000000
        /*0150*/ 	.short	0x0001
        /*0152*/ 	.short	0x0008
        /*0154*/ 	.byte	0x00, 0xf5, 0x21, 0x00


	//----- nvinfo : EIATTR_KPARAM_INFO
	.align		4
.L_19599:
        /*0158*/ 	.byte	0x04, 0x17
        /*015a*/ 	.short	(.L_19601 - .L_19600)
.L_19600:
        /*015c*/ 	.word	0x00000000
        /*0160*/ 	.short	0x0000
        /*0162*/ 	.short	0x0000
        /*0164*/ 	.byte	0x00, 0xf5, 0x21, 0x00


	//----- nvinfo : EIATTR_SPARSE_MMA_MASK
	.align		4
.L_19601:
        /*0168*/ 	.byte	0x03, 0x50
        /*016a*/ 	.short	0x0000


	//----- nvinfo : EIATTR_MAXREG_COUNT
	.align		4
        /*016c*/ 	.byte	0x03, 0x1b
        /*016e*/ 	.short	0x00ff


	//----- nvinfo : EIATTR_NUM_BARRIERS
	.align		4
        /*0170*/ 	.byte	0x02, 0x4c
        /*0172*/ 	.byte	0x01
	.zero		1


	//----- nvinfo : EIATTR_EXTERNS
	.align		4
        /*0174*/ 	.byte	0x04, 0x0f
        /*0176*/ 	.short	(.L_19603 - .L_19602)


	//   ....[0]....
	.align		4
.L_19602:
        /*0178*/ 	.word	index@(__assertfail)


	//----- nvinfo : EIATTR_MERCURY_ISA_VERSION
	.align		4
.L_19603:
        /*017c*/ 	.byte	0x03, 0x5f
        /*017e*/ 	.short	0x0101


	//----- nvinfo : EIATTR_COOP_GROUP_MASK_REGIDS
	.align		4
        /*0180*/ 	.byte	0x04, 0x29
        /*0182*/ 	.short	(.L_19605 - .L_19604)


	//   ....[0]....
.L_19604:
        /*0184*/ 	.word	0xffffffff


	//   ....[1]....
        /*0188*/ 	.word	0xffffffff


	//   ....[2]....
        /*018c*/ 	.word	0xffffffff


	//   ....[3]....
        /*0190*/ 	.word	0xffffffff


	//   ....[4]....
        /*0194*/ 	.word	0xffffffff


	//   ....[5]....
        /*0198*/ 	.word	0xffffffff


	//   ....[6]....
        /*019c*/ 	.word	0xffffffff


	//   ....[7]....
        /*01a0*/ 	.word	0xffffffff


	//   ....[8]....
        /*01a4*/ 	.word	0xffffffff


	//   ....[9]....
        /*01a8*/ 	.word	0xffffffff


	//   ....[10]....
        /*01ac*/ 	.word	0xffffffff


	//   ....[11]....
        /*01b0*/ 	.word	0xffffffff


	//   ....[12]....
        /*01b4*/ 	.word	0xffffffff


	//   ....[13]....
        /*01b8*/ 	.word	0xffffffff


	//   ....[14]....
        /*01bc*/ 	.word	0x0500000f


	//   ....[15]....
        /*01c0*/ 	.word	0x0500000f


	//   ....[16]....
        /*01c4*/ 	.word	0x0500000f


	//----- nvinfo : EIATTR_COOP_GROUP_INSTR_OFFSETS
	.align		4
.L_19605:
        /*01c8*/ 	.byte	0x04, 0x28
        /*01ca*/ 	.short	(.L_19607 - .L_19606)


	//   ....[0]....
.L_19606:
        /*01cc*/ 	.word	0x00000b70


	//   ....[1]....
        /*01d0*/ 	.word	0x00000b90


	//   ....[2]....
        /*01d4*/ 	.word	0x00000bb0


	//   ....[3]....
        /*01d8*/ 	.word	0x00000cd0


	//   ....[4]....
        /*01dc*/ 	.word	0x00000cf0


	//   ....[5]....
        /*01e0*/ 	.word	0x00000d20


	//   ....[6]....
        /*01e4*/ 	.word	0x00001b60


	//   ....[7]....
        /*01e8*/ 	.word	0x00001b90


	//   ....[8]....
        /*01ec*/ 	.word	0x00001bb0


	//   ....[9]....
        /*01f0*/ 	.word	0x00001bd0


	//   ....[10]....
        /*01f4*/ 	.word	0x00001bf0


	//   ....[11]....
        /*01f8*/ 	.word	0x00001c40


	//   ....[12]....
        /*01fc*/ 	.word	0x00001c60


	//   ....[13]....
        /*0200*/ 	.word	0x00001c80


	//   ....[14]....
        /*0204*/ 	.word	0x000031e0


	//   ....[15]....
        /*0208*/ 	.word	0x00003240


	//   ....[16]....
        /*020c*/ 	.word	0x000032a0


	//----- nvinfo : EIATTR_VRC_CTA_INIT_COUNT
	.align		4
.L_19607:
        /*0210*/ 	.byte	0x02, 0x4a
	.zero		1
	.zero		1


	//----- nvinfo : EIATTR_SYSCALL_OFFSETS
	.align		4
        /*0214*/ 	.byte	0x04, 0x46
        /*0216*/ 	.short	(.L_19609 - .L_19608)


	//   ....[0]....
.L_19608:
        /*0218*/ 	.word	0x00002b30


	//   ....[1]....
        /*021c*/ 	.word	0x00003180


	//----- nvinfo : EIATTR_EXIT_INSTR_OFFSETS
	.align		4
.L_19609:
        /*0220*/ 	.byte	0x04, 0x1c
        /*0222*/ 	.short	(.L_19611 - .L_19610)


	//   ....[0]....
.L_19610:
        /*0224*/ 	.word	0x00000090


	//   ....[1]....
        /*0228*/ 	.word	0x00002f40


	//   ....[2]....
        /*022c*/ 	.word	0x00003050


	//   ....[3]....
        /*0230*/ 	.word	0x00003080


	//   ....[4]....
        /*0234*/ 	.word	0x00003190


	//----- nvinfo : EIATTR_CRS_STACK_SIZE
	.align		4
.L_19611:
        /*0238*/ 	.byte	0x04, 0x1e
        /*023a*/ 	.short	(.L_19613 - .L_19612)
.L_19612:
        /*023c*/ 	.word	0x00000000


	//----- nvinfo : EIATTR_CBANK_PARAM_SIZE
	.align		4
.L_19613:
        /*0240*/ 	.byte	0x03, 0x19
        /*0242*/ 	.short	0x008c


	//----- nvinfo : EIATTR_PARAM_CBANK
	.align		4
        /*0244*/ 	.byte	0x04, 0x0a
        /*0246*/ 	.short	(.L_19615 - .L_19614)
	.align		4
.L_19614:
        /*0248*/ 	.word	index@(.nv.constant0._ZN4vllm25paged_attention_v2_kernelIthLi112ELi8ELi128ELNS_18Fp8KVCacheDataTypeE1ELb1ELi512EEEvPfS2_PT_PKS3_PKT0_S9_ifPKiSB_iPKfiiiSD_SD_iiiii)
        /*024c*/ 	.short	0x0380
        /*024e*/ 	.short	0x008c


	//----- nvinfo : EIATTR_SW_WAR
	.align		4
.L_19615:
        /*0250*/ 	.byte	0x04, 0x36
        /*0252*/ 	.short	(.L_19617 - .L_19616)
.L_19616:
        /*0254*/ 	.word	0x00000008
.L_19617:


//--------------------- .nv.info._ZN4vllm25paged_attention_v2_kernelIthLi96ELi8ELi128ELNS_18Fp8KVCacheDataTypeE1ELb1ELi512EEEvPfS2_PT_PKS3_PKT0_S9_ifPKiSB_iPKfiiiSD_SD_iiiii --------------------------
	.section	.nv.info._ZN4vllm25paged_attention_v2_kernelIthLi96ELi8ELi128ELNS_18Fp8KVCacheDataTypeE1ELb1ELi512EEEvPfS2_PT_PKS3_PKT0_S9_ifPKiSB_iPKfiiiSD_SD_iiiii,"",@"SHT_CUDA_INFO"
	.sectionflags	@""
	.align	4


	//----- nvinfo : EIATTR_CUDA_API_VERSION
	.align		4
        /*0000*/ 	.byte	0x04, 0x37
        /*0002*/ 	.short	(.L_19619 - .L_19618)
.L_19618:
        /*0004*/ 	.word	0x00000082


	//----- nvinfo : EIATTR_KPARAM_INFO
	.align		4
.L_19619:
        /*0008*/ 	.byte	0x04, 0x17
        /*000a*/ 	.short	(.L_19621 - .L_19620)
.L_19620:
        /*000c*/ 	.word	0x00000000
        /*0010*/ 	.short	0x0015
        /*0012*/ 	.short	0x0088
        /*0014*/ 	.byte	0x00, 0xf0, 0x11, 0x00


	//----- nvinfo : EIATTR_KPARAM_INFO
	.align		4
.L_19621:
        /*0018*/ 	.byte	0x04, 0x17
        /*001a*/ 	.short	(.L_19623 - .L_19622)
.L_19622:
        /*001c*/ 	.word	0x00000000
        /*0020*/ 	.short	0x0014
        /*0022*/ 	.short	0x0084
        /*0024*/ 	.byte	0x00, 0xf0, 0x11, 0x00


	//----- nvinfo : EIATTR_KPARAM_INFO
	.align		4
.L_19623:
        /*0028*/ 	.byte	0x04, 0x17
        /*002a*/ 	.short	(.L_19625 - .L_19624)
.L_19624:
        /*002c*/ 	.word	0x00000000
        /*0030*/ 	.short	0x0013
        /*0032*/ 	.short	0x0080
        /*0034*/ 	.byte	0x00, 0xf0, 0x11, 0x00


	//----- nvinfo : EIATTR_KPARAM_INFO
	.align		4
.L_19625:
        /*0038*/ 	.byte	0x04, 0x17
        /*003a*/ 	.short	(.L_19627 - .L_19626)
.L_19626:
        /*003c*/ 	.word	0x00000000
        /*0040*/ 	.short	0x0012
        /*0042*/ 	.short	0x007c
        /*0044*/ 	.byte	0x00, 0xf0, 0x11, 0x00


	//----- nvinfo : EIATTR_KPARAM_INFO
	.align		4
.L_19627:
        /*0048*/ 	.byte	0x04, 0x17
        /*004a*/ 	.short	(.L_19629 - .L_19628)
.L_19628:
        /*004c*/ 	.word	0x00000000
        /*0050*/ 	.short	0x0011
        /*0052*/ 	.short	0x0078
        /*0054*/ 	.byte	0x00, 0xf0, 0x11, 0x00


	//----- nvinfo : EIATTR_KPARAM_INFO
	.align		4
.L_19629:
        /*0058*/ 	.byte	0x04, 0x17
        /*005a*/ 	.short	(.L_19631 - .L_19630)
.L_19630:
        /*005c*/ 	.word	0x00000000
        /*0060*/ 	.short	0x0010
        /*0062*/ 	.short	0x0070
        /*0064*/ 	.byte	0x00, 0xf5, 0x21, 0x00


	//----- nvinfo : EIATTR_KPARAM_INFO
	.align		4
.L_19631:
        /*0068*/ 	.byte	0x04, 0x17
        /*006a*/ 	.short	(.L_19633 - .L_19632)
.L_19632:
        /*006c*/ 	.word	0x00000000
        /*0070*/ 	.short	0x000f
        /*0072*/ 	.short	0x0068
        /*0074*/ 	.byte	0x00, 0xf5, 0x21, 0x00


	//----- nvinfo : EIATTR_KPARAM_INFO
	.align		4
.L_19633:
        /*0078*/ 	.byte	0x04, 0x17
        /*007a*/ 	.short	(.L_19635 - .L_19634)
.L_19634:
        /*007c*/ 	.word	0x00000000
        /*0080*/ 	.short	0x000e
        /*0082*/ 	.short	0x0060
        /*0084*/ 	.byte	0x00, 0xf0, 0x11, 0x00


	//----- nvinfo : EIATTR_KPARAM_INFO
	.align		4
.L_19635:
        /*0088*/ 	.byte	0x04, 0x17
        /*008a*/ 	.short	(.L_19637 - .L_19636)
.L_19636:
        /*008c*/ 	.word	0x00000000
        /*0090*/ 	.short	0x000d
        /*0092*/ 	.short	0x005c
        /*0094*/ 	.byte	0x00, 0xf0, 0x11, 0x00


	//----- nvinfo : EIATTR_KPARAM_INFO
	.align		4
.L_19637:
        /*0098*/ 	.byte	0x04, 0x17
        /*009a*/ 	.short	(.L_19639 - .L_19638)
.L_19638:
        /*009c*/ 	.word	0x00000000
        /*00a0*/ 	.short	0x000c
        /*00a2*/ 	.short	0x0058
        /*00a4*/ 	.byte	0x00, 0xf0, 0x11, 0x00


	//----- nvinfo : EIATTR_KPARAM_INFO
	.align		4
.L_19639:
        /*00a8*/ 	.byte	0x04, 0x17
        /*00aa*/ 	.short	(.L_19641 - .L_19640)
.L_19640:
        /*00ac*/ 	.word	0x00000000
        /*00b0*/ 	.short	0x000b
        /*00b2*/ 	.short	0x0050
        /*00b4*/ 	.byte	0x00, 0xf5, 0x21, 0x00


	//----- nvinfo : EIATTR_KPARAM_INFO
	.align		4
.L_19641:
        /*00b8*/ 	.byte	0x04, 0x17
        /*00ba*/ 	.short	(.L_19643 - .L_19642)
.L_19642:
        /*00bc*/ 	.word	0x00000000
        /*00c0*/ 	.short	0x000a
        /*00c2*/ 	.short	0x0048
        /*00c4*/ 	.byte	0x00, 0xf0, 0x11, 0x00


	//----- nvinfo : EIATTR_KPARAM_INFO
	.align		4
.L_19643:
        /*00c8*/ 	.byte	0x04, 0x17
        /*00ca*/ 	.short	(.L_19645 - .L_19644)
.L_19644:
        /*00cc*/ 	.word	0x00000000
        /*00d0*/ 	.short	0x0009
        /*00d2*/ 	.short	0x0040
        /*00d4*/ 	.byte	0x00, 0xf5, 0x21, 0x00


	//----- nvinfo : EIATTR_KPARAM_INFO
	.align		4
.L_19645:
        /*00d8*/ 	.byte	0x04, 0x17
        /*00da*/ 	.short	(.L_19647 - .L_19646)
.L_19646:
        /*00dc*/ 	.word	0x00000000
        /*00e0*/ 	.short	0x0008
        /*00e2*/ 	.short	0x0038
        /*00e4*/ 	.byte	0x00, 0xf5, 0x21, 0x00


	//----- nvinfo : EIATTR_KPARAM_INFO
	.align		4
.L_19647:
        /*00e8*/ 	.byte	0x04, 0x17
        /*00ea*/ 	.short	(.L_19649 - .L_19648)
.L_19648:
        /*00ec*/ 	.word	0x00000000
        /*00f0*/ 	.short	0x0007
        /*00f2*/ 	.short	0x0034
        /*00f4*/ 	.byte	0x00, 0xf0, 0x11, 0x00


	//----- nvinfo : EIATTR_KPARAM_INFO
	.align		4
.L_19649:
        /*00f8*/ 	.byte	0x04, 0x17
        /*00fa*/ 	.short	(.L_19651 - .L_19650)
.L_19650:
        /*00fc*/ 	.word	0x00000000
        /*0100*/ 	.short	0x0006
        /*0102*/ 	.short	0x0030
        /*0104*/ 	.byte	0x00, 0xf0, 0x11, 0x00


	//----- nvinfo : EIATTR_KPARAM_INFO
	.align		4
.L_19651:
        /*0108*/ 	.byte	0x04, 0x17
        /*010a*/ 	.short	(.L_19653 - .L_19652)
.L_19652:
        /*010c*/ 	.word	0x00000000
        /*0110*/ 	.short	0x0005
        /*0112*/ 	.short	0x0028
        /*0114*/ 	.byte	0x00, 0xf5, 0x21, 0x00


	//----- nvinfo : EIATTR_KPARAM_INFO
	.align		4
.L_19653:
        /*0118*/ 	.byte	0x04, 0x17
        /*011a*/ 	.short	(.L_19655 - .L_19654)
.L_19654:
        /*011c*/ 	.word	0x00000000
        /*0120*/ 	.short	0x0004
        /*0122*/ 	.short	0x0020
        /*0124*/ 	.byte	0x00, 0xf5, 0x21, 0x00


	//----- nvinfo : EIATTR_KPARAM_INFO
	.align		4
.L_19655:
        /*0128*/ 	.byte	0x04, 0x17
        /*012a*/ 	.short	(.L_19657 - .L_19656)
.L_19656:
        /*012c*/ 	.word	0x00000000
        /*0130*/ 	.short	0x0003
        /*0132*/ 	.short	0x0018
        /*0134*/ 	.byte	0x00, 0xf5, 0x21, 0x00


	//----- nvinfo : EIATTR_KPARAM_INFO
	.align		4
.L_19657:
        /*0138*/ 	.byte	0x04, 0x17
        /*013a*/ 	.short	(.L_19659 - .L_19658)
.L_19658:
        /*013c*/ 	.word	0x00000000
        /*0140*/ 	.short	0x0002
        /*0142*/ 	.short	0x0010
        /*0144*/ 	.byte	0x00, 0xf5, 0x21, 0x00


	//----- nvinfo : EIATTR_KPARAM_INFO
	.align		4
.L_19659:
        /*0148*/ 	.byte	0x04, 0x17
        /*014a*/ 	.short	(.L_19661 - .L_19660)
.L_19660:
        /*014c*/ 	.word	0x00000000
        /*0150*/ 	.short	0x0001
        /*0152*/ 	.short	0x0008
        /*0154*/ 	.byte	0x00, 0xf5, 0x21, 0x00


	//----- nvinfo : EIATTR_KPARAM_INFO
	.align		4
.L_19661:
        /*0158*/ 	.byte	0x04, 0x17
        /*015a*/ 	.short	(.L_19663 - .L_19662)
.L_19662:
        /*015c*/ 	.word	0x00000000
        /*0160*/ 	.short	0x0000
        /*0162*/ 	.short	0x0000
        /*0164*/ 	.byte	0x00, 0xf5, 0x21, 0x00


	//----- nvinfo : EIATTR_SPARSE_MMA_MASK
	.align		4
.L_19663:
        /*0168*/ 	.byte	0x03, 0x50
        /*016a*/ 	.short	0x0000


	//----- nvinfo : EIATTR_MAXREG_COUNT
	.align		4
        /*016c*/ 	.byte	0x03, 0x1b
        /*016e*/ 	.short	0x00ff


	//----- nvinfo : EIATTR_NUM_BARRIERS
	.align		4
        /*0170*/ 	.byte	0x02, 0x4c
        /*0172*/ 	.byte	0x01
	.zero		1


	//----- nvinfo : EIATTR_EXTERNS
	.align		4
        /*0174*/ 	.byte	0x04, 0x0f
        /*0176*/ 	.short	(.L_19665 - .L_19664)


	//   ....[0]....
	.align		4
.L_19664:
        /*0178*/ 	.word	index@(__assertfail)


	//----- nvinfo : EIATTR_MERCURY_ISA_VERSION
	.align		4
.L_19665:
        /*017c*/ 	.byte	0x03, 0x5f
        /*017e*/ 	.short	0x0101


	//----- nvinfo : EIATTR_COOP_GROUP_MASK_REGIDS
	.align		4
        /*0180*/ 	.byte	0x04, 0x29
        /*0182*/ 	.short	(.L_19667 - .L_19666)


	//   ....[0]....
.L_19666:
        /*0184*/ 	.word	0xffffffff


	//   ....[1]....
        /*0188*/ 	.word	0xffffffff


	//   ....[2]....
        /*018c*/ 	.word	0xffffffff


	//   ....[3]....
        /*0190*/ 	.word	0xffffffff


	//   ....[4]....
        /*0194*/ 	.word	0xffffffff


	//   ....[5]....
        /*0198*/ 	.word	0xffffffff


	//   ....[6]....
        /*019c*/ 	.word	0xffffffff


	//   ....[7]....
        /*01a0*/ 	.word	0xffffffff


	//   ....[8]....
        /*01a4*/ 	.word	0xffffffff


	//   ....[9]....
        /*01a8*/ 	.word	0xffffffff


	//   ....[10]....
        /*01ac*/ 	.word	0xffffffff


	//   ....[11]....
        /*01b0*/ 	.word	0xffffffff


	//   ....[12]....
        /*01b4*/ 	.word	0xffffffff


	//   ....[13]....
        /*01b8*/ 	.word	0xffffffff


	//   ....[14]....
        /*01bc*/ 	.word	0x0500000f


	//   ....[15]....
        /*01c0*/ 	.word	0x0500000f


	//   ....[16]....
        /*01c4*/ 	.word	0x0500000f


	//----- nvinfo : EIATTR_COOP_GROUP_INSTR_OFFSETS
	.align		4
.L_19667:
        /*01c8*/ 	.byte	0x04, 0x28
        /*01ca*/ 	.short	(.L_19669 - .L_19668)


	//   ....[0]....
.L_19668:
        /*01cc*/ 	.word	0x00000be0


	//   ....[1]....
        /*01d0*/ 	.word	0x00000c00


	//   ....[2]....
        /*01d4*/ 	.word	0x00000c20


	//   ....[3]....
        /*01d8*/ 	.word	0x00000d40


	//   ....[4]....
        /*01dc*/ 	.word	0x00000d60


	//   ....[5]....
        /*01e0*/ 	.word	0x00000d90


	//   ....[6]....
        /*01e4*/ 	.word	0x00001bd0


	//   ....[7]....
        /*01e8*/ 	.word	0x00001c00


	//   ....[8]....
        /*01ec*/ 	.word	0x00001c20


	//   ....[9]....
        /*01f0*/ 	.word	0x00001c40


	//   ....[10]....
        /*01f4*/ 	.word	0x00001c60


	//   ....[11]....
        /*01f8*/ 	.word	0x00001cb0


	//   ....[12]....
        /*01fc*/ 	.word	0x00001cd0


	//   ....[13]....
        /*0200*/ 	.word	0x00001cf0


	//   ....[14]....
        /*0204*/ 	.word	0x00003110


	//   ....[15]....
        /*0208*/ 	.word	0x00003170


	//   ....[16]....
        /*020c*/ 	.word	0x000031d0


	//----- nvinfo : EIATTR_VRC_CTA_INIT_COUNT
	.align		4
.L_19669:
        /*0210*/ 	.byte	0x02, 0x4a
	.zero		1
	.zero		1


	//----- nvinfo : EIATTR_SYSCALL_OFFSETS
	.align		4
        /*0214*/ 	.byte	0x04, 0x46
        /*0216*/ 	.short	(.L_19671 - .L_19670)


	//   ....[0]....
.L_19670:
        /*0218*/ 	.word	0x00002bf0


	//   ....[1]....
        /*021c*/ 	.word	0x000030b0


	//----- nvinfo : EIATTR_EXIT_INSTR_OFFSETS
	.align		4
.L_19671:
        /*0220*/ 	.byte	0x04, 0x1c
        /*0222*/ 	.short	(.L_19673 - .L_19672)


	//   ....[0]....
.L_19672:
        /*0224*/ 	.word	0x000000b0


	//   ....[1]....
        /*0228*/ 	.word	0x00002e50


	//   ....[2]....
        /*022c*/ 	.word	0x00002fb0


	//   ....[3]....
        /*0230*/ 	.word	0x000030c0


	//----- nvinfo : EIATTR_CRS_STACK_SIZE
	.align		4
.L_19673:
        /*0234*/ 	.byte	0x04, 0x1e
        /*0236*/ 	.short	(.L_19675 - .L_19674)
.L_19674:
        /*0238*/ 	.word	0x00000000


	//----- nvinfo : EIATTR_CBANK_PARAM_SIZE
	.align		4
.L_19675:
        /*023c*/ 	.byte	0x03, 0x19
        /*023e*/ 	.short	0x008c


	//----- nvinfo : EIATTR_PARAM_CBANK
	.align		4
        /*0240*/ 	.byte	0x04, 0x0a
        /*0242*/ 	.short	(.L_19677 - .L_19676)
	.align		4
.L_19676:
        /*0244*/ 	.word	index@(.nv.constant0._ZN4vllm25paged_attention_v2_kernelIthLi96ELi8ELi128ELNS_18Fp8KVCacheDataTypeE1ELb1ELi512EEEvPfS2_PT_PKS3_PKT0_S9_ifPKiSB_iPKfiiiSD_SD_iiiii)
        /*0248*/ 	.short	0x0380
        /*024a*/ 	.short	0x008c


	//----- nvinfo : EIATTR_SW_WAR
	.align		4
.L_19677:
        /*024c*/ 	.byte	0x04, 0x36
        /*024e*/ 	.short	(.L_19679 - .L_19678)
.L_19678:
        /*0250*/ 	.word	0x00000008
.L_19679:


//--------------------- .nv.info._ZN4vllm25paged_attention_v2_kernelIthLi80ELi8ELi128ELNS_18Fp8KVCacheDataTypeE1ELb1ELi512EEEvPfS2_PT_PKS3_PKT0_S9_ifPKiSB_iPKfiiiSD_SD_iiiii --------------------------
	.section	.nv.info._ZN4vllm25paged_attention_v2_kernelIthLi80ELi8ELi128ELNS_18Fp8KVCacheDataTypeE1ELb1ELi512EEEvPfS2_PT_PKS3_PKT0_S9_ifPKiSB_iPKfiiiSD_SD_iiiii,"",@"SHT_CUDA_INFO"
	.sectionflags	@""
	.align	4


	//----- nvinfo : EIATTR_CUDA_API_VERSION
	.align		4
        /*0000*/ 	.byte	0x04, 0x37
        /*0002*/ 	.short	(.L_19681 - .L_19680)
.L_19680:
        /*0004*/ 	.word	0x00000082


	//----- nvinfo : EIATTR_KPARAM_INFO
	.align		4
.L_19681:
        /*0008*/ 	.byte	0x04, 0x17
        /*000a*/ 	.short	(.L_19683 - .L_19682)
.L_19682:
        /*000c*/ 	.word	0x00000000
        /*0010*/ 	.short	0x0015
        /*0012*/ 	.short	0x0088
        /*0014*/ 	.byte	0x00, 0xf0, 0x11, 0x00


	//----- nvinfo : EIATTR_KPARAM_INFO
	.align		4
.L_19683:
        /*0018*/ 	.byte	0x04, 0x17
        /*001a*/ 	.short	(.L_19685 - .L_19684)
.L_19684:
        /*001c*/ 	.word	0x00000000
        /*0020*/ 	.short	0x0014
        /*0022*/ 	.short	0x0084
        /*0024*/ 	.byte	0x00, 0xf0, 0x11, 0x00


	//----- nvinfo : EIATTR_KPARAM_INFO
	.align		4
.L_19685:
        /*0028*/ 	.byte	0x04, 0x17
        /*002a*/ 	.short	(.L_19687 - .L_19686)
.L_19686:
        /*002c*/ 	.word	0x00000000
        /*0030*/ 	.short	0x0013
        /*0032*/ 	.short	0x0080
        /*0034*/ 	.byte	0x00, 0xf0, 0x11, 0x00


	//----- nvinfo : EIATTR_KPARAM_INFO
	.align		4
.L_19687:
        /*0038*/ 	.byte	0x04, 0x17
        /*003a*/ 	.short	(.L_19689 - .L_19688)
.L_19688:
        /*003c*/ 	.word	0x00000000
        /*0040*/ 	.short	0x0012
        /*0042*/ 	.short	0x007c
        /*0044*/ 	.byte	0x00, 0xf0, 0x11, 0x00


	//----- nvinfo : EIATTR_KPARAM_INFO
	.align		4
.L_19689:
        /*0048*/ 	.byte	0x04, 0x17
        /*004a*/ 	.short	(.L_19691 - .L_19690)
.L_19690:
        /*004c*/ 	.word	0x00000000
        /*0050*/ 	.short	0x0011
        /*0052*/ 	.short	0x0078
        /*0054*/ 	.byte	0x00, 0xf0, 0x11, 0x00


	//----- nvinfo : EIATTR_KPARAM_INFO
	.align		4
.L_19691:
        /*0058*/ 	.byte	0x04, 0x17
        /*005a*/ 	.short	(.L_19693 - .L_19692)
.L_19692:
        /*005c*/ 	.word	0x00000000
        /*0060*/ 	.short	0x0010
        /*0062*/ 	.short	0x0070
        /*0064*/ 	.byte	0x00, 0xf5, 0x21, 0x00


	//----- nvinfo : EIATTR_KPARAM_INFO
	.align		4
.L_19693:
        /*0068*/ 	.byte	0x04, 0x17
        /*006a*/ 	.short	(.L_19695 - .L_19694)
.L_19694:
        /*006c*/ 	.word	0x00000000
        /*0070*/ 	.short	0x000f
        /*0072*/ 	.short	0x0068
        /*0074*/ 	.byte	0x00, 0xf5, 0x21, 0x00


	//----- nvinfo : EIATTR_KPARAM_INFO
	.align		4
.L_19695:
        /*0078*/ 	.byte	0x04, 0x17
        /*007a*/ 	.short	(.L_19697 - .L_19696)
.L_19696:
        /*007c*/ 	.word	0x00000000
        /*0080*/ 	.short	0x000e
        /*0082*/ 	.short	0x0060
        /*0084*/ 	.byte	0x00, 0xf0, 0x11, 0x00


	//----- nvinfo : EIATTR_KPARAM_INFO
	.align		4
.L_19697:
        /*0088*/ 	.byte	0x04, 0x17
        /*008a*/ 	.short	(.L_19699 - .L_19698)
.L_19698:
        /*008c*/ 	.word	0x00000000
        /*0090*/ 	.short	0x000d
        /*0092*/ 	.short	0x005c
        /*0094*/ 	.byte	0x00, 0xf0, 0x11, 0x00


	//----- nvinfo : EIATTR_KPARAM_INFO
	.align		4
.L_19699:
        /*0098*/ 	.byte	0x04, 0x17
        /*009a*/ 	.short	(.L_19701 - .L_19700)
.L_19700:
        /*009c*/ 	.word	0x00000000
        /*00a0*/ 	.short	0x000c
        /*00a2*/ 	.short	0x0058
        /*00a4*/ 	.byte	0x00, 0xf0, 0x11, 0x00


	//----- nvinfo : EIATTR_KPARAM_INFO
	.align		4
.L_19701:
        /*00a8*/ 	.byte	0x04, 0x17
        /*00aa*/ 	.short	(.L_19703 - .L_19702)
.L_19702:
        /*00ac*/ 	.word	0x00000000
        /*00b0*/ 	.short	0x000b
        /*00b2*/ 	.short	0x0050
        /*00b4*/ 	.byte	0x00, 0xf5, 0x21, 0x00


	//----- nvinfo : EIATTR_KPARAM_INFO
	.align		4
.L_19703:
        /*00b8*/ 	.byte	0x04, 0x17
        /*00ba*/ 	.short	(.L_19705 - .L_19704)
.L_19704:
        /*00bc*/ 	.word	0x00000000
        /*00c0*/ 	.short	0x000a
        /*00c2*/ 	.short	0x0048
        /*00c4*/ 	.byte	0x00, 0xf0, 0x11, 0x00


	//----- nvinfo : EIATTR_KPARAM_INFO
	.align		4
.L_19705:
        /*00c8*/ 	.byte	0x04, 0x17
        /*00ca*/ 	.short	(.L_19707 - .L_19706)
.L_19706:
        /*00cc*/ 	.word	0x00000000
        /*00d0*/ 	.short	0x0009
        /*00d2*/ 	.short	0x0040
        /*00d4*/ 	.byte	0x00, 0xf5, 0x21, 0x00


	//----- nvinfo : EIATTR_KPARAM_INFO
	.align		4
.L_19707:
        /*00d8*/ 	.byte	0x04, 0x17
        /*00da*/ 	.short	(.L_19709 - .L_19708)
.L_19708:
        /*00dc*/ 	.word	0x00000000
        /*00e0*/ 	.short	0x0008
        /*00e2*/ 	.short	0x0038
        /*00e4*/ 	.byte	0x00, 0xf5, 0x21, 0x00


	//----- nvinfo : EIATTR_KPARAM_INFO
	.align		4
.L_19709:
        /*00e8*/ 	.byte	0x04, 0x17
        /*00ea*/ 	.short	(.L_19711 - .L_19710)
.L_19710:
        /*00ec*/ 	.word	0x00000000
        /*00f0*/ 	.short	0x0007
        /*00f2*/ 	.short	0x0034
        /*00f4*/ 	.byte	0x00, 0xf0, 0x11, 0x00


	//----- nvinfo : EIATTR_KPARAM_INFO
	.align		4
.L_19711:
        /*00f8*/ 	.byte	0x04, 0x17
        /*00fa*/ 	.short	(.L_19713 - .L_19712)
.L_19712:
        /*00fc*/ 	.word	0x00000000
        /*0100*/ 	.short	0x0006
        /*0102*/ 	.short	0x0030
        /*0104*/ 	.byte	0x00, 0xf0, 0x11, 0x00


	//----- nvinfo : EIATTR_KPARAM_INFO
	.align		4
.L_19713:
        /*0108*/ 	.byte	0x04, 0x17
        /*010a*/ 	.short	(.L_19715 - .L_19714)
.L_19714:
        /*010c*/ 	.word	0x00000000
        /*0110*/ 	.short	0x0005
        /*0112*/ 	.short	0x0028
        /*0114*/ 	.byte	0x00, 0xf5, 0x21, 0x00


	//----- nvinfo : EIATTR_KPARAM_INFO
	.align		4
.L_19715:
        /*0118*/ 	.byte	0x04, 0x17
        /*011a*/ 	.short	(.L_19717 - .L_19716)
.L_19716:
        /*011c*/ 	.word	0x00000000
        /*0120*/ 	.short	0x0004
        /*0122*/ 	.short	0x0020
        /*0124*/ 	.byte	0x00, 0xf5, 0x21, 0x00


	//----- nvinfo : EIATTR_KPARAM_INFO
	.align		4
.L_19717:
        /*0128*/ 	.byte	0x04, 0x17
        /*012a*/ 	.short	(.L_19719 - .L_19718)
.L_19718:
        /*012c*/ 	.word	0x00000000
        /*0130*/ 	.short	0x0003
        /*0132*/ 	.short	0x0018
        /*0134*/ 	.byte	0x00, 0xf5, 0x21, 0x00


	//----- nvinfo : EIATTR_KPARAM_INFO
	.align		4
.L_19719:
        /*0138*/ 	.byte	0x04, 0x17
        /*013a*/ 	.short	(.L_19721 - .L_19720)
.L_19720:
        /*013c*/ 	.word	0x00000000
        /*0140*/ 	.short	0x0002
        /*0142*/ 	.short	0x0010
        /*0144*/ 	.byte	0x00, 0xf5, 0x21, 0x00


	//----- nvinfo : EIATTR_KPARAM_INFO
	.align		4
.L_19721:
        /*0148*/ 	.byte	0x04, 0x17
        /*014a*/ 	.short	(.L_19723 - .L_19722)
.L_19722:
        /*014c*/ 	.word	0x00000000
        /*0150*/ 	.short	0x0001
        /*0152*/ 	.short	0x0008
        /*0154*/ 	.byte	0x00, 0xf5, 0x21, 0x00


	//----- nvinfo : EIATTR_KPARAM_INFO
	.align		4
.L_19723:
        /*0158*/ 	.byte	0x04, 0x17
        /*015a*/ 	.short	(.L_19725 - .L_19724)
.L_19724:
        /*015c*/ 	.word	0x00000000
        /*0160*/ 	.short	0x0000
        /*0162*/ 	.short	0x0000
        /*0164*/ 	.byte	0x00, 0xf5, 0x21, 0x00


	//----- nvinfo : EIATTR_SPARSE_MMA_MASK
	.align		4
.L_19725:
        /*0168*/ 	.byte	0x03, 0x50
        /*016a*/ 	.short	0x0000


	//----- nvinfo : EIATTR_MAXREG_COUNT
	.align		4
        /*016c*/ 	.byte	0x03, 0x1b
        /*016e*/ 	.short	0x00ff


	//----- nvinfo : EIATTR_NUM_BARRIERS
	.align		4
        /*0170*/ 	.byte	0x02, 0x4c
        /*0172*/ 	.byte	0x01
	.zero		1


	//----- nvinfo : EIATTR_EXTERNS
	.align		4
        /*0174*/ 	.byte	0x04, 0x0f
        /*0176*/ 	.short	(.L_19727 - .L_19726)


	//   ....[0]....
	.align		4
.L_19726:
        /*0178*/ 	.word	index@(__assertfail)


	//----- nvinfo : EIATTR_MERCURY_ISA_VERSION
	.align		4
.L_19727:
        /*017c*/ 	.byte	0x03, 0x5f
        /*017e*/ 	.short	0x0101


	//----- nvinfo : EIATTR_COOP_GROUP_MASK_REGIDS
	.align		4
        /*0180*/ 	.byte	0x04, 0x29
        /*0182*/ 	.short	(.L_19729 - .L_19728)


	//   ....[0]....
.L_19728:
        /*0184*/ 	.word	0xffffffff


	//   ....[1]....
        /*0188*/ 	.word	0xffffffff


	//   ....[2]....
        /*018c*/ 	.word	0xffffffff


	//   ....[3]....
        /*0190*/ 	.word	0xffffffff


	//   ....[4]....
        /*0194*/ 	.word	0xffffffff


	//   ....[5]....
        /*0198*/ 	.word	0xffffffff


	//   ....[6]....
        /*019c*/ 	.word	0xffffffff


	//   ....[7]....
        /*01a0*/ 	.word	0xffffffff


	//   ....[8]....
        /*01a4*/ 	.word	0xffffffff


	//   ....[9]....
        /*01a8*/ 	.word	0xffffffff


	//   ....[10]....
        /*01ac*/ 	.word	0xffffffff


	//   ....[11]....
        /*01b0*/ 	.word	0xffffffff


	//   ....[12]....
        /*01b4*/ 	.word	0xffffffff


	//   ....[13]....
        /*01b8*/ 	.word	0xffffffff


	//   ....[14]....
        /*01bc*/ 	.word	0x0500000f


	//   ....[15]....
        /*01c0*/ 	.word	0x0500000f


	//   ....[16]....
        /*01c4*/ 	.word	0x0500000f


	//----- nvinfo : EIATTR_COOP_GROUP_INSTR_OFFSETS
	.align		4
.L_19729:
        /*01c8*/ 	.byte	0x04, 0x28
        /*01ca*/ 	.short	(.L_19731 - .L_19730)


	//   ....[0]....
.L_19730:
        /*01cc*/ 	.word	0x00000b70


	//   ....[1]....
        /*01d0*/ 	.word	0x00000b90


	//   ....[2]....
        /*01d4*/ 	.word	0x00000bb0


	//   ....[3]....
        /*01d8*/ 	.word	0x00000cd0


	//   ....[4]....
        /*01dc*/ 	.word	0x00000cf0


	//   ....[5]....
        /*01e0*/ 	.word	0x00000d20


	//   ....[6]....
        /*01e4*/ 	.word	0x00001b60


	//   ....[7]....
        /*01e8*/ 	.word	0x00001b90


	//   ....[8]....
        /*01ec*/ 	.word	0x00001bb0


	//   ....[9]....
        /*01f0*/ 	.word	0x00001bd0


	//   ....[10]....
        /*01f4*/ 	.word	0x00001bf0


	//   ....[11]....
        /*01f8*/ 	.word	0x00001c40


	//   ....[12]....
        /*01fc*/ 	.word	0x00001c60


	//   ....[13]....
        /*0200*/ 	.word	0x00001c80


	//   ....[14]....
        /*0204*/ 	.word	0x00003150


	//   ....[15]....
        /*0208*/ 	.word	0x000031b0


	//   ....[16]....
        /*020c*/ 	.word	0x00003210


	//----- nvinfo : EIATTR_VRC_CTA_INIT_COUNT
	.align		4
.L_19731:
        /*0210*/ 	.byte	0x02, 0x4a
	.zero		1
	.zero		1


	//----- nvinfo : EIATTR_SYSCALL_OFFSETS
	.align		4
        /*0214*/ 	.byte	0x04, 0x46
        /*0216*/ 	.short	(.L_19733 - .L_19732)


	//   ....[0]....
.L_19732:
        /*0218*/ 	.word	0x00002b30


	//   ....[1]....
        /*021c*/ 	.word	0x000030f0


	//----- nvinfo : EIATTR_EXIT_INSTR_OFFSETS
	.align		4
.L_19733:
        /*0220*/ 	.byte	0x04, 0x1c
        /*0222*/ 	.short	(.L_19735 - .L_19734)


	//   ....[0]....
.L_19734:
        /*0224*/ 	.word	0x00000090


	//   ....[1]....
        /*0228*/ 	.word	0x00002ed0


	//   ....[2]....
        /*022c*/ 	.word	0x00002fc0


	//   ....[3]....
        /*0230*/ 	.word	0x00002ff0


	//   ....[4]....
        /*0234*/ 	.word	0x00003100


	//----- nvinfo : EIATTR_CRS_STACK_SIZE
	.align		4
.L_19735:
        /*0238*/ 	.byte	0x04, 0x1e
        /*023a*/ 	.short	(.L_19737 - .L_19736)
.L_19736:
        /*023c*/ 	.word	0x00000000


	//----- nvinfo : EIATTR_CBANK_PARAM_SIZE
	.align		4
.L_19737:
        /*0240*/ 	.byte	0x03, 0x19
        /*0242*/ 	.short	0x008c


	//----- nvinfo : EIATTR_PARAM_CBANK
	.align		4
        /*0244*/ 	.byte	0x04, 0x0a
        /*0246*/ 	.short	(.L_19739 - .L_19738)
	.align		4
.L_19738:
        /*0248*/ 	.word	index@(.nv.constant0._ZN4vllm25paged_attention_v2_kernelIthLi80ELi8ELi128ELNS_18Fp8KVCacheDataTypeE1ELb1ELi512EEEvPfS2_PT_PKS3_PKT0_S9_ifPKiSB_iPKfiiiSD_SD_iiiii)
        /*024c*/ 	.short	0x0380
        /*024e*/ 	.short	0x008c


	//----- nvinfo : EIATTR_SW_WAR
	.align		4
.L_19739:
        /*0250*/ 	.byte	0x04, 0x36
        /*0252*/ 	.short	(.L_19741 - .L_19740)
.L_19740:
        /*0254*/ 	.word	0x00000008
.L_19741:


//--------------------- .nv.info._ZN4vllm25paged_attention_v2_kernelIthLi64ELi8ELi128ELNS_18Fp8KVCacheDataTypeE1ELb1ELi512EEEvPfS2_PT_PKS3_PKT0_S9_ifPKiSB_iPKfiiiSD_SD_iiiii --------------------------
	.section	.nv.info._ZN4vllm25paged_attention_v2_kernelIthLi64ELi8ELi128ELNS_18Fp8KVCacheDataTypeE1ELb1ELi512EEEvPfS2_PT_PKS3_PKT0_S9_ifPKiSB_iPKfiiiSD_SD_iiiii,"",@"SHT_CUDA_INFO"
	.sectionflags	@""
	.align	4


	//----- nvinfo : EIATTR_CUDA_API_VERSION
	.align		4
        /*0000*/ 	.byte	0x04, 0x37
        /*0002*/ 	.short	(.L_19743 - .L_19742)
.L_19742:
        /*0004*/ 	.word	0x00000082


	//----- nvinfo : EIATTR_KPARAM_INFO
	.align		4
.L_19743:
        /*0008*/ 	.byte	0x04, 0x17
        /*000a*/ 	.short	(.L_19745 - .L_19744)
.L_19744:
        /*000c*/ 	.word	0x00000000
        /*0010*/ 	.short	0x0015
        /*0012*/ 	.short	0x0088
        /*0014*/ 	.byte	0x00, 0xf0, 0x11, 0x00


	//----- nvinfo : EIATTR_KPARAM_INFO
	.align		4
.L_19745:
        /*0018*/ 	.byte	0x04, 0x17
        /*001a*/ 	.short	(.L_19747 - .L_19746)
.L_19746:
        /*001c*/ 	.word	0x00000000
        /*0020*/ 	.short	0x0014
        /*0022*/ 	.short	0x0084
        /*0024*/ 	.byte	0x00, 0xf0, 0x11, 0x00


	//----- nvinfo : EIATTR_KPARAM_INFO
	.align		4
.L_19747:
        /*0028*/ 	.byte	0x04, 0x17
        /*002a*/ 	.short	(.L_19749 - .L_19748)
.L_19748:
        /*002c*/ 	.word	0x00000000
        /*0030*/ 	.short	0x0013
        /*0032*/ 	.short	0x0080
        /*0034*/ 	.byte	0x00, 0xf0, 0x11, 0x00


	//----- nvinfo : EIATTR_KPARAM_INFO
	.align		4
.L_19749:
        /*0038*/ 	.byte	0x04, 0x17
        /*003a*/ 	.short	(.L_19751 - .L_19750)
.L_19750:
        /*003c*/ 	.word	0x00000000
        /*0040*/ 	.short	0x0012
        /*0042*/ 	.short	0x007c
        /*0044*/ 	.byte	0x00, 0xf0, 0x11, 0x00


	//----- nvinfo : EIATTR_KPARAM_INFO
	.align		4
.L_19751:
        /*0048*/ 	.byte	0x04, 0x17
        /*004a*/ 	.short	(.L_19753 - .L_19752)
.L_19752:
        /*004c*/ 	.word	0x00000000
        /*0050*/ 	.short	0x0011
        /*0052*/ 	.short	0x0078
        /*0054*/ 	.byte	0x00, 0xf0, 0x11, 0x00


	//----- nvinfo : EIATTR_KPARAM_INFO
	.align		4
.L_19753:
        /*0058*/ 	.byte	0x04, 0x17
        /*005a*/ 	.short	(.L_19755 - .L_19754)
.L_19754:
        /*005c*/ 	.word	0x00000000
        /*0060*/ 	.short	0x0010
        /*0062*/ 	.short	0x0070
        /*0064*/ 	.byte	0x00, 0xf5, 0x21, 0x00


	//----- nvinfo : EIATTR_KPARAM_INFO
	.align		4
.L_19755:
        /*0068*/ 	.byte	0x04, 0x17
        /*006a*/ 	.short	(.L_19757 - .L_19756)
.L_19756:
        /*006c*/ 	.word	0x00000000
        /*0070*/ 	.short	0x000f
        /*0072*/ 	.short	0x0068
        /*0074*/ 	.byte	0x00, 0xf5, 0x21, 0x00


	//----- nvinfo : EIATTR_KPARAM_INFO
	.align		4
.L_19757:
        /*0078*/ 	.byte	0x04, 0x17
        /*007a*/ 	.short	(.L_19759 - .L_19758)
.L_19758:
        /*007c*/ 	.word	0x00000000
        /*0080*/ 	.short	0x000e
        /*0082*/ 	.short	0x0060
        /*0084*/ 	.byte	0x00, 0xf0, 0x11, 0x00


	//----- nvinfo : EIATTR_KPARAM_INFO
	.align		4
.L_19759:
        /*0088*/ 	.byte	0x04, 0x17
        /*008a*/ 	.short	(.L_19761 - .L_19760)
.L_19760:
        /*008c*/ 	.word	0x00000000
        /*0090*/ 	.short	0x000d
        /*0092*/ 	.short	0x005c
        /*0094*/ 	.byte	0x00, 0xf0, 0x11, 0x00


	//----- nvinfo : EIATTR_KPARAM_INFO
	.align		4
.L_19761:
        /*0098*/ 	.byte	0x04, 0x17
        /*009a*/ 	.short	(.L_19763 - .L_19762)
.L_19762:
        /*009c*/ 	.word	0x00000000
        /*00a0*/ 	.short	0x000c
        /*00a2*/ 	.short	0x0058
        /*00a4*/ 	.byte	0x00, 0xf0, 0x11, 0x00


	//----- nvinfo : EIATTR_KPARAM_INFO
	.align		4
.L_19763:
        /*00a8*/ 	.byte	0x04, 0x17
        /*00aa*/ 	.short	(.L_19765 - .L_19764)
.L_19764:
        /*00ac*/ 	.word	0x00000000
        /*00b0*/ 	.short	0x000b
        /*00b2*/ 	.short	0x0050
        /*00b4*/ 	.byte	0x00, 0xf5, 0x21, 0x00


	//----- nvinfo : EIATTR_KPARAM_INFO
	.align		4
.L_19765:
        /*00b8*/ 	.byte	0x04, 0x17
        /*00ba*/ 	.short	(.L_19767 - .L_19766)
.L_19766:
        /*00bc*/ 	.word	0x00000000
        /*00c0*/ 	.short	0x000a
        /*00c2*/ 	.short	0x0048
        /*00c4*/ 	.byte	0x00, 0xf0, 0x11, 0x00


	//----- nvinfo : EIATTR_KPARAM_INFO
	.align		4
.L_19767:
        /*00c8*/ 	.byte	0x04, 0x17
        /*00ca*/ 	.short	(.L_19769 - .L_19768)
.L_19768:
        /*00cc*/ 	.word	0x00000000
        /*00d0*/ 	.short	0x0009
        /*00d2*/ 	.short	0x0040
        /*00d4*/ 	.byte	0x00, 0xf5, 0x21, 0x00


	//----- nvinfo : EIATTR_KPARAM_INFO
	.align		4
.L_19769:
        /*00d8*/ 	.byte	0x04, 0x17
        /*00da*/ 	.short	(.L_19771 - .L_19770)
.L_19770:
        /*00dc*/ 	.word	0x00000000
        /*00e0*/ 	.short	0x0008
        /*00e2*/ 	.short	0x0038
        /*00e4*/ 	.byte	0x00, 0xf5, 0x21, 0x00


	//----- nvinfo : EIATTR_KPARAM_INFO
	.align		4
.L_19771:
        /*00e8*/ 	.byte	0x04, 0x17
        /*00ea*/ 	.short	(.L_19773 - .L_19772)
.L_19772:
        /*00ec*/ 	.word	0x00000000
        /*00f0*/ 	.short	0x0007
        /*00f2*/ 	.short	0x0034
        /*00f4*/ 	.byte	0x00, 0xf0, 0x11, 0x00


	//----- nvinfo : EIATTR_KPARAM_INFO
	.align		4
.L_19773:
        /*00f8*/ 	.byte	0x04, 0x17
        /*00fa*/ 	.short	(.L_19775 - .L_19774)
.L_19774:
        /*00fc*/ 	.word	0x00000000
        /*0100*/ 	.short	0x0006
        /*0102*/ 	.short	0x0030
        /*0104*/ 	.byte	0x00, 0xf0, 0x11, 0x00


	//----- nvinfo : EIATTR_KPARAM_INFO
	.align		4
.L_19775:
        /*0108*/ 	.byte	0x04, 0x17
        /*010a*/ 	.short	(.L_19777 - .L_19776)
.L_19776:
        /*010c*/ 	.word	0x00000000
        /*0110*/ 	.short	0x0005
        /*0112*/ 	.short	0x0028
        /*0114*/ 	.byte	0x00, 0xf5, 0x21, 0x00


	//----- nvinfo : EIATTR_KPARAM_INFO
	.align		4
.L_19777:
        /*0118*/ 	.byte	0x04, 0x17
        /*011a*/ 	.short	(.L_19779 - .L_19778)
.L_19778:
        /*011c*/ 	.word	0x00000000
        /*0120*/ 	.short	0x0004
        /*0122*/ 	.short	0x0020
        /*0124*/ 	.byte	0x00, 0xf5, 0x21, 0x00


	//----- nvinfo : EIATTR_KPARAM_INFO
	.align		4
.L_19779:
        /*0128*/ 	.byte	0x04, 0x17
        /*012a*/ 	.short	(.L_19781 - .L_19780)
.L_19780:
        /*012c*/ 	.word	0x00000000
        /*0130*/ 	.short	0x0003
        /*0132*/ 	.short	0x0018
        /*0134*/ 	.byte	0x00, 0xf5, 0x21, 0x00


	//----- nvinfo : EIATTR_KPARAM_INFO
	.align		4
.L_19781:
        /*0138*/ 	.byte	0x04, 0x17
        /*013a*/ 	.short	(.L_19783 - .L_19782)
.L_19782:
        /*013c*/ 	.word	0x00000000
        /*0140*/ 	.short	0x0002
        /*0142*/ 	.short	0x0010
        /*0144*/ 	.byte	0x00, 0xf5, 0x21, 0x00


	//----- nvinfo : EIATTR_KPARAM_INFO
	.align		4
.L_19783:
        /*0148*/ 	.byte	0x04, 0x17
        /*014a*/ 	.short	(.L_19785 - .L_19784)
.L_19784:
        /*014c*/ 	.word	0x00000000
        /*0150*/ 	.short	0x0001
        /*0152*/ 	.short	0x0008
        /*0154*/ 	.byte	0x00, 0xf5, 0x21, 0x00


	//----- nvinfo : EIATTR_KPARAM_INFO
	.align		4
.L_19785:
        /*0158*/ 	.byte	0x04, 0x17
        /*015a*/ 	.short	(.L_19787 - .L_19786)
.L_19786:
        /*015c*/ 	.word	0x00000000
        /*0160*/ 	.short	0x0000
        /*0162*/ 	.short	0x0000
        /*0164*/ 	.byte	0x00, 0xf5, 0x21, 0x00


	//----- nvinfo : EIATTR_SPARSE_MMA_MASK
	.align		4
.L_19787:
        /*0168*/ 	.byte	0x03, 0x50
        /*016a*/ 	.short	0x0000


	//----- nvinfo : EIATTR_MAXREG_COUNT
	.align		4
        /*016c*/ 	.byte	0x03, 0x1b
        /*016e*/ 	.short	0x00ff


	//----- nvinfo : EIATTR_NUM_BARRIERS
	.align		4
        /*0170*/ 	.byte	0x02, 0x4c
        /*0172*/ 	.byte	0x01
	.zero		1


	//----- nvinfo : EIATTR_EXTERNS
	.align		4
        /*0174*/ 	.byte	0x04, 0x0f
        /*0176*/ 	.short	(.L_19789 - .L_19788)


	//   ....[0]....
	.align		4
.L_19788:
        /*0178*/ 	.word	index@(__assertfail)


	//----- nvinfo : EIATTR_MERCURY_ISA_VERSION
	.align		4
.L_19789:
        /*017c*/ 	.byte	0x03, 0x5f
        /*017e*/ 	.short	0x0101


	//----- nvinfo : EIATTR_COOP_GROUP_MASK_REGIDS
	.align		4
        /*0180*/ 	.byte	0x04, 0x29
        /*0182*/ 	.short	(.L_19791 - .L_19790)


	//   ....[0]....
.L_19790:
        /*0184*/ 	.word	0xffffffff


	//   ....[1]....
        /*0188*/ 	.word	0xffffffff


	//   ....[2]....
        /*018c*/ 	.word	0xffffffff


	//   ....[3]....
        /*0190*/ 	.word	0xffffffff


	//   ....[4]....
        /*0194*/ 	.word	0xffffffff


	//   ....[5]....
        /*0198*/ 	.word	0xffffffff


	//   ....[6]....
        /*019c*/ 	.word	0xffffffff


	//   ....[7]....
        /*01a0*/ 	.word	0xffffffff


	//   ....[8]....
        /*01a4*/ 	.word	0xffffffff


	//   ....[9]....
        /*01a8*/ 	.word	0xffffffff


	//   ....[10]....
        /*01ac*/ 	.word	0xffffffff


	//   ....[11]....
        /*01b0*/ 	.word	0xffffffff


	//   ....[12]....
        /*01b4*/ 	.word	0xffffffff


	//   ....[13]....
        /*01b8*/ 	.word	0xffffffff


	//   ....[14]....
        /*01bc*/ 	.word	0x0500000f


	//   ....[15]....
        /*01c0*/ 	.word	0x0500000f


	//   ....[16]....
        /*01c4*/ 	.word	0x0500000f


	//----- nvinfo : EIATTR_COOP_GROUP_INSTR_OFFSETS
	.align		4
.L_19791:
        /*01c8*/ 	.byte	0x04, 0x28
        /*01ca*/ 	.short	(.L_19793 - .L_19792)


	//   ....[0]....
.L_19792:
        /*01cc*/ 	.word	0x00000b70


	//   ....[1]....
        /*01d0*/ 	.word	0x00000b90


	//   ....[2]....
        /*01d4*/ 	.word	0x00000bb0


	//   ....[3]....
        /*01d8*/ 	.word	0x00000cd0


	//   ....[4]....
        /*01dc*/ 	.word	0x00000cf0


	//   ....[5]....
        /*01e0*/ 	.word	0x00000d20


	//   ....[6]....
        /*01e4*/ 	.word	0x00001b60


	//   ....[7]....
        /*01e8*/ 	.word	0x00001b90


	//   ....[8]....
        /*01ec*/ 	.word	0x00001bb0


	//   ....[9]....
        /*01f0*/ 	.word	0x00001bd0


	//   ....[10]....
        /*01f4*/ 	.word	0x00001bf0


	//   ....[11]....
        /*01f8*/ 	.word	0x00001c40


	//   ....[12]....
        /*01fc*/ 	.word	0x00001c60


	//   ....[13]....
        /*0200*/ 	.word	0x00001c80


	//   ....[14]....
        /*0204*/ 	.word	0x00003120


	//   ....[15]....
        /*0208*/ 	.word	0x00003180


	//   ....[16]....
        /*020c*/ 	.word	0x000031e0


	//----- nvinfo : EIATTR_VRC_CTA_INIT_COUNT
	.align		4
.L_19793:
        /*0210*/ 	.byte	0x02, 0x4a
	.zero		1
	.zero		1


	//----- nvinfo : EIATTR_SYSCALL_OFFSETS
	.align		4
        /*0214*/ 	.byte	0x04, 0x46
        /*0216*/ 	.short	(.L_19795 - .L_19794)


	//   ....[0]....
.L_19794:
        /*0218*/ 	.word	0x00002b40


	//   ....[1]....
        /*021c*/ 	.word	0x000030c0


	//----- nvinfo : EIATTR_EXIT_INSTR_OFFSETS
	.align		4
.L_19795:
        /*0220*/ 	.byte	0x04, 0x1c
        /*0222*/ 	.short	(.L_19797 - .L_19796)


	//   ....[0]....
.L_19796:
        /*0224*/ 	.word	0x00000090


	//   ....[1]....
        /*0228*/ 	.word	0x00002ee0


	//   ....[2]....
        /*022c*/ 	.word	0x00002fc0


	//   ....[3]....
        /*0230*/ 	.word	0x000030d0


	//----- nvinfo : EIATTR_CRS_STACK_SIZE
	.align		4
.L_19797:
        /*0234*/ 	.byte	0x04, 0x1e
        /*0236*/ 	.short	(.L_19799 - .L_19798)
.L_19798:
        /*0238*/ 	.word	0x00000000


	//----- nvinfo : EIATTR_CBANK_PARAM_SIZE
	.align		4
.L_19799:
        /*023c*/ 	.byte	0x03, 0x19
        /*023e*/ 	.short	0x008c


	//----- nvinfo : EIATTR_PARAM_CBANK
	.align		4
        /*0240*/ 	.byte	0x04, 0x0a
        /*0242*/ 	.short	(.L_19801 - .L_19800)
	.align		4
.L_19800:
        /*0244*/ 	.word	index@(.nv.constant0._ZN4vllm25paged_attention_v2_kernelIthLi64ELi8ELi128ELNS_18Fp8KVCacheDataTypeE1ELb1ELi512EEEvPfS2_PT_PKS3_PKT0_S9_ifPKiSB_iPKfiiiSD_SD_iiiii)
        /*0248*/ 	.short	0x0380
        /*024a*/ 	.short	0x008c


	//----- nvinfo : EIATTR_SW_WAR
	.align		4
.L_19801:
        /*024c*/ 	.byte	0x04, 0x36
        /*024e*/ 	.short	(.L_19803 - .L_19802)
.L_19802:
        /*0250*/ 	.word	0x00000008
.L_19803:


//--------------------- .nv.info._ZN4vllm25paged_attention_v2_kernelIthLi32ELi8ELi128ELNS_18Fp8KVCacheDataTypeE1ELb1ELi512EEEvPfS2_PT_PKS3_PKT0_S9_ifPKiSB_iPKfiiiSD_SD_iiiii --------------------------
	.section	.nv.info._ZN4vllm25paged_attention_v2_kernelIthLi32ELi8ELi128ELNS_18Fp8KVCacheDataTypeE1ELb1ELi512EEEvPfS2_PT_PKS3_PKT0_S9_ifPKiSB_iPKfiiiSD_SD_iiiii,"",@"SHT_CUDA_INFO"
	.sectionflags	@""
	.align	4


	//----- nvinfo : EIATTR_CUDA_API_VERSION
	.align		4
        /*0000*/ 	.byte	0x04, 0x37
        /*0002*/ 	.short	(.L_19805 - .L_19804)
.L_19804:
        /*0004*/ 	.word	0x00000082


	//----- nvinfo : EIATTR_KPARAM_INFO
	.align		4
.L_19805:
        /*0008*/ 	.byte	0x04, 0x17
        /*000a*/ 	.short	(.L_19807 - .L_19806)
.L_19806:
        /*000c*/ 	.word	0x00000000
        /*0010*/ 	.short	0x0015
        /*0012*/ 	.short	0x0088
        /*0014*/ 	.byte	0x00, 0xf0, 0x11, 0x00


	//----- nvinfo : EIATTR_KPARAM_INFO
	.align		4
.L_19807:
        /*0018*/ 	.byte	0x04, 0x17
        /*001a*/ 	.short	(.L_19809 - .L_19808)
.L_19808:
        /*001c*/ 	.word	0x00000000
        /*0020*/ 	.short	0x0014
        /*0022*/ 	.short	0x0084
        /*0024*/ 	.byte	0x00, 0xf0, 0x11, 0x00


	//----- nvinfo : EIATTR_KPARAM_INFO
	.align		4
.L_19809:
        /*0028*/ 	.byte	0x04, 0x17
        /*002a*/ 	.short	(.L_19811 - .L_19810)
.L_19810:
        /*002c*/ 	.word	0x00000000
        /*0030*/ 	.short	0x0013
        /*0032*/ 	.short	0x0080
        /*0034*/ 	.byte	0x00, 0xf0, 0x11, 0x00


	//----- nvinfo : EIATTR_KPARAM_INFO
	.align		4
.L_19811:
        /*0038*/ 	.byte	0x04, 0x17
        /*003a*/ 	.short	(.L_19813 - .L_19812)
.L_19812:
        /*003c*/ 	.word	0x00000000
        /*0040*/ 	.short	0x0012
        /*0042*/ 	.short	0x007c
        /*0044*/ 	.byte	0x00, 0xf0, 0x11, 0x00


	//----- nvinfo : EIATTR_KPARAM_INFO
	.align		4
.L_19813:
        /*0048*/ 	.byte	0x04, 0x17
        /*004a*/ 	.short	(.L_19815 - .L_19814)
.L_19814:
        /*004c*/ 	.word	0x00000000
        /*0050*/ 	.short	0x0011
        /*0052*/ 	.short	0x0078
        /*0054*/ 	.byte	0x00, 0xf0, 0x11, 0x00


	//----- nvinfo : EIATTR_KPARAM_INFO
	.align		4
.L_19815:
        /*0058*/ 	.byte	0x04, 0x17
        /*005a*/ 	.short	(.L_19817 - .L_19816)
.L_19816:
        /*005c*/ 	.word	0x00000000
        /*0060*/ 	.short	0x0010
        /*0062*/ 	.short	0x0070
        /*0064*/ 	.byte	0x00, 0xf5, 0x21, 0x00


	//----- nvinfo : EIATTR_KPARAM_INFO
	.align		4
.L_19817:
        /*0068*/ 	.byte	0x04, 0x17
        /*006a*/ 	.short	(.L_19819 - .L_19818)
.L_19818:
        /*006c*/ 	.word	0x00000000
        /*0070*/ 	.short	0x000f
        /*0072*/ 	.short	0x0068
        /*0074*/ 	.byte	0x00, 0xf5, 0x21, 0x00


	//----- nvinfo : EIATTR_KPARAM_INFO
	.align		4
.L_19819:
        /*0078*/ 	.byte	0x04, 0x17
        /*007a*/ 	.short	(.L_19821 - .L_19820)
.L_19820:
        /*007c*/ 	.word	0x00000000
        /*0080*/ 	.short	0x000e
        /*0082*/ 	.short	0x0060
        /*0084*/ 	.byte	0x00, 0xf0, 0x11, 0x00


	//----- nvinfo : EIATTR_KPARAM_INFO
	.align		4
.L_19821:
        /*0088*/ 	.byte	0x04, 0x17
        /*008a*/ 	.short	(.L_19823 - .L_19822)
.L_19822:
        /*008c*/ 	.word	0x00000000
        /*0090*/ 	.short	0x000d
        /*0092*/ 	.short	0x005c
        /*0094*/ 	.byte	0x00, 0xf0, 0x11, 0x00


	//----- nvinfo : EIATTR_KPARAM_INFO
	.align		4
.L_19823:
        /*0098*/ 	.byte	0x04, 0x17
        /*009a*/ 	.short	(.L_19825 - .L_19824)
.L_19824:
        /*009c*/ 	.word	0x00000000
        /*00a0*/ 	.short	0x000c
        /*00a2*/ 	.short	0x0058
        /*00a4*/ 	.byte	0x00, 0xf0, 0x11, 0x00


	//----- nvinfo : EIATTR_KPARAM_INFO
	.align		4
.L_19825:
        /*00a8*/ 	.byte	0x04, 0x17
        /*00aa*/ 	.short	(.L_19827 - .L_19826)
.L_19826:
        /*00ac*/ 	.word	0x00000000
        /*00b0*/ 	.short	0x000b
        /*00b2*/ 	.short	0x0050
        /*00b4*/ 	.byte	0x00, 0xf5, 0x21, 0x00


	//----- nvinfo : EIATTR_KPARAM_INFO
	.align		4
.L_19827:
        /*00b8*/ 	.byte	0x04, 0x17
        /*00ba*/ 	.short	(.L_19829 - .L_19828)
.L_19828:
        /*00bc*/ 	.word	0x00000000
        /*00c0*/ 	.short	0x000a
        /*00c2*/ 	.short	0x0048
        /*00c4*/ 	.byte	0x00, 0xf0, 0x11, 0x00


	//----- nvinfo : EIATTR_KPARAM_INFO
	.align		4
.L_19829:
        /*00c8*/ 	.byte	0x04, 0x17
        /*00ca*/ 	.short	(.L_19831 - .L_19830)
.L_19830:
        /*00cc*/ 	.word	0x00000000
        /*00d0*/ 	.short	0x0009
        /*00d2*/ 	.short	0x0040
        /*00d4*/ 	.byte	0x00, 0xf5, 0x21, 0x00


	//----- nvinfo : EIATTR_KPARAM_INFO
	.align		4
.L_19831:
        /*00d8*/ 	.byte	0x04, 0x17
        /*00da*/ 	.short	(.L_19833 - .L_19832)
.L_19832:
        /*00dc*/ 	.word	0x00000000
        /*00e0*/ 	.short	0x0008
        /*00e2*/ 	.short	0x0038
        /*00e4*/ 	.byte	0x00, 0xf5, 0x21, 0x00


	//----- nvinfo : EIATTR_KPARAM_INFO
	.align		4
.L_19833:
        /*00e8*/ 	.byte	0x04, 0x17
        /*00ea*/ 	.short	(.L_19835 - .L_19834)
.L_19834:
        /*00ec*/ 	.word	0x00000000
        /*00f0*/ 	.short	0x0007
        /*00f2*/ 	.short	0x0034
        /*00f4*/ 	.byte	0x00, 0xf0, 0x11, 0x00


	//----- nvinfo : EIATTR_KPARAM_INFO
	.align		4
.L_19835:
        /*00f8*/ 	.byte	0x04, 0x17
        /*00fa*/ 	.short	(.L_19837 - .L_19836)
.L_19836:
        /*00fc*/ 	.word	0x00000000
        /*0100*/ 	.short	0x0006
        /*0102*/ 	.short	0x0030
        /*0104*/ 	.byte	0x00, 0xf0, 0x11, 0x00


	//----- nvinfo : EIATTR_KPARAM_INFO
	.align		4
.L_19837:
        /*0108*/ 	.byte	0x04, 0x17
        /*010a*/ 	.short	(.L_19839 - .L_19838)
.L_19838:
        /*010c*/ 	.word	0x00000000
        /*0110*/ 	.short	0x0005
        /*0112*/ 	.short	0x0028
        /*0114*/ 	.byte	0x00, 0xf5, 0x21, 0x00


	//----- nvinfo : EIATTR_KPARAM_INFO
	.align		4
.L_19839:
        /*0118*/ 	.byte	0x04, 0x17
        /*011a*/ 	.short	(.L_19841 - .L_19840)
.L_19840:
        /*011c*/ 	.word	0x00000000
        /*0120*/ 	.short	0x0004
        /*0122*/ 	.short	0x0020
        /*0124*/ 	.byte	0x00, 0xf5, 0x21, 0x00


	//----- nvinfo : EIATTR_KPARAM_INFO
	.align		4
.L_19841:
        /*0128*/ 	.byte	0x04, 0x17
        /*012a*/ 	.short	(.L_19843 - .L_19842)
.L_19842:
        /*012c*/ 	.word	0x00000000
        /*0130*/ 	.short	0x0003
        /*0132*/ 	.short	0x0018
        /*0134*/ 	.byte	0x00, 0xf5, 0x21, 0x00


	//----- nvinfo : EIATTR_KPARAM_INFO
	.align		4
.L_19843:
        /*0138*/ 	.byte	0x04, 0x17
        /*013a*/ 	.short	(.L_19845 - .L_19844)
.L_19844:
        /*013c*/ 	.word	0x00000000
        /*0140*/ 	.short	0x0002
        /*0142*/ 	.short	0x0010
        /*0144*/ 	.byte	0x00, 0xf5, 0x21, 0x00


	//----- nvinfo : EIATTR_KPARAM_INFO
	.align		4
.L_19845:
        /*0148*/ 	.byte	0x04, 0x17
        /*014a*/ 	.short	(.L_19847 - .L_19846)
.L_19846:
        /*014c*/ 	.word	0x00000000
        /*0150*/ 	.short	0x0001
        /*0152*/ 	.short	0x0008
        /*0154*/ 	.byte	0x00, 0xf5, 0x21, 0x00


	//----- nvinfo : EIATTR_KPARAM_INFO
	.align		4
.L_19847:
        /*0158*/ 	.byte	0x04, 0x17
        /*015a*/ 	.short	(.L_19849 - .L_19848)
.L_19848:
        /*015c*/ 	.word	0x00000000
        /*0160*/ 	.short	0x0000
        /*0162*/ 	.short	0x0000
        /*0164*/ 	.byte	0x00, 0xf5, 0x21, 0x00


	//----- nvinfo : EIATTR_SPARSE_MMA_MASK
	.align		4
.L_19849:
        /*0168*/ 	.byte	0x03, 0x50
        /*016a*/ 	.short	0x0000


	//----- nvinfo : EIATTR_MAXREG_COUNT
	.align		4
        /*016c*/ 	.byte	0x03, 0x1b
        /*016e*/ 	.short	0x00ff


	//----- nvinfo : EIATTR_NUM_BARRIERS
	.align		4
        /*0170*/ 	.byte	0x02, 0x4c
        /*0172*/ 	.byte	0x01
	.zero		1


	//----- nvinfo : EIATTR_EXTERNS
	.align		4
        /*0174*/ 	.byte	0x04, 0x0f
        /*0176*/ 	.short	(.L_19851 - .L_19850)


	//   ....[0]....
	.align		4
.L_19850:
        /*0178*/ 	.word	index@(__assertfail)


	//----- nvinfo : EIATTR_MERCURY_ISA_VERSION
	.align		4
.L_19851:
        /*017c*/ 	.byte	0x03, 0x5f
        /*017e*/ 	.short	0x0101


	//----- nvinfo : EIATTR_COOP_GROUP_MASK_REGIDS
	.align		4
        /*0180*/ 	.byte	0x04, 0x29
        /*0182*/ 	.short	(.L_19853 - .L_19852)


	//   ....[0]....
.L_19852:
        /*0184*/ 	.word	0xffffffff


	//   ....[1]....
        /*0188*/ 	.word	0xffffffff


	//   ....[2]....
        /*018c*/ 	.word	0xffffffff


	//   ....[3]....
        /*0190*/ 	.word	0xffffffff


	//   ....[4]....
        /*0194*/ 	.word	0xffffffff


	//   ....[5]....
        /*0198*/ 	.word	0xffffffff


	//   ....[6]....
        /*019c*/ 	.word	0xffffffff


	//   ....[7]....
        /*01a0*/ 	.word	0xffffffff


	//   ....[8]....
        /*01a4*/ 	.word	0xffffffff


	//   ....[9]....
        /*01a8*/ 	.word	0xffffffff


	//   ....[10]....
        /*01ac*/ 	.word	0xffffffff


	//   ....[11]....
        /*01b0*/ 	.word	0xffffffff


	//   ....[12]....
        /*01b4*/ 	.word	0xffffffff


	//   ....[13]....
        /*01b8*/ 	.word	0xffffffff


	//   ....[14]....
        /*01bc*/ 	.word	0x0500000f


	//   ....[15]....
        /*01c0*/ 	.word	0x0500000f


	//   ....[16]....
        /*01c4*/ 	.word	0x0500000f


	//----- nvinfo : EIATTR_COOP_GROUP_INSTR_OFFSETS
	.align		4
.L_19853:
        /*01c8*/ 	.byte	0x04, 0x28
        /*01ca*/ 	.short	(.L_19855 - .L_19854)


	//   ....[0]....
.L_19854:
        /*01cc*/ 	.word	0x00000ba0


	//   ....[1]....
        /*01d0*/ 	.word	0x00000bc0


	//   ....[2]....
        /*01d4*/ 	.word	0x00000be0


	//   ....[3]....
        /*01d8*/ 	.word	0x00000ce0


	//   ....[4]....
        /*01dc*/ 	.word	0x00000d00


	//   ....[5]....
        /*01e0*/ 	.word	0x00000d30


	//   ....[6]....
        /*01e4*/ 	.word	0x00001b70


	//   ....[7]....
        /*01e8*/ 	.word	0x00001ba0


	//   ....[8]....
        /*01ec*/ 	.word	0x00001bc0


	//   ....[9]....
        /*01f0*/ 	.word	0x00001be0


	//   ....[10]....
        /*01f4*/ 	.word	0x00001c00


	//   ....[11]....
        /*01f8*/ 	.word	0x00001c50


	//   ....[12]....
        /*01fc*/ 	.word	0x00001c70


	//   ....[13]....
        /*0200*/ 	.word	0x00001c90


	//   ....[14]....
        /*0204*/ 	.word	0x00002f20


	//   ....[15]....
        /*0208*/ 	.word	0x00002f80


	//   ....[16]....
        /*020c*/ 	.word	0x00002fe0


	//----- nvinfo : EIATTR_VRC_CTA_INIT_COUNT
	.align		4
.L_19855:
        /*0210*/ 	.byte	0x02, 0x4a
	.zero		1
	.zero		1


	//----- nvinfo : EIATTR_SYSCALL_OFFSETS
	.align		4
        /*0214*/ 	.byte	0x04, 0x46
        /*0216*/ 	.short	(.L_19857 - .L_19856)


	//   ....[0]....
.L_19856:
        /*0218*/ 	.word	0x00002b40


	//   ....[1]....
        /*021c*/ 	.word	0x00002ec0


	//----- nvinfo : EIATTR_EXIT_INSTR_OFFSETS
	.align		4
.L_19857:
        /*0220*/ 	.byte	0x04, 0x1c
        /*0222*/ 	.short	(.L_19859 - .L_19858)


	//   ....[0]....
.L_19858:
        /*0224*/ 	.word	0x00000090


	//   ....[1]....
        /*0228*/ 	.word	0x00002d00


	//   ....[2]....
        /*022c*/ 	.word	0x00002dc0


	//   ....[3]....
        /*0230*/ 	.word	0x00002ed0


	//----- nvinfo : EIATTR_CRS_STACK_SIZE
	.align		4
.L_19859:
        /*0234*/ 	.byte	0x04, 0x1e
        /*0236*/ 	.short	(.L_19861 - .L_19860)
.L_19860:
        /*0238*/ 	.word	0x00000000


	//----- nvinfo : EIATTR_CBANK_PARAM_SIZE
	.align		4
.L_19861:
        /*023c*/ 	.byte	0x03, 0x19
        /*023e*/ 	.short	0x008c


	//----- nvinfo : EIATTR_PARAM_CBANK
	.align		4
        /*0240*/ 	.byte	0x04, 0x0a
        /*0242*/ 	.short	(.L_19863 - .L_19862)
	.align		4
.L_19862:
        /*0244*/ 	.word	index@(.nv.constant0._ZN4vllm25paged_attention_v2_kernelIthLi32ELi8ELi128ELNS_18Fp8KVCacheDataTypeE1ELb1ELi512EEEvPfS2_PT_PKS3_PKT0_S9_ifPKiSB_iPKfiiiSD_SD_iiiii)
        /*0248*/ 	.short	0x0380
        /*024a*/ 	.short	0x008c


	//----- nvinfo : EIATTR_SW_WAR
	.align		4
.L_19863:
        /*024c*/ 	.byte	0x04, 0x36
        /*024e*/ 	.short	(.L_19865 - .L_19864)
.L_19864:
        /*0250*/ 	.word	0x00000008
.L_19865:


//--------------------- .nv.info._ZN4vllm25paged_attention_v2_kernelIfhLi256ELi32ELi128ELNS_18Fp8KVCacheDataTypeE1ELb0ELi512EEEvPfS2_PT_PKS3_PKT0_S9_ifPKiSB_iPKfiiiSD_SD_iiiii --------------------------
	.section	.nv.info._ZN4vllm25paged_attention_v2_kernelIfhLi256ELi32ELi128ELNS_18Fp8KVCacheDataTypeE1ELb0ELi512EEEvPfS2_PT_PKS3_PKT0_S9_ifPKiSB_iPKfiiiSD_SD_iiiii,"",@"SHT_CUDA_INFO"
	.sectionflags	@""
	.align	4


	//----- nvinfo : EIATTR_CUDA_API_VERSION
	.align		4
        /*0000*/ 	.byte	0x04, 0x37
        /*0002*/ 	.short	(.L_19867 - .L_19866)
.L_19866:
        /*0004*/ 	.word	0x00000082


	//----- nvinfo : EIATTR_KPARAM_INFO
	.align		4
.L_19867:
        /*0008*/ 	.byte	0x04, 0x17
        /*000a*/ 	.short	(.L_19869 - .L_19868)
.L_19868:
        /*000c*/ 	.word	0x00000000
        /*0010*/ 	.short	0x0015
        /*0012*/ 	.short	0x0088
        /*0014*/ 	.byte	0x00, 0xf0, 0x11, 0x00


	//----- nvinfo : EIATTR_KPARAM_INFO
	.align		4
.L_19869:
        /*0018*/ 	.byte	0x04, 0x17
        /*001a*/ 	.short	(.L_19871 - .L_19870)
.L_19870:
        /*001c*/ 	.word	0x00000000
        /*0020*/ 	.short	0x0014
        /*0022*/ 	.short	0x0084
        /*0024*/ 	.byte	0x00, 0xf0, 0x11, 0x00


	//----- nvinfo : EIATTR_KPARAM_INFO
	.align		4
.L_19871:
        /*0028*/ 	.byte	0x04, 0x17
        /*002a*/ 	.short	(.L_19873 - .L_19872)
.L_19872:
        /*002c*/ 	.word	0x00000000
        /*0030*/ 	.short	0x0013
        /*0032*/ 	.short	0x0080
        /*0034*/ 	.byte	0x00, 0xf0, 0x11, 0x00


	//----- nvinfo : EIATTR_KPARAM_INFO
	.align		4
.L_19873:
        /*0038*/ 	.byte	0x04, 0x17
        /*003a*/ 	.short	(.L_19875 - .L_19874)
.L_19874:
        /*003c*/ 	.word	0x00000000
        /*0040*/ 	.short	0x0012
        /*0042*/ 	.short	0x007c
        /*0044*/ 	.byte	0x00, 0xf0, 0x11, 0x00


	//----- nvinfo : EIATTR_KPARAM_INFO
	.align		4
.L_19875:
        /*0048*/ 	.byte	0x04, 0x17
        /*004a*/ 	.short	(.L_19877 - .L_19876)
.L_19876:
        /*004c*/ 	.word	0x00000000
        /*0050*/ 	.short	0x0011
        /*0052*/ 	.short	0x0078
        /*0054*/ 	.byte	0x00, 0xf0, 0x11, 0x00


	//----- nvinfo : EIATTR_KPARAM_INFO
	.align		4
.L_19877:
        /*0058*/ 	.byte	0x04, 0x17
        /*005a*/ 	.short	(.L_19879 - .L_19878)
.L_19878:
        /*005c*/ 	.word	0x00000000
        /*0060*/ 	.short	0x0010
        /*0062*/ 	.short	0x0070
        /*0064*/ 	.byte	0x00, 0xf5, 0x21, 0x00


	//----- nvinfo : EIATTR_KPARAM_INFO
	.align		4
.L_19879:
        /*0068*/ 	.byte	0x04, 0x17
        /*006a*/ 	.short	(.L_19881 - .L_19880)
.L_19880:
        /*006c*/ 	.word	0x00000000
        /*0070*/ 	.short	0x000f
        /*0072*/ 	.short	0x0068
        /*0074*/ 	.byte	0x00, 0xf5, 0x21, 0x00


	//----- nvinfo : EIATTR_KPARAM_INFO
	.align		4
.L_19881:
        /*0078*/ 	.byte	0x04, 0x17
        /*007a*/ 	.short	(.L_19883 - .L_19882)
.L_19882:
        /*007c*/ 	.word	0x00000000
        /*0080*/ 	.short	0x000e
        /*0082*/ 	.short	0x0060
        /*0084*/ 	.byte	0x00, 0xf0, 0x11, 0x00


	//----- nvinfo : EIATTR_KPARAM_INFO
	.align		4
.L_19883:
        /*0088*/ 	.byte	0x04, 0x17
        /*008a*/ 	.short	(.L_19885 - .L_19884)
.L_19884:
        /*008c*/ 	.word	0x00000000
        /*0090*/ 	.short	0x000d
        /*0092*/ 	.short	0x005c
        /*0094*/ 	.byte	0x00, 0xf0, 0x11, 0x00


	//----- nvinfo : EIATTR_KPARAM_INFO
	.align		4
.L_19885:
        /*0098*/ 	.byte	0x04, 0x17
        /*009a*/ 	.short	(.L_19887 - .L_19886)
.L_19886:
        /*009c*/ 	.word	0x00000000
        /*00a0*/ 	.short	0x000c
        /*00a2*/ 	.short	0x0058
        /*00a4*/ 	.byte	0x00, 0xf0, 0x11, 0x00


	//----- nvinfo : EIATTR_KPARAM_INFO
	.align		4
.L_19887:
        /*00a8*/ 	.byte	0x04, 0x17
        /*00aa*/ 	.short	(.L_19889 - .L_19888)
.L_19888:
        /*00ac*/ 	.word	0x00000000
        /*00b0*/ 	.short	0x000b
        /*00b2*/ 	.short	0x0050
        /*00b4*/ 	.byte	0x00, 0xf5, 0x21, 0x00


	//----- nvinfo : EIATTR_KPARAM_INFO
	.align		4
.L_19889:
        /*00b8*/ 	.byte	0x04, 0x17
        /*00ba*/ 	.short	(.L_19891 - .L_19890)
.L_19890:
        /*00bc*/ 	.word	0x00000000
        /*00c0*/ 	.short	0x000a
        /*00c2*/ 	.short	0x0048
        /*00c4*/ 	.byte	0x00, 0xf0, 0x11, 0x00


	//----- nvinfo : EIATTR_KPARAM_INFO
	.align		4
.L_19891:
        /*00c8*/ 	.byte	0x04, 0x17
        /*00ca*/ 	.short	(.L_19893 - .L_19892)
.L_19892:
        /*00cc*/ 	.word	0x00000000
        /*00d0*/ 	.short	0x0009
        /*00d2*/ 	.short	0x0040
        /*00d4*/ 	.byte	0x00, 0xf5, 0x21, 0x00


	//----- nvinfo : EIATTR_KPARAM_INFO
	.align		4
.L_19893:
        /*00d8*/ 	.byte	0x04, 0x17
        /*00da*/ 	.short	(.L_19895 - .L_19894)
.L_19894:
        /*00dc*/ 	.word	0x00000000
        /*00e0*/ 	.short	0x0008
        /*00e2*/ 	.short	0x0038
        /*00e4*/ 	.byte	0x00, 0xf5, 0x21, 0x00


	//----- nvinfo : EIATTR_KPARAM_INFO
	.align		4
.L_19895:
        /*00e8*/ 	.byte	0x04, 0x17
        /*00ea*/ 	.short	(.L_19897 - .L_19896)
.L_19896:
        /*00ec*/ 	.word	0x00000000
        /*00f0*/ 	.short	0x0007
        /*00f2*/ 	.short	0x0034
        /*00f4*/ 	.byte	0x00, 0xf0, 0x11, 0x00


	//----- nvinfo : EIATTR_KPARAM_INFO
	.align		4
.L_19897:
        /*00f8*/ 	.byte	0x04, 0x17
        /*00fa*/ 	.short	(.L_19899 - .L_19898)
.L_19898:
        /*00fc*/ 	.word	0x00000000
        /*0100*/ 	.short	0x0006
        /*0102*/ 	.short	0x0030
        /*0104*/ 	.byte	0x00, 0xf0, 0x11, 0x00


	//----- nvinfo : EIATTR_KPARAM_INFO
	.align		4
.L_19899:
        /*0108*/ 	.byte	0x04, 0x17
        /*010a*/ 	.short	(.L_19901 - .L_19900)
.L_19900:
        /*010c*/ 	.word	0x00000000
        /*0110*/ 	.short	0x0005
        /*0112*/ 	.short	0x0028
        /*0114*/ 	.byte	0x00, 0xf5, 0x21, 0x00


	//----- nvinfo : EIATTR_KPARAM_INFO
	.align		4
.L_19901:
        /*0118*/ 	.byte	0x04, 0x17
        /*011a*/ 	.short	(.L_19903 - .L_19902)
.L_19902:
        /*011c*/ 	.word	0x00000000
        /*0120*/ 	.short	0x0004
        /*0122*/ 	.short	0x0020
        /*0124*/ 	.byte	0x00, 0xf5, 0x21, 0x00


	//----- nvinfo : EIATTR_KPARAM_INFO
	.align		4
.L_19903:
        /*0128*/ 	.byte	0x04, 0x17
        /*012a*/ 	.short	(.L_19905 - .L_19904)
.L_19904:
        /*012c*/ 	.word	0x00000000
        /*0130*/ 	.short	0x0003
        /*0132*/ 	.short	0x0018
        /*0134*/ 	.byte	0x00, 0xf5, 0x21, 0x00


	//----- nvinfo : EIATTR_KPARAM_INFO
	.align		4
.L_19905:
        /*0138*/ 	.byte	0x04, 0x17
        /*013a*/ 	.short	(.L_19907 - .L_19906)
.L_19906:
        /*013c*/ 	.word	0x00000000
        /*0140*/ 	.short	0x0002
        /*0142*/ 	.short	0x0010
        /*0144*/ 	.byte	0x00, 0xf5, 0x21, 0x00


	//----- nvinfo : EIATTR_KPARAM_INFO
	.align		4
.L_19907:
        /*0148*/ 	.byte	0x04, 0x17
        /*014a*/ 	.short	(.L_19909 - .L_19908)
.L_19908:
        /*014c*/ 	.word	0x00000000
        /*0150*/ 	.short	0x0001
        /*0152*/ 	.short	0x0008
        /*0154*/ 	.byte	0x00, 0xf5, 0x21, 0x00


	//----- nvinfo : EIATTR_KPARAM_INFO
	.align		4
.L_19909:
        /*0158*/ 	.byte	0x04, 0x17
        /*015a*/ 	.short	(.L_19911 - .L_19910)
.L_19910:
        /*015c*/ 	.word	0x00000000
        /*0160*/ 	.short	0x0000
        /*0162*/ 	.short	0x0000
        /*0164*/ 	.byte	0x00, 0xf5, 0x21, 0x00


	//----- nvinfo : EIATTR_SPARSE_MMA_MASK
	.align		4
.L_19911:
        /*0168*/ 	.byte	0x03, 0x50
        /*016a*/ 	.short	0x0000


	//----- nvinfo : EIATTR_MAXREG_COUNT
	.align		4
        /*016c*/ 	.byte	0x03, 0x1b
        /*016e*/ 	.short	0x00ff


	//----- nvinfo : EIATTR_NUM_BARRIERS
	.align		4
        /*0170*/ 	.byte	0x02, 0x4c
        /*0172*/ 	.byte	0x01
	.zero		1


	//----- nvinfo : EIATTR_EXTERNS
	.align		4
        /*0174*/ 	.byte	0x04, 0x0f
        /*0176*/ 	.short	(.L_19913 - .L_19912)


	//   ....[0]....
	.align		4
.L_19912:
        /*0178*/ 	.word	index@(__assertfail)


	//----- nvinfo : EIATTR_MERCURY_ISA_VERSION
	.align		4
.L_19913:
        /*017c*/ 	.byte	0x03, 0x5f
        /*017e*/ 	.short	0x0101


	//----- nvinfo : EIATTR_COOP_GROUP_MASK_REGIDS
	.align		4
        /*0180*/ 	.byte	0x04, 0x29
        /*0182*/ 	.short	(.L_19915 - .L_19914)


	//   ....[0]....
.L_19914:
        /*0184*/ 	.word	0xffffffff


	//   ....[1]....
        /*0188*/ 	.word	0xffffffff


	//   ....[2]....
        /*018c*/ 	.word	0xffffffff


	//   ....[3]....
        /*0190*/ 	.word	0xffffffff


	//   ....[4]....
        /*0194*/ 	.word	0xffffffff


	//   ....[5]....
        /*0198*/ 	.word	0xffffffff


	//   ....[6]....
        /*019c*/ 	.word	0xffffffff


	//   ....[7]....
        /*01a0*/ 	.word	0xffffffff


	//   ....[8]....
        /*01a4*/ 	.word	0xffffffff


	//   ....[9]....
        /*01a8*/ 	.word	0xffffffff


	//   ....[10]....
        /*01ac*/ 	.word	0xffffffff


	//   ....[11]....
        /*01b0*/ 	.word	0xffffffff


	//   ....[12]....
        /*01b4*/ 	.word	0xffffffff


	//   ....[13]....
        /*01b8*/ 	.word	0xffffffff


	//   ....[14]....
        /*01bc*/ 	.word	0xffffffff


	//   ....[15]....
        /*01c0*/ 	.word	0xffffffff


	//   ....[16]....
        /*01c4*/ 	.word	0x0500000f


	//   ....[17]....
        /*01c8*/ 	.word	0x0500000f


	//   ....[18]....
        /*01cc*/ 	.word	0x0500000f


	//   ....[19]....
        /*01d0*/ 	.word	0x0500000f


	//   ....[20]....
        /*01d4*/ 	.word	0x0500000f


	//----- nvinfo : EIATTR_COOP_GROUP_INSTR_OFFSETS
	.align		4
.L_19915:
        /*01d8*/ 	.byte	0x04, 0x28
        /*01da*/ 	.short	(.L_19917 - .L_19916)


	//   ....[0]....
.L_19916:
        /*01dc*/ 	.word	0x00000310


	//   ....[1]....
        /*01e0*/ 	.word	0x00000330


	//   ....[2]....
        /*01e4*/ 	.word	0x00000350


	//   ....[3]....
        /*01e8*/ 	.word	0x00000370


	//   ....[4]....
        /*01ec*/ 	.word	0x00000390


	//   ....[5]....
        /*01f0*/ 	.word	0x000004a0


	//   ....[6]....
        /*01f4*/ 	.word	0x000004c0


	//   ....[7]....
        /*01f8*/ 	.word	0x000004e0


	//   ....[8]....
        /*01fc*/ 	.word	0x00001320


	//   ....[9]....
        /*0200*/ 	.word	0x00001350


	//   ....[10]....
        /*0204*/ 	.word	0x00001370


	//   ....[11]....
        /*0208*/ 	.word	0x00001390


	//   ....[12]....
        /*020c*/ 	.word	0x000013b0


	//   ....[13]....
        /*0210*/ 	.word	0x00001400


	//   ....[14]....
        /*0214*/ 	.word	0x00001420


	//   ....[15]....
        /*0218*/ 	.word	0x00001440


	//   ....[16]....
        /*021c*/ 	.word	0x00004150


	//   ....[17]....
        /*0220*/ 	.word	0x000041b0


	//   ....[18]....
        /*0224*/ 	.word	0x00004210


	//   ....[19]....
        /*0228*/ 	.word	0x00004270


	//   ....[20]....
        /*022c*/ 	.word	0x000042d0


	//----- nvinfo : EIATTR_VRC_CTA_INIT_COUNT
	.align		4
.L_19917:
        /*0230*/ 	.byte	0x02, 0x4a
	.zero		1
	.zero		1


	//----- nvinfo : EIATTR_SYSCALL_OFFSETS
	.align		4
        /*0234*/ 	.byte	0x04, 0x46
        /*0236*/ 	.short	(.L_19919 - .L_19918)


	//   ....[0]....
.L_19918:
        /*0238*/ 	.word	0x000002c0


	//----- nvinfo : EIATTR_EXIT_INSTR_OFFSETS
	.align		4
.L_19919:
        /*023c*/ 	.byte	0x04, 0x1c
        /*023e*/ 	.short	(.L_19921 - .L_19920)


	//   ....[0]....
.L_19920:
        /*0240*/ 	.word	0x00000090


	//   ....[1]....
        /*0244*/ 	.word	0x00003be0


	//   ....[2]....
        /*0248*/ 	.word	0x00003bf0


	//   ....[3]....
        /*024c*/ 	.word	0x00004100


	//----- nvinfo : EIATTR_CRS_STACK_SIZE
	.align		4
.L_19921:
        /*0250*/ 	.byte	0x04, 0x1e
        /*0252*/ 	.short	(.L_19923 - .L_19922)
.L_19922:
        /*0254*/ 	.word	0x00000000


	//----- nvinfo : EIATTR_CBANK_PARAM_SIZE
	.align		4
.L_19923:
        /*0258*/ 	.byte	0x03, 0x19
        /*025a*/ 	.short	0x008c


	//----- nvinfo : EIATTR_PARAM_CBANK
	.align		4
        /*025c*/ 	.byte	0x04, 0x0a
        /*025e*/ 	.short	(.L_19925 - .L_19924)
	.align		4
.L_19924:
        /*0260*/ 	.word	index@(.nv.constant0._ZN4vllm25paged_attention_v2_kernelIfhLi256ELi32ELi128ELNS_18Fp8KVCacheDataTypeE1ELb0ELi512EEEvPfS2_PT_PKS3_PKT0_S9_ifPKiSB_iPKfiiiSD_SD_iiiii)
        /*0264*/ 	.short	0x0380
        /*0266*/ 	.short	0x008c


	//----- nvinfo : EIATTR_SW_WAR
	.align		4
.L_19925:
        /*0268*/ 	.byte	0x04, 0x36
        /*026a*/ 	.short	(.L_19927 - .L_19926)
.L_19926:
        /*026c*/ 	.word	0x00000008
.L_19927:


//--------------------- .nv.info._ZN4vllm25paged_attention_v2_kernelIfhLi192ELi32ELi128ELNS_18Fp8KVCacheDataTypeE1ELb0ELi512EEEvPfS2_PT_PKS3_PKT0_S9_ifPKiSB_iPKfiiiSD_SD_iiiii --------------------------
	.section	.nv.info._ZN4vllm25paged_attention_v2_kernelIfhLi192ELi32ELi128ELNS_18Fp8KVCacheDataTypeE1ELb0ELi512EEEvPfS2_PT_PKS3_PKT0_S9_ifPKiSB_iPKfiiiSD_SD_iiiii,"",@"SHT_CUDA_INFO"
	.sectionflags	@""
	.align	4


	//----- nvinfo : EIATTR_CUDA_API_VERSION
	.align		4
        /*0000*/ 	.byte	0x04, 0x37
        /*0002*/ 	.short	(.L_19929 - .L_19928)
.L_19928:
        /*0004*/ 	.word	0x00000082


	//----- nvinfo : EIATTR_KPARAM_INFO
	.align		4
.L_19929:
        /*0008*/ 	.byte	0x04, 0x17
        /*000a*/ 	.short	(.L_19931 - .L_19930)
.L_19930:
        /*000c*/ 	.word	0x00000000
        /*0010*/ 	.short	0x0015
        /*0012*/ 	.short	0x0088
        /*0014*/ 	.byte	0x00, 0xf0, 0x11, 0x00


	//----- nvinfo : EIATTR_KPARAM_INFO
	.align		4
.L_19931:
        /*0018*/ 	.byte	0x04, 0x17
        /*001a*/ 	.short	(.L_19933 - .L_19932)
.L_19932:
        /*001c*/ 	.word	0x00000000
        /*0020*/ 	.short	0x0014
        /*0022*/ 	.short	0x0084
        /*0024*/ 	.byte	0x00, 0xf0, 0x11, 0x00


	//----- nvinfo : EIATTR_KPARAM_INFO
	.align		4
.L_19933:
        /*0028*/ 	.byte	0x04, 0x17
        /*002a*/ 	.short	(.L_19935 - .L_19934)
.L_19934:
        /*002c*/ 	.word	0x00000000
        /*0030*/ 	.short	0x0013
        /*0032*/ 	.short	0x0080
        /*0034*/ 	.byte	0x00, 0xf0, 0x11, 0x00


	//----- nvinfo : EIATTR_KPARAM_INFO
	.align		4
.L_19935:
        /*0038*/ 	.byte	0x04, 0x17
        /*003a*/ 	.short	(.L_19937 - .L_19936)
.L_19936:
        /*003c*/ 	.word	0x00000000
        /*0040*/ 	.short	0x0012
        /*0042*/ 	.short	0x007c
        /*0044*/ 	.byte	0x00, 0xf0, 0x11, 0x00


	//----- nvinfo : EIATTR_KPARAM_INFO
	.align		4
.L_19937:
        /*0048*/ 	.byte	0x04, 0x17
        /*004a*/ 	.short	(.L_19939 - .L_19938)
.L_19938:
        /*004c*/ 	.word	0x00000000
        /*0050*/ 	.short	0x0011
        /*0052*/ 	.short	0x0078
        /*0054*/ 	.byte	0x00, 0xf0, 0x11, 0x00


	//----- nvinfo : EIATTR_KPARAM_INFO
	.align		4
.L_19939:
        /*0058*/ 	.byte	0x04, 0x17
        /*005a*/ 	.short	(.L_19941 - .L_19940)
.L_19940:
        /*005c*/ 	.word	0x00000000
        /*0060*/ 	.short	0x0010
        /*0062*/ 	.short	0x0070
        /*0064*/ 	.byte	0x00, 0xf5, 0x21, 0x00


	//----- nvinfo : EIATTR_KPARAM_INFO
	.align		4
.L_19941:
        /*0068*/ 	.byte	0x04, 0x17
        /*006a*/ 	.short	(.L_19943 - .L_19942)
.L_19942:
        /*006c*/ 	.word	0x00000000
        /*0070*/ 	.short	0x000f
        /*0072*/ 	.short	0x0068
        /*0074*/ 	.byte	0x00, 0xf5, 0x21, 0x00


	//----- nvinfo : EIATTR_KPARAM_INFO
	.align		4
.L_19943:
        /*0078*/ 	.byte	0x04, 0x17
        /*007a*/ 	.short	(.L_19945 - .L_19944)
.L_19944:
        /*007c*/ 	.word	0x00000000
        /*0080*/ 	.short	0x000e
        /*0082*/ 	.short	0x0060
        /*0084*/ 	.byte	0x00, 0xf0, 0x11, 0x00


	//----- nvinfo : EIATTR_KPARAM_INFO
	.align		4
.L_19945:
        /*0088*/ 	.byte	0x04, 0x17
        /*008a*/ 	.short	(.L_19947 - .L_19946)
.L_19946:
        /*008c*/ 	.word	0x00000000
        /*0090*/ 	.short	0x000d
        /*0092*/ 	.short	0x005c
        /*0094*/ 	.byte	0x00, 0xf0, 0x11, 0x00


	//----- nvinfo : EIATTR_KPARAM_INFO
	.align		4
.L_19947:
        /*0098*/ 	.byte	0x04, 0x17
        /*009a*/ 	.short	(.L_19949 - .L_19948)
.L_19948:
        /*009c*/ 	.word	0x00000000
        /*00a0*/ 	.short	0x000c
        /*00a2*/ 	.short	0x0058
        /*00a4*/ 	.byte	0x00, 0xf0, 0x11, 0x00


	//----- nvinfo : EIATTR_KPARAM_INFO
	.align		4
.L_19949:
        /*00a8*/ 	.byte	0x04, 0x17
        /*00aa*/ 	.short	(.L_19951 - .L_19950)
.L_19950:
        /*00ac*/ 	.word	0x00000000
        /*00b0*/ 	.short	0x000b
        /*00b2*/ 	.short	0x0050
        /*00b4*/ 	.byte	0x00, 0xf5, 0x21, 0x00


	//----- nvinfo : EIATTR_KPARAM_INFO
	.align		4
.L_19951:
        /*00b8*/ 	.byte	0x04, 0x17
        /*00ba*/ 	.short	(.L_19953 - .L_19952)
.L_19952:
        /*00bc*/ 	.word	0x00000000
        /*00c0*/ 	.short	0x000a
        /*00c2*/ 	.short	0x0048
        /*00c4*/ 	.byte	0x00, 0xf0, 0x11, 0x00


	//----- nvinfo : EIATTR_KPARAM_INFO
	.align		4
.L_19953:
        /*00c8*/ 	.byte	0x04, 0x17
        /*00ca*/ 	.short	(.L_19955 - .L_19954)
.L_19954:
        /*00cc*/ 	.word	0x00000000
        /*00d0*/ 	.short	0x0009
        /*00d2*/ 	.short	0x0040
        /*00d4*/ 	.byte	0x00, 0xf5, 0x21, 0x00


	//----- nvinfo : EIATTR_KPARAM_INFO
	.align		4
.L_19955:
        /*00d8*/ 	.byte	0x04, 0x17
        /*00da*/ 	.short	(.L_19957 - .L_19956)
.L_19956:
        /*00dc*/ 	.word	0x00000000
        /*00e0*/ 	.short	0x0008
        /*00e2*/ 	.short	0x0038
        /*00e4*/ 	.byte	0x00, 0xf5, 0x21, 0x00


	//----- nvinfo : EIATTR_KPARAM_INFO
	.align		4
.L_19957:
        /*00e8*/ 	.byte	0x04, 0x17
        /*00ea*/ 	.short	(.L_19959 - .L_19958)
.L_19958:
        /*00ec*/ 	.word	0x00000000
        /*00f0*/ 	.short	0x0007
        /*00f2*/ 	.short	0x0034
        /*00f4*/ 	.byte	0x00, 0xf0, 0x11, 0x00


	//----- nvinfo : EIATTR_KPARAM_INFO
	.align		4
.L_19959:
        /*00f8*/ 	.byte	0x04, 0x17
        /*00fa*/ 	.short	(.L_19961 - .L_19960)
.L_19960:
        /*00fc*/ 	.word	0x00000000
        /*0100*/ 	.short	0x0006
        /*0102*/ 	.short	0x0030
        /*0104*/ 	.byte	0x00, 0xf0, 0x11, 0x00


	//----- nvinfo : EIATTR_KPARAM_INFO
	.align		4
.L_19961:
        /*0108*/ 	.byte	0x04, 0x17
        /*010a*/ 	.short	(.L_19963 - .L_19962)
.L_19962:
        /*010c*/ 	.word	0x00000000
        /*0110*/ 	.short	0x0005
        /*0112*/ 	.short	0x0028
        /*0114*/ 	.byte	0x00, 0xf5, 0x21, 0x00


	//----- nvinfo : EIATTR_KPARAM_INFO
	.align		4
.L_19963:
        /*0118*/ 	.byte	0x04, 0x17
        /*011a*/ 	.short	(.L_19965 - .L_19964)
.L_19964:
        /*011c*/ 	.word	0x00000000
        /*0120*/ 	.short	0x0004
        /*0122*/ 	.short	0x0020
        /*0124*/ 	.byte	0x00, 0xf5, 0x21, 0x00


	//----- nvinfo : EIATTR_KPARAM_INFO
	.align		4
.L_19965:
        /*0128*/ 	.byte	0x04, 0x17
        /*012a*/ 	.short	(.L_19967 - .L_19966)
.L_19966:
        /*012c*/ 	.word	0x00000000
        /*0130*/ 	.short	0x0003
        /*0132*/ 	.short	0x0018
        /*0134*/ 	.byte	0x00, 0xf5, 0x21, 0x00


	//----- nvinfo : EIATTR_KPARAM_INFO
	.align		4
.L_19967:
        /*0138*/ 	.byte	0x04, 0x17
        /*013a*/ 	.short	(.L_19969 - .L_19968)
.L_19968:
        /*013c*/ 	.word	0x00000000
        /*0140*/ 	.short	0x0002
        /*0142*/ 	.short	0x0010
        /*0144*/ 	.byte	0x00, 0xf5, 0x21, 0x00


	//----- nvinfo : EIATTR_KPARAM_INFO
	.align		4
.L_19969:
        /*0148*/ 	.byte	0x04, 0x17
        /*014a*/ 	.short	(.L_19971 - .L_19970)
.L_19970:
        /*014c*/ 	.word	0x00000000
        /*0150*/ 	.short	0x0001
        /*0152*/ 	.short	0x0008
        /*0154*/ 	.byte	0x00, 0xf5, 0x21, 0x00


	//----- nvinfo : EIATTR_KPARAM_INFO
	.align		4
.L_19971:
        /*0158*/ 	.byte	0x04, 0x17
        /*015a*/ 	.short	(.L_19973 - .L_19972)
.L_19972:
        /*015c*/ 	.word	0x00000000
        /*0160*/ 	.short	0x0000
        /*0162*/ 	.short	0x0000
        /*0164*/ 	.byte	0x00, 0xf5, 0x21, 0x00


	//----- nvinfo : EIATTR_SPARSE_MMA_MASK
	.align		4
.L_19973:
        /*0168*/ 	.byte	0x03, 0x50
        /*016a*/ 	.short	0x0000


	//----- nvinfo : EIATTR_MAXREG_COUNT
	.align		4
        /*016c*/ 	.byte	0x03, 0x1b
        /*016e*/ 	.short	0x00ff


	//----- nvinfo : EIATTR_NUM_BARRIERS
	.align		4
        /*0170*/ 	.byte	0x02, 0x4c
        /*0172*/ 	.byte	0x01
	.zero		1


	//----- nvinfo : EIATTR_EXTERNS
	.align		4
        /*0174*/ 	.byte	0x04, 0x0f
        /*0176*/ 	.short	(.L_19975 - .L_19974)


	//   ....[0]....
	.align		4
.L_19974:
        /*0178*/ 	.word	index@(__assertfail)


	//----- nvinfo : EIATTR_MERCURY_ISA_VERSION
	.align		4
.L_19975:
        /*017c*/ 	.byte	0x03, 0x5f
        /*017e*/ 	.short	0x0101


	//----- nvinfo : EIATTR_COOP_GROUP_MASK_REGIDS
	.align		4
        /*0180*/ 	.byte	0x04, 0x29
        /*0182*/ 	.short	(.L_19977 - .L_19976)


	//   ....[0]....
.L_19976:
        /*0184*/ 	.word	0xffffffff


	//   ....[1]....
        /*0188*/ 	.word	0xffffffff


	//   ....[2]....
        /*018c*/ 	.word	0xffffffff


	//   ....[3]....
        /*0190*/ 	.word	0xffffffff


	//   ....[4]....
        /*0194*/ 	.word	0xffffffff


	//   ....[5]....
        /*0198*/ 	.word	0xffffffff


	//   ....[6]....
        /*019c*/ 	.word	0xffffffff


	//   ....[7]....
        /*01a0*/ 	.word	0xffffffff


	//   ....[8]....
        /*01a4*/ 	.word	0xffffffff


	//   ....[9]....
        /*01a8*/ 	.word	0xffffffff


	//   ....[10]....
        /*01ac*/ 	.word	0xffffffff


	//   ....[11]....
        /*01b0*/ 	.word	0xffffffff


	//   ....[12]....
        /*01b4*/ 	.word	0xffffffff


	//   ....[13]....
        /*01b8*/ 	.word	0xffffffff


	//   ....[14]....
        /*01bc*/ 	.word	0xffffffff


	//   ....[15]....
        /*01c0*/ 	.word	0xffffffff


	//   ....[16]....
        /*01c4*/ 	.word	0x0500000f


	//   ....[17]....
        /*01c8*/ 	.word	0x0500000f


	//   ....[18]....
        /*01cc*/ 	.word	0x0500000f


	//   ....[19]....
        /*01d0*/ 	.word	0x0500000f


	//   ....[20]....
        /*01d4*/ 	.word	0x0500000f


	//----- nvinfo : EIATTR_COOP_GROUP_INSTR_OFFSETS
	.align		4
.L_19977:
        /*01d8*/ 	.byte	0x04, 0x28
        /*01da*/ 	.short	(.L_19979 - .L_19978)


	//   ....[0]....
.L_19978:
        /*01dc*/ 	.word	0x00000310


	//   ....[1]....
        /*01e0*/ 	.word	0x00000330


	//   ....[2]....
        /*01e4*/ 	.word	0x00000350


	//   ....[3]....
        /*01e8*/ 	.word	0x00000370


	//   ....[4]....
        /*01ec*/ 	.word	0x00000390


	//   ....[5]....
        /*01f0*/ 	.word	0x000004a0


	//   ....[6]....
        /*01f4*/ 	.word	0x000004c0


	//   ....[7]....
        /*01f8*/ 	.word	0x000004e0


	//   ....[8]....
        /*01fc*/ 	.word	0x00001320


	//   ....[9]....
        /*0200*/ 	.word	0x00001350


	//   ....[10]....
        /*0204*/ 	.word	0x00001370


	//   ....[11]....
        /*0208*/ 	.word	0x00001390


	//   ....[12]....
        /*020c*/ 	.word	0x000013b0


	//   ....[13]....
        /*0210*/ 	.word	0x00001400


	//   ....[14]....
        /*0214*/ 	.word	0x00001420


	//   ....[15]....
        /*0218*/ 	.word	0x00001440


	//   ....[16]....
        /*021c*/ 	.word	0x00003a20


	//   ....[17]....
        /*0220*/ 	.word	0x00003a80


	//   ....[18]....
        /*0224*/ 	.word	0x00003ae0


	//   ....[19]....
        /*0228*/ 	.word	0x00003b40


	//   ....[20]....
        /*022c*/ 	.word	0x00003ba0


	//----- nvinfo : EIATTR_VRC_CTA_INIT_COUNT
	.align		4
.L_19979:
        /*0230*/ 	.byte	0x02, 0x4a
	.zero		1
	.zero		1


	//----- nvinfo : EIATTR_SYSCALL_OFFSETS
	.align		4
        /*0234*/ 	.byte	0x04, 0x46
        /*0236*/ 	.short	(.L_19981 - .L_19980)


	//   ....[0]....
.L_19980:
        /*0238*/ 	.word	0x000002c0


	//----- nvinfo : EIATTR_EXIT_INSTR_OFFSETS
	.align		4
.L_19981:
        /*023c*/ 	.byte	0x04, 0x1c
        /*023e*/ 	.short	(.L_19983 - .L_19982)


	//   ....[0]....
.L_19982:
        /*0240*/ 	.word	0x00000090


	//   ....[1]....
        /*0244*/ 	.word	0x000035b0


	//   ....[2]....
        /*0248*/ 	.word	0x000035c0


	//   ....[3]....
        /*024c*/ 	.word	0x000039d0


	//----- nvinfo : EIATTR_CRS_STACK_SIZE
	.align		4
.L_19983:
        /*0250*/ 	.byte	0x04, 0x1e
        /*0252*/ 	.short	(.L_19985 - .L_19984)
.L_19984:
        /*0254*/ 	.word	0x00000000


	//----- nvinfo : EIATTR_CBANK_PARAM_SIZE
	.align		4
.L_19985:
        /*0258*/ 	.byte	0x03, 0x19
        /*025a*/ 	.short	0x008c


	//----- nvinfo : EIATTR_PARAM_CBANK
	.align		4
        /*025c*/ 	.byte	0x04, 0x0a
        /*025e*/ 	.short	(.L_19987 - .L_19986)
	.align		4
.L_19986:
        /*0260*/ 	.word	index@(.nv.constant0._ZN4vllm25paged_attention_v2_kernelIfhLi192ELi32ELi128ELNS_18Fp8KVCacheDataTypeE1ELb0ELi512EEEvPfS2_PT_PKS3_PKT0_S9_ifPKiSB_iPKfiiiSD_SD_iiiii)
        /*0264*/ 	.short	0x0380
        /*0266*/ 	.short	0x008c


	//----- nvinfo : EIATTR_SW_WAR
	.align		4
.L_19987:
        /*0268*/ 	.byte	0x04, 0x36
        /*026a*/ 	.short	(.L_19989 - .L_19988)
.L_19988:
        /*026c*/ 	.word	0x00000008
.L_19989:


//--------------------- .nv.info._ZN4vllm25paged_attention_v2_kernelIfhLi128ELi32ELi128ELNS_18Fp8KVCacheDataTypeE1ELb0ELi512EEEvPfS2_PT_PKS3_PKT0_S9_ifPKiSB_iPKfiiiSD_SD_iiiii --------------------------
	.section	.nv.info._ZN4vllm25paged_attention_v2_kernelIfhLi128ELi32ELi128ELNS_18Fp8KVCacheDataTypeE1ELb0ELi512EEEvPfS2_PT_PKS3_PKT0_S9_ifPKiSB_iPKfiiiSD_SD_iiiii,"",@"SHT_CUDA_INFO"
	.sectionflags	@""
	.align	4


	//----- nvinfo : EIATTR_CUDA_API_VERSION
	.align		4
        /*0000*/ 	.byte	0x04, 0x37
        /*0002*/ 	.short	(.L_19991 - .L_19990)
.L_19990:
        /*0004*/ 	.word	0x00000082


	//----- nvinfo : EIATTR_KPARAM_INFO
	.align		4
.L_19991:
        /*0008*/ 	.byte	0x04, 0x17
        /*000a*/ 	.short	(.L_19993 - .L_19992)
.L_19992:
        /*000c*/ 	.word	0x00000000
        /*0010*/ 	.short	0x0015
        /*0012*/ 	.short	0x0088
        /*0014*/ 	.byte	0x00, 0xf0, 0x11, 0x00


	//----- nvinfo : EIATTR_KPARAM_INFO
	.align		4
.L_19993:
        /*0018*/ 	.byte	0x04, 0x17
        /*001a*/ 	.short	(.L_19995 - .L_19994)
.L_19994:
        /*001c*/ 	.word	0x00000000
        /*0020*/ 	.short	0x0014
        /*0022*/ 	.short	0x0084
        /*0024*/ 	.byte	0x00, 0xf0, 0x11, 0x00


	//----- nvinfo : EIATTR_KPARAM_INFO
	.align		4
.L_19995:
        /*0028*/ 	.byte	0x04, 0x17
        /*002a*/ 	.short	(.L_19997 - .L_19996)
.L_19996:
        /*002c*/ 	.word	0x00000000
        /*0030*/ 	.short	0x0013
        /*0032*/ 	.short	0x0080
        /*0034*/ 	.byte	0x00, 0xf0, 0x11, 0x00


	//----- nvinfo : EIATTR_KPARAM_INFO
	.align		4
.L_19997:
        /*0038*/ 	.byte	0x04, 0x17
        /*003a*/ 	.short	(.L_19999 - .L_19998)
.L_19998:
        /*003c*/ 	.word	0x00000000
        /*0040*/ 	.short	0x0012
        /*0042*/ 	.short	0x007c
        /*0044*/ 	.byte	0x00, 0xf0, 0x11, 0x00


	//----- nvinfo : EIATTR_KPARAM_INFO
	.align		4
.L_19999:
        /*0048*/ 	.byte	0x04, 0x17
        /*004a*/ 	.short	(.L_20001 - .L_20000)
.L_20000:
        /*004c*/ 	.word	0x00000000
        /*0050*/ 	.short	0x0011
        /*0052*/ 	.short	0x0078
        /*0054*/ 	.byte	0x00, 0xf0, 0x11, 0x00


	//----- nvinfo : EIATTR_KPARAM_INFO
	.align		4
.L_20001:
        /*0058*/ 	.byte	0x04, 0x17
        /*005a*/ 	.short	(.L_20003 - .L_20002)
.L_20002:
        /*005c*/ 	.word	0x00000000
        /*0060*/ 	.short	0x0010
        /*0062*/ 	.short	0x0070
        /*0064*/ 	.byte	0x00, 0xf5, 0x21, 0x00


	//----- nvinfo : EIATTR_KPARAM_INFO
	.align		4
.L_20003:
        /*0068*/ 	.byte	0x04, 0x17
        /*006a*/ 	.short	(.L_20005 - .L_20004)
.L_20004:
        /*006c*/ 	.word	0x00000000
        /*0070*/ 	.short	0x000f
        /*0072*/ 	.short	0x0068
        /*0074*/ 	.byte	0x00, 0xf5, 0x21, 0x00


	//----- nvinfo : EIATTR_KPARAM_INFO
	.align		4
.L_20005:
        /*0078*/ 	.byte	0x04, 0x17
        /*007a*/ 	.short	(.L_20007 - .L_20006)
.L_20006:
        /*007c*/ 	.word	0x00000000
        /*0080*/ 	.short	0x000e
        /*0082*/ 	.short	0x0060
        /*0084*/ 	.byte	0x00, 0xf0, 0x11, 0x00


	//----- nvinfo : EIATTR_KPARAM_INFO
	.align		4
.L_20007:
        /*0088*/ 	.byte	0x04, 0x17
        /*008a*/ 	.short	(.L_20009 - .L_20008)
.L_20008:
        /*008c*/ 	.word	0x00000000
        /*0090*/ 	.short	0x000d
        /*0092*/ 	.short	0x005c
        /*0094*/ 	.byte	0x00, 0xf0, 0x11, 0x00


	//----- nvinfo : EIATTR_KPARAM_INFO
	.align		4
.L_20009:
        /*0098*/ 	.byte	0x04, 0x17
        /*009a*/ 	.short	(.L_20011 - .L_20010)
.L_20010:
        /*009c*/ 	.word	0x00000000
        /*00a0*/ 	.short	0x000c
        /*00a2*/ 	.short	0x0058
        /*00a4*/ 	.byte	0x00, 0xf0, 0x11, 0x00


	//----- nvinfo : EIATTR_KPARAM_INFO
	.align		4
.L_20011:
        /*00a8*/ 	.byte	0x04, 0x17
        /*00aa*/ 	.short	(.L_20013 - .L_20012)
.L_20012:
        /*00ac*/ 	.word	0x00000000
        /*00b0*/ 	.short	0x000b
        /*00b2*/ 	.short	0x0050
        /*00b4*/ 	.byte	0x00, 0xf5, 0x21, 0x00


	//----- nvinfo : EIATTR_KPARAM_INFO
	.align		4
.L_20013:
        /*00b8*/ 	.byte	0x04, 0x17
        /*00ba*/ 	.short	(.L_20015 - .L_20014)
.L_20014:
        /*00bc*/ 	.word	0x00000000
        /*00c0*/ 	.short	0x000a
        /*00c2*/ 	.short	0x0048
        /*00c4*/ 	.byte	0x00, 0xf0, 0x11, 0x00


	//----- nvinfo : EIATTR_KPARAM_INFO
	.align		4
.L_20015:
        /*00c8*/ 	.byte	0x04, 0x17
        /*00ca*/ 	.short	(.L_20017 - .L_20016)
.L_20016:
        /*00cc*/ 	.word	0x00000000
        /*00d0*/ 	.short	0x0009
        /*00d2*/ 	.short	0x0040
        /*00d4*/ 	.byte	0x00, 0xf5, 0x21, 0x00


	//----- nvinfo : EIATTR_KPARAM_INFO
	.align		4
.L_20017:
        /*00d8*/ 	.byte	0x04, 0x17
        /*00da*/ 	.short	(.L_20019 - .L_20018)
.L_20018:
        /*00dc*/ 	.word	0x00000000
        /*00e0*/ 	.short	0x0008
        /*00e2*/ 	.short	0x0038
        /*00e4*/ 	.byte	0x00, 0xf5, 0x21, 0x00


	//----- nvinfo : EIATTR_KPARAM_INFO
	.align		4
.L_20019:
        /*00e8*/ 	.byte	0x04, 0x17
        /*00ea*/ 	.short	(.L_20021 - .L_20020)
.L_20020:
        /*00ec*/ 	.word	0x00000000
        /*00f0*/ 	.short	0x0007
        /*00f2*/ 	.short	0x0034
        /*00f4*/ 	.byte	0x00, 0xf0, 0x11, 0x00


	//----- nvinfo : EIATTR_KPARAM_INFO
	.align		4
.L_20021:
        /*00f8*/ 	.byte	0x04, 0x17
        /*00fa*/ 	.short	(.L_20023 - .L_20022)
.L_20022:
        /*00fc*/ 	.word	0x00000000
        /*0100*/ 	.short	0x0006
        /*0102*/ 	.short	0x0030
        /*0104*/ 	.byte	0x00, 0xf0, 0x11, 0x00


	//----- nvinfo : EIATTR_KPARAM_INFO
	.align		4
.L_20023:
        /*0108*/ 	.byte	0x04, 0x17
        /*010a*/ 	.short	(.L_20025 - .L_20024)
.L_20024:
        /*010c*/ 	.word	0x00000000
        /*0110*/ 	.short	0x0005
        /*0112*/ 	.short	0x0028
        /*0114*/ 	.byte	0x00, 0xf5, 0x21, 0x00


	//----- nvinfo : EIATTR_KPARAM_INFO
	.align		4
.L_20025:
        /*0118*/ 	.byte	0x04, 0x17
        /*011a*/ 	.short	(.L_20027 - .L_20026)
.L_20026:
        /*011c*/ 	.word	0x00000000
        /*0120*/ 	.short	0x0004
        /*0122*/ 	.short	0x0020
        /*0124*/ 	.byte	0x00, 0xf5, 0x21, 0x00


	//----- nvinfo : EIATTR_KPARAM_INFO
	.align		4
.L_20027:
        /*0128*/ 	.byte	0x04, 0x17
        /*012a*/ 	.short	(.L_20029 - .L_20028)
.L_20028:
        /*012c*/ 	.word	0x00000000
        /*0130*/ 	.short	0x0003
        /*0132*/ 	.short	0x0018
        /*0134*/ 	.byte	0x00, 0xf5, 0x21, 0x00


	//----- nvinfo : EIATTR_KPARAM_INFO
	.align		4
.L_20029:
        /*0138*/ 	.byte	0x04, 0x17
        /*013a*/ 	.short	(.L_20031 - .L_20030)
.L_20030:
        /*013c*/ 	.word	0x00000000
        /*0140*/ 	.short	0x0002
        /*0142*/ 	.short	0x0010
        /*0144*/ 	.byte	0x00, 0xf5, 0x21, 0x00


	//----- nvinfo : EIATTR_KPARAM_INFO
	.align		4
.L_20031:
        /*0148*/ 	.byte	0x04, 0x17
        /*014a*/ 	.short	(.L_20033 - .L_20032)
.L_20032:
        /*014c*/ 	.word	0x00000000
        /*0150*/ 	.short	0x0001
        /*0152*/ 	.short	0x0008
        /*0154*/ 	.byte	0x00, 0xf5, 0x21, 0x00


	//----- nvinfo : EIATTR_KPARAM_INFO
	.align		4
.L_20033:
        /*0158*/ 	.byte	0x04, 0x17
        /*015a*/ 	.short	(.L_20035 - .L_20034)
.L_20034:
        /*015c*/ 	.word	0x00000000
        /*0160*/ 	.short	0x0000
        /*0162*/ 	.short	0x0000
        /*0164*/ 	.byte	0x00, 0xf5, 0x21, 0x00


	//----- nvinfo : EIATTR_SPARSE_MMA_MASK
	.align		4
.L_20035:
        /*0168*/ 	.byte	0x03, 0x50
        /*016a*/ 	.short	0x0000


	//----- nvinfo : EIATTR_MAXREG_COUNT
	.align		4
        /*016c*/ 	.byte	0x03, 0x1b
        /*016e*/ 	.short	0x00ff


	//----- nvinfo : EIATTR_NUM_BARRIERS
	.align		4
        /*0170*/ 	.byte	0x02, 0x4c
        /*0172*/ 	.byte	0x01
	.zero		1


	//----- nvinfo : EIATTR_EXTERNS
	.align		4
        /*0174*/ 	.byte	0x04, 0x0f
        /*0176*/ 	.short	(.L_20037 - .L_20036)


	//   ....[0]....
	.align		4
.L_20036:
        /*0178*/ 	.word	index@(__assertfail)


	//----- nvinfo : EIATTR_MERCURY_ISA_VERSION
	.align		4
.L_20037:
        /*017c*/ 	.byte	0x03, 0x5f
        /*017e*/ 	.short	0x0101


	//----- nvinfo : EIATTR_COOP_GROUP_MASK_REGIDS
	.align		4
        /*0180*/ 	.byte	0x04, 0x29
        /*0182*/ 	.short	(.L_20039 - .L_20038)


	//   ....[0]....
.L_20038:
        /*0184*/ 	.word	0xffffffff


	//   ....[1]....
        /*0188*/ 	.word	0xffffffff


	//   ....[2]....
        /*018c*/ 	.word	0xffffffff


	//   ....[3]....
        /*0190*/ 	.word	0xffffffff


	//   ....[4]....
        /*0194*/ 	.word	0xffffffff


	//   ....[5]....
        /*0198*/ 	.word	0xffffffff


	//   ....[6]....
        /*019c*/ 	.word	0xffffffff


	//   ....[7]....
        /*01a0*/ 	.word	0xffffffff


	//   ....[8]....
        /*01a4*/ 	.word	0xffffffff


	//   ....[9]....
        /*01a8*/ 	.word	0xffffffff


	//   ....[10]....
        /*01ac*/ 	.word	0xffffffff


	//   ....[11]....
        /*01b0*/ 	.word	0xffffffff


	//   ....[12]....
        /*01b4*/ 	.word	0xffffffff


	//   ....[13]....
        /*01b8*/ 	.word	0xffffffff


	//   ....[14]....
        /*01bc*/ 	.word	0xffffffff


	//   ....[15]....
        /*01c0*/ 	.word	0xffffffff


	//   ....[16]....
        /*01c4*/ 	.word	0x0500000f


	//   ....[17]....
        /*01c8*/ 	.word	0x0500000f


	//   ....[18]....
        /*01cc*/ 	.word	0x0500000f


	//   ....[19]....
        /*01d0*/ 	.word	0x0500000f


	//   ....[20]....
        /*01d4*/ 	.word	0x0500000f


	//----- nvinfo : EIATTR_COOP_GROUP_INSTR_OFFSETS
	.align		4
.L_20039:
        /*01d8*/ 	.byte	0x04, 0x28
        /*01da*/ 	.short	(.L_20041 - .L_20040)


	//   ....[0]....
.L_20040:
        /*01dc*/ 	.word	0x00000380


	//   ....[1]....
        /*01e0*/ 	.word	0x000003a0


	//   ....[2]....
        /*01e4*/ 	.word	0x000003c0


	//   ....[3]....
        /*01e8*/ 	.word	0x000003e0


	//   ....[4]....
        /*01ec*/ 	.word	0x00000400


	//   ....[5]....
        /*01f0*/ 	.word	0x00000510


	//   ....[6]....
        /*01f4*/ 	.word	0x00000530


	//   ....[7]....
        /*01f8*/ 	.word	0x00000550


	//   ....[8]....
        /*01fc*/ 	.word	0x000013a0


	//   ....[9]....
        /*0200*/ 	.word	0x000013d0


	//   ....[10]....
        /*0204*/ 	.word	0x000013f0


	//   ....[11]....
        /*0208*/ 	.word	0x00001410


	//   ....[12]....
        /*020c*/ 	.word	0x00001430


	//   ....[13]....
        /*0210*/ 	.word	0x00001480


	//   ....[14]....
        /*0214*/ 	.word	0x000014a0


	//   ....[15]....
        /*0218*/ 	.word	0x000014c0


	//   ....[16]....
        /*021c*/ 	.word	0x00003220


	//   ....[17]....
        /*0220*/ 	.word	0x00003280


	//   ....[18]....
        /*0224*/ 	.word	0x000032e0


	//   ....[19]....
        /*0228*/ 	.word	0x00003340


	//   ....[20]....
        /*022c*/ 	.word	0x000033a0


	//----- nvinfo : EIATTR_VRC_CTA_INIT_COUNT
	.align		4
.L_20041:
        /*0230*/ 	.byte	0x02, 0x4a
	.zero		1
	.zero		1


	//----- nvinfo : EIATTR_SYSCALL_OFFSETS
	.align		4
        /*0234*/ 	.byte	0x04, 0x46
        /*0236*/ 	.short	(.L_20043 - .L_20042)


	//   ....[0]....
.L_20042:
        /*0238*/ 	.word	0x00000330


	//----- nvinfo : EIATTR_EXIT_INSTR_OFFSETS
	.align		4
.L_20043:
        /*023c*/ 	.byte	0x04, 0x1c
        /*023e*/ 	.short	(.L_20045 - .L_20044)


	//   ....[0]....
.L_20044:
        /*0240*/ 	.word	0x000000d0


	//   ....[1]....
        /*0244*/ 	.word	0x00002ee0


	//   ....[2]....
        /*0248*/ 	.word	0x00002f30


	//   ....[3]....
        /*024c*/ 	.word	0x000031d0


	//----- nvinfo : EIATTR_CRS_STACK_SIZE
	.align		4
.L_20045:
        /*0250*/ 	.byte	0x04, 0x1e
        /*0252*/ 	.short	(.L_20047 - .L_20046)
.L_20046:
        /*0254*/ 	.word	0x00000000


	//----- nvinfo : EIATTR_CBANK_PARAM_SIZE
	.align		4
.L_20047:
        /*0258*/ 	.byte	0x03, 0x19
        /*025a*/ 	.short	0x008c


	//----- nvinfo : EIATTR_PARAM_CBANK
	.align		4
        /*025c*/ 	.byte	0x04, 0x0a
        /*025e*/ 	.short	(.L_20049 - .L_20048)
	.align		4
.L_20048:
        /*0260*/ 	.word	index@(.nv.constant0._ZN4vllm25paged_attention_v2_kernelIfhLi128ELi32ELi128ELNS_18Fp8KVCacheDataTypeE1ELb0ELi512EEEvPfS2_PT_PKS3_PKT0_S9_ifPKiSB_iPKfiiiSD_SD_iiiii)
        /*0264*/ 	.short	0x0380
        /*0266*/ 	.short	0x008c


	//----- nvinfo : EIATTR_SW_WAR
	.align		4
.L_20049:
        /*0268*/ 	.byte	0x04, 0x36
        /*026a*/ 	.short	(.L_20051 - .L_20050)
.L_20050:
        /*026c*/ 	.word	0x00000008
.L_20051:


//--------------------- .nv.info._ZN4vllm25paged_attention_v2_kernelIfhLi120ELi32ELi128ELNS_18Fp8KVCacheDataTypeE1ELb0ELi512EEEvPfS2_PT_PKS3_PKT0_S9_ifPKiSB_iPKfiiiSD_SD_iiiii --------------------------
	.section	.nv.info._ZN4vllm25paged_attention_v2_kernelIfhLi120ELi32ELi128ELNS_18Fp8KVCacheDataTypeE1ELb0ELi512EEEvPfS2_PT_PKS3_PKT0_S9_ifPKiSB_iPKfiiiSD_SD_iiiii,"",@"SHT_CUDA_INFO"
	.sectionflags	@""
	.align	4


	//----- nvinfo : EIATTR_CUDA_API_VERSION
	.align		4
        /*0000*/ 	.byte	0x04, 0x37
        /*0002*/ 	.short	(.L_20053 - .L_20052)
.L_20052:
        /*0004*/ 	.word	0x00000082


	//----- nvinfo : EIATTR_KPARAM_INFO
	.align		4
.L_20053:
        /*0008*/ 	.byte	0x04, 0x17
        /*000a*/ 	.short	(.L_20055 - .L_20054)
.L_20054:
        /*000c*/ 	.word	0x00000000
        /*0010*/ 	.short	0x0015
        /*0012*/ 	.short	0x0088
        /*0014*/ 	.byte	0x00, 0xf0, 0x11, 0x00


	//----- nvinfo : EIATTR_KPARAM_INFO
	.align		4
.L_20055:
        /*0018*/ 	.byte	0x04, 0x17
        /*001a*/ 	.short	(.L_20057 - .L_20056)
.L_20056:
        /*001c*/ 	.word	0x00000000
        /*0020*/ 	.short	0x0014
        /*0022*/ 	.short	0x0084
        /*0024*/ 	.byte	0x00, 0xf0, 0x11, 0x00


	//----- nvinfo : EIATTR_KPARAM_INFO
	.align		4
.L_20057:
        /*0028*/ 	.byte	0x04, 0x17
        /*002a*/ 	.short	(.L_20059 - .L_20058)
.L_20058:
        /*002c*/ 	.word	0x00000000
        /*0030*/ 	.short	0x0013
        /*0032*/ 	.short	0x0080
        /*0034*/ 	.byte	0x00, 0xf0, 0x11, 0x00


	//----- nvinfo : EIATTR_KPARAM_INFO
	.align		4
.L_20059:
        /*0038*/ 	.byte	0x04, 0x17
        /*003a*/ 	.short	(.L_20061 - .L_20060)
.L_20060:
        /*003c*/ 	.word	0x00000000
        /*0040*/ 	.short	0x0012
        /*0042*/ 	.short	0x007c
        /*0044*/ 	.byte	0x00, 0xf0, 0x11, 0x00


	//----- nvinfo : EIATTR_KPARAM_INFO
	.align		4
.L_20061:
        /*0048*/ 	.byte	0x04, 0x17
        /*004a*/ 	.short	(.L_20063 - .L_20062)
.L_20062:
        /*004c*/ 	.word	0x00000000
        /*0050*/ 	.short	0x0011
        /*0052*/ 	.short	0x0078
        /*0054*/ 	.byte	0x00, 0xf0, 0x11, 0x00


	//----- nvinfo : EIATTR_KPARAM_INFO
	.align		4
.L_20063:
        /*0058*/ 	.byte	0x04, 0x17
        /*005a*/ 	.short	(.L_20065 - .L_20064)
.L_20064:
        /*005c*/ 	.word	0x00000000
        /*0060*/ 	.short	0x0010
        /*0062*/ 	.short	0x0070
        /*0064*/ 	.byte	0x00, 0xf5, 0x21, 0x00


	//----- nvinfo : EIATTR_KPARAM_INFO
	.align		4
.L_20065:
        /*0068*/ 	.byte	0x04, 0x17
        /*006a*/ 	.short	(.L_20067 - .L_20066)
.L_20066:
        /*006c*/ 	.word	0x00000000
        /*0070*/ 	.short	0x000f
        /*0072*/ 	.short	0x0068
        /*0074*/ 	.byte	0x00, 0xf5, 0x21, 0x00


	//----- nvinfo : EIATTR_KPARAM_INFO
	.align		4
.L_20067:
        /*0078*/ 	.byte	0x04, 0x17
        /*007a*/ 	.short	(.L_20069 - .L_20068)
.L_20068:
        /*007c*/ 	.word	0x00000000
        /*0080*/ 	.short	0x000e
        /*0082*/ 	.short	0x0060
        /*0084*/ 	.byte	0x00, 0xf0, 0x11, 0x00


	//----- nvinfo : EIATTR_KPARAM_INFO
	.align		4
.L_20069:
        /*0088*/ 	.byte	0x04, 0x17
        /*008a*/ 	.short	(.L_20071 - .L_20070)
.L_20070:
        /*008c*/ 	.word	0x00000000
        /*0090*/ 	.short	0x000d
        /*0092*/ 	.short	0x005c
        /*0094*/ 	.byte	0x00, 0xf0, 0x11, 0x00


	//----- nvinfo : EIATTR_KPARAM_INFO
	.align		4
.L_20071:
        /*0098*/ 	.byte	0x04, 0x17
        /*009a*/ 	.short	(.L_20073 - .L_20072)
.L_20072:
        /*009c*/ 	.word	0x00000000
        /*00a0*/ 	.short	0x000c
        /*00a2*/ 	.short	0x0058
        /*00a4*/ 	.byte	0x00, 0xf0, 0x11, 0x00


	//----- nvinfo : EIATTR_KPARAM_INFO
	.align		4
.L_20073:
        /*00a8*/ 	.byte	0x04, 0x17
        /*00aa*/ 	.short	(.L_20075 - .L_20074)
.L_20074:
        /*00ac*/ 	.word	0x00000000
        /*00b0*/ 	.short	0x000b
        /*00b2*/ 	.short	0x0050
        /*00b4*/ 	.byte	0x00, 0xf5, 0x21, 0x00


	//----- nvinfo : EIATTR_KPARAM_INFO
	.align		4
.L_20075:
        /*00b8*/ 	.byte	0x04, 0x17
        /*00ba*/ 	.short	(.L_20077 - .L_20076)
.L_20076:
        /*00bc*/ 	.word	0x00000000
        /*00c0*/ 	.short	0x000a
        /*00c2*/ 	.short	0x0048
        /*00c4*/ 	.byte	0x00, 0xf0, 0x11, 0x00


	//----- nvinfo : EIATTR_KPARAM_INFO
	.align		4
.L_20077:
        /*00c8*/ 	.byte	0x04, 0x17
        /*00ca*/ 	.short	(.L_20079 - .L_20078)
.L_20078:
        /*00cc*/ 	.word	0x00000000
        /*00d0*/ 	.short	0x0009
        /*00d2*/ 	.short	0x0040
        /*00d4*/ 	.byte	0x00, 0xf5, 0x21, 0x00


	//----- nvinfo : EIATTR_KPARAM_INFO
	.align		4
.L_20079:
        /*00d8*/ 	.byte	0x04, 0x17
        /*00da*/ 	.short	(.L_20081 - .L_20080)
.L_20080:
        /*00dc*/ 	.word	0x00000000
        /*00e0*/ 	.short	0x0008
        /*00e2*/ 	.short	0x0038
        /*00e4*/ 	.byte	0x00, 0xf5, 0x21, 0x00


	//----- nvinfo : EIATTR_KPARAM_INFO
	.align		4
.L_20081:
        /*00e8*/ 	.byte	0x04, 0x17
        /*00ea*/ 	.short	(.L_20083 - .L_20082)
.L_20082:
        /*00ec*/ 	.word	0x00000000
        /*00f0*/ 	.short	0x0007
        /*00f2*/ 	.short	0x0034
        /*00f4*/ 	.byte	0x00, 0xf0, 0x11, 0x00


	//----- nvinfo : EIATTR_KPARAM_INFO
	.align		4
.L_20083:
        /*00f8*/ 	.byte	0x04, 0x17
        /*00fa*/ 	.short	(.L_20085 - .L_20084)
.L_20084:
        /*00fc*/ 	.word	0x00000000
        /*0100*/ 	.short	0x0006
        /*0102*/ 	.short	0x0030
        /*0104*/ 	.byte	0x00, 0xf0, 0x11, 0x00


	//----- nvinfo : EIATTR_KPARAM_INFO
	.align		4
.L_20085:
        /*0108*/ 	.byte	0x04, 0x17
        /*010a*/ 	.short	(.L_20087 - .L_20086)
.L_20086:
        /*010c*/ 	.word	0x00000000
        /*0110*/ 	.short	0x0005
        /*0112*/ 	.short	0x0028
        /*0114*/ 	.byte	0x00, 0xf5, 0x21, 0x00


	//----- nvinfo : EIATTR_KPARAM_INFO
	.align		4
.L_20087:
        /*0118*/ 	.byte	0x04, 0x17
        /*011a*/ 	.short	(.L_20089 - .L_20088)
.L_20088:
        /*011c*/ 	.word	0x00000000
        /*0120*/ 	.short	0x0004
        /*0122*/ 	.short	0x0020
        /*0124*/ 	.byte	0x00, 0xf5, 0x21, 0x00


	//----- nvinfo : EIATTR_KPARAM_INFO
	.align		4
.L_20089:
        /*0128*/ 	.byte	0x04, 0x17
        /*012a*/ 	.short	(.L_20091 - .L_20090)
.L_20090:
        /*012c*/ 	.word	0x00000000
        /*0130*/ 	.short	0x0003
        /*0132*/ 	.short	0x0018
        /*0134*/ 	.byte	0x00, 0xf5, 0x21, 0x00


	//----- nvinfo : EIATTR_KPARAM_INFO
	.align		4
.L_20091:
        /*0138*/ 	.byte	0x04, 0x17
        /*013a*/ 	.short	(.L_20093 - .L_20092)
.L_20092:
        /*013c*/ 	.word	0x00000000
        /*0140*/ 	.short	0x0002
        /*0142*/ 	.short	0x0010
        /*0144*/ 	.byte	0x00, 0xf5, 0x21, 0x00


	//----- nvinfo : EIATTR_KPARAM_INFO
	.align		4
.L_20093:
        /*0148*/ 	.byte	0x04, 0x17
        /*014a*/ 	.short	(.L_20095 - .L_20094)
.L_20094:
        /*014c*/ 	.word	0x00000000
        /*0150*/ 	.short	0x0001
        /*0152*/ 	.short	0x0008
        /*0154*/ 	.byte	0x00, 0xf5, 0x21, 0x00


	//----- nvinfo : EIATTR_KPARAM_INFO
	.align		4
.L_20095:
        /*0158*/ 	.byte	0x04, 0x17
        /*015a*/ 	.short	(.L_20097 - .L_20096)
.L_20096:
        /*015c*/ 	.word	0x00000000
        /*0160*/ 	.short	0x0000
        /*0162*/ 	.short	0x0000
        /*0164*/ 	.byte	0x00, 0xf5, 0x21, 0x00


	//----- nvinfo : EIATTR_SPARSE_MMA_MASK
	.align		4
.L_20097:
        /*0168*/ 	.byte	0x03, 0x50
        /*016a*/ 	.short	0x0000


	//----- nvinfo : EIATTR_MAXREG_COUNT
	.align		4
        /*016c*/ 	.byte	0x03, 0x1b
        /*016e*/ 	.short	0x00ff


	//----- nvinfo : EIATTR_NUM_BARRIERS
	.align		4
        /*0170*/ 	.byte	0x02, 0x4c
        /*0172*/ 	.byte	0x01
	.zero		1


	//----- nvinfo : EIATTR_EXTERNS
	.align		4
        /*0174*/ 	.byte	0x04, 0x0f
        /*0176*/ 	.short	(.L_20099 - .L_20098)


	//   ....[0]....
	.align		4
.L_20098:
        /*0178*/ 	.word	index@(__assertfail)


	//----- nvinfo : EIATTR_MERCURY_ISA_VERSION
	.align		4
.L_20099:
        /*017c*/ 	.byte	0x03, 0x5f
        /*017e*/ 	.short	0x0101


	//----- nvinfo : EIATTR_COOP_GROUP_MASK_REGIDS
	.align		4
        /*0180*/ 	.byte	0x04, 0x29
        /*0182*/ 	.short	(.L_20101 - .L_20100)


	//   ....[0]....
.L_20100:
        /*0184*/ 	.word	0xffffffff


	//   ....[1]....
        /*0188*/ 	.word	0xffffffff


	//   ....[2]....
        /*018c*/ 	.word	0xffffffff


	//   ....[3]....
        /*0190*/ 	.word	0xffffffff


	//   ....[4]....
        /*0194*/ 	.word	0xffffffff


	//   ....[5]....
        /*0198*/ 	.word	0xffffffff


	//   ....[6]....
        /*019c*/ 	.word	0xffffffff


	//   ....[7]....
        /*01a0*/ 	.word	0xffffffff


	//   ....[8]....
        /*01a4*/ 	.word	0xffffffff


	//   ....[9]....
        /*01a8*/ 	.word	0xffffffff


	//   ....[10]....
        /*01ac*/ 	.word	0xffffffff


	//   ....[11]....
        /*01b0*/ 	.word	0xffffffff


	//   ....[12]....
        /*01b4*/ 	.word	0xffffffff


	//   ....[13]....
        /*01b8*/ 	.word	0xffffffff


	//   ....[14]....
        /*01bc*/ 	.word	0xffffffff


	//   ....[15]....
        /*01c0*/ 	.word	0xffffffff


	//   ....[16]....
        /*01c4*/ 	.word	0x0500000f


	//   ....[17]....
        /*01c8*/ 	.word	0x0500000f


	//   ....[18]....
        /*01cc*/ 	.word	0x0500000f


	//   ....[19]....
        /*01d0*/ 	.word	0x0500000f


	//   ....[20]....
        /*01d4*/ 	.word	0x0500000f


	//----- nvinfo : EIATTR_COOP_GROUP_INSTR_OFFSETS
	.align		4
.L_20101:
        /*01d8*/ 	.byte	0x04, 0x28
        /*01da*/ 	.short	(.L_20103 - .L_20102)


	//   ....[0]....
.L_20102:
        /*01dc*/ 	.word	0x00000390


	//   ....[1]....
        /*01e0*/ 	.word	0x000003b0


	//   ....[2]....
        /*01e4*/ 	.word	0x000003d0


	//   ....[3]....
        /*01e8*/ 	.word	0x000003f0


	//   ....[4]....
        /*01ec*/ 	.word	0x00000410


	//   ....[5]....
        /*01f0*/ 	.word	0x00000520


	//   ....[6]....
        /*01f4*/ 	.word	0x00000540


	//   ....[7]....
        /*01f8*/ 	.word	0x00000560


	//   ....[8]....
        /*01fc*/ 	.word	0x000013b0


	//   ....[9]....
        /*0200*/ 	.word	0x000013e0


	//   ....[10]....
        /*0204*/ 	.word	0x00001400


	//   ....[11]....
        /*0208*/ 	.word	0x00001420


	//   ....[12]....
        /*020c*/ 	.word	0x00001440


	//   ....[13]....
        /*0210*/ 	.word	0x00001490


	//   ....[14]....
        /*0214*/ 	.word	0x000014b0


	//   ....[15]....
        /*0218*/ 	.word	0x000014d0


	//   ....[16]....
        /*021c*/ 	.word	0x00003050


	//   ....[17]....
        /*0220*/ 	.word	0x000030b0


	//   ....[18]....
        /*0224*/ 	.word	0x00003110


	//   ....[19]....
        /*0228*/ 	.word	0x00003170


	//   ....[20]....
        /*022c*/ 	.word	0x000031d0


	//----- nvinfo : EIATTR_VRC_CTA_INIT_COUNT
	.align		4
.L_20103:
        /*0230*/ 	.byte	0x02, 0x4a
	.zero		1
	.zero		1


	//----- nvinfo : EIATTR_SYSCALL_OFFSETS
	.align		4
        /*0234*/ 	.byte	0x04, 0x46
        /*0236*/ 	.short	(.L_20105 - .L_20104)


	//   ....[0]....
.L_20104:
        /*0238*/ 	.word	0x00000320


	//----- nvinfo : EIATTR_EXIT_INSTR_OFFSETS
	.align		4
.L_20105:
        /*023c*/ 	.byte	0x04, 0x1c
        /*023e*/ 	.short	(.L_20107 - .L_20106)


	//   ....[0]....
.L_20106:
        /*0240*/ 	.word	0x000000d0


	//   ....[1]....
        /*0244*/ 	.word	0x00002d50


	//   ....[2]....
        /*0248*/ 	.word	0x00002d80


	//   ....[3]....
        /*024c*/ 	.word	0x00003000


	//----- nvinfo : EIATTR_CRS_STACK_SIZE
	.align		4
.L_20107:
        /*0250*/ 	.byte	0x04, 0x1e
        /*0252*/ 	.short	(.L_20109 - .L_20108)
.L_20108:
        /*0254*/ 	.word	0x00000000


	//----- nvinfo : EIATTR_CBANK_PARAM_SIZE
	.align		4
.L_20109:
        /*0258*/ 	.byte	0x03, 0x19
        /*025a*/ 	.short	0x008c


	//----- nvinfo : EIATTR_PARAM_CBANK
	.align		4
        /*025c*/ 	.byte	0x04, 0x0a
        /*025e*/ 	.short	(.L_20111 - .L_20110)
	.align		4
.L_20110:
        /*0260*/ 	.word	index@(.nv.constant0._ZN4vllm25paged_attention_v2_kernelIfhLi120ELi32ELi128ELNS_18Fp8KVCacheDataTypeE1ELb0ELi512EEEvPfS2_PT_PKS3_PKT0_S9_ifPKiSB_iPKfiiiSD_SD_iiiii)
        /*0264*/ 	.short	0x0380
        /*0266*/ 	.short	0x008c


	//----- nvinfo : EIATTR_SW_WAR
	.align		4
.L_20111:
        /*0268*/ 	.byte	0x04, 0x36
        /*026a*/ 	.short	(.L_20113 - .L_20112)
.L_20112:
        /*026c*/ 	.word	0x00000008
.L_20113:


//--------------------- .nv.info._ZN4vllm25paged_attention_v2_kernelIfhLi112ELi32ELi128ELNS_18Fp8KVCacheDataTypeE1ELb0ELi512EEEvPfS2_PT_PKS3_PKT0_S9_ifPKiSB_iPKfiiiSD_SD_iiiii --------------------------
	.section	.nv.info._ZN4vllm25paged_attention_v2_kernelIfhLi112ELi32ELi128ELNS_18Fp8KVCacheDataTypeE1ELb0ELi512EEEvPfS2_PT_PKS3_PKT0_S9_ifPKiSB_iPKfiiiSD_SD_iiiii,"",@"SHT_CUDA_INFO"
	.sectionflags	@""
	.align	4


	//----- nvinfo : EIATTR_CUDA_API_VERSION
	.align		4
        /*0000*/ 	.byte	0x04, 0x37
        /*0002*/ 	.short	(.L_20115 - .L_20114)
.L_20114:
        /*0004*/ 	.word	0x00000082


	//----- nvinfo : EIATTR_KPARAM_INFO
	.align		4
.L_20115:
        /*0008*/ 	.byte	0x04, 0x17
        /*000a*/ 	.short	(.L_20117 - .L_20116)
.L_20116:
        /*000c*/ 	.word	0x00000000
        /*0010*/ 	.short	0x0015
        /*0012*/ 	.short	0x0088
        /*0014*/ 	.byte	0x00, 0xf0, 0x11, 0x00


	//----- nvinfo : EIATTR_KPARAM_INFO
	.align		4
.L_20117:
        /*0018*/ 	.byte	0x04, 0x17
        /*001a*/ 	.short	(.L_20119 - .L_20118)
.L_20118:
        /*001c*/ 	.word	0x00000000
        /*0020*/ 	.short	0x0014
        /*0022*/ 	.short	0x0084
        /*0024*/ 	.byte	0x00, 0xf0, 0x11, 0x00


	//----- nvinfo : EIATTR_KPARAM_INFO
	.align		4
.L_20119:
        /*0028*/ 	.byte	0x04, 0x17
        /*002a*/ 	.short	(.L_20121 - .L_20120)
.L_20120:
        /*002c*/ 	.word	0x00000000
        /*0030*/ 	.short	0x0013
        /*0032*/ 	.short	0x0080
        /*0034*/ 	.byte	0x00, 0xf0, 0x11, 0x00


	//----- nvinfo : EIATTR_KPARAM_INFO
	.align		4
.L_20121:
        /*0038*/ 	.byte	0x04, 0x17
        /*003a*/ 	.short	(.L_20123 - .L_20122)
.L_20122:
        /*003c*/ 	.word	0x00000000
        /*0040*/ 	.short	0x0012
        /*0042*/ 	.short	0x007c
        /*0044*/ 	.byte	0x00, 0xf0, 0x11, 0x00


	//----- nvinfo : EIATTR_KPARAM_INFO
	.align		4
.L_20123:
        /*0048*/ 	.byte	0x04, 0x17
        /*004a*/ 	.short	(.L_20125 - .L_20124)
.L_20124:
        /*004c*/ 	.word	0x00000000
        /*0050*/ 	.short	0x0011
        /*0052*/ 	.short	0x0078
        /*0054*/ 	.byte	0x00, 0xf0, 0x11, 0x00


	//----- nvinfo : EIATTR_KPARAM_INFO
	.align		4
.L_20125:
        /*0058*/ 	.byte	0x04, 0x17
        /*005a*/ 	.short	(.L_20127 - .L_20126)
.L_20126:
        /*005c*/ 	.word	0x00000000
        /*0060*/ 	.short	0x0010
        /*0062*/ 	.short	0x0070
        /*0064*/ 	.byte	0x00, 0xf5, 0x21, 0x00


	//----- nvinfo : EIATTR_KPARAM_INFO
	.align		4
.L_20127:
        /*0068*/ 	.byte	0x04, 0x17
        /*006a*/ 	.short	(.L_20129 - .L_20128)
.L_20128:
        /*006c*/ 	.word	0x00000000
        /*0070*/ 	.short	0x000f
        /*0072*/ 	.short	0x0068
        /*0074*/ 	.byte	0x00, 0xf5, 0x21, 0x00


	//----- nvinfo : EIATTR_KPARAM_INFO
	.align		4
.L_20129:
        /*0078*/ 	.byte	0x04, 0x17
        /*007a*/ 	.short	(.L_20131 - .L_20130)
.L_20130:
        /*007c*/ 	.word	0x00000000
        /*0080*/ 	.short	0x000e
        /*0082*/ 	.short	0x0060
        /*0084*/ 	.byte	0x00, 0xf0, 0x11, 0x00


	//----- nvinfo : EIATTR_KPARAM_INFO
	.align		4
.L_20131:
        /*0088*/ 	.byte	0x04, 0x17
        /*008a*/ 	.short	(.L_20133 - .L_20132)
.L_20132:
        /*008c*/ 	.word	0x00000000
        /*0090*/ 	.short	0x000d
        /*0092*/ 	.short	0x005c
        /*0094*/ 	.byte	0x00, 0xf0, 0x11, 0x00


	//----- nvinfo : EIATTR_KPARAM_INFO
	.align		4
.L_20133:
        /*0098*/ 	.byte	0x04, 0x17
        /*009a*/ 	.short	(.L_20135 - .L_20134)
.L_20134:
        /*009c*/ 	.word	0x00000000
        /*00a0*/ 	.short	0x000c
        /*00a2*/ 	.short	0x0058
        /*00a4*/ 	.byte	0x00, 0xf0, 0x11, 0x00


	//----- nvinfo : EIATTR_KPARAM_INFO
	.align		4
.L_20135:
        /*00a8*/ 	.byte	0x04, 0x17
        /*00aa*/ 	.short	(.L_20137 - .L_20136)
.L_20136:
        /*00ac*/ 	.word	0x00000000
        /*00b0*/ 	.short	0x000b
        /*00b2*/ 	.short	0x0050
        /*00b4*/ 	.byte	0x00, 0xf5, 0x21, 0x00


	//----- nvinfo : EIATTR_KPARAM_INFO
	.align		4
.L_20137:
        /*00b8*/ 	.byte	0x04, 0x17
        /*00ba*/ 	.short	(.L_20139 - .L_20138)
.L_20138:
        /*00bc*/ 	.word	0x00000000
        /*00c0*/ 	.short	0x000a
        /*00c2*/ 	.short	0x0048
        /*00c4*/ 	.byte	0x00, 0xf0, 0x11, 0x00


	//----- nvinfo : EIATTR_KPARAM_INFO
	.align		4
.L_20139:
        /*00c8*/ 	.byte	0x04, 0x17
        /*00ca*/ 	.short	(.L_20141 - .L_20140)
.L_20140:
        /*00cc*/ 	.word	0x00000000
        /*00d0*/ 	.short	0x0009
        /*00d2*/ 	.short	0x0040
        /*00d4*/ 	.byte	0x00, 0xf5, 0x21, 0x00


	//----- nvinfo : EIATTR_KPARAM_INFO
	.align		4
.L_20141:
        /*00d8*/ 	.byte	0x04, 0x17
        /*00da*/ 	.short	(.L_20143 - .L_20142)
.L_20142:
        /*00dc*/ 	.word	0x00000000
        /*00e0*/ 	.short	0x0008
        /*00e2*/ 	.short	0x0038
        /*00e4*/ 	.byte	0x00, 0xf5, 0x21, 0x00


	//----- nvinfo : EIATTR_KPARAM_INFO
	.align		4
.L_20143:
        /*00e8*/ 	.byte	0x04, 0x17
        /*00ea*/ 	.short	(.L_20145 - .L_20144)
.L_20144:
        /*00ec*/ 	.word	0x00000000
        /*00f0*/ 	.short	0x0007
        /*00f2*/ 	.short	0x0034
        /*00f4*/ 	.byte	0x00, 0xf0, 0x11, 0x00


	//----- nvinfo : EIATTR_KPARAM_INFO
	.align		4
.L_20145:
        /*00f8*/ 	.byte	0x04, 0x17
        /*00fa*/ 	.short	(.L_20147 - .L_20146)
.L_20146:
        /*00fc*/ 	.word	0x00000000
        /*0100*/ 	.short	0x0006
        /*0102*/ 	.short	0x0030
        /*0104*/ 	.byte	0x00, 0xf0, 0x11, 0x00


	//----- nvinfo : EIATTR_KPARAM_INFO
	.align		4
.L_20147:
        /*0108*/ 	.byte	0x04, 0x17
        /*010a*/ 	.short	(.L_20149 - .L_20148)
.L_20148:
        /*010c*/ 	.word	0x00000000
        /*0110*/ 	.short	0x0005
        /*0112*/ 	.short	0x0028
        /*0114*/ 	.byte	0x00, 0xf5, 0x21, 0x00


	//----- nvinfo : EIATTR_KPARAM_INFO
	.align		4
.L_20149:
        /*0118*/ 	.byte	0x04, 0x17
        /*011a*/ 	.short	(.L_20151 - .L_20150)
.L_20150:
        /*011c*/ 	.word	0x00000000
        /*0120*/ 	.short	0x0004
        /*0122*/ 	.short	0x0020
        /*0124*/ 	.byte	0x00, 0xf5, 0x21, 0x00


	//----- nvinfo : EIATTR_KPARAM_INFO
	.align		4
.L_20151:
        /*0128*/ 	.byte	0x04, 0x17
        /*012a*/ 	.short	(.L_20153 - .L_20152)
.L_20152:
        /*012c*/ 	.word	0x00000000
        /*0130*/ 	.short	0x0003
        /*0132*/ 	.short	0x0018
        /*0134*/ 	.byte	0x00, 0xf5, 0x21, 0x00


	//----- nvinfo : EIATTR_KPARAM_INFO
	.align		4
.L_20153:
        /*0138*/ 	.byte	0x04, 0x17
        /*013a*/ 	.short	(.L_20155 - .L_20154)
.L_20154:
        /*013c*/ 	.word	0x00000000
        /*0140*/ 	.short	0x0002
        /*0142*/ 	.short	0x0010
        /*0144*/ 	.byte	0x00, 0xf5, 0x21, 0x00


	//----- nvinfo : EIATTR_KPARAM_INFO
	.align		4
.L_20155:
        /*0148*/ 	.byte	0x04, 0x17
        /*014a*/ 	.short	(.L_20157 - .L_20156)
.L_20156:
        /*014c*/ 	.word	0x00000000
        /*0150*/ 	.short	0x0001
        /*0152*/ 	.short	0x0008
        /*0154*/ 	.byte	0x00, 0xf5, 0x21, 0x00


	//----- nvinfo : EIATTR_KPARAM_INFO
	.align		4
.L_20157:
        /*0158*/ 	.byte	0x04, 0x17
        /*015a*/ 	.short	(.L_20159 - .L_20158)
.L_20158:
        /*015c*/ 	.word	0x00000000
        /*0160*/ 	.short	0x0000
        /*0162*/ 	.short	0x0000
        /*0164*/ 	.byte	0x00, 0xf5, 0x21, 0x00


	//----- nvinfo : EIATTR_SPARSE_MMA_MASK
	.align		4
.L_20159:
        /*0168*/ 	.byte	0x03, 0x50
        /*016a*/ 	.short	0x0000


	//----- nvinfo : EIATTR_MAXREG_COUNT
	.align		4
        /*016c*/ 	.byte	0x03, 0x1b
        /*016e*/ 	.short	0x00ff


	//----- nvinfo : EIATTR_NUM_BARRIERS
	.align		4
        /*0170*/ 	.byte	0x02, 0x4c
        /*0172*/ 	.byte	0x01
	.zero		1


	//----- nvinfo : EIATTR_EXTERNS
	.align		4
        /*0174*/ 	.byte	0x04, 0x0f
        /*0176*/ 	.short	(.L_20161 - .L_20160)


	//   ....[0]....
	.align		4
.L_20160:
        /*0178*/ 	.word	index@(__assertfail)


	//----- nvinfo : EIATTR_MERCURY_ISA_VERSION
	.align		4
.L_20161:
        /*017c*/ 	.byte	0x03, 0x5f
        /*017e*/ 	.short	0x0101


	//----- nvinfo : EIATTR_COOP_GROUP_MASK_REGIDS
	.align		4
        /*0180*/ 	.byte	0x04, 0x29
        /*0182*/ 	.short	(.L_20163 - .L_20162)


	//   ....[0]....
.L_20162:
        /*0184*/ 	.word	0xffffffff


	//   ....[1]....
        /*0188*/ 	.word	0xffffffff


	//   ....[2]....
        /*018c*/ 	.word	0xffffffff


	//   ....[3]....
        /*0190*/ 	.word	0xffffffff


	//   ....[4]....
        /*0194*/ 	.word	0xffffffff


	//   ....[5]....
        /*0198*/ 	.word	0xffffffff


	//   ....[6]....
        /*019c*/ 	.word	0xffffffff


	//   ....[7]....
        /*01a0*/ 	.word	0xffffffff


	//   ....[8]....
        /*01a4*/ 	.word	0xffffffff


	//   ....[9]....
        /*01a8*/ 	.word	0xffffffff


	//   ....[10]....
        /*01ac*/ 	.word	0xffffffff


	//   ....[11]....
        /*01b0*/ 	.word	0xffffffff


	//   ....[12]....
        /*01b4*/ 	.word	0xffffffff


	//   ....[13]....
        /*01b8*/ 	.word	0xffffffff


	//   ....[14]....
        /*01bc*/ 	.word	0xffffffff


	//   ....[15]....
        /*01c0*/ 	.word	0xffffffff


	//   ....[16]....
        /*01c4*/ 	.word	0x0500000f


	//   ....[17]....
        /*01c8*/ 	.word	0x0500000f


	//   ....[18]....
        /*01cc*/ 	.word	0x0500000f


	//   ....[19]....
        /*01d0*/ 	.word	0x0500000f


	//   ....[20]....
        /*01d4*/ 	.word	0x0500000f


	//----- nvinfo : EIATTR_COOP_GROUP_INSTR_OFFSETS
	.align		4
.L_20163:
        /*01d8*/ 	.byte	0x04, 0x28
        /*01da*/ 	.short	(.L_20165 - .L_20164)


	//   ....[0]....
.L_20164:
        /*01dc*/ 	.word	0x00000320


	//   ....[1]....
        /*01e0*/ 	.word	0x00000340


	//   ....[2]....
        /*01e4*/ 	.word	0x00000360


	//   ....[3]....
        /*01e8*/ 	.word	0x00000380


	//   ....[4]....
        /*01ec*/ 	.word	0x000003a0


	//   ....[5]....
        /*01f0*/ 	.word	0x000004b0


	//   ....[6]....
        /*01f4*/ 	.word	0x000004d0


	//   ....[7]....
        /*01f8*/ 	.word	0x000004f0


	//   ....[8]....
        /*01fc*/ 	.word	0x00001330


	//   ....[9]....
        /*0200*/ 	.word	0x00001360


	//   ....[10]....
        /*0204*/ 	.word	0x00001380


	//   ....[11]....
        /*0208*/ 	.word	0x000013a0


	//   ....[12]....
        /*020c*/ 	.word	0x000013c0


	//   ....[13]....
        /*0210*/ 	.word	0x00001410


	//   ....[14]....
        /*0214*/ 	.word	0x00001430


	//   ....[15]....
        /*0218*/ 	.word	0x00001450


	//   ....[16]....
        /*021c*/ 	.word	0x00003060


	//   ....[17]....
        /*0220*/ 	.word	0x000030c0


	//   ....[18]....
        /*0224*/ 	.word	0x00003120


	//   ....[19]....
        /*0228*/ 	.word	0x00003180


	//   ....[20]....
        /*022c*/ 	.word	0x000031e0


	//----- nvinfo : EIATTR_VRC_CTA_INIT_COUNT
	.align		4
.L_20165:
        /*0230*/ 	.byte	0x02, 0x4a
	.zero		1
	.zero		1


	//----- nvinfo : EIATTR_SYSCALL_OFFSETS
	.align		4
        /*0234*/ 	.byte	0x04, 0x46
        /*0236*/ 	.short	(.L_20167 - .L_20166)


	//   ....[0]....
.L_20166:
        /*0238*/ 	.word	0x000002c0


	//----- nvinfo : EIATTR_EXIT_INSTR_OFFSETS
	.align		4
.L_20167:
        /*023c*/ 	.byte	0x04, 0x1c
        /*023e*/ 	.short	(.L_20169 - .L_20168)


	//   ....[0]....
.L_20168:
        /*0240*/ 	.word	0x00000090


	//   ....[1]....
        /*0244*/ 	.word	0x00002d40


	//   ....[2]....
        /*0248*/ 	.word	0x00002d50


	//   ....[3]....
        /*024c*/ 	.word	0x00003010


	//----- nvinfo : EIATTR_CRS_STACK_SIZE
	.align		4
.L_20169:
        /*0250*/ 	.byte	0x04, 0x1e
        /*0252*/ 	.short	(.L_20171 - .L_20170)
.L_20170:
        /*0254*/ 	.word	0x00000000


	//----- nvinfo : EIATTR_CBANK_PARAM_SIZE
	.align		4
.L_20171:
        /*0258*/ 	.byte	0x03, 0x19
        /*025a*/ 	.short	0x008c


	//----- nvinfo : EIATTR_PARAM_CBANK
	.align		4
        /*025c*/ 	.byte	0x04, 0x0a
        /*025e*/ 	.short	(.L_20173 - .L_20172)
	.align		4
.L_20172:
        /*0260*/ 	.word	index@(.nv.constant0._ZN4vllm25paged_attention_v2_kernelIfhLi112ELi32ELi128ELNS_18Fp8KVCacheDataTypeE1ELb0ELi512EEEvPfS2_PT_PKS3_PKT0_S9_ifPKiSB_iPKfiiiSD_SD_iiiii)
        /*0264*/ 	.short	0x0380
        /*0266*/ 	.short	0x008c


	//----- nvinfo : EIATTR_SW_WAR
	.align		4
.L_20173:
        /*0268*/ 	.byte	0x04, 0x36
        /*026a*/ 	.short	(.L_20175 - .L_20174)
.L_20174:
        /*026c*/ 	.word	0x00000008
.L_20175:


//--------------------- .nv.info._ZN4vllm25paged_attention_v2_kernelIfhLi96ELi32ELi128ELNS_18Fp8KVCacheDataTypeE1ELb0ELi512EEEvPfS2_PT_PKS3_PKT0_S9_ifPKiSB_iPKfiiiSD_SD_iiiii --------------------------
	.section	.nv.info._ZN4vllm25paged_attention_v2_kernelIfhLi96ELi32ELi128ELNS_18Fp8KVCacheDataTypeE1ELb0ELi512EEEvPfS2_PT_PKS3_PKT0_S9_ifPKiSB_iPKfiiiSD_SD_iiiii,"",@"SHT_CUDA_INFO"
	.sectionflags	@""
	.align	4


	//----- nvinfo : EIATTR_CUDA_API_VERSION
	.align		4
        /*0000*/ 	.byte	0x04, 0x37
        /*0002*/ 	.short	(.L_20177 - .L_20176)
.L_20176:
        /*0004*/ 	.word	0x00000082


	//----- nvinfo : EIATTR_KPARAM_INFO
	.align		4
.L_20177:
        /*0008*/ 	.byte	0x04, 0x17
        /*000a*/ 	.short	(.L_20179 - .L_20178)
.L_20178:
        /*000c*/ 	.word	0x00000000
        /*0010*/ 	.short	0x0015
        /*0012*/ 	.short	0x0088
        /*0014*/ 	.byte	0x00, 0xf0, 0x11, 0x00


	//----- nvinfo : EIATTR_KPARAM_INFO
	.align		4
.L_20179:
        /*0018*/ 	.byte	0x04, 0x17
        /*001a*/ 	.short	(.L_20181 - .L_20180)
.L_20180:
        /*001c*/ 	.word	0x00000000
        /*0020*/ 	.short	0x0014
        /*0022*/ 	.short	0x0084
        /*0024*/ 	.byte	0x00, 0xf0, 0x11, 0x00


	//----- nvinfo : EIATTR_KPARAM_INFO
	.align		4
.L_20181:
        /*0028*/ 	.byte	0x04, 0x17
        /*002a*/ 	.short	(.L_20183 - .L_20182)
.L_20182:
        /*002c*/ 	.word	0x00000000
        /*0030*/ 	.short	0x0013
        /*0032*/ 	.short	0x0080
        /*0034*/ 	.byte	0x00, 0xf0, 0x11, 0x00


	//----- nvinfo : EIATTR_KPARAM_INFO
	.align		4
.L_20183:
        /*0038*/ 	.byte	0x04, 0x17
        /*003a*/ 	.short	(.L_20185 - .L_20184)
.L_20184:
        /*003c*/ 	.word	0x00000000
        /*0040*/ 	.short	0x0012
        /*0042*/ 	.short	0x007c
        /*0044*/ 	.byte	0x00, 0xf0, 0x11, 0x00


	//----- nvinfo : EIATTR_KPARAM_INFO
	.align		4
.L_20185:
        /*0048*/ 	.byte	0x04, 0x17
        /*004a*/ 	.short	(.L_20187 - .L_20186)
.L_20186:
        /*004c*/ 	.word	0x00000000
        /*0050*/ 	.short	0x0011
        /*0052*/ 	.short	0x0078
        /*0054*/ 	.byte	0x00, 0xf0, 0x11, 0x00


	//----- nvinfo : EIATTR_KPARAM_INFO
	.align		4
.L_20187:
        /*0058*/ 	.byte	0x04, 0x17
        /*005a*/ 	.short	(.L_20189 - .L_20188)
.L_20188:
        /*005c*/ 	.word	0x00000000
        /*0060*/ 	.short	0x0010
        /*0062*/ 	.short	0x0070
        /*0064*/ 	.byte	0x00, 0xf5, 0x21, 0x00


	//----- nvinfo : EIATTR_KPARAM_INFO
	.align		4
.L_20189:
        /*0068*/ 	.byte	0x04, 0x17
        /*006a*/ 	.short	(.L_20191 - .L_20190)
.L_20190:
        /*006c*/ 	.word	0x00000000
        /*0070*/ 	.short	0x000f
        /*0072*/ 	.short	0x0068
        /*0074*/ 	.byte	0x00, 0xf5, 0x21, 0x00


	//----- nvinfo : EIATTR_KPARAM_INFO
	.align		4
.L_20191:
        /*0078*/ 	.byte	0x04, 0x17
        /*007a*/ 	.short	(.L_20193 - .L_20192)
.L_20192:
        /*007c*/ 	.word	0x00000000
        /*0080*/ 	.short	0x000e
        /*0082*/ 	.short	0x0060
        /*0084*/ 	.byte	0x00, 0xf0, 0x11, 0x00


	//----- nvinfo : EIATTR_KPARAM_INFO
	.align		4
.L_20193:
        /*0088*/ 	.byte	0x04, 0x17
        /*008a*/ 	.short	(.L_20195 - .L_20194)
.L_20194:
        /*008c*/ 	.word	0x00000000
        /*0090*/ 	.short	0x000d
        /*0092*/ 	.short	0x005c
        /*0094*/ 	.byte	0x00, 0xf0, 0x11, 0x00


	//----- nvinfo : EIATTR_KPARAM_INFO
	.align		4
.L_20195:
        /*0098*/ 	.byte	0x04, 0x17
        /*009a*/ 	.short	(.L_20197 - .L_20196)
.L_20196:
        /*009c*/ 	.word	0x00000000
        /*00a0*/ 	.short	0x000c
        /*00a2*/ 	.short	0x0058
        /*00a4*/ 	.byte	0x00, 0xf0, 0x11, 0x00


	//----- nvinfo : EIATTR_KPARAM_INFO
	.align		4
.L_20197:
        /*00a8*/ 	.byte	0x04, 0x17
        /*00aa*/ 	.short	(.L_20199 - .L_20198)
.L_20198:
        /*00ac*/ 	.word	0x00000000
        /*00b0*/ 	.short	0x000b
        /*00b2*/ 	.short	0x0050
        /*00b4*/ 	.byte	0x00, 0xf5, 0x21, 0x00


	//----- nvinfo : EIATTR_KPARAM_INFO
	.align		4
.L_20199:
        /*00b8*/ 	.byte	0x04, 0x17
        /*00ba*/ 	.short	(.L_20201 - .L_20200)
.L_20200:
        /*00bc*/ 	.word	0x00000000
        /*00c0*/ 	.short	0x000a
        /*00c2*/ 	.short	0x0048
        /*00c4*/ 	.byte	0x00, 0xf0, 0x11, 0x00


	//----- nvinfo : EIATTR_KPARAM_INFO
	.align		4
.L_20201:
        /*00c8*/ 	.byte	0x04, 0x17
        /*00ca*/ 	.short	(.L_20203 - .L_20202)
.L_20202:
        /*00cc*/ 	.word	0x00000000
        /*00d0*/ 	.short	0x0009
        /*00d2*/ 	.short	0x0040
        /*00d4*/ 	.byte	0x00, 0xf5, 0x21, 0x00


	//----- nvinfo : EIATTR_KPARAM_INFO
	.align		4
.L_20203:
        /*00d8*/ 	.byte	0x04, 0x17
        /*00da*/ 	.short	(.L_20205 - .L_20204)
.L_20204:
        /*00dc*/ 	.word	0x00000000
        /*00e0*/ 	.short	0x0008
        /*00e2*/ 	.short	0x0038
        /*00e4*/ 	.byte	0x00, 0xf5, 0x21, 0x00


	//----- nvinfo : EIATTR_KPARAM_INFO
	.align		4
.L_20205:
        /*00e8*/ 	.byte	0x04, 0x17
        /*00ea*/ 	.short	(.L_20207 - .L_20206)
.L_20206:
        /*00ec*/ 	.word	0x00000000
        /*00f0*/ 	.short	0x0007
        /*00f2*/ 	.short	0x0034
        /*00f4*/ 	.byte	0x00, 0xf0, 0x11, 0x00


	//----- nvinfo : EIATTR_KPARAM_INFO
	.align		4
.L_20207:
        /*00f8*/ 	.byte	0x04, 0x17
        /*00fa*/ 	.short	(.L_20209 - .L_20208)
.L_20208:
        /*00fc*/ 	.word	0x00000000
        /*0100*/ 	.short	0x0006
        /*0102*/ 	.short	0x0030
        /*0104*/ 	.byte	0x00, 0xf0, 0x11, 0x00


	//----- nvinfo : EIATTR_KPARAM_INFO
	.align		4
.L_20209:
        /*0108*/ 	.byte	0x04, 0x17
        /*010a*/ 	.short	(.L_20211 - .L_20210)
.L_20210:
        /*010c*/ 	.word	0x00000000
        /*0110*/ 	.short	0x0005
        /*0112*/ 	.short	0x0028
        /*0114*/ 	.byte	0x00, 0xf5, 0x21, 0x00


	//----- nvinfo : EIATTR_KPARAM_INFO
	.align		4
.L_20211:
        /*0118*/ 	.byte	0x04, 0x17
        /*011a*/ 	.short	(.L_20213 - .L_20212)
.L_20212:
        /*011c*/ 	.word	0x00000000
        /*0120*/ 	.short	0x0004
        /*0122*/ 	.short	0x0020
        /*0124*/ 	.byte	0x00, 0xf5, 0x21, 0x00


	//----- nvinfo : EIATTR_KPARAM_INFO
	.align		4
.L_20213:
        /*0128*/ 	.byte	0x04, 0x17
        /*012a*/ 	.short	(.L_20215 - .L_20214)
.L_20214:
        /*012c*/ 	.word	0x00000000
        /*0130*/ 	.short	0x0003
        /*0132*/ 	.short	0x0018
        /*0134*/ 	.byte	0x00, 0xf5, 0x21, 0x00


	//----- nvinfo : EIATTR_KPARAM_INFO
	.align		4
.L_20215:
        /*0138*/ 	.byte	0x04, 0x17
        /*013a*/ 	.short	(.L_20217 - .L_20216)
.L_20216:
        /*013c*/ 	.word	0x00000000
        /*0140*/ 	.short	0x0002
        /*0142*/ 	.short	0x0010
        /*0144*/ 	.byte	0x00, 0xf5, 0x21, 0x00


	//----- nvinfo : EIATTR_KPARAM_INFO
	.align		4
.L_20217:
        /*0148*/ 	.byte	0x04, 0x17
        /*014a*/ 	.short	(.L_20219 - .L_20218)
.L_20218:
        /*014c*/ 	.word	0x00000000
        /*0150*/ 	.short	0x0001
        /*0152*/ 	.short	0x0008
        /*0154*/ 	.byte	0x00, 0xf5, 0x21, 0x00


	//----- nvinfo : EIATTR_KPARAM_INFO
	.align		4
.L_20219:
        /*0158*/ 	.byte	0x04, 0x17
        /*015a*/ 	.short	(.L_20221 - .L_20220)
.L_20220:
        /*015c*/ 	.word	0x00000000
        /*0160*/ 	.short	0x0000
        /*0162*/ 	.short	0x0000
        /*0164*/ 	.byte	0x00, 0xf5, 0x21, 0x00


	//----- nvinfo : EIATTR_SPARSE_MMA_MASK
	.align		4
.L_20221:
        /*0168*/ 	.byte	0x03, 0x50
        /*016a*/ 	.short	0x0000


	//----- nvinfo : EIATTR_MAXREG_COUNT
	.align		4
        /*016c*/ 	.byte	0x03, 0x1b
        /*016e*/ 	.short	0x00ff


	//----- nvinfo : EIATTR_NUM_BARRIERS
	.align		4
        /*0170*/ 	.byte	0x02, 0x4c
        /*0172*/ 	.byte	0x01
	.zero		1


	//----- nvinfo : EIATTR_EXTERNS
	.align		4
        /*0174*/ 	.byte	0x04, 0x0f
        /*0176*/ 	.short	(.L_20223 - .L_20222)


	//   ....[0]....
	.align		4
.L_20222:
        /*0178*/ 	.word	index@(__assertfail)


	//----- nvinfo : EIATTR_MERCURY_ISA_VERSION
	.align		4
.L_20223:
        /*017c*/ 	.byte	0x03, 0x5f
        /*017e*/ 	.short	0x0101


	//----- nvinfo : EIATTR_COOP_GROUP_MASK_REGIDS
	.align		4
        /*0180*/ 	.byte	0x04, 0x29
        /*0182*/ 	.short	(.L_20225 - .L_20224)


	//   ....[0]....
.L_20224:
        /*0184*/ 	.word	0xffffffff


	//   ....[1]....
        /*0188*/ 	.word	0xffffffff


	//   ....[2]....
        /*018c*/ 	.word	0xffffffff


	//   ....[3]....
        /*0190*/ 	.word	0xffffffff


	//   ....[4]....
        /*0194*/ 	.word	0xffffffff


	//   ....[5]....
        /*0198*/ 	.word	0xffffffff


	//   ....[6]....
        /*019c*/ 	.word	0xffffffff


	//   ....[7]....
        /*01a0*/ 	.word	0xffffffff


	//   ....[8]....
        /*01a4*/ 	.word	0xffffffff


	//   ....[9]....
        /*01a8*/ 	.word	0xffffffff


	//   ....[10]....
        /*01ac*/ 	.word	0xffffffff


	//   ....[11]....
        /*01b0*/ 	.word	0xffffffff


	//   ....[12]....
        /*01b4*/ 	.word	0xffffffff


	//   ....[13]....
        /*01b8*/ 	.word	0xffffffff


	//   ....[14]....
        /*01bc*/ 	.word	0xffffffff


	//   ....[15]....
        /*01c0*/ 	.word	0xffffffff


	//   ....[16]....
        /*01c4*/ 	.word	0x0500000f


	//   ....[17]....
        /*01c8*/ 	.word	0x0500000f


	//   ....[18]....
        /*01cc*/ 	.word	0x0500000f


	//   ....[19]....
        /*01d0*/ 	.word	0x0500000f


	//   ....[20]....
        /*01d4*/ 	.word	0x0500000f


	//----- nvinfo : EIATTR_COOP_GROUP_INSTR_OFFSETS
	.align		4
.L_20225:
        /*01d8*/ 	.byte	0x04, 0x28
        /*01da*/ 	.short	(.L_20227 - .L_20226)


	//   ....[0]....
.L_20226:
        /*01dc*/ 	.word	0x000003b0


	//   ....[1]....
        /*01e0*/ 	.word	0x000003d0


	//   ....[2]....
        /*01e4*/ 	.word	0x000003f0


	//   ....[3]....
        /*01e8*/ 	.word	0x00000410


	//   ....[4]....
        /*01ec*/ 	.word	0x00000430


	//   ....[5]....
        /*01f0*/ 	.word	0x00000540


	//   ....[6]....
        /*01f4*/ 	.word	0x00000560


	//   ....[7]....
        /*01f8*/ 	.word	0x00000580


	//   ....[8]....
        /*01fc*/ 	.word	0x000013d0


	//   ....[9]....
        /*0200*/ 	.word	0x00001400


	//   ....[10]....
        /*0204*/ 	.word	0x00001420


	//   ....[11]....
        /*0208*/ 	.word	0x00001440


	//   ....[12]....
        /*020c*/ 	.word	0x00001460


	//   ....[13]....
        /*0210*/ 	.word	0x000014b0


	//   ....[14]....
        /*0214*/ 	.word	0x000014d0


	//   ....[15]....
        /*0218*/ 	.word	0x000014f0


	//   ....[16]....
        /*021c*/ 	.word	0x00002e00


	//   ....[17]....
        /*0220*/ 	.word	0x00002e60


	//   ....[18]....
        /*0224*/ 	.word	0x00002ec0


	//   ....[19]....
        /*0228*/ 	.word	0x00002f20


	//   ....[20]....
        /*022c*/ 	.word	0x00002f80


	//----- nvinfo : EIATTR_VRC_CTA_INIT_COUNT
	.align		4
.L_20227:
        /*0230*/ 	.byte	0x02, 0x4a
	.zero		1
	.zero		1


	//----- nvinfo : EIATTR_SYSCALL_OFFSETS
	.align		4
        /*0234*/ 	.byte	0x04, 0x46
        /*0236*/ 	.short	(.L_20229 - .L_20228)


	//   ....[0]....
.L_20228:
        /*0238*/ 	.word	0x00000320


	//----- nvinfo : EIATTR_EXIT_INSTR_OFFSETS
	.align		4
.L_20229:
        /*023c*/ 	.byte	0x04, 0x1c
        /*023e*/ 	.short	(.L_20231 - .L_20230)


	//   ....[0]....
.L_20230:
        /*0240*/ 	.word	0x000000d0


	//   ....[1]....
        /*0244*/ 	.word	0x00002b50


	//   ....[2]....
        /*0248*/ 	.word	0x00002b90


	//   ....[3]....
        /*024c*/ 	.word	0x00002db0


	//----- nvinfo : EIATTR_CRS_STACK_SIZE
	.align		4
.L_20231:
        /*0250*/ 	.byte	0x04, 0x1e
        /*0252*/ 	.short	(.L_20233 - .L_20232)
.L_20232:
        /*0254*/ 	.word	0x00000000


	//----- nvinfo : EIATTR_CBANK_PARAM_SIZE
	.align		4
.L_20233:
        /*0258*/ 	.byte	0x03, 0x19
        /*025a*/ 	.short	0x008c


	//----- nvinfo : EIATTR_PARAM_CBANK
	.align		4
        /*025c*/ 	.byte	0x04, 0x0a
        /*025e*/ 	.short	(.L_20235 - .L_20234)
	.align		4
.L_20234:
        /*0260*/ 	.word	index@(.nv.constant0._ZN4vllm25paged_attention_v2_kernelIfhLi96ELi32ELi128ELNS_18Fp8KVCacheDataTypeE1ELb0ELi512EEEvPfS2_PT_PKS3_PKT0_S9_ifPKiSB_iPKfiiiSD_SD_iiiii)
        /*0264*/ 	.short	0x0380
        /*0266*/ 	.short	0x008c


	//----- nvinfo : EIATTR_SW_WAR
	.align		4
.L_20235:
        /*0268*/ 	.byte	0x04, 0x36
        /*026a*/ 	.short	(.L_20237 - .L_20236)
.L_20236:
        /*026c*/ 	.word	0x00000008
.L_20237:


//--------------------- .nv.info._ZN4vllm25paged_attention_v2_kernelIfhLi80ELi32ELi128ELNS_18Fp8KVCacheDataTypeE1ELb0ELi512EEEvPfS2_PT_PKS3_PKT0_S9_ifPKiSB_iPKfiiiSD_SD_iiiii --------------------------
	.section	.nv.info._ZN4vllm25paged_attention_v2_kernelIfhLi80ELi32ELi128ELNS_18Fp8KVCacheDataTypeE1ELb0ELi512EEEvPfS2_PT_PKS3_PKT0_S9_ifPKiSB_iPKfiiiSD_SD_iiiii,"",@"SHT_CUDA_INFO"
	.sectionflags	@""
	.align	4


	//----- nvinfo : EIATTR_CUDA_API_VERSION
	.align		4
        /*0000*/ 	.byte	0x04, 0x37
        /*0002*/ 	.short	(.L_20239 - .L_20238)
.L_20238:
        /*0004*/ 	.word	0x00000082


	//----- nvinfo : EIATTR_KPARAM_INFO
	.align		4
.L_20239:
        /*0008*/ 	.byte	0x04, 0x17
        /*000a*/ 	.short	(.L_20241 - .L_20240)
.L_20240:
        /*000c*/ 	.word	0x00000000
        /*0010*/ 	.short	0x0015
        /*0012*/ 	.short	0x0088
        /*0014*/ 	.byte	0x00, 0xf0, 0x11, 0x00


	//----- nvinfo : EIATTR_KPARAM_INFO
	.align		4
.L_20241:
        /*0018*/ 	.byte	0x04, 0x17
        /*001a*/ 	.short	(.L_20243 - .L_20242)
.L_20242:
        /*001c*/ 	.word	0x00000000
        /*0020*/ 	.short	0x0014
        /*0022*/ 	.short	0x0084
        /*0024*/ 	.byte	0x00, 0xf0, 0x11, 0x00


	//----- nvinfo : EIATTR_KPARAM_INFO
	.align		4
.L_20243:
        /*0028*/ 	.byte	0x04, 0x17
        /*002a*/ 	.short	(.L_20245 - .L_20244)
.L_20244:
        /*002c*/ 	.word	0x00000000
        /*0030*/ 	.short	0x0013
        /*0032*/ 	.short	0x0080
        /*0034*/ 	.byte	0x00, 0xf0, 0x11, 0x00


	//----- nvinfo : EIATTR_KPARAM_INFO
	.align		4
.L_20245:
        /*0038*/ 	.byte	0x04, 0x17
        /*003a*/ 	.short	(.L_20247 - .L_20246)
.L_20246:
        /*003c*/ 	.word	0x00000000
        /*0040*/ 	.short	0x0012
        /*0042*/ 	.short	0x007c
        /*0044*/ 	.byte	0x00, 0xf0, 0x11, 0x00


	//----- nvinfo : EIATTR_KPARAM_INFO
	.align		4
.L_20247:
        /*0048*/ 	.byte	0x04, 0x17
        /*004a*/ 	.short	(.L_20249 - .L_20248)
.L_20248:
        /*004c*/ 	.word	0x00000000
        /*0050*/ 	.short	0x0011
        /*0052*/ 	.short	0x0078
        /*0054*/ 	.byte	0x00, 0xf0, 0x11, 0x00


	//----- nvinfo : EIATTR_KPARAM_INFO
	.align		4
.L_20249:
        /*0058*/ 	.byte	0x04, 0x17
        /*005a*/ 	.short	(.L_20251 - .L_20250)
.L_20250:
        /*005c*/ 	.word	0x00000000
        /*0060*/ 	.short	0x0010
        /*0062*/ 	.short	0x0070
        /*0064*/ 	.byte	0x00, 0xf5, 0x21, 0x00


	//----- nvinfo : EIATTR_KPARAM_INFO
	.align		4
.L_20251:
        /*0068*/ 	.byte	0x04, 0x17
        /*006a*/ 	.short	(.L_20253 - .L_20252)
.L_20252:
        /*006c*/ 	.word	0x00000000
        /*0070*/ 	.short	0x000f
        /*0072*/ 	.short	0x0068
        /*0074*/ 	.byte	0x00, 0xf5, 0x21, 0x00


	//----- nvinfo : EIATTR_KPARAM_INFO
	.align		4
.L_20253:
        /*0078*/ 	.byte	0x04, 0x17
        /*007a*/ 	.short	(.L_20255 - .L_20254)
.L_20254:
        /*007c*/ 	.word	0x00000000
        /*0080*/ 	.short	0x000e
        /*0082*/ 	.short	0x0060
        /*0084*/ 	.byte	0x00, 0xf0, 0x11, 0x00


	//----- nvinfo : EIATTR_KPARAM_INFO
	.align		4
.L_20255:
        /*0088*/ 	.byte	0x04, 0x17
        /*008a*/ 	.short	(.L_20257 - .L_20256)
.L_20256:
        /*008c*/ 	.word	0x00000000
        /*0090*/ 	.short	0x000d
        /*0092*/ 	.short	0x005c
        /*0094*/ 	.byte	0x00, 0xf0, 0x11, 0x00


	//----- nvinfo : EIATTR_KPARAM_INFO
	.align		4
.L_20257:
        /*0098*/ 	.byte	0x04, 0x17
        /*009a*/ 	.short	(.L_20259 - .L_20258)
.L_20258:
        /*009c*/ 	.word	0x00000000
        /*00a0*/ 	.short	0x000c
        /*00a2*/ 	.short	0x0058
        /*00a4*/ 	.byte	0x00, 0xf0, 0x11, 0x00


	//----- nvinfo : EIATTR_KPARAM_INFO
	.align		4
.L_20259:
        /*00a8*/ 	.byte	0x04, 0x17
        /*00aa*/ 	.short	(.L_20261 - .L_20260)
.L_20260:
        /*00ac*/ 	.word	0x00000000
        /*00b0*/ 	.short	0x000b
        /*00b2*/ 	.short	0x0050
        /*00b4*/ 	.byte	0x00, 0xf5, 0x21, 0x00


	//----- nvinfo : EIATTR_KPARAM_INFO
	.align		4
.L_20261:
        /*00b8*/ 	.byte	0x04, 0x17
        /*00ba*/ 	.short	(.L_20263 - .L_20262)
.L_20262:
        /*00bc*/ 	.word	0x00000000
        /*00c0*/ 	.short	0x000a
        /*00c2*/ 	.short	0x0048
        /*00c4*/ 	.byte	0x00, 0xf0, 0x11, 0x00


	//----- nvinfo : EIATTR_KPARAM_INFO
	.align		4
.L_20263:
        /*00c8*/ 	.byte	0x04, 0x17
        /*00ca*/ 	.short	(.L_20265 - .L_20264)
.L_20264:
        /*00cc*/ 	.word	0x00000000
        /*00d0*/ 	.short	0x0009
        /*00d2*/ 	.short	0x0040
        /*00d4*/ 	.byte	0x00, 0xf5, 0x21, 0x00


	//----- nvinfo : EIATTR_KPARAM_INFO
	.align		4
.L_20265:
        /*00d8*/ 	.byte	0x04, 0x17
        /*00da*/ 	.short	(.L_20267 - .L_20266)
.L_20266:
        /*00dc*/ 	.word	0x00000000
        /*00e0*/ 	.short	0x0008
        /*00e2*/ 	.short	0x0038
        /*00e4*/ 	.byte	0x00, 0xf5, 0x21, 0x00


	//----- nvinfo : EIATTR_KPARAM_INFO
	.align		4
.L_20267:
        /*00e8*/ 	.byte	0x04, 0x17
        /*00ea*/ 	.short	(.L_20269 - .L_20268)
.L_20268:
        /*00ec*/ 	.word	0x00000000
        /*00f0*/ 	.short	0x0007
        /*00f2*/ 	.short	0x0034
        /*00f4*/ 	.byte	0x00, 0xf0, 0x11, 0x00


	//----- nvinfo : EIATTR_KPARAM_INFO
	.align		4
.L_20269:
        /*00f8*/ 	.byte	0x04, 0x17
        /*00fa*/ 	.short	(.L_20271 - .L_20270)
.L_20270:
        /*00fc*/ 	.word	0x00000000
        /*0100*/ 	.short	0x0006
        /*0102*/ 	.short	0x0030
        /*0104*/ 	.byte	0x00, 0xf0, 0x11, 0x00


	//----- nvinfo : EIATTR_KPARAM_INFO
	.align		4
.L_20271:
        /*0108*/ 	.byte	0x04, 0x17
        /*010a*/ 	.short	(.L_20273 - .L_20272)
.L_20272:
        /*010c*/ 	.word	0x00000000
        /*0110*/ 	.short	0x0005
        /*0112*/ 	.short	0x0028
        /*0114*/ 	.byte	0x00, 0xf5, 0x21, 0x00


	//----- nvinfo : EIATTR_KPARAM_INFO
	.align		4
.L_20273:
        /*0118*/ 	.byte	0x04, 0x17
        /*011a*/ 	.short	(.L_20275 - .L_20274)
.L_20274:
        /*011c*/ 	.word	0x00000000
        /*0120*/ 	.short	0x0004
        /*0122*/ 	.short	0x0020
        /*0124*/ 	.byte	0x00, 0xf5, 0x21, 0x00


	//----- nvinfo : EIATTR_KPARAM_INFO
	.align		4
.L_20275:
        /*0128*/ 	.byte	0x04, 0x17
        /*012a*/ 	.short	(.L_20277 - .L_20276)
.L_20276:
        /*012c*/ 	.word	0x00000000
        /*0130*/ 	.short	0x0003
        /*0132*/ 	.short	0x0018
        /*0134*/ 	.byte	0x00, 0xf5, 0x21, 0x00


	//----- nvinfo : EIATTR_KPARAM_INFO
	.align		4
.L_20277:
        /*0138*/ 	.byte	0x04, 0x17
        /*013a*/ 	.short	(.L_20279 - .L_20278)
.L_20278:
        /*013c*/ 	.word	0x00000000
        /*0140*/ 	.short	0x0002
        /*0142*/ 	.short	0x0010
        /*0144*/ 	.byte	0x00, 0xf5, 0x21, 0x00


	//----- nvinfo : EIATTR_KPARAM_INFO
	.align		4
.L_20279:
        /*0148*/ 	.byte	0x04, 0x17
        /*014a*/ 	.short	(.L_20281 - .L_20280)
.L_20280:
        /*014c*/ 	.word	0x00000000
        /*0150*/ 	.short	0x0001
        /*0152*/ 	.short	0x0008
        /*0154*/ 	.byte	0x00, 0xf5, 0x21, 0x00


	//----- nvinfo : EIATTR_KPARAM_INFO
	.align		4
.L_20281:
        /*0158*/ 	.byte	0x04, 0x17
        /*015a*/ 	.short	(.L_20283 - .L_20282)
.L_20282:
        /*015c*/ 	.word	0x00000000
        /*0160*/ 	.short	0x0000
        /*0162*/ 	.short	0x0000
        /*0164*/ 	.byte	0x00, 0xf5, 0x21, 0x00


	//----- nvinfo : EIATTR_SPARSE_MMA_MASK
	.align		4
.L_20283:
        /*0168*/ 	.byte	0x03, 0x50
        /*016a*/ 	.short	0x0000


	//----- nvinfo : EIATTR_MAXREG_COUNT
	.align		4
        /*016c*/ 	.byte	0x03, 0x1b
        /*016e*/ 	.short	0x00ff


	//----- nvinfo : EIATTR_NUM_BARRIERS
	.align		4
        /*0170*/ 	.byte	0x02, 0x4c
        /*0172*/ 	.byte	0x01
	.zero		1


	//----- nvinfo : EIATTR_EXTERNS
	.align		4
        /*0174*/ 	.byte	0x04, 0x0f
        /*0176*/ 	.short	(.L_20285 - .L_20284)


	//   ....[0]....
	.align		4
.L_20284:
        /*0178*/ 	.word	index@(__assertfail)


	//----- nvinfo : EIATTR_MERCURY_ISA_VERSION
	.align		4
.L_20285:
        /*017c*/ 	.byte	0x03, 0x5f
        /*017e*/ 	.short	0x0101


	//----- nvinfo : EIATTR_COOP_GROUP_MASK_REGIDS
	.align		4
        /*0180*/ 	.byte	0x04, 0x29
        /*0182*/ 	.short	(.L_20287 - .L_20286)


	//   ....[0]....
.L_20286:
        /*0184*/ 	.word	0xffffffff


	//   ....[1]....
        /*0188*/ 	.word	0xffffffff


	//   ....[2]....
        /*018c*/ 	.word	0xffffffff


	//   ....[3]....
        /*0190*/ 	.word	0xffffffff


	//   ....[4]....
        /*0194*/ 	.word	0xffffffff


	//   ....[5]....
        /*0198*/ 	.word	0xffffffff


	//   ....[6]....
        /*019c*/ 	.word	0xffffffff


	//   ....[7]....
        /*01a0*/ 	.word	0xffffffff


	//   ....[8]....
        /*01a4*/ 	.word	0xffffffff


	//   ....[9]....
        /*01a8*/ 	.word	0xffffffff


	//   ....[10]....
        /*01ac*/ 	.word	0xffffffff


	//   ....[11]....
        /*01b0*/ 	.word	0xffffffff


	//   ....[12]....
        /*01b4*/ 	.word	0xffffffff


	//   ....[13]....
        /*01b8*/ 	.word	0xffffffff


	//   ....[14]....
        /*01bc*/ 	.word	0xffffffff


	//   ....[15]....
        /*01c0*/ 	.word	0xffffffff


	//   ....[16]....
        /*01c4*/ 	.word	0x0500000f


	//   ....[17]....
        /*01c8*/ 	.word	0x0500000f


	//   ....[18]....
        /*01cc*/ 	.word	0x0500000f


	//   ....[19]....
        /*01d0*/ 	.word	0x0500000f


	//   ....[20]....
        /*01d4*/ 	.word	0x0500000f


	//----- nvinfo : EIATTR_COOP_GROUP_INSTR_OFFSETS
	.align		4
.L_20287:
        /*01d8*/ 	.byte	0x04, 0x28
        /*01da*/ 	.short	(.L_20289 - .L_20288)


	//   ....[0]....
.L_20288:
        /*01dc*/ 	.word	0x00000330


	//   ....[1]....
        /*01e0*/ 	.word	0x00000350


	//   ....[2]....
        /*01e4*/ 	.word	0x00000370


	//   ....[3]....
        /*01e8*/ 	.word	0x00000390


	//   ....[4]....
        /*01ec*/ 	.word	0x000003b0


	//   ....[5]....
        /*01f0*/ 	.word	0x000004c0


	//   ....[6]....
        /*01f4*/ 	.word	0x000004e0


	//   ....[7]....
        /*01f8*/ 	.word	0x00000500


	//   ....[8]....
        /*01fc*/ 	.word	0x00001340


	//   ....[9]....
        /*0200*/ 	.word	0x00001370


	//   ....[10]....
        /*0204*/ 	.word	0x00001390


	//   ....[11]....
        /*0208*/ 	.word	0x000013b0


	//   ....[12]....
        /*020c*/ 	.word	0x000013d0


	//   ....[13]....
        /*0210*/ 	.word	0x00001420


	//   ....[14]....
        /*0214*/ 	.word	0x00001440


	//   ....[15]....
        /*0218*/ 	.word	0x00001460


	//   ....[16]....
        /*021c*/ 	.word	0x00002ad0


	//   ....[17]....
        /*0220*/ 	.word	0x00002b30


	//   ....[18]....
        /*0224*/ 	.word	0x00002b90


	//   ....[19]....
        /*0228*/ 	.word	0x00002bf0


	//   ....[20]....
        /*022c*/ 	.word	0x00002c50


	//----- nvinfo : EIATTR_VRC_CTA_INIT_COUNT
	.align		4
.L_20289:
        /*0230*/ 	.byte	0x02, 0x4a
	.zero		1
	.zero		1


	//----- nvinfo : EIATTR_SYSCALL_OFFSETS
	.align		4
        /*0234*/ 	.byte	0x04, 0x46
        /*0236*/ 	.short	(.L_20291 - .L_20290)


	//   ....[0]....
.L_20290:
        /*0238*/ 	.word	0x000002b0


	//----- nvinfo : EIATTR_EXIT_INSTR_OFFSETS
	.align		4
.L_20291:
        /*023c*/ 	.byte	0x04, 0x1c
        /*023e*/ 	.short	(.L_20293 - .L_20292)


	//   ....[0]....
.L_20292:
        /*0240*/ 	.word	0x00000090


	//   ....[1]....
        /*0244*/ 	.word	0x00002880


	//   ....[2]....
        /*0248*/ 	.word	0x000028b0


	//   ....[3]....
        /*024c*/ 	.word	0x00002a80


	//----- nvinfo : EIATTR_CRS_STACK_SIZE
	.align		4
.L_20293:
        /*0250*/ 	.byte	0x04, 0x1e
        /*0252*/ 	.short	(.L_20295 - .L_20294)
.L_20294:
        /*0254*/ 	.word	0x00000000


	//----- nvinfo : EIATTR_CBANK_PARAM_SIZE
	.align		4
.L_20295:
        /*0258*/ 	.byte	0x03, 0x19
        /*025a*/ 	.short	0x008c


	//----- nvinfo : EIATTR_PARAM_CBANK
	.align		4
        /*025c*/ 	.byte	0x04, 0x0a
        /*025e*/ 	.short	(.L_20297 - .L_20296)
	.align		4
.L_20296:
        /*0260*/ 	.word	index@(.nv.constant0._ZN4vllm25paged_attention_v2_kernelIfhLi80ELi32ELi128ELNS_18Fp8KVCacheDataTypeE1ELb0ELi512EEEvPfS2_PT_PKS3_PKT0_S9_ifPKiSB_iPKfiiiSD_SD_iiiii)
        /*0264*/ 	.short	0x0380
        /*0266*/ 	.short	0x008c


	//----- nvinfo : EIATTR_SW_WAR
	.align		4
.L_20297:
        /*0268*/ 	.byte	0x04, 0x36
        /*026a*/ 	.short	(.L_20299 - .L_20298)
.L_20298:
        /*026c*/ 	.word	0x00000008
.L_20299:


//--------------------- .nv.info._ZN4vllm25paged_attention_v2_kernelIfhLi64ELi32ELi128ELNS_18Fp8KVCacheDataTypeE1ELb0ELi512EEEvPfS2_PT_PKS3_PKT0_S9_ifPKiSB_iPKfiiiSD_SD_iiiii --------------------------
	.section	.nv.info._ZN4vllm25paged_attention_v2_kernelIfhLi64ELi32ELi128ELNS_18Fp8KVCacheDataTypeE1ELb0ELi512EEEvPfS2_PT_PKS3_PKT0_S9_ifPKiSB_iPKfiiiSD_SD_iiiii,"",@"SHT_CUDA_INFO"
	.sectionflags	@""
	.align	4


	//----- nvinfo : EIATTR_CUDA_API_VERSION
	.align		4
        /*0000*/ 	.byte	0x04, 0x37
        /*0002*/ 	.short	(.L_20301 - .L_20300)
.L_20300:
        /*0004*/ 	.word	0x00000082


	//----- nvinfo : EIATTR_KPARAM_INFO
	.align		4
.L_20301:
        /*0008*/ 	.byte	0x04, 0x17
        /*000a*/ 	.short	(.L_20303 - .L_20302)
.L_20302:
        /*000c*/ 	.word	0x00000000
        /*0010*/ 	.short	0x0015
        /*0012*/ 	.short	0x0088
        /*0014*/ 	.byte	0x00, 0xf0, 0x11, 0x00


	//----- nvinfo : EIATTR_KPARAM_INFO
	.align		4
.L_20303:
        /*0018*/ 	.byte	0x04, 0x17
        /*001a*/ 	.short	(.L_20305 - .L_20304)
.L_20304:
        /*001c*/ 	.word	0x00000000
        /*0020*/ 	.short	0x0014
        /*0022*/ 	.short	0x0084
        /*0024*/ 	.byte	0x00, 0xf0, 0x11, 0x00


	//----- nvinfo : EIATTR_KPARAM_INFO
	.align		4
.L_20305:
        /*0028*/ 	.byte	0x04, 0x17
        /*002a*/ 	.short	(.L_20307 - .L_20306)
.L_20306:
        /*002c*/ 	.word	0x00000000
        /*0030*/ 	.short	0x0013
        /*0032*/ 	.short	0x0080
        /*0034*/ 	.byte	0x00, 0xf0, 0x11, 0x00


	//----- nvinfo : EIATTR_KPARAM_INFO
	.align		4
.L_20307:
        /*0038*/ 	.byte	0x04, 0x17
        /*003a*/ 	.short	(.L_20309 - .L_20308)
.L_20308:
        /*003c*/ 	.word	0x00000000
        /*0040*/ 	.short	0x0012
        /*0042*/ 	.short	0x007c
        /*0044*/ 	.byte	0x00, 0xf0, 0x11, 0x00


	//----- nvinfo : EIATTR_KPARAM_INFO
	.align		4
.L_20309:
        /*0048*/ 	.byte	0x04, 0x17
        /*004a*/ 	.short	(.L_20311 - .L_20310)
.L_20310:
        /*004c*/ 	.word	0x00000000
        /*0050*/ 	.short	0x0011
        /*0052*/ 	.short	0x0078
        /*0054*/ 	.byte	0x00, 0xf0, 0x11, 0x00


	//----- nvinfo : EIATTR_KPARAM_INFO
	.align		4
.L_20311:
        /*0058*/ 	.byte	0x04, 0x17
        /*005a*/ 	.short	(.L_20313 - .L_20312)
.L_20312:
        /*005c*/ 	.word	0x00000000
        /*0060*/ 	.short	0x0010
        /*0062*/ 	.short	0x0070
        /*0064*/ 	.byte	0x00, 0xf5, 0x21, 0x00


	//----- nvinfo : EIATTR_KPARAM_INFO
	.align		4
.L_20313:
        /*0068*/ 	.byte	0x04, 0x17
        /*006a*/ 	.short	(.L_20315 - .L_20314)
.L_20314:
        /*006c*/ 	.word	0x00000000
        /*0070*/ 	.short	0x000f
        /*0072*/ 	.short	0x0068
        /*0074*/ 	.byte	0x00, 0xf5, 0x21, 0x00


	//----- nvinfo : EIATTR_KPARAM_INFO
	.align		4
.L_20315:
        /*0078*/ 	.byte	0x04, 0x17
        /*007a*/ 	.short	(.L_20317 - .L_20316)
.L_20316:
        /*007c*/ 	.word	0x00000000
        /*0080*/ 	.short	0x000e
        /*0082*/ 	.short	0x0060
        /*0084*/ 	.byte	0x00, 0xf0, 0x11, 0x00


	//----- nvinfo : EIATTR_KPARAM_INFO
	.align		4
.L_20317:
        /*0088*/ 	.byte	0x04, 0x17
        /*008a*/ 	.short	(.L_20319 - .L_20318)
.L_20318:
        /*008c*/ 	.word	0x00000000
        /*0090*/ 	.short	0x000d
        /*0092*/ 	.short	0x005c
        /*0094*/ 	.byte	0x00, 0xf0, 0x11, 0x00


	//----- nvinfo : EIATTR_KPARAM_INFO
	.align		4
.L_20319:
        /*0098*/ 	.byte	0x04, 0x17
        /*009a*/ 	.short	(.L_20321 - .L_20320)
.L_20320:
        /*009c*/ 	.word	0x00000000
        /*00a0*/ 	.short	0x000c
        /*00a2*/ 	.short	0x0058
        /*00a4*/ 	.byte	0x00, 0xf0, 0x11, 0x00


	//----- nvinfo : EIATTR_KPARAM_INFO
	.align		4
.L_20321:
        /*00a8*/ 	.byte	0x04, 0x17
        /*00aa*/ 	.short	(.L_20323 - .L_20322)
.L_20322:
        /*00ac*/ 	.word	0x00000000
        /*00b0*/ 	.short	0x000b
        /*00b2*/ 	.short	0x0050
        /*00b4*/ 	.byte	0x00, 0xf5, 0x21, 0x00


	//----- nvinfo : EIATTR_KPARAM_INFO
	.align		4
.L_20323:
        /*00b8*/ 	.byte	0x04, 0x17
        /*00ba*/ 	.short	(.L_20325 - .L_20324)
.L_20324:
        /*00bc*/ 	.word	0x00000000
        /*00c0*/ 	.short	0x000a
        /*00c2*/ 	.short	0x0048
        /*00c4*/ 	.byte	0x00, 0xf0, 0x11, 0x00


	//----- nvinfo : EIATTR_KPARAM_INFO
	.align		4
.L_20325:
        /*00c8*/ 	.byte	0x04, 0x17
        /*00ca*/ 	.short	(.L_20327 - .L_20326)
.L_20326:
        /*00cc*/ 	.word	0x00000000
        /*00d0*/ 	.short	0x0009
        /*00d2*/ 	.short	0x0040
        /*00d4*/ 	.byte	0x00, 0xf5, 0x21, 0x00


	//----- nvinfo : EIATTR_KPARAM_INFO
	.align		4
.L_20327:
        /*00d8*/ 	.byte	0x04, 0x17
        /*00da*/ 	.short	(.L_20329 - .L_20328)
.L_20328:
        /*00dc*/ 	.word	0x00000000
        /*00e0*/ 	.short	0x0008
        /*00e2*/ 	.short	0x0038
        /*00e4*/ 	.byte	0x00, 0xf5, 0x21, 0x00


	//----- nvinfo : EIATTR_KPARAM_INFO
	.align		4
.L_20329:
        /*00e8*/ 	.byte	0x04, 0x17
        /*00ea*/ 	.short	(.L_20331 - .L_20330)
.L_20330:
        /*00ec*/ 	.word	0x00000000
        /*00f0*/ 	.short	0x0007
        /*00f2*/ 	.short	0x0034
        /*00f4*/ 	.byte	0x00, 0xf0, 0x11, 0x00


	//----- nvinfo : EIATTR_KPARAM_INFO
	.align		4
.L_20331:
        /*00f8*/ 	.byte	0x04, 0x17
        /*00fa*/ 	.short	(.L_20333 - .L_20332)
.L_20332:
        /*00fc*/ 	.word	0x00000000
        /*0100*/ 	.short	0x0006
        /*0102*/ 	.short	0x0030
        /*0104*/ 	.byte	0x00, 0xf0, 0x11, 0x00


	//----- nvinfo : EIATTR_KPARAM_INFO
	.align		4
.L_20333:
        /*0108*/ 	.byte	0x04, 0x17
        /*010a*/ 	.short	(.L_20335 - .L_20334)
.L_20334:
        /*010c*/ 	.word	0x00000000
        /*0110*/ 	.short	0x0005
        /*0112*/ 	.short	0x0028
        /*0114*/ 	.byte	0x00, 0xf5, 0x21, 0x00


	//----- nvinfo : EIATTR_KPARAM_INFO
	.align		4
.L_20335:
        /*0118*/ 	.byte	0x04, 0x17
        /*011a*/ 	.short	(.L_20337 - .L_20336)
.L_20336:
        /*011c*/ 	.word	0x00000000
        /*0120*/ 	.short	0x0004
        /*0122*/ 	.short	0x0020
        /*0124*/ 	.byte	0x00, 0xf5, 0x21, 0x00


	//----- nvinfo : EIATTR_KPARAM_INFO
	.align		4
.L_20337:
        /*0128*/ 	.byte	0x04, 0x17
        /*012a*/ 	.short	(.L_20339 - .L_20338)
.L_20338:
        /*012c*/ 	.word	0x00000000
        /*0130*/ 	.short	0x0003
        /*0132*/ 	.short	0x0018
        /*0134*/ 	.byte	0x00, 0xf5, 0x21, 0x00


	//----- nvinfo : EIATTR_KPARAM_INFO
	.align		4
.L_20339:
        /*0138*/ 	.byte	0x04, 0x17
        /*013a*/ 	.short	(.L_20341 - .L_20340)
.L_20340:
        /*013c*/ 	.word	0x00000000
        /*0140*/ 	.short	0x0002
        /*0142*/ 	.short	0x0010
        /*0144*/ 	.byte	0x00, 0xf5, 0x21, 0x00


	//----- nvinfo : EIATTR_KPARAM_INFO
	.align		4
.L_20341:
        /*0148*/ 	.byte	0x04, 0x17
        /*014a*/ 	.short	(.L_20343 - .L_20342)
.L_20342:
        /*014c*/ 	.word	0x00000000
        /*0150*/ 	.short	0x0001
        /*0152*/ 	.short	0x0008
        /*0154*/ 	.byte	0x00, 0xf5, 0x21, 0x00


	//----- nvinfo : EIATTR_KPARAM_INFO
	.align		4
.L_20343:
        /*0158*/ 	.byte	0x04, 0x17
        /*015a*/ 	.short	(.L_20345 - .L_20344)
.L_20344:
        /*015c*/ 	.word	0x00000000
        /*0160*/ 	.short	0x0000
        /*0162*/ 	.short	0x0000
        /*0164*/ 	.byte	0x00, 0xf5, 0x21, 0x00


	//----- nvinfo : EIATTR_SPARSE_MMA_MASK
	.align		4
.L_20345:
        /*0168*/ 	.byte	0x03, 0x50
        /*016a*/ 	.short	0x0000


	//----- nvinfo : EIATTR_MAXREG_COUNT
	.align		4
        /*016c*/ 	.byte	0x03, 0x1b
        /*016e*/ 	.short	0x00ff


	//----- nvinfo : EIATTR_NUM_BARRIERS
	.align		4
        /*0170*/ 	.byte	0x02, 0x4c
        /*0172*/ 	.byte	0x01
	.zero		1


	//----- nvinfo : EIATTR_EXTERNS
	.align		4
        /*0174*/ 	.byte	0x04, 0x0f
        /*0176*/ 	.short	(.L_20347 - .L_20346)


	//   ....[0]....
	.align		4
.L_20346:
        /*0178*/ 	.word	index@(__assertfail)


	//----- nvinfo : EIATTR_MERCURY_ISA_VERSION
	.align		4
.L_20347:
        /*017c*/ 	.byte	0x03, 0x5f
        /*017e*/ 	.short	0x0101


	//----- nvinfo : EIATTR_COOP_GROUP_MASK_REGIDS
	.align		4
        /*0180*/ 	.byte	0x04, 0x29
        /*0182*/ 	.short	(.L_20349 - .L_20348)


	//   ....[0]....
.L_20348:
        /*0184*/ 	.word	0xffffffff


	//   ....[1]....
        /*0188*/ 	.word	0xffffffff


	//   ....[2]....
        /*018c*/ 	.word	0xffffffff


	//   ....[3]....
        /*0190*/ 	.word	0xffffffff


	//   ....[4]....
        /*0194*/ 	.word	0xffffffff


	//   ....[5]....
        /*0198*/ 	.word	0xffffffff


	//   ....[6]....
        /*019c*/ 	.word	0xffffffff


	//   ....[7]....
        /*01a0*/ 	.word	0xffffffff


	//   ....[8]....
        /*01a4*/ 	.word	0xffffffff


	//   ....[9]....
        /*01a8*/ 	.word	0xffffffff


	//   ....[10]....
        /*01ac*/ 	.word	0xffffffff


	//   ....[11]....
        /*01b0*/ 	.word	0xffffffff


	//   ....[12]....
        /*01b4*/ 	.word	0xffffffff


	//   ....[13]....
        /*01b8*/ 	.word	0xffffffff


	//   ....[14]....
        /*01bc*/ 	.word	0xffffffff


	//   ....[15]....
        /*01c0*/ 	.word	0xffffffff


	//   ....[16]....
        /*01c4*/ 	.word	0x0500000f


	//   ....[17]....
        /*01c8*/ 	.word	0x0500000f


	//   ....[18]....
        /*01cc*/ 	.word	0x0500000f


	//   ....[19]....
        /*01d0*/ 	.word	0x0500000f


	//   ....[20]....
        /*01d4*/ 	.word	0x0500000f


	//----- nvinfo : EIATTR_COOP_GROUP_INSTR_OFFSETS
	.align		4
.L_20349:
        /*01d8*/ 	.byte	0x04, 0x28
        /*01da*/ 	.short	(.L_20351 - .L_20350)


	//   ....[0]....
.L_20350:
        /*01dc*/ 	.word	0x000003c0


	//   ....[1]....
        /*01e0*/ 	.word	0x000003e0


	//   ....[2]....
        /*01e4*/ 	.word	0x00000400


	//   ....[3]....
        /*01e8*/ 	.word	0x00000420


	//   ....[4]....
        /*01ec*/ 	.word	0x00000440


	//   ....[5]....
        /*01f0*/ 	.word	0x00000550


	//   ....[6]....
        /*01f4*/ 	.word	0x00000570


	//   ....[7]....
        /*01f8*/ 	.word	0x00000590


	//   ....[8]....
        /*01fc*/ 	.word	0x000013e0


	//   ....[9]....
        /*0200*/ 	.word	0x00001410


	//   ....[10]....
        /*0204*/ 	.word	0x00001430


	//   ....[11]....
        /*0208*/ 	.word	0x00001450


	//   ....[12]....
        /*020c*/ 	.word	0x00001470


	//   ....[13]....
        /*0210*/ 	.word	0x000014c0


	//   ....[14]....
        /*0214*/ 	.word	0x000014e0


	//   ....[15]....
        /*0218*/ 	.word	0x00001500


	//   ....[16]....
        /*021c*/ 	.word	0x00002a60


	//   ....[17]....
        /*0220*/ 	.word	0x00002ac0


	//   ....[18]....
        /*0224*/ 	.word	0x00002b20


	//   ....[19]....
        /*0228*/ 	.word	0x00002b80


	//   ....[20]....
        /*022c*/ 	.word	0x00002be0


	//----- nvinfo : EIATTR_VRC_CTA_INIT_COUNT
	.align		4
.L_20351:
        /*0230*/ 	.byte	0x02, 0x4a
	.zero		1
	.zero		1


	//----- nvinfo : EIATTR_SYSCALL_OFFSETS
	.align		4
        /*0234*/ 	.byte	0x04, 0x46
        /*0236*/ 	.short	(.L_20353 - .L_20352)


	//   ....[0]....
.L_20352:
        /*0238*/ 	.word	0x00000320


	//----- nvinfo : EIATTR_EXIT_INSTR_OFFSETS
	.align		4
.L_20353:
        /*023c*/ 	.byte	0x04, 0x1c
        /*023e*/ 	.short	(.L_20355 - .L_20354)


	//   ....[0]....
.L_20354:
        /*0240*/ 	.word	0x000000d0


	//   ....[1]....
        /*0244*/ 	.word	0x00002840


	//   ....[2]....
        /*0248*/ 	.word	0x00002870


	//   ....[3]....
        /*024c*/ 	.word	0x00002a10


	//----- nvinfo : EIATTR_CRS_STACK_SIZE
	.align		4
.L_20355:
        /*0250*/ 	.byte	0x04, 0x1e
        /*0252*/ 	.short	(.L_20357 - .L_20356)
.L_20356:
        /*0254*/ 	.word	0x00000000


	//----- nvinfo : EIATTR_CBANK_PARAM_SIZE
	.align		4
.L_20357:
        /*0258*/ 	.byte	0x03, 0x19
        /*025a*/ 	.short	0x008c


	//----- nvinfo : EIATTR_PARAM_CBANK
	.align		4
        /*025c*/ 	.byte	0x04, 0x0a
        /*025e*/ 	.short	(.L_20359 - .L_20358)
	.align		4
.L_20358:
        /*0260*/ 	.word	index@(.nv.constant0._ZN4vllm25paged_attention_v2_kernelIfhLi64ELi32ELi128ELNS_18Fp8KVCacheDataTypeE1ELb0ELi512EEEvPfS2_PT_PKS3_PKT0_S9_ifPKiSB_iPKfiiiSD_SD_iiiii)
        /*0264*/ 	.short	0x0380
        /*0266*/ 	.short	0x008c


	//----- nvinfo : EIATTR_SW_WAR
	.align		4
.L_20359:
        /*0268*/ 	.byte	0x04, 0x36
        /*026a*/ 	.short	(.L_20361 - .L_20360)
.L_20360:
        /*026c*/ 	.word	0x00000008
.L_20361:


//--------------------- .nv.info._ZN4vllm25paged_attention_v2_kernelIfhLi32ELi32ELi128ELNS_18Fp8KVCacheDataTypeE1ELb0ELi512EEEvPfS2_PT_PKS3_PKT0_S9_ifPKiSB_iPKfiiiSD_SD_iiiii --------------------------
	.section	.nv.info._ZN4vllm25paged_attention_v2_kernelIfhLi32ELi32ELi128ELNS_18Fp8KVCacheDataTypeE1ELb0ELi512EEEvPfS2_PT_PKS3_PKT0_S9_ifPKiSB_iPKfiiiSD_SD_iiiii,"",@"SHT_CUDA_INFO"
	.sectionflags	@""
	.align	4


	//----- nvinfo : EIATTR_CUDA_API_VERSION
	.align		4
        /*0000*/ 	.byte	0x04, 0x37
        /*0002*/ 	.short	(.L_20363 - .L_20362)
.L_20362:
        /*0004*/ 	.word	0x00000082


	//----- nvinfo : EIATTR_KPARAM_INFO
	.align		4
.L_20363:
        /*0008*/ 	.byte	0x04, 0x17
        /*000a*/ 	.short	(.L_20365 - .L_20364)
.L_20364:
        /*000c*/ 	.word	0x00000000
        /*0010*/ 	.short	0x0015
        /*0012*/ 	.short	0x0088
        /*0014*/ 	.byte	0x00, 0xf0, 0x11, 0x00


	//----- nvinfo : EIATTR_KPARAM_INFO
	.align		4
.L_20365:
        /*0018*/ 	.byte	0x04, 0x17
        /*001a*/ 	.short	(.L_20367 - .L_20366)
.L_20366:
        /*001c*/ 	.word	0x00000000
        /*0020*/ 	.short	0x0014
        /*0022*/ 	.short	0x0084
        /*0024*/ 	.byte	0x00, 0xf0, 0x11, 0x00


	//----- nvinfo : EIATTR_KPARAM_INFO
	.align		4
.L_20367:
        /*0028*/ 	.byte	0x04, 0x17
        /*002a*/ 	.short	(.L_20369 - .L_20368)
.L_20368:
        /*002c*/ 	.word	0x00000000
        /*0030*/ 	.short	0x0013
        /*0032*/ 	.short	0x0080
        /*0034*/ 	.byte	0x00, 0xf0, 0x11, 0x00


	//----- nvinfo : EIATTR_KPARAM_INFO
	.align		4
.L_20369:
        /*0038*/ 	.byte	0x04, 0x17
        /*003a*/ 	.short	(.L_20371 - .L_20370)
.L_20370:
        /*003c*/ 	.word	0x00000000
        /*0040*/ 	.short	0x0012
        /*0042*/ 	.short	0x007c
        /*0044*/ 	.byte	0x00, 0xf0, 0x11, 0x00


	//----- nvinfo : EIATTR_KPARAM_INFO
	.align		4
.L_20371:
        /*0048*/ 	.byte	0x04, 0x17
        /*004a*/ 	.short	(.L_20373 - .L_20372)
.L_20372:
        /*004c*/ 	.word	0x00000000
        /*0050*/ 	.short	0x0011
        /*0052*/ 	.short	0x0078
        /*0054*/ 	.byte	0x00, 0xf0, 0x11, 0x00


	//----- nvinfo : EIATTR_KPARAM_INFO
	.align		4
.L_20373:
        /*0058*/ 	.byte	0x04, 0x17
        /*005a*/ 	.short	(.L_20375 - .L_20374)
.L_20374:
        /*005c*/ 	.word	0x00000000
        /*0060*/ 	.short	0x0010
        /*0062*/ 	.short	0x0070
        /*0064*/ 	.byte	0x00, 0xf5, 0x21, 0x00


	//----- nvinfo : EIATTR_KPARAM_INFO
	.align		4
.L_20375:
        /*0068*/ 	.byte	0x04, 0x17
        /*006a*/ 	.short	(.L_20377 - .L_20376)
.L_20376:
        /*006c*/ 	.word	0x00000000
        /*0070*/ 	.short	0x000f
        /*0072*/ 	.short	0x0068
        /*0074*/ 	.byte	0x00, 0xf5, 0x21, 0x00


	//----- nvinfo : EIATTR_KPARAM_INFO
	.align		4
.L_20377:
        /*0078*/ 	.byte	0x04, 0x17
        /*007a*/ 	.short	(.L_20379 - .L_20378)
.L_20378:
        /*007c*/ 	.word	0x00000000
        /*0080*/ 	.short	0x000e
        /*0082*/ 	.short	0x0060
        /*0084*/ 	.byte	0x00, 0xf0, 0x11, 0x00


	//----- nvinfo : EIATTR_KPARAM_INFO
	.align		4
.L_20379:
        /*0088*/ 	.byte	0x04, 0x17
        /*008a*/ 	.short	(.L_20381 - .L_20380)
.L_20380:
        /*008c*/ 	.word	0x00000000
        /*0090*/ 	.short	0x000d
        /*0092*/ 	.short	0x005c
        /*0094*/ 	.byte	0x00, 0xf0, 0x11, 0x00


	//----- nvinfo : EIATTR_KPARAM_INFO
	.align		4
.L_20381:
        /*0098*/ 	.byte	0x04, 0x17
        /*009a*/ 	.short	(.L_20383 - .L_20382)
.L_20382:
        /*009c*/ 	.word	0x00000000
        /*00a0*/ 	.short	0x000c
        /*00a2*/ 	.short	0x0058
        /*00a4*/ 	.byte	0x00, 0xf0, 0x11, 0x00


	//----- nvinfo : EIATTR_KPARAM_INFO
	.align		4
.L_20383:
        /*00a8*/ 	.byte	0x04, 0x17
        /*00aa*/ 	.short	(.L_20385 - .L_20384)
.L_20384:
        /*00ac*/ 	.word	0x00000000
        /*00b0*/ 	.short	0x000b
        /*00b2*/ 	.short	0x0050
        /*00b4*/ 	.byte	0x00, 0xf5, 0x21, 0x00


	//----- nvinfo : EIATTR_KPARAM_INFO
	.align		4
.L_20385:
        /*00b8*/ 	.byte	0x04, 0x17
        /*00ba*/ 	.short	(.L_20387 - .L_20386)
.L_20386:
        /*00bc*/ 	.word	0x00000000
        /*00c0*/ 	.short	0x000a
        /*00c2*/ 	.short	0x0048
        /*00c4*/ 	.byte	0x00, 0xf0, 0x11, 0x00


	//----- nvinfo : EIATTR_KPARAM_INFO
	.align		4
.L_20387:
        /*00c8*/ 	.byte	0x04, 0x17
        /*00ca*/ 	.short	(.L_20389 - .L_20388)
.L_20388:
        /*00cc*/ 	.word	0x00000000
        /*00d0*/ 	.short	0x0009
        /*00d2*/ 	.short	0x0040
        /*00d4*/ 	.byte	0x00, 0xf5, 0x21, 0x00


	//----- nvinfo : EIATTR_KPARAM_INFO
	.align		4
.L_20389:
        /*00d8*/ 	.byte	0x04, 0x17
        /*00da*/ 	.short	(.L_20391 - .L_20390)
.L_20390:
        /*00dc*/ 	.word	0x00000000
        /*00e0*/ 	.short	0x0008
        /*00e2*/ 	.short	0x0038
        /*00e4*/ 	.byte	0x00, 0xf5, 0x21, 0x00


	//----- nvinfo : EIATTR_KPARAM_INFO
	.align		4
.L_20391:
        /*00e8*/ 	.byte	0x04, 0x17
        /*00ea*/ 	.short	(.L_20393 - .L_20392)
.L_20392:
        /*00ec*/ 	.word	0x00000000
        /*00f0*/ 	.short	0x0007
        /*00f2*/ 	.short	0x0034
        /*00f4*/ 	.byte	0x00, 0xf0, 0x11, 0x00


	//----- nvinfo : EIATTR_KPARAM_INFO
	.align		4
.L_20393:
        /*00f8*/ 	.byte	0x04, 0x17
        /*00fa*/ 	.short	(.L_20395 - .L_20394)
.L_20394:
        /*00fc*/ 	.word	0x00000000
        /*0100*/ 	.short	0x0006
        /*0102*/ 	.short	0x0030
        /*0104*/ 	.byte	0x00, 0xf0, 0x11, 0x00


	//----- nvinfo : EIATTR_KPARAM_INFO
	.align		4
.L_20395:
        /*0108*/ 	.byte	0x04, 0x17
        /*010a*/ 	.short	(.L_20397 - .L_20396)
.L_20396:
        /*010c*/ 	.word	0x00000000
        /*0110*/ 	.short	0x0005
        /*0112*/ 	.short	0x0028
        /*0114*/ 	.byte	0x00, 0xf5, 0x21, 0x00


	//----- nvinfo : EIATTR_KPARAM_INFO
	.align		4
.L_20397:
        /*0118*/ 	.byte	0x04, 0x17
        /*011a*/ 	.short	(.L_20399 - .L_20398)
.L_20398:
        /*011c*/ 	.word	0x00000000
        /*0120*/ 	.short	0x0004
        /*0122*/ 	.short	0x0020
        /*0124*/ 	.byte	0x00, 0xf5, 0x21, 0x00


	//----- nvinfo : EIATTR_KPARAM_INFO
	.align		4
.L_20399:
        /*0128*/ 	.byte	0x04, 0x17
        /*012a*/ 	.short	(.L_20401 - .L_20400)
.L_20400:
        /*012c*/ 	.word	0x00000000
        /*0130*/ 	.short	0x0003
        /*0132*/ 	.short	0x0018
        /*0134*/ 	.byte	0x00, 0xf5, 0x21, 0x00


	//----- nvinfo : EIATTR_KPARAM_INFO
	.align		4
.L_20401:
        /*0138*/ 	.byte	0x04, 0x17
        /*013a*/ 	.short	(.L_20403 - .L_20402)
.L_20402:
        /*013c*/ 	.word	0x00000000
        /*0140*/ 	.short	0x0002
        /*0142*/ 	.short	0x0010
        /*0144*/ 	.byte	0x00, 0xf5, 0x21, 0x00


	//----- nvinfo : EIATTR_KPARAM_INFO
	.align		4
.L_20403:
        /*0148*/ 	.byte	0x04, 0x17
        /*014a*/ 	.short	(.L_20405 - .L_20404)
.L_20404:
        /*014c*/ 	.word	0x00000000
        /*0150*/ 	.short	0x0001
        /*0152*/ 	.short	0x0008
        /*0154*/ 	.byte	0x00, 0xf5, 0x21, 0x00


	//----- nvinfo : EIATTR_KPARAM_INFO
	.align		4
.L_20405:
        /*0158*/ 	.byte	0x04, 0x17
        /*015a*/ 	.short	(.L_20407 - .L_20406)
.L_20406:
        /*015c*/ 	.word	0x00000000
        /*0160*/ 	.short	0x0000
        /*0162*/ 	.short	0x0000
        /*0164*/ 	.byte	0x00, 0xf5, 0x21, 0x00


	//----- nvinfo : EIATTR_SPARSE_MMA_MASK
	.align		4
.L_20407:
        /*0168*/ 	.byte	0x03, 0x50
        /*016a*/ 	.short	0x0000


	//----- nvinfo : EIATTR_MAXREG_COUNT
	.align		4
        /*016c*/ 	.byte	0x03, 0x1b
        /*016e*/ 	.short	0x00ff


	//----- nvinfo : EIATTR_NUM_BARRIERS
	.align		4
        /*0170*/ 	.byte	0x02, 0x4c
        /*0172*/ 	.byte	0x01
	.zero		1


	//----- nvinfo : EIATTR_EXTERNS
	.align		4
        /*0174*/ 	.byte	0x04, 0x0f
        /*0176*/ 	.short	(.L_20409 - .L_20408)


	//   ....[0]....
	.align		4
.L_20408:
        /*0178*/ 	.word	index@(__assertfail)


	//----- nvinfo : EIATTR_MERCURY_ISA_VERSION
	.align		4
.L_20409:
        /*017c*/ 	.byte	0x03, 0x5f
        /*017e*/ 	.short	0x0101


	//----- nvinfo : EIATTR_COOP_GROUP_MASK_REGIDS
	.align		4
        /*0180*/ 	.byte	0x04, 0x29
        /*0182*/ 	.short	(.L_20411 - .L_20410)


	//   ....[0]....
.L_20410:
        /*0184*/ 	.word	0xffffffff


	//   ....[1]....
        /*0188*/ 	.word	0xffffffff


	//   ....[2]....
        /*018c*/ 	.word	0xffffffff


	//   ....[3]....
        /*0190*/ 	.word	0xffffffff


	//   ....[4]....
        /*0194*/ 	.word	0xffffffff


	//   ....[5]....
        /*0198*/ 	.word	0xffffffff


	//   ....[6]....
        /*019c*/ 	.word	0xffffffff


	//   ....[7]....
        /*01a0*/ 	.word	0xffffffff


	//   ....[8]....
        /*01a4*/ 	.word	0xffffffff


	//   ....[9]....
        /*01a8*/ 	.word	0xffffffff


	//   ....[10]....
        /*01ac*/ 	.word	0xffffffff


	//   ....[11]....
        /*01b0*/ 	.word	0xffffffff


	//   ....[12]....
        /*01b4*/ 	.word	0xffffffff


	//   ....[13]....
        /*01b8*/ 	.word	0xffffffff


	//   ....[14]....
        /*01bc*/ 	.word	0xffffffff


	//   ....[15]....
        /*01c0*/ 	.word	0xffffffff


	//   ....[16]....
        /*01c4*/ 	.word	0x0500000f


	//   ....[17]....
        /*01c8*/ 	.word	0x0500000f


	//   ....[18]....
        /*01cc*/ 	.word	0x0500000f


	//   ....[19]....
        /*01d0*/ 	.word	0x0500000f


	//   ....[20]....
        /*01d4*/ 	.word	0x0500000f


	//----- nvinfo : EIATTR_COOP_GROUP_INSTR_OFFSETS
	.align		4
.L_20411:
        /*01d8*/ 	.byte	0x04, 0x28
        /*01da*/ 	.short	(.L_20413 - .L_20412)


	//   ....[0]....
.L_20412:
        /*01dc*/ 	.word	0x000003c0


	//   ....[1]....
        /*01e0*/ 	.word	0x000003e0


	//   ....[2]....
        /*01e4*/ 	.word	0x00000400


	//   ....[3]....
        /*01e8*/ 	.word	0x00000420


	//   ....[4]....
        /*01ec*/ 	.word	0x00000440


	//   ....[5]....
        /*01f0*/ 	.word	0x00000540


	//   ....[6]....
        /*01f4*/ 	.word	0x00000560


	//   ....[7]....
        /*01f8*/ 	.word	0x00000590


	//   ....[8]....
        /*01fc*/ 	.word	0x000013e0


	//   ....[9]....
        /*0200*/ 	.word	0x00001410


	//   ....[10]....
        /*0204*/ 	.word	0x00001430


	//   ....[11]....
        /*0208*/ 	.word	0x00001450


	//   ....[12]....
        /*020c*/ 	.word	0x00001470


	//   ....[13]....
        /*0210*/ 	.word	0x000014c0


	//   ....[14]....
        /*0214*/ 	.word	0x000014e0


	//   ....[15]....
        /*0218*/ 	.word	0x00001500


	//   ....[16]....
        /*021c*/ 	.word	0x00002660


	//   ....[17]....
        /*0220*/ 	.word	0x000026c0


	//   ....[18]....
        /*0224*/ 	.word	0x00002720


	//   ....[19]....
        /*0228*/ 	.word	0x00002780


	//   ....[20]....
        /*022c*/ 	.word	0x000027e0


	//----- nvinfo : EIATTR_VRC_CTA_INIT_COUNT
	.align		4
.L_20413:
        /*0230*/ 	.byte	0x02, 0x4a
	.zero		1
	.zero		1


	//----- nvinfo : EIATTR_SYSCALL_OFFSETS
	.align		4
        /*0234*/ 	.byte	0x04, 0x46
        /*0236*/ 	.short	(.L_20415 - .L_20414)


	//   ....[0]....
.L_20414:
        /*0238*/ 	.word	0x00000320


	//----- nvinfo : EIATTR_EXIT_INSTR_OFFSETS
	.align		4
.L_20415:
        /*023c*/ 	.byte	0x04, 0x1c
        /*023e*/ 	.short	(.L_20417 - .L_20416)


	//   ....[0]....
.L_20416:
        /*0240*/ 	.word	0x000000d0


	//   ....[1]....
        /*0244*/ 	.word	0x000024c0


	//   ....[2]....
        /*0248*/ 	.word	0x000024f0


	//   ....[3]....
        /*024c*/ 	.word	0x00002610


	//----- nvinfo : EIATTR_CRS_STACK_SIZE
	.align		4
.L_20417:
        /*0250*/ 	.byte	0x04, 0x1e
        /*0252*/ 	.short	(.L_20419 - .L_20418)
.L_20418:
        /*0254*/ 	.word	0x00000000


	//----- nvinfo : EIATTR_CBANK_PARAM_SIZE
	.align		4
.L_20419:
        /*0258*/ 	.byte	0x03, 0x19
        /*025a*/ 	.short	0x008c


	//----- nvinfo : EIATTR_PARAM_CBANK
	.align		4
        /*025c*/ 	.byte	0x04, 0x0a
        /*025e*/ 	.short	(.L_20421 - .L_20420)
	.align		4
.L_20420:
        /*0260*/ 	.word	index@(.nv.constant0._ZN4vllm25paged_attention_v2_kernelIfhLi32ELi32ELi128ELNS_18Fp8KVCacheDataTypeE1ELb0ELi512EEEvPfS2_PT_PKS3_PKT0_S9_ifPKiSB_iPKfiiiSD_SD_iiiii)
        /*0264*/ 	.short	0x0380
        /*0266*/ 	.short	0x008c


	//----- nvinfo : EIATTR_SW_WAR
	.align		4
.L_20421:
        /*0268*/ 	.byte	0x04, 0x36
        /*026a*/ 	.short	(.L_20423 - .L_20422)
.L_20422:
        /*026c*/ 	.word	0x00000008
.L_20423:


//--------------------- .nv.info._ZN4vllm25paged_attention_v2_kernelIfhLi256ELi32ELi128ELNS_18Fp8KVCacheDataTypeE1ELb1ELi512EEEvPfS2_PT_PKS3_PKT0_S9_ifPKiSB_iPKfiiiSD_SD_iiiii --------------------------
	.section	.nv.info._ZN4vllm25paged_attention_v2_kernelIfhLi256ELi32ELi128ELNS_18Fp8KVCacheDataTypeE1ELb1ELi512EEEvPfS2_PT_PKS3_PKT0_S9_ifPKiSB_iPKfiiiSD_SD_iiiii,"",@"SHT_CUDA_INFO"
	.sectionflags	@""
	.align	4


	//----- nvinfo : EIATTR_CUDA_API_VERSION
	.align		4
        /*0000*/ 	.byte	0x04, 0x37
        /*0002*/ 	.short	(.L_20425 - .L_20424)
.L_20424:
        /*0004*/ 	.word	0x00000082


	//----- nvinfo : EIATTR_KPARAM_INFO
	.align		4
.L_20425:
        /*0008*/ 	.byte	0x04, 0x17
        /*000a*/ 	.short	(.L_20427 - .L_20426)
.L_20426:
        /*000c*/ 	.word	0x00000000
        /*0010*/ 	.short	0x0015
        /*0012*/ 	.short	0x0088
        /*0014*/ 	.byte	0x00, 0xf0, 0x11, 0x00


	//----- nvinfo : EIATTR_KPARAM_INFO
	.align		4
.L_20427:
        /*0018*/ 	.byte	0x04, 0x17
        /*001a*/ 	.short	(.L_20429 - .L_20428)
.L_20428:
        /*001c*/ 	.word	0x00000000
        /*0020*/ 	.short	0x0014
        /*0022*/ 	.short	0x0084
        /*0024*/ 	.byte	0x00, 0xf0, 0x11, 0x00


	//----- nvinfo : EIATTR_KPARAM_INFO
	.align		4
.L_20429:
        /*0028*/ 	.byte	0x04, 0x17
        /*002a*/ 	.short	(.L_20431 - .L_20430)
.L_20430:
        /*002c*/ 	.word	0x00000000
        /*0030*/ 	.short	0x0013
        /*0032*/ 	.short	0x0080
        /*0034*/ 	.byte	0x00, 0xf0, 0x11, 0x00


	//----- nvinfo : EIATTR_KPARAM_INFO
	.align		4
.L_20431:
        /*0038*/ 	.byte	0x04, 0x17
        /*003a*/ 	.short	(.L_20433 - .L_20432)
.L_20432:
        /*003c*/ 	.word	0x00000000
        /*0040*/ 	.short	0x0012
        /*0042*/ 	.short	0x007c
        /*0044*/ 	.byte	0x00, 0xf0, 0x11, 0x00


	//----- nvinfo : EIATTR_KPARAM_INFO
	.align		4
.L_20433:
        /*0048*/ 	.byte	0x04, 0x17
        /*004a*/ 	.short	(.L_20435 - .L_20434)
.L_20434:
        /*004c*/ 	.word	0x00000000
        /*0050*/ 	.short	0x0011
        /*0052*/ 	.short	0x0078
        /*0054*/ 	.byte	0x00, 0xf0, 0x11, 0x00


	//----- nvinfo : EIATTR_KPARAM_INFO
	.align		4
.L_20435:
        /*0058*/ 	.byte	0x04, 0x17
        /*005a*/ 	.short	(.L_20437 - .L_20436)
.L_20436:
        /*005c*/ 	.word	0x00000000
        /*0060*/ 	.short	0x0010
        /*0062*/ 	.short	0x0070
        /*0064*/ 	.byte	0x00, 0xf5, 0x21, 0x00


	//----- nvinfo : EIATTR_KPARAM_INFO
	.align		4
.L_20437:
        /*0068*/ 	.byte	0x04, 0x17
        /*006a*/ 	.short	(.L_20439 - .L_20438)
.L_20438:
        /*006c*/ 	.word	0x00000000
        /*0070*/ 	.short	0x000f
        /*0072*/ 	.short	0x0068
        /*0074*/ 	.byte	0x00, 0xf5, 0x21, 0x00


	//----- nvinfo : EIATTR_KPARAM_INFO
	.align		4
.L_20439:
        /*0078*/ 	.byte	0x04, 0x17
        /*007a*/ 	.short	(.L_20441 - .L_20440)
.L_20440:
        /*007c*/ 	.word	0x00000000
        /*0080*/ 	.short	0x000e
        /*0082*/ 	.short	0x0060
        /*0084*/ 	.byte	0x00, 0xf0, 0x11, 0x00


	//----- nvinfo : EIATTR_KPARAM_INFO
	.align		4
.L_20441:
        /*0088*/ 	.byte	0x04, 0x17
        /*008a*/ 	.short	(.L_20443 - .L_20442)
.L_20442:
        /*008c*/ 	.word	0x00000000
        /*0090*/ 	.short	0x000d
        /*0092*/ 	.short	0x005c
        /*0094*/ 	.byte	0x00, 0xf0, 0x11, 0x00


	//----- nvinfo : EIATTR_KPARAM_INFO
	.align		4
.L_20443:
        /*0098*/ 	.byte	0x04, 0x17
        /*009a*/ 	.short	(.L_20445 - .L_20444)
.L_20444:
        /*009c*/ 	.word	0x00000000
        /*00a0*/ 	.short	0x000c
        /*00a2*/ 	.short	0x0058
        /*00a4*/ 	.byte	0x00, 0xf0, 0x11, 0x00


	//----- nvinfo : EIATTR_KPARAM_INFO
	.align		4
.L_20445:
        /*00a8*/ 	.byte	0x04, 0x17
        /*00aa*/ 	.short	(.L_20447 - .L_20446)
.L_20446:
        /*00ac*/ 	.word	0x00000000
        /*00b0*/ 	.short	0x000b
        /*00b2*/ 	.short	0x0050
        /*00b4*/ 	.byte	0x00, 0xf5, 0x21, 0x00


	//----- nvinfo : EIATTR_KPARAM_INFO
	.align		4
.L_20447:
        /*00b8*/ 	.byte	0x04, 0x17
        /*00ba*/ 	.short	(.L_20449 - .L_20448)
.L_20448:
        /*00bc*/ 	.word	0x00000000
        /*00c0*/ 	.short	0x000a
        /*00c2*/ 	.short	0x0048
        /*00c4*/ 	.byte	0x00, 0xf0, 0x11, 0x00


	//----- nvinfo : EIATTR_KPARAM_INFO
	.align		4
.L_20449:
        /*00c8*/ 	.byte	0x04, 0x17
        /*00ca*/ 	.short	(.L_20451 - .L_20450)
.L_20450:
        /*00cc*/ 	.word	0x00000000
        /*00d0*/ 	.short	0x0009
        /*00d2*/ 	.short	0x0040
        /*00d4*/ 	.byte	0x00, 0xf5, 0x21, 0x00


	//----- nvinfo : EIATTR_KPARAM_INFO
	.align		4
.L_20451:
        /*00d8*/ 	.byte	0x04, 0x17
        /*00da*/ 	.short	(.L_20453 - .L_20452)
.L_20452:
        /*00dc*/ 	.word	0x00000000
        /*00e0*/ 	.short	0x0008
        /*00e2*/ 	.short	0x0038
        /*00e4*/ 	.byte	0x00, 0xf5, 0x21, 0x00


	//----- nvinfo : EIATTR_KPARAM_INFO
	.align		4
.L_20453:
        /*00e8*/ 	.byte	0x04, 0x17
        /*00ea*/ 	.short	(.L_20455 - .L_20454)
.L_20454:
        /*00ec*/ 	.word	0x00000000
        /*00f0*/ 	.short	0x0007
        /*00f2*/ 	.short	0x0034
        /*00f4*/ 	.byte	0x00, 0xf0, 0x11, 0x00


	//----- nvinfo : EIATTR_KPARAM_INFO
	.align		4
.L_20455:
        /*00f8*/ 	.byte	0x04, 0x17
        /*00fa*/ 	.short	(.L_20457 - .L_20456)
.L_20456:
        /*00fc*/ 	.word	0x00000000
        /*0100*/ 	.short	0x0006
        /*0102*/ 	.short	0x0030
        /*0104*/ 	.byte	0x00, 0xf0, 0x11, 0x00


	//----- nvinfo : EIATTR_KPARAM_INFO
	.align		4
.L_20457:
        /*0108*/ 	.byte	0x04, 0x17
        /*010a*/ 	.short	(.L_20459 - .L_20458)
.L_20458:
        /*010c*/ 	.word	0x00000000
        /*0110*/ 	.short	0x0005
        /*0112*/ 	.short	0x0028
        /*0114*/ 	.byte	0x00, 0xf5, 0x21, 0x00


	//----- nvinfo : EIATTR_KPARAM_INFO
	.align		4
.L_20459:
        /*0118*/ 	.byte	0x04, 0x17
        /*011a*/ 	.short	(.L_20461 - .L_20460)
.L_20460:
        /*011c*/ 	.word	0x00000000
        /*0120*/ 	.short	0x0004
        /*0122*/ 	.short	0x0020
        /*0124*/ 	.byte	0x00, 0xf5, 0x21, 0x00


	//----- nvinfo : EIATTR_KPARAM_INFO
	.align		4
.L_20461:
        /*0128*/ 	.byte	0x04, 0x17
        /*012a*/ 	.short	(.L_20463 - .L_20462)
.L_20462:
        /*012c*/ 	.word	0x00000000
        /*0130*/ 	.short	0x0003
        /*0132*/ 	.short	0x0018
        /*0134*/ 	.byte	0x00, 0xf5, 0x21, 0x00


	//----- nvinfo : EIATTR_KPARAM_INFO
	.align		4
.L_20463:
        /*0138*/ 	.byte	0x04, 0x17
        /*013a*/ 	.short	(.L_20465 - .L_20464)
.L_20464:
        /*013c*/ 	.word	0x00000000
        /*0140*/ 	.short	0x0002
        /*0142*/ 	.short	0x0010
        /*0144*/ 	.byte	0x00, 0xf5, 0x21, 0x00


	//----- nvinfo : EIATTR_KPARAM_INFO
	.align		4
.L_20465:
        /*0148*/ 	.byte	0x04, 0x17
        /*014a*/ 	.short	(.L_20467 - .L_20466)
.L_20466:
        /*014c*/ 	.word	0x00000000
        /*0150*/ 	.short	0x0001
        /*0152*/ 	.short	0x0008
        /*0154*/ 	.byte	0x00, 0xf5, 0x21, 0x00


	//----- nvinfo : EIATTR_KPARAM_INFO
	.align		4
.L_20467:
        /*0158*/ 	.byte	0x04, 0x17
        /*015a*/ 	.short	(.L_20469 - .L_20468)
.L_20468:
        /*015c*/ 	.word	0x00000000
        /*0160*/ 	.short	0x0000
        /*0162*/ 	.short	0x0000
        /*0164*/ 	.byte	0x00, 0xf5, 0x21, 0x00


	//----- nvinfo : EIATTR_SPARSE_MMA_MASK
	.align		4
.L_20469:
        /*0168*/ 	.byte	0x03, 0x50
        /*016a*/ 	.short	0x0000


	//----- nvinfo : EIATTR_MAXREG_COUNT
	.align		4
        /*016c*/ 	.byte	0x03, 0x1b
        /*016e*/ 	.short	0x00ff


	//----- nvinfo : EIATTR_NUM_BARRIERS
	.align		4
        /*0170*/ 	.byte	0x02, 0x4c
        /*0172*/ 	.byte	0x01
	.zero		1


	//----- nvinfo : EIATTR_EXTERNS
	.align		4
        /*0174*/ 	.byte	0x04, 0x0f
        /*0176*/ 	.short	(.L_20471 - .L_20470)


	//   ....[0]....
	.align		4
.L_20470:
        /*0178*/ 	.word	index@(__assertfail)


	//----- nvinfo : EIATTR_MERCURY_ISA_VERSION
	.align		4
.L_20471:
        /*017c*/ 	.byte	0x03, 0x5f
        /*017e*/ 	.short	0x0101


	//----- nvinfo : EIATTR_COOP_GROUP_MASK_REGIDS
	.align		4
        /*0180*/ 	.byte	0x04, 0x29
        /*0182*/ 	.short	(.L_20473 - .L_20472)


	//   ....[0]....
.L_20472:
        /*0184*/ 	.word	0xffffffff


	//   ....[1]....
        /*0188*/ 	.word	0xffffffff


	//   ....[2]....
        /*018c*/ 	.word	0xffffffff


	//   ....[3]....
        /*0190*/ 	.word	0xffffffff


	//   ....[4]....
        /*0194*/ 	.word	0xffffffff


	//   ....[5]....
        /*0198*/ 	.word	0xffffffff


	//   ....[6]....
        /*019c*/ 	.word	0xffffffff


	//   ....[7]....
        /*01a0*/ 	.word	0xffffffff


	//   ....[8]....
        /*01a4*/ 	.word	0xffffffff


	//   ....[9]....
        /*01a8*/ 	.word	0xffffffff


	//   ....[10]....
        /*01ac*/ 	.word	0xffffffff


	//   ....[11]....
        /*01b0*/ 	.word	0xffffffff


	//   ....[12]....
        /*01b4*/ 	.word	0xffffffff


	//   ....[13]....
        /*01b8*/ 	.word	0xffffffff


	//   ....[14]....
        /*01bc*/ 	.word	0xffffffff


	//   ....[15]....
        /*01c0*/ 	.word	0xffffffff


	//   ....[16]....
        /*01c4*/ 	.word	0xffffffff


	//   ....[17]....
        /*01c8*/ 	.word	0xffffffff


	//   ....[18]....
        /*01cc*/ 	.word	0xffffffff


	//   ....[19]....
        /*01d0*/ 	.word	0xffffffff


	//   ....[20]....
        /*01d4*/ 	.word	0xffffffff


	//   ....[21]....
        /*01d8*/ 	.word	0xffffffff


	//   ....[22]....
        /*01dc*/ 	.word	0xffffffff


	//   ....[23]....
        /*01e0*/ 	.word	0xffffffff


	//   ....[24]....
        /*01e4*/ 	.word	0xffffffff


	//   ....[25]....
        /*01e8*/ 	.word	0xffffffff


	//   ....[26]....
        /*01ec*/ 	.word	0xffffffff


	//   ....[27]....
        /*01f0*/ 	.word	0xffffffff


	//   ....[28]....
        /*01f4*/ 	.word	0xffffffff


	//   ....[29]....
        /*01f8*/ 	.word	0xffffffff


	//   ....[30]....
        /*01fc*/ 	.word	0xffffffff


	//   ....[31]....
        /*0200*/ 	.word	0xffffffff


	//   ....[32]....
        /*0204*/ 	.word	0xffffffff


	//   ....[33]....
        /*0208*/ 	.word	0xffffffff


	//   ....[34]....
        /*020c*/ 	.word	0xffffffff


	//   ....[35]....
        /*0210*/ 	.word	0xffffffff


	//   ....[36]....
        /*0214*/ 	.word	0xffffffff


	//   ....[37]....
        /*0218*/ 	.word	0xffffffff


	//   ....[38]....
        /*021c*/ 	.word	0xffffffff


	//   ....[39]....
        /*0220*/ 	.word	0xffffffff


	//   ....[40]....
        /*0224*/ 	.word	0xffffffff


	//   ....[41]....
        /*0228*/ 	.word	0xffffffff


	//   ....[42]....
        /*022c*/ 	.word	0xffffffff


	//   ....[43]....
        /*0230*/ 	.word	0xffffffff


	//   ....[44]....
        /*0234*/ 	.word	0xffffffff


	//   ....[45]....
        /*0238*/ 	.word	0xffffffff


	//   ....[46]....
        /*023c*/ 	.word	0xffffffff


	//   ....[47]....
        /*0240*/ 	.word	0xffffffff


	//   ....[48]....
        /*0244*/ 	.word	0xffffffff


	//   ....[49]....
        /*0248*/ 	.word	0xffffffff


	//   ....[50]....
        /*024c*/ 	.word	0xffffffff


	//   ....[51]....
        /*0250*/ 	.word	0xffffffff


	//   ....[52]....
        /*0254*/ 	.word	0xffffffff


	//   ....[53]....
        /*0258*/ 	.word	0xffffffff


	//   ....[54]....
        /*025c*/ 	.word	0xffffffff


	//   ....[55]....
        /*0260*/ 	.word	0xffffffff


	//   ....[56]....
        /*0264*/ 	.word	0xffffffff


	//   ....[57]....
        /*0268*/ 	.word	0xffffffff


	//   ....[58]....
        /*026c*/ 	.word	0xffffffff


	//   ....[59]....
        /*0270*/ 	.word	0xffffffff


	//   ....[60]....
        /*0274*/ 	.word	0xffffffff


	//   ....[61]....
        /*0278*/ 	.word	0xffffffff


	//   ....[62]....
        /*027c*/ 	.word	0xffffffff


	//   ....[63]....
        /*0280*/ 	.word	0xffffffff


	//   ....[64]....
        /*0284*/ 	.word	0xffffffff


	//   ....[65]....
        /*0288*/ 	.word	0xffffffff


	//   ....[66]....
        /*028c*/ 	.word	0xffffffff


	//   ....[67]....
        /*0290*/ 	.word	0xffffffff


	//   ....[68]....
        /*0294*/ 	.word	0xffffffff


	//   ....[69]....
        /*0298*/ 	.word	0xffffffff


	//   ....[70]....
        /*029c*/ 	.word	0xffffffff


	//   ....[71]....
        /*02a0*/ 	.word	0xffffffff


	//   ....[72]....
        /*02a4*/ 	.word	0xffffffff


	//   ....[73]....
        /*02a8*/ 	.word	0xffffffff


	//   ....[74]....
        /*02ac*/ 	.word	0xffffffff


	//   ....[75]....
        /*02b0*/ 	.word	0xffffffff


	//   ....[76]....
        /*02b4*/ 	.word	0xffffffff


	//   ....[77]....
        /*02b8*/ 	.word	0xffffffff


	//   ....[78]....
        /*02bc*/ 	.word	0xffffffff


	//   ....[79]....
        /*02c0*/ 	.word	0xffffffff


	//   ....[80]....
        /*02c4*/ 	.word	0xffffffff


	//   ....[81]....
        /*02c8*/ 	.word	0xffffffff


	//   ....[82]....
        /*02cc*/ 	.word	0xffffffff


	//   ....[83]....
        /*02d0*/ 	.word	0xffffffff


	//   ....[84]....
        /*02d4*/ 	.word	0xffffffff


	//   ....[85]....
        /*02d8*/ 	.word	0xffffffff


	//   ....[86]....
        /*02dc*/ 	.word	0xffffffff


	//   ....[87]....
        /*02e0*/ 	.word	0xffffffff


	//   ....[88]....
        /*02e4*/ 	.word	0xffffffff


	//   ....[89]....
        /*02e8*/ 	.word	0xffffffff


	//   ....[90]....
        /*02ec*/ 	.word	0xffffffff


	//   ....[91]....
        /*02f0*/ 	.word	0xffffffff


	//   ....[92]....
        /*02f4*/ 	.word	0xffffffff


	//   ....[93]....
        /*02f8*/ 	.word	0xffffffff


	//   ....[94]....
        /*02fc*/ 	.word	0xffffffff


	//   ....[95]....
        /*0300*/ 	.word	0xffffffff


	//   ....[96]....
        /*0304*/ 	.word	0xffffffff


	//   ....[97]....
        /*0308*/ 	.word	0xffffffff


	//   ....[98]....
        /*030c*/ 	.word	0xffffffff


	//   ....[99]....
        /*0310*/ 	.word	0xffffffff


	//   ....[100]....
        /*0314*/ 	.word	0xffffffff


	//   ....[101]....
        /*0318*/ 	.word	0xffffffff


	//   ....[102]....
        /*031c*/ 	.word	0xffffffff


	//   ....[103]....
        /*0320*/ 	.word	0xffffffff


	//   ....[104]....
        /*0324*/ 	.word	0xffffffff


	//   ....[105]....
        /*0328*/ 	.word	0xffffffff


	//   ....[106]....
        /*032c*/ 	.word	0xffffffff


	//   ....[107]....
        /*0330*/ 	.word	0xffffffff


	//   ....[108]....
        /*0334*/ 	.word	0xffffffff


	//   ....[109]....
        /*0338*/ 	.word	0xffffffff


	//   ....[110]....
        /*033c*/ 	.word	0xffffffff


	//   ....[111]....
        /*0340*/ 	.word	0xffffffff


	//   ....[112]....
        /*0344*/ 	.word	0xffffffff


	//   ....[113]....
        /*0348*/ 	.word	0xffffffff


	//   ....[114]....
        /*034c*/ 	.word	0xffffffff


	//   ....[115]....
        /*0350*/ 	.word	0xffffffff


	//   ....[116]....
        /*0354*/ 	.word	0xffffffff


	//   ....[117]....
        /*0358*/ 	.word	0xffffffff


	//   ....[118]....
        /*035c*/ 	.word	0xffffffff


	//   ....[119]....
        /*0360*/ 	.word	0xffffffff


	//   ....[120]....
        /*0364*/ 	.word	0xffffffff


	//   ....[121]....
        /*0368*/ 	.word	0xffffffff


	//   ....[122]....
        /*036c*/ 	.word	0xffffffff


	//   ....[123]....
        /*0370*/ 	.word	0xffffffff


	//   ....[124]....
        /*0374*/ 	.word	0xffffffff


	//   ....[125]....
        /*0378*/ 	.word	0xffffffff


	//   ....[126]....
        /*037c*/ 	.word	0xffffffff


	//   ....[127]....
        /*0380*/ 	.word	0xffffffff


	//   ....[128]....
        /*0384*/ 	.word	0xffffffff


	//   ....[129]....
        /*0388*/ 	.word	0xffffffff


	//   ....[130]....
        /*038c*/ 	.word	0xffffffff


	//   ....[131]....
        /*0390*/ 	.word	0xffffffff


	//   ....[132]....
        /*0394*/ 	.word	0xffffffff


	//   ....[133]....
        /*0398*/ 	.word	0xffffffff


	//   ....[134]....
        /*039c*/ 	.word	0xffffffff


	//   ....[135]....
        /*03a0*/ 	.word	0xffffffff


	//   ....[136]....
        /*03a4*/ 	.word	0xffffffff


	//   ....[137]....
        /*03a8*/ 	.word	0xffffffff


	//   ....[138]....
        /*03ac*/ 	.word	0xffffffff


	//   ....[139]....
        /*03b0*/ 	.word	0xffffffff


	//   ....[140]....
        /*03b4*/ 	.word	0xffffffff


	//   ....[141]....
        /*03b8*/ 	.word	0xffffffff


	//   ....[142]....
        /*03bc*/ 	.word	0xffffffff


	//   ....[143]....
        /*03c0*/ 	.word	0xffffffff


	//   ....[144]....
        /*03c4*/ 	.word	0x0500000f


	//   ....[145]....
        /*03c8*/ 	.word	0x0500000f


	//   ....[146]....
        /*03cc*/ 	.word	0x0500000f


	//   ....[147]....
        /*03d0*/ 	.word	0x0500000f


	//   ....[148]....
        /*03d4*/ 	.word	0x0500000f


	//   ....[149]....
        /*03d8*/ 	.word	0x0500000f


	//   ....[150]....
        /*03dc*/ 	.word	0x0500000f


	//   ....[151]....
        /*03e0*/ 	.word	0x0500000f


	//   ....[152]....
        /*03e4*/ 	.word	0x0500000f


	//   ....[153]....
        /*03e8*/ 	.word	0x0500000f


	//   ....[154]....
        /*03ec*/ 	.word	0x0500000f


	//   ....[155]....
        /*03f0*/ 	.word	0x0500000f


	//   ....[156]....
        /*03f4*/ 	.word	0x0500000f


	//   ....[157]....
        /*03f8*/ 	.word	0x0500000f


	//   ....[158]....
        /*03fc*/ 	.word	0x0500000f


	//   ....[159]....
        /*0400*/ 	.word	0x0500000f


	//   ....[160]....
        /*0404*/ 	.word	0x0500000f


	//   ....[161]....
        /*0408*/ 	.word	0x0500000f


	//   ....[162]....
        /*040c*/ 	.word	0x0500000f


	//   ....[163]....
        /*0410*/ 	.word	0x0500000f


	//   ....[164]....
        /*0414*/ 	.word	0x0500000f


	//   ....[165]....
        /*0418*/ 	.word	0x0500000f


	//   ....[166]....
        /*041c*/ 	.word	0x0500000f


	//   ....[167]....
        /*0420*/ 	.word	0x0500000f


	//   ....[168]....
        /*0424*/ 	.word	0x0500000f


	//   ....[169]....
        /*0428*/ 	.word	0x0500000f


	//   ....[170]....
        /*042c*/ 	.word	0x0500000f


	//   ....[171]....
        /*0430*/ 	.word	0x0500000f


	//   ....[172]....
        /*0434*/ 	.word	0x0500000f


	//   ....[173]....
        /*0438*/ 	.word	0x0500000f


	//   ....[174]....
        /*043c*/ 	.word	0x0500000f


	//   ....[175]....
        /*0440*/ 	.word	0x0500000f


	//   ....[176]....
        /*0444*/ 	.word	0x0500000f


	//   ....[177]....
        /*0448*/ 	.word	0x0500000f


	//   ....[178]....
        /*044c*/ 	.word	0x0500000f


	//   ....[179]....
        /*0450*/ 	.word	0x0500000f


	//   ....[180]....
        /*0454*/ 	.word	0x0500000f


	//   ....[181]....
        /*0458*/ 	.word	0x0500000f


	//   ....[182]....
        /*045c*/ 	.word	0x0500000f


	//   ....[183]....
        /*0460*/ 	.word	0x0500000f


	//   ....[184]....
        /*0464*/ 	.word	0x0500000f


	//   ....[185]....
        /*0468*/ 	.word	0x0500000f


	//   ....[186]....
        /*046c*/ 	.word	0x0500000f


	//   ....[187]....
        /*0470*/ 	.word	0x0500000f


	//   ....[188]....
        /*0474*/ 	.word	0x0500000f


	//   ....[189]....
        /*0478*/ 	.word	0x0500000f


	//   ....[190]....
        /*047c*/ 	.word	0x0500000f


	//   ....[191]....
        /*0480*/ 	.word	0x0500000f


	//   ....[192]....
        /*0484*/ 	.word	0x0500000f


	//   ....[193]....
        /*0488*/ 	.word	0x0500000f


	//   ....[194]....
        /*048c*/ 	.word	0x0500000f


	//   ....[195]....
        /*0490*/ 	.word	0x0500000f


	//   ....[196]....
        /*0494*/ 	.word	0x0500000f


	//   ....[197]....
        /*0498*/ 	.word	0x0500000f


	//   ....[198]....
        /*049c*/ 	.word	0x0500000f


	//   ....[199]....
        /*04a0*/ 	.word	0x0500000f


	//   ....[200]....
        /*04a4*/ 	.word	0x0500000f


	//   ....[201]....
        /*04a8*/ 	.word	0x0500000f


	//   ....[202]....
        /*04ac*/ 	.word	0x0500000f


	//   ....[203]....
        /*04b0*/ 	.word	0x0500000f


	//   ....[204]....
        /*04b4*/ 	.word	0x0500000f


	//   ....[205]....
        /*04b8*/ 	.word	0x0500000f


	//   ....[206]....
        /*04bc*/ 	.word	0x0500000f


	//   ....[207]....
        /*04c0*/ 	.word	0x0500000f


	//   ....[208]....
        /*04c4*/ 	.word	0x0500000f


	//   ....[209]....
        /*04c8*/ 	.word	0x0500000f


	//   ....[210]....
        /*04cc*/ 	.word	0x0500000f


	//   ....[211]....
        /*04d0*/ 	.word	0x0500000f


	//   ....[212]....
        /*04d4*/ 	.word	0x0500000f


	//   ....[213]....
        /*04d8*/ 	.word	0x0500000f


	//   ....[214]....
        /*04dc*/ 	.word	0x0500000f


	//   ....[215]....
        /*04e0*/ 	.word	0x0500000f


	//   ....[216]....
        /*04e4*/ 	.word	0x0500000f


	//   ....[217]....
        /*04e8*/ 	.word	0x0500000f


	//   ....[218]....
        /*04ec*/ 	.word	0x0500000f


	//   ....[219]....
        /*04f0*/ 	.word	0x0500000f


	//   ....[220]....
        /*04f4*/ 	.word	0x0500000f


	//   ....[221]....
        /*04f8*/ 	.word	0x0500000f


	//   ....[222]....
        /*04fc*/ 	.word	0x0500000f


	//   ....[223]....
        /*0500*/ 	.word	0x0500000f


	//   ....[224]....
        /*0504*/ 	.word	0x0500000f


	//   ....[225]....
        /*0508*/ 	.word	0x0500000f


	//   ....[226]....
        /*050c*/ 	.word	0x0500000f


	//   ....[227]....
        /*0510*/ 	.word	0x0500000f


	//   ....[228]....
        /*0514*/ 	.word	0x0500000f


	//   ....[229]....
        /*0518*/ 	.word	0x0500000f


	//   ....[230]....
        /*051c*/ 	.word	0x0500000f


	//   ....[231]....
        /*0520*/ 	.word	0x0500000f


	//   ....[232]....
        /*0524*/ 	.word	0x0500000f


	//   ....[233]....
        /*0528*/ 	.word	0x0500000f


	//   ....[234]....
        /*052c*/ 	.word	0x0500000f


	//   ....[235]....
        /*0530*/ 	.word	0x0500000f


	//   ....[236]....
        /*0534*/ 	.word	0x0500000f


	//   ....[237]....
        /*0538*/ 	.word	0x0500000f


	//   ....[238]....
        /*053c*/ 	.word	0x0500000f


	//   ....[239]....
        /*0540*/ 	.word	0x0500000f


	//   ....[240]....
        /*0544*/ 	.word	0x0500000f


	//   ....[241]....
        /*0548*/ 	.word	0x0500000f


	//   ....[242]....
        /*054c*/ 	.word	0x0500000f


	//   ....[243]....
        /*0550*/ 	.word	0x0500000f


	//   ....[244]....
        /*0554*/ 	.word	0x0500000f


	//   ....[245]....
        /*0558*/ 	.word	0x0500000f


	//   ....[246]....
        /*055c*/ 	.word	0x0500000f


	//   ....[247]....
        /*0560*/ 	.word	0x0500000f


	//   ....[248]....
        /*0564*/ 	.word	0x0500000f


	//   ....[249]....
        /*0568*/ 	.word	0x0500000f


	//   ....[250]....
        /*056c*/ 	.word	0x0500000f


	//   ....[251]....
        /*0570*/ 	.word	0x0500000f


	//   ....[252]....
        /*0574*/ 	.word	0x0500000f


	//   ....[253]....
        /*0578*/ 	.word	0x0500000f


	//   ....[254]....
        /*057c*/ 	.word	0x0500000f


	//   ....[255]....
        /*0580*/ 	.word	0x0500000f


	//   ....[0]....
        /*0584*/ 	.word	0x0500000f


	//   ....[1]....
        /*0588*/ 	.word	0x0500000f


	//   ....[2]....
        /*058c*/ 	.word	0x0500000f


	//   ....[3]....
        /*0590*/ 	.word	0x0500000f


	//   ....[4]....
        /*0594*/ 	.word	0x0500000f


	//   ....[5]....
        /*0598*/ 	.word	0x0500000f


	//   ....[6]....
        /*059c*/ 	.word	0x0500000f


	//   ....[7]....
        /*05a0*/ 	.word	0x0500000f


	//   ....[8]....
        /*05a4*/ 	.word	0x0500000f


	//   ....[9]....
        /*05a8*/ 	.word	0x0500000f


	//   ....[10]....
        /*05ac*/ 	.word	0x0500000f


	//   ....[11]....
        /*05b0*/ 	.word	0x0500000f


	//   ....[12]....
        /*05b4*/ 	.word	0x0500000f


	//   ....[13]....
        /*05b8*/ 	.word	0x0500000f


	//   ....[14]....
        /*05bc*/ 	.word	0x0500000f


	//   ....[15]....
        /*05c0*/ 	.word	0x0500000f


	//   ....[16]....
        /*05c4*/ 	.word	0x0500000f


	//   ....[17]....
        /*05c8*/ 	.word	0x0500000f


	//   ....[18]....
        /*05cc*/ 	.word	0x0500000f


	//   ....[19]....
        /*05d0*/ 	.word	0x0500000f


	//   ....[20]....
        /*05d4*/ 	.word	0x0500000f


	//   ....[21]....
        /*05d8*/ 	.word	0x0500000f


	//   ....[22]....
        /*05dc*/ 	.word	0x0500000f


	//   ....[23]....
        /*05e0*/ 	.word	0x0500000f


	//   ....[24]....
        /*05e4*/ 	.word	0x0500000f


	//   ....[25]....
        /*05e8*/ 	.word	0x0500000f


	//   ....[26]....
        /*05ec*/ 	.word	0x0500000f


	//   ....[27]....
        /*05f0*/ 	.word	0x0500000f


	//   ....[28]....
        /*05f4*/ 	.word	0x0500000f


	//   ....[29]....
        /*05f8*/ 	.word	0x0500000f


	//   ....[30]....
        /*05fc*/ 	.word	0x0500000f


	//   ....[31]....
        /*0600*/ 	.word	0x0500000f


	//   ....[32]....
        /*0604*/ 	.word	0x0500000f


	//   ....[33]....
        /*0608*/ 	.word	0x0500000f


	//   ....[34]....
        /*060c*/ 	.word	0x0500000f


	//   ....[35]....
        /*0610*/ 	.word	0x0500000f


	//   ....[36]....
        /*0614*/ 	.word	0x0500000f


	//   ....[37]....
        /*0618*/ 	.word	0x0500000f


	//   ....[38]....
        /*061c*/ 	.word	0x0500000f


	//   ....[39]....
        /*0620*/ 	.word	0x0500000f


	//   ....[40]....
        /*0624*/ 	.word	0x0500000f


	//   ....[41]....
        /*0628*/ 	.word	0x0500000f


	//   ....[42]....
        /*062c*/ 	.word	0x0500000f


	//   ....[43]....
        /*0630*/ 	.word	0x0500000f


	//   ....[44]....
        /*0634*/ 	.word	0x0500000f


	//   ....[45]....
        /*0638*/ 	.word	0x0500000f


	//   ....[46]....
        /*063c*/ 	.word	0x0500000f


	//   ....[47]....
        /*0640*/ 	.word	0x0500000f


	//   ....[48]....
        /*0644*/ 	.word	0x0500000f


	//   ....[49]....
        /*0648*/ 	.word	0x0500000f


	//   ....[50]....
        /*064c*/ 	.word	0x0500000f


	//   ....[51]....
        /*0650*/ 	.word	0x0500000f


	//   ....[52]....
        /*0654*/ 	.word	0x0500000f


	//   ....[53]....
        /*0658*/ 	.word	0x0500000f


	//   ....[54]....
        /*065c*/ 	.word	0x0500000f


	//   ....[55]....
        /*0660*/ 	.word	0x0500000f


	//   ....[56]....
        /*0664*/ 	.word	0x0500000f


	//   ....[57]....
        /*0668*/ 	.word	0x0500000f


	//   ....[58]....
        /*066c*/ 	.word	0x0500000f


	//   ....[59]....
        /*0670*/ 	.word	0x0500000f


	//   ....[60]....
        /*0674*/ 	.word	0x0500000f


	//   ....[61]....
        /*0678*/ 	.word	0x0500000f


	//   ....[62]....
        /*067c*/ 	.word	0x0500000f


	//   ....[63]....
        /*0680*/ 	.word	0x0500000f


	//   ....[64]....
        /*0684*/ 	.word	0x0500000f


	//   ....[65]....
        /*0688*/ 	.word	0x0500000f


	//   ....[66]....
        /*068c*/ 	.word	0x0500000f


	//   ....[67]....
        /*0690*/ 	.word	0x0500000f


	//   ....[68]....
        /*0694*/ 	.word	0x0500000f


	//   ....[69]....
        /*0698*/ 	.word	0x0500000f


	//   ....[70]....
        /*069c*/ 	.word	0x0500000f


	//   ....[71]....
        /*06a0*/ 	.word	0x0500000f


	//   ....[72]....
        /*06a4*/ 	.word	0x0500000f


	//   ....[73]....
        /*06a8*/ 	.word	0x0500000f


	//   ....[74]....
        /*06ac*/ 	.word	0x0500000f


	//   ....[75]....
        /*06b0*/ 	.word	0x0500000f


	//   ....[76]....
        /*06b4*/ 	.word	0x0500000f


	//   ....[77]....
        /*06b8*/ 	.word	0x0500000f


	//   ....[78]....
        /*06bc*/ 	.word	0x0500000f


	//   ....[79]....
        /*06c0*/ 	.word	0x0500000f


	//   ....[80]....
        /*06c4*/ 	.word	0x0500000f


	//   ....[81]....
        /*06c8*/ 	.word	0x0500000f


	//   ....[82]....
        /*06cc*/ 	.word	0x0500000f


	//   ....[83]....
        /*06d0*/ 	.word	0x0500000f


	//   ....[84]....
        /*06d4*/ 	.word	0x0500000f


	//----- nvinfo : EIATTR_COOP_GROUP_INSTR_OFFSETS
	.align		4
.L_20473:
        /*06d8*/ 	.byte	0x04, 0x28
        /*06da*/ 	.short	(.L_20475 - .L_20474)


	//   ....[0]....
.L_20474:
        /*06dc*/ 	.word	0x00000b20


	//   ....[1]....
        /*06e0*/ 	.word	0x00000b40


	//   ....[2]....
        /*06e4*/ 	.word	0x00000b60


	//   ....[3]....
        /*06e8*/ 	.word	0x00000b80


	//   ....[4]....
        /*06ec*/ 	.word	0x00000ba0


	//   ....[5]....
        /*06f0*/ 	.word	0x00000cb0


	//   ....[6]....
        /*06f4*/ 	.word	0x00000cd0


	//   ....[7]....
        /*06f8*/ 	.word	0x00000cf0


	//   ....[8]....
        /*06fc*/ 	.word	0x00001b30


	//   ....[9]....
        /*0700*/ 	.word	0x00001b60


	//   ....[10]....
        /*0704*/ 	.word	0x00001b80


	//   ....[11]....
        /*0708*/ 	.word	0x00001ba0


	//   ....[12]....
        /*070c*/ 	.word	0x00001bc0


	//   ....[13]....
        /*0710*/ 	.word	0x00001c10


	//   ....[14]....
        /*0714*/ 	.word	0x00001c30


	//   ....[15]....
        /*0718*/ 	.word	0x00001c50


	//   ....[16]....
        /*071c*/ 	.word	0x00002c10


	//   ....[17]....
        /*0720*/ 	.word	0x00002c50


	//   ....[18]....
        /*0724*/ 	.word	0x00002c90


	//   ....[19]....
        /*0728*/ 	.word	0x00002cd0


	//   ....[20]....
        /*072c*/ 	.word	0x00002d10


	//   ....[21]....
        /*0730*/ 	.word	0x00002d50


	//   ....[22]....
        /*0734*/ 	.word	0x00002db0


	//   ....[23]....
        /*0738*/ 	.word	0x00002e00


	//   ....[24]....
        /*073c*/ 	.word	0x00002e40


	//   ....[25]....
        /*0740*/ 	.word	0x00002e90


	//   ....[26]....
        /*0744*/ 	.word	0x00002ed0


	//   ....[27]....
        /*0748*/ 	.word	0x00002f10


	//   ....[28]....
        /*074c*/ 	.word	0x00002f70


	//   ....[29]....
        /*0750*/ 	.word	0x00002fb0


	//   ....[30]....
        /*0754*/ 	.word	0x00003000


	//   ....[31]....
        /*0758*/ 	.word	0x00003040


	//   ....[32]....
        /*075c*/ 	.word	0x00003080


	//   ....[33]....
        /*0760*/ 	.word	0x000030d0


	//   ....[34]....
        /*0764*/ 	.word	0x00003110


	//   ....[35]....
        /*0768*/ 	.word	0x00003150


	//   ....[36]....
        /*076c*/ 	.word	0x00003190


	//   ....[37]....
        /*0770*/ 	.word	0x000031d0


	//   ....[38]....
        /*0774*/ 	.word	0x00003210


	//   ....[39]....
        /*0778*/ 	.word	0x00003250


	//   ....[40]....
        /*077c*/ 	.word	0x00003290


	//   ....[41]....
        /*0780*/ 	.word	0x000032d0


	//   ....[42]....
        /*0784*/ 	.word	0x00003310


	//   ....[43]....
        /*0788*/ 	.word	0x00003350


	//   ....[44]....
        /*078c*/ 	.word	0x00003390


	//   ....[45]....
        /*0790*/ 	.word	0x000033e0


	//   ....[46]....
        /*0794*/ 	.word	0x00003410


	//   ....[47]....
        /*0798*/ 	.word	0x00003440


	//   ....[48]....
        /*079c*/ 	.word	0x00003470


	//   ....[49]....
        /*07a0*/ 	.word	0x000034b0


	//   ....[50]....
        /*07a4*/ 	.word	0x000034e0


	//   ....[51]....
        /*07a8*/ 	.word	0x00003520


	//   ....[52]....
        /*07ac*/ 	.word	0x00003550


	//   ....[53]....
        /*07b0*/ 	.word	0x00003580


	//   ....[54]....
        /*07b4*/ 	.word	0x000035b0


	//   ....[55]....
        /*07b8*/ 	.word	0x000035e0


	//   ....[56]....
        /*07bc*/ 	.word	0x00003600


	//   ....[57]....
        /*07c0*/ 	.word	0x00003620


	//   ....[58]....
        /*07c4*/ 	.word	0x00003640


	//   ....[59]....
        /*07c8*/ 	.word	0x00003670


	//   ....[60]....
        /*07cc*/ 	.word	0x00003690


	//   ....[61]....
        /*07d0*/ 	.word	0x000036c0


	//   ....[62]....
        /*07d4*/ 	.word	0x000036f0


	//   ....[63]....
        /*07d8*/ 	.word	0x00003720


	//   ....[64]....
        /*07dc*/ 	.word	0x00003740


	//   ....[65]....
        /*07e0*/ 	.word	0x00003760


	//   ....[66]....
        /*07e4*/ 	.word	0x00003780


	//   ....[67]....
        /*07e8*/ 	.word	0x000037a0


	//   ....[68]....
        /*07ec*/ 	.word	0x000037c0


	//   ....[69]....
        /*07f0*/ 	.word	0x000037e0


	//   ....[70]....
        /*07f4*/ 	.word	0x00003810


	//   ....[71]....
        /*07f8*/ 	.word	0x00003830


	//   ....[72]....
        /*07fc*/ 	.word	0x00003860


	//   ....[73]....
        /*0800*/ 	.word	0x000038a0


	//   ....[74]....
        /*0804*/ 	.word	0x000038e0


	//   ....[75]....
        /*0808*/ 	.word	0x00003920


	//   ....[76]....
        /*080c*/ 	.word	0x00003940


	//   ....[77]....
        /*0810*/ 	.word	0x00003960


	//   ....[78]....
        /*0814*/ 	.word	0x00003980


	//   ....[79]....
        /*0818*/ 	.word	0x000039a0


	//   ....[80]....
        /*081c*/ 	.word	0x000039c0


	//   ....[81]....
        /*0820*/ 	.word	0x000039e0


	//   ....[82]....
        /*0824*/ 	.word	0x00003a00


	//   ....[83]....
        /*0828*/ 	.word	0x00003a20


	//   ....[84]....
        /*082c*/ 	.word	0x00003a40


	//   ....[85]....
        /*0830*/ 	.word	0x00003a60


	//   ....[86]....
        /*0834*/ 	.word	0x00003a90


	//   ....[87]....
        /*0838*/ 	.word	0x00003ac0


	//   ....[88]....
        /*083c*/ 	.word	0x00003ae0


	//   ....[89]....
        /*0840*/ 	.word	0x00003b00


	//   ....[90]....
        /*0844*/ 	.word	0x00003b20


	//   ....[91]....
        /*0848*/ 	.word	0x00003b40


	//   ....[92]....
        /*084c*/ 	.word	0x00003b60


	//   ....[93]....
        /*0850*/ 	.word	0x00003b80


	//   ....[94]....
        /*0854*/ 	.word	0x00003ba0


	//   ....[95]....
        /*0858*/ 	.word	0x00003bc0


	//   ....[96]....
        /*085c*/ 	.word	0x00003be0


	//   ....[97]....
        /*0860*/ 	.word	0x00003c10


	//   ....[98]....
        /*0864*/ 	.word	0x00003c30


	//   ....[99]....
        /*0868*/ 	.word	0x00003c50


	//   ....[100]....
        /*086c*/ 	.word	0x00003c70


	//   ....[101]....
        /*0870*/ 	.word	0x00003c90


	//   ....[102]....
        /*0874*/ 	.word	0x00003cb0


	//   ....[103]....
        /*0878*/ 	.word	0x00003cc0


	//   ....[104]....
        /*087c*/ 	.word	0x00003ce0


	//   ....[105]....
        /*0880*/ 	.word	0x00003d00


	//   ....[106]....
        /*0884*/ 	.word	0x00003d20


	//   ....[107]....
        /*0888*/ 	.word	0x00003d40


	//   ....[108]....
        /*088c*/ 	.word	0x00003d60


	//   ....[109]....
        /*0890*/ 	.word	0x00003d80


	//   ....[110]....
        /*0894*/ 	.word	0x00003da0


	//   ....[111]....
        /*0898*/ 	.word	0x00003dc0


	//   ....[112]....
        /*089c*/ 	.word	0x00003de0


	//   ....[113]....
        /*08a0*/ 	.word	0x00003e00


	//   ....[114]....
        /*08a4*/ 	.word	0x00003e20


	//   ....[115]....
        /*08a8*/ 	.word	0x00003e40


	//   ....[116]....
        /*08ac*/ 	.word	0x00003e70


	//   ....[117]....
        /*08b0*/ 	.word	0x00003e90


	//   ....[118]....
        /*08b4*/ 	.word	0x00003eb0


	//   ....[119]....
        /*08b8*/ 	.word	0x00003ed0


	//   ....[120]....
        /*08bc*/ 	.word	0x00003ef0


	//   ....[121]....
        /*08c0*/ 	.word	0x00003f10


	//   ....[122]....
        /*08c4*/ 	.word	0x00003f20


	//   ....[123]....
        /*08c8*/ 	.word	0x00003f40


	//   ....[124]....
        /*08cc*/ 	.word	0x00003f60


	//   ....[125]....
        /*08d0*/ 	.word	0x00003f80


	//   ....[126]....
        /*08d4*/ 	.word	0x00003fa0


	//   ....[127]....
        /*08d8*/ 	.word	0x00003fc0


	//   ....[128]....
        /*08dc*/ 	.word	0x00003fe0


	//   ....[129]....
        /*08e0*/ 	.word	0x00004000


	//   ....[130]....
        /*08e4*/ 	.word	0x00004020


	//   ....[131]....
        /*08e8*/ 	.word	0x00004040


	//   ....[132]....
        /*08ec*/ 	.word	0x00004060


	//   ....[133]....
        /*08f0*/ 	.word	0x00004080


	//   ....[134]....
        /*08f4*/ 	.word	0x000040a0


	//   ....[135]....
        /*08f8*/ 	.word	0x000040c0


	//   ....[136]....
        /*08fc*/ 	.word	0x000040e0


	//   ....[137]....
        /*0900*/ 	.word	0x00004100


	//   ....[138]....
        /*0904*/ 	.word	0x00004120


	//   ....[139]....
        /*0908*/ 	.word	0x00004140


	//   ....[140]....
        /*090c*/ 	.word	0x00004160


	//   ....[141]....
        /*0910*/ 	.word	0x00004180


	//   ....[142]....
        /*0914*/ 	.word	0x000041a0


	//   ....[143]....
        /*0918*/ 	.word	0x000041c0


	//   ....[144]....
        /*091c*/ 	.word	0x00006420


	//   ....[145]....
        /*0920*/ 	.word	0x00006480


	//   ....[146]....
        /*0924*/ 	.word	0x000064e0


	//   ....[147]....
        /*0928*/ 	.word	0x00006540


	//   ....[148]....
        /*092c*/ 	.word	0x000065a0


	//   ....[149]....
        /*0930*/ 	.word	0x00006620


	//   ....[150]....
        /*0934*/ 	.word	0x00006680


	//   ....[151]....
        /*0938*/ 	.word	0x000066f0


	//   ....[152]....
        /*093c*/ 	.word	0x00006750


	//   ....[153]....
        /*0940*/ 	.word	0x000067d0


	//   ....[154]....
        /*0944*/ 	.word	0x00006840


	//   ....[155]....
        /*0948*/ 	.word	0x000068a0


	//   ....[156]....
        /*094c*/ 	.word	0x00006920


	//   ....[157]....
        /*0950*/ 	.word	0x00006990


	//   ....[158]....
        /*0954*/ 	.word	0x000069f0


	//   ....[159]....
        /*0958*/ 	.word	0x00006a70


	//   ....[160]....
        /*095c*/ 	.word	0x00006ae0


	//   ....[161]....
        /*0960*/ 	.word	0x00006b40


	//   ....[162]....
        /*0964*/ 	.word	0x00006bc0


	//   ....[163]....
        /*0968*/ 	.word	0x00006c30


	//   ....[164]....
        /*096c*/ 	.word	0x00006c90


	//   ....[165]....
        /*0970*/ 	.word	0x00006d10


	//   ....[166]....
        /*0974*/ 	.word	0x00006d80


	//   ....[167]....
        /*0978*/ 	.word	0x00006de0


	//   ....[168]....
        /*097c*/ 	.word	0x00006e60


	//   ....[169]....
        /*0980*/ 	.word	0x00006ed0


	//   ....[170]....
        /*0984*/ 	.word	0x00006f30


	//   ....[171]....
        /*0988*/ 	.word	0x00006fb0


	//   ....[172]....
        /*098c*/ 	.word	0x00007020


	//   ....[173]....
        /*0990*/ 	.word	0x00007080


	//   ....[174]....
        /*0994*/ 	.word	0x00007100


	//   ....[175]....
        /*0998*/ 	.word	0x00007170


	//   ....[176]....
        /*099c*/ 	.word	0x000071d0


	//   ....[177]....
        /*09a0*/ 	.word	0x00007250


	//   ....[178]....
        /*09a4*/ 	.word	0x000072c0


	//   ....[179]....
        /*09a8*/ 	.word	0x00007320


	//   ....[180]....
        /*09ac*/ 	.word	0x000073a0


	//   ....[181]....
        /*09b0*/ 	.word	0x00007410


	//   ....[182]....
        /*09b4*/ 	.word	0x00007470


	//   ....[183]....
        /*09b8*/ 	.word	0x000074f0


	//   ....[184]....
        /*09bc*/ 	.word	0x00007560


	//   ....[185]....
        /*09c0*/ 	.word	0x000075c0


	//   ....[186]....
        /*09c4*/ 	.word	0x00007640


	//   ....[187]....
        /*09c8*/ 	.word	0x000076b0


	//   ....[188]....
        /*09cc*/ 	.word	0x00007710


	//   ....[189]....
        /*09d0*/ 	.word	0x00007790


	//   ....[190]....
        /*09d4*/ 	.word	0x00007800


	//   ....[191]....
        /*09d8*/ 	.word	0x00007860


	//   ....[192]....
        /*09dc*/ 	.word	0x000078e0


	//   ....[193]....
        /*09e0*/ 	.word	0x00007950


	//   ....[194]....
        /*09e4*/ 	.word	0x000079b0


	//   ....[195]....
        /*09e8*/ 	.word	0x00007a30


	//   ....[196]....
        /*09ec*/ 	.word	0x00007aa0


	//   ....[197]....
        /*09f0*/ 	.word	0x00007b00


	//   ....[198]....
        /*09f4*/ 	.word	0x00007b80


	//   ....[199]....
        /*09f8*/ 	.word	0x00007bf0


	//   ....[200]....
        /*09fc*/ 	.word	0x00007c50


	//   ....[201]....
        /*0a00*/ 	.word	0x00007cd0


	//   ....[202]....
        /*0a04*/ 	.word	0x00007d40


	//   ....[203]....
        /*0a08*/ 	.word	0x00007da0


	//   ....[204]....
        /*0a0c*/ 	.word	0x00007e20


	//   ....[205]....
        /*0a10*/ 	.word	0x00007e90


	//   ....[206]....
        /*0a14*/ 	.word	0x00007ef0


	//   ....[207]....
        /*0a18*/ 	.word	0x00007f70


	//   ....[208]....
        /*0a1c*/ 	.word	0x00007fd0


	//   ....[209]....
        /*0a20*/ 	.word	0x00008030


	//   ....[210]....
        /*0a24*/ 	.word	0x000080b0


	//   ....[211]....
        /*0a28*/ 	.word	0x00008120


	//   ....[212]....
        /*0a2c*/ 	.word	0x00008180


	//   ....[213]....
        /*0a30*/ 	.word	0x00008200


	//   ....[214]....
        /*0a34*/ 	.word	0x00008270


	//   ....[215]....
        /*0a38*/ 	.word	0x000082d0


	//   ....[216]....
        /*0a3c*/ 	.word	0x00008350


	//   ....[217]....
        /*0a40*/ 	.word	0x000083c0


	//   ....[218]....
        /*0a44*/ 	.word	0x00008420


	//   ....[219]....
        /*0a48*/ 	.word	0x000084a0


	//   ....[220]....
        /*0a4c*/ 	.word	0x00008510


	//   ....[221]....
        /*0a50*/ 	.word	0x00008570


	//   ....[222]....
        /*0a54*/ 	.word	0x000085f0


	//   ....[223]....
        /*0a58*/ 	.word	0x00008660


	//   ....[224]....
        /*0a5c*/ 	.word	0x000086c0


	//   ....[225]....
        /*0a60*/ 	.word	0x00008740


	//   ....[226]....
        /*0a64*/ 	.word	0x000087b0


	//   ....[227]....
        /*0a68*/ 	.word	0x00008810


	//   ....[228]....
        /*0a6c*/ 	.word	0x00008890


	//   ....[229]....
        /*0a70*/ 	.word	0x00008900


	//   ....[230]....
        /*0a74*/ 	.word	0x00008960


	//   ....[231]....
        /*0a78*/ 	.word	0x000089e0


	//   ....[232]....
        /*0a7c*/ 	.word	0x00008a50


	//   ....[233]....
        /*0a80*/ 	.word	0x00008ab0


	//   ....[234]....
        /*0a84*/ 	.word	0x00008b30


	//   ....[235]....
        /*0a88*/ 	.word	0x00008ba0


	//   ....[236]....
        /*0a8c*/ 	.word	0x00008c00


	//   ....[237]....
        /*0a90*/ 	.word	0x00008c80


	//   ....[238]....
        /*0a94*/ 	.word	0x00008cf0


	//   ....[239]....
        /*0a98*/ 	.word	0x00008d50


	//   ....[240]....
        /*0a9c*/ 	.word	0x00008dd0


	//   ....[241]....
        /*0aa0*/ 	.word	0x00008e40


	//   ....[242]....
        /*0aa4*/ 	.word	0x00008ea0


	//   ....[243]....
        /*0aa8*/ 	.word	0x00008f20


	//   ....[244]....
        /*0aac*/ 	.word	0x00008f90


	//   ....[245]....
        /*0ab0*/ 	.word	0x00008ff0


	//   ....[246]....
        /*0ab4*/ 	.word	0x00009070


	//   ....[247]....
        /*0ab8*/ 	.word	0x000090e0


	//   ....[248]....
        /*0abc*/ 	.word	0x00009140


	//   ....[249]....
        /*0ac0*/ 	.word	0x000091c0


	//   ....[250]....
        /*0ac4*/ 	.word	0x00009230


	//   ....[251]....
        /*0ac8*/ 	.word	0x00009290


	//   ....[252]....
        /*0acc*/ 	.word	0x00009310


	//   ....[253]....
        /*0ad0*/ 	.word	0x00009380


	//   ....[254]....
        /*0ad4*/ 	.word	0x000093e0


	//   ....[255]....
        /*0ad8*/ 	.word	0x00009460


	//   ....[0]....
        /*0adc*/ 	.word	0x000094d0


	//   ....[1]....
        /*0ae0*/ 	.word	0x00009530


	//   ....[2]....
        /*0ae4*/ 	.word	0x000095b0


	//   ....[3]....
        /*0ae8*/ 	.word	0x00009620


	//   ....[4]....
        /*0aec*/ 	.word	0x00009680


	//   ....[5]....
        /*0af0*/ 	.word	0x00009700


	//   ....[6]....
        /*0af4*/ 	.word	0x00009770


	//   ....[7]....
        /*0af8*/ 	.word	0x000097d0


	//   ....[8]....
        /*0afc*/ 	.word	0x00009850


	//   ....[9]....
        /*0b00*/ 	.word	0x000098c0


	//   ....[10]....
        /*0b04*/ 	.word	0x00009920


	//   ....[11]....
        /*0b08*/ 	.word	0x000099a0


	//   ....[12]....
        /*0b0c*/ 	.word	0x00009a10


	//   ....[13]....
        /*0b10*/ 	.word	0x00009a70


	//   ....[14]....
        /*0b14*/ 	.word	0x00009af0


	//   ....[15]....
        /*0b18*/ 	.word	0x00009b60


	//   ....[16]....
        /*0b1c*/ 	.word	0x00009bc0


	//   ....[17]....
        /*0b20*/ 	.word	0x00009c30


	//   ....[18]....
        /*0b24*/ 	.word	0x00009ca0


	//   ....[19]....
        /*0b28*/ 	.word	0x00009d00


	//   ....[20]....
        /*0b2c*/ 	.word	0x00009d70


	//   ....[21]....
        /*0b30*/ 	.word	0x00009de0


	//   ....[22]....
        /*0b34*/ 	.word	0x00009e40


	//   ....[23]....
        /*0b38*/ 	.word	0x00009ec0


	//   ....[24]....
        /*0b3c*/ 	.word	0x00009f30


	//   ....[25]....
        /*0b40*/ 	.word	0x00009f90


	//   ....[26]....
        /*0b44*/ 	.word	0x0000a010


	//   ....[27]....
        /*0b48*/ 	.word	0x0000a070


	//   ....[28]....
        /*0b4c*/ 	.word	0x0000a0d0


	//   ....[29]....
        /*0b50*/ 	.word	0x0000a150


	//   ....[30]....
        /*0b54*/ 	.word	0x0000a1c0


	//   ....[31]....
        /*0b58*/ 	.word	0x0000a220


	//   ....[32]....
        /*0b5c*/ 	.word	0x0000a2a0


	//   ....[33]....
        /*0b60*/ 	.word	0x0000a310


	//   ....[34]....
        /*0b64*/ 	.word	0x0000a370


	//   ....[35]....
        /*0b68*/ 	.word	0x0000a3e0


	//   ....[36]....
        /*0b6c*/ 	.word	0x0000a450


	//   ....[37]....
        /*0b70*/ 	.word	0x0000a4b0


	//   ....[38]....
        /*0b74*/ 	.word	0x0000a530


	//   ....[39]....
        /*0b78*/ 	.word	0x0000a5a0


	//   ....[40]....
        /*0b7c*/ 	.word	0x0000a600


	//   ....[41]....
        /*0b80*/ 	.word	0x0000a680


	//   ....[42]....
        /*0b84*/ 	.word	0x0000a6f0


	//   ....[43]....
        /*0b88*/ 	.word	0x0000a750


	//   ....[44]....
        /*0b8c*/ 	.word	0x0000a7d0


	//   ....[45]....
        /*0b90*/ 	.word	0x0000a840


	//   ....[46]....
        /*0b94*/ 	.word	0x0000a8a0


	//   ....[47]....
        /*0b98*/ 	.word	0x0000a920


	//   ....[48]....
        /*0b9c*/ 	.word	0x0000a990


	//   ....[49]....
        /*0ba0*/ 	.word	0x0000a9f0


	//   ....[50]....
        /*0ba4*/ 	.word	0x0000aa70


	//   ....[51]....
        /*0ba8*/ 	.word	0x0000aae0


	//   ....[52]....
        /*0bac*/ 	.word	0x0000ab40


	//   ....[53]....
        /*0bb0*/ 	.word	0x0000abc0


	//   ....[54]....
        /*0bb4*/ 	.word	0x0000ac30


	//   ....[55]....
        /*0bb8*/ 	.word	0x0000ac90


	//   ....[56]....
        /*0bbc*/ 	.word	0x0000ad10


	//   ....[57]....
        /*0bc0*/ 	.word	0x0000ad80


	//   ....[58]....
        /*0bc4*/ 	.word	0x0000ade0


	//   ....[59]....
        /*0bc8*/ 	.word	0x0000ae60


	//   ....[60]....
        /*0bcc*/ 	.word	0x0000aec0


	//   ....[61]....
        /*0bd0*/ 	.word	0x0000af20


	//   ....[62]....
        /*0bd4*/ 	.word	0x0000afa0


	//   ....[63]....
        /*0bd8*/ 	.word	0x0000b010


	//   ....[64]....
        /*0bdc*/ 	.word	0x0000b070


	//   ....[65]....
        /*0be0*/ 	.word	0x0000b0e0


	//   ....[66]....
        /*0be4*/ 	.word	0x0000b160


	//   ....[67]....
        /*0be8*/ 	.word	0x0000b1c0


	//   ....[68]....
        /*0bec*/ 	.word	0x0000b240


	//   ....[69]....
        /*0bf0*/ 	.word	0x0000b2b0


	//   ....[70]....
        /*0bf4*/ 	.word	0x0000b310


	//   ....[71]....
        /*0bf8*/ 	.word	0x0000b390


	//   ....[72]....
        /*0bfc*/ 	.word	0x0000b400


	//   ....[73]....
        /*0c00*/ 	.word	0x0000b460


	//   ....[74]....
        /*0c04*/ 	.word	0x0000b4e0


	//   ....[75]....
        /*0c08*/ 	.word	0x0000b540


	//   ....[76]....
        /*0c0c*/ 	.word	0x0000b5a0


	//   ....[77]....
        /*0c10*/ 	.word	0x0000b610


	//   ....[78]....
        /*0c14*/ 	.word	0x0000b670


	//   ....[79]....
        /*0c18*/ 	.word	0x0000b6d0


	//   ....[80]....
        /*0c1c*/ 	.word	0x0000b740


	//   ....[81]....
        /*0c20*/ 	.word	0x0000b7a0


	//   ....[82]....
        /*0c24*/ 	.word	0x0000b800


	//   ....[83]....
        /*0c28*/ 	.word	0x0000b860


	//   ....[84]....
        /*0c2c*/ 	.word	0x0000b8d0


	//----- nvinfo : EIATTR_VRC_CTA_INIT_COUNT
	.align		4
.L_20475:
        /*0c30*/ 	.byte	0x02, 0x4a
	.zero		1
	.zero		1


	//----- nvinfo : EIATTR_SYSCALL_OFFSETS
	.align		4
        /*0c34*/ 	.byte	0x04, 0x46
        /*0c36*/ 	.short	(.L_20477 - .L_20476)


	//   ....[0]....
.L_20476:
        /*0c38*/ 	.word	0x00002b20


	//   ....[1]....
        /*0c3c*/ 	.word	0x000063c0


	//----- nvinfo : EIATTR_EXIT_INSTR_OFFSETS
	.align		4
.L_20477:
        /*0c40*/ 	.byte	0x04, 0x1c
        /*0c42*/ 	.short	(.L_20479 - .L_20478)


	//   ....[0]....
.L_20478:
        /*0c44*/ 	.word	0x00000090


	//   ....[1]....
        /*0c48*/ 	.word	0x00005da0


	//   ....[2]....
        /*0c4c*/ 	.word	0x00005db0


	//   ....[3]....
        /*0c50*/ 	.word	0x000062c0


	//   ....[4]....
        /*0c54*/ 	.word	0x000063d0


	//----- nvinfo : EIATTR_CRS_STACK_SIZE
	.align		4
.L_20479:
        /*0c58*/ 	.byte	0x04, 0x1e
        /*0c5a*/ 	.short	(.L_20481 - .L_20480)
.L_20480:
        /*0c5c*/ 	.word	0x00000000


	//----- nvinfo : EIATTR_CBANK_PARAM_SIZE
	.align		4
.L_20481:
        /*0c60*/ 	.byte	0x03, 0x19
        /*0c62*/ 	.short	0x008c


	//----- nvinfo : EIATTR_PARAM_CBANK
	.align		4
        /*0c64*/ 	.byte	0x04, 0x0a
        /*0c66*/ 	.short	(.L_20483 - .L_20482)
	.align		4
.L_20482:
        /*0c68*/ 	.word	index@(.nv.constant0._ZN4vllm25paged_attention_v2_kernelIfhLi256ELi32ELi128ELNS_18Fp8KVCacheDataTypeE1ELb1ELi512EEEvPfS2_PT_PKS3_PKT0_S9_ifPKiSB_iPKfiiiSD_SD_iiiii)
        /*0c6c*/ 	.short	0x0380
        /*0c6e*/ 	.short	0x008c


	//----- nvinfo : EIATTR_SW_WAR
	.align		4
.L_20483:
        /*0c70*/ 	.byte	0x04, 0x36
        /*0c72*/ 	.short	(.L_20485 - .L_20484)
.L_20484:
        /*0c74*/ 	.word	0x00000008
.L_20485:


//--------------------- .nv.info._ZN4vllm25paged_attention_v2_kernelIfhLi192ELi32ELi128ELNS_18Fp8KVCacheDataTypeE1ELb1ELi512EEEvPfS2_PT_PKS3_PKT0_S9_ifPKiSB_iPKfiiiSD_SD_iiiii --------------------------
	.section	.nv.info._ZN4vllm25paged_attention_v2_kernelIfhLi192ELi32ELi128ELNS_18Fp8KVCacheDataTypeE1ELb1ELi512EEEvPfS2_PT_PKS3_PKT0_S9_ifPKiSB_iPKfiiiSD_SD_iiiii,"",@"SHT_CUDA_INFO"
	.sectionflags	@""
	.align	4


	//----- nvinfo : EIATTR_CUDA_API_VERSION
	.align		4
        /*0000*/ 	.byte	0x04, 0x37
        /*0002*/ 	.short	(.L_20487 - .L_20486)
.L_20486:
        /*0004*/ 	.word	0x00000082


	//----- nvinfo : EIATTR_KPARAM_INFO
	.align		4
.L_20487:
        /*0008*/ 	.byte	0x04, 0x17
        /*000a*/ 	.short	(.L_20489 - .L_20488)
.L_20488:
        /*000c*/ 	.word	0x00000000
        /*0010*/ 	.short	0x0015
        /*0012*/ 	.short	0x0088
        /*0014*/ 	.byte	0x00, 0xf0, 0x11, 0x00


	//----- nvinfo : EIATTR_KPARAM_INFO
	.align		4
.L_20489:
        /*0018*/ 	.byte	0x04, 0x17
        /*001a*/ 	.short	(.L_20491 - .L_20490)
.L_20490:
        /*001c*/ 	.word	0x00000000
        /*0020*/ 	.short	0x0014
        /*0022*/ 	.short	0x0084
        /*0024*/ 	.byte	0x00, 0xf0, 0x11, 0x00


	//----- nvinfo : EIATTR_KPARAM_INFO
	.align		4
.L_20491:
        /*0028*/ 	.byte	0x04, 0x17
        /*002a*/ 	.short	(.L_20493 - .L_20492)
.L_20492:
        /*002c*/ 	.word	0x00000000
        /*0030*/ 	.short	0x0013
        /*0032*/ 	.short	0x0080
        /*0034*/ 	.byte	0x00, 0xf0, 0x11, 0x00


	//----- nvinfo : EIATTR_KPARAM_INFO
	.align		4
.L_20493:
        /*0038*/ 	.byte	0x04, 0x17
        /*003a*/ 	.short	(.L_20495 - .L_20494)
.L_20494:
        /*003c*/ 	.word	0x00000000
        /*0040*/ 	.short	0x0012
        /*0042*/ 	.short	0x007c
        /*0044*/ 	.byte	0x00, 0xf0, 0x11, 0x00


	//----- nvinfo : EIATTR_KPARAM_INFO
	.align		4
.L_20495:
        /*0048*/ 	.byte	0x04, 0x17
        /*004a*/ 	.short	(.L_20497 - .L_20496)
.L_20496:
        /*004c*/ 	.word	0x00000000
        /*0050*/ 	.short	0x0011
        /*0052*/ 	.short	0x0078
        /*0054*/ 	.byte	0x00, 0xf0, 0x11, 0x00


	//----- nvinfo : EIATTR_KPARAM_INFO
	.align		4
.L_20497:
        /*0058*/ 	.byte	0x04, 0x17
        /*005a*/ 	.short	(.L_20499 - .L_20498)
.L_20498:
        /*005c*/ 	.word	0x00000000
        /*0060*/ 	.short	0x0010
        /*0062*/ 	.short	0x0070
        /*0064*/ 	.byte	0x00, 0xf5, 0x21, 0x00


	//----- nvinfo : EIATTR_KPARAM_INFO
	.align		4
.L_20499:
        /*0068*/ 	.byte	0x04, 0x17
        /*006a*/ 	.short	(.L_20501 - .L_20500)
.L_20500:
        /*006c*/ 	.word	0x00000000
        /*0070*/ 	.short	0x000f
        /*0072*/ 	.short	0x0068
        /*0074*/ 	.byte	0x00, 0xf5, 0x21, 0x00


	//----- nvinfo : EIATTR_KPARAM_INFO
	.align		4
.L_20501:
        /*0078*/ 	.byte	0x04, 0x17
        /*007a*/ 	.short	(.L_20503 - .L_20502)
.L_20502:
        /*007c*/ 	.word	0x00000000
        /*0080*/ 	.short	0x000e
        /*0082*/ 	.short	0x0060
        /*0084*/ 	.byte	0x00, 0xf0, 0x11, 0x00


	//----- nvinfo : EIATTR_KPARAM_INFO
	.align		4
.L_20503:
        /*0088*/ 	.byte	0x04, 0x17
        /*008a*/ 	.short	(.L_20505 - .L_20504)
.L_20504:
        /*008c*/ 	.word	0x00000000
        /*0090*/ 	.short	0x000d
        /*0092*/ 	.short	0x005c
        /*0094*/ 	.byte	0x00, 0xf0, 0x11, 0x00


	//----- nvinfo : EIATTR_KPARAM_INFO
	.align		4
.L_20505:
        /*0098*/ 	.byte	0x04, 0x17
        /*009a*/ 	.short	(.L_20507 - .L_20506)
.L_20506:
        /*009c*/ 	.word	0x00000000
        /*00a0*/ 	.short	0x000c
        /*00a2*/ 	.short	0x0058
        /*00a4*/ 	.byte	0x00, 0xf0, 0x11, 0x00


	//----- nvinfo : EIATTR_KPARAM_INFO
	.align		4
.L_20507:
        /*00a8*/ 	.byte	0x04, 0x17
        /*00aa*/ 	.short	(.L_20509 - .L_20508)
.L_20508:
        /*00ac*/ 	.word	0x00000000
        /*00b0*/ 	.short	0x000b
        /*00b2*/ 	.short	0x0050
        /*00b4*/ 	.byte	0x00, 0xf5, 0x21, 0x00


	//----- nvinfo : EIATTR_KPARAM_INFO
	.align		4
.L_20509:
        /*00b8*/ 	.byte	0x04, 0x17
        /*00ba*/ 	.short	(.L_20511 - .L_20510)
.L_20510:
        /*00bc*/ 	.word	0x00000000
        /*00c0*/ 	.short	0x000a
        /*00c2*/ 	.short	0x0048
        /*00c4*/ 	.byte	0x00, 0xf0, 0x11, 0x00


	//----- nvinfo : EIATTR_KPARAM_INFO
	.align		4
.L_20511:
        /*00c8*/ 	.byte	0x04, 0x17
        /*00ca*/ 	.short	(.L_20513 - .L_20512)
.L_20512:
        /*00cc*/ 	.word	0x00000000
        /*00d0*/ 	.short	0x0009
        /*00d2*/ 	.short	0x0040
        /*00d4*/ 	.byte	0x00, 0xf5, 0x21, 0x00


	//----- nvinfo : EIATTR_KPARAM_INFO
	.align		4
.L_20513:
        /*00d8*/ 	.byte	0x04, 0x17
        /*00da*/ 	.short	(.L_20515 - .L_20514)
.L_20514:
        /*00dc*/ 	.word	0x00000000
        /*00e0*/ 	.short	0x0008
        /*00e2*/ 	.short	0x0038
        /*00e4*/ 	.byte	0x00, 0xf5, 0x21, 0x00


	//----- nvinfo : EIATTR_KPARAM_INFO
	.align		4
.L_20515:
        /*00e8*/ 	.byte	0x04, 0x17
        /*00ea*/ 	.short	(.L_20517 - .L_20516)
.L_20516:
        /*00ec*/ 	.word	0x00000000
        /*00f0*/ 	.short	0x0007
        /*00f2*/ 	.short	0x0034
        /*00f4*/ 	.byte	0x00, 0xf0, 0x11, 0x00


	//----- nvinfo : EIATTR_KPARAM_INFO
	.align		4
.L_20517:
        /*00f8*/ 	.byte	0x04, 0x17
        /*00fa*/ 	.short	(.L_20519 - .L_20518)
.L_20518:
        /*00fc*/ 	.word	0x00000000
        /*0100*/ 	.short	0x0006
        /*0102*/ 	.short	0x0030
        /*0104*/ 	.byte	0x00, 0xf0, 0x11, 0x00


	//----- nvinfo : EIATTR_KPARAM_INFO
	.align		4
.L_20519:
        /*0108*/ 	.byte	0x04, 0x17
        /*010a*/ 	.short	(.L_20521 - .L_20520)
.L_20520:
        /*010c*/ 	.word	0x00000000
        /*0110*/ 	.short	0x0005
        /*0112*/ 	.short	0x0028
        /*0114*/ 	.byte	0x00, 0xf5, 0x21, 0x00


	//----- nvinfo : EIATTR_KPARAM_INFO
	.align		4
.L_20521:
        /*0118*/ 	.byte	0x04, 0x17
        /*011a*/ 	.short	(.L_20523 - .L_20522)
.L_20522:
        /*011c*/ 	.word	0x00000000
        /*0120*/ 	.short	0x0004
        /*0122*/ 	.short	0x0020
        /*0124*/ 	.byte	0x00, 0xf5, 0x21, 0x00


	//----- nvinfo : EIATTR_KPARAM_INFO
	.align		4
.L_20523:
        /*0128*/ 	.byte	0x04, 0x17
        /*012a*/ 	.short	(.L_20525 - .L_20524)
.L_20524:
        /*012c*/ 	.word	0x00000000
        /*0130*/ 	.short	0x0003
        /*0132*/ 	.short	0x0018
        /*0134*/ 	.byte	0x00, 0xf5, 0x21, 0x00


	//----- nvinfo : EIATTR_KPARAM_INFO
	.align		4
.L_20525:
        /*0138*/ 	.byte	0x04, 0x17
        /*013a*/ 	.short	(.L_20527 - .L_20526)
.L_20526:
        /*013c*/ 	.word	0x00000000
        /*0140*/ 	.short	0x0002
        /*0142*/ 	.short	0x0010
        /*0144*/ 	.byte	0x00, 0xf5, 0x21, 0x00


	//----- nvinfo : EIATTR_KPARAM_INFO
	.align		4
.L_20527:
        /*0148*/ 	.byte	0x04, 0x17
        /*014a*/ 	.short	(.L_20529 - .L_20528)
.L_20528:
        /*014c*/ 	.word	0x00000000
        /*0150*/ 	.short	0x0001
        /*0152*/ 	.short	0x0008
        /*0154*/ 	.byte	0x00, 0xf5, 0x21, 0x00


	//----- nvinfo : EIATTR_KPARAM_INFO
	.align		4
.L_20529:
        /*0158*/ 	.byte	0x04, 0x17
        /*015a*/ 	.short	(.L_20531 - .L_20530)
.L_20530:
        /*015c*/ 	.word	0x00000000
        /*0160*/ 	.short	0x0000
        /*0162*/ 	.short	0x0000
        /*0164*/ 	.byte	0x00, 0xf5, 0x21, 0x00


	//----- nvinfo : EIATTR_SPARSE_MMA_MASK
	.align		4
.L_20531:
        /*0168*/ 	.byte	0x03, 0x50
        /*016a*/ 	.short	0x0000


	//----- nvinfo : EIATTR_MAXREG_COUNT
	.align		4
        /*016c*/ 	.byte	0x03, 0x1b
        /*016e*/ 	.short	0x00ff


	//----- nvinfo : EIATTR_NUM_BARRIERS
	.align		4
        /*0170*/ 	.byte	0x02, 0x4c
        /*0172*/ 	.byte	0x01
	.zero		1


	//----- nvinfo : EIATTR_EXTERNS
	.align		4
        /*0174*/ 	.byte	0x04, 0x0f
        /*0176*/ 	.short	(.L_20533 - .L_20532)


	//   ....[0]....
	.align		4
.L_20532:
        /*0178*/ 	.word	index@(__assertfail)


	//----- nvinfo : EIATTR_MERCURY_ISA_VERSION
	.align		4
.L_20533:
        /*017c*/ 	.byte	0x03, 0x5f
        /*017e*/ 	.short	0x0101


	//----- nvinfo : EIATTR_COOP_GROUP_MASK_REGIDS
	.align		4
        /*0180*/ 	.byte	0x04, 0x29
        /*0182*/ 	.short	(.L_20535 - .L_20534)


	//   ....[0]....
.L_20534:
        /*0184*/ 	.word	0xffffffff


	//   ....[1]....
        /*0188*/ 	.word	0xffffffff


	//   ....[2]....
        /*018c*/ 	.word	0xffffffff


	//   ....[3]....
        /*0190*/ 	.word	0xffffffff


	//   ....[4]....
        /*0194*/ 	.word	0xffffffff


	//   ....[5]....
        /*0198*/ 	.word	0xffffffff


	//   ....[6]....
        /*019c*/ 	.word	0xffffffff


	//   ....[7]....
        /*01a0*/ 	.word	0xffffffff


	//   ....[8]....
        /*01a4*/ 	.word	0xffffffff


	//   ....[9]....
        /*01a8*/ 	.word	0xffffffff


	//   ....[10]....
        /*01ac*/ 	.word	0xffffffff


	//   ....[11]....
        /*01b0*/ 	.word	0xffffffff


	//   ....[12]....
        /*01b4*/ 	.word	0xffffffff


	//   ....[13]....
        /*01b8*/ 	.word	0xffffffff


	//   ....[14]....
        /*01bc*/ 	.word	0xffffffff


	//   ....[15]....
        /*01c0*/ 	.word	0xffffffff


	//   ....[16]....
        /*01c4*/ 	.word	0xffffffff


	//   ....[17]....
        /*01c8*/ 	.word	0xffffffff


	//   ....[18]....
        /*01cc*/ 	.word	0xffffffff


	//   ....[19]....
        /*01d0*/ 	.word	0xffffffff


	//   ....[20]....
        /*01d4*/ 	.word	0xffffffff


	//   ....[21]....
        /*01d8*/ 	.word	0xffffffff


	//   ....[22]....
        /*01dc*/ 	.word	0xffffffff


	//   ....[23]....
        /*01e0*/ 	.word	0xffffffff


	//   ....[24]....
        /*01e4*/ 	.word	0xffffffff


	//   ....[25]....
        /*01e8*/ 	.word	0xffffffff


	//   ....[26]....
        /*01ec*/ 	.word	0xffffffff


	//   ....[27]....
        /*01f0*/ 	.word	0xffffffff


	//   ....[28]....
        /*01f4*/ 	.word	0xffffffff


	//   ....[29]....
        /*01f8*/ 	.word	0xffffffff


	//   ....[30]....
        /*01fc*/ 	.word	0xffffffff


	//   ....[31]....
        /*0200*/ 	.word	0xffffffff


	//   ....[32]....
        /*0204*/ 	.word	0xffffffff


	//   ....[33]....
        /*0208*/ 	.word	0xffffffff


	//   ....[34]....
        /*020c*/ 	.word	0xffffffff


	//   ....[35]....
        /*0210*/ 	.word	0xffffffff


	//   ....[36]....
        /*0214*/ 	.word	0xffffffff


	//   ....[37]....
        /*0218*/ 	.word	0xffffffff


	//   ....[38]....
        /*021c*/ 	.word	0xffffffff


	//   ....[39]....
        /*0220*/ 	.word	0xffffffff


	//   ....[40]....
        /*0224*/ 	.word	0xffffffff


	//   ....[41]....
        /*0228*/ 	.word	0xffffffff


	//   ....[42]....
        /*022c*/ 	.word	0xffffffff


	//   ....[43]....
        /*0230*/ 	.word	0xffffffff


	//   ....[44]....
        /*0234*/ 	.word	0xffffffff


	//   ....[45]....
        /*0238*/ 	.word	0xffffffff


	//   ....[46]....
        /*023c*/ 	.word	0xffffffff


	//   ....[47]....
        /*0240*/ 	.word	0xffffffff


	//   ....[48]....
        /*0244*/ 	.word	0xffffffff


	//   ....[49]....
        /*0248*/ 	.word	0xffffffff


	//   ....[50]....
        /*024c*/ 	.word	0xffffffff


	//   ....[51]....
        /*0250*/ 	.word	0xffffffff


	//   ....[52]....
        /*0254*/ 	.word	0xffffffff


	//   ....[53]....
        /*0258*/ 	.word	0xffffffff


	//   ....[54]....
        /*025c*/ 	.word	0xffffffff


	//   ....[55]....
        /*0260*/ 	.word	0xffffffff


	//   ....[56]....
        /*0264*/ 	.word	0xffffffff


	//   ....[57]....
        /*0268*/ 	.word	0xffffffff


	//   ....[58]....
        /*026c*/ 	.word	0xffffffff


	//   ....[59]....
        /*0270*/ 	.word	0xffffffff


	//   ....[60]....
        /*0274*/ 	.word	0xffffffff


	//   ....[61]....
        /*0278*/ 	.word	0xffffffff


	//   ....[62]....
        /*027c*/ 	.word	0xffffffff


	//   ....[63]....
        /*0280*/ 	.word	0xffffffff


	//   ....[64]....
        /*0284*/ 	.word	0xffffffff


	//   ....[65]....
        /*0288*/ 	.word	0xffffffff


	//   ....[66]....
        /*028c*/ 	.word	0xffffffff


	//   ....[67]....
        /*0290*/ 	.word	0xffffffff


	//   ....[68]....
        /*0294*/ 	.word	0xffffffff


	//   ....[69]....
        /*0298*/ 	.word	0xffffffff


	//   ....[70]....
        /*029c*/ 	.word	0xffffffff


	//   ....[71]....
        /*02a0*/ 	.word	0xffffffff


	//   ....[72]....
        /*02a4*/ 	.word	0xffffffff


	//   ....[73]....
        /*02a8*/ 	.word	0xffffffff


	//   ....[74]....
        /*02ac*/ 	.word	0xffffffff


	//   ....[75]....
        /*02b0*/ 	.word	0xffffffff


	//   ....[76]....
        /*02b4*/ 	.word	0xffffffff


	//   ....[77]....
        /*02b8*/ 	.word	0xffffffff


	//   ....[78]....
        /*02bc*/ 	.word	0xffffffff


	//   ....[79]....
        /*02c0*/ 	.word	0xffffffff


	//   ....[80]....
        /*02c4*/ 	.word	0xffffffff


	//   ....[81]....
        /*02c8*/ 	.word	0xffffffff


	//   ....[82]....
        /*02cc*/ 	.word	0xffffffff


	//   ....[83]....
        /*02d0*/ 	.word	0xffffffff


	//   ....[84]....
        /*02d4*/ 	.word	0xffffffff


	//   ....[85]....
        /*02d8*/ 	.word	0xffffffff


	//   ....[86]....
        /*02dc*/ 	.word	0xffffffff


	//   ....[87]....
        /*02e0*/ 	.word	0xffffffff


	//   ....[88]....
        /*02e4*/ 	.word	0xffffffff


	//   ....[89]....
        /*02e8*/ 	.word	0xffffffff


	//   ....[90]....
        /*02ec*/ 	.word	0xffffffff


	//   ....[91]....
        /*02f0*/ 	.word	0xffffffff


	//   ....[92]....
        /*02f4*/ 	.word	0xffffffff


	//   ....[93]....
        /*02f8*/ 	.word	0xffffffff


	//   ....[94]....
        /*02fc*/ 	.word	0xffffffff


	//   ....[95]....
        /*0300*/ 	.word	0xffffffff


	//   ....[96]....
        /*0304*/ 	.word	0xffffffff


	//   ....[97]....
        /*0308*/ 	.word	0xffffffff


	//   ....[98]....
        /*030c*/ 	.word	0xffffffff


	//   ....[99]....
        /*0310*/ 	.word	0xffffffff


	//   ....[100]....
        /*0314*/ 	.word	0xffffffff


	//   ....[101]....
        /*0318*/ 	.word	0xffffffff


	//   ....[102]....
        /*031c*/ 	.word	0xffffffff


	//   ....[103]....
        /*0320*/ 	.word	0xffffffff


	//   ....[104]....
        /*0324*/ 	.word	0xffffffff


	//   ....[105]....
        /*0328*/ 	.word	0xffffffff


	//   ....[106]....
        /*032c*/ 	.word	0xffffffff


	//   ....[107]....
        /*0330*/ 	.word	0xffffffff


	//   ....[108]....
        /*0334*/ 	.word	0xffffffff


	//   ....[109]....
        /*0338*/ 	.word	0xffffffff


	//   ....[110]....
        /*033c*/ 	.word	0xffffffff


	//   ....[111]....
        /*0340*/ 	.word	0xffffffff


	//   ....[112]....
        /*0344*/ 	.word	0x0500000f


	//   ....[113]....
        /*0348*/ 	.word	0x0500000f


	//   ....[114]....
        /*034c*/ 	.word	0x0500000f


	//   ....[115]....
        /*0350*/ 	.word	0x0500000f


	//   ....[116]....
        /*0354*/ 	.word	0x0500000f


	//   ....[117]....
        /*0358*/ 	.word	0x0500000f


	//   ....[118]....
        /*035c*/ 	.word	0x0500000f


	//   ....[119]....
        /*0360*/ 	.word	0x0500000f


	//   ....[120]....
        /*0364*/ 	.word	0x0500000f


	//   ....[121]....
        /*0368*/ 	.word	0x0500000f


	//   ....[122]....
        /*036c*/ 	.word	0x0500000f


	//   ....[123]....
        /*0370*/ 	.word	0x0500000f


	//   ....[124]....
        /*0374*/ 	.word	0x0500000f


	//   ....[125]....
        /*0378*/ 	.word	0x0500000f


	//   ....[126]....
        /*037c*/ 	.word	0x0500000f


	//   ....[127]....
        /*0380*/ 	.word	0x0500000f


	//   ....[128]....
        /*0384*/ 	.word	0x0500000f


	//   ....[129]....
        /*0388*/ 	.word	0x0500000f


	//   ....[130]....
        /*038c*/ 	.word	0x0500000f


	//   ....[131]....
        /*0390*/ 	.word	0x0500000f


	//   ....[132]....
        /*0394*/ 	.word	0x0500000f


	//   ....[133]....
        /*0398*/ 	.word	0x0500000f


	//   ....[134]....
        /*039c*/ 	.word	0x0500000f


	//   ....[135]....
        /*03a0*/ 	.word	0x0500000f


	//   ....[136]....
        /*03a4*/ 	.word	0x0500000f


	//   ....[137]....
        /*03a8*/ 	.word	0x0500000f


	//   ....[138]....
        /*03ac*/ 	.word	0x0500000f


	//   ....[139]....
        /*03b0*/ 	.word	0x0500000f


	//   ....[140]....
        /*03b4*/ 	.word	0x0500000f


	//   ....[141]....
        /*03b8*/ 	.word	0x0500000f


	//   ....[142]....
        /*03bc*/ 	.word	0x0500000f


	//   ....[143]....
        /*03c0*/ 	.word	0x0500000f


	//   ....[144]....
        /*03c4*/ 	.word	0x0500000f


	//   ....[145]....
        /*03c8*/ 	.word	0x0500000f


	//   ....[146]....
        /*03cc*/ 	.word	0x0500000f


	//   ....[147]....
        /*03d0*/ 	.word	0x0500000f


	//   ....[148]....
        /*03d4*/ 	.word	0x0500000f


	//   ....[149]....
        /*03d8*/ 	.word	0x0500000f


	//   ....[150]....
        /*03dc*/ 	.word	0x0500000f


	//   ....[151]....
        /*03e0*/ 	.word	0x0500000f


	//   ....[152]....
        /*03e4*/ 	.word	0x0500000f


	//   ....[153]....
        /*03e8*/ 	.word	0x0500000f


	//   ....[154]....
        /*03ec*/ 	.word	0x0500000f


	//   ....[155]....
        /*03f0*/ 	.word	0x0500000f


	//   ....[156]....
        /*03f4*/ 	.word	0x0500000f


	//   ....[157]....
        /*03f8*/ 	.word	0x0500000f


	//   ....[158]....
        /*03fc*/ 	.word	0x0500000f


	//   ....[159]....
        /*0400*/ 	.word	0x0500000f


	//   ....[160]....
        /*0404*/ 	.word	0x0500000f


	//   ....[161]....
        /*0408*/ 	.word	0x0500000f


	//   ....[162]....
        /*040c*/ 	.word	0x0500000f


	//   ....[163]....
        /*0410*/ 	.word	0x0500000f


	//   ....[164]....
        /*0414*/ 	.word	0x0500000f


	//   ....[165]....
        /*0418*/ 	.word	0x0500000f


	//   ....[166]....
        /*041c*/ 	.word	0x0500000f


	//   ....[167]....
        /*0420*/ 	.word	0x0500000f


	//   ....[168]....
        /*0424*/ 	.word	0x0500000f


	//   ....[169]....
        /*0428*/ 	.word	0x0500000f


	//   ....[170]....
        /*042c*/ 	.word	0x0500000f


	//   ....[171]....
        /*0430*/ 	.word	0x0500000f


	//   ....[172]....
        /*0434*/ 	.word	0x0500000f


	//   ....[173]....
        /*0438*/ 	.word	0x0500000f


	//   ....[174]....
        /*043c*/ 	.word	0x0500000f


	//   ....[175]....
        /*0440*/ 	.word	0x0500000f


	//   ....[176]....
        /*0444*/ 	.word	0x0500000f


	//   ....[177]....
        /*0448*/ 	.word	0x0500000f


	//   ....[178]....
        /*044c*/ 	.word	0x0500000f


	//   ....[179]....
        /*0450*/ 	.word	0x0500000f


	//   ....[180]....
        /*0454*/ 	.word	0x0500000f


	//   ....[181]....
        /*0458*/ 	.word	0x0500000f


	//   ....[182]....
        /*045c*/ 	.word	0x0500000f


	//   ....[183]....
        /*0460*/ 	.word	0x0500000f


	//   ....[184]....
        /*0464*/ 	.word	0x0500000f


	//   ....[185]....
        /*0468*/ 	.word	0x0500000f


	//   ....[186]....
        /*046c*/ 	.word	0x0500000f


	//   ....[187]....
        /*0470*/ 	.word	0x0500000f


	//   ....[188]....
        /*0474*/ 	.word	0x0500000f


	//   ....[189]....
        /*0478*/ 	.word	0x0500000f


	//   ....[190]....
        /*047c*/ 	.word	0x0500000f


	//   ....[191]....
        /*0480*/ 	.word	0x0500000f


	//   ....[192]....
        /*0484*/ 	.word	0x0500000f


	//   ....[193]....
        /*0488*/ 	.word	0x0500000f


	//   ....[194]....
        /*048c*/ 	.word	0x0500000f


	//   ....[195]....
        /*0490*/ 	.word	0x0500000f


	//   ....[196]....
        /*0494*/ 	.word	0x0500000f


	//   ....[197]....
        /*0498*/ 	.word	0x0500000f


	//   ....[198]....
        /*049c*/ 	.word	0x0500000f


	//   ....[199]....
        /*04a0*/ 	.word	0x0500000f


	//   ....[200]....
        /*04a4*/ 	.word	0x0500000f


	//   ....[201]....
        /*04a8*/ 	.word	0x0500000f


	//   ....[202]....
        /*04ac*/ 	.word	0x0500000f


	//   ....[203]....
        /*04b0*/ 	.word	0x0500000f


	//   ....[204]....
        /*04b4*/ 	.word	0x0500000f


	//   ....[205]....
        /*04b8*/ 	.word	0x0500000f


	//   ....[206]....
        /*04bc*/ 	.word	0x0500000f


	//   ....[207]....
        /*04c0*/ 	.word	0x0500000f


	//   ....[208]....
        /*04c4*/ 	.word	0x0500000f


	//   ....[209]....
        /*04c8*/ 	.word	0x0500000f


	//   ....[210]....
        /*04cc*/ 	.word	0x0500000f


	//   ....[211]....
        /*04d0*/ 	.word	0x0500000f


	//   ....[212]....
        /*04d4*/ 	.word	0x0500000f


	//   ....[213]....
        /*04d8*/ 	.word	0x0500000f


	//   ....[214]....
        /*04dc*/ 	.word	0x0500000f


	//   ....[215]....
        /*04e0*/ 	.word	0x0500000f


	//   ....[216]....
        /*04e4*/ 	.word	0x0500000f


	//   ....[217]....
        /*04e8*/ 	.word	0x0500000f


	//   ....[218]....
        /*04ec*/ 	.word	0x0500000f


	//   ....[219]....
        /*04f0*/ 	.word	0x0500000f


	//   ....[220]....
        /*04f4*/ 	.word	0x0500000f


	//   ....[221]....
        /*04f8*/ 	.word	0x0500000f


	//   ....[222]....
        /*04fc*/ 	.word	0x0500000f


	//   ....[223]....
        /*0500*/ 	.word	0x0500000f


	//   ....[224]....
        /*0504*/ 	.word	0x0500000f


	//   ....[225]....
        /*0508*/ 	.word	0x0500000f


	//   ....[226]....
        /*050c*/ 	.word	0x0500000f


	//   ....[227]....
        /*0510*/ 	.word	0x0500000f


	//   ....[228]....
        /*0514*/ 	.word	0x0500000f


	//   ....[229]....
        /*0518*/ 	.word	0x0500000f


	//   ....[230]....
        /*051c*/ 	.word	0x0500000f


	//   ....[231]....
        /*0520*/ 	.word	0x0500000f


	//   ....[232]....
        /*0524*/ 	.word	0x0500000f


	//   ....[233]....
        /*0528*/ 	.word	0x0500000f


	//   ....[234]....
        /*052c*/ 	.word	0x0500000f


	//   ....[235]....
        /*0530*/ 	.word	0x0500000f


	//   ....[236]....
        /*0534*/ 	.word	0x0500000f


	//   ....[237]....
        /*0538*/ 	.word	0x0500000f


	//   ....[238]....
        /*053c*/ 	.word	0x0500000f


	//   ....[239]....
        /*0540*/ 	.word	0x0500000f


	//   ....[240]....
        /*0544*/ 	.word	0x0500000f


	//   ....[241]....
        /*0548*/ 	.word	0x0500000f


	//   ....[242]....
        /*054c*/ 	.word	0x0500000f


	//   ....[243]....
        /*0550*/ 	.word	0x0500000f


	//   ....[244]....
        /*0554*/ 	.word	0x0500000f


	//   ....[245]....
        /*0558*/ 	.word	0x0500000f


	//   ....[246]....
        /*055c*/ 	.word	0x0500000f


	//   ....[247]....
        /*0560*/ 	.word	0x0500000f


	//   ....[248]....
        /*0564*/ 	.word	0x0500000f


	//   ....[249]....
        /*0568*/ 	.word	0x0500000f


	//   ....[250]....
        /*056c*/ 	.word	0x0500000f


	//   ....[251]....
        /*0570*/ 	.word	0x0500000f


	//   ....[252]....
        /*0574*/ 	.word	0x0500000f


	//   ....[253]....
        /*0578*/ 	.word	0x0500000f


	//   ....[254]....
        /*057c*/ 	.word	0x0500000f


	//   ....[255]....
        /*0580*/ 	.word	0x0500000f


	//   ....[0]....
        /*0584*/ 	.word	0x0500000f


	//   ....[1]....
        /*0588*/ 	.word	0x0500000f


	//   ....[2]....
        /*058c*/ 	.word	0x0500000f


	//   ....[3]....
        /*0590*/ 	.word	0x0500000f


	//   ....[4]....
        /*0594*/ 	.word	0x0500000f


	//----- nvinfo : EIATTR_COOP_GROUP_INSTR_OFFSETS
	.align		4
.L_20535:
        /*0598*/ 	.byte	0x04, 0x28
        /*059a*/ 	.short	(.L_20537 - .L_20536)


	//   ....[0]....
.L_20536:
        /*059c*/ 	.word	0x00000b30


	//   ....[1]....
        /*05a0*/ 	.word	0x00000b50


	//   ....[2]....
        /*05a4*/ 	.word	0x00000b70


	//   ....[3]....
        /*05a8*/ 	.word	0x00000b90


	//   ....[4]....
        /*05ac*/ 	.word	0x00000bb0


	//   ....[5]....
        /*05b0*/ 	.word	0x00000cb0


	//   ....[6]....
        /*05b4*/ 	.word	0x00000ce0


	//   ....[7]....
        /*05b8*/ 	.word	0x00000d00


	//   ....[8]....
        /*05bc*/ 	.word	0x00001b40


	//   ....[9]....
        /*05c0*/ 	.word	0x00001b70


	//   ....[10]....
        /*05c4*/ 	.word	0x00001b90


	//   ....[11]....
        /*05c8*/ 	.word	0x00001bb0


	//   ....[12]....
        /*05cc*/ 	.word	0x00001bd0


	//   ....[13]....
        /*05d0*/ 	.word	0x00001c20


	//   ....[14]....
        /*05d4*/ 	.word	0x00001c40


	//   ....[15]....
        /*05d8*/ 	.word	0x00001c60


	//   ....[16]....
        /*05dc*/ 	.word	0x00002c20


	//   ....[17]....
        /*05e0*/ 	.word	0x00002c60


	//   ....[18]....
        /*05e4*/ 	.word	0x00002ca0


	//   ....[19]....
        /*05e8*/ 	.word	0x00002ce0


	//   ....[20]....
        /*05ec*/ 	.word	0x00002d20


	//   ....[21]....
        /*05f0*/ 	.word	0x00002d60


	//   ....[22]....
        /*05f4*/ 	.word	0x00002da0


	//   ....[23]....
        /*05f8*/ 	.word	0x00002e00


	//   ....[24]....
        /*05fc*/ 	.word	0x00002e40


	//   ....[25]....
        /*0600*/ 	.word	0x00002e80


	//   ....[26]....
        /*0604*/ 	.word	0x00002ec0


	//   ....[27]....
        /*0608*/ 	.word	0x00002f00


	//   ....[28]....
        /*060c*/ 	.word	0x00002f40


	//   ....[29]....
        /*0610*/ 	.word	0x00002f80


	//   ....[30]....
        /*0614*/ 	.word	0x00002fc0


	//   ....[31]....
        /*0618*/ 	.word	0x00003000


	//   ....[32]....
        /*061c*/ 	.word	0x00003040


	//   ....[33]....
        /*0620*/ 	.word	0x000030a0


	//   ....[34]....
        /*0624*/ 	.word	0x000030e0


	//   ....[35]....
        /*0628*/ 	.word	0x00003120


	//   ....[36]....
        /*062c*/ 	.word	0x00003160


	//   ....[37]....
        /*0630*/ 	.word	0x000031a0


	//   ....[38]....
        /*0634*/ 	.word	0x000031e0


	//   ....[39]....
        /*0638*/ 	.word	0x00003220


	//   ....[40]....
        /*063c*/ 	.word	0x00003260


	//   ....[41]....
        /*0640*/ 	.word	0x000032a0


	//   ....[42]....
        /*0644*/ 	.word	0x000032d0


	//   ....[43]....
        /*0648*/ 	.word	0x00003310


	//   ....[44]....
        /*064c*/ 	.word	0x00003360


	//   ....[45]....
        /*0650*/ 	.word	0x00003390


	//   ....[46]....
        /*0654*/ 	.word	0x000033c0


	//   ....[47]....
        /*0658*/ 	.word	0x000033e0


	//   ....[48]....
        /*065c*/ 	.word	0x00003410


	//   ....[49]....
        /*0660*/ 	.word	0x00003450


	//   ....[50]....
        /*0664*/ 	.word	0x00003470


	//   ....[51]....
        /*0668*/ 	.word	0x00003490


	//   ....[52]....
        /*066c*/ 	.word	0x000034b0


	//   ....[53]....
        /*0670*/ 	.word	0x000034e0


	//   ....[54]....
        /*0674*/ 	.word	0x00003500


	//   ....[55]....
        /*0678*/ 	.word	0x00003520


	//   ....[56]....
        /*067c*/ 	.word	0x00003540


	//   ....[57]....
        /*0680*/ 	.word	0x00003560


	//   ....[58]....
        /*0684*/ 	.word	0x00003590


	//   ....[59]....
        /*0688*/ 	.word	0x000035b0


	//   ....[60]....
        /*068c*/ 	.word	0x000035d0


	//   ....[61]....
        /*0690*/ 	.word	0x000035f0


	//   ....[62]....
        /*0694*/ 	.word	0x00003610


	//   ....[63]....
        /*0698*/ 	.word	0x00003630


	//   ....[64]....
        /*069c*/ 	.word	0x00003650


	//   ....[65]....
        /*06a0*/ 	.word	0x00003670


	//   ....[66]....
        /*06a4*/ 	.word	0x000036a0


	//   ....[67]....
        /*06a8*/ 	.word	0x000036c0


	//   ....[68]....
        /*06ac*/ 	.word	0x000036e0


	//   ....[69]....
        /*06b0*/ 	.word	0x00003700


	//   ....[70]....
        /*06b4*/ 	.word	0x00003720


	//   ....[71]....
        /*06b8*/ 	.word	0x00003740


	//   ....[72]....
        /*06bc*/ 	.word	0x00003760


	//   ....[73]....
        /*06c0*/ 	.word	0x00003780


	//   ....[74]....
        /*06c4*/ 	.word	0x000037a0


	//   ....[75]....
        /*06c8*/ 	.word	0x000037c0


	//   ....[76]....
        /*06cc*/ 	.word	0x000037e0


	//   ....[77]....
        /*06d0*/ 	.word	0x00003800


	//   ....[78]....
        /*06d4*/ 	.word	0x00003820


	//   ....[79]....
        /*06d8*/ 	.word	0x00003840


	//   ....[80]....
        /*06dc*/ 	.word	0x00003860


	//   ....[81]....
        /*06e0*/ 	.word	0x00003880


	//   ....[82]....
        /*06e4*/ 	.word	0x000038a0


	//   ....[83]....
        /*06e8*/ 	.word	0x000038c0


	//   ....[84]....
        /*06ec*/ 	.word	0x000038e0


	//   ....[85]....
        /*06f0*/ 	.word	0x00003900


	//   ....[86]....
        /*06f4*/ 	.word	0x00003920


	//   ....[87]....
        /*06f8*/ 	.word	0x00003940


	//   ....[88]....
        /*06fc*/ 	.word	0x00003960


	//   ....[89]....
        /*0700*/ 	.word	0x00003980


	//   ....[90]....
        /*0704*/ 	.word	0x000039a0


	//   ....[91]....
        /*0708*/ 	.word	0x000039c0


	//   ....[92]....
        /*070c*/ 	.word	0x000039e0


	//   ....[93]....
        /*0710*/ 	.word	0x00003a00


	//   ....[94]....
        /*0714*/ 	.word	0x00003a30


	//   ....[95]....
        /*0718*/ 	.word	0x00003a50


	//   ....[96]....
        /*071c*/ 	.word	0x00003a70


	//   ....[97]....
        /*0720*/ 	.word	0x00003a90


	//   ....[98]....
        /*0724*/ 	.word	0x00003ab0


	//   ....[99]....
        /*0728*/ 	.word	0x00003ae0


	//   ....[100]....
        /*072c*/ 	.word	0x00003b00


	//   ....[101]....
        /*0730*/ 	.word	0x00003b20


	//   ....[102]....
        /*0734*/ 	.word	0x00003b40


	//   ....[103]....
        /*0738*/ 	.word	0x00003b60


	//   ....[104]....
        /*073c*/ 	.word	0x00003b80


	//   ....[105]....
        /*0740*/ 	.word	0x00003ba0


	//   ....[106]....
        /*0744*/ 	.word	0x00003bc0


	//   ....[107]....
        /*0748*/ 	.word	0x00003be0


	//   ....[108]....
        /*074c*/ 	.word	0x00003c00


	//   ....[109]....
        /*0750*/ 	.word	0x00003c20


	//   ....[110]....
        /*0754*/ 	.word	0x00003c40


	//   ....[111]....
        /*0758*/ 	.word	0x00003c60


	//   ....[112]....
        /*075c*/ 	.word	0x00005850


	//   ....[113]....
        /*0760*/ 	.word	0x000058b0


	//   ....[114]....
        /*0764*/ 	.word	0x00005910


	//   ....[115]....
        /*0768*/ 	.word	0x00005970


	//   ....[116]....
        /*076c*/ 	.word	0x000059d0


	//   ....[117]....
        /*0770*/ 	.word	0x00005a50


	//   ....[118]....
        /*0774*/ 	.word	0x00005ab0


	//   ....[119]....
        /*0778*/ 	.word	0x00005b10


	//   ....[120]....
        /*077c*/ 	.word	0x00005b70


	//   ....[121]....
        /*0780*/ 	.word	0x00005bf0


	//   ....[122]....
        /*0784*/ 	.word	0x00005c60


	//   ....[123]....
        /*0788*/ 	.word	0x00005cc0


	//   ....[124]....
        /*078c*/ 	.word	0x00005d40


	//   ....[125]....
        /*0790*/ 	.word	0x00005db0


	//   ....[126]....
        /*0794*/ 	.word	0x00005e10


	//   ....[127]....
        /*0798*/ 	.word	0x00005e90


	//   ....[128]....
        /*079c*/ 	.word	0x00005f00


	//   ....[129]....
        /*07a0*/ 	.word	0x00005f60


	//   ....[130]....
        /*07a4*/ 	.word	0x00005fe0


	//   ....[131]....
        /*07a8*/ 	.word	0x00006050


	//   ....[132]....
        /*07ac*/ 	.word	0x000060b0


	//   ....[133]....
        /*07b0*/ 	.word	0x00006130


	//   ....[134]....
        /*07b4*/ 	.word	0x000061a0


	//   ....[135]....
        /*07b8*/ 	.word	0x00006200


	//   ....[136]....
        /*07bc*/ 	.word	0x00006280


	//   ....[137]....
        /*07c0*/ 	.word	0x000062f0


	//   ....[138]....
        /*07c4*/ 	.word	0x00006350


	//   ....[139]....
        /*07c8*/ 	.word	0x000063d0


	//   ....[140]....
        /*07cc*/ 	.word	0x00006440


	//   ....[141]....
        /*07d0*/ 	.word	0x000064a0


	//   ....[142]....
        /*07d4*/ 	.word	0x00006520


	//   ....[143]....
        /*07d8*/ 	.word	0x00006590


	//   ....[144]....
        /*07dc*/ 	.word	0x000065f0


	//   ....[145]....
        /*07e0*/ 	.word	0x00006670


	//   ....[146]....
        /*07e4*/ 	.word	0x000066e0


	//   ....[147]....
        /*07e8*/ 	.word	0x00006740


	//   ....[148]....
        /*07ec*/ 	.word	0x000067c0


	//   ....[149]....
        /*07f0*/ 	.word	0x00006830


	//   ....[150]....
        /*07f4*/ 	.word	0x00006890


	//   ....[151]....
        /*07f8*/ 	.word	0x00006910


	//   ....[152]....
        /*07fc*/ 	.word	0x00006980


	//   ....[153]....
        /*0800*/ 	.word	0x000069e0


	//   ....[154]....
        /*0804*/ 	.word	0x00006a60


	//   ....[155]....
        /*0808*/ 	.word	0x00006ad0


	//   ....[156]....
        /*080c*/ 	.word	0x00006b30


	//   ....[157]....
        /*0810*/ 	.word	0x00006bb0


	//   ....[158]....
        /*0814*/ 	.word	0x00006c20


	//   ....[159]....
        /*0818*/ 	.word	0x00006c80


	//   ....[160]....
        /*081c*/ 	.word	0x00006d00


	//   ....[161]....
        /*0820*/ 	.word	0x00006d70


	//   ....[162]....
        /*0824*/ 	.word	0x00006dd0


	//   ....[163]....
        /*0828*/ 	.word	0x00006e50


	//   ....[164]....
        /*082c*/ 	.word	0x00006ec0


	//   ....[165]....
        /*0830*/ 	.word	0x00006f20


	//   ....[166]....
        /*0834*/ 	.word	0x00006fa0


	//   ....[167]....
        /*0838*/ 	.word	0x00007010


	//   ....[168]....
        /*083c*/ 	.word	0x00007070


	//   ....[169]....
        /*0840*/ 	.word	0x000070f0


	//   ....[170]....
        /*0844*/ 	.word	0x00007160


	//   ....[171]....
        /*0848*/ 	.word	0x000071c0


	//   ....[172]....
        /*084c*/ 	.word	0x00007240


	//   ....[173]....
        /*0850*/ 	.word	0x000072b0


	//   ....[174]....
        /*0854*/ 	.word	0x00007310


	//   ....[175]....
        /*0858*/ 	.word	0x00007390


	//   ....[176]....
        /*085c*/ 	.word	0x00007400


	//   ....[177]....
        /*0860*/ 	.word	0x00007460


	//   ....[178]....
        /*0864*/ 	.word	0x000074e0


	//   ....[179]....
        /*0868*/ 	.word	0x00007550


	//   ....[180]....
        /*086c*/ 	.word	0x000075b0


	//   ....[181]....
        /*0870*/ 	.word	0x00007630


	//   ....[182]....
        /*0874*/ 	.word	0x000076a0


	//   ....[183]....
        /*0878*/ 	.word	0x00007700


	//   ....[184]....
        /*087c*/ 	.word	0x00007780


	//   ....[185]....
        /*0880*/ 	.word	0x000077f0


	//   ....[186]....
        /*0884*/ 	.word	0x00007850


	//   ....[187]....
        /*0888*/ 	.word	0x000078d0


	//   ....[188]....
        /*088c*/ 	.word	0x00007940


	//   ....[189]....
        /*0890*/ 	.word	0x000079a0


	//   ....[190]....
        /*0894*/ 	.word	0x00007a20


	//   ....[191]....
        /*0898*/ 	.word	0x00007a90


	//   ....[192]....
        /*089c*/ 	.word	0x00007af0


	//   ....[193]....
        /*08a0*/ 	.word	0x00007b70


	//   ....[194]....
        /*08a4*/ 	.word	0x00007be0


	//   ....[195]....
        /*08a8*/ 	.word	0x00007c40


	//   ....[196]....
        /*08ac*/ 	.word	0x00007cc0


	//   ....[197]....
        /*08b0*/ 	.word	0x00007d30


	//   ....[198]....
        /*08b4*/ 	.word	0x00007d90


	//   ....[199]....
        /*08b8*/ 	.word	0x00007e10


	//   ....[200]....
        /*08bc*/ 	.word	0x00007e80


	//   ....[201]....
        /*08c0*/ 	.word	0x00007ee0


	//   ....[202]....
        /*08c4*/ 	.word	0x00007f60


	//   ....[203]....
        /*08c8*/ 	.word	0x00007fd0


	//   ....[204]....
        /*08cc*/ 	.word	0x00008030


	//   ....[205]....
        /*08d0*/ 	.word	0x000080b0


	//   ....[206]....
        /*08d4*/ 	.word	0x00008120


	//   ....[207]....
        /*08d8*/ 	.word	0x00008180


	//   ....[208]....
        /*08dc*/ 	.word	0x00008200


	//   ....[209]....
        /*08e0*/ 	.word	0x00008270


	//   ....[210]....
        /*08e4*/ 	.word	0x000082d0


	//   ....[211]....
        /*08e8*/ 	.word	0x00008350


	//   ....[212]....
        /*08ec*/ 	.word	0x000083c0


	//   ....[213]....
        /*08f0*/ 	.word	0x00008420


	//   ....[214]....
        /*08f4*/ 	.word	0x000084a0


	//   ....[215]....
        /*08f8*/ 	.word	0x00008510


	//   ....[216]....
        /*08fc*/ 	.word	0x00008570


	//   ....[217]....
        /*0900*/ 	.word	0x000085f0


	//   ....[218]....
        /*0904*/ 	.word	0x00008660


	//   ....[219]....
        /*0908*/ 	.word	0x000086c0


	//   ....[220]....
        /*090c*/ 	.word	0x00008730


	//   ....[221]....
        /*0910*/ 	.word	0x00008790


	//   ....[222]....
        /*0914*/ 	.word	0x000087f0


	//   ....[223]....
        /*0918*/ 	.word	0x00008870


	//   ....[224]....
        /*091c*/ 	.word	0x000088d0


	//   ....[225]....
        /*0920*/ 	.word	0x00008930


	//   ....[226]....
        /*0924*/ 	.word	0x000089b0


	//   ....[227]....
        /*0928*/ 	.word	0x00008a20


	//   ....[228]....
        /*092c*/ 	.word	0x00008a80


	//   ....[229]....
        /*0930*/ 	.word	0x00008af0


	//   ....[230]....
        /*0934*/ 	.word	0x00008b60


	//   ....[231]....
        /*0938*/ 	.word	0x00008bc0


	//   ....[232]....
        /*093c*/ 	.word	0x00008c40


	//   ....[233]....
        /*0940*/ 	.word	0x00008cb0


	//   ....[234]....
        /*0944*/ 	.word	0x00008d10


	//   ....[235]....
        /*0948*/ 	.word	0x00008d80


	//   ....[236]....
        /*094c*/ 	.word	0x00008df0


	//   ....[237]....
        /*0950*/ 	.word	0x00008e50


	//   ....[238]....
        /*0954*/ 	.word	0x00008ed0


	//   ....[239]....
        /*0958*/ 	.word	0x00008f40


	//   ....[240]....
        /*095c*/ 	.word	0x00008fa0


	//   ....[241]....
        /*0960*/ 	.word	0x00009020


	//   ....[242]....
        /*0964*/ 	.word	0x000090a0


	//   ....[243]....
        /*0968*/ 	.word	0x00009100


	//   ....[244]....
        /*096c*/ 	.word	0x00009180


	//   ....[245]....
        /*0970*/ 	.word	0x000091f0


	//   ....[246]....
        /*0974*/ 	.word	0x00009250


	//   ....[247]....
        /*0978*/ 	.word	0x000092d0


	//   ....[248]....
        /*097c*/ 	.word	0x00009340


	//   ....[249]....
        /*0980*/ 	.word	0x000093a0


	//   ....[250]....
        /*0984*/ 	.word	0x00009420


	//   ....[251]....
        /*0988*/ 	.word	0x00009490


	//   ....[252]....
        /*098c*/ 	.word	0x000094f0


	//   ....[253]....
        /*0990*/ 	.word	0x00009570


	//   ....[254]....
        /*0994*/ 	.word	0x000095d0


	//   ....[255]....
        /*0998*/ 	.word	0x00009630


	//   ....[0]....
        /*099c*/ 	.word	0x000096a0


	//   ....[1]....
        /*09a0*/ 	.word	0x00009700


	//   ....[2]....
        /*09a4*/ 	.word	0x00009760


	//   ....[3]....
        /*09a8*/ 	.word	0x000097c0


	//   ....[4]....
        /*09ac*/ 	.word	0x00009840


	//----- nvinfo : EIATTR_VRC_CTA_INIT_COUNT
	.align		4
.L_20537:
        /*09b0*/ 	.byte	0x02, 0x4a
	.zero		1
	.zero		1


	//----- nvinfo : EIATTR_SYSCALL_OFFSETS
	.align		4
        /*09b4*/ 	.byte	0x04, 0x46
        /*09b6*/ 	.short	(.L_20539 - .L_20538)


	//   ....[0]....
.L_20538:
        /*09b8*/ 	.word	0x00002b20


	//   ....[1]....
        /*09bc*/ 	.word	0x000057f0


	//----- nvinfo : EIATTR_EXIT_INSTR_OFFSETS
	.align		4
.L_20539:
        /*09c0*/ 	.byte	0x04, 0x1c
        /*09c2*/ 	.short	(.L_20541 - .L_20540)


	//   ....[0]....
.L_20540:
        /*09c4*/ 	.word	0x00000090


	//   ....[1]....
        /*09c8*/ 	.word	0x000052d0


	//   ....[2]....
        /*09cc*/ 	.word	0x000052e0


	//   ....[3]....
        /*09d0*/ 	.word	0x000056f0


	//   ....[4]....
        /*09d4*/ 	.word	0x00005800


	//----- nvinfo : EIATTR_CRS_STACK_SIZE
	.align		4
.L_20541:
        /*09d8*/ 	.byte	0x04, 0x1e
        /*09da*/ 	.short	(.L_20543 - .L_20542)
.L_20542:
        /*09dc*/ 	.word	0x00000000


	//----- nvinfo : EIATTR_CBANK_PARAM_SIZE
	.align		4
.L_20543:
        /*09e0*/ 	.byte	0x03, 0x19
        /*09e2*/ 	.short	0x008c


	//----- nvinfo : EIATTR_PARAM_CBANK
	.align		4
        /*09e4*/ 	.byte	0x04, 0x0a
        /*09e6*/ 	.short	(.L_20545 - .L_20544)
	.align		4
.L_20544:
        /*09e8*/ 	.word	index@(.nv.constant0._ZN4vllm25paged_attention_v2_kernelIfhLi192ELi32ELi128ELNS_18Fp8KVCacheDataTypeE1ELb1ELi512EEEvPfS2_PT_PKS3_PKT0_S9_ifPKiSB_iPKfiiiSD_SD_iiiii)
        /*09ec*/ 	.short	0x0380
        /*09ee*/ 	.short	0x008c


	//----- nvinfo : EIATTR_SW_WAR
	.align		4
.L_20545:
        /*09f0*/ 	.byte	0x04, 0x36
        /*09f2*/ 	.short	(.L_20547 - .L_20546)
.L_20546:
        /*09f4*/ 	.word	0x00000008
.L_20547:


//--------------------- .nv.info._ZN4vllm25paged_attention_v2_kernelIfhLi128ELi32ELi128ELNS_18Fp8KVCacheDataTypeE1ELb1ELi512EEEvPfS2_PT_PKS3_PKT0_S9_ifPKiSB_iPKfiiiSD_SD_iiiii --------------------------
	.section	.nv.info._ZN4vllm25paged_attention_v2_kernelIfhLi128ELi32ELi128ELNS_18Fp8KVCacheDataTypeE1ELb1ELi512EEEvPfS2_PT_PKS3_PKT0_S9_ifPKiSB_iPKfiiiSD_SD_iiiii,"",@"SHT_CUDA_INFO"
	.sectionflags	@""
	.align	4


	//----- nvinfo : EIATTR_CUDA_API_VERSION
	.align		4
        /*0000*/ 	.byte	0x04, 0x37
        /*0002*/ 	.short	(.L_20549 - .L_20548)
.L_20548:
        /*0004*/ 	.word	0x00000082


	//----- nvinfo : EIATTR_KPARAM_INFO
	.align		4
.L_20549:
        /*0008*/ 	.byte	0x04, 0x17
        /*000a*/ 	.short	(.L_20551 - .L_20550)
.L_20550:
        /*000c*/ 	.word	0x00000000
        /*0010*/ 	.short	0x0015
        /*0012*/ 	.short	0x0088
        /*0014*/ 	.byte	0x00, 0xf0, 0x11, 0x00


	//----- nvinfo : EIATTR_KPARAM_INFO
	.align		4
.L_20551:
        /*0018*/ 	.byte	0x04, 0x17
        /*001a*/ 	.short	(.L_20553 - .L_20552)
.L_20552:
        /*001c*/ 	.word	0x00000000
        /*0020*/ 	.short	0x0014
        /*0022*/ 	.short	0x0084
        /*0024*/ 	.byte	0x00, 0xf0, 0x11, 0x00


	//----- nvinfo : EIATTR_KPARAM_INFO
	.align		4
.L_20553:
        /*0028*/ 	.byte	0x04, 0x17
        /*002a*/ 	.short	(.L_20555 - .L_20554)
.L_20554:
        /*002c*/ 	.word	0x00000000
        /*0030*/ 	.short	0x0013
        /*0032*/ 	.short	0x0080
        /*0034*/ 	.byte	0x00, 0xf0, 0x11, 0x00


	//----- nvinfo : EIATTR_KPARAM_INFO
	.align		4
.L_20555:
        /*0038*/ 	.byte	0x04, 0x17
        /*003a*/ 	.short	(.L_20557 - .L_20556)
.L_20556:
        /*003c*/ 	.word	0x00000000
        /*0040*/ 	.short	0x0012
        /*0042*/ 	.short	0x007c
        /*0044*/ 	.byte	0x00, 0xf0, 0x11, 0x00


	//----- nvinfo : EIATTR_KPARAM_INFO
	.align		4
.L_20557:
        /*0048*/ 	.byte	0x04, 0x17
        /*004a*/ 	.short	(.L_20559 - .L_20558)
.L_20558:
        /*004c*/ 	.word	0x00000000
        /*0050*/ 	.short	0x0011
        /*0052*/ 	.short	0x0078
        /*0054*/ 	.byte	0x00, 0xf0, 0x11, 0x00


	//----- nvinfo : EIATTR_KPARAM_INFO
	.align		4
.L_20559:
        /*0058*/ 	.byte	0x04, 0x17
        /*005a*/ 	.short	(.L_20561 - .L_20560)
.L_20560:
        /*005c*/ 	.word	0x00000000
        /*0060*/ 	.short	0x0010
        /*0062*/ 	.short	0x0070
        /*0064*/ 	.byte	0x00, 0xf5, 0x21, 0x00


	//----- nvinfo : EIATTR_KPARAM_INFO
	.align		4
.L_20561:
        /*0068*/ 	.byte	0x04, 0x17
        /*006a*/ 	.short	(.L_20563 - .L_20562)
.L_20562:
        /*006c*/ 	.word	0x00000000
        /*0070*/ 	.short	0x000f
        /*0072*/ 	.short	0x0068
        /*0074*/ 	.byte	0x00, 0xf5, 0x21, 0x00


	//----- nvinfo : EIATTR_KPARAM_INFO
	.align		4
.L_20563:
        /*0078*/ 	.byte	0x04, 0x17
        /*007a*/ 	.short	(.L_20565 - .L_20564)
.L_20564:
        /*007c*/ 	.word	0x00000000
        /*0080*/ 	.short	0x000e
        /*0082*/ 	.short	0x0060
        /*0084*/ 	.byte	0x00, 0xf0, 0x11, 0x00


	//----- nvinfo : EIATTR_KPARAM_INFO
	.align		4
.L_20565:
        /*0088*/ 	.byte	0x04, 0x17
        /*008a*/ 	.short	(.L_20567 - .L_20566)
.L_20566:
        /*008c*/ 	.word	0x00000000
        /*0090*/ 	.short	0x000d
        /*0092*/ 	.short	0x005c
        /*0094*/ 	.byte	0x00, 0xf0, 0x11, 0x00


	//----- nvinfo : EIATTR_KPARAM_INFO
	.align		4
.L_20567:
        /*0098*/ 	.byte	0x04, 0x17
        /*009a*/ 	.short	(.L_20569 - .L_20568)
.L_20568:
        /*009c*/ 	.word	0x00000000
        /*00a0*/ 	.short	0x000c
        /*00a2*/ 	.short	0x0058
        /*00a4*/ 	.byte	0x00, 0xf0, 0x11, 0x00


	//----- nvinfo : EIATTR_KPARAM_INFO
	.align		4
.L_20569:
        /*00a8*/ 	.byte	0x04, 0x17
        /*00aa*/ 	.short	(.L_20571 - .L_20570)
.L_20570:
        /*00ac*/ 	.word	0x00000000
        /*00b0*/ 	.short	0x000b
        /*00b2*/ 	.short	0x0050
        /*00b4*/ 	.byte	0x00, 0xf5, 0x21, 0x00


	//----- nvinfo : EIATTR_KPARAM_INFO
	.align		4
.L_20571:
        /*00b8*/ 	.byte	0x04, 0x17
        /*00ba*/ 	.short	(.L_20573 - .L_20572)
.L_20572:
        /*00bc*/ 	.word	0x00000000
        /*00c0*/ 	.short	0x000a
        /*00c2*/ 	.short	0x0048
        /*00c4*/ 	.byte	0x00, 0xf0, 0x11, 0x00


	//----- nvinfo : EIATTR_KPARAM_INFO
	.align		4
.L_20573:
        /*00c8*/ 	.byte	0x04, 0x17
        /*00ca*/ 	.short	(.L_20575 - .L_20574)
.L_20574:
        /*00cc*/ 	.word	0x00000000
        /*00d0*/ 	.short	0x0009
        /*00d2*/ 	.short	0x0040
        /*00d4*/ 	.byte	0x00, 0xf5, 0x21, 0x00


	//----- nvinfo : EIATTR_KPARAM_INFO
	.align		4
.L_20575:
        /*00d8*/ 	.byte	0x04, 0x17
        /*00da*/ 	.short	(.L_20577 - .L_20576)
.L_20576:
        /*00dc*/ 	.word	0x00000000
        /*00e0*/ 	.short	0x0008
        /*00e2*/ 	.short	0x0038
        /*00e4*/ 	.byte	0x00, 0xf5, 0x21, 0x00


	//----- nvinfo : EIATTR_KPARAM_INFO
	.align		4
.L_20577:
        /*00e8*/ 	.byte	0x04, 0x17
        /*00ea*/ 	.short	(.L_20579 - .L_20578)
.L_20578:
        /*00ec*/ 	.word	0x00000000
        /*00f0*/ 	.short	0x0007
        /*00f2*/ 	.short	0x0034
        /*00f4*/ 	.byte	0x00, 0xf0, 0x11, 0x00


	//----- nvinfo : EIATTR_KPARAM_INFO
	.align		4
.L_20579:
        /*00f8*/ 	.byte	0x04, 0x17
        /*00fa*/ 	.short	(.L_20581 - .L_20580)
.L_20580:
        /*00fc*/ 	.word	0x00000000
        /*0100*/ 	.short	0x0006
        /*0102*/ 	.short	0x0030
        /*0104*/ 	.byte	0x00, 0xf0, 0x11, 0x00


	//----- nvinfo : EIATTR_KPARAM_INFO
	.align		4
.L_20581:
        /*0108*/ 	.byte	0x04, 0x17
        /*010a*/ 	.short	(.L_20583 - .L_20582)
.L_20582:
        /*010c*/ 	.word	0x00000000
        /*0110*/ 	.short	0x0005
        /*0112*/ 	.short	0x0028
        /*0114*/ 	.byte	0x00, 0xf5, 0x21, 0x00


	//----- nvinfo : EIATTR_KPARAM_INFO
	.align		4
.L_20583:
        /*0118*/ 	.byte	0x04, 0x17
        /*011a*/ 	.short	(.L_20585 - .L_20584)
.L_20584:
        /*011c*/ 	.word	0x00000000
        /*0120*/ 	.short	0x0004
        /*0122*/ 	.short	0x0020
        /*0124*/ 	.byte	0x00, 0xf5, 0x21, 0x00


	//----- nvinfo : EIATTR_KPARAM_INFO
	.align		4
.L_20585:
        /*0128*/ 	.byte	0x04, 0x17
        /*012a*/ 	.short	(.L_20587 - .L_20586)
.L_20586:
        /*012c*/ 	.word	0x00000000
        /*0130*/ 	.short	0x0003
        /*0132*/ 	.short	0x0018
        /*0134*/ 	.byte	0x00, 0xf5, 0x21, 0x00


	//----- nvinfo : EIATTR_KPARAM_INFO
	.align		4
.L_20587:
        /*0138*/ 	.byte	0x04, 0x17
        /*013a*/ 	.short	(.L_20589 - .L_20588)
.L_20588:
        /*013c*/ 	.word	0x00000000
        /*0140*/ 	.short	0x0002
        /*0142*/ 	.short	0x0010
        /*0144*/ 	.byte	0x00, 0xf5, 0x21, 0x00


	//----- nvinfo : EIATTR_KPARAM_INFO
	.align		4
.L_20589:
        /*0148*/ 	.byte	0x04, 0x17
        /*014a*/ 	.short	(.L_20591 - .L_20590)
.L_20590:
        /*014c*/ 	.word	0x00000000
        /*0150*/ 	.short	0x0001
        /*0152*/ 	.short	0x0008
        /*0154*/ 	.byte	0x00, 0xf5, 0x21, 0x00


	//----- nvinfo : EIATTR_KPARAM_INFO
	.align		4
.L_20591:
        /*0158*/ 	.byte	0x04, 0x17
        /*015a*/ 	.short	(.L_20593 - .L_20592)
.L_20592:
        /*015c*/ 	.word	0x00000000
        /*0160*/ 	.short	0x0000
        /*0162*/ 	.short	0x0000
        /*0164*/ 	.byte	0x00, 0xf5, 0x21, 0x00


	//----- nvinfo : EIATTR_SPARSE_MMA_MASK
	.align		4
.L_20593:
        /*0168*/ 	.byte	0x03, 0x50
        /*016a*/ 	.short	0x0000


	//----- nvinfo : EIATTR_MAXREG_COUNT
	.align		4
        /*016c*/ 	.byte	0x03, 0x1b
        /*016e*/ 	.short	0x00ff


	//----- nvinfo : EIATTR_NUM_BARRIERS
	.align		4
        /*0170*/ 	.byte	0x02, 0x4c
        /*0172*/ 	.byte	0x01
	.zero		1


	//----- nvinfo : EIATTR_EXTERNS
	.align		4
        /*0174*/ 	.byte	0x04, 0x0f
        /*0176*/ 	.short	(.L_20595 - .L_20594)


	//   ....[0]....
	.align		4
.L_20594:
        /*0178*/ 	.word	index@(__assertfail)


	//----- nvinfo : EIATTR_MERCURY_ISA_VERSION
	.align		4
.L_20595:
        /*017c*/ 	.byte	0x03, 0x5f
        /*017e*/ 	.short	0x0101


	//----- nvinfo : EIATTR_COOP_GROUP_MASK_REGIDS
	.align		4
        /*0180*/ 	.byte	0x04, 0x29
        /*0182*/ 	.short	(.L_20597 - .L_20596)


	//   ....[0]....
.L_20596:
        /*0184*/ 	.word	0xffffffff


	//   ....[1]....
        /*0188*/ 	.word	0xffffffff


	//   ....[2]....
        /*018c*/ 	.word	0xffffffff


	//   ....[3]....
        /*0190*/ 	.word	0xffffffff


	//   ....[4]....
        /*0194*/ 	.word	0xffffffff


	//   ....[5]....
        /*0198*/ 	.word	0xffffffff


	//   ....[6]....
        /*019c*/ 	.word	0xffffffff


	//   ....[7]....
        /*01a0*/ 	.word	0xffffffff


	//   ....[8]....
        /*01a4*/ 	.word	0xffffffff


	//   ....[9]....
        /*01a8*/ 	.word	0xffffffff


	//   ....[10]....
        /*01ac*/ 	.word	0xffffffff


	//   ....[11]....
        /*01b0*/ 	.word	0xffffffff


	//   ....[12]....
        /*01b4*/ 	.word	0xffffffff


	//   ....[13]....
        /*01b8*/ 	.word	0xffffffff


	//   ....[14]....
        /*01bc*/ 	.word	0xffffffff


	//   ....[15]....
        /*01c0*/ 	.word	0xffffffff


	//   ....[16]....
        /*01c4*/ 	.word	0xffffffff


	//   ....[17]....
        /*01c8*/ 	.word	0xffffffff


	//   ....[18]....
        /*01cc*/ 	.word	0xffffffff


	//   ....[19]....
        /*01d0*/ 	.word	0xffffffff


	//   ....[20]....
        /*01d4*/ 	.word	0xffffffff


	//   ....[21]....
        /*01d8*/ 	.word	0xffffffff


	//   ....[22]....
        /*01dc*/ 	.word	0xffffffff


	//   ....[23]....
        /*01e0*/ 	.word	0xffffffff


	//   ....[24]....
        /*01e4*/ 	.word	0xffffffff


	//   ....[25]....
        /*01e8*/ 	.word	0xffffffff


	//   ....[26]....
        /*01ec*/ 	.word	0xffffffff


	//   ....[27]....
        /*01f0*/ 	.word	0xffffffff


	//   ....[28]....
        /*01f4*/ 	.word	0xffffffff


	//   ....[29]....
        /*01f8*/ 	.word	0xffffffff


	//   ....[30]....
        /*01fc*/ 	.word	0xffffffff


	//   ....[31]....
        /*0200*/ 	.word	0xffffffff


	//   ....[32]....
        /*0204*/ 	.word	0xffffffff


	//   ....[33]....
        /*0208*/ 	.word	0xffffffff


	//   ....[34]....
        /*020c*/ 	.word	0xffffffff


	//   ....[35]....
        /*0210*/ 	.word	0xffffffff


	//   ....[36]....
        /*0214*/ 	.word	0xffffffff


	//   ....[37]....
        /*0218*/ 	.word	0xffffffff


	//   ....[38]....
        /*021c*/ 	.word	0xffffffff


	//   ....[39]....
        /*0220*/ 	.word	0xffffffff


	//   ....[40]....
        /*0224*/ 	.word	0xffffffff


	//   ....[41]....
        /*0228*/ 	.word	0xffffffff


	//   ....[42]....
        /*022c*/ 	.word	0xffffffff


	//   ....[43]....
        /*0230*/ 	.word	0xffffffff


	//   ....[44]....
        /*0234*/ 	.word	0xffffffff


	//   ....[45]....
        /*0238*/ 	.word	0xffffffff


	//   ....[46]....
        /*023c*/ 	.word	0xffffffff


	//   ....[47]....
        /*0240*/ 	.word	0xffffffff


	//   ....[48]....
        /*0244*/ 	.word	0xffffffff


	//   ....[49]....
        /*0248*/ 	.word	0xffffffff


	//   ....[50]....
        /*024c*/ 	.word	0xffffffff


	//   ....[51]....
        /*0250*/ 	.word	0xffffffff


	//   ....[52]....
        /*0254*/ 	.word	0xffffffff


	//   ....[53]....
        /*0258*/ 	.word	0xffffffff


	//   ....[54]....
        /*025c*/ 	.word	0xffffffff


	//   ....[55]....
        /*0260*/ 	.word	0xffffffff


	//   ....[56]....
        /*0264*/ 	.word	0xffffffff


	//   ....[57]....
        /*0268*/ 	.word	0xffffffff


	//   ....[58]....
        /*026c*/ 	.word	0xffffffff


	//   ....[59]....
        /*0270*/ 	.word	0xffffffff


	//   ....[60]....
        /*0274*/ 	.word	0xffffffff


	//   ....[61]....
        /*0278*/ 	.word	0xffffffff


	//   ....[62]....
        /*027c*/ 	.word	0xffffffff


	//   ....[63]....
        /*0280*/ 	.word	0xffffffff


	//   ....[64]....
        /*0284*/ 	.word	0xffffffff


	//   ....[65]....
        /*0288*/ 	.word	0xffffffff


	//   ....[66]....
        /*028c*/ 	.word	0xffffffff


	//   ....[67]....
        /*0290*/ 	.word	0xffffffff


	//   ....[68]....
        /*0294*/ 	.word	0xffffffff


	//   ....[69]....
        /*0298*/ 	.word	0xffffffff


	//   ....[70]....
        /*029c*/ 	.word	0xffffffff


	//   ....[71]....
        /*02a0*/ 	.word	0xffffffff


	//   ....[72]....
        /*02a4*/ 	.word	0xffffffff


	//   ....[73]....
        /*02a8*/ 	.word	0xffffffff


	//   ....[74]....
        /*02ac*/ 	.word	0xffffffff


	//   ....[75]....
        /*02b0*/ 	.word	0xffffffff


	//   ....[76]....
        /*02b4*/ 	.word	0xffffffff


	//   ....[77]....
        /*02b8*/ 	.word	0xffffffff


	//   ....[78]....
        /*02bc*/ 	.word	0xffffffff


	//   ....[79]....
        /*02c0*/ 	.word	0xffffffff


	//   ....[80]....
        /*02c4*/ 	.word	0x0500000f


	//   ....[81]....
        /*02c8*/ 	.word	0x0500000f


	//   ....[82]....
        /*02cc*/ 	.word	0x0500000f


	//   ....[83]....
        /*02d0*/ 	.word	0x0500000f


	//   ....[84]....
        /*02d4*/ 	.word	0x0500000f


	//   ....[85]....
        /*02d8*/ 	.word	0x0500000f


	//   ....[86]....
        /*02dc*/ 	.word	0x0500000f


	//   ....[87]....
        /*02e0*/ 	.word	0x0500000f


	//   ....[88]....
        /*02e4*/ 	.word	0x0500000f


	//   ....[89]....
        /*02e8*/ 	.word	0x0500000f


	//   ....[90]....
        /*02ec*/ 	.word	0x0500000f


	//   ....[91]....
        /*02f0*/ 	.word	0x0500000f


	//   ....[92]....
        /*02f4*/ 	.word	0x0500000f


	//   ....[93]....
        /*02f8*/ 	.word	0x0500000f


	//   ....[94]....
        /*02fc*/ 	.word	0x0500000f


	//   ....[95]....
        /*0300*/ 	.word	0x0500000f


	//   ....[96]....
        /*0304*/ 	.word	0x0500000f


	//   ....[97]....
        /*0308*/ 	.word	0x0500000f


	//   ....[98]....
        /*030c*/ 	.word	0x0500000f


	//   ....[99]....
        /*0310*/ 	.word	0x0500000f


	//   ....[100]....
        /*0314*/ 	.word	0x0500000f


	//   ....[101]....
        /*0318*/ 	.word	0x0500000f


	//   ....[102]....
        /*031c*/ 	.word	0x0500000f


	//   ....[103]....
        /*0320*/ 	.word	0x0500000f


	//   ....[104]....
        /*0324*/ 	.word	0x0500000f


	//   ....[105]....
        /*0328*/ 	.word	0x0500000f


	//   ....[106]....
        /*032c*/ 	.word	0x0500000f


	//   ....[107]....
        /*0330*/ 	.word	0x0500000f


	//   ....[108]....
        /*0334*/ 	.word	0x0500000f


	//   ....[109]....
        /*0338*/ 	.word	0x0500000f


	//   ....[110]....
        /*033c*/ 	.word	0x0500000f


	//   ....[111]....
        /*0340*/ 	.word	0x0500000f


	//   ....[112]....
        /*0344*/ 	.word	0x0500000f


	//   ....[113]....
        /*0348*/ 	.word	0x0500000f


	//   ....[114]....
        /*034c*/ 	.word	0x0500000f


	//   ....[115]....
        /*0350*/ 	.word	0x0500000f


	//   ....[116]....
        /*0354*/ 	.word	0x0500000f


	//   ....[117]....
        /*0358*/ 	.word	0x0500000f


	//   ....[118]....
        /*035c*/ 	.word	0x0500000f


	//   ....[119]....
        /*0360*/ 	.word	0x0500000f


	//   ....[120]....
        /*0364*/ 	.word	0x0500000f


	//   ....[121]....
        /*0368*/ 	.word	0x0500000f


	//   ....[122]....
        /*036c*/ 	.word	0x0500000f


	//   ....[123]....
        /*0370*/ 	.word	0x0500000f


	//   ....[124]....
        /*0374*/ 	.word	0x0500000f


	//   ....[125]....
        /*0378*/ 	.word	0x0500000f


	//   ....[126]....
        /*037c*/ 	.word	0x0500000f


	//   ....[127]....
        /*0380*/ 	.word	0x0500000f


	//   ....[128]....
        /*0384*/ 	.word	0x0500000f


	//   ....[129]....
        /*0388*/ 	.word	0x0500000f


	//   ....[130]....
        /*038c*/ 	.word	0x0500000f


	//   ....[131]....
        /*0390*/ 	.word	0x0500000f


	//   ....[132]....
        /*0394*/ 	.word	0x0500000f


	//   ....[133]....
        /*0398*/ 	.word	0x0500000f


	//   ....[134]....
        /*039c*/ 	.word	0x0500000f


	//   ....[135]....
        /*03a0*/ 	.word	0x0500000f


	//   ....[136]....
        /*03a4*/ 	.word	0x0500000f


	//   ....[137]....
        /*03a8*/ 	.word	0x0500000f


	//   ....[138]....
        /*03ac*/ 	.word	0x0500000f


	//   ....[139]....
        /*03b0*/ 	.word	0x0500000f


	//   ....[140]....
        /*03b4*/ 	.word	0x0500000f


	//   ....[141]....
        /*03b8*/ 	.word	0x0500000f


	//   ....[142]....
        /*03bc*/ 	.word	0x0500000f


	//   ....[143]....
        /*03c0*/ 	.word	0x0500000f


	//   ....[144]....
        /*03c4*/ 	.word	0x0500000f


	//   ....[145]....
        /*03c8*/ 	.word	0x0500000f


	//   ....[146]....
        /*03cc*/ 	.word	0x0500000f


	//   ....[147]....
        /*03d0*/ 	.word	0x0500000f


	//   ....[148]....
        /*03d4*/ 	.word	0x0500000f


	//   ....[149]....
        /*03d8*/ 	.word	0x0500000f


	//   ....[150]....
        /*03dc*/ 	.word	0x0500000f


	//   ....[151]....
        /*03e0*/ 	.word	0x0500000f


	//   ....[152]....
        /*03e4*/ 	.word	0x0500000f


	//   ....[153]....
        /*03e8*/ 	.word	0x0500000f


	//   ....[154]....
        /*03ec*/ 	.word	0x0500000f


	//   ....[155]....
        /*03f0*/ 	.word	0x0500000f


	//   ....[156]....
        /*03f4*/ 	.word	0x0500000f


	//   ....[157]....
        /*03f8*/ 	.word	0x0500000f


	//   ....[158]....
        /*03fc*/ 	.word	0x0500000f


	//   ....[159]....
        /*0400*/ 	.word	0x0500000f


	//   ....[160]....
        /*0404*/ 	.word	0x0500000f


	//   ....[161]....
        /*0408*/ 	.word	0x0500000f


	//   ....[162]....
        /*040c*/ 	.word	0x0500000f


	//   ....[163]....
        /*0410*/ 	.word	0x0500000f


	//   ....[164]....
        /*0414*/ 	.word	0x0500000f


	//   ....[165]....
        /*0418*/ 	.word	0x0500000f


	//   ....[166]....
        /*041c*/ 	.word	0x0500000f


	//   ....[167]....
        /*0420*/ 	.word	0x0500000f


	//   ....[168]....
        /*0424*/ 	.word	0x0500000f


	//   ....[169]....
        /*0428*/ 	.word	0x0500000f


	//   ....[170]....
        /*042c*/ 	.word	0x0500000f


	//   ....[171]....
        /*0430*/ 	.word	0x0500000f


	//   ....[172]....
        /*0434*/ 	.word	0x0500000f


	//   ....[173]....
        /*0438*/ 	.word	0x0500000f


	//   ....[174]....
        /*043c*/ 	.word	0x0500000f


	//   ....[175]....
        /*0440*/ 	.word	0x0500000f


	//   ....[176]....
        /*0444*/ 	.word	0x0500000f


	//   ....[177]....
        /*0448*/ 	.word	0x0500000f


	//   ....[178]....
        /*044c*/ 	.word	0x0500000f


	//   ....[179]....
        /*0450*/ 	.word	0x0500000f


	//   ....[180]....
        /*0454*/ 	.word	0x0500000f


	//----- nvinfo : EIATTR_COOP_GROUP_INSTR_OFFSETS
	.align		4
.L_20597:
        /*0458*/ 	.byte	0x04, 0x28
        /*045a*/ 	.short	(.L_20599 - .L_20598)


	//   ....[0]....
.L_20598:
        /*045c*/ 	.word	0x00000b80


	//   ....[1]....
        /*0460*/ 	.word	0x00000ba0


	//   ....[2]....
        /*0464*/ 	.word	0x00000bc0


	//   ....[3]....
        /*0468*/ 	.word	0x00000be0


	//   ....[4]....
        /*046c*/ 	.word	0x00000c00


	//   ....[5]....
        /*0470*/ 	.word	0x00000d10


	//   ....[6]....
        /*0474*/ 	.word	0x00000d30


	//   ....[7]....
        /*0478*/ 	.word	0x00000d50


	//   ....[8]....
        /*047c*/ 	.word	0x00001b90


	//   ....[9]....
        /*0480*/ 	.word	0x00001bc0


	//   ....[10]....
        /*0484*/ 	.word	0x00001be0


	//   ....[11]....
        /*0488*/ 	.word	0x00001c00


	//   ....[12]....
        /*048c*/ 	.word	0x00001c20


	//   ....[13]....
        /*0490*/ 	.word	0x00001c70


	//   ....[14]....
        /*0494*/ 	.word	0x00001c90


	//   ....[15]....
        /*0498*/ 	.word	0x00001cb0


	//   ....[16]....
        /*049c*/ 	.word	0x00002c80


	//   ....[17]....
        /*04a0*/ 	.word	0x00002cc0


	//   ....[18]....
        /*04a4*/ 	.word	0x00002d00


	//   ....[19]....
        /*04a8*/ 	.word	0x00002d40


	//   ....[20]....
        /*04ac*/ 	.word	0x00002d80


	//   ....[21]....
        /*04b0*/ 	.word	0x00002dc0


	//   ....[22]....
        /*04b4*/ 	.word	0x00002e10


	//   ....[23]....
        /*04b8*/ 	.word	0x00002e60


	//   ....[24]....
        /*04bc*/ 	.word	0x00002ed0


	//   ....[25]....
        /*04c0*/ 	.word	0x00002f10


	//   ....[26]....
        /*04c4*/ 	.word	0x00002f50


	//   ....[27]....
        /*04c8*/ 	.word	0x00002f90


	//   ....[28]....
        /*04cc*/ 	.word	0x00002fd0


	//   ....[29]....
        /*04d0*/ 	.word	0x00002ff0


	//   ....[30]....
        /*04d4*/ 	.word	0x00003010


	//   ....[31]....
        /*04d8*/ 	.word	0x00003050


	//   ....[32]....
        /*04dc*/ 	.word	0x00003080


	//   ....[33]....
        /*04e0*/ 	.word	0x000030a0


	//   ....[34]....
        /*04e4*/ 	.word	0x000030d0


	//   ....[35]....
        /*04e8*/ 	.word	0x000030f0


	//   ....[36]....
        /*04ec*/ 	.word	0x00003110


	//   ....[37]....
        /*04f0*/ 	.word	0x00003140


	//   ....[38]....
        /*04f4*/ 	.word	0x00003170


	//   ....[39]....
        /*04f8*/ 	.word	0x000031b0


	//   ....[40]....
        /*04fc*/ 	.word	0x000031e0


	//   ....[41]....
        /*0500*/ 	.word	0x00003210


	//   ....[42]....
        /*0504*/ 	.word	0x00003230


	//   ....[43]....
        /*0508*/ 	.word	0x00003250


	//   ....[44]....
        /*050c*/ 	.word	0x00003270


	//   ....[45]....
        /*0510*/ 	.word	0x00003290


	//   ....[46]....
        /*0514*/ 	.word	0x000032b0


	//   ....[47]....
        /*0518*/ 	.word	0x000032c0


	//   ....[48]....
        /*051c*/ 	.word	0x00003300


	//   ....[49]....
        /*0520*/ 	.word	0x00003320


	//   ....[50]....
        /*0524*/ 	.word	0x00003340


	//   ....[51]....
        /*0528*/ 	.word	0x00003370


	//   ....[52]....
        /*052c*/ 	.word	0x00003390


	//   ....[53]....
        /*0530*/ 	.word	0x000033b0


	//   ....[54]....
        /*0534*/ 	.word	0x000033c0


	//   ....[55]....
        /*0538*/ 	.word	0x000033e0


	//   ....[56]....
        /*053c*/ 	.word	0x00003410


	//   ....[57]....
        /*0540*/ 	.word	0x00003430


	//   ....[58]....
        /*0544*/ 	.word	0x00003460


	//   ....[59]....
        /*0548*/ 	.word	0x00003490


	//   ....[60]....
        /*054c*/ 	.word	0x000034b0


	//   ....[61]....
        /*0550*/ 	.word	0x000034d0


	//   ....[62]....
        /*0554*/ 	.word	0x000034f0


	//   ....[63]....
        /*0558*/ 	.word	0x00003510


	//   ....[64]....
        /*055c*/ 	.word	0x00003520


	//   ....[65]....
        /*0560*/ 	.word	0x00003540


	//   ....[66]....
        /*0564*/ 	.word	0x00003560


	//   ....[67]....
        /*0568*/ 	.word	0x00003580


	//   ....[68]....
        /*056c*/ 	.word	0x000035b0


	//   ....[69]....
        /*0570*/ 	.word	0x000035d0


	//   ....[70]....
        /*0574*/ 	.word	0x000035f0


	//   ....[71]....
        /*0578*/ 	.word	0x00003610


	//   ....[72]....
        /*057c*/ 	.word	0x00003630


	//   ....[73]....
        /*0580*/ 	.word	0x00003650


	//   ....[74]....
        /*0584*/ 	.word	0x00003660


	//   ....[75]....
        /*0588*/ 	.word	0x00003680


	//   ....[76]....
        /*058c*/ 	.word	0x000036a0


	//   ....[77]....
        /*0590*/ 	.word	0x000036c0


	//   ....[78]....
        /*0594*/ 	.word	0x000036e0


	//   ....[79]....
        /*0598*/ 	.word	0x00003700


	//   ....[80]....
        /*059c*/ 	.word	0x00004b10


	//   ....[81]....
        /*05a0*/ 	.word	0x00004b70


	//   ....[82]....
        /*05a4*/ 	.word	0x00004bd0


	//   ....[83]....
        /*05a8*/ 	.word	0x00004c30


	//   ....[84]....
        /*05ac*/ 	.word	0x00004c90


	//   ....[85]....
        /*05b0*/ 	.word	0x00004d10


	//   ....[86]....
        /*05b4*/ 	.word	0x00004d80


	//   ....[87]....
        /*05b8*/ 	.word	0x00004df0


	//   ....[88]....
        /*05bc*/ 	.word	0x00004e50


	//   ....[89]....
        /*05c0*/ 	.word	0x00004ed0


	//   ....[90]....
        /*05c4*/ 	.word	0x00004f40


	//   ....[91]....
        /*05c8*/ 	.word	0x00004fa0


	//   ....[92]....
        /*05cc*/ 	.word	0x00005020


	//   ....[93]....
        /*05d0*/ 	.word	0x00005090


	//   ....[94]....
        /*05d4*/ 	.word	0x000050f0


	//   ....[95]....
        /*05d8*/ 	.word	0x00005170


	//   ....[96]....
        /*05dc*/ 	.word	0x000051e0


	//   ....[97]....
        /*05e0*/ 	.word	0x00005240


	//   ....[98]....
        /*05e4*/ 	.word	0x000052c0


	//   ....[99]....
        /*05e8*/ 	.word	0x00005330


	//   ....[100]....
        /*05ec*/ 	.word	0x00005390


	//   ....[101]....
        /*05f0*/ 	.word	0x00005410


	//   ....[102]....
        /*05f4*/ 	.word	0x00005480


	//   ....[103]....
        /*05f8*/ 	.word	0x000054e0


	//   ....[104]....
        /*05fc*/ 	.word	0x00005560


	//   ....[105]....
        /*0600*/ 	.word	0x000055d0


	//   ....[106]....
        /*0604*/ 	.word	0x00005630


	//   ....[107]....
        /*0608*/ 	.word	0x000056b0


	//   ....[108]....
        /*060c*/ 	.word	0x00005720


	//   ....[109]....
        /*0610*/ 	.word	0x00005780


	//   ....[110]....
        /*0614*/ 	.word	0x00005800


	//   ....[111]....
        /*0618*/ 	.word	0x00005870


	//   ....[112]....
        /*061c*/ 	.word	0x000058d0


	//   ....[113]....
        /*0620*/ 	.word	0x00005950


	//   ....[114]....
        /*0624*/ 	.word	0x000059c0


	//   ....[115]....
        /*0628*/ 	.word	0x00005a20


	//   ....[116]....
        /*062c*/ 	.word	0x00005aa0


	//   ....[117]....
        /*0630*/ 	.word	0x00005b10


	//   ....[118]....
        /*0634*/ 	.word	0x00005b70


	//   ....[119]....
        /*0638*/ 	.word	0x00005bf0


	//   ....[120]....
        /*063c*/ 	.word	0x00005c60


	//   ....[121]....
        /*0640*/ 	.word	0x00005cc0


	//   ....[122]....
        /*0644*/ 	.word	0x00005d40


	//   ....[123]....
        /*0648*/ 	.word	0x00005db0


	//   ....[124]....
        /*064c*/ 	.word	0x00005e10


	//   ....[125]....
        /*0650*/ 	.word	0x00005e80


	//   ....[126]....
        /*0654*/ 	.word	0x00005ee0


	//   ....[127]....
        /*0658*/ 	.word	0x00005f40


	//   ....[128]....
        /*065c*/ 	.word	0x00005fc0


	//   ....[129]....
        /*0660*/ 	.word	0x00006030


	//   ....[130]....
        /*0664*/ 	.word	0x00006090


	//   ....[131]....
        /*0668*/ 	.word	0x00006100


	//   ....[132]....
        /*066c*/ 	.word	0x00006170


	//   ....[133]....
        /*0670*/ 	.word	0x000061d0


	//   ....[134]....
        /*0674*/ 	.word	0x00006250


	//   ....[135]....
        /*0678*/ 	.word	0x000062c0


	//   ....[136]....
        /*067c*/ 	.word	0x00006320


	//   ....[137]....
        /*0680*/ 	.word	0x000063a0


	//   ....[138]....
        /*0684*/ 	.word	0x00006410


	//   ....[139]....
        /*0688*/ 	.word	0x00006470


	//   ....[140]....
        /*068c*/ 	.word	0x000064f0


	//   ....[141]....
        /*0690*/ 	.word	0x00006560


	//   ....[142]....
        /*0694*/ 	.word	0x000065c0


	//   ....[143]....
        /*0698*/ 	.word	0x00006640


	//   ....[144]....
        /*069c*/ 	.word	0x000066b0


	//   ....[145]....
        /*06a0*/ 	.word	0x00006710


	//   ....[146]....
        /*06a4*/ 	.word	0x00006790


	//   ....[147]....
        /*06a8*/ 	.word	0x000067f0


	//   ....[148]....
        /*06ac*/ 	.word	0x00006850


	//   ....[149]....
        /*06b0*/ 	.word	0x000068c0


	//   ....[150]....
        /*06b4*/ 	.word	0x00006930


	//   ....[151]....
        /*06b8*/ 	.word	0x00006990


	//   ....[152]....
        /*06bc*/ 	.word	0x00006a10


	//   ....[153]....
        /*06c0*/ 	.word	0x00006a80


	//   ....[154]....
        /*06c4*/ 	.word	0x00006ae0


	//   ....[155]....
        /*06c8*/ 	.word	0x00006b60


	//   ....[156]....
        /*06cc*/ 	.word	0x00006bd0


	//   ....[157]....
        /*06d0*/ 	.word	0x00006c30


	//   ....[158]....
        /*06d4*/ 	.word	0x00006cb0


	//   ....[159]....
        /*06d8*/ 	.word	0x00006d20


	//   ....[160]....
        /*06dc*/ 	.word	0x00006d80


	//   ....[161]....
        /*06e0*/ 	.word	0x00006e00


	//   ....[162]....
        /*06e4*/ 	.word	0x00006e70


	//   ....[163]....
        /*06e8*/ 	.word	0x00006ed0


	//   ....[164]....
        /*06ec*/ 	.word	0x00006f50


	//   ....[165]....
        /*06f0*/ 	.word	0x00006fc0


	//   ....[166]....
        /*06f4*/ 	.word	0x00007020


	//   ....[167]....
        /*06f8*/ 	.word	0x000070a0


	//   ....[168]....
        /*06fc*/ 	.word	0x00007110


	//   ....[169]....
        /*0700*/ 	.word	0x00007170


	//   ....[170]....
        /*0704*/ 	.word	0x000071f0


	//   ....[171]....
        /*0708*/ 	.word	0x00007250


	//   ....[172]....
        /*070c*/ 	.word	0x000072b0


	//   ....[173]....
        /*0710*/ 	.word	0x00007330


	//   ....[174]....
        /*0714*/ 	.word	0x00007390


	//   ....[175]....
        /*0718*/ 	.word	0x000073f0


	//   ....[176]....
        /*071c*/ 	.word	0x00007460


	//   ....[177]....
        /*0720*/ 	.word	0x000074c0


	//   ....[178]....
        /*0724*/ 	.word	0x00007520


	//   ....[179]....
        /*0728*/ 	.word	0x00007580


	//   ....[180]....
        /*072c*/ 	.word	0x000075f0


	//----- nvinfo : EIATTR_VRC_CTA_INIT_COUNT
	.align		4
.L_20599:
        /*0730*/ 	.byte	0x02, 0x4a
	.zero		1
	.zero		1


	//----- nvinfo : EIATTR_SYSCALL_OFFSETS
	.align		4
        /*0734*/ 	.byte	0x04, 0x46
        /*0736*/ 	.short	(.L_20601 - .L_20600)


	//   ....[0]....
.L_20600:
        /*0738*/ 	.word	0x00002b90


	//   ....[1]....
        /*073c*/ 	.word	0x00004ab0


	//----- nvinfo : EIATTR_EXIT_INSTR_OFFSETS
	.align		4
.L_20601:
        /*0740*/ 	.byte	0x04, 0x1c
        /*0742*/ 	.short	(.L_20603 - .L_20602)


	//   ....[0]....
.L_20602:
        /*0744*/ 	.word	0x000000b0


	//   ....[1]....
        /*0748*/ 	.word	0x000046e0


	//   ....[2]....
        /*074c*/ 	.word	0x00004720


	//   ....[3]....
        /*0750*/ 	.word	0x000049b0


	//   ....[4]....
        /*0754*/ 	.word	0x00004ac0


	//----- nvinfo : EIATTR_CRS_STACK_SIZE
	.align		4
.L_20603:
        /*0758*/ 	.byte	0x04, 0x1e
        /*075a*/ 	.short	(.L_20605 - .L_20604)
.L_20604:
        /*075c*/ 	.word	0x00000000


	//----- nvinfo : EIATTR_CBANK_PARAM_SIZE
	.align		4
.L_20605:
        /*0760*/ 	.byte	0x03, 0x19
        /*0762*/ 	.short	0x008c


	//----- nvinfo : EIATTR_PARAM_CBANK
	.align		4
        /*0764*/ 	.byte	0x04, 0x0a
        /*0766*/ 	.short	(.L_20607 - .L_20606)
	.align		4
.L_20606:
        /*0768*/ 	.word	index@(.nv.constant0._ZN4vllm25paged_attention_v2_kernelIfhLi128ELi32ELi128ELNS_18Fp8KVCacheDataTypeE1ELb1ELi512EEEvPfS2_PT_PKS3_PKT0_S9_ifPKiSB_iPKfiiiSD_SD_iiiii)
        /*076c*/ 	.short	0x0380
        /*076e*/ 	.short	0x008c


	//----- nvinfo : EIATTR_SW_WAR
	.align		4
.L_20607:
        /*0770*/ 	.byte	0x04, 0x36
        /*0772*/ 	.short	(.L_20609 - .L_20608)
.L_20608:
        /*0774*/ 	.word	0x00000008
.L_20609:


//--------------------- .nv.info._ZN4vllm25paged_attention_v2_kernelIfhLi120ELi32ELi128ELNS_18Fp8KVCacheDataTypeE1ELb1ELi512EEEvPfS2_PT_PKS3_PKT0_S9_ifPKiSB_iPKfiiiSD_SD_iiiii --------------------------
	.section	.nv.info._ZN4vllm25paged_attention_v2_kernelIfhLi120ELi32ELi128ELNS_18Fp8KVCacheDataTypeE1ELb1ELi512EEEvPfS2_PT_PKS3_PKT0_S9_ifPKiSB_iPKfiiiSD_SD_iiiii,"",@"SHT_CUDA_INFO"
	.sectionflags	@""
	.align	4


	//----- nvinfo : EIATTR_CUDA_API_VERSION
	.align		4
        /*0000*/ 	.byte	0x04, 0x37
        /*0002*/ 	.short	(.L_20611 - .L_20610)
.L_20610:
        /*0004*/ 	.word	0x00000082


	//----- nvinfo : EIATTR_KPARAM_INFO
	.align		4
.L_20611:
        /*0008*/ 	.byte	0x04, 0x17
        /*000a*/ 	.short	(.L_20613 - .L_20612)
.L_20612:
        /*000c*/ 	.word	0x00000000
        /*0010*/ 	.short	0x0015
        /*0012*/ 	.short	0x0088
        /*0014*/ 	.byte	0x00, 0xf0, 0x11, 0x00


	//----- nvinfo : EIATTR_KPARAM_INFO
	.align		4
.L_20613:
        /*0018*/ 	.byte	0x04, 0x17
        /*001a*/ 	.short	(.L_20615 - .L_20614)
.L_20614:
        /*001c*/ 	.word	0x00000000
        /*0020*/ 	.short	0x0014
        /*0022*/ 	.short	0x0084
        /*0024*/ 	.byte	0x00, 0xf0, 0x11, 0x00


	//----- nvinfo : EIATTR_KPARAM_INFO
	.align		4
.L_20615:
        /*0028*/ 	.byte	0x04, 0x17
        /*002a*/ 	.short	(.L_20617 - .L_20616)
.L_20616:
        /*002c*/ 	.word	0x00000000
        /*0030*/ 	.short	0x0013
        /*0032*/ 	.short	0x0080
        /*0034*/ 	.byte	0x00, 0xf0, 0x11, 0x00


	//----- nvinfo : EIATTR_KPARAM_INFO
	.align		4
.L_20617:
        /*0038*/ 	.byte	0x04, 0x17
        /*003a*/ 	.short	(.L_20619 - .L_20618)
.L_20618:
        /*003c*/ 	.word	0x00000000
        /*0040*/ 	.short	0x0012
        /*0042*/ 	.short	0x007c
        /*0044*/ 	.byte	0x00, 0xf0, 0x11, 0x00


	//----- nvinfo : EIATTR_KPARAM_INFO
	.align		4
.L_20619:
        /*0048*/ 	.byte	0x04, 0x17
        /*004a*/ 	.short	(.L_20621 - .L_20620)
.L_20620:
        /*004c*/ 	.word	0x00000000
        /*0050*/ 	.short	0x0011
        /*0052*/ 	.short	0x0078
        /*0054*/ 	.byte	0x00, 0xf0, 0x11, 0x00


	//----- nvinfo : EIATTR_KPARAM_INFO
	.align		4
.L_20621:
        /*0058*/ 	.byte	0x04, 0x17
        /*005a*/ 	.short	(.L_20623 - .L_20622)
.L_20622:
        /*005c*/ 	.word	0x00000000
        /*0060*/ 	.short	0x0010
        /*0062*/ 	.short	0x0070
        /*0064*/ 	.byte	0x00, 0xf5, 0x21, 0x00


	//----- nvinfo : EIATTR_KPARAM_INFO
	.align		4
.L_20623:
        /*0068*/ 	.byte	0x04, 0x17
        /*006a*/ 	.short	(.L_20625 - .L_20624)
.L_20624:
        /*006c*/ 	.word	0x00000000
        /*0070*/ 	.short	0x000f
        /*0072*/ 	.short	0x0068
        /*0074*/ 	.byte	0x00, 0xf5, 0x21, 0x00


	//----- nvinfo : EIATTR_KPARAM_INFO
	.align		4
.L_20625:
        /*0078*/ 	.byte	0x04, 0x17
        /*007a*/ 	.short	(.L_20627 - .L_20626)
.L_20626:
        /*007c*/ 	.word	0x00000000
        /*0080*/ 	.short	0x000e
        /*0082*/ 	.short	0x0060
        /*0084*/ 	.byte	0x00, 0xf0, 0x11, 0x00


	//----- nvinfo : EIATTR_KPARAM_INFO
	.align		4
.L_20627:
        /*0088*/ 	.byte	0x04, 0x17
        /*008a*/ 	.short	(.L_20629 - .L_20628)
.L_20628:
        /*008c*/ 	.word	0x00000000
        /*0090*/ 	.short	0x000d
        /*0092*/ 	.short	0x005c
        /*0094*/ 	.byte	0x00, 0xf0, 0x11, 0x00


	//----- nvinfo : EIATTR_KPARAM_INFO
	.align		4
.L_20629:
        /*0098*/ 	.byte	0x04, 0x17
        /*009a*/ 	.short	(.L_20631 - .L_20630)
.L_20630:
        /*009c*/ 	.word	0x00000000
        /*00a0*/ 	.short	0x000c
        /*00a2*/ 	.short	0x0058
        /*00a4*/ 	.byte	0x00, 0xf0, 0x11, 0x00


	//----- nvinfo : EIATTR_KPARAM_INFO
	.align		4
.L_20631:
        /*00a8*/ 	.byte	0x04, 0x17
        /*00aa*/ 	.short	(.L_20633 - .L_20632)
.L_20632:
        /*00ac*/ 	.word	0x00000000
        /*00b0*/ 	.short	0x000b
        /*00b2*/ 	.short	0x0050
        /*00b4*/ 	.byte	0x00, 0xf5, 0x21, 0x00


	//----- nvinfo : EIATTR_KPARAM_INFO
	.align		4
.L_20633:
        /*00b8*/ 	.byte	0x04, 0x17
        /*00ba*/ 	.short	(.L_20635 - .L_20634)
.L_20634:
        /*00bc*/ 	.word	0x00000000
        /*00c0*/ 	.short	0x000a
        /*00c2*/ 	.short	0x0048
        /*00c4*/ 	.byte	0x00, 0xf0, 0x11, 0x00


	//----- nvinfo : EIATTR_KPARAM_INFO
	.align		4
.L_20635:
        /*00c8*/ 	.byte	0x04, 0x17
        /*00ca*/ 	.short	(.L_20637 - .L_20636)
.L_20636:
        /*00cc*/ 	.word	0x00000000
        /*00d0*/ 	.short	0x0009
        /*00d2*/ 	.short	0x0040
        /*00d4*/ 	.byte	0x00, 0xf5, 0x21, 0x00


	//----- nvinfo : EIATTR_KPARAM_INFO
	.align		4
.L_20637:
        /*00d8*/ 	.byte	0x04, 0x17
        /*00da*/ 	.short	(.L_20639 - .L_20638)
.L_20638:
        /*00dc*/ 	.word	0x00000000
        /*00e0*/ 	.short	0x0008
        /*00e2*/ 	.short	0x0038
        /*00e4*/ 	.byte	0x00, 0xf5, 0x21, 0x00


	//----- nvinfo : EIATTR_KPARAM_INFO
	.align		4
.L_20639:
        /*00e8*/ 	.byte	0x04, 0x17
        /*00ea*/ 	.short	(.L_20641 - .L_20640)
.L_20640:
        /*00ec*/ 	.word	0x00000000
        /*00f0*/ 	.short	0x0007
        /*00f2*/ 	.short	0x0034
        /*00f4*/ 	.byte	0x00, 0xf0, 0x11, 0x00


	//----- nvinfo : EIATTR_KPARAM_INFO
	.align		4
.L_20641:
        /*00f8*/ 	.byte	0x04, 0x17
        /*00fa*/ 	.short	(.L_20643 - .L_20642)
.L_20642:
        /*00fc*/ 	.word	0x00000000
        /*0100*/ 	.short	0x0006
        /*0102*/ 	.short	0x0030
        /*0104*/ 	.byte	0x00, 0xf0, 0x11, 0x00


	//----- nvinfo : EIATTR_KPARAM_INFO
	.align		4
.L_20643:
        /*0108*/ 	.byte	0x04, 0x17
        /*010a*/ 	.short	(.L_20645 - .L_20644)
.L_20644:
        /*010c*/ 	.word	0x00000000
        /*0110*/ 	.short	0x0005
        /*0112*/ 	.short	0x0028
        /*0114*/ 	.byte	0x00, 0xf5, 0x21, 0x00


	//----- nvinfo : EIATTR_KPARAM_INFO
	.align		4
.L_20645:
        /*0118*/ 	.byte	0x04, 0x17
        /*011a*/ 	.short	(.L_20647 - .L_20646)
.L_20646:
        /*011c*/ 	.word	0x00000000
        /*0120*/ 	.short	0x0004
        /*0122*/ 	.short	0x0020
        /*0124*/ 	.byte	0x00, 0xf5, 0x21, 0x00


	//----- nvinfo : EIATTR_KPARAM_INFO
	.align		4
.L_20647:
        /*0128*/ 	.byte	0x04, 0x17
        /*012a*/ 	.short	(.L_20649 - .L_20648)
.L_20648:
        /*012c*/ 	.word	0x00000000
        /*0130*/ 	.short	0x0003
        /*0132*/ 	.short	0x0018
        /*0134*/ 	.byte	0x00, 0xf5, 0x21, 0x00


	//----- nvinfo : EIATTR_KPARAM_INFO
	.align		4
.L_20649:
        /*0138*/ 	.byte	0x04, 0x17
        /*013a*/ 	.short	(.L_20651 - .L_20650)
.L_20650:
        /*013c*/ 	.word	0x00000000
        /*0140*/ 	.short	0x0002
        /*0142*/ 	.short	0x0010
        /*0144*/ 	.byte	0x00, 0xf5, 0x21, 0x00


	//----- nvinfo : EIATTR_KPARAM_INFO
	.align		4
.L_20651:
        /*0148*/ 	.byte	0x04, 0x17
        /*014a*/ 	.short	(.L_20653 - .L_20652)
.L_20652:
        /*014c*/ 	.word	0x00000000
        /*0150*/ 	.short	0x0001
        /*0152*/ 	.short	0x0008
        /*0154*/ 	.byte	0x00, 0xf5, 0x21, 0x00


	//----- nvinfo : EIATTR_KPARAM_INFO
	.align		4
.L_20653:
        /*0158*/ 	.byte	0x04, 0x17
        /*015a*/ 	.short	(.L_20655 - .L_20654)
.L_20654:
        /*015c*/ 	.word	0x00000000
        /*0160*/ 	.short	0x0000
        /*0162*/ 	.short	0x0000
        /*0164*/ 	.byte	0x00, 0xf5, 0x21, 0x00


	//----- nvinfo : EIATTR_SPARSE_MMA_MASK
	.align		4
.L_20655:
        /*0168*/ 	.byte	0x03, 0x50
        /*016a*/ 	.short	0x0000


	//----- nvinfo : EIATTR_MAXREG_COUNT
	.align		4
        /*016c*/ 	.byte	0x03, 0x1b
        /*016e*/ 	.short	0x00ff


	//----- nvinfo : EIATTR_NUM_BARRIERS
	.align		4
        /*0170*/ 	.byte	0x02, 0x4c
        /*0172*/ 	.byte	0x01
	.zero		1


	//----- nvinfo : EIATTR_EXTERNS
	.align		4
        /*0174*/ 	.byte	0x04, 0x0f
        /*0176*/ 	.short	(.L_20657 - .L_20656)


	//   ....[0]....
	.align		4
.L_20656:
        /*0178*/ 	.word	index@(__assertfail)


	//----- nvinfo : EIATTR_MERCURY_ISA_VERSION
	.align		4
.L_20657:
        /*017c*/ 	.byte	0x03, 0x5f
        /*017e*/ 	.short	0x0101


	//----- nvinfo : EIATTR_COOP_GROUP_MASK_REGIDS
	.align		4
        /*0180*/ 	.byte	0x04, 0x29
        /*0182*/ 	.short	(.L_20659 - .L_20658)


	//   ....[0]....
.L_20658:
        /*0184*/ 	.word	0xffffffff


	//   ....[1]....
        /*0188*/ 	.word	0xffffffff


	//   ....[2]....
        /*018c*/ 	.word	0xffffffff


	//   ....[3]....
        /*0190*/ 	.word	0xffffffff


	//   ....[4]....
        /*0194*/ 	.word	0xffffffff


	//   ....[5]....
        /*0198*/ 	.word	0xffffffff


	//   ....[6]....
        /*019c*/ 	.word	0xffffffff


	//   ....[7]....
        /*01a0*/ 	.word	0xffffffff


	//   ....[8]....
        /*01a4*/ 	.word	0xffffffff


	//   ....[9]....
        /*01a8*/ 	.word	0xffffffff


	//   ....[10]....
        /*01ac*/ 	.word	0xffffffff


	//   ....[11]....
        /*01b0*/ 	.word	0xffffffff


	//   ....[12]....
        /*01b4*/ 	.word	0xffffffff


	//   ....[13]....
        /*01b8*/ 	.word	0xffffffff


	//   ....[14]....
        /*01bc*/ 	.word	0xffffffff


	//   ....[15]....
        /*01c0*/ 	.word	0xffffffff


	//   ....[16]....
        /*01c4*/ 	.word	0xffffffff


	//   ....[17]....
        /*01c8*/ 	.word	0xffffffff


	//   ....[18]....
        /*01cc*/ 	.word	0xffffffff


	//   ....[19]....
        /*01d0*/ 	.word	0xffffffff


	//   ....[20]....
        /*01d4*/ 	.word	0xffffffff


	//   ....[21]....
        /*01d8*/ 	.word	0xffffffff


	//   ....[22]....
        /*01dc*/ 	.word	0xffffffff


	//   ....[23]....
        /*01e0*/ 	.word	0xffffffff


	//   ....[24]....
        /*01e4*/ 	.word	0xffffffff


	//   ....[25]....
        /*01e8*/ 	.word	0xffffffff


	//   ....[26]....
        /*01ec*/ 	.word	0xffffffff


	//   ....[27]....
        /*01f0*/ 	.word	0xffffffff


	//   ....[28]....
        /*01f4*/ 	.word	0xffffffff


	//   ....[29]....
        /*01f8*/ 	.word	0xffffffff


	//   ....[30]....
        /*01fc*/ 	.word	0xffffffff


	//   ....[31]....
        /*0200*/ 	.word	0xffffffff


	//   ....[32]....
        /*0204*/ 	.word	0xffffffff


	//   ....[33]....
        /*0208*/ 	.word	0xffffffff


	//   ....[34]....
        /*020c*/ 	.word	0xffffffff


	//   ....[35]....
        /*0210*/ 	.word	0xffffffff


	//   ....[36]....
        /*0214*/ 	.word	0xffffffff


	//   ....[37]....
        /*0218*/ 	.word	0xffffffff


	//   ....[38]....
        /*021c*/ 	.word	0xffffffff


	//   ....[39]....
        /*0220*/ 	.word	0xffffffff


	//   ....[40]....
        /*0224*/ 	.word	0xffffffff


	//   ....[41]....
        /*0228*/ 	.word	0xffffffff


	//   ....[42]....
        /*022c*/ 	.word	0xffffffff


	//   ....[43]....
        /*0230*/ 	.word	0xffffffff


	//   ....[44]....
        /*0234*/ 	.word	0xffffffff


	//   ....[45]....
        /*0238*/ 	.word	0xffffffff


	//   ....[46]....
        /*023c*/ 	.word	0xffffffff


	//   ....[47]....
        /*0240*/ 	.word	0xffffffff


	//   ....[48]....
        /*0244*/ 	.word	0xffffffff


	//   ....[49]....
        /*0248*/ 	.word	0xffffffff


	//   ....[50]....
        /*024c*/ 	.word	0xffffffff


	//   ....[51]....
        /*0250*/ 	.word	0xffffffff


	//   ....[52]....
        /*0254*/ 	.word	0xffffffff


	//   ....[53]....
        /*0258*/ 	.word	0xffffffff


	//   ....[54]....
        /*025c*/ 	.word	0xffffffff


	//   ....[55]....
        /*0260*/ 	.word	0xffffffff


	//   ....[56]....
        /*0264*/ 	.word	0xffffffff


	//   ....[57]....
        /*0268*/ 	.word	0xffffffff


	//   ....[58]....
        /*026c*/ 	.word	0xffffffff


	//   ....[59]....
        /*0270*/ 	.word	0xffffffff


	//   ....[60]....
        /*0274*/ 	.word	0xffffffff


	//   ....[61]....
        /*0278*/ 	.word	0xffffffff


	//   ....[62]....
        /*027c*/ 	.word	0xffffffff


	//   ....[63]....
        /*0280*/ 	.word	0xffffffff


	//   ....[64]....
        /*0284*/ 	.word	0xffffffff


	//   ....[65]....
        /*0288*/ 	.word	0xffffffff


	//   ....[66]....
        /*028c*/ 	.word	0xffffffff


	//   ....[67]....
        /*0290*/ 	.word	0xffffffff


	//   ....[68]....
        /*0294*/ 	.word	0xffffffff


	//   ....[69]....
        /*0298*/ 	.word	0xffffffff


	//   ....[70]....
        /*029c*/ 	.word	0xffffffff


	//   ....[71]....
        /*02a0*/ 	.word	0xffffffff


	//   ....[72]....
        /*02a4*/ 	.word	0xffffffff


	//   ....[73]....
        /*02a8*/ 	.word	0xffffffff


	//   ....[74]....
        /*02ac*/ 	.word	0xffffffff


	//   ....[75]....
        /*02b0*/ 	.word	0xffffffff


	//   ....[76]....
        /*02b4*/ 	.word	0x0500000f


	//   ....[77]....
        /*02b8*/ 	.word	0x0500000f


	//   ....[78]....
        /*02bc*/ 	.word	0x0500000f


	//   ....[79]....
        /*02c0*/ 	.word	0x0500000f


	//   ....[80]....
        /*02c4*/ 	.word	0x0500000f


	//   ....[81]....
        /*02c8*/ 	.word	0x0500000f


	//   ....[82]....
        /*02cc*/ 	.word	0x0500000f


	//   ....[83]....
        /*02d0*/ 	.word	0x0500000f


	//   ....[84]....
        /*02d4*/ 	.word	0x0500000f


	//   ....[85]....
        /*02d8*/ 	.word	0x0500000f


	//   ....[86]....
        /*02dc*/ 	.word	0x0500000f


	//   ....[87]....
        /*02e0*/ 	.word	0x0500000f


	//   ....[88]....
        /*02e4*/ 	.word	0x0500000f


	//   ....[89]....
        /*02e8*/ 	.word	0x0500000f


	//   ....[90]....
        /*02ec*/ 	.word	0x0500000f


	//   ....[91]....
        /*02f0*/ 	.word	0x0500000f


	//   ....[92]....
        /*02f4*/ 	.word	0x0500000f


	//   ....[93]....
        /*02f8*/ 	.word	0x0500000f


	//   ....[94]....
        /*02fc*/ 	.word	0x0500000f


	//   ....[95]....
        /*0300*/ 	.word	0x0500000f


	//   ....[96]....
        /*0304*/ 	.word	0x0500000f


	//   ....[97]....
        /*0308*/ 	.word	0x0500000f


	//   ....[98]....
        /*030c*/ 	.word	0x0500000f


	//   ....[99]....
        /*0310*/ 	.word	0x0500000f


	//   ....[100]....
        /*0314*/ 	.word	0x0500000f


	//   ....[101]....
        /*0318*/ 	.word	0x0500000f


	//   ....[102]....
        /*031c*/ 	.word	0x0500000f


	//   ....[103]....
        /*0320*/ 	.word	0x0500000f


	//   ....[104]....
        /*0324*/ 	.word	0x0500000f


	//   ....[105]....
        /*0328*/ 	.word	0x0500000f


	//   ....[106]....
        /*032c*/ 	.word	0x0500000f


	//   ....[107]....
        /*0330*/ 	.word	0x0500000f


	//   ....[108]....
        /*0334*/ 	.word	0x0500000f


	//   ....[109]....
        /*0338*/ 	.word	0x0500000f


	//   ....[110]....
        /*033c*/ 	.word	0x0500000f


	//   ....[111]....
        /*0340*/ 	.word	0x0500000f


	//   ....[112]....
        /*0344*/ 	.word	0x0500000f


	//   ....[113]....
        /*0348*/ 	.word	0x0500000f


	//   ....[114]....
        /*034c*/ 	.word	0x0500000f


	//   ....[115]....
        /*0350*/ 	.word	0x0500000f


	//   ....[116]....
        /*0354*/ 	.word	0x0500000f


	//   ....[117]....
        /*0358*/ 	.word	0x0500000f


	//   ....[118]....
        /*035c*/ 	.word	0x0500000f


	//   ....[119]....
        /*0360*/ 	.word	0x0500000f


	//   ....[120]....
        /*0364*/ 	.word	0x0500000f


	//   ....[121]....
        /*0368*/ 	.word	0x0500000f


	//   ....[122]....
        /*036c*/ 	.word	0x0500000f


	//   ....[123]....
        /*0370*/ 	.word	0x0500000f


	//   ....[124]....
        /*0374*/ 	.word	0x0500000f


	//   ....[125]....
        /*0378*/ 	.word	0x0500000f


	//   ....[126]....
        /*037c*/ 	.word	0x0500000f


	//   ....[127]....
        /*0380*/ 	.word	0x0500000f


	//   ....[128]....
        /*0384*/ 	.word	0x0500000f


	//   ....[129]....
        /*0388*/ 	.word	0x0500000f


	//   ....[130]....
        /*038c*/ 	.word	0x0500000f


	//   ....[131]....
        /*0390*/ 	.word	0x0500000f


	//   ....[132]....
        /*0394*/ 	.word	0x0500000f


	//   ....[133]....
        /*0398*/ 	.word	0x0500000f


	//   ....[134]....
        /*039c*/ 	.word	0x0500000f


	//   ....[135]....
        /*03a0*/ 	.word	0x0500000f


	//   ....[136]....
        /*03a4*/ 	.word	0x0500000f


	//   ....[137]....
        /*03a8*/ 	.word	0x0500000f


	//   ....[138]....
        /*03ac*/ 	.word	0x0500000f


	//   ....[139]....
        /*03b0*/ 	.word	0x0500000f


	//   ....[140]....
        /*03b4*/ 	.word	0x0500000f


	//   ....[141]....
        /*03b8*/ 	.word	0x0500000f


	//   ....[142]....
        /*03bc*/ 	.word	0x0500000f


	//   ....[143]....
        /*03c0*/ 	.word	0x0500000f


	//   ....[144]....
        /*03c4*/ 	.word	0x0500000f


	//   ....[145]....
        /*03c8*/ 	.word	0x0500000f


	//   ....[146]....
        /*03cc*/ 	.word	0x0500000f


	//   ....[147]....
        /*03d0*/ 	.word	0x0500000f


	//   ....[148]....
        /*03d4*/ 	.word	0x0500000f


	//   ....[149]....
        /*03d8*/ 	.word	0x0500000f


	//   ....[150]....
        /*03dc*/ 	.word	0x0500000f


	//   ....[151]....
        /*03e0*/ 	.word	0x0500000f


	//   ....[152]....
        /*03e4*/ 	.word	0x0500000f


	//   ....[153]....
        /*03e8*/ 	.word	0x0500000f


	//   ....[154]....
        /*03ec*/ 	.word	0x0500000f


	//   ....[155]....
        /*03f0*/ 	.word	0x0500000f


	//   ....[156]....
        /*03f4*/ 	.word	0x0500000f


	//   ....[157]....
        /*03f8*/ 	.word	0x0500000f


	//   ....[158]....
        /*03fc*/ 	.word	0x0500000f


	//   ....[159]....
        /*0400*/ 	.word	0x0500000f


	//   ....[160]....
        /*0404*/ 	.word	0x0500000f


	//   ....[161]....
        /*0408*/ 	.word	0x0500000f


	//   ....[162]....
        /*040c*/ 	.word	0x0500000f


	//   ....[163]....
        /*0410*/ 	.word	0x0500000f


	//   ....[164]....
        /*0414*/ 	.word	0x0500000f


	//   ....[165]....
        /*0418*/ 	.word	0x0500000f


	//   ....[166]....
        /*041c*/ 	.word	0x0500000f


	//   ....[167]....
        /*0420*/ 	.word	0x0500000f


	//   ....[168]....
        /*0424*/ 	.word	0x0500000f


	//   ....[169]....
        /*0428*/ 	.word	0x0500000f


	//   ....[170]....
        /*042c*/ 	.word	0x0500000f


	//----- nvinfo : EIATTR_COOP_GROUP_INSTR_OFFSETS
	.align		4
.L_20659:
        /*0430*/ 	.byte	0x04, 0x28
        /*0432*/ 	.short	(.L_20661 - .L_20660)


	//   ....[0]....
.L_20660:
        /*0434*/ 	.word	0x00000b90


	//   ....[1]....
        /*0438*/ 	.word	0x00000bb0


	//   ....[2]....
        /*043c*/ 	.word	0x00000bd0


	//   ....[3]....
        /*0440*/ 	.word	0x00000bf0


	//   ....[4]....
        /*0444*/ 	.word	0x00000c10


	//   ....[5]....
        /*0448*/ 	.word	0x00000d20


	//   ....[6]....
        /*044c*/ 	.word	0x00000d40


	//   ....[7]....
        /*0450*/ 	.word	0x00000d60


	//   ....[8]....
        /*0454*/ 	.word	0x00001ba0


	//   ....[9]....
        /*0458*/ 	.word	0x00001bd0


	//   ....[10]....
        /*045c*/ 	.word	0x00001bf0


	//   ....[11]....
        /*0460*/ 	.word	0x00001c10


	//   ....[12]....
        /*0464*/ 	.word	0x00001c30


	//   ....[13]....
        /*0468*/ 	.word	0x00001c80


	//   ....[14]....
        /*046c*/ 	.word	0x00001ca0


	//   ....[15]....
        /*0470*/ 	.word	0x00001cc0


	//   ....[16]....
        /*0474*/ 	.word	0x00002c70


	//   ....[17]....
        /*0478*/ 	.word	0x00002cb0


	//   ....[18]....
        /*047c*/ 	.word	0x00002cf0


	//   ....[19]....
        /*0480*/ 	.word	0x00002d30


	//   ....[20]....
        /*0484*/ 	.word	0x00002d70


	//   ....[21]....
        /*0488*/ 	.word	0x00002db0


	//   ....[22]....
        /*048c*/ 	.word	0x00002e00


	//   ....[23]....
        /*0490*/ 	.word	0x00002e40


	//   ....[24]....
        /*0494*/ 	.word	0x00002e70


	//   ....[25]....
        /*0498*/ 	.word	0x00002eb0


	//   ....[26]....
        /*049c*/ 	.word	0x00002ef0


	//   ....[27]....
        /*04a0*/ 	.word	0x00002f20


	//   ....[28]....
        /*04a4*/ 	.word	0x00002f30


	//   ....[29]....
        /*04a8*/ 	.word	0x00002f60


	//   ....[30]....
        /*04ac*/ 	.word	0x00002f80


	//   ....[31]....
        /*04b0*/ 	.word	0x00002fa0


	//   ....[32]....
        /*04b4*/ 	.word	0x00002fd0


	//   ....[33]....
        /*04b8*/ 	.word	0x00003010


	//   ....[34]....
        /*04bc*/ 	.word	0x00003030


	//   ....[35]....
        /*04c0*/ 	.word	0x00003050


	//   ....[36]....
        /*04c4*/ 	.word	0x00003080


	//   ....[37]....
        /*04c8*/ 	.word	0x000030a0


	//   ....[38]....
        /*04cc*/ 	.word	0x000030d0


	//   ....[39]....
        /*04d0*/ 	.word	0x000030f0


	//   ....[40]....
        /*04d4*/ 	.word	0x00003100


	//   ....[41]....
        /*04d8*/ 	.word	0x00003140


	//   ....[42]....
        /*04dc*/ 	.word	0x00003160


	//   ....[43]....
        /*04e0*/ 	.word	0x00003190


	//   ....[44]....
        /*04e4*/ 	.word	0x000031b0


	//   ....[45]....
        /*04e8*/ 	.word	0x000031d0


	//   ....[46]....
        /*04ec*/ 	.word	0x00003200


	//   ....[47]....
        /*04f0*/ 	.word	0x00003230


	//   ....[48]....
        /*04f4*/ 	.word	0x00003250


	//   ....[49]....
        /*04f8*/ 	.word	0x00003270


	//   ....[50]....
        /*04fc*/ 	.word	0x00003290


	//   ....[51]....
        /*0500*/ 	.word	0x000032b0


	//   ....[52]....
        /*0504*/ 	.word	0x000032d0


	//   ....[53]....
        /*0508*/ 	.word	0x000032e0


	//   ....[54]....
        /*050c*/ 	.word	0x00003320


	//   ....[55]....
        /*0510*/ 	.word	0x00003340


	//   ....[56]....
        /*0514*/ 	.word	0x00003360


	//   ....[57]....
        /*0518*/ 	.word	0x00003380


	//   ....[58]....
        /*051c*/ 	.word	0x000033b0


	//   ....[59]....
        /*0520*/ 	.word	0x000033d0


	//   ....[60]....
        /*0524*/ 	.word	0x000033e0


	//   ....[61]....
        /*0528*/ 	.word	0x00003400


	//   ....[62]....
        /*052c*/ 	.word	0x00003420


	//   ....[63]....
        /*0530*/ 	.word	0x00003440


	//   ....[64]....
        /*0534*/ 	.word	0x00003460


	//   ....[65]....
        /*0538*/ 	.word	0x00003490


	//   ....[66]....
        /*053c*/ 	.word	0x000034b0


	//   ....[67]....
        /*0540*/ 	.word	0x000034e0


	//   ....[68]....
        /*0544*/ 	.word	0x00003530


	//   ....[69]....
        /*0548*/ 	.word	0x00003560


	//   ....[70]....
        /*054c*/ 	.word	0x00003580


	//   ....[71]....
        /*0550*/ 	.word	0x000035b0


	//   ....[72]....
        /*0554*/ 	.word	0x000035f0


	//   ....[73]....
        /*0558*/ 	.word	0x00003620


	//   ....[74]....
        /*055c*/ 	.word	0x00003660


	//   ....[75]....
        /*0560*/ 	.word	0x00003680


	//   ....[76]....
        /*0564*/ 	.word	0x000047f0


	//   ....[77]....
        /*0568*/ 	.word	0x00004850


	//   ....[78]....
        /*056c*/ 	.word	0x000048b0


	//   ....[79]....
        /*0570*/ 	.word	0x00004910


	//   ....[80]....
        /*0574*/ 	.word	0x00004970


	//   ....[81]....
        /*0578*/ 	.word	0x000049f0


	//   ....[82]....
        /*057c*/ 	.word	0x00004a60


	//   ....[83]....
        /*0580*/ 	.word	0x00004ad0


	//   ....[84]....
        /*0584*/ 	.word	0x00004b30


	//   ....[85]....
        /*0588*/ 	.word	0x00004bb0


	//   ....[86]....
        /*058c*/ 	.word	0x00004c20


	//   ....[87]....
        /*0590*/ 	.word	0x00004c80


	//   ....[88]....
        /*0594*/ 	.word	0x00004d00


	//   ....[89]....
        /*0598*/ 	.word	0x00004d70


	//   ....[90]....
        /*059c*/ 	.word	0x00004dd0


	//   ....[91]....
        /*05a0*/ 	.word	0x00004e50


	//   ....[92]....
        /*05a4*/ 	.word	0x00004ec0


	//   ....[93]....
        /*05a8*/ 	.word	0x00004f20


	//   ....[94]....
        /*05ac*/ 	.word	0x00004fa0


	//   ....[95]....
        /*05b0*/ 	.word	0x00005010


	//   ....[96]....
        /*05b4*/ 	.word	0x00005070


	//   ....[97]....
        /*05b8*/ 	.word	0x000050f0


	//   ....[98]....
        /*05bc*/ 	.word	0x00005160


	//   ....[99]....
        /*05c0*/ 	.word	0x000051c0


	//   ....[100]....
        /*05c4*/ 	.word	0x00005240


	//   ....[101]....
        /*05c8*/ 	.word	0x000052b0


	//   ....[102]....
        /*05cc*/ 	.word	0x00005310


	//   ....[103]....
        /*05d0*/ 	.word	0x00005390


	//   ....[104]....
        /*05d4*/ 	.word	0x00005400


	//   ....[105]....
        /*05d8*/ 	.word	0x00005460


	//   ....[106]....
        /*05dc*/ 	.word	0x000054e0


	//   ....[107]....
        /*05e0*/ 	.word	0x00005550


	//   ....[108]....
        /*05e4*/ 	.word	0x000055b0


	//   ....[109]....
        /*05e8*/ 	.word	0x00005630


	//   ....[110]....
        /*05ec*/ 	.word	0x000056a0


	//   ....[111]....
        /*05f0*/ 	.word	0x00005700


	//   ....[112]....
        /*05f4*/ 	.word	0x00005780


	//   ....[113]....
        /*05f8*/ 	.word	0x000057f0


	//   ....[114]....
        /*05fc*/ 	.word	0x00005850


	//   ....[115]....
        /*0600*/ 	.word	0x000058d0


	//   ....[116]....
        /*0604*/ 	.word	0x00005940


	//   ....[117]....
        /*0608*/ 	.word	0x000059a0


	//   ....[118]....
        /*060c*/ 	.word	0x00005a20


	//   ....[119]....
        /*0610*/ 	.word	0x00005a90


	//   ....[120]....
        /*0614*/ 	.word	0x00005af0


	//   ....[121]....
        /*0618*/ 	.word	0x00005b60


	//   ....[122]....
        /*061c*/ 	.word	0x00005bd0


	//   ....[123]....
        /*0620*/ 	.word	0x00005c30


	//   ....[124]....
        /*0624*/ 	.word	0x00005cb0


	//   ....[125]....
        /*0628*/ 	.word	0x00005d20


	//   ....[126]....
        /*062c*/ 	.word	0x00005d80


	//   ....[127]....
        /*0630*/ 	.word	0x00005df0


	//   ....[128]....
        /*0634*/ 	.word	0x00005e50


	//   ....[129]....
        /*0638*/ 	.word	0x00005eb0


	//   ....[130]....
        /*063c*/ 	.word	0x00005f30


	//   ....[131]....
        /*0640*/ 	.word	0x00005fa0


	//   ....[132]....
        /*0644*/ 	.word	0x00006000


	//   ....[133]....
        /*0648*/ 	.word	0x00006080


	//   ....[134]....
        /*064c*/ 	.word	0x000060f0


	//   ....[135]....
        /*0650*/ 	.word	0x00006150


	//   ....[136]....
        /*0654*/ 	.word	0x000061d0


	//   ....[137]....
        /*0658*/ 	.word	0x00006240


	//   ....[138]....
        /*065c*/ 	.word	0x000062a0


	//   ....[139]....
        /*0660*/ 	.word	0x00006320


	//   ....[140]....
        /*0664*/ 	.word	0x00006390


	//   ....[141]....
        /*0668*/ 	.word	0x000063f0


	//   ....[142]....
        /*066c*/ 	.word	0x00006470


	//   ....[143]....
        /*0670*/ 	.word	0x000064e0


	//   ....[144]....
        /*0674*/ 	.word	0x00006540


	//   ....[145]....
        /*0678*/ 	.word	0x000065b0


	//   ....[146]....
        /*067c*/ 	.word	0x00006620


	//   ....[147]....
        /*0680*/ 	.word	0x00006680


	//   ....[148]....
        /*0684*/ 	.word	0x00006700


	//   ....[149]....
        /*0688*/ 	.word	0x00006760


	//   ....[150]....
        /*068c*/ 	.word	0x000067c0


	//   ....[151]....
        /*0690*/ 	.word	0x00006830


	//   ....[152]....
        /*0694*/ 	.word	0x00006890


	//   ....[153]....
        /*0698*/ 	.word	0x000068f0


	//   ....[154]....
        /*069c*/ 	.word	0x00006950


	//   ....[155]....
        /*06a0*/ 	.word	0x000069b0


	//   ....[156]....
        /*06a4*/ 	.word	0x00006a10


	//   ....[157]....
        /*06a8*/ 	.word	0x00006a80


	//   ....[158]....
        /*06ac*/ 	.word	0x00006af0


	//   ....[159]....
        /*06b0*/ 	.word	0x00006b50


	//   ....[160]....
        /*06b4*/ 	.word	0x00006bc0


	//   ....[161]....
        /*06b8*/ 	.word	0x00006c30


	//   ....[162]....
        /*06bc*/ 	.word	0x00006c90


	//   ....[163]....
        /*06c0*/ 	.word	0x00006d00


	//   ....[164]....
        /*06c4*/ 	.word	0x00006d70


	//   ....[165]....
        /*06c8*/ 	.word	0x00006dd0


	//   ....[166]....
        /*06cc*/ 	.word	0x00006e40


	//   ....[167]....
        /*06d0*/ 	.word	0x00006ea0


	//   ....[168]....
        /*06d4*/ 	.word	0x00006f00


	//   ....[169]....
        /*06d8*/ 	.word	0x00006f60


	//   ....[170]....
        /*06dc*/ 	.word	0x00006fc0


	//----- nvinfo : EIATTR_VRC_CTA_INIT_COUNT
	.align		4
.L_20661:
        /*06e0*/ 	.byte	0x02, 0x4a
	.zero		1
	.zero		1


	//----- nvinfo : EIATTR_SYSCALL_OFFSETS
	.align		4
        /*06e4*/ 	.byte	0x04, 0x46
        /*06e6*/ 	.short	(.L_20663 - .L_20662)


	//   ....[0]....
.L_20662:
        /*06e8*/ 	.word	0x00002ba0


	//   ....[1]....
        /*06ec*/ 	.word	0x00004790


	//----- nvinfo : EIATTR_EXIT_INSTR_OFFSETS
	.align		4
.L_20663:
        /*06f0*/ 	.byte	0x04, 0x1c
        /*06f2*/ 	.short	(.L_20665 - .L_20664)


	//   ....[0]....
.L_20664:
        /*06f4*/ 	.word	0x000000b0


	//   ....[1]....
        /*06f8*/ 	.word	0x000043f0


	//   ....[2]....
        /*06fc*/ 	.word	0x00004420


	//   ....[3]....
        /*0700*/ 	.word	0x00004690


	//   ....[4]....
        /*0704*/ 	.word	0x000047a0


	//----- nvinfo : EIATTR_CRS_STACK_SIZE
	.align		4
.L_20665:
        /*0708*/ 	.byte	0x04, 0x1e
        /*070a*/ 	.short	(.L_20667 - .L_20666)
.L_20666:
        /*070c*/ 	.word	0x00000000


	//----- nvinfo : EIATTR_CBANK_PARAM_SIZE
	.align		4
.L_20667:
        /*0710*/ 	.byte	0x03, 0x19
        /*0712*/ 	.short	0x008c


	//----- nvinfo : EIATTR_PARAM_CBANK
	.align		4
        /*0714*/ 	.byte	0x04, 0x0a
        /*0716*/ 	.short	(.L_20669 - .L_20668)
	.align		4
.L_20668:
        /*0718*/ 	.word	index@(.nv.constant0._ZN4vllm25paged_attention_v2_kernelIfhLi120ELi32ELi128ELNS_18Fp8KVCacheDataTypeE1ELb1ELi512EEEvPfS2_PT_PKS3_PKT0_S9_ifPKiSB_iPKfiiiSD_SD_iiiii)
        /*071c*/ 	.short	0x0380
        /*071e*/ 	.short	0x008c


	//----- nvinfo : EIATTR_SW_WAR
	.align		4
.L_20669:
        /*0720*/ 	.byte	0x04, 0x36
        /*0722*/ 	.short	(.L_20671 - .L_20670)
.L_20670:
        /*0724*/ 	.word	0x00000008
.L_20671:


//--------------------- .nv.info._ZN4vllm25paged_attention_v2_kernelIfhLi112ELi32ELi128ELNS_18Fp8KVCacheDataTypeE1ELb1ELi512EEEvPfS2_PT_PKS3_PKT0_S9_ifPKiSB_iPKfiiiSD_SD_iiiii --------------------------
	.section	.nv.info._ZN4vllm25paged_attention_v2_kernelIfhLi112ELi32ELi128ELNS_18Fp8KVCacheDataTypeE1ELb1ELi512EEEvPfS2_PT_PKS3_PKT0_S9_ifPKiSB_iPKfiiiSD_SD_iiiii,"",@"SHT_CUDA_INFO"
	.sectionflags	@""
	.align	4


	//----- nvinfo : EIATTR_CUDA_API_VERSION
	.align		4
        /*0000*/ 	.byte	0x04, 0x37
        /*0002*/ 	.short	(.L_20673 - .L_20672)
.L_20672:
        /*0004*/ 	.word	0x00000082


	//----- nvinfo : EIATTR_KPARAM_INFO
	.align		4
.L_20673:
        /*0008*/ 	.byte	0x04, 0x17
        /*000a*/ 	.short	(.L_20675 - .L_20674)
.L_20674:
        /*000c*/ 	.word	0x00000000
        /*0010*/ 	.short	0x0015
        /*0012*/ 	.short	0x0088
        /*0014*/ 	.byte	0x00, 0xf0, 0x11, 0x00


	//----- nvinfo : EIATTR_KPARAM_INFO
	.align		4
.L_20675:
        /*0018*/ 	.byte	0x04, 0x17
        /*001a*/ 	.short	(.L_20677 - .L_20676)
.L_20676:
        /*001c*/ 	.word	0x00000000
        /*0020*/ 	.short	0x0014
        /*0022*/ 	.short	0x0084
        /*0024*/ 	.byte	0x00, 0xf0, 0x11, 0x00


	//----- nvinfo : EIATTR_KPARAM_INFO
	.align		4
.L_20677:
        /*0028*/ 	.byte	0x04, 0x17
        /*002a*/ 	.short	(.L_20679 - .L_20678)
.L_20678:
        /*002c*/ 	.word	0x00000000
        /*0030*/ 	.short	0x0013
        /*0032*/ 	.short	0x0080
        /*0034*/ 	.byte	0x00, 0xf0, 0x11, 0x00


	//----- nvinfo : EIATTR_KPARAM_INFO
	.align		4
.L_20679:
        /*0038*/ 	.byte	0x04, 0x17
        /*003a*/ 	.short	(.L_20681 - .L_20680)
.L_20680:
        /*003c*/ 	.word	0x00000000
        /*0040*/ 	.short	0x0012
        /*0042*/ 	.short	0x007c
        /*0044*/ 	.byte	0x00, 0xf0, 0x11, 0x00


	//----- nvinfo : EIATTR_KPARAM_INFO
	.align		4
.L_20681:
        /*0048*/ 	.byte	0x04, 0x17
        /*004a*/ 	.short	(.L_20683 - .L_20682)
.L_20682:
        /*004c*/ 	.word	0x00000000
        /*0050*/ 	.short	0x0011
        /*0052*/ 	.short	0x0078
        /*0054*/ 	.byte	0x00, 0xf0, 0x11, 0x00


	//----- nvinfo : EIATTR_KPARAM_INFO
	.align		4
.L_20683:
        /*0058*/ 	.byte	0x04, 0x17
        /*005a*/ 	.short	(.L_20685 - .L_20684)
.L_20684:
        /*005c*/ 	.word	0x00000000
        /*0060*/ 	.short	0x0010
        /*0062*/ 	.short	0x0070
        /*0064*/ 	.byte	0x00, 0xf5, 0x21, 0x00


	//----- nvinfo : EIATTR_KPARAM_INFO
	.align		4
.L_20685:
        /*0068*/ 	.byte	0x04, 0x17
        /*006a*/ 	.short	(.L_20687 - .L_20686)
.L_20686:
        /*006c*/ 	.word	0x00000000
        /*0070*/ 	.short	0x000f
        /*0072*/ 	.short	0x0068
        /*0074*/ 	.byte	0x00, 0xf5, 0x21, 0x00


	//----- nvinfo : EIATTR_KPARAM_INFO
	.align		4
.L_20687:
        /*0078*/ 	.byte	0x04, 0x17
        /*007a*/ 	.short	(.L_20689 - .L_20688)
.L_20688:
        /*007c*/ 	.word	0x00000000
        /*0080*/ 	.short	0x000e
        /*0082*/ 	.short	0x0060
        /*0084*/ 	.byte	0x00, 0xf0, 0x11, 0x00


	//----- nvinfo : EIATTR_KPARAM_INFO
	.align		4
.L_20689:
        /*0088*/ 	.byte	0x04, 0x17
        /*008a*/ 	.short	(.L_20691 - .L_20690)
.L_20690:
        /*008c*/ 	.word	0x00000000
        /*0090*/ 	.short	0x000d
        /*0092*/ 	.short	0x005c
        /*0094*/ 	.byte	0x00, 0xf0, 0x11, 0x00


	//----- nvinfo : EIATTR_KPARAM_INFO
	.align		4
.L_20691:
        /*0098*/ 	.byte	0x04, 0x17
        /*009a*/ 	.short	(.L_20693 - .L_20692)
.L_20692:
        /*009c*/ 	.word	0x00000000
        /*00a0*/ 	.short	0x000c
        /*00a2*/ 	.short	0x0058
        /*00a4*/ 	.byte	0x00, 0xf0, 0x11, 0x00


	//----- nvinfo : EIATTR_KPARAM_INFO
	.align		4
.L_20693:
        /*00a8*/ 	.byte	0x04, 0x17
        /*00aa*/ 	.short	(.L_20695 - .L_20694)
.L_20694:
        /*00ac*/ 	.word	0x00000000
        /*00b0*/ 	.short	0x000b
        /*00b2*/ 	.short	0x0050
        /*00b4*/ 	.byte	0x00, 0xf5, 0x21, 0x00


	//----- nvinfo : EIATTR_KPARAM_INFO
	.align		4
.L_20695:
        /*00b8*/ 	.byte	0x04, 0x17
        /*00ba*/ 	.short	(.L_20697 - .L_20696)
.L_20696:
        /*00bc*/ 	.word	0x00000000
        /*00c0*/ 	.short	0x000a
        /*00c2*/ 	.short	0x0048
        /*00c4*/ 	.byte	0x00, 0xf0, 0x11, 0x00


	//----- nvinfo : EIATTR_KPARAM_INFO
	.align		4
.L_20697:
        /*00c8*/ 	.byte	0x04, 0x17
        /*00ca*/ 	.short	(.L_20699 - .L_20698)
.L_20698:
        /*00cc*/ 	.word	0x00000000
        /*00d0*/ 	.short	0x0009
        /*00d2*/ 	.short	0x0040
        /*00d4*/ 	.byte	0x00, 0xf5, 0x21, 0x00


	//----- nvinfo : EIATTR_KPARAM_INFO
	.align		4
.L_20699:
        /*00d8*/ 	.byte	0x04, 0x17
        /*00da*/ 	.short	(.L_20701 - .L_20700)
.L_20700:
        /*00dc*/ 	.word	0x00000000
        /*00e0*/ 	.short	0x0008
        /*00e2*/ 	.short	0x0038
        /*00e4*/ 	.byte	0x00, 0xf5, 0x21, 0x00


	//----- nvinfo : EIATTR_KPARAM_INFO
	.align		4
.L_20701:
        /*00e8*/ 	.byte	0x04, 0x17
        /*00ea*/ 	.short	(.L_20703 - .L_20702)
.L_20702:
        /*00ec*/ 	.word	0x00000000
        /*00f0*/ 	.short	0x0007
        /*00f2*/ 	.short	0x0034
        /*00f4*/ 	.byte	0x00, 0xf0, 0x11, 0x00


	//----- nvinfo : EIATTR_KPARAM_INFO
	.align		4
.L_20703:
        /*00f8*/ 	.byte	0x04, 0x17
        /*00fa*/ 	.short	(.L_20705 - .L_20704)
.L_20704:
        /*00fc*/ 	.word	0x00000000
        /*0100*/ 	.short	0x0006
        /*0102*/ 	.short	0x0030
        /*0104*/ 	.byte	0x00, 0xf0, 0x11, 0x00


	//----- nvinfo : EIATTR_KPARAM_INFO
	.align		4
.L_20705:
        /*0108*/ 	.byte	0x04, 0x17
        /*010a*/ 	.short	(.L_20707 - .L_20706)
.L_20706:
        /*010c*/ 	.word	0x00000000
        /*0110*/ 	.short	0x0005
        /*0112*/ 	.short	0x0028
        /*0114*/ 	.byte	0x00, 0xf5, 0x21, 0x00


	//----- nvinfo : EIATTR_KPARAM_INFO
	.align		4
.L_20707:
        /*0118*/ 	.byte	0x04, 0x17
        /*011a*/ 	.short	(.L_20709 - .L_20708)
.L_20708:
        /*011c*/ 	.word	0x00000000
        /*0120*/ 	.short	0x0004
        /*0122*/ 	.short	0x0020
        /*0124*/ 	.byte	0x00, 0xf5, 0x21, 0x00


	//----- nvinfo : EIATTR_KPARAM_INFO
	.align		4
.L_20709:
        /*0128*/ 	.byte	0x04, 0x17
        /*012a*/ 	.short	(.L_20711 - .L_20710)
.L_20710:
        /*012c*/ 	.word	0x00000000
        /*0130*/ 	.short	0x0003
        /*0132*/ 	.short	0x0018
        /*0134*/ 	.byte	0x00, 0xf5, 0x21, 0x00


	//----- nvinfo : EIATTR_KPARAM_INFO
	.align		4
.L_20711:
        /*0138*/ 	.byte	0x04, 0x17
        /*013a*/ 	.short	(.L_20713 - .L_20712)
.L_20712:
        /*013c*/ 	.word	0x00000000
        /*0140*/ 	.short	0x0002
        /*0142*/ 	.short	0x0010
        /*0144*/ 	.byte	0x00, 0xf5, 0x21, 0x00


	//----- nvinfo : EIATTR_KPARAM_INFO
	.align		4
.L_20713:
        /*0148*/ 	.byte	0x04, 0x17
        /*014a*/ 	.short	(.L_20715 - .L_20714)
.L_20714:
        /*014c*/ 	.word	0x00000000
        /*0150*/ 	.short	0x0001
        /*0152*/ 	.short	0x0008
        /*0154*/ 	.byte	0x00, 0xf5, 0x21, 0x00


	//----- nvinfo : EIATTR_KPARAM_INFO
	.align		4
.L_20715:
        /*0158*/ 	.byte	0x04, 0x17
        /*015a*/ 	.short	(.L_20717 - .L_20716)
.L_20716:
        /*015c*/ 	.word	0x00000000
        /*0160*/ 	.short	0x0000
        /*0162*/ 	.short	0x0000
        /*0164*/ 	.byte	0x00, 0xf5, 0x21, 0x00


	//----- nvinfo : EIATTR_SPARSE_MMA_MASK
	.align		4
.L_20717:
        /*0168*/ 	.byte	0x03, 0x50
        /*016a*/ 	.short	0x0000


	//----- nvinfo : EIATTR_MAXREG_COUNT
	.align		4
        /*016c*/ 	.byte	0x03, 0x1b
        /*016e*/ 	.short	0x00ff


	//----- nvinfo : EIATTR_NUM_BARRIERS
	.align		4
        /*0170*/ 	.byte	0x02, 0x4c
        /*0172*/ 	.byte	0x01
	.zero		1


	//----- nvinfo : EIATTR_EXTERNS
	.align		4
        /*0174*/ 	.byte	0x04, 0x0f
        /*0176*/ 	.short	(.L_20719 - .L_20718)


	//   ....[0]....
	.align		4
.L_20718:
        /*0178*/ 	.word	index@(__assertfail)


	//----- nvinfo : EIATTR_MERCURY_ISA_VERSION
	.align		4
.L_20719:
        /*017c*/ 	.byte	0x03, 0x5f
        /*017e*/ 	.short	0x0101


	//----- nvinfo : EIATTR_COOP_GROUP_MASK_REGIDS
	.align		4
        /*0180*/ 	.byte	0x04, 0x29
        /*0182*/ 	.short	(.L_20721 - .L_20720)


	//   ....[0]....
.L_20720:
        /*0184*/ 	.word	0xffffffff


	//   ....[1]....
        /*0188*/ 	.word	0xffffffff


	//   ....[2]....
        /*018c*/ 	.word	0xffffffff


	//   ....[3]....
        /*0190*/ 	.word	0xffffffff


	//   ....[4]....
        /*0194*/ 	.word	0xffffffff


	//   ....[5]....
        /*0198*/ 	.word	0xffffffff


	//   ....[6]....
        /*019c*/ 	.word	0xffffffff


	//   ....[7]....
        /*01a0*/ 	.word	0xffffffff


	//   ....[8]....
        /*01a4*/ 	.word	0xffffffff


	//   ....[9]....
        /*01a8*/ 	.word	0xffffffff


	//   ....[10]....
        /*01ac*/ 	.word	0xffffffff


	//   ....[11]....
        /*01b0*/ 	.word	0xffffffff


	//   ....[12]....
        /*01b4*/ 	.word	0xffffffff


	//   ....[13]....
        /*01b8*/ 	.word	0xffffffff


	//   ....[14]....
        /*01bc*/ 	.word	0xffffffff


	//   ....[15]....
        /*01c0*/ 	.word	0xffffffff


	//   ....[16]....
        /*01c4*/ 	.word	0xffffffff


	//   ....[17]....
        /*01c8*/ 	.word	0xffffffff


	//   ....[18]....
        /*01cc*/ 	.word	0xffffffff


	//   ....[19]....
        /*01d0*/ 	.word	0xffffffff


	//   ....[20]....
        /*01d4*/ 	.word	0xffffffff


	//   ....[21]....
        /*01d8*/ 	.word	0xffffffff


	//   ....[22]....
        /*01dc*/ 	.word	0xffffffff


	//   ....[23]....
        /*01e0*/ 	.word	0xffffffff


	//   ....[24]....
        /*01e4*/ 	.word	0xffffffff


	//   ....[25]....
        /*01e8*/ 	.word	0xffffffff


	//   ....[26]....
        /*01ec*/ 	.word	0xffffffff


	//   ....[27]....
        /*01f0*/ 	.word	0xffffffff


	//   ....[28]....
        /*01f4*/ 	.word	0xffffffff


	//   ....[29]....
        /*01f8*/ 	.word	0xffffffff


	//   ....[30]....
        /*01fc*/ 	.word	0xffffffff


	//   ....[31]....
        /*0200*/ 	.word	0xffffffff


	//   ....[32]....
        /*0204*/ 	.word	0xffffffff


	//   ....[33]....
        /*0208*/ 	.word	0xffffffff


	//   ....[34]....
        /*020c*/ 	.word	0xffffffff


	//   ....[35]....
        /*0210*/ 	.word	0xffffffff


	//   ....[36]....
        /*0214*/ 	.word	0xffffffff


	//   ....[37]....
        /*0218*/ 	.word	0xffffffff


	//   ....[38]....
        /*021c*/ 	.word	0xffffffff


	//   ....[39]....
        /*0220*/ 	.word	0xffffffff


	//   ....[40]....
        /*0224*/ 	.word	0xffffffff


	//   ....[41]....
        /*0228*/ 	.word	0xffffffff


	//   ....[42]....
        /*022c*/ 	.word	0xffffffff


	//   ....[43]....
        /*0230*/ 	.word	0xffffffff


	//   ....[44]....
        /*0234*/ 	.word	0xffffffff


	//   ....[45]....
        /*0238*/ 	.word	0xffffffff


	//   ....[46]....
        /*023c*/ 	.word	0xffffffff


	//   ....[47]....
        /*0240*/ 	.word	0xffffffff


	//   ....[48]....
        /*0244*/ 	.word	0xffffffff


	//   ....[49]....
        /*0248*/ 	.word	0xffffffff


	//   ....[50]....
        /*024c*/ 	.word	0xffffffff


	//   ....[51]....
        /*0250*/ 	.word	0xffffffff


	//   ....[52]....
        /*0254*/ 	.word	0xffffffff


	//   ....[53]....
        /*0258*/ 	.word	0xffffffff


	//   ....[54]....
        /*025c*/ 	.word	0xffffffff


	//   ....[55]....
        /*0260*/ 	.word	0xffffffff


	//   ....[56]....
        /*0264*/ 	.word	0xffffffff


	//   ....[57]....
        /*0268*/ 	.word	0xffffffff


	//   ....[58]....
        /*026c*/ 	.word	0xffffffff


	//   ....[59]....
        /*0270*/ 	.word	0xffffffff


	//   ....[60]....
        /*0274*/ 	.word	0xffffffff


	//   ....[61]....
        /*0278*/ 	.word	0xffffffff


	//   ....[62]....
        /*027c*/ 	.word	0xffffffff


	//   ....[63]....
        /*0280*/ 	.word	0xffffffff


	//   ....[64]....
        /*0284*/ 	.word	0xffffffff


	//   ....[65]....
        /*0288*/ 	.word	0xffffffff


	//   ....[66]....
        /*028c*/ 	.word	0xffffffff


	//   ....[67]....
        /*0290*/ 	.word	0xffffffff


	//   ....[68]....
        /*0294*/ 	.word	0xffffffff


	//   ....[69]....
        /*0298*/ 	.word	0xffffffff


	//   ....[70]....
        /*029c*/ 	.word	0xffffffff


	//   ....[71]....
        /*02a0*/ 	.word	0xffffffff


	//   ....[72]....
        /*02a4*/ 	.word	0x0500000f


	//   ....[73]....
        /*02a8*/ 	.word	0x0500000f


	//   ....[74]....
        /*02ac*/ 	.word	0x0500000f


	//   ....[75]....
        /*02b0*/ 	.word	0x0500000f


	//   ....[76]....
        /*02b4*/ 	.word	0x0500000f


	//   ....[77]....
        /*02b8*/ 	.word	0x0500000f


	//   ....[78]....
        /*02bc*/ 	.word	0x0500000f


	//   ....[79]....
        /*02c0*/ 	.word	0x0500000f


	//   ....[80]....
        /*02c4*/ 	.word	0x0500000f


	//   ....[81]....
        /*02c8*/ 	.word	0x0500000f


	//   ....[82]....
        /*02cc*/ 	.word	0x0500000f


	//   ....[83]....
        /*02d0*/ 	.word	0x0500000f


	//   ....[84]....
        /*02d4*/ 	.word	0x0500000f


	//   ....[85]....
        /*02d8*/ 	.word	0x0500000f


	//   ....[86]....
        /*02dc*/ 	.word	0x0500000f


	//   ....[87]....
        /*02e0*/ 	.word	0x0500000f


	//   ....[88]....
        /*02e4*/ 	.word	0x0500000f


	//   ....[89]....
        /*02e8*/ 	.word	0x0500000f


	//   ....[90]....
        /*02ec*/ 	.word	0x0500000f


	//   ....[91]....
        /*02f0*/ 	.word	0x0500000f


	//   ....[92]....
        /*02f4*/ 	.word	0x0500000f


	//   ....[93]....
        /*02f8*/ 	.word	0x0500000f


	//   ....[94]....
        /*02fc*/ 	.word	0x0500000f


	//   ....[95]....
        /*0300*/ 	.word	0x0500000f


	//   ....[96]....
        /*0304*/ 	.word	0x0500000f


	//   ....[97]....
        /*0308*/ 	.word	0x0500000f


	//   ....[98]....
        /*030c*/ 	.word	0x0500000f


	//   ....[99]....
        /*0310*/ 	.word	0x0500000f


	//   ....[100]....
        /*0314*/ 	.word	0x0500000f


	//   ....[101]....
        /*0318*/ 	.word	0x0500000f


	//   ....[102]....
        /*031c*/ 	.word	0x0500000f


	//   ....[103]....
        /*0320*/ 	.word	0x0500000f


	//   ....[104]....
        /*0324*/ 	.word	0x0500000f


	//   ....[105]....
        /*0328*/ 	.word	0x0500000f


	//   ....[106]....
        /*032c*/ 	.word	0x0500000f


	//   ....[107]....
        /*0330*/ 	.word	0x0500000f


	//   ....[108]....
        /*0334*/ 	.word	0x0500000f


	//   ....[109]....
        /*0338*/ 	.word	0x0500000f


	//   ....[110]....
        /*033c*/ 	.word	0x0500000f


	//   ....[111]....
        /*0340*/ 	.word	0x0500000f


	//   ....[112]....
        /*0344*/ 	.word	0x0500000f


	//   ....[113]....
        /*0348*/ 	.word	0x0500000f


	//   ....[114]....
        /*034c*/ 	.word	0x0500000f


	//   ....[115]....
        /*0350*/ 	.word	0x0500000f


	//   ....[116]....
        /*0354*/ 	.word	0x0500000f


	//   ....[117]....
        /*0358*/ 	.word	0x0500000f


	//   ....[118]....
        /*035c*/ 	.word	0x0500000f


	//   ....[119]....
        /*0360*/ 	.word	0x0500000f


	//   ....[120]....
        /*0364*/ 	.word	0x0500000f


	//   ....[121]....
        /*0368*/ 	.word	0x0500000f


	//   ....[122]....
        /*036c*/ 	.word	0x0500000f


	//   ....[123]....
        /*0370*/ 	.word	0x0500000f


	//   ....[124]....
        /*0374*/ 	.word	0x0500000f


	//   ....[125]....
        /*0378*/ 	.word	0x0500000f


	//   ....[126]....
        /*037c*/ 	.word	0x0500000f


	//   ....[127]....
        /*0380*/ 	.word	0x0500000f


	//   ....[128]....
        /*0384*/ 	.word	0x0500000f


	//   ....[129]....
        /*0388*/ 	.word	0x0500000f


	//   ....[130]....
        /*038c*/ 	.word	0x0500000f


	//   ....[131]....
        /*0390*/ 	.word	0x0500000f


	//   ....[132]....
        /*0394*/ 	.word	0x0500000f


	//   ....[133]....
        /*0398*/ 	.word	0x0500000f


	//   ....[134]....
        /*039c*/ 	.word	0x0500000f


	//   ....[135]....
        /*03a0*/ 	.word	0x0500000f


	//   ....[136]....
        /*03a4*/ 	.word	0x0500000f


	//   ....[137]....
        /*03a8*/ 	.word	0x0500000f


	//   ....[138]....
        /*03ac*/ 	.word	0x0500000f


	//   ....[139]....
        /*03b0*/ 	.word	0x0500000f


	//   ....[140]....
        /*03b4*/ 	.word	0x0500000f


	//   ....[141]....
        /*03b8*/ 	.word	0x0500000f


	//   ....[142]....
        /*03bc*/ 	.word	0x0500000f


	//   ....[143]....
        /*03c0*/ 	.word	0x0500000f


	//   ....[144]....
        /*03c4*/ 	.word	0x0500000f


	//   ....[145]....
        /*03c8*/ 	.word	0x0500000f


	//   ....[146]....
        /*03cc*/ 	.word	0x0500000f


	//   ....[147]....
        /*03d0*/ 	.word	0x0500000f


	//   ....[148]....
        /*03d4*/ 	.word	0x0500000f


	//   ....[149]....
        /*03d8*/ 	.word	0x0500000f


	//   ....[150]....
        /*03dc*/ 	.word	0x0500000f


	//   ....[151]....
        /*03e0*/ 	.word	0x0500000f


	//   ....[152]....
        /*03e4*/ 	.word	0x0500000f


	//   ....[153]....
        /*03e8*/ 	.word	0x0500000f


	//   ....[154]....
        /*03ec*/ 	.word	0x0500000f


	//   ....[155]....
        /*03f0*/ 	.word	0x0500000f


	//   ....[156]....
        /*03f4*/ 	.word	0x0500000f


	//   ....[157]....
        /*03f8*/ 	.word	0x0500000f


	//   ....[158]....
        /*03fc*/ 	.word	0x0500000f


	//   ....[159]....
        /*0400*/ 	.word	0x0500000f


	//   ....[160]....
        /*0404*/ 	.word	0x0500000f


	//----- nvinfo : EIATTR_COOP_GROUP_INSTR_OFFSETS
	.align		4
.L_20721:
        /*0408*/ 	.byte	0x04, 0x28
        /*040a*/ 	.short	(.L_20723 - .L_20722)


	//   ....[0]....
.L_20722:
        /*040c*/ 	.word	0x00000b20


	//   ....[1]....
        /*0410*/ 	.word	0x00000b40


	//   ....[2]....
        /*0414*/ 	.word	0x00000b60


	//   ....[3]....
        /*0418*/ 	.word	0x00000b80


	//   ....[4]....
        /*041c*/ 	.word	0x00000ba0


	//   ....[5]....
        /*0420*/ 	.word	0x00000cd0


	//   ....[6]....
        /*0424*/ 	.word	0x00000cf0


	//   ....[7]....
        /*0428*/ 	.word	0x00000d10


	//   ....[8]....
        /*042c*/ 	.word	0x00001b50


	//   ....[9]....
        /*0430*/ 	.word	0x00001b80


	//   ....[10]....
        /*0434*/ 	.word	0x00001ba0


	//   ....[11]....
        /*0438*/ 	.word	0x00001bc0


	//   ....[12]....
        /*043c*/ 	.word	0x00001be0


	//   ....[13]....
        /*0440*/ 	.word	0x00001c30


	//   ....[14]....
        /*0444*/ 	.word	0x00001c50


	//   ....[15]....
        /*0448*/ 	.word	0x00001c70


	//   ....[16]....
        /*044c*/ 	.word	0x00002c40


	//   ....[17]....
        /*0450*/ 	.word	0x00002c80


	//   ....[18]....
        /*0454*/ 	.word	0x00002cc0


	//   ....[19]....
        /*0458*/ 	.word	0x00002d00


	//   ....[20]....
        /*045c*/ 	.word	0x00002d40


	//   ....[21]....
        /*0460*/ 	.word	0x00002d80


	//   ....[22]....
        /*0464*/ 	.word	0x00002dc0


	//   ....[23]....
        /*0468*/ 	.word	0x00002e00


	//   ....[24]....
        /*046c*/ 	.word	0x00002e40


	//   ....[25]....
        /*0470*/ 	.word	0x00002e80


	//   ....[26]....
        /*0474*/ 	.word	0x00002ec0


	//   ....[27]....
        /*0478*/ 	.word	0x00002ef0


	//   ....[28]....
        /*047c*/ 	.word	0x00002f10


	//   ....[29]....
        /*0480*/ 	.word	0x00002f50


	//   ....[30]....
        /*0484*/ 	.word	0x00002f80


	//   ....[31]....
        /*0488*/ 	.word	0x00002fb0


	//   ....[32]....
        /*048c*/ 	.word	0x00002fd0


	//   ....[33]....
        /*0490*/ 	.word	0x00002ff0


	//   ....[34]....
        /*0494*/ 	.word	0x00003010


	//   ....[35]....
        /*0498*/ 	.word	0x00003020


	//   ....[36]....
        /*049c*/ 	.word	0x00003040


	//   ....[37]....
        /*04a0*/ 	.word	0x00003080


	//   ....[38]....
        /*04a4*/ 	.word	0x000030b0


	//   ....[39]....
        /*04a8*/ 	.word	0x000030d0


	//   ....[40]....
        /*04ac*/ 	.word	0x000030f0


	//   ....[41]....
        /*04b0*/ 	.word	0x00003110


	//   ....[42]....
        /*04b4*/ 	.word	0x00003130


	//   ....[43]....
        /*04b8*/ 	.word	0x00003140


	//   ....[44]....
        /*04bc*/ 	.word	0x00003160


	//   ....[45]....
        /*04c0*/ 	.word	0x000031a0


	//   ....[46]....
        /*04c4*/ 	.word	0x000031c0


	//   ....[47]....
        /*04c8*/ 	.word	0x000031e0


	//   ....[48]....
        /*04cc*/ 	.word	0x00003210


	//   ....[49]....
        /*04d0*/ 	.word	0x00003230


	//   ....[50]....
        /*04d4*/ 	.word	0x00003250


	//   ....[51]....
        /*04d8*/ 	.word	0x00003260


	//   ....[52]....
        /*04dc*/ 	.word	0x00003280


	//   ....[53]....
        /*04e0*/ 	.word	0x000032a0


	//   ....[54]....
        /*04e4*/ 	.word	0x000032c0


	//   ....[55]....
        /*04e8*/ 	.word	0x00003300


	//   ....[56]....
        /*04ec*/ 	.word	0x00003330


	//   ....[57]....
        /*04f0*/ 	.word	0x00003350


	//   ....[58]....
        /*04f4*/ 	.word	0x00003370


	//   ....[59]....
        /*04f8*/ 	.word	0x00003390


	//   ....[60]....
        /*04fc*/ 	.word	0x000033b0


	//   ....[61]....
        /*0500*/ 	.word	0x000033d0


	//   ....[62]....
        /*0504*/ 	.word	0x000033e0


	//   ....[63]....
        /*0508*/ 	.word	0x00003400


	//   ....[64]....
        /*050c*/ 	.word	0x00003420


	//   ....[65]....
        /*0510*/ 	.word	0x00003440


	//   ....[66]....
        /*0514*/ 	.word	0x00003470


	//   ....[67]....
        /*0518*/ 	.word	0x00003490


	//   ....[68]....
        /*051c*/ 	.word	0x000034b0


	//   ....[69]....
        /*0520*/ 	.word	0x000034d0


	//   ....[70]....
        /*0524*/ 	.word	0x000034f0


	//   ....[71]....
        /*0528*/ 	.word	0x00003510


	//   ....[72]....
        /*052c*/ 	.word	0x00004820


	//   ....[73]....
        /*0530*/ 	.word	0x00004880


	//   ....[74]....
        /*0534*/ 	.word	0x000048e0


	//   ....[75]....
        /*0538*/ 	.word	0x00004940


	//   ....[76]....
        /*053c*/ 	.word	0x000049a0


	//   ....[77]....
        /*0540*/ 	.word	0x00004a20


	//   ....[78]....
        /*0544*/ 	.word	0x00004a90


	//   ....[79]....
        /*0548*/ 	.word	0x00004b00


	//   ....[80]....
        /*054c*/ 	.word	0x00004b60


	//   ....[81]....
        /*0550*/ 	.word	0x00004be0


	//   ....[82]....
        /*0554*/ 	.word	0x00004c50


	//   ....[83]....
        /*0558*/ 	.word	0x00004cb0


	//   ....[84]....
        /*055c*/ 	.word	0x00004d30


	//   ....[85]....
        /*0560*/ 	.word	0x00004da0


	//   ....[86]....
        /*0564*/ 	.word	0x00004e00


	//   ....[87]....
        /*0568*/ 	.word	0x00004e80


	//   ....[88]....
        /*056c*/ 	.word	0x00004ef0


	//   ....[89]....
        /*0570*/ 	.word	0x00004f50


	//   ....[90]....
        /*0574*/ 	.word	0x00004fd0


	//   ....[91]....
        /*0578*/ 	.word	0x00005040


	//   ....[92]....
        /*057c*/ 	.word	0x000050a0


	//   ....[93]....
        /*0580*/ 	.word	0x00005120


	//   ....[94]....
        /*0584*/ 	.word	0x00005190


	//   ....[95]....
        /*0588*/ 	.word	0x000051f0


	//   ....[96]....
        /*058c*/ 	.word	0x00005270


	//   ....[97]....
        /*0590*/ 	.word	0x000052e0


	//   ....[98]....
        /*0594*/ 	.word	0x00005340


	//   ....[99]....
        /*0598*/ 	.word	0x000053c0


	//   ....[100]....
        /*059c*/ 	.word	0x00005430


	//   ....[101]....
        /*05a0*/ 	.word	0x00005490


	//   ....[102]....
        /*05a4*/ 	.word	0x00005510


	//   ....[103]....
        /*05a8*/ 	.word	0x00005580


	//   ....[104]....
        /*05ac*/ 	.word	0x000055e0


	//   ....[105]....
        /*05b0*/ 	.word	0x00005660


	//   ....[106]....
        /*05b4*/ 	.word	0x000056d0


	//   ....[107]....
        /*05b8*/ 	.word	0x00005730


	//   ....[108]....
        /*05bc*/ 	.word	0x000057b0


	//   ....[109]....
        /*05c0*/ 	.word	0x00005820


	//   ....[110]....
        /*05c4*/ 	.word	0x00005880


	//   ....[111]....
        /*05c8*/ 	.word	0x00005900


	//   ....[112]....
        /*05cc*/ 	.word	0x00005970


	//   ....[113]....
        /*05d0*/ 	.word	0x000059d0


	//   ....[114]....
        /*05d4*/ 	.word	0x00005a50


	//   ....[115]....
        /*05d8*/ 	.word	0x00005ac0


	//   ....[116]....
        /*05dc*/ 	.word	0x00005b20


	//   ....[117]....
        /*05e0*/ 	.word	0x00005ba0


	//   ....[118]....
        /*05e4*/ 	.word	0x00005c10


	//   ....[119]....
        /*05e8*/ 	.word	0x00005c70


	//   ....[120]....
        /*05ec*/ 	.word	0x00005ce0


	//   ....[121]....
        /*05f0*/ 	.word	0x00005d50


	//   ....[122]....
        /*05f4*/ 	.word	0x00005db0


	//   ....[123]....
        /*05f8*/ 	.word	0x00005e20


	//   ....[124]....
        /*05fc*/ 	.word	0x00005e90


	//   ....[125]....
        /*0600*/ 	.word	0x00005ef0


	//   ....[126]....
        /*0604*/ 	.word	0x00005f60


	//   ....[127]....
        /*0608*/ 	.word	0x00005fc0


	//   ....[128]....
        /*060c*/ 	.word	0x00006020


	//   ....[129]....
        /*0610*/ 	.word	0x00006090


	//   ....[130]....
        /*0614*/ 	.word	0x00006100


	//   ....[131]....
        /*0618*/ 	.word	0x00006160


	//   ....[132]....
        /*061c*/ 	.word	0x000061e0


	//   ....[133]....
        /*0620*/ 	.word	0x00006260


	//   ....[134]....
        /*0624*/ 	.word	0x000062c0


	//   ....[135]....
        /*0628*/ 	.word	0x00006340


	//   ....[136]....
        /*062c*/ 	.word	0x000063b0


	//   ....[137]....
        /*0630*/ 	.word	0x00006410


	//   ....[138]....
        /*0634*/ 	.word	0x00006480


	//   ....[139]....
        /*0638*/ 	.word	0x000064f0


	//   ....[140]....
        /*063c*/ 	.word	0x00006550


	//   ....[141]....
        /*0640*/ 	.word	0x000065d0


	//   ....[142]....
        /*0644*/ 	.word	0x00006650


	//   ....[143]....
        /*0648*/ 	.word	0x000066b0


	//   ....[144]....
        /*064c*/ 	.word	0x00006730


	//   ....[145]....
        /*0650*/ 	.word	0x000067a0


	//   ....[146]....
        /*0654*/ 	.word	0x00006800


	//   ....[147]....
        /*0658*/ 	.word	0x00006880


	//   ....[148]....
        /*065c*/ 	.word	0x000068f0


	//   ....[149]....
        /*0660*/ 	.word	0x00006950


	//   ....[150]....
        /*0664*/ 	.word	0x000069d0


	//   ....[151]....
        /*0668*/ 	.word	0x00006a30


	//   ....[152]....
        /*066c*/ 	.word	0x00006a90


	//   ....[153]....
        /*0670*/ 	.word	0x00006b00


	//   ....[154]....
        /*0674*/ 	.word	0x00006b60


	//   ....[155]....
        /*0678*/ 	.word	0x00006bc0


	//   ....[156]....
        /*067c*/ 	.word	0x00006c30


	//   ....[157]....
        /*0680*/ 	.word	0x00006c90


	//   ....[158]....
        /*0684*/ 	.word	0x00006cf0


	//   ....[159]....
        /*0688*/ 	.word	0x00006d50


	//   ....[160]....
        /*068c*/ 	.word	0x00006dc0


	//----- nvinfo : EIATTR_VRC_CTA_INIT_COUNT
	.align		4
.L_20723:
        /*0690*/ 	.byte	0x02, 0x4a
	.zero		1
	.zero		1


	//----- nvinfo : EIATTR_SYSCALL_OFFSETS
	.align		4
        /*0694*/ 	.byte	0x04, 0x46
        /*0696*/ 	.short	(.L_20725 - .L_20724)


	//   ....[0]....
.L_20724:
        /*0698*/ 	.word	0x00002b20


	//   ....[1]....
        /*069c*/ 	.word	0x000047c0


	//----- nvinfo : EIATTR_EXIT_INSTR_OFFSETS
	.align		4
.L_20725:
        /*06a0*/ 	.byte	0x04, 0x1c
        /*06a2*/ 	.short	(.L_20727 - .L_20726)


	//   ....[0]....
.L_20726:
        /*06a4*/ 	.word	0x00000090


	//   ....[1]....
        /*06a8*/ 	.word	0x000043f0


	//   ....[2]....
        /*06ac*/ 	.word	0x00004400


	//   ....[3]....
        /*06b0*/ 	.word	0x000046c0


	//   ....[4]....
        /*06b4*/ 	.word	0x000047d0


	//----- nvinfo : EIATTR_CRS_STACK_SIZE
	.align		4
.L_20727:
        /*06b8*/ 	.byte	0x04, 0x1e
        /*06ba*/ 	.short	(.L_20729 - .L_20728)
.L_20728:
        /*06bc*/ 	.word	0x00000000


	//----- nvinfo : EIATTR_CBANK_PARAM_SIZE
	.align		4
.L_20729:
        /*06c0*/ 	.byte	0x03, 0x19
        /*06c2*/ 	.short	0x008c


	//----- nvinfo : EIATTR_PARAM_CBANK
	.align		4
        /*06c4*/ 	.byte	0x04, 0x0a
        /*06c6*/ 	.short	(.L_20731 - .L_20730)
	.align		4
.L_20730:
        /*06c8*/ 	.word	index@(.nv.constant0._ZN4vllm25paged_attention_v2_kernelIfhLi112ELi32ELi128ELNS_18Fp8KVCacheDataTypeE1ELb1ELi512EEEvPfS2_PT_PKS3_PKT0_S9_ifPKiSB_iPKfiiiSD_SD_iiiii)
        /*06cc*/ 	.short	0x0380
        /*06ce*/ 	.short	0x008c


	//----- nvinfo : EIATTR_SW_WAR
	.align		4
.L_20731:
        /*06d0*/ 	.byte	0x04, 0x36
        /*06d2*/ 	.short	(.L_20733 - .L_20732)
.L_20732:
        /*06d4*/ 	.word	0x00000008
.L_20733:


//--------------------- .nv.info._ZN4vllm25paged_attention_v2_kernelIfhLi96ELi32ELi128ELNS_18Fp8KVCacheDataTypeE1ELb1ELi512EEEvPfS2_PT_PKS3_PKT0_S9_ifPKiSB_iPKfiiiSD_SD_iiiii --------------------------
	.section	.nv.info._ZN4vllm25paged_attention_v2_kernelIfhLi96ELi32ELi128ELNS_18Fp8KVCacheDataTypeE1ELb1ELi512EEEvPfS2_PT_PKS3_PKT0_S9_ifPKiSB_iPKfiiiSD_SD_iiiii,"",@"SHT_CUDA_INFO"
	.sectionflags	@""
	.align	4


	//----- nvinfo : EIATTR_CUDA_API_VERSION
	.align		4
        /*0000*/ 	.byte	0x04, 0x37
        /*0002*/ 	.short	(.L_20735 - .L_20734)
.L_20734:
        /*0004*/ 	.word	0x00000082


	//----- nvinfo : EIATTR_KPARAM_INFO
	.align		4
.L_20735:
        /*0008*/ 	.byte	0x04, 0x17
        /*000a*/ 	.short	(.L_20737 - .L_20736)
.L_20736:
        /*000c*/ 	.word	0x00000000
        /*0010*/ 	.short	0x0015
        /*0012*/ 	.short	0x0088
        /*0014*/ 	.byte	0x00, 0xf0, 0x11, 0x00


	//----- nvinfo : EIATTR_KPARAM_INFO
	.align		4
.L_20737:
        /*0018*/ 	.byte	0x04, 0x17
        /*001a*/ 	.short	(.L_20739 - .L_20738)
.L_20738:
        /*001c*/ 	.word	0x00000000
        /*0020*/ 	.short	0x0014
        /*0022*/ 	.short	0x0084
        /*0024*/ 	.byte	0x00, 0xf0, 0x11, 0x00


	//----- nvinfo : EIATTR_KPARAM_INFO
	.align		4
.L_20739:
        /*0028*/ 	.byte	0x04, 0x17
        /*002a*/ 	.short	(.L_20741 - .L_20740)
.L_20740:
        /*002c*/ 	.word	0x00000000
        /*0030*/ 	.short	0x0013
        /*0032*/ 	.short	0x0080
        /*0034*/ 	.byte	0x00, 0xf0, 0x11, 0x00


	//----- nvinfo : EIATTR_KPARAM_INFO
	.align		4
.L_20741:
        /*0038*/ 	.byte	0x04, 0x17
        /*003a*/ 	.short	(.L_20743 - .L_20742)
.L_20742:
        /*003c*/ 	.word	0x00000000
        /*0040*/ 	.short	0x0012
        /*0042*/ 	.short	0x007c
        /*0044*/ 	.byte	0x00, 0xf0, 0x11, 0x00


	//----- nvinfo : EIATTR_KPARAM_INFO
	.align		4
.L_20743:
        /*0048*/ 	.byte	0x04, 0x17
        /*004a*/ 	.short	(.L_20745 - .L_20744)
.L_20744:
        /*004c*/ 	.word	0x00000000
        /*0050*/ 	.short	0x0011
        /*0052*/ 	.short	0x0078
        /*0054*/ 	.byte	0x00, 0xf0, 0x11, 0x00


	//----- nvinfo : EIATTR_KPARAM_INFO
	.align		4
.L_20745:
        /*0058*/ 	.byte	0x04, 0x17
        /*005a*/ 	.short	(.L_20747 - .L_20746)
.L_20746:
        /*005c*/ 	.word	0x00000000
        /*0060*/ 	.short	0x0010
        /*0062*/ 	.short	0x0070
        /*0064*/ 	.byte	0x00, 0xf5, 0x21, 0x00


	//----- nvinfo : EIATTR_KPARAM_INFO
	.align		4
.L_20747:
        /*0068*/ 	.byte	0x04, 0x17
        /*006a*/ 	.short	(.L_20749 - .L_20748)
.L_20748:
        /*006c*/ 	.word	0x00000000
        /*0070*/ 	.short	0x000f
        /*0072*/ 	.short	0x0068
        /*0074*/ 	.byte	0x00, 0xf5, 0x21, 0x00


	//----- nvinfo : EIATTR_KPARAM_INFO
	.align		4
.L_20749:
        /*0078*/ 	.byte	0x04, 0x17
        /*007a*/ 	.short	(.L_20751 - .L_20750)
.L_20750:
        /*007c*/ 	.word	0x00000000
        /*0080*/ 	.short	0x000e
        /*0082*/ 	.short	0x0060
        /*0084*/ 	.byte	0x00, 0xf0, 0x11, 0x00


	//----- nvinfo : EIATTR_KPARAM_INFO
	.align		4
.L_20751:
        /*0088*/ 	.byte	0x04, 0x17
        /*008a*/ 	.short	(.L_20753 - .L_20752)
.L_20752:
        /*008c*/ 	.word	0x00000000
        /*0090*/ 	.short	0x000d
        /*0092*/ 	.short	0x005c
        /*0094*/ 	.byte	0x00, 0xf0, 0x11, 0x00


	//----- nvinfo : EIATTR_KPARAM_INFO
	.align		4
.L_20753:
        /*0098*/ 	.byte	0x04, 0x17
        /*009a*/ 	.short	(.L_20755 - .L_20754)
.L_20754:
        /*009c*/ 	.word	0x00000000
        /*00a0*/ 	.short	0x000c
        /*00a2*/ 	.short	0x0058
        /*00a4*/ 	.byte	0x00, 0xf0, 0x11, 0x00


	//----- nvinfo : EIATTR_KPARAM_INFO
	.align		4
.L_20755:
        /*00a8*/ 	.byte	0x04, 0x17
        /*00aa*/ 	.short	(.L_20757 - .L_20756)
.L_20756:
        /*00ac*/ 	.word	0x00000000
        /*00b0*/ 	.short	0x000b
        /*00b2*/ 	.short	0x0050
        /*00b4*/ 	.byte	0x00, 0xf5, 0x21, 0x00


	//----- nvinfo : EIATTR_KPARAM_INFO
	.align		4
.L_20757:
        /*00b8*/ 	.byte	0x04, 0x17
        /*00ba*/ 	.short	(.L_20759 - .L_20758)
.L_20758:
        /*00bc*/ 	.word	0x00000000
        /*00c0*/ 	.short	0x000a
        /*00c2*/ 	.short	0x0048
        /*00c4*/ 	.byte	0x00, 0xf0, 0x11, 0x00


	//----- nvinfo : EIATTR_KPARAM_INFO
	.align		4
.L_20759:
        /*00c8*/ 	.byte	0x04, 0x17
        /*00ca*/ 	.short	(.L_20761 - .L_20760)
.L_20760:
        /*00cc*/ 	.word	0x00000000
        /*00d0*/ 	.short	0x0009
        /*00d2*/ 	.short	0x0040
        /*00d4*/ 	.byte	0x00, 0xf5, 0x21, 0x00


	//----- nvinfo : EIATTR_KPARAM_INFO
	.align		4
.L_20761:
        /*00d8*/ 	.byte	0x04, 0x17
        /*00da*/ 	.short	(.L_20763 - .L_20762)
.L_20762:
        /*00dc*/ 	.word	0x00000000
        /*00e0*/ 	.short	0x0008
        /*00e2*/ 	.short	0x0038
        /*00e4*/ 	.byte	0x00, 0xf5, 0x21, 0x00


	//----- nvinfo : EIATTR_KPARAM_INFO
	.align		4
.L_20763:
        /*00e8*/ 	.byte	0x04, 0x17
        /*00ea*/ 	.short	(.L_20765 - .L_20764)
.L_20764:
        /*00ec*/ 	.word	0x00000000
        /*00f0*/ 	.short	0x0007
        /*00f2*/ 	.short	0x0034
        /*00f4*/ 	.byte	0x00, 0xf0, 0x11, 0x00


	//----- nvinfo : EIATTR_KPARAM_INFO
	.align		4
.L_20765:
        /*00f8*/ 	.byte	0x04, 0x17
        /*00fa*/ 	.short	(.L_20767 - .L_20766)
.L_20766:
        /*00fc*/ 	.word	0x00000000
        /*0100*/ 	.short	0x0006
        /*0102*/ 	.short	0x0030
        /*0104*/ 	.byte	0x00, 0xf0, 0x11, 0x00


	//----- nvinfo : EIATTR_KPARAM_INFO
	.align		4
.L_20767:
        /*0108*/ 	.byte	0x04, 0x17
        /*010a*/ 	.short	(.L_20769 - .L_20768)
.L_20768:
        /*010c*/ 	.word	0x00000000
        /*0110*/ 	.short	0x0005
        /*0112*/ 	.short	0x0028
        /*0114*/ 	.byte	0x00, 0xf5, 0x21, 0x00


	//----- nvinfo : EIATTR_KPARAM_INFO
	.align		4
.L_20769:
        /*0118*/ 	.byte	0x04, 0x17
        /*011a*/ 	.short	(.L_20771 - .L_20770)
.L_20770:
        /*011c*/ 	.word	0x00000000
        /*0120*/ 	.short	0x0004
        /*0122*/ 	.short	0x0020
        /*0124*/ 	.byte	0x00, 0xf5, 0x21, 0x00


	//----- nvinfo : EIATTR_KPARAM_INFO
	.align		4
.L_20771:
        /*0128*/ 	.byte	0x04, 0x17
        /*012a*/ 	.short	(.L_20773 - .L_20772)
.L_20772:
        /*012c*/ 	.word	0x00000000
        /*0130*/ 	.short	0x0003
        /*0132*/ 	.short	0x0018
        /*0134*/ 	.byte	0x00, 0xf5, 0x21, 0x00


	//----- nvinfo : EIATTR_KPARAM_INFO
	.align		4
.L_20773:
        /*0138*/ 	.byte	0x04, 0x17
        /*013a*/ 	.short	(.L_20775 - .L_20774)
.L_20774:
        /*013c*/ 	.word	0x00000000
        /*0140*/ 	.short	0x0002
        /*0142*/ 	.short	0x0010
        /*0144*/ 	.byte	0x00, 0xf5, 0x21, 0x00


	//----- nvinfo : EIATTR_KPARAM_INFO
	.align		4
.L_20775:
        /*0148*/ 	.byte	0x04, 0x17
        /*014a*/ 	.short	(.L_20777 - .L_20776)
.L_20776:
        /*014c*/ 	.word	0x00000000
        /*0150*/ 	.short	0x0001
        /*0152*/ 	.short	0x0008
        /*0154*/ 	.byte	0x00, 0xf5, 0x21, 0x00


	//----- nvinfo : EIATTR_KPARAM_INFO
	.align		4
.L_20777:
        /*0158*/ 	.byte	0x04, 0x17
        /*015a*/ 	.short	(.L_20779 - .L_20778)
.L_20778:
        /*015c*/ 	.word	0x00000000
        /*0160*/ 	.short	0x0000
        /*0162*/ 	.short	0x0000
        /*0164*/ 	.byte	0x00, 0xf5, 0x21, 0x00


	//----- nvinfo : EIATTR_SPARSE_MMA_MASK
	.align		4
.L_20779:
        /*0168*/ 	.byte	0x03, 0x50
        /*016a*/ 	.short	0x0000


	//----- nvinfo : EIATTR_MAXREG_COUNT
	.align		4
        /*016c*/ 	.byte	0x03, 0x1b
        /*016e*/ 	.short	0x00ff


	//----- nvinfo : EIATTR_NUM_BARRIERS
	.align		4
        /*0170*/ 	.byte	0x02, 0x4c
        /*0172*/ 	.byte	0x01
	.zero		1


	//----- nvinfo : EIATTR_EXTERNS
	.align		4
        /*0174*/ 	.byte	0x04, 0x0f
        /*0176*/ 	.short	(.L_20781 - .L_20780)


	//   ....[0]....
	.align		4
.L_20780:
        /*0178*/ 	.word	index@(__assertfail)


	//----- nvinfo : EIATTR_MERCURY_ISA_VERSION
	.align		4
.L_20781:
        /*017c*/ 	.byte	0x03, 0x5f
        /*017e*/ 	.short	0x0101


	//----- nvinfo : EIATTR_COOP_GROUP_MASK_REGIDS
	.align		4
        /*0180*/ 	.byte	0x04, 0x29
        /*0182*/ 	.short	(.L_20783 - .L_20782)


	//   ....[0]....
.L_20782:
        /*0184*/ 	.word	0xffffffff


	//   ....[1]....
        /*0188*/ 	.word	0xffffffff


	//   ....[2]....
        /*018c*/ 	.word	0xffffffff


	//   ....[3]....
        /*0190*/ 	.word	0xffffffff


	//   ....[4]....
        /*0194*/ 	.word	0xffffffff


	//   ....[5]....
        /*0198*/ 	.word	0xffffffff


	//   ....[6]....
        /*019c*/ 	.word	0xffffffff


	//   ....[7]....
        /*01a0*/ 	.word	0xffffffff


	//   ....[8]....
        /*01a4*/ 	.word	0xffffffff


	//   ....[9]....
        /*01a8*/ 	.word	0xffffffff


	//   ....[10]....
        /*01ac*/ 	.word	0xffffffff


	//   ....[11]....
        /*01b0*/ 	.word	0xffffffff


	//   ....[12]....
        /*01b4*/ 	.word	0xffffffff


	//   ....[13]....
        /*01b8*/ 	.word	0xffffffff


	//   ....[14]....
        /*01bc*/ 	.word	0xffffffff


	//   ....[15]....
        /*01c0*/ 	.word	0xffffffff


	//   ....[16]....
        /*01c4*/ 	.word	0xffffffff


	//   ....[17]....
        /*01c8*/ 	.word	0xffffffff


	//   ....[18]....
        /*01cc*/ 	.word	0xffffffff


	//   ....[19]....
        /*01d0*/ 	.word	0xffffffff


	//   ....[20]....
        /*01d4*/ 	.word	0xffffffff


	//   ....[21]....
        /*01d8*/ 	.word	0xffffffff


	//   ....[22]....
        /*01dc*/ 	.word	0xffffffff


	//   ....[23]....
        /*01e0*/ 	.word	0xffffffff


	//   ....[24]....
        /*01e4*/ 	.word	0xffffffff


	//   ....[25]....
        /*01e8*/ 	.word	0xffffffff


	//   ....[26]....
        /*01ec*/ 	.word	0xffffffff


	//   ....[27]....
        /*01f0*/ 	.word	0xffffffff


	//   ....[28]....
        /*01f4*/ 	.word	0xffffffff


	//   ....[29]....
        /*01f8*/ 	.word	0xffffffff


	//   ....[30]....
        /*01fc*/ 	.word	0xffffffff


	//   ....[31]....
        /*0200*/ 	.word	0xffffffff


	//   ....[32]....
        /*0204*/ 	.word	0xffffffff


	//   ....[33]....
        /*0208*/ 	.word	0xffffffff


	//   ....[34]....
        /*020c*/ 	.word	0xffffffff


	//   ....[35]....
        /*0210*/ 	.word	0xffffffff


	//   ....[36]....
        /*0214*/ 	.word	0xffffffff


	//   ....[37]....
        /*0218*/ 	.word	0xffffffff


	//   ....[38]....
        /*021c*/ 	.word	0xffffffff


	//   ....[39]....
        /*0220*/ 	.word	0xffffffff


	//   ....[40]....
        /*0224*/ 	.word	0xffffffff


	//   ....[41]....
        /*0228*/ 	.word	0xffffffff


	//   ....[42]....
        /*022c*/ 	.word	0xffffffff


	//   ....[43]....
        /*0230*/ 	.word	0xffffffff


	//   ....[44]....
        /*0234*/ 	.word	0xffffffff


	//   ....[45]....
        /*0238*/ 	.word	0xffffffff


	//   ....[46]....
        /*023c*/ 	.word	0xffffffff


	//   ....[47]....
        /*0240*/ 	.word	0xffffffff


	//   ....[48]....
        /*0244*/ 	.word	0xffffffff


	//   ....[49]....
        /*0248*/ 	.word	0xffffffff


	//   ....[50]....
        /*024c*/ 	.word	0xffffffff


	//   ....[51]....
        /*0250*/ 	.word	0xffffffff


	//   ....[52]....
        /*0254*/ 	.word	0xffffffff


	//   ....[53]....
        /*0258*/ 	.word	0xffffffff


	//   ....[54]....
        /*025c*/ 	.word	0xffffffff


	//   ....[55]....
        /*0260*/ 	.word	0xffffffff


	//   ....[56]....
        /*0264*/ 	.word	0xffffffff


	//   ....[57]....
        /*0268*/ 	.word	0xffffffff


	//   ....[58]....
        /*026c*/ 	.word	0xffffffff


	//   ....[59]....
        /*0270*/ 	.word	0xffffffff


	//   ....[60]....
        /*0274*/ 	.word	0xffffffff


	//   ....[61]....
        /*0278*/ 	.word	0xffffffff


	//   ....[62]....
        /*027c*/ 	.word	0xffffffff


	//   ....[63]....
        /*0280*/ 	.word	0xffffffff


	//   ....[64]....
        /*0284*/ 	.word	0x0500000f


	//   ....[65]....
        /*0288*/ 	.word	0x0500000f


	//   ....[66]....
        /*028c*/ 	.word	0x0500000f


	//   ....[67]....
        /*0290*/ 	.word	0x0500000f


	//   ....[68]....
        /*0294*/ 	.word	0x0500000f


	//   ....[69]....
        /*0298*/ 	.word	0x0500000f


	//   ....[70]....
        /*029c*/ 	.word	0x0500000f


	//   ....[71]....
        /*02a0*/ 	.word	0x0500000f


	//   ....[72]....
        /*02a4*/ 	.word	0x0500000f


	//   ....[73]....
        /*02a8*/ 	.word	0x0500000f


	//   ....[74]....
        /*02ac*/ 	.word	0x0500000f


	//   ....[75]....
        /*02b0*/ 	.word	0x0500000f


	//   ....[76]....
        /*02b4*/ 	.word	0x0500000f


	//   ....[77]....
        /*02b8*/ 	.word	0x0500000f


	//   ....[78]....
        /*02bc*/ 	.word	0x0500000f


	//   ....[79]....
        /*02c0*/ 	.word	0x0500000f


	//   ....[80]....
        /*02c4*/ 	.word	0x0500000f


	//   ....[81]....
        /*02c8*/ 	.word	0x0500000f


	//   ....[82]....
        /*02cc*/ 	.word	0x0500000f


	//   ....[83]....
        /*02d0*/ 	.word	0x0500000f


	//   ....[84]....
        /*02d4*/ 	.word	0x0500000f


	//   ....[85]....
        /*02d8*/ 	.word	0x0500000f


	//   ....[86]....
        /*02dc*/ 	.word	0x0500000f


	//   ....[87]....
        /*02e0*/ 	.word	0x0500000f


	//   ....[88]....
        /*02e4*/ 	.word	0x0500000f


	//   ....[89]....
        /*02e8*/ 	.word	0x0500000f


	//   ....[90]....
        /*02ec*/ 	.word	0x0500000f


	//   ....[91]....
        /*02f0*/ 	.word	0x0500000f


	//   ....[92]....
        /*02f4*/ 	.word	0x0500000f


	//   ....[93]....
        /*02f8*/ 	.word	0x0500000f


	//   ....[94]....
        /*02fc*/ 	.word	0x0500000f


	//   ....[95]....
        /*0300*/ 	.word	0x0500000f


	//   ....[96]....
        /*0304*/ 	.word	0x0500000f


	//   ....[97]....
        /*0308*/ 	.word	0x0500000f


	//   ....[98]....
        /*030c*/ 	.word	0x0500000f


	//   ....[99]....
        /*0310*/ 	.word	0x0500000f


	//   ....[100]....
        /*0314*/ 	.word	0x0500000f


	//   ....[101]....
        /*0318*/ 	.word	0x0500000f


	//   ....[102]....
        /*031c*/ 	.word	0x0500000f


	//   ....[103]....
        /*0320*/ 	.word	0x0500000f


	//   ....[104]....
        /*0324*/ 	.word	0x0500000f


	//   ....[105]....
        /*0328*/ 	.word	0x0500000f


	//   ....[106]....
        /*032c*/ 	.word	0x0500000f


	//   ....[107]....
        /*0330*/ 	.word	0x0500000f


	//   ....[108]....
        /*0334*/ 	.word	0x0500000f


	//   ....[109]....
        /*0338*/ 	.word	0x0500000f


	//   ....[110]....
        /*033c*/ 	.word	0x0500000f


	//   ....[111]....
        /*0340*/ 	.word	0x0500000f


	//   ....[112]....
        /*0344*/ 	.word	0x0500000f


	//   ....[113]....
        /*0348*/ 	.word	0x0500000f


	//   ....[114]....
        /*034c*/ 	.word	0x0500000f


	//   ....[115]....
        /*0350*/ 	.word	0x0500000f


	//   ....[116]....
        /*0354*/ 	.word	0x0500000f


	//   ....[117]....
        /*0358*/ 	.word	0x0500000f


	//   ....[118]....
        /*035c*/ 	.word	0x0500000f


	//   ....[119]....
        /*0360*/ 	.word	0x0500000f


	//   ....[120]....
        /*0364*/ 	.word	0x0500000f


	//   ....[121]....
        /*0368*/ 	.word	0x0500000f


	//   ....[122]....
        /*036c*/ 	.word	0x0500000f


	//   ....[123]....
        /*0370*/ 	.word	0x0500000f


	//   ....[124]....
        /*0374*/ 	.word	0x0500000f


	//   ....[125]....
        /*0378*/ 	.word	0x0500000f


	//   ....[126]....
        /*037c*/ 	.word	0x0500000f


	//   ....[127]....
        /*0380*/ 	.word	0x0500000f


	//   ....[128]....
        /*0384*/ 	.word	0x0500000f


	//   ....[129]....
        /*0388*/ 	.word	0x0500000f


	//   ....[130]....
        /*038c*/ 	.word	0x0500000f


	//   ....[131]....
        /*0390*/ 	.word	0x0500000f


	//   ....[132]....
        /*0394*/ 	.word	0x0500000f


	//   ....[133]....
        /*0398*/ 	.word	0x0500000f


	//   ....[134]....
        /*039c*/ 	.word	0x0500000f


	//   ....[135]....
        /*03a0*/ 	.word	0x0500000f


	//   ....[136]....
        /*03a4*/ 	.word	0x0500000f


	//   ....[137]....
        /*03a8*/ 	.word	0x0500000f


	//   ....[138]....
        /*03ac*/ 	.word	0x0500000f


	//   ....[139]....
        /*03b0*/ 	.word	0x0500000f


	//   ....[140]....
        /*03b4*/ 	.word	0x0500000f


	//----- nvinfo : EIATTR_COOP_GROUP_INSTR_OFFSETS
	.align		4
.L_20783:
        /*03b8*/ 	.byte	0x04, 0x28
        /*03ba*/ 	.short	(.L_20785 - .L_20784)


	//   ....[0]....
.L_20784:
        /*03bc*/ 	.word	0x00000bd0


	//   ....[1]....
        /*03c0*/ 	.word	0x00000bf0


	//   ....[2]....
        /*03c4*/ 	.word	0x00000c10


	//   ....[3]....
        /*03c8*/ 	.word	0x00000c30


	//   ....[4]....
        /*03cc*/ 	.word	0x00000c50


	//   ....[5]....
        /*03d0*/ 	.word	0x00000d80


	//   ....[6]....
        /*03d4*/ 	.word	0x00000da0


	//   ....[7]....
        /*03d8*/ 	.word	0x00000dc0


	//   ....[8]....
        /*03dc*/ 	.word	0x00001c20


	//   ....[9]....
        /*03e0*/ 	.word	0x00001c50


	//   ....[10]....
        /*03e4*/ 	.word	0x00001c70


	//   ....[11]....
        /*03e8*/ 	.word	0x00001c90


	//   ....[12]....
        /*03ec*/ 	.word	0x00001cb0


	//   ....[13]....
        /*03f0*/ 	.word	0x00001d00


	//   ....[14]....
        /*03f4*/ 	.word	0x00001d20


	//   ....[15]....
        /*03f8*/ 	.word	0x00001d40


	//   ....[16]....
        /*03fc*/ 	.word	0x00002d40


	//   ....[17]....
        /*0400*/ 	.word	0x00002d80


	//   ....[18]....
        /*0404*/ 	.word	0x00002dc0


	//   ....[19]....
        /*0408*/ 	.word	0x00002e00


	//   ....[20]....
        /*040c*/ 	.word	0x00002e40


	//   ....[21]....
        /*0410*/ 	.word	0x00002e80


	//   ....[22]....
        /*0414*/ 	.word	0x00002ee0


	//   ....[23]....
        /*0418*/ 	.word	0x00002f20


	//   ....[24]....
        /*041c*/ 	.word	0x00002f60


	//   ....[25]....
        /*0420*/ 	.word	0x00002fa0


	//   ....[26]....
        /*0424*/ 	.word	0x00002ff0


	//   ....[27]....
        /*0428*/ 	.word	0x00003030


	//   ....[28]....
        /*042c*/ 	.word	0x00003060


	//   ....[29]....
        /*0430*/ 	.word	0x00003080


	//   ....[30]....
        /*0434*/ 	.word	0x000030a0


	//   ....[31]....
        /*0438*/ 	.word	0x000030c0


	//   ....[32]....
        /*043c*/ 	.word	0x000030e0


	//   ....[33]....
        /*0440*/ 	.word	0x000030f0


	//   ....[34]....
        /*0444*/ 	.word	0x00003110


	//   ....[35]....
        /*0448*/ 	.word	0x00003140


	//   ....[36]....
        /*044c*/ 	.word	0x00003160


	//   ....[37]....
        /*0450*/ 	.word	0x00003180


	//   ....[38]....
        /*0454*/ 	.word	0x000031a0


	//   ....[39]....
        /*0458*/ 	.word	0x000031c0


	//   ....[40]....
        /*045c*/ 	.word	0x000031e0


	//   ....[41]....
        /*0460*/ 	.word	0x000031f0


	//   ....[42]....
        /*0464*/ 	.word	0x00003230


	//   ....[43]....
        /*0468*/ 	.word	0x00003260


	//   ....[44]....
        /*046c*/ 	.word	0x00003280


	//   ....[45]....
        /*0470*/ 	.word	0x000032a0


	//   ....[46]....
        /*0474*/ 	.word	0x000032c0


	//   ....[47]....
        /*0478*/ 	.word	0x000032e0


	//   ....[48]....
        /*047c*/ 	.word	0x00003300


	//   ....[49]....
        /*0480*/ 	.word	0x00003310


	//   ....[50]....
        /*0484*/ 	.word	0x00003340


	//   ....[51]....
        /*0488*/ 	.word	0x00003360


	//   ....[52]....
        /*048c*/ 	.word	0x00003380


	//   ....[53]....
        /*0490*/ 	.word	0x000033a0


	//   ....[54]....
        /*0494*/ 	.word	0x000033c0


	//   ....[55]....
        /*0498*/ 	.word	0x000033e0


	//   ....[56]....
        /*049c*/ 	.word	0x000033f0


	//   ....[57]....
        /*04a0*/ 	.word	0x00003410


	//   ....[58]....
        /*04a4*/ 	.word	0x00003430


	//   ....[59]....
        /*04a8*/ 	.word	0x00003450


	//   ....[60]....
        /*04ac*/ 	.word	0x00003470


	//   ....[61]....
        /*04b0*/ 	.word	0x00003490


	//   ....[62]....
        /*04b4*/ 	.word	0x000034b0


	//   ....[63]....
        /*04b8*/ 	.word	0x000034d0


	//   ....[64]....
        /*04bc*/ 	.word	0x00004440


	//   ....[65]....
        /*04c0*/ 	.word	0x000044a0


	//   ....[66]....
        /*04c4*/ 	.word	0x00004500


	//   ....[67]....
        /*04c8*/ 	.word	0x00004560


	//   ....[68]....
        /*04cc*/ 	.word	0x000045c0


	//   ....[69]....
        /*04d0*/ 	.word	0x00004640


	//   ....[70]....
        /*04d4*/ 	.word	0x000046a0


	//   ....[71]....
        /*04d8*/ 	.word	0x00004710


	//   ....[72]....
        /*04dc*/ 	.word	0x00004770


	//   ....[73]....
        /*04e0*/ 	.word	0x000047f0


	//   ....[74]....
        /*04e4*/ 	.word	0x00004860


	//   ....[75]....
        /*04e8*/ 	.word	0x000048c0


	//   ....[76]....
        /*04ec*/ 	.word	0x00004940


	//   ....[77]....
        /*04f0*/ 	.word	0x000049b0


	//   ....[78]....
        /*04f4*/ 	.word	0x00004a10


	//   ....[79]....
        /*04f8*/ 	.word	0x00004a90


	//   ....[80]....
        /*04fc*/ 	.word	0x00004b00


	//   ....[81]....
        /*0500*/ 	.word	0x00004b60


	//   ....[82]....
        /*0504*/ 	.word	0x00004be0


	//   ....[83]....
        /*0508*/ 	.word	0x00004c50


	//   ....[84]....
        /*050c*/ 	.word	0x00004cb0


	//   ....[85]....
        /*0510*/ 	.word	0x00004d30


	//   ....[86]....
        /*0514*/ 	.word	0x00004da0


	//   ....[87]....
        /*0518*/ 	.word	0x00004e00


	//   ....[88]....
        /*051c*/ 	.word	0x00004e80


	//   ....[89]....
        /*0520*/ 	.word	0x00004ef0


	//   ....[90]....
        /*0524*/ 	.word	0x00004f50


	//   ....[91]....
        /*0528*/ 	.word	0x00004fd0


	//   ....[92]....
        /*052c*/ 	.word	0x00005040


	//   ....[93]....
        /*0530*/ 	.word	0x000050a0


	//   ....[94]....
        /*0534*/ 	.word	0x00005120


	//   ....[95]....
        /*0538*/ 	.word	0x00005190


	//   ....[96]....
        /*053c*/ 	.word	0x000051f0


	//   ....[97]....
        /*0540*/ 	.word	0x00005270


	//   ....[98]....
        /*0544*/ 	.word	0x000052e0


	//   ....[99]....
        /*0548*/ 	.word	0x00005340


	//   ....[100]....
        /*054c*/ 	.word	0x000053c0


	//   ....[101]....
        /*0550*/ 	.word	0x00005430


	//   ....[102]....
        /*0554*/ 	.word	0x00005490


	//   ....[103]....
        /*0558*/ 	.word	0x00005510


	//   ....[104]....
        /*055c*/ 	.word	0x00005580


	//   ....[105]....
        /*0560*/ 	.word	0x000055e0


	//   ....[106]....
        /*0564*/ 	.word	0x00005650


	//   ....[107]....
        /*0568*/ 	.word	0x000056c0


	//   ....[108]....
        /*056c*/ 	.word	0x00005720


	//   ....[109]....
        /*0570*/ 	.word	0x000057a0


	//   ....[110]....
        /*0574*/ 	.word	0x00005810


	//   ....[111]....
        /*0578*/ 	.word	0x00005870


	//   ....[112]....
        /*057c*/ 	.word	0x000058f0


	//   ....[113]....
        /*0580*/ 	.word	0x00005960


	//   ....[114]....
        /*0584*/ 	.word	0x000059c0


	//   ....[115]....
        /*0588*/ 	.word	0x00005a30


	//   ....[116]....
        /*058c*/ 	.word	0x00005a90


	//   ....[117]....
        /*0590*/ 	.word	0x00005af0


	//   ....[118]....
        /*0594*/ 	.word	0x00005b70


	//   ....[119]....
        /*0598*/ 	.word	0x00005be0


	//   ....[120]....
        /*059c*/ 	.word	0x00005c40


	//   ....[121]....
        /*05a0*/ 	.word	0x00005cc0


	//   ....[122]....
        /*05a4*/ 	.word	0x00005d30


	//   ....[123]....
        /*05a8*/ 	.word	0x00005d90


	//   ....[124]....
        /*05ac*/ 	.word	0x00005e10


	//   ....[125]....
        /*05b0*/ 	.word	0x00005e80


	//   ....[126]....
        /*05b4*/ 	.word	0x00005ee0


	//   ....[127]....
        /*05b8*/ 	.word	0x00005f60


	//   ....[128]....
        /*05bc*/ 	.word	0x00005fd0


	//   ....[129]....
        /*05c0*/ 	.word	0x00006030


	//   ....[130]....
        /*05c4*/ 	.word	0x000060b0


	//   ....[131]....
        /*05c8*/ 	.word	0x00006120


	//   ....[132]....
        /*05cc*/ 	.word	0x00006180


	//   ....[133]....
        /*05d0*/ 	.word	0x00006200


	//   ....[134]....
        /*05d4*/ 	.word	0x00006260


	//   ....[135]....
        /*05d8*/ 	.word	0x000062c0


	//   ....[136]....
        /*05dc*/ 	.word	0x00006340


	//   ....[137]....
        /*05e0*/ 	.word	0x000063a0


	//   ....[138]....
        /*05e4*/ 	.word	0x00006400


	//   ....[139]....
        /*05e8*/ 	.word	0x00006470


	//   ....[140]....
        /*05ec*/ 	.word	0x000064d0


	//----- nvinfo : EIATTR_VRC_CTA_INIT_COUNT
	.align		4
.L_20785:
        /*05f0*/ 	.byte	0x02, 0x4a
	.zero		1
	.zero		1


	//----- nvinfo : EIATTR_SYSCALL_OFFSETS
	.align		4
        /*05f4*/ 	.byte	0x04, 0x46
        /*05f6*/ 	.short	(.L_20787 - .L_20786)


	//   ....[0]....
.L_20786:
        /*05f8*/ 	.word	0x00002c60


	//   ....[1]....
        /*05fc*/ 	.word	0x000043e0


	//----- nvinfo : EIATTR_EXIT_INSTR_OFFSETS
	.align		4
.L_20787:
        /*0600*/ 	.byte	0x04, 0x1c
        /*0602*/ 	.short	(.L_20789 - .L_20788)


	//   ....[0]....
.L_20788:
        /*0604*/ 	.word	0x000000d0


	//   ....[1]....
        /*0608*/ 	.word	0x00004080


	//   ....[2]....
        /*060c*/ 	.word	0x000040c0


	//   ....[3]....
        /*0610*/ 	.word	0x000042e0


	//   ....[4]....
        /*0614*/ 	.word	0x000043f0


	//----- nvinfo : EIATTR_CRS_STACK_SIZE
	.align		4
.L_20789:
        /*0618*/ 	.byte	0x04, 0x1e
        /*061a*/ 	.short	(.L_20791 - .L_20790)
.L_20790:
        /*061c*/ 	.word	0x00000000


	//----- nvinfo : EIATTR_CBANK_PARAM_SIZE
	.align		4
.L_20791:
        /*0620*/ 	.byte	0x03, 0x19
        /*0622*/ 	.short	0x008c


	//----- nvinfo : EIATTR_PARAM_CBANK
	.align		4
        /*0624*/ 	.byte	0x04, 0x0a
        /*0626*/ 	.short	(.L_20793 - .L_20792)
	.align		4
.L_20792:
        /*0628*/ 	.word	index@(.nv.constant0._ZN4vllm25paged_attention_v2_kernelIfhLi96ELi32ELi128ELNS_18Fp8KVCacheDataTypeE1ELb1ELi512EEEvPfS2_PT_PKS3_PKT0_S9_ifPKiSB_iPKfiiiSD_SD_iiiii)
        /*062c*/ 	.short	0x0380
        /*062e*/ 	.short	0x008c


	//----- nvinfo : EIATTR_SW_WAR
	.align		4
.L_20793:
        /*0630*/ 	.byte	0x04, 0x36
        /*0632*/ 	.short	(.L_20795 - .L_20794)
.L_20794:
        /*0634*/ 	.word	0x00000008
.L_20795:


//--------------------- .nv.info._ZN4vllm25paged_attention_v2_kernelIfhLi80ELi32ELi128ELNS_18Fp8KVCacheDataTypeE1ELb1ELi512EEEvPfS2_PT_PKS3_PKT0_S9_ifPKiSB_iPKfiiiSD_SD_iiiii --------------------------
	.section	.nv.info._ZN4vllm25paged_attention_v2_kernelIfhLi80ELi32ELi128ELNS_18Fp8KVCacheDataTypeE1ELb1ELi512EEEvPfS2_PT_PKS3_PKT0_S9_ifPKiSB_iPKfiiiSD_SD_iiiii,"",@"SHT_CUDA_INFO"
	.sectionflags	@""
	.align	4


	//----- nvinfo : EIATTR_CUDA_API_VERSION
	.align		4
        /*0000*/ 	.byte	0x04, 0x37
        /*0002*/ 	.short	(.L_20797 - .L_20796)
.L_20796:
        /*0004*/ 	.word	0x00000082


	//----- nvinfo : EIATTR_KPARAM_INFO
	.align		4
.L_20797:
        /*0008*/ 	.byte	0x04, 0x17
        /*000a*/ 	.short	(.L_20799 - .L_20798)
.L_20798:
        /*000c*/ 	.word	0x00000000
        /*0010*/ 	.short	0x0015
        /*0012*/ 	.short	0x0088
        /*0014*/ 	.byte	0x00, 0xf0, 0x11, 0x00


	//----- nvinfo : EIATTR_KPARAM_INFO
	.align		4
.L_20799:
        /*0018*/ 	.byte	0x04, 0x17
        /*001a*/ 	.short	(.L_20801 - .L_20800)
.L_20800:
        /*001c*/ 	.word	0x00000000
        /*0020*/ 	.short	0x0014
        /*0022*/ 	.short	0x0084
        /*0024*/ 	.byte	0x00, 0xf0, 0x11, 0x00


	//----- nvinfo : EIATTR_KPARAM_INFO
	.align		4
.L_20801:
        /*0028*/ 	.byte	0x04, 0x17
        /*002a*/ 	.short	(.L_20803 - .L_20802)
.L_20802:
        /*002c*/ 	.word	0x00000000
        /*0030*/ 	.short	0x0013
        /*0032*/ 	.short	0x0080
        /*0034*/ 	.byte	0x00, 0xf0, 0x11, 0x00


	//----- nvinfo : EIATTR_KPARAM_INFO
	.align		4
.L_20803:
        /*0038*/ 	.byte	0x04, 0x17
        /*003a*/ 	.short	(.L_20805 - .L_20804)
.L_20804:
        /*003c*/ 	.word	0x00000000
        /*0040*/ 	.short	0x0012
        /*0042*/ 	.short	0x007c
        /*0044*/ 	.byte	0x00, 0xf0, 0x11, 0x00


	//----- nvinfo : EIATTR_KPARAM_INFO
	.align		4
.L_20805:
        /*0048*/ 	.byte	0x04, 0x17
        /*004a*/ 	.short	(.L_20807 - .L_20806)
.L_20806:
        /*004c*/ 	.word	0x00000000
        /*0050*/ 	.short	0x0011
        /*0052*/ 	.short	0x0078
        /*0054*/ 	.byte	0x00, 0xf0, 0x11, 0x00


	//----- nvinfo : EIATTR_KPARAM_INFO
	.align		4
.L_20807:
        /*0058*/ 	.byte	0x04, 0x17
        /*005a*/ 	.short	(.L_20809 - .L_20808)
.L_20808:
        /*005c*/ 	.word	0x00000000
        /*0060*/ 	.short	0x0010
        /*0062*/ 	.short	0x0070
        /*0064*/ 	.byte	0x00, 0xf5, 0x21, 0x00


	//----- nvinfo : EIATTR_KPARAM_INFO
	.align		4
.L_20809:
        /*0068*/ 	.byte	0x04, 0x17
        /*006a*/ 	.short	(.L_20811 - .L_20810)
.L_20810:
        /*006c*/ 	.word	0x00000000
        /*0070*/ 	.short	0x000f
        /*0072*/ 	.short	0x0068
        /*0074*/ 	.byte	0x00, 0xf5, 0x21, 0x00


	//----- nvinfo : EIATTR_KPARAM_INFO
	.align		4
.L_20811:
        /*0078*/ 	.byte	0x04, 0x17
        /*007a*/ 	.short	(.L_20813 - .L_20812)
.L_20812:
        /*007c*/ 	.word	0x00000000
        /*0080*/ 	.short	0x000e
        /*0082*/ 	.short	0x0060
        /*0084*/ 	.byte	0x00, 0xf0, 0x11, 0x00


	//----- nvinfo : EIATTR_KPARAM_INFO
	.align		4
.L_20813:
        /*0088*/ 	.byte	0x04, 0x17
        /*008a*/ 	.short	(.L_20815 - .L_20814)
.L_20814:
        /*008c*/ 	.word	0x00000000
        /*0090*/ 	.short	0x000d
        /*0092*/ 	.short	0x005c
        /*0094*/ 	.byte	0x00, 0xf0, 0x11, 0x00


	//----- nvinfo : EIATTR_KPARAM_INFO
	.align		4
.L_20815:
        /*0098*/ 	.byte	0x04, 0x17
        /*009a*/ 	.short	(.L_20817 - .L_20816)
.L_20816:
        /*009c*/ 	.word	0x00000000
        /*00a0*/ 	.short	0x000c
        /*00a2*/ 	.short	0x0058
        /*00a4*/ 	.byte	0x00, 0xf0, 0x11, 0x00


	//----- nvinfo : EIATTR_KPARAM_INFO
	.align		4
.L_20817:
        /*00a8*/ 	.byte	0x04, 0x17
        /*00aa*/ 	.short	(.L_20819 - .L_20818)
.L_20818:
        /*00ac*/ 	.word	0x00000000
        /*00b0*/ 	.short	0x000b
        /*00b2*/ 	.short	0x0050
        /*00b4*/ 	.byte	0x00, 0xf5, 0x21, 0x00


	//----- nvinfo : EIATTR_KPARAM_INFO
	.align		4
.L_20819:
        /*00b8*/ 	.byte	0x04, 0x17
        /*00ba*/ 	.short	(.L_20821 - .L_20820)
.L_20820:
        /*00bc*/ 	.word	0x00000000
        /*00c0*/ 	.short	0x000a
        /*00c2*/ 	.short	0x0048
        /*00c4*/ 	.byte	0x00, 0xf0, 0x11, 0x00


	//----- nvinfo : EIATTR_KPARAM_INFO
	.align		4
.L_20821:
        /*00c8*/ 	.byte	0x04, 0x17
        /*00ca*/ 	.short	(.L_20823 - .L_20822)
.L_20822:
        /*00cc*/ 	.word	0x00000000
        /*00d0*/ 	.short	0x0009
        /*00d2*/ 	.short	0x0040
        /*00d4*/ 	.byte	0x00, 0xf5, 0x21, 0x00


	//----- nvinfo : EIATTR_KPARAM_INFO
	.align		4
.L_20823:
        /*00d8*/ 	.byte	0x04, 0x17
        /*00da*/ 	.short	(.L_20825 - .L_20824)
.L_20824:
        /*00dc*/ 	.word	0x00000000
        /*00e0*/ 	.short	0x0008
        /*00e2*/ 	.short	0x0038
        /*00e4*/ 	.byte	0x00, 0xf5, 0x21, 0x00


	//----- nvinfo : EIATTR_KPARAM_INFO
	.align		4
.L_20825:
        /*00e8*/ 	.byte	0x04, 0x17
        /*00ea*/ 	.short	(.L_20827 - .L_20826)
.L_20826:
        /*00ec*/ 	.word	0x00000000
        /*00f0*/ 	.short	0x0007
        /*00f2*/ 	.short	0x0034
        /*00f4*/ 	.byte	0x00, 0xf0, 0x11, 0x00


	//----- nvinfo : EIATTR_KPARAM_INFO
	.align		4
.L_20827:
        /*00f8*/ 	.byte	0x04, 0x17
        /*00fa*/ 	.short	(.L_20829 - .L_20828)
.L_20828:
        /*00fc*/ 	.word	0x00000000
        /*0100*/ 	.short	0x0006
        /*0102*/ 	.short	0x0030
        /*0104*/ 	.byte	0x00, 0xf0, 0x11, 0x00


	//----- nvinfo : EIATTR_KPARAM_INFO
	.align		4
.L_20829:
        /*0108*/ 	.byte	0x04, 0x17
        /*010a*/ 	.short	(.L_20831 - .L_20830)
.L_20830:
        /*010c*/ 	.word	0x00000000
        /*0110*/ 	.short	0x0005
        /*0112*/ 	.short	0x0028
        /*0114*/ 	.byte	0x00, 0xf5, 0x21, 0x00


	//----- nvinfo : EIATTR_KPARAM_INFO
	.align		4
.L_20831:
        /*0118*/ 	.byte	0x04, 0x17
        /*011a*/ 	.short	(.L_20833 - .L_20832)
.L_20832:
        /*011c*/ 	.word	0x00000000
        /*0120*/ 	.short	0x0004
        /*0122*/ 	.short	0x0020
        /*0124*/ 	.byte	0x00, 0xf5, 0x21, 0x00


	//----- nvinfo : EIATTR_KPARAM_INFO
	.align		4
.L_20833:
        /*0128*/ 	.byte	0x04, 0x17
        /*012a*/ 	.short	(.L_20835 - .L_20834)
.L_20834:
        /*012c*/ 	.word	0x00000000
        /*0130*/ 	.short	0x0003
        /*0132*/ 	.short	0x0018
        /*0134*/ 	.byte	0x00, 0xf5, 0x21, 0x00


	//----- nvinfo : EIATTR_KPARAM_INFO
	.align		4
.L_20835:
        /*0138*/ 	.byte	0x04, 0x17
        /*013a*/ 	.short	(.L_20837 - .L_20836)
.L_20836:
        /*013c*/ 	.word	0x00000000
        /*0140*/ 	.short	0x0002
        /*0142*/ 	.short	0x0010
        /*0144*/ 	.byte	0x00, 0xf5, 0x21, 0x00


	//----- nvinfo : EIATTR_KPARAM_INFO
	.align		4
.L_20837:
        /*0148*/ 	.byte	0x04, 0x17
        /*014a*/ 	.short	(.L_20839 - .L_20838)
.L_20838:
        /*014c*/ 	.word	0x00000000
        /*0150*/ 	.short	0x0001
        /*0152*/ 	.short	0x0008
        /*0154*/ 	.byte	0x00, 0xf5, 0x21, 0x00


	//----- nvinfo : EIATTR_KPARAM_INFO
	.align		4
.L_20839:
        /*0158*/ 	.byte	0x04, 0x17
        /*015a*/ 	.short	(.L_20841 - .L_20840)
.L_20840:
        /*015c*/ 	.word	0x00000000
        /*0160*/ 	.short	0x0000
        /*0162*/ 	.short	0x0000
        /*0164*/ 	.byte	0x00, 0xf5, 0x21, 0x00


	//----- nvinfo : EIATTR_SPARSE_MMA_MASK
	.align		4
.L_20841:
        /*0168*/ 	.byte	0x03, 0x50
        /*016a*/ 	.short	0x0000


	//----- nvinfo : EIATTR_MAXREG_COUNT
	.align		4
        /*016c*/ 	.byte	0x03, 0x1b
        /*016e*/ 	.short	0x00ff


	//----- nvinfo : EIATTR_NUM_BARRIERS
	.align		4
        /*0170*/ 	.byte	0x02, 0x4c
        /*0172*/ 	.byte	0x01
	.zero		1


	//----- nvinfo : EIATTR_EXTERNS
	.align		4
        /*0174*/ 	.byte	0x04, 0x0f
        /*0176*/ 	.short	(.L_20843 - .L_20842)


	//   ....[0]....
	.align		4
.L_20842:
        /*0178*/ 	.word	index@(__assertfail)


	//----- nvinfo : EIATTR_MERCURY_ISA_VERSION
	.align		4
.L_20843:
        /*017c*/ 	.byte	0x03, 0x5f
        /*017e*/ 	.short	0x0101


	//----- nvinfo : EIATTR_COOP_GROUP_MASK_REGIDS
	.align		4
        /*0180*/ 	.byte	0x04, 0x29
        /*0182*/ 	.short	(.L_20845 - .L_20844)


	//   ....[0]....
.L_20844:
        /*0184*/ 	.word	0xffffffff


	//   ....[1]....
        /*0188*/ 	.word	0xffffffff


	//   ....[2]....
        /*018c*/ 	.word	0xffffffff


	//   ....[3]....
        /*0190*/ 	.word	0xffffffff


	//   ....[4]....
        /*0194*/ 	.word	0xffffffff


	//   ....[5]....
        /*0198*/ 	.word	0xffffffff


	//   ....[6]....
        /*019c*/ 	.word	0xffffffff


	//   ....[7]....
        /*01a0*/ 	.word	0xffffffff


	//   ....[8]....
        /*01a4*/ 	.word	0xffffffff


	//   ....[9]....
        /*01a8*/ 	.word	0xffffffff


	//   ....[10]....
        /*01ac*/ 	.word	0xffffffff


	//   ....[11]....
        /*01b0*/ 	.word	0xffffffff


	//   ....[12]....
        /*01b4*/ 	.word	0xffffffff


	//   ....[13]....
        /*01b8*/ 	.word	0xffffffff


	//   ....[14]....
        /*01bc*/ 	.word	0xffffffff


	//   ....[15]....
        /*01c0*/ 	.word	0xffffffff


	//   ....[16]....
        /*01c4*/ 	.word	0xffffffff


	//   ....[17]....
        /*01c8*/ 	.word	0xffffffff


	//   ....[18]....
        /*01cc*/ 	.word	0xffffffff


	//   ....[19]....
        /*01d0*/ 	.word	0xffffffff


	//   ....[20]....
        /*01d4*/ 	.word	0xffffffff


	//   ....[21]....
        /*01d8*/ 	.word	0xffffffff


	//   ....[22]....
        /*01dc*/ 	.word	0xffffffff


	//   ....[23]....
        /*01e0*/ 	.word	0xffffffff


	//   ....[24]....
        /*01e4*/ 	.word	0xffffffff


	//   ....[25]....
        /*01e8*/ 	.word	0xffffffff


	//   ....[26]....
        /*01ec*/ 	.word	0xffffffff


	//   ....[27]....
        /*01f0*/ 	.word	0xffffffff


	//   ....[28]....
        /*01f4*/ 	.word	0xffffffff


	//   ....[29]....
        /*01f8*/ 	.word	0xffffffff


	//   ....[30]....
        /*01fc*/ 	.word	0xffffffff


	//   ....[31]....
        /*0200*/ 	.word	0xffffffff


	//   ....[32]....
        /*0204*/ 	.word	0xffffffff


	//   ....[33]....
        /*0208*/ 	.word	0xffffffff


	//   ....[34]....
        /*020c*/ 	.word	0xffffffff


	//   ....[35]....
        /*0210*/ 	.word	0xffffffff


	//   ....[36]....
        /*0214*/ 	.word	0xffffffff


	//   ....[37]....
        /*0218*/ 	.word	0xffffffff


	//   ....[38]....
        /*021c*/ 	.word	0xffffffff


	//   ....[39]....
        /*0220*/ 	.word	0xffffffff


	//   ....[40]....
        /*0224*/ 	.word	0xffffffff


	//   ....[41]....
        /*0228*/ 	.word	0xffffffff


	//   ....[42]....
        /*022c*/ 	.word	0xffffffff


	//   ....[43]....
        /*0230*/ 	.word	0xffffffff


	//   ....[44]....
        /*0234*/ 	.word	0xffffffff


	//   ....[45]....
        /*0238*/ 	.word	0xffffffff


	//   ....[46]....
        /*023c*/ 	.word	0xffffffff


	//   ....[47]....
        /*0240*/ 	.word	0xffffffff


	//   ....[48]....
        /*0244*/ 	.word	0xffffffff


	//   ....[49]....
        /*0248*/ 	.word	0xffffffff


	//   ....[50]....
        /*024c*/ 	.word	0xffffffff


	//   ....[51]....
        /*0250*/ 	.word	0xffffffff


	//   ....[52]....
        /*0254*/ 	.word	0xffffffff


	//   ....[53]....
        /*0258*/ 	.word	0xffffffff


	//   ....[54]....
        /*025c*/ 	.word	0xffffffff


	//   ....[55]....
        /*0260*/ 	.word	0xffffffff


	//   ....[56]....
        /*0264*/ 	.word	0x0500000f


	//   ....[57]....
        /*0268*/ 	.word	0x0500000f


	//   ....[58]....
        /*026c*/ 	.word	0x0500000f


	//   ....[59]....
        /*0270*/ 	.word	0x0500000f


	//   ....[60]....
        /*0274*/ 	.word	0x0500000f


	//   ....[61]....
        /*0278*/ 	.word	0x0500000f


	//   ....[62]....
        /*027c*/ 	.word	0x0500000f


	//   ....[63]....
        /*0280*/ 	.word	0x0500000f


	//   ....[64]....
        /*0284*/ 	.word	0x0500000f


	//   ....[65]....
        /*0288*/ 	.word	0x0500000f


	//   ....[66]....
        /*028c*/ 	.word	0x0500000f


	//   ....[67]....
        /*0290*/ 	.word	0x0500000f


	//   ....[68]....
        /*0294*/ 	.word	0x0500000f


	//   ....[69]....
        /*0298*/ 	.word	0x0500000f


	//   ....[70]....
        /*029c*/ 	.word	0x0500000f


	//   ....[71]....
        /*02a0*/ 	.word	0x0500000f


	//   ....[72]....
        /*02a4*/ 	.word	0x0500000f


	//   ....[73]....
        /*02a8*/ 	.word	0x0500000f


	//   ....[74]....
        /*02ac*/ 	.word	0x0500000f


	//   ....[75]....
        /*02b0*/ 	.word	0x0500000f


	//   ....[76]....
        /*02b4*/ 	.word	0x0500000f


	//   ....[77]....
        /*02b8*/ 	.word	0x0500000f


	//   ....[78]....
        /*02bc*/ 	.word	0x0500000f


	//   ....[79]....
        /*02c0*/ 	.word	0x0500000f


	//   ....[80]....
        /*02c4*/ 	.word	0x0500000f


	//   ....[81]....
        /*02c8*/ 	.word	0x0500000f


	//   ....[82]....
        /*02cc*/ 	.word	0x0500000f


	//   ....[83]....
        /*02d0*/ 	.word	0x0500000f


	//   ....[84]....
        /*02d4*/ 	.word	0x0500000f


	//   ....[85]....
        /*02d8*/ 	.word	0x0500000f


	//   ....[86]....
        /*02dc*/ 	.word	0x0500000f


	//   ....[87]....
        /*02e0*/ 	.word	0x0500000f


	//   ....[88]....
        /*02e4*/ 	.word	0x0500000f


	//   ....[89]....
        /*02e8*/ 	.word	0x0500000f


	//   ....[90]....
        /*02ec*/ 	.word	0x0500000f


	//   ....[91]....
        /*02f0*/ 	.word	0x0500000f


	//   ....[92]....
        /*02f4*/ 	.word	0x0500000f


	//   ....[93]....
        /*02f8*/ 	.word	0x0500000f


	//   ....[94]....
        /*02fc*/ 	.word	0x0500000f


	//   ....[95]....
        /*0300*/ 	.word	0x0500000f


	//   ....[96]....
        /*0304*/ 	.word	0x0500000f


	//   ....[97]....
        /*0308*/ 	.word	0x0500000f


	//   ....[98]....
        /*030c*/ 	.word	0x0500000f


	//   ....[99]....
        /*0310*/ 	.word	0x0500000f


	//   ....[100]....
        /*0314*/ 	.word	0x0500000f


	//   ....[101]....
        /*0318*/ 	.word	0x0500000f


	//   ....[102]....
        /*031c*/ 	.word	0x0500000f


	//   ....[103]....
        /*0320*/ 	.word	0x0500000f


	//   ....[104]....
        /*0324*/ 	.word	0x0500000f


	//   ....[105]....
        /*0328*/ 	.word	0x0500000f


	//   ....[106]....
        /*032c*/ 	.word	0x0500000f


	//   ....[107]....
        /*0330*/ 	.word	0x0500000f


	//   ....[108]....
        /*0334*/ 	.word	0x0500000f


	//   ....[109]....
        /*0338*/ 	.word	0x0500000f


	//   ....[110]....
        /*033c*/ 	.word	0x0500000f


	//   ....[111]....
        /*0340*/ 	.word	0x0500000f


	//   ....[112]....
        /*0344*/ 	.word	0x0500000f


	//   ....[113]....
        /*0348*/ 	.word	0x0500000f


	//   ....[114]....
        /*034c*/ 	.word	0x0500000f


	//   ....[115]....
        /*0350*/ 	.word	0x0500000f


	//   ....[116]....
        /*0354*/ 	.word	0x0500000f


	//   ....[117]....
        /*0358*/ 	.word	0x0500000f


	//   ....[118]....
        /*035c*/ 	.word	0x0500000f


	//   ....[119]....
        /*0360*/ 	.word	0x0500000f


	//   ....[120]....
        /*0364*/ 	.word	0x0500000f


	//----- nvinfo : EIATTR_COOP_GROUP_INSTR_OFFSETS
	.align		4
.L_20845:
        /*0368*/ 	.byte	0x04, 0x28
        /*036a*/ 	.short	(.L_20847 - .L_20846)


	//   ....[0]....
.L_20846:
        /*036c*/ 	.word	0x00000b90


	//   ....[1]....
        /*0370*/ 	.word	0x00000bb0


	//   ....[2]....
        /*0374*/ 	.word	0x00000bd0


	//   ....[3]....
        /*0378*/ 	.word	0x00000bf0


	//   ....[4]....
        /*037c*/ 	.word	0x00000c10


	//   ....[5]....
        /*0380*/ 	.word	0x00000d20


	//   ....[6]....
        /*0384*/ 	.word	0x00000d40


	//   ....[7]....
        /*0388*/ 	.word	0x00000d60


	//   ....[8]....
        /*038c*/ 	.word	0x00001bb0


	//   ....[9]....
        /*0390*/ 	.word	0x00001be0


	//   ....[10]....
        /*0394*/ 	.word	0x00001c00


	//   ....[11]....
        /*0398*/ 	.word	0x00001c20


	//   ....[12]....
        /*039c*/ 	.word	0x00001c40


	//   ....[13]....
        /*03a0*/ 	.word	0x00001c90


	//   ....[14]....
        /*03a4*/ 	.word	0x00001cb0


	//   ....[15]....
        /*03a8*/ 	.word	0x00001cd0


	//   ....[16]....
        /*03ac*/ 	.word	0x00002cc0


	//   ....[17]....
        /*03b0*/ 	.word	0x00002d20


	//   ....[18]....
        /*03b4*/ 	.word	0x00002d50


	//   ....[19]....
        /*03b8*/ 	.word	0x00002d60


	//   ....[20]....
        /*03bc*/ 	.word	0x00002d70


	//   ....[21]....
        /*03c0*/ 	.word	0x00002d80


	//   ....[22]....
        /*03c4*/ 	.word	0x00002db0


	//   ....[23]....
        /*03c8*/ 	.word	0x00002de0


	//   ....[24]....
        /*03cc*/ 	.word	0x00002e20


	//   ....[25]....
        /*03d0*/ 	.word	0x00002e50


	//   ....[26]....
        /*03d4*/ 	.word	0x00002e90


	//   ....[27]....
        /*03d8*/ 	.word	0x00002ec0


	//   ....[28]....
        /*03dc*/ 	.word	0x00002ef0


	//   ....[29]....
        /*03e0*/ 	.word	0x00002f10


	//   ....[30]....
        /*03e4*/ 	.word	0x00002f40


	//   ....[31]....
        /*03e8*/ 	.word	0x00002f60


	//   ....[32]....
        /*03ec*/ 	.word	0x00002f80


	//   ....[33]....
        /*03f0*/ 	.word	0x00002fa0


	//   ....[34]....
        /*03f4*/ 	.word	0x00002fc0


	//   ....[35]....
        /*03f8*/ 	.word	0x00002fe0


	//   ....[36]....
        /*03fc*/ 	.word	0x00002ff0


	//   ....[37]....
        /*0400*/ 	.word	0x00003030


	//   ....[38]....
        /*0404*/ 	.word	0x00003060


	//   ....[39]....
        /*0408*/ 	.word	0x00003080


	//   ....[40]....
        /*040c*/ 	.word	0x00003090


	//   ....[41]....
        /*0410*/ 	.word	0x000030b0


	//   ....[42]....
        /*0414*/ 	.word	0x000030d0


	//   ....[43]....
        /*0418*/ 	.word	0x00003100


	//   ....[44]....
        /*041c*/ 	.word	0x00003120


	//   ....[45]....
        /*0420*/ 	.word	0x00003150


	//   ....[46]....
        /*0424*/ 	.word	0x00003170


	//   ....[47]....
        /*0428*/ 	.word	0x00003180


	//   ....[48]....
        /*042c*/ 	.word	0x000031b0


	//   ....[49]....
        /*0430*/ 	.word	0x000031c0


	//   ....[50]....
        /*0434*/ 	.word	0x00003200


	//   ....[51]....
        /*0438*/ 	.word	0x00003270


	//   ....[52]....
        /*043c*/ 	.word	0x00003280


	//   ....[53]....
        /*0440*/ 	.word	0x00003300


	//   ....[54]....
        /*0444*/ 	.word	0x00003310


	//   ....[55]....
        /*0448*/ 	.word	0x00003340


	//   ....[56]....
        /*044c*/ 	.word	0x00004060


	//   ....[57]....
        /*0450*/ 	.word	0x000040c0


	//   ....[58]....
        /*0454*/ 	.word	0x00004120


	//   ....[59]....
        /*0458*/ 	.word	0x00004180


	//   ....[60]....
        /*045c*/ 	.word	0x000041e0


	//   ....[61]....
        /*0460*/ 	.word	0x00004260


	//   ....[62]....
        /*0464*/ 	.word	0x000042c0


	//   ....[63]....
        /*0468*/ 	.word	0x00004330


	//   ....[64]....
        /*046c*/ 	.word	0x00004390


	//   ....[65]....
        /*0470*/ 	.word	0x00004410


	//   ....[66]....
        /*0474*/ 	.word	0x00004480


	//   ....[67]....
        /*0478*/ 	.word	0x000044e0


	//   ....[68]....
        /*047c*/ 	.word	0x00004560


	//   ....[69]....
        /*0480*/ 	.word	0x000045d0


	//   ....[70]....
        /*0484*/ 	.word	0x00004630


	//   ....[71]....
        /*0488*/ 	.word	0x000046b0


	//   ....[72]....
        /*048c*/ 	.word	0x00004720


	//   ....[73]....
        /*0490*/ 	.word	0x00004780


	//   ....[74]....
        /*0494*/ 	.word	0x000047f0


	//   ....[75]....
        /*0498*/ 	.word	0x00004860


	//   ....[76]....
        /*049c*/ 	.word	0x000048c0


	//   ....[77]....
        /*04a0*/ 	.word	0x00004930


	//   ....[78]....
        /*04a4*/ 	.word	0x000049a0


	//   ....[79]....
        /*04a8*/ 	.word	0x00004a00


	//   ....[80]....
        /*04ac*/ 	.word	0x00004a80


	//   ....[81]....
        /*04b0*/ 	.word	0x00004af0


	//   ....[82]....
        /*04b4*/ 	.word	0x00004b50


	//   ....[83]....
        /*04b8*/ 	.word	0x00004bc0


	//   ....[84]....
        /*04bc*/ 	.word	0x00004c30


	//   ....[85]....
        /*04c0*/ 	.word	0x00004c90


	//   ....[86]....
        /*04c4*/ 	.word	0x00004d10


	//   ....[87]....
        /*04c8*/ 	.word	0x00004d80


	//   ....[88]....
        /*04cc*/ 	.word	0x00004de0


	//   ....[89]....
        /*04d0*/ 	.word	0x00004e60


	//   ....[90]....
        /*04d4*/ 	.word	0x00004ed0


	//   ....[91]....
        /*04d8*/ 	.word	0x00004f30


	//   ....[92]....
        /*04dc*/ 	.word	0x00004fa0


	//   ....[93]....
        /*04e0*/ 	.word	0x00005010


	//   ....[94]....
        /*04e4*/ 	.word	0x00005070


	//   ....[95]....
        /*04e8*/ 	.word	0x000050f0


	//   ....[96]....
        /*04ec*/ 	.word	0x00005150


	//   ....[97]....
        /*04f0*/ 	.word	0x000051b0


	//   ....[98]....
        /*04f4*/ 	.word	0x00005230


	//   ....[99]....
        /*04f8*/ 	.word	0x000052a0


	//   ....[100]....
        /*04fc*/ 	.word	0x00005300


	//   ....[101]....
        /*0500*/ 	.word	0x00005370


	//   ....[102]....
        /*0504*/ 	.word	0x000053e0


	//   ....[103]....
        /*0508*/ 	.word	0x00005440


	//   ....[104]....
        /*050c*/ 	.word	0x000054c0


	//   ....[105]....
        /*0510*/ 	.word	0x00005520


	//   ....[106]....
        /*0514*/ 	.word	0x00005590


	//   ....[107]....
        /*0518*/ 	.word	0x00005600


	//   ....[108]....
        /*051c*/ 	.word	0x00005660


	//   ....[109]....
        /*0520*/ 	.word	0x000056c0


	//   ....[110]....
        /*0524*/ 	.word	0x00005730


	//   ....[111]....
        /*0528*/ 	.word	0x00005790


	//   ....[112]....
        /*052c*/ 	.word	0x000057f0


	//   ....[113]....
        /*0530*/ 	.word	0x00005860


	//   ....[114]....
        /*0534*/ 	.word	0x000058c0


	//   ....[115]....
        /*0538*/ 	.word	0x00005920


	//   ....[116]....
        /*053c*/ 	.word	0x00005990


	//   ....[117]....
        /*0540*/ 	.word	0x000059f0


	//   ....[118]....
        /*0544*/ 	.word	0x00005a50


	//   ....[119]....
        /*0548*/ 	.word	0x00005ab0


	//   ....[120]....
        /*054c*/ 	.word	0x00005b20


	//----- nvinfo : EIATTR_VRC_CTA_INIT_COUNT
	.align		4
.L_20847:
        /*0550*/ 	.byte	0x02, 0x4a
	.zero		1
	.zero		1


	//----- nvinfo : EIATTR_SYSCALL_OFFSETS
	.align		4
        /*0554*/ 	.byte	0x04, 0x46
        /*0556*/ 	.short	(.L_20849 - .L_20848)


	//   ....[0]....
.L_20848:
        /*0558*/ 	.word	0x00002bc0


	//   ....[1]....
        /*055c*/ 	.word	0x00004000


	//----- nvinfo : EIATTR_EXIT_INSTR_OFFSETS
	.align		4
.L_20849:
        /*0560*/ 	.byte	0x04, 0x1c
        /*0562*/ 	.short	(.L_20851 - .L_20850)


	//   ....[0]....
.L_20850:
        /*0564*/ 	.word	0x000000b0


	//   ....[1]....
        /*0568*/ 	.word	0x00003d00


	//   ....[2]....
        /*056c*/ 	.word	0x00003d30


	//   ....[3]....
        /*0570*/ 	.word	0x00003f00


	//   ....[4]....
        /*0574*/ 	.word	0x00004010


	//----- nvinfo : EIATTR_CRS_STACK_SIZE
	.align		4
.L_20851:
        /*0578*/ 	.byte	0x04, 0x1e
        /*057a*/ 	.short	(.L_20853 - .L_20852)
.L_20852:
        /*057c*/ 	.word	0x00000000


	//----- nvinfo : EIATTR_CBANK_PARAM_SIZE
	.align		4
.L_20853:
        /*0580*/ 	.byte	0x03, 0x19
        /*0582*/ 	.short	0x008c


	//----- nvinfo : EIATTR_PARAM_CBANK
	.align		4
        /*0584*/ 	.byte	0x04, 0x0a
        /*0586*/ 	.short	(.L_20855 - .L_20854)
	.align		4
.L_20854:
        /*0588*/ 	.word	index@(.nv.constant0._ZN4vllm25paged_attention_v2_kernelIfhLi80ELi32ELi128ELNS_18Fp8KVCacheDataTypeE1ELb1ELi512EEEvPfS2_PT_PKS3_PKT0_S9_ifPKiSB_iPKfiiiSD_SD_iiiii)
        /*058c*/ 	.short	0x0380
        /*058e*/ 	.short	0x008c


	//----- nvinfo : EIATTR_SW_WAR
	.align		4
.L_20855:
        /*0590*/ 	.byte	0x04, 0x36
        /*0592*/ 	.short	(.L_20857 - .L_20856)
.L_20856:
        /*0594*/ 	.word	0x00000008
.L_20857:


//--------------------- .nv.info._ZN4vllm25paged_attention_v2_kernelIfhLi64ELi32ELi128ELNS_18Fp8KVCacheDataTypeE1ELb1ELi512EEEvPfS2_PT_PKS3_PKT0_S9_ifPKiSB_iPKfiiiSD_SD_iiiii --------------------------
	.section	.nv.info._ZN4vllm25paged_attention_v2_kernelIfhLi64ELi32ELi128ELNS_18Fp8KVCacheDataTypeE1ELb1ELi512EEEvPfS2_PT_PKS3_PKT0_S9_ifPKiSB_iPKfiiiSD_SD_iiiii,"",@"SHT_CUDA_INFO"
	.sectionflags	@""
	.align	4


	//----- nvinfo : EIATTR_CUDA_API_VERSION
	.align		4
        /*0000*/ 	.byte	0x04, 0x37
        /*0002*/ 	.short	(.L_20859 - .L_20858)
.L_20858:
        /*0004*/ 	.word	0x00000082


	//----- nvinfo : EIATTR_KPARAM_INFO
	.align		4
.L_20859:
        /*0008*/ 	.byte	0x04, 0x17
        /*000a*/ 	.short	(.L_20861 - .L_20860)
.L_20860:
        /*000c*/ 	.word	0x00000000
        /*0010*/ 	.short	0x0015
        /*0012*/ 	.short	0x0088
        /*0014*/ 	.byte	0x00, 0xf0, 0x11, 0x00


	//----- nvinfo : EIATTR_KPARAM_INFO
	.align		4
.L_20861:
        /*0018*/ 	.byte	0x04, 0x17
        /*001a*/ 	.short	(.L_20863 - .L_20862)
.L_20862:
        /*001c*/ 	.word	0x00000000
        /*0020*/ 	.short	0x0014
        /*0022*/ 	.short	0x0084
        /*0024*/ 	.byte	0x00, 0xf0, 0x11, 0x00


	//----- nvinfo : EIATTR_KPARAM_INFO
	.align		4
.L_20863:
        /*0028*/ 	.byte	0x04, 0x17
        /*002a*/ 	.short	(.L_20865 - .L_20864)
.L_20864:
        /*002c*/ 	.word	0x00000000
        /*0030*/ 	.short	0x0013
        /*0032*/ 	.short	0x0080
        /*0034*/ 	.byte	0x00, 0xf0, 0x11, 0x00


	//----- nvinfo : EIATTR_KPARAM_INFO
	.align		4
.L_20865:
        /*0038*/ 	.byte	0x04, 0x17
        /*003a*/ 	.short	(.L_20867 - .L_20866)
.L_20866:
        /*003c*/ 	.word	0x00000000
        /*0040*/ 	.short	0x0012
        /*0042*/ 	.short	0x007c
        /*0044*/ 	.byte	0x00, 0xf0, 0x11, 0x00


	//----- nvinfo : EIATTR_KPARAM_INFO
	.align		4
.L_20867:
        /*0048*/ 	.byte	0x04, 0x17
        /*004a*/ 	.short	(.L_20869 - .L_20868)
.L_20868:
        /*004c*/ 	.word	0x00000000
        /*0050*/ 	.short	0x0011
        /*0052*/ 	.short	0x0078
        /*0054*/ 	.byte	0x00, 0xf0, 0x11, 0x00


	//----- nvinfo : EIATTR_KPARAM_INFO
	.align		4
.L_20869:
        /*0058*/ 	.byte	0x04, 0x17
        /*005a*/ 	.short	(.L_20871 - .L_20870)
.L_20870:
        /*005c*/ 	.word	0x00000000
        /*0060*/ 	.short	0x0010
        /*0062*/ 	.short	0x0070
        /*0064*/ 	.byte	0x00, 0xf5, 0x21, 0x00


	//----- nvinfo : EIATTR_KPARAM_INFO
	.align		4
.L_20871:
        /*0068*/ 	.byte	0x04, 0x17
        /*006a*/ 	.short	(.L_20873 - .L_20872)
.L_20872:
        /*006c*/ 	.word	0x00000000
        /*0070*/ 	.short	0x000f
        /*0072*/ 	.short	0x0068
        /*0074*/ 	.byte	0x00, 0xf5, 0x21, 0x00


	//----- nvinfo : EIATTR_KPARAM_INFO
	.align		4
.L_20873:
        /*0078*/ 	.byte	0x04, 0x17
        /*007a*/ 	.short	(.L_20875 - .L_20874)
.L_20874:
        /*007c*/ 	.word	0x00000000
        /*0080*/ 	.short	0x000e
        /*0082*/ 	.short	0x0060
        /*0084*/ 	.byte	0x00, 0xf0, 0x11, 0x00


	//----- nvinfo : EIATTR_KPARAM_INFO
	.align		4
.L_20875:
        /*0088*/ 	.byte	0x04, 0x17
        /*008a*/ 	.short	(.L_20877 - .L_20876)
.L_20876:
        /*008c*/ 	.word	0x00000000
        /*0090*/ 	.short	0x000d
        /*0092*/ 	.short	0x005c
        /*0094*/ 	.byte	0x00, 0xf0, 0x11, 0x00


	//----- nvinfo : EIATTR_KPARAM_INFO
	.align		4
.L_20877:
        /*0098*/ 	.byte	0x04, 0x17
        /*009a*/ 	.short	(.L_20879 - .L_20878)
.L_20878:
        /*009c*/ 	.word	0x00000000
        /*00a0*/ 	.short	0x000c
        /*00a2*/ 	.short	0x0058
        /*00a4*/ 	.byte	0x00, 0xf0, 0x11, 0x00


	//----- nvinfo : EIATTR_KPARAM_INFO
	.align		4
.L_20879:
        /*00a8*/ 	.byte	0x04, 0x17
        /*00aa*/ 	.short	(.L_20881 - .L_20880)
.L_20880:
        /*00ac*/ 	.word	0x00000000
        /*00b0*/ 	.short	0x000b
        /*00b2*/ 	.short	0x0050
        /*00b4*/ 	.byte	0x00, 0xf5, 0x21, 0x00


	//----- nvinfo : EIATTR_KPARAM_INFO
	.align		4
.L_20881:
        /*00b8*/ 	.byte	0x04, 0x17
        /*00ba*/ 	.short	(.L_20883 - .L_20882)
.L_20882:
        /*00bc*/ 	.word	0x00000000
        /*00c0*/ 	.short	0x000a
        /*00c2*/ 	.short	0x0048
        /*00c4*/ 	.byte	0x00, 0xf0, 0x11, 0x00


	//----- nvinfo : EIATTR_KPARAM_INFO
	.align		4
.L_20883:
        /*00c8*/ 	.byte	0x04, 0x17
        /*00ca*/ 	.short	(.L_20885 - .L_20884)
.L_20884:
        /*00cc*/ 	.word	0x00000000
        /*00d0*/ 	.short	0x0009
        /*00d2*/ 	.short	0x0040
        /*00d4*/ 	.byte	0x00, 0xf5, 0x21, 0x00


	//----- nvinfo : EIATTR_KPARAM_INFO
	.align		4
.L_20885:
        /*00d8*/ 	.byte	0x04, 0x17
        /*00da*/ 	.short	(.L_20887 - .L_20886)
.L_20886:
        /*00dc*/ 	.word	0x00000000
        /*00e0*/ 	.short	0x0008
        /*00e2*/ 	.short	0x0038
        /*00e4*/ 	.byte	0x00, 0xf5, 0x21, 0x00


	//----- nvinfo : EIATTR_KPARAM_INFO
	.align		4
.L_20887:
        /*00e8*/ 	.byte	0x04, 0x17
        /*00ea*/ 	.short	(.L_20889 - .L_20888)
.L_20888:
        /*00ec*/ 	.word	0x00000000
        /*00f0*/ 	.short	0x0007
        /*00f2*/ 	.short	0x0034
        /*00f4*/ 	.byte	0x00, 0xf0, 0x11, 0x00


	//----- nvinfo : EIATTR_KPARAM_INFO
	.align		4
.L_20889:
        /*00f8*/ 	.byte	0x04, 0x17
        /*00fa*/ 	.short	(.L_20891 - .L_20890)
.L_20890:
        /*00fc*/ 	.word	0x00000000
        /*0100*/ 	.short	0x0006
        /*0102*/ 	.short	0x0030
        /*0104*/ 	.byte	0x00, 0xf0, 0x11, 0x00


	//----- nvinfo : EIATTR_KPARAM_INFO
	.align		4
.L_20891:
        /*0108*/ 	.byte	0x04, 0x17
        /*010a*/ 	.short	(.L_20893 - .L_20892)
.L_20892:
        /*010c*/ 	.word	0x00000000
        /*0110*/ 	.short	0x0005
        /*0112*/ 	.short	0x0028
        /*0114*/ 	.byte	0x00, 0xf5, 0x21, 0x00


	//----- nvinfo : EIATTR_KPARAM_INFO
	.align		4
.L_20893:
        /*0118*/ 	.byte	0x04, 0x17
        /*011a*/ 	.short	(.L_20895 - .L_20894)
.L_20894:
        /*011c*/ 	.word	0x00000000
        /*0120*/ 	.short	0x0004
        /*0122*/ 	.short	0x0020
        /*0124*/ 	.byte	0x00, 0xf5, 0x21, 0x00


	//----- nvinfo : EIATTR_KPARAM_INFO
	.align		4
.L_20895:
        /*0128*/ 	.byte	0x04, 0x17
        /*012a*/ 	.short	(.L_20897 - .L_20896)
.L_20896:
        /*012c*/ 	.word	0x00000000
        /*0130*/ 	.short	0x0003
        /*0132*/ 	.short	0x0018
        /*0134*/ 	.byte	0x00, 0xf5, 0x21, 0x00


	//----- nvinfo : EIATTR_KPARAM_INFO
	.align		4
.L_20897:
        /*0138*/ 	.byte	0x04, 0x17
        /*013a*/ 	.short	(.L_20899 - .L_20898)
.L_20898:
        /*013c*/ 	.word	0x00000000
        /*0140*/ 	.short	0x0002
        /*0142*/ 	.short	0x0010
        /*0144*/ 	.byte	0x00, 0xf5, 0x21, 0x00


	//----- nvinfo : EIATTR_KPARAM_INFO
	.align		4
.L_20899:
        /*0148*/ 	.byte	0x04, 0x17
        /*014a*/ 	.short	(.L_20901 - .L_20900)
.L_20900:
        /*014c*/ 	.word	0x00000000
        /*0150*/ 	.short	0x0001
        /*0152*/ 	.short	0x0008
        /*0154*/ 	.byte	0x00, 0xf5, 0x21, 0x00


	//----- nvinfo : EIATTR_KPARAM_INFO
	.align		4
.L_20901:
        /*0158*/ 	.byte	0x04, 0x17
        /*015a*/ 	.short	(.L_20903 - .L_20902)
.L_20902:
        /*015c*/ 	.word	0x00000000
        /*0160*/ 	.short	0x0000
        /*0162*/ 	.short	0x0000
        /*0164*/ 	.byte	0x00, 0xf5, 0x21, 0x00


	//----- nvinfo : EIATTR_SPARSE_MMA_MASK
	.align		4
.L_20903:
        /*0168*/ 	.byte	0x03, 0x50
        /*016a*/ 	.short	0x0000


	//----- nvinfo : EIATTR_MAXREG_COUNT
	.align		4
        /*016c*/ 	.byte	0x03, 0x1b
        /*016e*/ 	.short	0x00ff


	//----- nvinfo : EIATTR_NUM_BARRIERS
	.align		4
        /*0170*/ 	.byte	0x02, 0x4c
        /*0172*/ 	.byte	0x01
	.zero		1


	//----- nvinfo : EIATTR_EXTERNS
	.align		4
        /*0174*/ 	.byte	0x04, 0x0f
        /*0176*/ 	.short	(.L_20905 - .L_20904)


	//   ....[0]....
	.align		4
.L_20904:
        /*0178*/ 	.word	index@(__assertfail)


	//----- nvinfo : EIATTR_MERCURY_ISA_VERSION
	.align		4
.L_20905:
        /*017c*/ 	.byte	0x03, 0x5f
        /*017e*/ 	.short	0x0101


	//----- nvinfo : EIATTR_COOP_GROUP_MASK_REGIDS
	.align		4
        /*0180*/ 	.byte	0x04, 0x29
        /*0182*/ 	.short	(.L_20907 - .L_20906)


	//   ....[0]....
.L_20906:
        /*0184*/ 	.word	0xffffffff


	//   ....[1]....
        /*0188*/ 	.word	0xffffffff


	//   ....[2]....
        /*018c*/ 	.word	0xffffffff


	//   ....[3]....
        /*0190*/ 	.word	0xffffffff


	//   ....[4]....
        /*0194*/ 	.word	0xffffffff


	//   ....[5]....
        /*0198*/ 	.word	0xffffffff


	//   ....[6]....
        /*019c*/ 	.word	0xffffffff


	//   ....[7]....
        /*01a0*/ 	.word	0xffffffff


	//   ....[8]....
        /*01a4*/ 	.word	0xffffffff


	//   ....[9]....
        /*01a8*/ 	.word	0xffffffff


	//   ....[10]....
        /*01ac*/ 	.word	0xffffffff


	//   ....[11]....
        /*01b0*/ 	.word	0xffffffff


	//   ....[12]....
        /*01b4*/ 	.word	0xffffffff


	//   ....[13]....
        /*01b8*/ 	.word	0xffffffff


	//   ....[14]....
        /*01bc*/ 	.word	0xffffffff


	//   ....[15]....
        /*01c0*/ 	.word	0xffffffff


	//   ....[16]....
        /*01c4*/ 	.word	0xffffffff


	//   ....[17]....
        /*01c8*/ 	.word	0xffffffff


	//   ....[18]....
        /*01cc*/ 	.word	0xffffffff


	//   ....[19]....
        /*01d0*/ 	.word	0xffffffff


	//   ....[20]....
        /*01d4*/ 	.word	0xffffffff


	//   ....[21]....
        /*01d8*/ 	.word	0xffffffff


	//   ....[22]....
        /*01dc*/ 	.word	0xffffffff


	//   ....[23]....
        /*01e0*/ 	.word	0xffffffff


	//   ....[24]....
        /*01e4*/ 	.word	0xffffffff


	//   ....[25]....
        /*01e8*/ 	.word	0xffffffff


	//   ....[26]....
        /*01ec*/ 	.word	0xffffffff


	//   ....[27]....
        /*01f0*/ 	.word	0xffffffff


	//   ....[28]....
        /*01f4*/ 	.word	0xffffffff


	//   ....[29]....
        /*01f8*/ 	.word	0xffffffff


	//   ....[30]....
        /*01fc*/ 	.word	0xffffffff


	//   ....[31]....
        /*0200*/ 	.word	0xffffffff


	//   ....[32]....
        /*0204*/ 	.word	0xffffffff


	//   ....[33]....
        /*0208*/ 	.word	0xffffffff


	//   ....[34]....
        /*020c*/ 	.word	0xffffffff


	//   ....[35]....
        /*0210*/ 	.word	0xffffffff


	//   ....[36]....
        /*0214*/ 	.word	0xffffffff


	//   ....[37]....
        /*0218*/ 	.word	0xffffffff


	//   ....[38]....
        /*021c*/ 	.word	0xffffffff


	//   ....[39]....
        /*0220*/ 	.word	0xffffffff


	//   ....[40]....
        /*0224*/ 	.word	0xffffffff


	//   ....[41]....
        /*0228*/ 	.word	0xffffffff


	//   ....[42]....
        /*022c*/ 	.word	0xffffffff


	//   ....[43]....
        /*0230*/ 	.word	0xffffffff


	//   ....[44]....
        /*0234*/ 	.word	0xffffffff


	//   ....[45]....
        /*0238*/ 	.word	0xffffffff


	//   ....[46]....
        /*023c*/ 	.word	0xffffffff


	//   ....[47]....
        /*0240*/ 	.word	0xffffffff


	//   ....[48]....
        /*0244*/ 	.word	0x0500000f


	//   ....[49]....
        /*0248*/ 	.word	0x0500000f


	//   ....[50]....
        /*024c*/ 	.word	0x0500000f


	//   ....[51]....
        /*0250*/ 	.word	0x0500000f


	//   ....[52]....
        /*0254*/ 	.word	0x0500000f


	//   ....[53]....
        /*0258*/ 	.word	0x0500000f


	//   ....[54]....
        /*025c*/ 	.word	0x0500000f


	//   ....[55]....
        /*0260*/ 	.word	0x0500000f


	//   ....[56]....
        /*0264*/ 	.word	0x0500000f


	//   ....[57]....
        /*0268*/ 	.word	0x0500000f


	//   ....[58]....
        /*026c*/ 	.word	0x0500000f


	//   ....[59]....
        /*0270*/ 	.word	0x0500000f


	//   ....[60]....
        /*0274*/ 	.word	0x0500000f


	//   ....[61]....
        /*0278*/ 	.word	0x0500000f


	//   ....[62]....
        /*027c*/ 	.word	0x0500000f


	//   ....[63]....
        /*0280*/ 	.word	0x0500000f


	//   ....[64]....
        /*0284*/ 	.word	0x0500000f


	//   ....[65]....
        /*0288*/ 	.word	0x0500000f


	//   ....[66]....
        /*028c*/ 	.word	0x0500000f


	//   ....[67]....
        /*0290*/ 	.word	0x0500000f


	//   ....[68]....
        /*0294*/ 	.word	0x0500000f


	//   ....[69]....
        /*0298*/ 	.word	0x0500000f


	//   ....[70]....
        /*029c*/ 	.word	0x0500000f


	//   ....[71]....
        /*02a0*/ 	.word	0x0500000f


	//   ....[72]....
        /*02a4*/ 	.word	0x0500000f


	//   ....[73]....
        /*02a8*/ 	.word	0x0500000f


	//   ....[74]....
        /*02ac*/ 	.word	0x0500000f


	//   ....[75]....
        /*02b0*/ 	.word	0x0500000f


	//   ....[76]....
        /*02b4*/ 	.word	0x0500000f


	//   ....[77]....
        /*02b8*/ 	.word	0x0500000f


	//   ....[78]....
        /*02bc*/ 	.word	0x0500000f


	//   ....[79]....
        /*02c0*/ 	.word	0x0500000f


	//   ....[80]....
        /*02c4*/ 	.word	0x0500000f


	//   ....[81]....
        /*02c8*/ 	.word	0x0500000f


	//   ....[82]....
        /*02cc*/ 	.word	0x0500000f


	//   ....[83]....
        /*02d0*/ 	.word	0x0500000f


	//   ....[84]....
        /*02d4*/ 	.word	0x0500000f


	//   ....[85]....
        /*02d8*/ 	.word	0x0500000f


	//   ....[86]....
        /*02dc*/ 	.word	0x0500000f


	//   ....[87]....
        /*02e0*/ 	.word	0x0500000f


	//   ....[88]....
        /*02e4*/ 	.word	0x0500000f


	//   ....[89]....
        /*02e8*/ 	.word	0x0500000f


	//   ....[90]....
        /*02ec*/ 	.word	0x0500000f


	//   ....[91]....
        /*02f0*/ 	.word	0x0500000f


	//   ....[92]....
        /*02f4*/ 	.word	0x0500000f


	//   ....[93]....
        /*02f8*/ 	.word	0x0500000f


	//   ....[94]....
        /*02fc*/ 	.word	0x0500000f


	//   ....[95]....
        /*0300*/ 	.word	0x0500000f


	//   ....[96]....
        /*0304*/ 	.word	0x0500000f


	//   ....[97]....
        /*0308*/ 	.word	0x0500000f


	//   ....[98]....
        /*030c*/ 	.word	0x0500000f


	//   ....[99]....
        /*0310*/ 	.word	0x0500000f


	//   ....[100]....
        /*0314*/ 	.word	0x0500000f


	//----- nvinfo : EIATTR_COOP_GROUP_INSTR_OFFSETS
	.align		4
.L_20907:
        /*0318*/ 	.byte	0x04, 0x28
        /*031a*/ 	.short	(.L_20909 - .L_20908)


	//   ....[0]....
.L_20908:
        /*031c*/ 	.word	0x00000b30


	//   ....[1]....
        /*0320*/ 	.word	0x00000b50


	//   ....[2]....
        /*0324*/ 	.word	0x00000b70


	//   ....[3]....
        /*0328*/ 	.word	0x00000b90


	//   ....[4]....
        /*032c*/ 	.word	0x00000bb0


	//   ....[5]....
        /*0330*/ 	.word	0x00000cc0


	//   ....[6]....
        /*0334*/ 	.word	0x00000ce0


	//   ....[7]....
        /*0338*/ 	.word	0x00000d00


	//   ....[8]....
        /*033c*/ 	.word	0x00001b50


	//   ....[9]....
        /*0340*/ 	.word	0x00001b80


	//   ....[10]....
        /*0344*/ 	.word	0x00001ba0


	//   ....[11]....
        /*0348*/ 	.word	0x00001bc0


	//   ....[12]....
        /*034c*/ 	.word	0x00001be0


	//   ....[13]....
        /*0350*/ 	.word	0x00001c30


	//   ....[14]....
        /*0354*/ 	.word	0x00001c50


	//   ....[15]....
        /*0358*/ 	.word	0x00001c70


	//   ....[16]....
        /*035c*/ 	.word	0x00002c80


	//   ....[17]....
        /*0360*/ 	.word	0x00002cc0


	//   ....[18]....
        /*0364*/ 	.word	0x00002d00


	//   ....[19]....
        /*0368*/ 	.word	0x00002d30


	//   ....[20]....
        /*036c*/ 	.word	0x00002d40


	//   ....[21]....
        /*0370*/ 	.word	0x00002d50


	//   ....[22]....
        /*0374*/ 	.word	0x00002d70


	//   ....[23]....
        /*0378*/ 	.word	0x00002da0


	//   ....[24]....
        /*037c*/ 	.word	0x00002dd0


	//   ....[25]....
        /*0380*/ 	.word	0x00002df0


	//   ....[26]....
        /*0384*/ 	.word	0x00002e00


	//   ....[27]....
        /*0388*/ 	.word	0x00002e20


	//   ....[28]....
        /*038c*/ 	.word	0x00002e40


	//   ....[29]....
        /*0390*/ 	.word	0x00002e60


	//   ....[30]....
        /*0394*/ 	.word	0x00002e80


	//   ....[31]....
        /*0398*/ 	.word	0x00002ec0


	//   ....[32]....
        /*039c*/ 	.word	0x00002ee0


	//   ....[33]....
        /*03a0*/ 	.word	0x00002f10


	//   ....[34]....
        /*03a4*/ 	.word	0x00002f30


	//   ....[35]....
        /*03a8*/ 	.word	0x00002f50


	//   ....[36]....
        /*03ac*/ 	.word	0x00002f70


	//   ....[37]....
        /*03b0*/ 	.word	0x00002f90


	//   ....[38]....
        /*03b4*/ 	.word	0x00002fc0


	//   ....[39]....
        /*03b8*/ 	.word	0x00003010


	//   ....[40]....
        /*03bc*/ 	.word	0x00003020


	//   ....[41]....
        /*03c0*/ 	.word	0x00003030


	//   ....[42]....
        /*03c4*/ 	.word	0x00003060


	//   ....[43]....
        /*03c8*/ 	.word	0x00003070


	//   ....[44]....
        /*03cc*/ 	.word	0x000030e0


	//   ....[45]....
        /*03d0*/ 	.word	0x000030f0


	//   ....[46]....
        /*03d4*/ 	.word	0x00003110


	//   ....[47]....
        /*03d8*/ 	.word	0x00003160


	//   ....[48]....
        /*03dc*/ 	.word	0x00003d10


	//   ....[49]....
        /*03e0*/ 	.word	0x00003d70


	//   ....[50]....
        /*03e4*/ 	.word	0x00003dd0


	//   ....[51]....
        /*03e8*/ 	.word	0x00003e30


	//   ....[52]....
        /*03ec*/ 	.word	0x00003e90


	//   ....[53]....
        /*03f0*/ 	.word	0x00003f10


	//   ....[54]....
        /*03f4*/ 	.word	0x00003f70


	//   ....[55]....
        /*03f8*/ 	.word	0x00003fe0


	//   ....[56]....
        /*03fc*/ 	.word	0x00004040


	//   ....[57]....
        /*0400*/ 	.word	0x000040c0


	//   ....[58]....
        /*0404*/ 	.word	0x00004130


	//   ....[59]....
        /*0408*/ 	.word	0x00004190


	//   ....[60]....
        /*040c*/ 	.word	0x00004210


	//   ....[61]....
        /*0410*/ 	.word	0x00004280


	//   ....[62]....
        /*0414*/ 	.word	0x000042e0


	//   ....[63]....
        /*0418*/ 	.word	0x00004350


	//   ....[64]....
        /*041c*/ 	.word	0x000043b0


	//   ....[65]....
        /*0420*/ 	.word	0x00004410


	//   ....[66]....
        /*0424*/ 	.word	0x00004490


	//   ....[67]....
        /*0428*/ 	.word	0x00004500


	//   ....[68]....
        /*042c*/ 	.word	0x00004560


	//   ....[69]....
        /*0430*/ 	.word	0x000045e0


	//   ....[70]....
        /*0434*/ 	.word	0x00004650


	//   ....[71]....
        /*0438*/ 	.word	0x000046b0


	//   ....[72]....
        /*043c*/ 	.word	0x00004730


	//   ....[73]....
        /*0440*/ 	.word	0x000047a0


	//   ....[74]....
        /*0444*/ 	.word	0x00004800


	//   ....[75]....
        /*0448*/ 	.word	0x00004880


	//   ....[76]....
        /*044c*/ 	.word	0x000048f0


	//   ....[77]....
        /*0450*/ 	.word	0x00004950


	//   ....[78]....
        /*0454*/ 	.word	0x000049d0


	//   ....[79]....
        /*0458*/ 	.word	0x00004a40


	//   ....[80]....
        /*045c*/ 	.word	0x00004aa0


	//   ....[81]....
        /*0460*/ 	.word	0x00004b20


	//   ....[82]....
        /*0464*/ 	.word	0x00004b90


	//   ....[83]....
        /*0468*/ 	.word	0x00004bf0


	//   ....[84]....
        /*046c*/ 	.word	0x00004c70


	//   ....[85]....
        /*0470*/ 	.word	0x00004cd0


	//   ....[86]....
        /*0474*/ 	.word	0x00004d30


	//   ....[87]....
        /*0478*/ 	.word	0x00004db0


	//   ....[88]....
        /*047c*/ 	.word	0x00004e30


	//   ....[89]....
        /*0480*/ 	.word	0x00004e90


	//   ....[90]....
        /*0484*/ 	.word	0x00004f00


	//   ....[91]....
        /*0488*/ 	.word	0x00004f70


	//   ....[92]....
        /*048c*/ 	.word	0x00004fd0


	//   ....[93]....
        /*0490*/ 	.word	0x00005040


	//   ....[94]....
        /*0494*/ 	.word	0x000050a0


	//   ....[95]....
        /*0498*/ 	.word	0x00005100


	//   ....[96]....
        /*049c*/ 	.word	0x00005170


	//   ....[97]....
        /*04a0*/ 	.word	0x000051d0


	//   ....[98]....
        /*04a4*/ 	.word	0x00005230


	//   ....[99]....
        /*04a8*/ 	.word	0x000052a0


	//   ....[100]....
        /*04ac*/ 	.word	0x00005300


	//----- nvinfo : EIATTR_VRC_CTA_INIT_COUNT
	.align		4
.L_20909:
        /*04b0*/ 	.byte	0x02, 0x4a
	.zero		1
	.zero		1


	//----- nvinfo : EIATTR_SYSCALL_OFFSETS
	.align		4
        /*04b4*/ 	.byte	0x04, 0x46
        /*04b6*/ 	.short	(.L_20911 - .L_20910)


	//   ....[0]....
.L_20910:
        /*04b8*/ 	.word	0x00002b50


	//   ....[1]....
        /*04bc*/ 	.word	0x00003cb0


	//----- nvinfo : EIATTR_EXIT_INSTR_OFFSETS
	.align		4
.L_20911:
        /*04c0*/ 	.byte	0x04, 0x1c
        /*04c2*/ 	.short	(.L_20913 - .L_20912)


	//   ....[0]....
.L_20912:
        /*04c4*/ 	.word	0x00000090


	//   ....[1]....
        /*04c8*/ 	.word	0x000039f0


	//   ....[2]....
        /*04cc*/ 	.word	0x00003a20


	//   ....[3]....
        /*04d0*/ 	.word	0x00003bb0


	//   ....[4]....
        /*04d4*/ 	.word	0x00003cc0


	//----- nvinfo : EIATTR_CRS_STACK_SIZE
	.align		4
.L_20913:
        /*04d8*/ 	.byte	0x04, 0x1e
        /*04da*/ 	.short	(.L_20915 - .L_20914)
.L_20914:
        /*04dc*/ 	.word	0x00000000


	//----- nvinfo : EIATTR_CBANK_PARAM_SIZE
	.align		4
.L_20915:
        /*04e0*/ 	.byte	0x03, 0x19
        /*04e2*/ 	.short	0x008c


	//----- nvinfo : EIATTR_PARAM_CBANK
	.align		4
        /*04e4*/ 	.byte	0x04, 0x0a
        /*04e6*/ 	.short	(.L_20917 - .L_20916)
	.align		4
.L_20916:
        /*04e8*/ 	.word	index@(.nv.constant0._ZN4vllm25paged_attention_v2_kernelIfhLi64ELi32ELi128ELNS_18Fp8KVCacheDataTypeE1ELb1ELi512EEEvPfS2_PT_PKS3_PKT0_S9_ifPKiSB_iPKfiiiSD_SD_iiiii)
        /*04ec*/ 	.short	0x0380
        /*04ee*/ 	.short	0x008c


	//----- nvinfo : EIATTR_SW_WAR
	.align		4
.L_20917:
        /*04f0*/ 	.byte	0x04, 0x36
        /*04f2*/ 	.short	(.L_20919 - .L_20918)
.L_20918:
        /*04f4*/ 	.word	0x00000008
.L_20919:


//--------------------- .nv.info._ZN4vllm25paged_attention_v2_kernelIfhLi32ELi32ELi128ELNS_18Fp8KVCacheDataTypeE1ELb1ELi512EEEvPfS2_PT_PKS3_PKT0_S9_ifPKiSB_iPKfiiiSD_SD_iiiii --------------------------
	.section	.nv.info._ZN4vllm25paged_attention_v2_kernelIfhLi32ELi32ELi128ELNS_18Fp8KVCacheDataTypeE1ELb1ELi512EEEvPfS2_PT_PKS3_PKT0_S9_ifPKiSB_iPKfiiiSD_SD_iiiii,"",@"SHT_CUDA_INFO"
	.sectionflags	@""
	.align	4


	//----- nvinfo : EIATTR_CUDA_API_VERSION
	.align		4
        /*0000*/ 	.byte	0x04, 0x37
        /*0002*/ 	.short	(.L_20921 - .L_20920)
.L_20920:
        /*0004*/ 	.word	0x00000082


	//----- nvinfo : EIATTR_KPARAM_INFO
	.align		4
.L_20921:
        /*0008*/ 	.byte	0x04, 0x17
        /*000a*/ 	.short	(.L_20923 - .L_20922)
.L_20922:
        /*000c*/ 	.word	0x00000000
        /*0010*/ 	.short	0x0015
        /*0012*/ 	.short	0x0088
        /*0014*/ 	.byte	0x00, 0xf0, 0x11, 0x00


	//----- nvinfo : EIATTR_KPARAM_INFO
	.align		4
.L_20923:
        /*0018*/ 	.byte	0x04, 0x17
        /*001a*/ 	.short	(.L_20925 - .L_20924)
.L_20924:
        /*001c*/ 	.word	0x00000000
        /*0020*/ 	.short	0x0014
        /*0022*/ 	.short	0x0084
        /*0024*/ 	.byte	0x00, 0xf0, 0x11, 0x00


	//----- nvinfo : EIATTR_KPARAM_INFO
	.align		4
.L_20925:
        /*0028*/ 	.byte	0x04, 0x17
        /*002a*/ 	.short	(.L_20927 - .L_20926)
.L_20926:
        /*002c*/ 	.word	0x00000000
        /*0030*/ 	.short	0x0013
        /*0032*/ 	.short	0x0080
        /*0034*/ 	.byte	0x00, 0xf0, 0x11, 0x00


	//----- nvinfo : EIATTR_KPARAM_INFO
	.align		4
.L_20927:
        /*0038*/ 	.byte	0x04, 0x17
        /*003a*/ 	.short	(.L_20929 - .L_20928)
.L_20928:
        /*003c*/ 	.word	0x00000000
        /*0040*/ 	.short	0x0012
        /*0042*/ 	.short	0x007c
        /*0044*/ 	.byte	0x00, 0xf0, 0x11, 0x00


	//----- nvinfo : EIATTR_KPARAM_INFO
	.align		4
.L_20929:
        /*0048*/ 	.byte	0x04, 0x17
        /*004a*/ 	.short	(.L_20931 - .L_20930)
.L_20930:
        /*004c*/ 	.word	0x00000000
        /*0050*/ 	.short	0x0011
        /*0052*/ 	.short	0x0078
        /*0054*/ 	.byte	0x00, 0xf0, 0x11, 0x00


	//----- nvinfo : EIATTR_KPARAM_INFO
	.align		4
.L_20931:
        /*0058*/ 	.byte	0x04, 0x17
        /*005a*/ 	.short	(.L_20933 - .L_20932)
.L_20932:
        /*005c*/ 	.word	0x00000000
        /*0060*/ 	.short	0x0010
        /*0062*/ 	.short	0x0070
        /*0064*/ 	.byte	0x00, 0xf5, 0x21, 0x00


	//----- nvinfo : EIATTR_KPARAM_INFO
	.align		4
.L_20933:
        /*0068*/ 	.byte	0x04, 0x17
        /*006a*/ 	.short	(.L_20935 - .L_20934)
.L_20934:
        /*006c*/ 	.word	0x00000000
        /*0070*/ 	.short	0x000f
        /*0072*/ 	.short	0x0068
        /*0074*/ 	.byte	0x00, 0xf5, 0x21, 0x00


	//----- nvinfo : EIATTR_KPARAM_INFO
	.align		4
.L_20935:
        /*0078*/ 	.byte	0x04, 0x17
        /*007a*/ 	.short	(.L_20937 - .L_20936)
.L_20936:
        /*007c*/ 	.word	0x00000000
        /*0080*/ 	.short	0x000e
        /*0082*/ 	.short	0x0060
        /*0084*/ 	.byte	0x00, 0xf0, 0x11, 0x00


	//----- nvinfo : EIATTR_KPARAM_INFO
	.align		4
.L_20937:
        /*0088*/ 	.byte	0x04, 0x17
        /*008a*/ 	.short	(.L_20939 - .L_20938)
.L_20938:
        /*008c*/ 	.word	0x00000000
        /*0090*/ 	.short	0x000d
        /*0092*/ 	.short	0x005c
        /*0094*/ 	.byte	0x00, 0xf0, 0x11, 0x00


	//----- nvinfo : EIATTR_KPARAM_INFO
	.align		4
.L_20939:
        /*0098*/ 	.byte	0x04, 0x17
        /*009a*/ 	.short	(.L_20941 - .L_20940)
.L_20940:
        /*009c*/ 	.word	0x00000000
        /*00a0*/ 	.short	0x000c
        /*00a2*/ 	.short	0x0058
        /*00a4*/ 	.byte	0x00, 0xf0, 0x11, 0x00


	//----- nvinfo : EIATTR_KPARAM_INFO
	.align		4
.L_20941:
        /*00a8*/ 	.byte	0x04, 0x17
        /*00aa*/ 	.short	(.L_20943 - .L_20942)
.L_20942:
        /*00ac*/ 	.word	0x00000000
        /*00b0*/ 	.short	0x000b
        /*00b2*/ 	.short	0x0050
        /*00b4*/ 	.byte	0x00, 0xf5, 0x21, 0x00


	//----- nvinfo : EIATTR_KPARAM_INFO
	.align		4
.L_20943:
        /*00b8*/ 	.byte	0x04, 0x17
        /*00ba*/ 	.short	(.L_20945 - .L_20944)
.L_20944:
        /*00bc*/ 	.word	0x00000000
        /*00c0*/ 	.short	0x000a
        /*00c2*/ 	.short	0x0048
        /*00c4*/ 	.byte	0x00, 0xf0, 0x11, 0x00


	//----- nvinfo : EIATTR_KPARAM_INFO
	.align		4
.L_20945:
        /*00c8*/ 	.byte	0x04, 0x17
        /*00ca*/ 	.short	(.L_20947 - .L_20946)
.L_20946:
        /*00cc*/ 	.word	0x00000000
        /*00d0*/ 	.short	0x0009
        /*00d2*/ 	.short	0x0040
        /*00d4*/ 	.byte	0x00, 0xf5, 0x21, 0x00


	//----- nvinfo : EIATTR_KPARAM_INFO
	.align		4
.L_20947:
        /*00d8*/ 	.byte	0x04, 0x17
        /*00da*/ 	.short	(.L_20949 - .L_20948)
.L_20948:
        /*00dc*/ 	.word	0x00000000
        /*00e0*/ 	.short	0x0008
        /*00e2*/ 	.short	0x0038
        /*00e4*/ 	.byte	0x00, 0xf5, 0x21, 0x00


	//----- nvinfo : EIATTR_KPARAM_INFO
	.align		4
.L_20949:
        /*00e8*/ 	.byte	0x04, 0x17
        /*00ea*/ 	.short	(.L_20951 - .L_20950)
.L_20950:
        /*00ec*/ 	.word	0x00000000
        /*00f0*/ 	.short	0x0007
        /*00f2*/ 	.short	0x0034
        /*00f4*/ 	.byte	0x00, 0xf0, 0x11, 0x00


	//----- nvinfo : EIATTR_KPARAM_INFO
	.align		4
.L_20951:
        /*00f8*/ 	.byte	0x04, 0x17
        /*00fa*/ 	.short	(.L_20953 - .L_20952)
.L_20952:
        /*00fc*/ 	.word	0x00000000
        /*0100*/ 	.short	0x0006
        /*0102*/ 	.short	0x0030
        /*0104*/ 	.byte	0x00, 0xf0, 0x11, 0x00


	//----- nvinfo : EIATTR_KPARAM_INFO
	.align		4
.L_20953:
        /*0108*/ 	.byte	0x04, 0x17
        /*010a*/ 	.short	(.L_20955 - .L_20954)
.L_20954:
        /*010c*/ 	.word	0x00000000
        /*0110*/ 	.short	0x0005
        /*0112*/ 	.short	0x0028
        /*0114*/ 	.byte	0x00, 0xf5, 0x21, 0x00


	//----- nvinfo : EIATTR_KPARAM_INFO
	.align		4
.L_20955:
        /*0118*/ 	.byte	0x04, 0x17
        /*011a*/ 	.short	(.L_20957 - .L_20956)
.L_20956:
        /*011c*/ 	.word	0x00000000
        /*0120*/ 	.short	0x0004
        /*0122*/ 	.short	0x0020
        /*0124*/ 	.byte	0x00, 0xf5, 0x21, 0x00


	//----- nvinfo : EIATTR_KPARAM_INFO
	.align		4
.L_20957:
        /*0128*/ 	.byte	0x04, 0x17
        /*012a*/ 	.short	(.L_20959 - .L_20958)
.L_20958:
        /*012c*/ 	.word	0x00000000
        /*0130*/ 	.short	0x0003
        /*0132*/ 	.short	0x0018
        /*0134*/ 	.byte	0x00, 0xf5, 0x21, 0x00


	//----- nvinfo : EIATTR_KPARAM_INFO
	.align		4
.L_20959:
        /*0138*/ 	.byte	0x04, 0x17
        /*013a*/ 	.short	(.L_20961 - .L_20960)
.L_20960:
        /*013c*/ 	.word	0x00000000
        /*0140*/ 	.short	0x0002
        /*0142*/ 	.short	0x0010
        /*0144*/ 	.byte	0x00, 0xf5, 0x21, 0x00


	//----- nvinfo : EIATTR_KPARAM_INFO
	.align		4
.L_20961:
        /*0148*/ 	.byte	0x04, 0x17
        /*014a*/ 	.short	(.L_20963 - .L_20962)
.L_20962:
        /*014c*/ 	.word	0x00000000
        /*0150*/ 	.short	0x0001
        /*0152*/ 	.short	0x0008
        /*0154*/ 	.byte	0x00, 0xf5, 0x21, 0x00


	//----- nvinfo : EIATTR_KPARAM_INFO
	.align		4
.L_20963:
        /*0158*/ 	.byte	0x04, 0x17
        /*015a*/ 	.short	(.L_20965 - .L_20964)
.L_20964:
        /*015c*/ 	.word	0x00000000
        /*0160*/ 	.short	0x0000
        /*0162*/ 	.short	0x0000
        /*0164*/ 	.byte	0x00, 0xf5, 0x21, 0x00


	//----- nvinfo : EIATTR_SPARSE_MMA_MASK
	.align		4
.L_20965:
        /*0168*/ 	.byte	0x03, 0x50
        /*016a*/ 	.short	0x0000


	//----- nvinfo : EIATTR_MAXREG_COUNT
	.align		4
        /*016c*/ 	.byte	0x03, 0x1b
        /*016e*/ 	.short	0x00ff


	//----- nvinfo : EIATTR_NUM_BARRIERS
	.align		4
        /*0170*/ 	.byte	0x02, 0x4c
        /*0172*/ 	.byte	0x01
	.zero		1


	//----- nvinfo : EIATTR_EXTERNS
	.align		4
        /*0174*/ 	.byte	0x04, 0x0f
        /*0176*/ 	.short	(.L_20967 - .L_20966)


	//   ....[0]....
	.align		4
.L_20966:
        /*0178*/ 	.word	index@(__assertfail)


	//----- nvinfo : EIATTR_MERCURY_ISA_VERSION
	.align		4
.L_20967:
        /*017c*/ 	.byte	0x03, 0x5f
        /*017e*/ 	.short	0x0101


	//----- nvinfo : EIATTR_COOP_GROUP_MASK_REGIDS
	.align		4
        /*0180*/ 	.byte	0x04, 0x29
        /*0182*/ 	.short	(.L_20969 - .L_20968)


	//   ....[0]....
.L_20968:
        /*0184*/ 	.word	0xffffffff


	//   ....[1]....
        /*0188*/ 	.word	0xffffffff


	//   ....[2]....
        /*018c*/ 	.word	0xffffffff


	//   ....[3]....
        /*0190*/ 	.word	0xffffffff


	//   ....[4]....
        /*0194*/ 	.word	0xffffffff


	//   ....[5]....
        /*0198*/ 	.word	0xffffffff


	//   ....[6]....
        /*019c*/ 	.word	0xffffffff


	//   ....[7]....
        /*01a0*/ 	.word	0xffffffff


	//   ....[8]....
        /*01a4*/ 	.word	0xffffffff


	//   ....[9]....
        /*01a8*/ 	.word	0xffffffff


	//   ....[10]....
        /*01ac*/ 	.word	0xffffffff


	//   ....[11]....
        /*01b0*/ 	.word	0xffffffff


	//   ....[12]....
        /*01b4*/ 	.word	0xffffffff


	//   ....[13]....
        /*01b8*/ 	.word	0xffffffff


	//   ....[14]....
        /*01bc*/ 	.word	0xffffffff


	//   ....[15]....
        /*01c0*/ 	.word	0xffffffff


	//   ....[16]....
        /*01c4*/ 	.word	0xffffffff


	//   ....[17]....
        /*01c8*/ 	.word	0xffffffff


	//   ....[18]....
        /*01cc*/ 	.word	0xffffffff


	//   ....[19]....
        /*01d0*/ 	.word	0xffffffff


	//   ....[20]....
        /*01d4*/ 	.word	0xffffffff


	//   ....[21]....
        /*01d8*/ 	.word	0xffffffff


	//   ....[22]....
        /*01dc*/ 	.word	0xffffffff


	//   ....[23]....
        /*01e0*/ 	.word	0xffffffff


	//   ....[24]....
        /*01e4*/ 	.word	0xffffffff


	//   ....[25]....
        /*01e8*/ 	.word	0xffffffff


	//   ....[26]....
        /*01ec*/ 	.word	0xffffffff


	//   ....[27]....
        /*01f0*/ 	.word	0xffffffff


	//   ....[28]....
        /*01f4*/ 	.word	0xffffffff


	//   ....[29]....
        /*01f8*/ 	.word	0xffffffff


	//   ....[30]....
        /*01fc*/ 	.word	0xffffffff


	//   ....[31]....
        /*0200*/ 	.word	0xffffffff


	//   ....[32]....
        /*0204*/ 	.word	0x0500000f


	//   ....[33]....
        /*0208*/ 	.word	0x0500000f


	//   ....[34]....
        /*020c*/ 	.word	0x0500000f


	//   ....[35]....
        /*0210*/ 	.word	0x0500000f


	//   ....[36]....
        /*0214*/ 	.word	0x0500000f


	//   ....[37]....
        /*0218*/ 	.word	0x0500000f


	//   ....[38]....
        /*021c*/ 	.word	0x0500000f


	//   ....[39]....
        /*0220*/ 	.word	0x0500000f


	//   ....[40]....
        /*0224*/ 	.word	0x0500000f


	//   ....[41]....
        /*0228*/ 	.word	0x0500000f


	//   ....[42]....
        /*022c*/ 	.word	0x0500000f


	//   ....[43]....
        /*0230*/ 	.word	0x0500000f


	//   ....[44]....
        /*0234*/ 	.word	0x0500000f


	//   ....[45]....
        /*0238*/ 	.word	0x0500000f


	//   ....[46]....
        /*023c*/ 	.word	0x0500000f


	//   ....[47]....
        /*0240*/ 	.word	0x0500000f


	//   ....[48]....
        /*0244*/ 	.word	0x0500000f


	//   ....[49]....
        /*0248*/ 	.word	0x0500000f


	//   ....[50]....
        /*024c*/ 	.word	0x0500000f


	//   ....[51]....
        /*0250*/ 	.word	0x0500000f


	//   ....[52]....
        /*0254*/ 	.word	0x0500000f


	//   ....[53]....
        /*0258*/ 	.word	0x0500000f


	//   ....[54]....
        /*025c*/ 	.word	0x0500000f


	//   ....[55]....
        /*0260*/ 	.word	0x0500000f


	//   ....[56]....
        /*0264*/ 	.word	0x0500000f


	//   ....[57]....
        /*0268*/ 	.word	0x0500000f


	//   ....[58]....
        /*026c*/ 	.word	0x0500000f


	//   ....[59]....
        /*0270*/ 	.word	0x0500000f


	//   ....[60]....
        /*0274*/ 	.word	0x0500000f


	//----- nvinfo : EIATTR_COOP_GROUP_INSTR_OFFSETS
	.align		4
.L_20969:
        /*0278*/ 	.byte	0x04, 0x28
        /*027a*/ 	.short	(.L_20971 - .L_20970)


	//   ....[0]....
.L_20970:
        /*027c*/ 	.word	0x00000b60


	//   ....[1]....
        /*0280*/ 	.word	0x00000b80


	//   ....[2]....
        /*0284*/ 	.word	0x00000ba0


	//   ....[3]....
        /*0288*/ 	.word	0x00000bc0


	//   ....[4]....
        /*028c*/ 	.word	0x00000be0


	//   ....[5]....
        /*0290*/ 	.word	0x00000ce0


	//   ....[6]....
        /*0294*/ 	.word	0x00000d00


	//   ....[7]....
        /*0298*/ 	.word	0x00000d30


	//   ....[8]....
        /*029c*/ 	.word	0x00001b70


	//   ....[9]....
        /*02a0*/ 	.word	0x00001ba0


	//   ....[10]....
        /*02a4*/ 	.word	0x00001bc0


	//   ....[11]....
        /*02a8*/ 	.word	0x00001be0


	//   ....[12]....
        /*02ac*/ 	.word	0x00001c00


	//   ....[13]....
        /*02b0*/ 	.word	0x00001c50


	//   ....[14]....
        /*02b4*/ 	.word	0x00001c70


	//   ....[15]....
        /*02b8*/ 	.word	0x00001c90


	//   ....[16]....
        /*02bc*/ 	.word	0x00002c60


	//   ....[17]....
        /*02c0*/ 	.word	0x00002ca0


	//   ....[18]....
        /*02c4*/ 	.word	0x00002cb0


	//   ....[19]....
        /*02c8*/ 	.word	0x00002cc0


	//   ....[20]....
        /*02cc*/ 	.word	0x00002cd0


	//   ....[21]....
        /*02d0*/ 	.word	0x00002ce0


	//   ....[22]....
        /*02d4*/ 	.word	0x00002cf0


	//   ....[23]....
        /*02d8*/ 	.word	0x00002d10


	//   ....[24]....
        /*02dc*/ 	.word	0x00002d40


	//   ....[25]....
        /*02e0*/ 	.word	0x00002d60


	//   ....[26]....
        /*02e4*/ 	.word	0x00002d80


	//   ....[27]....
        /*02e8*/ 	.word	0x00002da0


	//   ....[28]....
        /*02ec*/ 	.word	0x00002dc0


	//   ....[29]....
        /*02f0*/ 	.word	0x00002de0


	//   ....[30]....
        /*02f4*/ 	.word	0x00002df0


	//   ....[31]....
        /*02f8*/ 	.word	0x00002e10


	//   ....[32]....
        /*02fc*/ 	.word	0x000036c0


	//   ....[33]....
        /*0300*/ 	.word	0x00003720


	//   ....[34]....
        /*0304*/ 	.word	0x00003780


	//   ....[35]....
        /*0308*/ 	.word	0x000037e0


	//   ....[36]....
        /*030c*/ 	.word	0x00003840


	//   ....[37]....
        /*0310*/ 	.word	0x000038c0


	//   ....[38]....
        /*0314*/ 	.word	0x00003930


	//   ....[39]....
        /*0318*/ 	.word	0x000039a0


	//   ....[40]....
        /*031c*/ 	.word	0x00003a00


	//   ....[41]....
        /*0320*/ 	.word	0x00003a80


	//   ....[42]....
        /*0324*/ 	.word	0x00003af0


	//   ....[43]....
        /*0328*/ 	.word	0x00003b50


	//   ....[44]....
        /*032c*/ 	.word	0x00003bd0


	//   ....[45]....
        /*0330*/ 	.word	0x00003c40


	//   ....[46]....
        /*0334*/ 	.word	0x00003ca0


	//   ....[47]....
        /*0338*/ 	.word	0x00003d20


	//   ....[48]....
        /*033c*/ 	.word	0x00003d90


	//   ....[49]....
        /*0340*/ 	.word	0x00003df0


	//   ....[50]....
        /*0344*/ 	.word	0x00003e70


	//   ....[51]....
        /*0348*/ 	.word	0x00003ee0


	//   ....[52]....
        /*034c*/ 	.word	0x00003f40


	//   ....[53]....
        /*0350*/ 	.word	0x00003fe0


	//   ....[54]....
        /*0354*/ 	.word	0x00004050


	//   ....[55]....
        /*0358*/ 	.word	0x000040b0


	//   ....[56]....
        /*035c*/ 	.word	0x00004120


	//   ....[57]....
        /*0360*/ 	.word	0x00004190


	//   ....[58]....
        /*0364*/ 	.word	0x000041f0


	//   ....[59]....
        /*0368*/ 	.word	0x00004260


	//   ....[60]....
        /*036c*/ 	.word	0x000042c0


	//----- nvinfo : EIATTR_VRC_CTA_INIT_COUNT
	.align		4
.L_20971:
        /*0370*/ 	.byte	0x02, 0x4a
	.zero		1
	.zero		1


	//----- nvinfo : EIATTR_SYSCALL_OFFSETS
	.align		4
        /*0374*/ 	.byte	0x04, 0x46
        /*0376*/ 	.short	(.L_20973 - .L_20972)


	//   ....[0]....
.L_20972:
        /*0378*/ 	.word	0x00002b60


	//   ....[1]....
        /*037c*/ 	.word	0x00003660


	//----- nvinfo : EIATTR_EXIT_INSTR_OFFSETS
	.align		4
.L_20973:
        /*0380*/ 	.byte	0x04, 0x1c
        /*0382*/ 	.short	(.L_20975 - .L_20974)


	//   ....[0]....
.L_20974:
        /*0384*/ 	.word	0x00000090


	//   ....[1]....
        /*0388*/ 	.word	0x00003420


	//   ....[2]....
        /*038c*/ 	.word	0x00003450


	//   ....[3]....
        /*0390*/ 	.word	0x00003560


	//   ....[4]....
        /*0394*/ 	.word	0x00003670


	//----- nvinfo : EIATTR_CRS_STACK_SIZE
	.align		4
.L_20975:
        /*0398*/ 	.byte	0x04, 0x1e
        /*039a*/ 	.short	(.L_20977 - .L_20976)
.L_20976:
        /*039c*/ 	.word	0x00000000


	//----- nvinfo : EIATTR_CBANK_PARAM_SIZE
	.align		4
.L_20977:
        /*03a0*/ 	.byte	0x03, 0x19
        /*03a2*/ 	.short	0x008c


	//----- nvinfo : EIATTR_PARAM_CBANK
	.align		4
        /*03a4*/ 	.byte	0x04, 0x0a
        /*03a6*/ 	.short	(.L_20979 - .L_20978)
	.align		4
.L_20978:
        /*03a8*/ 	.word	index@(.nv.constant0._ZN4vllm25paged_attention_v2_kernelIfhLi32ELi32ELi128ELNS_18Fp8KVCacheDataTypeE1ELb1ELi512EEEvPfS2_PT_PKS3_PKT0_S9_ifPKiSB_iPKfiiiSD_SD_iiiii)
        /*03ac*/ 	.short	0x0380
        /*03ae*/ 	.short	0x008c


	//----- nvinfo : EIATTR_SW_WAR
	.align		4
.L_20979:
        /*03b0*/ 	.byte	0x04, 0x36
        /*03b2*/ 	.short	(.L_20981 - .L_20980)
.L_20980:
        /*03b4*/ 	.word	0x00000008
.L_20981:


//--------------------- .nv.info._ZN4vllm25paged_attention_v2_kernelIfhLi256ELi16ELi128ELNS_18Fp8KVCacheDataTypeE1ELb0ELi512EEEvPfS2_PT_PKS3_PKT0_S9_ifPKiSB_iPKfiiiSD_SD_iiiii --------------------------
	.section	.nv.info._ZN4vllm25paged_attention_v2_kernelIfhLi256ELi16ELi128ELNS_18Fp8KVCacheDataTypeE1ELb0ELi512EEEvPfS2_PT_PKS3_PKT0_S9_ifPKiSB_iPKfiiiSD_SD_iiiii,"",@"SHT_CUDA_INFO"
	.sectionflags	@""
	.align	4


	//----- nvinfo : EIATTR_CUDA_API_VERSION
	.align		4
        /*0000*/ 	.byte	0x04, 0x37
        /*0002*/ 	.short	(.L_20983 - .L_20982)
.L_20982:
        /*0004*/ 	.word	0x00000082


	//----- nvinfo : EIATTR_KPARAM_INFO
	.align		4
.L_20983:
        /*0008*/ 	.byte	0x04, 0x17
        /*000a*/ 	.short	(.L_20985 - .L_20984)
.L_20984:
        /*000c*/ 	.word	0x00000000
        /*0010*/ 	.short	0x0015
        /*0012*/ 	.short	0x0088
        /*0014*/ 	.byte	0x00, 0xf0, 0x11, 0x00


	//----- nvinfo : EIATTR_KPARAM_INFO
	.align		4
.L_20985:
        /*0018*/ 	.byte	0x04, 0x17
        /*001a*/ 	.short	(.L_20987 - .L_20986)
.L_20986:
        /*001c*/ 	.word	0x00000000
        /*0020*/ 	.short	0x0014
        /*0022*/ 	.short	0x0084
        /*0024*/ 	.byte	0x00, 0xf0, 0x11, 0x00


	//----- nvinfo : EIATTR_KPARAM_INFO
	.align		4
.L_20987:
        /*0028*/ 	.byte	0x04, 0x17
        /*002a*/ 	.short	(.L_20989 - .L_20988)
.L_20988:
        /*002c*/ 	.word	0x00000000
        /*0030*/ 	.short	0x0013
        /*0032*/ 	.short	0x0080
        /*0034*/ 	.byte	0x00, 0xf0, 0x11, 0x00


	//----- nvinfo : EIATTR_KPARAM_INFO
	.align		4
.L_20989:
        /*0038*/ 	.byte	0x04, 0x17
        /*003a*/ 	.short	(.L_20991 - .L_20990)
.L_20990:
        /*003c*/ 	.word	0x00000000
        /*0040*/ 	.short	0x0012
        /*0042*/ 	.short	0x007c
        /*0044*/ 	.byte	0x00, 0xf0, 0x11, 0x00


	//----- nvinfo : EIATTR_KPARAM_INFO
	.align		4
.L_20991:
        /*0048*/ 	.byte	0x04, 0x17
        /*004a*/ 	.short	(.L_20993 - .L_20992)
.L_20992:
        /*004c*/ 	.word	0x00000000
        /*0050*/ 	.short	0x0011
        /*0052*/ 	.short	0x0078
        /*0054*/ 	.byte	0x00, 0xf0, 0x11, 0x00


	//----- nvinfo : EIATTR_KPARAM_INFO
	.align		4
.L_20993:
        /*0058*/ 	.byte	0x04, 0x17
        /*005a*/ 	.short	(.L_20995 - .L_20994)
.L_20994:
        /*005c*/ 	.word	0x00000000
        /*0060*/ 	.short	0x0010
        /*0062*/ 	.short	0x0070
        /*0064*/ 	.byte	0x00, 0xf5, 0x21, 0x00


	//----- nvinfo : EIATTR_KPARAM_INFO
	.align		4
.L_20995:
        /*0068*/ 	.byte	0x04, 0x17
        /*006a*/ 	.short	(.L_20997 - .L_20996)
.L_20996:
        /*006c*/ 	.word	0x00000000
        /*0070*/ 	.short	0x000f
        /*0072*/ 	.short	0x0068
        /*0074*/ 	.byte	0x00, 0xf5, 0x21, 0x00


	//----- nvinfo : EIATTR_KPARAM_INFO
	.align		4
.L_20997:
        /*0078*/ 	.byte	0x04, 0x17
        /*007a*/ 	.short	(.L_20999 - .L_20998)
.L_20998:
        /*007c*/ 	.word	0x00000000
        /*0080*/ 	.short	0x000e
        /*0082*/ 	.short	0x0060
        /*0084*/ 	.byte	0x00, 0xf0, 0x11, 0x00


	//----- nvinfo : EIATTR_KPARAM_INFO
	.align		4
.L_20999:
        /*0088*/ 	.byte	0x04, 0x17
        /*008a*/ 	.short	(.L_21001 - .L_21000)
.L_21000:
        /*008c*/ 	.word	0x00000000
        /*0090*/ 	.short	0x000d
        /*0092*/ 	.short	0x005c
        /*0094*/ 	.byte	0x00, 0xf0, 0x11, 0x00


	//----- nvinfo : EIATTR_KPARAM_INFO
	.align		4
.L_21001:
        /*0098*/ 	.byte	0x04, 0x17
        /*009a*/ 	.short	(.L_21003 - .L_21002)
.L_21002:
        /*009c*/ 	.word	0x00000000
        /*00a0*/ 	.short	0x000c
        /*00a2*/ 	.short	0x0058
        /*00a4*/ 	.byte	0x00, 0xf0, 0x11, 0x00


	//----- nvinfo : EIATTR_KPARAM_INFO
	.align		4
.L_21003:
        /*00a8*/ 	.byte	0x04, 0x17
        /*00aa*/ 	.short	(.L_21005 - .L_21004)
.L_21004:
        /*00ac*/ 	.word	0x00000000
        /*00b0*/ 	.short	0x000b
        /*00b2*/ 	.short	0x0050
        /*00b4*/ 	.byte	0x00, 0xf5, 0x21, 0x00


	//----- nvinfo : EIATTR_KPARAM_INFO
	.align		4
.L_21005:
        /*00b8*/ 	.byte	0x04, 0x17
        /*00ba*/ 	.short	(.L_21007 - .L_21006)
.L_21006:
        /*00bc*/ 	.word	0x00000000
        /*00c0*/ 	.short	0x000a
        /*00c2*/ 	.short	0x0048
        /*00c4*/ 	.byte	0x00, 0xf0, 0x11, 0x00


	//----- nvinfo : EIATTR_KPARAM_INFO
	.align		4
.L_21007:
        /*00c8*/ 	.byte	0x04, 0x17
        /*00ca*/ 	.short	(.L_21009 - .L_21008)
.L_21008:
        /*00cc*/ 	.word	0x00000000
        /*00d0*/ 	.short	0x0009
        /*00d2*/ 	.short	0x0040
        /*00d4*/ 	.byte	0x00, 0xf5, 0x21, 0x00


	//----- nvinfo : EIATTR_KPARAM_INFO
	.align		4
.L_21009:
        /*00d8*/ 	.byte	0x04, 0x17
        /*00da*/ 	.short	(.L_21011 - .L_21010)
.L_21010:
        /*00dc*/ 	.word	0x00000000
        /*00e0*/ 	.short	0x0008
        /*00e2*/ 	.short	0x0038
        /*00e4*/ 	.byte	0x00, 0xf5, 0x21, 0x00


	//----- nvinfo : EIATTR_KPARAM_INFO
	.align		4
.L_21011:
        /*00e8*/ 	.byte	0x04, 0x17
        /*00ea*/ 	.short	(.L_21013 - .L_21012)
.L_21012:
        /*00ec*/ 	.word	0x00000000
        /*00f0*/ 	.short	0x0007
        /*00f2*/ 	.short	0x0034
        /*00f4*/ 	.byte	0x00, 0xf0, 0x11, 0x00


	//----- nvinfo : EIATTR_KPARAM_INFO
	.align		4
.L_21013:
        /*00f8*/ 	.byte	0x04, 0x17
        /*00fa*/ 	.short	(.L_21015 - .L_21014)
.L_21014:
        /*00fc*/ 	.word	0x00000000
        /*0100*/ 	.short	0x0006
        /*0102*/ 	.short	0x0030
        /*0104*/ 	.byte	0x00, 0xf0, 0x11, 0x00


	//----- nvinfo : EIATTR_KPARAM_INFO
	.align		4
.L_21015:
        /*0108*/ 	.byte	0x04, 0x17
        /*010a*/ 	.short	(.L_21017 - .L_21016)
.L_21016:
        /*010c*/ 	.word	0x00000000
        /*0110*/ 	.short	0x0005
        /*0112*/ 	.short	0x0028
        /*0114*/ 	.byte	0x00, 0xf5, 0x21, 0x00


	//----- nvinfo : EIATTR_KPARAM_INFO
	.align		4
.L_21017:
        /*0118*/ 	.byte	0x04, 0x17
        /*011a*/ 	.short	(.L_21019 - .L_21018)
.L_21018:
        /*011c*/ 	.word	0x00000000
        /*0120*/ 	.short	0x0004
        /*0122*/ 	.short	0x0020
        /*0124*/ 	.byte	0x00, 0xf5, 0x21, 0x00


	//----- nvinfo : EIATTR_KPARAM_INFO
	.align		4
.L_21019:
        /*0128*/ 	.byte	0x04, 0x17
        /*012a*/ 	.short	(.L_21021 - .L_21020)
.L_21020:
        /*012c*/ 	.word	0x00000000
        /*0130*/ 	.short	0x0003
        /*0132*/ 	.short	0x0018
        /*0134*/ 	.byte	0x00, 0xf5, 0x21, 0x00


	//----- nvinfo : EIATTR_KPARAM_INFO
	.align		4
.L_21021:
        /*0138*/ 	.byte	0x04, 0x17
        /*013a*/ 	.short	(.L_21023 - .L_21022)
.L_21022:
        /*013c*/ 	.word	0x00000000
        /*0140*/ 	.short	0x0002
        /*0142*/ 	.short	0x0010
        /*0144*/ 	.byte	0x00, 0xf5, 0x21, 0x00


	//----- nvinfo : EIATTR_KPARAM_INFO
	.align		4
.L_21023:
        /*0148*/ 	.byte	0x04, 0x17
        /*014a*/ 	.short	(.L_21025 - .L_21024)
.L_21024:
        /*014c*/ 	.word	0x00000000
        /*0150*/ 	.short	0x0001
        /*0152*/ 	.short	0x0008
        /*0154*/ 	.byte	0x00, 0xf5, 0x21, 0x00


	//----- nvinfo : EIATTR_KPARAM_INFO
	.align		4
.L_21025:
        /*0158*/ 	.byte	0x04, 0x17
        /*015a*/ 	.short	(.L_21027 - .L_21026)
.L_21026:
        /*015c*/ 	.word	0x00000000
        /*0160*/ 	.short	0x0000
        /*0162*/ 	.short	0x0000
        /*0164*/ 	.byte	0x00, 0xf5, 0x21, 0x00


	//----- nvinfo : EIATTR_SPARSE_MMA_MASK
	.align		4
.L_21027:
        /*0168*/ 	.byte	0x03, 0x50
        /*016a*/ 	.short	0x0000


	//----- nvinfo : EIATTR_MAXREG_COUNT
	.align		4
        /*016c*/ 	.byte	0x03, 0x1b
        /*016e*/ 	.short	0x00ff


	//----- nvinfo : EIATTR_NUM_BARRIERS
	.align		4
        /*0170*/ 	.byte	0x02, 0x4c
        /*0172*/ 	.byte	0x01
	.zero		1


	//----- nvinfo : EIATTR_EXTERNS
	.align		4
        /*0174*/ 	.byte	0x04, 0x0f
        /*0176*/ 	.short	(.L_21029 - .L_21028)


	//   ....[0]....
	.align		4
.L_21028:
        /*0178*/ 	.word	index@(__assertfail)


	//----- nvinfo : EIATTR_MERCURY_ISA_VERSION
	.align		4
.L_21029:
        /*017c*/ 	.byte	0x03, 0x5f
        /*017e*/ 	.short	0x0101


	//----- nvinfo : EIATTR_COOP_GROUP_MASK_REGIDS
	.align		4
        /*0180*/ 	.byte	0x04, 0x29
        /*0182*/ 	.short	(.L_21031 - .L_21030)


	//   ....[0]....
.L_21030:
        /*0184*/ 	.word	0xffffffff


	//   ....[1]....
        /*0188*/ 	.word	0xffffffff


	//   ....[2]....
        /*018c*/ 	.word	0xffffffff


	//   ....[3]....
        /*0190*/ 	.word	0xffffffff


	//   ....[4]....
        /*0194*/ 	.word	0xffffffff


	//   ....[5]....
        /*0198*/ 	.word	0xffffffff


	//   ....[6]....
        /*019c*/ 	.word	0xffffffff


	//   ....[7]....
        /*01a0*/ 	.word	0xffffffff


	//   ....[8]....
        /*01a4*/ 	.word	0xffffffff


	//   ....[9]....
        /*01a8*/ 	.word	0xffffffff


	//   ....[10]....
        /*01ac*/ 	.word	0xffffffff


	//   ....[11]....
        /*01b0*/ 	.word	0xffffffff


	//   ....[12]....
        /*01b4*/ 	.word	0xffffffff


	//   ....[13]....
        /*01b8*/ 	.word	0xffffffff


	//   ....[14]....
        /*01bc*/ 	.word	0xffffffff


	//   ....[15]....
        /*01c0*/ 	.word	0x0500000f


	//   ....[16]....
        /*01c4*/ 	.word	0x0500000f


	//   ....[17]....
        /*01c8*/ 	.word	0x0500000f


	//   ....[18]....
        /*01cc*/ 	.word	0x0500000f


	//----- nvinfo : EIATTR_COOP_GROUP_INSTR_OFFSETS
	.align		4
.L_21031:
        /*01d0*/ 	.byte	0x04, 0x28
        /*01d2*/ 	.short	(.L_21033 - .L_21032)


	//   ....[0]....
.L_21032:
        /*01d4*/ 	.word	0x00000390


	//   ....[1]....
        /*01d8*/ 	.word	0x000003b0


	//   ....[2]....
        /*01dc*/ 	.word	0x000003d0


	//   ....[3]....
        /*01e0*/ 	.word	0x000003f0


	//   ....[4]....
        /*01e4*/ 	.word	0x000004f0


	//   ....[5]....
        /*01e8*/ 	.word	0x00000520


	//   ....[6]....
        /*01ec*/ 	.word	0x00000540


	//   ....[7]....
        /*01f0*/ 	.word	0x00001390


	//   ....[8]....
        /*01f4*/ 	.word	0x000013c0


	//   ....[9]....
        /*01f8*/ 	.word	0x000013e0


	//   ....[10]....
        /*01fc*/ 	.word	0x00001400


	//   ....[11]....
        /*0200*/ 	.word	0x00001420


	//   ....[12]....
        /*0204*/ 	.word	0x00001470


	//   ....[13]....
        /*0208*/ 	.word	0x00001490


	//   ....[14]....
        /*020c*/ 	.word	0x000014b0


	//   ....[15]....
        /*0210*/ 	.word	0x00003210


	//   ....[16]....
        /*0214*/ 	.word	0x00003270


	//   ....[17]....
        /*0218*/ 	.word	0x000032d0


	//   ....[18]....
        /*021c*/ 	.word	0x00003330


	//----- nvinfo : EIATTR_VRC_CTA_INIT_COUNT
	.align		4
.L_21033:
        /*0220*/ 	.byte	0x02, 0x4a
	.zero		1
	.zero		1


	//----- nvinfo : EIATTR_SYSCALL_OFFSETS
	.align		4
        /*0224*/ 	.byte	0x04, 0x46
        /*0226*/ 	.short	(.L_21035 - .L_21034)


	//   ....[0]....
.L_21034:
        /*0228*/ 	.word	0x00000340


	//----- nvinfo : EIATTR_EXIT_INSTR_OFFSETS
	.align		4
.L_21035:
        /*022c*/ 	.byte	0x04, 0x1c
        /*022e*/ 	.short	(.L_21037 - .L_21036)


	//   ....[0]....
.L_21036:
        /*0230*/ 	.word	0x000000d0


	//   ....[1]....
        /*0234*/ 	.word	0x00002ed0


	//   ....[2]....
        /*0238*/ 	.word	0x00002f20


	//   ....[3]....
        /*023c*/ 	.word	0x000031c0


	//----- nvinfo : EIATTR_CRS_STACK_SIZE
	.align		4
.L_21037:
        /*0240*/ 	.byte	0x04, 0x1e
        /*0242*/ 	.short	(.L_21039 - .L_21038)
.L_21038:
        /*0244*/ 	.word	0x00000000


	//----- nvinfo : EIATTR_CBANK_PARAM_SIZE
	.align		4
.L_21039:
        /*0248*/ 	.byte	0x03, 0x19
        /*024a*/ 	.short	0x008c


	//----- nvinfo : EIATTR_PARAM_CBANK
	.align		4
        /*024c*/ 	.byte	0x04, 0x0a
        /*024e*/ 	.short	(.L_21041 - .L_21040)
	.align		4
.L_21040:
        /*0250*/ 	.word	index@(.nv.constant0._ZN4vllm25paged_attention_v2_kernelIfhLi256ELi16ELi128ELNS_18Fp8KVCacheDataTypeE1ELb0ELi512EEEvPfS2_PT_PKS3_PKT0_S9_ifPKiSB_iPKfiiiSD_SD_iiiii)
        /*0254*/ 	.short	0x0380
        /*0256*/ 	.short	0x008c


	//----- nvinfo : EIATTR_SW_WAR
	.align		4
.L_21041:
        /*0258*/ 	.byte	0x04, 0x36
        /*025a*/ 	.short	(.L_21043 - .L_21042)
.L_21042:
        /*025c*/ 	.word	0x00000008
.L_21043:


//--------------------- .nv.info._ZN4vllm25paged_attention_v2_kernelIfhLi192ELi16ELi128ELNS_18Fp8KVCacheDataTypeE1ELb0ELi512EEEvPfS2_PT_PKS3_PKT0_S9_ifPKiSB_iPKfiiiSD_SD_iiiii --------------------------
	.section	.nv.info._ZN4vllm25paged_attention_v2_kernelIfhLi192ELi16ELi128ELNS_18Fp8KVCacheDataTypeE1ELb0ELi512EEEvPfS2_PT_PKS3_PKT0_S9_ifPKiSB_iPKfiiiSD_SD_iiiii,"",@"SHT_CUDA_INFO"
	.sectionflags	@""
	.align	4


	//----- nvinfo : EIATTR_CUDA_API_VERSION
	.align		4
        /*0000*/ 	.byte	0x04, 0x37
        /*0002*/ 	.short	(.L_21045 - .L_21044)
.L_21044:
        /*0004*/ 	.word	0x00000082


	//----- nvinfo : EIATTR_KPARAM_INFO
	.align		4
.L_21045:
        /*0008*/ 	.byte	0x04, 0x17
        /*000a*/ 	.short	(.L_21047 - .L_21046)
.L_21046:
        /*000c*/ 	.word	0x00000000
        /*0010*/ 	.short	0x0015
        /*0012*/ 	.short	0x0088
        /*0014*/ 	.byte	0x00, 0xf0, 0x11, 0x00


	//----- nvinfo : EIATTR_KPARAM_INFO
	.align		4
.L_21047:
        /*0018*/ 	.byte	0x04, 0x17
        /*001a*/ 	.short	(.L_21049 - .L_21048)
.L_21048:
        /*001c*/ 	.word	0x00000000
        /*0020*/ 	.short	0x0014
        /*0022*/ 	.short	0x0084
        /*0024*/ 	.byte	0x00, 0xf0, 0x11, 0x00


	//----- nvinfo : EIATTR_KPARAM_INFO
	.align		4
.L_21049:
        /*0028*/ 	.byte	0x04, 0x17
        /*002a*/ 	.short	(.L_21051 - .L_21050)
.L_21050:
        /*002c*/ 	.word	0x00000000
        /*0030*/ 	.short	0x0013
        /*0032*/ 	.short	0x0080
        /*0034*/ 	.byte	0x00, 0xf0, 0x11, 0x00


	//----- nvinfo : EIATTR_KPARAM_INFO
	.align		4
.L_21051:
        /*0038*/ 	.byte	0x04, 0x17
        /*003a*/ 	.short	(.L_21053 - .L_21052)
.L_21052:
        /*003c*/ 	.word	0x00000000
        /*0040*/ 	.short	0x0012
        /*0042*/ 	.short	0x007c
        /*0044*/ 	.byte	0x00, 0xf0, 0x11, 0x00


	//----- nvinfo : EIATTR_KPARAM_INFO
	.align		4
.L_21053:
        /*0048*/ 	.byte	0x04, 0x17
        /*004a*/ 	.short	(.L_21055 - .L_21054)
.L_21054:
        /*004c*/ 	.word	0x00000000
        /*0050*/ 	.short	0x0011
        /*0052*/ 	.short	0x0078
        /*0054*/ 	.byte	0x00, 0xf0, 0x11, 0x00


	//----- nvinfo : EIATTR_KPARAM_INFO
	.align		4
.L_21055:
        /*0058*/ 	.byte	0x04, 0x17
        /*005a*/ 	.short	(.L_21057 - .L_21056)
.L_21056:
        /*005c*/ 	.word	0x00000000
        /*0060*/ 	.short	0x0010
        /*0062*/ 	.short	0x0070
        /*0064*/ 	.byte	0x00, 0xf5, 0x21, 0x00


	//----- nvinfo : EIATTR_KPARAM_INFO
	.align		4
.L_21057:
        /*0068*/ 	.byte	0x04, 0x17
        /*006a*/ 	.short	(.L_21059 - .L_21058)
.L_21058:
        /*006c*/ 	.word	0x00000000
        /*0070*/ 	.short	0x000f
        /*0072*/ 	.short	0x0068
        /*0074*/ 	.byte	0x00, 0xf5, 0x21, 0x00


	//----- nvinfo : EIATTR_KPARAM_INFO
	.align		4
.L_21059:
        /*0078*/ 	.byte	0x04, 0x17
        /*007a*/ 	.short	(.L_21061 - .L_21060)
.L_21060:
        /*007c*/ 	.word	0x00000000
        /*0080*/ 	.short	0x000e
        /*0082*/ 	.short	0x0060
        /*0084*/ 	.byte	0x00, 0xf0, 0x11, 0x00


	//----- nvinfo : EIATTR_KPARAM_INFO
	.align		4
.L_21061:
        /*0088*/ 	.byte	0x04, 0x17
        /*008a*/ 	.short	(.L_21063 - .L_21062)
.L_21062:
        /*008c*/ 	.word	0x00000000
        /*0090*/ 	.short	0x000d
        /*0092*/ 	.short	0x005c
        /*0094*/ 	.byte	0x00, 0xf0, 0x11, 0x00


	//----- nvinfo : EIATTR_KPARAM_INFO
	.align		4
.L_21063:
        /*0098*/ 	.byte	0x04, 0x17
        /*009a*/ 	.short	(.L_21065 - .L_21064)
.L_21064:
        /*009c*/ 	.word	0x00000000
        /*00a0*/ 	.short	0x000c
        /*00a2*/ 	.short	0x0058
        /*00a4*/ 	.byte	0x00, 0xf0, 0x11, 0x00


	//----- nvinfo : EIATTR_KPARAM_INFO
	.align		4
.L_21065:
        /*00a8*/ 	.byte	0x04, 0x17
        /*00aa*/ 	.short	(.L_21067 - .L_21066)
.L_21066:
        /*00ac*/ 	.word	0x00000000
        /*00b0*/ 	.short	0x000b
        /*00b2*/ 	.short	0x0050
        /*00b4*/ 	.byte	0x00, 0xf5, 0x21, 0x00


	//----- nvinfo : EIATTR_KPARAM_INFO
	.align		4
.L_21067:
        /*00b8*/ 	.byte	0x04, 0x17
        /*00ba*/ 	.short	(.L_21069 - .L_21068)
.L_21068:
        /*00bc*/ 	.word	0x00000000
        /*00c0*/ 	.short	0x000a
        /*00c2*/ 	.short	0x0048
        /*00c4*/ 	.byte	0x00, 0xf0, 0x11, 0x00


	//----- nvinfo : EIATTR_KPARAM_INFO
	.align		4
.L_21069:
        /*00c8*/ 	.byte	0x04, 0x17
        /*00ca*/ 	.short	(.L_21071 - .L_21070)
.L_21070:
        /*00cc*/ 	.word	0x00000000
        /*00d0*/ 	.short	0x0009
        /*00d2*/ 	.short	0x0040
        /*00d4*/ 	.byte	0x00, 0xf5, 0x21, 0x00


	//----- nvinfo : EIATTR_KPARAM_INFO
	.align		4
.L_21071:
        /*00d8*/ 	.byte	0x04, 0x17
        /*00da*/ 	.short	(.L_21073 - .L_21072)
.L_21072:
        /*00dc*/ 	.word	0x00000000
        /*00e0*/ 	.short	0x0008
        /*00e2*/ 	.short	0x0038
        /*00e4*/ 	.byte	0x00, 0xf5, 0x21, 0x00


	//----- nvinfo : EIATTR_KPARAM_INFO
	.align		4
.L_21073:
        /*00e8*/ 	.byte	0x04, 0x17
        /*00ea*/ 	.short	(.L_21075 - .L_21074)
.L_21074:
        /*00ec*/ 	.word	0x00000000
        /*00f0*/ 	.short	0x0007
        /*00f2*/ 	.short	0x0034
        /*00f4*/ 	.byte	0x00, 0xf0, 0x11, 0x00


	//----- nvinfo : EIATTR_KPARAM_INFO
	.align		4
.L_21075:
        /*00f8*/ 	.byte	0x04, 0x17
        /*00fa*/ 	.short	(.L_21077 - .L_21076)
.L_21076:
        /*00fc*/ 	.word	0x00000000
        /*0100*/ 	.short	0x0006
        /*0102*/ 	.short	0x0030
        /*0104*/ 	.byte	0x00, 0xf0, 0x11, 0x00


	//----- nvinfo : EIATTR_KPARAM_INFO
	.align		4
.L_21077:
        /*0108*/ 	.byte	0x04, 0x17
        /*010a*/ 	.short	(.L_21079 - .L_21078)
.L_21078:
        /*010c*/ 	.word	0x00000000
        /*0110*/ 	.short	0x0005
        /*0112*/ 	.short	0x0028
        /*0114*/ 	.byte	0x00, 0xf5, 0x21, 0x00


	//----- nvinfo : EIATTR_KPARAM_INFO
	.align		4
.L_21079:
        /*0118*/ 	.byte	0x04, 0x17
        /*011a*/ 	.short	(.L_21081 - .L_21080)
.L_21080:
        /*011c*/ 	.word	0x00000000
        /*0120*/ 	.short	0x0004
        /*0122*/ 	.short	0x0020
        /*0124*/ 	.byte	0x00, 0xf5, 0x21, 0x00


	//----- nvinfo : EIATTR_KPARAM_INFO
	.align		4
.L_21081:
        /*0128*/ 	.byte	0x04, 0x17
        /*012a*/ 	.short	(.L_21083 - .L_21082)
.L_21082:
        /*012c*/ 	.word	0x00000000
        /*0130*/ 	.short	0x0003
        /*0132*/ 	.short	0x0018
        /*0134*/ 	.byte	0x00, 0xf5, 0x21, 0x00


	//----- nvinfo : EIATTR_KPARAM_INFO
	.align		4
.L_21083:
        /*0138*/ 	.byte	0x04, 0x17
        /*013a*/ 	.short	(.L_21085 - .L_21084)
.L_21084:
        /*013c*/ 	.word	0x00000000
        /*0140*/ 	.short	0x0002
        /*0142*/ 	.short	0x0010
        /*0144*/ 	.byte	0x00, 0xf5, 0x21, 0x00


	//----- nvinfo : EIATTR_KPARAM_INFO
	.align		4
.L_21085:
        /*0148*/ 	.byte	0x04, 0x17
        /*014a*/ 	.short	(.L_21087 - .L_21086)
.L_21086:
        /*014c*/ 	.word	0x00000000
        /*0150*/ 	.short	0x0001
        /*0152*/ 	.short	0x0008
        /*0154*/ 	.byte	0x00, 0xf5, 0x21, 0x00


	//----- nvinfo : EIATTR_KPARAM_INFO
	.align		4
.L_21087:
        /*0158*/ 	.byte	0x04, 0x17
        /*015a*/ 	.short	(.L_21089 - .L_21088)
.L_21088:
        /*015c*/ 	.word	0x00000000
        /*0160*/ 	.short	0x0000
        /*0162*/ 	.short	0x0000
        /*0164*/ 	.byte	0x00, 0xf5, 0x21, 0x00


	//----- nvinfo : EIATTR_SPARSE_MMA_MASK
	.align		4
.L_21089:
        /*0168*/ 	.byte	0x03, 0x50
        /*016a*/ 	.short	0x0000


	//----- nvinfo : EIATTR_MAXREG_COUNT
	.align		4
        /*016c*/ 	.byte	0x03, 0x1b
        /*016e*/ 	.short	0x00ff


	//----- nvinfo : EIATTR_NUM_BARRIERS
	.align		4
        /*0170*/ 	.byte	0x02, 0x4c
        /*0172*/ 	.byte	0x01
	.zero		1


	//----- nvinfo : EIATTR_EXTERNS
	.align		4
        /*0174*/ 	.byte	0x04, 0x0f
        /*0176*/ 	.short	(.L_21091 - .L_21090)


	//   ....[0]....
	.align		4
.L_21090:
        /*0178*/ 	.word	index@(__assertfail)


	//----- nvinfo : EIATTR_MERCURY_ISA_VERSION
	.align		4
.L_21091:
        /*017c*/ 	.byte	0x03, 0x5f
        /*017e*/ 	.short	0x0101


	//----- nvinfo : EIATTR_COOP_GROUP_MASK_REGIDS
	.align		4
        /*0180*/ 	.byte	0x04, 0x29
        /*0182*/ 	.short	(.L_21093 - .L_21092)


	//   ....[0]....
.L_21092:
        /*0184*/ 	.word	0xffffffff


	//   ....[1]....
        /*0188*/ 	.word	0xffffffff


	//   ....[2]....
        /*018c*/ 	.word	0xffffffff


	//   ....[3]....
        /*0190*/ 	.word	0xffffffff


	//   ....[4]....
        /*0194*/ 	.word	0xffffffff


	//   ....[5]....
        /*0198*/ 	.word	0xffffffff


	//   ....[6]....
        /*019c*/ 	.word	0xffffffff


	//   ....[7]....
        /*01a0*/ 	.word	0xffffffff


	//   ....[8]....
        /*01a4*/ 	.word	0xffffffff


	//   ....[9]....
        /*01a8*/ 	.word	0xffffffff


	//   ....[10]....
        /*01ac*/ 	.word	0xffffffff


	//   ....[11]....
        /*01b0*/ 	.word	0xffffffff


	//   ....[12]....
        /*01b4*/ 	.word	0xffffffff


	//   ....[13]....
        /*01b8*/ 	.word	0xffffffff


	//   ....[14]....
        /*01bc*/ 	.word	0xffffffff


	//   ....[15]....
        /*01c0*/ 	.word	0x0500000f


	//   ....[16]....
        /*01c4*/ 	.word	0x0500000f


	//   ....[17]....
        /*01c8*/ 	.word	0x0500000f


	//   ....[18]....
        /*01cc*/ 	.word	0x0500000f


	//----- nvinfo : EIATTR_COOP_GROUP_INSTR_OFFSETS
	.align		4
.L_21093:
        /*01d0*/ 	.byte	0x04, 0x28
        /*01d2*/ 	.short	(.L_21095 - .L_21094)


	//   ....[0]....
.L_21094:
        /*01d4*/ 	.word	0x000003c0


	//   ....[1]....
        /*01d8*/ 	.word	0x000003e0


	//   ....[2]....
        /*01dc*/ 	.word	0x00000400


	//   ....[3]....
        /*01e0*/ 	.word	0x00000420


	//   ....[4]....
        /*01e4*/ 	.word	0x00000530


	//   ....[5]....
        /*01e8*/ 	.word	0x00000550


	//   ....[6]....
        /*01ec*/ 	.word	0x00000570


	//   ....[7]....
        /*01f0*/ 	.word	0x000013c0


	//   ....[8]....
        /*01f4*/ 	.word	0x000013f0


	//   ....[9]....
        /*01f8*/ 	.word	0x00001410


	//   ....[10]....
        /*01fc*/ 	.word	0x00001430


	//   ....[11]....
        /*0200*/ 	.word	0x00001450


	//   ....[12]....
        /*0204*/ 	.word	0x000014a0


	//   ....[13]....
        /*0208*/ 	.word	0x000014c0


	//   ....[14]....
        /*020c*/ 	.word	0x000014e0


	//   ....[15]....
        /*0210*/ 	.word	0x00002df0


	//   ....[16]....
        /*0214*/ 	.word	0x00002e50


	//   ....[17]....
        /*0218*/ 	.word	0x00002eb0


	//   ....[18]....
        /*021c*/ 	.word	0x00002f10


	//----- nvinfo : EIATTR_VRC_CTA_INIT_COUNT
	.align		4
.L_21095:
        /*0220*/ 	.byte	0x02, 0x4a
	.zero		1
	.zero		1


	//----- nvinfo : EIATTR_SYSCALL_OFFSETS
	.align		4
        /*0224*/ 	.byte	0x04, 0x46
        /*0226*/ 	.short	(.L_21097 - .L_21096)


	//   ....[0]....
.L_21096:
        /*0228*/ 	.word	0x00000330


	//----- nvinfo : EIATTR_EXIT_INSTR_OFFSETS
	.align		4
.L_21097:
        /*022c*/ 	.byte	0x04, 0x1c
        /*022e*/ 	.short	(.L_21099 - .L_21098)


	//   ....[0]....
.L_21098:
        /*0230*/ 	.word	0x000000d0


	//   ....[1]....
        /*0234*/ 	.word	0x00002b40


	//   ....[2]....
        /*0238*/ 	.word	0x00002b80


	//   ....[3]....
        /*023c*/ 	.word	0x00002da0


	//----- nvinfo : EIATTR_CRS_STACK_SIZE
	.align		4
.L_21099:
        /*0240*/ 	.byte	0x04, 0x1e
        /*0242*/ 	.short	(.L_21101 - .L_21100)
.L_21100:
        /*0244*/ 	.word	0x00000000


	//----- nvinfo : EIATTR_CBANK_PARAM_SIZE
	.align		4
.L_21101:
        /*0248*/ 	.byte	0x03, 0x19
        /*024a*/ 	.short	0x008c


	//----- nvinfo : EIATTR_PARAM_CBANK
	.align		4
        /*024c*/ 	.byte	0x04, 0x0a
        /*024e*/ 	.short	(.L_21103 - .L_21102)
	.align		4
.L_21102:
        /*0250*/ 	.word	index@(.nv.constant0._ZN4vllm25paged_attention_v2_kernelIfhLi192ELi16ELi128ELNS_18Fp8KVCacheDataTypeE1ELb0ELi512EEEvPfS2_PT_PKS3_PKT0_S9_ifPKiSB_iPKfiiiSD_SD_iiiii)
        /*0254*/ 	.short	0x0380
        /*0256*/ 	.short	0x008c


	//----- nvinfo : EIATTR_SW_WAR
	.align		4
.L_21103:
        /*0258*/ 	.byte	0x04, 0x36
        /*025a*/ 	.short	(.L_21105 - .L_21104)
.L_21104:
        /*025c*/ 	.word	0x00000008
.L_21105:


//--------------------- .nv.info._ZN4vllm25paged_attention_v2_kernelIfhLi128ELi16ELi128ELNS_18Fp8KVCacheDataTypeE1ELb0ELi512EEEvPfS2_PT_PKS3_PKT0_S9_ifPKiSB_iPKfiiiSD_SD_iiiii --------------------------
	.section	.nv.info._ZN4vllm25paged_attention_v2_kernelIfhLi128ELi16ELi128ELNS_18Fp8KVCacheDataTypeE1ELb0ELi512EEEvPfS2_PT_PKS3_PKT0_S9_ifPKiSB_iPKfiiiSD_SD_iiiii,"",@"SHT_CUDA_INFO"
	.sectionflags	@""
	.align	4


	//----- nvinfo : EIATTR_CUDA_API_VERSION
	.align		4
        /*0000*/ 	.byte	0x04, 0x37
        /*0002*/ 	.short	(.L_21107 - .L_21106)
.L_21106:
        /*0004*/ 	.word	0x00000082


	//----- nvinfo : EIATTR_KPARAM_INFO
	.align		4
.L_21107:
        /*0008*/ 	.byte	0x04, 0x17
        /*000a*/ 	.short	(.L_21109 - .L_21108)
.L_21108:
        /*000c*/ 	.word	0x00000000
        /*0010*/ 	.short	0x0015
        /*0012*/ 	.short	0x0088
        /*0014*/ 	.byte	0x00, 0xf0, 0x11, 0x00


	//----- nvinfo : EIATTR_KPARAM_INFO
	.align		4
.L_21109:
        /*0018*/ 	.byte	0x04, 0x17
        /*001a*/ 	.short	(.L_21111 - .L_21110)
.L_21110:
        /*001c*/ 	.word	0x00000000
        /*0020*/ 	.short	0x0014
        /*0022*/ 	.short	0x0084
        /*0024*/ 	.byte	0x00, 0xf0, 0x11, 0x00


	//----- nvinfo : EIATTR_KPARAM_INFO
	.align		4
.L_21111:
        /*0028*/ 	.byte	0x04, 0x17
        /*002a*/ 	.short	(.L_21113 - .L_21112)
.L_21112:
        /*002c*/ 	.word	0x00000000
        /*0030*/ 	.short	0x0013
        /*0032*/ 	.short	0x0080
        /*0034*/ 	.byte	0x00, 0xf0, 0x11, 0x00


	//----- nvinfo : EIATTR_KPARAM_INFO
	.align		4
.L_21113:
        /*0038*/ 	.byte	0x04, 0x17
        /*003a*/ 	.short	(.L_21115 - .L_21114)
.L_21114:
        /*003c*/ 	.word	0x00000000
        /*0040*/ 	.short	0x0012
        /*0042*/ 	.short	0x007c
        /*0044*/ 	.byte	0x00, 0xf0, 0x11, 0x00


	//----- nvinfo : EIATTR_KPARAM_INFO
	.align		4
.L_21115:
        /*0048*/ 	.byte	0x04, 0x17
        /*004a*/ 	.short	(.L_21117 - .L_21116)
.L_21116:
        /*004c*/ 	.word	0x00000000
        /*0050*/ 	.short	0x0011
        /*0052*/ 	.short	0x0078
        /*0054*/ 	.byte	0x00, 0xf0, 0x11, 0x00


	//----- nvinfo : EIATTR_KPARAM_INFO
	.align		4
.L_21117:
        /*0058*/ 	.byte	0x04, 0x17
        /*005a*/ 	.short	(.L_21119 - .L_21118)
.L_21118:
        /*005c*/ 	.word	0x00000000
        /*0060*/ 	.short	0x0010
        /*0062*/ 	.short	0x0070
        /*0064*/ 	.byte	0x00, 0xf5, 0x21, 0x00


	//----- nvinfo : EIATTR_KPARAM_INFO
	.align		4
.L_21119:
        /*0068*/ 	.byte	0x04, 0x17
        /*006a*/ 	.short	(.L_21121 - .L_21120)
.L_21120:
        /*006c*/ 	.word	0x00000000
        /*0070*/ 	.short	0x000f
        /*0072*/ 	.short	0x0068
        /*0074*/ 	.byte	0x00, 0xf5, 0x21, 0x00


	//----- nvinfo : EIATTR_KPARAM_INFO
	.align		4
.L_21121:
        /*0078*/ 	.byte	0x04, 0x17
        /*007a*/ 	.short	(.L_21123 - .L_21122)
.L_21122:
        /*007c*/ 	.word	0x00000000
        /*0080*/ 	.short	0x000e
        /*0082*/ 	.short	0x0060
        /*0084*/ 	.byte	0x00, 0xf0, 0x11, 0x00


	//----- nvinfo : EIATTR_KPARAM_INFO
	.align		4
.L_21123:
        /*0088*/ 	.byte	0x04, 0x17
        /*008a*/ 	.short	(.L_21125 - .L_21124)
.L_21124:
        /*008c*/ 	.word	0x00000000
        /*0090*/ 	.short	0x000d
        /*0092*/ 	.short	0x005c
        /*0094*/ 	.byte	0x00, 0xf0, 0x11, 0x00


	//----- nvinfo : EIATTR_KPARAM_INFO
	.align		4
.L_21125:
        /*0098*/ 	.byte	0x04, 0x17
        /*009a*/ 	.short	(.L_21127 - .L_21126)
.L_21126:
        /*009c*/ 	.word	0x00000000
        /*00a0*/ 	.short	0x000c
        /*00a2*/ 	.short	0x0058
        /*00a4*/ 	.byte	0x00, 0xf0, 0x11, 0x00


	//----- nvinfo : EIATTR_KPARAM_INFO
	.align		4
.L_21127:
        /*00a8*/ 	.byte	0x04, 0x17
        /*00aa*/ 	.short	(.L_21129 - .L_21128)
.L_21128:
        /*00ac*/ 	.word	0x00000000
        /*00b0*/ 	.short	0x000b
        /*00b2*/ 	.short	0x0050
        /*00b4*/ 	.byte	0x00, 0xf5, 0x21, 0x00


	//----- nvinfo : EIATTR_KPARAM_INFO
	.align		4
.L_21129:
        /*00b8*/ 	.byte	0x04, 0x17
        /*00ba*/ 	.short	(.L_21131 - .L_21130)
.L_21130:
        /*00bc*/ 	.word	0x00000000
        /*00c0*/ 	.short	0x000a
        /*00c2*/ 	.short	0x0048
        /*00c4*/ 	.byte	0x00, 0xf0, 0x11, 0x00


	//----- nvinfo : EIATTR_KPARAM_INFO
	.align		4
.L_21131:
        /*00c8*/ 	.byte	0x04, 0x17
        /*00ca*/ 	.short	(.L_21133 - .L_21132)
.L_21132:
        /*00cc*/ 	.word	0x00000000
        /*00d0*/ 	.short	0x0009
        /*00d2*/ 	.short	0x0040
        /*00d4*/ 	.byte	0x00, 0xf5, 0x21, 0x00


	//----- nvinfo : EIATTR_KPARAM_INFO
	.align		4
.L_21133:
        /*00d8*/ 	.byte	0x04, 0x17
        /*00da*/ 	.short	(.L_21135 - .L_21134)
.L_21134:
        /*00dc*/ 	.word	0x00000000
        /*00e0*/ 	.short	0x0008
        /*00e2*/ 	.short	0x0038
        /*00e4*/ 	.byte	0x00, 0xf5, 0x21, 0x00


	//----- nvinfo : EIATTR_KPARAM_INFO
	.align		4
.L_21135:
        /*00e8*/ 	.byte	0x04, 0x17
        /*00ea*/ 	.short	(.L_21137 - .L_21136)
.L_21136:
        /*00ec*/ 	.word	0x00000000
        /*00f0*/ 	.short	0x0007
        /*00f2*/ 	.short	0x0034
        /*00f4*/ 	.byte	0x00, 0xf0, 0x11, 0x00


	//----- nvinfo : EIATTR_KPARAM_INFO
	.align		4
.L_21137:
        /*00f8*/ 	.byte	0x04, 0x17
        /*00fa*/ 	.short	(.L_21139 - .L_21138)
.L_21138:
        /*00fc*/ 	.word	0x00000000
        /*0100*/ 	.short	0x0006
        /*0102*/ 	.short	0x0030
        /*0104*/ 	.byte	0x00, 0xf0, 0x11, 0x00


	//----- nvinfo : EIATTR_KPARAM_INFO
	.align		4
.L_21139:
        /*0108*/ 	.byte	0x04, 0x17
        /*010a*/ 	.short	(.L_21141 - .L_21140)
.L_21140:
        /*010c*/ 	.word	0x00000000
        /*0110*/ 	.short	0x0005
        /*0112*/ 	.short	0x0028
        /*0114*/ 	.byte	0x00, 0xf5, 0x21, 0x00


	//----- nvinfo : EIATTR_KPARAM_INFO
	.align		4
.L_21141:
        /*0118*/ 	.byte	0x04, 0x17
        /*011a*/ 	.short	(.L_21143 - .L_21142)
.L_21142:
        /*011c*/ 	.word	0x00000000
        /*0120*/ 	.short	0x0004
        /*0122*/ 	.short	0x0020
        /*0124*/ 	.byte	0x00, 0xf5, 0x21, 0x00


	//----- nvinfo : EIATTR_KPARAM_INFO
	.align		4
.L_21143:
        /*0128*/ 	.byte	0x04, 0x17
        /*012a*/ 	.short	(.L_21145 - .L_21144)
.L_21144:
        /*012c*/ 	.word	0x00000000
        /*0130*/ 	.short	0x0003
        /*0132*/ 	.short	0x0018
        /*0134*/ 	.byte	0x00, 0xf5, 0x21, 0x00


	//----- nvinfo : EIATTR_KPARAM_INFO
	.align		4
.L_21145:
        /*0138*/ 	.byte	0x04, 0x17
        /*013a*/ 	.short	(.L_21147 - .L_21146)
.L_21146:
        /*013c*/ 	.word	0x00000000
        /*0140*/ 	.short	0x0002
        /*0142*/ 	.short	0x0010
        /*0144*/ 	.byte	0x00, 0xf5, 0x21, 0x00


	//----- nvinfo : EIATTR_KPARAM_INFO
	.align		4
.L_21147:
        /*0148*/ 	.byte	0x04, 0x17
        /*014a*/ 	.short	(.L_21149 - .L_21148)
.L_21148:
        /*014c*/ 	.word	0x00000000
        /*0150*/ 	.short	0x0001
        /*0152*/ 	.short	0x0008
        /*0154*/ 	.byte	0x00, 0xf5, 0x21, 0x00


	//----- nvinfo : EIATTR_KPARAM_INFO
	.align		4
.L_21149:
        /*0158*/ 	.byte	0x04, 0x17
        /*015a*/ 	.short	(.L_21151 - .L_21150)
.L_21150:
        /*015c*/ 	.word	0x00000000
        /*0160*/ 	.short	0x0000
        /*0162*/ 	.short	0x0000
        /*0164*/ 	.byte	0x00, 0xf5, 0x21, 0x00


	//----- nvinfo : EIATTR_SPARSE_MMA_MASK
	.align		4
.L_21151:
        /*0168*/ 	.byte	0x03, 0x50
        /*016a*/ 	.short	0x0000


	//----- nvinfo : EIATTR_MAXREG_COUNT
	.align		4
        /*016c*/ 	.byte	0x03, 0x1b
        /*016e*/ 	.short	0x00ff


	//----- nvinfo : EIATTR_NUM_BARRIERS
	.align		4
        /*0170*/ 	.byte	0x02, 0x4c
        /*0172*/ 	.byte	0x01
	.zero		1


	//----- nvinfo : EIATTR_EXTERNS
	.align		4
        /*0174*/ 	.byte	0x04, 0x0f
        /*0176*/ 	.short	(.L_21153 - .L_21152)


	//   ....[0]....
	.align		4
.L_21152:
        /*0178*/ 	.word	index@(__assertfail)


	//----- nvinfo : EIATTR_MERCURY_ISA_VERSION
	.align		4
.L_21153:
        /*017c*/ 	.byte	0x03, 0x5f
        /*017e*/ 	.short	0x0101


	//----- nvinfo : EIATTR_COOP_GROUP_MASK_REGIDS
	.align		4
        /*0180*/ 	.byte	0x04, 0x29
        /*0182*/ 	.short	(.L_21155 - .L_21154)


	//   ....[0]....
.L_21154:
        /*0184*/ 	.word	0xffffffff


	//   ....[1]....
        /*0188*/ 	.word	0xffffffff


	//   ....[2]....
        /*018c*/ 	.word	0xffffffff


	//   ....[3]....
        /*0190*/ 	.word	0xffffffff


	//   ....[4]....
        /*0194*/ 	.word	0xffffffff


	//   ....[5]....
        /*0198*/ 	.word	0xffffffff


	//   ....[6]....
        /*019c*/ 	.word	0xffffffff


	//   ....[7]....
        /*01a0*/ 	.word	0xffffffff


	//   ....[8]....
        /*01a4*/ 	.word	0xffffffff


	//   ....[9]....
        /*01a8*/ 	.word	0xffffffff


	//   ....[10]....
        /*01ac*/ 	.word	0xffffffff


	//   ....[11]....
        /*01b0*/ 	.word	0xffffffff


	//   ....[12]....
        /*01b4*/ 	.word	0xffffffff


	//   ....[13]....
        /*01b8*/ 	.word	0xffffffff


	//   ....[14]....
        /*01bc*/ 	.word	0xffffffff


	//   ....[15]....
        /*01c0*/ 	.word	0x0500000f


	//   ....[16]....
        /*01c4*/ 	.word	0x0500000f


	//   ....[17]....
        /*01c8*/ 	.word	0x0500000f


	//   ....[18]....
        /*01cc*/ 	.word	0x0500000f


	//----- nvinfo : EIATTR_COOP_GROUP_INSTR_OFFSETS
	.align		4
.L_21155:
        /*01d0*/ 	.byte	0x04, 0x28
        /*01d2*/ 	.short	(.L_21157 - .L_21156)


	//   ....[0]....
.L_21156:
        /*01d4*/ 	.word	0x000003d0


	//   ....[1]....
        /*01d8*/ 	.word	0x000003f0


	//   ....[2]....
        /*01dc*/ 	.word	0x00000410


	//   ....[3]....
        /*01e0*/ 	.word	0x00000430


	//   ....[4]....
        /*01e4*/ 	.word	0x00000530


	//   ....[5]....
        /*01e8*/ 	.word	0x00000550


	//   ....[6]....
        /*01ec*/ 	.word	0x00000580


	//   ....[7]....
        /*01f0*/ 	.word	0x000013d0


	//   ....[8]....
        /*01f4*/ 	.word	0x00001400


	//   ....[9]....
        /*01f8*/ 	.word	0x00001420


	//   ....[10]....
        /*01fc*/ 	.word	0x00001440


	//   ....[11]....
        /*0200*/ 	.word	0x00001460


	//   ....[12]....
        /*0204*/ 	.word	0x000014b0


	//   ....[13]....
        /*0208*/ 	.word	0x000014d0


	//   ....[14]....
        /*020c*/ 	.word	0x000014f0


	//   ....[15]....
        /*0210*/ 	.word	0x00002a50


	//   ....[16]....
        /*0214*/ 	.word	0x00002ab0


	//   ....[17]....
        /*0218*/ 	.word	0x00002b10


	//   ....[18]....
        /*021c*/ 	.word	0x00002b70


	//----- nvinfo : EIATTR_VRC_CTA_INIT_COUNT
	.align		4
.L_21157:
        /*0220*/ 	.byte	0x02, 0x4a
	.zero		1
	.zero		1


	//----- nvinfo : EIATTR_SYSCALL_OFFSETS
	.align		4
        /*0224*/ 	.byte	0x04, 0x46
        /*0226*/ 	.short	(.L_21159 - .L_21158)


	//   ....[0]....
.L_21158:
        /*0228*/ 	.word	0x00000330


	//----- nvinfo : EIATTR_EXIT_INSTR_OFFSETS
	.align		4
.L_21159:
        /*022c*/ 	.byte	0x04, 0x1c
        /*022e*/ 	.short	(.L_21161 - .L_21160)


	//   ....[0]....
.L_21160:
        /*0230*/ 	.word	0x000000d0


	//   ....[1]....
        /*0234*/ 	.word	0x00002830


	//   ....[2]....
        /*0238*/ 	.word	0x00002860


	//   ....[3]....
        /*023c*/ 	.word	0x00002a00


	//----- nvinfo : EIATTR_CRS_STACK_SIZE
	.align		4
.L_21161:
        /*0240*/ 	.byte	0x04, 0x1e
        /*0242*/ 	.short	(.L_21163 - .L_21162)
.L_21162:
        /*0244*/ 	.word	0x00000000


	//----- nvinfo : EIATTR_CBANK_PARAM_SIZE
	.align		4
.L_21163:
        /*0248*/ 	.byte	0x03, 0x19
        /*024a*/ 	.short	0x008c


	//----- nvinfo : EIATTR_PARAM_CBANK
	.align		4
        /*024c*/ 	.byte	0x04, 0x0a
        /*024e*/ 	.short	(.L_21165 - .L_21164)
	.align		4
.L_21164:
        /*0250*/ 	.word	index@(.nv.constant0._ZN4vllm25paged_attention_v2_kernelIfhLi128ELi16ELi128ELNS_18Fp8KVCacheDataTypeE1ELb0ELi512EEEvPfS2_PT_PKS3_PKT0_S9_ifPKiSB_iPKfiiiSD_SD_iiiii)
        /*0254*/ 	.short	0x0380
        /*0256*/ 	.short	0x008c


	//----- nvinfo : EIATTR_SW_WAR
	.align		4
.L_21165:
        /*0258*/ 	.byte	0x04, 0x36
        /*025a*/ 	.short	(.L_21167 - .L_21166)
.L_21166:
        /*025c*/ 	.word	0x00000008
.L_21167:


//--------------------- .nv.info._ZN4vllm25paged_attention_v2_kernelIfhLi120ELi16ELi128ELNS_18Fp8KVCacheDataTypeE1ELb0ELi512EEEvPfS2_PT_PKS3_PKT0_S9_ifPKiSB_iPKfiiiSD_SD_iiiii --------------------------
	.section	.nv.info._ZN4vllm25paged_attention_v2_kernelIfhLi120ELi16ELi128ELNS_18Fp8KVCacheDataTypeE1ELb0ELi512EEEvPfS2_PT_PKS3_PKT0_S9_ifPKiSB_iPKfiiiSD_SD_iiiii,"",@"SHT_CUDA_INFO"
	.sectionflags	@""
	.align	4


	//----- nvinfo : EIATTR_CUDA_API_VERSION
	.align		4
        /*0000*/ 	.byte	0x04, 0x37
        /*0002*/ 	.short	(.L_21169 - .L_21168)
.L_21168:
        /*0004*/ 	.word	0x00000082


	//----- nvinfo : EIATTR_KPARAM_INFO
	.align		4
.L_21169:
        /*0008*/ 	.byte	0x04, 0x17
        /*000a*/ 	.short	(.L_21171 - .L_21170)
.L_21170:
        /*000c*/ 	.word	0x00000000
        /*0010*/ 	.short	0x0015
        /*0012*/ 	.short	0x0088
        /*0014*/ 	.byte	0x00, 0xf0, 0x11, 0x00


	//----- nvinfo : EIATTR_KPARAM_INFO
	.align		4
.L_21171:
        /*0018*/ 	.byte	0x04, 0x17
        /*001a*/ 	.short	(.L_21173 - .L_21172)
.L_21172:
        /*001c*/ 	.word	0x00000000
        /*0020*/ 	.short	0x0014
        /*0022*/ 	.short	0x0084
        /*0024*/ 	.byte	0x00, 0xf0, 0x11, 0x00


	//----- nvinfo : EIATTR_KPARAM_INFO
	.align		4
.L_21173:
        /*0028*/ 	.byte	0x04, 0x17
        /*002a*/ 	.short	(.L_21175 - .L_21174)
.L_21174:
        /*002c*/ 	.word	0x00000000
        /*0030*/ 	.short	0x0013
        /*0032*/ 	.short	0x0080
        /*0034*/ 	.byte	0x00, 0xf0, 0x11, 0x00


	//----- nvinfo : EIATTR_KPARAM_INFO
	.align		4
.L_21175:
        /*0038*/ 	.byte	0x04, 0x17
        /*003a*/ 	.short	(.L_21177 - .L_21176)
.L_21176:
        /*003c*/ 	.word	0x00000000
        /*0040*/ 	.short	0x0012
        /*0042*/ 	.short	0x007c
        /*0044*/ 	.byte	0x00, 0xf0, 0x11, 0x00


	//----- nvinfo : EIATTR_KPARAM_INFO
	.align		4
.L_21177:
        /*0048*/ 	.byte	0x04, 0x17
        /*004a*/ 	.short	(.L_21179 - .L_21178)
.L_21178:
        /*004c*/ 	.word	0x00000000
        /*0050*/ 	.short	0x0011
        /*0052*/ 	.short	0x0078
        /*0054*/ 	.byte	0x00, 0xf0, 0x11, 0x00


	//----- nvinfo : EIATTR_KPARAM_INFO
	.align		4
.L_21179:
        /*0058*/ 	.byte	0x04, 0x17
        /*005a*/ 	.short	(.L_21181 - .L_21180)
.L_21180:
        /*005c*/ 	.word	0x00000000
        /*0060*/ 	.short	0x0010
        /*0062*/ 	.short	0x0070
        /*0064*/ 	.byte	0x00, 0xf5, 0x21, 0x00


	//----- nvinfo : EIATTR_KPARAM_INFO
	.align		4
.L_21181:
        /*0068*/ 	.byte	0x04, 0x17
        /*006a*/ 	.short	(.L_21183 - .L_21182)
.L_21182:
        /*006c*/ 	.word	0x00000000
        /*0070*/ 	.short	0x000f
        /*0072*/ 	.short	0x0068
        /*0074*/ 	.byte	0x00, 0xf5, 0x21, 0x00


	//----- nvinfo : EIATTR_KPARAM_INFO
	.align		4
.L_21183:
        /*0078*/ 	.byte	0x04, 0x17
        /*007a*/ 	.short	(.L_21185 - .L_21184)
.L_21184:
        /*007c*/ 	.word	0x00000000
        /*0080*/ 	.short	0x000e
        /*0082*/ 	.short	0x0060
        /*0084*/ 	.byte	0x00, 0xf0, 0x11, 0x00


	//----- nvinfo : EIATTR_KPARAM_INFO
	.align		4
.L_21185:
        /*0088*/ 	.byte	0x04, 0x17
        /*008a*/ 	.short	(.L_21187 - .L_21186)
.L_21186:
        /*008c*/ 	.word	0x00000000
        /*0090*/ 	.short	0x000d
        /*0092*/ 	.short	0x005c
        /*0094*/ 	.byte	0x00, 0xf0, 0x11, 0x00


	//----- nvinfo : EIATTR_KPARAM_INFO
	.align		4
.L_21187:
        /*0098*/ 	.byte	0x04, 0x17
        /*009a*/ 	.short	(.L_21189 - .L_21188)
.L_21188:
        /*009c*/ 	.word	0x00000000
        /*00a0*/ 	.short	0x000c
        /*00a2*/ 	.short	0x0058
        /*00a4*/ 	.byte	0x00, 0xf0, 0x11, 0x00


	//----- nvinfo : EIATTR_KPARAM_INFO
	.align		4
.L_21189:
        /*00a8*/ 	.byte	0x04, 0x17
        /*00aa*/ 	.short	(.L_21191 - .L_21190)
.L_21190:
        /*00ac*/ 	.word	0x00000000
        /*00b0*/ 	.short	0x000b
        /*00b2*/ 	.short	0x0050
        /*00b4*/ 	.byte	0x00, 0xf5, 0x21, 0x00


	//----- nvinfo : EIATTR_KPARAM_INFO
	.align		4
.L_21191:
        /*00b8*/ 	.byte	0x04, 0x17
        /*00ba*/ 	.short	(.L_21193 - .L_21192)
.L_21192:
        /*00bc*/ 	.word	0x00000000
        /*00c0*/ 	.short	0x000a
        /*00c2*/ 	.short	0x0048
        /*00c4*/ 	.byte	0x00, 0xf0, 0x11, 0x00


	//----- nvinfo : EIATTR_KPARAM_INFO
	.align		4
.L_21193:
        /*00c8*/ 	.byte	0x04, 0x17
        /*00ca*/ 	.short	(.L_21195 - .L_21194)
.L_21194:
        /*00cc*/ 	.word	0x00000000
        /*00d0*/ 	.short	0x0009
        /*00d2*/ 	.short	0x0040
        /*00d4*/ 	.byte	0x00, 0xf5, 0x21, 0x00


	//----- nvinfo : EIATTR_KPARAM_INFO
	.align		4
.L_21195:
        /*00d8*/ 	.byte	0x04, 0x17
        /*00da*/ 	.short	(.L_21197 - .L_21196)
.L_21196:
        /*00dc*/ 	.word	0x00000000
        /*00e0*/ 	.short	0x0008
        /*00e2*/ 	.short	0x0038
        /*00e4*/ 	.byte	0x00, 0xf5, 0x21, 0x00


	//----- nvinfo : EIATTR_KPARAM_INFO
	.align		4
.L_21197:
        /*00e8*/ 	.byte	0x04, 0x17
        /*00ea*/ 	.short	(.L_21199 - .L_21198)
.L_21198:
        /*00ec*/ 	.word	0x00000000
        /*00f0*/ 	.short	0x0007
        /*00f2*/ 	.short	0x0034
        /*00f4*/ 	.byte	0x00, 0xf0, 0x11, 0x00


	//----- nvinfo : EIATTR_KPARAM_INFO
	.align		4
.L_21199:
        /*00f8*/ 	.byte	0x04, 0x17
        /*00fa*/ 	.short	(.L_21201 - .L_21200)
.L_21200:
        /*00fc*/ 	.word	0x00000000
        /*0100*/ 	.short	0x0006
        /*0102*/ 	.short	0x0030
        /*0104*/ 	.byte	0x00, 0xf0, 0x11, 0x00


	//----- nvinfo : EIATTR_KPARAM_INFO
	.align		4
.L_21201:
        /*0108*/ 	.byte	0x04, 0x17
        /*010a*/ 	.short	(.L_21203 - .L_21202)
.L_21202:
        /*010c*/ 	.word	0x00000000
        /*0110*/ 	.short	0x0005
        /*0112*/ 	.short	0x0028
        /*0114*/ 	.byte	0x00, 0xf5, 0x21, 0x00


	//----- nvinfo : EIATTR_KPARAM_INFO
	.align		4
.L_21203:
        /*0118*/ 	.byte	0x04, 0x17
        /*011a*/ 	.short	(.L_21205 - .L_21204)
.L_21204:
        /*011c*/ 	.word	0x00000000
        /*0120*/ 	.short	0x0004
        /*0122*/ 	.short	0x0020
        /*0124*/ 	.byte	0x00, 0xf5, 0x21, 0x00


	//----- nvinfo : EIATTR_KPARAM_INFO
	.align		4
.L_21205:
        /*0128*/ 	.byte	0x04, 0x17
        /*012a*/ 	.short	(.L_21207 - .L_21206)
.L_21206:
        /*012c*/ 	.word	0x00000000
        /*0130*/ 	.short	0x0003
        /*0132*/ 	.short	0x0018
        /*0134*/ 	.byte	0x00, 0xf5, 0x21, 0x00


	//----- nvinfo : EIATTR_KPARAM_INFO
	.align		4
.L_21207:
        /*0138*/ 	.byte	0x04, 0x17
        /*013a*/ 	.short	(.L_21209 - .L_21208)
.L_21208:
        /*013c*/ 	.word	0x00000000
        /*0140*/ 	.short	0x0002
        /*0142*/ 	.short	0x0010
        /*0144*/ 	.byte	0x00, 0xf5, 0x21, 0x00


	//----- nvinfo : EIATTR_KPARAM_INFO
	.align		4
.L_21209:
        /*0148*/ 	.byte	0x04, 0x17
        /*014a*/ 	.short	(.L_21211 - .L_21210)
.L_21210:
        /*014c*/ 	.word	0x00000000
        /*0150*/ 	.short	0x0001
        /*0152*/ 	.short	0x0008
        /*0154*/ 	.byte	0x00, 0xf5, 0x21, 0x00


	//----- nvinfo : EIATTR_KPARAM_INFO
	.align		4
.L_21211:
        /*0158*/ 	.byte	0x04, 0x17
        /*015a*/ 	.short	(.L_21213 - .L_21212)
.L_21212:
        /*015c*/ 	.word	0x00000000
        /*0160*/ 	.short	0x0000
        /*0162*/ 	.short	0x0000
        /*0164*/ 	.byte	0x00, 0xf5, 0x21, 0x00


	//----- nvinfo : EIATTR_SPARSE_MMA_MASK
	.align		4
.L_21213:
        /*0168*/ 	.byte	0x03, 0x50
        /*016a*/ 	.short	0x0000


	//----- nvinfo : EIATTR_MAXREG_COUNT
	.align		4
        /*016c*/ 	.byte	0x03, 0x1b
        /*016e*/ 	.short	0x00ff


	//----- nvinfo : EIATTR_NUM_BARRIERS
	.align		4
        /*0170*/ 	.byte	0x02, 0x4c
        /*0172*/ 	.byte	0x01
	.zero		1


	//----- nvinfo : EIATTR_EXTERNS
	.align		4
        /*0174*/ 	.byte	0x04, 0x0f
        /*0176*/ 	.short	(.L_21215 - .L_21214)


	//   ....[0]....
	.align		4
.L_21214:
        /*0178*/ 	.word	index@(__assertfail)


	//----- nvinfo : EIATTR_MERCURY_ISA_VERSION
	.align		4
.L_21215:
        /*017c*/ 	.byte	0x03, 0x5f
        /*017e*/ 	.short	0x0101


	//----- nvinfo : EIATTR_COOP_GROUP_MASK_REGIDS
	.align		4
        /*0180*/ 	.byte	0x04, 0x29
        /*0182*/ 	.short	(.L_21217 - .L_21216)


	//   ....[0]....
.L_21216:
        /*0184*/ 	.word	0xffffffff


	//   ....[1]....
        /*0188*/ 	.word	0xffffffff


	//   ....[2]....
        /*018c*/ 	.word	0xffffffff


	//   ....[3]....
        /*0190*/ 	.word	0xffffffff


	//   ....[4]....
        /*0194*/ 	.word	0xffffffff


	//   ....[5]....
        /*0198*/ 	.word	0xffffffff


	//   ....[6]....
        /*019c*/ 	.word	0xffffffff


	//   ....[7]....
        /*01a0*/ 	.word	0xffffffff


	//   ....[8]....
        /*01a4*/ 	.word	0xffffffff


	//   ....[9]....
        /*01a8*/ 	.word	0xffffffff


	//   ....[10]....
        /*01ac*/ 	.word	0xffffffff


	//   ....[11]....
        /*01b0*/ 	.word	0xffffffff


	//   ....[12]....
        /*01b4*/ 	.word	0xffffffff


	//   ....[13]....
        /*01b8*/ 	.word	0xffffffff


	//   ....[14]....
        /*01bc*/ 	.word	0xffffffff


	//   ....[15]....
        /*01c0*/ 	.word	0x0500000f


	//   ....[16]....
        /*01c4*/ 	.word	0x0500000f


	//   ....[17]....
        /*01c8*/ 	.word	0x0500000f


	//   ....[18]....
        /*01cc*/ 	.word	0x0500000f


	//----- nvinfo : EIATTR_COOP_GROUP_INSTR_OFFSETS
	.align		4
.L_21217:
        /*01d0*/ 	.byte	0x04, 0x28
        /*01d2*/ 	.short	(.L_21219 - .L_21218)


	//   ....[0]....
.L_21218:
        /*01d4*/ 	.word	0x000003d0


	//   ....[1]....
        /*01d8*/ 	.word	0x000003f0


	//   ....[2]....
        /*01dc*/ 	.word	0x00000410


	//   ....[3]....
        /*01e0*/ 	.word	0x00000430


	//   ....[4]....
        /*01e4*/ 	.word	0x00000530


	//   ....[5]....
        /*01e8*/ 	.word	0x00000550


	//   ....[6]....
        /*01ec*/ 	.word	0x00000580


	//   ....[7]....
        /*01f0*/ 	.word	0x000013d0


	//   ....[8]....
        /*01f4*/ 	.word	0x00001400


	//   ....[9]....
        /*01f8*/ 	.word	0x00001420


	//   ....[10]....
        /*01fc*/ 	.word	0x00001440


	//   ....[11]....
        /*0200*/ 	.word	0x00001460


	//   ....[12]....
        /*0204*/ 	.word	0x000014b0


	//   ....[13]....
        /*0208*/ 	.word	0x000014d0


	//   ....[14]....
        /*020c*/ 	.word	0x000014f0


	//   ....[15]....
        /*0210*/ 	.word	0x000029b0


	//   ....[16]....
        /*0214*/ 	.word	0x00002a10


	//   ....[17]....
        /*0218*/ 	.word	0x00002a70


	//   ....[18]....
        /*021c*/ 	.word	0x00002ad0


	//----- nvinfo : EIATTR_VRC_CTA_INIT_COUNT
	.align		4
.L_21219:
        /*0220*/ 	.byte	0x02, 0x4a
	.zero		1
	.zero		1


	//----- nvinfo : EIATTR_SYSCALL_OFFSETS
	.align		4
        /*0224*/ 	.byte	0x04, 0x46
        /*0226*/ 	.short	(.L_21221 - .L_21220)


	//   ....[0]....
.L_21220:
        /*0228*/ 	.word	0x00000330


	//----- nvinfo : EIATTR_EXIT_INSTR_OFFSETS
	.align		4
.L_21221:
        /*022c*/ 	.byte	0x04, 0x1c
        /*022e*/ 	.short	(.L_21223 - .L_21222)


	//   ....[0]....
.L_21222:
        /*0230*/ 	.word	0x000000d0


	//   ....[1]....
        /*0234*/ 	.word	0x000027a0


	//   ....[2]....
        /*0238*/ 	.word	0x000027d0


	//   ....[3]....
        /*023c*/ 	.word	0x00002960


	//----- nvinfo : EIATTR_CRS_STACK_SIZE
	.align		4
.L_21223:
        /*0240*/ 	.byte	0x04, 0x1e
        /*0242*/ 	.short	(.L_21225 - .L_21224)
.L_21224:
        /*0244*/ 	.word	0x00000000


	//----- nvinfo : EIATTR_CBANK_PARAM_SIZE
	.align		4
.L_21225:
        /*0248*/ 	.byte	0x03, 0x19
        /*024a*/ 	.short	0x008c


	//----- nvinfo : EIATTR_PARAM_CBANK
	.align		4
        /*024c*/ 	.byte	0x04, 0x0a
        /*024e*/ 	.short	(.L_21227 - .L_21226)
	.align		4
.L_21226:
        /*0250*/ 	.word	index@(.nv.constant0._ZN4vllm25paged_attention_v2_kernelIfhLi120ELi16ELi128ELNS_18Fp8KVCacheDataTypeE1ELb0ELi512EEEvPfS2_PT_PKS3_PKT0_S9_ifPKiSB_iPKfiiiSD_SD_iiiii)
        /*0254*/ 	.short	0x0380
        /*0256*/ 	.short	0x008c


	//----- nvinfo : EIATTR_SW_WAR
	.align		4
.L_21227:
        /*0258*/ 	.byte	0x04, 0x36
        /*025a*/ 	.short	(.L_21229 - .L_21228)
.L_21228:
        /*025c*/ 	.word	0x00000008
.L_21229:


//--------------------- .nv.info._ZN4vllm25paged_attention_v2_kernelIfhLi112ELi16ELi128ELNS_18Fp8KVCacheDataTypeE1ELb0ELi512EEEvPfS2_PT_PKS3_PKT0_S9_ifPKiSB_iPKfiiiSD_SD_iiiii --------------------------
	.section	.nv.info._ZN4vllm25paged_attention_v2_kernelIfhLi112ELi16ELi128ELNS_18Fp8KVCacheDataTypeE1ELb0ELi512EEEvPfS2_PT_PKS3_PKT0_S9_ifPKiSB_iPKfiiiSD_SD_iiiii,"",@"SHT_CUDA_INFO"
	.sectionflags	@""
	.align	4


	//----- nvinfo : EIATTR_CUDA_API_VERSION
	.align		4
        /*0000*/ 	.byte	0x04, 0x37
        /*0002*/ 	.short	(.L_21231 - .L_21230)
.L_21230:
        /*0004*/ 	.word	0x00000082


	//----- nvinfo : EIATTR_KPARAM_INFO
	.align		4
.L_21231:
        /*0008*/ 	.byte	0x04, 0x17
        /*000a*/ 	.short	(.L_21233 - .L_21232)
.L_21232:
        /*000c*/ 	.word	0x00000000
        /*0010*/ 	.short	0x0015
        /*0012*/ 	.short	0x0088
        /*0014*/ 	.byte	0x00, 0xf0, 0x11, 0x00


	//----- nvinfo : EIATTR_KPARAM_INFO
	.align		4
.L_21233:
        /*0018*/ 	.byte	0x04, 0x17
        /*001a*/ 	.short	(.L_21235 - .L_21234)
.L_21234:
        /*001c*/ 	.word	0x00000000
        /*0020*/ 	.short	0x0014
        /*0022*/ 	.short	0x0084
        /*0024*/ 	.byte	0x00, 0xf0, 0x11, 0x00


	//----- nvinfo : EIATTR_KPARAM_INFO
	.align		4
.L_21235:
        /*0028*/ 	.byte	0x04, 0x17
        /*002a*/ 	.short	(.L_21237 - .L_21236)
.L_21236:
        /*002c*/ 	.word	0x00000000
        /*0030*/ 	.short	0x0013
        /*0032*/ 	.short	0x0080
        /*0034*/ 	.byte	0x00, 0xf0, 0x11, 0x00


	//----- nvinfo : EIATTR_KPARAM_INFO
	.align		4
.L_21237:
        /*0038*/ 	.byte	0x04, 0x17
        /*003a*/ 	.short	(.L_21239 - .L_21238)
.L_21238:
        /*003c*/ 	.word	0x00000000
        /*0040*/ 	.short	0x0012
        /*0042*/ 	.short	0x007c
        /*0044*/ 	.byte	0x00, 0xf0, 0x11, 0x00


	//----- nvinfo : EIATTR_KPARAM_INFO
	.align		4
.L_21239:
        /*0048*/ 	.byte	0x04, 0x17
        /*004a*/ 	.short	(.L_21241 - .L_21240)
.L_21240:
        /*004c*/ 	.word	0x00000000
        /*0050*/ 	.short	0x0011
        /*0052*/ 	.short	0x0078
        /*0054*/ 	.byte	0x00, 0xf0, 0x11, 0x00


	//----- nvinfo : EIATTR_KPARAM_INFO
	.align		4
.L_21241:
        /*0058*/ 	.byte	0x04, 0x17
        /*005a*/ 	.short	(.L_21243 - .L_21242)
.L_21242:
        /*005c*/ 	.word	0x00000000
        /*0060*/ 	.short	0x0010
        /*0062*/ 	.short	0x0070
        /*0064*/ 	.byte	0x00, 0xf5, 0x21, 0x00


	//----- nvinfo : EIATTR_KPARAM_INFO
	.align		4
.L_21243:
        /*0068*/ 	.byte	0x04, 0x17
        /*006a*/ 	.short	(.L_21245 - .L_21244)
.L_21244:
        /*006c*/ 	.word	0x00000000
        /*0070*/ 	.short	0x000f
        /*0072*/ 	.short	0x0068
        /*0074*/ 	.byte	0x00, 0xf5, 0x21, 0x00


	//----- nvinfo : EIATTR_KPARAM_INFO
	.align		4
.L_21245:
        /*0078*/ 	.byte	0x04, 0x17
        /*007a*/ 	.short	(.L_21247 - .L_21246)
.L_21246:
        /*007c*/ 	.word	0x00000000
        /*0080*/ 	.short	0x000e
        /*0082*/ 	.short	0x0060
        /*0084*/ 	.byte	0x00, 0xf0, 0x11, 0x00


	//----- nvinfo : EIATTR_KPARAM_INFO
	.align		4
.L_21247:
        /*0088*/ 	.byte	0x04, 0x17
        /*008a*/ 	.short	(.L_21249 - .L_21248)
.L_21248:
        /*008c*/ 	.word	0x00000000
        /*0090*/ 	.short	0x000d
        /*0092*/ 	.short	0x005c
        /*0094*/ 	.byte	0x00, 0xf0, 0x11, 0x00


	//----- nvinfo : EIATTR_KPARAM_INFO
	.align		4
.L_21249:
        /*0098*/ 	.byte	0x04, 0x17
        /*009a*/ 	.short	(.L_21251 - .L_21250)
.L_21250:
        /*009c*/ 	.word	0x00000000
        /*00a0*/ 	.short	0x000c
        /*00a2*/ 	.short	0x0058
        /*00a4*/ 	.byte	0x00, 0xf0, 0x11, 0x00


	//----- nvinfo : EIATTR_KPARAM_INFO
	.align		4
.L_21251:
        /*00a8*/ 	.byte	0x04, 0x17
        /*00aa*/ 	.short	(.L_21253 - .L_21252)
.L_21252:
        /*00ac*/ 	.word	0x00000000
        /*00b0*/ 	.short	0x000b
        /*00b2*/ 	.short	0x0050
        /*00b4*/ 	.byte	0x00, 0xf5, 0x21, 0x00


	//----- nvinfo : EIATTR_KPARAM_INFO
	.align		4
.L_21253:
        /*00b8*/ 	.byte	0x04, 0x17
        /*00ba*/ 	.short	(.L_21255 - .L_21254)
.L_21254:
        /*00bc*/ 	.word	0x00000000
        /*00c0*/ 	.short	0x000a
        /*00c2*/ 	.short	0x0048
        /*00c4*/ 	.byte	0x00, 0xf0, 0x11, 0x00


	//----- nvinfo : EIATTR_KPARAM_INFO
	.align		4
.L_21255:
        /*00c8*/ 	.byte	0x04, 0x17
        /*00ca*/ 	.short	(.L_21257 - .L_21256)
.L_21256:
        /*00cc*/ 	.word	0x00000000
        /*00d0*/ 	.short	0x0009
        /*00d2*/ 	.short	0x0040
        /*00d4*/ 	.byte	0x00, 0xf5, 0x21, 0x00


	//----- nvinfo : EIATTR_KPARAM_INFO
	.align		4
.L_21257:
        /*00d8*/ 	.byte	0x04, 0x17
        /*00da*/ 	.short	(.L_21259 - .L_21258)
.L_21258:
        /*00dc*/ 	.word	0x00000000
        /*00e0*/ 	.short	0x0008
        /*00e2*/ 	.short	0x0038
        /*00e4*/ 	.byte	0x00, 0xf5, 0x21, 0x00


	//----- nvinfo : EIATTR_KPARAM_INFO
	.align		4
.L_21259:
        /*00e8*/ 	.byte	0x04, 0x17
        /*00ea*/ 	.short	(.L_21261 - .L_21260)
.L_21260:
        /*00ec*/ 	.word	0x00000000
        /*00f0*/ 	.short	0x0007
        /*00f2*/ 	.short	0x0034
        /*00f4*/ 	.byte	0x00, 0xf0, 0x11, 0x00


	//----- nvinfo : EIATTR_KPARAM_INFO
	.align		4
.L_21261:
        /*00f8*/ 	.byte	0x04, 0x17
        /*00fa*/ 	.short	(.L_21263 - .L_21262)
.L_21262:
        /*00fc*/ 	.word	0x00000000
        /*0100*/ 	.short	0x0006
        /*0102*/ 	.short	0x0030
        /*0104*/ 	.byte	0x00, 0xf0, 0x11, 0x00


	//----- nvinfo : EIATTR_KPARAM_INFO
	.align		4
.L_21263:
        /*0108*/ 	.byte	0x04, 0x17
        /*010a*/ 	.short	(.L_21265 - .L_21264)
.L_21264:
        /*010c*/ 	.word	0x00000000
        /*0110*/ 	.short	0x0005
        /*0112*/ 	.short	0x0028
        /*0114*/ 	.byte	0x00, 0xf5, 0x21, 0x00


	//----- nvinfo : EIATTR_KPARAM_INFO
	.align		4
.L_21265:
        /*0118*/ 	.byte	0x04, 0x17
        /*011a*/ 	.short	(.L_21267 - .L_21266)
.L_21266:
        /*011c*/ 	.word	0x00000000
        /*0120*/ 	.short	0x0004
        /*0122*/ 	.short	0x0020
        /*0124*/ 	.byte	0x00, 0xf5, 0x21, 0x00


	//----- nvinfo : EIATTR_KPARAM_INFO
	.align		4
.L_21267:
        /*0128*/ 	.byte	0x04, 0x17
        /*012a*/ 	.short	(.L_21269 - .L_21268)
.L_21268:
        /*012c*/ 	.word	0x00000000
        /*0130*/ 	.short	0x0003
        /*0132*/ 	.short	0x0018
        /*0134*/ 	.byte	0x00, 0xf5, 0x21, 0x00


	//----- nvinfo : EIATTR_KPARAM_INFO
	.align		4
.L_21269:
        /*0138*/ 	.byte	0x04, 0x17
        /*013a*/ 	.short	(.L_21271 - .L_21270)
.L_21270:
        /*013c*/ 	.word	0x00000000
        /*0140*/ 	.short	0x0002
        /*0142*/ 	.short	0x0010
        /*0144*/ 	.byte	0x00, 0xf5, 0x21, 0x00


	//----- nvinfo : EIATTR_KPARAM_INFO
	.align		4
.L_21271:
        /*0148*/ 	.byte	0x04, 0x17
        /*014a*/ 	.short	(.L_21273 - .L_21272)
.L_21272:
        /*014c*/ 	.word	0x00000000
        /*0150*/ 	.short	0x0001
        /*0152*/ 	.short	0x0008
        /*0154*/ 	.byte	0x00, 0xf5, 0x21, 0x00


	//----- nvinfo : EIATTR_KPARAM_INFO
	.align		4
.L_21273:
        /*0158*/ 	.byte	0x04, 0x17
        /*015a*/ 	.short	(.L_21275 - .L_21274)
.L_21274:
        /*015c*/ 	.word	0x00000000
        /*0160*/ 	.short	0x0000
        /*0162*/ 	.short	0x0000
        /*0164*/ 	.byte	0x00, 0xf5, 0x21, 0x00


	//----- nvinfo : EIATTR_SPARSE_MMA_MASK
	.align		4
.L_21275:
        /*0168*/ 	.byte	0x03, 0x50
        /*016a*/ 	.short	0x0000


	//----- nvinfo : EIATTR_MAXREG_COUNT
	.align		4
        /*016c*/ 	.byte	0x03, 0x1b
        /*016e*/ 	.short	0x00ff


	//----- nvinfo : EIATTR_NUM_BARRIERS
	.align		4
        /*0170*/ 	.byte	0x02, 0x4c
        /*0172*/ 	.byte	0x01
	.zero		1


	//----- nvinfo : EIATTR_EXTERNS
	.align		4
        /*0174*/ 	.byte	0x04, 0x0f
        /*0176*/ 	.short	(.L_21277 - .L_21276)


	//   ....[0]....
	.align		4
.L_21276:
        /*0178*/ 	.word	index@(__assertfail)


	//----- nvinfo : EIATTR_MERCURY_ISA_VERSION
	.align		4
.L_21277:
        /*017c*/ 	.byte	0x03, 0x5f
        /*017e*/ 	.short	0x0101


	//----- nvinfo : EIATTR_COOP_GROUP_MASK_REGIDS
	.align		4
        /*0180*/ 	.byte	0x04, 0x29
        /*0182*/ 	.short	(.L_21279 - .L_21278)


	//   ....[0]....
.L_21278:
        /*0184*/ 	.word	0xffffffff


	//   ....[1]....
        /*0188*/ 	.word	0xffffffff


	//   ....[2]....
        /*018c*/ 	.word	0xffffffff


	//   ....[3]....
        /*0190*/ 	.word	0xffffffff


	//   ....[4]....
        /*0194*/ 	.word	0xffffffff


	//   ....[5]....
        /*0198*/ 	.word	0xffffffff


	//   ....[6]....
        /*019c*/ 	.word	0xffffffff


	//   ....[7]....
        /*01a0*/ 	.word	0xffffffff


	//   ....[8]....
        /*01a4*/ 	.word	0xffffffff


	//   ....[9]....
        /*01a8*/ 	.word	0xffffffff


	//   ....[10]....
        /*01ac*/ 	.word	0xffffffff


	//   ....[11]....
        /*01b0*/ 	.word	0xffffffff


	//   ....[12]....
        /*01b4*/ 	.word	0xffffffff


	//   ....[13]....
        /*01b8*/ 	.word	0xffffffff


	//   ....[14]....
        /*01bc*/ 	.word	0xffffffff


	//   ....[15]....
        /*01c0*/ 	.word	0x0500000f


	//   ....[16]....
        /*01c4*/ 	.word	0x0500000f


	//   ....[17]....
        /*01c8*/ 	.word	0x0500000f


	//   ....[18]....
        /*01cc*/ 	.word	0x0500000f


	//----- nvinfo : EIATTR_COOP_GROUP_INSTR_OFFSETS
	.align		4
.L_21279:
        /*01d0*/ 	.byte	0x04, 0x28
        /*01d2*/ 	.short	(.L_21281 - .L_21280)


	//   ....[0]....
.L_21280:
        /*01d4*/ 	.word	0x000003d0


	//   ....[1]....
        /*01d8*/ 	.word	0x000003f0


	//   ....[2]....
        /*01dc*/ 	.word	0x00000410


	//   ....[3]....
        /*01e0*/ 	.word	0x00000430


	//   ....[4]....
        /*01e4*/ 	.word	0x00000530


	//   ....[5]....
        /*01e8*/ 	.word	0x00000550


	//   ....[6]....
        /*01ec*/ 	.word	0x00000580


	//   ....[7]....
        /*01f0*/ 	.word	0x000013d0


	//   ....[8]....
        /*01f4*/ 	.word	0x00001400


	//   ....[9]....
        /*01f8*/ 	.word	0x00001420


	//   ....[10]....
        /*01fc*/ 	.word	0x00001440


	//   ....[11]....
        /*0200*/ 	.word	0x00001460


	//   ....[12]....
        /*0204*/ 	.word	0x000014b0


	//   ....[13]....
        /*0208*/ 	.word	0x000014d0


	//   ....[14]....
        /*020c*/ 	.word	0x000014f0


	//   ....[15]....
        /*0210*/ 	.word	0x00002940


	//   ....[16]....
        /*0214*/ 	.word	0x000029a0


	//   ....[17]....
        /*0218*/ 	.word	0x00002a00


	//   ....[18]....
        /*021c*/ 	.word	0x00002a60


	//----- nvinfo : EIATTR_VRC_CTA_INIT_COUNT
	.align		4
.L_21281:
        /*0220*/ 	.byte	0x02, 0x4a
	.zero		1
	.zero		1


	//----- nvinfo : EIATTR_SYSCALL_OFFSETS
	.align		4
        /*0224*/ 	.byte	0x04, 0x46
        /*0226*/ 	.short	(.L_21283 - .L_21282)


	//   ....[0]....
.L_21282:
        /*0228*/ 	.word	0x00000330


	//----- nvinfo : EIATTR_EXIT_INSTR_OFFSETS
	.align		4
.L_21283:
        /*022c*/ 	.byte	0x04, 0x1c
        /*022e*/ 	.short	(.L_21285 - .L_21284)


	//   ....[0]....
.L_21284:
        /*0230*/ 	.word	0x000000d0


	//   ....[1]....
        /*0234*/ 	.word	0x00002740


	//   ....[2]....
        /*0238*/ 	.word	0x00002770


	//   ....[3]....
        /*023c*/ 	.word	0x000028f0


	//----- nvinfo : EIATTR_CRS_STACK_SIZE
	.align		4
.L_21285:
        /*0240*/ 	.byte	0x04, 0x1e
        /*0242*/ 	.short	(.L_21287 - .L_21286)
.L_21286:
        /*0244*/ 	.word	0x00000000


	//----- nvinfo : EIATTR_CBANK_PARAM_SIZE
	.align		4
.L_21287:
        /*0248*/ 	.byte	0x03, 0x19
        /*024a*/ 	.short	0x008c


	//----- nvinfo : EIATTR_PARAM_CBANK
	.align		4
        /*024c*/ 	.byte	0x04, 0x0a
        /*024e*/ 	.short	(.L_21289 - .L_21288)
	.align		4
.L_21288:
        /*0250*/ 	.word	index@(.nv.constant0._ZN4vllm25paged_attention_v2_kernelIfhLi112ELi16ELi128ELNS_18Fp8KVCacheDataTypeE1ELb0ELi512EEEvPfS2_PT_PKS3_PKT0_S9_ifPKiSB_iPKfiiiSD_SD_iiiii)
        /*0254*/ 	.short	0x0380
        /*0256*/ 	.short	0x008c


	//----- nvinfo : EIATTR_SW_WAR
	.align		4
.L_21289:
        /*0258*/ 	.byte	0x04, 0x36
        /*025a*/ 	.short	(.L_21291 - .L_21290)
.L_21290:
        /*025c*/ 	.word	0x00000008
.L_21291:


//--------------------- .nv.info._ZN4vllm25paged_attention_v2_kernelIfhLi96ELi16ELi128ELNS_18Fp8KVCacheDataTypeE1ELb0ELi512EEEvPfS2_PT_PKS3_PKT0_S9_ifPKiSB_iPKfiiiSD_SD_iiiii --------------------------
	.section	.nv.info._ZN4vllm25paged_attention_v2_kernelIfhLi96ELi16ELi128ELNS_18Fp8KVCacheDataTypeE1ELb0ELi512EEEvPfS2_PT_PKS3_PKT0_S9_ifPKiSB_iPKfiiiSD_SD_iiiii,"",@"SHT_CUDA_INFO"
	.sectionflags	@""
	.align	4


	//----- nvinfo : EIATTR_CUDA_API_VERSION
	.align		4
        /*0000*/ 	.byte	0x04, 0x37
        /*0002*/ 	.short	(.L_21293 - .L_21292)
.L_21292:
        /*0004*/ 	.word	0x00000082


	//----- nvinfo : EIATTR_KPARAM_INFO
	.align		4
.L_21293:
        /*0008*/ 	.byte	0x04, 0x17
        /*000a*/ 	.short	(.L_21295 - .L_21294)
.L_21294:
        /*000c*/ 	.word	0x00000000
        /*0010*/ 	.short	0x0015
        /*0012*/ 	.short	0x0088
        /*0014*/ 	.byte	0x00, 0xf0, 0x11, 0x00


	//----- nvinfo : EIATTR_KPARAM_INFO
	.align		4
.L_21295:
        /*0018*/ 	.byte	0x04, 0x17
        /*001a*/ 	.short	(.L_21297 - .L_21296)
.L_21296:
        /*001c*/ 	.word	0x00000000
        /*0020*/ 	.short	0x0014
        /*0022*/ 	.short	0x0084
        /*0024*/ 	.byte	0x00, 0xf0, 0x11, 0x00


	//----- nvinfo : EIATTR_KPARAM_INFO
	.align		4
.L_21297:
        /*0028*/ 	.byte	0x04, 0x17
        /*002a*/ 	.short	(.L_21299 - .L_21298)
.L_21298:
        /*002c*/ 	.word	0x00000000
        /*0030*/ 	.short	0x0013
        /*0032*/ 	.short	0x0080
        /*0034*/ 	.byte	0x00, 0xf0, 0x11, 0x00


	//----- nvinfo : EIATTR_KPARAM_INFO
	.align		4
.L_21299:
        /*0038*/ 	.byte	0x04, 0x17
        /*003a*/ 	.short	(.L_21301 - .L_21300)
.L_21300:
        /*003c*/ 	.word	0x00000000
        /*0040*/ 	.short	0x0012
        /*0042*/ 	.short	0x007c
        /*0044*/ 	.byte	0x00, 0xf0, 0x11, 0x00


	//----- nvinfo : EIATTR_KPARAM_INFO
	.align		4
.L_21301:
        /*0048*/ 	.byte	0x04, 0x17
        /*004a*/ 	.short	(.L_21303 - .L_21302)
.L_21302:
        /*004c*/ 	.word	0x00000000
        /*0050*/ 	.short	0x0011
        /*0052*/ 	.short	0x0078
        /*0054*/ 	.byte	0x00, 0xf0, 0x11, 0x00


	//----- nvinfo : EIATTR_KPARAM_INFO
	.align		4
.L_21303:
        /*0058*/ 	.byte	0x04, 0x17
        /*005a*/ 	.short	(.L_21305 - .L_21304)
.L_21304:
        /*005c*/ 	.word	0x00000000
        /*0060*/ 	.short	0x0010
        /*0062*/ 	.short	0x0070
        /*0064*/ 	.byte	0x00, 0xf5, 0x21, 0x00


	//----- nvinfo : EIATTR_KPARAM_INFO
	.align		4
.L_21305:
        /*0068*/ 	.byte	0x04, 0x17
        /*006a*/ 	.short	(.L_21307 - .L_21306)
.L_21306:
        /*006c*/ 	.word	0x00000000
        /*0070*/ 	.short	0x000f
        /*0072*/ 	.short	0x0068
        /*0074*/ 	.byte	0x00, 0xf5, 0x21, 0x00


	//----- nvinfo : EIATTR_KPARAM_INFO
	.align		4
.L_21307:
        /*0078*/ 	.byte	0x04, 0x17
        /*007a*/ 	.short	(.L_21309 - .L_21308)
.L_21308:
        /*007c*/ 	.word	0x00000000
        /*0080*/ 	.short	0x000e
        /*0082*/ 	.short	0x0060
        /*0084*/ 	.byte	0x00, 0xf0, 0x11, 0x00


	//----- nvinfo : EIATTR_KPARAM_INFO
	.align		4
.L_21309:
        /*0088*/ 	.byte	0x04, 0x17
        /*008a*/ 	.short	(.L_21311 - .L_21310)
.L_21310:
        /*008c*/ 	.word	0x00000000
        /*0090*/ 	.short	0x000d
        /*0092*/ 	.short	0x005c
        /*0094*/ 	.byte	0x00, 0xf0, 0x11, 0x00


	//----- nvinfo : EIATTR_KPARAM_INFO
	.align		4
.L_21311:
        /*0098*/ 	.byte	0x04, 0x17
        /*009a*/ 	.short	(.L_21313 - .L_21312)
.L_21312:
        /*009c*/ 	.word	0x00000000
        /*00a0*/ 	.short	0x000c
        /*00a2*/ 	.short	0x0058
        /*00a4*/ 	.byte	0x00, 0xf0, 0x11, 0x00


	//----- nvinfo : EIATTR_KPARAM_INFO
	.align		4
.L_21313:
        /*00a8*/ 	.byte	0x04, 0x17
        /*00aa*/ 	.short	(.L_21315 - .L_21314)
.L_21314:
        /*00ac*/ 	.word	0x00000000
        /*00b0*/ 	.short	0x000b
        /*00b2*/ 	.short	0x0050
        /*00b4*/ 	.byte	0x00, 0xf5, 0x21, 0x00


	//----- nvinfo : EIATTR_KPARAM_INFO
	.align		4
.L_21315:
        /*00b8*/ 	.byte	0x04, 0x17
        /*00ba*/ 	.short	(.L_21317 - .L_21316)
.L_21316:
        /*00bc*/ 	.word	0x00000000
        /*00c0*/ 	.short	0x000a
        /*00c2*/ 	.short	0x0048
        /*00c4*/ 	.byte	0x00, 0xf0, 0x11, 0x00


	//----- nvinfo : EIATTR_KPARAM_INFO
	.align		4
.L_21317:
        /*00c8*/ 	.byte	0x04, 0x17
        /*00ca*/ 	.short	(.L_21319 - .L_21318)
.L_21318:
        /*00cc*/ 	.word	0x00000000
        /*00d0*/ 	.short	0x0009
        /*00d2*/ 	.short	0x0040
        /*00d4*/ 	.byte	0x00, 0xf5, 0x21, 0x00


	//----- nvinfo : EIATTR_KPARAM_INFO
	.align		4
.L_21319:
        /*00d8*/ 	.byte	0x04, 0x17
        /*00da*/ 	.short	(.L_21321 - .L_21320)
.L_21320:
        /*00dc*/ 	.word	0x00000000
        /*00e0*/ 	.short	0x0008
        /*00e2*/ 	.short	0x0038
        /*00e4*/ 	.byte	0x00, 0xf5, 0x21, 0x00


	//----- nvinfo : EIATTR_KPARAM_INFO
	.align		4
.L_21321:
        /*00e8*/ 	.byte	0x04, 0x17
        /*00ea*/ 	.short	(.L_21323 - .L_21322)
.L_21322:
        /*00ec*/ 	.word	0x00000000
        /*00f0*/ 	.short	0x0007
        /*00f2*/ 	.short	0x0034
        /*00f4*/ 	.byte	0x00, 0xf0, 0x11, 0x00


	//----- nvinfo : EIATTR_KPARAM_INFO
	.align		4
.L_21323:
        /*00f8*/ 	.byte	0x04, 0x17
        /*00fa*/ 	.short	(.L_21325 - .L_21324)
.L_21324:
        /*00fc*/ 	.word	0x00000000
        /*0100*/ 	.short	0x0006
        /*0102*/ 	.short	0x0030
        /*0104*/ 	.byte	0x00, 0xf0, 0x11, 0x00


	//----- nvinfo : EIATTR_KPARAM_INFO
	.align		4
.L_21325:
        /*0108*/ 	.byte	0x04, 0x17
        /*010a*/ 	.short	(.L_21327 - .L_21326)
.L_21326:
        /*010c*/ 	.word	0x00000000
        /*0110*/ 	.short	0x0005
        /*0112*/ 	.short	0x0028
        /*0114*/ 	.byte	0x00, 0xf5, 0x21, 0x00


	//----- nvinfo : EIATTR_KPARAM_INFO
	.align		4
.L_21327:
        /*0118*/ 	.byte	0x04, 0x17
        /*011a*/ 	.short	(.L_21329 - .L_21328)
.L_21328:
        /*011c*/ 	.word	0x00000000
        /*0120*/ 	.short	0x0004
        /*0122*/ 	.short	0x0020
        /*0124*/ 	.byte	0x00, 0xf5, 0x21, 0x00


	//----- nvinfo : EIATTR_KPARAM_INFO
	.align		4
.L_21329:
        /*0128*/ 	.byte	0x04, 0x17
        /*012a*/ 	.short	(.L_21331 - .L_21330)
.L_21330:
        /*012c*/ 	.word	0x00000000
        /*0130*/ 	.short	0x0003
        /*0132*/ 	.short	0x0018
        /*0134*/ 	.byte	0x00, 0xf5, 0x21, 0x00


	//----- nvinfo : EIATTR_KPARAM_INFO
	.align		4
.L_21331:
        /*0138*/ 	.byte	0x04, 0x17
        /*013a*/ 	.short	(.L_21333 - .L_21332)
.L_21332:
        /*013c*/ 	.word	0x00000000
        /*0140*/ 	.short	0x0002
        /*0142*/ 	.short	0x0010
        /*0144*/ 	.byte	0x00, 0xf5, 0x21, 0x00


	//----- nvinfo : EIATTR_KPARAM_INFO
	.align		4
.L_21333:
        /*0148*/ 	.byte	0x04, 0x17
        /*014a*/ 	.short	(.L_21335 - .L_21334)
.L_21334:
        /*014c*/ 	.word	0x00000000
        /*0150*/ 	.short	0x0001
        /*0152*/ 	.short	0x0008
        /*0154*/ 	.byte	0x00, 0xf5, 0x21, 0x00


	//----- nvinfo : EIATTR_KPARAM_INFO
	.align		4
.L_21335:
        /*0158*/ 	.byte	0x04, 0x17
        /*015a*/ 	.short	(.L_21337 - .L_21336)
.L_21336:
        /*015c*/ 	.word	0x00000000
        /*0160*/ 	.short	0x0000
        /*0162*/ 	.short	0x0000
        /*0164*/ 	.byte	0x00, 0xf5, 0x21, 0x00


	//----- nvinfo : EIATTR_SPARSE_MMA_MASK
	.align		4
.L_21337:
        /*0168*/ 	.byte	0x03, 0x50
        /*016a*/ 	.short	0x0000


	//----- nvinfo : EIATTR_MAXREG_COUNT
	.align		4
        /*016c*/ 	.byte	0x03, 0x1b
        /*016e*/ 	.short	0x00ff


	//----- nvinfo : EIATTR_NUM_BARRIERS
	.align		4
        /*0170*/ 	.byte	0x02, 0x4c
        /*0172*/ 	.byte	0x01
	.zero		1


	//----- nvinfo : EIATTR_EXTERNS
	.align		4
        /*0174*/ 	.byte	0x04, 0x0f
        /*0176*/ 	.short	(.L_21339 - .L_21338)


	//   ....[0]....
	.align		4
.L_21338:
        /*0178*/ 	.word	index@(__assertfail)


	//----- nvinfo : EIATTR_MERCURY_ISA_VERSION
	.align		4
.L_21339:
        /*017c*/ 	.byte	0x03, 0x5f
        /*017e*/ 	.short	0x0101


	//----- nvinfo : EIATTR_COOP_GROUP_MASK_REGIDS
	.align		4
        /*0180*/ 	.byte	0x04, 0x29
        /*0182*/ 	.short	(.L_21341 - .L_21340)


	//   ....[0]....
.L_21340:
        /*0184*/ 	.word	0xffffffff


	//   ....[1]....
        /*0188*/ 	.word	0xffffffff


	//   ....[2]....
        /*018c*/ 	.word	0xffffffff


	//   ....[3]....
        /*0190*/ 	.word	0xffffffff


	//   ....[4]....
        /*0194*/ 	.word	0xffffffff


	//   ....[5]....
        /*0198*/ 	.word	0xffffffff


	//   ....[6]....
        /*019c*/ 	.word	0xffffffff


	//   ....[7]....
        /*01a0*/ 	.word	0xffffffff


	//   ....[8]....
        /*01a4*/ 	.word	0xffffffff


	//   ....[9]....
        /*01a8*/ 	.word	0xffffffff


	//   ....[10]....
        /*01ac*/ 	.word	0xffffffff


	//   ....[11]....
        /*01b0*/ 	.word	0xffffffff


	//   ....[12]....
        /*01b4*/ 	.word	0xffffffff


	//   ....[13]....
        /*01b8*/ 	.word	0xffffffff


	//   ....[14]....
        /*01bc*/ 	.word	0xffffffff


	//   ....[15]....
        /*01c0*/ 	.word	0x0500000f


	//   ....[16]....
        /*01c4*/ 	.word	0x0500000f


	//   ....[17]....
        /*01c8*/ 	.word	0x0500000f


	//   ....[18]....
        /*01cc*/ 	.word	0x0500000f


	//----- nvinfo : EIATTR_COOP_GROUP_INSTR_OFFSETS
	.align		4
.L_21341:
        /*01d0*/ 	.byte	0x04, 0x28
        /*01d2*/ 	.short	(.L_21343 - .L_21342)


	//   ....[0]....
.L_21342:
        /*01d4*/ 	.word	0x000003d0


	//   ....[1]....
        /*01d8*/ 	.word	0x000003f0


	//   ....[2]....
        /*01dc*/ 	.word	0x00000410


	//   ....[3]....
        /*01e0*/ 	.word	0x00000430


	//   ....[4]....
        /*01e4*/ 	.word	0x00000530


	//   ....[5]....
        /*01e8*/ 	.word	0x00000550


	//   ....[6]....
        /*01ec*/ 	.word	0x00000580


	//   ....[7]....
        /*01f0*/ 	.word	0x000013d0


	//   ....[8]....
        /*01f4*/ 	.word	0x00001400


	//   ....[9]....
        /*01f8*/ 	.word	0x00001420


	//   ....[10]....
        /*01fc*/ 	.word	0x00001440


	//   ....[11]....
        /*0200*/ 	.word	0x00001460


	//   ....[12]....
        /*0204*/ 	.word	0x000014b0


	//   ....[13]....
        /*0208*/ 	.word	0x000014d0


	//   ....[14]....
        /*020c*/ 	.word	0x000014f0


	//   ....[15]....
        /*0210*/ 	.word	0x00002850


	//   ....[16]....
        /*0214*/ 	.word	0x000028b0


	//   ....[17]....
        /*0218*/ 	.word	0x00002910


	//   ....[18]....
        /*021c*/ 	.word	0x00002970


	//----- nvinfo : EIATTR_VRC_CTA_INIT_COUNT
	.align		4
.L_21343:
        /*0220*/ 	.byte	0x02, 0x4a
	.zero		1
	.zero		1


	//----- nvinfo : EIATTR_SYSCALL_OFFSETS
	.align		4
        /*0224*/ 	.byte	0x04, 0x46
        /*0226*/ 	.short	(.L_21345 - .L_21344)


	//   ....[0]....
.L_21344:
        /*0228*/ 	.word	0x00000330


	//----- nvinfo : EIATTR_EXIT_INSTR_OFFSETS
	.align		4
.L_21345:
        /*022c*/ 	.byte	0x04, 0x1c
        /*022e*/ 	.short	(.L_21347 - .L_21346)


	//   ....[0]....
.L_21346:
        /*0230*/ 	.word	0x000000d0


	//   ....[1]....
        /*0234*/ 	.word	0x00002670


	//   ....[2]....
        /*0238*/ 	.word	0x000026a0


	//   ....[3]....
        /*023c*/ 	.word	0x00002800


	//----- nvinfo : EIATTR_CRS_STACK_SIZE
	.align		4
.L_21347:
        /*0240*/ 	.byte	0x04, 0x1e
        /*0242*/ 	.short	(.L_21349 - .L_21348)
.L_21348:
        /*0244*/ 	.word	0x00000000


	//----- nvinfo : EIATTR_CBANK_PARAM_SIZE
	.align		4
.L_21349:
        /*0248*/ 	.byte	0x03, 0x19
        /*024a*/ 	.short	0x008c


	//----- nvinfo : EIATTR_PARAM_CBANK
	.align		4
        /*024c*/ 	.byte	0x04, 0x0a
        /*024e*/ 	.short	(.L_21351 - .L_21350)
	.align		4
.L_21350:
        /*0250*/ 	.word	index@(.nv.constant0._ZN4vllm25paged_attention_v2_kernelIfhLi96ELi16ELi128ELNS_18Fp8KVCacheDataTypeE1ELb0ELi512EEEvPfS2_PT_PKS3_PKT0_S9_ifPKiSB_iPKfiiiSD_SD_iiiii)
        /*0254*/ 	.short	0x0380
        /*0256*/ 	.short	0x008c


	//----- nvinfo : EIATTR_SW_WAR
	.align		4
.L_21351:
        /*0258*/ 	.byte	0x04, 0x36
        /*025a*/ 	.short	(.L_21353 - .L_21352)
.L_21352:
        /*025c*/ 	.word	0x00000008
.L_21353:


//--------------------- .nv.info._ZN4vllm25paged_attention_v2_kernelIfhLi80ELi16ELi128ELNS_18Fp8KVCacheDataTypeE1ELb0ELi512EEEvPfS2_PT_PKS3_PKT0_S9_ifPKiSB_iPKfiiiSD_SD_iiiii --------------------------
	.section	.nv.info._ZN4vllm25paged_attention_v2_kernelIfhLi80ELi16ELi128ELNS_18Fp8KVCacheDataTypeE1ELb0ELi512EEEvPfS2_PT_PKS3_PKT0_S9_ifPKiSB_iPKfiiiSD_SD_iiiii,"",@"SHT_CUDA_INFO"
	.sectionflags	@""
	.align	4


	//----- nvinfo : EIATTR_CUDA_API_VERSION
	.align		4
        /*0000*/ 	.byte	0x04, 0x37
        /*0002*/ 	.short	(.L_21355 - .L_21354)
.L_21354:
        /*0004*/ 	.word	0x00000082


	//----- nvinfo : EIATTR_KPARAM_INFO
	.align		4
.L_21355:
        /*0008*/ 	.byte	0x04, 0x17
        /*000a*/ 	.short	(.L_21357 - .L_21356)
.L_21356:
        /*000c*/ 	.word	0x00000000
        /*0010*/ 	.short	0x0015
        /*0012*/ 	.short	0x0088
        /*0014*/ 	.byte	0x00, 0xf0, 0x11, 0x00


	//----- nvinfo : EIATTR_KPARAM_INFO
	.align		4
.L_21357:
        /*0018*/ 	.byte	0x04, 0x17
        /*001a*/ 	.short	(.L_21359 - .L_21358)
.L_21358:
        /*001c*/ 	.word	0x00000000
        /*0020*/ 	.short	0x0014
        /*0022*/ 	.short	0x0084
        /*0024*/ 	.byte	0x00, 0xf0, 0x11, 0x00


	//----- nvinfo : EIATTR_KPARAM_INFO
	.align		4
.L_21359:
        /*0028*/ 	.byte	0x04, 0x17
        /*002a*/ 	.short	(.L_21361 - .L_21360)
.L_21360:
        /*002c*/ 	.word	0x00000000
        /*0030*/ 	.short	0x0013
        /*0032*/ 	.short	0x0080
        /*0034*/ 	.byte	0x00, 0xf0, 0x11, 0x00


	//----- nvinfo : EIATTR_KPARAM_INFO
	.align		4
.L_21361:
        /*0038*/ 	.byte	0x04, 0x17
        /*003a*/ 	.short	(.L_21363 - .L_21362)
.L_21362:
        /*003c*/ 	.word	0x00000000
        /*0040*/ 	.short	0x0012
        /*0042*/ 	.short	0x007c
        /*0044*/ 	.byte	0x00, 0xf0, 0x11, 0x00


	//----- nvinfo : EIATTR_KPARAM_INFO
	.align		4
.L_21363:
        /*0048*/ 	.byte	0x04, 0x17
        /*004a*/ 	.short	(.L_21365 - .L_21364)
.L_21364:
        /*004c*/ 	.word	0x00000000
        /*0050*/ 	.short	0x0011
        /*0052*/ 	.short	0x0078
        /*0054*/ 	.byte	0x00, 0xf0, 0x11, 0x00


	//----- nvinfo : EIATTR_KPARAM_INFO
	.align		4
.L_21365:
        /*0058*/ 	.byte	0x04, 0x17
        /*005a*/ 	.short	(.L_21367 - .L_21366)
.L_21366:
        /*005c*/ 	.word	0x00000000
        /*0060*/ 	.short	0x0010
        /*0062*/ 	.short	0x0070
        /*0064*/ 	.byte	0x00, 0xf5, 0x21, 0x00


	//----- nvinfo : EIATTR_KPARAM_INFO
	.align		4
.L_21367:
        /*0068*/ 	.byte	0x04, 0x17
        /*006a*/ 	.short	(.L_21369 - .L_21368)
.L_21368:
        /*006c*/ 	.word	0x00000000
        /*0070*/ 	.short	0x000f
        /*0072*/ 	.short	0x0068
        /*0074*/ 	.byte	0x00, 0xf5, 0x21, 0x00


	//----- nvinfo : EIATTR_KPARAM_INFO
	.align		4
.L_21369:
        /*0078*/ 	.byte	0x04, 0x17
        /*007a*/ 	.short	(.L_21371 - .L_21370)
.L_21370:
        /*007c*/ 	.word	0x00000000
        /*0080*/ 	.short	0x000e
        /*0082*/ 	.short	0x0060
        /*0084*/ 	.byte	0x00, 0xf0, 0x11, 0x00


	//----- nvinfo : EIATTR_KPARAM_INFO
	.align		4
.L_21371:
        /*0088*/ 	.byte	0x04, 0x17
        /*008a*/ 	.short	(.L_21373 - .L_21372)
.L_21372:
        /*008c*/ 	.word	0x00000000
        /*0090*/ 	.short	0x000d
        /*0092*/ 	.short	0x005c
        /*0094*/ 	.byte	0x00, 0xf0, 0x11, 0x00


	//----- nvinfo : EIATTR_KPARAM_INFO
	.align		4
.L_21373:
        /*0098*/ 	.byte	0x04, 0x17
        /*009a*/ 	.short	(.L_21375 - .L_21374)
.L_21374:
        /*009c*/ 	.word	0x00000000
        /*00a0*/ 	.short	0x000c
        /*00a2*/ 	.short	0x0058
        /*00a4*/ 	.byte	0x00, 0xf0, 0x11, 0x00


	//----- nvinfo : EIATTR_KPARAM_INFO
	.align		4
.L_21375:
        /*00a8*/ 	.byte	0x04, 0x17
        /*00aa*/ 	.short	(.L_21377 - .L_21376)
.L_21376:
        /*00ac*/ 	.word	0x00000000
        /*00b0*/ 	.short	0x000b
        /*00b2*/ 	.short	0x0050
        /*00b4*/ 	.byte	0x00, 0xf5, 0x21, 0x00


	//----- nvinfo : EIATTR_KPARAM_INFO
	.align		4
.L_21377:
        /*00b8*/ 	.byte	0x04, 0x17
        /*00ba*/ 	.short	(.L_21379 - .L_21378)
.L_21378:
        /*00bc*/ 	.word	0x00000000
        /*00c0*/ 	.short	0x000a
        /*00c2*/ 	.short	0x0048
        /*00c4*/ 	.byte	0x00, 0xf0, 0x11, 0x00


	//----- nvinfo : EIATTR_KPARAM_INFO
	.align		4
.L_21379:
        /*00c8*/ 	.byte	0x04, 0x17
        /*00ca*/ 	.short	(.L_21381 - .L_21380)
.L_21380:
        /*00cc*/ 	.word	0x00000000
        /*00d0*/ 	.short	0x0009
        /*00d2*/ 	.short	0x0040
        /*00d4*/ 	.byte	0x00, 0xf5, 0x21, 0x00


	//----- nvinfo : EIATTR_KPARAM_INFO
	.align		4
.L_21381:
        /*00d8*/ 	.byte	0x04, 0x17
        /*00da*/ 	.short	(.L_21383 - .L_21382)
.L_21382:
        /*00dc*/ 	.word	0x00000000
        /*00e0*/ 	.short	0x0008
        /*00e2*/ 	.short	0x0038
        /*00e4*/ 	.byte	0x00, 0xf5, 0x21, 0x00


	//----- nvinfo : EIATTR_KPARAM_INFO
	.align		4
.L_21383:
        /*00e8*/ 	.byte	0x04, 0x17
        /*00ea*/ 	.short	(.L_21385 - .L_21384)
.L_21384:
        /*00ec*/ 	.word	0x00000000
        /*00f0*/ 	.short	0x0007
        /*00f2*/ 	.short	0x0034
        /*00f4*/ 	.byte	0x00, 0xf0, 0x11, 0x00


	//----- nvinfo : EIATTR_KPARAM_INFO
	.align		4
.L_21385:
        /*00f8*/ 	.byte	0x04, 0x17
        /*00fa*/ 	.short	(.L_21387 - .L_21386)
.L_21386:
        /*00fc*/ 	.word	0x00000000
        /*0100*/ 	.short	0x0006
        /*0102*/ 	.short	0x0030
        /*0104*/ 	.byte	0x00, 0xf0, 0x11, 0x00


	//----- nvinfo : EIATTR_KPARAM_INFO
	.align		4
.L_21387:
        /*0108*/ 	.byte	0x04, 0x17
        /*010a*/ 	.short	(.L_21389 - .L_21388)
.L_21388:
        /*010c*/ 	.word	0x00000000
        /*0110*/ 	.short	0x0005
        /*0112*/ 	.short	0x0028
        /*0114*/ 	.byte	0x00, 0xf5, 0x21, 0x00


	//----- nvinfo : EIATTR_KPARAM_INFO
	.align		4
.L_21389:
        /*0118*/ 	.byte	0x04, 0x17
        /*011a*/ 	.short	(.L_21391 - .L_21390)
.L_21390:
        /*011c*/ 	.word	0x00000000
        /*0120*/ 	.short	0x0004
        /*0122*/ 	.short	0x0020
        /*0124*/ 	.byte	0x00, 0xf5, 0x21, 0x00


	//----- nvinfo : EIATTR_KPARAM_INFO
	.align		4
.L_21391:
        /*0128*/ 	.byte	0x04, 0x17
        /*012a*/ 	.short	(.L_21393 - .L_21392)
.L_21392:
        /*012c*/ 	.word	0x00000000
        /*0130*/ 	.short	0x0003
        /*0132*/ 	.short	0x0018
        /*0134*/ 	.byte	0x00, 0xf5, 0x21, 0x00


	//----- nvinfo : EIATTR_KPARAM_INFO
	.align		4
.L_21393:
        /*0138*/ 	.byte	0x04, 0x17
        /*013a*/ 	.short	(.L_21395 - .L_21394)
.L_21394:
        /*013c*/ 	.word	0x00000000
        /*0140*/ 	.short	0x0002
        /*0142*/ 	.short	0x0010
        /*0144*/ 	.byte	0x00, 0xf5, 0x21, 0x00


	//----- nvinfo : EIATTR_KPARAM_INFO
	.align		4
.L_21395:
        /*0148*/ 	.byte	0x04, 0x17
        /*014a*/ 	.short	(.L_21397 - .L_21396)
.L_21396:
        /*014c*/ 	.word	0x00000000
        /*0150*/ 	.short	0x0001
        /*0152*/ 	.short	0x0008
        /*0154*/ 	.byte	0x00, 0xf5, 0x21, 0x00


	//----- nvinfo : EIATTR_KPARAM_INFO
	.align		4
.L_21397:
        /*0158*/ 	.byte	0x04, 0x17
        /*015a*/ 	.short	(.L_21399 - .L_21398)
.L_21398:
        /*015c*/ 	.word	0x00000000
        /*0160*/ 	.short	0x0000
        /*0162*/ 	.short	0x0000
        /*0164*/ 	.byte	0x00, 0xf5, 0x21, 0x00


	//----- nvinfo : EIATTR_SPARSE_MMA_MASK
	.align		4
.L_21399:
        /*0168*/ 	.byte	0x03, 0x50
        /*016a*/ 	.short	0x0000


	//----- nvinfo : EIATTR_MAXREG_COUNT
	.align		4
        /*016c*/ 	.byte	0x03, 0x1b
        /*016e*/ 	.short	0x00ff


	//----- nvinfo : EIATTR_NUM_BARRIERS
	.align		4
        /*0170*/ 	.byte	0x02, 0x4c
        /*0172*/ 	.byte	0x01
	.zero		1


	//----- nvinfo : EIATTR_EXTERNS
	.align		4
        /*0174*/ 	.byte	0x04, 0x0f
        /*0176*/ 	.short	(.L_21401 - .L_21400)


	//   ....[0]....
	.align		4
.L_21400:
        /*0178*/ 	.word	index@(__assertfail)


	//----- nvinfo : EIATTR_MERCURY_ISA_VERSION
	.align		4
.L_21401:
        /*017c*/ 	.byte	0x03, 0x5f
        /*017e*/ 	.short	0x0101


	//----- nvinfo : EIATTR_COOP_GROUP_MASK_REGIDS
	.align		4
        /*0180*/ 	.byte	0x04, 0x29
        /*0182*/ 	.short	(.L_21403 - .L_21402)


	//   ....[0]....
.L_21402:
        /*0184*/ 	.word	0xffffffff


	//   ....[1]....
        /*0188*/ 	.word	0xffffffff


	//   ....[2]....
        /*018c*/ 	.word	0xffffffff


	//   ....[3]....
        /*0190*/ 	.word	0xffffffff


	//   ....[4]....
        /*0194*/ 	.word	0xffffffff


	//   ....[5]....
        /*0198*/ 	.word	0xffffffff


	//   ....[6]....
        /*019c*/ 	.word	0xffffffff


	//   ....[7]....
        /*01a0*/ 	.word	0xffffffff


	//   ....[8]....
        /*01a4*/ 	.word	0xffffffff


	//   ....[9]....
        /*01a8*/ 	.word	0xffffffff


	//   ....[10]....
        /*01ac*/ 	.word	0xffffffff


	//   ....[11]....
        /*01b0*/ 	.word	0xffffffff


	//   ....[12]....
        /*01b4*/ 	.word	0xffffffff


	//   ....[13]....
        /*01b8*/ 	.word	0xffffffff


	//   ....[14]....
        /*01bc*/ 	.word	0xffffffff


	//   ....[15]....
        /*01c0*/ 	.word	0x0500000f


	//   ....[16]....
        /*01c4*/ 	.word	0x0500000f


	//   ....[17]....
        /*01c8*/ 	.word	0x0500000f


	//   ....[18]....
        /*01cc*/ 	.word	0x0500000f


	//----- nvinfo : EIATTR_COOP_GROUP_INSTR_OFFSETS
	.align		4
.L_21403:
        /*01d0*/ 	.byte	0x04, 0x28
        /*01d2*/ 	.short	(.L_21405 - .L_21404)


	//   ....[0]....
.L_21404:
        /*01d4*/ 	.word	0x000003d0


	//   ....[1]....
        /*01d8*/ 	.word	0x000003f0


	//   ....[2]....
        /*01dc*/ 	.word	0x00000410


	//   ....[3]....
        /*01e0*/ 	.word	0x00000430


	//   ....[4]....
        /*01e4*/ 	.word	0x00000530


	//   ....[5]....
        /*01e8*/ 	.word	0x00000550


	//   ....[6]....
        /*01ec*/ 	.word	0x00000580


	//   ....[7]....
        /*01f0*/ 	.word	0x000013d0


	//   ....[8]....
        /*01f4*/ 	.word	0x00001400


	//   ....[9]....
        /*01f8*/ 	.word	0x00001420


	//   ....[10]....
        /*01fc*/ 	.word	0x00001440


	//   ....[11]....
        /*0200*/ 	.word	0x00001460


	//   ....[12]....
        /*0204*/ 	.word	0x000014b0


	//   ....[13]....
        /*0208*/ 	.word	0x000014d0


	//   ....[14]....
        /*020c*/ 	.word	0x000014f0


	//   ....[15]....
        /*0210*/ 	.word	0x00002750


	//   ....[16]....
        /*0214*/ 	.word	0x000027b0


	//   ....[17]....
        /*0218*/ 	.word	0x00002810


	//   ....[18]....
        /*021c*/ 	.word	0x00002870


	//----- nvinfo : EIATTR_VRC_CTA_INIT_COUNT
	.align		4
.L_21405:
        /*0220*/ 	.byte	0x02, 0x4a
	.zero		1
	.zero		1


	//----- nvinfo : EIATTR_SYSCALL_OFFSETS
	.align		4
        /*0224*/ 	.byte	0x04, 0x46
        /*0226*/ 	.short	(.L_21407 - .L_21406)


	//   ....[0]....
.L_21406:
        /*0228*/ 	.word	0x00000330


	//----- nvinfo : EIATTR_EXIT_INSTR_OFFSETS
	.align		4
.L_21407:
        /*022c*/ 	.byte	0x04, 0x1c
        /*022e*/ 	.short	(.L_21409 - .L_21408)


	//   ....[0]....
.L_21408:
        /*0230*/ 	.word	0x000000d0


	//   ....[1]....
        /*0234*/ 	.word	0x00002590


	//   ....[2]....
        /*0238*/ 	.word	0x000025c0


	//   ....[3]....
        /*023c*/ 	.word	0x00002700


	//----- nvinfo : EIATTR_CRS_STACK_SIZE
	.align		4
.L_21409:
        /*0240*/ 	.byte	0x04, 0x1e
        /*0242*/ 	.short	(.L_21411 - .L_21410)
.L_21410:
        /*0244*/ 	.word	0x00000000


	//----- nvinfo : EIATTR_CBANK_PARAM_SIZE
	.align		4
.L_21411:
        /*0248*/ 	.byte	0x03, 0x19
        /*024a*/ 	.short	0x008c


	//----- nvinfo : EIATTR_PARAM_CBANK
	.align		4
        /*024c*/ 	.byte	0x04, 0x0a
        /*024e*/ 	.short	(.L_21413 - .L_21412)
	.align		4
.L_21412:
        /*0250*/ 	.word	index@(.nv.constant0._ZN4vllm25paged_attention_v2_kernelIfhLi80ELi16ELi128ELNS_18Fp8KVCacheDataTypeE1ELb0ELi512EEEvPfS2_PT_PKS3_PKT0_S9_ifPKiSB_iPKfiiiSD_SD_iiiii)
        /*0254*/ 	.short	0x0380
        /*0256*/ 	.short	0x008c


	//----- nvinfo : EIATTR_SW_WAR
	.align		4
.L_21413:
        /*0258*/ 	.byte	0x04, 0x36
        /*025a*/ 	.short	(.L_21415 - .L_21414)
.L_21414:
        /*025c*/ 	.word	0x00000008
.L_21415:


//--------------------- .nv.info._ZN4vllm25paged_attention_v2_kernelIfhLi64ELi16ELi128ELNS_18Fp8KVCacheDataTypeE1ELb0ELi512EEEvPfS2_PT_PKS3_PKT0_S9_ifPKiSB_iPKfiiiSD_SD_iiiii --------------------------
	.section	.nv.info._ZN4vllm25paged_attention_v2_kernelIfhLi64ELi16ELi128ELNS_18Fp8KVCacheDataTypeE1ELb0ELi512EEEvPfS2_PT_PKS3_PKT0_S9_ifPKiSB_iPKfiiiSD_SD_iiiii,"",@"SHT_CUDA_INFO"
	.sectionflags	@""
	.align	4


	//----- nvinfo : EIATTR_CUDA_API_VERSION
	.align		4
        /*0000*/ 	.byte	0x04, 0x37
        /*0002*/ 	.short	(.L_21417 - .L_21416)
.L_21416:
        /*0004*/ 	.word	0x00000082


	//----- nvinfo : EIATTR_KPARAM_INFO
	.align		4
.L_21417:
        /*0008*/ 	.byte	0x04, 0x17
        /*000a*/ 	.short	(.L_21419 - .L_21418)
.L_21418:
        /*000c*/ 	.word	0x00000000
        /*0010*/ 	.short	0x0015
        /*0012*/ 	.short	0x0088
        /*0014*/ 	.byte	0x00, 0xf0, 0x11, 0x00


	//----- nvinfo : EIATTR_KPARAM_INFO
	.align		4
.L_21419:
        /*0018*/ 	.byte	0x04, 0x17
        /*001a*/ 	.short	(.L_21421 - .L_21420)
.L_21420:
        /*001c*/ 	.word	0x00000000
        /*0020*/ 	.short	0x0014
        /*0022*/ 	.short	0x0084
        /*0024*/ 	.byte	0x00, 0xf0, 0x11, 0x00


	//----- nvinfo : EIATTR_KPARAM_INFO
	.align		4
.L_21421:
        /*0028*/ 	.byte	0x04, 0x17
        /*002a*/ 	.short	(.L_21423 - .L_21422)
.L_21422:
        /*002c*/ 	.word	0x00000000
        /*0030*/ 	.short	0x0013
        /*0032*/ 	.short	0x0080
        /*0034*/ 	.byte	0x00, 0xf0, 0x11, 0x00


	//----- nvinfo : EIATTR_KPARAM_INFO
	.align		4
.L_21423:
        /*0038*/ 	.byte	0x04, 0x17
        /*003a*/ 	.short	(.L_21425 - .L_21424)
.L_21424:
        /*003c*/ 	.word	0x00000000
        /*0040*/ 	.short	0x0012
        /*0042*/ 	.short	0x007c
        /*0044*/ 	.byte	0x00, 0xf0, 0x11, 0x00


	//----- nvinfo : EIATTR_KPARAM_INFO
	.align		4
.L_21425:
        /*0048*/ 	.byte	0x04, 0x17
        /*004a*/ 	.short	(.L_21427 - .L_21426)
.L_21426:
        /*004c*/ 	.word	0x00000000
        /*0050*/ 	.short	0x0011
        /*0052*/ 	.short	0x0078
        /*0054*/ 	.byte	0x00, 0xf0, 0x11, 0x00


	//----- nvinfo : EIATTR_KPARAM_INFO
	.align		4
.L_21427:
        /*0058*/ 	.byte	0x04, 0x17
        /*005a*/ 	.short	(.L_21429 - .L_21428)
.L_21428:
        /*005c*/ 	.word	0x00000000
        /*0060*/ 	.short	0x0010
        /*0062*/ 	.short	0x0070
        /*0064*/ 	.byte	0x00, 0xf5, 0x21, 0x00


	//----- nvinfo : EIATTR_KPARAM_INFO
	.align		4
.L_21429:
        /*0068*/ 	.byte	0x04, 0x17
        /*006a*/ 	.short	(.L_21431 - .L_21430)
.L_21430:
        /*006c*/ 	.word	0x00000000
        /*0070*/ 	.short	0x000f
        /*0072*/ 	.short	0x0068
        /*0074*/ 	.byte	0x00, 0xf5, 0x21, 0x00


	//----- nvinfo : EIATTR_KPARAM_INFO
	.align		4
.L_21431:
        /*0078*/ 	.byte	0x04, 0x17
        /*007a*/ 	.short	(.L_21433 - .L_21432)
.L_21432:
        /*007c*/ 	.word	0x00000000
        /*0080*/ 	.short	0x000e
        /*0082*/ 	.short	0x0060
        /*0084*/ 	.byte	0x00, 0xf0, 0x11, 0x00


	//----- nvinfo : EIATTR_KPARAM_INFO
	.align		4
.L_21433:
        /*0088*/ 	.byte	0x04, 0x17
        /*008a*/ 	.short	(.L_21435 - .L_21434)
.L_21434:
        /*008c*/ 	.word	0x00000000
        /*0090*/ 	.short	0x000d
        /*0092*/ 	.short	0x005c
        /*0094*/ 	.byte	0x00, 0xf0, 0x11, 0x00


	//----- nvinfo : EIATTR_KPARAM_INFO
	.align		4
.L_21435:
        /*0098*/ 	.byte	0x04, 0x17
        /*009a*/ 	.short	(.L_21437 - .L_21436)
.L_21436:
        /*009c*/ 	.word	0x00000000
        /*00a0*/ 	.short	0x000c
        /*00a2*/ 	.short	0x0058
        /*00a4*/ 	.byte	0x00, 0xf0, 0x11, 0x00


	//----- nvinfo : EIATTR_KPARAM_INFO
	.align		4
.L_21437:
        /*00a8*/ 	.byte	0x04, 0x17
        /*00aa*/ 	.short	(.L_21439 - .L_21438)
.L_21438:
        /*00ac*/ 	.word	0x00000000
        /*00b0*/ 	.short	0x000b
        /*00b2*/ 	.short	0x0050
        /*00b4*/ 	.byte	0x00, 0xf5, 0x21, 0x00


	//----- nvinfo : EIATTR_KPARAM_INFO
	.align		4
.L_21439:
        /*00b8*/ 	.byte	0x04, 0x17
        /*00ba*/ 	.short	(.L_21441 - .L_21440)
.L_21440:
        /*00bc*/ 	.word	0x00000000
        /*00c0*/ 	.short	0x000a
        /*00c2*/ 	.short	0x0048
        /*00c4*/ 	.byte	0x00, 0xf0, 0x11, 0x00


	//----- nvinfo : EIATTR_KPARAM_INFO
	.align		4
.L_21441:
        /*00c8*/ 	.byte	0x04, 0x17
        /*00ca*/ 	.short	(.L_21443 - .L_21442)
.L_21442:
        /*00cc*/ 	.word	0x00000000
        /*00d0*/ 	.short	0x0009
        /*00d2*/ 	.short	0x0040
        /*00d4*/ 	.byte	0x00, 0xf5, 0x21, 0x00


	//----- nvinfo : EIATTR_KPARAM_INFO
	.align		4
.L_21443:
        /*00d8*/ 	.byte	0x04, 0x17
        /*00da*/ 	.short	(.L_21445 - .L_21444)
.L_21444:
        /*00dc*/ 	.word	0x00000000
        /*00e0*/ 	.short	0x0008
        /*00e2*/ 	.short	0x0038
        /*00e4*/ 	.byte	0x00, 0xf5, 0x21, 0x00


	//----- nvinfo : EIATTR_KPARAM_INFO
	.align		4
.L_21445:
        /*00e8*/ 	.byte	0x04, 0x17
        /*00ea*/ 	.short	(.L_21447 - .L_21446)
.L_21446:
        /*00ec*/ 	.word	0x00000000
        /*00f0*/ 	.short	0x0007
        /*00f2*/ 	.short	0x0034
        /*00f4*/ 	.byte	0x00, 0xf0, 0x11, 0x00


	//----- nvinfo : EIATTR_KPARAM_INFO
	.align		4
.L_21447:
        /*00f8*/ 	.byte	0x04, 0x17
        /*00fa*/ 	.short	(.L_21449 - .L_21448)
.L_21448:
        /*00fc*/ 	.word	0x00000000
        /*0100*/ 	.short	0x0006
        /*0102*/ 	.short	0x0030
        /*0104*/ 	.byte	0x00, 0xf0, 0x11, 0x00


	//----- nvinfo : EIATTR_KPARAM_INFO
	.align		4
.L_21449:
        /*0108*/ 	.byte	0x04, 0x17
        /*010a*/ 	.short	(.L_21451 - .L_21450)
.L_21450:
        /*010c*/ 	.word	0x00000000
        /*0110*/ 	.short	0x0005
        /*0112*/ 	.short	0x0028
        /*0114*/ 	.byte	0x00, 0xf5, 0x21, 0x00


	//----- nvinfo : EIATTR_KPARAM_INFO
	.align		4
.L_21451:
        /*0118*/ 	.byte	0x04, 0x17
        /*011a*/ 	.short	(.L_21453 - .L_21452)
.L_21452:
        /*011c*/ 	.word	0x00000000
        /*0120*/ 	.short	0x0004
        /*0122*/ 	.short	0x0020
        /*0124*/ 	.byte	0x00, 0xf5, 0x21, 0x00


	//----- nvinfo : EIATTR_KPARAM_INFO
	.align		4
.L_21453:
        /*0128*/ 	.byte	0x04, 0x17
        /*012a*/ 	.short	(.L_21455 - .L_21454)
.L_21454:
        /*012c*/ 	.word	0x00000000
        /*0130*/ 	.short	0x0003
        /*0132*/ 	.short	0x0018
        /*0134*/ 	.byte	0x00, 0xf5, 0x21, 0x00


	//----- nvinfo : EIATTR_KPARAM_INFO
	.align		4
.L_21455:
        /*0138*/ 	.byte	0x04, 0x17
        /*013a*/ 	.short	(.L_21457 - .L_21456)
.L_21456:
        /*013c*/ 	.word	0x00000000
        /*0140*/ 	.short	0x0002
        /*0142*/ 	.short	0x0010
        /*0144*/ 	.byte	0x00, 0xf5, 0x21, 0x00


	//----- nvinfo : EIATTR_KPARAM_INFO
	.align		4
.L_21457:
        /*0148*/ 	.byte	0x04, 0x17
        /*014a*/ 	.short	(.L_21459 - .L_21458)
.L_21458:
        /*014c*/ 	.word	0x00000000
        /*0150*/ 	.short	0x0001
        /*0152*/ 	.short	0x0008
        /*0154*/ 	.byte	0x00, 0xf5, 0x21, 0x00


	//----- nvinfo : EIATTR_KPARAM_INFO
	.align		4
.L_21459:
        /*0158*/ 	.byte	0x04, 0x17
        /*015a*/ 	.short	(.L_21461 - .L_21460)
.L_21460:
        /*015c*/ 	.word	0x00000000
        /*0160*/ 	.short	0x0000
        /*0162*/ 	.short	0x0000
        /*0164*/ 	.byte	0x00, 0xf5, 0x21, 0x00


	//----- nvinfo : EIATTR_SPARSE_MMA_MASK
	.align		4
.L_21461:
        /*0168*/ 	.byte	0x03, 0x50
        /*016a*/ 	.short	0x0000


	//----- nvinfo : EIATTR_MAXREG_COUNT
	.align		4
        /*016c*/ 	.byte	0x03, 0x1b
        /*016e*/ 	.short	0x00ff


	//----- nvinfo : EIATTR_NUM_BARRIERS
	.align		4
        /*0170*/ 	.byte	0x02, 0x4c
        /*0172*/ 	.byte	0x01
	.zero		1


	//----- nvinfo : EIATTR_EXTERNS
	.align		4
        /*0174*/ 	.byte	0x04, 0x0f
        /*0176*/ 	.short	(.L_21463 - .L_21462)


	//   ....[0]....
	.align		4
.L_21462:
        /*0178*/ 	.word	index@(__assertfail)


	//----- nvinfo : EIATTR_MERCURY_ISA_VERSION
	.align		4
.L_21463:
        /*017c*/ 	.byte	0x03, 0x5f
        /*017e*/ 	.short	0x0101


	//----- nvinfo : EIATTR_COOP_GROUP_MASK_REGIDS
	.align		4
        /*0180*/ 	.byte	0x04, 0x29
        /*0182*/ 	.short	(.L_21465 - .L_21464)


	//   ....[0]....
.L_21464:
        /*0184*/ 	.word	0xffffffff


	//   ....[1]....
        /*0188*/ 	.word	0xffffffff


	//   ....[2]....
        /*018c*/ 	.word	0xffffffff


	//   ....[3]....
        /*0190*/ 	.word	0xffffffff


	//   ....[4]....
        /*0194*/ 	.word	0xffffffff


	//   ....[5]....
        /*0198*/ 	.word	0xffffffff


	//   ....[6]....
        /*019c*/ 	.word	0xffffffff


	//   ....[7]....
        /*01a0*/ 	.word	0xffffffff


	//   ....[8]....
        /*01a4*/ 	.word	0xffffffff


	//   ....[9]....
        /*01a8*/ 	.word	0xffffffff


	//   ....[10]....
        /*01ac*/ 	.word	0xffffffff


	//   ....[11]....
        /*01b0*/ 	.word	0xffffffff


	//   ....[12]....
        /*01b4*/ 	.word	0xffffffff


	//   ....[13]....
        /*01b8*/ 	.word	0xffffffff


	//   ....[14]....
        /*01bc*/ 	.word	0xffffffff


	//   ....[15]....
        /*01c0*/ 	.word	0x0500000f


	//   ....[16]....
        /*01c4*/ 	.word	0x0500000f


	//   ....[17]....
        /*01c8*/ 	.word	0x0500000f


	//   ....[18]....
        /*01cc*/ 	.word	0x0500000f


	//----- nvinfo : EIATTR_COOP_GROUP_INSTR_OFFSETS
	.align		4
.L_21465:
        /*01d0*/ 	.byte	0x04, 0x28
        /*01d2*/ 	.short	(.L_21467 - .L_21466)


	//   ....[0]....
.L_21466:
        /*01d4*/ 	.word	0x000003d0


	//   ....[1]....
        /*01d8*/ 	.word	0x000003f0


	//   ....[2]....
        /*01dc*/ 	.word	0x00000410


	//   ....[3]....
        /*01e0*/ 	.word	0x00000430


	//   ....[4]....
        /*01e4*/ 	.word	0x00000530


	//   ....[5]....
        /*01e8*/ 	.word	0x00000550


	//   ....[6]....
        /*01ec*/ 	.word	0x00000580


	//   ....[7]....
        /*01f0*/ 	.word	0x000013d0


	//   ....[8]....
        /*01f4*/ 	.word	0x00001400


	//   ....[9]....
        /*01f8*/ 	.word	0x00001420


	//   ....[10]....
        /*01fc*/ 	.word	0x00001440


	//   ....[11]....
        /*0200*/ 	.word	0x00001460


	//   ....[12]....
        /*0204*/ 	.word	0x000014b0


	//   ....[13]....
        /*0208*/ 	.word	0x000014d0


	//   ....[14]....
        /*020c*/ 	.word	0x000014f0


	//   ....[15]....
        /*0210*/ 	.word	0x00002660


	//   ....[16]....
        /*0214*/ 	.word	0x000026c0


	//   ....[17]....
        /*0218*/ 	.word	0x00002720


	//   ....[18]....
        /*021c*/ 	.word	0x00002780


	//----- nvinfo : EIATTR_VRC_CTA_INIT_COUNT
	.align		4
.L_21467:
        /*0220*/ 	.byte	0x02, 0x4a
	.zero		1
	.zero		1


	//----- nvinfo : EIATTR_SYSCALL_OFFSETS
	.align		4
        /*0224*/ 	.byte	0x04, 0x46
        /*0226*/ 	.short	(.L_21469 - .L_21468)


	//   ....[0]....
.L_21468:
        /*0228*/ 	.word	0x00000330


	//----- nvinfo : EIATTR_EXIT_INSTR_OFFSETS
	.align		4
.L_21469:
        /*022c*/ 	.byte	0x04, 0x1c
        /*022e*/ 	.short	(.L_21471 - .L_21470)


	//   ....[0]....
.L_21470:
        /*0230*/ 	.word	0x000000d0


	//   ....[1]....
        /*0234*/ 	.word	0x000024c0


	//   ....[2]....
        /*0238*/ 	.word	0x000024f0


	//   ....[3]....
        /*023c*/ 	.word	0x00002610


	//----- nvinfo : EIATTR_CRS_STACK_SIZE
	.align		4
.L_21471:
        /*0240*/ 	.byte	0x04, 0x1e
        /*0242*/ 	.short	(.L_21473 - .L_21472)
.L_21472:
        /*0244*/ 	.word	0x00000000


	//----- nvinfo : EIATTR_CBANK_PARAM_SIZE
	.align		4
.L_21473:
        /*0248*/ 	.byte	0x03, 0x19
        /*024a*/ 	.short	0x008c


	//----- nvinfo : EIATTR_PARAM_CBANK
	.align		4
        /*024c*/ 	.byte	0x04, 0x0a
        /*024e*/ 	.short	(.L_21475 - .L_21474)
	.align		4
.L_21474:
        /*0250*/ 	.word	index@(.nv.constant0._ZN4vllm25paged_attention_v2_kernelIfhLi64ELi16ELi128ELNS_18Fp8KVCacheDataTypeE1ELb0ELi512EEEvPfS2_PT_PKS3_PKT0_S9_ifPKiSB_iPKfiiiSD_SD_iiiii)
        /*0254*/ 	.short	0x0380
        /*0256*/ 	.short	0x008c


	//----- nvinfo : EIATTR_SW_WAR
	.align		4
.L_21475:
        /*0258*/ 	.byte	0x04, 0x36
        /*025a*/ 	.short	(.L_21477 - .L_21476)
.L_21476:
        /*025c*/ 	.word	0x00000008
.L_21477:


//--------------------- .nv.info._ZN4vllm25paged_attention_v2_kernelIfhLi32ELi16ELi128ELNS_18Fp8KVCacheDataTypeE1ELb0ELi512EEEvPfS2_PT_PKS3_PKT0_S9_ifPKiSB_iPKfiiiSD_SD_iiiii --------------------------
	.section	.nv.info._ZN4vllm25paged_attention_v2_kernelIfhLi32ELi16ELi128ELNS_18Fp8KVCacheDataTypeE1ELb0ELi512EEEvPfS2_PT_PKS3_PKT0_S9_ifPKiSB_iPKfiiiSD_SD_iiiii,"",@"SHT_CUDA_INFO"
	.sectionflags	@""
	.align	4


	//----- nvinfo : EIATTR_CUDA_API_VERSION
	.align		4
        /*0000*/ 	.byte	0x04, 0x37
        /*0002*/ 	.short	(.L_21479 - .L_21478)
.L_21478:
        /*0004*/ 	.word	0x00000082


	//----- nvinfo : EIATTR_KPARAM_INFO
	.align		4
.L_21479:
        /*0008*/ 	.byte	0x04, 0x17
        /*000a*/ 	.short	(.L_21481 - .L_21480)
.L_21480:
        /*000c*/ 	.word	0x00000000
        /*0010*/ 	.short	0x0015
        /*0012*/ 	.short	0x0088
        /*0014*/ 	.byte	0x00, 0xf0, 0x11, 0x00


	//----- nvinfo : EIATTR_KPARAM_INFO
	.align		4
.L_21481:
        /*0018*/ 	.byte	0x04, 0x17
        /*001a*/ 	.short	(.L_21483 - .L_21482)
.L_21482:
        /*001c*/ 	.word	0x00000000
        /*0020*/ 	.short	0x0014
        /*0022*/ 	.short	0x0084
        /*0024*/ 	.byte	0x00, 0xf0, 0x11, 0x00


	//----- nvinfo : EIATTR_KPARAM_INFO
	.align		4
.L_21483:
        /*0028*/ 	.byte	0x04, 0x17
        /*002a*/ 	.short	(.L_21485 - .L_21484)
.L_21484:
        /*002c*/ 	.word	0x00000000
        /*0030*/ 	.short	0x0013
        /*0032*/ 	.short	0x0080
        /*0034*/ 	.byte	0x00, 0xf0, 0x11, 0x00


	//----- nvinfo : EIATTR_KPARAM_INFO
	.align		4
.L_21485:
        /*0038*/ 	.byte	0x04, 0x17
        /*003a*/ 	.short	(.L_21487 - .L_21486)
.L_21486:
        /*003c*/ 	.word	0x00000000
        /*0040*/ 	.short	0x0012
        /*0042*/ 	.short	0x007c
        /*0044*/ 	.byte	0x00, 0xf0, 0x11, 0x00


	//----- nvinfo : EIATTR_KPARAM_INFO
	.align		4
.L_21487:
        /*0048*/ 	.byte	0x04, 0x17
        /*004a*/ 	.short	(.L_21489 - .L_21488)
.L_21488:
        /*004c*/ 	.word	0x00000000
        /*0050*/ 	.short	0x0011
        /*0052*/ 	.short	0x0078
        /*0054*/ 	.byte	0x00, 0xf0, 0x11, 0x00


	//----- nvinfo : EIATTR_KPARAM_INFO
	.align		4
.L_21489:
        /*0058*/ 	.byte	0x04, 0x17
        /*005a*/ 	.short	(.L_21491 - .L_21490)
.L_21490:
        /*005c*/ 	.word	0x00000000
        /*0060*/ 	.short	0x0010
        /*0062*/ 	.short	0x0070
        /*0064*/ 	.byte	0x00, 0xf5, 0x21, 0x00


	//----- nvinfo : EIATTR_KPARAM_INFO
	.align		4
.L_21491:
        /*0068*/ 	.byte	0x04, 0x17
        /*006a*/ 	.short	(.L_21493 - .L_21492)
.L_21492:
        /*006c*/ 	.word	0x00000000
        /*0070*/ 	.short	0x000f
        /*0072*/ 	.short	0x0068
        /*0074*/ 	.byte	0x00, 0xf5, 0x21, 0x00


	//----- nvinfo : EIATTR_KPARAM_INFO
	.align		4
.L_21493:
        /*0078*/ 	.byte	0x04, 0x17
        /*007a*/ 	.short	(.L_21495 - .L_21494)
.L_21494:
        /*007c*/ 	.word	0x00000000
        /*0080*/ 	.short	0x000e
        /*0082*/ 	.short	0x0060
        /*0084*/ 	.byte	0x00, 0xf0, 0x11, 0x00


	//----- nvinfo : EIATTR_KPARAM_INFO
	.align		4
.L_21495:
        /*0088*/ 	.byte	0x04, 0x17
        /*008a*/ 	.short	(.L_21497 - .L_21496)
.L_21496:
        /*008c*/ 	.word	0x00000000
        /*0090*/ 	.short	0x000d
        /*0092*/ 	.short	0x005c
        /*0094*/ 	.byte	0x00, 0xf0, 0x11, 0x00


	//----- nvinfo : EIATTR_KPARAM_INFO
	.align		4
.L_21497:
        /*0098*/ 	.byte	0x04, 0x17
        /*009a*/ 	.short	(.L_21499 - .L_21498)
.L_21498:
        /*009c*/ 	.word	0x00000000
        /*00a0*/ 	.short	0x000c
        /*00a2*/ 	.short	0x0058
        /*00a4*/ 	.byte	0x00, 0xf0, 0x11, 0x00


	//----- nvinfo : EIATTR_KPARAM_INFO
	.align		4
.L_21499:
        /*00a8*/ 	.byte	0x04, 0x17
        /*00aa*/ 	.short	(.L_21501 - .L_21500)
.L_21500:
        /*00ac*/ 	.word	0x00000000
        /*00b0*/ 	.short	0x000b
        /*00b2*/ 	.short	0x0050
        /*00b4*/ 	.byte	0x00, 0xf5, 0x21, 0x00


	//----- nvinfo : EIATTR_KPARAM_INFO
	.align		4
.L_21501:
        /*00b8*/ 	.byte	0x04, 0x17
        /*00ba*/ 	.short	(.L_21503 - .L_21502)
.L_21502:
        /*00bc*/ 	.word	0x00000000
        /*00c0*/ 	.short	0x000a
        /*00c2*/ 	.short	0x0048
        /*00c4*/ 	.byte	0x00, 0xf0, 0x11, 0x00


	//----- nvinfo : EIATTR_KPARAM_INFO
	.align		4
.L_21503:
        /*00c8*/ 	.byte	0x04, 0x17
        /*00ca*/ 	.short	(.L_21505 - .L_21504)
.L_21504:
        /*00cc*/ 	.word	0x00000000
        /*00d0*/ 	.short	0x0009
        /*00d2*/ 	.short	0x0040
        /*00d4*/ 	.byte	0x00, 0xf5, 0x21, 0x00


	//----- nvinfo : EIATTR_KPARAM_INFO
	.align		4
.L_21505:
        /*00d8*/ 	.byte	0x04, 0x17
        /*00da*/ 	.short	(.L_21507 - .L_21506)
.L_21506:
        /*00dc*/ 	.word	0x00000000
        /*00e0*/ 	.short	0x0008
        /*00e2*/ 	.short	0x0038
        /*00e4*/ 	.byte	0x00, 0xf5, 0x21, 0x00


	//----- nvinfo : EIATTR_KPARAM_INFO
	.align		4
.L_21507:
        /*00e8*/ 	.byte	0x04, 0x17
        /*00ea*/ 	.short	(.L_21509 - .L_21508)
.L_21508:
        /*00ec*/ 	.word	0x00000000
        /*00f0*/ 	.short	0x0007
        /*00f2*/ 	.short	0x0034
        /*00f4*/ 	.byte	0x00, 0xf0, 0x11, 0x00


	//----- nvinfo : EIATTR_KPARAM_INFO
	.align		4
.L_21509:
        /*00f8*/ 	.byte	0x04, 0x17
        /*00fa*/ 	.short	(.L_21511 - .L_21510)
.L_21510:
        /*00fc*/ 	.word	0x00000000
        /*0100*/ 	.short	0x0006
        /*0102*/ 	.short	0x0030
        /*0104*/ 	.byte	0x00, 0xf0, 0x11, 0x00


	//----- nvinfo : EIATTR_KPARAM_INFO
	.align		4
.L_21511:
        /*0108*/ 	.byte	0x04, 0x17
        /*010a*/ 	.short	(.L_21513 - .L_21512)
.L_21512:
        /*010c*/ 	.word	0x00000000
        /*0110*/ 	.short	0x0005
        /*0112*/ 	.short	0x0028
        /*0114*/ 	.byte	0x00, 0xf5, 0x21, 0x00


	//----- nvinfo : EIATTR_KPARAM_INFO
	.align		4
.L_21513:
        /*0118*/ 	.byte	0x04, 0x17
        /*011a*/ 	.short	(.L_21515 - .L_21514)
.L_21514:
        /*011c*/ 	.word	0x00000000
        /*0120*/ 	.short	0x0004
        /*0122*/ 	.short	0x0020
        /*0124*/ 	.byte	0x00, 0xf5, 0x21, 0x00


	//----- nvinfo : EIATTR_KPARAM_INFO
	.align		4
.L_21515:
        /*0128*/ 	.byte	0x04, 0x17
        /*012a*/ 	.short	(.L_21517 - .L_21516)
.L_21516:
        /*012c*/ 	.word	0x00000000
        /*0130*/ 	.short	0x0003
        /*0132*/ 	.short	0x0018
        /*0134*/ 	.byte	0x00, 0xf5, 0x21, 0x00


	//----- nvinfo : EIATTR_KPARAM_INFO
	.align		4
.L_21517:
        /*0138*/ 	.byte	0x04, 0x17
        /*013a*/ 	.short	(.L_21519 - .L_21518)
.L_21518:
        /*013c*/ 	.word	0x00000000
        /*0140*/ 	.short	0x0002
        /*0142*/ 	.short	0x0010
        /*0144*/ 	.byte	0x00, 0xf5, 0x21, 0x00


	//----- nvinfo : EIATTR_KPARAM_INFO
	.align		4
.L_21519:
        /*0148*/ 	.byte	0x04, 0x17
        /*014a*/ 	.short	(.L_21521 - .L_21520)
.L_21520:
        /*014c*/ 	.word	0x00000000
        /*0150*/ 	.short	0x0001
        /*0152*/ 	.short	0x0008
        /*0154*/ 	.byte	0x00, 0xf5, 0x21, 0x00


	//----- nvinfo : EIATTR_KPARAM_INFO
	.align		4
.L_21521:
        /*0158*/ 	.byte	0x04, 0x17
        /*015a*/ 	.short	(.L_21523 - .L_21522)
.L_21522:
        /*015c*/ 	.word	0x00000000
        /*0160*/ 	.short	0x0000
        /*0162*/ 	.short	0x0000
        /*0164*/ 	.byte	0x00, 0xf5, 0x21, 0x00


	//----- nvinfo : EIATTR_SPARSE_MMA_MASK
	.align		4
.L_21523:
        /*0168*/ 	.byte	0x03, 0x50
        /*016a*/ 	.short	0x0000


	//----- nvinfo : EIATTR_MAXREG_COUNT
	.align		4
        /*016c*/ 	.byte	0x03, 0x1b
        /*016e*/ 	.short	0x00ff


	//----- nvinfo : EIATTR_NUM_BARRIERS
	.align		4
        /*0170*/ 	.byte	0x02, 0x4c
        /*0172*/ 	.byte	0x01
	.zero		1


	//----- nvinfo : EIATTR_EXTERNS
	.align		4
        /*0174*/ 	.byte	0x04, 0x0f
        /*0176*/ 	.short	(.L_21525 - .L_21524)


	//   ....[0]....
	.align		4
.L_21524:
        /*0178*/ 	.word	index@(__assertfail)


	//----- nvinfo : EIATTR_MERCURY_ISA_VERSION
	.align		4
.L_21525:
        /*017c*/ 	.byte	0x03, 0x5f
        /*017e*/ 	.short	0x0101


	//----- nvinfo : EIATTR_COOP_GROUP_MASK_REGIDS
	.align		4
        /*0180*/ 	.byte	0x04, 0x29
        /*0182*/ 	.short	(.L_21527 - .L_21526)


	//   ....[0]....
.L_21526:
        /*0184*/ 	.word	0xffffffff


	//   ....[1]....
        /*0188*/ 	.word	0xffffffff


	//   ....[2]....
        /*018c*/ 	.word	0xffffffff


	//   ....[3]....
        /*0190*/ 	.word	0xffffffff


	//   ....[4]....
        /*0194*/ 	.word	0xffffffff


	//   ....[5]....
        /*0198*/ 	.word	0xffffffff


	//   ....[6]....
        /*019c*/ 	.word	0xffffffff


	//   ....[7]....
        /*01a0*/ 	.word	0xffffffff


	//   ....[8]....
        /*01a4*/ 	.word	0xffffffff


	//   ....[9]....
        /*01a8*/ 	.word	0xffffffff


	//   ....[10]....
        /*01ac*/ 	.word	0xffffffff


	//   ....[11]....
        /*01b0*/ 	.word	0xffffffff


	//   ....[12]....
        /*01b4*/ 	.word	0xffffffff


	//   ....[13]....
        /*01b8*/ 	.word	0xffffffff


	//   ....[14]....
        /*01bc*/ 	.word	0xffffffff


	//   ....[15]....
        /*01c0*/ 	.word	0x0500000f


	//   ....[16]....
        /*01c4*/ 	.word	0x0500000f


	//   ....[17]....
        /*01c8*/ 	.word	0x0500000f


	//   ....[18]....
        /*01cc*/ 	.word	0x0500000f


	//----- nvinfo : EIATTR_COOP_GROUP_INSTR_OFFSETS
	.align		4
.L_21527:
        /*01d0*/ 	.byte	0x04, 0x28
        /*01d2*/ 	.short	(.L_21529 - .L_21528)


	//   ....[0]....
.L_21528:
        /*01d4*/ 	.word	0x000003d0


	//   ....[1]....
        /*01d8*/ 	.word	0x000003f0


	//   ....[2]....
        /*01dc*/ 	.word	0x00000410


	//   ....[3]....
        /*01e0*/ 	.word	0x00000430


	//   ....[4]....
        /*01e4*/ 	.word	0x00000530


	//   ....[5]....
        /*01e8*/ 	.word	0x00000550


	//   ....[6]....
        /*01ec*/ 	.word	0x00000580


	//   ....[7]....
        /*01f0*/ 	.word	0x000013d0


	//   ....[8]....
        /*01f4*/ 	.word	0x00001400


	//   ....[9]....
        /*01f8*/ 	.word	0x00001420


	//   ....[10]....
        /*01fc*/ 	.word	0x00001440


	//   ....[11]....
        /*0200*/ 	.word	0x00001460


	//   ....[12]....
        /*0204*/ 	.word	0x000014b0


	//   ....[13]....
        /*0208*/ 	.word	0x000014d0


	//   ....[14]....
        /*020c*/ 	.word	0x000014f0


	//   ....[15]....
        /*0210*/ 	.word	0x00002390


	//   ....[16]....
        /*0214*/ 	.word	0x000023f0


	//   ....[17]....
        /*0218*/ 	.word	0x00002450


	//   ....[18]....
        /*021c*/ 	.word	0x000024b0


	//----- nvinfo : EIATTR_VRC_CTA_INIT_COUNT
	.align		4
.L_21529:
        /*0220*/ 	.byte	0x02, 0x4a
	.zero		1
	.zero		1


	//----- nvinfo : EIATTR_SYSCALL_OFFSETS
	.align		4
        /*0224*/ 	.byte	0x04, 0x46
        /*0226*/ 	.short	(.L_21531 - .L_21530)


	//   ....[0]....
.L_21530:
        /*0228*/ 	.word	0x00000330


	//----- nvinfo : EIATTR_EXIT_INSTR_OFFSETS
	.align		4
.L_21531:
        /*022c*/ 	.byte	0x04, 0x1c
        /*022e*/ 	.short	(.L_21533 - .L_21532)


	//   ....[0]....
.L_21532:
        /*0230*/ 	.word	0x000000d0


	//   ....[1]....
        /*0234*/ 	.word	0x000021f0


	//   ....[2]....
        /*0238*/ 	.word	0x00002220


	//   ....[3]....
        /*023c*/ 	.word	0x00002340


	//----- nvinfo : EIATTR_CRS_STACK_SIZE
	.align		4
.L_21533:
        /*0240*/ 	.byte	0x04, 0x1e
        /*0242*/ 	.short	(.L_21535 - .L_21534)
.L_21534:
        /*0244*/ 	.word	0x00000000


	//----- nvinfo : EIATTR_CBANK_PARAM_SIZE
	.align		4
.L_21535:
        /*0248*/ 	.byte	0x03, 0x19
        /*024a*/ 	.short	0x008c


	//----- nvinfo : EIATTR_PARAM_CBANK
	.align		4
        /*024c*/ 	.byte	0x04, 0x0a
        /*024e*/ 	.short	(.L_21537 - .L_21536)
	.align		4
.L_21536:
        /*0250*/ 	.word	index@(.nv.constant0._ZN4vllm25paged_attention_v2_kernelIfhLi32ELi16ELi128ELNS_18Fp8KVCacheDataTypeE1ELb0ELi512EEEvPfS2_PT_PKS3_PKT0_S9_ifPKiSB_iPKfiiiSD_SD_iiiii)
        /*0254*/ 	.short	0x0380
        /*0256*/ 	.short	0x008c


	//----- nvinfo : EIATTR_SW_WAR
	.align		4
.L_21537:
        /*0258*/ 	.byte	0x04, 0x36
        /*025a*/ 	.short	(.L_21539 - .L_21538)
.L_21538:
        /*025c*/ 	.word	0x00000008
.L_21539:


//--------------------- .nv.info._ZN4vllm25paged_attention_v2_kernelIfhLi256ELi16ELi128ELNS_18Fp8KVCacheDataTypeE1ELb1ELi512EEEvPfS2_PT_PKS3_PKT0_S9_ifPKiSB_iPKfiiiSD_SD_iiiii --------------------------
	.section	.nv.info._ZN4vllm25paged_attention_v2_kernelIfhLi256ELi16ELi128ELNS_18Fp8KVCacheDataTypeE1ELb1ELi512EEEvPfS2_PT_PKS3_PKT0_S9_ifPKiSB_iPKfiiiSD_SD_iiiii,"",@"SHT_CUDA_INFO"
	.sectionflags	@""
	.align	4


	//----- nvinfo : EIATTR_CUDA_API_VERSION
	.align		4
        /*0000*/ 	.byte	0x04, 0x37
        /*0002*/ 	.short	(.L_21541 - .L_21540)
.L_21540:
        /*0004*/ 	.word	0x00000082


	//----- nvinfo : EIATTR_KPARAM_INFO
	.align		4
.L_21541:
        /*0008*/ 	.byte	0x04, 0x17
        /*000a*/ 	.short	(.L_21543 - .L_21542)
.L_21542:
        /*000c*/ 	.word	0x00000000
        /*0010*/ 	.short	0x0015
        /*0012*/ 	.short	0x0088
        /*0014*/ 	.byte	0x00, 0xf0, 0x11, 0x00


	//----- nvinfo : EIATTR_KPARAM_INFO
	.align		4
.L_21543:
        /*0018*/ 	.byte	0x04, 0x17
        /*001a*/ 	.short	(.L_21545 - .L_21544)
.L_21544:
        /*001c*/ 	.word	0x00000000
        /*0020*/ 	.short	0x0014
        /*0022*/ 	.short	0x0084
        /*0024*/ 	.byte	0x00, 0xf0, 0x11, 0x00


	//----- nvinfo : EIATTR_KPARAM_INFO
	.align		4
.L_21545:
        /*0028*/ 	.byte	0x04, 0x17
        /*002a*/ 	.short	(.L_21547 - .L_21546)
.L_21546:
        /*002c*/ 	.word	0x00000000
        /*0030*/ 	.short	0x0013
        /*0032*/ 	.short	0x0080
        /*0034*/ 	.byte	0x00, 0xf0, 0x11, 0x00


	//----- nvinfo : EIATTR_KPARAM_INFO
	.align		4
.L_21547:
        /*0038*/ 	.byte	0x04, 0x17
        /*003a*/ 	.short	(.L_21549 - .L_21548)
.L_21548:
        /*003c*/ 	.word	0x00000000
        /*0040*/ 	.short	0x0012
        /*0042*/ 	.short	0x007c
        /*0044*/ 	.byte	0x00, 0xf0, 0x11, 0x00


	//----- nvinfo : EIATTR_KPARAM_INFO
	.align		4
.L_21549:
        /*0048*/ 	.byte	0x04, 0x17
        /*004a*/ 	.short	(.L_21551 - .L_21550)
.L_21550:
        /*004c*/ 	.word	0x00000000
        /*0050*/ 	.short	0x0011
        /*0052*/ 	.short	0x0078
        /*0054*/ 	.byte	0x00, 0xf0, 0x11, 0x00


	//----- nvinfo : EIATTR_KPARAM_INFO
	.align		4
.L_21551:
        /*0058*/ 	.byte	0x04, 0x17
        /*005a*/ 	.short	(.L_21553 - .L_21552)
.L_21552:
        /*005c*/ 	.word	0x00000000
        /*0060*/ 	.short	0x0010
        /*0062*/ 	.short	0x0070
        /*0064*/ 	.byte	0x00, 0xf5, 0x21, 0x00


	//----- nvinfo : EIATTR_KPARAM_INFO
	.align		4
.L_21553:
        /*0068*/ 	.byte	0x04, 0x17
        /*006a*/ 	.short	(.L_21555 - .L_21554)
.L_21554:
        /*006c*/ 	.word	0x00000000
        /*0070*/ 	.short	0x000f
        /*0072*/ 	.short	0x0068
        /*0074*/ 	.byte	0x00, 0xf5, 0x21, 0x00


	//----- nvinfo : EIATTR_KPARAM_INFO
	.align		4
.L_21555:
        /*0078*/ 	.byte	0x04, 0x17
        /*007a*/ 	.short	(.L_21557 - .L_21556)
.L_21556:
        /*007c*/ 	.word	0x00000000
        /*0080*/ 	.short	0x000e
        /*0082*/ 	.short	0x0060
        /*0084*/ 	.byte	0x00, 0xf0, 0x11, 0x00


	//----- nvinfo : EIATTR_KPARAM_INFO
	.align		4
.L_21557:
        /*0088*/ 	.byte	0x04, 0x17
        /*008a*/ 	.short	(.L_21559 - .L_21558)
.L_21558:
        /*008c*/ 	.word	0x00000000
        /*0090*/ 	.short	0x000d
        /*0092*/ 	.short	0x005c
        /*0094*/ 	.byte	0x00, 0xf0, 0x11, 0x00


	//----- nvinfo : EIATTR_KPARAM_INFO
	.align		4
.L_21559:
        /*0098*/ 	.byte	0x04, 0x17
        /*009a*/ 	.short	(.L_21561 - .L_21560)
.L_21560:
        /*009c*/ 	.word	0x00000000
        /*00a0*/ 	.short	0x000c
        /*00a2*/ 	.short	0x0058
        /*00a4*/ 	.byte	0x00, 0xf0, 0x11, 0x00


	//----- nvinfo : EIATTR_KPARAM_INFO
	.align		4
.L_21561:
        /*00a8*/ 	.byte	0x04, 0x17
        /*00aa*/ 	.short	(.L_21563 - .L_21562)
.L_21562:
        /*00ac*/ 	.word	0x00000000
        /*00b0*/ 	.short	0x000b
        /*00b2*/ 	.short	0x0050
        /*00b4*/ 	.byte	0x00, 0xf5, 0x21, 0x00


	//----- nvinfo : EIATTR_KPARAM_INFO
	.align		4
.L_21563:
        /*00b8*/ 	.byte	0x04, 0x17
        /*00ba*/ 	.short	(.L_21565 - .L_21564)
.L_21564:
        /*00bc*/ 	.word	0x00000000
        /*00c0*/ 	.short	0x000a
        /*00c2*/ 	.short	0x0048
        /*00c4*/ 	.byte	0x00, 0xf0, 0x11, 0x00


	//----- nvinfo : EIATTR_KPARAM_INFO
	.align		4
.L_21565:
        /*00c8*/ 	.byte	0x04, 0x17
        /*00ca*/ 	.short	(.L_21567 - .L_21566)
.L_21566:
        /*00cc*/ 	.word	0x00000000
        /*00d0*/ 	.short	0x0009
        /*00d2*/ 	.short	0x0040
        /*00d4*/ 	.byte	0x00, 0xf5, 0x21, 0x00


	//----- nvinfo : EIATTR_KPARAM_INFO
	.align		4
.L_21567:
        /*00d8*/ 	.byte	0x04, 0x17
        /*00da*/ 	.short	(.L_21569 - .L_21568)
.L_21568:
        /*00dc*/ 	.word	0x00000000
        /*00e0*/ 	.short	0x0008
        /*00e2*/ 	.short	0x0038
        /*00e4*/ 	.byte	0x00, 0xf5, 0x21, 0x00


	//----- nvinfo : EIATTR_KPARAM_INFO
	.align		4
.L_21569:
        /*00e8*/ 	.byte	0x04, 0x17
        /*00ea*/ 	.short	(.L_21571 - .L_21570)
.L_21570:
        /*00ec*/ 	.word	0x00000000
        /*00f0*/ 	.short	0x0007
        /*00f2*/ 	.short	0x0034
        /*00f4*/ 	.byte	0x00, 0xf0, 0x11, 0x00


	//----- nvinfo : EIATTR_KPARAM_INFO
	.align		4
.L_21571:
        /*00f8*/ 	.byte	0x04, 0x17
        /*00fa*/ 	.short	(.L_21573 - .L_21572)
.L_21572:
        /*00fc*/ 	.word	0x00000000
        /*0100*/ 	.short	0x0006
        /*0102*/ 	.short	0x0030
        /*0104*/ 	.byte	0x00, 0xf0, 0x11, 0x00


	//----- nvinfo : EIATTR_KPARAM_INFO
	.align		4
.L_21573:
        /*0108*/ 	.byte	0x04, 0x17
        /*010a*/ 	.short	(.L_21575 - .L_21574)
.L_21574:
        /*010c*/ 	.word	0x00000000
        /*0110*/ 	.short	0x0005
        /*0112*/ 	.short	0x0028
        /*0114*/ 	.byte	0x00, 0xf5, 0x21, 0x00


	//----- nvinfo : EIATTR_KPARAM_INFO
	.align		4
.L_21575:
        /*0118*/ 	.byte	0x04, 0x17
        /*011a*/ 	.short	(.L_21577 - .L_21576)
.L_21576:
        /*011c*/ 	.word	0x00000000
        /*0120*/ 	.short	0x0004
        /*0122*/ 	.short	0x0020
        /*0124*/ 	.byte	0x00, 0xf5, 0x21, 0x00


	//----- nvinfo : EIATTR_KPARAM_INFO
	.align		4
.L_21577:
        /*0128*/ 	.byte	0x04, 0x17
        /*012a*/ 	.short	(.L_21579 - .L_21578)
.L_21578:
        /*012c*/ 	.word	0x00000000
        /*0130*/ 	.short	0x0003
        /*0132*/ 	.short	0x0018
        /*0134*/ 	.byte	0x00, 0xf5, 0x21, 0x00


	//----- nvinfo : EIATTR_KPARAM_INFO
	.align		4
.L_21579:
        /*0138*/ 	.byte	0x04, 0x17
        /*013a*/ 	.short	(.L_21581 - .L_21580)
.L_21580:
        /*013c*/ 	.word	0x00000000
        /*0140*/ 	.short	0x0002
        /*0142*/ 	.short	0x0010
        /*0144*/ 	.byte	0x00, 0xf5, 0x21, 0x00


	//----- nvinfo : EIATTR_KPARAM_INFO
	.align		4
.L_21581:
        /*0148*/ 	.byte	0x04, 0x17
        /*014a*/ 	.short	(.L_21583 - .L_21582)
.L_21582:
        /*014c*/ 	.word	0x00000000
        /*0150*/ 	.short	0x0001
        /*0152*/ 	.short	0x0008
        /*0154*/ 	.byte	0x00, 0xf5, 0x21, 0x00


	//----- nvinfo : EIATTR_KPARAM_INFO
	.align		4
.L_21583:
        /*0158*/ 	.byte	0x04, 0x17
        /*015a*/ 	.short	(.L_21585 - .L_21584)
.L_21584:
        /*015c*/ 	.word	0x00000000
        /*0160*/ 	.short	0x0000
        /*0162*/ 	.short	0x0000
        /*0164*/ 	.byte	0x00, 0xf5, 0x21, 0x00


	//----- nvinfo : EIATTR_SPARSE_MMA_MASK
	.align		4
.L_21585:
        /*0168*/ 	.byte	0x03, 0x50
        /*016a*/ 	.short	0x0000


	//----- nvinfo : EIATTR_MAXREG_COUNT
	.align		4
        /*016c*/ 	.byte	0x03, 0x1b
        /*016e*/ 	.short	0x00ff


	//----- nvinfo : EIATTR_NUM_BARRIERS
	.align		4
        /*0170*/ 	.byte	0x02, 0x4c
        /*0172*/ 	.byte	0x01
	.zero		1


	//----- nvinfo : EIATTR_EXTERNS
	.align		4
        /*0174*/ 	.byte	0x04, 0x0f
        /*0176*/ 	.short	(.L_21587 - .L_21586)


	//   ....[0]....
	.align		4
.L_21586:
        /*0178*/ 	.word	index@(__assertfail)


	//----- nvinfo : EIATTR_MERCURY_ISA_VERSION
	.align		4
.L_21587:
        /*017c*/ 	.byte	0x03, 0x5f
        /*017e*/ 	.short	0x0101


	//----- nvinfo : EIATTR_COOP_GROUP_MASK_REGIDS
	.align		4
        /*0180*/ 	.byte	0x04, 0x29
        /*0182*/ 	.short	(.L_21589 - .L_21588)


	//   ....[0]....
.L_21588:
        /*0184*/ 	.word	0xffffffff


	//   ....[1]....
        /*0188*/ 	.word	0xffffffff


	//   ....[2]....
        /*018c*/ 	.word	0xffffffff


	//   ....[3]....
        /*0190*/ 	.word	0xffffffff


	//   ....[4]....
        /*0194*/ 	.word	0xffffffff


	//   ....[5]....
        /*0198*/ 	.word	0xffffffff


	//   ....[6]....
        /*019c*/ 	.word	0xffffffff


	//   ....[7]....
        /*01a0*/ 	.word	0xffffffff


	//   ....[8]....
        /*01a4*/ 	.word	0xffffffff


	//   ....[9]....
        /*01a8*/ 	.word	0xffffffff


	//   ....[10]....
        /*01ac*/ 	.word	0xffffffff


	//   ....[11]....
        /*01b0*/ 	.word	0xffffffff


	//   ....[12]....
        /*01b4*/ 	.word	0xffffffff


	//   ....[13]....
        /*01b8*/ 	.word	0xffffffff


	//   ....[14]....
        /*01bc*/ 	.word	0xffffffff


	//   ....[15]....
        /*01c0*/ 	.word	0xffffffff


	//   ....[16]....
        /*01c4*/ 	.word	0xffffffff


	//   ....[17]....
        /*01c8*/ 	.word	0xffffffff


	//   ....[18]....
        /*01cc*/ 	.word	0xffffffff


	//   ....[19]....
        /*01d0*/ 	.word	0xffffffff


	//   ....[20]....
        /*01d4*/ 	.word	0xffffffff


	//   ....[21]....
        /*01d8*/ 	.word	0xffffffff


	//   ....[22]....
        /*01dc*/ 	.word	0xffffffff


	//   ....[23]....
        /*01e0*/ 	.word	0xffffffff


	//   ....[24]....
        /*01e4*/ 	.word	0xffffffff


	//   ....[25]....
        /*01e8*/ 	.word	0xffffffff


	//   ....[26]....
        /*01ec*/ 	.word	0xffffffff


	//   ....[27]....
        /*01f0*/ 	.word	0xffffffff


	//   ....[28]....
        /*01f4*/ 	.word	0xffffffff


	//   ....[29]....
        /*01f8*/ 	.word	0xffffffff


	//   ....[30]....
        /*01fc*/ 	.word	0xffffffff


	//   ....[31]....
        /*0200*/ 	.word	0xffffffff


	//   ....[32]....
        /*0204*/ 	.word	0xffffffff


	//   ....[33]....
        /*0208*/ 	.word	0xffffffff


	//   ....[34]....
        /*020c*/ 	.word	0xffffffff


	//   ....[35]....
        /*0210*/ 	.word	0xffffffff


	//   ....[36]....
        /*0214*/ 	.word	0xffffffff


	//   ....[37]....
        /*0218*/ 	.word	0xffffffff


	//   ....[38]....
        /*021c*/ 	.word	0xffffffff


	//   ....[39]....
        /*0220*/ 	.word	0xffffffff


	//   ....[40]....
        /*0224*/ 	.word	0xffffffff


	//   ....[41]....
        /*0228*/ 	.word	0xffffffff


	//   ....[42]....
        /*022c*/ 	.word	0xffffffff


	//   ....[43]....
        /*0230*/ 	.word	0xffffffff


	//   ....[44]....
        /*0234*/ 	.word	0xffffffff


	//   ....[45]....
        /*0238*/ 	.word	0xffffffff


	//   ....[46]....
        /*023c*/ 	.word	0xffffffff


	//   ....[47]....
        /*0240*/ 	.word	0x0500000f


	//   ....[48]....
        /*0244*/ 	.word	0x0500000f


	//   ....[49]....
        /*0248*/ 	.word	0x0500000f


	//   ....[50]....
        /*024c*/ 	.word	0x0500000f


	//   ....[51]....
        /*0250*/ 	.word	0x0500000f


	//   ....[52]....
        /*0254*/ 	.word	0x0500000f


	//   ....[53]....
        /*0258*/ 	.word	0x0500000f


	//   ....[54]....
        /*025c*/ 	.word	0x0500000f


	//   ....[55]....
        /*0260*/ 	.word	0x0500000f


	//   ....[56]....
        /*0264*/ 	.word	0x0500000f


	//   ....[57]....
        /*0268*/ 	.word	0x0500000f


	//   ....[58]....
        /*026c*/ 	.word	0x0500000f


	//   ....[59]....
        /*0270*/ 	.word	0x0500000f


	//   ....[60]....
        /*0274*/ 	.word	0x0500000f


	//   ....[61]....
        /*0278*/ 	.word	0x0500000f


	//   ....[62]....
        /*027c*/ 	.word	0x0500000f


	//   ....[63]....
        /*0280*/ 	.word	0x0500000f


	//   ....[64]....
        /*0284*/ 	.word	0x0500000f


	//   ....[65]....
        /*0288*/ 	.word	0x0500000f


	//   ....[66]....
        /*028c*/ 	.word	0x0500000f


	//   ....[67]....
        /*0290*/ 	.word	0x0500000f


	//   ....[68]....
        /*0294*/ 	.word	0x0500000f


	//   ....[69]....
        /*0298*/ 	.word	0x0500000f


	//   ....[70]....
        /*029c*/ 	.word	0x0500000f


	//   ....[71]....
        /*02a0*/ 	.word	0x0500000f


	//   ....[72]....
        /*02a4*/ 	.word	0x0500000f


	//   ....[73]....
        /*02a8*/ 	.word	0x0500000f


	//   ....[74]....
        /*02ac*/ 	.word	0x0500000f


	//   ....[75]....
        /*02b0*/ 	.word	0x0500000f


	//   ....[76]....
        /*02b4*/ 	.word	0x0500000f


	//   ....[77]....
        /*02b8*/ 	.word	0x0500000f


	//   ....[78]....
        /*02bc*/ 	.word	0x0500000f


	//   ....[79]....
        /*02c0*/ 	.word	0x0500000f


	//   ....[80]....
        /*02c4*/ 	.word	0x0500000f


	//   ....[81]....
        /*02c8*/ 	.word	0x0500000f


	//   ....[82]....
        /*02cc*/ 	.word	0x0500000f


	//   ....[83]....
        /*02d0*/ 	.word	0x0500000f


	//   ....[84]....
        /*02d4*/ 	.word	0x0500000f


	//   ....[85]....
        /*02d8*/ 	.word	0x0500000f


	//   ....[86]....
        /*02dc*/ 	.word	0x0500000f


	//   ....[87]....
        /*02e0*/ 	.word	0x0500000f


	//   ....[88]....
        /*02e4*/ 	.word	0x0500000f


	//   ....[89]....
        /*02e8*/ 	.word	0x0500000f


	//   ....[90]....
        /*02ec*/ 	.word	0x0500000f


	//   ....[91]....
        /*02f0*/ 	.word	0x0500000f


	//   ....[92]....
        /*02f4*/ 	.word	0x0500000f


	//   ....[93]....
        /*02f8*/ 	.word	0x0500000f


	//   ....[94]....
        /*02fc*/ 	.word	0x0500000f


	//   ....[95]....
        /*0300*/ 	.word	0x0500000f


	//   ....[96]....
        /*0304*/ 	.word	0x0500000f


	//   ....[97]....
        /*0308*/ 	.word	0x0500000f


	//   ....[98]....
        /*030c*/ 	.word	0x0500000f


	//   ....[99]....
        /*0310*/ 	.word	0x0500000f


	//   ....[100]....
        /*0314*/ 	.word	0x0500000f


	//   ....[101]....
        /*0318*/ 	.word	0x0500000f


	//   ....[102]....
        /*031c*/ 	.word	0x0500000f


	//   ....[103]....
        /*0320*/ 	.word	0x0500000f


	//   ....[104]....
        /*0324*/ 	.word	0x0500000f


	//   ....[105]....
        /*0328*/ 	.word	0x0500000f


	//   ....[106]....
        /*032c*/ 	.word	0x0500000f


	//   ....[107]....
        /*0330*/ 	.word	0x0500000f


	//   ....[108]....
        /*0334*/ 	.word	0x0500000f


	//   ....[109]....
        /*0338*/ 	.word	0x0500000f


	//   ....[110]....
        /*033c*/ 	.word	0x0500000f


	//   ....[111]....
        /*0340*/ 	.word	0x0500000f


	//   ....[112]....
        /*0344*/ 	.word	0x0500000f


	//   ....[113]....
        /*0348*/ 	.word	0x0500000f


	//   ....[114]....
        /*034c*/ 	.word	0x0500000f


	//----- nvinfo : EIATTR_COOP_GROUP_INSTR_OFFSETS
	.align		4
.L_21589:
        /*0350*/ 	.byte	0x04, 0x28
        /*0352*/ 	.short	(.L_21591 - .L_21590)


	//   ....[0]....
.L_21590:
        /*0354*/ 	.word	0x00000bb0


	//   ....[1]....
        /*0358*/ 	.word	0x00000bd0


	//   ....[2]....
        /*035c*/ 	.word	0x00000bf0


	//   ....[3]....
        /*0360*/ 	.word	0x00000c10


	//   ....[4]....
        /*0364*/ 	.word	0x00000d10


	//   ....[5]....
        /*0368*/ 	.word	0x00000d30


	//   ....[6]....
        /*036c*/ 	.word	0x00000d60


	//   ....[7]....
        /*0370*/ 	.word	0x00001ba0


	//   ....[8]....
        /*0374*/ 	.word	0x00001bd0


	//   ....[9]....
        /*0378*/ 	.word	0x00001bf0


	//   ....[10]....
        /*037c*/ 	.word	0x00001c10


	//   ....[11]....
        /*0380*/ 	.word	0x00001c30


	//   ....[12]....
        /*0384*/ 	.word	0x00001c80


	//   ....[13]....
        /*0388*/ 	.word	0x00001ca0


	//   ....[14]....
        /*038c*/ 	.word	0x00001cc0


	//   ....[15]....
        /*0390*/ 	.word	0x00002c60


	//   ....[16]....
        /*0394*/ 	.word	0x00002ca0


	//   ....[17]....
        /*0398*/ 	.word	0x00002ce0


	//   ....[18]....
        /*039c*/ 	.word	0x00002d20


	//   ....[19]....
        /*03a0*/ 	.word	0x00002d60


	//   ....[20]....
        /*03a4*/ 	.word	0x00002da0


	//   ....[21]....
        /*03a8*/ 	.word	0x00002df0


	//   ....[22]....
        /*03ac*/ 	.word	0x00002e40


	//   ....[23]....
        /*03b0*/ 	.word	0x00002e80


	//   ....[24]....
        /*03b4*/ 	.word	0x00002ec0


	//   ....[25]....
        /*03b8*/ 	.word	0x00002f00


	//   ....[26]....
        /*03bc*/ 	.word	0x00002f40


	//   ....[27]....
        /*03c0*/ 	.word	0x00002f80


	//   ....[28]....
        /*03c4*/ 	.word	0x00002fc0


	//   ....[29]....
        /*03c8*/ 	.word	0x00003000


	//   ....[30]....
        /*03cc*/ 	.word	0x00003040


	//   ....[31]....
        /*03d0*/ 	.word	0x00003080


	//   ....[32]....
        /*03d4*/ 	.word	0x000030c0


	//   ....[33]....
        /*03d8*/ 	.word	0x00003100


	//   ....[34]....
        /*03dc*/ 	.word	0x00003140


	//   ....[35]....
        /*03e0*/ 	.word	0x000031b0


	//   ....[36]....
        /*03e4*/ 	.word	0x000031e0


	//   ....[37]....
        /*03e8*/ 	.word	0x00003200


	//   ....[38]....
        /*03ec*/ 	.word	0x00003220


	//   ....[39]....
        /*03f0*/ 	.word	0x00003240


	//   ....[40]....
        /*03f4*/ 	.word	0x00003260


	//   ....[41]....
        /*03f8*/ 	.word	0x00003270


	//   ....[42]....
        /*03fc*/ 	.word	0x000032a0


	//   ....[43]....
        /*0400*/ 	.word	0x000032c0


	//   ....[44]....
        /*0404*/ 	.word	0x000032e0


	//   ....[45]....
        /*0408*/ 	.word	0x00003300


	//   ....[46]....
        /*040c*/ 	.word	0x00003320


	//   ....[47]....
        /*0410*/ 	.word	0x00004720


	//   ....[48]....
        /*0414*/ 	.word	0x00004780


	//   ....[49]....
        /*0418*/ 	.word	0x000047e0


	//   ....[50]....
        /*041c*/ 	.word	0x00004840


	//   ....[51]....
        /*0420*/ 	.word	0x000048c0


	//   ....[52]....
        /*0424*/ 	.word	0x00004920


	//   ....[53]....
        /*0428*/ 	.word	0x00004980


	//   ....[54]....
        /*042c*/ 	.word	0x00004a00


	//   ....[55]....
        /*0430*/ 	.word	0x00004a60


	//   ....[56]....
        /*0434*/ 	.word	0x00004ae0


	//   ....[57]....
        /*0438*/ 	.word	0x00004b40


	//   ....[58]....
        /*043c*/ 	.word	0x00004bc0


	//   ....[59]....
        /*0440*/ 	.word	0x00004c20


	//   ....[60]....
        /*0444*/ 	.word	0x00004ca0


	//   ....[61]....
        /*0448*/ 	.word	0x00004d00


	//   ....[62]....
        /*044c*/ 	.word	0x00004d80


	//   ....[63]....
        /*0450*/ 	.word	0x00004de0


	//   ....[64]....
        /*0454*/ 	.word	0x00004e60


	//   ....[65]....
        /*0458*/ 	.word	0x00004ec0


	//   ....[66]....
        /*045c*/ 	.word	0x00004f40


	//   ....[67]....
        /*0460*/ 	.word	0x00004fa0


	//   ....[68]....
        /*0464*/ 	.word	0x00005020


	//   ....[69]....
        /*0468*/ 	.word	0x00005080


	//   ....[70]....
        /*046c*/ 	.word	0x00005100


	//   ....[71]....
        /*0470*/ 	.word	0x00005160


	//   ....[72]....
        /*0474*/ 	.word	0x000051e0


	//   ....[73]....
        /*0478*/ 	.word	0x00005240


	//   ....[74]....
        /*047c*/ 	.word	0x000052c0


	//   ....[75]....
        /*0480*/ 	.word	0x00005320


	//   ....[76]....
        /*0484*/ 	.word	0x000053a0


	//   ....[77]....
        /*0488*/ 	.word	0x00005400


	//   ....[78]....
        /*048c*/ 	.word	0x00005480


	//   ....[79]....
        /*0490*/ 	.word	0x000054e0


	//   ....[80]....
        /*0494*/ 	.word	0x00005560


	//   ....[81]....
        /*0498*/ 	.word	0x000055c0


	//   ....[82]....
        /*049c*/ 	.word	0x00005640


	//   ....[83]....
        /*04a0*/ 	.word	0x000056a0


	//   ....[84]....
        /*04a4*/ 	.word	0x00005720


	//   ....[85]....
        /*04a8*/ 	.word	0x00005780


	//   ....[86]....
        /*04ac*/ 	.word	0x00005800


	//   ....[87]....
        /*04b0*/ 	.word	0x00005860


	//   ....[88]....
        /*04b4*/ 	.word	0x000058e0


	//   ....[89]....
        /*04b8*/ 	.word	0x00005940


	//   ....[90]....
        /*04bc*/ 	.word	0x000059c0


	//   ....[91]....
        /*04c0*/ 	.word	0x00005a20


	//   ....[92]....
        /*04c4*/ 	.word	0x00005a90


	//   ....[93]....
        /*04c8*/ 	.word	0x00005af0


	//   ....[94]....
        /*04cc*/ 	.word	0x00005b60


	//   ....[95]....
        /*04d0*/ 	.word	0x00005bc0


	//   ....[96]....
        /*04d4*/ 	.word	0x00005c40


	//   ....[97]....
        /*04d8*/ 	.word	0x00005ca0


	//   ....[98]....
        /*04dc*/ 	.word	0x00005d20


	//   ....[99]....
        /*04e0*/ 	.word	0x00005d80


	//   ....[100]....
        /*04e4*/ 	.word	0x00005e10


	//   ....[101]....
        /*04e8*/ 	.word	0x00005e70


	//   ....[102]....
        /*04ec*/ 	.word	0x00005ef0


	//   ....[103]....
        /*04f0*/ 	.word	0x00005f50


	//   ....[104]....
        /*04f4*/ 	.word	0x00005fd0


	//   ....[105]....
        /*04f8*/ 	.word	0x00006030


	//   ....[106]....
        /*04fc*/ 	.word	0x000060b0


	//   ....[107]....
        /*0500*/ 	.word	0x00006110


	//   ....[108]....
        /*0504*/ 	.word	0x00006190


	//   ....[109]....
        /*0508*/ 	.word	0x000061f0


	//   ....[110]....
        /*050c*/ 	.word	0x00006270


	//   ....[111]....
        /*0510*/ 	.word	0x000062d0


	//   ....[112]....
        /*0514*/ 	.word	0x00006330


	//   ....[113]....
        /*0518*/ 	.word	0x00006390


	//   ....[114]....
        /*051c*/ 	.word	0x00006400


	//----- nvinfo : EIATTR_VRC_CTA_INIT_COUNT
	.align		4
.L_21591:
        /*0520*/ 	.byte	0x02, 0x4a
	.zero		1
	.zero		1


	//----- nvinfo : EIATTR_SYSCALL_OFFSETS
	.align		4
        /*0524*/ 	.byte	0x04, 0x46
        /*0526*/ 	.short	(.L_21593 - .L_21592)


	//   ....[0]....
.L_21592:
        /*0528*/ 	.word	0x00002b90


	//   ....[1]....
        /*052c*/ 	.word	0x000046c0


	//----- nvinfo : EIATTR_EXIT_INSTR_OFFSETS
	.align		4
.L_21593:
        /*0530*/ 	.byte	0x04, 0x1c
        /*0532*/ 	.short	(.L_21595 - .L_21594)


	//   ....[0]....
.L_21594:
        /*0534*/ 	.word	0x000000b0


	//   ....[1]....
        /*0538*/ 	.word	0x000042f0


	//   ....[2]....
        /*053c*/ 	.word	0x00004330


	//   ....[3]....
        /*0540*/ 	.word	0x000045c0


	//   ....[4]....
        /*0544*/ 	.word	0x000046d0


	//----- nvinfo : EIATTR_CRS_STACK_SIZE
	.align		4
.L_21595:
        /*0548*/ 	.byte	0x04, 0x1e
        /*054a*/ 	.short	(.L_21597 - .L_21596)
.L_21596:
        /*054c*/ 	.word	0x00000000


	//----- nvinfo : EIATTR_CBANK_PARAM_SIZE
	.align		4
.L_21597:
        /*0550*/ 	.byte	0x03, 0x19
        /*0552*/ 	.short	0x008c


	//----- nvinfo : EIATTR_PARAM_CBANK
	.align		4
        /*0554*/ 	.byte	0x04, 0x0a
        /*0556*/ 	.short	(.L_21599 - .L_21598)
	.align		4
.L_21598:
        /*0558*/ 	.word	index@(.nv.constant0._ZN4vllm25paged_attention_v2_kernelIfhLi256ELi16ELi128ELNS_18Fp8KVCacheDataTypeE1ELb1ELi512EEEvPfS2_PT_PKS3_PKT0_S9_ifPKiSB_iPKfiiiSD_SD_iiiii)
        /*055c*/ 	.short	0x0380
        /*055e*/ 	.short	0x008c


	//----- nvinfo : EIATTR_SW_WAR
	.align		4
.L_21599:
        /*0560*/ 	.byte	0x04, 0x36
        /*0562*/ 	.short	(.L_21601 - .L_21600)
.L_21600:
        /*0564*/ 	.word	0x00000008
.L_21601:


//--------------------- .nv.info._ZN4vllm25paged_attention_v2_kernelIfhLi192ELi16ELi128ELNS_18Fp8KVCacheDataTypeE1ELb1ELi512EEEvPfS2_PT_PKS3_PKT0_S9_ifPKiSB_iPKfiiiSD_SD_iiiii --------------------------
	.section	.nv.info._ZN4vllm25paged_attention_v2_kernelIfhLi192ELi16ELi128ELNS_18Fp8KVCacheDataTypeE1ELb1ELi512EEEvPfS2_PT_PKS3_PKT0_S9_ifPKiSB_iPKfiiiSD_SD_iiiii,"",@"SHT_CUDA_INFO"
	.sectionflags	@""
	.align	4


	//----- nvinfo : EIATTR_CUDA_API_VERSION
	.align		4
        /*0000*/ 	.byte	0x04, 0x37
        /*0002*/ 	.short	(.L_21603 - .L_21602)
.L_21602:
        /*0004*/ 	.word	0x00000082


	//----- nvinfo : EIATTR_KPARAM_INFO
	.align		4
.L_21603:
        /*0008*/ 	.byte	0x04, 0x17
        /*000a*/ 	.short	(.L_21605 - .L_21604)
.L_21604:
        /*000c*/ 	.word	0x00000000
        /*0010*/ 	.short	0x0015
        /*0012*/ 	.short	0x0088
        /*0014*/ 	.byte	0x00, 0xf0, 0x11, 0x00


	//----- nvinfo : EIATTR_KPARAM_INFO
	.align		4
.L_21605:
        /*0018*/ 	.byte	0x04, 0x17
        /*001a*/ 	.short	(.L_21607 - .L_21606)
.L_21606:
        /*001c*/ 	.word	0x00000000
        /*0020*/ 	.short	0x0014
        /*0022*/ 	.short	0x0084
        /*0024*/ 	.byte	0x00, 0xf0, 0x11, 0x00


	//----- nvinfo : EIATTR_KPARAM_INFO
	.align		4
.L_21607:
        /*0028*/ 	.byte	0x04, 0x17
        /*002a*/ 	.short	(.L_21609 - .L_21608)
.L_21608:
        /*002c*/ 	.word	0x00000000
        /*0030*/ 	.short	0x0013
        /*0032*/ 	.short	0x0080
        /*0034*/ 	.byte	0x00, 0xf0, 0x11, 0x00


	//----- nvinfo : EIATTR_KPARAM_INFO
	.align		4
.L_21609:
        /*0038*/ 	.byte	0x04, 0x17
        /*003a*/ 	.short	(.L_21611 - .L_21610)
.L_21610:
        /*003c*/ 	.word	0x00000000
        /*0040*/ 	.short	0x0012
        /*0042*/ 	.short	0x007c
        /*0044*/ 	.byte	0x00, 0xf0, 0x11, 0x00


	//----- nvinfo : EIATTR_KPARAM_INFO
	.align		4
.L_21611:
        /*0048*/ 	.byte	0x04, 0x17
        /*004a*/ 	.short	(.L_21613 - .L_21612)
.L_21612:
        /*004c*/ 	.word	0x00000000
        /*0050*/ 	.short	0x0011
        /*0052*/ 	.short	0x0078
        /*0054*/ 	.byte	0x00, 0xf0, 0x11, 0x00


	//----- nvinfo : EIATTR_KPARAM_INFO
	.align		4
.L_21613:
        /*0058*/ 	.byte	0x04, 0x17
        /*005a*/ 	.short	(.L_21615 - .L_21614)
.L_21614:
        /*005c*/ 	.word	0x00000000
        /*0060*/ 	.short	0x0010
        /*0062*/ 	.short	0x0070
        /*0064*/ 	.byte	0x00, 0xf5, 0x21, 0x00


	//----- nvinfo : EIATTR_KPARAM_INFO
	.align		4
.L_21615:
        /*0068*/ 	.byte	0x04, 0x17
        /*006a*/ 	.short	(.L_21617 - .L_21616)
.L_21616:
        /*006c*/ 	.word	0x00000000
        /*0070*/ 	.short	0x000f
        /*0072*/ 	.short	0x0068
        /*0074*/ 	.byte	0x00, 0xf5, 0x21, 0x00


	//----- nvinfo : EIATTR_KPARAM_INFO
	.align		4
.L_21617:
        /*0078*/ 	.byte	0x04, 0x17
        /*007a*/ 	.short	(.L_21619 - .L_21618)
.L_21618:
        /*007c*/ 	.word	0x00000000
        /*0080*/ 	.short	0x000e
        /*0082*/ 	.short	0x0060
        /*0084*/ 	.byte	0x00, 0xf0, 0x11, 0x00


	//----- nvinfo : EIATTR_KPARAM_INFO
	.align		4
.L_21619:
        /*0088*/ 	.byte	0x04, 0x17
        /*008a*/ 	.short	(.L_21621 - .L_21620)
.L_21620:
        /*008c*/ 	.word	0x00000000
        /*0090*/ 	.short	0x000d
        /*0092*/ 	.short	0x005c
        /*0094*/ 	.byte	0x00, 0xf0, 0x11, 0x00


	//----- nvinfo : EIATTR_KPARAM_INFO
	.align		4
.L_21621:
        /*0098*/ 	.byte	0x04, 0x17
        /*009a*/ 	.short	(.L_21623 - .L_21622)
.L_21622:
        /*009c*/ 	.word	0x00000000
        /*00a0*/ 	.short	0x000c
        /*00a2*/ 	.short	0x0058
        /*00a4*/ 	.byte	0x00, 0xf0, 0x11, 0x00


	//----- nvinfo : EIATTR_KPARAM_INFO
	.align		4
.L_21623:
        /*00a8*/ 	.byte	0x04, 0x17
        /*00aa*/ 	.short	(.L_21625 - .L_21624)
.L_21624:
        /*00ac*/ 	.word	0x00000000
        /*00b0*/ 	.short	0x000b
        /*00b2*/ 	.short	0x0050
        /*00b4*/ 	.byte	0x00, 0xf5, 0x21, 0x00


	//----- nvinfo : EIATTR_KPARAM_INFO
	.align		4
.L_21625:
        /*00b8*/ 	.byte	0x04, 0x17
        /*00ba*/ 	.short	(.L_21627 - .L_21626)
.L_21626:
        /*00bc*/ 	.word	0x00000000
        /*00c0*/ 	.short	0x000a
        /*00c2*/ 	.short	0x0048
        /*00c4*/ 	.byte	0x00, 0xf0, 0x11, 0x00


	//----- nvinfo : EIATTR_KPARAM_INFO
	.align		4
.L_21627:
        /*00c8*/ 	.byte	0x04, 0x17
        /*00ca*/ 	.short	(.L_21629 - .L_21628)
.L_21628:
        /*00cc*/ 	.word	0x00000000
        /*00d0*/ 	.short	0x0009
        /*00d2*/ 	.short	0x0040
        /*00d4*/ 	.byte	0x00, 0xf5, 0x21, 0x00


	//----- nvinfo : EIATTR_KPARAM_INFO
	.align		4
.L_21629:
        /*00d8*/ 	.byte	0x04, 0x17
        /*00da*/ 	.short	(.L_21631 - .L_21630)
.L_21630:
        /*00dc*/ 	.word	0x00000000
        /*00e0*/ 	.short	0x0008
        /*00e2*/ 	.short	0x0038
        /*00e4*/ 	.byte	0x00, 0xf5, 0x21, 0x00


	//----- nvinfo : EIATTR_KPARAM_INFO
	.align		4
.L_21631:
        /*00e8*/ 	.byte	0x04, 0x17
        /*00ea*/ 	.short	(.L_21633 - .L_21632)
.L_21632:
        /*00ec*/ 	.word	0x00000000
        /*00f0*/ 	.short	0x0007
        /*00f2*/ 	.short	0x0034
        /*00f4*/ 	.byte	0x00, 0xf0, 0x11, 0x00


	//----- nvinfo : EIATTR_KPARAM_INFO
	.align		4
.L_21633:
        /*00f8*/ 	.byte	0x04, 0x17
        /*00fa*/ 	.short	(.L_21635 - .L_21634)
.L_21634:
        /*00fc*/ 	.word	0x00000000
        /*0100*/ 	.short	0x0006
        /*0102*/ 	.short	0x0030
        /*0104*/ 	.byte	0x00, 0xf0, 0x11, 0x00


	//----- nvinfo : EIATTR_KPARAM_INFO
	.align		4
.L_21635:
        /*0108*/ 	.byte	0x04, 0x17
        /*010a*/ 	.short	(.L_21637 - .L_21636)
.L_21636:
        /*010c*/ 	.word	0x00000000
        /*0110*/ 	.short	0x0005
        /*0112*/ 	.short	0x0028
        /*0114*/ 	.byte	0x00, 0xf5, 0x21, 0x00


	//----- nvinfo : EIATTR_KPARAM_INFO
	.align		4
.L_21637:
        /*0118*/ 	.byte	0x04, 0x17
        /*011a*/ 	.short	(.L_21639 - .L_21638)
.L_21638:
        /*011c*/ 	.word	0x00000000
        /*0120*/ 	.short	0x0004
        /*0122*/ 	.short	0x0020
        /*0124*/ 	.byte	0x00, 0xf5, 0x21, 0x00


	//----- nvinfo : EIATTR_KPARAM_INFO
	.align		4
.L_21639:
        /*0128*/ 	.byte	0x04, 0x17
        /*012a*/ 	.short	(.L_21641 - .L_21640)
.L_21640:
        /*012c*/ 	.word	0x00000000
        /*0130*/ 	.short	0x0003
        /*0132*/ 	.short	0x0018
        /*0134*/ 	.byte	0x00, 0xf5, 0x21, 0x00


	//----- nvinfo : EIATTR_KPARAM_INFO
	.align		4
.L_21641:
        /*0138*/ 	.byte	0x04, 0x17
        /*013a*/ 	.short	(.L_21643 - .L_21642)
.L_21642:
        /*013c*/ 	.word	0x00000000
        /*0140*/ 	.short	0x0002
        /*0142*/ 	.short	0x0010
        /*0144*/ 	.byte	0x00, 0xf5, 0x21, 0x00


	//----- nvinfo : EIATTR_KPARAM_INFO
	.align		4
.L_21643:
        /*0148*/ 	.byte	0x04, 0x17
        /*014a*/ 	.short	(.L_21645 - .L_21644)
.L_21644:
        /*014c*/ 	.word	0x00000000
        /*0150*/ 	.short	0x0001
        /*0152*/ 	.short	0x0008
        /*0154*/ 	.byte	0x00, 0xf5, 0x21, 0x00


	//----- nvinfo : EIATTR_KPARAM_INFO
	.align		4
.L_21645:
        /*0158*/ 	.byte	0x04, 0x17
        /*015a*/ 	.short	(.L_21647 - .L_21646)
.L_21646:
        /*015c*/ 	.word	0x00000000
        /*0160*/ 	.short	0x0000
        /*0162*/ 	.short	0x0000
        /*0164*/ 	.byte	0x00, 0xf5, 0x21, 0x00


	//----- nvinfo : EIATTR_SPARSE_MMA_MASK
	.align		4
.L_21647:
        /*0168*/ 	.byte	0x03, 0x50
        /*016a*/ 	.short	0x0000


	//----- nvinfo : EIATTR_MAXREG_COUNT
	.align		4
        /*016c*/ 	.byte	0x03, 0x1b
        /*016e*/ 	.short	0x00ff


	//----- nvinfo : EIATTR_NUM_BARRIERS
	.align		4
        /*0170*/ 	.byte	0x02, 0x4c
        /*0172*/ 	.byte	0x01
	.zero		1


	//----- nvinfo : EIATTR_EXTERNS
	.align		4
        /*0174*/ 	.byte	0x04, 0x0f
        /*0176*/ 	.short	(.L_21649 - .L_21648)


	//   ....[0]....
	.align		4
.L_21648:
        /*0178*/ 	.word	index@(__assertfail)


	//----- nvinfo : EIATTR_MERCURY_ISA_VERSION
	.align		4
.L_21649:
        /*017c*/ 	.byte	0x03, 0x5f
        /*017e*/ 	.short	0x0101


	//----- nvinfo : EIATTR_COOP_GROUP_MASK_REGIDS
	.align		4
        /*0180*/ 	.byte	0x04, 0x29
        /*0182*/ 	.short	(.L_21651 - .L_21650)


	//   ....[0]....
.L_21650:
        /*0184*/ 	.word	0xffffffff


	//   ....[1]....
        /*0188*/ 	.word	0xffffffff


	//   ....[2]....
        /*018c*/ 	.word	0xffffffff


	//   ....[3]....
        /*0190*/ 	.word	0xffffffff


	//   ....[4]....
        /*0194*/ 	.word	0xffffffff


	//   ....[5]....
        /*0198*/ 	.word	0xffffffff


	//   ....[6]....
        /*019c*/ 	.word	0xffffffff


	//   ....[7]....
        /*01a0*/ 	.word	0xffffffff


	//   ....[8]....
        /*01a4*/ 	.word	0xffffffff


	//   ....[9]....
        /*01a8*/ 	.word	0xffffffff


	//   ....[10]....
        /*01ac*/ 	.word	0xffffffff


	//   ....[11]....
        /*01b0*/ 	.word	0xffffffff


	//   ....[12]....
        /*01b4*/ 	.word	0xffffffff


	//   ....[13]....
        /*01b8*/ 	.word	0xffffffff


	//   ....[14]....
        /*01bc*/ 	.word	0xffffffff


	//   ....[15]....
        /*01c0*/ 	.word	0xffffffff


	//   ....[16]....
        /*01c4*/ 	.word	0xffffffff


	//   ....[17]....
        /*01c8*/ 	.word	0xffffffff


	//   ....[18]....
        /*01cc*/ 	.word	0xffffffff


	//   ....[19]....
        /*01d0*/ 	.word	0xffffffff


	//   ....[20]....
        /*01d4*/ 	.word	0xffffffff


	//   ....[21]....
        /*01d8*/ 	.word	0xffffffff


	//   ....[22]....
        /*01dc*/ 	.word	0xffffffff


	//   ....[23]....
        /*01e0*/ 	.word	0xffffffff


	//   ....[24]....
        /*01e4*/ 	.word	0xffffffff


	//   ....[25]....
        /*01e8*/ 	.word	0xffffffff


	//   ....[26]....
        /*01ec*/ 	.word	0xffffffff


	//   ....[27]....
        /*01f0*/ 	.word	0xffffffff


	//   ....[28]....
        /*01f4*/ 	.word	0xffffffff


	//   ....[29]....
        /*01f8*/ 	.word	0xffffffff


	//   ....[30]....
        /*01fc*/ 	.word	0xffffffff


	//   ....[31]....
        /*0200*/ 	.word	0xffffffff


	//   ....[32]....
        /*0204*/ 	.word	0xffffffff


	//   ....[33]....
        /*0208*/ 	.word	0xffffffff


	//   ....[34]....
        /*020c*/ 	.word	0xffffffff


	//   ....[35]....
        /*0210*/ 	.word	0xffffffff


	//   ....[36]....
        /*0214*/ 	.word	0xffffffff


	//   ....[37]....
        /*0218*/ 	.word	0xffffffff


	//   ....[38]....
        /*021c*/ 	.word	0xffffffff


	//   ....[39]....
        /*0220*/ 	.word	0x0500000f


	//   ....[40]....
        /*0224*/ 	.word	0x0500000f


	//   ....[41]....
        /*0228*/ 	.word	0x0500000f


	//   ....[42]....
        /*022c*/ 	.word	0x0500000f


	//   ....[43]....
        /*0230*/ 	.word	0x0500000f


	//   ....[44]....
        /*0234*/ 	.word	0x0500000f


	//   ....[45]....
        /*0238*/ 	.word	0x0500000f


	//   ....[46]....
        /*023c*/ 	.word	0x0500000f


	//   ....[47]....
        /*0240*/ 	.word	0x0500000f


	//   ....[48]....
        /*0244*/ 	.word	0x0500000f


	//   ....[49]....
        /*0248*/ 	.word	0x0500000f


	//   ....[50]....
        /*024c*/ 	.word	0x0500000f


	//   ....[51]....
        /*0250*/ 	.word	0x0500000f


	//   ....[52]....
        /*0254*/ 	.word	0x0500000f


	//   ....[53]....
        /*0258*/ 	.word	0x0500000f


	//   ....[54]....
        /*025c*/ 	.word	0x0500000f


	//   ....[55]....
        /*0260*/ 	.word	0x0500000f


	//   ....[56]....
        /*0264*/ 	.word	0x0500000f


	//   ....[57]....
        /*0268*/ 	.word	0x0500000f


	//   ....[58]....
        /*026c*/ 	.word	0x0500000f


	//   ....[59]....
        /*0270*/ 	.word	0x0500000f


	//   ....[60]....
        /*0274*/ 	.word	0x0500000f


	//   ....[61]....
        /*0278*/ 	.word	0x0500000f


	//   ....[62]....
        /*027c*/ 	.word	0x0500000f


	//   ....[63]....
        /*0280*/ 	.word	0x0500000f


	//   ....[64]....
        /*0284*/ 	.word	0x0500000f


	//   ....[65]....
        /*0288*/ 	.word	0x0500000f


	//   ....[66]....
        /*028c*/ 	.word	0x0500000f


	//   ....[67]....
        /*0290*/ 	.word	0x0500000f


	//   ....[68]....
        /*0294*/ 	.word	0x0500000f


	//   ....[69]....
        /*0298*/ 	.word	0x0500000f


	//   ....[70]....
        /*029c*/ 	.word	0x0500000f


	//   ....[71]....
        /*02a0*/ 	.word	0x0500000f


	//   ....[72]....
        /*02a4*/ 	.word	0x0500000f


	//   ....[73]....
        /*02a8*/ 	.word	0x0500000f


	//   ....[74]....
        /*02ac*/ 	.word	0x0500000f


	//   ....[75]....
        /*02b0*/ 	.word	0x0500000f


	//   ....[76]....
        /*02b4*/ 	.word	0x0500000f


	//   ....[77]....
        /*02b8*/ 	.word	0x0500000f


	//   ....[78]....
        /*02bc*/ 	.word	0x0500000f


	//   ....[79]....
        /*02c0*/ 	.word	0x0500000f


	//   ....[80]....
        /*02c4*/ 	.word	0x0500000f


	//   ....[81]....
        /*02c8*/ 	.word	0x0500000f


	//   ....[82]....
        /*02cc*/ 	.word	0x0500000f


	//   ....[83]....
        /*02d0*/ 	.word	0x0500000f


	//   ....[84]....
        /*02d4*/ 	.word	0x0500000f


	//   ....[85]....
        /*02d8*/ 	.word	0x0500000f


	//   ....[86]....
        /*02dc*/ 	.word	0x0500000f


	//   ....[87]....
        /*02e0*/ 	.word	0x0500000f


	//   ....[88]....
        /*02e4*/ 	.word	0x0500000f


	//   ....[89]....
        /*02e8*/ 	.word	0x0500000f


	//   ....[90]....
        /*02ec*/ 	.word	0x0500000f


	//----- nvinfo : EIATTR_COOP_GROUP_INSTR_OFFSETS
	.align		4
.L_21651:
        /*02f0*/ 	.byte	0x04, 0x28
        /*02f2*/ 	.short	(.L_21653 - .L_21652)


	//   ....[0]....
.L_21652:
        /*02f4*/ 	.word	0x00000bd0


	//   ....[1]....
        /*02f8*/ 	.word	0x00000bf0


	//   ....[2]....
        /*02fc*/ 	.word	0x00000c10


	//   ....[3]....
        /*0300*/ 	.word	0x00000c30


	//   ....[4]....
        /*0304*/ 	.word	0x00000d60


	//   ....[5]....
        /*0308*/ 	.word	0x00000d80


	//   ....[6]....
        /*030c*/ 	.word	0x00000da0


	//   ....[7]....
        /*0310*/ 	.word	0x00001bf0


	//   ....[8]....
        /*0314*/ 	.word	0x00001c20


	//   ....[9]....
        /*0318*/ 	.word	0x00001c40


	//   ....[10]....
        /*031c*/ 	.word	0x00001c60


	//   ....[11]....
        /*0320*/ 	.word	0x00001c80


	//   ....[12]....
        /*0324*/ 	.word	0x00001cd0


	//   ....[13]....
        /*0328*/ 	.word	0x00001cf0


	//   ....[14]....
        /*032c*/ 	.word	0x00001d10


	//   ....[15]....
        /*0330*/ 	.word	0x00002d20


	//   ....[16]....
        /*0334*/ 	.word	0x00002d60


	//   ....[17]....
        /*0338*/ 	.word	0x00002da0


	//   ....[18]....
        /*033c*/ 	.word	0x00002de0


	//   ....[19]....
        /*0340*/ 	.word	0x00002e20


	//   ....[20]....
        /*0344*/ 	.word	0x00002e60


	//   ....[21]....
        /*0348*/ 	.word	0x00002e80


	//   ....[22]....
        /*034c*/ 	.word	0x00002ed0


	//   ....[23]....
        /*0350*/ 	.word	0x00002f00


	//   ....[24]....
        /*0354*/ 	.word	0x00002f40


	//   ....[25]....
        /*0358*/ 	.word	0x00002f70


	//   ....[26]....
        /*035c*/ 	.word	0x00002fa0


	//   ....[27]....
        /*0360*/ 	.word	0x00002fe0


	//   ....[28]....
        /*0364*/ 	.word	0x00003020


	//   ....[29]....
        /*0368*/ 	.word	0x00003060


	//   ....[30]....
        /*036c*/ 	.word	0x00003090


	//   ....[31]....
        /*0370*/ 	.word	0x000030b0


	//   ....[32]....
        /*0374*/ 	.word	0x000030d0


	//   ....[33]....
        /*0378*/ 	.word	0x000030f0


	//   ....[34]....
        /*037c*/ 	.word	0x00003110


	//   ....[35]....
        /*0380*/ 	.word	0x00003130


	//   ....[36]....
        /*0384*/ 	.word	0x00003140


	//   ....[37]....
        /*0388*/ 	.word	0x00003160


	//   ....[38]....
        /*038c*/ 	.word	0x00003180


	//   ....[39]....
        /*0390*/ 	.word	0x000040f0


	//   ....[40]....
        /*0394*/ 	.word	0x00004150


	//   ....[41]....
        /*0398*/ 	.word	0x000041b0


	//   ....[42]....
        /*039c*/ 	.word	0x00004210


	//   ....[43]....
        /*03a0*/ 	.word	0x00004290


	//   ....[44]....
        /*03a4*/ 	.word	0x000042f0


	//   ....[45]....
        /*03a8*/ 	.word	0x00004350


	//   ....[46]....
        /*03ac*/ 	.word	0x000043d0


	//   ....[47]....
        /*03b0*/ 	.word	0x00004430


	//   ....[48]....
        /*03b4*/ 	.word	0x000044b0


	//   ....[49]....
        /*03b8*/ 	.word	0x00004510


	//   ....[50]....
        /*03bc*/ 	.word	0x00004590


	//   ....[51]....
        /*03c0*/ 	.word	0x000045f0


	//   ....[52]....
        /*03c4*/ 	.word	0x00004670


	//   ....[53]....
        /*03c8*/ 	.word	0x000046d0


	//   ....[54]....
        /*03cc*/ 	.word	0x00004750


	//   ....[55]....
        /*03d0*/ 	.word	0x000047b0


	//   ....[56]....
        /*03d4*/ 	.word	0x00004830


	//   ....[57]....
        /*03d8*/ 	.word	0x00004890


	//   ....[58]....
        /*03dc*/ 	.word	0x00004910


	//   ....[59]....
        /*03e0*/ 	.word	0x00004970


	//   ....[60]....
        /*03e4*/ 	.word	0x000049f0


	//   ....[61]....
        /*03e8*/ 	.word	0x00004a50


	//   ....[62]....
        /*03ec*/ 	.word	0x00004ad0


	//   ....[63]....
        /*03f0*/ 	.word	0x00004b30


	//   ....[64]....
        /*03f4*/ 	.word	0x00004bb0


	//   ....[65]....
        /*03f8*/ 	.word	0x00004c10


	//   ....[66]....
        /*03fc*/ 	.word	0x00004c90


	//   ....[67]....
        /*0400*/ 	.word	0x00004cf0


	//   ....[68]....
        /*0404*/ 	.word	0x00004d60


	//   ....[69]....
        /*0408*/ 	.word	0x00004dc0


	//   ....[70]....
        /*040c*/ 	.word	0x00004e40


	//   ....[71]....
        /*0410*/ 	.word	0x00004ea0


	//   ....[72]....
        /*0414*/ 	.word	0x00004f20


	//   ....[73]....
        /*0418*/ 	.word	0x00004f80


	//   ....[74]....
        /*041c*/ 	.word	0x00005000


	//   ....[75]....
        /*0420*/ 	.word	0x00005060


	//   ....[76]....
        /*0424*/ 	.word	0x000050e0


	//   ....[77]....
        /*0428*/ 	.word	0x00005140


	//   ....[78]....
        /*042c*/ 	.word	0x000051c0


	//   ....[79]....
        /*0430*/ 	.word	0x00005220


	//   ....[80]....
        /*0434*/ 	.word	0x000052a0


	//   ....[81]....
        /*0438*/ 	.word	0x00005300


	//   ....[82]....
        /*043c*/ 	.word	0x00005380


	//   ....[83]....
        /*0440*/ 	.word	0x000053e0


	//   ....[84]....
        /*0444*/ 	.word	0x00005460


	//   ....[85]....
        /*0448*/ 	.word	0x000054c0


	//   ....[86]....
        /*044c*/ 	.word	0x00005540


	//   ....[87]....
        /*0450*/ 	.word	0x000055a0


	//   ....[88]....
        /*0454*/ 	.word	0x00005610


	//   ....[89]....
        /*0458*/ 	.word	0x00005670


	//   ....[90]....
        /*045c*/ 	.word	0x000056e0


	//----- nvinfo : EIATTR_VRC_CTA_INIT_COUNT
	.align		4
.L_21653:
        /*0460*/ 	.byte	0x02, 0x4a
	.zero		1
	.zero		1


	//----- nvinfo : EIATTR_SYSCALL_OFFSETS
	.align		4
        /*0464*/ 	.byte	0x04, 0x46
        /*0466*/ 	.short	(.L_21655 - .L_21654)


	//   ....[0]....
.L_21654:
        /*0468*/ 	.word	0x00002c20


	//   ....[1]....
        /*046c*/ 	.word	0x00004090


	//----- nvinfo : EIATTR_EXIT_INSTR_OFFSETS
	.align		4
.L_21655:
        /*0470*/ 	.byte	0x04, 0x1c
        /*0472*/ 	.short	(.L_21657 - .L_21656)


	//   ....[0]....
.L_21656:
        /*0474*/ 	.word	0x000000b0


	//   ....[1]....
        /*0478*/ 	.word	0x00003d30


	//   ....[2]....
        /*047c*/ 	.word	0x00003d70


	//   ....[3]....
        /*0480*/ 	.word	0x00003f90


	//   ....[4]....
        /*0484*/ 	.word	0x000040a0


	//----- nvinfo : EIATTR_CRS_STACK_SIZE
	.align		4
.L_21657:
        /*0488*/ 	.byte	0x04, 0x1e
        /*048a*/ 	.short	(.L_21659 - .L_21658)
.L_21658:
        /*048c*/ 	.word	0x00000000


	//----- nvinfo : EIATTR_CBANK_PARAM_SIZE
	.align		4
.L_21659:
        /*0490*/ 	.byte	0x03, 0x19
        /*0492*/ 	.short	0x008c


	//----- nvinfo : EIATTR_PARAM_CBANK
	.align		4
        /*0494*/ 	.byte	0x04, 0x0a
        /*0496*/ 	.short	(.L_21661 - .L_21660)
	.align		4
.L_21660:
        /*0498*/ 	.word	index@(.nv.constant0._ZN4vllm25paged_attention_v2_kernelIfhLi192ELi16ELi128ELNS_18Fp8KVCacheDataTypeE1ELb1ELi512EEEvPfS2_PT_PKS3_PKT0_S9_ifPKiSB_iPKfiiiSD_SD_iiiii)
        /*049c*/ 	.short	0x0380
        /*049e*/ 	.short	0x008c


	//----- nvinfo : EIATTR_SW_WAR
	.align		4
.L_21661:
        /*04a0*/ 	.byte	0x04, 0x36
        /*04a2*/ 	.short	(.L_21663 - .L_21662)
.L_21662:
        /*04a4*/ 	.word	0x00000008
.L_21663:


//--------------------- .nv.info._ZN4vllm25paged_attention_v2_kernelIfhLi128ELi16ELi128ELNS_18Fp8KVCacheDataTypeE1ELb1ELi512EEEvPfS2_PT_PKS3_PKT0_S9_ifPKiSB_iPKfiiiSD_SD_iiiii --------------------------
	.section	.nv.info._ZN4vllm25paged_attention_v2_kernelIfhLi128ELi16ELi128ELNS_18Fp8KVCacheDataTypeE1ELb1ELi512EEEvPfS2_PT_PKS3_PKT0_S9_ifPKiSB_iPKfiiiSD_SD_iiiii,"",@"SHT_CUDA_INFO"
	.sectionflags	@""
	.align	4


	//----- nvinfo : EIATTR_CUDA_API_VERSION
	.align		4
        /*0000*/ 	.byte	0x04, 0x37
        /*0002*/ 	.short	(.L_21665 - .L_21664)
.L_21664:
        /*0004*/ 	.word	0x00000082


	//----- nvinfo : EIATTR_KPARAM_INFO
	.align		4
.L_21665:
        /*0008*/ 	.byte	0x04, 0x17
        /*000a*/ 	.short	(.L_21667 - .L_21666)
.L_21666:
        /*000c*/ 	.word	0x00000000
        /*0010*/ 	.short	0x0015
        /*0012*/ 	.short	0x0088
        /*0014*/ 	.byte	0x00, 0xf0, 0x11, 0x00


	//----- nvinfo : EIATTR_KPARAM_INFO
	.align		4
.L_21667:
        /*0018*/ 	.byte	0x04, 0x17
        /*001a*/ 	.short	(.L_21669 - .L_21668)
.L_21668:
        /*001c*/ 	.word	0x00000000
        /*0020*/ 	.short	0x0014
        /*0022*/ 	.short	0x0084
        /*0024*/ 	.byte	0x00, 0xf0, 0x11, 0x00


	//----- nvinfo : EIATTR_KPARAM_INFO
	.align		4
.L_21669:
        /*0028*/ 	.byte	0x04, 0x17
        /*002a*/ 	.short	(.L_21671 - .L_21670)
.L_21670:
        /*002c*/ 	.word	0x00000000
        /*0030*/ 	.short	0x0013
        /*0032*/ 	.short	0x0080
        /*0034*/ 	.byte	0x00, 0xf0, 0x11, 0x00


	//----- nvinfo : EIATTR_KPARAM_INFO
	.align		4
.L_21671:
        /*0038*/ 	.byte	0x04, 0x17
        /*003a*/ 	.short	(.L_21673 - .L_21672)
.L_21672:
        /*003c*/ 	.word	0x00000000
        /*0040*/ 	.short	0x0012
        /*0042*/ 	.short	0x007c
        /*0044*/ 	.byte	0x00, 0xf0, 0x11, 0x00


	//----- nvinfo : EIATTR_KPARAM_INFO
	.align		4
.L_21673:
        /*0048*/ 	.byte	0x04, 0x17
        /*004a*/ 	.short	(.L_21675 - .L_21674)
.L_21674:
        /*004c*/ 	.word	0x00000000
        /*0050*/ 	.short	0x0011
        /*0052*/ 	.short	0x0078
        /*0054*/ 	.byte	0x00, 0xf0, 0x11, 0x00


	//----- nvinfo : EIATTR_KPARAM_INFO
	.align		4
.L_21675:
        /*0058*/ 	.byte	0x04, 0x17
        /*005a*/ 	.short	(.L_21677 - .L_21676)
.L_21676:
        /*005c*/ 	.word	0x00000000
        /*0060*/ 	.short	0x0010
        /*0062*/ 	.short	0x0070
        /*0064*/ 	.byte	0x00, 0xf5, 0x21, 0x00


	//----- nvinfo : EIATTR_KPARAM_INFO
	.align		4
.L_21677:
        /*0068*/ 	.byte	0x04, 0x17
        /*006a*/ 	.short	(.L_21679 - .L_21678)
.L_21678:
        /*006c*/ 	.word	0x00000000
        /*0070*/ 	.short	0x000f
        /*0072*/ 	.short	0x0068
        /*0074*/ 	.byte	0x00, 0xf5, 0x21, 0x00


	//----- nvinfo : EIATTR_KPARAM_INFO
	.align		4
.L_21679:
        /*0078*/ 	.byte	0x04, 0x17
        /*007a*/ 	.short	(.L_21681 - .L_21680)
.L_21680:
        /*007c*/ 	.word	0x00000000
        /*0080*/ 	.short	0x000e
        /*0082*/ 	.short	0x0060
        /*0084*/ 	.byte	0x00, 0xf0, 0x11, 0x00


	//----- nvinfo : EIATTR_KPARAM_INFO
	.align		4
.L_21681:
        /*0088*/ 	.byte	0x04, 0x17
        /*008a*/ 	.short	(.L_21683 - .L_21682)
.L_21682:
        /*008c*/ 	.word	0x00000000
        /*0090*/ 	.short	0x000d
        /*0092*/ 	.short	0x005c
        /*0094*/ 	.byte	0x00, 0xf0, 0x11, 0x00


	//----- nvinfo : EIATTR_KPARAM_INFO
	.align		4
.L_21683:
        /*0098*/ 	.byte	0x04, 0x17
        /*009a*/ 	.short	(.L_21685 - .L_21684)
.L_21684:
        /*009c*/ 	.word	0x00000000
        /*00a0*/ 	.short	0x000c
        /*00a2*/ 	.short	0x0058
        /*00a4*/ 	.byte	0x00, 0xf0, 0x11, 0x00


	//----- nvinfo : EIATTR_KPARAM_INFO
	.align		4
.L_21685:
        /*00a8*/ 	.byte	0x04, 0x17
        /*00aa*/ 	.short	(.L_21687 - .L_21686)
.L_21686:
        /*00ac*/ 	.word	0x00000000
        /*00b0*/ 	.short	0x000b
        /*00b2*/ 	.short	0x0050
        /*00b4*/ 	.byte	0x00, 0xf5, 0x21, 0x00


	//----- nvinfo : EIATTR_KPARAM_INFO
	.align		4
.L_21687:
        /*00b8*/ 	.byte	0x04, 0x17
        /*00ba*/ 	.short	(.L_21689 - .L_21688)
.L_21688:
        /*00bc*/ 	.word	0x00000000
        /*00c0*/ 	.short	0x000a
        /*00c2*/ 	.short	0x0048
        /*00c4*/ 	.byte	0x00, 0xf0, 0x11, 0x00


	//----- nvinfo : EIATTR_KPARAM_INFO
	.align		4
.L_21689:
        /*00c8*/ 	.byte	0x04, 0x17
        /*00ca*/ 	.short	(.L_21691 - .L_21690)
.L_21690:
        /*00cc*/ 	.word	0x00000000
        /*00d0*/ 	.short	0x0009
        /*00d2*/ 	.short	0x0040
        /*00d4*/ 	.byte	0x00, 0xf5, 0x21, 0x00


	//----- nvinfo : EIATTR_KPARAM_INFO
	.align		4
.L_21691:
        /*00d8*/ 	.byte	0x04, 0x17
        /*00da*/ 	.short	(.L_21693 - .L_21692)
.L_21692:
        /*00dc*/ 	.word	0x00000000
        /*00e0*/ 	.short	0x0008
        /*00e2*/ 	.short	0x0038
        /*00e4*/ 	.byte	0x00, 0xf5, 0x21, 0x00


	//----- nvinfo : EIATTR_KPARAM_INFO
	.align		4
.L_21693:
        /*00e8*/ 	.byte	0x04, 0x17
        /*00ea*/ 	.short	(.L_21695 - .L_21694)
.L_21694:
        /*00ec*/ 	.word	0x00000000
        /*00f0*/ 	.short	0x0007
        /*00f2*/ 	.short	0x0034
        /*00f4*/ 	.byte	0x00, 0xf0, 0x11, 0x00


	//----- nvinfo : EIATTR_KPARAM_INFO
	.align		4
.L_21695:
        /*00f8*/ 	.byte	0x04, 0x17
        /*00fa*/ 	.short	(.L_21697 - .L_21696)
.L_21696:
        /*00fc*/ 	.word	0x00000000
        /*0100*/ 	.short	0x0006
        /*0102*/ 	.short	0x0030
        /*0104*/ 	.byte	0x00, 0xf0, 0x11, 0x00


	//----- nvinfo : EIATTR_KPARAM_INFO
	.align		4
.L_21697:
        /*0108*/ 	.byte	0x04, 0x17
        /*010a*/ 	.short	(.L_21699 - .L_21698)
.L_21698:
        /*010c*/ 	.word	0x00000000
        /*0110*/ 	.short	0x0005
        /*0112*/ 	.short	0x0028
        /*0114*/ 	.byte	0x00, 0xf5, 0x21, 0x00


	//----- nvinfo : EIATTR_KPARAM_INFO
	.align		4
.L_21699:
        /*0118*/ 	.byte	0x04, 0x17
        /*011a*/ 	.short	(.L_21701 - .L_21700)
.L_21700:
        /*011c*/ 	.word	0x00000000
        /*0120*/ 	.short	0x0004
        /*0122*/ 	.short	0x0020
        /*0124*/ 	.byte	0x00, 0xf5, 0x21, 0x00


	//----- nvinfo : EIATTR_KPARAM_INFO
	.align		4
.L_21701:
        /*0128*/ 	.byte	0x04, 0x17
        /*012a*/ 	.short	(.L_21703 - .L_21702)
.L_21702:
        /*012c*/ 	.word	0x00000000
        /*0130*/ 	.short	0x0003
        /*0132*/ 	.short	0x0018
        /*0134*/ 	.byte	0x00, 0xf5, 0x21, 0x00


	//----- nvinfo : EIATTR_KPARAM_INFO
	.align		4
.L_21703:
        /*0138*/ 	.byte	0x04, 0x17
        /*013a*/ 	.short	(.L_21705 - .L_21704)
.L_21704:
        /*013c*/ 	.word	0x00000000
        /*0140*/ 	.short	0x0002
        /*0142*/ 	.short	0x0010
        /*0144*/ 	.byte	0x00, 0xf5, 0x21, 0x00


	//----- nvinfo : EIATTR_KPARAM_INFO
	.align		4
.L_21705:
        /*0148*/ 	.byte	0x04, 0x17
        /*014a*/ 	.short	(.L_21707 - .L_21706)
.L_21706:
        /*014c*/ 	.word	0x00000000
        /*0150*/ 	.short	0x0001
        /*0152*/ 	.short	0x0008
        /*0154*/ 	.byte	0x00, 0xf5, 0x21, 0x00


	//----- nvinfo : EIATTR_KPARAM_INFO
	.align		4
.L_21707:
        /*0158*/ 	.byte	0x04, 0x17
        /*015a*/ 	.short	(.L_21709 - .L_21708)
.L_21708:
        /*015c*/ 	.word	0x00000000
        /*0160*/ 	.short	0x0000
        /*0162*/ 	.short	0x0000
        /*0164*/ 	.byte	0x00, 0xf5, 0x21, 0x00


	//----- nvinfo : EIATTR_SPARSE_MMA_MASK
	.align		4
.L_21709:
        /*0168*/ 	.byte	0x03, 0x50
        /*016a*/ 	.short	0x0000


	//----- nvinfo : EIATTR_MAXREG_COUNT
	.align		4
        /*016c*/ 	.byte	0x03, 0x1b
        /*016e*/ 	.short	0x00ff


	//----- nvinfo : EIATTR_NUM_BARRIERS
	.align		4
        /*0170*/ 	.byte	0x02, 0x4c
        /*0172*/ 	.byte	0x01
	.zero		1


	//----- nvinfo : EIATTR_EXTERNS
	.align		4
        /*0174*/ 	.byte	0x04, 0x0f
        /*0176*/ 	.short	(.L_21711 - .L_21710)


	//   ....[0]....
	.align		4
.L_21710:
        /*0178*/ 	.word	index@(__assertfail)


	//----- nvinfo : EIATTR_MERCURY_ISA_VERSION
	.align		4
.L_21711:
        /*017c*/ 	.byte	0x03, 0x5f
        /*017e*/ 	.short	0x0101


	//----- nvinfo : EIATTR_COOP_GROUP_MASK_REGIDS
	.align		4
        /*0180*/ 	.byte	0x04, 0x29
        /*0182*/ 	.short	(.L_21713 - .L_21712)


	//   ....[0]....
.L_21712:
        /*0184*/ 	.word	0xffffffff


	//   ....[1]....
        /*0188*/ 	.word	0xffffffff


	//   ....[2]....
        /*018c*/ 	.word	0xffffffff


	//   ....[3]....
        /*0190*/ 	.word	0xffffffff


	//   ....[4]....
        /*0194*/ 	.word	0xffffffff


	//   ....[5]....
        /*0198*/ 	.word	0xffffffff


	//   ....[6]....
        /*019c*/ 	.word	0xffffffff


	//   ....[7]....
        /*01a0*/ 	.word	0xffffffff


	//   ....[8]....
        /*01a4*/ 	.word	0xffffffff


	//   ....[9]....
        /*01a8*/ 	.word	0xffffffff


	//   ....[10]....
        /*01ac*/ 	.word	0xffffffff


	//   ....[11]....
        /*01b0*/ 	.word	0xffffffff


	//   ....[12]....
        /*01b4*/ 	.word	0xffffffff


	//   ....[13]....
        /*01b8*/ 	.word	0xffffffff


	//   ....[14]....
        /*01bc*/ 	.word	0xffffffff


	//   ....[15]....
        /*01c0*/ 	.word	0xffffffff


	//   ....[16]....
        /*01c4*/ 	.word	0xffffffff


	//   ....[17]....
        /*01c8*/ 	.word	0xffffffff


	//   ....[18]....
        /*01cc*/ 	.word	0xffffffff


	//   ....[19]....
        /*01d0*/ 	.word	0xffffffff


	//   ....[20]....
        /*01d4*/ 	.word	0xffffffff


	//   ....[21]....
        /*01d8*/ 	.word	0xffffffff


	//   ....[22]....
        /*01dc*/ 	.word	0xffffffff


	//   ....[23]....
        /*01e0*/ 	.word	0xffffffff


	//   ....[24]....
        /*01e4*/ 	.word	0xffffffff


	//   ....[25]....
        /*01e8*/ 	.word	0xffffffff


	//   ....[26]....
        /*01ec*/ 	.word	0xffffffff


	//   ....[27]....
        /*01f0*/ 	.word	0xffffffff


	//   ....[28]....
        /*01f4*/ 	.word	0xffffffff


	//   ....[29]....
        /*01f8*/ 	.word	0xffffffff


	//   ....[30]....
        /*01fc*/ 	.word	0xffffffff


	//   ....[31]....
        /*0200*/ 	.word	0x0500000f


	//   ....[32]....
        /*0204*/ 	.word	0x0500000f


	//   ....[33]....
        /*0208*/ 	.word	0x0500000f


	//   ....[34]....
        /*020c*/ 	.word	0x0500000f


	//   ....[35]....
        /*0210*/ 	.word	0x0500000f


	//   ....[36]....
        /*0214*/ 	.word	0x0500000f


	//   ....[37]....
        /*0218*/ 	.word	0x0500000f


	//   ....[38]....
        /*021c*/ 	.word	0x0500000f


	//   ....[39]....
        /*0220*/ 	.word	0x0500000f


	//   ....[40]....
        /*0224*/ 	.word	0x0500000f


	//   ....[41]....
        /*0228*/ 	.word	0x0500000f


	//   ....[42]....
        /*022c*/ 	.word	0x0500000f


	//   ....[43]....
        /*0230*/ 	.word	0x0500000f


	//   ....[44]....
        /*0234*/ 	.word	0x0500000f


	//   ....[45]....
        /*0238*/ 	.word	0x0500000f


	//   ....[46]....
        /*023c*/ 	.word	0x0500000f


	//   ....[47]....
        /*0240*/ 	.word	0x0500000f


	//   ....[48]....
        /*0244*/ 	.word	0x0500000f


	//   ....[49]....
        /*0248*/ 	.word	0x0500000f


	//   ....[50]....
        /*024c*/ 	.word	0x0500000f


	//   ....[51]....
        /*0250*/ 	.word	0x0500000f


	//   ....[52]....
        /*0254*/ 	.word	0x0500000f


	//   ....[53]....
        /*0258*/ 	.word	0x0500000f


	//   ....[54]....
        /*025c*/ 	.word	0x0500000f


	//   ....[55]....
        /*0260*/ 	.word	0x0500000f


	//   ....[56]....
        /*0264*/ 	.word	0x0500000f


	//   ....[57]....
        /*0268*/ 	.word	0x0500000f


	//   ....[58]....
        /*026c*/ 	.word	0x0500000f


	//   ....[59]....
        /*0270*/ 	.word	0x0500000f


	//   ....[60]....
        /*0274*/ 	.word	0x0500000f


	//   ....[61]....
        /*0278*/ 	.word	0x0500000f


	//   ....[62]....
        /*027c*/ 	.word	0x0500000f


	//   ....[63]....
        /*0280*/ 	.word	0x0500000f


	//   ....[64]....
        /*0284*/ 	.word	0x0500000f


	//   ....[65]....
        /*0288*/ 	.word	0x0500000f


	//   ....[66]....
        /*028c*/ 	.word	0x0500000f


	//----- nvinfo : EIATTR_COOP_GROUP_INSTR_OFFSETS
	.align		4
.L_21713:
        /*0290*/ 	.byte	0x04, 0x28
        /*0292*/ 	.short	(.L_21715 - .L_21714)


	//   ....[0]....
.L_21714:
        /*0294*/ 	.word	0x00000b40


	//   ....[1]....
        /*0298*/ 	.word	0x00000b60


	//   ....[2]....
        /*029c*/ 	.word	0x00000b80


	//   ....[3]....
        /*02a0*/ 	.word	0x00000ba0


	//   ....[4]....
        /*02a4*/ 	.word	0x00000cc0


	//   ....[5]....
        /*02a8*/ 	.word	0x00000ce0


	//   ....[6]....
        /*02ac*/ 	.word	0x00000d10


	//   ....[7]....
        /*02b0*/ 	.word	0x00001b50


	//   ....[8]....
        /*02b4*/ 	.word	0x00001b80


	//   ....[9]....
        /*02b8*/ 	.word	0x00001ba0


	//   ....[10]....
        /*02bc*/ 	.word	0x00001bc0


	//   ....[11]....
        /*02c0*/ 	.word	0x00001be0


	//   ....[12]....
        /*02c4*/ 	.word	0x00001c30


	//   ....[13]....
        /*02c8*/ 	.word	0x00001c50


	//   ....[14]....
        /*02cc*/ 	.word	0x00001c70


	//   ....[15]....
        /*02d0*/ 	.word	0x00002c40


	//   ....[16]....
        /*02d4*/ 	.word	0x00002c80


	//   ....[17]....
        /*02d8*/ 	.word	0x00002cc0


	//   ....[18]....
        /*02dc*/ 	.word	0x00002ce0


	//   ....[19]....
        /*02e0*/ 	.word	0x00002cf0


	//   ....[20]....
        /*02e4*/ 	.word	0x00002d00


	//   ....[21]....
        /*02e8*/ 	.word	0x00002d30


	//   ....[22]....
        /*02ec*/ 	.word	0x00002d60


	//   ....[23]....
        /*02f0*/ 	.word	0x00002d90


	//   ....[24]....
        /*02f4*/ 	.word	0x00002dc0


	//   ....[25]....
        /*02f8*/ 	.word	0x00002e40


	//   ....[26]....
        /*02fc*/ 	.word	0x00002e70


	//   ....[27]....
        /*0300*/ 	.word	0x00002e90


	//   ....[28]....
        /*0304*/ 	.word	0x00002eb0


	//   ....[29]....
        /*0308*/ 	.word	0x00002ed0


	//   ....[30]....
        /*030c*/ 	.word	0x00002ee0


	//   ....[31]....
        /*0310*/ 	.word	0x00003af0


	//   ....[32]....
        /*0314*/ 	.word	0x00003b50


	//   ....[33]....
        /*0318*/ 	.word	0x00003bb0


	//   ....[34]....
        /*031c*/ 	.word	0x00003c10


	//   ....[35]....
        /*0320*/ 	.word	0x00003c90


	//   ....[36]....
        /*0324*/ 	.word	0x00003cf0


	//   ....[37]....
        /*0328*/ 	.word	0x00003d50


	//   ....[38]....
        /*032c*/ 	.word	0x00003dd0


	//   ....[39]....
        /*0330*/ 	.word	0x00003e30


	//   ....[40]....
        /*0334*/ 	.word	0x00003eb0


	//   ....[41]....
        /*0338*/ 	.word	0x00003f10


	//   ....[42]....
        /*033c*/ 	.word	0x00003f90


	//   ....[43]....
        /*0340*/ 	.word	0x00003ff0


	//   ....[44]....
        /*0344*/ 	.word	0x00004070


	//   ....[45]....
        /*0348*/ 	.word	0x000040d0


	//   ....[46]....
        /*034c*/ 	.word	0x00004150


	//   ....[47]....
        /*0350*/ 	.word	0x000041b0


	//   ....[48]....
        /*0354*/ 	.word	0x00004230


	//   ....[49]....
        /*0358*/ 	.word	0x00004290


	//   ....[50]....
        /*035c*/ 	.word	0x00004300


	//   ....[51]....
        /*0360*/ 	.word	0x00004360


	//   ....[52]....
        /*0364*/ 	.word	0x000043e0


	//   ....[53]....
        /*0368*/ 	.word	0x00004440


	//   ....[54]....
        /*036c*/ 	.word	0x000044b0


	//   ....[55]....
        /*0370*/ 	.word	0x00004510


	//   ....[56]....
        /*0374*/ 	.word	0x00004580


	//   ....[57]....
        /*0378*/ 	.word	0x000045e0


	//   ....[58]....
        /*037c*/ 	.word	0x00004660


	//   ....[59]....
        /*0380*/ 	.word	0x000046c0


	//   ....[60]....
        /*0384*/ 	.word	0x00004730


	//   ....[61]....
        /*0388*/ 	.word	0x00004790


	//   ....[62]....
        /*038c*/ 	.word	0x00004800


	//   ....[63]....
        /*0390*/ 	.word	0x00004860


	//   ....[64]....
        /*0394*/ 	.word	0x000048e0


	//   ....[65]....
        /*0398*/ 	.word	0x00004940


	//   ....[66]....
        /*039c*/ 	.word	0x000049c0


	//----- nvinfo : EIATTR_VRC_CTA_INIT_COUNT
	.align		4
.L_21715:
        /*03a0*/ 	.byte	0x02, 0x4a
	.zero		1
	.zero		1


	//----- nvinfo : EIATTR_SYSCALL_OFFSETS
	.align		4
        /*03a4*/ 	.byte	0x04, 0x46
        /*03a6*/ 	.short	(.L_21717 - .L_21716)


	//   ....[0]....
.L_21716:
        /*03a8*/ 	.word	0x00002b40


	//   ....[1]....
        /*03ac*/ 	.word	0x00003a90


	//----- nvinfo : EIATTR_EXIT_INSTR_OFFSETS
	.align		4
.L_21717:
        /*03b0*/ 	.byte	0x04, 0x1c
        /*03b2*/ 	.short	(.L_21719 - .L_21718)


	//   ....[0]....
.L_21718:
        /*03b4*/ 	.word	0x00000090


	//   ....[1]....
        /*03b8*/ 	.word	0x000037d0


	//   ....[2]....
        /*03bc*/ 	.word	0x00003800


	//   ....[3]....
        /*03c0*/ 	.word	0x00003990


	//   ....[4]....
        /*03c4*/ 	.word	0x00003aa0


	//----- nvinfo : EIATTR_CRS_STACK_SIZE
	.align		4
.L_21719:
        /*03c8*/ 	.byte	0x04, 0x1e
        /*03ca*/ 	.short	(.L_21721 - .L_21720)
.L_21720:
        /*03cc*/ 	.word	0x00000000


	//----- nvinfo : EIATTR_CBANK_PARAM_SIZE
	.align		4
.L_21721:
        /*03d0*/ 	.byte	0x03, 0x19
        /*03d2*/ 	.short	0x008c


	//----- nvinfo : EIATTR_PARAM_CBANK
	.align		4
        /*03d4*/ 	.byte	0x04, 0x0a
        /*03d6*/ 	.short	(.L_21723 - .L_21722)
	.align		4
.L_21722:
        /*03d8*/ 	.word	index@(.nv.constant0._ZN4vllm25paged_attention_v2_kernelIfhLi128ELi16ELi128ELNS_18Fp8KVCacheDataTypeE1ELb1ELi512EEEvPfS2_PT_PKS3_PKT0_S9_ifPKiSB_iPKfiiiSD_SD_iiiii)
        /*03dc*/ 	.short	0x0380
        /*03de*/ 	.short	0x008c


	//----- nvinfo : EIATTR_SW_WAR
	.align		4
.L_21723:
        /*03e0*/ 	.byte	0x04, 0x36
        /*03e2*/ 	.short	(.L_21725 - .L_21724)
.L_21724:
        /*03e4*/ 	.word	0x00000008
.L_21725:


//--------------------- .nv.info._ZN4vllm25paged_attention_v2_kernelIfhLi120ELi16ELi128ELNS_18Fp8KVCacheDataTypeE1ELb1ELi512EEEvPfS2_PT_PKS3_PKT0_S9_ifPKiSB_iPKfiiiSD_SD_iiiii --------------------------
	.section	.nv.info._ZN4vllm25paged_attention_v2_kernelIfhLi120ELi16ELi128ELNS_18Fp8KVCacheDataTypeE1ELb1ELi512EEEvPfS2_PT_PKS3_PKT0_S9_ifPKiSB_iPKfiiiSD_SD_iiiii,"",@"SHT_CUDA_INFO"
	.sectionflags	@""
	.align	4


	//----- nvinfo : EIATTR_CUDA_API_VERSION
	.align		4
        /*0000*/ 	.byte	0x04, 0x37
        /*0002*/ 	.short	(.L_21727 - .L_21726)
.L_21726:
        /*0004*/ 	.word	0x00000082


	//----- nvinfo : EIATTR_KPARAM_INFO
	.align		4
.L_21727:
        /*0008*/ 	.byte	0x04, 0x17
        /*000a*/ 	.short	(.L_21729 - .L_21728)
.L_21728:
        /*000c*/ 	.word	0x00000000
        /*0010*/ 	.short	0x0015
        /*0012*/ 	.short	0x0088
        /*0014*/ 	.byte	0x00, 0xf0, 0x11, 0x00


	//----- nvinfo : EIATTR_KPARAM_INFO
	.align		4
.L_21729:
        /*0018*/ 	.byte	0x04, 0x17
        /*001a*/ 	.short	(.L_21731 - .L_21730)
.L_21730:
        /*001c*/ 	.word	0x00000000
        /*0020*/ 	.short	0x0014
        /*0022*/ 	.short	0x0084
        /*0024*/ 	.byte	0x00, 0xf0, 0x11, 0x00


	//----- nvinfo : EIATTR_KPARAM_INFO
	.align		4
.L_21731:
        /*0028*/ 	.byte	0x04, 0x17
        /*002a*/ 	.short	(.L_21733 - .L_21732)
.L_21732:
        /*002c*/ 	.word	0x00000000
        /*0030*/ 	.short	0x0013
        /*0032*/ 	.short	0x0080
        /*0034*/ 	.byte	0x00, 0xf0, 0x11, 0x00


	//----- nvinfo : EIATTR_KPARAM_INFO
	.align		4
.L_21733:
        /*0038*/ 	.byte	0x04, 0x17
        /*003a*/ 	.short	(.L_21735 - .L_21734)
.L_21734:
        /*003c*/ 	.word	0x00000000
        /*0040*/ 	.short	0x0012
        /*0042*/ 	.short	0x007c
        /*0044*/ 	.byte	0x00, 0xf0, 0x11, 0x00


	//----- nvinfo : EIATTR_KPARAM_INFO
	.align		4
.L_21735:
        /*0048*/ 	.byte	0x04, 0x17
        /*004a*/ 	.short	(.L_21737 - .L_21736)
.L_21736:
        /*004c*/ 	.word	0x00000000
        /*0050*/ 	.short	0x0011
        /*0052*/ 	.short	0x0078
        /*0054*/ 	.byte	0x00, 0xf0, 0x11, 0x00


	//----- nvinfo : EIATTR_KPARAM_INFO
	.align		4
.L_21737:
        /*0058*/ 	.byte	0x04, 0x17
        /*005a*/ 	.short	(.L_21739 - .L_21738)
.L_21738:
        /*005c*/ 	.word	0x00000000
        /*0060*/ 	.short	0x0010
        /*0062*/ 	.short	0x0070
        /*0064*/ 	.byte	0x00, 0xf5, 0x21, 0x00


	//----- nvinfo : EIATTR_KPARAM_INFO
	.align		4
.L_21739:
        /*0068*/ 	.byte	0x04, 0x17
        /*006a*/ 	.short	(.L_21741 - .L_21740)
.L_21740:
        /*006c*/ 	.word	0x00000000
        /*0070*/ 	.short	0x000f
        /*0072*/ 	.short	0x0068
        /*0074*/ 	.byte	0x00, 0xf5, 0x21, 0x00


	//----- nvinfo : EIATTR_KPARAM_INFO
	.align		4
.L_21741:
        /*0078*/ 	.byte	0x04, 0x17
        /*007a*/ 	.short	(.L_21743 - .L_21742)
.L_21742:
        /*007c*/ 	.word	0x00000000
        /*0080*/ 	.short	0x000e
        /*0082*/ 	.short	0x0060
        /*0084*/ 	.byte	0x00, 0xf0, 0x11, 0x00


	//----- nvinfo : EIATTR_KPARAM_INFO
	.align		4
.L_21743:
        /*0088*/ 	.byte	0x04, 0x17
        /*008a*/ 	.short	(.L_21745 - .L_21744)
.L_21744:
        /*008c*/ 	.word	0x00000000
        /*0090*/ 	.short	0x000d
        /*0092*/ 	.short	0x005c
        /*0094*/ 	.byte	0x00, 0xf0, 0x11, 0x00


	//----- nvinfo : EIATTR_KPARAM_INFO
	.align		4
.L_21745:
        /*0098*/ 	.byte	0x04, 0x17
        /*009a*/ 	.short	(.L_21747 - .L_21746)
.L_21746:
        /*009c*/ 	.word	0x00000000
        /*00a0*/ 	.short	0x000c
        /*00a2*/ 	.short	0x0058
        /*00a4*/ 	.byte	0x00, 0xf0, 0x11, 0x00


	//----- nvinfo : EIATTR_KPARAM_INFO
	.align		4
.L_21747:
        /*00a8*/ 	.byte	0x04, 0x17
        /*00aa*/ 	.short	(.L_21749 - .L_21748)
.L_21748:
        /*00ac*/ 	.word	0x00000000
        /*00b0*/ 	.short	0x000b
        /*00b2*/ 	.short	0x0050
        /*00b4*/ 	.byte	0x00, 0xf5, 0x21, 0x00


	//----- nvinfo : EIATTR_KPARAM_INFO
	.align		4
.L_21749:
        /*00b8*/ 	.byte	0x04, 0x17
        /*00ba*/ 	.short	(.L_21751 - .L_21750)
.L_21750:
        /*00bc*/ 	.word	0x00000000
        /*00c0*/ 	.short	0x000a
        /*00c2*/ 	.short	0x0048
        /*00c4*/ 	.byte	0x00, 0xf0, 0x11, 0x00


	//----- nvinfo : EIATTR_KPARAM_INFO
	.align		4
.L_21751:
        /*00c8*/ 	.byte	0x04, 0x17
        /*00ca*/ 	.short	(.L_21753 - .L_21752)
.L_21752:
        /*00cc*/ 	.word	0x00000000
        /*00d0*/ 	.short	0x0009
        /*00d2*/ 	.short	0x0040
        /*00d4*/ 	.byte	0x00, 0xf5, 0x21, 0x00


	//----- nvinfo : EIATTR_KPARAM_INFO
	.align		4
.L_21753:
        /*00d8*/ 	.byte	0x04, 0x17
        /*00da*/ 	.short	(.L_21755 - .L_21754)
.L_21754:
        /*00dc*/ 	.word	0x00000000
        /*00e0*/ 	.short	0x0008
        /*00e2*/ 	.short	0x0038
        /*00e4*/ 	.byte	0x00, 0xf5, 0x21, 0x00


	//----- nvinfo : EIATTR_KPARAM_INFO
	.align		4
.L_21755:
        /*00e8*/ 	.byte	0x04, 0x17
        /*00ea*/ 	.short	(.L_21757 - .L_21756)
.L_21756:
        /*00ec*/ 	.word	0x00000000
        /*00f0*/ 	.short	0x0007
        /*00f2*/ 	.short	0x0034
        /*00f4*/ 	.byte	0x00, 0xf0, 0x11, 0x00


	//----- nvinfo : EIATTR_KPARAM_INFO
	.align		4
.L_21757:
        /*00f8*/ 	.byte	0x04, 0x17
        /*00fa*/ 	.short	(.L_21759 - .L_21758)
.L_21758:
        /*00fc*/ 	.word	0x00000000
        /*0100*/ 	.short	0x0006
        /*0102*/ 	.short	0x0030
        /*0104*/ 	.byte	0x00, 0xf0, 0x11, 0x00


	//----- nvinfo : EIATTR_KPARAM_INFO
	.align		4
.L_21759:
        /*0108*/ 	.byte	0x04, 0x17
        /*010a*/ 	.short	(.L_21761 - .L_21760)
.L_21760:
        /*010c*/ 	.word	0x00000000
        /*0110*/ 	.short	0x0005
        /*0112*/ 	.short	0x0028
        /*0114*/ 	.byte	0x00, 0xf5, 0x21, 0x00


	//----- nvinfo : EIATTR_KPARAM_INFO
	.align		4
.L_21761:
        /*0118*/ 	.byte	0x04, 0x17
        /*011a*/ 	.short	(.L_21763 - .L_21762)
.L_21762:
        /*011c*/ 	.word	0x00000000
        /*0120*/ 	.short	0x0004
        /*0122*/ 	.short	0x0020
        /*0124*/ 	.byte	0x00, 0xf5, 0x21, 0x00


	//----- nvinfo : EIATTR_KPARAM_INFO
	.align		4
.L_21763:
        /*0128*/ 	.byte	0x04, 0x17
        /*012a*/ 	.short	(.L_21765 - .L_21764)
.L_21764:
        /*012c*/ 	.word	0x00000000
        /*0130*/ 	.short	0x0003
        /*0132*/ 	.short	0x0018
        /*0134*/ 	.byte	0x00, 0xf5, 0x21, 0x00


	//----- nvinfo : EIATTR_KPARAM_INFO
	.align		4
.L_21765:
        /*0138*/ 	.byte	0x04, 0x17
        /*013a*/ 	.short	(.L_21767 - .L_21766)
.L_21766:
        /*013c*/ 	.word	0x00000000
        /*0140*/ 	.short	0x0002
        /*0142*/ 	.short	0x0010
        /*0144*/ 	.byte	0x00, 0xf5, 0x21, 0x00


	//----- nvinfo : EIATTR_KPARAM_INFO
	.align		4
.L_21767:
        /*0148*/ 	.byte	0x04, 0x17
        /*014a*/ 	.short	(.L_21769 - .L_21768)
.L_21768:
        /*014c*/ 	.word	0x00000000
        /*0150*/ 	.short	0x0001
        /*0152*/ 	.short	0x0008
        /*0154*/ 	.byte	0x00, 0xf5, 0x21, 0x00


	//----- nvinfo : EIATTR_KPARAM_INFO
	.align		4
.L_21769:
        /*0158*/ 	.byte	0x04, 0x17
        /*015a*/ 	.short	(.L_21771 - .L_21770)
.L_21770:
        /*015c*/ 	.word	0x00000000
        /*0160*/ 	.short	0x0000
        /*0162*/ 	.short	0x0000
        /*0164*/ 	.byte	0x00, 0xf5, 0x21, 0x00


	//----- nvinfo : EIATTR_SPARSE_MMA_MASK
	.align		4
.L_21771:
        /*0168*/ 	.byte	0x03, 0x50
        /*016a*/ 	.short	0x0000


	//----- nvinfo : EIATTR_MAXREG_COUNT
	.align		4
        /*016c*/ 	.byte	0x03, 0x1b
        /*016e*/ 	.short	0x00ff


	//----- nvinfo : EIATTR_NUM_BARRIERS
	.align		4
        /*0170*/ 	.byte	0x02, 0x4c
        /*0172*/ 	.byte	0x01
	.zero		1


	//----- nvinfo : EIATTR_EXTERNS
	.align		4
        /*0174*/ 	.byte	0x04, 0x0f
        /*0176*/ 	.short	(.L_21773 - .L_21772)


	//   ....[0]....
	.align		4
.L_21772:
        /*0178*/ 	.word	index@(__assertfail)


	//----- nvinfo : EIATTR_MERCURY_ISA_VERSION
	.align		4
.L_21773:
        /*017c*/ 	.byte	0x03, 0x5f
        /*017e*/ 	.short	0x0101


	//----- nvinfo : EIATTR_COOP_GROUP_MASK_REGIDS
	.align		4
        /*0180*/ 	.byte	0x04, 0x29
        /*0182*/ 	.short	(.L_21775 - .L_21774)


	//   ....[0]....
.L_21774:
        /*0184*/ 	.word	0xffffffff


	//   ....[1]....
        /*0188*/ 	.word	0xffffffff


	//   ....[2]....
        /*018c*/ 	.word	0xffffffff


	//   ....[3]....
        /*0190*/ 	.word	0xffffffff


	//   ....[4]....
        /*0194*/ 	.word	0xffffffff


	//   ....[5]....
        /*0198*/ 	.word	0xffffffff


	//   ....[6]....
        /*019c*/ 	.word	0xffffffff


	//   ....[7]....
        /*01a0*/ 	.word	0xffffffff


	//   ....[8]....
        /*01a4*/ 	.word	0xffffffff


	//   ....[9]....
        /*01a8*/ 	.word	0xffffffff


	//   ....[10]....
        /*01ac*/ 	.word	0xffffffff


	//   ....[11]....
        /*01b0*/ 	.word	0xffffffff


	//   ....[12]....
        /*01b4*/ 	.word	0xffffffff


	//   ....[13]....
        /*01b8*/ 	.word	0xffffffff


	//   ....[14]....
        /*01bc*/ 	.word	0xffffffff


	//   ....[15]....
        /*01c0*/ 	.word	0xffffffff


	//   ....[16]....
        /*01c4*/ 	.word	0xffffffff


	//   ....[17]....
        /*01c8*/ 	.word	0xffffffff


	//   ....[18]....
        /*01cc*/ 	.word	0xffffffff


	//   ....[19]....
        /*01d0*/ 	.word	0xffffffff


	//   ....[20]....
        /*01d4*/ 	.word	0xffffffff


	//   ....[21]....
        /*01d8*/ 	.word	0xffffffff


	//   ....[22]....
        /*01dc*/ 	.word	0xffffffff


	//   ....[23]....
        /*01e0*/ 	.word	0xffffffff


	//   ....[24]....
        /*01e4*/ 	.word	0xffffffff


	//   ....[25]....
        /*01e8*/ 	.word	0xffffffff


	//   ....[26]....
        /*01ec*/ 	.word	0xffffffff


	//   ....[27]....
        /*01f0*/ 	.word	0xffffffff


	//   ....[28]....
        /*01f4*/ 	.word	0xffffffff


	//   ....[29]....
        /*01f8*/ 	.word	0xffffffff


	//   ....[30]....
        /*01fc*/ 	.word	0x0500000f


	//   ....[31]....
        /*0200*/ 	.word	0x0500000f


	//   ....[32]....
        /*0204*/ 	.word	0x0500000f


	//   ....[33]....
        /*0208*/ 	.word	0x0500000f


	//   ....[34]....
        /*020c*/ 	.word	0x0500000f


	//   ....[35]....
        /*0210*/ 	.word	0x0500000f


	//   ....[36]....
        /*0214*/ 	.word	0x0500000f


	//   ....[37]....
        /*0218*/ 	.word	0x0500000f


	//   ....[38]....
        /*021c*/ 	.word	0x0500000f


	//   ....[39]....
        /*0220*/ 	.word	0x0500000f


	//   ....[40]....
        /*0224*/ 	.word	0x0500000f


	//   ....[41]....
        /*0228*/ 	.word	0x0500000f


	//   ....[42]....
        /*022c*/ 	.word	0x0500000f


	//   ....[43]....
        /*0230*/ 	.word	0x0500000f


	//   ....[44]....
        /*0234*/ 	.word	0x0500000f


	//   ....[45]....
        /*0238*/ 	.word	0x0500000f


	//   ....[46]....
        /*023c*/ 	.word	0x0500000f


	//   ....[47]....
        /*0240*/ 	.word	0x0500000f


	//   ....[48]....
        /*0244*/ 	.word	0x0500000f


	//   ....[49]....
        /*0248*/ 	.word	0x0500000f


	//   ....[50]....
        /*024c*/ 	.word	0x0500000f


	//   ....[51]....
        /*0250*/ 	.word	0x0500000f


	//   ....[52]....
        /*0254*/ 	.word	0x0500000f


	//   ....[53]....
        /*0258*/ 	.word	0x0500000f


	//   ....[54]....
        /*025c*/ 	.word	0x0500000f


	//   ....[55]....
        /*0260*/ 	.word	0x0500000f


	//   ....[56]....
        /*0264*/ 	.word	0x0500000f


	//   ....[57]....
        /*0268*/ 	.word	0x0500000f


	//   ....[58]....
        /*026c*/ 	.word	0x0500000f


	//   ....[59]....
        /*0270*/ 	.word	0x0500000f


	//   ....[60]....
        /*0274*/ 	.word	0x0500000f


	//   ....[61]....
        /*0278*/ 	.word	0x0500000f


	//   ....[62]....
        /*027c*/ 	.word	0x0500000f


	//   ....[63]....
        /*0280*/ 	.word	0x0500000f


	//----- nvinfo : EIATTR_COOP_GROUP_INSTR_OFFSETS
	.align		4
.L_21775:
        /*0284*/ 	.byte	0x04, 0x28
        /*0286*/ 	.short	(.L_21777 - .L_21776)


	//   ....[0]....
.L_21776:
        /*0288*/ 	.word	0x00000b40


	//   ....[1]....
        /*028c*/ 	.word	0x00000b60


	//   ....[2]....
        /*0290*/ 	.word	0x00000b80


	//   ....[3]....
        /*0294*/ 	.word	0x00000ba0


	//   ....[4]....
        /*0298*/ 	.word	0x00000cc0


	//   ....[5]....
        /*029c*/ 	.word	0x00000ce0


	//   ....[6]....
        /*02a0*/ 	.word	0x00000d10


	//   ....[7]....
        /*02a4*/ 	.word	0x00001b50


	//   ....[8]....
        /*02a8*/ 	.word	0x00001b80


	//   ....[9]....
        /*02ac*/ 	.word	0x00001ba0


	//   ....[10]....
        /*02b0*/ 	.word	0x00001bc0


	//   ....[11]....
        /*02b4*/ 	.word	0x00001be0


	//   ....[12]....
        /*02b8*/ 	.word	0x00001c30


	//   ....[13]....
        /*02bc*/ 	.word	0x00001c50


	//   ....[14]....
        /*02c0*/ 	.word	0x00001c70


	//   ....[15]....
        /*02c4*/ 	.word	0x00002c40


	//   ....[16]....
        /*02c8*/ 	.word	0x00002c80


	//   ....[17]....
        /*02cc*/ 	.word	0x00002ca0


	//   ....[18]....
        /*02d0*/ 	.word	0x00002cb0


	//   ....[19]....
        /*02d4*/ 	.word	0x00002cc0


	//   ....[20]....
        /*02d8*/ 	.word	0x00002cd0


	//   ....[21]....
        /*02dc*/ 	.word	0x00002cf0


	//   ....[22]....
        /*02e0*/ 	.word	0x00002d20


	//   ....[23]....
        /*02e4*/ 	.word	0x00002d50


	//   ....[24]....
        /*02e8*/ 	.word	0x00002d80


	//   ....[25]....
        /*02ec*/ 	.word	0x00002e20


	//   ....[26]....
        /*02f0*/ 	.word	0x00002e40


	//   ....[27]....
        /*02f4*/ 	.word	0x00002e70


	//   ....[28]....
        /*02f8*/ 	.word	0x00002ea0


	//   ....[29]....
        /*02fc*/ 	.word	0x00002eb0


	//   ....[30]....
        /*0300*/ 	.word	0x00003a10


	//   ....[31]....
        /*0304*/ 	.word	0x00003a70


	//   ....[32]....
        /*0308*/ 	.word	0x00003ad0


	//   ....[33]....
        /*030c*/ 	.word	0x00003b30


	//   ....[34]....
        /*0310*/ 	.word	0x00003bb0


	//   ....[35]....
        /*0314*/ 	.word	0x00003c10


	//   ....[36]....
        /*0318*/ 	.word	0x00003c70


	//   ....[37]....
        /*031c*/ 	.word	0x00003cf0


	//   ....[38]....
        /*0320*/ 	.word	0x00003d50


	//   ....[39]....
        /*0324*/ 	.word	0x00003dd0


	//   ....[40]....
        /*0328*/ 	.word	0x00003e30


	//   ....[41]....
        /*032c*/ 	.word	0x00003eb0


	//   ....[42]....
        /*0330*/ 	.word	0x00003f10


	//   ....[43]....
        /*0334*/ 	.word	0x00003f90


	//   ....[44]....
        /*0338*/ 	.word	0x00003ff0


	//   ....[45]....
        /*033c*/ 	.word	0x00004070


	//   ....[46]....
        /*0340*/ 	.word	0x000040d0


	//   ....[47]....
        /*0344*/ 	.word	0x00004150


	//   ....[48]....
        /*0348*/ 	.word	0x000041b0


	//   ....[49]....
        /*034c*/ 	.word	0x00004220


	//   ....[50]....
        /*0350*/ 	.word	0x00004280


	//   ....[51]....
        /*0354*/ 	.word	0x000042f0


	//   ....[52]....
        /*0358*/ 	.word	0x00004350


	//   ....[53]....
        /*035c*/ 	.word	0x000043d0


	//   ....[54]....
        /*0360*/ 	.word	0x00004430


	//   ....[55]....
        /*0364*/ 	.word	0x000044b0


	//   ....[56]....
        /*0368*/ 	.word	0x00004510


	//   ....[57]....
        /*036c*/ 	.word	0x00004590


	//   ....[58]....
        /*0370*/ 	.word	0x000045f0


	//   ....[59]....
        /*0374*/ 	.word	0x00004660


	//   ....[60]....
        /*0378*/ 	.word	0x000046c0


	//   ....[61]....
        /*037c*/ 	.word	0x00004730


	//   ....[62]....
        /*0380*/ 	.word	0x000047a0


	//   ....[63]....
        /*0384*/ 	.word	0x00004810


	//----- nvinfo : EIATTR_VRC_CTA_INIT_COUNT
	.align		4
.L_21777:
        /*0388*/ 	.byte	0x02, 0x4a
	.zero		1
	.zero		1


	//----- nvinfo : EIATTR_SYSCALL_OFFSETS
	.align		4
        /*038c*/ 	.byte	0x04, 0x46
        /*038e*/ 	.short	(.L_21779 - .L_21778)


	//   ....[0]....
.L_21778:
        /*0390*/ 	.word	0x00002b40


	//   ....[1]....
        /*0394*/ 	.word	0x000039b0


	//----- nvinfo : EIATTR_EXIT_INSTR_OFFSETS
	.align		4
.L_21779:
        /*0398*/ 	.byte	0x04, 0x1c
        /*039a*/ 	.short	(.L_21781 - .L_21780)


	//   ....[0]....
.L_21780:
        /*039c*/ 	.word	0x00000090


	//   ....[1]....
        /*03a0*/ 	.word	0x00003700


	//   ....[2]....
        /*03a4*/ 	.word	0x00003730


	//   ....[3]....
        /*03a8*/ 	.word	0x000038b0


	//   ....[4]....
        /*03ac*/ 	.word	0x000039c0


	//----- nvinfo : EIATTR_CRS_STACK_SIZE
	.align		4
.L_21781:
        /*03b0*/ 	.byte	0x04, 0x1e
        /*03b2*/ 	.short	(.L_21783 - .L_21782)
.L_21782:
        /*03b4*/ 	.word	0x00000000


	//----- nvinfo : EIATTR_CBANK_PARAM_SIZE
	.align		4
.L_21783:
        /*03b8*/ 	.byte	0x03, 0x19
        /*03ba*/ 	.short	0x008c


	//----- nvinfo : EIATTR_PARAM_CBANK
	.align		4
        /*03bc*/ 	.byte	0x04, 0x0a
        /*03be*/ 	.short	(.L_21785 - .L_21784)
	.align		4
.L_21784:
        /*03c0*/ 	.word	index@(.nv.constant0._ZN4vllm25paged_attention_v2_kernelIfhLi120ELi16ELi128ELNS_18Fp8KVCacheDataTypeE1ELb1ELi512EEEvPfS2_PT_PKS3_PKT0_S9_ifPKiSB_iPKfiiiSD_SD_iiiii)
        /*03c4*/ 	.short	0x0380
        /*03c6*/ 	.short	0x008c


	//----- nvinfo : EIATTR_SW_WAR
	.align		4
.L_21785:
        /*03c8*/ 	.byte	0x04, 0x36
        /*03ca*/ 	.short	(.L_21787 - .L_21786)
.L_21786:
        /*03cc*/ 	.word	0x00000008
.L_21787:


//--------------------- .nv.info._ZN4vllm25paged_attention_v2_kernelIfhLi112ELi16ELi128ELNS_18Fp8KVCacheDataTypeE1ELb1ELi512EEEvPfS2_PT_PKS3_PKT0_S9_ifPKiSB_iPKfiiiSD_SD_iiiii --------------------------
	.section	.nv.info._ZN4vllm25paged_attention_v2_kernelIfhLi112ELi16ELi128ELNS_18Fp8KVCacheDataTypeE1ELb1ELi512EEEvPfS2_PT_PKS3_PKT0_S9_ifPKiSB_iPKfiiiSD_SD_iiiii,"",@"SHT_CUDA_INFO"
	.sectionflags	@""
	.align	4


	//----- nvinfo : EIATTR_CUDA_API_VERSION
	.align		4
        /*0000*/ 	.byte	0x04, 0x37
        /*0002*/ 	.short	(.L_21789 - .L_21788)
.L_21788:
        /*0004*/ 	.word	0x00000082


	//----- nvinfo : EIATTR_KPARAM_INFO
	.align		4
.L_21789:
        /*0008*/ 	.byte	0x04, 0x17
        /*000a*/ 	.short	(.L_21791 - .L_21790)
.L_21790:
        /*000c*/ 	.word	0x00000000
        /*0010*/ 	.short	0x0015
        /*0012*/ 	.short	0x0088
        /*0014*/ 	.byte	0x00, 0xf0, 0x11, 0x00


	//----- nvinfo : EIATTR_KPARAM_INFO
	.align		4
.L_21791:
        /*0018*/ 	.byte	0x04, 0x17
        /*001a*/ 	.short	(.L_21793 - .L_21792)
.L_21792:
        /*001c*/ 	.word	0x00000000
        /*0020*/ 	.short	0x0014
        /*0022*/ 	.short	0x0084
        /*0024*/ 	.byte	0x00, 0xf0, 0x11, 0x00


	//----- nvinfo : EIATTR_KPARAM_INFO
	.align		4
.L_21793:
        /*0028*/ 	.byte	0x04, 0x17
        /*002a*/ 	.short	(.L_21795 - .L_21794)
.L_21794:
        /*002c*/ 	.word	0x00000000
        /*0030*/ 	.short	0x0013
        /*0032*/ 	.short	0x0080
        /*0034*/ 	.byte	0x00, 0xf0, 0x11, 0x00


	//----- nvinfo : EIATTR_KPARAM_INFO
	.align		4
.L_21795:
        /*0038*/ 	.byte	0x04, 0x17
        /*003a*/ 	.short	(.L_21797 - .L_21796)
.L_21796:
        /*003c*/ 	.word	0x00000000
        /*0040*/ 	.short	0x0012
        /*0042*/ 	.short	0x007c
        /*0044*/ 	.byte	0x00, 0xf0, 0x11, 0x00


	//----- nvinfo : EIATTR_KPARAM_INFO
	.align		4
.L_21797:
        /*0048*/ 	.byte	0x04, 0x17
        /*004a*/ 	.short	(.L_21799 - .L_21798)
.L_21798:
        /*004c*/ 	.word	0x00000000
        /*0050*/ 	.short	0x0011
        /*0052*/ 	.short	0x0078
        /*0054*/ 	.byte	0x00, 0xf0, 0x11, 0x00


	//----- nvinfo : EIATTR_KPARAM_INFO
	.align		4
.L_21799:
        /*0058*/ 	.byte	0x04, 0x17
        /*005a*/ 	.short	(.L_21801 - .L_21800)
.L_21800:
        /*005c*/ 	.word	0x00000000
        /*0060*/ 	.short	0x0010
        /*0062*/ 	.short	0x0070
        /*0064*/ 	.byte	0x00, 0xf5, 0x21, 0x00


	//----- nvinfo : EIATTR_KPARAM_INFO
	.align		4
.L_21801:
        /*0068*/ 	.byte	0x04, 0x17
        /*006a*/ 	.short	(.L_21803 - .L_21802)
.L_21802:
        /*006c*/ 	.word	0x00000000
        /*0070*/ 	.short	0x000f
        /*0072*/ 	.short	0x0068
        /*0074*/ 	.byte	0x00, 0xf5, 0x21, 0x00


	//----- nvinfo : EIATTR_KPARAM_INFO
	.align		4
.L_21803:
        /*0078*/ 	.byte	0x04, 0x17
        /*007a*/ 	.short	(.L_21805 - .L_21804)
.L_21804:
        /*007c*/ 	.word	0x00000000
        /*0080*/ 	.short	0x000e
        /*0082*/ 	.short	0x0060
        /*0084*/ 	.byte	0x00, 0xf0, 0x11, 0x00


	//----- nvinfo : EIATTR_KPARAM_INFO
	.align		4
.L_21805:
        /*0088*/ 	.byte	0x04, 0x17
        /*008a*/ 	.short	(.L_21807 - .L_21806)
.L_21806:
        /*008c*/ 	.word	0x00000000
        /*0090*/ 	.short	0x000d
        /*0092*/ 	.short	0x005c
        /*0094*/ 	.byte	0x00, 0xf0, 0x11, 0x00


	//----- nvinfo : EIATTR_KPARAM_INFO
	.align		4
.L_21807:
        /*0098*/ 	.byte	0x04, 0x17
        /*009a*/ 	.short	(.L_21809 - .L_21808)
.L_21808:
        /*009c*/ 	.word	0x00000000
        /*00a0*/ 	.short	0x000c
        /*00a2*/ 	.short	0x0058
        /*00a4*/ 	.byte	0x00, 0xf0, 0x11, 0x00


	//----- nvinfo : EIATTR_KPARAM_INFO
	.align		4
.L_21809:
        /*00a8*/ 	.byte	0x04, 0x17
        /*00aa*/ 	.short	(.L_21811 - .L_21810)
.L_21810:
        /*00ac*/ 	.word	0x00000000
        /*00b0*/ 	.short	0x000b
        /*00b2*/ 	.short	0x0050
        /*00b4*/ 	.byte	0x00, 0xf5, 0x21, 0x00


	//----- nvinfo : EIATTR_KPARAM_INFO
	.align		4
.L_21811:
        /*00b8*/ 	.byte	0x04, 0x17
        /*00ba*/ 	.short	(.L_21813 - .L_21812)
.L_21812:
        /*00bc*/ 	.word	0x00000000
        /*00c0*/ 	.short	0x000a
        /*00c2*/ 	.short	0x0048
        /*00c4*/ 	.byte	0x00, 0xf0, 0x11, 0x00


	//----- nvinfo : EIATTR_KPARAM_INFO
	.align		4
.L_21813:
        /*00c8*/ 	.byte	0x04, 0x17
        /*00ca*/ 	.short	(.L_21815 - .L_21814)
.L_21814:
        /*00cc*/ 	.word	0x00000000
        /*00d0*/ 	.short	0x0009
        /*00d2*/ 	.short	0x0040
        /*00d4*/ 	.byte	0x00, 0xf5, 0x21, 0x00


	//----- nvinfo : EIATTR_KPARAM_INFO
	.align		4
.L_21815:
        /*00d8*/ 	.byte	0x04, 0x17
        /*00da*/ 	.short	(.L_21817 - .L_21816)
.L_21816:
        /*00dc*/ 	.word	0x00000000
        /*00e0*/ 	.short	0x0008
        /*00e2*/ 	.short	0x0038
        /*00e4*/ 	.byte	0x00, 0xf5, 0x21, 0x00


	//----- nvinfo : EIATTR_KPARAM_INFO
	.align		4
.L_21817:
        /*00e8*/ 	.byte	0x04, 0x17
        /*00ea*/ 	.short	(.L_21819 - .L_21818)
.L_21818:
        /*00ec*/ 	.word	0x00000000
        /*00f0*/ 	.short	0x0007
        /*00f2*/ 	.short	0x0034
        /*00f4*/ 	.byte	0x00, 0xf0, 0x11, 0x00


	//----- nvinfo : EIATTR_KPARAM_INFO
	.align		4
.L_21819:
        /*00f8*/ 	.byte	0x04, 0x17
        /*00fa*/ 	.short	(.L_21821 - .L_21820)
.L_21820:
        /*00fc*/ 	.word	0x00000000
        /*0100*/ 	.short	0x0006
        /*0102*/ 	.short	0x0030
        /*0104*/ 	.byte	0x00, 0xf0, 0x11, 0x00


	//----- nvinfo : EIATTR_KPARAM_INFO
	.align		4
.L_21821:
        /*0108*/ 	.byte	0x04, 0x17
        /*010a*/ 	.short	(.L_21823 - .L_21822)
.L_21822:
        /*010c*/ 	.word	0x00000000
        /*0110*/ 	.short	0x0005
        /*0112*/ 	.short	0x0028
        /*0114*/ 	.byte	0x00, 0xf5, 0x21, 0x00


	//----- nvinfo : EIATTR_KPARAM_INFO
	.align		4
.L_21823:
        /*0118*/ 	.byte	0x04, 0x17
        /*011a*/ 	.short	(.L_21825 - .L_21824)
.L_21824:
        /*011c*/ 	.word	0x00000000
        /*0120*/ 	.short	0x0004
        /*0122*/ 	.short	0x0020
        /*0124*/ 	.byte	0x00, 0xf5, 0x21, 0x00


	//----- nvinfo : EIATTR_KPARAM_INFO
	.align		4
.L_21825:
        /*0128*/ 	.byte	0x04, 0x17
        /*012a*/ 	.short	(.L_21827 - .L_21826)
.L_21826:
        /*012c*/ 	.word	0x00000000
        /*0130*/ 	.short	0x0003
        /*0132*/ 	.short	0x0018
        /*0134*/ 	.byte	0x00, 0xf5, 0x21, 0x00


	//----- nvinfo : EIATTR_KPARAM_INFO
	.align		4
.L_21827:
        /*0138*/ 	.byte	0x04, 0x17
        /*013a*/ 	.short	(.L_21829 - .L_21828)
.L_21828:
        /*013c*/ 	.word	0x00000000
        /*0140*/ 	.short	0x0002
        /*0142*/ 	.short	0x0010
        /*0144*/ 	.byte	0x00, 0xf5, 0x21, 0x00


	//----- nvinfo : EIATTR_KPARAM_INFO
	.align		4
.L_21829:
        /*0148*/ 	.byte	0x04, 0x17
        /*014a*/ 	.short	(.L_21831 - .L_21830)
.L_21830:
        /*014c*/ 	.word	0x00000000
        /*0150*/ 	.short	0x0001
        /*0152*/ 	.short	0x0008
        /*0154*/ 	.byte	0x00, 0xf5, 0x21, 0x00


	//----- nvinfo : EIATTR_KPARAM_INFO
	.align		4
.L_21831:
        /*0158*/ 	.byte	0x04, 0x17
        /*015a*/ 	.short	(.L_21833 - .L_21832)
.L_21832:
        /*015c*/ 	.word	0x00000000
        /*0160*/ 	.short	0x0000
        /*0162*/ 	.short	0x0000
        /*0164*/ 	.byte	0x00, 0xf5, 0x21, 0x00


	//----- nvinfo : EIATTR_SPARSE_MMA_MASK
	.align		4
.L_21833:
        /*0168*/ 	.byte	0x03, 0x50
        /*016a*/ 	.short	0x0000


	//----- nvinfo : EIATTR_MAXREG_COUNT
	.align		4
        /*016c*/ 	.byte	0x03, 0x1b
        /*016e*/ 	.short	0x00ff


	//----- nvinfo : EIATTR_NUM_BARRIERS
	.align		4
        /*0170*/ 	.byte	0x02, 0x4c
        /*0172*/ 	.byte	0x01
	.zero		1


	//----- nvinfo : EIATTR_EXTERNS
	.align		4
        /*0174*/ 	.byte	0x04, 0x0f
        /*0176*/ 	.short	(.L_21835 - .L_21834)


	//   ....[0]....
	.align		4
.L_21834:
        /*0178*/ 	.word	index@(__assertfail)


	//----- nvinfo : EIATTR_MERCURY_ISA_VERSION
	.align		4
.L_21835:
        /*017c*/ 	.byte	0x03, 0x5f
        /*017e*/ 	.short	0x0101


	//----- nvinfo : EIATTR_COOP_GROUP_MASK_REGIDS
	.align		4
        /*0180*/ 	.byte	0x04, 0x29
        /*0182*/ 	.short	(.L_21837 - .L_21836)


	//   ....[0]....
.L_21836:
        /*0184*/ 	.word	0xffffffff


	//   ....[1]....
        /*0188*/ 	.word	0xffffffff


	//   ....[2]....
        /*018c*/ 	.word	0xffffffff


	//   ....[3]....
        /*0190*/ 	.word	0xffffffff


	//   ....[4]....
        /*0194*/ 	.word	0xffffffff


	//   ....[5]....
        /*0198*/ 	.word	0xffffffff


	//   ....[6]....
        /*019c*/ 	.word	0xffffffff


	//   ....[7]....
        /*01a0*/ 	.word	0xffffffff


	//   ....[8]....
        /*01a4*/ 	.word	0xffffffff


	//   ....[9]....
        /*01a8*/ 	.word	0xffffffff


	//   ....[10]....
        /*01ac*/ 	.word	0xffffffff


	//   ....[11]....
        /*01b0*/ 	.word	0xffffffff


	//   ....[12]....
        /*01b4*/ 	.word	0xffffffff


	//   ....[13]....
        /*01b8*/ 	.word	0xffffffff


	//   ....[14]....
        /*01bc*/ 	.word	0xffffffff


	//   ....[15]....
        /*01c0*/ 	.word	0xffffffff


	//   ....[16]....
        /*01c4*/ 	.word	0xffffffff


	//   ....[17]....
        /*01c8*/ 	.word	0xffffffff


	//   ....[18]....
        /*01cc*/ 	.word	0xffffffff


	//   ....[19]....
        /*01d0*/ 	.word	0xffffffff


	//   ....[20]....
        /*01d4*/ 	.word	0xffffffff


	//   ....[21]....
        /*01d8*/ 	.word	0xffffffff


	//   ....[22]....
        /*01dc*/ 	.word	0xffffffff


	//   ....[23]....
        /*01e0*/ 	.word	0xffffffff


	//   ....[24]....
        /*01e4*/ 	.word	0xffffffff


	//   ....[25]....
        /*01e8*/ 	.word	0xffffffff


	//   ....[26]....
        /*01ec*/ 	.word	0xffffffff


	//   ....[27]....
        /*01f0*/ 	.word	0xffffffff


	//   ....[28]....
        /*01f4*/ 	.word	0xffffffff


	//   ....[29]....
        /*01f8*/ 	.word	0x0500000f


	//   ....[30]....
        /*01fc*/ 	.word	0x0500000f


	//   ....[31]....
        /*0200*/ 	.word	0x0500000f


	//   ....[32]....
        /*0204*/ 	.word	0x0500000f


	//   ....[33]....
        /*0208*/ 	.word	0x0500000f


	//   ....[34]....
        /*020c*/ 	.word	0x0500000f


	//   ....[35]....
        /*0210*/ 	.word	0x0500000f


	//   ....[36]....
        /*0214*/ 	.word	0x0500000f


	//   ....[37]....
        /*0218*/ 	.word	0x0500000f


	//   ....[38]....
        /*021c*/ 	.word	0x0500000f


	//   ....[39]....
        /*0220*/ 	.word	0x0500000f


	//   ....[40]....
        /*0224*/ 	.word	0x0500000f


	//   ....[41]....
        /*0228*/ 	.word	0x0500000f


	//   ....[42]....
        /*022c*/ 	.word	0x0500000f


	//   ....[43]....
        /*0230*/ 	.word	0x0500000f


	//   ....[44]....
        /*0234*/ 	.word	0x0500000f


	//   ....[45]....
        /*0238*/ 	.word	0x0500000f


	//   ....[46]....
        /*023c*/ 	.word	0x0500000f


	//   ....[47]....
        /*0240*/ 	.word	0x0500000f


	//   ....[48]....
        /*0244*/ 	.word	0x0500000f


	//   ....[49]....
        /*0248*/ 	.word	0x0500000f


	//   ....[50]....
        /*024c*/ 	.word	0x0500000f


	//   ....[51]....
        /*0250*/ 	.word	0x0500000f


	//   ....[52]....
        /*0254*/ 	.word	0x0500000f


	//   ....[53]....
        /*0258*/ 	.word	0x0500000f


	//   ....[54]....
        /*025c*/ 	.word	0x0500000f


	//   ....[55]....
        /*0260*/ 	.word	0x0500000f


	//   ....[56]....
        /*0264*/ 	.word	0x0500000f


	//   ....[57]....
        /*0268*/ 	.word	0x0500000f


	//   ....[58]....
        /*026c*/ 	.word	0x0500000f


	//   ....[59]....
        /*0270*/ 	.word	0x0500000f


	//   ....[60]....
        /*0274*/ 	.word	0x0500000f


	//----- nvinfo : EIATTR_COOP_GROUP_INSTR_OFFSETS
	.align		4
.L_21837:
        /*0278*/ 	.byte	0x04, 0x28
        /*027a*/ 	.short	(.L_21839 - .L_21838)


	//   ....[0]....
.L_21838:
        /*027c*/ 	.word	0x00000b40


	//   ....[1]....
        /*0280*/ 	.word	0x00000b60


	//   ....[2]....
        /*0284*/ 	.word	0x00000b80


	//   ....[3]....
        /*0288*/ 	.word	0x00000ba0


	//   ....[4]....
        /*028c*/ 	.word	0x00000cc0


	//   ....[5]....
        /*0290*/ 	.word	0x00000ce0


	//   ....[6]....
        /*0294*/ 	.word	0x00000d10


	//   ....[7]....
        /*0298*/ 	.word	0x00001b50


	//   ....[8]....
        /*029c*/ 	.word	0x00001b80


	//   ....[9]....
        /*02a0*/ 	.word	0x00001ba0


	//   ....[10]....
        /*02a4*/ 	.word	0x00001bc0


	//   ....[11]....
        /*02a8*/ 	.word	0x00001be0


	//   ....[12]....
        /*02ac*/ 	.word	0x00001c30


	//   ....[13]....
        /*02b0*/ 	.word	0x00001c50


	//   ....[14]....
        /*02b4*/ 	.word	0x00001c70


	//   ....[15]....
        /*02b8*/ 	.word	0x00002c40


	//   ....[16]....
        /*02bc*/ 	.word	0x00002c80


	//   ....[17]....
        /*02c0*/ 	.word	0x00002cb0


	//   ....[18]....
        /*02c4*/ 	.word	0x00002cc0


	//   ....[19]....
        /*02c8*/ 	.word	0x00002cd0


	//   ....[20]....
        /*02cc*/ 	.word	0x00002ce0


	//   ....[21]....
        /*02d0*/ 	.word	0x00002d10


	//   ....[22]....
        /*02d4*/ 	.word	0x00002d30


	//   ....[23]....
        /*02d8*/ 	.word	0x00002d60


	//   ....[24]....
        /*02dc*/ 	.word	0x00002db0


	//   ....[25]....
        /*02e0*/ 	.word	0x00002df0


	//   ....[26]....
        /*02e4*/ 	.word	0x00002e20


	//   ....[27]....
        /*02e8*/ 	.word	0x00002e40


	//   ....[28]....
        /*02ec*/ 	.word	0x00002e80


	//   ....[29]....
        /*02f0*/ 	.word	0x00003940


	//   ....[30]....
        /*02f4*/ 	.word	0x000039a0


	//   ....[31]....
        /*02f8*/ 	.word	0x00003a00


	//   ....[32]....
        /*02fc*/ 	.word	0x00003a60


	//   ....[33]....
        /*0300*/ 	.word	0x00003ae0


	//   ....[34]....
        /*0304*/ 	.word	0x00003b40


	//   ....[35]....
        /*0308*/ 	.word	0x00003ba0


	//   ....[36]....
        /*030c*/ 	.word	0x00003c20


	//   ....[37]....
        /*0310*/ 	.word	0x00003c80


	//   ....[38]....
        /*0314*/ 	.word	0x00003d00


	//   ....[39]....
        /*0318*/ 	.word	0x00003d60


	//   ....[40]....
        /*031c*/ 	.word	0x00003de0


	//   ....[41]....
        /*0320*/ 	.word	0x00003e40


	//   ....[42]....
        /*0324*/ 	.word	0x00003ec0


	//   ....[43]....
        /*0328*/ 	.word	0x00003f20


	//   ....[44]....
        /*032c*/ 	.word	0x00003f90


	//   ....[45]....
        /*0330*/ 	.word	0x00003ff0


	//   ....[46]....
        /*0334*/ 	.word	0x00004060


	//   ....[47]....
        /*0338*/ 	.word	0x000040c0


	//   ....[48]....
        /*033c*/ 	.word	0x00004140


	//   ....[49]....
        /*0340*/ 	.word	0x000041a0


	//   ....[50]....
        /*0344*/ 	.word	0x00004220


	//   ....[51]....
        /*0348*/ 	.word	0x00004280


	//   ....[52]....
        /*034c*/ 	.word	0x00004300


	//   ....[53]....
        /*0350*/ 	.word	0x00004360


	//   ....[54]....
        /*0354*/ 	.word	0x000043e0


	//   ....[55]....
        /*0358*/ 	.word	0x00004440


	//   ....[56]....
        /*035c*/ 	.word	0x000044c0


	//   ....[57]....
        /*0360*/ 	.word	0x00004520


	//   ....[58]....
        /*0364*/ 	.word	0x00004580


	//   ....[59]....
        /*0368*/ 	.word	0x000045f0


	//   ....[60]....
        /*036c*/ 	.word	0x00004660


	//----- nvinfo : EIATTR_VRC_CTA_INIT_COUNT
	.align		4
.L_21839:
        /*0370*/ 	.byte	0x02, 0x4a
	.zero		1
	.zero		1


	//----- nvinfo : EIATTR_SYSCALL_OFFSETS
	.align		4
        /*0374*/ 	.byte	0x04, 0x46
        /*0376*/ 	.short	(.L_21841 - .L_21840)


	//   ....[0]....
.L_21840:
        /*0378*/ 	.word	0x00002b40


	//   ....[1]....
        /*037c*/ 	.word	0x000038e0


	//----- nvinfo : EIATTR_EXIT_INSTR_OFFSETS
	.align		4
.L_21841:
        /*0380*/ 	.byte	0x04, 0x1c
        /*0382*/ 	.short	(.L_21843 - .L_21842)


	//   ....[0]....
.L_21842:
        /*0384*/ 	.word	0x00000090


	//   ....[1]....
        /*0388*/ 	.word	0x00003640


	//   ....[2]....
        /*038c*/ 	.word	0x00003670


	//   ....[3]....
        /*0390*/ 	.word	0x000037e0


	//   ....[4]....
        /*0394*/ 	.word	0x000038f0


	//----- nvinfo : EIATTR_CRS_STACK_SIZE
	.align		4
.L_21843:
        /*0398*/ 	.byte	0x04, 0x1e
        /*039a*/ 	.short	(.L_21845 - .L_21844)
.L_21844:
        /*039c*/ 	.word	0x00000000


	//----- nvinfo : EIATTR_CBANK_PARAM_SIZE
	.align		4
.L_21845:
        /*03a0*/ 	.byte	0x03, 0x19
        /*03a2*/ 	.short	0x008c


	//----- nvinfo : EIATTR_PARAM_CBANK
	.align		4
        /*03a4*/ 	.byte	0x04, 0x0a
        /*03a6*/ 	.short	(.L_21847 - .L_21846)
	.align		4
.L_21846:
        /*03a8*/ 	.word	index@(.nv.constant0._ZN4vllm25paged_attention_v2_kernelIfhLi112ELi16ELi128ELNS_18Fp8KVCacheDataTypeE1ELb1ELi512EEEvPfS2_PT_PKS3_PKT0_S9_ifPKiSB_iPKfiiiSD_SD_iiiii)
        /*03ac*/ 	.short	0x0380
        /*03ae*/ 	.short	0x008c


	//----- nvinfo : EIATTR_SW_WAR
	.align		4
.L_21847:
        /*03b0*/ 	.byte	0x04, 0x36
        /*03b2*/ 	.short	(.L_21849 - .L_21848)
.L_21848:
        /*03b4*/ 	.word	0x00000008
.L_21849:


//--------------------- .nv.info._ZN4vllm25paged_attention_v2_kernelIfhLi96ELi16ELi128ELNS_18Fp8KVCacheDataTypeE1ELb1ELi512EEEvPfS2_PT_PKS3_PKT0_S9_ifPKiSB_iPKfiiiSD_SD_iiiii --------------------------
	.section	.nv.info._ZN4vllm25paged_attention_v2_kernelIfhLi96ELi16ELi128ELNS_18Fp8KVCacheDataTypeE1ELb1ELi512EEEvPfS2_PT_PKS3_PKT0_S9_ifPKiSB_iPKfiiiSD_SD_iiiii,"",@"SHT_CUDA_INFO"
	.sectionflags	@""
	.align	4


	//----- nvinfo : EIATTR_CUDA_API_VERSION
	.align		4
        /*0000*/ 	.byte	0x04, 0x37
        /*0002*/ 	.short	(.L_21851 - .L_21850)
.L_21850:
        /*0004*/ 	.word	0x00000082


	//----- nvinfo : EIATTR_KPARAM_INFO
	.align		4
.L_21851:
        /*0008*/ 	.byte	0x04, 0x17
        /*000a*/ 	.short	(.L_21853 - .L_21852)
.L_21852:
        /*000c*/ 	.word	0x00000000
        /*0010*/ 	.short	0x0015
        /*0012*/ 	.short	0x0088
        /*0014*/ 	.byte	0x00, 0xf0, 0x11, 0x00


	//----- nvinfo : EIATTR_KPARAM_INFO
	.align		4
.L_21853:
        /*0018*/ 	.byte	0x04, 0x17
        /*001a*/ 	.short	(.L_21855 - .L_21854)
.L_21854:
        /*001c*/ 	.word	0x00000000
        /*0020*/ 	.short	0x0014
        /*0022*/ 	.short	0x0084
        /*0024*/ 	.byte	0x00, 0xf0, 0x11, 0x00


	//----- nvinfo : EIATTR_KPARAM_INFO
	.align		4
.L_21855:
        /*0028*/ 	.byte	0x04, 0x17
        /*002a*/ 	.short	(.L_21857 - .L_21856)
.L_21856:
        /*002c*/ 	.word	0x00000000
        /*0030*/ 	.short	0x0013
        /*0032*/ 	.short	0x0080
        /*0034*/ 	.byte	0x00, 0xf0, 0x11, 0x00


	//----- nvinfo : EIATTR_KPARAM_INFO
	.align		4
.L_21857:
        /*0038*/ 	.byte	0x04, 0x17
        /*003a*/ 	.short	(.L_21859 - .L_21858)
.L_21858:
        /*003c*/ 	.word	0x00000000
        /*0040*/ 	.short	0x0012
        /*0042*/ 	.short	0x007c
        /*0044*/ 	.byte	0x00, 0xf0, 0x11, 0x00


	//----- nvinfo : EIATTR_KPARAM_INFO
	.align		4
.L_21859:
        /*0048*/ 	.byte	0x04, 0x17
        /*004a*/ 	.short	(.L_21861 - .L_21860)
.L_21860:
        /*004c*/ 	.word	0x00000000
        /*0050*/ 	.short	0x0011
        /*0052*/ 	.short	0x0078
        /*0054*/ 	.byte	0x00, 0xf0, 0x11, 0x00


	//----- nvinfo : EIATTR_KPARAM_INFO
	.align		4
.L_21861:
        /*0058*/ 	.byte	0x04, 0x17
        /*005a*/ 	.short	(.L_21863 - .L_21862)
.L_21862:
        /*005c*/ 	.word	0x00000000
        /*0060*/ 	.short	0x0010
        /*0062*/ 	.short	0x0070
        /*0064*/ 	.byte	0x00, 0xf5, 0x21, 0x00


	//----- nvinfo : EIATTR_KPARAM_INFO
	.align		4
.L_21863:
        /*0068*/ 	.byte	0x04, 0x17
        /*006a*/ 	.short	(.L_21865 - .L_21864)
.L_21864:
        /*006c*/ 	.word	0x00000000
        /*0070*/ 	.short	0x000f
        /*0072*/ 	.short	0x0068
        /*0074*/ 	.byte	0x00, 0xf5, 0x21, 0x00


	//----- nvinfo : EIATTR_KPARAM_INFO
	.align		4
.L_21865:
        /*0078*/ 	.byte	0x04, 0x17
        /*007a*/ 	.short	(.L_21867 - .L_21866)
.L_21866:
        /*007c*/ 	.word	0x00000000
        /*0080*/ 	.short	0x000e
        /*0082*/ 	.short	0x0060
        /*0084*/ 	.byte	0x00, 0xf0, 0x11, 0x00


	//----- nvinfo : EIATTR_KPARAM_INFO
	.align		4
.L_21867:
        /*0088*/ 	.byte	0x04, 0x17
        /*008a*/ 	.short	(.L_21869 - .L_21868)
.L_21868:
        /*008c*/ 	.word	0x00000000
        /*0090*/ 	.short	0x000d
        /*0092*/ 	.short	0x005c
        /*0094*/ 	.byte	0x00, 0xf0, 0x11, 0x00


	//----- nvinfo : EIATTR_KPARAM_INFO
	.align		4
.L_21869:
        /*0098*/ 	.byte	0x04, 0x17
        /*009a*/ 	.short	(.L_21871 - .L_21870)
.L_21870:
        /*009c*/ 	.word	0x00000000
        /*00a0*/ 	.short	0x000c
        /*00a2*/ 	.short	0x0058
        /*00a4*/ 	.byte	0x00, 0xf0, 0x11, 0x00


	//----- nvinfo : EIATTR_KPARAM_INFO
	.align		4
.L_21871:
        /*00a8*/ 	.byte	0x04, 0x17
        /*00aa*/ 	.short	(.L_21873 - .L_21872)
.L_21872:
        /*00ac*/ 	.word	0x00000000
        /*00b0*/ 	.short	0x000b
        /*00b2*/ 	.short	0x0050
        /*00b4*/ 	.byte	0x00, 0xf5, 0x21, 0x00


	//----- nvinfo : EIATTR_KPARAM_INFO
	.align		4
.L_21873:
        /*00b8*/ 	.byte	0x04, 0x17
        /*00ba*/ 	.short	(.L_21875 - .L_21874)
.L_21874:
        /*00bc*/ 	.word	0x00000000
        /*00c0*/ 	.short	0x000a
        /*00c2*/ 	.short	0x0048
        /*00c4*/ 	.byte	0x00, 0xf0, 0x11, 0x00


	//----- nvinfo : EIATTR_KPARAM_INFO
	.align		4
.L_21875:
        /*00c8*/ 	.byte	0x04, 0x17
        /*00ca*/ 	.short	(.L_21877 - .L_21876)
.L_21876:
        /*00cc*/ 	.word	0x00000000
        /*00d0*/ 	.short	0x0009
        /*00d2*/ 	.short	0x0040
        /*00d4*/ 	.byte	0x00, 0xf5, 0x21, 0x00


	//----- nvinfo : EIATTR_KPARAM_INFO
	.align		4
.L_21877:
        /*00d8*/ 	.byte	0x04, 0x17
        /*00da*/ 	.short	(.L_21879 - .L_21878)
.L_21878:
        /*00dc*/ 	.word	0x00000000
        /*00e0*/ 	.short	0x0008
        /*00e2*/ 	.short	0x0038
        /*00e4*/ 	.byte	0x00, 0xf5, 0x21, 0x00


	//----- nvinfo : EIATTR_KPARAM_INFO
	.align		4
.L_21879:
        /*00e8*/ 	.byte	0x04, 0x17
        /*00ea*/ 	.short	(.L_21881 - .L_21880)
.L_21880:
        /*00ec*/ 	.word	0x00000000
        /*00f0*/ 	.short	0x0007
        /*00f2*/ 	.short	0x0034
        /*00f4*/ 	.byte	0x00, 0xf0, 0x11, 0x00


	//----- nvinfo : EIATTR_KPARAM_INFO
	.align		4
.L_21881:
        /*00f8*/ 	.byte	0x04, 0x17
        /*00fa*/ 	.short	(.L_21883 - .L_21882)
.L_21882:
        /*00fc*/ 	.word	0x00000000
        /*0100*/ 	.short	0x0006
        /*0102*/ 	.short	0x0030
        /*0104*/ 	.byte	0x00, 0xf0, 0x11, 0x00


	//----- nvinfo : EIATTR_KPARAM_INFO
	.align		4
.L_21883:
        /*0108*/ 	.byte	0x04, 0x17
        /*010a*/ 	.short	(.L_21885 - .L_21884)
.L_21884:
        /*010c*/ 	.word	0x00000000
        /*0110*/ 	.short	0x0005
        /*0112*/ 	.short	0x0028
        /*0114*/ 	.byte	0x00, 0xf5, 0x21, 0x00


	//----- nvinfo : EIATTR_KPARAM_INFO
	.align		4
.L_21885:
        /*0118*/ 	.byte	0x04, 0x17
        /*011a*/ 	.short	(.L_21887 - .L_21886)
.L_21886:
        /*011c*/ 	.word	0x00000000
        /*0120*/ 	.short	0x0004
        /*0122*/ 	.short	0x0020
        /*0124*/ 	.byte	0x00, 0xf5, 0x21, 0x00


	//----- nvinfo : EIATTR_KPARAM_INFO
	.align		4
.L_21887:
        /*0128*/ 	.byte	0x04, 0x17
        /*012a*/ 	.short	(.L_21889 - .L_21888)
.L_21888:
        /*012c*/ 	.word	0x00000000
        /*0130*/ 	.short	0x0003
        /*0132*/ 	.short	0x0018
        /*0134*/ 	.byte	0x00, 0xf5, 0x21, 0x00


	//----- nvinfo : EIATTR_KPARAM_INFO
	.align		4
.L_21889:
        /*0138*/ 	.byte	0x04, 0x17
        /*013a*/ 	.short	(.L_21891 - .L_21890)
.L_21890:
        /*013c*/ 	.word	0x00000000
        /*0140*/ 	.short	0x0002
        /*0142*/ 	.short	0x0010
        /*0144*/ 	.byte	0x00, 0xf5, 0x21, 0x00


	//----- nvinfo : EIATTR_KPARAM_INFO
	.align		4
.L_21891:
        /*0148*/ 	.byte	0x04, 0x17
        /*014a*/ 	.short	(.L_21893 - .L_21892)
.L_21892:
        /*014c*/ 	.word	0x00000000
        /*0150*/ 	.short	0x0001
        /*0152*/ 	.short	0x0008
        /*0154*/ 	.byte	0x00, 0xf5, 0x21, 0x00


	//----- nvinfo : EIATTR_KPARAM_INFO
	.align		4
.L_21893:
        /*0158*/ 	.byte	0x04, 0x17
        /*015a*/ 	.short	(.L_21895 - .L_21894)
.L_21894:
        /*015c*/ 	.word	0x00000000
        /*0160*/ 	.short	0x0000
        /*0162*/ 	.short	0x0000
        /*0164*/ 	.byte	0x00, 0xf5, 0x21, 0x00


	//----- nvinfo : EIATTR_SPARSE_MMA_MASK
	.align		4
.L_21895:
        /*0168*/ 	.byte	0x03, 0x50
        /*016a*/ 	.short	0x0000


	//----- nvinfo : EIATTR_MAXREG_COUNT
	.align		4
        /*016c*/ 	.byte	0x03, 0x1b
        /*016e*/ 	.short	0x00ff


	//----- nvinfo : EIATTR_NUM_BARRIERS
	.align		4
        /*0170*/ 	.byte	0x02, 0x4c
        /*0172*/ 	.byte	0x01
	.zero		1


	//----- nvinfo : EIATTR_EXTERNS
	.align		4
        /*0174*/ 	.byte	0x04, 0x0f
        /*0176*/ 	.short	(.L_21897 - .L_21896)


	//   ....[0]....
	.align		4
.L_21896:
        /*0178*/ 	.word	index@(__assertfail)


	//----- nvinfo : EIATTR_MERCURY_ISA_VERSION
	.align		4
.L_21897:
        /*017c*/ 	.byte	0x03, 0x5f
        /*017e*/ 	.short	0x0101


	//----- nvinfo : EIATTR_COOP_GROUP_MASK_REGIDS
	.align		4
        /*0180*/ 	.byte	0x04, 0x29
        /*0182*/ 	.short	(.L_21899 - .L_21898)


	//   ....[0]....
.L_21898:
        /*0184*/ 	.word	0xffffffff


	//   ....[1]....
        /*0188*/ 	.word	0xffffffff


	//   ....[2]....
        /*018c*/ 	.word	0xffffffff


	//   ....[3]....
        /*0190*/ 	.word	0xffffffff


	//   ....[4]....
        /*0194*/ 	.word	0xffffffff


	//   ....[5]....
        /*0198*/ 	.word	0xffffffff


	//   ....[6]....
        /*019c*/ 	.word	0xffffffff


	//   ....[7]....
        /*01a0*/ 	.word	0xffffffff


	//   ....[8]....
        /*01a4*/ 	.word	0xffffffff


	//   ....[9]....
        /*01a8*/ 	.word	0xffffffff


	//   ....[10]....
        /*01ac*/ 	.word	0xffffffff


	//   ....[11]....
        /*01b0*/ 	.word	0xffffffff


	//   ....[12]....
        /*01b4*/ 	.word	0xffffffff


	//   ....[13]....
        /*01b8*/ 	.word	0xffffffff


	//   ....[14]....
        /*01bc*/ 	.word	0xffffffff


	//   ....[15]....
        /*01c0*/ 	.word	0xffffffff


	//   ....[16]....
        /*01c4*/ 	.word	0xffffffff


	//   ....[17]....
        /*01c8*/ 	.word	0xffffffff


	//   ....[18]....
        /*01cc*/ 	.word	0xffffffff


	//   ....[19]....
        /*01d0*/ 	.word	0xffffffff


	//   ....[20]....
        /*01d4*/ 	.word	0xffffffff


	//   ....[21]....
        /*01d8*/ 	.word	0xffffffff


	//   ....[22]....
        /*01dc*/ 	.word	0xffffffff


	//   ....[23]....
        /*01e0*/ 	.word	0xffffffff


	//   ....[24]....
        /*01e4*/ 	.word	0xffffffff


	//   ....[25]....
        /*01e8*/ 	.word	0xffffffff


	//   ....[26]....
        /*01ec*/ 	.word	0xffffffff


	//   ....[27]....
        /*01f0*/ 	.word	0x0500000f


	//   ....[28]....
        /*01f4*/ 	.word	0x0500000f


	//   ....[29]....
        /*01f8*/ 	.word	0x0500000f


	//   ....[30]....
        /*01fc*/ 	.word	0x0500000f


	//   ....[31]....
        /*0200*/ 	.word	0x0500000f


	//   ....[32]....
        /*0204*/ 	.word	0x0500000f


	//   ....[33]....
        /*0208*/ 	.word	0x0500000f


	//   ....[34]....
        /*020c*/ 	.word	0x0500000f


	//   ....[35]....
        /*0210*/ 	.word	0x0500000f


	//   ....[36]....
        /*0214*/ 	.word	0x0500000f


	//   ....[37]....
        /*0218*/ 	.word	0x0500000f


	//   ....[38]....
        /*021c*/ 	.word	0x0500000f


	//   ....[39]....
        /*0220*/ 	.word	0x0500000f


	//   ....[40]....
        /*0224*/ 	.word	0x0500000f


	//   ....[41]....
        /*0228*/ 	.word	0x0500000f


	//   ....[42]....
        /*022c*/ 	.word	0x0500000f


	//   ....[43]....
        /*0230*/ 	.word	0x0500000f


	//   ....[44]....
        /*0234*/ 	.word	0x0500000f


	//   ....[45]....
        /*0238*/ 	.word	0x0500000f


	//   ....[46]....
        /*023c*/ 	.word	0x0500000f


	//   ....[47]....
        /*0240*/ 	.word	0x0500000f


	//   ....[48]....
        /*0244*/ 	.word	0x0500000f


	//   ....[49]....
        /*0248*/ 	.word	0x0500000f


	//   ....[50]....
        /*024c*/ 	.word	0x0500000f


	//   ....[51]....
        /*0250*/ 	.word	0x0500000f


	//   ....[52]....
        /*0254*/ 	.word	0x0500000f


	//   ....[53]....
        /*0258*/ 	.word	0x0500000f


	//   ....[54]....
        /*025c*/ 	.word	0x0500000f


	//----- nvinfo : EIATTR_COOP_GROUP_INSTR_OFFSETS
	.align		4
.L_21899:
        /*0260*/ 	.byte	0x04, 0x28
        /*0262*/ 	.short	(.L_21901 - .L_21900)


	//   ....[0]....
.L_21900:
        /*0264*/ 	.word	0x00000b40


	//   ....[1]....
        /*0268*/ 	.word	0x00000b60


	//   ....[2]....
        /*026c*/ 	.word	0x00000b80


	//   ....[3]....
        /*0270*/ 	.word	0x00000ba0


	//   ....[4]....
        /*0274*/ 	.word	0x00000cc0


	//   ....[5]....
        /*0278*/ 	.word	0x00000ce0


	//   ....[6]....
        /*027c*/ 	.word	0x00000d10


	//   ....[7]....
        /*0280*/ 	.word	0x00001b50


	//   ....[8]....
        /*0284*/ 	.word	0x00001b80


	//   ....[9]....
        /*0288*/ 	.word	0x00001ba0


	//   ....[10]....
        /*028c*/ 	.word	0x00001bc0


	//   ....[11]....
        /*0290*/ 	.word	0x00001be0


	//   ....[12]....
        /*0294*/ 	.word	0x00001c30


	//   ....[13]....
        /*0298*/ 	.word	0x00001c50


	//   ....[14]....
        /*029c*/ 	.word	0x00001c70


	//   ....[15]....
        /*02a0*/ 	.word	0x00002c40


	//   ....[16]....
        /*02a4*/ 	.word	0x00002c80


	//   ....[17]....
        /*02a8*/ 	.word	0x00002cb0


	//   ....[18]....
        /*02ac*/ 	.word	0x00002cc0


	//   ....[19]....
        /*02b0*/ 	.word	0x00002cd0


	//   ....[20]....
        /*02b4*/ 	.word	0x00002ce0


	//   ....[21]....
        /*02b8*/ 	.word	0x00002d00


	//   ....[22]....
        /*02bc*/ 	.word	0x00002d40


	//   ....[23]....
        /*02c0*/ 	.word	0x00002d60


	//   ....[24]....
        /*02c4*/ 	.word	0x00002d80


	//   ....[25]....
        /*02c8*/ 	.word	0x00002da0


	//   ....[26]....
        /*02cc*/ 	.word	0x00002dc0


	//   ....[27]....
        /*02d0*/ 	.word	0x000037c0


	//   ....[28]....
        /*02d4*/ 	.word	0x00003820


	//   ....[29]....
        /*02d8*/ 	.word	0x00003880


	//   ....[30]....
        /*02dc*/ 	.word	0x000038e0


	//   ....[31]....
        /*02e0*/ 	.word	0x00003960


	//   ....[32]....
        /*02e4*/ 	.word	0x000039c0


	//   ....[33]....
        /*02e8*/ 	.word	0x00003a20


	//   ....[34]....
        /*02ec*/ 	.word	0x00003aa0


	//   ....[35]....
        /*02f0*/ 	.word	0x00003b00


	//   ....[36]....
        /*02f4*/ 	.word	0x00003b70


	//   ....[37]....
        /*02f8*/ 	.word	0x00003bd0


	//   ....[38]....
        /*02fc*/ 	.word	0x00003c50


	//   ....[39]....
        /*0300*/ 	.word	0x00003cb0


	//   ....[40]....
        /*0304*/ 	.word	0x00003d30


	//   ....[41]....
        /*0308*/ 	.word	0x00003d90


	//   ....[42]....
        /*030c*/ 	.word	0x00003e10


	//   ....[43]....
        /*0310*/ 	.word	0x00003e70


	//   ....[44]....
        /*0314*/ 	.word	0x00003ef0


	//   ....[45]....
        /*0318*/ 	.word	0x00003f50


	//   ....[46]....
        /*031c*/ 	.word	0x00003fd0


	//   ....[47]....
        /*0320*/ 	.word	0x00004030


	//   ....[48]....
        /*0324*/ 	.word	0x000040b0


	//   ....[49]....
        /*0328*/ 	.word	0x00004110


	//   ....[50]....
        /*032c*/ 	.word	0x00004190


	//   ....[51]....
        /*0330*/ 	.word	0x000041f0


	//   ....[52]....
        /*0334*/ 	.word	0x00004260


	//   ....[53]....
        /*0338*/ 	.word	0x000042c0


	//   ....[54]....
        /*033c*/ 	.word	0x00004330


	//----- nvinfo : EIATTR_VRC_CTA_INIT_COUNT
	.align		4
.L_21901:
        /*0340*/ 	.byte	0x02, 0x4a
	.zero		1
	.zero		1


	//----- nvinfo : EIATTR_SYSCALL_OFFSETS
	.align		4
        /*0344*/ 	.byte	0x04, 0x46
        /*0346*/ 	.short	(.L_21903 - .L_21902)


	//   ....[0]....
.L_21902:
        /*0348*/ 	.word	0x00002b40


	//   ....[1]....
        /*034c*/ 	.word	0x00003760


	//----- nvinfo : EIATTR_EXIT_INSTR_OFFSETS
	.align		4
.L_21903:
        /*0350*/ 	.byte	0x04, 0x1c
        /*0352*/ 	.short	(.L_21905 - .L_21904)


	//   ....[0]....
.L_21904:
        /*0354*/ 	.word	0x00000090


	//   ....[1]....
        /*0358*/ 	.word	0x000034e0


	//   ....[2]....
        /*035c*/ 	.word	0x00003510


	//   ....[3]....
        /*0360*/ 	.word	0x00003660


	//   ....[4]....
        /*0364*/ 	.word	0x00003770


	//----- nvinfo : EIATTR_CRS_STACK_SIZE
	.align		4
.L_21905:
        /*0368*/ 	.byte	0x04, 0x1e
        /*036a*/ 	.short	(.L_21907 - .L_21906)
.L_21906:
        /*036c*/ 	.word	0x00000000


	//----- nvinfo : EIATTR_CBANK_PARAM_SIZE
	.align		4
.L_21907:
        /*0370*/ 	.byte	0x03, 0x19
        /*0372*/ 	.short	0x008c


	//----- nvinfo : EIATTR_PARAM_CBANK
	.align		4
        /*0374*/ 	.byte	0x04, 0x0a
        /*0376*/ 	.short	(.L_21909 - .L_21908)
	.align		4
.L_21908:
        /*0378*/ 	.word	index@(.nv.constant0._ZN4vllm25paged_attention_v2_kernelIfhLi96ELi16ELi128ELNS_18Fp8KVCacheDataTypeE1ELb1ELi512EEEvPfS2_PT_PKS3_PKT0_S9_ifPKiSB_iPKfiiiSD_SD_iiiii)
        /*037c*/ 	.short	0x0380
        /*037e*/ 	.short	0x008c


	//----- nvinfo : EIATTR_SW_WAR
	.align		4
.L_21909:
        /*0380*/ 	.byte	0x04, 0x36
        /*0382*/ 	.short	(.L_21911 - .L_21910)
.L_21910:
        /*0384*/ 	.word	0x00000008
.L_21911:


//--------------------- .nv.info._ZN4vllm25paged_attention_v2_kernelIfhLi80ELi16ELi128ELNS_18Fp8KVCacheDataTypeE1ELb1ELi512EEEvPfS2_PT_PKS3_PKT0_S9_ifPKiSB_iPKfiiiSD_SD_iiiii --------------------------
	.section	.nv.info._ZN4vllm25paged_attention_v2_kernelIfhLi80ELi16ELi128ELNS_18Fp8KVCacheDataTypeE1ELb1ELi512EEEvPfS2_PT_PKS3_PKT0_S9_ifPKiSB_iPKfiiiSD_SD_iiiii,"",@"SHT_CUDA_INFO"
	.sectionflags	@""
	.align	4


	//----- nvinfo : EIATTR_CUDA_API_VERSION
	.align		4
        /*0000*/ 	.byte	0x04, 0x37
        /*0002*/ 	.short	(.L_21913 - .L_21912)
.L_21912:
        /*0004*/ 	.word	0x00000082


	//----- nvinfo : EIATTR_KPARAM_INFO
	.align		4
.L_21913:
        /*0008*/ 	.byte	0x04, 0x17
        /*000a*/ 	.short	(.L_21915 - .L_21914)
.L_21914:
        /*000c*/ 	.word	0x00000000
        /*0010*/ 	.short	0x0015
        /*0012*/ 	.short	0x0088
        /*0014*/ 	.byte	0x00, 0xf0, 0x11, 0x00


	//----- nvinfo : EIATTR_KPARAM_INFO
	.align		4
.L_21915:
        /*0018*/ 	.byte	0x04, 0x17
        /*001a*/ 	.short	(.L_21917 - .L_21916)
.L_21916:
        /*001c*/ 	.word	0x00000000
        /*0020*/ 	.short	0x0014
        /*0022*/ 	.short	0x0084
        /*0024*/ 	.byte	0x00, 0xf0, 0x11, 0x00


	//----- nvinfo : EIATTR_KPARAM_INFO
	.align		4
.L_21917:
        /*0028*/ 	.byte	0x04, 0x17
        /*002a*/ 	.short	(.L_21919 - .L_21918)
.L_21918:
        /*002c*/ 	.word	0x00000000
        /*0030*/ 	.short	0x0013
        /*0032*/ 	.short	0x0080
        /*0034*/ 	.byte	0x00, 0xf0, 0x11, 0x00


	//----- nvinfo : EIATTR_KPARAM_INFO
	.align		4
.L_21919:
        /*0038*/ 	.byte	0x04, 0x17
        /*003a*/ 	.short	(.L_21921 - .L_21920)
.L_21920:
        /*003c*/ 	.word	0x00000000
        /*0040*/ 	.short	0x0012
        /*0042*/ 	.short	0x007c
        /*0044*/ 	.byte	0x00, 0xf0, 0x11, 0x00


	//----- nvinfo : EIATTR_KPARAM_INFO
	.align		4
.L_21921:
        /*0048*/ 	.byte	0x04, 0x17
        /*004a*/ 	.short	(.L_21923 - .L_21922)
.L_21922:
        /*004c*/ 	.word	0x00000000
        /*0050*/ 	.short	0x0011
        /*0052*/ 	.short	0x0078
        /*0054*/ 	.byte	0x00, 0xf0, 0x11, 0x00


	//----- nvinfo : EIATTR_KPARAM_INFO
	.align		4
.L_21923:
        /*0058*/ 	.byte	0x04, 0x17
        /*005a*/ 	.short	(.L_21925 - .L_21924)
.L_21924:
        /*005c*/ 	.word	0x00000000
        /*0060*/ 	.short	0x0010
        /*0062*/ 	.short	0x0070
        /*0064*/ 	.byte	0x00, 0xf5, 0x21, 0x00


	//----- nvinfo : EIATTR_KPARAM_INFO
	.align		4
.L_21925:
        /*0068*/ 	.byte	0x04, 0x17
        /*006a*/ 	.short	(.L_21927 - .L_21926)
.L_21926:
        /*006c*/ 	.word	0x00000000
        /*0070*/ 	.short	0x000f
        /*0072*/ 	.short	0x0068
        /*0074*/ 	.byte	0x00, 0xf5, 0x21, 0x00


	//----- nvinfo : EIATTR_KPARAM_INFO
	.align		4
.L_21927:
        /*0078*/ 	.byte	0x04, 0x17
        /*007a*/ 	.short	(.L_21929 - .L_21928)
.L_21928:
        /*007c*/ 	.word	0x00000000
        /*0080*/ 	.short	0x000e
        /*0082*/ 	.short	0x0060
        /*0084*/ 	.byte	0x00, 0xf0, 0x11, 0x00


	//----- nvinfo : EIATTR_KPARAM_INFO
	.align		4
.L_21929:
        /*0088*/ 	.byte	0x04, 0x17
        /*008a*/ 	.short	(.L_21931 - .L_21930)
.L_21930:
        /*008c*/ 	.word	0x00000000
        /*0090*/ 	.short	0x000d
        /*0092*/ 	.short	0x005c
        /*0094*/ 	.byte	0x00, 0xf0, 0x11, 0x00


	//----- nvinfo : EIATTR_KPARAM_INFO
	.align		4
.L_21931:
        /*0098*/ 	.byte	0x04, 0x17
        /*009a*/ 	.short	(.L_21933 - .L_21932)
.L_21932:
        /*009c*/ 	.word	0x00000000
        /*00a0*/ 	.short	0x000c
        /*00a2*/ 	.short	0x0058
        /*00a4*/ 	.byte	0x00, 0xf0, 0x11, 0x00


	//----- nvinfo : EIATTR_KPARAM_INFO
	.align		4
.L_21933:
        /*00a8*/ 	.byte	0x04, 0x17
        /*00aa*/ 	.short	(.L_21935 - .L_21934)
.L_21934:
        /*00ac*/ 	.word	0x00000000
        /*00b0*/ 	.short	0x000b
        /*00b2*/ 	.short	0x0050
        /*00b4*/ 	.byte	0x00, 0xf5, 0x21, 0x00


	//----- nvinfo : EIATTR_KPARAM_INFO
	.align		4
.L_21935:
        /*00b8*/ 	.byte	0x04, 0x17
        /*00ba*/ 	.short	(.L_21937 - .L_21936)
.L_21936:
        /*00bc*/ 	.word	0x00000000
        /*00c0*/ 	.short	0x000a
        /*00c2*/ 	.short	0x0048
        /*00c4*/ 	.byte	0x00, 0xf0, 0x11, 0x00


	//----- nvinfo : EIATTR_KPARAM_INFO
	.align		4
.L_21937:
        /*00c8*/ 	.byte	0x04, 0x17
        /*00ca*/ 	.short	(.L_21939 - .L_21938)
.L_21938:
        /*00cc*/ 	.word	0x00000000
        /*00d0*/ 	.short	0x0009
        /*00d2*/ 	.short	0x0040
        /*00d4*/ 	.byte	0x00, 0xf5, 0x21, 0x00


	//----- nvinfo : EIATTR_KPARAM_INFO
	.align		4
.L_21939:
        /*00d8*/ 	.byte	0x04, 0x17
        /*00da*/ 	.short	(.L_21941 - .L_21940)
.L_21940:
        /*00dc*/ 	.word	0x00000000
        /*00e0*/ 	.short	0x0008
        /*00e2*/ 	.short	0x0038
        /*00e4*/ 	.byte	0x00, 0xf5, 0x21, 0x00


	//----- nvinfo : EIATTR_KPARAM_INFO
	.align		4
.L_21941:
        /*00e8*/ 	.byte	0x04, 0x17
        /*00ea*/ 	.short	(.L_21943 - .L_21942)
.L_21942:
        /*00ec*/ 	.word	0x00000000
        /*00f0*/ 	.short	0x0007
        /*00f2*/ 	.short	0x0034
        /*00f4*/ 	.byte	0x00, 0xf0, 0x11, 0x00


	//----- nvinfo : EIATTR_KPARAM_INFO
	.align		4
.L_21943:
        /*00f8*/ 	.byte	0x04, 0x17
        /*00fa*/ 	.short	(.L_21945 - .L_21944)
.L_21944:
        /*00fc*/ 	.word	0x00000000
        /*0100*/ 	.short	0x0006
        /*0102*/ 	.short	0x0030
        /*0104*/ 	.byte	0x00, 0xf0, 0x11, 0x00


	//----- nvinfo : EIATTR_KPARAM_INFO
	.align		4
.L_21945:
        /*0108*/ 	.byte	0x04, 0x17
        /*010a*/ 	.short	(.L_21947 - .L_21946)
.L_21946:
        /*010c*/ 	.word	0x00000000
        /*0110*/ 	.short	0x0005
        /*0112*/ 	.short	0x0028
        /*0114*/ 	.byte	0x00, 0xf5, 0x21, 0x00


	//----- nvinfo : EIATTR_KPARAM_INFO
	.align		4
.L_21947:
        /*0118*/ 	.byte	0x04, 0x17
        /*011a*/ 	.short	(.L_21949 - .L_21948)
.L_21948:
        /*011c*/ 	.word	0x00000000
        /*0120*/ 	.short	0x0004
        /*0122*/ 	.short	0x0020
        /*0124*/ 	.byte	0x00, 0xf5, 0x21, 0x00


	//----- nvinfo : EIATTR_KPARAM_INFO
	.align		4
.L_21949:
        /*0128*/ 	.byte	0x04, 0x17
        /*012a*/ 	.short	(.L_21951 - .L_21950)
.L_21950:
        /*012c*/ 	.word	0x00000000
        /*0130*/ 	.short	0x0003
        /*0132*/ 	.short	0x0018
        /*0134*/ 	.byte	0x00, 0xf5, 0x21, 0x00


	//----- nvinfo : EIATTR_KPARAM_INFO
	.align		4
.L_21951:
        /*0138*/ 	.byte	0x04, 0x17
        /*013a*/ 	.short	(.L_21953 - .L_21952)
.L_21952:
        /*013c*/ 	.word	0x00000000
        /*0140*/ 	.short	0x0002
        /*0142*/ 	.short	0x0010
        /*0144*/ 	.byte	0x00, 0xf5, 0x21, 0x00


	//----- nvinfo : EIATTR_KPARAM_INFO
	.align		4
.L_21953:
        /*0148*/ 	.byte	0x04, 0x17
        /*014a*/ 	.short	(.L_21955 - .L_21954)
.L_21954:
        /*014c*/ 	.word	0x00000000
        /*0150*/ 	.short	0x0001
        /*0152*/ 	.short	0x0008
        /*0154*/ 	.byte	0x00, 0xf5, 0x21, 0x00


	//----- nvinfo : EIATTR_KPARAM_INFO
	.align		4
.L_21955:
        /*0158*/ 	.byte	0x04, 0x17
        /*015a*/ 	.short	(.L_21957 - .L_21956)
.L_21956:
        /*015c*/ 	.word	0x00000000
        /*0160*/ 	.short	0x0000
        /*0162*/ 	.short	0x0000
        /*0164*/ 	.byte	0x00, 0xf5, 0x21, 0x00


	//----- nvinfo : EIATTR_SPARSE_MMA_MASK
	.align		4
.L_21957:
        /*0168*/ 	.byte	0x03, 0x50
        /*016a*/ 	.short	0x0000


	//----- nvinfo : EIATTR_MAXREG_COUNT
	.align		4
        /*016c*/ 	.byte	0x03, 0x1b
        /*016e*/ 	.short	0x00ff


	//----- nvinfo : EIATTR_NUM_BARRIERS
	.align		4
        /*0170*/ 	.byte	0x02, 0x4c
        /*0172*/ 	.byte	0x01
	.zero		1


	//----- nvinfo : EIATTR_EXTERNS
	.align		4
        /*0174*/ 	.byte	0x04, 0x0f
        /*0176*/ 	.short	(.L_21959 - .L_21958)


	//   ....[0]....
	.align		4
.L_21958:
        /*0178*/ 	.word	index@(__assertfail)


	//----- nvinfo : EIATTR_MERCURY_ISA_VERSION
	.align		4
.L_21959:
        /*017c*/ 	.byte	0x03, 0x5f
        /*017e*/ 	.short	0x0101


	//----- nvinfo : EIATTR_COOP_GROUP_MASK_REGIDS
	.align		4
        /*0180*/ 	.byte	0x04, 0x29
        /*0182*/ 	.short	(.L_21961 - .L_21960)


	//   ....[0]....
.L_21960:
        /*0184*/ 	.word	0xffffffff


	//   ....[1]....
        /*0188*/ 	.word	0xffffffff


	//   ....[2]....
        /*018c*/ 	.word	0xffffffff


	//   ....[3]....
        /*0190*/ 	.word	0xffffffff


	//   ....[4]....
        /*0194*/ 	.word	0xffffffff


	//   ....[5]....
        /*0198*/ 	.word	0xffffffff


	//   ....[6]....
        /*019c*/ 	.word	0xffffffff


	//   ....[7]....
        /*01a0*/ 	.word	0xffffffff


	//   ....[8]....
        /*01a4*/ 	.word	0xffffffff


	//   ....[9]....
        /*01a8*/ 	.word	0xffffffff


	//   ....[10]....
        /*01ac*/ 	.word	0xffffffff


	//   ....[11]....
        /*01b0*/ 	.word	0xffffffff


	//   ....[12]....
        /*01b4*/ 	.word	0xffffffff


	//   ....[13]....
        /*01b8*/ 	.word	0xffffffff


	//   ....[14]....
        /*01bc*/ 	.word	0xffffffff


	//   ....[15]....
        /*01c0*/ 	.word	0xffffffff


	//   ....[16]....
        /*01c4*/ 	.word	0xffffffff


	//   ....[17]....
        /*01c8*/ 	.word	0xffffffff


	//   ....[18]....
        /*01cc*/ 	.word	0xffffffff


	//   ....[19]....
        /*01d0*/ 	.word	0xffffffff


	//   ....[20]....
        /*01d4*/ 	.word	0xffffffff


	//   ....[21]....
        /*01d8*/ 	.word	0xffffffff


	//   ....[22]....
        /*01dc*/ 	.word	0xffffffff


	//   ....[23]....
        /*01e0*/ 	.word	0xffffffff


	//   ....[24]....
        /*01e4*/ 	.word	0xffffffff


	//   ....[25]....
        /*01e8*/ 	.word	0x0500000f


	//   ....[26]....
        /*01ec*/ 	.word	0x0500000f


	//   ....[27]....
        /*01f0*/ 	.word	0x0500000f


	//   ....[28]....
        /*01f4*/ 	.word	0x0500000f


	//   ....[29]....
        /*01f8*/ 	.word	0x0500000f


	//   ....[30]....
        /*01fc*/ 	.word	0x0500000f


	//   ....[31]....
        /*0200*/ 	.word	0x0500000f


	//   ....[32]....
        /*0204*/ 	.word	0x0500000f


	//   ....[33]....
        /*0208*/ 	.word	0x0500000f


	//   ....[34]....
        /*020c*/ 	.word	0x0500000f


	//   ....[35]....
        /*0210*/ 	.word	0x0500000f


	//   ....[36]....
        /*0214*/ 	.word	0x0500000f


	//   ....[37]....
        /*0218*/ 	.word	0x0500000f


	//   ....[38]....
        /*021c*/ 	.word	0x0500000f


	//   ....[39]....
        /*0220*/ 	.word	0x0500000f


	//   ....[40]....
        /*0224*/ 	.word	0x0500000f


	//   ....[41]....
        /*0228*/ 	.word	0x0500000f


	//   ....[42]....
        /*022c*/ 	.word	0x0500000f


	//   ....[43]....
        /*0230*/ 	.word	0x0500000f


	//   ....[44]....
        /*0234*/ 	.word	0x0500000f


	//   ....[45]....
        /*0238*/ 	.word	0x0500000f


	//   ....[46]....
        /*023c*/ 	.word	0x0500000f


	//   ....[47]....
        /*0240*/ 	.word	0x0500000f


	//   ....[48]....
        /*0244*/ 	.word	0x0500000f


	//----- nvinfo : EIATTR_COOP_GROUP_INSTR_OFFSETS
	.align		4
.L_21961:
        /*0248*/ 	.byte	0x04, 0x28
        /*024a*/ 	.short	(.L_21963 - .L_21962)


	//   ....[0]....
.L_21962:
        /*024c*/ 	.word	0x00000b40


	//   ....[1]....
        /*0250*/ 	.word	0x00000b60


	//   ....[2]....
        /*0254*/ 	.word	0x00000b80


	//   ....[3]....
        /*0258*/ 	.word	0x00000ba0


	//   ....[4]....
        /*025c*/ 	.word	0x00000cc0


	//   ....[5]....
        /*0260*/ 	.word	0x00000ce0


	//   ....[6]....
        /*0264*/ 	.word	0x00000d10


	//   ....[7]....
        /*0268*/ 	.word	0x00001b50


	//   ....[8]....
        /*026c*/ 	.word	0x00001b80


	//   ....[9]....
        /*0270*/ 	.word	0x00001ba0


	//   ....[10]....
        /*0274*/ 	.word	0x00001bc0


	//   ....[11]....
        /*0278*/ 	.word	0x00001be0


	//   ....[12]....
        /*027c*/ 	.word	0x00001c30


	//   ....[13]....
        /*0280*/ 	.word	0x00001c50


	//   ....[14]....
        /*0284*/ 	.word	0x00001c70


	//   ....[15]....
        /*0288*/ 	.word	0x00002cc0


	//   ....[16]....
        /*028c*/ 	.word	0x00002cd0


	//   ....[17]....
        /*0290*/ 	.word	0x00002ce0


	//   ....[18]....
        /*0294*/ 	.word	0x00002cf0


	//   ....[19]....
        /*0298*/ 	.word	0x00002d00


	//   ....[20]....
        /*029c*/ 	.word	0x00002d10


	//   ....[21]....
        /*02a0*/ 	.word	0x00002d20


	//   ....[22]....
        /*02a4*/ 	.word	0x00002d40


	//   ....[23]....
        /*02a8*/ 	.word	0x00002d60


	//   ....[24]....
        /*02ac*/ 	.word	0x00002d80


	//   ....[25]....
        /*02b0*/ 	.word	0x000036b0


	//   ....[26]....
        /*02b4*/ 	.word	0x00003710


	//   ....[27]....
        /*02b8*/ 	.word	0x00003770


	//   ....[28]....
        /*02bc*/ 	.word	0x000037d0


	//   ....[29]....
        /*02c0*/ 	.word	0x00003850


	//   ....[30]....
        /*02c4*/ 	.word	0x000038c0


	//   ....[31]....
        /*02c8*/ 	.word	0x00003920


	//   ....[32]....
        /*02cc*/ 	.word	0x000039a0


	//   ....[33]....
        /*02d0*/ 	.word	0x00003a00


	//   ....[34]....
        /*02d4*/ 	.word	0x00003a80


	//   ....[35]....
        /*02d8*/ 	.word	0x00003ae0


	//   ....[36]....
        /*02dc*/ 	.word	0x00003b60


	//   ....[37]....
        /*02e0*/ 	.word	0x00003bc0


	//   ....[38]....
        /*02e4*/ 	.word	0x00003c40


	//   ....[39]....
        /*02e8*/ 	.word	0x00003ca0


	//   ....[40]....
        /*02ec*/ 	.word	0x00003d20


	//   ....[41]....
        /*02f0*/ 	.word	0x00003d80


	//   ....[42]....
        /*02f4*/ 	.word	0x00003e00


	//   ....[43]....
        /*02f8*/ 	.word	0x00003e60


	//   ....[44]....
        /*02fc*/ 	.word	0x00003ee0


	//   ....[45]....
        /*0300*/ 	.word	0x00003f40


	//   ....[46]....
        /*0304*/ 	.word	0x00003fb0


	//   ....[47]....
        /*0308*/ 	.word	0x00004010


	//   ....[48]....
        /*030c*/ 	.word	0x00004070


	//----- nvinfo : EIATTR_VRC_CTA_INIT_COUNT
	.align		4
.L_21963:
        /*0310*/ 	.byte	0x02, 0x4a
	.zero		1
	.zero		1


	//----- nvinfo : EIATTR_SYSCALL_OFFSETS
	.align		4
        /*0314*/ 	.byte	0x04, 0x46
        /*0316*/ 	.short	(.L_21965 - .L_21964)


	//   ....[0]....
.L_21964:
        /*0318*/ 	.word	0x00002b40


	//   ....[1]....
        /*031c*/ 	.word	0x00003650


	//----- nvinfo : EIATTR_EXIT_INSTR_OFFSETS
	.align		4
.L_21965:
        /*0320*/ 	.byte	0x04, 0x1c
        /*0322*/ 	.short	(.L_21967 - .L_21966)


	//   ....[0]....
.L_21966:
        /*0324*/ 	.word	0x00000090


	//   ....[1]....
        /*0328*/ 	.word	0x000033f0


	//   ....[2]....
        /*032c*/ 	.word	0x00003420


	//   ....[3]....
        /*0330*/ 	.word	0x00003550


	//   ....[4]....
        /*0334*/ 	.word	0x00003660


	//----- nvinfo : EIATTR_CRS_STACK_SIZE
	.align		4
.L_21967:
        /*0338*/ 	.byte	0x04, 0x1e
        /*033a*/ 	.short	(.L_21969 - .L_21968)
.L_21968:
        /*033c*/ 	.word	0x00000000


	//----- nvinfo : EIATTR_CBANK_PARAM_SIZE
	.align		4
.L_21969:
        /*0340*/ 	.byte	0x03, 0x19
        /*0342*/ 	.short	0x008c


	//----- nvinfo : EIATTR_PARAM_CBANK
	.align		4
        /*0344*/ 	.byte	0x04, 0x0a
        /*0346*/ 	.short	(.L_21971 - .L_21970)
	.align		4
.L_21970:
        /*0348*/ 	.word	index@(.nv.constant0._ZN4vllm25paged_attention_v2_kernelIfhLi80ELi16ELi128ELNS_18Fp8KVCacheDataTypeE1ELb1ELi512EEEvPfS2_PT_PKS3_PKT0_S9_ifPKiSB_iPKfiiiSD_SD_iiiii)
        /*034c*/ 	.short	0x0380
        /*034e*/ 	.short	0x008c


	//----- nvinfo : EIATTR_SW_WAR
	.align		4
.L_21971:
        /*0350*/ 	.byte	0x04, 0x36
        /*0352*/ 	.short	(.L_21973 - .L_21972)
.L_21972:
        /*0354*/ 	.word	0x00000008
.L_21973:


//--------------------- .nv.info._ZN4vllm25paged_attention_v2_kernelIfhLi64ELi16ELi128ELNS_18Fp8KVCacheDataTypeE1ELb1ELi512EEEvPfS2_PT_PKS3_PKT0_S9_ifPKiSB_iPKfiiiSD_SD_iiiii --------------------------
	.section	.nv.info._ZN4vllm25paged_attention_v2_kernelIfhLi64ELi16ELi128ELNS_18Fp8KVCacheDataTypeE1ELb1ELi512EEEvPfS2_PT_PKS3_PKT0_S9_ifPKiSB_iPKfiiiSD_SD_iiiii,"",@"SHT_CUDA_INFO"
	.sectionflags	@""
	.align	4


	//----- nvinfo : EIATTR_CUDA_API_VERSION
	.align		4
        /*0000*/ 	.byte	0x04, 0x37
        /*0002*/ 	.short	(.L_21975 - .L_21974)
.L_21974:
        /*0004*/ 	.word	0x00000082


	//----- nvinfo : EIATTR_KPARAM_INFO
	.align		4
.L_21975:
        /*0008*/ 	.byte	0x04, 0x17
        /*000a*/ 	.short	(.L_21977 - .L_21976)
.L_21976:
        /*000c*/ 	.word	0x00000000
        /*0010*/ 	.short	0x0015
        /*0012*/ 	.short	0x0088
        /*0014*/ 	.byte	0x00, 0xf0, 0x11, 0x00


	//----- nvinfo : EIATTR_KPARAM_INFO
	.align		4
.L_21977:
        /*0018*/ 	.byte	0x04, 0x17
        /*001a*/ 	.short	(.L_21979 - .L_21978)
.L_21978:
        /*001c*/ 	.word	0x00000000
        /*0020*/ 	.short	0x0014
        /*0022*/ 	.short	0x0084
        /*0024*/ 	.byte	0x00, 0xf0, 0x11, 0x00


	//----- nvinfo : EIATTR_KPARAM_INFO
	.align		4
.L_21979:
        /*0028*/ 	.byte	0x04, 0x17
        /*002a*/ 	.short	(.L_21981 - .L_21980)
.L_21980:
        /*002c*/ 	.word	0x00000000
        /*0030*/ 	.short	0x0013
        /*0032*/ 	.short	0x0080
        /*0034*/ 	.byte	0x00, 0xf0, 0x11, 0x00


	//----- nvinfo : EIATTR_KPARAM_INFO
	.align		4
.L_21981:
        /*0038*/ 	.byte	0x04, 0x17
        /*003a*/ 	.short	(.L_21983 - .L_21982)
.L_21982:
        /*003c*/ 	.word	0x00000000
        /*0040*/ 	.short	0x0012
        /*0042*/ 	.short	0x007c
        /*0044*/ 	.byte	0x00, 0xf0, 0x11, 0x00


	//----- nvinfo : EIATTR_KPARAM_INFO
	.align		4
.L_21983:
        /*0048*/ 	.byte	0x04, 0x17
        /*004a*/ 	.short	(.L_21985 - .L_21984)
.L_21984:
        /*004c*/ 	.word	0x00000000
        /*0050*/ 	.short	0x0011
        /*0052*/ 	.short	0x0078
        /*0054*/ 	.byte	0x00, 0xf0, 0x11, 0x00


	//----- nvinfo : EIATTR_KPARAM_INFO
	.align		4
.L_21985:
        /*0058*/ 	.byte	0x04, 0x17
        /*005a*/ 	.short	(.L_21987 - .L_21986)
.L_21986:
        /*005c*/ 	.word	0x00000000
        /*0060*/ 	.short	0x0010
        /*0062*/ 	.short	0x0070
        /*0064*/ 	.byte	0x00, 0xf5, 0x21, 0x00


	//----- nvinfo : EIATTR_KPARAM_INFO
	.align		4
.L_21987:
        /*0068*/ 	.byte	0x04, 0x17
        /*006a*/ 	.short	(.L_21989 - .L_21988)
.L_21988:
        /*006c*/ 	.word	0x00000000
        /*0070*/ 	.short	0x000f
        /*0072*/ 	.short	0x0068
        /*0074*/ 	.byte	0x00, 0xf5, 0x21, 0x00


	//----- nvinfo : EIATTR_KPARAM_INFO
	.align		4
.L_21989:
        /*0078*/ 	.byte	0x04, 0x17
        /*007a*/ 	.short	(.L_21991 - .L_21990)
.L_21990:
        /*007c*/ 	.word	0x00000000
        /*0080*/ 	.short	0x000e
        /*0082*/ 	.short	0x0060
        /*0084*/ 	.byte	0x00, 0xf0, 0x11, 0x00


	//----- nvinfo : EIATTR_KPARAM_INFO
	.align		4
.L_21991:
        /*0088*/ 	.byte	0x04, 0x17
        /*008a*/ 	.short	(.L_21993 - .L_21992)
.L_21992:
        /*008c*/ 	.word	0x00000000
        /*0090*/ 	.short	0x000d
        /*0092*/ 	.short	0x005c
        /*0094*/ 	.byte	0x00, 0xf0, 0x11, 0x00


	//----- nvinfo : EIATTR_KPARAM_INFO
	.align		4
.L_21993:
        /*0098*/ 	.byte	0x04, 0x17
        /*009a*/ 	.short	(.L_21995 - .L_21994)
.L_21994:
        /*009c*/ 	.word	0x00000000
        /*00a0*/ 	.short	0x000c
        /*00a2*/ 	.short	0x0058
        /*00a4*/ 	.byte	0x00, 0xf0, 0x11, 0x00


	//----- nvinfo : EIATTR_KPARAM_INFO
	.align		4
.L_21995:
        /*00a8*/ 	.byte	0x04, 0x17
        /*00aa*/ 	.short	(.L_21997 - .L_21996)
.L_21996:
        /*00ac*/ 	.word	0x00000000
        /*00b0*/ 	.short	0x000b
        /*00b2*/ 	.short	0x0050
        /*00b4*/ 	.byte	0x00, 0xf5, 0x21, 0x00


	//----- nvinfo : EIATTR_KPARAM_INFO
	.align		4
.L_21997:
        /*00b8*/ 	.byte	0x04, 0x17
        /*00ba*/ 	.short	(.L_21999 - .L_21998)
.L_21998:
        /*00bc*/ 	.word	0x00000000
        /*00c0*/ 	.short	0x000a
        /*00c2*/ 	.short	0x0048
        /*00c4*/ 	.byte	0x00, 0xf0, 0x11, 0x00


	//----- nvinfo : EIATTR_KPARAM_INFO
	.align		4
.L_21999:
        /*00c8*/ 	.byte	0x04, 0x17
        /*00ca*/ 	.short	(.L_22001 - .L_22000)
.L_22000:
        /*00cc*/ 	.word	0x00000000
        /*00d0*/ 	.short	0x0009
        /*00d2*/ 	.short	0x0040
        /*00d4*/ 	.byte	0x00, 0xf5, 0x21, 0x00


	//----- nvinfo : EIATTR_KPARAM_INFO
	.align		4
.L_22001:
        /*00d8*/ 	.byte	0x04, 0x17
        /*00da*/ 	.short	(.L_22003 - .L_22002)
.L_22002:
        /*00dc*/ 	.word	0x00000000
        /*00e0*/ 	.short	0x0008
        /*00e2*/ 	.short	0x0038
        /*00e4*/ 	.byte	0x00, 0xf5, 0x21, 0x00


	//----- nvinfo : EIATTR_KPARAM_INFO
	.align		4
.L_22003:
        /*00e8*/ 	.byte	0x04, 0x17
        /*00ea*/ 	.short	(.L_22005 - .L_22004)
.L_22004:
        /*00ec*/ 	.word	0x00000000
        /*00f0*/ 	.short	0x0007
        /*00f2*/ 	.short	0x0034
        /*00f4*/ 	.byte	0x00, 0xf0, 0x11, 0x00


	//----- nvinfo : EIATTR_KPARAM_INFO
	.align		4
.L_22005:
        /*00f8*/ 	.byte	0x04, 0x17
        /*00fa*/ 	.short	(.L_22007 - .L_22006)
.L_22006:
        /*00fc*/ 	.word	0x00000000
        /*0100*/ 	.short	0x0006
        /*0102*/ 	.short	0x0030
        /*0104*/ 	.byte	0x00, 0xf0, 0x11, 0x00


	//----- nvinfo : EIATTR_KPARAM_INFO
	.align		4
.L_22007:
        /*0108*/ 	.byte	0x04, 0x17
        /*010a*/ 	.short	(.L_22009 - .L_22008)
.L_22008:
        /*010c*/ 	.word	0x00000000
        /*0110*/ 	.short	0x0005
        /*0112*/ 	.short	0x0028
        /*0114*/ 	.byte	0x00, 0xf5, 0x21, 0x00


	//----- nvinfo : EIATTR_KPARAM_INFO
	.align		4
.L_22009:
        /*0118*/ 	.byte	0x04, 0x17
        /*011a*/ 	.short	(.L_22011 - .L_22010)
.L_22010:
        /*011c*/ 	.word	0x00000000
        /*0120*/ 	.short	0x0004
        /*0122*/ 	.short	0x0020
        /*0124*/ 	.byte	0x00, 0xf5, 0x21, 0x00


	//----- nvinfo : EIATTR_KPARAM_INFO
	.align		4
.L_22011:
        /*0128*/ 	.byte	0x04, 0x17
        /*012a*/ 	.short	(.L_22013 - .L_22012)
.L_22012:
        /*012c*/ 	.word	0x00000000
        /*0130*/ 	.short	0x0003
        /*0132*/ 	.short	0x0018
        /*0134*/ 	.byte	0x00, 0xf5, 0x21, 0x00


	//----- nvinfo : EIATTR_KPARAM_INFO
	.align		4
.L_22013:
        /*0138*/ 	.byte	0x04, 0x17
        /*013a*/ 	.short	(.L_22015 - .L_22014)
.L_22014:
        /*013c*/ 	.word	0x00000000
        /*0140*/ 	.short	0x0002
        /*0142*/ 	.short	0x0010
        /*0144*/ 	.byte	0x00, 0xf5, 0x21, 0x00


	//----- nvinfo : EIATTR_KPARAM_INFO
	.align		4
.L_22015:
        /*0148*/ 	.byte	0x04, 0x17
        /*014a*/ 	.short	(.L_22017 - .L_22016)
.L_22016:
        /*014c*/ 	.word	0x00000000
        /*0150*/ 	.short	0x0001
        /*0152*/ 	.short	0x0008
        /*0154*/ 	.byte	0x00, 0xf5, 0x21, 0x00


	//----- nvinfo : EIATTR_KPARAM_INFO
	.align		4
.L_22017:
        /*0158*/ 	.byte	0x04, 0x17
        /*015a*/ 	.short	(.L_22019 - .L_22018)
.L_22018:
        /*015c*/ 	.word	0x00000000
        /*0160*/ 	.short	0x0000
        /*0162*/ 	.short	0x0000
        /*0164*/ 	.byte	0x00, 0xf5, 0x21, 0x00


	//----- nvinfo : EIATTR_SPARSE_MMA_MASK
	.align		4
.L_22019:
        /*0168*/ 	.byte	0x03, 0x50
        /*016a*/ 	.short	0x0000


	//----- nvinfo : EIATTR_MAXREG_COUNT
	.align		4
        /*016c*/ 	.byte	0x03, 0x1b
        /*016e*/ 	.short	0x00ff


	//----- nvinfo : EIATTR_NUM_BARRIERS
	.align		4
        /*0170*/ 	.byte	0x02, 0x4c
        /*0172*/ 	.byte	0x01
	.zero		1


	//----- nvinfo : EIATTR_EXTERNS
	.align		4
        /*0174*/ 	.byte	0x04, 0x0f
        /*0176*/ 	.short	(.L_22021 - .L_22020)


	//   ....[0]....
	.align		4
.L_22020:
        /*0178*/ 	.word	index@(__assertfail)


	//----- nvinfo : EIATTR_MERCURY_ISA_VERSION
	.align		4
.L_22021:
        /*017c*/ 	.byte	0x03, 0x5f
        /*017e*/ 	.short	0x0101


	//----- nvinfo : EIATTR_COOP_GROUP_MASK_REGIDS
	.align		4
        /*0180*/ 	.byte	0x04, 0x29
        /*0182*/ 	.short	(.L_22023 - .L_22022)


	//   ....[0]....
.L_22022:
        /*0184*/ 	.word	0xffffffff


	//   ....[1]....
        /*0188*/ 	.word	0xffffffff


	//   ....[2]....
        /*018c*/ 	.word	0xffffffff


	//   ....[3]....
        /*0190*/ 	.word	0xffffffff


	//   ....[4]....
        /*0194*/ 	.word	0xffffffff


	//   ....[5]....
        /*0198*/ 	.word	0xffffffff


	//   ....[6]....
        /*019c*/ 	.word	0xffffffff


	//   ....[7]....
        /*01a0*/ 	.word	0xffffffff


	//   ....[8]....
        /*01a4*/ 	.word	0xffffffff


	//   ....[9]....
        /*01a8*/ 	.word	0xffffffff


	//   ....[10]....
        /*01ac*/ 	.word	0xffffffff


	//   ....[11]....
        /*01b0*/ 	.word	0xffffffff


	//   ....[12]....
        /*01b4*/ 	.word	0xffffffff


	//   ....[13]....
        /*01b8*/ 	.word	0xffffffff


	//   ....[14]....
        /*01bc*/ 	.word	0xffffffff


	//   ....[15]....
        /*01c0*/ 	.word	0xffffffff


	//   ....[16]....
        /*01c4*/ 	.word	0xffffffff


	//   ....[17]....
        /*01c8*/ 	.word	0xffffffff


	//   ....[18]....
        /*01cc*/ 	.word	0xffffffff


	//   ....[19]....
        /*01d0*/ 	.word	0xffffffff


	//   ....[20]....
        /*01d4*/ 	.word	0xffffffff


	//   ....[21]....
        /*01d8*/ 	.word	0xffffffff


	//   ....[22]....
        /*01dc*/ 	.word	0xffffffff


	//   ....[23]....
        /*01e0*/ 	.word	0x0500000f


	//   ....[24]....
        /*01e4*/ 	.word	0x0500000f


	//   ....[25]....
        /*01e8*/ 	.word	0x0500000f


	//   ....[26]....
        /*01ec*/ 	.word	0x0500000f


	//   ....[27]....
        /*01f0*/ 	.word	0x0500000f


	//   ....[28]....
        /*01f4*/ 	.word	0x0500000f


	//   ....[29]....
        /*01f8*/ 	.word	0x0500000f


	//   ....[30]....
        /*01fc*/ 	.word	0x0500000f


	//   ....[31]....
        /*0200*/ 	.word	0x0500000f


	//   ....[32]....
        /*0204*/ 	.word	0x0500000f


	//   ....[33]....
        /*0208*/ 	.word	0x0500000f


	//   ....[34]....
        /*020c*/ 	.word	0x0500000f


	//   ....[35]....
        /*0210*/ 	.word	0x0500000f


	//   ....[36]....
        /*0214*/ 	.word	0x0500000f


	//   ....[37]....
        /*0218*/ 	.word	0x0500000f


	//   ....[38]....
        /*021c*/ 	.word	0x0500000f


	//   ....[39]....
        /*0220*/ 	.word	0x0500000f


	//   ....[40]....
        /*0224*/ 	.word	0x0500000f


	//   ....[41]....
        /*0228*/ 	.word	0x0500000f


	//   ....[42]....
        /*022c*/ 	.word	0x0500000f


	//----- nvinfo : EIATTR_COOP_GROUP_INSTR_OFFSETS
	.align		4
.L_22023:
        /*0230*/ 	.byte	0x04, 0x28
        /*0232*/ 	.short	(.L_22025 - .L_22024)


	//   ....[0]....
.L_22024:
        /*0234*/ 	.word	0x00000b40


	//   ....[1]....
        /*0238*/ 	.word	0x00000b60


	//   ....[2]....
        /*023c*/ 	.word	0x00000b80


	//   ....[3]....
        /*0240*/ 	.word	0x00000ba0


	//   ....[4]....
        /*0244*/ 	.word	0x00000cc0


	//   ....[5]....
        /*0248*/ 	.word	0x00000ce0


	//   ....[6]....
        /*024c*/ 	.word	0x00000d10


	//   ....[7]....
        /*0250*/ 	.word	0x00001b50


	//   ....[8]....
        /*0254*/ 	.word	0x00001b80


	//   ....[9]....
        /*0258*/ 	.word	0x00001ba0


	//   ....[10]....
        /*025c*/ 	.word	0x00001bc0


	//   ....[11]....
        /*0260*/ 	.word	0x00001be0


	//   ....[12]....
        /*0264*/ 	.word	0x00001c30


	//   ....[13]....
        /*0268*/ 	.word	0x00001c50


	//   ....[14]....
        /*026c*/ 	.word	0x00001c70


	//   ....[15]....
        /*0270*/ 	.word	0x00002c70


	//   ....[16]....
        /*0274*/ 	.word	0x00002c90


	//   ....[17]....
        /*0278*/ 	.word	0x00002ca0


	//   ....[18]....
        /*027c*/ 	.word	0x00002cb0


	//   ....[19]....
        /*0280*/ 	.word	0x00002cc0


	//   ....[20]....
        /*0284*/ 	.word	0x00002cd0


	//   ....[21]....
        /*0288*/ 	.word	0x00002ce0


	//   ....[22]....
        /*028c*/ 	.word	0x00002d00


	//   ....[23]....
        /*0290*/ 	.word	0x000035c0


	//   ....[24]....
        /*0294*/ 	.word	0x00003620


	//   ....[25]....
        /*0298*/ 	.word	0x00003680


	//   ....[26]....
        /*029c*/ 	.word	0x000036e0


	//   ....[27]....
        /*02a0*/ 	.word	0x00003760


	//   ....[28]....
        /*02a4*/ 	.word	0x000037c0


	//   ....[29]....
        /*02a8*/ 	.word	0x00003820


	//   ....[30]....
        /*02ac*/ 	.word	0x000038a0


	//   ....[31]....
        /*02b0*/ 	.word	0x00003900


	//   ....[32]....
        /*02b4*/ 	.word	0x00003980


	//   ....[33]....
        /*02b8*/ 	.word	0x000039e0


	//   ....[34]....
        /*02bc*/ 	.word	0x00003a60


	//   ....[35]....
        /*02c0*/ 	.word	0x00003ac0


	//   ....[36]....
        /*02c4*/ 	.word	0x00003b40


	//   ....[37]....
        /*02c8*/ 	.word	0x00003ba0


	//   ....[38]....
        /*02cc*/ 	.word	0x00003c20


	//   ....[39]....
        /*02d0*/ 	.word	0x00003c80


	//   ....[40]....
        /*02d4*/ 	.word	0x00003d10


	//   ....[41]....
        /*02d8*/ 	.word	0x00003d70


	//   ....[42]....
        /*02dc*/ 	.word	0x00003df0


	//----- nvinfo : EIATTR_VRC_CTA_INIT_COUNT
	.align		4
.L_22025:
        /*02e0*/ 	.byte	0x02, 0x4a
	.zero		1
	.zero		1


	//----- nvinfo : EIATTR_SYSCALL_OFFSETS
	.align		4
        /*02e4*/ 	.byte	0x04, 0x46
        /*02e6*/ 	.short	(.L_22027 - .L_22026)


	//   ....[0]....
.L_22026:
        /*02e8*/ 	.word	0x00002b40


	//   ....[1]....
        /*02ec*/ 	.word	0x00003560


	//----- nvinfo : EIATTR_EXIT_INSTR_OFFSETS
	.align		4
.L_22027:
        /*02f0*/ 	.byte	0x04, 0x1c
        /*02f2*/ 	.short	(.L_22029 - .L_22028)


	//   ....[0]....
.L_22028:
        /*02f4*/ 	.word	0x00000090


	//   ....[1]....
        /*02f8*/ 	.word	0x00003320


	//   ....[2]....
        /*02fc*/ 	.word	0x00003350


	//   ....[3]....
        /*0300*/ 	.word	0x00003460


	//   ....[4]....
        /*0304*/ 	.word	0x00003570


	//----- nvinfo : EIATTR_CRS_STACK_SIZE
	.align		4
.L_22029:
        /*0308*/ 	.byte	0x04, 0x1e
        /*030a*/ 	.short	(.L_22031 - .L_22030)
.L_22030:
        /*030c*/ 	.word	0x00000000


	//----- nvinfo : EIATTR_CBANK_PARAM_SIZE
	.align		4
.L_22031:
        /*0310*/ 	.byte	0x03, 0x19
        /*0312*/ 	.short	0x008c


	//----- nvinfo : EIATTR_PARAM_CBANK
	.align		4
        /*0314*/ 	.byte	0x04, 0x0a
        /*0316*/ 	.short	(.L_22033 - .L_22032)
	.align		4
.L_22032:
        /*0318*/ 	.word	index@(.nv.constant0._ZN4vllm25paged_attention_v2_kernelIfhLi64ELi16ELi128ELNS_18Fp8KVCacheDataTypeE1ELb1ELi512EEEvPfS2_PT_PKS3_PKT0_S9_ifPKiSB_iPKfiiiSD_SD_iiiii)
        /*031c*/ 	.short	0x0380
        /*031e*/ 	.short	0x008c


	//----- nvinfo : EIATTR_SW_WAR
	.align		4
.L_22033:
        /*0320*/ 	.byte	0x04, 0x36
        /*0322*/ 	.short	(.L_22035 - .L_22034)
.L_22034:
        /*0324*/ 	.word	0x00000008
.L_22035:


//--------------------- .nv.info._ZN4vllm25paged_attention_v2_kernelIfhLi32ELi16ELi128ELNS_18Fp8KVCacheDataTypeE1ELb1ELi512EEEvPfS2_PT_PKS3_PKT0_S9_ifPKiSB_iPKfiiiSD_SD_iiiii --------------------------
	.section	.nv.info._ZN4vllm25paged_attention_v2_kernelIfhLi32ELi16ELi128ELNS_18Fp8KVCacheDataTypeE1ELb1ELi512EEEvPfS2_PT_PKS3_PKT0_S9_ifPKiSB_iPKfiiiSD_SD_iiiii,"",@"SHT_CUDA_INFO"
	.sectionflags	@""
	.align	4


	//----- nvinfo : EIATTR_CUDA_API_VERSION
	.align		4
        /*0000*/ 	.byte	0x04, 0x37
        /*0002*/ 	.short	(.L_22037 - .L_22036)
.L_22036:
        /*0004*/ 	.word	0x00000082


	//----- nvinfo : EIATTR_KPARAM_INFO
	.align		4
.L_22037:
        /*0008*/ 	.byte	0x04, 0x17
        /*000a*/ 	.short	(.L_22039 - .L_22038)
.L_22038:
        /*000c*/ 	.word	0x00000000
        /*0010*/ 	.short	0x0015
        /*0012*/ 	.short	0x0088
        /*0014*/ 	.byte	0x00, 0xf0, 0x11, 0x00


	//----- nvinfo : EIATTR_KPARAM_INFO
	.align		4
.L_22039:
        /*0018*/ 	.byte	0x04, 0x17
        /*001a*/ 	.short	(.L_22041 - .L_22040)
.L_22040:
        /*001c*/ 	.word	0x00000000
        /*0020*/ 	.short	0x0014
        /*0022*/ 	.short	0x0084
        /*0024*/ 	.byte	0x00, 0xf0, 0x11, 0x00


	//----- nvinfo : EIATTR_KPARAM_INFO
	.align		4
.L_22041:
        /*0028*/ 	.byte	0x04, 0x17
        /*002a*/ 	.short	(.L_22043 - .L_22042)
.L_22042:
        /*002c*/ 	.word	0x00000000
        /*0030*/ 	.short	0x0013
        /*0032*/ 	.short	0x0080
        /*0034*/ 	.byte	0x00, 0xf0, 0x11, 0x00


	//----- nvinfo : EIATTR_KPARAM_INFO
	.align		4
.L_22043:
        /*0038*/ 	.byte	0x04, 0x17
        /*003a*/ 	.short	(.L_22045 - .L_22044)
.L_22044:
        /*003c*/ 	.word	0x00000000
        /*0040*/ 	.short	0x0012
        /*0042*/ 	.short	0x007c
        /*0044*/ 	.byte	0x00, 0xf0, 0x11, 0x00


	//----- nvinfo : EIATTR_KPARAM_INFO
	.align		4
.L_22045:
        /*0048*/ 	.byte	0x04, 0x17
        /*004a*/ 	.short	(.L_22047 - .L_22046)
.L_22046:
        /*004c*/ 	.word	0x00000000
        /*0050*/ 	.short	0x0011
        /*0052*/ 	.short	0x0078
        /*0054*/ 	.byte	0x00, 0xf0, 0x11, 0x00


	//----- nvinfo : EIATTR_KPARAM_INFO
	.align		4
.L_22047:
        /*0058*/ 	.byte	0x04, 0x17
        /*005a*/ 	.short	(.L_22049 - .L_22048)
.L_22048:
        /*005c*/ 	.word	0x00000000
        /*0060*/ 	.short	0x0010
        /*0062*/ 	.short	0x0070
        /*0064*/ 	.byte	0x00, 0xf5, 0x21, 0x00


	//----- nvinfo : EIATTR_KPARAM_INFO
	.align		4
.L_22049:
        /*0068*/ 	.byte	0x04, 0x17
        /*006a*/ 	.short	(.L_22051 - .L_22050)
.L_22050:
        /*006c*/ 	.word	0x00000000
        /*0070*/ 	.short	0x000f
        /*0072*/ 	.short	0x0068
        /*0074*/ 	.byte	0x00, 0xf5, 0x21, 0x00


	//----- nvinfo : EIATTR_KPARAM_INFO
	.align		4
.L_22051:
        /*0078*/ 	.byte	0x04, 0x17
        /*007a*/ 	.short	(.L_22053 - .L_22052)
.L_22052:
        /*007c*/ 	.word	0x00000000
        /*0080*/ 	.short	0x000e
        /*0082*/ 	.short	0x0060
        /*0084*/ 	.byte	0x00, 0xf0, 0x11, 0x00


	//----- nvinfo : EIATTR_KPARAM_INFO
	.align		4
.L_22053:
        /*0088*/ 	.byte	0x04, 0x17
        /*008a*/ 	.short	(.L_22055 - .L_22054)
.L_22054:
        /*008c*/ 	.word	0x00000000
        /*0090*/ 	.short	0x000d
        /*0092*/ 	.short	0x005c
        /*0094*/ 	.byte	0x00, 0xf0, 0x11, 0x00


	//----- nvinfo : EIATTR_KPARAM_INFO
	.align		4
.L_22055:
        /*0098*/ 	.byte	0x04, 0x17
        /*009a*/ 	.short	(.L_22057 - .L_22056)
.L_22056:
        /*009c*/ 	.word	0x00000000
        /*00a0*/ 	.short	0x000c
        /*00a2*/ 	.short	0x0058
        /*00a4*/ 	.byte	0x00, 0xf0, 0x11, 0x00


	//----- nvinfo : EIATTR_KPARAM_INFO
	.align		4
.L_22057:
        /*00a8*/ 	.byte	0x04, 0x17
        /*00aa*/ 	.short	(.L_22059 - .L_22058)
.L_22058:
        /*00ac*/ 	.word	0x00000000
        /*00b0*/ 	.short	0x000b
        /*00b2*/ 	.short	0x0050
        /*00b4*/ 	.byte	0x00, 0xf5, 0x21, 0x00


	//----- nvinfo : EIATTR_KPARAM_INFO
	.align		4
.L_22059:
        /*00b8*/ 	.byte	0x04, 0x17
        /*00ba*/ 	.short	(.L_22061 - .L_22060)
.L_22060:
        /*00bc*/ 	.word	0x00000000
        /*00c0*/ 	.short	0x000a
        /*00c2*/ 	.short	0x0048
        /*00c4*/ 	.byte	0x00, 0xf0, 0x11, 0x00


	//----- nvinfo : EIATTR_KPARAM_INFO
	.align		4
.L_22061:
        /*00c8*/ 	.byte	0x04, 0x17
        /*00ca*/ 	.short	(.L_22063 - .L_22062)
.L_22062:
        /*00cc*/ 	.word	0x00000000
        /*00d0*/ 	.short	0x0009
        /*00d2*/ 	.short	0x0040
        /*00d4*/ 	.byte	0x00, 0xf5, 0x21, 0x00


	//----- nvinfo : EIATTR_KPARAM_INFO
	.align		4
.L_22063:
        /*00d8*/ 	.byte	0x04, 0x17
        /*00da*/ 	.short	(.L_22065 - .L_22064)
.L_22064:
        /*00dc*/ 	.word	0x00000000
        /*00e0*/ 	.short	0x0008
        /*00e2*/ 	.short	0x0038
        /*00e4*/ 	.byte	0x00, 0xf5, 0x21, 0x00


	//----- nvinfo : EIATTR_KPARAM_INFO
	.align		4
.L_22065:
        /*00e8*/ 	.byte	0x04, 0x17
        /*00ea*/ 	.short	(.L_22067 - .L_22066)
.L_22066:
        /*00ec*/ 	.word	0x00000000
        /*00f0*/ 	.short	0x0007
        /*00f2*/ 	.short	0x0034
        /*00f4*/ 	.byte	0x00, 0xf0, 0x11, 0x00


	//----- nvinfo : EIATTR_KPARAM_INFO
	.align		4
.L_22067:
        /*00f8*/ 	.byte	0x04, 0x17
        /*00fa*/ 	.short	(.L_22069 - .L_22068)
.L_22068:
        /*00fc*/ 	.word	0x00000000
        /*0100*/ 	.short	0x0006
        /*0102*/ 	.short	0x0030
        /*0104*/ 	.byte	0x00, 0xf0, 0x11, 0x00


	//----- nvinfo : EIATTR_KPARAM_INFO
	.align		4
.L_22069:
        /*0108*/ 	.byte	0x04, 0x17
        /*010a*/ 	.short	(.L_22071 - .L_22070)
.L_22070:
        /*010c*/ 	.word	0x00000000
        /*0110*/ 	.short	0x0005
        /*0112*/ 	.short	0x0028
        /*0114*/ 	.byte	0x00, 0xf5, 0x21, 0x00


	//----- nvinfo : EIATTR_KPARAM_INFO
	.align		4
.L_22071:
        /*0118*/ 	.byte	0x04, 0x17
        /*011a*/ 	.short	(.L_22073 - .L_22072)
.L_22072:
        /*011c*/ 	.word	0x00000000
        /*0120*/ 	.short	0x0004
        /*0122*/ 	.short	0x0020
        /*0124*/ 	.byte	0x00, 0xf5, 0x21, 0x00


	//----- nvinfo : EIATTR_KPARAM_INFO
	.align		4
.L_22073:
        /*0128*/ 	.byte	0x04, 0x17
        /*012a*/ 	.short	(.L_22075 - .L_22074)
.L_22074:
        /*012c*/ 	.word	0x00000000
        /*0130*/ 	.short	0x0003
        /*0132*/ 	.short	0x0018
        /*0134*/ 	.byte	0x00, 0xf5, 0x21, 0x00


	//----- nvinfo : EIATTR_KPARAM_INFO
	.align		4
.L_22075:
        /*0138*/ 	.byte	0x04, 0x17
        /*013a*/ 	.short	(.L_22077 - .L_22076)
.L_22076:
        /*013c*/ 	.word	0x00000000
        /*0140*/ 	.short	0x0002
        /*0142*/ 	.short	0x0010
        /*0144*/ 	.byte	0x00, 0xf5, 0x21, 0x00


	//----- nvinfo : EIATTR_KPARAM_INFO
	.align		4
.L_22077:
        /*0148*/ 	.byte	0x04, 0x17
        /*014a*/ 	.short	(.L_22079 - .L_22078)
.L_22078:
        /*014c*/ 	.word	0x00000000
        /*0150*/ 	.short	0x0001
        /*0152*/ 	.short	0x0008
        /*0154*/ 	.byte	0x00, 0xf5, 0x21, 0x00


	//----- nvinfo : EIATTR_KPARAM_INFO
	.align		4
.L_22079:
        /*0158*/ 	.byte	0x04, 0x17
        /*015a*/ 	.short	(.L_22081 - .L_22080)
.L_22080:
        /*015c*/ 	.word	0x00000000
        /*0160*/ 	.short	0x0000
        /*0162*/ 	.short	0x0000
        /*0164*/ 	.byte	0x00, 0xf5, 0x21, 0x00


	//----- nvinfo : EIATTR_SPARSE_MMA_MASK
	.align		4
.L_22081:
        /*0168*/ 	.byte	0x03, 0x50
        /*016a*/ 	.short	0x0000


	//----- nvinfo : EIATTR_MAXREG_COUNT
	.align		4
        /*016c*/ 	.byte	0x03, 0x1b
        /*016e*/ 	.short	0x00ff


	//----- nvinfo : EIATTR_NUM_BARRIERS
	.align		4
        /*0170*/ 	.byte	0x02, 0x4c
        /*0172*/ 	.byte	0x01
	.zero		1


	//----- nvinfo : EIATTR_EXTERNS
	.align		4
        /*0174*/ 	.byte	0x04, 0x0f
        /*0176*/ 	.short	(.L_22083 - .L_22082)


	//   ....[0]....
	.align		4
.L_22082:
        /*0178*/ 	.word	index@(__assertfail)


	//----- nvinfo : EIATTR_MERCURY_ISA_VERSION
	.align		4
.L_22083:
        /*017c*/ 	.byte	0x03, 0x5f
        /*017e*/ 	.short	0x0101


	//----- nvinfo : EIATTR_COOP_GROUP_MASK_REGIDS
	.align		4
        /*0180*/ 	.byte	0x04, 0x29
        /*0182*/ 	.short	(.L_22085 - .L_22084)


	//   ....[0]....
.L_22084:
        /*0184*/ 	.word	0xffffffff


	//   ....[1]....
        /*0188*/ 	.word	0xffffffff


	//   ....[2]....
        /*018c*/ 	.word	0xffffffff


	//   ....[3]....
        /*0190*/ 	.word	0xffffffff


	//   ....[4]....
        /*0194*/ 	.word	0xffffffff


	//   ....[5]....
        /*0198*/ 	.word	0xffffffff


	//   ....[6]....
        /*019c*/ 	.word	0xffffffff


	//   ....[7]....
        /*01a0*/ 	.word	0xffffffff


	//   ....[8]....
        /*01a4*/ 	.word	0xffffffff


	//   ....[9]....
        /*01a8*/ 	.word	0xffffffff


	//   ....[10]....
        /*01ac*/ 	.word	0xffffffff


	//   ....[11]....
        /*01b0*/ 	.word	0xffffffff


	//   ....[12]....
        /*01b4*/ 	.word	0xffffffff


	//   ....[13]....
        /*01b8*/ 	.word	0xffffffff


	//   ....[14]....
        /*01bc*/ 	.word	0xffffffff


	//   ....[15]....
        /*01c0*/ 	.word	0xffffffff


	//   ....[16]....
        /*01c4*/ 	.word	0xffffffff


	//   ....[17]....
        /*01c8*/ 	.word	0xffffffff


	//   ....[18]....
        /*01cc*/ 	.word	0xffffffff


	//   ....[19]....
        /*01d0*/ 	.word	0x0500000f


	//   ....[20]....
        /*01d4*/ 	.word	0x0500000f


	//   ....[21]....
        /*01d8*/ 	.word	0x0500000f


	//   ....[22]....
        /*01dc*/ 	.word	0x0500000f


	//   ....[23]....
        /*01e0*/ 	.word	0x0500000f


	//   ....[24]....
        /*01e4*/ 	.word	0x0500000f


	//   ....[25]....
        /*01e8*/ 	.word	0x0500000f


	//   ....[26]....
        /*01ec*/ 	.word	0x0500000f


	//   ....[27]....
        /*01f0*/ 	.word	0x0500000f


	//   ....[28]....
        /*01f4*/ 	.word	0x0500000f


	//   ....[29]....
        /*01f8*/ 	.word	0x0500000f


	//   ....[30]....
        /*01fc*/ 	.word	0x0500000f


	//----- nvinfo : EIATTR_COOP_GROUP_INSTR_OFFSETS
	.align		4
.L_22085:
        /*0200*/ 	.byte	0x04, 0x28
        /*0202*/ 	.short	(.L_22087 - .L_22086)


	//   ....[0]....
.L_22086:
        /*0204*/ 	.word	0x00000b60


	//   ....[1]....
        /*0208*/ 	.word	0x00000b80


	//   ....[2]....
        /*020c*/ 	.word	0x00000ba0


	//   ....[3]....
        /*0210*/ 	.word	0x00000bc0


	//   ....[4]....
        /*0214*/ 	.word	0x00000ce0


	//   ....[5]....
        /*0218*/ 	.word	0x00000d00


	//   ....[6]....
        /*021c*/ 	.word	0x00000d30


	//   ....[7]....
        /*0220*/ 	.word	0x00001b70


	//   ....[8]....
        /*0224*/ 	.word	0x00001ba0


	//   ....[9]....
        /*0228*/ 	.word	0x00001bc0


	//   ....[10]....
        /*022c*/ 	.word	0x00001be0


	//   ....[11]....
        /*0230*/ 	.word	0x00001c00


	//   ....[12]....
        /*0234*/ 	.word	0x00001c50


	//   ....[13]....
        /*0238*/ 	.word	0x00001c70


	//   ....[14]....
        /*023c*/ 	.word	0x00001c90


	//   ....[15]....
        /*0240*/ 	.word	0x00002c20


	//   ....[16]....
        /*0244*/ 	.word	0x00002c30


	//   ....[17]....
        /*0248*/ 	.word	0x00002c40


	//   ....[18]....
        /*024c*/ 	.word	0x00002c50


	//   ....[19]....
        /*0250*/ 	.word	0x00003260


	//   ....[20]....
        /*0254*/ 	.word	0x000032c0


	//   ....[21]....
        /*0258*/ 	.word	0x00003320


	//   ....[22]....
        /*025c*/ 	.word	0x00003380


	//   ....[23]....
        /*0260*/ 	.word	0x00003400


	//   ....[24]....
        /*0264*/ 	.word	0x00003460


	//   ....[25]....
        /*0268*/ 	.word	0x000034c0


	//   ....[26]....
        /*026c*/ 	.word	0x00003540


	//   ....[27]....
        /*0270*/ 	.word	0x000035a0


	//   ....[28]....
        /*0274*/ 	.word	0x00003620


	//   ....[29]....
        /*0278*/ 	.word	0x00003680


	//   ....[30]....
        /*027c*/ 	.word	0x000036f0


	//----- nvinfo : EIATTR_VRC_CTA_INIT_COUNT
	.align		4
.L_22087:
        /*0280*/ 	.byte	0x02, 0x4a
	.zero		1
	.zero		1


	//----- nvinfo : EIATTR_SYSCALL_OFFSETS
	.align		4
        /*0284*/ 	.byte	0x04, 0x46
        /*0286*/ 	.short	(.L_22089 - .L_22088)


	//   ....[0]....
.L_22088:
        /*0288*/ 	.word	0x00002b60


	//   ....[1]....
        /*028c*/ 	.word	0x00003200


	//----- nvinfo : EIATTR_EXIT_INSTR_OFFSETS
	.align		4
.L_22089:
        /*0290*/ 	.byte	0x04, 0x1c
        /*0292*/ 	.short	(.L_22091 - .L_22090)


	//   ....[0]....
.L_22090:
        /*0294*/ 	.word	0x00000090


	//   ....[1]....
        /*0298*/ 	.word	0x00002fc0


	//   ....[2]....
        /*029c*/ 	.word	0x00002ff0


	//   ....[3]....
        /*02a0*/ 	.word	0x00003100


	//   ....[4]....
        /*02a4*/ 	.word	0x00003210


	//----- nvinfo : EIATTR_CRS_STACK_SIZE
	.align		4
.L_22091:
        /*02a8*/ 	.byte	0x04, 0x1e
        /*02aa*/ 	.short	(.L_22093 - .L_22092)
.L_22092:
        /*02ac*/ 	.word	0x00000000


	//----- nvinfo : EIATTR_CBANK_PARAM_SIZE
	.align		4
.L_22093:
        /*02b0*/ 	.byte	0x03, 0x19
        /*02b2*/ 	.short	0x008c


	//----- nvinfo : EIATTR_PARAM_CBANK
	.align		4
        /*02b4*/ 	.byte	0x04, 0x0a
        /*02b6*/ 	.short	(.L_22095 - .L_22094)
	.align		4
.L_22094:
        /*02b8*/ 	.word	index@(.nv.constant0._ZN4vllm25paged_attention_v2_kernelIfhLi32ELi16ELi128ELNS_18Fp8KVCacheDataTypeE1ELb1ELi512EEEvPfS2_PT_PKS3_PKT0_S9_ifPKiSB_iPKfiiiSD_SD_iiiii)
        /*02bc*/ 	.short	0x0380
        /*02be*/ 	.short	0x008c


	//----- nvinfo : EIATTR_SW_WAR
	.align		4
.L_22095:
        /*02c0*/ 	.byte	0x04, 0x36
        /*02c2*/ 	.short	(.L_22097 - .L_22096)
.L_22096:
        /*02c4*/ 	.word	0x00000008
.L_22097:


//--------------------- .nv.info._ZN4vllm25paged_attention_v2_kernelIfhLi256ELi8ELi128ELNS_18Fp8KVCacheDataTypeE1ELb0ELi512EEEvPfS2_PT_PKS3_PKT0_S9_ifPKiSB_iPKfiiiSD_SD_iiiii --------------------------
	.section	.nv.info._ZN4vllm25paged_attention_v2_kernelIfhLi256ELi8ELi128ELNS_18Fp8KVCacheDataTypeE1ELb0ELi512EEEvPfS2_PT_PKS3_PKT0_S9_ifPKiSB_iPKfiiiSD_SD_iiiii,"",@"SHT_CUDA_INFO"
	.sectionflags	@""
	.align	4


	//----- nvinfo : EIATTR_CUDA_API_VERSION
	.align		4
        /*0000*/ 	.byte	0x04, 0x37
        /*0002*/ 	.short	(.L_22099 - .L_22098)
.L_22098:
        /*0004*/ 	.word	0x00000082


	//----- nvinfo : EIATTR_KPARAM_INFO
	.align		4
.L_22099:
        /*0008*/ 	.byte	0x04, 0x17
        /*000a*/ 	.short	(.L_22101 - .L_22100)
.L_22100:
        /*000c*/ 	.word	0x00000000
        /*0010*/ 	.short	0x0015
        /*0012*/ 	.short	0x0088
        /*0014*/ 	.byte	0x00, 0xf0, 0x11, 0x00


	//----- nvinfo : EIATTR_KPARAM_INFO
	.align		4
.L_22101:
        /*0018*/ 	.byte	0x04, 0x17
        /*001a*/ 	.short	(.L_22103 - .L_22102)
.L_22102:
        /*001c*/ 	.word	0x00000000
        /*0020*/ 	.short	0x0014
        /*0022*/ 	.short	0x0084
        /*0024*/ 	.byte	0x00, 0xf0, 0x11, 0x00


	//----- nvinfo : EIATTR_KPARAM_INFO
	.align		4
.L_22103:
        /*0028*/ 	.byte	0x04, 0x17
        /*002a*/ 	.short	(.L_22105 - .L_22104)
.L_22104:
        /*002c*/ 	.word	0x00000000
        /*0030*/ 	.short	0x0013
        /*0032*/ 	.short	0x0080
        /*0034*/ 	.byte	0x00, 0xf0, 0x11, 0x00


	//----- nvinfo : EIATTR_KPARAM_INFO
	.align		4
.L_22105:
        /*0038*/ 	.byte	0x04, 0x17
        /*003a*/ 	.short	(.L_22107 - .L_22106)
.L_22106:
        /*003c*/ 	.word	0x00000000
        /*0040*/ 	.short	0x0012
        /*0042*/ 	.short	0x007c
        /*0044*/ 	.byte	0x00, 0xf0, 0x11, 0x00


	//----- nvinfo : EIATTR_KPARAM_INFO
	.align		4
.L_22107:
        /*0048*/ 	.byte	0x04, 0x17
        /*004a*/ 	.short	(.L_22109 - .L_22108)
.L_22108:
        /*004c*/ 	.word	0x00000000
        /*0050*/ 	.short	0x0011
        /*0052*/ 	.short	0x0078
        /*0054*/ 	.byte	0x00, 0xf0, 0x11, 0x00


	//----- nvinfo : EIATTR_KPARAM_INFO
	.align		4
.L_22109:
        /*0058*/ 	.byte	0x04, 0x17
        /*005a*/ 	.short	(.L_22111 - .L_22110)
.L_22110:
        /*005c*/ 	.word	0x00000000
        /*0060*/ 	.short	0x0010
        /*0062*/ 	.short	0x0070
        /*0064*/ 	.byte	0x00, 0xf5, 0x21, 0x00


	//----- nvinfo : EIATTR_KPARAM_INFO
	.align		4
.L_22111:
        /*0068*/ 	.byte	0x04, 0x17
        /*006a*/ 	.short	(.L_22113 - .L_22112)
.L_22112:
        /*006c*/ 	.word	0x00000000
        /*0070*/ 	.short	0x000f
        /*0072*/ 	.short	0x0068
        /*0074*/ 	.byte	0x00, 0xf5, 0x21, 0x00


	//----- nvinfo : EIATTR_KPARAM_INFO
	.align		4
.L_22113:
        /*0078*/ 	.byte	0x04, 0x17
        /*007a*/ 	.short	(.L_22115 - .L_22114)
.L_22114:
        /*007c*/ 	.word	0x00000000
        /*0080*/ 	.short	0x000e
        /*0082*/ 	.short	0x0060
        /*0084*/ 	.byte	0x00, 0xf0, 0x11, 0x00


	//----- nvinfo : EIATTR_KPARAM_INFO
	.align		4
.L_22115:
        /*0088*/ 	.byte	0x04, 0x17
        /*008a*/ 	.short	(.L_22117 - .L_22116)
.L_22116:
        /*008c*/ 	.word	0x00000000
        /*0090*/ 	.short	0x000d
        /*0092*/ 	.short	0x005c
        /*0094*/ 	.byte	0x00, 0xf0, 0x11, 0x00


	//----- nvinfo : EIATTR_KPARAM_INFO
	.align		4
.L_22117:
        /*0098*/ 	.byte	0x04, 0x17
        /*009a*/ 	.short	(.L_22119 - .L_22118)
.L_22118:
        /*009c*/ 	.word	0x00000000
        /*00a0*/ 	.short	0x000c
        /*00a2*/ 	.short	0x0058
        /*00a4*/ 	.byte	0x00, 0xf0, 0x11, 0x00


	//----- nvinfo : EIATTR_KPARAM_INFO
	.align		4
.L_22119:
        /*00a8*/ 	.byte	0x04, 0x17
        /*00aa*/ 	.short	(.L_22121 - .L_22120)
.L_22120:
        /*00ac*/ 	.word	0x00000000
        /*00b0*/ 	.short	0x000b
        /*00b2*/ 	.short	0x0050
        /*00b4*/ 	.byte	0x00, 0xf5, 0x21, 0x00


	//----- nvinfo : EIATTR_KPARAM_INFO
	.align		4
.L_22121:
        /*00b8*/ 	.byte	0x04, 0x17
        /*00ba*/ 	.short	(.L_22123 - .L_22122)
.L_22122:
        /*00bc*/ 	.word	0x00000000
        /*00c0*/ 	.short	0x000a
        /*00c2*/ 	.short	0x0048
        /*00c4*/ 	.byte	0x00, 0xf0, 0x11, 0x00


	//----- nvinfo : EIATTR_KPARAM_INFO
	.align		4
.L_22123:
        /*00c8*/ 	.byte	0x04, 0x17
        /*00ca*/ 	.short	(.L_22125 - .L_22124)
.L_22124:
        /*00cc*/ 	.word	0x00000000
        /*00d0*/ 	.short	0x0009
        /*00d2*/ 	.short	0x0040
        /*00d4*/ 	.byte	0x00, 0xf5, 0x21, 0x00


	//----- nvinfo : EIATTR_KPARAM_INFO
	.align		4
.L_22125:
        /*00d8*/ 	.byte	0x04, 0x17
        /*00da*/ 	.short	(.L_22127 - .L_22126)
.L_22126:
        /*00dc*/ 	.word	0x00000000
        /*00e0*/ 	.short	0x0008
        /*00e2*/ 	.short	0x0038
        /*00e4*/ 	.byte	0x00, 0xf5, 0x21, 0x00


	//----- nvinfo : EIATTR_KPARAM_INFO
	.align		4
.L_22127:
        /*00e8*/ 	.byte	0x04, 0x17
        /*00ea*/ 	.short	(.L_22129 - .L_22128)
.L_22128:
        /*00ec*/ 	.word	0x00000000
        /*00f0*/ 	.short	0x0007
        /*00f2*/ 	.short	0x0034
        /*00f4*/ 	.byte	0x00, 0xf0, 0x11, 0x00


	//----- nvinfo : EIATTR_KPARAM_INFO
	.align		4
.L_22129:
        /*00f8*/ 	.byte	0x04, 0x17
        /*00fa*/ 	.short	(.L_22131 - .L_22130)
.L_22130:
        /*00fc*/ 	.word	0x00000000
        /*0100*/ 	.short	0x0006
        /*0102*/ 	.short	0x0030
        /*0104*/ 	.byte	0x00, 0xf0, 0x11, 0x00


	//----- nvinfo : EIATTR_KPARAM_INFO
	.align		4
.L_22131:
        /*0108*/ 	.byte	0x04, 0x17
        /*010a*/ 	.short	(.L_22133 - .L_22132)
.L_22132:
        /*010c*/ 	.word	0x00000000
        /*0110*/ 	.short	0x0005
        /*0112*/ 	.short	0x0028
        /*0114*/ 	.byte	0x00, 0xf5, 0x21, 0x00


	//----- nvinfo : EIATTR_KPARAM_INFO
	.align		4
.L_22133:
        /*0118*/ 	.byte	0x04, 0x17
        /*011a*/ 	.short	(.L_22135 - .L_22134)
.L_22134:
        /*011c*/ 	.word	0x00000000
        /*0120*/ 	.short	0x0004
        /*0122*/ 	.short	0x0020
        /*0124*/ 	.byte	0x00, 0xf5, 0x21, 0x00


	//----- nvinfo : EIATTR_KPARAM_INFO
	.align		4
.L_22135:
        /*0128*/ 	.byte	0x04, 0x17
        /*012a*/ 	.short	(.L_22137 - .L_22136)
.L_22136:
        /*012c*/ 	.word	0x00000000
        /*0130*/ 	.short	0x0003
        /*0132*/ 	.short	0x0018
        /*0134*/ 	.byte	0x00, 0xf5, 0x21, 0x00


	//----- nvinfo : EIATTR_KPARAM_INFO
	.align		4
.L_22137:
        /*0138*/ 	.byte	0x04, 0x17
        /*013a*/ 	.short	(.L_22139 - .L_22138)
.L_22138:
        /*013c*/ 	.word	0x00000000
        /*0140*/ 	.short	0x0002
        /*0142*/ 	.short	0x0010
        /*0144*/ 	.byte	0x00, 0xf5, 0x21, 0x00


	//----- nvinfo : EIATTR_KPARAM_INFO
	.align		4
.L_22139:
        /*0148*/ 	.byte	0x04, 0x17
        /*014a*/ 	.short	(.L_22141 - .L_22140)
.L_22140:
        /*014c*/ 	.word	0x00000000
        /*0150*/ 	.short	0x0001
        /*0152*/ 	.short	0x0008
        /*0154*/ 	.byte	0x00, 0xf5, 0x21, 0x00


	//----- nvinfo : EIATTR_KPARAM_INFO
	.align		4
.L_22141:
        /*0158*/ 	.byte	0x04, 0x17
        /*015a*/ 	.short	(.L_22143 - .L_22142)
.L_22142:
        /*015c*/ 	.word	0x00000000
        /*0160*/ 	.short	0x0000
        /*0162*/ 	.short	0x0000
        /*0164*/ 	.byte	0x00, 0xf5, 0x21, 0x00


	//----- nvinfo : EIATTR_SPARSE_MMA_MASK
	.align		4
.L_22143:
        /*0168*/ 	.byte	0x03, 0x50
        /*016a*/ 	.short	0x0000


	//----- nvinfo : EIATTR_MAXREG_COUNT
	.align		4
        /*016c*/ 	.byte	0x03, 0x1b
        /*016e*/ 	.short	0x00ff


	//----- nvinfo : EIATTR_NUM_BARRIERS
	.align		4
        /*0170*/ 	.byte	0x02, 0x4c
        /*0172*/ 	.byte	0x01
	.zero		1


	//----- nvinfo : EIATTR_EXTERNS
	.align		4
        /*0174*/ 	.byte	0x04, 0x0f
        /*0176*/ 	.short	(.L_22145 - .L_22144)


	//   ....[0]....
	.align		4
.L_22144:
        /*0178*/ 	.word	index@(__assertfail)


	//----- nvinfo : EIATTR_MERCURY_ISA_VERSION
	.align		4
.L_22145:
        /*017c*/ 	.byte	0x03, 0x5f
        /*017e*/ 	.short	0x0101


	//----- nvinfo : EIATTR_COOP_GROUP_MASK_REGIDS
	.align		4
        /*0180*/ 	.byte	0x04, 0x29
        /*0182*/ 	.short	(.L_22147 - .L_22146)


	//   ....[0]....
.L_22146:
        /*0184*/ 	.word	0xffffffff


	//   ....[1]....
        /*0188*/ 	.word	0xffffffff


	//   ....[2]....
        /*018c*/ 	.word	0xffffffff


	//   ....[3]....
        /*0190*/ 	.word	0xffffffff


	//   ....[4]....
        /*0194*/ 	.word	0xffffffff


	//   ....[5]....
        /*0198*/ 	.word	0xffffffff


	//   ....[6]....
        /*019c*/ 	.word	0xffffffff


	//   ....[7]....
        /*01a0*/ 	.word	0xffffffff


	//   ....[8]....
        /*01a4*/ 	.word	0xffffffff


	//   ....[9]....
        /*01a8*/ 	.word	0xffffffff


	//   ....[10]....
        /*01ac*/ 	.word	0xffffffff


	//   ....[11]....
        /*01b0*/ 	.word	0xffffffff


	//   ....[12]....
        /*01b4*/ 	.word	0xffffffff


	//   ....[13]....
        /*01b8*/ 	.word	0xffffffff


	//   ....[14]....
        /*01bc*/ 	.word	0x0500000f


	//   ....[15]....
        /*01c0*/ 	.word	0x0500000f


	//   ....[16]....
        /*01c4*/ 	.word	0x0500000f


	//----- nvinfo : EIATTR_COOP_GROUP_INSTR_OFFSETS
	.align		4
.L_22147:
        /*01c8*/ 	.byte	0x04, 0x28
        /*01ca*/ 	.short	(.L_22149 - .L_22148)


	//   ....[0]....
.L_22148:
        /*01cc*/ 	.word	0x000003d0


	//   ....[1]....
        /*01d0*/ 	.word	0x000003f0


	//   ....[2]....
        /*01d4*/ 	.word	0x00000410


	//   ....[3]....
        /*01d8*/ 	.word	0x00000520


	//   ....[4]....
        /*01dc*/ 	.word	0x00000540


	//   ....[5]....
        /*01e0*/ 	.word	0x00000560


	//   ....[6]....
        /*01e4*/ 	.word	0x000013b0


	//   ....[7]....
        /*01e8*/ 	.word	0x000013e0


	//   ....[8]....
        /*01ec*/ 	.word	0x00001400


	//   ....[9]....
        /*01f0*/ 	.word	0x00001420


	//   ....[10]....
        /*01f4*/ 	.word	0x00001440


	//   ....[11]....
        /*01f8*/ 	.word	0x00001490


	//   ....[12]....
        /*01fc*/ 	.word	0x000014b0


	//   ....[13]....
        /*0200*/ 	.word	0x000014d0


	//   ....[14]....
        /*0204*/ 	.word	0x00002a40


	//   ....[15]....
        /*0208*/ 	.word	0x00002aa0


	//   ....[16]....
        /*020c*/ 	.word	0x00002b00


	//----- nvinfo : EIATTR_VRC_CTA_INIT_COUNT
	.align		4
.L_22149:
        /*0210*/ 	.byte	0x02, 0x4a
	.zero		1
	.zero		1


	//----- nvinfo : EIATTR_SYSCALL_OFFSETS
	.align		4
        /*0214*/ 	.byte	0x04, 0x46
        /*0216*/ 	.short	(.L_22151 - .L_22150)


	//   ....[0]....
.L_22150:
        /*0218*/ 	.word	0x00000330


	//----- nvinfo : EIATTR_EXIT_INSTR_OFFSETS
	.align		4
.L_22151:
        /*021c*/ 	.byte	0x04, 0x1c
        /*021e*/ 	.short	(.L_22153 - .L_22152)


	//   ....[0]....
.L_22152:
        /*0220*/ 	.word	0x000000d0


	//   ....[1]....
        /*0224*/ 	.word	0x00002820


	//   ....[2]....
        /*0228*/ 	.word	0x00002850


	//   ....[3]....
        /*022c*/ 	.word	0x000029f0


	//----- nvinfo : EIATTR_CRS_STACK_SIZE
	.align		4
.L_22153:
        /*0230*/ 	.byte	0x04, 0x1e
        /*0232*/ 	.short	(.L_22155 - .L_22154)
.L_22154:
        /*0234*/ 	.word	0x00000000


	//----- nvinfo : EIATTR_CBANK_PARAM_SIZE
	.align		4
.L_22155:
        /*0238*/ 	.byte	0x03, 0x19
        /*023a*/ 	.short	0x008c


	//----- nvinfo : EIATTR_PARAM_CBANK
	.align		4
        /*023c*/ 	.byte	0x04, 0x0a
        /*023e*/ 	.short	(.L_22157 - .L_22156)
	.align		4
.L_22156:
        /*0240*/ 	.word	index@(.nv.constant0._ZN4vllm25paged_attention_v2_kernelIfhLi256ELi8ELi128ELNS_18Fp8KVCacheDataTypeE1ELb0ELi512EEEvPfS2_PT_PKS3_PKT0_S9_ifPKiSB_iPKfiiiSD_SD_iiiii)
        /*0244*/ 	.short	0x0380
        /*0246*/ 	.short	0x008c


	//----- nvinfo : EIATTR_SW_WAR
	.align		4
.L_22157:
        /*0248*/ 	.byte	0x04, 0x36
        /*024a*/ 	.short	(.L_22159 - .L_22158)
.L_22158:
        /*024c*/ 	.word	0x00000008
.L_22159:


//--------------------- .nv.info._ZN4vllm25paged_attention_v2_kernelIfhLi192ELi8ELi128ELNS_18Fp8KVCacheDataTypeE1ELb0ELi512EEEvPfS2_PT_PKS3_PKT0_S9_ifPKiSB_iPKfiiiSD_SD_iiiii --------------------------
	.section	.nv.info._ZN4vllm25paged_attention_v2_kernelIfhLi192ELi8ELi128ELNS_18Fp8KVCacheDataTypeE1ELb0ELi512EEEvPfS2_PT_PKS3_PKT0_S9_ifPKiSB_iPKfiiiSD_SD_iiiii,"",@"SHT_CUDA_INFO"
	.sectionflags	@""
	.align	4


	//----- nvinfo : EIATTR_CUDA_API_VERSION
	.align		4
        /*0000*/ 	.byte	0x04, 0x37
        /*0002*/ 	.short	(.L_22161 - .L_22160)
.L_22160:
        /*0004*/ 	.word	0x00000082


	//----- nvinfo : EIATTR_KPARAM_INFO
	.align		4
.L_22161:
        /*0008*/ 	.byte	0x04, 0x17
        /*000a*/ 	.short	(.L_22163 - .L_22162)
.L_22162:
        /*000c*/ 	.word	0x00000000
        /*0010*/ 	.short	0x0015
        /*0012*/ 	.short	0x0088
        /*0014*/ 	.byte	0x00, 0xf0, 0x11, 0x00


	//----- nvinfo : EIATTR_KPARAM_INFO
	.align		4
.L_22163:
        /*0018*/ 	.byte	0x04, 0x17
        /*001a*/ 	.short	(.L_22165 - .L_22164)
.L_22164:
        /*001c*/ 	.word	0x00000000
        /*0020*/ 	.short	0x0014
        /*0022*/ 	.short	0x0084
        /*0024*/ 	.byte	0x00, 0xf0, 0x11, 0x00


	//----- nvinfo : EIATTR_KPARAM_INFO
	.align		4
.L_22165:
        /*0028*/ 	.byte	0x04, 0x17
        /*002a*/ 	.short	(.L_22167 - .L_22166)
.L_22166:
        /*002c*/ 	.word	0x00000000
        /*0030*/ 	.short	0x0013
        /*0032*/ 	.short	0x0080
        /*0034*/ 	.byte	0x00, 0xf0, 0x11, 0x00


	//----- nvinfo : EIATTR_KPARAM_INFO
	.align		4
.L_22167:
        /*0038*/ 	.byte	0x04, 0x17
        /*003a*/ 	.short	(.L_22169 - .L_22168)
.L_22168:
        /*003c*/ 	.word	0x00000000
        /*0040*/ 	.short	0x0012
        /*0042*/ 	.short	0x007c
        /*0044*/ 	.byte	0x00, 0xf0, 0x11, 0x00


	//----- nvinfo : EIATTR_KPARAM_INFO
	.align		4
.L_22169:
        /*0048*/ 	.byte	0x04, 0x17
        /*004a*/ 	.short	(.L_22171 - .L_22170)
.L_22170:
        /*004c*/ 	.word	0x00000000
        /*0050*/ 	.short	0x0011
        /*0052*/ 	.short	0x0078
        /*0054*/ 	.byte	0x00, 0xf0, 0x11, 0x00


	//----- nvinfo : EIATTR_KPARAM_INFO
	.align		4
.L_22171:
        /*0058*/ 	.byte	0x04, 0x17
        /*005a*/ 	.short	(.L_22173 - .L_22172)
.L_22172:
        /*005c*/ 	.word	0x00000000
        /*0060*/ 	.short	0x0010
        /*0062*/ 	.short	0x0070
        /*0064*/ 	.byte	0x00, 0xf5, 0x21, 0x00


	//----- nvinfo : EIATTR_KPARAM_INFO
	.align		4
.L_22173:
        /*0068*/ 	.byte	0x04, 0x17
        /*006a*/ 	.short	(.L_22175 - .L_22174)
.L_22174:
        /*006c*/ 	.word	0x00000000
        /*0070*/ 	.short	0x000f
        /*0072*/ 	.short	0x0068
        /*0074*/ 	.byte	0x00, 0xf5, 0x21, 0x00


	//----- nvinfo : EIATTR_KPARAM_INFO
	.align		4
.L_22175:
        /*0078*/ 	.byte	0x04, 0x17
        /*007a*/ 	.short	(.L_22177 - .L_22176)
.L_22176:
        /*007c*/ 	.word	0x00000000
        /*0080*/ 	.short	0x000e
        /*0082*/ 	.short	0x0060
        /*0084*/ 	.byte	0x00, 0xf0, 0x11, 0x00


	//----- nvinfo : EIATTR_KPARAM_INFO
	.align		4
.L_22177:
        /*0088*/ 	.byte	0x04, 0x17
        /*008a*/ 	.short	(.L_22179 - .L_22178)
.L_22178:
        /*008c*/ 	.word	0x00000000
        /*0090*/ 	.short	0x000d
        /*0092*/ 	.short	0x005c
        /*0094*/ 	.byte	0x00, 0xf0, 0x11, 0x00


	//----- nvinfo : EIATTR_KPARAM_INFO
	.align		4
.L_22179:
        /*0098*/ 	.byte	0x04, 0x17
        /*009a*/ 	.short	(.L_22181 - .L_22180)
.L_22180:
        /*009c*/ 	.word	0x00000000
        /*00a0*/ 	.short	0x000c
        /*00a2*/ 	.short	0x0058
        /*00a4*/ 	.byte	0x00, 0xf0, 0x11, 0x00


	//----- nvinfo : EIATTR_KPARAM_INFO
	.align		4
.L_22181:
        /*00a8*/ 	.byte	0x04, 0x17
        /*00aa*/ 	.short	(.L_22183 - .L_22182)
.L_22182:
        /*00ac*/ 	.word	0x00000000
        /*00b0*/ 	.short	0x000b
        /*00b2*/ 	.short	0x0050
        /*00b4*/ 	.byte	0x00, 0xf5, 0x21, 0x00


	//----- nvinfo : EIATTR_KPARAM_INFO
	.align		4
.L_22183:
        /*00b8*/ 	.byte	0x04, 0x17
        /*00ba*/ 	.short	(.L_22185 - .L_22184)
.L_22184:
        /*00bc*/ 	.word	0x00000000
        /*00c0*/ 	.short	0x000a
        /*00c2*/ 	.short	0x0048
        /*00c4*/ 	.byte	0x00, 0xf0, 0x11, 0x00


	//----- nvinfo : EIATTR_KPARAM_INFO
	.align		4
.L_22185:
        /*00c8*/ 	.byte	0x04, 0x17
        /*00ca*/ 	.short	(.L_22187 - .L_22186)
.L_22186:
        /*00cc*/ 	.word	0x00000000
        /*00d0*/ 	.short	0x0009
        /*00d2*/ 	.short	0x0040
        /*00d4*/ 	.byte	0x00, 0xf5, 0x21, 0x00


	//----- nvinfo : EIATTR_KPARAM_INFO
	.align		4
.L_22187:
        /*00d8*/ 	.byte	0x04, 0x17
        /*00da*/ 	.short	(.L_22189 - .L_22188)
.L_22188:
        /*00dc*/ 	.word	0x00000000
        /*00e0*/ 	.short	0x0008
        /*00e2*/ 	.short	0x0038
        /*00e4*/ 	.byte	0x00, 0xf5, 0x21, 0x00


	//----- nvinfo : EIATTR_KPARAM_INFO
	.align		4
.L_22189:
        /*00e8*/ 	.byte	0x04, 0x17
        /*00ea*/ 	.short	(.L_22191 - .L_22190)
.L_22190:
        /*00ec*/ 	.word	0x00000000
        /*00f0*/ 	.short	0x0007
        /*00f2*/ 	.short	0x0034
        /*00f4*/ 	.byte	0x00, 0xf0, 0x11, 0x00


	//----- nvinfo : EIATTR_KPARAM_INFO
	.align		4
.L_22191:
        /*00f8*/ 	.byte	0x04, 0x17
        /*00fa*/ 	.short	(.L_22193 - .L_22192)
.L_22192:
        /*00fc*/ 	.word	0x00000000
        /*0100*/ 	.short	0x0006
        /*0102*/ 	.short	0x0030
        /*0104*/ 	.byte	0x00, 0xf0, 0x11, 0x00


	//----- nvinfo : EIATTR_KPARAM_INFO
	.align		4
.L_22193:
        /*0108*/ 	.byte	0x04, 0x17
        /*010a*/ 	.short	(.L_22195 - .L_22194)
.L_22194:
        /*010c*/ 	.word	0x00000000
        /*0110*/ 	.short	0x0005
        /*0112*/ 	.short	0x0028
        /*0114*/ 	.byte	0x00, 0xf5, 0x21, 0x00


	//----- nvinfo : EIATTR_KPARAM_INFO
	.align		4
.L_22195:
        /*0118*/ 	.byte	0x04, 0x17
        /*011a*/ 	.short	(.L_22197 - .L_22196)
.L_22196:
        /*011c*/ 	.word	0x00000000
        /*0120*/ 	.short	0x0004
        /*0122*/ 	.short	0x0020
        /*0124*/ 	.byte	0x00, 0xf5, 0x21, 0x00


	//----- nvinfo : EIATTR_KPARAM_INFO
	.align		4
.L_22197:
        /*0128*/ 	.byte	0x04, 0x17
        /*012a*/ 	.short	(.L_22199 - .L_22198)
.L_22198:
        /*012c*/ 	.word	0x00000000
        /*0130*/ 	.short	0x0003
        /*0132*/ 	.short	0x0018
        /*0134*/ 	.byte	0x00, 0xf5, 0x21, 0x00


	//----- nvinfo : EIATTR_KPARAM_INFO
	.align		4
.L_22199:
        /*0138*/ 	.byte	0x04, 0x17
        /*013a*/ 	.short	(.L_22201 - .L_22200)
.L_22200:
        /*013c*/ 	.word	0x00000000
        /*0140*/ 	.short	0x0002
        /*0142*/ 	.short	0x0010
        /*0144*/ 	.byte	0x00, 0xf5, 0x21, 0x00


	//----- nvinfo : EIATTR_KPARAM_INFO
	.align		4
.L_22201:
        /*0148*/ 	.byte	0x04, 0x17
        /*014a*/ 	.short	(.L_22203 - .L_22202)
.L_22202:
        /*014c*/ 	.word	0x00000000
        /*0150*/ 	.short	0x0001
        /*0152*/ 	.short	0x0008
        /*0154*/ 	.byte	0x00, 0xf5, 0x21, 0x00


	//----- nvinfo : EIATTR_KPARAM_INFO
	.align		4
.L_22203:
        /*0158*/ 	.byte	0x04, 0x17
        /*015a*/ 	.short	(.L_22205 - .L_22204)
.L_22204:
        /*015c*/ 	.word	0x00000000
        /*0160*/ 	.short	0x0000
        /*0162*/ 	.short	0x0000
        /*0164*/ 	.byte	0x00, 0xf5, 0x21, 0x00


	//----- nvinfo : EIATTR_SPARSE_MMA_MASK
	.align		4
.L_22205:
        /*0168*/ 	.byte	0x03, 0x50
        /*016a*/ 	.short	0x0000


	//----- nvinfo : EIATTR_MAXREG_COUNT
	.align		4
        /*016c*/ 	.byte	0x03, 0x1b
        /*016e*/ 	.short	0x00ff


	//----- nvinfo : EIATTR_NUM_BARRIERS
	.align		4
        /*0170*/ 	.byte	0x02, 0x4c
        /*0172*/ 	.byte	0x01
	.zero		1


	//----- nvinfo : EIATTR_EXTERNS
	.align		4
        /*0174*/ 	.byte	0x04, 0x0f
        /*0176*/ 	.short	(.L_22207 - .L_22206)


	//   ....[0]....
	.align		4
.L_22206:
        /*0178*/ 	.word	index@(__assertfail)


	//----- nvinfo : EIATTR_MERCURY_ISA_VERSION
	.align		4
.L_22207:
        /*017c*/ 	.byte	0x03, 0x5f
        /*017e*/ 	.short	0x0101


	//----- nvinfo : EIATTR_COOP_GROUP_MASK_REGIDS
	.align		4
        /*0180*/ 	.byte	0x04, 0x29
        /*0182*/ 	.short	(.L_22209 - .L_22208)


	//   ....[0]....
.L_22208:
        /*0184*/ 	.word	0xffffffff


	//   ....[1]....
        /*0188*/ 	.word	0xffffffff


	//   ....[2]....
        /*018c*/ 	.word	0xffffffff


	//   ....[3]....
        /*0190*/ 	.word	0xffffffff


	//   ....[4]....
        /*0194*/ 	.word	0xffffffff


	//   ....[5]....
        /*0198*/ 	.word	0xffffffff


	//   ....[6]....
        /*019c*/ 	.word	0xffffffff


	//   ....[7]....
        /*01a0*/ 	.word	0xffffffff


	//   ....[8]....
        /*01a4*/ 	.word	0xffffffff


	//   ....[9]....
        /*01a8*/ 	.word	0xffffffff


	//   ....[10]....
        /*01ac*/ 	.word	0xffffffff


	//   ....[11]....
        /*01b0*/ 	.word	0xffffffff


	//   ....[12]....
        /*01b4*/ 	.word	0xffffffff


	//   ....[13]....
        /*01b8*/ 	.word	0xffffffff


	//   ....[14]....
        /*01bc*/ 	.word	0x0500000f


	//   ....[15]....
        /*01c0*/ 	.word	0x0500000f


	//   ....[16]....
        /*01c4*/ 	.word	0x0500000f


	//----- nvinfo : EIATTR_COOP_GROUP_INSTR_OFFSETS
	.align		4
.L_22209:
        /*01c8*/ 	.byte	0x04, 0x28
        /*01ca*/ 	.short	(.L_22211 - .L_22210)


	//   ....[0]....
.L_22210:
        /*01cc*/ 	.word	0x000003d0


	//   ....[1]....
        /*01d0*/ 	.word	0x000003f0


	//   ....[2]....
        /*01d4*/ 	.word	0x00000410


	//   ....[3]....
        /*01d8*/ 	.word	0x00000520


	//   ....[4]....
        /*01dc*/ 	.word	0x00000540


	//   ....[5]....
        /*01e0*/ 	.word	0x00000560


	//   ....[6]....
        /*01e4*/ 	.word	0x000013b0


	//   ....[7]....
        /*01e8*/ 	.word	0x000013e0


	//   ....[8]....
        /*01ec*/ 	.word	0x00001400


	//   ....[9]....
        /*01f0*/ 	.word	0x00001420


	//   ....[10]....
        /*01f4*/ 	.word	0x00001440


	//   ....[11]....
        /*01f8*/ 	.word	0x00001490


	//   ....[12]....
        /*01fc*/ 	.word	0x000014b0


	//   ....[13]....
        /*0200*/ 	.word	0x000014d0


	//   ....[14]....
        /*0204*/ 	.word	0x00002830


	//   ....[15]....
        /*0208*/ 	.word	0x00002890


	//   ....[16]....
        /*020c*/ 	.word	0x000028f0


	//----- nvinfo : EIATTR_VRC_CTA_INIT_COUNT
	.align		4
.L_22211:
        /*0210*/ 	.byte	0x02, 0x4a
	.zero		1
	.zero		1


	//----- nvinfo : EIATTR_SYSCALL_OFFSETS
	.align		4
        /*0214*/ 	.byte	0x04, 0x46
        /*0216*/ 	.short	(.L_22213 - .L_22212)


	//   ....[0]....
.L_22212:
        /*0218*/ 	.word	0x00000330


	//----- nvinfo : EIATTR_EXIT_INSTR_OFFSETS
	.align		4
.L_22213:
        /*021c*/ 	.byte	0x04, 0x1c
        /*021e*/ 	.short	(.L_22215 - .L_22214)


	//   ....[0]....
.L_22214:
        /*0220*/ 	.word	0x000000d0


	//   ....[1]....
        /*0224*/ 	.word	0x00002650


	//   ....[2]....
        /*0228*/ 	.word	0x00002680


	//   ....[3]....
        /*022c*/ 	.word	0x000027e0


	//----- nvinfo : EIATTR_CRS_STACK_SIZE
	.align		4
.L_22215:
        /*0230*/ 	.byte	0x04, 0x1e
        /*0232*/ 	.short	(.L_22217 - .L_22216)
.L_22216:
        /*0234*/ 	.word	0x00000000


	//----- nvinfo : EIATTR_CBANK_PARAM_SIZE
	.align		4
.L_22217:
        /*0238*/ 	.byte	0x03, 0x19
        /*023a*/ 	.short	0x008c


	//----- nvinfo : EIATTR_PARAM_CBANK
	.align		4
        /*023c*/ 	.byte	0x04, 0x0a
        /*023e*/ 	.short	(.L_22219 - .L_22218)
	.align		4
.L_22218:
        /*0240*/ 	.word	index@(.nv.constant0._ZN4vllm25paged_attention_v2_kernelIfhLi192ELi8ELi128ELNS_18Fp8KVCacheDataTypeE1ELb0ELi512EEEvPfS2_PT_PKS3_PKT0_S9_ifPKiSB_iPKfiiiSD_SD_iiiii)
        /*0244*/ 	.short	0x0380
        /*0246*/ 	.short	0x008c


	//----- nvinfo : EIATTR_SW_WAR
	.align		4
.L_22219:
        /*0248*/ 	.byte	0x04, 0x36
        /*024a*/ 	.short	(.L_22221 - .L_22220)
.L_22220:
        /*024c*/ 	.word	0x00000008
.L_22221:


//--------------------- .nv.info._ZN4vllm25paged_attention_v2_kernelIfhLi128ELi8ELi128ELNS_18Fp8KVCacheDataTypeE1ELb0ELi512EEEvPfS2_PT_PKS3_PKT0_S9_ifPKiSB_iPKfiiiSD_SD_iiiii --------------------------
	.section	.nv.info._ZN4vllm25paged_attention_v2_kernelIfhLi128ELi8ELi128ELNS_18Fp8KVCacheDataTypeE1ELb0ELi512EEEvPfS2_PT_PKS3_PKT0_S9_ifPKiSB_iPKfiiiSD_SD_iiiii,"",@"SHT_CUDA_INFO"
	.sectionflags	@""
	.align	4


	//----- nvinfo : EIATTR_CUDA_API_VERSION
	.align		4
        /*0000*/ 	.byte	0x04, 0x37
        /*0002*/ 	.short	(.L_22223 - .L_22222)
.L_22222:
        /*0004*/ 	.word	0x00000082


	//----- nvinfo : EIATTR_KPARAM_INFO
	.align		4
.L_22223:
        /*0008*/ 	.byte	0x04, 0x17
        /*000a*/ 	.short	(.L_22225 - .L_22224)
.L_22224:
        /*000c*/ 	.word	0x00000000
        /*0010*/ 	.short	0x0015
        /*0012*/ 	.short	0x0088
        /*0014*/ 	.byte	0x00, 0xf0, 0x11, 0x00


	//----- nvinfo : EIATTR_KPARAM_INFO
	.align		4
.L_22225:
        /*0018*/ 	.byte	0x04, 0x17
        /*001a*/ 	.short	(.L_22227 - .L_22226)
.L_22226:
        /*001c*/ 	.word	0x00000000
        /*0020*/ 	.short	0x0014
        /*0022*/ 	.short	0x0084
        /*0024*/ 	.byte	0x00, 0xf0, 0x11, 0x00


	//----- nvinfo : EIATTR_KPARAM_INFO
	.align		4
.L_22227:
        /*0028*/ 	.byte	0x04, 0x17
        /*002a*/ 	.short	(.L_22229 - .L_22228)
.L_22228:
        /*002c*/ 	.word	0x00000000
        /*0030*/ 	.short	0x0013
        /*0032*/ 	.short	0x0080
        /*0034*/ 	.byte	0x00, 0xf0, 0x11, 0x00


	//----- nvinfo : EIATTR_KPARAM_INFO
	.align		4
.L_22229:
        /*0038*/ 	.byte	0x04, 0x17
        /*003a*/ 	.short	(.L_22231 - .L_22230)
.L_22230:
        /*003c*/ 	.word	0x00000000
        /*0040*/ 	.short	0x0012
        /*0042*/ 	.short	0x007c
        /*0044*/ 	.byte	0x00, 0xf0, 0x11, 0x00


	//----- nvinfo : EIATTR_KPARAM_INFO
	.align		4
.L_22231:
        /*0048*/ 	.byte	0x04, 0x17
        /*004a*/ 	.short	(.L_22233 - .L_22232)
.L_22232:
        /*004c*/ 	.word	0x00000000
        /*0050*/ 	.short	0x0011
        /*0052*/ 	.short	0x0078
        /*0054*/ 	.byte	0x00, 0xf0, 0x11, 0x00


	//----- nvinfo : EIATTR_KPARAM_INFO
	.align		4
.L_22233:
        /*0058*/ 	.byte	0x04, 0x17
        /*005a*/ 	.short	(.L_22235 - .L_22234)
.L_22234:
        /*005c*/ 	.word	0x00000000
        /*0060*/ 	.short	0x0010
        /*0062*/ 	.short	0x0070
        /*0064*/ 	.byte	0x00, 0xf5, 0x21, 0x00


	//----- nvinfo : EIATTR_KPARAM_INFO
	.align		4
.L_22235:
        /*0068*/ 	.byte	0x04, 0x17
        /*006a*/ 	.short	(.L_22237 - .L_22236)
.L_22236:
        /*006c*/ 	.word	0x00000000
        /*0070*/ 	.short	0x000f
        /*0072*/ 	.short	0x0068
        /*0074*/ 	.byte	0x00, 0xf5, 0x21, 0x00


	//----- nvinfo : EIATTR_KPARAM_INFO
	.align		4
.L_22237:
        /*0078*/ 	.byte	0x04, 0x17
        /*007a*/ 	.short	(.L_22239 - .L_22238)
.L_22238:
        /*007c*/ 	.word	0x00000000
        /*0080*/ 	.short	0x000e
        /*0082*/ 	.short	0x0060
        /*0084*/ 	.byte	0x00, 0xf0, 0x11, 0x00


	//----- nvinfo : EIATTR_KPARAM_INFO
	.align		4
.L_22239:
        /*0088*/ 	.byte	0x04, 0x17
        /*008a*/ 	.short	(.L_22241 - .L_22240)
.L_22240:
        /*008c*/ 	.word	0x00000000
        /*0090*/ 	.short	0x000d
        /*0092*/ 	.short	0x005c
        /*0094*/ 	.byte	0x00, 0xf0, 0x11, 0x00


	//----- nvinfo : EIATTR_KPARAM_INFO
	.align		4
.L_22241:
        /*0098*/ 	.byte	0x04, 0x17
        /*009a*/ 	.short	(.L_22243 - .L_22242)
.L_22242:
        /*009c*/ 	.word	0x00000000
        /*00a0*/ 	.short	0x000c
        /*00a2*/ 	.short	0x0058
        /*00a4*/ 	.byte	0x00, 0xf0, 0x11, 0x00


	//----- nvinfo : EIATTR_KPARAM_INFO
	.align		4
.L_22243:
        /*00a8*/ 	.byte	0x04, 0x17
        /*00aa*/ 	.short	(.L_22245 - .L_22244)
.L_22244:
        /*00ac*/ 	.word	0x00000000
        /*00b0*/ 	.short	0x000b
        /*00b2*/ 	.short	0x0050
        /*00b4*/ 	.byte	0x00, 0xf5, 0x21, 0x00


	//----- nvinfo : EIATTR_KPARAM_INFO
	.align		4
.L_22245:
        /*00b8*/ 	.byte	0x04, 0x17
        /*00ba*/ 	.short	(.L_22247 - .L_22246)
.L_22246:
        /*00bc*/ 	.word	0x00000000
        /*00c0*/ 	.short	0x000a
        /*00c2*/ 	.short	0x0048
        /*00c4*/ 	.byte	0x00, 0xf0, 0x11, 0x00


	//----- nvinfo : EIATTR_KPARAM_INFO
	.align		4
.L_22247:
        /*00c8*/ 	.byte	0x04, 0x17
        /*00ca*/ 	.short	(.L_22249 - .L_22248)
.L_22248:
        /*00cc*/ 	.word	0x00000000
        /*00d0*/ 	.short	0x0009
        /*00d2*/ 	.short	0x0040
        /*00d4*/ 	.byte	0x00, 0xf5, 0x21, 0x00


	//----- nvinfo : EIATTR_KPARAM_INFO
	.align		4
.L_22249:
        /*00d8*/ 	.byte	0x04, 0x17
        /*00da*/ 	.short	(.L_22251 - .L_22250)
.L_22250:
        /*00dc*/ 	.word	0x00000000
        /*00e0*/ 	.short	0x0008
        /*00e2*/ 	.short	0x0038
        /*00e4*/ 	.byte	0x00, 0xf5, 0x21, 0x00


	//----- nvinfo : EIATTR_KPARAM_INFO
	.align		4
.L_22251:
        /*00e8*/ 	.byte	0x04, 0x17
        /*00ea*/ 	.short	(.L_22253 - .L_22252)
.L_22252:
        /*00ec*/ 	.word	0x00000000
        /*00f0*/ 	.short	0x0007
        /*00f2*/ 	.short	0x0034
        /*00f4*/ 	.byte	0x00, 0xf0, 0x11, 0x00


	//----- nvinfo : EIATTR_KPARAM_INFO
	.align		4
.L_22253:
        /*00f8*/ 	.byte	0x04, 0x17
        /*00fa*/ 	.short	(.L_22255 - .L_22254)
.L_22254:
        /*00fc*/ 	.word	0x00000000
        /*0100*/ 	.short	0x0006
        /*0102*/ 	.short	0x0030
        /*0104*/ 	.byte	0x00, 0xf0, 0x11, 0x00


	//----- nvinfo : EIATTR_KPARAM_INFO
	.align		4
.L_22255:
        /*0108*/ 	.byte	0x04, 0x17
        /*010a*/ 	.short	(.L_22257 - .L_22256)
.L_22256:
        /*010c*/ 	.word	0x00000000
        /*0110*/ 	.short	0x0005
        /*0112*/ 	.short	0x0028
        /*0114*/ 	.byte	0x00, 0xf5, 0x21, 0x00


	//----- nvinfo : EIATTR_KPARAM_INFO
	.align		4
.L_22257:
        /*0118*/ 	.byte	0x04, 0x17
        /*011a*/ 	.short	(.L_22259 - .L_22258)
.L_22258:
        /*011c*/ 	.word	0x00000000
        /*0120*/ 	.short	0x0004
        /*0122*/ 	.short	0x0020
        /*0124*/ 	.byte	0x00, 0xf5, 0x21, 0x00


	//----- nvinfo : EIATTR_KPARAM_INFO
	.align		4
.L_22259:
        /*0128*/ 	.byte	0x04, 0x17
        /*012a*/ 	.short	(.L_22261 - .L_22260)
.L_22260:
        /*012c*/ 	.word	0x00000000
        /*0130*/ 	.short	0x0003
        /*0132*/ 	.short	0x0018
        /*0134*/ 	.byte	0x00, 0xf5, 0x21, 0x00


	//----- nvinfo : EIATTR_KPARAM_INFO
	.align		4
.L_22261:
        /*0138*/ 	.byte	0x04, 0x17
        /*013a*/ 	.short	(.L_22263 - .L_22262)
.L_22262:
        /*013c*/ 	.word	0x00000000
        /*0140*/ 	.short	0x0002
        /*0142*/ 	.short	0x0010
        /*0144*/ 	.byte	0x00, 0xf5, 0x21, 0x00


	//----- nvinfo : EIATTR_KPARAM_INFO
	.align		4
.L_22263:
        /*0148*/ 	.byte	0x04, 0x17
        /*014a*/ 	.short	(.L_22265 - .L_22264)
.L_22264:
        /*014c*/ 	.word	0x00000000
        /*0150*/ 	.short	0x0001
        /*0152*/ 	.short	0x0008
        /*0154*/ 	.byte	0x00, 0xf5, 0x21, 0x00


	//----- nvinfo : EIATTR_KPARAM_INFO
	.align		4
.L_22265:
        /*0158*/ 	.byte	0x04, 0x17
        /*015a*/ 	.short	(.L_22267 - .L_22266)
.L_22266:
        /*015c*/ 	.word	0x00000000
        /*0160*/ 	.short	0x0000
        /*0162*/ 	.short	0x0000
        /*0164*/ 	.byte	0x00, 0xf5, 0x21, 0x00


	//----- nvinfo : EIATTR_SPARSE_MMA_MASK
	.align		4
.L_22267:
        /*0168*/ 	.byte	0x03, 0x50
        /*016a*/ 	.short	0x0000


	//----- nvinfo : EIATTR_MAXREG_COUNT
	.align		4
        /*016c*/ 	.byte	0x03, 0x1b
        /*016e*/ 	.short	0x00ff


	//----- nvinfo : EIATTR_NUM_BARRIERS
	.align		4
        /*0170*/ 	.byte	0x02, 0x4c
        /*0172*/ 	.byte	0x01
	.zero		1


	//----- nvinfo : EIATTR_EXTERNS
	.align		4
        /*0174*/ 	.byte	0x04, 0x0f
        /*0176*/ 	.short	(.L_22269 - .L_22268)


	//   ....[0]....
	.align		4
.L_22268:
        /*0178*/ 	.word	index@(__assertfail)


	//----- nvinfo : EIATTR_MERCURY_ISA_VERSION
	.align		4
.L_22269:
        /*017c*/ 	.byte	0x03, 0x5f
        /*017e*/ 	.short	0x0101


	//----- nvinfo : EIATTR_COOP_GROUP_MASK_REGIDS
	.align		4
        /*0180*/ 	.byte	0x04, 0x29
        /*0182*/ 	.short	(.L_22271 - .L_22270)


	//   ....[0]....
.L_22270:
        /*0184*/ 	.word	0xffffffff


	//   ....[1]....
        /*0188*/ 	.word	0xffffffff


	//   ....[2]....
        /*018c*/ 	.word	0xffffffff


	//   ....[3]....
        /*0190*/ 	.word	0xffffffff


	//   ....[4]....
        /*0194*/ 	.word	0xffffffff


	//   ....[5]....
        /*0198*/ 	.word	0xffffffff


	//   ....[6]....
        /*019c*/ 	.word	0xffffffff


	//   ....[7]....
        /*01a0*/ 	.word	0xffffffff


	//   ....[8]....
        /*01a4*/ 	.word	0xffffffff


	//   ....[9]....
        /*01a8*/ 	.word	0xffffffff


	//   ....[10]....
        /*01ac*/ 	.word	0xffffffff


	//   ....[11]....
        /*01b0*/ 	.word	0xffffffff


	//   ....[12]....
        /*01b4*/ 	.word	0xffffffff


	//   ....[13]....
        /*01b8*/ 	.word	0xffffffff


	//   ....[14]....
        /*01bc*/ 	.word	0x0500000f


	//   ....[15]....
        /*01c0*/ 	.word	0x0500000f


	//   ....[16]....
        /*01c4*/ 	.word	0x0500000f


	//----- nvinfo : EIATTR_COOP_GROUP_INSTR_OFFSETS
	.align		4
.L_22271:
        /*01c8*/ 	.byte	0x04, 0x28
        /*01ca*/ 	.short	(.L_22273 - .L_22272)


	//   ....[0]....
.L_22272:
        /*01cc*/ 	.word	0x000003d0


	//   ....[1]....
        /*01d0*/ 	.word	0x000003f0


	//   ....[2]....
        /*01d4*/ 	.word	0x00000410


	//   ....[3]....
        /*01d8*/ 	.word	0x00000520


	//   ....[4]....
        /*01dc*/ 	.word	0x00000540


	//   ....[5]....
        /*01e0*/ 	.word	0x00000560


	//   ....[6]....
        /*01e4*/ 	.word	0x000013b0


	//   ....[7]....
        /*01e8*/ 	.word	0x000013e0


	//   ....[8]....
        /*01ec*/ 	.word	0x00001400


	//   ....[9]....
        /*01f0*/ 	.word	0x00001420


	//   ....[10]....
        /*01f4*/ 	.word	0x00001440


	//   ....[11]....
        /*01f8*/ 	.word	0x00001490


	//   ....[12]....
        /*01fc*/ 	.word	0x000014b0


	//   ....[13]....
        /*0200*/ 	.word	0x000014d0


	//   ....[14]....
        /*0204*/ 	.word	0x00002650


	//   ....[15]....
        /*0208*/ 	.word	0x000026b0


	//   ....[16]....
        /*020c*/ 	.word	0x00002710


	//----- nvinfo : EIATTR_VRC_CTA_INIT_COUNT
	.align		4
.L_22273:
        /*0210*/ 	.byte	0x02, 0x4a
	.zero		1
	.zero		1


	//----- nvinfo : EIATTR_SYSCALL_OFFSETS
	.align		4
        /*0214*/ 	.byte	0x04, 0x46
        /*0216*/ 	.short	(.L_22275 - .L_22274)


	//   ....[0]....
.L_22274:
        /*0218*/ 	.word	0x00000330


	//----- nvinfo : EIATTR_EXIT_INSTR_OFFSETS
	.align		4
.L_22275:
        /*021c*/ 	.byte	0x04, 0x1c
        /*021e*/ 	.short	(.L_22277 - .L_22276)


	//   ....[0]....
.L_22276:
        /*0220*/ 	.word	0x000000d0


	//   ....[1]....
        /*0224*/ 	.word	0x000024b0


	//   ....[2]....
        /*0228*/ 	.word	0x000024e0


	//   ....[3]....
        /*022c*/ 	.word	0x00002600


	//----- nvinfo : EIATTR_CRS_STACK_SIZE
	.align		4
.L_22277:
        /*0230*/ 	.byte	0x04, 0x1e
        /*0232*/ 	.short	(.L_22279 - .L_22278)
.L_22278:
        /*0234*/ 	.word	0x00000000


	//----- nvinfo : EIATTR_CBANK_PARAM_SIZE
	.align		4
.L_22279:
        /*0238*/ 	.byte	0x03, 0x19
        /*023a*/ 	.short	0x008c


	//----- nvinfo : EIATTR_PARAM_CBANK
	.align		4
        /*023c*/ 	.byte	0x04, 0x0a
        /*023e*/ 	.short	(.L_22281 - .L_22280)
	.align		4
.L_22280:
        /*0240*/ 	.word	index@(.nv.constant0._ZN4vllm25paged_attention_v2_kernelIfhLi128ELi8ELi128ELNS_18Fp8KVCacheDataTypeE1ELb0ELi512EEEvPfS2_PT_PKS3_PKT0_S9_ifPKiSB_iPKfiiiSD_SD_iiiii)
        /*0244*/ 	.short	0x0380
        /*0246*/ 	.short	0x008c


	//----- nvinfo : EIATTR_SW_WAR
	.align		4
.L_22281:
        /*0248*/ 	.byte	0x04, 0x36
        /*024a*/ 	.short	(.L_22283 - .L_22282)
.L_22282:
        /*024c*/ 	.word	0x00000008
.L_22283:


//--------------------- .nv.info._ZN4vllm25paged_attention_v2_kernelIfhLi120ELi8ELi128ELNS_18Fp8KVCacheDataTypeE1ELb0ELi512EEEvPfS2_PT_PKS3_PKT0_S9_ifPKiSB_iPKfiiiSD_SD_iiiii --------------------------
	.section	.nv.info._ZN4vllm25paged_attention_v2_kernelIfhLi120ELi8ELi128ELNS_18Fp8KVCacheDataTypeE1ELb0ELi512EEEvPfS2_PT_PKS3_PKT0_S9_ifPKiSB_iPKfiiiSD_SD_iiiii,"",@"SHT_CUDA_INFO"
	.sectionflags	@""
	.align	4


	//----- nvinfo : EIATTR_CUDA_API_VERSION
	.align		4
        /*0000*/ 	.byte	0x04, 0x37
        /*0002*/ 	.short	(.L_22285 - .L_22284)
.L_22284:
        /*0004*/ 	.word	0x00000082


	//----- nvinfo : EIATTR_KPARAM_INFO
	.align		4
.L_22285:
        /*0008*/ 	.byte	0x04, 0x17
        /*000a*/ 	.short	(.L_22287 - .L_22286)
.L_22286:
        /*000c*/ 	.word	0x00000000
        /*0010*/ 	.short	0x0015
        /*0012*/ 	.short	0x0088
        /*0014*/ 	.byte	0x00, 0xf0, 0x11, 0x00


	//----- nvinfo : EIATTR_KPARAM_INFO
	.align		4
.L_22287:
        /*0018*/ 	.byte	0x04, 0x17
        /*001a*/ 	.short	(.L_22289 - .L_22288)
.L_22288:
        /*001c*/ 	.word	0x00000000
        /*0020*/ 	.short	0x0014
        /*0022*/ 	.short	0x0084
        /*0024*/ 	.byte	0x00, 0xf0, 0x11, 0x00


	//----- nvinfo : EIATTR_KPARAM_INFO
	.align		4
.L_22289:
        /*0028*/ 	.byte	0x04, 0x17
        /*002a*/ 	.short	(.L_22291 - .L_22290)
.L_22290:
        /*002c*/ 	.word	0x00000000
        /*0030*/ 	.short	0x0013
        /*0032*/ 	.short	0x0080
        /*0034*/ 	.byte	0x00, 0xf0, 0x11, 0x00


	//----- nvinfo : EIATTR_KPARAM_INFO
	.align		4
.L_22291:
        /*0038*/ 	.byte	0x04, 0x17
        /*003a*/ 	.short	(.L_22293 - .L_22292)
.L_22292:
        /*003c*/ 	.word	0x00000000
        /*0040*/ 	.short	0x0012
        /*0042*/ 	.short	0x007c
        /*0044*/ 	.byte	0x00, 0xf0, 0x11, 0x00


	//----- nvinfo : EIATTR_KPARAM_INFO
	.align		4
.L_22293:
        /*0048*/ 	.byte	0x04, 0x17
        /*004a*/ 	.short	(.L_22295 - .L_22294)
.L_22294:
        /*004c*/ 	.word	0x00000000
        /*0050*/ 	.short	0x0011
        /*0052*/ 	.short	0x0078
        /*0054*/ 	.byte	0x00, 0xf0, 0x11, 0x00


	//----- nvinfo : EIATTR_KPARAM_INFO
	.align		4
.L_22295:
        /*0058*/ 	.byte	0x04, 0x17
        /*005a*/ 	.short	(.L_22297 - .L_22296)
.L_22296:
        /*005c*/ 	.word	0x00000000
        /*0060*/ 	.short	0x0010
        /*0062*/ 	.short	0x0070
        /*0064*/ 	.byte	0x00, 0xf5, 0x21, 0x00


	//----- nvinfo : EIATTR_KPARAM_INFO
	.align		4
.L_22297:
        /*0068*/ 	.byte	0x04, 0x17
        /*006a*/ 	.short	(.L_22299 - .L_22298)
.L_22298:
        /*006c*/ 	.word	0x00000000
        /*0070*/ 	.short	0x000f
        /*0072*/ 	.short	0x0068
        /*0074*/ 	.byte	0x00, 0xf5, 0x21, 0x00


	//----- nvinfo : EIATTR_KPARAM_INFO
	.align		4
.L_22299:
        /*0078*/ 	.byte	0x04, 0x17
        /*007a*/ 	.short	(.L_22301 - .L_22300)
.L_22300:
        /*007c*/ 	.word	0x00000000
        /*0080*/ 	.short	0x000e
        /*0082*/ 	.short	0x0060
        /*0084*/ 	.byte	0x00, 0xf0, 0x11, 0x00


	//----- nvinfo : EIATTR_KPARAM_INFO
	.align		4
.L_22301:
        /*0088*/ 	.byte	0x04, 0x17
        /*008a*/ 	.short	(.L_22303 - .L_22302)
.L_22302:
        /*008c*/ 	.word	0x00000000
        /*0090*/ 	.short	0x000d
        /*0092*/ 	.short	0x005c
        /*0094*/ 	.byte	0x00, 0xf0, 0x11, 0x00


	//----- nvinfo : EIATTR_KPARAM_INFO
	.align		4
.L_22303:
        /*0098*/ 	.byte	0x04, 0x17
        /*009a*/ 	.short	(.L_22305 - .L_22304)
.L_22304:
        /*009c*/ 	.word	0x00000000
        /*00a0*/ 	.short	0x000c
        /*00a2*/ 	.short	0x0058
        /*00a4*/ 	.byte	0x00, 0xf0, 0x11, 0x00


	//----- nvinfo : EIATTR_KPARAM_INFO
	.align		4
.L_22305:
        /*00a8*/ 	.byte	0x04, 0x17
        /*00aa*/ 	.short	(.L_22307 - .L_22306)
.L_22306:
        /*00ac*/ 	.word	0x00000000
        /*00b0*/ 	.short	0x000b
        /*00b2*/ 	.short	0x0050
        /*00b4*/ 	.byte	0x00, 0xf5, 0x21, 0x00


	//----- nvinfo : EIATTR_KPARAM_INFO
	.align		4
.L_22307:
        /*00b8*/ 	.byte	0x04, 0x17
        /*00ba*/ 	.short	(.L_22309 - .L_22308)
.L_22308:
        /*00bc*/ 	.word	0x00000000
        /*00c0*/ 	.short	0x000a
        /*00c2*/ 	.short	0x0048
        /*00c4*/ 	.byte	0x00, 0xf0, 0x11, 0x00


	//----- nvinfo : EIATTR_KPARAM_INFO
	.align		4
.L_22309:
        /*00c8*/ 	.byte	0x04, 0x17
        /*00ca*/ 	.short	(.L_22311 - .L_22310)
.L_22310:
        /*00cc*/ 	.word	0x00000000
        /*00d0*/ 	.short	0x0009
        /*00d2*/ 	.short	0x0040
        /*00d4*/ 	.byte	0x00, 0xf5, 0x21, 0x00


	//----- nvinfo : EIATTR_KPARAM_INFO
	.align		4
.L_22311:
        /*00d8*/ 	.byte	0x04, 0x17
        /*00da*/ 	.short	(.L_22313 - .L_22312)
.L_22312:
        /*00dc*/ 	.word	0x00000000
        /*00e0*/ 	.short	0x0008
        /*00e2*/ 	.short	0x0038
        /*00e4*/ 	.byte	0x00, 0xf5, 0x21, 0x00


	//----- nvinfo : EIATTR_KPARAM_INFO
	.align		4
.L_22313:
        /*00e8*/ 	.byte	0x04, 0x17
        /*00ea*/ 	.short	(.L_22315 - .L_22314)
.L_22314:
        /*00ec*/ 	.word	0x00000000
        /*00f0*/ 	.short	0x0007
        /*00f2*/ 	.short	0x0034
        /*00f4*/ 	.byte	0x00, 0xf0, 0x11, 0x00


	//----- nvinfo : EIATTR_KPARAM_INFO
	.align		4
.L_22315:
        /*00f8*/ 	.byte	0x04, 0x17
        /*00fa*/ 	.short	(.L_22317 - .L_22316)
.L_22316:
        /*00fc*/ 	.word	0x00000000
        /*0100*/ 	.short	0x0006
        /*0102*/ 	.short	0x0030
        /*0104*/ 	.byte	0x00, 0xf0, 0x11, 0x00


	//----- nvinfo : EIATTR_KPARAM_INFO
	.align		4
.L_22317:
        /*0108*/ 	.byte	0x04, 0x17
        /*010a*/ 	.short	(.L_22319 - .L_22318)
.L_22318:
        /*010c*/ 	.word	0x00000000
        /*0110*/ 	.short	0x0005
        /*0112*/ 	.short	0x0028
        /*0114*/ 	.byte	0x00, 0xf5, 0x21, 0x00


	//----- nvinfo : EIATTR_KPARAM_INFO
	.align		4
.L_22319:
        /*0118*/ 	.byte	0x04, 0x17
        /*011a*/ 	.short	(.L_22321 - .L_22320)
.L_22320:
        /*011c*/ 	.word	0x00000000
        /*0120*/ 	.short	0x0004
        /*0122*/ 	.short	0x0020
        /*0124*/ 	.byte	0x00, 0xf5, 0x21, 0x00


	//----- nvinfo : EIATTR_KPARAM_INFO
	.align		4
.L_22321:
        /*0128*/ 	.byte	0x04, 0x17
        /*012a*/ 	.short	(.L_22323 - .L_22322)
.L_22322:
        /*012c*/ 	.word	0x00000000
        /*0130*/ 	.short	0x0003
        /*0132*/ 	.short	0x0018
        /*0134*/ 	.byte	0x00, 0xf5, 0x21, 0x00


	//----- nvinfo : EIATTR_KPARAM_INFO
	.align		4
.L_22323:
        /*0138*/ 	.byte	0x04, 0x17
        /*013a*/ 	.short	(.L_22325 - .L_22324)
.L_22324:
        /*013c*/ 	.word	0x00000000
        /*0140*/ 	.short	0x0002
        /*0142*/ 	.short	0x0010
        /*0144*/ 	.byte	0x00, 0xf5, 0x21, 0x00


	//----- nvinfo : EIATTR_KPARAM_INFO
	.align		4
.L_22325:
        /*0148*/ 	.byte	0x04, 0x17
        /*014a*/ 	.short	(.L_22327 - .L_22326)
.L_22326:
        /*014c*/ 	.word	0x00000000
        /*0150*/ 	.short	0x0001
        /*0152*/ 	.short	0x0008
        /*0154*/ 	.byte	0x00, 0xf5, 0x21, 0x00


	//----- nvinfo : EIATTR_KPARAM_INFO
	.align		4
.L_22327:
        /*0158*/ 	.byte	0x04, 0x17
        /*015a*/ 	.short	(.L_22329 - .L_22328)
.L_22328:
        /*015c*/ 	.word	0x00000000
        /*0160*/ 	.short	0x0000
        /*0162*/ 	.short	0x0000
        /*0164*/ 	.byte	0x00, 0xf5, 0x21, 0x00


	//----- nvinfo : EIATTR_SPARSE_MMA_MASK
	.align		4
.L_22329:
        /*0168*/ 	.byte	0x03, 0x50
        /*016a*/ 	.short	0x0000


	//----- nvinfo : EIATTR_MAXREG_COUNT
	.align		4
        /*016c*/ 	.byte	0x03, 0x1b
        /*016e*/ 	.short	0x00ff


	//----- nvinfo : EIATTR_NUM_BARRIERS
	.align		4
        /*0170*/ 	.byte	0x02, 0x4c
        /*0172*/ 	.byte	0x01
	.zero		1


	//----- nvinfo : EIATTR_EXTERNS
	.align		4
        /*0174*/ 	.byte	0x04, 0x0f
        /*0176*/ 	.short	(.L_22331 - .L_22330)


	//   ....[0]....
	.align		4
.L_22330:
        /*0178*/ 	.word	index@(__assertfail)


	//----- nvinfo : EIATTR_MERCURY_ISA_VERSION
	.align		4
.L_22331:
        /*017c*/ 	.byte	0x03, 0x5f
        /*017e*/ 	.short	0x0101


	//----- nvinfo : EIATTR_COOP_GROUP_MASK_REGIDS
	.align		4
        /*0180*/ 	.byte	0x04, 0x29
        /*0182*/ 	.short	(.L_22333 - .L_22332)


	//   ....[0]....
.L_22332:
        /*0184*/ 	.word	0xffffffff


	//   ....[1]....
        /*0188*/ 	.word	0xffffffff


	//   ....[2]....
        /*018c*/ 	.word	0xffffffff


	//   ....[3]....
        /*0190*/ 	.word	0xffffffff


	//   ....[4]....
        /*0194*/ 	.word	0xffffffff


	//   ....[5]....
        /*0198*/ 	.word	0xffffffff


	//   ....[6]....
        /*019c*/ 	.word	0xffffffff


	//   ....[7]....
        /*01a0*/ 	.word	0xffffffff


	//   ....[8]....
        /*01a4*/ 	.word	0xffffffff


	//   ....[9]....
        /*01a8*/ 	.word	0xffffffff


	//   ....[10]....
        /*01ac*/ 	.word	0xffffffff


	//   ....[11]....
        /*01b0*/ 	.word	0xffffffff


	//   ....[12]....
        /*01b4*/ 	.word	0xffffffff


	//   ....[13]....
        /*01b8*/ 	.word	0xffffffff


	//   ....[14]....
        /*01bc*/ 	.word	0x0500000f


	//   ....[15]....
        /*01c0*/ 	.word	0x0500000f


	//   ....[16]....
        /*01c4*/ 	.word	0x0500000f


	//----- nvinfo : EIATTR_COOP_GROUP_INSTR_OFFSETS
	.align		4
.L_22333:
        /*01c8*/ 	.byte	0x04, 0x28
        /*01ca*/ 	.short	(.L_22335 - .L_22334)


	//   ....[0]....
.L_22334:
        /*01cc*/ 	.word	0x000003d0


	//   ....[1]....
        /*01d0*/ 	.word	0x000003f0


	//   ....[2]....
        /*01d4*/ 	.word	0x00000410


	//   ....[3]....
        /*01d8*/ 	.word	0x00000520


	//   ....[4]....
        /*01dc*/ 	.word	0x00000540


	//   ....[5]....
        /*01e0*/ 	.word	0x00000560


	//   ....[6]....
        /*01e4*/ 	.word	0x000013b0


	//   ....[7]....
        /*01e8*/ 	.word	0x000013e0


	//   ....[8]....
        /*01ec*/ 	.word	0x00001400


	//   ....[9]....
        /*01f0*/ 	.word	0x00001420


	//   ....[10]....
        /*01f4*/ 	.word	0x00001440


	//   ....[11]....
        /*01f8*/ 	.word	0x00001490


	//   ....[12]....
        /*01fc*/ 	.word	0x000014b0


	//   ....[13]....
        /*0200*/ 	.word	0x000014d0


	//   ....[14]....
        /*0204*/ 	.word	0x000027e0


	//   ....[15]....
        /*0208*/ 	.word	0x00002840


	//   ....[16]....
        /*020c*/ 	.word	0x000028a0


	//----- nvinfo : EIATTR_VRC_CTA_INIT_COUNT
	.align		4
.L_22335:
        /*0210*/ 	.byte	0x02, 0x4a
	.zero		1
	.zero		1


	//----- nvinfo : EIATTR_SYSCALL_OFFSETS
	.align		4
        /*0214*/ 	.byte	0x04, 0x46
        /*0216*/ 	.short	(.L_22337 - .L_22336)


	//   ....[0]....
.L_22336:
        /*0218*/ 	.word	0x00000330


	//----- nvinfo : EIATTR_EXIT_INSTR_OFFSETS
	.align		4
.L_22337:
        /*021c*/ 	.byte	0x04, 0x1c
        /*021e*/ 	.short	(.L_22339 - .L_22338)


	//   ....[0]....
.L_22338:
        /*0220*/ 	.word	0x000000d0


	//   ....[1]....
        /*0224*/ 	.word	0x00002620


	//   ....[2]....
        /*0228*/ 	.word	0x00002770


	//   ....[3]....
        /*022c*/ 	.word	0x00002790


	//----- nvinfo : EIATTR_CRS_STACK_SIZE
	.align		4
.L_22339:
        /*0230*/ 	.byte	0x04, 0x1e
        /*0232*/ 	.short	(.L_22341 - .L_22340)
.L_22340:
        /*0234*/ 	.word	0x00000000


	//----- nvinfo : EIATTR_CBANK_PARAM_SIZE
	.align		4
.L_22341:
        /*0238*/ 	.byte	0x03, 0x19
        /*023a*/ 	.short	0x008c


	//----- nvinfo : EIATTR_PARAM_CBANK
	.align		4
        /*023c*/ 	.byte	0x04, 0x0a
        /*023e*/ 	.short	(.L_22343 - .L_22342)
	.align		4
.L_22342:
        /*0240*/ 	.word	index@(.nv.constant0._ZN4vllm25paged_attention_v2_kernelIfhLi120ELi8ELi128ELNS_18Fp8KVCacheDataTypeE1ELb0ELi512EEEvPfS2_PT_PKS3_PKT0_S9_ifPKiSB_iPKfiiiSD_SD_iiiii)
        /*0244*/ 	.short	0x0380
        /*0246*/ 	.short	0x008c


	//----- nvinfo : EIATTR_SW_WAR
	.align		4
.L_22343:
        /*0248*/ 	.byte	0x04, 0x36
        /*024a*/ 	.short	(.L_22345 - .L_22344)
.L_22344:
        /*024c*/ 	.word	0x00000008
.L_22345:


//--------------------- .nv.info._ZN4vllm25paged_attention_v2_kernelIfhLi112ELi8ELi128ELNS_18Fp8KVCacheDataTypeE1ELb0ELi512EEEvPfS2_PT_PKS3_PKT0_S9_ifPKiSB_iPKfiiiSD_SD_iiiii --------------------------
	.section	.nv.info._ZN4vllm25paged_attention_v2_kernelIfhLi112ELi8ELi128ELNS_18Fp8KVCacheDataTypeE1ELb0ELi512EEEvPfS2_PT_PKS3_PKT0_S9_ifPKiSB_iPKfiiiSD_SD_iiiii,"",@"SHT_CUDA_INFO"
	.sectionflags	@""
	.align	4


	//----- nvinfo : EIATTR_CUDA_API_VERSION
	.align		4
        /*0000*/ 	.byte	0x04, 0x37
        /*0002*/ 	.short	(.L_22347 - .L_22346)
.L_22346:
        /*0004*/ 	.word	0x00000082


	//----- nvinfo : EIATTR_KPARAM_INFO
	.align		4
.L_22347:
        /*0008*/ 	.byte	0x04, 0x17
        /*000a*/ 	.short	(.L_22349 - .L_22348)
.L_22348:
        /*000c*/ 	.word	0x00000000
        /*0010*/ 	.short	0x0015
        /*0012*/ 	.short	0x0088
        /*0014*/ 	.byte	0x00, 0xf0, 0x11, 0x00


	//----- nvinfo : EIATTR_KPARAM_INFO
	.align		4
.L_22349:
        /*0018*/ 	.byte	0x04, 0x17
        /*001a*/ 	.short	(.L_22351 - .L_22350)
.L_22350:
        /*001c*/ 	.word	0x00000000
        /*0020*/ 	.short	0x0014
        /*0022*/ 	.short	0x0084
        /*0024*/ 	.byte	0x00, 0xf0, 0x11, 0x00


	//----- nvinfo : EIATTR_KPARAM_INFO
	.align		4
.L_22351:
        /*0028*/ 	.byte	0x04, 0x17
        /*002a*/ 	.short	(.L_22353 - .L_22352)
.L_22352:
        /*002c*/ 	.word	0x00000000
        /*0030*/ 	.short	0x0013
        /*0032*/ 	.short	0x0080
        /*0034*/ 	.byte	0x00, 0xf0, 0x11, 0x00


	//----- nvinfo : EIATTR_KPARAM_INFO
	.align		4
.L_22353:
        /*0038*/ 	.byte	0x04, 0x17
        /*003a*/ 	.short	(.L_22355 - .L_22354)
.L_22354:
        /*003c*/ 	.word	0x00000000
        /*0040*/ 	.short	0x0012
        /*0042*/ 	.short	0x007c
        /*0044*/ 	.byte	0x00, 0xf0, 0x11, 0x00


	//----- nvinfo : EIATTR_KPARAM_INFO
	.align		4
.L_22355:
        /*0048*/ 	.byte	0x04, 0x17
        /*004a*/ 	.short	(.L_22357 - .L_22356)
.L_22356:
        /*004c*/ 	.word	0x00000000
        /*0050*/ 	.short	0x0011
        /*0052*/ 	.short	0x0078
        /*0054*/ 	.byte	0x00, 0xf0, 0x11, 0x00


	//----- nvinfo : EIATTR_KPARAM_INFO
	.align		4
.L_22357:
        /*0058*/ 	.byte	0x04, 0x17
        /*005a*/ 	.short	(.L_22359 - .L_22358)
.L_22358:
        /*005c*/ 	.word	0x00000000
        /*0060*/ 	.short	0x0010
        /*0062*/ 	.short	0x0070
        /*0064*/ 	.byte	0x00, 0xf5, 0x21, 0x00


	//----- nvinfo : EIATTR_KPARAM_INFO
	.align		4
.L_22359:
        /*0068*/ 	.byte	0x04, 0x17
        /*006a*/ 	.short	(.L_22361 - .L_22360)
.L_22360:
        /*006c*/ 	.word	0x00000000
        /*0070*/ 	.short	0x000f
        /*0072*/ 	.short	0x0068
        /*0074*/ 	.byte	0x00, 0xf5, 0x21, 0x00


	//----- nvinfo : EIATTR_KPARAM_INFO
	.align		4
.L_22361:
        /*0078*/ 	.byte	0x04, 0x17
        /*007a*/ 	.short	(.L_22363 - .L_22362)
.L_22362:
        /*007c*/ 	.word	0x00000000
        /*0080*/ 	.short	0x000e
        /*0082*/ 	.short	0x0060
        /*0084*/ 	.byte	0x00, 0xf0, 0x11, 0x00


	//----- nvinfo : EIATTR_KPARAM_INFO
	.align		4
.L_22363:
        /*0088*/ 	.byte	0x04, 0x17
        /*008a*/ 	.short	(.L_22365 - .L_22364)
.L_22364:
        /*008c*/ 	.word	0x00000000
        /*0090*/ 	.short	0x000d
        /*0092*/ 	.short	0x005c
        /*0094*/ 	.byte	0x00, 0xf0, 0x11, 0x00


	//----- nvinfo : EIATTR_KPARAM_INFO
	.align		4
.L_22365:
        /*0098*/ 	.byte	0x04, 0x17
        /*009a*/ 	.short	(.L_22367 - .L_22366)
.L_22366:
        /*009c*/ 	.word	0x00000000
        /*00a0*/ 	.short	0x000c
        /*00a2*/ 	.short	0x0058
        /*00a4*/ 	.byte	0x00, 0xf0, 0x11, 0x00


	//----- nvinfo : EIATTR_KPARAM_INFO
	.align		4
.L_22367:
        /*00a8*/ 	.byte	0x04, 0x17
        /*00aa*/ 	.short	(.L_22369 - .L_22368)
.L_22368:
        /*00ac*/ 	.word	0x00000000
        /*00b0*/ 	.short	0x000b
        /*00b2*/ 	.short	0x0050
        /*00b4*/ 	.byte	0x00, 0xf5, 0x21, 0x00


	//----- nvinfo : EIATTR_KPARAM_INFO
	.align		4
.L_22369:
        /*00b8*/ 	.byte	0x04, 0x17
        /*00ba*/ 	.short	(.L_22371 - .L_22370)
.L_22370:
        /*00bc*/ 	.word	0x00000000
        /*00c0*/ 	.short	0x000a
        /*00c2*/ 	.short	0x0048
        /*00c4*/ 	.byte	0x00, 0xf0, 0x11, 0x00


	//----- nvinfo : EIATTR_KPARAM_INFO
	.align		4
.L_22371:
        /*00c8*/ 	.byte	0x04, 0x17
        /*00ca*/ 	.short	(.L_22373 - .L_22372)
.L_22372:
        /*00cc*/ 	.word	0x00000000
        /*00d0*/ 	.short	0x0009
        /*00d2*/ 	.short	0x0040
        /*00d4*/ 	.byte	0x00, 0xf5, 0x21, 0x00


	//----- nvinfo : EIATTR_KPARAM_INFO
	.align		4
.L_22373:
        /*00d8*/ 	.byte	0x04, 0x17
        /*00da*/ 	.short	(.L_22375 - .L_22374)
.L_22374:
        /*00dc*/ 	.word	0x00000000
        /*00e0*/ 	.short	0x0008
        /*00e2*/ 	.short	0x0038
        /*00e4*/ 	.byte	0x00, 0xf5, 0x21, 0x00


	//----- nvinfo : EIATTR_KPARAM_INFO
	.align		4
.L_22375:
        /*00e8*/ 	.byte	0x04, 0x17
        /*00ea*/ 	.short	(.L_22377 - .L_22376)
.L_22376:
        /*00ec*/ 	.word	0x00000000
        /*00f0*/ 	.short	0x0007
        /*00f2*/ 	.short	0x0034
        /*00f4*/ 	.byte	0x00, 0xf0, 0x11, 0x00


	//----- nvinfo : EIATTR_KPARAM_INFO
	.align		4
.L_22377:
        /*00f8*/ 	.byte	0x04, 0x17
        /*00fa*/ 	.short	(.L_22379 - .L_22378)
.L_22378:
        /*00fc*/ 	.word	0x00000000
        /*0100*/ 	.short	0x0006
        /*0102*/ 	.short	0x0030
        /*0104*/ 	.byte	0x00, 0xf0, 0x11, 0x00


	//----- nvinfo : EIATTR_KPARAM_INFO
	.align		4
.L_22379:
        /*0108*/ 	.byte	0x04, 0x17
        /*010a*/ 	.short	(.L_22381 - .L_22380)
.L_22380:
        /*010c*/ 	.word	0x00000000
        /*0110*/ 	.short	0x0005
        /*0112*/ 	.short	0x0028
        /*0114*/ 	.byte	0x00, 0xf5, 0x21, 0x00


	//----- nvinfo : EIATTR_KPARAM_INFO
	.align		4
.L_22381:
        /*0118*/ 	.byte	0x04, 0x17
        /*011a*/ 	.short	(.L_22383 - .L_22382)
.L_22382:
        /*011c*/ 	.word	0x00000000
        /*0120*/ 	.short	0x0004
        /*0122*/ 	.short	0x0020
        /*0124*/ 	.byte	0x00, 0xf5, 0x21, 0x00


	//----- nvinfo : EIATTR_KPARAM_INFO
	.align		4
.L_22383:
        /*0128*/ 	.byte	0x04, 0x17
        /*012a*/ 	.short	(.L_22385 - .L_22384)
.L_22384:
        /*012c*/ 	.word	0x00000000
        /*0130*/ 	.short	0x0003
        /*0132*/ 	.short	0x0018
        /*0134*/ 	.byte	0x00, 0xf5, 0x21, 0x00


	//----- nvinfo : EIATTR_KPARAM_INFO
	.align		4
.L_22385:
        /*0138*/ 	.byte	0x04, 0x17
        /*013a*/ 	.short	(.L_22387 - .L_22386)
.L_22386:
        /*013c*/ 	.word	0x00000000
        /*0140*/ 	.short	0x0002
        /*0142*/ 	.short	0x0010
        /*0144*/ 	.byte	0x00, 0xf5, 0x21, 0x00


	//----- nvinfo : EIATTR_KPARAM_INFO
	.align		4
.L_22387:
        /*0148*/ 	.byte	0x04, 0x17
        /*014a*/ 	.short	(.L_22389 - .L_22388)
.L_22388:
        /*014c*/ 	.word	0x00000000
        /*0150*/ 	.short	0x0001
        /*0152*/ 	.short	0x0008
        /*0154*/ 	.byte	0x00, 0xf5, 0x21, 0x00


	//----- nvinfo : EIATTR_KPARAM_INFO
	.align		4
.L_22389:
        /*0158*/ 	.byte	0x04, 0x17
        /*015a*/ 	.short	(.L_22391 - .L_22390)
.L_22390:
        /*015c*/ 	.word	0x00000000
        /*0160*/ 	.short	0x0000
        /*0162*/ 	.short	0x0000
        /*0164*/ 	.byte	0x00, 0xf5, 0x21, 0x00


	//----- nvinfo : EIATTR_SPARSE_MMA_MASK
	.align		4
.L_22391:
        /*0168*/ 	.byte	0x03, 0x50
        /*016a*/ 	.short	0x0000


	//----- nvinfo : EIATTR_MAXREG_COUNT
	.align		4
        /*016c*/ 	.byte	0x03, 0x1b
        /*016e*/ 	.short	0x00ff


	//----- nvinfo : EIATTR_NUM_BARRIERS
	.align		4
        /*0170*/ 	.byte	0x02, 0x4c
        /*0172*/ 	.byte	0x01
	.zero		1


	//----- nvinfo : EIATTR_EXTERNS
	.align		4
        /*0174*/ 	.byte	0x04, 0x0f
        /*0176*/ 	.short	(.L_22393 - .L_22392)


	//   ....[0]....
	.align		4
.L_22392:
        /*0178*/ 	.word	index@(__assertfail)


	//----- nvinfo : EIATTR_MERCURY_ISA_VERSION
	.align		4
.L_22393:
        /*017c*/ 	.byte	0x03, 0x5f
        /*017e*/ 	.short	0x0101


	//----- nvinfo : EIATTR_COOP_GROUP_MASK_REGIDS
	.align		4
        /*0180*/ 	.byte	0x04, 0x29
        /*0182*/ 	.short	(.L_22395 - .L_22394)


	//   ....[0]....
.L_22394:
        /*0184*/ 	.word	0xffffffff


	//   ....[1]....
        /*0188*/ 	.word	0xffffffff


	//   ....[2]....
        /*018c*/ 	.word	0xffffffff


	//   ....[3]....
        /*0190*/ 	.word	0xffffffff


	//   ....[4]....
        /*0194*/ 	.word	0xffffffff


	//   ....[5]....
        /*0198*/ 	.word	0xffffffff


	//   ....[6]....
        /*019c*/ 	.word	0xffffffff


	//   ....[7]....
        /*01a0*/ 	.word	0xffffffff


	//   ....[8]....
        /*01a4*/ 	.word	0xffffffff


	//   ....[9]....
        /*01a8*/ 	.word	0xffffffff


	//   ....[10]....
        /*01ac*/ 	.word	0xffffffff


	//   ....[11]....
        /*01b0*/ 	.word	0xffffffff


	//   ....[12]....
        /*01b4*/ 	.word	0xffffffff


	//   ....[13]....
        /*01b8*/ 	.word	0xffffffff


	//   ....[14]....
        /*01bc*/ 	.word	0x0500000f


	//   ....[15]....
        /*01c0*/ 	.word	0x0500000f


	//   ....[16]....
        /*01c4*/ 	.word	0x0500000f


	//----- nvinfo : EIATTR_COOP_GROUP_INSTR_OFFSETS
	.align		4
.L_22395:
        /*01c8*/ 	.byte	0x04, 0x28
        /*01ca*/ 	.short	(.L_22397 - .L_22396)


	//   ....[0]....
.L_22396:
        /*01cc*/ 	.word	0x000003d0


	//   ....[1]....
        /*01d0*/ 	.word	0x000003f0


	//   ....[2]....
        /*01d4*/ 	.word	0x00000410


	//   ....[3]....
        /*01d8*/ 	.word	0x00000520


	//   ....[4]....
        /*01dc*/ 	.word	0x00000540


	//   ....[5]....
        /*01e0*/ 	.word	0x00000560


	//   ....[6]....
        /*01e4*/ 	.word	0x000013b0


	//   ....[7]....
        /*01e8*/ 	.word	0x000013e0


	//   ....[8]....
        /*01ec*/ 	.word	0x00001400


	//   ....[9]....
        /*01f0*/ 	.word	0x00001420


	//   ....[10]....
        /*01f4*/ 	.word	0x00001440


	//   ....[11]....
        /*01f8*/ 	.word	0x00001490


	//   ....[12]....
        /*01fc*/ 	.word	0x000014b0


	//   ....[13]....
        /*0200*/ 	.word	0x000014d0


	//   ....[14]....
        /*0204*/ 	.word	0x00002550


	//   ....[15]....
        /*0208*/ 	.word	0x000025b0


	//   ....[16]....
        /*020c*/ 	.word	0x00002610


	//----- nvinfo : EIATTR_VRC_CTA_INIT_COUNT
	.align		4
.L_22397:
        /*0210*/ 	.byte	0x02, 0x4a
	.zero		1
	.zero		1


	//----- nvinfo : EIATTR_SYSCALL_OFFSETS
	.align		4
        /*0214*/ 	.byte	0x04, 0x46
        /*0216*/ 	.short	(.L_22399 - .L_22398)


	//   ....[0]....
.L_22398:
        /*0218*/ 	.word	0x00000330


	//----- nvinfo : EIATTR_EXIT_INSTR_OFFSETS
	.align		4
.L_22399:
        /*021c*/ 	.byte	0x04, 0x1c
        /*021e*/ 	.short	(.L_22401 - .L_22400)


	//   ....[0]....
.L_22400:
        /*0220*/ 	.word	0x000000d0


	//   ....[1]....
        /*0224*/ 	.word	0x000023c0


	//   ....[2]....
        /*0228*/ 	.word	0x000023f0


	//   ....[3]....
        /*022c*/ 	.word	0x00002500


	//----- nvinfo : EIATTR_CRS_STACK_SIZE
	.align		4
.L_22401:
        /*0230*/ 	.byte	0x04, 0x1e
        /*0232*/ 	.short	(.L_22403 - .L_22402)
.L_22402:
        /*0234*/ 	.word	0x00000000


	//----- nvinfo : EIATTR_CBANK_PARAM_SIZE
	.align		4
.L_22403:
        /*0238*/ 	.byte	0x03, 0x19
        /*023a*/ 	.short	0x008c


	//----- nvinfo : EIATTR_PARAM_CBANK
	.align		4
        /*023c*/ 	.byte	0x04, 0x0a
        /*023e*/ 	.short	(.L_22405 - .L_22404)
	.align		4
.L_22404:
        /*0240*/ 	.word	index@(.nv.constant0._ZN4vllm25paged_attention_v2_kernelIfhLi112ELi8ELi128ELNS_18Fp8KVCacheDataTypeE1ELb0ELi512EEEvPfS2_PT_PKS3_PKT0_S9_ifPKiSB_iPKfiiiSD_SD_iiiii)
        /*0244*/ 	.short	0x0380
        /*0246*/ 	.short	0x008c


	//----- nvinfo : EIATTR_SW_WAR
	.align		4
.L_22405:
        /*0248*/ 	.byte	0x04, 0x36
        /*024a*/ 	.short	(.L_22407 - .L_22406)
.L_22406:
        /*024c*/ 	.word	0x00000008
.L_22407:


//--------------------- .nv.info._ZN4vllm25paged_attention_v2_kernelIfhLi96ELi8ELi128ELNS_18Fp8KVCacheDataTypeE1ELb0ELi512EEEvPfS2_PT_PKS3_PKT0_S9_ifPKiSB_iPKfiiiSD_SD_iiiii --------------------------
	.section	.nv.info._ZN4vllm25paged_attention_v2_kernelIfhLi96ELi8ELi128ELNS_18Fp8KVCacheDataTypeE1ELb0ELi512EEEvPfS2_PT_PKS3_PKT0_S9_ifPKiSB_iPKfiiiSD_SD_iiiii,"",@"SHT_CUDA_INFO"
	.sectionflags	@""
	.align	4


	//----- nvinfo : EIATTR_CUDA_API_VERSION
	.align		4
        /*0000*/ 	.byte	0x04, 0x37
        /*0002*/ 	.short	(.L_22409 - .L_22408)
.L_22408:
        /*0004*/ 	.word	0x00000082


	//----- nvinfo : EIATTR_KPARAM_INFO
	.align		4
.L_22409:
        /*0008*/ 	.byte	0x04, 0x17
        /*000a*/ 	.short	(.L_22411 - .L_22410)
.L_22410:
        /*000c*/ 	.word	0x00000000
        /*0010*/ 	.short	0x0015
        /*0012*/ 	.short	0x0088
        /*0014*/ 	.byte	0x00, 0xf0, 0x11, 0x00


	//----- nvinfo : EIATTR_KPARAM_INFO
	.align		4
.L_22411:
        /*0018*/ 	.byte	0x04, 0x17
        /*001a*/ 	.short	(.L_22413 - .L_22412)
.L_22412:
        /*001c*/ 	.word	0x00000000
        /*0020*/ 	.short	0x0014
        /*0022*/ 	.short	0x0084
        /*0024*/ 	.byte	0x00, 0xf0, 0x11, 0x00


	//----- nvinfo : EIATTR_KPARAM_INFO
	.align		4
.L_22413:
        /*0028*/ 	.byte	0x04, 0x17
        /*002a*/ 	.short	(.L_22415 - .L_22414)
.L_22414:
        /*002c*/ 	.word	0x00000000
        /*0030*/ 	.short	0x0013
        /*0032*/ 	.short	0x0080
        /*0034*/ 	.byte	0x00, 0xf0, 0x11, 0x00


	//----- nvinfo : EIATTR_KPARAM_INFO
	.align		4
.L_22415:
        /*0038*/ 	.byte	0x04, 0x17
        /*003a*/ 	.short	(.L_22417 - .L_22416)
.L_22416:
        /*003c*/ 	.word	0x00000000
        /*0040*/ 	.short	0x0012
        /*0042*/ 	.short	0x007c
        /*0044*/ 	.byte	0x00, 0xf0, 0x11, 0x00


	//----- nvinfo : EIATTR_KPARAM_INFO
	.align		4
.L_22417:
        /*0048*/ 	.byte	0x04, 0x17
        /*004a*/ 	.short	(.L_22419 - .L_22418)
.L_22418:
        /*004c*/ 	.word	0x00000000
        /*0050*/ 	.short	0x0011
        /*0052*/ 	.short	0x0078
        /*0054*/ 	.byte	0x00, 0xf0, 0x11, 0x00


	//----- nvinfo : EIATTR_KPARAM_INFO
	.align		4
.L_22419:
        /*0058*/ 	.byte	0x04, 0x17
        /*005a*/ 	.short	(.L_22421 - .L_22420)
.L_22420:
        /*005c*/ 	.word	0x00000000
        /*0060*/ 	.short	0x0010
        /*0062*/ 	.short	0x0070
        /*0064*/ 	.byte	0x00, 0xf5, 0x21, 0x00


	//----- nvinfo : EIATTR_KPARAM_INFO
	.align		4
.L_22421:
        /*0068*/ 	.byte	0x04, 0x17
        /*006a*/ 	.short	(.L_22423 - .L_22422)
.L_22422:
        /*006c*/ 	.word	0x00000000
        /*0070*/ 	.short	0x000f
        /*0072*/ 	.short	0x0068
        /*0074*/ 	.byte	0x00, 0xf5, 0x21, 0x00


	//----- nvinfo : EIATTR_KPARAM_INFO
	.align		4
.L_22423:
        /*0078*/ 	.byte	0x04, 0x17
        /*007a*/ 	.short	(.L_22425 - .L_22424)
.L_22424:
        /*007c*/ 	.word	0x00000000
        /*0080*/ 	.short	0x000e
        /*0082*/ 	.short	0x0060
        /*0084*/ 	.byte	0x00, 0xf0, 0x11, 0x00


	//----- nvinfo : EIATTR_KPARAM_INFO
	.align		4
.L_22425:
        /*0088*/ 	.byte	0x04, 0x17
        /*008a*/ 	.short	(.L_22427 - .L_22426)
.L_22426:
        /*008c*/ 	.word	0x00000000
        /*0090*/ 	.short	0x000d
        /*0092*/ 	.short	0x005c
        /*0094*/ 	.byte	0x00, 0xf0, 0x11, 0x00


	//----- nvinfo : EIATTR_KPARAM_INFO
	.align		4
.L_22427:
        /*0098*/ 	.byte	0x04, 0x17
        /*009a*/ 	.short	(.L_22429 - .L_22428)
.L_22428:
        /*009c*/ 	.word	0x00000000
        /*00a0*/ 	.short	0x000c
        /*00a2*/ 	.short	0x0058
        /*00a4*/ 	.byte	0x00, 0xf0, 0x11, 0x00


	//----- nvinfo : EIATTR_KPARAM_INFO
	.align		4
.L_22429:
        /*00a8*/ 	.byte	0x04, 0x17
        /*00aa*/ 	.short	(.L_22431 - .L_22430)
.L_22430:
        /*00ac*/ 	.word	0x00000000
        /*00b0*/ 	.short	0x000b
        /*00b2*/ 	.short	0x0050
        /*00b4*/ 	.byte	0x00, 0xf5, 0x21, 0x00


	//----- nvinfo : EIATTR_KPARAM_INFO
	.align		4
.L_22431:
        /*00b8*/ 	.byte	0x04, 0x17
        /*00ba*/ 	.short	(.L_22433 - .L_22432)
.L_22432:
        /*00bc*/ 	.word	0x00000000
        /*00c0*/ 	.short	0x000a
        /*00c2*/ 	.short	0x0048
        /*00c4*/ 	.byte	0x00, 0xf0, 0x11, 0x00


	//----- nvinfo : EIATTR_KPARAM_INFO
	.align		4
.L_22433:
        /*00c8*/ 	.byte	0x04, 0x17
        /*00ca*/ 	.short	(.L_22435 - .L_22434)
.L_22434:
        /*00cc*/ 	.word	0x00000000
        /*00d0*/ 	.short	0x0009
        /*00d2*/ 	.short	0x0040
        /*00d4*/ 	.byte	0x00, 0xf5, 0x21, 0x00


	//----- nvinfo : EIATTR_KPARAM_INFO
	.align		4
.L_22435:
        /*00d8*/ 	.byte	0x04, 0x17
        /*00da*/ 	.short	(.L_22437 - .L_22436)
.L_22436:
        /*00dc*/ 	.word	0x00000000
        /*00e0*/ 	.short	0x0008
        /*00e2*/ 	.short	0x0038
        /*00e4*/ 	.byte	0x00, 0xf5, 0x21, 0x00


	//----- nvinfo : EIATTR_KPARAM_INFO
	.align		4
.L_22437:
        /*00e8*/ 	.byte	0x04, 0x17
        /*00ea*/ 	.short	(.L_22439 - .L_22438)
.L_22438:
        /*00ec*/ 	.word	0x00000000
        /*00f0*/ 	.short	0x0007
        /*00f2*/ 	.short	0x0034
        /*00f4*/ 	.byte	0x00, 0xf0, 0x11, 0x00


	//----- nvinfo : EIATTR_KPARAM_INFO
	.align		4
.L_22439:
        /*00f8*/ 	.byte	0x04, 0x17
        /*00fa*/ 	.short	(.L_22441 - .L_22440)
.L_22440:
        /*00fc*/ 	.word	0x00000000
        /*0100*/ 	.short	0x0006
        /*0102*/ 	.short	0x0030
        /*0104*/ 	.byte	0x00, 0xf0, 0x11, 0x00


	//----- nvinfo : EIATTR_KPARAM_INFO
	.align		4
.L_22441:
        /*0108*/ 	.byte	0x04, 0x17
        /*010a*/ 	.short	(.L_22443 - .L_22442)
.L_22442:
        /*010c*/ 	.word	0x00000000
        /*0110*/ 	.short	0x0005
        /*0112*/ 	.short	0x0028
        /*0114*/ 	.byte	0x00, 0xf5, 0x21, 0x00


	//----- nvinfo : EIATTR_KPARAM_INFO
	.align		4
.L_22443:
        /*0118*/ 	.byte	0x04, 0x17
        /*011a*/ 	.short	(.L_22445 - .L_22444)
.L_22444:
        /*011c*/ 	.word	0x00000000
        /*0120*/ 	.short	0x0004
        /*0122*/ 	.short	0x0020
        /*0124*/ 	.byte	0x00, 0xf5, 0x21, 0x00


	//----- nvinfo : EIATTR_KPARAM_INFO
	.align		4
.L_22445:
        /*0128*/ 	.byte	0x04, 0x17
        /*012a*/ 	.short	(.L_22447 - .L_22446)
.L_22446:
        /*012c*/ 	.word	0x00000000
        /*0130*/ 	.short	0x0003
        /*0132*/ 	.short	0x0018
        /*0134*/ 	.byte	0x00, 0xf5, 0x21, 0x00


	//----- nvinfo : EIATTR_KPARAM_INFO
	.align		4
.L_22447:
        /*0138*/ 	.byte	0x04, 0x17
        /*013a*/ 	.short	(.L_22449 - .L_22448)
.L_22448:
        /*013c*/ 	.word	0x00000000
        /*0140*/ 	.short	0x0002
        /*0142*/ 	.short	0x0010
        /*0144*/ 	.byte	0x00, 0xf5, 0x21, 0x00


	//----- nvinfo : EIATTR_KPARAM_INFO
	.align		4
.L_22449:
        /*0148*/ 	.byte	0x04, 0x17
        /*014a*/ 	.short	(.L_22451 - .L_22450)
.L_22450:
        /*014c*/ 	.word	0x00000000
        /*0150*/ 	.short	0x0001
        /*0152*/ 	.short	0x0008
        /*0154*/ 	.byte	0x00, 0xf5, 0x21, 0x00


	//----- nvinfo : EIATTR_KPARAM_INFO
	.align		4
.L_22451:
        /*0158*/ 	.byte	0x04, 0x17
        /*015a*/ 	.short	(.L_22453 - .L_22452)
.L_22452:
        /*015c*/ 	.word	0x00000000
        /*0160*/ 	.short	0x0000
        /*0162*/ 	.short	0x0000
        /*0164*/ 	.byte	0x00, 0xf5, 0x21, 0x00


	//----- nvinfo : EIATTR_SPARSE_MMA_MASK
	.align		4
.L_22453:
        /*0168*/ 	.byte	0x03, 0x50
        /*016a*/ 	.short	0x0000


	//----- nvinfo : EIATTR_MAXREG_COUNT
	.align		4
        /*016c*/ 	.byte	0x03, 0x1b
        /*016e*/ 	.short	0x00ff


	//----- nvinfo : EIATTR_NUM_BARRIERS
	.align		4
        /*0170*/ 	.byte	0x02, 0x4c
        /*0172*/ 	.byte	0x01
	.zero		1


	//----- nvinfo : EIATTR_EXTERNS
	.align		4
        /*0174*/ 	.byte	0x04, 0x0f
        /*0176*/ 	.short	(.L_22455 - .L_22454)


	//   ....[0]....
	.align		4
.L_22454:
        /*0178*/ 	.word	index@(__assertfail)


	//----- nvinfo : EIATTR_MERCURY_ISA_VERSION
	.align		4
.L_22455:
        /*017c*/ 	.byte	0x03, 0x5f
        /*017e*/ 	.short	0x0101


	//----- nvinfo : EIATTR_COOP_GROUP_MASK_REGIDS
	.align		4
        /*0180*/ 	.byte	0x04, 0x29
        /*0182*/ 	.short	(.L_22457 - .L_22456)


	//   ....[0]....
.L_22456:
        /*0184*/ 	.word	0xffffffff


	//   ....[1]....
        /*0188*/ 	.word	0xffffffff


	//   ....[2]....
        /*018c*/ 	.word	0xffffffff


	//   ....[3]....
        /*0190*/ 	.word	0xffffffff


	//   ....[4]....
        /*0194*/ 	.word	0xffffffff


	//   ....[5]....
        /*0198*/ 	.word	0xffffffff


	//   ....[6]....
        /*019c*/ 	.word	0xffffffff


	//   ....[7]....
        /*01a0*/ 	.word	0xffffffff


	//   ....[8]....
        /*01a4*/ 	.word	0xffffffff


	//   ....[9]....
        /*01a8*/ 	.word	0xffffffff


	//   ....[10]....
        /*01ac*/ 	.word	0xffffffff


	//   ....[11]....
        /*01b0*/ 	.word	0xffffffff


	//   ....[12]....
        /*01b4*/ 	.word	0xffffffff


	//   ....[13]....
        /*01b8*/ 	.word	0xffffffff


	//   ....[14]....
        /*01bc*/ 	.word	0x0500000f


	//   ....[15]....
        /*01c0*/ 	.word	0x0500000f


	//   ....[16]....
        /*01c4*/ 	.word	0x0500000f


	//----- nvinfo : EIATTR_COOP_GROUP_INSTR_OFFSETS
	.align		4
.L_22457:
        /*01c8*/ 	.byte	0x04, 0x28
        /*01ca*/ 	.short	(.L_22459 - .L_22458)


	//   ....[0]....
.L_22458:
        /*01cc*/ 	.word	0x000003d0


	//   ....[1]....
        /*01d0*/ 	.word	0x000003f0


	//   ....[2]....
        /*01d4*/ 	.word	0x00000410


	//   ....[3]....
        /*01d8*/ 	.word	0x00000520


	//   ....[4]....
        /*01dc*/ 	.word	0x00000540


	//   ....[5]....
        /*01e0*/ 	.word	0x00000560


	//   ....[6]....
        /*01e4*/ 	.word	0x000013b0


	//   ....[7]....
        /*01e8*/ 	.word	0x000013e0


	//   ....[8]....
        /*01ec*/ 	.word	0x00001400


	//   ....[9]....
        /*01f0*/ 	.word	0x00001420


	//   ....[10]....
        /*01f4*/ 	.word	0x00001440


	//   ....[11]....
        /*01f8*/ 	.word	0x00001490


	//   ....[12]....
        /*01fc*/ 	.word	0x000014b0


	//   ....[13]....
        /*0200*/ 	.word	0x000014d0


	//   ....[14]....
        /*0204*/ 	.word	0x000024d0


	//   ....[15]....
        /*0208*/ 	.word	0x00002530


	//   ....[16]....
        /*020c*/ 	.word	0x00002590


	//----- nvinfo : EIATTR_VRC_CTA_INIT_COUNT
	.align		4
.L_22459:
        /*0210*/ 	.byte	0x02, 0x4a
	.zero		1
	.zero		1


	//----- nvinfo : EIATTR_SYSCALL_OFFSETS
	.align		4
        /*0214*/ 	.byte	0x04, 0x46
        /*0216*/ 	.short	(.L_22461 - .L_22460)


	//   ....[0]....
.L_22460:
        /*0218*/ 	.word	0x00000330


	//----- nvinfo : EIATTR_EXIT_INSTR_OFFSETS
	.align		4
.L_22461:
        /*021c*/ 	.byte	0x04, 0x1c
        /*021e*/ 	.short	(.L_22463 - .L_22462)


	//   ....[0]....
.L_22462:
        /*0220*/ 	.word	0x000000d0


	//   ....[1]....
        /*0224*/ 	.word	0x00002350


	//   ....[2]....
        /*0228*/ 	.word	0x00002380


	//   ....[3]....
        /*022c*/ 	.word	0x00002480


	//----- nvinfo : EIATTR_CRS_STACK_SIZE
	.align		4
.L_22463:
        /*0230*/ 	.byte	0x04, 0x1e
        /*0232*/ 	.short	(.L_22465 - .L_22464)
.L_22464:
        /*0234*/ 	.word	0x00000000


	//----- nvinfo : EIATTR_CBANK_PARAM_SIZE
	.align		4
.L_22465:
        /*0238*/ 	.byte	0x03, 0x19
        /*023a*/ 	.short	0x008c


	//----- nvinfo : EIATTR_PARAM_CBANK
	.align		4
        /*023c*/ 	.byte	0x04, 0x0a
        /*023e*/ 	.short	(.L_22467 - .L_22466)
	.align		4
.L_22466:
        /*0240*/ 	.word	index@(.nv.constant0._ZN4vllm25paged_attention_v2_kernelIfhLi96ELi8ELi128ELNS_18Fp8KVCacheDataTypeE1ELb0ELi512EEEvPfS2_PT_PKS3_PKT0_S9_ifPKiSB_iPKfiiiSD_SD_iiiii)
        /*0244*/ 	.short	0x0380
        /*0246*/ 	.short	0x008c


	//----- nvinfo : EIATTR_SW_WAR
	.align		4
.L_22467:
        /*0248*/ 	.byte	0x04, 0x36
        /*024a*/ 	.short	(.L_22469 - .L_22468)
.L_22468:
        /*024c*/ 	.word	0x00000008
.L_22469:


//--------------------- .nv.info._ZN4vllm25paged_attention_v2_kernelIfhLi80ELi8ELi128ELNS_18Fp8KVCacheDataTypeE1ELb0ELi512EEEvPfS2_PT_PKS3_PKT0_S9_ifPKiSB_iPKfiiiSD_SD_iiiii --------------------------
	.section	.nv.info._ZN4vllm25paged_attention_v2_kernelIfhLi80ELi8ELi128ELNS_18Fp8KVCacheDataTypeE1ELb0ELi512EEEvPfS2_PT_PKS3_PKT0_S9_ifPKiSB_iPKfiiiSD_SD_iiiii,"",@"SHT_CUDA_INFO"
	.sectionflags	@""
	.align	4


	//----- nvinfo : EIATTR_CUDA_API_VERSION
	.align		4
        /*0000*/ 	.byte	0x04, 0x37
        /*0002*/ 	.short	(.L_22471 - .L_22470)
.L_22470:
        /*0004*/ 	.word	0x00000082


	//----- nvinfo : EIATTR_KPARAM_INFO
	.align		4
.L_22471:
        /*0008*/ 	.byte	0x04, 0x17
        /*000a*/ 	.short	(.L_22473 - .L_22472)
.L_22472:
        /*000c*/ 	.word	0x00000000
        /*0010*/ 	.short	0x0015
        /*0012*/ 	.short	0x0088
        /*0014*/ 	.byte	0x00, 0xf0, 0x11, 0x00


	//----- nvinfo : EIATTR_KPARAM_INFO
	.align		4
.L_22473:
        /*0018*/ 	.byte	0x04, 0x17
        /*001a*/ 	.short	(.L_22475 - .L_22474)
.L_22474:
        /*001c*/ 	.word	0x00000000
        /*0020*/ 	.short	0x0014
        /*0022*/ 	.short	0x0084
        /*0024*/ 	.byte	0x00, 0xf0, 0x11, 0x00


	//----- nvinfo : EIATTR_KPARAM_INFO
	.align		4
.L_22475:
        /*0028*/ 	.byte	0x04, 0x17
        /*002a*/ 	.short	(.L_22477 - .L_22476)
.L_22476:
        /*002c*/ 	.word	0x00000000
        /*0030*/ 	.short	0x0013
        /*0032*/ 	.short	0x0080
        /*0034*/ 	.byte	0x00, 0xf0, 0x11, 0x00


	//----- nvinfo : EIATTR_KPARAM_INFO
	.align		4
.L_22477:
        /*0038*/ 	.byte	0x04, 0x17
        /*003a*/ 	.short	(.L_22479 - .L_22478)
.L_22478:
        /*003c*/ 	.word	0x00000000
        /*0040*/ 	.short	0x0012
        /*0042*/ 	.short	0x007c
        /*0044*/ 	.byte	0x00, 0xf0, 0x11, 0x00


	//----- nvinfo : EIATTR_KPARAM_INFO
	.align		4
.L_22479:
        /*0048*/ 	.byte	0x04, 0x17
        /*004a*/ 	.short	(.L_22481 - .L_22480)
.L_22480:
        /*004c*/ 	.word	0x00000000
        /*0050*/ 	.short	0x0011
        /*0052*/ 	.short	0x0078
        /*0054*/ 	.byte	0x00, 0xf0, 0x11, 0x00


	//----- nvinfo : EIATTR_KPARAM_INFO
	.align		4
.L_22481:
        /*0058*/ 	.byte	0x04, 0x17
        /*005a*/ 	.short	(.L_22483 - .L_22482)
.L_22482:
        /*005c*/ 	.word	0x00000000
        /*0060*/ 	.short	0x0010
        /*0062*/ 	.short	0x0070
        /*0064*/ 	.byte	0x00, 0xf5, 0x21, 0x00


	//----- nvinfo : EIATTR_KPARAM_INFO
	.align		4
.L_22483:
        /*0068*/ 	.byte	0x04, 0x17
        /*006a*/ 	.short	(.L_22485 - .L_22484)
.L_22484:
        /*006c*/ 	.word	0x00000000
        /*0070*/ 	.short	0x000f
        /*0072*/ 	.short	0x0068
        /*0074*/ 	.byte	0x00, 0xf5, 0x21, 0x00


	//----- nvinfo : EIATTR_KPARAM_INFO
	.align		4
.L_22485:
        /*0078*/ 	.byte	0x04, 0x17
        /*007a*/ 	.short	(.L_22487 - .L_22486)
.L_22486:
        /*007c*/ 	.word	0x00000000
        /*0080*/ 	.short	0x000e
        /*0082*/ 	.short	0x0060
        /*0084*/ 	.byte	0x00, 0xf0, 0x11, 0x00


	//----- nvinfo : EIATTR_KPARAM_INFO
	.align		4
.L_22487:
        /*0088*/ 	.byte	0x04, 0x17
        /*008a*/ 	.short	(.L_22489 - .L_22488)
.L_22488:
        /*008c*/ 	.word	0x00000000
        /*0090*/ 	.short	0x000d
        /*0092*/ 	.short	0x005c
        /*0094*/ 	.byte	0x00, 0xf0, 0x11, 0x00


	//----- nvinfo : EIATTR_KPARAM_INFO
	.align		4
.L_22489:
        /*0098*/ 	.byte	0x04, 0x17
        /*009a*/ 	.short	(.L_22491 - .L_22490)
.L_22490:
        /*009c*/ 	.word	0x00000000
        /*00a0*/ 	.short	0x000c
        /*00a2*/ 	.short	0x0058
        /*00a4*/ 	.byte	0x00, 0xf0, 0x11, 0x00


	//----- nvinfo : EIATTR_KPARAM_INFO
	.align		4
.L_22491:
        /*00a8*/ 	.byte	0x04, 0x17
        /*00aa*/ 	.short	(.L_22493 - .L_22492)
.L_22492:
        /*00ac*/ 	.word	0x00000000
        /*00b0*/ 	.short	0x000b
        /*00b2*/ 	.short	0x0050
        /*00b4*/ 	.byte	0x00, 0xf5, 0x21, 0x00


	//----- nvinfo : EIATTR_KPARAM_INFO
	.align		4
.L_22493:
        /*00b8*/ 	.byte	0x04, 0x17
        /*00ba*/ 	.short	(.L_22495 - .L_22494)
.L_22494:
        /*00bc*/ 	.word	0x00000000
        /*00c0*/ 	.short	0x000a
        /*00c2*/ 	.short	0x0048
        /*00c4*/ 	.byte	0x00, 0xf0, 0x11, 0x00


	//----- nvinfo : EIATTR_KPARAM_INFO
	.align		4
.L_22495:
        /*00c8*/ 	.byte	0x04, 0x17
        /*00ca*/ 	.short	(.L_22497 - .L_22496)
.L_22496:
        /*00cc*/ 	.word	0x00000000
        /*00d0*/ 	.short	0x0009
        /*00d2*/ 	.short	0x0040
        /*00d4*/ 	.byte	0x00, 0xf5, 0x21, 0x00


	//----- nvinfo : EIATTR_KPARAM_INFO
	.align		4
.L_22497:
        /*00d8*/ 	.byte	0x04, 0x17
        /*00da*/ 	.short	(.L_22499 - .L_22498)
.L_22498:
        /*00dc*/ 	.word	0x00000000
        /*00e0*/ 	.short	0x0008
        /*00e2*/ 	.short	0x0038
        /*00e4*/ 	.byte	0x00, 0xf5, 0x21, 0x00


	//----- nvinfo : EIATTR_KPARAM_INFO
	.align		4
.L_22499:
        /*00e8*/ 	.byte	0x04, 0x17
        /*00ea*/ 	.short	(.L_22501 - .L_22500)
.L_22500:
        /*00ec*/ 	.word	0x00000000
        /*00f0*/ 	.short	0x0007
        /*00f2*/ 	.short	0x0034
        /*00f4*/ 	.byte	0x00, 0xf0, 0x11, 0x00


	//----- nvinfo : EIATTR_KPARAM_INFO
	.align		4
.L_22501:
        /*00f8*/ 	.byte	0x04, 0x17
        /*00fa*/ 	.short	(.L_22503 - .L_22502)
.L_22502:
        /*00fc*/ 	.word	0x00000000
        /*0100*/ 	.short	0x0006
        /*0102*/ 	.short	0x0030
        /*0104*/ 	.byte	0x00, 0xf0, 0x11, 0x00


	//----- nvinfo : EIATTR_KPARAM_INFO
	.align		4
.L_22503:
        /*0108*/ 	.byte	0x04, 0x17
        /*010a*/ 	.short	(.L_22505 - .L_22504)
.L_22504:
        /*010c*/ 	.word	0x00000000
        /*0110*/ 	.short	0x0005
        /*0112*/ 	.short	0x0028
        /*0114*/ 	.byte	0x00, 0xf5, 0x21, 0x00


	//----- nvinfo : EIATTR_KPARAM_INFO
	.align		4
.L_22505:
        /*0118*/ 	.byte	0x04, 0x17
        /*011a*/ 	.short	(.L_22507 - .L_22506)
.L_22506:
        /*011c*/ 	.word	0x00000000
        /*0120*/ 	.short	0x0004
        /*0122*/ 	.short	0x0020
        /*0124*/ 	.byte	0x00, 0xf5, 0x21, 0x00


	//----- nvinfo : EIATTR_KPARAM_INFO
	.align		4
.L_22507:
        /*0128*/ 	.byte	0x04, 0x17
        /*012a*/ 	.short	(.L_22509 - .L_22508)
.L_22508:
        /*012c*/ 	.word	0x00000000
        /*0130*/ 	.short	0x0003
        /*0132*/ 	.short	0x0018
        /*0134*/ 	.byte	0x00, 0xf5, 0x21, 0x00


	//----- nvinfo : EIATTR_KPARAM_INFO
	.align		4
.L_22509:
        /*0138*/ 	.byte	0x04, 0x17
        /*013a*/ 	.short	(.L_22511 - .L_22510)
.L_22510:
        /*013c*/ 	.word	0x00000000
        /*0140*/ 	.short	0x0002
        /*0142*/ 	.short	0x0010
        /*0144*/ 	.byte	0x00, 0xf5, 0x21, 0x00


	//----- nvinfo : EIATTR_KPARAM_INFO
	.align		4
.L_22511:
        /*0148*/ 	.byte	0x04, 0x17
        /*014a*/ 	.short	(.L_22513 - .L_22512)
.L_22512:
        /*014c*/ 	.word	0x00000000
        /*0150*/ 	.short	0x0001
        /*0152*/ 	.short	0x0008
        /*0154*/ 	.byte	0x00, 0xf5, 0x21, 0x00


	//----- nvinfo : EIATTR_KPARAM_INFO
	.align		4
.L_22513:
        /*0158*/ 	.byte	0x04, 0x17
        /*015a*/ 	.short	(.L_22515 - .L_22514)
.L_22514:
        /*015c*/ 	.word	0x00000000
        /*0160*/ 	.short	0x0000
        /*0162*/ 	.short	0x0000
        /*0164*/ 	.byte	0x00, 0xf5, 0x21, 0x00


	//----- nvinfo : EIATTR_SPARSE_MMA_MASK
	.align		4
.L_22515:
        /*0168*/ 	.byte	0x03, 0x50
        /*016a*/ 	.short	0x0000


	//----- nvinfo : EIATTR_MAXREG_COUNT
	.align		4
        /*016c*/ 	.byte	0x03, 0x1b
        /*016e*/ 	.short	0x00ff


	//----- nvinfo : EIATTR_NUM_BARRIERS
	.align		4
        /*0170*/ 	.byte	0x02, 0x4c
        /*0172*/ 	.byte	0x01
	.zero		1


	//----- nvinfo : EIATTR_EXTERNS
	.align		4
        /*0174*/ 	.byte	0x04, 0x0f
        /*0176*/ 	.short	(.L_22517 - .L_22516)


	//   ....[0]....
	.align		4
.L_22516:
        /*0178*/ 	.word	index@(__assertfail)


	//----- nvinfo : EIATTR_MERCURY_ISA_VERSION
	.align		4
.L_22517:
        /*017c*/ 	.byte	0x03, 0x5f
        /*017e*/ 	.short	0x0101


	//----- nvinfo : EIATTR_COOP_GROUP_MASK_REGIDS
	.align		4
        /*0180*/ 	.byte	0x04, 0x29
        /*0182*/ 	.short	(.L_22519 - .L_22518)


	//   ....[0]....
.L_22518:
        /*0184*/ 	.word	0xffffffff


	//   ....[1]....
        /*0188*/ 	.word	0xffffffff


	//   ....[2]....
        /*018c*/ 	.word	0xffffffff


	//   ....[3]....
        /*0190*/ 	.word	0xffffffff


	//   ....[4]....
        /*0194*/ 	.word	0xffffffff


	//   ....[5]....
        /*0198*/ 	.word	0xffffffff


	//   ....[6]....
        /*019c*/ 	.word	0xffffffff


	//   ....[7]....
        /*01a0*/ 	.word	0xffffffff


	//   ....[8]....
        /*01a4*/ 	.word	0xffffffff


	//   ....[9]....
        /*01a8*/ 	.word	0xffffffff


	//   ....[10]....
        /*01ac*/ 	.word	0xffffffff


	//   ....[11]....
        /*01b0*/ 	.word	0xffffffff


	//   ....[12]....
        /*01b4*/ 	.word	0xffffffff


	//   ....[13]....
        /*01b8*/ 	.word	0xffffffff


	//   ....[14]....
        /*01bc*/ 	.word	0x0500000f


	//   ....[15]....
        /*01c0*/ 	.word	0x0500000f


	//   ....[16]....
        /*01c4*/ 	.word	0x0500000f


	//----- nvinfo : EIATTR_COOP_GROUP_INSTR_OFFSETS
	.align		4
.L_22519:
        /*01c8*/ 	.byte	0x04, 0x28
        /*01ca*/ 	.short	(.L_22521 - .L_22520)


	//   ....[0]....
.L_22520:
        /*01cc*/ 	.word	0x000003d0


	//   ....[1]....
        /*01d0*/ 	.word	0x000003f0


	//   ....[2]....
        /*01d4*/ 	.word	0x00000410


	//   ....[3]....
        /*01d8*/ 	.word	0x00000520


	//   ....[4]....
        /*01dc*/ 	.word	0x00000540


	//   ....[5]....
        /*01e0*/ 	.word	0x00000560


	//   ....[6]....
        /*01e4*/ 	.word	0x000013b0


	//   ....[7]....
        /*01e8*/ 	.word	0x000013e0


	//   ....[8]....
        /*01ec*/ 	.word	0x00001400


	//   ....[9]....
        /*01f0*/ 	.word	0x00001420


	//   ....[10]....
        /*01f4*/ 	.word	0x00001440


	//   ....[11]....
        /*01f8*/ 	.word	0x00001490


	//   ....[12]....
        /*01fc*/ 	.word	0x000014b0


	//   ....[13]....
        /*0200*/ 	.word	0x000014d0


	//   ....[14]....
        /*0204*/ 	.word	0x00002450


	//   ....[15]....
        /*0208*/ 	.word	0x000024b0


	//   ....[16]....
        /*020c*/ 	.word	0x00002510


	//----- nvinfo : EIATTR_VRC_CTA_INIT_COUNT
	.align		4
.L_22521:
        /*0210*/ 	.byte	0x02, 0x4a
	.zero		1
	.zero		1


	//----- nvinfo : EIATTR_SYSCALL_OFFSETS
	.align		4
        /*0214*/ 	.byte	0x04, 0x46
        /*0216*/ 	.short	(.L_22523 - .L_22522)


	//   ....[0]....
.L_22522:
        /*0218*/ 	.word	0x00000330


	//----- nvinfo : EIATTR_EXIT_INSTR_OFFSETS
	.align		4
.L_22523:
        /*021c*/ 	.byte	0x04, 0x1c
        /*021e*/ 	.short	(.L_22525 - .L_22524)


	//   ....[0]....
.L_22524:
        /*0220*/ 	.word	0x000000d0


	//   ....[1]....
        /*0224*/ 	.word	0x000022e0


	//   ....[2]....
        /*0228*/ 	.word	0x00002310


	//   ....[3]....
        /*022c*/ 	.word	0x00002400


	//----- nvinfo : EIATTR_CRS_STACK_SIZE
	.align		4
.L_22525:
        /*0230*/ 	.byte	0x04, 0x1e
        /*0232*/ 	.short	(.L_22527 - .L_22526)
.L_22526:
        /*0234*/ 	.word	0x00000000


	//----- nvinfo : EIATTR_CBANK_PARAM_SIZE
	.align		4
.L_22527:
        /*0238*/ 	.byte	0x03, 0x19
        /*023a*/ 	.short	0x008c


	//----- nvinfo : EIATTR_PARAM_CBANK
	.align		4
        /*023c*/ 	.byte	0x04, 0x0a
        /*023e*/ 	.short	(.L_22529 - .L_22528)
	.align		4
.L_22528:
        /*0240*/ 	.word	index@(.nv.constant0._ZN4vllm25paged_attention_v2_kernelIfhLi80ELi8ELi128ELNS_18Fp8KVCacheDataTypeE1ELb0ELi512EEEvPfS2_PT_PKS3_PKT0_S9_ifPKiSB_iPKfiiiSD_SD_iiiii)
        /*0244*/ 	.short	0x0380
        /*0246*/ 	.short	0x008c


	//----- nvinfo : EIATTR_SW_WAR
	.align		4
.L_22529:
        /*0248*/ 	.byte	0x04, 0x36
        /*024a*/ 	.short	(.L_22531 - .L_22530)
.L_22530:
        /*024c*/ 	.word	0x00000008
.L_22531:


//--------------------- .nv.info._ZN4vllm25paged_attention_v2_kernelIfhLi64ELi8ELi128ELNS_18Fp8KVCacheDataTypeE1ELb0ELi512EEEvPfS2_PT_PKS3_PKT0_S9_ifPKiSB_iPKfiiiSD_SD_iiiii --------------------------
	.section	.nv.info._ZN4vllm25paged_attention_v2_kernelIfhLi64ELi8ELi128ELNS_18Fp8KVCacheDataTypeE1ELb0ELi512EEEvPfS2_PT_PKS3_PKT0_S9_ifPKiSB_iPKfiiiSD_SD_iiiii,"",@"SHT_CUDA_INFO"
	.sectionflags	@""
	.align	4


	//----- nvinfo : EIATTR_CUDA_API_VERSION
	.align		4
        /*0000*/ 	.byte	0x04, 0x37
        /*0002*/ 	.short	(.L_22533 - .L_22532)
.L_22532:
        /*0004*/ 	.word	0x00000082


	//----- nvinfo : EIATTR_KPARAM_INFO
	.align		4
.L_22533:
        /*0008*/ 	.byte	0x04, 0x17
        /*000a*/ 	.short	(.L_22535 - .L_22534)
.L_22534:
        /*000c*/ 	.word	0x00000000
        /*0010*/ 	.short	0x0015
        /*0012*/ 	.short	0x0088
        /*0014*/ 	.byte	0x00, 0xf0, 0x11, 0x00


	//----- nvinfo : EIATTR_KPARAM_INFO
	.align		4
.L_22535:
        /*0018*/ 	.byte	0x04, 0x17
        /*001a*/ 	.short	(.L_22537 - .L_22536)
.L_22536:
        /*001c*/ 	.word	0x00000000
        /*0020*/ 	.short	0x0014
        /*0022*/ 	.short	0x0084
        /*0024*/ 	.byte	0x00, 0xf0, 0x11, 0x00


	//----- nvinfo : EIATTR_KPARAM_INFO
	.align		4
.L_22537:
        /*0028*/ 	.byte	0x04, 0x17
        /*002a*/ 	.short	(.L_22539 - .L_22538)
.L_22538:
        /*002c*/ 	.word	0x00000000
        /*0030*/ 	.short	0x0013
        /*0032*/ 	.short	0x0080
        /*0034*/ 	.byte	0x00, 0xf0, 0x11, 0x00


	//----- nvinfo : EIATTR_KPARAM_INFO
	.align		4
.L_22539:
        /*0038*/ 	.byte	0x04, 0x17
        /*003a*/ 	.short	(.L_22541 - .L_22540)
.L_22540:
        /*003c*/ 	.word	0x00000000
        /*0040*/ 	.short	0x0012
        /*0042*/ 	.short	0x007c
        /*0044*/ 	.byte	0x00, 0xf0, 0x11, 0x00


	//----- nvinfo : EIATTR_KPARAM_INFO
	.align		4
.L_22541:
        /*0048*/ 	.byte	0x04, 0x17
        /*004a*/ 	.short	(.L_22543 - .L_22542)
.L_22542:
        /*004c*/ 	.word	0x00000000
        /*0050*/ 	.short	0x0011
        /*0052*/ 	.short	0x0078
        /*0054*/ 	.byte	0x00, 0xf0, 0x11, 0x00


	//----- nvinfo : EIATTR_KPARAM_INFO
	.align		4
.L_22543:
        /*0058*/ 	.byte	0x04, 0x17
        /*005a*/ 	.short	(.L_22545 - .L_22544)
.L_22544:
        /*005c*/ 	.word	0x00000000
        /*0060*/ 	.short	0x0010
        /*0062*/ 	.short	0x0070
        /*0064*/ 	.byte	0x00, 0xf5, 0x21, 0x00


	//----- nvinfo : EIATTR_KPARAM_INFO
	.align		4
.L_22545:
        /*0068*/ 	.byte	0x04, 0x17
        /*006a*/ 	.short	(.L_22547 - .L_22546)
.L_22546:
        /*006c*/ 	.word	0x00000000
        /*0070*/ 	.short	0x000f
        /*0072*/ 	.short	0x0068
        /*0074*/ 	.byte	0x00, 0xf5, 0x21, 0x00


	//----- nvinfo : EIATTR_KPARAM_INFO
	.align		4
.L_22547:
        /*0078*/ 	.byte	0x04, 0x17
        /*007a*/ 	.short	(.L_22549 - .L_22548)
.L_22548:
        /*007c*/ 	.word	0x00000000
        /*0080*/ 	.short	0x000e
        /*0082*/ 	.short	0x0060
        /*0084*/ 	.byte	0x00, 0xf0, 0x11, 0x00


	//----- nvinfo : EIATTR_KPARAM_INFO
	.align		4
.L_22549:
        /*0088*/ 	.byte	0x04, 0x17
        /*008a*/ 	.short	(.L_22551 - .L_22550)
.L_22550:
        /*008c*/ 	.word	0x00000000
        /*0090*/ 	.short	0x000d
        /*0092*/ 	.short	0x005c
        /*0094*/ 	.byte	0x00, 0xf0, 0x11, 0x00


	//----- nvinfo : EIATTR_KPARAM_INFO
	.align		4
.L_22551:
        /*0098*/ 	.byte	0x04, 0x17
        /*009a*/ 	.short	(.L_22553 - .L_22552)
.L_22552:
        /*009c*/ 	.word	0x00000000
        /*00a0*/ 	.short	0x000c
        /*00a2*/ 	.short	0x0058
        /*00a4*/ 	.byte	0x00, 0xf0, 0x11, 0x00


	//----- nvinfo : EIATTR_KPARAM_INFO
	.align		4
.L_22553:
        /*00a8*/ 	.byte	0x04, 0x17
        /*00aa*/ 	.short	(.L_22555 - .L_22554)
.L_22554:
        /*00ac*/ 	.word	0x00000000
        /*00b0*/ 	.short	0x000b
        /*00b2*/ 	.short	0x0050
        /*00b4*/ 	.byte	0x00, 0xf5, 0x21, 0x00


	//----- nvinfo : EIATTR_KPARAM_INFO
	.align		4
.L_22555:
        /*00b8*/ 	.byte	0x04, 0x17
        /*00ba*/ 	.short	(.L_22557 - .L_22556)
.L_22556:
        /*00bc*/ 	.word	0x00000000
        /*00c0*/ 	.short	0x000a
        /*00c2*/ 	.short	0x0048
        /*00c4*/ 	.byte	0x00, 0xf0, 0x11, 0x00


	//----- nvinfo : EIATTR_KPARAM_INFO
	.align		4
.L_22557:
        /*00c8*/ 	.byte	0x04, 0x17
        /*00ca*/ 	.short	(.L_22559 - .L_22558)
.L_22558:
        /*00cc*/ 	.word	0x00000000
        /*00d0*/ 	.short	0x0009
        /*00d2*/ 	.short	0x0040
        /*00d4*/ 	.byte	0x00, 0xf5, 0x21, 0x00


	//----- nvinfo : EIATTR_KPARAM_INFO
	.align		4
.L_22559:
        /*00d8*/ 	.byte	0x04, 0x17
        /*00da*/ 	.short	(.L_22561 - .L_22560)
.L_22560:
        /*00dc*/ 	.word	0x00000000
        /*00e0*/ 	.short	0x0008
        /*00e2*/ 	.short	0x0038
        /*00e4*/ 	.byte	0x00, 0xf5, 0x21, 0x00


	//----- nvinfo : EIATTR_KPARAM_INFO
	.align		4
.L_22561:
        /*00e8*/ 	.byte	0x04, 0x17
        /*00ea*/ 	.short	(.L_22563 - .L_22562)
.L_22562:
        /*00ec*/ 	.word	0x00000000
        /*00f0*/ 	.short	0x0007
        /*00f2*/ 	.short	0x0034
        /*00f4*/ 	.byte	0x00, 0xf0, 0x11, 0x00


	//----- nvinfo : EIATTR_KPARAM_INFO
	.align		4
.L_22563:
        /*00f8*/ 	.byte	0x04, 0x17
        /*00fa*/ 	.short	(.L_22565 - .L_22564)
.L_22564:
        /*00fc*/ 	.word	0x00000000
        /*0100*/ 	.short	0x0006
        /*0102*/ 	.short	0x0030
        /*0104*/ 	.byte	0x00, 0xf0, 0x11, 0x00


	//----- nvinfo : EIATTR_KPARAM_INFO
	.align		4
.L_22565:
        /*0108*/ 	.byte	0x04, 0x17
        /*010a*/ 	.short	(.L_22567 - .L_22566)
.L_22566:
        /*010c*/ 	.word	0x00000000
        /*0110*/ 	.short	0x0005
        /*0112*/ 	.short	0x0028
        /*0114*/ 	.byte	0x00, 0xf5, 0x21, 0x00


	//----- nvinfo : EIATTR_KPARAM_INFO
	.align		4
.L_22567:
        /*0118*/ 	.byte	0x04, 0x17
        /*011a*/ 	.short	(.L_22569 - .L_22568)
.L_22568:
        /*011c*/ 	.word	0x00000000
        /*0120*/ 	.short	0x0004
        /*0122*/ 	.short	0x0020
        /*0124*/ 	.byte	0x00, 0xf5, 0x21, 0x00


	//----- nvinfo : EIATTR_KPARAM_INFO
	.align		4
.L_22569:
        /*0128*/ 	.byte	0x04, 0x17
        /*012a*/ 	.short	(.L_22571 - .L_22570)
.L_22570:
        /*012c*/ 	.word	0x00000000
        /*0130*/ 	.short	0x0003
        /*0132*/ 	.short	0x0018
        /*0134*/ 	.byte	0x00, 0xf5, 0x21, 0x00


	//----- nvinfo : EIATTR_KPARAM_INFO
	.align		4
.L_22571:
        /*0138*/ 	.byte	0x04, 0x17
        /*013a*/ 	.short	(.L_22573 - .L_22572)
.L_22572:
        /*013c*/ 	.word	0x00000000
        /*0140*/ 	.short	0x0002
        /*0142*/ 	.short	0x0010
        /*0144*/ 	.byte	0x00, 0xf5, 0x21, 0x00


	//----- nvinfo : EIATTR_KPARAM_INFO
	.align		4
.L_22573:
        /*0148*/ 	.byte	0x04, 0x17
        /*014a*/ 	.short	(.L_22575 - .L_22574)
.L_22574:
        /*014c*/ 	.word	0x00000000
        /*0150*/ 	.short	0x0001
        /*0152*/ 	.short	0x0008
        /*0154*/ 	.byte	0x00, 0xf5, 0x21, 0x00


	//----- nvinfo : EIATTR_KPARAM_INFO
	.align		4
.L_22575:
        /*0158*/ 	.byte	0x04, 0x17
        /*015a*/ 	.short	(.L_22577 - .L_22576)
.L_22576:
        /*015c*/ 	.word	0x00000000
        /*0160*/ 	.short	0x0000
        /*0162*/ 	.short	0x0000
        /*0164*/ 	.byte	0x00, 0xf5, 0x21, 0x00


	//----- nvinfo : EIATTR_SPARSE_MMA_MASK
	.align		4
.L_22577:
        /*0168*/ 	.byte	0x03, 0x50
        /*016a*/ 	.short	0x0000


	//----- nvinfo : EIATTR_MAXREG_COUNT
	.align		4
        /*016c*/ 	.byte	0x03, 0x1b
        /*016e*/ 	.short	0x00ff


	//----- nvinfo : EIATTR_NUM_BARRIERS
	.align		4
        /*0170*/ 	.byte	0x02, 0x4c
        /*0172*/ 	.byte	0x01
	.zero		1


	//----- nvinfo : EIATTR_EXTERNS
	.align		4
        /*0174*/ 	.byte	0x04, 0x0f
        /*0176*/ 	.short	(.L_22579 - .L_22578)


	//   ....[0]....
	.align		4
.L_22578:
        /*0178*/ 	.word	index@(__assertfail)


	//----- nvinfo : EIATTR_MERCURY_ISA_VERSION
	.align		4
.L_22579:
        /*017c*/ 	.byte	0x03, 0x5f
        /*017e*/ 	.short	0x0101


	//----- nvinfo : EIATTR_COOP_GROUP_MASK_REGIDS
	.align		4
        /*0180*/ 	.byte	0x04, 0x29
        /*0182*/ 	.short	(.L_22581 - .L_22580)


	//   ....[0]....
.L_22580:
        /*0184*/ 	.word	0xffffffff


	//   ....[1]....
        /*0188*/ 	.word	0xffffffff


	//   ....[2]....
        /*018c*/ 	.word	0xffffffff


	//   ....[3]....
        /*0190*/ 	.word	0xffffffff


	//   ....[4]....
        /*0194*/ 	.word	0xffffffff


	//   ....[5]....
        /*0198*/ 	.word	0xffffffff


	//   ....[6]....
        /*019c*/ 	.word	0xffffffff


	//   ....[7]....
        /*01a0*/ 	.word	0xffffffff


	//   ....[8]....
        /*01a4*/ 	.word	0xffffffff


	//   ....[9]....
        /*01a8*/ 	.word	0xffffffff


	//   ....[10]....
        /*01ac*/ 	.word	0xffffffff


	//   ....[11]....
        /*01b0*/ 	.word	0xffffffff


	//   ....[12]....
        /*01b4*/ 	.word	0xffffffff


	//   ....[13]....
        /*01b8*/ 	.word	0xffffffff


	//   ....[14]....
        /*01bc*/ 	.word	0x0500000f


	//   ....[15]....
        /*01c0*/ 	.word	0x0500000f


	//   ....[16]....
        /*01c4*/ 	.word	0x0500000f


	//----- nvinfo : EIATTR_COOP_GROUP_INSTR_OFFSETS
	.align		4
.L_22581:
        /*01c8*/ 	.byte	0x04, 0x28
        /*01ca*/ 	.short	(.L_22583 - .L_22582)


	//   ....[0]....
.L_22582:
        /*01cc*/ 	.word	0x000003d0


	//   ....[1]....
        /*01d0*/ 	.word	0x000003f0


	//   ....[2]....
        /*01d4*/ 	.word	0x00000410


	//   ....[3]....
        /*01d8*/ 	.word	0x00000520


	//   ....[4]....
        /*01dc*/ 	.word	0x00000540


	//   ....[5]....
        /*01e0*/ 	.word	0x00000560


	//   ....[6]....
        /*01e4*/ 	.word	0x000013b0


	//   ....[7]....
        /*01e8*/ 	.word	0x000013e0


	//   ....[8]....
        /*01ec*/ 	.word	0x00001400


	//   ....[9]....
        /*01f0*/ 	.word	0x00001420


	//   ....[10]....
        /*01f4*/ 	.word	0x00001440


	//   ....[11]....
        /*01f8*/ 	.word	0x00001490


	//   ....[12]....
        /*01fc*/ 	.word	0x000014b0


	//   ....[13]....
        /*0200*/ 	.word	0x000014d0


	//   ....[14]....
        /*0204*/ 	.word	0x00002380


	//   ....[15]....
        /*0208*/ 	.word	0x000023e0


	//   ....[16]....
        /*020c*/ 	.word	0x00002440


	//----- nvinfo : EIATTR_VRC_CTA_INIT_COUNT
	.align		4
.L_22583:
        /*0210*/ 	.byte	0x02, 0x4a
	.zero		1
	.zero		1


	//----- nvinfo : EIATTR_SYSCALL_OFFSETS
	.align		4
        /*0214*/ 	.byte	0x04, 0x46
        /*0216*/ 	.short	(.L_22585 - .L_22584)


	//   ....[0]....
.L_22584:
        /*0218*/ 	.word	0x00000330


	//----- nvinfo : EIATTR_EXIT_INSTR_OFFSETS
	.align		4
.L_22585:
        /*021c*/ 	.byte	0x04, 0x1c
        /*021e*/ 	.short	(.L_22587 - .L_22586)


	//   ....[0]....
.L_22586:
        /*0220*/ 	.word	0x000000d0


	//   ....[1]....
        /*0224*/ 	.word	0x000021e0


	//   ....[2]....
        /*0228*/ 	.word	0x00002210


	//   ....[3]....
        /*022c*/ 	.word	0x00002330


	//----- nvinfo : EIATTR_CRS_STACK_SIZE
	.align		4
.L_22587:
        /*0230*/ 	.byte	0x04, 0x1e
        /*0232*/ 	.short	(.L_22589 - .L_22588)
.L_22588:
        /*0234*/ 	.word	0x00000000


	//----- nvinfo : EIATTR_CBANK_PARAM_SIZE
	.align		4
.L_22589:
        /*0238*/ 	.byte	0x03, 0x19
        /*023a*/ 	.short	0x008c


	//----- nvinfo : EIATTR_PARAM_CBANK
	.align		4
        /*023c*/ 	.byte	0x04, 0x0a
        /*023e*/ 	.short	(.L_22591 - .L_22590)
	.align		4
.L_22590:
        /*0240*/ 	.word	index@(.nv.constant0._ZN4vllm25paged_attention_v2_kernelIfhLi64ELi8ELi128ELNS_18Fp8KVCacheDataTypeE1ELb0ELi512EEEvPfS2_PT_PKS3_PKT0_S9_ifPKiSB_iPKfiiiSD_SD_iiiii)
        /*0244*/ 	.short	0x0380
        /*0246*/ 	.short	0x008c


	//----- nvinfo : EIATTR_SW_WAR
	.align		4
.L_22591:
        /*0248*/ 	.byte	0x04, 0x36
        /*024a*/ 	.short	(.L_22593 - .L_22592)
.L_22592:
        /*024c*/ 	.word	0x00000008
.L_22593:


//--------------------- .nv.info._ZN4vllm25paged_attention_v2_kernelIfhLi32ELi8ELi128ELNS_18Fp8KVCacheDataTypeE1ELb0ELi512EEEvPfS2_PT_PKS3_PKT0_S9_ifPKiSB_iPKfiiiSD_SD_iiiii --------------------------
	.section	.nv.info._ZN4vllm25paged_attention_v2_kernelIfhLi32ELi8ELi128ELNS_18Fp8KVCacheDataTypeE1ELb0ELi512EEEvPfS2_PT_PKS3_PKT0_S9_ifPKiSB_iPKfiiiSD_SD_iiiii,"",@"SHT_CUDA_INFO"
	.sectionflags	@""
	.align	4


	//----- nvinfo : EIATTR_CUDA_API_VERSION
	.align		4
        /*0000*/ 	.byte	0x04, 0x37
        /*0002*/ 	.short	(.L_22595 - .L_22594)
.L_22594:
        /*0004*/ 	.word	0x00000082


	//----- nvinfo : EIATTR_KPARAM_INFO
	.align		4
.L_22595:
        /*0008*/ 	.byte	0x04, 0x17
        /*000a*/ 	.short	(.L_22597 - .L_22596)
.L_22596:
        /*000c*/ 	.word	0x00000000
        /*0010*/ 	.short	0x0015
        /*0012*/ 	.short	0x0088
        /*0014*/ 	.byte	0x00, 0xf0, 0x11, 0x00


	//----- nvinfo : EIATTR_KPARAM_INFO
	.align		4
.L_22597:
        /*0018*/ 	.byte	0x04, 0x17
        /*001a*/ 	.short	(.L_22599 - .L_22598)
.L_22598:
        /*001c*/ 	.word	0x00000000
        /*0020*/ 	.short	0x0014
        /*0022*/ 	.short	0x0084
        /*0024*/ 	.byte	0x00, 0xf0, 0x11, 0x00


	//----- nvinfo : EIATTR_KPARAM_INFO
	.align		4
.L_22599:
        /*0028*/ 	.byte	0x04, 0x17
        /*002a*/ 	.short	(.L_22601 - .L_22600)
.L_22600:
        /*002c*/ 	.word	0x00000000
        /*0030*/ 	.short	0x0013
        /*0032*/ 	.short	0x0080
        /*0034*/ 	.byte	0x00, 0xf0, 0x11, 0x00


	//----- nvinfo : EIATTR_KPARAM_INFO
	.align		4
.L_22601:
        /*0038*/ 	.byte	0x04, 0x17
        /*003a*/ 	.short	(.L_22603 - .L_22602)
.L_22602:
        /*003c*/ 	.word	0x00000000
        /*0040*/ 	.short	0x0012
        /*0042*/ 	.short	0x007c
        /*0044*/ 	.byte	0x00, 0xf0, 0x11, 0x00


	//----- nvinfo : EIATTR_KPARAM_INFO
	.align		4
.L_22603:
        /*0048*/ 	.byte	0x04, 0x17
        /*004a*/ 	.short	(.L_22605 - .L_22604)
.L_22604:
        /*004c*/ 	.word	0x00000000
        /*0050*/ 	.short	0x0011
        /*0052*/ 	.short	0x0078
        /*0054*/ 	.byte	0x00, 0xf0, 0x11, 0x00


	//----- nvinfo : EIATTR_KPARAM_INFO
	.align		4
.L_22605:
        /*0058*/ 	.byte	0x04, 0x17
        /*005a*/ 	.short	(.L_22607 - .L_22606)
.L_22606:
        /*005c*/ 	.word	0x00000000
        /*0060*/ 	.short	0x0010
        /*0062*/ 	.short	0x0070
        /*0064*/ 	.byte	0x00, 0xf5, 0x21, 0x00


	//----- nvinfo : EIATTR_KPARAM_INFO
	.align		4
.L_22607:
        /*0068*/ 	.byte	0x04, 0x17
        /*006a*/ 	.short	(.L_22609 - .L_22608)
.L_22608:
        /*006c*/ 	.word	0x00000000
        /*0070*/ 	.short	0x000f
        /*0072*/ 	.short	0x0068
        /*0074*/ 	.byte	0x00, 0xf5, 0x21, 0x00


	//----- nvinfo : EIATTR_KPARAM_INFO
	.align		4
.L_22609:
        /*0078*/ 	.byte	0x04, 0x17
        /*007a*/ 	.short	(.L_22611 - .L_22610)
.L_22610:
        /*007c*/ 	.word	0x00000000
        /*0080*/ 	.short	0x000e
        /*0082*/ 	.short	0x0060
        /*0084*/ 	.byte	0x00, 0xf0, 0x11, 0x00


	//----- nvinfo : EIATTR_KPARAM_INFO
	.align		4
.L_22611:
        /*0088*/ 	.byte	0x04, 0x17
        /*008a*/ 	.short	(.L_22613 - .L_22612)
.L_22612:
        /*008c*/ 	.word	0x00000000
        /*0090*/ 	.short	0x000d
        /*0092*/ 	.short	0x005c
        /*0094*/ 	.byte	0x00, 0xf0, 0x11, 0x00


	//----- nvinfo : EIATTR_KPARAM_INFO
	.align		4
.L_22613:
        /*0098*/ 	.byte	0x04, 0x17
        /*009a*/ 	.short	(.L_22615 - .L_22614)
.L_22614:
        /*009c*/ 	.word	0x00000000
        /*00a0*/ 	.short	0x000c
        /*00a2*/ 	.short	0x0058
        /*00a4*/ 	.byte	0x00, 0xf0, 0x11, 0x00


	//----- nvinfo : EIATTR_KPARAM_INFO
	.align		4
.L_22615:
        /*00a8*/ 	.byte	0x04, 0x17
        /*00aa*/ 	.short	(.L_22617 - .L_22616)
.L_22616:
        /*00ac*/ 	.word	0x00000000
        /*00b0*/ 	.short	0x000b
        /*00b2*/ 	.short	0x0050
        /*00b4*/ 	.byte	0x00, 0xf5, 0x21, 0x00


	//----- nvinfo : EIATTR_KPARAM_INFO
	.align		4
.L_22617:
        /*00b8*/ 	.byte	0x04, 0x17
        /*00ba*/ 	.short	(.L_22619 - .L_22618)
.L_22618:
        /*00bc*/ 	.word	0x00000000
        /*00c0*/ 	.short	0x000a
        /*00c2*/ 	.short	0x0048
        /*00c4*/ 	.byte	0x00, 0xf0, 0x11, 0x00


	//----- nvinfo : EIATTR_KPARAM_INFO
	.align		4
.L_22619:
        /*00c8*/ 	.byte	0x04, 0x17
        /*00ca*/ 	.short	(.L_22621 - .L_22620)
.L_22620:
        /*00cc*/ 	.word	0x00000000
        /*00d0*/ 	.short	0x0009
        /*00d2*/ 	.short	0x0040
        /*00d4*/ 	.byte	0x00, 0xf5, 0x21, 0x00


	//----- nvinfo : EIATTR_KPARAM_INFO
	.align		4
.L_22621:
        /*00d8*/ 	.byte	0x04, 0x17
        /*00da*/ 	.short	(.L_22623 - .L_22622)
.L_22622:
        /*00dc*/ 	.word	0x00000000
        /*00e0*/ 	.short	0x0008
        /*00e2*/ 	.short	0x0038
        /*00e4*/ 	.byte	0x00, 0xf5, 0x21, 0x00


	//----- nvinfo : EIATTR_KPARAM_INFO
	.align		4
.L_22623:
        /*00e8*/ 	.byte	0x04, 0x17
        /*00ea*/ 	.short	(.L_22625 - .L_22624)
.L_22624:
        /*00ec*/ 	.word	0x00000000
        /*00f0*/ 	.short	0x0007
        /*00f2*/ 	.short	0x0034
        /*00f4*/ 	.byte	0x00, 0xf0, 0x11, 0x00


	//----- nvinfo : EIATTR_KPARAM_INFO
	.align		4
.L_22625:
        /*00f8*/ 	.byte	0x04, 0x17
        /*00fa*/ 	.short	(.L_22627 - .L_22626)
.L_22626:
        /*00fc*/ 	.word	0x00000000
        /*0100*/ 	.short	0x0006
        /*0102*/ 	.short	0x0030
        /*0104*/ 	.byte	0x00, 0xf0, 0x11, 0x00


	//----- nvinfo : EIATTR_KPARAM_INFO
	.align		4
.L_22627:
        /*0108*/ 	.byte	0x04, 0x17
        /*010a*/ 	.short	(.L_22629 - .L_22628)
.L_22628:
        /*010c*/ 	.word	0x00000000
        /*0110*/ 	.short	0x0005
        /*0112*/ 	.short	0x0028
        /*0114*/ 	.byte	0x00, 0xf5, 0x21, 0x00


	//----- nvinfo : EIATTR_KPARAM_INFO
	.align		4
.L_22629:
        /*0118*/ 	.byte	0x04, 0x17
        /*011a*/ 	.short	(.L_22631 - .L_22630)
.L_22630:
        /*011c*/ 	.word	0x00000000
        /*0120*/ 	.short	0x0004
        /*0122*/ 	.short	0x0020
        /*0124*/ 	.byte	0x00, 0xf5, 0x21, 0x00


	//----- nvinfo : EIATTR_KPARAM_INFO
	.align		4
.L_22631:
        /*0128*/ 	.byte	0x04, 0x17
        /*012a*/ 	.short	(.L_22633 - .L_22632)
.L_22632:
        /*012c*/ 	.word	0x00000000
        /*0130*/ 	.short	0x0003
        /*0132*/ 	.short	0x0018
        /*0134*/ 	.byte	0x00, 0xf5, 0x21, 0x00


	//----- nvinfo : EIATTR_KPARAM_INFO
	.align		4
.L_22633:
        /*0138*/ 	.byte	0x04, 0x17
        /*013a*/ 	.short	(.L_22635 - .L_22634)
.L_22634:
        /*013c*/ 	.word	0x00000000
        /*0140*/ 	.short	0x0002
        /*0142*/ 	.short	0x0010
        /*0144*/ 	.byte	0x00, 0xf5, 0x21, 0x00


	//----- nvinfo : EIATTR_KPARAM_INFO
	.align		4
.L_22635:
        /*0148*/ 	.byte	0x04, 0x17
        /*014a*/ 	.short	(.L_22637 - .L_22636)
.L_22636:
        /*014c*/ 	.word	0x00000000
        /*0150*/ 	.short	0x0001
        /*0152*/ 	.short	0x0008
        /*0154*/ 	.byte	0x00, 0xf5, 0x21, 0x00


	//----- nvinfo : EIATTR_KPARAM_INFO
	.align		4
.L_22637:
        /*0158*/ 	.byte	0x04, 0x17
        /*015a*/ 	.short	(.L_22639 - .L_22638)
.L_22638:
        /*015c*/ 	.word	0x00000000
        /*0160*/ 	.short	0x0000
        /*0162*/ 	.short	0x0000
        /*0164*/ 	.byte	0x00, 0xf5, 0x21, 0x00


	//----- nvinfo : EIATTR_SPARSE_MMA_MASK
	.align		4
.L_22639:
        /*0168*/ 	.byte	0x03, 0x50
        /*016a*/ 	.short	0x0000


	//----- nvinfo : EIATTR_MAXREG_COUNT
	.align		4
        /*016c*/ 	.byte	0x03, 0x1b
        /*016e*/ 	.short	0x00ff


	//----- nvinfo : EIATTR_NUM_BARRIERS
	.align		4
        /*0170*/ 	.byte	0x02, 0x4c
        /*0172*/ 	.byte	0x01
	.zero		1


	//----- nvinfo : EIATTR_EXTERNS
	.align		4
        /*0174*/ 	.byte	0x04, 0x0f
        /*0176*/ 	.short	(.L_22641 - .L_22640)


	//   ....[0]....
	.align		4
.L_22640:
        /*0178*/ 	.word	index@(__assertfail)


	//----- nvinfo : EIATTR_MERCURY_ISA_VERSION
	.align		4
.L_22641:
        /*017c*/ 	.byte	0x03, 0x5f
        /*017e*/ 	.short	0x0101


	//----- nvinfo : EIATTR_COOP_GROUP_MASK_REGIDS
	.align		4
        /*0180*/ 	.byte	0x04, 0x29
        /*0182*/ 	.short	(.L_22643 - .L_22642)


	//   ....[0]....
.L_22642:
        /*0184*/ 	.word	0xffffffff


	//   ....[1]....
        /*0188*/ 	.word	0xffffffff


	//   ....[2]....
        /*018c*/ 	.word	0xffffffff


	//   ....[3]....
        /*0190*/ 	.word	0xffffffff


	//   ....[4]....
        /*0194*/ 	.word	0xffffffff


	//   ....[5]....
        /*0198*/ 	.word	0xffffffff


	//   ....[6]....
        /*019c*/ 	.word	0xffffffff


	//   ....[7]....
        /*01a0*/ 	.word	0xffffffff


	//   ....[8]....
        /*01a4*/ 	.word	0xffffffff


	//   ....[9]....
        /*01a8*/ 	.word	0xffffffff


	//   ....[10]....
        /*01ac*/ 	.word	0xffffffff


	//   ....[11]....
        /*01b0*/ 	.word	0xffffffff


	//   ....[12]....
        /*01b4*/ 	.word	0xffffffff


	//   ....[13]....
        /*01b8*/ 	.word	0xffffffff


	//   ....[14]....
        /*01bc*/ 	.word	0x0500000f


	//   ....[15]....
        /*01c0*/ 	.word	0x0500000f


	//   ....[16]....
        /*01c4*/ 	.word	0x0500000f


	//----- nvinfo : EIATTR_COOP_GROUP_INSTR_OFFSETS
	.align		4
.L_22643:
        /*01c8*/ 	.byte	0x04, 0x28
        /*01ca*/ 	.short	(.L_22645 - .L_22644)


	//   ....[0]....
.L_22644:
        /*01cc*/ 	.word	0x000003d0


	//   ....[1]....
        /*01d0*/ 	.word	0x000003f0


	//   ....[2]....
        /*01d4*/ 	.word	0x00000410


	//   ....[3]....
        /*01d8*/ 	.word	0x00000510


	//   ....[4]....
        /*01dc*/ 	.word	0x00000530


	//   ....[5]....
        /*01e0*/ 	.word	0x00000560


	//   ....[6]....
        /*01e4*/ 	.word	0x000013b0


	//   ....[7]....
        /*01e8*/ 	.word	0x000013e0


	//   ....[8]....
        /*01ec*/ 	.word	0x00001400


	//   ....[9]....
        /*01f0*/ 	.word	0x00001420


	//   ....[10]....
        /*01f4*/ 	.word	0x00001440


	//   ....[11]....
        /*01f8*/ 	.word	0x00001490


	//   ....[12]....
        /*01fc*/ 	.word	0x000014b0


	//   ....[13]....
        /*0200*/ 	.word	0x000014d0


	//   ....[14]....
        /*0204*/ 	.word	0x00002280


	//   ....[15]....
        /*0208*/ 	.word	0x000022e0


	//   ....[16]....
        /*020c*/ 	.word	0x00002340


	//----- nvinfo : EIATTR_VRC_CTA_INIT_COUNT
	.align		4
.L_22645:
        /*0210*/ 	.byte	0x02, 0x4a
	.zero		1
	.zero		1


	//----- nvinfo : EIATTR_SYSCALL_OFFSETS
	.align		4
        /*0214*/ 	.byte	0x04, 0x46
        /*0216*/ 	.short	(.L_22647 - .L_22646)


	//   ....[0]....
.L_22646:
        /*0218*/ 	.word	0x00000330


	//----- nvinfo : EIATTR_EXIT_INSTR_OFFSETS
	.align		4
.L_22647:
        /*021c*/ 	.byte	0x04, 0x1c
        /*021e*/ 	.short	(.L_22649 - .L_22648)


	//   ....[0]....
.L_22648:
        /*0220*/ 	.word	0x000000d0


	//   ....[1]....
        /*0224*/ 	.word	0x00002120


	//   ....[2]....
        /*0228*/ 	.word	0x00002150


	//   ....[3]....
        /*022c*/ 	.word	0x00002230


	//----- nvinfo : EIATTR_CRS_STACK_SIZE
	.align		4
.L_22649:
        /*0230*/ 	.byte	0x04, 0x1e
        /*0232*/ 	.short	(.L_22651 - .L_22650)
.L_22650:
        /*0234*/ 	.word	0x00000000


	//----- nvinfo : EIATTR_CBANK_PARAM_SIZE
	.align		4
.L_22651:
        /*0238*/ 	.byte	0x03, 0x19
        /*023a*/ 	.short	0x008c


	//----- nvinfo : EIATTR_PARAM_CBANK
	.align		4
        /*023c*/ 	.byte	0x04, 0x0a
        /*023e*/ 	.short	(.L_22653 - .L_22652)
	.align		4
.L_22652:
        /*0240*/ 	.word	index@(.nv.constant0._ZN4vllm25paged_attention_v2_kernelIfhLi32ELi8ELi128ELNS_18Fp8KVCacheDataTypeE1ELb0ELi512EEEvPfS2_PT_PKS3_PKT0_S9_ifPKiSB_iPKfiiiSD_SD_iiiii)
        /*0244*/ 	.short	0x0380
        /*0246*/ 	.short	0x008c


	//----- nvinfo : EIATTR_SW_WAR
	.align		4
.L_22653:
        /*0248*/ 	.byte	0x04, 0x36
        /*024a*/ 	.short	(.L_22655 - .L_22654)
.L_22654:
        /*024c*/ 	.word	0x00000008
.L_22655:


//--------------------- .nv.info._ZN4vllm25paged_attention_v2_kernelIfhLi256ELi8ELi128ELNS_18Fp8KVCacheDataTypeE1ELb1ELi512EEEvPfS2_PT_PKS3_PKT0_S9_ifPKiSB_iPKfiiiSD_SD_iiiii --------------------------
	.section	.nv.info._ZN4vllm25paged_attention_v2_kernelIfhLi256ELi8ELi128ELNS_18Fp8KVCacheDataTypeE1ELb1ELi512EEEvPfS2_PT_PKS3_PKT0_S9_ifPKiSB_iPKfiiiSD_SD_iiiii,"",@"SHT_CUDA_INFO"
	.sectionflags	@""
	.align	4


	//----- nvinfo : EIATTR_CUDA_API_VERSION
	.align		4
        /*0000*/ 	.byte	0x04, 0x37
        /*0002*/ 	.short	(.L_22657 - .L_22656)
.L_22656:
        /*0004*/ 	.word	0x00000082


	//----- nvinfo : EIATTR_KPARAM_INFO
	.align		4
.L_22657:
        /*0008*/ 	.byte	0x04, 0x17
        /*000a*/ 	.short	(.L_22659 - .L_22658)
.L_22658:
        /*000c*/ 	.word	0x00000000
        /*0010*/ 	.short	0x0015
        /*0012*/ 	.short	0x0088
        /*0014*/ 	.byte	0x00, 0xf0, 0x11, 0x00


	//----- nvinfo : EIATTR_KPARAM_INFO
	.align		4
.L_22659:
        /*0018*/ 	.byte	0x04, 0x17
        /*001a*/ 	.short	(.L_22661 - .L_22660)
.L_22660:
        /*001c*/ 	.word	0x00000000
        /*0020*/ 	.short	0x0014
        /*0022*/ 	.short	0x0084
        /*0024*/ 	.byte	0x00, 0xf0, 0x11, 0x00


	//----- nvinfo : EIATTR_KPARAM_INFO
	.align		4
.L_22661:
        /*0028*/ 	.byte	0x04, 0x17
        /*002a*/ 	.short	(.L_22663 - .L_22662)
.L_22662:
        /*002c*/ 	.word	0x00000000
        /*0030*/ 	.short	0x0013
        /*0032*/ 	.short	0x0080
        /*0034*/ 	.byte	0x00, 0xf0, 0x11, 0x00


	//----- nvinfo : EIATTR_KPARAM_INFO
	.align		4
.L_22663:
        /*0038*/ 	.byte	0x04, 0x17
        /*003a*/ 	.short	(.L_22665 - .L_22664)
.L_22664:
        /*003c*/ 	.word	0x00000000
        /*0040*/ 	.short	0x0012
        /*0042*/ 	.short	0x007c
        /*0044*/ 	.byte	0x00, 0xf0, 0x11, 0x00


	//----- nvinfo : EIATTR_KPARAM_INFO
	.align		4
.L_22665:
        /*0048*/ 	.byte	0x04, 0x17
        /*004a*/ 	.short	(.L_22667 - .L_22666)
.L_22666:
        /*004c*/ 	.word	0x00000000
        /*0050*/ 	.short	0x0011
        /*0052*/ 	.short	0x0078
        /*0054*/ 	.byte	0x00, 0xf0, 0x11, 0x00


	//----- nvinfo : EIATTR_KPARAM_INFO
	.align		4
.L_22667:
        /*0058*/ 	.byte	0x04, 0x17
        /*005a*/ 	.short	(.L_22669 - .L_22668)
.L_22668:
        /*005c*/ 	.word	0x00000000
        /*0060*/ 	.short	0x0010
        /*0062*/ 	.short	0x0070
        /*0064*/ 	.byte	0x00, 0xf5, 0x21, 0x00


	//----- nvinfo : EIATTR_KPARAM_INFO
	.align		4
.L_22669:
        /*0068*/ 	.byte	0x04, 0x17
        /*006a*/ 	.short	(.L_22671 - .L_22670)
.L_22670:
        /*006c*/ 	.word	0x00000000
        /*0070*/ 	.short	0x000f
        /*0072*/ 	.short	0x0068
        /*0074*/ 	.byte	0x00, 0xf5, 0x21, 0x00


	//----- nvinfo : EIATTR_KPARAM_INFO
	.align		4
.L_22671:
        /*0078*/ 	.byte	0x04, 0x17
        /*007a*/ 	.short	(.L_22673 - .L_22672)
.L_22672:
        /*007c*/ 	.word	0x00000000
        /*0080*/ 	.short	0x000e
        /*0082*/ 	.short	0x0060
        /*0084*/ 	.byte	0x00, 0xf0, 0x11, 0x00


	//----- nvinfo : EIATTR_KPARAM_INFO
	.align		4
.L_22673:
        /*0088*/ 	.byte	0x04, 0x17
        /*008a*/ 	.short	(.L_22675 - .L_22674)
.L_22674:
        /*008c*/ 	.word	0x00000000
        /*0090*/ 	.short	0x000d
        /*0092*/ 	.short	0x005c
        /*0094*/ 	.byte	0x00, 0xf0, 0x11, 0x00


	//----- nvinfo : EIATTR_KPARAM_INFO
	.align		4
.L_22675:
        /*0098*/ 	.byte	0x04, 0x17
        /*009a*/ 	.short	(.L_22677 - .L_22676)
.L_22676:
        /*009c*/ 	.word	0x00000000
        /*00a0*/ 	.short	0x000c
        /*00a2*/ 	.short	0x0058
        /*00a4*/ 	.byte	0x00, 0xf0, 0x11, 0x00


	//----- nvinfo : EIATTR_KPARAM_INFO
	.align		4
.L_22677:
        /*00a8*/ 	.byte	0x04, 0x17
        /*00aa*/ 	.short	(.L_22679 - .L_22678)
.L_22678:
        /*00ac*/ 	.word	0x00000000
        /*00b0*/ 	.short	0x000b
        /*00b2*/ 	.short	0x0050
        /*00b4*/ 	.byte	0x00, 0xf5, 0x21, 0x00


	//----- nvinfo : EIATTR_KPARAM_INFO
	.align		4
.L_22679:
        /*00b8*/ 	.byte	0x04, 0x17
        /*00ba*/ 	.short	(.L_22681 - .L_22680)
.L_22680:
        /*00bc*/ 	.word	0x00000000
        /*00c0*/ 	.short	0x000a
        /*00c2*/ 	.short	0x0048
        /*00c4*/ 	.byte	0x00, 0xf0, 0x11, 0x00


	//----- nvinfo : EIATTR_KPARAM_INFO
	.align		4
.L_22681:
        /*00c8*/ 	.byte	0x04, 0x17
        /*00ca*/ 	.short	(.L_22683 - .L_22682)
.L_22682:
        /*00cc*/ 	.word	0x00000000
        /*00d0*/ 	.short	0x0009
        /*00d2*/ 	.short	0x0040
        /*00d4*/ 	.byte	0x00, 0xf5, 0x21, 0x00


	//----- nvinfo : EIATTR_KPARAM_INFO
	.align		4
.L_22683:
        /*00d8*/ 	.byte	0x04, 0x17
        /*00da*/ 	.short	(.L_22685 - .L_22684)
.L_22684:
        /*00dc*/ 	.word	0x00000000
        /*00e0*/ 	.short	0x0008
        /*00e2*/ 	.short	0x0038
        /*00e4*/ 	.byte	0x00, 0xf5, 0x21, 0x00


	//----- nvinfo : EIATTR_KPARAM_INFO
	.align		4
.L_22685:
        /*00e8*/ 	.byte	0x04, 0x17
        /*00ea*/ 	.short	(.L_22687 - .L_22686)
.L_22686:
        /*00ec*/ 	.word	0x00000000
        /*00f0*/ 	.short	0x0007
        /*00f2*/ 	.short	0x0034
        /*00f4*/ 	.byte	0x00, 0xf0, 0x11, 0x00


	//----- nvinfo : EIATTR_KPARAM_INFO
	.align		4
.L_22687:
        /*00f8*/ 	.byte	0x04, 0x17
        /*00fa*/ 	.short	(.L_22689 - .L_22688)
.L_22688:
        /*00fc*/ 	.word	0x00000000
        /*0100*/ 	.short	0x0006
        /*0102*/ 	.short	0x0030
        /*0104*/ 	.byte	0x00, 0xf0, 0x11, 0x00


	//----- nvinfo : EIATTR_KPARAM_INFO
	.align		4
.L_22689:
        /*0108*/ 	.byte	0x04, 0x17
        /*010a*/ 	.short	(.L_22691 - .L_22690)
.L_22690:
        /*010c*/ 	.word	0x00000000
        /*0110*/ 	.short	0x0005
        /*0112*/ 	.short	0x0028
        /*0114*/ 	.byte	0x00, 0xf5, 0x21, 0x00


	//----- nvinfo : EIATTR_KPARAM_INFO
	.align		4
.L_22691:
        /*0118*/ 	.byte	0x04, 0x17
        /*011a*/ 	.short	(.L_22693 - .L_22692)
.L_22692:
        /*011c*/ 	.word	0x00000000
        /*0120*/ 	.short	0x0004
        /*0122*/ 	.short	0x0020
        /*0124*/ 	.byte	0x00, 0xf5, 0x21, 0x00


	//----- nvinfo : EIATTR_KPARAM_INFO
	.align		4
.L_22693:
        /*0128*/ 	.byte	0x04, 0x17
        /*012a*/ 	.short	(.L_22695 - .L_22694)
.L_22694:
        /*012c*/ 	.word	0x00000000
        /*0130*/ 	.short	0x0003
        /*0132*/ 	.short	0x0018
        /*0134*/ 	.byte	0x00, 0xf5, 0x21, 0x00


	//----- nvinfo : EIATTR_KPARAM_INFO
	.align		4
.L_22695:
        /*0138*/ 	.byte	0x04, 0x17
        /*013a*/ 	.short	(.L_22697 - .L_22696)
.L_22696:
        /*013c*/ 	.word	0x00000000
        /*0140*/ 	.short	0x0002
        /*0142*/ 	.short	0x0010
        /*0144*/ 	.byte	0x00, 0xf5, 0x21, 0x00


	//----- nvinfo : EIATTR_KPARAM_INFO
	.align		4
.L_22697:
        /*0148*/ 	.byte	0x04, 0x17
        /*014a*/ 	.short	(.L_22699 - .L_22698)
.L_22698:
        /*014c*/ 	.word	0x00000000
        /*0150*/ 	.short	0x0001
        /*0152*/ 	.short	0x0008
        /*0154*/ 	.byte	0x00, 0xf5, 0x21, 0x00


	//----- nvinfo : EIATTR_KPARAM_INFO
	.align		4
.L_22699:
        /*0158*/ 	.byte	0x04, 0x17
        /*015a*/ 	.short	(.L_22701 - .L_22700)
.L_22700:
        /*015c*/ 	.word	0x00000000
        /*0160*/ 	.short	0x0000
        /*0162*/ 	.short	0x0000
        /*0164*/ 	.byte	0x00, 0xf5, 0x21, 0x00


	//----- nvinfo : EIATTR_SPARSE_MMA_MASK
	.align		4
.L_22701:
        /*0168*/ 	.byte	0x03, 0x50
        /*016a*/ 	.short	0x0000


	//----- nvinfo : EIATTR_MAXREG_COUNT
	.align		4
        /*016c*/ 	.byte	0x03, 0x1b
        /*016e*/ 	.short	0x00ff


	//----- nvinfo : EIATTR_NUM_BARRIERS
	.align		4
        /*0170*/ 	.byte	0x02, 0x4c
        /*0172*/ 	.byte	0x01
	.zero		1


	//----- nvinfo : EIATTR_EXTERNS
	.align		4
        /*0174*/ 	.byte	0x04, 0x0f
        /*0176*/ 	.short	(.L_22703 - .L_22702)


	//   ....[0]....
	.align		4
.L_22702:
        /*0178*/ 	.word	index@(__assertfail)


	//----- nvinfo : EIATTR_MERCURY_ISA_VERSION
	.align		4
.L_22703:
        /*017c*/ 	.byte	0x03, 0x5f
        /*017e*/ 	.short	0x0101


	//----- nvinfo : EIATTR_COOP_GROUP_MASK_REGIDS
	.align		4
        /*0180*/ 	.byte	0x04, 0x29
        /*0182*/ 	.short	(.L_22705 - .L_22704)


	//   ....[0]....
.L_22704:
        /*0184*/ 	.word	0xffffffff


	//   ....[1]....
        /*0188*/ 	.word	0xffffffff


	//   ....[2]....
        /*018c*/ 	.word	0xffffffff


	//   ....[3]....
        /*0190*/ 	.word	0xffffffff


	//   ....[4]....
        /*0194*/ 	.word	0xffffffff


	//   ....[5]....
        /*0198*/ 	.word	0xffffffff


	//   ....[6]....
        /*019c*/ 	.word	0xffffffff


	//   ....[7]....
        /*01a0*/ 	.word	0xffffffff


	//   ....[8]....
        /*01a4*/ 	.word	0xffffffff


	//   ....[9]....
        /*01a8*/ 	.word	0xffffffff


	//   ....[10]....
        /*01ac*/ 	.word	0xffffffff


	//   ....[11]....
        /*01b0*/ 	.word	0xffffffff


	//   ....[12]....
        /*01b4*/ 	.word	0xffffffff


	//   ....[13]....
        /*01b8*/ 	.word	0xffffffff


	//   ....[14]....
        /*01bc*/ 	.word	0x0500000f


	//   ....[15]....
        /*01c0*/ 	.word	0x0500000f


	//   ....[16]....
        /*01c4*/ 	.word	0x0500000f


	//   ....[17]....
        /*01c8*/ 	.word	0x0500000f


	//   ....[18]....
        /*01cc*/ 	.word	0x0500000f


	//   ....[19]....
        /*01d0*/ 	.word	0x0500000f


	//   ....[20]....
        /*01d4*/ 	.word	0x0500000f


	//   ....[21]....
        /*01d8*/ 	.word	0x0500000f


	//   ....[22]....
        /*01dc*/ 	.word	0x0500000f


	//   ....[23]....
        /*01e0*/ 	.word	0x0500000f


	//   ....[24]....
        /*01e4*/ 	.word	0x0500000f


	//   ....[25]....
        /*01e8*/ 	.word	0x0500000f


	//   ....[26]....
        /*01ec*/ 	.word	0x0500000f


	//   ....[27]....
        /*01f0*/ 	.word	0x0500000f


	//   ....[28]....
        /*01f4*/ 	.word	0x0500000f


	//   ....[29]....
        /*01f8*/ 	.word	0x0500000f


	//   ....[30]....
        /*01fc*/ 	.word	0x0500000f


	//   ....[31]....
        /*0200*/ 	.word	0x0500000f


	//   ....[32]....
        /*0204*/ 	.word	0x0500000f


	//----- nvinfo : EIATTR_COOP_GROUP_INSTR_OFFSETS
	.align		4
.L_22705:
        /*0208*/ 	.byte	0x04, 0x28
        /*020a*/ 	.short	(.L_22707 - .L_22706)


	//   ....[0]....
.L_22706:
        /*020c*/ 	.word	0x00000b60


	//   ....[1]....
        /*0210*/ 	.word	0x00000b80


	//   ....[2]....
        /*0214*/ 	.word	0x00000ba0


	//   ....[3]....
        /*0218*/ 	.word	0x00000cc0


	//   ....[4]....
        /*021c*/ 	.word	0x00000ce0


	//   ....[5]....
        /*0220*/ 	.word	0x00000d10


	//   ....[6]....
        /*0224*/ 	.word	0x00001b50


	//   ....[7]....
        /*0228*/ 	.word	0x00001b80


	//   ....[8]....
        /*022c*/ 	.word	0x00001ba0


	//   ....[9]....
        /*0230*/ 	.word	0x00001bc0


	//   ....[10]....
        /*0234*/ 	.word	0x00001be0


	//   ....[11]....
        /*0238*/ 	.word	0x00001c30


	//   ....[12]....
        /*023c*/ 	.word	0x00001c50


	//   ....[13]....
        /*0240*/ 	.word	0x00001c70


	//   ....[14]....
        /*0244*/ 	.word	0x000038f0


	//   ....[15]....
        /*0248*/ 	.word	0x00003950


	//   ....[16]....
        /*024c*/ 	.word	0x000039b0


	//   ....[17]....
        /*0250*/ 	.word	0x00003a30


	//   ....[18]....
        /*0254*/ 	.word	0x00003a70


	//   ....[19]....
        /*0258*/ 	.word	0x00003ac0


	//   ....[20]....
        /*025c*/ 	.word	0x00003b10


	//   ....[21]....
        /*0260*/ 	.word	0x00003b60


	//   ....[22]....
        /*0264*/ 	.word	0x00003bb0


	//   ....[23]....
        /*0268*/ 	.word	0x00003c00


	//   ....[24]....
        /*026c*/ 	.word	0x00003c50


	//   ....[25]....
        /*0270*/ 	.word	0x00003ca0


	//   ....[26]....
        /*0274*/ 	.word	0x00003cf0


	//   ....[27]....
        /*0278*/ 	.word	0x00003d40


	//   ....[28]....
        /*027c*/ 	.word	0x00003d90


	//   ....[29]....
        /*0280*/ 	.word	0x00003de0


	//   ....[30]....
        /*0284*/ 	.word	0x00003e30


	//   ....[31]....
        /*0288*/ 	.word	0x00003e80


	//   ....[32]....
        /*028c*/ 	.word	0x00003ed0


	//----- nvinfo : EIATTR_VRC_CTA_INIT_COUNT
	.align		4
.L_22707:
        /*0290*/ 	.byte	0x02, 0x4a
	.zero		1
	.zero		1


	//----- nvinfo : EIATTR_SYSCALL_OFFSETS
	.align		4
        /*0294*/ 	.byte	0x04, 0x46
        /*0296*/ 	.short	(.L_22709 - .L_22708)


	//   ....[0]....
.L_22708:
        /*0298*/ 	.word	0x00002b30


	//   ....[1]....
        /*029c*/ 	.word	0x00003890


	//----- nvinfo : EIATTR_EXIT_INSTR_OFFSETS
	.align		4
.L_22709:
        /*02a0*/ 	.byte	0x04, 0x1c
        /*02a2*/ 	.short	(.L_22711 - .L_22710)


	//   ....[0]....
.L_22710:
        /*02a4*/ 	.word	0x00000090


	//   ....[1]....
        /*02a8*/ 	.word	0x000035d0


	//   ....[2]....
        /*02ac*/ 	.word	0x00003600


	//   ....[3]....
        /*02b0*/ 	.word	0x00003790


	//   ....[4]....
        /*02b4*/ 	.word	0x000038a0


	//----- nvinfo : EIATTR_CRS_STACK_SIZE
	.align		4
.L_22711:
        /*02b8*/ 	.byte	0x04, 0x1e
        /*02ba*/ 	.short	(.L_22713 - .L_22712)
.L_22712:
        /*02bc*/ 	.word	0x00000000


	//----- nvinfo : EIATTR_CBANK_PARAM_SIZE
	.align		4
.L_22713:
        /*02c0*/ 	.byte	0x03, 0x19
        /*02c2*/ 	.short	0x008c


	//----- nvinfo : EIATTR_PARAM_CBANK
	.align		4
        /*02c4*/ 	.byte	0x04, 0x0a
        /*02c6*/ 	.short	(.L_22715 - .L_22714)
	.align		4
.L_22714:
        /*02c8*/ 	.word	index@(.nv.constant0._ZN4vllm25paged_attention_v2_kernelIfhLi256ELi8ELi128ELNS_18Fp8KVCacheDataTypeE1ELb1ELi512EEEvPfS2_PT_PKS3_PKT0_S9_ifPKiSB_iPKfiiiSD_SD_iiiii)
        /*02cc*/ 	.short	0x0380
        /*02ce*/ 	.short	0x008c


	//----- nvinfo : EIATTR_SW_WAR
	.align		4
.L_22715:
        /*02d0*/ 	.byte	0x04, 0x36
        /*02d2*/ 	.short	(.L_22717 - .L_22716)
.L_22716:
        /*02d4*/ 	.word	0x00000008
.L_22717:


//--------------------- .nv.info._ZN4vllm25paged_attention_v2_kernelIfhLi192ELi8ELi128ELNS_18Fp8KVCacheDataTypeE1ELb1ELi512EEEvPfS2_PT_PKS3_PKT0_S9_ifPKiSB_iPKfiiiSD_SD_iiiii --------------------------
	.section	.nv.info._ZN4vllm25paged_attention_v2_kernelIfhLi192ELi8ELi128ELNS_18Fp8KVCacheDataTypeE1ELb1ELi512EEEvPfS2_PT_PKS3_PKT0_S9_ifPKiSB_iPKfiiiSD_SD_iiiii,"",@"SHT_CUDA_INFO"
	.sectionflags	@""
	.align	4


	//----- nvinfo : EIATTR_CUDA_API_VERSION
	.align		4
        /*0000*/ 	.byte	0x04, 0x37
        /*0002*/ 	.short	(.L_22719 - .L_22718)
.L_22718:
        /*0004*/ 	.word	0x00000082


	//----- nvinfo : EIATTR_KPARAM_INFO
	.align		4
.L_22719:
        /*0008*/ 	.byte	0x04, 0x17
        /*000a*/ 	.short	(.L_22721 - .L_22720)
.L_22720:
        /*000c*/ 	.word	0x00000000
        /*0010*/ 	.short	0x0015
        /*0012*/ 	.short	0x0088
        /*0014*/ 	.byte	0x00, 0xf0, 0x11, 0x00


	//----- nvinfo : EIATTR_KPARAM_INFO
	.align		4
.L_22721:
        /*0018*/ 	.byte	0x04, 0x17
        /*001a*/ 	.short	(.L_22723 - .L_22722)
.L_22722:
        /*001c*/ 	.word	0x00000000
        /*0020*/ 	.short	0x0014
        /*0022*/ 	.short	0x0084
        /*0024*/ 	.byte	0x00, 0xf0, 0x11, 0x00


	//----- nvinfo : EIATTR_KPARAM_INFO
	.align		4
.L_22723:
        /*0028*/ 	.byte	0x04, 0x17
        /*002a*/ 	.short	(.L_22725 - .L_22724)
.L_22724:
        /*002c*/ 	.word	0x00000000
        /*0030*/ 	.short	0x0013
        /*0032*/ 	.short	0x0080
        /*0034*/ 	.byte	0x00, 0xf0, 0x11, 0x00


	//----- nvinfo : EIATTR_KPARAM_INFO
	.align		4
.L_22725:
        /*0038*/ 	.byte	0x04, 0x17
        /*003a*/ 	.short	(.L_22727 - .L_22726)
.L_22726:
        /*003c*/ 	.word	0x00000000
        /*0040*/ 	.short	0x0012
        /*0042*/ 	.short	0x007c
        /*0044*/ 	.byte	0x00, 0xf0, 0x11, 0x00


	//----- nvinfo : EIATTR_KPARAM_INFO
	.align		4
.L_22727:
        /*0048*/ 	.byte	0x04, 0x17
        /*004a*/ 	.short	(.L_22729 - .L_22728)
.L_22728:
        /*004c*/ 	.word	0x00000000
        /*0050*/ 	.short	0x0011
        /*0052*/ 	.short	0x0078
        /*0054*/ 	.byte	0x00, 0xf0, 0x11, 0x00


	//----- nvinfo : EIATTR_KPARAM_INFO
	.align		4
.L_22729:
        /*0058*/ 	.byte	0x04, 0x17
        /*005a*/ 	.short	(.L_22731 - .L_22730)
.L_22730:
        /*005c*/ 	.word	0x00000000
        /*0060*/ 	.short	0x0010
        /*0062*/ 	.short	0x0070
        /*0064*/ 	.byte	0x00, 0xf5, 0x21, 0x00


	//----- nvinfo : EIATTR_KPARAM_INFO
	.align		4
.L_22731:
        /*0068*/ 	.byte	0x04, 0x17
        /*006a*/ 	.short	(.L_22733 - .L_22732)
.L_22732:
        /*006c*/ 	.word	0x00000000
        /*0070*/ 	.short	0x000f
        /*0072*/ 	.short	0x0068
        /*0074*/ 	.byte	0x00, 0xf5, 0x21, 0x00


	//----- nvinfo : EIATTR_KPARAM_INFO
	.align		4
.L_22733:
        /*0078*/ 	.byte	0x04, 0x17
        /*007a*/ 	.short	(.L_22735 - .L_22734)
.L_22734:
        /*007c*/ 	.word	0x00000000
        /*0080*/ 	.short	0x000e
        /*0082*/ 	.short	0x0060
        /*0084*/ 	.byte	0x00, 0xf0, 0x11, 0x00


	//----- nvinfo : EIATTR_KPARAM_INFO
	.align		4
.L_22735:
        /*0088*/ 	.byte	0x04, 0x17
        /*008a*/ 	.short	(.L_22737 - .L_22736)
.L_22736:
        /*008c*/ 	.word	0x00000000
        /*0090*/ 	.short	0x000d
        /*0092*/ 	.short	0x005c
        /*0094*/ 	.byte	0x00, 0xf0, 0x11, 0x00


	//----- nvinfo : EIATTR_KPARAM_INFO
	.align		4
.L_22737:
        /*0098*/ 	.byte	0x04, 0x17
        /*009a*/ 	.short	(.L_22739 - .L_22738)
.L_22738:
        /*009c*/ 	.word	0x00000000
        /*00a0*/ 	.short	0x000c
        /*00a2*/ 	.short	0x0058
        /*00a4*/ 	.byte	0x00, 0xf0, 0x11, 0x00


	//----- nvinfo : EIATTR_KPARAM_INFO
	.align		4
.L_22739:
        /*00a8*/ 	.byte	0x04, 0x17
        /*00aa*/ 	.short	(.L_22741 - .L_22740)
.L_22740:
        /*00ac*/ 	.word	0x00000000
        /*00b0*/ 	.short	0x000b
        /*00b2*/ 	.short	0x0050
        /*00b4*/ 	.byte	0x00, 0xf5, 0x21, 0x00


	//----- nvinfo : EIATTR_KPARAM_INFO
	.align		4
.L_22741:
        /*00b8*/ 	.byte	0x04, 0x17
        /*00ba*/ 	.short	(.L_22743 - .L_22742)
.L_22742:
        /*00bc*/ 	.word	0x00000000
        /*00c0*/ 	.short	0x000a
        /*00c2*/ 	.short	0x0048
        /*00c4*/ 	.byte	0x00, 0xf0, 0x11, 0x00


	//----- nvinfo : EIATTR_KPARAM_INFO
	.align		4
.L_22743:
        /*00c8*/ 	.byte	0x04, 0x17
        /*00ca*/ 	.short	(.L_22745 - .L_22744)
.L_22744:
        /*00cc*/ 	.word	0x00000000
        /*00d0*/ 	.short	0x0009
        /*00d2*/ 	.short	0x0040
        /*00d4*/ 	.byte	0x00, 0xf5, 0x21, 0x00


	//----- nvinfo : EIATTR_KPARAM_INFO
	.align		4
.L_22745:
        /*00d8*/ 	.byte	0x04, 0x17
        /*00da*/ 	.short	(.L_22747 - .L_22746)
.L_22746:
        /*00dc*/ 	.word	0x00000000
        /*00e0*/ 	.short	0x0008
        /*00e2*/ 	.short	0x0038
        /*00e4*/ 	.byte	0x00, 0xf5, 0x21, 0x00


	//----- nvinfo : EIATTR_KPARAM_INFO
	.align		4
.L_22747:
        /*00e8*/ 	.byte	0x04, 0x17
        /*00ea*/ 	.short	(.L_22749 - .L_22748)
.L_22748:
        /*00ec*/ 	.word	0x00000000
        /*00f0*/ 	.short	0x0007
        /*00f2*/ 	.short	0x0034
        /*00f4*/ 	.byte	0x00, 0xf0, 0x11, 0x00


	//----- nvinfo : EIATTR_KPARAM_INFO
	.align		4
.L_22749:
        /*00f8*/ 	.byte	0x04, 0x17
        /*00fa*/ 	.short	(.L_22751 - .L_22750)
.L_22750:
        /*00fc*/ 	.word	0x00000000
        /*0100*/ 	.short	0x0006
        /*0102*/ 	.short	0x0030
        /*0104*/ 	.byte	0x00, 0xf0, 0x11, 0x00


	//----- nvinfo : EIATTR_KPARAM_INFO
	.align		4
.L_22751:
        /*0108*/ 	.byte	0x04, 0x17
        /*010a*/ 	.short	(.L_22753 - .L_22752)
.L_22752:
        /*010c*/ 	.word	0x00000000
        /*0110*/ 	.short	0x0005
        /*0112*/ 	.short	0x0028
        /*0114*/ 	.byte	0x00, 0xf5, 0x21, 0x00


	//----- nvinfo : EIATTR_KPARAM_INFO
	.align		4
.L_22753:
        /*0118*/ 	.byte	0x04, 0x17
        /*011a*/ 	.short	(.L_22755 - .L_22754)
.L_22754:
        /*011c*/ 	.word	0x00000000
        /*0120*/ 	.short	0x0004
        /*0122*/ 	.short	0x0020
        /*0124*/ 	.byte	0x00, 0xf5, 0x21, 0x00


	//----- nvinfo : EIATTR_KPARAM_INFO
	.align		4
.L_22755:
        /*0128*/ 	.byte	0x04, 0x17
        /*012a*/ 	.short	(.L_22757 - .L_22756)
.L_22756:
        /*012c*/ 	.word	0x00000000
        /*0130*/ 	.short	0x0003
        /*0132*/ 	.short	0x0018
        /*0134*/ 	.byte	0x00, 0xf5, 0x21, 0x00


	//----- nvinfo : EIATTR_KPARAM_INFO
	.align		4
.L_22757:
        /*0138*/ 	.byte	0x04, 0x17
        /*013a*/ 	.short	(.L_22759 - .L_22758)
.L_22758:
        /*013c*/ 	.word	0x00000000
        /*0140*/ 	.short	0x0002
        /*0142*/ 	.short	0x0010
        /*0144*/ 	.byte	0x00, 0xf5, 0x21, 0x00


	//----- nvinfo : EIATTR_KPARAM_INFO
	.align		4
.L_22759:
        /*0148*/ 	.byte	0x04, 0x17
        /*014a*/ 	.short	(.L_22761 - .L_22760)
.L_22760:
        /*014c*/ 	.word	0x00000000
        /*0150*/ 	.short	0x0001
        /*0152*/ 	.short	0x0008
        /*0154*/ 	.byte	0x00, 0xf5, 0x21, 0x00


	//----- nvinfo : EIATTR_KPARAM_INFO
	.align		4
.L_22761:
        /*0158*/ 	.byte	0x04, 0x17
        /*015a*/ 	.short	(.L_22763 - .L_22762)
.L_22762:
        /*015c*/ 	.word	0x00000000
        /*0160*/ 	.short	0x0000
        /*0162*/ 	.short	0x0000
        /*0164*/ 	.byte	0x00, 0xf5, 0x21, 0x00


	//----- nvinfo : EIATTR_SPARSE_MMA_MASK
	.align		4
.L_22763:
        /*0168*/ 	.byte	0x03, 0x50
        /*016a*/ 	.short	0x0000


	//----- nvinfo : EIATTR_MAXREG_COUNT
	.align		4
        /*016c*/ 	.byte	0x03, 0x1b
        /*016e*/ 	.short	0x00ff


	//----- nvinfo : EIATTR_NUM_BARRIERS
	.align		4
        /*0170*/ 	.byte	0x02, 0x4c
        /*0172*/ 	.byte	0x01
	.zero		1


	//----- nvinfo : EIATTR_EXTERNS
	.align		4
        /*0174*/ 	.byte	0x04, 0x0f
        /*0176*/ 	.short	(.L_22765 - .L_22764)


	//   ....[0]....
	.align		4
.L_22764:
        /*0178*/ 	.word	index@(__assertfail)


	//----- nvinfo : EIATTR_MERCURY_ISA_VERSION
	.align		4
.L_22765:
        /*017c*/ 	.byte	0x03, 0x5f
        /*017e*/ 	.short	0x0101


	//----- nvinfo : EIATTR_COOP_GROUP_MASK_REGIDS
	.align		4
        /*0180*/ 	.byte	0x04, 0x29
        /*0182*/ 	.short	(.L_22767 - .L_22766)


	//   ....[0]....
.L_22766:
        /*0184*/ 	.word	0xffffffff


	//   ....[1]....
        /*0188*/ 	.word	0xffffffff


	//   ....[2]....
        /*018c*/ 	.word	0xffffffff


	//   ....[3]....
        /*0190*/ 	.word	0xffffffff


	//   ....[4]....
        /*0194*/ 	.word	0xffffffff


	//   ....[5]....
        /*0198*/ 	.word	0xffffffff


	//   ....[6]....
        /*019c*/ 	.word	0xffffffff


	//   ....[7]....
        /*01a0*/ 	.word	0xffffffff


	//   ....[8]....
        /*01a4*/ 	.word	0xffffffff


	//   ....[9]....
        /*01a8*/ 	.word	0xffffffff


	//   ....[10]....
        /*01ac*/ 	.word	0xffffffff


	//   ....[11]....
        /*01b0*/ 	.word	0xffffffff


	//   ....[12]....
        /*01b4*/ 	.word	0xffffffff


	//   ....[13]....
        /*01b8*/ 	.word	0xffffffff


	//   ....[14]....
        /*01bc*/ 	.word	0x0500000f


	//   ....[15]....
        /*01c0*/ 	.word	0x0500000f


	//   ....[16]....
        /*01c4*/ 	.word	0x0500000f


	//   ....[17]....
        /*01c8*/ 	.word	0x0500000f


	//   ....[18]....
        /*01cc*/ 	.word	0x0500000f


	//   ....[19]....
        /*01d0*/ 	.word	0x0500000f


	//   ....[20]....
        /*01d4*/ 	.word	0x0500000f


	//   ....[21]....
        /*01d8*/ 	.word	0x0500000f


	//   ....[22]....
        /*01dc*/ 	.word	0x0500000f


	//   ....[23]....
        /*01e0*/ 	.word	0x0500000f


	//   ....[24]....
        /*01e4*/ 	.word	0x0500000f


	//   ....[25]....
        /*01e8*/ 	.word	0x0500000f


	//   ....[26]....
        /*01ec*/ 	.word	0x0500000f


	//   ....[27]....
        /*01f0*/ 	.word	0x0500000f


	//   ....[28]....
        /*01f4*/ 	.word	0x0500000f


	//----- nvinfo : EIATTR_COOP_GROUP_INSTR_OFFSETS
	.align		4
.L_22767:
        /*01f8*/ 	.byte	0x04, 0x28
        /*01fa*/ 	.short	(.L_22769 - .L_22768)


	//   ....[0]....
.L_22768:
        /*01fc*/ 	.word	0x00000b60


	//   ....[1]....
        /*0200*/ 	.word	0x00000b80


	//   ....[2]....
        /*0204*/ 	.word	0x00000ba0


	//   ....[3]....
        /*0208*/ 	.word	0x00000cc0


	//   ....[4]....
        /*020c*/ 	.word	0x00000ce0


	//   ....[5]....
        /*0210*/ 	.word	0x00000d10


	//   ....[6]....
        /*0214*/ 	.word	0x00001b50


	//   ....[7]....
        /*0218*/ 	.word	0x00001b80


	//   ....[8]....
        /*021c*/ 	.word	0x00001ba0


	//   ....[9]....
        /*0220*/ 	.word	0x00001bc0


	//   ....[10]....
        /*0224*/ 	.word	0x00001be0


	//   ....[11]....
        /*0228*/ 	.word	0x00001c30


	//   ....[12]....
        /*022c*/ 	.word	0x00001c50


	//   ....[13]....
        /*0230*/ 	.word	0x00001c70


	//   ....[14]....
        /*0234*/ 	.word	0x00003650


	//   ....[15]....
        /*0238*/ 	.word	0x000036b0


	//   ....[16]....
        /*023c*/ 	.word	0x00003710


	//   ....[17]....
        /*0240*/ 	.word	0x00003790


	//   ....[18]....
        /*0244*/ 	.word	0x000037d0


	//   ....[19]....
        /*0248*/ 	.word	0x00003820


	//   ....[20]....
        /*024c*/ 	.word	0x00003870


	//   ....[21]....
        /*0250*/ 	.word	0x000038c0


	//   ....[22]....
        /*0254*/ 	.word	0x00003910


	//   ....[23]....
        /*0258*/ 	.word	0x00003960


	//   ....[24]....
        /*025c*/ 	.word	0x000039b0


	//   ....[25]....
        /*0260*/ 	.word	0x00003a00


	//   ....[26]....
        /*0264*/ 	.word	0x00003a50


	//   ....[27]....
        /*0268*/ 	.word	0x00003aa0


	//   ....[28]....
        /*026c*/ 	.word	0x00003af0


	//----- nvinfo : EIATTR_VRC_CTA_INIT_COUNT
	.align		4
.L_22769:
        /*0270*/ 	.byte	0x02, 0x4a
	.zero		1
	.zero		1


	//----- nvinfo : EIATTR_SYSCALL_OFFSETS
	.align		4
        /*0274*/ 	.byte	0x04, 0x46
        /*0276*/ 	.short	(.L_22771 - .L_22770)


	//   ....[0]....
.L_22770:
        /*0278*/ 	.word	0x00002b30


	//   ....[1]....
        /*027c*/ 	.word	0x000035f0


	//----- nvinfo : EIATTR_EXIT_INSTR_OFFSETS
	.align		4
.L_22771:
        /*0280*/ 	.byte	0x04, 0x1c
        /*0282*/ 	.short	(.L_22773 - .L_22772)


	//   ....[0]....
.L_22772:
        /*0284*/ 	.word	0x00000090


	//   ....[1]....
        /*0288*/ 	.word	0x00003370


	//   ....[2]....
        /*028c*/ 	.word	0x000033a0


	//   ....[3]....
        /*0290*/ 	.word	0x000034f0


	//   ....[4]....
        /*0294*/ 	.word	0x00003600


	//----- nvinfo : EIATTR_CRS_STACK_SIZE
	.align		4
.L_22773:
        /*0298*/ 	.byte	0x04, 0x1e
        /*029a*/ 	.short	(.L_22775 - .L_22774)
.L_22774:
        /*029c*/ 	.word	0x00000000


	//----- nvinfo : EIATTR_CBANK_PARAM_SIZE
	.align		4
.L_22775:
        /*02a0*/ 	.byte	0x03, 0x19
        /*02a2*/ 	.short	0x008c


	//----- nvinfo : EIATTR_PARAM_CBANK
	.align		4
        /*02a4*/ 	.byte	0x04, 0x0a
        /*02a6*/ 	.short	(.L_22777 - .L_22776)
	.align		4
.L_22776:
        /*02a8*/ 	.word	index@(.nv.constant0._ZN4vllm25paged_attention_v2_kernelIfhLi192ELi8ELi128ELNS_18Fp8KVCacheDataTypeE1ELb1ELi512EEEvPfS2_PT_PKS3_PKT0_S9_ifPKiSB_iPKfiiiSD_SD_iiiii)
        /*02ac*/ 	.short	0x0380
        /*02ae*/ 	.short	0x008c


	//----- nvinfo : EIATTR_SW_WAR
	.align		4
.L_22777:
        /*02b0*/ 	.byte	0x04, 0x36
        /*02b2*/ 	.short	(.L_22779 - .L_22778)
.L_22778:
        /*02b4*/ 	.word	0x00000008
.L_22779:


//--------------------- .nv.info._ZN4vllm25paged_attention_v2_kernelIfhLi128ELi8ELi128ELNS_18Fp8KVCacheDataTypeE1ELb1ELi512EEEvPfS2_PT_PKS3_PKT0_S9_ifPKiSB_iPKfiiiSD_SD_iiiii --------------------------
	.section	.nv.info._ZN4vllm25paged_attention_v2_kernelIfhLi128ELi8ELi128ELNS_18Fp8KVCacheDataTypeE1ELb1ELi512EEEvPfS2_PT_PKS3_PKT0_S9_ifPKiSB_iPKfiiiSD_SD_iiiii,"",@"SHT_CUDA_INFO"
	.sectionflags	@""
	.align	4


	//----- nvinfo : EIATTR_CUDA_API_VERSION
	.align		4
        /*0000*/ 	.byte	0x04, 0x37
        /*0002*/ 	.short	(.L_22781 - .L_22780)
.L_22780:
        /*0004*/ 	.word	0x00000082


	//----- nvinfo : EIATTR_KPARAM_INFO
	.align		4
.L_22781:
        /*0008*/ 	.byte	0x04, 0x17
        /*000a*/ 	.short	(.L_22783 - .L_22782)
.L_22782:
        /*000c*/ 	.word	0x00000000
        /*0010*/ 	.short	0x0015
        /*0012*/ 	.short	0x0088
        /*0014*/ 	.byte	0x00, 0xf0, 0x11, 0x00


	//----- nvinfo : EIATTR_KPARAM_INFO
	.align		4
.L_22783:
        /*0018*/ 	.byte	0x04, 0x17
        /*001a*/ 	.short	(.L_22785 - .L_22784)
.L_22784:
        /*001c*/ 	.word	0x00000000
        /*0020*/ 	.short	0x0014
        /*0022*/ 	.short	0x0084
        /*0024*/ 	.byte	0x00, 0xf0, 0x11, 0x00


	//----- nvinfo : EIATTR_KPARAM_INFO
	.align		4
.L_22785:
        /*0028*/ 	.byte	0x04, 0x17
        /*002a*/ 	.short	(.L_22787 - .L_22786)
.L_22786:
        /*002c*/ 	.word	0x00000000
        /*0030*/ 	.short	0x0013
        /*0032*/ 	.short	0x0080
        /*0034*/ 	.byte	0x00, 0xf0, 0x11, 0x00


	//----- nvinfo : EIATTR_KPARAM_INFO
	.align		4
.L_22787:
        /*0038*/ 	.byte	0x04, 0x17
        /*003a*/ 	.short	(.L_22789 - .L_22788)
.L_22788:
        /*003c*/ 	.word	0x00000000
        /*0040*/ 	.short	0x0012
        /*0042*/ 	.short	0x007c
        /*0044*/ 	.byte	0x00, 0xf0, 0x11, 0x00


	//----- nvinfo : EIATTR_KPARAM_INFO
	.align		4
.L_22789:
        /*0048*/ 	.byte	0x04, 0x17
        /*004a*/ 	.short	(.L_22791 - .L_22790)
.L_22790:
        /*004c*/ 	.word	0x00000000
        /*0050*/ 	.short	0x0011
        /*0052*/ 	.short	0x0078
        /*0054*/ 	.byte	0x00, 0xf0, 0x11, 0x00


	//----- nvinfo : EIATTR_KPARAM_INFO
	.align		4
.L_22791:
        /*0058*/ 	.byte	0x04, 0x17
        /*005a*/ 	.short	(.L_22793 - .L_22792)
.L_22792:
        /*005c*/ 	.word	0x00000000
        /*0060*/ 	.short	0x0010
        /*0062*/ 	.short	0x0070
        /*0064*/ 	.byte	0x00, 0xf5, 0x21, 0x00


	//----- nvinfo : EIATTR_KPARAM_INFO
	.align		4
.L_22793:
        /*0068*/ 	.byte	0x04, 0x17
        /*006a*/ 	.short	(.L_22795 - .L_22794)
.L_22794:
        /*006c*/ 	.word	0x00000000
        /*0070*/ 	.short	0x000f
        /*0072*/ 	.short	0x0068
        /*0074*/ 	.byte	0x00, 0xf5, 0x21, 0x00


	//----- nvinfo : EIATTR_KPARAM_INFO
	.align		4
.L_22795:
        /*0078*/ 	.byte	0x04, 0x17
        /*007a*/ 	.short	(.L_22797 - .L_22796)
.L_22796:
        /*007c*/ 	.word	0x00000000
        /*0080*/ 	.short	0x000e
        /*0082*/ 	.short	0x0060
        /*0084*/ 	.byte	0x00, 0xf0, 0x11, 0x00


	//----- nvinfo : EIATTR_KPARAM_INFO
	.align		4
.L_22797:
        /*0088*/ 	.byte	0x04, 0x17
        /*008a*/ 	.short	(.L_22799 - .L_22798)
.L_22798:
        /*008c*/ 	.word	0x00000000
        /*0090*/ 	.short	0x000d
        /*0092*/ 	.short	0x005c
        /*0094*/ 	.byte	0x00, 0xf0, 0x11, 0x00


	//----- nvinfo : EIATTR_KPARAM_INFO
	.align		4
.L_22799:
        /*0098*/ 	.byte	0x04, 0x17
        /*009a*/ 	.short	(.L_22801 - .L_22800)
.L_22800:
        /*009c*/ 	.word	0x00000000
        /*00a0*/ 	.short	0x000c
        /*00a2*/ 	.short	0x0058
        /*00a4*/ 	.byte	0x00, 0xf0, 0x11, 0x00


	//----- nvinfo : EIATTR_KPARAM_INFO
	.align		4
.L_22801:
        /*00a8*/ 	.byte	0x04, 0x17
        /*00aa*/ 	.short	(.L_22803 - .L_22802)
.L_22802:
        /*00ac*/ 	.word	0x00000000
        /*00b0*/ 	.short	0x000b
        /*00b2*/ 	.short	0x0050
        /*00b4*/ 	.byte	0x00, 0xf5, 0x21, 0x00


	//----- nvinfo : EIATTR_KPARAM_INFO
	.align		4
.L_22803:
        /*00b8*/ 	.byte	0x04, 0x17
        /*00ba*/ 	.short	(.L_22805 - .L_22804)
.L_22804:
        /*00bc*/ 	.word	0x00000000
        /*00c0*/ 	.short	0x000a
        /*00c2*/ 	.short	0x0048
        /*00c4*/ 	.byte	0x00, 0xf0, 0x11, 0x00


	//----- nvinfo : EIATTR_KPARAM_INFO
	.align		4
.L_22805:
        /*00c8*/ 	.byte	0x04, 0x17
        /*00ca*/ 	.short	(.L_22807 - .L_22806)
.L_22806:
        /*00cc*/ 	.word	0x00000000
        /*00d0*/ 	.short	0x0009
        /*00d2*/ 	.short	0x0040
        /*00d4*/ 	.byte	0x00, 0xf5, 0x21, 0x00


	//----- nvinfo : EIATTR_KPARAM_INFO
	.align		4
.L_22807:
        /*00d8*/ 	.byte	0x04, 0x17
        /*00da*/ 	.short	(.L_22809 - .L_22808)
.L_22808:
        /*00dc*/ 	.word	0x00000000
        /*00e0*/ 	.short	0x0008
        /*00e2*/ 	.short	0x0038
        /*00e4*/ 	.byte	0x00, 0xf5, 0x21, 0x00


	//----- nvinfo : EIATTR_KPARAM_INFO
	.align		4
.L_22809:
        /*00e8*/ 	.byte	0x04, 0x17
        /*00ea*/ 	.short	(.L_22811 - .L_22810)
.L_22810:
        /*00ec*/ 	.word	0x00000000
        /*00f0*/ 	.short	0x0007
        /*00f2*/ 	.short	0x0034
        /*00f4*/ 	.byte	0x00, 0xf0, 0x11, 0x00


	//----- nvinfo : EIATTR_KPARAM_INFO
	.align		4
.L_22811:
        /*00f8*/ 	.byte	0x04, 0x17
        /*00fa*/ 	.short	(.L_22813 - .L_22812)
.L_22812:
        /*00fc*/ 	.word	0x00000000
        /*0100*/ 	.short	0x0006
        /*0102*/ 	.short	0x0030
        /*0104*/ 	.byte	0x00, 0xf0, 0x11, 0x00


	//----- nvinfo : EIATTR_KPARAM_INFO
	.align		4
.L_22813:
        /*0108*/ 	.byte	0x04, 0x17
        /*010a*/ 	.short	(.L_22815 - .L_22814)
.L_22814:
        /*010c*/ 	.word	0x00000000
        /*0110*/ 	.short	0x0005
        /*0112*/ 	.short	0x0028
        /*0114*/ 	.byte	0x00, 0xf5, 0x21, 0x00


	//----- nvinfo : EIATTR_KPARAM_INFO
	.align		4
.L_22815:
        /*0118*/ 	.byte	0x04, 0x17
        /*011a*/ 	.short	(.L_22817 - .L_22816)
.L_22816:
        /*011c*/ 	.word	0x00000000
        /*0120*/ 	.short	0x0004
        /*0122*/ 	.short	0x0020
        /*0124*/ 	.byte	0x00, 0xf5, 0x21, 0x00


	//----- nvinfo : EIATTR_KPARAM_INFO
	.align		4
.L_22817:
        /*0128*/ 	.byte	0x04, 0x17
        /*012a*/ 	.short	(.L_22819 - .L_22818)
.L_22818:
        /*012c*/ 	.word	0x00000000
        /*0130*/ 	.short	0x0003
        /*0132*/ 	.short	0x0018
        /*0134*/ 	.byte	0x00, 0xf5, 0x21, 0x00


	//----- nvinfo : EIATTR_KPARAM_INFO
	.align		4
.L_22819:
        /*0138*/ 	.byte	0x04, 0x17
        /*013a*/ 	.short	(.L_22821 - .L_22820)
.L_22820:
        /*013c*/ 	.word	0x00000000
        /*0140*/ 	.short	0x0002
        /*0142*/ 	.short	0x0010
        /*0144*/ 	.byte	0x00, 0xf5, 0x21, 0x00


	//----- nvinfo : EIATTR_KPARAM_INFO
	.align		4
.L_22821:
        /*0148*/ 	.byte	0x04, 0x17
        /*014a*/ 	.short	(.L_22823 - .L_22822)
.L_22822:
        /*014c*/ 	.word	0x00000000
        /*0150*/ 	.short	0x0001
        /*0152*/ 	.short	0x0008
        /*0154*/ 	.byte	0x00, 0xf5, 0x21, 0x00


	//----- nvinfo : EIATTR_KPARAM_INFO
	.align		4
.L_22823:
        /*0158*/ 	.byte	0x04, 0x17
        /*015a*/ 	.short	(.L_22825 - .L_22824)
.L_22824:
        /*015c*/ 	.word	0x00000000
        /*0160*/ 	.short	0x0000
        /*0162*/ 	.short	0x0000
        /*0164*/ 	.byte	0x00, 0xf5, 0x21, 0x00


	//----- nvinfo : EIATTR_SPARSE_MMA_MASK
	.align		4
.L_22825:
        /*0168*/ 	.byte	0x03, 0x50
        /*016a*/ 	.short	0x0000


	//----- nvinfo : EIATTR_MAXREG_COUNT
	.align		4
        /*016c*/ 	.byte	0x03, 0x1b
        /*016e*/ 	.short	0x00ff


	//----- nvinfo : EIATTR_NUM_BARRIERS
	.align		4
        /*0170*/ 	.byte	0x02, 0x4c
        /*0172*/ 	.byte	0x01
	.zero		1


	//----- nvinfo : EIATTR_EXTERNS
	.align		4
        /*0174*/ 	.byte	0x04, 0x0f
        /*0176*/ 	.short	(.L_22827 - .L_22826)


	//   ....[0]....
	.align		4
.L_22826:
        /*0178*/ 	.word	index@(__assertfail)


	//----- nvinfo : EIATTR_MERCURY_ISA_VERSION
	.align		4
.L_22827:
        /*017c*/ 	.byte	0x03, 0x5f
        /*017e*/ 	.short	0x0101


	//----- nvinfo : EIATTR_COOP_GROUP_MASK_REGIDS
	.align		4
        /*0180*/ 	.byte	0x04, 0x29
        /*0182*/ 	.short	(.L_22829 - .L_22828)


	//   ....[0]....
.L_22828:
        /*0184*/ 	.word	0xffffffff


	//   ....[1]....
        /*0188*/ 	.word	0xffffffff


	//   ....[2]....
        /*018c*/ 	.word	0xffffffff


	//   ....[3]....
        /*0190*/ 	.word	0xffffffff


	//   ....[4]....
        /*0194*/ 	.word	0xffffffff


	//   ....[5]....
        /*0198*/ 	.word	0xffffffff


	//   ....[6]....
        /*019c*/ 	.word	0xffffffff


	//   ....[7]....
        /*01a0*/ 	.word	0xffffffff


	//   ....[8]....
        /*01a4*/ 	.word	0xffffffff


	//   ....[9]....
        /*01a8*/ 	.word	0xffffffff


	//   ....[10]....
        /*01ac*/ 	.word	0xffffffff


	//   ....[11]....
        /*01b0*/ 	.word	0xffffffff


	//   ....[12]....
        /*01b4*/ 	.word	0xffffffff


	//   ....[13]....
        /*01b8*/ 	.word	0xffffffff


	//   ....[14]....
        /*01bc*/ 	.word	0x0500000f


	//   ....[15]....
        /*01c0*/ 	.word	0x0500000f


	//   ....[16]....
        /*01c4*/ 	.word	0x0500000f


	//   ....[17]....
        /*01c8*/ 	.word	0x0500000f


	//   ....[18]....
        /*01cc*/ 	.word	0x0500000f


	//   ....[19]....
        /*01d0*/ 	.word	0x0500000f


	//   ....[20]....
        /*01d4*/ 	.word	0x0500000f


	//   ....[21]....
        /*01d8*/ 	.word	0x0500000f


	//   ....[22]....
        /*01dc*/ 	.word	0x0500000f


	//   ....[23]....
        /*01e0*/ 	.word	0x0500000f


	//   ....[24]....
        /*01e4*/ 	.word	0x0500000f


	//----- nvinfo : EIATTR_COOP_GROUP_INSTR_OFFSETS
	.align		4
.L_22829:
        /*01e8*/ 	.byte	0x04, 0x28
        /*01ea*/ 	.short	(.L_22831 - .L_22830)


	//   ....[0]....
.L_22830:
        /*01ec*/ 	.word	0x00000b60


	//   ....[1]....
        /*01f0*/ 	.word	0x00000b80


	//   ....[2]....
        /*01f4*/ 	.word	0x00000ba0


	//   ....[3]....
        /*01f8*/ 	.word	0x00000cc0


	//   ....[4]....
        /*01fc*/ 	.word	0x00000ce0


	//   ....[5]....
        /*0200*/ 	.word	0x00000d10


	//   ....[6]....
        /*0204*/ 	.word	0x00001b50


	//   ....[7]....
        /*0208*/ 	.word	0x00001b80


	//   ....[8]....
        /*020c*/ 	.word	0x00001ba0


	//   ....[9]....
        /*0210*/ 	.word	0x00001bc0


	//   ....[10]....
        /*0214*/ 	.word	0x00001be0


	//   ....[11]....
        /*0218*/ 	.word	0x00001c30


	//   ....[12]....
        /*021c*/ 	.word	0x00001c50


	//   ....[13]....
        /*0220*/ 	.word	0x00001c70


	//   ....[14]....
        /*0224*/ 	.word	0x00003480


	//   ....[15]....
        /*0228*/ 	.word	0x000034e0


	//   ....[16]....
        /*022c*/ 	.word	0x00003540


	//   ....[17]....
        /*0230*/ 	.word	0x000035c0


	//   ....[18]....
        /*0234*/ 	.word	0x00003600


	//   ....[19]....
        /*0238*/ 	.word	0x00003650


	//   ....[20]....
        /*023c*/ 	.word	0x000036a0


	//   ....[21]....
        /*0240*/ 	.word	0x000036f0


	//   ....[22]....
        /*0244*/ 	.word	0x00003740


	//   ....[23]....
        /*0248*/ 	.word	0x00003790


	//   ....[24]....
        /*024c*/ 	.word	0x000037e0


	//----- nvinfo : EIATTR_VRC_CTA_INIT_COUNT
	.align		4
.L_22831:
        /*0250*/ 	.byte	0x02, 0x4a
	.zero		1
	.zero		1


	//----- nvinfo : EIATTR_SYSCALL_OFFSETS
	.align		4
        /*0254*/ 	.byte	0x04, 0x46
        /*0256*/ 	.short	(.L_22833 - .L_22832)


	//   ....[0]....
.L_22832:
        /*0258*/ 	.word	0x00002b30


	//   ....[1]....
        /*025c*/ 	.word	0x00003420


	//----- nvinfo : EIATTR_EXIT_INSTR_OFFSETS
	.align		4
.L_22833:
        /*0260*/ 	.byte	0x04, 0x1c
        /*0262*/ 	.short	(.L_22835 - .L_22834)


	//   ....[0]....
.L_22834:
        /*0264*/ 	.word	0x00000090


	//   ....[1]....
        /*0268*/ 	.word	0x000031e0


	//   ....[2]....
        /*026c*/ 	.word	0x00003210


	//   ....[3]....
        /*0270*/ 	.word	0x00003320


	//   ....[4]....
        /*0274*/ 	.word	0x00003430


	//----- nvinfo : EIATTR_CRS_STACK_SIZE
	.align		4
.L_22835:
        /*0278*/ 	.byte	0x04, 0x1e
        /*027a*/ 	.short	(.L_22837 - .L_22836)
.L_22836:
        /*027c*/ 	.word	0x00000000


	//----- nvinfo : EIATTR_CBANK_PARAM_SIZE
	.align		4
.L_22837:
        /*0280*/ 	.byte	0x03, 0x19
        /*0282*/ 	.short	0x008c


	//----- nvinfo : EIATTR_PARAM_CBANK
	.align		4
        /*0284*/ 	.byte	0x04, 0x0a
        /*0286*/ 	.short	(.L_22839 - .L_22838)
	.align		4
.L_22838:
        /*0288*/ 	.word	index@(.nv.constant0._ZN4vllm25paged_attention_v2_kernelIfhLi128ELi8ELi128ELNS_18Fp8KVCacheDataTypeE1ELb1ELi512EEEvPfS2_PT_PKS3_PKT0_S9_ifPKiSB_iPKfiiiSD_SD_iiiii)
        /*028c*/ 	.short	0x0380
        /*028e*/ 	.short	0x008c


	//----- nvinfo : EIATTR_SW_WAR
	.align		4
.L_22839:
        /*0290*/ 	.byte	0x04, 0x36
        /*0292*/ 	.short	(.L_22841 - .L_22840)
.L_22840:
        /*0294*/ 	.word	0x00000008
.L_22841:


//--------------------- .nv.info._ZN4vllm25paged_attention_v2_kernelIfhLi120ELi8ELi128ELNS_18Fp8KVCacheDataTypeE1ELb1ELi512EEEvPfS2_PT_PKS3_PKT0_S9_ifPKiSB_iPKfiiiSD_SD_iiiii --------------------------
	.section	.nv.info._ZN4vllm25paged_attention_v2_kernelIfhLi120ELi8ELi128ELNS_18Fp8KVCacheDataTypeE1ELb1ELi512EEEvPfS2_PT_PKS3_PKT0_S9_ifPKiSB_iPKfiiiSD_SD_iiiii,"",@"SHT_CUDA_INFO"
	.sectionflags	@""
	.align	4


	//----- nvinfo : EIATTR_CUDA_API_VERSION
	.align		4
        /*0000*/ 	.byte	0x04, 0x37
        /*0002*/ 	.short	(.L_22843 - .L_22842)
.L_22842:
        /*0004*/ 	.word	0x00000082


	//----- nvinfo : EIATTR_KPARAM_INFO
	.align		4
.L_22843:
        /*0008*/ 	.byte	0x04, 0x17
        /*000a*/ 	.short	(.L_22845 - .L_22844)
.L_22844:
        /*000c*/ 	.word	0x00000000
        /*0010*/ 	.short	0x0015
        /*0012*/ 	.short	0x0088
        /*0014*/ 	.byte	0x00, 0xf0, 0x11, 0x00


	//----- nvinfo : EIATTR_KPARAM_INFO
	.align		4
.L_22845:
        /*0018*/ 	.byte	0x04, 0x17
        /*001a*/ 	.short	(.L_22847 - .L_22846)
.L_22846:
        /*001c*/ 	.word	0x00000000
        /*0020*/ 	.short	0x0014
        /*0022*/ 	.short	0x0084
        /*0024*/ 	.byte	0x00, 0xf0, 0x11, 0x00


	//----- nvinfo : EIATTR_KPARAM_INFO
	.align		4
.L_22847:
        /*0028*/ 	.byte	0x04, 0x17
        /*002a*/ 	.short	(.L_22849 - .L_22848)
.L_22848:
        /*002c*/ 	.word	0x00000000
        /*0030*/ 	.short	0x0013
        /*0032*/ 	.short	0x0080
        /*0034*/ 	.byte	0x00, 0xf0, 0x11, 0x00


	//----- nvinfo : EIATTR_KPARAM_INFO
	.align		4
.L_22849:
        /*0038*/ 	.byte	0x04, 0x17
        /*003a*/ 	.short	(.L_22851 - .L_22850)
.L_22850:
        /*003c*/ 	.word	0x00000000
        /*0040*/ 	.short	0x0012
        /*0042*/ 	.short	0x007c
        /*0044*/ 	.byte	0x00, 0xf0, 0x11, 0x00


	//----- nvinfo : EIATTR_KPARAM_INFO
	.align		4
.L_22851:
        /*0048*/ 	.byte	0x04, 0x17
        /*004a*/ 	.short	(.L_22853 - .L_22852)
.L_22852:
        /*004c*/ 	.word	0x00000000
        /*0050*/ 	.short	0x0011
        /*0052*/ 	.short	0x0078
        /*0054*/ 	.byte	0x00, 0xf0, 0x11, 0x00


	//----- nvinfo : EIATTR_KPARAM_INFO
	.align		4
.L_22853:
        /*0058*/ 	.byte	0x04, 0x17
        /*005a*/ 	.short	(.L_22855 - .L_22854)
.L_22854:
        /*005c*/ 	.word	0x00000000
        /*0060*/ 	.short	0x0010
        /*0062*/ 	.short	0x0070
        /*0064*/ 	.byte	0x00, 0xf5, 0x21, 0x00


	//----- nvinfo : EIATTR_KPARAM_INFO
	.align		4
.L_22855:
        /*0068*/ 	.byte	0x04, 0x17
        /*006a*/ 	.short	(.L_22857 - .L_22856)
.L_22856:
        /*006c*/ 	.word	0x00000000
        /*0070*/ 	.short	0x000f
        /*0072*/ 	.short	0x0068
        /*0074*/ 	.byte	0x00, 0xf5, 0x21, 0x00


	//----- nvinfo : EIATTR_KPARAM_INFO
	.align		4
.L_22857:
        /*0078*/ 	.byte	0x04, 0x17
        /*007a*/ 	.short	(.L_22859 - .L_22858)
.L_22858:
        /*007c*/ 	.word	0x00000000
        /*0080*/ 	.short	0x000e
        /*0082*/ 	.short	0x0060
        /*0084*/ 	.byte	0x00, 0xf0, 0x11, 0x00


	//----- nvinfo : EIATTR_KPARAM_INFO
	.align		4
.L_22859:
        /*0088*/ 	.byte	0x04, 0x17
        /*008a*/ 	.short	(.L_22861 - .L_22860)
.L_22860:
        /*008c*/ 	.word	0x00000000
        /*0090*/ 	.short	0x000d
        /*0092*/ 	.short	0x005c
        /*0094*/ 	.byte	0x00, 0xf0, 0x11, 0x00


	//----- nvinfo : EIATTR_KPARAM_INFO
	.align		4
.L_22861:
        /*0098*/ 	.byte	0x04, 0x17
        /*009a*/ 	.short	(.L_22863 - .L_22862)
.L_22862:
        /*009c*/ 	.word	0x00000000
        /*00a0*/ 	.short	0x000c
        /*00a2*/ 	.short	0x0058
        /*00a4*/ 	.byte	0x00, 0xf0, 0x11, 0x00


	//----- nvinfo : EIATTR_KPARAM_INFO
	.align		4
.L_22863:
        /*00a8*/ 	.byte	0x04, 0x17
        /*00aa*/ 	.short	(.L_22865 - .L_22864)
.L_22864:
        /*00ac*/ 	.word	0x00000000
        /*00b0*/ 	.short	0x000b
        /*00b2*/ 	.short	0x0050
        /*00b4*/ 	.byte	0x00, 0xf5, 0x21, 0x00


	//----- nvinfo : EIATTR_KPARAM_INFO
	.align		4
.L_22865:
        /*00b8*/ 	.byte	0x04, 0x17
        /*00ba*/ 	.short	(.L_22867 - .L_22866)
.L_22866:
        /*00bc*/ 	.word	0x00000000
        /*00c0*/ 	.short	0x000a
        /*00c2*/ 	.short	0x0048
        /*00c4*/ 	.byte	0x00, 0xf0, 0x11, 0x00


	//----- nvinfo : EIATTR_KPARAM_INFO
	.align		4
.L_22867:
        /*00c8*/ 	.byte	0x04, 0x17
        /*00ca*/ 	.short	(.L_22869 - .L_22868)
.L_22868:
        /*00cc*/ 	.word	0x00000000
        /*00d0*/ 	.short	0x0009
        /*00d2*/ 	.short	0x0040
        /*00d4*/ 	.byte	0x00, 0xf5, 0x21, 0x00


	//----- nvinfo : EIATTR_KPARAM_INFO
	.align		4
.L_22869:
        /*00d8*/ 	.byte	0x04, 0x17
        /*00da*/ 	.short	(.L_22871 - .L_22870)
.L_22870:
        /*00dc*/ 	.word	0x00000000
        /*00e0*/ 	.short	0x0008
        /*00e2*/ 	.short	0x0038
        /*00e4*/ 	.byte	0x00, 0xf5, 0x21, 0x00


	//----- nvinfo : EIATTR_KPARAM_INFO
	.align		4
.L_22871:
        /*00e8*/ 	.byte	0x04, 0x17
        /*00ea*/ 	.short	(.L_22873 - .L_22872)
.L_22872:
        /*00ec*/ 	.word	0x00000000
        /*00f0*/ 	.short	0x0007
        /*00f2*/ 	.short	0x0034
        /*00f4*/ 	.byte	0x00, 0xf0, 0x11, 0x00


	//----- nvinfo : EIATTR_KPARAM_INFO
	.align		4
.L_22873:
        /*00f8*/ 	.byte	0x04, 0x17
        /*00fa*/ 	.short	(.L_22875 - .L_22874)
.L_22874:
        /*00fc*/ 	.word	0x00000000
        /*0100*/ 	.short	0x0006
        /*0102*/ 	.short	0x0030
        /*0104*/ 	.byte	0x00, 0xf0, 0x11, 0x00


	//----- nvinfo : EIATTR_KPARAM_INFO
	.align		4
.L_22875:
        /*0108*/ 	.byte	0x04, 0x17
        /*010a*/ 	.short	(.L_22877 - .L_22876)
.L_22876:
        /*010c*/ 	.word	0x00000000
        /*0110*/ 	.short	0x0005
        /*0112*/ 	.short	0x0028
        /*0114*/ 	.byte	0x00, 0xf5, 0x21, 0x00


	//----- nvinfo : EIATTR_KPARAM_INFO
	.align		4
.L_22877:
        /*0118*/ 	.byte	0x04, 0x17
        /*011a*/ 	.short	(.L_22879 - .L_22878)
.L_22878:
        /*011c*/ 	.word	0x00000000
        /*0120*/ 	.short	0x0004
        /*0122*/ 	.short	0x0020
        /*0124*/ 	.byte	0x00, 0xf5, 0x21, 0x00


	//----- nvinfo : EIATTR_KPARAM_INFO
	.align		4
.L_22879:
        /*0128*/ 	.byte	0x04, 0x17
        /*012a*/ 	.short	(.L_22881 - .L_22880)
.L_22880:
        /*012c*/ 	.word	0x00000000
        /*0130*/ 	.short	0x0003
        /*0132*/ 	.short	0x0018
        /*0134*/ 	.byte	0x00, 0xf5, 0x21, 0x00


	//----- nvinfo : EIATTR_KPARAM_INFO
	.align		4
.L_22881:
        /*0138*/ 	.byte	0x04, 0x17
        /*013a*/ 	.short	(.L_22883 - .L_22882)
.L_22882:
        /*013c*/ 	.word	0x00000000
        /*0140*/ 	.short	0x0002
        /*0142*/ 	.short	0x0010
        /*0144*/ 	.byte	0x00, 0xf5, 0x21, 0x00


	//----- nvinfo : EIATTR_KPARAM_INFO
	.align		4
.L_22883:
        /*0148*/ 	.byte	0x04, 0x17
        /*014a*/ 	.short	(.L_22885 - .L_22884)
.L_22884:
        /*014c*/ 	.word	0x00000000
        /*0150*/ 	.short	0x0001
        /*0152*/ 	.short	0x0008
        /*0154*/ 	.byte	0x00, 0xf5, 0x21, 0x00


	//----- nvinfo : EIATTR_KPARAM_INFO
	.align		4
.L_22885:
        /*0158*/ 	.byte	0x04, 0x17
        /*015a*/ 	.short	(.L_22887 - .L_22886)
.L_22886:
        /*015c*/ 	.word	0x00000000
        /*0160*/ 	.short	0x0000
        /*0162*/ 	.short	0x0000
        /*0164*/ 	.byte	0x00, 0xf5, 0x21, 0x00


	//----- nvinfo : EIATTR_SPARSE_MMA_MASK
	.align		4
.L_22887:
        /*0168*/ 	.byte	0x03, 0x50
        /*016a*/ 	.short	0x0000


	//----- nvinfo : EIATTR_MAXREG_COUNT
	.align		4
        /*016c*/ 	.byte	0x03, 0x1b
        /*016e*/ 	.short	0x00ff


	//----- nvinfo : EIATTR_NUM_BARRIERS
	.align		4
        /*0170*/ 	.byte	0x02, 0x4c
        /*0172*/ 	.byte	0x01
	.zero		1


	//----- nvinfo : EIATTR_EXTERNS
	.align		4
        /*0174*/ 	.byte	0x04, 0x0f
        /*0176*/ 	.short	(.L_22889 - .L_22888)


	//   ....[0]....
	.align		4
.L_22888:
        /*0178*/ 	.word	index@(__assertfail)


	//----- nvinfo : EIATTR_MERCURY_ISA_VERSION
	.align		4
.L_22889:
        /*017c*/ 	.byte	0x03, 0x5f
        /*017e*/ 	.short	0x0101


	//----- nvinfo : EIATTR_COOP_GROUP_MASK_REGIDS
	.align		4
        /*0180*/ 	.byte	0x04, 0x29
        /*0182*/ 	.short	(.L_22891 - .L_22890)


	//   ....[0]....
.L_22890:
        /*0184*/ 	.word	0xffffffff


	//   ....[1]....
        /*0188*/ 	.word	0xffffffff


	//   ....[2]....
        /*018c*/ 	.word	0xffffffff


	//   ....[3]....
        /*0190*/ 	.word	0xffffffff


	//   ....[4]....
        /*0194*/ 	.word	0xffffffff


	//   ....[5]....
        /*0198*/ 	.word	0xffffffff


	//   ....[6]....
        /*019c*/ 	.word	0xffffffff


	//   ....[7]....
        /*01a0*/ 	.word	0xffffffff


	//   ....[8]....
        /*01a4*/ 	.word	0xffffffff


	//   ....[9]....
        /*01a8*/ 	.word	0xffffffff


	//   ....[10]....
        /*01ac*/ 	.word	0xffffffff


	//   ....[11]....
        /*01b0*/ 	.word	0xffffffff


	//   ....[12]....
        /*01b4*/ 	.word	0xffffffff


	//   ....[13]....
        /*01b8*/ 	.word	0xffffffff


	//   ....[14]....
        /*01bc*/ 	.word	0x0500000f


	//   ....[15]....
        /*01c0*/ 	.word	0x0500000f


	//   ....[16]....
        /*01c4*/ 	.word	0x0500000f


	//   ....[17]....
        /*01c8*/ 	.word	0x0500000f


	//   ....[18]....
        /*01cc*/ 	.word	0x0500000f


	//   ....[19]....
        /*01d0*/ 	.word	0x0500000f


	//   ....[20]....
        /*01d4*/ 	.word	0x0500000f


	//   ....[21]....
        /*01d8*/ 	.word	0x0500000f


	//   ....[22]....
        /*01dc*/ 	.word	0x0500000f


	//   ....[23]....
        /*01e0*/ 	.word	0x0500000f


	//   ....[24]....
        /*01e4*/ 	.word	0x0500000f


	//----- nvinfo : EIATTR_COOP_GROUP_INSTR_OFFSETS
	.align		4
.L_22891:
        /*01e8*/ 	.byte	0x04, 0x28
        /*01ea*/ 	.short	(.L_22893 - .L_22892)


	//   ....[0]....
.L_22892:
        /*01ec*/ 	.word	0x00000b60


	//   ....[1]....
        /*01f0*/ 	.word	0x00000b80


	//   ....[2]....
        /*01f4*/ 	.word	0x00000ba0


	//   ....[3]....
        /*01f8*/ 	.word	0x00000cc0


	//   ....[4]....
        /*01fc*/ 	.word	0x00000ce0


	//   ....[5]....
        /*0200*/ 	.word	0x00000d10


	//   ....[6]....
        /*0204*/ 	.word	0x00001b50


	//   ....[7]....
        /*0208*/ 	.word	0x00001b80


	//   ....[8]....
        /*020c*/ 	.word	0x00001ba0


	//   ....[9]....
        /*0210*/ 	.word	0x00001bc0


	//   ....[10]....
        /*0214*/ 	.word	0x00001be0


	//   ....[11]....
        /*0218*/ 	.word	0x00001c30


	//   ....[12]....
        /*021c*/ 	.word	0x00001c50


	//   ....[13]....
        /*0220*/ 	.word	0x00001c70


	//   ....[14]....
        /*0224*/ 	.word	0x00003660


	//   ....[15]....
        /*0228*/ 	.word	0x000036c0


	//   ....[16]....
        /*022c*/ 	.word	0x00003720


	//   ....[17]....
        /*0230*/ 	.word	0x000037a0


	//   ....[18]....
        /*0234*/ 	.word	0x000037e0


	//   ....[19]....
        /*0238*/ 	.word	0x00003830


	//   ....[20]....
        /*023c*/ 	.word	0x00003880


	//   ....[21]....
        /*0240*/ 	.word	0x000038d0


	//   ....[22]....
        /*0244*/ 	.word	0x00003920


	//   ....[23]....
        /*0248*/ 	.word	0x00003970


	//   ....[24]....
        /*024c*/ 	.word	0x000039c0


	//----- nvinfo : EIATTR_VRC_CTA_INIT_COUNT
	.align		4
.L_22893:
        /*0250*/ 	.byte	0x02, 0x4a
	.zero		1
	.zero		1


	//----- nvinfo : EIATTR_SYSCALL_OFFSETS
	.align		4
        /*0254*/ 	.byte	0x04, 0x46
        /*0256*/ 	.short	(.L_22895 - .L_22894)


	//   ....[0]....
.L_22894:
        /*0258*/ 	.word	0x00002b30


	//   ....[1]....
        /*025c*/ 	.word	0x00003600


	//----- nvinfo : EIATTR_EXIT_INSTR_OFFSETS
	.align		4
.L_22895:
        /*0260*/ 	.byte	0x04, 0x1c
        /*0262*/ 	.short	(.L_22897 - .L_22896)


	//   ....[0]....
.L_22896:
        /*0264*/ 	.word	0x00000090


	//   ....[1]....
        /*0268*/ 	.word	0x000033a0


	//   ....[2]....
        /*026c*/ 	.word	0x000034e0


	//   ....[3]....
        /*0270*/ 	.word	0x00003500


	//   ....[4]....
        /*0274*/ 	.word	0x00003610


	//----- nvinfo : EIATTR_CRS_STACK_SIZE
	.align		4
.L_22897:
        /*0278*/ 	.byte	0x04, 0x1e
        /*027a*/ 	.short	(.L_22899 - .L_22898)
.L_22898:
        /*027c*/ 	.word	0x00000000


	//----- nvinfo : EIATTR_CBANK_PARAM_SIZE
	.align		4
.L_22899:
        /*0280*/ 	.byte	0x03, 0x19
        /*0282*/ 	.short	0x008c


	//----- nvinfo : EIATTR_PARAM_CBANK
	.align		4
        /*0284*/ 	.byte	0x04, 0x0a
        /*0286*/ 	.short	(.L_22901 - .L_22900)
	.align		4
.L_22900:
        /*0288*/ 	.word	index@(.nv.constant0._ZN4vllm25paged_attention_v2_kernelIfhLi120ELi8ELi128ELNS_18Fp8KVCacheDataTypeE1ELb1ELi512EEEvPfS2_PT_PKS3_PKT0_S9_ifPKiSB_iPKfiiiSD_SD_iiiii)
        /*028c*/ 	.short	0x0380
        /*028e*/ 	.short	0x008c


	//----- nvinfo : EIATTR_SW_WAR
	.align		4
.L_22901:
        /*0290*/ 	.byte	0x04, 0x36
        /*0292*/ 	.short	(.L_22903 - .L_22902)
.L_22902:
        /*0294*/ 	.word	0x00000008
.L_22903:


//--------------------- .nv.info._ZN4vllm25paged_attention_v2_kernelIfhLi112ELi8ELi128ELNS_18Fp8KVCacheDataTypeE1ELb1ELi512EEEvPfS2_PT_PKS3_PKT0_S9_ifPKiSB_iPKfiiiSD_SD_iiiii --------------------------
	.section	.nv.info._ZN4vllm25paged_attention_v2_kernelIfhLi112ELi8ELi128ELNS_18Fp8KVCacheDataTypeE1ELb1ELi512EEEvPfS2_PT_PKS3_PKT0_S9_ifPKiSB_iPKfiiiSD_SD_iiiii,"",@"SHT_CUDA_INFO"
	.sectionflags	@""
	.align	4


	//----- nvinfo : EIATTR_CUDA_API_VERSION
	.align		4
        /*0000*/ 	.byte	0x04, 0x37
        /*0002*/ 	.short	(.L_22905 - .L_22904)
.L_22904:
        /*0004*/ 	.word	0x00000082


	//----- nvinfo : EIATTR_KPARAM_INFO
	.align		4
.L_22905:
        /*0008*/ 	.byte	0x04, 0x17
        /*000a*/ 	.short	(.L_22907 - .L_22906)
.L_22906:
        /*000c*/ 	.word	0x00000000
        /*0010*/ 	.short	0x0015
        /*0012*/ 	.short	0x0088
        /*0014*/ 	.byte	0x00, 0xf0, 0x11, 0x00


	//----- nvinfo : EIATTR_KPARAM_INFO
	.align		4
.L_22907:
        /*0018*/ 	.byte	0x04, 0x17
        /*001a*/ 	.short	(.L_22909 - .L_22908)
.L_22908:
        /*001c*/ 	.word	0x00000000
        /*0020*/ 	.short	0x0014
        /*0022*/ 	.short	0x0084
        /*0024*/ 	.byte	0x00, 0xf0, 0x11, 0x00


	//----- nvinfo : EIATTR_KPARAM_INFO
	.align		4
.L_22909:
        /*0028*/ 	.byte	0x04, 0x17
        /*002a*/ 	.short	(.L_22911 - .L_22910)
.L_22910:
        /*002c*/ 	.word	0x00000000
        /*0030*/ 	.short	0x0013
        /*0032*/ 	.short	0x0080
        /*0034*/ 	.byte	0x00, 0xf0, 0x11, 0x00


	//----- nvinfo : EIATTR_KPARAM_INFO
	.align		4
.L_22911:
        /*0038*/ 	.byte	0x04, 0x17
        /*003a*/ 	.short	(.L_22913 - .L_22912)
.L_22912:
        /*003c*/ 	.word	0x00000000
        /*0040*/ 	.short	0x0012
        /*0042*/ 	.short	0x007c
        /*0044*/ 	.byte	0x00, 0xf0, 0x11, 0x00


	//----- nvinfo : EIATTR_KPARAM_INFO
	.align		4
.L_22913:
        /*0048*/ 	.byte	0x04, 0x17
        /*004a*/ 	.short	(.L_22915 - .L_22914)
.L_22914:
        /*004c*/ 	.word	0x00000000
        /*0050*/ 	.short	0x0011
        /*0052*/ 	.short	0x0078
        /*0054*/ 	.byte	0x00, 0xf0, 0x11, 0x00


	//----- nvinfo : EIATTR_KPARAM_INFO
	.align		4
.L_22915:
        /*0058*/ 	.byte	0x04, 0x17
        /*005a*/ 	.short	(.L_22917 - .L_22916)
.L_22916:
        /*005c*/ 	.word	0x00000000
        /*0060*/ 	.short	0x0010
        /*0062*/ 	.short	0x0070
        /*0064*/ 	.byte	0x00, 0xf5, 0x21, 0x00


	//----- nvinfo : EIATTR_KPARAM_INFO
	.align		4
.L_22917:
        /*0068*/ 	.byte	0x04, 0x17
        /*006a*/ 	.short	(.L_22919 - .L_22918)
.L_22918:
        /*006c*/ 	.word	0x00000000
        /*0070*/ 	.short	0x000f
        /*0072*/ 	.short	0x0068
        /*0074*/ 	.byte	0x00, 0xf5, 0x21, 0x00


	//----- nvinfo : EIATTR_KPARAM_INFO
	.align		4
.L_22919:
        /*0078*/ 	.byte	0x04, 0x17
        /*007a*/ 	.short	(.L_22921 - .L_22920)
.L_22920:
        /*007c*/ 	.word	0x00000000
        /*0080*/ 	.short	0x000e
        /*0082*/ 	.short	0x0060
        /*0084*/ 	.byte	0x00, 0xf0, 0x11, 0x00


	//----- nvinfo : EIATTR_KPARAM_INFO
	.align		4
.L_22921:
        /*0088*/ 	.byte	0x04, 0x17
        /*008a*/ 	.short	(.L_22923 - .L_22922)
.L_22922:
        /*008c*/ 	.word	0x00000000
        /*0090*/ 	.short	0x000d
        /*0092*/ 	.short	0x005c
        /*0094*/ 	.byte	0x00, 0xf0, 0x11, 0x00


	//----- nvinfo : EIATTR_KPARAM_INFO
	.align		4
.L_22923:
        /*0098*/ 	.byte	0x04, 0x17
        /*009a*/ 	.short	(.L_22925 - .L_22924)
.L_22924:
        /*009c*/ 	.word	0x00000000
        /*00a0*/ 	.short	0x000c
        /*00a2*/ 	.short	0x0058
        /*00a4*/ 	.byte	0x00, 0xf0, 0x11, 0x00


	//----- nvinfo : EIATTR_KPARAM_INFO
	.align		4
.L_22925:
        /*00a8*/ 	.byte	0x04, 0x17
        /*00aa*/ 	.short	(.L_22927 - .L_22926)
.L_22926:
        /*00ac*/ 	.word	0x00000000
        /*00b0*/ 	.short	0x000b
        /*00b2*/ 	.short	0x0050
        /*00b4*/ 	.byte	0x00, 0xf5, 0x21, 0x00


	//----- nvinfo : EIATTR_KPARAM_INFO
	.align		4
.L_22927:
        /*00b8*/ 	.byte	0x04, 0x17
        /*00ba*/ 	.short	(.L_22929 - .L_22928)
.L_22928:
        /*00bc*/ 	.word	0x00000000
        /*00c0*/ 	.short	0x000a
        /*00c2*/ 	.short	0x0048
        /*00c4*/ 	.byte	0x00, 0xf0, 0x11, 0x00


	//----- nvinfo : EIATTR_KPARAM_INFO
	.align		4
.L_22929:
        /*00c8*/ 	.byte	0x04, 0x17
        /*00ca*/ 	.short	(.L_22931 - .L_22930)
.L_22930:
        /*00cc*/ 	.word	0x00000000
        /*00d0*/ 	.short	0x0009
        /*00d2*/ 	.short	0x0040
        /*00d4*/ 	.byte	0x00, 0xf5, 0x21, 0x00


	//----- nvinfo : EIATTR_KPARAM_INFO
	.align		4
.L_22931:
        /*00d8*/ 	.byte	0x04, 0x17
        /*00da*/ 	.short	(.L_22933 - .L_22932)
.L_22932:
        /*00dc*/ 	.word	0x00000000
        /*00e0*/ 	.short	0x0008
        /*00e2*/ 	.short	0x0038
        /*00e4*/ 	.byte	0x00, 0xf5, 0x21, 0x00


	//----- nvinfo : EIATTR_KPARAM_INFO
	.align		4
.L_22933:
        /*00e8*/ 	.byte	0x04, 0x17
        /*00ea*/ 	.short	(.L_22935 - .L_22934)
.L_22934:
        /*00ec*/ 	.word	0x00000000
        /*00f0*/ 	.short	0x0007
        /*00f2*/ 	.short	0x0034
        /*00f4*/ 	.byte	0x00, 0xf0, 0x11, 0x00


	//----- nvinfo : EIATTR_KPARAM_INFO
	.align		4
.L_22935:
        /*00f8*/ 	.byte	0x04, 0x17
        /*00fa*/ 	.short	(.L_22937 - .L_22936)
.L_22936:
        /*00fc*/ 	.word	0x00000000
        /*0100*/ 	.short	0x0006
        /*0102*/ 	.short	0x0030
        /*0104*/ 	.byte	0x00, 0xf0, 0x11, 0x00


	//----- nvinfo : EIATTR_KPARAM_INFO
	.align		4
.L_22937:
        /*0108*/ 	.byte	0x04, 0x17
        /*010a*/ 	.short	(.L_22939 - .L_22938)
.L_22938:
        /*010c*/ 	.word	0x00000000
        /*0110*/ 	.short	0x0005
        /*0112*/ 	.short	0x0028
        /*0114*/ 	.byte	0x00, 0xf5, 0x21, 0x00


	//----- nvinfo : EIATTR_KPARAM_INFO
	.align		4
.L_22939:
        /*0118*/ 	.byte	0x04, 0x17
        /*011a*/ 	.short	(.L_22941 - .L_22940)
.L_22940:
        /*011c*/ 	.word	0x00000000
        /*0120*/ 	.short	0x0004
        /*0122*/ 	.short	0x0020
        /*0124*/ 	.byte	0x00, 0xf5, 0x21, 0x00


	//----- nvinfo : EIATTR_KPARAM_INFO
	.align		4
.L_22941:
        /*0128*/ 	.byte	0x04, 0x17
        /*012a*/ 	.short	(.L_22943 - .L_22942)
.L_22942:
        /*012c*/ 	.word	0x00000000
        /*0130*/ 	.short	0x0003
        /*0132*/ 	.short	0x0018
        /*0134*/ 	.byte	0x00, 0xf5, 0x21, 0x00


	//----- nvinfo : EIATTR_KPARAM_INFO
	.align		4
.L_22943:
        /*0138*/ 	.byte	0x04, 0x17
        /*013a*/ 	.short	(.L_22945 - .L_22944)
.L_22944:
        /*013c*/ 	.word	0x00000000
        /*0140*/ 	.short	0x0002
        /*0142*/ 	.short	0x0010
        /*0144*/ 	.byte	0x00, 0xf5, 0x21, 0x00


	//----- nvinfo : EIATTR_KPARAM_INFO
	.align		4
.L_22945:
        /*0148*/ 	.byte	0x04, 0x17
        /*014a*/ 	.short	(.L_22947 - .L_22946)
.L_22946:
        /*014c*/ 	.word	0x00000000
        /*0150*/ 	.short	0x0001
        /*0152*/ 	.short	0x0008
        /*0154*/ 	.byte	0x00, 0xf5, 0x21, 0x00


	//----- nvinfo : EIATTR_KPARAM_INFO
	.align		4
.L_22947:
        /*0158*/ 	.byte	0x04, 0x17
        /*015a*/ 	.short	(.L_22949 - .L_22948)
.L_22948:
        /*015c*/ 	.word	0x00000000
        /*0160*/ 	.short	0x0000
        /*0162*/ 	.short	0x0000
        /*0164*/ 	.byte	0x00, 0xf5, 0x21, 0x00


	//----- nvinfo : EIATTR_SPARSE_MMA_MASK
	.align		4
.L_22949:
        /*0168*/ 	.byte	0x03, 0x50
        /*016a*/ 	.short	0x0000


	//----- nvinfo : EIATTR_MAXREG_COUNT
	.align		4
        /*016c*/ 	.byte	0x03, 0x1b
        /*016e*/ 	.short	0x00ff


	//----- nvinfo : EIATTR_NUM_BARRIERS
	.align		4
        /*0170*/ 	.byte	0x02, 0x4c
        /*0172*/ 	.byte	0x01
	.zero		1


	//----- nvinfo : EIATTR_EXTERNS
	.align		4
        /*0174*/ 	.byte	0x04, 0x0f
        /*0176*/ 	.short	(.L_22951 - .L_22950)


	//   ....[0]....
	.align		4
.L_22950:
        /*0178*/ 	.word	index@(__assertfail)


	//----- nvinfo : EIATTR_MERCURY_ISA_VERSION
	.align		4
.L_22951:
        /*017c*/ 	.byte	0x03, 0x5f
        /*017e*/ 	.short	0x0101


	//----- nvinfo : EIATTR_COOP_GROUP_MASK_REGIDS
	.align		4
        /*0180*/ 	.byte	0x04, 0x29
        /*0182*/ 	.short	(.L_22953 - .L_22952)


	//   ....[0]....
.L_22952:
        /*0184*/ 	.word	0xffffffff


	//   ....[1]....
        /*0188*/ 	.word	0xffffffff


	//   ....[2]....
        /*018c*/ 	.word	0xffffffff


	//   ....[3]....
        /*0190*/ 	.word	0xffffffff


	//   ....[4]....
        /*0194*/ 	.word	0xffffffff


	//   ....[5]....
        /*0198*/ 	.word	0xffffffff


	//   ....[6]....
        /*019c*/ 	.word	0xffffffff


	//   ....[7]....
        /*01a0*/ 	.word	0xffffffff


	//   ....[8]....
        /*01a4*/ 	.word	0xffffffff


	//   ....[9]....
        /*01a8*/ 	.word	0xffffffff


	//   ....[10]....
        /*01ac*/ 	.word	0xffffffff


	//   ....[11]....
        /*01b0*/ 	.word	0xffffffff


	//   ....[12]....
        /*01b4*/ 	.word	0xffffffff


	//   ....[13]....
        /*01b8*/ 	.word	0xffffffff


	//   ....[14]....
        /*01bc*/ 	.word	0x0500000f


	//   ....[15]....
        /*01c0*/ 	.word	0x0500000f


	//   ....[16]....
        /*01c4*/ 	.word	0x0500000f


	//   ....[17]....
        /*01c8*/ 	.word	0x0500000f


	//   ....[18]....
        /*01cc*/ 	.word	0x0500000f


	//   ....[19]....
        /*01d0*/ 	.word	0x0500000f


	//   ....[20]....
        /*01d4*/ 	.word	0x0500000f


	//   ....[21]....
        /*01d8*/ 	.word	0x0500000f


	//   ....[22]....
        /*01dc*/ 	.word	0x0500000f


	//   ....[23]....
        /*01e0*/ 	.word	0x0500000f


	//----- nvinfo : EIATTR_COOP_GROUP_INSTR_OFFSETS
	.align		4
.L_22953:
        /*01e4*/ 	.byte	0x04, 0x28
        /*01e6*/ 	.short	(.L_22955 - .L_22954)


	//   ....[0]....
.L_22954:
        /*01e8*/ 	.word	0x00000b60


	//   ....[1]....
        /*01ec*/ 	.word	0x00000b80


	//   ....[2]....
        /*01f0*/ 	.word	0x00000ba0


	//   ....[3]....
        /*01f4*/ 	.word	0x00000cc0


	//   ....[4]....
        /*01f8*/ 	.word	0x00000ce0


	//   ....[5]....
        /*01fc*/ 	.word	0x00000d10


	//   ....[6]....
        /*0200*/ 	.word	0x00001b50


	//   ....[7]....
        /*0204*/ 	.word	0x00001b80


	//   ....[8]....
        /*0208*/ 	.word	0x00001ba0


	//   ....[9]....
        /*020c*/ 	.word	0x00001bc0


	//   ....[10]....
        /*0210*/ 	.word	0x00001be0


	//   ....[11]....
        /*0214*/ 	.word	0x00001c30


	//   ....[12]....
        /*0218*/ 	.word	0x00001c50


	//   ....[13]....
        /*021c*/ 	.word	0x00001c70


	//   ....[14]....
        /*0220*/ 	.word	0x00003340


	//   ....[15]....
        /*0224*/ 	.word	0x000033a0


	//   ....[16]....
        /*0228*/ 	.word	0x00003400


	//   ....[17]....
        /*022c*/ 	.word	0x00003480


	//   ....[18]....
        /*0230*/ 	.word	0x000034c0


	//   ....[19]....
        /*0234*/ 	.word	0x00003510


	//   ....[20]....
        /*0238*/ 	.word	0x00003560


	//   ....[21]....
        /*023c*/ 	.word	0x000035b0


	//   ....[22]....
        /*0240*/ 	.word	0x00003600


	//   ....[23]....
        /*0244*/ 	.word	0x00003650


	//----- nvinfo : EIATTR_VRC_CTA_INIT_COUNT
	.align		4
.L_22955:
        /*0248*/ 	.byte	0x02, 0x4a
	.zero		1
	.zero		1


	//----- nvinfo : EIATTR_SYSCALL_OFFSETS
	.align		4
        /*024c*/ 	.byte	0x04, 0x46
        /*024e*/ 	.short	(.L_22957 - .L_22956)


	//   ....[0]....
.L_22956:
        /*0250*/ 	.word	0x00002b30


	//   ....[1]....
        /*0254*/ 	.word	0x000032e0


	//----- nvinfo : EIATTR_EXIT_INSTR_OFFSETS
	.align		4
.L_22957:
        /*0258*/ 	.byte	0x04, 0x1c
        /*025a*/ 	.short	(.L_22959 - .L_22958)


	//   ....[0]....
.L_22958:
        /*025c*/ 	.word	0x00000090


	//   ....[1]....
        /*0260*/ 	.word	0x000030b0


	//   ....[2]....
        /*0264*/ 	.word	0x000030e0


	//   ....[3]....
        /*0268*/ 	.word	0x000031e0


	//   ....[4]....
        /*026c*/ 	.word	0x000032f0


	//----- nvinfo : EIATTR_CRS_STACK_SIZE
	.align		4
.L_22959:
        /*0270*/ 	.byte	0x04, 0x1e
        /*0272*/ 	.short	(.L_22961 - .L_22960)
.L_22960:
        /*0274*/ 	.word	0x00000000


	//----- nvinfo : EIATTR_CBANK_PARAM_SIZE
	.align		4
.L_22961:
        /*0278*/ 	.byte	0x03, 0x19
        /*027a*/ 	.short	0x008c


	//----- nvinfo : EIATTR_PARAM_CBANK
	.align		4
        /*027c*/ 	.byte	0x04, 0x0a
        /*027e*/ 	.short	(.L_22963 - .L_22962)
	.align		4
.L_22962:
        /*0280*/ 	.word	index@(.nv.constant0._ZN4vllm25paged_attention_v2_kernelIfhLi112ELi8ELi128ELNS_18Fp8KVCacheDataTypeE1ELb1ELi512EEEvPfS2_PT_PKS3_PKT0_S9_ifPKiSB_iPKfiiiSD_SD_iiiii)
        /*0284*/ 	.short	0x0380
        /*0286*/ 	.short	0x008c


	//----- nvinfo : EIATTR_SW_WAR
	.align		4
.L_22963:
        /*0288*/ 	.byte	0x04, 0x36
        /*028a*/ 	.short	(.L_22965 - .L_22964)
.L_22964:
        /*028c*/ 	.word	0x00000008
.L_22965:


//--------------------- .nv.info._ZN4vllm25paged_attention_v2_kernelIfhLi96ELi8ELi128ELNS_18Fp8KVCacheDataTypeE1ELb1ELi512EEEvPfS2_PT_PKS3_PKT0_S9_ifPKiSB_iPKfiiiSD_SD_iiiii --------------------------
	.section	.nv.info._ZN4vllm25paged_attention_v2_kernelIfhLi96ELi8ELi128ELNS_18Fp8KVCacheDataTypeE1ELb1ELi512EEEvPfS2_PT_PKS3_PKT0_S9_ifPKiSB_iPKfiiiSD_SD_iiiii,"",@"SHT_CUDA_INFO"
	.sectionflags	@""
	.align	4


	//----- nvinfo : EIATTR_CUDA_API_VERSION
	.align		4
        /*0000*/ 	.byte	0x04, 0x37
        /*0002*/ 	.short	(.L_22967 - .L_22966)
.L_22966:
        /*0004*/ 	.word	0x00000082


	//----- nvinfo : EIATTR_KPARAM_INFO
	.align		4
.L_22967:
        /*0008*/ 	.byte	0x04, 0x17
        /*000a*/ 	.short	(.L_22969 - .L_22968)
.L_22968:
        /*000c*/ 	.word	0x00000000
        /*0010*/ 	.short	0x0015
        /*0012*/ 	.short	0x0088
        /*0014*/ 	.byte	0x00, 0xf0, 0x11, 0x00


	//----- nvinfo : EIATTR_KPARAM_INFO
	.align		4
.L_22969:
        /*0018*/ 	.byte	0x04, 0x17
        /*001a*/ 	.short	(.L_22971 - .L_22970)
.L_22970:
        /*001c*/ 	.word	0x00000000
        /*0020*/ 	.short	0x0014
        /*0022*/ 	.short	0x0084
        /*0024*/ 	.byte	0x00, 0xf0, 0x11, 0x00


	//----- nvinfo : EIATTR_KPARAM_INFO
	.align		4
.L_22971:
        /*0028*/ 	.byte	0x04, 0x17
        /*002a*/ 	.short	(.L_22973 - .L_22972)
.L_22972:
        /*002c*/ 	.word	0x00000000
        /*0030*/ 	.short	0x0013
        /*0032*/ 	.short	0x0080
        /*0034*/ 	.byte	0x00, 0xf0, 0x11, 0x00


	//----- nvinfo : EIATTR_KPARAM_INFO
	.align		4
.L_22973:
        /*0038*/ 	.byte	0x04, 0x17
        /*003a*/ 	.short	(.L_22975 - .L_22974)
.L_22974:
        /*003c*/ 	.word	0x00000000
        /*0040*/ 	.short	0x0012
        /*0042*/ 	.short	0x007c
        /*0044*/ 	.byte	0x00, 0xf0, 0x11, 0x00


	//----- nvinfo : EIATTR_KPARAM_INFO
	.align		4
.L_22975:
        /*0048*/ 	.byte	0x04, 0x17
        /*004a*/ 	.short	(.L_22977 - .L_22976)
.L_22976:
        /*004c*/ 	.word	0x00000000
        /*0050*/ 	.short	0x0011
        /*0052*/ 	.short	0x0078
        /*0054*/ 	.byte	0x00, 0xf0, 0x11, 0x00


	//----- nvinfo : EIATTR_KPARAM_INFO
	.align		4
.L_22977:
        /*0058*/ 	.byte	0x04, 0x17
        /*005a*/ 	.short	(.L_22979 - .L_22978)
.L_22978:
        /*005c*/ 	.word	0x00000000
        /*0060*/ 	.short	0x0010
        /*0062*/ 	.short	0x0070
        /*0064*/ 	.byte	0x00, 0xf5, 0x21, 0x00


	//----- nvinfo : EIATTR_KPARAM_INFO
	.align		4
.L_22979:
        /*0068*/ 	.byte	0x04, 0x17
        /*006a*/ 	.short	(.L_22981 - .L_22980)
.L_22980:
        /*006c*/ 	.word	0x00000000
        /*0070*/ 	.short	0x000f
        /*0072*/ 	.short	0x0068
        /*0074*/ 	.byte	0x00, 0xf5, 0x21, 0x00


	//----- nvinfo : EIATTR_KPARAM_INFO
	.align		4
.L_22981:
        /*0078*/ 	.byte	0x04, 0x17
        /*007a*/ 	.short	(.L_22983 - .L_22982)
.L_22982:
        /*007c*/ 	.word	0x00000000
        /*0080*/ 	.short	0x000e
        /*0082*/ 	.short	0x0060
        /*0084*/ 	.byte	0x00, 0xf0, 0x11, 0x00


	//----- nvinfo : EIATTR_KPARAM_INFO
	.align		4
.L_22983:
        /*0088*/ 	.byte	0x04, 0x17
        /*008a*/ 	.short	(.L_22985 - .L_22984)
.L_22984:
        /*008c*/ 	.word	0x00000000
        /*0090*/ 	.short	0x000d
        /*0092*/ 	.short	0x005c
        /*0094*/ 	.byte	0x00, 0xf0, 0x11, 0x00


	//----- nvinfo : EIATTR_KPARAM_INFO
	.align		4
.L_22985:
        /*0098*/ 	.byte	0x04, 0x17
        /*009a*/ 	.short	(.L_22987 - .L_22986)
.L_22986:
        /*009c*/ 	.word	0x00000000
        /*00a0*/ 	.short	0x000c
        /*00a2*/ 	.short	0x0058
        /*00a4*/ 	.byte	0x00, 0xf0, 0x11, 0x00


	//----- nvinfo : EIATTR_KPARAM_INFO
	.align		4
.L_22987:
        /*00a8*/ 	.byte	0x04, 0x17
        /*00aa*/ 	.short	(.L_22989 - .L_22988)
.L_22988:
        /*00ac*/ 	.word	0x00000000
        /*00b0*/ 	.short	0x000b
        /*00b2*/ 	.short	0x0050
        /*00b4*/ 	.byte	0x00, 0xf5, 0x21, 0x00


	//----- nvinfo : EIATTR_KPARAM_INFO
	.align		4
.L_22989:
        /*00b8*/ 	.byte	0x04, 0x17
        /*00ba*/ 	.short	(.L_22991 - .L_22990)
.L_22990:
        /*00bc*/ 	.word	0x00000000
        /*00c0*/ 	.short	0x000a
        /*00c2*/ 	.short	0x0048
        /*00c4*/ 	.byte	0x00, 0xf0, 0x11, 0x00


	//----- nvinfo : EIATTR_KPARAM_INFO
	.align		4
.L_22991:
        /*00c8*/ 	.byte	0x04, 0x17
        /*00ca*/ 	.short	(.L_22993 - .L_22992)
.L_22992:
        /*00cc*/ 	.word	0x00000000
        /*00d0*/ 	.short	0x0009
        /*00d2*/ 	.short	0x0040
        /*00d4*/ 	.byte	0x00, 0xf5, 0x21, 0x00


	//----- nvinfo : EIATTR_KPARAM_INFO
	.align		4
.L_22993:
        /*00d8*/ 	.byte	0x04, 0x17
        /*00da*/ 	.short	(.L_22995 - .L_22994)
.L_22994:
        /*00dc*/ 	.word	0x00000000
        /*00e0*/ 	.short	0x0008
        /*00e2*/ 	.short	0x0038
        /*00e4*/ 	.byte	0x00, 0xf5, 0x21, 0x00


	//----- nvinfo : EIATTR_KPARAM_INFO
	.align		4
.L_22995:
        /*00e8*/ 	.byte	0x04, 0x17
        /*00ea*/ 	.short	(.L_22997 - .L_22996)
.L_22996:
        /*00ec*/ 	.word	0x00000000
        /*00f0*/ 	.short	0x0007
        /*00f2*/ 	.short	0x0034
        /*00f4*/ 	.byte	0x00, 0xf0, 0x11, 0x00


	//----- nvinfo : EIATTR_KPARAM_INFO
	.align		4
.L_22997:
        /*00f8*/ 	.byte	0x04, 0x17
        /*00fa*/ 	.short	(.L_22999 - .L_22998)
.L_22998:
        /*00fc*/ 	.word	0x00000000
        /*0100*/ 	.short	0x0006
        /*0102*/ 	.short	0x0030
        /*0104*/ 	.byte	0x00, 0xf0, 0x11, 0x00


	//----- nvinfo : EIATTR_KPARAM_INFO
	.align		4
.L_22999:
        /*0108*/ 	.byte	0x04, 0x17
        /*010a*/ 	.short	(.L_23001 - .L_23000)
.L_23000:
        /*010c*/ 	.word	0x00000000
        /*0110*/ 	.short	0x0005
        /*0112*/ 	.short	0x0028
        /*0114*/ 	.byte	0x00, 0xf5, 0x21, 0x00


	//----- nvinfo : EIATTR_KPARAM_INFO
	.align		4
.L_23001:
        /*0118*/ 	.byte	0x04, 0x17
        /*011a*/ 	.short	(.L_23003 - .L_23002)
.L_23002:
        /*011c*/ 	.word	0x00000000
        /*0120*/ 	.short	0x0004
        /*0122*/ 	.short	0x0020
        /*0124*/ 	.byte	0x00, 0xf5, 0x21, 0x00


	//----- nvinfo : EIATTR_KPARAM_INFO
	.align		4
.L_23003:
        /*0128*/ 	.byte	0x04, 0x17
        /*012a*/ 	.short	(.L_23005 - .L_23004)
.L_23004:
        /*012c*/ 	.word	0x00000000
        /*0130*/ 	.short	0x0003
        /*0132*/ 	.short	0x0018
        /*0134*/ 	.byte	0x00, 0xf5, 0x21, 0x00


	//----- nvinfo : EIATTR_KPARAM_INFO
	.align		4
.L_23005:
        /*0138*/ 	.byte	0x04, 0x17
        /*013a*/ 	.short	(.L_23007 - .L_23006)
.L_23006:
        /*013c*/ 	.word	0x00000000
        /*0140*/ 	.short	0x0002
        /*0142*/ 	.short	0x0010
        /*0144*/ 	.byte	0x00, 0xf5, 0x21, 0x00


	//----- nvinfo : EIATTR_KPARAM_INFO
	.align		4
.L_23007:
        /*0148*/ 	.byte	0x04, 0x17
        /*014a*/ 	.short	(.L_23009 - .L_23008)
.L_23008:
        /*014c*/ 	.word	0x00000000
        /*0150*/ 	.short	0x0001
        /*0152*/ 	.short	0x0008
        /*0154*/ 	.byte	0x00, 0xf5, 0x21, 0x00


	//----- nvinfo : EIATTR_KPARAM_INFO
	.align		4
.L_23009:
        /*0158*/ 	.byte	0x04, 0x17
        /*015a*/ 	.short	(.L_23011 - .L_23010)
.L_23010:
        /*015c*/ 	.word	0x00000000
        /*0160*/ 	.short	0x0000
        /*0162*/ 	.short	0x0000
        /*0164*/ 	.byte	0x00, 0xf5, 0x21, 0x00


	//----- nvinfo : EIATTR_SPARSE_MMA_MASK
	.align		4
.L_23011:
        /*0168*/ 	.byte	0x03, 0x50
        /*016a*/ 	.short	0x0000


	//----- nvinfo : EIATTR_MAXREG_COUNT
	.align		4
        /*016c*/ 	.byte	0x03, 0x1b
        /*016e*/ 	.short	0x00ff


	//----- nvinfo : EIATTR_NUM_BARRIERS
	.align		4
        /*0170*/ 	.byte	0x02, 0x4c
        /*0172*/ 	.byte	0x01
	.zero		1


	//----- nvinfo : EIATTR_EXTERNS
	.align		4
        /*0174*/ 	.byte	0x04, 0x0f
        /*0176*/ 	.short	(.L_23013 - .L_23012)


	//   ....[0]....
	.align		4
.L_23012:
        /*0178*/ 	.word	index@(__assertfail)


	//----- nvinfo : EIATTR_MERCURY_ISA_VERSION
	.align		4
.L_23013:
        /*017c*/ 	.byte	0x03, 0x5f
        /*017e*/ 	.short	0x0101


	//----- nvinfo : EIATTR_COOP_GROUP_MASK_REGIDS
	.align		4
        /*0180*/ 	.byte	0x04, 0x29
        /*0182*/ 	.short	(.L_23015 - .L_23014)


	//   ....[0]....
.L_23014:
        /*0184*/ 	.word	0xffffffff


	//   ....[1]....
        /*0188*/ 	.word	0xffffffff


	//   ....[2]....
        /*018c*/ 	.word	0xffffffff


	//   ....[3]....
        /*0190*/ 	.word	0xffffffff


	//   ....[4]....
        /*0194*/ 	.word	0xffffffff


	//   ....[5]....
        /*0198*/ 	.word	0xffffffff


	//   ....[6]....
        /*019c*/ 	.word	0xffffffff


	//   ....[7]....
        /*01a0*/ 	.word	0xffffffff


	//   ....[8]....
        /*01a4*/ 	.word	0xffffffff


	//   ....[9]....
        /*01a8*/ 	.word	0xffffffff


	//   ....[10]....
        /*01ac*/ 	.word	0xffffffff


	//   ....[11]....
        /*01b0*/ 	.word	0xffffffff


	//   ....[12]....
        /*01b4*/ 	.word	0xffffffff


	//   ....[13]....
        /*01b8*/ 	.word	0xffffffff


	//   ....[14]....
        /*01bc*/ 	.word	0x0500000f


	//   ....[15]....
        /*01c0*/ 	.word	0x0500000f


	//   ....[16]....
        /*01c4*/ 	.word	0x0500000f


	//   ....[17]....
        /*01c8*/ 	.word	0x0500000f


	//   ....[18]....
        /*01cc*/ 	.word	0x0500000f


	//   ....[19]....
        /*01d0*/ 	.word	0x0500000f


	//   ....[20]....
        /*01d4*/ 	.word	0x0500000f


	//   ....[21]....
        /*01d8*/ 	.word	0x0500000f


	//   ....[22]....
        /*01dc*/ 	.word	0x0500000f


	//----- nvinfo : EIATTR_COOP_GROUP_INSTR_OFFSETS
	.align		4
.L_23015:
        /*01e0*/ 	.byte	0x04, 0x28
        /*01e2*/ 	.short	(.L_23017 - .L_23016)


	//   ....[0]....
.L_23016:
        /*01e4*/ 	.word	0x00000b60


	//   ....[1]....
        /*01e8*/ 	.word	0x00000b80


	//   ....[2]....
        /*01ec*/ 	.word	0x00000ba0


	//   ....[3]....
        /*01f0*/ 	.word	0x00000cc0


	//   ....[4]....
        /*01f4*/ 	.word	0x00000ce0


	//   ....[5]....
        /*01f8*/ 	.word	0x00000d10


	//   ....[6]....
        /*01fc*/ 	.word	0x00001b50


	//   ....[7]....
        /*0200*/ 	.word	0x00001b80


	//   ....[8]....
        /*0204*/ 	.word	0x00001ba0


	//   ....[9]....
        /*0208*/ 	.word	0x00001bc0


	//   ....[10]....
        /*020c*/ 	.word	0x00001be0


	//   ....[11]....
        /*0210*/ 	.word	0x00001c30


	//   ....[12]....
        /*0214*/ 	.word	0x00001c50


	//   ....[13]....
        /*0218*/ 	.word	0x00001c70


	//   ....[14]....
        /*021c*/ 	.word	0x000032b0


	//   ....[15]....
        /*0220*/ 	.word	0x00003310


	//   ....[16]....
        /*0224*/ 	.word	0x00003370


	//   ....[17]....
        /*0228*/ 	.word	0x000033f0


	//   ....[18]....
        /*022c*/ 	.word	0x00003430


	//   ....[19]....
        /*0230*/ 	.word	0x00003480


	//   ....[20]....
        /*0234*/ 	.word	0x000034d0


	//   ....[21]....
        /*0238*/ 	.word	0x00003520


	//   ....[22]....
        /*023c*/ 	.word	0x00003570


	//----- nvinfo : EIATTR_VRC_CTA_INIT_COUNT
	.align		4
.L_23017:
        /*0240*/ 	.byte	0x02, 0x4a
	.zero		1
	.zero		1


	//----- nvinfo : EIATTR_SYSCALL_OFFSETS
	.align		4
        /*0244*/ 	.byte	0x04, 0x46
        /*0246*/ 	.short	(.L_23019 - .L_23018)


	//   ....[0]....
.L_23018:
        /*0248*/ 	.word	0x00002b30


	//   ....[1]....
        /*024c*/ 	.word	0x00003250


	//----- nvinfo : EIATTR_EXIT_INSTR_OFFSETS
	.align		4
.L_23019:
        /*0250*/ 	.byte	0x04, 0x1c
        /*0252*/ 	.short	(.L_23021 - .L_23020)


	//   ....[0]....
.L_23020:
        /*0254*/ 	.word	0x00000090


	//   ....[1]....
        /*0258*/ 	.word	0x00003030


	//   ....[2]....
        /*025c*/ 	.word	0x00003060


	//   ....[3]....
        /*0260*/ 	.word	0x00003150


	//   ....[4]....
        /*0264*/ 	.word	0x00003260


	//----- nvinfo : EIATTR_CRS_STACK_SIZE
	.align		4
.L_23021:
        /*0268*/ 	.byte	0x04, 0x1e
        /*026a*/ 	.short	(.L_23023 - .L_23022)
.L_23022:
        /*026c*/ 	.word	0x00000000


	//----- nvinfo : EIATTR_CBANK_PARAM_SIZE
	.align		4
.L_23023:
        /*0270*/ 	.byte	0x03, 0x19
        /*0272*/ 	.short	0x008c


	//----- nvinfo : EIATTR_PARAM_CBANK
	.align		4
        /*0274*/ 	.byte	0x04, 0x0a
        /*0276*/ 	.short	(.L_23025 - .L_23024)
	.align		4
.L_23024:
        /*0278*/ 	.word	index@(.nv.constant0._ZN4vllm25paged_attention_v2_kernelIfhLi96ELi8ELi128ELNS_18Fp8KVCacheDataTypeE1ELb1ELi512EEEvPfS2_PT_PKS3_PKT0_S9_ifPKiSB_iPKfiiiSD_SD_iiiii)
        /*027c*/ 	.short	0x0380
        /*027e*/ 	.short	0x008c


	//----- nvinfo : EIATTR_SW_WAR
	.align		4
.L_23025:
        /*0280*/ 	.byte	0x04, 0x36
        /*0282*/ 	.short	(.L_23027 - .L_23026)
.L_23026:
        /*0284*/ 	.word	0x00000008
.L_23027:


//--------------------- .nv.info._ZN4vllm25paged_attention_v2_kernelIfhLi80ELi8ELi128ELNS_18Fp8KVCacheDataTypeE1ELb1ELi512EEEvPfS2_PT_PKS3_PKT0_S9_ifPKiSB_iPKfiiiSD_SD_iiiii --------------------------
	.section	.nv.info._ZN4vllm25paged_attention_v2_kernelIfhLi80ELi8ELi128ELNS_18Fp8KVCacheDataTypeE1ELb1ELi512EEEvPfS2_PT_PKS3_PKT0_S9_ifPKiSB_iPKfiiiSD_SD_iiiii,"",@"SHT_CUDA_INFO"
	.sectionflags	@""
	.align	4


	//----- nvinfo : EIATTR_CUDA_API_VERSION
	.align		4
        /*0000*/ 	.byte	0x04, 0x37
        /*0002*/ 	.short	(.L_23029 - .L_23028)
.L_23028:
        /*0004*/ 	.word	0x00000082


	//----- nvinfo : EIATTR_KPARAM_INFO
	.align		4
.L_23029:
        /*0008*/ 	.byte	0x04, 0x17
        /*000a*/ 	.short	(.L_23031 - .L_23030)
.L_23030:
        /*000c*/ 	.word	0x00000000
        /*0010*/ 	.short	0x0015
        /*0012*/ 	.short	0x0088
        /*0014*/ 	.byte	0x00, 0xf0, 0x11, 0x00


	//----- nvinfo : EIATTR_KPARAM_INFO
	.align		4
.L_23031:
        /*0018*/ 	.byte	0x04, 0x17
        /*001a*/ 	.short	(.L_23033 - .L_23032)
.L_23032:
        /*001c*/ 	.word	0x00000000
        /*0020*/ 	.short	0x0014
        /*0022*/ 	.short	0x0084
        /*0024*/ 	.byte	0x00, 0xf0, 0x11, 0x00


	//----- nvinfo : EIATTR_KPARAM_INFO
	.align		4
.L_23033:
        /*0028*/ 	.byte	0x04, 0x17
        /*002a*/ 	.short	(.L_23035 - .L_23034)
.L_23034:
        /*002c*/ 	.word	0x00000000
        /*0030*/ 	.short	0x0013
        /*0032*/ 	.short	0x0080
        /*0034*/ 	.byte	0x00, 0xf0, 0x11, 0x00


	//----- nvinfo : EIATTR_KPARAM_INFO
	.align		4
.L_23035:
        /*0038*/ 	.byte	0x04, 0x17
        /*003a*/ 	.short	(.L_23037 - .L_23036)
.L_23036:
        /*003c*/ 	.word	0x00000000
        /*0040*/ 	.short	0x0012
        /*0042*/ 	.short	0x007c
        /*0044*/ 	.byte	0x00, 0xf0, 0x11, 0x00


	//----- nvinfo : EIATTR_KPARAM_INFO
	.align		4
.L_23037:
        /*0048*/ 	.byte	0x04, 0x17
        /*004a*/ 	.short	(.L_23039 - .L_23038)
.L_23038:
        /*004c*/ 	.word	0x00000000
        /*0050*/ 	.short	0x0011
        /*0052*/ 	.short	0x0078
        /*0054*/ 	.byte	0x00, 0xf0, 0x11, 0x00


	//----- nvinfo : EIATTR_KPARAM_INFO
	.align		4
.L_23039:
        /*0058*/ 	.byte	0x04, 0x17
        /*005a*/ 	.short	(.L_23041 - .L_23040)
.L_23040:
        /*005c*/ 	.word	0x00000000
        /*0060*/ 	.short	0x0010
        /*0062*/ 	.short	0x0070
        /*0064*/ 	.byte	0x00, 0xf5, 0x21, 0x00


	//----- nvinfo : EIATTR_KPARAM_INFO
	.align		4
.L_23041:
        /*0068*/ 	.byte	0x04, 0x17
        /*006a*/ 	.short	(.L_23043 - .L_23042)
.L_23042:
        /*006c*/ 	.word	0x00000000
        /*0070*/ 	.short	0x000f
        /*0072*/ 	.short	0x0068
        /*0074*/ 	.byte	0x00, 0xf5, 0x21, 0x00


	//----- nvinfo : EIATTR_KPARAM_INFO
	.align		4
.L_23043:
        /*0078*/ 	.byte	0x04, 0x17
        /*007a*/ 	.short	(.L_23045 - .L_23044)
.L_23044:
        /*007c*/ 	.word	0x00000000
        /*0080*/ 	.short	0x000e
        /*0082*/ 	.short	0x0060
        /*0084*/ 	.byte	0x00, 0xf0, 0x11, 0x00


	//----- nvinfo : EIATTR_KPARAM_INFO
	.align		4
.L_23045:
        /*0088*/ 	.byte	0x04, 0x17
        /*008a*/ 	.short	(.L_23047 - .L_23046)
.L_23046:
        /*008c*/ 	.word	0x00000000
        /*0090*/ 	.short	0x000d
        /*0092*/ 	.short	0x005c
        /*0094*/ 	.byte	0x00, 0xf0, 0x11, 0x00


	//----- nvinfo : EIATTR_KPARAM_INFO
	.align		4
.L_23047:
        /*0098*/ 	.byte	0x04, 0x17
        /*009a*/ 	.short	(.L_23049 - .L_23048)
.L_23048:
        /*009c*/ 	.word	0x00000000
        /*00a0*/ 	.short	0x000c
        /*00a2*/ 	.short	0x0058
        /*00a4*/ 	.byte	0x00, 0xf0, 0x11, 0x00


	//----- nvinfo : EIATTR_KPARAM_INFO
	.align		4
.L_23049:
        /*00a8*/ 	.byte	0x04, 0x17
        /*00aa*/ 	.short	(.L_23051 - .L_23050)
.L_23050:
        /*00ac*/ 	.word	0x00000000
        /*00b0*/ 	.short	0x000b
        /*00b2*/ 	.short	0x0050
        /*00b4*/ 	.byte	0x00, 0xf5, 0x21, 0x00


	//----- nvinfo : EIATTR_KPARAM_INFO
	.align		4
.L_23051:
        /*00b8*/ 	.byte	0x04, 0x17
        /*00ba*/ 	.short	(.L_23053 - .L_23052)
.L_23052:
        /*00bc*/ 	.word	0x00000000
        /*00c0*/ 	.short	0x000a
        /*00c2*/ 	.short	0x0048
        /*00c4*/ 	.byte	0x00, 0xf0, 0x11, 0x00


	//----- nvinfo : EIATTR_KPARAM_INFO
	.align		4
.L_23053:
        /*00c8*/ 	.byte	0x04, 0x17
        /*00ca*/ 	.short	(.L_23055 - .L_23054)
.L_23054:
        /*00cc*/ 	.word	0x00000000
        /*00d0*/ 	.short	0x0009
        /*00d2*/ 	.short	0x0040
        /*00d4*/ 	.byte	0x00, 0xf5, 0x21, 0x00


	//----- nvinfo : EIATTR_KPARAM_INFO
	.align		4
.L_23055:
        /*00d8*/ 	.byte	0x04, 0x17
        /*00da*/ 	.short	(.L_23057 - .L_23056)
.L_23056:
        /*00dc*/ 	.word	0x00000000
        /*00e0*/ 	.short	0x0008
        /*00e2*/ 	.short	0x0038
        /*00e4*/ 	.byte	0x00, 0xf5, 0x21, 0x00


	//----- nvinfo : EIATTR_KPARAM_INFO
	.align		4
.L_23057:
        /*00e8*/ 	.byte	0x04, 0x17
        /*00ea*/ 	.short	(.L_23059 - .L_23058)
.L_23058:
        /*00ec*/ 	.word	0x00000000
        /*00f0*/ 	.short	0x0007
        /*00f2*/ 	.short	0x0034
        /*00f4*/ 	.byte	0x00, 0xf0, 0x11, 0x00


	//----- nvinfo : EIATTR_KPARAM_INFO
	.align		4
.L_23059:
        /*00f8*/ 	.byte	0x04, 0x17
        /*00fa*/ 	.short	(.L_23061 - .L_23060)
.L_23060:
        /*00fc*/ 	.word	0x00000000
        /*0100*/ 	.short	0x0006
        /*0102*/ 	.short	0x0030
        /*0104*/ 	.byte	0x00, 0xf0, 0x11, 0x00


	//----- nvinfo : EIATTR_KPARAM_INFO
	.align		4
.L_23061:
        /*0108*/ 	.byte	0x04, 0x17
        /*010a*/ 	.short	(.L_23063 - .L_23062)
.L_23062:
        /*010c*/ 	.word	0x00000000
        /*0110*/ 	.short	0x0005
        /*0112*/ 	.short	0x0028
        /*0114*/ 	.byte	0x00, 0xf5, 0x21, 0x00


	//----- nvinfo : EIATTR_KPARAM_INFO
	.align		4
.L_23063:
        /*0118*/ 	.byte	0x04, 0x17
        /*011a*/ 	.short	(.L_23065 - .L_23064)
.L_23064:
        /*011c*/ 	.word	0x00000000
        /*0120*/ 	.short	0x0004
        /*0122*/ 	.short	0x0020
        /*0124*/ 	.byte	0x00, 0xf5, 0x21, 0x00


	//----- nvinfo : EIATTR_KPARAM_INFO
	.align		4
.L_23065:
        /*0128*/ 	.byte	0x04, 0x17
        /*012a*/ 	.short	(.L_23067 - .L_23066)
.L_23066:
        /*012c*/ 	.word	0x00000000
        /*0130*/ 	.short	0x0003
        /*0132*/ 	.short	0x0018
        /*0134*/ 	.byte	0x00, 0xf5, 0x21, 0x00


	//----- nvinfo : EIATTR_KPARAM_INFO
	.align		4
.L_23067:
        /*0138*/ 	.byte	0x04, 0x17
        /*013a*/ 	.short	(.L_23069 - .L_23068)
.L_23068:
        /*013c*/ 	.word	0x00000000
        /*0140*/ 	.short	0x0002
        /*0142*/ 	.short	0x0010
        /*0144*/ 	.byte	0x00, 0xf5, 0x21, 0x00


	//----- nvinfo : EIATTR_KPARAM_INFO
	.align		4
.L_23069:
        /*0148*/ 	.byte	0x04, 0x17
        /*014a*/ 	.short	(.L_23071 - .L_23070)
.L_23070:
        /*014c*/ 	.word	0x00000000
        /*0150*/ 	.short	0x0001
        /*0152*/ 	.short	0x0008
        /*0154*/ 	.byte	0x00, 0xf5, 0x21, 0x00


	//----- nvinfo : EIATTR_KPARAM_INFO
	.align		4
.L_23071:
        /*0158*/ 	.byte	0x04, 0x17
        /*015a*/ 	.short	(.L_23073 - .L_23072)
.L_23072:
        /*015c*/ 	.word	0x00000000
        /*0160*/ 	.short	0x0000
        /*0162*/ 	.short	0x0000
        /*0164*/ 	.byte	0x00, 0xf5, 0x21, 0x00


	//----- nvinfo : EIATTR_SPARSE_MMA_MASK
	.align		4
.L_23073:
        /*0168*/ 	.byte	0x03, 0x50
        /*016a*/ 	.short	0x0000


	//----- nvinfo : EIATTR_MAXREG_COUNT
	.align		4
        /*016c*/ 	.byte	0x03, 0x1b
        /*016e*/ 	.short	0x00ff


	//----- nvinfo : EIATTR_NUM_BARRIERS
	.align		4
        /*0170*/ 	.byte	0x02, 0x4c
        /*0172*/ 	.byte	0x01
	.zero		1


	//----- nvinfo : EIATTR_EXTERNS
	.align		4
        /*0174*/ 	.byte	0x04, 0x0f
        /*0176*/ 	.short	(.L_23075 - .L_23074)


	//   ....[0]....
	.align		4
.L_23074:
        /*0178*/ 	.word	index@(__assertfail)


	//----- nvinfo : EIATTR_MERCURY_ISA_VERSION
	.align		4
.L_23075:
        /*017c*/ 	.byte	0x03, 0x5f
        /*017e*/ 	.short	0x0101


	//----- nvinfo : EIATTR_COOP_GROUP_MASK_REGIDS
	.align		4
        /*0180*/ 	.byte	0x04, 0x29
        /*0182*/ 	.short	(.L_23077 - .L_23076)


	//   ....[0]....
.L_23076:
        /*0184*/ 	.word	0xffffffff


	//   ....[1]....
        /*0188*/ 	.word	0xffffffff


	//   ....[2]....
        /*018c*/ 	.word	0xffffffff


	//   ....[3]....
        /*0190*/ 	.word	0xffffffff


	//   ....[4]....
        /*0194*/ 	.word	0xffffffff


	//   ....[5]....
        /*0198*/ 	.word	0xffffffff


	//   ....[6]....
        /*019c*/ 	.word	0xffffffff


	//   ....[7]....
        /*01a0*/ 	.word	0xffffffff


	//   ....[8]....
        /*01a4*/ 	.word	0xffffffff


	//   ....[9]....
        /*01a8*/ 	.word	0xffffffff


	//   ....[10]....
        /*01ac*/ 	.word	0xffffffff


	//   ....[11]....
        /*01b0*/ 	.word	0xffffffff


	//   ....[12]....
        /*01b4*/ 	.word	0xffffffff


	//   ....[13]....
        /*01b8*/ 	.word	0xffffffff


	//   ....[14]....
        /*01bc*/ 	.word	0x0500000f


	//   ....[15]....
        /*01c0*/ 	.word	0x0500000f


	//   ....[16]....
        /*01c4*/ 	.word	0x0500000f


	//   ....[17]....
        /*01c8*/ 	.word	0x0500000f


	//   ....[18]....
        /*01cc*/ 	.word	0x0500000f


	//   ....[19]....
        /*01d0*/ 	.word	0x0500000f


	//   ....[20]....
        /*01d4*/ 	.word	0x0500000f


	//   ....[21]....
        /*01d8*/ 	.word	0x0500000f


	//----- nvinfo : EIATTR_COOP_GROUP_INSTR_OFFSETS
	.align		4
.L_23077:
        /*01dc*/ 	.byte	0x04, 0x28
        /*01de*/ 	.short	(.L_23079 - .L_23078)


	//   ....[0]....
.L_23078:
        /*01e0*/ 	.word	0x00000b60


	//   ....[1]....
        /*01e4*/ 	.word	0x00000b80


	//   ....[2]....
        /*01e8*/ 	.word	0x00000ba0


	//   ....[3]....
        /*01ec*/ 	.word	0x00000cc0


	//   ....[4]....
        /*01f0*/ 	.word	0x00000ce0


	//   ....[5]....
        /*01f4*/ 	.word	0x00000d10


	//   ....[6]....
        /*01f8*/ 	.word	0x00001b50


	//   ....[7]....
        /*01fc*/ 	.word	0x00001b80


	//   ....[8]....
        /*0200*/ 	.word	0x00001ba0


	//   ....[9]....
        /*0204*/ 	.word	0x00001bc0


	//   ....[10]....
        /*0208*/ 	.word	0x00001be0


	//   ....[11]....
        /*020c*/ 	.word	0x00001c30


	//   ....[12]....
        /*0210*/ 	.word	0x00001c50


	//   ....[13]....
        /*0214*/ 	.word	0x00001c70


	//   ....[14]....
        /*0218*/ 	.word	0x00003230


	//   ....[15]....
        /*021c*/ 	.word	0x00003290


	//   ....[16]....
        /*0220*/ 	.word	0x000032f0


	//   ....[17]....
        /*0224*/ 	.word	0x00003370


	//   ....[18]....
        /*0228*/ 	.word	0x000033b0


	//   ....[19]....
        /*022c*/ 	.word	0x00003400


	//   ....[20]....
        /*0230*/ 	.word	0x00003450


	//   ....[21]....
        /*0234*/ 	.word	0x000034a0


	//----- nvinfo : EIATTR_VRC_CTA_INIT_COUNT
	.align		4
.L_23079:
        /*0238*/ 	.byte	0x02, 0x4a
	.zero		1
	.zero		1


	//----- nvinfo : EIATTR_SYSCALL_OFFSETS
	.align		4
        /*023c*/ 	.byte	0x04, 0x46
        /*023e*/ 	.short	(.L_23081 - .L_23080)


	//   ....[0]....
.L_23080:
        /*0240*/ 	.word	0x00002b30


	//   ....[1]....
        /*0244*/ 	.word	0x000031d0


	//----- nvinfo : EIATTR_EXIT_INSTR_OFFSETS
	.align		4
.L_23081:
        /*0248*/ 	.byte	0x04, 0x1c
        /*024a*/ 	.short	(.L_23083 - .L_23082)


	//   ....[0]....
.L_23082:
        /*024c*/ 	.word	0x00000090


	//   ....[1]....
        /*0250*/ 	.word	0x00002fc0


	//   ....[2]....
        /*0254*/ 	.word	0x00002ff0


	//   ....[3]....
        /*0258*/ 	.word	0x000030d0


	//   ....[4]....
        /*025c*/ 	.word	0x000031e0


	//----- nvinfo : EIATTR_CRS_STACK_SIZE
	.align		4
.L_23083:
        /*0260*/ 	.byte	0x04, 0x1e
        /*0262*/ 	.short	(.L_23085 - .L_23084)
.L_23084:
        /*0264*/ 	.word	0x00000000


	//----- nvinfo : EIATTR_CBANK_PARAM_SIZE
	.align		4
.L_23085:
        /*0268*/ 	.byte	0x03, 0x19
        /*026a*/ 	.short	0x008c


	//----- nvinfo : EIATTR_PARAM_CBANK
	.align		4
        /*026c*/ 	.byte	0x04, 0x0a
        /*026e*/ 	.short	(.L_23087 - .L_23086)
	.align		4
.L_23086:
        /*0270*/ 	.word	index@(.nv.constant0._ZN4vllm25paged_attention_v2_kernelIfhLi80ELi8ELi128ELNS_18Fp8KVCacheDataTypeE1ELb1ELi512EEEvPfS2_PT_PKS3_PKT0_S9_ifPKiSB_iPKfiiiSD_SD_iiiii)
        /*0274*/ 	.short	0x0380
        /*0276*/ 	.short	0x008c


	//----- nvinfo : EIATTR_SW_WAR
	.align		4
.L_23087:
        /*0278*/ 	.byte	0x04, 0x36
        /*027a*/ 	.short	(.L_23089 - .L_23088)
.L_23088:
        /*027c*/ 	.word	0x00000008
.L_23089:


//--------------------- .nv.info._ZN4vllm25paged_attention_v2_kernelIfhLi64ELi8ELi128ELNS_18Fp8KVCacheDataTypeE1ELb1ELi512EEEvPfS2_PT_PKS3_PKT0_S9_ifPKiSB_iPKfiiiSD_SD_iiiii --------------------------
	.section	.nv.info._ZN4vllm25paged_attention_v2_kernelIfhLi64ELi8ELi128ELNS_18Fp8KVCacheDataTypeE1ELb1ELi512EEEvPfS2_PT_PKS3_PKT0_S9_ifPKiSB_iPKfiiiSD_SD_iiiii,"",@"SHT_CUDA_INFO"
	.sectionflags	@""
	.align	4


	//----- nvinfo : EIATTR_CUDA_API_VERSION
	.align		4
        /*0000*/ 	.byte	0x04, 0x37
        /*0002*/ 	.short	(.L_23091 - .L_23090)
.L_23090:
        /*0004*/ 	.word	0x00000082


	//----- nvinfo : EIATTR_KPARAM_INFO
	.align		4
.L_23091:
        /*0008*/ 	.byte	0x04, 0x17
        /*000a*/ 	.short	(.L_23093 - .L_23092)
.L_23092:
        /*000c*/ 	.word	0x00000000
        /*0010*/ 	.short	0x0015
        /*0012*/ 	.short	0x0088
        /*0014*/ 	.byte	0x00, 0xf0, 0x11, 0x00


	//----- nvinfo : EIATTR_KPARAM_INFO
	.align		4
.L_23093:
        /*0018*/ 	.byte	0x04, 0x17
        /*001a*/ 	.short	(.L_23095 - .L_23094)
.L_23094:
        /*001c*/ 	.word	0x00000000
        /*0020*/ 	.short	0x0014
        /*0022*/ 	.short	0x0084
        /*0024*/ 	.byte	0x00, 0xf0, 0x11, 0x00


	//----- nvinfo : EIATTR_KPARAM_INFO
	.align		4
.L_23095:
        /*0028*/ 	.byte	0x04, 0x17
        /*002a*/ 	.short	(.L_23097 - .L_23096)
.L_23096:
        /*002c*/ 	.word	0x00000000
        /*0030*/ 	.short	0x0013
        /*0032*/ 	.short	0x0080
        /*0034*/ 	.byte	0x00, 0xf0, 0x11, 0x00


	//----- nvinfo : EIATTR_KPARAM_INFO
	.align		4
.L_23097:
        /*0038*/ 	.byte	0x04, 0x17
        /*003a*/ 	.short	(.L_23099 - .L_23098)
.L_23098:
        /*003c*/ 	.word	0x00000000
        /*0040*/ 	.short	0x0012
        /*0042*/ 	.short	0x007c
        /*0044*/ 	.byte	0x00, 0xf0, 0x11, 0x00


	//----- nvinfo : EIATTR_KPARAM_INFO
	.align		4
.L_23099:
        /*0048*/ 	.byte	0x04, 0x17
        /*004a*/ 	.short	(.L_23101 - .L_23100)
.L_23100:
        /*004c*/ 	.word	0x00000000
        /*0050*/ 	.short	0x0011
        /*0052*/ 	.short	0x0078
        /*0054*/ 	.byte	0x00, 0xf0, 0x11, 0x00


	//----- nvinfo : EIATTR_KPARAM_INFO
	.align		4
.L_23101:
        /*0058*/ 	.byte	0x04, 0x17
        /*005a*/ 	.short	(.L_23103 - .L_23102)
.L_23102:
        /*005c*/ 	.word	0x00000000
        /*0060*/ 	.short	0x0010
        /*0062*/ 	.short	0x0070
        /*0064*/ 	.byte	0x00, 0xf5, 0x21, 0x00


	//----- nvinfo : EIATTR_KPARAM_INFO
	.align		4
.L_23103:
        /*0068*/ 	.byte	0x04, 0x17
        /*006a*/ 	.short	(.L_23105 - .L_23104)
.L_23104:
        /*006c*/ 	.word	0x00000000
        /*0070*/ 	.short	0x000f
        /*0072*/ 	.short	0x0068
        /*0074*/ 	.byte	0x00, 0xf5, 0x21, 0x00


	//----- nvinfo : EIATTR_KPARAM_INFO
	.align		4
.L_23105:
        /*0078*/ 	.byte	0x04, 0x17
        /*007a*/ 	.short	(.L_23107 - .L_23106)
.L_23106:
        /*007c*/ 	.word	0x00000000
        /*0080*/ 	.short	0x000e
        /*0082*/ 	.short	0x0060
        /*0084*/ 	.byte	0x00, 0xf0, 0x11, 0x00


	//----- nvinfo : EIATTR_KPARAM_INFO
	.align		4
.L_23107:
        /*0088*/ 	.byte	0x04, 0x17
        /*008a*/ 	.short	(.L_23109 - .L_23108)
.L_23108:
        /*008c*/ 	.word	0x00000000
        /*0090*/ 	.short	0x000d
        /*0092*/ 	.short	0x005c
        /*0094*/ 	.byte	0x00, 0xf0, 0x11, 0x00


	//----- nvinfo : EIATTR_KPARAM_INFO
	.align		4
.L_23109:
        /*0098*/ 	.byte	0x04, 0x17
        /*009a*/ 	.short	(.L_23111 - .L_23110)
.L_23110:
        /*009c*/ 	.word	0x00000000
        /*00a0*/ 	.short	0x000c
        /*00a2*/ 	.short	0x0058
        /*00a4*/ 	.byte	0x00, 0xf0, 0x11, 0x00


	//----- nvinfo : EIATTR_KPARAM_INFO
	.align		4
.L_23111:
        /*00a8*/ 	.byte	0x04, 0x17
        /*00aa*/ 	.short	(.L_23113 - .L_23112)
.L_23112:
        /*00ac*/ 	.word	0x00000000
        /*00b0*/ 	.short	0x000b
        /*00b2*/ 	.short	0x0050
        /*00b4*/ 	.byte	0x00, 0xf5, 0x21, 0x00


	//----- nvinfo : EIATTR_KPARAM_INFO
	.align		4
.L_23113:
        /*00b8*/ 	.byte	0x04, 0x17
        /*00ba*/ 	.short	(.L_23115 - .L_23114)
.L_23114:
        /*00bc*/ 	.word	0x00000000
        /*00c0*/ 	.short	0x000a
        /*00c2*/ 	.short	0x0048
        /*00c4*/ 	.byte	0x00, 0xf0, 0x11, 0x00


	//----- nvinfo : EIATTR_KPARAM_INFO
	.align		4
.L_23115:
        /*00c8*/ 	.byte	0x04, 0x17
        /*00ca*/ 	.short	(.L_23117 - .L_23116)
.L_23116:
        /*00cc*/ 	.word	0x00000000
        /*00d0*/ 	.short	0x0009
        /*00d2*/ 	.short	0x0040
        /*00d4*/ 	.byte	0x00, 0xf5, 0x21, 0x00


	//----- nvinfo : EIATTR_KPARAM_INFO
	.align		4
.L_23117:
        /*00d8*/ 	.byte	0x04, 0x17
        /*00da*/ 	.short	(.L_23119 - .L_23118)
.L_23118:
        /*00dc*/ 	.word	0x00000000
        /*00e0*/ 	.short	0x0008
        /*00e2*/ 	.short	0x0038
        /*00e4*/ 	.byte	0x00, 0xf5, 0x21, 0x00


	//----- nvinfo : EIATTR_KPARAM_INFO
	.align		4
.L_23119:
        /*00e8*/ 	.byte	0x04, 0x17
        /*00ea*/ 	.short	(.L_23121 - .L_23120)
.L_23120:
        /*00ec*/ 	.word	0x00000000
        /*00f0*/ 	.short	0x0007
        /*00f2*/ 	.short	0x0034
        /*00f4*/ 	.byte	0x00, 0xf0, 0x11, 0x00


	//----- nvinfo : EIATTR_KPARAM_INFO
	.align		4
.L_23121:
        /*00f8*/ 	.byte	0x04, 0x17
        /*00fa*/ 	.short	(.L_23123 - .L_23122)
.L_23122:
        /*00fc*/ 	.word	0x00000000
        /*0100*/ 	.short	0x0006
        /*0102*/ 	.short	0x0030
        /*0104*/ 	.byte	0x00, 0xf0, 0x11, 0x00


	//----- nvinfo : EIATTR_KPARAM_INFO
	.align		4
.L_23123:
        /*0108*/ 	.byte	0x04, 0x17
        /*010a*/ 	.short	(.L_23125 - .L_23124)
.L_23124:
        /*010c*/ 	.word	0x00000000
        /*0110*/ 	.short	0x0005
        /*0112*/ 	.short	0x0028
        /*0114*/ 	.byte	0x00, 0xf5, 0x21, 0x00


	//----- nvinfo : EIATTR_KPARAM_INFO
	.align		4
.L_23125:
        /*0118*/ 	.byte	0x04, 0x17
        /*011a*/ 	.short	(.L_23127 - .L_23126)
.L_23126:
        /*011c*/ 	.word	0x00000000
        /*0120*/ 	.short	0x0004
        /*0122*/ 	.short	0x0020
        /*0124*/ 	.byte	0x00, 0xf5, 0x21, 0x00


	//----- nvinfo : EIATTR_KPARAM_INFO
	.align		4
.L_23127:
        /*0128*/ 	.byte	0x04, 0x17
        /*012a*/ 	.short	(.L_23129 - .L_23128)
.L_23128:
        /*012c*/ 	.word	0x00000000
        /*0130*/ 	.short	0x0003
        /*0132*/ 	.short	0x0018
        /*0134*/ 	.byte	0x00, 0xf5, 0x21, 0x00


	//----- nvinfo : EIATTR_KPARAM_INFO
	.align		4
.L_23129:
        /*0138*/ 	.byte	0x04, 0x17
        /*013a*/ 	.short	(.L_23131 - .L_23130)
.L_23130:
        /*013c*/ 	.word	0x00000000
        /*0140*/ 	.short	0x0002
        /*0142*/ 	.short	0x0010
        /*0144*/ 	.byte	0x00, 0xf5, 0x21, 0x00


	//----- nvinfo : EIATTR_KPARAM_INFO
	.align		4
.L_23131:
        /*0148*/ 	.byte	0x04, 0x17
        /*014a*/ 	.short	(.L_23133 - .L_23132)
.L_23132:
        /*014c*/ 	.word	0x00000000
        /*0150*/ 	.short	0x0001
        /*0152*/ 	.short	0x0008
        /*0154*/ 	.byte	0x00, 0xf5, 0x21, 0x00


	//----- nvinfo : EIATTR_KPARAM_INFO
	.align		4
.L_23133:
        /*0158*/ 	.byte	0x04, 0x17
        /*015a*/ 	.short	(.L_23135 - .L_23134)
.L_23134:
        /*015c*/ 	.word	0x00000000
        /*0160*/ 	.short	0x0000
        /*0162*/ 	.short	0x0000
        /*0164*/ 	.byte	0x00, 0xf5, 0x21, 0x00


	//----- nvinfo : EIATTR_SPARSE_MMA_MASK
	.align		4
.L_23135:
        /*0168*/ 	.byte	0x03, 0x50
        /*016a*/ 	.short	0x0000


	//----- nvinfo : EIATTR_MAXREG_COUNT
	.align		4
        /*016c*/ 	.byte	0x03, 0x1b
        /*016e*/ 	.short	0x00ff


	//----- nvinfo : EIATTR_NUM_BARRIERS
	.align		4
        /*0170*/ 	.byte	0x02, 0x4c
        /*0172*/ 	.byte	0x01
	.zero		1


	//----- nvinfo : EIATTR_EXTERNS
	.align		4
        /*0174*/ 	.byte	0x04, 0x0f
        /*0176*/ 	.short	(.L_23137 - .L_23136)


	//   ....[0]....
	.align		4
.L_23136:
        /*0178*/ 	.word	index@(__assertfail)


	//----- nvinfo : EIATTR_MERCURY_ISA_VERSION
	.align		4
.L_23137:
        /*017c*/ 	.byte	0x03, 0x5f
        /*017e*/ 	.short	0x0101


	//----- nvinfo : EIATTR_COOP_GROUP_MASK_REGIDS
	.align		4
        /*0180*/ 	.byte	0x04, 0x29
        /*0182*/ 	.short	(.L_23139 - .L_23138)


	//   ....[0]....
.L_23138:
        /*0184*/ 	.word	0xffffffff


	//   ....[1]....
        /*0188*/ 	.word	0xffffffff


	//   ....[2]....
        /*018c*/ 	.word	0xffffffff


	//   ....[3]....
        /*0190*/ 	.word	0xffffffff


	//   ....[4]....
        /*0194*/ 	.word	0xffffffff


	//   ....[5]....
        /*0198*/ 	.word	0xffffffff


	//   ....[6]....
        /*019c*/ 	.word	0xffffffff


	//   ....[7]....
        /*01a0*/ 	.word	0xffffffff


	//   ....[8]....
        /*01a4*/ 	.word	0xffffffff


	//   ....[9]....
        /*01a8*/ 	.word	0xffffffff


	//   ....[10]....
        /*01ac*/ 	.word	0xffffffff


	//   ....[11]....
        /*01b0*/ 	.word	0xffffffff


	//   ....[12]....
        /*01b4*/ 	.word	0xffffffff


	//   ....[13]....
        /*01b8*/ 	.word	0xffffffff


	//   ....[14]....
        /*01bc*/ 	.word	0x0500000f


	//   ....[15]....
        /*01c0*/ 	.word	0x0500000f


	//   ....[16]....
        /*01c4*/ 	.word	0x0500000f


	//   ....[17]....
        /*01c8*/ 	.word	0x0500000f


	//   ....[18]....
        /*01cc*/ 	.word	0x0500000f


	//   ....[19]....
        /*01d0*/ 	.word	0x0500000f


	//   ....[20]....
        /*01d4*/ 	.word	0x0500000f


	//----- nvinfo : EIATTR_COOP_GROUP_INSTR_OFFSETS
	.align		4
.L_23139:
        /*01d8*/ 	.byte	0x04, 0x28
        /*01da*/ 	.short	(.L_23141 - .L_23140)


	//   ....[0]....
.L_23140:
        /*01dc*/ 	.word	0x00000b60


	//   ....[1]....
        /*01e0*/ 	.word	0x00000b80


	//   ....[2]....
        /*01e4*/ 	.word	0x00000ba0


	//   ....[3]....
        /*01e8*/ 	.word	0x00000cc0


	//   ....[4]....
        /*01ec*/ 	.word	0x00000ce0


	//   ....[5]....
        /*01f0*/ 	.word	0x00000d10


	//   ....[6]....
        /*01f4*/ 	.word	0x00001b50


	//   ....[7]....
        /*01f8*/ 	.word	0x00001b80


	//   ....[8]....
        /*01fc*/ 	.word	0x00001ba0


	//   ....[9]....
        /*0200*/ 	.word	0x00001bc0


	//   ....[10]....
        /*0204*/ 	.word	0x00001be0


	//   ....[11]....
        /*0208*/ 	.word	0x00001c30


	//   ....[12]....
        /*020c*/ 	.word	0x00001c50


	//   ....[13]....
        /*0210*/ 	.word	0x00001c70


	//   ....[14]....
        /*0214*/ 	.word	0x000031d0


	//   ....[15]....
        /*0218*/ 	.word	0x00003230


	//   ....[16]....
        /*021c*/ 	.word	0x00003290


	//   ....[17]....
        /*0220*/ 	.word	0x00003310


	//   ....[18]....
        /*0224*/ 	.word	0x00003350


	//   ....[19]....
        /*0228*/ 	.word	0x000033a0


	//   ....[20]....
        /*022c*/ 	.word	0x000033f0


	//----- nvinfo : EIATTR_VRC_CTA_INIT_COUNT
	.align		4
.L_23141:
        /*0230*/ 	.byte	0x02, 0x4a
	.zero		1
	.zero		1


	//----- nvinfo : EIATTR_SYSCALL_OFFSETS
	.align		4
        /*0234*/ 	.byte	0x04, 0x46
        /*0236*/ 	.short	(.L_23143 - .L_23142)


	//   ....[0]....
.L_23142:
        /*0238*/ 	.word	0x00002b30


	//   ....[1]....
        /*023c*/ 	.word	0x00003170


	//----- nvinfo : EIATTR_EXIT_INSTR_OFFSETS
	.align		4
.L_23143:
        /*0240*/ 	.byte	0x04, 0x1c
        /*0242*/ 	.short	(.L_23145 - .L_23144)


	//   ....[0]....
.L_23144:
        /*0244*/ 	.word	0x00000090


	//   ....[1]....
        /*0248*/ 	.word	0x00002f30


	//   ....[2]....
        /*024c*/ 	.word	0x00002f60


	//   ....[3]....
        /*0250*/ 	.word	0x00003070


	//   ....[4]....
        /*0254*/ 	.word	0x00003180


	//----- nvinfo : EIATTR_CRS_STACK_SIZE
	.align		4
.L_23145:
        /*0258*/ 	.byte	0x04, 0x1e
        /*025a*/ 	.short	(.L_23147 - .L_23146)
.L_23146:
        /*025c*/ 	.word	0x00000000


	//----- nvinfo : EIATTR_CBANK_PARAM_SIZE
	.align		4
.L_23147:
        /*0260*/ 	.byte	0x03, 0x19
        /*0262*/ 	.short	0x008c


	//----- nvinfo : EIATTR_PARAM_CBANK
	.align		4
        /*0264*/ 	.byte	0x04, 0x0a
        /*0266*/ 	.short	(.L_23149 - .L_23148)
	.align		4
.L_23148:
        /*0268*/ 	.word	index@(.nv.constant0._ZN4vllm25paged_attention_v2_kernelIfhLi64ELi8ELi128ELNS_18Fp8KVCacheDataTypeE1ELb1ELi512EEEvPfS2_PT_PKS3_PKT0_S9_ifPKiSB_iPKfiiiSD_SD_iiiii)
        /*026c*/ 	.short	0x0380
        /*026e*/ 	.short	0x008c


	//----- nvinfo : EIATTR_SW_WAR
	.align		4
.L_23149:
        /*0270*/ 	.byte	0x04, 0x36
        /*0272*/ 	.short	(.L_23151 - .L_23150)
.L_23150:
        /*0274*/ 	.word	0x00000008
.L_23151:


//--------------------- .nv.info._ZN4vllm25paged_attention_v2_kernelIfhLi32ELi8ELi128ELNS_18Fp8KVCacheDataTypeE1ELb1ELi512EEEvPfS2_PT_PKS3_PKT0_S9_ifPKiSB_iPKfiiiSD_SD_iiiii --------------------------
	.section	.nv.info._ZN4vllm25paged_attention_v2_kernelIfhLi32ELi8ELi128ELNS_18Fp8KVCacheDataTypeE1ELb1ELi512EEEvPfS2_PT_PKS3_PKT0_S9_ifPKiSB_iPKfiiiSD_SD_iiiii,"",@"SHT_CUDA_INFO"
	.sectionflags	@""
	.align	4


	//----- nvinfo : EIATTR_CUDA_API_VERSION
	.align		4
        /*0000*/ 	.byte	0x04, 0x37
        /*0002*/ 	.short	(.L_23153 - .L_23152)
.L_23152:
        /*0004*/ 	.word	0x00000082


	//----- nvinfo : EIATTR_KPARAM_INFO
	.align		4
.L_23153:
        /*0008*/ 	.byte	0x04, 0x17
        /*000a*/ 	.short	(.L_23155 - .L_23154)
.L_23154:
        /*000c*/ 	.word	0x00000000
        /*0010*/ 	.short	0x0015
        /*0012*/ 	.short	0x0088
        /*0014*/ 	.byte	0x00, 0xf0, 0x11, 0x00


	//----- nvinfo : EIATTR_KPARAM_INFO
	.align		4
.L_23155:
        /*0018*/ 	.byte	0x04, 0x17
        /*001a*/ 	.short	(.L_23157 - .L_23156)
.L_23156:
        /*001c*/ 	.word	0x00000000
        /*0020*/ 	.short	0x0014
        /*0022*/ 	.short	0x0084
        /*0024*/ 	.byte	0x00, 0xf0, 0x11, 0x00


	//----- nvinfo : EIATTR_KPARAM_INFO
	.align		4
.L_23157:
        /*0028*/ 	.byte	0x04, 0x17
        /*002a*/ 	.short	(.L_23159 - .L_23158)
.L_23158:
        /*002c*/ 	.word	0x00000000
        /*0030*/ 	.short	0x0013
        /*0032*/ 	.short	0x0080
        /*0034*/ 	.byte	0x00, 0xf0, 0x11, 0x00


	//----- nvinfo : EIATTR_KPARAM_INFO
	.align		4
.L_23159:
        /*0038*/ 	.byte	0x04, 0x17
        /*003a*/ 	.short	(.L_23161 - .L_23160)
.L_23160:
        /*003c*/ 	.word	0x00000000
        /*0040*/ 	.short	0x0012
        /*0042*/ 	.short	0x007c
        /*0044*/ 	.byte	0x00, 0xf0, 0x11, 0x00


	//----- nvinfo : EIATTR_KPARAM_INFO
	.align		4
.L_23161:
        /*0048*/ 	.byte	0x04, 0x17
        /*004a*/ 	.short	(.L_23163 - .L_23162)
.L_23162:
        /*004c*/ 	.word	0x00000000
        /*0050*/ 	.short	0x0011
        /*0052*/ 	.short	0x0078
        /*0054*/ 	.byte	0x00, 0xf0, 0x11, 0x00


	//----- nvinfo : EIATTR_KPARAM_INFO
	.align		4
.L_23163:
        /*0058*/ 	.byte	0x04, 0x17
        /*005a*/ 	.short	(.L_23165 - .L_23164)
.L_23164:
        /*005c*/ 	.word	0x00000000
        /*0060*/ 	.short	0x0010
        /*0062*/ 	.short	0x0070
        /*0064*/ 	.byte	0x00, 0xf5, 0x21, 0x00


	//----- nvinfo : EIATTR_KPARAM_INFO
	.align		4
.L_23165:
        /*0068*/ 	.byte	0x04, 0x17
        /*006a*/ 	.short	(.L_23167 - .L_23166)
.L_23166:
        /*006c*/ 	.word	0x00000000
        /*0070*/ 	.short	0x000f
        /*0072*/ 	.short	0x0068
        /*0074*/ 	.byte	0x00, 0xf5, 0x21, 0x00


	//----- nvinfo : EIATTR_KPARAM_INFO
	.align		4
.L_23167:
        /*0078*/ 	.byte	0x04, 0x17
        /*007a*/ 	.short	(.L_23169 - .L_23168)
.L_23168:
        /*007c*/ 	.word	0x00000000
        /*0080*/ 	.short	0x000e
        /*0082*/ 	.short	0x0060
        /*0084*/ 	.byte	0x00, 0xf0, 0x11, 0x00


	//----- nvinfo : EIATTR_KPARAM_INFO
	.align		4
.L_23169:
        /*0088*/ 	.byte	0x04, 0x17
        /*008a*/ 	.short	(.L_23171 - .L_23170)
.L_23170:
        /*008c*/ 	.word	0x00000000
        /*0090*/ 	.short	0x000d
        /*0092*/ 	.short	0x005c
        /*0094*/ 	.byte	0x00, 0xf0, 0x11, 0x00


	//----- nvinfo : EIATTR_KPARAM_INFO
	.align		4
.L_23171:
        /*0098*/ 	.byte	0x04, 0x17
        /*009a*/ 	.short	(.L_23173 - .L_23172)
.L_23172:
        /*009c*/ 	.word	0x00000000
        /*00a0*/ 	.short	0x000c
        /*00a2*/ 	.short	0x0058
        /*00a4*/ 	.byte	0x00, 0xf0, 0x11, 0x00


	//----- nvinfo : EIATTR_KPARAM_INFO
	.align		4
.L_23173:
        /*00a8*/ 	.byte	0x04, 0x17
        /*00aa*/ 	.short	(.L_23175 - .L_23174)
.L_23174:
        /*00ac*/ 	.word	0x00000000
        /*00b0*/ 	.short	0x000b
        /*00b2*/ 	.short	0x0050
        /*00b4*/ 	.byte	0x00, 0xf5, 0x21, 0x00


	//----- nvinfo : EIATTR_KPARAM_INFO
	.align		4
.L_23175:
        /*00b8*/ 	.byte	0x04, 0x17
        /*00ba*/ 	.short	(.L_23177 - .L_23176)
.L_23176:
        /*00bc*/ 	.word	0x00000000
        /*00c0*/ 	.short	0x000a
        /*00c2*/ 	.short	0x0048
        /*00c4*/ 	.byte	0x00, 0xf0, 0x11, 0x00


	//----- nvinfo : EIATTR_KPARAM_INFO
	.align		4
.L_23177:
        /*00c8*/ 	.byte	0x04, 0x17
        /*00ca*/ 	.short	(.L_23179 - .L_23178)
.L_23178:
        /*00cc*/ 	.word	0x00000000
        /*00d0*/ 	.short	0x0009
        /*00d2*/ 	.short	0x0040
        /*00d4*/ 	.byte	0x00, 0xf5, 0x21, 0x00


	//----- nvinfo : EIATTR_KPARAM_INFO
	.align		4
.L_23179:
        /*00d8*/ 	.byte	0x04, 0x17
        /*00da*/ 	.short	(.L_23181 - .L_23180)
.L_23180:
        /*00dc*/ 	.word	0x00000000
        /*00e0*/ 	.short	0x0008
        /*00e2*/ 	.short	0x0038
        /*00e4*/ 	.byte	0x00, 0xf5, 0x21, 0x00


	//----- nvinfo : EIATTR_KPARAM_INFO
	.align		4
.L_23181:
        /*00e8*/ 	.byte	0x04, 0x17
        /*00ea*/ 	.short	(.L_23183 - .L_23182)
.L_23182:
        /*00ec*/ 	.word	0x00000000
        /*00f0*/ 	.short	0x0007
        /*00f2*/ 	.short	0x0034
        /*00f4*/ 	.byte	0x00, 0xf0, 0x11, 0x00


	//----- nvinfo : EIATTR_KPARAM_INFO
	.align		4
.L_23183:
        /*00f8*/ 	.byte	0x04, 0x17
        /*00fa*/ 	.short	(.L_23185 - .L_23184)
.L_23184:
        /*00fc*/ 	.word	0x00000000
        /*0100*/ 	.short	0x0006
        /*0102*/ 	.short	0x0030
        /*0104*/ 	.byte	0x00, 0xf0, 0x11, 0x00


	//----- nvinfo : EIATTR_KPARAM_INFO
	.align		4
.L_23185:
        /*0108*/ 	.byte	0x04, 0x17
        /*010a*/ 	.short	(.L_23187 - .L_23186)
.L_23186:
        /*010c*/ 	.word	0x00000000
        /*0110*/ 	.short	0x0005
        /*0112*/ 	.short	0x0028
        /*0114*/ 	.byte	0x00, 0xf5, 0x21, 0x00


	//----- nvinfo : EIATTR_KPARAM_INFO
	.align		4
.L_23187:
        /*0118*/ 	.byte	0x04, 0x17
        /*011a*/ 	.short	(.L_23189 - .L_23188)
.L_23188:
        /*011c*/ 	.word	0x00000000
        /*0120*/ 	.short	0x0004
        /*0122*/ 	.short	0x0020
        /*0124*/ 	.byte	0x00, 0xf5, 0x21, 0x00


	//----- nvinfo : EIATTR_KPARAM_INFO
	.align		4
.L_23189:
        /*0128*/ 	.byte	0x04, 0x17
        /*012a*/ 	.short	(.L_23191 - .L_23190)
.L_23190:
        /*012c*/ 	.word	0x00000000
        /*0130*/ 	.short	0x0003
        /*0132*/ 	.short	0x0018
        /*0134*/ 	.byte	0x00, 0xf5, 0x21, 0x00


	//----- nvinfo : EIATTR_KPARAM_INFO
	.align		4
.L_23191:
        /*0138*/ 	.byte	0x04, 0x17
        /*013a*/ 	.short	(.L_23193 - .L_23192)
.L_23192:
        /*013c*/ 	.word	0x00000000
        /*0140*/ 	.short	0x0002
        /*0142*/ 	.short	0x0010
        /*0144*/ 	.byte	0x00, 0xf5, 0x21, 0x00


	//----- nvinfo : EIATTR_KPARAM_INFO
	.align		4
.L_23193:
        /*0148*/ 	.byte	0x04, 0x17
        /*014a*/ 	.short	(.L_23195 - .L_23194)
.L_23194:
        /*014c*/ 	.word	0x00000000
        /*0150*/ 	.short	0x0001
        /*0152*/ 	.short	0x0008
        /*0154*/ 	.byte	0x00, 0xf5, 0x21, 0x00


	//----- nvinfo : EIATTR_KPARAM_INFO
	.align		4
.L_23195:
        /*0158*/ 	.byte	0x04, 0x17
        /*015a*/ 	.short	(.L_23197 - .L_23196)
.L_23196:
        /*015c*/ 	.word	0x00000000
        /*0160*/ 	.short	0x0000
        /*0162*/ 	.short	0x0000
        /*0164*/ 	.byte	0x00, 0xf5, 0x21, 0x00


	//----- nvinfo : EIATTR_SPARSE_MMA_MASK
	.align		4
.L_23197:
        /*0168*/ 	.byte	0x03, 0x50
        /*016a*/ 	.short	0x0000


	//----- nvinfo : EIATTR_MAXREG_COUNT
	.align		4
        /*016c*/ 	.byte	0x03, 0x1b
        /*016e*/ 	.short	0x00ff


	//----- nvinfo : EIATTR_NUM_BARRIERS
	.align		4
        /*0170*/ 	.byte	0x02, 0x4c
        /*0172*/ 	.byte	0x01
	.zero		1


	//----- nvinfo : EIATTR_EXTERNS
	.align		4
        /*0174*/ 	.byte	0x04, 0x0f
        /*0176*/ 	.short	(.L_23199 - .L_23198)


	//   ....[0]....
	.align		4
.L_23198:
        /*0178*/ 	.word	index@(__assertfail)


	//----- nvinfo : EIATTR_MERCURY_ISA_VERSION
	.align		4
.L_23199:
        /*017c*/ 	.byte	0x03, 0x5f
        /*017e*/ 	.short	0x0101


	//----- nvinfo : EIATTR_COOP_GROUP_MASK_REGIDS
	.align		4
        /*0180*/ 	.byte	0x04, 0x29
        /*0182*/ 	.short	(.L_23201 - .L_23200)


	//   ....[0]....
.L_23200:
        /*0184*/ 	.word	0xffffffff


	//   ....[1]....
        /*0188*/ 	.word	0xffffffff


	//   ....[2]....
        /*018c*/ 	.word	0xffffffff


	//   ....[3]....
        /*0190*/ 	.word	0xffffffff


	//   ....[4]....
        /*0194*/ 	.word	0xffffffff


	//   ....[5]....
        /*0198*/ 	.word	0xffffffff


	//   ....[6]....
        /*019c*/ 	.word	0xffffffff


	//   ....[7]....
        /*01a0*/ 	.word	0xffffffff


	//   ....[8]....
        /*01a4*/ 	.word	0xffffffff


	//   ....[9]....
        /*01a8*/ 	.word	0xffffffff


	//   ....[10]....
        /*01ac*/ 	.word	0xffffffff


	//   ....[11]....
        /*01b0*/ 	.word	0xffffffff


	//   ....[12]....
        /*01b4*/ 	.word	0xffffffff


	//   ....[13]....
        /*01b8*/ 	.word	0xffffffff


	//   ....[14]....
        /*01bc*/ 	.word	0x0500000f


	//   ....[15]....
        /*01c0*/ 	.word	0x0500000f


	//   ....[16]....
        /*01c4*/ 	.word	0x0500000f


	//   ....[17]....
        /*01c8*/ 	.word	0x0500000f


	//   ....[18]....
        /*01cc*/ 	.word	0x0500000f


	//----- nvinfo : EIATTR_COOP_GROUP_INSTR_OFFSETS
	.align		4
.L_23201:
        /*01d0*/ 	.byte	0x04, 0x28
        /*01d2*/ 	.short	(.L_23203 - .L_23202)


	//   ....[0]....
.L_23202:
        /*01d4*/ 	.word	0x00000b90


	//   ....[1]....
        /*01d8*/ 	.word	0x00000bb0


	//   ....[2]....
        /*01dc*/ 	.word	0x00000bd0


	//   ....[3]....
        /*01e0*/ 	.word	0x00000cd0


	//   ....[4]....
        /*01e4*/ 	.word	0x00000cf0


	//   ....[5]....
        /*01e8*/ 	.word	0x00000d20


	//   ....[6]....
        /*01ec*/ 	.word	0x00001b60


	//   ....[7]....
        /*01f0*/ 	.word	0x00001b90


	//   ....[8]....
        /*01f4*/ 	.word	0x00001bb0


	//   ....[9]....
        /*01f8*/ 	.word	0x00001bd0


	//   ....[10]....
        /*01fc*/ 	.word	0x00001bf0


	//   ....[11]....
        /*0200*/ 	.word	0x00001c40


	//   ....[12]....
        /*0204*/ 	.word	0x00001c60


	//   ....[13]....
        /*0208*/ 	.word	0x00001c80


	//   ....[14]....
        /*020c*/ 	.word	0x00003040


	//   ....[15]....
        /*0210*/ 	.word	0x000030a0


	//   ....[16]....
        /*0214*/ 	.word	0x00003100


	//   ....[17]....
        /*0218*/ 	.word	0x00003180


	//   ....[18]....
        /*021c*/ 	.word	0x000031c0


	//----- nvinfo : EIATTR_VRC_CTA_INIT_COUNT
	.align		4
.L_23203:
        /*0220*/ 	.byte	0x02, 0x4a
	.zero		1
	.zero		1


	//----- nvinfo : EIATTR_SYSCALL_OFFSETS
	.align		4
        /*0224*/ 	.byte	0x04, 0x46
        /*0226*/ 	.short	(.L_23205 - .L_23204)


	//   ....[0]....
.L_23204:
        /*0228*/ 	.word	0x00002b40


	//   ....[1]....
        /*022c*/ 	.word	0x00002fe0


	//----- nvinfo : EIATTR_EXIT_INSTR_OFFSETS
	.align		4
.L_23205:
        /*0230*/ 	.byte	0x04, 0x1c
        /*0232*/ 	.short	(.L_23207 - .L_23206)


	//   ....[0]....
.L_23206:
        /*0234*/ 	.word	0x00000090


	//   ....[1]....
        /*0238*/ 	.word	0x00002de0


	//   ....[2]....
        /*023c*/ 	.word	0x00002e10


	//   ....[3]....
        /*0240*/ 	.word	0x00002ee0


	//   ....[4]....
        /*0244*/ 	.word	0x00002ff0


	//----- nvinfo : EIATTR_CRS_STACK_SIZE
	.align		4
.L_23207:
        /*0248*/ 	.byte	0x04, 0x1e
        /*024a*/ 	.short	(.L_23209 - .L_23208)
.L_23208:
        /*024c*/ 	.word	0x00000000


	//----- nvinfo : EIATTR_CBANK_PARAM_SIZE
	.align		4
.L_23209:
        /*0250*/ 	.byte	0x03, 0x19
        /*0252*/ 	.short	0x008c


	//----- nvinfo : EIATTR_PARAM_CBANK
	.align		4
        /*0254*/ 	.byte	0x04, 0x0a
        /*0256*/ 	.short	(.L_23211 - .L_23210)
	.align		4
.L_23210:
        /*0258*/ 	.word	index@(.nv.constant0._ZN4vllm25paged_attention_v2_kernelIfhLi32ELi8ELi128ELNS_18Fp8KVCacheDataTypeE1ELb1ELi512EEEvPfS2_PT_PKS3_PKT0_S9_ifPKiSB_iPKfiiiSD_SD_iiiii)
        /*025c*/ 	.short	0x0380
        /*025e*/ 	.short	0x008c


	//----- nvinfo : EIATTR_SW_WAR
	.align		4
.L_23211:
        /*0260*/ 	.byte	0x04, 0x36
        /*0262*/ 	.short	(.L_23213 - .L_23212)
.L_23212:
        /*0264*/ 	.word	0x00000008
.L_23213:


//--------------------- .nv.info._ZN4vllm25paged_attention_v2_kernelI13__nv_bfloat16S1_Li256ELi32ELi128ELNS_18Fp8KVCacheDataTypeE0ELb0ELi512EEEvPfS3_PT_PKS4_PKT0_SA_ifPKiSC_iPKfiiiSE_SE_iiiii --------------------------
	.section	.nv.info._ZN4vllm25paged_attention_v2_kernelI13__nv_bfloat16S1_Li256ELi32ELi128ELNS_18Fp8KVCacheDataTypeE0ELb0ELi512EEEvPfS3_PT_PKS4_PKT0_SA_ifPKiSC_iPKfiiiSE_SE_iiiii,"",@"SHT_CUDA_INFO"
	.sectionflags	@""
	.align	4


	//----- nvinfo : EIATTR_CUDA_API_VERSION
	.align		4
        /*0000*/ 	.byte	0x04, 0x37
        /*0002*/ 	.short	(.L_23215 - .L_23214)
.L_23214:
        /*0004*/ 	.word	0x00000082


	//----- nvinfo : EIATTR_KPARAM_INFO
	.align		4
.L_23215:
        /*0008*/ 	.byte	0x04, 0x17
        /*000a*/ 	.short	(.L_23217 - .L_23216)
.L_23216:
        /*000c*/ 	.word	0x00000000
        /*0010*/ 	.short	0x0015
        /*0012*/ 	.short	0x0088
        /*0014*/ 	.byte	0x00, 0xf0, 0x11, 0x00


	//----- nvinfo : EIATTR_KPARAM_INFO
	.align		4
.L_23217:
        /*0018*/ 	.byte	0x04, 0x17
        /*001a*/ 	.short	(.L_23219 - .L_23218)
.L_23218:
        /*001c*/ 	.word	0x00000000
        /*0020*/ 	.short	0x0014
        /*0022*/ 	.short	0x0084
        /*0024*/ 	.byte	0x00, 0xf0, 0x11, 0x00


	//----- nvinfo : EIATTR_KPARAM_INFO
	.align		4
.L_23219:
        /*0028*/ 	.byte	0x04, 0x17
        /*002a*/ 	.short	(.L_23221 - .L_23220)
.L_23220:
        /*002c*/ 	.word	0x00000000
        /*0030*/ 	.short	0x0013
        /*0032*/ 	.short	0x0080
        /*0034*/ 	.byte	0x00, 0xf0, 0x11, 0x00


	//----- nvinfo : EIATTR_KPARAM_INFO
	.align		4
.L_23221:
        /*0038*/ 	.byte	0x04, 0x17
        /*003a*/ 	.short	(.L_23223 - .L_23222)
.L_23222:
        /*003c*/ 	.word	0x00000000
        /*0040*/ 	.short	0x0012
        /*0042*/ 	.short	0x007c
        /*0044*/ 	.byte	0x00, 0xf0, 0x11, 0x00


	//----- nvinfo : EIATTR_KPARAM_INFO
	.align		4
.L_23223:
        /*0048*/ 	.byte	0x04, 0x17
        /*004a*/ 	.short	(.L_23225 - .L_23224)
.L_23224:
        /*004c*/ 	.word	0x00000000
        /*0050*/ 	.short	0x0011
        /*0052*/ 	.short	0x0078
        /*0054*/ 	.byte	0x00, 0xf0, 0x11, 0x00


	//----- nvinfo : EIATTR_KPARAM_INFO
	.align		4
.L_23225:
        /*0058*/ 	.byte	0x04, 0x17
        /*005a*/ 	.short	(.L_23227 - .L_23226)
.L_23226:
        /*005c*/ 	.word	0x00000000
        /*0060*/ 	.short	0x0010
        /*0062*/ 	.short	0x0070
        /*0064*/ 	.byte	0x00, 0xf5, 0x21, 0x00


	//----- nvinfo : EIATTR_KPARAM_INFO
	.align		4
.L_23227:
        /*0068*/ 	.byte	0x04, 0x17
        /*006a*/ 	.short	(.L_23229 - .L_23228)
.L_23228:
        /*006c*/ 	.word	0x00000000
        /*0070*/ 	.short	0x000f
        /*0072*/ 	.short	0x0068
        /*0074*/ 	.byte	0x00, 0xf5, 0x21, 0x00


	//----- nvinfo : EIATTR_KPARAM_INFO
	.align		4
.L_23229:
        /*0078*/ 	.byte	0x04, 0x17
        /*007a*/ 	.short	(.L_23231 - .L_23230)
.L_23230:
        /*007c*/ 	.word	0x00000000
        /*0080*/ 	.short	0x000e
        /*0082*/ 	.short	0x0060
        /*0084*/ 	.byte	0x00, 0xf0, 0x11, 0x00


	//----- nvinfo : EIATTR_KPARAM_INFO
	.align		4
.L_23231:
        /*0088*/ 	.byte	0x04, 0x17
        /*008a*/ 	.short	(.L_23233 - .L_23232)
.L_23232:
        /*008c*/ 	.word	0x00000000
        /*0090*/ 	.short	0x000d
        /*0092*/ 	.short	0x005c
        /*0094*/ 	.byte	0x00, 0xf0, 0x11, 0x00


	//----- nvinfo : EIATTR_KPARAM_INFO
	.align		4
.L_23233:
        /*0098*/ 	.byte	0x04, 0x17
        /*009a*/ 	.short	(.L_23235 - .L_23234)
.L_23234:
        /*009c*/ 	.word	0x00000000
        /*00a0*/ 	.short	0x000c
        /*00a2*/ 	.short	0x0058
        /*00a4*/ 	.byte	0x00, 0xf0, 0x11, 0x00


	//----- nvinfo : EIATTR_KPARAM_INFO
	.align		4
.L_23235:
        /*00a8*/ 	.byte	0x04, 0x17
        /*00aa*/ 	.short	(.L_23237 - .L_23236)
.L_23236:
        /*00ac*/ 	.word	0x00000000
        /*00b0*/ 	.short	0x000b
        /*00b2*/ 	.short	0x0050
        /*00b4*/ 	.byte	0x00, 0xf5, 0x21, 0x00


	//----- nvinfo : EIATTR_KPARAM_INFO
	.align		4
.L_23237:
        /*00b8*/ 	.byte	0x04, 0x17
        /*00ba*/ 	.short	(.L_23239 - .L_23238)
.L_23238:
        /*00bc*/ 	.word	0x00000000
        /*00c0*/ 	.short	0x000a
        /*00c2*/ 	.short	0x0048
        /*00c4*/ 	.byte	0x00, 0xf0, 0x11, 0x00


	//----- nvinfo : EIATTR_KPARAM_INFO
	.align		4
.L_23239:
        /*00c8*/ 	.byte	0x04, 0x17
        /*00ca*/ 	.short	(.L_23241 - .L_23240)
.L_23240:
        /*00cc*/ 	.word	0x00000000
        /*00d0*/ 	.short	0x0009
        /*00d2*/ 	.short	0x0040
        /*00d4*/ 	.byte	0x00, 0xf5, 0x21, 0x00


	//----- nvinfo : EIATTR_KPARAM_INFO
	.align		4
.L_23241:
        /*00d8*/ 	.byte	0x04, 0x17
        /*00da*/ 	.short	(.L_23243 - .L_23242)
.L_23242:
        /*00dc*/ 	.word	0x00000000
        /*00e0*/ 	.short	0x0008
        /*00e2*/ 	.short	0x0038
        /*00e4*/ 	.byte	0x00, 0xf5, 0x21, 0x00


	//----- nvinfo : EIATTR_KPARAM_INFO
	.align		4
.L_23243:
        /*00e8*/ 	.byte	0x04, 0x17
        /*00ea*/ 	.short	(.L_23245 - .L_23244)
.L_23244:
        /*00ec*/ 	.word	0x00000000
        /*00f0*/ 	.short	0x0007
        /*00f2*/ 	.short	0x0034
        /*00f4*/ 	.byte	0x00, 0xf0, 0x11, 0x00


	//----- nvinfo : EIATTR_KPARAM_INFO
	.align		4
.L_23245:
        /*00f8*/ 	.byte	0x04, 0x17
        /*00fa*/ 	.short	(.L_23247 - .L_23246)
.L_23246:
        /*00fc*/ 	.word	0x00000000
        /*0100*/ 	.short	0x0006
        /*0102*/ 	.short	0x0030
        /*0104*/ 	.byte	0x00, 0xf0, 0x11, 0x00


	//----- nvinfo : EIATTR_KPARAM_INFO
	.align		4
.L_23247:
        /*0108*/ 	.byte	0x04, 0x17
        /*010a*/ 	.short	(.L_23249 - .L_23248)
.L_23248:
        /*010c*/ 	.word	0x00000000
        /*0110*/ 	.short	0x0005
        /*0112*/ 	.short	0x0028
        /*0114*/ 	.byte	0x00, 0xf5, 0x21, 0x00


	//----- nvinfo : EIATTR_KPARAM_INFO
	.align		4
.L_23249:
        /*0118*/ 	.byte	0x04, 0x17
        /*011a*/ 	.short	(.L_23251 - .L_23250)
.L_23250:
        /*011c*/ 	.word	0x00000000
        /*0120*/ 	.short	0x0004
        /*0122*/ 	.short	0x0020
        /*0124*/ 	.byte	0x00, 0xf5, 0x21, 0x00


	//----- nvinfo : EIATTR_KPARAM_INFO
	.align		4
.L_23251:
        /*0128*/ 	.byte	0x04, 0x17
        /*012a*/ 	.short	(.L_23253 - .L_23252)
.L_23252:
        /*012c*/ 	.word	0x00000000
        /*0130*/ 	.short	0x0003
        /*0132*/ 	.short	0x0018
        /*0134*/ 	.byte	0x00, 0xf5, 0x21, 0x00


	//----- nvinfo : EIATTR_KPARAM_INFO
	.align		4
.L_23253:
        /*0138*/ 	.byte	0x04, 0x17
        /*013a*/ 	.short	(.L_23255 - .L_23254)
.L_23254:
        /*013c*/ 	.word	0x00000000
        /*0140*/ 	.short	0x0002
        /*0142*/ 	.short	0x0010
        /*0144*/ 	.byte	0x00, 0xf5, 0x21, 0x00


	//----- nvinfo : EIATTR_KPARAM_INFO
	.align		4
.L_23255:
        /*0148*/ 	.byte	0x04, 0x17
        /*014a*/ 	.short	(.L_23257 - .L_23256)
.L_23256:
        /*014c*/ 	.word	0x00000000
        /*0150*/ 	.short	0x0001
        /*0152*/ 	.short	0x0008
        /*0154*/ 	.byte	0x00, 0xf5, 0x21, 0x00


	//----- nvinfo : EIATTR_KPARAM_INFO
	.align		4
.L_23257:
        /*0158*/ 	.byte	0x04, 0x17
        /*015a*/ 	.short	(.L_23259 - .L_23258)
.L_23258:
        /*015c*/ 	.word	0x00000000
        /*0160*/ 	.short	0x0000
        /*0162*/ 	.short	0x0000
        /*0164*/ 	.byte	0x00, 0xf5, 0x21, 0x00


	//----- nvinfo : EIATTR_SPARSE_MMA_MASK
	.align		4
.L_23259:
        /*0168*/ 	.byte	0x03, 0x50
        /*016a*/ 	.short	0x0000


	//----- nvinfo : EIATTR_MAXREG_COUNT
	.align		4
        /*016c*/ 	.byte	0x03, 0x1b
        /*016e*/ 	.short	0x00ff


	//----- nvinfo : EIATTR_NUM_BARRIERS
	.align		4
        /*0170*/ 	.byte	0x02, 0x4c
        /*0172*/ 	.byte	0x01
	.zero		1


	//----- nvinfo : EIATTR_ANNOTATIONS
	.align		4
        /*0174*/ 	.byte	0x04, 0x55
        /*0176*/ 	.short	(.L_23261 - .L_23260)


	//   ....[0]....
.L_23260:
        /*0178*/ 	.word	0x00000001
        /*017c*/ 	.byte	0x10, 0x0b, 0x00, 0x00, 0x01, 0x00, 0x00, 0x00, 0x50, 0x0b, 0x00, 0x00, 0x01, 0x00, 0x00, 0x00
        /* <DEDUP_REMOVED lines=27> */
        /*033c*/ 	.byte	0xa0, 0x4d, 0x00, 0x00, 0x01, 0x00, 0x00, 0x00, 0x20, 0x4e, 0x00, 0x00


	//----- nvinfo : EIATTR_MERCURY_ISA_VERSION
	.align		4
.L_23261:
        /*0348*/ 	.byte	0x03, 0x5f
        /*034a*/ 	.short	0x0101


	//----- nvinfo : EIATTR_COOP_GROUP_MASK_REGIDS
	.align		4
        /*034c*/ 	.byte	0x04, 0x29
        /*034e*/ 	.short	(.L_23263 - .L_23262)


	//   ....[0]....
.L_23262:
        /*0350*/ 	.word	0xffffffff


	//   ....[1]....
        /*0354*/ 	.word	0xffffffff


	//   ....[2]....
        /*0358*/ 	.word	0xffffffff


	//   ....[3]....
        /*035c*/ 	.word	0xffffffff


	//   ....[4]....
        /*0360*/ 	.word	0xffffffff


	//   ....[5]....
        /*0364*/ 	.word	0xffffffff


	//   ....[6]....
        /*0368*/ 	.word	0xffffffff


	//   ....[7]....
        /*036c*/ 	.word	0xffffffff


	//   ....[8]....
        /*0370*/ 	.word	0xffffffff


	//   ....[9]....
        /*0374*/ 	.word	0xffffffff


	//   ....[10]....
        /*0378*/ 	.word	0xffffffff


	//   ....[11]....
        /*037c*/ 	.word	0xffffffff


	//   ....[12]....
        /*0380*/ 	.word	0xffffffff


	//   ....[13]....
        /*0384*/ 	.word	0xffffffff


	//   ....[14]....
        /*0388*/ 	.word	0xffffffff


	//   ....[15]....
        /*038c*/ 	.word	0xffffffff


	//   ....[16]....
        /*0390*/ 	.word	0xffffffff


	//   ....[17]....
        /*0394*/ 	.word	0xffffffff


	//   ....[18]....
        /*0398*/ 	.word	0xffffffff


	//   ....[19]....
        /*039c*/ 	.word	0xffffffff


	//   ....[20]....
        /*03a0*/ 	.word	0xffffffff


	//   ....[21]....
        /*03a4*/ 	.word	0xffffffff


	//   ....[22]....
        /*03a8*/ 	.word	0xffffffff


	//   ....[23]....
        /*03ac*/ 	.word	0xffffffff


	//   ....[24]....
        /*03b0*/ 	.word	0xffffffff


	//   ....[25]....
        /*03b4*/ 	.word	0xffffffff


	//   ....[26]....
        /*03b8*/ 	.word	0xffffffff


	//   ....[27]....
        /*03bc*/ 	.word	0xffffffff


	//   ....[28]....
        /*03c0*/ 	.word	0xffffffff


	//   ....[29]....
        /*03c4*/ 	.word	0xffffffff


	//   ....[30]....
        /*03c8*/ 	.word	0xffffffff


	//   ....[31]....
        /*03cc*/ 	.word	0xffffffff


	//   ....[32]....
        /*03d0*/ 	.word	0xffffffff


	//   ....[33]....
        /*03d4*/ 	.word	0xffffffff


	//   ....[34]....
        /*03d8*/ 	.word	0xffffffff


	//   ....[35]....
        /*03dc*/ 	.word	0xffffffff


	//   ....[36]....
        /*03e0*/ 	.word	0xffffffff


	//   ....[37]....
        /*03e4*/ 	.word	0xffffffff


	//   ....[38]....
        /*03e8*/ 	.word	0xffffffff


	//   ....[39]....
        /*03ec*/ 	.word	0xffffffff


	//   ....[40]....
        /*03f0*/ 	.word	0xffffffff


	//   ....[41]....
        /*03f4*/ 	.word	0xffffffff


	//   ....[42]....
        /*03f8*/ 	.word	0xffffffff


	//   ....[43]....
        /*03fc*/ 	.word	0xffffffff


	//   ....[44]....
        /*0400*/ 	.word	0xffffffff


	//   ....[45]....
        /*0404*/ 	.word	0xffffffff


	//   ....[46]....
        /*0408*/ 	.word	0xffffffff


	//   ....[47]....
        /*040c*/ 	.word	0xffffffff


	//   ....[48]....
        /*0410*/ 	.word	0xffffffff


	//   ....[49]....
        /*0414*/ 	.word	0xffffffff


	//   ....[50]....
        /*0418*/ 	.word	0xffffffff


	//   ....[51]....
        /*041c*/ 	.word	0xffffffff


	//   ....[52]....
        /*0420*/ 	.word	0xffffffff


	//   ....[53]....
        /*0424*/ 	.word	0xffffffff


	//   ....[54]....
        /*0428*/ 	.word	0xffffffff


	//   ....[55]....
        /*042c*/ 	.word	0xffffffff


	//   ....[56]....
        /*0430*/ 	.word	0xffffffff


	//   ....[57]....
        /*0434*/ 	.word	0xffffffff


	//   ....[58]....
        /*0438*/ 	.word	0xffffffff


	//   ....[59]....
        /*043c*/ 	.word	0xffffffff


	//   ....[60]....
        /*0440*/ 	.word	0xffffffff


	//   ....[61]....
        /*0444*/ 	.word	0xffffffff


	//   ....[62]....
        /*0448*/ 	.word	0xffffffff


	//   ....[63]....
        /*044c*/ 	.word	0xffffffff


	//   ....[64]....
        /*0450*/ 	.word	0xffffffff


	//   ....[65]....
        /*0454*/ 	.word	0xffffffff


	//   ....[66]....
        /*0458*/ 	.word	0xffffffff


	//   ....[67]....
        /*045c*/ 	.word	0xffffffff


	//   ....[68]....
        /*0460*/ 	.word	0xffffffff


	//   ....[69]....
        /*0464*/ 	.word	0xffffffff


	//   ....[70]....
        /*0468*/ 	.word	0xffffffff


	//   ....[71]....
        /*046c*/ 	.word	0xffffffff


	//   ....[72]....
        /*0470*/ 	.word	0xffffffff


	//   ....[73]....
        /*0474*/ 	.word	0xffffffff


	//   ....[74]....
        /*0478*/ 	.word	0xffffffff


	//   ....[75]....
        /*047c*/ 	.word	0xffffffff


	//   ....[76]....
        /*0480*/ 	.word	0xffffffff


	//   ....[77]....
        /*0484*/ 	.word	0xffffffff


	//   ....[78]....
        /*0488*/ 	.word	0xffffffff


	//   ....[79]....
        /*048c*/ 	.word	0xffffffff


	//----- nvinfo : EIATTR_COOP_GROUP_INSTR_OFFSETS
	.align		4
.L_23263:
        /*0490*/ 	.byte	0x04, 0x28
        /*0492*/ 	.short	(.L_23265 - .L_23264)


	//   ....[0]....
.L_23264:
        /*0494*/ 	.word	0x00005a20


	//   ....[1]....
        /*0498*/ 	.word	0x00005ac0


	//   ....[2]....
        /*049c*/ 	.word	0x00005af0


	//   ....[3]....
        /*04a0*/ 	.word	0x00005b20


	//   ....[4]....
        /*04a4*/ 	.word	0x00005b80


	//   ....[5]....
        /*04a8*/ 	.word	0x00005c20


	//   ....[6]....
        /*04ac*/ 	.word	0x00005c50


	//   ....[7]....
        /*04b0*/ 	.word	0x00005c70


	//   ....[8]....
        /*04b4*/ 	.word	0x00006ad0


	//   ....[9]....
        /*04b8*/ 	.word	0x00006b10


	//   ....[10]....
        /*04bc*/ 	.word	0x00006b30


	//   ....[11]....
        /*04c0*/ 	.word	0x00006b50


	//   ....[12]....
        /*04c4*/ 	.word	0x00006b70


	//   ....[13]....
        /*04c8*/ 	.word	0x00006bc0


	//   ....[14]....
        /*04cc*/ 	.word	0x00006be0


	//   ....[15]....
        /*04d0*/ 	.word	0x00006c00


	//   ....[16]....
        /*04d4*/ 	.word	0x0000faa0


	//   ....[17]....
        /*04d8*/ 	.word	0x0000fae0


	//   ....[18]....
        /*04dc*/ 	.word	0x0000fb00


	//   ....[19]....
        /*04e0*/ 	.word	0x0000fb10


	//   ....[20]....
        /*04e4*/ 	.word	0x0000fb20


	//   ....[21]....
        /*04e8*/ 	.word	0x0000fb30


	//   ....[22]....
        /*04ec*/ 	.word	0x0000fb50


	//   ....[23]....
        /*04f0*/ 	.word	0x0000fb70


	//   ....[24]....
        /*04f4*/ 	.word	0x0000fb90


	//   ....[25]....
        /*04f8*/ 	.word	0x0000fbb0


	//   ....[26]....
        /*04fc*/ 	.word	0x0000fbd0


	//   ....[27]....
        /*0500*/ 	.word	0x0000fbf0


	//   ....[28]....
        /*0504*/ 	.word	0x0000fc00


	//   ....[29]....
        /*0508*/ 	.word	0x0000fc30


	//   ....[30]....
        /*050c*/ 	.word	0x0000fc50


	//   ....[31]....
        /*0510*/ 	.word	0x0000fc70


	//   ....[32]....
        /*0514*/ 	.word	0x0000fc90


	//   ....[33]....
        /*0518*/ 	.word	0x0000fcb0


	//   ....[34]....
        /*051c*/ 	.word	0x0000fcd0


	//   ....[35]....
        /*0520*/ 	.word	0x0000fce0


	//   ....[36]....
        /*0524*/ 	.word	0x0000fd00


	//   ....[37]....
        /*0528*/ 	.word	0x0000fd20


	//   ....[38]....
        /*052c*/ 	.word	0x0000fd40


	//   ....[39]....
        /*0530*/ 	.word	0x0000fd70


	//   ....[40]....
        /*0534*/ 	.word	0x0000fda0


	//   ....[41]....
        /*0538*/ 	.word	0x0000fdc0


	//   ....[42]....
        /*053c*/ 	.word	0x0000fde0


	//   ....[43]....
        /*0540*/ 	.word	0x0000fe00


	//   ....[44]....
        /*0544*/ 	.word	0x0000fe20


	//   ....[45]....
        /*0548*/ 	.word	0x0000fe40


	//   ....[46]....
        /*054c*/ 	.word	0x0000fe60


	//   ....[47]....
        /*0550*/ 	.word	0x0000fe80


	//   ....[48]....
        /*0554*/ 	.word	0x0000fea0


	//   ....[49]....
        /*0558*/ 	.word	0x0000fec0


	//   ....[50]....
        /*055c*/ 	.word	0x0000fee0


	//   ....[51]....
        /*0560*/ 	.word	0x0000ff00


	//   ....[52]....
        /*0564*/ 	.word	0x0000ff20


	//   ....[53]....
        /*0568*/ 	.word	0x0000ff40


	//   ....[54]....
        /*056c*/ 	.word	0x0000ff70


	//   ....[55]....
        /*0570*/ 	.word	0x0000ff90


	//   ....[56]....
        /*0574*/ 	.word	0x0000ffb0


	//   ....[57]....
        /*0578*/ 	.word	0x0000ffd0


	//   ....[58]....
        /*057c*/ 	.word	0x0000fff0


	//   ....[59]....
        /*0580*/ 	.word	0x00010010


	//   ....[60]....
        /*0584*/ 	.word	0x00010020


	//   ....[61]....
        /*0588*/ 	.word	0x00010040


	//   ....[62]....
        /*058c*/ 	.word	0x00010060


	//   ....[63]....
        /*0590*/ 	.word	0x00010080


	//   ....[64]....
        /*0594*/ 	.word	0x000100a0


	//   ....[65]....
        /*0598*/ 	.word	0x000100c0


	//   ....[66]....
        /*059c*/ 	.word	0x000100e0


	//   ....[67]....
        /*05a0*/ 	.word	0x00010100


	//   ....[68]....
        /*05a4*/ 	.word	0x00010120


	//   ....[69]....
        /*05a8*/ 	.word	0x00010140


	//   ....[70]....
        /*05ac*/ 	.word	0x00010160


	//   ....[71]....
        /*05b0*/ 	.word	0x00010180


	//   ....[72]....
        /*05b4*/ 	.word	0x000101a0


	//   ....[73]....
        /*05b8*/ 	.word	0x000101c0


	//   ....[74]....
        /*05bc*/ 	.word	0x000101e0


	//   ....[75]....
        /*05c0*/ 	.word	0x00010200


	//   ....[76]....
        /*05c4*/ 	.word	0x00010220


	//   ....[77]....
        /*05c8*/ 	.word	0x00010240


	//   ....[78]....
        /*05cc*/ 	.word	0x00010260


	//   ....[79]....
        /*05d0*/ 	.word	0x00010280


	//----- nvinfo : EIATTR_VRC_CTA_INIT_COUNT
	.align		4
.L_23265:
        /*05d4*/ 	.byte	0x02, 0x4a
	.zero		1
	.zero		1


	//----- nvinfo : EIATTR_EXIT_INSTR_OFFSETS
	.align		4
        /*05d8*/ 	.byte	0x04, 0x1c
        /*05da*/ 	.short	(.L_23267 - .L_23266)


	//   ....[0]....
.L_23266:
        /*05dc*/ 	.word	0x000000e0


	//   ....[1]....
        /*05e0*/ 	.word	0x00011100


	//   ....[2]....
        /*05e4*/ 	.word	0x00011130


	//   ....[3]....
        /*05e8*/ 	.word	0x000115d0


	//----- nvinfo : EIATTR_CRS_STACK_SIZE
	.align		4
.L_23267:
        /*05ec*/ 	.byte	0x04, 0x1e
        /*05ee*/ 	.short	(.L_23269 - .L_23268)
.L_23268:
        /*05f0*/ 	.word	0x00000000


	//----- nvinfo : EIATTR_CBANK_PARAM_SIZE
	.align		4
.L_23269:
        /*05f4*/ 	.byte	0x03, 0x19
        /*05f6*/ 	.short	0x008c


	//----- nvinfo : EIATTR_PARAM_CBANK
	.align		4
        /*05f8*/ 	.byte	0x04, 0x0a
        /*05fa*/ 	.short	(.L_23271 - .L_23270)
	.align		4
.L_23270:
        /*05fc*/ 	.word	index@(.nv.constant0._ZN4vllm25paged_attention_v2_kernelI13__nv_bfloat16S1_Li256ELi32ELi128ELNS_18Fp8KVCacheDataTypeE0ELb0ELi512EEEvPfS3_PT_PKS4_PKT0_SA_ifPKiSC_iPKfiiiSE_SE_iiiii)
        /*0600*/ 	.short	0x0380
        /*0602*/ 	.short	0x008c


	//----- nvinfo : EIATTR_SW_WAR
	.align		4
.L_23271:
        /*0604*/ 	.byte	0x04, 0x36
        /*0606*/ 	.short	(.L_23273 - .L_23272)
.L_23272:
        /*0608*/ 	.word	0x00000008
.L_23273:


//--------------------- .nv.info._ZN4vllm25paged_attention_v2_kernelI13__nv_bfloat16S1_Li192ELi32ELi128ELNS_18Fp8KVCacheDataTypeE0ELb0ELi512EEEvPfS3_PT_PKS4_PKT0_SA_ifPKiSC_iPKfiiiSE_SE_iiiii --------------------------
	.section	.nv.info._ZN4vllm25paged_attention_v2_kernelI13__nv_bfloat16S1_Li192ELi32ELi128ELNS_18Fp8KVCacheDataTypeE0ELb0ELi512EEEvPfS3_PT_PKS4_PKT0_SA_ifPKiSC_iPKfiiiSE_SE_iiiii,"",@"SHT_CUDA_INFO"
	.sectionflags	@""
	.align	4


	//----- nvinfo : EIATTR_CUDA_API_VERSION
	.align		4
        /*0000*/ 	.byte	0x04, 0x37
        /*0002*/ 	.short	(.L_23275 - .L_23274)
.L_23274:
        /*0004*/ 	.word	0x00000082


	//----- nvinfo : EIATTR_KPARAM_INFO
	.align		4
.L_23275:
        /*0008*/ 	.byte	0x04, 0x17
        /*000a*/ 	.short	(.L_23277 - .L_23276)
.L_23276:
        /*000c*/ 	.word	0x00000000
        /*0010*/ 	.short	0x0015
        /*0012*/ 	.short	0x0088
        /*0014*/ 	.byte	0x00, 0xf0, 0x11, 0x00


	//----- nvinfo : EIATTR_KPARAM_INFO
	.align		4
.L_23277:
        /*0018*/ 	.byte	0x04, 0x17
        /*001a*/ 	.short	(.L_23279 - .L_23278)
.L_23278:
        /*001c*/ 	.word	0x00000000
        /*0020*/ 	.short	0x0014
        /*0022*/ 	.short	0x0084
        /*0024*/ 	.byte	0x00, 0xf0, 0x11, 0x00


	//----- nvinfo : EIATTR_KPARAM_INFO
	.align		4
.L_23279:
        /*0028*/ 	.byte	0x04, 0x17
        /*002a*/ 	.short	(.L_23281 - .L_23280)
.L_23280:
        /*002c*/ 	.word	0x00000000
        /*0030*/ 	.short	0x0013
        /*0032*/ 	.short	0x0080
        /*0034*/ 	.byte	0x00, 0xf0, 0x11, 0x00


	//----- nvinfo : EIATTR_KPARAM_INFO
	.align		4
.L_23281:
        /*0038*/ 	.byte	0x04, 0x17
        /*003a*/ 	.short	(.L_23283 - .L_23282)
.L_23282:
        /*003c*/ 	.word	0x00000000
        /*0040*/ 	.short	0x0012
        /*0042*/ 	.short	0x007c
        /*0044*/ 	.byte	0x00, 0xf0, 0x11, 0x00


	//----- nvinfo : EIATTR_KPARAM_INFO
	.align		4
.L_23283:
        /*0048*/ 	.byte	0x04, 0x17
        /*004a*/ 	.short	(.L_23285 - .L_23284)
.L_23284:
        /*004c*/ 	.word	0x00000000
        /*0050*/ 	.short	0x0011
        /*0052*/ 	.short	0x0078
        /*0054*/ 	.byte	0x00, 0xf0, 0x11, 0x00


	//----- nvinfo : EIATTR_KPARAM_INFO
	.align		4
.L_23285:
        /*0058*/ 	.byte	0x04, 0x17
        /*005a*/ 	.short	(.L_23287 - .L_23286)
.L_23286:
        /*005c*/ 	.word	0x00000000
        /*0060*/ 	.short	0x0010
        /*0062*/ 	.short	0x0070
        /*0064*/ 	.byte	0x00, 0xf5, 0x21, 0x00


	//----- nvinfo : EIATTR_KPARAM_INFO
	.align		4
.L_23287:
        /*0068*/ 	.byte	0x04, 0x17
        /*006a*/ 	.short	(.L_23289 - .L_23288)
.L_23288:
        /*006c*/ 	.word	0x00000000
        /*0070*/ 	.short	0x000f
        /*0072*/ 	.short	0x0068
        /*0074*/ 	.byte	0x00, 0xf5, 0x21, 0x00


	//----- nvinfo : EIATTR_KPARAM_INFO
	.align		4
.L_23289:
        /*0078*/ 	.byte	0x04, 0x17
        /*007a*/ 	.short	(.L_23291 - .L_23290)
.L_23290:
        /*007c*/ 	.word	0x00000000
        /*0080*/ 	.short	0x000e
        /*0082*/ 	.short	0x0060
        /*0084*/ 	.byte	0x00, 0xf0, 0x11, 0x00


	//----- nvinfo : EIATTR_KPARAM_INFO
	.align		4
.L_23291:
        /*0088*/ 	.byte	0x04, 0x17
        /*008a*/ 	.short	(.L_23293 - .L_23292)
.L_23292:
        /*008c*/ 	.word	0x00000000
        /*0090*/ 	.short	0x000d
        /*0092*/ 	.short	0x005c
        /*0094*/ 	.byte	0x00, 0xf0, 0x11, 0x00


	//----- nvinfo : EIATTR_KPARAM_INFO
	.align		4
.L_23293:
        /*0098*/ 	.byte	0x04, 0x17
        /*009a*/ 	.short	(.L_23295 - .L_23294)
.L_23294:
        /*009c*/ 	.word	0x00000000
        /*00a0*/ 	.short	0x000c
        /*00a2*/ 	.short	0x0058
        /*00a4*/ 	.byte	0x00, 0xf0, 0x11, 0x00


	//----- nvinfo : EIATTR_KPARAM_INFO
	.align		4
.L_23295:
        /*00a8*/ 	.byte	0x04, 0x17
        /*00aa*/ 	.short	(.L_23297 - .L_23296)
.L_23296:
        /*00ac*/ 	.word	0x00000000
        /*00b0*/ 	.short	0x000b
        /*00b2*/ 	.short	0x0050
        /*00b4*/ 	.byte	0x00, 0xf5, 0x21, 0x00


	//----- nvinfo : EIATTR_KPARAM_INFO
	.align		4
.L_23297:
        /*00b8*/ 	.byte	0x04, 0x17
        /*00ba*/ 	.short	(.L_23299 - .L_23298)
.L_23298:
        /*00bc*/ 	.word	0x00000000
        /*00c0*/ 	.short	0x000a
        /*00c2*/ 	.short	0x0048
        /*00c4*/ 	.byte	0x00, 0xf0, 0x11, 0x00


	//----- nvinfo : EIATTR_KPARAM_INFO
	.align		4
.L_23299:
        /*00c8*/ 	.byte	0x04, 0x17
        /*00ca*/ 	.short	(.L_23301 - .L_23300)
.L_23300:
        /*00cc*/ 	.word	0x00000000
        /*00d0*/ 	.short	0x0009
        /*00d2*/ 	.short	0x0040
        /*00d4*/ 	.byte	0x00, 0xf5, 0x21, 0x00


	//----- nvinfo : EIATTR_KPARAM_INFO
	.align		4
.L_23301:
        /*00d8*/ 	.byte	0x04, 0x17
        /*00da*/ 	.short	(.L_23303 - .L_23302)
.L_23302:
        /*00dc*/ 	.word	0x00000000
        /*00e0*/ 	.short	0x0008
        /*00e2*/ 	.short	0x0038
        /*00e4*/ 	.byte	0x00, 0xf5, 0x21, 0x00


	//----- nvinfo : EIATTR_KPARAM_INFO
	.align		4
.L_23303:
        /*00e8*/ 	.byte	0x04, 0x17
        /*00ea*/ 	.short	(.L_23305 - .L_23304)
.L_23304:
        /*00ec*/ 	.word	0x00000000
        /*00f0*/ 	.short	0x0007
        /*00f2*/ 	.short	0x0034
        /*00f4*/ 	.byte	0x00, 0xf0, 0x11, 0x00


	//----- nvinfo : EIATTR_KPARAM_INFO
	.align		4
.L_23305:
        /*00f8*/ 	.byte	0x04, 0x17
        /*00fa*/ 	.short	(.L_23307 - .L_23306)
.L_23306:
        /*00fc*/ 	.word	0x00000000
        /*0100*/ 	.short	0x0006
        /*0102*/ 	.short	0x0030
        /*0104*/ 	.byte	0x00, 0xf0, 0x11, 0x00


	//----- nvinfo : EIATTR_KPARAM_INFO
	.align		4
.L_23307:
        /*0108*/ 	.byte	0x04, 0x17
        /*010a*/ 	.short	(.L_23309 - .L_23308)
.L_23308:
        /*010c*/ 	.word	0x00000000
        /*0110*/ 	.short	0x0005
        /*0112*/ 	.short	0x0028
        /*0114*/ 	.byte	0x00, 0xf5, 0x21, 0x00


	//----- nvinfo : EIATTR_KPARAM_INFO
	.align		4
.L_23309:
        /*0118*/ 	.byte	0x04, 0x17
        /*011a*/ 	.short	(.L_23311 - .L_23310)
.L_23310:
        /*011c*/ 	.word	0x00000000
        /*0120*/ 	.short	0x0004
        /*0122*/ 	.short	0x0020
        /*0124*/ 	.byte	0x00, 0xf5, 0x21, 0x00


	//----- nvinfo : EIATTR_KPARAM_INFO
	.align		4
.L_23311:
        /*0128*/ 	.byte	0x04, 0x17
        /*012a*/ 	.short	(.L_23313 - .L_23312)
.L_23312:
        /*012c*/ 	.word	0x00000000
        /*0130*/ 	.short	0x0003
        /*0132*/ 	.short	0x0018
        /*0134*/ 	.byte	0x00, 0xf5, 0x21, 0x00


	//----- nvinfo : EIATTR_KPARAM_INFO
	.align		4
.L_23313:
        /*0138*/ 	.byte	0x04, 0x17
        /*013a*/ 	.short	(.L_23315 - .L_23314)
.L_23314:
        /*013c*/ 	.word	0x00000000
        /*0140*/ 	.short	0x0002
        /*0142*/ 	.short	0x0010
        /*0144*/ 	.byte	0x00, 0xf5, 0x21, 0x00


	//----- nvinfo : EIATTR_KPARAM_INFO
	.align		4
.L_23315:
        /*0148*/ 	.byte	0x04, 0x17
        /*014a*/ 	.short	(.L_23317 - .L_23316)
.L_23316:
        /*014c*/ 	.word	0x00000000
        /*0150*/ 	.short	0x0001
        /*0152*/ 	.short	0x0008
        /*0154*/ 	.byte	0x00, 0xf5, 0x21, 0x00


	//----- nvinfo : EIATTR_KPARAM_INFO
	.align		4
.L_23317:
        /*0158*/ 	.byte	0x04, 0x17
        /*015a*/ 	.short	(.L_23319 - .L_23318)
.L_23318:
        /*015c*/ 	.word	0x00000000
        /*0160*/ 	.short	0x0000
        /*0162*/ 	.short	0x0000
        /*0164*/ 	.byte	0x00, 0xf5, 0x21, 0x00


	//----- nvinfo : EIATTR_SPARSE_MMA_MASK
	.align		4
.L_23319:
        /*0168*/ 	.byte	0x03, 0x50
        /*016a*/ 	.short	0x0000


	//----- nvinfo : EIATTR_MAXREG_COUNT
	.align		4
        /*016c*/ 	.byte	0x03, 0x1b
        /*016e*/ 	.short	0x00ff


	//----- nvinfo : EIATTR_NUM_BARRIERS
	.align		4
        /*0170*/ 	.byte	0x02, 0x4c
        /*0172*/ 	.byte	0x01
	.zero		1


	//----- nvinfo : EIATTR_MERCURY_ISA_VERSION
	.align		4
        /*0174*/ 	.byte	0x03, 0x5f
        /*0176*/ 	.short	0x0101


	//----- nvinfo : EIATTR_COOP_GROUP_MASK_REGIDS
	.align		4
        /*0178*/ 	.byte	0x04, 0x29
        /*017a*/ 	.short	(.L_23321 - .L_23320)


	//   ....[0]....
.L_23320:
        /*017c*/ 	.word	0xffffffff


	//   ....[1]....
        /*0180*/ 	.word	0xffffffff


	//   ....[2]....
        /*0184*/ 	.word	0xffffffff


	//   ....[3]....
        /*0188*/ 	.word	0xffffffff


	//   ....[4]....
        /*018c*/ 	.word	0xffffffff


	//   ....[5]....
        /*0190*/ 	.word	0xffffffff


	//   ....[6]....
        /*0194*/ 	.word	0xffffffff


	//   ....[7]....
        /*0198*/ 	.word	0xffffffff


	//   ....[8]....
        /*019c*/ 	.word	0xffffffff


	//   ....[9]....
        /*01a0*/ 	.word	0xffffffff


	//   ....[10]....
        /*01a4*/ 	.word	0xffffffff


	//   ....[11]....
        /*01a8*/ 	.word	0xffffffff


	//   ....[12]....
        /*01ac*/ 	.word	0xffffffff


	//   ....[13]....
        /*01b0*/ 	.word	0xffffffff


	//   ....[14]....
        /*01b4*/ 	.word	0xffffffff


	//   ....[15]....
        /*01b8*/ 	.word	0xffffffff


	//   ....[16]....
        /*01bc*/ 	.word	0xffffffff


	//   ....[17]....
        /*01c0*/ 	.word	0xffffffff


	//   ....[18]....
        /*01c4*/ 	.word	0xffffffff


	//   ....[19]....
        /*01c8*/ 	.word	0xffffffff


	//   ....[20]....
        /*01cc*/ 	.word	0xffffffff


	//   ....[21]....
        /*01d0*/ 	.word	0xffffffff


	//   ....[22]....
        /*01d4*/ 	.word	0xffffffff


	//   ....[23]....
        /*01d8*/ 	.word	0xffffffff


	//   ....[24]....
        /*01dc*/ 	.word	0xffffffff


	//   ....[25]....
        /*01e0*/ 	.word	0xffffffff


	//   ....[26]....
        /*01e4*/ 	.word	0xffffffff


	//   ....[27]....
        /*01e8*/ 	.word	0xffffffff


	//   ....[28]....
        /*01ec*/ 	.word	0xffffffff


	//   ....[29]....
        /*01f0*/ 	.word	0xffffffff


	//   ....[30]....
        /*01f4*/ 	.word	0xffffffff


	//   ....[31]....
        /*01f8*/ 	.word	0xffffffff


	//   ....[32]....
        /*01fc*/ 	.word	0xffffffff


	//   ....[33]....
        /*0200*/ 	.word	0xffffffff


	//   ....[34]....
        /*0204*/ 	.word	0xffffffff


	//   ....[35]....
        /*0208*/ 	.word	0xffffffff


	//   ....[36]....
        /*020c*/ 	.word	0xffffffff


	//   ....[37]....
        /*0210*/ 	.word	0xffffffff


	//   ....[38]....
        /*0214*/ 	.word	0xffffffff


	//   ....[39]....
        /*0218*/ 	.word	0xffffffff


	//   ....[40]....
        /*021c*/ 	.word	0xffffffff


	//   ....[41]....
        /*0220*/ 	.word	0xffffffff


	//   ....[42]....
        /*0224*/ 	.word	0xffffffff


	//   ....[43]....
        /*0228*/ 	.word	0xffffffff


	//   ....[44]....
        /*022c*/ 	.word	0xffffffff


	//   ....[45]....
        /*0230*/ 	.word	0xffffffff


	//   ....[46]....
        /*0234*/ 	.word	0xffffffff


	//   ....[47]....
        /*0238*/ 	.word	0xffffffff


	//   ....[48]....
        /*023c*/ 	.word	0xffffffff


	//   ....[49]....
        /*0240*/ 	.word	0xffffffff


	//   ....[50]....
        /*0244*/ 	.word	0xffffffff


	//   ....[51]....
        /*0248*/ 	.word	0xffffffff


	//   ....[52]....
        /*024c*/ 	.word	0xffffffff


	//   ....[53]....
        /*0250*/ 	.word	0xffffffff


	//   ....[54]....
        /*0254*/ 	.word	0xffffffff


	//   ....[55]....
        /*0258*/ 	.word	0xffffffff


	//   ....[56]....
        /*025c*/ 	.word	0xffffffff


	//   ....[57]....
        /*0260*/ 	.word	0xffffffff


	//   ....[58]....
        /*0264*/ 	.word	0xffffffff


	//   ....[59]....
        /*0268*/ 	.word	0xffffffff


	//   ....[60]....
        /*026c*/ 	.word	0xffffffff


	//   ....[61]....
        /*0270*/ 	.word	0xffffffff


	//   ....[62]....
        /*0274*/ 	.word	0xffffffff


	//   ....[63]....
        /*0278*/ 	.word	0xffffffff


	//----- nvinfo : EIATTR_COOP_GROUP_INSTR_OFFSETS
	.align		4
.L_23321:
        /*027c*/ 	.byte	0x04, 0x28
        /*027e*/ 	.short	(.L_23323 - .L_23322)


	//   ....[0]....
.L_23322:
        /*0280*/ 	.word	0x000041b0


	//   ....[1]....
        /*0284*/ 	.word	0x00004200


	//   ....[2]....
        /*0288*/ 	.word	0x00004220


	//   ....[3]....
        /*028c*/ 	.word	0x00004250


	//   ....[4]....
        /*0290*/ 	.word	0x00004290


	//   ....[5]....
        /*0294*/ 	.word	0x00004330


	//   ....[6]....
        /*0298*/ 	.word	0x00004370


	//   ....[7]....
        /*029c*/ 	.word	0x000043c0


	//   ....[8]....
        /*02a0*/ 	.word	0x00005200


	//   ....[9]....
        /*02a4*/ 	.word	0x00005240


	//   ....[10]....
        /*02a8*/ 	.word	0x00005260


	//   ....[11]....
        /*02ac*/ 	.word	0x00005280


	//   ....[12]....
        /*02b0*/ 	.word	0x000052a0


	//   ....[13]....
        /*02b4*/ 	.word	0x000052f0


	//   ....[14]....
        /*02b8*/ 	.word	0x00005310


	//   ....[15]....
        /*02bc*/ 	.word	0x00005330


	//   ....[16]....
        /*02c0*/ 	.word	0x0000c090


	//   ....[17]....
        /*02c4*/ 	.word	0x0000c0d0


	//   ....[18]....
        /*02c8*/ 	.word	0x0000c110


	//   ....[19]....
        /*02cc*/ 	.word	0x0000c140


	//   ....[20]....
        /*02d0*/ 	.word	0x0000c160


	//   ....[21]....
        /*02d4*/ 	.word	0x0000c170


	//   ....[22]....
        /*02d8*/ 	.word	0x0000c180


	//   ....[23]....
        /*02dc*/ 	.word	0x0000c1c0


	//   ....[24]....
        /*02e0*/ 	.word	0x0000c1f0


	//   ....[25]....
        /*02e4*/ 	.word	0x0000c220


	//   ....[26]....
        /*02e8*/ 	.word	0x0000c250


	//   ....[27]....
        /*02ec*/ 	.word	0x0000c280


	//   ....[28]....
        /*02f0*/ 	.word	0x0000c2b0


	//   ....[29]....
        /*02f4*/ 	.word	0x0000c2c0


	//   ....[30]....
        /*02f8*/ 	.word	0x0000c2f0


	//   ....[31]....
        /*02fc*/ 	.word	0x0000c320


	//   ....[32]....
        /*0300*/ 	.word	0x0000c340


	//   ....[33]....
        /*0304*/ 	.word	0x0000c360


	//   ....[34]....
        /*0308*/ 	.word	0x0000c380


	//   ....[35]....
        /*030c*/ 	.word	0x0000c3a0


	//   ....[36]....
        /*0310*/ 	.word	0x0000c3c0


	//   ....[37]....
        /*0314*/ 	.word	0x0000c3e0


	//   ....[38]....
        /*0318*/ 	.word	0x0000c400


	//   ....[39]....
        /*031c*/ 	.word	0x0000c420


	//   ....[40]....
        /*0320*/ 	.word	0x0000c440


	//   ....[41]....
        /*0324*/ 	.word	0x0000c460


	//   ....[42]....
        /*0328*/ 	.word	0x0000c480


	//   ....[43]....
        /*032c*/ 	.word	0x0000c4a0


	//   ....[44]....
        /*0330*/ 	.word	0x0000c4d0


	//   ....[45]....
        /*0334*/ 	.word	0x0000c4f0


	//   ....[46]....
        /*0338*/ 	.word	0x0000c510


	//   ....[47]....
        /*033c*/ 	.word	0x0000c530


	//   ....[48]....
        /*0340*/ 	.word	0x0000c550


	//   ....[49]....
        /*0344*/ 	.word	0x0000c570


	//   ....[50]....
        /*0348*/ 	.word	0x0000c580


	//   ....[51]....
        /*034c*/ 	.word	0x0000c5a0


	//   ....[52]....
        /*0350*/ 	.word	0x0000c5c0


	//   ....[53]....
        /*0354*/ 	.word	0x0000c5e0


	//   ....[54]....
        /*0358*/ 	.word	0x0000c600


	//   ....[55]....
        /*035c*/ 	.word	0x0000c620


	//   ....[56]....
        /*0360*/ 	.word	0x0000c640


	//   ....[57]....
        /*0364*/ 	.word	0x0000c660


	//   ....[58]....
        /*0368*/ 	.word	0x0000c680


	//   ....[59]....
        /*036c*/ 	.word	0x0000c6a0


	//   ....[60]....
        /*0370*/ 	.word	0x0000c6c0


	//   ....[61]....
        /*0374*/ 	.word	0x0000c6e0


	//   ....[62]....
        /*0378*/ 	.word	0x0000c700


	//   ....[63]....
        /*037c*/ 	.word	0x0000c720


	//----- nvinfo : EIATTR_VRC_CTA_INIT_COUNT
	.align		4
.L_23323:
        /*0380*/ 	.byte	0x02, 0x4a
	.zero		1
	.zero		1


	//----- nvinfo : EIATTR_EXIT_INSTR_OFFSETS
	.align		4
        /*0384*/ 	.byte	0x04, 0x1c
        /*0386*/ 	.short	(.L_23325 - .L_23324)


	//   ....[0]....
.L_23324:
        /*0388*/ 	.word	0x00000090


	//   ....[1]....
        /*038c*/ 	.word	0x0000d1a0


	//   ....[2]....
        /*0390*/ 	.word	0x0000d1d0


	//   ....[3]....
        /*0394*/ 	.word	0x0000d560


	//----- nvinfo : EIATTR_CRS_STACK_SIZE
	.align		4
.L_23325:
        /*0398*/ 	.byte	0x04, 0x1e
        /*039a*/ 	.short	(.L_23327 - .L_23326)
.L_23326:
        /*039c*/ 	.word	0x00000000


	//----- nvinfo : EIATTR_CBANK_PARAM_SIZE
	.align		4
.L_23327:
        /*03a0*/ 	.byte	0x03, 0x19
        /*03a2*/ 	.short	0x008c


	//----- nvinfo : EIATTR_PARAM_CBANK
	.align		4
        /*03a4*/ 	.byte	0x04, 0x0a
        /*03a6*/ 	.short	(.L_23329 - .L_23328)
	.align		4
.L_23328:
        /*03a8*/ 	.word	index@(.nv.constant0._ZN4vllm25paged_attention_v2_kernelI13__nv_bfloat16S1_Li192ELi32ELi128ELNS_18Fp8KVCacheDataTypeE0ELb0ELi512EEEvPfS3_PT_PKS4_PKT0_SA_ifPKiSC_iPKfiiiSE_SE_iiiii)
        /*03ac*/ 	.short	0x0380
        /*03ae*/ 	.short	0x008c


	//----- nvinfo : EIATTR_SW_WAR
	.align		4
.L_23329:
        /*03b0*/ 	.byte	0x04, 0x36
        /*03b2*/ 	.short	(.L_23331 - .L_23330)
.L_23330:
        /*03b4*/ 	.word	0x00000008
.L_23331:


//--------------------- .nv.info._ZN4vllm25paged_attention_v2_kernelI13__nv_bfloat16S1_Li128ELi32ELi128ELNS_18Fp8KVCacheDataTypeE0ELb0ELi512EEEvPfS3_PT_PKS4_PKT0_SA_ifPKiSC_iPKfiiiSE_SE_iiiii --------------------------
	.section	.nv.info._ZN4vllm25paged_attention_v2_kernelI13__nv_bfloat16S1_Li128ELi32ELi128ELNS_18Fp8KVCacheDataTypeE0ELb0ELi512EEEvPfS3_PT_PKS4_PKT0_SA_ifPKiSC_iPKfiiiSE_SE_iiiii,"",@"SHT_CUDA_INFO"
	.sectionflags	@""
	.align	4


	//----- nvinfo : EIATTR_CUDA_API_VERSION
	.align		4
        /*0000*/ 	.byte	0x04, 0x37
        /*0002*/ 	.short	(.L_23333 - .L_23332)
.L_23332:
        /*0004*/ 	.word	0x00000082


	//----- nvinfo : EIATTR_KPARAM_INFO
	.align		4
.L_23333:
        /*0008*/ 	.byte	0x04, 0x17
        /*000a*/ 	.short	(.L_23335 - .L_23334)
.L_23334:
        /*000c*/ 	.word	0x00000000
        /*0010*/ 	.short	0x0015
        /*0012*/ 	.short	0x0088
        /*0014*/ 	.byte	0x00, 0xf0, 0x11, 0x00


	//----- nvinfo : EIATTR_KPARAM_INFO
	.align		4
.L_23335:
        /*0018*/ 	.byte	0x04, 0x17
        /*001a*/ 	.short	(.L_23337 - .L_23336)
.L_23336:
        /*001c*/ 	.word	0x00000000
        /*0020*/ 	.short	0x0014
        /*0022*/ 	.short	0x0084
        /*0024*/ 	.byte	0x00, 0xf0, 0x11, 0x00


	//----- nvinfo : EIATTR_KPARAM_INFO
	.align		4
.L_23337:
        /*0028*/ 	.byte	0x04, 0x17
        /*002a*/ 	.short	(.L_23339 - .L_23338)
.L_23338:
        /*002c*/ 	.word	0x00000000
        /*0030*/ 	.short	0x0013
        /*0032*/ 	.short	0x0080
        /*0034*/ 	.byte	0x00, 0xf0, 0x11, 0x00


	//----- nvinfo : EIATTR_KPARAM_INFO
	.align		4
.L_23339:
        /*0038*/ 	.byte	0x04, 0x17
        /*003a*/ 	.short	(.L_23341 - .L_23340)
.L_23340:
        /*003c*/ 	.word	0x00000000
        /*0040*/ 	.short	0x0012
        /*0042*/ 	.short	0x007c
        /*0044*/ 	.byte	0x00, 0xf0, 0x11, 0x00


	//----- nvinfo : EIATTR_KPARAM_INFO
	.align		4
.L_23341:
        /*0048*/ 	.byte	0x04, 0x17
        /*004a*/ 	.short	(.L_23343 - .L_23342)
.L_23342:
        /*004c*/ 	.word	0x00000000
        /*0050*/ 	.short	0x0011
        /*0052*/ 	.short	0x0078
        /*0054*/ 	.byte	0x00, 0xf0, 0x11, 0x00


	//----- nvinfo : EIATTR_KPARAM_INFO
	.align		4
.L_23343:
        /*0058*/ 	.byte	0x04, 0x17
        /*005a*/ 	.short	(.L_23345 - .L_23344)
.L_23344:
        /*005c*/ 	.word	0x00000000
        /*0060*/ 	.short	0x0010
        /*0062*/ 	.short	0x0070
        /*0064*/ 	.byte	0x00, 0xf5, 0x21, 0x00


	//----- nvinfo : EIATTR_KPARAM_INFO
	.align		4
.L_23345:
        /*0068*/ 	.byte	0x04, 0x17
        /*006a*/ 	.short	(.L_23347 - .L_23346)
.L_23346:
        /*006c*/ 	.word	0x00000000
        /*0070*/ 	.short	0x000f
        /*0072*/ 	.short	0x0068
        /*0074*/ 	.byte	0x00, 0xf5, 0x21, 0x00


	//----- nvinfo : EIATTR_KPARAM_INFO
	.align		4
.L_23347:
        /*0078*/ 	.byte	0x04, 0x17
        /*007a*/ 	.short	(.L_23349 - .L_23348)
.L_23348:
        /*007c*/ 	.word	0x00000000
        /*0080*/ 	.short	0x000e
        /*0082*/ 	.short	0x0060
        /*0084*/ 	.byte	0x00, 0xf0, 0x11, 0x00


	//----- nvinfo : EIATTR_KPARAM_INFO
	.align		4
.L_23349:
        /*0088*/ 	.byte	0x04, 0x17
        /*008a*/ 	.short	(.L_23351 - .L_23350)
.L_23350:
        /*008c*/ 	.word	0x00000000
        /*0090*/ 	.short	0x000d
        /*0092*/ 	.short	0x005c
        /*0094*/ 	.byte	0x00, 0xf0, 0x11, 0x00


	//----- nvinfo : EIATTR_KPARAM_INFO
	.align		4
.L_23351:
        /*0098*/ 	.byte	0x04, 0x17
        /*009a*/ 	.short	(.L_23353 - .L_23352)
.L_23352:
        /*009c*/ 	.word	0x00000000
        /*00a0*/ 	.short	0x000c
        /*00a2*/ 	.short	0x0058
        /*00a4*/ 	.byte	0x00, 0xf0, 0x11, 0x00


	//----- nvinfo : EIATTR_KPARAM_INFO
	.align		4
.L_23353:
        /*00a8*/ 	.byte	0x04, 0x17
        /*00aa*/ 	.short	(.L_23355 - .L_23354)
.L_23354:
        /*00ac*/ 	.word	0x00000000
        /*00b0*/ 	.short	0x000b
        /*00b2*/ 	.short	0x0050
        /*00b4*/ 	.byte	0x00, 0xf5, 0x21, 0x00


	//----- nvinfo : EIATTR_KPARAM_INFO
	.align		4
.L_23355:
        /*00b8*/ 	.byte	0x04, 0x17
        /*00ba*/ 	.short	(.L_23357 - .L_23356)
.L_23356:
        /*00bc*/ 	.word	0x00000000
        /*00c0*/ 	.short	0x000a
        /*00c2*/ 	.short	0x0048
        /*00c4*/ 	.byte	0x00, 0xf0, 0x11, 0x00


	//----- nvinfo : EIATTR_KPARAM_INFO
	.align		4
.L_23357:
        /*00c8*/ 	.byte	0x04, 0x17
        /*00ca*/ 	.short	(.L_23359 - .L_23358)
.L_23358:
        /*00cc*/ 	.word	0x00000000
        /*00d0*/ 	.short	0x0009
        /*00d2*/ 	.short	0x0040
        /*00d4*/ 	.byte	0x00, 0xf5, 0x21, 0x00


	//----- nvinfo : EIATTR_KPARAM_INFO
	.align		4
.L_23359:
        /*00d8*/ 	.byte	0x04, 0x17
        /*00da*/ 	.short	(.L_23361 - .L_23360)
.L_23360:
        /*00dc*/ 	.word	0x00000000
        /*00e0*/ 	.short	0x0008
        /*00e2*/ 	.short	0x0038
        /*00e4*/ 	.byte	0x00, 0xf5, 0x21, 0x00


	//----- nvinfo : EIATTR_KPARAM_INFO
	.align		4
.L_23361:
        /*00e8*/ 	.byte	0x04, 0x17
        /*00ea*/ 	.short	(.L_23363 - .L_23362)
.L_23362:
        /*00ec*/ 	.word	0x00000000
        /*00f0*/ 	.short	0x0007
        /*00f2*/ 	.short	0x0034
        /*00f4*/ 	.byte	0x00, 0xf0, 0x11, 0x00


	//----- nvinfo : EIATTR_KPARAM_INFO
	.align		4
.L_23363:
        /*00f8*/ 	.byte	0x04, 0x17
        /*00fa*/ 	.short	(.L_23365 - .L_23364)
.L_23364:
        /*00fc*/ 	.word	0x00000000
        /*0100*/ 	.short	0x0006
        /*0102*/ 	.short	0x0030
        /*0104*/ 	.byte	0x00, 0xf0, 0x11, 0x00


	//----- nvinfo : EIATTR_KPARAM_INFO
	.align		4
.L_23365:
        /*0108*/ 	.byte	0x04, 0x17
        /*010a*/ 	.short	(.L_23367 - .L_23366)
.L_23366:
        /*010c*/ 	.word	0x00000000
        /*0110*/ 	.short	0x0005
        /*0112*/ 	.short	0x0028
        /*0114*/ 	.byte	0x00, 0xf5, 0x21, 0x00


	//----- nvinfo : EIATTR_KPARAM_INFO
	.align		4
.L_23367:
        /*0118*/ 	.byte	0x04, 0x17
        /*011a*/ 	.short	(.L_23369 - .L_23368)
.L_23368:
        /*011c*/ 	.word	0x00000000
        /*0120*/ 	.short	0x0004
        /*0122*/ 	.short	0x0020
        /*0124*/ 	.byte	0x00, 0xf5, 0x21, 0x00


	//----- nvinfo : EIATTR_KPARAM_INFO
	.align		4
.L_23369:
        /*0128*/ 	.byte	0x04, 0x17
        /*012a*/ 	.short	(.L_23371 - .L_23370)
.L_23370:
        /*012c*/ 	.word	0x00000000
        /*0130*/ 	.short	0x0003
        /*0132*/ 	.short	0x0018
        /*0134*/ 	.byte	0x00, 0xf5, 0x21, 0x00


	//----- nvinfo : EIATTR_KPARAM_INFO
	.align		4
.L_23371:
        /*0138*/ 	.byte	0x04, 0x17
        /*013a*/ 	.short	(.L_23373 - .L_23372)
.L_23372:
        /*013c*/ 	.word	0x00000000
        /*0140*/ 	.short	0x0002
        /*0142*/ 	.short	0x0010
        /*0144*/ 	.byte	0x00, 0xf5, 0x21, 0x00


	//----- nvinfo : EIATTR_KPARAM_INFO
	.align		4
.L_23373:
        /*0148*/ 	.byte	0x04, 0x17
        /*014a*/ 	.short	(.L_23375 - .L_23374)
.L_23374:
        /*014c*/ 	.word	0x00000000
        /*0150*/ 	.short	0x0001
        /*0152*/ 	.short	0x0008
        /*0154*/ 	.byte	0x00, 0xf5, 0x21, 0x00


	//----- nvinfo : EIATTR_KPARAM_INFO
	.align		4
.L_23375:
        /*0158*/ 	.byte	0x04, 0x17
        /*015a*/ 	.short	(.L_23377 - .L_23376)
.L_23376:
        /*015c*/ 	.word	0x00000000
        /*0160*/ 	.short	0x0000
        /*0162*/ 	.short	0x0000
        /*0164*/ 	.byte	0x00, 0xf5, 0x21, 0x00


	//----- nvinfo : EIATTR_SPARSE_MMA_MASK
	.align		4
.L_23377:
        /*0168*/ 	.byte	0x03, 0x50
        /*016a*/ 	.short	0x0000


	//----- nvinfo : EIATTR_MAXREG_COUNT
	.align		4
        /*016c*/ 	.byte	0x03, 0x1b
        /*016e*/ 	.short	0x00ff


	//----- nvinfo : EIATTR_NUM_BARRIERS
	.align		4
        /*0170*/ 	.byte	0x02, 0x4c
        /*0172*/ 	.byte	0x01
	.zero		1


	//----- nvinfo : EIATTR_MERCURY_ISA_VERSION
	.align		4
        /*0174*/ 	.byte	0x03, 0x5f
        /*0176*/ 	.short	0x0101


	//----- nvinfo : EIATTR_COOP_GROUP_MASK_REGIDS
	.align		4
        /*0178*/ 	.byte	0x04, 0x29
        /*017a*/ 	.short	(.L_23379 - .L_23378)


	//   ....[0]....
.L_23378:
        /*017c*/ 	.word	0xffffffff


	//   ....[1]....
        /*0180*/ 	.word	0xffffffff


	//   ....[2]....
        /*0184*/ 	.word	0xffffffff


	//   ....[3]....
        /*0188*/ 	.word	0xffffffff


	//   ....[4]....
        /*018c*/ 	.word	0xffffffff


	//   ....[5]....
        /*0190*/ 	.word	0xffffffff


	//   ....[6]....
        /*0194*/ 	.word	0xffffffff


	//   ....[7]....
        /*0198*/ 	.word	0xffffffff


	//   ....[8]....
        /*019c*/ 	.word	0xffffffff


	//   ....[9]....
        /*01a0*/ 	.word	0xffffffff


	//   ....[10]....
        /*01a4*/ 	.word	0xffffffff


	//   ....[11]....
        /*01a8*/ 	.word	0xffffffff


	//   ....[12]....
        /*01ac*/ 	.word	0xffffffff


	//   ....[13]....
        /*01b0*/ 	.word	0xffffffff


	//   ....[14]....
        /*01b4*/ 	.word	0xffffffff


	//   ....[15]....
        /*01b8*/ 	.word	0xffffffff


	//   ....[16]....
        /*01bc*/ 	.word	0xffffffff


	//   ....[17]....
        /*01c0*/ 	.word	0xffffffff


	//   ....[18]....
        /*01c4*/ 	.word	0xffffffff


	//   ....[19]....
        /*01c8*/ 	.word	0xffffffff


	//   ....[20]....
        /*01cc*/ 	.word	0xffffffff


	//   ....[21]....
        /*01d0*/ 	.word	0xffffffff


	//   ....[22]....
        /*01d4*/ 	.word	0xffffffff


	//   ....[23]....
        /*01d8*/ 	.word	0xffffffff


	//   ....[24]....
        /*01dc*/ 	.word	0xffffffff


	//   ....[25]....
        /*01e0*/ 	.word	0xffffffff


	//   ....[26]....
        /*01e4*/ 	.word	0xffffffff


	//   ....[27]....
        /*01e8*/ 	.word	0xffffffff


	//   ....[28]....
        /*01ec*/ 	.word	0xffffffff


	//   ....[29]....
        /*01f0*/ 	.word	0xffffffff


	//   ....[30]....
        /*01f4*/ 	.word	0xffffffff


	//   ....[31]....
        /*01f8*/ 	.word	0xffffffff


	//   ....[32]....
        /*01fc*/ 	.word	0xffffffff


	//   ....[33]....
        /*0200*/ 	.word	0xffffffff


	//   ....[34]....
        /*0204*/ 	.word	0xffffffff


	//   ....[35]....
        /*0208*/ 	.word	0xffffffff


	//   ....[36]....
        /*020c*/ 	.word	0xffffffff


	//   ....[37]....
        /*0210*/ 	.word	0xffffffff


	//   ....[38]....
        /*0214*/ 	.word	0xffffffff


	//   ....[39]....
        /*0218*/ 	.word	0xffffffff


	//   ....[40]....
        /*021c*/ 	.word	0xffffffff


	//   ....[41]....
        /*0220*/ 	.word	0xffffffff


	//   ....[42]....
        /*0224*/ 	.word	0xffffffff


	//   ....[43]....
        /*0228*/ 	.word	0xffffffff


	//   ....[44]....
        /*022c*/ 	.word	0xffffffff


	//   ....[45]....
        /*0230*/ 	.word	0xffffffff


	//   ....[46]....
        /*0234*/ 	.word	0xffffffff


	//   ....[47]....
        /*0238*/ 	.word	0xffffffff


	//----- nvinfo : EIATTR_COOP_GROUP_INSTR_OFFSETS
	.align		4
.L_23379:
        /*023c*/ 	.byte	0x04, 0x28
        /*023e*/ 	.short	(.L_23381 - .L_23380)


	//   ....[0]....
.L_23380:
        /*0240*/ 	.word	0x00002f50


	//   ....[1]....
        /*0244*/ 	.word	0x00002fc0


	//   ....[2]....
        /*0248*/ 	.word	0x00002fe0


	//   ....[3]....
        /*024c*/ 	.word	0x00003010


	//   ....[4]....
        /*0250*/ 	.word	0x00003070


	//   ....[5]....
        /*0254*/ 	.word	0x000030f0


	//   ....[6]....
        /*0258*/ 	.word	0x00003110


	//   ....[7]....
        /*025c*/ 	.word	0x00003150


	//   ....[8]....
        /*0260*/ 	.word	0x00003fa0


	//   ....[9]....
        /*0264*/ 	.word	0x00003fe0


	//   ....[10]....
        /*0268*/ 	.word	0x00004000


	//   ....[11]....
        /*026c*/ 	.word	0x00004020


	//   ....[12]....
        /*0270*/ 	.word	0x00004040


	//   ....[13]....
        /*0274*/ 	.word	0x00004090


	//   ....[14]....
        /*0278*/ 	.word	0x000040b0


	//   ....[15]....
        /*027c*/ 	.word	0x000040d0


	//   ....[16]....
        /*0280*/ 	.word	0x00008e00


	//   ....[17]....
        /*0284*/ 	.word	0x00008e30


	//   ....[18]....
        /*0288*/ 	.word	0x00008e40


	//   ....[19]....
        /*028c*/ 	.word	0x00008e50


	//   ....[20]....
        /*0290*/ 	.word	0x00008e60


	//   ....[21]....
        /*0294*/ 	.word	0x00008e70


	//   ....[22]....
        /*0298*/ 	.word	0x00008e80


	//   ....[23]....
        /*029c*/ 	.word	0x00008ea0


	//   ....[24]....
        /*02a0*/ 	.word	0x00008ec0


	//   ....[25]....
        /*02a4*/ 	.word	0x00008ef0


	//   ....[26]....
        /*02a8*/ 	.word	0x00008f20


	//   ....[27]....
        /*02ac*/ 	.word	0x00008f40


	//   ....[28]....
        /*02b0*/ 	.word	0x00008f60


	//   ....[29]....
        /*02b4*/ 	.word	0x00008f80


	//   ....[30]....
        /*02b8*/ 	.word	0x00008fa0


	//   ....[31]....
        /*02bc*/ 	.word	0x00008fc0


	//   ....[32]....
        /*02c0*/ 	.word	0x00008fe0


	//   ....[33]....
        /*02c4*/ 	.word	0x00009010


	//   ....[34]....
        /*02c8*/ 	.word	0x00009030


	//   ....[35]....
        /*02cc*/ 	.word	0x00009050


	//   ....[36]....
        /*02d0*/ 	.word	0x00009070


	//   ....[37]....
        /*02d4*/ 	.word	0x00009090


	//   ....[38]....
        /*02d8*/ 	.word	0x000090b0


	//   ....[39]....
        /*02dc*/ 	.word	0x000090d0


	//   ....[40]....
        /*02e0*/ 	.word	0x00009100


	//   ....[41]....
        /*02e4*/ 	.word	0x00009120


	//   ....[42]....
        /*02e8*/ 	.word	0x00009140


	//   ....[43]....
        /*02ec*/ 	.word	0x00009160


	//   ....[44]....
        /*02f0*/ 	.word	0x00009180


	//   ....[45]....
        /*02f4*/ 	.word	0x000091a0


	//   ....[46]....
        /*02f8*/ 	.word	0x000091c0


	//   ....[47]....
        /*02fc*/ 	.word	0x000091e0


	//----- nvinfo : EIATTR_VRC_CTA_INIT_COUNT
	.align		4
.L_23381:
        /*0300*/ 	.byte	0x02, 0x4a
	.zero		1
	.zero		1


	//----- nvinfo : EIATTR_EXIT_INSTR_OFFSETS
	.align		4
        /*0304*/ 	.byte	0x04, 0x1c
        /*0306*/ 	.short	(.L_23383 - .L_23382)


	//   ....[0]....
.L_23382:
        /*0308*/ 	.word	0x00000090


	//   ....[1]....
        /*030c*/ 	.word	0x00009a60


	//   ....[2]....
        /*0310*/ 	.word	0x00009a90


	//   ....[3]....
        /*0314*/ 	.word	0x00009d20


	//----- nvinfo : EIATTR_CRS_STACK_SIZE
	.align		4
.L_23383:
        /*0318*/ 	.byte	0x04, 0x1e
        /*031a*/ 	.short	(.L_23385 - .L_23384)
.L_23384:
        /*031c*/ 	.word	0x00000000


	//----- nvinfo : EIATTR_CBANK_PARAM_SIZE
	.align		4
.L_23385:
        /*0320*/ 	.byte	0x03, 0x19
        /*0322*/ 	.short	0x008c


	//----- nvinfo : EIATTR_PARAM_CBANK
	.align		4
        /*0324*/ 	.byte	0x04, 0x0a
        /*0326*/ 	.short	(.L_23387 - .L_23386)
	.align		4
.L_23386:
        /*0328*/ 	.word	index@(.nv.constant0._ZN4vllm25paged_attention_v2_kernelI13__nv_bfloat16S1_Li128ELi32ELi128ELNS_18Fp8KVCacheDataTypeE0ELb0ELi512EEEvPfS3_PT_PKS4_PKT0_SA_ifPKiSC_iPKfiiiSE_SE_iiiii)
        /*032c*/ 	.short	0x0380
        /*032e*/ 	.short	0x008c


	//----- nvinfo : EIATTR_SW_WAR
	.align		4
.L_23387:
        /*0330*/ 	.byte	0x04, 0x36
        /*0332*/ 	.short	(.L_23389 - .L_23388)
.L_23388:
        /*0334*/ 	.word	0x00000008
.L_23389:


//--------------------- .nv.info._ZN4vllm25paged_attention_v2_kernelI13__nv_bfloat16S1_Li120ELi32ELi128ELNS_18Fp8KVCacheDataTypeE0ELb0ELi512EEEvPfS3_PT_PKS4_PKT0_SA_ifPKiSC_iPKfiiiSE_SE_iiiii --------------------------
	.section	.nv.info._ZN4vllm25paged_attention_v2_kernelI13__nv_bfloat16S1_Li120ELi32ELi128ELNS_18Fp8KVCacheDataTypeE0ELb0ELi512EEEvPfS3_PT_PKS4_PKT0_SA_ifPKiSC_iPKfiiiSE_SE_iiiii,"",@"SHT_CUDA_INFO"
	.sectionflags	@""
	.align	4


	//----- nvinfo : EIATTR_CUDA_API_VERSION
	.align		4
        /*0000*/ 	.byte	0x04, 0x37
        /*0002*/ 	.short	(.L_23391 - .L_23390)
.L_23390:
        /*0004*/ 	.word	0x00000082


	//----- nvinfo : EIATTR_KPARAM_INFO
	.align		4
.L_23391:
        /*0008*/ 	.byte	0x04, 0x17
        /*000a*/ 	.short	(.L_23393 - .L_23392)
.L_23392:
        /*000c*/ 	.word	0x00000000
        /*0010*/ 	.short	0x0015
        /*0012*/ 	.short	0x0088
        /*0014*/ 	.byte	0x00, 0xf0, 0x11, 0x00


	//----- nvinfo : EIATTR_KPARAM_INFO
	.align		4
.L_23393:
        /*0018*/ 	.byte	0x04, 0x17
        /*001a*/ 	.short	(.L_23395 - .L_23394)
.L_23394:
        /*001c*/ 	.word	0x00000000
        /*0020*/ 	.short	0x0014
        /*0022*/ 	.short	0x0084
        /*0024*/ 	.byte	0x00, 0xf0, 0x11, 0x00


	//----- nvinfo : EIATTR_KPARAM_INFO
	.align		4
.L_23395:
        /*0028*/ 	.byte	0x04, 0x17
        /*002a*/ 	.short	(.L_23397 - .L_23396)
.L_23396:
        /*002c*/ 	.word	0x00000000
        /*0030*/ 	.short	0x0013
        /*0032*/ 	.short	0x0080
        /*0034*/ 	.byte	0x00, 0xf0, 0x11, 0x00


	//----- nvinfo : EIATTR_KPARAM_INFO
	.align		4
.L_23397:
        /*0038*/ 	.byte	0x04, 0x17
        /*003a*/ 	.short	(.L_23399 - .L_23398)
.L_23398:
        /*003c*/ 	.word	0x00000000
        /*0040*/ 	.short	0x0012
        /*0042*/ 	.short	0x007c
        /*0044*/ 	.byte	0x00, 0xf0, 0x11, 0x00


	//----- nvinfo : EIATTR_KPARAM_INFO
	.align		4
.L_23399:
        /*0048*/ 	.byte	0x04, 0x17
        /*004a*/ 	.short	(.L_23401 - .L_23400)
.L_23400:
        /*004c*/ 	.word	0x00000000
        /*0050*/ 	.short	0x0011
        /*0052*/ 	.short	0x0078
        /*0054*/ 	.byte	0x00, 0xf0, 0x11, 0x00


	//----- nvinfo : EIATTR_KPARAM_INFO
	.align		4
.L_23401:
        /*0058*/ 	.byte	0x04, 0x17
        /*005a*/ 	.short	(.L_23403 - .L_23402)
.L_23402:
        /*005c*/ 	.word	0x00000000
        /*0060*/ 	.short	0x0010
        /*0062*/ 	.short	0x0070
        /*0064*/ 	.byte	0x00, 0xf5, 0x21, 0x00


	//----- nvinfo : EIATTR_KPARAM_INFO
	.align		4
.L_23403:
        /*0068*/ 	.byte	0x04, 0x17
        /*006a*/ 	.short	(.L_23405 - .L_23404)
.L_23404:
        /*006c*/ 	.word	0x00000000
        /*0070*/ 	.short	0x000f
        /*0072*/ 	.short	0x0068
        /*0074*/ 	.byte	0x00, 0xf5, 0x21, 0x00


	//----- nvinfo : EIATTR_KPARAM_INFO
	.align		4
.L_23405:
        /*0078*/ 	.byte	0x04, 0x17
        /*007a*/ 	.short	(.L_23407 - .L_23406)
.L_23406:
        /*007c*/ 	.word	0x00000000
        /*0080*/ 	.short	0x000e
        /*0082*/ 	.short	0x0060
        /*0084*/ 	.byte	0x00, 0xf0, 0x11, 0x00


	//----- nvinfo : EIATTR_KPARAM_INFO
	.align		4
.L_23407:
        /*0088*/ 	.byte	0x04, 0x17
        /*008a*/ 	.short	(.L_23409 - .L_23408)
.L_23408:
        /*008c*/ 	.word	0x00000000
        /*0090*/ 	.short	0x000d
        /*0092*/ 	.short	0x005c
        /*0094*/ 	.byte	0x00, 0xf0, 0x11, 0x00


	//----- nvinfo : EIATTR_KPARAM_INFO
	.align		4
.L_23409:
        /*0098*/ 	.byte	0x04, 0x17
        /*009a*/ 	.short	(.L_23411 - .L_23410)
.L_23410:
        /*009c*/ 	.word	0x00000000
        /*00a0*/ 	.short	0x000c
        /*00a2*/ 	.short	0x0058
        /*00a4*/ 	.byte	0x00, 0xf0, 0x11, 0x00


	//----- nvinfo : EIATTR_KPARAM_INFO
	.align		4
.L_23411:
        /*00a8*/ 	.byte	0x04, 0x17
        /*00aa*/ 	.short	(.L_23413 - .L_23412)
.L_23412:
        /*00ac*/ 	.word	0x00000000
        /*00b0*/ 	.short	0x000b
        /*00b2*/ 	.short	0x0050
        /*00b4*/ 	.byte	0x00, 0xf5, 0x21, 0x00


	//----- nvinfo : EIATTR_KPARAM_INFO
	.align		4
.L_23413:
        /*00b8*/ 	.byte	0x04, 0x17
        /*00ba*/ 	.short	(.L_23415 - .L_23414)
.L_23414:
        /*00bc*/ 	.word	0x00000000
        /*00c0*/ 	.short	0x000a
        /*00c2*/ 	.short	0x0048
        /*00c4*/ 	.byte	0x00, 0xf0, 0x11, 0x00


	//----- nvinfo : EIATTR_KPARAM_INFO
	.align		4
.L_23415:
        /*00c8*/ 	.byte	0x04, 0x17
        /*00ca*/ 	.short	(.L_23417 - .L_23416)
.L_23416:
        /*00cc*/ 	.word	0x00000000
        /*00d0*/ 	.short	0x0009
        /*00d2*/ 	.short	0x0040
        /*00d4*/ 	.byte	0x00, 0xf5, 0x21, 0x00


	//----- nvinfo : EIATTR_KPARAM_INFO
	.align		4
.L_23417:
        /*00d8*/ 	.byte	0x04, 0x17
        /*00da*/ 	.short	(.L_23419 - .L_23418)
.L_23418:
        /*00dc*/ 	.word	0x00000000
        /*00e0*/ 	.short	0x0008
        /*00e2*/ 	.short	0x0038
        /*00e4*/ 	.byte	0x00, 0xf5, 0x21, 0x00


	//----- nvinfo : EIATTR_KPARAM_INFO
	.align		4
.L_23419:
        /*00e8*/ 	.byte	0x04, 0x17
        /*00ea*/ 	.short	(.L_23421 - .L_23420)
.L_23420:
        /*00ec*/ 	.word	0x00000000
        /*00f0*/ 	.short	0x0007
        /*00f2*/ 	.short	0x0034
        /*00f4*/ 	.byte	0x00, 0xf0, 0x11, 0x00


	//----- nvinfo : EIATTR_KPARAM_INFO
	.align		4
.L_23421:
        /*00f8*/ 	.byte	0x04, 0x17
        /*00fa*/ 	.short	(.L_23423 - .L_23422)
.L_23422:
        /*00fc*/ 	.word	0x00000000
        /*0100*/ 	.short	0x0006
        /*0102*/ 	.short	0x0030
        /*0104*/ 	.byte	0x00, 0xf0, 0x11, 0x00


	//----- nvinfo : EIATTR_KPARAM_INFO
	.align		4
.L_23423:
        /*0108*/ 	.byte	0x04, 0x17
        /*010a*/ 	.short	(.L_23425 - .L_23424)
.L_23424:
        /*010c*/ 	.word	0x00000000
        /*0110*/ 	.short	0x0005
        /*0112*/ 	.short	0x0028
        /*0114*/ 	.byte	0x00, 0xf5, 0x21, 0x00


	//----- nvinfo : EIATTR_KPARAM_INFO
	.align		4
.L_23425:
        /*0118*/ 	.byte	0x04, 0x17
        /*011a*/ 	.short	(.L_23427 - .L_23426)
.L_23426:
        /*011c*/ 	.word	0x00000000
        /*0120*/ 	.short	0x0004
        /*0122*/ 	.short	0x0020
        /*0124*/ 	.byte	0x00, 0xf5, 0x21, 0x00


	//----- nvinfo : EIATTR_KPARAM_INFO
	.align		4
.L_23427:
        /*0128*/ 	.byte	0x04, 0x17
        /*012a*/ 	.short	(.L_23429 - .L_23428)
.L_23428:
        /*012c*/ 	.word	0x00000000
        /*0130*/ 	.short	0x0003
        /*0132*/ 	.short	0x0018
        /*0134*/ 	.byte	0x00, 0xf5, 0x21, 0x00


	//----- nvinfo : EIATTR_KPARAM_INFO
	.align		4
.L_23429:
        /*0138*/ 	.byte	0x04, 0x17
        /*013a*/ 	.short	(.L_23431 - .L_23430)
.L_23430:
        /*013c*/ 	.word	0x00000000
        /*0140*/ 	.short	0x0002
        /*0142*/ 	.short	0x0010
        /*0144*/ 	.byte	0x00, 0xf5, 0x21, 0x00


	//----- nvinfo : EIATTR_KPARAM_INFO
	.align		4
.L_23431:
        /*0148*/ 	.byte	0x04, 0x17
        /*014a*/ 	.short	(.L_23433 - .L_23432)
.L_23432:
        /*014c*/ 	.word	0x00000000
        /*0150*/ 	.short	0x0001
        /*0152*/ 	.short	0x0008
        /*0154*/ 	.byte	0x00, 0xf5, 0x21, 0x00


	//----- nvinfo : EIATTR_KPARAM_INFO
	.align		4
.L_23433:
        /*0158*/ 	.byte	0x04, 0x17
        /*015a*/ 	.short	(.L_23435 - .L_23434)
.L_23434:
        /*015c*/ 	.word	0x00000000
        /*0160*/ 	.short	0x0000
        /*0162*/ 	.short	0x0000
        /*0164*/ 	.byte	0x00, 0xf5, 0x21, 0x00


	//----- nvinfo : EIATTR_SPARSE_MMA_MASK
	.align		4
.L_23435:
        /*0168*/ 	.byte	0x03, 0x50
        /*016a*/ 	.short	0x0000


	//----- nvinfo : EIATTR_MAXREG_COUNT
	.align		4
        /*016c*/ 	.byte	0x03, 0x1b
        /*016e*/ 	.short	0x00ff


	//----- nvinfo : EIATTR_NUM_BARRIERS
	.align		4
        /*0170*/ 	.byte	0x02, 0x4c
        /*0172*/ 	.byte	0x01
	.zero		1


	//----- nvinfo : EIATTR_MERCURY_ISA_VERSION
	.align		4
        /*0174*/ 	.byte	0x03, 0x5f
        /*0176*/ 	.short	0x0101


	//----- nvinfo : EIATTR_COOP_GROUP_MASK_REGIDS
	.align		4
        /*0178*/ 	.byte	0x04, 0x29
        /*017a*/ 	.short	(.L_23437 - .L_23436)


	//   ....[0]....
.L_23436:
        /*017c*/ 	.word	0xffffffff


	//   ....[1]....
        /*0180*/ 	.word	0xffffffff


	//   ....[2]....
        /*0184*/ 	.word	0xffffffff


	//   ....[3]....
        /*0188*/ 	.word	0xffffffff


	//   ....[4]....
        /*018c*/ 	.word	0xffffffff


	//   ....[5]....
        /*0190*/ 	.word	0xffffffff


	//   ....[6]....
        /*0194*/ 	.word	0xffffffff


	//   ....[7]....
        /*0198*/ 	.word	0xffffffff


	//   ....[8]....
        /*019c*/ 	.word	0xffffffff


	//   ....[9]....
        /*01a0*/ 	.word	0xffffffff


	//   ....[10]....
        /*01a4*/ 	.word	0xffffffff


	//   ....[11]....
        /*01a8*/ 	.word	0xffffffff


	//   ....[12]....
        /*01ac*/ 	.word	0xffffffff


	//   ....[13]....
        /*01b0*/ 	.word	0xffffffff


	//   ....[14]....
        /*01b4*/ 	.word	0xffffffff


	//   ....[15]....
        /*01b8*/ 	.word	0xffffffff


	//   ....[16]....
        /*01bc*/ 	.word	0xffffffff


	//   ....[17]....
        /*01c0*/ 	.word	0xffffffff


	//   ....[18]....
        /*01c4*/ 	.word	0xffffffff


	//   ....[19]....
        /*01c8*/ 	.word	0xffffffff


	//   ....[20]....
        /*01cc*/ 	.word	0xffffffff


	//   ....[21]....
        /*01d0*/ 	.word	0xffffffff


	//   ....[22]....
        /*01d4*/ 	.word	0xffffffff


	//   ....[23]....
        /*01d8*/ 	.word	0xffffffff


	//   ....[24]....
        /*01dc*/ 	.word	0xffffffff


	//   ....[25]....
        /*01e0*/ 	.word	0xffffffff


	//   ....[26]....
        /*01e4*/ 	.word	0xffffffff


	//   ....[27]....
        /*01e8*/ 	.word	0xffffffff


	//   ....[28]....
        /*01ec*/ 	.word	0xffffffff


	//   ....[29]....
        /*01f0*/ 	.word	0xffffffff


	//   ....[30]....
        /*01f4*/ 	.word	0xffffffff


	//   ....[31]....
        /*01f8*/ 	.word	0xffffffff


	//   ....[32]....
        /*01fc*/ 	.word	0xffffffff


	//   ....[33]....
        /*0200*/ 	.word	0xffffffff


	//   ....[34]....
        /*0204*/ 	.word	0xffffffff


	//   ....[35]....
        /*0208*/ 	.word	0xffffffff


	//   ....[36]....
        /*020c*/ 	.word	0xffffffff


	//   ....[37]....
        /*0210*/ 	.word	0xffffffff


	//   ....[38]....
        /*0214*/ 	.word	0xffffffff


	//   ....[39]....
        /*0218*/ 	.word	0xffffffff


	//   ....[40]....
        /*021c*/ 	.word	0xffffffff


	//   ....[41]....
        /*0220*/ 	.word	0xffffffff


	//   ....[42]....
        /*0224*/ 	.word	0xffffffff


	//   ....[43]....
        /*0228*/ 	.word	0xffffffff


	//   ....[44]....
        /*022c*/ 	.word	0xffffffff


	//   ....[45]....
        /*0230*/ 	.word	0xffffffff


	//----- nvinfo : EIATTR_COOP_GROUP_INSTR_OFFSETS
	.align		4
.L_23437:
        /*0234*/ 	.byte	0x04, 0x28
        /*0236*/ 	.short	(.L_23439 - .L_23438)


	//   ....[0]....
.L_23438:
        /*0238*/ 	.word	0x00002cf0


	//   ....[1]....
        /*023c*/ 	.word	0x00002d50


	//   ....[2]....
        /*0240*/ 	.word	0x00002d70


	//   ....[3]....
        /*0244*/ 	.word	0x00002da0


	//   ....[4]....
        /*0248*/ 	.word	0x00002df0


	//   ....[5]....
        /*024c*/ 	.word	0x00002e90


	//   ....[6]....
        /*0250*/ 	.word	0x00002eb0


	//   ....[7]....
        /*0254*/ 	.word	0x00002ee0


	//   ....[8]....
        /*0258*/ 	.word	0x00003d40


	//   ....[9]....
        /*025c*/ 	.word	0x00003d80


	//   ....[10]....
        /*0260*/ 	.word	0x00003da0


	//   ....[11]....
        /*0264*/ 	.word	0x00003dc0


	//   ....[12]....
        /*0268*/ 	.word	0x00003de0


	//   ....[13]....
        /*026c*/ 	.word	0x00003e30


	//   ....[14]....
        /*0270*/ 	.word	0x00003e50


	//   ....[15]....
        /*0274*/ 	.word	0x00003e70


	//   ....[16]....
        /*0278*/ 	.word	0x000087e0


	//   ....[17]....
        /*027c*/ 	.word	0x00008820


	//   ....[18]....
        /*0280*/ 	.word	0x00008860


	//   ....[19]....
        /*0284*/ 	.word	0x00008890


	//   ....[20]....
        /*0288*/ 	.word	0x000088b0


	//   ....[21]....
        /*028c*/ 	.word	0x000088c0


	//   ....[22]....
        /*0290*/ 	.word	0x000088d0


	//   ....[23]....
        /*0294*/ 	.word	0x00008910


	//   ....[24]....
        /*0298*/ 	.word	0x00008940


	//   ....[25]....
        /*029c*/ 	.word	0x00008970


	//   ....[26]....
        /*02a0*/ 	.word	0x000089a0


	//   ....[27]....
        /*02a4*/ 	.word	0x000089c0


	//   ....[28]....
        /*02a8*/ 	.word	0x000089e0


	//   ....[29]....
        /*02ac*/ 	.word	0x00008a00


	//   ....[30]....
        /*02b0*/ 	.word	0x00008a20


	//   ....[31]....
        /*02b4*/ 	.word	0x00008a50


	//   ....[32]....
        /*02b8*/ 	.word	0x00008a70


	//   ....[33]....
        /*02bc*/ 	.word	0x00008a90


	//   ....[34]....
        /*02c0*/ 	.word	0x00008ab0


	//   ....[35]....
        /*02c4*/ 	.word	0x00008ae0


	//   ....[36]....
        /*02c8*/ 	.word	0x00008b00


	//   ....[37]....
        /*02cc*/ 	.word	0x00008b30


	//   ....[38]....
        /*02d0*/ 	.word	0x00008b60


	//   ....[39]....
        /*02d4*/ 	.word	0x00008b80


	//   ....[40]....
        /*02d8*/ 	.word	0x00008ba0


	//   ....[41]....
        /*02dc*/ 	.word	0x00008bb0


	//   ....[42]....
        /*02e0*/ 	.word	0x00008bd0


	//   ....[43]....
        /*02e4*/ 	.word	0x00008bf0


	//   ....[44]....
        /*02e8*/ 	.word	0x00008c10


	//   ....[45]....
        /*02ec*/ 	.word	0x00008c30


	//----- nvinfo : EIATTR_VRC_CTA_INIT_COUNT
	.align		4
.L_23439:
        /*02f0*/ 	.byte	0x02, 0x4a
	.zero		1
	.zero		1


	//----- nvinfo : EIATTR_EXIT_INSTR_OFFSETS
	.align		4
        /*02f4*/ 	.byte	0x04, 0x1c
        /*02f6*/ 	.short	(.L_23441 - .L_23440)


	//   ....[0]....
.L_23440:
        /*02f8*/ 	.word	0x00000090


	//   ....[1]....
        /*02fc*/ 	.word	0x00009350


	//   ....[2]....
        /*0300*/ 	.word	0x00009380


	//   ....[3]....
        /*0304*/ 	.word	0x000095f0


	//----- nvinfo : EIATTR_CRS_STACK_SIZE
	.align		4
.L_23441:
        /*0308*/ 	.byte	0x04, 0x1e
        /*030a*/ 	.short	(.L_23443 - .L_23442)
.L_23442:
        /*030c*/ 	.word	0x00000000


	//----- nvinfo : EIATTR_CBANK_PARAM_SIZE
	.align		4
.L_23443:
        /*0310*/ 	.byte	0x03, 0x19
        /*0312*/ 	.short	0x008c


	//----- nvinfo : EIATTR_PARAM_CBANK
	.align		4
        /*0314*/ 	.byte	0x04, 0x0a
        /*0316*/ 	.short	(.L_23445 - .L_23444)
	.align		4
.L_23444:
        /*0318*/ 	.word	index@(.nv.constant0._ZN4vllm25paged_attention_v2_kernelI13__nv_bfloat16S1_Li120ELi32ELi128ELNS_18Fp8KVCacheDataTypeE0ELb0ELi512EEEvPfS3_PT_PKS4_PKT0_SA_ifPKiSC_iPKfiiiSE_SE_iiiii)
        /*031c*/ 	.short	0x0380
        /*031e*/ 	.short	0x008c


	//----- nvinfo : EIATTR_SW_WAR
	.align		4
.L_23445:
        /*0320*/ 	.byte	0x04, 0x36
        /*0322*/ 	.short	(.L_23447 - .L_23446)
.L_23446:
        /*0324*/ 	.word	0x00000008
.L_23447:


//--------------------- .nv.info._ZN4vllm25paged_attention_v2_kernelI13__nv_bfloat16S1_Li112ELi32ELi128ELNS_18Fp8KVCacheDataTypeE0ELb0ELi512EEEvPfS3_PT_PKS4_PKT0_SA_ifPKiSC_iPKfiiiSE_SE_iiiii --------------------------
	.section	.nv.info._ZN4vllm25paged_attention_v2_kernelI13__nv_bfloat16S1_Li112ELi32ELi128ELNS_18Fp8KVCacheDataTypeE0ELb0ELi512EEEvPfS3_PT_PKS4_PKT0_SA_ifPKiSC_iPKfiiiSE_SE_iiiii,"",@"SHT_CUDA_INFO"
	.sectionflags	@""
	.align	4


	//----- nvinfo : EIATTR_CUDA_API_VERSION
	.align		4
        /*0000*/ 	.byte	0x04, 0x37
        /*0002*/ 	.short	(.L_23449 - .L_23448)
.L_23448:
        /*0004*/ 	.word	0x00000082


	//----- nvinfo : EIATTR_KPARAM_INFO
	.align		4
.L_23449:
        /*0008*/ 	.byte	0x04, 0x17
        /*000a*/ 	.short	(.L_23451 - .L_23450)
.L_23450:
        /*000c*/ 	.word	0x00000000
        /*0010*/ 	.short	0x0015
        /*0012*/ 	.short	0x0088
        /*0014*/ 	.byte	0x00, 0xf0, 0x11, 0x00


	//----- nvinfo : EIATTR_KPARAM_INFO
	.align		4
.L_23451:
        /*0018*/ 	.byte	0x04, 0x17
        /*001a*/ 	.short	(.L_23453 - .L_23452)
.L_23452:
        /*001c*/ 	.word	0x00000000
        /*0020*/ 	.short	0x0014
        /*0022*/ 	.short	0x0084
        /*0024*/ 	.byte	0x00, 0xf0, 0x11, 0x00


	//----- nvinfo : EIATTR_KPARAM_INFO
	.align		4
.L_23453:
        /*0028*/ 	.byte	0x04, 0x17
        /*002a*/ 	.short	(.L_23455 - .L_23454)
.L_23454:
        /*002c*/ 	.word	0x00000000
        /*0030*/ 	.short	0x0013
        /*0032*/ 	.short	0x0080
        /*0034*/ 	.byte	0x00, 0xf0, 0x11, 0x00


	//----- nvinfo : EIATTR_KPARAM_INFO
	.align		4
.L_23455:
        /*0038*/ 	.byte	0x04, 0x17
        /*003a*/ 	.short	(.L_23457 - .L_23456)
.L_23456:
        /*003c*/ 	.word	0x00000000
        /*0040*/ 	.short	0x0012
        /*0042*/ 	.short	0x007c
        /*0044*/ 	.byte	0x00, 0xf0, 0x11, 0x00


	//----- nvinfo : EIATTR_KPARAM_INFO
	.align		4
.L_23457:
        /*0048*/ 	.byte	0x04, 0x17
        /*004a*/ 	.short	(.L_23459 - .L_23458)
.L_23458:
        /*004c*/ 	.word	0x00000000
        /*0050*/ 	.short	0x0011
        /*0052*/ 	.short	0x0078
        /*0054*/ 	.byte	0x00, 0xf0, 0x11, 0x00


	//----- nvinfo : EIATTR_KPARAM_INFO
	.align		4
.L_23459:
        /*0058*/ 	.byte	0x04, 0x17
        /*005a*/ 	.short	(.L_23461 - .L_23460)
.L_23460:
        /*005c*/ 	.word	0x00000000
        /*0060*/ 	.short	0x0010
        /*0062*/ 	.short	0x0070
        /*0064*/ 	.byte	0x00, 0xf5, 0x21, 0x00


	//----- nvinfo : EIATTR_KPARAM_INFO
	.align		4
.L_23461:
        /*0068*/ 	.byte	0x04, 0x17
        /*006a*/ 	.short	(.L_23463 - .L_23462)
.L_23462:
        /*006c*/ 	.word	0x00000000
        /*0070*/ 	.short	0x000f
        /*0072*/ 	.short	0x0068
        /*0074*/ 	.byte	0x00, 0xf5, 0x21, 0x00


	//----- nvinfo : EIATTR_KPARAM_INFO
	.align		4
.L_23463:
        /*0078*/ 	.byte	0x04, 0x17
        /*007a*/ 	.short	(.L_23465 - .L_23464)
.L_23464:
        /*007c*/ 	.word	0x00000000
        /*0080*/ 	.short	0x000e
        /*0082*/ 	.short	0x0060
        /*0084*/ 	.byte	0x00, 0xf0, 0x11, 0x00


	//----- nvinfo : EIATTR_KPARAM_INFO
	.align		4
.L_23465:
        /*0088*/ 	.byte	0x04, 0x17
        /*008a*/ 	.short	(.L_23467 - .L_23466)
.L_23466:
        /*008c*/ 	.word	0x00000000
        /*0090*/ 	.short	0x000d
        /*0092*/ 	.short	0x005c
        /*0094*/ 	.byte	0x00, 0xf0, 0x11, 0x00


	//----- nvinfo : EIATTR_KPARAM_INFO
	.align		4
.L_23467:
        /*0098*/ 	.byte	0x04, 0x17
        /*009a*/ 	.short	(.L_23469 - .L_23468)
.L_23468:
        /*009c*/ 	.word	0x00000000
        /*00a0*/ 	.short	0x000c
        /*00a2*/ 	.short	0x0058
        /*00a4*/ 	.byte	0x00, 0xf0, 0x11, 0x00


	//----- nvinfo : EIATTR_KPARAM_INFO
	.align		4
.L_23469:
        /*00a8*/ 	.byte	0x04, 0x17
        /*00aa*/ 	.short	(.L_23471 - .L_23470)
.L_23470:
        /*00ac*/ 	.word	0x00000000
        /*00b0*/ 	.short	0x000b
        /*00b2*/ 	.short	0x0050
        /*00b4*/ 	.byte	0x00, 0xf5, 0x21, 0x00


	//----- nvinfo : EIATTR_KPARAM_INFO
	.align		4
.L_23471:
        /*00b8*/ 	.byte	0x04, 0x17
        /*00ba*/ 	.short	(.L_23473 - .L_23472)
.L_23472:
        /*00bc*/ 	.word	0x00000000
        /*00c0*/ 	.short	0x000a
        /*00c2*/ 	.short	0x0048
        /*00c4*/ 	.byte	0x00, 0xf0, 0x11, 0x00


	//----- nvinfo : EIATTR_KPARAM_INFO
	.align		4
.L_23473:
        /*00c8*/ 	.byte	0x04, 0x17
        /*00ca*/ 	.short	(.L_23475 - .L_23474)
.L_23474:
        /*00cc*/ 	.word	0x00000000
        /*00d0*/ 	.short	0x0009
        /*00d2*/ 	.short	0x0040
        /*00d4*/ 	.byte	0x00, 0xf5, 0x21, 0x00


	//----- nvinfo : EIATTR_KPARAM_INFO
	.align		4
.L_23475:
        /*00d8*/ 	.byte	0x04, 0x17
        /*00da*/ 	.short	(.L_23477 - .L_23476)
.L_23476:
        /*00dc*/ 	.word	0x00000000
        /*00e0*/ 	.short	0x0008
        /*00e2*/ 	.short	0x0038
        /*00e4*/ 	.byte	0x00, 0xf5, 0x21, 0x00


	//----- nvinfo : EIATTR_KPARAM_INFO
	.align		4
.L_23477:
        /*00e8*/ 	.byte	0x04, 0x17
        /*00ea*/ 	.short	(.L_23479 - .L_23478)
.L_23478:
        /*00ec*/ 	.word	0x00000000
        /*00f0*/ 	.short	0x0007
        /*00f2*/ 	.short	0x0034
        /*00f4*/ 	.byte	0x00, 0xf0, 0x11, 0x00


	//----- nvinfo : EIATTR_KPARAM_INFO
	.align		4
.L_23479:
        /*00f8*/ 	.byte	0x04, 0x17
        /*00fa*/ 	.short	(.L_23481 - .L_23480)
.L_23480:
        /*00fc*/ 	.word	0x00000000
        /*0100*/ 	.short	0x0006
        /*0102*/ 	.short	0x0030
        /*0104*/ 	.byte	0x00, 0xf0, 0x11, 0x00


	//----- nvinfo : EIATTR_KPARAM_INFO
	.align		4
.L_23481:
        /*0108*/ 	.byte	0x04, 0x17
        /*010a*/ 	.short	(.L_23483 - .L_23482)
.L_23482:
        /*010c*/ 	.word	0x00000000
        /*0110*/ 	.short	0x0005
        /*0112*/ 	.short	0x0028
        /*0114*/ 	.byte	0x00, 0xf5, 0x21, 0x00


	//----- nvinfo : EIATTR_KPARAM_INFO
	.align		4
.L_23483:
        /*0118*/ 	.byte	0x04, 0x17
        /*011a*/ 	.short	(.L_23485 - .L_23484)
.L_23484:
        /*011c*/ 	.word	0x00000000
        /*0120*/ 	.short	0x0004
        /*0122*/ 	.short	0x0020
        /*0124*/ 	.byte	0x00, 0xf5, 0x21, 0x00


	//----- nvinfo : EIATTR_KPARAM_INFO
	.align		4
.L_23485:
        /*0128*/ 	.byte	0x04, 0x17
        /*012a*/ 	.short	(.L_23487 - .L_23486)
.L_23486:
        /*012c*/ 	.word	0x00000000
        /*0130*/ 	.short	0x0003
        /*0132*/ 	.short	0x0018
        /*0134*/ 	.byte	0x00, 0xf5, 0x21, 0x00


	//----- nvinfo : EIATTR_KPARAM_INFO
	.align		4
.L_23487:
        /*0138*/ 	.byte	0x04, 0x17
        /*013a*/ 	.short	(.L_23489 - .L_23488)
.L_23488:
        /*013c*/ 	.word	0x00000000
        /*0140*/ 	.short	0x0002
        /*0142*/ 	.short	0x0010
        /*0144*/ 	.byte	0x00, 0xf5, 0x21, 0x00


	//----- nvinfo : EIATTR_KPARAM_INFO
	.align		4
.L_23489:
        /*0148*/ 	.byte	0x04, 0x17
        /*014a*/ 	.short	(.L_23491 - .L_23490)
.L_23490:
        /*014c*/ 	.word	0x00000000
        /*0150*/ 	.short	0x0001
        /*0152*/ 	.short	0x0008
        /*0154*/ 	.byte	0x00, 0xf5, 0x21, 0x00


	//----- nvinfo : EIATTR_KPARAM_INFO
	.align		4
.L_23491:
        /*0158*/ 	.byte	0x04, 0x17
        /*015a*/ 	.short	(.L_23493 - .L_23492)
.L_23492:
        /*015c*/ 	.word	0x00000000
        /*0160*/ 	.short	0x0000
        /*0162*/ 	.short	0x0000
        /*0164*/ 	.byte	0x00, 0xf5, 0x21, 0x00


	//----- nvinfo : EIATTR_SPARSE_MMA_MASK
	.align		4
.L_23493:
        /*0168*/ 	.byte	0x03, 0x50
        /*016a*/ 	.short	0x0000


	//----- nvinfo : EIATTR_MAXREG_COUNT
	.align		4
        /*016c*/ 	.byte	0x03, 0x1b
        /*016e*/ 	.short	0x00ff


	//----- nvinfo : EIATTR_NUM_BARRIERS
	.align		4
        /*0170*/ 	.byte	0x02, 0x4c
        /*0172*/ 	.byte	0x01
	.zero		1


	//----- nvinfo : EIATTR_MERCURY_ISA_VERSION
	.align		4
        /*0174*/ 	.byte	0x03, 0x5f
        /*0176*/ 	.short	0x0101


	//----- nvinfo : EIATTR_COOP_GROUP_MASK_REGIDS
	.align		4
        /*0178*/ 	.byte	0x04, 0x29
        /*017a*/ 	.short	(.L_23495 - .L_23494)


	//   ....[0]....
.L_23494:
        /*017c*/ 	.word	0xffffffff


	//   ....[1]....
        /*0180*/ 	.word	0xffffffff


	//   ....[2]....
        /*0184*/ 	.word	0xffffffff


	//   ....[3]....
        /*0188*/ 	.word	0xffffffff


	//   ....[4]....
        /*018c*/ 	.word	0xffffffff


	//   ....[5]....
        /*0190*/ 	.word	0xffffffff


	//   ....[6]....
        /*0194*/ 	.word	0xffffffff


	//   ....[7]....
        /*0198*/ 	.word	0xffffffff


	//   ....[8]....
        /*019c*/ 	.word	0xffffffff


	//   ....[9]....
        /*01a0*/ 	.word	0xffffffff


	//   ....[10]....
        /*01a4*/ 	.word	0xffffffff


	//   ....[11]....
        /*01a8*/ 	.word	0xffffffff


	//   ....[12]....
        /*01ac*/ 	.word	0xffffffff


	//   ....[13]....
        /*01b0*/ 	.word	0xffffffff


	//   ....[14]....
        /*01b4*/ 	.word	0xffffffff


	//   ....[15]....
        /*01b8*/ 	.word	0xffffffff


	//   ....[16]....
        /*01bc*/ 	.word	0xffffffff


	//   ....[17]....
        /*01c0*/ 	.word	0xffffffff


	//   ....[18]....
        /*01c4*/ 	.word	0xffffffff


	//   ....[19]....
        /*01c8*/ 	.word	0xffffffff


	//   ....[20]....
        /*01cc*/ 	.word	0xffffffff


	//   ....[21]....
        /*01d0*/ 	.word	0xffffffff


	//   ....[22]....
        /*01d4*/ 	.word	0xffffffff


	//   ....[23]....
        /*01d8*/ 	.word	0xffffffff


	//   ....[24]....
        /*01dc*/ 	.word	0xffffffff


	//   ....[25]....
        /*01e0*/ 	.word	0xffffffff


	//   ....[26]....
        /*01e4*/ 	.word	0xffffffff


	//   ....[27]....
        /*01e8*/ 	.word	0xffffffff


	//   ....[28]....
        /*01ec*/ 	.word	0xffffffff


	//   ....[29]....
        /*01f0*/ 	.word	0xffffffff


	//   ....[30]....
        /*01f4*/ 	.word	0xffffffff


	//   ....[31]....
        /*01f8*/ 	.word	0xffffffff


	//   ....[32]....
        /*01fc*/ 	.word	0xffffffff


	//   ....[33]....
        /*0200*/ 	.word	0xffffffff


	//   ....[34]....
        /*0204*/ 	.word	0xffffffff


	//   ....[35]....
        /*0208*/ 	.word	0xffffffff


	//   ....[36]....
        /*020c*/ 	.word	0xffffffff


	//   ....[37]....
        /*0210*/ 	.word	0xffffffff


	//   ....[38]....
        /*0214*/ 	.word	0xffffffff


	//   ....[39]....
        /*0218*/ 	.word	0xffffffff


	//   ....[40]....
        /*021c*/ 	.word	0xffffffff


	//   ....[41]....
        /*0220*/ 	.word	0xffffffff


	//   ....[42]....
        /*0224*/ 	.word	0xffffffff


	//   ....[43]....
        /*0228*/ 	.word	0xffffffff


	//----- nvinfo : EIATTR_COOP_GROUP_INSTR_OFFSETS
	.align		4
.L_23495:
        /*022c*/ 	.byte	0x04, 0x28
        /*022e*/ 	.short	(.L_23497 - .L_23496)


	//   ....[0]....
.L_23496:
        /*0230*/ 	.word	0x00002aa0


	//   ....[1]....
        /*0234*/ 	.word	0x00002b00


	//   ....[2]....
        /*0238*/ 	.word	0x00002b20


	//   ....[3]....
        /*023c*/ 	.word	0x00002b50


	//   ....[4]....
        /*0240*/ 	.word	0x00002bb0


	//   ....[5]....
        /*0244*/ 	.word	0x00002c40


	//   ....[6]....
        /*0248*/ 	.word	0x00002c60


	//   ....[7]....
        /*024c*/ 	.word	0x00002c90


	//   ....[8]....
        /*0250*/ 	.word	0x00003af0


	//   ....[9]....
        /*0254*/ 	.word	0x00003b30


	//   ....[10]....
        /*0258*/ 	.word	0x00003b50


	//   ....[11]....
        /*025c*/ 	.word	0x00003b70


	//   ....[12]....
        /*0260*/ 	.word	0x00003b90


	//   ....[13]....
        /*0264*/ 	.word	0x00003be0


	//   ....[14]....
        /*0268*/ 	.word	0x00003c00


	//   ....[15]....
        /*026c*/ 	.word	0x00003c20


	//   ....[16]....
        /*0270*/ 	.word	0x00008150


	//   ....[17]....
        /*0274*/ 	.word	0x00008190


	//   ....[18]....
        /*0278*/ 	.word	0x000081d0


	//   ....[19]....
        /*027c*/ 	.word	0x00008200


	//   ....[20]....
        /*0280*/ 	.word	0x00008220


	//   ....[21]....
        /*0284*/ 	.word	0x00008230


	//   ....[22]....
        /*0288*/ 	.word	0x00008240


	//   ....[23]....
        /*028c*/ 	.word	0x00008280


	//   ....[24]....
        /*0290*/ 	.word	0x000082b0


	//   ....[25]....
        /*0294*/ 	.word	0x000082e0


	//   ....[26]....
        /*0298*/ 	.word	0x00008310


	//   ....[27]....
        /*029c*/ 	.word	0x00008330


	//   ....[28]....
        /*02a0*/ 	.word	0x00008350


	//   ....[29]....
        /*02a4*/ 	.word	0x00008370


	//   ....[30]....
        /*02a8*/ 	.word	0x000083a0


	//   ....[31]....
        /*02ac*/ 	.word	0x000083c0


	//   ....[32]....
        /*02b0*/ 	.word	0x000083e0


	//   ....[33]....
        /*02b4*/ 	.word	0x00008400


	//   ....[34]....
        /*02b8*/ 	.word	0x00008420


	//   ....[35]....
        /*02bc*/ 	.word	0x00008450


	//   ....[36]....
        /*02c0*/ 	.word	0x00008470


	//   ....[37]....
        /*02c4*/ 	.word	0x000084a0


	//   ....[38]....
        /*02c8*/ 	.word	0x000084d0


	//   ....[39]....
        /*02cc*/ 	.word	0x000084f0


	//   ....[40]....
        /*02d0*/ 	.word	0x00008510


	//   ....[41]....
        /*02d4*/ 	.word	0x00008520


	//   ....[42]....
        /*02d8*/ 	.word	0x00008540


	//   ....[43]....
        /*02dc*/ 	.word	0x00008560


	//----- nvinfo : EIATTR_VRC_CTA_INIT_COUNT
	.align		4
.L_23497:
        /*02e0*/ 	.byte	0x02, 0x4a
	.zero		1
	.zero		1


	//----- nvinfo : EIATTR_EXIT_INSTR_OFFSETS
	.align		4
        /*02e4*/ 	.byte	0x04, 0x1c
        /*02e6*/ 	.short	(.L_23499 - .L_23498)


	//   ....[0]....
.L_23498:
        /*02e8*/ 	.word	0x00000090


	//   ....[1]....
        /*02ec*/ 	.word	0x00008c20


	//   ....[2]....
        /*02f0*/ 	.word	0x00008c50


	//   ....[3]....
        /*02f4*/ 	.word	0x00008ea0


	//----- nvinfo : EIATTR_CRS_STACK_SIZE
	.align		4
.L_23499:
        /*02f8*/ 	.byte	0x04, 0x1e
        /*02fa*/ 	.short	(.L_23501 - .L_23500)
.L_23500:
        /*02fc*/ 	.word	0x00000000


	//----- nvinfo : EIATTR_CBANK_PARAM_SIZE
	.align		4
.L_23501:
        /*0300*/ 	.byte	0x03, 0x19
        /*0302*/ 	.short	0x008c


	//----- nvinfo : EIATTR_PARAM_CBANK
	.align		4
        /*0304*/ 	.byte	0x04, 0x0a
        /*0306*/ 	.short	(.L_23503 - .L_23502)
	.align		4
.L_23502:
        /*0308*/ 	.word	index@(.nv.constant0._ZN4vllm25paged_attention_v2_kernelI13__nv_bfloat16S1_Li112ELi32ELi128ELNS_18Fp8KVCacheDataTypeE0ELb0ELi512EEEvPfS3_PT_PKS4_PKT0_SA_ifPKiSC_iPKfiiiSE_SE_iiiii)
        /*030c*/ 	.short	0x0380
        /*030e*/ 	.short	0x008c


	//----- nvinfo : EIATTR_SW_WAR
	.align		4
.L_23503:
        /*0310*/ 	.byte	0x04, 0x36
        /*0312*/ 	.short	(.L_23505 - .L_23504)
.L_23504:
        /*0314*/ 	.word	0x00000008
.L_23505:


//--------------------- .nv.info._ZN4vllm25paged_attention_v2_kernelI13__nv_bfloat16S1_Li96ELi32ELi128ELNS_18Fp8KVCacheDataTypeE0ELb0ELi512EEEvPfS3_PT_PKS4_PKT0_SA_ifPKiSC_iPKfiiiSE_SE_iiiii --------------------------
	.section	.nv.info._ZN4vllm25paged_attention_v2_kernelI13__nv_bfloat16S1_Li96ELi32ELi128ELNS_18Fp8KVCacheDataTypeE0ELb0ELi512EEEvPfS3_PT_PKS4_PKT0_SA_ifPKiSC_iPKfiiiSE_SE_iiiii,"",@"SHT_CUDA_INFO"
	.sectionflags	@""
	.align	4


	//----- nvinfo : EIATTR_CUDA_API_VERSION
	.align		4
        /*0000*/ 	.byte	0x04, 0x37
        /*0002*/ 	.short	(.L_23507 - .L_23506)
.L_23506:
        /*0004*/ 	.word	0x00000082


	//----- nvinfo : EIATTR_KPARAM_INFO
	.align		4
.L_23507:
        /*0008*/ 	.byte	0x04, 0x17
        /*000a*/ 	.short	(.L_23509 - .L_23508)
.L_23508:
        /*000c*/ 	.word	0x00000000
        /*0010*/ 	.short	0x0015
        /*0012*/ 	.short	0x0088
        /*0014*/ 	.byte	0x00, 0xf0, 0x11, 0x00


	//----- nvinfo : EIATTR_KPARAM_INFO
	.align		4
.L_23509:
        /*0018*/ 	.byte	0x04, 0x17
        /*001a*/ 	.short	(.L_23511 - .L_23510)
.L_23510:
        /*001c*/ 	.word	0x00000000
        /*0020*/ 	.short	0x0014
        /*0022*/ 	.short	0x0084
        /*0024*/ 	.byte	0x00, 0xf0, 0x11, 0x00


	//----- nvinfo : EIATTR_KPARAM_INFO
	.align		4
.L_23511:
        /*0028*/ 	.byte	0x04, 0x17
        /*002a*/ 	.short	(.L_23513 - .L_23512)
.L_23512:
        /*002c*/ 	.word	0x00000000
        /*0030*/ 	.short	0x0013
        /*0032*/ 	.short	0x0080
        /*0034*/ 	.byte	0x00, 0xf0, 0x11, 0x00


	//----- nvinfo : EIATTR_KPARAM_INFO
	.align		4
.L_23513:
        /*0038*/ 	.byte	0x04, 0x17
        /*003a*/ 	.short	(.L_23515 - .L_23514)
.L_23514:
        /*003c*/ 	.word	0x00000000
        /*0040*/ 	.short	0x0012
        /*0042*/ 	.short	0x007c
        /*0044*/ 	.byte	0x00, 0xf0, 0x11, 0x00


	//----- nvinfo : EIATTR_KPARAM_INFO
	.align		4
.L_23515:
        /*0048*/ 	.byte	0x04, 0x17
        /*004a*/ 	.short	(.L_23517 - .L_23516)
.L_23516:
        /*004c*/ 	.word	0x00000000
        /*0050*/ 	.short	0x0011
        /*0052*/ 	.short	0x0078
        /*0054*/ 	.byte	0x00, 0xf0, 0x11, 0x00


	//----- nvinfo : EIATTR_KPARAM_INFO
	.align		4
.L_23517:
        /*0058*/ 	.byte	0x04, 0x17
        /*005a*/ 	.short	(.L_23519 - .L_23518)
.L_23518:
        /*005c*/ 	.word	0x00000000
        /*0060*/ 	.short	0x0010
        /*0062*/ 	.short	0x0070
        /*0064*/ 	.byte	0x00, 0xf5, 0x21, 0x00


	//----- nvinfo : EIATTR_KPARAM_INFO
	.align		4
.L_23519:
        /*0068*/ 	.byte	0x04, 0x17
        /*006a*/ 	.short	(.L_23521 - .L_23520)
.L_23520:
        /*006c*/ 	.word	0x00000000
        /*0070*/ 	.short	0x000f
        /*0072*/ 	.short	0x0068
        /*0074*/ 	.byte	0x00, 0xf5, 0x21, 0x00


	//----- nvinfo : EIATTR_KPARAM_INFO
	.align		4
.L_23521:
        /*0078*/ 	.byte	0x04, 0x17
        /*007a*/ 	.short	(.L_23523 - .L_23522)
.L_23522:
        /*007c*/ 	.word	0x00000000
        /*0080*/ 	.short	0x000e
        /*0082*/ 	.short	0x0060
        /*0084*/ 	.byte	0x00, 0xf0, 0x11, 0x00


	//----- nvinfo : EIATTR_KPARAM_INFO
	.align		4
.L_23523:
        /*0088*/ 	.byte	0x04, 0x17
        /*008a*/ 	.short	(.L_23525 - .L_23524)
.L_23524:
        /*008c*/ 	.word	0x00000000
        /*0090*/ 	.short	0x000d
        /*0092*/ 	.short	0x005c
        /*0094*/ 	.byte	0x00, 0xf0, 0x11, 0x00


	//----- nvinfo : EIATTR_KPARAM_INFO
	.align		4
.L_23525:
        /*0098*/ 	.byte	0x04, 0x17
        /*009a*/ 	.short	(.L_23527 - .L_23526)
.L_23526:
        /*009c*/ 	.word	0x00000000
        /*00a0*/ 	.short	0x000c
        /*00a2*/ 	.short	0x0058
        /*00a4*/ 	.byte	0x00, 0xf0, 0x11, 0x00


	//----- nvinfo : EIATTR_KPARAM_INFO
	.align		4
.L_23527:
        /*00a8*/ 	.byte	0x04, 0x17
        /*00aa*/ 	.short	(.L_23529 - .L_23528)
.L_23528:
        /*00ac*/ 	.word	0x00000000
        /*00b0*/ 	.short	0x000b
        /*00b2*/ 	.short	0x0050
        /*00b4*/ 	.byte	0x00, 0xf5, 0x21, 0x00


	//----- nvinfo : EIATTR_KPARAM_INFO
	.align		4
.L_23529:
        /*00b8*/ 	.byte	0x04, 0x17
        /*00ba*/ 	.short	(.L_23531 - .L_23530)
.L_23530:
        /*00bc*/ 	.word	0x00000000
        /*00c0*/ 	.short	0x000a
        /*00c2*/ 	.short	0x0048
        /*00c4*/ 	.byte	0x00, 0xf0, 0x11, 0x00


	//----- nvinfo : EIATTR_KPARAM_INFO
	.align		4
.L_23531:
        /*00c8*/ 	.byte	0x04, 0x17
        /*00ca*/ 	.short	(.L_23533 - .L_23532)
.L_23532:
        /*00cc*/ 	.word	0x00000000
        /*00d0*/ 	.short	0x0009
        /*00d2*/ 	.short	0x0040
        /*00d4*/ 	.byte	0x00, 0xf5, 0x21, 0x00


	//----- nvinfo : EIATTR_KPARAM_INFO
	.align		4
.L_23533:
        /*00d8*/ 	.byte	0x04, 0x17
        /*00da*/ 	.short	(.L_23535 - .L_23534)
.L_23534:
        /*00dc*/ 	.word	0x00000000
        /*00e0*/ 	.short	0x0008
        /*00e2*/ 	.short	0x0038
        /*00e4*/ 	.byte	0x00, 0xf5, 0x21, 0x00


	//----- nvinfo : EIATTR_KPARAM_INFO
	.align		4
.L_23535:
        /*00e8*/ 	.byte	0x04, 0x17
        /*00ea*/ 	.short	(.L_23537 - .L_23536)
.L_23536:
        /*00ec*/ 	.word	0x00000000
        /*00f0*/ 	.short	0x0007
        /*00f2*/ 	.short	0x0034
        /*00f4*/ 	.byte	0x00, 0xf0, 0x11, 0x00


	//----- nvinfo : EIATTR_KPARAM_INFO
	.align		4
.L_23537:
        /*00f8*/ 	.byte	0x04, 0x17
        /*00fa*/ 	.short	(.L_23539 - .L_23538)
.L_23538:
        /*00fc*/ 	.word	0x00000000
        /*0100*/ 	.short	0x0006
        /*0102*/ 	.short	0x0030
        /*0104*/ 	.byte	0x00, 0xf0, 0x11, 0x00


	//----- nvinfo : EIATTR_KPARAM_INFO
	.align		4
.L_23539:
        /*0108*/ 	.byte	0x04, 0x17
        /*010a*/ 	.short	(.L_23541 - .L_23540)
.L_23540:
        /*010c*/ 	.word	0x00000000
        /*0110*/ 	.short	0x0005
        /*0112*/ 	.short	0x0028
        /*0114*/ 	.byte	0x00, 0xf5, 0x21, 0x00


	//----- nvinfo : EIATTR_KPARAM_INFO
	.align		4
.L_23541:
        /*0118*/ 	.byte	0x04, 0x17
        /*011a*/ 	.short	(.L_23543 - .L_23542)
.L_23542:
        /*011c*/ 	.word	0x00000000
        /*0120*/ 	.short	0x0004
        /*0122*/ 	.short	0x0020
        /*0124*/ 	.byte	0x00, 0xf5, 0x21, 0x00


	//----- nvinfo : EIATTR_KPARAM_INFO
	.align		4
.L_23543:
        /*0128*/ 	.byte	0x04, 0x17
        /*012a*/ 	.short	(.L_23545 - .L_23544)
.L_23544:
        /*012c*/ 	.word	0x00000000
        /*0130*/ 	.short	0x0003
        /*0132*/ 	.short	0x0018
        /*0134*/ 	.byte	0x00, 0xf5, 0x21, 0x00


	//----- nvinfo : EIATTR_KPARAM_INFO
	.align		4
.L_23545:
        /*0138*/ 	.byte	0x04, 0x17
        /*013a*/ 	.short	(.L_23547 - .L_23546)
.L_23546:
        /*013c*/ 	.word	0x00000000
        /*0140*/ 	.short	0x0002
        /*0142*/ 	.short	0x0010
        /*0144*/ 	.byte	0x00, 0xf5, 0x21, 0x00


	//----- nvinfo : EIATTR_KPARAM_INFO
	.align		4
.L_23547:
        /*0148*/ 	.byte	0x04, 0x17
        /*014a*/ 	.short	(.L_23549 - .L_23548)
.L_23548:
        /*014c*/ 	.word	0x00000000
        /*0150*/ 	.short	0x0001
        /*0152*/ 	.short	0x0008
        /*0154*/ 	.byte	0x00, 0xf5, 0x21, 0x00


	//----- nvinfo : EIATTR_KPARAM_INFO
	.align		4
.L_23549:
        /*0158*/ 	.byte	0x04, 0x17
        /*015a*/ 	.short	(.L_23551 - .L_23550)
.L_23550:
        /*015c*/ 	.word	0x00000000
        /*0160*/ 	.short	0x0000
        /*0162*/ 	.short	0x0000
        /*0164*/ 	.byte	0x00, 0xf5, 0x21, 0x00


	//----- nvinfo : EIATTR_SPARSE_MMA_MASK
	.align		4
.L_23551:
        /*0168*/ 	.byte	0x03, 0x50
        /*016a*/ 	.short	0x0000


	//----- nvinfo : EIATTR_MAXREG_COUNT
	.align		4
        /*016c*/ 	.byte	0x03, 0x1b
        /*016e*/ 	.short	0x00ff


	//----- nvinfo : EIATTR_NUM_BARRIERS
	.align		4
        /*0170*/ 	.byte	0x02, 0x4c
        /*0172*/ 	.byte	0x01
	.zero		1


	//----- nvinfo : EIATTR_MERCURY_ISA_VERSION
	.align		4
        /*0174*/ 	.byte	0x03, 0x5f
        /*0176*/ 	.short	0x0101


	//----- nvinfo : EIATTR_COOP_GROUP_MASK_REGIDS
	.align		4
        /*0178*/ 	.byte	0x04, 0x29
        /*017a*/ 	.short	(.L_23553 - .L_23552)


	//   ....[0]....
.L_23552:
        /*017c*/ 	.word	0xffffffff


	//   ....[1]....
        /*0180*/ 	.word	0xffffffff


	//   ....[2]....
        /*0184*/ 	.word	0xffffffff


	//   ....[3]....
        /*0188*/ 	.word	0xffffffff


	//   ....[4]....
        /*018c*/ 	.word	0xffffffff


	//   ....[5]....
        /*0190*/ 	.word	0xffffffff


	//   ....[6]....
        /*0194*/ 	.word	0xffffffff


	//   ....[7]....
        /*0198*/ 	.word	0xffffffff


	//   ....[8]....
        /*019c*/ 	.word	0xffffffff


	//   ....[9]....
        /*01a0*/ 	.word	0xffffffff


	//   ....[10]....
        /*01a4*/ 	.word	0xffffffff


	//   ....[11]....
        /*01a8*/ 	.word	0xffffffff


	//   ....[12]....
        /*01ac*/ 	.word	0xffffffff


	//   ....[13]....
        /*01b0*/ 	.word	0xffffffff


	//   ....[14]....
        /*01b4*/ 	.word	0xffffffff


	//   ....[15]....
        /*01b8*/ 	.word	0xffffffff


	//   ....[16]....
        /*01bc*/ 	.word	0xffffffff


	//   ....[17]....
        /*01c0*/ 	.word	0xffffffff


	//   ....[18]....
        /*01c4*/ 	.word	0xffffffff


	//   ....[19]....
        /*01c8*/ 	.word	0xffffffff


	//   ....[20]....
        /*01cc*/ 	.word	0xffffffff


	//   ....[21]....
        /*01d0*/ 	.word	0xffffffff


	//   ....[22]....
        /*01d4*/ 	.word	0xffffffff


	//   ....[23]....
        /*01d8*/ 	.word	0xffffffff


	//   ....[24]....
        /*01dc*/ 	.word	0xffffffff


	//   ....[25]....
        /*01e0*/ 	.word	0xffffffff


	//   ....[26]....
        /*01e4*/ 	.word	0xffffffff


	//   ....[27]....
        /*01e8*/ 	.word	0xffffffff


	//   ....[28]....
        /*01ec*/ 	.word	0xffffffff


	//   ....[29]....
        /*01f0*/ 	.word	0xffffffff


	//   ....[30]....
        /*01f4*/ 	.word	0xffffffff


	//   ....[31]....
        /*01f8*/ 	.word	0xffffffff


	//   ....[32]....
        /*01fc*/ 	.word	0xffffffff


	//   ....[33]....
        /*0200*/ 	.word	0xffffffff


	//   ....[34]....
        /*0204*/ 	.word	0xffffffff


	//   ....[35]....
        /*0208*/ 	.word	0xffffffff


	//   ....[36]....
        /*020c*/ 	.word	0xffffffff


	//   ....[37]....
        /*0210*/ 	.word	0xffffffff


	//   ....[38]....
        /*0214*/ 	.word	0xffffffff


	//   ....[39]....
        /*0218*/ 	.word	0xffffffff


	//----- nvinfo : EIATTR_COOP_GROUP_INSTR_OFFSETS
	.align		4
.L_23553:
        /*021c*/ 	.byte	0x04, 0x28
        /*021e*/ 	.short	(.L_23555 - .L_23554)


	//   ....[0]....
.L_23554:
        /*0220*/ 	.word	0x00002600


	//   ....[1]....
        /*0224*/ 	.word	0x00002660


	//   ....[2]....
        /*0228*/ 	.word	0x000026b0


	//   ....[3]....
        /*022c*/ 	.word	0x000026f0


	//   ....[4]....
        /*0230*/ 	.word	0x00002720


	//   ....[5]....
        /*0234*/ 	.word	0x000027f0


	//   ....[6]....
        /*0238*/ 	.word	0x00002820


	//   ....[7]....
        /*023c*/ 	.word	0x00002840


	//   ....[8]....
        /*0240*/ 	.word	0x00003680


	//   ....[9]....
        /*0244*/ 	.word	0x000036c0


	//   ....[10]....
        /*0248*/ 	.word	0x000036e0


	//   ....[11]....
        /*024c*/ 	.word	0x00003700


	//   ....[12]....
        /*0250*/ 	.word	0x00003720


	//   ....[13]....
        /*0254*/ 	.word	0x00003770


	//   ....[14]....
        /*0258*/ 	.word	0x00003790


	//   ....[15]....
        /*025c*/ 	.word	0x000037b0


	//   ....[16]....
        /*0260*/ 	.word	0x00007580


	//   ....[17]....
        /*0264*/ 	.word	0x000075c0


	//   ....[18]....
        /*0268*/ 	.word	0x00007600


	//   ....[19]....
        /*026c*/ 	.word	0x00007630


	//   ....[20]....
        /*0270*/ 	.word	0x00007650


	//   ....[21]....
        /*0274*/ 	.word	0x00007660


	//   ....[22]....
        /*0278*/ 	.word	0x00007670


	//   ....[23]....
        /*027c*/ 	.word	0x000076a0


	//   ....[24]....
        /*0280*/ 	.word	0x000076c0


	//   ....[25]....
        /*0284*/ 	.word	0x000076e0


	//   ....[26]....
        /*0288*/ 	.word	0x00007700


	//   ....[27]....
        /*028c*/ 	.word	0x00007720


	//   ....[28]....
        /*0290*/ 	.word	0x00007760


	//   ....[29]....
        /*0294*/ 	.word	0x00007790


	//   ....[30]....
        /*0298*/ 	.word	0x000077c0


	//   ....[31]....
        /*029c*/ 	.word	0x000077f0


	//   ....[32]....
        /*02a0*/ 	.word	0x00007820


	//   ....[33]....
        /*02a4*/ 	.word	0x00007850


	//   ....[34]....
        /*02a8*/ 	.word	0x00007870


	//   ....[35]....
        /*02ac*/ 	.word	0x00007890


	//   ....[36]....
        /*02b0*/ 	.word	0x000078b0


	//   ....[37]....
        /*02b4*/ 	.word	0x000078d0


	//   ....[38]....
        /*02b8*/ 	.word	0x000078f0


	//   ....[39]....
        /*02bc*/ 	.word	0x00007910


	//----- nvinfo : EIATTR_VRC_CTA_INIT_COUNT
	.align		4
.L_23555:
        /*02c0*/ 	.byte	0x02, 0x4a
	.zero		1
	.zero		1


	//----- nvinfo : EIATTR_EXIT_INSTR_OFFSETS
	.align		4
        /*02c4*/ 	.byte	0x04, 0x1c
        /*02c6*/ 	.short	(.L_23557 - .L_23556)


	//   ....[0]....
.L_23556:
        /*02c8*/ 	.word	0x00000090


	//   ....[1]....
        /*02cc*/ 	.word	0x00007f10


	//   ....[2]....
        /*02d0*/ 	.word	0x00007f40


	//   ....[3]....
        /*02d4*/ 	.word	0x00008150


	//----- nvinfo : EIATTR_CRS_STACK_SIZE
	.align		4
.L_23557:
        /*02d8*/ 	.byte	0x04, 0x1e
        /*02da*/ 	.short	(.L_23559 - .L_23558)
.L_23558:
        /*02dc*/ 	.word	0x00000000


	//----- nvinfo : EIATTR_CBANK_PARAM_SIZE
	.align		4
.L_23559:
        /*02e0*/ 	.byte	0x03, 0x19
        /*02e2*/ 	.short	0x008c


	//----- nvinfo : EIATTR_PARAM_CBANK
	.align		4
        /*02e4*/ 	.byte	0x04, 0x0a
        /*02e6*/ 	.short	(.L_23561 - .L_23560)
	.align		4
.L_23560:
        /*02e8*/ 	.word	index@(.nv.constant0._ZN4vllm25paged_attention_v2_kernelI13__nv_bfloat16S1_Li96ELi32ELi128ELNS_18Fp8KVCacheDataTypeE0ELb0ELi512EEEvPfS3_PT_PKS4_PKT0_SA_ifPKiSC_iPKfiiiSE_SE_iiiii)
        /*02ec*/ 	.short	0x0380
        /*02ee*/ 	.short	0x008c


	//----- nvinfo : EIATTR_SW_WAR
	.align		4
.L_23561:
        /*02f0*/ 	.byte	0x04, 0x36
        /*02f2*/ 	.short	(.L_23563 - .L_23562)
.L_23562:
        /*02f4*/ 	.word	0x00000008
.L_23563:


//--------------------- .nv.info._ZN4vllm25paged_attention_v2_kernelI13__nv_bfloat16S1_Li80ELi32ELi128ELNS_18Fp8KVCacheDataTypeE0ELb0ELi512EEEvPfS3_PT_PKS4_PKT0_SA_ifPKiSC_iPKfiiiSE_SE_iiiii --------------------------
	.section	.nv.info._ZN4vllm25paged_attention_v2_kernelI13__nv_bfloat16S1_Li80ELi32ELi128ELNS_18Fp8KVCacheDataTypeE0ELb0ELi512EEEvPfS3_PT_PKS4_PKT0_SA_ifPKiSC_iPKfiiiSE_SE_iiiii,"",@"SHT_CUDA_INFO"
	.sectionflags	@""
	.align	4


	//----- nvinfo : EIATTR_CUDA_API_VERSION
	.align		4
        /*0000*/ 	.byte	0x04, 0x37
        /*0002*/ 	.short	(.L_23565 - .L_23564)
.L_23564:
        /*0004*/ 	.word	0x00000082


	//----- nvinfo : EIATTR_KPARAM_INFO
	.align		4
.L_23565:
        /*0008*/ 	.byte	0x04, 0x17
        /*000a*/ 	.short	(.L_23567 - .L_23566)
.L_23566:
        /*000c*/ 	.word	0x00000000
        /*0010*/ 	.short	0x0015
        /*0012*/ 	.short	0x0088
        /*0014*/ 	.byte	0x00, 0xf0, 0x11, 0x00


	//----- nvinfo : EIATTR_KPARAM_INFO
	.align		4
.L_23567:
        /*0018*/ 	.byte	0x04, 0x17
        /*001a*/ 	.short	(.L_23569 - .L_23568)
.L_23568:
        /*001c*/ 	.word	0x00000000
        /*0020*/ 	.short	0x0014
        /*0022*/ 	.short	0x0084
        /*0024*/ 	.byte	0x00, 0xf0, 0x11, 0x00


	//----- nvinfo : EIATTR_KPARAM_INFO
	.align		4
.L_23569:
        /*0028*/ 	.byte	0x04, 0x17
        /*002a*/ 	.short	(.L_23571 - .L_23570)
.L_23570:
        /*002c*/ 	.word	0x00000000
        /*0030*/ 	.short	0x0013
        /*0032*/ 	.short	0x0080
        /*0034*/ 	.byte	0x00, 0xf0, 0x11, 0x00


	//----- nvinfo : EIATTR_KPARAM_INFO
	.align		4
.L_23571:
        /*0038*/ 	.byte	0x04, 0x17
        /*003a*/ 	.short	(.L_23573 - .L_23572)
.L_23572:
        /*003c*/ 	.word	0x00000000
        /*0040*/ 	.short	0x0012
        /*0042*/ 	.short	0x007c
        /*0044*/ 	.byte	0x00, 0xf0, 0x11, 0x00


	//----- nvinfo : EIATTR_KPARAM_INFO
	.align		4
.L_23573:
        /*0048*/ 	.byte	0x04, 0x17
        /*004a*/ 	.short	(.L_23575 - .L_23574)
.L_23574:
        /*004c*/ 	.word	0x00000000
        /*0050*/ 	.short	0x0011
        /*0052*/ 	.short	0x0078
        /*0054*/ 	.byte	0x00, 0xf0, 0x11, 0x00


	//----- nvinfo : EIATTR_KPARAM_INFO
	.align		4
.L_23575:
        /*0058*/ 	.byte	0x04, 0x17
        /*005a*/ 	.short	(.L_23577 - .L_23576)
.L_23576:
        /*005c*/ 	.word	0x00000000
        /*0060*/ 	.short	0x0010
        /*0062*/ 	.short	0x0070
        /*0064*/ 	.byte	0x00, 0xf5, 0x21, 0x00


	//----- nvinfo : EIATTR_KPARAM_INFO
	.align		4
.L_23577:
        /*0068*/ 	.byte	0x04, 0x17
        /*006a*/ 	.short	(.L_23579 - .L_23578)
.L_23578:
        /*006c*/ 	.word	0x00000000
        /*0070*/ 	.short	0x000f
        /*0072*/ 	.short	0x0068
        /*0074*/ 	.byte	0x00, 0xf5, 0x21, 0x00


	//----- nvinfo : EIATTR_KPARAM_INFO
	.align		4
.L_23579:
        /*0078*/ 	.byte	0x04, 0x17
        /*007a*/ 	.short	(.L_23581 - .L_23580)
.L_23580:
        /*007c*/ 	.word	0x00000000
        /*0080*/ 	.short	0x000e
        /*0082*/ 	.short	0x0060
        /*0084*/ 	.byte	0x00, 0xf0, 0x11, 0x00


	//----- nvinfo : EIATTR_KPARAM_INFO
	.align		4
.L_23581:
        /*0088*/ 	.byte	0x04, 0x17
        /*008a*/ 	.short	(.L_23583 - .L_23582)
.L_23582:
        /*008c*/ 	.word	0x00000000
        /*0090*/ 	.short	0x000d
        /*0092*/ 	.short	0x005c
        /*0094*/ 	.byte	0x00, 0xf0, 0x11, 0x00


	//----- nvinfo : EIATTR_KPARAM_INFO
	.align		4
.L_23583:
        /*0098*/ 	.byte	0x04, 0x17
        /*009a*/ 	.short	(.L_23585 - .L_23584)
.L_23584:
        /*009c*/ 	.word	0x00000000
        /*00a0*/ 	.short	0x000c
        /*00a2*/ 	.short	0x0058
        /*00a4*/ 	.byte	0x00, 0xf0, 0x11, 0x00


	//----- nvinfo : EIATTR_KPARAM_INFO
	.align		4
.L_23585:
        /*00a8*/ 	.byte	0x04, 0x17
        /*00aa*/ 	.short	(.L_23587 - .L_23586)
.L_23586:
        /*00ac*/ 	.word	0x00000000
        /*00b0*/ 	.short	0x000b
        /*00b2*/ 	.short	0x0050
        /*00b4*/ 	.byte	0x00, 0xf5, 0x21, 0x00


	//----- nvinfo : EIATTR_KPARAM_INFO
	.align		4
.L_23587:
        /*00b8*/ 	.byte	0x04, 0x17
        /*00ba*/ 	.short	(.L_23589 - .L_23588)
.L_23588:
        /*00bc*/ 	.word	0x00000000
        /*00c0*/ 	.short	0x000a
        /*00c2*/ 	.short	0x0048
        /*00c4*/ 	.byte	0x00, 0xf0, 0x11, 0x00


	//----- nvinfo : EIATTR_KPARAM_INFO
	.align		4
.L_23589:
        /*00c8*/ 	.byte	0x04, 0x17
        /*00ca*/ 	.short	(.L_23591 - .L_23590)
.L_23590:
        /*00cc*/ 	.word	0x00000000
        /*00d0*/ 	.short	0x0009
        /*00d2*/ 	.short	0x0040
        /*00d4*/ 	.byte	0x00, 0xf5, 0x21, 0x00


	//----- nvinfo : EIATTR_KPARAM_INFO
	.align		4
.L_23591:
        /*00d8*/ 	.byte	0x04, 0x17
        /*00da*/ 	.short	(.L_23593 - .L_23592)
.L_23592:
        /*00dc*/ 	.word	0x00000000
        /*00e0*/ 	.short	0x0008
        /*00e2*/ 	.short	0x0038
        /*00e4*/ 	.byte	0x00, 0xf5, 0x21, 0x00


	//----- nvinfo : EIATTR_KPARAM_INFO
	.align		4
.L_23593:
        /*00e8*/ 	.byte	0x04, 0x17
        /*00ea*/ 	.short	(.L_23595 - .L_23594)
.L_23594:
        /*00ec*/ 	.word	0x00000000
        /*00f0*/ 	.short	0x0007
        /*00f2*/ 	.short	0x0034
        /*00f4*/ 	.byte	0x00, 0xf0, 0x11, 0x00


	//----- nvinfo : EIATTR_KPARAM_INFO
	.align		4
.L_23595:
        /*00f8*/ 	.byte	0x04, 0x17
        /*00fa*/ 	.short	(.L_23597 - .L_23596)
.L_23596:
        /*00fc*/ 	.word	0x00000000
        /*0100*/ 	.short	0x0006
        /*0102*/ 	.short	0x0030
        /*0104*/ 	.byte	0x00, 0xf0, 0x11, 0x00


	//----- nvinfo : EIATTR_KPARAM_INFO
	.align		4
.L_23597:
        /*0108*/ 	.byte	0x04, 0x17
        /*010a*/ 	.short	(.L_23599 - .L_23598)
.L_23598:
        /*010c*/ 	.word	0x00000000
        /*0110*/ 	.short	0x0005
        /*0112*/ 	.short	0x0028
        /*0114*/ 	.byte	0x00, 0xf5, 0x21, 0x00


	//----- nvinfo : EIATTR_KPARAM_INFO
	.align		4
.L_23599:
        /*0118*/ 	.byte	0x04, 0x17
        /*011a*/ 	.short	(.L_23601 - .L_23600)
.L_23600:
        /*011c*/ 	.word	0x00000000
        /*0120*/ 	.short	0x0004
        /*0122*/ 	.short	0x0020
        /*0124*/ 	.byte	0x00, 0xf5, 0x21, 0x00


	//----- nvinfo : EIATTR_KPARAM_INFO
	.align		4
.L_23601:
        /*0128*/ 	.byte	0x04, 0x17
        /*012a*/ 	.short	(.L_23603 - .L_23602)
.L_23602:
        /*012c*/ 	.word	0x00000000
        /*0130*/ 	.short	0x0003
        /*0132*/ 	.short	0x0018
        /*0134*/ 	.byte	0x00, 0xf5, 0x21, 0x00


	//----- nvinfo : EIATTR_KPARAM_INFO
	.align		4
.L_23603:
        /*0138*/ 	.byte	0x04, 0x17
        /*013a*/ 	.short	(.L_23605 - .L_23604)
.L_23604:
        /*013c*/ 	.word	0x00000000
        /*0140*/ 	.short	0x0002
        /*0142*/ 	.short	0x0010
        /*0144*/ 	.byte	0x00, 0xf5, 0x21, 0x00


	//----- nvinfo : EIATTR_KPARAM_INFO
	.align		4
.L_23605:
        /*0148*/ 	.byte	0x04, 0x17
        /*014a*/ 	.short	(.L_23607 - .L_23606)
.L_23606:
        /*014c*/ 	.word	0x00000000
        /*0150*/ 	.short	0x0001
        /*0152*/ 	.short	0x0008
        /*0154*/ 	.byte	0x00, 0xf5, 0x21, 0x00


	//----- nvinfo : EIATTR_KPARAM_INFO
	.align		4
.L_23607:
        /*0158*/ 	.byte	0x04, 0x17
        /*015a*/ 	.short	(.L_23609 - .L_23608)
.L_23608:
        /*015c*/ 	.word	0x00000000
        /*0160*/ 	.short	0x0000
        /*0162*/ 	.short	0x0000
        /*0164*/ 	.byte	0x00, 0xf5, 0x21, 0x00


	//----- nvinfo : EIATTR_SPARSE_MMA_MASK
	.align		4
.L_23609:
        /*0168*/ 	.byte	0x03, 0x50
        /*016a*/ 	.short	0x0000


	//----- nvinfo : EIATTR_MAXREG_COUNT
	.align		4
        /*016c*/ 	.byte	0x03, 0x1b
        /*016e*/ 	.short	0x00ff


	//----- nvinfo : EIATTR_NUM_BARRIERS
	.align		4
        /*0170*/ 	.byte	0x02, 0x4c
        /*0172*/ 	.byte	0x01
	.zero		1


	//----- nvinfo : EIATTR_MERCURY_ISA_VERSION
	.align		4
        /*0174*/ 	.byte	0x03, 0x5f
        /*0176*/ 	.short	0x0101


	//----- nvinfo : EIATTR_COOP_GROUP_MASK_REGIDS
	.align		4
        /*0178*/ 	.byte	0x04, 0x29
        /*017a*/ 	.short	(.L_23611 - .L_23610)


	//   ....[0]....
.L_23610:
        /*017c*/ 	.word	0xffffffff


	//   ....[1]....
        /*0180*/ 	.word	0xffffffff


	//   ....[2]....
        /*0184*/ 	.word	0xffffffff


	//   ....[3]....
        /*0188*/ 	.word	0xffffffff


	//   ....[4]....
        /*018c*/ 	.word	0xffffffff


	//   ....[5]....
        /*0190*/ 	.word	0xffffffff


	//   ....[6]....
        /*0194*/ 	.word	0xffffffff


	//   ....[7]....
        /*0198*/ 	.word	0xffffffff


	//   ....[8]....
        /*019c*/ 	.word	0xffffffff


	//   ....[9]....
        /*01a0*/ 	.word	0xffffffff


	//   ....[10]....
        /*01a4*/ 	.word	0xffffffff


	//   ....[11]....
        /*01a8*/ 	.word	0xffffffff


	//   ....[12]....
        /*01ac*/ 	.word	0xffffffff


	//   ....[13]....
        /*01b0*/ 	.word	0xffffffff


	//   ....[14]....
        /*01b4*/ 	.word	0xffffffff


	//   ....[15]....
        /*01b8*/ 	.word	0xffffffff


	//   ....[16]....
        /*01bc*/ 	.word	0xffffffff


	//   ....[17]....
        /*01c0*/ 	.word	0xffffffff


	//   ....[18]....
        /*01c4*/ 	.word	0xffffffff


	//   ....[19]....
        /*01c8*/ 	.word	0xffffffff


	//   ....[20]....
        /*01cc*/ 	.word	0xffffffff


	//   ....[21]....
        /*01d0*/ 	.word	0xffffffff


	//   ....[22]....
        /*01d4*/ 	.word	0xffffffff


	//   ....[23]....
        /*01d8*/ 	.word	0xffffffff


	//   ....[24]....
        /*01dc*/ 	.word	0xffffffff


	//   ....[25]....
        /*01e0*/ 	.word	0xffffffff


	//   ....[26]....
        /*01e4*/ 	.word	0xffffffff


	//   ....[27]....
        /*01e8*/ 	.word	0xffffffff


	//   ....[28]....
        /*01ec*/ 	.word	0xffffffff


	//   ....[29]....
        /*01f0*/ 	.word	0xffffffff


	//   ....[30]....
        /*01f4*/ 	.word	0xffffffff


	//   ....[31]....
        /*01f8*/ 	.word	0xffffffff


	//   ....[32]....
        /*01fc*/ 	.word	0xffffffff


	//   ....[33]....
        /*0200*/ 	.word	0xffffffff


	//   ....[34]....
        /*0204*/ 	.word	0xffffffff


	//   ....[35]....
        /*0208*/ 	.word	0xffffffff


	//----- nvinfo : EIATTR_COOP_GROUP_INSTR_OFFSETS
	.align		4
.L_23611:
        /*020c*/ 	.byte	0x04, 0x28
        /*020e*/ 	.short	(.L_23613 - .L_23612)


	//   ....[0]....
.L_23612:
        /*0210*/ 	.word	0x00002140


	//   ....[1]....
        /*0214*/ 	.word	0x00002190


	//   ....[2]....
        /*0218*/ 	.word	0x000021c0


	//   ....[3]....
        /*021c*/ 	.word	0x00002210


	//   ....[4]....
        /*0220*/ 	.word	0x00002240


	//   ....[5]....
        /*0224*/ 	.word	0x000022f0


	//   ....[6]....
        /*0228*/ 	.word	0x00002310


	//   ....[7]....
        /*022c*/ 	.word	0x00002350


	//   ....[8]....
        /*0230*/ 	.word	0x00003190


	//   ....[9]....
        /*0234*/ 	.word	0x000031d0


	//   ....[10]....
        /*0238*/ 	.word	0x000031f0


	//   ....[11]....
        /*023c*/ 	.word	0x00003210


	//   ....[12]....
        /*0240*/ 	.word	0x00003230


	//   ....[13]....
        /*0244*/ 	.word	0x00003280


	//   ....[14]....
        /*0248*/ 	.word	0x000032a0


	//   ....[15]....
        /*024c*/ 	.word	0x000032c0


	//   ....[16]....
        /*0250*/ 	.word	0x00006800


	//   ....[17]....
        /*0254*/ 	.word	0x00006840


	//   ....[18]....
        /*0258*/ 	.word	0x00006880


	//   ....[19]....
        /*025c*/ 	.word	0x000068b0


	//   ....[20]....
        /*0260*/ 	.word	0x000068d0


	//   ....[21]....
        /*0264*/ 	.word	0x000068e0


	//   ....[22]....
        /*0268*/ 	.word	0x000068f0


	//   ....[23]....
        /*026c*/ 	.word	0x00006920


	//   ....[24]....
        /*0270*/ 	.word	0x00006940


	//   ....[25]....
        /*0274*/ 	.word	0x00006970


	//   ....[26]....
        /*0278*/ 	.word	0x000069b0


	//   ....[27]....
        /*027c*/ 	.word	0x000069e0


	//   ....[28]....
        /*0280*/ 	.word	0x00006a10


	//   ....[29]....
        /*0284*/ 	.word	0x00006a40


	//   ....[30]....
        /*0288*/ 	.word	0x00006a70


	//   ....[31]....
        /*028c*/ 	.word	0x00006aa0


	//   ....[32]....
        /*0290*/ 	.word	0x00006ab0


	//   ....[33]....
        /*0294*/ 	.word	0x00006ad0


	//   ....[34]....
        /*0298*/ 	.word	0x00006af0


	//   ....[35]....
        /*029c*/ 	.word	0x00006b10


	//----- nvinfo : EIATTR_VRC_CTA_INIT_COUNT
	.align		4
.L_23613:
        /*02a0*/ 	.byte	0x02, 0x4a
	.zero		1
	.zero		1


	//----- nvinfo : EIATTR_EXIT_INSTR_OFFSETS
	.align		4
        /*02a4*/ 	.byte	0x04, 0x1c
        /*02a6*/ 	.short	(.L_23615 - .L_23614)


	//   ....[0]....
.L_23614:
        /*02a8*/ 	.word	0x00000090


	//   ....[1]....
        /*02ac*/ 	.word	0x00007050


	//   ....[2]....
        /*02b0*/ 	.word	0x00007080


	//   ....[3]....
        /*02b4*/ 	.word	0x00007250


	//----- nvinfo : EIATTR_CRS_STACK_SIZE
	.align		4
.L_23615:
        /*02b8*/ 	.byte	0x04, 0x1e
        /*02ba*/ 	.short	(.L_23617 - .L_23616)
.L_23616:
        /*02bc*/ 	.word	0x00000000


	//----- nvinfo : EIATTR_CBANK_PARAM_SIZE
	.align		4
.L_23617:
        /*02c0*/ 	.byte	0x03, 0x19
        /*02c2*/ 	.short	0x008c


	//----- nvinfo : EIATTR_PARAM_CBANK
	.align		4
        /*02c4*/ 	.byte	0x04, 0x0a
        /*02c6*/ 	.short	(.L_23619 - .L_23618)
	.align		4
.L_23618:
        /*02c8*/ 	.word	index@(.nv.constant0._ZN4vllm25paged_attention_v2_kernelI13__nv_bfloat16S1_Li80ELi32ELi128ELNS_18Fp8KVCacheDataTypeE0ELb0ELi512EEEvPfS3_PT_PKS4_PKT0_SA_ifPKiSC_iPKfiiiSE_SE_iiiii)
        /*02cc*/ 	.short	0x0380
        /*02ce*/ 	.short	0x008c


	//----- nvinfo : EIATTR_SW_WAR
	.align		4
.L_23619:
        /*02d0*/ 	.byte	0x04, 0x36
        /*02d2*/ 	.short	(.L_23621 - .L_23620)
.L_23620:
        /*02d4*/ 	.word	0x00000008
.L_23621:


//--------------------- .nv.info._ZN4vllm25paged_attention_v2_kernelI13__nv_bfloat16S1_Li64ELi32ELi128ELNS_18Fp8KVCacheDataTypeE0ELb0ELi512EEEvPfS3_PT_PKS4_PKT0_SA_ifPKiSC_iPKfiiiSE_SE_iiiii --------------------------
	.section	.nv.info._ZN4vllm25paged_attention_v2_kernelI13__nv_bfloat16S1_Li64ELi32ELi128ELNS_18Fp8KVCacheDataTypeE0ELb0ELi512EEEvPfS3_PT_PKS4_PKT0_SA_ifPKiSC_iPKfiiiSE_SE_iiiii,"",@"SHT_CUDA_INFO"
	.sectionflags	@""
	.align	4


	//----- nvinfo : EIATTR_CUDA_API_VERSION
	.align		4
        /*0000*/ 	.byte	0x04, 0x37
        /*0002*/ 	.short	(.L_23623 - .L_23622)
.L_23622:
        /*0004*/ 	.word	0x00000082


	//----- nvinfo : EIATTR_KPARAM_INFO
	.align		4
.L_23623:
        /*0008*/ 	.byte	0x04, 0x17
        /*000a*/ 	.short	(.L_23625 - .L_23624)
.L_23624:
        /*000c*/ 	.word	0x00000000
        /*0010*/ 	.short	0x0015
        /*0012*/ 	.short	0x0088
        /*0014*/ 	.byte	0x00, 0xf0, 0x11, 0x00


	//----- nvinfo : EIATTR_KPARAM_INFO
	.align		4
.L_23625:
        /*0018*/ 	.byte	0x04, 0x17
        /*001a*/ 	.short	(.L_23627 - .L_23626)
.L_23626:
        /*001c*/ 	.word	0x00000000
        /*0020*/ 	.short	0x0014
        /*0022*/ 	.short	0x0084
        /*0024*/ 	.byte	0x00, 0xf0, 0x11, 0x00


	//----- nvinfo : EIATTR_KPARAM_INFO
	.align		4
.L_23627:
        /*0028*/ 	.byte	0x04, 0x17
        /*002a*/ 	.short	(.L_23629 - .L_23628)
.L_23628:
        /*002c*/ 	.word	0x00000000
        /*0030*/ 	.short	0x0013
        /*0032*/ 	.short	0x0080
        /*0034*/ 	.byte	0x00, 0xf0, 0x11, 0x00


	//----- nvinfo : EIATTR_KPARAM_INFO
	.align		4
.L_23629:
        /*0038*/ 	.byte	0x04, 0x17
        /*003a*/ 	.short	(.L_23631 - .L_23630)
.L_23630:
        /*003c*/ 	.word	0x00000000
        /*0040*/ 	.short	0x0012
        /*0042*/ 	.short	0x007c
        /*0044*/ 	.byte	0x00, 0xf0, 0x11, 0x00


	//----- nvinfo : EIATTR_KPARAM_INFO
	.align		4
.L_23631:
        /*0048*/ 	.byte	0x04, 0x17
        /*004a*/ 	.short	(.L_23633 - .L_23632)
.L_23632:
        /*004c*/ 	.word	0x00000000
        /*0050*/ 	.short	0x0011
        /*0052*/ 	.short	0x0078
        /*0054*/ 	.byte	0x00, 0xf0, 0x11, 0x00


	//----- nvinfo : EIATTR_KPARAM_INFO
	.align		4
.L_23633:
        /*0058*/ 	.byte	0x04, 0x17
        /*005a*/ 	.short	(.L_23635 - .L_23634)
.L_23634:
        /*005c*/ 	.word	0x00000000
        /*0060*/ 	.short	0x0010
        /*0062*/ 	.short	0x0070
        /*0064*/ 	.byte	0x00, 0xf5, 0x21, 0x00


	//----- nvinfo : EIATTR_KPARAM_INFO
	.align		4
.L_23635:
        /*0068*/ 	.byte	0x04, 0x17
        /*006a*/ 	.short	(.L_23637 - .L_23636)
.L_23636:
        /*006c*/ 	.word	0x00000000
        /*0070*/ 	.short	0x000f
        /*0072*/ 	.short	0x0068
        /*0074*/ 	.byte	0x00, 0xf5, 0x21, 0x00


	//----- nvinfo : EIATTR_KPARAM_INFO
	.align		4
.L_23637:
        /*0078*/ 	.byte	0x04, 0x17
        /*007a*/ 	.short	(.L_23639 - .L_23638)
.L_23638:
        /*007c*/ 	.word	0x00000000
        /*0080*/ 	.short	0x000e
        /*0082*/ 	.short	0x0060
        /*0084*/ 	.byte	0x00, 0xf0, 0x11, 0x00


	//----- nvinfo : EIATTR_KPARAM_INFO
	.align		4
.L_23639:
        /*0088*/ 	.byte	0x04, 0x17
        /*008a*/ 	.short	(.L_23641 - .L_23640)
.L_23640:
        /*008c*/ 	.word	0x00000000
        /*0090*/ 	.short	0x000d
        /*0092*/ 	.short	0x005c
        /*0094*/ 	.byte	0x00, 0xf0, 0x11, 0x00


	//----- nvinfo : EIATTR_KPARAM_INFO
	.align		4
.L_23641:
        /*0098*/ 	.byte	0x04, 0x17
        /*009a*/ 	.short	(.L_23643 - .L_23642)
.L_23642:
        /*009c*/ 	.word	0x00000000
        /*00a0*/ 	.short	0x000c
        /*00a2*/ 	.short	0x0058
        /*00a4*/ 	.byte	0x00, 0xf0, 0x11, 0x00


	//----- nvinfo : EIATTR_KPARAM_INFO
	.align		4
.L_23643:
        /*00a8*/ 	.byte	0x04, 0x17
        /*00aa*/ 	.short	(.L_23645 - .L_23644)
.L_23644:
        /*00ac*/ 	.word	0x00000000
        /*00b0*/ 	.short	0x000b
        /*00b2*/ 	.short	0x0050
        /*00b4*/ 	.byte	0x00, 0xf5, 0x21, 0x00


	//----- nvinfo : EIATTR_KPARAM_INFO
	.align		4
.L_23645:
        /*00b8*/ 	.byte	0x04, 0x17
        /*00ba*/ 	.short	(.L_23647 - .L_23646)
.L_23646:
        /*00bc*/ 	.word	0x00000000
        /*00c0*/ 	.short	0x000a
        /*00c2*/ 	.short	0x0048
        /*00c4*/ 	.byte	0x00, 0xf0, 0x11, 0x00


	//----- nvinfo : EIATTR_KPARAM_INFO
	.align		4
.L_23647:
        /*00c8*/ 	.byte	0x04, 0x17
        /*00ca*/ 	.short	(.L_23649 - .L_23648)
.L_23648:
        /*00cc*/ 	.word	0x00000000
        /*00d0*/ 	.short	0x0009
        /*00d2*/ 	.short	0x0040
        /*00d4*/ 	.byte	0x00, 0xf5, 0x21, 0x00


	//----- nvinfo : EIATTR_KPARAM_INFO
	.align		4
.L_23649:
        /*00d8*/ 	.byte	0x04, 0x17
        /*00da*/ 	.short	(.L_23651 - .L_23650)
.L_23650:
        /*00dc*/ 	.word	0x00000000
        /*00e0*/ 	.short	0x0008
        /*00e2*/ 	.short	0x0038
        /*00e4*/ 	.byte	0x00, 0xf5, 0x21, 0x00


	//----- nvinfo : EIATTR_KPARAM_INFO
	.align		4
.L_23651:
        /*00e8*/ 	.byte	0x04, 0x17
        /*00ea*/ 	.short	(.L_23653 - .L_23652)
.L_23652:
        /*00ec*/ 	.word	0x00000000
        /*00f0*/ 	.short	0x0007
        /*00f2*/ 	.short	0x0034
        /*00f4*/ 	.byte	0x00, 0xf0, 0x11, 0x00


	//----- nvinfo : EIATTR_KPARAM_INFO
	.align		4
.L_23653:
        /*00f8*/ 	.byte	0x04, 0x17
        /*00fa*/ 	.short	(.L_23655 - .L_23654)
.L_23654:
        /*00fc*/ 	.word	0x00000000
        /*0100*/ 	.short	0x0006
        /*0102*/ 	.short	0x0030
        /*0104*/ 	.byte	0x00, 0xf0, 0x11, 0x00


	//----- nvinfo : EIATTR_KPARAM_INFO
	.align		4
.L_23655:
        /*0108*/ 	.byte	0x04, 0x17
        /*010a*/ 	.short	(.L_23657 - .L_23656)
.L_23656:
        /*010c*/ 	.word	0x00000000
        /*0110*/ 	.short	0x0005
        /*0112*/ 	.short	0x0028
        /*0114*/ 	.byte	0x00, 0xf5, 0x21, 0x00


	//----- nvinfo : EIATTR_KPARAM_INFO
	.align		4
.L_23657:
        /*0118*/ 	.byte	0x04, 0x17
        /*011a*/ 	.short	(.L_23659 - .L_23658)
.L_23658:
        /*011c*/ 	.word	0x00000000
        /*0120*/ 	.short	0x0004
        /*0122*/ 	.short	0x0020
        /*0124*/ 	.byte	0x00, 0xf5, 0x21, 0x00


	//----- nvinfo : EIATTR_KPARAM_INFO
	.align		4
.L_23659:
        /*0128*/ 	.byte	0x04, 0x17
        /*012a*/ 	.short	(.L_23661 - .L_23660)
.L_23660:
        /*012c*/ 	.word	0x00000000
        /*0130*/ 	.short	0x0003
        /*0132*/ 	.short	0x0018
        /*0134*/ 	.byte	0x00, 0xf5, 0x21, 0x00


	//----- nvinfo : EIATTR_KPARAM_INFO
	.align		4
.L_23661:
        /*0138*/ 	.byte	0x04, 0x17
        /*013a*/ 	.short	(.L_23663 - .L_23662)
.L_23662:
        /*013c*/ 	.word	0x00000000
        /*0140*/ 	.short	0x0002
        /*0142*/ 	.short	0x0010
        /*0144*/ 	.byte	0x00, 0xf5, 0x21, 0x00


	//----- nvinfo : EIATTR_KPARAM_INFO
	.align		4
.L_23663:
        /*0148*/ 	.byte	0x04, 0x17
        /*014a*/ 	.short	(.L_23665 - .L_23664)
.L_23664:
        /*014c*/ 	.word	0x00000000
        /*0150*/ 	.short	0x0001
        /*0152*/ 	.short	0x0008
        /*0154*/ 	.byte	0x00, 0xf5, 0x21, 0x00


	//----- nvinfo : EIATTR_KPARAM_INFO
	.align		4
.L_23665:
        /*0158*/ 	.byte	0x04, 0x17
        /*015a*/ 	.short	(.L_23667 - .L_23666)
.L_23666:
        /*015c*/ 	.word	0x00000000
        /*0160*/ 	.short	0x0000
        /*0162*/ 	.short	0x0000
        /*0164*/ 	.byte	0x00, 0xf5, 0x21, 0x00


	//----- nvinfo : EIATTR_SPARSE_MMA_MASK
	.align		4
.L_23667:
        /*0168*/ 	.byte	0x03, 0x50
        /*016a*/ 	.short	0x0000


	//----- nvinfo : EIATTR_MAXREG_COUNT
	.align		4
        /*016c*/ 	.byte	0x03, 0x1b
        /*016e*/ 	.short	0x00ff


	//----- nvinfo : EIATTR_NUM_BARRIERS
	.align		4
        /*0170*/ 	.byte	0x02, 0x4c
        /*0172*/ 	.byte	0x01
	.zero		1


	//----- nvinfo : EIATTR_MERCURY_ISA_VERSION
	.align		4
        /*0174*/ 	.byte	0x03, 0x5f
        /*0176*/ 	.short	0x0101


	//----- nvinfo : EIATTR_COOP_GROUP_MASK_REGIDS
	.align		4
        /*0178*/ 	.byte	0x04, 0x29
        /*017a*/ 	.short	(.L_23669 - .L_23668)


	//   ....[0]....
.L_23668:
        /*017c*/ 	.word	0xffffffff


	//   ....[1]....
        /*0180*/ 	.word	0xffffffff


	//   ....[2]....
        /*0184*/ 	.word	0xffffffff


	//   ....[3]....
        /*0188*/ 	.word	0xffffffff


	//   ....[4]....
        /*018c*/ 	.word	0xffffffff


	//   ....[5]....
        /*0190*/ 	.word	0xffffffff


	//   ....[6]....
        /*0194*/ 	.word	0xffffffff


	//   ....[7]....
        /*0198*/ 	.word	0xffffffff


	//   ....[8]....
        /*019c*/ 	.word	0xffffffff


	//   ....[9]....
        /*01a0*/ 	.word	0xffffffff


	//   ....[10]....
        /*01a4*/ 	.word	0xffffffff


	//   ....[11]....
        /*01a8*/ 	.word	0xffffffff


	//   ....[12]....
        /*01ac*/ 	.word	0xffffffff


	//   ....[13]....
        /*01b0*/ 	.word	0xffffffff


	//   ....[14]....
        /*01b4*/ 	.word	0xffffffff


	//   ....[15]....
        /*01b8*/ 	.word	0xffffffff


	//   ....[16]....
        /*01bc*/ 	.word	0xffffffff


	//   ....[17]....
        /*01c0*/ 	.word	0xffffffff


	//   ....[18]....
        /*01c4*/ 	.word	0xffffffff


	//   ....[19]....
        /*01c8*/ 	.word	0xffffffff


	//   ....[20]....
        /*01cc*/ 	.word	0xffffffff


	//   ....[21]....
        /*01d0*/ 	.word	0xffffffff


	//   ....[22]....
        /*01d4*/ 	.word	0xffffffff


	//   ....[23]....
        /*01d8*/ 	.word	0xffffffff


	//   ....[24]....
        /*01dc*/ 	.word	0xffffffff


	//   ....[25]....
        /*01e0*/ 	.word	0xffffffff


	//   ....[26]....
        /*01e4*/ 	.word	0xffffffff


	//   ....[27]....
        /*01e8*/ 	.word	0xffffffff


	//   ....[28]....
        /*01ec*/ 	.word	0xffffffff


	//   ....[29]....
        /*01f0*/ 	.word	0xffffffff


	//   ....[30]....
        /*01f4*/ 	.word	0xffffffff


	//   ....[31]....
        /*01f8*/ 	.word	0xffffffff


	//----- nvinfo : EIATTR_COOP_GROUP_INSTR_OFFSETS
	.align		4
.L_23669:
        /*01fc*/ 	.byte	0x04, 0x28
        /*01fe*/ 	.short	(.L_23671 - .L_23670)


	//   ....[0]....
.L_23670:
        /*0200*/ 	.word	0x00001ce0


	//   ....[1]....
        /*0204*/ 	.word	0x00001d20


	//   ....[2]....
        /*0208*/ 	.word	0x00001d80


	//   ....[3]....
        /*020c*/ 	.word	0x00001dc0


	//   ....[4]....
        /*0210*/ 	.word	0x00001e00


	//   ....[5]....
        /*0214*/ 	.word	0x00001e90


	//   ....[6]....
        /*0218*/ 	.word	0x00001ec0


	//   ....[7]....
        /*021c*/ 	.word	0x00001f40


	//   ....[8]....
        /*0220*/ 	.word	0x00002da0


	//   ....[9]....
        /*0224*/ 	.word	0x00002de0


	//   ....[10]....
        /*0228*/ 	.word	0x00002e00


	//   ....[11]....
        /*022c*/ 	.word	0x00002e20


	//   ....[12]....
        /*0230*/ 	.word	0x00002e40


	//   ....[13]....
        /*0234*/ 	.word	0x00002e90


	//   ....[14]....
        /*0238*/ 	.word	0x00002eb0


	//   ....[15]....
        /*023c*/ 	.word	0x00002ed0


	//   ....[16]....
        /*0240*/ 	.word	0x00005c10


	//   ....[17]....
        /*0244*/ 	.word	0x00005c50


	//   ....[18]....
        /*0248*/ 	.word	0x00005c70


	//   ....[19]....
        /*024c*/ 	.word	0x00005c80


	//   ....[20]....
        /*0250*/ 	.word	0x00005c90


	//   ....[21]....
        /*0254*/ 	.word	0x00005ca0


	//   ....[22]....
        /*0258*/ 	.word	0x00005cb0


	//   ....[23]....
        /*025c*/ 	.word	0x00005cd0


	//   ....[24]....
        /*0260*/ 	.word	0x00005d50


	//   ....[25]....
        /*0264*/ 	.word	0x00005d70


	//   ....[26]....
        /*0268*/ 	.word	0x00005d90


	//   ....[27]....
        /*026c*/ 	.word	0x00005db0


	//   ....[28]....
        /*0270*/ 	.word	0x00005dc0


	//   ....[29]....
        /*0274*/ 	.word	0x00005dd0


	//   ....[30]....
        /*0278*/ 	.word	0x00005de0


	//   ....[31]....
        /*027c*/ 	.word	0x00005e00


	//----- nvinfo : EIATTR_VRC_CTA_INIT_COUNT
	.align		4
.L_23671:
        /*0280*/ 	.byte	0x02, 0x4a
	.zero		1
	.zero		1


	//----- nvinfo : EIATTR_EXIT_INSTR_OFFSETS
	.align		4
        /*0284*/ 	.byte	0x04, 0x1c
        /*0286*/ 	.short	(.L_23673 - .L_23672)


	//   ....[0]....
.L_23672:
        /*0288*/ 	.word	0x00000090


	//   ....[1]....
        /*028c*/ 	.word	0x00006370


	//   ....[2]....
        /*0290*/ 	.word	0x000063a0


	//   ....[3]....
        /*0294*/ 	.word	0x00006530


	//----- nvinfo : EIATTR_CRS_STACK_SIZE
	.align		4
.L_23673:
        /*0298*/ 	.byte	0x04, 0x1e
        /*029a*/ 	.short	(.L_23675 - .L_23674)
.L_23674:
        /*029c*/ 	.word	0x00000000


	//----- nvinfo : EIATTR_CBANK_PARAM_SIZE
	.align		4
.L_23675:
        /*02a0*/ 	.byte	0x03, 0x19
        /*02a2*/ 	.short	0x008c


	//----- nvinfo : EIATTR_PARAM_CBANK
	.align		4
        /*02a4*/ 	.byte	0x04, 0x0a
        /*02a6*/ 	.short	(.L_23677 - .L_23676)
	.align		4
.L_23676:
        /*02a8*/ 	.word	index@(.nv.constant0._ZN4vllm25paged_attention_v2_kernelI13__nv_bfloat16S1_Li64ELi32ELi128ELNS_18Fp8KVCacheDataTypeE0ELb0ELi512EEEvPfS3_PT_PKS4_PKT0_SA_ifPKiSC_iPKfiiiSE_SE_iiiii)
        /*02ac*/ 	.short	0x0380
        /*02ae*/ 	.short	0x008c


	//----- nvinfo : EIATTR_SW_WAR
	.align		4
.L_23677:
        /*02b0*/ 	.byte	0x04, 0x36
        /*02b2*/ 	.short	(.L_23679 - .L_23678)
.L_23678:
        /*02b4*/ 	.word	0x00000008
.L_23679:


//--------------------- .nv.info._ZN4vllm25paged_attention_v2_kernelI13__nv_bfloat16S1_Li32ELi32ELi128ELNS_18Fp8KVCacheDataTypeE0ELb0ELi512EEEvPfS3_PT_PKS4_PKT0_SA_ifPKiSC_iPKfiiiSE_SE_iiiii --------------------------
	.section	.nv.info._ZN4vllm25paged_attention_v2_kernelI13__nv_bfloat16S1_Li32ELi32ELi128ELNS_18Fp8KVCacheDataTypeE0ELb0ELi512EEEvPfS3_PT_PKS4_PKT0_SA_ifPKiSC_iPKfiiiSE_SE_iiiii,"",@"SHT_CUDA_INFO"
	.sectionflags	@""
	.align	4


	//----- nvinfo : EIATTR_CUDA_API_VERSION
	.align		4
        /*0000*/ 	.byte	0x04, 0x37
        /*0002*/ 	.short	(.L_23681 - .L_23680)
.L_23680:
        /*0004*/ 	.word	0x00000082


	//----- nvinfo : EIATTR_KPARAM_INFO
	.align		4
.L_23681:
        /*0008*/ 	.byte	0x04, 0x17
        /*000a*/ 	.short	(.L_23683 - .L_23682)
.L_23682:
        /*000c*/ 	.word	0x00000000
        /*0010*/ 	.short	0x0015
        /*0012*/ 	.short	0x0088
        /*0014*/ 	.byte	0x00, 0xf0, 0x11, 0x00


	//----- nvinfo : EIATTR_KPARAM_INFO
	.align		4
.L_23683:
        /*0018*/ 	.byte	0x04, 0x17
        /*001a*/ 	.short	(.L_23685 - .L_23684)
.L_23684:
        /*001c*/ 	.word	0x00000000
        /*0020*/ 	.short	0x0014
        /*0022*/ 	.short	0x0084
        /*0024*/ 	.byte	0x00, 0xf0, 0x11, 0x00


	//----- nvinfo : EIATTR_KPARAM_INFO
	.align		4
.L_23685:
        /*0028*/ 	.byte	0x04, 0x17
        /*002a*/ 	.short	(.L_23687 - .L_23686)
.L_23686:
        /*002c*/ 	.word	0x00000000
        /*0030*/ 	.short	0x0013
        /*0032*/ 	.short	0x0080
        /*0034*/ 	.byte	0x00, 0xf0, 0x11, 0x00


	//----- nvinfo : EIATTR_KPARAM_INFO
	.align		4
.L_23687:
        /*0038*/ 	.byte	0x04, 0x17
        /*003a*/ 	.short	(.L_23689 - .L_23688)
.L_23688:
        /*003c*/ 	.word	0x00000000
        /*0040*/ 	.short	0x0012
        /*0042*/ 	.short	0x007c
        /*0044*/ 	.byte	0x00, 0xf0, 0x11, 0x00


	//----- nvinfo : EIATTR_KPARAM_INFO
	.align		4
.L_23689:
        /*0048*/ 	.byte	0x04, 0x17
        /*004a*/ 	.short	(.L_23691 - .L_23690)
.L_23690:
        /*004c*/ 	.word	0x00000000
        /*0050*/ 	.short	0x0011
        /*0052*/ 	.short	0x0078
        /*0054*/ 	.byte	0x00, 0xf0, 0x11, 0x00


	//----- nvinfo : EIATTR_KPARAM_INFO
	.align		4
.L_23691:
        /*0058*/ 	.byte	0x04, 0x17
        /*005a*/ 	.short	(.L_23693 - .L_23692)
.L_23692:
        /*005c*/ 	.word	0x00000000
        /*0060*/ 	.short	0x0010
        /*0062*/ 	.short	0x0070
        /*0064*/ 	.byte	0x00, 0xf5, 0x21, 0x00


	//----- nvinfo : EIATTR_KPARAM_INFO
	.align		4
.L_23693:
        /*0068*/ 	.byte	0x04, 0x17
        /*006a*/ 	.short	(.L_23695 - .L_23694)
.L_23694:
        /*006c*/ 	.word	0x00000000
        /*0070*/ 	.short	0x000f
        /*0072*/ 	.short	0x0068
        /*0074*/ 	.byte	0x00, 0xf5, 0x21, 0x00


	//----- nvinfo : EIATTR_KPARAM_INFO
	.align		4
.L_23695:
        /*0078*/ 	.byte	0x04, 0x17
        /*007a*/ 	.short	(.L_23697 - .L_23696)
.L_23696:
        /*007c*/ 	.word	0x00000000
        /*0080*/ 	.short	0x000e
        /*0082*/ 	.short	0x0060
        /*0084*/ 	.byte	0x00, 0xf0, 0x11, 0x00


	//----- nvinfo : EIATTR_KPARAM_INFO
	.align		4
.L_23697:
        /*0088*/ 	.byte	0x04, 0x17
        /*008a*/ 	.short	(.L_23699 - .L_23698)
.L_23698:
        /*008c*/ 	.word	0x00000000
        /*0090*/ 	.short	0x000d
        /*0092*/ 	.short	0x005c
        /*0094*/ 	.byte	0x00, 0xf0, 0x11, 0x00


	//----- nvinfo : EIATTR_KPARAM_INFO
	.align		4
.L_23699:
        /*0098*/ 	.byte	0x04, 0x17
        /*009a*/ 	.short	(.L_23701 - .L_23700)
.L_23700:
        /*009c*/ 	.word	0x00000000
        /*00a0*/ 	.short	0x000c
        /*00a2*/ 	.short	0x0058
        /*00a4*/ 	.byte	0x00, 0xf0, 0x11, 0x00


	//----- nvinfo : EIATTR_KPARAM_INFO
	.align		4
.L_23701:
        /*00a8*/ 	.byte	0x04, 0x17
        /*00aa*/ 	.short	(.L_23703 - .L_23702)
.L_23702:
        /*00ac*/ 	.word	0x00000000
        /*00b0*/ 	.short	0x000b
        /*00b2*/ 	.short	0x0050
        /*00b4*/ 	.byte	0x00, 0xf5, 0x21, 0x00


	//----- nvinfo : EIATTR_KPARAM_INFO
	.align		4
.L_23703:
        /*00b8*/ 	.byte	0x04, 0x17
        /*00ba*/ 	.short	(.L_23705 - .L_23704)
.L_23704:
        /*00bc*/ 	.word	0x00000000
        /*00c0*/ 	.short	0x000a
        /*00c2*/ 	.short	0x0048
        /*00c4*/ 	.byte	0x00, 0xf0, 0x11, 0x00


	//----- nvinfo : EIATTR_KPARAM_INFO
	.align		4
.L_23705:
        /*00c8*/ 	.byte	0x04, 0x17
        /*00ca*/ 	.short	(.L_23707 - .L_23706)
.L_23706:
        /*00cc*/ 	.word	0x00000000
        /*00d0*/ 	.short	0x0009
        /*00d2*/ 	.short	0x0040
        /*00d4*/ 	.byte	0x00, 0xf5, 0x21, 0x00


	//----- nvinfo : EIATTR_KPARAM_INFO
	.align		4
.L_23707:
        /*00d8*/ 	.byte	0x04, 0x17
        /*00da*/ 	.short	(.L_23709 - .L_23708)
.L_23708:
        /*00dc*/ 	.word	0x00000000
        /*00e0*/ 	.short	0x0008
        /*00e2*/ 	.short	0x0038
        /*00e4*/ 	.byte	0x00, 0xf5, 0x21, 0x00


	//----- nvinfo : EIATTR_KPARAM_INFO
	.align		4
.L_23709:
        /*00e8*/ 	.byte	0x04, 0x17
        /*00ea*/ 	.short	(.L_23711 - .L_23710)
.L_23710:
        /*00ec*/ 	.word	0x00000000
        /*00f0*/ 	.short	0x0007
        /*00f2*/ 	.short	0x0034
        /*00f4*/ 	.byte	0x00, 0xf0, 0x11, 0x00


	//----- nvinfo : EIATTR_KPARAM_INFO
	.align		4
.L_23711:
        /*00f8*/ 	.byte	0x04, 0x17
        /*00fa*/ 	.short	(.L_23713 - .L_23712)
.L_23712:
        /*00fc*/ 	.word	0x00000000
        /*0100*/ 	.short	0x0006
        /*0102*/ 	.short	0x0030
        /*0104*/ 	.byte	0x00, 0xf0, 0x11, 0x00


	//----- nvinfo : EIATTR_KPARAM_INFO
	.align		4
.L_23713:
        /*0108*/ 	.byte	0x04, 0x17
        /*010a*/ 	.short	(.L_23715 - .L_23714)
.L_23714:
        /*010c*/ 	.word	0x00000000
        /*0110*/ 	.short	0x0005
        /*0112*/ 	.short	0x0028
        /*0114*/ 	.byte	0x00, 0xf5, 0x21, 0x00


	//----- nvinfo : EIATTR_KPARAM_INFO
	.align		4
.L_23715:
        /*0118*/ 	.byte	0x04, 0x17
        /*011a*/ 	.short	(.L_23717 - .L_23716)
.L_23716:
        /*011c*/ 	.word	0x00000000
        /*0120*/ 	.short	0x0004
        /*0122*/ 	.short	0x0020
        /*0124*/ 	.byte	0x00, 0xf5, 0x21, 0x00


	//----- nvinfo : EIATTR_KPARAM_INFO
	.align		4
.L_23717:
        /*0128*/ 	.byte	0x04, 0x17
        /*012a*/ 	.short	(.L_23719 - .L_23718)
.L_23718:
        /*012c*/ 	.word	0x00000000
        /*0130*/ 	.short	0x0003
        /*0132*/ 	.short	0x0018
        /*0134*/ 	.byte	0x00, 0xf5, 0x21, 0x00


	//----- nvinfo : EIATTR_KPARAM_INFO
	.align		4
.L_23719:
        /*0138*/ 	.byte	0x04, 0x17
        /*013a*/ 	.short	(.L_23721 - .L_23720)
.L_23720:
        /*013c*/ 	.word	0x00000000
        /*0140*/ 	.short	0x0002
        /*0142*/ 	.short	0x0010
        /*0144*/ 	.byte	0x00, 0xf5, 0x21, 0x00


	//----- nvinfo : EIATTR_KPARAM_INFO
	.align		4
.L_23721:
        /*0148*/ 	.byte	0x04, 0x17
        /*014a*/ 	.short	(.L_23723 - .L_23722)
.L_23722:
        /*014c*/ 	.word	0x00000000
        /*0150*/ 	.short	0x0001
        /*0152*/ 	.short	0x0008
        /*0154*/ 	.byte	0x00, 0xf5, 0x21, 0x00


	//----- nvinfo : EIATTR_KPARAM_INFO
	.align		4
.L_23723:
        /*0158*/ 	.byte	0x04, 0x17
        /*015a*/ 	.short	(.L_23725 - .L_23724)
.L_23724:
        /*015c*/ 	.word	0x00000000
        /*0160*/ 	.short	0x0000
        /*0162*/ 	.short	0x0000
        /*0164*/ 	.byte	0x00, 0xf5, 0x21, 0x00


	//----- nvinfo : EIATTR_SPARSE_MMA_MASK
	.align		4
.L_23725:
        /*0168*/ 	.byte	0x03, 0x50
        /*016a*/ 	.short	0x0000


	//----- nvinfo : EIATTR_MAXREG_COUNT
	.align		4
        /*016c*/ 	.byte	0x03, 0x1b
        /*016e*/ 	.short	0x00ff


	//----- nvinfo : EIATTR_NUM_BARRIERS
	.align		4
        /*0170*/ 	.byte	0x02, 0x4c
        /*0172*/ 	.byte	0x01
	.zero		1


	//----- nvinfo : EIATTR_MERCURY_ISA_VERSION
	.align		4
        /*0174*/ 	.byte	0x03, 0x5f
        /*0176*/ 	.short	0x0101


	//----- nvinfo : EIATTR_COOP_GROUP_MASK_REGIDS
	.align		4
        /*0178*/ 	.byte	0x04, 0x29
        /*017a*/ 	.short	(.L_23727 - .L_23726)


	//   ....[0]....
.L_23726:
        /*017c*/ 	.word	0xffffffff


	//   ....[1]....
        /*0180*/ 	.word	0xffffffff


	//   ....[2]....
        /*0184*/ 	.word	0xffffffff


	//   ....[3]....
        /*0188*/ 	.word	0xffffffff


	//   ....[4]....
        /*018c*/ 	.word	0xffffffff


	//   ....[5]....
        /*0190*/ 	.word	0xffffffff


	//   ....[6]....
        /*0194*/ 	.word	0xffffffff


	//   ....[7]....
        /*0198*/ 	.word	0xffffffff


	//   ....[8]....
        /*019c*/ 	.word	0xffffffff


	//   ....[9]....
        /*01a0*/ 	.word	0xffffffff


	//   ....[10]....
        /*01a4*/ 	.word	0xffffffff


	//   ....[11]....
        /*01a8*/ 	.word	0xffffffff


	//   ....[12]....
        /*01ac*/ 	.word	0xffffffff


	//   ....[13]....
        /*01b0*/ 	.word	0xffffffff


	//   ....[14]....
        /*01b4*/ 	.word	0xffffffff


	//   ....[15]....
        /*01b8*/ 	.word	0xffffffff


	//   ....[16]....
        /*01bc*/ 	.word	0xffffffff


	//   ....[17]....
        /*01c0*/ 	.word	0xffffffff


	//   ....[18]....
        /*01c4*/ 	.word	0xffffffff


	//   ....[19]....
        /*01c8*/ 	.word	0xffffffff


	//   ....[20]....
        /*01cc*/ 	.word	0xffffffff


	//   ....[21]....
        /*01d0*/ 	.word	0xffffffff


	//   ....[22]....
        /*01d4*/ 	.word	0xffffffff


	//   ....[23]....
        /*01d8*/ 	.word	0xffffffff


	//----- nvinfo : EIATTR_COOP_GROUP_INSTR_OFFSETS
	.align		4
.L_23727:
        /*01dc*/ 	.byte	0x04, 0x28
        /*01de*/ 	.short	(.L_23729 - .L_23728)


	//   ....[0]....
.L_23728:
        /*01e0*/ 	.word	0x000013a0


	//   ....[1]....
        /*01e4*/ 	.word	0x00001410


	//   ....[2]....
        /*01e8*/ 	.word	0x00001460


	//   ....[3]....
        /*01ec*/ 	.word	0x00001490


	//   ....[4]....
        /*01f0*/ 	.word	0x000014c0


	//   ....[5]....
        /*01f4*/ 	.word	0x00001550


	//   ....[6]....
        /*01f8*/ 	.word	0x00001580


	//   ....[7]....
        /*01fc*/ 	.word	0x00001620


	//   ....[8]....
        /*0200*/ 	.word	0x00002460


	//   ....[9]....
        /*0204*/ 	.word	0x000024a0


	//   ....[10]....
        /*0208*/ 	.word	0x000024c0


	//   ....[11]....
        /*020c*/ 	.word	0x000024e0


	//   ....[12]....
        /*0210*/ 	.word	0x00002500


	//   ....[13]....
        /*0214*/ 	.word	0x00002550


	//   ....[14]....
        /*0218*/ 	.word	0x00002570


	//   ....[15]....
        /*021c*/ 	.word	0x00002590


	//   ....[16]....
        /*0220*/ 	.word	0x00004320


	//   ....[17]....
        /*0224*/ 	.word	0x00004370


	//   ....[18]....
        /*0228*/ 	.word	0x00004380


	//   ....[19]....
        /*022c*/ 	.word	0x00004390


	//   ....[20]....
        /*0230*/ 	.word	0x000043c0


	//   ....[21]....
        /*0234*/ 	.word	0x000043e0


	//   ....[22]....
        /*0238*/ 	.word	0x00004410


	//   ....[23]....
        /*023c*/ 	.word	0x00004430


	//----- nvinfo : EIATTR_VRC_CTA_INIT_COUNT
	.align		4
.L_23729:
        /*0240*/ 	.byte	0x02, 0x4a
	.zero		1
	.zero		1


	//----- nvinfo : EIATTR_EXIT_INSTR_OFFSETS
	.align		4
        /*0244*/ 	.byte	0x04, 0x1c
        /*0246*/ 	.short	(.L_23731 - .L_23730)


	//   ....[0]....
.L_23730:
        /*0248*/ 	.word	0x00000090


	//   ....[1]....
        /*024c*/ 	.word	0x00004730


	//   ....[2]....
        /*0250*/ 	.word	0x00004760


	//   ....[3]....
        /*0254*/ 	.word	0x000048b0


	//----- nvinfo : EIATTR_CRS_STACK_SIZE
	.align		4
.L_23731:
        /*0258*/ 	.byte	0x04, 0x1e
        /*025a*/ 	.short	(.L_23733 - .L_23732)
.L_23732:
        /*025c*/ 	.word	0x00000000


	//----- nvinfo : EIATTR_CBANK_PARAM_SIZE
	.align		4
.L_23733:
        /*0260*/ 	.byte	0x03, 0x19
        /*0262*/ 	.short	0x008c


	//----- nvinfo : EIATTR_PARAM_CBANK
	.align		4
        /*0264*/ 	.byte	0x04, 0x0a
        /*0266*/ 	.short	(.L_23735 - .L_23734)
	.align		4
.L_23734:
        /*0268*/ 	.word	index@(.nv.constant0._ZN4vllm25paged_attention_v2_kernelI13__nv_bfloat16S1_Li32ELi32ELi128ELNS_18Fp8KVCacheDataTypeE0ELb0ELi512EEEvPfS3_PT_PKS4_PKT0_SA_ifPKiSC_iPKfiiiSE_SE_iiiii)
        /*026c*/ 	.short	0x0380
        /*026e*/ 	.short	0x008c


	//----- nvinfo : EIATTR_SW_WAR
	.align		4
.L_23735:
        /*0270*/ 	.byte	0x04, 0x36
        /*0272*/ 	.short	(.L_23737 - .L_23736)
.L_23736:
        /*0274*/ 	.word	0x00000008
.L_23737:


//--------------------- .nv.info._ZN4vllm25paged_attention_v2_kernelI13__nv_bfloat16S1_Li256ELi32ELi128ELNS_18Fp8KVCacheDataTypeE0ELb1ELi512EEEvPfS3_PT_PKS4_PKT0_SA_ifPKiSC_iPKfiiiSE_SE_iiiii --------------------------
	.section	.nv.info._ZN4vllm25paged_attention_v2_kernelI13__nv_bfloat16S1_Li256ELi32ELi128ELNS_18Fp8KVCacheDataTypeE0ELb1ELi512EEEvPfS3_PT_PKS4_PKT0_SA_ifPKiSC_iPKfiiiSE_SE_iiiii,"",@"SHT_CUDA_INFO"
	.sectionflags	@""
	.align	4


	//----- nvinfo : EIATTR_CUDA_API_VERSION
	.align		4
        /*0000*/ 	.byte	0x04, 0x37
        /*0002*/ 	.short	(.L_23739 - .L_23738)
.L_23738:
        /*0004*/ 	.word	0x00000082


	//----- nvinfo : EIATTR_KPARAM_INFO
	.align		4
.L_23739:
        /*0008*/ 	.byte	0x04, 0x17
        /*000a*/ 	.short	(.L_23741 - .L_23740)
.L_23740:
        /*000c*/ 	.word	0x00000000
        /*0010*/ 	.short	0x0015
        /*0012*/ 	.short	0x0088
        /*0014*/ 	.byte	0x00, 0xf0, 0x11, 0x00


	//----- nvinfo : EIATTR_KPARAM_INFO
	.align		4
.L_23741:
        /*0018*/ 	.byte	0x04, 0x17
        /*001a*/ 	.short	(.L_23743 - .L_23742)
.L_23742:
        /*001c*/ 	.word	0x00000000
        /*0020*/ 	.short	0x0014
        /*0022*/ 	.short	0x0084
        /*0024*/ 	.byte	0x00, 0xf0, 0x11, 0x00


	//----- nvinfo : EIATTR_KPARAM_INFO
	.align		4
.L_23743:
        /*0028*/ 	.byte	0x04, 0x17
        /*002a*/ 	.short	(.L_23745 - .L_23744)
.L_23744:
        /*002c*/ 	.word	0x00000000
        /*0030*/ 	.short	0x0013
        /*0032*/ 	.short	0x0080
        /*0034*/ 	.byte	0x00, 0xf0, 0x11, 0x00


	//----- nvinfo : EIATTR_KPARAM_INFO
	.align		4
.L_23745:
        /*0038*/ 	.byte	0x04, 0x17
        /*003a*/ 	.short	(.L_23747 - .L_23746)
.L_23746:
        /*003c*/ 	.word	0x00000000
        /*0040*/ 	.short	0x0012
        /*0042*/ 	.short	0x007c
        /*0044*/ 	.byte	0x00, 0xf0, 0x11, 0x00


	//----- nvinfo : EIATTR_KPARAM_INFO
	.align		4
.L_23747:
        /*0048*/ 	.byte	0x04, 0x17
        /*004a*/ 	.short	(.L_23749 - .L_23748)
.L_23748:
        /*004c*/ 	.word	0x00000000
        /*0050*/ 	.short	0x0011
        /*0052*/ 	.short	0x0078
        /*0054*/ 	.byte	0x00, 0xf0, 0x11, 0x00


	//----- nvinfo : EIATTR_KPARAM_INFO
	.align		4
.L_23749:
        /*0058*/ 	.byte	0x04, 0x17
        /*005a*/ 	.short	(.L_23751 - .L_23750)
.L_23750:
        /*005c*/ 	.word	0x00000000
        /*0060*/ 	.short	0x0010
        /*0062*/ 	.short	0x0070
        /*0064*/ 	.byte	0x00, 0xf5, 0x21, 0x00


	//----- nvinfo : EIATTR_KPARAM_INFO
	.align		4
.L_23751:
        /*0068*/ 	.byte	0x04, 0x17
        /*006a*/ 	.short	(.L_23753 - .L_23752)
.L_23752:
        /*006c*/ 	.word	0x00000000
        /*0070*/ 	.short	0x000f
        /*0072*/ 	.short	0x0068
        /*0074*/ 	.byte	0x00, 0xf5, 0x21, 0x00


	//----- nvinfo : EIATTR_KPARAM_INFO
	.align		4
.L_23753:
        /*0078*/ 	.byte	0x04, 0x17
        /*007a*/ 	.short	(.L_23755 - .L_23754)
.L_23754:
        /*007c*/ 	.word	0x00000000
        /*0080*/ 	.short	0x000e
        /*0082*/ 	.short	0x0060
        /*0084*/ 	.byte	0x00, 0xf0, 0x11, 0x00


	//----- nvinfo : EIATTR_KPARAM_INFO
	.align		4
.L_23755:
        /*0088*/ 	.byte	0x04, 0x17
        /*008a*/ 	.short	(.L_23757 - .L_23756)
.L_23756:
        /*008c*/ 	.word	0x00000000
        /*0090*/ 	.short	0x000d
        /*0092*/ 	.short	0x005c
        /*0094*/ 	.byte	0x00, 0xf0, 0x11, 0x00


	//----- nvinfo : EIATTR_KPARAM_INFO
	.align		4
.L_23757:
        /*0098*/ 	.byte	0x04, 0x17
        /*009a*/ 	.short	(.L_23759 - .L_23758)
.L_23758:
        /*009c*/ 	.word	0x00000000
        /*00a0*/ 	.short	0x000c
        /*00a2*/ 	.short	0x0058
        /*00a4*/ 	.byte	0x00, 0xf0, 0x11, 0x00


	//----- nvinfo : EIATTR_KPARAM_INFO
	.align		4
.L_23759:
        /*00a8*/ 	.byte	0x04, 0x17
        /*00aa*/ 	.short	(.L_23761 - .L_23760)
.L_23760:
        /*00ac*/ 	.word	0x00000000
        /*00b0*/ 	.short	0x000b
        /*00b2*/ 	.short	0x0050
        /*00b4*/ 	.byte	0x00, 0xf5, 0x21, 0x00


	//----- nvinfo : EIATTR_KPARAM_INFO
	.align		4
.L_23761:
        /*00b8*/ 	.byte	0x04, 0x17
        /*00ba*/ 	.short	(.L_23763 - .L_23762)
.L_23762:
        /*00bc*/ 	.word	0x00000000
        /*00c0*/ 	.short	0x000a
        /*00c2*/ 	.short	0x0048
        /*00c4*/ 	.byte	0x00, 0xf0, 0x11, 0x00


	//----- nvinfo : EIATTR_KPARAM_INFO
	.align		4
.L_23763:
        /*00c8*/ 	.byte	0x04, 0x17
        /*00ca*/ 	.short	(.L_23765 - .L_23764)
.L_23764:
        /*00cc*/ 	.word	0x00000000
        /*00d0*/ 	.short	0x0009
        /*00d2*/ 	.short	0x0040
        /*00d4*/ 	.byte	0x00, 0xf5, 0x21, 0x00


	//----- nvinfo : EIATTR_KPARAM_INFO
	.align		4
.L_23765:
        /*00d8*/ 	.byte	0x04, 0x17
        /*00da*/ 	.short	(.L_23767 - .L_23766)
.L_23766:
        /*00dc*/ 	.word	0x00000000
        /*00e0*/ 	.short	0x0008
        /*00e2*/ 	.short	0x0038
        /*00e4*/ 	.byte	0x00, 0xf5, 0x21, 0x00


	//----- nvinfo : EIATTR_KPARAM_INFO
	.align		4
.L_23767:
        /*00e8*/ 	.byte	0x04, 0x17
        /*00ea*/ 	.short	(.L_23769 - .L_23768)
.L_23768:
        /*00ec*/ 	.word	0x00000000
        /*00f0*/ 	.short	0x0007
        /*00f2*/ 	.short	0x0034
        /*00f4*/ 	.byte	0x00, 0xf0, 0x11, 0x00


	//----- nvinfo : EIATTR_KPARAM_INFO
	.align		4
.L_23769:
        /*00f8*/ 	.byte	0x04, 0x17
        /*00fa*/ 	.short	(.L_23771 - .L_23770)
.L_23770:
        /*00fc*/ 	.word	0x00000000
        /*0100*/ 	.short	0x0006
        /*0102*/ 	.short	0x0030
        /*0104*/ 	.byte	0x00, 0xf0, 0x11, 0x00


	//----- nvinfo : EIATTR_KPARAM_INFO
	.align		4
.L_23771:
        /*0108*/ 	.byte	0x04, 0x17
        /*010a*/ 	.short	(.L_23773 - .L_23772)
.L_23772:
        /*010c*/ 	.word	0x00000000
        /*0110*/ 	.short	0x0005
        /*0112*/ 	.short	0x0028
        /*0114*/ 	.byte	0x00, 0xf5, 0x21, 0x00


	//----- nvinfo : EIATTR_KPARAM_INFO
	.align		4
.L_23773:
        /*0118*/ 	.byte	0x04, 0x17
        /*011a*/ 	.short	(.L_23775 - .L_23774)
.L_23774:
        /*011c*/ 	.word	0x00000000
        /*0120*/ 	.short	0x0004
        /*0122*/ 	.short	0x0020
        /*0124*/ 	.byte	0x00, 0xf5, 0x21, 0x00


	//----- nvinfo : EIATTR_KPARAM_INFO
	.align		4
.L_23775:
        /*0128*/ 	.byte	0x04, 0x17
        /*012a*/ 	.short	(.L_23777 - .L_23776)
.L_23776:
        /*012c*/ 	.word	0x00000000
        /*0130*/ 	.short	0x0003
        /*0132*/ 	.short	0x0018
        /*0134*/ 	.byte	0x00, 0xf5, 0x21, 0x00


	//----- nvinfo : EIATTR_KPARAM_INFO
	.align		4
.L_23777:
        /*0138*/ 	.byte	0x04, 0x17
        /*013a*/ 	.short	(.L_23779 - .L_23778)
.L_23778:
        /*013c*/ 	.word	0x00000000
        /*0140*/ 	.short	0x0002
        /*0142*/ 	.short	0x0010
        /*0144*/ 	.byte	0x00, 0xf5, 0x21, 0x00


	//----- nvinfo : EIATTR_KPARAM_INFO
	.align		4
.L_23779:
        /*0148*/ 	.byte	0x04, 0x17
        /*014a*/ 	.short	(.L_23781 - .L_23780)
.L_23780:
        /*014c*/ 	.word	0x00000000
        /*0150*/ 	.short	0x0001
        /*0152*/ 	.short	0x0008
        /*0154*/ 	.byte	0x00, 0xf5, 0x21, 0x00


	//----- nvinfo : EIATTR_KPARAM_INFO
	.align		4
.L_23781:
        /*0158*/ 	.byte	0x04, 0x17
        /*015a*/ 	.short	(.L_23783 - .L_23782)
.L_23782:
        /*015c*/ 	.word	0x00000000
        /*0160*/ 	.short	0x0000
        /*0162*/ 	.short	0x0000
        /*0164*/ 	.byte	0x00, 0xf5, 0x21, 0x00


	//----- nvinfo : EIATTR_SPARSE_MMA_MASK
	.align		4
.L_23783:
        /*0168*/ 	.byte	0x03, 0x50
        /*016a*/ 	.short	0x0000


	//----- nvinfo : EIATTR_MAXREG_COUNT
	.align		4
        /*016c*/ 	.byte	0x03, 0x1b
        /*016e*/ 	.short	0x00ff


	//----- nvinfo : EIATTR_NUM_BARRIERS
	.align		4
        /*0170*/ 	.byte	0x02, 0x4c
        /*0172*/ 	.byte	0x01
	.zero		1


	//----- nvinfo : EIATTR_MERCURY_ISA_VERSION
	.align		4
        /*0174*/ 	.byte	0x03, 0x5f
        /*0176*/ 	.short	0x0101


	//----- nvinfo : EIATTR_COOP_GROUP_MASK_REGIDS
	.align		4
        /*0178*/ 	.byte	0x04, 0x29
        /*017a*/ 	.short	(.L_23785 - .L_23784)


	//   ....[0]....
.L_23784:
        /*017c*/ 	.word	0xffffffff


	//   ....[1]....
        /*0180*/ 	.word	0xffffffff


	//   ....[2]....
        /*0184*/ 	.word	0xffffffff


	//   ....[3]....
        /*0188*/ 	.word	0xffffffff


	//   ....[4]....
        /*018c*/ 	.word	0xffffffff


	//   ....[5]....
        /*0190*/ 	.word	0xffffffff


	//   ....[6]....
        /*0194*/ 	.word	0xffffffff


	//   ....[7]....
        /*0198*/ 	.word	0xffffffff


	//   ....[8]....
        /*019c*/ 	.word	0xffffffff


	//   ....[9]....
        /*01a0*/ 	.word	0xffffffff


	//   ....[10]....
        /*01a4*/ 	.word	0xffffffff


	//   ....[11]....
        /*01a8*/ 	.word	0xffffffff


	//   ....[12]....
        /*01ac*/ 	.word	0xffffffff


	//   ....[13]....
        /*01b0*/ 	.word	0xffffffff


	//   ....[14]....
        /*01b4*/ 	.word	0xffffffff


	//   ....[15]....
        /*01b8*/ 	.word	0xffffffff


	//   ....[16]....
        /*01bc*/ 	.word	0xffffffff


	//   ....[17]....
        /*01c0*/ 	.word	0xffffffff


	//   ....[18]....
        /*01c4*/ 	.word	0xffffffff


	//   ....[19]....
        /*01c8*/ 	.word	0xffffffff


	//   ....[20]....
        /*01cc*/ 	.word	0xffffffff


	//   ....[21]....
        /*01d0*/ 	.word	0xffffffff


	//   ....[22]....
        /*01d4*/ 	.word	0xffffffff


	//   ....[23]....
        /*01d8*/ 	.word	0xffffffff


	//   ....[24]....
        /*01dc*/ 	.word	0xffffffff


	//   ....[25]....
        /*01e0*/ 	.word	0xffffffff


	//   ....[26]....
        /*01e4*/ 	.word	0xffffffff


	//   ....[27]....
        /*01e8*/ 	.word	0xffffffff


	//   ....[28]....
        /*01ec*/ 	.word	0xffffffff


	//   ....[29]....
        /*01f0*/ 	.word	0xffffffff


	//   ....[30]....
        /*01f4*/ 	.word	0xffffffff


	//   ....[31]....
        /*01f8*/ 	.word	0xffffffff


	//   ....[32]....
        /*01fc*/ 	.word	0xffffffff


	//   ....[33]....
        /*0200*/ 	.word	0xffffffff


	//   ....[34]....
        /*0204*/ 	.word	0xffffffff


	//   ....[35]....
        /*0208*/ 	.word	0xffffffff


	//   ....[36]....
        /*020c*/ 	.word	0xffffffff


	//   ....[37]....
        /*0210*/ 	.word	0xffffffff


	//   ....[38]....
        /*0214*/ 	.word	0xffffffff


	//   ....[39]....
        /*0218*/ 	.word	0xffffffff


	//   ....[40]....
        /*021c*/ 	.word	0xffffffff


	//   ....[41]....
        /*0220*/ 	.word	0xffffffff


	//   ....[42]....
        /*0224*/ 	.word	0xffffffff


	//   ....[43]....
        /*0228*/ 	.word	0xffffffff


	//   ....[44]....
        /*022c*/ 	.word	0xffffffff


	//   ....[45]....
        /*0230*/ 	.word	0xffffffff


	//   ....[46]....
        /*0234*/ 	.word	0xffffffff


	//   ....[47]....
        /*0238*/ 	.word	0xffffffff


	//   ....[48]....
        /*023c*/ 	.word	0xffffffff


	//   ....[49]....
        /*0240*/ 	.word	0xffffffff


	//   ....[50]....
        /*0244*/ 	.word	0xffffffff


	//   ....[51]....
        /*0248*/ 	.word	0xffffffff


	//   ....[52]....
        /*024c*/ 	.word	0xffffffff


	//   ....[53]....
        /*0250*/ 	.word	0xffffffff


	//   ....[54]....
        /*0254*/ 	.word	0xffffffff


	//   ....[55]....
        /*0258*/ 	.word	0xffffffff


	//   ....[56]....
        /*025c*/ 	.word	0xffffffff


	//   ....[57]....
        /*0260*/ 	.word	0xffffffff


	//   ....[58]....
        /*0264*/ 	.word	0xffffffff


	//   ....[59]....
        /*0268*/ 	.word	0xffffffff


	//   ....[60]....
        /*026c*/ 	.word	0xffffffff


	//   ....[61]....
        /*0270*/ 	.word	0xffffffff


	//   ....[62]....
        /*0274*/ 	.word	0xffffffff


	//   ....[63]....
        /*0278*/ 	.word	0xffffffff


	//   ....[64]....
        /*027c*/ 	.word	0xffffffff


	//   ....[65]....
        /*0280*/ 	.word	0xffffffff


	//   ....[66]....
        /*0284*/ 	.word	0xffffffff


	//   ....[67]....
        /*0288*/ 	.word	0xffffffff


	//   ....[68]....
        /*028c*/ 	.word	0xffffffff


	//   ....[69]....
        /*0290*/ 	.word	0xffffffff


	//   ....[70]....
        /*0294*/ 	.word	0xffffffff


	//   ....[71]....
        /*0298*/ 	.word	0xffffffff


	//   ....[72]....
        /*029c*/ 	.word	0xffffffff


	//   ....[73]....
        /*02a0*/ 	.word	0xffffffff


	//   ....[74]....
        /*02a4*/ 	.word	0xffffffff


	//   ....[75]....
        /*02a8*/ 	.word	0xffffffff


	//   ....[76]....
        /*02ac*/ 	.word	0xffffffff


	//   ....[77]....
        /*02b0*/ 	.word	0xffffffff


	//   ....[78]....
        /*02b4*/ 	.word	0xffffffff


	//   ....[79]....
        /*02b8*/ 	.word	0xffffffff


	//----- nvinfo : EIATTR_COOP_GROUP_INSTR_OFFSETS
	.align		4
.L_23785:
        /*02bc*/ 	.byte	0x04, 0x28
        /*02be*/ 	.short	(.L_23787 - .L_23786)


	//   ....[0]....
.L_23786:
        /*02c0*/ 	.word	0x00005a30


	//   ....[1]....
        /*02c4*/ 	.word	0x00005ad0


	//   ....[2]....
        /*02c8*/ 	.word	0x00005af0


	//   ....[3]....
        /*02cc*/ 	.word	0x00005b20


	//   ....[4]....
        /*02d0*/ 	.word	0x00005b50


	//   ....[5]....
        /*02d4*/ 	.word	0x00005be0


	//   ....[6]....
        /*02d8*/ 	.word	0x00005c10


	//   ....[7]....
        /*02dc*/ 	.word	0x00005c40


	//   ....[8]....
        /*02e0*/ 	.word	0x00006a80


	//   ....[9]....
        /*02e4*/ 	.word	0x00006ac0


	//   ....[10]....
        /*02e8*/ 	.word	0x00006ae0


	//   ....[11]....
        /*02ec*/ 	.word	0x00006b00


	//   ....[12]....
        /*02f0*/ 	.word	0x00006b20


	//   ....[13]....
        /*02f4*/ 	.word	0x00006b70


	//   ....[14]....
        /*02f8*/ 	.word	0x00006b90


	//   ....[15]....
        /*02fc*/ 	.word	0x00006bb0


	//   ....[16]....
        /*0300*/ 	.word	0x0000fd20


	//   ....[17]....
        /*0304*/ 	.word	0x0000fd60


	//   ....[18]....
        /*0308*/ 	.word	0x0000fd70


	//   ....[19]....
        /*030c*/ 	.word	0x0000fd90


	//   ....[20]....
        /*0310*/ 	.word	0x0000fda0


	//   ....[21]....
        /*0314*/ 	.word	0x0000fdb0


	//   ....[22]....
        /*0318*/ 	.word	0x0000fdd0


	//   ....[23]....
        /*031c*/ 	.word	0x0000fdf0


	//   ....[24]....
        /*0320*/ 	.word	0x0000fe10


	//   ....[25]....
        /*0324*/ 	.word	0x0000fe30


	//   ....[26]....
        /*0328*/ 	.word	0x0000fe50


	//   ....[27]....
        /*032c*/ 	.word	0x0000fe70


	//   ....[28]....
        /*0330*/ 	.word	0x0000fe90


	//   ....[29]....
        /*0334*/ 	.word	0x0000feb0


	//   ....[30]....
        /*0338*/ 	.word	0x0000fed0


	//   ....[31]....
        /*033c*/ 	.word	0x0000fef0


	//   ....[32]....
        /*0340*/ 	.word	0x0000ff10


	//   ....[33]....
        /*0344*/ 	.word	0x0000ff30


	//   ....[34]....
        /*0348*/ 	.word	0x0000ff50


	//   ....[35]....
        /*034c*/ 	.word	0x0000ff80


	//   ....[36]....
        /*0350*/ 	.word	0x0000ffa0


	//   ....[37]....
        /*0354*/ 	.word	0x0000ffc0


	//   ....[38]....
        /*0358*/ 	.word	0x0000ffe0


	//   ....[39]....
        /*035c*/ 	.word	0x00010000


	//   ....[40]....
        /*0360*/ 	.word	0x00010020


	//   ....[41]....
        /*0364*/ 	.word	0x00010040


	//   ....[42]....
        /*0368*/ 	.word	0x00010060


	//   ....[43]....
        /*036c*/ 	.word	0x00010080


	//   ....[44]....
        /*0370*/ 	.word	0x000100a0


	//   ....[45]....
        /*0374*/ 	.word	0x000100c0


	//   ....[46]....
        /*0378*/ 	.word	0x000100e0


	//   ....[47]....
        /*037c*/ 	.word	0x00010100


	//   ....[48]....
        /*0380*/ 	.word	0x00010120


	//   ....[49]....
        /*0384*/ 	.word	0x00010140


	//   ....[50]....
        /*0388*/ 	.word	0x00010160


	//   ....[51]....
        /*038c*/ 	.word	0x00010180


	//   ....[52]....
        /*0390*/ 	.word	0x000101a0


	//   ....[53]....
        /*0394*/ 	.word	0x000101d0


	//   ....[54]....
        /*0398*/ 	.word	0x000101f0


	//   ....[55]....
        /*039c*/ 	.word	0x00010210


	//   ....[56]....
        /*03a0*/ 	.word	0x00010230


	//   ....[57]....
        /*03a4*/ 	.word	0x00010250


	//   ....[58]....
        /*03a8*/ 	.word	0x00010270


	//   ....[59]....
        /*03ac*/ 	.word	0x00010280


	//   ....[60]....
        /*03b0*/ 	.word	0x000102a0


	//   ....[61]....
        /*03b4*/ 	.word	0x000102c0


	//   ....[62]....
        /*03b8*/ 	.word	0x000102e0


	//   ....[63]....
        /*03bc*/ 	.word	0x00010300


	//   ....[64]....
        /*03c0*/ 	.word	0x00010320


	//   ....[65]....
        /*03c4*/ 	.word	0x00010340


	//   ....[66]....
        /*03c8*/ 	.word	0x00010360


	//   ....[67]....
        /*03cc*/ 	.word	0x00010380


	//   ....[68]....
        /*03d0*/ 	.word	0x000103a0


	//   ....[69]....
        /*03d4*/ 	.word	0x000103c0


	//   ....[70]....
        /*03d8*/ 	.word	0x000103e0


	//   ....[71]....
        /*03dc*/ 	.word	0x00010400


	//   ....[72]....
        /*03e0*/ 	.word	0x00010420


	//   ....[73]....
        /*03e4*/ 	.word	0x00010440


	//   ....[74]....
        /*03e8*/ 	.word	0x00010460


	//   ....[75]....
        /*03ec*/ 	.word	0x00010480


	//   ....[76]....
        /*03f0*/ 	.word	0x000104a0


	//   ....[77]....
        /*03f4*/ 	.word	0x000104c0


	//   ....[78]....
        /*03f8*/ 	.word	0x000104e0


	//   ....[79]....
        /*03fc*/ 	.word	0x00010500


	//----- nvinfo : EIATTR_VRC_CTA_INIT_COUNT
	.align		4
.L_23787:
        /*0400*/ 	.byte	0x02, 0x4a
	.zero		1
	.zero		1


	//----- nvinfo : EIATTR_EXIT_INSTR_OFFSETS
	.align		4
        /*0404*/ 	.byte	0x04, 0x1c
        /*0406*/ 	.short	(.L_23789 - .L_23788)


	//   ....[0]....
.L_23788:
        /*0408*/ 	.word	0x00000090


	//   ....[1]....
        /*040c*/ 	.word	0x00011380


	//   ....[2]....
        /*0410*/ 	.word	0x000113b0


	//   ....[3]....
        /*0414*/ 	.word	0x00011840


	//----- nvinfo : EIATTR_CRS_STACK_SIZE
	.align		4
.L_23789:
        /*0418*/ 	.byte	0x04, 0x1e
        /*041a*/ 	.short	(.L_23791 - .L_23790)
.L_23790:
        /*041c*/ 	.word	0x00000000


	//----- nvinfo : EIATTR_CBANK_PARAM_SIZE
	.align		4
.L_23791:
        /*0420*/ 	.byte	0x03, 0x19
        /*0422*/ 	.short	0x008c


	//----- nvinfo : EIATTR_PARAM_CBANK
	.align		4
        /*0424*/ 	.byte	0x04, 0x0a
        /*0426*/ 	.short	(.L_23793 - .L_23792)
	.align		4
.L_23792:
        /*0428*/ 	.word	index@(.nv.constant0._ZN4vllm25paged_attention_v2_kernelI13__nv_bfloat16S1_Li256ELi32ELi128ELNS_18Fp8KVCacheDataTypeE0ELb1ELi512EEEvPfS3_PT_PKS4_PKT0_SA_ifPKiSC_iPKfiiiSE_SE_iiiii)
        /*042c*/ 	.short	0x0380
        /*042e*/ 	.short	0x008c


	//----- nvinfo : EIATTR_SW_WAR
	.align		4
.L_23793:
        /*0430*/ 	.byte	0x04, 0x36
        /*0432*/ 	.short	(.L_23795 - .L_23794)
.L_23794:
        /*0434*/ 	.word	0x00000008
.L_23795:


//--------------------- .nv.info._ZN4vllm25paged_attention_v2_kernelI13__nv_bfloat16S1_Li192ELi32ELi128ELNS_18Fp8KVCacheDataTypeE0ELb1ELi512EEEvPfS3_PT_PKS4_PKT0_SA_ifPKiSC_iPKfiiiSE_SE_iiiii --------------------------
	.section	.nv.info._ZN4vllm25paged_attention_v2_kernelI13__nv_bfloat16S1_Li192ELi32ELi128ELNS_18Fp8KVCacheDataTypeE0ELb1ELi512EEEvPfS3_PT_PKS4_PKT0_SA_ifPKiSC_iPKfiiiSE_SE_iiiii,"",@"SHT_CUDA_INFO"
	.sectionflags	@""
	.align	4


	//----- nvinfo : EIATTR_CUDA_API_VERSION
	.align		4
        /*0000*/ 	.byte	0x04, 0x37
        /*0002*/ 	.short	(.L_23797 - .L_23796)
.L_23796:
        /*0004*/ 	.word	0x00000082


	//----- nvinfo : EIATTR_KPARAM_INFO
	.align		4
.L_23797:
        /*0008*/ 	.byte	0x04, 0x17
        /*000a*/ 	.short	(.L_23799 - .L_23798)
.L_23798:
        /*000c*/ 	.word	0x00000000
        /*0010*/ 	.short	0x0015
        /*0012*/ 	.short	0x0088
        /*0014*/ 	.byte	0x00, 0xf0, 0x11, 0x00


	//----- nvinfo : EIATTR_KPARAM_INFO
	.align		4
.L_23799:
        /*0018*/ 	.byte	0x04, 0x17
        /*001a*/ 	.short	(.L_23801 - .L_23800)
.L_23800:
        /*001c*/ 	.word	0x00000000
        /*0020*/ 	.short	0x0014
        /*0022*/ 	.short	0x0084
        /*0024*/ 	.byte	0x00, 0xf0, 0x11, 0x00


	//----- nvinfo : EIATTR_KPARAM_INFO
	.align		4
.L_23801:
        /*0028*/ 	.byte	0x04, 0x17
        /*002a*/ 	.short	(.L_23803 - .L_23802)
.L_23802:
        /*002c*/ 	.word	0x00000000
        /*0030*/ 	.short	0x0013
        /*0032*/ 	.short	0x0080
        /*0034*/ 	.byte	0x00, 0xf0, 0x11, 0x00


	//----- nvinfo : EIATTR_KPARAM_INFO
	.align		4
.L_23803:
        /*0038*/ 	.byte	0x04, 0x17
        /*003a*/ 	.short	(.L_23805 - .L_23804)
.L_23804:
        /*003c*/ 	.word	0x00000000
        /*0040*/ 	.short	0x0012
        /*0042*/ 	.short	0x007c
        /*0044*/ 	.byte	0x00, 0xf0, 0x11, 0x00


	//----- nvinfo : EIATTR_KPARAM_INFO
	.align		4
.L_23805:
        /*0048*/ 	.byte	0x04, 0x17
        /*004a*/ 	.short	(.L_23807 - .L_23806)
.L_23806:
        /*004c*/ 	.word	0x00000000
        /*0050*/ 	.short	0x0011
        /*0052*/ 	.short	0x0078
        /*0054*/ 	.byte	0x00, 0xf0, 0x11, 0x00


	//----- nvinfo : EIATTR_KPARAM_INFO
	.align		4
.L_23807:
        /*0058*/ 	.byte	0x04, 0x17
        /*005a*/ 	.short	(.L_23809 - .L_23808)
.L_23808:
        /*005c*/ 	.word	0x00000000
        /*0060*/ 	.short	0x0010
        /*0062*/ 	.short	0x0070
        /*0064*/ 	.byte	0x00, 0xf5, 0x21, 0x00


	//----- nvinfo : EIATTR_KPARAM_INFO
	.align		4
.L_23809:
        /*0068*/ 	.byte	0x04, 0x17
        /*006a*/ 	.short	(.L_23811 - .L_23810)
.L_23810:
        /*006c*/ 	.word	0x00000000
        /*0070*/ 	.short	0x000f
        /*0072*/ 	.short	0x0068
        /*0074*/ 	.byte	0x00, 0xf5, 0x21, 0x00


	//----- nvinfo : EIATTR_KPARAM_INFO
	.align		4
.L_23811:
        /*0078*/ 	.byte	0x04, 0x17
        /*007a*/ 	.short	(.L_23813 - .L_23812)
.L_23812:
        /*007c*/ 	.word	0x00000000
        /*0080*/ 	.short	0x000e
        /*0082*/ 	.short	0x0060
        /*0084*/ 	.byte	0x00, 0xf0, 0x11, 0x00


	//----- nvinfo : EIATTR_KPARAM_INFO
	.align		4
.L_23813:
        /*0088*/ 	.byte	0x04, 0x17
        /*008a*/ 	.short	(.L_23815 - .L_23814)
.L_23814:
        /*008c*/ 	.word	0x00000000
        /*0090*/ 	.short	0x000d
        /*0092*/ 	.short	0x005c
        /*0094*/ 	.byte	0x00, 0xf0, 0x11, 0x00


	//----- nvinfo : EIATTR_KPARAM_INFO
	.align		4
.L_23815:
        /*0098*/ 	.byte	0x04, 0x17
        /*009a*/ 	.short	(.L_23817 - .L_23816)
.L_23816:
        /*009c*/ 	.word	0x00000000
        /*00a0*/ 	.short	0x000c
        /*00a2*/ 	.short	0x0058
        /*00a4*/ 	.byte	0x00, 0xf0, 0x11, 0x00


	//----- nvinfo : EIATTR_KPARAM_INFO
	.align		4
.L_23817:
        /*00a8*/ 	.byte	0x04, 0x17
        /*00aa*/ 	.short	(.L_23819 - .L_23818)
.L_23818:
        /*00ac*/ 	.word	0x00000000
        /*00b0*/ 	.short	0x000b
        /*00b2*/ 	.short	0x0050
        /*00b4*/ 	.byte	0x00, 0xf5, 0x21, 0x00


	//----- nvinfo : EIATTR_KPARAM_INFO
	.align		4
.L_23819:
        /*00b8*/ 	.byte	0x04, 0x17
        /*00ba*/ 	.short	(.L_23821 - .L_23820)
.L_23820:
        /*00bc*/ 	.word	0x00000000
        /*00c0*/ 	.short	0x000a
        /*00c2*/ 	.short	0x0048
        /*00c4*/ 	.byte	0x00, 0xf0, 0x11, 0x00


	//----- nvinfo : EIATTR_KPARAM_INFO
	.align		4
.L_23821:
        /*00c8*/ 	.byte	0x04, 0x17
        /*00ca*/ 	.short	(.L_23823 - .L_23822)
.L_23822:
        /*00cc*/ 	.word	0x00000000
        /*00d0*/ 	.short	0x0009
        /*00d2*/ 	.short	0x0040
        /*00d4*/ 	.byte	0x00, 0xf5, 0x21, 0x00


	//----- nvinfo : EIATTR_KPARAM_INFO
	.align		4
.L_23823:
        /*00d8*/ 	.byte	0x04, 0x17
        /*00da*/ 	.short	(.L_23825 - .L_23824)
.L_23824:
        /*00dc*/ 	.word	0x00000000
        /*00e0*/ 	.short	0x0008
        /*00e2*/ 	.short	0x0038
        /*00e4*/ 	.byte	0x00, 0xf5, 0x21, 0x00


	//----- nvinfo : EIATTR_KPARAM_INFO
	.align		4
.L_23825:
        /*00e8*/ 	.byte	0x04, 0x17
        /*00ea*/ 	.short	(.L_23827 - .L_23826)
.L_23826:
        /*00ec*/ 	.word	0x00000000
        /*00f0*/ 	.short	0x0007
        /*00f2*/ 	.short	0x0034
        /*00f4*/ 	.byte	0x00, 0xf0, 0x11, 0x00


	//----- nvinfo : EIATTR_KPARAM_INFO
	.align		4
.L_23827:
        /*00f8*/ 	.byte	0x04, 0x17
        /*00fa*/ 	.short	(.L_23829 - .L_23828)
.L_23828:
        /*00fc*/ 	.word	0x00000000
        /*0100*/ 	.short	0x0006
        /*0102*/ 	.short	0x0030
        /*0104*/ 	.byte	0x00, 0xf0, 0x11, 0x00


	//----- nvinfo : EIATTR_KPARAM_INFO
	.align		4
.L_23829:
        /*0108*/ 	.byte	0x04, 0x17
        /*010a*/ 	.short	(.L_23831 - .L_23830)
.L_23830:
        /*010c*/ 	.word	0x00000000
        /*0110*/ 	.short	0x0005
        /*0112*/ 	.short	0x0028
        /*0114*/ 	.byte	0x00, 0xf5, 0x21, 0x00


	//----- nvinfo : EIATTR_KPARAM_INFO
	.align		4
.L_23831:
        /*0118*/ 	.byte	0x04, 0x17
        /*011a*/ 	.short	(.L_23833 - .L_23832)
.L_23832:
        /*011c*/ 	.word	0x00000000
        /*0120*/ 	.short	0x0004
        /*0122*/ 	.short	0x0020
        /*0124*/ 	.byte	0x00, 0xf5, 0x21, 0x00


	//----- nvinfo : EIATTR_KPARAM_INFO
	.align		4
.L_23833:
        /*0128*/ 	.byte	0x04, 0x17
        /*012a*/ 	.short	(.L_23835 - .L_23834)
.L_23834:
        /*012c*/ 	.word	0x00000000
        /*0130*/ 	.short	0x0003
        /*0132*/ 	.short	0x0018
        /*0134*/ 	.byte	0x00, 0xf5, 0x21, 0x00


	//----- nvinfo : EIATTR_KPARAM_INFO
	.align		4
.L_23835:
        /*0138*/ 	.byte	0x04, 0x17
        /*013a*/ 	.short	(.L_23837 - .L_23836)
.L_23836:
        /*013c*/ 	.word	0x00000000
        /*0140*/ 	.short	0x0002
        /*0142*/ 	.short	0x0010
        /*0144*/ 	.byte	0x00, 0xf5, 0x21, 0x00


	//----- nvinfo : EIATTR_KPARAM_INFO
	.align		4
.L_23837:
        /*0148*/ 	.byte	0x04, 0x17
        /*014a*/ 	.short	(.L_23839 - .L_23838)
.L_23838:
        /*014c*/ 	.word	0x00000000
        /*0150*/ 	.short	0x0001
        /*0152*/ 	.short	0x0008
        /*0154*/ 	.byte	0x00, 0xf5, 0x21, 0x00


	//----- nvinfo : EIATTR_KPARAM_INFO
	.align		4
.L_23839:
        /*0158*/ 	.byte	0x04, 0x17
        /*015a*/ 	.short	(.L_23841 - .L_23840)
.L_23840:
        /*015c*/ 	.word	0x00000000
        /*0160*/ 	.short	0x0000
        /*0162*/ 	.short	0x0000
        /*0164*/ 	.byte	0x00, 0xf5, 0x21, 0x00


	//----- nvinfo : EIATTR_SPARSE_MMA_MASK
	.align		4
.L_23841:
        /*0168*/ 	.byte	0x03, 0x50
        /*016a*/ 	.short	0x0000


	//----- nvinfo : EIATTR_MAXREG_COUNT
	.align		4
        /*016c*/ 	.byte	0x03, 0x1b
        /*016e*/ 	.short	0x00ff


	//----- nvinfo : EIATTR_NUM_BARRIERS
	.align		4
        /*0170*/ 	.byte	0x02, 0x4c
        /*0172*/ 	.byte	0x01
	.zero		1


	//----- nvinfo : EIATTR_MERCURY_ISA_VERSION
	.align		4
        /*0174*/ 	.byte	0x03, 0x5f
        /*0176*/ 	.short	0x0101


	//----- nvinfo : EIATTR_COOP_GROUP_MASK_REGIDS
	.align		4
        /*0178*/ 	.byte	0x04, 0x29
        /*017a*/ 	.short	(.L_23843 - .L_23842)


	//   ....[0]....
.L_23842:
        /*017c*/ 	.word	0xffffffff


	//   ....[1]....
        /*0180*/ 	.word	0xffffffff


	//   ....[2]....
        /*0184*/ 	.word	0xffffffff


	//   ....[3]....
        /*0188*/ 	.word	0xffffffff


	//   ....[4]....
        /*018c*/ 	.word	0xffffffff


	//   ....[5]....
        /*0190*/ 	.word	0xffffffff


	//   ....[6]....
        /*0194*/ 	.word	0xffffffff


	//   ....[7]....
        /*0198*/ 	.word	0xffffffff


	//   ....[8]....
        /*019c*/ 	.word	0xffffffff


	//   ....[9]....
        /*01a0*/ 	.word	0xffffffff


	//   ....[10]....
        /*01a4*/ 	.word	0xffffffff


	//   ....[11]....
        /*01a8*/ 	.word	0xffffffff


	//   ....[12]....
        /*01ac*/ 	.word	0xffffffff


	//   ....[13]....
        /*01b0*/ 	.word	0xffffffff


	//   ....[14]....
        /*01b4*/ 	.word	0xffffffff


	//   ....[15]....
        /*01b8*/ 	.word	0xffffffff


	//   ....[16]....
        /*01bc*/ 	.word	0xffffffff


	//   ....[17]....
        /*01c0*/ 	.word	0xffffffff


	//   ....[18]....
        /*01c4*/ 	.word	0xffffffff


	//   ....[19]....
        /*01c8*/ 	.word	0xffffffff


	//   ....[20]....
        /*01cc*/ 	.word	0xffffffff


	//   ....[21]....
        /*01d0*/ 	.word	0xffffffff


	//   ....[22]....
        /*01d4*/ 	.word	0xffffffff


	//   ....[23]....
        /*01d8*/ 	.word	0xffffffff


	//   ....[24]....
        /*01dc*/ 	.word	0xffffffff


	//   ....[25]....
        /*01e0*/ 	.word	0xffffffff


	//   ....[26]....
        /*01e4*/ 	.word	0xffffffff


	//   ....[27]....
        /*01e8*/ 	.word	0xffffffff


	//   ....[28]....
        /*01ec*/ 	.word	0xffffffff


	//   ....[29]....
        /*01f0*/ 	.word	0xffffffff


	//   ....[30]....
        /*01f4*/ 	.word	0xffffffff


	//   ....[31]....
        /*01f8*/ 	.word	0xffffffff


	//   ....[32]....
        /*01fc*/ 	.word	0xffffffff


	//   ....[33]....
        /*0200*/ 	.word	0xffffffff


	//   ....[34]....
        /*0204*/ 	.word	0xffffffff


	//   ....[35]....
        /*0208*/ 	.word	0xffffffff


	//   ....[36]....
        /*020c*/ 	.word	0xffffffff


	//   ....[37]....
        /*0210*/ 	.word	0xffffffff


	//   ....[38]....
        /*0214*/ 	.word	0xffffffff


	//   ....[39]....
        /*0218*/ 	.word	0xffffffff


	//   ....[40]....
        /*021c*/ 	.word	0xffffffff


	//   ....[41]....
        /*0220*/ 	.word	0xffffffff


	//   ....[42]....
        /*0224*/ 	.word	0xffffffff


	//   ....[43]....
        /*0228*/ 	.word	0xffffffff


	//   ....[44]....
        /*022c*/ 	.word	0xffffffff


	//   ....[45]....
        /*0230*/ 	.word	0xffffffff


	//   ....[46]....
        /*0234*/ 	.word	0xffffffff


	//   ....[47]....
        /*0238*/ 	.word	0xffffffff


	//   ....[48]....
        /*023c*/ 	.word	0xffffffff


	//   ....[49]....
        /*0240*/ 	.word	0xffffffff


	//   ....[50]....
        /*0244*/ 	.word	0xffffffff


	//   ....[51]....
        /*0248*/ 	.word	0xffffffff


	//   ....[52]....
        /*024c*/ 	.word	0xffffffff


	//   ....[53]....
        /*0250*/ 	.word	0xffffffff


	//   ....[54]....
        /*0254*/ 	.word	0xffffffff


	//   ....[55]....
        /*0258*/ 	.word	0xffffffff


	//   ....[56]....
        /*025c*/ 	.word	0xffffffff


	//   ....[57]....
        /*0260*/ 	.word	0xffffffff


	//   ....[58]....
        /*0264*/ 	.word	0xffffffff


	//   ....[59]....
        /*0268*/ 	.word	0xffffffff


	//   ....[60]....
        /*026c*/ 	.word	0xffffffff


	//   ....[61]....
        /*0270*/ 	.word	0xffffffff


	//   ....[62]....
        /*0274*/ 	.word	0xffffffff


	//   ....[63]....
        /*0278*/ 	.word	0xffffffff


	//----- nvinfo : EIATTR_COOP_GROUP_INSTR_OFFSETS
	.align		4
.L_23843:
        /*027c*/ 	.byte	0x04, 0x28
        /*027e*/ 	.short	(.L_23845 - .L_23844)


	//   ....[0]....
.L_23844:
        /*0280*/ 	.word	0x00004770


	//   ....[1]....
        /*0284*/ 	.word	0x000047c0


	//   ....[2]....
        /*0288*/ 	.word	0x00004810


	//   ....[3]....
        /*028c*/ 	.word	0x00004840


	//   ....[4]....
        /*0290*/ 	.word	0x00004870


	//   ....[5]....
        /*0294*/ 	.word	0x00004920


	//   ....[6]....
        /*0298*/ 	.word	0x00004940


	//   ....[7]....
        /*029c*/ 	.word	0x00004980


	//   ....[8]....
        /*02a0*/ 	.word	0x000057d0


	//   ....[9]....
        /*02a4*/ 	.word	0x00005810


	//   ....[10]....
        /*02a8*/ 	.word	0x00005830


	//   ....[11]....
        /*02ac*/ 	.word	0x00005850


	//   ....[12]....
        /*02b0*/ 	.word	0x00005870


	//   ....[13]....
        /*02b4*/ 	.word	0x000058c0


	//   ....[14]....
        /*02b8*/ 	.word	0x000058e0


	//   ....[15]....
        /*02bc*/ 	.word	0x00005900


	//   ....[16]....
        /*02c0*/ 	.word	0x0000c990


	//   ....[17]....
        /*02c4*/ 	.word	0x0000c9d0


	//   ....[18]....
        /*02c8*/ 	.word	0x0000ca10


	//   ....[19]....
        /*02cc*/ 	.word	0x0000ca40


	//   ....[20]....
        /*02d0*/ 	.word	0x0000ca60


	//   ....[21]....
        /*02d4*/ 	.word	0x0000ca70


	//   ....[22]....
        /*02d8*/ 	.word	0x0000ca90


	//   ....[23]....
        /*02dc*/ 	.word	0x0000cad0


	//   ....[24]....
        /*02e0*/ 	.word	0x0000cb00


	//   ....[25]....
        /*02e4*/ 	.word	0x0000cb30


	//   ....[26]....
        /*02e8*/ 	.word	0x0000cb50


	//   ....[27]....
        /*02ec*/ 	.word	0x0000cb70


	//   ....[28]....
        /*02f0*/ 	.word	0x0000cb80


	//   ....[29]....
        /*02f4*/ 	.word	0x0000cbb0


	//   ....[30]....
        /*02f8*/ 	.word	0x0000cbe0


	//   ....[31]....
        /*02fc*/ 	.word	0x0000cc10


	//   ....[32]....
        /*0300*/ 	.word	0x0000cc40


	//   ....[33]....
        /*0304*/ 	.word	0x0000cc60


	//   ....[34]....
        /*0308*/ 	.word	0x0000cc80


	//   ....[35]....
        /*030c*/ 	.word	0x0000cca0


	//   ....[36]....
        /*0310*/ 	.word	0x0000ccc0


	//   ....[37]....
        /*0314*/ 	.word	0x0000cce0


	//   ....[38]....
        /*0318*/ 	.word	0x0000cd00


	//   ....[39]....
        /*031c*/ 	.word	0x0000cd20


	//   ....[40]....
        /*0320*/ 	.word	0x0000cd40


	//   ....[41]....
        /*0324*/ 	.word	0x0000cd60


	//   ....[42]....
        /*0328*/ 	.word	0x0000cd80


	//   ....[43]....
        /*032c*/ 	.word	0x0000cdb0


	//   ....[44]....
        /*0330*/ 	.word	0x0000cdd0


	//   ....[45]....
        /*0334*/ 	.word	0x0000cdf0


	//   ....[46]....
        /*0338*/ 	.word	0x0000ce10


	//   ....[47]....
        /*033c*/ 	.word	0x0000ce30


	//   ....[48]....
        /*0340*/ 	.word	0x0000ce50


	//   ....[49]....
        /*0344*/ 	.word	0x0000ce60


	//   ....[50]....
        /*0348*/ 	.word	0x0000ce80


	//   ....[51]....
        /*034c*/ 	.word	0x0000cea0


	//   ....[52]....
        /*0350*/ 	.word	0x0000cec0


	//   ....[53]....
        /*0354*/ 	.word	0x0000cee0


	//   ....[54]....
        /*0358*/ 	.word	0x0000cf00


	//   ....[55]....
        /*035c*/ 	.word	0x0000cf20


	//   ....[56]....
        /*0360*/ 	.word	0x0000cf40


	//   ....[57]....
        /*0364*/ 	.word	0x0000cf60


	//   ....[58]....
        /*0368*/ 	.word	0x0000cf80


	//   ....[59]....
        /*036c*/ 	.word	0x0000cfa0


	//   ....[60]....
        /*0370*/ 	.word	0x0000cfc0


	//   ....[61]....
        /*0374*/ 	.word	0x0000cfe0


	//   ....[62]....
        /*0378*/ 	.word	0x0000d000


	//   ....[63]....
        /*037c*/ 	.word	0x0000d020


	//----- nvinfo : EIATTR_VRC_CTA_INIT_COUNT
	.align		4
.L_23845:
        /*0380*/ 	.byte	0x02, 0x4a
	.zero		1
	.zero		1


	//----- nvinfo : EIATTR_EXIT_INSTR_OFFSETS
	.align		4
        /*0384*/ 	.byte	0x04, 0x1c
        /*0386*/ 	.short	(.L_23847 - .L_23846)


	//   ....[0]....
.L_23846:
        /*0388*/ 	.word	0x00000090


	//   ....[1]....
        /*038c*/ 	.word	0x0000daa0


	//   ....[2]....
        /*0390*/ 	.word	0x0000dad0


	//   ....[3]....
        /*0394*/ 	.word	0x0000de60


	//----- nvinfo : EIATTR_CRS_STACK_SIZE
	.align		4
.L_23847:
        /*0398*/ 	.byte	0x04, 0x1e
        /*039a*/ 	.short	(.L_23849 - .L_23848)
.L_23848:
        /*039c*/ 	.word	0x00000000


	//----- nvinfo : EIATTR_CBANK_PARAM_SIZE
	.align		4
.L_23849:
        /*03a0*/ 	.byte	0x03, 0x19
        /*03a2*/ 	.short	0x008c


	//----- nvinfo : EIATTR_PARAM_CBANK
	.align		4
        /*03a4*/ 	.byte	0x04, 0x0a
        /*03a6*/ 	.short	(.L_23851 - .L_23850)
	.align		4
.L_23850:
        /*03a8*/ 	.word	index@(.nv.constant0._ZN4vllm25paged_attention_v2_kernelI13__nv_bfloat16S1_Li192ELi32ELi128ELNS_18Fp8KVCacheDataTypeE0ELb1ELi512EEEvPfS3_PT_PKS4_PKT0_SA_ifPKiSC_iPKfiiiSE_SE_iiiii)
        /*03ac*/ 	.short	0x0380
        /*03ae*/ 	.short	0x008c


	//----- nvinfo : EIATTR_SW_WAR
	.align		4
.L_23851:
        /*03b0*/ 	.byte	0x04, 0x36
        /*03b2*/ 	.short	(.L_23853 - .L_23852)
.L_23852:
        /*03b4*/ 	.word	0x00000008
.L_23853:


//--------------------- .nv.info._ZN4vllm25paged_attention_v2_kernelI13__nv_bfloat16S1_Li128ELi32ELi128ELNS_18Fp8KVCacheDataTypeE0ELb1ELi512EEEvPfS3_PT_PKS4_PKT0_SA_ifPKiSC_iPKfiiiSE_SE_iiiii --------------------------
	.section	.nv.info._ZN4vllm25paged_attention_v2_kernelI13__nv_bfloat16S1_Li128ELi32ELi128ELNS_18Fp8KVCacheDataTypeE0ELb1ELi512EEEvPfS3_PT_PKS4_PKT0_SA_ifPKiSC_iPKfiiiSE_SE_iiiii,"",@"SHT_CUDA_INFO"
	.sectionflags	@""
	.align	4


	//----- nvinfo : EIATTR_CUDA_API_VERSION
	.align		4
        /*0000*/ 	.byte	0x04, 0x37
        /*0002*/ 	.short	(.L_23855 - .L_23854)
.L_23854:
        /*0004*/ 	.word	0x00000082


	//----- nvinfo : EIATTR_KPARAM_INFO
	.align		4
.L_23855:
        /*0008*/ 	.byte	0x04, 0x17
        /*000a*/ 	.short	(.L_23857 - .L_23856)
.L_23856:
        /*000c*/ 	.word	0x00000000
        /*0010*/ 	.short	0x0015
        /*0012*/ 	.short	0x0088
        /*0014*/ 	.byte	0x00, 0xf0, 0x11, 0x00


	//----- nvinfo : EIATTR_KPARAM_INFO
	.align		4
.L_23857:
        /*0018*/ 	.byte	0x04, 0x17
        /*001a*/ 	.short	(.L_23859 - .L_23858)
.L_23858:
        /*001c*/ 	.word	0x00000000
        /*0020*/ 	.short	0x0014
        /*0022*/ 	.short	0x0084
        /*0024*/ 	.byte	0x00, 0xf0, 0x11, 0x00


	//----- nvinfo : EIATTR_KPARAM_INFO
	.align		4
.L_23859:
        /*0028*/ 	.byte	0x04, 0x17
        /*002a*/ 	.short	(.L_23861 - .L_23860)
.L_23860:
        /*002c*/ 	.word	0x00000000
        /*0030*/ 	.short	0x0013
        /*0032*/ 	.short	0x0080
        /*0034*/ 	.byte	0x00, 0xf0, 0x11, 0x00


	//----- nvinfo : EIATTR_KPARAM_INFO
	.align		4
.L_23861:
        /*0038*/ 	.byte	0x04, 0x17
        /*003a*/ 	.short	(.L_23863 - .L_23862)
.L_23862:
        /*003c*/ 	.word	0x00000000
        /*0040*/ 	.short	0x0012
        /*0042*/ 	.short	0x007c
        /*0044*/ 	.byte	0x00, 0xf0, 0x11, 0x00


	//----- nvinfo : EIATTR_KPARAM_INFO
	.align		4
.L_23863:
        /*0048*/ 	.byte	0x04, 0x17
        /*004a*/ 	.short	(.L_23865 - .L_23864)
.L_23864:
        /*004c*/ 	.word	0x00000000
        /*0050*/ 	.short	0x0011
        /*0052*/ 	.short	0x0078
        /*0054*/ 	.byte	0x00, 0xf0, 0x11, 0x00


	//----- nvinfo : EIATTR_KPARAM_INFO
	.align		4
.L_23865:
        /*0058*/ 	.byte	0x04, 0x17
        /*005a*/ 	.short	(.L_23867 - .L_23866)
.L_23866:
        /*005c*/ 	.word	0x00000000
        /*0060*/ 	.short	0x0010
        /*0062*/ 	.short	0x0070
        /*0064*/ 	.byte	0x00, 0xf5, 0x21, 0x00


	//----- nvinfo : EIATTR_KPARAM_INFO
	.align		4
.L_23867:
        /*0068*/ 	.byte	0x04, 0x17
        /*006a*/ 	.short	(.L_23869 - .L_23868)
.L_23868:
        /*006c*/ 	.word	0x00000000
        /*0070*/ 	.short	0x000f
        /*0072*/ 	.short	0x0068
        /*0074*/ 	.byte	0x00, 0xf5, 0x21, 0x00


	//----- nvinfo : EIATTR_KPARAM_INFO
	.align		4
.L_23869:
        /*0078*/ 	.byte	0x04, 0x17
        /*007a*/ 	.short	(.L_23871 - .L_23870)
.L_23870:
        /*007c*/ 	.word	0x00000000
        /*0080*/ 	.short	0x000e
        /*0082*/ 	.short	0x0060
        /*0084*/ 	.byte	0x00, 0xf0, 0x11, 0x00


	//----- nvinfo : EIATTR_KPARAM_INFO
	.align		4
.L_23871:
        /*0088*/ 	.byte	0x04, 0x17
        /*008a*/ 	.short	(.L_23873 - .L_23872)
.L_23872:
        /*008c*/ 	.word	0x00000000
        /*0090*/ 	.short	0x000d
        /*0092*/ 	.short	0x005c
        /*0094*/ 	.byte	0x00, 0xf0, 0x11, 0x00


	//----- nvinfo : EIATTR_KPARAM_INFO
	.align		4
.L_23873:
        /*0098*/ 	.byte	0x04, 0x17
        /*009a*/ 	.short	(.L_23875 - .L_23874)
.L_23874:
        /*009c*/ 	.word	0x00000000
        /*00a0*/ 	.short	0x000c
        /*00a2*/ 	.short	0x0058
        /*00a4*/ 	.byte	0x00, 0xf0, 0x11, 0x00


	//----- nvinfo : EIATTR_KPARAM_INFO
	.align		4
.L_23875:
        /*00a8*/ 	.byte	0x04, 0x17
        /*00aa*/ 	.short	(.L_23877 - .L_23876)
.L_23876:
        /*00ac*/ 	.word	0x00000000
        /*00b0*/ 	.short	0x000b
        /*00b2*/ 	.short	0x0050
        /*00b4*/ 	.byte	0x00, 0xf5, 0x21, 0x00


	//----- nvinfo : EIATTR_KPARAM_INFO
	.align		4
.L_23877:
        /*00b8*/ 	.byte	0x04, 0x17
        /*00ba*/ 	.short	(.L_23879 - .L_23878)
.L_23878:
        /*00bc*/ 	.word	0x00000000
        /*00c0*/ 	.short	0x000a
        /*00c2*/ 	.short	0x0048
        /*00c4*/ 	.byte	0x00, 0xf0, 0x11, 0x00


	//----- nvinfo : EIATTR_KPARAM_INFO
	.align		4
.L_23879:
        /*00c8*/ 	.byte	0x04, 0x17
        /*00ca*/ 	.short	(.L_23881 - .L_23880)
.L_23880:
        /*00cc*/ 	.word	0x00000000
        /*00d0*/ 	.short	0x0009
        /*00d2*/ 	.short	0x0040
        /*00d4*/ 	.byte	0x00, 0xf5, 0x21, 0x00


	//----- nvinfo : EIATTR_KPARAM_INFO
	.align		4
.L_23881:
        /*00d8*/ 	.byte	0x04, 0x17
        /*00da*/ 	.short	(.L_23883 - .L_23882)
.L_23882:
        /*00dc*/ 	.word	0x00000000
        /*00e0*/ 	.short	0x0008
        /*00e2*/ 	.short	0x0038
        /*00e4*/ 	.byte	0x00, 0xf5, 0x21, 0x00


	//----- nvinfo : EIATTR_KPARAM_INFO
	.align		4
.L_23883:
        /*00e8*/ 	.byte	0x04, 0x17
        /*00ea*/ 	.short	(.L_23885 - .L_23884)
.L_23884:
        /*00ec*/ 	.word	0x00000000
        /*00f0*/ 	.short	0x0007
        /*00f2*/ 	.short	0x0034
        /*00f4*/ 	.byte	0x00, 0xf0, 0x11, 0x00


	//----- nvinfo : EIATTR_KPARAM_INFO
	.align		4
.L_23885:
        /*00f8*/ 	.byte	0x04, 0x17
        /*00fa*/ 	.short	(.L_23887 - .L_23886)
.L_23886:
        /*00fc*/ 	.word	0x00000000
        /*0100*/ 	.short	0x0006
        /*0102*/ 	.short	0x0030
        /*0104*/ 	.byte	0x00, 0xf0, 0x11, 0x00


	//----- nvinfo : EIATTR_KPARAM_INFO
	.align		4
.L_23887:
        /*0108*/ 	.byte	0x04, 0x17
        /*010a*/ 	.short	(.L_23889 - .L_23888)
.L_23888:
        /*010c*/ 	.word	0x00000000
        /*0110*/ 	.short	0x0005
        /*0112*/ 	.short	0x0028
        /*0114*/ 	.byte	0x00, 0xf5, 0x21, 0x00


	//----- nvinfo : EIATTR_KPARAM_INFO
	.align		4
.L_23889:
        /*0118*/ 	.byte	0x04, 0x17
        /*011a*/ 	.short	(.L_23891 - .L_23890)
.L_23890:
        /*011c*/ 	.word	0x00000000
        /*0120*/ 	.short	0x0004
        /*0122*/ 	.short	0x0020
        /*0124*/ 	.byte	0x00, 0xf5, 0x21, 0x00


	//----- nvinfo : EIATTR_KPARAM_INFO
	.align		4
.L_23891:
        /*0128*/ 	.byte	0x04, 0x17
        /*012a*/ 	.short	(.L_23893 - .L_23892)
.L_23892:
        /*012c*/ 	.word	0x00000000
        /*0130*/ 	.short	0x0003
        /*0132*/ 	.short	0x0018
        /*0134*/ 	.byte	0x00, 0xf5, 0x21, 0x00


	//----- nvinfo : EIATTR_KPARAM_INFO
	.align		4
.L_23893:
        /*0138*/ 	.byte	0x04, 0x17
        /*013a*/ 	.short	(.L_23895 - .L_23894)
.L_23894:
        /*013c*/ 	.word	0x00000000
        /*0140*/ 	.short	0x0002
        /*0142*/ 	.short	0x0010
        /*0144*/ 	.byte	0x00, 0xf5, 0x21, 0x00


	//----- nvinfo : EIATTR_KPARAM_INFO
	.align		4
.L_23895:
        /*0148*/ 	.byte	0x04, 0x17
        /*014a*/ 	.short	(.L_23897 - .L_23896)
.L_23896:
        /*014c*/ 	.word	0x00000000
        /*0150*/ 	.short	0x0001
        /*0152*/ 	.short	0x0008
        /*0154*/ 	.byte	0x00, 0xf5, 0x21, 0x00


	//----- nvinfo : EIATTR_KPARAM_INFO
	.align		4
.L_23897:
        /*0158*/ 	.byte	0x04, 0x17
        /*015a*/ 	.short	(.L_23899 - .L_23898)
.L_23898:
        /*015c*/ 	.word	0x00000000
        /*0160*/ 	.short	0x0000
        /*0162*/ 	.short	0x0000
        /*0164*/ 	.byte	0x00, 0xf5, 0x21, 0x00


	//----- nvinfo : EIATTR_SPARSE_MMA_MASK
	.align		4
.L_23899:
        /*0168*/ 	.byte	0x03, 0x50
        /*016a*/ 	.short	0x0000


	//----- nvinfo : EIATTR_MAXREG_COUNT
	.align		4
        /*016c*/ 	.byte	0x03, 0x1b
        /*016e*/ 	.short	0x00ff


	//----- nvinfo : EIATTR_NUM_BARRIERS
	.align		4
        /*0170*/ 	.byte	0x02, 0x4c
        /*0172*/ 	.byte	0x01
	.zero		1


	//----- nvinfo : EIATTR_MERCURY_ISA_VERSION
	.align		4
        /*0174*/ 	.byte	0x03, 0x5f
        /*0176*/ 	.short	0x0101


	//----- nvinfo : EIATTR_COOP_GROUP_MASK_REGIDS
	.align		4
        /*0178*/ 	.byte	0x04, 0x29
        /*017a*/ 	.short	(.L_23901 - .L_23900)


	//   ....[0]....
.L_23900:
        /*017c*/ 	.word	0xffffffff


	//   ....[1]....
        /*0180*/ 	.word	0xffffffff


	//   ....[2]....
        /*0184*/ 	.word	0xffffffff


	//   ....[3]....
        /*0188*/ 	.word	0xffffffff


	//   ....[4]....
        /*018c*/ 	.word	0xffffffff


	//   ....[5]....
        /*0190*/ 	.word	0xffffffff


	//   ....[6]....
        /*0194*/ 	.word	0xffffffff


	//   ....[7]....
        /*0198*/ 	.word	0xffffffff


	//   ....[8]....
        /*019c*/ 	.word	0xffffffff


	//   ....[9]....
        /*01a0*/ 	.word	0xffffffff


	//   ....[10]....
        /*01a4*/ 	.word	0xffffffff


	//   ....[11]....
        /*01a8*/ 	.word	0xffffffff


	//   ....[12]....
        /*01ac*/ 	.word	0xffffffff


	//   ....[13]....
        /*01b0*/ 	.word	0xffffffff


	//   ....[14]....
        /*01b4*/ 	.word	0xffffffff


	//   ....[15]....
        /*01b8*/ 	.word	0xffffffff


	//   ....[16]....
        /*01bc*/ 	.word	0xffffffff


	//   ....[17]....
        /*01c0*/ 	.word	0xffffffff


	//   ....[18]....
        /*01c4*/ 	.word	0xffffffff


	//   ....[19]....
        /*01c8*/ 	.word	0xffffffff


	//   ....[20]....
        /*01cc*/ 	.word	0xffffffff


	//   ....[21]....
        /*01d0*/ 	.word	0xffffffff


	//   ....[22]....
        /*01d4*/ 	.word	0xffffffff


	//   ....[23]....
        /*01d8*/ 	.word	0xffffffff


	//   ....[24]....
        /*01dc*/ 	.word	0xffffffff


	//   ....[25]....
        /*01e0*/ 	.word	0xffffffff


	//   ....[26]....
        /*01e4*/ 	.word	0xffffffff


	//   ....[27]....
        /*01e8*/ 	.word	0xffffffff


	//   ....[28]....
        /*01ec*/ 	.word	0xffffffff


	//   ....[29]....
        /*01f0*/ 	.word	0xffffffff


	//   ....[30]....
        /*01f4*/ 	.word	0xffffffff


	//   ....[31]....
        /*01f8*/ 	.word	0xffffffff


	//   ....[32]....
        /*01fc*/ 	.word	0xffffffff


	//   ....[33]....
        /*0200*/ 	.word	0xffffffff


	//   ....[34]....
        /*0204*/ 	.word	0xffffffff


	//   ....[35]....
        /*0208*/ 	.word	0xffffffff


	//   ....[36]....
        /*020c*/ 	.word	0xffffffff


	//   ....[37]....
        /*0210*/ 	.word	0xffffffff


	//   ....[38]....
        /*0214*/ 	.word	0xffffffff


	//   ....[39]....
        /*0218*/ 	.word	0xffffffff


	//   ....[40]....
        /*021c*/ 	.word	0xffffffff


	//   ....[41]....
        /*0220*/ 	.word	0xffffffff


	//   ....[42]....
        /*0224*/ 	.word	0xffffffff


	//   ....[43]....
        /*0228*/ 	.word	0xffffffff


	//   ....[44]....
        /*022c*/ 	.word	0xffffffff


	//   ....[45]....
        /*0230*/ 	.word	0xffffffff


	//   ....[46]....
        /*0234*/ 	.word	0xffffffff


	//   ....[47]....
        /*0238*/ 	.word	0xffffffff


	//----- nvinfo : EIATTR_COOP_GROUP_INSTR_OFFSETS
	.align		4
.L_23901:
        /*023c*/ 	.byte	0x04, 0x28
        /*023e*/ 	.short	(.L_23903 - .L_23902)


	//   ....[0]....
.L_23902:
        /*0240*/ 	.word	0x000035f0


	//   ....[1]....
        /*0244*/ 	.word	0x00003640


	//   ....[2]....
        /*0248*/ 	.word	0x00003660


	//   ....[3]....
        /*024c*/ 	.word	0x00003690


	//   ....[4]....
        /*0250*/ 	.word	0x000036d0


	//   ....[5]....
        /*0254*/ 	.word	0x000037a0


	//   ....[6]....
        /*0258*/ 	.word	0x000037c0


	//   ....[7]....
        /*025c*/ 	.word	0x00003800


	//   ....[8]....
        /*0260*/ 	.word	0x00004650


	//   ....[9]....
        /*0264*/ 	.word	0x00004690


	//   ....[10]....
        /*0268*/ 	.word	0x000046b0


	//   ....[11]....
        /*026c*/ 	.word	0x000046d0


	//   ....[12]....
        /*0270*/ 	.word	0x000046f0


	//   ....[13]....
        /*0274*/ 	.word	0x00004740


	//   ....[14]....
        /*0278*/ 	.word	0x00004760


	//   ....[15]....
        /*027c*/ 	.word	0x00004780


	//   ....[16]....
        /*0280*/ 	.word	0x000098d0


	//   ....[17]....
        /*0284*/ 	.word	0x00009910


	//   ....[18]....
        /*0288*/ 	.word	0x00009940


	//   ....[19]....
        /*028c*/ 	.word	0x00009960


	//   ....[20]....
        /*0290*/ 	.word	0x00009970


	//   ....[21]....
        /*0294*/ 	.word	0x00009980


	//   ....[22]....
        /*0298*/ 	.word	0x00009990


	//   ....[23]....
        /*029c*/ 	.word	0x000099b0


	//   ....[24]....
        /*02a0*/ 	.word	0x000099d0


	//   ....[25]....
        /*02a4*/ 	.word	0x000099f0


	//   ....[26]....
        /*02a8*/ 	.word	0x00009a10


	//   ....[27]....
        /*02ac*/ 	.word	0x00009a30


	//   ....[28]....
        /*02b0*/ 	.word	0x00009a50


	//   ....[29]....
        /*02b4*/ 	.word	0x00009a70


	//   ....[30]....
        /*02b8*/ 	.word	0x00009a90


	//   ....[31]....
        /*02bc*/ 	.word	0x00009ab0


	//   ....[32]....
        /*02c0*/ 	.word	0x00009ae0


	//   ....[33]....
        /*02c4*/ 	.word	0x00009b00


	//   ....[34]....
        /*02c8*/ 	.word	0x00009b20


	//   ....[35]....
        /*02cc*/ 	.word	0x00009b40


	//   ....[36]....
        /*02d0*/ 	.word	0x00009b60


	//   ....[37]....
        /*02d4*/ 	.word	0x00009b80


	//   ....[38]....
        /*02d8*/ 	.word	0x00009b90


	//   ....[39]....
        /*02dc*/ 	.word	0x00009bb0


	//   ....[40]....
        /*02e0*/ 	.word	0x00009bd0


	//   ....[41]....
        /*02e4*/ 	.word	0x00009bf0


	//   ....[42]....
        /*02e8*/ 	.word	0x00009c10


	//   ....[43]....
        /*02ec*/ 	.word	0x00009c30


	//   ....[44]....
        /*02f0*/ 	.word	0x00009c50


	//   ....[45]....
        /*02f4*/ 	.word	0x00009c70


	//   ....[46]....
        /*02f8*/ 	.word	0x00009c90


	//   ....[47]....
        /*02fc*/ 	.word	0x00009cb0


	//----- nvinfo : EIATTR_VRC_CTA_INIT_COUNT
	.align		4
.L_23903:
        /*0300*/ 	.byte	0x02, 0x4a
	.zero		1
	.zero		1


	//----- nvinfo : EIATTR_EXIT_INSTR_OFFSETS
	.align		4
        /*0304*/ 	.byte	0x04, 0x1c
        /*0306*/ 	.short	(.L_23905 - .L_23904)


	//   ....[0]....
.L_23904:
        /*0308*/ 	.word	0x000000b0


	//   ....[1]....
        /*030c*/ 	.word	0x0000a530


	//   ....[2]....
        /*0310*/ 	.word	0x0000a560


	//   ....[3]....
        /*0314*/ 	.word	0x0000a7f0


	//----- nvinfo : EIATTR_CRS_STACK_SIZE
	.align		4
.L_23905:
        /*0318*/ 	.byte	0x04, 0x1e
        /*031a*/ 	.short	(.L_23907 - .L_23906)
.L_23906:
        /*031c*/ 	.word	0x00000000


	//----- nvinfo : EIATTR_CBANK_PARAM_SIZE
	.align		4
.L_23907:
        /*0320*/ 	.byte	0x03, 0x19
        /*0322*/ 	.short	0x008c


	//----- nvinfo : EIATTR_PARAM_CBANK
	.align		4
        /*0324*/ 	.byte	0x04, 0x0a
        /*0326*/ 	.short	(.L_23909 - .L_23908)
	.align		4
.L_23908:
        /*0328*/ 	.word	index@(.nv.constant0._ZN4vllm25paged_attention_v2_kernelI13__nv_bfloat16S1_Li128ELi32ELi128ELNS_18Fp8KVCacheDataTypeE0ELb1ELi512EEEvPfS3_PT_PKS4_PKT0_SA_ifPKiSC_iPKfiiiSE_SE_iiiii)
        /*032c*/ 	.short	0x0380
        /*032e*/ 	.short	0x008c


	//----- nvinfo : EIATTR_SW_WAR
	.align		4
.L_23909:
        /*0330*/ 	.byte	0x04, 0x36
        /*0332*/ 	.short	(.L_23911 - .L_23910)
.L_23910:
        /*0334*/ 	.word	0x00000008
.L_23911:


//--------------------- .nv.info._ZN4vllm25paged_attention_v2_kernelI13__nv_bfloat16S1_Li120ELi32ELi128ELNS_18Fp8KVCacheDataTypeE0ELb1ELi512EEEvPfS3_PT_PKS4_PKT0_SA_ifPKiSC_iPKfiiiSE_SE_iiiii --------------------------
	.section	.nv.info._ZN4vllm25paged_attention_v2_kernelI13__nv_bfloat16S1_Li120ELi32ELi128ELNS_18Fp8KVCacheDataTypeE0ELb1ELi512EEEvPfS3_PT_PKS4_PKT0_SA_ifPKiSC_iPKfiiiSE_SE_iiiii,"",@"SHT_CUDA_INFO"
	.sectionflags	@""
	.align	4


	//----- nvinfo : EIATTR_CUDA_API_VERSION
	.align		4
        /*0000*/ 	.byte	0x04, 0x37
        /*0002*/ 	.short	(.L_23913 - .L_23912)
.L_23912:
        /*0004*/ 	.word	0x00000082


	//----- nvinfo : EIATTR_KPARAM_INFO
	.align		4
.L_23913:
        /*0008*/ 	.byte	0x04, 0x17
        /*000a*/ 	.short	(.L_23915 - .L_23914)
.L_23914:
        /*000c*/ 	.word	0x00000000
        /*0010*/ 	.short	0x0015
        /*0012*/ 	.short	0x0088
        /*0014*/ 	.byte	0x00, 0xf0, 0x11, 0x00


	//----- nvinfo : EIATTR_KPARAM_INFO
	.align		4
.L_23915:
        /*0018*/ 	.byte	0x04, 0x17
        /*001a*/ 	.short	(.L_23917 - .L_23916)
.L_23916:
        /*001c*/ 	.word	0x00000000
        /*0020*/ 	.short	0x0014
        /*0022*/ 	.short	0x0084
        /*0024*/ 	.byte	0x00, 0xf0, 0x11, 0x00


	//----- nvinfo : EIATTR_KPARAM_INFO
	.align		4
.L_23917:
        /*0028*/ 	.byte	0x04, 0x17
        /*002a*/ 	.short	(.L_23919 - .L_23918)
.L_23918:
        /*002c*/ 	.word	0x00000000
        /*0030*/ 	.short	0x0013
        /*0032*/ 	.short	0x0080
        /*0034*/ 	.byte	0x00, 0xf0, 0x11, 0x00


	//----- nvinfo : EIATTR_KPARAM_INFO
	.align		4
.L_23919:
        /*0038*/ 	.byte	0x04, 0x17
        /*003a*/ 	.short	(.L_23921 - .L_23920)
.L_23920:
        /*003c*/ 	.word	0x00000000
        /*0040*/ 	.short	0x0012
        /*0042*/ 	.short	0x007c
        /*0044*/ 	.byte	0x00, 0xf0, 0x11, 0x00


	//----- nvinfo : EIATTR_KPARAM_INFO
	.align		4
.L_23921:
        /*0048*/ 	.byte	0x04, 0x17
        /*004a*/ 	.short	(.L_23923 - .L_23922)
.L_23922:
        /*004c*/ 	.word	0x00000000
        /*0050*/ 	.short	0x0011
        /*0052*/ 	.short	0x0078
        /*0054*/ 	.byte	0x00, 0xf0, 0x11, 0x00


	//----- nvinfo : EIATTR_KPARAM_INFO
	.align		4
.L_23923:
        /*0058*/ 	.byte	0x04, 0x17
        /*005a*/ 	.short	(.L_23925 - .L_23924)
.L_23924:
        /*005c*/ 	.word	0x00000000
        /*0060*/ 	.short	0x0010
        /*0062*/ 	.short	0x0070
        /*0064*/ 	.byte	0x00, 0xf5, 0x21, 0x00


	//----- nvinfo : EIATTR_KPARAM_INFO
	.align		4
.L_23925:
        /*0068*/ 	.byte	0x04, 0x17
        /*006a*/ 	.short	(.L_23927 - .L_23926)
.L_23926:
        /*006c*/ 	.word	0x00000000
        /*0070*/ 	.short	0x000f
        /*0072*/ 	.short	0x0068
        /*0074*/ 	.byte	0x00, 0xf5, 0x21, 0x00


	//----- nvinfo : EIATTR_KPARAM_INFO
	.align		4
.L_23927:
        /*0078*/ 	.byte	0x04, 0x17
        /*007a*/ 	.short	(.L_23929 - .L_23928)
.L_23928:
        /*007c*/ 	.word	0x00000000
        /*0080*/ 	.short	0x000e
        /*0082*/ 	.short	0x0060
        /*0084*/ 	.byte	0x00, 0xf0, 0x11, 0x00


	//----- nvinfo : EIATTR_KPARAM_INFO
	.align		4
.L_23929:
        /*0088*/ 	.byte	0x04, 0x17
        /*008a*/ 	.short	(.L_23931 - .L_23930)
.L_23930:
        /*008c*/ 	.word	0x00000000
        /*0090*/ 	.short	0x000d
        /*0092*/ 	.short	0x005c
        /*0094*/ 	.byte	0x00, 0xf0, 0x11, 0x00


	//----- nvinfo : EIATTR_KPARAM_INFO
	.align		4
.L_23931:
        /*0098*/ 	.byte	0x04, 0x17
        /*009a*/ 	.short	(.L_23933 - .L_23932)
.L_23932:
        /*009c*/ 	.word	0x00000000
        /*00a0*/ 	.short	0x000c
        /*00a2*/ 	.short	0x0058
        /*00a4*/ 	.byte	0x00, 0xf0, 0x11, 0x00


	//----- nvinfo : EIATTR_KPARAM_INFO
	.align		4
.L_23933:
        /*00a8*/ 	.byte	0x04, 0x17
        /*00aa*/ 	.short	(.L_23935 - .L_23934)
.L_23934:
        /*00ac*/ 	.word	0x00000000
        /*00b0*/ 	.short	0x000b
        /*00b2*/ 	.short	0x0050
        /*00b4*/ 	.byte	0x00, 0xf5, 0x21, 0x00


	//----- nvinfo : EIATTR_KPARAM_INFO
	.align		4
.L_23935:
        /*00b8*/ 	.byte	0x04, 0x17
        /*00ba*/ 	.short	(.L_23937 - .L_23936)
.L_23936:
        /*00bc*/ 	.word	0x00000000
        /*00c0*/ 	.short	0x000a
        /*00c2*/ 	.short	0x0048
        /*00c4*/ 	.byte	0x00, 0xf0, 0x11, 0x00


	//----- nvinfo : EIATTR_KPARAM_INFO
	.align		4
.L_23937:
        /*00c8*/ 	.byte	0x04, 0x17
        /*00ca*/ 	.short	(.L_23939 - .L_23938)
.L_23938:
        /*00cc*/ 	.word	0x00000000
        /*00d0*/ 	.short	0x0009
        /*00d2*/ 	.short	0x0040
        /*00d4*/ 	.byte	0x00, 0xf5, 0x21, 0x00


	//----- nvinfo : EIATTR_KPARAM_INFO
	.align		4
.L_23939:
        /*00d8*/ 	.byte	0x04, 0x17
        /*00da*/ 	.short	(.L_23941 - .L_23940)
.L_23940:
        /*00dc*/ 	.word	0x00000000
        /*00e0*/ 	.short	0x0008
        /*00e2*/ 	.short	0x0038
        /*00e4*/ 	.byte	0x00, 0xf5, 0x21, 0x00


	//----- nvinfo : EIATTR_KPARAM_INFO
	.align		4
.L_23941:
        /*00e8*/ 	.byte	0x04, 0x17
        /*00ea*/ 	.short	(.L_23943 - .L_23942)
.L_23942:
        /*00ec*/ 	.word	0x00000000
        /*00f0*/ 	.short	0x0007
        /*00f2*/ 	.short	0x0034
        /*00f4*/ 	.byte	0x00, 0xf0, 0x11, 0x00


	//----- nvinfo : EIATTR_KPARAM_INFO
	.align		4
.L_23943:
        /*00f8*/ 	.byte	0x04, 0x17
        /*00fa*/ 	.short	(.L_23945 - .L_23944)
.L_23944:
        /*00fc*/ 	.word	0x00000000
        /*0100*/ 	.short	0x0006
        /*0102*/ 	.short	0x0030
        /*0104*/ 	.byte	0x00, 0xf0, 0x11, 0x00


	//----- nvinfo : EIATTR_KPARAM_INFO
	.align		4
.L_23945:
        /*0108*/ 	.byte	0x04, 0x17
        /*010a*/ 	.short	(.L_23947 - .L_23946)
.L_23946:
        /*010c*/ 	.word	0x00000000
        /*0110*/ 	.short	0x0005
        /*0112*/ 	.short	0x0028
        /*0114*/ 	.byte	0x00, 0xf5, 0x21, 0x00


	//----- nvinfo : EIATTR_KPARAM_INFO
	.align		4
.L_23947:
        /*0118*/ 	.byte	0x04, 0x17
        /*011a*/ 	.short	(.L_23949 - .L_23948)
.L_23948:
        /*011c*/ 	.word	0x00000000
        /*0120*/ 	.short	0x0004
        /*0122*/ 	.short	0x0020
        /*0124*/ 	.byte	0x00, 0xf5, 0x21, 0x00


	//----- nvinfo : EIATTR_KPARAM_INFO
	.align		4
.L_23949:
        /*0128*/ 	.byte	0x04, 0x17
        /*012a*/ 	.short	(.L_23951 - .L_23950)
.L_23950:
        /*012c*/ 	.word	0x00000000
        /*0130*/ 	.short	0x0003
        /*0132*/ 	.short	0x0018
        /*0134*/ 	.byte	0x00, 0xf5, 0x21, 0x00


	//----- nvinfo : EIATTR_KPARAM_INFO
	.align		4
.L_23951:
        /*0138*/ 	.byte	0x04, 0x17
        /*013a*/ 	.short	(.L_23953 - .L_23952)
.L_23952:
        /*013c*/ 	.word	0x00000000
        /*0140*/ 	.short	0x0002
        /*0142*/ 	.short	0x0010
        /*0144*/ 	.byte	0x00, 0xf5, 0x21, 0x00


	//----- nvinfo : EIATTR_KPARAM_INFO
	.align		4
.L_23953:
        /*0148*/ 	.byte	0x04, 0x17
        /*014a*/ 	.short	(.L_23955 - .L_23954)
.L_23954:
        /*014c*/ 	.word	0x00000000
        /*0150*/ 	.short	0x0001
        /*0152*/ 	.short	0x0008
        /*0154*/ 	.byte	0x00, 0xf5, 0x21, 0x00


	//----- nvinfo : EIATTR_KPARAM_INFO
	.align		4
.L_23955:
        /*0158*/ 	.byte	0x04, 0x17
        /*015a*/ 	.short	(.L_23957 - .L_23956)
.L_23956:
        /*015c*/ 	.word	0x00000000
        /*0160*/ 	.short	0x0000
        /*0162*/ 	.short	0x0000
        /*0164*/ 	.byte	0x00, 0xf5, 0x21, 0x00


	//----- nvinfo : EIATTR_SPARSE_MMA_MASK
	.align		4
.L_23957:
        /*0168*/ 	.byte	0x03, 0x50
        /*016a*/ 	.short	0x0000


	//----- nvinfo : EIATTR_MAXREG_COUNT
	.align		4
        /*016c*/ 	.byte	0x03, 0x1b
        /*016e*/ 	.short	0x00ff


	//----- nvinfo : EIATTR_NUM_BARRIERS
	.align		4
        /*0170*/ 	.byte	0x02, 0x4c
        /*0172*/ 	.byte	0x01
	.zero		1


	//----- nvinfo : EIATTR_MERCURY_ISA_VERSION
	.align		4
        /*0174*/ 	.byte	0x03, 0x5f
        /*0176*/ 	.short	0x0101


	//----- nvinfo : EIATTR_COOP_GROUP_MASK_REGIDS
	.align		4
        /*0178*/ 	.byte	0x04, 0x29
        /*017a*/ 	.short	(.L_23959 - .L_23958)


	//   ....[0]....
.L_23958:
        /*017c*/ 	.word	0xffffffff


	//   ....[1]....
        /*0180*/ 	.word	0xffffffff


	//   ....[2]....
        /*0184*/ 	.word	0xffffffff


	//   ....[3]....
        /*0188*/ 	.word	0xffffffff


	//   ....[4]....
        /*018c*/ 	.word	0xffffffff


	//   ....[5]....
        /*0190*/ 	.word	0xffffffff


	//   ....[6]....
        /*0194*/ 	.word	0xffffffff


	//   ....[7]....
        /*0198*/ 	.word	0xffffffff


	//   ....[8]....
        /*019c*/ 	.word	0xffffffff


	//   ....[9]....
        /*01a0*/ 	.word	0xffffffff


	//   ....[10]....
        /*01a4*/ 	.word	0xffffffff


	//   ....[11]....
        /*01a8*/ 	.word	0xffffffff


	//   ....[12]....
        /*01ac*/ 	.word	0xffffffff


	//   ....[13]....
        /*01b0*/ 	.word	0xffffffff


	//   ....[14]....
        /*01b4*/ 	.word	0xffffffff


	//   ....[15]....
        /*01b8*/ 	.word	0xffffffff


	//   ....[16]....
        /*01bc*/ 	.word	0xffffffff


	//   ....[17]....
        /*01c0*/ 	.word	0xffffffff


	//   ....[18]....
        /*01c4*/ 	.word	0xffffffff


	//   ....[19]....
        /*01c8*/ 	.word	0xffffffff


	//   ....[20]....
        /*01cc*/ 	.word	0xffffffff


	//   ....[21]....
        /*01d0*/ 	.word	0xffffffff


	//   ....[22]....
        /*01d4*/ 	.word	0xffffffff


	//   ....[23]....
        /*01d8*/ 	.word	0xffffffff


	//   ....[24]....
        /*01dc*/ 	.word	0xffffffff


	//   ....[25]....
        /*01e0*/ 	.word	0xffffffff


	//   ....[26]....
        /*01e4*/ 	.word	0xffffffff


	//   ....[27]....
        /*01e8*/ 	.word	0xffffffff


	//   ....[28]....
        /*01ec*/ 	.word	0xffffffff


	//   ....[29]....
        /*01f0*/ 	.word	0xffffffff


	//   ....[30]....
        /*01f4*/ 	.word	0xffffffff


	//   ....[31]....
        /*01f8*/ 	.word	0xffffffff


	//   ....[32]....
        /*01fc*/ 	.word	0xffffffff


	//   ....[33]....
        /*0200*/ 	.word	0xffffffff


	//   ....[34]....
        /*0204*/ 	.word	0xffffffff


	//   ....[35]....
        /*0208*/ 	.word	0xffffffff


	//   ....[36]....
        /*020c*/ 	.word	0xffffffff


	//   ....[37]....
        /*0210*/ 	.word	0xffffffff


	//   ....[38]....
        /*0214*/ 	.word	0xffffffff


	//   ....[39]....
        /*0218*/ 	.word	0xffffffff


	//   ....[40]....
        /*021c*/ 	.word	0xffffffff


	//   ....[41]....
        /*0220*/ 	.word	0xffffffff


	//   ....[42]....
        /*0224*/ 	.word	0xffffffff


	//   ....[43]....
        /*0228*/ 	.word	0xffffffff


	//   ....[44]....
        /*022c*/ 	.word	0xffffffff


	//   ....[45]....
        /*0230*/ 	.word	0xffffffff


	//----- nvinfo : EIATTR_COOP_GROUP_INSTR_OFFSETS
	.align		4
.L_23959:
        /*0234*/ 	.byte	0x04, 0x28
        /*0236*/ 	.short	(.L_23961 - .L_23960)


	//   ....[0]....
.L_23960:
        /*0238*/ 	.word	0x000033a0


	//   ....[1]....
        /*023c*/ 	.word	0x000033f0


	//   ....[2]....
        /*0240*/ 	.word	0x00003410


	//   ....[3]....
        /*0244*/ 	.word	0x00003440


	//   ....[4]....
        /*0248*/ 	.word	0x00003480


	//   ....[5]....
        /*024c*/ 	.word	0x00003550


	//   ....[6]....
        /*0250*/ 	.word	0x00003570


	//   ....[7]....
        /*0254*/ 	.word	0x000035b0


	//   ....[8]....
        /*0258*/ 	.word	0x00004400


	//   ....[9]....
        /*025c*/ 	.word	0x00004440


	//   ....[10]....
        /*0260*/ 	.word	0x00004460


	//   ....[11]....
        /*0264*/ 	.word	0x00004480


	//   ....[12]....
        /*0268*/ 	.word	0x000044a0


	//   ....[13]....
        /*026c*/ 	.word	0x000044f0


	//   ....[14]....
        /*0270*/ 	.word	0x00004510


	//   ....[15]....
        /*0274*/ 	.word	0x00004530


	//   ....[16]....
        /*0278*/ 	.word	0x00009260


	//   ....[17]....
        /*027c*/ 	.word	0x000092a0


	//   ....[18]....
        /*0280*/ 	.word	0x000092e0


	//   ....[19]....
        /*0284*/ 	.word	0x00009310


	//   ....[20]....
        /*0288*/ 	.word	0x00009340


	//   ....[21]....
        /*028c*/ 	.word	0x00009350


	//   ....[22]....
        /*0290*/ 	.word	0x00009360


	//   ....[23]....
        /*0294*/ 	.word	0x000093a0


	//   ....[24]....
        /*0298*/ 	.word	0x000093d0


	//   ....[25]....
        /*029c*/ 	.word	0x00009400


	//   ....[26]....
        /*02a0*/ 	.word	0x00009430


	//   ....[27]....
        /*02a4*/ 	.word	0x00009450


	//   ....[28]....
        /*02a8*/ 	.word	0x00009470


	//   ....[29]....
        /*02ac*/ 	.word	0x00009490


	//   ....[30]....
        /*02b0*/ 	.word	0x000094b0


	//   ....[31]....
        /*02b4*/ 	.word	0x000094e0


	//   ....[32]....
        /*02b8*/ 	.word	0x00009500


	//   ....[33]....
        /*02bc*/ 	.word	0x00009520


	//   ....[34]....
        /*02c0*/ 	.word	0x00009540


	//   ....[35]....
        /*02c4*/ 	.word	0x00009560


	//   ....[36]....
        /*02c8*/ 	.word	0x00009580


	//   ....[37]....
        /*02cc*/ 	.word	0x000095a0


	//   ....[38]....
        /*02d0*/ 	.word	0x000095d0


	//   ....[39]....
        /*02d4*/ 	.word	0x000095f0


	//   ....[40]....
        /*02d8*/ 	.word	0x00009610


	//   ....[41]....
        /*02dc*/ 	.word	0x00009630


	//   ....[42]....
        /*02e0*/ 	.word	0x00009650


	//   ....[43]....
        /*02e4*/ 	.word	0x00009670


	//   ....[44]....
        /*02e8*/ 	.word	0x00009690


	//   ....[45]....
        /*02ec*/ 	.word	0x000096b0


	//----- nvinfo : EIATTR_VRC_CTA_INIT_COUNT
	.align		4
.L_23961:
        /*02f0*/ 	.byte	0x02, 0x4a
	.zero		1
	.zero		1


	//----- nvinfo : EIATTR_EXIT_INSTR_OFFSETS
	.align		4
        /*02f4*/ 	.byte	0x04, 0x1c
        /*02f6*/ 	.short	(.L_23963 - .L_23962)


	//   ....[0]....
.L_23962:
        /*02f8*/ 	.word	0x000000b0


	//   ....[1]....
        /*02fc*/ 	.word	0x00009dd0


	//   ....[2]....
        /*0300*/ 	.word	0x00009e00


	//   ....[3]....
        /*0304*/ 	.word	0x0000a070


	//----- nvinfo : EIATTR_CRS_STACK_SIZE
	.align		4
.L_23963:
        /*0308*/ 	.byte	0x04, 0x1e
        /*030a*/ 	.short	(.L_23965 - .L_23964)
.L_23964:
        /*030c*/ 	.word	0x00000000


	//----- nvinfo : EIATTR_CBANK_PARAM_SIZE
	.align		4
.L_23965:
        /*0310*/ 	.byte	0x03, 0x19
        /*0312*/ 	.short	0x008c


	//----- nvinfo : EIATTR_PARAM_CBANK
	.align		4
        /*0314*/ 	.byte	0x04, 0x0a
        /*0316*/ 	.short	(.L_23967 - .L_23966)
	.align		4
.L_23966:
        /*0318*/ 	.word	index@(.nv.constant0._ZN4vllm25paged_attention_v2_kernelI13__nv_bfloat16S1_Li120ELi32ELi128ELNS_18Fp8KVCacheDataTypeE0ELb1ELi512EEEvPfS3_PT_PKS4_PKT0_SA_ifPKiSC_iPKfiiiSE_SE_iiiii)
        /*031c*/ 	.short	0x0380
        /*031e*/ 	.short	0x008c


	//----- nvinfo : EIATTR_SW_WAR
	.align		4
.L_23967:
        /*0320*/ 	.byte	0x04, 0x36
        /*0322*/ 	.short	(.L_23969 - .L_23968)
.L_23968:
        /*0324*/ 	.word	0x00000008
.L_23969:


//--------------------- .nv.info._ZN4vllm25paged_attention_v2_kernelI13__nv_bfloat16S1_Li112ELi32ELi128ELNS_18Fp8KVCacheDataTypeE0ELb1ELi512EEEvPfS3_PT_PKS4_PKT0_SA_ifPKiSC_iPKfiiiSE_SE_iiiii --------------------------
	.section	.nv.info._ZN4vllm25paged_attention_v2_kernelI13__nv_bfloat16S1_Li112ELi32ELi128ELNS_18Fp8KVCacheDataTypeE0ELb1ELi512EEEvPfS3_PT_PKS4_PKT0_SA_ifPKiSC_iPKfiiiSE_SE_iiiii,"",@"SHT_CUDA_INFO"
	.sectionflags	@""
	.align	4


	//----- nvinfo : EIATTR_CUDA_API_VERSION
	.align		4
        /*0000*/ 	.byte	0x04, 0x37
        /*0002*/ 	.short	(.L_23971 - .L_23970)
.L_23970:
        /*0004*/ 	.word	0x00000082


	//----- nvinfo : EIATTR_KPARAM_INFO
	.align		4
.L_23971:
        /*0008*/ 	.byte	0x04, 0x17
        /*000a*/ 	.short	(.L_23973 - .L_23972)
.L_23972:
        /*000c*/ 	.word	0x00000000
        /*0010*/ 	.short	0x0015
        /*0012*/ 	.short	0x0088
        /*0014*/ 	.byte	0x00, 0xf0, 0x11, 0x00


	//----- nvinfo : EIATTR_KPARAM_INFO
	.align		4
.L_23973:
        /*0018*/ 	.byte	0x04, 0x17
        /*001a*/ 	.short	(.L_23975 - .L_23974)
.L_23974:
        /*001c*/ 	.word	0x00000000
        /*0020*/ 	.short	0x0014
        /*0022*/ 	.short	0x0084
        /*0024*/ 	.byte	0x00, 0xf0, 0x11, 0x00


	//----- nvinfo : EIATTR_KPARAM_INFO
	.align		4
.L_23975:
        /*0028*/ 	.byte	0x04, 0x17
        /*002a*/ 	.short	(.L_23977 - .L_23976)
.L_23976:
        /*002c*/ 	.word	0x00000000
        /*0030*/ 	.short	0x0013
        /*0032*/ 	.short	0x0080
        /*0034*/ 	.byte	0x00, 0xf0, 0x11, 0x00


	//----- nvinfo : EIATTR_KPARAM_INFO
	.align		4
.L_23977:
        /*0038*/ 	.byte	0x04, 0x17
        /*003a*/ 	.short	(.L_23979 - .L_23978)
.L_23978:
        /*003c*/ 	.word	0x00000000
        /*0040*/ 	.short	0x0012
        /*0042*/ 	.short	0x007c
        /*0044*/ 	.byte	0x00, 0xf0, 0x11, 0x00


	//----- nvinfo : EIATTR_KPARAM_INFO
	.align		4
.L_23979:
        /*0048*/ 	.byte	0x04, 0x17
        /*004a*/ 	.short	(.L_23981 - .L_23980)
.L_23980:
        /*004c*/ 	.word	0x00000000
        /*0050*/ 	.short	0x0011
        /*0052*/ 	.short	0x0078
        /*0054*/ 	.byte	0x00, 0xf0, 0x11, 0x00


	//----- nvinfo : EIATTR_KPARAM_INFO
	.align		4
.L_23981:
        /*0058*/ 	.byte	0x04, 0x17
        /*005a*/ 	.short	(.L_23983 - .L_23982)
.L_23982:
        /*005c*/ 	.word	0x00000000
        /*0060*/ 	.short	0x0010
        /*0062*/ 	.short	0x0070
        /*0064*/ 	.byte	0x00, 0xf5, 0x21, 0x00


	//----- nvinfo : EIATTR_KPARAM_INFO
	.align		4
.L_23983:
        /*0068*/ 	.byte	0x04, 0x17
        /*006a*/ 	.short	(.L_23985 - .L_23984)
.L_23984:
        /*006c*/ 	.word	0x00000000
        /*0070*/ 	.short	0x000f
        /*0072*/ 	.short	0x0068
        /*0074*/ 	.byte	0x00, 0xf5, 0x21, 0x00


	//----- nvinfo : EIATTR_KPARAM_INFO
	.align		4
.L_23985:
        /*0078*/ 	.byte	0x04, 0x17
        /*007a*/ 	.short	(.L_23987 - .L_23986)
.L_23986:
        /*007c*/ 	.word	0x00000000
        /*0080*/ 	.short	0x000e
        /*0082*/ 	.short	0x0060
        /*0084*/ 	.byte	0x00, 0xf0, 0x11, 0x00


	//----- nvinfo : EIATTR_KPARAM_INFO
	.align		4
.L_23987:
        /*0088*/ 	.byte	0x04, 0x17
        /*008a*/ 	.short	(.L_23989 - .L_23988)
.L_23988:
        /*008c*/ 	.word	0x00000000
        /*0090*/ 	.short	0x000d
        /*0092*/ 	.short	0x005c
        /*0094*/ 	.byte	0x00, 0xf0, 0x11, 0x00


	//----- nvinfo : EIATTR_KPARAM_INFO
	.align		4
.L_23989:
        /*0098*/ 	.byte	0x04, 0x17
        /*009a*/ 	.short	(.L_23991 - .L_23990)
.L_23990:
        /*009c*/ 	.word	0x00000000
        /*00a0*/ 	.short	0x000c
        /*00a2*/ 	.short	0x0058
        /*00a4*/ 	.byte	0x00, 0xf0, 0x11, 0x00


	//----- nvinfo : EIATTR_KPARAM_INFO
	.align		4
.L_23991:
        /*00a8*/ 	.byte	0x04, 0x17
        /*00aa*/ 	.short	(.L_23993 - .L_23992)
.L_23992:
        /*00ac*/ 	.word	0x00000000
        /*00b0*/ 	.short	0x000b
        /*00b2*/ 	.short	0x0050
        /*00b4*/ 	.byte	0x00, 0xf5, 0x21, 0x00


	//----- nvinfo : EIATTR_KPARAM_INFO
	.align		4
.L_23993:
        /*00b8*/ 	.byte	0x04, 0x17
        /*00ba*/ 	.short	(.L_23995 - .L_23994)
.L_23994:
        /*00bc*/ 	.word	0x00000000
        /*00c0*/ 	.short	0x000a
        /*00c2*/ 	.short	0x0048
        /*00c4*/ 	.byte	0x00, 0xf0, 0x11, 0x00


	//----- nvinfo : EIATTR_KPARAM_INFO
	.align		4
.L_23995:
        /*00c8*/ 	.byte	0x04, 0x17
        /*00ca*/ 	.short	(.L_23997 - .L_23996)
.L_23996:
        /*00cc*/ 	.word	0x00000000
        /*00d0*/ 	.short	0x0009
        /*00d2*/ 	.short	0x0040
        /*00d4*/ 	.byte	0x00, 0xf5, 0x21, 0x00


	//----- nvinfo : EIATTR_KPARAM_INFO
	.align		4
.L_23997:
        /*00d8*/ 	.byte	0x04, 0x17
        /*00da*/ 	.short	(.L_23999 - .L_23998)
.L_23998:
        /*00dc*/ 	.word	0x00000000
        /*00e0*/ 	.short	0x0008
        /*00e2*/ 	.short	0x0038
        /*00e4*/ 	.byte	0x00, 0xf5, 0x21, 0x00


	//----- nvinfo : EIATTR_KPARAM_INFO
	.align		4
.L_23999:
        /*00e8*/ 	.byte	0x04, 0x17
        /*00ea*/ 	.short	(.L_24001 - .L_24000)
.L_24000:
        /*00ec*/ 	.word	0x00000000
        /*00f0*/ 	.short	0x0007
        /*00f2*/ 	.short	0x0034
        /*00f4*/ 	.byte	0x00, 0xf0, 0x11, 0x00


	//----- nvinfo : EIATTR_KPARAM_INFO
	.align		4
.L_24001:
        /*00f8*/ 	.byte	0x04, 0x17
        /*00fa*/ 	.short	(.L_24003 - .L_24002)
.L_24002:
        /*00fc*/ 	.word	0x00000000
        /*0100*/ 	.short	0x0006
        /*0102*/ 	.short	0x0030
        /*0104*/ 	.byte	0x00, 0xf0, 0x11, 0x00


	//----- nvinfo : EIATTR_KPARAM_INFO
	.align		4
.L_24003:
        /*0108*/ 	.byte	0x04, 0x17
        /*010a*/ 	.short	(.L_24005 - .L_24004)
.L_24004:
        /*010c*/ 	.word	0x00000000
        /*0110*/ 	.short	0x0005
        /*0112*/ 	.short	0x0028
        /*0114*/ 	.byte	0x00, 0xf5, 0x21, 0x00


	//----- nvinfo : EIATTR_KPARAM_INFO
	.align		4
.L_24005:
        /*0118*/ 	.byte	0x04, 0x17
        /*011a*/ 	.short	(.L_24007 - .L_24006)
.L_24006:
        /*011c*/ 	.word	0x00000000
        /*0120*/ 	.short	0x0004
        /*0122*/ 	.short	0x0020
        /*0124*/ 	.byte	0x00, 0xf5, 0x21, 0x00


	//----- nvinfo : EIATTR_KPARAM_INFO
	.align		4
.L_24007:
        /*0128*/ 	.byte	0x04, 0x17
        /*012a*/ 	.short	(.L_24009 - .L_24008)
.L_24008:
        /*012c*/ 	.word	0x00000000
        /*0130*/ 	.short	0x0003
        /*0132*/ 	.short	0x0018
        /*0134*/ 	.byte	0x00, 0xf5, 0x21, 0x00


	//----- nvinfo : EIATTR_KPARAM_INFO
	.align		4
.L_24009:
        /*0138*/ 	.byte	0x04, 0x17
        /*013a*/ 	.short	(.L_24011 - .L_24010)
.L_24010:
        /*013c*/ 	.word	0x00000000
        /*0140*/ 	.short	0x0002
        /*0142*/ 	.short	0x0010
        /*0144*/ 	.byte	0x00, 0xf5, 0x21, 0x00


	//----- nvinfo : EIATTR_KPARAM_INFO
	.align		4
.L_24011:
        /*0148*/ 	.byte	0x04, 0x17
        /*014a*/ 	.short	(.L_24013 - .L_24012)
.L_24012:
        /*014c*/ 	.word	0x00000000
        /*0150*/ 	.short	0x0001
        /*0152*/ 	.short	0x0008
        /*0154*/ 	.byte	0x00, 0xf5, 0x21, 0x00


	//----- nvinfo : EIATTR_KPARAM_INFO
	.align		4
.L_24013:
        /*0158*/ 	.byte	0x04, 0x17
        /*015a*/ 	.short	(.L_24015 - .L_24014)
.L_24014:
        /*015c*/ 	.word	0x00000000
        /*0160*/ 	.short	0x0000
        /*0162*/ 	.short	0x0000
        /*0164*/ 	.byte	0x00, 0xf5, 0x21, 0x00


	//----- nvinfo : EIATTR_SPARSE_MMA_MASK
	.align		4
.L_24015:
        /*0168*/ 	.byte	0x03, 0x50
        /*016a*/ 	.short	0x0000


	//----- nvinfo : EIATTR_MAXREG_COUNT
	.align		4
        /*016c*/ 	.byte	0x03, 0x1b
        /*016e*/ 	.short	0x00ff


	//----- nvinfo : EIATTR_NUM_BARRIERS
	.align		4
        /*0170*/ 	.byte	0x02, 0x4c
        /*0172*/ 	.byte	0x01
	.zero		1


	//----- nvinfo : EIATTR_MERCURY_ISA_VERSION
	.align		4
        /*0174*/ 	.byte	0x03, 0x5f
        /*0176*/ 	.short	0x0101


	//----- nvinfo : EIATTR_COOP_GROUP_MASK_REGIDS
	.align		4
        /*0178*/ 	.byte	0x04, 0x29
        /*017a*/ 	.short	(.L_24017 - .L_24016)


	//   ....[0]....
.L_24016:
        /*017c*/ 	.word	0xffffffff


	//   ....[1]....
        /*0180*/ 	.word	0xffffffff


	//   ....[2]....
        /*0184*/ 	.word	0xffffffff


	//   ....[3]....
        /*0188*/ 	.word	0xffffffff


	//   ....[4]....
        /*018c*/ 	.word	0xffffffff


	//   ....[5]....
        /*0190*/ 	.word	0xffffffff


	//   ....[6]....
        /*0194*/ 	.word	0xffffffff


	//   ....[7]....
        /*0198*/ 	.word	0xffffffff


	//   ....[8]....
        /*019c*/ 	.word	0xffffffff


	//   ....[9]....
        /*01a0*/ 	.word	0xffffffff


	//   ....[10]....
        /*01a4*/ 	.word	0xffffffff


	//   ....[11]....
        /*01a8*/ 	.word	0xffffffff


	//   ....[12]....
        /*01ac*/ 	.word	0xffffffff


	//   ....[13]....
        /*01b0*/ 	.word	0xffffffff


	//   ....[14]....
        /*01b4*/ 	.word	0xffffffff


	//   ....[15]....
        /*01b8*/ 	.word	0xffffffff


	//   ....[16]....
        /*01bc*/ 	.word	0xffffffff


	//   ....[17]....
        /*01c0*/ 	.word	0xffffffff


	//   ....[18]....
        /*01c4*/ 	.word	0xffffffff


	//   ....[19]....
        /*01c8*/ 	.word	0xffffffff


	//   ....[20]....
        /*01cc*/ 	.word	0xffffffff


	//   ....[21]....
        /*01d0*/ 	.word	0xffffffff


	//   ....[22]....
        /*01d4*/ 	.word	0xffffffff


	//   ....[23]....
        /*01d8*/ 	.word	0xffffffff


	//   ....[24]....
        /*01dc*/ 	.word	0xffffffff


	//   ....[25]....
        /*01e0*/ 	.word	0xffffffff


	//   ....[26]....
        /*01e4*/ 	.word	0xffffffff


	//   ....[27]....
        /*01e8*/ 	.word	0xffffffff


	//   ....[28]....
        /*01ec*/ 	.word	0xffffffff


	//   ....[29]....
        /*01f0*/ 	.word	0xffffffff


	//   ....[30]....
        /*01f4*/ 	.word	0xffffffff


	//   ....[31]....
        /*01f8*/ 	.word	0xffffffff


	//   ....[32]....
        /*01fc*/ 	.word	0xffffffff


	//   ....[33]....
        /*0200*/ 	.word	0xffffffff


	//   ....[34]....
        /*0204*/ 	.word	0xffffffff


	//   ....[35]....
        /*0208*/ 	.word	0xffffffff


	//   ....[36]....
        /*020c*/ 	.word	0xffffffff


	//   ....[37]....
        /*0210*/ 	.word	0xffffffff


	//   ....[38]....
        /*0214*/ 	.word	0xffffffff


	//   ....[39]....
        /*0218*/ 	.word	0xffffffff


	//   ....[40]....
        /*021c*/ 	.word	0xffffffff


	//   ....[41]....
        /*0220*/ 	.word	0xffffffff


	//   ....[42]....
        /*0224*/ 	.word	0xffffffff


	//   ....[43]....
        /*0228*/ 	.word	0xffffffff


	//----- nvinfo : EIATTR_COOP_GROUP_INSTR_OFFSETS
	.align		4
.L_24017:
        /*022c*/ 	.byte	0x04, 0x28
        /*022e*/ 	.short	(.L_24019 - .L_24018)


	//   ....[0]....
.L_24018:
        /*0230*/ 	.word	0x00003150


	//   ....[1]....
        /*0234*/ 	.word	0x000031b0


	//   ....[2]....
        /*0238*/ 	.word	0x000031e0


	//   ....[3]....
        /*023c*/ 	.word	0x00003220


	//   ....[4]....
        /*0240*/ 	.word	0x00003280


	//   ....[5]....
        /*0244*/ 	.word	0x00003300


	//   ....[6]....
        /*0248*/ 	.word	0x00003330


	//   ....[7]....
        /*024c*/ 	.word	0x00003370


	//   ....[8]....
        /*0250*/ 	.word	0x000041b0


	//   ....[9]....
        /*0254*/ 	.word	0x000041f0


	//   ....[10]....
        /*0258*/ 	.word	0x00004210


	//   ....[11]....
        /*025c*/ 	.word	0x00004230


	//   ....[12]....
        /*0260*/ 	.word	0x00004250


	//   ....[13]....
        /*0264*/ 	.word	0x000042a0


	//   ....[14]....
        /*0268*/ 	.word	0x000042c0


	//   ....[15]....
        /*026c*/ 	.word	0x000042e0


	//   ....[16]....
        /*0270*/ 	.word	0x00008c30


	//   ....[17]....
        /*0274*/ 	.word	0x00008c70


	//   ....[18]....
        /*0278*/ 	.word	0x00008cb0


	//   ....[19]....
        /*027c*/ 	.word	0x00008cf0


	//   ....[20]....
        /*0280*/ 	.word	0x00008d30


	//   ....[21]....
        /*0284*/ 	.word	0x00008d50


	//   ....[22]....
        /*0288*/ 	.word	0x00008d60


	//   ....[23]....
        /*028c*/ 	.word	0x00008d90


	//   ....[24]....
        /*0290*/ 	.word	0x00008db0


	//   ....[25]....
        /*0294*/ 	.word	0x00008de0


	//   ....[26]....
        /*0298*/ 	.word	0x00008e00


	//   ....[27]....
        /*029c*/ 	.word	0x00008e20


	//   ....[28]....
        /*02a0*/ 	.word	0x00008e40


	//   ....[29]....
        /*02a4*/ 	.word	0x00008e60


	//   ....[30]....
        /*02a8*/ 	.word	0x00008e90


	//   ....[31]....
        /*02ac*/ 	.word	0x00008eb0


	//   ....[32]....
        /*02b0*/ 	.word	0x00008ed0


	//   ....[33]....
        /*02b4*/ 	.word	0x00008f00


	//   ....[34]....
        /*02b8*/ 	.word	0x00008f30


	//   ....[35]....
        /*02bc*/ 	.word	0x00008f50


	//   ....[36]....
        /*02c0*/ 	.word	0x00008f60


	//   ....[37]....
        /*02c4*/ 	.word	0x00008f80


	//   ....[38]....
        /*02c8*/ 	.word	0x00008fa0


	//   ....[39]....
        /*02cc*/ 	.word	0x00008fc0


	//   ....[40]....
        /*02d0*/ 	.word	0x00008fe0


	//   ....[41]....
        /*02d4*/ 	.word	0x00009000


	//   ....[42]....
        /*02d8*/ 	.word	0x00009020


	//   ....[43]....
        /*02dc*/ 	.word	0x00009040


	//----- nvinfo : EIATTR_VRC_CTA_INIT_COUNT
	.align		4
.L_24019:
        /*02e0*/ 	.byte	0x02, 0x4a
	.zero		1
	.zero		1


	//----- nvinfo : EIATTR_EXIT_INSTR_OFFSETS
	.align		4
        /*02e4*/ 	.byte	0x04, 0x1c
        /*02e6*/ 	.short	(.L_24021 - .L_24020)


	//   ....[0]....
.L_24020:
        /*02e8*/ 	.word	0x000000b0


	//   ....[1]....
        /*02ec*/ 	.word	0x00009700


	//   ....[2]....
        /*02f0*/ 	.word	0x00009730


	//   ....[3]....
        /*02f4*/ 	.word	0x00009980


	//----- nvinfo : EIATTR_CRS_STACK_SIZE
	.align		4
.L_24021:
        /*02f8*/ 	.byte	0x04, 0x1e
        /*02fa*/ 	.short	(.L_24023 - .L_24022)
.L_24022:
        /*02fc*/ 	.word	0x00000000


	//----- nvinfo : EIATTR_CBANK_PARAM_SIZE
	.align		4
.L_24023:
        /*0300*/ 	.byte	0x03, 0x19
        /*0302*/ 	.short	0x008c


	//----- nvinfo : EIATTR_PARAM_CBANK
	.align		4
        /*0304*/ 	.byte	0x04, 0x0a
        /*0306*/ 	.short	(.L_24025 - .L_24024)
	.align		4
.L_24024:
        /*0308*/ 	.word	index@(.nv.constant0._ZN4vllm25paged_attention_v2_kernelI13__nv_bfloat16S1_Li112ELi32ELi128ELNS_18Fp8KVCacheDataTypeE0ELb1ELi512EEEvPfS3_PT_PKS4_PKT0_SA_ifPKiSC_iPKfiiiSE_SE_iiiii)
        /*030c*/ 	.short	0x0380
        /*030e*/ 	.short	0x008c


	//----- nvinfo : EIATTR_SW_WAR
	.align		4
.L_24025:
        /*0310*/ 	.byte	0x04, 0x36
        /*0312*/ 	.short	(.L_24027 - .L_24026)
.L_24026:
        /*0314*/ 	.word	0x00000008
.L_24027:


//--------------------- .nv.info._ZN4vllm25paged_attention_v2_kernelI13__nv_bfloat16S1_Li96ELi32ELi128ELNS_18Fp8KVCacheDataTypeE0ELb1ELi512EEEvPfS3_PT_PKS4_PKT0_SA_ifPKiSC_iPKfiiiSE_SE_iiiii --------------------------
	.section	.nv.info._ZN4vllm25paged_attention_v2_kernelI13__nv_bfloat16S1_Li96ELi32ELi128ELNS_18Fp8KVCacheDataTypeE0ELb1ELi512EEEvPfS3_PT_PKS4_PKT0_SA_ifPKiSC_iPKfiiiSE_SE_iiiii,"",@"SHT_CUDA_INFO"
	.sectionflags	@""
	.align	4


	//----- nvinfo : EIATTR_CUDA_API_VERSION
	.align		4
        /*0000*/ 	.byte	0x04, 0x37
        /*0002*/ 	.short	(.L_24029 - .L_24028)
.L_24028:
        /*0004*/ 	.word	0x00000082


	//----- nvinfo : EIATTR_KPARAM_INFO
	.align		4
.L_24029:
        /*0008*/ 	.byte	0x04, 0x17
        /*000a*/ 	.short	(.L_24031 - .L_24030)
.L_24030:
        /*000c*/ 	.word	0x00000000
        /*0010*/ 	.short	0x0015
        /*0012*/ 	.short	0x0088
        /*0014*/ 	.byte	0x00, 0xf0, 0x11, 0x00


	//----- nvinfo : EIATTR_KPARAM_INFO
	.align		4
.L_24031:
        /*0018*/ 	.byte	0x04, 0x17
        /*001a*/ 	.short	(.L_24033 - .L_24032)
.L_24032:
        /*001c*/ 	.word	0x00000000
        /*0020*/ 	.short	0x0014
        /*0022*/ 	.short	0x0084
        /*0024*/ 	.byte	0x00, 0xf0, 0x11, 0x00


	//----- nvinfo : EIATTR_KPARAM_INFO
	.align		4
.L_24033:
        /*0028*/ 	.byte	0x04, 0x17
        /*002a*/ 	.short	(.L_24035 - .L_24034)
.L_24034:
        /*002c*/ 	.word	0x00000000
        /*0030*/ 	.short	0x0013
        /*0032*/ 	.short	0x0080
        /*0034*/ 	.byte	0x00, 0xf0, 0x11, 0x00


	//----- nvinfo : EIATTR_KPARAM_INFO
	.align		4
.L_24035:
        /*0038*/ 	.byte	0x04, 0x17
        /*003a*/ 	.short	(.L_24037 - .L_24036)
.L_24036:
        /*003c*/ 	.word	0x00000000
        /*0040*/ 	.short	0x0012
        /*0042*/ 	.short	0x007c
        /*0044*/ 	.byte	0x00, 0xf0, 0x11, 0x00


	//----- nvinfo : EIATTR_KPARAM_INFO
	.align		4
.L_24037:
        /*0048*/ 	.byte	0x04, 0x17
        /*004a*/ 	.short	(.L_24039 - .L_24038)
.L_24038:
        /*004c*/ 	.word	0x00000000
        /*0050*/ 	.short	0x0011
        /*0052*/ 	.short	0x0078
        /*0054*/ 	.byte	0x00, 0xf0, 0x11, 0x00


	//----- nvinfo : EIATTR_KPARAM_INFO
	.align		4
.L_24039:
        /*0058*/ 	.byte	0x04, 0x17
        /*005a*/ 	.short	(.L_24041 - .L_24040)
.L_24040:
        /*005c*/ 	.word	0x00000000
        /*0060*/ 	.short	0x0010
        /*0062*/ 	.short	0x0070
        /*0064*/ 	.byte	0x00, 0xf5, 0x21, 0x00


	//----- nvinfo : EIATTR_KPARAM_INFO
	.align		4
.L_24041:
        /*0068*/ 	.byte	0x04, 0x17
        /*006a*/ 	.short	(.L_24043 - .L_24042)
.L_24042:
        /*006c*/ 	.word	0x00000000
        /*0070*/ 	.short	0x000f
        /*0072*/ 	.short	0x0068
        /*0074*/ 	.byte	0x00, 0xf5, 0x21, 0x00


	//----- nvinfo : EIATTR_KPARAM_INFO
	.align		4
.L_24043:
        /*0078*/ 	.byte	0x04, 0x17
        /*007a*/ 	.short	(.L_24045 - .L_24044)
.L_24044:
        /*007c*/ 	.word	0x00000000
        /*0080*/ 	.short	0x000e
        /*0082*/ 	.short	0x0060
        /*0084*/ 	.byte	0x00, 0xf0, 0x11, 0x00


	//----- nvinfo : EIATTR_KPARAM_INFO
	.align		4
.L_24045:
        /*0088*/ 	.byte	0x04, 0x17
        /*008a*/ 	.short	(.L_24047 - .L_24046)
.L_24046:
        /*008c*/ 	.word	0x00000000
        /*0090*/ 	.short	0x000d
        /*0092*/ 	.short	0x005c
        /*0094*/ 	.byte	0x00, 0xf0, 0x11, 0x00


	//----- nvinfo : EIATTR_KPARAM_INFO
	.align		4
.L_24047:
        /*0098*/ 	.byte	0x04, 0x17
        /*009a*/ 	.short	(.L_24049 - .L_24048)
.L_24048:
        /*009c*/ 	.word	0x00000000
        /*00a0*/ 	.short	0x000c
        /*00a2*/ 	.short	0x0058
        /*00a4*/ 	.byte	0x00, 0xf0, 0x11, 0x00


	//----- nvinfo : EIATTR_KPARAM_INFO
	.align		4
.L_24049:
        /*00a8*/ 	.byte	0x04, 0x17
        /*00aa*/ 	.short	(.L_24051 - .L_24050)
.L_24050:
        /*00ac*/ 	.word	0x00000000
        /*00b0*/ 	.short	0x000b
        /*00b2*/ 	.short	0x0050
        /*00b4*/ 	.byte	0x00, 0xf5, 0x21, 0x00


	//----- nvinfo : EIATTR_KPARAM_INFO
	.align		4
.L_24051:
        /*00b8*/ 	.byte	0x04, 0x17
        /*00ba*/ 	.short	(.L_24053 - .L_24052)
.L_24052:
        /*00bc*/ 	.word	0x00000000
        /*00c0*/ 	.short	0x000a
        /*00c2*/ 	.short	0x0048
        /*00c4*/ 	.byte	0x00, 0xf0, 0x11, 0x00


	//----- nvinfo : EIATTR_KPARAM_INFO
	.align		4
.L_24053:
        /*00c8*/ 	.byte	0x04, 0x17
        /*00ca*/ 	.short	(.L_24055 - .L_24054)
.L_24054:
        /*00cc*/ 	.word	0x00000000
        /*00d0*/ 	.short	0x0009
        /*00d2*/ 	.short	0x0040
        /*00d4*/ 	.byte	0x00, 0xf5, 0x21, 0x00


	//----- nvinfo : EIATTR_KPARAM_INFO
	.align		4
.L_24055:
        /*00d8*/ 	.byte	0x04, 0x17
        /*00da*/ 	.short	(.L_24057 - .L_24056)
.L_24056:
        /*00dc*/ 	.word	0x00000000
        /*00e0*/ 	.short	0x0008
        /*00e2*/ 	.short	0x0038
        /*00e4*/ 	.byte	0x00, 0xf5, 0x21, 0x00


	//----- nvinfo : EIATTR_KPARAM_INFO
	.align		4
.L_24057:
        /*00e8*/ 	.byte	0x04, 0x17
        /*00ea*/ 	.short	(.L_24059 - .L_24058)
.L_24058:
        /*00ec*/ 	.word	0x00000000
        /*00f0*/ 	.short	0x0007
        /*00f2*/ 	.short	0x0034
        /*00f4*/ 	.byte	0x00, 0xf0, 0x11, 0x00


	//----- nvinfo : EIATTR_KPARAM_INFO
	.align		4
.L_24059:
        /*00f8*/ 	.byte	0x04, 0x17
        /*00fa*/ 	.short	(.L_24061 - .L_24060)
.L_24060:
        /*00fc*/ 	.word	0x00000000
        /*0100*/ 	.short	0x0006
        /*0102*/ 	.short	0x0030
        /*0104*/ 	.byte	0x00, 0xf0, 0x11, 0x00


	//----- nvinfo : EIATTR_KPARAM_INFO
	.align		4
.L_24061:
        /*0108*/ 	.byte	0x04, 0x17
        /*010a*/ 	.short	(.L_24063 - .L_24062)
.L_24062:
        /*010c*/ 	.word	0x00000000
        /*0110*/ 	.short	0x0005
        /*0112*/ 	.short	0x0028
        /*0114*/ 	.byte	0x00, 0xf5, 0x21, 0x00


	//----- nvinfo : EIATTR_KPARAM_INFO
	.align		4
.L_24063:
        /*0118*/ 	.byte	0x04, 0x17
        /*011a*/ 	.short	(.L_24065 - .L_24064)
.L_24064:
        /*011c*/ 	.word	0x00000000
        /*0120*/ 	.short	0x0004
        /*0122*/ 	.short	0x0020
        /*0124*/ 	.byte	0x00, 0xf5, 0x21, 0x00


	//----- nvinfo : EIATTR_KPARAM_INFO
	.align		4
.L_24065:
        /*0128*/ 	.byte	0x04, 0x17
        /*012a*/ 	.short	(.L_24067 - .L_24066)
.L_24066:
        /*012c*/ 	.word	0x00000000
        /*0130*/ 	.short	0x0003
        /*0132*/ 	.short	0x0018
        /*0134*/ 	.byte	0x00, 0xf5, 0x21, 0x00


	//----- nvinfo : EIATTR_KPARAM_INFO
	.align		4
.L_24067:
        /*0138*/ 	.byte	0x04, 0x17
        /*013a*/ 	.short	(.L_24069 - .L_24068)
.L_24068:
        /*013c*/ 	.word	0x00000000
        /*0140*/ 	.short	0x0002
        /*0142*/ 	.short	0x0010
        /*0144*/ 	.byte	0x00, 0xf5, 0x21, 0x00


	//----- nvinfo : EIATTR_KPARAM_INFO
	.align		4
.L_24069:
        /*0148*/ 	.byte	0x04, 0x17
        /*014a*/ 	.short	(.L_24071 - .L_24070)
.L_24070:
        /*014c*/ 	.word	0x00000000
        /*0150*/ 	.short	0x0001
        /*0152*/ 	.short	0x0008
        /*0154*/ 	.byte	0x00, 0xf5, 0x21, 0x00


	//----- nvinfo : EIATTR_KPARAM_INFO
	.align		4
.L_24071:
        /*0158*/ 	.byte	0x04, 0x17
        /*015a*/ 	.short	(.L_24073 - .L_24072)
.L_24072:
        /*015c*/ 	.word	0x00000000
        /*0160*/ 	.short	0x0000
        /*0162*/ 	.short	0x0000
        /*0164*/ 	.byte	0x00, 0xf5, 0x21, 0x00


	//----- nvinfo : EIATTR_SPARSE_MMA_MASK
	.align		4
.L_24073:
        /*0168*/ 	.byte	0x03, 0x50
        /*016a*/ 	.short	0x0000


	//----- nvinfo : EIATTR_MAXREG_COUNT
	.align		4
        /*016c*/ 	.byte	0x03, 0x1b
        /*016e*/ 	.short	0x00ff


	//----- nvinfo : EIATTR_NUM_BARRIERS
	.align		4
        /*0170*/ 	.byte	0x02, 0x4c
        /*0172*/ 	.byte	0x01
	.zero		1


	//----- nvinfo : EIATTR_MERCURY_ISA_VERSION
	.align		4
        /*0174*/ 	.byte	0x03, 0x5f
        /*0176*/ 	.short	0x0101


	//----- nvinfo : EIATTR_COOP_GROUP_MASK_REGIDS
	.align		4
        /*0178*/ 	.byte	0x04, 0x29
        /*017a*/ 	.short	(.L_24075 - .L_24074)


	//   ....[0]....
.L_24074:
        /*017c*/ 	.word	0xffffffff


	//   ....[1]....
        /*0180*/ 	.word	0xffffffff


	//   ....[2]....
        /*0184*/ 	.word	0xffffffff


	//   ....[3]....
        /*0188*/ 	.word	0xffffffff


	//   ....[4]....
        /*018c*/ 	.word	0xffffffff


	//   ....[5]....
        /*0190*/ 	.word	0xffffffff


	//   ....[6]....
        /*0194*/ 	.word	0xffffffff


	//   ....[7]....
        /*0198*/ 	.word	0xffffffff


	//   ....[8]....
        /*019c*/ 	.word	0xffffffff


	//   ....[9]....
        /*01a0*/ 	.word	0xffffffff


	//   ....[10]....
        /*01a4*/ 	.word	0xffffffff


	//   ....[11]....
        /*01a8*/ 	.word	0xffffffff


	//   ....[12]....
        /*01ac*/ 	.word	0xffffffff


	//   ....[13]....
        /*01b0*/ 	.word	0xffffffff


	//   ....[14]....
        /*01b4*/ 	.word	0xffffffff


	//   ....[15]....
        /*01b8*/ 	.word	0xffffffff


	//   ....[16]....
        /*01bc*/ 	.word	0xffffffff


	//   ....[17]....
        /*01c0*/ 	.word	0xffffffff


	//   ....[18]....
        /*01c4*/ 	.word	0xffffffff


	//   ....[19]....
        /*01c8*/ 	.word	0xffffffff


	//   ....[20]....
        /*01cc*/ 	.word	0xffffffff


	//   ....[21]....
        /*01d0*/ 	.word	0xffffffff


	//   ....[22]....
        /*01d4*/ 	.word	0xffffffff


	//   ....[23]....
        /*01d8*/ 	.word	0xffffffff


	//   ....[24]....
        /*01dc*/ 	.word	0xffffffff


	//   ....[25]....
        /*01e0*/ 	.word	0xffffffff


	//   ....[26]....
        /*01e4*/ 	.word	0xffffffff


	//   ....[27]....
        /*01e8*/ 	.word	0xffffffff


	//   ....[28]....
        /*01ec*/ 	.word	0xffffffff


	//   ....[29]....
        /*01f0*/ 	.word	0xffffffff


	//   ....[30]....
        /*01f4*/ 	.word	0xffffffff


	//   ....[31]....
        /*01f8*/ 	.word	0xffffffff


	//   ....[32]....
        /*01fc*/ 	.word	0xffffffff


	//   ....[33]....
        /*0200*/ 	.word	0xffffffff


	//   ....[34]....
        /*0204*/ 	.word	0xffffffff


	//   ....[35]....
        /*0208*/ 	.word	0xffffffff


	//   ....[36]....
        /*020c*/ 	.word	0xffffffff


	//   ....[37]....
        /*0210*/ 	.word	0xffffffff


	//   ....[38]....
        /*0214*/ 	.word	0xffffffff


	//   ....[39]....
        /*0218*/ 	.word	0xffffffff


	//----- nvinfo : EIATTR_COOP_GROUP_INSTR_OFFSETS
	.align		4
.L_24075:
        /*021c*/ 	.byte	0x04, 0x28
        /*021e*/ 	.short	(.L_24077 - .L_24076)


	//   ....[0]....
.L_24076:
        /*0220*/ 	.word	0x00002cc0


	//   ....[1]....
        /*0224*/ 	.word	0x00002d20


	//   ....[2]....
        /*0228*/ 	.word	0x00002d40


	//   ....[3]....
        /*022c*/ 	.word	0x00002d70


	//   ....[4]....
        /*0230*/ 	.word	0x00002db0


	//   ....[5]....
        /*0234*/ 	.word	0x00002e70


	//   ....[6]....
        /*0238*/ 	.word	0x00002e90


	//   ....[7]....
        /*023c*/ 	.word	0x00002ed0


	//   ....[8]....
        /*0240*/ 	.word	0x00003d20


	//   ....[9]....
        /*0244*/ 	.word	0x00003d60


	//   ....[10]....
        /*0248*/ 	.word	0x00003d80


	//   ....[11]....
        /*024c*/ 	.word	0x00003da0


	//   ....[12]....
        /*0250*/ 	.word	0x00003dc0


	//   ....[13]....
        /*0254*/ 	.word	0x00003e10


	//   ....[14]....
        /*0258*/ 	.word	0x00003e30


	//   ....[15]....
        /*025c*/ 	.word	0x00003e50


	//   ....[16]....
        /*0260*/ 	.word	0x00007f80


	//   ....[17]....
        /*0264*/ 	.word	0x00007fc0


	//   ....[18]....
        /*0268*/ 	.word	0x00008000


	//   ....[19]....
        /*026c*/ 	.word	0x00008040


	//   ....[20]....
        /*0270*/ 	.word	0x00008080


	//   ....[21]....
        /*0274*/ 	.word	0x000080b0


	//   ....[22]....
        /*0278*/ 	.word	0x000080d0


	//   ....[23]....
        /*027c*/ 	.word	0x00008100


	//   ....[24]....
        /*0280*/ 	.word	0x00008120


	//   ....[25]....
        /*0284*/ 	.word	0x00008150


	//   ....[26]....
        /*0288*/ 	.word	0x00008170


	//   ....[27]....
        /*028c*/ 	.word	0x00008190


	//   ....[28]....
        /*0290*/ 	.word	0x000081c0


	//   ....[29]....
        /*0294*/ 	.word	0x000081e0


	//   ....[30]....
        /*0298*/ 	.word	0x00008200


	//   ....[31]....
        /*029c*/ 	.word	0x00008220


	//   ....[32]....
        /*02a0*/ 	.word	0x00008240


	//   ....[33]....
        /*02a4*/ 	.word	0x00008260


	//   ....[34]....
        /*02a8*/ 	.word	0x00008270


	//   ....[35]....
        /*02ac*/ 	.word	0x00008290


	//   ....[36]....
        /*02b0*/ 	.word	0x000082b0


	//   ....[37]....
        /*02b4*/ 	.word	0x000082d0


	//   ....[38]....
        /*02b8*/ 	.word	0x000082f0


	//   ....[39]....
        /*02bc*/ 	.word	0x00008310


	//----- nvinfo : EIATTR_VRC_CTA_INIT_COUNT
	.align		4
.L_24077:
        /*02c0*/ 	.byte	0x02, 0x4a
	.zero		1
	.zero		1


	//----- nvinfo : EIATTR_EXIT_INSTR_OFFSETS
	.align		4
        /*02c4*/ 	.byte	0x04, 0x1c
        /*02c6*/ 	.short	(.L_24079 - .L_24078)


	//   ....[0]....
.L_24078:
        /*02c8*/ 	.word	0x000000b0


	//   ....[1]....
        /*02cc*/ 	.word	0x00008910


	//   ....[2]....
        /*02d0*/ 	.word	0x00008940


	//   ....[3]....
        /*02d4*/ 	.word	0x00008b50


	//----- nvinfo : EIATTR_CRS_STACK_SIZE
	.align		4
.L_24079:
        /*02d8*/ 	.byte	0x04, 0x1e
        /*02da*/ 	.short	(.L_24081 - .L_24080)
.L_24080:
        /*02dc*/ 	.word	0x00000000


	//----- nvinfo : EIATTR_CBANK_PARAM_SIZE
	.align		4
.L_24081:
        /*02e0*/ 	.byte	0x03, 0x19
        /*02e2*/ 	.short	0x008c


	//----- nvinfo : EIATTR_PARAM_CBANK
	.align		4
        /*02e4*/ 	.byte	0x04, 0x0a
        /*02e6*/ 	.short	(.L_24083 - .L_24082)
	.align		4
.L_24082:
        /*02e8*/ 	.word	index@(.nv.constant0._ZN4vllm25paged_attention_v2_kernelI13__nv_bfloat16S1_Li96ELi32ELi128ELNS_18Fp8KVCacheDataTypeE0ELb1ELi512EEEvPfS3_PT_PKS4_PKT0_SA_ifPKiSC_iPKfiiiSE_SE_iiiii)
        /*02ec*/ 	.short	0x0380
        /*02ee*/ 	.short	0x008c


	//----- nvinfo : EIATTR_SW_WAR
	.align		4
.L_24083:
        /*02f0*/ 	.byte	0x04, 0x36
        /*02f2*/ 	.short	(.L_24085 - .L_24084)
.L_24084:
        /*02f4*/ 	.word	0x00000008
.L_24085:


//--------------------- .nv.info._ZN4vllm25paged_attention_v2_kernelI13__nv_bfloat16S1_Li80ELi32ELi128ELNS_18Fp8KVCacheDataTypeE0ELb1ELi512EEEvPfS3_PT_PKS4_PKT0_SA_ifPKiSC_iPKfiiiSE_SE_iiiii --------------------------
	.section	.nv.info._ZN4vllm25paged_attention_v2_kernelI13__nv_bfloat16S1_Li80ELi32ELi128ELNS_18Fp8KVCacheDataTypeE0ELb1ELi512EEEvPfS3_PT_PKS4_PKT0_SA_ifPKiSC_iPKfiiiSE_SE_iiiii,"",@"SHT_CUDA_INFO"
	.sectionflags	@""
	.align	4


	//----- nvinfo : EIATTR_CUDA_API_VERSION
	.align		4
        /*0000*/ 	.byte	0x04, 0x37
        /*0002*/ 	.short	(.L_24087 - .L_24086)
.L_24086:
        /*0004*/ 	.word	0x00000082


	//----- nvinfo : EIATTR_KPARAM_INFO
	.align		4
.L_24087:
        /*0008*/ 	.byte	0x04, 0x17
        /*000a*/ 	.short	(.L_24089 - .L_24088)
.L_24088:
        /*000c*/ 	.word	0x00000000
        /*0010*/ 	.short	0x0015
        /*0012*/ 	.short	0x0088
        /*0014*/ 	.byte	0x00, 0xf0, 0x11, 0x00


	//----- nvinfo : EIATTR_KPARAM_INFO
	.align		4
.L_24089:
        /*0018*/ 	.byte	0x04, 0x17
        /*001a*/ 	.short	(.L_24091 - .L_24090)
.L_24090:
        /*001c*/ 	.word	0x00000000
        /*0020*/ 	.short	0x0014
        /*0022*/ 	.short	0x0084
        /*0024*/ 	.byte	0x00, 0xf0, 0x11, 0x00


	//----- nvinfo : EIATTR_KPARAM_INFO
	.align		4
.L_24091:
        /*0028*/ 	.byte	0x04, 0x17
        /*002a*/ 	.short	(.L_24093 - .L_24092)
.L_24092:
        /*002c*/ 	.word	0x00000000
        /*0030*/ 	.short	0x0013
        /*0032*/ 	.short	0x0080
        /*0034*/ 	.byte	0x00, 0xf0, 0x11, 0x00


	//----- nvinfo : EIATTR_KPARAM_INFO
	.align		4
.L_24093:
        /*0038*/ 	.byte	0x04, 0x17
        /*003a*/ 	.short	(.L_24095 - .L_24094)
.L_24094:
        /*003c*/ 	.word	0x00000000
        /*0040*/ 	.short	0x0012
        /*0042*/ 	.short	0x007c
        /*0044*/ 	.byte	0x00, 0xf0, 0x11, 0x00


	//----- nvinfo : EIATTR_KPARAM_INFO
	.align		4
.L_24095:
        /*0048*/ 	.byte	0x04, 0x17
        /*004a*/ 	.short	(.L_24097 - .L_24096)
.L_24096:
        /*004c*/ 	.word	0x00000000
        /*0050*/ 	.short	0x0011
        /*0052*/ 	.short	0x0078
        /*0054*/ 	.byte	0x00, 0xf0, 0x11, 0x00


	//----- nvinfo : EIATTR_KPARAM_INFO
	.align		4
.L_24097:
        /*0058*/ 	.byte	0x04, 0x17
        /*005a*/ 	.short	(.L_24099 - .L_24098)
.L_24098:
        /*005c*/ 	.word	0x00000000
        /*0060*/ 	.short	0x0010
        /*0062*/ 	.short	0x0070
        /*0064*/ 	.byte	0x00, 0xf5, 0x21, 0x00


	//----- nvinfo : EIATTR_KPARAM_INFO
	.align		4
.L_24099:
        /*0068*/ 	.byte	0x04, 0x17
        /*006a*/ 	.short	(.L_24101 - .L_24100)
.L_24100:
        /*006c*/ 	.word	0x00000000
        /*0070*/ 	.short	0x000f
        /*0072*/ 	.short	0x0068
        /*0074*/ 	.byte	0x00, 0xf5, 0x21, 0x00


	//----- nvinfo : EIATTR_KPARAM_INFO
	.align		4
.L_24101:
        /*0078*/ 	.byte	0x04, 0x17
        /*007a*/ 	.short	(.L_24103 - .L_24102)
.L_24102:
        /*007c*/ 	.word	0x00000000
        /*0080*/ 	.short	0x000e
        /*0082*/ 	.short	0x0060
        /*0084*/ 	.byte	0x00, 0xf0, 0x11, 0x00


	//----- nvinfo : EIATTR_KPARAM_INFO
	.align		4
.L_24103:
        /*0088*/ 	.byte	0x04, 0x17
        /*008a*/ 	.short	(.L_24105 - .L_24104)
.L_24104:
        /*008c*/ 	.word	0x00000000
        /*0090*/ 	.short	0x000d
        /*0092*/ 	.short	0x005c
        /*0094*/ 	.byte	0x00, 0xf0, 0x11, 0x00


	//----- nvinfo : EIATTR_KPARAM_INFO
	.align		4
.L_24105:
        /*0098*/ 	.byte	0x04, 0x17
        /*009a*/ 	.short	(.L_24107 - .L_24106)
.L_24106:
        /*009c*/ 	.word	0x00000000
        /*00a0*/ 	.short	0x000c
        /*00a2*/ 	.short	0x0058
        /*00a4*/ 	.byte	0x00, 0xf0, 0x11, 0x00


	//----- nvinfo : EIATTR_KPARAM_INFO
	.align		4
.L_24107:
        /*00a8*/ 	.byte	0x04, 0x17
        /*00aa*/ 	.short	(.L_24109 - .L_24108)
.L_24108:
        /*00ac*/ 	.word	0x00000000
        /*00b0*/ 	.short	0x000b
        /*00b2*/ 	.short	0x0050
        /*00b4*/ 	.byte	0x00, 0xf5, 0x21, 0x00


	//----- nvinfo : EIATTR_KPARAM_INFO
	.align		4
.L_24109:
        /*00b8*/ 	.byte	0x04, 0x17
        /*00ba*/ 	.short	(.L_24111 - .L_24110)
.L_24110:
        /*00bc*/ 	.word	0x00000000
        /*00c0*/ 	.short	0x000a
        /*00c2*/ 	.short	0x0048
        /*00c4*/ 	.byte	0x00, 0xf0, 0x11, 0x00


	//----- nvinfo : EIATTR_KPARAM_INFO
	.align		4
.L_24111:
        /*00c8*/ 	.byte	0x04, 0x17
        /*00ca*/ 	.short	(.L_24113 - .L_24112)
.L_24112:
        /*00cc*/ 	.word	0x00000000
        /*00d0*/ 	.short	0x0009
        /*00d2*/ 	.short	0x0040
        /*00d4*/ 	.byte	0x00, 0xf5, 0x21, 0x00


	//----- nvinfo : EIATTR_KPARAM_INFO
	.align		4
.L_24113:
        /*00d8*/ 	.byte	0x04, 0x17
        /*00da*/ 	.short	(.L_24115 - .L_24114)
.L_24114:
        /*00dc*/ 	.word	0x00000000
        /*00e0*/ 	.short	0x0008
        /*00e2*/ 	.short	0x0038
        /*00e4*/ 	.byte	0x00, 0xf5, 0x21, 0x00


	//----- nvinfo : EIATTR_KPARAM_INFO
	.align		4
.L_24115:
        /*00e8*/ 	.byte	0x04, 0x17
        /*00ea*/ 	.short	(.L_24117 - .L_24116)
.L_24116:
        /*00ec*/ 	.word	0x00000000
        /*00f0*/ 	.short	0x0007
        /*00f2*/ 	.short	0x0034
        /*00f4*/ 	.byte	0x00, 0xf0, 0x11, 0x00


	//----- nvinfo : EIATTR_KPARAM_INFO
	.align		4
.L_24117:
        /*00f8*/ 	.byte	0x04, 0x17
        /*00fa*/ 	.short	(.L_24119 - .L_24118)
.L_24118:
        /*00fc*/ 	.word	0x00000000
        /*0100*/ 	.short	0x0006
        /*0102*/ 	.short	0x0030
        /*0104*/ 	.byte	0x00, 0xf0, 0x11, 0x00


	//----- nvinfo : EIATTR_KPARAM_INFO
	.align		4
.L_24119:
        /*0108*/ 	.byte	0x04, 0x17
        /*010a*/ 	.short	(.L_24121 - .L_24120)
.L_24120:
        /*010c*/ 	.word	0x00000000
        /*0110*/ 	.short	0x0005
        /*0112*/ 	.short	0x0028
        /*0114*/ 	.byte	0x00, 0xf5, 0x21, 0x00


	//----- nvinfo : EIATTR_KPARAM_INFO
	.align		4
.L_24121:
        /*0118*/ 	.byte	0x04, 0x17
        /*011a*/ 	.short	(.L_24123 - .L_24122)
.L_24122:
        /*011c*/ 	.word	0x00000000
        /*0120*/ 	.short	0x0004
        /*0122*/ 	.short	0x0020
        /*0124*/ 	.byte	0x00, 0xf5, 0x21, 0x00


	//----- nvinfo : EIATTR_KPARAM_INFO
	.align		4
.L_24123:
        /*0128*/ 	.byte	0x04, 0x17
        /*012a*/ 	.short	(.L_24125 - .L_24124)
.L_24124:
        /*012c*/ 	.word	0x00000000
        /*0130*/ 	.short	0x0003
        /*0132*/ 	.short	0x0018
        /*0134*/ 	.byte	0x00, 0xf5, 0x21, 0x00


	//----- nvinfo : EIATTR_KPARAM_INFO
	.align		4
.L_24125:
        /*0138*/ 	.byte	0x04, 0x17
        /*013a*/ 	.short	(.L_24127 - .L_24126)
.L_24126:
        /*013c*/ 	.word	0x00000000
        /*0140*/ 	.short	0x0002
        /*0142*/ 	.short	0x0010
        /*0144*/ 	.byte	0x00, 0xf5, 0x21, 0x00


	//----- nvinfo : EIATTR_KPARAM_INFO
	.align		4
.L_24127:
        /*0148*/ 	.byte	0x04, 0x17
        /*014a*/ 	.short	(.L_24129 - .L_24128)
.L_24128:
        /*014c*/ 	.word	0x00000000
        /*0150*/ 	.short	0x0001
        /*0152*/ 	.short	0x0008
        /*0154*/ 	.byte	0x00, 0xf5, 0x21, 0x00


	//----- nvinfo : EIATTR_KPARAM_INFO
	.align		4
.L_24129:
        /*0158*/ 	.byte	0x04, 0x17
        /*015a*/ 	.short	(.L_24131 - .L_24130)
.L_24130:
        /*015c*/ 	.word	0x00000000
        /*0160*/ 	.short	0x0000
        /*0162*/ 	.short	0x0000
        /*0164*/ 	.byte	0x00, 0xf5, 0x21, 0x00


	//----- nvinfo : EIATTR_SPARSE_MMA_MASK
	.align		4
.L_24131:
        /*0168*/ 	.byte	0x03, 0x50
        /*016a*/ 	.short	0x0000


	//----- nvinfo : EIATTR_MAXREG_COUNT
	.align		4
        /*016c*/ 	.byte	0x03, 0x1b
        /*016e*/ 	.short	0x00ff


	//----- nvinfo : EIATTR_NUM_BARRIERS
	.align		4
        /*0170*/ 	.byte	0x02, 0x4c
        /*0172*/ 	.byte	0x01
	.zero		1


	//----- nvinfo : EIATTR_MERCURY_ISA_VERSION
	.align		4
        /*0174*/ 	.byte	0x03, 0x5f
        /*0176*/ 	.short	0x0101


	//----- nvinfo : EIATTR_COOP_GROUP_MASK_REGIDS
	.align		4
        /*0178*/ 	.byte	0x04, 0x29
        /*017a*/ 	.short	(.L_24133 - .L_24132)


	//   ....[0]....
.L_24132:
        /*017c*/ 	.word	0xffffffff


	//   ....[1]....
        /*0180*/ 	.word	0xffffffff


	//   ....[2]....
        /*0184*/ 	.word	0xffffffff


	//   ....[3]....
        /*0188*/ 	.word	0xffffffff


	//   ....[4]....
        /*018c*/ 	.word	0xffffffff


	//   ....[5]....
        /*0190*/ 	.word	0xffffffff


	//   ....[6]....
        /*0194*/ 	.word	0xffffffff


	//   ....[7]....
        /*0198*/ 	.word	0xffffffff


	//   ....[8]....
        /*019c*/ 	.word	0xffffffff


	//   ....[9]....
        /*01a0*/ 	.word	0xffffffff


	//   ....[10]....
        /*01a4*/ 	.word	0xffffffff


	//   ....[11]....
        /*01a8*/ 	.word	0xffffffff


	//   ....[12]....
        /*01ac*/ 	.word	0xffffffff


	//   ....[13]....
        /*01b0*/ 	.word	0xffffffff


	//   ....[14]....
        /*01b4*/ 	.word	0xffffffff


	//   ....[15]....
        /*01b8*/ 	.word	0xffffffff


	//   ....[16]....
        /*01bc*/ 	.word	0xffffffff


	//   ....[17]....
        /*01c0*/ 	.word	0xffffffff


	//   ....[18]....
        /*01c4*/ 	.word	0xffffffff


	//   ....[19]....
        /*01c8*/ 	.word	0xffffffff


	//   ....[20]....
        /*01cc*/ 	.word	0xffffffff


	//   ....[21]....
        /*01d0*/ 	.word	0xffffffff


	//   ....[22]....
        /*01d4*/ 	.word	0xffffffff


	//   ....[23]....
        /*01d8*/ 	.word	0xffffffff


	//   ....[24]....
        /*01dc*/ 	.word	0xffffffff


	//   ....[25]....
        /*01e0*/ 	.word	0xffffffff


	//   ....[26]....
        /*01e4*/ 	.word	0xffffffff


	//   ....[27]....
        /*01e8*/ 	.word	0xffffffff


	//   ....[28]....
        /*01ec*/ 	.word	0xffffffff


	//   ....[29]....
        /*01f0*/ 	.word	0xffffffff


	//   ....[30]....
        /*01f4*/ 	.word	0xffffffff


	//   ....[31]....
        /*01f8*/ 	.word	0xffffffff


	//   ....[32]....
        /*01fc*/ 	.word	0xffffffff


	//   ....[33]....
        /*0200*/ 	.word	0xffffffff


	//   ....[34]....
        /*0204*/ 	.word	0xffffffff


	//   ....[35]....
        /*0208*/ 	.word	0xffffffff


	//----- nvinfo : EIATTR_COOP_GROUP_INSTR_OFFSETS
	.align		4
.L_24133:
        /*020c*/ 	.byte	0x04, 0x28
        /*020e*/ 	.short	(.L_24135 - .L_24134)


	//   ....[0]....
.L_24134:
        /*0210*/ 	.word	0x000027c0


	//   ....[1]....
        /*0214*/ 	.word	0x00002830


	//   ....[2]....
        /*0218*/ 	.word	0x00002860


	//   ....[3]....
        /*021c*/ 	.word	0x000028a0


	//   ....[4]....
        /*0220*/ 	.word	0x000028d0


	//   ....[5]....
        /*0224*/ 	.word	0x00002970


	//   ....[6]....
        /*0228*/ 	.word	0x00002990


	//   ....[7]....
        /*022c*/ 	.word	0x000029d0


	//   ....[8]....
        /*0230*/ 	.word	0x00003820


	//   ....[9]....
        /*0234*/ 	.word	0x00003860


	//   ....[10]....
        /*0238*/ 	.word	0x00003880


	//   ....[11]....
        /*023c*/ 	.word	0x000038a0


	//   ....[12]....
        /*0240*/ 	.word	0x000038c0


	//   ....[13]....
        /*0244*/ 	.word	0x00003910


	//   ....[14]....
        /*0248*/ 	.word	0x00003930


	//   ....[15]....
        /*024c*/ 	.word	0x00003950


	//   ....[16]....
        /*0250*/ 	.word	0x000072c0


	//   ....[17]....
        /*0254*/ 	.word	0x00007300


	//   ....[18]....
        /*0258*/ 	.word	0x00007340


	//   ....[19]....
        /*025c*/ 	.word	0x00007380


	//   ....[20]....
        /*0260*/ 	.word	0x000073b0


	//   ....[21]....
        /*0264*/ 	.word	0x000073e0


	//   ....[22]....
        /*0268*/ 	.word	0x000073f0


	//   ....[23]....
        /*026c*/ 	.word	0x00007420


	//   ....[24]....
        /*0270*/ 	.word	0x00007450


	//   ....[25]....
        /*0274*/ 	.word	0x00007480


	//   ....[26]....
        /*0278*/ 	.word	0x000074c0


	//   ....[27]....
        /*027c*/ 	.word	0x000074e0


	//   ....[28]....
        /*0280*/ 	.word	0x00007500


	//   ....[29]....
        /*0284*/ 	.word	0x00007520


	//   ....[30]....
        /*0288*/ 	.word	0x00007540


	//   ....[31]....
        /*028c*/ 	.word	0x00007560


	//   ....[32]....
        /*0290*/ 	.word	0x00007570


	//   ....[33]....
        /*0294*/ 	.word	0x00007590


	//   ....[34]....
        /*0298*/ 	.word	0x000075b0


	//   ....[35]....
        /*029c*/ 	.word	0x000075d0


	//----- nvinfo : EIATTR_VRC_CTA_INIT_COUNT
	.align		4
.L_24135:
        /*02a0*/ 	.byte	0x02, 0x4a
	.zero		1
	.zero		1


	//----- nvinfo : EIATTR_EXIT_INSTR_OFFSETS
	.align		4
        /*02a4*/ 	.byte	0x04, 0x1c
        /*02a6*/ 	.short	(.L_24137 - .L_24136)


	//   ....[0]....
.L_24136:
        /*02a8*/ 	.word	0x000000b0


	//   ....[1]....
        /*02ac*/ 	.word	0x00007b10


	//   ....[2]....
        /*02b0*/ 	.word	0x00007b40


	//   ....[3]....
        /*02b4*/ 	.word	0x00007d10


	//----- nvinfo : EIATTR_CRS_STACK_SIZE
	.align		4
.L_24137:
        /*02b8*/ 	.byte	0x04, 0x1e
        /*02ba*/ 	.short	(.L_24139 - .L_24138)
.L_24138:
        /*02bc*/ 	.word	0x00000000


	//----- nvinfo : EIATTR_CBANK_PARAM_SIZE
	.align		4
.L_24139:
        /*02c0*/ 	.byte	0x03, 0x19
        /*02c2*/ 	.short	0x008c


	//----- nvinfo : EIATTR_PARAM_CBANK
	.align		4
        /*02c4*/ 	.byte	0x04, 0x0a
        /*02c6*/ 	.short	(.L_24141 - .L_24140)
	.align		4
.L_24140:
        /*02c8*/ 	.word	index@(.nv.constant0._ZN4vllm25paged_attention_v2_kernelI13__nv_bfloat16S1_Li80ELi32ELi128ELNS_18Fp8KVCacheDataTypeE0ELb1ELi512EEEvPfS3_PT_PKS4_PKT0_SA_ifPKiSC_iPKfiiiSE_SE_iiiii)
        /*02cc*/ 	.short	0x0380
        /*02ce*/ 	.short	0x008c


	//----- nvinfo : EIATTR_SW_WAR
	.align		4
.L_24141:
        /*02d0*/ 	.byte	0x04, 0x36
        /*02d2*/ 	.short	(.L_24143 - .L_24142)
.L_24142:
        /*02d4*/ 	.word	0x00000008
.L_24143:


//--------------------- .nv.info._ZN4vllm25paged_attention_v2_kernelI13__nv_bfloat16S1_Li64ELi32ELi128ELNS_18Fp8KVCacheDataTypeE0ELb1ELi512EEEvPfS3_PT_PKS4_PKT0_SA_ifPKiSC_iPKfiiiSE_SE_iiiii --------------------------
	.section	.nv.info._ZN4vllm25paged_attention_v2_kernelI13__nv_bfloat16S1_Li64ELi32ELi128ELNS_18Fp8KVCacheDataTypeE0ELb1ELi512EEEvPfS3_PT_PKS4_PKT0_SA_ifPKiSC_iPKfiiiSE_SE_iiiii,"",@"SHT_CUDA_INFO"
	.sectionflags	@""
	.align	4


	//----- nvinfo : EIATTR_CUDA_API_VERSION
	.align		4
        /*0000*/ 	.byte	0x04, 0x37
        /*0002*/ 	.short	(.L_24145 - .L_24144)
.L_24144:
        /*0004*/ 	.word	0x00000082


	//----- nvinfo : EIATTR_KPARAM_INFO
	.align		4
.L_24145:
        /*0008*/ 	.byte	0x04, 0x17
        /*000a*/ 	.short	(.L_24147 - .L_24146)
.L_24146:
        /*000c*/ 	.word	0x00000000
        /*0010*/ 	.short	0x0015
        /*0012*/ 	.short	0x0088
        /*0014*/ 	.byte	0x00, 0xf0, 0x11, 0x00


	//----- nvinfo : EIATTR_KPARAM_INFO
	.align		4
.L_24147:
        /*0018*/ 	.byte	0x04, 0x17
        /*001a*/ 	.short	(.L_24149 - .L_24148)
.L_24148:
        /*001c*/ 	.word	0x00000000
        /*0020*/ 	.short	0x0014
        /*0022*/ 	.short	0x0084
        /*0024*/ 	.byte	0x00, 0xf0, 0x11, 0x00


	//----- nvinfo : EIATTR_KPARAM_INFO
	.align		4
.L_24149:
        /*0028*/ 	.byte	0x04, 0x17
        /*002a*/ 	.short	(.L_24151 - .L_24150)
.L_24150:
        /*002c*/ 	.word	0x00000000
        /*0030*/ 	.short	0x0013
        /*0032*/ 	.short	0x0080
        /*0034*/ 	.byte	0x00, 0xf0, 0x11, 0x00


	//----- nvinfo : EIATTR_KPARAM_INFO
	.align		4
.L_24151:
        /*0038*/ 	.byte	0x04, 0x17
        /*003a*/ 	.short	(.L_24153 - .L_24152)
.L_24152:
        /*003c*/ 	.word	0x00000000
        /*0040*/ 	.short	0x0012
        /*0042*/ 	.short	0x007c
        /*0044*/ 	.byte	0x00, 0xf0, 0x11, 0x00


	//----- nvinfo : EIATTR_KPARAM_INFO
	.align		4
.L_24153:
        /*0048*/ 	.byte	0x04, 0x17
        /*004a*/ 	.short	(.L_24155 - .L_24154)
.L_24154:
        /*004c*/ 	.word	0x00000000
        /*0050*/ 	.short	0x0011
        /*0052*/ 	.short	0x0078
        /*0054*/ 	.byte	0x00, 0xf0, 0x11, 0x00


	//----- nvinfo : EIATTR_KPARAM_INFO
	.align		4
.L_24155:
        /*0058*/ 	.byte	0x04, 0x17
        /*005a*/ 	.short	(.L_24157 - .L_24156)
.L_24156:
        /*005c*/ 	.word	0x00000000
        /*0060*/ 	.short	0x0010
        /*0062*/ 	.short	0x0070
        /*0064*/ 	.byte	0x00, 0xf5, 0x21, 0x00


	//----- nvinfo : EIATTR_KPARAM_INFO
	.align		4
.L_24157:
        /*0068*/ 	.byte	0x04, 0x17
        /*006a*/ 	.short	(.L_24159 - .L_24158)
.L_24158:
        /*006c*/ 	.word	0x00000000
        /*0070*/ 	.short	0x000f
        /*0072*/ 	.short	0x0068
        /*0074*/ 	.byte	0x00, 0xf5, 0x21, 0x00


	//----- nvinfo : EIATTR_KPARAM_INFO
	.align		4
.L_24159:
        /*0078*/ 	.byte	0x04, 0x17
        /*007a*/ 	.short	(.L_24161 - .L_24160)
.L_24160:
        /*007c*/ 	.word	0x00000000
        /*0080*/ 	.short	0x000e
        /*0082*/ 	.short	0x0060
        /*0084*/ 	.byte	0x00, 0xf0, 0x11, 0x00


	//----- nvinfo : EIATTR_KPARAM_INFO
	.align		4
.L_24161:
        /*0088*/ 	.byte	0x04, 0x17
        /*008a*/ 	.short	(.L_24163 - .L_24162)
.L_24162:
        /*008c*/ 	.word	0x00000000
        /*0090*/ 	.short	0x000d
        /*0092*/ 	.short	0x005c
        /*0094*/ 	.byte	0x00, 0xf0, 0x11, 0x00


	//----- nvinfo : EIATTR_KPARAM_INFO
	.align		4
.L_24163:
        /*0098*/ 	.byte	0x04, 0x17
        /*009a*/ 	.short	(.L_24165 - .L_24164)
.L_24164:
        /*009c*/ 	.word	0x00000000
        /*00a0*/ 	.short	0x000c
        /*00a2*/ 	.short	0x0058
        /*00a4*/ 	.byte	0x00, 0xf0, 0x11, 0x00


	//----- nvinfo : EIATTR_KPARAM_INFO
	.align		4
.L_24165:
        /*00a8*/ 	.byte	0x04, 0x17
        /*00aa*/ 	.short	(.L_24167 - .L_24166)
.L_24166:
        /*00ac*/ 	.word	0x00000000
        /*00b0*/ 	.short	0x000b
        /*00b2*/ 	.short	0x0050
        /*00b4*/ 	.byte	0x00, 0xf5, 0x21, 0x00


	//----- nvinfo : EIATTR_KPARAM_INFO
	.align		4
.L_24167:
        /*00b8*/ 	.byte	0x04, 0x17
        /*00ba*/ 	.short	(.L_24169 - .L_24168)
.L_24168:
        /*00bc*/ 	.word	0x00000000
        /*00c0*/ 	.short	0x000a
        /*00c2*/ 	.short	0x0048
        /*00c4*/ 	.byte	0x00, 0xf0, 0x11, 0x00


	//----- nvinfo : EIATTR_KPARAM_INFO
	.align		4
.L_24169:
        /*00c8*/ 	.byte	0x04, 0x17
        /*00ca*/ 	.short	(.L_24171 - .L_24170)
.L_24170:
        /*00cc*/ 	.word	0x00000000
        /*00d0*/ 	.short	0x0009
        /*00d2*/ 	.short	0x0040
        /*00d4*/ 	.byte	0x00, 0xf5, 0x21, 0x00


	//----- nvinfo : EIATTR_KPARAM_INFO
	.align		4
.L_24171:
        /*00d8*/ 	.byte	0x04, 0x17
        /*00da*/ 	.short	(.L_24173 - .L_24172)
.L_24172:
        /*00dc*/ 	.word	0x00000000
        /*00e0*/ 	.short	0x0008
        /*00e2*/ 	.short	0x0038
        /*00e4*/ 	.byte	0x00, 0xf5, 0x21, 0x00


	//----- nvinfo : EIATTR_KPARAM_INFO
	.align		4
.L_24173:
        /*00e8*/ 	.byte	0x04, 0x17
        /*00ea*/ 	.short	(.L_24175 - .L_24174)
.L_24174:
        /*00ec*/ 	.word	0x00000000
        /*00f0*/ 	.short	0x0007
        /*00f2*/ 	.short	0x0034
        /*00f4*/ 	.byte	0x00, 0xf0, 0x11, 0x00


	//----- nvinfo : EIATTR_KPARAM_INFO
	.align		4
.L_24175:
        /*00f8*/ 	.byte	0x04, 0x17
        /*00fa*/ 	.short	(.L_24177 - .L_24176)
.L_24176:
        /*00fc*/ 	.word	0x00000000
        /*0100*/ 	.short	0x0006
        /*0102*/ 	.short	0x0030
        /*0104*/ 	.byte	0x00, 0xf0, 0x11, 0x00


	//----- nvinfo : EIATTR_KPARAM_INFO
	.align		4
.L_24177:
        /*0108*/ 	.byte	0x04, 0x17
        /*010a*/ 	.short	(.L_24179 - .L_24178)
.L_24178:
        /*010c*/ 	.word	0x00000000
        /*0110*/ 	.short	0x0005
        /*0112*/ 	.short	0x0028
        /*0114*/ 	.byte	0x00, 0xf5, 0x21, 0x00


	//----- nvinfo : EIATTR_KPARAM_INFO
	.align		4
.L_24179:
        /*0118*/ 	.byte	0x04, 0x17
        /*011a*/ 	.short	(.L_24181 - .L_24180)
.L_24180:
        /*011c*/ 	.word	0x00000000
        /*0120*/ 	.short	0x0004
        /*0122*/ 	.short	0x0020
        /*0124*/ 	.byte	0x00, 0xf5, 0x21, 0x00


	//----- nvinfo : EIATTR_KPARAM_INFO
	.align		4
.L_24181:
        /*0128*/ 	.byte	0x04, 0x17
        /*012a*/ 	.short	(.L_24183 - .L_24182)
.L_24182:
        /*012c*/ 	.word	0x00000000
        /*0130*/ 	.short	0x0003
        /*0132*/ 	.short	0x0018
        /*0134*/ 	.byte	0x00, 0xf5, 0x21, 0x00


	//----- nvinfo : EIATTR_KPARAM_INFO
	.align		4
.L_24183:
        /*0138*/ 	.byte	0x04, 0x17
        /*013a*/ 	.short	(.L_24185 - .L_24184)
.L_24184:
        /*013c*/ 	.word	0x00000000
        /*0140*/ 	.short	0x0002
        /*0142*/ 	.short	0x0010
        /*0144*/ 	.byte	0x00, 0xf5, 0x21, 0x00


	//----- nvinfo : EIATTR_KPARAM_INFO
	.align		4
.L_24185:
        /*0148*/ 	.byte	0x04, 0x17
        /*014a*/ 	.short	(.L_24187 - .L_24186)
.L_24186:
        /*014c*/ 	.word	0x00000000
        /*0150*/ 	.short	0x0001
        /*0152*/ 	.short	0x0008
        /*0154*/ 	.byte	0x00, 0xf5, 0x21, 0x00


	//----- nvinfo : EIATTR_KPARAM_INFO
	.align		4
.L_24187:
        /*0158*/ 	.byte	0x04, 0x17
        /*015a*/ 	.short	(.L_24189 - .L_24188)
.L_24188:
        /*015c*/ 	.word	0x00000000
        /*0160*/ 	.short	0x0000
        /*0162*/ 	.short	0x0000
        /*0164*/ 	.byte	0x00, 0xf5, 0x21, 0x00


	//----- nvinfo : EIATTR_SPARSE_MMA_MASK
	.align		4
.L_24189:
        /*0168*/ 	.byte	0x03, 0x50
        /*016a*/ 	.short	0x0000


	//----- nvinfo : EIATTR_MAXREG_COUNT
	.align		4
        /*016c*/ 	.byte	0x03, 0x1b
        /*016e*/ 	.short	0x00ff


	//----- nvinfo : EIATTR_NUM_BARRIERS
	.align		4
        /*0170*/ 	.byte	0x02, 0x4c
        /*0172*/ 	.byte	0x01
	.zero		1


	//----- nvinfo : EIATTR_MERCURY_ISA_VERSION
	.align		4
        /*0174*/ 	.byte	0x03, 0x5f
        /*0176*/ 	.short	0x0101


	//----- nvinfo : EIATTR_COOP_GROUP_MASK_REGIDS
	.align		4
        /*0178*/ 	.byte	0x04, 0x29
        /*017a*/ 	.short	(.L_24191 - .L_24190)


	//   ....[0]....
.L_24190:
        /*017c*/ 	.word	0xffffffff


	//   ....[1]....
        /*0180*/ 	.word	0xffffffff


	//   ....[2]....
        /*0184*/ 	.word	0xffffffff


	//   ....[3]....
        /*0188*/ 	.word	0xffffffff


	//   ....[4]....
        /*018c*/ 	.word	0xffffffff


	//   ....[5]....
        /*0190*/ 	.word	0xffffffff


	//   ....[6]....
        /*0194*/ 	.word	0xffffffff


	//   ....[7]....
        /*0198*/ 	.word	0xffffffff


	//   ....[8]....
        /*019c*/ 	.word	0xffffffff


	//   ....[9]....
        /*01a0*/ 	.word	0xffffffff


	//   ....[10]....
        /*01a4*/ 	.word	0xffffffff


	//   ....[11]....
        /*01a8*/ 	.word	0xffffffff


	//   ....[12]....
        /*01ac*/ 	.word	0xffffffff


	//   ....[13]....
        /*01b0*/ 	.word	0xffffffff


	//   ....[14]....
        /*01b4*/ 	.word	0xffffffff


	//   ....[15]....
        /*01b8*/ 	.word	0xffffffff


	//   ....[16]....
        /*01bc*/ 	.word	0xffffffff


	//   ....[17]....
        /*01c0*/ 	.word	0xffffffff


	//   ....[18]....
        /*01c4*/ 	.word	0xffffffff


	//   ....[19]....
        /*01c8*/ 	.word	0xffffffff


	//   ....[20]....
        /*01cc*/ 	.word	0xffffffff


	//   ....[21]....
        /*01d0*/ 	.word	0xffffffff


	//   ....[22]....
        /*01d4*/ 	.word	0xffffffff


	//   ....[23]....
        /*01d8*/ 	.word	0xffffffff


	//   ....[24]....
        /*01dc*/ 	.word	0xffffffff


	//   ....[25]....
        /*01e0*/ 	.word	0xffffffff


	//   ....[26]....
        /*01e4*/ 	.word	0xffffffff


	//   ....[27]....
        /*01e8*/ 	.word	0xffffffff


	//   ....[28]....
        /*01ec*/ 	.word	0xffffffff


	//   ....[29]....
        /*01f0*/ 	.word	0xffffffff


	//   ....[30]....
        /*01f4*/ 	.word	0xffffffff


	//   ....[31]....
        /*01f8*/ 	.word	0xffffffff


	//----- nvinfo : EIATTR_COOP_GROUP_INSTR_OFFSETS
	.align		4
.L_24191:
        /*01fc*/ 	.byte	0x04, 0x28
        /*01fe*/ 	.short	(.L_24193 - .L_24192)


	//   ....[0]....
.L_24192:
        /*0200*/ 	.word	0x00002410


	//   ....[1]....
        /*0204*/ 	.word	0x000024e0


	//   ....[2]....
        /*0208*/ 	.word	0x00002510


	//   ....[3]....
        /*020c*/ 	.word	0x00002560


	//   ....[4]....
        /*0210*/ 	.word	0x00002590


	//   ....[5]....
        /*0214*/ 	.word	0x00002600


	//   ....[6]....
        /*0218*/ 	.word	0x00002630


	//   ....[7]....
        /*021c*/ 	.word	0x00002650


	//   ....[8]....
        /*0220*/ 	.word	0x000034a0


	//   ....[9]....
        /*0224*/ 	.word	0x000034e0


	//   ....[10]....
        /*0228*/ 	.word	0x00003500


	//   ....[11]....
        /*022c*/ 	.word	0x00003520


	//   ....[12]....
        /*0230*/ 	.word	0x00003540


	//   ....[13]....
        /*0234*/ 	.word	0x00003590


	//   ....[14]....
        /*0238*/ 	.word	0x000035b0


	//   ....[15]....
        /*023c*/ 	.word	0x000035d0


	//   ....[16]....
        /*0240*/ 	.word	0x000067d0


	//   ....[17]....
        /*0244*/ 	.word	0x00006800


	//   ....[18]....
        /*0248*/ 	.word	0x00006810


	//   ....[19]....
        /*024c*/ 	.word	0x00006820


	//   ....[20]....
        /*0250*/ 	.word	0x00006830


	//   ....[21]....
        /*0254*/ 	.word	0x00006840


	//   ....[22]....
        /*0258*/ 	.word	0x00006850


	//   ....[23]....
        /*025c*/ 	.word	0x00006870


	//   ....[24]....
        /*0260*/ 	.word	0x000068a0


	//   ....[25]....
        /*0264*/ 	.word	0x000068c0


	//   ....[26]....
        /*0268*/ 	.word	0x000068e0


	//   ....[27]....
        /*026c*/ 	.word	0x00006910


	//   ....[28]....
        /*0270*/ 	.word	0x00006940


	//   ....[29]....
        /*0274*/ 	.word	0x00006960


	//   ....[30]....
        /*0278*/ 	.word	0x00006980


	//   ....[31]....
        /*027c*/ 	.word	0x000069b0


	//----- nvinfo : EIATTR_VRC_CTA_INIT_COUNT
	.align		4
.L_24193:
        /*0280*/ 	.byte	0x02, 0x4a
	.zero		1
	.zero		1


	//----- nvinfo : EIATTR_EXIT_INSTR_OFFSETS
	.align		4
        /*0284*/ 	.byte	0x04, 0x1c
        /*0286*/ 	.short	(.L_24195 - .L_24194)


	//   ....[0]....
.L_24194:
        /*0288*/ 	.word	0x000000d0


	//   ....[1]....
        /*028c*/ 	.word	0x00006f30


	//   ....[2]....
        /*0290*/ 	.word	0x00006f60


	//   ....[3]....
        /*0294*/ 	.word	0x00007100


	//----- nvinfo : EIATTR_CRS_STACK_SIZE
	.align		4
.L_24195:
        /*0298*/ 	.byte	0x04, 0x1e
        /*029a*/ 	.short	(.L_24197 - .L_24196)
.L_24196:
        /*029c*/ 	.word	0x00000000


	//----- nvinfo : EIATTR_CBANK_PARAM_SIZE
	.align		4
.L_24197:
        /*02a0*/ 	.byte	0x03, 0x19
        /*02a2*/ 	.short	0x008c


	//----- nvinfo : EIATTR_PARAM_CBANK
	.align		4
        /*02a4*/ 	.byte	0x04, 0x0a
        /*02a6*/ 	.short	(.L_24199 - .L_24198)
	.align		4
.L_24198:
        /*02a8*/ 	.word	index@(.nv.constant0._ZN4vllm25paged_attention_v2_kernelI13__nv_bfloat16S1_Li64ELi32ELi128ELNS_18Fp8KVCacheDataTypeE0ELb1ELi512EEEvPfS3_PT_PKS4_PKT0_SA_ifPKiSC_iPKfiiiSE_SE_iiiii)
        /*02ac*/ 	.short	0x0380
        /*02ae*/ 	.short	0x008c


	//----- nvinfo : EIATTR_SW_WAR
	.align		4
.L_24199:
        /*02b0*/ 	.byte	0x04, 0x36
        /*02b2*/ 	.short	(.L_24201 - .L_24200)
.L_24200:
        /*02b4*/ 	.word	0x00000008
.L_24201:


//--------------------- .nv.info._ZN4vllm25paged_attention_v2_kernelI13__nv_bfloat16S1_Li32ELi32ELi128ELNS_18Fp8KVCacheDataTypeE0ELb1ELi512EEEvPfS3_PT_PKS4_PKT0_SA_ifPKiSC_iPKfiiiSE_SE_iiiii --------------------------
	.section	.nv.info._ZN4vllm25paged_attention_v2_kernelI13__nv_bfloat16S1_Li32ELi32ELi128ELNS_18Fp8KVCacheDataTypeE0ELb1ELi512EEEvPfS3_PT_PKS4_PKT0_SA_ifPKiSC_iPKfiiiSE_SE_iiiii,"",@"SHT_CUDA_INFO"
	.sectionflags	@""
	.align	4


	//----- nvinfo : EIATTR_CUDA_API_VERSION
	.align		4
        /*0000*/ 	.byte	0x04, 0x37
        /*0002*/ 	.short	(.L_24203 - .L_24202)
.L_24202:
        /*0004*/ 	.word	0x00000082


	//----- nvinfo : EIATTR_KPARAM_INFO
	.align		4
.L_24203:
        /*0008*/ 	.byte	0x04, 0x17
        /*000a*/ 	.short	(.L_24205 - .L_24204)
.L_24204:
        /*000c*/ 	.word	0x00000000
        /*0010*/ 	.short	0x0015
        /*0012*/ 	.short	0x0088
        /*0014*/ 	.byte	0x00, 0xf0, 0x11, 0x00


	//----- nvinfo : EIATTR_KPARAM_INFO
	.align		4
.L_24205:
        /*0018*/ 	.byte	0x04, 0x17
        /*001a*/ 	.short	(.L_24207 - .L_24206)
.L_24206:
        /*001c*/ 	.word	0x00000000
        /*0020*/ 	.short	0x0014
        /*0022*/ 	.short	0x0084
        /*0024*/ 	.byte	0x00, 0xf0, 0x11, 0x00


	//----- nvinfo : EIATTR_KPARAM_INFO
	.align		4
.L_24207:
        /*0028*/ 	.byte	0x04, 0x17
        /*002a*/ 	.short	(.L_24209 - .L_24208)
.L_24208:
        /*002c*/ 	.word	0x00000000
        /*0030*/ 	.short	0x0013
        /*0032*/ 	.short	0x0080
        /*0034*/ 	.byte	0x00, 0xf0, 0x11, 0x00


	//----- nvinfo : EIATTR_KPARAM_INFO
	.align		4
.L_24209:
        /*0038*/ 	.byte	0x04, 0x17
        /*003a*/ 	.short	(.L_24211 - .L_24210)
.L_24210:
        /*003c*/ 	.word	0x00000000
        /*0040*/ 	.short	0x0012
        /*0042*/ 	.short	0x007c
        /*0044*/ 	.byte	0x00, 0xf0, 0x11, 0x00


	//----- nvinfo : EIATTR_KPARAM_INFO
	.align		4
.L_24211:
        /*0048*/ 	.byte	0x04, 0x17
        /*004a*/ 	.short	(.L_24213 - .L_24212)
.L_24212:
        /*004c*/ 	.word	0x00000000
        /*0050*/ 	.short	0x0011
        /*0052*/ 	.short	0x0078
        /*0054*/ 	.byte	0x00, 0xf0, 0x11, 0x00


	//----- nvinfo : EIATTR_KPARAM_INFO
	.align		4
.L_24213:
        /*0058*/ 	.byte	0x04, 0x17
        /*005a*/ 	.short	(.L_24215 - .L_24214)
.L_24214:
        /*005c*/ 	.word	0x00000000
        /*0060*/ 	.short	0x0010
        /*0062*/ 	.short	0x0070
        /*0064*/ 	.byte	0x00, 0xf5, 0x21, 0x00


	//----- nvinfo : EIATTR_KPARAM_INFO
	.align		4
.L_24215:
        /*0068*/ 	.byte	0x04, 0x17
        /*006a*/ 	.short	(.L_24217 - .L_24216)
.L_24216:
        /*006c*/ 	.word	0x00000000
        /*0070*/ 	.short	0x000f
        /*0072*/ 	.short	0x0068
        /*0074*/ 	.byte	0x00, 0xf5, 0x21, 0x00


	//----- nvinfo : EIATTR_KPARAM_INFO
	.align		4
.L_24217:
        /*0078*/ 	.byte	0x04, 0x17
        /*007a*/ 	.short	(.L_24219 - .L_24218)
.L_24218:
        /*007c*/ 	.word	0x00000000
        /*0080*/ 	.short	0x000e
        /*0082*/ 	.short	0x0060
        /*0084*/ 	.byte	0x00, 0xf0, 0x11, 0x00


	//----- nvinfo : EIATTR_KPARAM_INFO
	.align		4
.L_24219:
        /*0088*/ 	.byte	0x04, 0x17
        /*008a*/ 	.short	(.L_24221 - .L_24220)
.L_24220:
        /*008c*/ 	.word	0x00000000
        /*0090*/ 	.short	0x000d
        /*0092*/ 	.short	0x005c
        /*0094*/ 	.byte	0x00, 0xf0, 0x11, 0x00


	//----- nvinfo : EIATTR_KPARAM_INFO
	.align		4
.L_24221:
        /*0098*/ 	.byte	0x04, 0x17
        /*009a*/ 	.short	(.L_24223 - .L_24222)
.L_24222:
        /*009c*/ 	.word	0x00000000
        /*00a0*/ 	.short	0x000c
        /*00a2*/ 	.short	0x0058
        /*00a4*/ 	.byte	0x00, 0xf0, 0x11, 0x00


	//----- nvinfo : EIATTR_KPARAM_INFO
	.align		4
.L_24223:
        /*00a8*/ 	.byte	0x04, 0x17
        /*00aa*/ 	.short	(.L_24225 - .L_24224)
.L_24224:
        /*00ac*/ 	.word	0x00000000
        /*00b0*/ 	.short	0x000b
        /*00b2*/ 	.short	0x0050
        /*00b4*/ 	.byte	0x00, 0xf5, 0x21, 0x00


	//----- nvinfo : EIATTR_KPARAM_INFO
	.align		4
.L_24225:
        /*00b8*/ 	.byte	0x04, 0x17
        /*00ba*/ 	.short	(.L_24227 - .L_24226)
.L_24226:
        /*00bc*/ 	.word	0x00000000
        /*00c0*/ 	.short	0x000a
        /*00c2*/ 	.short	0x0048
        /*00c4*/ 	.byte	0x00, 0xf0, 0x11, 0x00


	//----- nvinfo : EIATTR_KPARAM_INFO
	.align		4
.L_24227:
        /*00c8*/ 	.byte	0x04, 0x17
        /*00ca*/ 	.short	(.L_24229 - .L_24228)
.L_24228:
        /*00cc*/ 	.word	0x00000000
        /*00d0*/ 	.short	0x0009
        /*00d2*/ 	.short	0x0040
        /*00d4*/ 	.byte	0x00, 0xf5, 0x21, 0x00


	//----- nvinfo : EIATTR_KPARAM_INFO
	.align		4
.L_24229:
        /*00d8*/ 	.byte	0x04, 0x17
        /*00da*/ 	.short	(.L_24231 - .L_24230)
.L_24230:
        /*00dc*/ 	.word	0x00000000
        /*00e0*/ 	.short	0x0008
        /*00e2*/ 	.short	0x0038
        /*00e4*/ 	.byte	0x00, 0xf5, 0x21, 0x00


	//----- nvinfo : EIATTR_KPARAM_INFO
	.align		4
.L_24231:
        /*00e8*/ 	.byte	0x04, 0x17
        /*00ea*/ 	.short	(.L_24233 - .L_24232)
.L_24232:
        /*00ec*/ 	.word	0x00000000
        /*00f0*/ 	.short	0x0007
        /*00f2*/ 	.short	0x0034
        /*00f4*/ 	.byte	0x00, 0xf0, 0x11, 0x00


	//----- nvinfo : EIATTR_KPARAM_INFO
	.align		4
.L_24233:
        /*00f8*/ 	.byte	0x04, 0x17
        /*00fa*/ 	.short	(.L_24235 - .L_24234)
.L_24234:
        /*00fc*/ 	.word	0x00000000
        /*0100*/ 	.short	0x0006
        /*0102*/ 	.short	0x0030
        /*0104*/ 	.byte	0x00, 0xf0, 0x11, 0x00


	//----- nvinfo : EIATTR_KPARAM_INFO
	.align		4
.L_24235:
        /*0108*/ 	.byte	0x04, 0x17
        /*010a*/ 	.short	(.L_24237 - .L_24236)
.L_24236:
        /*010c*/ 	.word	0x00000000
        /*0110*/ 	.short	0x0005
        /*0112*/ 	.short	0x0028
        /*0114*/ 	.byte	0x00, 0xf5, 0x21, 0x00


	//----- nvinfo : EIATTR_KPARAM_INFO
	.align		4
.L_24237:
        /*0118*/ 	.byte	0x04, 0x17
        /*011a*/ 	.short	(.L_24239 - .L_24238)
.L_24238:
        /*011c*/ 	.word	0x00000000
        /*0120*/ 	.short	0x0004
        /*0122*/ 	.short	0x0020
        /*0124*/ 	.byte	0x00, 0xf5, 0x21, 0x00


	//----- nvinfo : EIATTR_KPARAM_INFO
	.align		4
.L_24239:
        /*0128*/ 	.byte	0x04, 0x17
        /*012a*/ 	.short	(.L_24241 - .L_24240)
.L_24240:
        /*012c*/ 	.word	0x00000000
        /*0130*/ 	.short	0x0003
        /*0132*/ 	.short	0x0018
        /*0134*/ 	.byte	0x00, 0xf5, 0x21, 0x00


	//----- nvinfo : EIATTR_KPARAM_INFO
	.align		4
.L_24241:
        /*0138*/ 	.byte	0x04, 0x17
        /*013a*/ 	.short	(.L_24243 - .L_24242)
.L_24242:
        /*013c*/ 	.word	0x00000000
        /*0140*/ 	.short	0x0002
        /*0142*/ 	.short	0x0010
        /*0144*/ 	.byte	0x00, 0xf5, 0x21, 0x00


	//----- nvinfo : EIATTR_KPARAM_INFO
	.align		4
.L_24243:
        /*0148*/ 	.byte	0x04, 0x17
        /*014a*/ 	.short	(.L_24245 - .L_24244)
.L_24244:
        /*014c*/ 	.word	0x00000000
        /*0150*/ 	.short	0x0001
        /*0152*/ 	.short	0x0008
        /*0154*/ 	.byte	0x00, 0xf5, 0x21, 0x00


	//----- nvinfo : EIATTR_KPARAM_INFO
	.align		4
.L_24245:
        /*0158*/ 	.byte	0x04, 0x17
        /*015a*/ 	.short	(.L_24247 - .L_24246)
.L_24246:
        /*015c*/ 	.word	0x00000000
        /*0160*/ 	.short	0x0000
        /*0162*/ 	.short	0x0000
        /*0164*/ 	.byte	0x00, 0xf5, 0x21, 0x00


	//----- nvinfo : EIATTR_SPARSE_MMA_MASK
	.align		4
.L_24247:
        /*0168*/ 	.byte	0x03, 0x50
        /*016a*/ 	.short	0x0000


	//----- nvinfo : EIATTR_MAXREG_COUNT
	.align		4
        /*016c*/ 	.byte	0x03, 0x1b
        /*016e*/ 	.short	0x00ff


	//----- nvinfo : EIATTR_NUM_BARRIERS
	.align		4
        /*0170*/ 	.byte	0x02, 0x4c
        /*0172*/ 	.byte	0x01
	.zero		1


	//----- nvinfo : EIATTR_MERCURY_ISA_VERSION
	.align		4
        /*0174*/ 	.byte	0x03, 0x5f
        /*0176*/ 	.short	0x0101


	//----- nvinfo : EIATTR_COOP_GROUP_MASK_REGIDS
	.align		4
        /*0178*/ 	.byte	0x04, 0x29
        /*017a*/ 	.short	(.L_24249 - .L_24248)


	//   ....[0]....
.L_24248:
        /*017c*/ 	.word	0xffffffff


	//   ....[1]....
        /*0180*/ 	.word	0xffffffff


	//   ....[2]....
        /*0184*/ 	.word	0xffffffff


	//   ....[3]....
        /*0188*/ 	.word	0xffffffff


	//   ....[4]....
        /*018c*/ 	.word	0xffffffff


	//   ....[5]....
        /*0190*/ 	.word	0xffffffff


	//   ....[6]....
        /*0194*/ 	.word	0xffffffff


	//   ....[7]....
        /*0198*/ 	.word	0xffffffff


	//   ....[8]....
        /*019c*/ 	.word	0xffffffff


	//   ....[9]....
        /*01a0*/ 	.word	0xffffffff


	//   ....[10]....
        /*01a4*/ 	.word	0xffffffff


	//   ....[11]....
        /*01a8*/ 	.word	0xffffffff


	//   ....[12]....
        /*01ac*/ 	.word	0xffffffff


	//   ....[13]....
        /*01b0*/ 	.word	0xffffffff


	//   ....[14]....
        /*01b4*/ 	.word	0xffffffff


	//   ....[15]....
        /*01b8*/ 	.word	0xffffffff


	//   ....[16]....
        /*01bc*/ 	.word	0xffffffff


	//   ....[17]....
        /*01c0*/ 	.word	0xffffffff


	//   ....[18]....
        /*01c4*/ 	.word	0xffffffff


	//   ....[19]....
        /*01c8*/ 	.word	0xffffffff


	//   ....[20]....
        /*01cc*/ 	.word	0xffffffff


	//   ....[21]....
        /*01d0*/ 	.word	0xffffffff


	//   ....[22]....
        /*01d4*/ 	.word	0xffffffff


	//   ....[23]....
        /*01d8*/ 	.word	0xffffffff


	//----- nvinfo : EIATTR_COOP_GROUP_INSTR_OFFSETS
	.align		4
.L_24249:
        /*01dc*/ 	.byte	0x04, 0x28
        /*01de*/ 	.short	(.L_24251 - .L_24250)


	//   ....[0]....
.L_24250:
        /*01e0*/ 	.word	0x00001b80


	//   ....[1]....
        /*01e4*/ 	.word	0x00001c60


	//   ....[2]....
        /*01e8*/ 	.word	0x00001cc0


	//   ....[3]....
        /*01ec*/ 	.word	0x00001d00


	//   ....[4]....
        /*01f0*/ 	.word	0x00001d30


	//   ....[5]....
        /*01f4*/ 	.word	0x00001dc0


	//   ....[6]....
        /*01f8*/ 	.word	0x00001de0


	//   ....[7]....
        /*01fc*/ 	.word	0x00001e10


	//   ....[8]....
        /*0200*/ 	.word	0x00002c60


	//   ....[9]....
        /*0204*/ 	.word	0x00002ca0


	//   ....[10]....
        /*0208*/ 	.word	0x00002cc0


	//   ....[11]....
        /*020c*/ 	.word	0x00002ce0


	//   ....[12]....
        /*0210*/ 	.word	0x00002d00


	//   ....[13]....
        /*0214*/ 	.word	0x00002d50


	//   ....[14]....
        /*0218*/ 	.word	0x00002d70


	//   ....[15]....
        /*021c*/ 	.word	0x00002d90


	//   ....[16]....
        /*0220*/ 	.word	0x00004fc0


	//   ....[17]....
        /*0224*/ 	.word	0x00005000


	//   ....[18]....
        /*0228*/ 	.word	0x00005010


	//   ....[19]....
        /*022c*/ 	.word	0x00005020


	//   ....[20]....
        /*0230*/ 	.word	0x00005040


	//   ....[21]....
        /*0234*/ 	.word	0x00005070


	//   ....[22]....
        /*0238*/ 	.word	0x000050a0


	//   ....[23]....
        /*023c*/ 	.word	0x000050c0


	//----- nvinfo : EIATTR_VRC_CTA_INIT_COUNT
	.align		4
.L_24251:
        /*0240*/ 	.byte	0x02, 0x4a
	.zero		1
	.zero		1


	//----- nvinfo : EIATTR_EXIT_INSTR_OFFSETS
	.align		4
        /*0244*/ 	.byte	0x04, 0x1c
        /*0246*/ 	.short	(.L_24253 - .L_24252)


	//   ....[0]....
.L_24252:
        /*0248*/ 	.word	0x000000d0


	//   ....[1]....
        /*024c*/ 	.word	0x000053d0


	//   ....[2]....
        /*0250*/ 	.word	0x00005400


	//   ....[3]....
        /*0254*/ 	.word	0x00005560


	//----- nvinfo : EIATTR_CRS_STACK_SIZE
	.align		4
.L_24253:
        /*0258*/ 	.byte	0x04, 0x1e
        /*025a*/ 	.short	(.L_24255 - .L_24254)
.L_24254:
        /*025c*/ 	.word	0x00000000


	//----- nvinfo : EIATTR_CBANK_PARAM_SIZE
	.align		4
.L_24255:
        /*0260*/ 	.byte	0x03, 0x19
        /*0262*/ 	.short	0x008c


	//----- nvinfo : EIATTR_PARAM_CBANK
	.align		4
        /*0264*/ 	.byte	0x04, 0x0a
        /*0266*/ 	.short	(.L_24257 - .L_24256)
	.align		4
.L_24256:
        /*0268*/ 	.word	index@(.nv.constant0._ZN4vllm25paged_attention_v2_kernelI13__nv_bfloat16S1_Li32ELi32ELi128ELNS_18Fp8KVCacheDataTypeE0ELb1ELi512EEEvPfS3_PT_PKS4_PKT0_SA_ifPKiSC_iPKfiiiSE_SE_iiiii)
        /*026c*/ 	.short	0x0380
        /*026e*/ 	.short	0x008c


	//----- nvinfo : EIATTR_SW_WAR
	.align		4
.L_24257:
        /*0270*/ 	.byte	0x04, 0x36
        /*0272*/ 	.short	(.L_24259 - .L_24258)
.L_24258:
        /*0274*/ 	.word	0x00000008
.L_24259:


//--------------------- .nv.info._ZN4vllm25paged_attention_v2_kernelI13__nv_bfloat16S1_Li256ELi16ELi128ELNS_18Fp8KVCacheDataTypeE0ELb0ELi512EEEvPfS3_PT_PKS4_PKT0_SA_ifPKiSC_iPKfiiiSE_SE_iiiii --------------------------
	.section	.nv.info._ZN4vllm25paged_attention_v2_kernelI13__nv_bfloat16S1_Li256ELi16ELi128ELNS_18Fp8KVCacheDataTypeE0ELb0ELi512EEEvPfS3_PT_PKS4_PKT0_SA_ifPKiSC_iPKfiiiSE_SE_iiiii,"",@"SHT_CUDA_INFO"
	.sectionflags	@""
	.align	4


	//----- nvinfo : EIATTR_CUDA_API_VERSION
	.align		4
        /*0000*/ 	.byte	0x04, 0x37
        /*0002*/ 	.short	(.L_24261 - .L_24260)
.L_24260:
        /*0004*/ 	.word	0x00000082


	//----- nvinfo : EIATTR_KPARAM_INFO
	.align		4
.L_24261:
        /*0008*/ 	.byte	0x04, 0x17
        /*000a*/ 	.short	(.L_24263 - .L_24262)
.L_24262:
        /*000c*/ 	.word	0x00000000
        /*0010*/ 	.short	0x0015
        /*0012*/ 	.short	0x0088
        /*0014*/ 	.byte	0x00, 0xf0, 0x11, 0x00


	//----- nvinfo : EIATTR_KPARAM_INFO
	.align		4
.L_24263:
        /*0018*/ 	.byte	0x04, 0x17
        /*001a*/ 	.short	(.L_24265 - .L_24264)
.L_24264:
        /*001c*/ 	.word	0x00000000
        /*0020*/ 	.short	0x0014
        /*0022*/ 	.short	0x0084
        /*0024*/ 	.byte	0x00, 0xf0, 0x11, 0x00


	//----- nvinfo : EIATTR_KPARAM_INFO
	.align		4
.L_24265:
        /*0028*/ 	.byte	0x04, 0x17
        /*002a*/ 	.short	(.L_24267 - .L_24266)
.L_24266:
        /*002c*/ 	.word	0x00000000
        /*0030*/ 	.short	0x0013
        /*0032*/ 	.short	0x0080
        /*0034*/ 	.byte	0x00, 0xf0, 0x11, 0x00


	//----- nvinfo : EIATTR_KPARAM_INFO
	.align		4
.L_24267:
        /*0038*/ 	.byte	0x04, 0x17
        /*003a*/ 	.short	(.L_24269 - .L_24268)
.L_24268:
        /*003c*/ 	.word	0x00000000
        /*0040*/ 	.short	0x0012
        /*0042*/ 	.short	0x007c
        /*0044*/ 	.byte	0x00, 0xf0, 0x11, 0x00


	//----- nvinfo : EIATTR_KPARAM_INFO
	.align		4
.L_24269:
        /*0048*/ 	.byte	0x04, 0x17
        /*004a*/ 	.short	(.L_24271 - .L_24270)
.L_24270:
        /*004c*/ 	.word	0x00000000
        /*0050*/ 	.short	0x0011
        /*0052*/ 	.short	0x0078
        /*0054*/ 	.byte	0x00, 0xf0, 0x11, 0x00


	//----- nvinfo : EIATTR_KPARAM_INFO
	.align		4
.L_24271:
        /*0058*/ 	.byte	0x04, 0x17
        /*005a*/ 	.short	(.L_24273 - .L_24272)
.L_24272:
        /*005c*/ 	.word	0x00000000
        /*0060*/ 	.short	0x0010
        /*0062*/ 	.short	0x0070
        /*0064*/ 	.byte	0x00, 0xf5, 0x21, 0x00


	//----- nvinfo : EIATTR_KPARAM_INFO
	.align		4
.L_24273:
        /*0068*/ 	.byte	0x04, 0x17
        /*006a*/ 	.short	(.L_24275 - .L_24274)
.L_24274:
        /*006c*/ 	.word	0x00000000
        /*0070*/ 	.short	0x000f
        /*0072*/ 	.short	0x0068
        /*0074*/ 	.byte	0x00, 0xf5, 0x21, 0x00


	//----- nvinfo : EIATTR_KPARAM_INFO
	.align		4
.L_24275:
        /*0078*/ 	.byte	0x04, 0x17
        /*007a*/ 	.short	(.L_24277 - .L_24276)
.L_24276:
        /*007c*/ 	.word	0x00000000
        /*0080*/ 	.short	0x000e
        /*0082*/ 	.short	0x0060
        /*0084*/ 	.byte	0x00, 0xf0, 0x11, 0x00


	//----- nvinfo : EIATTR_KPARAM_INFO
	.align		4
.L_24277:
        /*0088*/ 	.byte	0x04, 0x17
        /*008a*/ 	.short	(.L_24279 - .L_24278)
.L_24278:
        /*008c*/ 	.word	0x00000000
        /*0090*/ 	.short	0x000d
        /*0092*/ 	.short	0x005c
        /*0094*/ 	.byte	0x00, 0xf0, 0x11, 0x00


	//----- nvinfo : EIATTR_KPARAM_INFO
	.align		4
.L_24279:
        /*0098*/ 	.byte	0x04, 0x17
        /*009a*/ 	.short	(.L_24281 - .L_24280)
.L_24280:
        /*009c*/ 	.word	0x00000000
        /*00a0*/ 	.short	0x000c
        /*00a2*/ 	.short	0x0058
        /*00a4*/ 	.byte	0x00, 0xf0, 0x11, 0x00


	//----- nvinfo : EIATTR_KPARAM_INFO
	.align		4
.L_24281:
        /*00a8*/ 	.byte	0x04, 0x17
        /*00aa*/ 	.short	(.L_24283 - .L_24282)
.L_24282:
        /*00ac*/ 	.word	0x00000000
        /*00b0*/ 	.short	0x000b
        /*00b2*/ 	.short	0x0050
        /*00b4*/ 	.byte	0x00, 0xf5, 0x21, 0x00


	//----- nvinfo : EIATTR_KPARAM_INFO
	.align		4
.L_24283:
        /*00b8*/ 	.byte	0x04, 0x17
        /*00ba*/ 	.short	(.L_24285 - .L_24284)
.L_24284:
        /*00bc*/ 	.word	0x00000000
        /*00c0*/ 	.short	0x000a
        /*00c2*/ 	.short	0x0048
        /*00c4*/ 	.byte	0x00, 0xf0, 0x11, 0x00


	//----- nvinfo : EIATTR_KPARAM_INFO
	.align		4
.L_24285:
        /*00c8*/ 	.byte	0x04, 0x17
        /*00ca*/ 	.short	(.L_24287 - .L_24286)
.L_24286:
        /*00cc*/ 	.word	0x00000000
        /*00d0*/ 	.short	0x0009
        /*00d2*/ 	.short	0x0040
        /*00d4*/ 	.byte	0x00, 0xf5, 0x21, 0x00


	//----- nvinfo : EIATTR_KPARAM_INFO
	.align		4
.L_24287:
        /*00d8*/ 	.byte	0x04, 0x17
        /*00da*/ 	.short	(.L_24289 - .L_24288)
.L_24288:
        /*00dc*/ 	.word	0x00000000
        /*00e0*/ 	.short	0x0008
        /*00e2*/ 	.short	0x0038
        /*00e4*/ 	.byte	0x00, 0xf5, 0x21, 0x00


	//----- nvinfo : EIATTR_KPARAM_INFO
	.align		4
.L_24289:
        /*00e8*/ 	.byte	0x04, 0x17
        /*00ea*/ 	.short	(.L_24291 - .L_24290)
.L_24290:
        /*00ec*/ 	.word	0x00000000
        /*00f0*/ 	.short	0x0007
        /*00f2*/ 	.short	0x0034
        /*00f4*/ 	.byte	0x00, 0xf0, 0x11, 0x00


	//----- nvinfo : EIATTR_KPARAM_INFO
	.align		4
.L_24291:
        /*00f8*/ 	.byte	0x04, 0x17
        /*00fa*/ 	.short	(.L_24293 - .L_24292)
.L_24292:
        /*00fc*/ 	.word	0x00000000
        /*0100*/ 	.short	0x0006
        /*0102*/ 	.short	0x0030
        /*0104*/ 	.byte	0x00, 0xf0, 0x11, 0x00


	//----- nvinfo : EIATTR_KPARAM_INFO
	.align		4
.L_24293:
        /*0108*/ 	.byte	0x04, 0x17
        /*010a*/ 	.short	(.L_24295 - .L_24294)
.L_24294:
        /*010c*/ 	.word	0x00000000
        /*0110*/ 	.short	0x0005
        /*0112*/ 	.short	0x0028
        /*0114*/ 	.byte	0x00, 0xf5, 0x21, 0x00


	//----- nvinfo : EIATTR_KPARAM_INFO
	.align		4
.L_24295:
        /*0118*/ 	.byte	0x04, 0x17
        /*011a*/ 	.short	(.L_24297 - .L_24296)
.L_24296:
        /*011c*/ 	.word	0x00000000
        /*0120*/ 	.short	0x0004
        /*0122*/ 	.short	0x0020
        /*0124*/ 	.byte	0x00, 0xf5, 0x21, 0x00


	//----- nvinfo : EIATTR_KPARAM_INFO
	.align		4
.L_24297:
        /*0128*/ 	.byte	0x04, 0x17
        /*012a*/ 	.short	(.L_24299 - .L_24298)
.L_24298:
        /*012c*/ 	.word	0x00000000
        /*0130*/ 	.short	0x0003
        /*0132*/ 	.short	0x0018
        /*0134*/ 	.byte	0x00, 0xf5, 0x21, 0x00


	//----- nvinfo : EIATTR_KPARAM_INFO
	.align		4
.L_24299:
        /*0138*/ 	.byte	0x04, 0x17
        /*013a*/ 	.short	(.L_24301 - .L_24300)
.L_24300:
        /*013c*/ 	.word	0x00000000
        /*0140*/ 	.short	0x0002
        /*0142*/ 	.short	0x0010
        /*0144*/ 	.byte	0x00, 0xf5, 0x21, 0x00


	//----- nvinfo : EIATTR_KPARAM_INFO
	.align		4
.L_24301:
        /*0148*/ 	.byte	0x04, 0x17
        /*014a*/ 	.short	(.L_24303 - .L_24302)
.L_24302:
        /*014c*/ 	.word	0x00000000
        /*0150*/ 	.short	0x0001
        /*0152*/ 	.short	0x0008
        /*0154*/ 	.byte	0x00, 0xf5, 0x21, 0x00


	//----- nvinfo : EIATTR_KPARAM_INFO
	.align		4
.L_24303:
        /*0158*/ 	.byte	0x04, 0x17
        /*015a*/ 	.short	(.L_24305 - .L_24304)
.L_24304:
        /*015c*/ 	.word	0x00000000
        /*0160*/ 	.short	0x0000
        /*0162*/ 	.short	0x0000
        /*0164*/ 	.byte	0x00, 0xf5, 0x21, 0x00


	//----- nvinfo : EIATTR_SPARSE_MMA_MASK
	.align		4
.L_24305:
        /*0168*/ 	.byte	0x03, 0x50
        /*016a*/ 	.short	0x0000


	//----- nvinfo : EIATTR_MAXREG_COUNT
	.align		4
        /*016c*/ 	.byte	0x03, 0x1b
        /*016e*/ 	.short	0x00ff


	//----- nvinfo : EIATTR_NUM_BARRIERS
	.align		4
        /*0170*/ 	.byte	0x02, 0x4c
        /*0172*/ 	.byte	0x01
	.zero		1


	//----- nvinfo : EIATTR_MERCURY_ISA_VERSION
	.align		4
        /*0174*/ 	.byte	0x03, 0x5f
        /*0176*/ 	.short	0x0101


	//----- nvinfo : EIATTR_COOP_GROUP_MASK_REGIDS
	.align		4
        /*0178*/ 	.byte	0x04, 0x29
        /*017a*/ 	.short	(.L_24307 - .L_24306)


	//   ....[0]....
.L_24306:
        /*017c*/ 	.word	0xffffffff


	//   ....[1]....
        /*0180*/ 	.word	0xffffffff


	//   ....[2]....
        /*0184*/ 	.word	0xffffffff


	//   ....[3]....
        /*0188*/ 	.word	0xffffffff


	//   ....[4]....
        /*018c*/ 	.word	0xffffffff


	//   ....[5]....
        /*0190*/ 	.word	0xffffffff


	//   ....[6]....
        /*0194*/ 	.word	0xffffffff


	//   ....[7]....
        /*0198*/ 	.word	0xffffffff


	//   ....[8]....
        /*019c*/ 	.word	0xffffffff


	//   ....[9]....
        /*01a0*/ 	.word	0xffffffff


	//   ....[10]....
        /*01a4*/ 	.word	0xffffffff


	//   ....[11]....
        /*01a8*/ 	.word	0xffffffff


	//   ....[12]....
        /*01ac*/ 	.word	0xffffffff


	//   ....[13]....
        /*01b0*/ 	.word	0xffffffff


	//   ....[14]....
        /*01b4*/ 	.word	0xffffffff


	//   ....[15]....
        /*01b8*/ 	.word	0xffffffff


	//   ....[16]....
        /*01bc*/ 	.word	0xffffffff


	//   ....[17]....
        /*01c0*/ 	.word	0xffffffff


	//   ....[18]....
        /*01c4*/ 	.word	0xffffffff


	//   ....[19]....
        /*01c8*/ 	.word	0xffffffff


	//   ....[20]....
        /*01cc*/ 	.word	0xffffffff


	//   ....[21]....
        /*01d0*/ 	.word	0xffffffff


	//   ....[22]....
        /*01d4*/ 	.word	0xffffffff


	//   ....[23]....
        /*01d8*/ 	.word	0xffffffff


	//   ....[24]....
        /*01dc*/ 	.word	0xffffffff


	//   ....[25]....
        /*01e0*/ 	.word	0xffffffff


	//   ....[26]....
        /*01e4*/ 	.word	0xffffffff


	//   ....[27]....
        /*01e8*/ 	.word	0xffffffff


	//   ....[28]....
        /*01ec*/ 	.word	0xffffffff


	//   ....[29]....
        /*01f0*/ 	.word	0xffffffff


	//   ....[30]....
        /*01f4*/ 	.word	0xffffffff


	//   ....[31]....
        /*01f8*/ 	.word	0xffffffff


	//   ....[32]....
        /*01fc*/ 	.word	0x0500008d


	//   ....[33]....
        /*0200*/ 	.word	0x0500008d


	//   ....[34]....
        /*0204*/ 	.word	0x0500008d


	//   ....[35]....
        /*0208*/ 	.word	0x0500008d


	//   ....[36]....
        /*020c*/ 	.word	0x0500008d


	//----- nvinfo : EIATTR_COOP_GROUP_INSTR_OFFSETS
	.align		4
.L_24307:
        /*0210*/ 	.byte	0x04, 0x28
        /*0212*/ 	.short	(.L_24309 - .L_24308)


	//   ....[0]....
.L_24308:
        /*0214*/ 	.word	0x00002ee0


	//   ....[1]....
        /*0218*/ 	.word	0x000030a0


	//   ....[2]....
        /*021c*/ 	.word	0x000030c0


	//   ....[3]....
        /*0220*/ 	.word	0x000030e0


	//   ....[4]....
        /*0224*/ 	.word	0x00003100


	//   ....[5]....
        /*0228*/ 	.word	0x00003220


	//   ....[6]....
        /*022c*/ 	.word	0x00003240


	//   ....[7]....
        /*0230*/ 	.word	0x00003280


	//   ....[8]....
        /*0234*/ 	.word	0x000040c0


	//   ....[9]....
        /*0238*/ 	.word	0x00004100


	//   ....[10]....
        /*023c*/ 	.word	0x00004120


	//   ....[11]....
        /*0240*/ 	.word	0x00004140


	//   ....[12]....
        /*0244*/ 	.word	0x00004160


	//   ....[13]....
        /*0248*/ 	.word	0x000041b0


	//   ....[14]....
        /*024c*/ 	.word	0x000041d0


	//   ....[15]....
        /*0250*/ 	.word	0x000041f0


	//   ....[16]....
        /*0254*/ 	.word	0x00008f90


	//   ....[17]....
        /*0258*/ 	.word	0x00008fc0


	//   ....[18]....
        /*025c*/ 	.word	0x00008ff0


	//   ....[19]....
        /*0260*/ 	.word	0x00009010


	//   ....[20]....
        /*0264*/ 	.word	0x00009020


	//   ....[21]....
        /*0268*/ 	.word	0x00009030


	//   ....[22]....
        /*026c*/ 	.word	0x00009040


	//   ....[23]....
        /*0270*/ 	.word	0x00009070


	//   ....[24]....
        /*0274*/ 	.word	0x000090a0


	//   ....[25]....
        /*0278*/ 	.word	0x000090c0


	//   ....[26]....
        /*027c*/ 	.word	0x000090e0


	//   ....[27]....
        /*0280*/ 	.word	0x00009100


	//   ....[28]....
        /*0284*/ 	.word	0x00009120


	//   ....[29]....
        /*0288*/ 	.word	0x00009140


	//   ....[30]....
        /*028c*/ 	.word	0x00009160


	//   ....[31]....
        /*0290*/ 	.word	0x00009180


	//   ....[32]....
        /*0294*/ 	.word	0x00009d50


	//   ....[33]....
        /*0298*/ 	.word	0x00009e00


	//   ....[34]....
        /*029c*/ 	.word	0x00009ea0


	//   ....[35]....
        /*02a0*/ 	.word	0x00009f10


	//   ....[36]....
        /*02a4*/ 	.word	0x00009f80


	//----- nvinfo : EIATTR_VRC_CTA_INIT_COUNT
	.align		4
.L_24309:
        /*02a8*/ 	.byte	0x02, 0x4a
	.zero		1
	.zero		1


	//----- nvinfo : EIATTR_EXIT_INSTR_OFFSETS
	.align		4
        /*02ac*/ 	.byte	0x04, 0x1c
        /*02ae*/ 	.short	(.L_24311 - .L_24310)


	//   ....[0]....
.L_24310:
        /*02b0*/ 	.word	0x000000d0


	//   ....[1]....
        /*02b4*/ 	.word	0x00009a00


	//   ....[2]....
        /*02b8*/ 	.word	0x00009a30


	//   ....[3]....
        /*02bc*/ 	.word	0x00009ce0


	//----- nvinfo : EIATTR_CRS_STACK_SIZE
	.align		4
.L_24311:
        /*02c0*/ 	.byte	0x04, 0x1e
        /*02c2*/ 	.short	(.L_24313 - .L_24312)
.L_24312:
        /*02c4*/ 	.word	0x00000000


	//----- nvinfo : EIATTR_CBANK_PARAM_SIZE
	.align		4
.L_24313:
        /*02c8*/ 	.byte	0x03, 0x19
        /*02ca*/ 	.short	0x008c


	//----- nvinfo : EIATTR_PARAM_CBANK
	.align		4
        /*02cc*/ 	.byte	0x04, 0x0a
        /*02ce*/ 	.short	(.L_24315 - .L_24314)
	.align		4
.L_24314:
        /*02d0*/ 	.word	index@(.nv.constant0._ZN4vllm25paged_attention_v2_kernelI13__nv_bfloat16S1_Li256ELi16ELi128ELNS_18Fp8KVCacheDataTypeE0ELb0ELi512EEEvPfS3_PT_PKS4_PKT0_SA_ifPKiSC_iPKfiiiSE_SE_iiiii)
        /*02d4*/ 	.short	0x0380
        /*02d6*/ 	.short	0x008c


	//----- nvinfo : EIATTR_SW_WAR
	.align		4
.L_24315:
        /*02d8*/ 	.byte	0x04, 0x36
        /*02da*/ 	.short	(.L_24317 - .L_24316)
.L_24316:
        /*02dc*/ 	.word	0x00000008
.L_24317:


//--------------------- .nv.info._ZN4vllm25paged_attention_v2_kernelI13__nv_bfloat16S1_Li192ELi16ELi128ELNS_18Fp8KVCacheDataTypeE0ELb0ELi512EEEvPfS3_PT_PKS4_PKT0_SA_ifPKiSC_iPKfiiiSE_SE_iiiii --------------------------
	.section	.nv.info._ZN4vllm25paged_attention_v2_kernelI13__nv_bfloat16S1_Li192ELi16ELi128ELNS_18Fp8KVCacheDataTypeE0ELb0ELi512EEEvPfS3_PT_PKS4_PKT0_SA_ifPKiSC_iPKfiiiSE_SE_iiiii,"",@"SHT_CUDA_INFO"
	.sectionflags	@""
	.align	4


	//----- nvinfo : EIATTR_CUDA_API_VERSION
	.align		4
        /*0000*/ 	.byte	0x04, 0x37
        /*0002*/ 	.short	(.L_24319 - .L_24318)
.L_24318:
        /*0004*/ 	.word	0x00000082


	//----- nvinfo : EIATTR_KPARAM_INFO
	.align		4
.L_24319:
        /*0008*/ 	.byte	0x04, 0x17
        /*000a*/ 	.short	(.L_24321 - .L_24320)
.L_24320:
        /*000c*/ 	.word	0x00000000
        /*0010*/ 	.short	0x0015
        /*0012*/ 	.short	0x0088
        /*0014*/ 	.byte	0x00, 0xf0, 0x11, 0x00


	//----- nvinfo : EIATTR_KPARAM_INFO
	.align		4
.L_24321:
        /*0018*/ 	.byte	0x04, 0x17
        /*001a*/ 	.short	(.L_24323 - .L_24322)
.L_24322:
        /*001c*/ 	.word	0x00000000
        /*0020*/ 	.short	0x0014
        /*0022*/ 	.short	0x0084
        /*0024*/ 	.byte	0x00, 0xf0, 0x11, 0x00


	//----- nvinfo : EIATTR_KPARAM_INFO
	.align		4
.L_24323:
        /*0028*/ 	.byte	0x04, 0x17
        /*002a*/ 	.short	(.L_24325 - .L_24324)
.L_24324:
        /*002c*/ 	.word	0x00000000
        /*0030*/ 	.short	0x0013
        /*0032*/ 	.short	0x0080
        /*0034*/ 	.byte	0x00, 0xf0, 0x11, 0x00


	//----- nvinfo : EIATTR_KPARAM_INFO
	.align		4
.L_24325:
        /*0038*/ 	.byte	0x04, 0x17
        /*003a*/ 	.short	(.L_24327 - .L_24326)
.L_24326:
        /*003c*/ 	.word	0x00000000
        /*0040*/ 	.short	0x0012
        /*0042*/ 	.short	0x007c
        /*0044*/ 	.byte	0x00, 0xf0, 0x11, 0x00


	//----- nvinfo : EIATTR_KPARAM_INFO
	.align		4
.L_24327:
        /*0048*/ 	.byte	0x04, 0x17
        /*004a*/ 	.short	(.L_24329 - .L_24328)
.L_24328:
        /*004c*/ 	.word	0x00000000
        /*0050*/ 	.short	0x0011
        /*0052*/ 	.short	0x0078
        /*0054*/ 	.byte	0x00, 0xf0, 0x11, 0x00


	//----- nvinfo : EIATTR_KPARAM_INFO
	.align		4
.L_24329:
        /*0058*/ 	.byte	0x04, 0x17
        /*005a*/ 	.short	(.L_24331 - .L_24330)
.L_24330:
        /*005c*/ 	.word	0x00000000
        /*0060*/ 	.short	0x0010
        /*0062*/ 	.short	0x0070
        /*0064*/ 	.byte	0x00, 0xf5, 0x21, 0x00


	//----- nvinfo : EIATTR_KPARAM_INFO
	.align		4
.L_24331:
        /*0068*/ 	.byte	0x04, 0x17
        /*006a*/ 	.short	(.L_24333 - .L_24332)
.L_24332:
        /*006c*/ 	.word	0x00000000
        /*0070*/ 	.short	0x000f
        /*0072*/ 	.short	0x0068
        /*0074*/ 	.byte	0x00, 0xf5, 0x21, 0x00


	//----- nvinfo : EIATTR_KPARAM_INFO
	.align		4
.L_24333:
        /*0078*/ 	.byte	0x04, 0x17
        /*007a*/ 	.short	(.L_24335 - .L_24334)
.L_24334:
        /*007c*/ 	.word	0x00000000
        /*0080*/ 	.short	0x000e
        /*0082*/ 	.short	0x0060
        /*0084*/ 	.byte	0x00, 0xf0, 0x11, 0x00


	//----- nvinfo : EIATTR_KPARAM_INFO
	.align		4
.L_24335:
        /*0088*/ 	.byte	0x04, 0x17
        /*008a*/ 	.short	(.L_24337 - .L_24336)
.L_24336:
        /*008c*/ 	.word	0x00000000
        /*0090*/ 	.short	0x000d
        /*0092*/ 	.short	0x005c
        /*0094*/ 	.byte	0x00, 0xf0, 0x11, 0x00


	//----- nvinfo : EIATTR_KPARAM_INFO
	.align		4
.L_24337:
        /*0098*/ 	.byte	0x04, 0x17
        /*009a*/ 	.short	(.L_24339 - .L_24338)
.L_24338:
        /*009c*/ 	.word	0x00000000
        /*00a0*/ 	.short	0x000c
        /*00a2*/ 	.short	0x0058
        /*00a4*/ 	.byte	0x00, 0xf0, 0x11, 0x00


	//----- nvinfo : EIATTR_KPARAM_INFO
	.align		4
.L_24339:
        /*00a8*/ 	.byte	0x04, 0x17
        /*00aa*/ 	.short	(.L_24341 - .L_24340)
.L_24340:
        /*00ac*/ 	.word	0x00000000
        /*00b0*/ 	.short	0x000b
        /*00b2*/ 	.short	0x0050
        /*00b4*/ 	.byte	0x00, 0xf5, 0x21, 0x00


	//----- nvinfo : EIATTR_KPARAM_INFO
	.align		4
.L_24341:
        /*00b8*/ 	.byte	0x04, 0x17
        /*00ba*/ 	.short	(.L_24343 - .L_24342)
.L_24342:
        /*00bc*/ 	.word	0x00000000
        /*00c0*/ 	.short	0x000a
        /*00c2*/ 	.short	0x0048
        /*00c4*/ 	.byte	0x00, 0xf0, 0x11, 0x00


	//----- nvinfo : EIATTR_KPARAM_INFO
	.align		4
.L_24343:
        /*00c8*/ 	.byte	0x04, 0x17
        /*00ca*/ 	.short	(.L_24345 - .L_24344)
.L_24344:
        /*00cc*/ 	.word	0x00000000
        /*00d0*/ 	.short	0x0009
        /*00d2*/ 	.short	0x0040
        /*00d4*/ 	.byte	0x00, 0xf5, 0x21, 0x00


	//----- nvinfo : EIATTR_KPARAM_INFO
	.align		4
.L_24345:
        /*00d8*/ 	.byte	0x04, 0x17
        /*00da*/ 	.short	(.L_24347 - .L_24346)
.L_24346:
        /*00dc*/ 	.word	0x00000000
        /*00e0*/ 	.short	0x0008
        /*00e2*/ 	.short	0x0038
        /*00e4*/ 	.byte	0x00, 0xf5, 0x21, 0x00


	//----- nvinfo : EIATTR_KPARAM_INFO
	.align		4
.L_24347:
        /*00e8*/ 	.byte	0x04, 0x17
        /*00ea*/ 	.short	(.L_24349 - .L_24348)
.L_24348:
        /*00ec*/ 	.word	0x00000000
        /*00f0*/ 	.short	0x0007
        /*00f2*/ 	.short	0x0034
        /*00f4*/ 	.byte	0x00, 0xf0, 0x11, 0x00


	//----- nvinfo : EIATTR_KPARAM_INFO
	.align		4
.L_24349:
        /*00f8*/ 	.byte	0x04, 0x17
        /*00fa*/ 	.short	(.L_24351 - .L_24350)
.L_24350:
        /*00fc*/ 	.word	0x00000000
        /*0100*/ 	.short	0x0006
        /*0102*/ 	.short	0x0030
        /*0104*/ 	.byte	0x00, 0xf0, 0x11, 0x00


	//----- nvinfo : EIATTR_KPARAM_INFO
	.align		4
.L_24351:
        /*0108*/ 	.byte	0x04, 0x17
        /*010a*/ 	.short	(.L_24353 - .L_24352)
.L_24352:
        /*010c*/ 	.word	0x00000000
        /*0110*/ 	.short	0x0005
        /*0112*/ 	.short	0x0028
        /*0114*/ 	.byte	0x00, 0xf5, 0x21, 0x00


	//----- nvinfo : EIATTR_KPARAM_INFO
	.align		4
.L_24353:
        /*0118*/ 	.byte	0x04, 0x17
        /*011a*/ 	.short	(.L_24355 - .L_24354)
.L_24354:
        /*011c*/ 	.word	0x00000000
        /*0120*/ 	.short	0x0004
        /*0122*/ 	.short	0x0020
        /*0124*/ 	.byte	0x00, 0xf5, 0x21, 0x00


	//----- nvinfo : EIATTR_KPARAM_INFO
	.align		4
.L_24355:
        /*0128*/ 	.byte	0x04, 0x17
        /*012a*/ 	.short	(.L_24357 - .L_24356)
.L_24356:
        /*012c*/ 	.word	0x00000000
        /*0130*/ 	.short	0x0003
        /*0132*/ 	.short	0x0018
        /*0134*/ 	.byte	0x00, 0xf5, 0x21, 0x00


	//----- nvinfo : EIATTR_KPARAM_INFO
	.align		4
.L_24357:
        /*0138*/ 	.byte	0x04, 0x17
        /*013a*/ 	.short	(.L_24359 - .L_24358)
.L_24358:
        /*013c*/ 	.word	0x00000000
        /*0140*/ 	.short	0x0002
        /*0142*/ 	.short	0x0010
        /*0144*/ 	.byte	0x00, 0xf5, 0x21, 0x00


	//----- nvinfo : EIATTR_KPARAM_INFO
	.align		4
.L_24359:
        /*0148*/ 	.byte	0x04, 0x17
        /*014a*/ 	.short	(.L_24361 - .L_24360)
.L_24360:
        /*014c*/ 	.word	0x00000000
        /*0150*/ 	.short	0x0001
        /*0152*/ 	.short	0x0008
        /*0154*/ 	.byte	0x00, 0xf5, 0x21, 0x00


	//----- nvinfo : EIATTR_KPARAM_INFO
	.align		4
.L_24361:
        /*0158*/ 	.byte	0x04, 0x17
        /*015a*/ 	.short	(.L_24363 - .L_24362)
.L_24362:
        /*015c*/ 	.word	0x00000000
        /*0160*/ 	.short	0x0000
        /*0162*/ 	.short	0x0000
        /*0164*/ 	.byte	0x00, 0xf5, 0x21, 0x00


	//----- nvinfo : EIATTR_SPARSE_MMA_MASK
	.align		4
.L_24363:
        /*0168*/ 	.byte	0x03, 0x50
        /*016a*/ 	.short	0x0000


	//----- nvinfo : EIATTR_MAXREG_COUNT
	.align		4
        /*016c*/ 	.byte	0x03, 0x1b
        /*016e*/ 	.short	0x00ff


	//----- nvinfo : EIATTR_NUM_BARRIERS
	.align		4
        /*0170*/ 	.byte	0x02, 0x4c
        /*0172*/ 	.byte	0x01
	.zero		1


	//----- nvinfo : EIATTR_MERCURY_ISA_VERSION
	.align		4
        /*0174*/ 	.byte	0x03, 0x5f
        /*0176*/ 	.short	0x0101


	//----- nvinfo : EIATTR_COOP_GROUP_MASK_REGIDS
	.align		4
        /*0178*/ 	.byte	0x04, 0x29
        /*017a*/ 	.short	(.L_24365 - .L_24364)


	//   ....[0]....
.L_24364:
        /*017c*/ 	.word	0xffffffff


	//   ....[1]....
        /*0180*/ 	.word	0xffffffff


	//   ....[2]....
        /*0184*/ 	.word	0xffffffff


	//   ....[3]....
        /*0188*/ 	.word	0xffffffff


	//   ....[4]....
        /*018c*/ 	.word	0xffffffff


	//   ....[5]....
        /*0190*/ 	.word	0xffffffff


	//   ....[6]....
        /*0194*/ 	.word	0xffffffff


	//   ....[7]....
        /*0198*/ 	.word	0xffffffff


	//   ....[8]....
        /*019c*/ 	.word	0xffffffff


	//   ....[9]....
        /*01a0*/ 	.word	0xffffffff


	//   ....[10]....
        /*01a4*/ 	.word	0xffffffff


	//   ....[11]....
        /*01a8*/ 	.word	0xffffffff


	//   ....[12]....
        /*01ac*/ 	.word	0xffffffff


	//   ....[13]....
        /*01b0*/ 	.word	0xffffffff


	//   ....[14]....
        /*01b4*/ 	.word	0xffffffff


	//   ....[15]....
        /*01b8*/ 	.word	0xffffffff


	//   ....[16]....
        /*01bc*/ 	.word	0xffffffff


	//   ....[17]....
        /*01c0*/ 	.word	0xffffffff


	//   ....[18]....
        /*01c4*/ 	.word	0xffffffff


	//   ....[19]....
        /*01c8*/ 	.word	0xffffffff


	//   ....[20]....
        /*01cc*/ 	.word	0xffffffff


	//   ....[21]....
        /*01d0*/ 	.word	0xffffffff


	//   ....[22]....
        /*01d4*/ 	.word	0xffffffff


	//   ....[23]....
        /*01d8*/ 	.word	0xffffffff


	//   ....[24]....
        /*01dc*/ 	.word	0xffffffff


	//   ....[25]....
        /*01e0*/ 	.word	0xffffffff


	//   ....[26]....
        /*01e4*/ 	.word	0xffffffff


	//   ....[27]....
        /*01e8*/ 	.word	0xffffffff


	//   ....[28]....
        /*01ec*/ 	.word	0x0500000d


	//   ....[29]....
        /*01f0*/ 	.word	0x0500000d


	//   ....[30]....
        /*01f4*/ 	.word	0x0500000d


	//   ....[31]....
        /*01f8*/ 	.word	0x0500000d


	//   ....[32]....
        /*01fc*/ 	.word	0x0500000d


	//----- nvinfo : EIATTR_COOP_GROUP_INSTR_OFFSETS
	.align		4
.L_24365:
        /*0200*/ 	.byte	0x04, 0x28
        /*0202*/ 	.short	(.L_24367 - .L_24366)


	//   ....[0]....
.L_24366:
        /*0204*/ 	.word	0x000025b0


	//   ....[1]....
        /*0208*/ 	.word	0x00002780


	//   ....[2]....
        /*020c*/ 	.word	0x000027a0


	//   ....[3]....
        /*0210*/ 	.word	0x000027c0


	//   ....[4]....
        /*0214*/ 	.word	0x000027e0


	//   ....[5]....
        /*0218*/ 	.word	0x000028e0


	//   ....[6]....
        /*021c*/ 	.word	0x00002900


	//   ....[7]....
        /*0220*/ 	.word	0x00002940


	//   ....[8]....
        /*0224*/ 	.word	0x00003780


	//   ....[9]....
        /*0228*/ 	.word	0x000037c0


	//   ....[10]....
        /*022c*/ 	.word	0x000037e0


	//   ....[11]....
        /*0230*/ 	.word	0x00003800


	//   ....[12]....
        /*0234*/ 	.word	0x00003820


	//   ....[13]....
        /*0238*/ 	.word	0x00003870


	//   ....[14]....
        /*023c*/ 	.word	0x00003890


	//   ....[15]....
        /*0240*/ 	.word	0x000038b0


	//   ....[16]....
        /*0244*/ 	.word	0x00007640


	//   ....[17]....
        /*0248*/ 	.word	0x00007680


	//   ....[18]....
        /*024c*/ 	.word	0x000076c0


	//   ....[19]....
        /*0250*/ 	.word	0x00007700


	//   ....[20]....
        /*0254*/ 	.word	0x00007730


	//   ....[21]....
        /*0258*/ 	.word	0x00007740


	//   ....[22]....
        /*025c*/ 	.word	0x00007750


	//   ....[23]....
        /*0260*/ 	.word	0x00007790


	//   ....[24]....
        /*0264*/ 	.word	0x000077d0


	//   ....[25]....
        /*0268*/ 	.word	0x00007810


	//   ....[26]....
        /*026c*/ 	.word	0x00007830


	//   ....[27]....
        /*0270*/ 	.word	0x00007850


	//   ....[28]....
        /*0274*/ 	.word	0x00008110


	//   ....[29]....
        /*0278*/ 	.word	0x000081c0


	//   ....[30]....
        /*027c*/ 	.word	0x00008260


	//   ....[31]....
        /*0280*/ 	.word	0x000082d0


	//   ....[32]....
        /*0284*/ 	.word	0x00008340


	//----- nvinfo : EIATTR_VRC_CTA_INIT_COUNT
	.align		4
.L_24367:
        /*0288*/ 	.byte	0x02, 0x4a
	.zero		1
	.zero		1


	//----- nvinfo : EIATTR_EXIT_INSTR_OFFSETS
	.align		4
        /*028c*/ 	.byte	0x04, 0x1c
        /*028e*/ 	.short	(.L_24369 - .L_24368)


	//   ....[0]....
.L_24368:
        /*0290*/ 	.word	0x000000d0


	//   ....[1]....
        /*0294*/ 	.word	0x00007e50


	//   ....[2]....
        /*0298*/ 	.word	0x00007e80


	//   ....[3]....
        /*029c*/ 	.word	0x000080b0


	//----- nvinfo : EIATTR_CRS_STACK_SIZE
	.align		4
.L_24369:
        /*02a0*/ 	.byte	0x04, 0x1e
        /*02a2*/ 	.short	(.L_24371 - .L_24370)
.L_24370:
        /*02a4*/ 	.word	0x00000000


	//----- nvinfo : EIATTR_CBANK_PARAM_SIZE
	.align		4
.L_24371:
        /*02a8*/ 	.byte	0x03, 0x19
        /*02aa*/ 	.short	0x008c


	//----- nvinfo : EIATTR_PARAM_CBANK
	.align		4
        /*02ac*/ 	.byte	0x04, 0x0a
        /*02ae*/ 	.short	(.L_24373 - .L_24372)
	.align		4
.L_24372:
        /*02b0*/ 	.word	index@(.nv.constant0._ZN4vllm25paged_attention_v2_kernelI13__nv_bfloat16S1_Li192ELi16ELi128ELNS_18Fp8KVCacheDataTypeE0ELb0ELi512EEEvPfS3_PT_PKS4_PKT0_SA_ifPKiSC_iPKfiiiSE_SE_iiiii)
        /*02b4*/ 	.short	0x0380
        /*02b6*/ 	.short	0x008c


	//----- nvinfo : EIATTR_SW_WAR
	.align		4
.L_24373:
        /*02b8*/ 	.byte	0x04, 0x36
        /*02ba*/ 	.short	(.L_24375 - .L_24374)
.L_24374:
        /*02bc*/ 	.word	0x00000008
.L_24375:


//--------------------- .nv.info._ZN4vllm25paged_attention_v2_kernelI13__nv_bfloat16S1_Li128ELi16ELi128ELNS_18Fp8KVCacheDataTypeE0ELb0ELi512EEEvPfS3_PT_PKS4_PKT0_SA_ifPKiSC_iPKfiiiSE_SE_iiiii --------------------------
	.section	.nv.info._ZN4vllm25paged_attention_v2_kernelI13__nv_bfloat16S1_Li128ELi16ELi128ELNS_18Fp8KVCacheDataTypeE0ELb0ELi512EEEvPfS3_PT_PKS4_PKT0_SA_ifPKiSC_iPKfiiiSE_SE_iiiii,"",@"SHT_CUDA_INFO"
	.sectionflags	@""
	.align	4


	//----- nvinfo : EIATTR_CUDA_API_VERSION
	.align		4
        /*0000*/ 	.byte	0x04, 0x37
        /*0002*/ 	.short	(.L_24377 - .L_24376)
.L_24376:
        /*0004*/ 	.word	0x00000082


	//----- nvinfo : EIATTR_KPARAM_INFO
	.align		4
.L_24377:
        /*0008*/ 	.byte	0x04, 0x17
        /*000a*/ 	.short	(.L_24379 - .L_24378)
.L_24378:
        /*000c*/ 	.word	0x00000000
        /*0010*/ 	.short	0x0015
        /*0012*/ 	.short	0x0088
        /*0014*/ 	.byte	0x00, 0xf0, 0x11, 0x00


	//----- nvinfo : EIATTR_KPARAM_INFO
	.align		4
.L_24379:
        /*0018*/ 	.byte	0x04, 0x17
        /*001a*/ 	.short	(.L_24381 - .L_24380)
.L_24380:
        /*001c*/ 	.word	0x00000000
        /*0020*/ 	.short	0x0014
        /*0022*/ 	.short	0x0084
        /*0024*/ 	.byte	0x00, 0xf0, 0x11, 0x00


	//----- nvinfo : EIATTR_KPARAM_INFO
	.align		4
.L_24381:
        /*0028*/ 	.byte	0x04, 0x17
        /*002a*/ 	.short	(.L_24383 - .L_24382)
.L_24382:
        /*002c*/ 	.word	0x00000000
        /*0030*/ 	.short	0x0013
        /*0032*/ 	.short	0x0080
        /*0034*/ 	.byte	0x00, 0xf0, 0x11, 0x00


	//----- nvinfo : EIATTR_KPARAM_INFO
	.align		4
.L_24383:
        /*0038*/ 	.byte	0x04, 0x17
        /*003a*/ 	.short	(.L_24385 - .L_24384)
.L_24384:
        /*003c*/ 	.word	0x00000000
        /*0040*/ 	.short	0x0012
        /*0042*/ 	.short	0x007c
        /*0044*/ 	.byte	0x00, 0xf0, 0x11, 0x00


	//----- nvinfo : EIATTR_KPARAM_INFO
	.align		4
.L_24385:
        /*0048*/ 	.byte	0x04, 0x17
        /*004a*/ 	.short	(.L_24387 - .L_24386)
.L_24386:
        /*004c*/ 	.word	0x00000000
        /*0050*/ 	.short	0x0011
        /*0052*/ 	.short	0x0078
        /*0054*/ 	.byte	0x00, 0xf0, 0x11, 0x00


	//----- nvinfo : EIATTR_KPARAM_INFO
	.align		4
.L_24387:
        /*0058*/ 	.byte	0x04, 0x17
        /*005a*/ 	.short	(.L_24389 - .L_24388)
.L_24388:
        /*005c*/ 	.word	0x00000000
        /*0060*/ 	.short	0x0010
        /*0062*/ 	.short	0x0070
        /*0064*/ 	.byte	0x00, 0xf5, 0x21, 0x00


	//----- nvinfo : EIATTR_KPARAM_INFO
	.align		4
.L_24389:
        /*0068*/ 	.byte	0x04, 0x17
        /*006a*/ 	.short	(.L_24391 - .L_24390)
.L_24390:
        /*006c*/ 	.word	0x00000000
        /*0070*/ 	.short	0x000f
        /*0072*/ 	.short	0x0068
        /*0074*/ 	.byte	0x00, 0xf5, 0x21, 0x00


	//----- nvinfo : EIATTR_KPARAM_INFO
	.align		4
.L_24391:
        /*0078*/ 	.byte	0x04, 0x17
        /*007a*/ 	.short	(.L_24393 - .L_24392)
.L_24392:
        /*007c*/ 	.word	0x00000000
        /*0080*/ 	.short	0x000e
        /*0082*/ 	.short	0x0060
        /*0084*/ 	.byte	0x00, 0xf0, 0x11, 0x00


	//----- nvinfo : EIATTR_KPARAM_INFO
	.align		4
.L_24393:
        /*0088*/ 	.byte	0x04, 0x17
        /*008a*/ 	.short	(.L_24395 - .L_24394)
.L_24394:
        /*008c*/ 	.word	0x00000000
        /*0090*/ 	.short	0x000d
        /*0092*/ 	.short	0x005c
        /*0094*/ 	.byte	0x00, 0xf0, 0x11, 0x00


	//----- nvinfo : EIATTR_KPARAM_INFO
	.align		4
.L_24395:
        /*0098*/ 	.byte	0x04, 0x17
        /*009a*/ 	.short	(.L_24397 - .L_24396)
.L_24396:
        /*009c*/ 	.word	0x00000000
        /*00a0*/ 	.short	0x000c
        /*00a2*/ 	.short	0x0058
        /*00a4*/ 	.byte	0x00, 0xf0, 0x11, 0x00


	//----- nvinfo : EIATTR_KPARAM_INFO
	.align		4
.L_24397:
        /*00a8*/ 	.byte	0x04, 0x17
        /*00aa*/ 	.short	(.L_24399 - .L_24398)
.L_24398:
        /*00ac*/ 	.word	0x00000000
        /*00b0*/ 	.short	0x000b
        /*00b2*/ 	.short	0x0050
        /*00b4*/ 	.byte	0x00, 0xf5, 0x21, 0x00


	//----- nvinfo : EIATTR_KPARAM_INFO
	.align		4
.L_24399:
        /*00b8*/ 	.byte	0x04, 0x17
        /*00ba*/ 	.short	(.L_24401 - .L_24400)
.L_24400:
        /*00bc*/ 	.word	0x00000000
        /*00c0*/ 	.short	0x000a
        /*00c2*/ 	.short	0x0048
        /*00c4*/ 	.byte	0x00, 0xf0, 0x11, 0x00


	//----- nvinfo : EIATTR_KPARAM_INFO
	.align		4
.L_24401:
        /*00c8*/ 	.byte	0x04, 0x17
        /*00ca*/ 	.short	(.L_24403 - .L_24402)
.L_24402:
        /*00cc*/ 	.word	0x00000000
        /*00d0*/ 	.short	0x0009
        /*00d2*/ 	.short	0x0040
        /*00d4*/ 	.byte	0x00, 0xf5, 0x21, 0x00


	//----- nvinfo : EIATTR_KPARAM_INFO
	.align		4
.L_24403:
        /*00d8*/ 	.byte	0x04, 0x17
        /*00da*/ 	.short	(.L_24405 - .L_24404)
.L_24404:
        /*00dc*/ 	.word	0x00000000
        /*00e0*/ 	.short	0x0008
        /*00e2*/ 	.short	0x0038
        /*00e4*/ 	.byte	0x00, 0xf5, 0x21, 0x00


	//----- nvinfo : EIATTR_KPARAM_INFO
	.align		4
.L_24405:
        /*00e8*/ 	.byte	0x04, 0x17
        /*00ea*/ 	.short	(.L_24407 - .L_24406)
.L_24406:
        /*00ec*/ 	.word	0x00000000
        /*00f0*/ 	.short	0x0007
        /*00f2*/ 	.short	0x0034
        /*00f4*/ 	.byte	0x00, 0xf0, 0x11, 0x00


	//----- nvinfo : EIATTR_KPARAM_INFO
	.align		4
.L_24407:
        /*00f8*/ 	.byte	0x04, 0x17
        /*00fa*/ 	.short	(.L_24409 - .L_24408)
.L_24408:
        /*00fc*/ 	.word	0x00000000
        /*0100*/ 	.short	0x0006
        /*0102*/ 	.short	0x0030
        /*0104*/ 	.byte	0x00, 0xf0, 0x11, 0x00


	//----- nvinfo : EIATTR_KPARAM_INFO
	.align		4
.L_24409:
        /*0108*/ 	.byte	0x04, 0x17
        /*010a*/ 	.short	(.L_24411 - .L_24410)
.L_24410:
        /*010c*/ 	.word	0x00000000
        /*0110*/ 	.short	0x0005
        /*0112*/ 	.short	0x0028
        /*0114*/ 	.byte	0x00, 0xf5, 0x21, 0x00


	//----- nvinfo : EIATTR_KPARAM_INFO
	.align		4
.L_24411:
        /*0118*/ 	.byte	0x04, 0x17
        /*011a*/ 	.short	(.L_24413 - .L_24412)
.L_24412:
        /*011c*/ 	.word	0x00000000
        /*0120*/ 	.short	0x0004
        /*0122*/ 	.short	0x0020
        /*0124*/ 	.byte	0x00, 0xf5, 0x21, 0x00


	//----- nvinfo : EIATTR_KPARAM_INFO
	.align		4
.L_24413:
        /*0128*/ 	.byte	0x04, 0x17
        /*012a*/ 	.short	(.L_24415 - .L_24414)
.L_24414:
        /*012c*/ 	.word	0x00000000
        /*0130*/ 	.short	0x0003
        /*0132*/ 	.short	0x0018
        /*0134*/ 	.byte	0x00, 0xf5, 0x21, 0x00


	//----- nvinfo : EIATTR_KPARAM_INFO
	.align		4
.L_24415:
        /*0138*/ 	.byte	0x04, 0x17
        /*013a*/ 	.short	(.L_24417 - .L_24416)
.L_24416:
        /*013c*/ 	.word	0x00000000
        /*0140*/ 	.short	0x0002
        /*0142*/ 	.short	0x0010
        /*0144*/ 	.byte	0x00, 0xf5, 0x21, 0x00


	//----- nvinfo : EIATTR_KPARAM_INFO
	.align		4
.L_24417:
        /*0148*/ 	.byte	0x04, 0x17
        /*014a*/ 	.short	(.L_24419 - .L_24418)
.L_24418:
        /*014c*/ 	.word	0x00000000
        /*0150*/ 	.short	0x0001
        /*0152*/ 	.short	0x0008
        /*0154*/ 	.byte	0x00, 0xf5, 0x21, 0x00


	//----- nvinfo : EIATTR_KPARAM_INFO
	.align		4
.L_24419:
        /*0158*/ 	.byte	0x04, 0x17
        /*015a*/ 	.short	(.L_24421 - .L_24420)
.L_24420:
        /*015c*/ 	.word	0x00000000
        /*0160*/ 	.short	0x0000
        /*0162*/ 	.short	0x0000
        /*0164*/ 	.byte	0x00, 0xf5, 0x21, 0x00


	//----- nvinfo : EIATTR_SPARSE_MMA_MASK
	.align		4
.L_24421:
        /*0168*/ 	.byte	0x03, 0x50
        /*016a*/ 	.short	0x0000


	//----- nvinfo : EIATTR_MAXREG_COUNT
	.align		4
        /*016c*/ 	.byte	0x03, 0x1b
        /*016e*/ 	.short	0x00ff


	//----- nvinfo : EIATTR_NUM_BARRIERS
	.align		4
        /*0170*/ 	.byte	0x02, 0x4c
        /*0172*/ 	.byte	0x01
	.zero		1


	//----- nvinfo : EIATTR_MERCURY_ISA_VERSION
	.align		4
        /*0174*/ 	.byte	0x03, 0x5f
        /*0176*/ 	.short	0x0101


	//----- nvinfo : EIATTR_COOP_GROUP_MASK_REGIDS
	.align		4
        /*0178*/ 	.byte	0x04, 0x29
        /*017a*/ 	.short	(.L_24423 - .L_24422)


	//   ....[0]....
.L_24422:
        /*017c*/ 	.word	0xffffffff


	//   ....[1]....
        /*0180*/ 	.word	0xffffffff


	//   ....[2]....
        /*0184*/ 	.word	0xffffffff


	//   ....[3]....
        /*0188*/ 	.word	0xffffffff


	//   ....[4]....
        /*018c*/ 	.word	0xffffffff


	//   ....[5]....
        /*0190*/ 	.word	0xffffffff


	//   ....[6]....
        /*0194*/ 	.word	0xffffffff


	//   ....[7]....
        /*0198*/ 	.word	0xffffffff


	//   ....[8]....
        /*019c*/ 	.word	0xffffffff


	//   ....[9]....
        /*01a0*/ 	.word	0xffffffff


	//   ....[10]....
        /*01a4*/ 	.word	0xffffffff


	//   ....[11]....
        /*01a8*/ 	.word	0xffffffff


	//   ....[12]....
        /*01ac*/ 	.word	0xffffffff


	//   ....[13]....
        /*01b0*/ 	.word	0xffffffff


	//   ....[14]....
        /*01b4*/ 	.word	0xffffffff


	//   ....[15]....
        /*01b8*/ 	.word	0xffffffff


	//   ....[16]....
        /*01bc*/ 	.word	0xffffffff


	//   ....[17]....
        /*01c0*/ 	.word	0xffffffff


	//   ....[18]....
        /*01c4*/ 	.word	0xffffffff


	//   ....[19]....
        /*01c8*/ 	.word	0xffffffff


	//   ....[20]....
        /*01cc*/ 	.word	0xffffffff


	//   ....[21]....
        /*01d0*/ 	.word	0xffffffff


	//   ....[22]....
        /*01d4*/ 	.word	0xffffffff


	//   ....[23]....
        /*01d8*/ 	.word	0xffffffff


	//   ....[24]....
        /*01dc*/ 	.word	0x05000016


	//   ....[25]....
        /*01e0*/ 	.word	0x05000016


	//   ....[26]....
        /*01e4*/ 	.word	0x05000016


	//   ....[27]....
        /*01e8*/ 	.word	0x05000016


	//   ....[28]....
        /*01ec*/ 	.word	0x05000016


	//----- nvinfo : EIATTR_COOP_GROUP_INSTR_OFFSETS
	.align		4
.L_24423:
        /*01f0*/ 	.byte	0x04, 0x28
        /*01f2*/ 	.short	(.L_24425 - .L_24424)


	//   ....[0]....
.L_24424:
        /*01f4*/ 	.word	0x00001cb0


	//   ....[1]....
        /*01f8*/ 	.word	0x00001ee0


	//   ....[2]....
        /*01fc*/ 	.word	0x00001f00


	//   ....[3]....
        /*0200*/ 	.word	0x00001f20


	//   ....[4]....
        /*0204*/ 	.word	0x00001f40


	//   ....[5]....
        /*0208*/ 	.word	0x00002050


	//   ....[6]....
        /*020c*/ 	.word	0x00002070


	//   ....[7]....
        /*0210*/ 	.word	0x00002090


	//   ....[8]....
        /*0214*/ 	.word	0x00002ed0


	//   ....[9]....
        /*0218*/ 	.word	0x00002f10


	//   ....[10]....
        /*021c*/ 	.word	0x00002f30


	//   ....[11]....
        /*0220*/ 	.word	0x00002f50


	//   ....[12]....
        /*0224*/ 	.word	0x00002f70


	//   ....[13]....
        /*0228*/ 	.word	0x00002fc0


	//   ....[14]....
        /*022c*/ 	.word	0x00002fe0


	//   ....[15]....
        /*0230*/ 	.word	0x00003000


	//   ....[16]....
        /*0234*/ 	.word	0x00005d80


	//   ....[17]....
        /*0238*/ 	.word	0x00005dc0


	//   ....[18]....
        /*023c*/ 	.word	0x00005df0


	//   ....[19]....
        /*0240*/ 	.word	0x00005e10


	//   ....[20]....
        /*0244*/ 	.word	0x00005e20


	//   ....[21]....
        /*0248*/ 	.word	0x00005e30


	//   ....[22]....
        /*024c*/ 	.word	0x00005e40


	//   ....[23]....
        /*0250*/ 	.word	0x00005e60


	//   ....[24]....
        /*0254*/ 	.word	0x00006620


	//   ....[25]....
        /*0258*/ 	.word	0x000066d0


	//   ....[26]....
        /*025c*/ 	.word	0x00006770


	//   ....[27]....
        /*0260*/ 	.word	0x000067e0


	//   ....[28]....
        /*0264*/ 	.word	0x00006850


	//----- nvinfo : EIATTR_VRC_CTA_INIT_COUNT
	.align		4
.L_24425:
        /*0268*/ 	.byte	0x02, 0x4a
	.zero		1
	.zero		1


	//----- nvinfo : EIATTR_EXIT_INSTR_OFFSETS
	.align		4
        /*026c*/ 	.byte	0x04, 0x1c
        /*026e*/ 	.short	(.L_24427 - .L_24426)


	//   ....[0]....
.L_24426:
        /*0270*/ 	.word	0x000000d0


	//   ....[1]....
        /*0274*/ 	.word	0x000063e0


	//   ....[2]....
        /*0278*/ 	.word	0x00006410


	//   ....[3]....
        /*027c*/ 	.word	0x000065c0


	//----- nvinfo : EIATTR_CRS_STACK_SIZE
	.align		4
.L_24427:
        /*0280*/ 	.byte	0x04, 0x1e
        /*0282*/ 	.short	(.L_24429 - .L_24428)
.L_24428:
        /*0284*/ 	.word	0x00000000


	//----- nvinfo : EIATTR_CBANK_PARAM_SIZE
	.align		4
.L_24429:
        /*0288*/ 	.byte	0x03, 0x19
        /*028a*/ 	.short	0x008c


	//----- nvinfo : EIATTR_PARAM_CBANK
	.align		4
        /*028c*/ 	.byte	0x04, 0x0a
        /*028e*/ 	.short	(.L_24431 - .L_24430)
	.align		4
.L_24430:
        /*0290*/ 	.word	index@(.nv.constant0._ZN4vllm25paged_attention_v2_kernelI13__nv_bfloat16S1_Li128ELi16ELi128ELNS_18Fp8KVCacheDataTypeE0ELb0ELi512EEEvPfS3_PT_PKS4_PKT0_SA_ifPKiSC_iPKfiiiSE_SE_iiiii)
        /*0294*/ 	.short	0x0380
        /*0296*/ 	.short	0x008c


	//----- nvinfo : EIATTR_SW_WAR
	.align		4
.L_24431:
        /*0298*/ 	.byte	0x04, 0x36
        /*029a*/ 	.short	(.L_24433 - .L_24432)
.L_24432:
        /*029c*/ 	.word	0x00000008
.L_24433:


//--------------------- .nv.info._ZN4vllm25paged_attention_v2_kernelI13__nv_bfloat16S1_Li120ELi16ELi128ELNS_18Fp8KVCacheDataTypeE0ELb0ELi512EEEvPfS3_PT_PKS4_PKT0_SA_ifPKiSC_iPKfiiiSE_SE_iiiii --------------------------
	.section	.nv.info._ZN4vllm25paged_attention_v2_kernelI13__nv_bfloat16S1_Li120ELi16ELi128ELNS_18Fp8KVCacheDataTypeE0ELb0ELi512EEEvPfS3_PT_PKS4_PKT0_SA_ifPKiSC_iPKfiiiSE_SE_iiiii,"",@"SHT_CUDA_INFO"
	.sectionflags	@""
	.align	4


	//----- nvinfo : EIATTR_CUDA_API_VERSION
	.align		4
        /*0000*/ 	.byte	0x04, 0x37
        /*0002*/ 	.short	(.L_24435 - .L_24434)
.L_24434:
        /*0004*/ 	.word	0x00000082


	//----- nvinfo : EIATTR_KPARAM_INFO
	.align		4
.L_24435:
        /*0008*/ 	.byte	0x04, 0x17
        /*000a*/ 	.short	(.L_24437 - .L_24436)
.L_24436:
        /*000c*/ 	.word	0x00000000
        /*0010*/ 	.short	0x0015
        /*0012*/ 	.short	0x0088
        /*0014*/ 	.byte	0x00, 0xf0, 0x11, 0x00


	//----- nvinfo : EIATTR_KPARAM_INFO
	.align		4
.L_24437:
        /*0018*/ 	.byte	0x04, 0x17
        /*001a*/ 	.short	(.L_24439 - .L_24438)
.L_24438:
        /*001c*/ 	.word	0x00000000
        /*0020*/ 	.short	0x0014
        /*0022*/ 	.short	0x0084
        /*0024*/ 	.byte	0x00, 0xf0, 0x11, 0x00


	//----- nvinfo : EIATTR_KPARAM_INFO
	.align		4
.L_24439:
        /*0028*/ 	.byte	0x04, 0x17
        /*002a*/ 	.short	(.L_24441 - .L_24440)
.L_24440:
        /*002c*/ 	.word	0x00000000
        /*0030*/ 	.short	0x0013
        /*0032*/ 	.short	0x0080
        /*0034*/ 	.byte	0x00, 0xf0, 0x11, 0x00


	//----- nvinfo : EIATTR_KPARAM_INFO
	.align		4
.L_24441:
        /*0038*/ 	.byte	0x04, 0x17
        /*003a*/ 	.short	(.L_24443 - .L_24442)
.L_24442:
        /*003c*/ 	.word	0x00000000
        /*0040*/ 	.short	0x0012
        /*0042*/ 	.short	0x007c
        /*0044*/ 	.byte	0x00, 0xf0, 0x11, 0x00


	//----- nvinfo : EIATTR_KPARAM_INFO
	.align		4
.L_24443:
        /*0048*/ 	.byte	0x04, 0x17
        /*004a*/ 	.short	(.L_24445 - .L_24444)
.L_24444:
        /*004c*/ 	.word	0x00000000
        /*0050*/ 	.short	0x0011
        /*0052*/ 	.short	0x0078
        /*0054*/ 	.byte	0x00, 0xf0, 0x11, 0x00


	//----- nvinfo : EIATTR_KPARAM_INFO
	.align		4
.L_24445:
        /*0058*/ 	.byte	0x04, 0x17
        /*005a*/ 	.short	(.L_24447 - .L_24446)
.L_24446:
        /*005c*/ 	.word	0x00000000
        /*0060*/ 	.short	0x0010
        /*0062*/ 	.short	0x0070
        /*0064*/ 	.byte	0x00, 0xf5, 0x21, 0x00


	//----- nvinfo : EIATTR_KPARAM_INFO
	.align		4
.L_24447:
        /*0068*/ 	.byte	0x04, 0x17
        /*006a*/ 	.short	(.L_24449 - .L_24448)
.L_24448:
        /*006c*/ 	.word	0x00000000
        /*0070*/ 	.short	0x000f
        /*0072*/ 	.short	0x0068
        /*0074*/ 	.byte	0x00, 0xf5, 0x21, 0x00


	//----- nvinfo : EIATTR_KPARAM_INFO
	.align		4
.L_24449:
        /*0078*/ 	.byte	0x04, 0x17
        /*007a*/ 	.short	(.L_24451 - .L_24450)
.L_24450:
        /*007c*/ 	.word	0x00000000
        /*0080*/ 	.short	0x000e
        /*0082*/ 	.short	0x0060
        /*0084*/ 	.byte	0x00, 0xf0, 0x11, 0x00


	//----- nvinfo : EIATTR_KPARAM_INFO
	.align		4
.L_24451:
        /*0088*/ 	.byte	0x04, 0x17
        /*008a*/ 	.short	(.L_24453 - .L_24452)
.L_24452:
        /*008c*/ 	.word	0x00000000
        /*0090*/ 	.short	0x000d
        /*0092*/ 	.short	0x005c
        /*0094*/ 	.byte	0x00, 0xf0, 0x11, 0x00


	//----- nvinfo : EIATTR_KPARAM_INFO
	.align		4
.L_24453:
        /*0098*/ 	.byte	0x04, 0x17
        /*009a*/ 	.short	(.L_24455 - .L_24454)
.L_24454:
        /*009c*/ 	.word	0x00000000
        /*00a0*/ 	.short	0x000c
        /*00a2*/ 	.short	0x0058
        /*00a4*/ 	.byte	0x00, 0xf0, 0x11, 0x00


	//----- nvinfo : EIATTR_KPARAM_INFO
	.align		4
.L_24455:
        /*00a8*/ 	.byte	0x04, 0x17
        /*00aa*/ 	.short	(.L_24457 - .L_24456)
.L_24456:
        /*00ac*/ 	.word	0x00000000
        /*00b0*/ 	.short	0x000b
        /*00b2*/ 	.short	0x0050
        /*00b4*/ 	.byte	0x00, 0xf5, 0x21, 0x00


	//----- nvinfo : EIATTR_KPARAM_INFO
	.align		4
.L_24457:
        /*00b8*/ 	.byte	0x04, 0x17
        /*00ba*/ 	.short	(.L_24459 - .L_24458)
.L_24458:
        /*00bc*/ 	.word	0x00000000
        /*00c0*/ 	.short	0x000a
        /*00c2*/ 	.short	0x0048
        /*00c4*/ 	.byte	0x00, 0xf0, 0x11, 0x00


	//----- nvinfo : EIATTR_KPARAM_INFO
	.align		4
.L_24459:
        /*00c8*/ 	.byte	0x04, 0x17
        /*00ca*/ 	.short	(.L_24461 - .L_24460)
.L_24460:
        /*00cc*/ 	.word	0x00000000
        /*00d0*/ 	.short	0x0009
        /*00d2*/ 	.short	0x0040
        /*00d4*/ 	.byte	0x00, 0xf5, 0x21, 0x00


	//----- nvinfo : EIATTR_KPARAM_INFO
	.align		4
.L_24461:
        /*00d8*/ 	.byte	0x04, 0x17
        /*00da*/ 	.short	(.L_24463 - .L_24462)
.L_24462:
        /*00dc*/ 	.word	0x00000000
        /*00e0*/ 	.short	0x0008
        /*00e2*/ 	.short	0x0038
        /*00e4*/ 	.byte	0x00, 0xf5, 0x21, 0x00


	//----- nvinfo : EIATTR_KPARAM_INFO
	.align		4
.L_24463:
        /*00e8*/ 	.byte	0x04, 0x17
        /*00ea*/ 	.short	(.L_24465 - .L_24464)
.L_24464:
        /*00ec*/ 	.word	0x00000000
        /*00f0*/ 	.short	0x0007
        /*00f2*/ 	.short	0x0034
        /*00f4*/ 	.byte	0x00, 0xf0, 0x11, 0x00


	//----- nvinfo : EIATTR_KPARAM_INFO
	.align		4
.L_24465:
        /*00f8*/ 	.byte	0x04, 0x17
        /*00fa*/ 	.short	(.L_24467 - .L_24466)
.L_24466:
        /*00fc*/ 	.word	0x00000000
        /*0100*/ 	.short	0x0006
        /*0102*/ 	.short	0x0030
        /*0104*/ 	.byte	0x00, 0xf0, 0x11, 0x00


	//----- nvinfo : EIATTR_KPARAM_INFO
	.align		4
.L_24467:
        /*0108*/ 	.byte	0x04, 0x17
        /*010a*/ 	.short	(.L_24469 - .L_24468)
.L_24468:
        /*010c*/ 	.word	0x00000000
        /*0110*/ 	.short	0x0005
        /*0112*/ 	.short	0x0028
        /*0114*/ 	.byte	0x00, 0xf5, 0x21, 0x00


	//----- nvinfo : EIATTR_KPARAM_INFO
	.align		4
.L_24469:
        /*0118*/ 	.byte	0x04, 0x17
        /*011a*/ 	.short	(.L_24471 - .L_24470)
.L_24470:
        /*011c*/ 	.word	0x00000000
        /*0120*/ 	.short	0x0004
        /*0122*/ 	.short	0x0020
        /*0124*/ 	.byte	0x00, 0xf5, 0x21, 0x00


	//----- nvinfo : EIATTR_KPARAM_INFO
	.align		4
.L_24471:
        /*0128*/ 	.byte	0x04, 0x17
        /*012a*/ 	.short	(.L_24473 - .L_24472)
.L_24472:
        /*012c*/ 	.word	0x00000000
        /*0130*/ 	.short	0x0003
        /*0132*/ 	.short	0x0018
        /*0134*/ 	.byte	0x00, 0xf5, 0x21, 0x00


	//----- nvinfo : EIATTR_KPARAM_INFO
	.align		4
.L_24473:
        /*0138*/ 	.byte	0x04, 0x17
        /*013a*/ 	.short	(.L_24475 - .L_24474)
.L_24474:
        /*013c*/ 	.word	0x00000000
        /*0140*/ 	.short	0x0002
        /*0142*/ 	.short	0x0010
        /*0144*/ 	.byte	0x00, 0xf5, 0x21, 0x00


	//----- nvinfo : EIATTR_KPARAM_INFO
	.align		4
.L_24475:
        /*0148*/ 	.byte	0x04, 0x17
        /*014a*/ 	.short	(.L_24477 - .L_24476)
.L_24476:
        /*014c*/ 	.word	0x00000000
        /*0150*/ 	.short	0x0001
        /*0152*/ 	.short	0x0008
        /*0154*/ 	.byte	0x00, 0xf5, 0x21, 0x00


	//----- nvinfo : EIATTR_KPARAM_INFO
	.align		4
.L_24477:
        /*0158*/ 	.byte	0x04, 0x17
        /*015a*/ 	.short	(.L_24479 - .L_24478)
.L_24478:
        /*015c*/ 	.word	0x00000000
        /*0160*/ 	.short	0x0000
        /*0162*/ 	.short	0x0000
        /*0164*/ 	.byte	0x00, 0xf5, 0x21, 0x00


	//----- nvinfo : EIATTR_SPARSE_MMA_MASK
	.align		4
.L_24479:
        /*0168*/ 	.byte	0x03, 0x50
        /*016a*/ 	.short	0x0000


	//----- nvinfo : EIATTR_MAXREG_COUNT
	.align		4
        /*016c*/ 	.byte	0x03, 0x1b
        /*016e*/ 	.short	0x00ff


	//----- nvinfo : EIATTR_NUM_BARRIERS
	.align		4
        /*0170*/ 	.byte	0x02, 0x4c
        /*0172*/ 	.byte	0x01
	.zero		1


	//----- nvinfo : EIATTR_MERCURY_ISA_VERSION
	.align		4
        /*0174*/ 	.byte	0x03, 0x5f
        /*0176*/ 	.short	0x0101


	//----- nvinfo : EIATTR_COOP_GROUP_MASK_REGIDS
	.align		4
        /*0178*/ 	.byte	0x04, 0x29
        /*017a*/ 	.short	(.L_24481 - .L_24480)


	//   ....[0]....
.L_24480:
        /*017c*/ 	.word	0xffffffff


	//   ....[1]....
        /*0180*/ 	.word	0xffffffff


	//   ....[2]....
        /*0184*/ 	.word	0xffffffff


	//   ....[3]....
        /*0188*/ 	.word	0xffffffff


	//   ....[4]....
        /*018c*/ 	.word	0xffffffff


	//   ....[5]....
        /*0190*/ 	.word	0xffffffff


	//   ....[6]....
        /*0194*/ 	.word	0xffffffff


	//   ....[7]....
        /*0198*/ 	.word	0xffffffff


	//   ....[8]....
        /*019c*/ 	.word	0xffffffff


	//   ....[9]....
        /*01a0*/ 	.word	0xffffffff


	//   ....[10]....
        /*01a4*/ 	.word	0xffffffff


	//   ....[11]....
        /*01a8*/ 	.word	0xffffffff


	//   ....[12]....
        /*01ac*/ 	.word	0xffffffff


	//   ....[13]....
        /*01b0*/ 	.word	0xffffffff


	//   ....[14]....
        /*01b4*/ 	.word	0xffffffff


	//   ....[15]....
        /*01b8*/ 	.word	0xffffffff


	//   ....[16]....
        /*01bc*/ 	.word	0xffffffff


	//   ....[17]....
        /*01c0*/ 	.word	0xffffffff


	//   ....[18]....
        /*01c4*/ 	.word	0xffffffff


	//   ....[19]....
        /*01c8*/ 	.word	0xffffffff


	//   ....[20]....
        /*01cc*/ 	.word	0xffffffff


	//   ....[21]....
        /*01d0*/ 	.word	0xffffffff


	//   ....[22]....
        /*01d4*/ 	.word	0xffffffff


	//   ....[23]....
        /*01d8*/ 	.word	0xffffffff


	//   ....[24]....
        /*01dc*/ 	.word	0x0500004d


	//   ....[25]....
        /*01e0*/ 	.word	0x0500004d


	//   ....[26]....
        /*01e4*/ 	.word	0x0500004d


	//   ....[27]....
        /*01e8*/ 	.word	0x0500004d


	//   ....[28]....
        /*01ec*/ 	.word	0x0500004d


	//----- nvinfo : EIATTR_COOP_GROUP_INSTR_OFFSETS
	.align		4
.L_24481:
        /*01f0*/ 	.byte	0x04, 0x28
        /*01f2*/ 	.short	(.L_24483 - .L_24482)


	//   ....[0]....
.L_24482:
        /*01f4*/ 	.word	0x00001c00


	//   ....[1]....
        /*01f8*/ 	.word	0x00001e40


	//   ....[2]....
        /*01fc*/ 	.word	0x00001e60


	//   ....[3]....
        /*0200*/ 	.word	0x00001e80


	//   ....[4]....
        /*0204*/ 	.word	0x00001ea0


	//   ....[5]....
        /*0208*/ 	.word	0x00001fa0


	//   ....[6]....
        /*020c*/ 	.word	0x00001fc0


	//   ....[7]....
        /*0210*/ 	.word	0x00001fe0


	//   ....[8]....
        /*0214*/ 	.word	0x00002e20


	//   ....[9]....
        /*0218*/ 	.word	0x00002e50


	//   ....[10]....
        /*021c*/ 	.word	0x00002e70


	//   ....[11]....
        /*0220*/ 	.word	0x00002e90


	//   ....[12]....
        /*0224*/ 	.word	0x00002eb0


	//   ....[13]....
        /*0228*/ 	.word	0x00002f00


	//   ....[14]....
        /*022c*/ 	.word	0x00002f20


	//   ....[15]....
        /*0230*/ 	.word	0x00002f40


	//   ....[16]....
        /*0234*/ 	.word	0x00005f20


	//   ....[17]....
        /*0238*/ 	.word	0x00005f50


	//   ....[18]....
        /*023c*/ 	.word	0x00005f70


	//   ....[19]....
        /*0240*/ 	.word	0x00005f80


	//   ....[20]....
        /*0244*/ 	.word	0x00005f90


	//   ....[21]....
        /*0248*/ 	.word	0x00005fa0


	//   ....[22]....
        /*024c*/ 	.word	0x00005fb0


	//   ....[23]....
        /*0250*/ 	.word	0x00005fe0


	//   ....[24]....
        /*0254*/ 	.word	0x000069d0


	//   ....[25]....
        /*0258*/ 	.word	0x00006a80


	//   ....[26]....
        /*025c*/ 	.word	0x00006b20


	//   ....[27]....
        /*0260*/ 	.word	0x00006b90


	//   ....[28]....
        /*0264*/ 	.word	0x00006c00


	//----- nvinfo : EIATTR_VRC_CTA_INIT_COUNT
	.align		4
.L_24483:
        /*0268*/ 	.byte	0x02, 0x4a
	.zero		1
	.zero		1


	//----- nvinfo : EIATTR_EXIT_INSTR_OFFSETS
	.align		4
        /*026c*/ 	.byte	0x04, 0x1c
        /*026e*/ 	.short	(.L_24485 - .L_24484)


	//   ....[0]....
.L_24484:
        /*0270*/ 	.word	0x000000d0


	//   ....[1]....
        /*0274*/ 	.word	0x00006740


	//   ....[2]....
        /*0278*/ 	.word	0x00006930


	//   ....[3]....
        /*027c*/ 	.word	0x00006960


	//----- nvinfo : EIATTR_CRS_STACK_SIZE
	.align		4
.L_24485:
        /*0280*/ 	.byte	0x04, 0x1e
        /*0282*/ 	.short	(.L_24487 - .L_24486)
.L_24486:
        /*0284*/ 	.word	0x00000000


	//----- nvinfo : EIATTR_CBANK_PARAM_SIZE
	.align		4
.L_24487:
        /*0288*/ 	.byte	0x03, 0x19
        /*028a*/ 	.short	0x008c


	//----- nvinfo : EIATTR_PARAM_CBANK
	.align		4
        /*028c*/ 	.byte	0x04, 0x0a
        /*028e*/ 	.short	(.L_24489 - .L_24488)
	.align		4
.L_24488:
        /*0290*/ 	.word	index@(.nv.constant0._ZN4vllm25paged_attention_v2_kernelI13__nv_bfloat16S1_Li120ELi16ELi128ELNS_18Fp8KVCacheDataTypeE0ELb0ELi512EEEvPfS3_PT_PKS4_PKT0_SA_ifPKiSC_iPKfiiiSE_SE_iiiii)
        /*0294*/ 	.short	0x0380
        /*0296*/ 	.short	0x008c


	//----- nvinfo : EIATTR_SW_WAR
	.align		4
.L_24489:
        /*0298*/ 	.byte	0x04, 0x36
        /*029a*/ 	.short	(.L_24491 - .L_24490)
.L_24490:
        /*029c*/ 	.word	0x00000008
.L_24491:


//--------------------- .nv.info._ZN4vllm25paged_attention_v2_kernelI13__nv_bfloat16S1_Li112ELi16ELi128ELNS_18Fp8KVCacheDataTypeE0ELb0ELi512EEEvPfS3_PT_PKS4_PKT0_SA_ifPKiSC_iPKfiiiSE_SE_iiiii --------------------------
	.section	.nv.info._ZN4vllm25paged_attention_v2_kernelI13__nv_bfloat16S1_Li112ELi16ELi128ELNS_18Fp8KVCacheDataTypeE0ELb0ELi512EEEvPfS3_PT_PKS4_PKT0_SA_ifPKiSC_iPKfiiiSE_SE_iiiii,"",@"SHT_CUDA_INFO"
	.sectionflags	@""
	.align	4


	//----- nvinfo : EIATTR_CUDA_API_VERSION
	.align		4
        /*0000*/ 	.byte	0x04, 0x37
        /*0002*/ 	.short	(.L_24493 - .L_24492)
.L_24492:
        /*0004*/ 	.word	0x00000082


	//----- nvinfo : EIATTR_KPARAM_INFO
	.align		4
.L_24493:
        /*0008*/ 	.byte	0x04, 0x17
        /*000a*/ 	.short	(.L_24495 - .L_24494)
.L_24494:
        /*000c*/ 	.word	0x00000000
        /*0010*/ 	.short	0x0015
        /*0012*/ 	.short	0x0088
        /*0014*/ 	.byte	0x00, 0xf0, 0x11, 0x00


	//----- nvinfo : EIATTR_KPARAM_INFO
	.align		4
.L_24495:
        /*0018*/ 	.byte	0x04, 0x17
        /*001a*/ 	.short	(.L_24497 - .L_24496)
.L_24496:
        /*001c*/ 	.word	0x00000000
        /*0020*/ 	.short	0x0014
        /*0022*/ 	.short	0x0084
        /*0024*/ 	.byte	0x00, 0xf0, 0x11, 0x00


	//----- nvinfo : EIATTR_KPARAM_INFO
	.align		4
.L_24497:
        /*0028*/ 	.byte	0x04, 0x17
        /*002a*/ 	.short	(.L_24499 - .L_24498)
.L_24498:
        /*002c*/ 	.word	0x00000000
        /*0030*/ 	.short	0x0013
        /*0032*/ 	.short	0x0080
        /*0034*/ 	.byte	0x00, 0xf0, 0x11, 0x00


	//----- nvinfo : EIATTR_KPARAM_INFO
	.align		4
.L_24499:
        /*0038*/ 	.byte	0x04, 0x17
        /*003a*/ 	.short	(.L_24501 - .L_24500)
.L_24500:
        /*003c*/ 	.word	0x00000000
        /*0040*/ 	.short	0x0012
        /*0042*/ 	.short	0x007c
        /*0044*/ 	.byte	0x00, 0xf0, 0x11, 0x00


	//----- nvinfo : EIATTR_KPARAM_INFO
	.align		4
.L_24501:
        /*0048*/ 	.byte	0x04, 0x17
        /*004a*/ 	.short	(.L_24503 - .L_24502)
.L_24502:
        /*004c*/ 	.word	0x00000000
        /*0050*/ 	.short	0x0011
        /*0052*/ 	.short	0x0078
        /*0054*/ 	.byte	0x00, 0xf0, 0x11, 0x00


	//----- nvinfo : EIATTR_KPARAM_INFO
	.align		4
.L_24503:
        /*0058*/ 	.byte	0x04, 0x17
        /*005a*/ 	.short	(.L_24505 - .L_24504)
.L_24504:
        /*005c*/ 	.word	0x00000000
        /*0060*/ 	.short	0x0010
        /*0062*/ 	.short	0x0070
        /*0064*/ 	.byte	0x00, 0xf5, 0x21, 0x00


	//----- nvinfo : EIATTR_KPARAM_INFO
	.align		4
.L_24505:
        /*0068*/ 	.byte	0x04, 0x17
        /*006a*/ 	.short	(.L_24507 - .L_24506)
.L_24506:
        /*006c*/ 	.word	0x00000000
        /*0070*/ 	.short	0x000f
        /*0072*/ 	.short	0x0068
        /*0074*/ 	.byte	0x00, 0xf5, 0x21, 0x00


	//----- nvinfo : EIATTR_KPARAM_INFO
	.align		4
.L_24507:
        /*0078*/ 	.byte	0x04, 0x17
        /*007a*/ 	.short	(.L_24509 - .L_24508)
.L_24508:
        /*007c*/ 	.word	0x00000000
        /*0080*/ 	.short	0x000e
        /*0082*/ 	.short	0x0060
        /*0084*/ 	.byte	0x00, 0xf0, 0x11, 0x00


	//----- nvinfo : EIATTR_KPARAM_INFO
	.align		4
.L_24509:
        /*0088*/ 	.byte	0x04, 0x17
        /*008a*/ 	.short	(.L_24511 - .L_24510)
.L_24510:
        /*008c*/ 	.word	0x00000000
        /*0090*/ 	.short	0x000d
        /*0092*/ 	.short	0x005c
        /*0094*/ 	.byte	0x00, 0xf0, 0x11, 0x00


	//----- nvinfo : EIATTR_KPARAM_INFO
	.align		4
.L_24511:
        /*0098*/ 	.byte	0x04, 0x17
        /*009a*/ 	.short	(.L_24513 - .L_24512)
.L_24512:
        /*009c*/ 	.word	0x00000000
        /*00a0*/ 	.short	0x000c
        /*00a2*/ 	.short	0x0058
        /*00a4*/ 	.byte	0x00, 0xf0, 0x11, 0x00


	//----- nvinfo : EIATTR_KPARAM_INFO
	.align		4
.L_24513:
        /*00a8*/ 	.byte	0x04, 0x17
        /*00aa*/ 	.short	(.L_24515 - .L_24514)
.L_24514:
        /*00ac*/ 	.word	0x00000000
        /*00b0*/ 	.short	0x000b
        /*00b2*/ 	.short	0x0050
        /*00b4*/ 	.byte	0x00, 0xf5, 0x21, 0x00


	//----- nvinfo : EIATTR_KPARAM_INFO
	.align		4
.L_24515:
        /*00b8*/ 	.byte	0x04, 0x17
        /*00ba*/ 	.short	(.L_24517 - .L_24516)
.L_24516:
        /*00bc*/ 	.word	0x00000000
        /*00c0*/ 	.short	0x000a
        /*00c2*/ 	.short	0x0048
        /*00c4*/ 	.byte	0x00, 0xf0, 0x11, 0x00


	//----- nvinfo : EIATTR_KPARAM_INFO
	.align		4
.L_24517:
        /*00c8*/ 	.byte	0x04, 0x17
        /*00ca*/ 	.short	(.L_24519 - .L_24518)
.L_24518:
        /*00cc*/ 	.word	0x00000000
        /*00d0*/ 	.short	0x0009
        /*00d2*/ 	.short	0x0040
        /*00d4*/ 	.byte	0x00, 0xf5, 0x21, 0x00


	//----- nvinfo : EIATTR_KPARAM_INFO
	.align		4
.L_24519:
        /*00d8*/ 	.byte	0x04, 0x17
        /*00da*/ 	.short	(.L_24521 - .L_24520)
.L_24520:
        /*00dc*/ 	.word	0x00000000
        /*00e0*/ 	.short	0x0008
        /*00e2*/ 	.short	0x0038
        /*00e4*/ 	.byte	0x00, 0xf5, 0x21, 0x00


	//----- nvinfo : EIATTR_KPARAM_INFO
	.align		4
.L_24521:
        /*00e8*/ 	.byte	0x04, 0x17
        /*00ea*/ 	.short	(.L_24523 - .L_24522)
.L_24522:
        /*00ec*/ 	.word	0x00000000
        /*00f0*/ 	.short	0x0007
        /*00f2*/ 	.short	0x0034
        /*00f4*/ 	.byte	0x00, 0xf0, 0x11, 0x00


	//----- nvinfo : EIATTR_KPARAM_INFO
	.align		4
.L_24523:
        /*00f8*/ 	.byte	0x04, 0x17
        /*00fa*/ 	.short	(.L_24525 - .L_24524)
.L_24524:
        /*00fc*/ 	.word	0x00000000
        /*0100*/ 	.short	0x0006
        /*0102*/ 	.short	0x0030
        /*0104*/ 	.byte	0x00, 0xf0, 0x11, 0x00


	//----- nvinfo : EIATTR_KPARAM_INFO
	.align		4
.L_24525:
        /*0108*/ 	.byte	0x04, 0x17
        /*010a*/ 	.short	(.L_24527 - .L_24526)
.L_24526:
        /*010c*/ 	.word	0x00000000
        /*0110*/ 	.short	0x0005
        /*0112*/ 	.short	0x0028
        /*0114*/ 	.byte	0x00, 0xf5, 0x21, 0x00


	//----- nvinfo : EIATTR_KPARAM_INFO
	.align		4
.L_24527:
        /*0118*/ 	.byte	0x04, 0x17
        /*011a*/ 	.short	(.L_24529 - .L_24528)
.L_24528:
        /*011c*/ 	.word	0x00000000
        /*0120*/ 	.short	0x0004
        /*0122*/ 	.short	0x0020
        /*0124*/ 	.byte	0x00, 0xf5, 0x21, 0x00


	//----- nvinfo : EIATTR_KPARAM_INFO
	.align		4
.L_24529:
        /*0128*/ 	.byte	0x04, 0x17
        /*012a*/ 	.short	(.L_24531 - .L_24530)
.L_24530:
        /*012c*/ 	.word	0x00000000
        /*0130*/ 	.short	0x0003
        /*0132*/ 	.short	0x0018
        /*0134*/ 	.byte	0x00, 0xf5, 0x21, 0x00


	//----- nvinfo : EIATTR_KPARAM_INFO
	.align		4
.L_24531:
        /*0138*/ 	.byte	0x04, 0x17
        /*013a*/ 	.short	(.L_24533 - .L_24532)
.L_24532:
        /*013c*/ 	.word	0x00000000
        /*0140*/ 	.short	0x0002
        /*0142*/ 	.short	0x0010
        /*0144*/ 	.byte	0x00, 0xf5, 0x21, 0x00


	//----- nvinfo : EIATTR_KPARAM_INFO
	.align		4
.L_24533:
        /*0148*/ 	.byte	0x04, 0x17
        /*014a*/ 	.short	(.L_24535 - .L_24534)
.L_24534:
        /*014c*/ 	.word	0x00000000
        /*0150*/ 	.short	0x0001
        /*0152*/ 	.short	0x0008
        /*0154*/ 	.byte	0x00, 0xf5, 0x21, 0x00


	//----- nvinfo : EIATTR_KPARAM_INFO
	.align		4
.L_24535:
        /*0158*/ 	.byte	0x04, 0x17
        /*015a*/ 	.short	(.L_24537 - .L_24536)
.L_24536:
        /*015c*/ 	.word	0x00000000
        /*0160*/ 	.short	0x0000
        /*0162*/ 	.short	0x0000
        /*0164*/ 	.byte	0x00, 0xf5, 0x21, 0x00


	//----- nvinfo : EIATTR_SPARSE_MMA_MASK
	.align		4
.L_24537:
        /*0168*/ 	.byte	0x03, 0x50
        /*016a*/ 	.short	0x0000


	//----- nvinfo : EIATTR_MAXREG_COUNT
	.align		4
        /*016c*/ 	.byte	0x03, 0x1b
        /*016e*/ 	.short	0x00ff


	//----- nvinfo : EIATTR_NUM_BARRIERS
	.align		4
        /*0170*/ 	.byte	0x02, 0x4c
        /*0172*/ 	.byte	0x01
	.zero		1


	//----- nvinfo : EIATTR_MERCURY_ISA_VERSION
	.align		4
        /*0174*/ 	.byte	0x03, 0x5f
        /*0176*/ 	.short	0x0101


	//----- nvinfo : EIATTR_COOP_GROUP_MASK_REGIDS
	.align		4
        /*0178*/ 	.byte	0x04, 0x29
        /*017a*/ 	.short	(.L_24539 - .L_24538)


	//   ....[0]....
.L_24538:
        /*017c*/ 	.word	0xffffffff


	//   ....[1]....
        /*0180*/ 	.word	0xffffffff


	//   ....[2]....
        /*0184*/ 	.word	0xffffffff


	//   ....[3]....
        /*0188*/ 	.word	0xffffffff


	//   ....[4]....
        /*018c*/ 	.word	0xffffffff


	//   ....[5]....
        /*0190*/ 	.word	0xffffffff


	//   ....[6]....
        /*0194*/ 	.word	0xffffffff


	//   ....[7]....
        /*0198*/ 	.word	0xffffffff


	//   ....[8]....
        /*019c*/ 	.word	0xffffffff


	//   ....[9]....
        /*01a0*/ 	.word	0xffffffff


	//   ....[10]....
        /*01a4*/ 	.word	0xffffffff


	//   ....[11]....
        /*01a8*/ 	.word	0xffffffff


	//   ....[12]....
        /*01ac*/ 	.word	0xffffffff


	//   ....[13]....
        /*01b0*/ 	.word	0xffffffff


	//   ....[14]....
        /*01b4*/ 	.word	0xffffffff


	//   ....[15]....
        /*01b8*/ 	.word	0xffffffff


	//   ....[16]....
        /*01bc*/ 	.word	0xffffffff


	//   ....[17]....
        /*01c0*/ 	.word	0xffffffff


	//   ....[18]....
        /*01c4*/ 	.word	0xffffffff


	//   ....[19]....
        /*01c8*/ 	.word	0xffffffff


	//   ....[20]....
        /*01cc*/ 	.word	0xffffffff


	//   ....[21]....
        /*01d0*/ 	.word	0xffffffff


	//   ....[22]....
        /*01d4*/ 	.word	0xffffffff


	//   ....[23]....
        /*01d8*/ 	.word	0x05000014


	//   ....[24]....
        /*01dc*/ 	.word	0x05000014


	//   ....[25]....
        /*01e0*/ 	.word	0x05000014


	//   ....[26]....
        /*01e4*/ 	.word	0x05000014


	//   ....[27]....
        /*01e8*/ 	.word	0x05000014


	//----- nvinfo : EIATTR_COOP_GROUP_INSTR_OFFSETS
	.align		4
.L_24539:
        /*01ec*/ 	.byte	0x04, 0x28
        /*01ee*/ 	.short	(.L_24541 - .L_24540)


	//   ....[0]....
.L_24540:
        /*01f0*/ 	.word	0x00001a30


	//   ....[1]....
        /*01f4*/ 	.word	0x00001c70


	//   ....[2]....
        /*01f8*/ 	.word	0x00001c90


	//   ....[3]....
        /*01fc*/ 	.word	0x00001cb0


	//   ....[4]....
        /*0200*/ 	.word	0x00001cd0


	//   ....[5]....
        /*0204*/ 	.word	0x00001dd0


	//   ....[6]....
        /*0208*/ 	.word	0x00001df0


	//   ....[7]....
        /*020c*/ 	.word	0x00001e10


	//   ....[8]....
        /*0210*/ 	.word	0x00002c50


	//   ....[9]....
        /*0214*/ 	.word	0x00002c80


	//   ....[10]....
        /*0218*/ 	.word	0x00002ca0


	//   ....[11]....
        /*021c*/ 	.word	0x00002cc0


	//   ....[12]....
        /*0220*/ 	.word	0x00002ce0


	//   ....[13]....
        /*0224*/ 	.word	0x00002d30


	//   ....[14]....
        /*0228*/ 	.word	0x00002d50


	//   ....[15]....
        /*022c*/ 	.word	0x00002d70


	//   ....[16]....
        /*0230*/ 	.word	0x00005720


	//   ....[17]....
        /*0234*/ 	.word	0x00005760


	//   ....[18]....
        /*0238*/ 	.word	0x000057a0


	//   ....[19]....
        /*023c*/ 	.word	0x000057e0


	//   ....[20]....
        /*0240*/ 	.word	0x00005810


	//   ....[21]....
        /*0244*/ 	.word	0x00005830


	//   ....[22]....
        /*0248*/ 	.word	0x00005840


	//   ....[23]....
        /*024c*/ 	.word	0x00005e50


	//   ....[24]....
        /*0250*/ 	.word	0x00005ef0


	//   ....[25]....
        /*0254*/ 	.word	0x00005f70


	//   ....[26]....
        /*0258*/ 	.word	0x00005fd0


	//   ....[27]....
        /*025c*/ 	.word	0x00006030


	//----- nvinfo : EIATTR_VRC_CTA_INIT_COUNT
	.align		4
.L_24541:
        /*0260*/ 	.byte	0x02, 0x4a
	.zero		1
	.zero		1


	//----- nvinfo : EIATTR_EXIT_INSTR_OFFSETS
	.align		4
        /*0264*/ 	.byte	0x04, 0x1c
        /*0266*/ 	.short	(.L_24543 - .L_24542)


	//   ....[0]....
.L_24542:
        /*0268*/ 	.word	0x000000d0


	//   ....[1]....
        /*026c*/ 	.word	0x00005c40


	//   ....[2]....
        /*0270*/ 	.word	0x00005c70


	//   ....[3]....
        /*0274*/ 	.word	0x00005df0


	//----- nvinfo : EIATTR_CRS_STACK_SIZE
	.align		4
.L_24543:
        /*0278*/ 	.byte	0x04, 0x1e
        /*027a*/ 	.short	(.L_24545 - .L_24544)
.L_24544:
        /*027c*/ 	.word	0x00000000


	//----- nvinfo : EIATTR_CBANK_PARAM_SIZE
	.align		4
.L_24545:
        /*0280*/ 	.byte	0x03, 0x19
        /*0282*/ 	.short	0x008c


	//----- nvinfo : EIATTR_PARAM_CBANK
	.align		4
        /*0284*/ 	.byte	0x04, 0x0a
        /*0286*/ 	.short	(.L_24547 - .L_24546)
	.align		4
.L_24546:
        /*0288*/ 	.word	index@(.nv.constant0._ZN4vllm25paged_attention_v2_kernelI13__nv_bfloat16S1_Li112ELi16ELi128ELNS_18Fp8KVCacheDataTypeE0ELb0ELi512EEEvPfS3_PT_PKS4_PKT0_SA_ifPKiSC_iPKfiiiSE_SE_iiiii)
        /*028c*/ 	.short	0x0380
        /*028e*/ 	.short	0x008c


	//----- nvinfo : EIATTR_SW_WAR
	.align		4
.L_24547:
        /*0290*/ 	.byte	0x04, 0x36
        /*0292*/ 	.short	(.L_24549 - .L_24548)
.L_24548:
        /*0294*/ 	.word	0x00000008
.L_24549:


//--------------------- .nv.info._ZN4vllm25paged_attention_v2_kernelI13__nv_bfloat16S1_Li96ELi16ELi128ELNS_18Fp8KVCacheDataTypeE0ELb0ELi512EEEvPfS3_PT_PKS4_PKT0_SA_ifPKiSC_iPKfiiiSE_SE_iiiii --------------------------
	.section	.nv.info._ZN4vllm25paged_attention_v2_kernelI13__nv_bfloat16S1_Li96ELi16ELi128ELNS_18Fp8KVCacheDataTypeE0ELb0ELi512EEEvPfS3_PT_PKS4_PKT0_SA_ifPKiSC_iPKfiiiSE_SE_iiiii,"",@"SHT_CUDA_INFO"
	.sectionflags	@""
	.align	4


	//----- nvinfo : EIATTR_CUDA_API_VERSION
	.align		4
        /*0000*/ 	.byte	0x04, 0x37
        /*0002*/ 	.short	(.L_24551 - .L_24550)
.L_24550:
        /*0004*/ 	.word	0x00000082


	//----- nvinfo : EIATTR_KPARAM_INFO
	.align		4
.L_24551:
        /*0008*/ 	.byte	0x04, 0x17
        /*000a*/ 	.short	(.L_24553 - .L_24552)
.L_24552:
        /*000c*/ 	.word	0x00000000
        /*0010*/ 	.short	0x0015
        /*0012*/ 	.short	0x0088
        /*0014*/ 	.byte	0x00, 0xf0, 0x11, 0x00


	//----- nvinfo : EIATTR_KPARAM_INFO
	.align		4
.L_24553:
        /*0018*/ 	.byte	0x04, 0x17
        /*001a*/ 	.short	(.L_24555 - .L_24554)
.L_24554:
        /*001c*/ 	.word	0x00000000
        /*0020*/ 	.short	0x0014
        /*0022*/ 	.short	0x0084
        /*0024*/ 	.byte	0x00, 0xf0, 0x11, 0x00


	//----- nvinfo : EIATTR_KPARAM_INFO
	.align		4
.L_24555:
        /*0028*/ 	.byte	0x04, 0x17
        /*002a*/ 	.short	(.L_24557 - .L_24556)
.L_24556:
        /*002c*/ 	.word	0x00000000
        /*0030*/ 	.short	0x0013
        /*0032*/ 	.short	0x0080
        /*0034*/ 	.byte	0x00, 0xf0, 0x11, 0x00


	//----- nvinfo : EIATTR_KPARAM_INFO
	.align		4
.L_24557:
        /*0038*/ 	.byte	0x04, 0x17
        /*003a*/ 	.short	(.L_24559 - .L_24558)
.L_24558:
        /*003c*/ 	.word	0x00000000
        /*0040*/ 	.short	0x0012
        /*0042*/ 	.short	0x007c
        /*0044*/ 	.byte	0x00, 0xf0, 0x11, 0x00


	//----- nvinfo : EIATTR_KPARAM_INFO
	.align		4
.L_24559:
        /*0048*/ 	.byte	0x04, 0x17
        /*004a*/ 	.short	(.L_24561 - .L_24560)
.L_24560:
        /*004c*/ 	.word	0x00000000
        /*0050*/ 	.short	0x0011
        /*0052*/ 	.short	0x0078
        /*0054*/ 	.byte	0x00, 0xf0, 0x11, 0x00


	//----- nvinfo : EIATTR_KPARAM_INFO
	.align		4
.L_24561:
        /*0058*/ 	.byte	0x04, 0x17
        /*005a*/ 	.short	(.L_24563 - .L_24562)
.L_24562:
        /*005c*/ 	.word	0x00000000
        /*0060*/ 	.short	0x0010
        /*0062*/ 	.short	0x0070
        /*0064*/ 	.byte	0x00, 0xf5, 0x21, 0x00


	//----- nvinfo : EIATTR_KPARAM_INFO
	.align		4
.L_24563:
        /*0068*/ 	.byte	0x04, 0x17
        /*006a*/ 	.short	(.L_24565 - .L_24564)
.L_24564:
        /*006c*/ 	.word	0x00000000
        /*0070*/ 	.short	0x000f
        /*0072*/ 	.short	0x0068
        /*0074*/ 	.byte	0x00, 0xf5, 0x21, 0x00


	//----- nvinfo : EIATTR_KPARAM_INFO
	.align		4
.L_24565:
        /*0078*/ 	.byte	0x04, 0x17
        /*007a*/ 	.short	(.L_24567 - .L_24566)
.L_24566:
        /*007c*/ 	.word	0x00000000
        /*0080*/ 	.short	0x000e
        /*0082*/ 	.short	0x0060
        /*0084*/ 	.byte	0x00, 0xf0, 0x11, 0x00


	//----- nvinfo : EIATTR_KPARAM_INFO
	.align		4
.L_24567:
        /*0088*/ 	.byte	0x04, 0x17
        /*008a*/ 	.short	(.L_24569 - .L_24568)
.L_24568:
        /*008c*/ 	.word	0x00000000
        /*0090*/ 	.short	0x000d
        /*0092*/ 	.short	0x005c
        /*0094*/ 	.byte	0x00, 0xf0, 0x11, 0x00


	//----- nvinfo : EIATTR_KPARAM_INFO
	.align		4
.L_24569:
        /*0098*/ 	.byte	0x04, 0x17
        /*009a*/ 	.short	(.L_24571 - .L_24570)
.L_24570:
        /*009c*/ 	.word	0x00000000
        /*00a0*/ 	.short	0x000c
        /*00a2*/ 	.short	0x0058
        /*00a4*/ 	.byte	0x00, 0xf0, 0x11, 0x00


	//----- nvinfo : EIATTR_KPARAM_INFO
	.align		4
.L_24571:
        /*00a8*/ 	.byte	0x04, 0x17
        /*00aa*/ 	.short	(.L_24573 - .L_24572)
.L_24572:
        /*00ac*/ 	.word	0x00000000
        /*00b0*/ 	.short	0x000b
        /*00b2*/ 	.short	0x0050
        /*00b4*/ 	.byte	0x00, 0xf5, 0x21, 0x00


	//----- nvinfo : EIATTR_KPARAM_INFO
	.align		4
.L_24573:
        /*00b8*/ 	.byte	0x04, 0x17
        /*00ba*/ 	.short	(.L_24575 - .L_24574)
.L_24574:
        /*00bc*/ 	.word	0x00000000
        /*00c0*/ 	.short	0x000a
        /*00c2*/ 	.short	0x0048
        /*00c4*/ 	.byte	0x00, 0xf0, 0x11, 0x00


	//----- nvinfo : EIATTR_KPARAM_INFO
	.align		4
.L_24575:
        /*00c8*/ 	.byte	0x04, 0x17
        /*00ca*/ 	.short	(.L_24577 - .L_24576)
.L_24576:
        /*00cc*/ 	.word	0x00000000
        /*00d0*/ 	.short	0x0009
        /*00d2*/ 	.short	0x0040
        /*00d4*/ 	.byte	0x00, 0xf5, 0x21, 0x00


	//----- nvinfo : EIATTR_KPARAM_INFO
	.align		4
.L_24577:
        /*00d8*/ 	.byte	0x04, 0x17
        /*00da*/ 	.short	(.L_24579 - .L_24578)
.L_24578:
        /*00dc*/ 	.word	0x00000000
        /*00e0*/ 	.short	0x0008
        /*00e2*/ 	.short	0x0038
        /*00e4*/ 	.byte	0x00, 0xf5, 0x21, 0x00


	//----- nvinfo : EIATTR_KPARAM_INFO
	.align		4
.L_24579:
        /*00e8*/ 	.byte	0x04, 0x17
        /*00ea*/ 	.short	(.L_24581 - .L_24580)
.L_24580:
        /*00ec*/ 	.word	0x00000000
        /*00f0*/ 	.short	0x0007
        /*00f2*/ 	.short	0x0034
        /*00f4*/ 	.byte	0x00, 0xf0, 0x11, 0x00


	//----- nvinfo : EIATTR_KPARAM_INFO
	.align		4
.L_24581:
        /*00f8*/ 	.byte	0x04, 0x17
        /*00fa*/ 	.short	(.L_24583 - .L_24582)
.L_24582:
        /*00fc*/ 	.word	0x00000000
        /*0100*/ 	.short	0x0006
        /*0102*/ 	.short	0x0030
        /*0104*/ 	.byte	0x00, 0xf0, 0x11, 0x00


	//----- nvinfo : EIATTR_KPARAM_INFO
	.align		4
.L_24583:
        /*0108*/ 	.byte	0x04, 0x17
        /*010a*/ 	.short	(.L_24585 - .L_24584)
.L_24584:
        /*010c*/ 	.word	0x00000000
        /*0110*/ 	.short	0x0005
        /*0112*/ 	.short	0x0028
        /*0114*/ 	.byte	0x00, 0xf5, 0x21, 0x00


	//----- nvinfo : EIATTR_KPARAM_INFO
	.align		4
.L_24585:
        /*0118*/ 	.byte	0x04, 0x17
        /*011a*/ 	.short	(.L_24587 - .L_24586)
.L_24586:
        /*011c*/ 	.word	0x00000000
        /*0120*/ 	.short	0x0004
        /*0122*/ 	.short	0x0020
        /*0124*/ 	.byte	0x00, 0xf5, 0x21, 0x00


	//----- nvinfo : EIATTR_KPARAM_INFO
	.align		4
.L_24587:
        /*0128*/ 	.byte	0x04, 0x17
        /*012a*/ 	.short	(.L_24589 - .L_24588)
.L_24588:
        /*012c*/ 	.word	0x00000000
        /*0130*/ 	.short	0x0003
        /*0132*/ 	.short	0x0018
        /*0134*/ 	.byte	0x00, 0xf5, 0x21, 0x00


	//----- nvinfo : EIATTR_KPARAM_INFO
	.align		4
.L_24589:
        /*0138*/ 	.byte	0x04, 0x17
        /*013a*/ 	.short	(.L_24591 - .L_24590)
.L_24590:
        /*013c*/ 	.word	0x00000000
        /*0140*/ 	.short	0x0002
        /*0142*/ 	.short	0x0010
        /*0144*/ 	.byte	0x00, 0xf5, 0x21, 0x00


	//----- nvinfo : EIATTR_KPARAM_INFO
	.align		4
.L_24591:
        /*0148*/ 	.byte	0x04, 0x17
        /*014a*/ 	.short	(.L_24593 - .L_24592)
.L_24592:
        /*014c*/ 	.word	0x00000000
        /*0150*/ 	.short	0x0001
        /*0152*/ 	.short	0x0008
        /*0154*/ 	.byte	0x00, 0xf5, 0x21, 0x00


	//----- nvinfo : EIATTR_KPARAM_INFO
	.align		4
.L_24593:
        /*0158*/ 	.byte	0x04, 0x17
        /*015a*/ 	.short	(.L_24595 - .L_24594)
.L_24594:
        /*015c*/ 	.word	0x00000000
        /*0160*/ 	.short	0x0000
        /*0162*/ 	.short	0x0000
        /*0164*/ 	.byte	0x00, 0xf5, 0x21, 0x00


	//----- nvinfo : EIATTR_SPARSE_MMA_MASK
	.align		4
.L_24595:
        /*0168*/ 	.byte	0x03, 0x50
        /*016a*/ 	.short	0x0000


	//----- nvinfo : EIATTR_MAXREG_COUNT
	.align		4
        /*016c*/ 	.byte	0x03, 0x1b
        /*016e*/ 	.short	0x00ff


	//----- nvinfo : EIATTR_NUM_BARRIERS
	.align		4
        /*0170*/ 	.byte	0x02, 0x4c
        /*0172*/ 	.byte	0x01
	.zero		1


	//----- nvinfo : EIATTR_MERCURY_ISA_VERSION
	.align		4
        /*0174*/ 	.byte	0x03, 0x5f
        /*0176*/ 	.short	0x0101


	//----- nvinfo : EIATTR_COOP_GROUP_MASK_REGIDS
	.align		4
        /*0178*/ 	.byte	0x04, 0x29
        /*017a*/ 	.short	(.L_24597 - .L_24596)


	//   ....[0]....
.L_24596:
        /*017c*/ 	.word	0xffffffff


	//   ....[1]....
        /*0180*/ 	.word	0xffffffff


	//   ....[2]....
        /*0184*/ 	.word	0xffffffff


	//   ....[3]....
        /*0188*/ 	.word	0xffffffff


	//   ....[4]....
        /*018c*/ 	.word	0xffffffff


	//   ....[5]....
        /*0190*/ 	.word	0xffffffff


	//   ....[6]....
        /*0194*/ 	.word	0xffffffff


	//   ....[7]....
        /*0198*/ 	.word	0xffffffff


	//   ....[8]....
        /*019c*/ 	.word	0xffffffff


	//   ....[9]....
        /*01a0*/ 	.word	0xffffffff


	//   ....[10]....
        /*01a4*/ 	.word	0xffffffff


	//   ....[11]....
        /*01a8*/ 	.word	0xffffffff


	//   ....[12]....
        /*01ac*/ 	.word	0xffffffff


	//   ....[13]....
        /*01b0*/ 	.word	0xffffffff


	//   ....[14]....
        /*01b4*/ 	.word	0xffffffff


	//   ....[15]....
        /*01b8*/ 	.word	0xffffffff


	//   ....[16]....
        /*01bc*/ 	.word	0xffffffff


	//   ....[17]....
        /*01c0*/ 	.word	0xffffffff


	//   ....[18]....
        /*01c4*/ 	.word	0xffffffff


	//   ....[19]....
        /*01c8*/ 	.word	0xffffffff


	//   ....[20]....
        /*01cc*/ 	.word	0xffffffff


	//   ....[21]....
        /*01d0*/ 	.word	0xffffffff


	//   ....[22]....
        /*01d4*/ 	.word	0x0500000f


	//   ....[23]....
        /*01d8*/ 	.word	0x0500000f


	//   ....[24]....
        /*01dc*/ 	.word	0x0500000f


	//   ....[25]....
        /*01e0*/ 	.word	0x0500000f


	//   ....[26]....
        /*01e4*/ 	.word	0x0500000f


	//----- nvinfo : EIATTR_COOP_GROUP_INSTR_OFFSETS
	.align		4
.L_24597:
        /*01e8*/ 	.byte	0x04, 0x28
        /*01ea*/ 	.short	(.L_24599 - .L_24598)


	//   ....[0]....
.L_24598:
        /*01ec*/ 	.word	0x000017a0


	//   ....[1]....
        /*01f0*/ 	.word	0x000019e0


	//   ....[2]....
        /*01f4*/ 	.word	0x00001a00


	//   ....[3]....
        /*01f8*/ 	.word	0x00001a20


	//   ....[4]....
        /*01fc*/ 	.word	0x00001a40


	//   ....[5]....
        /*0200*/ 	.word	0x00001b40


	//   ....[6]....
        /*0204*/ 	.word	0x00001b60


	//   ....[7]....
        /*0208*/ 	.word	0x00001b90


	//   ....[8]....
        /*020c*/ 	.word	0x000029d0


	//   ....[9]....
        /*0210*/ 	.word	0x00002a10


	//   ....[10]....
        /*0214*/ 	.word	0x00002a30


	//   ....[11]....
        /*0218*/ 	.word	0x00002a50


	//   ....[12]....
        /*021c*/ 	.word	0x00002a70


	//   ....[13]....
        /*0220*/ 	.word	0x00002ac0


	//   ....[14]....
        /*0224*/ 	.word	0x00002ae0


	//   ....[15]....
        /*0228*/ 	.word	0x00002b00


	//   ....[16]....
        /*022c*/ 	.word	0x000050e0


	//   ....[17]....
        /*0230*/ 	.word	0x00005120


	//   ....[18]....
        /*0234*/ 	.word	0x00005160


	//   ....[19]....
        /*0238*/ 	.word	0x000051a0


	//   ....[20]....
        /*023c*/ 	.word	0x000051d0


	//   ....[21]....
        /*0240*/ 	.word	0x00005200


	//   ....[22]....
        /*0244*/ 	.word	0x00005780


	//   ....[23]....
        /*0248*/ 	.word	0x00005830


	//   ....[24]....
        /*024c*/ 	.word	0x000058d0


	//   ....[25]....
        /*0250*/ 	.word	0x00005940


	//   ....[26]....
        /*0254*/ 	.word	0x000059b0


	//----- nvinfo : EIATTR_VRC_CTA_INIT_COUNT
	.align		4
.L_24599:
        /*0258*/ 	.byte	0x02, 0x4a
	.zero		1
	.zero		1


	//----- nvinfo : EIATTR_EXIT_INSTR_OFFSETS
	.align		4
        /*025c*/ 	.byte	0x04, 0x1c
        /*025e*/ 	.short	(.L_24601 - .L_24600)


	//   ....[0]....
.L_24600:
        /*0260*/ 	.word	0x000000d0


	//   ....[1]....
        /*0264*/ 	.word	0x00005580


	//   ....[2]....
        /*0268*/ 	.word	0x000055b0


	//   ....[3]....
        /*026c*/ 	.word	0x00005720


	//----- nvinfo : EIATTR_CRS_STACK_SIZE
	.align		4
.L_24601:
        /*0270*/ 	.byte	0x04, 0x1e
        /*0272*/ 	.short	(.L_24603 - .L_24602)
.L_24602:
        /*0274*/ 	.word	0x00000000


	//----- nvinfo : EIATTR_CBANK_PARAM_SIZE
	.align		4
.L_24603:
        /*0278*/ 	.byte	0x03, 0x19
        /*027a*/ 	.short	0x008c


	//----- nvinfo : EIATTR_PARAM_CBANK
	.align		4
        /*027c*/ 	.byte	0x04, 0x0a
        /*027e*/ 	.short	(.L_24605 - .L_24604)
	.align		4
.L_24604:
        /*0280*/ 	.word	index@(.nv.constant0._ZN4vllm25paged_attention_v2_kernelI13__nv_bfloat16S1_Li96ELi16ELi128ELNS_18Fp8KVCacheDataTypeE0ELb0ELi512EEEvPfS3_PT_PKS4_PKT0_SA_ifPKiSC_iPKfiiiSE_SE_iiiii)
        /*0284*/ 	.short	0x0380
        /*0286*/ 	.short	0x008c


	//----- nvinfo : EIATTR_SW_WAR
	.align		4
.L_24605:
        /*0288*/ 	.byte	0x04, 0x36
        /*028a*/ 	.short	(.L_24607 - .L_24606)
.L_24606:
        /*028c*/ 	.word	0x00000008
.L_24607:


//--------------------- .nv.info._ZN4vllm25paged_attention_v2_kernelI13__nv_bfloat16S1_Li80ELi16ELi128ELNS_18Fp8KVCacheDataTypeE0ELb0ELi512EEEvPfS3_PT_PKS4_PKT0_SA_ifPKiSC_iPKfiiiSE_SE_iiiii --------------------------
	.section	.nv.info._ZN4vllm25paged_attention_v2_kernelI13__nv_bfloat16S1_Li80ELi16ELi128ELNS_18Fp8KVCacheDataTypeE0ELb0ELi512EEEvPfS3_PT_PKS4_PKT0_SA_ifPKiSC_iPKfiiiSE_SE_iiiii,"",@"SHT_CUDA_INFO"
	.sectionflags	@""
	.align	4


	//----- nvinfo : EIATTR_CUDA_API_VERSION
	.align		4
        /*0000*/ 	.byte	0x04, 0x37
        /*0002*/ 	.short	(.L_24609 - .L_24608)
.L_24608:
        /*0004*/ 	.word	0x00000082


	//----- nvinfo : EIATTR_KPARAM_INFO
	.align		4
.L_24609:
        /*0008*/ 	.byte	0x04, 0x17
        /*000a*/ 	.short	(.L_24611 - .L_24610)
.L_24610:
        /*000c*/ 	.word	0x00000000
        /*0010*/ 	.short	0x0015
        /*0012*/ 	.short	0x0088
        /*0014*/ 	.byte	0x00, 0xf0, 0x11, 0x00


	//----- nvinfo : EIATTR_KPARAM_INFO
	.align		4
.L_24611:
        /*0018*/ 	.byte	0x04, 0x17
        /*001a*/ 	.short	(.L_24613 - .L_24612)
.L_24612:
        /*001c*/ 	.word	0x00000000
        /*0020*/ 	.short	0x0014
        /*0022*/ 	.short	0x0084
        /*0024*/ 	.byte	0x00, 0xf0, 0x11, 0x00


	//----- nvinfo : EIATTR_KPARAM_INFO
	.align		4
.L_24613:
        /*0028*/ 	.byte	0x04, 0x17
        /*002a*/ 	.short	(.L_24615 - .L_24614)
.L_24614:
        /*002c*/ 	.word	0x00000000
        /*0030*/ 	.short	0x0013
        /*0032*/ 	.short	0x0080
        /*0034*/ 	.byte	0x00, 0xf0, 0x11, 0x00


	//----- nvinfo : EIATTR_KPARAM_INFO
	.align		4
.L_24615:
        /*0038*/ 	.byte	0x04, 0x17
        /*003a*/ 	.short	(.L_24617 - .L_24616)
.L_24616:
        /*003c*/ 	.word	0x00000000
        /*0040*/ 	.short	0x0012
        /*0042*/ 	.short	0x007c
        /*0044*/ 	.byte	0x00, 0xf0, 0x11, 0x00


	//----- nvinfo : EIATTR_KPARAM_INFO
	.align		4
.L_24617:
        /*0048*/ 	.byte	0x04, 0x17
        /*004a*/ 	.short	(.L_24619 - .L_24618)
.L_24618:
        /*004c*/ 	.word	0x00000000
        /*0050*/ 	.short	0x0011
        /*0052*/ 	.short	0x0078
        /*0054*/ 	.byte	0x00, 0xf0, 0x11, 0x00


	//----- nvinfo : EIATTR_KPARAM_INFO
	.align		4
.L_24619:
        /*0058*/ 	.byte	0x04, 0x17
        /*005a*/ 	.short	(.L_24621 - .L_24620)
.L_24620:
        /*005c*/ 	.word	0x00000000
        /*0060*/ 	.short	0x0010
        /*0062*/ 	.short	0x0070
        /*0064*/ 	.byte	0x00, 0xf5, 0x21, 0x00


	//----- nvinfo : EIATTR_KPARAM_INFO
	.align		4
.L_24621:
        /*0068*/ 	.byte	0x04, 0x17
        /*006a*/ 	.short	(.L_24623 - .L_24622)
.L_24622:
        /*006c*/ 	.word	0x00000000
        /*0070*/ 	.short	0x000f
        /*0072*/ 	.short	0x0068
        /*0074*/ 	.byte	0x00, 0xf5, 0x21, 0x00


	//----- nvinfo : EIATTR_KPARAM_INFO
	.align		4
.L_24623:
        /*0078*/ 	.byte	0x04, 0x17
        /*007a*/ 	.short	(.L_24625 - .L_24624)
.L_24624:
        /*007c*/ 	.word	0x00000000
        /*0080*/ 	.short	0x000e
        /*0082*/ 	.short	0x0060
        /*0084*/ 	.byte	0x00, 0xf0, 0x11, 0x00


	//----- nvinfo : EIATTR_KPARAM_INFO
	.align		4
.L_24625:
        /*0088*/ 	.byte	0x04, 0x17
        /*008a*/ 	.short	(.L_24627 - .L_24626)
.L_24626:
        /*008c*/ 	.word	0x00000000
        /*0090*/ 	.short	0x000d
        /*0092*/ 	.short	0x005c
        /*0094*/ 	.byte	0x00, 0xf0, 0x11, 0x00


	//----- nvinfo : EIATTR_KPARAM_INFO
	.align		4
.L_24627:
        /*0098*/ 	.byte	0x04, 0x17
        /*009a*/ 	.short	(.L_24629 - .L_24628)
.L_24628:
        /*009c*/ 	.word	0x00000000
        /*00a0*/ 	.short	0x000c
        /*00a2*/ 	.short	0x0058
        /*00a4*/ 	.byte	0x00, 0xf0, 0x11, 0x00


	//----- nvinfo : EIATTR_KPARAM_INFO
	.align		4
.L_24629:
        /*00a8*/ 	.byte	0x04, 0x17
        /*00aa*/ 	.short	(.L_24631 - .L_24630)
.L_24630:
        /*00ac*/ 	.word	0x00000000
        /*00b0*/ 	.short	0x000b
        /*00b2*/ 	.short	0x0050
        /*00b4*/ 	.byte	0x00, 0xf5, 0x21, 0x00


	//----- nvinfo : EIATTR_KPARAM_INFO
	.align		4
.L_24631:
        /*00b8*/ 	.byte	0x04, 0x17
        /*00ba*/ 	.short	(.L_24633 - .L_24632)
.L_24632:
        /*00bc*/ 	.word	0x00000000
        /*00c0*/ 	.short	0x000a
        /*00c2*/ 	.short	0x0048
        /*00c4*/ 	.byte	0x00, 0xf0, 0x11, 0x00


	//----- nvinfo : EIATTR_KPARAM_INFO
	.align		4
.L_24633:
        /*00c8*/ 	.byte	0x04, 0x17
        /*00ca*/ 	.short	(.L_24635 - .L_24634)
.L_24634:
        /*00cc*/ 	.word	0x00000000
        /*00d0*/ 	.short	0x0009
        /*00d2*/ 	.short	0x0040
        /*00d4*/ 	.byte	0x00, 0xf5, 0x21, 0x00


	//----- nvinfo : EIATTR_KPARAM_INFO
	.align		4
.L_24635:
        /*00d8*/ 	.byte	0x04, 0x17
        /*00da*/ 	.short	(.L_24637 - .L_24636)
.L_24636:
        /*00dc*/ 	.word	0x00000000
        /*00e0*/ 	.short	0x0008
        /*00e2*/ 	.short	0x0038
        /*00e4*/ 	.byte	0x00, 0xf5, 0x21, 0x00


	//----- nvinfo : EIATTR_KPARAM_INFO
	.align		4
.L_24637:
        /*00e8*/ 	.byte	0x04, 0x17
        /*00ea*/ 	.short	(.L_24639 - .L_24638)
.L_24638:
        /*00ec*/ 	.word	0x00000000
        /*00f0*/ 	.short	0x0007
        /*00f2*/ 	.short	0x0034
        /*00f4*/ 	.byte	0x00, 0xf0, 0x11, 0x00


	//----- nvinfo : EIATTR_KPARAM_INFO
	.align		4
.L_24639:
        /*00f8*/ 	.byte	0x04, 0x17
        /*00fa*/ 	.short	(.L_24641 - .L_24640)
.L_24640:
        /*00fc*/ 	.word	0x00000000
        /*0100*/ 	.short	0x0006
        /*0102*/ 	.short	0x0030
        /*0104*/ 	.byte	0x00, 0xf0, 0x11, 0x00


	//----- nvinfo : EIATTR_KPARAM_INFO
	.align		4
.L_24641:
        /*0108*/ 	.byte	0x04, 0x17
        /*010a*/ 	.short	(.L_24643 - .L_24642)
.L_24642:
        /*010c*/ 	.word	0x00000000
        /*0110*/ 	.short	0x0005
        /*0112*/ 	.short	0x0028
        /*0114*/ 	.byte	0x00, 0xf5, 0x21, 0x00


	//----- nvinfo : EIATTR_KPARAM_INFO
	.align		4
.L_24643:
        /*0118*/ 	.byte	0x04, 0x17
        /*011a*/ 	.short	(.L_24645 - .L_24644)
.L_24644:
        /*011c*/ 	.word	0x00000000
        /*0120*/ 	.short	0x0004
        /*0122*/ 	.short	0x0020
        /*0124*/ 	.byte	0x00, 0xf5, 0x21, 0x00


	//----- nvinfo : EIATTR_KPARAM_INFO
	.align		4
.L_24645:
        /*0128*/ 	.byte	0x04, 0x17
        /*012a*/ 	.short	(.L_24647 - .L_24646)
.L_24646:
        /*012c*/ 	.word	0x00000000
        /*0130*/ 	.short	0x0003
        /*0132*/ 	.short	0x0018
        /*0134*/ 	.byte	0x00, 0xf5, 0x21, 0x00


	//----- nvinfo : EIATTR_KPARAM_INFO
	.align		4
.L_24647:
        /*0138*/ 	.byte	0x04, 0x17
        /*013a*/ 	.short	(.L_24649 - .L_24648)
.L_24648:
        /*013c*/ 	.word	0x00000000
        /*0140*/ 	.short	0x0002
        /*0142*/ 	.short	0x0010
        /*0144*/ 	.byte	0x00, 0xf5, 0x21, 0x00


	//----- nvinfo : EIATTR_KPARAM_INFO
	.align		4
.L_24649:
        /*0148*/ 	.byte	0x04, 0x17
        /*014a*/ 	.short	(.L_24651 - .L_24650)
.L_24650:
        /*014c*/ 	.word	0x00000000
        /*0150*/ 	.short	0x0001
        /*0152*/ 	.short	0x0008
        /*0154*/ 	.byte	0x00, 0xf5, 0x21, 0x00


	//----- nvinfo : EIATTR_KPARAM_INFO
	.align		4
.L_24651:
        /*0158*/ 	.byte	0x04, 0x17
        /*015a*/ 	.short	(.L_24653 - .L_24652)
.L_24652:
        /*015c*/ 	.word	0x00000000
        /*0160*/ 	.short	0x0000
        /*0162*/ 	.short	0x0000
        /*0164*/ 	.byte	0x00, 0xf5, 0x21, 0x00


	//----- nvinfo : EIATTR_SPARSE_MMA_MASK
	.align		4
.L_24653:
        /*0168*/ 	.byte	0x03, 0x50
        /*016a*/ 	.short	0x0000


	//----- nvinfo : EIATTR_MAXREG_COUNT
	.align		4
        /*016c*/ 	.byte	0x03, 0x1b
        /*016e*/ 	.short	0x00ff


	//----- nvinfo : EIATTR_NUM_BARRIERS
	.align		4
        /*0170*/ 	.byte	0x02, 0x4c
        /*0172*/ 	.byte	0x01
	.zero		1


	//----- nvinfo : EIATTR_MERCURY_ISA_VERSION
	.align		4
        /*0174*/ 	.byte	0x03, 0x5f
        /*0176*/ 	.short	0x0101


	//----- nvinfo : EIATTR_COOP_GROUP_MASK_REGIDS
	.align		4
        /*0178*/ 	.byte	0x04, 0x29
        /*017a*/ 	.short	(.L_24655 - .L_24654)


	//   ....[0]....
.L_24654:
        /*017c*/ 	.word	0xffffffff


	//   ....[1]....
        /*0180*/ 	.word	0xffffffff


	//   ....[2]....
        /*0184*/ 	.word	0xffffffff


	//   ....[3]....
        /*0188*/ 	.word	0xffffffff


	//   ....[4]....
        /*018c*/ 	.word	0xffffffff


	//   ....[5]....
        /*0190*/ 	.word	0xffffffff


	//   ....[6]....
        /*0194*/ 	.word	0xffffffff


	//   ....[7]....
        /*0198*/ 	.word	0xffffffff


	//   ....[8]....
        /*019c*/ 	.word	0xffffffff


	//   ....[9]....
        /*01a0*/ 	.word	0xffffffff


	//   ....[10]....
        /*01a4*/ 	.word	0xffffffff


	//   ....[11]....
        /*01a8*/ 	.word	0xffffffff


	//   ....[12]....
        /*01ac*/ 	.word	0xffffffff


	//   ....[13]....
        /*01b0*/ 	.word	0xffffffff


	//   ....[14]....
        /*01b4*/ 	.word	0xffffffff


	//   ....[15]....
        /*01b8*/ 	.word	0xffffffff


	//   ....[16]....
        /*01bc*/ 	.word	0xffffffff


	//   ....[17]....
        /*01c0*/ 	.word	0xffffffff


	//   ....[18]....
        /*01c4*/ 	.word	0xffffffff


	//   ....[19]....
        /*01c8*/ 	.word	0xffffffff


	//   ....[20]....
        /*01cc*/ 	.word	0xffffffff


	//   ....[21]....
        /*01d0*/ 	.word	0x0500000a


	//   ....[22]....
        /*01d4*/ 	.word	0x0500000a


	//   ....[23]....
        /*01d8*/ 	.word	0x0500000a


	//   ....[24]....
        /*01dc*/ 	.word	0x0500000a


	//   ....[25]....
        /*01e0*/ 	.word	0x0500000a


	//----- nvinfo : EIATTR_COOP_GROUP_INSTR_OFFSETS
	.align		4
.L_24655:
        /*01e4*/ 	.byte	0x04, 0x28
        /*01e6*/ 	.short	(.L_24657 - .L_24656)


	//   ....[0]....
.L_24656:
        /*01e8*/ 	.word	0x00001480


	//   ....[1]....
        /*01ec*/ 	.word	0x00001690


	//   ....[2]....
        /*01f0*/ 	.word	0x000016b0


	//   ....[3]....
        /*01f4*/ 	.word	0x000016d0


	//   ....[4]....
        /*01f8*/ 	.word	0x000016f0


	//   ....[5]....
        /*01fc*/ 	.word	0x000017f0


	//   ....[6]....
        /*0200*/ 	.word	0x00001820


	//   ....[7]....
        /*0204*/ 	.word	0x00001840


	//   ....[8]....
        /*0208*/ 	.word	0x00002680


	//   ....[9]....
        /*020c*/ 	.word	0x000026c0


	//   ....[10]....
        /*0210*/ 	.word	0x000026e0


	//   ....[11]....
        /*0214*/ 	.word	0x00002700


	//   ....[12]....
        /*0218*/ 	.word	0x00002720


	//   ....[13]....
        /*021c*/ 	.word	0x00002770


	//   ....[14]....
        /*0220*/ 	.word	0x00002790


	//   ....[15]....
        /*0224*/ 	.word	0x000027b0


	//   ....[16]....
        /*0228*/ 	.word	0x00004950


	//   ....[17]....
        /*022c*/ 	.word	0x00004990


	//   ....[18]....
        /*0230*/ 	.word	0x000049d0


	//   ....[19]....
        /*0234*/ 	.word	0x00004a10


	//   ....[20]....
        /*0238*/ 	.word	0x00004a80


	//   ....[21]....
        /*023c*/ 	.word	0x00004f40


	//   ....[22]....
        /*0240*/ 	.word	0x00004ff0


	//   ....[23]....
        /*0244*/ 	.word	0x00005090


	//   ....[24]....
        /*0248*/ 	.word	0x00005100


	//   ....[25]....
        /*024c*/ 	.word	0x00005170


	//----- nvinfo : EIATTR_VRC_CTA_INIT_COUNT
	.align		4
.L_24657:
        /*0250*/ 	.byte	0x02, 0x4a
	.zero		1
	.zero		1


	//----- nvinfo : EIATTR_EXIT_INSTR_OFFSETS
	.align		4
        /*0254*/ 	.byte	0x04, 0x1c
        /*0256*/ 	.short	(.L_24659 - .L_24658)


	//   ....[0]....
.L_24658:
        /*0258*/ 	.word	0x00000090


	//   ....[1]....
        /*025c*/ 	.word	0x00004d70


	//   ....[2]....
        /*0260*/ 	.word	0x00004da0


	//   ....[3]....
        /*0264*/ 	.word	0x00004ee0


	//----- nvinfo : EIATTR_CRS_STACK_SIZE
	.align		4
.L_24659:
        /*0268*/ 	.byte	0x04, 0x1e
        /*026a*/ 	.short	(.L_24661 - .L_24660)
.L_24660:
        /*026c*/ 	.word	0x00000000


	//----- nvinfo : EIATTR_CBANK_PARAM_SIZE
	.align		4
.L_24661:
        /*0270*/ 	.byte	0x03, 0x19
        /*0272*/ 	.short	0x008c


	//----- nvinfo : EIATTR_PARAM_CBANK
	.align		4
        /*0274*/ 	.byte	0x04, 0x0a
        /*0276*/ 	.short	(.L_24663 - .L_24662)
	.align		4
.L_24662:
        /*0278*/ 	.word	index@(.nv.constant0._ZN4vllm25paged_attention_v2_kernelI13__nv_bfloat16S1_Li80ELi16ELi128ELNS_18Fp8KVCacheDataTypeE0ELb0ELi512EEEvPfS3_PT_PKS4_PKT0_SA_ifPKiSC_iPKfiiiSE_SE_iiiii)
        /*027c*/ 	.short	0x0380
        /*027e*/ 	.short	0x008c


	//----- nvinfo : EIATTR_SW_WAR
	.align		4
.L_24663:
        /*0280*/ 	.byte	0x04, 0x36
        /*0282*/ 	.short	(.L_24665 - .L_24664)
.L_24664:
        /*0284*/ 	.word	0x00000008
.L_24665:


//--------------------- .nv.info._ZN4vllm25paged_attention_v2_kernelI13__nv_bfloat16S1_Li64ELi16ELi128ELNS_18Fp8KVCacheDataTypeE0ELb0ELi512EEEvPfS3_PT_PKS4_PKT0_SA_ifPKiSC_iPKfiiiSE_SE_iiiii --------------------------
	.section	.nv.info._ZN4vllm25paged_attention_v2_kernelI13__nv_bfloat16S1_Li64ELi16ELi128ELNS_18Fp8KVCacheDataTypeE0ELb0ELi512EEEvPfS3_PT_PKS4_PKT0_SA_ifPKiSC_iPKfiiiSE_SE_iiiii,"",@"SHT_CUDA_INFO"
	.sectionflags	@""
	.align	4


	//----- nvinfo : EIATTR_CUDA_API_VERSION
	.align		4
        /*0000*/ 	.byte	0x04, 0x37
        /*0002*/ 	.short	(.L_24667 - .L_24666)
.L_24666:
        /*0004*/ 	.word	0x00000082


	//----- nvinfo : EIATTR_KPARAM_INFO
	.align		4
.L_24667:
        /*0008*/ 	.byte	0x04, 0x17
        /*000a*/ 	.short	(.L_24669 - .L_24668)
.L_24668:
        /*000c*/ 	.word	0x00000000
        /*0010*/ 	.short	0x0015
        /*0012*/ 	.short	0x0088
        /*0014*/ 	.byte	0x00, 0xf0, 0x11, 0x00


	//----- nvinfo : EIATTR_KPARAM_INFO
	.align		4
.L_24669:
        /*0018*/ 	.byte	0x04, 0x17
        /*001a*/ 	.short	(.L_24671 - .L_24670)
.L_24670:
        /*001c*/ 	.word	0x00000000
        /*0020*/ 	.short	0x0014
        /*0022*/ 	.short	0x0084
        /*0024*/ 	.byte	0x00, 0xf0, 0x11, 0x00


	//----- nvinfo : EIATTR_KPARAM_INFO
	.align		4
.L_24671:
        /*0028*/ 	.byte	0x04, 0x17
        /*002a*/ 	.short	(.L_24673 - .L_24672)
.L_24672:
        /*002c*/ 	.word	0x00000000
        /*0030*/ 	.short	0x0013
        /*0032*/ 	.short	0x0080
        /*0034*/ 	.byte	0x00, 0xf0, 0x11, 0x00


	//----- nvinfo : EIATTR_KPARAM_INFO
	.align		4
.L_24673:
        /*0038*/ 	.byte	0x04, 0x17
        /*003a*/ 	.short	(.L_24675 - .L_24674)
.L_24674:
        /*003c*/ 	.word	0x00000000
        /*0040*/ 	.short	0x0012
        /*0042*/ 	.short	0x007c
        /*0044*/ 	.byte	0x00, 0xf0, 0x11, 0x00


	//----- nvinfo : EIATTR_KPARAM_INFO
	.align		4
.L_24675:
        /*0048*/ 	.byte	0x04, 0x17
        /*004a*/ 	.short	(.L_24677 - .L_24676)
.L_24676:
        /*004c*/ 	.word	0x00000000
        /*0050*/ 	.short	0x0011
        /*0052*/ 	.short	0x0078
        /*0054*/ 	.byte	0x00, 0xf0, 0x11, 0x00


	//----- nvinfo : EIATTR_KPARAM_INFO
	.align		4
.L_24677:
        /*0058*/ 	.byte	0x04, 0x17
        /*005a*/ 	.short	(.L_24679 - .L_24678)
.L_24678:
        /*005c*/ 	.word	0x00000000
        /*0060*/ 	.short	0x0010
        /*0062*/ 	.short	0x0070
        /*0064*/ 	.byte	0x00, 0xf5, 0x21, 0x00


	//----- nvinfo : EIATTR_KPARAM_INFO
	.align		4
.L_24679:
        /*0068*/ 	.byte	0x04, 0x17
        /*006a*/ 	.short	(.L_24681 - .L_24680)
.L_24680:
        /*006c*/ 	.word	0x00000000
        /*0070*/ 	.short	0x000f
        /*0072*/ 	.short	0x0068
        /*0074*/ 	.byte	0x00, 0xf5, 0x21, 0x00


	//----- nvinfo : EIATTR_KPARAM_INFO
	.align		4
.L_24681:
        /*0078*/ 	.byte	0x04, 0x17
        /*007a*/ 	.short	(.L_24683 - .L_24682)
.L_24682:
        /*007c*/ 	.word	0x00000000
        /*0080*/ 	.short	0x000e
        /*0082*/ 	.short	0x0060
        /*0084*/ 	.byte	0x00, 0xf0, 0x11, 0x00


	//----- nvinfo : EIATTR_KPARAM_INFO
	.align		4
.L_24683:
        /*0088*/ 	.byte	0x04, 0x17
        /*008a*/ 	.short	(.L_24685 - .L_24684)
.L_24684:
        /*008c*/ 	.word	0x00000000
        /*0090*/ 	.short	0x000d
        /*0092*/ 	.short	0x005c
        /*0094*/ 	.byte	0x00, 0xf0, 0x11, 0x00


	//----- nvinfo : EIATTR_KPARAM_INFO
	.align		4
.L_24685:
        /*0098*/ 	.byte	0x04, 0x17
        /*009a*/ 	.short	(.L_24687 - .L_24686)
.L_24686:
        /*009c*/ 	.word	0x00000000
        /*00a0*/ 	.short	0x000c
        /*00a2*/ 	.short	0x0058
        /*00a4*/ 	.byte	0x00, 0xf0, 0x11, 0x00


	//----- nvinfo : EIATTR_KPARAM_INFO
	.align		4
.L_24687:
        /*00a8*/ 	.byte	0x04, 0x17
        /*00aa*/ 	.short	(.L_24689 - .L_24688)
.L_24688:
        /*00ac*/ 	.word	0x00000000
        /*00b0*/ 	.short	0x000b
        /*00b2*/ 	.short	0x0050
        /*00b4*/ 	.byte	0x00, 0xf5, 0x21, 0x00


	//----- nvinfo : EIATTR_KPARAM_INFO
	.align		4
.L_24689:
        /*00b8*/ 	.byte	0x04, 0x17
        /*00ba*/ 	.short	(.L_24691 - .L_24690)
.L_24690:
        /*00bc*/ 	.word	0x00000000
        /*00c0*/ 	.short	0x000a
        /*00c2*/ 	.short	0x0048
        /*00c4*/ 	.byte	0x00, 0xf0, 0x11, 0x00


	//----- nvinfo : EIATTR_KPARAM_INFO
	.align		4
.L_24691:
        /*00c8*/ 	.byte	0x04, 0x17
        /*00ca*/ 	.short	(.L_24693 - .L_24692)
.L_24692:
        /*00cc*/ 	.word	0x00000000
        /*00d0*/ 	.short	0x0009
        /*00d2*/ 	.short	0x0040
        /*00d4*/ 	.byte	0x00, 0xf5, 0x21, 0x00


	//----- nvinfo : EIATTR_KPARAM_INFO
	.align		4
.L_24693:
        /*00d8*/ 	.byte	0x04, 0x17
        /*00da*/ 	.short	(.L_24695 - .L_24694)
.L_24694:
        /*00dc*/ 	.word	0x00000000
        /*00e0*/ 	.short	0x0008
        /*00e2*/ 	.short	0x0038
        /*00e4*/ 	.byte	0x00, 0xf5, 0x21, 0x00


	//----- nvinfo : EIATTR_KPARAM_INFO
	.align		4
.L_24695:
        /*00e8*/ 	.byte	0x04, 0x17
        /*00ea*/ 	.short	(.L_24697 - .L_24696)
.L_24696:
        /*00ec*/ 	.word	0x00000000
        /*00f0*/ 	.short	0x0007
        /*00f2*/ 	.short	0x0034
        /*00f4*/ 	.byte	0x00, 0xf0, 0x11, 0x00


	//----- nvinfo : EIATTR_KPARAM_INFO
	.align		4
.L_24697:
        /*00f8*/ 	.byte	0x04, 0x17
        /*00fa*/ 	.short	(.L_24699 - .L_24698)
.L_24698:
        /*00fc*/ 	.word	0x00000000
        /*0100*/ 	.short	0x0006
        /*0102*/ 	.short	0x0030
        /*0104*/ 	.byte	0x00, 0xf0, 0x11, 0x00


	//----- nvinfo : EIATTR_KPARAM_INFO
	.align		4
.L_24699:
        /*0108*/ 	.byte	0x04, 0x17
        /*010a*/ 	.short	(.L_24701 - .L_24700)
.L_24700:
        /*010c*/ 	.word	0x00000000
        /*0110*/ 	.short	0x0005
        /*0112*/ 	.short	0x0028
        /*0114*/ 	.byte	0x00, 0xf5, 0x21, 0x00


	//----- nvinfo : EIATTR_KPARAM_INFO
	.align		4
.L_24701:
        /*0118*/ 	.byte	0x04, 0x17
        /*011a*/ 	.short	(.L_24703 - .L_24702)
.L_24702:
        /*011c*/ 	.word	0x00000000
        /*0120*/ 	.short	0x0004
        /*0122*/ 	.short	0x0020
        /*0124*/ 	.byte	0x00, 0xf5, 0x21, 0x00


	//----- nvinfo : EIATTR_KPARAM_INFO
	.align		4
.L_24703:
        /*0128*/ 	.byte	0x04, 0x17
        /*012a*/ 	.short	(.L_24705 - .L_24704)
.L_24704:
        /*012c*/ 	.word	0x00000000
        /*0130*/ 	.short	0x0003
        /*0132*/ 	.short	0x0018
        /*0134*/ 	.byte	0x00, 0xf5, 0x21, 0x00


	//----- nvinfo : EIATTR_KPARAM_INFO
	.align		4
.L_24705:
        /*0138*/ 	.byte	0x04, 0x17
        /*013a*/ 	.short	(.L_24707 - .L_24706)
.L_24706:
        /*013c*/ 	.word	0x00000000
        /*0140*/ 	.short	0x0002
        /*0142*/ 	.short	0x0010
        /*0144*/ 	.byte	0x00, 0xf5, 0x21, 0x00


	//----- nvinfo : EIATTR_KPARAM_INFO
	.align		4
.L_24707:
        /*0148*/ 	.byte	0x04, 0x17
        /*014a*/ 	.short	(.L_24709 - .L_24708)
.L_24708:
        /*014c*/ 	.word	0x00000000
        /*0150*/ 	.short	0x0001
        /*0152*/ 	.short	0x0008
        /*0154*/ 	.byte	0x00, 0xf5, 0x21, 0x00


	//----- nvinfo : EIATTR_KPARAM_INFO
	.align		4
.L_24709:
        /*0158*/ 	.byte	0x04, 0x17
        /*015a*/ 	.short	(.L_24711 - .L_24710)
.L_24710:
        /*015c*/ 	.word	0x00000000
        /*0160*/ 	.short	0x0000
        /*0162*/ 	.short	0x0000
        /*0164*/ 	.byte	0x00, 0xf5, 0x21, 0x00


	//----- nvinfo : EIATTR_SPARSE_MMA_MASK
	.align		4
.L_24711:
        /*0168*/ 	.byte	0x03, 0x50
        /*016a*/ 	.short	0x0000


	//----- nvinfo : EIATTR_MAXREG_COUNT
	.align		4
        /*016c*/ 	.byte	0x03, 0x1b
        /*016e*/ 	.short	0x00ff


	//----- nvinfo : EIATTR_NUM_BARRIERS
	.align		4
        /*0170*/ 	.byte	0x02, 0x4c
        /*0172*/ 	.byte	0x01
	.zero		1


	//----- nvinfo : EIATTR_MERCURY_ISA_VERSION
	.align		4
        /*0174*/ 	.byte	0x03, 0x5f
        /*0176*/ 	.short	0x0101


	//----- nvinfo : EIATTR_COOP_GROUP_MASK_REGIDS
	.align		4
        /*0178*/ 	.byte	0x04, 0x29
        /*017a*/ 	.short	(.L_24713 - .L_24712)


	//   ....[0]....
.L_24712:
        /*017c*/ 	.word	0xffffffff


	//   ....[1]....
        /*0180*/ 	.word	0xffffffff


	//   ....[2]....
        /*0184*/ 	.word	0xffffffff


	//   ....[3]....
        /*0188*/ 	.word	0xffffffff


	//   ....[4]....
        /*018c*/ 	.word	0xffffffff


	//   ....[5]....
        /*0190*/ 	.word	0xffffffff


	//   ....[6]....
        /*0194*/ 	.word	0xffffffff


	//   ....[7]....
        /*0198*/ 	.word	0xffffffff


	//   ....[8]....
        /*019c*/ 	.word	0xffffffff


	//   ....[9]....
        /*01a0*/ 	.word	0xffffffff


	//   ....[10]....
        /*01a4*/ 	.word	0xffffffff


	//   ....[11]....
        /*01a8*/ 	.word	0xffffffff


	//   ....[12]....
        /*01ac*/ 	.word	0xffffffff


	//   ....[13]....
        /*01b0*/ 	.word	0xffffffff


	//   ....[14]....
        /*01b4*/ 	.word	0xffffffff


	//   ....[15]....
        /*01b8*/ 	.word	0xffffffff


	//   ....[16]....
        /*01bc*/ 	.word	0xffffffff


	//   ....[17]....
        /*01c0*/ 	.word	0xffffffff


	//   ....[18]....
        /*01c4*/ 	.word	0xffffffff


	//   ....[19]....
        /*01c8*/ 	.word	0xffffffff


	//   ....[20]....
        /*01cc*/ 	.word	0x0500000c


	//   ....[21]....
        /*01d0*/ 	.word	0x0500000c


	//   ....[22]....
        /*01d4*/ 	.word	0x0500000c


	//   ....[23]....
        /*01d8*/ 	.word	0x0500000c


	//   ....[24]....
        /*01dc*/ 	.word	0x0500000c


	//----- nvinfo : EIATTR_COOP_GROUP_INSTR_OFFSETS
	.align		4
.L_24713:
        /*01e0*/ 	.byte	0x04, 0x28
        /*01e2*/ 	.short	(.L_24715 - .L_24714)


	//   ....[0]....
.L_24714:
        /*01e4*/ 	.word	0x00001350


	//   ....[1]....
        /*01e8*/ 	.word	0x00001580


	//   ....[2]....
        /*01ec*/ 	.word	0x000015a0


	//   ....[3]....
        /*01f0*/ 	.word	0x000015c0


	//   ....[4]....
        /*01f4*/ 	.word	0x000015e0


	//   ....[5]....
        /*01f8*/ 	.word	0x000016e0


	//   ....[6]....
        /*01fc*/ 	.word	0x00001710


	//   ....[7]....
        /*0200*/ 	.word	0x00001730


	//   ....[8]....
        /*0204*/ 	.word	0x00002570


	//   ....[9]....
        /*0208*/ 	.word	0x000025b0


	//   ....[10]....
        /*020c*/ 	.word	0x000025d0


	//   ....[11]....
        /*0210*/ 	.word	0x000025f0


	//   ....[12]....
        /*0214*/ 	.word	0x00002610


	//   ....[13]....
        /*0218*/ 	.word	0x00002660


	//   ....[14]....
        /*021c*/ 	.word	0x00002680


	//   ....[15]....
        /*0220*/ 	.word	0x000026a0


	//   ....[16]....
        /*0224*/ 	.word	0x00004490


	//   ....[17]....
        /*0228*/ 	.word	0x00004500


	//   ....[18]....
        /*022c*/ 	.word	0x00004520


	//   ....[19]....
        /*0230*/ 	.word	0x00004530


	//   ....[20]....
        /*0234*/ 	.word	0x00004a20


	//   ....[21]....
        /*0238*/ 	.word	0x00004ac0


	//   ....[22]....
        /*023c*/ 	.word	0x00004b40


	//   ....[23]....
        /*0240*/ 	.word	0x00004ba0


	//   ....[24]....
        /*0244*/ 	.word	0x00004c00


	//----- nvinfo : EIATTR_VRC_CTA_INIT_COUNT
	.align		4
.L_24715:
        /*0248*/ 	.byte	0x02, 0x4a
	.zero		1
	.zero		1


	//----- nvinfo : EIATTR_EXIT_INSTR_OFFSETS
	.align		4
        /*024c*/ 	.byte	0x04, 0x1c
        /*024e*/ 	.short	(.L_24717 - .L_24716)


	//   ....[0]....
.L_24716:
        /*0250*/ 	.word	0x000000d0


	//   ....[1]....
        /*0254*/ 	.word	0x00004820


	//   ....[2]....
        /*0258*/ 	.word	0x00004850


	//   ....[3]....
        /*025c*/ 	.word	0x000049c0


	//----- nvinfo : EIATTR_CRS_STACK_SIZE
	.align		4
.L_24717:
        /*0260*/ 	.byte	0x04, 0x1e
        /*0262*/ 	.short	(.L_24719 - .L_24718)
.L_24718:
        /*0264*/ 	.word	0x00000000


	//----- nvinfo : EIATTR_CBANK_PARAM_SIZE
	.align		4
.L_24719:
        /*0268*/ 	.byte	0x03, 0x19
        /*026a*/ 	.short	0x008c


	//----- nvinfo : EIATTR_PARAM_CBANK
	.align		4
        /*026c*/ 	.byte	0x04, 0x0a
        /*026e*/ 	.short	(.L_24721 - .L_24720)
	.align		4
.L_24720:
        /*0270*/ 	.word	index@(.nv.constant0._ZN4vllm25paged_attention_v2_kernelI13__nv_bfloat16S1_Li64ELi16ELi128ELNS_18Fp8KVCacheDataTypeE0ELb0ELi512EEEvPfS3_PT_PKS4_PKT0_SA_ifPKiSC_iPKfiiiSE_SE_iiiii)
        /*0274*/ 	.short	0x0380
        /*0276*/ 	.short	0x008c


	//----- nvinfo : EIATTR_SW_WAR
	.align		4
.L_24721:
        /*0278*/ 	.byte	0x04, 0x36
        /*027a*/ 	.short	(.L_24723 - .L_24722)
.L_24722:
        /*027c*/ 	.word	0x00000008
.L_24723:


//--------------------- .nv.info._ZN4vllm25paged_attention_v2_kernelI13__nv_bfloat16S1_Li32ELi16ELi128ELNS_18Fp8KVCacheDataTypeE0ELb0ELi512EEEvPfS3_PT_PKS4_PKT0_SA_ifPKiSC_iPKfiiiSE_SE_iiiii --------------------------
	.section	.nv.info._ZN4vllm25paged_attention_v2_kernelI13__nv_bfloat16S1_Li32ELi16ELi128ELNS_18Fp8KVCacheDataTypeE0ELb0ELi512EEEvPfS3_PT_PKS4_PKT0_SA_ifPKiSC_iPKfiiiSE_SE_iiiii,"",@"SHT_CUDA_INFO"
	.sectionflags	@""
	.align	4


	//----- nvinfo : EIATTR_CUDA_API_VERSION
	.align		4
        /*0000*/ 	.byte	0x04, 0x37
        /*0002*/ 	.short	(.L_24725 - .L_24724)
.L_24724:
        /*0004*/ 	.word	0x00000082


	//----- nvinfo : EIATTR_KPARAM_INFO
	.align		4
.L_24725:
        /*0008*/ 	.byte	0x04, 0x17
        /*000a*/ 	.short	(.L_24727 - .L_24726)
.L_24726:
        /*000c*/ 	.word	0x00000000
        /*0010*/ 	.short	0x0015
        /*0012*/ 	.short	0x0088
        /*0014*/ 	.byte	0x00, 0xf0, 0x11, 0x00


	//----- nvinfo : EIATTR_KPARAM_INFO
	.align		4
.L_24727:
        /*0018*/ 	.byte	0x04, 0x17
        /*001a*/ 	.short	(.L_24729 - .L_24728)
.L_24728:
        /*001c*/ 	.word	0x00000000
        /*0020*/ 	.short	0x0014
        /*0022*/ 	.short	0x0084
        /*0024*/ 	.byte	0x00, 0xf0, 0x11, 0x00


	//----- nvinfo : EIATTR_KPARAM_INFO
	.align		4
.L_24729:
        /*0028*/ 	.byte	0x04, 0x17
        /*002a*/ 	.short	(.L_24731 - .L_24730)
.L_24730:
        /*002c*/ 	.word	0x00000000
        /*0030*/ 	.short	0x0013
        /*0032*/ 	.short	0x0080
        /*0034*/ 	.byte	0x00, 0xf0, 0x11, 0x00


	//----- nvinfo : EIATTR_KPARAM_INFO
	.align		4
.L_24731:
        /*0038*/ 	.byte	0x04, 0x17
        /*003a*/ 	.short	(.L_24733 - .L_24732)
.L_24732:
        /*003c*/ 	.word	0x00000000
        /*0040*/ 	.short	0x0012
        /*0042*/ 	.short	0x007c
        /*0044*/ 	.byte	0x00, 0xf0, 0x11, 0x00


	//----- nvinfo : EIATTR_KPARAM_INFO
	.align		4
.L_24733:
        /*0048*/ 	.byte	0x04, 0x17
        /*004a*/ 	.short	(.L_24735 - .L_24734)
.L_24734:
        /*004c*/ 	.word	0x00000000
        /*0050*/ 	.short	0x0011
        /*0052*/ 	.short	0x0078
        /*0054*/ 	.byte	0x00, 0xf0, 0x11, 0x00


	//----- nvinfo : EIATTR_KPARAM_INFO
	.align		4
.L_24735:
        /*0058*/ 	.byte	0x04, 0x17
        /*005a*/ 	.short	(.L_24737 - .L_24736)
.L_24736:
        /*005c*/ 	.word	0x00000000
        /*0060*/ 	.short	0x0010
        /*0062*/ 	.short	0x0070
        /*0064*/ 	.byte	0x00, 0xf5, 0x21, 0x00


	//----- nvinfo : EIATTR_KPARAM_INFO
	.align		4
.L_24737:
        /*0068*/ 	.byte	0x04, 0x17
        /*006a*/ 	.short	(.L_24739 - .L_24738)
.L_24738:
        /*006c*/ 	.word	0x00000000
        /*0070*/ 	.short	0x000f
        /*0072*/ 	.short	0x0068
        /*0074*/ 	.byte	0x00, 0xf5, 0x21, 0x00


	//----- nvinfo : EIATTR_KPARAM_INFO
	.align		4
.L_24739:
        /*0078*/ 	.byte	0x04, 0x17
        /*007a*/ 	.short	(.L_24741 - .L_24740)
.L_24740:
        /*007c*/ 	.word	0x00000000
        /*0080*/ 	.short	0x000e
        /*0082*/ 	.short	0x0060
        /*0084*/ 	.byte	0x00, 0xf0, 0x11, 0x00


	//----- nvinfo : EIATTR_KPARAM_INFO
	.align		4
.L_24741:
        /*0088*/ 	.byte	0x04, 0x17
        /*008a*/ 	.short	(.L_24743 - .L_24742)
.L_24742:
        /*008c*/ 	.word	0x00000000
        /*0090*/ 	.short	0x000d
        /*0092*/ 	.short	0x005c
        /*0094*/ 	.byte	0x00, 0xf0, 0x11, 0x00


	//----- nvinfo : EIATTR_KPARAM_INFO
	.align		4
.L_24743:
        /*0098*/ 	.byte	0x04, 0x17
        /*009a*/ 	.short	(.L_24745 - .L_24744)
.L_24744:
        /*009c*/ 	.word	0x00000000
        /*00a0*/ 	.short	0x000c
        /*00a2*/ 	.short	0x0058
        /*00a4*/ 	.byte	0x00, 0xf0, 0x11, 0x00


	//----- nvinfo : EIATTR_KPARAM_INFO
	.align		4
.L_24745:
        /*00a8*/ 	.byte	0x04, 0x17
        /*00aa*/ 	.short	(.L_24747 - .L_24746)
.L_24746:
        /*00ac*/ 	.word	0x00000000
        /*00b0*/ 	.short	0x000b
        /*00b2*/ 	.short	0x0050
        /*00b4*/ 	.byte	0x00, 0xf5, 0x21, 0x00


	//----- nvinfo : EIATTR_KPARAM_INFO
	.align		4
.L_24747:
        /*00b8*/ 	.byte	0x04, 0x17
        /*00ba*/ 	.short	(.L_24749 - .L_24748)
.L_24748:
        /*00bc*/ 	.word	0x00000000
        /*00c0*/ 	.short	0x000a
        /*00c2*/ 	.short	0x0048
        /*00c4*/ 	.byte	0x00, 0xf0, 0x11, 0x00


	//----- nvinfo : EIATTR_KPARAM_INFO
	.align		4
.L_24749:
        /*00c8*/ 	.byte	0x04, 0x17
        /*00ca*/ 	.short	(.L_24751 - .L_24750)
.L_24750:
        /*00cc*/ 	.word	0x00000000
        /*00d0*/ 	.short	0x0009
        /*00d2*/ 	.short	0x0040
        /*00d4*/ 	.byte	0x00, 0xf5, 0x21, 0x00


	//----- nvinfo : EIATTR_KPARAM_INFO
	.align		4
.L_24751:
        /*00d8*/ 	.byte	0x04, 0x17
        /*00da*/ 	.short	(.L_24753 - .L_24752)
.L_24752:
        /*00dc*/ 	.word	0x00000000
        /*00e0*/ 	.short	0x0008
        /*00e2*/ 	.short	0x0038
        /*00e4*/ 	.byte	0x00, 0xf5, 0x21, 0x00


	//----- nvinfo : EIATTR_KPARAM_INFO
	.align		4
.L_24753:
        /*00e8*/ 	.byte	0x04, 0x17
        /*00ea*/ 	.short	(.L_24755 - .L_24754)
.L_24754:
        /*00ec*/ 	.word	0x00000000
        /*00f0*/ 	.short	0x0007
        /*00f2*/ 	.short	0x0034
        /*00f4*/ 	.byte	0x00, 0xf0, 0x11, 0x00


	//----- nvinfo : EIATTR_KPARAM_INFO
	.align		4
.L_24755:
        /*00f8*/ 	.byte	0x04, 0x17
        /*00fa*/ 	.short	(.L_24757 - .L_24756)
.L_24756:
        /*00fc*/ 	.word	0x00000000
        /*0100*/ 	.short	0x0006
        /*0102*/ 	.short	0x0030
        /*0104*/ 	.byte	0x00, 0xf0, 0x11, 0x00


	//----- nvinfo : EIATTR_KPARAM_INFO
	.align		4
.L_24757:
        /*0108*/ 	.byte	0x04, 0x17
        /*010a*/ 	.short	(.L_24759 - .L_24758)
.L_24758:
        /*010c*/ 	.word	0x00000000
        /*0110*/ 	.short	0x0005
        /*0112*/ 	.short	0x0028
        /*0114*/ 	.byte	0x00, 0xf5, 0x21, 0x00


	//----- nvinfo : EIATTR_KPARAM_INFO
	.align		4
.L_24759:
        /*0118*/ 	.byte	0x04, 0x17
        /*011a*/ 	.short	(.L_24761 - .L_24760)
.L_24760:
        /*011c*/ 	.word	0x00000000
        /*0120*/ 	.short	0x0004
        /*0122*/ 	.short	0x0020
        /*0124*/ 	.byte	0x00, 0xf5, 0x21, 0x00


	//----- nvinfo : EIATTR_KPARAM_INFO
	.align		4
.L_24761:
        /*0128*/ 	.byte	0x04, 0x17
        /*012a*/ 	.short	(.L_24763 - .L_24762)
.L_24762:
        /*012c*/ 	.word	0x00000000
        /*0130*/ 	.short	0x0003
        /*0132*/ 	.short	0x0018
        /*0134*/ 	.byte	0x00, 0xf5, 0x21, 0x00


	//----- nvinfo : EIATTR_KPARAM_INFO
	.align		4
.L_24763:
        /*0138*/ 	.byte	0x04, 0x17
        /*013a*/ 	.short	(.L_24765 - .L_24764)
.L_24764:
        /*013c*/ 	.word	0x00000000
        /*0140*/ 	.short	0x0002
        /*0142*/ 	.short	0x0010
        /*0144*/ 	.byte	0x00, 0xf5, 0x21, 0x00


	//----- nvinfo : EIATTR_KPARAM_INFO
	.align		4
.L_24765:
        /*0148*/ 	.byte	0x04, 0x17
        /*014a*/ 	.short	(.L_24767 - .L_24766)
.L_24766:
        /*014c*/ 	.word	0x00000000
        /*0150*/ 	.short	0x0001
        /*0152*/ 	.short	0x0008
        /*0154*/ 	.byte	0x00, 0xf5, 0x21, 0x00


	//----- nvinfo : EIATTR_KPARAM_INFO
	.align		4
.L_24767:
        /*0158*/ 	.byte	0x04, 0x17
        /*015a*/ 	.short	(.L_24769 - .L_24768)
.L_24768:
        /*015c*/ 	.word	0x00000000
        /*0160*/ 	.short	0x0000
        /*0162*/ 	.short	0x0000
        /*0164*/ 	.byte	0x00, 0xf5, 0x21, 0x00


	//----- nvinfo : EIATTR_SPARSE_MMA_MASK
	.align		4
.L_24769:
        /*0168*/ 	.byte	0x03, 0x50
        /*016a*/ 	.short	0x0000


	//----- nvinfo : EIATTR_MAXREG_COUNT
	.align		4
        /*016c*/ 	.byte	0x03, 0x1b
        /*016e*/ 	.short	0x00ff


	//----- nvinfo : EIATTR_NUM_BARRIERS
	.align		4
        /*0170*/ 	.byte	0x02, 0x4c
        /*0172*/ 	.byte	0x01
	.zero		1


	//----- nvinfo : EIATTR_MERCURY_ISA_VERSION
	.align		4
        /*0174*/ 	.byte	0x03, 0x5f
        /*0176*/ 	.short	0x0101


	//----- nvinfo : EIATTR_COOP_GROUP_MASK_REGIDS
	.align		4
        /*0178*/ 	.byte	0x04, 0x29
        /*017a*/ 	.short	(.L_24771 - .L_24770)


	//   ....[0]....
.L_24770:
        /*017c*/ 	.word	0xffffffff


	//   ....[1]....
        /*0180*/ 	.word	0xffffffff


	//   ....[2]....
        /*0184*/ 	.word	0xffffffff


	//   ....[3]....
        /*0188*/ 	.word	0xffffffff


	//   ....[4]....
        /*018c*/ 	.word	0xffffffff


	//   ....[5]....
        /*0190*/ 	.word	0xffffffff


	//   ....[6]....
        /*0194*/ 	.word	0xffffffff


	//   ....[7]....
        /*0198*/ 	.word	0xffffffff


	//   ....[8]....
        /*019c*/ 	.word	0xffffffff


	//   ....[9]....
        /*01a0*/ 	.word	0xffffffff


	//   ....[10]....
        /*01a4*/ 	.word	0xffffffff


	//   ....[11]....
        /*01a8*/ 	.word	0xffffffff


	//   ....[12]....
        /*01ac*/ 	.word	0xffffffff


	//   ....[13]....
        /*01b0*/ 	.word	0xffffffff


	//   ....[14]....
        /*01b4*/ 	.word	0xffffffff


	//   ....[15]....
        /*01b8*/ 	.word	0xffffffff


	//   ....[16]....
        /*01bc*/ 	.word	0xffffffff


	//   ....[17]....
        /*01c0*/ 	.word	0xffffffff


	//   ....[18]....
        /*01c4*/ 	.word	0x05000004


	//   ....[19]....
        /*01c8*/ 	.word	0x05000004


	//   ....[20]....
        /*01cc*/ 	.word	0x05000004


	//   ....[21]....
        /*01d0*/ 	.word	0x05000004


	//   ....[22]....
        /*01d4*/ 	.word	0x05000004


	//----- nvinfo : EIATTR_COOP_GROUP_INSTR_OFFSETS
	.align		4
.L_24771:
        /*01d8*/ 	.byte	0x04, 0x28
        /*01da*/ 	.short	(.L_24773 - .L_24772)


	//   ....[0]....
.L_24772:
        /*01dc*/ 	.word	0x00000ea0


	//   ....[1]....
        /*01e0*/ 	.word	0x00001100


	//   ....[2]....
        /*01e4*/ 	.word	0x00001120


	//   ....[3]....
        /*01e8*/ 	.word	0x00001140


	//   ....[4]....
        /*01ec*/ 	.word	0x00001160


	//   ....[5]....
        /*01f0*/ 	.word	0x00001260


	//   ....[6]....
        /*01f4*/ 	.word	0x00001280


	//   ....[7]....
        /*01f8*/ 	.word	0x000012a0


	//   ....[8]....
        /*01fc*/ 	.word	0x000020e0


	//   ....[9]....
        /*0200*/ 	.word	0x00002110


	//   ....[10]....
        /*0204*/ 	.word	0x00002130


	//   ....[11]....
        /*0208*/ 	.word	0x00002150


	//   ....[12]....
        /*020c*/ 	.word	0x00002170


	//   ....[13]....
        /*0210*/ 	.word	0x000021c0


	//   ....[14]....
        /*0214*/ 	.word	0x000021e0


	//   ....[15]....
        /*0218*/ 	.word	0x00002200


	//   ....[16]....
        /*021c*/ 	.word	0x000037a0


	//   ....[17]....
        /*0220*/ 	.word	0x000037e0


	//   ....[18]....
        /*0224*/ 	.word	0x00003b30


	//   ....[19]....
        /*0228*/ 	.word	0x00003bd0


	//   ....[20]....
        /*022c*/ 	.word	0x00003c50


	//   ....[21]....
        /*0230*/ 	.word	0x00003cb0


	//   ....[22]....
        /*0234*/ 	.word	0x00003d10


	//----- nvinfo : EIATTR_VRC_CTA_INIT_COUNT
	.align		4
.L_24773:
        /*0238*/ 	.byte	0x02, 0x4a
	.zero		1
	.zero		1


	//----- nvinfo : EIATTR_EXIT_INSTR_OFFSETS
	.align		4
        /*023c*/ 	.byte	0x04, 0x1c
        /*023e*/ 	.short	(.L_24775 - .L_24774)


	//   ....[0]....
.L_24774:
        /*0240*/ 	.word	0x000000d0


	//   ....[1]....
        /*0244*/ 	.word	0x000039c0


	//   ....[2]....
        /*0248*/ 	.word	0x000039f0


	//   ....[3]....
        /*024c*/ 	.word	0x00003ad0


	//----- nvinfo : EIATTR_CRS_STACK_SIZE
	.align		4
.L_24775:
        /*0250*/ 	.byte	0x04, 0x1e
        /*0252*/ 	.short	(.L_24777 - .L_24776)
.L_24776:
        /*0254*/ 	.word	0x00000000


	//----- nvinfo : EIATTR_CBANK_PARAM_SIZE
	.align		4
.L_24777:
        /*0258*/ 	.byte	0x03, 0x19
        /*025a*/ 	.short	0x008c


	//----- nvinfo : EIATTR_PARAM_CBANK
	.align		4
        /*025c*/ 	.byte	0x04, 0x0a
        /*025e*/ 	.short	(.L_24779 - .L_24778)
	.align		4
.L_24778:
        /*0260*/ 	.word	index@(.nv.constant0._ZN4vllm25paged_attention_v2_kernelI13__nv_bfloat16S1_Li32ELi16ELi128ELNS_18Fp8KVCacheDataTypeE0ELb0ELi512EEEvPfS3_PT_PKS4_PKT0_SA_ifPKiSC_iPKfiiiSE_SE_iiiii)
        /*0264*/ 	.short	0x0380
        /*0266*/ 	.short	0x008c


	//----- nvinfo : EIATTR_SW_WAR
	.align		4
.L_24779:
        /*0268*/ 	.byte	0x04, 0x36
        /*026a*/ 	.short	(.L_24781 - .L_24780)
.L_24780:
        /*026c*/ 	.word	0x00000008
.L_24781:


//--------------------- .nv.info._ZN4vllm25paged_attention_v2_kernelI13__nv_bfloat16S1_Li256ELi16ELi128ELNS_18Fp8KVCacheDataTypeE0ELb1ELi512EEEvPfS3_PT_PKS4_PKT0_SA_ifPKiSC_iPKfiiiSE_SE_iiiii --------------------------
	.section	.nv.info._ZN4vllm25paged_attention_v2_kernelI13__nv_bfloat16S1_Li256ELi16ELi128ELNS_18Fp8KVCacheDataTypeE0ELb1ELi512EEEvPfS3_PT_PKS4_PKT0_SA_ifPKiSC_iPKfiiiSE_SE_iiiii,"",@"SHT_CUDA_INFO"
	.sectionflags	@""
	.align	4


	//----- nvinfo : EIATTR_CUDA_API_VERSION
	.align		4
        /*0000*/ 	.byte	0x04, 0x37
        /*0002*/ 	.short	(.L_24783 - .L_24782)
.L_24782:
        /*0004*/ 	.word	0x00000082


	//----- nvinfo : EIATTR_KPARAM_INFO
	.align		4
.L_24783:
        /*0008*/ 	.byte	0x04, 0x17
        /*000a*/ 	.short	(.L_24785 - .L_24784)
.L_24784:
        /*000c*/ 	.word	0x00000000
        /*0010*/ 	.short	0x0015
        /*0012*/ 	.short	0x0088
        /*0014*/ 	.byte	0x00, 0xf0, 0x11, 0x00


	//----- nvinfo : EIATTR_KPARAM_INFO
	.align		4
.L_24785:
        /*0018*/ 	.byte	0x04, 0x17
        /*001a*/ 	.short	(.L_24787 - .L_24786)
.L_24786:
        /*001c*/ 	.word	0x00000000
        /*0020*/ 	.short	0x0014
        /*0022*/ 	.short	0x0084
        /*0024*/ 	.byte	0x00, 0xf0, 0x11, 0x00


	//----- nvinfo : EIATTR_KPARAM_INFO
	.align		4
.L_24787:
        /*0028*/ 	.byte	0x04, 0x17
        /*002a*/ 	.short	(.L_24789 - .L_24788)
.L_24788:
        /*002c*/ 	.word	0x00000000
        /*0030*/ 	.short	0x0013
        /*0032*/ 	.short	0x0080
        /*0034*/ 	.byte	0x00, 0xf0, 0x11, 0x00


	//----- nvinfo : EIATTR_KPARAM_INFO
	.align		4
.L_24789:
        /*0038*/ 	.byte	0x04, 0x17
        /*003a*/ 	.short	(.L_24791 - .L_24790)
.L_24790:
        /*003c*/ 	.word	0x00000000
        /*0040*/ 	.short	0x0012
        /*0042*/ 	.short	0x007c
        /*0044*/ 	.byte	0x00, 0xf0, 0x11, 0x00


	//----- nvinfo : EIATTR_KPARAM_INFO
	.align		4
.L_24791:
        /*0048*/ 	.byte	0x04, 0x17
        /*004a*/ 	.short	(.L_24793 - .L_24792)
.L_24792:
        /*004c*/ 	.word	0x00000000
        /*0050*/ 	.short	0x0011
        /*0052*/ 	.short	0x0078
        /*0054*/ 	.byte	0x00, 0xf0, 0x11, 0x00


	//----- nvinfo : EIATTR_KPARAM_INFO
	.align		4
.L_24793:
        /*0058*/ 	.byte	0x04, 0x17
        /*005a*/ 	.short	(.L_24795 - .L_24794)
.L_24794:
        /*005c*/ 	.word	0x00000000
        /*0060*/ 	.short	0x0010
        /*0062*/ 	.short	0x0070
        /*0064*/ 	.byte	0x00, 0xf5, 0x21, 0x00


	//----- nvinfo : EIATTR_KPARAM_INFO
	.align		4
.L_24795:
        /*0068*/ 	.byte	0x04, 0x17
        /*006a*/ 	.short	(.L_24797 - .L_24796)
.L_24796:
        /*006c*/ 	.word	0x00000000
        /*0070*/ 	.short	0x000f
        /*0072*/ 	.short	0x0068
        /*0074*/ 	.byte	0x00, 0xf5, 0x21, 0x00


	//----- nvinfo : EIATTR_KPARAM_INFO
	.align		4
.L_24797:
        /*0078*/ 	.byte	0x04, 0x17
        /*007a*/ 	.short	(.L_24799 - .L_24798)
.L_24798:
        /*007c*/ 	.word	0x00000000
        /*0080*/ 	.short	0x000e
        /*0082*/ 	.short	0x0060
        /*0084*/ 	.byte	0x00, 0xf0, 0x11, 0x00


	//----- nvinfo : EIATTR_KPARAM_INFO
	.align		4
.L_24799:
        /*0088*/ 	.byte	0x04, 0x17
        /*008a*/ 	.short	(.L_24801 - .L_24800)
.L_24800:
        /*008c*/ 	.word	0x00000000
        /*0090*/ 	.short	0x000d
        /*0092*/ 	.short	0x005c
        /*0094*/ 	.byte	0x00, 0xf0, 0x11, 0x00


	//----- nvinfo : EIATTR_KPARAM_INFO
	.align		4
.L_24801:
        /*0098*/ 	.byte	0x04, 0x17
        /*009a*/ 	.short	(.L_24803 - .L_24802)
.L_24802:
        /*009c*/ 	.word	0x00000000
        /*00a0*/ 	.short	0x000c
        /*00a2*/ 	.short	0x0058
        /*00a4*/ 	.byte	0x00, 0xf0, 0x11, 0x00


	//----- nvinfo : EIATTR_KPARAM_INFO
	.align		4
.L_24803:
        /*00a8*/ 	.byte	0x04, 0x17
        /*00aa*/ 	.short	(.L_24805 - .L_24804)
.L_24804:
        /*00ac*/ 	.word	0x00000000
        /*00b0*/ 	.short	0x000b
        /*00b2*/ 	.short	0x0050
        /*00b4*/ 	.byte	0x00, 0xf5, 0x21, 0x00


	//----- nvinfo : EIATTR_KPARAM_INFO
	.align		4
.L_24805:
        /*00b8*/ 	.byte	0x04, 0x17
        /*00ba*/ 	.short	(.L_24807 - .L_24806)
.L_24806:
        /*00bc*/ 	.word	0x00000000
        /*00c0*/ 	.short	0x000a
        /*00c2*/ 	.short	0x0048
        /*00c4*/ 	.byte	0x00, 0xf0, 0x11, 0x00


	//----- nvinfo : EIATTR_KPARAM_INFO
	.align		4
.L_24807:
        /*00c8*/ 	.byte	0x04, 0x17
        /*00ca*/ 	.short	(.L_24809 - .L_24808)
.L_24808:
        /*00cc*/ 	.word	0x00000000
        /*00d0*/ 	.short	0x0009
        /*00d2*/ 	.short	0x0040
        /*00d4*/ 	.byte	0x00, 0xf5, 0x21, 0x00


	//----- nvinfo : EIATTR_KPARAM_INFO
	.align		4
.L_24809:
        /*00d8*/ 	.byte	0x04, 0x17
        /*00da*/ 	.short	(.L_24811 - .L_24810)
.L_24810:
        /*00dc*/ 	.word	0x00000000
        /*00e0*/ 	.short	0x0008
        /*00e2*/ 	.short	0x0038
        /*00e4*/ 	.byte	0x00, 0xf5, 0x21, 0x00


	//----- nvinfo : EIATTR_KPARAM_INFO
	.align		4
.L_24811:
        /*00e8*/ 	.byte	0x04, 0x17
        /*00ea*/ 	.short	(.L_24813 - .L_24812)
.L_24812:
        /*00ec*/ 	.word	0x00000000
        /*00f0*/ 	.short	0x0007
        /*00f2*/ 	.short	0x0034
        /*00f4*/ 	.byte	0x00, 0xf0, 0x11, 0x00


	//----- nvinfo : EIATTR_KPARAM_INFO
	.align		4
.L_24813:
        /*00f8*/ 	.byte	0x04, 0x17
        /*00fa*/ 	.short	(.L_24815 - .L_24814)
.L_24814:
        /*00fc*/ 	.word	0x00000000
        /*0100*/ 	.short	0x0006
        /*0102*/ 	.short	0x0030
        /*0104*/ 	.byte	0x00, 0xf0, 0x11, 0x00


	//----- nvinfo : EIATTR_KPARAM_INFO
	.align		4
.L_24815:
        /*0108*/ 	.byte	0x04, 0x17
        /*010a*/ 	.short	(.L_24817 - .L_24816)
.L_24816:
        /*010c*/ 	.word	0x00000000
        /*0110*/ 	.short	0x0005
        /*0112*/ 	.short	0x0028
        /*0114*/ 	.byte	0x00, 0xf5, 0x21, 0x00


	//----- nvinfo : EIATTR_KPARAM_INFO
	.align		4
.L_24817:
        /*0118*/ 	.byte	0x04, 0x17
        /*011a*/ 	.short	(.L_24819 - .L_24818)
.L_24818:
        /*011c*/ 	.word	0x00000000
        /*0120*/ 	.short	0x0004
        /*0122*/ 	.short	0x0020
        /*0124*/ 	.byte	0x00, 0xf5, 0x21, 0x00


	//----- nvinfo : EIATTR_KPARAM_INFO
	.align		4
.L_24819:
        /*0128*/ 	.byte	0x04, 0x17
        /*012a*/ 	.short	(.L_24821 - .L_24820)
.L_24820:
        /*012c*/ 	.word	0x00000000
        /*0130*/ 	.short	0x0003
        /*0132*/ 	.short	0x0018
        /*0134*/ 	.byte	0x00, 0xf5, 0x21, 0x00


	//----- nvinfo : EIATTR_KPARAM_INFO
	.align		4
.L_24821:
        /*0138*/ 	.byte	0x04, 0x17
        /*013a*/ 	.short	(.L_24823 - .L_24822)
.L_24822:
        /*013c*/ 	.word	0x00000000
        /*0140*/ 	.short	0x0002
        /*0142*/ 	.short	0x0010
        /*0144*/ 	.byte	0x00, 0xf5, 0x21, 0x00


	//----- nvinfo : EIATTR_KPARAM_INFO
	.align		4
.L_24823:
        /*0148*/ 	.byte	0x04, 0x17
        /*014a*/ 	.short	(.L_24825 - .L_24824)
.L_24824:
        /*014c*/ 	.word	0x00000000
        /*0150*/ 	.short	0x0001
        /*0152*/ 	.short	0x0008
        /*0154*/ 	.byte	0x00, 0xf5, 0x21, 0x00


	//----- nvinfo : EIATTR_KPARAM_INFO
	.align		4
.L_24825:
        /*0158*/ 	.byte	0x04, 0x17
        /*015a*/ 	.short	(.L_24827 - .L_24826)
.L_24826:
        /*015c*/ 	.word	0x00000000
        /*0160*/ 	.short	0x0000
        /*0162*/ 	.short	0x0000
        /*0164*/ 	.byte	0x00, 0xf5, 0x21, 0x00


	//----- nvinfo : EIATTR_SPARSE_MMA_MASK
	.align		4
.L_24827:
        /*0168*/ 	.byte	0x03, 0x50
        /*016a*/ 	.short	0x0000


	//----- nvinfo : EIATTR_MAXREG_COUNT
	.align		4
        /*016c*/ 	.byte	0x03, 0x1b
        /*016e*/ 	.short	0x00ff


	//----- nvinfo : EIATTR_NUM_BARRIERS
	.align		4
        /*0170*/ 	.byte	0x02, 0x4c
        /*0172*/ 	.byte	0x01
	.zero		1


	//----- nvinfo : EIATTR_MERCURY_ISA_VERSION
	.align		4
        /*0174*/ 	.byte	0x03, 0x5f
        /*0176*/ 	.short	0x0101


	//----- nvinfo : EIATTR_COOP_GROUP_MASK_REGIDS
	.align		4
        /*0178*/ 	.byte	0x04, 0x29
        /*017a*/ 	.short	(.L_24829 - .L_24828)


	//   ....[0]....
.L_24828:
        /*017c*/ 	.word	0xffffffff


	//   ....[1]....
        /*0180*/ 	.word	0xffffffff


	//   ....[2]....
        /*0184*/ 	.word	0xffffffff


	//   ....[3]....
        /*0188*/ 	.word	0xffffffff


	//   ....[4]....
        /*018c*/ 	.word	0xffffffff


	//   ....[5]....
        /*0190*/ 	.word	0xffffffff


	//   ....[6]....
        /*0194*/ 	.word	0xffffffff


	//   ....[7]....
        /*0198*/ 	.word	0xffffffff


	//   ....[8]....
        /*019c*/ 	.word	0xffffffff


	//   ....[9]....
        /*01a0*/ 	.word	0xffffffff


	//   ....[10]....
        /*01a4*/ 	.word	0xffffffff


	//   ....[11]....
        /*01a8*/ 	.word	0xffffffff


	//   ....[12]....
        /*01ac*/ 	.word	0xffffffff


	//   ....[13]....
        /*01b0*/ 	.word	0xffffffff


	//   ....[14]....
        /*01b4*/ 	.word	0xffffffff


	//   ....[15]....
        /*01b8*/ 	.word	0xffffffff


	//   ....[16]....
        /*01bc*/ 	.word	0xffffffff


	//   ....[17]....
        /*01c0*/ 	.word	0xffffffff


	//   ....[18]....
        /*01c4*/ 	.word	0xffffffff


	//   ....[19]....
        /*01c8*/ 	.word	0xffffffff


	//   ....[20]....
        /*01cc*/ 	.word	0xffffffff


	//   ....[21]....
        /*01d0*/ 	.word	0xffffffff


	//   ....[22]....
        /*01d4*/ 	.word	0xffffffff


	//   ....[23]....
        /*01d8*/ 	.word	0xffffffff


	//   ....[24]....
        /*01dc*/ 	.word	0xffffffff


	//   ....[25]....
        /*01e0*/ 	.word	0xffffffff


	//   ....[26]....
        /*01e4*/ 	.word	0xffffffff


	//   ....[27]....
        /*01e8*/ 	.word	0xffffffff


	//   ....[28]....
        /*01ec*/ 	.word	0xffffffff


	//   ....[29]....
        /*01f0*/ 	.word	0xffffffff


	//   ....[30]....
        /*01f4*/ 	.word	0xffffffff


	//   ....[31]....
        /*01f8*/ 	.word	0xffffffff


	//   ....[32]....
        /*01fc*/ 	.word	0x0500000c


	//   ....[33]....
        /*0200*/ 	.word	0x0500000c


	//   ....[34]....
        /*0204*/ 	.word	0x0500000c


	//   ....[35]....
        /*0208*/ 	.word	0x0500000c


	//   ....[36]....
        /*020c*/ 	.word	0x0500000c


	//----- nvinfo : EIATTR_COOP_GROUP_INSTR_OFFSETS
	.align		4
.L_24829:
        /*0210*/ 	.byte	0x04, 0x28
        /*0212*/ 	.short	(.L_24831 - .L_24830)


	//   ....[0]....
.L_24830:
        /*0214*/ 	.word	0x00003510


	//   ....[1]....
        /*0218*/ 	.word	0x000036b0


	//   ....[2]....
        /*021c*/ 	.word	0x000036d0


	//   ....[3]....
        /*0220*/ 	.word	0x000036f0


	//   ....[4]....
        /*0224*/ 	.word	0x00003710


	//   ....[5]....
        /*0228*/ 	.word	0x00003830


	//   ....[6]....
        /*022c*/ 	.word	0x00003860


	//   ....[7]....
        /*0230*/ 	.word	0x00003880


	//   ....[8]....
        /*0234*/ 	.word	0x000046d0


	//   ....[9]....
        /*0238*/ 	.word	0x00004710


	//   ....[10]....
        /*023c*/ 	.word	0x00004730


	//   ....[11]....
        /*0240*/ 	.word	0x00004750


	//   ....[12]....
        /*0244*/ 	.word	0x00004770


	//   ....[13]....
        /*0248*/ 	.word	0x000047c0


	//   ....[14]....
        /*024c*/ 	.word	0x000047e0


	//   ....[15]....
        /*0250*/ 	.word	0x00004800


	//   ....[16]....
        /*0254*/ 	.word	0x000099f0


	//   ....[17]....
        /*0258*/ 	.word	0x00009a30


	//   ....[18]....
        /*025c*/ 	.word	0x00009a50


	//   ....[19]....
        /*0260*/ 	.word	0x00009a70


	//   ....[20]....
        /*0264*/ 	.word	0x00009a80


	//   ....[21]....
        /*0268*/ 	.word	0x00009a90


	//   ....[22]....
        /*026c*/ 	.word	0x00009aa0


	//   ....[23]....
        /*0270*/ 	.word	0x00009ad0


	//   ....[24]....
        /*0274*/ 	.word	0x00009b00


	//   ....[25]....
        /*0278*/ 	.word	0x00009b20


	//   ....[26]....
        /*027c*/ 	.word	0x00009b40


	//   ....[27]....
        /*0280*/ 	.word	0x00009b60


	//   ....[28]....
        /*0284*/ 	.word	0x00009b80


	//   ....[29]....
        /*0288*/ 	.word	0x00009ba0


	//   ....[30]....
        /*028c*/ 	.word	0x00009bc0


	//   ....[31]....
        /*0290*/ 	.word	0x00009be0


	//   ....[32]....
        /*0294*/ 	.word	0x0000a790


	//   ....[33]....
        /*0298*/ 	.word	0x0000a840


	//   ....[34]....
        /*029c*/ 	.word	0x0000a8e0


	//   ....[35]....
        /*02a0*/ 	.word	0x0000a950


	//   ....[36]....
        /*02a4*/ 	.word	0x0000a9c0


	//----- nvinfo : EIATTR_VRC_CTA_INIT_COUNT
	.align		4
.L_24831:
        /*02a8*/ 	.byte	0x02, 0x4a
	.zero		1
	.zero		1


	//----- nvinfo : EIATTR_EXIT_INSTR_OFFSETS
	.align		4
        /*02ac*/ 	.byte	0x04, 0x1c
        /*02ae*/ 	.short	(.L_24833 - .L_24832)


	//   ....[0]....
.L_24832:
        /*02b0*/ 	.word	0x000000b0


	//   ....[1]....
        /*02b4*/ 	.word	0x0000a460


	//   ....[2]....
        /*02b8*/ 	.word	0x0000a490


	//   ....[3]....
        /*02bc*/ 	.word	0x0000a730


	//----- nvinfo : EIATTR_CRS_STACK_SIZE
	.align		4
.L_24833:
        /*02c0*/ 	.byte	0x04, 0x1e
        /*02c2*/ 	.short	(.L_24835 - .L_24834)
.L_24834:
        /*02c4*/ 	.word	0x00000000


	//----- nvinfo : EIATTR_CBANK_PARAM_SIZE
	.align		4
.L_24835:
        /*02c8*/ 	.byte	0x03, 0x19
        /*02ca*/ 	.short	0x008c


	//----- nvinfo : EIATTR_PARAM_CBANK
	.align		4
        /*02cc*/ 	.byte	0x04, 0x0a
        /*02ce*/ 	.short	(.L_24837 - .L_24836)
	.align		4
.L_24836:
        /*02d0*/ 	.word	index@(.nv.constant0._ZN4vllm25paged_attention_v2_kernelI13__nv_bfloat16S1_Li256ELi16ELi128ELNS_18Fp8KVCacheDataTypeE0ELb1ELi512EEEvPfS3_PT_PKS4_PKT0_SA_ifPKiSC_iPKfiiiSE_SE_iiiii)
        /*02d4*/ 	.short	0x0380
        /*02d6*/ 	.short	0x008c


	//----- nvinfo : EIATTR_SW_WAR
	.align		4
.L_24837:
        /*02d8*/ 	.byte	0x04, 0x36
        /*02da*/ 	.short	(.L_24839 - .L_24838)
.L_24838:
        /*02dc*/ 	.word	0x00000008
.L_24839:


//--------------------- .nv.info._ZN4vllm25paged_attention_v2_kernelI13__nv_bfloat16S1_Li192ELi16ELi128ELNS_18Fp8KVCacheDataTypeE0ELb1ELi512EEEvPfS3_PT_PKS4_PKT0_SA_ifPKiSC_iPKfiiiSE_SE_iiiii --------------------------
	.section	.nv.info._ZN4vllm25paged_attention_v2_kernelI13__nv_bfloat16S1_Li192ELi16ELi128ELNS_18Fp8KVCacheDataTypeE0ELb1ELi512EEEvPfS3_PT_PKS4_PKT0_SA_ifPKiSC_iPKfiiiSE_SE_iiiii,"",@"SHT_CUDA_INFO"
	.sectionflags	@""
	.align	4


	//----- nvinfo : EIATTR_CUDA_API_VERSION
	.align		4
        /*0000*/ 	.byte	0x04, 0x37
        /*0002*/ 	.short	(.L_24841 - .L_24840)
.L_24840:
        /*0004*/ 	.word	0x00000082


	//----- nvinfo : EIATTR_KPARAM_INFO
	.align		4
.L_24841:
        /*0008*/ 	.byte	0x04, 0x17
        /*000a*/ 	.short	(.L_24843 - .L_24842)
.L_24842:
        /*000c*/ 	.word	0x00000000
        /*0010*/ 	.short	0x0015
        /*0012*/ 	.short	0x0088
        /*0014*/ 	.byte	0x00, 0xf0, 0x11, 0x00


	//----- nvinfo : EIATTR_KPARAM_INFO
	.align		4
.L_24843:
        /*0018*/ 	.byte	0x04, 0x17
        /*001a*/ 	.short	(.L_24845 - .L_24844)
.L_24844:
        /*001c*/ 	.word	0x00000000
        /*0020*/ 	.short	0x0014
        /*0022*/ 	.short	0x0084
        /*0024*/ 	.byte	0x00, 0xf0, 0x11, 0x00


	//----- nvinfo : EIATTR_KPARAM_INFO
	.align		4
.L_24845:
        /*0028*/ 	.byte	0x04, 0x17
        /*002a*/ 	.short	(.L_24847 - .L_24846)
.L_24846:
        /*002c*/ 	.word	0x00000000
        /*0030*/ 	.short	0x0013
        /*0032*/ 	.short	0x0080
        /*0034*/ 	.byte	0x00, 0xf0, 0x11, 0x00


	//----- nvinfo : EIATTR_KPARAM_INFO
	.align		4
.L_24847:
        /*0038*/ 	.byte	0x04, 0x17
        /*003a*/ 	.short	(.L_24849 - .L_24848)
.L_24848:
        /*003c*/ 	.word	0x00000000
        /*0040*/ 	.short	0x0012
        /*0042*/ 	.short	0x007c
        /*0044*/ 	.byte	0x00, 0xf0, 0x11, 0x00


	//----- nvinfo : EIATTR_KPARAM_INFO
	.align		4
.L_24849:
        /*0048*/ 	.byte	0x04, 0x17
        /*004a*/ 	.short	(.L_24851 - .L_24850)
.L_24850:
        /*004c*/ 	.word	0x00000000
        /*0050*/ 	.short	0x0011
        /*0052*/ 	.short	0x0078
        /*0054*/ 	.byte	0x00, 0xf0, 0x11, 0x00


	//----- nvinfo : EIATTR_KPARAM_INFO
	.align		4
.L_24851:
        /*0058*/ 	.byte	0x04, 0x17
        /*005a*/ 	.short	(.L_24853 - .L_24852)
.L_24852:
        /*005c*/ 	.word	0x00000000
        /*0060*/ 	.short	0x0010
        /*0062*/ 	.short	0x0070
        /*0064*/ 	.byte	0x00, 0xf5, 0x21, 0x00


	//----- nvinfo : EIATTR_KPARAM_INFO
	.align		4
.L_24853:
        /*0068*/ 	.byte	0x04, 0x17
        /*006a*/ 	.short	(.L_24855 - .L_24854)
.L_24854:
        /*006c*/ 	.word	0x00000000
        /*0070*/ 	.short	0x000f
        /*0072*/ 	.short	0x0068
        /*0074*/ 	.byte	0x00, 0xf5, 0x21, 0x00


	//----- nvinfo : EIATTR_KPARAM_INFO
	.align		4
.L_24855:
        /*0078*/ 	.byte	0x04, 0x17
        /*007a*/ 	.short	(.L_24857 - .L_24856)
.L_24856:
        /*007c*/ 	.word	0x00000000
        /*0080*/ 	.short	0x000e
        /*0082*/ 	.short	0x0060
        /*0084*/ 	.byte	0x00, 0xf0, 0x11, 0x00


	//----- nvinfo : EIATTR_KPARAM_INFO
	.align		4
.L_24857:
        /*0088*/ 	.byte	0x04, 0x17
        /*008a*/ 	.short	(.L_24859 - .L_24858)
.L_24858:
        /*008c*/ 	.word	0x00000000
        /*0090*/ 	.short	0x000d
        /*0092*/ 	.short	0x005c
        /*0094*/ 	.byte	0x00, 0xf0, 0x11, 0x00


	//----- nvinfo : EIATTR_KPARAM_INFO
	.align		4
.L_24859:
        /*0098*/ 	.byte	0x04, 0x17
        /*009a*/ 	.short	(.L_24861 - .L_24860)
.L_24860:
        /*009c*/ 	.word	0x00000000
        /*00a0*/ 	.short	0x000c
        /*00a2*/ 	.short	0x0058
        /*00a4*/ 	.byte	0x00, 0xf0, 0x11, 0x00


	//----- nvinfo : EIATTR_KPARAM_INFO
	.align		4
.L_24861:
        /*00a8*/ 	.byte	0x04, 0x17
        /*00aa*/ 	.short	(.L_24863 - .L_24862)
.L_24862:
        /*00ac*/ 	.word	0x00000000
        /*00b0*/ 	.short	0x000b
        /*00b2*/ 	.short	0x0050
        /*00b4*/ 	.byte	0x00, 0xf5, 0x21, 0x00


	//----- nvinfo : EIATTR_KPARAM_INFO
	.align		4
.L_24863:
        /*00b8*/ 	.byte	0x04, 0x17
        /*00ba*/ 	.short	(.L_24865 - .L_24864)
.L_24864:
        /*00bc*/ 	.word	0x00000000
        /*00c0*/ 	.short	0x000a
        /*00c2*/ 	.short	0x0048
        /*00c4*/ 	.byte	0x00, 0xf0, 0x11, 0x00


	//----- nvinfo : EIATTR_KPARAM_INFO
	.align		4
.L_24865:
        /*00c8*/ 	.byte	0x04, 0x17
        /*00ca*/ 	.short	(.L_24867 - .L_24866)
.L_24866:
        /*00cc*/ 	.word	0x00000000
        /*00d0*/ 	.short	0x0009
        /*00d2*/ 	.short	0x0040
        /*00d4*/ 	.byte	0x00, 0xf5, 0x21, 0x00


	//----- nvinfo : EIATTR_KPARAM_INFO
	.align		4
.L_24867:
        /*00d8*/ 	.byte	0x04, 0x17
        /*00da*/ 	.short	(.L_24869 - .L_24868)
.L_24868:
        /*00dc*/ 	.word	0x00000000
        /*00e0*/ 	.short	0x0008
        /*00e2*/ 	.short	0x0038
        /*00e4*/ 	.byte	0x00, 0xf5, 0x21, 0x00


	//----- nvinfo : EIATTR_KPARAM_INFO
	.align		4
.L_24869:
        /*00e8*/ 	.byte	0x04, 0x17
        /*00ea*/ 	.short	(.L_24871 - .L_24870)
.L_24870:
        /*00ec*/ 	.word	0x00000000
        /*00f0*/ 	.short	0x0007
        /*00f2*/ 	.short	0x0034
        /*00f4*/ 	.byte	0x00, 0xf0, 0x11, 0x00


	//----- nvinfo : EIATTR_KPARAM_INFO
	.align		4
.L_24871:
        /*00f8*/ 	.byte	0x04, 0x17
        /*00fa*/ 	.short	(.L_24873 - .L_24872)
.L_24872:
        /*00fc*/ 	.word	0x00000000
        /*0100*/ 	.short	0x0006
        /*0102*/ 	.short	0x0030
        /*0104*/ 	.byte	0x00, 0xf0, 0x11, 0x00


	//----- nvinfo : EIATTR_KPARAM_INFO
	.align		4
.L_24873:
        /*0108*/ 	.byte	0x04, 0x17
        /*010a*/ 	.short	(.L_24875 - .L_24874)
.L_24874:
        /*010c*/ 	.word	0x00000000
        /*0110*/ 	.short	0x0005
        /*0112*/ 	.short	0x0028
        /*0114*/ 	.byte	0x00, 0xf5, 0x21, 0x00


	//----- nvinfo : EIATTR_KPARAM_INFO
	.align		4
.L_24875:
        /*0118*/ 	.byte	0x04, 0x17
        /*011a*/ 	.short	(.L_24877 - .L_24876)
.L_24876:
        /*011c*/ 	.word	0x00000000
        /*0120*/ 	.short	0x0004
        /*0122*/ 	.short	0x0020
        /*0124*/ 	.byte	0x00, 0xf5, 0x21, 0x00


	//----- nvinfo : EIATTR_KPARAM_INFO
	.align		4
.L_24877:
        /*0128*/ 	.byte	0x04, 0x17
        /*012a*/ 	.short	(.L_24879 - .L_24878)
.L_24878:
        /*012c*/ 	.word	0x00000000
        /*0130*/ 	.short	0x0003
        /*0132*/ 	.short	0x0018
        /*0134*/ 	.byte	0x00, 0xf5, 0x21, 0x00


	//----- nvinfo : EIATTR_KPARAM_INFO
	.align		4
.L_24879:
        /*0138*/ 	.byte	0x04, 0x17
        /*013a*/ 	.short	(.L_24881 - .L_24880)
.L_24880:
        /*013c*/ 	.word	0x00000000
        /*0140*/ 	.short	0x0002
        /*0142*/ 	.short	0x0010
        /*0144*/ 	.byte	0x00, 0xf5, 0x21, 0x00


	//----- nvinfo : EIATTR_KPARAM_INFO
	.align		4
.L_24881:
        /*0148*/ 	.byte	0x04, 0x17
        /*014a*/ 	.short	(.L_24883 - .L_24882)
.L_24882:
        /*014c*/ 	.word	0x00000000
        /*0150*/ 	.short	0x0001
        /*0152*/ 	.short	0x0008
        /*0154*/ 	.byte	0x00, 0xf5, 0x21, 0x00


	//----- nvinfo : EIATTR_KPARAM_INFO
	.align		4
.L_24883:
        /*0158*/ 	.byte	0x04, 0x17
        /*015a*/ 	.short	(.L_24885 - .L_24884)
.L_24884:
        /*015c*/ 	.word	0x00000000
        /*0160*/ 	.short	0x0000
        /*0162*/ 	.short	0x0000
        /*0164*/ 	.byte	0x00, 0xf5, 0x21, 0x00


	//----- nvinfo : EIATTR_SPARSE_MMA_MASK
	.align		4
.L_24885:
        /*0168*/ 	.byte	0x03, 0x50
        /*016a*/ 	.short	0x0000


	//----- nvinfo : EIATTR_MAXREG_COUNT
	.align		4
        /*016c*/ 	.byte	0x03, 0x1b
        /*016e*/ 	.short	0x00ff


	//----- nvinfo : EIATTR_NUM_BARRIERS
	.align		4
        /*0170*/ 	.byte	0x02, 0x4c
        /*0172*/ 	.byte	0x01
	.zero		1


	//----- nvinfo : EIATTR_MERCURY_ISA_VERSION
	.align		4
        /*0174*/ 	.byte	0x03, 0x5f
        /*0176*/ 	.short	0x0101


	//----- nvinfo : EIATTR_COOP_GROUP_MASK_REGIDS
	.align		4
        /*0178*/ 	.byte	0x04, 0x29
        /*017a*/ 	.short	(.L_24887 - .L_24886)


	//   ....[0]....
.L_24886:
        /*017c*/ 	.word	0xffffffff


	//   ....[1]....
        /*0180*/ 	.word	0xffffffff


	//   ....[2]....
        /*0184*/ 	.word	0xffffffff


	//   ....[3]....
        /*0188*/ 	.word	0xffffffff


	//   ....[4]....
        /*018c*/ 	.word	0xffffffff


	//   ....[5]....
        /*0190*/ 	.word	0xffffffff


	//   ....[6]....
        /*0194*/ 	.word	0xffffffff


	//   ....[7]....
        /*0198*/ 	.word	0xffffffff


	//   ....[8]....
        /*019c*/ 	.word	0xffffffff


	//   ....[9]....
        /*01a0*/ 	.word	0xffffffff


	//   ....[10]....
        /*01a4*/ 	.word	0xffffffff


	//   ....[11]....
        /*01a8*/ 	.word	0xffffffff


	//   ....[12]....
        /*01ac*/ 	.word	0xffffffff


	//   ....[13]....
        /*01b0*/ 	.word	0xffffffff


	//   ....[14]....
        /*01b4*/ 	.word	0xffffffff


	//   ....[15]....
        /*01b8*/ 	.word	0xffffffff


	//   ....[16]....
        /*01bc*/ 	.word	0xffffffff


	//   ....[17]....
        /*01c0*/ 	.word	0xffffffff


	//   ....[18]....
        /*01c4*/ 	.word	0xffffffff


	//   ....[19]....
        /*01c8*/ 	.word	0xffffffff


	//   ....[20]....
        /*01cc*/ 	.word	0xffffffff


	//   ....[21]....
        /*01d0*/ 	.word	0xffffffff


	//   ....[22]....
        /*01d4*/ 	.word	0xffffffff


	//   ....[23]....
        /*01d8*/ 	.word	0xffffffff


	//   ....[24]....
        /*01dc*/ 	.word	0xffffffff


	//   ....[25]....
        /*01e0*/ 	.word	0xffffffff


	//   ....[26]....
        /*01e4*/ 	.word	0xffffffff


	//   ....[27]....
        /*01e8*/ 	.word	0xffffffff


	//   ....[28]....
        /*01ec*/ 	.word	0x05000009


	//   ....[29]....
        /*01f0*/ 	.word	0x05000009


	//   ....[30]....
        /*01f4*/ 	.word	0x05000009


	//   ....[31]....
        /*01f8*/ 	.word	0x05000009


	//   ....[32]....
        /*01fc*/ 	.word	0x05000009


	//----- nvinfo : EIATTR_COOP_GROUP_INSTR_OFFSETS
	.align		4
.L_24887:
        /*0200*/ 	.byte	0x04, 0x28
        /*0202*/ 	.short	(.L_24889 - .L_24888)


	//   ....[0]....
.L_24888:
        /*0204*/ 	.word	0x00002ce0


	//   ....[1]....
        /*0208*/ 	.word	0x00002e80


	//   ....[2]....
        /*020c*/ 	.word	0x00002ea0


	//   ....[3]....
        /*0210*/ 	.word	0x00002ec0


	//   ....[4]....
        /*0214*/ 	.word	0x00002ee0


	//   ....[5]....
        /*0218*/ 	.word	0x00003010


	//   ....[6]....
        /*021c*/ 	.word	0x00003030


	//   ....[7]....
        /*0220*/ 	.word	0x00003050


	//   ....[8]....
        /*0224*/ 	.word	0x00003ea0


	//   ....[9]....
        /*0228*/ 	.word	0x00003ee0


	//   ....[10]....
        /*022c*/ 	.word	0x00003f00


	//   ....[11]....
        /*0230*/ 	.word	0x00003f20


	//   ....[12]....
        /*0234*/ 	.word	0x00003f40


	//   ....[13]....
        /*0238*/ 	.word	0x00003f90


	//   ....[14]....
        /*023c*/ 	.word	0x00003fb0


	//   ....[15]....
        /*0240*/ 	.word	0x00003fd0


	//   ....[16]....
        /*0244*/ 	.word	0x000080e0


	//   ....[17]....
        /*0248*/ 	.word	0x00008100


	//   ....[18]....
        /*024c*/ 	.word	0x00008110


	//   ....[19]....
        /*0250*/ 	.word	0x00008120


	//   ....[20]....
        /*0254*/ 	.word	0x00008130


	//   ....[21]....
        /*0258*/ 	.word	0x00008140


	//   ....[22]....
        /*025c*/ 	.word	0x00008160


	//   ....[23]....
        /*0260*/ 	.word	0x00008180


	//   ....[24]....
        /*0264*/ 	.word	0x000081c0


	//   ....[25]....
        /*0268*/ 	.word	0x00008200


	//   ....[26]....
        /*026c*/ 	.word	0x00008240


	//   ....[27]....
        /*0270*/ 	.word	0x00008280


	//   ....[28]....
        /*0274*/ 	.word	0x00008bb0


	//   ....[29]....
        /*0278*/ 	.word	0x00008c60


	//   ....[30]....
        /*027c*/ 	.word	0x00008d00


	//   ....[31]....
        /*0280*/ 	.word	0x00008d70


	//   ....[32]....
        /*0284*/ 	.word	0x00008de0


	//----- nvinfo : EIATTR_VRC_CTA_INIT_COUNT
	.align		4
.L_24889:
        /*0288*/ 	.byte	0x02, 0x4a
	.zero		1
	.zero		1


	//----- nvinfo : EIATTR_EXIT_INSTR_OFFSETS
	.align		4
        /*028c*/ 	.byte	0x04, 0x1c
        /*028e*/ 	.short	(.L_24891 - .L_24890)


	//   ....[0]....
.L_24890:
        /*0290*/ 	.word	0x000000d0


	//   ....[1]....
        /*0294*/ 	.word	0x000088e0


	//   ....[2]....
        /*0298*/ 	.word	0x00008910


	//   ....[3]....
        /*029c*/ 	.word	0x00008b40


	//----- nvinfo : EIATTR_CRS_STACK_SIZE
	.align		4
.L_24891:
        /*02a0*/ 	.byte	0x04, 0x1e
        /*02a2*/ 	.short	(.L_24893 - .L_24892)
.L_24892:
        /*02a4*/ 	.word	0x00000000


	//----- nvinfo : EIATTR_CBANK_PARAM_SIZE
	.align		4
.L_24893:
        /*02a8*/ 	.byte	0x03, 0x19
        /*02aa*/ 	.short	0x008c


	//----- nvinfo : EIATTR_PARAM_CBANK
	.align		4
        /*02ac*/ 	.byte	0x04, 0x0a
        /*02ae*/ 	.short	(.L_24895 - .L_24894)
	.align		4
.L_24894:
        /*02b0*/ 	.word	index@(.nv.constant0._ZN4vllm25paged_attention_v2_kernelI13__nv_bfloat16S1_Li192ELi16ELi128ELNS_18Fp8KVCacheDataTypeE0ELb1ELi512EEEvPfS3_PT_PKS4_PKT0_SA_ifPKiSC_iPKfiiiSE_SE_iiiii)
        /*02b4*/ 	.short	0x0380
        /*02b6*/ 	.short	0x008c


	//----- nvinfo : EIATTR_SW_WAR
	.align		4
.L_24895:
        /*02b8*/ 	.byte	0x04, 0x36
        /*02ba*/ 	.short	(.L_24897 - .L_24896)
.L_24896:
        /*02bc*/ 	.word	0x00000008
.L_24897:


//--------------------- .nv.info._ZN4vllm25paged_attention_v2_kernelI13__nv_bfloat16S1_Li128ELi16ELi128ELNS_18Fp8KVCacheDataTypeE0ELb1ELi512EEEvPfS3_PT_PKS4_PKT0_SA_ifPKiSC_iPKfiiiSE_SE_iiiii --------------------------
	.section	.nv.info._ZN4vllm25paged_attention_v2_kernelI13__nv_bfloat16S1_Li128ELi16ELi128ELNS_18Fp8KVCacheDataTypeE0ELb1ELi512EEEvPfS3_PT_PKS4_PKT0_SA_ifPKiSC_iPKfiiiSE_SE_iiiii,"",@"SHT_CUDA_INFO"
	.sectionflags	@""
	.align	4


	//----- nvinfo : EIATTR_CUDA_API_VERSION
	.align		4
        /*0000*/ 	.byte	0x04, 0x37
        /*0002*/ 	.short	(.L_24899 - .L_24898)
.L_24898:
        /*0004*/ 	.word	0x00000082


	//----- nvinfo : EIATTR_KPARAM_INFO
	.align		4
.L_24899:
        /*0008*/ 	.byte	0x04, 0x17
        /*000a*/ 	.short	(.L_24901 - .L_24900)
.L_24900:
        /*000c*/ 	.word	0x00000000
        /*0010*/ 	.short	0x0015
        /*0012*/ 	.short	0x0088
        /*0014*/ 	.byte	0x00, 0xf0, 0x11, 0x00


	//----- nvinfo : EIATTR_KPARAM_INFO
	.align		4
.L_24901:
        /*0018*/ 	.byte	0x04, 0x17
        /*001a*/ 	.short	(.L_24903 - .L_24902)
.L_24902:
        /*001c*/ 	.word	0x00000000
        /*0020*/ 	.short	0x0014
        /*0022*/ 	.short	0x0084
        /*0024*/ 	.byte	0x00, 0xf0, 0x11, 0x00


	//----- nvinfo : EIATTR_KPARAM_INFO
	.align		4
.L_24903:
        /*0028*/ 	.byte	0x04, 0x17
        /*002a*/ 	.short	(.L_24905 - .L_24904)
.L_24904:
        /*002c*/ 	.word	0x00000000
        /*0030*/ 	.short	0x0013
        /*0032*/ 	.short	0x0080
        /*0034*/ 	.byte	0x00, 0xf0, 0x11, 0x00


	//----- nvinfo : EIATTR_KPARAM_INFO
	.align		4
.L_24905:
        /*0038*/ 	.byte	0x04, 0x17
        /*003a*/ 	.short	(.L_24907 - .L_24906)
.L_24906:
        /*003c*/ 	.word	0x00000000
        /*0040*/ 	.short	0x0012
        /*0042*/ 	.short	0x007c
        /*0044*/ 	.byte	0x00, 0xf0, 0x11, 0x00


	//----- nvinfo : EIATTR_KPARAM_INFO
	.align		4
.L_24907:
        /*0048*/ 	.byte	0x04, 0x17
        /*004a*/ 	.short	(.L_24909 - .L_24908)
.L_24908:
        /*004c*/ 	.word	0x00000000
        /*0050*/ 	.short	0x0011
        /*0052*/ 	.short	0x0078
        /*0054*/ 	.byte	0x00, 0xf0, 0x11, 0x00


	//----- nvinfo : EIATTR_KPARAM_INFO
	.align		4
.L_24909:
        /*0058*/ 	.byte	0x04, 0x17
        /*005a*/ 	.short	(.L_24911 - .L_24910)
.L_24910:
        /*005c*/ 	.word	0x00000000
        /*0060*/ 	.short	0x0010
        /*0062*/ 	.short	0x0070
        /*0064*/ 	.byte	0x00, 0xf5, 0x21, 0x00


	//----- nvinfo : EIATTR_KPARAM_INFO
	.align		4
.L_24911:
        /*0068*/ 	.byte	0x04, 0x17
        /*006a*/ 	.short	(.L_24913 - .L_24912)
.L_24912:
        /*006c*/ 	.word	0x00000000
        /*0070*/ 	.short	0x000f
        /*0072*/ 	.short	0x0068
        /*0074*/ 	.byte	0x00, 0xf5, 0x21, 0x00


	//----- nvinfo : EIATTR_KPARAM_INFO
	.align		4
.L_24913:
        /*0078*/ 	.byte	0x04, 0x17
        /*007a*/ 	.short	(.L_24915 - .L_24914)
.L_24914:
        /*007c*/ 	.word	0x00000000
        /*0080*/ 	.short	0x000e
        /*0082*/ 	.short	0x0060
        /*0084*/ 	.byte	0x00, 0xf0, 0x11, 0x00


	//----- nvinfo : EIATTR_KPARAM_INFO
	.align		4
.L_24915:
        /*0088*/ 	.byte	0x04, 0x17
        /*008a*/ 	.short	(.L_24917 - .L_24916)
.L_24916:
        /*008c*/ 	.word	0x00000000
        /*0090*/ 	.short	0x000d
        /*0092*/ 	.short	0x005c
        /*0094*/ 	.byte	0x00, 0xf0, 0x11, 0x00


	//----- nvinfo : EIATTR_KPARAM_INFO
	.align		4
.L_24917:
        /*0098*/ 	.byte	0x04, 0x17
        /*009a*/ 	.short	(.L_24919 - .L_24918)
.L_24918:
        /*009c*/ 	.word	0x00000000
        /*00a0*/ 	.short	0x000c
        /*00a2*/ 	.short	0x0058
        /*00a4*/ 	.byte	0x00, 0xf0, 0x11, 0x00


	//----- nvinfo : EIATTR_KPARAM_INFO
	.align		4
.L_24919:
        /*00a8*/ 	.byte	0x04, 0x17
        /*00aa*/ 	.short	(.L_24921 - .L_24920)
.L_24920:
        /*00ac*/ 	.word	0x00000000
        /*00b0*/ 	.short	0x000b
        /*00b2*/ 	.short	0x0050
        /*00b4*/ 	.byte	0x00, 0xf5, 0x21, 0x00


	//----- nvinfo : EIATTR_KPARAM_INFO
	.align		4
.L_24921:
        /*00b8*/ 	.byte	0x04, 0x17
        /*00ba*/ 	.short	(.L_24923 - .L_24922)
.L_24922:
        /*00bc*/ 	.word	0x00000000
        /*00c0*/ 	.short	0x000a
        /*00c2*/ 	.short	0x0048
        /*00c4*/ 	.byte	0x00, 0xf0, 0x11, 0x00


	//----- nvinfo : EIATTR_KPARAM_INFO
	.align		4
.L_24923:
        /*00c8*/ 	.byte	0x04, 0x17
        /*00ca*/ 	.short	(.L_24925 - .L_24924)
.L_24924:
        /*00cc*/ 	.word	0x00000000
        /*00d0*/ 	.short	0x0009
        /*00d2*/ 	.short	0x0040
        /*00d4*/ 	.byte	0x00, 0xf5, 0x21, 0x00


	//----- nvinfo : EIATTR_KPARAM_INFO
	.align		4
.L_24925:
        /*00d8*/ 	.byte	0x04, 0x17
        /*00da*/ 	.short	(.L_24927 - .L_24926)
.L_24926:
        /*00dc*/ 	.word	0x00000000
        /*00e0*/ 	.short	0x0008
        /*00e2*/ 	.short	0x0038
        /*00e4*/ 	.byte	0x00, 0xf5, 0x21, 0x00


	//----- nvinfo : EIATTR_KPARAM_INFO
	.align		4
.L_24927:
        /*00e8*/ 	.byte	0x04, 0x17
        /*00ea*/ 	.short	(.L_24929 - .L_24928)
.L_24928:
        /*00ec*/ 	.word	0x00000000
        /*00f0*/ 	.short	0x0007
        /*00f2*/ 	.short	0x0034
        /*00f4*/ 	.byte	0x00, 0xf0, 0x11, 0x00


	//----- nvinfo : EIATTR_KPARAM_INFO
	.align		4
.L_24929:
        /*00f8*/ 	.byte	0x04, 0x17
        /*00fa*/ 	.short	(.L_24931 - .L_24930)
.L_24930:
        /*00fc*/ 	.word	0x00000000
        /*0100*/ 	.short	0x0006
        /*0102*/ 	.short	0x0030
        /*0104*/ 	.byte	0x00, 0xf0, 0x11, 0x00


	//----- nvinfo : EIATTR_KPARAM_INFO
	.align		4
.L_24931:
        /*0108*/ 	.byte	0x04, 0x17
        /*010a*/ 	.short	(.L_24933 - .L_24932)
.L_24932:
        /*010c*/ 	.word	0x00000000
        /*0110*/ 	.short	0x0005
        /*0112*/ 	.short	0x0028
        /*0114*/ 	.byte	0x00, 0xf5, 0x21, 0x00


	//----- nvinfo : EIATTR_KPARAM_INFO
	.align		4
.L_24933:
        /*0118*/ 	.byte	0x04, 0x17
        /*011a*/ 	.short	(.L_24935 - .L_24934)
.L_24934:
        /*011c*/ 	.word	0x00000000
        /*0120*/ 	.short	0x0004
        /*0122*/ 	.short	0x0020
        /*0124*/ 	.byte	0x00, 0xf5, 0x21, 0x00


	//----- nvinfo : EIATTR_KPARAM_INFO
	.align		4
.L_24935:
        /*0128*/ 	.byte	0x04, 0x17
        /*012a*/ 	.short	(.L_24937 - .L_24936)
.L_24936:
        /*012c*/ 	.word	0x00000000
        /*0130*/ 	.short	0x0003
        /*0132*/ 	.short	0x0018
        /*0134*/ 	.byte	0x00, 0xf5, 0x21, 0x00


	//----- nvinfo : EIATTR_KPARAM_INFO
	.align		4
.L_24937:
        /*0138*/ 	.byte	0x04, 0x17
        /*013a*/ 	.short	(.L_24939 - .L_24938)
.L_24938:
        /*013c*/ 	.word	0x00000000
        /*0140*/ 	.short	0x0002
        /*0142*/ 	.short	0x0010
        /*0144*/ 	.byte	0x00, 0xf5, 0x21, 0x00


	//----- nvinfo : EIATTR_KPARAM_INFO
	.align		4
.L_24939:
        /*0148*/ 	.byte	0x04, 0x17
        /*014a*/ 	.short	(.L_24941 - .L_24940)
.L_24940:
        /*014c*/ 	.word	0x00000000
        /*0150*/ 	.short	0x0001
        /*0152*/ 	.short	0x0008
        /*0154*/ 	.byte	0x00, 0xf5, 0x21, 0x00


	//----- nvinfo : EIATTR_KPARAM_INFO
	.align		4
.L_24941:
        /*0158*/ 	.byte	0x04, 0x17
        /*015a*/ 	.short	(.L_24943 - .L_24942)
.L_24942:
        /*015c*/ 	.word	0x00000000
        /*0160*/ 	.short	0x0000
        /*0162*/ 	.short	0x0000
        /*0164*/ 	.byte	0x00, 0xf5, 0x21, 0x00


	//----- nvinfo : EIATTR_SPARSE_MMA_MASK
	.align		4
.L_24943:
        /*0168*/ 	.byte	0x03, 0x50
        /*016a*/ 	.short	0x0000


	//----- nvinfo : EIATTR_MAXREG_COUNT
	.align		4
        /*016c*/ 	.byte	0x03, 0x1b
        /*016e*/ 	.short	0x00ff


	//----- nvinfo : EIATTR_NUM_BARRIERS
	.align		4
        /*0170*/ 	.byte	0x02, 0x4c
        /*0172*/ 	.byte	0x01
	.zero		1


	//----- nvinfo : EIATTR_MERCURY_ISA_VERSION
	.align		4
        /*0174*/ 	.byte	0x03, 0x5f
        /*0176*/ 	.short	0x0101


	//----- nvinfo : EIATTR_COOP_GROUP_MASK_REGIDS
	.align		4
        /*0178*/ 	.byte	0x04, 0x29
        /*017a*/ 	.short	(.L_24945 - .L_24944)


	//   ....[0]....
.L_24944:
        /*017c*/ 	.word	0xffffffff


	//   ....[1]....
        /*0180*/ 	.word	0xffffffff


	//   ....[2]....
        /*0184*/ 	.word	0xffffffff


	//   ....[3]....
        /*0188*/ 	.word	0xffffffff


	//   ....[4]....
        /*018c*/ 	.word	0xffffffff


	//   ....[5]....
        /*0190*/ 	.word	0xffffffff


	//   ....[6]....
        /*0194*/ 	.word	0xffffffff


	//   ....[7]....
        /*0198*/ 	.word	0xffffffff


	//   ....[8]....
        /*019c*/ 	.word	0xffffffff


	//   ....[9]....
        /*01a0*/ 	.word	0xffffffff


	//   ....[10]....
        /*01a4*/ 	.word	0xffffffff


	//   ....[11]....
        /*01a8*/ 	.word	0xffffffff


	//   ....[12]....
        /*01ac*/ 	.word	0xffffffff


	//   ....[13]....
        /*01b0*/ 	.word	0xffffffff


	//   ....[14]....
        /*01b4*/ 	.word	0xffffffff


	//   ....[15]....
        /*01b8*/ 	.word	0xffffffff


	//   ....[16]....
        /*01bc*/ 	.word	0xffffffff


	//   ....[17]....
        /*01c0*/ 	.word	0xffffffff


	//   ....[18]....
        /*01c4*/ 	.word	0xffffffff


	//   ....[19]....
        /*01c8*/ 	.word	0xffffffff


	//   ....[20]....
        /*01cc*/ 	.word	0xffffffff


	//   ....[21]....
        /*01d0*/ 	.word	0xffffffff


	//   ....[22]....
        /*01d4*/ 	.word	0xffffffff


	//   ....[23]....
        /*01d8*/ 	.word	0xffffffff


	//   ....[24]....
        /*01dc*/ 	.word	0x0500000b


	//   ....[25]....
        /*01e0*/ 	.word	0x0500000b


	//   ....[26]....
        /*01e4*/ 	.word	0x0500000b


	//   ....[27]....
        /*01e8*/ 	.word	0x0500000b


	//   ....[28]....
        /*01ec*/ 	.word	0x0500000b


	//----- nvinfo : EIATTR_COOP_GROUP_INSTR_OFFSETS
	.align		4
.L_24945:
        /*01f0*/ 	.byte	0x04, 0x28
        /*01f2*/ 	.short	(.L_24947 - .L_24946)


	//   ....[0]....
.L_24946:
        /*01f4*/ 	.word	0x00002410


	//   ....[1]....
        /*01f8*/ 	.word	0x00002640


	//   ....[2]....
        /*01fc*/ 	.word	0x00002660


	//   ....[3]....
        /*0200*/ 	.word	0x00002680


	//   ....[4]....
        /*0204*/ 	.word	0x000026a0


	//   ....[5]....
        /*0208*/ 	.word	0x000027c0


	//   ....[6]....
        /*020c*/ 	.word	0x000027e0


	//   ....[7]....
        /*0210*/ 	.word	0x00002800


	//   ....[8]....
        /*0214*/ 	.word	0x00003640


	//   ....[9]....
        /*0218*/ 	.word	0x00003670


	//   ....[10]....
        /*021c*/ 	.word	0x00003690


	//   ....[11]....
        /*0220*/ 	.word	0x000036b0


	//   ....[12]....
        /*0224*/ 	.word	0x000036d0


	//   ....[13]....
        /*0228*/ 	.word	0x00003720


	//   ....[14]....
        /*022c*/ 	.word	0x00003740


	//   ....[15]....
        /*0230*/ 	.word	0x00003760


	//   ....[16]....
        /*0234*/ 	.word	0x00006970


	//   ....[17]....
        /*0238*/ 	.word	0x00006980


	//   ....[18]....
        /*023c*/ 	.word	0x00006990


	//   ....[19]....
        /*0240*/ 	.word	0x000069a0


	//   ....[20]....
        /*0244*/ 	.word	0x000069b0


	//   ....[21]....
        /*0248*/ 	.word	0x000069c0


	//   ....[22]....
        /*024c*/ 	.word	0x000069d0


	//   ....[23]....
        /*0250*/ 	.word	0x000069f0


	//   ....[24]....
        /*0254*/ 	.word	0x00007230


	//   ....[25]....
        /*0258*/ 	.word	0x000072e0


	//   ....[26]....
        /*025c*/ 	.word	0x00007380


	//   ....[27]....
        /*0260*/ 	.word	0x000073f0


	//   ....[28]....
        /*0264*/ 	.word	0x00007460


	//----- nvinfo : EIATTR_VRC_CTA_INIT_COUNT
	.align		4
.L_24947:
        /*0268*/ 	.byte	0x02, 0x4a
	.zero		1
	.zero		1


	//----- nvinfo : EIATTR_EXIT_INSTR_OFFSETS
	.align		4
        /*026c*/ 	.byte	0x04, 0x1c
        /*026e*/ 	.short	(.L_24949 - .L_24948)


	//   ....[0]....
.L_24948:
        /*0270*/ 	.word	0x000000d0


	//   ....[1]....
        /*0274*/ 	.word	0x00006ff0


	//   ....[2]....
        /*0278*/ 	.word	0x00007020


	//   ....[3]....
        /*027c*/ 	.word	0x000071c0


	//----- nvinfo : EIATTR_CRS_STACK_SIZE
	.align		4
.L_24949:
        /*0280*/ 	.byte	0x04, 0x1e
        /*0282*/ 	.short	(.L_24951 - .L_24950)
.L_24950:
        /*0284*/ 	.word	0x00000000


	//----- nvinfo : EIATTR_CBANK_PARAM_SIZE
	.align		4
.L_24951:
        /*0288*/ 	.byte	0x03, 0x19
        /*028a*/ 	.short	0x008c


	//----- nvinfo : EIATTR_PARAM_CBANK
	.align		4
        /*028c*/ 	.byte	0x04, 0x0a
        /*028e*/ 	.short	(.L_24953 - .L_24952)
	.align		4
.L_24952:
        /*0290*/ 	.word	index@(.nv.constant0._ZN4vllm25paged_attention_v2_kernelI13__nv_bfloat16S1_Li128ELi16ELi128ELNS_18Fp8KVCacheDataTypeE0ELb1ELi512EEEvPfS3_PT_PKS4_PKT0_SA_ifPKiSC_iPKfiiiSE_SE_iiiii)
        /*0294*/ 	.short	0x0380
        /*0296*/ 	.short	0x008c


	//----- nvinfo : EIATTR_SW_WAR
	.align		4
.L_24953:
        /*0298*/ 	.byte	0x04, 0x36
        /*029a*/ 	.short	(.L_24955 - .L_24954)
.L_24954:
        /*029c*/ 	.word	0x00000008
.L_24955:


//--------------------- .nv.info._ZN4vllm25paged_attention_v2_kernelI13__nv_bfloat16S1_Li120ELi16ELi128ELNS_18Fp8KVCacheDataTypeE0ELb1ELi512EEEvPfS3_PT_PKS4_PKT0_SA_ifPKiSC_iPKfiiiSE_SE_iiiii --------------------------
	.section	.nv.info._ZN4vllm25paged_attention_v2_kernelI13__nv_bfloat16S1_Li120ELi16ELi128ELNS_18Fp8KVCacheDataTypeE0ELb1ELi512EEEvPfS3_PT_PKS4_PKT0_SA_ifPKiSC_iPKfiiiSE_SE_iiiii,"",@"SHT_CUDA_INFO"
	.sectionflags	@""
	.align	4


	//----- nvinfo : EIATTR_CUDA_API_VERSION
	.align		4
        /*0000*/ 	.byte	0x04, 0x37
        /*0002*/ 	.short	(.L_24957 - .L_24956)
.L_24956:
        /*0004*/ 	.word	0x00000082


	//----- nvinfo : EIATTR_KPARAM_INFO
	.align		4
.L_24957:
        /*0008*/ 	.byte	0x04, 0x17
        /*000a*/ 	.short	(.L_24959 - .L_24958)
.L_24958:
        /*000c*/ 	.word	0x00000000
        /*0010*/ 	.short	0x0015
        /*0012*/ 	.short	0x0088
        /*0014*/ 	.byte	0x00, 0xf0, 0x11, 0x00


	//----- nvinfo : EIATTR_KPARAM_INFO
	.align		4
.L_24959:
        /*0018*/ 	.byte	0x04, 0x17
        /*001a*/ 	.short	(.L_24961 - .L_24960)
.L_24960:
        /*001c*/ 	.word	0x00000000
        /*0020*/ 	.short	0x0014
        /*0022*/ 	.short	0x0084
        /*0024*/ 	.byte	0x00, 0xf0, 0x11, 0x00


	//----- nvinfo : EIATTR_KPARAM_INFO
	.align		4
.L_24961:
        /*0028*/ 	.byte	0x04, 0x17
        /*002a*/ 	.short	(.L_24963 - .L_24962)
.L_24962:
        /*002c*/ 	.word	0x00000000
        /*0030*/ 	.short	0x0013
        /*0032*/ 	.short	0x0080
        /*0034*/ 	.byte	0x00, 0xf0, 0x11, 0x00


	//----- nvinfo : EIATTR_KPARAM_INFO
	.align		4
.L_24963:
        /*0038*/ 	.byte	0x04, 0x17
        /*003a*/ 	.short	(.L_24965 - .L_24964)
.L_24964:
        /*003c*/ 	.word	0x00000000
        /*0040*/ 	.short	0x0012
        /*0042*/ 	.short	0x007c
        /*0044*/ 	.byte	0x00, 0xf0, 0x11, 0x00


	//----- nvinfo : EIATTR_KPARAM_INFO
	.align		4
.L_24965:
        /*0048*/ 	.byte	0x04, 0x17
        /*004a*/ 	.short	(.L_24967 - .L_24966)
.L_24966:
        /*004c*/ 	.word	0x00000000
        /*0050*/ 	.short	0x0011
        /*0052*/ 	.short	0x0078
        /*0054*/ 	.byte	0x00, 0xf0, 0x11, 0x00


	//----- nvinfo : EIATTR_KPARAM_INFO
	.align		4
.L_24967:
        /*0058*/ 	.byte	0x04, 0x17
        /*005a*/ 	.short	(.L_24969 - .L_24968)
.L_24968:
        /*005c*/ 	.word	0x00000000
        /*0060*/ 	.short	0x0010
        /*0062*/ 	.short	0x0070
        /*0064*/ 	.byte	0x00, 0xf5, 0x21, 0x00


	//----- nvinfo : EIATTR_KPARAM_INFO
	.align		4
.L_24969:
        /*0068*/ 	.byte	0x04, 0x17
        /*006a*/ 	.short	(.L_24971 - .L_24970)
.L_24970:
        /*006c*/ 	.word	0x00000000
        /*0070*/ 	.short	0x000f
        /*0072*/ 	.short	0x0068
        /*0074*/ 	.byte	0x00, 0xf5, 0x21, 0x00


	//----- nvinfo : EIATTR_KPARAM_INFO
	.align		4
.L_24971:
        /*0078*/ 	.byte	0x04, 0x17
        /*007a*/ 	.short	(.L_24973 - .L_24972)
.L_24972:
        /*007c*/ 	.word	0x00000000
        /*0080*/ 	.short	0x000e
        /*0082*/ 	.short	0x0060
        /*0084*/ 	.byte	0x00, 0xf0, 0x11, 0x00


	//----- nvinfo : EIATTR_KPARAM_INFO
	.align		4
.L_24973:
        /*0088*/ 	.byte	0x04, 0x17
        /*008a*/ 	.short	(.L_24975 - .L_24974)
.L_24974:
        /*008c*/ 	.word	0x00000000
        /*0090*/ 	.short	0x000d
        /*0092*/ 	.short	0x005c
        /*0094*/ 	.byte	0x00, 0xf0, 0x11, 0x00


	//----- nvinfo : EIATTR_KPARAM_INFO
	.align		4
.L_24975:
        /*0098*/ 	.byte	0x04, 0x17
        /*009a*/ 	.short	(.L_24977 - .L_24976)
.L_24976:
        /*009c*/ 	.word	0x00000000
        /*00a0*/ 	.short	0x000c
        /*00a2*/ 	.short	0x0058
        /*00a4*/ 	.byte	0x00, 0xf0, 0x11, 0x00


	//----- nvinfo : EIATTR_KPARAM_INFO
	.align		4
.L_24977:
        /*00a8*/ 	.byte	0x04, 0x17
        /*00aa*/ 	.short	(.L_24979 - .L_24978)
.L_24978:
        /*00ac*/ 	.word	0x00000000
        /*00b0*/ 	.short	0x000b
        /*00b2*/ 	.short	0x0050
        /*00b4*/ 	.byte	0x00, 0xf5, 0x21, 0x00


	//----- nvinfo : EIATTR_KPARAM_INFO
	.align		4
.L_24979:
        /*00b8*/ 	.byte	0x04, 0x17
        /*00ba*/ 	.short	(.L_24981 - .L_24980)
.L_24980:
        /*00bc*/ 	.word	0x00000000
        /*00c0*/ 	.short	0x000a
        /*00c2*/ 	.short	0x0048
        /*00c4*/ 	.byte	0x00, 0xf0, 0x11, 0x00


	//----- nvinfo : EIATTR_KPARAM_INFO
	.align		4
.L_24981:
        /*00c8*/ 	.byte	0x04, 0x17
        /*00ca*/ 	.short	(.L_24983 - .L_24982)
.L_24982:
        /*00cc*/ 	.word	0x00000000
        /*00d0*/ 	.short	0x0009
        /*00d2*/ 	.short	0x0040
        /*00d4*/ 	.byte	0x00, 0xf5, 0x21, 0x00


	//----- nvinfo : EIATTR_KPARAM_INFO
	.align		4
.L_24983:
        /*00d8*/ 	.byte	0x04, 0x17
        /*00da*/ 	.short	(.L_24985 - .L_24984)
.L_24984:
        /*00dc*/ 	.word	0x00000000
        /*00e0*/ 	.short	0x0008
        /*00e2*/ 	.short	0x0038
        /*00e4*/ 	.byte	0x00, 0xf5, 0x21, 0x00


	//----- nvinfo : EIATTR_KPARAM_INFO
	.align		4
.L_24985:
        /*00e8*/ 	.byte	0x04, 0x17
        /*00ea*/ 	.short	(.L_24987 - .L_24986)
.L_24986:
        /*00ec*/ 	.word	0x00000000
        /*00f0*/ 	.short	0x0007
        /*00f2*/ 	.short	0x0034
        /*00f4*/ 	.byte	0x00, 0xf0, 0x11, 0x00


	//----- nvinfo : EIATTR_KPARAM_INFO
	.align		4
.L_24987:
        /*00f8*/ 	.byte	0x04, 0x17
        /*00fa*/ 	.short	(.L_24989 - .L_24988)
.L_24988:
        /*00fc*/ 	.word	0x00000000
        /*0100*/ 	.short	0x0006
        /*0102*/ 	.short	0x0030
        /*0104*/ 	.byte	0x00, 0xf0, 0x11, 0x00


	//----- nvinfo : EIATTR_KPARAM_INFO
	.align		4
.L_24989:
        /*0108*/ 	.byte	0x04, 0x17
        /*010a*/ 	.short	(.L_24991 - .L_24990)
.L_24990:
        /*010c*/ 	.word	0x00000000
        /*0110*/ 	.short	0x0005
        /*0112*/ 	.short	0x0028
        /*0114*/ 	.byte	0x00, 0xf5, 0x21, 0x00


	//----- nvinfo : EIATTR_KPARAM_INFO
	.align		4
.L_24991:
        /*0118*/ 	.byte	0x04, 0x17
        /*011a*/ 	.short	(.L_24993 - .L_24992)
.L_24992:
        /*011c*/ 	.word	0x00000000
        /*0120*/ 	.short	0x0004
        /*0122*/ 	.short	0x0020
        /*0124*/ 	.byte	0x00, 0xf5, 0x21, 0x00


	//----- nvinfo : EIATTR_KPARAM_INFO
	.align		4
.L_24993:
        /*0128*/ 	.byte	0x04, 0x17
        /*012a*/ 	.short	(.L_24995 - .L_24994)
.L_24994:
        /*012c*/ 	.word	0x00000000
        /*0130*/ 	.short	0x0003
        /*0132*/ 	.short	0x0018
        /*0134*/ 	.byte	0x00, 0xf5, 0x21, 0x00


	//----- nvinfo : EIATTR_KPARAM_INFO
	.align		4
.L_24995:
        /*0138*/ 	.byte	0x04, 0x17
        /*013a*/ 	.short	(.L_24997 - .L_24996)
.L_24996:
        /*013c*/ 	.word	0x00000000
        /*0140*/ 	.short	0x0002
        /*0142*/ 	.short	0x0010
        /*0144*/ 	.byte	0x00, 0xf5, 0x21, 0x00


	//----- nvinfo : EIATTR_KPARAM_INFO
	.align		4
.L_24997:
        /*0148*/ 	.byte	0x04, 0x17
        /*014a*/ 	.short	(.L_24999 - .L_24998)
.L_24998:
        /*014c*/ 	.word	0x00000000
        /*0150*/ 	.short	0x0001
        /*0152*/ 	.short	0x0008
        /*0154*/ 	.byte	0x00, 0xf5, 0x21, 0x00


	//----- nvinfo : EIATTR_KPARAM_INFO
	.align		4
.L_24999:
        /*0158*/ 	.byte	0x04, 0x17
        /*015a*/ 	.short	(.L_25001 - .L_25000)
.L_25000:
        /*015c*/ 	.word	0x00000000
        /*0160*/ 	.short	0x0000
        /*0162*/ 	.short	0x0000
        /*0164*/ 	.byte	0x00, 0xf5, 0x21, 0x00


	//----- nvinfo : EIATTR_SPARSE_MMA_MASK
	.align		4
.L_25001:
        /*0168*/ 	.byte	0x03, 0x50
        /*016a*/ 	.short	0x0000


	//----- nvinfo : EIATTR_MAXREG_COUNT
	.align		4
        /*016c*/ 	.byte	0x03, 0x1b
        /*016e*/ 	.short	0x00ff


	//----- nvinfo : EIATTR_NUM_BARRIERS
	.align		4
        /*0170*/ 	.byte	0x02, 0x4c
        /*0172*/ 	.byte	0x01
	.zero		1


	//----- nvinfo : EIATTR_MERCURY_ISA_VERSION
	.align		4
        /*0174*/ 	.byte	0x03, 0x5f
        /*0176*/ 	.short	0x0101


	//----- nvinfo : EIATTR_COOP_GROUP_MASK_REGIDS
	.align		4
        /*0178*/ 	.byte	0x04, 0x29
        /*017a*/ 	.short	(.L_25003 - .L_25002)


	//   ....[0]....
.L_25002:
        /*017c*/ 	.word	0xffffffff


	//   ....[1]....
        /*0180*/ 	.word	0xffffffff


	//   ....[2]....
        /*0184*/ 	.word	0xffffffff


	//   ....[3]....
        /*0188*/ 	.word	0xffffffff


	//   ....[4]....
        /*018c*/ 	.word	0xffffffff


	//   ....[5]....
        /*0190*/ 	.word	0xffffffff


	//   ....[6]....
        /*0194*/ 	.word	0xffffffff


	//   ....[7]....
        /*0198*/ 	.word	0xffffffff


	//   ....[8]....
        /*019c*/ 	.word	0xffffffff


	//   ....[9]....
        /*01a0*/ 	.word	0xffffffff


	//   ....[10]....
        /*01a4*/ 	.word	0xffffffff


	//   ....[11]....
        /*01a8*/ 	.word	0xffffffff


	//   ....[12]....
        /*01ac*/ 	.word	0xffffffff


	//   ....[13]....
        /*01b0*/ 	.word	0xffffffff


	//   ....[14]....
        /*01b4*/ 	.word	0xffffffff


	//   ....[15]....
        /*01b8*/ 	.word	0xffffffff


	//   ....[16]....
        /*01bc*/ 	.word	0xffffffff


	//   ....[17]....
        /*01c0*/ 	.word	0xffffffff


	//   ....[18]....
        /*01c4*/ 	.word	0xffffffff


	//   ....[19]....
        /*01c8*/ 	.word	0xffffffff


	//   ....[20]....
        /*01cc*/ 	.word	0xffffffff


	//   ....[21]....
        /*01d0*/ 	.word	0xffffffff


	//   ....[22]....
        /*01d4*/ 	.word	0xffffffff


	//   ....[23]....
        /*01d8*/ 	.word	0xffffffff


	//   ....[24]....
        /*01dc*/ 	.word	0x05000014


	//   ....[25]....
        /*01e0*/ 	.word	0x05000014


	//   ....[26]....
        /*01e4*/ 	.word	0x05000014


	//   ....[27]....
        /*01e8*/ 	.word	0x05000014


	//   ....[28]....
        /*01ec*/ 	.word	0x05000014


	//----- nvinfo : EIATTR_COOP_GROUP_INSTR_OFFSETS
	.align		4
.L_25003:
        /*01f0*/ 	.byte	0x04, 0x28
        /*01f2*/ 	.short	(.L_25005 - .L_25004)


	//   ....[0]....
.L_25004:
        /*01f4*/ 	.word	0x00002350


	//   ....[1]....
        /*01f8*/ 	.word	0x00002540


	//   ....[2]....
        /*01fc*/ 	.word	0x00002560


	//   ....[3]....
        /*0200*/ 	.word	0x00002580


	//   ....[4]....
        /*0204*/ 	.word	0x000025a0


	//   ....[5]....
        /*0208*/ 	.word	0x000026b0


	//   ....[6]....
        /*020c*/ 	.word	0x000026e0


	//   ....[7]....
        /*0210*/ 	.word	0x00002700


	//   ....[8]....
        /*0214*/ 	.word	0x00003550


	//   ....[9]....
        /*0218*/ 	.word	0x00003580


	//   ....[10]....
        /*021c*/ 	.word	0x000035a0


	//   ....[11]....
        /*0220*/ 	.word	0x000035c0


	//   ....[12]....
        /*0224*/ 	.word	0x000035e0


	//   ....[13]....
        /*0228*/ 	.word	0x00003630


	//   ....[14]....
        /*022c*/ 	.word	0x00003650


	//   ....[15]....
        /*0230*/ 	.word	0x00003670


	//   ....[16]....
        /*0234*/ 	.word	0x00006b30


	//   ....[17]....
        /*0238*/ 	.word	0x00006b70


	//   ....[18]....
        /*023c*/ 	.word	0x00006ba0


	//   ....[19]....
        /*0240*/ 	.word	0x00006bc0


	//   ....[20]....
        /*0244*/ 	.word	0x00006bd0


	//   ....[21]....
        /*0248*/ 	.word	0x00006be0


	//   ....[22]....
        /*024c*/ 	.word	0x00006bf0


	//   ....[23]....
        /*0250*/ 	.word	0x00006c10


	//   ....[24]....
        /*0254*/ 	.word	0x000075f0


	//   ....[25]....
        /*0258*/ 	.word	0x000076a0


	//   ....[26]....
        /*025c*/ 	.word	0x00007740


	//   ....[27]....
        /*0260*/ 	.word	0x000077b0


	//   ....[28]....
        /*0264*/ 	.word	0x00007820


	//----- nvinfo : EIATTR_VRC_CTA_INIT_COUNT
	.align		4
.L_25005:
        /*0268*/ 	.byte	0x02, 0x4a
	.zero		1
	.zero		1


	//----- nvinfo : EIATTR_EXIT_INSTR_OFFSETS
	.align		4
        /*026c*/ 	.byte	0x04, 0x1c
        /*026e*/ 	.short	(.L_25007 - .L_25006)


	//   ....[0]....
.L_25006:
        /*0270*/ 	.word	0x000000d0


	//   ....[1]....
        /*0274*/ 	.word	0x00007370


	//   ....[2]....
        /*0278*/ 	.word	0x00007560


	//   ....[3]....
        /*027c*/ 	.word	0x00007590


	//----- nvinfo : EIATTR_CRS_STACK_SIZE
	.align		4
.L_25007:
        /*0280*/ 	.byte	0x04, 0x1e
        /*0282*/ 	.short	(.L_25009 - .L_25008)
.L_25008:
        /*0284*/ 	.word	0x00000000


	//----- nvinfo : EIATTR_CBANK_PARAM_SIZE
	.align		4
.L_25009:
        /*0288*/ 	.byte	0x03, 0x19
        /*028a*/ 	.short	0x008c


	//----- nvinfo : EIATTR_PARAM_CBANK
	.align		4
        /*028c*/ 	.byte	0x04, 0x0a
        /*028e*/ 	.short	(.L_25011 - .L_25010)
	.align		4
.L_25010:
        /*0290*/ 	.word	index@(.nv.constant0._ZN4vllm25paged_attention_v2_kernelI13__nv_bfloat16S1_Li120ELi16ELi128ELNS_18Fp8KVCacheDataTypeE0ELb1ELi512EEEvPfS3_PT_PKS4_PKT0_SA_ifPKiSC_iPKfiiiSE_SE_iiiii)
        /*0294*/ 	.short	0x0380
        /*0296*/ 	.short	0x008c


	//----- nvinfo : EIATTR_SW_WAR
	.align		4
.L_25011:
        /*0298*/ 	.byte	0x04, 0x36
        /*029a*/ 	.short	(.L_25013 - .L_25012)
.L_25012:
        /*029c*/ 	.word	0x00000008
.L_25013:


//--------------------- .nv.info._ZN4vllm25paged_attention_v2_kernelI13__nv_bfloat16S1_Li112ELi16ELi128ELNS_18Fp8KVCacheDataTypeE0ELb1ELi512EEEvPfS3_PT_PKS4_PKT0_SA_ifPKiSC_iPKfiiiSE_SE_iiiii --------------------------
	.section	.nv.info._ZN4vllm25paged_attention_v2_kernelI13__nv_bfloat16S1_Li112ELi16ELi128ELNS_18Fp8KVCacheDataTypeE0ELb1ELi512EEEvPfS3_PT_PKS4_PKT0_SA_ifPKiSC_iPKfiiiSE_SE_iiiii,"",@"SHT_CUDA_INFO"
	.sectionflags	@""
	.align	4


	//----- nvinfo : EIATTR_CUDA_API_VERSION
	.align		4
        /*0000*/ 	.byte	0x04, 0x37
        /*0002*/ 	.short	(.L_25015 - .L_25014)
.L_25014:
        /*0004*/ 	.word	0x00000082


	//----- nvinfo : EIATTR_KPARAM_INFO
	.align		4
.L_25015:
        /*0008*/ 	.byte	0x04, 0x17
        /*000a*/ 	.short	(.L_25017 - .L_25016)
.L_25016:
        /*000c*/ 	.word	0x00000000
        /*0010*/ 	.short	0x0015
        /*0012*/ 	.short	0x0088
        /*0014*/ 	.byte	0x00, 0xf0, 0x11, 0x00


	//----- nvinfo : EIATTR_KPARAM_INFO
	.align		4
.L_25017:
        /*0018*/ 	.byte	0x04, 0x17
        /*001a*/ 	.short	(.L_25019 - .L_25018)
.L_25018:
        /*001c*/ 	.word	0x00000000
        /*0020*/ 	.short	0x0014
        /*0022*/ 	.short	0x0084
        /*0024*/ 	.byte	0x00, 0xf0, 0x11, 0x00


	//----- nvinfo : EIATTR_KPARAM_INFO
	.align		4
.L_25019:
        /*0028*/ 	.byte	0x04, 0x17
        /*002a*/ 	.short	(.L_25021 - .L_25020)
.L_25020:
        /*002c*/ 	.word	0x00000000
        /*0030*/ 	.short	0x0013
        /*0032*/ 	.short	0x0080
        /*0034*/ 	.byte	0x00, 0xf0, 0x11, 0x00


	//----- nvinfo : EIATTR_KPARAM_INFO
	.align		4
.L_25021:
        /*0038*/ 	.byte	0x04, 0x17
        /*003a*/ 	.short	(.L_25023 - .L_25022)
.L_25022:
        /*003c*/ 	.word	0x00000000
        /*0040*/ 	.short	0x0012
        /*0042*/ 	.short	0x007c
        /*0044*/ 	.byte	0x00, 0xf0, 0x11, 0x00


	//----- nvinfo : EIATTR_KPARAM_INFO
	.align		4
.L_25023:
        /*0048*/ 	.byte	0x04, 0x17
        /*004a*/ 	.short	(.L_25025 - .L_25024)
.L_25024:
        /*004c*/ 	.word	0x00000000
        /*0050*/ 	.short	0x0011
        /*0052*/ 	.short	0x0078
        /*0054*/ 	.byte	0x00, 0xf0, 0x11, 0x00


	//----- nvinfo : EIATTR_KPARAM_INFO
	.align		4
.L_25025:
        /*0058*/ 	.byte	0x04, 0x17
        /*005a*/ 	.short	(.L_25027 - .L_25026)
.L_25026:
        /*005c*/ 	.word	0x00000000
        /*0060*/ 	.short	0x0010
        /*0062*/ 	.short	0x0070
        /*0064*/ 	.byte	0x00, 0xf5, 0x21, 0x00


	//----- nvinfo : EIATTR_KPARAM_INFO
	.align		4
.L_25027:
        /*0068*/ 	.byte	0x04, 0x17
        /*006a*/ 	.short	(.L_25029 - .L_25028)
.L_25028:
        /*006c*/ 	.word	0x00000000
        /*0070*/ 	.short	0x000f
        /*0072*/ 	.short	0x0068
        /*0074*/ 	.byte	0x00, 0xf5, 0x21, 0x00


	//----- nvinfo : EIATTR_KPARAM_INFO
	.align		4
.L_25029:
        /*0078*/ 	.byte	0x04, 0x17
        /*007a*/ 	.short	(.L_25031 - .L_25030)
.L_25030:
        /*007c*/ 	.word	0x00000000
        /*0080*/ 	.short	0x000e
        /*0082*/ 	.short	0x0060
        /*0084*/ 	.byte	0x00, 0xf0, 0x11, 0x00


	//----- nvinfo : EIATTR_KPARAM_INFO
	.align		4
.L_25031:
        /*0088*/ 	.byte	0x04, 0x17
        /*008a*/ 	.short	(.L_25033 - .L_25032)
.L_25032:
        /*008c*/ 	.word	0x00000000
        /*0090*/ 	.short	0x000d
        /*0092*/ 	.short	0x005c
        /*0094*/ 	.byte	0x00, 0xf0, 0x11, 0x00


	//----- nvinfo : EIATTR_KPARAM_INFO
	.align		4
.L_25033:
        /*0098*/ 	.byte	0x04, 0x17
        /*009a*/ 	.short	(.L_25035 - .L_25034)
.L_25034:
        /*009c*/ 	.word	0x00000000
        /*00a0*/ 	.short	0x000c
        /*00a2*/ 	.short	0x0058
        /*00a4*/ 	.byte	0x00, 0xf0, 0x11, 0x00


	//----- nvinfo : EIATTR_KPARAM_INFO
	.align		4
.L_25035:
        /*00a8*/ 	.byte	0x04, 0x17
        /*00aa*/ 	.short	(.L_25037 - .L_25036)
.L_25036:
        /*00ac*/ 	.word	0x00000000
        /*00b0*/ 	.short	0x000b
        /*00b2*/ 	.short	0x0050
        /*00b4*/ 	.byte	0x00, 0xf5, 0x21, 0x00


	//----- nvinfo : EIATTR_KPARAM_INFO
	.align		4
.L_25037:
        /*00b8*/ 	.byte	0x04, 0x17
        /*00ba*/ 	.short	(.L_25039 - .L_25038)
.L_25038:
        /*00bc*/ 	.word	0x00000000
        /*00c0*/ 	.short	0x000a
        /*00c2*/ 	.short	0x0048
        /*00c4*/ 	.byte	0x00, 0xf0, 0x11, 0x00


	//----- nvinfo : EIATTR_KPARAM_INFO
	.align		4
.L_25039:
        /*00c8*/ 	.byte	0x04, 0x17
        /*00ca*/ 	.short	(.L_25041 - .L_25040)
.L_25040:
        /*00cc*/ 	.word	0x00000000
        /*00d0*/ 	.short	0x0009
        /*00d2*/ 	.short	0x0040
        /*00d4*/ 	.byte	0x00, 0xf5, 0x21, 0x00


	//----- nvinfo : EIATTR_KPARAM_INFO
	.align		4
.L_25041:
        /*00d8*/ 	.byte	0x04, 0x17
        /*00da*/ 	.short	(.L_25043 - .L_25042)
.L_25042:
        /*00dc*/ 	.word	0x00000000
        /*00e0*/ 	.short	0x0008
        /*00e2*/ 	.short	0x0038
        /*00e4*/ 	.byte	0x00, 0xf5, 0x21, 0x00


	//----- nvinfo : EIATTR_KPARAM_INFO
	.align		4
.L_25043:
        /*00e8*/ 	.byte	0x04, 0x17
        /*00ea*/ 	.short	(.L_25045 - .L_25044)
.L_25044:
        /*00ec*/ 	.word	0x00000000
        /*00f0*/ 	.short	0x0007
        /*00f2*/ 	.short	0x0034
        /*00f4*/ 	.byte	0x00, 0xf0, 0x11, 0x00


	//----- nvinfo : EIATTR_KPARAM_INFO
	.align		4
.L_25045:
        /*00f8*/ 	.byte	0x04, 0x17
        /*00fa*/ 	.short	(.L_25047 - .L_25046)
.L_25046:
        /*00fc*/ 	.word	0x00000000
        /*0100*/ 	.short	0x0006
        /*0102*/ 	.short	0x0030
        /*0104*/ 	.byte	0x00, 0xf0, 0x11, 0x00


	//----- nvinfo : EIATTR_KPARAM_INFO
	.align		4
.L_25047:
        /*0108*/ 	.byte	0x04, 0x17
        /*010a*/ 	.short	(.L_25049 - .L_25048)
.L_25048:
        /*010c*/ 	.word	0x00000000
        /*0110*/ 	.short	0x0005
        /*0112*/ 	.short	0x0028
        /*0114*/ 	.byte	0x00, 0xf5, 0x21, 0x00


	//----- nvinfo : EIATTR_KPARAM_INFO
	.align		4
.L_25049:
        /*0118*/ 	.byte	0x04, 0x17
        /*011a*/ 	.short	(.L_25051 - .L_25050)
.L_25050:
        /*011c*/ 	.word	0x00000000
        /*0120*/ 	.short	0x0004
        /*0122*/ 	.short	0x0020
        /*0124*/ 	.byte	0x00, 0xf5, 0x21, 0x00


	//----- nvinfo : EIATTR_KPARAM_INFO
	.align		4
.L_25051:
        /*0128*/ 	.byte	0x04, 0x17
        /*012a*/ 	.short	(.L_25053 - .L_25052)
.L_25052:
        /*012c*/ 	.word	0x00000000
        /*0130*/ 	.short	0x0003
        /*0132*/ 	.short	0x0018
        /*0134*/ 	.byte	0x00, 0xf5, 0x21, 0x00


	//----- nvinfo : EIATTR_KPARAM_INFO
	.align		4
.L_25053:
        /*0138*/ 	.byte	0x04, 0x17
        /*013a*/ 	.short	(.L_25055 - .L_25054)
.L_25054:
        /*013c*/ 	.word	0x00000000
        /*0140*/ 	.short	0x0002
        /*0142*/ 	.short	0x0010
        /*0144*/ 	.byte	0x00, 0xf5, 0x21, 0x00


	//----- nvinfo : EIATTR_KPARAM_INFO
	.align		4
.L_25055:
        /*0148*/ 	.byte	0x04, 0x17
        /*014a*/ 	.short	(.L_25057 - .L_25056)
.L_25056:
        /*014c*/ 	.word	0x00000000
        /*0150*/ 	.short	0x0001
        /*0152*/ 	.short	0x0008
        /*0154*/ 	.byte	0x00, 0xf5, 0x21, 0x00


	//----- nvinfo : EIATTR_KPARAM_INFO
	.align		4
.L_25057:
        /*0158*/ 	.byte	0x04, 0x17
        /*015a*/ 	.short	(.L_25059 - .L_25058)
.L_25058:
        /*015c*/ 	.word	0x00000000
        /*0160*/ 	.short	0x0000
        /*0162*/ 	.short	0x0000
        /*0164*/ 	.byte	0x00, 0xf5, 0x21, 0x00


	//----- nvinfo : EIATTR_SPARSE_MMA_MASK
	.align		4
.L_25059:
        /*0168*/ 	.byte	0x03, 0x50
        /*016a*/ 	.short	0x0000


	//----- nvinfo : EIATTR_MAXREG_COUNT
	.align		4
        /*016c*/ 	.byte	0x03, 0x1b
        /*016e*/ 	.short	0x00ff


	//----- nvinfo : EIATTR_NUM_BARRIERS
	.align		4
        /*0170*/ 	.byte	0x02, 0x4c
        /*0172*/ 	.byte	0x01
	.zero		1


	//----- nvinfo : EIATTR_MERCURY_ISA_VERSION
	.align		4
        /*0174*/ 	.byte	0x03, 0x5f
        /*0176*/ 	.short	0x0101


	//----- nvinfo : EIATTR_COOP_GROUP_MASK_REGIDS
	.align		4
        /*0178*/ 	.byte	0x04, 0x29
        /*017a*/ 	.short	(.L_25061 - .L_25060)


	//   ....[0]....
.L_25060:
        /*017c*/ 	.word	0xffffffff


	//   ....[1]....
        /*0180*/ 	.word	0xffffffff


	//   ....[2]....
        /*0184*/ 	.word	0xffffffff


	//   ....[3]....
        /*0188*/ 	.word	0xffffffff


	//   ....[4]....
        /*018c*/ 	.word	0xffffffff


	//   ....[5]....
        /*0190*/ 	.word	0xffffffff


	//   ....[6]....
        /*0194*/ 	.word	0xffffffff


	//   ....[7]....
        /*0198*/ 	.word	0xffffffff


	//   ....[8]....
        /*019c*/ 	.word	0xffffffff


	//   ....[9]....
        /*01a0*/ 	.word	0xffffffff


	//   ....[10]....
        /*01a4*/ 	.word	0xffffffff


	//   ....[11]....
        /*01a8*/ 	.word	0xffffffff


	//   ....[12]....
        /*01ac*/ 	.word	0xffffffff


	//   ....[13]....
        /*01b0*/ 	.word	0xffffffff


	//   ....[14]....
        /*01b4*/ 	.word	0xffffffff


	//   ....[15]....
        /*01b8*/ 	.word	0xffffffff


	//   ....[16]....
        /*01bc*/ 	.word	0xffffffff


	//   ....[17]....
        /*01c0*/ 	.word	0xffffffff


	//   ....[18]....
        /*01c4*/ 	.word	0xffffffff


	//   ....[19]....
        /*01c8*/ 	.word	0xffffffff


	//   ....[20]....
        /*01cc*/ 	.word	0xffffffff


	//   ....[21]....
        /*01d0*/ 	.word	0xffffffff


	//   ....[22]....
        /*01d4*/ 	.word	0xffffffff


	//   ....[23]....
        /*01d8*/ 	.word	0x0500000b


	//   ....[24]....
        /*01dc*/ 	.word	0x0500000b


	//   ....[25]....
        /*01e0*/ 	.word	0x0500000b


	//   ....[26]....
        /*01e4*/ 	.word	0x0500000b


	//   ....[27]....
        /*01e8*/ 	.word	0x0500000b


	//----- nvinfo : EIATTR_COOP_GROUP_INSTR_OFFSETS
	.align		4
.L_25061:
        /*01ec*/ 	.byte	0x04, 0x28
        /*01ee*/ 	.short	(.L_25063 - .L_25062)


	//   ....[0]....
.L_25062:
        /*01f0*/ 	.word	0x00002170


	//   ....[1]....
        /*01f4*/ 	.word	0x000023a0


	//   ....[2]....
        /*01f8*/ 	.word	0x000023c0


	//   ....[3]....
        /*01fc*/ 	.word	0x000023e0


	//   ....[4]....
        /*0200*/ 	.word	0x00002400


	//   ....[5]....
        /*0204*/ 	.word	0x00002520


	//   ....[6]....
        /*0208*/ 	.word	0x00002540


	//   ....[7]....
        /*020c*/ 	.word	0x00002560


	//   ....[8]....
        /*0210*/ 	.word	0x000033a0


	//   ....[9]....
        /*0214*/ 	.word	0x000033d0


	//   ....[10]....
        /*0218*/ 	.word	0x000033f0


	//   ....[11]....
        /*021c*/ 	.word	0x00003410


	//   ....[12]....
        /*0220*/ 	.word	0x00003430


	//   ....[13]....
        /*0224*/ 	.word	0x00003480


	//   ....[14]....
        /*0228*/ 	.word	0x000034a0


	//   ....[15]....
        /*022c*/ 	.word	0x000034c0


	//   ....[16]....
        /*0230*/ 	.word	0x00006320


	//   ....[17]....
        /*0234*/ 	.word	0x00006350


	//   ....[18]....
        /*0238*/ 	.word	0x00006360


	//   ....[19]....
        /*023c*/ 	.word	0x00006370


	//   ....[20]....
        /*0240*/ 	.word	0x00006380


	//   ....[21]....
        /*0244*/ 	.word	0x00006390


	//   ....[22]....
        /*0248*/ 	.word	0x000063b0


	//   ....[23]....
        /*024c*/ 	.word	0x00006a50


	//   ....[24]....
        /*0250*/ 	.word	0x00006b00


	//   ....[25]....
        /*0254*/ 	.word	0x00006ba0


	//   ....[26]....
        /*0258*/ 	.word	0x00006c10


	//   ....[27]....
        /*025c*/ 	.word	0x00006c80


	//----- nvinfo : EIATTR_VRC_CTA_INIT_COUNT
	.align		4
.L_25063:
        /*0260*/ 	.byte	0x02, 0x4a
	.zero		1
	.zero		1


	//----- nvinfo : EIATTR_EXIT_INSTR_OFFSETS
	.align		4
        /*0264*/ 	.byte	0x04, 0x1c
        /*0266*/ 	.short	(.L_25065 - .L_25064)


	//   ....[0]....
.L_25064:
        /*0268*/ 	.word	0x000000d0


	//   ....[1]....
        /*026c*/ 	.word	0x00006830


	//   ....[2]....
        /*0270*/ 	.word	0x00006860


	//   ....[3]....
        /*0274*/ 	.word	0x000069e0


	//----- nvinfo : EIATTR_CRS_STACK_SIZE
	.align		4
.L_25065:
        /*0278*/ 	.byte	0x04, 0x1e
        /*027a*/ 	.short	(.L_25067 - .L_25066)
.L_25066:
        /*027c*/ 	.word	0x00000000


	//----- nvinfo : EIATTR_CBANK_PARAM_SIZE
	.align		4
.L_25067:
        /*0280*/ 	.byte	0x03, 0x19
        /*0282*/ 	.short	0x008c


	//----- nvinfo : EIATTR_PARAM_CBANK
	.align		4
        /*0284*/ 	.byte	0x04, 0x0a
        /*0286*/ 	.short	(.L_25069 - .L_25068)
	.align		4
.L_25068:
        /*0288*/ 	.word	index@(.nv.constant0._ZN4vllm25paged_attention_v2_kernelI13__nv_bfloat16S1_Li112ELi16ELi128ELNS_18Fp8KVCacheDataTypeE0ELb1ELi512EEEvPfS3_PT_PKS4_PKT0_SA_ifPKiSC_iPKfiiiSE_SE_iiiii)
        /*028c*/ 	.short	0x0380
        /*028e*/ 	.short	0x008c


	//----- nvinfo : EIATTR_SW_WAR
	.align		4
.L_25069:
        /*0290*/ 	.byte	0x04, 0x36
        /*0292*/ 	.short	(.L_25071 - .L_25070)
.L_25070:
        /*0294*/ 	.word	0x00000008
.L_25071:


//--------------------- .nv.info._ZN4vllm25paged_attention_v2_kernelI13__nv_bfloat16S1_Li96ELi16ELi128ELNS_18Fp8KVCacheDataTypeE0ELb1ELi512EEEvPfS3_PT_PKS4_PKT0_SA_ifPKiSC_iPKfiiiSE_SE_iiiii --------------------------
	.section	.nv.info._ZN4vllm25paged_attention_v2_kernelI13__nv_bfloat16S1_Li96ELi16ELi128ELNS_18Fp8KVCacheDataTypeE0ELb1ELi512EEEvPfS3_PT_PKS4_PKT0_SA_ifPKiSC_iPKfiiiSE_SE_iiiii,"",@"SHT_CUDA_INFO"
	.sectionflags	@""
	.align	4


	//----- nvinfo : EIATTR_CUDA_API_VERSION
	.align		4
        /*0000*/ 	.byte	0x04, 0x37
        /*0002*/ 	.short	(.L_25073 - .L_25072)
.L_25072:
        /*0004*/ 	.word	0x00000082


	//----- nvinfo : EIATTR_KPARAM_INFO
	.align		4
.L_25073:
        /*0008*/ 	.byte	0x04, 0x17
        /*000a*/ 	.short	(.L_25075 - .L_25074)
.L_25074:
        /*000c*/ 	.word	0x00000000
        /*0010*/ 	.short	0x0015
        /*0012*/ 	.short	0x0088
        /*0014*/ 	.byte	0x00, 0xf0, 0x11, 0x00


	//----- nvinfo : EIATTR_KPARAM_INFO
	.align		4
.L_25075:
        /*0018*/ 	.byte	0x04, 0x17
        /*001a*/ 	.short	(.L_25077 - .L_25076)
.L_25076:
        /*001c*/ 	.word	0x00000000
        /*0020*/ 	.short	0x0014
        /*0022*/ 	.short	0x0084
        /*0024*/ 	.byte	0x00, 0xf0, 0x11, 0x00


	//----- nvinfo : EIATTR_KPARAM_INFO
	.align		4
.L_25077:
        /*0028*/ 	.byte	0x04, 0x17
        /*002a*/ 	.short	(.L_25079 - .L_25078)
.L_25078:
        /*002c*/ 	.word	0x00000000
        /*0030*/ 	.short	0x0013
        /*0032*/ 	.short	0x0080
        /*0034*/ 	.byte	0x00, 0xf0, 0x11, 0x00


	//----- nvinfo : EIATTR_KPARAM_INFO
	.align		4
.L_25079:
        /*0038*/ 	.byte	0x04, 0x17
        /*003a*/ 	.short	(.L_25081 - .L_25080)
.L_25080:
        /*003c*/ 	.word	0x00000000
        /*0040*/ 	.short	0x0012
        /*0042*/ 	.short	0x007c
        /*0044*/ 	.byte	0x00, 0xf0, 0x11, 0x00


	//----- nvinfo : EIATTR_KPARAM_INFO
	.align		4
.L_25081:
        /*0048*/ 	.byte	0x04, 0x17
        /*004a*/ 	.short	(.L_25083 - .L_25082)
.L_25082:
        /*004c*/ 	.word	0x00000000
        /*0050*/ 	.short	0x0011
        /*0052*/ 	.short	0x0078
        /*0054*/ 	.byte	0x00, 0xf0, 0x11, 0x00


	//----- nvinfo : EIATTR_KPARAM_INFO
	.align		4
.L_25083:
        /*0058*/ 	.byte	0x04, 0x17
        /*005a*/ 	.short	(.L_25085 - .L_25084)
.L_25084:
        /*005c*/ 	.word	0x00000000
        /*0060*/ 	.short	0x0010
        /*0062*/ 	.short	0x0070
        /*0064*/ 	.byte	0x00, 0xf5, 0x21, 0x00


	//----- nvinfo : EIATTR_KPARAM_INFO
	.align		4
.L_25085:
        /*0068*/ 	.byte	0x04, 0x17
        /*006a*/ 	.short	(.L_25087 - .L_25086)
.L_25086:
        /*006c*/ 	.word	0x00000000
        /*0070*/ 	.short	0x000f
        /*0072*/ 	.short	0x0068
        /*0074*/ 	.byte	0x00, 0xf5, 0x21, 0x00


	//----- nvinfo : EIATTR_KPARAM_INFO
	.align		4
.L_25087:
        /*0078*/ 	.byte	0x04, 0x17
        /*007a*/ 	.short	(.L_25089 - .L_25088)
.L_25088:
        /*007c*/ 	.word	0x00000000
        /*0080*/ 	.short	0x000e
        /*0082*/ 	.short	0x0060
        /*0084*/ 	.byte	0x00, 0xf0, 0x11, 0x00


	//----- nvinfo : EIATTR_KPARAM_INFO
	.align		4
.L_25089:
        /*0088*/ 	.byte	0x04, 0x17
        /*008a*/ 	.short	(.L_25091 - .L_25090)
.L_25090:
        /*008c*/ 	.word	0x00000000
        /*0090*/ 	.short	0x000d
        /*0092*/ 	.short	0x005c
        /*0094*/ 	.byte	0x00, 0xf0, 0x11, 0x00


	//----- nvinfo : EIATTR_KPARAM_INFO
	.align		4
.L_25091:
        /*0098*/ 	.byte	0x04, 0x17
        /*009a*/ 	.short	(.L_25093 - .L_25092)
.L_25092:
        /*009c*/ 	.word	0x00000000
        /*00a0*/ 	.short	0x000c
        /*00a2*/ 	.short	0x0058
        /*00a4*/ 	.byte	0x00, 0xf0, 0x11, 0x00


	//----- nvinfo : EIATTR_KPARAM_INFO
	.align		4
.L_25093:
        /*00a8*/ 	.byte	0x04, 0x17
        /*00aa*/ 	.short	(.L_25095 - .L_25094)
.L_25094:
        /*00ac*/ 	.word	0x00000000
        /*00b0*/ 	.short	0x000b
        /*00b2*/ 	.short	0x0050
        /*00b4*/ 	.byte	0x00, 0xf5, 0x21, 0x00


	//----- nvinfo : EIATTR_KPARAM_INFO
	.align		4
.L_25095:
        /*00b8*/ 	.byte	0x04, 0x17
        /*00ba*/ 	.short	(.L_25097 - .L_25096)
.L_25096:
        /*00bc*/ 	.word	0x00000000
        /*00c0*/ 	.short	0x000a
        /*00c2*/ 	.short	0x0048
        /*00c4*/ 	.byte	0x00, 0xf0, 0x11, 0x00


	//----- nvinfo : EIATTR_KPARAM_INFO
	.align		4
.L_25097:
        /*00c8*/ 	.byte	0x04, 0x17
        /*00ca*/ 	.short	(.L_25099 - .L_25098)
.L_25098:
        /*00cc*/ 	.word	0x00000000
        /*00d0*/ 	.short	0x0009
        /*00d2*/ 	.short	0x0040
        /*00d4*/ 	.byte	0x00, 0xf5, 0x21, 0x00


	//----- nvinfo : EIATTR_KPARAM_INFO
	.align		4
.L_25099:
        /*00d8*/ 	.byte	0x04, 0x17
        /*00da*/ 	.short	(.L_25101 - .L_25100)
.L_25100:
        /*00dc*/ 	.word	0x00000000
        /*00e0*/ 	.short	0x0008
        /*00e2*/ 	.short	0x0038
        /*00e4*/ 	.byte	0x00, 0xf5, 0x21, 0x00


	//----- nvinfo : EIATTR_KPARAM_INFO
	.align		4
.L_25101:
        /*00e8*/ 	.byte	0x04, 0x17
        /*00ea*/ 	.short	(.L_25103 - .L_25102)
.L_25102:
        /*00ec*/ 	.word	0x00000000
        /*00f0*/ 	.short	0x0007
        /*00f2*/ 	.short	0x0034
        /*00f4*/ 	.byte	0x00, 0xf0, 0x11, 0x00


	//----- nvinfo : EIATTR_KPARAM_INFO
	.align		4
.L_25103:
        /*00f8*/ 	.byte	0x04, 0x17
        /*00fa*/ 	.short	(.L_25105 - .L_25104)
.L_25104:
        /*00fc*/ 	.word	0x00000000
        /*0100*/ 	.short	0x0006
        /*0102*/ 	.short	0x0030
        /*0104*/ 	.byte	0x00, 0xf0, 0x11, 0x00


	//----- nvinfo : EIATTR_KPARAM_INFO
	.align		4
.L_25105:
        /*0108*/ 	.byte	0x04, 0x17
        /*010a*/ 	.short	(.L_25107 - .L_25106)
.L_25106:
        /*010c*/ 	.word	0x00000000
        /*0110*/ 	.short	0x0005
        /*0112*/ 	.short	0x0028
        /*0114*/ 	.byte	0x00, 0xf5, 0x21, 0x00


	//----- nvinfo : EIATTR_KPARAM_INFO
	.align		4
.L_25107:
        /*0118*/ 	.byte	0x04, 0x17
        /*011a*/ 	.short	(.L_25109 - .L_25108)
.L_25108:
        /*011c*/ 	.word	0x00000000
        /*0120*/ 	.short	0x0004
        /*0122*/ 	.short	0x0020
        /*0124*/ 	.byte	0x00, 0xf5, 0x21, 0x00


	//----- nvinfo : EIATTR_KPARAM_INFO
	.align		4
.L_25109:
        /*0128*/ 	.byte	0x04, 0x17
        /*012a*/ 	.short	(.L_25111 - .L_25110)
.L_25110:
        /*012c*/ 	.word	0x00000000
        /*0130*/ 	.short	0x0003
        /*0132*/ 	.short	0x0018
        /*0134*/ 	.byte	0x00, 0xf5, 0x21, 0x00


	//----- nvinfo : EIATTR_KPARAM_INFO
	.align		4
.L_25111:
        /*0138*/ 	.byte	0x04, 0x17
        /*013a*/ 	.short	(.L_25113 - .L_25112)
.L_25112:
        /*013c*/ 	.word	0x00000000
        /*0140*/ 	.short	0x0002
        /*0142*/ 	.short	0x0010
        /*0144*/ 	.byte	0x00, 0xf5, 0x21, 0x00


	//----- nvinfo : EIATTR_KPARAM_INFO
	.align		4
.L_25113:
        /*0148*/ 	.byte	0x04, 0x17
        /*014a*/ 	.short	(.L_25115 - .L_25114)
.L_25114:
        /*014c*/ 	.word	0x00000000
        /*0150*/ 	.short	0x0001
        /*0152*/ 	.short	0x0008
        /*0154*/ 	.byte	0x00, 0xf5, 0x21, 0x00


	//----- nvinfo : EIATTR_KPARAM_INFO
	.align		4
.L_25115:
        /*0158*/ 	.byte	0x04, 0x17
        /*015a*/ 	.short	(.L_25117 - .L_25116)
.L_25116:
        /*015c*/ 	.word	0x00000000
        /*0160*/ 	.short	0x0000
        /*0162*/ 	.short	0x0000
        /*0164*/ 	.byte	0x00, 0xf5, 0x21, 0x00


	//----- nvinfo : EIATTR_SPARSE_MMA_MASK
	.align		4
.L_25117:
        /*0168*/ 	.byte	0x03, 0x50
        /*016a*/ 	.short	0x0000


	//----- nvinfo : EIATTR_MAXREG_COUNT
	.align		4
        /*016c*/ 	.byte	0x03, 0x1b
        /*016e*/ 	.short	0x00ff


	//----- nvinfo : EIATTR_NUM_BARRIERS
	.align		4
        /*0170*/ 	.byte	0x02, 0x4c
        /*0172*/ 	.byte	0x01
	.zero		1


	//----- nvinfo : EIATTR_MERCURY_ISA_VERSION
	.align		4
        /*0174*/ 	.byte	0x03, 0x5f
        /*0176*/ 	.short	0x0101


	//----- nvinfo : EIATTR_COOP_GROUP_MASK_REGIDS
	.align		4
        /*0178*/ 	.byte	0x04, 0x29
        /*017a*/ 	.short	(.L_25119 - .L_25118)


	//   ....[0]....
.L_25118:
        /*017c*/ 	.word	0xffffffff


	//   ....[1]....
        /*0180*/ 	.word	0xffffffff


	//   ....[2]....
        /*0184*/ 	.word	0xffffffff


	//   ....[3]....
        /*0188*/ 	.word	0xffffffff


	//   ....[4]....
        /*018c*/ 	.word	0xffffffff


	//   ....[5]....
        /*0190*/ 	.word	0xffffffff


	//   ....[6]....
        /*0194*/ 	.word	0xffffffff


	//   ....[7]....
        /*0198*/ 	.word	0xffffffff


	//   ....[8]....
        /*019c*/ 	.word	0xffffffff


	//   ....[9]....
        /*01a0*/ 	.word	0xffffffff


	//   ....[10]....
        /*01a4*/ 	.word	0xffffffff


	//   ....[11]....
        /*01a8*/ 	.word	0xffffffff


	//   ....[12]....
        /*01ac*/ 	.word	0xffffffff


	//   ....[13]....
        /*01b0*/ 	.word	0xffffffff


	//   ....[14]....
        /*01b4*/ 	.word	0xffffffff


	//   ....[15]....
        /*01b8*/ 	.word	0xffffffff


	//   ....[16]....
        /*01bc*/ 	.word	0xffffffff


	//   ....[17]....
        /*01c0*/ 	.word	0xffffffff


	//   ....[18]....
        /*01c4*/ 	.word	0xffffffff


	//   ....[19]....
        /*01c8*/ 	.word	0xffffffff


	//   ....[20]....
        /*01cc*/ 	.word	0xffffffff


	//   ....[21]....
        /*01d0*/ 	.word	0xffffffff


	//   ....[22]....
        /*01d4*/ 	.word	0x0500000b


	//   ....[23]....
        /*01d8*/ 	.word	0x0500000b


	//   ....[24]....
        /*01dc*/ 	.word	0x0500000b


	//   ....[25]....
        /*01e0*/ 	.word	0x0500000b


	//   ....[26]....
        /*01e4*/ 	.word	0x0500000b


	//----- nvinfo : EIATTR_COOP_GROUP_INSTR_OFFSETS
	.align		4
.L_25119:
        /*01e8*/ 	.byte	0x04, 0x28
        /*01ea*/ 	.short	(.L_25121 - .L_25120)


	//   ....[0]....
.L_25120:
        /*01ec*/ 	.word	0x00001f10


	//   ....[1]....
        /*01f0*/ 	.word	0x00002150


	//   ....[2]....
        /*01f4*/ 	.word	0x00002170


	//   ....[3]....
        /*01f8*/ 	.word	0x00002190


	//   ....[4]....
        /*01fc*/ 	.word	0x000021b0


	//   ....[5]....
        /*0200*/ 	.word	0x000022d0


	//   ....[6]....
        /*0204*/ 	.word	0x000022f0


	//   ....[7]....
        /*0208*/ 	.word	0x00002310


	//   ....[8]....
        /*020c*/ 	.word	0x00003150


	//   ....[9]....
        /*0210*/ 	.word	0x00003180


	//   ....[10]....
        /*0214*/ 	.word	0x000031a0


	//   ....[11]....
        /*0218*/ 	.word	0x000031c0


	//   ....[12]....
        /*021c*/ 	.word	0x000031e0


	//   ....[13]....
        /*0220*/ 	.word	0x00003230


	//   ....[14]....
        /*0224*/ 	.word	0x00003250


	//   ....[15]....
        /*0228*/ 	.word	0x00003270


	//   ....[16]....
        /*022c*/ 	.word	0x00005c80


	//   ....[17]....
        /*0230*/ 	.word	0x00005cb0


	//   ....[18]....
        /*0234*/ 	.word	0x00005cc0


	//   ....[19]....
        /*0238*/ 	.word	0x00005cd0


	//   ....[20]....
        /*023c*/ 	.word	0x00005ce0


	//   ....[21]....
        /*0240*/ 	.word	0x00005cf0


	//   ....[22]....
        /*0244*/ 	.word	0x00006310


	//   ....[23]....
        /*0248*/ 	.word	0x000063c0


	//   ....[24]....
        /*024c*/ 	.word	0x00006460


	//   ....[25]....
        /*0250*/ 	.word	0x000064d0


	//   ....[26]....
        /*0254*/ 	.word	0x00006540


	//----- nvinfo : EIATTR_VRC_CTA_INIT_COUNT
	.align		4
.L_25121:
        /*0258*/ 	.byte	0x02, 0x4a
	.zero		1
	.zero		1


	//----- nvinfo : EIATTR_EXIT_INSTR_OFFSETS
	.align		4
        /*025c*/ 	.byte	0x04, 0x1c
        /*025e*/ 	.short	(.L_25123 - .L_25122)


	//   ....[0]....
.L_25122:
        /*0260*/ 	.word	0x000000d0


	//   ....[1]....
        /*0264*/ 	.word	0x00006110


	//   ....[2]....
        /*0268*/ 	.word	0x00006140


	//   ....[3]....
        /*026c*/ 	.word	0x000062a0


	//----- nvinfo : EIATTR_CRS_STACK_SIZE
	.align		4
.L_25123:
        /*0270*/ 	.byte	0x04, 0x1e
        /*0272*/ 	.short	(.L_25125 - .L_25124)
.L_25124:
        /*0274*/ 	.word	0x00000000


	//----- nvinfo : EIATTR_CBANK_PARAM_SIZE
	.align		4
.L_25125:
        /*0278*/ 	.byte	0x03, 0x19
        /*027a*/ 	.short	0x008c


	//----- nvinfo : EIATTR_PARAM_CBANK
	.align		4
        /*027c*/ 	.byte	0x04, 0x0a
        /*027e*/ 	.short	(.L_25127 - .L_25126)
	.align		4
.L_25126:
        /*0280*/ 	.word	index@(.nv.constant0._ZN4vllm25paged_attention_v2_kernelI13__nv_bfloat16S1_Li96ELi16ELi128ELNS_18Fp8KVCacheDataTypeE0ELb1ELi512EEEvPfS3_PT_PKS4_PKT0_SA_ifPKiSC_iPKfiiiSE_SE_iiiii)
        /*0284*/ 	.short	0x0380
        /*0286*/ 	.short	0x008c


	//----- nvinfo : EIATTR_SW_WAR
	.align		4
.L_25127:
        /*0288*/ 	.byte	0x04, 0x36
        /*028a*/ 	.short	(.L_25129 - .L_25128)
.L_25128:
        /*028c*/ 	.word	0x00000008
.L_25129:


//--------------------- .nv.info._ZN4vllm25paged_attention_v2_kernelI13__nv_bfloat16S1_Li80ELi16ELi128ELNS_18Fp8KVCacheDataTypeE0ELb1ELi512EEEvPfS3_PT_PKS4_PKT0_SA_ifPKiSC_iPKfiiiSE_SE_iiiii --------------------------
	.section	.nv.info._ZN4vllm25paged_attention_v2_kernelI13__nv_bfloat16S1_Li80ELi16ELi128ELNS_18Fp8KVCacheDataTypeE0ELb1ELi512EEEvPfS3_PT_PKS4_PKT0_SA_ifPKiSC_iPKfiiiSE_SE_iiiii,"",@"SHT_CUDA_INFO"
	.sectionflags	@""
	.align	4


	//----- nvinfo : EIATTR_CUDA_API_VERSION
	.align		4
        /*0000*/ 	.byte	0x04, 0x37
        /*0002*/ 	.short	(.L_25131 - .L_25130)
.L_25130:
        /*0004*/ 	.word	0x00000082


	//----- nvinfo : EIATTR_KPARAM_INFO
	.align		4
.L_25131:
        /*0008*/ 	.byte	0x04, 0x17
        /*000a*/ 	.short	(.L_25133 - .L_25132)
.L_25132:
        /*000c*/ 	.word	0x00000000
        /*0010*/ 	.short	0x0015
        /*0012*/ 	.short	0x0088
        /*0014*/ 	.byte	0x00, 0xf0, 0x11, 0x00


	//----- nvinfo : EIATTR_KPARAM_INFO
	.align		4
.L_25133:
        /*0018*/ 	.byte	0x04, 0x17
        /*001a*/ 	.short	(.L_25135 - .L_25134)
.L_25134:
        /*001c*/ 	.word	0x00000000
        /*0020*/ 	.short	0x0014
        /*0022*/ 	.short	0x0084
        /*0024*/ 	.byte	0x00, 0xf0, 0x11, 0x00


	//----- nvinfo : EIATTR_KPARAM_INFO
	.align		4
.L_25135:
        /*0028*/ 	.byte	0x04, 0x17
        /*002a*/ 	.short	(.L_25137 - .L_25136)
.L_25136:
        /*002c*/ 	.word	0x00000000
        /*0030*/ 	.short	0x0013
        /*0032*/ 	.short	0x0080
        /*0034*/ 	.byte	0x00, 0xf0, 0x11, 0x00


	//----- nvinfo : EIATTR_KPARAM_INFO
	.align		4
.L_25137:
        /*0038*/ 	.byte	0x04, 0x17
        /*003a*/ 	.short	(.L_25139 - .L_25138)
.L_25138:
        /*003c*/ 	.word	0x00000000
        /*0040*/ 	.short	0x0012
        /*0042*/ 	.short	0x007c
        /*0044*/ 	.byte	0x00, 0xf0, 0x11, 0x00


	//----- nvinfo : EIATTR_KPARAM_INFO
	.align		4
.L_25139:
        /*0048*/ 	.byte	0x04, 0x17
        /*004a*/ 	.short	(.L_25141 - .L_25140)
.L_25140:
        /*004c*/ 	.word	0x00000000
        /*0050*/ 	.short	0x0011
        /*0052*/ 	.short	0x0078
        /*0054*/ 	.byte	0x00, 0xf0, 0x11, 0x00


	//----- nvinfo : EIATTR_KPARAM_INFO
	.align		4
.L_25141:
        /*0058*/ 	.byte	0x04, 0x17
        /*005a*/ 	.short	(.L_25143 - .L_25142)
.L_25142:
        /*005c*/ 	.word	0x00000000
        /*0060*/ 	.short	0x0010
        /*0062*/ 	.short	0x0070
        /*0064*/ 	.byte	0x00, 0xf5, 0x21, 0x00


	//----- nvinfo : EIATTR_KPARAM_INFO
	.align		4
.L_25143:
        /*0068*/ 	.byte	0x04, 0x17
        /*006a*/ 	.short	(.L_25145 - .L_25144)
.L_25144:
        /*006c*/ 	.word	0x00000000
        /*0070*/ 	.short	0x000f
        /*0072*/ 	.short	0x0068
        /*0074*/ 	.byte	0x00, 0xf5, 0x21, 0x00


	//----- nvinfo : EIATTR_KPARAM_INFO
	.align		4
.L_25145:
        /*0078*/ 	.byte	0x04, 0x17
        /*007a*/ 	.short	(.L_25147 - .L_25146)
.L_25146:
        /*007c*/ 	.word	0x00000000
        /*0080*/ 	.short	0x000e
        /*0082*/ 	.short	0x0060
        /*0084*/ 	.byte	0x00, 0xf0, 0x11, 0x00


	//----- nvinfo : EIATTR_KPARAM_INFO
	.align		4
.L_25147:
        /*0088*/ 	.byte	0x04, 0x17
        /*008a*/ 	.short	(.L_25149 - .L_25148)
.L_25148:
        /*008c*/ 	.word	0x00000000
        /*0090*/ 	.short	0x000d
        /*0092*/ 	.short	0x005c
        /*0094*/ 	.byte	0x00, 0xf0, 0x11, 0x00


	//----- nvinfo : EIATTR_KPARAM_INFO
	.align		4
.L_25149:
        /*0098*/ 	.byte	0x04, 0x17
        /*009a*/ 	.short	(.L_25151 - .L_25150)
.L_25150:
        /*009c*/ 	.word	0x00000000
        /*00a0*/ 	.short	0x000c
        /*00a2*/ 	.short	0x0058
        /*00a4*/ 	.byte	0x00, 0xf0, 0x11, 0x00


	//----- nvinfo : EIATTR_KPARAM_INFO
	.align		4
.L_25151:
        /*00a8*/ 	.byte	0x04, 0x17
        /*00aa*/ 	.short	(.L_25153 - .L_25152)
.L_25152:
        /*00ac*/ 	.word	0x00000000
        /*00b0*/ 	.short	0x000b
        /*00b2*/ 	.short	0x0050
        /*00b4*/ 	.byte	0x00, 0xf5, 0x21, 0x00


	//----- nvinfo : EIATTR_KPARAM_INFO
	.align		4
.L_25153:
        /*00b8*/ 	.byte	0x04, 0x17
        /*00ba*/ 	.short	(.L_25155 - .L_25154)
.L_25154:
        /*00bc*/ 	.word	0x00000000
        /*00c0*/ 	.short	0x000a
        /*00c2*/ 	.short	0x0048
        /*00c4*/ 	.byte	0x00, 0xf0, 0x11, 0x00


	//----- nvinfo : EIATTR_KPARAM_INFO
	.align		4
.L_25155:
        /*00c8*/ 	.byte	0x04, 0x17
        /*00ca*/ 	.short	(.L_25157 - .L_25156)
.L_25156:
        /*00cc*/ 	.word	0x00000000
        /*00d0*/ 	.short	0x0009
        /*00d2*/ 	.short	0x0040
        /*00d4*/ 	.byte	0x00, 0xf5, 0x21, 0x00


	//----- nvinfo : EIATTR_KPARAM_INFO
	.align		4
.L_25157:
        /*00d8*/ 	.byte	0x04, 0x17
        /*00da*/ 	.short	(.L_25159 - .L_25158)
.L_25158:
        /*00dc*/ 	.word	0x00000000
        /*00e0*/ 	.short	0x0008
        /*00e2*/ 	.short	0x0038
        /*00e4*/ 	.byte	0x00, 0xf5, 0x21, 0x00


	//----- nvinfo : EIATTR_KPARAM_INFO
	.align		4
.L_25159:
        /*00e8*/ 	.byte	0x04, 0x17
        /*00ea*/ 	.short	(.L_25161 - .L_25160)
.L_25160:
        /*00ec*/ 	.word	0x00000000
        /*00f0*/ 	.short	0x0007
        /*00f2*/ 	.short	0x0034
        /*00f4*/ 	.byte	0x00, 0xf0, 0x11, 0x00


	//----- nvinfo : EIATTR_KPARAM_INFO
	.align		4
.L_25161:
        /*00f8*/ 	.byte	0x04, 0x17
        /*00fa*/ 	.short	(.L_25163 - .L_25162)
.L_25162:
        /*00fc*/ 	.word	0x00000000
        /*0100*/ 	.short	0x0006
        /*0102*/ 	.short	0x0030
        /*0104*/ 	.byte	0x00, 0xf0, 0x11, 0x00


	//----- nvinfo : EIATTR_KPARAM_INFO
	.align		4
.L_25163:
        /*0108*/ 	.byte	0x04, 0x17
        /*010a*/ 	.short	(.L_25165 - .L_25164)
.L_25164:
        /*010c*/ 	.word	0x00000000
        /*0110*/ 	.short	0x0005
        /*0112*/ 	.short	0x0028
        /*0114*/ 	.byte	0x00, 0xf5, 0x21, 0x00


	//----- nvinfo : EIATTR_KPARAM_INFO
	.align		4
.L_25165:
        /*0118*/ 	.byte	0x04, 0x17
        /*011a*/ 	.short	(.L_25167 - .L_25166)
.L_25166:
        /*011c*/ 	.word	0x00000000
        /*0120*/ 	.short	0x0004
        /*0122*/ 	.short	0x0020
        /*0124*/ 	.byte	0x00, 0xf5, 0x21, 0x00


	//----- nvinfo : EIATTR_KPARAM_INFO
	.align		4
.L_25167:
        /*0128*/ 	.byte	0x04, 0x17
        /*012a*/ 	.short	(.L_25169 - .L_25168)
.L_25168:
        /*012c*/ 	.word	0x00000000
        /*0130*/ 	.short	0x0003
        /*0132*/ 	.short	0x0018
        /*0134*/ 	.byte	0x00, 0xf5, 0x21, 0x00


	//----- nvinfo : EIATTR_KPARAM_INFO
	.align		4
.L_25169:
        /*0138*/ 	.byte	0x04, 0x17
        /*013a*/ 	.short	(.L_25171 - .L_25170)
.L_25170:
        /*013c*/ 	.word	0x00000000
        /*0140*/ 	.short	0x0002
        /*0142*/ 	.short	0x0010
        /*0144*/ 	.byte	0x00, 0xf5, 0x21, 0x00


	//----- nvinfo : EIATTR_KPARAM_INFO
	.align		4
.L_25171:
        /*0148*/ 	.byte	0x04, 0x17
        /*014a*/ 	.short	(.L_25173 - .L_25172)
.L_25172:
        /*014c*/ 	.word	0x00000000
        /*0150*/ 	.short	0x0001
        /*0152*/ 	.short	0x0008
        /*0154*/ 	.byte	0x00, 0xf5, 0x21, 0x00


	//----- nvinfo : EIATTR_KPARAM_INFO
	.align		4
.L_25173:
        /*0158*/ 	.byte	0x04, 0x17
        /*015a*/ 	.short	(.L_25175 - .L_25174)
.L_25174:
        /*015c*/ 	.word	0x00000000
        /*0160*/ 	.short	0x0000
        /*0162*/ 	.short	0x0000
        /*0164*/ 	.byte	0x00, 0xf5, 0x21, 0x00


	//----- nvinfo : EIATTR_SPARSE_MMA_MASK
	.align		4
.L_25175:
        /*0168*/ 	.byte	0x03, 0x50
        /*016a*/ 	.short	0x0000


	//----- nvinfo : EIATTR_MAXREG_COUNT
	.align		4
        /*016c*/ 	.byte	0x03, 0x1b
        /*016e*/ 	.short	0x00ff


	//----- nvinfo : EIATTR_NUM_BARRIERS
	.align		4
        /*0170*/ 	.byte	0x02, 0x4c
        /*0172*/ 	.byte	0x01
	.zero		1


	//----- nvinfo : EIATTR_MERCURY_ISA_VERSION
	.align		4
        /*0174*/ 	.byte	0x03, 0x5f
        /*0176*/ 	.short	0x0101


	//----- nvinfo : EIATTR_COOP_GROUP_MASK_REGIDS
	.align		4
        /*0178*/ 	.byte	0x04, 0x29
        /*017a*/ 	.short	(.L_25177 - .L_25176)


	//   ....[0]....
.L_25176:
        /*017c*/ 	.word	0xffffffff


	//   ....[1]....
        /*0180*/ 	.word	0xffffffff


	//   ....[2]....
        /*0184*/ 	.word	0xffffffff


	//   ....[3]....
        /*0188*/ 	.word	0xffffffff


	//   ....[4]....
        /*018c*/ 	.word	0xffffffff


	//   ....[5]....
        /*0190*/ 	.word	0xffffffff


	//   ....[6]....
        /*0194*/ 	.word	0xffffffff


	//   ....[7]....
        /*0198*/ 	.word	0xffffffff


	//   ....[8]....
        /*019c*/ 	.word	0xffffffff


	//   ....[9]....
        /*01a0*/ 	.word	0xffffffff


	//   ....[10]....
        /*01a4*/ 	.word	0xffffffff


	//   ....[11]....
        /*01a8*/ 	.word	0xffffffff


	//   ....[12]....
        /*01ac*/ 	.word	0xffffffff


	//   ....[13]....
        /*01b0*/ 	.word	0xffffffff


	//   ....[14]....
        /*01b4*/ 	.word	0xffffffff


	//   ....[15]....
        /*01b8*/ 	.word	0xffffffff


	//   ....[16]....
        /*01bc*/ 	.word	0xffffffff


	//   ....[17]....
        /*01c0*/ 	.word	0xffffffff


	//   ....[18]....
        /*01c4*/ 	.word	0xffffffff


	//   ....[19]....
        /*01c8*/ 	.word	0xffffffff


	//   ....[20]....
        /*01cc*/ 	.word	0xffffffff


	//   ....[21]....
        /*01d0*/ 	.word	0x05000012


	//   ....[22]....
        /*01d4*/ 	.word	0x05000012


	//   ....[23]....
        /*01d8*/ 	.word	0x05000012


	//   ....[24]....
        /*01dc*/ 	.word	0x05000012


	//   ....[25]....
        /*01e0*/ 	.word	0x05000012


	//----- nvinfo : EIATTR_COOP_GROUP_INSTR_OFFSETS
	.align		4
.L_25177:
        /*01e4*/ 	.byte	0x04, 0x28
        /*01e6*/ 	.short	(.L_25179 - .L_25178)


	//   ....[0]....
.L_25178:
        /*01e8*/ 	.word	0x00001aa0


	//   ....[1]....
        /*01ec*/ 	.word	0x00001d20


	//   ....[2]....
        /*01f0*/ 	.word	0x00001d40


	//   ....[3]....
        /*01f4*/ 	.word	0x00001d60


	//   ....[4]....
        /*01f8*/ 	.word	0x00001d80


	//   ....[5]....
        /*01fc*/ 	.word	0x00001eb0


	//   ....[6]....
        /*0200*/ 	.word	0x00001ed0


	//   ....[7]....
        /*0204*/ 	.word	0x00001ef0


	//   ....[8]....
        /*0208*/ 	.word	0x00002d30


	//   ....[9]....
        /*020c*/ 	.word	0x00002d70


	//   ....[10]....
        /*0210*/ 	.word	0x00002d90


	//   ....[11]....
        /*0214*/ 	.word	0x00002db0


	//   ....[12]....
        /*0218*/ 	.word	0x00002dd0


	//   ....[13]....
        /*021c*/ 	.word	0x00002e20


	//   ....[14]....
        /*0220*/ 	.word	0x00002e40


	//   ....[15]....
        /*0224*/ 	.word	0x00002e60


	//   ....[16]....
        /*0228*/ 	.word	0x00005470


	//   ....[17]....
        /*022c*/ 	.word	0x00005490


	//   ....[18]....
        /*0230*/ 	.word	0x000054a0


	//   ....[19]....
        /*0234*/ 	.word	0x000054b0


	//   ....[20]....
        /*0238*/ 	.word	0x000054c0


	//   ....[21]....
        /*023c*/ 	.word	0x00005a60


	//   ....[22]....
        /*0240*/ 	.word	0x00005b10


	//   ....[23]....
        /*0244*/ 	.word	0x00005ba0


	//   ....[24]....
        /*0248*/ 	.word	0x00005c10


	//   ....[25]....
        /*024c*/ 	.word	0x00005c80


	//----- nvinfo : EIATTR_VRC_CTA_INIT_COUNT
	.align		4
.L_25179:
        /*0250*/ 	.byte	0x02, 0x4a
	.zero		1
	.zero		1


	//----- nvinfo : EIATTR_EXIT_INSTR_OFFSETS
	.align		4
        /*0254*/ 	.byte	0x04, 0x1c
        /*0256*/ 	.short	(.L_25181 - .L_25180)


	//   ....[0]....
.L_25180:
        /*0258*/ 	.word	0x00000090


	//   ....[1]....
        /*025c*/ 	.word	0x00005890


	//   ....[2]....
        /*0260*/ 	.word	0x000058c0


	//   ....[3]....
        /*0264*/ 	.word	0x000059f0


	//----- nvinfo : EIATTR_CRS_STACK_SIZE
	.align		4
.L_25181:
        /*0268*/ 	.byte	0x04, 0x1e
        /*026a*/ 	.short	(.L_25183 - .L_25182)
.L_25182:
        /*026c*/ 	.word	0x00000000


	//----- nvinfo : EIATTR_CBANK_PARAM_SIZE
	.align		4
.L_25183:
        /*0270*/ 	.byte	0x03, 0x19
        /*0272*/ 	.short	0x008c


	//----- nvinfo : EIATTR_PARAM_CBANK
	.align		4
        /*0274*/ 	.byte	0x04, 0x0a
        /*0276*/ 	.short	(.L_25185 - .L_25184)
	.align		4
.L_25184:
        /*0278*/ 	.word	index@(.nv.constant0._ZN4vllm25paged_attention_v2_kernelI13__nv_bfloat16S1_Li80ELi16ELi128ELNS_18Fp8KVCacheDataTypeE0ELb1ELi512EEEvPfS3_PT_PKS4_PKT0_SA_ifPKiSC_iPKfiiiSE_SE_iiiii)
        /*027c*/ 	.short	0x0380
        /*027e*/ 	.short	0x008c


	//----- nvinfo : EIATTR_SW_WAR
	.align		4
.L_25185:
        /*0280*/ 	.byte	0x04, 0x36
        /*0282*/ 	.short	(.L_25187 - .L_25186)
.L_25186:
        /*0284*/ 	.word	0x00000008
.L_25187:


//--------------------- .nv.info._ZN4vllm25paged_attention_v2_kernelI13__nv_bfloat16S1_Li64ELi16ELi128ELNS_18Fp8KVCacheDataTypeE0ELb1ELi512EEEvPfS3_PT_PKS4_PKT0_SA_ifPKiSC_iPKfiiiSE_SE_iiiii --------------------------
	.section	.nv.info._ZN4vllm25paged_attention_v2_kernelI13__nv_bfloat16S1_Li64ELi16ELi128ELNS_18Fp8KVCacheDataTypeE0ELb1ELi512EEEvPfS3_PT_PKS4_PKT0_SA_ifPKiSC_iPKfiiiSE_SE_iiiii,"",@"SHT_CUDA_INFO"
	.sectionflags	@""
	.align	4


	//----- nvinfo : EIATTR_CUDA_API_VERSION
	.align		4
        /*0000*/ 	.byte	0x04, 0x37
        /*0002*/ 	.short	(.L_25189 - .L_25188)
.L_25188:
        /*0004*/ 	.word	0x00000082


	//----- nvinfo : EIATTR_KPARAM_INFO
	.align		4
.L_25189:
        /*0008*/ 	.byte	0x04, 0x17
        /*000a*/ 	.short	(.L_25191 - .L_25190)
.L_25190:
        /*000c*/ 	.word	0x00000000
        /*0010*/ 	.short	0x0015
        /*0012*/ 	.short	0x0088
        /*0014*/ 	.byte	0x00, 0xf0, 0x11, 0x00


	//----- nvinfo : EIATTR_KPARAM_INFO
	.align		4
.L_25191:
        /*0018*/ 	.byte	0x04, 0x17
        /*001a*/ 	.short	(.L_25193 - .L_25192)
.L_25192:
        /*001c*/ 	.word	0x00000000
        /*0020*/ 	.short	0x0014
        /*0022*/ 	.short	0x0084
        /*0024*/ 	.byte	0x00, 0xf0, 0x11, 0x00


	//----- nvinfo : EIATTR_KPARAM_INFO
	.align		4
.L_25193:
        /*0028*/ 	.byte	0x04, 0x17
        /*002a*/ 	.short	(.L_25195 - .L_25194)
.L_25194:
        /*002c*/ 	.word	0x00000000
        /*0030*/ 	.short	0x0013
        /*0032*/ 	.short	0x0080
        /*0034*/ 	.byte	0x00, 0xf0, 0x11, 0x00


	//----- nvinfo : EIATTR_KPARAM_INFO
	.align		4
.L_25195:
        /*0038*/ 	.byte	0x04, 0x17
        /*003a*/ 	.short	(.L_25197 - .L_25196)
.L_25196:
        /*003c*/ 	.word	0x00000000
        /*0040*/ 	.short	0x0012
        /*0042*/ 	.short	0x007c
        /*0044*/ 	.byte	0x00, 0xf0, 0x11, 0x00


	//----- nvinfo : EIATTR_KPARAM_INFO
	.align		4
.L_25197:
        /*0048*/ 	.byte	0x04, 0x17
        /*004a*/ 	.short	(.L_25199 - .L_25198)
.L_25198:
        /*004c*/ 	.word	0x00000000
        /*0050*/ 	.short	0x0011
        /*0052*/ 	.short	0x0078
        /*0054*/ 	.byte	0x00, 0xf0, 0x11, 0x00


	//----- nvinfo : EIATTR_KPARAM_INFO
	.align		4
.L_25199:
        /*0058*/ 	.byte	0x04, 0x17
        /*005a*/ 	.short	(.L_25201 - .L_25200)
.L_25200:
        /*005c*/ 	.word	0x00000000
        /*0060*/ 	.short	0x0010
        /*0062*/ 	.short	0x0070
        /*0064*/ 	.byte	0x00, 0xf5, 0x21, 0x00


	//----- nvinfo : EIATTR_KPARAM_INFO
	.align		4
.L_25201:
        /*0068*/ 	.byte	0x04, 0x17
        /*006a*/ 	.short	(.L_25203 - .L_25202)
.L_25202:
        /*006c*/ 	.word	0x00000000
        /*0070*/ 	.short	0x000f
        /*0072*/ 	.short	0x0068
        /*0074*/ 	.byte	0x00, 0xf5, 0x21, 0x00


	//----- nvinfo : EIATTR_KPARAM_INFO
	.align		4
.L_25203:
        /*0078*/ 	.byte	0x04, 0x17
        /*007a*/ 	.short	(.L_25205 - .L_25204)
.L_25204:
        /*007c*/ 	.word	0x00000000
        /*0080*/ 	.short	0x000e
        /*0082*/ 	.short	0x0060
        /*0084*/ 	.byte	0x00, 0xf0, 0x11, 0x00


	//----- nvinfo : EIATTR_KPARAM_INFO
	.align		4
.L_25205:
        /*0088*/ 	.byte	0x04, 0x17
        /*008a*/ 	.short	(.L_25207 - .L_25206)
.L_25206:
        /*008c*/ 	.word	0x00000000
        /*0090*/ 	.short	0x000d
        /*0092*/ 	.short	0x005c
        /*0094*/ 	.byte	0x00, 0xf0, 0x11, 0x00


	//----- nvinfo : EIATTR_KPARAM_INFO
	.align		4
.L_25207:
        /*0098*/ 	.byte	0x04, 0x17
        /*009a*/ 	.short	(.L_25209 - .L_25208)
.L_25208:
        /*009c*/ 	.word	0x00000000
        /*00a0*/ 	.short	0x000c
        /*00a2*/ 	.short	0x0058
        /*00a4*/ 	.byte	0x00, 0xf0, 0x11, 0x00


	//----- nvinfo : EIATTR_KPARAM_INFO
	.align		4
.L_25209:
        /*00a8*/ 	.byte	0x04, 0x17
        /*00aa*/ 	.short	(.L_25211 - .L_25210)
.L_25210:
        /*00ac*/ 	.word	0x00000000
        /*00b0*/ 	.short	0x000b
        /*00b2*/ 	.short	0x0050
        /*00b4*/ 	.byte	0x00, 0xf5, 0x21, 0x00


	//----- nvinfo : EIATTR_KPARAM_INFO
	.align		4
.L_25211:
        /*00b8*/ 	.byte	0x04, 0x17
        /*00ba*/ 	.short	(.L_25213 - .L_25212)
.L_25212:
        /*00bc*/ 	.word	0x00000000
        /*00c0*/ 	.short	0x000a
        /*00c2*/ 	.short	0x0048
        /*00c4*/ 	.byte	0x00, 0xf0, 0x11, 0x00


	//----- nvinfo : EIATTR_KPARAM_INFO
	.align		4
.L_25213:
        /*00c8*/ 	.byte	0x04, 0x17
        /*00ca*/ 	.short	(.L_25215 - .L_25214)
.L_25214:
        /*00cc*/ 	.word	0x00000000
        /*00d0*/ 	.short	0x0009
        /*00d2*/ 	.short	0x0040
        /*00d4*/ 	.byte	0x00, 0xf5, 0x21, 0x00


	//----- nvinfo : EIATTR_KPARAM_INFO
	.align		4
.L_25215:
        /*00d8*/ 	.byte	0x04, 0x17
        /*00da*/ 	.short	(.L_25217 - .L_25216)
.L_25216:
        /*00dc*/ 	.word	0x00000000
        /*00e0*/ 	.short	0x0008
        /*00e2*/ 	.short	0x0038
        /*00e4*/ 	.byte	0x00, 0xf5, 0x21, 0x00


	//----- nvinfo : EIATTR_KPARAM_INFO
	.align		4
.L_25217:
        /*00e8*/ 	.byte	0x04, 0x17
        /*00ea*/ 	.short	(.L_25219 - .L_25218)
.L_25218:
        /*00ec*/ 	.word	0x00000000
        /*00f0*/ 	.short	0x0007
        /*00f2*/ 	.short	0x0034
        /*00f4*/ 	.byte	0x00, 0xf0, 0x11, 0x00


	//----- nvinfo : EIATTR_KPARAM_INFO
	.align		4
.L_25219:
        /*00f8*/ 	.byte	0x04, 0x17
        /*00fa*/ 	.short	(.L_25221 - .L_25220)
.L_25220:
        /*00fc*/ 	.word	0x00000000
        /*0100*/ 	.short	0x0006
        /*0102*/ 	.short	0x0030
        /*0104*/ 	.byte	0x00, 0xf0, 0x11, 0x00


	//----- nvinfo : EIATTR_KPARAM_INFO
	.align		4
.L_25221:
        /*0108*/ 	.byte	0x04, 0x17
        /*010a*/ 	.short	(.L_25223 - .L_25222)
.L_25222:
        /*010c*/ 	.word	0x00000000
        /*0110*/ 	.short	0x0005
        /*0112*/ 	.short	0x0028
        /*0114*/ 	.byte	0x00, 0xf5, 0x21, 0x00


	//----- nvinfo : EIATTR_KPARAM_INFO
	.align		4
.L_25223:
        /*0118*/ 	.byte	0x04, 0x17
        /*011a*/ 	.short	(.L_25225 - .L_25224)
.L_25224:
        /*011c*/ 	.word	0x00000000
        /*0120*/ 	.short	0x0004
        /*0122*/ 	.short	0x0020
        /*0124*/ 	.byte	0x00, 0xf5, 0x21, 0x00


	//----- nvinfo : EIATTR_KPARAM_INFO
	.align		4
.L_25225:
        /*0128*/ 	.byte	0x04, 0x17
        /*012a*/ 	.short	(.L_25227 - .L_25226)
.L_25226:
        /*012c*/ 	.word	0x00000000
        /*0130*/ 	.short	0x0003
        /*0132*/ 	.short	0x0018
        /*0134*/ 	.byte	0x00, 0xf5, 0x21, 0x00


	//----- nvinfo : EIATTR_KPARAM_INFO
	.align		4
.L_25227:
        /*0138*/ 	.byte	0x04, 0x17
        /*013a*/ 	.short	(.L_25229 - .L_25228)
.L_25228:
        /*013c*/ 	.word	0x00000000
        /*0140*/ 	.short	0x0002
        /*0142*/ 	.short	0x0010
        /*0144*/ 	.byte	0x00, 0xf5, 0x21, 0x00


	//----- nvinfo : EIATTR_KPARAM_INFO
	.align		4
.L_25229:
        /*0148*/ 	.byte	0x04, 0x17
        /*014a*/ 	.short	(.L_25231 - .L_25230)
.L_25230:
        /*014c*/ 	.word	0x00000000
        /*0150*/ 	.short	0x0001
        /*0152*/ 	.short	0x0008
        /*0154*/ 	.byte	0x00, 0xf5, 0x21, 0x00


	//----- nvinfo : EIATTR_KPARAM_INFO
	.align		4
.L_25231:
        /*0158*/ 	.byte	0x04, 0x17
        /*015a*/ 	.short	(.L_25233 - .L_25232)
.L_25232:
        /*015c*/ 	.word	0x00000000
        /*0160*/ 	.short	0x0000
        /*0162*/ 	.short	0x0000
        /*0164*/ 	.byte	0x00, 0xf5, 0x21, 0x00


	//----- nvinfo : EIATTR_SPARSE_MMA_MASK
	.align		4
.L_25233:
        /*0168*/ 	.byte	0x03, 0x50
        /*016a*/ 	.short	0x0000


	//----- nvinfo : EIATTR_MAXREG_COUNT
	.align		4
        /*016c*/ 	.byte	0x03, 0x1b
        /*016e*/ 	.short	0x00ff


	//----- nvinfo : EIATTR_NUM_BARRIERS
	.align		4
        /*0170*/ 	.byte	0x02, 0x4c
        /*0172*/ 	.byte	0x01
	.zero		1


	//----- nvinfo : EIATTR_MERCURY_ISA_VERSION
	.align		4
        /*0174*/ 	.byte	0x03, 0x5f
        /*0176*/ 	.short	0x0101


	//----- nvinfo : EIATTR_COOP_GROUP_MASK_REGIDS
	.align		4
        /*0178*/ 	.byte	0x04, 0x29
        /*017a*/ 	.short	(.L_25235 - .L_25234)


	//   ....[0]....
.L_25234:
        /*017c*/ 	.word	0xffffffff


	//   ....[1]....
        /*0180*/ 	.word	0xffffffff


	//   ....[2]....
        /*0184*/ 	.word	0xffffffff


	//   ....[3]....
        /*0188*/ 	.word	0xffffffff


	//   ....[4]....
        /*018c*/ 	.word	0xffffffff


	//   ....[5]....
        /*0190*/ 	.word	0xffffffff


	//   ....[6]....
        /*0194*/ 	.word	0xffffffff


	//   ....[7]....
        /*0198*/ 	.word	0xffffffff


	//   ....[8]....
        /*019c*/ 	.word	0xffffffff


	//   ....[9]....
        /*01a0*/ 	.word	0xffffffff


	//   ....[10]....
        /*01a4*/ 	.word	0xffffffff


	//   ....[11]....
        /*01a8*/ 	.word	0xffffffff


	//   ....[12]....
        /*01ac*/ 	.word	0xffffffff


	//   ....[13]....
        /*01b0*/ 	.word	0xffffffff


	//   ....[14]....
        /*01b4*/ 	.word	0xffffffff


	//   ....[15]....
        /*01b8*/ 	.word	0xffffffff


	//   ....[16]....
        /*01bc*/ 	.word	0xffffffff


	//   ....[17]....
        /*01c0*/ 	.word	0xffffffff


	//   ....[18]....
        /*01c4*/ 	.word	0xffffffff


	//   ....[19]....
        /*01c8*/ 	.word	0xffffffff


	//   ....[20]....
        /*01cc*/ 	.word	0x05000008


	//   ....[21]....
        /*01d0*/ 	.word	0x05000008


	//   ....[22]....
        /*01d4*/ 	.word	0x05000008


	//   ....[23]....
        /*01d8*/ 	.word	0x05000008


	//   ....[24]....
        /*01dc*/ 	.word	0x05000008


	//----- nvinfo : EIATTR_COOP_GROUP_INSTR_OFFSETS
	.align		4
.L_25235:
        /*01e0*/ 	.byte	0x04, 0x28
        /*01e2*/ 	.short	(.L_25237 - .L_25236)


	//   ....[0]....
.L_25236:
        /*01e4*/ 	.word	0x00001ab0


	//   ....[1]....
        /*01e8*/ 	.word	0x00001cf0


	//   ....[2]....
        /*01ec*/ 	.word	0x00001d10


	//   ....[3]....
        /*01f0*/ 	.word	0x00001d30


	//   ....[4]....
        /*01f4*/ 	.word	0x00001d50


	//   ....[5]....
        /*01f8*/ 	.word	0x00001e70


	//   ....[6]....
        /*01fc*/ 	.word	0x00001e90


	//   ....[7]....
        /*0200*/ 	.word	0x00001eb0


	//   ....[8]....
        /*0204*/ 	.word	0x00002cf0


	//   ....[9]....
        /*0208*/ 	.word	0x00002d20


	//   ....[10]....
        /*020c*/ 	.word	0x00002d40


	//   ....[11]....
        /*0210*/ 	.word	0x00002d60


	//   ....[12]....
        /*0214*/ 	.word	0x00002d80


	//   ....[13]....
        /*0218*/ 	.word	0x00002dd0


	//   ....[14]....
        /*021c*/ 	.word	0x00002df0


	//   ....[15]....
        /*0220*/ 	.word	0x00002e10


	//   ....[16]....
        /*0224*/ 	.word	0x00004fb0


	//   ....[17]....
        /*0228*/ 	.word	0x00004ff0


	//   ....[18]....
        /*022c*/ 	.word	0x00005040


	//   ....[19]....
        /*0230*/ 	.word	0x00005050


	//   ....[20]....
        /*0234*/ 	.word	0x00005550


	//   ....[21]....
        /*0238*/ 	.word	0x00005600


	//   ....[22]....
        /*023c*/ 	.word	0x00005690


	//   ....[23]....
        /*0240*/ 	.word	0x00005700


	//   ....[24]....
        /*0244*/ 	.word	0x00005770


	//----- nvinfo : EIATTR_VRC_CTA_INIT_COUNT
	.align		4
.L_25237:
        /*0248*/ 	.byte	0x02, 0x4a
	.zero		1
	.zero		1


	//----- nvinfo : EIATTR_EXIT_INSTR_OFFSETS
	.align		4
        /*024c*/ 	.byte	0x04, 0x1c
        /*024e*/ 	.short	(.L_25239 - .L_25238)


	//   ....[0]....
.L_25238:
        /*0250*/ 	.word	0x000000d0


	//   ....[1]....
        /*0254*/ 	.word	0x00005360


	//   ....[2]....
        /*0258*/ 	.word	0x00005390


	//   ....[3]....
        /*025c*/ 	.word	0x000054f0


	//----- nvinfo : EIATTR_CRS_STACK_SIZE
	.align		4
.L_25239:
        /*0260*/ 	.byte	0x04, 0x1e
        /*0262*/ 	.short	(.L_25241 - .L_25240)
.L_25240:
        /*0264*/ 	.word	0x00000000


	//----- nvinfo : EIATTR_CBANK_PARAM_SIZE
	.align		4
.L_25241:
        /*0268*/ 	.byte	0x03, 0x19
        /*026a*/ 	.short	0x008c


	//----- nvinfo : EIATTR_PARAM_CBANK
	.align		4
        /*026c*/ 	.byte	0x04, 0x0a
        /*026e*/ 	.short	(.L_25243 - .L_25242)
	.align		4
.L_25242:
        /*0270*/ 	.word	index@(.nv.constant0._ZN4vllm25paged_attention_v2_kernelI13__nv_bfloat16S1_Li64ELi16ELi128ELNS_18Fp8KVCacheDataTypeE0ELb1ELi512EEEvPfS3_PT_PKS4_PKT0_SA_ifPKiSC_iPKfiiiSE_SE_iiiii)
        /*0274*/ 	.short	0x0380
        /*0276*/ 	.short	0x008c


	//----- nvinfo : EIATTR_SW_WAR
	.align		4
.L_25243:
        /*0278*/ 	.byte	0x04, 0x36
        /*027a*/ 	.short	(.L_25245 - .L_25244)
.L_25244:
        /*027c*/ 	.word	0x00000008
.L_25245:


//--------------------- .nv.info._ZN4vllm25paged_attention_v2_kernelI13__nv_bfloat16S1_Li32ELi16ELi128ELNS_18Fp8KVCacheDataTypeE0ELb1ELi512EEEvPfS3_PT_PKS4_PKT0_SA_ifPKiSC_iPKfiiiSE_SE_iiiii --------------------------
	.section	.nv.info._ZN4vllm25paged_attention_v2_kernelI13__nv_bfloat16S1_Li32ELi16ELi128ELNS_18Fp8KVCacheDataTypeE0ELb1ELi512EEEvPfS3_PT_PKS4_PKT0_SA_ifPKiSC_iPKfiiiSE_SE_iiiii,"",@"SHT_CUDA_INFO"
	.sectionflags	@""
	.align	4


	//----- nvinfo : EIATTR_CUDA_API_VERSION
	.align		4
        /*0000*/ 	.byte	0x04, 0x37
        /*0002*/ 	.short	(.L_25247 - .L_25246)
.L_25246:
        /*0004*/ 	.word	0x00000082


	//----- nvinfo : EIATTR_KPARAM_INFO
	.align		4
.L_25247:
        /*0008*/ 	.byte	0x04, 0x17
        /*000a*/ 	.short	(.L_25249 - .L_25248)
.L_25248:
        /*000c*/ 	.word	0x00000000
        /*0010*/ 	.short	0x0015
        /*0012*/ 	.short	0x0088
        /*0014*/ 	.byte	0x00, 0xf0, 0x11, 0x00


	//----- nvinfo : EIATTR_KPARAM_INFO
	.align		4
.L_25249:
        /*0018*/ 	.byte	0x04, 0x17
        /*001a*/ 	.short	(.L_25251 - .L_25250)
.L_25250:
        /*001c*/ 	.word	0x00000000
        /*0020*/ 	.short	0x0014
        /*0022*/ 	.short	0x0084
        /*0024*/ 	.byte	0x00, 0xf0, 0x11, 0x00


	//----- nvinfo : EIATTR_KPARAM_INFO
	.align		4
.L_25251:
        /*0028*/ 	.byte	0x04, 0x17
        /*002a*/ 	.short	(.L_25253 - .L_25252)
.L_25252:
        /*002c*/ 	.word	0x00000000
        /*0030*/ 	.short	0x0013
        /*0032*/ 	.short	0x0080
        /*0034*/ 	.byte	0x00, 0xf0, 0x11, 0x00


	//----- nvinfo : EIATTR_KPARAM_INFO
	.align		4
.L_25253:
        /*0038*/ 	.byte	0x04, 0x17
        /*003a*/ 	.short	(.L_25255 - .L_25254)
.L_25254:
        /*003c*/ 	.word	0x00000000
        /*0040*/ 	.short	0x0012
        /*0042*/ 	.short	0x007c
        /*0044*/ 	.byte	0x00, 0xf0, 0x11, 0x00


	//----- nvinfo : EIATTR_KPARAM_INFO
	.align		4
.L_25255:
        /*0048*/ 	.byte	0x04, 0x17
        /*004a*/ 	.short	(.L_25257 - .L_25256)
.L_25256:
        /*004c*/ 	.word	0x00000000
        /*0050*/ 	.short	0x0011
        /*0052*/ 	.short	0x0078
        /*0054*/ 	.byte	0x00, 0xf0, 0x11, 0x00


	//----- nvinfo : EIATTR_KPARAM_INFO
	.align		4
.L_25257:
        /*0058*/ 	.byte	0x04, 0x17
        /*005a*/ 	.short	(.L_25259 - .L_25258)
.L_25258:
        /*005c*/ 	.word	0x00000000
        /*0060*/ 	.short	0x0010
        /*0062*/ 	.short	0x0070
        /*0064*/ 	.byte	0x00, 0xf5, 0x21, 0x00


	//----- nvinfo : EIATTR_KPARAM_INFO
	.align		4
.L_25259:
        /*0068*/ 	.byte	0x04, 0x17
        /*006a*/ 	.short	(.L_25261 - .L_25260)
.L_25260:
        /*006c*/ 	.word	0x00000000
        /*0070*/ 	.short	0x000f
        /*0072*/ 	.short	0x0068
        /*0074*/ 	.byte	0x00, 0xf5, 0x21, 0x00


	//----- nvinfo : EIATTR_KPARAM_INFO
	.align		4
.L_25261:
        /*0078*/ 	.byte	0x04, 0x17
        /*007a*/ 	.short	(.L_25263 - .L_25262)
.L_25262:
        /*007c*/ 	.word	0x00000000
        /*0080*/ 	.short	0x000e
        /*0082*/ 	.short	0x0060
        /*0084*/ 	.byte	0x00, 0xf0, 0x11, 0x00


	//----- nvinfo : EIATTR_KPARAM_INFO
	.align		4
.L_25263:
        /*0088*/ 	.byte	0x04, 0x17
        /*008a*/ 	.short	(.L_25265 - .L_25264)
.L_25264:
        /*008c*/ 	.word	0x00000000
        /*0090*/ 	.short	0x000d
        /*0092*/ 	.short	0x005c
        /*0094*/ 	.byte	0x00, 0xf0, 0x11, 0x00


	//----- nvinfo : EIATTR_KPARAM_INFO
	.align		4
.L_25265:
        /*0098*/ 	.byte	0x04, 0x17
        /*009a*/ 	.short	(.L_25267 - .L_25266)
.L_25266:
        /*009c*/ 	.word	0x00000000
        /*00a0*/ 	.short	0x000c
        /*00a2*/ 	.short	0x0058
        /*00a4*/ 	.byte	0x00, 0xf0, 0x11, 0x00


	//----- nvinfo : EIATTR_KPARAM_INFO
	.align		4
.L_25267:
        /*00a8*/ 	.byte	0x04, 0x17
        /*00aa*/ 	.short	(.L_25269 - .L_25268)
.L_25268:
        /*00ac*/ 	.word	0x00000000
        /*00b0*/ 	.short	0x000b
        /*00b2*/ 	.short	0x0050
        /*00b4*/ 	.byte	0x00, 0xf5, 0x21, 0x00


	//----- nvinfo : EIATTR_KPARAM_INFO
	.align		4
.L_25269:
        /*00b8*/ 	.byte	0x04, 0x17
        /*00ba*/ 	.short	(.L_25271 - .L_25270)
.L_25270:
        /*00bc*/ 	.word	0x00000000
        /*00c0*/ 	.short	0x000a
        /*00c2*/ 	.short	0x0048
        /*00c4*/ 	.byte	0x00, 0xf0, 0x11, 0x00


	//----- nvinfo : EIATTR_KPARAM_INFO
	.align		4
.L_25271:
        /*00c8*/ 	.byte	0x04, 0x17
        /*00ca*/ 	.short	(.L_25273 - .L_25272)
.L_25272:
        /*00cc*/ 	.word	0x00000000
        /*00d0*/ 	.short	0x0009
        /*00d2*/ 	.short	0x0040
        /*00d4*/ 	.byte	0x00, 0xf5, 0x21, 0x00


	//----- nvinfo : EIATTR_KPARAM_INFO
	.align		4
.L_25273:
        /*00d8*/ 	.byte	0x04, 0x17
        /*00da*/ 	.short	(.L_25275 - .L_25274)
.L_25274:
        /*00dc*/ 	.word	0x00000000
        /*00e0*/ 	.short	0x0008
        /*00e2*/ 	.short	0x0038
        /*00e4*/ 	.byte	0x00, 0xf5, 0x21, 0x00


	//----- nvinfo : EIATTR_KPARAM_INFO
	.align		4
.L_25275:
        /*00e8*/ 	.byte	0x04, 0x17
        /*00ea*/ 	.short	(.L_25277 - .L_25276)
.L_25276:
        /*00ec*/ 	.word	0x00000000
        /*00f0*/ 	.short	0x0007
        /*00f2*/ 	.short	0x0034
        /*00f4*/ 	.byte	0x00, 0xf0, 0x11, 0x00


	//----- nvinfo : EIATTR_KPARAM_INFO
	.align		4
.L_25277:
        /*00f8*/ 	.byte	0x04, 0x17
        /*00fa*/ 	.short	(.L_25279 - .L_25278)
.L_25278:
        /*00fc*/ 	.word	0x00000000
        /*0100*/ 	.short	0x0006
        /*0102*/ 	.short	0x0030
        /*0104*/ 	.byte	0x00, 0xf0, 0x11, 0x00


	//----- nvinfo : EIATTR_KPARAM_INFO
	.align		4
.L_25279:
        /*0108*/ 	.byte	0x04, 0x17
        /*010a*/ 	.short	(.L_25281 - .L_25280)
.L_25280:
        /*010c*/ 	.word	0x00000000
        /*0110*/ 	.short	0x0005
        /*0112*/ 	.short	0x0028
        /*0114*/ 	.byte	0x00, 0xf5, 0x21, 0x00


	//----- nvinfo : EIATTR_KPARAM_INFO
	.align		4
.L_25281:
        /*0118*/ 	.byte	0x04, 0x17
        /*011a*/ 	.short	(.L_25283 - .L_25282)
.L_25282:
        /*011c*/ 	.word	0x00000000
        /*0120*/ 	.short	0x0004
        /*0122*/ 	.short	0x0020
        /*0124*/ 	.byte	0x00, 0xf5, 0x21, 0x00


	//----- nvinfo : EIATTR_KPARAM_INFO
	.align		4
.L_25283:
        /*0128*/ 	.byte	0x04, 0x17
        /*012a*/ 	.short	(.L_25285 - .L_25284)
.L_25284:
        /*012c*/ 	.word	0x00000000
        /*0130*/ 	.short	0x0003
        /*0132*/ 	.short	0x0018
        /*0134*/ 	.byte	0x00, 0xf5, 0x21, 0x00


	//----- nvinfo : EIATTR_KPARAM_INFO
	.align		4
.L_25285:
        /*0138*/ 	.byte	0x04, 0x17
        /*013a*/ 	.short	(.L_25287 - .L_25286)
.L_25286:
        /*013c*/ 	.word	0x00000000
        /*0140*/ 	.short	0x0002
        /*0142*/ 	.short	0x0010
        /*0144*/ 	.byte	0x00, 0xf5, 0x21, 0x00


	//----- nvinfo : EIATTR_KPARAM_INFO
	.align		4
.L_25287:
        /*0148*/ 	.byte	0x04, 0x17
        /*014a*/ 	.short	(.L_25289 - .L_25288)
.L_25288:
        /*014c*/ 	.word	0x00000000
        /*0150*/ 	.short	0x0001
        /*0152*/ 	.short	0x0008
        /*0154*/ 	.byte	0x00, 0xf5, 0x21, 0x00


	//----- nvinfo : EIATTR_KPARAM_INFO
	.align		4
.L_25289:
        /*0158*/ 	.byte	0x04, 0x17
        /*015a*/ 	.short	(.L_25291 - .L_25290)
.L_25290:
        /*015c*/ 	.word	0x00000000
        /*0160*/ 	.short	0x0000
        /*0162*/ 	.short	0x0000
        /*0164*/ 	.byte	0x00, 0xf5, 0x21, 0x00


	//----- nvinfo : EIATTR_SPARSE_MMA_MASK
	.align		4
.L_25291:
        /*0168*/ 	.byte	0x03, 0x50
        /*016a*/ 	.short	0x0000


	//----- nvinfo : EIATTR_MAXREG_COUNT
	.align		4
        /*016c*/ 	.byte	0x03, 0x1b
        /*016e*/ 	.short	0x00ff


	//----- nvinfo : EIATTR_NUM_BARRIERS
	.align		4
        /*0170*/ 	.byte	0x02, 0x4c
        /*0172*/ 	.byte	0x01
	.zero		1


	//----- nvinfo : EIATTR_MERCURY_ISA_VERSION
	.align		4
        /*0174*/ 	.byte	0x03, 0x5f
        /*0176*/ 	.short	0x0101


	//----- nvinfo : EIATTR_COOP_GROUP_MASK_REGIDS
	.align		4
        /*0178*/ 	.byte	0x04, 0x29
        /*017a*/ 	.short	(.L_25293 - .L_25292)


	//   ....[0]....
.L_25292:
        /*017c*/ 	.word	0xffffffff


	//   ....[1]....
        /*0180*/ 	.word	0xffffffff


	//   ....[2]....
        /*0184*/ 	.word	0xffffffff


	//   ....[3]....
        /*0188*/ 	.word	0xffffffff


	//   ....[4]....
        /*018c*/ 	.word	0xffffffff


	//   ....[5]....
        /*0190*/ 	.word	0xffffffff


	//   ....[6]....
        /*0194*/ 	.word	0xffffffff


	//   ....[7]....
        /*0198*/ 	.word	0xffffffff


	//   ....[8]....
        /*019c*/ 	.word	0xffffffff


	//   ....[9]....
        /*01a0*/ 	.word	0xffffffff


	//   ....[10]....
        /*01a4*/ 	.word	0xffffffff


	//   ....[11]....
        /*01a8*/ 	.word	0xffffffff


	//   ....[12]....
        /*01ac*/ 	.word	0xffffffff


	//   ....[13]....
        /*01b0*/ 	.word	0xffffffff


	//   ....[14]....
        /*01b4*/ 	.word	0xffffffff


	//   ....[15]....
        /*01b8*/ 	.word	0xffffffff


	//   ....[16]....
        /*01bc*/ 	.word	0xffffffff


	//   ....[17]....
        /*01c0*/ 	.word	0xffffffff


	//   ....[18]....
        /*01c4*/ 	.word	0x0500000a


	//   ....[19]....
        /*01c8*/ 	.word	0x0500000a


	//   ....[20]....
        /*01cc*/ 	.word	0x0500000a


	//   ....[21]....
        /*01d0*/ 	.word	0x0500000a


	//   ....[22]....
        /*01d4*/ 	.word	0x0500000a


	//----- nvinfo : EIATTR_COOP_GROUP_INSTR_OFFSETS
	.align		4
.L_25293:
        /*01d8*/ 	.byte	0x04, 0x28
        /*01da*/ 	.short	(.L_25295 - .L_25294)


	//   ....[0]....
.L_25294:
        /*01dc*/ 	.word	0x00001560


	//   ....[1]....
        /*01e0*/ 	.word	0x00001790


	//   ....[2]....
        /*01e4*/ 	.word	0x000017b0


	//   ....[3]....
        /*01e8*/ 	.word	0x000017d0


	//   ....[4]....
        /*01ec*/ 	.word	0x000017f0


	//   ....[5]....
        /*01f0*/ 	.word	0x00001910


	//   ....[6]....
        /*01f4*/ 	.word	0x00001930


	//   ....[7]....
        /*01f8*/ 	.word	0x00001950


	//   ....[8]....
        /*01fc*/ 	.word	0x00002790


	//   ....[9]....
        /*0200*/ 	.word	0x000027c0


	//   ....[10]....
        /*0204*/ 	.word	0x000027e0


	//   ....[11]....
        /*0208*/ 	.word	0x00002800


	//   ....[12]....
        /*020c*/ 	.word	0x00002820


	//   ....[13]....
        /*0210*/ 	.word	0x00002870


	//   ....[14]....
        /*0214*/ 	.word	0x00002890


	//   ....[15]....
        /*0218*/ 	.word	0x000028b0


	//   ....[16]....
        /*021c*/ 	.word	0x00004290


	//   ....[17]....
        /*0220*/ 	.word	0x000042d0


	//   ....[18]....
        /*0224*/ 	.word	0x00004660


	//   ....[19]....
        /*0228*/ 	.word	0x00004710


	//   ....[20]....
        /*022c*/ 	.word	0x000047a0


	//   ....[21]....
        /*0230*/ 	.word	0x00004810


	//   ....[22]....
        /*0234*/ 	.word	0x00004880


	//----- nvinfo : EIATTR_VRC_CTA_INIT_COUNT
	.align		4
.L_25295:
        /*0238*/ 	.byte	0x02, 0x4a
	.zero		1
	.zero		1


	//----- nvinfo : EIATTR_EXIT_INSTR_OFFSETS
	.align		4
        /*023c*/ 	.byte	0x04, 0x1c
        /*023e*/ 	.short	(.L_25297 - .L_25296)


	//   ....[0]....
.L_25296:
        /*0240*/ 	.word	0x000000d0


	//   ....[1]....
        /*0244*/ 	.word	0x000044c0


	//   ....[2]....
        /*0248*/ 	.word	0x000044f0


	//   ....[3]....
        /*024c*/ 	.word	0x000045f0


	//----- nvinfo : EIATTR_CRS_STACK_SIZE
	.align		4
.L_25297:
        /*0250*/ 	.byte	0x04, 0x1e
        /*0252*/ 	.short	(.L_25299 - .L_25298)
.L_25298:
        /*0254*/ 	.word	0x00000000


	//----- nvinfo : EIATTR_CBANK_PARAM_SIZE
	.align		4
.L_25299:
        /*0258*/ 	.byte	0x03, 0x19
        /*025a*/ 	.short	0x008c


	//----- nvinfo : EIATTR_PARAM_CBANK
	.align		4
        /*025c*/ 	.byte	0x04, 0x0a
        /*025e*/ 	.short	(.L_25301 - .L_25300)
	.align		4
.L_25300:
        /*0260*/ 	.word	index@(.nv.constant0._ZN4vllm25paged_attention_v2_kernelI13__nv_bfloat16S1_Li32ELi16ELi128ELNS_18Fp8KVCacheDataTypeE0ELb1ELi512EEEvPfS3_PT_PKS4_PKT0_SA_ifPKiSC_iPKfiiiSE_SE_iiiii)
        /*0264*/ 	.short	0x0380
        /*0266*/ 	.short	0x008c


	//----- nvinfo : EIATTR_SW_WAR
	.align		4
.L_25301:
        /*0268*/ 	.byte	0x04, 0x36
        /*026a*/ 	.short	(.L_25303 - .L_25302)
.L_25302:
        /*026c*/ 	.word	0x00000008
.L_25303:


//--------------------- .nv.info._ZN4vllm25paged_attention_v2_kernelI13__nv_bfloat16S1_Li256ELi8ELi128ELNS_18Fp8KVCacheDataTypeE0ELb0ELi512EEEvPfS3_PT_PKS4_PKT0_SA_ifPKiSC_iPKfiiiSE_SE_iiiii --------------------------
	.section	.nv.info._ZN4vllm25paged_attention_v2_kernelI13__nv_bfloat16S1_Li256ELi8ELi128ELNS_18Fp8KVCacheDataTypeE0ELb0ELi512EEEvPfS3_PT_PKS4_PKT0_SA_ifPKiSC_iPKfiiiSE_SE_iiiii,"",@"SHT_CUDA_INFO"
	.sectionflags	@""
	.align	4


	//----- nvinfo : EIATTR_CUDA_API_VERSION
	.align		4
        /*0000*/ 	.byte	0x04, 0x37
        /*0002*/ 	.short	(.L_25305 - .L_25304)
.L_25304:
        /*0004*/ 	.word	0x00000082


	//----- nvinfo : EIATTR_KPARAM_INFO
	.align		4
.L_25305:
        /*0008*/ 	.byte	0x04, 0x17
        /*000a*/ 	.short	(.L_25307 - .L_25306)
.L_25306:
        /*000c*/ 	.word	0x00000000
        /*0010*/ 	.short	0x0015
        /*0012*/ 	.short	0x0088
        /*0014*/ 	.byte	0x00, 0xf0, 0x11, 0x00


	//----- nvinfo : EIATTR_KPARAM_INFO
	.align		4
.L_25307:
        /*0018*/ 	.byte	0x04, 0x17
        /*001a*/ 	.short	(.L_25309 - .L_25308)
.L_25308:
        /*001c*/ 	.word	0x00000000
        /*0020*/ 	.short	0x0014
        /*0022*/ 	.short	0x0084
        /*0024*/ 	.byte	0x00, 0xf0, 0x11, 0x00


	//----- nvinfo : EIATTR_KPARAM_INFO
	.align		4
.L_25309:
        /*0028*/ 	.byte	0x04, 0x17
        /*002a*/ 	.short	(.L_25311 - .L_25310)
.L_25310:
        /*002c*/ 	.word	0x00000000
        /*0030*/ 	.short	0x0013
        /*0032*/ 	.short	0x0080
        /*0034*/ 	.byte	0x00, 0xf0, 0x11, 0x00


	//----- nvinfo : EIATTR_KPARAM_INFO
	.align		4
.L_25311:
        /*0038*/ 	.byte	0x04, 0x17
        /*003a*/ 	.short	(.L_25313 - .L_25312)
.L_25312:
        /*003c*/ 	.word	0x00000000
        /*0040*/ 	.short	0x0012
        /*0042*/ 	.short	0x007c
        /*0044*/ 	.byte	0x00, 0xf0, 0x11, 0x00


	//----- nvinfo : EIATTR_KPARAM_INFO
	.align		4
.L_25313:
        /*0048*/ 	.byte	0x04, 0x17
        /*004a*/ 	.short	(.L_25315 - .L_25314)
.L_25314:
        /*004c*/ 	.word	0x00000000
        /*0050*/ 	.short	0x0011
        /*0052*/ 	.short	0x0078
        /*0054*/ 	.byte	0x00, 0xf0, 0x11, 0x00


	//----- nvinfo : EIATTR_KPARAM_INFO
	.align		4
.L_25315:
        /*0058*/ 	.byte	0x04, 0x17
        /*005a*/ 	.short	(.L_25317 - .L_25316)
.L_25316:
        /*005c*/ 	.word	0x00000000
        /*0060*/ 	.short	0x0010
        /*0062*/ 	.short	0x0070
        /*0064*/ 	.byte	0x00, 0xf5, 0x21, 0x00


	//----- nvinfo : EIATTR_KPARAM_INFO
	.align		4
.L_25317:
        /*0068*/ 	.byte	0x04, 0x17
        /*006a*/ 	.short	(.L_25319 - .L_25318)
.L_25318:
        /*006c*/ 	.word	0x00000000
        /*0070*/ 	.short	0x000f
        /*0072*/ 	.short	0x0068
        /*0074*/ 	.byte	0x00, 0xf5, 0x21, 0x00


	//----- nvinfo : EIATTR_KPARAM_INFO
	.align		4
.L_25319:
        /*0078*/ 	.byte	0x04, 0x17
        /*007a*/ 	.short	(.L_25321 - .L_25320)
.L_25320:
        /*007c*/ 	.word	0x00000000
        /*0080*/ 	.short	0x000e
        /*0082*/ 	.short	0x0060
        /*0084*/ 	.byte	0x00, 0xf0, 0x11, 0x00


	//----- nvinfo : EIATTR_KPARAM_INFO
	.align		4
.L_25321:
        /*0088*/ 	.byte	0x04, 0x17
        /*008a*/ 	.short	(.L_25323 - .L_25322)
.L_25322:
        /*008c*/ 	.word	0x00000000
        /*0090*/ 	.short	0x000d
        /*0092*/ 	.short	0x005c
        /*0094*/ 	.byte	0x00, 0xf0, 0x11, 0x00


	//----- nvinfo : EIATTR_KPARAM_INFO
	.align		4
.L_25323:
        /*0098*/ 	.byte	0x04, 0x17
        /*009a*/ 	.short	(.L_25325 - .L_25324)
.L_25324:
        /*009c*/ 	.word	0x00000000
        /*00a0*/ 	.short	0x000c
        /*00a2*/ 	.short	0x0058
        /*00a4*/ 	.byte	0x00, 0xf0, 0x11, 0x00


	//----- nvinfo : EIATTR_KPARAM_INFO
	.align		4
.L_25325:
        /*00a8*/ 	.byte	0x04, 0x17
        /*00aa*/ 	.short	(.L_25327 - .L_25326)
.L_25326:
        /*00ac*/ 	.word	0x00000000
        /*00b0*/ 	.short	0x000b
        /*00b2*/ 	.short	0x0050
        /*00b4*/ 	.byte	0x00, 0xf5, 0x21, 0x00


	//----- nvinfo : EIATTR_KPARAM_INFO
	.align		4
.L_25327:
        /*00b8*/ 	.byte	0x04, 0x17
        /*00ba*/ 	.short	(.L_25329 - .L_25328)
.L_25328:
        /*00bc*/ 	.word	0x00000000
        /*00c0*/ 	.short	0x000a
        /*00c2*/ 	.short	0x0048
        /*00c4*/ 	.byte	0x00, 0xf0, 0x11, 0x00


	//----- nvinfo : EIATTR_KPARAM_INFO
	.align		4
.L_25329:
        /*00c8*/ 	.byte	0x04, 0x17
        /*00ca*/ 	.short	(.L_25331 - .L_25330)
.L_25330:
        /*00cc*/ 	.word	0x00000000
        /*00d0*/ 	.short	0x0009
        /*00d2*/ 	.short	0x0040
        /*00d4*/ 	.byte	0x00, 0xf5, 0x21, 0x00


	//----- nvinfo : EIATTR_KPARAM_INFO
	.align		4
.L_25331:
        /*00d8*/ 	.byte	0x04, 0x17
        /*00da*/ 	.short	(.L_25333 - .L_25332)
.L_25332:
        /*00dc*/ 	.word	0x00000000
        /*00e0*/ 	.short	0x0008
        /*00e2*/ 	.short	0x0038
        /*00e4*/ 	.byte	0x00, 0xf5, 0x21, 0x00


	//----- nvinfo : EIATTR_KPARAM_INFO
	.align		4
.L_25333:
        /*00e8*/ 	.byte	0x04, 0x17
        /*00ea*/ 	.short	(.L_25335 - .L_25334)
.L_25334:
        /*00ec*/ 	.word	0x00000000
        /*00f0*/ 	.short	0x0007
        /*00f2*/ 	.short	0x0034
        /*00f4*/ 	.byte	0x00, 0xf0, 0x11, 0x00


	//----- nvinfo : EIATTR_KPARAM_INFO
	.align		4
.L_25335:
        /*00f8*/ 	.byte	0x04, 0x17
        /*00fa*/ 	.short	(.L_25337 - .L_25336)
.L_25336:
        /*00fc*/ 	.word	0x00000000
        /*0100*/ 	.short	0x0006
        /*0102*/ 	.short	0x0030
        /*0104*/ 	.byte	0x00, 0xf0, 0x11, 0x00


	//----- nvinfo : EIATTR_KPARAM_INFO
	.align		4
.L_25337:
        /*0108*/ 	.byte	0x04, 0x17
        /*010a*/ 	.short	(.L_25339 - .L_25338)
.L_25338:
        /*010c*/ 	.word	0x00000000
        /*0110*/ 	.short	0x0005
        /*0112*/ 	.short	0x0028
        /*0114*/ 	.byte	0x00, 0xf5, 0x21, 0x00


	//----- nvinfo : EIATTR_KPARAM_INFO
	.align		4
.L_25339:
        /*0118*/ 	.byte	0x04, 0x17
        /*011a*/ 	.short	(.L_25341 - .L_25340)
.L_25340:
        /*011c*/ 	.word	0x00000000
        /*0120*/ 	.short	0x0004
        /*0122*/ 	.short	0x0020
        /*0124*/ 	.byte	0x00, 0xf5, 0x21, 0x00


	//----- nvinfo : EIATTR_KPARAM_INFO
	.align		4
.L_25341:
        /*0128*/ 	.byte	0x04, 0x17
        /*012a*/ 	.short	(.L_25343 - .L_25342)
.L_25342:
        /*012c*/ 	.word	0x00000000
        /*0130*/ 	.short	0x0003
        /*0132*/ 	.short	0x0018
        /*0134*/ 	.byte	0x00, 0xf5, 0x21, 0x00


	//----- nvinfo : EIATTR_KPARAM_INFO
	.align		4
.L_25343:
        /*0138*/ 	.byte	0x04, 0x17
        /*013a*/ 	.short	(.L_25345 - .L_25344)
.L_25344:
        /*013c*/ 	.word	0x00000000
        /*0140*/ 	.short	0x0002
        /*0142*/ 	.short	0x0010
        /*0144*/ 	.byte	0x00, 0xf5, 0x21, 0x00


	//----- nvinfo : EIATTR_KPARAM_INFO
	.align		4
.L_25345:
        /*0148*/ 	.byte	0x04, 0x17
        /*014a*/ 	.short	(.L_25347 - .L_25346)
.L_25346:
        /*014c*/ 	.word	0x00000000
        /*0150*/ 	.short	0x0001
        /*0152*/ 	.short	0x0008
        /*0154*/ 	.byte	0x00, 0xf5, 0x21, 0x00


	//----- nvinfo : EIATTR_KPARAM_INFO
	.align		4
.L_25347:
        /*0158*/ 	.byte	0x04, 0x17
        /*015a*/ 	.short	(.L_25349 - .L_25348)
.L_25348:
        /*015c*/ 	.word	0x00000000
        /*0160*/ 	.short	0x0000
        /*0162*/ 	.short	0x0000
        /*0164*/ 	.byte	0x00, 0xf5, 0x21, 0x00


	//----- nvinfo : EIATTR_SPARSE_MMA_MASK
	.align		4
.L_25349:
        /*0168*/ 	.byte	0x03, 0x50
        /*016a*/ 	.short	0x0000


	//----- nvinfo : EIATTR_MAXREG_COUNT
	.align		4
        /*016c*/ 	.byte	0x03, 0x1b
        /*016e*/ 	.short	0x00ff


	//----- nvinfo : EIATTR_NUM_BARRIERS
	.align		4
        /*0170*/ 	.byte	0x02, 0x4c
        /*0172*/ 	.byte	0x01
	.zero		1


	//----- nvinfo : EIATTR_MERCURY_ISA_VERSION
	.align		4
        /*0174*/ 	.byte	0x03, 0x5f
        /*0176*/ 	.short	0x0101


	//----- nvinfo : EIATTR_COOP_GROUP_MASK_REGIDS
	.align		4
        /*0178*/ 	.byte	0x04, 0x29
        /*017a*/ 	.short	(.L_25351 - .L_25350)


	//   ....[0]....
.L_25350:
        /*017c*/ 	.word	0xffffffff


	//   ....[1]....
        /*0180*/ 	.word	0xffffffff


	//   ....[2]....
        /*0184*/ 	.word	0xffffffff


	//   ....[3]....
        /*0188*/ 	.word	0xffffffff


	//   ....[4]....
        /*018c*/ 	.word	0xffffffff


	//   ....[5]....
        /*0190*/ 	.word	0xffffffff


	//   ....[6]....
        /*0194*/ 	.word	0xffffffff


	//   ....[7]....
        /*0198*/ 	.word	0xffffffff


	//   ....[8]....
        /*019c*/ 	.word	0xffffffff


	//   ....[9]....
        /*01a0*/ 	.word	0xffffffff


	//   ....[10]....
        /*01a4*/ 	.word	0xffffffff


	//   ....[11]....
        /*01a8*/ 	.word	0xffffffff


	//   ....[12]....
        /*01ac*/ 	.word	0xffffffff


	//   ....[13]....
        /*01b0*/ 	.word	0xffffffff


	//   ....[14]....
        /*01b4*/ 	.word	0xffffffff


	//   ....[15]....
        /*01b8*/ 	.word	0xffffffff


	//   ....[16]....
        /*01bc*/ 	.word	0x0500004a


	//   ....[17]....
        /*01c0*/ 	.word	0x0500004a


	//   ....[18]....
        /*01c4*/ 	.word	0x0500004a


	//   ....[19]....
        /*01c8*/ 	.word	0x0500004a


	//   ....[20]....
        /*01cc*/ 	.word	0x0500004a


	//----- nvinfo : EIATTR_COOP_GROUP_INSTR_OFFSETS
	.align		4
.L_25351:
        /*01d0*/ 	.byte	0x04, 0x28
        /*01d2*/ 	.short	(.L_25353 - .L_25352)


	//   ....[0]....
.L_25352:
        /*01d4*/ 	.word	0x00001c80


	//   ....[1]....
        /*01d8*/ 	.word	0x00001ca0


	//   ....[2]....
        /*01dc*/ 	.word	0x00001ee0


	//   ....[3]....
        /*01e0*/ 	.word	0x00001f00


	//   ....[4]....
        /*01e4*/ 	.word	0x00001f20


	//   ....[5]....
        /*01e8*/ 	.word	0x00002030


	//   ....[6]....
        /*01ec*/ 	.word	0x00002050


	//   ....[7]....
        /*01f0*/ 	.word	0x00002070


	//   ....[8]....
        /*01f4*/ 	.word	0x00002eb0


	//   ....[9]....
        /*01f8*/ 	.word	0x00002ee0


	//   ....[10]....
        /*01fc*/ 	.word	0x00002f00


	//   ....[11]....
        /*0200*/ 	.word	0x00002f20


	//   ....[12]....
        /*0204*/ 	.word	0x00002f40


	//   ....[13]....
        /*0208*/ 	.word	0x00002f90


	//   ....[14]....
        /*020c*/ 	.word	0x00002fb0


	//   ....[15]....
        /*0210*/ 	.word	0x00002fd0


	//   ....[16]....
        /*0214*/ 	.word	0x000064b0


	//   ....[17]....
        /*0218*/ 	.word	0x00006550


	//   ....[18]....
        /*021c*/ 	.word	0x000065e0


	//   ....[19]....
        /*0220*/ 	.word	0x00006680


	//   ....[20]....
        /*0224*/ 	.word	0x000066f0


	//----- nvinfo : EIATTR_VRC_CTA_INIT_COUNT
	.align		4
.L_25353:
        /*0228*/ 	.byte	0x02, 0x4a
	.zero		1
	.zero		1


	//----- nvinfo : EIATTR_EXIT_INSTR_OFFSETS
	.align		4
        /*022c*/ 	.byte	0x04, 0x1c
        /*022e*/ 	.short	(.L_25355 - .L_25354)


	//   ....[0]....
.L_25354:
        /*0230*/ 	.word	0x000000d0


	//   ....[1]....
        /*0234*/ 	.word	0x00006290


	//   ....[2]....
        /*0238*/ 	.word	0x00006450


	//----- nvinfo : EIATTR_CRS_STACK_SIZE
	.align		4
.L_25355:
        /*023c*/ 	.byte	0x04, 0x1e
        /*023e*/ 	.short	(.L_25357 - .L_25356)
.L_25356:
        /*0240*/ 	.word	0x00000000


	//----- nvinfo : EIATTR_CBANK_PARAM_SIZE
	.align		4
.L_25357:
        /*0244*/ 	.byte	0x03, 0x19
        /*0246*/ 	.short	0x008c


	//----- nvinfo : EIATTR_PARAM_CBANK
	.align		4
        /*0248*/ 	.byte	0x04, 0x0a
        /*024a*/ 	.short	(.L_25359 - .L_25358)
	.align		4
.L_25358:
        /*024c*/ 	.word	index@(.nv.constant0._ZN4vllm25paged_attention_v2_kernelI13__nv_bfloat16S1_Li256ELi8ELi128ELNS_18Fp8KVCacheDataTypeE0ELb0ELi512EEEvPfS3_PT_PKS4_PKT0_SA_ifPKiSC_iPKfiiiSE_SE_iiiii)
        /*0250*/ 	.short	0x0380
        /*0252*/ 	.short	0x008c


	//----- nvinfo : EIATTR_SW_WAR
	.align		4
.L_25359:
        /*0254*/ 	.byte	0x04, 0x36
        /*0256*/ 	.short	(.L_25361 - .L_25360)
.L_25360:
        /*0258*/ 	.word	0x00000008
.L_25361:


//--------------------- .nv.info._ZN4vllm25paged_attention_v2_kernelI13__nv_bfloat16S1_Li192ELi8ELi128ELNS_18Fp8KVCacheDataTypeE0ELb0ELi512EEEvPfS3_PT_PKS4_PKT0_SA_ifPKiSC_iPKfiiiSE_SE_iiiii --------------------------
	.section	.nv.info._ZN4vllm25paged_attention_v2_kernelI13__nv_bfloat16S1_Li192ELi8ELi128ELNS_18Fp8KVCacheDataTypeE0ELb0ELi512EEEvPfS3_PT_PKS4_PKT0_SA_ifPKiSC_iPKfiiiSE_SE_iiiii,"",@"SHT_CUDA_INFO"
	.sectionflags	@""
	.align	4


	//----- nvinfo : EIATTR_CUDA_API_VERSION
	.align		4
        /*0000*/ 	.byte	0x04, 0x37
        /*0002*/ 	.short	(.L_25363 - .L_25362)
.L_25362:
        /*0004*/ 	.word	0x00000082


	//----- nvinfo : EIATTR_KPARAM_INFO
	.align		4
.L_25363:
        /*0008*/ 	.byte	0x04, 0x17
        /*000a*/ 	.short	(.L_25365 - .L_25364)
.L_25364:
        /*000c*/ 	.word	0x00000000
        /*0010*/ 	.short	0x0015
        /*0012*/ 	.short	0x0088
        /*0014*/ 	.byte	0x00, 0xf0, 0x11, 0x00


	//----- nvinfo : EIATTR_KPARAM_INFO
	.align		4
.L_25365:
        /*0018*/ 	.byte	0x04, 0x17
        /*001a*/ 	.short	(.L_25367 - .L_25366)
.L_25366:
        /*001c*/ 	.word	0x00000000
        /*0020*/ 	.short	0x0014
        /*0022*/ 	.short	0x0084
        /*0024*/ 	.byte	0x00, 0xf0, 0x11, 0x00


	//----- nvinfo : EIATTR_KPARAM_INFO
	.align		4
.L_25367:
        /*0028*/ 	.byte	0x04, 0x17
        /*002a*/ 	.short	(.L_25369 - .L_25368)
.L_25368:
        /*002c*/ 	.word	0x00000000
        /*0030*/ 	.short	0x0013
        /*0032*/ 	.short	0x0080
        /*0034*/ 	.byte	0x00, 0xf0, 0x11, 0x00


	//----- nvinfo : EIATTR_KPARAM_INFO
	.align		4
.L_25369:
        /*0038*/ 	.byte	0x04, 0x17
        /*003a*/ 	.short	(.L_25371 - .L_25370)
.L_25370:
        /*003c*/ 	.word	0x00000000
        /*0040*/ 	.short	0x0012
        /*0042*/ 	.short	0x007c
        /*0044*/ 	.byte	0x00, 0xf0, 0x11, 0x00


	//----- nvinfo : EIATTR_KPARAM_INFO
	.align		4
.L_25371:
        /*0048*/ 	.byte	0x04, 0x17
        /*004a*/ 	.short	(.L_25373 - .L_25372)
.L_25372:
        /*004c*/ 	.word	0x00000000
        /*0050*/ 	.short	0x0011
        /*0052*/ 	.short	0x0078
        /*0054*/ 	.byte	0x00, 0xf0, 0x11, 0x00


	//----- nvinfo : EIATTR_KPARAM_INFO
	.align		4
.L_25373:
        /*0058*/ 	.byte	0x04, 0x17
        /*005a*/ 	.short	(.L_25375 - .L_25374)
.L_25374:
        /*005c*/ 	.word	0x00000000
        /*0060*/ 	.short	0x0010
        /*0062*/ 	.short	0x0070
        /*0064*/ 	.byte	0x00, 0xf5, 0x21, 0x00


	//----- nvinfo : EIATTR_KPARAM_INFO
	.align		4
.L_25375:
        /*0068*/ 	.byte	0x04, 0x17
        /*006a*/ 	.short	(.L_25377 - .L_25376)
.L_25376:
        /*006c*/ 	.word	0x00000000
        /*0070*/ 	.short	0x000f
        /*0072*/ 	.short	0x0068
        /*0074*/ 	.byte	0x00, 0xf5, 0x21, 0x00


	//----- nvinfo : EIATTR_KPARAM_INFO
	.align		4
.L_25377:
        /*0078*/ 	.byte	0x04, 0x17
        /*007a*/ 	.short	(.L_25379 - .L_25378)
.L_25378:
        /*007c*/ 	.word	0x00000000
        /*0080*/ 	.short	0x000e
        /*0082*/ 	.short	0x0060
        /*0084*/ 	.byte	0x00, 0xf0, 0x11, 0x00


	//----- nvinfo : EIATTR_KPARAM_INFO
	.align		4
.L_25379:
        /*0088*/ 	.byte	0x04, 0x17
        /*008a*/ 	.short	(.L_25381 - .L_25380)
.L_25380:
        /*008c*/ 	.word	0x00000000
        /*0090*/ 	.short	0x000d
        /*0092*/ 	.short	0x005c
        /*0094*/ 	.byte	0x00, 0xf0, 0x11, 0x00


	//----- nvinfo : EIATTR_KPARAM_INFO
	.align		4
.L_25381:
        /*0098*/ 	.byte	0x04, 0x17
        /*009a*/ 	.short	(.L_25383 - .L_25382)
.L_25382:
        /*009c*/ 	.word	0x00000000
        /*00a0*/ 	.short	0x000c
        /*00a2*/ 	.short	0x0058
        /*00a4*/ 	.byte	0x00, 0xf0, 0x11, 0x00


	//----- nvinfo : EIATTR_KPARAM_INFO
	.align		4
.L_25383:
        /*00a8*/ 	.byte	0x04, 0x17
        /*00aa*/ 	.short	(.L_25385 - .L_25384)
.L_25384:
        /*00ac*/ 	.word	0x00000000
        /*00b0*/ 	.short	0x000b
        /*00b2*/ 	.short	0x0050
        /*00b4*/ 	.byte	0x00, 0xf5, 0x21, 0x00


	//----- nvinfo : EIATTR_KPARAM_INFO
	.align		4
.L_25385:
        /*00b8*/ 	.byte	0x04, 0x17
        /*00ba*/ 	.short	(.L_25387 - .L_25386)
.L_25386:
        /*00bc*/ 	.word	0x00000000
        /*00c0*/ 	.short	0x000a
        /*00c2*/ 	.short	0x0048
        /*00c4*/ 	.byte	0x00, 0xf0, 0x11, 0x00


	//----- nvinfo : EIATTR_KPARAM_INFO
	.align		4
.L_25387:
        /*00c8*/ 	.byte	0x04, 0x17
        /*00ca*/ 	.short	(.L_25389 - .L_25388)
.L_25388:
        /*00cc*/ 	.word	0x00000000
        /*00d0*/ 	.short	0x0009
        /*00d2*/ 	.short	0x0040
        /*00d4*/ 	.byte	0x00, 0xf5, 0x21, 0x00


	//----- nvinfo : EIATTR_KPARAM_INFO
	.align		4
.L_25389:
        /*00d8*/ 	.byte	0x04, 0x17
        /*00da*/ 	.short	(.L_25391 - .L_25390)
.L_25390:
        /*00dc*/ 	.word	0x00000000
        /*00e0*/ 	.short	0x0008
        /*00e2*/ 	.short	0x0038
        /*00e4*/ 	.byte	0x00, 0xf5, 0x21, 0x00


	//----- nvinfo : EIATTR_KPARAM_INFO
	.align		4
.L_25391:
        /*00e8*/ 	.byte	0x04, 0x17
        /*00ea*/ 	.short	(.L_25393 - .L_25392)
.L_25392:
        /*00ec*/ 	.word	0x00000000
        /*00f0*/ 	.short	0x0007
        /*00f2*/ 	.short	0x0034
        /*00f4*/ 	.byte	0x00, 0xf0, 0x11, 0x00


	//----- nvinfo : EIATTR_KPARAM_INFO
	.align		4
.L_25393:
        /*00f8*/ 	.byte	0x04, 0x17
        /*00fa*/ 	.short	(.L_25395 - .L_25394)
.L_25394:
        /*00fc*/ 	.word	0x00000000
        /*0100*/ 	.short	0x0006
        /*0102*/ 	.short	0x0030
        /*0104*/ 	.byte	0x00, 0xf0, 0x11, 0x00


	//----- nvinfo : EIATTR_KPARAM_INFO
	.align		4
.L_25395:
        /*0108*/ 	.byte	0x04, 0x17
        /*010a*/ 	.short	(.L_25397 - .L_25396)
.L_25396:
        /*010c*/ 	.word	0x00000000
        /*0110*/ 	.short	0x0005
        /*0112*/ 	.short	0x0028
        /*0114*/ 	.byte	0x00, 0xf5, 0x21, 0x00


	//----- nvinfo : EIATTR_KPARAM_INFO
	.align		4
.L_25397:
        /*0118*/ 	.byte	0x04, 0x17
        /*011a*/ 	.short	(.L_25399 - .L_25398)
.L_25398:
        /*011c*/ 	.word	0x00000000
        /*0120*/ 	.short	0x0004
        /*0122*/ 	.short	0x0020
        /*0124*/ 	.byte	0x00, 0xf5, 0x21, 0x00


	//----- nvinfo : EIATTR_KPARAM_INFO
	.align		4
.L_25399:
        /*0128*/ 	.byte	0x04, 0x17
        /*012a*/ 	.short	(.L_25401 - .L_25400)
.L_25400:
        /*012c*/ 	.word	0x00000000
        /*0130*/ 	.short	0x0003
        /*0132*/ 	.short	0x0018
        /*0134*/ 	.byte	0x00, 0xf5, 0x21, 0x00


	//----- nvinfo : EIATTR_KPARAM_INFO
	.align		4
.L_25401:
        /*0138*/ 	.byte	0x04, 0x17
        /*013a*/ 	.short	(.L_25403 - .L_25402)
.L_25402:
        /*013c*/ 	.word	0x00000000
        /*0140*/ 	.short	0x0002
        /*0142*/ 	.short	0x0010
        /*0144*/ 	.byte	0x00, 0xf5, 0x21, 0x00


	//----- nvinfo : EIATTR_KPARAM_INFO
	.align		4
.L_25403:
        /*0148*/ 	.byte	0x04, 0x17
        /*014a*/ 	.short	(.L_25405 - .L_25404)
.L_25404:
        /*014c*/ 	.word	0x00000000
        /*0150*/ 	.short	0x0001
        /*0152*/ 	.short	0x0008
        /*0154*/ 	.byte	0x00, 0xf5, 0x21, 0x00


	//----- nvinfo : EIATTR_KPARAM_INFO
	.align		4
.L_25405:
        /*0158*/ 	.byte	0x04, 0x17
        /*015a*/ 	.short	(.L_25407 - .L_25406)
.L_25406:
        /*015c*/ 	.word	0x00000000
        /*0160*/ 	.short	0x0000
        /*0162*/ 	.short	0x0000
        /*0164*/ 	.byte	0x00, 0xf5, 0x21, 0x00


	//----- nvinfo : EIATTR_SPARSE_MMA_MASK
	.align		4
.L_25407:
        /*0168*/ 	.byte	0x03, 0x50
        /*016a*/ 	.short	0x0000


	//----- nvinfo : EIATTR_MAXREG_COUNT
	.align		4
        /*016c*/ 	.byte	0x03, 0x1b
        /*016e*/ 	.short	0x00ff


	//----- nvinfo : EIATTR_NUM_BARRIERS
	.align		4
        /*0170*/ 	.byte	0x02, 0x4c
        /*0172*/ 	.byte	0x01
	.zero		1


	//----- nvinfo : EIATTR_MERCURY_ISA_VERSION
	.align		4
        /*0174*/ 	.byte	0x03, 0x5f
        /*0176*/ 	.short	0x0101


	//----- nvinfo : EIATTR_COOP_GROUP_MASK_REGIDS
	.align		4
        /*0178*/ 	.byte	0x04, 0x29
        /*017a*/ 	.short	(.L_25409 - .L_25408)


	//   ....[0]....
.L_25408:
        /*017c*/ 	.word	0xffffffff


	//   ....[1]....
        /*0180*/ 	.word	0xffffffff


	//   ....[2]....
        /*0184*/ 	.word	0xffffffff


	//   ....[3]....
        /*0188*/ 	.word	0xffffffff


	//   ....[4]....
        /*018c*/ 	.word	0xffffffff


	//   ....[5]....
        /*0190*/ 	.word	0xffffffff


	//   ....[6]....
        /*0194*/ 	.word	0xffffffff


	//   ....[7]....
        /*0198*/ 	.word	0xffffffff


	//   ....[8]....
        /*019c*/ 	.word	0xffffffff


	//   ....[9]....
        /*01a0*/ 	.word	0xffffffff


	//   ....[10]....
        /*01a4*/ 	.word	0xffffffff


	//   ....[11]....
        /*01a8*/ 	.word	0xffffffff


	//   ....[12]....
        /*01ac*/ 	.word	0xffffffff


	//   ....[13]....
        /*01b0*/ 	.word	0xffffffff


	//   ....[14]....
        /*01b4*/ 	.word	0xffffffff


	//   ....[15]....
        /*01b8*/ 	.word	0xffffffff


	//   ....[16]....
        /*01bc*/ 	.word	0x05000041


	//   ....[17]....
        /*01c0*/ 	.word	0x05000041


	//   ....[18]....
        /*01c4*/ 	.word	0x05000041


	//   ....[19]....
        /*01c8*/ 	.word	0x05000041


	//   ....[20]....
        /*01cc*/ 	.word	0x05000041


	//----- nvinfo : EIATTR_COOP_GROUP_INSTR_OFFSETS
	.align		4
.L_25409:
        /*01d0*/ 	.byte	0x04, 0x28
        /*01d2*/ 	.short	(.L_25411 - .L_25410)


	//   ....[0]....
.L_25410:
        /*01d4*/ 	.word	0x00001720


	//   ....[1]....
        /*01d8*/ 	.word	0x00001740


	//   ....[2]....
        /*01dc*/ 	.word	0x00001960


	//   ....[3]....
        /*01e0*/ 	.word	0x00001980


	//   ....[4]....
        /*01e4*/ 	.word	0x000019a0


	//   ....[5]....
        /*01e8*/ 	.word	0x00001ac0


	//   ....[6]....
        /*01ec*/ 	.word	0x00001ae0


	//   ....[7]....
        /*01f0*/ 	.word	0x00001b00


	//   ....[8]....
        /*01f4*/ 	.word	0x00002940


	//   ....[9]....
        /*01f8*/ 	.word	0x00002980


	//   ....[10]....
        /*01fc*/ 	.word	0x000029a0


	//   ....[11]....
        /*0200*/ 	.word	0x000029c0


	//   ....[12]....
        /*0204*/ 	.word	0x000029e0


	//   ....[13]....
        /*0208*/ 	.word	0x00002a30


	//   ....[14]....
        /*020c*/ 	.word	0x00002a50


	//   ....[15]....
        /*0210*/ 	.word	0x00002a70


	//   ....[16]....
        /*0214*/ 	.word	0x00005580


	//   ....[17]....
        /*0218*/ 	.word	0x00005620


	//   ....[18]....
        /*021c*/ 	.word	0x000056b0


	//   ....[19]....
        /*0220*/ 	.word	0x00005750


	//   ....[20]....
        /*0224*/ 	.word	0x000057c0


	//----- nvinfo : EIATTR_VRC_CTA_INIT_COUNT
	.align		4
.L_25411:
        /*0228*/ 	.byte	0x02, 0x4a
	.zero		1
	.zero		1


	//----- nvinfo : EIATTR_EXIT_INSTR_OFFSETS
	.align		4
        /*022c*/ 	.byte	0x04, 0x1c
        /*022e*/ 	.short	(.L_25413 - .L_25412)


	//   ....[0]....
.L_25412:
        /*0230*/ 	.word	0x000000d0


	//   ....[1]....
        /*0234*/ 	.word	0x000053a0


	//   ....[2]....
        /*0238*/ 	.word	0x00005520


	//----- nvinfo : EIATTR_CRS_STACK_SIZE
	.align		4
.L_25413:
        /*023c*/ 	.byte	0x04, 0x1e
        /*023e*/ 	.short	(.L_25415 - .L_25414)
.L_25414:
        /*0240*/ 	.word	0x00000000


	//----- nvinfo : EIATTR_CBANK_PARAM_SIZE
	.align		4
.L_25415:
        /*0244*/ 	.byte	0x03, 0x19
        /*0246*/ 	.short	0x008c


	//----- nvinfo : EIATTR_PARAM_CBANK
	.align		4
        /*0248*/ 	.byte	0x04, 0x0a
        /*024a*/ 	.short	(.L_25417 - .L_25416)
	.align		4
.L_25416:
        /*024c*/ 	.word	index@(.nv.constant0._ZN4vllm25paged_attention_v2_kernelI13__nv_bfloat16S1_Li192ELi8ELi128ELNS_18Fp8KVCacheDataTypeE0ELb0ELi512EEEvPfS3_PT_PKS4_PKT0_SA_ifPKiSC_iPKfiiiSE_SE_iiiii)
        /*0250*/ 	.short	0x0380
        /*0252*/ 	.short	0x008c


	//----- nvinfo : EIATTR_SW_WAR
	.align		4
.L_25417:
        /*0254*/ 	.byte	0x04, 0x36
        /*0256*/ 	.short	(.L_25419 - .L_25418)
.L_25418:
        /*0258*/ 	.word	0x00000008
.L_25419:


//--------------------- .nv.info._ZN4vllm25paged_attention_v2_kernelI13__nv_bfloat16S1_Li128ELi8ELi128ELNS_18Fp8KVCacheDataTypeE0ELb0ELi512EEEvPfS3_PT_PKS4_PKT0_SA_ifPKiSC_iPKfiiiSE_SE_iiiii --------------------------
	.section	.nv.info._ZN4vllm25paged_attention_v2_kernelI13__nv_bfloat16S1_Li128ELi8ELi128ELNS_18Fp8KVCacheDataTypeE0ELb0ELi512EEEvPfS3_PT_PKS4_PKT0_SA_ifPKiSC_iPKfiiiSE_SE_iiiii,"",@"SHT_CUDA_INFO"
	.sectionflags	@""
	.align	4


	//----- nvinfo : EIATTR_CUDA_API_VERSION
	.align		4
        /*0000*/ 	.byte	0x04, 0x37
        /*0002*/ 	.short	(.L_25421 - .L_25420)
.L_25420:
        /*0004*/ 	.word	0x00000082


	//----- nvinfo : EIATTR_KPARAM_INFO
	.align		4
.L_25421:
        /*0008*/ 	.byte	0x04, 0x17
        /*000a*/ 	.short	(.L_25423 - .L_25422)
.L_25422:
        /*000c*/ 	.word	0x00000000
        /*0010*/ 	.short	0x0015
        /*0012*/ 	.short	0x0088
        /*0014*/ 	.byte	0x00, 0xf0, 0x11, 0x00


	//----- nvinfo : EIATTR_KPARAM_INFO
	.align		4
.L_25423:
        /*0018*/ 	.byte	0x04, 0x17
        /*001a*/ 	.short	(.L_25425 - .L_25424)
.L_25424:
        /*001c*/ 	.word	0x00000000
        /*0020*/ 	.short	0x0014
        /*0022*/ 	.short	0x0084
        /*0024*/ 	.byte	0x00, 0xf0, 0x11, 0x00


	//----- nvinfo : EIATTR_KPARAM_INFO
	.align		4
.L_25425:
        /*0028*/ 	.byte	0x04, 0x17
        /*002a*/ 	.short	(.L_25427 - .L_25426)
.L_25426:
        /*002c*/ 	.word	0x00000000
        /*0030*/ 	.short	0x0013
        /*0032*/ 	.short	0x0080
        /*0034*/ 	.byte	0x00, 0xf0, 0x11, 0x00


	//----- nvinfo : EIATTR_KPARAM_INFO
	.align		4
.L_25427:
        /*0038*/ 	.byte	0x04, 0x17
        /*003a*/ 	.short	(.L_25429 - .L_25428)
.L_25428:
        /*003c*/ 	.word	0x00000000
        /*0040*/ 	.short	0x0012
        /*0042*/ 	.short	0x007c
        /*0044*/ 	.byte	0x00, 0xf0, 0x11, 0x00


	//----- nvinfo : EIATTR_KPARAM_INFO
	.align		4
.L_25429:
        /*0048*/ 	.byte	0x04, 0x17
        /*004a*/ 	.short	(.L_25431 - .L_25430)
.L_25430:
        /*004c*/ 	.word	0x00000000
        /*0050*/ 	.short	0x0011
        /*0052*/ 	.short	0x0078
        /*0054*/ 	.byte	0x00, 0xf0, 0x11, 0x00


	//----- nvinfo : EIATTR_KPARAM_INFO
	.align		4
.L_25431:
        /*0058*/ 	.byte	0x04, 0x17
        /*005a*/ 	.short	(.L_25433 - .L_25432)
.L_25432:
        /*005c*/ 	.word	0x00000000
        /*0060*/ 	.short	0x0010
        /*0062*/ 	.short	0x0070
        /*0064*/ 	.byte	0x00, 0xf5, 0x21, 0x00


	//----- nvinfo : EIATTR_KPARAM_INFO
	.align		4
.L_25433:
        /*0068*/ 	.byte	0x04, 0x17
        /*006a*/ 	.short	(.L_25435 - .L_25434)
.L_25434:
        /*006c*/ 	.word	0x00000000
        /*0070*/ 	.short	0x000f
        /*0072*/ 	.short	0x0068
        /*0074*/ 	.byte	0x00, 0xf5, 0x21, 0x00


	//----- nvinfo : EIATTR_KPARAM_INFO
	.align		4
.L_25435:
        /*0078*/ 	.byte	0x04, 0x17
        /*007a*/ 	.short	(.L_25437 - .L_25436)
.L_25436:
        /*007c*/ 	.word	0x00000000
        /*0080*/ 	.short	0x000e
        /*0082*/ 	.short	0x0060
        /*0084*/ 	.byte	0x00, 0xf0, 0x11, 0x00


	//----- nvinfo : EIATTR_KPARAM_INFO
	.align		4
.L_25437:
        /*0088*/ 	.byte	0x04, 0x17
        /*008a*/ 	.short	(.L_25439 - .L_25438)
.L_25438:
        /*008c*/ 	.word	0x00000000
        /*0090*/ 	.short	0x000d
        /*0092*/ 	.short	0x005c
        /*0094*/ 	.byte	0x00, 0xf0, 0x11, 0x00


	//----- nvinfo : EIATTR_KPARAM_INFO
	.align		4
.L_25439:
        /*0098*/ 	.byte	0x04, 0x17
        /*009a*/ 	.short	(.L_25441 - .L_25440)
.L_25440:
        /*009c*/ 	.word	0x00000000
        /*00a0*/ 	.short	0x000c
        /*00a2*/ 	.short	0x0058
        /*00a4*/ 	.byte	0x00, 0xf0, 0x11, 0x00


	//----- nvinfo : EIATTR_KPARAM_INFO
	.align		4
.L_25441:
        /*00a8*/ 	.byte	0x04, 0x17
        /*00aa*/ 	.short	(.L_25443 - .L_25442)
.L_25442:
        /*00ac*/ 	.word	0x00000000
        /*00b0*/ 	.short	0x000b
        /*00b2*/ 	.short	0x0050
        /*00b4*/ 	.byte	0x00, 0xf5, 0x21, 0x00


	//----- nvinfo : EIATTR_KPARAM_INFO
	.align		4
.L_25443:
        /*00b8*/ 	.byte	0x04, 0x17
        /*00ba*/ 	.short	(.L_25445 - .L_25444)
.L_25444:
        /*00bc*/ 	.word	0x00000000
        /*00c0*/ 	.short	0x000a
        /*00c2*/ 	.short	0x0048
        /*00c4*/ 	.byte	0x00, 0xf0, 0x11, 0x00


	//----- nvinfo : EIATTR_KPARAM_INFO
	.align		4
.L_25445:
        /*00c8*/ 	.byte	0x04, 0x17
        /*00ca*/ 	.short	(.L_25447 - .L_25446)
.L_25446:
        /*00cc*/ 	.word	0x00000000
        /*00d0*/ 	.short	0x0009
        /*00d2*/ 	.short	0x0040
        /*00d4*/ 	.byte	0x00, 0xf5, 0x21, 0x00


	//----- nvinfo : EIATTR_KPARAM_INFO
	.align		4
.L_25447:
        /*00d8*/ 	.byte	0x04, 0x17
        /*00da*/ 	.short	(.L_25449 - .L_25448)
.L_25448:
        /*00dc*/ 	.word	0x00000000
        /*00e0*/ 	.short	0x0008
        /*00e2*/ 	.short	0x0038
        /*00e4*/ 	.byte	0x00, 0xf5, 0x21, 0x00


	//----- nvinfo : EIATTR_KPARAM_INFO
	.align		4
.L_25449:
        /*00e8*/ 	.byte	0x04, 0x17
        /*00ea*/ 	.short	(.L_25451 - .L_25450)
.L_25450:
        /*00ec*/ 	.word	0x00000000
        /*00f0*/ 	.short	0x0007
        /*00f2*/ 	.short	0x0034
        /*00f4*/ 	.byte	0x00, 0xf0, 0x11, 0x00


	//----- nvinfo : EIATTR_KPARAM_INFO
	.align		4
.L_25451:
        /*00f8*/ 	.byte	0x04, 0x17
        /*00fa*/ 	.short	(.L_25453 - .L_25452)
.L_25452:
        /*00fc*/ 	.word	0x00000000
        /*0100*/ 	.short	0x0006
        /*0102*/ 	.short	0x0030
        /*0104*/ 	.byte	0x00, 0xf0, 0x11, 0x00


	//----- nvinfo : EIATTR_KPARAM_INFO
	.align		4
.L_25453:
        /*0108*/ 	.byte	0x04, 0x17
        /*010a*/ 	.short	(.L_25455 - .L_25454)
.L_25454:
        /*010c*/ 	.word	0x00000000
        /*0110*/ 	.short	0x0005
        /*0112*/ 	.short	0x0028
        /*0114*/ 	.byte	0x00, 0xf5, 0x21, 0x00


	//----- nvinfo : EIATTR_KPARAM_INFO
	.align		4
.L_25455:
        /*0118*/ 	.byte	0x04, 0x17
        /*011a*/ 	.short	(.L_25457 - .L_25456)
.L_25456:
        /*011c*/ 	.word	0x00000000
        /*0120*/ 	.short	0x0004
        /*0122*/ 	.short	0x0020
        /*0124*/ 	.byte	0x00, 0xf5, 0x21, 0x00


	//----- nvinfo : EIATTR_KPARAM_INFO
	.align		4
.L_25457:
        /*0128*/ 	.byte	0x04, 0x17
        /*012a*/ 	.short	(.L_25459 - .L_25458)
.L_25458:
        /*012c*/ 	.word	0x00000000
        /*0130*/ 	.short	0x0003
        /*0132*/ 	.short	0x0018
        /*0134*/ 	.byte	0x00, 0xf5, 0x21, 0x00


	//----- nvinfo : EIATTR_KPARAM_INFO
	.align		4
.L_25459:
        /*0138*/ 	.byte	0x04, 0x17
        /*013a*/ 	.short	(.L_25461 - .L_25460)
.L_25460:
        /*013c*/ 	.word	0x00000000
        /*0140*/ 	.short	0x0002
        /*0142*/ 	.short	0x0010
        /*0144*/ 	.byte	0x00, 0xf5, 0x21, 0x00


	//----- nvinfo : EIATTR_KPARAM_INFO
	.align		4
.L_25461:
        /*0148*/ 	.byte	0x04, 0x17
        /*014a*/ 	.short	(.L_25463 - .L_25462)
.L_25462:
        /*014c*/ 	.word	0x00000000
        /*0150*/ 	.short	0x0001
        /*0152*/ 	.short	0x0008
        /*0154*/ 	.byte	0x00, 0xf5, 0x21, 0x00


	//----- nvinfo : EIATTR_KPARAM_INFO
	.align		4
.L_25463:
        /*0158*/ 	.byte	0x04, 0x17
        /*015a*/ 	.short	(.L_25465 - .L_25464)
.L_25464:
        /*015c*/ 	.word	0x00000000
        /*0160*/ 	.short	0x0000
        /*0162*/ 	.short	0x0000
        /*0164*/ 	.byte	0x00, 0xf5, 0x21, 0x00


	//----- nvinfo : EIATTR_SPARSE_MMA_MASK
	.align		4
.L_25465:
        /*0168*/ 	.byte	0x03, 0x50
        /*016a*/ 	.short	0x0000


	//----- nvinfo : EIATTR_MAXREG_COUNT
	.align		4
        /*016c*/ 	.byte	0x03, 0x1b
        /*016e*/ 	.short	0x00ff


	//----- nvinfo : EIATTR_NUM_BARRIERS
	.align		4
        /*0170*/ 	.byte	0x02, 0x4c
        /*0172*/ 	.byte	0x01
	.zero		1


	//----- nvinfo : EIATTR_MERCURY_ISA_VERSION
	.align		4
        /*0174*/ 	.byte	0x03, 0x5f
        /*0176*/ 	.short	0x0101


	//----- nvinfo : EIATTR_COOP_GROUP_MASK_REGIDS
	.align		4
        /*0178*/ 	.byte	0x04, 0x29
        /*017a*/ 	.short	(.L_25467 - .L_25466)


	//   ....[0]....
.L_25466:
        /*017c*/ 	.word	0xffffffff


	//   ....[1]....
        /*0180*/ 	.word	0xffffffff


	//   ....[2]....
        /*0184*/ 	.word	0xffffffff


	//   ....[3]....
        /*0188*/ 	.word	0xffffffff


	//   ....[4]....
        /*018c*/ 	.word	0xffffffff


	//   ....[5]....
        /*0190*/ 	.word	0xffffffff


	//   ....[6]....
        /*0194*/ 	.word	0xffffffff


	//   ....[7]....
        /*0198*/ 	.word	0xffffffff


	//   ....[8]....
        /*019c*/ 	.word	0xffffffff


	//   ....[9]....
        /*01a0*/ 	.word	0xffffffff


	//   ....[10]....
        /*01a4*/ 	.word	0xffffffff


	//   ....[11]....
        /*01a8*/ 	.word	0xffffffff


	//   ....[12]....
        /*01ac*/ 	.word	0xffffffff


	//   ....[13]....
        /*01b0*/ 	.word	0xffffffff


	//   ....[14]....
        /*01b4*/ 	.word	0xffffffff


	//   ....[15]....
        /*01b8*/ 	.word	0xffffffff


	//   ....[16]....
        /*01bc*/ 	.word	0x0500000c


	//   ....[17]....
        /*01c0*/ 	.word	0x0500000c


	//   ....[18]....
        /*01c4*/ 	.word	0x0500000c


	//   ....[19]....
        /*01c8*/ 	.word	0x0500000c


	//   ....[20]....
        /*01cc*/ 	.word	0x0500000c


	//----- nvinfo : EIATTR_COOP_GROUP_INSTR_OFFSETS
	.align		4
.L_25467:
        /*01d0*/ 	.byte	0x04, 0x28
        /*01d2*/ 	.short	(.L_25469 - .L_25468)


	//   ....[0]....
.L_25468:
        /*01d4*/ 	.word	0x00001340


	//   ....[1]....
        /*01d8*/ 	.word	0x00001360


	//   ....[2]....
        /*01dc*/ 	.word	0x000015a0


	//   ....[3]....
        /*01e0*/ 	.word	0x000015c0


	//   ....[4]....
        /*01e4*/ 	.word	0x000015e0


	//   ....[5]....
        /*01e8*/ 	.word	0x000016e0


	//   ....[6]....
        /*01ec*/ 	.word	0x00001700


	//   ....[7]....
        /*01f0*/ 	.word	0x00001730


	//   ....[8]....
        /*01f4*/ 	.word	0x00002570


	//   ....[9]....
        /*01f8*/ 	.word	0x000025a0


	//   ....[10]....
        /*01fc*/ 	.word	0x000025c0


	//   ....[11]....
        /*0200*/ 	.word	0x000025e0


	//   ....[12]....
        /*0204*/ 	.word	0x00002600


	//   ....[13]....
        /*0208*/ 	.word	0x00002650


	//   ....[14]....
        /*020c*/ 	.word	0x00002670


	//   ....[15]....
        /*0210*/ 	.word	0x00002690


	//   ....[16]....
        /*0214*/ 	.word	0x000049a0


	//   ....[17]....
        /*0218*/ 	.word	0x00004a20


	//   ....[18]....
        /*021c*/ 	.word	0x00004ab0


	//   ....[19]....
        /*0220*/ 	.word	0x00004b30


	//   ....[20]....
        /*0224*/ 	.word	0x00004b90


	//----- nvinfo : EIATTR_VRC_CTA_INIT_COUNT
	.align		4
.L_25469:
        /*0228*/ 	.byte	0x02, 0x4a
	.zero		1
	.zero		1


	//----- nvinfo : EIATTR_EXIT_INSTR_OFFSETS
	.align		4
        /*022c*/ 	.byte	0x04, 0x1c
        /*022e*/ 	.short	(.L_25471 - .L_25470)


	//   ....[0]....
.L_25470:
        /*0230*/ 	.word	0x000000d0


	//   ....[1]....
        /*0234*/ 	.word	0x00004800


	//   ....[2]....
        /*0238*/ 	.word	0x00004940


	//----- nvinfo : EIATTR_CRS_STACK_SIZE
	.align		4
.L_25471:
        /*023c*/ 	.byte	0x04, 0x1e
        /*023e*/ 	.short	(.L_25473 - .L_25472)
.L_25472:
        /*0240*/ 	.word	0x00000000


	//----- nvinfo : EIATTR_CBANK_PARAM_SIZE
	.align		4
.L_25473:
        /*0244*/ 	.byte	0x03, 0x19
        /*0246*/ 	.short	0x008c


	//----- nvinfo : EIATTR_PARAM_CBANK
	.align		4
        /*0248*/ 	.byte	0x04, 0x0a
        /*024a*/ 	.short	(.L_25475 - .L_25474)
	.align		4
.L_25474:
        /*024c*/ 	.word	index@(.nv.constant0._ZN4vllm25paged_attention_v2_kernelI13__nv_bfloat16S1_Li128ELi8ELi128ELNS_18Fp8KVCacheDataTypeE0ELb0ELi512EEEvPfS3_PT_PKS4_PKT0_SA_ifPKiSC_iPKfiiiSE_SE_iiiii)
        /*0250*/ 	.short	0x0380
        /*0252*/ 	.short	0x008c


	//----- nvinfo : EIATTR_SW_WAR
	.align		4
.L_25475:
        /*0254*/ 	.byte	0x04, 0x36
        /*0256*/ 	.short	(.L_25477 - .L_25476)
.L_25476:
        /*0258*/ 	.word	0x00000008
.L_25477:


//--------------------- .nv.info._ZN4vllm25paged_attention_v2_kernelI13__nv_bfloat16S1_Li120ELi8ELi128ELNS_18Fp8KVCacheDataTypeE0ELb0ELi512EEEvPfS3_PT_PKS4_PKT0_SA_ifPKiSC_iPKfiiiSE_SE_iiiii --------------------------
	.section	.nv.info._ZN4vllm25paged_attention_v2_kernelI13__nv_bfloat16S1_Li120ELi8ELi128ELNS_18Fp8KVCacheDataTypeE0ELb0ELi512EEEvPfS3_PT_PKS4_PKT0_SA_ifPKiSC_iPKfiiiSE_SE_iiiii,"",@"SHT_CUDA_INFO"
	.sectionflags	@""
	.align	4


	//----- nvinfo : EIATTR_CUDA_API_VERSION
	.align		4
        /*0000*/ 	.byte	0x04, 0x37
        /*0002*/ 	.short	(.L_25479 - .L_25478)
.L_25478:
        /*0004*/ 	.word	0x00000082


	//----- nvinfo : EIATTR_KPARAM_INFO
	.align		4
.L_25479:
        /*0008*/ 	.byte	0x04, 0x17
        /*000a*/ 	.short	(.L_25481 - .L_25480)
.L_25480:
        /*000c*/ 	.word	0x00000000
        /*0010*/ 	.short	0x0015
        /*0012*/ 	.short	0x0088
        /*0014*/ 	.byte	0x00, 0xf0, 0x11, 0x00


	//----- nvinfo : EIATTR_KPARAM_INFO
	.align		4
.L_25481:
        /*0018*/ 	.byte	0x04, 0x17
        /*001a*/ 	.short	(.L_25483 - .L_25482)
.L_25482:
        /*001c*/ 	.word	0x00000000
        /*0020*/ 	.short	0x0014
        /*0022*/ 	.short	0x0084
        /*0024*/ 	.byte	0x00, 0xf0, 0x11, 0x00


	//----- nvinfo : EIATTR_KPARAM_INFO
	.align		4
.L_25483:
        /*0028*/ 	.byte	0x04, 0x17
        /*002a*/ 	.short	(.L_25485 - .L_25484)
.L_25484:
        /*002c*/ 	.word	0x00000000
        /*0030*/ 	.short	0x0013
        /*0032*/ 	.short	0x0080
        /*0034*/ 	.byte	0x00, 0xf0, 0x11, 0x00


	//----- nvinfo : EIATTR_KPARAM_INFO
	.align		4
.L_25485:
        /*0038*/ 	.byte	0x04, 0x17
        /*003a*/ 	.short	(.L_25487 - .L_25486)
.L_25486:
        /*003c*/ 	.word	0x00000000
        /*0040*/ 	.short	0x0012
        /*0042*/ 	.short	0x007c
        /*0044*/ 	.byte	0x00, 0xf0, 0x11, 0x00


	//----- nvinfo : EIATTR_KPARAM_INFO
	.align		4
.L_25487:
        /*0048*/ 	.byte	0x04, 0x17
        /*004a*/ 	.short	(.L_25489 - .L_25488)
.L_25488:
        /*004c*/ 	.word	0x00000000
        /*0050*/ 	.short	0x0011
        /*0052*/ 	.short	0x0078
        /*0054*/ 	.byte	0x00, 0xf0, 0x11, 0x00


	//----- nvinfo : EIATTR_KPARAM_INFO
	.align		4
.L_25489:
        /*0058*/ 	.byte	0x04, 0x17
        /*005a*/ 	.short	(.L_25491 - .L_25490)
.L_25490:
        /*005c*/ 	.word	0x00000000
        /*0060*/ 	.short	0x0010
        /*0062*/ 	.short	0x0070
        /*0064*/ 	.byte	0x00, 0xf5, 0x21, 0x00


	//----- nvinfo : EIATTR_KPARAM_INFO
	.align		4
.L_25491:
        /*0068*/ 	.byte	0x04, 0x17
        /*006a*/ 	.short	(.L_25493 - .L_25492)
.L_25492:
        /*006c*/ 	.word	0x00000000
        /*0070*/ 	.short	0x000f
        /*0072*/ 	.short	0x0068
        /*0074*/ 	.byte	0x00, 0xf5, 0x21, 0x00


	//----- nvinfo : EIATTR_KPARAM_INFO
	.align		4
.L_25493:
        /*0078*/ 	.byte	0x04, 0x17
        /*007a*/ 	.short	(.L_25495 - .L_25494)
.L_25494:
        /*007c*/ 	.word	0x00000000
        /*0080*/ 	.short	0x000e
        /*0082*/ 	.short	0x0060
        /*0084*/ 	.byte	0x00, 0xf0, 0x11, 0x00


	//----- nvinfo : EIATTR_KPARAM_INFO
	.align		4
.L_25495:
        /*0088*/ 	.byte	0x04, 0x17
        /*008a*/ 	.short	(.L_25497 - .L_25496)
.L_25496:
        /*008c*/ 	.word	0x00000000
        /*0090*/ 	.short	0x000d
        /*0092*/ 	.short	0x005c
        /*0094*/ 	.byte	0x00, 0xf0, 0x11, 0x00


	//----- nvinfo : EIATTR_KPARAM_INFO
	.align		4
.L_25497:
        /*0098*/ 	.byte	0x04, 0x17
        /*009a*/ 	.short	(.L_25499 - .L_25498)
.L_25498:
        /*009c*/ 	.word	0x00000000
        /*00a0*/ 	.short	0x000c
        /*00a2*/ 	.short	0x0058
        /*00a4*/ 	.byte	0x00, 0xf0, 0x11, 0x00


	//----- nvinfo : EIATTR_KPARAM_INFO
	.align		4
.L_25499:
        /*00a8*/ 	.byte	0x04, 0x17
        /*00aa*/ 	.short	(.L_25501 - .L_25500)
.L_25500:
        /*00ac*/ 	.word	0x00000000
        /*00b0*/ 	.short	0x000b
        /*00b2*/ 	.short	0x0050
        /*00b4*/ 	.byte	0x00, 0xf5, 0x21, 0x00


	//----- nvinfo : EIATTR_KPARAM_INFO
	.align		4
.L_25501:
        /*00b8*/ 	.byte	0x04, 0x17
        /*00ba*/ 	.short	(.L_25503 - .L_25502)
.L_25502:
        /*00bc*/ 	.word	0x00000000
        /*00c0*/ 	.short	0x000a
        /*00c2*/ 	.short	0x0048
        /*00c4*/ 	.byte	0x00, 0xf0, 0x11, 0x00


	//----- nvinfo : EIATTR_KPARAM_INFO
	.align		4
.L_25503:
        /*00c8*/ 	.byte	0x04, 0x17
        /*00ca*/ 	.short	(.L_25505 - .L_25504)
.L_25504:
        /*00cc*/ 	.word	0x00000000
        /*00d0*/ 	.short	0x0009
        /*00d2*/ 	.short	0x0040
        /*00d4*/ 	.byte	0x00, 0xf5, 0x21, 0x00


	//----- nvinfo : EIATTR_KPARAM_INFO
	.align		4
.L_25505:
        /*00d8*/ 	.byte	0x04, 0x17
        /*00da*/ 	.short	(.L_25507 - .L_25506)
.L_25506:
        /*00dc*/ 	.word	0x00000000
        /*00e0*/ 	.short	0x0008
        /*00e2*/ 	.short	0x0038
        /*00e4*/ 	.byte	0x00, 0xf5, 0x21, 0x00


	//----- nvinfo : EIATTR_KPARAM_INFO
	.align		4
.L_25507:
        /*00e8*/ 	.byte	0x04, 0x17
        /*00ea*/ 	.short	(.L_25509 - .L_25508)
.L_25508:
        /*00ec*/ 	.word	0x00000000
        /*00f0*/ 	.short	0x0007
        /*00f2*/ 	.short	0x0034
        /*00f4*/ 	.byte	0x00, 0xf0, 0x11, 0x00


	//----- nvinfo : EIATTR_KPARAM_INFO
	.align		4
.L_25509:
        /*00f8*/ 	.byte	0x04, 0x17
        /*00fa*/ 	.short	(.L_25511 - .L_25510)
.L_25510:
        /*00fc*/ 	.word	0x00000000
        /*0100*/ 	.short	0x0006
        /*0102*/ 	.short	0x0030
        /*0104*/ 	.byte	0x00, 0xf0, 0x11, 0x00


	//----- nvinfo : EIATTR_KPARAM_INFO
	.align		4
.L_25511:
        /*0108*/ 	.byte	0x04, 0x17
        /*010a*/ 	.short	(.L_25513 - .L_25512)
.L_25512:
        /*010c*/ 	.word	0x00000000
        /*0110*/ 	.short	0x0005
        /*0112*/ 	.short	0x0028
        /*0114*/ 	.byte	0x00, 0xf5, 0x21, 0x00


	//----- nvinfo : EIATTR_KPARAM_INFO
	.align		4
.L_25513:
        /*0118*/ 	.byte	0x04, 0x17
        /*011a*/ 	.short	(.L_25515 - .L_25514)
.L_25514:
        /*011c*/ 	.word	0x00000000
        /*0120*/ 	.short	0x0004
        /*0122*/ 	.short	0x0020
        /*0124*/ 	.byte	0x00, 0xf5, 0x21, 0x00


	//----- nvinfo : EIATTR_KPARAM_INFO
	.align		4
.L_25515:
        /*0128*/ 	.byte	0x04, 0x17
        /*012a*/ 	.short	(.L_25517 - .L_25516)
.L_25516:
        /*012c*/ 	.word	0x00000000
        /*0130*/ 	.short	0x0003
        /*0132*/ 	.short	0x0018
        /*0134*/ 	.byte	0x00, 0xf5, 0x21, 0x00


	//----- nvinfo : EIATTR_KPARAM_INFO
	.align		4
.L_25517:
        /*0138*/ 	.byte	0x04, 0x17
        /*013a*/ 	.short	(.L_25519 - .L_25518)
.L_25518:
        /*013c*/ 	.word	0x00000000
        /*0140*/ 	.short	0x0002
        /*0142*/ 	.short	0x0010
        /*0144*/ 	.byte	0x00, 0xf5, 0x21, 0x00


	//----- nvinfo : EIATTR_KPARAM_INFO
	.align		4
.L_25519:
        /*0148*/ 	.byte	0x04, 0x17
        /*014a*/ 	.short	(.L_25521 - .L_25520)
.L_25520:
        /*014c*/ 	.word	0x00000000
        /*0150*/ 	.short	0x0001
        /*0152*/ 	.short	0x0008
        /*0154*/ 	.byte	0x00, 0xf5, 0x21, 0x00


	//----- nvinfo : EIATTR_KPARAM_INFO
	.align		4
.L_25521:
        /*0158*/ 	.byte	0x04, 0x17
        /*015a*/ 	.short	(.L_25523 - .L_25522)
.L_25522:
        /*015c*/ 	.word	0x00000000
        /*0160*/ 	.short	0x0000
        /*0162*/ 	.short	0x0000
        /*0164*/ 	.byte	0x00, 0xf5, 0x21, 0x00


	//----- nvinfo : EIATTR_SPARSE_MMA_MASK
	.align		4
.L_25523:
        /*0168*/ 	.byte	0x03, 0x50
        /*016a*/ 	.short	0x0000


	//----- nvinfo : EIATTR_MAXREG_COUNT
	.align		4
        /*016c*/ 	.byte	0x03, 0x1b
        /*016e*/ 	.short	0x00ff


	//----- nvinfo : EIATTR_NUM_BARRIERS
	.align		4
        /*0170*/ 	.byte	0x02, 0x4c
        /*0172*/ 	.byte	0x01
	.zero		1


	//----- nvinfo : EIATTR_MERCURY_ISA_VERSION
	.align		4
        /*0174*/ 	.byte	0x03, 0x5f
        /*0176*/ 	.short	0x0101


	//----- nvinfo : EIATTR_COOP_GROUP_MASK_REGIDS
	.align		4
        /*0178*/ 	.byte	0x04, 0x29
        /*017a*/ 	.short	(.L_25525 - .L_25524)


	//   ....[0]....
.L_25524:
        /*017c*/ 	.word	0xffffffff


	//   ....[1]....
        /*0180*/ 	.word	0xffffffff


	//   ....[2]....
        /*0184*/ 	.word	0xffffffff


	//   ....[3]....
        /*0188*/ 	.word	0xffffffff


	//   ....[4]....
        /*018c*/ 	.word	0xffffffff


	//   ....[5]....
        /*0190*/ 	.word	0xffffffff


	//   ....[6]....
        /*0194*/ 	.word	0xffffffff


	//   ....[7]....
        /*0198*/ 	.word	0xffffffff


	//   ....[8]....
        /*019c*/ 	.word	0xffffffff


	//   ....[9]....
        /*01a0*/ 	.word	0xffffffff


	//   ....[10]....
        /*01a4*/ 	.word	0xffffffff


	//   ....[11]....
        /*01a8*/ 	.word	0xffffffff


	//   ....[12]....
        /*01ac*/ 	.word	0xffffffff


	//   ....[13]....
        /*01b0*/ 	.word	0xffffffff


	//   ....[14]....
        /*01b4*/ 	.word	0xffffffff


	//   ....[15]....
        /*01b8*/ 	.word	0xffffffff


	//   ....[16]....
        /*01bc*/ 	.word	0x05000006


	//   ....[17]....
        /*01c0*/ 	.word	0x05000006


	//   ....[18]....
        /*01c4*/ 	.word	0x05000006


	//   ....[19]....
        /*01c8*/ 	.word	0x05000006


	//   ....[20]....
        /*01cc*/ 	.word	0x05000006


	//----- nvinfo : EIATTR_COOP_GROUP_INSTR_OFFSETS
	.align		4
.L_25525:
        /*01d0*/ 	.byte	0x04, 0x28
        /*01d2*/ 	.short	(.L_25527 - .L_25526)


	//   ....[0]....
.L_25526:
        /*01d4*/ 	.word	0x00001330


	//   ....[1]....
        /*01d8*/ 	.word	0x00001350


	//   ....[2]....
        /*01dc*/ 	.word	0x000015a0


	//   ....[3]....
        /*01e0*/ 	.word	0x000015c0


	//   ....[4]....
        /*01e4*/ 	.word	0x000015e0


	//   ....[5]....
        /*01e8*/ 	.word	0x000016e0


	//   ....[6]....
        /*01ec*/ 	.word	0x00001700


	//   ....[7]....
        /*01f0*/ 	.word	0x00001720


	//   ....[8]....
        /*01f4*/ 	.word	0x00002560


	//   ....[9]....
        /*01f8*/ 	.word	0x00002590


	//   ....[10]....
        /*01fc*/ 	.word	0x000025b0


	//   ....[11]....
        /*0200*/ 	.word	0x000025d0


	//   ....[12]....
        /*0204*/ 	.word	0x000025f0


	//   ....[13]....
        /*0208*/ 	.word	0x00002640


	//   ....[14]....
        /*020c*/ 	.word	0x00002660


	//   ....[15]....
        /*0210*/ 	.word	0x00002680


	//   ....[16]....
        /*0214*/ 	.word	0x00004950


	//   ....[17]....
        /*0218*/ 	.word	0x000049d0


	//   ....[18]....
        /*021c*/ 	.word	0x00004a60


	//   ....[19]....
        /*0220*/ 	.word	0x00004ae0


	//   ....[20]....
        /*0224*/ 	.word	0x00004b40


	//----- nvinfo : EIATTR_VRC_CTA_INIT_COUNT
	.align		4
.L_25527:
        /*0228*/ 	.byte	0x02, 0x4a
	.zero		1
	.zero		1


	//----- nvinfo : EIATTR_EXIT_INSTR_OFFSETS
	.align		4
        /*022c*/ 	.byte	0x04, 0x1c
        /*022e*/ 	.short	(.L_25529 - .L_25528)


	//   ....[0]....
.L_25528:
        /*0230*/ 	.word	0x000000d0


	//   ....[1]....
        /*0234*/ 	.word	0x000047a0


	//   ....[2]....
        /*0238*/ 	.word	0x000048c0


	//   ....[3]....
        /*023c*/ 	.word	0x000048f0


	//----- nvinfo : EIATTR_CRS_STACK_SIZE
	.align		4
.L_25529:
        /*0240*/ 	.byte	0x04, 0x1e
        /*0242*/ 	.short	(.L_25531 - .L_25530)
.L_25530:
        /*0244*/ 	.word	0x00000000


	//----- nvinfo : EIATTR_CBANK_PARAM_SIZE
	.align		4
.L_25531:
        /*0248*/ 	.byte	0x03, 0x19
        /*024a*/ 	.short	0x008c


	//----- nvinfo : EIATTR_PARAM_CBANK
	.align		4
        /*024c*/ 	.byte	0x04, 0x0a
        /*024e*/ 	.short	(.L_25533 - .L_25532)
	.align		4
.L_25532:
        /*0250*/ 	.word	index@(.nv.constant0._ZN4vllm25paged_attention_v2_kernelI13__nv_bfloat16S1_Li120ELi8ELi128ELNS_18Fp8KVCacheDataTypeE0ELb0ELi512EEEvPfS3_PT_PKS4_PKT0_SA_ifPKiSC_iPKfiiiSE_SE_iiiii)
        /*0254*/ 	.short	0x0380
        /*0256*/ 	.short	0x008c


	//----- nvinfo : EIATTR_SW_WAR
	.align		4
.L_25533:
        /*0258*/ 	.byte	0x04, 0x36
        /*025a*/ 	.short	(.L_25535 - .L_25534)
.L_25534:
        /*025c*/ 	.word	0x00000008
.L_25535:


//--------------------- .nv.info._ZN4vllm25paged_attention_v2_kernelI13__nv_bfloat16S1_Li112ELi8ELi128ELNS_18Fp8KVCacheDataTypeE0ELb0ELi512EEEvPfS3_PT_PKS4_PKT0_SA_ifPKiSC_iPKfiiiSE_SE_iiiii --------------------------
	.section	.nv.info._ZN4vllm25paged_attention_v2_kernelI13__nv_bfloat16S1_Li112ELi8ELi128ELNS_18Fp8KVCacheDataTypeE0ELb0ELi512EEEvPfS3_PT_PKS4_PKT0_SA_ifPKiSC_iPKfiiiSE_SE_iiiii,"",@"SHT_CUDA_INFO"
	.sectionflags	@""
	.align	4


	//----- nvinfo : EIATTR_CUDA_API_VERSION
	.align		4
        /*0000*/ 	.byte	0x04, 0x37
        /*0002*/ 	.short	(.L_25537 - .L_25536)
.L_25536:
        /*0004*/ 	.word	0x00000082


	//----- nvinfo : EIATTR_KPARAM_INFO
	.align		4
.L_25537:
        /*0008*/ 	.byte	0x04, 0x17
        /*000a*/ 	.short	(.L_25539 - .L_25538)
.L_25538:
        /*000c*/ 	.word	0x00000000
        /*0010*/ 	.short	0x0015
        /*0012*/ 	.short	0x0088
        /*0014*/ 	.byte	0x00, 0xf0, 0x11, 0x00


	//----- nvinfo : EIATTR_KPARAM_INFO
	.align		4
.L_25539:
        /*0018*/ 	.byte	0x04, 0x17
        /*001a*/ 	.short	(.L_25541 - .L_25540)
.L_25540:
        /*001c*/ 	.word	0x00000000
        /*0020*/ 	.short	0x0014
        /*0022*/ 	.short	0x0084
        /*0024*/ 	.byte	0x00, 0xf0, 0x11, 0x00


	//----- nvinfo : EIATTR_KPARAM_INFO
	.align		4
.L_25541:
        /*0028*/ 	.byte	0x04, 0x17
        /*002a*/ 	.short	(.L_25543 - .L_25542)
.L_25542:
        /*002c*/ 	.word	0x00000000
        /*0030*/ 	.short	0x0013
        /*0032*/ 	.short	0x0080
        /*0034*/ 	.byte	0x00, 0xf0, 0x11, 0x00


	//----- nvinfo : EIATTR_KPARAM_INFO
	.align		4
.L_25543:
        /*0038*/ 	.byte	0x04, 0x17
        /*003a*/ 	.short	(.L_25545 - .L_25544)
.L_25544:
        /*003c*/ 	.word	0x00000000
        /*0040*/ 	.short	0x0012
        /*0042*/ 	.short	0x007c
        /*0044*/ 	.byte	0x00, 0xf0, 0x11, 0x00


	//----- nvinfo : EIATTR_KPARAM_INFO
	.align		4
.L_25545:
        /*0048*/ 	.byte	0x04, 0x17
        /*004a*/ 	.short	(.L_25547 - .L_25546)
.L_25546:
        /*004c*/ 	.word	0x00000000
        /*0050*/ 	.short	0x0011
        /*0052*/ 	.short	0x0078
        /*0054*/ 	.byte	0x00, 0xf0, 0x11, 0x00


	//----- nvinfo : EIATTR_KPARAM_INFO
	.align		4
.L_25547:
        /*0058*/ 	.byte	0x04, 0x17
        /*005a*/ 	.short	(.L_25549 - .L_25548)
.L_25548:
        /*005c*/ 	.word	0x00000000
        /*0060*/ 	.short	0x0010
        /*0062*/ 	.short	0x0070
        /*0064*/ 	.byte	0x00, 0xf5, 0x21, 0x00


	//----- nvinfo : EIATTR_KPARAM_INFO
	.align		4
.L_25549:
        /*0068*/ 	.byte	0x04, 0x17
        /*006a*/ 	.short	(.L_25551 - .L_25550)
.L_25550:
        /*006c*/ 	.word	0x00000000
        /*0070*/ 	.short	0x000f
        /*0072*/ 	.short	0x0068
        /*0074*/ 	.byte	0x00, 0xf5, 0x21, 0x00


	//----- nvinfo : EIATTR_KPARAM_INFO
	.align		4
.L_25551:
        /*0078*/ 	.byte	0x04, 0x17
        /*007a*/ 	.short	(.L_25553 - .L_25552)
.L_25552:
        /*007c*/ 	.word	0x00000000
        /*0080*/ 	.short	0x000e
        /*0082*/ 	.short	0x0060
        /*0084*/ 	.byte	0x00, 0xf0, 0x11, 0x00


	//----- nvinfo : EIATTR_KPARAM_INFO
	.align		4
.L_25553:
        /*0088*/ 	.byte	0x04, 0x17
        /*008a*/ 	.short	(.L_25555 - .L_25554)
.L_25554:
        /*008c*/ 	.word	0x00000000
        /*0090*/ 	.short	0x000d
        /*0092*/ 	.short	0x005c
        /*0094*/ 	.byte	0x00, 0xf0, 0x11, 0x00


	//----- nvinfo : EIATTR_KPARAM_INFO
	.align		4
.L_25555:
        /*0098*/ 	.byte	0x04, 0x17
        /*009a*/ 	.short	(.L_25557 - .L_25556)
.L_25556:
        /*009c*/ 	.word	0x00000000
        /*00a0*/ 	.short	0x000c
        /*00a2*/ 	.short	0x0058
        /*00a4*/ 	.byte	0x00, 0xf0, 0x11, 0x00


	//----- nvinfo : EIATTR_KPARAM_INFO
	.align		4
.L_25557:
        /*00a8*/ 	.byte	0x04, 0x17
        /*00aa*/ 	.short	(.L_25559 - .L_25558)
.L_25558:
        /*00ac*/ 	.word	0x00000000
        /*00b0*/ 	.short	0x000b
        /*00b2*/ 	.short	0x0050
        /*00b4*/ 	.byte	0x00, 0xf5, 0x21, 0x00


	//----- nvinfo : EIATTR_KPARAM_INFO
	.align		4
.L_25559:
        /*00b8*/ 	.byte	0x04, 0x17
        /*00ba*/ 	.short	(.L_25561 - .L_25560)
.L_25560:
        /*00bc*/ 	.word	0x00000000
        /*00c0*/ 	.short	0x000a
        /*00c2*/ 	.short	0x0048
        /*00c4*/ 	.byte	0x00, 0xf0, 0x11, 0x00


	//----- nvinfo : EIATTR_KPARAM_INFO
	.align		4
.L_25561:
        /*00c8*/ 	.byte	0x04, 0x17
        /*00ca*/ 	.short	(.L_25563 - .L_25562)
.L_25562:
        /*00cc*/ 	.word	0x00000000
        /*00d0*/ 	.short	0x0009
        /*00d2*/ 	.short	0x0040
        /*00d4*/ 	.byte	0x00, 0xf5, 0x21, 0x00


	//----- nvinfo : EIATTR_KPARAM_INFO
	.align		4
.L_25563:
        /*00d8*/ 	.byte	0x04, 0x17
        /*00da*/ 	.short	(.L_25565 - .L_25564)
.L_25564:
        /*00dc*/ 	.word	0x00000000
        /*00e0*/ 	.short	0x0008
        /*00e2*/ 	.short	0x0038
        /*00e4*/ 	.byte	0x00, 0xf5, 0x21, 0x00


	//----- nvinfo : EIATTR_KPARAM_INFO
	.align		4
.L_25565:
        /*00e8*/ 	.byte	0x04, 0x17
        /*00ea*/ 	.short	(.L_25567 - .L_25566)
.L_25566:
        /*00ec*/ 	.word	0x00000000
        /*00f0*/ 	.short	0x0007
        /*00f2*/ 	.short	0x0034
        /*00f4*/ 	.byte	0x00, 0xf0, 0x11, 0x00


	//----- nvinfo : EIATTR_KPARAM_INFO
	.align		4
.L_25567:
        /*00f8*/ 	.byte	0x04, 0x17
        /*00fa*/ 	.short	(.L_25569 - .L_25568)
.L_25568:
        /*00fc*/ 	.word	0x00000000
        /*0100*/ 	.short	0x0006
        /*0102*/ 	.short	0x0030
        /*0104*/ 	.byte	0x00, 0xf0, 0x11, 0x00


	//----- nvinfo : EIATTR_KPARAM_INFO
	.align		4
.L_25569:
        /*0108*/ 	.byte	0x04, 0x17
        /*010a*/ 	.short	(.L_25571 - .L_25570)
.L_25570:
        /*010c*/ 	.word	0x00000000
        /*0110*/ 	.short	0x0005
        /*0112*/ 	.short	0x0028
        /*0114*/ 	.byte	0x00, 0xf5, 0x21, 0x00


	//----- nvinfo : EIATTR_KPARAM_INFO
	.align		4
.L_25571:
        /*0118*/ 	.byte	0x04, 0x17
        /*011a*/ 	.short	(.L_25573 - .L_25572)
.L_25572:
        /*011c*/ 	.word	0x00000000
        /*0120*/ 	.short	0x0004
        /*0122*/ 	.short	0x0020
        /*0124*/ 	.byte	0x00, 0xf5, 0x21, 0x00


	//----- nvinfo : EIATTR_KPARAM_INFO
	.align		4
.L_25573:
        /*0128*/ 	.byte	0x04, 0x17
        /*012a*/ 	.short	(.L_25575 - .L_25574)
.L_25574:
        /*012c*/ 	.word	0x00000000
        /*0130*/ 	.short	0x0003
        /*0132*/ 	.short	0x0018
        /*0134*/ 	.byte	0x00, 0xf5, 0x21, 0x00


	//----- nvinfo : EIATTR_KPARAM_INFO
	.align		4
.L_25575:
        /*0138*/ 	.byte	0x04, 0x17
        /*013a*/ 	.short	(.L_25577 - .L_25576)
.L_25576:
        /*013c*/ 	.word	0x00000000
        /*0140*/ 	.short	0x0002
        /*0142*/ 	.short	0x0010
        /*0144*/ 	.byte	0x00, 0xf5, 0x21, 0x00


	//----- nvinfo : EIATTR_KPARAM_INFO
	.align		4
.L_25577:
        /*0148*/ 	.byte	0x04, 0x17
        /*014a*/ 	.short	(.L_25579 - .L_25578)
.L_25578:
        /*014c*/ 	.word	0x00000000
        /*0150*/ 	.short	0x0001
        /*0152*/ 	.short	0x0008
        /*0154*/ 	.byte	0x00, 0xf5, 0x21, 0x00


	//----- nvinfo : EIATTR_KPARAM_INFO
	.align		4
.L_25579:
        /*0158*/ 	.byte	0x04, 0x17
        /*015a*/ 	.short	(.L_25581 - .L_25580)
.L_25580:
        /*015c*/ 	.word	0x00000000
        /*0160*/ 	.short	0x0000
        /*0162*/ 	.short	0x0000
        /*0164*/ 	.byte	0x00, 0xf5, 0x21, 0x00


	//----- nvinfo : EIATTR_SPARSE_MMA_MASK
	.align		4
.L_25581:
        /*0168*/ 	.byte	0x03, 0x50
        /*016a*/ 	.short	0x0000


	//----- nvinfo : EIATTR_MAXREG_COUNT
	.align		4
        /*016c*/ 	.byte	0x03, 0x1b
        /*016e*/ 	.short	0x00ff


	//----- nvinfo : EIATTR_NUM_BARRIERS
	.align		4
        /*0170*/ 	.byte	0x02, 0x4c
        /*0172*/ 	.byte	0x01
	.zero		1


	//----- nvinfo : EIATTR_MERCURY_ISA_VERSION
	.align		4
        /*0174*/ 	.byte	0x03, 0x5f
        /*0176*/ 	.short	0x0101


	//----- nvinfo : EIATTR_COOP_GROUP_MASK_REGIDS
	.align		4
        /*0178*/ 	.byte	0x04, 0x29
        /*017a*/ 	.short	(.L_25583 - .L_25582)


	//   ....[0]....
.L_25582:
        /*017c*/ 	.word	0xffffffff


	//   ....[1]....
        /*0180*/ 	.word	0xffffffff


	//   ....[2]....
        /*0184*/ 	.word	0xffffffff


	//   ....[3]....
        /*0188*/ 	.word	0xffffffff


	//   ....[4]....
        /*018c*/ 	.word	0xffffffff


	//   ....[5]....
        /*0190*/ 	.word	0xffffffff


	//   ....[6]....
        /*0194*/ 	.word	0xffffffff


	//   ....[7]....
        /*0198*/ 	.word	0xffffffff


	//   ....[8]....
        /*019c*/ 	.word	0xffffffff


	//   ....[9]....
        /*01a0*/ 	.word	0xffffffff


	//   ....[10]....
        /*01a4*/ 	.word	0xffffffff


	//   ....[11]....
        /*01a8*/ 	.word	0xffffffff


	//   ....[12]....
        /*01ac*/ 	.word	0xffffffff


	//   ....[13]....
        /*01b0*/ 	.word	0xffffffff


	//   ....[14]....
        /*01b4*/ 	.word	0xffffffff


	//   ....[15]....
        /*01b8*/ 	.word	0xffffffff


	//   ....[16]....
        /*01bc*/ 	.word	0x05000006


	//   ....[17]....
        /*01c0*/ 	.word	0x05000006


	//   ....[18]....
        /*01c4*/ 	.word	0x05000006


	//   ....[19]....
        /*01c8*/ 	.word	0x05000006


	//   ....[20]....
        /*01cc*/ 	.word	0x05000006


	//----- nvinfo : EIATTR_COOP_GROUP_INSTR_OFFSETS
	.align		4
.L_25583:
        /*01d0*/ 	.byte	0x04, 0x28
        /*01d2*/ 	.short	(.L_25585 - .L_25584)


	//   ....[0]....
.L_25584:
        /*01d4*/ 	.word	0x00001220


	//   ....[1]....
        /*01d8*/ 	.word	0x00001240


	//   ....[2]....
        /*01dc*/ 	.word	0x00001490


	//   ....[3]....
        /*01e0*/ 	.word	0x000014b0


	//   ....[4]....
        /*01e4*/ 	.word	0x000014d0


	//   ....[5]....
        /*01e8*/ 	.word	0x000015c0


	//   ....[6]....
        /*01ec*/ 	.word	0x000015f0


	//   ....[7]....
        /*01f0*/ 	.word	0x00001610


	//   ....[8]....
        /*01f4*/ 	.word	0x00002450


	//   ....[9]....
        /*01f8*/ 	.word	0x00002480


	//   ....[10]....
        /*01fc*/ 	.word	0x000024a0


	//   ....[11]....
        /*0200*/ 	.word	0x000024c0


	//   ....[12]....
        /*0204*/ 	.word	0x000024e0


	//   ....[13]....
        /*0208*/ 	.word	0x00002530


	//   ....[14]....
        /*020c*/ 	.word	0x00002550


	//   ....[15]....
        /*0210*/ 	.word	0x00002570


	//   ....[16]....
        /*0214*/ 	.word	0x00004850


	//   ....[17]....
        /*0218*/ 	.word	0x000048e0


	//   ....[18]....
        /*021c*/ 	.word	0x00004970


	//   ....[19]....
        /*0220*/ 	.word	0x00004a10


	//   ....[20]....
        /*0224*/ 	.word	0x00004a80


	//----- nvinfo : EIATTR_VRC_CTA_INIT_COUNT
	.align		4
.L_25585:
        /*0228*/ 	.byte	0x02, 0x4a
	.zero		1
	.zero		1


	//----- nvinfo : EIATTR_EXIT_INSTR_OFFSETS
	.align		4
        /*022c*/ 	.byte	0x04, 0x1c
        /*022e*/ 	.short	(.L_25587 - .L_25586)


	//   ....[0]....
.L_25586:
        /*0230*/ 	.word	0x000000d0


	//   ....[1]....
        /*0234*/ 	.word	0x00004690


	//   ....[2]....
        /*0238*/ 	.word	0x000047b0


	//   ....[3]....
        /*023c*/ 	.word	0x000047e0


	//----- nvinfo : EIATTR_CRS_STACK_SIZE
	.align		4
.L_25587:
        /*0240*/ 	.byte	0x04, 0x1e
        /*0242*/ 	.short	(.L_25589 - .L_25588)
.L_25588:
        /*0244*/ 	.word	0x00000000


	//----- nvinfo : EIATTR_CBANK_PARAM_SIZE
	.align		4
.L_25589:
        /*0248*/ 	.byte	0x03, 0x19
        /*024a*/ 	.short	0x008c


	//----- nvinfo : EIATTR_PARAM_CBANK
	.align		4
        /*024c*/ 	.byte	0x04, 0x0a
        /*024e*/ 	.short	(.L_25591 - .L_25590)
	.align		4
.L_25590:
        /*0250*/ 	.word	index@(.nv.constant0._ZN4vllm25paged_attention_v2_kernelI13__nv_bfloat16S1_Li112ELi8ELi128ELNS_18Fp8KVCacheDataTypeE0ELb0ELi512EEEvPfS3_PT_PKS4_PKT0_SA_ifPKiSC_iPKfiiiSE_SE_iiiii)
        /*0254*/ 	.short	0x0380
        /*0256*/ 	.short	0x008c


	//----- nvinfo : EIATTR_SW_WAR
	.align		4
.L_25591:
        /*0258*/ 	.byte	0x04, 0x36
        /*025a*/ 	.short	(.L_25593 - .L_25592)
.L_25592:
        /*025c*/ 	.word	0x00000008
.L_25593:


//--------------------- .nv.info._ZN4vllm25paged_attention_v2_kernelI13__nv_bfloat16S1_Li96ELi8ELi128ELNS_18Fp8KVCacheDataTypeE0ELb0ELi512EEEvPfS3_PT_PKS4_PKT0_SA_ifPKiSC_iPKfiiiSE_SE_iiiii --------------------------
	.section	.nv.info._ZN4vllm25paged_attention_v2_kernelI13__nv_bfloat16S1_Li96ELi8ELi128ELNS_18Fp8KVCacheDataTypeE0ELb0ELi512EEEvPfS3_PT_PKS4_PKT0_SA_ifPKiSC_iPKfiiiSE_SE_iiiii,"",@"SHT_CUDA_INFO"
	.sectionflags	@""
	.align	4


	//----- nvinfo : EIATTR_CUDA_API_VERSION
	.align		4
        /*0000*/ 	.byte	0x04, 0x37
        /*0002*/ 	.short	(.L_25595 - .L_25594)
.L_25594:
        /*0004*/ 	.word	0x00000082


	//----- nvinfo : EIATTR_KPARAM_INFO
	.align		4
.L_25595:
        /*0008*/ 	.byte	0x04, 0x17
        /*000a*/ 	.short	(.L_25597 - .L_25596)
.L_25596:
        /*000c*/ 	.word	0x00000000
        /*0010*/ 	.short	0x0015
        /*0012*/ 	.short	0x0088
        /*0014*/ 	.byte	0x00, 0xf0, 0x11, 0x00


	//----- nvinfo : EIATTR_KPARAM_INFO
	.align		4
.L_25597:
        /*0018*/ 	.byte	0x04, 0x17
        /*001a*/ 	.short	(.L_25599 - .L_25598)
.L_25598:
        /*001c*/ 	.word	0x00000000
        /*0020*/ 	.short	0x0014
        /*0022*/ 	.short	0x0084
        /*0024*/ 	.byte	0x00, 0xf0, 0x11, 0x00


	//----- nvinfo : EIATTR_KPARAM_INFO
	.align		4
.L_25599:
        /*0028*/ 	.byte	0x04, 0x17
        /*002a*/ 	.short	(.L_25601 - .L_25600)
.L_25600:
        /*002c*/ 	.word	0x00000000
        /*0030*/ 	.short	0x0013
        /*0032*/ 	.short	0x0080
        /*0034*/ 	.byte	0x00, 0xf0, 0x11, 0x00


	//----- nvinfo : EIATTR_KPARAM_INFO
	.align		4
.L_25601:
        /*0038*/ 	.byte	0x04, 0x17
        /*003a*/ 	.short	(.L_25603 - .L_25602)
.L_25602:
        /*003c*/ 	.word	0x00000000
        /*0040*/ 	.short	0x0012
        /*0042*/ 	.short	0x007c
        /*0044*/ 	.byte	0x00, 0xf0, 0x11, 0x00


	//----- nvinfo : EIATTR_KPARAM_INFO
	.align		4
.L_25603:
        /*0048*/ 	.byte	0x04, 0x17
        /*004a*/ 	.short	(.L_25605 - .L_25604)
.L_25604:
        /*004c*/ 	.word	0x00000000
        /*0050*/ 	.short	0x0011
        /*0052*/ 	.short	0x0078
        /*0054*/ 	.byte	0x00, 0xf0, 0x11, 0x00


	//----- nvinfo : EIATTR_KPARAM_INFO
	.align		4
.L_25605:
        /*0058*/ 	.byte	0x04, 0x17
        /*005a*/ 	.short	(.L_25607 - .L_25606)
.L_25606:
        /*005c*/ 	.word	0x00000000
        /*0060*/ 	.short	0x0010
        /*0062*/ 	.short	0x0070
        /*0064*/ 	.byte	0x00, 0xf5, 0x21, 0x00


	//----- nvinfo : EIATTR_KPARAM_INFO
	.align		4
.L_25607:
        /*0068*/ 	.byte	0x04, 0x17
        /*006a*/ 	.short	(.L_25609 - .L_25608)
.L_25608:
        /*006c*/ 	.word	0x00000000
        /*0070*/ 	.short	0x000f
        /*0072*/ 	.short	0x0068
        /*0074*/ 	.byte	0x00, 0xf5, 0x21, 0x00


	//----- nvinfo : EIATTR_KPARAM_INFO
	.align		4
.L_25609:
        /*0078*/ 	.byte	0x04, 0x17
        /*007a*/ 	.short	(.L_25611 - .L_25610)
.L_25610:
        /*007c*/ 	.word	0x00000000
        /*0080*/ 	.short	0x000e
        /*0082*/ 	.short	0x0060
        /*0084*/ 	.byte	0x00, 0xf0, 0x11, 0x00


	//----- nvinfo : EIATTR_KPARAM_INFO
	.align		4
.L_25611:
        /*0088*/ 	.byte	0x04, 0x17
        /*008a*/ 	.short	(.L_25613 - .L_25612)
.L_25612:
        /*008c*/ 	.word	0x00000000
        /*0090*/ 	.short	0x000d
        /*0092*/ 	.short	0x005c
        /*0094*/ 	.byte	0x00, 0xf0, 0x11, 0x00


	//----- nvinfo : EIATTR_KPARAM_INFO
	.align		4
.L_25613:
        /*0098*/ 	.byte	0x04, 0x17
        /*009a*/ 	.short	(.L_25615 - .L_25614)
.L_25614:
        /*009c*/ 	.word	0x00000000
        /*00a0*/ 	.short	0x000c
        /*00a2*/ 	.short	0x0058
        /*00a4*/ 	.byte	0x00, 0xf0, 0x11, 0x00


	//----- nvinfo : EIATTR_KPARAM_INFO
	.align		4
.L_25615:
        /*00a8*/ 	.byte	0x04, 0x17
        /*00aa*/ 	.short	(.L_25617 - .L_25616)
.L_25616:
        /*00ac*/ 	.word	0x00000000
        /*00b0*/ 	.short	0x000b
        /*00b2*/ 	.short	0x0050
        /*00b4*/ 	.byte	0x00, 0xf5, 0x21, 0x00


	//----- nvinfo : EIATTR_KPARAM_INFO
	.align		4
.L_25617:
        /*00b8*/ 	.byte	0x04, 0x17
        /*00ba*/ 	.short	(.L_25619 - .L_25618)
.L_25618:
        /*00bc*/ 	.word	0x00000000
        /*00c0*/ 	.short	0x000a
        /*00c2*/ 	.short	0x0048
        /*00c4*/ 	.byte	0x00, 0xf0, 0x11, 0x00


	//----- nvinfo : EIATTR_KPARAM_INFO
	.align		4
.L_25619:
        /*00c8*/ 	.byte	0x04, 0x17
        /*00ca*/ 	.short	(.L_25621 - .L_25620)
.L_25620:
        /*00cc*/ 	.word	0x00000000
        /*00d0*/ 	.short	0x0009
        /*00d2*/ 	.short	0x0040
        /*00d4*/ 	.byte	0x00, 0xf5, 0x21, 0x00


	//----- nvinfo : EIATTR_KPARAM_INFO
	.align		4
.L_25621:
        /*00d8*/ 	.byte	0x04, 0x17
        /*00da*/ 	.short	(.L_25623 - .L_25622)
.L_25622:
        /*00dc*/ 	.word	0x00000000
        /*00e0*/ 	.short	0x0008
        /*00e2*/ 	.short	0x0038
        /*00e4*/ 	.byte	0x00, 0xf5, 0x21, 0x00


	//----- nvinfo : EIATTR_KPARAM_INFO
	.align		4
.L_25623:
        /*00e8*/ 	.byte	0x04, 0x17
        /*00ea*/ 	.short	(.L_25625 - .L_25624)
.L_25624:
        /*00ec*/ 	.word	0x00000000
        /*00f0*/ 	.short	0x0007
        /*00f2*/ 	.short	0x0034
        /*00f4*/ 	.byte	0x00, 0xf0, 0x11, 0x00


	//----- nvinfo : EIATTR_KPARAM_INFO
	.align		4
.L_25625:
        /*00f8*/ 	.byte	0x04, 0x17
        /*00fa*/ 	.short	(.L_25627 - .L_25626)
.L_25626:
        /*00fc*/ 	.word	0x00000000
        /*0100*/ 	.short	0x0006
        /*0102*/ 	.short	0x0030
        /*0104*/ 	.byte	0x00, 0xf0, 0x11, 0x00


	//----- nvinfo : EIATTR_KPARAM_INFO
	.align		4
.L_25627:
        /*0108*/ 	.byte	0x04, 0x17
        /*010a*/ 	.short	(.L_25629 - .L_25628)
.L_25628:
        /*010c*/ 	.word	0x00000000
        /*0110*/ 	.short	0x0005
        /*0112*/ 	.short	0x0028
        /*0114*/ 	.byte	0x00, 0xf5, 0x21, 0x00


	//----- nvinfo : EIATTR_KPARAM_INFO
	.align		4
.L_25629:
        /*0118*/ 	.byte	0x04, 0x17
        /*011a*/ 	.short	(.L_25631 - .L_25630)
.L_25630:
        /*011c*/ 	.word	0x00000000
        /*0120*/ 	.short	0x0004
        /*0122*/ 	.short	0x0020
        /*0124*/ 	.byte	0x00, 0xf5, 0x21, 0x00


	//----- nvinfo : EIATTR_KPARAM_INFO
	.align		4
.L_25631:
        /*0128*/ 	.byte	0x04, 0x17
        /*012a*/ 	.short	(.L_25633 - .L_25632)
.L_25632:
        /*012c*/ 	.word	0x00000000
        /*0130*/ 	.short	0x0003
        /*0132*/ 	.short	0x0018
        /*0134*/ 	.byte	0x00, 0xf5, 0x21, 0x00


	//----- nvinfo : EIATTR_KPARAM_INFO
	.align		4
.L_25633:
        /*0138*/ 	.byte	0x04, 0x17
        /*013a*/ 	.short	(.L_25635 - .L_25634)
.L_25634:
        /*013c*/ 	.word	0x00000000
        /*0140*/ 	.short	0x0002
        /*0142*/ 	.short	0x0010
        /*0144*/ 	.byte	0x00, 0xf5, 0x21, 0x00


	//----- nvinfo : EIATTR_KPARAM_INFO
	.align		4
.L_25635:
        /*0148*/ 	.byte	0x04, 0x17
        /*014a*/ 	.short	(.L_25637 - .L_25636)
.L_25636:
        /*014c*/ 	.word	0x00000000
        /*0150*/ 	.short	0x0001
        /*0152*/ 	.short	0x0008
        /*0154*/ 	.byte	0x00, 0xf5, 0x21, 0x00


	//----- nvinfo : EIATTR_KPARAM_INFO
	.align		4
.L_25637:
        /*0158*/ 	.byte	0x04, 0x17
        /*015a*/ 	.short	(.L_25639 - .L_25638)
.L_25638:
        /*015c*/ 	.word	0x00000000
        /*0160*/ 	.short	0x0000
        /*0162*/ 	.short	0x0000
        /*0164*/ 	.byte	0x00, 0xf5, 0x21, 0x00


	//----- nvinfo : EIATTR_SPARSE_MMA_MASK
	.align		4
.L_25639:
        /*0168*/ 	.byte	0x03, 0x50
        /*016a*/ 	.short	0x0000


	//----- nvinfo : EIATTR_MAXREG_COUNT
	.align		4
        /*016c*/ 	.byte	0x03, 0x1b
        /*016e*/ 	.short	0x00ff


	//----- nvinfo : EIATTR_NUM_BARRIERS
	.align		4
        /*0170*/ 	.byte	0x02, 0x4c
        /*0172*/ 	.byte	0x01
	.zero		1


	//----- nvinfo : EIATTR_MERCURY_ISA_VERSION
	.align		4
        /*0174*/ 	.byte	0x03, 0x5f
        /*0176*/ 	.short	0x0101


	//----- nvinfo : EIATTR_COOP_GROUP_MASK_REGIDS
	.align		4
        /*0178*/ 	.byte	0x04, 0x29
        /*017a*/ 	.short	(.L_25641 - .L_25640)


	//   ....[0]....
.L_25640:
        /*017c*/ 	.word	0xffffffff


	//   ....[1]....
        /*0180*/ 	.word	0xffffffff


	//   ....[2]....
        /*0184*/ 	.word	0xffffffff


	//   ....[3]....
        /*0188*/ 	.word	0xffffffff


	//   ....[4]....
        /*018c*/ 	.word	0xffffffff


	//   ....[5]....
        /*0190*/ 	.word	0xffffffff


	//   ....[6]....
        /*0194*/ 	.word	0xffffffff


	//   ....[7]....
        /*0198*/ 	.word	0xffffffff


	//   ....[8]....
        /*019c*/ 	.word	0xffffffff


	//   ....[9]....
        /*01a0*/ 	.word	0xffffffff


	//   ....[10]....
        /*01a4*/ 	.word	0xffffffff


	//   ....[11]....
        /*01a8*/ 	.word	0xffffffff


	//   ....[12]....
        /*01ac*/ 	.word	0xffffffff


	//   ....[13]....
        /*01b0*/ 	.word	0xffffffff


	//   ....[14]....
        /*01b4*/ 	.word	0xffffffff


	//   ....[15]....
        /*01b8*/ 	.word	0xffffffff


	//   ....[16]....
        /*01bc*/ 	.word	0x0500000a


	//   ....[17]....
        /*01c0*/ 	.word	0x0500000a


	//   ....[18]....
        /*01c4*/ 	.word	0x0500000a


	//   ....[19]....
        /*01c8*/ 	.word	0x0500000a


	//   ....[20]....
        /*01cc*/ 	.word	0x0500000a


	//----- nvinfo : EIATTR_COOP_GROUP_INSTR_OFFSETS
	.align		4
.L_25641:
        /*01d0*/ 	.byte	0x04, 0x28
        /*01d2*/ 	.short	(.L_25643 - .L_25642)


	//   ....[0]....
.L_25642:
        /*01d4*/ 	.word	0x000010d0


	//   ....[1]....
        /*01d8*/ 	.word	0x000010f0


	//   ....[2]....
        /*01dc*/ 	.word	0x00001340


	//   ....[3]....
        /*01e0*/ 	.word	0x00001360


	//   ....[4]....
        /*01e4*/ 	.word	0x00001380


	//   ....[5]....
        /*01e8*/ 	.word	0x00001480


	//   ....[6]....
        /*01ec*/ 	.word	0x000014a0


	//   ....[7]....
        /*01f0*/ 	.word	0x000014c0


	//   ....[8]....
        /*01f4*/ 	.word	0x00002300


	//   ....[9]....
        /*01f8*/ 	.word	0x00002330


	//   ....[10]....
        /*01fc*/ 	.word	0x00002350


	//   ....[11]....
        /*0200*/ 	.word	0x00002370


	//   ....[12]....
        /*0204*/ 	.word	0x00002390


	//   ....[13]....
        /*0208*/ 	.word	0x000023e0


	//   ....[14]....
        /*020c*/ 	.word	0x00002400


	//   ....[15]....
        /*0210*/ 	.word	0x00002420


	//   ....[16]....
        /*0214*/ 	.word	0x00004160


	//   ....[17]....
        /*0218*/ 	.word	0x000041e0


	//   ....[18]....
        /*021c*/ 	.word	0x00004270


	//   ....[19]....
        /*0220*/ 	.word	0x000042f0


	//   ....[20]....
        /*0224*/ 	.word	0x00004350


	//----- nvinfo : EIATTR_VRC_CTA_INIT_COUNT
	.align		4
.L_25643:
        /*0228*/ 	.byte	0x02, 0x4a
	.zero		1
	.zero		1


	//----- nvinfo : EIATTR_EXIT_INSTR_OFFSETS
	.align		4
        /*022c*/ 	.byte	0x04, 0x1c
        /*022e*/ 	.short	(.L_25645 - .L_25644)


	//   ....[0]....
.L_25644:
        /*0230*/ 	.word	0x000000d0


	//   ....[1]....
        /*0234*/ 	.word	0x00003fa0


	//   ....[2]....
        /*0238*/ 	.word	0x00004100


	//----- nvinfo : EIATTR_CRS_STACK_SIZE
	.align		4
.L_25645:
        /*023c*/ 	.byte	0x04, 0x1e
        /*023e*/ 	.short	(.L_25647 - .L_25646)
.L_25646:
        /*0240*/ 	.word	0x00000000


	//----- nvinfo : EIATTR_CBANK_PARAM_SIZE
	.align		4
.L_25647:
        /*0244*/ 	.byte	0x03, 0x19
        /*0246*/ 	.short	0x008c


	//----- nvinfo : EIATTR_PARAM_CBANK
	.align		4
        /*0248*/ 	.byte	0x04, 0x0a
        /*024a*/ 	.short	(.L_25649 - .L_25648)
	.align		4
.L_25648:
        /*024c*/ 	.word	index@(.nv.constant0._ZN4vllm25paged_attention_v2_kernelI13__nv_bfloat16S1_Li96ELi8ELi128ELNS_18Fp8KVCacheDataTypeE0ELb0ELi512EEEvPfS3_PT_PKS4_PKT0_SA_ifPKiSC_iPKfiiiSE_SE_iiiii)
        /*0250*/ 	.short	0x0380
        /*0252*/ 	.short	0x008c


	//----- nvinfo : EIATTR_SW_WAR
	.align		4
.L_25649:
        /*0254*/ 	.byte	0x04, 0x36
        /*0256*/ 	.short	(.L_25651 - .L_25650)
.L_25650:
        /*0258*/ 	.word	0x00000008
.L_25651:


//--------------------- .nv.info._ZN4vllm25paged_attention_v2_kernelI13__nv_bfloat16S1_Li80ELi8ELi128ELNS_18Fp8KVCacheDataTypeE0ELb0ELi512EEEvPfS3_PT_PKS4_PKT0_SA_ifPKiSC_iPKfiiiSE_SE_iiiii --------------------------
	.section	.nv.info._ZN4vllm25paged_attention_v2_kernelI13__nv_bfloat16S1_Li80ELi8ELi128ELNS_18Fp8KVCacheDataTypeE0ELb0ELi512EEEvPfS3_PT_PKS4_PKT0_SA_ifPKiSC_iPKfiiiSE_SE_iiiii,"",@"SHT_CUDA_INFO"
	.sectionflags	@""
	.align	4


	//----- nvinfo : EIATTR_CUDA_API_VERSION
	.align		4
        /*0000*/ 	.byte	0x04, 0x37
        /*0002*/ 	.short	(.L_25653 - .L_25652)
.L_25652:
        /*0004*/ 	.word	0x00000082


	//----- nvinfo : EIATTR_KPARAM_INFO
	.align		4
.L_25653:
        /*0008*/ 	.byte	0x04, 0x17
        /*000a*/ 	.short	(.L_25655 - .L_25654)
.L_25654:
        /*000c*/ 	.word	0x00000000
        /*0010*/ 	.short	0x0015
        /*0012*/ 	.short	0x0088
        /*0014*/ 	.byte	0x00, 0xf0, 0x11, 0x00


	//----- nvinfo : EIATTR_KPARAM_INFO
	.align		4
.L_25655:
        /*0018*/ 	.byte	0x04, 0x17
        /*001a*/ 	.short	(.L_25657 - .L_25656)
.L_25656:
        /*001c*/ 	.word	0x00000000
        /*0020*/ 	.short	0x0014
        /*0022*/ 	.short	0x0084
        /*0024*/ 	.byte	0x00, 0xf0, 0x11, 0x00


	//----- nvinfo : EIATTR_KPARAM_INFO
	.align		4
.L_25657:
        /*0028*/ 	.byte	0x04, 0x17
        /*002a*/ 	.short	(.L_25659 - .L_25658)
.L_25658:
        /*002c*/ 	.word	0x00000000
        /*0030*/ 	.short	0x0013
        /*0032*/ 	.short	0x0080
        /*0034*/ 	.byte	0x00, 0xf0, 0x11, 0x00


	//----- nvinfo : EIATTR_KPARAM_INFO
	.align		4
.L_25659:
        /*0038*/ 	.byte	0x04, 0x17
        /*003a*/ 	.short	(.L_25661 - .L_25660)
.L_25660:
        /*003c*/ 	.word	0x00000000
        /*0040*/ 	.short	0x0012
        /*0042*/ 	.short	0x007c
        /*0044*/ 	.byte	0x00, 0xf0, 0x11, 0x00


	//----- nvinfo : EIATTR_KPARAM_INFO
	.align		4
.L_25661:
        /*0048*/ 	.byte	0x04, 0x17
        /*004a*/ 	.short	(.L_25663 - .L_25662)
.L_25662:
        /*004c*/ 	.word	0x00000000
        /*0050*/ 	.short	0x0011
        /*0052*/ 	.short	0x0078
        /*0054*/ 	.byte	0x00, 0xf0, 0x11, 0x00


	//----- nvinfo : EIATTR_KPARAM_INFO
	.align		4
.L_25663:
        /*0058*/ 	.byte	0x04, 0x17
        /*005a*/ 	.short	(.L_25665 - .L_25664)
.L_25664:
        /*005c*/ 	.word	0x00000000
        /*0060*/ 	.short	0x0010
        /*0062*/ 	.short	0x0070
        /*0064*/ 	.byte	0x00, 0xf5, 0x21, 0x00


	//----- nvinfo : EIATTR_KPARAM_INFO
	.align		4
.L_25665:
        /*0068*/ 	.byte	0x04, 0x17
        /*006a*/ 	.short	(.L_25667 - .L_25666)
.L_25666:
        /*006c*/ 	.word	0x00000000
        /*0070*/ 	.short	0x000f
        /*0072*/ 	.short	0x0068
        /*0074*/ 	.byte	0x00, 0xf5, 0x21, 0x00


	//----- nvinfo : EIATTR_KPARAM_INFO
	.align		4
.L_25667:
        /*0078*/ 	.byte	0x04, 0x17
        /*007a*/ 	.short	(.L_25669 - .L_25668)
.L_25668:
        /*007c*/ 	.word	0x00000000
        /*0080*/ 	.short	0x000e
        /*0082*/ 	.short	0x0060
        /*0084*/ 	.byte	0x00, 0xf0, 0x11, 0x00


	//----- nvinfo : EIATTR_KPARAM_INFO
	.align		4
.L_25669:
        /*0088*/ 	.byte	0x04, 0x17
        /*008a*/ 	.short	(.L_25671 - .L_25670)
.L_25670:
        /*008c*/ 	.word	0x00000000
        /*0090*/ 	.short	0x000d
        /*0092*/ 	.short	0x005c
        /*0094*/ 	.byte	0x00, 0xf0, 0x11, 0x00


	//----- nvinfo : EIATTR_KPARAM_INFO
	.align		4
.L_25671:
        /*0098*/ 	.byte	0x04, 0x17
        /*009a*/ 	.short	(.L_25673 - .L_25672)
.L_25672:
        /*009c*/ 	.word	0x00000000
        /*00a0*/ 	.short	0x000c
        /*00a2*/ 	.short	0x0058
        /*00a4*/ 	.byte	0x00, 0xf0, 0x11, 0x00


	//----- nvinfo : EIATTR_KPARAM_INFO
	.align		4
.L_25673:
        /*00a8*/ 	.byte	0x04, 0x17
        /*00aa*/ 	.short	(.L_25675 - .L_25674)
.L_25674:
        /*00ac*/ 	.word	0x00000000
        /*00b0*/ 	.short	0x000b
        /*00b2*/ 	.short	0x0050
        /*00b4*/ 	.byte	0x00, 0xf5, 0x21, 0x00


	//----- nvinfo : EIATTR_KPARAM_INFO
	.align		4
.L_25675:
        /*00b8*/ 	.byte	0x04, 0x17
        /*00ba*/ 	.short	(.L_25677 - .L_25676)
.L_25676:
        /*00bc*/ 	.word	0x00000000
        /*00c0*/ 	.short	0x000a
        /*00c2*/ 	.short	0x0048
        /*00c4*/ 	.byte	0x00, 0xf0, 0x11, 0x00


	//----- nvinfo : EIATTR_KPARAM_INFO
	.align		4
.L_25677:
        /*00c8*/ 	.byte	0x04, 0x17
        /*00ca*/ 	.short	(.L_25679 - .L_25678)
.L_25678:
        /*00cc*/ 	.word	0x00000000
        /*00d0*/ 	.short	0x0009
        /*00d2*/ 	.short	0x0040
        /*00d4*/ 	.byte	0x00, 0xf5, 0x21, 0x00


	//----- nvinfo : EIATTR_KPARAM_INFO
	.align		4
.L_25679:
        /*00d8*/ 	.byte	0x04, 0x17
        /*00da*/ 	.short	(.L_25681 - .L_25680)
.L_25680:
        /*00dc*/ 	.word	0x00000000
        /*00e0*/ 	.short	0x0008
        /*00e2*/ 	.short	0x0038
        /*00e4*/ 	.byte	0x00, 0xf5, 0x21, 0x00


	//----- nvinfo : EIATTR_KPARAM_INFO
	.align		4
.L_25681:
        /*00e8*/ 	.byte	0x04, 0x17
        /*00ea*/ 	.short	(.L_25683 - .L_25682)
.L_25682:
        /*00ec*/ 	.word	0x00000000
        /*00f0*/ 	.short	0x0007
        /*00f2*/ 	.short	0x0034
        /*00f4*/ 	.byte	0x00, 0xf0, 0x11, 0x00


	//----- nvinfo : EIATTR_KPARAM_INFO
	.align		4
.L_25683:
        /*00f8*/ 	.byte	0x04, 0x17
        /*00fa*/ 	.short	(.L_25685 - .L_25684)
.L_25684:
        /*00fc*/ 	.word	0x00000000
        /*0100*/ 	.short	0x0006
        /*0102*/ 	.short	0x0030
        /*0104*/ 	.byte	0x00, 0xf0, 0x11, 0x00


	//----- nvinfo : EIATTR_KPARAM_INFO
	.align		4
.L_25685:
        /*0108*/ 	.byte	0x04, 0x17
        /*010a*/ 	.short	(.L_25687 - .L_25686)
.L_25686:
        /*010c*/ 	.word	0x00000000
        /*0110*/ 	.short	0x0005
        /*0112*/ 	.short	0x0028
        /*0114*/ 	.byte	0x00, 0xf5, 0x21, 0x00


	//----- nvinfo : EIATTR_KPARAM_INFO
	.align		4
.L_25687:
        /*0118*/ 	.byte	0x04, 0x17
        /*011a*/ 	.short	(.L_25689 - .L_25688)
.L_25688:
        /*011c*/ 	.word	0x00000000
        /*0120*/ 	.short	0x0004
        /*0122*/ 	.short	0x0020
        /*0124*/ 	.byte	0x00, 0xf5, 0x21, 0x00


	//----- nvinfo : EIATTR_KPARAM_INFO
	.align		4
.L_25689:
        /*0128*/ 	.byte	0x04, 0x17
        /*012a*/ 	.short	(.L_25691 - .L_25690)
.L_25690:
        /*012c*/ 	.word	0x00000000
        /*0130*/ 	.short	0x0003
        /*0132*/ 	.short	0x0018
        /*0134*/ 	.byte	0x00, 0xf5, 0x21, 0x00


	//----- nvinfo : EIATTR_KPARAM_INFO
	.align		4
.L_25691:
        /*0138*/ 	.byte	0x04, 0x17
        /*013a*/ 	.short	(.L_25693 - .L_25692)
.L_25692:
        /*013c*/ 	.word	0x00000000
        /*0140*/ 	.short	0x0002
        /*0142*/ 	.short	0x0010
        /*0144*/ 	.byte	0x00, 0xf5, 0x21, 0x00


	//----- nvinfo : EIATTR_KPARAM_INFO
	.align		4
.L_25693:
        /*0148*/ 	.byte	0x04, 0x17
        /*014a*/ 	.short	(.L_25695 - .L_25694)
.L_25694:
        /*014c*/ 	.word	0x00000000
        /*0150*/ 	.short	0x0001
        /*0152*/ 	.short	0x0008
        /*0154*/ 	.byte	0x00, 0xf5, 0x21, 0x00


	//----- nvinfo : EIATTR_KPARAM_INFO
	.align		4
.L_25695:
        /*0158*/ 	.byte	0x04, 0x17
        /*015a*/ 	.short	(.L_25697 - .L_25696)
.L_25696:
        /*015c*/ 	.word	0x00000000
        /*0160*/ 	.short	0x0000
        /*0162*/ 	.short	0x0000
        /*0164*/ 	.byte	0x00, 0xf5, 0x21, 0x00


	//----- nvinfo : EIATTR_SPARSE_MMA_MASK
	.align		4
.L_25697:
        /*0168*/ 	.byte	0x03, 0x50
        /*016a*/ 	.short	0x0000


	//----- nvinfo : EIATTR_MAXREG_COUNT
	.align		4
        /*016c*/ 	.byte	0x03, 0x1b
        /*016e*/ 	.short	0x00ff


	//----- nvinfo : EIATTR_NUM_BARRIERS
	.align		4
        /*0170*/ 	.byte	0x02, 0x4c
        /*0172*/ 	.byte	0x01
	.zero		1


	//----- nvinfo : EIATTR_MERCURY_ISA_VERSION
	.align		4
        /*0174*/ 	.byte	0x03, 0x5f
        /*0176*/ 	.short	0x0101


	//----- nvinfo : EIATTR_COOP_GROUP_MASK_REGIDS
	.align		4
        /*0178*/ 	.byte	0x04, 0x29
        /*017a*/ 	.short	(.L_25699 - .L_25698)


	//   ....[0]....
.L_25698:
        /*017c*/ 	.word	0xffffffff


	//   ....[1]....
        /*0180*/ 	.word	0xffffffff


	//   ....[2]....
        /*0184*/ 	.word	0xffffffff


	//   ....[3]....
        /*0188*/ 	.word	0xffffffff


	//   ....[4]....
        /*018c*/ 	.word	0xffffffff


	//   ....[5]....
        /*0190*/ 	.word	0xffffffff


	//   ....[6]....
        /*0194*/ 	.word	0xffffffff


	//   ....[7]....
        /*0198*/ 	.word	0xffffffff


	//   ....[8]....
        /*019c*/ 	.word	0xffffffff


	//   ....[9]....
        /*01a0*/ 	.word	0xffffffff


	//   ....[10]....
        /*01a4*/ 	.word	0xffffffff


	//   ....[11]....
        /*01a8*/ 	.word	0xffffffff


	//   ....[12]....
        /*01ac*/ 	.word	0xffffffff


	//   ....[13]....
        /*01b0*/ 	.word	0xffffffff


	//   ....[14]....
        /*01b4*/ 	.word	0xffffffff


	//   ....[15]....
        /*01b8*/ 	.word	0xffffffff


	//   ....[16]....
        /*01bc*/ 	.word	0x05000006


	//   ....[17]....
        /*01c0*/ 	.word	0x05000006


	//   ....[18]....
        /*01c4*/ 	.word	0x05000006


	//   ....[19]....
        /*01c8*/ 	.word	0x05000006


	//   ....[20]....
        /*01cc*/ 	.word	0x05000006


	//----- nvinfo : EIATTR_COOP_GROUP_INSTR_OFFSETS
	.align		4
.L_25699:
        /*01d0*/ 	.byte	0x04, 0x28
        /*01d2*/ 	.short	(.L_25701 - .L_25700)


	//   ....[0]....
.L_25700:
        /*01d4*/ 	.word	0x00000fb0


	//   ....[1]....
        /*01d8*/ 	.word	0x00000fd0


	//   ....[2]....
        /*01dc*/ 	.word	0x00001220


	//   ....[3]....
        /*01e0*/ 	.word	0x00001240


	//   ....[4]....
        /*01e4*/ 	.word	0x00001260


	//   ....[5]....
        /*01e8*/ 	.word	0x00001350


	//   ....[6]....
        /*01ec*/ 	.word	0x00001370


	//   ....[7]....
        /*01f0*/ 	.word	0x000013a0


	//   ....[8]....
        /*01f4*/ 	.word	0x000021e0


	//   ....[9]....
        /*01f8*/ 	.word	0x00002210


	//   ....[10]....
        /*01fc*/ 	.word	0x00002230


	//   ....[11]....
        /*0200*/ 	.word	0x00002250


	//   ....[12]....
        /*0204*/ 	.word	0x00002270


	//   ....[13]....
        /*0208*/ 	.word	0x000022c0


	//   ....[14]....
        /*020c*/ 	.word	0x000022e0


	//   ....[15]....
        /*0210*/ 	.word	0x00002300


	//   ....[16]....
        /*0214*/ 	.word	0x00004160


	//   ....[17]....
        /*0218*/ 	.word	0x00004200


	//   ....[18]....
        /*021c*/ 	.word	0x00004290


	//   ....[19]....
        /*0220*/ 	.word	0x00004330


	//   ....[20]....
        /*0224*/ 	.word	0x000043a0


	//----- nvinfo : EIATTR_VRC_CTA_INIT_COUNT
	.align		4
.L_25701:
        /*0228*/ 	.byte	0x02, 0x4a
	.zero		1
	.zero		1


	//----- nvinfo : EIATTR_EXIT_INSTR_OFFSETS
	.align		4
        /*022c*/ 	.byte	0x04, 0x1c
        /*022e*/ 	.short	(.L_25703 - .L_25702)


	//   ....[0]....
.L_25702:
        /*0230*/ 	.word	0x000000d0


	//   ....[1]....
        /*0234*/ 	.word	0x00003fd0


	//   ....[2]....
        /*0238*/ 	.word	0x000040d0


	//   ....[3]....
        /*023c*/ 	.word	0x00004100


	//----- nvinfo : EIATTR_CRS_STACK_SIZE
	.align		4
.L_25703:
        /*0240*/ 	.byte	0x04, 0x1e
        /*0242*/ 	.short	(.L_25705 - .L_25704)
.L_25704:
        /*0244*/ 	.word	0x00000000


	//----- nvinfo : EIATTR_CBANK_PARAM_SIZE
	.align		4
.L_25705:
        /*0248*/ 	.byte	0x03, 0x19
        /*024a*/ 	.short	0x008c


	//----- nvinfo : EIATTR_PARAM_CBANK
	.align		4
        /*024c*/ 	.byte	0x04, 0x0a
        /*024e*/ 	.short	(.L_25707 - .L_25706)
	.align		4
.L_25706:
        /*0250*/ 	.word	index@(.nv.constant0._ZN4vllm25paged_attention_v2_kernelI13__nv_bfloat16S1_Li80ELi8ELi128ELNS_18Fp8KVCacheDataTypeE0ELb0ELi512EEEvPfS3_PT_PKS4_PKT0_SA_ifPKiSC_iPKfiiiSE_SE_iiiii)
        /*0254*/ 	.short	0x0380
        /*0256*/ 	.short	0x008c


	//----- nvinfo : EIATTR_SW_WAR
	.align		4
.L_25707:
        /*0258*/ 	.byte	0x04, 0x36
        /*025a*/ 	.short	(.L_25709 - .L_25708)
.L_25708:
        /*025c*/ 	.word	0x00000008
.L_25709:


//--------------------- .nv.info._ZN4vllm25paged_attention_v2_kernelI13__nv_bfloat16S1_Li64ELi8ELi128ELNS_18Fp8KVCacheDataTypeE0ELb0ELi512EEEvPfS3_PT_PKS4_PKT0_SA_ifPKiSC_iPKfiiiSE_SE_iiiii --------------------------
	.section	.nv.info._ZN4vllm25paged_attention_v2_kernelI13__nv_bfloat16S1_Li64ELi8ELi128ELNS_18Fp8KVCacheDataTypeE0ELb0ELi512EEEvPfS3_PT_PKS4_PKT0_SA_ifPKiSC_iPKfiiiSE_SE_iiiii,"",@"SHT_CUDA_INFO"
	.sectionflags	@""
	.align	4


	//----- nvinfo : EIATTR_CUDA_API_VERSION
	.align		4
        /*0000*/ 	.byte	0x04, 0x37
        /*0002*/ 	.short	(.L_25711 - .L_25710)
.L_25710:
        /*0004*/ 	.word	0x00000082


	//----- nvinfo : EIATTR_KPARAM_INFO
	.align		4
.L_25711:
        /*0008*/ 	.byte	0x04, 0x17
        /*000a*/ 	.short	(.L_25713 - .L_25712)
.L_25712:
        /*000c*/ 	.word	0x00000000
        /*0010*/ 	.short	0x0015
        /*0012*/ 	.short	0x0088
        /*0014*/ 	.byte	0x00, 0xf0, 0x11, 0x00


	//----- nvinfo : EIATTR_KPARAM_INFO
	.align		4
.L_25713:
        /*0018*/ 	.byte	0x04, 0x17
        /*001a*/ 	.short	(.L_25715 - .L_25714)
.L_25714:
        /*001c*/ 	.word	0x00000000
        /*0020*/ 	.short	0x0014
        /*0022*/ 	.short	0x0084
        /*0024*/ 	.byte	0x00, 0xf0, 0x11, 0x00


	//----- nvinfo : EIATTR_KPARAM_INFO
	.align		4
.L_25715:
        /*0028*/ 	.byte	0x04, 0x17
        /*002a*/ 	.short	(.L_25717 - .L_25716)
.L_25716:
        /*002c*/ 	.word	0x00000000
        /*0030*/ 	.short	0x0013
        /*0032*/ 	.short	0x0080
        /*0034*/ 	.byte	0x00, 0xf0, 0x11, 0x00


	//----- nvinfo : EIATTR_KPARAM_INFO
	.align		4
.L_25717:
        /*0038*/ 	.byte	0x04, 0x17
        /*003a*/ 	.short	(.L_25719 - .L_25718)
.L_25718:
        /*003c*/ 	.word	0x00000000
        /*0040*/ 	.short	0x0012
        /*0042*/ 	.short	0x007c
        /*0044*/ 	.byte	0x00, 0xf0, 0x11, 0x00


	//----- nvinfo : EIATTR_KPARAM_INFO
	.align		4
.L_25719:
        /*0048*/ 	.byte	0x04, 0x17
        /*004a*/ 	.short	(.L_25721 - .L_25720)
.L_25720:
        /*004c*/ 	.word	0x00000000
        /*0050*/ 	.short	0x0011
        /*0052*/ 	.short	0x0078
        /*0054*/ 	.byte	0x00, 0xf0, 0x11, 0x00


	//----- nvinfo : EIATTR_KPARAM_INFO
	.align		4
.L_25721:
        /*0058*/ 	.byte	0x04, 0x17
        /*005a*/ 	.short	(.L_25723 - .L_25722)
.L_25722:
        /*005c*/ 	.word	0x00000000
        /*0060*/ 	.short	0x0010
        /*0062*/ 	.short	0x0070
        /*0064*/ 	.byte	0x00, 0xf5, 0x21, 0x00


	//----- nvinfo : EIATTR_KPARAM_INFO
	.align		4
.L_25723:
        /*0068*/ 	.byte	0x04, 0x17
        /*006a*/ 	.short	(.L_25725 - .L_25724)
.L_25724:
        /*006c*/ 	.word	0x00000000
        /*0070*/ 	.short	0x000f
        /*0072*/ 	.short	0x0068
        /*0074*/ 	.byte	0x00, 0xf5, 0x21, 0x00


	//----- nvinfo : EIATTR_KPARAM_INFO
	.align		4
.L_25725:
        /*0078*/ 	.byte	0x04, 0x17
        /*007a*/ 	.short	(.L_25727 - .L_25726)
.L_25726:
        /*007c*/ 	.word	0x00000000
        /*0080*/ 	.short	0x000e
        /*0082*/ 	.short	0x0060
        /*0084*/ 	.byte	0x00, 0xf0, 0x11, 0x00


	//----- nvinfo : EIATTR_KPARAM_INFO
	.align		4
.L_25727:
        /*0088*/ 	.byte	0x04, 0x17
        /*008a*/ 	.short	(.L_25729 - .L_25728)
.L_25728:
        /*008c*/ 	.word	0x00000000
        /*0090*/ 	.short	0x000d
        /*0092*/ 	.short	0x005c
        /*0094*/ 	.byte	0x00, 0xf0, 0x11, 0x00


	//----- nvinfo : EIATTR_KPARAM_INFO
	.align		4
.L_25729:
        /*0098*/ 	.byte	0x04, 0x17
        /*009a*/ 	.short	(.L_25731 - .L_25730)
.L_25730:
        /*009c*/ 	.word	0x00000000
        /*00a0*/ 	.short	0x000c
        /*00a2*/ 	.short	0x0058
        /*00a4*/ 	.byte	0x00, 0xf0, 0x11, 0x00


	//----- nvinfo : EIATTR_KPARAM_INFO
	.align		4
.L_25731:
        /*00a8*/ 	.byte	0x04, 0x17
        /*00aa*/ 	.short	(.L_25733 - .L_25732)
.L_25732:
        /*00ac*/ 	.word	0x00000000
        /*00b0*/ 	.short	0x000b
        /*00b2*/ 	.short	0x0050
        /*00b4*/ 	.byte	0x00, 0xf5, 0x21, 0x00


	//----- nvinfo : EIATTR_KPARAM_INFO
	.align		4
.L_25733:
        /*00b8*/ 	.byte	0x04, 0x17
        /*00ba*/ 	.short	(.L_25735 - .L_25734)
.L_25734:
        /*00bc*/ 	.word	0x00000000
        /*00c0*/ 	.short	0x000a
        /*00c2*/ 	.short	0x0048
        /*00c4*/ 	.byte	0x00, 0xf0, 0x11, 0x00


	//----- nvinfo : EIATTR_KPARAM_INFO
	.align		4
.L_25735:
        /*00c8*/ 	.byte	0x04, 0x17
        /*00ca*/ 	.short	(.L_25737 - .L_25736)
.L_25736:
        /*00cc*/ 	.word	0x00000000
        /*00d0*/ 	.short	0x0009
        /*00d2*/ 	.short	0x0040
        /*00d4*/ 	.byte	0x00, 0xf5, 0x21, 0x00


	//----- nvinfo : EIATTR_KPARAM_INFO
	.align		4
.L_25737:
        /*00d8*/ 	.byte	0x04, 0x17
        /*00da*/ 	.short	(.L_25739 - .L_25738)
.L_25738:
        /*00dc*/ 	.word	0x00000000
        /*00e0*/ 	.short	0x0008
        /*00e2*/ 	.short	0x0038
        /*00e4*/ 	.byte	0x00, 0xf5, 0x21, 0x00


	//----- nvinfo : EIATTR_KPARAM_INFO
	.align		4
.L_25739:
        /*00e8*/ 	.byte	0x04, 0x17
        /*00ea*/ 	.short	(.L_25741 - .L_25740)
.L_25740:
        /*00ec*/ 	.word	0x00000000
        /*00f0*/ 	.short	0x0007
        /*00f2*/ 	.short	0x0034
        /*00f4*/ 	.byte	0x00, 0xf0, 0x11, 0x00


	//----- nvinfo : EIATTR_KPARAM_INFO
	.align		4
.L_25741:
        /*00f8*/ 	.byte	0x04, 0x17
        /*00fa*/ 	.short	(.L_25743 - .L_25742)
.L_25742:
        /*00fc*/ 	.word	0x00000000
        /*0100*/ 	.short	0x0006
        /*0102*/ 	.short	0x0030
        /*0104*/ 	.byte	0x00, 0xf0, 0x11, 0x00


	//----- nvinfo : EIATTR_KPARAM_INFO
	.align		4
.L_25743:
        /*0108*/ 	.byte	0x04, 0x17
        /*010a*/ 	.short	(.L_25745 - .L_25744)
.L_25744:
        /*010c*/ 	.word	0x00000000
        /*0110*/ 	.short	0x0005
        /*0112*/ 	.short	0x0028
        /*0114*/ 	.byte	0x00, 0xf5, 0x21, 0x00


	//----- nvinfo : EIATTR_KPARAM_INFO
	.align		4
.L_25745:
        /*0118*/ 	.byte	0x04, 0x17
        /*011a*/ 	.short	(.L_25747 - .L_25746)
.L_25746:
        /*011c*/ 	.word	0x00000000
        /*0120*/ 	.short	0x0004
        /*0122*/ 	.short	0x0020
        /*0124*/ 	.byte	0x00, 0xf5, 0x21, 0x00


	//----- nvinfo : EIATTR_KPARAM_INFO
	.align		4
.L_25747:
        /*0128*/ 	.byte	0x04, 0x17
        /*012a*/ 	.short	(.L_25749 - .L_25748)
.L_25748:
        /*012c*/ 	.word	0x00000000
        /*0130*/ 	.short	0x0003
        /*0132*/ 	.short	0x0018
        /*0134*/ 	.byte	0x00, 0xf5, 0x21, 0x00


	//----- nvinfo : EIATTR_KPARAM_INFO
	.align		4
.L_25749:
        /*0138*/ 	.byte	0x04, 0x17
        /*013a*/ 	.short	(.L_25751 - .L_25750)
.L_25750:
        /*013c*/ 	.word	0x00000000
        /*0140*/ 	.short	0x0002
        /*0142*/ 	.short	0x0010
        /*0144*/ 	.byte	0x00, 0xf5, 0x21, 0x00


	//----- nvinfo : EIATTR_KPARAM_INFO
	.align		4
.L_25751:
        /*0148*/ 	.byte	0x04, 0x17
        /*014a*/ 	.short	(.L_25753 - .L_25752)
.L_25752:
        /*014c*/ 	.word	0x00000000
        /*0150*/ 	.short	0x0001
        /*0152*/ 	.short	0x0008
        /*0154*/ 	.byte	0x00, 0xf5, 0x21, 0x00


	//----- nvinfo : EIATTR_KPARAM_INFO
	.align		4
.L_25753:
        /*0158*/ 	.byte	0x04, 0x17
        /*015a*/ 	.short	(.L_25755 - .L_25754)
.L_25754:
        /*015c*/ 	.word	0x00000000
        /*0160*/ 	.short	0x0000
        /*0162*/ 	.short	0x0000
        /*0164*/ 	.byte	0x00, 0xf5, 0x21, 0x00


	//----- nvinfo : EIATTR_SPARSE_MMA_MASK
	.align		4
.L_25755:
        /*0168*/ 	.byte	0x03, 0x50
        /*016a*/ 	.short	0x0000


	//----- nvinfo : EIATTR_MAXREG_COUNT
	.align		4
        /*016c*/ 	.byte	0x03, 0x1b
        /*016e*/ 	.short	0x00ff


	//----- nvinfo : EIATTR_NUM_BARRIERS
	.align		4
        /*0170*/ 	.byte	0x02, 0x4c
        /*0172*/ 	.byte	0x01
	.zero		1


	//----- nvinfo : EIATTR_MERCURY_ISA_VERSION
	.align		4
        /*0174*/ 	.byte	0x03, 0x5f
        /*0176*/ 	.short	0x0101


	//----- nvinfo : EIATTR_COOP_GROUP_MASK_REGIDS
	.align		4
        /*0178*/ 	.byte	0x04, 0x29
        /*017a*/ 	.short	(.L_25757 - .L_25756)


	//   ....[0]....
.L_25756:
        /*017c*/ 	.word	0xffffffff


	//   ....[1]....
        /*0180*/ 	.word	0xffffffff


	//   ....[2]....
        /*0184*/ 	.word	0xffffffff


	//   ....[3]....
        /*0188*/ 	.word	0xffffffff


	//   ....[4]....
        /*018c*/ 	.word	0xffffffff


	//   ....[5]....
        /*0190*/ 	.word	0xffffffff


	//   ....[6]....
        /*0194*/ 	.word	0xffffffff


	//   ....[7]....
        /*0198*/ 	.word	0xffffffff


	//   ....[8]....
        /*019c*/ 	.word	0xffffffff


	//   ....[9]....
        /*01a0*/ 	.word	0xffffffff


	//   ....[10]....
        /*01a4*/ 	.word	0xffffffff


	//   ....[11]....
        /*01a8*/ 	.word	0xffffffff


	//   ....[12]....
        /*01ac*/ 	.word	0xffffffff


	//   ....[13]....
        /*01b0*/ 	.word	0xffffffff


	//   ....[14]....
        /*01b4*/ 	.word	0xffffffff


	//   ....[15]....
        /*01b8*/ 	.word	0xffffffff


	//   ....[16]....
        /*01bc*/ 	.word	0x05000004


	//   ....[17]....
        /*01c0*/ 	.word	0x05000004


	//   ....[18]....
        /*01c4*/ 	.word	0x05000004


	//   ....[19]....
        /*01c8*/ 	.word	0x05000004


	//   ....[20]....
        /*01cc*/ 	.word	0x05000004


	//----- nvinfo : EIATTR_COOP_GROUP_INSTR_OFFSETS
	.align		4
.L_25757:
        /*01d0*/ 	.byte	0x04, 0x28
        /*01d2*/ 	.short	(.L_25759 - .L_25758)


	//   ....[0]....
.L_25758:
        /*01d4*/ 	.word	0x00000e70


	//   ....[1]....
        /*01d8*/ 	.word	0x00000e90


	//   ....[2]....
        /*01dc*/ 	.word	0x000010e0


	//   ....[3]....
        /*01e0*/ 	.word	0x00001100


	//   ....[4]....
        /*01e4*/ 	.word	0x00001120


	//   ....[5]....
        /*01e8*/ 	.word	0x00001210


	//   ....[6]....
        /*01ec*/ 	.word	0x00001230


	//   ....[7]....
        /*01f0*/ 	.word	0x00001260


	//   ....[8]....
        /*01f4*/ 	.word	0x000020a0


	//   ....[9]....
        /*01f8*/ 	.word	0x000020d0


	//   ....[10]....
        /*01fc*/ 	.word	0x000020f0


	//   ....[11]....
        /*0200*/ 	.word	0x00002110


	//   ....[12]....
        /*0204*/ 	.word	0x00002130


	//   ....[13]....
        /*0208*/ 	.word	0x00002180


	//   ....[14]....
        /*020c*/ 	.word	0x000021a0


	//   ....[15]....
        /*0210*/ 	.word	0x000021c0


	//   ....[16]....
        /*0214*/ 	.word	0x00003b70


	//   ....[17]....
        /*0218*/ 	.word	0x00003bf0


	//   ....[18]....
        /*021c*/ 	.word	0x00003c80


	//   ....[19]....
        /*0220*/ 	.word	0x00003d00


	//   ....[20]....
        /*0224*/ 	.word	0x00003d60


	//----- nvinfo : EIATTR_VRC_CTA_INIT_COUNT
	.align		4
.L_25759:
        /*0228*/ 	.byte	0x02, 0x4a
	.zero		1
	.zero		1


	//----- nvinfo : EIATTR_EXIT_INSTR_OFFSETS
	.align		4
        /*022c*/ 	.byte	0x04, 0x1c
        /*022e*/ 	.short	(.L_25761 - .L_25760)


	//   ....[0]....
.L_25760:
        /*0230*/ 	.word	0x000000d0


	//   ....[1]....
        /*0234*/ 	.word	0x00003a40


	//   ....[2]....
        /*0238*/ 	.word	0x00003b10


	//----- nvinfo : EIATTR_CRS_STACK_SIZE
	.align		4
.L_25761:
        /*023c*/ 	.byte	0x04, 0x1e
        /*023e*/ 	.short	(.L_25763 - .L_25762)
.L_25762:
        /*0240*/ 	.word	0x00000000


	//----- nvinfo : EIATTR_CBANK_PARAM_SIZE
	.align		4
.L_25763:
        /*0244*/ 	.byte	0x03, 0x19
        /*0246*/ 	.short	0x008c


	//----- nvinfo : EIATTR_PARAM_CBANK
	.align		4
        /*0248*/ 	.byte	0x04, 0x0a
        /*024a*/ 	.short	(.L_25765 - .L_25764)
	.align		4
.L_25764:
        /*024c*/ 	.word	index@(.nv.constant0._ZN4vllm25paged_attention_v2_kernelI13__nv_bfloat16S1_Li64ELi8ELi128ELNS_18Fp8KVCacheDataTypeE0ELb0ELi512EEEvPfS3_PT_PKS4_PKT0_SA_ifPKiSC_iPKfiiiSE_SE_iiiii)
        /*0250*/ 	.short	0x0380
        /*0252*/ 	.short	0x008c


	//----- nvinfo : EIATTR_SW_WAR
	.align		4
.L_25765:
        /*0254*/ 	.byte	0x04, 0x36
        /*0256*/ 	.short	(.L_25767 - .L_25766)
.L_25766:
        /*0258*/ 	.word	0x00000008
.L_25767:


//--------------------- .nv.info._ZN4vllm25paged_attention_v2_kernelI13__nv_bfloat16S1_Li32ELi8ELi128ELNS_18Fp8KVCacheDataTypeE0ELb0ELi512EEEvPfS3_PT_PKS4_PKT0_SA_ifPKiSC_iPKfiiiSE_SE_iiiii --------------------------
	.section	.nv.info._ZN4vllm25paged_attention_v2_kernelI13__nv_bfloat16S1_Li32ELi8ELi128ELNS_18Fp8KVCacheDataTypeE0ELb0ELi512EEEvPfS3_PT_PKS4_PKT0_SA_ifPKiSC_iPKfiiiSE_SE_iiiii,"",@"SHT_CUDA_INFO"
	.sectionflags	@""
	.align	4


	//----- nvinfo : EIATTR_CUDA_API_VERSION
	.align		4
        /*0000*/ 	.byte	0x04, 0x37
        /*0002*/ 	.short	(.L_25769 - .L_25768)
.L_25768:
        /*0004*/ 	.word	0x00000082


	//----- nvinfo : EIATTR_KPARAM_INFO
	.align		4
.L_25769:
        /*0008*/ 	.byte	0x04, 0x17
        /*000a*/ 	.short	(.L_25771 - .L_25770)
.L_25770:
        /*000c*/ 	.word	0x00000000
        /*0010*/ 	.short	0x0015
        /*0012*/ 	.short	0x0088
        /*0014*/ 	.byte	0x00, 0xf0, 0x11, 0x00


	//----- nvinfo : EIATTR_KPARAM_INFO
	.align		4
.L_25771:
        /*0018*/ 	.byte	0x04, 0x17
        /*001a*/ 	.short	(.L_25773 - .L_25772)
.L_25772:
        /*001c*/ 	.word	0x00000000
        /*0020*/ 	.short	0x0014
        /*0022*/ 	.short	0x0084
        /*0024*/ 	.byte	0x00, 0xf0, 0x11, 0x00


	//----- nvinfo : EIATTR_KPARAM_INFO
	.align		4
.L_25773:
        /*0028*/ 	.byte	0x04, 0x17
        /*002a*/ 	.short	(.L_25775 - .L_25774)
.L_25774:
        /*002c*/ 	.word	0x00000000
        /*0030*/ 	.short	0x0013
        /*0032*/ 	.short	0x0080
        /*0034*/ 	.byte	0x00, 0xf0, 0x11, 0x00


	//----- nvinfo : EIATTR_KPARAM_INFO
	.align		4
.L_25775:
        /*0038*/ 	.byte	0x04, 0x17
        /*003a*/ 	.short	(.L_25777 - .L_25776)
.L_25776:
        /*003c*/ 	.word	0x00000000
        /*0040*/ 	.short	0x0012
        /*0042*/ 	.short	0x007c
        /*0044*/ 	.byte	0x00, 0xf0, 0x11, 0x00


	//----- nvinfo : EIATTR_KPARAM_INFO
	.align		4
.L_25777:
        /*0048*/ 	.byte	0x04, 0x17
        /*004a*/ 	.short	(.L_25779 - .L_25778)
.L_25778:
        /*004c*/ 	.word	0x00000000
        /*0050*/ 	.short	0x0011
        /*0052*/ 	.short	0x0078
        /*0054*/ 	.byte	0x00, 0xf0, 0x11, 0x00


	//----- nvinfo : EIATTR_KPARAM_INFO
	.align		4
.L_25779:
        /*0058*/ 	.byte	0x04, 0x17
        /*005a*/ 	.short	(.L_25781 - .L_25780)
.L_25780:
        /*005c*/ 	.word	0x00000000
        /*0060*/ 	.short	0x0010
        /*0062*/ 	.short	0x0070
        /*0064*/ 	.byte	0x00, 0xf5, 0x21, 0x00


	//----- nvinfo : EIATTR_KPARAM_INFO
	.align		4
.L_25781:
        /*0068*/ 	.byte	0x04, 0x17
        /*006a*/ 	.short	(.L_25783 - .L_25782)
.L_25782:
        /*006c*/ 	.word	0x00000000
        /*0070*/ 	.short	0x000f
        /*0072*/ 	.short	0x0068
        /*0074*/ 	.byte	0x00, 0xf5, 0x21, 0x00


	//----- nvinfo : EIATTR_KPARAM_INFO
	.align		4
.L_25783:
        /*0078*/ 	.byte	0x04, 0x17
        /*007a*/ 	.short	(.L_25785 - .L_25784)
.L_25784:
        /*007c*/ 	.word	0x00000000
        /*0080*/ 	.short	0x000e
        /*0082*/ 	.short	0x0060
        /*0084*/ 	.byte	0x00, 0xf0, 0x11, 0x00


	//----- nvinfo : EIATTR_KPARAM_INFO
	.align		4
.L_25785:
        /*0088*/ 	.byte	0x04, 0x17
        /*008a*/ 	.short	(.L_25787 - .L_25786)
.L_25786:
        /*008c*/ 	.word	0x00000000
        /*0090*/ 	.short	0x000d
        /*0092*/ 	.short	0x005c
        /*0094*/ 	.byte	0x00, 0xf0, 0x11, 0x00


	//----- nvinfo : EIATTR_KPARAM_INFO
	.align		4
.L_25787:
        /*0098*/ 	.byte	0x04, 0x17
        /*009a*/ 	.short	(.L_25789 - .L_25788)
.L_25788:
        /*009c*/ 	.word	0x00000000
        /*00a0*/ 	.short	0x000c
        /*00a2*/ 	.short	0x0058
        /*00a4*/ 	.byte	0x00, 0xf0, 0x11, 0x00


	//----- nvinfo : EIATTR_KPARAM_INFO
	.align		4
.L_25789:
        /*00a8*/ 	.byte	0x04, 0x17
        /*00aa*/ 	.short	(.L_25791 - .L_25790)
.L_25790:
        /*00ac*/ 	.word	0x00000000
        /*00b0*/ 	.short	0x000b
        /*00b2*/ 	.short	0x0050
        /*00b4*/ 	.byte	0x00, 0xf5, 0x21, 0x00


	//----- nvinfo : EIATTR_KPARAM_INFO
	.align		4
.L_25791:
        /*00b8*/ 	.byte	0x04, 0x17
        /*00ba*/ 	.short	(.L_25793 - .L_25792)
.L_25792:
        /*00bc*/ 	.word	0x00000000
        /*00c0*/ 	.short	0x000a
        /*00c2*/ 	.short	0x0048
        /*00c4*/ 	.byte	0x00, 0xf0, 0x11, 0x00


	//----- nvinfo : EIATTR_KPARAM_INFO
	.align		4
.L_25793:
        /*00c8*/ 	.byte	0x04, 0x17
        /*00ca*/ 	.short	(.L_25795 - .L_25794)
.L_25794:
        /*00cc*/ 	.word	0x00000000
        /*00d0*/ 	.short	0x0009
        /*00d2*/ 	.short	0x0040
        /*00d4*/ 	.byte	0x00, 0xf5, 0x21, 0x00


	//----- nvinfo : EIATTR_KPARAM_INFO
	.align		4
.L_25795:
        /*00d8*/ 	.byte	0x04, 0x17
        /*00da*/ 	.short	(.L_25797 - .L_25796)
.L_25796:
        /*00dc*/ 	.word	0x00000000
        /*00e0*/ 	.short	0x0008
        /*00e2*/ 	.short	0x0038
        /*00e4*/ 	.byte	0x00, 0xf5, 0x21, 0x00


	//----- nvinfo : EIATTR_KPARAM_INFO
	.align		4
.L_25797:
        /*00e8*/ 	.byte	0x04, 0x17
        /*00ea*/ 	.short	(.L_25799 - .L_25798)
.L_25798:
        /*00ec*/ 	.word	0x00000000
        /*00f0*/ 	.short	0x0007
        /*00f2*/ 	.short	0x0034
        /*00f4*/ 	.byte	0x00, 0xf0, 0x11, 0x00


	//----- nvinfo : EIATTR_KPARAM_INFO
	.align		4
.L_25799:
        /*00f8*/ 	.byte	0x04, 0x17
        /*00fa*/ 	.short	(.L_25801 - .L_25800)
.L_25800:
        /*00fc*/ 	.word	0x00000000
        /*0100*/ 	.short	0x0006
        /*0102*/ 	.short	0x0030
        /*0104*/ 	.byte	0x00, 0xf0, 0x11, 0x00


	//----- nvinfo : EIATTR_KPARAM_INFO
	.align		4
.L_25801:
        /*0108*/ 	.byte	0x04, 0x17
        /*010a*/ 	.short	(.L_25803 - .L_25802)
.L_25802:
        /*010c*/ 	.word	0x00000000
        /*0110*/ 	.short	0x0005
        /*0112*/ 	.short	0x0028
        /*0114*/ 	.byte	0x00, 0xf5, 0x21, 0x00


	//----- nvinfo : EIATTR_KPARAM_INFO
	.align		4
.L_25803:
        /*0118*/ 	.byte	0x04, 0x17
        /*011a*/ 	.short	(.L_25805 - .L_25804)
.L_25804:
        /*011c*/ 	.word	0x00000000
        /*0120*/ 	.short	0x0004
        /*0122*/ 	.short	0x0020
        /*0124*/ 	.byte	0x00, 0xf5, 0x21, 0x00


	//----- nvinfo : EIATTR_KPARAM_INFO
	.align		4
.L_25805:
        /*0128*/ 	.byte	0x04, 0x17
        /*012a*/ 	.short	(.L_25807 - .L_25806)
.L_25806:
        /*012c*/ 	.word	0x00000000
        /*0130*/ 	.short	0x0003
        /*0132*/ 	.short	0x0018
        /*0134*/ 	.byte	0x00, 0xf5, 0x21, 0x00


	//----- nvinfo : EIATTR_KPARAM_INFO
	.align		4
.L_25807:
        /*0138*/ 	.byte	0x04, 0x17
        /*013a*/ 	.short	(.L_25809 - .L_25808)
.L_25808:
        /*013c*/ 	.word	0x00000000
        /*0140*/ 	.short	0x0002
        /*0142*/ 	.short	0x0010
        /*0144*/ 	.byte	0x00, 0xf5, 0x21, 0x00


	//----- nvinfo : EIATTR_KPARAM_INFO
	.align		4
.L_25809:
        /*0148*/ 	.byte	0x04, 0x17
        /*014a*/ 	.short	(.L_25811 - .L_25810)
.L_25810:
        /*014c*/ 	.word	0x00000000
        /*0150*/ 	.short	0x0001
        /*0152*/ 	.short	0x0008
        /*0154*/ 	.byte	0x00, 0xf5, 0x21, 0x00


	//----- nvinfo : EIATTR_KPARAM_INFO
	.align		4
.L_25811:
        /*0158*/ 	.byte	0x04, 0x17
        /*015a*/ 	.short	(.L_25813 - .L_25812)
.L_25812:
        /*015c*/ 	.word	0x00000000
        /*0160*/ 	.short	0x0000
        /*0162*/ 	.short	0x0000
        /*0164*/ 	.byte	0x00, 0xf5, 0x21, 0x00


	//----- nvinfo : EIATTR_SPARSE_MMA_MASK
	.align		4
.L_25813:
        /*0168*/ 	.byte	0x03, 0x50
        /*016a*/ 	.short	0x0000


	//----- nvinfo : EIATTR_MAXREG_COUNT
	.align		4
        /*016c*/ 	.byte	0x03, 0x1b
        /*016e*/ 	.short	0x00ff


	//----- nvinfo : EIATTR_NUM_BARRIERS
	.align		4
        /*0170*/ 	.byte	0x02, 0x4c
        /*0172*/ 	.byte	0x01
	.zero		1


	//----- nvinfo : EIATTR_MERCURY_ISA_VERSION
	.align		4
        /*0174*/ 	.byte	0x03, 0x5f
        /*0176*/ 	.short	0x0101


	//----- nvinfo : EIATTR_COOP_GROUP_MASK_REGIDS
	.align		4
        /*0178*/ 	.byte	0x04, 0x29
        /*017a*/ 	.short	(.L_25815 - .L_25814)


	//   ....[0]....
.L_25814:
        /*017c*/ 	.word	0xffffffff


	//   ....[1]....
        /*0180*/ 	.word	0xffffffff


	//   ....[2]....
        /*0184*/ 	.word	0xffffffff


	//   ....[3]....
        /*0188*/ 	.word	0xffffffff


	//   ....[4]....
        /*018c*/ 	.word	0xffffffff


	//   ....[5]....
        /*0190*/ 	.word	0xffffffff


	//   ....[6]....
        /*0194*/ 	.word	0xffffffff


	//   ....[7]....
        /*0198*/ 	.word	0xffffffff


	//   ....[8]....
        /*019c*/ 	.word	0xffffffff


	//   ....[9]....
        /*01a0*/ 	.word	0xffffffff


	//   ....[10]....
        /*01a4*/ 	.word	0xffffffff


	//   ....[11]....
        /*01a8*/ 	.word	0xffffffff


	//   ....[12]....
        /*01ac*/ 	.word	0xffffffff


	//   ....[13]....
        /*01b0*/ 	.word	0xffffffff


	//   ....[14]....
        /*01b4*/ 	.word	0xffffffff


	//   ....[15]....
        /*01b8*/ 	.word	0xffffffff


	//   ....[16]....
        /*01bc*/ 	.word	0x05000008


	//   ....[17]....
        /*01c0*/ 	.word	0x05000008


	//   ....[18]....
        /*01c4*/ 	.word	0x05000008


	//   ....[19]....
        /*01c8*/ 	.word	0x05000008


	//   ....[20]....
        /*01cc*/ 	.word	0x05000008


	//----- nvinfo : EIATTR_COOP_GROUP_INSTR_OFFSETS
	.align		4
.L_25815:
        /*01d0*/ 	.byte	0x04, 0x28
        /*01d2*/ 	.short	(.L_25817 - .L_25816)


	//   ....[0]....
.L_25816:
        /*01d4*/ 	.word	0x00000c10


	//   ....[1]....
        /*01d8*/ 	.word	0x00000c30


	//   ....[2]....
        /*01dc*/ 	.word	0x00000e50


	//   ....[3]....
        /*01e0*/ 	.word	0x00000e70


	//   ....[4]....
        /*01e4*/ 	.word	0x00000e90


	//   ....[5]....
        /*01e8*/ 	.word	0x00000fb0


	//   ....[6]....
        /*01ec*/ 	.word	0x00000fd0


	//   ....[7]....
        /*01f0*/ 	.word	0x00001000


	//   ....[8]....
        /*01f4*/ 	.word	0x00001e60


	//   ....[9]....
        /*01f8*/ 	.word	0x00001e90


	//   ....[10]....
        /*01fc*/ 	.word	0x00001eb0


	//   ....[11]....
        /*0200*/ 	.word	0x00001ed0


	//   ....[12]....
        /*0204*/ 	.word	0x00001ef0


	//   ....[13]....
        /*0208*/ 	.word	0x00001f40


	//   ....[14]....
        /*020c*/ 	.word	0x00001f60


	//   ....[15]....
        /*0210*/ 	.word	0x00001f80


	//   ....[16]....
        /*0214*/ 	.word	0x00003d80


	//   ....[17]....
        /*0218*/ 	.word	0x00003e00


	//   ....[18]....
        /*021c*/ 	.word	0x00003e90


	//   ....[19]....
        /*0220*/ 	.word	0x00003f10


	//   ....[20]....
        /*0224*/ 	.word	0x00003f70


	//----- nvinfo : EIATTR_VRC_CTA_INIT_COUNT
	.align		4
.L_25817:
        /*0228*/ 	.byte	0x02, 0x4a
	.zero		1
	.zero		1


	//----- nvinfo : EIATTR_EXIT_INSTR_OFFSETS
	.align		4
        /*022c*/ 	.byte	0x04, 0x1c
        /*022e*/ 	.short	(.L_25819 - .L_25818)


	//   ....[0]....
.L_25818:
        /*0230*/ 	.word	0x000000d0


	//   ....[1]....
        /*0234*/ 	.word	0x00003c40


	//   ....[2]....
        /*0238*/ 	.word	0x00003d20


	//----- nvinfo : EIATTR_CRS_STACK_SIZE
	.align		4
.L_25819:
        /*023c*/ 	.byte	0x04, 0x1e
        /*023e*/ 	.short	(.L_25821 - .L_25820)
.L_25820:
        /*0240*/ 	.word	0x00000000


	//----- nvinfo : EIATTR_CBANK_PARAM_SIZE
	.align		4
.L_25821:
        /*0244*/ 	.byte	0x03, 0x19
        /*0246*/ 	.short	0x008c


	//----- nvinfo : EIATTR_PARAM_CBANK
	.align		4
        /*0248*/ 	.byte	0x04, 0x0a
        /*024a*/ 	.short	(.L_25823 - .L_25822)
	.align		4
.L_25822:
        /*024c*/ 	.word	index@(.nv.constant0._ZN4vllm25paged_attention_v2_kernelI13__nv_bfloat16S1_Li32ELi8ELi128ELNS_18Fp8KVCacheDataTypeE0ELb0ELi512EEEvPfS3_PT_PKS4_PKT0_SA_ifPKiSC_iPKfiiiSE_SE_iiiii)
        /*0250*/ 	.short	0x0380
        /*0252*/ 	.short	0x008c


	//----- nvinfo : EIATTR_SW_WAR
	.align		4
.L_25823:
        /*0254*/ 	.byte	0x04, 0x36
        /*0256*/ 	.short	(.L_25825 - .L_25824)
.L_25824:
        /*0258*/ 	.word	0x00000008
.L_25825:


//--------------------- .nv.info._ZN4vllm32paged_attention_v2_reduce_kernelI13__nv_bfloat16Li256ELi128ELi512EEEvPT_PKfS5_PKS2_PKii --------------------------
	.section	.nv.info._ZN4vllm32paged_attention_v2_reduce_kernelI13__nv_bfloat16Li256ELi128ELi512EEEvPT_PKfS5_PKS2_PKii,"",@"SHT_CUDA_INFO"
	.sectionflags	@""
	.align	4


	//----- nvinfo : EIATTR_CUDA_API_VERSION
	.align		4
        /*0000*/ 	.byte	0x04, 0x37
        /*0002*/ 	.short	(.L_25827 - .L_25826)
.L_25826:
        /*0004*/ 	.word	0x00000082


	//----- nvinfo : EIATTR_KPARAM_INFO
	.align		4
.L_25827:
        /*0008*/ 	.byte	0x04, 0x17
        /*000a*/ 	.short	(.L_25829 - .L_25828)
.L_25828:
        /*000c*/ 	.word	0x00000000
        /*0010*/ 	.short	0x0005
        /*0012*/ 	.short	0x0028
        /*0014*/ 	.byte	0x00, 0xf0, 0x11, 0x00


	//----- nvinfo : EIATTR_KPARAM_INFO
	.align		4
.L_25829:
        /*0018*/ 	.byte	0x04, 0x17
        /*001a*/ 	.short	(.L_25831 - .L_25830)
.L_25830:
        /*001c*/ 	.word	0x00000000
        /*0020*/ 	.short	0x0004
        /*0022*/ 	.short	0x0020
        /*0024*/ 	.byte	0x00, 0xf5, 0x21, 0x00


	//----- nvinfo : EIATTR_KPARAM_INFO
	.align		4
.L_25831:
        /*0028*/ 	.byte	0x04, 0x17
        /*002a*/ 	.short	(.L_25833 - .L_25832)
.L_25832:
        /*002c*/ 	.word	0x00000000
        /*0030*/ 	.short	0x0003
        /*0032*/ 	.short	0x0018
        /*0034*/ 	.byte	0x00, 0xf5, 0x21, 0x00


	//----- nvinfo : EIATTR_KPARAM_INFO
	.align		4
.L_25833:
        /*0038*/ 	.byte	0x04, 0x17
        /*003a*/ 	.short	(.L_25835 - .L_25834)
.L_25834:
        /*003c*/ 	.word	0x00000000
        /*0040*/ 	.short	0x0002
        /*0042*/ 	.short	0x0010
        /*0044*/ 	.byte	0x00, 0xf5, 0x21, 0x00


	//----- nvinfo : EIATTR_KPARAM_INFO
	.align		4
.L_25835:
        /*0048*/ 	.byte	0x04, 0x17
        /*004a*/ 	.short	(.L_25837 - .L_25836)
.L_25836:
        /*004c*/ 	.word	0x00000000
        /*0050*/ 	.short	0x0001
        /*0052*/ 	.short	0x0008
        /*0054*/ 	.byte	0x00, 0xf5, 0x21, 0x00


	//----- nvinfo : EIATTR_KPARAM_INFO
	.align		4
.L_25837:
        /*0058*/ 	.byte	0x04, 0x17
        /*005a*/ 	.short	(.L_25839 - .L_25838)
.L_25838:
        /*005c*/ 	.word	0x00000000
        /*0060*/ 	.short	0x0000
        /*0062*/ 	.short	0x0000
        /*0064*/ 	.byte	0x00, 0xf5, 0x21, 0x00


	//----- nvinfo : EIATTR_SPARSE_MMA_MASK
	.align		4
.L_25839:
        /*0068*/ 	.byte	0x03, 0x50
        /*006a*/ 	.short	0x0000


	//----- nvinfo : EIATTR_MAXREG_COUNT
	.align		4
        /*006c*/ 	.byte	0x03, 0x1b
        /*006e*/ 	.short	0x00ff


	//----- nvinfo : EIATTR_NUM_BARRIERS
	.align		4
        /*0070*/ 	.byte	0x02, 0x4c
        /*0072*/ 	.byte	0x01
	.zero		1


	//----- nvinfo : EIATTR_MERCURY_ISA_VERSION
	.align		4
        /*0074*/ 	.byte	0x03, 0x5f
        /*0076*/ 	.short	0x0101


	//----- nvinfo : EIATTR_COOP_GROUP_MASK_REGIDS
	.align		4
        /*0078*/ 	.byte	0x04, 0x29
        /*007a*/ 	.short	(.L_25841 - .L_25840)


	//   ....[0]....
.L_25840:
        /*007c*/ 	.word	0xffffffff


	//   ....[1]....
        /*0080*/ 	.word	0xffffffff


	//   ....[2]....
        /*0084*/ 	.word	0xffffffff


	//   ....[3]....
        /*0088*/ 	.word	0xffffffff


	//   ....[4]....
        /*008c*/ 	.word	0xffffffff


	//   ....[5]....
        /*0090*/ 	.word	0xffffffff


	//   ....[6]....
        /*0094*/ 	.word	0xffffffff


	//   ....[7]....
        /*0098*/ 	.word	0xffffffff


	//   ....[8]....
        /*009c*/ 	.word	0xffffffff


	//   ....[9]....
        /*00a0*/ 	.word	0xffffffff


	//   ....[10]....
        /*00a4*/ 	.word	0xffffffff


	//   ....[11]....
        /*00a8*/ 	.word	0xffffffff


	//   ....[12]....
        /*00ac*/ 	.word	0xffffffff


	//   ....[13]....
        /*00b0*/ 	.word	0xffffffff


	//   ....[14]....
        /*00b4*/ 	.word	0xffffffff


	//   ....[15]....
        /*00b8*/ 	.word	0xffffffff


	//----- nvinfo : EIATTR_COOP_GROUP_INSTR_OFFSETS
	.align		4
.L_25841:
        /*00bc*/ 	.byte	0x04, 0x28
        /*00be*/ 	.short	(.L_25843 - .L_25842)


	//   ....[0]....
.L_25842:
        /*00c0*/ 	.word	0x00000f90


	//   ....[1]....
        /*00c4*/ 	.word	0x00001040


	//   ....[2]....
        /*00c8*/ 	.word	0x00001080


	//   ....[3]....
        /*00cc*/ 	.word	0x000010b0


	//   ....[4]....
        /*00d0*/ 	.word	0x000010e0


	//   ....[5]....
        /*00d4*/ 	.word	0x00001130


	//   ....[6]....
        /*00d8*/ 	.word	0x00001150


	//   ....[7]....
        /*00dc*/ 	.word	0x00001180


	//   ....[8]....
        /*00e0*/ 	.word	0x00001a30


	//   ....[9]....
        /*00e4*/ 	.word	0x00001ac0


	//   ....[10]....
        /*00e8*/ 	.word	0x00001ae0


	//   ....[11]....
        /*00ec*/ 	.word	0x00001b00


	//   ....[12]....
        /*00f0*/ 	.word	0x00001b20


	//   ....[13]....
        /*00f4*/ 	.word	0x00001ba0


	//   ....[14]....
        /*00f8*/ 	.word	0x00001bc0


	//   ....[15]....
        /*00fc*/ 	.word	0x00001c00


	//----- nvinfo : EIATTR_VRC_CTA_INIT_COUNT
	.align		4
.L_25843:
        /*0100*/ 	.byte	0x02, 0x4a
	.zero		1
	.zero		1


	//----- nvinfo : EIATTR_EXIT_INSTR_OFFSETS
	.align		4
        /*0104*/ 	.byte	0x04, 0x1c
        /*0106*/ 	.short	(.L_25845 - .L_25844)


	//   ....[0]....
.L_25844:
        /*0108*/ 	.word	0x000001a0


	//   ....[1]....
        /*010c*/ 	.word	0x000004f0


	//   ....[2]....
        /*0110*/ 	.word	0x00000810


	//   ....[3]....
        /*0114*/ 	.word	0x00001c20


	//   ....[4]....
        /*0118*/ 	.word	0x00002800


	//   ....[5]....
        /*011c*/ 	.word	0x000031a0


	//----- nvinfo : EIATTR_CRS_STACK_SIZE
	.align		4
.L_25845:
        /*0120*/ 	.byte	0x04, 0x1e
        /*0122*/ 	.short	(.L_25847 - .L_25846)
.L_25846:
        /*0124*/ 	.word	0x00000000


	//----- nvinfo : EIATTR_CBANK_PARAM_SIZE
	.align		4
.L_25847:
        /*0128*/ 	.byte	0x03, 0x19
        /*012a*/ 	.short	0x002c


	//----- nvinfo : EIATTR_PARAM_CBANK
	.align		4
        /*012c*/ 	.byte	0x04, 0x0a
        /*012e*/ 	.short	(.L_25849 - .L_25848)
	.align		4
.L_25848:
        /*0130*/ 	.word	index@(.nv.constant0._ZN4vllm32paged_attention_v2_reduce_kernelI13__nv_bfloat16Li256ELi128ELi512EEEvPT_PKfS5_PKS2_PKii)
        /*0134*/ 	.short	0x0380
        /*0136*/ 	.short	0x002c


	//----- nvinfo : EIATTR_SW_WAR
	.align		4
.L_25849:
        /*0138*/ 	.byte	0x04, 0x36
        /*013a*/ 	.short	(.L_25851 - .L_25850)
.L_25850:
        /*013c*/ 	.word	0x00000008
.L_25851:


//--------------------- .nv.info._ZN4vllm25paged_attention_v2_kernelI13__nv_bfloat16S1_Li256ELi8ELi128ELNS_18Fp8KVCacheDataTypeE0ELb1ELi512EEEvPfS3_PT_PKS4_PKT0_SA_ifPKiSC_iPKfiiiSE_SE_iiiii --------------------------
	.section	.nv.info._ZN4vllm25paged_attention_v2_kernelI13__nv_bfloat16S1_Li256ELi8ELi128ELNS_18Fp8KVCacheDataTypeE0ELb1ELi512EEEvPfS3_PT_PKS4_PKT0_SA_ifPKiSC_iPKfiiiSE_SE_iiiii,"",@"SHT_CUDA_INFO"
	.sectionflags	@""
	.align	4


	//----- nvinfo : EIATTR_CUDA_API_VERSION
	.align		4
        /*0000*/ 	.byte	0x04, 0x37
        /*0002*/ 	.short	(.L_25853 - .L_25852)
.L_25852:
        /*0004*/ 	.word	0x00000082


	//----- nvinfo : EIATTR_KPARAM_INFO
	.align		4
.L_25853:
        /*0008*/ 	.byte	0x04, 0x17
        /*000a*/ 	.short	(.L_25855 - .L_25854)
.L_25854:
        /*000c*/ 	.word	0x00000000
        /*0010*/ 	.short	0x0015
        /*0012*/ 	.short	0x0088
        /*0014*/ 	.byte	0x00, 0xf0, 0x11, 0x00


	//----- nvinfo : EIATTR_KPARAM_INFO
	.align		4
.L_25855:
        /*0018*/ 	.byte	0x04, 0x17
        /*001a*/ 	.short	(.L_25857 - .L_25856)
.L_25856:
        /*001c*/ 	.word	0x00000000
        /*0020*/ 	.short	0x0014
        /*0022*/ 	.short	0x0084
        /*0024*/ 	.byte	0x00, 0xf0, 0x11, 0x00


	//----- nvinfo : EIATTR_KPARAM_INFO
	.align		4
.L_25857:
        /*0028*/ 	.byte	0x04, 0x17
        /*002a*/ 	.short	(.L_25859 - .L_25858)
.L_25858:
        /*002c*/ 	.word	0x00000000
        /*0030*/ 	.short	0x0013
        /*0032*/ 	.short	0x0080
        /*0034*/ 	.byte	0x00, 0xf0, 0x11, 0x00


	//----- nvinfo : EIATTR_KPARAM_INFO
	.align		4
.L_25859:
        /*0038*/ 	.byte	0x04, 0x17
        /*003a*/ 	.short	(.L_25861 - .L_25860)
.L_25860:
        /*003c*/ 	.word	0x00000000
        /*0040*/ 	.short	0x0012
        /*0042*/ 	.short	0x007c
        /*0044*/ 	.byte	0x00, 0xf0, 0x11, 0x00


	//----- nvinfo : EIATTR_KPARAM_INFO
	.align		4
.L_25861:
        /*0048*/ 	.byte	0x04, 0x17
        /*004a*/ 	.short	(.L_25863 - .L_25862)
.L_25862:
        /*004c*/ 	.word	0x00000000
        /*0050*/ 	.short	0x0011
        /*0052*/ 	.short	0x0078
        /*0054*/ 	.byte	0x00, 0xf0, 0x11, 0x00


	//----- nvinfo : EIATTR_KPARAM_INFO
	.align		4
.L_25863:
        /*0058*/ 	.byte	0x04, 0x17
        /*005a*/ 	.short	(.L_25865 - .L_25864)
.L_25864:
        /*005c*/ 	.word	0x00000000
        /*0060*/ 	.short	0x0010
        /*0062*/ 	.short	0x0070
        /*0064*/ 	.byte	0x00, 0xf5, 0x21, 0x00


	//----- nvinfo : EIATTR_KPARAM_INFO
	.align		4
.L_25865:
        /*0068*/ 	.byte	0x04, 0x17
        /*006a*/ 	.short	(.L_25867 - .L_25866)
.L_25866:
        /*006c*/ 	.word	0x00000000
        /*0070*/ 	.short	0x000f
        /*0072*/ 	.short	0x0068
        /*0074*/ 	.byte	0x00, 0xf5, 0x21, 0x00


	//----- nvinfo : EIATTR_KPARAM_INFO
	.align		4
.L_25867:
        /*0078*/ 	.byte	0x04, 0x17
        /*007a*/ 	.short	(.L_25869 - .L_25868)
.L_25868:
        /*007c*/ 	.word	0x00000000
        /*0080*/ 	.short	0x000e
        /*0082*/ 	.short	0x0060
        /*0084*/ 	.byte	0x00, 0xf0, 0x11, 0x00


	//----- nvinfo : EIATTR_KPARAM_INFO
	.align		4
.L_25869:
        /*0088*/ 	.byte	0x04, 0x17
        /*008a*/ 	.short	(.L_25871 - .L_25870)
.L_25870:
        /*008c*/ 	.word	0x00000000
        /*0090*/ 	.short	0x000d
        /*0092*/ 	.short	0x005c
        /*0094*/ 	.byte	0x00, 0xf0, 0x11, 0x00


	//----- nvinfo : EIATTR_KPARAM_INFO
	.align		4
.L_25871:
        /*0098*/ 	.byte	0x04, 0x17
        /*009a*/ 	.short	(.L_25873 - .L_25872)
.L_25872:
        /*009c*/ 	.word	0x00000000
        /*00a0*/ 	.short	0x000c
        /*00a2*/ 	.short	0x0058
        /*00a4*/ 	.byte	0x00, 0xf0, 0x11, 0x00


	//----- nvinfo : EIATTR_KPARAM_INFO
	.align		4
.L_25873:
        /*00a8*/ 	.byte	0x04, 0x17
        /*00aa*/ 	.short	(.L_25875 - .L_25874)
.L_25874:
        /*00ac*/ 	.word	0x00000000
        /*00b0*/ 	.short	0x000b
        /*00b2*/ 	.short	0x0050
        /*00b4*/ 	.byte	0x00, 0xf5, 0x21, 0x00


	//----- nvinfo : EIATTR_KPARAM_INFO
	.align		4
.L_25875:
        /*00b8*/ 	.byte	0x04, 0x17
        /*00ba*/ 	.short	(.L_25877 - .L_25876)
.L_25876:
        /*00bc*/ 	.word	0x00000000
        /*00c0*/ 	.short	0x000a
        /*00c2*/ 	.short	0x0048
        /*00c4*/ 	.byte	0x00, 0xf0, 0x11, 0x00


	//----- nvinfo : EIATTR_KPARAM_INFO
	.align		4
.L_25877:
        /*00c8*/ 	.byte	0x04, 0x17
        /*00ca*/ 	.short	(.L_25879 - .L_25878)
.L_25878:
        /*00cc*/ 	.word	0x00000000
        /*00d0*/ 	.short	0x0009
        /*00d2*/ 	.short	0x0040
        /*00d4*/ 	.byte	0x00, 0xf5, 0x21, 0x00


	//----- nvinfo : EIATTR_KPARAM_INFO
	.align		4
.L_25879:
        /*00d8*/ 	.byte	0x04, 0x17
        /*00da*/ 	.short	(.L_25881 - .L_25880)
.L_25880:
        /*00dc*/ 	.word	0x00000000
        /*00e0*/ 	.short	0x0008
        /*00e2*/ 	.short	0x0038
        /*00e4*/ 	.byte	0x00, 0xf5, 0x21, 0x00


	//----- nvinfo : EIATTR_KPARAM_INFO
	.align		4
.L_25881:
        /*00e8*/ 	.byte	0x04, 0x17
        /*00ea*/ 	.short	(.L_25883 - .L_25882)
.L_25882:
        /*00ec*/ 	.word	0x00000000
        /*00f0*/ 	.short	0x0007
        /*00f2*/ 	.short	0x0034
        /*00f4*/ 	.byte	0x00, 0xf0, 0x11, 0x00


	//----- nvinfo : EIATTR_KPARAM_INFO
	.align		4
.L_25883:
        /*00f8*/ 	.byte	0x04, 0x17
        /*00fa*/ 	.short	(.L_25885 - .L_25884)
.L_25884:
        /*00fc*/ 	.word	0x00000000
        /*0100*/ 	.short	0x0006
        /*0102*/ 	.short	0x0030
        /*0104*/ 	.byte	0x00, 0xf0, 0x11, 0x00


	//----- nvinfo : EIATTR_KPARAM_INFO
	.align		4
.L_25885:
        /*0108*/ 	.byte	0x04, 0x17
        /*010a*/ 	.short	(.L_25887 - .L_25886)
.L_25886:
        /*010c*/ 	.word	0x00000000
        /*0110*/ 	.short	0x0005
        /*0112*/ 	.short	0x0028
        /*0114*/ 	.byte	0x00, 0xf5, 0x21, 0x00


	//----- nvinfo : EIATTR_KPARAM_INFO
	.align		4
.L_25887:
        /*0118*/ 	.byte	0x04, 0x17
        /*011a*/ 	.short	(.L_25889 - .L_25888)
.L_25888:
        /*011c*/ 	.word	0x00000000
        /*0120*/ 	.short	0x0004
        /*0122*/ 	.short	0x0020
        /*0124*/ 	.byte	0x00, 0xf5, 0x21, 0x00


	//----- nvinfo : EIATTR_KPARAM_INFO
	.align		4
.L_25889:
        /*0128*/ 	.byte	0x04, 0x17
        /*012a*/ 	.short	(.L_25891 - .L_25890)
.L_25890:
        /*012c*/ 	.word	0x00000000
        /*0130*/ 	.short	0x0003
        /*0132*/ 	.short	0x0018
        /*0134*/ 	.byte	0x00, 0xf5, 0x21, 0x00


	//----- nvinfo : EIATTR_KPARAM_INFO
	.align		4
.L_25891:
        /*0138*/ 	.byte	0x04, 0x17
        /*013a*/ 	.short	(.L_25893 - .L_25892)
.L_25892:
        /*013c*/ 	.word	0x00000000
        /*0140*/ 	.short	0x0002
        /*0142*/ 	.short	0x0010
        /*0144*/ 	.byte	0x00, 0xf5, 0x21, 0x00


	//----- nvinfo : EIATTR_KPARAM_INFO
	.align		4
.L_25893:
        /*0148*/ 	.byte	0x04, 0x17
        /*014a*/ 	.short	(.L_25895 - .L_25894)
.L_25894:
        /*014c*/ 	.word	0x00000000
        /*0150*/ 	.short	0x0001
        /*0152*/ 	.short	0x0008
        /*0154*/ 	.byte	0x00, 0xf5, 0x21, 0x00


	//----- nvinfo : EIATTR_KPARAM_INFO
	.align		4
.L_25895:
        /*0158*/ 	.byte	0x04, 0x17
        /*015a*/ 	.short	(.L_25897 - .L_25896)
.L_25896:
        /*015c*/ 	.word	0x00000000
        /*0160*/ 	.short	0x0000
        /*0162*/ 	.short	0x0000
        /*0164*/ 	.byte	0x00, 0xf5, 0x21, 0x00


	//----- nvinfo : EIATTR_SPARSE_MMA_MASK
	.align		4
.L_25897:
        /*0168*/ 	.byte	0x03, 0x50
        /*016a*/ 	.short	0x0000


	//----- nvinfo : EIATTR_MAXREG_COUNT
	.align		4
        /*016c*/ 	.byte	0x03, 0x1b
        /*016e*/ 	.short	0x00ff


	//----- nvinfo : EIATTR_NUM_BARRIERS
	.align		4
        /*0170*/ 	.byte	0x02, 0x4c
        /*0172*/ 	.byte	0x01
	.zero		1


	//----- nvinfo : EIATTR_MERCURY_ISA_VERSION
	.align		4
        /*0174*/ 	.byte	0x03, 0x5f
        /*0176*/ 	.short	0x0101


	//----- nvinfo : EIATTR_COOP_GROUP_MASK_REGIDS
	.align		4
        /*0178*/ 	.byte	0x04, 0x29
        /*017a*/ 	.short	(.L_25899 - .L_25898)


	//   ....[0]....
.L_25898:
        /*017c*/ 	.word	0xffffffff


	//   ....[1]....
        /*0180*/ 	.word	0xffffffff


	//   ....[2]....
        /*0184*/ 	.word	0xffffffff


	//   ....[3]....
        /*0188*/ 	.word	0xffffffff


	//   ....[4]....
        /*018c*/ 	.word	0xffffffff


	//   ....[5]....
        /*0190*/ 	.word	0xffffffff


	//   ....[6]....
        /*0194*/ 	.word	0xffffffff


	//   ....[7]....
        /*0198*/ 	.word	0xffffffff


	//   ....[8]....
        /*019c*/ 	.word	0xffffffff


	//   ....[9]....
        /*01a0*/ 	.word	0xffffffff


	//   ....[10]....
        /*01a4*/ 	.word	0xffffffff


	//   ....[11]....
        /*01a8*/ 	.word	0xffffffff


	//   ....[12]....
        /*01ac*/ 	.word	0xffffffff


	//   ....[13]....
        /*01b0*/ 	.word	0xffffffff


	//   ....[14]....
        /*01b4*/ 	.word	0xffffffff


	//   ....[15]....
        /*01b8*/ 	.word	0xffffffff


	//   ....[16]....
        /*01bc*/ 	.word	0x0500000c


	//   ....[17]....
        /*01c0*/ 	.word	0x0500000c


	//   ....[18]....
        /*01c4*/ 	.word	0x0500000c


	//   ....[19]....
        /*01c8*/ 	.word	0x0500000c


	//   ....[20]....
        /*01cc*/ 	.word	0x0500000c


	//----- nvinfo : EIATTR_COOP_GROUP_INSTR_OFFSETS
	.align		4
.L_25899:
        /*01d0*/ 	.byte	0x04, 0x28
        /*01d2*/ 	.short	(.L_25901 - .L_25900)


	//   ....[0]....
.L_25900:
        /*01d4*/ 	.word	0x00002390


	//   ....[1]....
        /*01d8*/ 	.word	0x000023b0


	//   ....[2]....
        /*01dc*/ 	.word	0x000025d0


	//   ....[3]....
        /*01e0*/ 	.word	0x000025f0


	//   ....[4]....
        /*01e4*/ 	.word	0x00002610


	//   ....[5]....
        /*01e8*/ 	.word	0x00002730


	//   ....[6]....
        /*01ec*/ 	.word	0x00002750


	//   ....[7]....
        /*01f0*/ 	.word	0x00002770


	//   ....[8]....
        /*01f4*/ 	.word	0x000035b0


	//   ....[9]....
        /*01f8*/ 	.word	0x000035e0


	//   ....[10]....
        /*01fc*/ 	.word	0x00003600


	//   ....[11]....
        /*0200*/ 	.word	0x00003620


	//   ....[12]....
        /*0204*/ 	.word	0x00003640


	//   ....[13]....
        /*0208*/ 	.word	0x00003690


	//   ....[14]....
        /*020c*/ 	.word	0x000036b0


	//   ....[15]....
        /*0210*/ 	.word	0x000036d0


	//   ....[16]....
        /*0214*/ 	.word	0x00007070


	//   ....[17]....
        /*0218*/ 	.word	0x00007110


	//   ....[18]....
        /*021c*/ 	.word	0x000071a0


	//   ....[19]....
        /*0220*/ 	.word	0x00007240


	//   ....[20]....
        /*0224*/ 	.word	0x000072a0


	//----- nvinfo : EIATTR_VRC_CTA_INIT_COUNT
	.align		4
.L_25901:
        /*0228*/ 	.byte	0x02, 0x4a
	.zero		1
	.zero		1


	//----- nvinfo : EIATTR_EXIT_INSTR_OFFSETS
	.align		4
        /*022c*/ 	.byte	0x04, 0x1c
        /*022e*/ 	.short	(.L_25903 - .L_25902)


	//   ....[0]....
.L_25902:
        /*0230*/ 	.word	0x000000d0


	//   ....[1]....
        /*0234*/ 	.word	0x00006e50


	//   ....[2]....
        /*0238*/ 	.word	0x00007010


	//----- nvinfo : EIATTR_CRS_STACK_SIZE
	.align		4
.L_25903:
        /*023c*/ 	.byte	0x04, 0x1e
        /*023e*/ 	.short	(.L_25905 - .L_25904)
.L_25904:
        /*0240*/ 	.word	0x00000000


	//----- nvinfo : EIATTR_CBANK_PARAM_SIZE
	.align		4
.L_25905:
        /*0244*/ 	.byte	0x03, 0x19
        /*0246*/ 	.short	0x008c


	//----- nvinfo : EIATTR_PARAM_CBANK
	.align		4
        /*0248*/ 	.byte	0x04, 0x0a
        /*024a*/ 	.short	(.L_25907 - .L_25906)
	.align		4
.L_25906:
        /*024c*/ 	.word	index@(.nv.constant0._ZN4vllm25paged_attention_v2_kernelI13__nv_bfloat16S1_Li256ELi8ELi128ELNS_18Fp8KVCacheDataTypeE0ELb1ELi512EEEvPfS3_PT_PKS4_PKT0_SA_ifPKiSC_iPKfiiiSE_SE_iiiii)
        /*0250*/ 	.short	0x0380
        /*0252*/ 	.short	0x008c


	//----- nvinfo : EIATTR_SW_WAR
	.align		4
.L_25907:
        /*0254*/ 	.byte	0x04, 0x36
        /*0256*/ 	.short	(.L_25909 - .L_25908)
.L_25908:
        /*0258*/ 	.word	0x00000008
.L_25909:


//--------------------- .nv.info._ZN4vllm32paged_attention_v2_reduce_kernelI13__nv_bfloat16Li192ELi128ELi512EEEvPT_PKfS5_PKS2_PKii --------------------------
	.section	.nv.info._ZN4vllm32paged_attention_v2_reduce_kernelI13__nv_bfloat16Li192ELi128ELi512EEEvPT_PKfS5_PKS2_PKii,"",@"SHT_CUDA_INFO"
	.sectionflags	@""
	.align	4


	//----- nvinfo : EIATTR_CUDA_API_VERSION
	.align		4
        /*0000*/ 	.byte	0x04, 0x37
        /*0002*/ 	.short	(.L_25911 - .L_25910)
.L_25910:
        /*0004*/ 	.word	0x00000082


	//----- nvinfo : EIATTR_KPARAM_INFO
	.align		4
.L_25911:
        /*0008*/ 	.byte	0x04, 0x17
        /*000a*/ 	.short	(.L_25913 - .L_25912)
.L_25912:
        /*000c*/ 	.word	0x00000000
        /*0010*/ 	.short	0x0005
        /*0012*/ 	.short	0x0028
        /*0014*/ 	.byte	0x00, 0xf0, 0x11, 0x00


	//----- nvinfo : EIATTR_KPARAM_INFO
	.align		4
.L_25913:
        /*0018*/ 	.byte	0x04, 0x17
        /*001a*/ 	.short	(.L_25915 - .L_25914)
.L_25914:
        /*001c*/ 	.word	0x00000000
        /*0020*/ 	.short	0x0004
        /*0022*/ 	.short	0x0020
        /*0024*/ 	.byte	0x00, 0xf5, 0x21, 0x00


	//----- nvinfo : EIATTR_KPARAM_INFO
	.align		4
.L_25915:
        /*0028*/ 	.byte	0x04, 0x17
        /*002a*/ 	.short	(.L_25917 - .L_25916)
.L_25916:
        /*002c*/ 	.word	0x00000000
        /*0030*/ 	.short	0x0003
        /*0032*/ 	.short	0x0018
        /*0034*/ 	.byte	0x00, 0xf5, 0x21, 0x00


	//----- nvinfo : EIATTR_KPARAM_INFO
	.align		4
.L_25917:
        /*0038*/ 	.byte	0x04, 0x17
        /*003a*/ 	.short	(.L_25919 - .L_25918)
.L_25918:
        /*003c*/ 	.word	0x00000000
        /*0040*/ 	.short	0x0002
        /*0042*/ 	.short	0x0010
        /*0044*/ 	.byte	0x00, 0xf5, 0x21, 0x00


	//----- nvinfo : EIATTR_KPARAM_INFO
	.align		4
.L_25919:
        /*0048*/ 	.byte	0x04, 0x17
        /*004a*/ 	.short	(.L_25921 - .L_25920)
.L_25920:
        /*004c*/ 	.word	0x00000000
        /*0050*/ 	.short	0x0001
        /*0052*/ 	.short	0x0008
        /*0054*/ 	.byte	0x00, 0xf5, 0x21, 0x00


	//----- nvinfo : EIATTR_KPARAM_INFO
	.align		4
.L_25921:
        /*0058*/ 	.byte	0x04, 0x17
        /*005a*/ 	.short	(.L_25923 - .L_25922)
.L_25922:
        /*005c*/ 	.word	0x00000000
        /*0060*/ 	.short	0x0000
        /*0062*/ 	.short	0x0000
        /*0064*/ 	.byte	0x00, 0xf5, 0x21, 0x00


	//----- nvinfo : EIATTR_SPARSE_MMA_MASK
	.align		4
.L_25923:
        /*0068*/ 	.byte	0x03, 0x50
        /*006a*/ 	.short	0x0000


	//----- nvinfo : EIATTR_MAXREG_COUNT
	.align		4
        /*006c*/ 	.byte	0x03, 0x1b
        /*006e*/ 	.short	0x00ff


	//----- nvinfo : EIATTR_NUM_BARRIERS
	.align		4
        /*0070*/ 	.byte	0x02, 0x4c
        /*0072*/ 	.byte	0x01
	.zero		1


	//----- nvinfo : EIATTR_MERCURY_ISA_VERSION
	.align		4
        /*0074*/ 	.byte	0x03, 0x5f
        /*0076*/ 	.short	0x0101


	//----- nvinfo : EIATTR_COOP_GROUP_MASK_REGIDS
	.align		4
        /*0078*/ 	.byte	0x04, 0x29
        /*007a*/ 	.short	(.L_25925 - .L_25924)


	//   ....[0]....
.L_25924:
        /*007c*/ 	.word	0xffffffff


	//   ....[1]....
        /*0080*/ 	.word	0xffffffff


	//   ....[2]....
        /*0084*/ 	.word	0xffffffff


	//   ....[3]....
        /*0088*/ 	.word	0xffffffff


	//   ....[4]....
        /*008c*/ 	.word	0xffffffff


	//   ....[5]....
        /*0090*/ 	.word	0xffffffff


	//   ....[6]....
        /*0094*/ 	.word	0xffffffff


	//   ....[7]....
        /*0098*/ 	.word	0xffffffff


	//   ....[8]....
        /*009c*/ 	.word	0xffffffff


	//   ....[9]....
        /*00a0*/ 	.word	0xffffffff


	//   ....[10]....
        /*00a4*/ 	.word	0xffffffff


	//   ....[11]....
        /*00a8*/ 	.word	0xffffffff


	//   ....[12]....
        /*00ac*/ 	.word	0xffffffff


	//   ....[13]....
        /*00b0*/ 	.word	0xffffffff


	//   ....[14]....
        /*00b4*/ 	.word	0xffffffff


	//   ....[15]....
        /*00b8*/ 	.word	0xffffffff


	//----- nvinfo : EIATTR_COOP_GROUP_INSTR_OFFSETS
	.align		4
.L_25925:
        /*00bc*/ 	.byte	0x04, 0x28
        /*00be*/ 	.short	(.L_25927 - .L_25926)


	//   ....[0]....
.L_25926:
        /*00c0*/ 	.word	0x00001020


	//   ....[1]....
        /*00c4*/ 	.word	0x000010e0


	//   ....[2]....
        /*00c8*/ 	.word	0x00001110


	//   ....[3]....
        /*00cc*/ 	.word	0x00001140


	//   ....[4]....
        /*00d0*/ 	.word	0x00001180


	//   ....[5]....
        /*00d4*/ 	.word	0x000011d0


	//   ....[6]....
        /*00d8*/ 	.word	0x000011f0


	//   ....[7]....
        /*00dc*/ 	.word	0x00001210


	//   ....[8]....
        /*00e0*/ 	.word	0x00001ac0


	//   ....[9]....
        /*00e4*/ 	.word	0x00001b60


	//   ....[10]....
        /*00e8*/ 	.word	0x00001b80


	//   ....[11]....
        /*00ec*/ 	.word	0x00001ba0


	//   ....[12]....
        /*00f0*/ 	.word	0x00001bc0


	//   ....[13]....
        /*00f4*/ 	.word	0x00001c40


	//   ....[14]....
        /*00f8*/ 	.word	0x00001c60


	//   ....[15]....
        /*00fc*/ 	.word	0x00001ca0


	//----- nvinfo : EIATTR_VRC_CTA_INIT_COUNT
	.align		4
.L_25927:
        /*0100*/ 	.byte	0x02, 0x4a
	.zero		1
	.zero		1


	//----- nvinfo : EIATTR_EXIT_INSTR_OFFSETS
	.align		4
        /*0104*/ 	.byte	0x04, 0x1c
        /*0106*/ 	.short	(.L_25929 - .L_25928)


	//   ....[0]....
.L_25928:
        /*0108*/ 	.word	0x00000170


	//   ....[1]....
        /*010c*/ 	.word	0x00000530


	//   ....[2]....
        /*0110*/ 	.word	0x000008a0


	//   ....[3]....
        /*0114*/ 	.word	0x00001cb0


	//   ....[4]....
        /*0118*/ 	.word	0x000028c0


	//   ....[5]....
        /*011c*/ 	.word	0x000032d0


	//----- nvinfo : EIATTR_CRS_STACK_SIZE
	.align		4
.L_25929:
        /*0120*/ 	.byte	0x04, 0x1e
        /*0122*/ 	.short	(.L_25931 - .L_25930)
.L_25930:
        /*0124*/ 	.word	0x00000000


	//----- nvinfo : EIATTR_CBANK_PARAM_SIZE
	.align		4
.L_25931:
        /*0128*/ 	.byte	0x03, 0x19
        /*012a*/ 	.short	0x002c


	//----- nvinfo : EIATTR_PARAM_CBANK
	.align		4
        /*012c*/ 	.byte	0x04, 0x0a
        /*012e*/ 	.short	(.L_25933 - .L_25932)
	.align		4
.L_25932:
        /*0130*/ 	.word	index@(.nv.constant0._ZN4vllm32paged_attention_v2_reduce_kernelI13__nv_bfloat16Li192ELi128ELi512EEEvPT_PKfS5_PKS2_PKii)
        /*0134*/ 	.short	0x0380
        /*0136*/ 	.short	0x002c


	//----- nvinfo : EIATTR_SW_WAR
	.align		4
.L_25933:
        /*0138*/ 	.byte	0x04, 0x36
        /*013a*/ 	.short	(.L_25935 - .L_25934)
.L_25934:
        /*013c*/ 	.word	0x00000008
.L_25935:


//--------------------- .nv.info._ZN4vllm25paged_attention_v2_kernelI13__nv_bfloat16S1_Li192ELi8ELi128ELNS_18Fp8KVCacheDataTypeE0ELb1ELi512EEEvPfS3_PT_PKS4_PKT0_SA_ifPKiSC_iPKfiiiSE_SE_iiiii --------------------------
	.section	.nv.info._ZN4vllm25paged_attention_v2_kernelI13__nv_bfloat16S1_Li192ELi8ELi128ELNS_18Fp8KVCacheDataTypeE0ELb1ELi512EEEvPfS3_PT_PKS4_PKT0_SA_ifPKiSC_iPKfiiiSE_SE_iiiii,"",@"SHT_CUDA_INFO"
	.sectionflags	@""
	.align	4


	//----- nvinfo : EIATTR_CUDA_API_VERSION
	.align		4
        /*0000*/ 	.byte	0x04, 0x37
        /*0002*/ 	.short	(.L_25937 - .L_25936)
.L_25936:
        /*0004*/ 	.word	0x00000082


	//----- nvinfo : EIATTR_KPARAM_INFO
	.align		4
.L_25937:
        /*0008*/ 	.byte	0x04, 0x17
        /*000a*/ 	.short	(.L_25939 - .L_25938)
.L_25938:
        /*000c*/ 	.word	0x00000000
        /*0010*/ 	.short	0x0015
        /*0012*/ 	.short	0x0088
        /*0014*/ 	.byte	0x00, 0xf0, 0x11, 0x00


	//----- nvinfo : EIATTR_KPARAM_INFO
	.align		4
.L_25939:
        /*0018*/ 	.byte	0x04, 0x17
        /*001a*/ 	.short	(.L_25941 - .L_25940)
.L_25940:
        /*001c*/ 	.word	0x00000000
        /*0020*/ 	.short	0x0014
        /*0022*/ 	.short	0x0084
        /*0024*/ 	.byte	0x00, 0xf0, 0x11, 0x00


	//----- nvinfo : EIATTR_KPARAM_INFO
	.align		4
.L_25941:
        /*0028*/ 	.byte	0x04, 0x17
        /*002a*/ 	.short	(.L_25943 - .L_25942)
.L_25942:
        /*002c*/ 	.word	0x00000000
        /*0030*/ 	.short	0x0013
        /*0032*/ 	.short	0x0080
        /*0034*/ 	.byte	0x00, 0xf0, 0x11, 0x00


	//----- nvinfo : EIATTR_KPARAM_INFO
	.align		4
.L_25943:
        /*0038*/ 	.byte	0x04, 0x17
        /*003a*/ 	.short	(.L_25945 - .L_25944)
.L_25944:
        /*003c*/ 	.word	0x00000000
        /*0040*/ 	.short	0x0012
        /*0042*/ 	.short	0x007c
        /*0044*/ 	.byte	0x00, 0xf0, 0x11, 0x00


	//----- nvinfo : EIATTR_KPARAM_INFO
	.align		4
.L_25945:
        /*0048*/ 	.byte	0x04, 0x17
        /*004a*/ 	.short	(.L_25947 - .L_25946)
.L_25946:
        /*004c*/ 	.word	0x00000000
        /*0050*/ 	.short	0x0011
        /*0052*/ 	.short	0x0078
        /*0054*/ 	.byte	0x00, 0xf0, 0x11, 0x00


	//----- nvinfo : EIATTR_KPARAM_INFO
	.align		4
.L_25947:
        /*0058*/ 	.byte	0x04, 0x17
        /*005a*/ 	.short	(.L_25949 - .L_25948)
.L_25948:
        /*005c*/ 	.word	0x00000000
        /*0060*/ 	.short	0x0010
        /*0062*/ 	.short	0x0070
        /*0064*/ 	.byte	0x00, 0xf5, 0x21, 0x00


	//----- nvinfo : EIATTR_KPARAM_INFO
	.align		4
.L_25949:
        /*0068*/ 	.byte	0x04, 0x17
        /*006a*/ 	.short	(.L_25951 - .L_25950)
.L_25950:
        /*006c*/ 	.word	0x00000000
        /*0070*/ 	.short	0x000f
        /*0072*/ 	.short	0x0068
        /*0074*/ 	.byte	0x00, 0xf5, 0x21, 0x00


	//----- nvinfo : EIATTR_KPARAM_INFO
	.align		4
.L_25951:
        /*0078*/ 	.byte	0x04, 0x17
        /*007a*/ 	.short	(.L_25953 - .L_25952)
.L_25952:
        /*007c*/ 	.word	0x00000000
        /*0080*/ 	.short	0x000e
        /*0082*/ 	.short	0x0060
        /*0084*/ 	.byte	0x00, 0xf0, 0x11, 0x00


	//----- nvinfo : EIATTR_KPARAM_INFO
	.align		4
.L_25953:
        /*0088*/ 	.byte	0x04, 0x17
        /*008a*/ 	.short	(.L_25955 - .L_25954)
.L_25954:
        /*008c*/ 	.word	0x00000000
        /*0090*/ 	.short	0x000d
        /*0092*/ 	.short	0x005c
        /*0094*/ 	.byte	0x00, 0xf0, 0x11, 0x00


	//----- nvinfo : EIATTR_KPARAM_INFO
	.align		4
.L_25955:
        /*0098*/ 	.byte	0x04, 0x17
        /*009a*/ 	.short	(.L_25957 - .L_25956)
.L_25956:
        /*009c*/ 	.word	0x00000000
        /*00a0*/ 	.short	0x000c
        /*00a2*/ 	.short	0x0058
        /*00a4*/ 	.byte	0x00, 0xf0, 0x11, 0x00


	//----- nvinfo : EIATTR_KPARAM_INFO
	.align		4
.L_25957:
        /*00a8*/ 	.byte	0x04, 0x17
        /*00aa*/ 	.short	(.L_25959 - .L_25958)
.L_25958:
        /*00ac*/ 	.word	0x00000000
        /*00b0*/ 	.short	0x000b
        /*00b2*/ 	.short	0x0050
        /*00b4*/ 	.byte	0x00, 0xf5, 0x21, 0x00


	//----- nvinfo : EIATTR_KPARAM_INFO
	.align		4
.L_25959:
        /*00b8*/ 	.byte	0x04, 0x17
        /*00ba*/ 	.short	(.L_25961 - .L_25960)
.L_25960:
        /*00bc*/ 	.word	0x00000000
        /*00c0*/ 	.short	0x000a
        /*00c2*/ 	.short	0x0048
        /*00c4*/ 	.byte	0x00, 0xf0, 0x11, 0x00


	//----- nvinfo : EIATTR_KPARAM_INFO
	.align		4
.L_25961:
        /*00c8*/ 	.byte	0x04, 0x17
        /*00ca*/ 	.short	(.L_25963 - .L_25962)
.L_25962:
        /*00cc*/ 	.word	0x00000000
        /*00d0*/ 	.short	0x0009
        /*00d2*/ 	.short	0x0040
        /*00d4*/ 	.byte	0x00, 0xf5, 0x21, 0x00


	//----- nvinfo : EIATTR_KPARAM_INFO
	.align		4
.L_25963:
        /*00d8*/ 	.byte	0x04, 0x17
        /*00da*/ 	.short	(.L_25965 - .L_25964)
.L_25964:
        /*00dc*/ 	.word	0x00000000
        /*00e0*/ 	.short	0x0008
        /*00e2*/ 	.short	0x0038
        /*00e4*/ 	.byte	0x00, 0xf5, 0x21, 0x00


	//----- nvinfo : EIATTR_KPARAM_INFO
	.align		4
.L_25965:
        /*00e8*/ 	.byte	0x04, 0x17
        /*00ea*/ 	.short	(.L_25967 - .L_25966)
.L_25966:
        /*00ec*/ 	.word	0x00000000
        /*00f0*/ 	.short	0x0007
        /*00f2*/ 	.short	0x0034
        /*00f4*/ 	.byte	0x00, 0xf0, 0x11, 0x00


	//----- nvinfo : EIATTR_KPARAM_INFO
	.align		4
.L_25967:
        /*00f8*/ 	.byte	0x04, 0x17
        /*00fa*/ 	.short	(.L_25969 - .L_25968)
.L_25968:
        /*00fc*/ 	.word	0x00000000
        /*0100*/ 	.short	0x0006
        /*0102*/ 	.short	0x0030
        /*0104*/ 	.byte	0x00, 0xf0, 0x11, 0x00


	//----- nvinfo : EIATTR_KPARAM_INFO
	.align		4
.L_25969:
        /*0108*/ 	.byte	0x04, 0x17
        /*010a*/ 	.short	(.L_25971 - .L_25970)
.L_25970:
        /*010c*/ 	.word	0x00000000
        /*0110*/ 	.short	0x0005
        /*0112*/ 	.short	0x0028
        /*0114*/ 	.byte	0x00, 0xf5, 0x21, 0x00


	//----- nvinfo : EIATTR_KPARAM_INFO
	.align		4
.L_25971:
        /*0118*/ 	.byte	0x04, 0x17
        /*011a*/ 	.short	(.L_25973 - .L_25972)
.L_25972:
        /*011c*/ 	.word	0x00000000
        /*0120*/ 	.short	0x0004
        /*0122*/ 	.short	0x0020
        /*0124*/ 	.byte	0x00, 0xf5, 0x21, 0x00


	//----- nvinfo : EIATTR_KPARAM_INFO
	.align		4
.L_25973:
        /*0128*/ 	.byte	0x04, 0x17
        /*012a*/ 	.short	(.L_25975 - .L_25974)
.L_25974:
        /*012c*/ 	.word	0x00000000
        /*0130*/ 	.short	0x0003
        /*0132*/ 	.short	0x0018
        /*0134*/ 	.byte	0x00, 0xf5, 0x21, 0x00


	//----- nvinfo : EIATTR_KPARAM_INFO
	.align		4
.L_25975:
        /*0138*/ 	.byte	0x04, 0x17
        /*013a*/ 	.short	(.L_25977 - .L_25976)
.L_25976:
        /*013c*/ 	.word	0x00000000
        /*0140*/ 	.short	0x0002
        /*0142*/ 	.short	0x0010
        /*0144*/ 	.byte	0x00, 0xf5, 0x21, 0x00


	//----- nvinfo : EIATTR_KPARAM_INFO
	.align		4
.L_25977:
        /*0148*/ 	.byte	0x04, 0x17
        /*014a*/ 	.short	(.L_25979 - .L_25978)
.L_25978:
        /*014c*/ 	.word	0x00000000
        /*0150*/ 	.short	0x0001
        /*0152*/ 	.short	0x0008
        /*0154*/ 	.byte	0x00, 0xf5, 0x21, 0x00


	//----- nvinfo : EIATTR_KPARAM_INFO
	.align		4
.L_25979:
        /*0158*/ 	.byte	0x04, 0x17
        /*015a*/ 	.short	(.L_25981 - .L_25980)
.L_25980:
        /*015c*/ 	.word	0x00000000
        /*0160*/ 	.short	0x0000
        /*0162*/ 	.short	0x0000
        /*0164*/ 	.byte	0x00, 0xf5, 0x21, 0x00


	//----- nvinfo : EIATTR_SPARSE_MMA_MASK
	.align		4
.L_25981:
        /*0168*/ 	.byte	0x03, 0x50
        /*016a*/ 	.short	0x0000


	//----- nvinfo : EIATTR_MAXREG_COUNT
	.align		4
        /*016c*/ 	.byte	0x03, 0x1b
        /*016e*/ 	.short	0x00ff


	//----- nvinfo : EIATTR_NUM_BARRIERS
	.align		4
        /*0170*/ 	.byte	0x02, 0x4c
        /*0172*/ 	.byte	0x01
	.zero		1


	//----- nvinfo : EIATTR_MERCURY_ISA_VERSION
	.align		4
        /*0174*/ 	.byte	0x03, 0x5f
        /*0176*/ 	.short	0x0101


	//----- nvinfo : EIATTR_COOP_GROUP_MASK_REGIDS
	.align		4
        /*0178*/ 	.byte	0x04, 0x29
        /*017a*/ 	.short	(.L_25983 - .L_25982)


	//   ....[0]....
.L_25982:
        /*017c*/ 	.word	0xffffffff


	//   ....[1]....
        /*0180*/ 	.word	0xffffffff


	//   ....[2]....
        /*0184*/ 	.word	0xffffffff


	//   ....[3]....
        /*0188*/ 	.word	0xffffffff


	//   ....[4]....
        /*018c*/ 	.word	0xffffffff


	//   ....[5]....
        /*0190*/ 	.word	0xffffffff


	//   ....[6]....
        /*0194*/ 	.word	0xffffffff


	//   ....[7]....
        /*0198*/ 	.word	0xffffffff


	//   ....[8]....
        /*019c*/ 	.word	0xffffffff


	//   ....[9]....
        /*01a0*/ 	.word	0xffffffff


	//   ....[10]....
        /*01a4*/ 	.word	0xffffffff


	//   ....[11]....
        /*01a8*/ 	.word	0xffffffff


	//   ....[12]....
        /*01ac*/ 	.word	0xffffffff


	//   ....[13]....
        /*01b0*/ 	.word	0xffffffff


	//   ....[14]....
        /*01b4*/ 	.word	0xffffffff


	//   ....[15]....
        /*01b8*/ 	.word	0xffffffff


	//   ....[16]....
        /*01bc*/ 	.word	0x0500000a


	//   ....[17]....
        /*01c0*/ 	.word	0x0500000a


	//   ....[18]....
        /*01c4*/ 	.word	0x0500000a


	//   ....[19]....
        /*01c8*/ 	.word	0x0500000a


	//   ....[20]....
        /*01cc*/ 	.word	0x0500000a


	//----- nvinfo : EIATTR_COOP_GROUP_INSTR_OFFSETS
	.align		4
.L_25983:
        /*01d0*/ 	.byte	0x04, 0x28
        /*01d2*/ 	.short	(.L_25985 - .L_25984)


	//   ....[0]....
.L_25984:
        /*01d4*/ 	.word	0x00001ed0


	//   ....[1]....
        /*01d8*/ 	.word	0x00001ef0


	//   ....[2]....
        /*01dc*/ 	.word	0x000021c0


	//   ....[3]....
        /*01e0*/ 	.word	0x000021e0


	//   ....[4]....
        /*01e4*/ 	.word	0x00002200


	//   ....[5]....
        /*01e8*/ 	.word	0x00002320


	//   ....[6]....
        /*01ec*/ 	.word	0x00002340


	//   ....[7]....
        /*01f0*/ 	.word	0x00002360


	//   ....[8]....
        /*01f4*/ 	.word	0x000031b0


	//   ....[9]....
        /*01f8*/ 	.word	0x000031e0


	//   ....[10]....
        /*01fc*/ 	.word	0x00003200


	//   ....[11]....
        /*0200*/ 	.word	0x00003220


	//   ....[12]....
        /*0204*/ 	.word	0x00003240


	//   ....[13]....
        /*0208*/ 	.word	0x00003290


	//   ....[14]....
        /*020c*/ 	.word	0x000032b0


	//   ....[15]....
        /*0210*/ 	.word	0x000032d0


	//   ....[16]....
        /*0214*/ 	.word	0x00006280


	//   ....[17]....
        /*0218*/ 	.word	0x00006320


	//   ....[18]....
        /*021c*/ 	.word	0x000063c0


	//   ....[19]....
        /*0220*/ 	.word	0x00006460


	//   ....[20]....
        /*0224*/ 	.word	0x000064d0


	//----- nvinfo : EIATTR_VRC_CTA_INIT_COUNT
	.align		4
.L_25985:
        /*0228*/ 	.byte	0x02, 0x4a
	.zero		1
	.zero		1


	//----- nvinfo : EIATTR_EXIT_INSTR_OFFSETS
	.align		4
        /*022c*/ 	.byte	0x04, 0x1c
        /*022e*/ 	.short	(.L_25987 - .L_25986)


	//   ....[0]....
.L_25986:
        /*0230*/ 	.word	0x000000d0


	//   ....[1]....
        /*0234*/ 	.word	0x00006080


	//   ....[2]....
        /*0238*/ 	.word	0x00006210


	//----- nvinfo : EIATTR_CRS_STACK_SIZE
	.align		4
.L_25987:
        /*023c*/ 	.byte	0x04, 0x1e
        /*023e*/ 	.short	(.L_25989 - .L_25988)
.L_25988:
        /*0240*/ 	.word	0x00000000


	//----- nvinfo : EIATTR_CBANK_PARAM_SIZE
	.align		4
.L_25989:
        /*0244*/ 	.byte	0x03, 0x19
        /*0246*/ 	.short	0x008c


	//----- nvinfo : EIATTR_PARAM_CBANK
	.align		4
        /*0248*/ 	.byte	0x04, 0x0a
        /*024a*/ 	.short	(.L_25991 - .L_25990)
	.align		4
.L_25990:
        /*024c*/ 	.word	index@(.nv.constant0._ZN4vllm25paged_attention_v2_kernelI13__nv_bfloat16S1_Li192ELi8ELi128ELNS_18Fp8KVCacheDataTypeE0ELb1ELi512EEEvPfS3_PT_PKS4_PKT0_SA_ifPKiSC_iPKfiiiSE_SE_iiiii)
        /*0250*/ 	.short	0x0380
        /*0252*/ 	.short	0x008c


	//----- nvinfo : EIATTR_SW_WAR
	.align		4
.L_25991:
        /*0254*/ 	.byte	0x04, 0x36
        /*0256*/ 	.short	(.L_25993 - .L_25992)
.L_25992:
        /*0258*/ 	.word	0x00000008
.L_25993:


//--------------------- .nv.info._ZN4vllm32paged_attention_v2_reduce_kernelI13__nv_bfloat16Li128ELi128ELi512EEEvPT_PKfS5_PKS2_PKii --------------------------
	.section	.nv.info._ZN4vllm32paged_attention_v2_reduce_kernelI13__nv_bfloat16Li128ELi128ELi512EEEvPT_PKfS5_PKS2_PKii,"",@"SHT_CUDA_INFO"
	.sectionflags	@""
	.align	4


	//----- nvinfo : EIATTR_CUDA_API_VERSION
	.align		4
        /*0000*/ 	.byte	0x04, 0x37
        /*0002*/ 	.short	(.L_25995 - .L_25994)
.L_25994:
        /*0004*/ 	.word	0x00000082


	//----- nvinfo : EIATTR_KPARAM_INFO
	.align		4
.L_25995:
        /*0008*/ 	.byte	0x04, 0x17
        /*000a*/ 	.short	(.L_25997 - .L_25996)
.L_25996:
        /*000c*/ 	.word	0x00000000
        /*0010*/ 	.short	0x0005
        /*0012*/ 	.short	0x0028
        /*0014*/ 	.byte	0x00, 0xf0, 0x11, 0x00


	//----- nvinfo : EIATTR_KPARAM_INFO
	.align		4
.L_25997:
        /*0018*/ 	.byte	0x04, 0x17
        /*001a*/ 	.short	(.L_25999 - .L_25998)
.L_25998:
        /*001c*/ 	.word	0x00000000
        /*0020*/ 	.short	0x0004
        /*0022*/ 	.short	0x0020
        /*0024*/ 	.byte	0x00, 0xf5, 0x21, 0x00


	//----- nvinfo : EIATTR_KPARAM_INFO
	.align		4
.L_25999:
        /*0028*/ 	.byte	0x04, 0x17
        /*002a*/ 	.short	(.L_26001 - .L_26000)
.L_26000:
        /*002c*/ 	.word	0x00000000
        /*0030*/ 	.short	0x0003
        /*0032*/ 	.short	0x0018
        /*0034*/ 	.byte	0x00, 0xf5, 0x21, 0x00


	//----- nvinfo : EIATTR_KPARAM_INFO
	.align		4
.L_26001:
        /*0038*/ 	.byte	0x04, 0x17
        /*003a*/ 	.short	(.L_26003 - .L_26002)
.L_26002:
        /*003c*/ 	.word	0x00000000
        /*0040*/ 	.short	0x0002
        /*0042*/ 	.short	0x0010
        /*0044*/ 	.byte	0x00, 0xf5, 0x21, 0x00


	//----- nvinfo : EIATTR_KPARAM_INFO
	.align		4
.L_26003:
        /*0048*/ 	.byte	0x04, 0x17
        /*004a*/ 	.short	(.L_26005 - .L_26004)
.L_26004:
        /*004c*/ 	.word	0x00000000
        /*0050*/ 	.short	0x0001
        /*0052*/ 	.short	0x0008
        /*0054*/ 	.byte	0x00, 0xf5, 0x21, 0x00


	//----- nvinfo : EIATTR_KPARAM_INFO
	.align		4
.L_26005:
        /*0058*/ 	.byte	0x04, 0x17
        /*005a*/ 	.short	(.L_26007 - .L_26006)
.L_26006:
        /*005c*/ 	.word	0x00000000
        /*0060*/ 	.short	0x0000
        /*0062*/ 	.short	0x0000
        /*0064*/ 	.byte	0x00, 0xf5, 0x21, 0x00


	//----- nvinfo : EIATTR_SPARSE_MMA_MASK
	.align		4
.L_26007:
        /*0068*/ 	.byte	0x03, 0x50
        /*006a*/ 	.short	0x0000


	//----- nvinfo : EIATTR_MAXREG_COUNT
	.align		4
        /*006c*/ 	.byte	0x03, 0x1b
        /*006e*/ 	.short	0x00ff


	//----- nvinfo : EIATTR_NUM_BARRIERS
	.align		4
        /*0070*/ 	.byte	0x02, 0x4c
        /*0072*/ 	.byte	0x01
	.zero		1


	//----- nvinfo : EIATTR_MERCURY_ISA_VERSION
	.align		4
        /*0074*/ 	.byte	0x03, 0x5f
        /*0076*/ 	.short	0x0101


	//----- nvinfo : EIATTR_COOP_GROUP_MASK_REGIDS
	.align		4
        /*0078*/ 	.byte	0x04, 0x29
        /*007a*/ 	.short	(.L_26009 - .L_26008)


	//   ....[0]....
.L_26008:
        /*007c*/ 	.word	0xffffffff


	//   ....[1]....
        /*0080*/ 	.word	0xffffffff


	//   ....[2]....
        /*0084*/ 	.word	0xffffffff


	//   ....[3]....
        /*0088*/ 	.word	0xffffffff


	//   ....[4]....
        /*008c*/ 	.word	0xffffffff


	//   ....[5]....
        /*0090*/ 	.word	0xffffffff


	//   ....[6]....
        /*0094*/ 	.word	0xffffffff


	//   ....[7]....
        /*0098*/ 	.word	0xffffffff


	//   ....[8]....
        /*009c*/ 	.word	0xffffffff


	//   ....[9]....
        /*00a0*/ 	.word	0xffffffff


	//   ....[10]....
        /*00a4*/ 	.word	0xffffffff


	//   ....[11]....
        /*00a8*/ 	.word	0xffffffff


	//   ....[12]....
        /*00ac*/ 	.word	0xffffffff


	//   ....[13]....
        /*00b0*/ 	.word	0xffffffff


	//   ....[14]....
        /*00b4*/ 	.word	0xffffffff


	//   ....[15]....
        /*00b8*/ 	.word	0xffffffff


	//----- nvinfo : EIATTR_COOP_GROUP_INSTR_OFFSETS
	.align		4
.L_26009:
        /*00bc*/ 	.byte	0x04, 0x28
        /*00be*/ 	.short	(.L_26011 - .L_26010)


	//   ....[0]....
.L_26010:
        /*00c0*/ 	.word	0x00000f90


	//   ....[1]....
        /*00c4*/ 	.word	0x00001040


	//   ....[2]....
        /*00c8*/ 	.word	0x00001080


	//   ....[3]....
        /*00cc*/ 	.word	0x000010b0


	//   ....[4]....
        /*00d0*/ 	.word	0x000010e0


	//   ....[5]....
        /*00d4*/ 	.word	0x00001130


	//   ....[6]....
        /*00d8*/ 	.word	0x00001160


	//   ....[7]....
        /*00dc*/ 	.word	0x00001180


	//   ....[8]....
        /*00e0*/ 	.word	0x00001a30


	//   ....[9]....
        /*00e4*/ 	.word	0x00001ad0


	//   ....[10]....
        /*00e8*/ 	.word	0x00001af0


	//   ....[11]....
        /*00ec*/ 	.word	0x00001b10


	//   ....[12]....
        /*00f0*/ 	.word	0x00001b30


	//   ....[13]....
        /*00f4*/ 	.word	0x00001bd0


	//   ....[14]....
        /*00f8*/ 	.word	0x00001bf0


	//   ....[15]....
        /*00fc*/ 	.word	0x00001c10


	//----- nvinfo : EIATTR_VRC_CTA_INIT_COUNT
	.align		4
.L_26011:
        /*0100*/ 	.byte	0x02, 0x4a
	.zero		1
	.zero		1


	//----- nvinfo : EIATTR_EXIT_INSTR_OFFSETS
	.align		4
        /*0104*/ 	.byte	0x04, 0x1c
        /*0106*/ 	.short	(.L_26013 - .L_26012)


	//   ....[0]....
.L_26012:
        /*0108*/ 	.word	0x000001a0


	//   ....[1]....
        /*010c*/ 	.word	0x000004f0


	//   ....[2]....
        /*0110*/ 	.word	0x00000810


	//   ....[3]....
        /*0114*/ 	.word	0x00001c20


	//   ....[4]....
        /*0118*/ 	.word	0x000027e0


	//----- nvinfo : EIATTR_CRS_STACK_SIZE
	.align		4
.L_26013:
        /*011c*/ 	.byte	0x04, 0x1e
        /*011e*/ 	.short	(.L_26015 - .L_26014)
.L_26014:
        /*0120*/ 	.word	0x00000000


	//----- nvinfo : EIATTR_CBANK_PARAM_SIZE
	.align		4
.L_26015:
        /*0124*/ 	.byte	0x03, 0x19
        /*0126*/ 	.short	0x002c


	//----- nvinfo : EIATTR_PARAM_CBANK
	.align		4
        /*0128*/ 	.byte	0x04, 0x0a
        /*012a*/ 	.short	(.L_26017 - .L_26016)
	.align		4
.L_26016:
        /*012c*/ 	.word	index@(.nv.constant0._ZN4vllm32paged_attention_v2_reduce_kernelI13__nv_bfloat16Li128ELi128ELi512EEEvPT_PKfS5_PKS2_PKii)
        /*0130*/ 	.short	0x0380
        /*0132*/ 	.short	0x002c


	//----- nvinfo : EIATTR_SW_WAR
	.align		4
.L_26017:
        /*0134*/ 	.byte	0x04, 0x36
        /*0136*/ 	.short	(.L_26019 - .L_26018)
.L_26018:
        /*0138*/ 	.word	0x00000008
.L_26019:


//--------------------- .nv.info._ZN4vllm25paged_attention_v2_kernelI13__nv_bfloat16S1_Li128ELi8ELi128ELNS_18Fp8KVCacheDataTypeE0ELb1ELi512EEEvPfS3_PT_PKS4_PKT0_SA_ifPKiSC_iPKfiiiSE_SE_iiiii --------------------------
	.section	.nv.info._ZN4vllm25paged_attention_v2_kernelI13__nv_bfloat16S1_Li128ELi8ELi128ELNS_18Fp8KVCacheDataTypeE0ELb1ELi512EEEvPfS3_PT_PKS4_PKT0_SA_ifPKiSC_iPKfiiiSE_SE_iiiii,"",@"SHT_CUDA_INFO"
	.sectionflags	@""
	.align	4


	//----- nvinfo : EIATTR_CUDA_API_VERSION
	.align		4
        /*0000*/ 	.byte	0x04, 0x37
        /*0002*/ 	.short	(.L_26021 - .L_26020)
.L_26020:
        /*0004*/ 	.word	0x00000082


	//----- nvinfo : EIATTR_KPARAM_INFO
	.align		4
.L_26021:
        /*0008*/ 	.byte	0x04, 0x17
        /*000a*/ 	.short	(.L_26023 - .L_26022)
.L_26022:
        /*000c*/ 	.word	0x00000000
        /*0010*/ 	.short	0x0015
        /*0012*/ 	.short	0x0088
        /*0014*/ 	.byte	0x00, 0xf0, 0x11, 0x00


	//----- nvinfo : EIATTR_KPARAM_INFO
	.align		4
.L_26023:
        /*0018*/ 	.byte	0x04, 0x17
        /*001a*/ 	.short	(.L_26025 - .L_26024)
.L_26024:
        /*001c*/ 	.word	0x00000000
        /*0020*/ 	.short	0x0014
        /*0022*/ 	.short	0x0084
        /*0024*/ 	.byte	0x00, 0xf0, 0x11, 0x00


	//----- nvinfo : EIATTR_KPARAM_INFO
	.align		4
.L_26025:
        /*0028*/ 	.byte	0x04, 0x17
        /*002a*/ 	.short	(.L_26027 - .L_26026)
.L_26026:
        /*002c*/ 	.word	0x00000000
        /*0030*/ 	.short	0x0013
        /*0032*/ 	.short	0x0080
        /*0034*/ 	.byte	0x00, 0xf0, 0x11, 0x00


	//----- nvinfo : EIATTR_KPARAM_INFO
	.align		4
.L_26027:
        /*0038*/ 	.byte	0x04, 0x17
        /*003a*/ 	.short	(.L_26029 - .L_26028)
.L_26028:
        /*003c*/ 	.word	0x00000000
        /*0040*/ 	.short	0x0012
        /*0042*/ 	.short	0x007c
        /*0044*/ 	.byte	0x00, 0xf0, 0x11, 0x00


	//----- nvinfo : EIATTR_KPARAM_INFO
	.align		4
.L_26029:
        /*0048*/ 	.byte	0x04, 0x17
        /*004a*/ 	.short	(.L_26031 - .L_26030)
.L_26030:
        /*004c*/ 	.word	0x00000000
        /*0050*/ 	.short	0x0011
        /*0052*/ 	.short	0x0078
        /*0054*/ 	.byte	0x00, 0xf0, 0x11, 0x00


	//----- nvinfo : EIATTR_KPARAM_INFO
	.align		4
.L_26031:
        /*0058*/ 	.byte	0x04, 0x17
        /*005a*/ 	.short	(.L_26033 - .L_26032)
.L_26032:
        /*005c*/ 	.word	0x00000000
        /*0060*/ 	.short	0x0010
        /*0062*/ 	.short	0x0070
        /*0064*/ 	.byte	0x00, 0xf5, 0x21, 0x00


	//----- nvinfo : EIATTR_KPARAM_INFO
	.align		4
.L_26033:
        /*0068*/ 	.byte	0x04, 0x17
        /*006a*/ 	.short	(.L_26035 - .L_26034)
.L_26034:
        /*006c*/ 	.word	0x00000000
        /*0070*/ 	.short	0x000f
        /*0072*/ 	.short	0x0068
        /*0074*/ 	.byte	0x00, 0xf5, 0x21, 0x00


	//----- nvinfo : EIATTR_KPARAM_INFO
	.align		4
.L_26035:
        /*0078*/ 	.byte	0x04, 0x17
        /*007a*/ 	.short	(.L_26037 - .L_26036)
.L_26036:
        /*007c*/ 	.word	0x00000000
        /*0080*/ 	.short	0x000e
        /*0082*/ 	.short	0x0060
        /*0084*/ 	.byte	0x00, 0xf0, 0x11, 0x00


	//----- nvinfo : EIATTR_KPARAM_INFO
	.align		4
.L_26037:
        /*0088*/ 	.byte	0x04, 0x17
        /*008a*/ 	.short	(.L_26039 - .L_26038)
.L_26038:
        /*008c*/ 	.word	0x00000000
        /*0090*/ 	.short	0x000d
        /*0092*/ 	.short	0x005c
        /*0094*/ 	.byte	0x00, 0xf0, 0x11, 0x00


	//----- nvinfo : EIATTR_KPARAM_INFO
	.align		4
.L_26039:
        /*0098*/ 	.byte	0x04, 0x17
        /*009a*/ 	.short	(.L_26041 - .L_26040)
.L_26040:
        /*009c*/ 	.word	0x00000000
        /*00a0*/ 	.short	0x000c
        /*00a2*/ 	.short	0x0058
        /*00a4*/ 	.byte	0x00, 0xf0, 0x11, 0x00


	//----- nvinfo : EIATTR_KPARAM_INFO
	.align		4
.L_26041:
        /*00a8*/ 	.byte	0x04, 0x17
        /*00aa*/ 	.short	(.L_26043 - .L_26042)
.L_26042:
        /*00ac*/ 	.word	0x00000000
        /*00b0*/ 	.short	0x000b
        /*00b2*/ 	.short	0x0050
        /*00b4*/ 	.byte	0x00, 0xf5, 0x21, 0x00


	//----- nvinfo : EIATTR_KPARAM_INFO
	.align		4
.L_26043:
        /*00b8*/ 	.byte	0x04, 0x17
        /*00ba*/ 	.short	(.L_26045 - .L_26044)
.L_26044:
        /*00bc*/ 	.word	0x00000000
        /*00c0*/ 	.short	0x000a
        /*00c2*/ 	.short	0x0048
        /*00c4*/ 	.byte	0x00, 0xf0, 0x11, 0x00


	//----- nvinfo : EIATTR_KPARAM_INFO
	.align		4
.L_26045:
        /*00c8*/ 	.byte	0x04, 0x17
        /*00ca*/ 	.short	(.L_26047 - .L_26046)
.L_26046:
        /*00cc*/ 	.word	0x00000000
        /*00d0*/ 	.short	0x0009
        /*00d2*/ 	.short	0x0040
        /*00d4*/ 	.byte	0x00, 0xf5, 0x21, 0x00


	//----- nvinfo : EIATTR_KPARAM_INFO
	.align		4
.L_26047:
        /*00d8*/ 	.byte	0x04, 0x17
        /*00da*/ 	.short	(.L_26049 - .L_26048)
.L_26048:
        /*00dc*/ 	.word	0x00000000
        /*00e0*/ 	.short	0x0008
        /*00e2*/ 	.short	0x0038
        /*00e4*/ 	.byte	0x00, 0xf5, 0x21, 0x00


	//----- nvinfo : EIATTR_KPARAM_INFO
	.align		4
.L_26049:
        /*00e8*/ 	.byte	0x04, 0x17
        /*00ea*/ 	.short	(.L_26051 - .L_26050)
.L_26050:
        /*00ec*/ 	.word	0x00000000
        /*00f0*/ 	.short	0x0007
        /*00f2*/ 	.short	0x0034
        /*00f4*/ 	.byte	0x00, 0xf0, 0x11, 0x00


	//----- nvinfo : EIATTR_KPARAM_INFO
	.align		4
.L_26051:
        /*00f8*/ 	.byte	0x04, 0x17
        /*00fa*/ 	.short	(.L_26053 - .L_26052)
.L_26052:
        /*00fc*/ 	.word	0x00000000
        /*0100*/ 	.short	0x0006
        /*0102*/ 	.short	0x0030
        /*0104*/ 	.byte	0x00, 0xf0, 0x11, 0x00


	//----- nvinfo : EIATTR_KPARAM_INFO
	.align		4
.L_26053:
        /*0108*/ 	.byte	0x04, 0x17
        /*010a*/ 	.short	(.L_26055 - .L_26054)
.L_26054:
        /*010c*/ 	.word	0x00000000
        /*0110*/ 	.short	0x0005
        /*0112*/ 	.short	0x0028
        /*0114*/ 	.byte	0x00, 0xf5, 0x21, 0x00


	//----- nvinfo : EIATTR_KPARAM_INFO
	.align		4
.L_26055:
        /*0118*/ 	.byte	0x04, 0x17
        /*011a*/ 	.short	(.L_26057 - .L_26056)
.L_26056:
        /*011c*/ 	.word	0x00000000
        /*0120*/ 	.short	0x0004
        /*0122*/ 	.short	0x0020
        /*0124*/ 	.byte	0x00, 0xf5, 0x21, 0x00


	//----- nvinfo : EIATTR_KPARAM_INFO
	.align		4
.L_26057:
        /*0128*/ 	.byte	0x04, 0x17
        /*012a*/ 	.short	(.L_26059 - .L_26058)
.L_26058:
        /*012c*/ 	.word	0x00000000
        /*0130*/ 	.short	0x0003
        /*0132*/ 	.short	0x0018
        /*0134*/ 	.byte	0x00, 0xf5, 0x21, 0x00


	//----- nvinfo : EIATTR_KPARAM_INFO
	.align		4
.L_26059:
        /*0138*/ 	.byte	0x04, 0x17
        /*013a*/ 	.short	(.L_26061 - .L_26060)
.L_26060:
        /*013c*/ 	.word	0x00000000
        /*0140*/ 	.short	0x0002
        /*0142*/ 	.short	0x0010
        /*0144*/ 	.byte	0x00, 0xf5, 0x21, 0x00


	//----- nvinfo : EIATTR_KPARAM_INFO
	.align		4
.L_26061:
        /*0148*/ 	.byte	0x04, 0x17
        /*014a*/ 	.short	(.L_26063 - .L_26062)
.L_26062:
        /*014c*/ 	.word	0x00000000
        /*0150*/ 	.short	0x0001
        /*0152*/ 	.short	0x0008
        /*0154*/ 	.byte	0x00, 0xf5, 0x21, 0x00


	//----- nvinfo : EIATTR_KPARAM_INFO
	.align		4
.L_26063:
        /*0158*/ 	.byte	0x04, 0x17
        /*015a*/ 	.short	(.L_26065 - .L_26064)
.L_26064:
        /*015c*/ 	.word	0x00000000
        /*0160*/ 	.short	0x0000
        /*0162*/ 	.short	0x0000
        /*0164*/ 	.byte	0x00, 0xf5, 0x21, 0x00


	//----- nvinfo : EIATTR_SPARSE_MMA_MASK
	.align		4
.L_26065:
        /*0168*/ 	.byte	0x03, 0x50
        /*016a*/ 	.short	0x0000


	//----- nvinfo : EIATTR_MAXREG_COUNT
	.align		4
        /*016c*/ 	.byte	0x03, 0x1b
        /*016e*/ 	.short	0x00ff


	//----- nvinfo : EIATTR_NUM_BARRIERS
	.align		4
        /*0170*/ 	.byte	0x02, 0x4c
        /*0172*/ 	.byte	0x01
	.zero		1


	//----- nvinfo : EIATTR_MERCURY_ISA_VERSION
	.align		4
        /*0174*/ 	.byte	0x03, 0x5f
        /*0176*/ 	.short	0x0101


	//----- nvinfo : EIATTR_COOP_GROUP_MASK_REGIDS
	.align		4
        /*0178*/ 	.byte	0x04, 0x29
        /*017a*/ 	.short	(.L_26067 - .L_26066)


	//   ....[0]....
.L_26066:
        /*017c*/ 	.word	0xffffffff


	//   ....[1]....
        /*0180*/ 	.word	0xffffffff


	//   ....[2]....
        /*0184*/ 	.word	0xffffffff


	//   ....[3]....
        /*0188*/ 	.word	0xffffffff


	//   ....[4]....
        /*018c*/ 	.word	0xffffffff


	//   ....[5]....
        /*0190*/ 	.word	0xffffffff


	//   ....[6]....
        /*0194*/ 	.word	0xffffffff


	//   ....[7]....
        /*0198*/ 	.word	0xffffffff


	//   ....[8]....
        /*019c*/ 	.word	0xffffffff


	//   ....[9]....
        /*01a0*/ 	.word	0xffffffff


	//   ....[10]....
        /*01a4*/ 	.word	0xffffffff


	//   ....[11]....
        /*01a8*/ 	.word	0xffffffff


	//   ....[12]....
        /*01ac*/ 	.word	0xffffffff


	//   ....[13]....
        /*01b0*/ 	.word	0xffffffff


	//   ....[14]....
        /*01b4*/ 	.word	0xffffffff


	//   ....[15]....
        /*01b8*/ 	.word	0xffffffff


	//   ....[16]....
        /*01bc*/ 	.word	0x05000008


	//   ....[17]....
        /*01c0*/ 	.word	0x05000008


	//   ....[18]....
        /*01c4*/ 	.word	0x05000008


	//   ....[19]....
        /*01c8*/ 	.word	0x05000008


	//   ....[20]....
        /*01cc*/ 	.word	0x05000008


	//----- nvinfo : EIATTR_COOP_GROUP_INSTR_OFFSETS
	.align		4
.L_26067:
        /*01d0*/ 	.byte	0x04, 0x28
        /*01d2*/ 	.short	(.L_26069 - .L_26068)


	//   ....[0]....
.L_26068:
        /*01d4*/ 	.word	0x00001a30


	//   ....[1]....
        /*01d8*/ 	.word	0x00001a50


	//   ....[2]....
        /*01dc*/ 	.word	0x00001c90


	//   ....[3]....
        /*01e0*/ 	.word	0x00001cb0


	//   ....[4]....
        /*01e4*/ 	.word	0x00001cd0


	//   ....[5]....
        /*01e8*/ 	.word	0x00001df0


	//   ....[6]....
        /*01ec*/ 	.word	0x00001e10


	//   ....[7]....
        /*01f0*/ 	.word	0x00001e30


	//   ....[8]....
        /*01f4*/ 	.word	0x00002c70


	//   ....[9]....
        /*01f8*/ 	.word	0x00002ca0


	//   ....[10]....
        /*01fc*/ 	.word	0x00002cc0


	//   ....[11]....
        /*0200*/ 	.word	0x00002ce0


	//   ....[12]....
        /*0204*/ 	.word	0x00002d00


	//   ....[13]....
        /*0208*/ 	.word	0x00002d50


	//   ....[14]....
        /*020c*/ 	.word	0x00002d70


	//   ....[15]....
        /*0210*/ 	.word	0x00002d90


	//   ....[16]....
        /*0214*/ 	.word	0x00005510


	//   ....[17]....
        /*0218*/ 	.word	0x000055a0


	//   ....[18]....
        /*021c*/ 	.word	0x00005630


	//   ....[19]....
        /*0220*/ 	.word	0x000056c0


	//   ....[20]....
        /*0224*/ 	.word	0x00005720


	//----- nvinfo : EIATTR_VRC_CTA_INIT_COUNT
	.align		4
.L_26069:
        /*0228*/ 	.byte	0x02, 0x4a
	.zero		1
	.zero		1


	//----- nvinfo : EIATTR_EXIT_INSTR_OFFSETS
	.align		4
        /*022c*/ 	.byte	0x04, 0x1c
        /*022e*/ 	.short	(.L_26071 - .L_26070)


	//   ....[0]....
.L_26070:
        /*0230*/ 	.word	0x000000d0


	//   ....[1]....
        /*0234*/ 	.word	0x00005360


	//   ....[2]....
        /*0238*/ 	.word	0x000054a0


	//----- nvinfo : EIATTR_CRS_STACK_SIZE
	.align		4
.L_26071:
        /*023c*/ 	.byte	0x04, 0x1e
        /*023e*/ 	.short	(.L_26073 - .L_26072)
.L_26072:
        /*0240*/ 	.word	0x00000000


	//----- nvinfo : EIATTR_CBANK_PARAM_SIZE
	.align		4
.L_26073:
        /*0244*/ 	.byte	0x03, 0x19
        /*0246*/ 	.short	0x008c


	//----- nvinfo : EIATTR_PARAM_CBANK
	.align		4
        /*0248*/ 	.byte	0x04, 0x0a
        /*024a*/ 	.short	(.L_26075 - .L_26074)
	.align		4
.L_26074:
        /*024c*/ 	.word	index@(.nv.constant0._ZN4vllm25paged_attention_v2_kernelI13__nv_bfloat16S1_Li128ELi8ELi128ELNS_18Fp8KVCacheDataTypeE0ELb1ELi512EEEvPfS3_PT_PKS4_PKT0_SA_ifPKiSC_iPKfiiiSE_SE_iiiii)
        /*0250*/ 	.short	0x0380
        /*0252*/ 	.short	0x008c


	//----- nvinfo : EIATTR_SW_WAR
	.align		4
.L_26075:
        /*0254*/ 	.byte	0x04, 0x36
        /*0256*/ 	.short	(.L_26077 - .L_26076)
.L_26076:
        /*0258*/ 	.word	0x00000008
.L_26077:


//--------------------- .nv.info._ZN4vllm32paged_attention_v2_reduce_kernelI13__nv_bfloat16Li120ELi128ELi512EEEvPT_PKfS5_PKS2_PKii --------------------------
	.section	.nv.info._ZN4vllm32paged_attention_v2_reduce_kernelI13__nv_bfloat16Li120ELi128ELi512EEEvPT_PKfS5_PKS2_PKii,"",@"SHT_CUDA_INFO"
	.sectionflags	@""
	.align	4


	//----- nvinfo : EIATTR_CUDA_API_VERSION
	.align		4
        /*0000*/ 	.byte	0x04, 0x37
        /*0002*/ 	.short	(.L_26079 - .L_26078)
.L_26078:
        /*0004*/ 	.word	0x00000082


	//----- nvinfo : EIATTR_KPARAM_INFO
	.align		4
.L_26079:
        /*0008*/ 	.byte	0x04, 0x17
        /*000a*/ 	.short	(.L_26081 - .L_26080)
.L_26080:
        /*000c*/ 	.word	0x00000000
        /*0010*/ 	.short	0x0005
        /*0012*/ 	.short	0x0028
        /*0014*/ 	.byte	0x00, 0xf0, 0x11, 0x00


	//----- nvinfo : EIATTR_KPARAM_INFO
	.align		4
.L_26081:
        /*0018*/ 	.byte	0x04, 0x17
        /*001a*/ 	.short	(.L_26083 - .L_26082)
.L_26082:
        /*001c*/ 	.word	0x00000000
        /*0020*/ 	.short	0x0004
        /*0022*/ 	.short	0x0020
        /*0024*/ 	.byte	0x00, 0xf5, 0x21, 0x00


	//----- nvinfo : EIATTR_KPARAM_INFO
	.align		4
.L_26083:
        /*0028*/ 	.byte	0x04, 0x17
        /*002a*/ 	.short	(.L_26085 - .L_26084)
.L_26084:
        /*002c*/ 	.word	0x00000000
        /*0030*/ 	.short	0x0003
        /*0032*/ 	.short	0x0018
        /*0034*/ 	.byte	0x00, 0xf5, 0x21, 0x00


	//----- nvinfo : EIATTR_KPARAM_INFO
	.align		4
.L_26085:
        /*0038*/ 	.byte	0x04, 0x17
        /*003a*/ 	.short	(.L_26087 - .L_26086)
.L_26086:
        /*003c*/ 	.word	0x00000000
        /*0040*/ 	.short	0x0002
        /*0042*/ 	.short	0x0010
        /*0044*/ 	.byte	0x00, 0xf5, 0x21, 0x00


	//----- nvinfo : EIATTR_KPARAM_INFO
	.align		4
.L_26087:
        /*0048*/ 	.byte	0x04, 0x17
        /*004a*/ 	.short	(.L_26089 - .L_26088)
.L_26088:
        /*004c*/ 	.word	0x00000000
        /*0050*/ 	.short	0x0001
        /*0052*/ 	.short	0x0008
        /*0054*/ 	.byte	0x00, 0xf5, 0x21, 0x00


	//----- nvinfo : EIATTR_KPARAM_INFO
	.align		4
.L_26089:
        /*0058*/ 	.byte	0x04, 0x17
        /*005a*/ 	.short	(.L_26091 - .L_26090)
.L_26090:
        /*005c*/ 	.word	0x00000000
        /*0060*/ 	.short	0x0000
        /*0062*/ 	.short	0x0000
        /*0064*/ 	.byte	0x00, 0xf5, 0x21, 0x00


	//----- nvinfo : EIATTR_SPARSE_MMA_MASK
	.align		4
.L_26091:
        /*0068*/ 	.byte	0x03, 0x50
        /*006a*/ 	.short	0x0000


	//----- nvinfo : EIATTR_MAXREG_COUNT
	.align		4
        /*006c*/ 	.byte	0x03, 0x1b
        /*006e*/ 	.short	0x00ff


	//----- nvinfo : EIATTR_NUM_BARRIERS
	.align		4
        /*0070*/ 	.byte	0x02, 0x4c
        /*0072*/ 	.byte	0x01
	.zero		1


	//----- nvinfo : EIATTR_MERCURY_ISA_VERSION
	.align		4
        /*0074*/ 	.byte	0x03, 0x5f
        /*0076*/ 	.short	0x0101


	//----- nvinfo : EIATTR_COOP_GROUP_MASK_REGIDS
	.align		4
        /*0078*/ 	.byte	0x04, 0x29
        /*007a*/ 	.short	(.L_26093 - .L_26092)


	//   ....[0]....
.L_26092:
        /*007c*/ 	.word	0xffffffff


	//   ....[1]....
        /*0080*/ 	.word	0xffffffff


	//   ....[2]....
        /*0084*/ 	.word	0xffffffff


	//   ....[3]....
        /*0088*/ 	.word	0xffffffff


	//   ....[4]....
        /*008c*/ 	.word	0xffffffff


	//   ....[5]....
        /*0090*/ 	.word	0xffffffff


	//   ....[6]....
        /*0094*/ 	.word	0xffffffff


	//   ....[7]....
        /*0098*/ 	.word	0xffffffff


	//   ....[8]....
        /*009c*/ 	.word	0xffffffff


	//   ....[9]....
        /*00a0*/ 	.word	0xffffffff


	//   ....[10]....
        /*00a4*/ 	.word	0xffffffff


	//   ....[11]....
        /*00a8*/ 	.word	0xffffffff


	//   ....[12]....
        /*00ac*/ 	.word	0xffffffff


	//   ....[13]....
        /*00b0*/ 	.word	0xffffffff


	//   ....[14]....
        /*00b4*/ 	.word	0xffffffff


	//   ....[15]....
        /*00b8*/ 	.word	0xffffffff


	//----- nvinfo : EIATTR_COOP_GROUP_INSTR_OFFSETS
	.align		4
.L_26093:
        /*00bc*/ 	.byte	0x04, 0x28
        /*00be*/ 	.short	(.L_26095 - .L_26094)


	//   ....[0]....
.L_26094:
        /*00c0*/ 	.word	0x00001020


	//   ....[1]....
        /*00c4*/ 	.word	0x000010d0


	//   ....[2]....
        /*00c8*/ 	.word	0x00001110


	//   ....[3]....
        /*00cc*/ 	.word	0x00001140


	//   ....[4]....
        /*00d0*/ 	.word	0x00001170


	//   ....[5]....
        /*00d4*/ 	.word	0x000011c0


	//   ....[6]....
        /*00d8*/ 	.word	0x000011f0


	//   ....[7]....
        /*00dc*/ 	.word	0x00001210


	//   ....[8]....
        /*00e0*/ 	.word	0x00001ac0


	//   ....[9]....
        /*00e4*/ 	.word	0x00001b60


	//   ....[10]....
        /*00e8*/ 	.word	0x00001b80


	//   ....[11]....
        /*00ec*/ 	.word	0x00001ba0


	//   ....[12]....
        /*00f0*/ 	.word	0x00001bc0


	//   ....[13]....
        /*00f4*/ 	.word	0x00001c60


	//   ....[14]....
        /*00f8*/ 	.word	0x00001c80


	//   ....[15]....
        /*00fc*/ 	.word	0x00001ca0


	//----- nvinfo : EIATTR_VRC_CTA_INIT_COUNT
	.align		4
.L_26095:
        /*0100*/ 	.byte	0x02, 0x4a
	.zero		1
	.zero		1


	//----- nvinfo : EIATTR_EXIT_INSTR_OFFSETS
	.align		4
        /*0104*/ 	.byte	0x04, 0x1c
        /*0106*/ 	.short	(.L_26097 - .L_26096)


	//   ....[0]....
.L_26096:
        /*0108*/ 	.word	0x00000170


	//   ....[1]....
        /*010c*/ 	.word	0x00000530


	//   ....[2]....
        /*0110*/ 	.word	0x000008a0


	//   ....[3]....
        /*0114*/ 	.word	0x00001cb0


	//   ....[4]....
        /*0118*/ 	.word	0x000028a0


	//----- nvinfo : EIATTR_CRS_STACK_SIZE
	.align		4
.L_26097:
        /*011c*/ 	.byte	0x04, 0x1e
        /*011e*/ 	.short	(.L_26099 - .L_26098)
.L_26098:
        /*0120*/ 	.word	0x00000000


	//----- nvinfo : EIATTR_CBANK_PARAM_SIZE
	.align		4
.L_26099:
        /*0124*/ 	.byte	0x03, 0x19
        /*0126*/ 	.short	0x002c


	//----- nvinfo : EIATTR_PARAM_CBANK
	.align		4
        /*0128*/ 	.byte	0x04, 0x0a
        /*012a*/ 	.short	(.L_26101 - .L_26100)
	.align		4
.L_26100:
        /*012c*/ 	.word	index@(.nv.constant0._ZN4vllm32paged_attention_v2_reduce_kernelI13__nv_bfloat16Li120ELi128ELi512EEEvPT_PKfS5_PKS2_PKii)
        /*0130*/ 	.short	0x0380
        /*0132*/ 	.short	0x002c


	//----- nvinfo : EIATTR_SW_WAR
	.align		4
.L_26101:
        /*0134*/ 	.byte	0x04, 0x36
        /*0136*/ 	.short	(.L_26103 - .L_26102)
.L_26102:
        /*0138*/ 	.word	0x00000008
.L_26103:


//--------------------- .nv.info._ZN4vllm25paged_attention_v2_kernelI13__nv_bfloat16S1_Li120ELi8ELi128ELNS_18Fp8KVCacheDataTypeE0ELb1ELi512EEEvPfS3_PT_PKS4_PKT0_SA_ifPKiSC_iPKfiiiSE_SE_iiiii --------------------------
	.section	.nv.info._ZN4vllm25paged_attention_v2_kernelI13__nv_bfloat16S1_Li120ELi8ELi128ELNS_18Fp8KVCacheDataTypeE0ELb1ELi512EEEvPfS3_PT_PKS4_PKT0_SA_ifPKiSC_iPKfiiiSE_SE_iiiii,"",@"SHT_CUDA_INFO"
	.sectionflags	@""
	.align	4


	//----- nvinfo : EIATTR_CUDA_API_VERSION
	.align		4
        /*0000*/ 	.byte	0x04, 0x37
        /*0002*/ 	.short	(.L_26105 - .L_26104)
.L_26104:
        /*0004*/ 	.word	0x00000082


	//----- nvinfo : EIATTR_KPARAM_INFO
	.align		4
.L_26105:
        /*0008*/ 	.byte	0x04, 0x17
        /*000a*/ 	.short	(.L_26107 - .L_26106)
.L_26106:
        /*000c*/ 	.word	0x00000000
        /*0010*/ 	.short	0x0015
        /*0012*/ 	.short	0x0088
        /*0014*/ 	.byte	0x00, 0xf0, 0x11, 0x00


	//----- nvinfo : EIATTR_KPARAM_INFO
	.align		4
.L_26107:
        /*0018*/ 	.byte	0x04, 0x17
        /*001a*/ 	.short	(.L_26109 - .L_26108)
.L_26108:
        /*001c*/ 	.word	0x00000000
        /*0020*/ 	.short	0x0014
        /*0022*/ 	.short	0x0084
        /*0024*/ 	.byte	0x00, 0xf0, 0x11, 0x00


	//----- nvinfo : EIATTR_KPARAM_INFO
	.align		4
.L_26109:
        /*0028*/ 	.byte	0x04, 0x17
        /*002a*/ 	.short	(.L_26111 - .L_26110)
.L_26110:
        /*002c*/ 	.word	0x00000000
        /*0030*/ 	.short	0x0013
        /*0032*/ 	.short	0x0080
        /*0034*/ 	.byte	0x00, 0xf0, 0x11, 0x00


	//----- nvinfo : EIATTR_KPARAM_INFO
	.align		4
.L_26111:
        /*0038*/ 	.byte	0x04, 0x17
        /*003a*/ 	.short	(.L_26113 - .L_26112)
.L_26112:
        /*003c*/ 	.word	0x00000000
        /*0040*/ 	.short	0x0012
        /*0042*/ 	.short	0x007c
        /*0044*/ 	.byte	0x00, 0xf0, 0x11, 0x00


	//----- nvinfo : EIATTR_KPARAM_INFO
	.align		4
.L_26113:
        /*0048*/ 	.byte	0x04, 0x17
        /*004a*/ 	.short	(.L_26115 - .L_26114)
.L_26114:
        /*004c*/ 	.word	0x00000000
        /*0050*/ 	.short	0x0011
        /*0052*/ 	.short	0x0078
        /*0054*/ 	.byte	0x00, 0xf0, 0x11, 0x00


	//----- nvinfo : EIATTR_KPARAM_INFO
	.align		4
.L_26115:
        /*0058*/ 	.byte	0x04, 0x17
        /*005a*/ 	.short	(.L_26117 - .L_26116)
.L_26116:
        /*005c*/ 	.word	0x00000000
        /*0060*/ 	.short	0x0010
        /*0062*/ 	.short	0x0070
        /*0064*/ 	.byte	0x00, 0xf5, 0x21, 0x00


	//----- nvinfo : EIATTR_KPARAM_INFO
	.align		4
.L_26117:
        /*0068*/ 	.byte	0x04, 0x17
        /*006a*/ 	.short	(.L_26119 - .L_26118)
.L_26118:
        /*006c*/ 	.word	0x00000000
        /*0070*/ 	.short	0x000f
        /*0072*/ 	.short	0x0068
        /*0074*/ 	.byte	0x00, 0xf5, 0x21, 0x00


	//----- nvinfo : EIATTR_KPARAM_INFO
	.align		4
.L_26119:
        /*0078*/ 	.byte	0x04, 0x17
        /*007a*/ 	.short	(.L_26121 - .L_26120)
.L_26120:
        /*007c*/ 	.word	0x00000000
        /*0080*/ 	.short	0x000e
        /*0082*/ 	.short	0x0060
        /*0084*/ 	.byte	0x00, 0xf0, 0x11, 0x00


	//----- nvinfo : EIATTR_KPARAM_INFO
	.align		4
.L_26121:
        /*0088*/ 	.byte	0x04, 0x17
        /*008a*/ 	.short	(.L_26123 - .L_26122)
.L_26122:
        /*008c*/ 	.word	0x00000000
        /*0090*/ 	.short	0x000d
        /*0092*/ 	.short	0x005c
        /*0094*/ 	.byte	0x00, 0xf0, 0x11, 0x00


	//----- nvinfo : EIATTR_KPARAM_INFO
	.align		4
.L_26123:
        /*0098*/ 	.byte	0x04, 0x17
        /*009a*/ 	.short	(.L_26125 - .L_26124)
.L_26124:
        /*009c*/ 	.word	0x00000000
        /*00a0*/ 	.short	0x000c
        /*00a2*/ 	.short	0x0058
        /*00a4*/ 	.byte	0x00, 0xf0, 0x11, 0x00


	//----- nvinfo : EIATTR_KPARAM_INFO
	.align		4
.L_26125:
        /*00a8*/ 	.byte	0x04, 0x17
        /*00aa*/ 	.short	(.L_26127 - .L_26126)
.L_26126:
        /*00ac*/ 	.word	0x00000000
        /*00b0*/ 	.short	0x000b
        /*00b2*/ 	.short	0x0050
        /*00b4*/ 	.byte	0x00, 0xf5, 0x21, 0x00


	//----- nvinfo : EIATTR_KPARAM_INFO
	.align		4
.L_26127:
        /*00b8*/ 	.byte	0x04, 0x17
        /*00ba*/ 	.short	(.L_26129 - .L_26128)
.L_26128:
        /*00bc*/ 	.word	0x00000000
        /*00c0*/ 	.short	0x000a
        /*00c2*/ 	.short	0x0048
        /*00c4*/ 	.byte	0x00, 0xf0, 0x11, 0x00


	//----- nvinfo : EIATTR_KPARAM_INFO
	.align		4
.L_26129:
        /*00c8*/ 	.byte	0x04, 0x17
        /*00ca*/ 	.short	(.L_26131 - .L_26130)
.L_26130:
        /*00cc*/ 	.word	0x00000000
        /*00d0*/ 	.short	0x0009
        /*00d2*/ 	.short	0x0040
        /*00d4*/ 	.byte	0x00, 0xf5, 0x21, 0x00


	//----- nvinfo : EIATTR_KPARAM_INFO
	.align		4
.L_26131:
        /*00d8*/ 	.byte	0x04, 0x17
        /*00da*/ 	.short	(.L_26133 - .L_26132)
.L_26132:
        /*00dc*/ 	.word	0x00000000
        /*00e0*/ 	.short	0x0008
        /*00e2*/ 	.short	0x0038
        /*00e4*/ 	.byte	0x00, 0xf5, 0x21, 0x00


	//----- nvinfo : EIATTR_KPARAM_INFO
	.align		4
.L_26133:
        /*00e8*/ 	.byte	0x04, 0x17
        /*00ea*/ 	.short	(.L_26135 - .L_26134)
.L_26134:
        /*00ec*/ 	.word	0x00000000
        /*00f0*/ 	.short	0x0007
        /*00f2*/ 	.short	0x0034
        /*00f4*/ 	.byte	0x00, 0xf0, 0x11, 0x00


	//----- nvinfo : EIATTR_KPARAM_INFO
	.align		4
.L_26135:
        /*00f8*/ 	.byte	0x04, 0x17
        /*00fa*/ 	.short	(.L_26137 - .L_26136)
.L_26136:
        /*00fc*/ 	.word	0x00000000
        /*0100*/ 	.short	0x0006
        /*0102*/ 	.short	0x0030
        /*0104*/ 	.byte	0x00, 0xf0, 0x11, 0x00


	//----- nvinfo : EIATTR_KPARAM_INFO
	.align		4
.L_26137:
        /*0108*/ 	.byte	0x04, 0x17
        /*010a*/ 	.short	(.L_26139 - .L_26138)
.L_26138:
        /*010c*/ 	.word	0x00000000
        /*0110*/ 	.short	0x0005
        /*0112*/ 	.short	0x0028
        /*0114*/ 	.byte	0x00, 0xf5, 0x21, 0x00


	//----- nvinfo : EIATTR_KPARAM_INFO
	.align		4
.L_26139:
        /*0118*/ 	.byte	0x04, 0x17
        /*011a*/ 	.short	(.L_26141 - .L_26140)
.L_26140:
        /*011c*/ 	.word	0x00000000
        /*0120*/ 	.short	0x0004
        /*0122*/ 	.short	0x0020
        /*0124*/ 	.byte	0x00, 0xf5, 0x21, 0x00


	//----- nvinfo : EIATTR_KPARAM_INFO
	.align		4
.L_26141:
        /*0128*/ 	.byte	0x04, 0x17
        /*012a*/ 	.short	(.L_26143 - .L_26142)
.L_26142:
        /*012c*/ 	.word	0x00000000
        /*0130*/ 	.short	0x0003
        /*0132*/ 	.short	0x0018
        /*0134*/ 	.byte	0x00, 0xf5, 0x21, 0x00


	//----- nvinfo : EIATTR_KPARAM_INFO
	.align		4
.L_26143:
        /*0138*/ 	.byte	0x04, 0x17
        /*013a*/ 	.short	(.L_26145 - .L_26144)
.L_26144:
        /*013c*/ 	.word	0x00000000
        /*0140*/ 	.short	0x0002
        /*0142*/ 	.short	0x0010
        /*0144*/ 	.byte	0x00, 0xf5, 0x21, 0x00


	//----- nvinfo : EIATTR_KPARAM_INFO
	.align		4
.L_26145:
        /*0148*/ 	.byte	0x04, 0x17
        /*014a*/ 	.short	(.L_26147 - .L_26146)
.L_26146:
        /*014c*/ 	.word	0x00000000
        /*0150*/ 	.short	0x0001
        /*0152*/ 	.short	0x0008
        /*0154*/ 	.byte	0x00, 0xf5, 0x21, 0x00


	//----- nvinfo : EIATTR_KPARAM_INFO
	.align		4
.L_26147:
        /*0158*/ 	.byte	0x04, 0x17
        /*015a*/ 	.short	(.L_26149 - .L_26148)
.L_26148:
        /*015c*/ 	.word	0x00000000
        /*0160*/ 	.short	0x0000
        /*0162*/ 	.short	0x0000
        /*0164*/ 	.byte	0x00, 0xf5, 0x21, 0x00


	//----- nvinfo : EIATTR_SPARSE_MMA_MASK
	.align		4
.L_26149:
        /*0168*/ 	.byte	0x03, 0x50
        /*016a*/ 	.short	0x0000


	//----- nvinfo : EIATTR_MAXREG_COUNT
	.align		4
        /*016c*/ 	.byte	0x03, 0x1b
        /*016e*/ 	.short	0x00ff


	//----- nvinfo : EIATTR_NUM_BARRIERS
	.align		4
        /*0170*/ 	.byte	0x02, 0x4c
        /*0172*/ 	.byte	0x01
	.zero		1


	//----- nvinfo : EIATTR_MERCURY_ISA_VERSION
	.align		4
        /*0174*/ 	.byte	0x03, 0x5f
        /*0176*/ 	.short	0x0101


	//----- nvinfo : EIATTR_COOP_GROUP_MASK_REGIDS
	.align		4
        /*0178*/ 	.byte	0x04, 0x29
        /*017a*/ 	.short	(.L_26151 - .L_26150)


	//   ....[0]....
.L_26150:
        /*017c*/ 	.word	0xffffffff


	//   ....[1]....
        /*0180*/ 	.word	0xffffffff


	//   ....[2]....
        /*0184*/ 	.word	0xffffffff


	//   ....[3]....
        /*0188*/ 	.word	0xffffffff


	//   ....[4]....
        /*018c*/ 	.word	0xffffffff


	//   ....[5]....
        /*0190*/ 	.word	0xffffffff


	//   ....[6]....
        /*0194*/ 	.word	0xffffffff


	//   ....[7]....
        /*0198*/ 	.word	0xffffffff


	//   ....[8]....
        /*019c*/ 	.word	0xffffffff


	//   ....[9]....
        /*01a0*/ 	.word	0xffffffff


	//   ....[10]....
        /*01a4*/ 	.word	0xffffffff


	//   ....[11]....
        /*01a8*/ 	.word	0xffffffff


	//   ....[12]....
        /*01ac*/ 	.word	0xffffffff


	//   ....[13]....
        /*01b0*/ 	.word	0xffffffff


	//   ....[14]....
        /*01b4*/ 	.word	0xffffffff


	//   ....[15]....
        /*01b8*/ 	.word	0xffffffff


	//   ....[16]....
        /*01bc*/ 	.word	0x05000015


	//   ....[17]....
        /*01c0*/ 	.word	0x05000015


	//   ....[18]....
        /*01c4*/ 	.word	0x05000015


	//   ....[19]....
        /*01c8*/ 	.word	0x05000015


	//   ....[20]....
        /*01cc*/ 	.word	0x05000015


	//----- nvinfo : EIATTR_COOP_GROUP_INSTR_OFFSETS
	.align		4
.L_26151:
        /*01d0*/ 	.byte	0x04, 0x28
        /*01d2*/ 	.short	(.L_26153 - .L_26152)


	//   ....[0]....
.L_26152:
        /*01d4*/ 	.word	0x00001a40


	//   ....[1]....
        /*01d8*/ 	.word	0x00001a60


	//   ....[2]....
        /*01dc*/ 	.word	0x00001c90


	//   ....[3]....
        /*01e0*/ 	.word	0x00001cb0


	//   ....[4]....
        /*01e4*/ 	.word	0x00001cd0


	//   ....[5]....
        /*01e8*/ 	.word	0x00001de0


	//   ....[6]....
        /*01ec*/ 	.word	0x00001e00


	//   ....[7]....
        /*01f0*/ 	.word	0x00001e30


	//   ....[8]....
        /*01f4*/ 	.word	0x00002c80


	//   ....[9]....
        /*01f8*/ 	.word	0x00002cb0


	//   ....[10]....
        /*01fc*/ 	.word	0x00002cd0


	//   ....[11]....
        /*0200*/ 	.word	0x00002cf0


	//   ....[12]....
        /*0204*/ 	.word	0x00002d10


	//   ....[13]....
        /*0208*/ 	.word	0x00002d60


	//   ....[14]....
        /*020c*/ 	.word	0x00002d80


	//   ....[15]....
        /*0210*/ 	.word	0x00002da0


	//   ....[16]....
        /*0214*/ 	.word	0x00005420


	//   ....[17]....
        /*0218*/ 	.word	0x000054c0


	//   ....[18]....
        /*021c*/ 	.word	0x00005560


	//   ....[19]....
        /*0220*/ 	.word	0x00005600


	//   ....[20]....
        /*0224*/ 	.word	0x00005670


	//----- nvinfo : EIATTR_VRC_CTA_INIT_COUNT
	.align		4
.L_26153:
        /*0228*/ 	.byte	0x02, 0x4a
	.zero		1
	.zero		1


	//----- nvinfo : EIATTR_EXIT_INSTR_OFFSETS
	.align		4
        /*022c*/ 	.byte	0x04, 0x1c
        /*022e*/ 	.short	(.L_26155 - .L_26154)


	//   ....[0]....
.L_26154:
        /*0230*/ 	.word	0x000000d0


	//   ....[1]....
        /*0234*/ 	.word	0x00005260


	//   ....[2]....
        /*0238*/ 	.word	0x00005380


	//   ....[3]....
        /*023c*/ 	.word	0x000053b0


	//----- nvinfo : EIATTR_CRS_STACK_SIZE
	.align		4
.L_26155:
        /*0240*/ 	.byte	0x04, 0x1e
        /*0242*/ 	.short	(.L_26157 - .L_26156)
.L_26156:
        /*0244*/ 	.word	0x00000000


	//----- nvinfo : EIATTR_CBANK_PARAM_SIZE
	.align		4
.L_26157:
        /*0248*/ 	.byte	0x03, 0x19
        /*024a*/ 	.short	0x008c


	//----- nvinfo : EIATTR_PARAM_CBANK
	.align		4
        /*024c*/ 	.byte	0x04, 0x0a
        /*024e*/ 	.short	(.L_26159 - .L_26158)
	.align		4
.L_26158:
        /*0250*/ 	.word	index@(.nv.constant0._ZN4vllm25paged_attention_v2_kernelI13__nv_bfloat16S1_Li120ELi8ELi128ELNS_18Fp8KVCacheDataTypeE0ELb1ELi512EEEvPfS3_PT_PKS4_PKT0_SA_ifPKiSC_iPKfiiiSE_SE_iiiii)
        /*0254*/ 	.short	0x0380
        /*0256*/ 	.short	0x008c


	//----- nvinfo : EIATTR_SW_WAR
	.align		4
.L_26159:
        /*0258*/ 	.byte	0x04, 0x36
        /*025a*/ 	.short	(.L_26161 - .L_26160)
.L_26160:
        /*025c*/ 	.word	0x00000008
.L_26161:


//--------------------- .nv.info._ZN4vllm32paged_attention_v2_reduce_kernelI13__nv_bfloat16Li112ELi128ELi512EEEvPT_PKfS5_PKS2_PKii --------------------------
	.section	.nv.info._ZN4vllm32paged_attention_v2_reduce_kernelI13__nv_bfloat16Li112ELi128ELi512EEEvPT_PKfS5_PKS2_PKii,"",@"SHT_CUDA_INFO"
	.sectionflags	@""
	.align	4


	//----- nvinfo : EIATTR_CUDA_API_VERSION
	.align		4
        /*0000*/ 	.byte	0x04, 0x37
        /*0002*/ 	.short	(.L_26163 - .L_26162)
.L_26162:
        /*0004*/ 	.word	0x00000082


	//----- nvinfo : EIATTR_KPARAM_INFO
	.align		4
.L_26163:
        /*0008*/ 	.byte	0x04, 0x17
        /*000a*/ 	.short	(.L_26165 - .L_26164)
.L_26164:
        /*000c*/ 	.word	0x00000000
        /*0010*/ 	.short	0x0005
        /*0012*/ 	.short	0x0028
        /*0014*/ 	.byte	0x00, 0xf0, 0x11, 0x00


	//----- nvinfo : EIATTR_KPARAM_INFO
	.align		4
.L_26165:
        /*0018*/ 	.byte	0x04, 0x17
        /*001a*/ 	.short	(.L_26167 - .L_26166)
.L_26166:
        /*001c*/ 	.word	0x00000000
        /*0020*/ 	.short	0x0004
        /*0022*/ 	.short	0x0020
        /*0024*/ 	.byte	0x00, 0xf5, 0x21, 0x00


	//----- nvinfo : EIATTR_KPARAM_INFO
	.align		4
.L_26167:
        /*0028*/ 	.byte	0x04, 0x17
        /*002a*/ 	.short	(.L_26169 - .L_26168)
.L_26168:
        /*002c*/ 	.word	0x00000000
        /*0030*/ 	.short	0x0003
        /*0032*/ 	.short	0x0018
        /*0034*/ 	.byte	0x00, 0xf5, 0x21, 0x00


	//----- nvinfo : EIATTR_KPARAM_INFO
	.align		4
.L_26169:
        /*0038*/ 	.byte	0x04, 0x17
        /*003a*/ 	.short	(.L_26171 - .L_26170)
.L_26170:
        /*003c*/ 	.word	0x00000000
        /*0040*/ 	.short	0x0002
        /*0042*/ 	.short	0x0010
        /*0044*/ 	.byte	0x00, 0xf5, 0x21, 0x00


	//----- nvinfo : EIATTR_KPARAM_INFO
	.align		4
.L_26171:
        /*0048*/ 	.byte	0x04, 0x17
        /*004a*/ 	.short	(.L_26173 - .L_26172)
.L_26172:
        /*004c*/ 	.word	0x00000000
        /*0050*/ 	.short	0x0001
        /*0052*/ 	.short	0x0008
        /*0054*/ 	.byte	0x00, 0xf5, 0x21, 0x00


	//----- nvinfo : EIATTR_KPARAM_INFO
	.align		4
.L_26173:
        /*0058*/ 	.byte	0x04, 0x17
        /*005a*/ 	.short	(.L_26175 - .L_26174)
.L_26174:
        /*005c*/ 	.word	0x00000000
        /*0060*/ 	.short	0x0000
        /*0062*/ 	.short	0x0000
        /*0064*/ 	.byte	0x00, 0xf5, 0x21, 0x00


	//----- nvinfo : EIATTR_SPARSE_MMA_MASK
	.align		4
.L_26175:
        /*0068*/ 	.byte	0x03, 0x50
        /*006a*/ 	.short	0x0000


	//----- nvinfo : EIATTR_MAXREG_COUNT
	.align		4
        /*006c*/ 	.byte	0x03, 0x1b
        /*006e*/ 	.short	0x00ff


	//----- nvinfo : EIATTR_NUM_BARRIERS
	.align		4
        /*0070*/ 	.byte	0x02, 0x4c
        /*0072*/ 	.byte	0x01
	.zero		1


	//----- nvinfo : EIATTR_MERCURY_ISA_VERSION
	.align		4
        /*0074*/ 	.byte	0x03, 0x5f
        /*0076*/ 	.short	0x0101


	//----- nvinfo : EIATTR_COOP_GROUP_MASK_REGIDS
	.align		4
        /*0078*/ 	.byte	0x04, 0x29
        /*007a*/ 	.short	(.L_26177 - .L_26176)


	//   ....[0]....
.L_26176:
        /*007c*/ 	.word	0xffffffff


	//   ....[1]....
        /*0080*/ 	.word	0xffffffff


	//   ....[2]....
        /*0084*/ 	.word	0xffffffff


	//   ....[3]....
        /*0088*/ 	.word	0xffffffff


	//   ....[4]....
        /*008c*/ 	.word	0xffffffff


	//   ....[5]....
        /*0090*/ 	.word	0xffffffff


	//   ....[6]....
        /*0094*/ 	.word	0xffffffff


	//   ....[7]....
        /*0098*/ 	.word	0xffffffff


	//   ....[8]....
        /*009c*/ 	.word	0xffffffff


	//   ....[9]....
        /*00a0*/ 	.word	0xffffffff


	//   ....[10]....
        /*00a4*/ 	.word	0xffffffff


	//   ....[11]....
        /*00a8*/ 	.word	0xffffffff


	//   ....[12]....
        /*00ac*/ 	.word	0xffffffff


	//   ....[13]....
        /*00b0*/ 	.word	0xffffffff


	//   ....[14]....
        /*00b4*/ 	.word	0xffffffff


	//   ....[15]....
        /*00b8*/ 	.word	0xffffffff


	//----- nvinfo : EIATTR_COOP_GROUP_INSTR_OFFSETS
	.align		4
.L_26177:
        /*00bc*/ 	.byte	0x04, 0x28
        /*00be*/ 	.short	(.L_26179 - .L_26178)


	//   ....[0]....
.L_26178:
        /*00c0*/ 	.word	0x00001020


	//   ....[1]....
        /*00c4*/ 	.word	0x000010d0


	//   ....[2]....
        /*00c8*/ 	.word	0x00001110


	//   ....[3]....
        /*00cc*/ 	.word	0x00001140


	//   ....[4]....
        /*00d0*/ 	.word	0x00001170


	//   ....[5]....
        /*00d4*/ 	.word	0x000011c0


	//   ....[6]....
        /*00d8*/ 	.word	0x000011f0


	//   ....[7]....
        /*00dc*/ 	.word	0x00001210


	//   ....[8]....
        /*00e0*/ 	.word	0x00001ac0


	//   ....[9]....
        /*00e4*/ 	.word	0x00001b60


	//   ....[10]....
        /*00e8*/ 	.word	0x00001b80


	//   ....[11]....
        /*00ec*/ 	.word	0x00001ba0


	//   ....[12]....
        /*00f0*/ 	.word	0x00001bc0


	//   ....[13]....
        /*00f4*/ 	.word	0x00001c60


	//   ....[14]....
        /*00f8*/ 	.word	0x00001c80


	//   ....[15]....
        /*00fc*/ 	.word	0x00001ca0


	//----- nvinfo : EIATTR_VRC_CTA_INIT_COUNT
	.align		4
.L_26179:
        /*0100*/ 	.byte	0x02, 0x4a
	.zero		1
	.zero		1


	//----- nvinfo : EIATTR_EXIT_INSTR_OFFSETS
	.align		4
        /*0104*/ 	.byte	0x04, 0x1c
        /*0106*/ 	.short	(.L_26181 - .L_26180)


	//   ....[0]....
.L_26180:
        /*0108*/ 	.word	0x00000170


	//   ....[1]....
        /*010c*/ 	.word	0x00000530


	//   ....[2]....
        /*0110*/ 	.word	0x000008a0


	//   ....[3]....
        /*0114*/ 	.word	0x00001cb0


	//   ....[4]....
        /*0118*/ 	.word	0x000028a0


	//----- nvinfo : EIATTR_CRS_STACK_SIZE
	.align		4
.L_26181:
        /*011c*/ 	.byte	0x04, 0x1e
        /*011e*/ 	.short	(.L_26183 - .L_26182)
.L_26182:
        /*0120*/ 	.word	0x00000000


	//----- nvinfo : EIATTR_CBANK_PARAM_SIZE
	.align		4
.L_26183:
        /*0124*/ 	.byte	0x03, 0x19
        /*0126*/ 	.short	0x002c


	//----- nvinfo : EIATTR_PARAM_CBANK
	.align		4
        /*0128*/ 	.byte	0x04, 0x0a
        /*012a*/ 	.short	(.L_26185 - .L_26184)
	.align		4
.L_26184:
        /*012c*/ 	.word	index@(.nv.constant0._ZN4vllm32paged_attention_v2_reduce_kernelI13__nv_bfloat16Li112ELi128ELi512EEEvPT_PKfS5_PKS2_PKii)
        /*0130*/ 	.short	0x0380
        /*0132*/ 	.short	0x002c


	//----- nvinfo : EIATTR_SW_WAR
	.align		4
.L_26185:
        /*0134*/ 	.byte	0x04, 0x36
        /*0136*/ 	.short	(.L_26187 - .L_26186)
.L_26186:
        /*0138*/ 	.word	0x00000008
.L_26187:


//--------------------- .nv.info._ZN4vllm25paged_attention_v2_kernelI13__nv_bfloat16S1_Li112ELi8ELi128ELNS_18Fp8KVCacheDataTypeE0ELb1ELi512EEEvPfS3_PT_PKS4_PKT0_SA_ifPKiSC_iPKfiiiSE_SE_iiiii --------------------------
	.section	.nv.info._ZN4vllm25paged_attention_v2_kernelI13__nv_bfloat16S1_Li112ELi8ELi128ELNS_18Fp8KVCacheDataTypeE0ELb1ELi512EEEvPfS3_PT_PKS4_PKT0_SA_ifPKiSC_iPKfiiiSE_SE_iiiii,"",@"SHT_CUDA_INFO"
	.sectionflags	@""
	.align	4


	//----- nvinfo : EIATTR_CUDA_API_VERSION
	.align		4
        /*0000*/ 	.byte	0x04, 0x37
        /*0002*/ 	.short	(.L_26189 - .L_26188)
.L_26188:
        /*0004*/ 	.word	0x00000082


	//----- nvinfo : EIATTR_KPARAM_INFO
	.align		4
.L_26189:
        /*0008*/ 	.byte	0x04, 0x17
        /*000a*/ 	.short	(.L_26191 - .L_26190)
.L_26190:
        /*000c*/ 	.word	0x00000000
        /*0010*/ 	.short	0x0015
        /*0012*/ 	.short	0x0088
        /*0014*/ 	.byte	0x00, 0xf0, 0x11, 0x00


	//----- nvinfo : EIATTR_KPARAM_INFO
	.align		4
.L_26191:
        /*0018*/ 	.byte	0x04, 0x17
        /*001a*/ 	.short	(.L_26193 - .L_26192)
.L_26192:
        /*001c*/ 	.word	0x00000000
        /*0020*/ 	.short	0x0014
        /*0022*/ 	.short	0x0084
        /*0024*/ 	.byte	0x00, 0xf0, 0x11, 0x00


	//----- nvinfo : EIATTR_KPARAM_INFO
	.align		4
.L_26193:
        /*0028*/ 	.byte	0x04, 0x17
        /*002a*/ 	.short	(.L_26195 - .L_26194)
.L_26194:
        /*002c*/ 	.word	0x00000000
        /*0030*/ 	.short	0x0013
        /*0032*/ 	.short	0x0080
        /*0034*/ 	.byte	0x00, 0xf0, 0x11, 0x00


	//----- nvinfo : EIATTR_KPARAM_INFO
	.align		4
.L_26195:
        /*0038*/ 	.byte	0x04, 0x17
        /*003a*/ 	.short	(.L_26197 - .L_26196)
.L_26196:
        /*003c*/ 	.word	0x00000000
        /*0040*/ 	.short	0x0012
        /*0042*/ 	.short	0x007c
        /*0044*/ 	.byte	0x00, 0xf0, 0x11, 0x00


	//----- nvinfo : EIATTR_KPARAM_INFO
	.align		4
.L_26197:
        /*0048*/ 	.byte	0x04, 0x17
        /*004a*/ 	.short	(.L_26199 - .L_26198)
.L_26198:
        /*004c*/ 	.word	0x00000000
        /*0050*/ 	.short	0x0011
        /*0052*/ 	.short	0x0078
        /*0054*/ 	.byte	0x00, 0xf0, 0x11, 0x00


	//----- nvinfo : EIATTR_KPARAM_INFO
	.align		4
.L_26199:
        /*0058*/ 	.byte	0x04, 0x17
        /*005a*/ 	.short	(.L_26201 - .L_26200)
.L_26200:
        /*005c*/ 	.word	0x00000000
        /*0060*/ 	.short	0x0010
        /*0062*/ 	.short	0x0070
        /*0064*/ 	.byte	0x00, 0xf5, 0x21, 0x00


	//----- nvinfo : EIATTR_KPARAM_INFO
	.align		4
.L_26201:
        /*0068*/ 	.byte	0x04, 0x17
        /*006a*/ 	.short	(.L_26203 - .L_26202)
.L_26202:
        /*006c*/ 	.word	0x00000000
        /*0070*/ 	.short	0x000f
        /*0072*/ 	.short	0x0068
        /*0074*/ 	.byte	0x00, 0xf5, 0x21, 0x00


	//----- nvinfo : EIATTR_KPARAM_INFO
	.align		4
.L_26203:
        /*0078*/ 	.byte	0x04, 0x17
        /*007a*/ 	.short	(.L_26205 - .L_26204)
.L_26204:
        /*007c*/ 	.word	0x00000000
        /*0080*/ 	.short	0x000e
        /*0082*/ 	.short	0x0060
        /*0084*/ 	.byte	0x00, 0xf0, 0x11, 0x00


	//----- nvinfo : EIATTR_KPARAM_INFO
	.align		4
.L_26205:
        /*0088*/ 	.byte	0x04, 0x17
        /*008a*/ 	.short	(.L_26207 - .L_26206)
.L_26206:
        /*008c*/ 	.word	0x00000000
        /*0090*/ 	.short	0x000d
        /*0092*/ 	.short	0x005c
        /*0094*/ 	.byte	0x00, 0xf0, 0x11, 0x00


	//----- nvinfo : EIATTR_KPARAM_INFO
	.align		4
.L_26207:
        /*0098*/ 	.byte	0x04, 0x17
        /*009a*/ 	.short	(.L_26209 - .L_26208)
.L_26208:
        /*009c*/ 	.word	0x00000000
        /*00a0*/ 	.short	0x000c
        /*00a2*/ 	.short	0x0058
        /*00a4*/ 	.byte	0x00, 0xf0, 0x11, 0x00


	//----- nvinfo : EIATTR_KPARAM_INFO
	.align		4
.L_26209:
        /*00a8*/ 	.byte	0x04, 0x17
        /*00aa*/ 	.short	(.L_26211 - .L_26210)
.L_26210:
        /*00ac*/ 	.word	0x00000000
        /*00b0*/ 	.short	0x000b
        /*00b2*/ 	.short	0x0050
        /*00b4*/ 	.byte	0x00, 0xf5, 0x21, 0x00


	//----- nvinfo : EIATTR_KPARAM_INFO
	.align		4
.L_26211:
        /*00b8*/ 	.byte	0x04, 0x17
        /*00ba*/ 	.short	(.L_26213 - .L_26212)
.L_26212:
        /*00bc*/ 	.word	0x00000000
        /*00c0*/ 	.short	0x000a
        /*00c2*/ 	.short	0x0048
        /*00c4*/ 	.byte	0x00, 0xf0, 0x11, 0x00


	//----- nvinfo : EIATTR_KPARAM_INFO
	.align		4
.L_26213:
        /*00c8*/ 	.byte	0x04, 0x17
        /*00ca*/ 	.short	(.L_26215 - .L_26214)
.L_26214:
        /*00cc*/ 	.word	0x00000000
        /*00d0*/ 	.short	0x0009
        /*00d2*/ 	.short	0x0040
        /*00d4*/ 	.byte	0x00, 0xf5, 0x21, 0x00


	//----- nvinfo : EIATTR_KPARAM_INFO
	.align		4
.L_26215:
        /*00d8*/ 	.byte	0x04, 0x17
        /*00da*/ 	.short	(.L_26217 - .L_26216)
.L_26216:
        /*00dc*/ 	.word	0x00000000
        /*00e0*/ 	.short	0x0008
        /*00e2*/ 	.short	0x0038
        /*00e4*/ 	.byte	0x00, 0xf5, 0x21, 0x00


	//----- nvinfo : EIATTR_KPARAM_INFO
	.align		4
.L_26217:
        /*00e8*/ 	.byte	0x04, 0x17
        /*00ea*/ 	.short	(.L_26219 - .L_26218)
.L_26218:
        /*00ec*/ 	.word	0x00000000
        /*00f0*/ 	.short	0x0007
        /*00f2*/ 	.short	0x0034
        /*00f4*/ 	.byte	0x00, 0xf0, 0x11, 0x00


	//----- nvinfo : EIATTR_KPARAM_INFO
	.align		4
.L_26219:
        /*00f8*/ 	.byte	0x04, 0x17
        /*00fa*/ 	.short	(.L_26221 - .L_26220)
.L_26220:
        /*00fc*/ 	.word	0x00000000
        /*0100*/ 	.short	0x0006
        /*0102*/ 	.short	0x0030
        /*0104*/ 	.byte	0x00, 0xf0, 0x11, 0x00


	//----- nvinfo : EIATTR_KPARAM_INFO
	.align		4
.L_26221:
        /*0108*/ 	.byte	0x04, 0x17
        /*010a*/ 	.short	(.L_26223 - .L_26222)
.L_26222:
        /*010c*/ 	.word	0x00000000
        /*0110*/ 	.short	0x0005
        /*0112*/ 	.short	0x0028
        /*0114*/ 	.byte	0x00, 0xf5, 0x21, 0x00


	//----- nvinfo : EIATTR_KPARAM_INFO
	.align		4
.L_26223:
        /*0118*/ 	.byte	0x04, 0x17
        /*011a*/ 	.short	(.L_26225 - .L_26224)
.L_26224:
        /*011c*/ 	.word	0x00000000
        /*0120*/ 	.short	0x0004
        /*0122*/ 	.short	0x0020
        /*0124*/ 	.byte	0x00, 0xf5, 0x21, 0x00


	//----- nvinfo : EIATTR_KPARAM_INFO
	.align		4
.L_26225:
        /*0128*/ 	.byte	0x04, 0x17
        /*012a*/ 	.short	(.L_26227 - .L_26226)
.L_26226:
        /*012c*/ 	.word	0x00000000
        /*0130*/ 	.short	0x0003
        /*0132*/ 	.short	0x0018
        /*0134*/ 	.byte	0x00, 0xf5, 0x21, 0x00


	//----- nvinfo : EIATTR_KPARAM_INFO
	.align		4
.L_26227:
        /*0138*/ 	.byte	0x04, 0x17
        /*013a*/ 	.short	(.L_26229 - .L_26228)
.L_26228:
        /*013c*/ 	.word	0x00000000
        /*0140*/ 	.short	0x0002
        /*0142*/ 	.short	0x0010
        /*0144*/ 	.byte	0x00, 0xf5, 0x21, 0x00


	//----- nvinfo : EIATTR_KPARAM_INFO
	.align		4
.L_26229:
        /*0148*/ 	.byte	0x04, 0x17
        /*014a*/ 	.short	(.L_26231 - .L_26230)
.L_26230:
        /*014c*/ 	.word	0x00000000
        /*0150*/ 	.short	0x0001
        /*0152*/ 	.short	0x0008
        /*0154*/ 	.byte	0x00, 0xf5, 0x21, 0x00


	//----- nvinfo : EIATTR_KPARAM_INFO
	.align		4
.L_26231:
        /*0158*/ 	.byte	0x04, 0x17
        /*015a*/ 	.short	(.L_26233 - .L_26232)
.L_26232:
        /*015c*/ 	.word	0x00000000
        /*0160*/ 	.short	0x0000
        /*0162*/ 	.short	0x0000
        /*0164*/ 	.byte	0x00, 0xf5, 0x21, 0x00


	//----- nvinfo : EIATTR_SPARSE_MMA_MASK
	.align		4
.L_26233:
        /*0168*/ 	.byte	0x03, 0x50
        /*016a*/ 	.short	0x0000


	//----- nvinfo : EIATTR_MAXREG_COUNT
	.align		4
        /*016c*/ 	.byte	0x03, 0x1b
        /*016e*/ 	.short	0x00ff


	//----- nvinfo : EIATTR_NUM_BARRIERS
	.align		4
        /*0170*/ 	.byte	0x02, 0x4c
        /*0172*/ 	.byte	0x01
	.zero		1


	//----- nvinfo : EIATTR_MERCURY_ISA_VERSION
	.align		4
        /*0174*/ 	.byte	0x03, 0x5f
        /*0176*/ 	.short	0x0101


	//----- nvinfo : EIATTR_COOP_GROUP_MASK_REGIDS
	.align		4
        /*0178*/ 	.byte	0x04, 0x29
        /*017a*/ 	.short	(.L_26235 - .L_26234)


	//   ....[0]....
.L_26234:
        /*017c*/ 	.word	0xffffffff


	//   ....[1]....
        /*0180*/ 	.word	0xffffffff


	//   ....[2]....
        /*0184*/ 	.word	0xffffffff


	//   ....[3]....
        /*0188*/ 	.word	0xffffffff


	//   ....[4]....
        /*018c*/ 	.word	0xffffffff


	//   ....[5]....
        /*0190*/ 	.word	0xffffffff


	//   ....[6]....
        /*0194*/ 	.word	0xffffffff


	//   ....[7]....
        /*0198*/ 	.word	0xffffffff


	//   ....[8]....
        /*019c*/ 	.word	0xffffffff


	//   ....[9]....
        /*01a0*/ 	.word	0xffffffff


	//   ....[10]....
        /*01a4*/ 	.word	0xffffffff


	//   ....[11]....
        /*01a8*/ 	.word	0xffffffff


	//   ....[12]....
        /*01ac*/ 	.word	0xffffffff


	//   ....[13]....
        /*01b0*/ 	.word	0xffffffff


	//   ....[14]....
        /*01b4*/ 	.word	0xffffffff


	//   ....[15]....
        /*01b8*/ 	.word	0xffffffff


	//   ....[16]....
        /*01bc*/ 	.word	0x05000010


	//   ....[17]....
        /*01c0*/ 	.word	0x05000010


	//   ....[18]....
        /*01c4*/ 	.word	0x05000010


	//   ....[19]....
        /*01c8*/ 	.word	0x05000010


	//   ....[20]....
        /*01cc*/ 	.word	0x05000010


	//----- nvinfo : EIATTR_COOP_GROUP_INSTR_OFFSETS
	.align		4
.L_26235:
        /*01d0*/ 	.byte	0x04, 0x28
        /*01d2*/ 	.short	(.L_26237 - .L_26236)


	//   ....[0]....
.L_26236:
        /*01d4*/ 	.word	0x00001950


	//   ....[1]....
        /*01d8*/ 	.word	0x00001970


	//   ....[2]....
        /*01dc*/ 	.word	0x00001ba0


	//   ....[3]....
        /*01e0*/ 	.word	0x00001bc0


	//   ....[4]....
        /*01e4*/ 	.word	0x00001be0


	//   ....[5]....
        /*01e8*/ 	.word	0x00001cf0


	//   ....[6]....
        /*01ec*/ 	.word	0x00001d10


	//   ....[7]....
        /*01f0*/ 	.word	0x00001d40


	//   ....[8]....
        /*01f4*/ 	.word	0x00002b90


	//   ....[9]....
        /*01f8*/ 	.word	0x00002bc0


	//   ....[10]....
        /*01fc*/ 	.word	0x00002be0


	//   ....[11]....
        /*0200*/ 	.word	0x00002c00


	//   ....[12]....
        /*0204*/ 	.word	0x00002c20


	//   ....[13]....
        /*0208*/ 	.word	0x00002c70


	//   ....[14]....
        /*020c*/ 	.word	0x00002c90


	//   ....[15]....
        /*0210*/ 	.word	0x00002cb0


	//   ....[16]....
        /*0214*/ 	.word	0x00005340


	//   ....[17]....
        /*0218*/ 	.word	0x000053e0


	//   ....[18]....
        /*021c*/ 	.word	0x00005470


	//   ....[19]....
        /*0220*/ 	.word	0x00005510


	//   ....[20]....
        /*0224*/ 	.word	0x00005580


	//----- nvinfo : EIATTR_VRC_CTA_INIT_COUNT
	.align		4
.L_26237:
        /*0228*/ 	.byte	0x02, 0x4a
	.zero		1
	.zero		1


	//----- nvinfo : EIATTR_EXIT_INSTR_OFFSETS
	.align		4
        /*022c*/ 	.byte	0x04, 0x1c
        /*022e*/ 	.short	(.L_26239 - .L_26238)


	//   ....[0]....
.L_26238:
        /*0230*/ 	.word	0x000000d0


	//   ....[1]....
        /*0234*/ 	.word	0x00005190


	//   ....[2]....
        /*0238*/ 	.word	0x000052b0


	//   ....[3]....
        /*023c*/ 	.word	0x000052e0


	//----- nvinfo : EIATTR_CRS_STACK_SIZE
	.align		4
.L_26239:
        /*0240*/ 	.byte	0x04, 0x1e
        /*0242*/ 	.short	(.L_26241 - .L_26240)
.L_26240:
        /*0244*/ 	.word	0x00000000


	//----- nvinfo : EIATTR_CBANK_PARAM_SIZE
	.align		4
.L_26241:
        /*0248*/ 	.byte	0x03, 0x19
        /*024a*/ 	.short	0x008c


	//----- nvinfo : EIATTR_PARAM_CBANK
	.align		4
        /*024c*/ 	.byte	0x04, 0x0a
        /*024e*/ 	.short	(.L_26243 - .L_26242)
	.align		4
.L_26242:
        /*0250*/ 	.word	index@(.nv.constant0._ZN4vllm25paged_attention_v2_kernelI13__nv_bfloat16S1_Li112ELi8ELi128ELNS_18Fp8KVCacheDataTypeE0ELb1ELi512EEEvPfS3_PT_PKS4_PKT0_SA_ifPKiSC_iPKfiiiSE_SE_iiiii)
        /*0254*/ 	.short	0x0380
        /*0256*/ 	.short	0x008c


	//----- nvinfo : EIATTR_SW_WAR
	.align		4
.L_26243:
        /*0258*/ 	.byte	0x04, 0x36
        /*025a*/ 	.short	(.L_26245 - .L_26244)
.L_26244:
        /*025c*/ 	.word	0x00000008
.L_26245:


//--------------------- .nv.info._ZN4vllm32paged_attention_v2_reduce_kernelI13__nv_bfloat16Li96ELi128ELi512EEEvPT_PKfS5_PKS2_PKii --------------------------
	.section	.nv.info._ZN4vllm32paged_attention_v2_reduce_kernelI13__nv_bfloat16Li96ELi128ELi512EEEvPT_PKfS5_PKS2_PKii,"",@"SHT_CUDA_INFO"
	.sectionflags	@""
	.align	4


	//----- nvinfo : EIATTR_CUDA_API_VERSION
	.align		4
        /*0000*/ 	.byte	0x04, 0x37
        /*0002*/ 	.short	(.L_26247 - .L_26246)
.L_26246:
        /*0004*/ 	.word	0x00000082


	//----- nvinfo : EIATTR_KPARAM_INFO
	.align		4
.L_26247:
        /*0008*/ 	.byte	0x04, 0x17
        /*000a*/ 	.short	(.L_26249 - .L_26248)
.L_26248:
        /*000c*/ 	.word	0x00000000
        /*0010*/ 	.short	0x0005
        /*0012*/ 	.short	0x0028
        /*0014*/ 	.byte	0x00, 0xf0, 0x11, 0x00


	//----- nvinfo : EIATTR_KPARAM_INFO
	.align		4
.L_26249:
        /*0018*/ 	.byte	0x04, 0x17
        /*001a*/ 	.short	(.L_26251 - .L_26250)
.L_26250:
        /*001c*/ 	.word	0x00000000
        /*0020*/ 	.short	0x0004
        /*0022*/ 	.short	0x0020
        /*0024*/ 	.byte	0x00, 0xf5, 0x21, 0x00


	//----- nvinfo : EIATTR_KPARAM_INFO
	.align		4
.L_26251:
        /*0028*/ 	.byte	0x04, 0x17
        /*002a*/ 	.short	(.L_26253 - .L_26252)
.L_26252:
        /*002c*/ 	.word	0x00000000
        /*0030*/ 	.short	0x0003
        /*0032*/ 	.short	0x0018
        /*0034*/ 	.byte	0x00, 0xf5, 0x21, 0x00


	//----- nvinfo : EIATTR_KPARAM_INFO
	.align		4
.L_26253:
        /*0038*/ 	.byte	0x04, 0x17
        /*003a*/ 	.short	(.L_26255 - .L_26254)
.L_26254:
        /*003c*/ 	.word	0x00000000
        /*0040*/ 	.short	0x0002
        /*0042*/ 	.short	0x0010
        /*0044*/ 	.byte	0x00, 0xf5, 0x21, 0x00


	//----- nvinfo : EIATTR_KPARAM_INFO
	.align		4
.L_26255:
        /*0048*/ 	.byte	0x04, 0x17
        /*004a*/ 	.short	(.L_26257 - .L_26256)
.L_26256:
        /*004c*/ 	.word	0x00000000
        /*0050*/ 	.short	0x0001
        /*0052*/ 	.short	0x0008
        /*0054*/ 	.byte	0x00, 0xf5, 0x21, 0x00


	//----- nvinfo : EIATTR_KPARAM_INFO
	.align		4
.L_26257:
        /*0058*/ 	.byte	0x04, 0x17
        /*005a*/ 	.short	(.L_26259 - .L_26258)
.L_26258:
        /*005c*/ 	.word	0x00000000
        /*0060*/ 	.short	0x0000
        /*0062*/ 	.short	0x0000
        /*0064*/ 	.byte	0x00, 0xf5, 0x21, 0x00


	//----- nvinfo : EIATTR_SPARSE_MMA_MASK
	.align		4
.L_26259:
        /*0068*/ 	.byte	0x03, 0x50
        /*006a*/ 	.short	0x0000


	//----- nvinfo : EIATTR_MAXREG_COUNT
	.align		4
        /*006c*/ 	.byte	0x03, 0x1b
        /*006e*/ 	.short	0x00ff


	//----- nvinfo : EIATTR_NUM_BARRIERS
	.align		4
        /*0070*/ 	.byte	0x02, 0x4c
        /*0072*/ 	.byte	0x01
	.zero		1


	//----- nvinfo : EIATTR_MERCURY_ISA_VERSION
	.align		4
        /*0074*/ 	.byte	0x03, 0x5f
        /*0076*/ 	.short	0x0101


	//----- nvinfo : EIATTR_COOP_GROUP_MASK_REGIDS
	.align		4
        /*0078*/ 	.byte	0x04, 0x29
        /*007a*/ 	.short	(.L_26261 - .L_26260)


	//   ....[0]....
.L_26260:
        /*007c*/ 	.word	0xffffffff


	//   ....[1]....
        /*0080*/ 	.word	0xffffffff


	//   ....[2]....
        /*0084*/ 	.word	0xffffffff


	//   ....[3]....
        /*0088*/ 	.word	0xffffffff


	//   ....[4]....
        /*008c*/ 	.word	0xffffffff


	//   ....[5]....
        /*0090*/ 	.word	0xffffffff


	//   ....[6]....
        /*0094*/ 	.word	0xffffffff


	//   ....[7]....
        /*0098*/ 	.word	0xffffffff


	//   ....[8]....
        /*009c*/ 	.word	0xffffffff


	//   ....[9]....
        /*00a0*/ 	.word	0xffffffff


	//   ....[10]....
        /*00a4*/ 	.word	0xffffffff


	//   ....[11]....
        /*00a8*/ 	.word	0xffffffff


	//   ....[12]....
        /*00ac*/ 	.word	0xffffffff


	//   ....[13]....
        /*00b0*/ 	.word	0xffffffff


	//   ....[14]....
        /*00b4*/ 	.word	0xffffffff


	//   ....[15]....
        /*00b8*/ 	.word	0xffffffff


	//----- nvinfo : EIATTR_COOP_GROUP_INSTR_OFFSETS
	.align		4
.L_26261:
        /*00bc*/ 	.byte	0x04, 0x28
        /*00be*/ 	.short	(.L_26263 - .L_26262)


	//   ....[0]....
.L_26262:
        /*00c0*/ 	.word	0x00001020


	//   ....[1]....
        /*00c4*/ 	.word	0x000010d0


	//   ....[2]....
        /*00c8*/ 	.word	0x00001110


	//   ....[3]....
        /*00cc*/ 	.word	0x00001140


	//   ....[4]....
        /*00d0*/ 	.word	0x00001170


	//   ....[5]....
        /*00d4*/ 	.word	0x000011c0


	//   ....[6]....
        /*00d8*/ 	.word	0x000011f0


	//   ....[7]....
        /*00dc*/ 	.word	0x00001210


	//   ....[8]....
        /*00e0*/ 	.word	0x00001ac0


	//   ....[9]....
        /*00e4*/ 	.word	0x00001b60


	//   ....[10]....
        /*00e8*/ 	.word	0x00001b80


	//   ....[11]....
        /*00ec*/ 	.word	0x00001ba0


	//   ....[12]....
        /*00f0*/ 	.word	0x00001bc0


	//   ....[13]....
        /*00f4*/ 	.word	0x00001c60


	//   ....[14]....
        /*00f8*/ 	.word	0x00001c80


	//   ....[15]....
        /*00fc*/ 	.word	0x00001ca0


	//----- nvinfo : EIATTR_VRC_CTA_INIT_COUNT
	.align		4
.L_26263:
        /*0100*/ 	.byte	0x02, 0x4a
	.zero		1
	.zero		1


	//----- nvinfo : EIATTR_EXIT_INSTR_OFFSETS
	.align		4
        /*0104*/ 	.byte	0x04, 0x1c
        /*0106*/ 	.short	(.L_26265 - .L_26264)


	//   ....[0]....
.L_26264:
        /*0108*/ 	.word	0x00000170


	//   ....[1]....
        /*010c*/ 	.word	0x00000530


	//   ....[2]....
        /*0110*/ 	.word	0x000008a0


	//   ....[3]....
        /*0114*/ 	.word	0x00001cb0


	//   ....[4]....
        /*0118*/ 	.word	0x000028a0


	//----- nvinfo : EIATTR_CRS_STACK_SIZE
	.align		4
.L_26265:
        /*011c*/ 	.byte	0x04, 0x1e
        /*011e*/ 	.short	(.L_26267 - .L_26266)
.L_26266:
        /*0120*/ 	.word	0x00000000


	//----- nvinfo : EIATTR_CBANK_PARAM_SIZE
	.align		4
.L_26267:
        /*0124*/ 	.byte	0x03, 0x19
        /*0126*/ 	.short	0x002c


	//----- nvinfo : EIATTR_PARAM_CBANK
	.align		4
        /*0128*/ 	.byte	0x04, 0x0a
        /*012a*/ 	.short	(.L_26269 - .L_26268)
	.align		4
.L_26268:
        /*012c*/ 	.word	index@(.nv.constant0._ZN4vllm32paged_attention_v2_reduce_kernelI13__nv_bfloat16Li96ELi128ELi512EEEvPT_PKfS5_PKS2_PKii)
        /*0130*/ 	.short	0x0380
        /*0132*/ 	.short	0x002c


	//----- nvinfo : EIATTR_SW_WAR
	.align		4
.L_26269:
        /*0134*/ 	.byte	0x04, 0x36
        /*0136*/ 	.short	(.L_26271 - .L_26270)
.L_26270:
        /*0138*/ 	.word	0x00000008
.L_26271:


//--------------------- .nv.info._ZN4vllm25paged_attention_v2_kernelI13__nv_bfloat16S1_Li96ELi8ELi128ELNS_18Fp8KVCacheDataTypeE0ELb1ELi512EEEvPfS3_PT_PKS4_PKT0_SA_ifPKiSC_iPKfiiiSE_SE_iiiii --------------------------
	.section	.nv.info._ZN4vllm25paged_attention_v2_kernelI13__nv_bfloat16S1_Li96ELi8ELi128ELNS_18Fp8KVCacheDataTypeE0ELb1ELi512EEEvPfS3_PT_PKS4_PKT0_SA_ifPKiSC_iPKfiiiSE_SE_iiiii,"",@"SHT_CUDA_INFO"
	.sectionflags	@""
	.align	4


	//----- nvinfo : EIATTR_CUDA_API_VERSION
	.align		4
        /*0000*/ 	.byte	0x04, 0x37
        /*0002*/ 	.short	(.L_26273 - .L_26272)
.L_26272:
        /*0004*/ 	.word	0x00000082


	//----- nvinfo : EIATTR_KPARAM_INFO
	.align		4
.L_26273:
        /*0008*/ 	.byte	0x04, 0x17
        /*000a*/ 	.short	(.L_26275 - .L_26274)
.L_26274:
        /*000c*/ 	.word	0x00000000
        /*0010*/ 	.short	0x0015
        /*0012*/ 	.short	0x0088
        /*0014*/ 	.byte	0x00, 0xf0, 0x11, 0x00


	//----- nvinfo : EIATTR_KPARAM_INFO
	.align		4
.L_26275:
        /*0018*/ 	.byte	0x04, 0x17
        /*001a*/ 	.short	(.L_26277 - .L_26276)
.L_26276:
        /*001c*/ 	.word	0x00000000
        /*0020*/ 	.short	0x0014
        /*0022*/ 	.short	0x0084
        /*0024*/ 	.byte	0x00, 0xf0, 0x11, 0x00


	//----- nvinfo : EIATTR_KPARAM_INFO
	.align		4
.L_26277:
        /*0028*/ 	.byte	0x04, 0x17
        /*002a*/ 	.short	(.L_26279 - .L_26278)
.L_26278:
        /*002c*/ 	.word	0x00000000
        /*0030*/ 	.short	0x0013
        /*0032*/ 	.short	0x0080
        /*0034*/ 	.byte	0x00, 0xf0, 0x11, 0x00


	//----- nvinfo : EIATTR_KPARAM_INFO
	.align		4
.L_26279:
        /*0038*/ 	.byte	0x04, 0x17
        /*003a*/ 	.short	(.L_26281 - .L_26280)
.L_26280:
        /*003c*/ 	.word	0x00000000
        /*0040*/ 	.short	0x0012
        /*0042*/ 	.short	0x007c
        /*0044*/ 	.byte	0x00, 0xf0, 0x11, 0x00


	//----- nvinfo : EIATTR_KPARAM_INFO
	.align		4
.L_26281:
        /*0048*/ 	.byte	0x04, 0x17
        /*004a*/ 	.short	(.L_26283 - .L_26282)
.L_26282:
        /*004c*/ 	.word	0x00000000
        /*0050*/ 	.short	0x0011
        /*0052*/ 	.short	0x0078
        /*0054*/ 	.byte	0x00, 0xf0, 0x11, 0x00


	//----- nvinfo : EIATTR_KPARAM_INFO
	.align		4
.L_26283:
        /*0058*/ 	.byte	0x04, 0x17
        /*005a*/ 	.short	(.L_26285 - .L_26284)
.L_26284:
        /*005c*/ 	.word	0x00000000
        /*0060*/ 	.short	0x0010
        /*0062*/ 	.short	0x0070
        /*0064*/ 	.byte	0x00, 0xf5, 0x21, 0x00


	//----- nvinfo : EIATTR_KPARAM_INFO
	.align		4
.L_26285:
        /*0068*/ 	.byte	0x04, 0x17
        /*006a*/ 	.short	(.L_26287 - .L_26286)
.L_26286:
        /*006c*/ 	.word	0x00000000
        /*0070*/ 	.short	0x000f
        /*0072*/ 	.short	0x0068
        /*0074*/ 	.byte	0x00, 0xf5, 0x21, 0x00


	//----- nvinfo : EIATTR_KPARAM_INFO
	.align		4
.L_26287:
        /*0078*/ 	.byte	0x04, 0x17
        /*007a*/ 	.short	(.L_26289 - .L_26288)
.L_26288:
        /*007c*/ 	.word	0x00000000
        /*0080*/ 	.short	0x000e
        /*0082*/ 	.short	0x0060
        /*0084*/ 	.byte	0x00, 0xf0, 0x11, 0x00


	//----- nvinfo : EIATTR_KPARAM_INFO
	.align		4
.L_26289:
        /*0088*/ 	.byte	0x04, 0x17
        /*008a*/ 	.short	(.L_26291 - .L_26290)
.L_26290:
        /*008c*/ 	.word	0x00000000
        /*0090*/ 	.short	0x000d
        /*0092*/ 	.short	0x005c
        /*0094*/ 	.byte	0x00, 0xf0, 0x11, 0x00


	//----- nvinfo : EIATTR_KPARAM_INFO
	.align		4
.L_26291:
        /*0098*/ 	.byte	0x04, 0x17
        /*009a*/ 	.short	(.L_26293 - .L_26292)
.L_26292:
        /*009c*/ 	.word	0x00000000
        /*00a0*/ 	.short	0x000c
        /*00a2*/ 	.short	0x0058
        /*00a4*/ 	.byte	0x00, 0xf0, 0x11, 0x00


	//----- nvinfo : EIATTR_KPARAM_INFO
	.align		4
.L_26293:
        /*00a8*/ 	.byte	0x04, 0x17
        /*00aa*/ 	.short	(.L_26295 - .L_26294)
.L_26294:
        /*00ac*/ 	.word	0x00000000
        /*00b0*/ 	.short	0x000b
        /*00b2*/ 	.short	0x0050
        /*00b4*/ 	.byte	0x00, 0xf5, 0x21, 0x00


	//----- nvinfo : EIATTR_KPARAM_INFO
	.align		4
.L_26295:
        /*00b8*/ 	.byte	0x04, 0x17
        /*00ba*/ 	.short	(.L_26297 - .L_26296)
.L_26296:
        /*00bc*/ 	.word	0x00000000
        /*00c0*/ 	.short	0x000a
        /*00c2*/ 	.short	0x0048
        /*00c4*/ 	.byte	0x00, 0xf0, 0x11, 0x00


	//----- nvinfo : EIATTR_KPARAM_INFO
	.align		4
.L_26297:
        /*00c8*/ 	.byte	0x04, 0x17
        /*00ca*/ 	.short	(.L_26299 - .L_26298)
.L_26298:
        /*00cc*/ 	.word	0x00000000
        /*00d0*/ 	.short	0x0009
        /*00d2*/ 	.short	0x0040
        /*00d4*/ 	.byte	0x00, 0xf5, 0x21, 0x00


	//----- nvinfo : EIATTR_KPARAM_INFO
	.align		4
.L_26299:
        /*00d8*/ 	.byte	0x04, 0x17
        /*00da*/ 	.short	(.L_26301 - .L_26300)
.L_26300:
        /*00dc*/ 	.word	0x00000000
        /*00e0*/ 	.short	0x0008
        /*00e2*/ 	.short	0x0038
        /*00e4*/ 	.byte	0x00, 0xf5, 0x21, 0x00


	//----- nvinfo : EIATTR_KPARAM_INFO
	.align		4
.L_26301:
        /*00e8*/ 	.byte	0x04, 0x17
        /*00ea*/ 	.short	(.L_26303 - .L_26302)
.L_26302:
        /*00ec*/ 	.word	0x00000000
        /*00f0*/ 	.short	0x0007
        /*00f2*/ 	.short	0x0034
        /*00f4*/ 	.byte	0x00, 0xf0, 0x11, 0x00


	//----- nvinfo : EIATTR_KPARAM_INFO
	.align		4
.L_26303:
        /*00f8*/ 	.byte	0x04, 0x17
        /*00fa*/ 	.short	(.L_26305 - .L_26304)
.L_26304:
        /*00fc*/ 	.word	0x00000000
        /*0100*/ 	.short	0x0006
        /*0102*/ 	.short	0x0030
        /*0104*/ 	.byte	0x00, 0xf0, 0x11, 0x00


	//----- nvinfo : EIATTR_KPARAM_INFO
	.align		4
.L_26305:
        /*0108*/ 	.byte	0x04, 0x17
        /*010a*/ 	.short	(.L_26307 - .L_26306)
.L_26306:
        /*010c*/ 	.word	0x00000000
        /*0110*/ 	.short	0x0005
        /*0112*/ 	.short	0x0028
        /*0114*/ 	.byte	0x00, 0xf5, 0x21, 0x00


	//----- nvinfo : EIATTR_KPARAM_INFO
	.align		4
.L_26307:
        /*0118*/ 	.byte	0x04, 0x17
        /*011a*/ 	.short	(.L_26309 - .L_26308)
.L_26308:
        /*011c*/ 	.word	0x00000000
        /*0120*/ 	.short	0x0004
        /*0122*/ 	.short	0x0020
        /*0124*/ 	.byte	0x00, 0xf5, 0x21, 0x00


	//----- nvinfo : EIATTR_KPARAM_INFO
	.align		4
.L_26309:
        /*0128*/ 	.byte	0x04, 0x17
        /*012a*/ 	.short	(.L_26311 - .L_26310)
.L_26310:
        /*012c*/ 	.word	0x00000000
        /*0130*/ 	.short	0x0003
        /*0132*/ 	.short	0x0018
        /*0134*/ 	.byte	0x00, 0xf5, 0x21, 0x00


	//----- nvinfo : EIATTR_KPARAM_INFO
	.align		4
.L_26311:
        /*0138*/ 	.byte	0x04, 0x17
        /*013a*/ 	.short	(.L_26313 - .L_26312)
.L_26312:
        /*013c*/ 	.word	0x00000000
        /*0140*/ 	.short	0x0002
        /*0142*/ 	.short	0x0010
        /*0144*/ 	.byte	0x00, 0xf5, 0x21, 0x00


	//----- nvinfo : EIATTR_KPARAM_INFO
	.align		4
.L_26313:
        /*0148*/ 	.byte	0x04, 0x17
        /*014a*/ 	.short	(.L_26315 - .L_26314)
.L_26314:
        /*014c*/ 	.word	0x00000000
        /*0150*/ 	.short	0x0001
        /*0152*/ 	.short	0x0008
        /*0154*/ 	.byte	0x00, 0xf5, 0x21, 0x00


	//----- nvinfo : EIATTR_KPARAM_INFO
	.align		4
.L_26315:
        /*0158*/ 	.byte	0x04, 0x17
        /*015a*/ 	.short	(.L_26317 - .L_26316)
.L_26316:
        /*015c*/ 	.word	0x00000000
        /*0160*/ 	.short	0x0000
        /*0162*/ 	.short	0x0000
        /*0164*/ 	.byte	0x00, 0xf5, 0x21, 0x00


	//----- nvinfo : EIATTR_SPARSE_MMA_MASK
	.align		4
.L_26317:
        /*0168*/ 	.byte	0x03, 0x50
        /*016a*/ 	.short	0x0000


	//----- nvinfo : EIATTR_MAXREG_COUNT
	.align		4
        /*016c*/ 	.byte	0x03, 0x1b
        /*016e*/ 	.short	0x00ff


	//----- nvinfo : EIATTR_NUM_BARRIERS
	.align		4
        /*0170*/ 	.byte	0x02, 0x4c
        /*0172*/ 	.byte	0x01
	.zero		1


	//----- nvinfo : EIATTR_MERCURY_ISA_VERSION
	.align		4
        /*0174*/ 	.byte	0x03, 0x5f
        /*0176*/ 	.short	0x0101


	//----- nvinfo : EIATTR_COOP_GROUP_MASK_REGIDS
	.align		4
        /*0178*/ 	.byte	0x04, 0x29
        /*017a*/ 	.short	(.L_26319 - .L_26318)


	//   ....[0]....
.L_26318:
        /*017c*/ 	.word	0xffffffff


	//   ....[1]....
        /*0180*/ 	.word	0xffffffff


	//   ....[2]....
        /*0184*/ 	.word	0xffffffff


	//   ....[3]....
        /*0188*/ 	.word	0xffffffff


	//   ....[4]....
        /*018c*/ 	.word	0xffffffff


	//   ....[5]....
        /*0190*/ 	.word	0xffffffff


	//   ....[6]....
        /*0194*/ 	.word	0xffffffff


	//   ....[7]....
        /*0198*/ 	.word	0xffffffff


	//   ....[8]....
        /*019c*/ 	.word	0xffffffff


	//   ....[9]....
        /*01a0*/ 	.word	0xffffffff


	//   ....[10]....
        /*01a4*/ 	.word	0xffffffff


	//   ....[11]....
        /*01a8*/ 	.word	0xffffffff


	//   ....[12]....
        /*01ac*/ 	.word	0xffffffff


	//   ....[13]....
        /*01b0*/ 	.word	0xffffffff


	//   ....[14]....
        /*01b4*/ 	.word	0xffffffff


	//   ....[15]....
        /*01b8*/ 	.word	0xffffffff


	//   ....[16]....
        /*01bc*/ 	.word	0x0500000b


	//   ....[17]....
        /*01c0*/ 	.word	0x0500000b


	//   ....[18]....
        /*01c4*/ 	.word	0x0500000b


	//   ....[19]....
        /*01c8*/ 	.word	0x0500000b


	//   ....[20]....
        /*01cc*/ 	.word	0x0500000b


	//----- nvinfo : EIATTR_COOP_GROUP_INSTR_OFFSETS
	.align		4
.L_26319:
        /*01d0*/ 	.byte	0x04, 0x28
        /*01d2*/ 	.short	(.L_26321 - .L_26320)


	//   ....[0]....
.L_26320:
        /*01d4*/ 	.word	0x00001740


	//   ....[1]....
        /*01d8*/ 	.word	0x00001760


	//   ....[2]....
        /*01dc*/ 	.word	0x000019a0


	//   ....[3]....
        /*01e0*/ 	.word	0x000019c0


	//   ....[4]....
        /*01e4*/ 	.word	0x000019e0


	//   ....[5]....
        /*01e8*/ 	.word	0x00001af0


	//   ....[6]....
        /*01ec*/ 	.word	0x00001b10


	//   ....[7]....
        /*01f0*/ 	.word	0x00001b40


	//   ....[8]....
        /*01f4*/ 	.word	0x00002990


	//   ....[9]....
        /*01f8*/ 	.word	0x000029c0


	//   ....[10]....
        /*01fc*/ 	.word	0x000029e0


	//   ....[11]....
        /*0200*/ 	.word	0x00002a00


	//   ....[12]....
        /*0204*/ 	.word	0x00002a20


	//   ....[13]....
        /*0208*/ 	.word	0x00002a70


	//   ....[14]....
        /*020c*/ 	.word	0x00002a90


	//   ....[15]....
        /*0210*/ 	.word	0x00002ab0


	//   ....[16]....
        /*0214*/ 	.word	0x00004bb0


	//   ....[17]....
        /*0218*/ 	.word	0x00004c40


	//   ....[18]....
        /*021c*/ 	.word	0x00004cd0


	//   ....[19]....
        /*0220*/ 	.word	0x00004d70


	//   ....[20]....
        /*0224*/ 	.word	0x00004de0


	//----- nvinfo : EIATTR_VRC_CTA_INIT_COUNT
	.align		4
.L_26321:
        /*0228*/ 	.byte	0x02, 0x4a
	.zero		1
	.zero		1


	//----- nvinfo : EIATTR_EXIT_INSTR_OFFSETS
	.align		4
        /*022c*/ 	.byte	0x04, 0x1c
        /*022e*/ 	.short	(.L_26323 - .L_26322)


	//   ....[0]....
.L_26322:
        /*0230*/ 	.word	0x000000d0


	//   ....[1]....
        /*0234*/ 	.word	0x000049e0


	//   ....[2]....
        /*0238*/ 	.word	0x00004b40


	//----- nvinfo : EIATTR_CRS_STACK_SIZE
	.align		4
.L_26323:
        /*023c*/ 	.byte	0x04, 0x1e
        /*023e*/ 	.short	(.L_26325 - .L_26324)
.L_26324:
        /*0240*/ 	.word	0x00000000


	//----- nvinfo : EIATTR_CBANK_PARAM_SIZE
	.align		4
.L_26325:
        /*0244*/ 	.byte	0x03, 0x19
        /*0246*/ 	.short	0x008c


	//----- nvinfo : EIATTR_PARAM_CBANK
	.align		4
        /*0248*/ 	.byte	0x04, 0x0a
        /*024a*/ 	.short	(.L_26327 - .L_26326)
	.align		4
.L_26326:
        /*024c*/ 	.word	index@(.nv.constant0._ZN4vllm25paged_attention_v2_kernelI13__nv_bfloat16S1_Li96ELi8ELi128ELNS_18Fp8KVCacheDataTypeE0ELb1ELi512EEEvPfS3_PT_PKS4_PKT0_SA_ifPKiSC_iPKfiiiSE_SE_iiiii)
        /*0250*/ 	.short	0x0380
        /*0252*/ 	.short	0x008c


	//----- nvinfo : EIATTR_SW_WAR
	.align		4
.L_26327:
        /*0254*/ 	.byte	0x04, 0x36
        /*0256*/ 	.short	(.L_26329 - .L_26328)
.L_26328:
        /*0258*/ 	.word	0x00000008
.L_26329:


//--------------------- .nv.info._ZN4vllm32paged_attention_v2_reduce_kernelI13__nv_bfloat16Li80ELi128ELi512EEEvPT_PKfS5_PKS2_PKii --------------------------
	.section	.nv.info._ZN4vllm32paged_attention_v2_reduce_kernelI13__nv_bfloat16Li80ELi128ELi512EEEvPT_PKfS5_PKS2_PKii,"",@"SHT_CUDA_INFO"
	.sectionflags	@""
	.align	4


	//----- nvinfo : EIATTR_CUDA_API_VERSION
	.align		4
        /*0000*/ 	.byte	0x04, 0x37
        /*0002*/ 	.short	(.L_26331 - .L_26330)
.L_26330:
        /*0004*/ 	.word	0x00000082


	//----- nvinfo : EIATTR_KPARAM_INFO
	.align		4
.L_26331:
        /*0008*/ 	.byte	0x04, 0x17
        /*000a*/ 	.short	(.L_26333 - .L_26332)
.L_26332:
        /*000c*/ 	.word	0x00000000
        /*0010*/ 	.short	0x0005
        /*0012*/ 	.short	0x0028
        /*0014*/ 	.byte	0x00, 0xf0, 0x11, 0x00


	//----- nvinfo : EIATTR_KPARAM_INFO
	.align		4
.L_26333:
        /*0018*/ 	.byte	0x04, 0x17
        /*001a*/ 	.short	(.L_26335 - .L_26334)
.L_26334:
        /*001c*/ 	.word	0x00000000
        /*0020*/ 	.short	0x0004
        /*0022*/ 	.short	0x0020
        /*0024*/ 	.byte	0x00, 0xf5, 0x21, 0x00


	//----- nvinfo : EIATTR_KPARAM_INFO
	.align		4
.L_26335:
        /*0028*/ 	.byte	0x04, 0x17
        /*002a*/ 	.short	(.L_26337 - .L_26336)
.L_26336:
        /*002c*/ 	.word	0x00000000
        /*0030*/ 	.short	0x0003
        /*0032*/ 	.short	0x0018
        /*0034*/ 	.byte	0x00, 0xf5, 0x21, 0x00


	//----- nvinfo : EIATTR_KPARAM_INFO
	.align		4
.L_26337:
        /*0038*/ 	.byte	0x04, 0x17
        /*003a*/ 	.short	(.L_26339 - .L_26338)
.L_26338:
        /*003c*/ 	.word	0x00000000
        /*0040*/ 	.short	0x0002
        /*0042*/ 	.short	0x0010
        /*0044*/ 	.byte	0x00, 0xf5, 0x21, 0x00


	//----- nvinfo : EIATTR_KPARAM_INFO
	.align		4
.L_26339:
        /*0048*/ 	.byte	0x04, 0x17
        /*004a*/ 	.short	(.L_26341 - .L_26340)
.L_26340:
        /*004c*/ 	.word	0x00000000
        /*0050*/ 	.short	0x0001
        /*0052*/ 	.short	0x0008
        /*0054*/ 	.byte	0x00, 0xf5, 0x21, 0x00


	//----- nvinfo : EIATTR_KPARAM_INFO
	.align		4
.L_26341:
        /*0058*/ 	.byte	0x04, 0x17
        /*005a*/ 	.short	(.L_26343 - .L_26342)
.L_26342:
        /*005c*/ 	.word	0x00000000
        /*0060*/ 	.short	0x0000
        /*0062*/ 	.short	0x0000
        /*0064*/ 	.byte	0x00, 0xf5, 0x21, 0x00


	//----- nvinfo : EIATTR_SPARSE_MMA_MASK
	.align		4
.L_26343:
        /*0068*/ 	.byte	0x03, 0x50
        /*006a*/ 	.short	0x0000


	//----- nvinfo : EIATTR_MAXREG_COUNT
	.align		4
        /*006c*/ 	.byte	0x03, 0x1b
        /*006e*/ 	.short	0x00ff


	//----- nvinfo : EIATTR_NUM_BARRIERS
	.align		4
        /*0070*/ 	.byte	0x02, 0x4c
        /*0072*/ 	.byte	0x01
	.zero		1


	//----- nvinfo : EIATTR_MERCURY_ISA_VERSION
	.align		4
        /*0074*/ 	.byte	0x03, 0x5f
        /*0076*/ 	.short	0x0101


	//----- nvinfo : EIATTR_COOP_GROUP_MASK_REGIDS
	.align		4
        /*0078*/ 	.byte	0x04, 0x29
        /*007a*/ 	.short	(.L_26345 - .L_26344)


	//   ....[0]....
.L_26344:
        /*007c*/ 	.word	0xffffffff


	//   ....[1]....
        /*0080*/ 	.word	0xffffffff


	//   ....[2]....
        /*0084*/ 	.word	0xffffffff


	//   ....[3]....
        /*0088*/ 	.word	0xffffffff


	//   ....[4]....
        /*008c*/ 	.word	0xffffffff


	//   ....[5]....
        /*0090*/ 	.word	0xffffffff


	//   ....[6]....
        /*0094*/ 	.word	0xffffffff


	//   ....[7]....
        /*0098*/ 	.word	0xffffffff


	//   ....[8]....
        /*009c*/ 	.word	0xffffffff


	//   ....[9]....
        /*00a0*/ 	.word	0xffffffff


	//   ....[10]....
        /*00a4*/ 	.word	0xffffffff


	//   ....[11]....
        /*00a8*/ 	.word	0xffffffff


	//   ....[12]....
        /*00ac*/ 	.word	0xffffffff


	//   ....[13]....
        /*00b0*/ 	.word	0xffffffff


	//   ....[14]....
        /*00b4*/ 	.word	0xffffffff


	//   ....[15]....
        /*00b8*/ 	.word	0xffffffff


	//----- nvinfo : EIATTR_COOP_GROUP_INSTR_OFFSETS
	.align		4
.L_26345:
        /*00bc*/ 	.byte	0x04, 0x28
        /*00be*/ 	.short	(.L_26347 - .L_26346)


	//   ....[0]....
.L_26346:
        /*00c0*/ 	.word	0x00001020


	//   ....[1]....
        /*00c4*/ 	.word	0x000010d0


	//   ....[2]....
        /*00c8*/ 	.word	0x00001110


	//   ....[3]....
        /*00cc*/ 	.word	0x00001140


	//   ....[4]....
        /*00d0*/ 	.word	0x00001170


	//   ....[5]....
        /*00d4*/ 	.word	0x000011c0


	//   ....[6]....
        /*00d8*/ 	.word	0x000011f0


	//   ....[7]....
        /*00dc*/ 	.word	0x00001210


	//   ....[8]....
        /*00e0*/ 	.word	0x00001ac0


	//   ....[9]....
        /*00e4*/ 	.word	0x00001b60


	//   ....[10]....
        /*00e8*/ 	.word	0x00001b80


	//   ....[11]....
        /*00ec*/ 	.word	0x00001ba0


	//   ....[12]....
        /*00f0*/ 	.word	0x00001bc0


	//   ....[13]....
        /*00f4*/ 	.word	0x00001c60


	//   ....[14]....
        /*00f8*/ 	.word	0x00001c80


	//   ....[15]....
        /*00fc*/ 	.word	0x00001ca0


	//----- nvinfo : EIATTR_VRC_CTA_INIT_COUNT
	.align		4
.L_26347:
        /*0100*/ 	.byte	0x02, 0x4a
	.zero		1
	.zero		1


	//----- nvinfo : EIATTR_EXIT_INSTR_OFFSETS
	.align		4
        /*0104*/ 	.byte	0x04, 0x1c
        /*0106*/ 	.short	(.L_26349 - .L_26348)


	//   ....[0]....
.L_26348:
        /*0108*/ 	.word	0x00000170


	//   ....[1]....
        /*010c*/ 	.word	0x00000530


	//   ....[2]....
        /*0110*/ 	.word	0x000008a0


	//   ....[3]....
        /*0114*/ 	.word	0x00001cb0


	//   ....[4]....
        /*0118*/ 	.word	0x000028a0


	//----- nvinfo : EIATTR_CRS_STACK_SIZE
	.align		4
.L_26349:
        /*011c*/ 	.byte	0x04, 0x1e
        /*011e*/ 	.short	(.L_26351 - .L_26350)
.L_26350:
        /*0120*/ 	.word	0x00000000


	//----- nvinfo : EIATTR_CBANK_PARAM_SIZE
	.align		4
.L_26351:
        /*0124*/ 	.byte	0x03, 0x19
        /*0126*/ 	.short	0x002c


	//----- nvinfo : EIATTR_PARAM_CBANK
	.align		4
        /*0128*/ 	.byte	0x04, 0x0a
        /*012a*/ 	.short	(.L_26353 - .L_26352)
	.align		4
.L_26352:
        /*012c*/ 	.word	index@(.nv.constant0._ZN4vllm32paged_attention_v2_reduce_kernelI13__nv_bfloat16Li80ELi128ELi512EEEvPT_PKfS5_PKS2_PKii)
        /*0130*/ 	.short	0x0380
        /*0132*/ 	.short	0x002c


	//----- nvinfo : EIATTR_SW_WAR
	.align		4
.L_26353:
        /*0134*/ 	.byte	0x04, 0x36
        /*0136*/ 	.short	(.L_26355 - .L_26354)
.L_26354:
        /*0138*/ 	.word	0x00000008
.L_26355:


//--------------------- .nv.info._ZN4vllm25paged_attention_v2_kernelI13__nv_bfloat16S1_Li80ELi8ELi128ELNS_18Fp8KVCacheDataTypeE0ELb1ELi512EEEvPfS3_PT_PKS4_PKT0_SA_ifPKiSC_iPKfiiiSE_SE_iiiii --------------------------
	.section	.nv.info._ZN4vllm25paged_attention_v2_kernelI13__nv_bfloat16S1_Li80ELi8ELi128ELNS_18Fp8KVCacheDataTypeE0ELb1ELi512EEEvPfS3_PT_PKS4_PKT0_SA_ifPKiSC_iPKfiiiSE_SE_iiiii,"",@"SHT_CUDA_INFO"
	.sectionflags	@""
	.align	4


	//----- nvinfo : EIATTR_CUDA_API_VERSION
	.align		4
        /*0000*/ 	.byte	0x04, 0x37
        /*0002*/ 	.short	(.L_26357 - .L_26356)
.L_26356:
        /*0004*/ 	.word	0x00000082


	//----- nvinfo : EIATTR_KPARAM_INFO
	.align		4
.L_26357:
        /*0008*/ 	.byte	0x04, 0x17
        /*000a*/ 	.short	(.L_26359 - .L_26358)
.L_26358:
        /*000c*/ 	.word	0x00000000
        /*0010*/ 	.short	0x0015
        /*0012*/ 	.short	0x0088
        /*0014*/ 	.byte	0x00, 0xf0, 0x11, 0x00


	//----- nvinfo : EIATTR_KPARAM_INFO
	.align		4
.L_26359:
        /*0018*/ 	.byte	0x04, 0x17
        /*001a*/ 	.short	(.L_26361 - .L_26360)
.L_26360:
        /*001c*/ 	.word	0x00000000
        /*0020*/ 	.short	0x0014
        /*0022*/ 	.short	0x0084
        /*0024*/ 	.byte	0x00, 0xf0, 0x11, 0x00


	//----- nvinfo : EIATTR_KPARAM_INFO
	.align		4
.L_26361:
        /*0028*/ 	.byte	0x04, 0x17
        /*002a*/ 	.short	(.L_26363 - .L_26362)
.L_26362:
        /*002c*/ 	.word	0x00000000
        /*0030*/ 	.short	0x0013
        /*0032*/ 	.short	0x0080
        /*0034*/ 	.byte	0x00, 0xf0, 0x11, 0x00


	//----- nvinfo : EIATTR_KPARAM_INFO
	.align		4
.L_26363:
        /*0038*/ 	.byte	0x04, 0x17
        /*003a*/ 	.short	(.L_26365 - .L_26364)
.L_26364:
        /*003c*/ 	.word	0x00000000
        /*0040*/ 	.short	0x0012
        /*0042*/ 	.short	0x007c
        /*0044*/ 	.byte	0x00, 0xf0, 0x11, 0x00


	//----- nvinfo : EIATTR_KPARAM_INFO
	.align		4
.L_26365:
        /*0048*/ 	.byte	0x04, 0x17
        /*004a*/ 	.short	(.L_26367 - .L_26366)
.L_26366:
        /*004c*/ 	.word	0x00000000
        /*0050*/ 	.short	0x0011
        /*0052*/ 	.short	0x0078
        /*0054*/ 	.byte	0x00, 0xf0, 0x11, 0x00


	//----- nvinfo : EIATTR_KPARAM_INFO
	.align		4
.L_26367:
        /*0058*/ 	.byte	0x04, 0x17
        /*005a*/ 	.short	(.L_26369 - .L_26368)
.L_26368:
        /*005c*/ 	.word	0x00000000
        /*0060*/ 	.short	0x0010
        /*0062*/ 	.short	0x0070
        /*0064*/ 	.byte	0x00, 0xf5, 0x21, 0x00


	//----- nvinfo : EIATTR_KPARAM_INFO
	.align		4
.L_26369:
        /*0068*/ 	.byte	0x04, 0x17
        /*006a*/ 	.short	(.L_26371 - .L_26370)
.L_26370:
        /*006c*/ 	.word	0x00000000
        /*0070*/ 	.short	0x000f
        /*0072*/ 	.short	0x0068
        /*0074*/ 	.byte	0x00, 0xf5, 0x21, 0x00


	//----- nvinfo : EIATTR_KPARAM_INFO
	.align		4
.L_26371:
        /*0078*/ 	.byte	0x04, 0x17
        /*007a*/ 	.short	(.L_26373 - .L_26372)
.L_26372:
        /*007c*/ 	.word	0x00000000
        /*0080*/ 	.short	0x000e
        /*0082*/ 	.short	0x0060
        /*0084*/ 	.byte	0x00, 0xf0, 0x11, 0x00


	//----- nvinfo : EIATTR_KPARAM_INFO
	.align		4
.L_26373:
        /*0088*/ 	.byte	0x04, 0x17
        /*008a*/ 	.short	(.L_26375 - .L_26374)
.L_26374:
        /*008c*/ 	.word	0x00000000
        /*0090*/ 	.short	0x000d
        /*0092*/ 	.short	0x005c
        /*0094*/ 	.byte	0x00, 0xf0, 0x11, 0x00


	//----- nvinfo : EIATTR_KPARAM_INFO
	.align		4
.L_26375:
        /*0098*/ 	.byte	0x04, 0x17
        /*009a*/ 	.short	(.L_26377 - .L_26376)
.L_26376:
        /*009c*/ 	.word	0x00000000
        /*00a0*/ 	.short	0x000c
        /*00a2*/ 	.short	0x0058
        /*00a4*/ 	.byte	0x00, 0xf0, 0x11, 0x00


	//----- nvinfo : EIATTR_KPARAM_INFO
	.align		4
.L_26377:
        /*00a8*/ 	.byte	0x04, 0x17
        /*00aa*/ 	.short	(.L_26379 - .L_26378)
.L_26378:
        /*00ac*/ 	.word	0x00000000
        /*00b0*/ 	.short	0x000b
        /*00b2*/ 	.short	0x0050
        /*00b4*/ 	.byte	0x00, 0xf5, 0x21, 0x00


	//----- nvinfo : EIATTR_KPARAM_INFO
	.align		4
.L_26379:
        /*00b8*/ 	.byte	0x04, 0x17
        /*00ba*/ 	.short	(.L_26381 - .L_26380)
.L_26380:
        /*00bc*/ 	.word	0x00000000
        /*00c0*/ 	.short	0x000a
        /*00c2*/ 	.short	0x0048
        /*00c4*/ 	.byte	0x00, 0xf0, 0x11, 0x00


	//----- nvinfo : EIATTR_KPARAM_INFO
	.align		4
.L_26381:
        /*00c8*/ 	.byte	0x04, 0x17
        /*00ca*/ 	.short	(.L_26383 - .L_26382)
.L_26382:
        /*00cc*/ 	.word	0x00000000
        /*00d0*/ 	.short	0x0009
        /*00d2*/ 	.short	0x0040
        /*00d4*/ 	.byte	0x00, 0xf5, 0x21, 0x00


	//----- nvinfo : EIATTR_KPARAM_INFO
	.align		4
.L_26383:
        /*00d8*/ 	.byte	0x04, 0x17
        /*00da*/ 	.short	(.L_26385 - .L_26384)
.L_26384:
        /*00dc*/ 	.word	0x00000000
        /*00e0*/ 	.short	0x0008
        /*00e2*/ 	.short	0x0038
        /*00e4*/ 	.byte	0x00, 0xf5, 0x21, 0x00


	//----- nvinfo : EIATTR_KPARAM_INFO
	.align		4
.L_26385:
        /*00e8*/ 	.byte	0x04, 0x17
        /*00ea*/ 	.short	(.L_26387 - .L_26386)
.L_26386:
        /*00ec*/ 	.word	0x00000000
        /*00f0*/ 	.short	0x0007
        /*00f2*/ 	.short	0x0034
        /*00f4*/ 	.byte	0x00, 0xf0, 0x11, 0x00


	//----- nvinfo : EIATTR_KPARAM_INFO
	.align		4
.L_26387:
        /*00f8*/ 	.byte	0x04, 0x17
        /*00fa*/ 	.short	(.L_26389 - .L_26388)
.L_26388:
        /*00fc*/ 	.word	0x00000000
        /*0100*/ 	.short	0x0006
        /*0102*/ 	.short	0x0030
        /*0104*/ 	.byte	0x00, 0xf0, 0x11, 0x00


	//----- nvinfo : EIATTR_KPARAM_INFO
	.align		4
.L_26389:
        /*0108*/ 	.byte	0x04, 0x17
        /*010a*/ 	.short	(.L_26391 - .L_26390)
.L_26390:
        /*010c*/ 	.word	0x00000000
        /*0110*/ 	.short	0x0005
        /*0112*/ 	.short	0x0028
        /*0114*/ 	.byte	0x00, 0xf5, 0x21, 0x00


	//----- nvinfo : EIATTR_KPARAM_INFO
	.align		4
.L_26391:
        /*0118*/ 	.byte	0x04, 0x17
        /*011a*/ 	.short	(.L_26393 - .L_26392)
.L_26392:
        /*011c*/ 	.word	0x00000000
        /*0120*/ 	.short	0x0004
        /*0122*/ 	.short	0x0020
        /*0124*/ 	.byte	0x00, 0xf5, 0x21, 0x00


	//----- nvinfo : EIATTR_KPARAM_INFO
	.align		4
.L_26393:
        /*0128*/ 	.byte	0x04, 0x17
        /*012a*/ 	.short	(.L_26395 - .L_26394)
.L_26394:
        /*012c*/ 	.word	0x00000000
        /*0130*/ 	.short	0x0003
        /*0132*/ 	.short	0x0018
        /*0134*/ 	.byte	0x00, 0xf5, 0x21, 0x00


	//----- nvinfo : EIATTR_KPARAM_INFO
	.align		4
.L_26395:
        /*0138*/ 	.byte	0x04, 0x17
        /*013a*/ 	.short	(.L_26397 - .L_26396)
.L_26396:
        /*013c*/ 	.word	0x00000000
        /*0140*/ 	.short	0x0002
        /*0142*/ 	.short	0x0010
        /*0144*/ 	.byte	0x00, 0xf5, 0x21, 0x00


	//----- nvinfo : EIATTR_KPARAM_INFO
	.align		4
.L_26397:
        /*0148*/ 	.byte	0x04, 0x17
        /*014a*/ 	.short	(.L_26399 - .L_26398)
.L_26398:
        /*014c*/ 	.word	0x00000000
        /*0150*/ 	.short	0x0001
        /*0152*/ 	.short	0x0008
        /*0154*/ 	.byte	0x00, 0xf5, 0x21, 0x00


	//----- nvinfo : EIATTR_KPARAM_INFO
	.align		4
.L_26399:
        /*0158*/ 	.byte	0x04, 0x17
        /*015a*/ 	.short	(.L_26401 - .L_26400)
.L_26400:
        /*015c*/ 	.word	0x00000000
        /*0160*/ 	.short	0x0000
        /*0162*/ 	.short	0x0000
        /*0164*/ 	.byte	0x00, 0xf5, 0x21, 0x00


	//----- nvinfo : EIATTR_SPARSE_MMA_MASK
	.align		4
.L_26401:
        /*0168*/ 	.byte	0x03, 0x50
        /*016a*/ 	.short	0x0000


	//----- nvinfo : EIATTR_MAXREG_COUNT
	.align		4
        /*016c*/ 	.byte	0x03, 0x1b
        /*016e*/ 	.short	0x00ff


	//----- nvinfo : EIATTR_NUM_BARRIERS
	.align		4
        /*0170*/ 	.byte	0x02, 0x4c
        /*0172*/ 	.byte	0x01
	.zero		1


	//----- nvinfo : EIATTR_MERCURY_ISA_VERSION
	.align		4
        /*0174*/ 	.byte	0x03, 0x5f
        /*0176*/ 	.short	0x0101


	//----- nvinfo : EIATTR_COOP_GROUP_MASK_REGIDS
	.align		4
        /*0178*/ 	.byte	0x04, 0x29
        /*017a*/ 	.short	(.L_26403 - .L_26402)


	//   ....[0]....
.L_26402:
        /*017c*/ 	.word	0xffffffff


	//   ....[1]....
        /*0180*/ 	.word	0xffffffff


	//   ....[2]....
        /*0184*/ 	.word	0xffffffff


	//   ....[3]....
        /*0188*/ 	.word	0xffffffff


	//   ....[4]....
        /*018c*/ 	.word	0xffffffff


	//   ....[5]....
        /*0190*/ 	.word	0xffffffff


	//   ....[6]....
        /*0194*/ 	.word	0xffffffff


	//   ....[7]....
        /*0198*/ 	.word	0xffffffff


	//   ....[8]....
        /*019c*/ 	.word	0xffffffff


	//   ....[9]....
        /*01a0*/ 	.word	0xffffffff


	//   ....[10]....
        /*01a4*/ 	.word	0xffffffff


	//   ....[11]....
        /*01a8*/ 	.word	0xffffffff


	//   ....[12]....
        /*01ac*/ 	.word	0xffffffff


	//   ....[13]....
        /*01b0*/ 	.word	0xffffffff


	//   ....[14]....
        /*01b4*/ 	.word	0xffffffff


	//   ....[15]....
        /*01b8*/ 	.word	0xffffffff


	//   ....[16]....
        /*01bc*/ 	.word	0x05000010


	//   ....[17]....
        /*01c0*/ 	.word	0x05000010


	//   ....[18]....
        /*01c4*/ 	.word	0x05000010


	//   ....[19]....
        /*01c8*/ 	.word	0x05000010


	//   ....[20]....
        /*01cc*/ 	.word	0x05000010


	//----- nvinfo : EIATTR_COOP_GROUP_INSTR_OFFSETS
	.align		4
.L_26403:
        /*01d0*/ 	.byte	0x04, 0x28
        /*01d2*/ 	.short	(.L_26405 - .L_26404)


	//   ....[0]....
.L_26404:
        /*01d4*/ 	.word	0x000016f0


	//   ....[1]....
        /*01d8*/ 	.word	0x00001710


	//   ....[2]....
        /*01dc*/ 	.word	0x00001940


	//   ....[3]....
        /*01e0*/ 	.word	0x00001960


	//   ....[4]....
        /*01e4*/ 	.word	0x00001980


	//   ....[5]....
        /*01e8*/ 	.word	0x00001a90


	//   ....[6]....
        /*01ec*/ 	.word	0x00001ab0


	//   ....[7]....
        /*01f0*/ 	.word	0x00001ae0


	//   ....[8]....
        /*01f4*/ 	.word	0x00002930


	//   ....[9]....
        /*01f8*/ 	.word	0x00002960


	//   ....[10]....
        /*01fc*/ 	.word	0x00002980


	//   ....[11]....
        /*0200*/ 	.word	0x000029a0


	//   ....[12]....
        /*0204*/ 	.word	0x000029c0


	//   ....[13]....
        /*0208*/ 	.word	0x00002a10


	//   ....[14]....
        /*020c*/ 	.word	0x00002a30


	//   ....[15]....
        /*0210*/ 	.word	0x00002a50


	//   ....[16]....
        /*0214*/ 	.word	0x00004cf0


	//   ....[17]....
        /*0218*/ 	.word	0x00004d90


	//   ....[18]....
        /*021c*/ 	.word	0x00004e20


	//   ....[19]....
        /*0220*/ 	.word	0x00004ec0


	//   ....[20]....
        /*0224*/ 	.word	0x00004f30


	//----- nvinfo : EIATTR_VRC_CTA_INIT_COUNT
	.align		4
.L_26405:
        /*0228*/ 	.byte	0x02, 0x4a
	.zero		1
	.zero		1


	//----- nvinfo : EIATTR_EXIT_INSTR_OFFSETS
	.align		4
        /*022c*/ 	.byte	0x04, 0x1c
        /*022e*/ 	.short	(.L_26407 - .L_26406)


	//   ....[0]....
.L_26406:
        /*0230*/ 	.word	0x000000d0


	//   ....[1]....
        /*0234*/ 	.word	0x00004b60


	//   ....[2]....
        /*0238*/ 	.word	0x00004c60


	//   ....[3]....
        /*023c*/ 	.word	0x00004c90


	//----- nvinfo : EIATTR_CRS_STACK_SIZE
	.align		4
.L_26407:
        /*0240*/ 	.byte	0x04, 0x1e
        /*0242*/ 	.short	(.L_26409 - .L_26408)
.L_26408:
        /*0244*/ 	.word	0x00000000


	//----- nvinfo : EIATTR_CBANK_PARAM_SIZE
	.align		4
.L_26409:
        /*0248*/ 	.byte	0x03, 0x19
        /*024a*/ 	.short	0x008c


	//----- nvinfo : EIATTR_PARAM_CBANK
	.align		4
        /*024c*/ 	.byte	0x04, 0x0a
        /*024e*/ 	.short	(.L_26411 - .L_26410)
	.align		4
.L_26410:
        /*0250*/ 	.word	index@(.nv.constant0._ZN4vllm25paged_attention_v2_kernelI13__nv_bfloat16S1_Li80ELi8ELi128ELNS_18Fp8KVCacheDataTypeE0ELb1ELi512EEEvPfS3_PT_PKS4_PKT0_SA_ifPKiSC_iPKfiiiSE_SE_iiiii)
        /*0254*/ 	.short	0x0380
        /*0256*/ 	.short	0x008c


	//----- nvinfo : EIATTR_SW_WAR
	.align		4
.L_26411:
        /*0258*/ 	.byte	0x04, 0x36
        /*025a*/ 	.short	(.L_26413 - .L_26412)
.L_26412:
        /*025c*/ 	.word	0x00000008
.L_26413:


//--------------------- .nv.info._ZN4vllm32paged_attention_v2_reduce_kernelI13__nv_bfloat16Li64ELi128ELi512EEEvPT_PKfS5_PKS2_PKii --------------------------
	.section	.nv.info._ZN4vllm32paged_attention_v2_reduce_kernelI13__nv_bfloat16Li64ELi128ELi512EEEvPT_PKfS5_PKS2_PKii,"",@"SHT_CUDA_INFO"
	.sectionflags	@""
	.align	4


	//----- nvinfo : EIATTR_CUDA_API_VERSION
	.align		4
        /*0000*/ 	.byte	0x04, 0x37
        /*0002*/ 	.short	(.L_26415 - .L_26414)
.L_26414:
        /*0004*/ 	.word	0x00000082


	//----- nvinfo : EIATTR_KPARAM_INFO
	.align		4
.L_26415:
        /*0008*/ 	.byte	0x04, 0x17
        /*000a*/ 	.short	(.L_26417 - .L_26416)
.L_26416:
        /*000c*/ 	.word	0x00000000
        /*0010*/ 	.short	0x0005
        /*0012*/ 	.short	0x0028
        /*0014*/ 	.byte	0x00, 0xf0, 0x11, 0x00


	//----- nvinfo : EIATTR_KPARAM_INFO
	.align		4
.L_26417:
        /*0018*/ 	.byte	0x04, 0x17
        /*001a*/ 	.short	(.L_26419 - .L_26418)
.L_26418:
        /*001c*/ 	.word	0x00000000
        /*0020*/ 	.short	0x0004
        /*0022*/ 	.short	0x0020
        /*0024*/ 	.byte	0x00, 0xf5, 0x21, 0x00


	//----- nvinfo : EIATTR_KPARAM_INFO
	.align		4
.L_26419:
        /*0028*/ 	.byte	0x04, 0x17
        /*002a*/ 	.short	(.L_26421 - .L_26420)
.L_26420:
        /*002c*/ 	.word	0x00000000
        /*0030*/ 	.short	0x0003
        /*0032*/ 	.short	0x0018
        /*0034*/ 	.byte	0x00, 0xf5, 0x21, 0x00


	//----- nvinfo : EIATTR_KPARAM_INFO
	.align		4
.L_26421:
        /*0038*/ 	.byte	0x04, 0x17
        /*003a*/ 	.short	(.L_26423 - .L_26422)
.L_26422:
        /*003c*/ 	.word	0x00000000
        /*0040*/ 	.short	0x0002
        /*0042*/ 	.short	0x0010
        /*0044*/ 	.byte	0x00, 0xf5, 0x21, 0x00


	//----- nvinfo : EIATTR_KPARAM_INFO
	.align		4
.L_26423:
        /*0048*/ 	.byte	0x04, 0x17
        /*004a*/ 	.short	(.L_26425 - .L_26424)
.L_26424:
        /*004c*/ 	.word	0x00000000
        /*0050*/ 	.short	0x0001
        /*0052*/ 	.short	0x0008
        /*0054*/ 	.byte	0x00, 0xf5, 0x21, 0x00


	//----- nvinfo : EIATTR_KPARAM_INFO
	.align		4
.L_26425:
        /*0058*/ 	.byte	0x04, 0x17
        /*005a*/ 	.short	(.L_26427 - .L_26426)
.L_26426:
        /*005c*/ 	.word	0x00000000
        /*0060*/ 	.short	0x0000
        /*0062*/ 	.short	0x0000
        /*0064*/ 	.byte	0x00, 0xf5, 0x21, 0x00


	//----- nvinfo : EIATTR_SPARSE_MMA_MASK
	.align		4
.L_26427:
        /*0068*/ 	.byte	0x03, 0x50
        /*006a*/ 	.short	0x0000


	//----- nvinfo : EIATTR_MAXREG_COUNT
	.align		4
        /*006c*/ 	.byte	0x03, 0x1b
        /*006e*/ 	.short	0x00ff


	//----- nvinfo : EIATTR_NUM_BARRIERS
	.align		4
        /*0070*/ 	.byte	0x02, 0x4c
        /*0072*/ 	.byte	0x01
	.zero		1


	//----- nvinfo : EIATTR_MERCURY_ISA_VERSION
	.align		4
        /*0074*/ 	.byte	0x03, 0x5f
        /*0076*/ 	.short	0x0101


	//----- nvinfo : EIATTR_COOP_GROUP_MASK_REGIDS
	.align		4
        /*0078*/ 	.byte	0x04, 0x29
        /*007a*/ 	.short	(.L_26429 - .L_26428)


	//   ....[0]....
.L_26428:
        /*007c*/ 	.word	0xffffffff


	//   ....[1]....
        /*0080*/ 	.word	0xffffffff


	//   ....[2]....
        /*0084*/ 	.word	0xffffffff


	//   ....[3]....
        /*0088*/ 	.word	0xffffffff


	//   ....[4]....
        /*008c*/ 	.word	0xffffffff


	//   ....[5]....
        /*0090*/ 	.word	0xffffffff


	//   ....[6]....
        /*0094*/ 	.word	0xffffffff


	//   ....[7]....
        /*0098*/ 	.word	0xffffffff


	//   ....[8]....
        /*009c*/ 	.word	0xffffffff


	//   ....[9]....
        /*00a0*/ 	.word	0xffffffff


	//   ....[10]....
        /*00a4*/ 	.word	0xffffffff


	//   ....[11]....
        /*00a8*/ 	.word	0xffffffff


	//   ....[12]....
        /*00ac*/ 	.word	0xffffffff


	//   ....[13]....
        /*00b0*/ 	.word	0xffffffff


	//   ....[14]....
        /*00b4*/ 	.word	0xffffffff


	//   ....[15]....
        /*00b8*/ 	.word	0xffffffff


	//----- nvinfo : EIATTR_COOP_GROUP_INSTR_OFFSETS
	.align		4
.L_26429:
        /*00bc*/ 	.byte	0x04, 0x28
        /*00be*/ 	.short	(.L_26431 - .L_26430)


	//   ....[0]....
.L_26430:
        /*00c0*/ 	.word	0x00000f90


	//   ....[1]....
        /*00c4*/ 	.word	0x00001040


	//   ....[2]....
        /*00c8*/ 	.word	0x00001080


	//   ....[3]....
        /*00cc*/ 	.word	0x000010b0


	//   ....[4]....
        /*00d0*/ 	.word	0x000010e0


	//   ....[5]....
        /*00d4*/ 	.word	0x00001130


	//   ....[6]....
        /*00d8*/ 	.word	0x00001160


	//   ....[7]....
        /*00dc*/ 	.word	0x00001180


	//   ....[8]....
        /*00e0*/ 	.word	0x00001a30


	//   ....[9]....
        /*00e4*/ 	.word	0x00001ad0


	//   ....[10]....
        /*00e8*/ 	.word	0x00001af0


	//   ....[11]....
        /*00ec*/ 	.word	0x00001b10


	//   ....[12]....
        /*00f0*/ 	.word	0x00001b30


	//   ....[13]....
        /*00f4*/ 	.word	0x00001bd0


	//   ....[14]....
        /*00f8*/ 	.word	0x00001bf0


	//   ....[15]....
        /*00fc*/ 	.word	0x00001c10


	//----- nvinfo : EIATTR_VRC_CTA_INIT_COUNT
	.align		4
.L_26431:
        /*0100*/ 	.byte	0x02, 0x4a
	.zero		1
	.zero		1


	//----- nvinfo : EIATTR_EXIT_INSTR_OFFSETS
	.align		4
        /*0104*/ 	.byte	0x04, 0x1c
        /*0106*/ 	.short	(.L_26433 - .L_26432)


	//   ....[0]....
.L_26432:
        /*0108*/ 	.word	0x000001a0


	//   ....[1]....
        /*010c*/ 	.word	0x000004f0


	//   ....[2]....
        /*0110*/ 	.word	0x00000810


	//   ....[3]....
        /*0114*/ 	.word	0x00001c20


	//   ....[4]....
        /*0118*/ 	.word	0x000027e0


	//----- nvinfo : EIATTR_CRS_STACK_SIZE
	.align		4
.L_26433:
        /*011c*/ 	.byte	0x04, 0x1e
        /*011e*/ 	.short	(.L_26435 - .L_26434)
.L_26434:
        /*0120*/ 	.word	0x00000000


	//----- nvinfo : EIATTR_CBANK_PARAM_SIZE
	.align		4
.L_26435:
        /*0124*/ 	.byte	0x03, 0x19
        /*0126*/ 	.short	0x002c


	//----- nvinfo : EIATTR_PARAM_CBANK
	.align		4
        /*0128*/ 	.byte	0x04, 0x0a
        /*012a*/ 	.short	(.L_26437 - .L_26436)
	.align		4
.L_26436:
        /*012c*/ 	.word	index@(.nv.constant0._ZN4vllm32paged_attention_v2_reduce_kernelI13__nv_bfloat16Li64ELi128ELi512EEEvPT_PKfS5_PKS2_PKii)
        /*0130*/ 	.short	0x0380
        /*0132*/ 	.short	0x002c


	//----- nvinfo : EIATTR_SW_WAR
	.align		4
.L_26437:
        /*0134*/ 	.byte	0x04, 0x36
        /*0136*/ 	.short	(.L_26439 - .L_26438)
.L_26438:
        /*0138*/ 	.word	0x00000008
.L_26439:


//--------------------- .nv.info._ZN4vllm25paged_attention_v2_kernelI13__nv_bfloat16S1_Li64ELi8ELi128ELNS_18Fp8KVCacheDataTypeE0ELb1ELi512EEEvPfS3_PT_PKS4_PKT0_SA_ifPKiSC_iPKfiiiSE_SE_iiiii --------------------------
	.section	.nv.info._ZN4vllm25paged_attention_v2_kernelI13__nv_bfloat16S1_Li64ELi8ELi128ELNS_18Fp8KVCacheDataTypeE0ELb1ELi512EEEvPfS3_PT_PKS4_PKT0_SA_ifPKiSC_iPKfiiiSE_SE_iiiii,"",@"SHT_CUDA_INFO"
	.sectionflags	@""
	.align	4


	//----- nvinfo : EIATTR_CUDA_API_VERSION
	.align		4
        /*0000*/ 	.byte	0x04, 0x37
        /*0002*/ 	.short	(.L_26441 - .L_26440)
.L_26440:
        /*0004*/ 	.word	0x00000082


	//----- nvinfo : EIATTR_KPARAM_INFO
	.align		4
.L_26441:
        /*0008*/ 	.byte	0x04, 0x17
        /*000a*/ 	.short	(.L_26443 - .L_26442)
.L_26442:
        /*000c*/ 	.word	0x00000000
        /*0010*/ 	.short	0x0015
        /*0012*/ 	.short	0x0088
        /*0014*/ 	.byte	0x00, 0xf0, 0x11, 0x00


	//----- nvinfo : EIATTR_KPARAM_INFO
	.align		4
.L_26443:
        /*0018*/ 	.byte	0x04, 0x17
        /*001a*/ 	.short	(.L_26445 - .L_26444)
.L_26444:
        /*001c*/ 	.word	0x00000000
        /*0020*/ 	.short	0x0014
        /*0022*/ 	.short	0x0084
        /*0024*/ 	.byte	0x00, 0xf0, 0x11, 0x00


	//----- nvinfo : EIATTR_KPARAM_INFO
	.align		4
.L_26445:
        /*0028*/ 	.byte	0x04, 0x17
        /*002a*/ 	.short	(.L_26447 - .L_26446)
.L_26446:
        /*002c*/ 	.word	0x00000000
        /*0030*/ 	.short	0x0013
        /*0032*/ 	.short	0x0080
        /*0034*/ 	.byte	0x00, 0xf0, 0x11, 0x00


	//----- nvinfo : EIATTR_KPARAM_INFO
	.align		4
.L_26447:
        /*0038*/ 	.byte	0x04, 0x17
        /*003a*/ 	.short	(.L_26449 - .L_26448)
.L_26448:
        /*003c*/ 	.word	0x00000000
        /*0040*/ 	.short	0x0012
        /*0042*/ 	.short	0x007c
        /*0044*/ 	.byte	0x00, 0xf0, 0x11, 0x00


	//----- nvinfo : EIATTR_KPARAM_INFO
	.align		4
.L_26449:
        /*0048*/ 	.byte	0x04, 0x17
        /*004a*/ 	.short	(.L_26451 - .L_26450)
.L_26450:
        /*004c*/ 	.word	0x00000000
        /*0050*/ 	.short	0x0011
        /*0052*/ 	.short	0x0078
        /*0054*/ 	.byte	0x00, 0xf0, 0x11, 0x00


	//----- nvinfo : EIATTR_KPARAM_INFO
	.align		4
.L_26451:
        /*0058*/ 	.byte	0x04, 0x17
        /*005a*/ 	.short	(.L_26453 - .L_26452)
.L_26452:
        /*005c*/ 	.word	0x00000000
        /*0060*/ 	.short	0x0010
        /*0062*/ 	.short	0x0070
        /*0064*/ 	.byte	0x00, 0xf5, 0x21, 0x00


	//----- nvinfo : EIATTR_KPARAM_INFO
	.align		4
.L_26453:
        /*0068*/ 	.byte	0x04, 0x17
        /*006a*/ 	.short	(.L_26455 - .L_26454)
.L_26454:
        /*006c*/ 	.word	0x00000000
        /*0070*/ 	.short	0x000f
        /*0072*/ 	.short	0x0068
        /*0074*/ 	.byte	0x00, 0xf5, 0x21, 0x00


	//----- nvinfo : EIATTR_KPARAM_INFO
	.align		4
.L_26455:
        /*0078*/ 	.byte	0x04, 0x17
        /*007a*/ 	.short	(.L_26457 - .L_26456)
.L_26456:
        /*007c*/ 	.word	0x00000000
        /*0080*/ 	.short	0x000e
        /*0082*/ 	.short	0x0060
        /*0084*/ 	.byte	0x00, 0xf0, 0x11, 0x00


	//----- nvinfo : EIATTR_KPARAM_INFO
	.align		4
.L_26457:
        /*0088*/ 	.byte	0x04, 0x17
        /*008a*/ 	.short	(.L_26459 - .L_26458)
.L_26458:
        /*008c*/ 	.word	0x00000000
        /*0090*/ 	.short	0x000d
        /*0092*/ 	.short	0x005c
        /*0094*/ 	.byte	0x00, 0xf0, 0x11, 0x00


	//----- nvinfo : EIATTR_KPARAM_INFO
	.align		4
.L_26459:
        /*0098*/ 	.byte	0x04, 0x17
        /*009a*/ 	.short	(.L_26461 - .L_26460)
.L_26460:
        /*009c*/ 	.word	0x00000000
        /*00a0*/ 	.short	0x000c
        /*00a2*/ 	.short	0x0058
        /*00a4*/ 	.byte	0x00, 0xf0, 0x11, 0x00


	//----- nvinfo : EIATTR_KPARAM_INFO
	.align		4
.L_26461:
        /*00a8*/ 	.byte	0x04, 0x17
        /*00aa*/ 	.short	(.L_26463 - .L_26462)
.L_26462:
        /*00ac*/ 	.word	0x00000000
        /*00b0*/ 	.short	0x000b
        /*00b2*/ 	.short	0x0050
        /*00b4*/ 	.byte	0x00, 0xf5, 0x21, 0x00


	//----- nvinfo : EIATTR_KPARAM_INFO
	.align		4
.L_26463:
        /*00b8*/ 	.byte	0x04, 0x17
        /*00ba*/ 	.short	(.L_26465 - .L_26464)
.L_26464:
        /*00bc*/ 	.word	0x00000000
        /*00c0*/ 	.short	0x000a
        /*00c2*/ 	.short	0x0048
        /*00c4*/ 	.byte	0x00, 0xf0, 0x11, 0x00


	//----- nvinfo : EIATTR_KPARAM_INFO
	.align		4
.L_26465:
        /*00c8*/ 	.byte	0x04, 0x17
        /*00ca*/ 	.short	(.L_26467 - .L_26466)
.L_26466:
        /*00cc*/ 	.word	0x00000000
        /*00d0*/ 	.short	0x0009
        /*00d2*/ 	.short	0x0040
        /*00d4*/ 	.byte	0x00, 0xf5, 0x21, 0x00


	//----- nvinfo : EIATTR_KPARAM_INFO
	.align		4
.L_26467:
        /*00d8*/ 	.byte	0x04, 0x17
        /*00da*/ 	.short	(.L_26469 - .L_26468)
.L_26468:
        /*00dc*/ 	.word	0x00000000
        /*00e0*/ 	.short	0x0008
        /*00e2*/ 	.short	0x0038
        /*00e4*/ 	.byte	0x00, 0xf5, 0x21, 0x00


	//----- nvinfo : EIATTR_KPARAM_INFO
	.align		4
.L_26469:
        /*00e8*/ 	.byte	0x04, 0x17
        /*00ea*/ 	.short	(.L_26471 - .L_26470)
.L_26470:
        /*00ec*/ 	.word	0x00000000
        /*00f0*/ 	.short	0x0007
        /*00f2*/ 	.short	0x0034
        /*00f4*/ 	.byte	0x00, 0xf0, 0x11, 0x00


	//----- nvinfo : EIATTR_KPARAM_INFO
	.align		4
.L_26471:
        /*00f8*/ 	.byte	0x04, 0x17
        /*00fa*/ 	.short	(.L_26473 - .L_26472)
.L_26472:
        /*00fc*/ 	.word	0x00000000
        /*0100*/ 	.short	0x0006
        /*0102*/ 	.short	0x0030
        /*0104*/ 	.byte	0x00, 0xf0, 0x11, 0x00


	//----- nvinfo : EIATTR_KPARAM_INFO
	.align		4
.L_26473:
        /*0108*/ 	.byte	0x04, 0x17
        /*010a*/ 	.short	(.L_26475 - .L_26474)
.L_26474:
        /*010c*/ 	.word	0x00000000
        /*0110*/ 	.short	0x0005
        /*0112*/ 	.short	0x0028
        /*0114*/ 	.byte	0x00, 0xf5, 0x21, 0x00


	//----- nvinfo : EIATTR_KPARAM_INFO
	.align		4
.L_26475:
        /*0118*/ 	.byte	0x04, 0x17
        /*011a*/ 	.short	(.L_26477 - .L_26476)
.L_26476:
        /*011c*/ 	.word	0x00000000
        /*0120*/ 	.short	0x0004
        /*0122*/ 	.short	0x0020
        /*0124*/ 	.byte	0x00, 0xf5, 0x21, 0x00


	//----- nvinfo : EIATTR_KPARAM_INFO
	.align		4
.L_26477:
        /*0128*/ 	.byte	0x04, 0x17
        /*012a*/ 	.short	(.L_26479 - .L_26478)
.L_26478:
        /*012c*/ 	.word	0x00000000
        /*0130*/ 	.short	0x0003
        /*0132*/ 	.short	0x0018
        /*0134*/ 	.byte	0x00, 0xf5, 0x21, 0x00


	//----- nvinfo : EIATTR_KPARAM_INFO
	.align		4
.L_26479:
        /*0138*/ 	.byte	0x04, 0x17
        /*013a*/ 	.short	(.L_26481 - .L_26480)
.L_26480:
        /*013c*/ 	.word	0x00000000
        /*0140*/ 	.short	0x0002
        /*0142*/ 	.short	0x0010
        /*0144*/ 	.byte	0x00, 0xf5, 0x21, 0x00


	//----- nvinfo : EIATTR_KPARAM_INFO
	.align		4
.L_26481:
        /*0148*/ 	.byte	0x04, 0x17
        /*014a*/ 	.short	(.L_26483 - .L_26482)
.L_26482:
        /*014c*/ 	.word	0x00000000
        /*0150*/ 	.short	0x0001
        /*0152*/ 	.short	0x0008
        /*0154*/ 	.byte	0x00, 0xf5, 0x21, 0x00


	//----- nvinfo : EIATTR_KPARAM_INFO
	.align		4
.L_26483:
        /*0158*/ 	.byte	0x04, 0x17
        /*015a*/ 	.short	(.L_26485 - .L_26484)
.L_26484:
        /*015c*/ 	.word	0x00000000
        /*0160*/ 	.short	0x0000
        /*0162*/ 	.short	0x0000
        /*0164*/ 	.byte	0x00, 0xf5, 0x21, 0x00


	//----- nvinfo : EIATTR_SPARSE_MMA_MASK
	.align		4
.L_26485:
        /*0168*/ 	.byte	0x03, 0x50
        /*016a*/ 	.short	0x0000


	//----- nvinfo : EIATTR_MAXREG_COUNT
	.align		4
        /*016c*/ 	.byte	0x03, 0x1b
        /*016e*/ 	.short	0x00ff


	//----- nvinfo : EIATTR_NUM_BARRIERS
	.align		4
        /*0170*/ 	.byte	0x02, 0x4c
        /*0172*/ 	.byte	0x01
	.zero		1


	//----- nvinfo : EIATTR_MERCURY_ISA_VERSION
	.align		4
        /*0174*/ 	.byte	0x03, 0x5f
        /*0176*/ 	.short	0x0101


	//----- nvinfo : EIATTR_COOP_GROUP_MASK_REGIDS
	.align		4
        /*0178*/ 	.byte	0x04, 0x29
        /*017a*/ 	.short	(.L_26487 - .L_26486)


	//   ....[0]....
.L_26486:
        /*017c*/ 	.word	0xffffffff


	//   ....[1]....
        /*0180*/ 	.word	0xffffffff


	//   ....[2]....
        /*0184*/ 	.word	0xffffffff


	//   ....[3]....
        /*0188*/ 	.word	0xffffffff


	//   ....[4]....
        /*018c*/ 	.word	0xffffffff


	//   ....[5]....
        /*0190*/ 	.word	0xffffffff


	//   ....[6]....
        /*0194*/ 	.word	0xffffffff


	//   ....[7]....
        /*0198*/ 	.word	0xffffffff


	//   ....[8]....
        /*019c*/ 	.word	0xffffffff


	//   ....[9]....
        /*01a0*/ 	.word	0xffffffff


	//   ....[10]....
        /*01a4*/ 	.word	0xffffffff


	//   ....[11]....
        /*01a8*/ 	.word	0xffffffff


	//   ....[12]....
        /*01ac*/ 	.word	0xffffffff


	//   ....[13]....
        /*01b0*/ 	.word	0xffffffff


	//   ....[14]....
        /*01b4*/ 	.word	0xffffffff


	//   ....[15]....
        /*01b8*/ 	.word	0xffffffff


	//   ....[16]....
        /*01bc*/ 	.word	0x05000012


	//   ....[17]....
        /*01c0*/ 	.word	0x05000012


	//   ....[18]....
        /*01c4*/ 	.word	0x05000012


	//   ....[19]....
        /*01c8*/ 	.word	0x05000012


	//   ....[20]....
        /*01cc*/ 	.word	0x05000012


	//----- nvinfo : EIATTR_COOP_GROUP_INSTR_OFFSETS
	.align		4
.L_26487:
        /*01d0*/ 	.byte	0x04, 0x28
        /*01d2*/ 	.short	(.L_26489 - .L_26488)


	//   ....[0]....
.L_26488:
        /*01d4*/ 	.word	0x00001420


	//   ....[1]....
        /*01d8*/ 	.word	0x00001440


	//   ....[2]....
        /*01dc*/ 	.word	0x00001710


	//   ....[3]....
        /*01e0*/ 	.word	0x00001730


	//   ....[4]....
        /*01e4*/ 	.word	0x00001750


	//   ....[5]....
        /*01e8*/ 	.word	0x00001860


	//   ....[6]....
        /*01ec*/ 	.word	0x00001880


	//   ....[7]....
        /*01f0*/ 	.word	0x000018b0


	//   ....[8]....
        /*01f4*/ 	.word	0x00002700


	//   ....[9]....
        /*01f8*/ 	.word	0x00002730


	//   ....[10]....
        /*01fc*/ 	.word	0x00002750


	//   ....[11]....
        /*0200*/ 	.word	0x00002770


	//   ....[12]....
        /*0204*/ 	.word	0x00002790


	//   ....[13]....
        /*0208*/ 	.word	0x000027e0


	//   ....[14]....
        /*020c*/ 	.word	0x00002800


	//   ....[15]....
        /*0210*/ 	.word	0x00002820


	//   ....[16]....
        /*0214*/ 	.word	0x00004570


	//   ....[17]....
        /*0218*/ 	.word	0x00004610


	//   ....[18]....
        /*021c*/ 	.word	0x000046a0


	//   ....[19]....
        /*0220*/ 	.word	0x00004730


	//   ....[20]....
        /*0224*/ 	.word	0x000047a0


	//----- nvinfo : EIATTR_VRC_CTA_INIT_COUNT
	.align		4
.L_26489:
        /*0228*/ 	.byte	0x02, 0x4a
	.zero		1
	.zero		1


	//----- nvinfo : EIATTR_EXIT_INSTR_OFFSETS
	.align		4
        /*022c*/ 	.byte	0x04, 0x1c
        /*022e*/ 	.short	(.L_26491 - .L_26490)


	//   ....[0]....
.L_26490:
        /*0230*/ 	.word	0x000000b0


	//   ....[1]....
        /*0234*/ 	.word	0x00004430


	//   ....[2]....
        /*0238*/ 	.word	0x00004500


	//----- nvinfo : EIATTR_CRS_STACK_SIZE
	.align		4
.L_26491:
        /*023c*/ 	.byte	0x04, 0x1e
        /*023e*/ 	.short	(.L_26493 - .L_26492)
.L_26492:
        /*0240*/ 	.word	0x00000000


	//----- nvinfo : EIATTR_CBANK_PARAM_SIZE
	.align		4
.L_26493:
        /*0244*/ 	.byte	0x03, 0x19
        /*0246*/ 	.short	0x008c


	//----- nvinfo : EIATTR_PARAM_CBANK
	.align		4
        /*0248*/ 	.byte	0x04, 0x0a
        /*024a*/ 	.short	(.L_26495 - .L_26494)
	.align		4
.L_26494:
        /*024c*/ 	.word	index@(.nv.constant0._ZN4vllm25paged_attention_v2_kernelI13__nv_bfloat16S1_Li64ELi8ELi128ELNS_18Fp8KVCacheDataTypeE0ELb1ELi512EEEvPfS3_PT_PKS4_PKT0_SA_ifPKiSC_iPKfiiiSE_SE_iiiii)
        /*0250*/ 	.short	0x0380
        /*0252*/ 	.short	0x008c


	//----- nvinfo : EIATTR_SW_WAR
	.align		4
.L_26495:
        /*0254*/ 	.byte	0x04, 0x36
        /*0256*/ 	.short	(.L_26497 - .L_26496)
.L_26496:
        /*0258*/ 	.word	0x00000008
.L_26497:


//--------------------- .nv.info._ZN4vllm32paged_attention_v2_reduce_kernelI13__nv_bfloat16Li32ELi128ELi512EEEvPT_PKfS5_PKS2_PKii --------------------------
	.section	.nv.info._ZN4vllm32paged_attention_v2_reduce_kernelI13__nv_bfloat16Li32ELi128ELi512EEEvPT_PKfS5_PKS2_PKii,"",@"SHT_CUDA_INFO"
	.sectionflags	@""
	.align	4


	//----- nvinfo : EIATTR_CUDA_API_VERSION
	.align		4
        /*0000*/ 	.byte	0x04, 0x37
        /*0002*/ 	.short	(.L_26499 - .L_26498)
.L_26498:
        /*0004*/ 	.word	0x00000082


	//----- nvinfo : EIATTR_KPARAM_INFO
	.align		4
.L_26499:
        /*0008*/ 	.byte	0x04, 0x17
        /*000a*/ 	.short	(.L_26501 - .L_26500)
.L_26500:
        /*000c*/ 	.word	0x00000000
        /*0010*/ 	.short	0x0005
        /*0012*/ 	.short	0x0028
        /*0014*/ 	.byte	0x00, 0xf0, 0x11, 0x00


	//----- nvinfo : EIATTR_KPARAM_INFO
	.align		4
.L_26501:
        /*0018*/ 	.byte	0x04, 0x17
        /*001a*/ 	.short	(.L_26503 - .L_26502)
.L_26502:
        /*001c*/ 	.word	0x00000000
        /*0020*/ 	.short	0x0004
        /*0022*/ 	.short	0x0020
        /*0024*/ 	.byte	0x00, 0xf5, 0x21, 0x00


	//----- nvinfo : EIATTR_KPARAM_INFO
	.align		4
.L_26503:
        /*0028*/ 	.byte	0x04, 0x17
        /*002a*/ 	.short	(.L_26505 - .L_26504)
.L_26504:
        /*002c*/ 	.word	0x00000000
        /*0030*/ 	.short	0x0003
        /*0032*/ 	.short	0x0018
        /*0034*/ 	.byte	0x00, 0xf5, 0x21, 0x00


	//----- nvinfo : EIATTR_KPARAM_INFO
	.align		4
.L_26505:
        /*0038*/ 	.byte	0x04, 0x17
        /*003a*/ 	.short	(.L_26507 - .L_26506)
.L_26506:
        /*003c*/ 	.word	0x00000000
        /*0040*/ 	.short	0x0002
        /*0042*/ 	.short	0x0010
        /*0044*/ 	.byte	0x00, 0xf5, 0x21, 0x00


	//----- nvinfo : EIATTR_KPARAM_INFO
	.align		4
.L_26507:
        /*0048*/ 	.byte	0x04, 0x17
        /*004a*/ 	.short	(.L_26509 - .L_26508)
.L_26508:
        /*004c*/ 	.word	0x00000000
        /*0050*/ 	.short	0x0001
        /*0052*/ 	.short	0x0008
        /*0054*/ 	.byte	0x00, 0xf5, 0x21, 0x00


	//----- nvinfo : EIATTR_KPARAM_INFO
	.align		4
.L_26509:
        /*0058*/ 	.byte	0x04, 0x17
        /*005a*/ 	.short	(.L_26511 - .L_26510)
.L_26510:
        /*005c*/ 	.word	0x00000000
        /*0060*/ 	.short	0x0000
        /*0062*/ 	.short	0x0000
        /*0064*/ 	.byte	0x00, 0xf5, 0x21, 0x00


	//----- nvinfo : EIATTR_SPARSE_MMA_MASK
	.align		4
.L_26511:
        /*0068*/ 	.byte	0x03, 0x50
        /*006a*/ 	.short	0x0000


	//----- nvinfo : EIATTR_MAXREG_COUNT
	.align		4
        /*006c*/ 	.byte	0x03, 0x1b
        /*006e*/ 	.short	0x00ff


	//----- nvinfo : EIATTR_NUM_BARRIERS
	.align		4
        /*0070*/ 	.byte	0x02, 0x4c
        /*0072*/ 	.byte	0x01
	.zero		1


	//----- nvinfo : EIATTR_MERCURY_ISA_VERSION
	.align		4
        /*0074*/ 	.byte	0x03, 0x5f
        /*0076*/ 	.short	0x0101


	//----- nvinfo : EIATTR_COOP_GROUP_MASK_REGIDS
	.align		4
        /*0078*/ 	.byte	0x04, 0x29
        /*007a*/ 	.short	(.L_26513 - .L_26512)


	//   ....[0]....
.L_26512:
        /*007c*/ 	.word	0xffffffff


	//   ....[1]....
        /*0080*/ 	.word	0xffffffff


	//   ....[2]....
        /*0084*/ 	.word	0xffffffff


	//   ....[3]....
        /*0088*/ 	.word	0xffffffff


	//   ....[4]....
        /*008c*/ 	.word	0xffffffff


	//   ....[5]....
        /*0090*/ 	.word	0xffffffff


	//   ....[6]....
        /*0094*/ 	.word	0xffffffff


	//   ....[7]....
        /*0098*/ 	.word	0xffffffff


	//   ....[8]....
        /*009c*/ 	.word	0xffffffff


	//   ....[9]....
        /*00a0*/ 	.word	0xffffffff


	//   ....[10]....
        /*00a4*/ 	.word	0xffffffff


	//   ....[11]....
        /*00a8*/ 	.word	0xffffffff


	//   ....[12]....
        /*00ac*/ 	.word	0xffffffff


	//   ....[13]....
        /*00b0*/ 	.word	0xffffffff


	//   ....[14]....
        /*00b4*/ 	.word	0xffffffff


	//   ....[15]....
        /*00b8*/ 	.word	0xffffffff


	//----- nvinfo : EIATTR_COOP_GROUP_INSTR_OFFSETS
	.align		4
.L_26513:
        /*00bc*/ 	.byte	0x04, 0x28
        /*00be*/ 	.short	(.L_26515 - .L_26514)


	//   ....[0]....
.L_26514:
        /*00c0*/ 	.word	0x00000f90


	//   ....[1]....
        /*00c4*/ 	.word	0x00001040


	//   ....[2]....
        /*00c8*/ 	.word	0x00001080


	//   ....[3]....
        /*00cc*/ 	.word	0x000010b0


	//   ....[4]....
        /*00d0*/ 	.word	0x000010e0


	//   ....[5]....
        /*00d4*/ 	.word	0x00001130


	//   ....[6]....
        /*00d8*/ 	.word	0x00001160


	//   ....[7]....
        /*00dc*/ 	.word	0x00001180


	//   ....[8]....
        /*00e0*/ 	.word	0x00001a30


	//   ....[9]....
        /*00e4*/ 	.word	0x00001ad0


	//   ....[10]....
        /*00e8*/ 	.word	0x00001af0


	//   ....[11]....
        /*00ec*/ 	.word	0x00001b10


	//   ....[12]....
        /*00f0*/ 	.word	0x00001b30


	//   ....[13]....
        /*00f4*/ 	.word	0x00001bd0


	//   ....[14]....
        /*00f8*/ 	.word	0x00001bf0


	//   ....[15]....
        /*00fc*/ 	.word	0x00001c10


	//----- nvinfo : EIATTR_VRC_CTA_INIT_COUNT
	.align		4
.L_26515:
        /*0100*/ 	.byte	0x02, 0x4a
	.zero		1
	.zero		1


	//----- nvinfo : EIATTR_EXIT_INSTR_OFFSETS
	.align		4
        /*0104*/ 	.byte	0x04, 0x1c
        /*0106*/ 	.short	(.L_26517 - .L_26516)


	//   ....[0]....
.L_26516:
        /*0108*/ 	.word	0x000001a0


	//   ....[1]....
        /*010c*/ 	.word	0x000004f0


	//   ....[2]....
        /*0110*/ 	.word	0x00000810


	//   ....[3]....
        /*0114*/ 	.word	0x00001c20


	//   ....[4]....
        /*0118*/ 	.word	0x000027e0


	//----- nvinfo : EIATTR_CRS_STACK_SIZE
	.align		4
.L_26517:
        /*011c*/ 	.byte	0x04, 0x1e
        /*011e*/ 	.short	(.L_26519 - .L_26518)
.L_26518:
        /*0120*/ 	.word	0x00000000


	//----- nvinfo : EIATTR_CBANK_PARAM_SIZE
	.align		4
.L_26519:
        /*0124*/ 	.byte	0x03, 0x19
        /*0126*/ 	.short	0x002c


	//----- nvinfo : EIATTR_PARAM_CBANK
	.align		4
        /*0128*/ 	.byte	0x04, 0x0a
        /*012a*/ 	.short	(.L_26521 - .L_26520)
	.align		4
.L_26520:
        /*012c*/ 	.word	index@(.nv.constant0._ZN4vllm32paged_attention_v2_reduce_kernelI13__nv_bfloat16Li32ELi128ELi512EEEvPT_PKfS5_PKS2_PKii)
        /*0130*/ 	.short	0x0380
        /*0132*/ 	.short	0x002c


	//----- nvinfo : EIATTR_SW_WAR
	.align		4
.L_26521:
        /*0134*/ 	.byte	0x04, 0x36
        /*0136*/ 	.short	(.L_26523 - .L_26522)
.L_26522:
        /*0138*/ 	.word	0x00000008
.L_26523:


//--------------------- .nv.info._ZN4vllm25paged_attention_v2_kernelI13__nv_bfloat16S1_Li32ELi8ELi128ELNS_18Fp8KVCacheDataTypeE0ELb1ELi512EEEvPfS3_PT_PKS4_PKT0_SA_ifPKiSC_iPKfiiiSE_SE_iiiii --------------------------
	.section	.nv.info._ZN4vllm25paged_attention_v2_kernelI13__nv_bfloat16S1_Li32ELi8ELi128ELNS_18Fp8KVCacheDataTypeE0ELb1ELi512EEEvPfS3_PT_PKS4_PKT0_SA_ifPKiSC_iPKfiiiSE_SE_iiiii,"",@"SHT_CUDA_INFO"
	.sectionflags	@""
	.align	4


	//----- nvinfo : EIATTR_CUDA_API_VERSION
	.align		4
        /*0000*/ 	.byte	0x04, 0x37
        /*0002*/ 	.short	(.L_26525 - .L_26524)
.L_26524:
        /*0004*/ 	.word	0x00000082


	//----- nvinfo : EIATTR_KPARAM_INFO
	.align		4
.L_26525:
        /*0008*/ 	.byte	0x04, 0x17
        /*000a*/ 	.short	(.L_26527 - .L_26526)
.L_26526:
        /*000c*/ 	.word	0x00000000
        /*0010*/ 	.short	0x0015
        /*0012*/ 	.short	0x0088
        /*0014*/ 	.byte	0x00, 0xf0, 0x11, 0x00


	//----- nvinfo : EIATTR_KPARAM_INFO
	.align		4
.L_26527:
        /*0018*/ 	.byte	0x04, 0x17
        /*001a*/ 	.short	(.L_26529 - .L_26528)
.L_26528:
        /*001c*/ 	.word	0x00000000
        /*0020*/ 	.short	0x0014
        /*0022*/ 	.short	0x0084
        /*0024*/ 	.byte	0x00, 0xf0, 0x11, 0x00


	//----- nvinfo : EIATTR_KPARAM_INFO
	.align		4
.L_26529:
        /*0028*/ 	.byte	0x04, 0x17
        /*002a*/ 	.short	(.L_26531 - .L_26530)
.L_26530:
        /*002c*/ 	.word	0x00000000
        /*0030*/ 	.short	0x0013
        /*0032*/ 	.short	0x0080
        /*0034*/ 	.byte	0x00, 0xf0, 0x11, 0x00


	//----- nvinfo : EIATTR_KPARAM_INFO
	.align		4
.L_26531:
        /*0038*/ 	.byte	0x04, 0x17
        /*003a*/ 	.short	(.L_26533 - .L_26532)
.L_26532:
        /*003c*/ 	.word	0x00000000
        /*0040*/ 	.short	0x0012
        /*0042*/ 	.short	0x007c
        /*0044*/ 	.byte	0x00, 0xf0, 0x11, 0x00


	//----- nvinfo : EIATTR_KPARAM_INFO
	.align		4
.L_26533:
        /*0048*/ 	.byte	0x04, 0x17
        /*004a*/ 	.short	(.L_26535 - .L_26534)
.L_26534:
        /*004c*/ 	.word	0x00000000
        /*0050*/ 	.short	0x0011
        /*0052*/ 	.short	0x0078
        /*0054*/ 	.byte	0x00, 0xf0, 0x11, 0x00


	//----- nvinfo : EIATTR_KPARAM_INFO
	.align		4
.L_26535:
        /*0058*/ 	.byte	0x04, 0x17
        /*005a*/ 	.short	(.L_26537 - .L_26536)
.L_26536:
        /*005c*/ 	.word	0x00000000
        /*0060*/ 	.short	0x0010
        /*0062*/ 	.short	0x0070
        /*0064*/ 	.byte	0x00, 0xf5, 0x21, 0x00


	//----- nvinfo : EIATTR_KPARAM_INFO
	.align		4
.L_26537:
        /*0068*/ 	.byte	0x04, 0x17
        /*006a*/ 	.short	(.L_26539 - .L_26538)
.L_26538:
        /*006c*/ 	.word	0x00000000
        /*0070*/ 	.short	0x000f
        /*0072*/ 	.short	0x0068
        /*0074*/ 	.byte	0x00, 0xf5, 0x21, 0x00


	//----- nvinfo : EIATTR_KPARAM_INFO
	.align		4
.L_26539:
        /*0078*/ 	.byte	0x04, 0x17
        /*007a*/ 	.short	(.L_26541 - .L_26540)
.L_26540:
        /*007c*/ 	.word	0x00000000
        /*0080*/ 	.short	0x000e
        /*0082*/ 	.short	0x0060
        /*0084*/ 	.byte	0x00, 0xf0, 0x11, 0x00


	//----- nvinfo : EIATTR_KPARAM_INFO
	.align		4
.L_26541:
        /*0088*/ 	.byte	0x04, 0x17
        /*008a*/ 	.short	(.L_26543 - .L_26542)
.L_26542:
        /*008c*/ 	.word	0x00000000
        /*0090*/ 	.short	0x000d
        /*0092*/ 	.short	0x005c
        /*0094*/ 	.byte	0x00, 0xf0, 0x11, 0x00


	//----- nvinfo : EIATTR_KPARAM_INFO
	.align		4
.L_26543:
        /*0098*/ 	.byte	0x04, 0x17
        /*009a*/ 	.short	(.L_26545 - .L_26544)
.L_26544:
        /*009c*/ 	.word	0x00000000
        /*00a0*/ 	.short	0x000c
        /*00a2*/ 	.short	0x0058
        /*00a4*/ 	.byte	0x00, 0xf0, 0x11, 0x00


	//----- nvinfo : EIATTR_KPARAM_INFO
	.align		4
.L_26545:
        /*00a8*/ 	.byte	0x04, 0x17
        /*00aa*/ 	.short	(.L_26547 - .L_26546)
.L_26546:
        /*00ac*/ 	.word	0x00000000
        /*00b0*/ 	.short	0x000b
        /*00b2*/ 	.short	0x0050
        /*00b4*/ 	.byte	0x00, 0xf5, 0x21, 0x00


	//----- nvinfo : EIATTR_KPARAM_INFO
	.align		4
.L_26547:
        /*00b8*/ 	.byte	0x04, 0x17
        /*00ba*/ 	.short	(.L_26549 - .L_26548)
.L_26548:
        /*00bc*/ 	.word	0x00000000
        /*00c0*/ 	.short	0x000a
        /*00c2*/ 	.short	0x0048
        /*00c4*/ 	.byte	0x00, 0xf0, 0x11, 0x00


	//----- nvinfo : EIATTR_KPARAM_INFO
	.align		4
.L_26549:
        /*00c8*/ 	.byte	0x04, 0x17
        /*00ca*/ 	.short	(.L_26551 - .L_26550)
.L_26550:
        /*00cc*/ 	.word	0x00000000
        /*00d0*/ 	.short	0x0009
        /*00d2*/ 	.short	0x0040
        /*00d4*/ 	.byte	0x00, 0xf5, 0x21, 0x00


	//----- nvinfo : EIATTR_KPARAM_INFO
	.align		4
.L_26551:
        /*00d8*/ 	.byte	0x04, 0x17
        /*00da*/ 	.short	(.L_26553 - .L_26552)
.L_26552:
        /*00dc*/ 	.word	0x00000000
        /*00e0*/ 	.short	0x0008
        /*00e2*/ 	.short	0x0038
        /*00e4*/ 	.byte	0x00, 0xf5, 0x21, 0x00


	//----- nvinfo : EIATTR_KPARAM_INFO
	.align		4
.L_26553:
        /*00e8*/ 	.byte	0x04, 0x17
        /*00ea*/ 	.short	(.L_26555 - .L_26554)
.L_26554:
        /*00ec*/ 	.word	0x00000000
        /*00f0*/ 	.short	0x0007
        /*00f2*/ 	.short	0x0034
        /*00f4*/ 	.byte	0x00, 0xf0, 0x11, 0x00


	//----- nvinfo : EIATTR_KPARAM_INFO
	.align		4
.L_26555:
        /*00f8*/ 	.byte	0x04, 0x17
        /*00fa*/ 	.short	(.L_26557 - .L_26556)
.L_26556:
        /*00fc*/ 	.word	0x00000000
        /*0100*/ 	.short	0x0006
        /*0102*/ 	.short	0x0030
        /*0104*/ 	.byte	0x00, 0xf0, 0x11, 0x00


	//----- nvinfo : EIATTR_KPARAM_INFO
	.align		4
.L_26557:
        /*0108*/ 	.byte	0x04, 0x17
        /*010a*/ 	.short	(.L_26559 - .L_26558)
.L_26558:
        /*010c*/ 	.word	0x00000000
        /*0110*/ 	.short	0x0005
        /*0112*/ 	.short	0x0028
        /*0114*/ 	.byte	0x00, 0xf5, 0x21, 0x00


	//----- nvinfo : EIATTR_KPARAM_INFO
	.align		4
.L_26559:
        /*0118*/ 	.byte	0x04, 0x17
        /*011a*/ 	.short	(.L_26561 - .L_26560)
.L_26560:
        /*011c*/ 	.word	0x00000000
        /*0120*/ 	.short	0x0004
        /*0122*/ 	.short	0x0020
        /*0124*/ 	.byte	0x00, 0xf5, 0x21, 0x00


	//----- nvinfo : EIATTR_KPARAM_INFO
	.align		4
.L_26561:
        /*0128*/ 	.byte	0x04, 0x17
        /*012a*/ 	.short	(.L_26563 - .L_26562)
.L_26562:
        /*012c*/ 	.word	0x00000000
        /*0130*/ 	.short	0x0003
        /*0132*/ 	.short	0x0018
        /*0134*/ 	.byte	0x00, 0xf5, 0x21, 0x00


	//----- nvinfo : EIATTR_KPARAM_INFO
	.align		4
.L_26563:
        /*0138*/ 	.byte	0x04, 0x17
        /*013a*/ 	.short	(.L_26565 - .L_26564)
.L_26564:
        /*013c*/ 	.word	0x00000000
        /*0140*/ 	.short	0x0002
        /*0142*/ 	.short	0x0010
        /*0144*/ 	.byte	0x00, 0xf5, 0x21, 0x00


	//----- nvinfo : EIATTR_KPARAM_INFO
	.align		4
.L_26565:
        /*0148*/ 	.byte	0x04, 0x17
        /*014a*/ 	.short	(.L_26567 - .L_26566)
.L_26566:
        /*014c*/ 	.word	0x00000000
        /*0150*/ 	.short	0x0001
        /*0152*/ 	.short	0x0008
        /*0154*/ 	.byte	0x00, 0xf5, 0x21, 0x00


	//----- nvinfo : EIATTR_KPARAM_INFO
	.align		4
.L_26567:
        /*0158*/ 	.byte	0x04, 0x17
        /*015a*/ 	.short	(.L_26569 - .L_26568)
.L_26568:
        /*015c*/ 	.word	0x00000000
        /*0160*/ 	.short	0x0000
        /*0162*/ 	.short	0x0000
        /*0164*/ 	.byte	0x00, 0xf5, 0x21, 0x00


	//----- nvinfo : EIATTR_SPARSE_MMA_MASK
	.align		4
.L_26569:
        /*0168*/ 	.byte	0x03, 0x50
        /*016a*/ 	.short	0x0000


	//----- nvinfo : EIATTR_MAXREG_COUNT
	.align		4
        /*016c*/ 	.byte	0x03, 0x1b
        /*016e*/ 	.short	0x00ff


	//----- nvinfo : EIATTR_NUM_BARRIERS
	.align		4
        /*0170*/ 	.byte	0x02, 0x4c
        /*0172*/ 	.byte	0x01
	.zero		1


	//----- nvinfo : EIATTR_MERCURY_ISA_VERSION
	.align		4
        /*0174*/ 	.byte	0x03, 0x5f
        /*0176*/ 	.short	0x0101


	//----- nvinfo : EIATTR_COOP_GROUP_MASK_REGIDS
	.align		4
        /*0178*/ 	.byte	0x04, 0x29
        /*017a*/ 	.short	(.L_26571 - .L_26570)


	//   ....[0]....
.L_26570:
        /*017c*/ 	.word	0xffffffff


	//   ....[1]....
        /*0180*/ 	.word	0xffffffff


	//   ....[2]....
        /*0184*/ 	.word	0xffffffff


	//   ....[3]....
        /*0188*/ 	.word	0xffffffff


	//   ....[4]....
        /*018c*/ 	.word	0xffffffff


	//   ....[5]....
        /*0190*/ 	.word	0xffffffff


	//   ....[6]....
        /*0194*/ 	.word	0xffffffff


	//   ....[7]....
        /*0198*/ 	.word	0xffffffff


	//   ....[8]....
        /*019c*/ 	.word	0xffffffff


	//   ....[9]....
        /*01a0*/ 	.word	0xffffffff


	//   ....[10]....
        /*01a4*/ 	.word	0xffffffff


	//   ....[11]....
        /*01a8*/ 	.word	0xffffffff


	//   ....[12]....
        /*01ac*/ 	.word	0xffffffff


	//   ....[13]....
        /*01b0*/ 	.word	0xffffffff


	//   ....[14]....
        /*01b4*/ 	.word	0xffffffff


	//   ....[15]....
        /*01b8*/ 	.word	0xffffffff


	//   ....[16]....
        /*01bc*/ 	.word	0x0500000e


	//   ....[17]....
        /*01c0*/ 	.word	0x0500000e


	//   ....[18]....
        /*01c4*/ 	.word	0x0500000e


	//   ....[19]....
        /*01c8*/ 	.word	0x0500000e


	//   ....[20]....
        /*01cc*/ 	.word	0x0500000e


	//----- nvinfo : EIATTR_COOP_GROUP_INSTR_OFFSETS
	.align		4
.L_26571:
        /*01d0*/ 	.byte	0x04, 0x28
        /*01d2*/ 	.short	(.L_26573 - .L_26572)


	//   ....[0]....
.L_26572:
        /*01d4*/ 	.word	0x00001310


	//   ....[1]....
        /*01d8*/ 	.word	0x00001330


	//   ....[2]....
        /*01dc*/ 	.word	0x00001550


	//   ....[3]....
        /*01e0*/ 	.word	0x00001570


	//   ....[4]....
        /*01e4*/ 	.word	0x00001590


	//   ....[5]....
        /*01e8*/ 	.word	0x000016b0


	//   ....[6]....
        /*01ec*/ 	.word	0x000016d0


	//   ....[7]....
        /*01f0*/ 	.word	0x00001700


	//   ....[8]....
        /*01f4*/ 	.word	0x00002560


	//   ....[9]....
        /*01f8*/ 	.word	0x00002590


	//   ....[10]....
        /*01fc*/ 	.word	0x000025b0


	//   ....[11]....
        /*0200*/ 	.word	0x000025d0


	//   ....[12]....
        /*0204*/ 	.word	0x000025f0


	//   ....[13]....
        /*0208*/ 	.word	0x00002640


	//   ....[14]....
        /*020c*/ 	.word	0x00002660


	//   ....[15]....
        /*0210*/ 	.word	0x00002680


	//   ....[16]....
        /*0214*/ 	.word	0x00004e90


	//   ....[17]....
        /*0218*/ 	.word	0x00004f20


	//   ....[18]....
        /*021c*/ 	.word	0x00004fc0


	//   ....[19]....
        /*0220*/ 	.word	0x00005050


	//   ....[20]....
        /*0224*/ 	.word	0x000050c0


	//----- nvinfo : EIATTR_VRC_CTA_INIT_COUNT
	.align		4
.L_26573:
        /*0228*/ 	.byte	0x02, 0x4a
	.zero		1
	.zero		1


	//----- nvinfo : EIATTR_EXIT_INSTR_OFFSETS
	.align		4
        /*022c*/ 	.byte	0x04, 0x1c
        /*022e*/ 	.short	(.L_26575 - .L_26574)


	//   ....[0]....
.L_26574:
        /*0230*/ 	.word	0x000000d0


	//   ....[1]....
        /*0234*/ 	.word	0x00004d40


	//   ....[2]....
        /*0238*/ 	.word	0x00004e20


	//----- nvinfo : EIATTR_CRS_STACK_SIZE
	.align		4
.L_26575:
        /*023c*/ 	.byte	0x04, 0x1e
        /*023e*/ 	.short	(.L_26577 - .L_26576)
.L_26576:
        /*0240*/ 	.word	0x00000000


	//----- nvinfo : EIATTR_CBANK_PARAM_SIZE
	.align		4
.L_26577:
        /*0244*/ 	.byte	0x03, 0x19
        /*0246*/ 	.short	0x008c


	//----- nvinfo : EIATTR_PARAM_CBANK
	.align		4
        /*0248*/ 	.byte	0x04, 0x0a
        /*024a*/ 	.short	(.L_26579 - .L_26578)
	.align		4
.L_26578:
        /*024c*/ 	.word	index@(.nv.constant0._ZN4vllm25paged_attention_v2_kernelI13__nv_bfloat16S1_Li32ELi8ELi128ELNS_18Fp8KVCacheDataTypeE0ELb1ELi512EEEvPfS3_PT_PKS4_PKT0_SA_ifPKiSC_iPKfiiiSE_SE_iiiii)
        /*0250*/ 	.short	0x0380
        /*0252*/ 	.short	0x008c


	//----- nvinfo : EIATTR_SW_WAR
	.align		4
.L_26579:
        /*0254*/ 	.byte	0x04, 0x36
        /*0256*/ 	.short	(.L_26581 - .L_26580)
.L_26580:
        /*0258*/ 	.word	0x00000008
.L_26581:


//--------------------- .nv.info._ZN4vllm25paged_attention_v2_kernelIttLi256ELi32ELi128ELNS_18Fp8KVCacheDataTypeE0ELb0ELi512EEEvPfS2_PT_PKS3_PKT0_S9_ifPKiSB_iPKfiiiSD_SD_iiiii --------------------------
	.section	.nv.info._ZN4vllm25paged_attention_v2_kernelIttLi256ELi32ELi128ELNS_18Fp8KVCacheDataTypeE0ELb0ELi512EEEvPfS2_PT_PKS3_PKT0_S9_ifPKiSB_iPKfiiiSD_SD_iiiii,"",@"SHT_CUDA_INFO"
	.sectionflags	@""
	.align	4


	//----- nvinfo : EIATTR_CUDA_API_VERSION
	.align		4
        /*0000*/ 	.byte	0x04, 0x37
        /*0002*/ 	.short	(.L_26583 - .L_26582)
.L_26582:
        /*0004*/ 	.word	0x00000082


	//----- nvinfo : EIATTR_KPARAM_INFO
	.align		4
.L_26583:
        /*0008*/ 	.byte	0x04, 0x17
        /*000a*/ 	.short	(.L_26585 - .L_26584)
.L_26584:
        /*000c*/ 	.word	0x00000000
        /*0010*/ 	.short	0x0015
        /*0012*/ 	.short	0x0088
        /*0014*/ 	.byte	0x00, 0xf0, 0x11, 0x00


	//----- nvinfo : EIATTR_KPARAM_INFO
	.align		4
.L_26585:
        /*0018*/ 	.byte	0x04, 0x17
        /*001a*/ 	.short	(.L_26587 - .L_26586)
.L_26586:
        /*001c*/ 	.word	0x00000000
        /*0020*/ 	.short	0x0014
        /*0022*/ 	.short	0x0084
        /*0024*/ 	.byte	0x00, 0xf0, 0x11, 0x00


	//----- nvinfo : EIATTR_KPARAM_INFO
	.align		4
.L_26587:
        /*0028*/ 	.byte	0x04, 0x17
        /*002a*/ 	.short	(.L_26589 - .L_26588)
.L_26588:
        /*002c*/ 	.word	0x00000000
        /*0030*/ 	.short	0x0013
        /*0032*/ 	.short	0x0080
        /*0034*/ 	.byte	0x00, 0xf0, 0x11, 0x00


	//----- nvinfo : EIATTR_KPARAM_INFO
	.align		4
.L_26589:
        /*0038*/ 	.byte	0x04, 0x17
        /*003a*/ 	.short	(.L_26591 - .L_26590)
.L_26590:
        /*003c*/ 	.word	0x00000000
        /*0040*/ 	.short	0x0012
        /*0042*/ 	.short	0x007c
        /*0044*/ 	.byte	0x00, 0xf0, 0x11, 0x00


	//----- nvinfo : EIATTR_KPARAM_INFO
	.align		4
.L_26591:
        /*0048*/ 	.byte	0x04, 0x17
        /*004a*/ 	.short	(.L_26593 - .L_26592)
.L_26592:
        /*004c*/ 	.word	0x00000000
        /*0050*/ 	.short	0x0011
        /*0052*/ 	.short	0x0078
        /*0054*/ 	.byte	0x00, 0xf0, 0x11, 0x00


	//----- nvinfo : EIATTR_KPARAM_INFO
	.align		4
.L_26593:
        /*0058*/ 	.byte	0x04, 0x17
        /*005a*/ 	.short	(.L_26595 - .L_26594)
.L_26594:
        /*005c*/ 	.word	0x00000000
        /*0060*/ 	.short	0x0010
        /*0062*/ 	.short	0x0070
        /*0064*/ 	.byte	0x00, 0xf5, 0x21, 0x00


	//----- nvinfo : EIATTR_KPARAM_INFO
	.align		4
.L_26595:
        /*0068*/ 	.byte	0x04, 0x17
        /*006a*/ 	.short	(.L_26597 - .L_26596)
.L_26596:
        /*006c*/ 	.word	0x00000000
        /*0070*/ 	.short	0x000f
        /*0072*/ 	.short	0x0068
        /*0074*/ 	.byte	0x00, 0xf5, 0x21, 0x00


	//----- nvinfo : EIATTR_KPARAM_INFO
	.align		4
.L_26597:
        /*0078*/ 	.byte	0x04, 0x17
        /*007a*/ 	.short	(.L_26599 - .L_26598)
.L_26598:
        /*007c*/ 	.word	0x00000000
        /*0080*/ 	.short	0x000e
        /*0082*/ 	.short	0x0060
        /*0084*/ 	.byte	0x00, 0xf0, 0x11, 0x00


	//----- nvinfo : EIATTR_KPARAM_INFO
	.align		4
.L_26599:
        /*0088*/ 	.byte	0x04, 0x17
        /*008a*/ 	.short	(.L_26601 - .L_26600)
.L_26600:
        /*008c*/ 	.word	0x00000000
        /*0090*/ 	.short	0x000d
        /*0092*/ 	.short	0x005c
        /*0094*/ 	.byte	0x00, 0xf0, 0x11, 0x00


	//----- nvinfo : EIATTR_KPARAM_INFO
	.align		4
.L_26601:
        /*0098*/ 	.byte	0x04, 0x17
        /*009a*/ 	.short	(.L_26603 - .L_26602)
.L_26602:
        /*009c*/ 	.word	0x00000000
        /*00a0*/ 	.short	0x000c
        /*00a2*/ 	.short	0x0058
        /*00a4*/ 	.byte	0x00, 0xf0, 0x11, 0x00


	//----- nvinfo : EIATTR_KPARAM_INFO
	.align		4
.L_26603:
        /*00a8*/ 	.byte	0x04, 0x17
        /*00aa*/ 	.short	(.L_26605 - .L_26604)
.L_26604:
        /*00ac*/ 	.word	0x00000000
        /*00b0*/ 	.short	0x000b
        /*00b2*/ 	.short	0x0050
        /*00b4*/ 	.byte	0x00, 0xf5, 0x21, 0x00


	//----- nvinfo : EIATTR_KPARAM_INFO
	.align		4
.L_26605:
        /*00b8*/ 	.byte	0x04, 0x17
        /*00ba*/ 	.short	(.L_26607 - .L_26606)
.L_26606:
        /*00bc*/ 	.word	0x00000000
        /*00c0*/ 	.short	0x000a
        /*00c2*/ 	.short	0x0048
        /*00c4*/ 	.byte	0x00, 0xf0, 0x11, 0x00


	//----- nvinfo : EIATTR_KPARAM_INFO
	.align		4
.L_26607:
        /*00c8*/ 	.byte	0x04, 0x17
        /*00ca*/ 	.short	(.L_26609 - .L_26608)
.L_26608:
        /*00cc*/ 	.word	0x00000000
        /*00d0*/ 	.short	0x0009
        /*00d2*/ 	.short	0x0040
        /*00d4*/ 	.byte	0x00, 0xf5, 0x21, 0x00


	//----- nvinfo : EIATTR_KPARAM_INFO
	.align		4
.L_26609:
        /*00d8*/ 	.byte	0x04, 0x17
        /*00da*/ 	.short	(.L_26611 - .L_26610)
.L_26610:
        /*00dc*/ 	.word	0x00000000
        /*00e0*/ 	.short	0x0008
        /*00e2*/ 	.short	0x0038
        /*00e4*/ 	.byte	0x00, 0xf5, 0x21, 0x00


	//----- nvinfo : EIATTR_KPARAM_INFO
	.align		4
.L_26611:
        /*00e8*/ 	.byte	0x04, 0x17
        /*00ea*/ 	.short	(.L_26613 - .L_26612)
.L_26612:
        /*00ec*/ 	.word	0x00000000
        /*00f0*/ 	.short	0x0007
        /*00f2*/ 	.short	0x0034
        /*00f4*/ 	.byte	0x00, 0xf0, 0x11, 0x00


	//----- nvinfo : EIATTR_KPARAM_INFO
	.align		4
.L_26613:
        /*00f8*/ 	.byte	0x04, 0x17
        /*00fa*/ 	.short	(.L_26615 - .L_26614)
.L_26614:
        /*00fc*/ 	.word	0x00000000
        /*0100*/ 	.short	0x0006
        /*0102*/ 	.short	0x0030
        /*0104*/ 	.byte	0x00, 0xf0, 0x11, 0x00


	//----- nvinfo : EIATTR_KPARAM_INFO
	.align		4
.L_26615:
        /*0108*/ 	.byte	0x04, 0x17
        /*010a*/ 	.short	(.L_26617 - .L_26616)
.L_26616:
        /*010c*/ 	.word	0x00000000
        /*0110*/ 	.short	0x0005
        /*0112*/ 	.short	0x0028
        /*0114*/ 	.byte	0x00, 0xf5, 0x21, 0x00


	//----- nvinfo : EIATTR_KPARAM_INFO
	.align		4
.L_26617:
        /*0118*/ 	.byte	0x04, 0x17
        /*011a*/ 	.short	(.L_26619 - .L_26618)
.L_26618:
        /*011c*/ 	.word	0x00000000
        /*0120*/ 	.short	0x0004
        /*0122*/ 	.short	0x0020
        /*0124*/ 	.byte	0x00, 0xf5, 0x21, 0x00


	//----- nvinfo : EIATTR_KPARAM_INFO
	.align		4
.L_26619:
        /*0128*/ 	.byte	0x04, 0x17
        /*012a*/ 	.short	(.L_26621 - .L_26620)
.L_26620:
        /*012c*/ 	.word	0x00000000
        /*0130*/ 	.short	0x0003
        /*0132*/ 	.short	0x0018
        /*0134*/ 	.byte	0x00, 0xf5, 0x21, 0x00


	//----- nvinfo : EIATTR_KPARAM_INFO
	.align		4
.L_26621:
        /*0138*/ 	.byte	0x04, 0x17
        /*013a*/ 	.short	(.L_26623 - .L_26622)
.L_26622:
        /*013c*/ 	.word	0x00000000
        /*0140*/ 	.short	0x0002
        /*0142*/ 	.short	0x0010
        /*0144*/ 	.byte	0x00, 0xf5, 0x21, 0x00


	//----- nvinfo : EIATTR_KPARAM_INFO
	.align		4
.L_26623:
        /*0148*/ 	.byte	0x04, 0x17
        /*014a*/ 	.short	(.L_26625 - .L_26624)
.L_26624:
        /*014c*/ 	.word	0x00000000
        /*0150*/ 	.short	0x0001
        /*0152*/ 	.short	0x0008
        /*0154*/ 	.byte	0x00, 0xf5, 0x21, 0x00


	//----- nvinfo : EIATTR_KPARAM_INFO
	.align		4
.L_26625:
        /*0158*/ 	.byte	0x04, 0x17
        /*015a*/ 	.short	(.L_26627 - .L_26626)
.L_26626:
        /*015c*/ 	.word	0x00000000
        /*0160*/ 	.short	0x0000
        /*0162*/ 	.short	0x0000
        /*0164*/ 	.byte	0x00, 0xf5, 0x21, 0x00


	//----- nvinfo : EIATTR_SPARSE_MMA_MASK
	.align		4
.L_26627:
        /*0168*/ 	.byte	0x03, 0x50
        /*016a*/ 	.short	0x0000


	//----- nvinfo : EIATTR_MAXREG_COUNT
	.align		4
        /*016c*/ 	.byte	0x03, 0x1b
        /*016e*/ 	.short	0x00ff


	//----- nvinfo : EIATTR_NUM_BARRIERS
	.align		4
        /*0170*/ 	.byte	0x02, 0x4c
        /*0172*/ 	.byte	0x01
	.zero		1


	//----- nvinfo : EIATTR_MERCURY_ISA_VERSION
	.align		4
        /*0174*/ 	.byte	0x03, 0x5f
        /*0176*/ 	.short	0x0101


	//----- nvinfo : EIATTR_COOP_GROUP_MASK_REGIDS
	.align		4
        /*0178*/ 	.byte	0x04, 0x29
        /*017a*/ 	.short	(.L_26629 - .L_26628)


	//   ....[0]....
.L_26628:
        /*017c*/ 	.word	0xffffffff


	//   ....[1]....
        /*0180*/ 	.word	0xffffffff


	//   ....[2]....
        /*0184*/ 	.word	0xffffffff


	//   ....[3]....
        /*0188*/ 	.word	0xffffffff


	//   ....[4]....
        /*018c*/ 	.word	0xffffffff


	//   ....[5]....
        /*0190*/ 	.word	0xffffffff


	//   ....[6]....
        /*0194*/ 	.word	0xffffffff


	//   ....[7]....
        /*0198*/ 	.word	0xffffffff


	//   ....[8]....
        /*019c*/ 	.word	0xffffffff


	//   ....[9]....
        /*01a0*/ 	.word	0xffffffff


	//   ....[10]....
        /*01a4*/ 	.word	0xffffffff


	//   ....[11]....
        /*01a8*/ 	.word	0xffffffff


	//   ....[12]....
        /*01ac*/ 	.word	0xffffffff


	//   ....[13]....
        /*01b0*/ 	.word	0xffffffff


	//   ....[14]....
        /*01b4*/ 	.word	0xffffffff


	//   ....[15]....
        /*01b8*/ 	.word	0xffffffff


	//   ....[16]....
        /*01bc*/ 	.word	0xffffffff


	//   ....[17]....
        /*01c0*/ 	.word	0xffffffff


	//   ....[18]....
        /*01c4*/ 	.word	0xffffffff


	//   ....[19]....
        /*01c8*/ 	.word	0xffffffff


	//   ....[20]....
        /*01cc*/ 	.word	0xffffffff


	//   ....[21]....
        /*01d0*/ 	.word	0xffffffff


	//   ....[22]....
        /*01d4*/ 	.word	0xffffffff


	//   ....[23]....
        /*01d8*/ 	.word	0xffffffff


	//   ....[24]....
        /*01dc*/ 	.word	0xffffffff


	//   ....[25]....
        /*01e0*/ 	.word	0xffffffff


	//   ....[26]....
        /*01e4*/ 	.word	0xffffffff


	//   ....[27]....
        /*01e8*/ 	.word	0xffffffff


	//   ....[28]....
        /*01ec*/ 	.word	0xffffffff


	//   ....[29]....
        /*01f0*/ 	.word	0xffffffff


	//   ....[30]....
        /*01f4*/ 	.word	0xffffffff


	//   ....[31]....
        /*01f8*/ 	.word	0xffffffff


	//   ....[32]....
        /*01fc*/ 	.word	0xffffffff


	//   ....[33]....
        /*0200*/ 	.word	0xffffffff


	//   ....[34]....
        /*0204*/ 	.word	0xffffffff


	//   ....[35]....
        /*0208*/ 	.word	0xffffffff


	//   ....[36]....
        /*020c*/ 	.word	0xffffffff


	//   ....[37]....
        /*0210*/ 	.word	0xffffffff


	//   ....[38]....
        /*0214*/ 	.word	0xffffffff


	//   ....[39]....
        /*0218*/ 	.word	0xffffffff


	//   ....[40]....
        /*021c*/ 	.word	0xffffffff


	//   ....[41]....
        /*0220*/ 	.word	0xffffffff


	//   ....[42]....
        /*0224*/ 	.word	0xffffffff


	//   ....[43]....
        /*0228*/ 	.word	0xffffffff


	//   ....[44]....
        /*022c*/ 	.word	0xffffffff


	//   ....[45]....
        /*0230*/ 	.word	0xffffffff


	//   ....[46]....
        /*0234*/ 	.word	0xffffffff


	//   ....[47]....
        /*0238*/ 	.word	0xffffffff


	//   ....[48]....
        /*023c*/ 	.word	0xffffffff


	//   ....[49]....
        /*0240*/ 	.word	0xffffffff


	//   ....[50]....
        /*0244*/ 	.word	0xffffffff


	//   ....[51]....
        /*0248*/ 	.word	0xffffffff


	//   ....[52]....
        /*024c*/ 	.word	0xffffffff


	//   ....[53]....
        /*0250*/ 	.word	0xffffffff


	//   ....[54]....
        /*0254*/ 	.word	0xffffffff


	//   ....[55]....
        /*0258*/ 	.word	0xffffffff


	//   ....[56]....
        /*025c*/ 	.word	0xffffffff


	//   ....[57]....
        /*0260*/ 	.word	0xffffffff


	//   ....[58]....
        /*0264*/ 	.word	0xffffffff


	//   ....[59]....
        /*0268*/ 	.word	0xffffffff


	//   ....[60]....
        /*026c*/ 	.word	0xffffffff


	//   ....[61]....
        /*0270*/ 	.word	0xffffffff


	//   ....[62]....
        /*0274*/ 	.word	0xffffffff


	//   ....[63]....
        /*0278*/ 	.word	0xffffffff


	//   ....[64]....
        /*027c*/ 	.word	0xffffffff


	//   ....[65]....
        /*0280*/ 	.word	0xffffffff


	//   ....[66]....
        /*0284*/ 	.word	0xffffffff


	//   ....[67]....
        /*0288*/ 	.word	0xffffffff


	//   ....[68]....
        /*028c*/ 	.word	0xffffffff


	//   ....[69]....
        /*0290*/ 	.word	0xffffffff


	//   ....[70]....
        /*0294*/ 	.word	0xffffffff


	//   ....[71]....
        /*0298*/ 	.word	0xffffffff


	//   ....[72]....
        /*029c*/ 	.word	0xffffffff


	//   ....[73]....
        /*02a0*/ 	.word	0xffffffff


	//   ....[74]....
        /*02a4*/ 	.word	0xffffffff


	//   ....[75]....
        /*02a8*/ 	.word	0xffffffff


	//   ....[76]....
        /*02ac*/ 	.word	0xffffffff


	//   ....[77]....
        /*02b0*/ 	.word	0xffffffff


	//   ....[78]....
        /*02b4*/ 	.word	0xffffffff


	//   ....[79]....
        /*02b8*/ 	.word	0xffffffff


	//----- nvinfo : EIATTR_COOP_GROUP_INSTR_OFFSETS
	.align		4
.L_26629:
        /*02bc*/ 	.byte	0x04, 0x28
        /*02be*/ 	.short	(.L_26631 - .L_26630)


	//   ....[0]....
.L_26630:
        /*02c0*/ 	.word	0x00003e70


	//   ....[1]....
        /*02c4*/ 	.word	0x00003ed0


	//   ....[2]....
        /*02c8*/ 	.word	0x00003f40


	//   ....[3]....
        /*02cc*/ 	.word	0x00003f80


	//   ....[4]....
        /*02d0*/ 	.word	0x00003fc0


	//   ....[5]....
        /*02d4*/ 	.word	0x00004010


	//   ....[6]....
        /*02d8*/ 	.word	0x00004040


	//   ....[7]....
        /*02dc*/ 	.word	0x000040e0


	//   ....[8]....
        /*02e0*/ 	.word	0x00004f30


	//   ....[9]....
        /*02e4*/ 	.word	0x00004f70


	//   ....[10]....
        /*02e8*/ 	.word	0x00004f90


	//   ....[11]....
        /*02ec*/ 	.word	0x00004fb0


	//   ....[12]....
        /*02f0*/ 	.word	0x00004fd0


	//   ....[13]....
        /*02f4*/ 	.word	0x00005020


	//   ....[14]....
        /*02f8*/ 	.word	0x00005040


	//   ....[15]....
        /*02fc*/ 	.word	0x00005060


	//   ....[16]....
        /*0300*/ 	.word	0x0000b530


	//   ....[17]....
        /*0304*/ 	.word	0x0000b570


	//   ....[18]....
        /*0308*/ 	.word	0x0000b580


	//   ....[19]....
        /*030c*/ 	.word	0x0000b590


	//   ....[20]....
        /*0310*/ 	.word	0x0000b5a0


	//   ....[21]....
        /*0314*/ 	.word	0x0000b5b0


	//   ....[22]....
        /*0318*/ 	.word	0x0000b5c0


	//   ....[23]....
        /*031c*/ 	.word	0x0000b5e0


	//   ....[24]....
        /*0320*/ 	.word	0x0000b600


	//   ....[25]....
        /*0324*/ 	.word	0x0000b620


	//   ....[26]....
        /*0328*/ 	.word	0x0000b640


	//   ....[27]....
        /*032c*/ 	.word	0x0000b660


	//   ....[28]....
        /*0330*/ 	.word	0x0000b680


	//   ....[29]....
        /*0334*/ 	.word	0x0000b6a0


	//   ....[30]....
        /*0338*/ 	.word	0x0000b6c0


	//   ....[31]....
        /*033c*/ 	.word	0x0000b6e0


	//   ....[32]....
        /*0340*/ 	.word	0x0000b700


	//   ....[33]....
        /*0344*/ 	.word	0x0000b720


	//   ....[34]....
        /*0348*/ 	.word	0x0000b740


	//   ....[35]....
        /*034c*/ 	.word	0x0000b760


	//   ....[36]....
        /*0350*/ 	.word	0x0000b780


	//   ....[37]....
        /*0354*/ 	.word	0x0000b7a0


	//   ....[38]....
        /*0358*/ 	.word	0x0000b7c0


	//   ....[39]....
        /*035c*/ 	.word	0x0000b7e0


	//   ....[40]....
        /*0360*/ 	.word	0x0000b800


	//   ....[41]....
        /*0364*/ 	.word	0x0000b820


	//   ....[42]....
        /*0368*/ 	.word	0x0000b850


	//   ....[43]....
        /*036c*/ 	.word	0x0000b880


	//   ....[44]....
        /*0370*/ 	.word	0x0000b8a0


	//   ....[45]....
        /*0374*/ 	.word	0x0000b8c0


	//   ....[46]....
        /*0378*/ 	.word	0x0000b8e0


	//   ....[47]....
        /*037c*/ 	.word	0x0000b900


	//   ....[48]....
        /*0380*/ 	.word	0x0000b920


	//   ....[49]....
        /*0384*/ 	.word	0x0000b940


	//   ....[50]....
        /*0388*/ 	.word	0x0000b960


	//   ....[51]....
        /*038c*/ 	.word	0x0000b980


	//   ....[52]....
        /*0390*/ 	.word	0x0000b9a0


	//   ....[53]....
        /*0394*/ 	.word	0x0000b9c0


	//   ....[54]....
        /*0398*/ 	.word	0x0000b9e0


	//   ....[55]....
        /*039c*/ 	.word	0x0000ba00


	//   ....[56]....
        /*03a0*/ 	.word	0x0000ba30


	//   ....[57]....
        /*03a4*/ 	.word	0x0000ba50


	//   ....[58]....
        /*03a8*/ 	.word	0x0000ba70


	//   ....[59]....
        /*03ac*/ 	.word	0x0000ba90


	//   ....[60]....
        /*03b0*/ 	.word	0x0000bab0


	//   ....[61]....
        /*03b4*/ 	.word	0x0000bad0


	//   ....[62]....
        /*03b8*/ 	.word	0x0000bae0


	//   ....[63]....
        /*03bc*/ 	.word	0x0000bb10


	//   ....[64]....
        /*03c0*/ 	.word	0x0000bb30


	//   ....[65]....
        /*03c4*/ 	.word	0x0000bb50


	//   ....[66]....
        /*03c8*/ 	.word	0x0000bb70


	//   ....[67]....
        /*03cc*/ 	.word	0x0000bb90


	//   ....[68]....
        /*03d0*/ 	.word	0x0000bbb0


	//   ....[69]....
        /*03d4*/ 	.word	0x0000bbd0


	//   ....[70]....
        /*03d8*/ 	.word	0x0000bbf0


	//   ....[71]....
        /*03dc*/ 	.word	0x0000bc10


	//   ....[72]....
        /*03e0*/ 	.word	0x0000bc30


	//   ....[73]....
        /*03e4*/ 	.word	0x0000bc50


	//   ....[74]....
        /*03e8*/ 	.word	0x0000bc70


	//   ....[75]....
        /*03ec*/ 	.word	0x0000bc90


	//   ....[76]....
        /*03f0*/ 	.word	0x0000bcb0


	//   ....[77]....
        /*03f4*/ 	.word	0x0000bcd0


	//   ....[78]....
        /*03f8*/ 	.word	0x0000bcf0


	//   ....[79]....
        /*03fc*/ 	.word	0x0000bd10


	//----- nvinfo : EIATTR_VRC_CTA_INIT_COUNT
	.align		4
.L_26631:
        /*0400*/ 	.byte	0x02, 0x4a
	.zero		1
	.zero		1


	//----- nvinfo : EIATTR_EXIT_INSTR_OFFSETS
	.align		4
        /*0404*/ 	.byte	0x04, 0x1c
        /*0406*/ 	.short	(.L_26633 - .L_26632)


	//   ....[0]....
.L_26632:
        /*0408*/ 	.word	0x00000090


	//   ....[1]....
        /*040c*/ 	.word	0x0000cb90


	//   ....[2]....
        /*0410*/ 	.word	0x0000cbc0


	//   ....[3]....
        /*0414*/ 	.word	0x0000d050


	//----- nvinfo : EIATTR_CRS_STACK_SIZE
	.align		4
.L_26633:
        /*0418*/ 	.byte	0x04, 0x1e
        /*041a*/ 	.short	(.L_26635 - .L_26634)
.L_26634:
        /*041c*/ 	.word	0x00000000


	//----- nvinfo : EIATTR_CBANK_PARAM_SIZE
	.align		4
.L_26635:
        /*0420*/ 	.byte	0x03, 0x19
        /*0422*/ 	.short	0x008c


	//----- nvinfo : EIATTR_PARAM_CBANK
	.align		4
        /*0424*/ 	.byte	0x04, 0x0a
        /*0426*/ 	.short	(.L_26637 - .L_26636)
	.align		4
.L_26636:
        /*0428*/ 	.word	index@(.nv.constant0._ZN4vllm25paged_attention_v2_kernelIttLi256ELi32ELi128ELNS_18Fp8KVCacheDataTypeE0ELb0ELi512EEEvPfS2_PT_PKS3_PKT0_S9_ifPKiSB_iPKfiiiSD_SD_iiiii)
        /*042c*/ 	.short	0x0380
        /*042e*/ 	.short	0x008c


	//----- nvinfo : EIATTR_SW_WAR
	.align		4
.L_26637:
        /*0430*/ 	.byte	0x04, 0x36
        /*0432*/ 	.short	(.L_26639 - .L_26638)
.L_26638:
        /*0434*/ 	.word	0x00000008
.L_26639:


//--------------------- .nv.info._ZN4vllm25paged_attention_v2_kernelIttLi192ELi32ELi128ELNS_18Fp8KVCacheDataTypeE0ELb0ELi512EEEvPfS2_PT_PKS3_PKT0_S9_ifPKiSB_iPKfiiiSD_SD_iiiii --------------------------
	.section	.nv.info._ZN4vllm25paged_attention_v2_kernelIttLi192ELi32ELi128ELNS_18Fp8KVCacheDataTypeE0ELb0ELi512EEEvPfS2_PT_PKS3_PKT0_S9_ifPKiSB_iPKfiiiSD_SD_iiiii,"",@"SHT_CUDA_INFO"
	.sectionflags	@""
	.align	4


	//----- nvinfo : EIATTR_CUDA_API_VERSION
	.align		4
        /*0000*/ 	.byte	0x04, 0x37
        /*0002*/ 	.short	(.L_26641 - .L_26640)
.L_26640:
        /*0004*/ 	.word	0x00000082


	//----- nvinfo : EIATTR_KPARAM_INFO
	.align		4
.L_26641:
        /*0008*/ 	.byte	0x04, 0x17
        /*000a*/ 	.short	(.L_26643 - .L_26642)
.L_26642:
        /*000c*/ 	.word	0x00000000
        /*0010*/ 	.short	0x0015
        /*0012*/ 	.short	0x0088
        /*0014*/ 	.byte	0x00, 0xf0, 0x11, 0x00


	//----- nvinfo : EIATTR_KPARAM_INFO
	.align		4
.L_26643:
        /*0018*/ 	.byte	0x04, 0x17
        /*001a*/ 	.short	(.L_26645 - .L_26644)
.L_26644:
        /*001c*/ 	.word	0x00000000
        /*0020*/ 	.short	0x0014
        /*0022*/ 	.short	0x0084
        /*0024*/ 	.byte	0x00, 0xf0, 0x11, 0x00


	//----- nvinfo : EIATTR_KPARAM_INFO
	.align		4
.L_26645:
        /*0028*/ 	.byte	0x04, 0x17
        /*002a*/ 	.short	(.L_26647 - .L_26646)
.L_26646:
        /*002c*/ 	.word	0x00000000
        /*0030*/ 	.short	0x0013
        /*0032*/ 	.short	0x0080
        /*0034*/ 	.byte	0x00, 0xf0, 0x11, 0x00


	//----- nvinfo : EIATTR_KPARAM_INFO
	.align		4
.L_26647:
        /*0038*/ 	.byte	0x04, 0x17
        /*003a*/ 	.short	(.L_26649 - .L_26648)
.L_26648:
        /*003c*/ 	.word	0x00000000
        /*0040*/ 	.short	0x0012
        /*0042*/ 	.short	0x007c
        /*0044*/ 	.byte	0x00, 0xf0, 0x11, 0x00


	//----- nvinfo : EIATTR_KPARAM_INFO
	.align		4
.L_26649:
        /*0048*/ 	.byte	0x04, 0x17
        /*004a*/ 	.short	(.L_26651 - .L_26650)
.L_26650:
        /*004c*/ 	.word	0x00000000
        /*0050*/ 	.short	0x0011
        /*0052*/ 	.short	0x0078
        /*0054*/ 	.byte	0x00, 0xf0, 0x11, 0x00


	//----- nvinfo : EIATTR_KPARAM_INFO
	.align		4
.L_26651:
        /*0058*/ 	.byte	0x04, 0x17
        /*005a*/ 	.short	(.L_26653 - .L_26652)
.L_26652:
        /*005c*/ 	.word	0x00000000
        /*0060*/ 	.short	0x0010
        /*0062*/ 	.short	0x0070
        /*0064*/ 	.byte	0x00, 0xf5, 0x21, 0x00


	//----- nvinfo : EIATTR_KPARAM_INFO
	.align		4
.L_26653:
        /*0068*/ 	.byte	0x04, 0x17
        /*006a*/ 	.short	(.L_26655 - .L_26654)
.L_26654:
        /*006c*/ 	.word	0x00000000
        /*0070*/ 	.short	0x000f
        /*0072*/ 	.short	0x0068
        /*0074*/ 	.byte	0x00, 0xf5, 0x21, 0x00


	//----- nvinfo : EIATTR_KPARAM_INFO
	.align		4
.L_26655:
        /*0078*/ 	.byte	0x04, 0x17
        /*007a*/ 	.short	(.L_26657 - .L_26656)
.L_26656:
        /*007c*/ 	.word	0x00000000
        /*0080*/ 	.short	0x000e
        /*0082*/ 	.short	0x0060
        /*0084*/ 	.byte	0x00, 0xf0, 0x11, 0x00


	//----- nvinfo : EIATTR_KPARAM_INFO
	.align		4
.L_26657:
        /*0088*/ 	.byte	0x04, 0x17
        /*008a*/ 	.short	(.L_26659 - .L_26658)
.L_26658:
        /*008c*/ 	.word	0x00000000
        /*0090*/ 	.short	0x000d
        /*0092*/ 	.short	0x005c
        /*0094*/ 	.byte	0x00, 0xf0, 0x11, 0x00


	//----- nvinfo : EIATTR_KPARAM_INFO
	.align		4
.L_26659:
        /*0098*/ 	.byte	0x04, 0x17
        /*009a*/ 	.short	(.L_26661 - .L_26660)
.L_26660:
        /*009c*/ 	.word	0x00000000
        /*00a0*/ 	.short	0x000c
        /*00a2*/ 	.short	0x0058
        /*00a4*/ 	.byte	0x00, 0xf0, 0x11, 0x00


	//----- nvinfo : EIATTR_KPARAM_INFO
	.align		4
.L_26661:
        /*00a8*/ 	.byte	0x04, 0x17
        /*00aa*/ 	.short	(.L_26663 - .L_26662)
.L_26662:
        /*00ac*/ 	.word	0x00000000
        /*00b0*/ 	.short	0x000b
        /*00b2*/ 	.short	0x0050
        /*00b4*/ 	.byte	0x00, 0xf5, 0x21, 0x00


	//----- nvinfo : EIATTR_KPARAM_INFO
	.align		4
.L_26663:
        /*00b8*/ 	.byte	0x04, 0x17
        /*00ba*/ 	.short	(.L_26665 - .L_26664)
.L_26664:
        /*00bc*/ 	.word	0x00000000
        /*00c0*/ 	.short	0x000a
        /*00c2*/ 	.short	0x0048
        /*00c4*/ 	.byte	0x00, 0xf0, 0x11, 0x00


	//----- nvinfo : EIATTR_KPARAM_INFO
	.align		4
.L_26665:
        /*00c8*/ 	.byte	0x04, 0x17
        /*00ca*/ 	.short	(.L_26667 - .L_26666)
.L_26666:
        /*00cc*/ 	.word	0x00000000
        /*00d0*/ 	.short	0x0009
        /*00d2*/ 	.short	0x0040
        /*00d4*/ 	.byte	0x00, 0xf5, 0x21, 0x00


	//----- nvinfo : EIATTR_KPARAM_INFO
	.align		4
.L_26667:
        /*00d8*/ 	.byte	0x04, 0x17
        /*00da*/ 	.short	(.L_26669 - .L_26668)
.L_26668:
        /*00dc*/ 	.word	0x00000000
        /*00e0*/ 	.short	0x0008
        /*00e2*/ 	.short	0x0038
        /*00e4*/ 	.byte	0x00, 0xf5, 0x21, 0x00


	//----- nvinfo : EIATTR_KPARAM_INFO
	.align		4
.L_26669:
        /*00e8*/ 	.byte	0x04, 0x17
        /*00ea*/ 	.short	(.L_26671 - .L_26670)
.L_26670:
        /*00ec*/ 	.word	0x00000000
        /*00f0*/ 	.short	0x0007
        /*00f2*/ 	.short	0x0034
        /*00f4*/ 	.byte	0x00, 0xf0, 0x11, 0x00


	//----- nvinfo : EIATTR_KPARAM_INFO
	.align		4
.L_26671:
        /*00f8*/ 	.byte	0x04, 0x17
        /*00fa*/ 	.short	(.L_26673 - .L_26672)
.L_26672:
        /*00fc*/ 	.word	0x00000000
        /*0100*/ 	.short	0x0006
        /*0102*/ 	.short	0x0030
        /*0104*/ 	.byte	0x00, 0xf0, 0x11, 0x00


	//----- nvinfo : EIATTR_KPARAM_INFO
	.align		4
.L_26673:
        /*0108*/ 	.byte	0x04, 0x17
        /*010a*/ 	.short	(.L_26675 - .L_26674)
.L_26674:
        /*010c*/ 	.word	0x00000000
        /*0110*/ 	.short	0x0005
        /*0112*/ 	.short	0x0028
        /*0114*/ 	.byte	0x00, 0xf5, 0x21, 0x00


	//----- nvinfo : EIATTR_KPARAM_INFO
	.align		4
.L_26675:
        /*0118*/ 	.byte	0x04, 0x17
        /*011a*/ 	.short	(.L_26677 - .L_26676)
.L_26676:
        /*011c*/ 	.word	0x00000000
        /*0120*/ 	.short	0x0004
        /*0122*/ 	.short	0x0020
        /*0124*/ 	.byte	0x00, 0xf5, 0x21, 0x00


	//----- nvinfo : EIATTR_KPARAM_INFO
	.align		4
.L_26677:
        /*0128*/ 	.byte	0x04, 0x17
        /*012a*/ 	.short	(.L_26679 - .L_26678)
.L_26678:
        /*012c*/ 	.word	0x00000000
        /*0130*/ 	.short	0x0003
        /*0132*/ 	.short	0x0018
        /*0134*/ 	.byte	0x00, 0xf5, 0x21, 0x00


	//----- nvinfo : EIATTR_KPARAM_INFO
	.align		4
.L_26679:
        /*0138*/ 	.byte	0x04, 0x17
        /*013a*/ 	.short	(.L_26681 - .L_26680)
.L_26680:
        /*013c*/ 	.word	0x00000000
        /*0140*/ 	.short	0x0002
        /*0142*/ 	.short	0x0010
        /*0144*/ 	.byte	0x00, 0xf5, 0x21, 0x00


	//----- nvinfo : EIATTR_KPARAM_INFO
	.align		4
.L_26681:
        /*0148*/ 	.byte	0x04, 0x17
        /*014a*/ 	.short	(.L_26683 - .L_26682)
.L_26682:
        /*014c*/ 	.word	0x00000000
        /*0150*/ 	.short	0x0001
        /*0152*/ 	.short	0x0008
        /*0154*/ 	.byte	0x00, 0xf5, 0x21, 0x00


	//----- nvinfo : EIATTR_KPARAM_INFO
	.align		4
.L_26683:
        /*0158*/ 	.byte	0x04, 0x17
        /*015a*/ 	.short	(.L_26685 - .L_26684)
.L_26684:
        /*015c*/ 	.word	0x00000000
        /*0160*/ 	.short	0x0000
        /*0162*/ 	.short	0x0000
        /*0164*/ 	.byte	0x00, 0xf5, 0x21, 0x00


	//----- nvinfo : EIATTR_SPARSE_MMA_MASK
	.align		4
.L_26685:
        /*0168*/ 	.byte	0x03, 0x50
        /*016a*/ 	.short	0x0000


	//----- nvinfo : EIATTR_MAXREG_COUNT
	.align		4
        /*016c*/ 	.byte	0x03, 0x1b
        /*016e*/ 	.short	0x00ff


	//----- nvinfo : EIATTR_NUM_BARRIERS
	.align		4
        /*0170*/ 	.byte	0x02, 0x4c
        /*0172*/ 	.byte	0x01
	.zero		1


	//----- nvinfo : EIATTR_MERCURY_ISA_VERSION
	.align		4
        /*0174*/ 	.byte	0x03, 0x5f
        /*0176*/ 	.short	0x0101


	//----- nvinfo : EIATTR_COOP_GROUP_MASK_REGIDS
	.align		4
        /*0178*/ 	.byte	0x04, 0x29
        /*017a*/ 	.short	(.L_26687 - .L_26686)


	//   ....[0]....
.L_26686:
        /*017c*/ 	.word	0xffffffff


	//   ....[1]....
        /*0180*/ 	.word	0xffffffff


	//   ....[2]....
        /*0184*/ 	.word	0xffffffff


	//   ....[3]....
        /*0188*/ 	.word	0xffffffff


	//   ....[4]....
        /*018c*/ 	.word	0xffffffff


	//   ....[5]....
        /*0190*/ 	.word	0xffffffff


	//   ....[6]....
        /*0194*/ 	.word	0xffffffff


	//   ....[7]....
        /*0198*/ 	.word	0xffffffff


	//   ....[8]....
        /*019c*/ 	.word	0xffffffff


	//   ....[9]....
        /*01a0*/ 	.word	0xffffffff


	//   ....[10]....
        /*01a4*/ 	.word	0xffffffff


	//   ....[11]....
        /*01a8*/ 	.word	0xffffffff


	//   ....[12]....
        /*01ac*/ 	.word	0xffffffff


	//   ....[13]....
        /*01b0*/ 	.word	0xffffffff


	//   ....[14]....
        /*01b4*/ 	.word	0xffffffff


	//   ....[15]....
        /*01b8*/ 	.word	0xffffffff


	//   ....[16]....
        /*01bc*/ 	.word	0xffffffff


	//   ....[17]....
        /*01c0*/ 	.word	0xffffffff


	//   ....[18]....
        /*01c4*/ 	.word	0xffffffff


	//   ....[19]....
        /*01c8*/ 	.word	0xffffffff


	//   ....[20]....
        /*01cc*/ 	.word	0xffffffff


	//   ....[21]....
        /*01d0*/ 	.word	0xffffffff


	//   ....[22]....
        /*01d4*/ 	.word	0xffffffff


	//   ....[23]....
        /*01d8*/ 	.word	0xffffffff


	//   ....[24]....
        /*01dc*/ 	.word	0xffffffff


	//   ....[25]....
        /*01e0*/ 	.word	0xffffffff


	//   ....[26]....
        /*01e4*/ 	.word	0xffffffff


	//   ....[27]....
        /*01e8*/ 	.word	0xffffffff


	//   ....[28]....
        /*01ec*/ 	.word	0xffffffff


	//   ....[29]....
        /*01f0*/ 	.word	0xffffffff


	//   ....[30]....
        /*01f4*/ 	.word	0xffffffff


	//   ....[31]....
        /*01f8*/ 	.word	0xffffffff


	//   ....[32]....
        /*01fc*/ 	.word	0xffffffff


	//   ....[33]....
        /*0200*/ 	.word	0xffffffff


	//   ....[34]....
        /*0204*/ 	.word	0xffffffff


	//   ....[35]....
        /*0208*/ 	.word	0xffffffff


	//   ....[36]....
        /*020c*/ 	.word	0xffffffff


	//   ....[37]....
        /*0210*/ 	.word	0xffffffff


	//   ....[38]....
        /*0214*/ 	.word	0xffffffff


	//   ....[39]....
        /*0218*/ 	.word	0xffffffff


	//   ....[40]....
        /*021c*/ 	.word	0xffffffff


	//   ....[41]....
        /*0220*/ 	.word	0xffffffff


	//   ....[42]....
        /*0224*/ 	.word	0xffffffff


	//   ....[43]....
        /*0228*/ 	.word	0xffffffff


	//   ....[44]....
        /*022c*/ 	.word	0xffffffff


	//   ....[45]....
        /*0230*/ 	.word	0xffffffff


	//   ....[46]....
        /*0234*/ 	.word	0xffffffff


	//   ....[47]....
        /*0238*/ 	.word	0xffffffff


	//   ....[48]....
        /*023c*/ 	.word	0xffffffff


	//   ....[49]....
        /*0240*/ 	.word	0xffffffff


	//   ....[50]....
        /*0244*/ 	.word	0xffffffff


	//   ....[51]....
        /*0248*/ 	.word	0xffffffff


	//   ....[52]....
        /*024c*/ 	.word	0xffffffff


	//   ....[53]....
        /*0250*/ 	.word	0xffffffff


	//   ....[54]....
        /*0254*/ 	.word	0xffffffff


	//   ....[55]....
        /*0258*/ 	.word	0xffffffff


	//   ....[56]....
        /*025c*/ 	.word	0xffffffff


	//   ....[57]....
        /*0260*/ 	.word	0xffffffff


	//   ....[58]....
        /*0264*/ 	.word	0xffffffff


	//   ....[59]....
        /*0268*/ 	.word	0xffffffff


	//   ....[60]....
        /*026c*/ 	.word	0xffffffff


	//   ....[61]....
        /*0270*/ 	.word	0xffffffff


	//   ....[62]....
        /*0274*/ 	.word	0xffffffff


	//   ....[63]....
        /*0278*/ 	.word	0xffffffff


	//----- nvinfo : EIATTR_COOP_GROUP_INSTR_OFFSETS
	.align		4
.L_26687:
        /*027c*/ 	.byte	0x04, 0x28
        /*027e*/ 	.short	(.L_26689 - .L_26688)


	//   ....[0]....
.L_26688:
        /*0280*/ 	.word	0x00003180


	//   ....[1]....
        /*0284*/ 	.word	0x00003250


	//   ....[2]....
        /*0288*/ 	.word	0x00003270


	//   ....[3]....
        /*028c*/ 	.word	0x000032a0


	//   ....[4]....
        /*0290*/ 	.word	0x000032d0


	//   ....[5]....
        /*0294*/ 	.word	0x00003380


	//   ....[6]....
        /*0298*/ 	.word	0x000033a0


	//   ....[7]....
        /*029c*/ 	.word	0x000033c0


	//   ....[8]....
        /*02a0*/ 	.word	0x00004210


	//   ....[9]....
        /*02a4*/ 	.word	0x00004250


	//   ....[10]....
        /*02a8*/ 	.word	0x00004270


	//   ....[11]....
        /*02ac*/ 	.word	0x00004290


	//   ....[12]....
        /*02b0*/ 	.word	0x000042b0


	//   ....[13]....
        /*02b4*/ 	.word	0x00004300


	//   ....[14]....
        /*02b8*/ 	.word	0x00004320


	//   ....[15]....
        /*02bc*/ 	.word	0x00004340


	//   ....[16]....
        /*02c0*/ 	.word	0x000091e0


	//   ....[17]....
        /*02c4*/ 	.word	0x00009220


	//   ....[18]....
        /*02c8*/ 	.word	0x00009260


	//   ....[19]....
        /*02cc*/ 	.word	0x00009290


	//   ....[20]....
        /*02d0*/ 	.word	0x000092b0


	//   ....[21]....
        /*02d4*/ 	.word	0x000092c0


	//   ....[22]....
        /*02d8*/ 	.word	0x000092d0


	//   ....[23]....
        /*02dc*/ 	.word	0x00009300


	//   ....[24]....
        /*02e0*/ 	.word	0x00009320


	//   ....[25]....
        /*02e4*/ 	.word	0x00009350


	//   ....[26]....
        /*02e8*/ 	.word	0x00009370


	//   ....[27]....
        /*02ec*/ 	.word	0x00009390


	//   ....[28]....
        /*02f0*/ 	.word	0x000093b0


	//   ....[29]....
        /*02f4*/ 	.word	0x000093d0


	//   ....[30]....
        /*02f8*/ 	.word	0x000093f0


	//   ....[31]....
        /*02fc*/ 	.word	0x00009410


	//   ....[32]....
        /*0300*/ 	.word	0x00009430


	//   ....[33]....
        /*0304*/ 	.word	0x00009450


	//   ....[34]....
        /*0308*/ 	.word	0x00009470


	//   ....[35]....
        /*030c*/ 	.word	0x000094a0


	//   ....[36]....
        /*0310*/ 	.word	0x000094d0


	//   ....[37]....
        /*0314*/ 	.word	0x00009510


	//   ....[38]....
        /*0318*/ 	.word	0x00009540


	//   ....[39]....
        /*031c*/ 	.word	0x00009570


	//   ....[40]....
        /*0320*/ 	.word	0x00009590


	//   ....[41]....
        /*0324*/ 	.word	0x000095b0


	//   ....[42]....
        /*0328*/ 	.word	0x000095d0


	//   ....[43]....
        /*032c*/ 	.word	0x000095f0


	//   ....[44]....
        /*0330*/ 	.word	0x00009610


	//   ....[45]....
        /*0334*/ 	.word	0x00009640


	//   ....[46]....
        /*0338*/ 	.word	0x00009660


	//   ....[47]....
        /*033c*/ 	.word	0x00009680


	//   ....[48]....
        /*0340*/ 	.word	0x000096a0


	//   ....[49]....
        /*0344*/ 	.word	0x000096c0


	//   ....[50]....
        /*0348*/ 	.word	0x000096e0


	//   ....[51]....
        /*034c*/ 	.word	0x000096f0


	//   ....[52]....
        /*0350*/ 	.word	0x00009710


	//   ....[53]....
        /*0354*/ 	.word	0x00009730


	//   ....[54]....
        /*0358*/ 	.word	0x00009750


	//   ....[55]....
        /*035c*/ 	.word	0x00009770


	//   ....[56]....
        /*0360*/ 	.word	0x00009790


	//   ....[57]....
        /*0364*/ 	.word	0x000097b0


	//   ....[58]....
        /*0368*/ 	.word	0x000097d0


	//   ....[59]....
        /*036c*/ 	.word	0x000097f0


	//   ....[60]....
        /*0370*/ 	.word	0x00009810


	//   ....[61]....
        /*0374*/ 	.word	0x00009830


	//   ....[62]....
        /*0378*/ 	.word	0x00009850


	//   ....[63]....
        /*037c*/ 	.word	0x00009870


	//----- nvinfo : EIATTR_VRC_CTA_INIT_COUNT
	.align		4
.L_26689:
        /*0380*/ 	.byte	0x02, 0x4a
	.zero		1
	.zero		1


	//----- nvinfo : EIATTR_EXIT_INSTR_OFFSETS
	.align		4
        /*0384*/ 	.byte	0x04, 0x1c
        /*0386*/ 	.short	(.L_26691 - .L_26690)


	//   ....[0]....
.L_26690:
        /*0388*/ 	.word	0x000000d0


	//   ....[1]....
        /*038c*/ 	.word	0x0000a2f0


	//   ....[2]....
        /*0390*/ 	.word	0x0000a320


	//   ....[3]....
        /*0394*/ 	.word	0x0000a6c0


	//----- nvinfo : EIATTR_CRS_STACK_SIZE
	.align		4
.L_26691:
        /*0398*/ 	.byte	0x04, 0x1e
        /*039a*/ 	.short	(.L_26693 - .L_26692)
.L_26692:
        /*039c*/ 	.word	0x00000000


	//----- nvinfo : EIATTR_CBANK_PARAM_SIZE
	.align		4
.L_26693:
        /*03a0*/ 	.byte	0x03, 0x19
        /*03a2*/ 	.short	0x008c


	//----- nvinfo : EIATTR_PARAM_CBANK
	.align		4
        /*03a4*/ 	.byte	0x04, 0x0a
        /*03a6*/ 	.short	(.L_26695 - .L_26694)
	.align		4
.L_26694:
        /*03a8*/ 	.word	index@(.nv.constant0._ZN4vllm25paged_attention_v2_kernelIttLi192ELi32ELi128ELNS_18Fp8KVCacheDataTypeE0ELb0ELi512EEEvPfS2_PT_PKS3_PKT0_S9_ifPKiSB_iPKfiiiSD_SD_iiiii)
        /*03ac*/ 	.short	0x0380
        /*03ae*/ 	.short	0x008c


	//----- nvinfo : EIATTR_SW_WAR
	.align		4
.L_26695:
        /*03b0*/ 	.byte	0x04, 0x36
        /*03b2*/ 	.short	(.L_26697 - .L_26696)
.L_26696:
        /*03b4*/ 	.word	0x00000008
.L_26697:


//--------------------- .nv.info._ZN4vllm25paged_attention_v2_kernelIttLi128ELi32ELi128ELNS_18Fp8KVCacheDataTypeE0ELb0ELi512EEEvPfS2_PT_PKS3_PKT0_S9_ifPKiSB_iPKfiiiSD_SD_iiiii --------------------------
	.section	.nv.info._ZN4vllm25paged_attention_v2_kernelIttLi128ELi32ELi128ELNS_18Fp8KVCacheDataTypeE0ELb0ELi512EEEvPfS2_PT_PKS3_PKT0_S9_ifPKiSB_iPKfiiiSD_SD_iiiii,"",@"SHT_CUDA_INFO"
	.sectionflags	@""
	.align	4


	//----- nvinfo : EIATTR_CUDA_API_VERSION
	.align		4
        /*0000*/ 	.byte	0x04, 0x37
        /*0002*/ 	.short	(.L_26699 - .L_26698)
.L_26698:
        /*0004*/ 	.word	0x00000082


	//----- nvinfo : EIATTR_KPARAM_INFO
	.align		4
.L_26699:
        /*0008*/ 	.byte	0x04, 0x17
        /*000a*/ 	.short	(.L_26701 - .L_26700)
.L_26700:
        /*000c*/ 	.word	0x00000000
        /*0010*/ 	.short	0x0015
        /*0012*/ 	.short	0x0088
        /*0014*/ 	.byte	0x00, 0xf0, 0x11, 0x00


	//----- nvinfo : EIATTR_KPARAM_INFO
	.align		4
.L_26701:
        /*0018*/ 	.byte	0x04, 0x17
        /*001a*/ 	.short	(.L_26703 - .L_26702)
.L_26702:
        /*001c*/ 	.word	0x00000000
        /*0020*/ 	.short	0x0014
        /*0022*/ 	.short	0x0084
        /*0024*/ 	.byte	0x00, 0xf0, 0x11, 0x00


	//----- nvinfo : EIATTR_KPARAM_INFO
	.align		4
.L_26703:
        /*0028*/ 	.byte	0x04, 0x17
        /*002a*/ 	.short	(.L_26705 - .L_26704)
.L_26704:
        /*002c*/ 	.word	0x00000000
        /*0030*/ 	.short	0x0013
        /*0032*/ 	.short	0x0080
        /*0034*/ 	.byte	0x00, 0xf0, 0x11, 0x00


	//----- nvinfo : EIATTR_KPARAM_INFO
	.align		4
.L_26705:
        /*0038*/ 	.byte	0x04, 0x17
        /*003a*/ 	.short	(.L_26707 - .L_26706)
.L_26706:
        /*003c*/ 	.word	0x00000000
        /*0040*/ 	.short	0x0012
        /*0042*/ 	.short	0x007c
        /*0044*/ 	.byte	0x00, 0xf0, 0x11, 0x00


	//----- nvinfo : EIATTR_KPARAM_INFO
	.align		4
.L_26707:
        /*0048*/ 	.byte	0x04, 0x17
        /*004a*/ 	.short	(.L_26709 - .L_26708)
.L_26708:
        /*004c*/ 	.word	0x00000000
        /*0050*/ 	.short	0x0011
        /*0052*/ 	.short	0x0078
        /*0054*/ 	.byte	0x00, 0xf0, 0x11, 0x00


	//----- nvinfo : EIATTR_KPARAM_INFO
	.align		4
.L_26709:
        /*0058*/ 	.byte	0x04, 0x17
        /*005a*/ 	.short	(.L_26711 - .L_26710)
.L_26710:
        /*005c*/ 	.word	0x00000000
        /*0060*/ 	.short	0x0010
        /*0062*/ 	.short	0x0070
        /*0064*/ 	.byte	0x00, 0xf5, 0x21, 0x00


	//----- nvinfo : EIATTR_KPARAM_INFO
	.align		4
.L_26711:
        /*0068*/ 	.byte	0x04, 0x17
        /*006a*/ 	.short	(.L_26713 - .L_26712)
.L_26712:
        /*006c*/ 	.word	0x00000000
        /*0070*/ 	.short	0x000f
        /*0072*/ 	.short	0x0068
        /*0074*/ 	.byte	0x00, 0xf5, 0x21, 0x00


	//----- nvinfo : EIATTR_KPARAM_INFO
	.align		4
.L_26713:
        /*0078*/ 	.byte	0x04, 0x17
        /*007a*/ 	.short	(.L_26715 - .L_26714)
.L_26714:
        /*007c*/ 	.word	0x00000000
        /*0080*/ 	.short	0x000e
        /*0082*/ 	.short	0x0060
        /*0084*/ 	.byte	0x00, 0xf0, 0x11, 0x00


	//----- nvinfo : EIATTR_KPARAM_INFO
	.align		4
.L_26715:
        /*0088*/ 	.byte	0x04, 0x17
        /*008a*/ 	.short	(.L_26717 - .L_26716)
.L_26716:
        /*008c*/ 	.word	0x00000000
        /*0090*/ 	.short	0x000d
        /*0092*/ 	.short	0x005c
        /*0094*/ 	.byte	0x00, 0xf0, 0x11, 0x00


	//----- nvinfo : EIATTR_KPARAM_INFO
	.align		4
.L_26717:
        /*0098*/ 	.byte	0x04, 0x17
        /*009a*/ 	.short	(.L_26719 - .L_26718)
.L_26718:
        /*009c*/ 	.word	0x00000000
        /*00a0*/ 	.short	0x000c
        /*00a2*/ 	.short	0x0058
        /*00a4*/ 	.byte	0x00, 0xf0, 0x11, 0x00


	//----- nvinfo : EIATTR_KPARAM_INFO
	.align		4
.L_26719:
        /*00a8*/ 	.byte	0x04, 0x17
        /*00aa*/ 	.short	(.L_26721 - .L_26720)
.L_26720:
        /*00ac*/ 	.word	0x00000000
        /*00b0*/ 	.short	0x000b
        /*00b2*/ 	.short	0x0050
        /*00b4*/ 	.byte	0x00, 0xf5, 0x21, 0x00


	//----- nvinfo : EIATTR_KPARAM_INFO
	.align		4
.L_26721:
        /*00b8*/ 	.byte	0x04, 0x17
        /*00ba*/ 	.short	(.L_26723 - .L_26722)
.L_26722:
        /*00bc*/ 	.word	0x00000000
        /*00c0*/ 	.short	0x000a
        /*00c2*/ 	.short	0x0048
        /*00c4*/ 	.byte	0x00, 0xf0, 0x11, 0x00


	//----- nvinfo : EIATTR_KPARAM_INFO
	.align		4
.L_26723:
        /*00c8*/ 	.byte	0x04, 0x17
        /*00ca*/ 	.short	(.L_26725 - .L_26724)
.L_26724:
        /*00cc*/ 	.word	0x00000000
        /*00d0*/ 	.short	0x0009
        /*00d2*/ 	.short	0x0040
        /*00d4*/ 	.byte	0x00, 0xf5, 0x21, 0x00


	//----- nvinfo : EIATTR_KPARAM_INFO
	.align		4
.L_26725:
        /*00d8*/ 	.byte	0x04, 0x17
        /*00da*/ 	.short	(.L_26727 - .L_26726)
.L_26726:
        /*00dc*/ 	.word	0x00000000
        /*00e0*/ 	.short	0x0008
        /*00e2*/ 	.short	0x0038
        /*00e4*/ 	.byte	0x00, 0xf5, 0x21, 0x00


	//----- nvinfo : EIATTR_KPARAM_INFO
	.align		4
.L_26727:
        /*00e8*/ 	.byte	0x04, 0x17
        /*00ea*/ 	.short	(.L_26729 - .L_26728)
.L_26728:
        /*00ec*/ 	.word	0x00000000
        /*00f0*/ 	.short	0x0007
        /*00f2*/ 	.short	0x0034
        /*00f4*/ 	.byte	0x00, 0xf0, 0x11, 0x00


	//----- nvinfo : EIATTR_KPARAM_INFO
	.align		4
.L_26729:
        /*00f8*/ 	.byte	0x04, 0x17
        /*00fa*/ 	.short	(.L_26731 - .L_26730)
.L_26730:
        /*00fc*/ 	.word	0x00000000
        /*0100*/ 	.short	0x0006
        /*0102*/ 	.short	0x0030
        /*0104*/ 	.byte	0x00, 0xf0, 0x11, 0x00


	//----- nvinfo : EIATTR_KPARAM_INFO
	.align		4
.L_26731:
        /*0108*/ 	.byte	0x04, 0x17
        /*010a*/ 	.short	(.L_26733 - .L_26732)
.L_26732:
        /*010c*/ 	.word	0x00000000
        /*0110*/ 	.short	0x0005
        /*0112*/ 	.short	0x0028
        /*0114*/ 	.byte	0x00, 0xf5, 0x21, 0x00


	//----- nvinfo : EIATTR_KPARAM_INFO
	.align		4
.L_26733:
        /*0118*/ 	.byte	0x04, 0x17
        /*011a*/ 	.short	(.L_26735 - .L_26734)
.L_26734:
        /*011c*/ 	.word	0x00000000
        /*0120*/ 	.short	0x0004
        /*0122*/ 	.short	0x0020
        /*0124*/ 	.byte	0x00, 0xf5, 0x21, 0x00


	//----- nvinfo : EIATTR_KPARAM_INFO
	.align		4
.L_26735:
        /*0128*/ 	.byte	0x04, 0x17
        /*012a*/ 	.short	(.L_26737 - .L_26736)
.L_26736:
        /*012c*/ 	.word	0x00000000
        /*0130*/ 	.short	0x0003
        /*0132*/ 	.short	0x0018
        /*0134*/ 	.byte	0x00, 0xf5, 0x21, 0x00


	//----- nvinfo : EIATTR_KPARAM_INFO
	.align		4
.L_26737:
        /*0138*/ 	.byte	0x04, 0x17
        /*013a*/ 	.short	(.L_26739 - .L_26738)
.L_26738:
        /*013c*/ 	.word	0x00000000
        /*0140*/ 	.short	0x0002
        /*0142*/ 	.short	0x0010
        /*0144*/ 	.byte	0x00, 0xf5, 0x21, 0x00


	//----- nvinfo : EIATTR_KPARAM_INFO
	.align		4
.L_26739:
        /*0148*/ 	.byte	0x04, 0x17
        /*014a*/ 	.short	(.L_26741 - .L_26740)
.L_26740:
        /*014c*/ 	.word	0x00000000
        /*0150*/ 	.short	0x0001
        /*0152*/ 	.short	0x0008
        /*0154*/ 	.byte	0x00, 0xf5, 0x21, 0x00


	//----- nvinfo : EIATTR_KPARAM_INFO
	.align		4
.L_26741:
        /*0158*/ 	.byte	0x04, 0x17
        /*015a*/ 	.short	(.L_26743 - .L_26742)
.L_26742:
        /*015c*/ 	.word	0x00000000
        /*0160*/ 	.short	0x0000
        /*0162*/ 	.short	0x0000
        /*0164*/ 	.byte	0x00, 0xf5, 0x21, 0x00


	//----- nvinfo : EIATTR_SPARSE_MMA_MASK
	.align		4
.L_26743:
        /*0168*/ 	.byte	0x03, 0x50
        /*016a*/ 	.short	0x0000


	//----- nvinfo : EIATTR_MAXREG_COUNT
	.align		4
        /*016c*/ 	.byte	0x03, 0x1b
        /*016e*/ 	.short	0x00ff


	//----- nvinfo : EIATTR_NUM_BARRIERS
	.align		4
        /*0170*/ 	.byte	0x02, 0x4c
        /*0172*/ 	.byte	0x01
	.zero		1


	//----- nvinfo : EIATTR_MERCURY_ISA_VERSION
	.align		4
        /*0174*/ 	.byte	0x03, 0x5f
        /*0176*/ 	.short	0x0101


	//----- nvinfo : EIATTR_COOP_GROUP_MASK_REGIDS
	.align		4
        /*0178*/ 	.byte	0x04, 0x29
        /*017a*/ 	.short	(.L_26745 - .L_26744)


	//   ....[0]....
.L_26744:
        /*017c*/ 	.word	0xffffffff


	//   ....[1]....
        /*0180*/ 	.word	0xffffffff


	//   ....[2]....
        /*0184*/ 	.word	0xffffffff


	//   ....[3]....
        /*0188*/ 	.word	0xffffffff


	//   ....[4]....
        /*018c*/ 	.word	0xffffffff


	//   ....[5]....
        /*0190*/ 	.word	0xffffffff


	//   ....[6]....
        /*0194*/ 	.word	0xffffffff


	//   ....[7]....
        /*0198*/ 	.word	0xffffffff


	//   ....[8]....
        /*019c*/ 	.word	0xffffffff


	//   ....[9]....
        /*01a0*/ 	.word	0xffffffff


	//   ....[10]....
        /*01a4*/ 	.word	0xffffffff


	//   ....[11]....
        /*01a8*/ 	.word	0xffffffff


	//   ....[12]....
        /*01ac*/ 	.word	0xffffffff


	//   ....[13]....
        /*01b0*/ 	.word	0xffffffff


	//   ....[14]....
        /*01b4*/ 	.word	0xffffffff


	//   ....[15]....
        /*01b8*/ 	.word	0xffffffff


	//   ....[16]....
        /*01bc*/ 	.word	0xffffffff


	//   ....[17]....
        /*01c0*/ 	.word	0xffffffff


	//   ....[18]....
        /*01c4*/ 	.word	0xffffffff


	//   ....[19]....
        /*01c8*/ 	.word	0xffffffff


	//   ....[20]....
        /*01cc*/ 	.word	0xffffffff


	//   ....[21]....
        /*01d0*/ 	.word	0xffffffff


	//   ....[22]....
        /*01d4*/ 	.word	0xffffffff


	//   ....[23]....
        /*01d8*/ 	.word	0xffffffff


	//   ....[24]....
        /*01dc*/ 	.word	0xffffffff


	//   ....[25]....
        /*01e0*/ 	.word	0xffffffff


	//   ....[26]....
        /*01e4*/ 	.word	0xffffffff


	//   ....[27]....
        /*01e8*/ 	.word	0xffffffff


	//   ....[28]....
        /*01ec*/ 	.word	0xffffffff


	//   ....[29]....
        /*01f0*/ 	.word	0xffffffff


	//   ....[30]....
        /*01f4*/ 	.word	0xffffffff


	//   ....[31]....
        /*01f8*/ 	.word	0xffffffff


	//   ....[32]....
        /*01fc*/ 	.word	0xffffffff


	//   ....[33]....
        /*0200*/ 	.word	0xffffffff


	//   ....[34]....
        /*0204*/ 	.word	0xffffffff


	//   ....[35]....
        /*0208*/ 	.word	0xffffffff


	//   ....[36]....
        /*020c*/ 	.word	0xffffffff


	//   ....[37]....
        /*0210*/ 	.word	0xffffffff


	//   ....[38]....
        /*0214*/ 	.word	0xffffffff


	//   ....[39]....
        /*0218*/ 	.word	0xffffffff


	//   ....[40]....
        /*021c*/ 	.word	0xffffffff


	//   ....[41]....
        /*0220*/ 	.word	0xffffffff


	//   ....[42]....
        /*0224*/ 	.word	0xffffffff


	//   ....[43]....
        /*0228*/ 	.word	0xffffffff


	//   ....[44]....
        /*022c*/ 	.word	0xffffffff


	//   ....[45]....
        /*0230*/ 	.word	0xffffffff


	//   ....[46]....
        /*0234*/ 	.word	0xffffffff


	//   ....[47]....
        /*0238*/ 	.word	0xffffffff


	//----- nvinfo : EIATTR_COOP_GROUP_INSTR_OFFSETS
	.align		4
.L_26745:
        /*023c*/ 	.byte	0x04, 0x28
        /*023e*/ 	.short	(.L_26747 - .L_26746)


	//   ....[0]....
.L_26746:
        /*0240*/ 	.word	0x00002480


	//   ....[1]....
        /*0244*/ 	.word	0x00002550


	//   ....[2]....
        /*0248*/ 	.word	0x00002570


	//   ....[3]....
        /*024c*/ 	.word	0x000025a0


	//   ....[4]....
        /*0250*/ 	.word	0x000025d0


	//   ....[5]....
        /*0254*/ 	.word	0x00002680


	//   ....[6]....
        /*0258*/ 	.word	0x000026a0


	//   ....[7]....
        /*025c*/ 	.word	0x000026c0


	//   ....[8]....
        /*0260*/ 	.word	0x00003510


	//   ....[9]....
        /*0264*/ 	.word	0x00003550


	//   ....[10]....
        /*0268*/ 	.word	0x00003570


	//   ....[11]....
        /*026c*/ 	.word	0x00003590


	//   ....[12]....
        /*0270*/ 	.word	0x000035b0


	//   ....[13]....
        /*0274*/ 	.word	0x00003600


	//   ....[14]....
        /*0278*/ 	.word	0x00003620


	//   ....[15]....
        /*027c*/ 	.word	0x00003640


	//   ....[16]....
        /*0280*/ 	.word	0x00006f70


	//   ....[17]....
        /*0284*/ 	.word	0x00006fb0


	//   ....[18]....
        /*0288*/ 	.word	0x00006fe0


	//   ....[19]....
        /*028c*/ 	.word	0x00006ff0


	//   ....[20]....
        /*0290*/ 	.word	0x00007000


	//   ....[21]....
        /*0294*/ 	.word	0x00007010


	//   ....[22]....
        /*0298*/ 	.word	0x00007020


	//   ....[23]....
        /*029c*/ 	.word	0x00007040


	//   ....[24]....
        /*02a0*/ 	.word	0x00007060


	//   ....[25]....
        /*02a4*/ 	.word	0x00007080


	//   ....[26]....
        /*02a8*/ 	.word	0x000070a0


	//   ....[27]....
        /*02ac*/ 	.word	0x000070c0


	//   ....[28]....
        /*02b0*/ 	.word	0x000070e0


	//   ....[29]....
        /*02b4*/ 	.word	0x00007100


	//   ....[30]....
        /*02b8*/ 	.word	0x00007120


	//   ....[31]....
        /*02bc*/ 	.word	0x00007140


	//   ....[32]....
        /*02c0*/ 	.word	0x00007170


	//   ....[33]....
        /*02c4*/ 	.word	0x00007190


	//   ....[34]....
        /*02c8*/ 	.word	0x000071b0


	//   ....[35]....
        /*02cc*/ 	.word	0x000071d0


	//   ....[36]....
        /*02d0*/ 	.word	0x000071f0


	//   ....[37]....
        /*02d4*/ 	.word	0x00007210


	//   ....[38]....
        /*02d8*/ 	.word	0x00007220


	//   ....[39]....
        /*02dc*/ 	.word	0x00007250


	//   ....[40]....
        /*02e0*/ 	.word	0x00007270


	//   ....[41]....
        /*02e4*/ 	.word	0x00007290


	//   ....[42]....
        /*02e8*/ 	.word	0x000072b0


	//   ....[43]....
        /*02ec*/ 	.word	0x000072d0


	//   ....[44]....
        /*02f0*/ 	.word	0x000072f0


	//   ....[45]....
        /*02f4*/ 	.word	0x00007310


	//   ....[46]....
        /*02f8*/ 	.word	0x00007330


	//   ....[47]....
        /*02fc*/ 	.word	0x00007350


	//----- nvinfo : EIATTR_VRC_CTA_INIT_COUNT
	.align		4
.L_26747:
        /*0300*/ 	.byte	0x02, 0x4a
	.zero		1
	.zero		1


	//----- nvinfo : EIATTR_EXIT_INSTR_OFFSETS
	.align		4
        /*0304*/ 	.byte	0x04, 0x1c
        /*0306*/ 	.short	(.L_26749 - .L_26748)


	//   ....[0]....
.L_26748:
        /*0308*/ 	.word	0x000000d0


	//   ....[1]....
        /*030c*/ 	.word	0x00007bd0


	//   ....[2]....
        /*0310*/ 	.word	0x00007c00


	//   ....[3]....
        /*0314*/ 	.word	0x00007ea0


	//----- nvinfo : EIATTR_CRS_STACK_SIZE
	.align		4
.L_26749:
        /*0318*/ 	.byte	0x04, 0x1e
        /*031a*/ 	.short	(.L_26751 - .L_26750)
.L_26750:
        /*031c*/ 	.word	0x00000000


	//----- nvinfo : EIATTR_CBANK_PARAM_SIZE
	.align		4
.L_26751:
        /*0320*/ 	.byte	0x03, 0x19
        /*0322*/ 	.short	0x008c


	//----- nvinfo : EIATTR_PARAM_CBANK
	.align		4
        /*0324*/ 	.byte	0x04, 0x0a
        /*0326*/ 	.short	(.L_26753 - .L_26752)
	.align		4
.L_26752:
        /*0328*/ 	.word	index@(.nv.constant0._ZN4vllm25paged_attention_v2_kernelIttLi128ELi32ELi128ELNS_18Fp8KVCacheDataTypeE0ELb0ELi512EEEvPfS2_PT_PKS3_PKT0_S9_ifPKiSB_iPKfiiiSD_SD_iiiii)
        /*032c*/ 	.short	0x0380
        /*032e*/ 	.short	0x008c


	//----- nvinfo : EIATTR_SW_WAR
	.align		4
.L_26753:
        /*0330*/ 	.byte	0x04, 0x36
        /*0332*/ 	.short	(.L_26755 - .L_26754)
.L_26754:
        /*0334*/ 	.word	0x00000008
.L_26755:


//--------------------- .nv.info._ZN4vllm25paged_attention_v2_kernelIttLi120ELi32ELi128ELNS_18Fp8KVCacheDataTypeE0ELb0ELi512EEEvPfS2_PT_PKS3_PKT0_S9_ifPKiSB_iPKfiiiSD_SD_iiiii --------------------------
	.section	.nv.info._ZN4vllm25paged_attention_v2_kernelIttLi120ELi32ELi128ELNS_18Fp8KVCacheDataTypeE0ELb0ELi512EEEvPfS2_PT_PKS3_PKT0_S9_ifPKiSB_iPKfiiiSD_SD_iiiii,"",@"SHT_CUDA_INFO"
	.sectionflags	@""
	.align	4


	//----- nvinfo : EIATTR_CUDA_API_VERSION
	.align		4
        /*0000*/ 	.byte	0x04, 0x37
        /*0002*/ 	.short	(.L_26757 - .L_26756)
.L_26756:
        /*0004*/ 	.word	0x00000082


	//----- nvinfo : EIATTR_KPARAM_INFO
	.align		4
.L_26757:
        /*0008*/ 	.byte	0x04, 0x17
        /*000a*/ 	.short	(.L_26759 - .L_26758)
.L_26758:
        /*000c*/ 	.word	0x00000000
        /*0010*/ 	.short	0x0015
        /*0012*/ 	.short	0x0088
        /*0014*/ 	.byte	0x00, 0xf0, 0x11, 0x00


	//----- nvinfo : EIATTR_KPARAM_INFO
	.align		4
.L_26759:
        /*0018*/ 	.byte	0x04, 0x17
        /*001a*/ 	.short	(.L_26761 - .L_26760)
.L_26760:
        /*001c*/ 	.word	0x00000000
        /*0020*/ 	.short	0x0014
        /*0022*/ 	.short	0x0084
        /*0024*/ 	.byte	0x00, 0xf0, 0x11, 0x00


	//----- nvinfo : EIATTR_KPARAM_INFO
	.align		4
.L_26761:
        /*0028*/ 	.byte	0x04, 0x17
        /*002a*/ 	.short	(.L_26763 - .L_26762)
.L_26762:
        /*002c*/ 	.word	0x00000000
        /*0030*/ 	.short	0x0013
        /*0032*/ 	.short	0x0080
        /*0034*/ 	.byte	0x00, 0xf0, 0x11, 0x00


	//----- nvinfo : EIATTR_KPARAM_INFO
	.align		4
.L_26763:
        /*0038*/ 	.byte	0x04, 0x17
        /*003a*/ 	.short	(.L_26765 - .L_26764)
.L_26764:
        /*003c*/ 	.word	0x00000000
        /*0040*/ 	.short	0x0012
        /*0042*/ 	.short	0x007c
        /*0044*/ 	.byte	0x00, 0xf0, 0x11, 0x00


	//----- nvinfo : EIATTR_KPARAM_INFO
	.align		4
.L_26765:
        /*0048*/ 	.byte	0x04, 0x17
        /*004a*/ 	.short	(.L_26767 - .L_26766)
.L_26766:
        /*004c*/ 	.word	0x00000000
        /*0050*/ 	.short	0x0011
        /*0052*/ 	.short	0x0078
        /*0054*/ 	.byte	0x00, 0xf0, 0x11, 0x00


	//----- nvinfo : EIATTR_KPARAM_INFO
	.align		4
.L_26767:
        /*0058*/ 	.byte	0x04, 0x17
        /*005a*/ 	.short	(.L_26769 - .L_26768)
.L_26768:
        /*005c*/ 	.word	0x00000000
        /*0060*/ 	.short	0x0010
        /*0062*/ 	.short	0x0070
        /*0064*/ 	.byte	0x00, 0xf5, 0x21, 0x00


	//----- nvinfo : EIATTR_KPARAM_INFO
	.align		4
.L_26769:
        /*0068*/ 	.byte	0x04, 0x17
        /*006a*/ 	.short	(.L_26771 - .L_26770)
.L_26770:
        /*006c*/ 	.word	0x00000000
        /*0070*/ 	.short	0x000f
        /*0072*/ 	.short	0x0068
        /*0074*/ 	.byte	0x00, 0xf5, 0x21, 0x00


	//----- nvinfo : EIATTR_KPARAM_INFO
	.align		4
.L_26771:
        /*0078*/ 	.byte	0x04, 0x17
        /*007a*/ 	.short	(.L_26773 - .L_26772)
.L_26772:
        /*007c*/ 	.word	0x00000000
        /*0080*/ 	.short	0x000e
        /*0082*/ 	.short	0x0060
        /*0084*/ 	.byte	0x00, 0xf0, 0x11, 0x00


	//----- nvinfo : EIATTR_KPARAM_INFO
	.align		4
.L_26773:
        /*0088*/ 	.byte	0x04, 0x17
        /*008a*/ 	.short	(.L_26775 - .L_26774)
.L_26774:
        /*008c*/ 	.word	0x00000000
        /*0090*/ 	.short	0x000d
        /*0092*/ 	.short	0x005c
        /*0094*/ 	.byte	0x00, 0xf0, 0x11, 0x00


	//----- nvinfo : EIATTR_KPARAM_INFO
	.align		4
.L_26775:
        /*0098*/ 	.byte	0x04, 0x17
        /*009a*/ 	.short	(.L_26777 - .L_26776)
.L_26776:
        /*009c*/ 	.word	0x00000000
        /*00a0*/ 	.short	0x000c
        /*00a2*/ 	.short	0x0058
        /*00a4*/ 	.byte	0x00, 0xf0, 0x11, 0x00


	//----- nvinfo : EIATTR_KPARAM_INFO
	.align		4
.L_26777:
        /*00a8*/ 	.byte	0x04, 0x17
        /*00aa*/ 	.short	(.L_26779 - .L_26778)
.L_26778:
        /*00ac*/ 	.word	0x00000000
        /*00b0*/ 	.short	0x000b
        /*00b2*/ 	.short	0x0050
        /*00b4*/ 	.byte	0x00, 0xf5, 0x21, 0x00


	//----- nvinfo : EIATTR_KPARAM_INFO
	.align		4
.L_26779:
        /*00b8*/ 	.byte	0x04, 0x17
        /*00ba*/ 	.short	(.L_26781 - .L_26780)
.L_26780:
        /*00bc*/ 	.word	0x00000000
        /*00c0*/ 	.short	0x000a
        /*00c2*/ 	.short	0x0048
        /*00c4*/ 	.byte	0x00, 0xf0, 0x11, 0x00


	//----- nvinfo : EIATTR_KPARAM_INFO
	.align		4
.L_26781:
        /*00c8*/ 	.byte	0x04, 0x17
        /*00ca*/ 	.short	(.L_26783 - .L_26782)
.L_26782:
        /*00cc*/ 	.word	0x00000000
        /*00d0*/ 	.short	0x0009
        /*00d2*/ 	.short	0x0040
        /*00d4*/ 	.byte	0x00, 0xf5, 0x21, 0x00


	//----- nvinfo : EIATTR_KPARAM_INFO
	.align		4
.L_26783:
        /*00d8*/ 	.byte	0x04, 0x17
        /*00da*/ 	.short	(.L_26785 - .L_26784)
.L_26784:
        /*00dc*/ 	.word	0x00000000
        /*00e0*/ 	.short	0x0008
        /*00e2*/ 	.short	0x0038
        /*00e4*/ 	.byte	0x00, 0xf5, 0x21, 0x00


	//----- nvinfo : EIATTR_KPARAM_INFO
	.align		4
.L_26785:
        /*00e8*/ 	.byte	0x04, 0x17
        /*00ea*/ 	.short	(.L_26787 - .L_26786)
.L_26786:
        /*00ec*/ 	.word	0x00000000
        /*00f0*/ 	.short	0x0007
        /*00f2*/ 	.short	0x0034
        /*00f4*/ 	.byte	0x00, 0xf0, 0x11, 0x00


	//----- nvinfo : EIATTR_KPARAM_INFO
	.align		4
.L_26787:
        /*00f8*/ 	.byte	0x04, 0x17
        /*00fa*/ 	.short	(.L_26789 - .L_26788)
.L_26788:
        /*00fc*/ 	.word	0x00000000
        /*0100*/ 	.short	0x0006
        /*0102*/ 	.short	0x0030
        /*0104*/ 	.byte	0x00, 0xf0, 0x11, 0x00


	//----- nvinfo : EIATTR_KPARAM_INFO
	.align		4
.L_26789:
        /*0108*/ 	.byte	0x04, 0x17
        /*010a*/ 	.short	(.L_26791 - .L_26790)
.L_26790:
        /*010c*/ 	.word	0x00000000
        /*0110*/ 	.short	0x0005
        /*0112*/ 	.short	0x0028
        /*0114*/ 	.byte	0x00, 0xf5, 0x21, 0x00


	//----- nvinfo : EIATTR_KPARAM_INFO
	.align		4
.L_26791:
        /*0118*/ 	.byte	0x04, 0x17
        /*011a*/ 	.short	(.L_26793 - .L_26792)
.L_26792:
        /*011c*/ 	.word	0x00000000
        /*0120*/ 	.short	0x0004
        /*0122*/ 	.short	0x0020
        /*0124*/ 	.byte	0x00, 0xf5, 0x21, 0x00


	//----- nvinfo : EIATTR_KPARAM_INFO
	.align		4
.L_26793:
        /*0128*/ 	.byte	0x04, 0x17
        /*012a*/ 	.short	(.L_26795 - .L_26794)
.L_26794:
        /*012c*/ 	.word	0x00000000
        /*0130*/ 	.short	0x0003
        /*0132*/ 	.short	0x0018
        /*0134*/ 	.byte	0x00, 0xf5, 0x21, 0x00


	//----- nvinfo : EIATTR_KPARAM_INFO
	.align		4
.L_26795:
        /*0138*/ 	.byte	0x04, 0x17
        /*013a*/ 	.short	(.L_26797 - .L_26796)
.L_26796:
        /*013c*/ 	.word	0x00000000
        /*0140*/ 	.short	0x0002
        /*0142*/ 	.short	0x0010
        /*0144*/ 	.byte	0x00, 0xf5, 0x21, 0x00


	//----- nvinfo : EIATTR_KPARAM_INFO
	.align		4
.L_26797:
        /*0148*/ 	.byte	0x04, 0x17
        /*014a*/ 	.short	(.L_26799 - .L_26798)
.L_26798:
        /*014c*/ 	.word	0x00000000
        /*0150*/ 	.short	0x0001
        /*0152*/ 	.short	0x0008
        /*0154*/ 	.byte	0x00, 0xf5, 0x21, 0x00


	//----- nvinfo : EIATTR_KPARAM_INFO
	.align		4
.L_26799:
        /*0158*/ 	.byte	0x04, 0x17
        /*015a*/ 	.short	(.L_26801 - .L_26800)
.L_26800:
        /*015c*/ 	.word	0x00000000
        /*0160*/ 	.short	0x0000
        /*0162*/ 	.short	0x0000
        /*0164*/ 	.byte	0x00, 0xf5, 0x21, 0x00


	//----- nvinfo : EIATTR_SPARSE_MMA_MASK
	.align		4
.L_26801:
        /*0168*/ 	.byte	0x03, 0x50
        /*016a*/ 	.short	0x0000


	//----- nvinfo : EIATTR_MAXREG_COUNT
	.align		4
        /*016c*/ 	.byte	0x03, 0x1b
        /*016e*/ 	.short	0x00ff


	//----- nvinfo : EIATTR_NUM_BARRIERS
	.align		4
        /*0170*/ 	.byte	0x02, 0x4c
        /*0172*/ 	.byte	0x01
	.zero		1


	//----- nvinfo : EIATTR_MERCURY_ISA_VERSION
	.align		4
        /*0174*/ 	.byte	0x03, 0x5f
        /*0176*/ 	.short	0x0101


	//----- nvinfo : EIATTR_COOP_GROUP_MASK_REGIDS
	.align		4
        /*0178*/ 	.byte	0x04, 0x29
        /*017a*/ 	.short	(.L_26803 - .L_26802)


	//   ....[0]....
.L_26802:
        /*017c*/ 	.word	0xffffffff


	//   ....[1]....
        /*0180*/ 	.word	0xffffffff


	//   ....[2]....
        /*0184*/ 	.word	0xffffffff


	//   ....[3]....
        /*0188*/ 	.word	0xffffffff


	//   ....[4]....
        /*018c*/ 	.word	0xffffffff


	//   ....[5]....
        /*0190*/ 	.word	0xffffffff


	//   ....[6]....
        /*0194*/ 	.word	0xffffffff


	//   ....[7]....
        /*0198*/ 	.word	0xffffffff


	//   ....[8]....
        /*019c*/ 	.word	0xffffffff


	//   ....[9]....
        /*01a0*/ 	.word	0xffffffff


	//   ....[10]....
        /*01a4*/ 	.word	0xffffffff


	//   ....[11]....
        /*01a8*/ 	.word	0xffffffff


	//   ....[12]....
        /*01ac*/ 	.word	0xffffffff


	//   ....[13]....
        /*01b0*/ 	.word	0xffffffff


	//   ....[14]....
        /*01b4*/ 	.word	0xffffffff


	//   ....[15]....
        /*01b8*/ 	.word	0xffffffff


	//   ....[16]....
        /*01bc*/ 	.word	0xffffffff


	//   ....[17]....
        /*01c0*/ 	.word	0xffffffff


	//   ....[18]....
        /*01c4*/ 	.word	0xffffffff


	//   ....[19]....
        /*01c8*/ 	.word	0xffffffff


	//   ....[20]....
        /*01cc*/ 	.word	0xffffffff


	//   ....[21]....
        /*01d0*/ 	.word	0xffffffff


	//   ....[22]....
        /*01d4*/ 	.word	0xffffffff


	//   ....[23]....
        /*01d8*/ 	.word	0xffffffff


	//   ....[24]....
        /*01dc*/ 	.word	0xffffffff


	//   ....[25]....
        /*01e0*/ 	.word	0xffffffff


	//   ....[26]....
        /*01e4*/ 	.word	0xffffffff


	//   ....[27]....
        /*01e8*/ 	.word	0xffffffff


	//   ....[28]....
        /*01ec*/ 	.word	0xffffffff


	//   ....[29]....
        /*01f0*/ 	.word	0xffffffff


	//   ....[30]....
        /*01f4*/ 	.word	0xffffffff


	//   ....[31]....
        /*01f8*/ 	.word	0xffffffff


	//   ....[32]....
        /*01fc*/ 	.word	0xffffffff


	//   ....[33]....
        /*0200*/ 	.word	0xffffffff


	//   ....[34]....
        /*0204*/ 	.word	0xffffffff


	//   ....[35]....
        /*0208*/ 	.word	0xffffffff


	//   ....[36]....
        /*020c*/ 	.word	0xffffffff


	//   ....[37]....
        /*0210*/ 	.word	0xffffffff


	//   ....[38]....
        /*0214*/ 	.word	0xffffffff


	//   ....[39]....
        /*0218*/ 	.word	0xffffffff


	//   ....[40]....
        /*021c*/ 	.word	0xffffffff


	//   ....[41]....
        /*0220*/ 	.word	0xffffffff


	//   ....[42]....
        /*0224*/ 	.word	0xffffffff


	//   ....[43]....
        /*0228*/ 	.word	0xffffffff


	//   ....[44]....
        /*022c*/ 	.word	0xffffffff


	//   ....[45]....
        /*0230*/ 	.word	0xffffffff


	//----- nvinfo : EIATTR_COOP_GROUP_INSTR_OFFSETS
	.align		4
.L_26803:
        /*0234*/ 	.byte	0x04, 0x28
        /*0236*/ 	.short	(.L_26805 - .L_26804)


	//   ....[0]....
.L_26804:
        /*0238*/ 	.word	0x000022e0


	//   ....[1]....
        /*023c*/ 	.word	0x00002330


	//   ....[2]....
        /*0240*/ 	.word	0x00002360


	//   ....[3]....
        /*0244*/ 	.word	0x000023b0


	//   ....[4]....
        /*0248*/ 	.word	0x000023f0


	//   ....[5]....
        /*024c*/ 	.word	0x00002490


	//   ....[6]....
        /*0250*/ 	.word	0x000024c0


	//   ....[7]....
        /*0254*/ 	.word	0x00002550


	//   ....[8]....
        /*0258*/ 	.word	0x00003390


	//   ....[9]....
        /*025c*/ 	.word	0x000033d0


	//   ....[10]....
        /*0260*/ 	.word	0x000033f0


	//   ....[11]....
        /*0264*/ 	.word	0x00003410


	//   ....[12]....
        /*0268*/ 	.word	0x00003430


	//   ....[13]....
        /*026c*/ 	.word	0x00003480


	//   ....[14]....
        /*0270*/ 	.word	0x000034a0


	//   ....[15]....
        /*0274*/ 	.word	0x000034c0


	//   ....[16]....
        /*0278*/ 	.word	0x00006a90


	//   ....[17]....
        /*027c*/ 	.word	0x00006ad0


	//   ....[18]....
        /*0280*/ 	.word	0x00006b10


	//   ....[19]....
        /*0284*/ 	.word	0x00006b50


	//   ....[20]....
        /*0288*/ 	.word	0x00006b80


	//   ....[21]....
        /*028c*/ 	.word	0x00006b90


	//   ....[22]....
        /*0290*/ 	.word	0x00006bb0


	//   ....[23]....
        /*0294*/ 	.word	0x00006be0


	//   ....[24]....
        /*0298*/ 	.word	0x00006c00


	//   ....[25]....
        /*029c*/ 	.word	0x00006c30


	//   ....[26]....
        /*02a0*/ 	.word	0x00006c60


	//   ....[27]....
        /*02a4*/ 	.word	0x00006c90


	//   ....[28]....
        /*02a8*/ 	.word	0x00006cb0


	//   ....[29]....
        /*02ac*/ 	.word	0x00006cd0


	//   ....[30]....
        /*02b0*/ 	.word	0x00006cf0


	//   ....[31]....
        /*02b4*/ 	.word	0x00006d20


	//   ....[32]....
        /*02b8*/ 	.word	0x00006d40


	//   ....[33]....
        /*02bc*/ 	.word	0x00006d60


	//   ....[34]....
        /*02c0*/ 	.word	0x00006d80


	//   ....[35]....
        /*02c4*/ 	.word	0x00006da0


	//   ....[36]....
        /*02c8*/ 	.word	0x00006dc0


	//   ....[37]....
        /*02cc*/ 	.word	0x00006dd0


	//   ....[38]....
        /*02d0*/ 	.word	0x00006e00


	//   ....[39]....
        /*02d4*/ 	.word	0x00006e20


	//   ....[40]....
        /*02d8*/ 	.word	0x00006e40


	//   ....[41]....
        /*02dc*/ 	.word	0x00006e60


	//   ....[42]....
        /*02e0*/ 	.word	0x00006e80


	//   ....[43]....
        /*02e4*/ 	.word	0x00006ea0


	//   ....[44]....
        /*02e8*/ 	.word	0x00006ec0


	//   ....[45]....
        /*02ec*/ 	.word	0x00006ee0


	//----- nvinfo : EIATTR_VRC_CTA_INIT_COUNT
	.align		4
.L_26805:
        /*02f0*/ 	.byte	0x02, 0x4a
	.zero		1
	.zero		1


	//----- nvinfo : EIATTR_EXIT_INSTR_OFFSETS
	.align		4
        /*02f4*/ 	.byte	0x04, 0x1c
        /*02f6*/ 	.short	(.L_26807 - .L_26806)


	//   ....[0]....
.L_26806:
        /*02f8*/ 	.word	0x00000090


	//   ....[1]....
        /*02fc*/ 	.word	0x00007600


	//   ....[2]....
        /*0300*/ 	.word	0x00007630


	//   ....[3]....
        /*0304*/ 	.word	0x000078a0


	//----- nvinfo : EIATTR_CRS_STACK_SIZE
	.align		4
.L_26807:
        /*0308*/ 	.byte	0x04, 0x1e
        /*030a*/ 	.short	(.L_26809 - .L_26808)
.L_26808:
        /*030c*/ 	.word	0x00000000


	//----- nvinfo : EIATTR_CBANK_PARAM_SIZE
	.align		4
.L_26809:
        /*0310*/ 	.byte	0x03, 0x19
        /*0312*/ 	.short	0x008c


	//----- nvinfo : EIATTR_PARAM_CBANK
	.align		4
        /*0314*/ 	.byte	0x04, 0x0a
        /*0316*/ 	.short	(.L_26811 - .L_26810)
	.align		4
.L_26810:
        /*0318*/ 	.word	index@(.nv.constant0._ZN4vllm25paged_attention_v2_kernelIttLi120ELi32ELi128ELNS_18Fp8KVCacheDataTypeE0ELb0ELi512EEEvPfS2_PT_PKS3_PKT0_S9_ifPKiSB_iPKfiiiSD_SD_iiiii)
        /*031c*/ 	.short	0x0380
        /*031e*/ 	.short	0x008c


	//----- nvinfo : EIATTR_SW_WAR
	.align		4
.L_26811:
        /*0320*/ 	.byte	0x04, 0x36
        /*0322*/ 	.short	(.L_26813 - .L_26812)
.L_26812:
        /*0324*/ 	.word	0x00000008
.L_26813:


//--------------------- .nv.info._ZN4vllm25paged_attention_v2_kernelIttLi112ELi32ELi128ELNS_18Fp8KVCacheDataTypeE0ELb0ELi512EEEvPfS2_PT_PKS3_PKT0_S9_ifPKiSB_iPKfiiiSD_SD_iiiii --------------------------
	.section	.nv.info._ZN4vllm25paged_attention_v2_kernelIttLi112ELi32ELi128ELNS_18Fp8KVCacheDataTypeE0ELb0ELi512EEEvPfS2_PT_PKS3_PKT0_S9_ifPKiSB_iPKfiiiSD_SD_iiiii,"",@"SHT_CUDA_INFO"
	.sectionflags	@""
	.align	4


	//----- nvinfo : EIATTR_CUDA_API_VERSION
	.align		4
        /*0000*/ 	.byte	0x04, 0x37
        /*0002*/ 	.short	(.L_26815 - .L_26814)
.L_26814:
        /*0004*/ 	.word	0x00000082


	//----- nvinfo : EIATTR_KPARAM_INFO
	.align		4
.L_26815:
        /*0008*/ 	.byte	0x04, 0x17
        /*000a*/ 	.short	(.L_26817 - .L_26816)
.L_26816:
        /*000c*/ 	.word	0x00000000
        /*0010*/ 	.short	0x0015
        /*0012*/ 	.short	0x0088
        /*0014*/ 	.byte	0x00, 0xf0, 0x11, 0x00


	//----- nvinfo : EIATTR_KPARAM_INFO
	.align		4
.L_26817:
        /*0018*/ 	.byte	0x04, 0x17
        /*001a*/ 	.short	(.L_26819 - .L_26818)
.L_26818:
        /*001c*/ 	.word	0x00000000
        /*0020*/ 	.short	0x0014
        /*0022*/ 	.short	0x0084
        /*0024*/ 	.byte	0x00, 0xf0, 0x11, 0x00


	//----- nvinfo : EIATTR_KPARAM_INFO
	.align		4
.L_26819:
        /*0028*/ 	.byte	0x04, 0x17
        /*002a*/ 	.short	(.L_26821 - .L_26820)
.L_26820:
        /*002c*/ 	.word	0x00000000
        /*0030*/ 	.short	0x0013
        /*0032*/ 	.short	0x0080
        /*0034*/ 	.byte	0x00, 0xf0, 0x11, 0x00


	//----- nvinfo : EIATTR_KPARAM_INFO
	.align		4
.L_26821:
        /*0038*/ 	.byte	0x04, 0x17
        /*003a*/ 	.short	(.L_26823 - .L_26822)
.L_26822:
        /*003c*/ 	.word	0x00000000
        /*0040*/ 	.short	0x0012
        /*0042*/ 	.short	0x007c
        /*0044*/ 	.byte	0x00, 0xf0, 0x11, 0x00


	//----- nvinfo : EIATTR_KPARAM_INFO
	.align		4
.L_26823:
        /*0048*/ 	.byte	0x04, 0x17
        /*004a*/ 	.short	(.L_26825 - .L_26824)
.L_26824:
        /*004c*/ 	.word	0x00000000
        /*0050*/ 	.short	0x0011
        /*0052*/ 	.short	0x0078
        /*0054*/ 	.byte	0x00, 0xf0, 0x11, 0x00


	//----- nvinfo : EIATTR_KPARAM_INFO
	.align		4
.L_26825:
        /*0058*/ 	.byte	0x04, 0x17
        /*005a*/ 	.short	(.L_26827 - .L_26826)
.L_26826:
        /*005c*/ 	.word	0x00000000
        /*0060*/ 	.short	0x0010
        /*0062*/ 	.short	0x0070
        /*0064*/ 	.byte	0x00, 0xf5, 0x21, 0x00


	//----- nvinfo : EIATTR_KPARAM_INFO
	.align		4
.L_26827:
        /*0068*/ 	.byte	0x04, 0x17
        /*006a*/ 	.short	(.L_26829 - .L_26828)
.L_26828:
        /*006c*/ 	.word	0x00000000
        /*0070*/ 	.short	0x000f
        /*0072*/ 	.short	0x0068
        /*0074*/ 	.byte	0x00, 0xf5, 0x21, 0x00


	//----- nvinfo : EIATTR_KPARAM_INFO
	.align		4
.L_26829:
        /*0078*/ 	.byte	0x04, 0x17
        /*007a*/ 	.short	(.L_26831 - .L_26830)
.L_26830:
        /*007c*/ 	.word	0x00000000
        /*0080*/ 	.short	0x000e
        /*0082*/ 	.short	0x0060
        /*0084*/ 	.byte	0x00, 0xf0, 0x11, 0x00


	//----- nvinfo : EIATTR_KPARAM_INFO
	.align		4
.L_26831:
        /*0088*/ 	.byte	0x04, 0x17
        /*008a*/ 	.short	(.L_26833 - .L_26832)
.L_26832:
        /*008c*/ 	.word	0x00000000
        /*0090*/ 	.short	0x000d
        /*0092*/ 	.short	0x005c
        /*0094*/ 	.byte	0x00, 0xf0, 0x11, 0x00


	//----- nvinfo : EIATTR_KPARAM_INFO
	.align		4
.L_26833:
        /*0098*/ 	.byte	0x04, 0x17
        /*009a*/ 	.short	(.L_26835 - .L_26834)
.L_26834:
        /*009c*/ 	.word	0x00000000
        /*00a0*/ 	.short	0x000c
        /*00a2*/ 	.short	0x0058
        /*00a4*/ 	.byte	0x00, 0xf0, 0x11, 0x00


	//----- nvinfo : EIATTR_KPARAM_INFO
	.align		4
.L_26835:
        /*00a8*/ 	.byte	0x04, 0x17
        /*00aa*/ 	.short	(.L_26837 - .L_26836)
.L_26836:
        /*00ac*/ 	.word	0x00000000
        /*00b0*/ 	.short	0x000b
        /*00b2*/ 	.short	0x0050
        /*00b4*/ 	.byte	0x00, 0xf5, 0x21, 0x00


	//----- nvinfo : EIATTR_KPARAM_INFO
	.align		4
.L_26837:
        /*00b8*/ 	.byte	0x04, 0x17
        /*00ba*/ 	.short	(.L_26839 - .L_26838)
.L_26838:
        /*00bc*/ 	.word	0x00000000
        /*00c0*/ 	.short	0x000a
        /*00c2*/ 	.short	0x0048
        /*00c4*/ 	.byte	0x00, 0xf0, 0x11, 0x00


	//----- nvinfo : EIATTR_KPARAM_INFO
	.align		4
.L_26839:
        /*00c8*/ 	.byte	0x04, 0x17
        /*00ca*/ 	.short	(.L_26841 - .L_26840)
.L_26840:
        /*00cc*/ 	.word	0x00000000
        /*00d0*/ 	.short	0x0009
        /*00d2*/ 	.short	0x0040
        /*00d4*/ 	.byte	0x00, 0xf5, 0x21, 0x00


	//----- nvinfo : EIATTR_KPARAM_INFO
	.align		4
.L_26841:
        /*00d8*/ 	.byte	0x04, 0x17
        /*00da*/ 	.short	(.L_26843 - .L_26842)
.L_26842:
        /*00dc*/ 	.word	0x00000000
        /*00e0*/ 	.short	0x0008
        /*00e2*/ 	.short	0x0038
        /*00e4*/ 	.byte	0x00, 0xf5, 0x21, 0x00


	//----- nvinfo : EIATTR_KPARAM_INFO
	.align		4
.L_26843:
        /*00e8*/ 	.byte	0x04, 0x17
        /*00ea*/ 	.short	(.L_26845 - .L_26844)
.L_26844:
        /*00ec*/ 	.word	0x00000000
        /*00f0*/ 	.short	0x0007
        /*00f2*/ 	.short	0x0034
        /*00f4*/ 	.byte	0x00, 0xf0, 0x11, 0x00


	//----- nvinfo : EIATTR_KPARAM_INFO
	.align		4
.L_26845:
        /*00f8*/ 	.byte	0x04, 0x17
        /*00fa*/ 	.short	(.L_26847 - .L_26846)
.L_26846:
        /*00fc*/ 	.word	0x00000000
        /*0100*/ 	.short	0x0006
        /*0102*/ 	.short	0x0030
        /*0104*/ 	.byte	0x00, 0xf0, 0x11, 0x00


	//----- nvinfo : EIATTR_KPARAM_INFO
	.align		4
.L_26847:
        /*0108*/ 	.byte	0x04, 0x17
        /*010a*/ 	.short	(.L_26849 - .L_26848)
.L_26848:
        /*010c*/ 	.word	0x00000000
        /*0110*/ 	.short	0x0005
        /*0112*/ 	.short	0x0028
        /*0114*/ 	.byte	0x00, 0xf5, 0x21, 0x00


	//----- nvinfo : EIATTR_KPARAM_INFO
	.align		4
.L_26849:
        /*0118*/ 	.byte	0x04, 0x17
        /*011a*/ 	.short	(.L_26851 - .L_26850)
.L_26850:
        /*011c*/ 	.word	0x00000000
        /*0120*/ 	.short	0x0004
        /*0122*/ 	.short	0x0020
        /*0124*/ 	.byte	0x00, 0xf5, 0x21, 0x00


	//----- nvinfo : EIATTR_KPARAM_INFO
	.align		4
.L_26851:
        /*0128*/ 	.byte	0x04, 0x17
        /*012a*/ 	.short	(.L_26853 - .L_26852)
.L_26852:
        /*012c*/ 	.word	0x00000000
        /*0130*/ 	.short	0x0003
        /*0132*/ 	.short	0x0018
        /*0134*/ 	.byte	0x00, 0xf5, 0x21, 0x00


	//----- nvinfo : EIATTR_KPARAM_INFO
	.align		4
.L_26853:
        /*0138*/ 	.byte	0x04, 0x17
        /*013a*/ 	.short	(.L_26855 - .L_26854)
.L_26854:
        /*013c*/ 	.word	0x00000000
        /*0140*/ 	.short	0x0002
        /*0142*/ 	.short	0x0010
        /*0144*/ 	.byte	0x00, 0xf5, 0x21, 0x00


	//----- nvinfo : EIATTR_KPARAM_INFO
	.align		4
.L_26855:
        /*0148*/ 	.byte	0x04, 0x17
        /*014a*/ 	.short	(.L_26857 - .L_26856)
.L_26856:
        /*014c*/ 	.word	0x00000000
        /*0150*/ 	.short	0x0001
        /*0152*/ 	.short	0x0008
        /*0154*/ 	.byte	0x00, 0xf5, 0x21, 0x00


	//----- nvinfo : EIATTR_KPARAM_INFO
	.align		4
.L_26857:
        /*0158*/ 	.byte	0x04, 0x17
        /*015a*/ 	.short	(.L_26859 - .L_26858)
.L_26858:
        /*015c*/ 	.word	0x00000000
        /*0160*/ 	.short	0x0000
        /*0162*/ 	.short	0x0000
        /*0164*/ 	.byte	0x00, 0xf5, 0x21, 0x00


	//----- nvinfo : EIATTR_SPARSE_MMA_MASK
	.align		4
.L_26859:
        /*0168*/ 	.byte	0x03, 0x50
        /*016a*/ 	.short	0x0000


	//----- nvinfo : EIATTR_MAXREG_COUNT
	.align		4
        /*016c*/ 	.byte	0x03, 0x1b
        /*016e*/ 	.short	0x00ff


	//----- nvinfo : EIATTR_NUM_BARRIERS
	.align		4
        /*0170*/ 	.byte	0x02, 0x4c
        /*0172*/ 	.byte	0x01
	.zero		1


	//----- nvinfo : EIATTR_MERCURY_ISA_VERSION
	.align		4
        /*0174*/ 	.byte	0x03, 0x5f
        /*0176*/ 	.short	0x0101


	//----- nvinfo : EIATTR_COOP_GROUP_MASK_REGIDS
	.align		4
        /*0178*/ 	.byte	0x04, 0x29
        /*017a*/ 	.short	(.L_26861 - .L_26860)


	//   ....[0]....
.L_26860:
        /*017c*/ 	.word	0xffffffff


	//   ....[1]....
        /*0180*/ 	.word	0xffffffff


	//   ....[2]....
        /*0184*/ 	.word	0xffffffff


	//   ....[3]....
        /*0188*/ 	.word	0xffffffff


	//   ....[4]....
        /*018c*/ 	.word	0xffffffff


	//   ....[5]....
        /*0190*/ 	.word	0xffffffff


	//   ....[6]....
        /*0194*/ 	.word	0xffffffff


	//   ....[7]....
        /*0198*/ 	.word	0xffffffff


	//   ....[8]....
        /*019c*/ 	.word	0xffffffff


	//   ....[9]....
        /*01a0*/ 	.word	0xffffffff


	//   ....[10]....
        /*01a4*/ 	.word	0xffffffff


	//   ....[11]....
        /*01a8*/ 	.word	0xffffffff


	//   ....[12]....
        /*01ac*/ 	.word	0xffffffff


	//   ....[13]....
        /*01b0*/ 	.word	0xffffffff


	//   ....[14]....
        /*01b4*/ 	.word	0xffffffff


	//   ....[15]....
        /*01b8*/ 	.word	0xffffffff


	//   ....[16]....
        /*01bc*/ 	.word	0xffffffff


	//   ....[17]....
        /*01c0*/ 	.word	0xffffffff


	//   ....[18]....
        /*01c4*/ 	.word	0xffffffff


	//   ....[19]....
        /*01c8*/ 	.word	0xffffffff


	//   ....[20]....
        /*01cc*/ 	.word	0xffffffff


	//   ....[21]....
        /*01d0*/ 	.word	0xffffffff


	//   ....[22]....
        /*01d4*/ 	.word	0xffffffff


	//   ....[23]....
        /*01d8*/ 	.word	0xffffffff


	//   ....[24]....
        /*01dc*/ 	.word	0xffffffff


	//   ....[25]....
        /*01e0*/ 	.word	0xffffffff


	//   ....[26]....
        /*01e4*/ 	.word	0xffffffff


	//   ....[27]....
        /*01e8*/ 	.word	0xffffffff


	//   ....[28]....
        /*01ec*/ 	.word	0xffffffff


	//   ....[29]....
        /*01f0*/ 	.word	0xffffffff


	//   ....[30]....
        /*01f4*/ 	.word	0xffffffff


	//   ....[31]....
        /*01f8*/ 	.word	0xffffffff


	//   ....[32]....
        /*01fc*/ 	.word	0xffffffff


	//   ....[33]....
        /*0200*/ 	.word	0xffffffff


	//   ....[34]....
        /*0204*/ 	.word	0xffffffff


	//   ....[35]....
        /*0208*/ 	.word	0xffffffff


	//   ....[36]....
        /*020c*/ 	.word	0xffffffff


	//   ....[37]....
        /*0210*/ 	.word	0xffffffff


	//   ....[38]....
        /*0214*/ 	.word	0xffffffff


	//   ....[39]....
        /*0218*/ 	.word	0xffffffff


	//   ....[40]....
        /*021c*/ 	.word	0xffffffff


	//   ....[41]....
        /*0220*/ 	.word	0xffffffff


	//   ....[42]....
        /*0224*/ 	.word	0xffffffff


	//   ....[43]....
        /*0228*/ 	.word	0xffffffff


	//----- nvinfo : EIATTR_COOP_GROUP_INSTR_OFFSETS
	.align		4
.L_26861:
        /*022c*/ 	.byte	0x04, 0x28
        /*022e*/ 	.short	(.L_26863 - .L_26862)


	//   ....[0]....
.L_26862:
        /*0230*/ 	.word	0x00002120


	//   ....[1]....
        /*0234*/ 	.word	0x00002170


	//   ....[2]....
        /*0238*/ 	.word	0x000021a0


	//   ....[3]....
        /*023c*/ 	.word	0x000021e0


	//   ....[4]....
        /*0240*/ 	.word	0x00002220


	//   ....[5]....
        /*0244*/ 	.word	0x000022d0


	//   ....[6]....
        /*0248*/ 	.word	0x00002300


	//   ....[7]....
        /*024c*/ 	.word	0x00002390


	//   ....[8]....
        /*0250*/ 	.word	0x000031d0


	//   ....[9]....
        /*0254*/ 	.word	0x00003210


	//   ....[10]....
        /*0258*/ 	.word	0x00003230


	//   ....[11]....
        /*025c*/ 	.word	0x00003250


	//   ....[12]....
        /*0260*/ 	.word	0x00003270


	//   ....[13]....
        /*0264*/ 	.word	0x000032c0


	//   ....[14]....
        /*0268*/ 	.word	0x000032e0


	//   ....[15]....
        /*026c*/ 	.word	0x00003300


	//   ....[16]....
        /*0270*/ 	.word	0x00006610


	//   ....[17]....
        /*0274*/ 	.word	0x00006650


	//   ....[18]....
        /*0278*/ 	.word	0x00006690


	//   ....[19]....
        /*027c*/ 	.word	0x000066d0


	//   ....[20]....
        /*0280*/ 	.word	0x00006700


	//   ....[21]....
        /*0284*/ 	.word	0x00006710


	//   ....[22]....
        /*0288*/ 	.word	0x00006720


	//   ....[23]....
        /*028c*/ 	.word	0x00006760


	//   ....[24]....
        /*0290*/ 	.word	0x00006790


	//   ....[25]....
        /*0294*/ 	.word	0x000067c0


	//   ....[26]....
        /*0298*/ 	.word	0x000067f0


	//   ....[27]....
        /*029c*/ 	.word	0x00006820


	//   ....[28]....
        /*02a0*/ 	.word	0x00006840


	//   ....[29]....
        /*02a4*/ 	.word	0x00006860


	//   ....[30]....
        /*02a8*/ 	.word	0x00006890


	//   ....[31]....
        /*02ac*/ 	.word	0x000068b0


	//   ....[32]....
        /*02b0*/ 	.word	0x000068d0


	//   ....[33]....
        /*02b4*/ 	.word	0x000068f0


	//   ....[34]....
        /*02b8*/ 	.word	0x00006910


	//   ....[35]....
        /*02bc*/ 	.word	0x00006930


	//   ....[36]....
        /*02c0*/ 	.word	0x00006940


	//   ....[37]....
        /*02c4*/ 	.word	0x00006960


	//   ....[38]....
        /*02c8*/ 	.word	0x00006980


	//   ....[39]....
        /*02cc*/ 	.word	0x000069a0


	//   ....[40]....
        /*02d0*/ 	.word	0x000069c0


	//   ....[41]....
        /*02d4*/ 	.word	0x000069e0


	//   ....[42]....
        /*02d8*/ 	.word	0x00006a00


	//   ....[43]....
        /*02dc*/ 	.word	0x00006a20


	//----- nvinfo : EIATTR_VRC_CTA_INIT_COUNT
	.align		4
.L_26863:
        /*02e0*/ 	.byte	0x02, 0x4a
	.zero		1
	.zero		1


	//----- nvinfo : EIATTR_EXIT_INSTR_OFFSETS
	.align		4
        /*02e4*/ 	.byte	0x04, 0x1c
        /*02e6*/ 	.short	(.L_26865 - .L_26864)


	//   ....[0]....
.L_26864:
        /*02e8*/ 	.word	0x00000090


	//   ....[1]....
        /*02ec*/ 	.word	0x000070e0


	//   ....[2]....
        /*02f0*/ 	.word	0x00007110


	//   ....[3]....
        /*02f4*/ 	.word	0x00007360


	//----- nvinfo : EIATTR_CRS_STACK_SIZE
	.align		4
.L_26865:
        /*02f8*/ 	.byte	0x04, 0x1e
        /*02fa*/ 	.short	(.L_26867 - .L_26866)
.L_26866:
        /*02fc*/ 	.word	0x00000000


	//----- nvinfo : EIATTR_CBANK_PARAM_SIZE
	.align		4
.L_26867:
        /*0300*/ 	.byte	0x03, 0x19
        /*0302*/ 	.short	0x008c


	//----- nvinfo : EIATTR_PARAM_CBANK
	.align		4
        /*0304*/ 	.byte	0x04, 0x0a
        /*0306*/ 	.short	(.L_26869 - .L_26868)
	.align		4
.L_26868:
        /*0308*/ 	.word	index@(.nv.constant0._ZN4vllm25paged_attention_v2_kernelIttLi112ELi32ELi128ELNS_18Fp8KVCacheDataTypeE0ELb0ELi512EEEvPfS2_PT_PKS3_PKT0_S9_ifPKiSB_iPKfiiiSD_SD_iiiii)
        /*030c*/ 	.short	0x0380
        /*030e*/ 	.short	0x008c


	//----- nvinfo : EIATTR_SW_WAR
	.align		4
.L_26869:
        /*0310*/ 	.byte	0x04, 0x36
        /*0312*/ 	.short	(.L_26871 - .L_26870)
.L_26870:
        /*0314*/ 	.word	0x00000008
.L_26871:


//--------------------- .nv.info._ZN4vllm25paged_attention_v2_kernelIttLi96ELi32ELi128ELNS_18Fp8KVCacheDataTypeE0ELb0ELi512EEEvPfS2_PT_PKS3_PKT0_S9_ifPKiSB_iPKfiiiSD_SD_iiiii --------------------------
	.section	.nv.info._ZN4vllm25paged_attention_v2_kernelIttLi96ELi32ELi128ELNS_18Fp8KVCacheDataTypeE0ELb0ELi512EEEvPfS2_PT_PKS3_PKT0_S9_ifPKiSB_iPKfiiiSD_SD_iiiii,"",@"SHT_CUDA_INFO"
	.sectionflags	@""
	.align	4


	//----- nvinfo : EIATTR_CUDA_API_VERSION
	.align		4
        /*0000*/ 	.byte	0x04, 0x37
        /*0002*/ 	.short	(.L_26873 - .L_26872)
.L_26872:
        /*0004*/ 	.word	0x00000082


	//----- nvinfo : EIATTR_KPARAM_INFO
	.align		4
.L_26873:
        /*0008*/ 	.byte	0x04, 0x17
        /*000a*/ 	.short	(.L_26875 - .L_26874)
.L_26874:
        /*000c*/ 	.word	0x00000000
        /*0010*/ 	.short	0x0015
        /*0012*/ 	.short	0x0088
        /*0014*/ 	.byte	0x00, 0xf0, 0x11, 0x00


	//----- nvinfo : EIATTR_KPARAM_INFO
	.align		4
.L_26875:
        /*0018*/ 	.byte	0x04, 0x17
        /*001a*/ 	.short	(.L_26877 - .L_26876)
.L_26876:
        /*001c*/ 	.word	0x00000000
        /*0020*/ 	.short	0x0014
        /*0022*/ 	.short	0x0084
        /*0024*/ 	.byte	0x00, 0xf0, 0x11, 0x00


	//----- nvinfo : EIATTR_KPARAM_INFO
	.align		4
.L_26877:
        /*0028*/ 	.byte	0x04, 0x17
        /*002a*/ 	.short	(.L_26879 - .L_26878)
.L_26878:
        /*002c*/ 	.word	0x00000000
        /*0030*/ 	.short	0x0013
        /*0032*/ 	.short	0x0080
        /*0034*/ 	.byte	0x00, 0xf0, 0x11, 0x00


	//----- nvinfo : EIATTR_KPARAM_INFO
	.align		4
.L_26879:
        /*0038*/ 	.byte	0x04, 0x17
        /*003a*/ 	.short	(.L_26881 - .L_26880)
.L_26880:
        /*003c*/ 	.word	0x00000000
        /*0040*/ 	.short	0x0012
        /*0042*/ 	.short	0x007c
        /*0044*/ 	.byte	0x00, 0xf0, 0x11, 0x00


	//----- nvinfo : EIATTR_KPARAM_INFO
	.align		4
.L_26881:
        /*0048*/ 	.byte	0x04, 0x17
        /*004a*/ 	.short	(.L_26883 - .L_26882)
.L_26882:
        /*004c*/ 	.word	0x00000000
        /*0050*/ 	.short	0x0011
        /*0052*/ 	.short	0x0078
        /*0054*/ 	.byte	0x00, 0xf0, 0x11, 0x00


	//----- nvinfo : EIATTR_KPARAM_INFO
	.align		4
.L_26883:
        /*0058*/ 	.byte	0x04, 0x17
        /*005a*/ 	.short	(.L_26885 - .L_26884)
.L_26884:
        /*005c*/ 	.word	0x00000000
        /*0060*/ 	.short	0x0010
        /*0062*/ 	.short	0x0070
        /*0064*/ 	.byte	0x00, 0xf5, 0x21, 0x00


	//----- nvinfo : EIATTR_KPARAM_INFO
	.align		4
.L_26885:
        /*0068*/ 	.byte	0x04, 0x17
        /*006a*/ 	.short	(.L_26887 - .L_26886)
.L_26886:
        /*006c*/ 	.word	0x00000000
        /*0070*/ 	.short	0x000f
        /*0072*/ 	.short	0x0068
        /*0074*/ 	.byte	0x00, 0xf5, 0x21, 0x00


	//----- nvinfo : EIATTR_KPARAM_INFO
	.align		4
.L_26887:
        /*0078*/ 	.byte	0x04, 0x17
        /*007a*/ 	.short	(.L_26889 - .L_26888)
.L_26888:
        /*007c*/ 	.word	0x00000000
        /*0080*/ 	.short	0x000e
        /*0082*/ 	.short	0x0060
        /*0084*/ 	.byte	0x00, 0xf0, 0x11, 0x00


	//----- nvinfo : EIATTR_KPARAM_INFO
	.align		4
.L_26889:
        /*0088*/ 	.byte	0x04, 0x17
        /*008a*/ 	.short	(.L_26891 - .L_26890)
.L_26890:
        /*008c*/ 	.word	0x00000000
        /*0090*/ 	.short	0x000d
        /*0092*/ 	.short	0x005c
        /*0094*/ 	.byte	0x00, 0xf0, 0x11, 0x00


	//----- nvinfo : EIATTR_KPARAM_INFO
	.align		4
.L_26891:
        /*0098*/ 	.byte	0x04, 0x17
        /*009a*/ 	.short	(.L_26893 - .L_26892)
.L_26892:
        /*009c*/ 	.word	0x00000000
        /*00a0*/ 	.short	0x000c
        /*00a2*/ 	.short	0x0058
        /*00a4*/ 	.byte	0x00, 0xf0, 0x11, 0x00


	//----- nvinfo : EIATTR_KPARAM_INFO
	.align		4
.L_26893:
        /*00a8*/ 	.byte	0x04, 0x17
        /*00aa*/ 	.short	(.L_26895 - .L_26894)
.L_26894:
        /*00ac*/ 	.word	0x00000000
        /*00b0*/ 	.short	0x000b
        /*00b2*/ 	.short	0x0050
        /*00b4*/ 	.byte	0x00, 0xf5, 0x21, 0x00


	//----- nvinfo : EIATTR_KPARAM_INFO
	.align		4
.L_26895:
        /*00b8*/ 	.byte	0x04, 0x17
        /*00ba*/ 	.short	(.L_26897 - .L_26896)
.L_26896:
        /*00bc*/ 	.word	0x00000000
        /*00c0*/ 	.short	0x000a
        /*00c2*/ 	.short	0x0048
        /*00c4*/ 	.byte	0x00, 0xf0, 0x11, 0x00


	//----- nvinfo : EIATTR_KPARAM_INFO
	.align		4
.L_26897:
        /*00c8*/ 	.byte	0x04, 0x17
        /*00ca*/ 	.short	(.L_26899 - .L_26898)
.L_26898:
        /*00cc*/ 	.word	0x00000000
        /*00d0*/ 	.short	0x0009
        /*00d2*/ 	.short	0x0040
        /*00d4*/ 	.byte	0x00, 0xf5, 0x21, 0x00


	//----- nvinfo : EIATTR_KPARAM_INFO
	.align		4
.L_26899:
        /*00d8*/ 	.byte	0x04, 0x17
        /*00da*/ 	.short	(.L_26901 - .L_26900)
.L_26900:
        /*00dc*/ 	.word	0x00000000
        /*00e0*/ 	.short	0x0008
        /*00e2*/ 	.short	0x0038
        /*00e4*/ 	.byte	0x00, 0xf5, 0x21, 0x00


	//----- nvinfo : EIATTR_KPARAM_INFO
	.align		4
.L_26901:
        /*00e8*/ 	.byte	0x04, 0x17
        /*00ea*/ 	.short	(.L_26903 - .L_26902)
.L_26902:
        /*00ec*/ 	.word	0x00000000
        /*00f0*/ 	.short	0x0007
        /*00f2*/ 	.short	0x0034
        /*00f4*/ 	.byte	0x00, 0xf0, 0x11, 0x00


	//----- nvinfo : EIATTR_KPARAM_INFO
	.align		4
.L_26903:
        /*00f8*/ 	.byte	0x04, 0x17
        /*00fa*/ 	.short	(.L_26905 - .L_26904)
.L_26904:
        /*00fc*/ 	.word	0x00000000
        /*0100*/ 	.short	0x0006
        /*0102*/ 	.short	0x0030
        /*0104*/ 	.byte	0x00, 0xf0, 0x11, 0x00


	//----- nvinfo : EIATTR_KPARAM_INFO
	.align		4
.L_26905:
        /*0108*/ 	.byte	0x04, 0x17
        /*010a*/ 	.short	(.L_26907 - .L_26906)
.L_26906:
        /*010c*/ 	.word	0x00000000
        /*0110*/ 	.short	0x0005
        /*0112*/ 	.short	0x0028
        /*0114*/ 	.byte	0x00, 0xf5, 0x21, 0x00


	//----- nvinfo : EIATTR_KPARAM_INFO
	.align		4
.L_26907:
        /*0118*/ 	.byte	0x04, 0x17
        /*011a*/ 	.short	(.L_26909 - .L_26908)
.L_26908:
        /*011c*/ 	.word	0x00000000
        /*0120*/ 	.short	0x0004
        /*0122*/ 	.short	0x0020
        /*0124*/ 	.byte	0x00, 0xf5, 0x21, 0x00


	//----- nvinfo : EIATTR_KPARAM_INFO
	.align		4
.L_26909:
        /*0128*/ 	.byte	0x04, 0x17
        /*012a*/ 	.short	(.L_26911 - .L_26910)
.L_26910:
        /*012c*/ 	.word	0x00000000
        /*0130*/ 	.short	0x0003
        /*0132*/ 	.short	0x0018
        /*0134*/ 	.byte	0x00, 0xf5, 0x21, 0x00


	//----- nvinfo : EIATTR_KPARAM_INFO
	.align		4
.L_26911:
        /*0138*/ 	.byte	0x04, 0x17
        /*013a*/ 	.short	(.L_26913 - .L_26912)
.L_26912:
        /*013c*/ 	.word	0x00000000
        /*0140*/ 	.short	0x0002
        /*0142*/ 	.short	0x0010
        /*0144*/ 	.byte	0x00, 0xf5, 0x21, 0x00


	//----- nvinfo : EIATTR_KPARAM_INFO
	.align		4
.L_26913:
        /*0148*/ 	.byte	0x04, 0x17
        /*014a*/ 	.short	(.L_26915 - .L_26914)
.L_26914:
        /*014c*/ 	.word	0x00000000
        /*0150*/ 	.short	0x0001
        /*0152*/ 	.short	0x0008
        /*0154*/ 	.byte	0x00, 0xf5, 0x21, 0x00


	//----- nvinfo : EIATTR_KPARAM_INFO
	.align		4
.L_26915:
        /*0158*/ 	.byte	0x04, 0x17
        /*015a*/ 	.short	(.L_26917 - .L_26916)
.L_26916:
        /*015c*/ 	.word	0x00000000
        /*0160*/ 	.short	0x0000
        /*0162*/ 	.short	0x0000
        /*0164*/ 	.byte	0x00, 0xf5, 0x21, 0x00


	//----- nvinfo : EIATTR_SPARSE_MMA_MASK
	.align		4
.L_26917:
        /*0168*/ 	.byte	0x03, 0x50
        /*016a*/ 	.short	0x0000


	//----- nvinfo : EIATTR_MAXREG_COUNT
	.align		4
        /*016c*/ 	.byte	0x03, 0x1b
        /*016e*/ 	.short	0x00ff


	//----- nvinfo : EIATTR_NUM_BARRIERS
	.align		4
        /*0170*/ 	.byte	0x02, 0x4c
        /*0172*/ 	.byte	0x01
	.zero		1


	//----- nvinfo : EIATTR_MERCURY_ISA_VERSION
	.align		4
        /*0174*/ 	.byte	0x03, 0x5f
        /*0176*/ 	.short	0x0101


	//----- nvinfo : EIATTR_COOP_GROUP_MASK_REGIDS
	.align		4
        /*0178*/ 	.byte	0x04, 0x29
        /*017a*/ 	.short	(.L_26919 - .L_26918)


	//   ....[0]....
.L_26918:
        /*017c*/ 	.word	0xffffffff


	//   ....[1]....
        /*0180*/ 	.word	0xffffffff


	//   ....[2]....
        /*0184*/ 	.word	0xffffffff


	//   ....[3]....
        /*0188*/ 	.word	0xffffffff


	//   ....[4]....
        /*018c*/ 	.word	0xffffffff


	//   ....[5]....
        /*0190*/ 	.word	0xffffffff


	//   ....[6]....
        /*0194*/ 	.word	0xffffffff


	//   ....[7]....
        /*0198*/ 	.word	0xffffffff


	//   ....[8]....
        /*019c*/ 	.word	0xffffffff


	//   ....[9]....
        /*01a0*/ 	.word	0xffffffff


	//   ....[10]....
        /*01a4*/ 	.word	0xffffffff


	//   ....[11]....
        /*01a8*/ 	.word	0xffffffff


	//   ....[12]....
        /*01ac*/ 	.word	0xffffffff


	//   ....[13]....
        /*01b0*/ 	.word	0xffffffff


	//   ....[14]....
        /*01b4*/ 	.word	0xffffffff


	//   ....[15]....
        /*01b8*/ 	.word	0xffffffff


	//   ....[16]....
        /*01bc*/ 	.word	0xffffffff


	//   ....[17]....
        /*01c0*/ 	.word	0xffffffff


	//   ....[18]....
        /*01c4*/ 	.word	0xffffffff


	//   ....[19]....
        /*01c8*/ 	.word	0xffffffff


	//   ....[20]....
        /*01cc*/ 	.word	0xffffffff


	//   ....[21]....
        /*01d0*/ 	.word	0xffffffff


	//   ....[22]....
        /*01d4*/ 	.word	0xffffffff


	//   ....[23]....
        /*01d8*/ 	.word	0xffffffff


	//   ....[24]....
        /*01dc*/ 	.word	0xffffffff


	//   ....[25]....
        /*01e0*/ 	.word	0xffffffff


	//   ....[26]....
        /*01e4*/ 	.word	0xffffffff


	//   ....[27]....
        /*01e8*/ 	.word	0xffffffff


	//   ....[28]....
        /*01ec*/ 	.word	0xffffffff


	//   ....[29]....
        /*01f0*/ 	.word	0xffffffff


	//   ....[30]....
        /*01f4*/ 	.word	0xffffffff


	//   ....[31]....
        /*01f8*/ 	.word	0xffffffff


	//   ....[32]....
        /*01fc*/ 	.word	0xffffffff


	//   ....[33]....
        /*0200*/ 	.word	0xffffffff


	//   ....[34]....
        /*0204*/ 	.word	0xffffffff


	//   ....[35]....
        /*0208*/ 	.word	0xffffffff


	//   ....[36]....
        /*020c*/ 	.word	0xffffffff


	//   ....[37]....
        /*0210*/ 	.word	0xffffffff


	//   ....[38]....
        /*0214*/ 	.word	0xffffffff


	//   ....[39]....
        /*0218*/ 	.word	0xffffffff


	//----- nvinfo : EIATTR_COOP_GROUP_INSTR_OFFSETS
	.align		4
.L_26919:
        /*021c*/ 	.byte	0x04, 0x28
        /*021e*/ 	.short	(.L_26921 - .L_26920)


	//   ....[0]....
.L_26920:
        /*0220*/ 	.word	0x00001e00


	//   ....[1]....
        /*0224*/ 	.word	0x00001ee0


	//   ....[2]....
        /*0228*/ 	.word	0x00001f00


	//   ....[3]....
        /*022c*/ 	.word	0x00001f40


	//   ....[4]....
        /*0230*/ 	.word	0x00001f70


	//   ....[5]....
        /*0234*/ 	.word	0x00002000


	//   ....[6]....
        /*0238*/ 	.word	0x00002020


	//   ....[7]....
        /*023c*/ 	.word	0x00002040


	//   ....[8]....
        /*0240*/ 	.word	0x00002e90


	//   ....[9]....
        /*0244*/ 	.word	0x00002ed0


	//   ....[10]....
        /*0248*/ 	.word	0x00002ef0


	//   ....[11]....
        /*024c*/ 	.word	0x00002f10


	//   ....[12]....
        /*0250*/ 	.word	0x00002f30


	//   ....[13]....
        /*0254*/ 	.word	0x00002f80


	//   ....[14]....
        /*0258*/ 	.word	0x00002fa0


	//   ....[15]....
        /*025c*/ 	.word	0x00002fc0


	//   ....[16]....
        /*0260*/ 	.word	0x00005df0


	//   ....[17]....
        /*0264*/ 	.word	0x00005e30


	//   ....[18]....
        /*0268*/ 	.word	0x00005e70


	//   ....[19]....
        /*026c*/ 	.word	0x00005eb0


	//   ....[20]....
        /*0270*/ 	.word	0x00005ee0


	//   ....[21]....
        /*0274*/ 	.word	0x00005ef0


	//   ....[22]....
        /*0278*/ 	.word	0x00005f00


	//   ....[23]....
        /*027c*/ 	.word	0x00005f40


	//   ....[24]....
        /*0280*/ 	.word	0x00005f70


	//   ....[25]....
        /*0284*/ 	.word	0x00005fa0


	//   ....[26]....
        /*0288*/ 	.word	0x00005fd0


	//   ....[27]....
        /*028c*/ 	.word	0x00006000


	//   ....[28]....
        /*0290*/ 	.word	0x00006030


	//   ....[29]....
        /*0294*/ 	.word	0x00006050


	//   ....[30]....
        /*0298*/ 	.word	0x00006070


	//   ....[31]....
        /*029c*/ 	.word	0x00006090


	//   ....[32]....
        /*02a0*/ 	.word	0x000060b0


	//   ....[33]....
        /*02a4*/ 	.word	0x000060d0


	//   ....[34]....
        /*02a8*/ 	.word	0x000060e0


	//   ....[35]....
        /*02ac*/ 	.word	0x00006100


	//   ....[36]....
        /*02b0*/ 	.word	0x00006120


	//   ....[37]....
        /*02b4*/ 	.word	0x00006140


	//   ....[38]....
        /*02b8*/ 	.word	0x00006160


	//   ....[39]....
        /*02bc*/ 	.word	0x00006180


	//----- nvinfo : EIATTR_VRC_CTA_INIT_COUNT
	.align		4
.L_26921:
        /*02c0*/ 	.byte	0x02, 0x4a
	.zero		1
	.zero		1


	//----- nvinfo : EIATTR_EXIT_INSTR_OFFSETS
	.align		4
        /*02c4*/ 	.byte	0x04, 0x1c
        /*02c6*/ 	.short	(.L_26923 - .L_26922)


	//   ....[0]....
.L_26922:
        /*02c8*/ 	.word	0x000000d0


	//   ....[1]....
        /*02cc*/ 	.word	0x00006780


	//   ....[2]....
        /*02d0*/ 	.word	0x000067b0


	//   ....[3]....
        /*02d4*/ 	.word	0x000069d0


	//----- nvinfo : EIATTR_CRS_STACK_SIZE
	.align		4
.L_26923:
        /*02d8*/ 	.byte	0x04, 0x1e
        /*02da*/ 	.short	(.L_26925 - .L_26924)
.L_26924:
        /*02dc*/ 	.word	0x00000000


	//----- nvinfo : EIATTR_CBANK_PARAM_SIZE
	.align		4
.L_26925:
        /*02e0*/ 	.byte	0x03, 0x19
        /*02e2*/ 	.short	0x008c


	//----- nvinfo : EIATTR_PARAM_CBANK
	.align		4
        /*02e4*/ 	.byte	0x04, 0x0a
        /*02e6*/ 	.short	(.L_26927 - .L_26926)
	.align		4
.L_26926:
        /*02e8*/ 	.word	index@(.nv.constant0._ZN4vllm25paged_attention_v2_kernelIttLi96ELi32ELi128ELNS_18Fp8KVCacheDataTypeE0ELb0ELi512EEEvPfS2_PT_PKS3_PKT0_S9_ifPKiSB_iPKfiiiSD_SD_iiiii)
        /*02ec*/ 	.short	0x0380
        /*02ee*/ 	.short	0x008c


	//----- nvinfo : EIATTR_SW_WAR
	.align		4
.L_26927:
        /*02f0*/ 	.byte	0x04, 0x36
        /*02f2*/ 	.short	(.L_26929 - .L_26928)
.L_26928:
        /*02f4*/ 	.word	0x00000008
.L_26929:


//--------------------- .nv.info._ZN4vllm25paged_attention_v2_kernelIttLi80ELi32ELi128ELNS_18Fp8KVCacheDataTypeE0ELb0ELi512EEEvPfS2_PT_PKS3_PKT0_S9_ifPKiSB_iPKfiiiSD_SD_iiiii --------------------------
	.section	.nv.info._ZN4vllm25paged_attention_v2_kernelIttLi80ELi32ELi128ELNS_18Fp8KVCacheDataTypeE0ELb0ELi512EEEvPfS2_PT_PKS3_PKT0_S9_ifPKiSB_iPKfiiiSD_SD_iiiii,"",@"SHT_CUDA_INFO"
	.sectionflags	@""
	.align	4


	//----- nvinfo : EIATTR_CUDA_API_VERSION
	.align		4
        /*0000*/ 	.byte	0x04, 0x37
        /*0002*/ 	.short	(.L_26931 - .L_26930)
.L_26930:
        /*0004*/ 	.word	0x00000082


	//----- nvinfo : EIATTR_KPARAM_INFO
	.align		4
.L_26931:
        /*0008*/ 	.byte	0x04, 0x17
        /*000a*/ 	.short	(.L_26933 - .L_26932)
.L_26932:
        /*000c*/ 	.word	0x00000000
        /*0010*/ 	.short	0x0015
        /*0012*/ 	.short	0x0088
        /*0014*/ 	.byte	0x00, 0xf0, 0x11, 0x00


	//----- nvinfo : EIATTR_KPARAM_INFO
	.align		4
.L_26933:
        /*0018*/ 	.byte	0x04, 0x17
        /*001a*/ 	.short	(.L_26935 - .L_26934)
.L_26934:
        /*001c*/ 	.word	0x00000000
        /*0020*/ 	.short	0x0014
        /*0022*/ 	.short	0x0084
        /*0024*/ 	.byte	0x00, 0xf0, 0x11, 0x00


	//----- nvinfo : EIATTR_KPARAM_INFO
	.align		4
.L_26935:
        /*0028*/ 	.byte	0x04, 0x17
        /*002a*/ 	.short	(.L_26937 - .L_26936)
.L_26936:
        /*002c*/ 	.word	0x00000000
        /*0030*/ 	.short	0x0013
        /*0032*/ 	.short	0x0080
        /*0034*/ 	.byte	0x00, 0xf0, 0x11, 0x00


	//----- nvinfo : EIATTR_KPARAM_INFO
	.align		4
.L_26937:
        /*0038*/ 	.byte	0x04, 0x17
        /*003a*/ 	.short	(.L_26939 - .L_26938)
.L_26938:
        /*003c*/ 	.word	0x00000000
        /*0040*/ 	.short	0x0012
        /*0042*/ 	.short	0x007c
        /*0044*/ 	.byte	0x00, 0xf0, 0x11, 0x00


	//----- nvinfo : EIATTR_KPARAM_INFO
	.align		4
.L_26939:
        /*0048*/ 	.byte	0x04, 0x17
        /*004a*/ 	.short	(.L_26941 - .L_26940)
.L_26940:
        /*004c*/ 	.word	0x00000000
        /*0050*/ 	.short	0x0011
        /*0052*/ 	.short	0x0078
        /*0054*/ 	.byte	0x00, 0xf0, 0x11, 0x00


	//----- nvinfo : EIATTR_KPARAM_INFO
	.align		4
.L_26941:
        /*0058*/ 	.byte	0x04, 0x17
        /*005a*/ 	.short	(.L_26943 - .L_26942)
.L_26942:
        /*005c*/ 	.word	0x00000000
        /*0060*/ 	.short	0x0010
        /*0062*/ 	.short	0x0070
        /*0064*/ 	.byte	0x00, 0xf5, 0x21, 0x00


	//----- nvinfo : EIATTR_KPARAM_INFO
	.align		4
.L_26943:
        /*0068*/ 	.byte	0x04, 0x17
        /*006a*/ 	.short	(.L_26945 - .L_26944)
.L_26944:
        /*006c*/ 	.word	0x00000000
        /*0070*/ 	.short	0x000f
        /*0072*/ 	.short	0x0068
        /*0074*/ 	.byte	0x00, 0xf5, 0x21, 0x00


	//----- nvinfo : EIATTR_KPARAM_INFO
	.align		4
.L_26945:
        /*0078*/ 	.byte	0x04, 0x17
        /*007a*/ 	.short	(.L_26947 - .L_26946)
.L_26946:
        /*007c*/ 	.word	0x00000000
        /*0080*/ 	.short	0x000e
        /*0082*/ 	.short	0x0060
        /*0084*/ 	.byte	0x00, 0xf0, 0x11, 0x00


	//----- nvinfo : EIATTR_KPARAM_INFO
	.align		4
.L_26947:
        /*0088*/ 	.byte	0x04, 0x17
        /*008a*/ 	.short	(.L_26949 - .L_26948)
.L_26948:
        /*008c*/ 	.word	0x00000000
        /*0090*/ 	.short	0x000d
        /*0092*/ 	.short	0x005c
        /*0094*/ 	.byte	0x00, 0xf0, 0x11, 0x00


	//----- nvinfo : EIATTR_KPARAM_INFO
	.align		4
.L_26949:
        /*0098*/ 	.byte	0x04, 0x17
        /*009a*/ 	.short	(.L_26951 - .L_26950)
.L_26950:
        /*009c*/ 	.word	0x00000000
        /*00a0*/ 	.short	0x000c
        /*00a2*/ 	.short	0x0058
        /*00a4*/ 	.byte	0x00, 0xf0, 0x11, 0x00


	//----- nvinfo : EIATTR_KPARAM_INFO
	.align		4
.L_26951:
        /*00a8*/ 	.byte	0x04, 0x17
        /*00aa*/ 	.short	(.L_26953 - .L_26952)
.L_26952:
        /*00ac*/ 	.word	0x00000000
        /*00b0*/ 	.short	0x000b
        /*00b2*/ 	.short	0x0050
        /*00b4*/ 	.byte	0x00, 0xf5, 0x21, 0x00


	//----- nvinfo : EIATTR_KPARAM_INFO
	.align		4
.L_26953:
        /*00b8*/ 	.byte	0x04, 0x17
        /*00ba*/ 	.short	(.L_26955 - .L_26954)
.L_26954:
        /*00bc*/ 	.word	0x00000000
        /*00c0*/ 	.short	0x000a
        /*00c2*/ 	.short	0x0048
        /*00c4*/ 	.byte	0x00, 0xf0, 0x11, 0x00


	//----- nvinfo : EIATTR_KPARAM_INFO
	.align		4
.L_26955:
        /*00c8*/ 	.byte	0x04, 0x17
        /*00ca*/ 	.short	(.L_26957 - .L_26956)
.L_26956:
        /*00cc*/ 	.word	0x00000000
        /*00d0*/ 	.short	0x0009
        /*00d2*/ 	.short	0x0040
        /*00d4*/ 	.byte	0x00, 0xf5, 0x21, 0x00


	//----- nvinfo : EIATTR_KPARAM_INFO
	.align		4
.L_26957:
        /*00d8*/ 	.byte	0x04, 0x17
        /*00da*/ 	.short	(.L_26959 - .L_26958)
.L_26958:
        /*00dc*/ 	.word	0x00000000
        /*00e0*/ 	.short	0x0008
        /*00e2*/ 	.short	0x0038
        /*00e4*/ 	.byte	0x00, 0xf5, 0x21, 0x00


	//----- nvinfo : EIATTR_KPARAM_INFO
	.align		4
.L_26959:
        /*00e8*/ 	.byte	0x04, 0x17
        /*00ea*/ 	.short	(.L_26961 - .L_26960)
.L_26960:
        /*00ec*/ 	.word	0x00000000
        /*00f0*/ 	.short	0x0007
        /*00f2*/ 	.short	0x0034
        /*00f4*/ 	.byte	0x00, 0xf0, 0x11, 0x00


	//----- nvinfo : EIATTR_KPARAM_INFO
	.align		4
.L_26961:
        /*00f8*/ 	.byte	0x04, 0x17
        /*00fa*/ 	.short	(.L_26963 - .L_26962)
.L_26962:
        /*00fc*/ 	.word	0x00000000
        /*0100*/ 	.short	0x0006
        /*0102*/ 	.short	0x0030
        /*0104*/ 	.byte	0x00, 0xf0, 0x11, 0x00


	//----- nvinfo : EIATTR_KPARAM_INFO
	.align		4
.L_26963:
        /*0108*/ 	.byte	0x04, 0x17
        /*010a*/ 	.short	(.L_26965 - .L_26964)
.L_26964:
        /*010c*/ 	.word	0x00000000
        /*0110*/ 	.short	0x0005
        /*0112*/ 	.short	0x0028
        /*0114*/ 	.byte	0x00, 0xf5, 0x21, 0x00


	//----- nvinfo : EIATTR_KPARAM_INFO
	.align		4
.L_26965:
        /*0118*/ 	.byte	0x04, 0x17
        /*011a*/ 	.short	(.L_26967 - .L_26966)
.L_26966:
        /*011c*/ 	.word	0x00000000
        /*0120*/ 	.short	0x0004
        /*0122*/ 	.short	0x0020
        /*0124*/ 	.byte	0x00, 0xf5, 0x21, 0x00


	//----- nvinfo : EIATTR_KPARAM_INFO
	.align		4
.L_26967:
        /*0128*/ 	.byte	0x04, 0x17
        /*012a*/ 	.short	(.L_26969 - .L_26968)
.L_26968:
        /*012c*/ 	.word	0x00000000
        /*0130*/ 	.short	0x0003
        /*0132*/ 	.short	0x0018
        /*0134*/ 	.byte	0x00, 0xf5, 0x21, 0x00


	//----- nvinfo : EIATTR_KPARAM_INFO
	.align		4
.L_26969:
        /*0138*/ 	.byte	0x04, 0x17
        /*013a*/ 	.short	(.L_26971 - .L_26970)
.L_26970:
        /*013c*/ 	.word	0x00000000
        /*0140*/ 	.short	0x0002
        /*0142*/ 	.short	0x0010
        /*0144*/ 	.byte	0x00, 0xf5, 0x21, 0x00


	//----- nvinfo : EIATTR_KPARAM_INFO
	.align		4
.L_26971:
        /*0148*/ 	.byte	0x04, 0x17
        /*014a*/ 	.short	(.L_26973 - .L_26972)
.L_26972:
        /*014c*/ 	.word	0x00000000
        /*0150*/ 	.short	0x0001
        /*0152*/ 	.short	0x0008
        /*0154*/ 	.byte	0x00, 0xf5, 0x21, 0x00


	//----- nvinfo : EIATTR_KPARAM_INFO
	.align		4
.L_26973:
        /*0158*/ 	.byte	0x04, 0x17
        /*015a*/ 	.short	(.L_26975 - .L_26974)
.L_26974:
        /*015c*/ 	.word	0x00000000
        /*0160*/ 	.short	0x0000
        /*0162*/ 	.short	0x0000
        /*0164*/ 	.byte	0x00, 0xf5, 0x21, 0x00


	//----- nvinfo : EIATTR_SPARSE_MMA_MASK
	.align		4
.L_26975:
        /*0168*/ 	.byte	0x03, 0x50
        /*016a*/ 	.short	0x0000


	//----- nvinfo : EIATTR_MAXREG_COUNT
	.align		4
        /*016c*/ 	.byte	0x03, 0x1b
        /*016e*/ 	.short	0x00ff


	//----- nvinfo : EIATTR_NUM_BARRIERS
	.align		4
        /*0170*/ 	.byte	0x02, 0x4c
        /*0172*/ 	.byte	0x01
	.zero		1


	//----- nvinfo : EIATTR_MERCURY_ISA_VERSION
	.align		4
        /*0174*/ 	.byte	0x03, 0x5f
        /*0176*/ 	.short	0x0101


	//----- nvinfo : EIATTR_COOP_GROUP_MASK_REGIDS
	.align		4
        /*0178*/ 	.byte	0x04, 0x29
        /*017a*/ 	.short	(.L_26977 - .L_26976)


	//   ....[0]....
.L_26976:
        /*017c*/ 	.word	0xffffffff


	//   ....[1]....
        /*0180*/ 	.word	0xffffffff


	//   ....[2]....
        /*0184*/ 	.word	0xffffffff


	//   ....[3]....
        /*0188*/ 	.word	0xffffffff


	//   ....[4]....
        /*018c*/ 	.word	0xffffffff


	//   ....[5]....
        /*0190*/ 	.word	0xffffffff


	//   ....[6]....
        /*0194*/ 	.word	0xffffffff


	//   ....[7]....
        /*0198*/ 	.word	0xffffffff


	//   ....[8]....
        /*019c*/ 	.word	0xffffffff


	//   ....[9]....
        /*01a0*/ 	.word	0xffffffff


	//   ....[10]....
        /*01a4*/ 	.word	0xffffffff


	//   ....[11]....
        /*01a8*/ 	.word	0xffffffff


	//   ....[12]....
        /*01ac*/ 	.word	0xffffffff


	//   ....[13]....
        /*01b0*/ 	.word	0xffffffff


	//   ....[14]....
        /*01b4*/ 	.word	0xffffffff


	//   ....[15]....
        /*01b8*/ 	.word	0xffffffff


	//   ....[16]....
        /*01bc*/ 	.word	0xffffffff


	//   ....[17]....
        /*01c0*/ 	.word	0xffffffff


	//   ....[18]....
        /*01c4*/ 	.word	0xffffffff


	//   ....[19]....
        /*01c8*/ 	.word	0xffffffff


	//   ....[20]....
        /*01cc*/ 	.word	0xffffffff


	//   ....[21]....
        /*01d0*/ 	.word	0xffffffff


	//   ....[22]....
        /*01d4*/ 	.word	0xffffffff


	//   ....[23]....
        /*01d8*/ 	.word	0xffffffff


	//   ....[24]....
        /*01dc*/ 	.word	0xffffffff


	//   ....[25]....
        /*01e0*/ 	.word	0xffffffff


	//   ....[26]....
        /*01e4*/ 	.word	0xffffffff


	//   ....[27]....
        /*01e8*/ 	.word	0xffffffff


	//   ....[28]....
        /*01ec*/ 	.word	0xffffffff


	//   ....[29]....
        /*01f0*/ 	.word	0xffffffff


	//   ....[30]....
        /*01f4*/ 	.word	0xffffffff


	//   ....[31]....
        /*01f8*/ 	.word	0xffffffff


	//   ....[32]....
        /*01fc*/ 	.word	0xffffffff


	//   ....[33]....
        /*0200*/ 	.word	0xffffffff


	//   ....[34]....
        /*0204*/ 	.word	0xffffffff


	//   ....[35]....
        /*0208*/ 	.word	0xffffffff


	//----- nvinfo : EIATTR_COOP_GROUP_INSTR_OFFSETS
	.align		4
.L_26977:
        /*020c*/ 	.byte	0x04, 0x28
        /*020e*/ 	.short	(.L_26979 - .L_26978)


	//   ....[0]....
.L_26978:
        /*0210*/ 	.word	0x00001b00


	//   ....[1]....
        /*0214*/ 	.word	0x00001bb0


	//   ....[2]....
        /*0218*/ 	.word	0x00001c10


	//   ....[3]....
        /*021c*/ 	.word	0x00001c50


	//   ....[4]....
        /*0220*/ 	.word	0x00001c90


	//   ....[5]....
        /*0224*/ 	.word	0x00001d20


	//   ....[6]....
        /*0228*/ 	.word	0x00001d40


	//   ....[7]....
        /*022c*/ 	.word	0x00001d60


	//   ....[8]....
        /*0230*/ 	.word	0x00002bb0


	//   ....[9]....
        /*0234*/ 	.word	0x00002be0


	//   ....[10]....
        /*0238*/ 	.word	0x00002c00


	//   ....[11]....
        /*023c*/ 	.word	0x00002c20


	//   ....[12]....
        /*0240*/ 	.word	0x00002c40


	//   ....[13]....
        /*0244*/ 	.word	0x00002c90


	//   ....[14]....
        /*0248*/ 	.word	0x00002cb0


	//   ....[15]....
        /*024c*/ 	.word	0x00002cd0


	//   ....[16]....
        /*0250*/ 	.word	0x000055b0


	//   ....[17]....
        /*0254*/ 	.word	0x000055f0


	//   ....[18]....
        /*0258*/ 	.word	0x00005620


	//   ....[19]....
        /*025c*/ 	.word	0x00005650


	//   ....[20]....
        /*0260*/ 	.word	0x00005660


	//   ....[21]....
        /*0264*/ 	.word	0x00005670


	//   ....[22]....
        /*0268*/ 	.word	0x00005680


	//   ....[23]....
        /*026c*/ 	.word	0x000056b0


	//   ....[24]....
        /*0270*/ 	.word	0x000056d0


	//   ....[25]....
        /*0274*/ 	.word	0x000056f0


	//   ....[26]....
        /*0278*/ 	.word	0x00005720


	//   ....[27]....
        /*027c*/ 	.word	0x00005740


	//   ....[28]....
        /*0280*/ 	.word	0x00005770


	//   ....[29]....
        /*0284*/ 	.word	0x000057b0


	//   ....[30]....
        /*0288*/ 	.word	0x000057d0


	//   ....[31]....
        /*028c*/ 	.word	0x00005800


	//   ....[32]....
        /*0290*/ 	.word	0x00005820


	//   ....[33]....
        /*0294*/ 	.word	0x00005860


	//   ....[34]....
        /*0298*/ 	.word	0x00005890


	//   ....[35]....
        /*029c*/ 	.word	0x000058c0


	//----- nvinfo : EIATTR_VRC_CTA_INIT_COUNT
	.align		4
.L_26979:
        /*02a0*/ 	.byte	0x02, 0x4a
	.zero		1
	.zero		1


	//----- nvinfo : EIATTR_EXIT_INSTR_OFFSETS
	.align		4
        /*02a4*/ 	.byte	0x04, 0x1c
        /*02a6*/ 	.short	(.L_26981 - .L_26980)


	//   ....[0]....
.L_26980:
        /*02a8*/ 	.word	0x000000d0


	//   ....[1]....
        /*02ac*/ 	.word	0x00005e00


	//   ....[2]....
        /*02b0*/ 	.word	0x00005e30


	//   ....[3]....
        /*02b4*/ 	.word	0x00006010


	//----- nvinfo : EIATTR_CRS_STACK_SIZE
	.align		4
.L_26981:
        /*02b8*/ 	.byte	0x04, 0x1e
        /*02ba*/ 	.short	(.L_26983 - .L_26982)
.L_26982:
        /*02bc*/ 	.word	0x00000000


	//----- nvinfo : EIATTR_CBANK_PARAM_SIZE
	.align		4
.L_26983:
        /*02c0*/ 	.byte	0x03, 0x19
        /*02c2*/ 	.short	0x008c


	//----- nvinfo : EIATTR_PARAM_CBANK
	.align		4
        /*02c4*/ 	.byte	0x04, 0x0a
        /*02c6*/ 	.short	(.L_26985 - .L_26984)
	.align		4
.L_26984:
        /*02c8*/ 	.word	index@(.nv.constant0._ZN4vllm25paged_attention_v2_kernelIttLi80ELi32ELi128ELNS_18Fp8KVCacheDataTypeE0ELb0ELi512EEEvPfS2_PT_PKS3_PKT0_S9_ifPKiSB_iPKfiiiSD_SD_iiiii)
        /*02cc*/ 	.short	0x0380
        /*02ce*/ 	.short	0x008c


	//----- nvinfo : EIATTR_SW_WAR
	.align		4
.L_26985:
        /*02d0*/ 	.byte	0x04, 0x36
        /*02d2*/ 	.short	(.L_26987 - .L_26986)
.L_26986:
        /*02d4*/ 	.word	0x00000008
.L_26987:


//--------------------- .nv.info._ZN4vllm25paged_attention_v2_kernelIttLi64ELi32ELi128ELNS_18Fp8KVCacheDataTypeE0ELb0ELi512EEEvPfS2_PT_PKS3_PKT0_S9_ifPKiSB_iPKfiiiSD_SD_iiiii --------------------------
	.section	.nv.info._ZN4vllm25paged_attention_v2_kernelIttLi64ELi32ELi128ELNS_18Fp8KVCacheDataTypeE0ELb0ELi512EEEvPfS2_PT_PKS3_PKT0_S9_ifPKiSB_iPKfiiiSD_SD_iiiii,"",@"SHT_CUDA_INFO"
	.sectionflags	@""
	.align	4


	//----- nvinfo : EIATTR_CUDA_API_VERSION
	.align		4
        /*0000*/ 	.byte	0x04, 0x37
        /*0002*/ 	.short	(.L_26989 - .L_26988)
.L_26988:
        /*0004*/ 	.word	0x00000082


	//----- nvinfo : EIATTR_KPARAM_INFO
	.align		4
.L_26989:
        /*0008*/ 	.byte	0x04, 0x17
        /*000a*/ 	.short	(.L_26991 - .L_26990)
.L_26990:
        /*000c*/ 	.word	0x00000000
        /*0010*/ 	.short	0x0015
        /*0012*/ 	.short	0x0088
        /*0014*/ 	.byte	0x00, 0xf0, 0x11, 0x00


	//----- nvinfo : EIATTR_KPARAM_INFO
	.align		4
.L_26991:
        /*0018*/ 	.byte	0x04, 0x17
        /*001a*/ 	.short	(.L_26993 - .L_26992)
.L_26992:
        /*001c*/ 	.word	0x00000000
        /*0020*/ 	.short	0x0014
        /*0022*/ 	.short	0x0084
        /*0024*/ 	.byte	0x00, 0xf0, 0x11, 0x00


	//----- nvinfo : EIATTR_KPARAM_INFO
	.align		4
.L_26993:
        /*0028*/ 	.byte	0x04, 0x17
        /*002a*/ 	.short	(.L_26995 - .L_26994)
.L_26994:
        /*002c*/ 	.word	0x00000000
        /*0030*/ 	.short	0x0013
        /*0032*/ 	.short	0x0080
        /*0034*/ 	.byte	0x00, 0xf0, 0x11, 0x00


	//----- nvinfo : EIATTR_KPARAM_INFO
	.align		4
.L_26995:
        /*0038*/ 	.byte	0x04, 0x17
        /*003a*/ 	.short	(.L_26997 - .L_26996)
.L_26996:
        /*003c*/ 	.word	0x00000000
        /*0040*/ 	.short	0x0012
        /*0042*/ 	.short	0x007c
        /*0044*/ 	.byte	0x00, 0xf0, 0x11, 0x00


	//----- nvinfo : EIATTR_KPARAM_INFO
	.align		4
.L_26997:
        /*0048*/ 	.byte	0x04, 0x17
        /*004a*/ 	.short	(.L_26999 - .L_26998)
.L_26998:
        /*004c*/ 	.word	0x00000000
        /*0050*/ 	.short	0x0011
        /*0052*/ 	.short	0x0078
        /*0054*/ 	.byte	0x00, 0xf0, 0x11, 0x00


	//----- nvinfo : EIATTR_KPARAM_INFO
	.align		4
.L_26999:
        /*0058*/ 	.byte	0x04, 0x17
        /*005a*/ 	.short	(.L_27001 - .L_27000)
.L_27000:
        /*005c*/ 	.word	0x00000000
        /*0060*/ 	.short	0x0010
        /*0062*/ 	.short	0x0070
        /*0064*/ 	.byte	0x00, 0xf5, 0x21, 0x00


	//----- nvinfo : EIATTR_KPARAM_INFO
	.align		4
.L_27001:
        /*0068*/ 	.byte	0x04, 0x17
        /*006a*/ 	.short	(.L_27003 - .L_27002)
.L_27002:
        /*006c*/ 	.word	0x00000000
        /*0070*/ 	.short	0x000f
        /*0072*/ 	.short	0x0068
        /*0074*/ 	.byte	0x00, 0xf5, 0x21, 0x00


	//----- nvinfo : EIATTR_KPARAM_INFO
	.align		4
.L_27003:
        /*0078*/ 	.byte	0x04, 0x17
        /*007a*/ 	.short	(.L_27005 - .L_27004)
.L_27004:
        /*007c*/ 	.word	0x00000000
        /*0080*/ 	.short	0x000e
        /*0082*/ 	.short	0x0060
        /*0084*/ 	.byte	0x00, 0xf0, 0x11, 0x00


	//----- nvinfo : EIATTR_KPARAM_INFO
	.align		4
.L_27005:
        /*0088*/ 	.byte	0x04, 0x17
        /*008a*/ 	.short	(.L_27007 - .L_27006)
.L_27006:
        /*008c*/ 	.word	0x00000000
        /*0090*/ 	.short	0x000d
        /*0092*/ 	.short	0x005c
        /*0094*/ 	.byte	0x00, 0xf0, 0x11, 0x00


	//----- nvinfo : EIATTR_KPARAM_INFO
	.align		4
.L_27007:
        /*0098*/ 	.byte	0x04, 0x17
        /*009a*/ 	.short	(.L_27009 - .L_27008)
.L_27008:
        /*009c*/ 	.word	0x00000000
        /*00a0*/ 	.short	0x000c
        /*00a2*/ 	.short	0x0058
        /*00a4*/ 	.byte	0x00, 0xf0, 0x11, 0x00


	//----- nvinfo : EIATTR_KPARAM_INFO
	.align		4
.L_27009:
        /*00a8*/ 	.byte	0x04, 0x17
        /*00aa*/ 	.short	(.L_27011 - .L_27010)
.L_27010:
        /*00ac*/ 	.word	0x00000000
        /*00b0*/ 	.short	0x000b
        /*00b2*/ 	.short	0x0050
        /*00b4*/ 	.byte	0x00, 0xf5, 0x21, 0x00


	//----- nvinfo : EIATTR_KPARAM_INFO
	.align		4
.L_27011:
        /*00b8*/ 	.byte	0x04, 0x17
        /*00ba*/ 	.short	(.L_27013 - .L_27012)
.L_27012:
        /*00bc*/ 	.word	0x00000000
        /*00c0*/ 	.short	0x000a
        /*00c2*/ 	.short	0x0048
        /*00c4*/ 	.byte	0x00, 0xf0, 0x11, 0x00


	//----- nvinfo : EIATTR_KPARAM_INFO
	.align		4
.L_27013:
        /*00c8*/ 	.byte	0x04, 0x17
        /*00ca*/ 	.short	(.L_27015 - .L_27014)
.L_27014:
        /*00cc*/ 	.word	0x00000000
        /*00d0*/ 	.short	0x0009
        /*00d2*/ 	.short	0x0040
        /*00d4*/ 	.byte	0x00, 0xf5, 0x21, 0x00


	//----- nvinfo : EIATTR_KPARAM_INFO
	.align		4
.L_27015:
        /*00d8*/ 	.byte	0x04, 0x17
        /*00da*/ 	.short	(.L_27017 - .L_27016)
.L_27016:
        /*00dc*/ 	.word	0x00000000
        /*00e0*/ 	.short	0x0008
        /*00e2*/ 	.short	0x0038
        /*00e4*/ 	.byte	0x00, 0xf5, 0x21, 0x00


	//----- nvinfo : EIATTR_KPARAM_INFO
	.align		4
.L_27017:
        /*00e8*/ 	.byte	0x04, 0x17
        /*00ea*/ 	.short	(.L_27019 - .L_27018)
.L_27018:
        /*00ec*/ 	.word	0x00000000
        /*00f0*/ 	.short	0x0007
        /*00f2*/ 	.short	0x0034
        /*00f4*/ 	.byte	0x00, 0xf0, 0x11, 0x00


	//----- nvinfo : EIATTR_KPARAM_INFO
	.align		4
.L_27019:
        /*00f8*/ 	.byte	0x04, 0x17
        /*00fa*/ 	.short	(.L_27021 - .L_27020)
.L_27020:
        /*00fc*/ 	.word	0x00000000
        /*0100*/ 	.short	0x0006
        /*0102*/ 	.short	0x0030
        /*0104*/ 	.byte	0x00, 0xf0, 0x11, 0x00


	//----- nvinfo : EIATTR_KPARAM_INFO
	.align		4
.L_27021:
        /*0108*/ 	.byte	0x04, 0x17
        /*010a*/ 	.short	(.L_27023 - .L_27022)
.L_27022:
        /*010c*/ 	.word	0x00000000
        /*0110*/ 	.short	0x0005
        /*0112*/ 	.short	0x0028
        /*0114*/ 	.byte	0x00, 0xf5, 0x21, 0x00


	//----- nvinfo : EIATTR_KPARAM_INFO
	.align		4
.L_27023:
        /*0118*/ 	.byte	0x04, 0x17
        /*011a*/ 	.short	(.L_27025 - .L_27024)
.L_27024:
        /*011c*/ 	.word	0x00000000
        /*0120*/ 	.short	0x0004
        /*0122*/ 	.short	0x0020
        /*0124*/ 	.byte	0x00, 0xf5, 0x21, 0x00


	//----- nvinfo : EIATTR_KPARAM_INFO
	.align		4
.L_27025:
        /*0128*/ 	.byte	0x04, 0x17
        /*012a*/ 	.short	(.L_27027 - .L_27026)
.L_27026:
        /*012c*/ 	.word	0x00000000
        /*0130*/ 	.short	0x0003
        /*0132*/ 	.short	0x0018
        /*0134*/ 	.byte	0x00, 0xf5, 0x21, 0x00


	//----- nvinfo : EIATTR_KPARAM_INFO
	.align		4
.L_27027:
        /*0138*/ 	.byte	0x04, 0x17
        /*013a*/ 	.short	(.L_27029 - .L_27028)
.L_27028:
        /*013c*/ 	.word	0x00000000
        /*0140*/ 	.short	0x0002
        /*0142*/ 	.short	0x0010
        /*0144*/ 	.byte	0x00, 0xf5, 0x21, 0x00


	//----- nvinfo : EIATTR_KPARAM_INFO
	.align		4
.L_27029:
        /*0148*/ 	.byte	0x04, 0x17
        /*014a*/ 	.short	(.L_27031 - .L_27030)
.L_27030:
        /*014c*/ 	.word	0x00000000
        /*0150*/ 	.short	0x0001
        /*0152*/ 	.short	0x0008
        /*0154*/ 	.byte	0x00, 0xf5, 0x21, 0x00


	//----- nvinfo : EIATTR_KPARAM_INFO
	.align		4
.L_27031:
        /*0158*/ 	.byte	0x04, 0x17
        /*015a*/ 	.short	(.L_27033 - .L_27032)
.L_27032:
        /*015c*/ 	.word	0x00000000
        /*0160*/ 	.short	0x0000
        /*0162*/ 	.short	0x0000
        /*0164*/ 	.byte	0x00, 0xf5, 0x21, 0x00


	//----- nvinfo : EIATTR_SPARSE_MMA_MASK
	.align		4
.L_27033:
        /*0168*/ 	.byte	0x03, 0x50
        /*016a*/ 	.short	0x0000


	//----- nvinfo : EIATTR_MAXREG_COUNT
	.align		4
        /*016c*/ 	.byte	0x03, 0x1b
        /*016e*/ 	.short	0x00ff


	//----- nvinfo : EIATTR_NUM_BARRIERS
	.align		4
        /*0170*/ 	.byte	0x02, 0x4c
        /*0172*/ 	.byte	0x01
	.zero		1


	//----- nvinfo : EIATTR_MERCURY_ISA_VERSION
	.align		4
        /*0174*/ 	.byte	0x03, 0x5f
        /*0176*/ 	.short	0x0101


	//----- nvinfo : EIATTR_COOP_GROUP_MASK_REGIDS
	.align		4
        /*0178*/ 	.byte	0x04, 0x29
        /*017a*/ 	.short	(.L_27035 - .L_27034)


	//   ....[0]....
.L_27034:
        /*017c*/ 	.word	0xffffffff


	//   ....[1]....
        /*0180*/ 	.word	0xffffffff


	//   ....[2]....
        /*0184*/ 	.word	0xffffffff


	//   ....[3]....
        /*0188*/ 	.word	0xffffffff


	//   ....[4]....
        /*018c*/ 	.word	0xffffffff


	//   ....[5]....
        /*0190*/ 	.word	0xffffffff


	//   ....[6]....
        /*0194*/ 	.word	0xffffffff


	//   ....[7]....
        /*0198*/ 	.word	0xffffffff


	//   ....[8]....
        /*019c*/ 	.word	0xffffffff


	//   ....[9]....
        /*01a0*/ 	.word	0xffffffff


	//   ....[10]....
        /*01a4*/ 	.word	0xffffffff


	//   ....[11]....
        /*01a8*/ 	.word	0xffffffff


	//   ....[12]....
        /*01ac*/ 	.word	0xffffffff


	//   ....[13]....
        /*01b0*/ 	.word	0xffffffff


	//   ....[14]....
        /*01b4*/ 	.word	0xffffffff


	//   ....[15]....
        /*01b8*/ 	.word	0xffffffff


	//   ....[16]....
        /*01bc*/ 	.word	0xffffffff


	//   ....[17]....
        /*01c0*/ 	.word	0xffffffff


	//   ....[18]....
        /*01c4*/ 	.word	0xffffffff


	//   ....[19]....
        /*01c8*/ 	.word	0xffffffff


	//   ....[20]....
        /*01cc*/ 	.word	0xffffffff


	//   ....[21]....
        /*01d0*/ 	.word	0xffffffff


	//   ....[22]....
        /*01d4*/ 	.word	0xffffffff


	//   ....[23]....
        /*01d8*/ 	.word	0xffffffff


	//   ....[24]....
        /*01dc*/ 	.word	0xffffffff


	//   ....[25]....
        /*01e0*/ 	.word	0xffffffff


	//   ....[26]....
        /*01e4*/ 	.word	0xffffffff


	//   ....[27]....
        /*01e8*/ 	.word	0xffffffff


	//   ....[28]....
        /*01ec*/ 	.word	0xffffffff


	//   ....[29]....
        /*01f0*/ 	.word	0xffffffff


	//   ....[30]....
        /*01f4*/ 	.word	0xffffffff


	//   ....[31]....
        /*01f8*/ 	.word	0xffffffff


	//----- nvinfo : EIATTR_COOP_GROUP_INSTR_OFFSETS
	.align		4
.L_27035:
        /*01fc*/ 	.byte	0x04, 0x28
        /*01fe*/ 	.short	(.L_27037 - .L_27036)


	//   ....[0]....
.L_27036:
        /*0200*/ 	.word	0x000017a0


	//   ....[1]....
        /*0204*/ 	.word	0x00001850


	//   ....[2]....
        /*0208*/ 	.word	0x000018b0


	//   ....[3]....
        /*020c*/ 	.word	0x000018f0


	//   ....[4]....
        /*0210*/ 	.word	0x00001930


	//   ....[5]....
        /*0214*/ 	.word	0x000019c0


	//   ....[6]....
        /*0218*/ 	.word	0x000019e0


	//   ....[7]....
        /*021c*/ 	.word	0x00001a00


	//   ....[8]....
        /*0220*/ 	.word	0x00002850


	//   ....[9]....
        /*0224*/ 	.word	0x00002880


	//   ....[10]....
        /*0228*/ 	.word	0x000028a0


	//   ....[11]....
        /*022c*/ 	.word	0x000028c0


	//   ....[12]....
        /*0230*/ 	.word	0x000028e0


	//   ....[13]....
        /*0234*/ 	.word	0x00002930


	//   ....[14]....
        /*0238*/ 	.word	0x00002950


	//   ....[15]....
        /*023c*/ 	.word	0x00002970


	//   ....[16]....
        /*0240*/ 	.word	0x00004d00


	//   ....[17]....
        /*0244*/ 	.word	0x00004d30


	//   ....[18]....
        /*0248*/ 	.word	0x00004d40


	//   ....[19]....
        /*024c*/ 	.word	0x00004d50


	//   ....[20]....
        /*0250*/ 	.word	0x00004d60


	//   ....[21]....
        /*0254*/ 	.word	0x00004d70


	//   ....[22]....
        /*0258*/ 	.word	0x00004d80


	//   ....[23]....
        /*025c*/ 	.word	0x00004da0


	//   ....[24]....
        /*0260*/ 	.word	0x00004dd0


	//   ....[25]....
        /*0264*/ 	.word	0x00004e20


	//   ....[26]....
        /*0268*/ 	.word	0x00004e40


	//   ....[27]....
        /*026c*/ 	.word	0x00004e60


	//   ....[28]....
        /*0270*/ 	.word	0x00004e80


	//   ....[29]....
        /*0274*/ 	.word	0x00004eb0


	//   ....[30]....
        /*0278*/ 	.word	0x00004ec0


	//   ....[31]....
        /*027c*/ 	.word	0x00004ed0


	//----- nvinfo : EIATTR_VRC_CTA_INIT_COUNT
	.align		4
.L_27037:
        /*0280*/ 	.byte	0x02, 0x4a
	.zero		1
	.zero		1


	//----- nvinfo : EIATTR_EXIT_INSTR_OFFSETS
	.align		4
        /*0284*/ 	.byte	0x04, 0x1c
        /*0286*/ 	.short	(.L_27039 - .L_27038)


	//   ....[0]....
.L_27038:
        /*0288*/ 	.word	0x000000d0


	//   ....[1]....
        /*028c*/ 	.word	0x00005460


	//   ....[2]....
        /*0290*/ 	.word	0x00005490


	//   ....[3]....
        /*0294*/ 	.word	0x00005630


	//----- nvinfo : EIATTR_CRS_STACK_SIZE
	.align		4
.L_27039:
        /*0298*/ 	.byte	0x04, 0x1e
        /*029a*/ 	.short	(.L_27041 - .L_27040)
.L_27040:
        /*029c*/ 	.word	0x00000000


	//----- nvinfo : EIATTR_CBANK_PARAM_SIZE
	.align		4
.L_27041:
        /*02a0*/ 	.byte	0x03, 0x19
        /*02a2*/ 	.short	0x008c


	//----- nvinfo : EIATTR_PARAM_CBANK
	.align		4
        /*02a4*/ 	.byte	0x04, 0x0a
        /*02a6*/ 	.short	(.L_27043 - .L_27042)
	.align		4
.L_27042:
        /*02a8*/ 	.word	index@(.nv.constant0._ZN4vllm25paged_attention_v2_kernelIttLi64ELi32ELi128ELNS_18Fp8KVCacheDataTypeE0ELb0ELi512EEEvPfS2_PT_PKS3_PKT0_S9_ifPKiSB_iPKfiiiSD_SD_iiiii)
        /*02ac*/ 	.short	0x0380
        /*02ae*/ 	.short	0x008c


	//----- nvinfo : EIATTR_SW_WAR
	.align		4
.L_27043:
        /*02b0*/ 	.byte	0x04, 0x36
        /*02b2*/ 	.short	(.L_27045 - .L_27044)
.L_27044:
        /*02b4*/ 	.word	0x00000008
.L_27045:


//--------------------- .nv.info._ZN4vllm25paged_attention_v2_kernelIttLi32ELi32ELi128ELNS_18Fp8KVCacheDataTypeE0ELb0ELi512EEEvPfS2_PT_PKS3_PKT0_S9_ifPKiSB_iPKfiiiSD_SD_iiiii --------------------------
	.section	.nv.info._ZN4vllm25paged_attention_v2_kernelIttLi32ELi32ELi128ELNS_18Fp8KVCacheDataTypeE0ELb0ELi512EEEvPfS2_PT_PKS3_PKT0_S9_ifPKiSB_iPKfiiiSD_SD_iiiii,"",@"SHT_CUDA_INFO"
	.sectionflags	@""
	.align	4


	//----- nvinfo : EIATTR_CUDA_API_VERSION
	.align		4
        /*0000*/ 	.byte	0x04, 0x37
        /*0002*/ 	.short	(.L_27047 - .L_27046)
.L_27046:
        /*0004*/ 	.word	0x00000082


	//----- nvinfo : EIATTR_KPARAM_INFO
	.align		4
.L_27047:
        /*0008*/ 	.byte	0x04, 0x17
        /*000a*/ 	.short	(.L_27049 - .L_27048)
.L_27048:
        /*000c*/ 	.word	0x00000000
        /*0010*/ 	.short	0x0015
        /*0012*/ 	.short	0x0088
        /*0014*/ 	.byte	0x00, 0xf0, 0x11, 0x00


	//----- nvinfo : EIATTR_KPARAM_INFO
	.align		4
.L_27049:
        /*0018*/ 	.byte	0x04, 0x17
        /*001a*/ 	.short	(.L_27051 - .L_27050)
.L_27050:
        /*001c*/ 	.word	0x00000000
        /*0020*/ 	.short	0x0014
        /*0022*/ 	.short	0x0084
        /*0024*/ 	.byte	0x00, 0xf0, 0x11, 0x00


	//----- nvinfo : EIATTR_KPARAM_INFO
	.align		4
.L_27051:
        /*0028*/ 	.byte	0x04, 0x17
        /*002a*/ 	.short	(.L_27053 - .L_27052)
.L_27052:
        /*002c*/ 	.word	0x00000000
        /*0030*/ 	.short	0x0013
        /*0032*/ 	.short	0x0080
        /*0034*/ 	.byte	0x00, 0xf0, 0x11, 0x00


	//----- nvinfo : EIATTR_KPARAM_INFO
	.align		4
.L_27053:
        /*0038*/ 	.byte	0x04, 0x17
        /*003a*/ 	.short	(.L_27055 - .L_27054)
.L_27054:
        /*003c*/ 	.word	0x00000000
        /*0040*/ 	.short	0x0012
        /*0042*/ 	.short	0x007c
        /*0044*/ 	.byte	0x00, 0xf0, 0x11, 0x00


	//----- nvinfo : EIATTR_KPARAM_INFO
	.align		4
.L_27055:
        /*0048*/ 	.byte	0x04, 0x17
        /*004a*/ 	.short	(.L_27057 - .L_27056)
.L_27056:
        /*004c*/ 	.word	0x00000000
        /*0050*/ 	.short	0x0011
        /*0052*/ 	.short	0x0078
        /*0054*/ 	.byte	0x00, 0xf0, 0x11, 0x00


	//----- nvinfo : EIATTR_KPARAM_INFO
	.align		4
.L_27057:
        /*0058*/ 	.byte	0x04, 0x17
        /*005a*/ 	.short	(.L_27059 - .L_27058)
.L_27058:
        /*005c*/ 	.word	0x00000000
        /*0060*/ 	.short	0x0010
        /*0062*/ 	.short	0x0070
        /*0064*/ 	.byte	0x00, 0xf5, 0x21, 0x00


	//----- nvinfo : EIATTR_KPARAM_INFO
	.align		4
.L_27059:
        /*0068*/ 	.byte	0x04, 0x17
        /*006a*/ 	.short	(.L_27061 - .L_27060)
.L_27060:
        /*006c*/ 	.word	0x00000000
        /*0070*/ 	.short	0x000f
        /*0072*/ 	.short	0x0068
        /*0074*/ 	.byte	0x00, 0xf5, 0x21, 0x00


	//----- nvinfo : EIATTR_KPARAM_INFO
	.align		4
.L_27061:
        /*0078*/ 	.byte	0x04, 0x17
        /*007a*/ 	.short	(.L_27063 - .L_27062)
.L_27062:
        /*007c*/ 	.word	0x00000000
        /*0080*/ 	.short	0x000e
        /*0082*/ 	.short	0x0060
        /*0084*/ 	.byte	0x00, 0xf0, 0x11, 0x00


	//----- nvinfo : EIATTR_KPARAM_INFO
	.align		4
.L_27063:
        /*0088*/ 	.byte	0x04, 0x17
        /*008a*/ 	.short	(.L_27065 - .L_27064)
.L_27064:
        /*008c*/ 	.word	0x00000000
        /*0090*/ 	.short	0x000d
        /*0092*/ 	.short	0x005c
        /*0094*/ 	.byte	0x00, 0xf0, 0x11, 0x00


	//----- nvinfo : EIATTR_KPARAM_INFO
	.align		4
.L_27065:
        /*0098*/ 	.byte	0x04, 0x17
        /*009a*/ 	.short	(.L_27067 - .L_27066)
.L_27066:
        /*009c*/ 	.word	0x00000000
        /*00a0*/ 	.short	0x000c
        /*00a2*/ 	.short	0x0058
        /*00a4*/ 	.byte	0x00, 0xf0, 0x11, 0x00


	//----- nvinfo : EIATTR_KPARAM_INFO
	.align		4
.L_27067:
        /*00a8*/ 	.byte	0x04, 0x17
        /*00aa*/ 	.short	(.L_27069 - .L_27068)
.L_27068:
        /*00ac*/ 	.word	0x00000000
        /*00b0*/ 	.short	0x000b
        /*00b2*/ 	.short	0x0050
        /*00b4*/ 	.byte	0x00, 0xf5, 0x21, 0x00


	//----- nvinfo : EIATTR_KPARAM_INFO
	.align		4
.L_27069:
        /*00b8*/ 	.byte	0x04, 0x17
        /*00ba*/ 	.short	(.L_27071 - .L_27070)
.L_27070:
        /*00bc*/ 	.word	0x00000000
        /*00c0*/ 	.short	0x000a
        /*00c2*/ 	.short	0x0048
        /*00c4*/ 	.byte	0x00, 0xf0, 0x11, 0x00


	//----- nvinfo : EIATTR_KPARAM_INFO
	.align		4
.L_27071:
        /*00c8*/ 	.byte	0x04, 0x17
        /*00ca*/ 	.short	(.L_27073 - .L_27072)
.L_27072:
        /*00cc*/ 	.word	0x00000000
        /*00d0*/ 	.short	0x0009
        /*00d2*/ 	.short	0x0040
        /*00d4*/ 	.byte	0x00, 0xf5, 0x21, 0x00


	//----- nvinfo : EIATTR_KPARAM_INFO
	.align		4
.L_27073:
        /*00d8*/ 	.byte	0x04, 0x17
        /*00da*/ 	.short	(.L_27075 - .L_27074)
.L_27074:
        /*00dc*/ 	.word	0x00000000
        /*00e0*/ 	.short	0x0008
        /*00e2*/ 	.short	0x0038
        /*00e4*/ 	.byte	0x00, 0xf5, 0x21, 0x00


	//----- nvinfo : EIATTR_KPARAM_INFO
	.align		4
.L_27075:
        /*00e8*/ 	.byte	0x04, 0x17
        /*00ea*/ 	.short	(.L_27077 - .L_27076)
.L_27076:
        /*00ec*/ 	.word	0x00000000
        /*00f0*/ 	.short	0x0007
        /*00f2*/ 	.short	0x0034
        /*00f4*/ 	.byte	0x00, 0xf0, 0x11, 0x00


	//----- nvinfo : EIATTR_KPARAM_INFO
	.align		4
.L_27077:
        /*00f8*/ 	.byte	0x04, 0x17
        /*00fa*/ 	.short	(.L_27079 - .L_27078)
.L_27078:
        /*00fc*/ 	.word	0x00000000
        /*0100*/ 	.short	0x0006
        /*0102*/ 	.short	0x0030
        /*0104*/ 	.byte	0x00, 0xf0, 0x11, 0x00


	//----- nvinfo : EIATTR_KPARAM_INFO
	.align		4
.L_27079:
        /*0108*/ 	.byte	0x04, 0x17
        /*010a*/ 	.short	(.L_27081 - .L_27080)
.L_27080:
        /*010c*/ 	.word	0x00000000
        /*0110*/ 	.short	0x0005
        /*0112*/ 	.short	0x0028
        /*0114*/ 	.byte	0x00, 0xf5, 0x21, 0x00


	//----- nvinfo : EIATTR_KPARAM_INFO
	.align		4
.L_27081:
        /*0118*/ 	.byte	0x04, 0x17
        /*011a*/ 	.short	(.L_27083 - .L_27082)
.L_27082:
        /*011c*/ 	.word	0x00000000
        /*0120*/ 	.short	0x0004
        /*0122*/ 	.short	0x0020
        /*0124*/ 	.byte	0x00, 0xf5, 0x21, 0x00


	//----- nvinfo : EIATTR_KPARAM_INFO
	.align		4
.L_27083:
        /*0128*/ 	.byte	0x04, 0x17
        /*012a*/ 	.short	(.L_27085 - .L_27084)
.L_27084:
        /*012c*/ 	.word	0x00000000
        /*0130*/ 	.short	0x0003
        /*0132*/ 	.short	0x0018
        /*0134*/ 	.byte	0x00, 0xf5, 0x21, 0x00


	//----- nvinfo : EIATTR_KPARAM_INFO
	.align		4
.L_27085:
        /*0138*/ 	.byte	0x04, 0x17
        /*013a*/ 	.short	(.L_27087 - .L_27086)
.L_27086:
        /*013c*/ 	.word	0x00000000
        /*0140*/ 	.short	0x0002
        /*0142*/ 	.short	0x0010
        /*0144*/ 	.byte	0x00, 0xf5, 0x21, 0x00


	//----- nvinfo : EIATTR_KPARAM_INFO
	.align		4
.L_27087:
        /*0148*/ 	.byte	0x04, 0x17
        /*014a*/ 	.short	(.L_27089 - .L_27088)
.L_27088:
        /*014c*/ 	.word	0x00000000
        /*0150*/ 	.short	0x0001
        /*0152*/ 	.short	0x0008
        /*0154*/ 	.byte	0x00, 0xf5, 0x21, 0x00


	//----- nvinfo : EIATTR_KPARAM_INFO
	.align		4
.L_27089:
        /*0158*/ 	.byte	0x04, 0x17
        /*015a*/ 	.short	(.L_27091 - .L_27090)
.L_27090:
        /*015c*/ 	.word	0x00000000
        /*0160*/ 	.short	0x0000
        /*0162*/ 	.short	0x0000
        /*0164*/ 	.byte	0x00, 0xf5, 0x21, 0x00


	//----- nvinfo : EIATTR_SPARSE_MMA_MASK
	.align		4
.L_27091:
        /*0168*/ 	.byte	0x03, 0x50
        /*016a*/ 	.short	0x0000


	//----- nvinfo : EIATTR_MAXREG_COUNT
	.align		4
        /*016c*/ 	.byte	0x03, 0x1b
        /*016e*/ 	.short	0x00ff


	//----- nvinfo : EIATTR_NUM_BARRIERS
	.align		4
        /*0170*/ 	.byte	0x02, 0x4c
        /*0172*/ 	.byte	0x01
	.zero		1


	//----- nvinfo : EIATTR_MERCURY_ISA_VERSION
	.align		4
        /*0174*/ 	.byte	0x03, 0x5f
        /*0176*/ 	.short	0x0101


	//----- nvinfo : EIATTR_COOP_GROUP_MASK_REGIDS
	.align		4
        /*0178*/ 	.byte	0x04, 0x29
        /*017a*/ 	.short	(.L_27093 - .L_27092)


	//   ....[0]....
.L_27092:
        /*017c*/ 	.word	0xffffffff


	//   ....[1]....
        /*0180*/ 	.word	0xffffffff


	//   ....[2]....
        /*0184*/ 	.word	0xffffffff


	//   ....[3]....
        /*0188*/ 	.word	0xffffffff


	//   ....[4]....
        /*018c*/ 	.word	0xffffffff


	//   ....[5]....
        /*0190*/ 	.word	0xffffffff


	//   ....[6]....
        /*0194*/ 	.word	0xffffffff


	//   ....[7]....
        /*0198*/ 	.word	0xffffffff


	//   ....[8]....
        /*019c*/ 	.word	0xffffffff


	//   ....[9]....
        /*01a0*/ 	.word	0xffffffff


	//   ....[10]....
        /*01a4*/ 	.word	0xffffffff


	//   ....[11]....
        /*01a8*/ 	.word	0xffffffff


	//   ....[12]....
        /*01ac*/ 	.word	0xffffffff


	//   ....[13]....
        /*01b0*/ 	.word	0xffffffff


	//   ....[14]....
        /*01b4*/ 	.word	0xffffffff


	//   ....[15]....
        /*01b8*/ 	.word	0xffffffff


	//   ....[16]....
        /*01bc*/ 	.word	0xffffffff


	//   ....[17]....
        /*01c0*/ 	.word	0xffffffff


	//   ....[18]....
        /*01c4*/ 	.word	0xffffffff


	//   ....[19]....
        /*01c8*/ 	.word	0xffffffff


	//   ....[20]....
        /*01cc*/ 	.word	0xffffffff


	//   ....[21]....
        /*01d0*/ 	.word	0xffffffff


	//   ....[22]....
        /*01d4*/ 	.word	0xffffffff


	//   ....[23]....
        /*01d8*/ 	.word	0xffffffff


	//----- nvinfo : EIATTR_COOP_GROUP_INSTR_OFFSETS
	.align		4
.L_27093:
        /*01dc*/ 	.byte	0x04, 0x28
        /*01de*/ 	.short	(.L_27095 - .L_27094)


	//   ....[0]....
.L_27094:
        /*01e0*/ 	.word	0x00001120


	//   ....[1]....
        /*01e4*/ 	.word	0x000011d0


	//   ....[2]....
        /*01e8*/ 	.word	0x00001250


	//   ....[3]....
        /*01ec*/ 	.word	0x00001270


	//   ....[4]....
        /*01f0*/ 	.word	0x000012b0


	//   ....[5]....
        /*01f4*/ 	.word	0x00001340


	//   ....[6]....
        /*01f8*/ 	.word	0x00001360


	//   ....[7]....
        /*01fc*/ 	.word	0x00001380


	//   ....[8]....
        /*0200*/ 	.word	0x000021d0


	//   ....[9]....
        /*0204*/ 	.word	0x00002200


	//   ....[10]....
        /*0208*/ 	.word	0x00002220


	//   ....[11]....
        /*020c*/ 	.word	0x00002240


	//   ....[12]....
        /*0210*/ 	.word	0x00002260


	//   ....[13]....
        /*0214*/ 	.word	0x000022b0


	//   ....[14]....
        /*0218*/ 	.word	0x000022d0


	//   ....[15]....
        /*021c*/ 	.word	0x000022f0


	//   ....[16]....
        /*0220*/ 	.word	0x00003be0


	//   ....[17]....
        /*0224*/ 	.word	0x00003c30


	//   ....[18]....
        /*0228*/ 	.word	0x00003c40


	//   ....[19]....
        /*022c*/ 	.word	0x00003c50


	//   ....[20]....
        /*0230*/ 	.word	0x00003c80


	//   ....[21]....
        /*0234*/ 	.word	0x00003cb0


	//   ....[22]....
        /*0238*/ 	.word	0x00003ce0


	//   ....[23]....
        /*023c*/ 	.word	0x00003cf0


	//----- nvinfo : EIATTR_VRC_CTA_INIT_COUNT
	.align		4
.L_27095:
        /*0240*/ 	.byte	0x02, 0x4a
	.zero		1
	.zero		1


	//----- nvinfo : EIATTR_EXIT_INSTR_OFFSETS
	.align		4
        /*0244*/ 	.byte	0x04, 0x1c
        /*0246*/ 	.short	(.L_27097 - .L_27096)


	//   ....[0]....
.L_27096:
        /*0248*/ 	.word	0x000000d0


	//   ....[1]....
        /*024c*/ 	.word	0x00003ff0


	//   ....[2]....
        /*0250*/ 	.word	0x00004020


	//   ....[3]....
        /*0254*/ 	.word	0x00004180


	//----- nvinfo : EIATTR_CRS_STACK_SIZE
	.align		4
.L_27097:
        /*0258*/ 	.byte	0x04, 0x1e
        /*025a*/ 	.short	(.L_27099 - .L_27098)
.L_27098:
        /*025c*/ 	.word	0x00000000


	//----- nvinfo : EIATTR_CBANK_PARAM_SIZE
	.align		4
.L_27099:
        /*0260*/ 	.byte	0x03, 0x19
        /*0262*/ 	.short	0x008c


	//----- nvinfo : EIATTR_PARAM_CBANK
	.align		4
        /*0264*/ 	.byte	0x04, 0x0a
        /*0266*/ 	.short	(.L_27101 - .L_27100)
	.align		4
.L_27100:
        /*0268*/ 	.word	index@(.nv.constant0._ZN4vllm25paged_attention_v2_kernelIttLi32ELi32ELi128ELNS_18Fp8KVCacheDataTypeE0ELb0ELi512EEEvPfS2_PT_PKS3_PKT0_S9_ifPKiSB_iPKfiiiSD_SD_iiiii)
        /*026c*/ 	.short	0x0380
        /*026e*/ 	.short	0x008c


	//----- nvinfo : EIATTR_SW_WAR
	.align		4
.L_27101:
        /*0270*/ 	.byte	0x04, 0x36
        /*0272*/ 	.short	(.L_27103 - .L_27102)
.L_27102:
        /*0274*/ 	.word	0x00000008
.L_27103:


//--------------------- .nv.info._ZN4vllm25paged_attention_v2_kernelIttLi256ELi32ELi128ELNS_18Fp8KVCacheDataTypeE0ELb1ELi512EEEvPfS2_PT_PKS3_PKT0_S9_ifPKiSB_iPKfiiiSD_SD_iiiii --------------------------
	.section	.nv.info._ZN4vllm25paged_attention_v2_kernelIttLi256ELi32ELi128ELNS_18Fp8KVCacheDataTypeE0ELb1ELi512EEEvPfS2_PT_PKS3_PKT0_S9_ifPKiSB_iPKfiiiSD_SD_iiiii,"",@"SHT_CUDA_INFO"
	.sectionflags	@""
	.align	4


	//----- nvinfo : EIATTR_CUDA_API_VERSION
	.align		4
        /*0000*/ 	.byte	0x04, 0x37
        /*0002*/ 	.short	(.L_27105 - .L_27104)
.L_27104:
        /*0004*/ 	.word	0x00000082


	//----- nvinfo : EIATTR_KPARAM_INFO
	.align		4
.L_27105:
        /*0008*/ 	.byte	0x04, 0x17
        /*000a*/ 	.short	(.L_27107 - .L_27106)
.L_27106:
        /*000c*/ 	.word	0x00000000
        /*0010*/ 	.short	0x0015
        /*0012*/ 	.short	0x0088
        /*0014*/ 	.byte	0x00, 0xf0, 0x11, 0x00


	//----- nvinfo : EIATTR_KPARAM_INFO
	.align		4
.L_27107:
        /*0018*/ 	.byte	0x04, 0x17
        /*001a*/ 	.short	(.L_27109 - .L_27108)
.L_27108:
        /*001c*/ 	.word	0x00000000
        /*0020*/ 	.short	0x0014
        /*0022*/ 	.short	0x0084
        /*0024*/ 	.byte	0x00, 0xf0, 0x11, 0x00


	//----- nvinfo : EIATTR_KPARAM_INFO
	.align		4
.L_27109:
        /*0028*/ 	.byte	0x04, 0x17
        /*002a*/ 	.short	(.L_27111 - .L_27110)
.L_27110:
        /*002c*/ 	.word	0x00000000
        /*0030*/ 	.short	0x0013
        /*0032*/ 	.short	0x0080
        /*0034*/ 	.byte	0x00, 0xf0, 0x11, 0x00


	//----- nvinfo : EIATTR_KPARAM_INFO
	.align		4
.L_27111:
        /*0038*/ 	.byte	0x04, 0x17
        /*003a*/ 	.short	(.L_27113 - .L_27112)
.L_27112:
        /*003c*/ 	.word	0x00000000
        /*0040*/ 	.short	0x0012
        /*0042*/ 	.short	0x007c
        /*0044*/ 	.byte	0x00, 0xf0, 0x11, 0x00


	//----- nvinfo : EIATTR_KPARAM_INFO
	.align		4
.L_27113:
        /*0048*/ 	.byte	0x04, 0x17
        /*004a*/ 	.short	(.L_27115 - .L_27114)
.L_27114:
        /*004c*/ 	.word	0x00000000
        /*0050*/ 	.short	0x0011
        /*0052*/ 	.short	0x0078
        /*0054*/ 	.byte	0x00, 0xf0, 0x11, 0x00


	//----- nvinfo : EIATTR_KPARAM_INFO
	.align		4
.L_27115:
        /*0058*/ 	.byte	0x04, 0x17
        /*005a*/ 	.short	(.L_27117 - .L_27116)
.L_27116:
        /*005c*/ 	.word	0x00000000
        /*0060*/ 	.short	0x0010
        /*0062*/ 	.short	0x0070
        /*0064*/ 	.byte	0x00, 0xf5, 0x21, 0x00


	//----- nvinfo : EIATTR_KPARAM_INFO
	.align		4
.L_27117:
        /*0068*/ 	.byte	0x04, 0x17
        /*006a*/ 	.short	(.L_27119 - .L_27118)
.L_27118:
        /*006c*/ 	.word	0x00000000
        /*0070*/ 	.short	0x000f
        /*0072*/ 	.short	0x0068
        /*0074*/ 	.byte	0x00, 0xf5, 0x21, 0x00


	//----- nvinfo : EIATTR_KPARAM_INFO
	.align		4
.L_27119:
        /*0078*/ 	.byte	0x04, 0x17
        /*007a*/ 	.short	(.L_27121 - .L_27120)
.L_27120:
        /*007c*/ 	.word	0x00000000
        /*0080*/ 	.short	0x000e
        /*0082*/ 	.short	0x0060
        /*0084*/ 	.byte	0x00, 0xf0, 0x11, 0x00


	//----- nvinfo : EIATTR_KPARAM_INFO
	.align		4
.L_27121:
        /*0088*/ 	.byte	0x04, 0x17
        /*008a*/ 	.short	(.L_27123 - .L_27122)
.L_27122:
        /*008c*/ 	.word	0x00000000
        /*0090*/ 	.short	0x000d
        /*0092*/ 	.short	0x005c
        /*0094*/ 	.byte	0x00, 0xf0, 0x11, 0x00


	//----- nvinfo : EIATTR_KPARAM_INFO
	.align		4
.L_27123:
        /*0098*/ 	.byte	0x04, 0x17
        /*009a*/ 	.short	(.L_27125 - .L_27124)
.L_27124:
        /*009c*/ 	.word	0x00000000
        /*00a0*/ 	.short	0x000c
        /*00a2*/ 	.short	0x0058
        /*00a4*/ 	.byte	0x00, 0xf0, 0x11, 0x00


	//----- nvinfo : EIATTR_KPARAM_INFO
	.align		4
.L_27125:
        /*00a8*/ 	.byte	0x04, 0x17
        /*00aa*/ 	.short	(.L_27127 - .L_27126)
.L_27126:
        /*00ac*/ 	.word	0x00000000
        /*00b0*/ 	.short	0x000b
        /*00b2*/ 	.short	0x0050
        /*00b4*/ 	.byte	0x00, 0xf5, 0x21, 0x00


	//----- nvinfo : EIATTR_KPARAM_INFO
	.align		4
.L_27127:
        /*00b8*/ 	.byte	0x04, 0x17
        /*00ba*/ 	.short	(.L_27129 - .L_27128)
.L_27128:
        /*00bc*/ 	.word	0x00000000
        /*00c0*/ 	.short	0x000a
        /*00c2*/ 	.short	0x0048
        /*00c4*/ 	.byte	0x00, 0xf0, 0x11, 0x00


	//----- nvinfo : EIATTR_KPARAM_INFO
	.align		4
.L_27129:
        /*00c8*/ 	.byte	0x04, 0x17
        /*00ca*/ 	.short	(.L_27131 - .L_27130)
.L_27130:
        /*00cc*/ 	.word	0x00000000
        /*00d0*/ 	.short	0x0009
        /*00d2*/ 	.short	0x0040
        /*00d4*/ 	.byte	0x00, 0xf5, 0x21, 0x00


	//----- nvinfo : EIATTR_KPARAM_INFO
	.align		4
.L_27131:
        /*00d8*/ 	.byte	0x04, 0x17
        /*00da*/ 	.short	(.L_27133 - .L_27132)
.L_27132:
        /*00dc*/ 	.word	0x00000000
        /*00e0*/ 	.short	0x0008
        /*00e2*/ 	.short	0x0038
        /*00e4*/ 	.byte	0x00, 0xf5, 0x21, 0x00


	//----- nvinfo : EIATTR_KPARAM_INFO
	.align		4
.L_27133:
        /*00e8*/ 	.byte	0x04, 0x17
        /*00ea*/ 	.short	(.L_27135 - .L_27134)
.L_27134:
        /*00ec*/ 	.word	0x00000000
        /*00f0*/ 	.short	0x0007
        /*00f2*/ 	.short	0x0034
        /*00f4*/ 	.byte	0x00, 0xf0, 0x11, 0x00


	//----- nvinfo : EIATTR_KPARAM_INFO
	.align		4
.L_27135:
        /*00f8*/ 	.byte	0x04, 0x17
        /*00fa*/ 	.short	(.L_27137 - .L_27136)
.L_27136:
        /*00fc*/ 	.word	0x00000000
        /*0100*/ 	.short	0x0006
        /*0102*/ 	.short	0x0030
        /*0104*/ 	.byte	0x00, 0xf0, 0x11, 0x00


	//----- nvinfo : EIATTR_KPARAM_INFO
	.align		4
.L_27137:
        /*0108*/ 	.byte	0x04, 0x17
        /*010a*/ 	.short	(.L_27139 - .L_27138)
.L_27138:
        /*010c*/ 	.word	0x00000000
        /*0110*/ 	.short	0x0005
        /*0112*/ 	.short	0x0028
        /*0114*/ 	.byte	0x00, 0xf5, 0x21, 0x00


	//----- nvinfo : EIATTR_KPARAM_INFO
	.align		4
.L_27139:
        /*0118*/ 	.byte	0x04, 0x17
        /*011a*/ 	.short	(.L_27141 - .L_27140)
.L_27140:
        /*011c*/ 	.word	0x00000000
        /*0120*/ 	.short	0x0004
        /*0122*/ 	.short	0x0020
        /*0124*/ 	.byte	0x00, 0xf5, 0x21, 0x00


	//----- nvinfo : EIATTR_KPARAM_INFO
	.align		4
.L_27141:
        /*0128*/ 	.byte	0x04, 0x17
        /*012a*/ 	.short	(.L_27143 - .L_27142)
.L_27142:
        /*012c*/ 	.word	0x00000000
        /*0130*/ 	.short	0x0003
        /*0132*/ 	.short	0x0018
        /*0134*/ 	.byte	0x00, 0xf5, 0x21, 0x00


	//----- nvinfo : EIATTR_KPARAM_INFO
	.align		4
.L_27143:
        /*0138*/ 	.byte	0x04, 0x17
        /*013a*/ 	.short	(.L_27145 - .L_27144)
.L_27144:
        /*013c*/ 	.word	0x00000000
        /*0140*/ 	.short	0x0002
        /*0142*/ 	.short	0x0010
        /*0144*/ 	.byte	0x00, 0xf5, 0x21, 0x00


	//----- nvinfo : EIATTR_KPARAM_INFO
	.align		4
.L_27145:
        /*0148*/ 	.byte	0x04, 0x17
        /*014a*/ 	.short	(.L_27147 - .L_27146)
.L_27146:
        /*014c*/ 	.word	0x00000000
        /*0150*/ 	.short	0x0001
        /*0152*/ 	.short	0x0008
        /*0154*/ 	.byte	0x00, 0xf5, 0x21, 0x00


	//----- nvinfo : EIATTR_KPARAM_INFO
	.align		4
.L_27147:
        /*0158*/ 	.byte	0x04, 0x17
        /*015a*/ 	.short	(.L_27149 - .L_27148)
.L_27148:
        /*015c*/ 	.word	0x00000000
        /*0160*/ 	.short	0x0000
        /*0162*/ 	.short	0x0000
        /*0164*/ 	.byte	0x00, 0xf5, 0x21, 0x00


	//----- nvinfo : EIATTR_SPARSE_MMA_MASK
	.align		4
.L_27149:
        /*0168*/ 	.byte	0x03, 0x50
        /*016a*/ 	.short	0x0000


	//----- nvinfo : EIATTR_MAXREG_COUNT
	.align		4
        /*016c*/ 	.byte	0x03, 0x1b
        /*016e*/ 	.short	0x00ff


	//----- nvinfo : EIATTR_NUM_BARRIERS
	.align		4
        /*0170*/ 	.byte	0x02, 0x4c
        /*0172*/ 	.byte	0x01
	.zero		1


	//----- nvinfo : EIATTR_MERCURY_ISA_VERSION
	.align		4
        /*0174*/ 	.byte	0x03, 0x5f
        /*0176*/ 	.short	0x0101


	//----- nvinfo : EIATTR_COOP_GROUP_MASK_REGIDS
	.align		4
        /*0178*/ 	.byte	0x04, 0x29
        /*017a*/ 	.short	(.L_27151 - .L_27150)


	//   ....[0]....
.L_27150:
        /*017c*/ 	.word	0xffffffff


	//   ....[1]....
        /*0180*/ 	.word	0xffffffff


	//   ....[2]....
        /*0184*/ 	.word	0xffffffff


	//   ....[3]....
        /*0188*/ 	.word	0xffffffff


	//   ....[4]....
        /*018c*/ 	.word	0xffffffff


	//   ....[5]....
        /*0190*/ 	.word	0xffffffff


	//   ....[6]....
        /*0194*/ 	.word	0xffffffff


	//   ....[7]....
        /*0198*/ 	.word	0xffffffff


	//   ....[8]....
        /*019c*/ 	.word	0xffffffff


	//   ....[9]....
        /*01a0*/ 	.word	0xffffffff


	//   ....[10]....
        /*01a4*/ 	.word	0xffffffff


	//   ....[11]....
        /*01a8*/ 	.word	0xffffffff


	//   ....[12]....
        /*01ac*/ 	.word	0xffffffff


	//   ....[13]....
        /*01b0*/ 	.word	0xffffffff


	//   ....[14]....
        /*01b4*/ 	.word	0xffffffff


	//   ....[15]....
        /*01b8*/ 	.word	0xffffffff


	//   ....[16]....
        /*01bc*/ 	.word	0xffffffff


	//   ....[17]....
        /*01c0*/ 	.word	0xffffffff


	//   ....[18]....
        /*01c4*/ 	.word	0xffffffff


	//   ....[19]....
        /*01c8*/ 	.word	0xffffffff


	//   ....[20]....
        /*01cc*/ 	.word	0xffffffff


	//   ....[21]....
        /*01d0*/ 	.word	0xffffffff


	//   ....[22]....
        /*01d4*/ 	.word	0xffffffff


	//   ....[23]....
        /*01d8*/ 	.word	0xffffffff


	//   ....[24]....
        /*01dc*/ 	.word	0xffffffff


	//   ....[25]....
        /*01e0*/ 	.word	0xffffffff


	//   ....[26]....
        /*01e4*/ 	.word	0xffffffff


	//   ....[27]....
        /*01e8*/ 	.word	0xffffffff


	//   ....[28]....
        /*01ec*/ 	.word	0xffffffff


	//   ....[29]....
        /*01f0*/ 	.word	0xffffffff


	//   ....[30]....
        /*01f4*/ 	.word	0xffffffff


	//   ....[31]....
        /*01f8*/ 	.word	0xffffffff


	//   ....[32]....
        /*01fc*/ 	.word	0xffffffff


	//   ....[33]....
        /*0200*/ 	.word	0xffffffff


	//   ....[34]....
        /*0204*/ 	.word	0xffffffff


	//   ....[35]....
        /*0208*/ 	.word	0xffffffff


	//   ....[36]....
        /*020c*/ 	.word	0xffffffff


	//   ....[37]....
        /*0210*/ 	.word	0xffffffff


	//   ....[38]....
        /*0214*/ 	.word	0xffffffff


	//   ....[39]....
        /*0218*/ 	.word	0xffffffff


	//   ....[40]....
        /*021c*/ 	.word	0xffffffff


	//   ....[41]....
        /*0220*/ 	.word	0xffffffff


	//   ....[42]....
        /*0224*/ 	.word	0xffffffff


	//   ....[43]....
        /*0228*/ 	.word	0xffffffff


	//   ....[44]....
        /*022c*/ 	.word	0xffffffff


	//   ....[45]....
        /*0230*/ 	.word	0xffffffff


	//   ....[46]....
        /*0234*/ 	.word	0xffffffff


	//   ....[47]....
        /*0238*/ 	.word	0xffffffff


	//   ....[48]....
        /*023c*/ 	.word	0xffffffff


	//   ....[49]....
        /*0240*/ 	.word	0xffffffff


	//   ....[50]....
        /*0244*/ 	.word	0xffffffff


	//   ....[51]....
        /*0248*/ 	.word	0xffffffff


	//   ....[52]....
        /*024c*/ 	.word	0xffffffff


	//   ....[53]....
        /*0250*/ 	.word	0xffffffff


	//   ....[54]....
        /*0254*/ 	.word	0xffffffff


	//   ....[55]....
        /*0258*/ 	.word	0xffffffff


	//   ....[56]....
        /*025c*/ 	.word	0xffffffff


	//   ....[57]....
        /*0260*/ 	.word	0xffffffff


	//   ....[58]....
        /*0264*/ 	.word	0xffffffff


	//   ....[59]....
        /*0268*/ 	.word	0xffffffff


	//   ....[60]....
        /*026c*/ 	.word	0xffffffff


	//   ....[61]....
        /*0270*/ 	.word	0xffffffff


	//   ....[62]....
        /*0274*/ 	.word	0xffffffff


	//   ....[63]....
        /*0278*/ 	.word	0xffffffff


	//   ....[64]....
        /*027c*/ 	.word	0xffffffff


	//   ....[65]....
        /*0280*/ 	.word	0xffffffff


	//   ....[66]....
        /*0284*/ 	.word	0xffffffff


	//   ....[67]....
        /*0288*/ 	.word	0xffffffff


	//   ....[68]....
        /*028c*/ 	.word	0xffffffff


	//   ....[69]....
        /*0290*/ 	.word	0xffffffff


	//   ....[70]....
        /*0294*/ 	.word	0xffffffff


	//   ....[71]....
        /*0298*/ 	.word	0xffffffff


	//   ....[72]....
        /*029c*/ 	.word	0xffffffff


	//   ....[73]....
        /*02a0*/ 	.word	0xffffffff


	//   ....[74]....
        /*02a4*/ 	.word	0xffffffff


	//   ....[75]....
        /*02a8*/ 	.word	0xffffffff


	//   ....[76]....
        /*02ac*/ 	.word	0xffffffff


	//   ....[77]....
        /*02b0*/ 	.word	0xffffffff


	//   ....[78]....
        /*02b4*/ 	.word	0xffffffff


	//   ....[79]....
        /*02b8*/ 	.word	0xffffffff


	//----- nvinfo : EIATTR_COOP_GROUP_INSTR_OFFSETS
	.align		4
.L_27151:
        /*02bc*/ 	.byte	0x04, 0x28
        /*02be*/ 	.short	(.L_27153 - .L_27152)


	//   ....[0]....
.L_27152:
        /*02c0*/ 	.word	0x000043f0


	//   ....[1]....
        /*02c4*/ 	.word	0x00004480


	//   ....[2]....
        /*02c8*/ 	.word	0x000044b0


	//   ....[3]....
        /*02cc*/ 	.word	0x00004500


	//   ....[4]....
        /*02d0*/ 	.word	0x00004540


	//   ....[5]....
        /*02d4*/ 	.word	0x000045b0


	//   ....[6]....
        /*02d8*/ 	.word	0x000045d0


	//   ....[7]....
        /*02dc*/ 	.word	0x00004600


	//   ....[8]....
        /*02e0*/ 	.word	0x00005440


	//   ....[9]....
        /*02e4*/ 	.word	0x00005480


	//   ....[10]....
        /*02e8*/ 	.word	0x000054a0


	//   ....[11]....
        /*02ec*/ 	.word	0x000054c0


	//   ....[12]....
        /*02f0*/ 	.word	0x000054e0


	//   ....[13]....
        /*02f4*/ 	.word	0x00005530


	//   ....[14]....
        /*02f8*/ 	.word	0x00005550


	//   ....[15]....
        /*02fc*/ 	.word	0x00005570


	//   ....[16]....
        /*0300*/ 	.word	0x0000be20


	//   ....[17]....
        /*0304*/ 	.word	0x0000be50


	//   ....[18]....
        /*0308*/ 	.word	0x0000be60


	//   ....[19]....
        /*030c*/ 	.word	0x0000be70


	//   ....[20]....
        /*0310*/ 	.word	0x0000be80


	//   ....[21]....
        /*0314*/ 	.word	0x0000be90


	//   ....[22]....
        /*0318*/ 	.word	0x0000beb0


	//   ....[23]....
        /*031c*/ 	.word	0x0000bed0


	//   ....[24]....
        /*0320*/ 	.word	0x0000bef0


	//   ....[25]....
        /*0324*/ 	.word	0x0000bf10


	//   ....[26]....
        /*0328*/ 	.word	0x0000bf30


	//   ....[27]....
        /*032c*/ 	.word	0x0000bf50


	//   ....[28]....
        /*0330*/ 	.word	0x0000bf60


	//   ....[29]....
        /*0334*/ 	.word	0x0000bf80


	//   ....[30]....
        /*0338*/ 	.word	0x0000bfa0


	//   ....[31]....
        /*033c*/ 	.word	0x0000bfc0


	//   ....[32]....
        /*0340*/ 	.word	0x0000bfe0


	//   ....[33]....
        /*0344*/ 	.word	0x0000c000


	//   ....[34]....
        /*0348*/ 	.word	0x0000c020


	//   ....[35]....
        /*034c*/ 	.word	0x0000c040


	//   ....[36]....
        /*0350*/ 	.word	0x0000c060


	//   ....[37]....
        /*0354*/ 	.word	0x0000c080


	//   ....[38]....
        /*0358*/ 	.word	0x0000c0a0


	//   ....[39]....
        /*035c*/ 	.word	0x0000c0c0


	//   ....[40]....
        /*0360*/ 	.word	0x0000c0e0


	//   ....[41]....
        /*0364*/ 	.word	0x0000c100


	//   ....[42]....
        /*0368*/ 	.word	0x0000c120


	//   ....[43]....
        /*036c*/ 	.word	0x0000c140


	//   ....[44]....
        /*0370*/ 	.word	0x0000c170


	//   ....[45]....
        /*0374*/ 	.word	0x0000c1a0


	//   ....[46]....
        /*0378*/ 	.word	0x0000c1c0


	//   ....[47]....
        /*037c*/ 	.word	0x0000c1e0


	//   ....[48]....
        /*0380*/ 	.word	0x0000c200


	//   ....[49]....
        /*0384*/ 	.word	0x0000c220


	//   ....[50]....
        /*0388*/ 	.word	0x0000c240


	//   ....[51]....
        /*038c*/ 	.word	0x0000c260


	//   ....[52]....
        /*0390*/ 	.word	0x0000c280


	//   ....[53]....
        /*0394*/ 	.word	0x0000c2a0


	//   ....[54]....
        /*0398*/ 	.word	0x0000c2c0


	//   ....[55]....
        /*039c*/ 	.word	0x0000c2e0


	//   ....[56]....
        /*03a0*/ 	.word	0x0000c300


	//   ....[57]....
        /*03a4*/ 	.word	0x0000c320


	//   ....[58]....
        /*03a8*/ 	.word	0x0000c350


	//   ....[59]....
        /*03ac*/ 	.word	0x0000c370


	//   ....[60]....
        /*03b0*/ 	.word	0x0000c390


	//   ....[61]....
        /*03b4*/ 	.word	0x0000c3b0


	//   ....[62]....
        /*03b8*/ 	.word	0x0000c3d0


	//   ....[63]....
        /*03bc*/ 	.word	0x0000c3f0


	//   ....[64]....
        /*03c0*/ 	.word	0x0000c410


	//   ....[65]....
        /*03c4*/ 	.word	0x0000c440


	//   ....[66]....
        /*03c8*/ 	.word	0x0000c460


	//   ....[67]....
        /*03cc*/ 	.word	0x0000c480


	//   ....[68]....
        /*03d0*/ 	.word	0x0000c4a0


	//   ....[69]....
        /*03d4*/ 	.word	0x0000c4c0


	//   ....[70]....
        /*03d8*/ 	.word	0x0000c4e0


	//   ....[71]....
        /*03dc*/ 	.word	0x0000c500


	//   ....[72]....
        /*03e0*/ 	.word	0x0000c520


	//   ....[73]....
        /*03e4*/ 	.word	0x0000c540


	//   ....[74]....
        /*03e8*/ 	.word	0x0000c560


	//   ....[75]....
        /*03ec*/ 	.word	0x0000c580


	//   ....[76]....
        /*03f0*/ 	.word	0x0000c5a0


	//   ....[77]....
        /*03f4*/ 	.word	0x0000c5c0


	//   ....[78]....
        /*03f8*/ 	.word	0x0000c5e0


	//   ....[79]....
        /*03fc*/ 	.word	0x0000c600


	//----- nvinfo : EIATTR_VRC_CTA_INIT_COUNT
	.align		4
.L_27153:
        /*0400*/ 	.byte	0x02, 0x4a
	.zero		1
	.zero		1


	//----- nvinfo : EIATTR_EXIT_INSTR_OFFSETS
	.align		4
        /*0404*/ 	.byte	0x04, 0x1c
        /*0406*/ 	.short	(.L_27155 - .L_27154)


	//   ....[0]....
.L_27154:
        /*0408*/ 	.word	0x00000090


	//   ....[1]....
        /*040c*/ 	.word	0x0000d480


	//   ....[2]....
        /*0410*/ 	.word	0x0000d4b0


	//   ....[3]....
        /*0414*/ 	.word	0x0000d940


	//----- nvinfo : EIATTR_CRS_STACK_SIZE
	.align		4
.L_27155:
        /*0418*/ 	.byte	0x04, 0x1e
        /*041a*/ 	.short	(.L_27157 - .L_27156)
.L_27156:
        /*041c*/ 	.word	0x00000000


	//----- nvinfo : EIATTR_CBANK_PARAM_SIZE
	.align		4
.L_27157:
        /*0420*/ 	.byte	0x03, 0x19
        /*0422*/ 	.short	0x008c


	//----- nvinfo : EIATTR_PARAM_CBANK
	.align		4
        /*0424*/ 	.byte	0x04, 0x0a
        /*0426*/ 	.short	(.L_27159 - .L_27158)
	.align		4
.L_27158:
        /*0428*/ 	.word	index@(.nv.constant0._ZN4vllm25paged_attention_v2_kernelIttLi256ELi32ELi128ELNS_18Fp8KVCacheDataTypeE0ELb1ELi512EEEvPfS2_PT_PKS3_PKT0_S9_ifPKiSB_iPKfiiiSD_SD_iiiii)
        /*042c*/ 	.short	0x0380
        /*042e*/ 	.short	0x008c


	//----- nvinfo : EIATTR_SW_WAR
	.align		4
.L_27159:
        /*0430*/ 	.byte	0x04, 0x36
        /*0432*/ 	.short	(.L_27161 - .L_27160)
.L_27160:
        /*0434*/ 	.word	0x00000008
.L_27161:


//--------------------- .nv.info._ZN4vllm25paged_attention_v2_kernelIttLi192ELi32ELi128ELNS_18Fp8KVCacheDataTypeE0ELb1ELi512EEEvPfS2_PT_PKS3_PKT0_S9_ifPKiSB_iPKfiiiSD_SD_iiiii --------------------------
	.section	.nv.info._ZN4vllm25paged_attention_v2_kernelIttLi192ELi32ELi128ELNS_18Fp8KVCacheDataTypeE0ELb1ELi512EEEvPfS2_PT_PKS3_PKT0_S9_ifPKiSB_iPKfiiiSD_SD_iiiii,"",@"SHT_CUDA_INFO"
	.sectionflags	@""
	.align	4


	//----- nvinfo : EIATTR_CUDA_API_VERSION
	.align		4
        /*0000*/ 	.byte	0x04, 0x37
        /*0002*/ 	.short	(.L_27163 - .L_27162)
.L_27162:
        /*0004*/ 	.word	0x00000082


	//----- nvinfo : EIATTR_KPARAM_INFO
	.align		4
.L_27163:
        /*0008*/ 	.byte	0x04, 0x17
        /*000a*/ 	.short	(.L_27165 - .L_27164)
.L_27164:
        /*000c*/ 	.word	0x00000000
        /*0010*/ 	.short	0x0015
        /*0012*/ 	.short	0x0088
        /*0014*/ 	.byte	0x00, 0xf0, 0x11, 0x00


	//----- nvinfo : EIATTR_KPARAM_INFO
	.align		4
.L_27165:
        /*0018*/ 	.byte	0x04, 0x17
        /*001a*/ 	.short	(.L_27167 - .L_27166)
.L_27166:
        /*001c*/ 	.word	0x00000000
        /*0020*/ 	.short	0x0014
        /*0022*/ 	.short	0x0084
        /*0024*/ 	.byte	0x00, 0xf0, 0x11, 0x00


	//----- nvinfo : EIATTR_KPARAM_INFO
	.align		4
.L_27167:
        /*0028*/ 	.byte	0x04, 0x17
        /*002a*/ 	.short	(.L_27169 - .L_27168)
.L_27168:
        /*002c*/ 	.word	0x00000000
        /*0030*/ 	.short	0x0013
        /*0032*/ 	.short	0x0080
        /*0034*/ 	.byte	0x00, 0xf0, 0x11, 0x00


	//----- nvinfo : EIATTR_KPARAM_INFO
	.align		4
.L_27169:
        /*0038*/ 	.byte	0x04, 0x17
        /*003a*/ 	.short	(.L_27171 - .L_27170)
.L_27170:
        /*003c*/ 	.word	0x00000000
        /*0040*/ 	.short	0x0012
        /*0042*/ 	.short	0x007c
        /*0044*/ 	.byte	0x00, 0xf0, 0x11, 0x00


	//----- nvinfo : EIATTR_KPARAM_INFO
	.align		4
.L_27171:
        /*0048*/ 	.byte	0x04, 0x17
        /*004a*/ 	.short	(.L_27173 - .L_27172)
.L_27172:
        /*004c*/ 	.word	0x00000000
        /*0050*/ 	.short	0x0011
        /*0052*/ 	.short	0x0078
        /*0054*/ 	.byte	0x00, 0xf0, 0x11, 0x00


	//----- nvinfo : EIATTR_KPARAM_INFO
	.align		4
.L_27173:
        /*0058*/ 	.byte	0x04, 0x17
        /*005a*/ 	.short	(.L_27175 - .L_27174)
.L_27174:
        /*005c*/ 	.word	0x00000000
        /*0060*/ 	.short	0x0010
        /*0062*/ 	.short	0x0070
        /*0064*/ 	.byte	0x00, 0xf5, 0x21, 0x00


	//----- nvinfo : EIATTR_KPARAM_INFO
	.align		4
.L_27175:
        /*0068*/ 	.byte	0x04, 0x17
        /*006a*/ 	.short	(.L_27177 - .L_27176)
.L_27176:
        /*006c*/ 	.word	0x00000000
        /*0070*/ 	.short	0x000f
        /*0072*/ 	.short	0x0068
        /*0074*/ 	.byte	0x00, 0xf5, 0x21, 0x00


	//----- nvinfo : EIATTR_KPARAM_INFO
	.align		4
.L_27177:
        /*0078*/ 	.byte	0x04, 0x17
        /*007a*/ 	.short	(.L_27179 - .L_27178)
.L_27178:
        /*007c*/ 	.word	0x00000000
        /*0080*/ 	.short	0x000e
        /*0082*/ 	.short	0x0060
        /*0084*/ 	.byte	0x00, 0xf0, 0x11, 0x00


	//----- nvinfo : EIATTR_KPARAM_INFO
	.align		4
.L_27179:
        /*0088*/ 	.byte	0x04, 0x17
        /*008a*/ 	.short	(.L_27181 - .L_27180)
.L_27180:
        /*008c*/ 	.word	0x00000000
        /*0090*/ 	.short	0x000d
        /*0092*/ 	.short	0x005c
        /*0094*/ 	.byte	0x00, 0xf0, 0x11, 0x00


	//----- nvinfo : EIATTR_KPARAM_INFO
	.align		4
.L_27181:
        /*0098*/ 	.byte	0x04, 0x17
        /*009a*/ 	.short	(.L_27183 - .L_27182)
.L_27182:
        /*009c*/ 	.word	0x00000000
        /*00a0*/ 	.short	0x000c
        /*00a2*/ 	.short	0x0058
        /*00a4*/ 	.byte	0x00, 0xf0, 0x11, 0x00


	//----- nvinfo : EIATTR_KPARAM_INFO
	.align		4
.L_27183:
        /*00a8*/ 	.byte	0x04, 0x17
        /*00aa*/ 	.short	(.L_27185 - .L_27184)
.L_27184:
        /*00ac*/ 	.word	0x00000000
        /*00b0*/ 	.short	0x000b
        /*00b2*/ 	.short	0x0050
        /*00b4*/ 	.byte	0x00, 0xf5, 0x21, 0x00


	//----- nvinfo : EIATTR_KPARAM_INFO
	.align		4
.L_27185:
        /*00b8*/ 	.byte	0x04, 0x17
        /*00ba*/ 	.short	(.L_27187 - .L_27186)
.L_27186:
        /*00bc*/ 	.word	0x00000000
        /*00c0*/ 	.short	0x000a
        /*00c2*/ 	.short	0x0048
        /*00c4*/ 	.byte	0x00, 0xf0, 0x11, 0x00


	//----- nvinfo : EIATTR_KPARAM_INFO
	.align		4
.L_27187:
        /*00c8*/ 	.byte	0x04, 0x17
        /*00ca*/ 	.short	(.L_27189 - .L_27188)
.L_27188:
        /*00cc*/ 	.word	0x00000000
        /*00d0*/ 	.short	0x0009
        /*00d2*/ 	.short	0x0040
        /*00d4*/ 	.byte	0x00, 0xf5, 0x21, 0x00


	//----- nvinfo : EIATTR_KPARAM_INFO
	.align		4
.L_27189:
        /*00d8*/ 	.byte	0x04, 0x17
        /*00da*/ 	.short	(.L_27191 - .L_27190)
.L_27190:
        /*00dc*/ 	.word	0x00000000
        /*00e0*/ 	.short	0x0008
        /*00e2*/ 	.short	0x0038
        /*00e4*/ 	.byte	0x00, 0xf5, 0x21, 0x00


	//----- nvinfo : EIATTR_KPARAM_INFO
	.align		4
.L_27191:
        /*00e8*/ 	.byte	0x04, 0x17
        /*00ea*/ 	.short	(.L_27193 - .L_27192)
.L_27192:
        /*00ec*/ 	.word	0x00000000
        /*00f0*/ 	.short	0x0007
        /*00f2*/ 	.short	0x0034
        /*00f4*/ 	.byte	0x00, 0xf0, 0x11, 0x00


	//----- nvinfo : EIATTR_KPARAM_INFO
	.align		4
.L_27193:
        /*00f8*/ 	.byte	0x04, 0x17
        /*00fa*/ 	.short	(.L_27195 - .L_27194)
.L_27194:
        /*00fc*/ 	.word	0x00000000
        /*0100*/ 	.short	0x0006
        /*0102*/ 	.short	0x0030
        /*0104*/ 	.byte	0x00, 0xf0, 0x11, 0x00


	//----- nvinfo : EIATTR_KPARAM_INFO
	.align		4
.L_27195:
        /*0108*/ 	.byte	0x04, 0x17
        /*010a*/ 	.short	(.L_27197 - .L_27196)
.L_27196:
        /*010c*/ 	.word	0x00000000
        /*0110*/ 	.short	0x0005
        /*0112*/ 	.short	0x0028
        /*0114*/ 	.byte	0x00, 0xf5, 0x21, 0x00


	//----- nvinfo : EIATTR_KPARAM_INFO
	.align		4
.L_27197:
        /*0118*/ 	.byte	0x04, 0x17
        /*011a*/ 	.short	(.L_27199 - .L_27198)
.L_27198:
        /*011c*/ 	.word	0x00000000
        /*0120*/ 	.short	0x0004
        /*0122*/ 	.short	0x0020
        /*0124*/ 	.byte	0x00, 0xf5, 0x21, 0x00


	//----- nvinfo : EIATTR_KPARAM_INFO
	.align		4
.L_27199:
        /*0128*/ 	.byte	0x04, 0x17
        /*012a*/ 	.short	(.L_27201 - .L_27200)
.L_27200:
        /*012c*/ 	.word	0x00000000
        /*0130*/ 	.short	0x0003
        /*0132*/ 	.short	0x0018
        /*0134*/ 	.byte	0x00, 0xf5, 0x21, 0x00


	//----- nvinfo : EIATTR_KPARAM_INFO
	.align		4
.L_27201:
        /*0138*/ 	.byte	0x04, 0x17
        /*013a*/ 	.short	(.L_27203 - .L_27202)
.L_27202:
        /*013c*/ 	.word	0x00000000
        /*0140*/ 	.short	0x0002
        /*0142*/ 	.short	0x0010
        /*0144*/ 	.byte	0x00, 0xf5, 0x21, 0x00


	//----- nvinfo : EIATTR_KPARAM_INFO
	.align		4
.L_27203:
        /*0148*/ 	.byte	0x04, 0x17
        /*014a*/ 	.short	(.L_27205 - .L_27204)
.L_27204:
        /*014c*/ 	.word	0x00000000
        /*0150*/ 	.short	0x0001
        /*0152*/ 	.short	0x0008
        /*0154*/ 	.byte	0x00, 0xf5, 0x21, 0x00


	//----- nvinfo : EIATTR_KPARAM_INFO
	.align		4
.L_27205:
        /*0158*/ 	.byte	0x04, 0x17
        /*015a*/ 	.short	(.L_27207 - .L_27206)
.L_27206:
        /*015c*/ 	.word	0x00000000
        /*0160*/ 	.short	0x0000
        /*0162*/ 	.short	0x0000
        /*0164*/ 	.byte	0x00, 0xf5, 0x21, 0x00


	//----- nvinfo : EIATTR_SPARSE_MMA_MASK
	.align		4
.L_27207:
        /*0168*/ 	.byte	0x03, 0x50
        /*016a*/ 	.short	0x0000


	//----- nvinfo : EIATTR_MAXREG_COUNT
	.align		4
        /*016c*/ 	.byte	0x03, 0x1b
        /*016e*/ 	.short	0x00ff


	//----- nvinfo : EIATTR_NUM_BARRIERS
	.align		4
        /*0170*/ 	.byte	0x02, 0x4c
        /*0172*/ 	.byte	0x01
	.zero		1


	//----- nvinfo : EIATTR_MERCURY_ISA_VERSION
	.align		4
        /*0174*/ 	.byte	0x03, 0x5f
        /*0176*/ 	.short	0x0101


	//----- nvinfo : EIATTR_COOP_GROUP_MASK_REGIDS
	.align		4
        /*0178*/ 	.byte	0x04, 0x29
        /*017a*/ 	.short	(.L_27209 - .L_27208)


	//   ....[0]....
.L_27208:
        /*017c*/ 	.word	0xffffffff


	//   ....[1]....
        /*0180*/ 	.word	0xffffffff


	//   ....[2]....
        /*0184*/ 	.word	0xffffffff


	//   ....[3]....
        /*0188*/ 	.word	0xffffffff


	//   ....[4]....
        /*018c*/ 	.word	0xffffffff


	//   ....[5]....
        /*0190*/ 	.word	0xffffffff


	//   ....[6]....
        /*0194*/ 	.word	0xffffffff


	//   ....[7]....
        /*0198*/ 	.word	0xffffffff


	//   ....[8]....
        /*019c*/ 	.word	0xffffffff


	//   ....[9]....
        /*01a0*/ 	.word	0xffffffff


	//   ....[10]....
        /*01a4*/ 	.word	0xffffffff


	//   ....[11]....
        /*01a8*/ 	.word	0xffffffff


	//   ....[12]....
        /*01ac*/ 	.word	0xffffffff


	//   ....[13]....
        /*01b0*/ 	.word	0xffffffff


	//   ....[14]....
        /*01b4*/ 	.word	0xffffffff


	//   ....[15]....
        /*01b8*/ 	.word	0xffffffff


	//   ....[16]....
        /*01bc*/ 	.word	0xffffffff


	//   ....[17]....
        /*01c0*/ 	.word	0xffffffff


	//   ....[18]....
        /*01c4*/ 	.word	0xffffffff


	//   ....[19]....
        /*01c8*/ 	.word	0xffffffff


	//   ....[20]....
        /*01cc*/ 	.word	0xffffffff


	//   ....[21]....
        /*01d0*/ 	.word	0xffffffff


	//   ....[22]....
        /*01d4*/ 	.word	0xffffffff


	//   ....[23]....
        /*01d8*/ 	.word	0xffffffff


	//   ....[24]....
        /*01dc*/ 	.word	0xffffffff


	//   ....[25]....
        /*01e0*/ 	.word	0xffffffff


	//   ....[26]....
        /*01e4*/ 	.word	0xffffffff


	//   ....[27]....
        /*01e8*/ 	.word	0xffffffff


	//   ....[28]....
        /*01ec*/ 	.word	0xffffffff


	//   ....[29]....
        /*01f0*/ 	.word	0xffffffff


	//   ....[30]....
        /*01f4*/ 	.word	0xffffffff


	//   ....[31]....
        /*01f8*/ 	.word	0xffffffff


	//   ....[32]....
        /*01fc*/ 	.word	0xffffffff


	//   ....[33]....
        /*0200*/ 	.word	0xffffffff


	//   ....[34]....
        /*0204*/ 	.word	0xffffffff


	//   ....[35]....
        /*0208*/ 	.word	0xffffffff


	//   ....[36]....
        /*020c*/ 	.word	0xffffffff


	//   ....[37]....
        /*0210*/ 	.word	0xffffffff


	//   ....[38]....
        /*0214*/ 	.word	0xffffffff


	//   ....[39]....
        /*0218*/ 	.word	0xffffffff


	//   ....[40]....
        /*021c*/ 	.word	0xffffffff


	//   ....[41]....
        /*0220*/ 	.word	0xffffffff


	//   ....[42]....
        /*0224*/ 	.word	0xffffffff


	//   ....[43]....
        /*0228*/ 	.word	0xffffffff


	//   ....[44]....
        /*022c*/ 	.word	0xffffffff


	//   ....[45]....
        /*0230*/ 	.word	0xffffffff


	//   ....[46]....
        /*0234*/ 	.word	0xffffffff


	//   ....[47]....
        /*0238*/ 	.word	0xffffffff


	//   ....[48]....
        /*023c*/ 	.word	0xffffffff


	//   ....[49]....
        /*0240*/ 	.word	0xffffffff


	//   ....[50]....
        /*0244*/ 	.word	0xffffffff


	//   ....[51]....
        /*0248*/ 	.word	0xffffffff


	//   ....[52]....
        /*024c*/ 	.word	0xffffffff


	//   ....[53]....
        /*0250*/ 	.word	0xffffffff


	//   ....[54]....
        /*0254*/ 	.word	0xffffffff


	//   ....[55]....
        /*0258*/ 	.word	0xffffffff


	//   ....[56]....
        /*025c*/ 	.word	0xffffffff


	//   ....[57]....
        /*0260*/ 	.word	0xffffffff


	//   ....[58]....
        /*0264*/ 	.word	0xffffffff


	//   ....[59]....
        /*0268*/ 	.word	0xffffffff


	//   ....[60]....
        /*026c*/ 	.word	0xffffffff


	//   ....[61]....
        /*0270*/ 	.word	0xffffffff


	//   ....[62]....
        /*0274*/ 	.word	0xffffffff


	//   ....[63]....
        /*0278*/ 	.word	0xffffffff


	//----- nvinfo : EIATTR_COOP_GROUP_INSTR_OFFSETS
	.align		4
.L_27209:
        /*027c*/ 	.byte	0x04, 0x28
        /*027e*/ 	.short	(.L_27211 - .L_27210)


	//   ....[0]....
.L_27210:
        /*0280*/ 	.word	0x00003840


	//   ....[1]....
        /*0284*/ 	.word	0x00003930


	//   ....[2]....
        /*0288*/ 	.word	0x00003950


	//   ....[3]....
        /*028c*/ 	.word	0x00003970


	//   ....[4]....
        /*0290*/ 	.word	0x000039a0


	//   ....[5]....
        /*0294*/ 	.word	0x00003a40


	//   ....[6]....
        /*0298*/ 	.word	0x00003a60


	//   ....[7]....
        /*029c*/ 	.word	0x00003a90


	//   ....[8]....
        /*02a0*/ 	.word	0x000048e0


	//   ....[9]....
        /*02a4*/ 	.word	0x00004920


	//   ....[10]....
        /*02a8*/ 	.word	0x00004940


	//   ....[11]....
        /*02ac*/ 	.word	0x00004960


	//   ....[12]....
        /*02b0*/ 	.word	0x00004980


	//   ....[13]....
        /*02b4*/ 	.word	0x000049d0


	//   ....[14]....
        /*02b8*/ 	.word	0x000049f0


	//   ....[15]....
        /*02bc*/ 	.word	0x00004a10


	//   ....[16]....
        /*02c0*/ 	.word	0x00009c70


	//   ....[17]....
        /*02c4*/ 	.word	0x00009cb0


	//   ....[18]....
        /*02c8*/ 	.word	0x00009cf0


	//   ....[19]....
        /*02cc*/ 	.word	0x00009d20


	//   ....[20]....
        /*02d0*/ 	.word	0x00009d40


	//   ....[21]....
        /*02d4*/ 	.word	0x00009d50


	//   ....[22]....
        /*02d8*/ 	.word	0x00009d60


	//   ....[23]....
        /*02dc*/ 	.word	0x00009d90


	//   ....[24]....
        /*02e0*/ 	.word	0x00009db0


	//   ....[25]....
        /*02e4*/ 	.word	0x00009de0


	//   ....[26]....
        /*02e8*/ 	.word	0x00009e00


	//   ....[27]....
        /*02ec*/ 	.word	0x00009e30


	//   ....[28]....
        /*02f0*/ 	.word	0x00009e50


	//   ....[29]....
        /*02f4*/ 	.word	0x00009e70


	//   ....[30]....
        /*02f8*/ 	.word	0x00009e90


	//   ....[31]....
        /*02fc*/ 	.word	0x00009eb0


	//   ....[32]....
        /*0300*/ 	.word	0x00009ee0


	//   ....[33]....
        /*0304*/ 	.word	0x00009f10


	//   ....[34]....
        /*0308*/ 	.word	0x00009f50


	//   ....[35]....
        /*030c*/ 	.word	0x00009f80


	//   ....[36]....
        /*0310*/ 	.word	0x00009fa0


	//   ....[37]....
        /*0314*/ 	.word	0x00009fc0


	//   ....[38]....
        /*0318*/ 	.word	0x00009fe0


	//   ....[39]....
        /*031c*/ 	.word	0x0000a000


	//   ....[40]....
        /*0320*/ 	.word	0x0000a020


	//   ....[41]....
        /*0324*/ 	.word	0x0000a040


	//   ....[42]....
        /*0328*/ 	.word	0x0000a060


	//   ....[43]....
        /*032c*/ 	.word	0x0000a080


	//   ....[44]....
        /*0330*/ 	.word	0x0000a0b0


	//   ....[45]....
        /*0334*/ 	.word	0x0000a0d0


	//   ....[46]....
        /*0338*/ 	.word	0x0000a0f0


	//   ....[47]....
        /*033c*/ 	.word	0x0000a110


	//   ....[48]....
        /*0340*/ 	.word	0x0000a130


	//   ....[49]....
        /*0344*/ 	.word	0x0000a150


	//   ....[50]....
        /*0348*/ 	.word	0x0000a160


	//   ....[51]....
        /*034c*/ 	.word	0x0000a180


	//   ....[52]....
        /*0350*/ 	.word	0x0000a1a0


	//   ....[53]....
        /*0354*/ 	.word	0x0000a1c0


	//   ....[54]....
        /*0358*/ 	.word	0x0000a1e0


	//   ....[55]....
        /*035c*/ 	.word	0x0000a200


	//   ....[56]....
        /*0360*/ 	.word	0x0000a220


	//   ....[57]....
        /*0364*/ 	.word	0x0000a240


	//   ....[58]....
        /*0368*/ 	.word	0x0000a260


	//   ....[59]....
        /*036c*/ 	.word	0x0000a280


	//   ....[60]....
        /*0370*/ 	.word	0x0000a2a0


	//   ....[61]....
        /*0374*/ 	.word	0x0000a2c0


	//   ....[62]....
        /*0378*/ 	.word	0x0000a2e0


	//   ....[63]....
        /*037c*/ 	.word	0x0000a300


	//----- nvinfo : EIATTR_VRC_CTA_INIT_COUNT
	.align		4
.L_27211:
        /*0380*/ 	.byte	0x02, 0x4a
	.zero		1
	.zero		1


	//----- nvinfo : EIATTR_EXIT_INSTR_OFFSETS
	.align		4
        /*0384*/ 	.byte	0x04, 0x1c
        /*0386*/ 	.short	(.L_27213 - .L_27212)


	//   ....[0]....
.L_27212:
        /*0388*/ 	.word	0x000000d0


	//   ....[1]....
        /*038c*/ 	.word	0x0000ad80


	//   ....[2]....
        /*0390*/ 	.word	0x0000adb0


	//   ....[3]....
        /*0394*/ 	.word	0x0000b150


	//----- nvinfo : EIATTR_CRS_STACK_SIZE
	.align		4
.L_27213:
        /*0398*/ 	.byte	0x04, 0x1e
        /*039a*/ 	.short	(.L_27215 - .L_27214)
.L_27214:
        /*039c*/ 	.word	0x00000000


	//----- nvinfo : EIATTR_CBANK_PARAM_SIZE
	.align		4
.L_27215:
        /*03a0*/ 	.byte	0x03, 0x19
        /*03a2*/ 	.short	0x008c


	//----- nvinfo : EIATTR_PARAM_CBANK
	.align		4
        /*03a4*/ 	.byte	0x04, 0x0a
        /*03a6*/ 	.short	(.L_27217 - .L_27216)
	.align		4
.L_27216:
        /*03a8*/ 	.word	index@(.nv.constant0._ZN4vllm25paged_attention_v2_kernelIttLi192ELi32ELi128ELNS_18Fp8KVCacheDataTypeE0ELb1ELi512EEEvPfS2_PT_PKS3_PKT0_S9_ifPKiSB_iPKfiiiSD_SD_iiiii)
        /*03ac*/ 	.short	0x0380
        /*03ae*/ 	.short	0x008c


	//----- nvinfo : EIATTR_SW_WAR
	.align		4
.L_27217:
        /*03b0*/ 	.byte	0x04, 0x36
        /*03b2*/ 	.short	(.L_27219 - .L_27218)
.L_27218:
        /*03b4*/ 	.word	0x00000008
.L_27219:


//--------------------- .nv.info._ZN4vllm25paged_attention_v2_kernelIttLi128ELi32ELi128ELNS_18Fp8KVCacheDataTypeE0ELb1ELi512EEEvPfS2_PT_PKS3_PKT0_S9_ifPKiSB_iPKfiiiSD_SD_iiiii --------------------------
	.section	.nv.info._ZN4vllm25paged_attention_v2_kernelIttLi128ELi32ELi128ELNS_18Fp8KVCacheDataTypeE0ELb1ELi512EEEvPfS2_PT_PKS3_PKT0_S9_ifPKiSB_iPKfiiiSD_SD_iiiii,"",@"SHT_CUDA_INFO"
	.sectionflags	@""
	.align	4


	//----- nvinfo : EIATTR_CUDA_API_VERSION
	.align		4
        /*0000*/ 	.byte	0x04, 0x37
        /*0002*/ 	.short	(.L_27221 - .L_27220)
.L_27220:
        /*0004*/ 	.word	0x00000082


	//----- nvinfo : EIATTR_KPARAM_INFO
	.align		4
.L_27221:
        /*0008*/ 	.byte	0x04, 0x17
        /*000a*/ 	.short	(.L_27223 - .L_27222)
.L_27222:
        /*000c*/ 	.word	0x00000000
        /*0010*/ 	.short	0x0015
        /*0012*/ 	.short	0x0088
        /*0014*/ 	.byte	0x00, 0xf0, 0x11, 0x00


	//----- nvinfo : EIATTR_KPARAM_INFO
	.align		4
.L_27223:
        /*0018*/ 	.byte	0x04, 0x17
        /*001a*/ 	.short	(.L_27225 - .L_27224)
.L_27224:
        /*001c*/ 	.word	0x00000000
        /*0020*/ 	.short	0x0014
        /*0022*/ 	.short	0x0084
        /*0024*/ 	.byte	0x00, 0xf0, 0x11, 0x00


	//----- nvinfo : EIATTR_KPARAM_INFO
	.align		4
.L_27225:
        /*0028*/ 	.byte	0x04, 0x17
        /*002a*/ 	.short	(.L_27227 - .L_27226)
.L_27226:
        /*002c*/ 	.word	0x00000000
        /*0030*/ 	.short	0x0013
        /*0032*/ 	.short	0x0080
        /*0034*/ 	.byte	0x00, 0xf0, 0x11, 0x00


	//----- nvinfo : EIATTR_KPARAM_INFO
	.align		4
.L_27227:
        /*0038*/ 	.byte	0x04, 0x17
        /*003a*/ 	.short	(.L_27229 - .L_27228)
.L_27228:
        /*003c*/ 	.word	0x00000000
        /*0040*/ 	.short	0x0012
        /*0042*/ 	.short	0x007c
        /*0044*/ 	.byte	0x00, 0xf0, 0x11, 0x00


	//----- nvinfo : EIATTR_KPARAM_INFO
	.align		4
.L_27229:
        /*0048*/ 	.byte	0x04, 0x17
        /*004a*/ 	.short	(.L_27231 - .L_27230)
.L_27230:
        /*004c*/ 	.word	0x00000000
        /*0050*/ 	.short	0x0011
        /*0052*/ 	.short	0x0078
        /*0054*/ 	.byte	0x00, 0xf0, 0x11, 0x00


	//----- nvinfo : EIATTR_KPARAM_INFO
	.align		4
.L_27231:
        /*0058*/ 	.byte	0x04, 0x17
        /*005a*/ 	.short	(.L_27233 - .L_27232)
.L_27232:
        /*005c*/ 	.word	0x00000000
        /*0060*/ 	.short	0x0010
        /*0062*/ 	.short	0x0070
        /*0064*/ 	.byte	0x00, 0xf5, 0x21, 0x00


	//----- nvinfo : EIATTR_KPARAM_INFO
	.align		4
.L_27233:
        /*0068*/ 	.byte	0x04, 0x17
        /*006a*/ 	.short	(.L_27235 - .L_27234)
.L_27234:
        /*006c*/ 	.word	0x00000000
        /*0070*/ 	.short	0x000f
        /*0072*/ 	.short	0x0068
        /*0074*/ 	.byte	0x00, 0xf5, 0x21, 0x00


	//----- nvinfo : EIATTR_KPARAM_INFO
	.align		4
.L_27235:
        /*0078*/ 	.byte	0x04, 0x17
        /*007a*/ 	.short	(.L_27237 - .L_27236)
.L_27236:
        /*007c*/ 	.word	0x00000000
        /*0080*/ 	.short	0x000e
        /*0082*/ 	.short	0x0060
        /*0084*/ 	.byte	0x00, 0xf0, 0x11, 0x00


	//----- nvinfo : EIATTR_KPARAM_INFO
	.align		4
.L_27237:
        /*0088*/ 	.byte	0x04, 0x17
        /*008a*/ 	.short	(.L_27239 - .L_27238)
.L_27238:
        /*008c*/ 	.word	0x00000000
        /*0090*/ 	.short	0x000d
        /*0092*/ 	.short	0x005c
        /*0094*/ 	.byte	0x00, 0xf0, 0x11, 0x00


	//----- nvinfo : EIATTR_KPARAM_INFO
	.align		4
.L_27239:
        /*0098*/ 	.byte	0x04, 0x17
        /*009a*/ 	.short	(.L_27241 - .L_27240)
.L_27240:
        /*009c*/ 	.word	0x00000000
        /*00a0*/ 	.short	0x000c
        /*00a2*/ 	.short	0x0058
        /*00a4*/ 	.byte	0x00, 0xf0, 0x11, 0x00


	//----- nvinfo : EIATTR_KPARAM_INFO
	.align		4
.L_27241:
        /*00a8*/ 	.byte	0x04, 0x17
        /*00aa*/ 	.short	(.L_27243 - .L_27242)
.L_27242:
        /*00ac*/ 	.word	0x00000000
        /*00b0*/ 	.short	0x000b
        /*00b2*/ 	.short	0x0050
        /*00b4*/ 	.byte	0x00, 0xf5, 0x21, 0x00


	//----- nvinfo : EIATTR_KPARAM_INFO
	.align		4
.L_27243:
        /*00b8*/ 	.byte	0x04, 0x17
        /*00ba*/ 	.short	(.L_27245 - .L_27244)
.L_27244:
        /*00bc*/ 	.word	0x00000000
        /*00c0*/ 	.short	0x000a
        /*00c2*/ 	.short	0x0048
        /*00c4*/ 	.byte	0x00, 0xf0, 0x11, 0x00


	//----- nvinfo : EIATTR_KPARAM_INFO
	.align		4
.L_27245:
        /*00c8*/ 	.byte	0x04, 0x17
        /*00ca*/ 	.short	(.L_27247 - .L_27246)
.L_27246:
        /*00cc*/ 	.word	0x00000000
        /*00d0*/ 	.short	0x0009
        /*00d2*/ 	.short	0x0040
        /*00d4*/ 	.byte	0x00, 0xf5, 0x21, 0x00


	//----- nvinfo : EIATTR_KPARAM_INFO
	.align		4
.L_27247:
        /*00d8*/ 	.byte	0x04, 0x17
        /*00da*/ 	.short	(.L_27249 - .L_27248)
.L_27248:
        /*00dc*/ 	.word	0x00000000
        /*00e0*/ 	.short	0x0008
        /*00e2*/ 	.short	0x0038
        /*00e4*/ 	.byte	0x00, 0xf5, 0x21, 0x00


	//----- nvinfo : EIATTR_KPARAM_INFO
	.align		4
.L_27249:
        /*00e8*/ 	.byte	0x04, 0x17
        /*00ea*/ 	.short	(.L_27251 - .L_27250)
.L_27250:
        /*00ec*/ 	.word	0x00000000
        /*00f0*/ 	.short	0x0007
        /*00f2*/ 	.short	0x0034
        /*00f4*/ 	.byte	0x00, 0xf0, 0x11, 0x00


	//----- nvinfo : EIATTR_KPARAM_INFO
	.align		4
.L_27251:
        /*00f8*/ 	.byte	0x04, 0x17
        /*00fa*/ 	.short	(.L_27253 - .L_27252)
.L_27252:
        /*00fc*/ 	.word	0x00000000
        /*0100*/ 	.short	0x0006
        /*0102*/ 	.short	0x0030
        /*0104*/ 	.byte	0x00, 0xf0, 0x11, 0x00


	//----- nvinfo : EIATTR_KPARAM_INFO
	.align		4
.L_27253:
        /*0108*/ 	.byte	0x04, 0x17
        /*010a*/ 	.short	(.L_27255 - .L_27254)
.L_27254:
        /*010c*/ 	.word	0x00000000
        /*0110*/ 	.short	0x0005
        /*0112*/ 	.short	0x0028
        /*0114*/ 	.byte	0x00, 0xf5, 0x21, 0x00


	//----- nvinfo : EIATTR_KPARAM_INFO
	.align		4
.L_27255:
        /*0118*/ 	.byte	0x04, 0x17
        /*011a*/ 	.short	(.L_27257 - .L_27256)
.L_27256:
        /*011c*/ 	.word	0x00000000
        /*0120*/ 	.short	0x0004
        /*0122*/ 	.short	0x0020
        /*0124*/ 	.byte	0x00, 0xf5, 0x21, 0x00


	//----- nvinfo : EIATTR_KPARAM_INFO
	.align		4
.L_27257:
        /*0128*/ 	.byte	0x04, 0x17
        /*012a*/ 	.short	(.L_27259 - .L_27258)
.L_27258:
        /*012c*/ 	.word	0x00000000
        /*0130*/ 	.short	0x0003
        /*0132*/ 	.short	0x0018
        /*0134*/ 	.byte	0x00, 0xf5, 0x21, 0x00


	//----- nvinfo : EIATTR_KPARAM_INFO
	.align		4
.L_27259:
        /*0138*/ 	.byte	0x04, 0x17
        /*013a*/ 	.short	(.L_27261 - .L_27260)
.L_27260:
        /*013c*/ 	.word	0x00000000
        /*0140*/ 	.short	0x0002
        /*0142*/ 	.short	0x0010
        /*0144*/ 	.byte	0x00, 0xf5, 0x21, 0x00


	//----- nvinfo : EIATTR_KPARAM_INFO
	.align		4
.L_27261:
        /*0148*/ 	.byte	0x04, 0x17
        /*014a*/ 	.short	(.L_27263 - .L_27262)
.L_27262:
        /*014c*/ 	.word	0x00000000
        /*0150*/ 	.short	0x0001
        /*0152*/ 	.short	0x0008
        /*0154*/ 	.byte	0x00, 0xf5, 0x21, 0x00


	//----- nvinfo : EIATTR_KPARAM_INFO
	.align		4
.L_27263:
        /*0158*/ 	.byte	0x04, 0x17
        /*015a*/ 	.short	(.L_27265 - .L_27264)
.L_27264:
        /*015c*/ 	.word	0x00000000
        /*0160*/ 	.short	0x0000
        /*0162*/ 	.short	0x0000
        /*0164*/ 	.byte	0x00, 0xf5, 0x21, 0x00


	//----- nvinfo : EIATTR_SPARSE_MMA_MASK
	.align		4
.L_27265:
        /*0168*/ 	.byte	0x03, 0x50
        /*016a*/ 	.short	0x0000


	//----- nvinfo : EIATTR_MAXREG_COUNT
	.align		4
        /*016c*/ 	.byte	0x03, 0x1b
        /*016e*/ 	.short	0x00ff


	//----- nvinfo : EIATTR_NUM_BARRIERS
	.align		4
        /*0170*/ 	.byte	0x02, 0x4c
        /*0172*/ 	.byte	0x01
	.zero		1


	//----- nvinfo : EIATTR_MERCURY_ISA_VERSION
	.align		4
        /*0174*/ 	.byte	0x03, 0x5f
        /*0176*/ 	.short	0x0101


	//----- nvinfo : EIATTR_COOP_GROUP_MASK_REGIDS
	.align		4
        /*0178*/ 	.byte	0x04, 0x29
        /*017a*/ 	.short	(.L_27267 - .L_27266)


	//   ....[0]....
.L_27266:
        /*017c*/ 	.word	0xffffffff


	//   ....[1]....
        /*0180*/ 	.word	0xffffffff


	//   ....[2]....
        /*0184*/ 	.word	0xffffffff


	//   ....[3]....
        /*0188*/ 	.word	0xffffffff


	//   ....[4]....
        /*018c*/ 	.word	0xffffffff


	//   ....[5]....
        /*0190*/ 	.word	0xffffffff


	//   ....[6]....
        /*0194*/ 	.word	0xffffffff


	//   ....[7]....
        /*0198*/ 	.word	0xffffffff


	//   ....[8]....
        /*019c*/ 	.word	0xffffffff


	//   ....[9]....
        /*01a0*/ 	.word	0xffffffff


	//   ....[10]....
        /*01a4*/ 	.word	0xffffffff


	//   ....[11]....
        /*01a8*/ 	.word	0xffffffff


	//   ....[12]....
        /*01ac*/ 	.word	0xffffffff


	//   ....[13]....
        /*01b0*/ 	.word	0xffffffff


	//   ....[14]....
        /*01b4*/ 	.word	0xffffffff


	//   ....[15]....
        /*01b8*/ 	.word	0xffffffff


	//   ....[16]....
        /*01bc*/ 	.word	0xffffffff


	//   ....[17]....
        /*01c0*/ 	.word	0xffffffff


	//   ....[18]....
        /*01c4*/ 	.word	0xffffffff


	//   ....[19]....
        /*01c8*/ 	.word	0xffffffff


	//   ....[20]....
        /*01cc*/ 	.word	0xffffffff


	//   ....[21]....
        /*01d0*/ 	.word	0xffffffff


	//   ....[22]....
        /*01d4*/ 	.word	0xffffffff


	//   ....[23]....
        /*01d8*/ 	.word	0xffffffff


	//   ....[24]....
        /*01dc*/ 	.word	0xffffffff


	//   ....[25]....
        /*01e0*/ 	.word	0xffffffff


	//   ....[26]....
        /*01e4*/ 	.word	0xffffffff


	//   ....[27]....
        /*01e8*/ 	.word	0xffffffff


	//   ....[28]....
        /*01ec*/ 	.word	0xffffffff


	//   ....[29]....
        /*01f0*/ 	.word	0xffffffff


	//   ....[30]....
        /*01f4*/ 	.word	0xffffffff


	//   ....[31]....
        /*01f8*/ 	.word	0xffffffff


	//   ....[32]....
        /*01fc*/ 	.word	0xffffffff


	//   ....[33]....
        /*0200*/ 	.word	0xffffffff


	//   ....[34]....
        /*0204*/ 	.word	0xffffffff


	//   ....[35]....
        /*0208*/ 	.word	0xffffffff


	//   ....[36]....
        /*020c*/ 	.word	0xffffffff


	//   ....[37]....
        /*0210*/ 	.word	0xffffffff


	//   ....[38]....
        /*0214*/ 	.word	0xffffffff


	//   ....[39]....
        /*0218*/ 	.word	0xffffffff


	//   ....[40]....
        /*021c*/ 	.word	0xffffffff


	//   ....[41]....
        /*0220*/ 	.word	0xffffffff


	//   ....[42]....
        /*0224*/ 	.word	0xffffffff


	//   ....[43]....
        /*0228*/ 	.word	0xffffffff


	//   ....[44]....
        /*022c*/ 	.word	0xffffffff


	//   ....[45]....
        /*0230*/ 	.word	0xffffffff


	//   ....[46]....
        /*0234*/ 	.word	0xffffffff


	//   ....[47]....
        /*0238*/ 	.word	0xffffffff


	//----- nvinfo : EIATTR_COOP_GROUP_INSTR_OFFSETS
	.align		4
.L_27267:
        /*023c*/ 	.byte	0x04, 0x28
        /*023e*/ 	.short	(.L_27269 - .L_27268)


	//   ....[0]....
.L_27268:
        /*0240*/ 	.word	0x00002ab0


	//   ....[1]....
        /*0244*/ 	.word	0x00002b00


	//   ....[2]....
        /*0248*/ 	.word	0x00002b50


	//   ....[3]....
        /*024c*/ 	.word	0x00002b80


	//   ....[4]....
        /*0250*/ 	.word	0x00002bb0


	//   ....[5]....
        /*0254*/ 	.word	0x00002c60


	//   ....[6]....
        /*0258*/ 	.word	0x00002c80


	//   ....[7]....
        /*025c*/ 	.word	0x00002cc0


	//   ....[8]....
        /*0260*/ 	.word	0x00003b10


	//   ....[9]....
        /*0264*/ 	.word	0x00003b50


	//   ....[10]....
        /*0268*/ 	.word	0x00003b70


	//   ....[11]....
        /*026c*/ 	.word	0x00003b90


	//   ....[12]....
        /*0270*/ 	.word	0x00003bb0


	//   ....[13]....
        /*0274*/ 	.word	0x00003c00


	//   ....[14]....
        /*0278*/ 	.word	0x00003c20


	//   ....[15]....
        /*027c*/ 	.word	0x00003c40


	//   ....[16]....
        /*0280*/ 	.word	0x00007900


	//   ....[17]....
        /*0284*/ 	.word	0x00007940


	//   ....[18]....
        /*0288*/ 	.word	0x00007960


	//   ....[19]....
        /*028c*/ 	.word	0x00007970


	//   ....[20]....
        /*0290*/ 	.word	0x00007980


	//   ....[21]....
        /*0294*/ 	.word	0x00007990


	//   ....[22]....
        /*0298*/ 	.word	0x000079a0


	//   ....[23]....
        /*029c*/ 	.word	0x000079c0


	//   ....[24]....
        /*02a0*/ 	.word	0x000079e0


	//   ....[25]....
        /*02a4*/ 	.word	0x00007a00


	//   ....[26]....
        /*02a8*/ 	.word	0x00007a20


	//   ....[27]....
        /*02ac*/ 	.word	0x00007a40


	//   ....[28]....
        /*02b0*/ 	.word	0x00007a60


	//   ....[29]....
        /*02b4*/ 	.word	0x00007a80


	//   ....[30]....
        /*02b8*/ 	.word	0x00007aa0


	//   ....[31]....
        /*02bc*/ 	.word	0x00007ac0


	//   ....[32]....
        /*02c0*/ 	.word	0x00007af0


	//   ....[33]....
        /*02c4*/ 	.word	0x00007b10


	//   ....[34]....
        /*02c8*/ 	.word	0x00007b30


	//   ....[35]....
        /*02cc*/ 	.word	0x00007b50


	//   ....[36]....
        /*02d0*/ 	.word	0x00007b70


	//   ....[37]....
        /*02d4*/ 	.word	0x00007b90


	//   ....[38]....
        /*02d8*/ 	.word	0x00007ba0


	//   ....[39]....
        /*02dc*/ 	.word	0x00007bd0


	//   ....[40]....
        /*02e0*/ 	.word	0x00007c00


	//   ....[41]....
        /*02e4*/ 	.word	0x00007c20


	//   ....[42]....
        /*02e8*/ 	.word	0x00007c40


	//   ....[43]....
        /*02ec*/ 	.word	0x00007c60


	//   ....[44]....
        /*02f0*/ 	.word	0x00007c80


	//   ....[45]....
        /*02f4*/ 	.word	0x00007ca0


	//   ....[46]....
        /*02f8*/ 	.word	0x00007cc0


	//   ....[47]....
        /*02fc*/ 	.word	0x00007ce0


	//----- nvinfo : EIATTR_VRC_CTA_INIT_COUNT
	.align		4
.L_27269:
        /*0300*/ 	.byte	0x02, 0x4a
	.zero		1
	.zero		1


	//----- nvinfo : EIATTR_EXIT_INSTR_OFFSETS
	.align		4
        /*0304*/ 	.byte	0x04, 0x1c
        /*0306*/ 	.short	(.L_27271 - .L_27270)


	//   ....[0]....
.L_27270:
        /*0308*/ 	.word	0x000000b0


	//   ....[1]....
        /*030c*/ 	.word	0x00008560


	//   ....[2]....
        /*0310*/ 	.word	0x00008590


	//   ....[3]....
        /*0314*/ 	.word	0x00008820


	//----- nvinfo : EIATTR_CRS_STACK_SIZE
	.align		4
.L_27271:
        /*0318*/ 	.byte	0x04, 0x1e
        /*031a*/ 	.short	(.L_27273 - .L_27272)
.L_27272:
        /*031c*/ 	.word	0x00000000


	//----- nvinfo : EIATTR_CBANK_PARAM_SIZE
	.align		4
.L_27273:
        /*0320*/ 	.byte	0x03, 0x19
        /*0322*/ 	.short	0x008c


	//----- nvinfo : EIATTR_PARAM_CBANK
	.align		4
        /*0324*/ 	.byte	0x04, 0x0a
        /*0326*/ 	.short	(.L_27275 - .L_27274)
	.align		4
.L_27274:
        /*0328*/ 	.word	index@(.nv.constant0._ZN4vllm25paged_attention_v2_kernelIttLi128ELi32ELi128ELNS_18Fp8KVCacheDataTypeE0ELb1ELi512EEEvPfS2_PT_PKS3_PKT0_S9_ifPKiSB_iPKfiiiSD_SD_iiiii)
        /*032c*/ 	.short	0x0380
        /*032e*/ 	.short	0x008c


	//----- nvinfo : EIATTR_SW_WAR
	.align		4
.L_27275:
        /*0330*/ 	.byte	0x04, 0x36
        /*0332*/ 	.short	(.L_27277 - .L_27276)
.L_27276:
        /*0334*/ 	.word	0x00000008
.L_27277:


//--------------------- .nv.info._ZN4vllm25paged_attention_v2_kernelIttLi120ELi32ELi128ELNS_18Fp8KVCacheDataTypeE0ELb1ELi512EEEvPfS2_PT_PKS3_PKT0_S9_ifPKiSB_iPKfiiiSD_SD_iiiii --------------------------
	.section	.nv.info._ZN4vllm25paged_attention_v2_kernelIttLi120ELi32ELi128ELNS_18Fp8KVCacheDataTypeE0ELb1ELi512EEEvPfS2_PT_PKS3_PKT0_S9_ifPKiSB_iPKfiiiSD_SD_iiiii,"",@"SHT_CUDA_INFO"
	.sectionflags	@""
	.align	4


	//----- nvinfo : EIATTR_CUDA_API_VERSION
	.align		4
        /*0000*/ 	.byte	0x04, 0x37
        /*0002*/ 	.short	(.L_27279 - .L_27278)
.L_27278:
        /*0004*/ 	.word	0x00000082


	//----- nvinfo : EIATTR_KPARAM_INFO
	.align		4
.L_27279:
        /*0008*/ 	.byte	0x04, 0x17
        /*000a*/ 	.short	(.L_27281 - .L_27280)
.L_27280:
        /*000c*/ 	.word	0x00000000
        /*0010*/ 	.short	0x0015
        /*0012*/ 	.short	0x0088
        /*0014*/ 	.byte	0x00, 0xf0, 0x11, 0x00


	//----- nvinfo : EIATTR_KPARAM_INFO
	.align		4
.L_27281:
        /*0018*/ 	.byte	0x04, 0x17
        /*001a*/ 	.short	(.L_27283 - .L_27282)
.L_27282:
        /*001c*/ 	.word	0x00000000
        /*0020*/ 	.short	0x0014
        /*0022*/ 	.short	0x0084
        /*0024*/ 	.byte	0x00, 0xf0, 0x11, 0x00


	//----- nvinfo : EIATTR_KPARAM_INFO
	.align		4
.L_27283:
        /*0028*/ 	.byte	0x04, 0x17
        /*002a*/ 	.short	(.L_27285 - .L_27284)
.L_27284:
        /*002c*/ 	.word	0x00000000
        /*0030*/ 	.short	0x0013
        /*0032*/ 	.short	0x0080
        /*0034*/ 	.byte	0x00, 0xf0, 0x11, 0x00


	//----- nvinfo : EIATTR_KPARAM_INFO
	.align		4
.L_27285:
        /*0038*/ 	.byte	0x04, 0x17
        /*003a*/ 	.short	(.L_27287 - .L_27286)
.L_27286:
        /*003c*/ 	.word	0x00000000
        /*0040*/ 	.short	0x0012
        /*0042*/ 	.short	0x007c
        /*0044*/ 	.byte	0x00, 0xf0, 0x11, 0x00


	//----- nvinfo : EIATTR_KPARAM_INFO
	.align		4
.L_27287:
        /*0048*/ 	.byte	0x04, 0x17
        /*004a*/ 	.short	(.L_27289 - .L_27288)
.L_27288:
        /*004c*/ 	.word	0x00000000
        /*0050*/ 	.short	0x0011
        /*0052*/ 	.short	0x0078
        /*0054*/ 	.byte	0x00, 0xf0, 0x11, 0x00


	//----- nvinfo : EIATTR_KPARAM_INFO
	.align		4
.L_27289:
        /*0058*/ 	.byte	0x04, 0x17
        /*005a*/ 	.short	(.L_27291 - .L_27290)
.L_27290:
        /*005c*/ 	.word	0x00000000
        /*0060*/ 	.short	0x0010
        /*0062*/ 	.short	0x0070
        /*0064*/ 	.byte	0x00, 0xf5, 0x21, 0x00


	//----- nvinfo : EIATTR_KPARAM_INFO
	.align		4
.L_27291:
        /*0068*/ 	.byte	0x04, 0x17
        /*006a*/ 	.short	(.L_27293 - .L_27292)
.L_27292:
        /*006c*/ 	.word	0x00000000
        /*0070*/ 	.short	0x000f
        /*0072*/ 	.short	0x0068
        /*0074*/ 	.byte	0x00, 0xf5, 0x21, 0x00


	//----- nvinfo : EIATTR_KPARAM_INFO
	.align		4
.L_27293:
        /*0078*/ 	.byte	0x04, 0x17
        /*007a*/ 	.short	(.L_27295 - .L_27294)
.L_27294:
        /*007c*/ 	.word	0x00000000
        /*0080*/ 	.short	0x000e
        /*0082*/ 	.short	0x0060
        /*0084*/ 	.byte	0x00, 0xf0, 0x11, 0x00


	//----- nvinfo : EIATTR_KPARAM_INFO
	.align		4
.L_27295:
        /*0088*/ 	.byte	0x04, 0x17
        /*008a*/ 	.short	(.L_27297 - .L_27296)
.L_27296:
        /*008c*/ 	.word	0x00000000
        /*0090*/ 	.short	0x000d
        /*0092*/ 	.short	0x005c
        /*0094*/ 	.byte	0x00, 0xf0, 0x11, 0x00


	//----- nvinfo : EIATTR_KPARAM_INFO
	.align		4
.L_27297:
        /*0098*/ 	.byte	0x04, 0x17
        /*009a*/ 	.short	(.L_27299 - .L_27298)
.L_27298:
        /*009c*/ 	.word	0x00000000
        /*00a0*/ 	.short	0x000c
        /*00a2*/ 	.short	0x0058
        /*00a4*/ 	.byte	0x00, 0xf0, 0x11, 0x00


	//----- nvinfo : EIATTR_KPARAM_INFO
	.align		4
.L_27299:
        /*00a8*/ 	.byte	0x04, 0x17
        /*00aa*/ 	.short	(.L_27301 - .L_27300)
.L_27300:
        /*00ac*/ 	.word	0x00000000
        /*00b0*/ 	.short	0x000b
        /*00b2*/ 	.short	0x0050
        /*00b4*/ 	.byte	0x00, 0xf5, 0x21, 0x00


	//----- nvinfo : EIATTR_KPARAM_INFO
	.align		4
.L_27301:
        /*00b8*/ 	.byte	0x04, 0x17
        /*00ba*/ 	.short	(.L_27303 - .L_27302)
.L_27302:
        /*00bc*/ 	.word	0x00000000
        /*00c0*/ 	.short	0x000a
        /*00c2*/ 	.short	0x0048
        /*00c4*/ 	.byte	0x00, 0xf0, 0x11, 0x00


	//----- nvinfo : EIATTR_KPARAM_INFO
	.align		4
.L_27303:
        /*00c8*/ 	.byte	0x04, 0x17
        /*00ca*/ 	.short	(.L_27305 - .L_27304)
.L_27304:
        /*00cc*/ 	.word	0x00000000
        /*00d0*/ 	.short	0x0009
        /*00d2*/ 	.short	0x0040
        /*00d4*/ 	.byte	0x00, 0xf5, 0x21, 0x00


	//----- nvinfo : EIATTR_KPARAM_INFO
	.align		4
.L_27305:
        /*00d8*/ 	.byte	0x04, 0x17
        /*00da*/ 	.short	(.L_27307 - .L_27306)
.L_27306:
        /*00dc*/ 	.word	0x00000000
        /*00e0*/ 	.short	0x0008
        /*00e2*/ 	.short	0x0038
        /*00e4*/ 	.byte	0x00, 0xf5, 0x21, 0x00


	//----- nvinfo : EIATTR_KPARAM_INFO
	.align		4
.L_27307:
        /*00e8*/ 	.byte	0x04, 0x17
        /*00ea*/ 	.short	(.L_27309 - .L_27308)
.L_27308:
        /*00ec*/ 	.word	0x00000000
        /*00f0*/ 	.short	0x0007
        /*00f2*/ 	.short	0x0034
        /*00f4*/ 	.byte	0x00, 0xf0, 0x11, 0x00


	//----- nvinfo : EIATTR_KPARAM_INFO
	.align		4
.L_27309:
        /*00f8*/ 	.byte	0x04, 0x17
        /*00fa*/ 	.short	(.L_27311 - .L_27310)
.L_27310:
        /*00fc*/ 	.word	0x00000000
        /*0100*/ 	.short	0x0006
        /*0102*/ 	.short	0x0030
        /*0104*/ 	.byte	0x00, 0xf0, 0x11, 0x00


	//----- nvinfo : EIATTR_KPARAM_INFO
	.align		4
.L_27311:
        /*0108*/ 	.byte	0x04, 0x17
        /*010a*/ 	.short	(.L_27313 - .L_27312)
.L_27312:
        /*010c*/ 	.word	0x00000000
        /*0110*/ 	.short	0x0005
        /*0112*/ 	.short	0x0028
        /*0114*/ 	.byte	0x00, 0xf5, 0x21, 0x00


	//----- nvinfo : EIATTR_KPARAM_INFO
	.align		4
.L_27313:
        /*0118*/ 	.byte	0x04, 0x17
        /*011a*/ 	.short	(.L_27315 - .L_27314)
.L_27314:
        /*011c*/ 	.word	0x00000000
        /*0120*/ 	.short	0x0004
        /*0122*/ 	.short	0x0020
        /*0124*/ 	.byte	0x00, 0xf5, 0x21, 0x00


	//----- nvinfo : EIATTR_KPARAM_INFO
	.align		4
.L_27315:
        /*0128*/ 	.byte	0x04, 0x17
        /*012a*/ 	.short	(.L_27317 - .L_27316)
.L_27316:
        /*012c*/ 	.word	0x00000000
        /*0130*/ 	.short	0x0003
        /*0132*/ 	.short	0x0018
        /*0134*/ 	.byte	0x00, 0xf5, 0x21, 0x00


	//----- nvinfo : EIATTR_KPARAM_INFO
	.align		4
.L_27317:
        /*0138*/ 	.byte	0x04, 0x17
        /*013a*/ 	.short	(.L_27319 - .L_27318)
.L_27318:
        /*013c*/ 	.word	0x00000000
        /*0140*/ 	.short	0x0002
        /*0142*/ 	.short	0x0010
        /*0144*/ 	.byte	0x00, 0xf5, 0x21, 0x00


	//----- nvinfo : EIATTR_KPARAM_INFO
	.align		4
.L_27319:
        /*0148*/ 	.byte	0x04, 0x17
        /*014a*/ 	.short	(.L_27321 - .L_27320)
.L_27320:
        /*014c*/ 	.word	0x00000000
        /*0150*/ 	.short	0x0001
        /*0152*/ 	.short	0x0008
        /*0154*/ 	.byte	0x00, 0xf5, 0x21, 0x00


	//----- nvinfo : EIATTR_KPARAM_INFO
	.align		4
.L_27321:
        /*0158*/ 	.byte	0x04, 0x17
        /*015a*/ 	.short	(.L_27323 - .L_27322)
.L_27322:
        /*015c*/ 	.word	0x00000000
        /*0160*/ 	.short	0x0000
        /*0162*/ 	.short	0x0000
        /*0164*/ 	.byte	0x00, 0xf5, 0x21, 0x00


	//----- nvinfo : EIATTR_SPARSE_MMA_MASK
	.align		4
.L_27323:
        /*0168*/ 	.byte	0x03, 0x50
        /*016a*/ 	.short	0x0000


	//----- nvinfo : EIATTR_MAXREG_COUNT
	.align		4
        /*016c*/ 	.byte	0x03, 0x1b
        /*016e*/ 	.short	0x00ff


	//----- nvinfo : EIATTR_NUM_BARRIERS
	.align		4
        /*0170*/ 	.byte	0x02, 0x4c
        /*0172*/ 	.byte	0x01
	.zero		1


	//----- nvinfo : EIATTR_MERCURY_ISA_VERSION
	.align		4
        /*0174*/ 	.byte	0x03, 0x5f
        /*0176*/ 	.short	0x0101


	//----- nvinfo : EIATTR_COOP_GROUP_MASK_REGIDS
	.align		4
        /*0178*/ 	.byte	0x04, 0x29
        /*017a*/ 	.short	(.L_27325 - .L_27324)


	//   ....[0]....
.L_27324:
        /*017c*/ 	.word	0xffffffff


	//   ....[1]....
        /*0180*/ 	.word	0xffffffff


	//   ....[2]....
        /*0184*/ 	.word	0xffffffff


	//   ....[3]....
        /*0188*/ 	.word	0xffffffff


	//   ....[4]....
        /*018c*/ 	.word	0xffffffff


	//   ....[5]....
        /*0190*/ 	.word	0xffffffff


	//   ....[6]....
        /*0194*/ 	.word	0xffffffff


	//   ....[7]....
        /*0198*/ 	.word	0xffffffff


	//   ....[8]....
        /*019c*/ 	.word	0xffffffff


	//   ....[9]....
        /*01a0*/ 	.word	0xffffffff


	//   ....[10]....
        /*01a4*/ 	.word	0xffffffff


	//   ....[11]....
        /*01a8*/ 	.word	0xffffffff


	//   ....[12]....
        /*01ac*/ 	.word	0xffffffff


	//   ....[13]....
        /*01b0*/ 	.word	0xffffffff


	//   ....[14]....
        /*01b4*/ 	.word	0xffffffff


	//   ....[15]....
        /*01b8*/ 	.word	0xffffffff


	//   ....[16]....
        /*01bc*/ 	.word	0xffffffff


	//   ....[17]....
        /*01c0*/ 	.word	0xffffffff


	//   ....[18]....
        /*01c4*/ 	.word	0xffffffff


	//   ....[19]....
        /*01c8*/ 	.word	0xffffffff


	//   ....[20]....
        /*01cc*/ 	.word	0xffffffff


	//   ....[21]....
        /*01d0*/ 	.word	0xffffffff


	//   ....[22]....
        /*01d4*/ 	.word	0xffffffff


	//   ....[23]....
        /*01d8*/ 	.word	0xffffffff


	//   ....[24]....
        /*01dc*/ 	.word	0xffffffff


	//   ....[25]....
        /*01e0*/ 	.word	0xffffffff


	//   ....[26]....
        /*01e4*/ 	.word	0xffffffff


	//   ....[27]....
        /*01e8*/ 	.word	0xffffffff


	//   ....[28]....
        /*01ec*/ 	.word	0xffffffff


	//   ....[29]....
        /*01f0*/ 	.word	0xffffffff


	//   ....[30]....
        /*01f4*/ 	.word	0xffffffff


	//   ....[31]....
        /*01f8*/ 	.word	0xffffffff


	//   ....[32]....
        /*01fc*/ 	.word	0xffffffff


	//   ....[33]....
        /*0200*/ 	.word	0xffffffff


	//   ....[34]....
        /*0204*/ 	.word	0xffffffff


	//   ....[35]....
        /*0208*/ 	.word	0xffffffff


	//   ....[36]....
        /*020c*/ 	.word	0xffffffff


	//   ....[37]....
        /*0210*/ 	.word	0xffffffff


	//   ....[38]....
        /*0214*/ 	.word	0xffffffff


	//   ....[39]....
        /*0218*/ 	.word	0xffffffff


	//   ....[40]....
        /*021c*/ 	.word	0xffffffff


	//   ....[41]....
        /*0220*/ 	.word	0xffffffff


	//   ....[42]....
        /*0224*/ 	.word	0xffffffff


	//   ....[43]....
        /*0228*/ 	.word	0xffffffff


	//   ....[44]....
        /*022c*/ 	.word	0xffffffff


	//   ....[45]....
        /*0230*/ 	.word	0xffffffff


	//----- nvinfo : EIATTR_COOP_GROUP_INSTR_OFFSETS
	.align		4
.L_27325:
        /*0234*/ 	.byte	0x04, 0x28
        /*0236*/ 	.short	(.L_27327 - .L_27326)


	//   ....[0]....
.L_27326:
        /*0238*/ 	.word	0x00002910


	//   ....[1]....
        /*023c*/ 	.word	0x00002960


	//   ....[2]....
        /*0240*/ 	.word	0x000029c0


	//   ....[3]....
        /*0244*/ 	.word	0x000029f0


	//   ....[4]....
        /*0248*/ 	.word	0x00002a50


	//   ....[5]....
        /*024c*/ 	.word	0x00002ac0


	//   ....[6]....
        /*0250*/ 	.word	0x00002ae0


	//   ....[7]....
        /*0254*/ 	.word	0x00002b20


	//   ....[8]....
        /*0258*/ 	.word	0x00003970


	//   ....[9]....
        /*025c*/ 	.word	0x000039b0


	//   ....[10]....
        /*0260*/ 	.word	0x000039d0


	//   ....[11]....
        /*0264*/ 	.word	0x000039f0


	//   ....[12]....
        /*0268*/ 	.word	0x00003a10


	//   ....[13]....
        /*026c*/ 	.word	0x00003a60


	//   ....[14]....
        /*0270*/ 	.word	0x00003a80


	//   ....[15]....
        /*0274*/ 	.word	0x00003aa0


	//   ....[16]....
        /*0278*/ 	.word	0x000074a0


	//   ....[17]....
        /*027c*/ 	.word	0x000074e0


	//   ....[18]....
        /*0280*/ 	.word	0x00007520


	//   ....[19]....
        /*0284*/ 	.word	0x00007560


	//   ....[20]....
        /*0288*/ 	.word	0x00007590


	//   ....[21]....
        /*028c*/ 	.word	0x000075a0


	//   ....[22]....
        /*0290*/ 	.word	0x000075c0


	//   ....[23]....
        /*0294*/ 	.word	0x000075f0


	//   ....[24]....
        /*0298*/ 	.word	0x00007610


	//   ....[25]....
        /*029c*/ 	.word	0x00007640


	//   ....[26]....
        /*02a0*/ 	.word	0x00007670


	//   ....[27]....
        /*02a4*/ 	.word	0x000076a0


	//   ....[28]....
        /*02a8*/ 	.word	0x000076c0


	//   ....[29]....
        /*02ac*/ 	.word	0x000076e0


	//   ....[30]....
        /*02b0*/ 	.word	0x00007700


	//   ....[31]....
        /*02b4*/ 	.word	0x00007730


	//   ....[32]....
        /*02b8*/ 	.word	0x00007750


	//   ....[33]....
        /*02bc*/ 	.word	0x00007770


	//   ....[34]....
        /*02c0*/ 	.word	0x00007790


	//   ....[35]....
        /*02c4*/ 	.word	0x000077b0


	//   ....[36]....
        /*02c8*/ 	.word	0x000077d0


	//   ....[37]....
        /*02cc*/ 	.word	0x000077e0


	//   ....[38]....
        /*02d0*/ 	.word	0x00007810


	//   ....[39]....
        /*02d4*/ 	.word	0x00007830


	//   ....[40]....
        /*02d8*/ 	.word	0x00007850


	//   ....[41]....
        /*02dc*/ 	.word	0x00007870


	//   ....[42]....
        /*02e0*/ 	.word	0x00007890


	//   ....[43]....
        /*02e4*/ 	.word	0x000078b0


	//   ....[44]....
        /*02e8*/ 	.word	0x000078d0


	//   ....[45]....
        /*02ec*/ 	.word	0x000078f0


	//----- nvinfo : EIATTR_VRC_CTA_INIT_COUNT
	.align		4
.L_27327:
        /*02f0*/ 	.byte	0x02, 0x4a
	.zero		1
	.zero		1


	//----- nvinfo : EIATTR_EXIT_INSTR_OFFSETS
	.align		4
        /*02f4*/ 	.byte	0x04, 0x1c
        /*02f6*/ 	.short	(.L_27329 - .L_27328)


	//   ....[0]....
.L_27328:
        /*02f8*/ 	.word	0x000000b0


	//   ....[1]....
        /*02fc*/ 	.word	0x00008010


	//   ....[2]....
        /*0300*/ 	.word	0x00008040


	//   ....[3]....
        /*0304*/ 	.word	0x000082b0


	//----- nvinfo : EIATTR_CRS_STACK_SIZE
	.align		4
.L_27329:
        /*0308*/ 	.byte	0x04, 0x1e
        /*030a*/ 	.short	(.L_27331 - .L_27330)
.L_27330:
        /*030c*/ 	.word	0x00000000


	//----- nvinfo : EIATTR_CBANK_PARAM_SIZE
	.align		4
.L_27331:
        /*0310*/ 	.byte	0x03, 0x19
        /*0312*/ 	.short	0x008c


	//----- nvinfo : EIATTR_PARAM_CBANK
	.align		4
        /*0314*/ 	.byte	0x04, 0x0a
        /*0316*/ 	.short	(.L_27333 - .L_27332)
	.align		4
.L_27332:
        /*0318*/ 	.word	index@(.nv.constant0._ZN4vllm25paged_attention_v2_kernelIttLi120ELi32ELi128ELNS_18Fp8KVCacheDataTypeE0ELb1ELi512EEEvPfS2_PT_PKS3_PKT0_S9_ifPKiSB_iPKfiiiSD_SD_iiiii)
        /*031c*/ 	.short	0x0380
        /*031e*/ 	.short	0x008c


	//----- nvinfo : EIATTR_SW_WAR
	.align		4
.L_27333:
        /*0320*/ 	.byte	0x04, 0x36
        /*0322*/ 	.short	(.L_27335 - .L_27334)
.L_27334:
        /*0324*/ 	.word	0x00000008
.L_27335:


//--------------------- .nv.info._ZN4vllm25paged_attention_v2_kernelIttLi112ELi32ELi128ELNS_18Fp8KVCacheDataTypeE0ELb1ELi512EEEvPfS2_PT_PKS3_PKT0_S9_ifPKiSB_iPKfiiiSD_SD_iiiii --------------------------
	.section	.nv.info._ZN4vllm25paged_attention_v2_kernelIttLi112ELi32ELi128ELNS_18Fp8KVCacheDataTypeE0ELb1ELi512EEEvPfS2_PT_PKS3_PKT0_S9_ifPKiSB_iPKfiiiSD_SD_iiiii,"",@"SHT_CUDA_INFO"
	.sectionflags	@""
	.align	4


	//----- nvinfo : EIATTR_CUDA_API_VERSION
	.align		4
        /*0000*/ 	.byte	0x04, 0x37
        /*0002*/ 	.short	(.L_27337 - .L_27336)
.L_27336:
        /*0004*/ 	.word	0x00000082


	//----- nvinfo : EIATTR_KPARAM_INFO
	.align		4
.L_27337:
        /*0008*/ 	.byte	0x04, 0x17
        /*000a*/ 	.short	(.L_27339 - .L_27338)
.L_27338:
        /*000c*/ 	.word	0x00000000
        /*0010*/ 	.short	0x0015
        /*0012*/ 	.short	0x0088
        /*0014*/ 	.byte	0x00, 0xf0, 0x11, 0x00


	//----- nvinfo : EIATTR_KPARAM_INFO
	.align		4
.L_27339:
        /*0018*/ 	.byte	0x04, 0x17
        /*001a*/ 	.short	(.L_27341 - .L_27340)
.L_27340:
        /*001c*/ 	.word	0x00000000
        /*0020*/ 	.short	0x0014
        /*0022*/ 	.short	0x0084
        /*0024*/ 	.byte	0x00, 0xf0, 0x11, 0x00


	//----- nvinfo : EIATTR_KPARAM_INFO
	.align		4
.L_27341:
        /*0028*/ 	.byte	0x04, 0x17
        /*002a*/ 	.short	(.L_27343 - .L_27342)
.L_27342:
        /*002c*/ 	.word	0x00000000
        /*0030*/ 	.short	0x0013
        /*0032*/ 	.short	0x0080
        /*0034*/ 	.byte	0x00, 0xf0, 0x11, 0x00


	//----- nvinfo : EIATTR_KPARAM_INFO
	.align		4
.L_27343:
        /*0038*/ 	.byte	0x04, 0x17
        /*003a*/ 	.short	(.L_27345 - .L_27344)
.L_27344:
        /*003c*/ 	.word	0x00000000
        /*0040*/ 	.short	0x0012
        /*0042*/ 	.short	0x007c
        /*0044*/ 	.byte	0x00, 0xf0, 0x11, 0x00


	//----- nvinfo : EIATTR_KPARAM_INFO
	.align		4
.L_27345:
        /*0048*/ 	.byte	0x04, 0x17
        /*004a*/ 	.short	(.L_27347 - .L_27346)
.L_27346:
        /*004c*/ 	.word	0x00000000
        /*0050*/ 	.short	0x0011
        /*0052*/ 	.short	0x0078
        /*0054*/ 	.byte	0x00, 0xf0, 0x11, 0x00


	//----- nvinfo : EIATTR_KPARAM_INFO
	.align		4
.L_27347:
        /*0058*/ 	.byte	0x04, 0x17
        /*005a*/ 	.short	(.L_27349 - .L_27348)
.L_27348:
        /*005c*/ 	.word	0x00000000
        /*0060*/ 	.short	0x0010
        /*0062*/ 	.short	0x0070
        /*0064*/ 	.byte	0x00, 0xf5, 0x21, 0x00


	//----- nvinfo : EIATTR_KPARAM_INFO
	.align		4
.L_27349:
        /*0068*/ 	.byte	0x04, 0x17
        /*006a*/ 	.short	(.L_27351 - .L_27350)
.L_27350:
        /*006c*/ 	.word	0x00000000
        /*0070*/ 	.short	0x000f
        /*0072*/ 	.short	0x0068
        /*0074*/ 	.byte	0x00, 0xf5, 0x21, 0x00


	//----- nvinfo : EIATTR_KPARAM_INFO
	.align		4
.L_27351:
        /*0078*/ 	.byte	0x04, 0x17
        /*007a*/ 	.short	(.L_27353 - .L_27352)
.L_27352:
        /*007c*/ 	.word	0x00000000
        /*0080*/ 	.short	0x000e
        /*0082*/ 	.short	0x0060
        /*0084*/ 	.byte	0x00, 0xf0, 0x11, 0x00


	//----- nvinfo : EIATTR_KPARAM_INFO
	.align		4
.L_27353:
        /*0088*/ 	.byte	0x04, 0x17
        /*008a*/ 	.short	(.L_27355 - .L_27354)
.L_27354:
        /*008c*/ 	.word	0x00000000
        /*0090*/ 	.short	0x000d
        /*0092*/ 	.short	0x005c
        /*0094*/ 	.byte	0x00, 0xf0, 0x11, 0x00


	//----- nvinfo : EIATTR_KPARAM_INFO
	.align		4
.L_27355:
        /*0098*/ 	.byte	0x04, 0x17
        /*009a*/ 	.short	(.L_27357 - .L_27356)
.L_27356:
        /*009c*/ 	.word	0x00000000
        /*00a0*/ 	.short	0x000c
        /*00a2*/ 	.short	0x0058
        /*00a4*/ 	.byte	0x00, 0xf0, 0x11, 0x00


	//----- nvinfo : EIATTR_KPARAM_INFO
	.align		4
.L_27357:
        /*00a8*/ 	.byte	0x04, 0x17
        /*00aa*/ 	.short	(.L_27359 - .L_27358)
.L_27358:
        /*00ac*/ 	.word	0x00000000
        /*00b0*/ 	.short	0x000b
        /*00b2*/ 	.short	0x0050
        /*00b4*/ 	.byte	0x00, 0xf5, 0x21, 0x00


	//----- nvinfo : EIATTR_KPARAM_INFO
	.align		4
.L_27359:
        /*00b8*/ 	.byte	0x04, 0x17
        /*00ba*/ 	.short	(.L_27361 - .L_27360)
.L_27360:
        /*00bc*/ 	.word	0x00000000
        /*00c0*/ 	.short	0x000a
        /*00c2*/ 	.short	0x0048
        /*00c4*/ 	.byte	0x00, 0xf0, 0x11, 0x00


	//----- nvinfo : EIATTR_KPARAM_INFO
	.align		4
.L_27361:
        /*00c8*/ 	.byte	0x04, 0x17
        /*00ca*/ 	.short	(.L_27363 - .L_27362)
.L_27362:
        /*00cc*/ 	.word	0x00000000
        /*00d0*/ 	.short	0x0009
        /*00d2*/ 	.short	0x0040
        /*00d4*/ 	.byte	0x00, 0xf5, 0x21, 0x00


	//----- nvinfo : EIATTR_KPARAM_INFO
	.align		4
.L_27363:
        /*00d8*/ 	.byte	0x04, 0x17
        /*00da*/ 	.short	(.L_27365 - .L_27364)
.L_27364:
        /*00dc*/ 	.word	0x00000000
        /*00e0*/ 	.short	0x0008
        /*00e2*/ 	.short	0x0038
        /*00e4*/ 	.byte	0x00, 0xf5, 0x21, 0x00


	//----- nvinfo : EIATTR_KPARAM_INFO
	.align		4
.L_27365:
        /*00e8*/ 	.byte	0x04, 0x17
        /*00ea*/ 	.short	(.L_27367 - .L_27366)
.L_27366:
        /*00ec*/ 	.word	0x00000000
        /*00f0*/ 	.short	0x0007
        /*00f2*/ 	.short	0x0034
        /*00f4*/ 	.byte	0x00, 0xf0, 0x11, 0x00


	//----- nvinfo : EIATTR_KPARAM_INFO
	.align		4
.L_27367:
        /*00f8*/ 	.byte	0x04, 0x17
        /*00fa*/ 	.short	(.L_27369 - .L_27368)
.L_27368:
        /*00fc*/ 	.word	0x00000000
        /*0100*/ 	.short	0x0006
        /*0102*/ 	.short	0x0030
        /*0104*/ 	.byte	0x00, 0xf0, 0x11, 0x00


	//----- nvinfo : EIATTR_KPARAM_INFO
	.align		4
.L_27369:
        /*0108*/ 	.byte	0x04, 0x17
        /*010a*/ 	.short	(.L_27371 - .L_27370)
.L_27370:
        /*010c*/ 	.word	0x00000000
        /*0110*/ 	.short	0x0005
        /*0112*/ 	.short	0x0028
        /*0114*/ 	.byte	0x00, 0xf5, 0x21, 0x00


	//----- nvinfo : EIATTR_KPARAM_INFO
	.align		4
.L_27371:
        /*0118*/ 	.byte	0x04, 0x17
        /*011a*/ 	.short	(.L_27373 - .L_27372)
.L_27372:
        /*011c*/ 	.word	0x00000000
        /*0120*/ 	.short	0x0004
        /*0122*/ 	.short	0x0020
        /*0124*/ 	.byte	0x00, 0xf5, 0x21, 0x00


	//----- nvinfo : EIATTR_KPARAM_INFO
	.align		4
.L_27373:
        /*0128*/ 	.byte	0x04, 0x17
        /*012a*/ 	.short	(.L_27375 - .L_27374)
.L_27374:
        /*012c*/ 	.word	0x00000000
        /*0130*/ 	.short	0x0003
        /*0132*/ 	.short	0x0018
        /*0134*/ 	.byte	0x00, 0xf5, 0x21, 0x00


	//----- nvinfo : EIATTR_KPARAM_INFO
	.align		4
.L_27375:
        /*0138*/ 	.byte	0x04, 0x17
        /*013a*/ 	.short	(.L_27377 - .L_27376)
.L_27376:
        /*013c*/ 	.word	0x00000000
        /*0140*/ 	.short	0x0002
        /*0142*/ 	.short	0x0010
        /*0144*/ 	.byte	0x00, 0xf5, 0x21, 0x00


	//----- nvinfo : EIATTR_KPARAM_INFO
	.align		4
.L_27377:
        /*0148*/ 	.byte	0x04, 0x17
        /*014a*/ 	.short	(.L_27379 - .L_27378)
.L_27378:
        /*014c*/ 	.word	0x00000000
        /*0150*/ 	.short	0x0001
        /*0152*/ 	.short	0x0008
        /*0154*/ 	.byte	0x00, 0xf5, 0x21, 0x00


	//----- nvinfo : EIATTR_KPARAM_INFO
	.align		4
.L_27379:
        /*0158*/ 	.byte	0x04, 0x17
        /*015a*/ 	.short	(.L_27381 - .L_27380)
.L_27380:
        /*015c*/ 	.word	0x00000000
        /*0160*/ 	.short	0x0000
        /*0162*/ 	.short	0x0000
        /*0164*/ 	.byte	0x00, 0xf5, 0x21, 0x00


	//----- nvinfo : EIATTR_SPARSE_MMA_MASK
	.align		4
.L_27381:
        /*0168*/ 	.byte	0x03, 0x50
        /*016a*/ 	.short	0x0000


	//----- nvinfo : EIATTR_MAXREG_COUNT
	.align		4
        /*016c*/ 	.byte	0x03, 0x1b
        /*016e*/ 	.short	0x00ff


	//----- nvinfo : EIATTR_NUM_BARRIERS
	.align		4
        /*0170*/ 	.byte	0x02, 0x4c
        /*0172*/ 	.byte	0x01
	.zero		1


	//----- nvinfo : EIATTR_MERCURY_ISA_VERSION
	.align		4
        /*0174*/ 	.byte	0x03, 0x5f
        /*0176*/ 	.short	0x0101


	//----- nvinfo : EIATTR_COOP_GROUP_MASK_REGIDS
	.align		4
        /*0178*/ 	.byte	0x04, 0x29
        /*017a*/ 	.short	(.L_27383 - .L_27382)


	//   ....[0]....
.L_27382:
        /*017c*/ 	.word	0xffffffff


	//   ....[1]....
        /*0180*/ 	.word	0xffffffff


	//   ....[2]....
        /*0184*/ 	.word	0xffffffff


	//   ....[3]....
        /*0188*/ 	.word	0xffffffff


	//   ....[4]....
        /*018c*/ 	.word	0xffffffff


	//   ....[5]....
        /*0190*/ 	.word	0xffffffff


	//   ....[6]....
        /*0194*/ 	.word	0xffffffff


	//   ....[7]....
        /*0198*/ 	.word	0xffffffff


	//   ....[8]....
        /*019c*/ 	.word	0xffffffff


	//   ....[9]....
        /*01a0*/ 	.word	0xffffffff


	//   ....[10]....
        /*01a4*/ 	.word	0xffffffff


	//   ....[11]....
        /*01a8*/ 	.word	0xffffffff


	//   ....[12]....
        /*01ac*/ 	.word	0xffffffff


	//   ....[13]....
        /*01b0*/ 	.word	0xffffffff


	//   ....[14]....
        /*01b4*/ 	.word	0xffffffff


	//   ....[15]....
        /*01b8*/ 	.word	0xffffffff


	//   ....[16]....
        /*01bc*/ 	.word	0xffffffff


	//   ....[17]....
        /*01c0*/ 	.word	0xffffffff


	//   ....[18]....
        /*01c4*/ 	.word	0xffffffff


	//   ....[19]....
        /*01c8*/ 	.word	0xffffffff


	//   ....[20]....
        /*01cc*/ 	.word	0xffffffff


	//   ....[21]....
        /*01d0*/ 	.word	0xffffffff


	//   ....[22]....
        /*01d4*/ 	.word	0xffffffff


	//   ....[23]....
        /*01d8*/ 	.word	0xffffffff


	//   ....[24]....
        /*01dc*/ 	.word	0xffffffff


	//   ....[25]....
        /*01e0*/ 	.word	0xffffffff


	//   ....[26]....
        /*01e4*/ 	.word	0xffffffff


	//   ....[27]....
        /*01e8*/ 	.word	0xffffffff


	//   ....[28]....
        /*01ec*/ 	.word	0xffffffff


	//   ....[29]....
        /*01f0*/ 	.word	0xffffffff


	//   ....[30]....
        /*01f4*/ 	.word	0xffffffff


	//   ....[31]....
        /*01f8*/ 	.word	0xffffffff


	//   ....[32]....
        /*01fc*/ 	.word	0xffffffff


	//   ....[33]....
        /*0200*/ 	.word	0xffffffff


	//   ....[34]....
        /*0204*/ 	.word	0xffffffff


	//   ....[35]....
        /*0208*/ 	.word	0xffffffff


	//   ....[36]....
        /*020c*/ 	.word	0xffffffff


	//   ....[37]....
        /*0210*/ 	.word	0xffffffff


	//   ....[38]....
        /*0214*/ 	.word	0xffffffff


	//   ....[39]....
        /*0218*/ 	.word	0xffffffff


	//   ....[40]....
        /*021c*/ 	.word	0xffffffff


	//   ....[41]....
        /*0220*/ 	.word	0xffffffff


	//   ....[42]....
        /*0224*/ 	.word	0xffffffff


	//   ....[43]....
        /*0228*/ 	.word	0xffffffff


	//----- nvinfo : EIATTR_COOP_GROUP_INSTR_OFFSETS
	.align		4
.L_27383:
        /*022c*/ 	.byte	0x04, 0x28
        /*022e*/ 	.short	(.L_27385 - .L_27384)


	//   ....[0]....
.L_27384:
        /*0230*/ 	.word	0x00002770


	//   ....[1]....
        /*0234*/ 	.word	0x000027c0


	//   ....[2]....
        /*0238*/ 	.word	0x00002820


	//   ....[3]....
        /*023c*/ 	.word	0x00002850


	//   ....[4]....
        /*0240*/ 	.word	0x000028b0


	//   ....[5]....
        /*0244*/ 	.word	0x00002920


	//   ....[6]....
        /*0248*/ 	.word	0x00002940


	//   ....[7]....
        /*024c*/ 	.word	0x00002980


	//   ....[8]....
        /*0250*/ 	.word	0x000037d0


	//   ....[9]....
        /*0254*/ 	.word	0x00003810


	//   ....[10]....
        /*0258*/ 	.word	0x00003830


	//   ....[11]....
        /*025c*/ 	.word	0x00003850


	//   ....[12]....
        /*0260*/ 	.word	0x00003870


	//   ....[13]....
        /*0264*/ 	.word	0x000038c0


	//   ....[14]....
        /*0268*/ 	.word	0x000038e0


	//   ....[15]....
        /*026c*/ 	.word	0x00003900


	//   ....[16]....
        /*0270*/ 	.word	0x00007060


	//   ....[17]....
        /*0274*/ 	.word	0x000070a0


	//   ....[18]....
        /*0278*/ 	.word	0x000070e0


	//   ....[19]....
        /*027c*/ 	.word	0x00007120


	//   ....[20]....
        /*0280*/ 	.word	0x00007150


	//   ....[21]....
        /*0284*/ 	.word	0x00007160


	//   ....[22]....
        /*0288*/ 	.word	0x00007170


	//   ....[23]....
        /*028c*/ 	.word	0x000071b0


	//   ....[24]....
        /*0290*/ 	.word	0x000071e0


	//   ....[25]....
        /*0294*/ 	.word	0x00007210


	//   ....[26]....
        /*0298*/ 	.word	0x00007240


	//   ....[27]....
        /*029c*/ 	.word	0x00007270


	//   ....[28]....
        /*02a0*/ 	.word	0x00007290


	//   ....[29]....
        /*02a4*/ 	.word	0x000072b0


	//   ....[30]....
        /*02a8*/ 	.word	0x000072e0


	//   ....[31]....
        /*02ac*/ 	.word	0x00007300


	//   ....[32]....
        /*02b0*/ 	.word	0x00007320


	//   ....[33]....
        /*02b4*/ 	.word	0x00007340


	//   ....[34]....
        /*02b8*/ 	.word	0x00007360


	//   ....[35]....
        /*02bc*/ 	.word	0x00007380


	//   ....[36]....
        /*02c0*/ 	.word	0x00007390


	//   ....[37]....
        /*02c4*/ 	.word	0x000073b0


	//   ....[38]....
        /*02c8*/ 	.word	0x000073d0


	//   ....[39]....
        /*02cc*/ 	.word	0x000073f0


	//   ....[40]....
        /*02d0*/ 	.word	0x00007410


	//   ....[41]....
        /*02d4*/ 	.word	0x00007430


	//   ....[42]....
        /*02d8*/ 	.word	0x00007450


	//   ....[43]....
        /*02dc*/ 	.word	0x00007470


	//----- nvinfo : EIATTR_VRC_CTA_INIT_COUNT
	.align		4
.L_27385:
        /*02e0*/ 	.byte	0x02, 0x4a
	.zero		1
	.zero		1


	//----- nvinfo : EIATTR_EXIT_INSTR_OFFSETS
	.align		4
        /*02e4*/ 	.byte	0x04, 0x1c
        /*02e6*/ 	.short	(.L_27387 - .L_27386)


	//   ....[0]....
.L_27386:
        /*02e8*/ 	.word	0x000000b0


	//   ....[1]....
        /*02ec*/ 	.word	0x00007b30


	//   ....[2]....
        /*02f0*/ 	.word	0x00007b60


	//   ....[3]....
        /*02f4*/ 	.word	0x00007db0


	//----- nvinfo : EIATTR_CRS_STACK_SIZE
	.align		4
.L_27387:
        /*02f8*/ 	.byte	0x04, 0x1e
        /*02fa*/ 	.short	(.L_27389 - .L_27388)
.L_27388:
        /*02fc*/ 	.word	0x00000000


	//----- nvinfo : EIATTR_CBANK_PARAM_SIZE
	.align		4
.L_27389:
        /*0300*/ 	.byte	0x03, 0x19
        /*0302*/ 	.short	0x008c


	//----- nvinfo : EIATTR_PARAM_CBANK
	.align		4
        /*0304*/ 	.byte	0x04, 0x0a
        /*0306*/ 	.short	(.L_27391 - .L_27390)
	.align		4
.L_27390:
        /*0308*/ 	.word	index@(.nv.constant0._ZN4vllm25paged_attention_v2_kernelIttLi112ELi32ELi128ELNS_18Fp8KVCacheDataTypeE0ELb1ELi512EEEvPfS2_PT_PKS3_PKT0_S9_ifPKiSB_iPKfiiiSD_SD_iiiii)
        /*030c*/ 	.short	0x0380
        /*030e*/ 	.short	0x008c


	//----- nvinfo : EIATTR_SW_WAR
	.align		4
.L_27391:
        /*0310*/ 	.byte	0x04, 0x36
        /*0312*/ 	.short	(.L_27393 - .L_27392)
.L_27392:
        /*0314*/ 	.word	0x00000008
.L_27393:


//--------------------- .nv.info._ZN4vllm25paged_attention_v2_kernelIttLi96ELi32ELi128ELNS_18Fp8KVCacheDataTypeE0ELb1ELi512EEEvPfS2_PT_PKS3_PKT0_S9_ifPKiSB_iPKfiiiSD_SD_iiiii --------------------------
	.section	.nv.info._ZN4vllm25paged_attention_v2_kernelIttLi96ELi32ELi128ELNS_18Fp8KVCacheDataTypeE0ELb1ELi512EEEvPfS2_PT_PKS3_PKT0_S9_ifPKiSB_iPKfiiiSD_SD_iiiii,"",@"SHT_CUDA_INFO"
	.sectionflags	@""
	.align	4


	//----- nvinfo : EIATTR_CUDA_API_VERSION
	.align		4
        /*0000*/ 	.byte	0x04, 0x37
        /*0002*/ 	.short	(.L_27395 - .L_27394)
.L_27394:
        /*0004*/ 	.word	0x00000082


	//----- nvinfo : EIATTR_KPARAM_INFO
	.align		4
.L_27395:
        /*0008*/ 	.byte	0x04, 0x17
        /*000a*/ 	.short	(.L_27397 - .L_27396)
.L_27396:
        /*000c*/ 	.word	0x00000000
        /*0010*/ 	.short	0x0015
        /*0012*/ 	.short	0x0088
        /*0014*/ 	.byte	0x00, 0xf0, 0x11, 0x00


	//----- nvinfo : EIATTR_KPARAM_INFO
	.align		4
.L_27397:
        /*0018*/ 	.byte	0x04, 0x17
        /*001a*/ 	.short	(.L_27399 - .L_27398)
.L_27398:
        /*001c*/ 	.word	0x00000000
        /*0020*/ 	.short	0x0014
        /*0022*/ 	.short	0x0084
        /*0024*/ 	.byte	0x00, 0xf0, 0x11, 0x00


	//----- nvinfo : EIATTR_KPARAM_INFO
	.align		4
.L_27399:
        /*0028*/ 	.byte	0x04, 0x17
        /*002a*/ 	.short	(.L_27401 - .L_27400)
.L_27400:
        /*002c*/ 	.word	0x00000000
        /*0030*/ 	.short	0x0013
        /*0032*/ 	.short	0x0080
        /*0034*/ 	.byte	0x00, 0xf0, 0x11, 0x00


	//----- nvinfo : EIATTR_KPARAM_INFO
	.align		4
.L_27401:
        /*0038*/ 	.byte	0x04, 0x17
        /*003a*/ 	.short	(.L_27403 - .L_27402)
.L_27402:
        /*003c*/ 	.word	0x00000000
        /*0040*/ 	.short	0x0012
        /*0042*/ 	.short	0x007c
        /*0044*/ 	.byte	0x00, 0xf0, 0x11, 0x00


	//----- nvinfo : EIATTR_KPARAM_INFO
	.align		4
.L_27403:
        /*0048*/ 	.byte	0x04, 0x17
        /*004a*/ 	.short	(.L_27405 - .L_27404)
.L_27404:
        /*004c*/ 	.word	0x00000000
        /*0050*/ 	.short	0x0011
        /*0052*/ 	.short	0x0078
        /*0054*/ 	.byte	0x00, 0xf0, 0x11, 0x00


	//----- nvinfo : EIATTR_KPARAM_INFO
	.align		4
.L_27405:
        /*0058*/ 	.byte	0x04, 0x17
        /*005a*/ 	.short	(.L_27407 - .L_27406)
.L_27406:
        /*005c*/ 	.word	0x00000000
        /*0060*/ 	.short	0x0010
        /*0062*/ 	.short	0x0070
        /*0064*/ 	.byte	0x00, 0xf5, 0x21, 0x00


	//----- nvinfo : EIATTR_KPARAM_INFO
	.align		4
.L_27407:
        /*0068*/ 	.byte	0x04, 0x17
        /*006a*/ 	.short	(.L_27409 - .L_27408)
.L_27408:
        /*006c*/ 	.word	0x00000000
        /*0070*/ 	.short	0x000f
        /*0072*/ 	.short	0x0068
        /*0074*/ 	.byte	0x00, 0xf5, 0x21, 0x00


	//----- nvinfo : EIATTR_KPARAM_INFO
	.align		4
.L_27409:
        /*0078*/ 	.byte	0x04, 0x17
        /*007a*/ 	.short	(.L_27411 - .L_27410)
.L_27410:
        /*007c*/ 	.word	0x00000000
        /*0080*/ 	.short	0x000e
        /*0082*/ 	.short	0x0060
        /*0084*/ 	.byte	0x00, 0xf0, 0x11, 0x00


	//----- nvinfo : EIATTR_KPARAM_INFO
	.align		4
.L_27411:
        /*0088*/ 	.byte	0x04, 0x17
        /*008a*/ 	.short	(.L_27413 - .L_27412)
.L_27412:
        /*008c*/ 	.word	0x00000000
        /*0090*/ 	.short	0x000d
        /*0092*/ 	.short	0x005c
        /*0094*/ 	.byte	0x00, 0xf0, 0x11, 0x00


	//----- nvinfo : EIATTR_KPARAM_INFO
	.align		4
.L_27413:
        /*0098*/ 	.byte	0x04, 0x17
        /*009a*/ 	.short	(.L_27415 - .L_27414)
.L_27414:
        /*009c*/ 	.word	0x00000000
        /*00a0*/ 	.short	0x000c
        /*00a2*/ 	.short	0x0058
        /*00a4*/ 	.byte	0x00, 0xf0, 0x11, 0x00


	//----- nvinfo : EIATTR_KPARAM_INFO
	.align		4
.L_27415:
        /*00a8*/ 	.byte	0x04, 0x17
        /*00aa*/ 	.short	(.L_27417 - .L_27416)
.L_27416:
        /*00ac*/ 	.word	0x00000000
        /*00b0*/ 	.short	0x000b
        /*00b2*/ 	.short	0x0050
        /*00b4*/ 	.byte	0x00, 0xf5, 0x21, 0x00


	//----- nvinfo : EIATTR_KPARAM_INFO
	.align		4
.L_27417:
        /*00b8*/ 	.byte	0x04, 0x17
        /*00ba*/ 	.short	(.L_27419 - .L_27418)
.L_27418:
        /*00bc*/ 	.word	0x00000000
        /*00c0*/ 	.short	0x000a
        /*00c2*/ 	.short	0x0048
        /*00c4*/ 	.byte	0x00, 0xf0, 0x11, 0x00


	//----- nvinfo : EIATTR_KPARAM_INFO
	.align		4
.L_27419:
        /*00c8*/ 	.byte	0x04, 0x17
        /*00ca*/ 	.short	(.L_27421 - .L_27420)
.L_27420:
        /*00cc*/ 	.word	0x00000000
        /*00d0*/ 	.short	0x0009
        /*00d2*/ 	.short	0x0040
        /*00d4*/ 	.byte	0x00, 0xf5, 0x21, 0x00


	//----- nvinfo : EIATTR_KPARAM_INFO
	.align		4
.L_27421:
        /*00d8*/ 	.byte	0x04, 0x17
        /*00da*/ 	.short	(.L_27423 - .L_27422)
.L_27422:
        /*00dc*/ 	.word	0x00000000
        /*00e0*/ 	.short	0x0008
        /*00e2*/ 	.short	0x0038
        /*00e4*/ 	.byte	0x00, 0xf5, 0x21, 0x00


	//----- nvinfo : EIATTR_KPARAM_INFO
	.align		4
.L_27423:
        /*00e8*/ 	.byte	0x04, 0x17
        /*00ea*/ 	.short	(.L_27425 - .L_27424)
.L_27424:
        /*00ec*/ 	.word	0x00000000
        /*00f0*/ 	.short	0x0007
        /*00f2*/ 	.short	0x0034
        /*00f4*/ 	.byte	0x00, 0xf0, 0x11, 0x00


	//----- nvinfo : EIATTR_KPARAM_INFO
	.align		4
.L_27425:
        /*00f8*/ 	.byte	0x04, 0x17
        /*00fa*/ 	.short	(.L_27427 - .L_27426)
.L_27426:
        /*00fc*/ 	.word	0x00000000
        /*0100*/ 	.short	0x0006
        /*0102*/ 	.short	0x0030
        /*0104*/ 	.byte	0x00, 0xf0, 0x11, 0x00


	//----- nvinfo : EIATTR_KPARAM_INFO
	.align		4
.L_27427:
        /*0108*/ 	.byte	0x04, 0x17
        /*010a*/ 	.short	(.L_27429 - .L_27428)
.L_27428:
        /*010c*/ 	.word	0x00000000
        /*0110*/ 	.short	0x0005
        /*0112*/ 	.short	0x0028
        /*0114*/ 	.byte	0x00, 0xf5, 0x21, 0x00


	//----- nvinfo : EIATTR_KPARAM_INFO
	.align		4
.L_27429:
        /*0118*/ 	.byte	0x04, 0x17
        /*011a*/ 	.short	(.L_27431 - .L_27430)
.L_27430:
        /*011c*/ 	.word	0x00000000
        /*0120*/ 	.short	0x0004
        /*0122*/ 	.short	0x0020
        /*0124*/ 	.byte	0x00, 0xf5, 0x21, 0x00


	//----- nvinfo : EIATTR_KPARAM_INFO
	.align		4
.L_27431:
        /*0128*/ 	.byte	0x04, 0x17
        /*012a*/ 	.short	(.L_27433 - .L_27432)
.L_27432:
        /*012c*/ 	.word	0x00000000
        /*0130*/ 	.short	0x0003
        /*0132*/ 	.short	0x0018
        /*0134*/ 	.byte	0x00, 0xf5, 0x21, 0x00


	//----- nvinfo : EIATTR_KPARAM_INFO
	.align		4
.L_27433:
        /*0138*/ 	.byte	0x04, 0x17
        /*013a*/ 	.short	(.L_27435 - .L_27434)
.L_27434:
        /*013c*/ 	.word	0x00000000
        /*0140*/ 	.short	0x0002
        /*0142*/ 	.short	0x0010
        /*0144*/ 	.byte	0x00, 0xf5, 0x21, 0x00


	//----- nvinfo : EIATTR_KPARAM_INFO
	.align		4
.L_27435:
        /*0148*/ 	.byte	0x04, 0x17
        /*014a*/ 	.short	(.L_27437 - .L_27436)
.L_27436:
        /*014c*/ 	.word	0x00000000
        /*0150*/ 	.short	0x0001
        /*0152*/ 	.short	0x0008
        /*0154*/ 	.byte	0x00, 0xf5, 0x21, 0x00


	//----- nvinfo : EIATTR_KPARAM_INFO
	.align		4
.L_27437:
        /*0158*/ 	.byte	0x04, 0x17
        /*015a*/ 	.short	(.L_27439 - .L_27438)
.L_27438:
        /*015c*/ 	.word	0x00000000
        /*0160*/ 	.short	0x0000
        /*0162*/ 	.short	0x0000
        /*0164*/ 	.byte	0x00, 0xf5, 0x21, 0x00


	//----- nvinfo : EIATTR_SPARSE_MMA_MASK
	.align		4
.L_27439:
        /*0168*/ 	.byte	0x03, 0x50
        /*016a*/ 	.short	0x0000


	//----- nvinfo : EIATTR_MAXREG_COUNT
	.align		4
        /*016c*/ 	.byte	0x03, 0x1b
        /*016e*/ 	.short	0x00ff


	//----- nvinfo : EIATTR_NUM_BARRIERS
	.align		4
        /*0170*/ 	.byte	0x02, 0x4c
        /*0172*/ 	.byte	0x01
	.zero		1


	//----- nvinfo : EIATTR_MERCURY_ISA_VERSION
	.align		4
        /*0174*/ 	.byte	0x03, 0x5f
        /*0176*/ 	.short	0x0101


	//----- nvinfo : EIATTR_COOP_GROUP_MASK_REGIDS
	.align		4
        /*0178*/ 	.byte	0x04, 0x29
        /*017a*/ 	.short	(.L_27441 - .L_27440)


	//   ....[0]....
.L_27440:
        /*017c*/ 	.word	0xffffffff


	//   ....[1]....
        /*0180*/ 	.word	0xffffffff


	//   ....[2]....
        /*0184*/ 	.word	0xffffffff


	//   ....[3]....
        /*0188*/ 	.word	0xffffffff


	//   ....[4]....
        /*018c*/ 	.word	0xffffffff


	//   ....[5]....
        /*0190*/ 	.word	0xffffffff


	//   ....[6]....
        /*0194*/ 	.word	0xffffffff


	//   ....[7]....
        /*0198*/ 	.word	0xffffffff


	//   ....[8]....
        /*019c*/ 	.word	0xffffffff


	//   ....[9]....
        /*01a0*/ 	.word	0xffffffff


	//   ....[10]....
        /*01a4*/ 	.word	0xffffffff


	//   ....[11]....
        /*01a8*/ 	.word	0xffffffff


	//   ....[12]....
        /*01ac*/ 	.word	0xffffffff


	//   ....[13]....
        /*01b0*/ 	.word	0xffffffff


	//   ....[14]....
        /*01b4*/ 	.word	0xffffffff


	//   ....[15]....
        /*01b8*/ 	.word	0xffffffff


	//   ....[16]....
        /*01bc*/ 	.word	0xffffffff


	//   ....[17]....
        /*01c0*/ 	.word	0xffffffff


	//   ....[18]....
        /*01c4*/ 	.word	0xffffffff


	//   ....[19]....
        /*01c8*/ 	.word	0xffffffff


	//   ....[20]....
        /*01cc*/ 	.word	0xffffffff


	//   ....[21]....
        /*01d0*/ 	.word	0xffffffff


	//   ....[22]....
        /*01d4*/ 	.word	0xffffffff


	//   ....[23]....
        /*01d8*/ 	.word	0xffffffff


	//   ....[24]....
        /*01dc*/ 	.word	0xffffffff


	//   ....[25]....
        /*01e0*/ 	.word	0xffffffff


	//   ....[26]....
        /*01e4*/ 	.word	0xffffffff


	//   ....[27]....
        /*01e8*/ 	.word	0xffffffff


	//   ....[28]....
        /*01ec*/ 	.word	0xffffffff


	//   ....[29]....
        /*01f0*/ 	.word	0xffffffff


	//   ....[30]....
        /*01f4*/ 	.word	0xffffffff


	//   ....[31]....
        /*01f8*/ 	.word	0xffffffff


	//   ....[32]....
        /*01fc*/ 	.word	0xffffffff


	//   ....[33]....
        /*0200*/ 	.word	0xffffffff


	//   ....[34]....
        /*0204*/ 	.word	0xffffffff


	//   ....[35]....
        /*0208*/ 	.word	0xffffffff


	//   ....[36]....
        /*020c*/ 	.word	0xffffffff


	//   ....[37]....
        /*0210*/ 	.word	0xffffffff


	//   ....[38]....
        /*0214*/ 	.word	0xffffffff


	//   ....[39]....
        /*0218*/ 	.word	0xffffffff


	//----- nvinfo : EIATTR_COOP_GROUP_INSTR_OFFSETS
	.align		4
.L_27441:
        /*021c*/ 	.byte	0x04, 0x28
        /*021e*/ 	.short	(.L_27443 - .L_27442)


	//   ....[0]....
.L_27442:
        /*0220*/ 	.word	0x00002500


	//   ....[1]....
        /*0224*/ 	.word	0x000025e0


	//   ....[2]....
        /*0228*/ 	.word	0x00002600


	//   ....[3]....
        /*022c*/ 	.word	0x00002630


	//   ....[4]....
        /*0230*/ 	.word	0x00002660


	//   ....[5]....
        /*0234*/ 	.word	0x00002700


	//   ....[6]....
        /*0238*/ 	.word	0x00002720


	//   ....[7]....
        /*023c*/ 	.word	0x00002750


	//   ....[8]....
        /*0240*/ 	.word	0x000035a0


	//   ....[9]....
        /*0244*/ 	.word	0x000035e0


	//   ....[10]....
        /*0248*/ 	.word	0x00003600


	//   ....[11]....
        /*024c*/ 	.word	0x00003620


	//   ....[12]....
        /*0250*/ 	.word	0x00003640


	//   ....[13]....
        /*0254*/ 	.word	0x00003690


	//   ....[14]....
        /*0258*/ 	.word	0x000036b0


	//   ....[15]....
        /*025c*/ 	.word	0x000036d0


	//   ....[16]....
        /*0260*/ 	.word	0x00006940


	//   ....[17]....
        /*0264*/ 	.word	0x00006980


	//   ....[18]....
        /*0268*/ 	.word	0x000069c0


	//   ....[19]....
        /*026c*/ 	.word	0x00006a00


	//   ....[20]....
        /*0270*/ 	.word	0x00006a30


	//   ....[21]....
        /*0274*/ 	.word	0x00006a60


	//   ....[22]....
        /*0278*/ 	.word	0x00006a70


	//   ....[23]....
        /*027c*/ 	.word	0x00006aa0


	//   ....[24]....
        /*0280*/ 	.word	0x00006ac0


	//   ....[25]....
        /*0284*/ 	.word	0x00006ae0


	//   ....[26]....
        /*0288*/ 	.word	0x00006b00


	//   ....[27]....
        /*028c*/ 	.word	0x00006b20


	//   ....[28]....
        /*0290*/ 	.word	0x00006b50


	//   ....[29]....
        /*0294*/ 	.word	0x00006b70


	//   ....[30]....
        /*0298*/ 	.word	0x00006b90


	//   ....[31]....
        /*029c*/ 	.word	0x00006bb0


	//   ....[32]....
        /*02a0*/ 	.word	0x00006bd0


	//   ....[33]....
        /*02a4*/ 	.word	0x00006bf0


	//   ....[34]....
        /*02a8*/ 	.word	0x00006c10


	//   ....[35]....
        /*02ac*/ 	.word	0x00006c40


	//   ....[36]....
        /*02b0*/ 	.word	0x00006c70


	//   ....[37]....
        /*02b4*/ 	.word	0x00006c90


	//   ....[38]....
        /*02b8*/ 	.word	0x00006cb0


	//   ....[39]....
        /*02bc*/ 	.word	0x00006cd0


	//----- nvinfo : EIATTR_VRC_CTA_INIT_COUNT
	.align		4
.L_27443:
        /*02c0*/ 	.byte	0x02, 0x4a
	.zero		1
	.zero		1


	//----- nvinfo : EIATTR_EXIT_INSTR_OFFSETS
	.align		4
        /*02c4*/ 	.byte	0x04, 0x1c
        /*02c6*/ 	.short	(.L_27445 - .L_27444)


	//   ....[0]....
.L_27444:
        /*02c8*/ 	.word	0x000000d0


	//   ....[1]....
        /*02cc*/ 	.word	0x000072d0


	//   ....[2]....
        /*02d0*/ 	.word	0x00007300


	//   ....[3]....
        /*02d4*/ 	.word	0x00007520


	//----- nvinfo : EIATTR_CRS_STACK_SIZE
	.align		4
.L_27445:
        /*02d8*/ 	.byte	0x04, 0x1e
        /*02da*/ 	.short	(.L_27447 - .L_27446)
.L_27446:
        /*02dc*/ 	.word	0x00000000


	//----- nvinfo : EIATTR_CBANK_PARAM_SIZE
	.align		4
.L_27447:
        /*02e0*/ 	.byte	0x03, 0x19
        /*02e2*/ 	.short	0x008c


	//----- nvinfo : EIATTR_PARAM_CBANK
	.align		4
        /*02e4*/ 	.byte	0x04, 0x0a
        /*02e6*/ 	.short	(.L_27449 - .L_27448)
	.align		4
.L_27448:
        /*02e8*/ 	.word	index@(.nv.constant0._ZN4vllm25paged_attention_v2_kernelIttLi96ELi32ELi128ELNS_18Fp8KVCacheDataTypeE0ELb1ELi512EEEvPfS2_PT_PKS3_PKT0_S9_ifPKiSB_iPKfiiiSD_SD_iiiii)
        /*02ec*/ 	.short	0x0380
        /*02ee*/ 	.short	0x008c


	//----- nvinfo : EIATTR_SW_WAR
	.align		4
.L_27449:
        /*02f0*/ 	.byte	0x04, 0x36
        /*02f2*/ 	.short	(.L_27451 - .L_27450)
.L_27450:
        /*02f4*/ 	.word	0x00000008
.L_27451:


//--------------------- .nv.info._ZN4vllm25paged_attention_v2_kernelIttLi80ELi32ELi128ELNS_18Fp8KVCacheDataTypeE0ELb1ELi512EEEvPfS2_PT_PKS3_PKT0_S9_ifPKiSB_iPKfiiiSD_SD_iiiii --------------------------
	.section	.nv.info._ZN4vllm25paged_attention_v2_kernelIttLi80ELi32ELi128ELNS_18Fp8KVCacheDataTypeE0ELb1ELi512EEEvPfS2_PT_PKS3_PKT0_S9_ifPKiSB_iPKfiiiSD_SD_iiiii,"",@"SHT_CUDA_INFO"
	.sectionflags	@""
	.align	4


	//----- nvinfo : EIATTR_CUDA_API_VERSION
	.align		4
        /*0000*/ 	.byte	0x04, 0x37
        /*0002*/ 	.short	(.L_27453 - .L_27452)
.L_27452:
        /*0004*/ 	.word	0x00000082


	//----- nvinfo : EIATTR_KPARAM_INFO
	.align		4
.L_27453:
        /*0008*/ 	.byte	0x04, 0x17
        /*000a*/ 	.short	(.L_27455 - .L_27454)
.L_27454:
        /*000c*/ 	.word	0x00000000
        /*0010*/ 	.short	0x0015
        /*0012*/ 	.short	0x0088
        /*0014*/ 	.byte	0x00, 0xf0, 0x11, 0x00


	//----- nvinfo : EIATTR_KPARAM_INFO
	.align		4
.L_27455:
        /*0018*/ 	.byte	0x04, 0x17
        /*001a*/ 	.short	(.L_27457 - .L_27456)
.L_27456:
        /*001c*/ 	.word	0x00000000
        /*0020*/ 	.short	0x0014
        /*0022*/ 	.short	0x0084
        /*0024*/ 	.byte	0x00, 0xf0, 0x11, 0x00


	//----- nvinfo : EIATTR_KPARAM_INFO
	.align		4
.L_27457:
        /*0028*/ 	.byte	0x04, 0x17
        /*002a*/ 	.short	(.L_27459 - .L_27458)
.L_27458:
        /*002c*/ 	.word	0x00000000
        /*0030*/ 	.short	0x0013
        /*0032*/ 	.short	0x0080
        /*0034*/ 	.byte	0x00, 0xf0, 0x11, 0x00


	//----- nvinfo : EIATTR_KPARAM_INFO
	.align		4
.L_27459:
        /*0038*/ 	.byte	0x04, 0x17
        /*003a*/ 	.short	(.L_27461 - .L_27460)
.L_27460:
        /*003c*/ 	.word	0x00000000
        /*0040*/ 	.short	0x0012
        /*0042*/ 	.short	0x007c
        /*0044*/ 	.byte	0x00, 0xf0, 0x11, 0x00


	//----- nvinfo : EIATTR_KPARAM_INFO
	.align		4
.L_27461:
        /*0048*/ 	.byte	0x04, 0x17
        /*004a*/ 	.short	(.L_27463 - .L_27462)
.L_27462:
        /*004c*/ 	.word	0x00000000
        /*0050*/ 	.short	0x0011
        /*0052*/ 	.short	0x0078
        /*0054*/ 	.byte	0x00, 0xf0, 0x11, 0x00


	//----- nvinfo : EIATTR_KPARAM_INFO
	.align		4
.L_27463:
        /*0058*/ 	.byte	0x04, 0x17
        /*005a*/ 	.short	(.L_27465 - .L_27464)
.L_27464:
        /*005c*/ 	.word	0x00000000
        /*0060*/ 	.short	0x0010
        /*0062*/ 	.short	0x0070
        /*0064*/ 	.byte	0x00, 0xf5, 0x21, 0x00


	//----- nvinfo : EIATTR_KPARAM_INFO
	.align		4
.L_27465:
        /*0068*/ 	.byte	0x04, 0x17
        /*006a*/ 	.short	(.L_27467 - .L_27466)
.L_27466:
        /*006c*/ 	.word	0x00000000
        /*0070*/ 	.short	0x000f
        /*0072*/ 	.short	0x0068
        /*0074*/ 	.byte	0x00, 0xf5, 0x21, 0x00


	//----- nvinfo : EIATTR_KPARAM_INFO
	.align		4
.L_27467:
        /*0078*/ 	.byte	0x04, 0x17
        /*007a*/ 	.short	(.L_27469 - .L_27468)
.L_27468:
        /*007c*/ 	.word	0x00000000
        /*0080*/ 	.short	0x000e
        /*0082*/ 	.short	0x0060
        /*0084*/ 	.byte	0x00, 0xf0, 0x11, 0x00


	//----- nvinfo : EIATTR_KPARAM_INFO
	.align		4
.L_27469:
        /*0088*/ 	.byte	0x04, 0x17
        /*008a*/ 	.short	(.L_27471 - .L_27470)
.L_27470:
        /*008c*/ 	.word	0x00000000
        /*0090*/ 	.short	0x000d
        /*0092*/ 	.short	0x005c
        /*0094*/ 	.byte	0x00, 0xf0, 0x11, 0x00


	//----- nvinfo : EIATTR_KPARAM_INFO
	.align		4
.L_27471:
        /*0098*/ 	.byte	0x04, 0x17
        /*009a*/ 	.short	(.L_27473 - .L_27472)
.L_27472:
        /*009c*/ 	.word	0x00000000
        /*00a0*/ 	.short	0x000c
        /*00a2*/ 	.short	0x0058
        /*00a4*/ 	.byte	0x00, 0xf0, 0x11, 0x00


	//----- nvinfo : EIATTR_KPARAM_INFO
	.align		4
.L_27473:
        /*00a8*/ 	.byte	0x04, 0x17
        /*00aa*/ 	.short	(.L_27475 - .L_27474)
.L_27474:
        /*00ac*/ 	.word	0x00000000
        /*00b0*/ 	.short	0x000b
        /*00b2*/ 	.short	0x0050
        /*00b4*/ 	.byte	0x00, 0xf5, 0x21, 0x00


	//----- nvinfo : EIATTR_KPARAM_INFO
	.align		4
.L_27475:
        /*00b8*/ 	.byte	0x04, 0x17
        /*00ba*/ 	.short	(.L_27477 - .L_27476)
.L_27476:
        /*00bc*/ 	.word	0x00000000
        /*00c0*/ 	.short	0x000a
        /*00c2*/ 	.short	0x0048
        /*00c4*/ 	.byte	0x00, 0xf0, 0x11, 0x00


	//----- nvinfo : EIATTR_KPARAM_INFO
	.align		4
.L_27477:
        /*00c8*/ 	.byte	0x04, 0x17
        /*00ca*/ 	.short	(.L_27479 - .L_27478)
.L_27478:
        /*00cc*/ 	.word	0x00000000
        /*00d0*/ 	.short	0x0009
        /*00d2*/ 	.short	0x0040
        /*00d4*/ 	.byte	0x00, 0xf5, 0x21, 0x00


	//----- nvinfo : EIATTR_KPARAM_INFO
	.align		4
.L_27479:
        /*00d8*/ 	.byte	0x04, 0x17
        /*00da*/ 	.short	(.L_27481 - .L_27480)
.L_27480:
        /*00dc*/ 	.word	0x00000000
        /*00e0*/ 	.short	0x0008
        /*00e2*/ 	.short	0x0038
        /*00e4*/ 	.byte	0x00, 0xf5, 0x21, 0x00


	//----- nvinfo : EIATTR_KPARAM_INFO
	.align		4
.L_27481:
        /*00e8*/ 	.byte	0x04, 0x17
        /*00ea*/ 	.short	(.L_27483 - .L_27482)
.L_27482:
        /*00ec*/ 	.word	0x00000000
        /*00f0*/ 	.short	0x0007
        /*00f2*/ 	.short	0x0034
        /*00f4*/ 	.byte	0x00, 0xf0, 0x11, 0x00


	//----- nvinfo : EIATTR_KPARAM_INFO
	.align		4
.L_27483:
        /*00f8*/ 	.byte	0x04, 0x17
        /*00fa*/ 	.short	(.L_27485 - .L_27484)
.L_27484:
        /*00fc*/ 	.word	0x00000000
        /*0100*/ 	.short	0x0006
        /*0102*/ 	.short	0x0030
        /*0104*/ 	.byte	0x00, 0xf0, 0x11, 0x00


	//----- nvinfo : EIATTR_KPARAM_INFO
	.align		4
.L_27485:
        /*0108*/ 	.byte	0x04, 0x17
        /*010a*/ 	.short	(.L_27487 - .L_27486)
.L_27486:
        /*010c*/ 	.word	0x00000000
        /*0110*/ 	.short	0x0005
        /*0112*/ 	.short	0x0028
        /*0114*/ 	.byte	0x00, 0xf5, 0x21, 0x00


	//----- nvinfo : EIATTR_KPARAM_INFO
	.align		4
.L_27487:
        /*0118*/ 	.byte	0x04, 0x17
        /*011a*/ 	.short	(.L_27489 - .L_27488)
.L_27488:
        /*011c*/ 	.word	0x00000000
        /*0120*/ 	.short	0x0004
        /*0122*/ 	.short	0x0020
        /*0124*/ 	.byte	0x00, 0xf5, 0x21, 0x00


	//----- nvinfo : EIATTR_KPARAM_INFO
	.align		4
.L_27489:
        /*0128*/ 	.byte	0x04, 0x17
        /*012a*/ 	.short	(.L_27491 - .L_27490)
.L_27490:
        /*012c*/ 	.word	0x00000000
        /*0130*/ 	.short	0x0003
        /*0132*/ 	.short	0x0018
        /*0134*/ 	.byte	0x00, 0xf5, 0x21, 0x00


	//----- nvinfo : EIATTR_KPARAM_INFO
	.align		4
.L_27491:
        /*0138*/ 	.byte	0x04, 0x17
        /*013a*/ 	.short	(.L_27493 - .L_27492)
.L_27492:
        /*013c*/ 	.word	0x00000000
        /*0140*/ 	.short	0x0002
        /*0142*/ 	.short	0x0010
        /*0144*/ 	.byte	0x00, 0xf5, 0x21, 0x00


	//----- nvinfo : EIATTR_KPARAM_INFO
	.align		4
.L_27493:
        /*0148*/ 	.byte	0x04, 0x17
        /*014a*/ 	.short	(.L_27495 - .L_27494)
.L_27494:
        /*014c*/ 	.word	0x00000000
        /*0150*/ 	.short	0x0001
        /*0152*/ 	.short	0x0008
        /*0154*/ 	.byte	0x00, 0xf5, 0x21, 0x00


	//----- nvinfo : EIATTR_KPARAM_INFO
	.align		4
.L_27495:
        /*0158*/ 	.byte	0x04, 0x17
        /*015a*/ 	.short	(.L_27497 - .L_27496)
.L_27496:
        /*015c*/ 	.word	0x00000000
        /*0160*/ 	.short	0x0000
        /*0162*/ 	.short	0x0000
        /*0164*/ 	.byte	0x00, 0xf5, 0x21, 0x00


	//----- nvinfo : EIATTR_SPARSE_MMA_MASK
	.align		4
.L_27497:
        /*0168*/ 	.byte	0x03, 0x50
        /*016a*/ 	.short	0x0000


	//----- nvinfo : EIATTR_MAXREG_COUNT
	.align		4
        /*016c*/ 	.byte	0x03, 0x1b
        /*016e*/ 	.short	0x00ff


	//----- nvinfo : EIATTR_NUM_BARRIERS
	.align		4
        /*0170*/ 	.byte	0x02, 0x4c
        /*0172*/ 	.byte	0x01
	.zero		1


	//----- nvinfo : EIATTR_MERCURY_ISA_VERSION
	.align		4
        /*0174*/ 	.byte	0x03, 0x5f
        /*0176*/ 	.short	0x0101


	//----- nvinfo : EIATTR_COOP_GROUP_MASK_REGIDS
	.align		4
        /*0178*/ 	.byte	0x04, 0x29
        /*017a*/ 	.short	(.L_27499 - .L_27498)


	//   ....[0]....
.L_27498:
        /*017c*/ 	.word	0xffffffff


	//   ....[1]....
        /*0180*/ 	.word	0xffffffff


	//   ....[2]....
        /*0184*/ 	.word	0xffffffff


	//   ....[3]....
        /*0188*/ 	.word	0xffffffff


	//   ....[4]....
        /*018c*/ 	.word	0xffffffff


	//   ....[5]....
        /*0190*/ 	.word	0xffffffff


	//   ....[6]....
        /*0194*/ 	.word	0xffffffff


	//   ....[7]....
        /*0198*/ 	.word	0xffffffff


	//   ....[8]....
        /*019c*/ 	.word	0xffffffff


	//   ....[9]....
        /*01a0*/ 	.word	0xffffffff


	//   ....[10]....
        /*01a4*/ 	.word	0xffffffff


	//   ....[11]....
        /*01a8*/ 	.word	0xffffffff


	//   ....[12]....
        /*01ac*/ 	.word	0xffffffff


	//   ....[13]....
        /*01b0*/ 	.word	0xffffffff


	//   ....[14]....
        /*01b4*/ 	.word	0xffffffff


	//   ....[15]....
        /*01b8*/ 	.word	0xffffffff


	//   ....[16]....
        /*01bc*/ 	.word	0xffffffff


	//   ....[17]....
        /*01c0*/ 	.word	0xffffffff


	//   ....[18]....
        /*01c4*/ 	.word	0xffffffff


	//   ....[19]....
        /*01c8*/ 	.word	0xffffffff


	//   ....[20]....
        /*01cc*/ 	.word	0xffffffff


	//   ....[21]....
        /*01d0*/ 	.word	0xffffffff


	//   ....[22]....
        /*01d4*/ 	.word	0xffffffff


	//   ....[23]....
        /*01d8*/ 	.word	0xffffffff


	//   ....[24]....
        /*01dc*/ 	.word	0xffffffff


	//   ....[25]....
        /*01e0*/ 	.word	0xffffffff


	//   ....[26]....
        /*01e4*/ 	.word	0xffffffff


	//   ....[27]....
        /*01e8*/ 	.word	0xffffffff


	//   ....[28]....
        /*01ec*/ 	.word	0xffffffff


	//   ....[29]....
        /*01f0*/ 	.word	0xffffffff


	//   ....[30]....
        /*01f4*/ 	.word	0xffffffff


	//   ....[31]....
        /*01f8*/ 	.word	0xffffffff


	//   ....[32]....
        /*01fc*/ 	.word	0xffffffff


	//   ....[33]....
        /*0200*/ 	.word	0xffffffff


	//   ....[34]....
        /*0204*/ 	.word	0xffffffff


	//   ....[35]....
        /*0208*/ 	.word	0xffffffff


	//----- nvinfo : EIATTR_COOP_GROUP_INSTR_OFFSETS
	.align		4
.L_27499:
        /*020c*/ 	.byte	0x04, 0x28
        /*020e*/ 	.short	(.L_27501 - .L_27500)


	//   ....[0]....
.L_27500:
        /*0210*/ 	.word	0x000021c0


	//   ....[1]....
        /*0214*/ 	.word	0x00002290


	//   ....[2]....
        /*0218*/ 	.word	0x000022b0


	//   ....[3]....
        /*021c*/ 	.word	0x000022e0


	//   ....[4]....
        /*0220*/ 	.word	0x00002310


	//   ....[5]....
        /*0224*/ 	.word	0x000023c0


	//   ....[6]....
        /*0228*/ 	.word	0x000023e0


	//   ....[7]....
        /*022c*/ 	.word	0x00002400


	//   ....[8]....
        /*0230*/ 	.word	0x00003250


	//   ....[9]....
        /*0234*/ 	.word	0x00003290


	//   ....[10]....
        /*0238*/ 	.word	0x000032b0


	//   ....[11]....
        /*023c*/ 	.word	0x000032d0


	//   ....[12]....
        /*0240*/ 	.word	0x000032f0


	//   ....[13]....
        /*0244*/ 	.word	0x00003340


	//   ....[14]....
        /*0248*/ 	.word	0x00003360


	//   ....[15]....
        /*024c*/ 	.word	0x00003380


	//   ....[16]....
        /*0250*/ 	.word	0x00006070


	//   ....[17]....
        /*0254*/ 	.word	0x000060b0


	//   ....[18]....
        /*0258*/ 	.word	0x000060f0


	//   ....[19]....
        /*025c*/ 	.word	0x00006130


	//   ....[20]....
        /*0260*/ 	.word	0x00006170


	//   ....[21]....
        /*0264*/ 	.word	0x000061a0


	//   ....[22]....
        /*0268*/ 	.word	0x000061c0


	//   ....[23]....
        /*026c*/ 	.word	0x000061f0


	//   ....[24]....
        /*0270*/ 	.word	0x00006210


	//   ....[25]....
        /*0274*/ 	.word	0x00006240


	//   ....[26]....
        /*0278*/ 	.word	0x00006270


	//   ....[27]....
        /*027c*/ 	.word	0x00006290


	//   ....[28]....
        /*0280*/ 	.word	0x000062b0


	//   ....[29]....
        /*0284*/ 	.word	0x000062d0


	//   ....[30]....
        /*0288*/ 	.word	0x000062f0


	//   ....[31]....
        /*028c*/ 	.word	0x00006310


	//   ....[32]....
        /*0290*/ 	.word	0x00006320


	//   ....[33]....
        /*0294*/ 	.word	0x00006340


	//   ....[34]....
        /*0298*/ 	.word	0x00006360


	//   ....[35]....
        /*029c*/ 	.word	0x00006380


	//----- nvinfo : EIATTR_VRC_CTA_INIT_COUNT
	.align		4
.L_27501:
        /*02a0*/ 	.byte	0x02, 0x4a
	.zero		1
	.zero		1


	//----- nvinfo : EIATTR_EXIT_INSTR_OFFSETS
	.align		4
        /*02a4*/ 	.byte	0x04, 0x1c
        /*02a6*/ 	.short	(.L_27503 - .L_27502)


	//   ....[0]....
.L_27502:
        /*02a8*/ 	.word	0x000000d0


	//   ....[1]....
        /*02ac*/ 	.word	0x000068c0


	//   ....[2]....
        /*02b0*/ 	.word	0x000068f0


	//   ....[3]....
        /*02b4*/ 	.word	0x00006ad0


	//----- nvinfo : EIATTR_CRS_STACK_SIZE
	.align		4
.L_27503:
        /*02b8*/ 	.byte	0x04, 0x1e
        /*02ba*/ 	.short	(.L_27505 - .L_27504)
.L_27504:
        /*02bc*/ 	.word	0x00000000


	//----- nvinfo : EIATTR_CBANK_PARAM_SIZE
	.align		4
.L_27505:
        /*02c0*/ 	.byte	0x03, 0x19
        /*02c2*/ 	.short	0x008c


	//----- nvinfo : EIATTR_PARAM_CBANK
	.align		4
        /*02c4*/ 	.byte	0x04, 0x0a
        /*02c6*/ 	.short	(.L_27507 - .L_27506)
	.align		4
.L_27506:
        /*02c8*/ 	.word	index@(.nv.constant0._ZN4vllm25paged_attention_v2_kernelIttLi80ELi32ELi128ELNS_18Fp8KVCacheDataTypeE0ELb1ELi512EEEvPfS2_PT_PKS3_PKT0_S9_ifPKiSB_iPKfiiiSD_SD_iiiii)
        /*02cc*/ 	.short	0x0380
        /*02ce*/ 	.short	0x008c


	//----- nvinfo : EIATTR_SW_WAR
	.align		4
.L_27507:
        /*02d0*/ 	.byte	0x04, 0x36
        /*02d2*/ 	.short	(.L_27509 - .L_27508)
.L_27508:
        /*02d4*/ 	.word	0x00000008
.L_27509:


//--------------------- .nv.info._ZN4vllm25paged_attention_v2_kernelIttLi64ELi32ELi128ELNS_18Fp8KVCacheDataTypeE0ELb1ELi512EEEvPfS2_PT_PKS3_PKT0_S9_ifPKiSB_iPKfiiiSD_SD_iiiii --------------------------
	.section	.nv.info._ZN4vllm25paged_attention_v2_kernelIttLi64ELi32ELi128ELNS_18Fp8KVCacheDataTypeE0ELb1ELi512EEEvPfS2_PT_PKS3_PKT0_S9_ifPKiSB_iPKfiiiSD_SD_iiiii,"",@"SHT_CUDA_INFO"
	.sectionflags	@""
	.align	4


	//----- nvinfo : EIATTR_CUDA_API_VERSION
	.align		4
        /*0000*/ 	.byte	0x04, 0x37
        /*0002*/ 	.short	(.L_27511 - .L_27510)
.L_27510:
        /*0004*/ 	.word	0x00000082


	//----- nvinfo : EIATTR_KPARAM_INFO
	.align		4
.L_27511:
        /*0008*/ 	.byte	0x04, 0x17
        /*000a*/ 	.short	(.L_27513 - .L_27512)
.L_27512:
        /*000c*/ 	.word	0x00000000
        /*0010*/ 	.short	0x0015
        /*0012*/ 	.short	0x0088
        /*0014*/ 	.byte	0x00, 0xf0, 0x11, 0x00


	//----- nvinfo : EIATTR_KPARAM_INFO
	.align		4
.L_27513:
        /*0018*/ 	.byte	0x04, 0x17
        /*001a*/ 	.short	(.L_27515 - .L_27514)
.L_27514:
        /*001c*/ 	.word	0x00000000
        /*0020*/ 	.short	0x0014
        /*0022*/ 	.short	0x0084
        /*0024*/ 	.byte	0x00, 0xf0, 0x11, 0x00


	//----- nvinfo : EIATTR_KPARAM_INFO
	.align		4
.L_27515:
        /*0028*/ 	.byte	0x04, 0x17
        /*002a*/ 	.short	(.L_27517 - .L_27516)
.L_27516:
        /*002c*/ 	.word	0x00000000
        /*0030*/ 	.short	0x0013
        /*0032*/ 	.short	0x0080
        /*0034*/ 	.byte	0x00, 0xf0, 0x11, 0x00


	//----- nvinfo : EIATTR_KPARAM_INFO
	.align		4
.L_27517:
        /*0038*/ 	.byte	0x04, 0x17
        /*003a*/ 	.short	(.L_27519 - .L_27518)
.L_27518:
        /*003c*/ 	.word	0x00000000
        /*0040*/ 	.short	0x0012
        /*0042*/ 	.short	0x007c
        /*0044*/ 	.byte	0x00, 0xf0, 0x11, 0x00


	//----- nvinfo : EIATTR_KPARAM_INFO
	.align		4
.L_27519:
        /*0048*/ 	.byte	0x04, 0x17
        /*004a*/ 	.short	(.L_27521 - .L_27520)
.L_27520:
        /*004c*/ 	.word	0x00000000
        /*0050*/ 	.short	0x0011
        /*0052*/ 	.short	0x0078
        /*0054*/ 	.byte	0x00, 0xf0, 0x11, 0x00


	//----- nvinfo : EIATTR_KPARAM_INFO
	.align		4
.L_27521:
        /*0058*/ 	.byte	0x04, 0x17
        /*005a*/ 	.short	(.L_27523 - .L_27522)
.L_27522:
        /*005c*/ 	.word	0x00000000
        /*0060*/ 	.short	0x0010
        /*0062*/ 	.short	0x0070
        /*0064*/ 	.byte	0x00, 0xf5, 0x21, 0x00


	//----- nvinfo : EIATTR_KPARAM_INFO
	.align		4
.L_27523:
        /*0068*/ 	.byte	0x04, 0x17
        /*006a*/ 	.short	(.L_27525 - .L_27524)
.L_27524:
        /*006c*/ 	.word	0x00000000
        /*0070*/ 	.short	0x000f
        /*0072*/ 	.short	0x0068
        /*0074*/ 	.byte	0x00, 0xf5, 0x21, 0x00


	//----- nvinfo : EIATTR_KPARAM_INFO
	.align		4
.L_27525:
        /*0078*/ 	.byte	0x04, 0x17
        /*007a*/ 	.short	(.L_27527 - .L_27526)
.L_27526:
        /*007c*/ 	.word	0x00000000
        /*0080*/ 	.short	0x000e
        /*0082*/ 	.short	0x0060
        /*0084*/ 	.byte	0x00, 0xf0, 0x11, 0x00


	//----- nvinfo : EIATTR_KPARAM_INFO
	.align		4
.L_27527:
        /*0088*/ 	.byte	0x04, 0x17
        /*008a*/ 	.short	(.L_27529 - .L_27528)
.L_27528:
        /*008c*/ 	.word	0x00000000
        /*0090*/ 	.short	0x000d
        /*0092*/ 	.short	0x005c
        /*0094*/ 	.byte	0x00, 0xf0, 0x11, 0x00


	//----- nvinfo : EIATTR_KPARAM_INFO
	.align		4
.L_27529:
        /*0098*/ 	.byte	0x04, 0x17
        /*009a*/ 	.short	(.L_27531 - .L_27530)
.L_27530:
        /*009c*/ 	.word	0x00000000
        /*00a0*/ 	.short	0x000c
        /*00a2*/ 	.short	0x0058
        /*00a4*/ 	.byte	0x00, 0xf0, 0x11, 0x00


	//----- nvinfo : EIATTR_KPARAM_INFO
	.align		4
.L_27531:
        /*00a8*/ 	.byte	0x04, 0x17
        /*00aa*/ 	.short	(.L_27533 - .L_27532)
.L_27532:
        /*00ac*/ 	.word	0x00000000
        /*00b0*/ 	.short	0x000b
        /*00b2*/ 	.short	0x0050
        /*00b4*/ 	.byte	0x00, 0xf5, 0x21, 0x00


	//----- nvinfo : EIATTR_KPARAM_INFO
	.align		4
.L_27533:
        /*00b8*/ 	.byte	0x04, 0x17
        /*00ba*/ 	.short	(.L_27535 - .L_27534)
.L_27534:
        /*00bc*/ 	.word	0x00000000
        /*00c0*/ 	.short	0x000a
        /*00c2*/ 	.short	0x0048
        /*00c4*/ 	.byte	0x00, 0xf0, 0x11, 0x00


	//----- nvinfo : EIATTR_KPARAM_INFO
	.align		4
.L_27535:
        /*00c8*/ 	.byte	0x04, 0x17
        /*00ca*/ 	.short	(.L_27537 - .L_27536)
.L_27536:
        /*00cc*/ 	.word	0x00000000
        /*00d0*/ 	.short	0x0009
        /*00d2*/ 	.short	0x0040
        /*00d4*/ 	.byte	0x00, 0xf5, 0x21, 0x00


	//----- nvinfo : EIATTR_KPARAM_INFO
	.align		4
.L_27537:
        /*00d8*/ 	.byte	0x04, 0x17
        /*00da*/ 	.short	(.L_27539 - .L_27538)
.L_27538:
        /*00dc*/ 	.word	0x00000000
        /*00e0*/ 	.short	0x0008
        /*00e2*/ 	.short	0x0038
        /*00e4*/ 	.byte	0x00, 0xf5, 0x21, 0x00


	//----- nvinfo : EIATTR_KPARAM_INFO
	.align		4
.L_27539:
        /*00e8*/ 	.byte	0x04, 0x17
        /*00ea*/ 	.short	(.L_27541 - .L_27540)
.L_27540:
        /*00ec*/ 	.word	0x00000000
        /*00f0*/ 	.short	0x0007
        /*00f2*/ 	.short	0x0034
        /*00f4*/ 	.byte	0x00, 0xf0, 0x11, 0x00


	//----- nvinfo : EIATTR_KPARAM_INFO
	.align		4
.L_27541:
        /*00f8*/ 	.byte	0x04, 0x17
        /*00fa*/ 	.short	(.L_27543 - .L_27542)
.L_27542:
        /*00fc*/ 	.word	0x00000000
        /*0100*/ 	.short	0x0006
        /*0102*/ 	.short	0x0030
        /*0104*/ 	.byte	0x00, 0xf0, 0x11, 0x00


	//----- nvinfo : EIATTR_KPARAM_INFO
	.align		4
.L_27543:
        /*0108*/ 	.byte	0x04, 0x17
        /*010a*/ 	.short	(.L_27545 - .L_27544)
.L_27544:
        /*010c*/ 	.word	0x00000000
        /*0110*/ 	.short	0x0005
        /*0112*/ 	.short	0x0028
        /*0114*/ 	.byte	0x00, 0xf5, 0x21, 0x00


	//----- nvinfo : EIATTR_KPARAM_INFO
	.align		4
.L_27545:
        /*0118*/ 	.byte	0x04, 0x17
        /*011a*/ 	.short	(.L_27547 - .L_27546)
.L_27546:
        /*011c*/ 	.word	0x00000000
        /*0120*/ 	.short	0x0004
        /*0122*/ 	.short	0x0020
        /*0124*/ 	.byte	0x00, 0xf5, 0x21, 0x00


	//----- nvinfo : EIATTR_KPARAM_INFO
	.align		4
.L_27547:
        /*0128*/ 	.byte	0x04, 0x17
        /*012a*/ 	.short	(.L_27549 - .L_27548)
.L_27548:
        /*012c*/ 	.word	0x00000000
        /*0130*/ 	.short	0x0003
        /*0132*/ 	.short	0x0018
        /*0134*/ 	.byte	0x00, 0xf5, 0x21, 0x00


	//----- nvinfo : EIATTR_KPARAM_INFO
	.align		4
.L_27549:
        /*0138*/ 	.byte	0x04, 0x17
        /*013a*/ 	.short	(.L_27551 - .L_27550)
.L_27550:
        /*013c*/ 	.word	0x00000000
        /*0140*/ 	.short	0x0002
        /*0142*/ 	.short	0x0010
        /*0144*/ 	.byte	0x00, 0xf5, 0x21, 0x00


	//----- nvinfo : EIATTR_KPARAM_INFO
	.align		4
.L_27551:
        /*0148*/ 	.byte	0x04, 0x17
        /*014a*/ 	.short	(.L_27553 - .L_27552)
.L_27552:
        /*014c*/ 	.word	0x00000000
        /*0150*/ 	.short	0x0001
        /*0152*/ 	.short	0x0008
        /*0154*/ 	.byte	0x00, 0xf5, 0x21, 0x00


	//----- nvinfo : EIATTR_KPARAM_INFO
	.align		4
.L_27553:
        /*0158*/ 	.byte	0x04, 0x17
        /*015a*/ 	.short	(.L_27555 - .L_27554)
.L_27554:
        /*015c*/ 	.word	0x00000000
        /*0160*/ 	.short	0x0000
        /*0162*/ 	.short	0x0000
        /*0164*/ 	.byte	0x00, 0xf5, 0x21, 0x00


	//----- nvinfo : EIATTR_SPARSE_MMA_MASK
	.align		4
.L_27555:
        /*0168*/ 	.byte	0x03, 0x50
        /*016a*/ 	.short	0x0000


	//----- nvinfo : EIATTR_MAXREG_COUNT
	.align		4
        /*016c*/ 	.byte	0x03, 0x1b
        /*016e*/ 	.short	0x00ff


	//----- nvinfo : EIATTR_NUM_BARRIERS
	.align		4
        /*0170*/ 	.byte	0x02, 0x4c
        /*0172*/ 	.byte	0x01
	.zero		1


	//----- nvinfo : EIATTR_MERCURY_ISA_VERSION
	.align		4
        /*0174*/ 	.byte	0x03, 0x5f
        /*0176*/ 	.short	0x0101


	//----- nvinfo : EIATTR_COOP_GROUP_MASK_REGIDS
	.align		4
        /*0178*/ 	.byte	0x04, 0x29
        /*017a*/ 	.short	(.L_27557 - .L_27556)


	//   ....[0]....
.L_27556:
        /*017c*/ 	.word	0xffffffff


	//   ....[1]....
        /*0180*/ 	.word	0xffffffff


	//   ....[2]....
        /*0184*/ 	.word	0xffffffff


	//   ....[3]....
        /*0188*/ 	.word	0xffffffff


	//   ....[4]....
        /*018c*/ 	.word	0xffffffff


	//   ....[5]....
        /*0190*/ 	.word	0xffffffff


	//   ....[6]....
        /*0194*/ 	.word	0xffffffff


	//   ....[7]....
        /*0198*/ 	.word	0xffffffff


	//   ....[8]....
        /*019c*/ 	.word	0xffffffff


	//   ....[9]....
        /*01a0*/ 	.word	0xffffffff


	//   ....[10]....
        /*01a4*/ 	.word	0xffffffff


	//   ....[11]....
        /*01a8*/ 	.word	0xffffffff


	//   ....[12]....
        /*01ac*/ 	.word	0xffffffff


	//   ....[13]....
        /*01b0*/ 	.word	0xffffffff


	//   ....[14]....
        /*01b4*/ 	.word	0xffffffff


	//   ....[15]....
        /*01b8*/ 	.word	0xffffffff


	//   ....[16]....
        /*01bc*/ 	.word	0xffffffff


	//   ....[17]....
        /*01c0*/ 	.word	0xffffffff


	//   ....[18]....
        /*01c4*/ 	.word	0xffffffff


	//   ....[19]....
        /*01c8*/ 	.word	0xffffffff


	//   ....[20]....
        /*01cc*/ 	.word	0xffffffff


	//   ....[21]....
        /*01d0*/ 	.word	0xffffffff


	//   ....[22]....
        /*01d4*/ 	.word	0xffffffff


	//   ....[23]....
        /*01d8*/ 	.word	0xffffffff


	//   ....[24]....
        /*01dc*/ 	.word	0xffffffff


	//   ....[25]....
        /*01e0*/ 	.word	0xffffffff


	//   ....[26]....
        /*01e4*/ 	.word	0xffffffff


	//   ....[27]....
        /*01e8*/ 	.word	0xffffffff


	//   ....[28]....
        /*01ec*/ 	.word	0xffffffff


	//   ....[29]....
        /*01f0*/ 	.word	0xffffffff


	//   ....[30]....
        /*01f4*/ 	.word	0xffffffff


	//   ....[31]....
        /*01f8*/ 	.word	0xffffffff


	//----- nvinfo : EIATTR_COOP_GROUP_INSTR_OFFSETS
	.align		4
.L_27557:
        /*01fc*/ 	.byte	0x04, 0x28
        /*01fe*/ 	.short	(.L_27559 - .L_27558)


	//   ....[0]....
.L_27558:
        /*0200*/ 	.word	0x00001e70


	//   ....[1]....
        /*0204*/ 	.word	0x00001f20


	//   ....[2]....
        /*0208*/ 	.word	0x00001f90


	//   ....[3]....
        /*020c*/ 	.word	0x00001fc0


	//   ....[4]....
        /*0210*/ 	.word	0x00002000


	//   ....[5]....
        /*0214*/ 	.word	0x00002090


	//   ....[6]....
        /*0218*/ 	.word	0x000020b0


	//   ....[7]....
        /*021c*/ 	.word	0x000020d0


	//   ....[8]....
        /*0220*/ 	.word	0x00002f20


	//   ....[9]....
        /*0224*/ 	.word	0x00002f50


	//   ....[10]....
        /*0228*/ 	.word	0x00002f70


	//   ....[11]....
        /*022c*/ 	.word	0x00002f90


	//   ....[12]....
        /*0230*/ 	.word	0x00002fb0


	//   ....[13]....
        /*0234*/ 	.word	0x00003000


	//   ....[14]....
        /*0238*/ 	.word	0x00003020


	//   ....[15]....
        /*023c*/ 	.word	0x00003040


	//   ....[16]....
        /*0240*/ 	.word	0x000057c0


	//   ....[17]....
        /*0244*/ 	.word	0x00005800


	//   ....[18]....
        /*0248*/ 	.word	0x00005820


	//   ....[19]....
        /*024c*/ 	.word	0x00005830


	//   ....[20]....
        /*0250*/ 	.word	0x00005840


	//   ....[21]....
        /*0254*/ 	.word	0x00005850


	//   ....[22]....
        /*0258*/ 	.word	0x00005860


	//   ....[23]....
        /*025c*/ 	.word	0x00005880


	//   ....[24]....
        /*0260*/ 	.word	0x000058b0


	//   ....[25]....
        /*0264*/ 	.word	0x000058d0


	//   ....[26]....
        /*0268*/ 	.word	0x000058f0


	//   ....[27]....
        /*026c*/ 	.word	0x00005910


	//   ....[28]....
        /*0270*/ 	.word	0x00005930


	//   ....[29]....
        /*0274*/ 	.word	0x00005950


	//   ....[30]....
        /*0278*/ 	.word	0x00005960


	//   ....[31]....
        /*027c*/ 	.word	0x00005980


	//----- nvinfo : EIATTR_VRC_CTA_INIT_COUNT
	.align		4
.L_27559:
        /*0280*/ 	.byte	0x02, 0x4a
	.zero		1
	.zero		1


	//----- nvinfo : EIATTR_EXIT_INSTR_OFFSETS
	.align		4
        /*0284*/ 	.byte	0x04, 0x1c
        /*0286*/ 	.short	(.L_27561 - .L_27560)


	//   ....[0]....
.L_27560:
        /*0288*/ 	.word	0x000000d0


	//   ....[1]....
        /*028c*/ 	.word	0x00005f20


	//   ....[2]....
        /*0290*/ 	.word	0x00005f50


	//   ....[3]....
        /*0294*/ 	.word	0x000060f0


	//----- nvinfo : EIATTR_CRS_STACK_SIZE
	.align		4
.L_27561:
        /*0298*/ 	.byte	0x04, 0x1e
        /*029a*/ 	.short	(.L_27563 - .L_27562)
.L_27562:
        /*029c*/ 	.word	0x00000000


	//----- nvinfo : EIATTR_CBANK_PARAM_SIZE
	.align		4
.L_27563:
        /*02a0*/ 	.byte	0x03, 0x19
        /*02a2*/ 	.short	0x008c


	//----- nvinfo : EIATTR_PARAM_CBANK
	.align		4
        /*02a4*/ 	.byte	0x04, 0x0a
        /*02a6*/ 	.short	(.L_27565 - .L_27564)
	.align		4
.L_27564:
        /*02a8*/ 	.word	index@(.nv.constant0._ZN4vllm25paged_attention_v2_kernelIttLi64ELi32ELi128ELNS_18Fp8KVCacheDataTypeE0ELb1ELi512EEEvPfS2_PT_PKS3_PKT0_S9_ifPKiSB_iPKfiiiSD_SD_iiiii)
        /*02ac*/ 	.short	0x0380
        /*02ae*/ 	.short	0x008c


	//----- nvinfo : EIATTR_SW_WAR
	.align		4
.L_27565:
        /*02b0*/ 	.byte	0x04, 0x36
        /*02b2*/ 	.short	(.L_27567 - .L_27566)
.L_27566:
        /*02b4*/ 	.word	0x00000008
.L_27567:


//--------------------- .nv.info._ZN4vllm25paged_attention_v2_kernelIttLi32ELi32ELi128ELNS_18Fp8KVCacheDataTypeE0ELb1ELi512EEEvPfS2_PT_PKS3_PKT0_S9_ifPKiSB_iPKfiiiSD_SD_iiiii --------------------------
	.section	.nv.info._ZN4vllm25paged_attention_v2_kernelIttLi32ELi32ELi128ELNS_18Fp8KVCacheDataTypeE0ELb1ELi512EEEvPfS2_PT_PKS3_PKT0_S9_ifPKiSB_iPKfiiiSD_SD_iiiii,"",@"SHT_CUDA_INFO"
	.sectionflags	@""
	.align	4


	//----- nvinfo : EIATTR_CUDA_API_VERSION
	.align		4
        /*0000*/ 	.byte	0x04, 0x37
        /*0002*/ 	.short	(.L_27569 - .L_27568)
.L_27568:
        /*0004*/ 	.word	0x00000082


	//----- nvinfo : EIATTR_KPARAM_INFO
	.align		4
.L_27569:
        /*0008*/ 	.byte	0x04, 0x17
        /*000a*/ 	.short	(.L_27571 - .L_27570)
.L_27570:
        /*000c*/ 	.word	0x00000000
        /*0010*/ 	.short	0x0015
        /*0012*/ 	.short	0x0088
        /*0014*/ 	.byte	0x00, 0xf0, 0x11, 0x00


	//----- nvinfo : EIATTR_KPARAM_INFO
	.align		4
.L_27571:
        /*0018*/ 	.byte	0x04, 0x17
        /*001a*/ 	.short	(.L_27573 - .L_27572)
.L_27572:
        /*001c*/ 	.word	0x00000000
        /*0020*/ 	.short	0x0014
        /*0022*/ 	.short	0x0084
        /*0024*/ 	.byte	0x00, 0xf0, 0x11, 0x00


	//----- nvinfo : EIATTR_KPARAM_INFO
	.align		4
.L_27573:
        /*0028*/ 	.byte	0x04, 0x17
        /*002a*/ 	.short	(.L_27575 - .L_27574)
.L_27574:
        /*002c*/ 	.word	0x00000000
        /*0030*/ 	.short	0x0013
        /*0032*/ 	.short	0x0080
        /*0034*/ 	.byte	0x00, 0xf0, 0x11, 0x00


	//----- nvinfo : EIATTR_KPARAM_INFO
	.align		4
.L_27575:
        /*0038*/ 	.byte	0x04, 0x17
        /*003a*/ 	.short	(.L_27577 - .L_27576)
.L_27576:
        /*003c*/ 	.word	0x00000000
        /*0040*/ 	.short	0x0012
        /*0042*/ 	.short	0x007c
        /*0044*/ 	.byte	0x00, 0xf0, 0x11, 0x00


	//----- nvinfo : EIATTR_KPARAM_INFO
	.align		4
.L_27577:
        /*0048*/ 	.byte	0x04, 0x17
        /*004a*/ 	.short	(.L_27579 - .L_27578)
.L_27578:
        /*004c*/ 	.word	0x00000000
        /*0050*/ 	.short	0x0011
        /*0052*/ 	.short	0x0078
        /*0054*/ 	.byte	0x00, 0xf0, 0x11, 0x00


	//----- nvinfo : EIATTR_KPARAM_INFO
	.align		4
.L_27579:
        /*0058*/ 	.byte	0x04, 0x17
        /*005a*/ 	.short	(.L_27581 - .L_27580)
.L_27580:
        /*005c*/ 	.word	0x00000000
        /*0060*/ 	.short	0x0010
        /*0062*/ 	.short	0x0070
        /*0064*/ 	.byte	0x00, 0xf5, 0x21, 0x00


	//----- nvinfo : EIATTR_KPARAM_INFO
	.align		4
.L_27581:
        /*0068*/ 	.byte	0x04, 0x17
        /*006a*/ 	.short	(.L_27583 - .L_27582)
.L_27582:
        /*006c*/ 	.word	0x00000000
        /*0070*/ 	.short	0x000f
        /*0072*/ 	.short	0x0068
        /*0074*/ 	.byte	0x00, 0xf5, 0x21, 0x00


	//----- nvinfo : EIATTR_KPARAM_INFO
	.align		4
.L_27583:
        /*0078*/ 	.byte	0x04, 0x17
        /*007a*/ 	.short	(.L_27585 - .L_27584)
.L_27584:
        /*007c*/ 	.word	0x00000000
        /*0080*/ 	.short	0x000e
        /*0082*/ 	.short	0x0060
        /*0084*/ 	.byte	0x00, 0xf0, 0x11, 0x00


	//----- nvinfo : EIATTR_KPARAM_INFO
	.align		4
.L_27585:
        /*0088*/ 	.byte	0x04, 0x17
        /*008a*/ 	.short	(.L_27587 - .L_27586)
.L_27586:
        /*008c*/ 	.word	0x00000000
        /*0090*/ 	.short	0x000d
        /*0092*/ 	.short	0x005c
        /*0094*/ 	.byte	0x00, 0xf0, 0x11, 0x00


	//----- nvinfo : EIATTR_KPARAM_INFO
	.align		4
.L_27587:
        /*0098*/ 	.byte	0x04, 0x17
        /*009a*/ 	.short	(.L_27589 - .L_27588)
.L_27588:
        /*009c*/ 	.word	0x00000000
        /*00a0*/ 	.short	0x000c
        /*00a2*/ 	.short	0x0058
        /*00a4*/ 	.byte	0x00, 0xf0, 0x11, 0x00


	//----- nvinfo : EIATTR_KPARAM_INFO
	.align		4
.L_27589:
        /*00a8*/ 	.byte	0x04, 0x17
        /*00aa*/ 	.short	(.L_27591 - .L_27590)
.L_27590:
        /*00ac*/ 	.word	0x00000000
        /*00b0*/ 	.short	0x000b
        /*00b2*/ 	.short	0x0050
        /*00b4*/ 	.byte	0x00, 0xf5, 0x21, 0x00


	//----- nvinfo : EIATTR_KPARAM_INFO
	.align		4
.L_27591:
        /*00b8*/ 	.byte	0x04, 0x17
        /*00ba*/ 	.short	(.L_27593 - .L_27592)
.L_27592:
        /*00bc*/ 	.word	0x00000000
        /*00c0*/ 	.short	0x000a
        /*00c2*/ 	.short	0x0048
        /*00c4*/ 	.byte	0x00, 0xf0, 0x11, 0x00


	//----- nvinfo : EIATTR_KPARAM_INFO
	.align		4
.L_27593:
        /*00c8*/ 	.byte	0x04, 0x17
        /*00ca*/ 	.short	(.L_27595 - .L_27594)
.L_27594:
        /*00cc*/ 	.word	0x00000000
        /*00d0*/ 	.short	0x0009
        /*00d2*/ 	.short	0x0040
        /*00d4*/ 	.byte	0x00, 0xf5, 0x21, 0x00


	//----- nvinfo : EIATTR_KPARAM_INFO
	.align		4
.L_27595:
        /*00d8*/ 	.byte	0x04, 0x17
        /*00da*/ 	.short	(.L_27597 - .L_27596)
.L_27596:
        /*00dc*/ 	.word	0x00000000
        /*00e0*/ 	.short	0x0008
        /*00e2*/ 	.short	0x0038
        /*00e4*/ 	.byte	0x00, 0xf5, 0x21, 0x00


	//----- nvinfo : EIATTR_KPARAM_INFO
	.align		4
.L_27597:
        /*00e8*/ 	.byte	0x04, 0x17
        /*00ea*/ 	.short	(.L_27599 - .L_27598)
.L_27598:
        /*00ec*/ 	.word	0x00000000
        /*00f0*/ 	.short	0x0007
        /*00f2*/ 	.short	0x0034
        /*00f4*/ 	.byte	0x00, 0xf0, 0x11, 0x00


	//----- nvinfo : EIATTR_KPARAM_INFO
	.align		4
.L_27599:
        /*00f8*/ 	.byte	0x04, 0x17
        /*00fa*/ 	.short	(.L_27601 - .L_27600)
.L_27600:
        /*00fc*/ 	.word	0x00000000
        /*0100*/ 	.short	0x0006
        /*0102*/ 	.short	0x0030
        /*0104*/ 	.byte	0x00, 0xf0, 0x11, 0x00


	//----- nvinfo : EIATTR_KPARAM_INFO
	.align		4
.L_27601:
        /*0108*/ 	.byte	0x04, 0x17
        /*010a*/ 	.short	(.L_27603 - .L_27602)
.L_27602:
        /*010c*/ 	.word	0x00000000
        /*0110*/ 	.short	0x0005
        /*0112*/ 	.short	0x0028
        /*0114*/ 	.byte	0x00, 0xf5, 0x21, 0x00


	//----- nvinfo : EIATTR_KPARAM_INFO
	.align		4
.L_27603:
        /*0118*/ 	.byte	0x04, 0x17
        /*011a*/ 	.short	(.L_27605 - .L_27604)
.L_27604:
        /*011c*/ 	.word	0x00000000
        /*0120*/ 	.short	0x0004
        /*0122*/ 	.short	0x0020
        /*0124*/ 	.byte	0x00, 0xf5, 0x21, 0x00


	//----- nvinfo : EIATTR_KPARAM_INFO
	.align		4
.L_27605:
        /*0128*/ 	.byte	0x04, 0x17
        /*012a*/ 	.short	(.L_27607 - .L_27606)
.L_27606:
        /*012c*/ 	.word	0x00000000
        /*0130*/ 	.short	0x0003
        /*0132*/ 	.short	0x0018
        /*0134*/ 	.byte	0x00, 0xf5, 0x21, 0x00


	//----- nvinfo : EIATTR_KPARAM_INFO
	.align		4
.L_27607:
        /*0138*/ 	.byte	0x04, 0x17
        /*013a*/ 	.short	(.L_27609 - .L_27608)
.L_27608:
        /*013c*/ 	.word	0x00000000
        /*0140*/ 	.short	0x0002
        /*0142*/ 	.short	0x0010
        /*0144*/ 	.byte	0x00, 0xf5, 0x21, 0x00


	//----- nvinfo : EIATTR_KPARAM_INFO
	.align		4
.L_27609:
        /*0148*/ 	.byte	0x04, 0x17
        /*014a*/ 	.short	(.L_27611 - .L_27610)
.L_27610:
        /*014c*/ 	.word	0x00000000
        /*0150*/ 	.short	0x0001
        /*0152*/ 	.short	0x0008
        /*0154*/ 	.byte	0x00, 0xf5, 0x21, 0x00


	//----- nvinfo : EIATTR_KPARAM_INFO
	.align		4
.L_27611:
        /*0158*/ 	.byte	0x04, 0x17
        /*015a*/ 	.short	(.L_27613 - .L_27612)
.L_27612:
        /*015c*/ 	.word	0x00000000
        /*0160*/ 	.short	0x0000
        /*0162*/ 	.short	0x0000
        /*0164*/ 	.byte	0x00, 0xf5, 0x21, 0x00


	//----- nvinfo : EIATTR_SPARSE_MMA_MASK
	.align		4
.L_27613:
        /*0168*/ 	.byte	0x03, 0x50
        /*016a*/ 	.short	0x0000


	//----- nvinfo : EIATTR_MAXREG_COUNT
	.align		4
        /*016c*/ 	.byte	0x03, 0x1b
        /*016e*/ 	.short	0x00ff


	//----- nvinfo : EIATTR_NUM_BARRIERS
	.align		4
        /*0170*/ 	.byte	0x02, 0x4c
        /*0172*/ 	.byte	0x01
	.zero		1


	//----- nvinfo : EIATTR_MERCURY_ISA_VERSION
	.align		4
        /*0174*/ 	.byte	0x03, 0x5f
        /*0176*/ 	.short	0x0101


	//----- nvinfo : EIATTR_COOP_GROUP_MASK_REGIDS
	.align		4
        /*0178*/ 	.byte	0x04, 0x29
        /*017a*/ 	.short	(.L_27615 - .L_27614)


	//   ....[0]....
.L_27614:
        /*017c*/ 	.word	0xffffffff


	//   ....[1]....
        /*0180*/ 	.word	0xffffffff


	//   ....[2]....
        /*0184*/ 	.word	0xffffffff


	//   ....[3]....
        /*0188*/ 	.word	0xffffffff


	//   ....[4]....
        /*018c*/ 	.word	0xffffffff


	//   ....[5]....
        /*0190*/ 	.word	0xffffffff


	//   ....[6]....
        /*0194*/ 	.word	0xffffffff


	//   ....[7]....
        /*0198*/ 	.word	0xffffffff


	//   ....[8]....
        /*019c*/ 	.word	0xffffffff


	//   ....[9]....
        /*01a0*/ 	.word	0xffffffff


	//   ....[10]....
        /*01a4*/ 	.word	0xffffffff


	//   ....[11]....
        /*01a8*/ 	.word	0xffffffff


	//   ....[12]....
        /*01ac*/ 	.word	0xffffffff


	//   ....[13]....
        /*01b0*/ 	.word	0xffffffff


	//   ....[14]....
        /*01b4*/ 	.word	0xffffffff


	//   ....[15]....
        /*01b8*/ 	.word	0xffffffff


	//   ....[16]....
        /*01bc*/ 	.word	0xffffffff


	//   ....[17]....
        /*01c0*/ 	.word	0xffffffff


	//   ....[18]....
        /*01c4*/ 	.word	0xffffffff


	//   ....[19]....
        /*01c8*/ 	.word	0xffffffff


	//   ....[20]....
        /*01cc*/ 	.word	0xffffffff


	//   ....[21]....
        /*01d0*/ 	.word	0xffffffff


	//   ....[22]....
        /*01d4*/ 	.word	0xffffffff


	//   ....[23]....
        /*01d8*/ 	.word	0xffffffff


	//----- nvinfo : EIATTR_COOP_GROUP_INSTR_OFFSETS
	.align		4
.L_27615:
        /*01dc*/ 	.byte	0x04, 0x28
        /*01de*/ 	.short	(.L_27617 - .L_27616)


	//   ....[0]....
.L_27616:
        /*01e0*/ 	.word	0x00001830


	//   ....[1]....
        /*01e4*/ 	.word	0x00001900


	//   ....[2]....
        /*01e8*/ 	.word	0x00001940


	//   ....[3]....
        /*01ec*/ 	.word	0x000019a0


	//   ....[4]....
        /*01f0*/ 	.word	0x000019e0


	//   ....[5]....
        /*01f4*/ 	.word	0x00001a50


	//   ....[6]....
        /*01f8*/ 	.word	0x00001a70


	//   ....[7]....
        /*01fc*/ 	.word	0x00001a90


	//   ....[8]....
        /*0200*/ 	.word	0x000028e0


	//   ....[9]....
        /*0204*/ 	.word	0x00002910


	//   ....[10]....
        /*0208*/ 	.word	0x00002930


	//   ....[11]....
        /*020c*/ 	.word	0x00002950


	//   ....[12]....
        /*0210*/ 	.word	0x00002970


	//   ....[13]....
        /*0214*/ 	.word	0x000029c0


	//   ....[14]....
        /*0218*/ 	.word	0x000029e0


	//   ....[15]....
        /*021c*/ 	.word	0x00002a00


	//   ....[16]....
        /*0220*/ 	.word	0x000046d0


	//   ....[17]....
        /*0224*/ 	.word	0x00004720


	//   ....[18]....
        /*0228*/ 	.word	0x00004730


	//   ....[19]....
        /*022c*/ 	.word	0x00004740


	//   ....[20]....
        /*0230*/ 	.word	0x00004770


	//   ....[21]....
        /*0234*/ 	.word	0x000047b0


	//   ....[22]....
        /*0238*/ 	.word	0x000047d0


	//   ....[23]....
        /*023c*/ 	.word	0x000047e0


	//----- nvinfo : EIATTR_VRC_CTA_INIT_COUNT
	.align		4
.L_27617:
        /*0240*/ 	.byte	0x02, 0x4a
	.zero		1
	.zero		1


	//----- nvinfo : EIATTR_EXIT_INSTR_OFFSETS
	.align		4
        /*0244*/ 	.byte	0x04, 0x1c
        /*0246*/ 	.short	(.L_27619 - .L_27618)


	//   ....[0]....
.L_27618:
        /*0248*/ 	.word	0x000000d0


	//   ....[1]....
        /*024c*/ 	.word	0x00004ae0


	//   ....[2]....
        /*0250*/ 	.word	0x00004b10


	//   ....[3]....
        /*0254*/ 	.word	0x00004c70


	//----- nvinfo : EIATTR_CRS_STACK_SIZE
	.align		4
.L_27619:
        /*0258*/ 	.byte	0x04, 0x1e
        /*025a*/ 	.short	(.L_27621 - .L_27620)
.L_27620:
        /*025c*/ 	.word	0x00000000


	//----- nvinfo : EIATTR_CBANK_PARAM_SIZE
	.align		4
.L_27621:
        /*0260*/ 	.byte	0x03, 0x19
        /*0262*/ 	.short	0x008c


	//----- nvinfo : EIATTR_PARAM_CBANK
	.align		4
        /*0264*/ 	.byte	0x04, 0x0a
        /*0266*/ 	.short	(.L_27623 - .L_27622)
	.align		4
.L_27622:
        /*0268*/ 	.word	index@(.nv.constant0._ZN4vllm25paged_attention_v2_kernelIttLi32ELi32ELi128ELNS_18Fp8KVCacheDataTypeE0ELb1ELi512EEEvPfS2_PT_PKS3_PKT0_S9_ifPKiSB_iPKfiiiSD_SD_iiiii)
        /*026c*/ 	.short	0x0380
        /*026e*/ 	.short	0x008c


	//----- nvinfo : EIATTR_SW_WAR
	.align		4
.L_27623:
        /*0270*/ 	.byte	0x04, 0x36
        /*0272*/ 	.short	(.L_27625 - .L_27624)
.L_27624:
        /*0274*/ 	.word	0x00000008
.L_27625:


//--------------------- .nv.info._ZN4vllm25paged_attention_v2_kernelIttLi256ELi16ELi128ELNS_18Fp8KVCacheDataTypeE0ELb0ELi512EEEvPfS2_PT_PKS3_PKT0_S9_ifPKiSB_iPKfiiiSD_SD_iiiii --------------------------
	.section	.nv.info._ZN4vllm25paged_attention_v2_kernelIttLi256ELi16ELi128ELNS_18Fp8KVCacheDataTypeE0ELb0ELi512EEEvPfS2_PT_PKS3_PKT0_S9_ifPKiSB_iPKfiiiSD_SD_iiiii,"",@"SHT_CUDA_INFO"
	.sectionflags	@""
	.align	4


	//----- nvinfo : EIATTR_CUDA_API_VERSION
	.align		4
        /*0000*/ 	.byte	0x04, 0x37
        /*0002*/ 	.short	(.L_27627 - .L_27626)
.L_27626:
        /*0004*/ 	.word	0x00000082


	//----- nvinfo : EIATTR_KPARAM_INFO
	.align		4
.L_27627:
        /*0008*/ 	.byte	0x04, 0x17
        /*000a*/ 	.short	(.L_27629 - .L_27628)
.L_27628:
        /*000c*/ 	.word	0x00000000
        /*0010*/ 	.short	0x0015
        /*0012*/ 	.short	0x0088
        /*0014*/ 	.byte	0x00, 0xf0, 0x11, 0x00


	//----- nvinfo : EIATTR_KPARAM_INFO
	.align		4
.L_27629:
        /*0018*/ 	.byte	0x04, 0x17
        /*001a*/ 	.short	(.L_27631 - .L_27630)
.L_27630:
        /*001c*/ 	.word	0x00000000
        /*0020*/ 	.short	0x0014
        /*0022*/ 	.short	0x0084
        /*0024*/ 	.byte	0x00, 0xf0, 0x11, 0x00


	//----- nvinfo : EIATTR_KPARAM_INFO
	.align		4
.L_27631:
        /*0028*/ 	.byte	0x04, 0x17
        /*002a*/ 	.short	(.L_27633 - .L_27632)
.L_27632:
        /*002c*/ 	.word	0x00000000
        /*0030*/ 	.short	0x0013
        /*0032*/ 	.short	0x0080
        /*0034*/ 	.byte	0x00, 0xf0, 0x11, 0x00


	//----- nvinfo : EIATTR_KPARAM_INFO
	.align		4
.L_27633:
        /*0038*/ 	.byte	0x04, 0x17
        /*003a*/ 	.short	(.L_27635 - .L_27634)
.L_27634:
        /*003c*/ 	.word	0x00000000
        /*0040*/ 	.short	0x0012
        /*0042*/ 	.short	0x007c
        /*0044*/ 	.byte	0x00, 0xf0, 0x11, 0x00


	//----- nvinfo : EIATTR_KPARAM_INFO
	.align		4
.L_27635:
        /*0048*/ 	.byte	0x04, 0x17
        /*004a*/ 	.short	(.L_27637 - .L_27636)
.L_27636:
        /*004c*/ 	.word	0x00000000
        /*0050*/ 	.short	0x0011
        /*0052*/ 	.short	0x0078
        /*0054*/ 	.byte	0x00, 0xf0, 0x11, 0x00


	//----- nvinfo : EIATTR_KPARAM_INFO
	.align		4
.L_27637:
        /*0058*/ 	.byte	0x04, 0x17
        /*005a*/ 	.short	(.L_27639 - .L_27638)
.L_27638:
        /*005c*/ 	.word	0x00000000
        /*0060*/ 	.short	0x0010
        /*0062*/ 	.short	0x0070
        /*0064*/ 	.byte	0x00, 0xf5, 0x21, 0x00


	//----- nvinfo : EIATTR_KPARAM_INFO
	.align		4
.L_27639:
        /*0068*/ 	.byte	0x04, 0x17
        /*006a*/ 	.short	(.L_27641 - .L_27640)
.L_27640:
        /*006c*/ 	.word	0x00000000
        /*0070*/ 	.short	0x000f
        /*0072*/ 	.short	0x0068
        /*0074*/ 	.byte	0x00, 0xf5, 0x21, 0x00


	//----- nvinfo : EIATTR_KPARAM_INFO
	.align		4
.L_27641:
        /*0078*/ 	.byte	0x04, 0x17
        /*007a*/ 	.short	(.L_27643 - .L_27642)
.L_27642:
        /*007c*/ 	.word	0x00000000
        /*0080*/ 	.short	0x000e
        /*0082*/ 	.short	0x0060
        /*0084*/ 	.byte	0x00, 0xf0, 0x11, 0x00


	//----- nvinfo : EIATTR_KPARAM_INFO
	.align		4
.L_27643:
        /*0088*/ 	.byte	0x04, 0x17
        /*008a*/ 	.short	(.L_27645 - .L_27644)
.L_27644:
        /*008c*/ 	.word	0x00000000
        /*0090*/ 	.short	0x000d
        /*0092*/ 	.short	0x005c
        /*0094*/ 	.byte	0x00, 0xf0, 0x11, 0x00


	//----- nvinfo : EIATTR_KPARAM_INFO
	.align		4
.L_27645:
        /*0098*/ 	.byte	0x04, 0x17
        /*009a*/ 	.short	(.L_27647 - .L_27646)
.L_27646:
        /*009c*/ 	.word	0x00000000
        /*00a0*/ 	.short	0x000c
        /*00a2*/ 	.short	0x0058
        /*00a4*/ 	.byte	0x00, 0xf0, 0x11, 0x00


	//----- nvinfo : EIATTR_KPARAM_INFO
	.align		4
.L_27647:
        /*00a8*/ 	.byte	0x04, 0x17
        /*00aa*/ 	.short	(.L_27649 - .L_27648)
.L_27648:
        /*00ac*/ 	.word	0x00000000
        /*00b0*/ 	.short	0x000b
        /*00b2*/ 	.short	0x0050
        /*00b4*/ 	.byte	0x00, 0xf5, 0x21, 0x00


	//----- nvinfo : EIATTR_KPARAM_INFO
	.align		4
.L_27649:
        /*00b8*/ 	.byte	0x04, 0x17
        /*00ba*/ 	.short	(.L_27651 - .L_27650)
.L_27650:
        /*00bc*/ 	.word	0x00000000
        /*00c0*/ 	.short	0x000a
        /*00c2*/ 	.short	0x0048
        /*00c4*/ 	.byte	0x00, 0xf0, 0x11, 0x00


	//----- nvinfo : EIATTR_KPARAM_INFO
	.align		4
.L_27651:
        /*00c8*/ 	.byte	0x04, 0x17
        /*00ca*/ 	.short	(.L_27653 - .L_27652)
.L_27652:
        /*00cc*/ 	.word	0x00000000
        /*00d0*/ 	.short	0x0009
        /*00d2*/ 	.short	0x0040
        /*00d4*/ 	.byte	0x00, 0xf5, 0x21, 0x00


	//----- nvinfo : EIATTR_KPARAM_INFO
	.align		4
.L_27653:
        /*00d8*/ 	.byte	0x04, 0x17
        /*00da*/ 	.short	(.L_27655 - .L_27654)
.L_27654:
        /*00dc*/ 	.word	0x00000000
        /*00e0*/ 	.short	0x0008
        /*00e2*/ 	.short	0x0038
        /*00e4*/ 	.byte	0x00, 0xf5, 0x21, 0x00


	//----- nvinfo : EIATTR_KPARAM_INFO
	.align		4
.L_27655:
        /*00e8*/ 	.byte	0x04, 0x17
        /*00ea*/ 	.short	(.L_27657 - .L_27656)
.L_27656:
        /*00ec*/ 	.word	0x00000000
        /*00f0*/ 	.short	0x0007
        /*00f2*/ 	.short	0x0034
        /*00f4*/ 	.byte	0x00, 0xf0, 0x11, 0x00


	//----- nvinfo : EIATTR_KPARAM_INFO
	.align		4
.L_27657:
        /*00f8*/ 	.byte	0x04, 0x17
        /*00fa*/ 	.short	(.L_27659 - .L_27658)
.L_27658:
        /*00fc*/ 	.word	0x00000000
        /*0100*/ 	.short	0x0006
        /*0102*/ 	.short	0x0030
        /*0104*/ 	.byte	0x00, 0xf0, 0x11, 0x00


	//----- nvinfo : EIATTR_KPARAM_INFO
	.align		4
.L_27659:
        /*0108*/ 	.byte	0x04, 0x17
        /*010a*/ 	.short	(.L_27661 - .L_27660)
.L_27660:
        /*010c*/ 	.word	0x00000000
        /*0110*/ 	.short	0x0005
        /*0112*/ 	.short	0x0028
        /*0114*/ 	.byte	0x00, 0xf5, 0x21, 0x00


	//----- nvinfo : EIATTR_KPARAM_INFO
	.align		4
.L_27661:
        /*0118*/ 	.byte	0x04, 0x17
        /*011a*/ 	.short	(.L_27663 - .L_27662)
.L_27662:
        /*011c*/ 	.word	0x00000000
        /*0120*/ 	.short	0x0004
        /*0122*/ 	.short	0x0020
        /*0124*/ 	.byte	0x00, 0xf5, 0x21, 0x00


	//----- nvinfo : EIATTR_KPARAM_INFO
	.align		4
.L_27663:
        /*0128*/ 	.byte	0x04, 0x17
        /*012a*/ 	.short	(.L_27665 - .L_27664)
.L_27664:
        /*012c*/ 	.word	0x00000000
        /*0130*/ 	.short	0x0003
        /*0132*/ 	.short	0x0018
        /*0134*/ 	.byte	0x00, 0xf5, 0x21, 0x00


	//----- nvinfo : EIATTR_KPARAM_INFO
	.align		4
.L_27665:
        /*0138*/ 	.byte	0x04, 0x17
        /*013a*/ 	.short	(.L_27667 - .L_27666)
.L_27666:
        /*013c*/ 	.word	0x00000000
        /*0140*/ 	.short	0x0002
        /*0142*/ 	.short	0x0010
        /*0144*/ 	.byte	0x00, 0xf5, 0x21, 0x00


	//----- nvinfo : EIATTR_KPARAM_INFO
	.align		4
.L_27667:
        /*0148*/ 	.byte	0x04, 0x17
        /*014a*/ 	.short	(.L_27669 - .L_27668)
.L_27668:
        /*014c*/ 	.word	0x00000000
        /*0150*/ 	.short	0x0001
        /*0152*/ 	.short	0x0008
        /*0154*/ 	.byte	0x00, 0xf5, 0x21, 0x00


	//----- nvinfo : EIATTR_KPARAM_INFO
	.align		4
.L_27669:
        /*0158*/ 	.byte	0x04, 0x17
        /*015a*/ 	.short	(.L_27671 - .L_27670)
.L_27670:
        /*015c*/ 	.word	0x00000000
        /*0160*/ 	.short	0x0000
        /*0162*/ 	.short	0x0000
        /*0164*/ 	.byte	0x00, 0xf5, 0x21, 0x00


	//----- nvinfo : EIATTR_SPARSE_MMA_MASK
	.align		4
.L_27671:
        /*0168*/ 	.byte	0x03, 0x50
        /*016a*/ 	.short	0x0000


	//----- nvinfo : EIATTR_MAXREG_COUNT
	.align		4
        /*016c*/ 	.byte	0x03, 0x1b
        /*016e*/ 	.short	0x00ff


	//----- nvinfo : EIATTR_NUM_BARRIERS
	.align		4
        /*0170*/ 	.byte	0x02, 0x4c
        /*0172*/ 	.byte	0x01
	.zero		1


	//----- nvinfo : EIATTR_MERCURY_ISA_VERSION
	.align		4
        /*0174*/ 	.byte	0x03, 0x5f
        /*0176*/ 	.short	0x0101


	//----- nvinfo : EIATTR_COOP_GROUP_MASK_REGIDS
	.align		4
        /*0178*/ 	.byte	0x04, 0x29
        /*017a*/ 	.short	(.L_27673 - .L_27672)


	//   ....[0]....
.L_27672:
        /*017c*/ 	.word	0xffffffff


	//   ....[1]....
        /*0180*/ 	.word	0xffffffff


	//   ....[2]....
        /*0184*/ 	.word	0xffffffff


	//   ....[3]....
        /*0188*/ 	.word	0xffffffff


	//   ....[4]....
        /*018c*/ 	.word	0xffffffff


	//   ....[5]....
        /*0190*/ 	.word	0xffffffff


	//   ....[6]....
        /*0194*/ 	.word	0xffffffff


	//   ....[7]....
        /*0198*/ 	.word	0xffffffff


	//   ....[8]....
        /*019c*/ 	.word	0xffffffff


	//   ....[9]....
        /*01a0*/ 	.word	0xffffffff


	//   ....[10]....
        /*01a4*/ 	.word	0xffffffff


	//   ....[11]....
        /*01a8*/ 	.word	0xffffffff


	//   ....[12]....
        /*01ac*/ 	.word	0xffffffff


	//   ....[13]....
        /*01b0*/ 	.word	0xffffffff


	//   ....[14]....
        /*01b4*/ 	.word	0xffffffff


	//   ....[15]....
        /*01b8*/ 	.word	0xffffffff


	//   ....[16]....
        /*01bc*/ 	.word	0xffffffff


	//   ....[17]....
        /*01c0*/ 	.word	0xffffffff


	//   ....[18]....
        /*01c4*/ 	.word	0xffffffff


	//   ....[19]....
        /*01c8*/ 	.word	0xffffffff


	//   ....[20]....
        /*01cc*/ 	.word	0xffffffff


	//   ....[21]....
        /*01d0*/ 	.word	0xffffffff


	//   ....[22]....
        /*01d4*/ 	.word	0xffffffff


	//   ....[23]....
        /*01d8*/ 	.word	0xffffffff


	//   ....[24]....
        /*01dc*/ 	.word	0xffffffff


	//   ....[25]....
        /*01e0*/ 	.word	0xffffffff


	//   ....[26]....
        /*01e4*/ 	.word	0xffffffff


	//   ....[27]....
        /*01e8*/ 	.word	0xffffffff


	//   ....[28]....
        /*01ec*/ 	.word	0xffffffff


	//   ....[29]....
        /*01f0*/ 	.word	0xffffffff


	//   ....[30]....
        /*01f4*/ 	.word	0xffffffff


	//   ....[31]....
        /*01f8*/ 	.word	0xffffffff


	//   ....[32]....
        /*01fc*/ 	.word	0x0500000a


	//   ....[33]....
        /*0200*/ 	.word	0x0500000a


	//   ....[34]....
        /*0204*/ 	.word	0x0500000a


	//   ....[35]....
        /*0208*/ 	.word	0x0500000a


	//   ....[36]....
        /*020c*/ 	.word	0x0500000a


	//----- nvinfo : EIATTR_COOP_GROUP_INSTR_OFFSETS
	.align		4
.L_27673:
        /*0210*/ 	.byte	0x04, 0x28
        /*0212*/ 	.short	(.L_27675 - .L_27674)


	//   ....[0]....
.L_27674:
        /*0214*/ 	.word	0x00002500


	//   ....[1]....
        /*0218*/ 	.word	0x00002700


	//   ....[2]....
        /*021c*/ 	.word	0x00002720


	//   ....[3]....
        /*0220*/ 	.word	0x00002740


	//   ....[4]....
        /*0224*/ 	.word	0x00002760


	//   ....[5]....
        /*0228*/ 	.word	0x00002860


	//   ....[6]....
        /*022c*/ 	.word	0x00002890


	//   ....[7]....
        /*0230*/ 	.word	0x000028c0


	//   ....[8]....
        /*0234*/ 	.word	0x00003700


	//   ....[9]....
        /*0238*/ 	.word	0x00003740


	//   ....[10]....
        /*023c*/ 	.word	0x00003760


	//   ....[11]....
        /*0240*/ 	.word	0x00003780


	//   ....[12]....
        /*0244*/ 	.word	0x000037a0


	//   ....[13]....
        /*0248*/ 	.word	0x000037f0


	//   ....[14]....
        /*024c*/ 	.word	0x00003810


	//   ....[15]....
        /*0250*/ 	.word	0x00003830


	//   ....[16]....
        /*0254*/ 	.word	0x00007110


	//   ....[17]....
        /*0258*/ 	.word	0x00007140


	//   ....[18]....
        /*025c*/ 	.word	0x00007160


	//   ....[19]....
        /*0260*/ 	.word	0x00007170


	//   ....[20]....
        /*0264*/ 	.word	0x00007180


	//   ....[21]....
        /*0268*/ 	.word	0x00007190


	//   ....[22]....
        /*026c*/ 	.word	0x000071a0


	//   ....[23]....
        /*0270*/ 	.word	0x000071d0


	//   ....[24]....
        /*0274*/ 	.word	0x00007200


	//   ....[25]....
        /*0278*/ 	.word	0x00007230


	//   ....[26]....
        /*027c*/ 	.word	0x00007260


	//   ....[27]....
        /*0280*/ 	.word	0x00007280


	//   ....[28]....
        /*0284*/ 	.word	0x000072a0


	//   ....[29]....
        /*0288*/ 	.word	0x000072c0


	//   ....[30]....
        /*028c*/ 	.word	0x000072e0


	//   ....[31]....
        /*0290*/ 	.word	0x00007300


	//   ....[32]....
        /*0294*/ 	.word	0x00007ec0


	//   ....[33]....
        /*0298*/ 	.word	0x00007f70


	//   ....[34]....
        /*029c*/ 	.word	0x00008000


	//   ....[35]....
        /*02a0*/ 	.word	0x00008070


	//   ....[36]....
        /*02a4*/ 	.word	0x000080e0


	//----- nvinfo : EIATTR_VRC_CTA_INIT_COUNT
	.align		4
.L_27675:
        /*02a8*/ 	.byte	0x02, 0x4a
	.zero		1
	.zero		1


	//----- nvinfo : EIATTR_EXIT_INSTR_OFFSETS
	.align		4
        /*02ac*/ 	.byte	0x04, 0x1c
        /*02ae*/ 	.short	(.L_27677 - .L_27676)


	//   ....[0]....
.L_27676:
        /*02b0*/ 	.word	0x00000090


	//   ....[1]....
        /*02b4*/ 	.word	0x00007b80


	//   ....[2]....
        /*02b8*/ 	.word	0x00007bb0


	//   ....[3]....
        /*02bc*/ 	.word	0x00007e50


	//----- nvinfo : EIATTR_CRS_STACK_SIZE
	.align		4
.L_27677:
        /*02c0*/ 	.byte	0x04, 0x1e
        /*02c2*/ 	.short	(.L_27679 - .L_27678)
.L_27678:
        /*02c4*/ 	.word	0x00000000


	//----- nvinfo : EIATTR_CBANK_PARAM_SIZE
	.align		4
.L_27679:
        /*02c8*/ 	.byte	0x03, 0x19
        /*02ca*/ 	.short	0x008c


	//----- nvinfo : EIATTR_PARAM_CBANK
	.align		4
        /*02cc*/ 	.byte	0x04, 0x0a
        /*02ce*/ 	.short	(.L_27681 - .L_27680)
	.align		4
.L_27680:
        /*02d0*/ 	.word	index@(.nv.constant0._ZN4vllm25paged_attention_v2_kernelIttLi256ELi16ELi128ELNS_18Fp8KVCacheDataTypeE0ELb0ELi512EEEvPfS2_PT_PKS3_PKT0_S9_ifPKiSB_iPKfiiiSD_SD_iiiii)
        /*02d4*/ 	.short	0x0380
        /*02d6*/ 	.short	0x008c


	//----- nvinfo : EIATTR_SW_WAR
	.align		4
.L_27681:
        /*02d8*/ 	.byte	0x04, 0x36
        /*02da*/ 	.short	(.L_27683 - .L_27682)
.L_27682:
        /*02dc*/ 	.word	0x00000008
.L_27683:


//--------------------- .nv.info._ZN4vllm25paged_attention_v2_kernelIttLi192ELi16ELi128ELNS_18Fp8KVCacheDataTypeE0ELb0ELi512EEEvPfS2_PT_PKS3_PKT0_S9_ifPKiSB_iPKfiiiSD_SD_iiiii --------------------------
	.section	.nv.info._ZN4vllm25paged_attention_v2_kernelIttLi192ELi16ELi128ELNS_18Fp8KVCacheDataTypeE0ELb0ELi512EEEvPfS2_PT_PKS3_PKT0_S9_ifPKiSB_iPKfiiiSD_SD_iiiii,"",@"SHT_CUDA_INFO"
	.sectionflags	@""
	.align	4


	//----- nvinfo : EIATTR_CUDA_API_VERSION
	.align		4
        /*0000*/ 	.byte	0x04, 0x37
        /*0002*/ 	.short	(.L_27685 - .L_27684)
.L_27684:
        /*0004*/ 	.word	0x00000082


	//----- nvinfo : EIATTR_KPARAM_INFO
	.align		4
.L_27685:
        /*0008*/ 	.byte	0x04, 0x17
        /*000a*/ 	.short	(.L_27687 - .L_27686)
.L_27686:
        /*000c*/ 	.word	0x00000000
        /*0010*/ 	.short	0x0015
        /*0012*/ 	.short	0x0088
        /*0014*/ 	.byte	0x00, 0xf0, 0x11, 0x00


	//----- nvinfo : EIATTR_KPARAM_INFO
	.align		4
.L_27687:
        /*0018*/ 	.byte	0x04, 0x17
        /*001a*/ 	.short	(.L_27689 - .L_27688)
.L_27688:
        /*001c*/ 	.word	0x00000000
        /*0020*/ 	.short	0x0014
        /*0022*/ 	.short	0x0084
        /*0024*/ 	.byte	0x00, 0xf0, 0x11, 0x00


	//----- nvinfo : EIATTR_KPARAM_INFO
	.align		4
.L_27689:
        /*0028*/ 	.byte	0x04, 0x17
        /*002a*/ 	.short	(.L_27691 - .L_27690)
.L_27690:
        /*002c*/ 	.word	0x00000000
        /*0030*/ 	.short	0x0013
        /*0032*/ 	.short	0x0080
        /*0034*/ 	.byte	0x00, 0xf0, 0x11, 0x00


	//----- nvinfo : EIATTR_KPARAM_INFO
	.align		4
.L_27691:
        /*0038*/ 	.byte	0x04, 0x17
        /*003a*/ 	.short	(.L_27693 - .L_27692)
.L_27692:
        /*003c*/ 	.word	0x00000000
        /*0040*/ 	.short	0x0012
        /*0042*/ 	.short	0x007c
        /*0044*/ 	.byte	0x00, 0xf0, 0x11, 0x00


	//----- nvinfo : EIATTR_KPARAM_INFO
	.align		4
.L_27693:
        /*0048*/ 	.byte	0x04, 0x17
        /*004a*/ 	.short	(.L_27695 - .L_27694)
.L_27694:
        /*004c*/ 	.word	0x00000000
        /*0050*/ 	.short	0x0011
        /*0052*/ 	.short	0x0078
        /*0054*/ 	.byte	0x00, 0xf0, 0x11, 0x00


	//----- nvinfo : EIATTR_KPARAM_INFO
	.align		4
.L_27695:
        /*0058*/ 	.byte	0x04, 0x17
        /*005a*/ 	.short	(.L_27697 - .L_27696)
.L_27696:
        /*005c*/ 	.word	0x00000000
        /*0060*/ 	.short	0x0010
        /*0062*/ 	.short	0x0070
        /*0064*/ 	.byte	0x00, 0xf5, 0x21, 0x00


	//----- nvinfo : EIATTR_KPARAM_INFO
	.align		4
.L_27697:
        /*0068*/ 	.byte	0x04, 0x17
        /*006a*/ 	.short	(.L_27699 - .L_27698)
.L_27698:
        /*006c*/ 	.word	0x00000000
        /*0070*/ 	.short	0x000f
        /*0072*/ 	.short	0x0068
        /*0074*/ 	.byte	0x00, 0xf5, 0x21, 0x00


	//----- nvinfo : EIATTR_KPARAM_INFO
	.align		4
.L_27699:
        /*0078*/ 	.byte	0x04, 0x17
        /*007a*/ 	.short	(.L_27701 - .L_27700)
.L_27700:
        /*007c*/ 	.word	0x00000000
        /*0080*/ 	.short	0x000e
        /*0082*/ 	.short	0x0060
        /*0084*/ 	.byte	0x00, 0xf0, 0x11, 0x00


	//----- nvinfo : EIATTR_KPARAM_INFO
	.align		4
.L_27701:
        /*0088*/ 	.byte	0x04, 0x17
        /*008a*/ 	.short	(.L_27703 - .L_27702)
.L_27702:
        /*008c*/ 	.word	0x00000000
        /*0090*/ 	.short	0x000d
        /*0092*/ 	.short	0x005c
        /*0094*/ 	.byte	0x00, 0xf0, 0x11, 0x00


	//----- nvinfo : EIATTR_KPARAM_INFO
	.align		4
.L_27703:
        /*0098*/ 	.byte	0x04, 0x17
        /*009a*/ 	.short	(.L_27705 - .L_27704)
.L_27704:
        /*009c*/ 	.word	0x00000000
        /*00a0*/ 	.short	0x000c
        /*00a2*/ 	.short	0x0058
        /*00a4*/ 	.byte	0x00, 0xf0, 0x11, 0x00


	//----- nvinfo : EIATTR_KPARAM_INFO
	.align		4
.L_27705:
        /*00a8*/ 	.byte	0x04, 0x17
        /*00aa*/ 	.short	(.L_27707 - .L_27706)
.L_27706:
        /*00ac*/ 	.word	0x00000000
        /*00b0*/ 	.short	0x000b
        /*00b2*/ 	.short	0x0050
        /*00b4*/ 	.byte	0x00, 0xf5, 0x21, 0x00


	//----- nvinfo : EIATTR_KPARAM_INFO
	.align		4
.L_27707:
        /*00b8*/ 	.byte	0x04, 0x17
        /*00ba*/ 	.short	(.L_27709 - .L_27708)
.L_27708:
        /*00bc*/ 	.word	0x00000000
        /*00c0*/ 	.short	0x000a
        /*00c2*/ 	.short	0x0048
        /*00c4*/ 	.byte	0x00, 0xf0, 0x11, 0x00


	//----- nvinfo : EIATTR_KPARAM_INFO
	.align		4
.L_27709:
        /*00c8*/ 	.byte	0x04, 0x17
        /*00ca*/ 	.short	(.L_27711 - .L_27710)
.L_27710:
        /*00cc*/ 	.word	0x00000000
        /*00d0*/ 	.short	0x0009
        /*00d2*/ 	.short	0x0040
        /*00d4*/ 	.byte	0x00, 0xf5, 0x21, 0x00


	//----- nvinfo : EIATTR_KPARAM_INFO
	.align		4
.L_27711:
        /*00d8*/ 	.byte	0x04, 0x17
        /*00da*/ 	.short	(.L_27713 - .L_27712)
.L_27712:
        /*00dc*/ 	.word	0x00000000
        /*00e0*/ 	.short	0x0008
        /*00e2*/ 	.short	0x0038
        /*00e4*/ 	.byte	0x00, 0xf5, 0x21, 0x00


	//----- nvinfo : EIATTR_KPARAM_INFO
	.align		4
.L_27713:
        /*00e8*/ 	.byte	0x04, 0x17
        /*00ea*/ 	.short	(.L_27715 - .L_27714)
.L_27714:
        /*00ec*/ 	.word	0x00000000
        /*00f0*/ 	.short	0x0007
        /*00f2*/ 	.short	0x0034
        /*00f4*/ 	.byte	0x00, 0xf0, 0x11, 0x00


	//----- nvinfo : EIATTR_KPARAM_INFO
	.align		4
.L_27715:
        /*00f8*/ 	.byte	0x04, 0x17
        /*00fa*/ 	.short	(.L_27717 - .L_27716)
.L_27716:
        /*00fc*/ 	.word	0x00000000
        /*0100*/ 	.short	0x0006
        /*0102*/ 	.short	0x0030
        /*0104*/ 	.byte	0x00, 0xf0, 0x11, 0x00


	//----- nvinfo : EIATTR_KPARAM_INFO
	.align		4
.L_27717:
        /*0108*/ 	.byte	0x04, 0x17
        /*010a*/ 	.short	(.L_27719 - .L_27718)
.L_27718:
        /*010c*/ 	.word	0x00000000
        /*0110*/ 	.short	0x0005
        /*0112*/ 	.short	0x0028
        /*0114*/ 	.byte	0x00, 0xf5, 0x21, 0x00


	//----- nvinfo : EIATTR_KPARAM_INFO
	.align		4
.L_27719:
        /*0118*/ 	.byte	0x04, 0x17
        /*011a*/ 	.short	(.L_27721 - .L_27720)
.L_27720:
        /*011c*/ 	.word	0x00000000
        /*0120*/ 	.short	0x0004
        /*0122*/ 	.short	0x0020
        /*0124*/ 	.byte	0x00, 0xf5, 0x21, 0x00


	//----- nvinfo : EIATTR_KPARAM_INFO
	.align		4
.L_27721:
        /*0128*/ 	.byte	0x04, 0x17
        /*012a*/ 	.short	(.L_27723 - .L_27722)
.L_27722:
        /*012c*/ 	.word	0x00000000
        /*0130*/ 	.short	0x0003
        /*0132*/ 	.short	0x0018
        /*0134*/ 	.byte	0x00, 0xf5, 0x21, 0x00


	//----- nvinfo : EIATTR_KPARAM_INFO
	.align		4
.L_27723:
        /*0138*/ 	.byte	0x04, 0x17
        /*013a*/ 	.short	(.L_27725 - .L_27724)
.L_27724:
        /*013c*/ 	.word	0x00000000
        /*0140*/ 	.short	0x0002
        /*0142*/ 	.short	0x0010
        /*0144*/ 	.byte	0x00, 0xf5, 0x21, 0x00


	//----- nvinfo : EIATTR_KPARAM_INFO
	.align		4
.L_27725:
        /*0148*/ 	.byte	0x04, 0x17
        /*014a*/ 	.short	(.L_27727 - .L_27726)
.L_27726:
        /*014c*/ 	.word	0x00000000
        /*0150*/ 	.short	0x0001
        /*0152*/ 	.short	0x0008
        /*0154*/ 	.byte	0x00, 0xf5, 0x21, 0x00


	//----- nvinfo : EIATTR_KPARAM_INFO
	.align		4
.L_27727:
        /*0158*/ 	.byte	0x04, 0x17
        /*015a*/ 	.short	(.L_27729 - .L_27728)
.L_27728:
        /*015c*/ 	.word	0x00000000
        /*0160*/ 	.short	0x0000
        /*0162*/ 	.short	0x0000
        /*0164*/ 	.byte	0x00, 0xf5, 0x21, 0x00


	//----- nvinfo : EIATTR_SPARSE_MMA_MASK
	.align		4
.L_27729:
        /*0168*/ 	.byte	0x03, 0x50
        /*016a*/ 	.short	0x0000


	//----- nvinfo : EIATTR_MAXREG_COUNT
	.align		4
        /*016c*/ 	.byte	0x03, 0x1b
        /*016e*/ 	.short	0x00ff


	//----- nvinfo : EIATTR_NUM_BARRIERS
	.align		4
        /*0170*/ 	.byte	0x02, 0x4c
        /*0172*/ 	.byte	0x01
	.zero		1


	//----- nvinfo : EIATTR_MERCURY_ISA_VERSION
	.align		4
        /*0174*/ 	.byte	0x03, 0x5f
        /*0176*/ 	.short	0x0101


	//----- nvinfo : EIATTR_COOP_GROUP_MASK_REGIDS
	.align		4
        /*0178*/ 	.byte	0x04, 0x29
        /*017a*/ 	.short	(.L_27731 - .L_27730)


	//   ....[0]....
.L_27730:
        /*017c*/ 	.word	0xffffffff


	//   ....[1]....
        /*0180*/ 	.word	0xffffffff


	//   ....[2]....
        /*0184*/ 	.word	0xffffffff


	//   ....[3]....
        /*0188*/ 	.word	0xffffffff


	//   ....[4]....
        /*018c*/ 	.word	0xffffffff


	//   ....[5]....
        /*0190*/ 	.word	0xffffffff


	//   ....[6]....
        /*0194*/ 	.word	0xffffffff


	//   ....[7]....
        /*0198*/ 	.word	0xffffffff


	//   ....[8]....
        /*019c*/ 	.word	0xffffffff


	//   ....[9]....
        /*01a0*/ 	.word	0xffffffff


	//   ....[10]....
        /*01a4*/ 	.word	0xffffffff


	//   ....[11]....
        /*01a8*/ 	.word	0xffffffff


	//   ....[12]....
        /*01ac*/ 	.word	0xffffffff


	//   ....[13]....
        /*01b0*/ 	.word	0xffffffff


	//   ....[14]....
        /*01b4*/ 	.word	0xffffffff


	//   ....[15]....
        /*01b8*/ 	.word	0xffffffff


	//   ....[16]....
        /*01bc*/ 	.word	0xffffffff


	//   ....[17]....
        /*01c0*/ 	.word	0xffffffff


	//   ....[18]....
        /*01c4*/ 	.word	0xffffffff


	//   ....[19]....
        /*01c8*/ 	.word	0xffffffff


	//   ....[20]....
        /*01cc*/ 	.word	0xffffffff


	//   ....[21]....
        /*01d0*/ 	.word	0xffffffff


	//   ....[22]....
        /*01d4*/ 	.word	0xffffffff


	//   ....[23]....
        /*01d8*/ 	.word	0xffffffff


	//   ....[24]....
        /*01dc*/ 	.word	0xffffffff


	//   ....[25]....
        /*01e0*/ 	.word	0xffffffff


	//   ....[26]....
        /*01e4*/ 	.word	0xffffffff


	//   ....[27]....
        /*01e8*/ 	.word	0xffffffff


	//   ....[28]....
        /*01ec*/ 	.word	0x05000009


	//   ....[29]....
        /*01f0*/ 	.word	0x05000009


	//   ....[30]....
        /*01f4*/ 	.word	0x05000009


	//   ....[31]....
        /*01f8*/ 	.word	0x05000009


	//   ....[32]....
        /*01fc*/ 	.word	0x05000009


	//----- nvinfo : EIATTR_COOP_GROUP_INSTR_OFFSETS
	.align		4
.L_27731:
        /*0200*/ 	.byte	0x04, 0x28
        /*0202*/ 	.short	(.L_27733 - .L_27732)


	//   ....[0]....
.L_27732:
        /*0204*/ 	.word	0x00001ea0


	//   ....[1]....
        /*0208*/ 	.word	0x000020e0


	//   ....[2]....
        /*020c*/ 	.word	0x00002100


	//   ....[3]....
        /*0210*/ 	.word	0x00002120


	//   ....[4]....
        /*0214*/ 	.word	0x00002140


	//   ....[5]....
        /*0218*/ 	.word	0x00002240


	//   ....[6]....
        /*021c*/ 	.word	0x00002260


	//   ....[7]....
        /*0220*/ 	.word	0x00002290


	//   ....[8]....
        /*0224*/ 	.word	0x000030d0


	//   ....[9]....
        /*0228*/ 	.word	0x00003110


	//   ....[10]....
        /*022c*/ 	.word	0x00003130


	//   ....[11]....
        /*0230*/ 	.word	0x00003150


	//   ....[12]....
        /*0234*/ 	.word	0x00003170


	//   ....[13]....
        /*0238*/ 	.word	0x000031c0


	//   ....[14]....
        /*023c*/ 	.word	0x000031e0


	//   ....[15]....
        /*0240*/ 	.word	0x00003200


	//   ....[16]....
        /*0244*/ 	.word	0x00006020


	//   ....[17]....
        /*0248*/ 	.word	0x00006060


	//   ....[18]....
        /*024c*/ 	.word	0x000060a0


	//   ....[19]....
        /*0250*/ 	.word	0x000060e0


	//   ....[20]....
        /*0254*/ 	.word	0x00006110


	//   ....[21]....
        /*0258*/ 	.word	0x00006120


	//   ....[22]....
        /*025c*/ 	.word	0x00006130


	//   ....[23]....
        /*0260*/ 	.word	0x00006170


	//   ....[24]....
        /*0264*/ 	.word	0x000061b0


	//   ....[25]....
        /*0268*/ 	.word	0x000061f0


	//   ....[26]....
        /*026c*/ 	.word	0x00006210


	//   ....[27]....
        /*0270*/ 	.word	0x00006230


	//   ....[28]....
        /*0274*/ 	.word	0x00006b00


	//   ....[29]....
        /*0278*/ 	.word	0x00006bb0


	//   ....[30]....
        /*027c*/ 	.word	0x00006c40


	//   ....[31]....
        /*0280*/ 	.word	0x00006cb0


	//   ....[32]....
        /*0284*/ 	.word	0x00006d20


	//----- nvinfo : EIATTR_VRC_CTA_INIT_COUNT
	.align		4
.L_27733:
        /*0288*/ 	.byte	0x02, 0x4a
	.zero		1
	.zero		1


	//----- nvinfo : EIATTR_EXIT_INSTR_OFFSETS
	.align		4
        /*028c*/ 	.byte	0x04, 0x1c
        /*028e*/ 	.short	(.L_27735 - .L_27734)


	//   ....[0]....
.L_27734:
        /*0290*/ 	.word	0x000000d0


	//   ....[1]....
        /*0294*/ 	.word	0x00006830


	//   ....[2]....
        /*0298*/ 	.word	0x00006860


	//   ....[3]....
        /*029c*/ 	.word	0x00006a90


	//----- nvinfo : EIATTR_CRS_STACK_SIZE
	.align		4
.L_27735:
        /*02a0*/ 	.byte	0x04, 0x1e
        /*02a2*/ 	.short	(.L_27737 - .L_27736)
.L_27736:
        /*02a4*/ 	.word	0x00000000


	//----- nvinfo : EIATTR_CBANK_PARAM_SIZE
	.align		4
.L_27737:
        /*02a8*/ 	.byte	0x03, 0x19
        /*02aa*/ 	.short	0x008c


	//----- nvinfo : EIATTR_PARAM_CBANK
	.align		4
        /*02ac*/ 	.byte	0x04, 0x0a
        /*02ae*/ 	.short	(.L_27739 - .L_27738)
	.align		4
.L_27738:
        /*02b0*/ 	.word	index@(.nv.constant0._ZN4vllm25paged_attention_v2_kernelIttLi192ELi16ELi128ELNS_18Fp8KVCacheDataTypeE0ELb0ELi512EEEvPfS2_PT_PKS3_PKT0_S9_ifPKiSB_iPKfiiiSD_SD_iiiii)
        /*02b4*/ 	.short	0x0380
        /*02b6*/ 	.short	0x008c


	//----- nvinfo : EIATTR_SW_WAR
	.align		4
.L_27739:
        /*02b8*/ 	.byte	0x04, 0x36
        /*02ba*/ 	.short	(.L_27741 - .L_27740)
.L_27740:
        /*02bc*/ 	.word	0x00000008
.L_27741:


//--------------------- .nv.info._ZN4vllm25paged_attention_v2_kernelIttLi128ELi16ELi128ELNS_18Fp8KVCacheDataTypeE0ELb0ELi512EEEvPfS2_PT_PKS3_PKT0_S9_ifPKiSB_iPKfiiiSD_SD_iiiii --------------------------
	.section	.nv.info._ZN4vllm25paged_attention_v2_kernelIttLi128ELi16ELi128ELNS_18Fp8KVCacheDataTypeE0ELb0ELi512EEEvPfS2_PT_PKS3_PKT0_S9_ifPKiSB_iPKfiiiSD_SD_iiiii,"",@"SHT_CUDA_INFO"
	.sectionflags	@""
	.align	4


	//----- nvinfo : EIATTR_CUDA_API_VERSION
	.align		4
        /*0000*/ 	.byte	0x04, 0x37
        /*0002*/ 	.short	(.L_27743 - .L_27742)
.L_27742:
        /*0004*/ 	.word	0x00000082


	//----- nvinfo : EIATTR_KPARAM_INFO
	.align		4
.L_27743:
        /*0008*/ 	.byte	0x04, 0x17
        /*000a*/ 	.short	(.L_27745 - .L_27744)
.L_27744:
        /*000c*/ 	.word	0x00000000
        /*0010*/ 	.short	0x0015
        /*0012*/ 	.short	0x0088
        /*0014*/ 	.byte	0x00, 0xf0, 0x11, 0x00


	//----- nvinfo : EIATTR_KPARAM_INFO
	.align		4
.L_27745:
        /*0018*/ 	.byte	0x04, 0x17
        /*001a*/ 	.short	(.L_27747 - .L_27746)
.L_27746:
        /*001c*/ 	.word	0x00000000
        /*0020*/ 	.short	0x0014
        /*0022*/ 	.short	0x0084
        /*0024*/ 	.byte	0x00, 0xf0, 0x11, 0x00


	//----- nvinfo : EIATTR_KPARAM_INFO
	.align		4
.L_27747:
        /*0028*/ 	.byte	0x04, 0x17
        /*002a*/ 	.short	(.L_27749 - .L_27748)
.L_27748:
        /*002c*/ 	.word	0x00000000
        /*0030*/ 	.short	0x0013
        /*0032*/ 	.short	0x0080
        /*0034*/ 	.byte	0x00, 0xf0, 0x11, 0x00


	//----- nvinfo : EIATTR_KPARAM_INFO
	.align		4
.L_27749:
        /*0038*/ 	.byte	0x04, 0x17
        /*003a*/ 	.short	(.L_27751 - .L_27750)
.L_27750:
        /*003c*/ 	.word	0x00000000
        /*0040*/ 	.short	0x0012
        /*0042*/ 	.short	0x007c
        /*0044*/ 	.byte	0x00, 0xf0, 0x11, 0x00


	//----- nvinfo : EIATTR_KPARAM_INFO
	.align		4
.L_27751:
        /*0048*/ 	.byte	0x04, 0x17
        /*004a*/ 	.short	(.L_27753 - .L_27752)
.L_27752:
        /*004c*/ 	.word	0x00000000
        /*0050*/ 	.short	0x0011
        /*0052*/ 	.short	0x0078
        /*0054*/ 	.byte	0x00, 0xf0, 0x11, 0x00


	//----- nvinfo : EIATTR_KPARAM_INFO
	.align		4
.L_27753:
        /*0058*/ 	.byte	0x04, 0x17
        /*005a*/ 	.short	(.L_27755 - .L_27754)
.L_27754:
        /*005c*/ 	.word	0x00000000
        /*0060*/ 	.short	0x0010
        /*0062*/ 	.short	0x0070
        /*0064*/ 	.byte	0x00, 0xf5, 0x21, 0x00


	//----- nvinfo : EIATTR_KPARAM_INFO
	.align		4
.L_27755:
        /*0068*/ 	.byte	0x04, 0x17
        /*006a*/ 	.short	(.L_27757 - .L_27756)
.L_27756:
        /*006c*/ 	.word	0x00000000
        /*0070*/ 	.short	0x000f
        /*0072*/ 	.short	0x0068
        /*0074*/ 	.byte	0x00, 0xf5, 0x21, 0x00


	//----- nvinfo : EIATTR_KPARAM_INFO
	.align		4
.L_27757:
        /*0078*/ 	.byte	0x04, 0x17
        /*007a*/ 	.short	(.L_27759 - .L_27758)
.L_27758:
        /*007c*/ 	.word	0x00000000
        /*0080*/ 	.short	0x000e
        /*0082*/ 	.short	0x0060
        /*0084*/ 	.byte	0x00, 0xf0, 0x11, 0x00


	//----- nvinfo : EIATTR_KPARAM_INFO
	.align		4
.L_27759:
        /*0088*/ 	.byte	0x04, 0x17
        /*008a*/ 	.short	(.L_27761 - .L_27760)
.L_27760:
        /*008c*/ 	.word	0x00000000
        /*0090*/ 	.short	0x000d
        /*0092*/ 	.short	0x005c
        /*0094*/ 	.byte	0x00, 0xf0, 0x11, 0x00


	//----- nvinfo : EIATTR_KPARAM_INFO
	.align		4
.L_27761:
        /*0098*/ 	.byte	0x04, 0x17
        /*009a*/ 	.short	(.L_27763 - .L_27762)
.L_27762:
        /*009c*/ 	.word	0x00000000
        /*00a0*/ 	.short	0x000c
        /*00a2*/ 	.short	0x0058
        /*00a4*/ 	.byte	0x00, 0xf0, 0x11, 0x00


	//----- nvinfo : EIATTR_KPARAM_INFO
	.align		4
.L_27763:
        /*00a8*/ 	.byte	0x04, 0x17
        /*00aa*/ 	.short	(.L_27765 - .L_27764)
.L_27764:
        /*00ac*/ 	.word	0x00000000
        /*00b0*/ 	.short	0x000b
        /*00b2*/ 	.short	0x0050
        /*00b4*/ 	.byte	0x00, 0xf5, 0x21, 0x00


	//----- nvinfo : EIATTR_KPARAM_INFO
	.align		4
.L_27765:
        /*00b8*/ 	.byte	0x04, 0x17
        /*00ba*/ 	.short	(.L_27767 - .L_27766)
.L_27766:
        /*00bc*/ 	.word	0x00000000
        /*00c0*/ 	.short	0x000a
        /*00c2*/ 	.short	0x0048
        /*00c4*/ 	.byte	0x00, 0xf0, 0x11, 0x00


	//----- nvinfo : EIATTR_KPARAM_INFO
	.align		4
.L_27767:
        /*00c8*/ 	.byte	0x04, 0x17
        /*00ca*/ 	.short	(.L_27769 - .L_27768)
.L_27768:
        /*00cc*/ 	.word	0x00000000
        /*00d0*/ 	.short	0x0009
        /*00d2*/ 	.short	0x0040
        /*00d4*/ 	.byte	0x00, 0xf5, 0x21, 0x00


	//----- nvinfo : EIATTR_KPARAM_INFO
	.align		4
.L_27769:
        /*00d8*/ 	.byte	0x04, 0x17
        /*00da*/ 	.short	(.L_27771 - .L_27770)
.L_27770:
        /*00dc*/ 	.word	0x00000000
        /*00e0*/ 	.short	0x0008
        /*00e2*/ 	.short	0x0038
        /*00e4*/ 	.byte	0x00, 0xf5, 0x21, 0x00


	//----- nvinfo : EIATTR_KPARAM_INFO
	.align		4
.L_27771:
        /*00e8*/ 	.byte	0x04, 0x17
        /*00ea*/ 	.short	(.L_27773 - .L_27772)
.L_27772:
        /*00ec*/ 	.word	0x00000000
        /*00f0*/ 	.short	0x0007
        /*00f2*/ 	.short	0x0034
        /*00f4*/ 	.byte	0x00, 0xf0, 0x11, 0x00


	//----- nvinfo : EIATTR_KPARAM_INFO
	.align		4
.L_27773:
        /*00f8*/ 	.byte	0x04, 0x17
        /*00fa*/ 	.short	(.L_27775 - .L_27774)
.L_27774:
        /*00fc*/ 	.word	0x00000000
        /*0100*/ 	.short	0x0006
        /*0102*/ 	.short	0x0030
        /*0104*/ 	.byte	0x00, 0xf0, 0x11, 0x00


	//----- nvinfo : EIATTR_KPARAM_INFO
	.align		4
.L_27775:
        /*0108*/ 	.byte	0x04, 0x17
        /*010a*/ 	.short	(.L_27777 - .L_27776)
.L_27776:
        /*010c*/ 	.word	0x00000000
        /*0110*/ 	.short	0x0005
        /*0112*/ 	.short	0x0028
        /*0114*/ 	.byte	0x00, 0xf5, 0x21, 0x00


	//----- nvinfo : EIATTR_KPARAM_INFO
	.align		4
.L_27777:
        /*0118*/ 	.byte	0x04, 0x17
        /*011a*/ 	.short	(.L_27779 - .L_27778)
.L_27778:
        /*011c*/ 	.word	0x00000000
        /*0120*/ 	.short	0x0004
        /*0122*/ 	.short	0x0020
        /*0124*/ 	.byte	0x00, 0xf5, 0x21, 0x00


	//----- nvinfo : EIATTR_KPARAM_INFO
	.align		4
.L_27779:
        /*0128*/ 	.byte	0x04, 0x17
        /*012a*/ 	.short	(.L_27781 - .L_27780)
.L_27780:
        /*012c*/ 	.word	0x00000000
        /*0130*/ 	.short	0x0003
        /*0132*/ 	.short	0x0018
        /*0134*/ 	.byte	0x00, 0xf5, 0x21, 0x00


	//----- nvinfo : EIATTR_KPARAM_INFO
	.align		4
.L_27781:
        /*0138*/ 	.byte	0x04, 0x17
        /*013a*/ 	.short	(.L_27783 - .L_27782)
.L_27782:
        /*013c*/ 	.word	0x00000000
        /*0140*/ 	.short	0x0002
        /*0142*/ 	.short	0x0010
        /*0144*/ 	.byte	0x00, 0xf5, 0x21, 0x00


	//----- nvinfo : EIATTR_KPARAM_INFO
	.align		4
.L_27783:
        /*0148*/ 	.byte	0x04, 0x17
        /*014a*/ 	.short	(.L_27785 - .L_27784)
.L_27784:
        /*014c*/ 	.word	0x00000000
        /*0150*/ 	.short	0x0001
        /*0152*/ 	.short	0x0008
        /*0154*/ 	.byte	0x00, 0xf5, 0x21, 0x00


	//----- nvinfo : EIATTR_KPARAM_INFO
	.align		4
.L_27785:
        /*0158*/ 	.byte	0x04, 0x17
        /*015a*/ 	.short	(.L_27787 - .L_27786)
.L_27786:
        /*015c*/ 	.word	0x00000000
        /*0160*/ 	.short	0x0000
        /*0162*/ 	.short	0x0000
        /*0164*/ 	.byte	0x00, 0xf5, 0x21, 0x00


	//----- nvinfo : EIATTR_SPARSE_MMA_MASK
	.align		4
.L_27787:
        /*0168*/ 	.byte	0x03, 0x50
        /*016a*/ 	.short	0x0000


	//----- nvinfo : EIATTR_MAXREG_COUNT
	.align		4
        /*016c*/ 	.byte	0x03, 0x1b
        /*016e*/ 	.short	0x00ff


	//----- nvinfo : EIATTR_NUM_BARRIERS
	.align		4
        /*0170*/ 	.byte	0x02, 0x4c
        /*0172*/ 	.byte	0x01
	.zero		1


	//----- nvinfo : EIATTR_MERCURY_ISA_VERSION
	.align		4
        /*0174*/ 	.byte	0x03, 0x5f
        /*0176*/ 	.short	0x0101


	//----- nvinfo : EIATTR_COOP_GROUP_MASK_REGIDS
	.align		4
        /*0178*/ 	.byte	0x04, 0x29
        /*017a*/ 	.short	(.L_27789 - .L_27788)


	//   ....[0]....
.L_27788:
        /*017c*/ 	.word	0xffffffff


	//   ....[1]....
        /*0180*/ 	.word	0xffffffff


	//   ....[2]....
        /*0184*/ 	.word	0xffffffff


	//   ....[3]....
        /*0188*/ 	.word	0xffffffff


	//   ....[4]....
        /*018c*/ 	.word	0xffffffff


	//   ....[5]....
        /*0190*/ 	.word	0xffffffff


	//   ....[6]....
        /*0194*/ 	.word	0xffffffff


	//   ....[7]....
        /*0198*/ 	.word	0xffffffff


	//   ....[8]....
        /*019c*/ 	.word	0xffffffff


	//   ....[9]....
        /*01a0*/ 	.word	0xffffffff


	//   ....[10]....
        /*01a4*/ 	.word	0xffffffff


	//   ....[11]....
        /*01a8*/ 	.word	0xffffffff


	//   ....[12]....
        /*01ac*/ 	.word	0xffffffff


	//   ....[13]....
        /*01b0*/ 	.word	0xffffffff


	//   ....[14]....
        /*01b4*/ 	.word	0xffffffff


	//   ....[15]....
        /*01b8*/ 	.word	0xffffffff


	//   ....[16]....
        /*01bc*/ 	.word	0xffffffff


	//   ....[17]....
        /*01c0*/ 	.word	0xffffffff


	//   ....[18]....
        /*01c4*/ 	.word	0xffffffff


	//   ....[19]....
        /*01c8*/ 	.word	0xffffffff


	//   ....[20]....
        /*01cc*/ 	.word	0xffffffff


	//   ....[21]....
        /*01d0*/ 	.word	0xffffffff


	//   ....[22]....
        /*01d4*/ 	.word	0xffffffff


	//   ....[23]....
        /*01d8*/ 	.word	0xffffffff


	//   ....[24]....
        /*01dc*/ 	.word	0x0500000e


	//   ....[25]....
        /*01e0*/ 	.word	0x0500000e


	//   ....[26]....
        /*01e4*/ 	.word	0x0500000e


	//   ....[27]....
        /*01e8*/ 	.word	0x0500000e


	//   ....[28]....
        /*01ec*/ 	.word	0x0500000e


	//----- nvinfo : EIATTR_COOP_GROUP_INSTR_OFFSETS
	.align		4
.L_27789:
        /*01f0*/ 	.byte	0x04, 0x28
        /*01f2*/ 	.short	(.L_27791 - .L_27790)


	//   ....[0]....
.L_27790:
        /*01f4*/ 	.word	0x00001800


	//   ....[1]....
        /*01f8*/ 	.word	0x00001a90


	//   ....[2]....
        /*01fc*/ 	.word	0x00001ab0


	//   ....[3]....
        /*0200*/ 	.word	0x00001ad0


	//   ....[4]....
        /*0204*/ 	.word	0x00001af0


	//   ....[5]....
        /*0208*/ 	.word	0x00001be0


	//   ....[6]....
        /*020c*/ 	.word	0x00001c10


	//   ....[7]....
        /*0210*/ 	.word	0x00001c30


	//   ....[8]....
        /*0214*/ 	.word	0x00002a70


	//   ....[9]....
        /*0218*/ 	.word	0x00002aa0


	//   ....[10]....
        /*021c*/ 	.word	0x00002ac0


	//   ....[11]....
        /*0220*/ 	.word	0x00002ae0


	//   ....[12]....
        /*0224*/ 	.word	0x00002b00


	//   ....[13]....
        /*0228*/ 	.word	0x00002b50


	//   ....[14]....
        /*022c*/ 	.word	0x00002b70


	//   ....[15]....
        /*0230*/ 	.word	0x00002b90


	//   ....[16]....
        /*0234*/ 	.word	0x00004f20


	//   ....[17]....
        /*0238*/ 	.word	0x00004f50


	//   ....[18]....
        /*023c*/ 	.word	0x00004f80


	//   ....[19]....
        /*0240*/ 	.word	0x00004fa0


	//   ....[20]....
        /*0244*/ 	.word	0x00004fb0


	//   ....[21]....
        /*0248*/ 	.word	0x00004fc0


	//   ....[22]....
        /*024c*/ 	.word	0x00004fd0


	//   ....[23]....
        /*0250*/ 	.word	0x00005000


	//   ....[24]....
        /*0254*/ 	.word	0x000057d0


	//   ....[25]....
        /*0258*/ 	.word	0x00005880


	//   ....[26]....
        /*025c*/ 	.word	0x00005910


	//   ....[27]....
        /*0260*/ 	.word	0x00005980


	//   ....[28]....
        /*0264*/ 	.word	0x000059f0


	//----- nvinfo : EIATTR_VRC_CTA_INIT_COUNT
	.align		4
.L_27791:
        /*0268*/ 	.byte	0x02, 0x4a
	.zero		1
	.zero		1


	//----- nvinfo : EIATTR_EXIT_INSTR_OFFSETS
	.align		4
        /*026c*/ 	.byte	0x04, 0x1c
        /*026e*/ 	.short	(.L_27793 - .L_27792)


	//   ....[0]....
.L_27792:
        /*0270*/ 	.word	0x000000d0


	//   ....[1]....
        /*0274*/ 	.word	0x00005590


	//   ....[2]....
        /*0278*/ 	.word	0x000055c0


	//   ....[3]....
        /*027c*/ 	.word	0x00005760


	//----- nvinfo : EIATTR_CRS_STACK_SIZE
	.align		4
.L_27793:
        /*0280*/ 	.byte	0x04, 0x1e
        /*0282*/ 	.short	(.L_27795 - .L_27794)
.L_27794:
        /*0284*/ 	.word	0x00000000


	//----- nvinfo : EIATTR_CBANK_PARAM_SIZE
	.align		4
.L_27795:
        /*0288*/ 	.byte	0x03, 0x19
        /*028a*/ 	.short	0x008c


	//----- nvinfo : EIATTR_PARAM_CBANK
	.align		4
        /*028c*/ 	.byte	0x04, 0x0a
        /*028e*/ 	.short	(.L_27797 - .L_27796)
	.align		4
.L_27796:
        /*0290*/ 	.word	index@(.nv.constant0._ZN4vllm25paged_attention_v2_kernelIttLi128ELi16ELi128ELNS_18Fp8KVCacheDataTypeE0ELb0ELi512EEEvPfS2_PT_PKS3_PKT0_S9_ifPKiSB_iPKfiiiSD_SD_iiiii)
        /*0294*/ 	.short	0x0380
        /*0296*/ 	.short	0x008c


	//----- nvinfo : EIATTR_SW_WAR
	.align		4
.L_27797:
        /*0298*/ 	.byte	0x04, 0x36
        /*029a*/ 	.short	(.L_27799 - .L_27798)
.L_27798:
        /*029c*/ 	.word	0x00000008
.L_27799:


//--------------------- .nv.info._ZN4vllm25paged_attention_v2_kernelIttLi120ELi16ELi128ELNS_18Fp8KVCacheDataTypeE0ELb0ELi512EEEvPfS2_PT_PKS3_PKT0_S9_ifPKiSB_iPKfiiiSD_SD_iiiii --------------------------
	.section	.nv.info._ZN4vllm25paged_attention_v2_kernelIttLi120ELi16ELi128ELNS_18Fp8KVCacheDataTypeE0ELb0ELi512EEEvPfS2_PT_PKS3_PKT0_S9_ifPKiSB_iPKfiiiSD_SD_iiiii,"",@"SHT_CUDA_INFO"
	.sectionflags	@""
	.align	4


	//----- nvinfo : EIATTR_CUDA_API_VERSION
	.align		4
        /*0000*/ 	.byte	0x04, 0x37
        /*0002*/ 	.short	(.L_27801 - .L_27800)
.L_27800:
        /*0004*/ 	.word	0x00000082


	//----- nvinfo : EIATTR_KPARAM_INFO
	.align		4
.L_27801:
        /*0008*/ 	.byte	0x04, 0x17
        /*000a*/ 	.short	(.L_27803 - .L_27802)
.L_27802:
        /*000c*/ 	.word	0x00000000
        /*0010*/ 	.short	0x0015
        /*0012*/ 	.short	0x0088
        /*0014*/ 	.byte	0x00, 0xf0, 0x11, 0x00


	//----- nvinfo : EIATTR_KPARAM_INFO
	.align		4
.L_27803:
        /*0018*/ 	.byte	0x04, 0x17
        /*001a*/ 	.short	(.L_27805 - .L_27804)
.L_27804:
        /*001c*/ 	.word	0x00000000
        /*0020*/ 	.short	0x0014
        /*0022*/ 	.short	0x0084
        /*0024*/ 	.byte	0x00, 0xf0, 0x11, 0x00


	//----- nvinfo : EIATTR_KPARAM_INFO
	.align		4
.L_27805:
        /*0028*/ 	.byte	0x04, 0x17
        /*002a*/ 	.short	(.L_27807 - .L_27806)
.L_27806:
        /*002c*/ 	.word	0x00000000
        /*0030*/ 	.short	0x0013
        /*0032*/ 	.short	0x0080
        /*0034*/ 	.byte	0x00, 0xf0, 0x11, 0x00


	//----- nvinfo : EIATTR_KPARAM_INFO
	.align		4
.L_27807:
        /*0038*/ 	.byte	0x04, 0x17
        /*003a*/ 	.short	(.L_27809 - .L_27808)
.L_27808:
        /*003c*/ 	.word	0x00000000
        /*0040*/ 	.short	0x0012
        /*0042*/ 	.short	0x007c
        /*0044*/ 	.byte	0x00, 0xf0, 0x11, 0x00


	//----- nvinfo : EIATTR_KPARAM_INFO
	.align		4
.L_27809:
        /*0048*/ 	.byte	0x04, 0x17
        /*004a*/ 	.short	(.L_27811 - .L_27810)
.L_27810:
        /*004c*/ 	.word	0x00000000
        /*0050*/ 	.short	0x0011
        /*0052*/ 	.short	0x0078
        /*0054*/ 	.byte	0x00, 0xf0, 0x11, 0x00


	//----- nvinfo : EIATTR_KPARAM_INFO
	.align		4
.L_27811:
        /*0058*/ 	.byte	0x04, 0x17
        /*005a*/ 	.short	(.L_27813 - .L_27812)
.L_27812:
        /*005c*/ 	.word	0x00000000
        /*0060*/ 	.short	0x0010
        /*0062*/ 	.short	0x0070
        /*0064*/ 	.byte	0x00, 0xf5, 0x21, 0x00


	//----- nvinfo : EIATTR_KPARAM_INFO
	.align		4
.L_27813:
        /*0068*/ 	.byte	0x04, 0x17
        /*006a*/ 	.short	(.L_27815 - .L_27814)
.L_27814:
        /*006c*/ 	.word	0x00000000
        /*0070*/ 	.short	0x000f
        /*0072*/ 	.short	0x0068
        /*0074*/ 	.byte	0x00, 0xf5, 0x21, 0x00


	//----- nvinfo : EIATTR_KPARAM_INFO
	.align		4
.L_27815:
        /*0078*/ 	.byte	0x04, 0x17
        /*007a*/ 	.short	(.L_27817 - .L_27816)
.L_27816:
        /*007c*/ 	.word	0x00000000
        /*0080*/ 	.short	0x000e
        /*0082*/ 	.short	0x0060
        /*0084*/ 	.byte	0x00, 0xf0, 0x11, 0x00


	//----- nvinfo : EIATTR_KPARAM_INFO
	.align		4
.L_27817:
        /*0088*/ 	.byte	0x04, 0x17
        /*008a*/ 	.short	(.L_27819 - .L_27818)
.L_27818:
        /*008c*/ 	.word	0x00000000
        /*0090*/ 	.short	0x000d
        /*0092*/ 	.short	0x005c
        /*0094*/ 	.byte	0x00, 0xf0, 0x11, 0x00


	//----- nvinfo : EIATTR_KPARAM_INFO
	.align		4
.L_27819:
        /*0098*/ 	.byte	0x04, 0x17
        /*009a*/ 	.short	(.L_27821 - .L_27820)
.L_27820:
        /*009c*/ 	.word	0x00000000
        /*00a0*/ 	.short	0x000c
        /*00a2*/ 	.short	0x0058
        /*00a4*/ 	.byte	0x00, 0xf0, 0x11, 0x00


	//----- nvinfo : EIATTR_KPARAM_INFO
	.align		4
.L_27821:
        /*00a8*/ 	.byte	0x04, 0x17
        /*00aa*/ 	.short	(.L_27823 - .L_27822)
.L_27822:
        /*00ac*/ 	.word	0x00000000
        /*00b0*/ 	.short	0x000b
        /*00b2*/ 	.short	0x0050
        /*00b4*/ 	.byte	0x00, 0xf5, 0x21, 0x00


	//----- nvinfo : EIATTR_KPARAM_INFO
	.align		4
.L_27823:
        /*00b8*/ 	.byte	0x04, 0x17
        /*00ba*/ 	.short	(.L_27825 - .L_27824)
.L_27824:
        /*00bc*/ 	.word	0x00000000
        /*00c0*/ 	.short	0x000a
        /*00c2*/ 	.short	0x0048
        /*00c4*/ 	.byte	0x00, 0xf0, 0x11, 0x00


	//----- nvinfo : EIATTR_KPARAM_INFO
	.align		4
.L_27825:
        /*00c8*/ 	.byte	0x04, 0x17
        /*00ca*/ 	.short	(.L_27827 - .L_27826)
.L_27826:
        /*00cc*/ 	.word	0x00000000
        /*00d0*/ 	.short	0x0009
        /*00d2*/ 	.short	0x0040
        /*00d4*/ 	.byte	0x00, 0xf5, 0x21, 0x00


	//----- nvinfo : EIATTR_KPARAM_INFO
	.align		4
.L_27827:
        /*00d8*/ 	.byte	0x04, 0x17
        /*00da*/ 	.short	(.L_27829 - .L_27828)
.L_27828:
        /*00dc*/ 	.word	0x00000000
        /*00e0*/ 	.short	0x0008
        /*00e2*/ 	.short	0x0038
        /*00e4*/ 	.byte	0x00, 0xf5, 0x21, 0x00


	//----- nvinfo : EIATTR_KPARAM_INFO
	.align		4
.L_27829:
        /*00e8*/ 	.byte	0x04, 0x17
        /*00ea*/ 	.short	(.L_27831 - .L_27830)
.L_27830:
        /*00ec*/ 	.word	0x00000000
        /*00f0*/ 	.short	0x0007
        /*00f2*/ 	.short	0x0034
        /*00f4*/ 	.byte	0x00, 0xf0, 0x11, 0x00


	//----- nvinfo : EIATTR_KPARAM_INFO
	.align		4
.L_27831:
        /*00f8*/ 	.byte	0x04, 0x17
        /*00fa*/ 	.short	(.L_27833 - .L_27832)
.L_27832:
        /*00fc*/ 	.word	0x00000000
        /*0100*/ 	.short	0x0006
        /*0102*/ 	.short	0x0030
        /*0104*/ 	.byte	0x00, 0xf0, 0x11, 0x00


	//----- nvinfo : EIATTR_KPARAM_INFO
	.align		4
.L_27833:
        /*0108*/ 	.byte	0x04, 0x17
        /*010a*/ 	.short	(.L_27835 - .L_27834)
.L_27834:
        /*010c*/ 	.word	0x00000000
        /*0110*/ 	.short	0x0005
        /*0112*/ 	.short	0x0028
        /*0114*/ 	.byte	0x00, 0xf5, 0x21, 0x00


	//----- nvinfo : EIATTR_KPARAM_INFO
	.align		4
.L_27835:
        /*0118*/ 	.byte	0x04, 0x17
        /*011a*/ 	.short	(.L_27837 - .L_27836)
.L_27836:
        /*011c*/ 	.word	0x00000000
        /*0120*/ 	.short	0x0004
        /*0122*/ 	.short	0x0020
        /*0124*/ 	.byte	0x00, 0xf5, 0x21, 0x00


	//----- nvinfo : EIATTR_KPARAM_INFO
	.align		4
.L_27837:
        /*0128*/ 	.byte	0x04, 0x17
        /*012a*/ 	.short	(.L_27839 - .L_27838)
.L_27838:
        /*012c*/ 	.word	0x00000000
        /*0130*/ 	.short	0x0003
        /*0132*/ 	.short	0x0018
        /*0134*/ 	.byte	0x00, 0xf5, 0x21, 0x00


	//----- nvinfo : EIATTR_KPARAM_INFO
	.align		4
.L_27839:
        /*0138*/ 	.byte	0x04, 0x17
        /*013a*/ 	.short	(.L_27841 - .L_27840)
.L_27840:
        /*013c*/ 	.word	0x00000000
        /*0140*/ 	.short	0x0002
        /*0142*/ 	.short	0x0010
        /*0144*/ 	.byte	0x00, 0xf5, 0x21, 0x00


	//----- nvinfo : EIATTR_KPARAM_INFO
	.align		4
.L_27841:
        /*0148*/ 	.byte	0x04, 0x17
        /*014a*/ 	.short	(.L_27843 - .L_27842)
.L_27842:
        /*014c*/ 	.word	0x00000000
        /*0150*/ 	.short	0x0001
        /*0152*/ 	.short	0x0008
        /*0154*/ 	.byte	0x00, 0xf5, 0x21, 0x00


	//----- nvinfo : EIATTR_KPARAM_INFO
	.align		4
.L_27843:
        /*0158*/ 	.byte	0x04, 0x17
        /*015a*/ 	.short	(.L_27845 - .L_27844)
.L_27844:
        /*015c*/ 	.word	0x00000000
        /*0160*/ 	.short	0x0000
        /*0162*/ 	.short	0x0000
        /*0164*/ 	.byte	0x00, 0xf5, 0x21, 0x00


	//----- nvinfo : EIATTR_SPARSE_MMA_MASK
	.align		4
.L_27845:
        /*0168*/ 	.byte	0x03, 0x50
        /*016a*/ 	.short	0x0000


	//----- nvinfo : EIATTR_MAXREG_COUNT
	.align		4
        /*016c*/ 	.byte	0x03, 0x1b
        /*016e*/ 	.short	0x00ff


	//----- nvinfo : EIATTR_NUM_BARRIERS
	.align		4
        /*0170*/ 	.byte	0x02, 0x4c
        /*0172*/ 	.byte	0x01
	.zero		1


	//----- nvinfo : EIATTR_MERCURY_ISA_VERSION
	.align		4
        /*0174*/ 	.byte	0x03, 0x5f
        /*0176*/ 	.short	0x0101


	//----- nvinfo : EIATTR_COOP_GROUP_MASK_REGIDS
	.align		4
        /*0178*/ 	.byte	0x04, 0x29
        /*017a*/ 	.short	(.L_27847 - .L_27846)


	//   ....[0]....
.L_27846:
        /*017c*/ 	.word	0xffffffff


	//   ....[1]....
        /*0180*/ 	.word	0xffffffff


	//   ....[2]....
        /*0184*/ 	.word	0xffffffff


	//   ....[3]....
        /*0188*/ 	.word	0xffffffff


	//   ....[4]....
        /*018c*/ 	.word	0xffffffff


	//   ....[5]....
        /*0190*/ 	.word	0xffffffff


	//   ....[6]....
        /*0194*/ 	.word	0xffffffff


	//   ....[7]....
        /*0198*/ 	.word	0xffffffff


	//   ....[8]....
        /*019c*/ 	.word	0xffffffff


	//   ....[9]....
        /*01a0*/ 	.word	0xffffffff


	//   ....[10]....
        /*01a4*/ 	.word	0xffffffff


	//   ....[11]....
        /*01a8*/ 	.word	0xffffffff


	//   ....[12]....
        /*01ac*/ 	.word	0xffffffff


	//   ....[13]....
        /*01b0*/ 	.word	0xffffffff


	//   ....[14]....
        /*01b4*/ 	.word	0xffffffff


	//   ....[15]....
        /*01b8*/ 	.word	0xffffffff


	//   ....[16]....
        /*01bc*/ 	.word	0xffffffff


	//   ....[17]....
        /*01c0*/ 	.word	0xffffffff


	//   ....[18]....
        /*01c4*/ 	.word	0xffffffff


	//   ....[19]....
        /*01c8*/ 	.word	0xffffffff


	//   ....[20]....
        /*01cc*/ 	.word	0xffffffff


	//   ....[21]....
        /*01d0*/ 	.word	0xffffffff


	//   ....[22]....
        /*01d4*/ 	.word	0xffffffff


	//   ....[23]....
        /*01d8*/ 	.word	0xffffffff


	//   ....[24]....
        /*01dc*/ 	.word	0x0500000b


	//   ....[25]....
        /*01e0*/ 	.word	0x0500000b


	//   ....[26]....
        /*01e4*/ 	.word	0x0500000b


	//   ....[27]....
        /*01e8*/ 	.word	0x0500000b


	//   ....[28]....
        /*01ec*/ 	.word	0x0500000b


	//----- nvinfo : EIATTR_COOP_GROUP_INSTR_OFFSETS
	.align		4
.L_27847:
        /*01f0*/ 	.byte	0x04, 0x28
        /*01f2*/ 	.short	(.L_27849 - .L_27848)


	//   ....[0]....
.L_27848:
        /*01f4*/ 	.word	0x00001730


	//   ....[1]....
        /*01f8*/ 	.word	0x00001970


	//   ....[2]....
        /*01fc*/ 	.word	0x00001990


	//   ....[3]....
        /*0200*/ 	.word	0x000019b0


	//   ....[4]....
        /*0204*/ 	.word	0x000019d0


	//   ....[5]....
        /*0208*/ 	.word	0x00001ac0


	//   ....[6]....
        /*020c*/ 	.word	0x00001af0


	//   ....[7]....
        /*0210*/ 	.word	0x00001b10


	//   ....[8]....
        /*0214*/ 	.word	0x00002950


	//   ....[9]....
        /*0218*/ 	.word	0x00002980


	//   ....[10]....
        /*021c*/ 	.word	0x000029a0


	//   ....[11]....
        /*0220*/ 	.word	0x000029c0


	//   ....[12]....
        /*0224*/ 	.word	0x000029e0


	//   ....[13]....
        /*0228*/ 	.word	0x00002a30


	//   ....[14]....
        /*022c*/ 	.word	0x00002a50


	//   ....[15]....
        /*0230*/ 	.word	0x00002a70


	//   ....[16]....
        /*0234*/ 	.word	0x00005080


	//   ....[17]....
        /*0238*/ 	.word	0x000050c0


	//   ....[18]....
        /*023c*/ 	.word	0x000050e0


	//   ....[19]....
        /*0240*/ 	.word	0x000050f0


	//   ....[20]....
        /*0244*/ 	.word	0x00005100


	//   ....[21]....
        /*0248*/ 	.word	0x00005110


	//   ....[22]....
        /*024c*/ 	.word	0x00005120


	//   ....[23]....
        /*0250*/ 	.word	0x00005140


	//   ....[24]....
        /*0254*/ 	.word	0x00005b40


	//   ....[25]....
        /*0258*/ 	.word	0x00005bf0


	//   ....[26]....
        /*025c*/ 	.word	0x00005c80


	//   ....[27]....
        /*0260*/ 	.word	0x00005cf0


	//   ....[28]....
        /*0264*/ 	.word	0x00005d60


	//----- nvinfo : EIATTR_VRC_CTA_INIT_COUNT
	.align		4
.L_27849:
        /*0268*/ 	.byte	0x02, 0x4a
	.zero		1
	.zero		1


	//----- nvinfo : EIATTR_EXIT_INSTR_OFFSETS
	.align		4
        /*026c*/ 	.byte	0x04, 0x1c
        /*026e*/ 	.short	(.L_27851 - .L_27850)


	//   ....[0]....
.L_27850:
        /*0270*/ 	.word	0x000000d0


	//   ....[1]....
        /*0274*/ 	.word	0x000058b0


	//   ....[2]....
        /*0278*/ 	.word	0x00005aa0


	//   ....[3]....
        /*027c*/ 	.word	0x00005ad0


	//----- nvinfo : EIATTR_CRS_STACK_SIZE
	.align		4
.L_27851:
        /*0280*/ 	.byte	0x04, 0x1e
        /*0282*/ 	.short	(.L_27853 - .L_27852)
.L_27852:
        /*0284*/ 	.word	0x00000000


	//----- nvinfo : EIATTR_CBANK_PARAM_SIZE
	.align		4
.L_27853:
        /*0288*/ 	.byte	0x03, 0x19
        /*028a*/ 	.short	0x008c


	//----- nvinfo : EIATTR_PARAM_CBANK
	.align		4
        /*028c*/ 	.byte	0x04, 0x0a
        /*028e*/ 	.short	(.L_27855 - .L_27854)
	.align		4
.L_27854:
        /*0290*/ 	.word	index@(.nv.constant0._ZN4vllm25paged_attention_v2_kernelIttLi120ELi16ELi128ELNS_18Fp8KVCacheDataTypeE0ELb0ELi512EEEvPfS2_PT_PKS3_PKT0_S9_ifPKiSB_iPKfiiiSD_SD_iiiii)
        /*0294*/ 	.short	0x0380
        /*0296*/ 	.short	0x008c


	//----- nvinfo : EIATTR_SW_WAR
	.align		4
.L_27855:
        /*0298*/ 	.byte	0x04, 0x36
        /*029a*/ 	.short	(.L_27857 - .L_27856)
.L_27856:
        /*029c*/ 	.word	0x00000008
.L_27857:


//--------------------- .nv.info._ZN4vllm25paged_attention_v2_kernelIttLi112ELi16ELi128ELNS_18Fp8KVCacheDataTypeE0ELb0ELi512EEEvPfS2_PT_PKS3_PKT0_S9_ifPKiSB_iPKfiiiSD_SD_iiiii --------------------------
	.section	.nv.info._ZN4vllm25paged_attention_v2_kernelIttLi112ELi16ELi128ELNS_18Fp8KVCacheDataTypeE0ELb0ELi512EEEvPfS2_PT_PKS3_PKT0_S9_ifPKiSB_iPKfiiiSD_SD_iiiii,"",@"SHT_CUDA_INFO"
	.sectionflags	@""
	.align	4


	//----- nvinfo : EIATTR_CUDA_API_VERSION
	.align		4
        /*0000*/ 	.byte	0x04, 0x37
        /*0002*/ 	.short	(.L_27859 - .L_27858)
.L_27858:
        /*0004*/ 	.word	0x00000082


	//----- nvinfo : EIATTR_KPARAM_INFO
	.align		4
.L_27859:
        /*0008*/ 	.byte	0x04, 0x17
        /*000a*/ 	.short	(.L_27861 - .L_27860)
.L_27860:
        /*000c*/ 	.word	0x00000000
        /*0010*/ 	.short	0x0015
        /*0012*/ 	.short	0x0088
        /*0014*/ 	.byte	0x00, 0xf0, 0x11, 0x00


	//----- nvinfo : EIATTR_KPARAM_INFO
	.align		4
.L_27861:
        /*0018*/ 	.byte	0x04, 0x17
        /*001a*/ 	.short	(.L_27863 - .L_27862)
.L_27862:
        /*001c*/ 	.word	0x00000000
        /*0020*/ 	.short	0x0014
        /*0022*/ 	.short	0x0084
        /*0024*/ 	.byte	0x00, 0xf0, 0x11, 0x00


	//----- nvinfo : EIATTR_KPARAM_INFO
	.align		4
.L_27863:
        /*0028*/ 	.byte	0x04, 0x17
        /*002a*/ 	.short	(.L_27865 - .L_27864)
.L_27864:
        /*002c*/ 	.word	0x00000000
        /*0030*/ 	.short	0x0013
        /*0032*/ 	.short	0x0080
        /*0034*/ 	.byte	0x00, 0xf0, 0x11, 0x00


	//----- nvinfo : EIATTR_KPARAM_INFO
	.align		4
.L_27865:
        /*0038*/ 	.byte	0x04, 0x17
        /*003a*/ 	.short	(.L_27867 - .L_27866)
.L_27866:
        /*003c*/ 	.word	0x00000000
        /*0040*/ 	.short	0x0012
        /*0042*/ 	.short	0x007c
        /*0044*/ 	.byte	0x00, 0xf0, 0x11, 0x00


	//----- nvinfo : EIATTR_KPARAM_INFO
	.align		4
.L_27867:
        /*0048*/ 	.byte	0x04, 0x17
        /*004a*/ 	.short	(.L_27869 - .L_27868)
.L_27868:
        /*004c*/ 	.word	0x00000000
        /*0050*/ 	.short	0x0011
        /*0052*/ 	.short	0x0078
        /*0054*/ 	.byte	0x00, 0xf0, 0x11, 0x00


	//----- nvinfo : EIATTR_KPARAM_INFO
	.align		4
.L_27869:
        /*0058*/ 	.byte	0x04, 0x17
        /*005a*/ 	.short	(.L_27871 - .L_27870)
.L_27870:
        /*005c*/ 	.word	0x00000000
        /*0060*/ 	.short	0x0010
        /*0062*/ 	.short	0x0070
        /*0064*/ 	.byte	0x00, 0xf5, 0x21, 0x00


	//----- nvinfo : EIATTR_KPARAM_INFO
	.align		4
.L_27871:
        /*0068*/ 	.byte	0x04, 0x17
        /*006a*/ 	.short	(.L_27873 - .L_27872)
.L_27872:
        /*006c*/ 	.word	0x00000000
        /*0070*/ 	.short	0x000f
        /*0072*/ 	.short	0x0068
        /*0074*/ 	.byte	0x00, 0xf5, 0x21, 0x00


	//----- nvinfo : EIATTR_KPARAM_INFO
	.align		4
.L_27873:
        /*0078*/ 	.byte	0x04, 0x17
        /*007a*/ 	.short	(.L_27875 - .L_27874)
.L_27874:
        /*007c*/ 	.word	0x00000000
        /*0080*/ 	.short	0x000e
        /*0082*/ 	.short	0x0060
        /*0084*/ 	.byte	0x00, 0xf0, 0x11, 0x00


	//----- nvinfo : EIATTR_KPARAM_INFO
	.align		4
.L_27875:
        /*0088*/ 	.byte	0x04, 0x17
        /*008a*/ 	.short	(.L_27877 - .L_27876)
.L_27876:
        /*008c*/ 	.word	0x00000000
        /*0090*/ 	.short	0x000d
        /*0092*/ 	.short	0x005c
        /*0094*/ 	.byte	0x00, 0xf0, 0x11, 0x00


	//----- nvinfo : EIATTR_KPARAM_INFO
	.align		4
.L_27877:
        /*0098*/ 	.byte	0x04, 0x17
        /*009a*/ 	.short	(.L_27879 - .L_27878)
.L_27878:
        /*009c*/ 	.word	0x00000000
        /*00a0*/ 	.short	0x000c
        /*00a2*/ 	.short	0x0058
        /*00a4*/ 	.byte	0x00, 0xf0, 0x11, 0x00


	//----- nvinfo : EIATTR_KPARAM_INFO
	.align		4
.L_27879:
        /*00a8*/ 	.byte	0x04, 0x17
        /*00aa*/ 	.short	(.L_27881 - .L_27880)
.L_27880:
        /*00ac*/ 	.word	0x00000000
        /*00b0*/ 	.short	0x000b
        /*00b2*/ 	.short	0x0050
        /*00b4*/ 	.byte	0x00, 0xf5, 0x21, 0x00


	//----- nvinfo : EIATTR_KPARAM_INFO
	.align		4
.L_27881:
        /*00b8*/ 	.byte	0x04, 0x17
        /*00ba*/ 	.short	(.L_27883 - .L_27882)
.L_27882:
        /*00bc*/ 	.word	0x00000000
        /*00c0*/ 	.short	0x000a
        /*00c2*/ 	.short	0x0048
        /*00c4*/ 	.byte	0x00, 0xf0, 0x11, 0x00


	//----- nvinfo : EIATTR_KPARAM_INFO
	.align		4
.L_27883:
        /*00c8*/ 	.byte	0x04, 0x17
        /*00ca*/ 	.short	(.L_27885 - .L_27884)
.L_27884:
        /*00cc*/ 	.word	0x00000000
        /*00d0*/ 	.short	0x0009
        /*00d2*/ 	.short	0x0040
        /*00d4*/ 	.byte	0x00, 0xf5, 0x21, 0x00


	//----- nvinfo : EIATTR_KPARAM_INFO
	.align		4
.L_27885:
        /*00d8*/ 	.byte	0x04, 0x17
        /*00da*/ 	.short	(.L_27887 - .L_27886)
.L_27886:
        /*00dc*/ 	.word	0x00000000
        /*00e0*/ 	.short	0x0008
        /*00e2*/ 	.short	0x0038
        /*00e4*/ 	.byte	0x00, 0xf5, 0x21, 0x00


	//----- nvinfo : EIATTR_KPARAM_INFO
	.align		4
.L_27887:
        /*00e8*/ 	.byte	0x04, 0x17
        /*00ea*/ 	.short	(.L_27889 - .L_27888)
.L_27888:
        /*00ec*/ 	.word	0x00000000
        /*00f0*/ 	.short	0x0007
        /*00f2*/ 	.short	0x0034
        /*00f4*/ 	.byte	0x00, 0xf0, 0x11, 0x00


	//----- nvinfo : EIATTR_KPARAM_INFO
	.align		4
.L_27889:
        /*00f8*/ 	.byte	0x04, 0x17
        /*00fa*/ 	.short	(.L_27891 - .L_27890)
.L_27890:
        /*00fc*/ 	.word	0x00000000
        /*0100*/ 	.short	0x0006
        /*0102*/ 	.short	0x0030
        /*0104*/ 	.byte	0x00, 0xf0, 0x11, 0x00


	//----- nvinfo : EIATTR_KPARAM_INFO
	.align		4
.L_27891:
        /*0108*/ 	.byte	0x04, 0x17
        /*010a*/ 	.short	(.L_27893 - .L_27892)
.L_27892:
        /*010c*/ 	.word	0x00000000
        /*0110*/ 	.short	0x0005
        /*0112*/ 	.short	0x0028
        /*0114*/ 	.byte	0x00, 0xf5, 0x21, 0x00


	//----- nvinfo : EIATTR_KPARAM_INFO
	.align		4
.L_27893:
        /*0118*/ 	.byte	0x04, 0x17
        /*011a*/ 	.short	(.L_27895 - .L_27894)
.L_27894:
        /*011c*/ 	.word	0x00000000
        /*0120*/ 	.short	0x0004
        /*0122*/ 	.short	0x0020
        /*0124*/ 	.byte	0x00, 0xf5, 0x21, 0x00


	//----- nvinfo : EIATTR_KPARAM_INFO
	.align		4
.L_27895:
        /*0128*/ 	.byte	0x04, 0x17
        /*012a*/ 	.short	(.L_27897 - .L_27896)
.L_27896:
        /*012c*/ 	.word	0x00000000
        /*0130*/ 	.short	0x0003
        /*0132*/ 	.short	0x0018
        /*0134*/ 	.byte	0x00, 0xf5, 0x21, 0x00


	//----- nvinfo : EIATTR_KPARAM_INFO
	.align		4
.L_27897:
        /*0138*/ 	.byte	0x04, 0x17
        /*013a*/ 	.short	(.L_27899 - .L_27898)
.L_27898:
        /*013c*/ 	.word	0x00000000
        /*0140*/ 	.short	0x0002
        /*0142*/ 	.short	0x0010
        /*0144*/ 	.byte	0x00, 0xf5, 0x21, 0x00


	//----- nvinfo : EIATTR_KPARAM_INFO
	.align		4
.L_27899:
        /*0148*/ 	.byte	0x04, 0x17
        /*014a*/ 	.short	(.L_27901 - .L_27900)
.L_27900:
        /*014c*/ 	.word	0x00000000
        /*0150*/ 	.short	0x0001
        /*0152*/ 	.short	0x0008
        /*0154*/ 	.byte	0x00, 0xf5, 0x21, 0x00


	//----- nvinfo : EIATTR_KPARAM_INFO
	.align		4
.L_27901:
        /*0158*/ 	.byte	0x04, 0x17
        /*015a*/ 	.short	(.L_27903 - .L_27902)
.L_27902:
        /*015c*/ 	.word	0x00000000
        /*0160*/ 	.short	0x0000
        /*0162*/ 	.short	0x0000
        /*0164*/ 	.byte	0x00, 0xf5, 0x21, 0x00


	//----- nvinfo : EIATTR_SPARSE_MMA_MASK
	.align		4
.L_27903:
        /*0168*/ 	.byte	0x03, 0x50
        /*016a*/ 	.short	0x0000


	//----- nvinfo : EIATTR_MAXREG_COUNT
	.align		4
        /*016c*/ 	.byte	0x03, 0x1b
        /*016e*/ 	.short	0x00ff


	//----- nvinfo : EIATTR_NUM_BARRIERS
	.align		4
        /*0170*/ 	.byte	0x02, 0x4c
        /*0172*/ 	.byte	0x01
	.zero		1


	//----- nvinfo : EIATTR_MERCURY_ISA_VERSION
	.align		4
        /*0174*/ 	.byte	0x03, 0x5f
        /*0176*/ 	.short	0x0101


	//----- nvinfo : EIATTR_COOP_GROUP_MASK_REGIDS
	.align		4
        /*0178*/ 	.byte	0x04, 0x29
        /*017a*/ 	.short	(.L_27905 - .L_27904)


	//   ....[0]....
.L_27904:
        /*017c*/ 	.word	0xffffffff


	//   ....[1]....
        /*0180*/ 	.word	0xffffffff


	//   ....[2]....
        /*0184*/ 	.word	0xffffffff


	//   ....[3]....
        /*0188*/ 	.word	0xffffffff


	//   ....[4]....
        /*018c*/ 	.word	0xffffffff


	//   ....[5]....
        /*0190*/ 	.word	0xffffffff


	//   ....[6]....
        /*0194*/ 	.word	0xffffffff


	//   ....[7]....
        /*0198*/ 	.word	0xffffffff


	//   ....[8]....
        /*019c*/ 	.word	0xffffffff


	//   ....[9]....
        /*01a0*/ 	.word	0xffffffff


	//   ....[10]....
        /*01a4*/ 	.word	0xffffffff


	//   ....[11]....
        /*01a8*/ 	.word	0xffffffff


	//   ....[12]....
        /*01ac*/ 	.word	0xffffffff


	//   ....[13]....
        /*01b0*/ 	.word	0xffffffff


	//   ....[14]....
        /*01b4*/ 	.word	0xffffffff


	//   ....[15]....
        /*01b8*/ 	.word	0xffffffff


	//   ....[16]....
        /*01bc*/ 	.word	0xffffffff


	//   ....[17]....
        /*01c0*/ 	.word	0xffffffff


	//   ....[18]....
        /*01c4*/ 	.word	0xffffffff


	//   ....[19]....
        /*01c8*/ 	.word	0xffffffff


	//   ....[20]....
        /*01cc*/ 	.word	0xffffffff


	//   ....[21]....
        /*01d0*/ 	.word	0xffffffff


	//   ....[22]....
        /*01d4*/ 	.word	0xffffffff


	//   ....[23]....
        /*01d8*/ 	.word	0x0500000f


	//   ....[24]....
        /*01dc*/ 	.word	0x0500000f


	//   ....[25]....
        /*01e0*/ 	.word	0x0500000f


	//   ....[26]....
        /*01e4*/ 	.word	0x0500000f


	//   ....[27]....
        /*01e8*/ 	.word	0x0500000f


	//----- nvinfo : EIATTR_COOP_GROUP_INSTR_OFFSETS
	.align		4
.L_27905:
        /*01ec*/ 	.byte	0x04, 0x28
        /*01ee*/ 	.short	(.L_27907 - .L_27906)


	//   ....[0]....
.L_27906:
        /*01f0*/ 	.word	0x00001660


	//   ....[1]....
        /*01f4*/ 	.word	0x000018e0


	//   ....[2]....
        /*01f8*/ 	.word	0x00001900


	//   ....[3]....
        /*01fc*/ 	.word	0x00001920


	//   ....[4]....
        /*0200*/ 	.word	0x00001940


	//   ....[5]....
        /*0204*/ 	.word	0x00001a40


	//   ....[6]....
        /*0208*/ 	.word	0x00001a60


	//   ....[7]....
        /*020c*/ 	.word	0x00001a80


	//   ....[8]....
        /*0210*/ 	.word	0x000028c0


	//   ....[9]....
        /*0214*/ 	.word	0x000028f0


	//   ....[10]....
        /*0218*/ 	.word	0x00002910


	//   ....[11]....
        /*021c*/ 	.word	0x00002930


	//   ....[12]....
        /*0220*/ 	.word	0x00002950


	//   ....[13]....
        /*0224*/ 	.word	0x000029a0


	//   ....[14]....
        /*0228*/ 	.word	0x000029c0


	//   ....[15]....
        /*022c*/ 	.word	0x000029e0


	//   ....[16]....
        /*0230*/ 	.word	0x00004a80


	//   ....[17]....
        /*0234*/ 	.word	0x00004ac0


	//   ....[18]....
        /*0238*/ 	.word	0x00004b00


	//   ....[19]....
        /*023c*/ 	.word	0x00004b40


	//   ....[20]....
        /*0240*/ 	.word	0x00004b70


	//   ....[21]....
        /*0244*/ 	.word	0x00004b80


	//   ....[22]....
        /*0248*/ 	.word	0x00004b90


	//   ....[23]....
        /*024c*/ 	.word	0x000051c0


	//   ....[24]....
        /*0250*/ 	.word	0x00005270


	//   ....[25]....
        /*0254*/ 	.word	0x00005300


	//   ....[26]....
        /*0258*/ 	.word	0x00005370


	//   ....[27]....
        /*025c*/ 	.word	0x000053e0


	//----- nvinfo : EIATTR_VRC_CTA_INIT_COUNT
	.align		4
.L_27907:
        /*0260*/ 	.byte	0x02, 0x4a
	.zero		1
	.zero		1


	//----- nvinfo : EIATTR_EXIT_INSTR_OFFSETS
	.align		4
        /*0264*/ 	.byte	0x04, 0x1c
        /*0266*/ 	.short	(.L_27909 - .L_27908)


	//   ....[0]....
.L_27908:
        /*0268*/ 	.word	0x000000d0


	//   ....[1]....
        /*026c*/ 	.word	0x00004fb0


	//   ....[2]....
        /*0270*/ 	.word	0x00004fe0


	//   ....[3]....
        /*0274*/ 	.word	0x00005160


	//----- nvinfo : EIATTR_CRS_STACK_SIZE
	.align		4
.L_27909:
        /*0278*/ 	.byte	0x04, 0x1e
        /*027a*/ 	.short	(.L_27911 - .L_27910)
.L_27910:
        /*027c*/ 	.word	0x00000000


	//----- nvinfo : EIATTR_CBANK_PARAM_SIZE
	.align		4
.L_27911:
        /*0280*/ 	.byte	0x03, 0x19
        /*0282*/ 	.short	0x008c


	//----- nvinfo : EIATTR_PARAM_CBANK
	.align		4
        /*0284*/ 	.byte	0x04, 0x0a
        /*0286*/ 	.short	(.L_27913 - .L_27912)
	.align		4
.L_27912:
        /*0288*/ 	.word	index@(.nv.constant0._ZN4vllm25paged_attention_v2_kernelIttLi112ELi16ELi128ELNS_18Fp8KVCacheDataTypeE0ELb0ELi512EEEvPfS2_PT_PKS3_PKT0_S9_ifPKiSB_iPKfiiiSD_SD_iiiii)
        /*028c*/ 	.short	0x0380
        /*028e*/ 	.short	0x008c


	//----- nvinfo : EIATTR_SW_WAR
	.align		4
.L_27913:
        /*0290*/ 	.byte	0x04, 0x36
        /*0292*/ 	.short	(.L_27915 - .L_27914)
.L_27914:
        /*0294*/ 	.word	0x00000008
.L_27915:


//--------------------- .nv.info._ZN4vllm25paged_attention_v2_kernelIttLi96ELi16ELi128ELNS_18Fp8KVCacheDataTypeE0ELb0ELi512EEEvPfS2_PT_PKS3_PKT0_S9_ifPKiSB_iPKfiiiSD_SD_iiiii --------------------------
	.section	.nv.info._ZN4vllm25paged_attention_v2_kernelIttLi96ELi16ELi128ELNS_18Fp8KVCacheDataTypeE0ELb0ELi512EEEvPfS2_PT_PKS3_PKT0_S9_ifPKiSB_iPKfiiiSD_SD_iiiii,"",@"SHT_CUDA_INFO"
	.sectionflags	@""
	.align	4


	//----- nvinfo : EIATTR_CUDA_API_VERSION
	.align		4
        /*0000*/ 	.byte	0x04, 0x37
        /*0002*/ 	.short	(.L_27917 - .L_27916)
.L_27916:
        /*0004*/ 	.word	0x00000082


	//----- nvinfo : EIATTR_KPARAM_INFO
	.align		4
.L_27917:
        /*0008*/ 	.byte	0x04, 0x17
        /*000a*/ 	.short	(.L_27919 - .L_27918)
.L_27918:
        /*000c*/ 	.word	0x00000000
        /*0010*/ 	.short	0x0015
        /*0012*/ 	.short	0x0088
        /*0014*/ 	.byte	0x00, 0xf0, 0x11, 0x00


	//----- nvinfo : EIATTR_KPARAM_INFO
	.align		4
.L_27919:
        /*0018*/ 	.byte	0x04, 0x17
        /*001a*/ 	.short	(.L_27921 - .L_27920)
.L_27920:
        /*001c*/ 	.word	0x00000000
        /*0020*/ 	.short	0x0014
        /*0022*/ 	.short	0x0084
        /*0024*/ 	.byte	0x00, 0xf0, 0x11, 0x00


	//----- nvinfo : EIATTR_KPARAM_INFO
	.align		4
.L_27921:
        /*0028*/ 	.byte	0x04, 0x17
        /*002a*/ 	.short	(.L_27923 - .L_27922)
.L_27922:
        /*002c*/ 	.word	0x00000000
        /*0030*/ 	.short	0x0013
        /*0032*/ 	.short	0x0080
        /*0034*/ 	.byte	0x00, 0xf0, 0x11, 0x00


	//----- nvinfo : EIATTR_KPARAM_INFO
	.align		4
.L_27923:
        /*0038*/ 	.byte	0x04, 0x17
        /*003a*/ 	.short	(.L_27925 - .L_27924)
.L_27924:
        /*003c*/ 	.word	0x00000000
        /*0040*/ 	.short	0x0012
        /*0042*/ 	.short	0x007c
        /*0044*/ 	.byte	0x00, 0xf0, 0x11, 0x00


	//----- nvinfo : EIATTR_KPARAM_INFO
	.align		4
.L_27925:
        /*0048*/ 	.byte	0x04, 0x17
        /*004a*/ 	.short	(.L_27927 - .L_27926)
.L_27926:
        /*004c*/ 	.word	0x00000000
        /*0050*/ 	.short	0x0011
        /*0052*/ 	.short	0x0078
        /*0054*/ 	.byte	0x00, 0xf0, 0x11, 0x00


	//----- nvinfo : EIATTR_KPARAM_INFO
	.align		4
.L_27927:
        /*0058*/ 	.byte	0x04, 0x17
        /*005a*/ 	.short	(.L_27929 - .L_27928)
.L_27928:
        /*005c*/ 	.word	0x00000000
        /*0060*/ 	.short	0x0010
        /*0062*/ 	.short	0x0070
        /*0064*/ 	.byte	0x00, 0xf5, 0x21, 0x00


	//----- nvinfo : EIATTR_KPARAM_INFO
	.align		4
.L_27929:
        /*0068*/ 	.byte	0x04, 0x17
        /*006a*/ 	.short	(.L_27931 - .L_27930)
.L_27930:
        /*006c*/ 	.word	0x00000000
        /*0070*/ 	.short	0x000f
        /*0072*/ 	.short	0x0068
        /*0074*/ 	.byte	0x00, 0xf5, 0x21, 0x00


	//----- nvinfo : EIATTR_KPARAM_INFO
	.align		4
.L_27931:
        /*0078*/ 	.byte	0x04, 0x17
        /*007a*/ 	.short	(.L_27933 - .L_27932)
.L_27932:
        /*007c*/ 	.word	0x00000000
        /*0080*/ 	.short	0x000e
        /*0082*/ 	.short	0x0060
        /*0084*/ 	.byte	0x00, 0xf0, 0x11, 0x00


	//----- nvinfo : EIATTR_KPARAM_INFO
	.align		4
.L_27933:
        /*0088*/ 	.byte	0x04, 0x17
        /*008a*/ 	.short	(.L_27935 - .L_27934)
.L_27934:
        /*008c*/ 	.word	0x00000000
        /*0090*/ 	.short	0x000d
        /*0092*/ 	.short	0x005c
        /*0094*/ 	.byte	0x00, 0xf0, 0x11, 0x00


	//----- nvinfo : EIATTR_KPARAM_INFO
	.align		4
.L_27935:
        /*0098*/ 	.byte	0x04, 0x17
        /*009a*/ 	.short	(.L_27937 - .L_27936)
.L_27936:
        /*009c*/ 	.word	0x00000000
        /*00a0*/ 	.short	0x000c
        /*00a2*/ 	.short	0x0058
        /*00a4*/ 	.byte	0x00, 0xf0, 0x11, 0x00


	//----- nvinfo : EIATTR_KPARAM_INFO
	.align		4
.L_27937:
        /*00a8*/ 	.byte	0x04, 0x17
        /*00aa*/ 	.short	(.L_27939 - .L_27938)
.L_27938:
        /*00ac*/ 	.word	0x00000000
        /*00b0*/ 	.short	0x000b
        /*00b2*/ 	.short	0x0050
        /*00b4*/ 	.byte	0x00, 0xf5, 0x21, 0x00


	//----- nvinfo : EIATTR_KPARAM_INFO
	.align		4
.L_27939:
        /*00b8*/ 	.byte	0x04, 0x17
        /*00ba*/ 	.short	(.L_27941 - .L_27940)
.L_27940:
        /*00bc*/ 	.word	0x00000000
        /*00c0*/ 	.short	0x000a
        /*00c2*/ 	.short	0x0048
        /*00c4*/ 	.byte	0x00, 0xf0, 0x11, 0x00


	//----- nvinfo : EIATTR_KPARAM_INFO
	.align		4
.L_27941:
        /*00c8*/ 	.byte	0x04, 0x17
        /*00ca*/ 	.short	(.L_27943 - .L_27942)
.L_27942:
        /*00cc*/ 	.word	0x00000000
        /*00d0*/ 	.short	0x0009
        /*00d2*/ 	.short	0x0040
        /*00d4*/ 	.byte	0x00, 0xf5, 0x21, 0x00


	//----- nvinfo : EIATTR_KPARAM_INFO
	.align		4
.L_27943:
        /*00d8*/ 	.byte	0x04, 0x17
        /*00da*/ 	.short	(.L_27945 - .L_27944)
.L_27944:
        /*00dc*/ 	.word	0x00000000
        /*00e0*/ 	.short	0x0008
        /*00e2*/ 	.short	0x0038
        /*00e4*/ 	.byte	0x00, 0xf5, 0x21, 0x00


	//----- nvinfo : EIATTR_KPARAM_INFO
	.align		4
.L_27945:
        /*00e8*/ 	.byte	0x04, 0x17
        /*00ea*/ 	.short	(.L_27947 - .L_27946)
.L_27946:
        /*00ec*/ 	.word	0x00000000
        /*00f0*/ 	.short	0x0007
        /*00f2*/ 	.short	0x0034
        /*00f4*/ 	.byte	0x00, 0xf0, 0x11, 0x00


	//----- nvinfo : EIATTR_KPARAM_INFO
	.align		4
.L_27947:
        /*00f8*/ 	.byte	0x04, 0x17
        /*00fa*/ 	.short	(.L_27949 - .L_27948)
.L_27948:
        /*00fc*/ 	.word	0x00000000
        /*0100*/ 	.short	0x0006
        /*0102*/ 	.short	0x0030
        /*0104*/ 	.byte	0x00, 0xf0, 0x11, 0x00


	//----- nvinfo : EIATTR_KPARAM_INFO
	.align		4
.L_27949:
        /*0108*/ 	.byte	0x04, 0x17
        /*010a*/ 	.short	(.L_27951 - .L_27950)
.L_27950:
        /*010c*/ 	.word	0x00000000
        /*0110*/ 	.short	0x0005
        /*0112*/ 	.short	0x0028
        /*0114*/ 	.byte	0x00, 0xf5, 0x21, 0x00


	//----- nvinfo : EIATTR_KPARAM_INFO
	.align		4
.L_27951:
        /*0118*/ 	.byte	0x04, 0x17
        /*011a*/ 	.short	(.L_27953 - .L_27952)
.L_27952:
        /*011c*/ 	.word	0x00000000
        /*0120*/ 	.short	0x0004
        /*0122*/ 	.short	0x0020
        /*0124*/ 	.byte	0x00, 0xf5, 0x21, 0x00


	//----- nvinfo : EIATTR_KPARAM_INFO
	.align		4
.L_27953:
        /*0128*/ 	.byte	0x04, 0x17
        /*012a*/ 	.short	(.L_27955 - .L_27954)
.L_27954:
        /*012c*/ 	.word	0x00000000
        /*0130*/ 	.short	0x0003
        /*0132*/ 	.short	0x0018
        /*0134*/ 	.byte	0x00, 0xf5, 0x21, 0x00


	//----- nvinfo : EIATTR_KPARAM_INFO
	.align		4
.L_27955:
        /*0138*/ 	.byte	0x04, 0x17
        /*013a*/ 	.short	(.L_27957 - .L_27956)
.L_27956:
        /*013c*/ 	.word	0x00000000
        /*0140*/ 	.short	0x0002
        /*0142*/ 	.short	0x0010
        /*0144*/ 	.byte	0x00, 0xf5, 0x21, 0x00


	//----- nvinfo : EIATTR_KPARAM_INFO
	.align		4
.L_27957:
        /*0148*/ 	.byte	0x04, 0x17
        /*014a*/ 	.short	(.L_27959 - .L_27958)
.L_27958:
        /*014c*/ 	.word	0x00000000
        /*0150*/ 	.short	0x0001
        /*0152*/ 	.short	0x0008
        /*0154*/ 	.byte	0x00, 0xf5, 0x21, 0x00


	//----- nvinfo : EIATTR_KPARAM_INFO
	.align		4
.L_27959:
        /*0158*/ 	.byte	0x04, 0x17
        /*015a*/ 	.short	(.L_27961 - .L_27960)
.L_27960:
        /*015c*/ 	.word	0x00000000
        /*0160*/ 	.short	0x0000
        /*0162*/ 	.short	0x0000
        /*0164*/ 	.byte	0x00, 0xf5, 0x21, 0x00


	//----- nvinfo : EIATTR_SPARSE_MMA_MASK
	.align		4
.L_27961:
        /*0168*/ 	.byte	0x03, 0x50
        /*016a*/ 	.short	0x0000


	//----- nvinfo : EIATTR_MAXREG_COUNT
	.align		4
        /*016c*/ 	.byte	0x03, 0x1b
        /*016e*/ 	.short	0x00ff


	//----- nvinfo : EIATTR_NUM_BARRIERS
	.align		4
        /*0170*/ 	.byte	0x02, 0x4c
        /*0172*/ 	.byte	0x01
	.zero		1


	//----- nvinfo : EIATTR_MERCURY_ISA_VERSION
	.align		4
        /*0174*/ 	.byte	0x03, 0x5f
        /*0176*/ 	.short	0x0101


	//----- nvinfo : EIATTR_COOP_GROUP_MASK_REGIDS
	.align		4
        /*0178*/ 	.byte	0x04, 0x29
        /*017a*/ 	.short	(.L_27963 - .L_27962)


	//   ....[0]....
.L_27962:
        /*017c*/ 	.word	0xffffffff


	//   ....[1]....
        /*0180*/ 	.word	0xffffffff


	//   ....[2]....
        /*0184*/ 	.word	0xffffffff


	//   ....[3]....
        /*0188*/ 	.word	0xffffffff


	//   ....[4]....
        /*018c*/ 	.word	0xffffffff


	//   ....[5]....
        /*0190*/ 	.word	0xffffffff


	//   ....[6]....
        /*0194*/ 	.word	0xffffffff


	//   ....[7]....
        /*0198*/ 	.word	0xffffffff


	//   ....[8]....
        /*019c*/ 	.word	0xffffffff


	//   ....[9]....
        /*01a0*/ 	.word	0xffffffff


	//   ....[10]....
        /*01a4*/ 	.word	0xffffffff


	//   ....[11]....
        /*01a8*/ 	.word	0xffffffff


	//   ....[12]....
        /*01ac*/ 	.word	0xffffffff


	//   ....[13]....
        /*01b0*/ 	.word	0xffffffff


	//   ....[14]....
        /*01b4*/ 	.word	0xffffffff


	//   ....[15]....
        /*01b8*/ 	.word	0xffffffff


	//   ....[16]....
        /*01bc*/ 	.word	0xffffffff


	//   ....[17]....
        /*01c0*/ 	.word	0xffffffff


	//   ....[18]....
        /*01c4*/ 	.word	0xffffffff


	//   ....[19]....
        /*01c8*/ 	.word	0xffffffff


	//   ....[20]....
        /*01cc*/ 	.word	0xffffffff


	//   ....[21]....
        /*01d0*/ 	.word	0xffffffff


	//   ....[22]....
        /*01d4*/ 	.word	0x05000009


	//   ....[23]....
        /*01d8*/ 	.word	0x05000009


	//   ....[24]....
        /*01dc*/ 	.word	0x05000009


	//   ....[25]....
        /*01e0*/ 	.word	0x05000009


	//   ....[26]....
        /*01e4*/ 	.word	0x05000009


	//----- nvinfo : EIATTR_COOP_GROUP_INSTR_OFFSETS
	.align		4
.L_27963:
        /*01e8*/ 	.byte	0x04, 0x28
        /*01ea*/ 	.short	(.L_27965 - .L_27964)


	//   ....[0]....
.L_27964:
        /*01ec*/ 	.word	0x000014a0


	//   ....[1]....
        /*01f0*/ 	.word	0x00001710


	//   ....[2]....
        /*01f4*/ 	.word	0x00001730


	//   ....[3]....
        /*01f8*/ 	.word	0x00001750


	//   ....[4]....
        /*01fc*/ 	.word	0x00001770


	//   ....[5]....
        /*0200*/ 	.word	0x00001870


	//   ....[6]....
        /*0204*/ 	.word	0x00001890


	//   ....[7]....
        /*0208*/ 	.word	0x000018b0


	//   ....[8]....
        /*020c*/ 	.word	0x000026f0


	//   ....[9]....
        /*0210*/ 	.word	0x00002720


	//   ....[10]....
        /*0214*/ 	.word	0x00002740


	//   ....[11]....
        /*0218*/ 	.word	0x00002760


	//   ....[12]....
        /*021c*/ 	.word	0x00002780


	//   ....[13]....
        /*0220*/ 	.word	0x000027d0


	//   ....[14]....
        /*0224*/ 	.word	0x000027f0


	//   ....[15]....
        /*0228*/ 	.word	0x00002810


	//   ....[16]....
        /*022c*/ 	.word	0x00004630


	//   ....[17]....
        /*0230*/ 	.word	0x00004670


	//   ....[18]....
        /*0234*/ 	.word	0x000046b0


	//   ....[19]....
        /*0238*/ 	.word	0x000046f0


	//   ....[20]....
        /*023c*/ 	.word	0x00004720


	//   ....[21]....
        /*0240*/ 	.word	0x00004740


	//   ....[22]....
        /*0244*/ 	.word	0x00004cd0


	//   ....[23]....
        /*0248*/ 	.word	0x00004d80


	//   ....[24]....
        /*024c*/ 	.word	0x00004e20


	//   ....[25]....
        /*0250*/ 	.word	0x00004e90


	//   ....[26]....
        /*0254*/ 	.word	0x00004f00


	//----- nvinfo : EIATTR_VRC_CTA_INIT_COUNT
	.align		4
.L_27965:
        /*0258*/ 	.byte	0x02, 0x4a
	.zero		1
	.zero		1


	//----- nvinfo : EIATTR_EXIT_INSTR_OFFSETS
	.align		4
        /*025c*/ 	.byte	0x04, 0x1c
        /*025e*/ 	.short	(.L_27967 - .L_27966)


	//   ....[0]....
.L_27966:
        /*0260*/ 	.word	0x000000d0


	//   ....[1]....
        /*0264*/ 	.word	0x00004ad0


	//   ....[2]....
        /*0268*/ 	.word	0x00004b00


	//   ....[3]....
        /*026c*/ 	.word	0x00004c60


	//----- nvinfo : EIATTR_CRS_STACK_SIZE
	.align		4
.L_27967:
        /*0270*/ 	.byte	0x04, 0x1e
        /*0272*/ 	.short	(.L_27969 - .L_27968)
.L_27968:
        /*0274*/ 	.word	0x00000000


	//----- nvinfo : EIATTR_CBANK_PARAM_SIZE
	.align		4
.L_27969:
        /*0278*/ 	.byte	0x03, 0x19
        /*027a*/ 	.short	0x008c


	//----- nvinfo : EIATTR_PARAM_CBANK
	.align		4
        /*027c*/ 	.byte	0x04, 0x0a
        /*027e*/ 	.short	(.L_27971 - .L_27970)
	.align		4
.L_27970:
        /*0280*/ 	.word	index@(.nv.constant0._ZN4vllm25paged_attention_v2_kernelIttLi96ELi16ELi128ELNS_18Fp8KVCacheDataTypeE0ELb0ELi512EEEvPfS2_PT_PKS3_PKT0_S9_ifPKiSB_iPKfiiiSD_SD_iiiii)
        /*0284*/ 	.short	0x0380
        /*0286*/ 	.short	0x008c


	//----- nvinfo : EIATTR_SW_WAR
	.align		4
.L_27971:
        /*0288*/ 	.byte	0x04, 0x36
        /*028a*/ 	.short	(.L_27973 - .L_27972)
.L_27972:
        /*028c*/ 	.word	0x00000008
.L_27973:


//--------------------- .nv.info._ZN4vllm25paged_attention_v2_kernelIttLi80ELi16ELi128ELNS_18Fp8KVCacheDataTypeE0ELb0ELi512EEEvPfS2_PT_PKS3_PKT0_S9_ifPKiSB_iPKfiiiSD_SD_iiiii --------------------------
	.section	.nv.info._ZN4vllm25paged_attention_v2_kernelIttLi80ELi16ELi128ELNS_18Fp8KVCacheDataTypeE0ELb0ELi512EEEvPfS2_PT_PKS3_PKT0_S9_ifPKiSB_iPKfiiiSD_SD_iiiii,"",@"SHT_CUDA_INFO"
	.sectionflags	@""
	.align	4


	//----- nvinfo : EIATTR_CUDA_API_VERSION
	.align		4
        /*0000*/ 	.byte	0x04, 0x37
        /*0002*/ 	.short	(.L_27975 - .L_27974)
.L_27974:
        /*0004*/ 	.word	0x00000082


	//----- nvinfo : EIATTR_KPARAM_INFO
	.align		4
.L_27975:
        /*0008*/ 	.byte	0x04, 0x17
        /*000a*/ 	.short	(.L_27977 - .L_27976)
.L_27976:
        /*000c*/ 	.word	0x00000000
        /*0010*/ 	.short	0x0015
        /*0012*/ 	.short	0x0088
        /*0014*/ 	.byte	0x00, 0xf0, 0x11, 0x00


	//----- nvinfo : EIATTR_KPARAM_INFO
	.align		4
.L_27977:
        /*0018*/ 	.byte	0x04, 0x17
        /*001a*/ 	.short	(.L_27979 - .L_27978)
.L_27978:
        /*001c*/ 	.word	0x00000000
        /*0020*/ 	.short	0x0014
        /*0022*/ 	.short	0x0084
        /*0024*/ 	.byte	0x00, 0xf0, 0x11, 0x00


	//----- nvinfo : EIATTR_KPARAM_INFO
	.align		4
.L_27979:
        /*0028*/ 	.byte	0x04, 0x17
        /*002a*/ 	.short	(.L_27981 - .L_27980)
.L_27980:
        /*002c*/ 	.word	0x00000000
        /*0030*/ 	.short	0x0013
        /*0032*/ 	.short	0x0080
        /*0034*/ 	.byte	0x00, 0xf0, 0x11, 0x00


	//----- nvinfo : EIATTR_KPARAM_INFO
	.align		4
.L_27981:
        /*0038*/ 	.byte	0x04, 0x17
        /*003a*/ 	.short	(.L_27983 - .L_27982)
.L_27982:
        /*003c*/ 	.word	0x00000000
        /*0040*/ 	.short	0x0012
        /*0042*/ 	.short	0x007c
        /*0044*/ 	.byte	0x00, 0xf0, 0x11, 0x00


	//----- nvinfo : EIATTR_KPARAM_INFO
	.align		4
.L_27983:
        /*0048*/ 	.byte	0x04, 0x17
        /*004a*/ 	.short	(.L_27985 - .L_27984)
.L_27984:
        /*004c*/ 	.word	0x00000000
        /*0050*/ 	.short	0x0011
        /*0052*/ 	.short	0x0078
        /*0054*/ 	.byte	0x00, 0xf0, 0x11, 0x00


	//----- nvinfo : EIATTR_KPARAM_INFO
	.align		4
.L_27985:
        /*0058*/ 	.byte	0x04, 0x17
        /*005a*/ 	.short	(.L_27987 - .L_27986)
.L_27986:
        /*005c*/ 	.word	0x00000000
        /*0060*/ 	.short	0x0010
        /*0062*/ 	.short	0x0070
        /*0064*/ 	.byte	0x00, 0xf5, 0x21, 0x00


	//----- nvinfo : EIATTR_KPARAM_INFO
	.align		4
.L_27987:
        /*0068*/ 	.byte	0x04, 0x17
        /*006a*/ 	.short	(.L_27989 - .L_27988)
.L_27988:
        /*006c*/ 	.word	0x00000000
        /*0070*/ 	.short	0x000f
        /*0072*/ 	.short	0x0068
        /*0074*/ 	.byte	0x00, 0xf5, 0x21, 0x00


	//----- nvinfo : EIATTR_KPARAM_INFO
	.align		4
.L_27989:
        /*0078*/ 	.byte	0x04, 0x17
        /*007a*/ 	.short	(.L_27991 - .L_27990)
.L_27990:
        /*007c*/ 	.word	0x00000000
        /*0080*/ 	.short	0x000e
        /*0082*/ 	.short	0x0060
        /*0084*/ 	.byte	0x00, 0xf0, 0x11, 0x00


	//----- nvinfo : EIATTR_KPARAM_INFO
	.align		4
.L_27991:
        /*0088*/ 	.byte	0x04, 0x17
        /*008a*/ 	.short	(.L_27993 - .L_27992)
.L_27992:
        /*008c*/ 	.word	0x00000000
        /*0090*/ 	.short	0x000d
        /*0092*/ 	.short	0x005c
        /*0094*/ 	.byte	0x00, 0xf0, 0x11, 0x00


	//----- nvinfo : EIATTR_KPARAM_INFO
	.align		4
.L_27993:
        /*0098*/ 	.byte	0x04, 0x17
        /*009a*/ 	.short	(.L_27995 - .L_27994)
.L_27994:
        /*009c*/ 	.word	0x00000000
        /*00a0*/ 	.short	0x000c
        /*00a2*/ 	.short	0x0058
        /*00a4*/ 	.byte	0x00, 0xf0, 0x11, 0x00


	//----- nvinfo : EIATTR_KPARAM_INFO
	.align		4
.L_27995:
        /*00a8*/ 	.byte	0x04, 0x17
        /*00aa*/ 	.short	(.L_27997 - .L_27996)
.L_27996:
        /*00ac*/ 	.word	0x00000000
        /*00b0*/ 	.short	0x000b
        /*00b2*/ 	.short	0x0050
        /*00b4*/ 	.byte	0x00, 0xf5, 0x21, 0x00


	//----- nvinfo : EIATTR_KPARAM_INFO
	.align		4
.L_27997:
        /*00b8*/ 	.byte	0x04, 0x17
        /*00ba*/ 	.short	(.L_27999 - .L_27998)
.L_27998:
        /*00bc*/ 	.word	0x00000000
        /*00c0*/ 	.short	0x000a
        /*00c2*/ 	.short	0x0048
        /*00c4*/ 	.byte	0x00, 0xf0, 0x11, 0x00


	//----- nvinfo : EIATTR_KPARAM_INFO
	.align		4
.L_27999:
        /*00c8*/ 	.byte	0x04, 0x17
        /*00ca*/ 	.short	(.L_28001 - .L_28000)
.L_28000:
        /*00cc*/ 	.word	0x00000000
        /*00d0*/ 	.short	0x0009
        /*00d2*/ 	.short	0x0040
        /*00d4*/ 	.byte	0x00, 0xf5, 0x21, 0x00


	//----- nvinfo : EIATTR_KPARAM_INFO
	.align		4
.L_28001:
        /*00d8*/ 	.byte	0x04, 0x17
        /*00da*/ 	.short	(.L_28003 - .L_28002)
.L_28002:
        /*00dc*/ 	.word	0x00000000
        /*00e0*/ 	.short	0x0008
        /*00e2*/ 	.short	0x0038
        /*00e4*/ 	.byte	0x00, 0xf5, 0x21, 0x00


	//----- nvinfo : EIATTR_KPARAM_INFO
	.align		4
.L_28003:
        /*00e8*/ 	.byte	0x04, 0x17
        /*00ea*/ 	.short	(.L_28005 - .L_28004)
.L_28004:
        /*00ec*/ 	.word	0x00000000
        /*00f0*/ 	.short	0x0007
        /*00f2*/ 	.short	0x0034
        /*00f4*/ 	.byte	0x00, 0xf0, 0x11, 0x00


	//----- nvinfo : EIATTR_KPARAM_INFO
	.align		4
.L_28005:
        /*00f8*/ 	.byte	0x04, 0x17
        /*00fa*/ 	.short	(.L_28007 - .L_28006)
.L_28006:
        /*00fc*/ 	.word	0x00000000
        /*0100*/ 	.short	0x0006
        /*0102*/ 	.short	0x0030
        /*0104*/ 	.byte	0x00, 0xf0, 0x11, 0x00


	//----- nvinfo : EIATTR_KPARAM_INFO
	.align		4
.L_28007:
        /*0108*/ 	.byte	0x04, 0x17
        /*010a*/ 	.short	(.L_28009 - .L_28008)
.L_28008:
        /*010c*/ 	.word	0x00000000
        /*0110*/ 	.short	0x0005
        /*0112*/ 	.short	0x0028
        /*0114*/ 	.byte	0x00, 0xf5, 0x21, 0x00


	//----- nvinfo : EIATTR_KPARAM_INFO
	.align		4
.L_28009:
        /*0118*/ 	.byte	0x04, 0x17
        /*011a*/ 	.short	(.L_28011 - .L_28010)
.L_28010:
        /*011c*/ 	.word	0x00000000
        /*0120*/ 	.short	0x0004
        /*0122*/ 	.short	0x0020
        /*0124*/ 	.byte	0x00, 0xf5, 0x21, 0x00


	//----- nvinfo : EIATTR_KPARAM_INFO
	.align		4
.L_28011:
        /*0128*/ 	.byte	0x04, 0x17
        /*012a*/ 	.short	(.L_28013 - .L_28012)
.L_28012:
        /*012c*/ 	.word	0x00000000
        /*0130*/ 	.short	0x0003
        /*0132*/ 	.short	0x0018
        /*0134*/ 	.byte	0x00, 0xf5, 0x21, 0x00


	//----- nvinfo : EIATTR_KPARAM_INFO
	.align		4
.L_28013:
        /*0138*/ 	.byte	0x04, 0x17
        /*013a*/ 	.short	(.L_28015 - .L_28014)
.L_28014:
        /*013c*/ 	.word	0x00000000
        /*0140*/ 	.short	0x0002
        /*0142*/ 	.short	0x0010
        /*0144*/ 	.byte	0x00, 0xf5, 0x21, 0x00


	//----- nvinfo : EIATTR_KPARAM_INFO
	.align		4
.L_28015:
        /*0148*/ 	.byte	0x04, 0x17
        /*014a*/ 	.short	(.L_28017 - .L_28016)
.L_28016:
        /*014c*/ 	.word	0x00000000
        /*0150*/ 	.short	0x0001
        /*0152*/ 	.short	0x0008
        /*0154*/ 	.byte	0x00, 0xf5, 0x21, 0x00


	//----- nvinfo : EIATTR_KPARAM_INFO
	.align		4
.L_28017:
        /*0158*/ 	.byte	0x04, 0x17
        /*015a*/ 	.short	(.L_28019 - .L_28018)
.L_28018:
        /*015c*/ 	.word	0x00000000
        /*0160*/ 	.short	0x0000
        /*0162*/ 	.short	0x0000
        /*0164*/ 	.byte	0x00, 0xf5, 0x21, 0x00


	//----- nvinfo : EIATTR_SPARSE_MMA_MASK
	.align		4
.L_28019:
        /*0168*/ 	.byte	0x03, 0x50
        /*016a*/ 	.short	0x0000


	//----- nvinfo : EIATTR_MAXREG_COUNT
	.align		4
        /*016c*/ 	.byte	0x03, 0x1b
        /*016e*/ 	.short	0x00ff


	//----- nvinfo : EIATTR_NUM_BARRIERS
	.align		4
        /*0170*/ 	.byte	0x02, 0x4c
        /*0172*/ 	.byte	0x01
	.zero		1


	//----- nvinfo : EIATTR_MERCURY_ISA_VERSION
	.align		4
        /*0174*/ 	.byte	0x03, 0x5f
        /*0176*/ 	.short	0x0101


	//----- nvinfo : EIATTR_COOP_GROUP_MASK_REGIDS
	.align		4
        /*0178*/ 	.byte	0x04, 0x29
        /*017a*/ 	.short	(.L_28021 - .L_28020)


	//   ....[0]....
.L_28020:
        /*017c*/ 	.word	0xffffffff


	//   ....[1]....
        /*0180*/ 	.word	0xffffffff


	//   ....[2]....
        /*0184*/ 	.word	0xffffffff


	//   ....[3]....
        /*0188*/ 	.word	0xffffffff


	//   ....[4]....
        /*018c*/ 	.word	0xffffffff


	//   ....[5]....
        /*0190*/ 	.word	0xffffffff


	//   ....[6]....
        /*0194*/ 	.word	0xffffffff


	//   ....[7]....
        /*0198*/ 	.word	0xffffffff


	//   ....[8]....
        /*019c*/ 	.word	0xffffffff


	//   ....[9]....
        /*01a0*/ 	.word	0xffffffff


	//   ....[10]....
        /*01a4*/ 	.word	0xffffffff


	//   ....[11]....
        /*01a8*/ 	.word	0xffffffff


	//   ....[12]....
        /*01ac*/ 	.word	0xffffffff


	//   ....[13]....
        /*01b0*/ 	.word	0xffffffff


	//   ....[14]....
        /*01b4*/ 	.word	0xffffffff


	//   ....[15]....
        /*01b8*/ 	.word	0xffffffff


	//   ....[16]....
        /*01bc*/ 	.word	0xffffffff


	//   ....[17]....
        /*01c0*/ 	.word	0xffffffff


	//   ....[18]....
        /*01c4*/ 	.word	0xffffffff


	//   ....[19]....
        /*01c8*/ 	.word	0xffffffff


	//   ....[20]....
        /*01cc*/ 	.word	0xffffffff


	//   ....[21]....
        /*01d0*/ 	.word	0x0500000e


	//   ....[22]....
        /*01d4*/ 	.word	0x0500000e


	//   ....[23]....
        /*01d8*/ 	.word	0x0500000e


	//   ....[24]....
        /*01dc*/ 	.word	0x0500000e


	//   ....[25]....
        /*01e0*/ 	.word	0x0500000e


	//----- nvinfo : EIATTR_COOP_GROUP_INSTR_OFFSETS
	.align		4
.L_28021:
        /*01e4*/ 	.byte	0x04, 0x28
        /*01e6*/ 	.short	(.L_28023 - .L_28022)


	//   ....[0]....
.L_28022:
        /*01e8*/ 	.word	0x000012b0


	//   ....[1]....
        /*01ec*/ 	.word	0x000014e0


	//   ....[2]....
        /*01f0*/ 	.word	0x00001500


	//   ....[3]....
        /*01f4*/ 	.word	0x00001520


	//   ....[4]....
        /*01f8*/ 	.word	0x00001540


	//   ....[5]....
        /*01fc*/ 	.word	0x00001640


	//   ....[6]....
        /*0200*/ 	.word	0x00001660


	//   ....[7]....
        /*0204*/ 	.word	0x00001680


	//   ....[8]....
        /*0208*/ 	.word	0x000024c0


	//   ....[9]....
        /*020c*/ 	.word	0x000024f0


	//   ....[10]....
        /*0210*/ 	.word	0x00002510


	//   ....[11]....
        /*0214*/ 	.word	0x00002530


	//   ....[12]....
        /*0218*/ 	.word	0x00002550


	//   ....[13]....
        /*021c*/ 	.word	0x000025a0


	//   ....[14]....
        /*0220*/ 	.word	0x000025c0


	//   ....[15]....
        /*0224*/ 	.word	0x000025e0


	//   ....[16]....
        /*0228*/ 	.word	0x00004170


	//   ....[17]....
        /*022c*/ 	.word	0x000041b0


	//   ....[18]....
        /*0230*/ 	.word	0x000041f0


	//   ....[19]....
        /*0234*/ 	.word	0x00004230


	//   ....[20]....
        /*0238*/ 	.word	0x00004270


	//   ....[21]....
        /*023c*/ 	.word	0x00004770


	//   ....[22]....
        /*0240*/ 	.word	0x00004820


	//   ....[23]....
        /*0244*/ 	.word	0x000048c0


	//   ....[24]....
        /*0248*/ 	.word	0x00004930


	//   ....[25]....
        /*024c*/ 	.word	0x000049a0


	//----- nvinfo : EIATTR_VRC_CTA_INIT_COUNT
	.align		4
.L_28023:
        /*0250*/ 	.byte	0x02, 0x4a
	.zero		1
	.zero		1


	//----- nvinfo : EIATTR_EXIT_INSTR_OFFSETS
	.align		4
        /*0254*/ 	.byte	0x04, 0x1c
        /*0256*/ 	.short	(.L_28025 - .L_28024)


	//   ....[0]....
.L_28024:
        /*0258*/ 	.word	0x000000d0


	//   ....[1]....
        /*025c*/ 	.word	0x00004590


	//   ....[2]....
        /*0260*/ 	.word	0x000045c0


	//   ....[3]....
        /*0264*/ 	.word	0x00004700


	//----- nvinfo : EIATTR_CRS_STACK_SIZE
	.align		4
.L_28025:
        /*0268*/ 	.byte	0x04, 0x1e
        /*026a*/ 	.short	(.L_28027 - .L_28026)
.L_28026:
        /*026c*/ 	.word	0x00000000


	//----- nvinfo : EIATTR_CBANK_PARAM_SIZE
	.align		4
.L_28027:
        /*0270*/ 	.byte	0x03, 0x19
        /*0272*/ 	.short	0x008c


	//----- nvinfo : EIATTR_PARAM_CBANK
	.align		4
        /*0274*/ 	.byte	0x04, 0x0a
        /*0276*/ 	.short	(.L_28029 - .L_28028)
	.align		4
.L_28028:
        /*0278*/ 	.word	index@(.nv.constant0._ZN4vllm25paged_attention_v2_kernelIttLi80ELi16ELi128ELNS_18Fp8KVCacheDataTypeE0ELb0ELi512EEEvPfS2_PT_PKS3_PKT0_S9_ifPKiSB_iPKfiiiSD_SD_iiiii)
        /*027c*/ 	.short	0x0380
        /*027e*/ 	.short	0x008c


	//----- nvinfo : EIATTR_SW_WAR
	.align		4
.L_28029:
        /*0280*/ 	.byte	0x04, 0x36
        /*0282*/ 	.short	(.L_28031 - .L_28030)
.L_28030:
        /*0284*/ 	.word	0x00000008
.L_28031:


//--------------------- .nv.info._ZN4vllm25paged_attention_v2_kernelIttLi64ELi16ELi128ELNS_18Fp8KVCacheDataTypeE0ELb0ELi512EEEvPfS2_PT_PKS3_PKT0_S9_ifPKiSB_iPKfiiiSD_SD_iiiii --------------------------
	.section	.nv.info._ZN4vllm25paged_attention_v2_kernelIttLi64ELi16ELi128ELNS_18Fp8KVCacheDataTypeE0ELb0ELi512EEEvPfS2_PT_PKS3_PKT0_S9_ifPKiSB_iPKfiiiSD_SD_iiiii,"",@"SHT_CUDA_INFO"
	.sectionflags	@""
	.align	4


	//----- nvinfo : EIATTR_CUDA_API_VERSION
	.align		4
        /*0000*/ 	.byte	0x04, 0x37
        /*0002*/ 	.short	(.L_28033 - .L_28032)
.L_28032:
        /*0004*/ 	.word	0x00000082


	//----- nvinfo : EIATTR_KPARAM_INFO
	.align		4
.L_28033:
        /*0008*/ 	.byte	0x04, 0x17
        /*000a*/ 	.short	(.L_28035 - .L_28034)
.L_28034:
        /*000c*/ 	.word	0x00000000
        /*0010*/ 	.short	0x0015
        /*0012*/ 	.short	0x0088
        /*0014*/ 	.byte	0x00, 0xf0, 0x11, 0x00


	//----- nvinfo : EIATTR_KPARAM_INFO
	.align		4
.L_28035:
        /*0018*/ 	.byte	0x04, 0x17
        /*001a*/ 	.short	(.L_28037 - .L_28036)
.L_28036:
        /*001c*/ 	.word	0x00000000
        /*0020*/ 	.short	0x0014
        /*0022*/ 	.short	0x0084
        /*0024*/ 	.byte	0x00, 0xf0, 0x11, 0x00


	//----- nvinfo : EIATTR_KPARAM_INFO
	.align		4
.L_28037:
        /*0028*/ 	.byte	0x04, 0x17
        /*002a*/ 	.short	(.L_28039 - .L_28038)
.L_28038:
        /*002c*/ 	.word	0x00000000
        /*0030*/ 	.short	0x0013
        /*0032*/ 	.short	0x0080
        /*0034*/ 	.byte	0x00, 0xf0, 0x11, 0x00


	//----- nvinfo : EIATTR_KPARAM_INFO
	.align		4
.L_28039:
        /*0038*/ 	.byte	0x04, 0x17
        /*003a*/ 	.short	(.L_28041 - .L_28040)
.L_28040:
        /*003c*/ 	.word	0x00000000
        /*0040*/ 	.short	0x0012
        /*0042*/ 	.short	0x007c
        /*0044*/ 	.byte	0x00, 0xf0, 0x11, 0x00


	//----- nvinfo : EIATTR_KPARAM_INFO
	.align		4
.L_28041:
        /*0048*/ 	.byte	0x04, 0x17
        /*004a*/ 	.short	(.L_28043 - .L_28042)
.L_28042:
        /*004c*/ 	.word	0x00000000
        /*0050*/ 	.short	0x0011
        /*0052*/ 	.short	0x0078
        /*0054*/ 	.byte	0x00, 0xf0, 0x11, 0x00


	//----- nvinfo : EIATTR_KPARAM_INFO
	.align		4
.L_28043:
        /*0058*/ 	.byte	0x04, 0x17
        /*005a*/ 	.short	(.L_28045 - .L_28044)
.L_28044:
        /*005c*/ 	.word	0x00000000
        /*0060*/ 	.short	0x0010
        /*0062*/ 	.short	0x0070
        /*0064*/ 	.byte	0x00, 0xf5, 0x21, 0x00


	//----- nvinfo : EIATTR_KPARAM_INFO
	.align		4
.L_28045:
        /*0068*/ 	.byte	0x04, 0x17
        /*006a*/ 	.short	(.L_28047 - .L_28046)
.L_28046:
        /*006c*/ 	.word	0x00000000
        /*0070*/ 	.short	0x000f
        /*0072*/ 	.short	0x0068
        /*0074*/ 	.byte	0x00, 0xf5, 0x21, 0x00


	//----- nvinfo : EIATTR_KPARAM_INFO
	.align		4
.L_28047:
        /*0078*/ 	.byte	0x04, 0x17
        /*007a*/ 	.short	(.L_28049 - .L_28048)
.L_28048:
        /*007c*/ 	.word	0x00000000
        /*0080*/ 	.short	0x000e
        /*0082*/ 	.short	0x0060
        /*0084*/ 	.byte	0x00, 0xf0, 0x11, 0x00


	//----- nvinfo : EIATTR_KPARAM_INFO
	.align		4
.L_28049:
        /*0088*/ 	.byte	0x04, 0x17
        /*008a*/ 	.short	(.L_28051 - .L_28050)
.L_28050:
        /*008c*/ 	.word	0x00000000
        /*0090*/ 	.short	0x000d
        /*0092*/ 	.short	0x005c
        /*0094*/ 	.byte	0x00, 0xf0, 0x11, 0x00


	//----- nvinfo : EIATTR_KPARAM_INFO
	.align		4
.L_28051:
        /*0098*/ 	.byte	0x04, 0x17
        /*009a*/ 	.short	(.L_28053 - .L_28052)
.L_28052:
        /*009c*/ 	.word	0x00000000
        /*00a0*/ 	.short	0x000c
        /*00a2*/ 	.short	0x0058
        /*00a4*/ 	.byte	0x00, 0xf0, 0x11, 0x00


	//----- nvinfo : EIATTR_KPARAM_INFO
	.align		4
.L_28053:
        /*00a8*/ 	.byte	0x04, 0x17
        /*00aa*/ 	.short	(.L_28055 - .L_28054)
.L_28054:
        /*00ac*/ 	.word	0x00000000
        /*00b0*/ 	.short	0x000b
        /*00b2*/ 	.short	0x0050
        /*00b4*/ 	.byte	0x00, 0xf5, 0x21, 0x00


	//----- nvinfo : EIATTR_KPARAM_INFO
	.align		4
.L_28055:
        /*00b8*/ 	.byte	0x04, 0x17
        /*00ba*/ 	.short	(.L_28057 - .L_28056)
.L_28056:
        /*00bc*/ 	.word	0x00000000
        /*00c0*/ 	.short	0x000a
        /*00c2*/ 	.short	0x0048
        /*00c4*/ 	.byte	0x00, 0xf0, 0x11, 0x00


	//----- nvinfo : EIATTR_KPARAM_INFO
	.align		4
.L_28057:
        /*00c8*/ 	.byte	0x04, 0x17
        /*00ca*/ 	.short	(.L_28059 - .L_28058)
.L_28058:
        /*00cc*/ 	.word	0x00000000
        /*00d0*/ 	.short	0x0009
        /*00d2*/ 	.short	0x0040
        /*00d4*/ 	.byte	0x00, 0xf5, 0x21, 0x00


	//----- nvinfo : EIATTR_KPARAM_INFO
	.align		4
.L_28059:
        /*00d8*/ 	.byte	0x04, 0x17
        /*00da*/ 	.short	(.L_28061 - .L_28060)
.L_28060:
        /*00dc*/ 	.word	0x00000000
        /*00e0*/ 	.short	0x0008
        /*00e2*/ 	.short	0x0038
        /*00e4*/ 	.byte	0x00, 0xf5, 0x21, 0x00


	//----- nvinfo : EIATTR_KPARAM_INFO
	.align		4
.L_28061:
        /*00e8*/ 	.byte	0x04, 0x17
        /*00ea*/ 	.short	(.L_28063 - .L_28062)
.L_28062:
        /*00ec*/ 	.word	0x00000000
        /*00f0*/ 	.short	0x0007
        /*00f2*/ 	.short	0x0034
        /*00f4*/ 	.byte	0x00, 0xf0, 0x11, 0x00


	//----- nvinfo : EIATTR_KPARAM_INFO
	.align		4
.L_28063:
        /*00f8*/ 	.byte	0x04, 0x17
        /*00fa*/ 	.short	(.L_28065 - .L_28064)
.L_28064:
        /*00fc*/ 	.word	0x00000000
        /*0100*/ 	.short	0x0006
        /*0102*/ 	.short	0x0030
        /*0104*/ 	.byte	0x00, 0xf0, 0x11, 0x00


	//----- nvinfo : EIATTR_KPARAM_INFO
	.align		4
.L_28065:
        /*0108*/ 	.byte	0x04, 0x17
        /*010a*/ 	.short	(.L_28067 - .L_28066)
.L_28066:
        /*010c*/ 	.word	0x00000000
        /*0110*/ 	.short	0x0005
        /*0112*/ 	.short	0x0028
        /*0114*/ 	.byte	0x00, 0xf5, 0x21, 0x00


	//----- nvinfo : EIATTR_KPARAM_INFO
	.align		4
.L_28067:
        /*0118*/ 	.byte	0x04, 0x17
        /*011a*/ 	.short	(.L_28069 - .L_28068)
.L_28068:
        /*011c*/ 	.word	0x00000000
        /*0120*/ 	.short	0x0004
        /*0122*/ 	.short	0x0020
        /*0124*/ 	.byte	0x00, 0xf5, 0x21, 0x00


	//----- nvinfo : EIATTR_KPARAM_INFO
	.align		4
.L_28069:
        /*0128*/ 	.byte	0x04, 0x17
        /*012a*/ 	.short	(.L_28071 - .L_28070)
.L_28070:
        /*012c*/ 	.word	0x00000000
        /*0130*/ 	.short	0x0003
        /*0132*/ 	.short	0x0018
        /*0134*/ 	.byte	0x00, 0xf5, 0x21, 0x00


	//----- nvinfo : EIATTR_KPARAM_INFO
	.align		4
.L_28071:
        /*0138*/ 	.byte	0x04, 0x17
        /*013a*/ 	.short	(.L_28073 - .L_28072)
.L_28072:
        /*013c*/ 	.word	0x00000000
        /*0140*/ 	.short	0x0002
        /*0142*/ 	.short	0x0010
        /*0144*/ 	.byte	0x00, 0xf5, 0x21, 0x00


	//----- nvinfo : EIATTR_KPARAM_INFO
	.align		4
.L_28073:
        /*0148*/ 	.byte	0x04, 0x17
        /*014a*/ 	.short	(.L_28075 - .L_28074)
.L_28074:
        /*014c*/ 	.word	0x00000000
        /*0150*/ 	.short	0x0001
        /*0152*/ 	.short	0x0008
        /*0154*/ 	.byte	0x00, 0xf5, 0x21, 0x00


	//----- nvinfo : EIATTR_KPARAM_INFO
	.align		4
.L_28075:
        /*0158*/ 	.byte	0x04, 0x17
        /*015a*/ 	.short	(.L_28077 - .L_28076)
.L_28076:
        /*015c*/ 	.word	0x00000000
        /*0160*/ 	.short	0x0000
        /*0162*/ 	.short	0x0000
        /*0164*/ 	.byte	0x00, 0xf5, 0x21, 0x00


	//----- nvinfo : EIATTR_SPARSE_MMA_MASK
	.align		4
.L_28077:
        /*0168*/ 	.byte	0x03, 0x50
        /*016a*/ 	.short	0x0000


	//----- nvinfo : EIATTR_MAXREG_COUNT
	.align		4
        /*016c*/ 	.byte	0x03, 0x1b
        /*016e*/ 	.short	0x00ff


	//----- nvinfo : EIATTR_NUM_BARRIERS
	.align		4
        /*0170*/ 	.byte	0x02, 0x4c
        /*0172*/ 	.byte	0x01
	.zero		1


	//----- nvinfo : EIATTR_MERCURY_ISA_VERSION
	.align		4
        /*0174*/ 	.byte	0x03, 0x5f
        /*0176*/ 	.short	0x0101


	//----- nvinfo : EIATTR_COOP_GROUP_MASK_REGIDS
	.align		4
        /*0178*/ 	.byte	0x04, 0x29
        /*017a*/ 	.short	(.L_28079 - .L_28078)


	//   ....[0]....
.L_28078:
        /*017c*/ 	.word	0xffffffff


	//   ....[1]....
        /*0180*/ 	.word	0xffffffff


	//   ....[2]....
        /*0184*/ 	.word	0xffffffff


	//   ....[3]....
        /*0188*/ 	.word	0xffffffff


	//   ....[4]....
        /*018c*/ 	.word	0xffffffff


	//   ....[5]....
        /*0190*/ 	.word	0xffffffff


	//   ....[6]....
        /*0194*/ 	.word	0xffffffff


	//   ....[7]....
        /*0198*/ 	.word	0xffffffff


	//   ....[8]....
        /*019c*/ 	.word	0xffffffff


	//   ....[9]....
        /*01a0*/ 	.word	0xffffffff


	//   ....[10]....
        /*01a4*/ 	.word	0xffffffff


	//   ....[11]....
        /*01a8*/ 	.word	0xffffffff


	//   ....[12]....
        /*01ac*/ 	.word	0xffffffff


	//   ....[13]....
        /*01b0*/ 	.word	0xffffffff


	//   ....[14]....
        /*01b4*/ 	.word	0xffffffff


	//   ....[15]....
        /*01b8*/ 	.word	0xffffffff


	//   ....[16]....
        /*01bc*/ 	.word	0xffffffff


	//   ....[17]....
        /*01c0*/ 	.word	0xffffffff


	//   ....[18]....
        /*01c4*/ 	.word	0xffffffff


	//   ....[19]....
        /*01c8*/ 	.word	0xffffffff


	//   ....[20]....
        /*01cc*/ 	.word	0x0500000c


	//   ....[21]....
        /*01d0*/ 	.word	0x0500000c


	//   ....[22]....
        /*01d4*/ 	.word	0x0500000c


	//   ....[23]....
        /*01d8*/ 	.word	0x0500000c


	//   ....[24]....
        /*01dc*/ 	.word	0x0500000c


	//----- nvinfo : EIATTR_COOP_GROUP_INSTR_OFFSETS
	.align		4
.L_28079:
        /*01e0*/ 	.byte	0x04, 0x28
        /*01e2*/ 	.short	(.L_28081 - .L_28080)


	//   ....[0]....
.L_28080:
        /*01e4*/ 	.word	0x000010a0


	//   ....[1]....
        /*01e8*/ 	.word	0x000012e0


	//   ....[2]....
        /*01ec*/ 	.word	0x00001300


	//   ....[3]....
        /*01f0*/ 	.word	0x00001320


	//   ....[4]....
        /*01f4*/ 	.word	0x00001340


	//   ....[5]....
        /*01f8*/ 	.word	0x00001430


	//   ....[6]....
        /*01fc*/ 	.word	0x00001450


	//   ....[7]....
        /*0200*/ 	.word	0x00001480


	//   ....[8]....
        /*0204*/ 	.word	0x000022c0


	//   ....[9]....
        /*0208*/ 	.word	0x000022f0


	//   ....[10]....
        /*020c*/ 	.word	0x00002310


	//   ....[11]....
        /*0210*/ 	.word	0x00002330


	//   ....[12]....
        /*0214*/ 	.word	0x00002350


	//   ....[13]....
        /*0218*/ 	.word	0x000023a0


	//   ....[14]....
        /*021c*/ 	.word	0x000023c0


	//   ....[15]....
        /*0220*/ 	.word	0x000023e0


	//   ....[16]....
        /*0224*/ 	.word	0x00003c90


	//   ....[17]....
        /*0228*/ 	.word	0x00003cd0


	//   ....[18]....
        /*022c*/ 	.word	0x00003d30


	//   ....[19]....
        /*0230*/ 	.word	0x00003d40


	//   ....[20]....
        /*0234*/ 	.word	0x00004230


	//   ....[21]....
        /*0238*/ 	.word	0x000042e0


	//   ....[22]....
        /*023c*/ 	.word	0x00004370


	//   ....[23]....
        /*0240*/ 	.word	0x000043e0


	//   ....[24]....
        /*0244*/ 	.word	0x00004450


	//----- nvinfo : EIATTR_VRC_CTA_INIT_COUNT
	.align		4
.L_28081:
        /*0248*/ 	.byte	0x02, 0x4a
	.zero		1
	.zero		1


	//----- nvinfo : EIATTR_EXIT_INSTR_OFFSETS
	.align		4
        /*024c*/ 	.byte	0x04, 0x1c
        /*024e*/ 	.short	(.L_28083 - .L_28082)


	//   ....[0]....
.L_28082:
        /*0250*/ 	.word	0x000000d0


	//   ....[1]....
        /*0254*/ 	.word	0x00004030


	//   ....[2]....
        /*0258*/ 	.word	0x00004060


	//   ....[3]....
        /*025c*/ 	.word	0x000041c0


	//----- nvinfo : EIATTR_CRS_STACK_SIZE
	.align		4
.L_28083:
        /*0260*/ 	.byte	0x04, 0x1e
        /*0262*/ 	.short	(.L_28085 - .L_28084)
.L_28084:
        /*0264*/ 	.word	0x00000000


	//----- nvinfo : EIATTR_CBANK_PARAM_SIZE
	.align		4
.L_28085:
        /*0268*/ 	.byte	0x03, 0x19
        /*026a*/ 	.short	0x008c


	//----- nvinfo : EIATTR_PARAM_CBANK
	.align		4
        /*026c*/ 	.byte	0x04, 0x0a
        /*026e*/ 	.short	(.L_28087 - .L_28086)
	.align		4
.L_28086:
        /*0270*/ 	.word	index@(.nv.constant0._ZN4vllm25paged_attention_v2_kernelIttLi64ELi16ELi128ELNS_18Fp8KVCacheDataTypeE0ELb0ELi512EEEvPfS2_PT_PKS3_PKT0_S9_ifPKiSB_iPKfiiiSD_SD_iiiii)
        /*0274*/ 	.short	0x0380
        /*0276*/ 	.short	0x008c


	//----- nvinfo : EIATTR_SW_WAR
	.align		4
.L_28087:
        /*0278*/ 	.byte	0x04, 0x36
        /*027a*/ 	.short	(.L_28089 - .L_28088)
.L_28088:
        /*027c*/ 	.word	0x00000008
.L_28089:


//--------------------- .nv.info._ZN4vllm25paged_attention_v2_kernelIttLi32ELi16ELi128ELNS_18Fp8KVCacheDataTypeE0ELb0ELi512EEEvPfS2_PT_PKS3_PKT0_S9_ifPKiSB_iPKfiiiSD_SD_iiiii --------------------------
	.section	.nv.info._ZN4vllm25paged_attention_v2_kernelIttLi32ELi16ELi128ELNS_18Fp8KVCacheDataTypeE0ELb0ELi512EEEvPfS2_PT_PKS3_PKT0_S9_ifPKiSB_iPKfiiiSD_SD_iiiii,"",@"SHT_CUDA_INFO"
	.sectionflags	@""
	.align	4


	//----- nvinfo : EIATTR_CUDA_API_VERSION
	.align		4
        /*0000*/ 	.byte	0x04, 0x37
        /*0002*/ 	.short	(.L_28091 - .L_28090)
.L_28090:
        /*0004*/ 	.word	0x00000082


	//----- nvinfo : EIATTR_KPARAM_INFO
	.align		4
.L_28091:
        /*0008*/ 	.byte	0x04, 0x17
        /*000a*/ 	.short	(.L_28093 - .L_28092)
.L_28092:
        /*000c*/ 	.word	0x00000000
        /*0010*/ 	.short	0x0015
        /*0012*/ 	.short	0x0088
        /*0014*/ 	.byte	0x00, 0xf0, 0x11, 0x00


	//----- nvinfo : EIATTR_KPARAM_INFO
	.align		4
.L_28093:
        /*0018*/ 	.byte	0x04, 0x17
        /*001a*/ 	.short	(.L_28095 - .L_28094)
.L_28094:
        /*001c*/ 	.word	0x00000000
        /*0020*/ 	.short	0x0014
        /*0022*/ 	.short	0x0084
        /*0024*/ 	.byte	0x00, 0xf0, 0x11, 0x00


	//----- nvinfo : EIATTR_KPARAM_INFO
	.align		4
.L_28095:
        /*0028*/ 	.byte	0x04, 0x17
        /*002a*/ 	.short	(.L_28097 - .L_28096)
.L_28096:
        /*002c*/ 	.word	0x00000000
        /*0030*/ 	.short	0x0013
        /*0032*/ 	.short	0x0080
        /*0034*/ 	.byte	0x00, 0xf0, 0x11, 0x00


	//----- nvinfo : EIATTR_KPARAM_INFO
	.align		4
.L_28097:
        /*0038*/ 	.byte	0x04, 0x17
        /*003a*/ 	.short	(.L_28099 - .L_28098)
.L_28098:
        /*003c*/ 	.word	0x00000000
        /*0040*/ 	.short	0x0012
        /*0042*/ 	.short	0x007c
        /*0044*/ 	.byte	0x00, 0xf0, 0x11, 0x00


	//----- nvinfo : EIATTR_KPARAM_INFO
	.align		4
.L_28099:
        /*0048*/ 	.byte	0x04, 0x17
        /*004a*/ 	.short	(.L_28101 - .L_28100)
.L_28100:
        /*004c*/ 	.word	0x00000000
        /*0050*/ 	.short	0x0011
        /*0052*/ 	.short	0x0078
        /*0054*/ 	.byte	0x00, 0xf0, 0x11, 0x00


	//----- nvinfo : EIATTR_KPARAM_INFO
	.align		4
.L_28101:
        /*0058*/ 	.byte	0x04, 0x17
        /*005a*/ 	.short	(.L_28103 - .L_28102)
.L_28102:
        /*005c*/ 	.word	0x00000000
        /*0060*/ 	.short	0x0010
        /*0062*/ 	.short	0x0070
        /*0064*/ 	.byte	0x00, 0xf5, 0x21, 0x00


	//----- nvinfo : EIATTR_KPARAM_INFO
	.align		4
.L_28103:
        /*0068*/ 	.byte	0x04, 0x17
        /*006a*/ 	.short	(.L_28105 - .L_28104)
.L_28104:
        /*006c*/ 	.word	0x00000000
        /*0070*/ 	.short	0x000f
        /*0072*/ 	.short	0x0068
        /*0074*/ 	.byte	0x00, 0xf5, 0x21, 0x00


	//----- nvinfo : EIATTR_KPARAM_INFO
	.align		4
.L_28105:
        /*0078*/ 	.byte	0x04, 0x17
        /*007a*/ 	.short	(.L_28107 - .L_28106)
.L_28106:
        /*007c*/ 	.word	0x00000000
        /*0080*/ 	.short	0x000e
        /*0082*/ 	.short	0x0060
        /*0084*/ 	.byte	0x00, 0xf0, 0x11, 0x00


	//----- nvinfo : EIATTR_KPARAM_INFO
	.align		4
.L_28107:
        /*0088*/ 	.byte	0x04, 0x17
        /*008a*/ 	.short	(.L_28109 - .L_28108)
.L_28108:
        /*008c*/ 	.word	0x00000000
        /*0090*/ 	.short	0x000d
        /*0092*/ 	.short	0x005c
        /*0094*/ 	.byte	0x00, 0xf0, 0x11, 0x00


	//----- nvinfo : EIATTR_KPARAM_INFO
	.align		4
.L_28109:
        /*0098*/ 	.byte	0x04, 0x17
        /*009a*/ 	.short	(.L_28111 - .L_28110)
.L_28110:
        /*009c*/ 	.word	0x00000000
        /*00a0*/ 	.short	0x000c
        /*00a2*/ 	.short	0x0058
        /*00a4*/ 	.byte	0x00, 0xf0, 0x11, 0x00


	//----- nvinfo : EIATTR_KPARAM_INFO
	.align		4
.L_28111:
        /*00a8*/ 	.byte	0x04, 0x17
        /*00aa*/ 	.short	(.L_28113 - .L_28112)
.L_28112:
        /*00ac*/ 	.word	0x00000000
        /*00b0*/ 	.short	0x000b
        /*00b2*/ 	.short	0x0050
        /*00b4*/ 	.byte	0x00, 0xf5, 0x21, 0x00


	//----- nvinfo : EIATTR_KPARAM_INFO
	.align		4
.L_28113:
        /*00b8*/ 	.byte	0x04, 0x17
        /*00ba*/ 	.short	(.L_28115 - .L_28114)
.L_28114:
        /*00bc*/ 	.word	0x00000000
        /*00c0*/ 	.short	0x000a
        /*00c2*/ 	.short	0x0048
        /*00c4*/ 	.byte	0x00, 0xf0, 0x11, 0x00


	//----- nvinfo : EIATTR_KPARAM_INFO
	.align		4
.L_28115:
        /*00c8*/ 	.byte	0x04, 0x17
        /*00ca*/ 	.short	(.L_28117 - .L_28116)
.L_28116:
        /*00cc*/ 	.word	0x00000000
        /*00d0*/ 	.short	0x0009
        /*00d2*/ 	.short	0x0040
        /*00d4*/ 	.byte	0x00, 0xf5, 0x21, 0x00


	//----- nvinfo : EIATTR_KPARAM_INFO
	.align		4
.L_28117:
        /*00d8*/ 	.byte	0x04, 0x17
        /*00da*/ 	.short	(.L_28119 - .L_28118)
.L_28118:
        /*00dc*/ 	.word	0x00000000
        /*00e0*/ 	.short	0x0008
        /*00e2*/ 	.short	0x0038
        /*00e4*/ 	.byte	0x00, 0xf5, 0x21, 0x00


	//----- nvinfo : EIATTR_KPARAM_INFO
	.align		4
.L_28119:
        /*00e8*/ 	.byte	0x04, 0x17
        /*00ea*/ 	.short	(.L_28121 - .L_28120)
.L_28120:
        /*00ec*/ 	.word	0x00000000
        /*00f0*/ 	.short	0x0007
        /*00f2*/ 	.short	0x0034
        /*00f4*/ 	.byte	0x00, 0xf0, 0x11, 0x00


	//----- nvinfo : EIATTR_KPARAM_INFO
	.align		4
.L_28121:
        /*00f8*/ 	.byte	0x04, 0x17
        /*00fa*/ 	.short	(.L_28123 - .L_28122)
.L_28122:
        /*00fc*/ 	.word	0x00000000
        /*0100*/ 	.short	0x0006
        /*0102*/ 	.short	0x0030
        /*0104*/ 	.byte	0x00, 0xf0, 0x11, 0x00


	//----- nvinfo : EIATTR_KPARAM_INFO
	.align		4
.L_28123:
        /*0108*/ 	.byte	0x04, 0x17
        /*010a*/ 	.short	(.L_28125 - .L_28124)
.L_28124:
        /*010c*/ 	.word	0x00000000
        /*0110*/ 	.short	0x0005
        /*0112*/ 	.short	0x0028
        /*0114*/ 	.byte	0x00, 0xf5, 0x21, 0x00


	//----- nvinfo : EIATTR_KPARAM_INFO
	.align		4
.L_28125:
        /*0118*/ 	.byte	0x04, 0x17
        /*011a*/ 	.short	(.L_28127 - .L_28126)
.L_28126:
        /*011c*/ 	.word	0x00000000
        /*0120*/ 	.short	0x0004
        /*0122*/ 	.short	0x0020
        /*0124*/ 	.byte	0x00, 0xf5, 0x21, 0x00


	//----- nvinfo : EIATTR_KPARAM_INFO
	.align		4
.L_28127:
        /*0128*/ 	.byte	0x04, 0x17
        /*012a*/ 	.short	(.L_28129 - .L_28128)
.L_28128:
        /*012c*/ 	.word	0x00000000
        /*0130*/ 	.short	0x0003
        /*0132*/ 	.short	0x0018
        /*0134*/ 	.byte	0x00, 0xf5, 0x21, 0x00


	//----- nvinfo : EIATTR_KPARAM_INFO
	.align		4
.L_28129:
        /*0138*/ 	.byte	0x04, 0x17
        /*013a*/ 	.short	(.L_28131 - .L_28130)
.L_28130:
        /*013c*/ 	.word	0x00000000
        /*0140*/ 	.short	0x0002
        /*0142*/ 	.short	0x0010
        /*0144*/ 	.byte	0x00, 0xf5, 0x21, 0x00


	//----- nvinfo : EIATTR_KPARAM_INFO
	.align		4
.L_28131:
        /*0148*/ 	.byte	0x04, 0x17
        /*014a*/ 	.short	(.L_28133 - .L_28132)
.L_28132:
        /*014c*/ 	.word	0x00000000
        /*0150*/ 	.short	0x0001
        /*0152*/ 	.short	0x0008
        /*0154*/ 	.byte	0x00, 0xf5, 0x21, 0x00


	//----- nvinfo : EIATTR_KPARAM_INFO
	.align		4
.L_28133:
        /*0158*/ 	.byte	0x04, 0x17
        /*015a*/ 	.short	(.L_28135 - .L_28134)
.L_28134:
        /*015c*/ 	.word	0x00000000
        /*0160*/ 	.short	0x0000
        /*0162*/ 	.short	0x0000
        /*0164*/ 	.byte	0x00, 0xf5, 0x21, 0x00


	//----- nvinfo : EIATTR_SPARSE_MMA_MASK
	.align		4
.L_28135:
        /*0168*/ 	.byte	0x03, 0x50
        /*016a*/ 	.short	0x0000


	//----- nvinfo : EIATTR_MAXREG_COUNT
	.align		4
        /*016c*/ 	.byte	0x03, 0x1b
        /*016e*/ 	.short	0x00ff


	//----- nvinfo : EIATTR_NUM_BARRIERS
	.align		4
        /*0170*/ 	.byte	0x02, 0x4c
        /*0172*/ 	.byte	0x01
	.zero		1


	//----- nvinfo : EIATTR_MERCURY_ISA_VERSION
	.align		4
        /*0174*/ 	.byte	0x03, 0x5f
        /*0176*/ 	.short	0x0101


	//----- nvinfo : EIATTR_COOP_GROUP_MASK_REGIDS
	.align		4
        /*0178*/ 	.byte	0x04, 0x29
        /*017a*/ 	.short	(.L_28137 - .L_28136)


	//   ....[0]....
.L_28136:
        /*017c*/ 	.word	0xffffffff


	//   ....[1]....
        /*0180*/ 	.word	0xffffffff


	//   ....[2]....
        /*0184*/ 	.word	0xffffffff


	//   ....[3]....
        /*0188*/ 	.word	0xffffffff


	//   ....[4]....
        /*018c*/ 	.word	0xffffffff


	//   ....[5]....
        /*0190*/ 	.word	0xffffffff


	//   ....[6]....
        /*0194*/ 	.word	0xffffffff


	//   ....[7]....
        /*0198*/ 	.word	0xffffffff


	//   ....[8]....
        /*019c*/ 	.word	0xffffffff


	//   ....[9]....
        /*01a0*/ 	.word	0xffffffff


	//   ....[10]....
        /*01a4*/ 	.word	0xffffffff


	//   ....[11]....
        /*01a8*/ 	.word	0xffffffff


	//   ....[12]....
        /*01ac*/ 	.word	0xffffffff


	//   ....[13]....
        /*01b0*/ 	.word	0xffffffff


	//   ....[14]....
        /*01b4*/ 	.word	0xffffffff


	//   ....[15]....
        /*01b8*/ 	.word	0xffffffff


	//   ....[16]....
        /*01bc*/ 	.word	0xffffffff


	//   ....[17]....
        /*01c0*/ 	.word	0xffffffff


	//   ....[18]....
        /*01c4*/ 	.word	0x05000015


	//   ....[19]....
        /*01c8*/ 	.word	0x05000015


	//   ....[20]....
        /*01cc*/ 	.word	0x05000015


	//   ....[21]....
        /*01d0*/ 	.word	0x05000015


	//   ....[22]....
        /*01d4*/ 	.word	0x05000015


	//----- nvinfo : EIATTR_COOP_GROUP_INSTR_OFFSETS
	.align		4
.L_28137:
        /*01d8*/ 	.byte	0x04, 0x28
        /*01da*/ 	.short	(.L_28139 - .L_28138)


	//   ....[0]....
.L_28138:
        /*01dc*/ 	.word	0x00000cb0


	//   ....[1]....
        /*01e0*/ 	.word	0x00000ef0


	//   ....[2]....
        /*01e4*/ 	.word	0x00000f10


	//   ....[3]....
        /*01e8*/ 	.word	0x00000f30


	//   ....[4]....
        /*01ec*/ 	.word	0x00000f50


	//   ....[5]....
        /*01f0*/ 	.word	0x00001050


	//   ....[6]....
        /*01f4*/ 	.word	0x00001070


	//   ....[7]....
        /*01f8*/ 	.word	0x00001090


	//   ....[8]....
        /*01fc*/ 	.word	0x00001ed0


	//   ....[9]....
        /*0200*/ 	.word	0x00001f00


	//   ....[10]....
        /*0204*/ 	.word	0x00001f20


	//   ....[11]....
        /*0208*/ 	.word	0x00001f40


	//   ....[12]....
        /*020c*/ 	.word	0x00001f60


	//   ....[13]....
        /*0210*/ 	.word	0x00001fb0


	//   ....[14]....
        /*0214*/ 	.word	0x00001fd0


	//   ....[15]....
        /*0218*/ 	.word	0x00001ff0


	//   ....[16]....
        /*021c*/ 	.word	0x00003330


	//   ....[17]....
        /*0220*/ 	.word	0x00003370


	//   ....[18]....
        /*0224*/ 	.word	0x000036e0


	//   ....[19]....
        /*0228*/ 	.word	0x00003790


	//   ....[20]....
        /*022c*/ 	.word	0x00003820


	//   ....[21]....
        /*0230*/ 	.word	0x00003890


	//   ....[22]....
        /*0234*/ 	.word	0x00003900


	//----- nvinfo : EIATTR_VRC_CTA_INIT_COUNT
	.align		4
.L_28139:
        /*0238*/ 	.byte	0x02, 0x4a
	.zero		1
	.zero		1


	//----- nvinfo : EIATTR_EXIT_INSTR_OFFSETS
	.align		4
        /*023c*/ 	.byte	0x04, 0x1c
        /*023e*/ 	.short	(.L_28141 - .L_28140)


	//   ....[0]....
.L_28140:
        /*0240*/ 	.word	0x00000090


	//   ....[1]....
        /*0244*/ 	.word	0x00003560


	//   ....[2]....
        /*0248*/ 	.word	0x00003590


	//   ....[3]....
        /*024c*/ 	.word	0x00003670


	//----- nvinfo : EIATTR_CRS_STACK_SIZE
	.align		4
.L_28141:
        /*0250*/ 	.byte	0x04, 0x1e
        /*0252*/ 	.short	(.L_28143 - .L_28142)
.L_28142:
        /*0254*/ 	.word	0x00000000


	//----- nvinfo : EIATTR_CBANK_PARAM_SIZE
	.align		4
.L_28143:
        /*0258*/ 	.byte	0x03, 0x19
        /*025a*/ 	.short	0x008c


	//----- nvinfo : EIATTR_PARAM_CBANK
	.align		4
        /*025c*/ 	.byte	0x04, 0x0a
        /*025e*/ 	.short	(.L_28145 - .L_28144)
	.align		4
.L_28144:
        /*0260*/ 	.word	index@(.nv.constant0._ZN4vllm25paged_attention_v2_kernelIttLi32ELi16ELi128ELNS_18Fp8KVCacheDataTypeE0ELb0ELi512EEEvPfS2_PT_PKS3_PKT0_S9_ifPKiSB_iPKfiiiSD_SD_iiiii)
        /*0264*/ 	.short	0x0380
        /*0266*/ 	.short	0x008c


	//----- nvinfo : EIATTR_SW_WAR
	.align		4
.L_28145:
        /*0268*/ 	.byte	0x04, 0x36
        /*026a*/ 	.short	(.L_28147 - .L_28146)
.L_28146:
        /*026c*/ 	.word	0x00000008
.L_28147:


//--------------------- .nv.info._ZN4vllm25paged_attention_v2_kernelIttLi256ELi16ELi128ELNS_18Fp8KVCacheDataTypeE0ELb1ELi512EEEvPfS2_PT_PKS3_PKT0_S9_ifPKiSB_iPKfiiiSD_SD_iiiii --------------------------
	.section	.nv.info._ZN4vllm25paged_attention_v2_kernelIttLi256ELi16ELi128ELNS_18Fp8KVCacheDataTypeE0ELb1ELi512EEEvPfS2_PT_PKS3_PKT0_S9_ifPKiSB_iPKfiiiSD_SD_iiiii,"",@"SHT_CUDA_INFO"
	.sectionflags	@""
	.align	4


	//----- nvinfo : EIATTR_CUDA_API_VERSION
	.align		4
        /*0000*/ 	.byte	0x04, 0x37
        /*0002*/ 	.short	(.L_28149 - .L_28148)
.L_28148:
        /*0004*/ 	.word	0x00000082


	//----- nvinfo : EIATTR_KPARAM_INFO
	.align		4
.L_28149:
        /*0008*/ 	.byte	0x04, 0x17
        /*000a*/ 	.short	(.L_28151 - .L_28150)
.L_28150:
        /*000c*/ 	.word	0x00000000
        /*0010*/ 	.short	0x0015
        /*0012*/ 	.short	0x0088
        /*0014*/ 	.byte	0x00, 0xf0, 0x11, 0x00


	//----- nvinfo : EIATTR_KPARAM_INFO
	.align		4
.L_28151:
        /*0018*/ 	.byte	0x04, 0x17
        /*001a*/ 	.short	(.L_28153 - .L_28152)
.L_28152:
        /*001c*/ 	.word	0x00000000
        /*0020*/ 	.short	0x0014
        /*0022*/ 	.short	0x0084
        /*0024*/ 	.byte	0x00, 0xf0, 0x11, 0x00


	//----- nvinfo : EIATTR_KPARAM_INFO
	.align		4
.L_28153:
        /*0028*/ 	.byte	0x04, 0x17
        /*002a*/ 	.short	(.L_28155 - .L_28154)
.L_28154:
        /*002c*/ 	.word	0x00000000
        /*0030*/ 	.short	0x0013
        /*0032*/ 	.short	0x0080
        /*0034*/ 	.byte	0x00, 0xf0, 0x11, 0x00


	//----- nvinfo : EIATTR_KPARAM_INFO
	.align		4
.L_28155:
        /*0038*/ 	.byte	0x04, 0x17
        /*003a*/ 	.short	(.L_28157 - .L_28156)
.L_28156:
        /*003c*/ 	.word	0x00000000
        /*0040*/ 	.short	0x0012
        /*0042*/ 	.short	0x007c
        /*0044*/ 	.byte	0x00, 0xf0, 0x11, 0x00


	//----- nvinfo : EIATTR_KPARAM_INFO
	.align		4
.L_28157:
        /*0048*/ 	.byte	0x04, 0x17
        /*004a*/ 	.short	(.L_28159 - .L_28158)
.L_28158:
        /*004c*/ 	.word	0x00000000
        /*0050*/ 	.short	0x0011
        /*0052*/ 	.short	0x0078
        /*0054*/ 	.byte	0x00, 0xf0, 0x11, 0x00


	//----- nvinfo : EIATTR_KPARAM_INFO
	.align		4
.L_28159:
        /*0058*/ 	.byte	0x04, 0x17
        /*005a*/ 	.short	(.L_28161 - .L_28160)
.L_28160:
        /*005c*/ 	.word	0x00000000
        /*0060*/ 	.short	0x0010
        /*0062*/ 	.short	0x0070
        /*0064*/ 	.byte	0x00, 0xf5, 0x21, 0x00


	//----- nvinfo : EIATTR_KPARAM_INFO
	.align		4
.L_28161:
        /*0068*/ 	.byte	0x04, 0x17
        /*006a*/ 	.short	(.L_28163 - .L_28162)
.L_28162:
        /*006c*/ 	.word	0x00000000
        /*0070*/ 	.short	0x000f
        /*0072*/ 	.short	0x0068
        /*0074*/ 	.byte	0x00, 0xf5, 0x21, 0x00


	//----- nvinfo : EIATTR_KPARAM_INFO
	.align		4
.L_28163:
        /*0078*/ 	.byte	0x04, 0x17
        /*007a*/ 	.short	(.L_28165 - .L_28164)
.L_28164:
        /*007c*/ 	.word	0x00000000
        /*0080*/ 	.short	0x000e
        /*0082*/ 	.short	0x0060
        /*0084*/ 	.byte	0x00, 0xf0, 0x11, 0x00


	//----- nvinfo : EIATTR_KPARAM_INFO
	.align		4
.L_28165:
        /*0088*/ 	.byte	0x04, 0x17
        /*008a*/ 	.short	(.L_28167 - .L_28166)
.L_28166:
        /*008c*/ 	.word	0x00000000
        /*0090*/ 	.short	0x000d
        /*0092*/ 	.short	0x005c
        /*0094*/ 	.byte	0x00, 0xf0, 0x11, 0x00


	//----- nvinfo : EIATTR_KPARAM_INFO
	.align		4
.L_28167:
        /*0098*/ 	.byte	0x04, 0x17
        /*009a*/ 	.short	(.L_28169 - .L_28168)
.L_28168:
        /*009c*/ 	.word	0x00000000
        /*00a0*/ 	.short	0x000c
        /*00a2*/ 	.short	0x0058
        /*00a4*/ 	.byte	0x00, 0xf0, 0x11, 0x00


	//----- nvinfo : EIATTR_KPARAM_INFO
	.align		4
.L_28169:
        /*00a8*/ 	.byte	0x04, 0x17
        /*00aa*/ 	.short	(.L_28171 - .L_28170)
.L_28170:
        /*00ac*/ 	.word	0x00000000
        /*00b0*/ 	.short	0x000b
        /*00b2*/ 	.short	0x0050
        /*00b4*/ 	.byte	0x00, 0xf5, 0x21, 0x00


	//----- nvinfo : EIATTR_KPARAM_INFO
	.align		4
.L_28171:
        /*00b8*/ 	.byte	0x04, 0x17
        /*00ba*/ 	.short	(.L_28173 - .L_28172)
.L_28172:
        /*00bc*/ 	.word	0x00000000
        /*00c0*/ 	.short	0x000a
        /*00c2*/ 	.short	0x0048
        /*00c4*/ 	.byte	0x00, 0xf0, 0x11, 0x00


	//----- nvinfo : EIATTR_KPARAM_INFO
	.align		4
.L_28173:
        /*00c8*/ 	.byte	0x04, 0x17
        /*00ca*/ 	.short	(.L_28175 - .L_28174)
.L_28174:
        /*00cc*/ 	.word	0x00000000
        /*00d0*/ 	.short	0x0009
        /*00d2*/ 	.short	0x0040
        /*00d4*/ 	.byte	0x00, 0xf5, 0x21, 0x00


	//----- nvinfo : EIATTR_KPARAM_INFO
	.align		4
.L_28175:
        /*00d8*/ 	.byte	0x04, 0x17
        /*00da*/ 	.short	(.L_28177 - .L_28176)
.L_28176:
        /*00dc*/ 	.word	0x00000000
        /*00e0*/ 	.short	0x0008
        /*00e2*/ 	.short	0x0038
        /*00e4*/ 	.byte	0x00, 0xf5, 0x21, 0x00


	//----- nvinfo : EIATTR_KPARAM_INFO
	.align		4
.L_28177:
        /*00e8*/ 	.byte	0x04, 0x17
        /*00ea*/ 	.short	(.L_28179 - .L_28178)
.L_28178:
        /*00ec*/ 	.word	0x00000000
        /*00f0*/ 	.short	0x0007
        /*00f2*/ 	.short	0x0034
        /*00f4*/ 	.byte	0x00, 0xf0, 0x11, 0x00


	//----- nvinfo : EIATTR_KPARAM_INFO
	.align		4
.L_28179:
        /*00f8*/ 	.byte	0x04, 0x17
        /*00fa*/ 	.short	(.L_28181 - .L_28180)
.L_28180:
        /*00fc*/ 	.word	0x00000000
        /*0100*/ 	.short	0x0006
        /*0102*/ 	.short	0x0030
        /*0104*/ 	.byte	0x00, 0xf0, 0x11, 0x00


	//----- nvinfo : EIATTR_KPARAM_INFO
	.align		4
.L_28181:
        /*0108*/ 	.byte	0x04, 0x17
        /*010a*/ 	.short	(.L_28183 - .L_28182)
.L_28182:
        /*010c*/ 	.word	0x00000000
        /*0110*/ 	.short	0x0005
        /*0112*/ 	.short	0x0028
        /*0114*/ 	.byte	0x00, 0xf5, 0x21, 0x00


	//----- nvinfo : EIATTR_KPARAM_INFO
	.align		4
.L_28183:
        /*0118*/ 	.byte	0x04, 0x17
        /*011a*/ 	.short	(.L_28185 - .L_28184)
.L_28184:
        /*011c*/ 	.word	0x00000000
        /*0120*/ 	.short	0x0004
        /*0122*/ 	.short	0x0020
        /*0124*/ 	.byte	0x00, 0xf5, 0x21, 0x00


	//----- nvinfo : EIATTR_KPARAM_INFO
	.align		4
.L_28185:
        /*0128*/ 	.byte	0x04, 0x17
        /*012a*/ 	.short	(.L_28187 - .L_28186)
.L_28186:
        /*012c*/ 	.word	0x00000000
        /*0130*/ 	.short	0x0003
        /*0132*/ 	.short	0x0018
        /*0134*/ 	.byte	0x00, 0xf5, 0x21, 0x00


	//----- nvinfo : EIATTR_KPARAM_INFO
	.align		4
.L_28187:
        /*0138*/ 	.byte	0x04, 0x17
        /*013a*/ 	.short	(.L_28189 - .L_28188)
.L_28188:
        /*013c*/ 	.word	0x00000000
        /*0140*/ 	.short	0x0002
        /*0142*/ 	.short	0x0010
        /*0144*/ 	.byte	0x00, 0xf5, 0x21, 0x00


	//----- nvinfo : EIATTR_KPARAM_INFO
	.align		4
.L_28189:
        /*0148*/ 	.byte	0x04, 0x17
        /*014a*/ 	.short	(.L_28191 - .L_28190)
.L_28190:
        /*014c*/ 	.word	0x00000000
        /*0150*/ 	.short	0x0001
        /*0152*/ 	.short	0x0008
        /*0154*/ 	.byte	0x00, 0xf5, 0x21, 0x00


	//----- nvinfo : EIATTR_KPARAM_INFO
	.align		4
.L_28191:
        /*0158*/ 	.byte	0x04, 0x17
        /*015a*/ 	.short	(.L_28193 - .L_28192)
.L_28192:
        /*015c*/ 	.word	0x00000000
        /*0160*/ 	.short	0x0000
        /*0162*/ 	.short	0x0000
        /*0164*/ 	.byte	0x00, 0xf5, 0x21, 0x00


	//----- nvinfo : EIATTR_SPARSE_MMA_MASK
	.align		4
.L_28193:
        /*0168*/ 	.byte	0x03, 0x50
        /*016a*/ 	.short	0x0000


	//----- nvinfo : EIATTR_MAXREG_COUNT
	.align		4
        /*016c*/ 	.byte	0x03, 0x1b
        /*016e*/ 	.short	0x00ff


	//----- nvinfo : EIATTR_NUM_BARRIERS
	.align		4
        /*0170*/ 	.byte	0x02, 0x4c
        /*0172*/ 	.byte	0x01
	.zero		1


	//----- nvinfo : EIATTR_MERCURY_ISA_VERSION
	.align		4
        /*0174*/ 	.byte	0x03, 0x5f
        /*0176*/ 	.short	0x0101


	//----- nvinfo : EIATTR_COOP_GROUP_MASK_REGIDS
	.align		4
        /*0178*/ 	.byte	0x04, 0x29
        /*017a*/ 	.short	(.L_28195 - .L_28194)


	//   ....[0]....
.L_28194:
        /*017c*/ 	.word	0xffffffff


	//   ....[1]....
        /*0180*/ 	.word	0xffffffff


	//   ....[2]....
        /*0184*/ 	.word	0xffffffff


	//   ....[3]....
        /*0188*/ 	.word	0xffffffff


	//   ....[4]....
        /*018c*/ 	.word	0xffffffff


	//   ....[5]....
        /*0190*/ 	.word	0xffffffff


	//   ....[6]....
        /*0194*/ 	.word	0xffffffff


	//   ....[7]....
        /*0198*/ 	.word	0xffffffff


	//   ....[8]....
        /*019c*/ 	.word	0xffffffff


	//   ....[9]....
        /*01a0*/ 	.word	0xffffffff


	//   ....[10]....
        /*01a4*/ 	.word	0xffffffff


	//   ....[11]....
        /*01a8*/ 	.word	0xffffffff


	//   ....[12]....
        /*01ac*/ 	.word	0xffffffff


	//   ....[13]....
        /*01b0*/ 	.word	0xffffffff


	//   ....[14]....
        /*01b4*/ 	.word	0xffffffff


	//   ....[15]....
        /*01b8*/ 	.word	0xffffffff


	//   ....[16]....
        /*01bc*/ 	.word	0xffffffff


	//   ....[17]....
        /*01c0*/ 	.word	0xffffffff


	//   ....[18]....
        /*01c4*/ 	.word	0xffffffff


	//   ....[19]....
        /*01c8*/ 	.word	0xffffffff


	//   ....[20]....
        /*01cc*/ 	.word	0xffffffff


	//   ....[21]....
        /*01d0*/ 	.word	0xffffffff


	//   ....[22]....
        /*01d4*/ 	.word	0xffffffff


	//   ....[23]....
        /*01d8*/ 	.word	0xffffffff


	//   ....[24]....
        /*01dc*/ 	.word	0xffffffff


	//   ....[25]....
        /*01e0*/ 	.word	0xffffffff


	//   ....[26]....
        /*01e4*/ 	.word	0xffffffff


	//   ....[27]....
        /*01e8*/ 	.word	0xffffffff


	//   ....[28]....
        /*01ec*/ 	.word	0xffffffff


	//   ....[29]....
        /*01f0*/ 	.word	0xffffffff


	//   ....[30]....
        /*01f4*/ 	.word	0xffffffff


	//   ....[31]....
        /*01f8*/ 	.word	0xffffffff


	//   ....[32]....
        /*01fc*/ 	.word	0x05000008


	//   ....[33]....
        /*0200*/ 	.word	0x05000008


	//   ....[34]....
        /*0204*/ 	.word	0x05000008


	//   ....[35]....
        /*0208*/ 	.word	0x05000008


	//   ....[36]....
        /*020c*/ 	.word	0x05000008


	//----- nvinfo : EIATTR_COOP_GROUP_INSTR_OFFSETS
	.align		4
.L_28195:
        /*0210*/ 	.byte	0x04, 0x28
        /*0212*/ 	.short	(.L_28197 - .L_28196)


	//   ....[0]....
.L_28196:
        /*0214*/ 	.word	0x00002b30


	//   ....[1]....
        /*0218*/ 	.word	0x00002cd0


	//   ....[2]....
        /*021c*/ 	.word	0x00002cf0


	//   ....[3]....
        /*0220*/ 	.word	0x00002d10


	//   ....[4]....
        /*0224*/ 	.word	0x00002d30


	//   ....[5]....
        /*0228*/ 	.word	0x00002e80


	//   ....[6]....
        /*022c*/ 	.word	0x00002eb0


	//   ....[7]....
        /*0230*/ 	.word	0x00002ed0


	//   ....[8]....
        /*0234*/ 	.word	0x00003d20


	//   ....[9]....
        /*0238*/ 	.word	0x00003d60


	//   ....[10]....
        /*023c*/ 	.word	0x00003d80


	//   ....[11]....
        /*0240*/ 	.word	0x00003da0


	//   ....[12]....
        /*0244*/ 	.word	0x00003dc0


	//   ....[13]....
        /*0248*/ 	.word	0x00003e10


	//   ....[14]....
        /*024c*/ 	.word	0x00003e30


	//   ....[15]....
        /*0250*/ 	.word	0x00003e50


	//   ....[16]....
        /*0254*/ 	.word	0x00007b30


	//   ....[17]....
        /*0258*/ 	.word	0x00007b60


	//   ....[18]....
        /*025c*/ 	.word	0x00007b80


	//   ....[19]....
        /*0260*/ 	.word	0x00007b90


	//   ....[20]....
        /*0264*/ 	.word	0x00007ba0


	//   ....[21]....
        /*0268*/ 	.word	0x00007bb0


	//   ....[22]....
        /*026c*/ 	.word	0x00007bc0


	//   ....[23]....
        /*0270*/ 	.word	0x00007bf0


	//   ....[24]....
        /*0274*/ 	.word	0x00007c20


	//   ....[25]....
        /*0278*/ 	.word	0x00007c50


	//   ....[26]....
        /*027c*/ 	.word	0x00007c80


	//   ....[27]....
        /*0280*/ 	.word	0x00007ca0


	//   ....[28]....
        /*0284*/ 	.word	0x00007cc0


	//   ....[29]....
        /*0288*/ 	.word	0x00007ce0


	//   ....[30]....
        /*028c*/ 	.word	0x00007d00


	//   ....[31]....
        /*0290*/ 	.word	0x00007d20


	//   ....[32]....
        /*0294*/ 	.word	0x000088e0


	//   ....[33]....
        /*0298*/ 	.word	0x00008990


	//   ....[34]....
        /*029c*/ 	.word	0x00008a30


	//   ....[35]....
        /*02a0*/ 	.word	0x00008aa0


	//   ....[36]....
        /*02a4*/ 	.word	0x00008b10


	//----- nvinfo : EIATTR_VRC_CTA_INIT_COUNT
	.align		4
.L_28197:
        /*02a8*/ 	.byte	0x02, 0x4a
	.zero		1
	.zero		1


	//----- nvinfo : EIATTR_EXIT_INSTR_OFFSETS
	.align		4
        /*02ac*/ 	.byte	0x04, 0x1c
        /*02ae*/ 	.short	(.L_28199 - .L_28198)


	//   ....[0]....
.L_28198:
        /*02b0*/ 	.word	0x000000b0


	//   ....[1]....
        /*02b4*/ 	.word	0x000085a0


	//   ....[2]....
        /*02b8*/ 	.word	0x000085c0


	//   ....[3]....
        /*02bc*/ 	.word	0x00008870


	//----- nvinfo : EIATTR_CRS_STACK_SIZE
	.align		4
.L_28199:
        /*02c0*/ 	.byte	0x04, 0x1e
        /*02c2*/ 	.short	(.L_28201 - .L_28200)
.L_28200:
        /*02c4*/ 	.word	0x00000000


	//----- nvinfo : EIATTR_CBANK_PARAM_SIZE
	.align		4
.L_28201:
        /*02c8*/ 	.byte	0x03, 0x19
        /*02ca*/ 	.short	0x008c


	//----- nvinfo : EIATTR_PARAM_CBANK
	.align		4
        /*02cc*/ 	.byte	0x04, 0x0a
        /*02ce*/ 	.short	(.L_28203 - .L_28202)
	.align		4
.L_28202:
        /*02d0*/ 	.word	index@(.nv.constant0._ZN4vllm25paged_attention_v2_kernelIttLi256ELi16ELi128ELNS_18Fp8KVCacheDataTypeE0ELb1ELi512EEEvPfS2_PT_PKS3_PKT0_S9_ifPKiSB_iPKfiiiSD_SD_iiiii)
        /*02d4*/ 	.short	0x0380
        /*02d6*/ 	.short	0x008c


	//----- nvinfo : EIATTR_SW_WAR
	.align		4
.L_28203:
        /*02d8*/ 	.byte	0x04, 0x36
        /*02da*/ 	.short	(.L_28205 - .L_28204)
.L_28204:
        /*02dc*/ 	.word	0x00000008
.L_28205:


//--------------------- .nv.info._ZN4vllm25paged_attention_v2_kernelIttLi192ELi16ELi128ELNS_18Fp8KVCacheDataTypeE0ELb1ELi512EEEvPfS2_PT_PKS3_PKT0_S9_ifPKiSB_iPKfiiiSD_SD_iiiii --------------------------
	.section	.nv.info._ZN4vllm25paged_attention_v2_kernelIttLi192ELi16ELi128ELNS_18Fp8KVCacheDataTypeE0ELb1ELi512EEEvPfS2_PT_PKS3_PKT0_S9_ifPKiSB_iPKfiiiSD_SD_iiiii,"",@"SHT_CUDA_INFO"
	.sectionflags	@""
	.align	4


	//----- nvinfo : EIATTR_CUDA_API_VERSION
	.align		4
        /*0000*/ 	.byte	0x04, 0x37
        /*0002*/ 	.short	(.L_28207 - .L_28206)
.L_28206:
        /*0004*/ 	.word	0x00000082


	//----- nvinfo : EIATTR_KPARAM_INFO
	.align		4
.L_28207:
        /*0008*/ 	.byte	0x04, 0x17
        /*000a*/ 	.short	(.L_28209 - .L_28208)
.L_28208:
        /*000c*/ 	.word	0x00000000
        /*0010*/ 	.short	0x0015
        /*0012*/ 	.short	0x0088
        /*0014*/ 	.byte	0x00, 0xf0, 0x11, 0x00


	//----- nvinfo : EIATTR_KPARAM_INFO
	.align		4
.L_28209:
        /*0018*/ 	.byte	0x04, 0x17
        /*001a*/ 	.short	(.L_28211 - .L_28210)
.L_28210:
        /*001c*/ 	.word	0x00000000
        /*0020*/ 	.short	0x0014
        /*0022*/ 	.short	0x0084
        /*0024*/ 	.byte	0x00, 0xf0, 0x11, 0x00


	//----- nvinfo : EIATTR_KPARAM_INFO
	.align		4
.L_28211:
        /*0028*/ 	.byte	0x04, 0x17
        /*002a*/ 	.short	(.L_28213 - .L_28212)
.L_28212:
        /*002c*/ 	.word	0x00000000
        /*0030*/ 	.short	0x0013
        /*0032*/ 	.short	0x0080
        /*0034*/ 	.byte	0x00, 0xf0, 0x11, 0x00


	//----- nvinfo : EIATTR_KPARAM_INFO
	.align		4
.L_28213:
        /*0038*/ 	.byte	0x04, 0x17
        /*003a*/ 	.short	(.L_28215 - .L_28214)
.L_28214:
        /*003c*/ 	.word	0x00000000
        /*0040*/ 	.short	0x0012
        /*0042*/ 	.short	0x007c
        /*0044*/ 	.byte	0x00, 0xf0, 0x11, 0x00


	//----- nvinfo : EIATTR_KPARAM_INFO
	.align		4
.L_28215:
        /*0048*/ 	.byte	0x04, 0x17
        /*004a*/ 	.short	(.L_28217 - .L_28216)
.L_28216:
        /*004c*/ 	.word	0x00000000
        /*0050*/ 	.short	0x0011
        /*0052*/ 	.short	0x0078
        /*0054*/ 	.byte	0x00, 0xf0, 0x11, 0x00


	//----- nvinfo : EIATTR_KPARAM_INFO
	.align		4
.L_28217:
        /*0058*/ 	.byte	0x04, 0x17
        /*005a*/ 	.short	(.L_28219 - .L_28218)
.L_28218:
        /*005c*/ 	.word	0x00000000
        /*0060*/ 	.short	0x0010
        /*0062*/ 	.short	0x0070
        /*0064*/ 	.byte	0x00, 0xf5, 0x21, 0x00


	//----- nvinfo : EIATTR_KPARAM_INFO
	.align		4
.L_28219:
        /*0068*/ 	.byte	0x04, 0x17
        /*006a*/ 	.short	(.L_28221 - .L_28220)
.L_28220:
        /*006c*/ 	.word	0x00000000
        /*0070*/ 	.short	0x000f
        /*0072*/ 	.short	0x0068
        /*0074*/ 	.byte	0x00, 0xf5, 0x21, 0x00


	//----- nvinfo : EIATTR_KPARAM_INFO
	.align		4
.L_28221:
        /*0078*/ 	.byte	0x04, 0x17
        /*007a*/ 	.short	(.L_28223 - .L_28222)
.L_28222:
        /*007c*/ 	.word	0x00000000
        /*0080*/ 	.short	0x000e
        /*0082*/ 	.short	0x0060
        /*0084*/ 	.byte	0x00, 0xf0, 0x11, 0x00


	//----- nvinfo : EIATTR_KPARAM_INFO
	.align		4
.L_28223:
        /*0088*/ 	.byte	0x04, 0x17
        /*008a*/ 	.short	(.L_28225 - .L_28224)
.L_28224:
        /*008c*/ 	.word	0x00000000
        /*0090*/ 	.short	0x000d
        /*0092*/ 	.short	0x005c
        /*0094*/ 	.byte	0x00, 0xf0, 0x11, 0x00


	//----- nvinfo : EIATTR_KPARAM_INFO
	.align		4
.L_28225:
        /*0098*/ 	.byte	0x04, 0x17
        /*009a*/ 	.short	(.L_28227 - .L_28226)
.L_28226:
        /*009c*/ 	.word	0x00000000
        /*00a0*/ 	.short	0x000c
        /*00a2*/ 	.short	0x0058
        /*00a4*/ 	.byte	0x00, 0xf0, 0x11, 0x00


	//----- nvinfo : EIATTR_KPARAM_INFO
	.align		4
.L_28227:
        /*00a8*/ 	.byte	0x04, 0x17
        /*00aa*/ 	.short	(.L_28229 - .L_28228)
.L_28228:
        /*00ac*/ 	.word	0x00000000
        /*00b0*/ 	.short	0x000b
        /*00b2*/ 	.short	0x0050
        /*00b4*/ 	.byte	0x00, 0xf5, 0x21, 0x00


	//----- nvinfo : EIATTR_KPARAM_INFO
	.align		4
.L_28229:
        /*00b8*/ 	.byte	0x04, 0x17
        /*00ba*/ 	.short	(.L_28231 - .L_28230)
.L_28230:
        /*00bc*/ 	.word	0x00000000
        /*00c0*/ 	.short	0x000a
        /*00c2*/ 	.short	0x0048
        /*00c4*/ 	.byte	0x00, 0xf0, 0x11, 0x00


	//----- nvinfo : EIATTR_KPARAM_INFO
	.align		4
.L_28231:
        /*00c8*/ 	.byte	0x04, 0x17
        /*00ca*/ 	.short	(.L_28233 - .L_28232)
.L_28232:
        /*00cc*/ 	.word	0x00000000
        /*00d0*/ 	.short	0x0009
        /*00d2*/ 	.short	0x0040
        /*00d4*/ 	.byte	0x00, 0xf5, 0x21, 0x00


	//----- nvinfo : EIATTR_KPARAM_INFO
	.align		4
.L_28233:
        /*00d8*/ 	.byte	0x04, 0x17
        /*00da*/ 	.short	(.L_28235 - .L_28234)
.L_28234:
        /*00dc*/ 	.word	0x00000000
        /*00e0*/ 	.short	0x0008
        /*00e2*/ 	.short	0x0038
        /*00e4*/ 	.byte	0x00, 0xf5, 0x21, 0x00


	//----- nvinfo : EIATTR_KPARAM_INFO
	.align		4
.L_28235:
        /*00e8*/ 	.byte	0x04, 0x17
        /*00ea*/ 	.short	(.L_28237 - .L_28236)
.L_28236:
        /*00ec*/ 	.word	0x00000000
        /*00f0*/ 	.short	0x0007
        /*00f2*/ 	.short	0x0034
        /*00f4*/ 	.byte	0x00, 0xf0, 0x11, 0x00


	//----- nvinfo : EIATTR_KPARAM_INFO
	.align		4
.L_28237:
        /*00f8*/ 	.byte	0x04, 0x17
        /*00fa*/ 	.short	(.L_28239 - .L_28238)
.L_28238:
        /*00fc*/ 	.word	0x00000000
        /*0100*/ 	.short	0x0006
        /*0102*/ 	.short	0x0030
        /*0104*/ 	.byte	0x00, 0xf0, 0x11, 0x00


	//----- nvinfo : EIATTR_KPARAM_INFO
	.align		4
.L_28239:
        /*0108*/ 	.byte	0x04, 0x17
        /*010a*/ 	.short	(.L_28241 - .L_28240)
.L_28240:
        /*010c*/ 	.word	0x00000000
        /*0110*/ 	.short	0x0005
        /*0112*/ 	.short	0x0028
        /*0114*/ 	.byte	0x00, 0xf5, 0x21, 0x00


	//----- nvinfo : EIATTR_KPARAM_INFO
	.align		4
.L_28241:
        /*0118*/ 	.byte	0x04, 0x17
        /*011a*/ 	.short	(.L_28243 - .L_28242)
.L_28242:
        /*011c*/ 	.word	0x00000000
        /*0120*/ 	.short	0x0004
        /*0122*/ 	.short	0x0020
        /*0124*/ 	.byte	0x00, 0xf5, 0x21, 0x00


	//----- nvinfo : EIATTR_KPARAM_INFO
	.align		4
.L_28243:
        /*0128*/ 	.byte	0x04, 0x17
        /*012a*/ 	.short	(.L_28245 - .L_28244)
.L_28244:
        /*012c*/ 	.word	0x00000000
        /*0130*/ 	.short	0x0003
        /*0132*/ 	.short	0x0018
        /*0134*/ 	.byte	0x00, 0xf5, 0x21, 0x00


	//----- nvinfo : EIATTR_KPARAM_INFO
	.align		4
.L_28245:
        /*0138*/ 	.byte	0x04, 0x17
        /*013a*/ 	.short	(.L_28247 - .L_28246)
.L_28246:
        /*013c*/ 	.word	0x00000000
        /*0140*/ 	.short	0x0002
        /*0142*/ 	.short	0x0010
        /*0144*/ 	.byte	0x00, 0xf5, 0x21, 0x00


	//----- nvinfo : EIATTR_KPARAM_INFO
	.align		4
.L_28247:
        /*0148*/ 	.byte	0x04, 0x17
        /*014a*/ 	.short	(.L_28249 - .L_28248)
.L_28248:
        /*014c*/ 	.word	0x00000000
        /*0150*/ 	.short	0x0001
        /*0152*/ 	.short	0x0008
        /*0154*/ 	.byte	0x00, 0xf5, 0x21, 0x00


	//----- nvinfo : EIATTR_KPARAM_INFO
	.align		4
.L_28249:
        /*0158*/ 	.byte	0x04, 0x17
        /*015a*/ 	.short	(.L_28251 - .L_28250)
.L_28250:
        /*015c*/ 	.word	0x00000000
        /*0160*/ 	.short	0x0000
        /*0162*/ 	.short	0x0000
        /*0164*/ 	.byte	0x00, 0xf5, 0x21, 0x00


	//----- nvinfo : EIATTR_SPARSE_MMA_MASK
	.align		4
.L_28251:
        /*0168*/ 	.byte	0x03, 0x50
        /*016a*/ 	.short	0x0000


	//----- nvinfo : EIATTR_MAXREG_COUNT
	.align		4
        /*016c*/ 	.byte	0x03, 0x1b
        /*016e*/ 	.short	0x00ff


	//----- nvinfo : EIATTR_NUM_BARRIERS
	.align		4
        /*0170*/ 	.byte	0x02, 0x4c
        /*0172*/ 	.byte	0x01
	.zero		1


	//----- nvinfo : EIATTR_MERCURY_ISA_VERSION
	.align		4
        /*0174*/ 	.byte	0x03, 0x5f
        /*0176*/ 	.short	0x0101


	//----- nvinfo : EIATTR_COOP_GROUP_MASK_REGIDS
	.align		4
        /*0178*/ 	.byte	0x04, 0x29
        /*017a*/ 	.short	(.L_28253 - .L_28252)


	//   ....[0]....
.L_28252:
        /*017c*/ 	.word	0xffffffff


	//   ....[1]....
        /*0180*/ 	.word	0xffffffff


	//   ....[2]....
        /*0184*/ 	.word	0xffffffff


	//   ....[3]....
        /*0188*/ 	.word	0xffffffff


	//   ....[4]....
        /*018c*/ 	.word	0xffffffff


	//   ....[5]....
        /*0190*/ 	.word	0xffffffff


	//   ....[6]....
        /*0194*/ 	.word	0xffffffff


	//   ....[7]....
        /*0198*/ 	.word	0xffffffff


	//   ....[8]....
        /*019c*/ 	.word	0xffffffff


	//   ....[9]....
        /*01a0*/ 	.word	0xffffffff


	//   ....[10]....
        /*01a4*/ 	.word	0xffffffff


	//   ....[11]....
        /*01a8*/ 	.word	0xffffffff


	//   ....[12]....
        /*01ac*/ 	.word	0xffffffff


	//   ....[13]....
        /*01b0*/ 	.word	0xffffffff


	//   ....[14]....
        /*01b4*/ 	.word	0xffffffff


	//   ....[15]....
        /*01b8*/ 	.word	0xffffffff


	//   ....[16]....
        /*01bc*/ 	.word	0xffffffff


	//   ....[17]....
        /*01c0*/ 	.word	0xffffffff


	//   ....[18]....
        /*01c4*/ 	.word	0xffffffff


	//   ....[19]....
        /*01c8*/ 	.word	0xffffffff


	//   ....[20]....
        /*01cc*/ 	.word	0xffffffff


	//   ....[21]....
        /*01d0*/ 	.word	0xffffffff


	//   ....[22]....
        /*01d4*/ 	.word	0xffffffff


	//   ....[23]....
        /*01d8*/ 	.word	0xffffffff


	//   ....[24]....
        /*01dc*/ 	.word	0xffffffff


	//   ....[25]....
        /*01e0*/ 	.word	0xffffffff


	//   ....[26]....
        /*01e4*/ 	.word	0xffffffff


	//   ....[27]....
        /*01e8*/ 	.word	0xffffffff


	//   ....[28]....
        /*01ec*/ 	.word	0x05000007


	//   ....[29]....
        /*01f0*/ 	.word	0x05000007


	//   ....[30]....
        /*01f4*/ 	.word	0x05000007


	//   ....[31]....
        /*01f8*/ 	.word	0x05000007


	//   ....[32]....
        /*01fc*/ 	.word	0x05000007


	//----- nvinfo : EIATTR_COOP_GROUP_INSTR_OFFSETS
	.align		4
.L_28253:
        /*0200*/ 	.byte	0x04, 0x28
        /*0202*/ 	.short	(.L_28255 - .L_28254)


	//   ....[0]....
.L_28254:
        /*0204*/ 	.word	0x000024f0


	//   ....[1]....
        /*0208*/ 	.word	0x000026f0


	//   ....[2]....
        /*020c*/ 	.word	0x00002710


	//   ....[3]....
        /*0210*/ 	.word	0x00002730


	//   ....[4]....
        /*0214*/ 	.word	0x00002750


	//   ....[5]....
        /*0218*/ 	.word	0x00002890


	//   ....[6]....
        /*021c*/ 	.word	0x000028b0


	//   ....[7]....
        /*0220*/ 	.word	0x000028d0


	//   ....[8]....
        /*0224*/ 	.word	0x00003710


	//   ....[9]....
        /*0228*/ 	.word	0x00003750


	//   ....[10]....
        /*022c*/ 	.word	0x00003770


	//   ....[11]....
        /*0230*/ 	.word	0x00003790


	//   ....[12]....
        /*0234*/ 	.word	0x000037b0


	//   ....[13]....
        /*0238*/ 	.word	0x00003800


	//   ....[14]....
        /*023c*/ 	.word	0x00003820


	//   ....[15]....
        /*0240*/ 	.word	0x00003840


	//   ....[16]....
        /*0244*/ 	.word	0x00006a70


	//   ....[17]....
        /*0248*/ 	.word	0x00006ab0


	//   ....[18]....
        /*024c*/ 	.word	0x00006af0


	//   ....[19]....
        /*0250*/ 	.word	0x00006b30


	//   ....[20]....
        /*0254*/ 	.word	0x00006b50


	//   ....[21]....
        /*0258*/ 	.word	0x00006b60


	//   ....[22]....
        /*025c*/ 	.word	0x00006b70


	//   ....[23]....
        /*0260*/ 	.word	0x00006bb0


	//   ....[24]....
        /*0264*/ 	.word	0x00006bf0


	//   ....[25]....
        /*0268*/ 	.word	0x00006c30


	//   ....[26]....
        /*026c*/ 	.word	0x00006c50


	//   ....[27]....
        /*0270*/ 	.word	0x00006c70


	//   ....[28]....
        /*0274*/ 	.word	0x00007540


	//   ....[29]....
        /*0278*/ 	.word	0x000075f0


	//   ....[30]....
        /*027c*/ 	.word	0x00007690


	//   ....[31]....
        /*0280*/ 	.word	0x00007700


	//   ....[32]....
        /*0284*/ 	.word	0x00007770


	//----- nvinfo : EIATTR_VRC_CTA_INIT_COUNT
	.align		4
.L_28255:
        /*0288*/ 	.byte	0x02, 0x4a
	.zero		1
	.zero		1


	//----- nvinfo : EIATTR_EXIT_INSTR_OFFSETS
	.align		4
        /*028c*/ 	.byte	0x04, 0x1c
        /*028e*/ 	.short	(.L_28257 - .L_28256)


	//   ....[0]....
.L_28256:
        /*0290*/ 	.word	0x000000d0


	//   ....[1]....
        /*0294*/ 	.word	0x00007270


	//   ....[2]....
        /*0298*/ 	.word	0x000072a0


	//   ....[3]....
        /*029c*/ 	.word	0x000074d0


	//----- nvinfo : EIATTR_CRS_STACK_SIZE
	.align		4
.L_28257:
        /*02a0*/ 	.byte	0x04, 0x1e
        /*02a2*/ 	.short	(.L_28259 - .L_28258)
.L_28258:
        /*02a4*/ 	.word	0x00000000


	//----- nvinfo : EIATTR_CBANK_PARAM_SIZE
	.align		4
.L_28259:
        /*02a8*/ 	.byte	0x03, 0x19
        /*02aa*/ 	.short	0x008c


	//----- nvinfo : EIATTR_PARAM_CBANK
	.align		4
        /*02ac*/ 	.byte	0x04, 0x0a
        /*02ae*/ 	.short	(.L_28261 - .L_28260)
	.align		4
.L_28260:
        /*02b0*/ 	.word	index@(.nv.constant0._ZN4vllm25paged_attention_v2_kernelIttLi192ELi16ELi128ELNS_18Fp8KVCacheDataTypeE0ELb1ELi512EEEvPfS2_PT_PKS3_PKT0_S9_ifPKiSB_iPKfiiiSD_SD_iiiii)
        /*02b4*/ 	.short	0x0380
        /*02b6*/ 	.short	0x008c


	//----- nvinfo : EIATTR_SW_WAR
	.align		4
.L_28261:
        /*02b8*/ 	.byte	0x04, 0x36
        /*02ba*/ 	.short	(.L_28263 - .L_28262)
.L_28262:
        /*02bc*/ 	.word	0x00000008
.L_28263:


//--------------------- .nv.info._ZN4vllm25paged_attention_v2_kernelIttLi128ELi16ELi128ELNS_18Fp8KVCacheDataTypeE0ELb1ELi512EEEvPfS2_PT_PKS3_PKT0_S9_ifPKiSB_iPKfiiiSD_SD_iiiii --------------------------
	.section	.nv.info._ZN4vllm25paged_attention_v2_kernelIttLi128ELi16ELi128ELNS_18Fp8KVCacheDataTypeE0ELb1ELi512EEEvPfS2_PT_PKS3_PKT0_S9_ifPKiSB_iPKfiiiSD_SD_iiiii,"",@"SHT_CUDA_INFO"
	.sectionflags	@""
	.align	4


	//----- nvinfo : EIATTR_CUDA_API_VERSION
	.align		4
        /*0000*/ 	.byte	0x04, 0x37
        /*0002*/ 	.short	(.L_28265 - .L_28264)
.L_28264:
        /*0004*/ 	.word	0x00000082


	//----- nvinfo : EIATTR_KPARAM_INFO
	.align		4
.L_28265:
        /*0008*/ 	.byte	0x04, 0x17
        /*000a*/ 	.short	(.L_28267 - .L_28266)
.L_28266:
        /*000c*/ 	.word	0x00000000
        /*0010*/ 	.short	0x0015
        /*0012*/ 	.short	0x0088
        /*0014*/ 	.byte	0x00, 0xf0, 0x11, 0x00


	//----- nvinfo : EIATTR_KPARAM_INFO
	.align		4
.L_28267:
        /*0018*/ 	.byte	0x04, 0x17
        /*001a*/ 	.short	(.L_28269 - .L_28268)
.L_28268:
        /*001c*/ 	.word	0x00000000
        /*0020*/ 	.short	0x0014
        /*0022*/ 	.short	0x0084
        /*0024*/ 	.byte	0x00, 0xf0, 0x11, 0x00


	//----- nvinfo : EIATTR_KPARAM_INFO
	.align		4
.L_28269:
        /*0028*/ 	.byte	0x04, 0x17
        /*002a*/ 	.short	(.L_28271 - .L_28270)
.L_28270:
        /*002c*/ 	.word	0x00000000
        /*0030*/ 	.short	0x0013
        /*0032*/ 	.short	0x0080
        /*0034*/ 	.byte	0x00, 0xf0, 0x11, 0x00


	//----- nvinfo : EIATTR_KPARAM_INFO
	.align		4
.L_28271:
        /*0038*/ 	.byte	0x04, 0x17
        /*003a*/ 	.short	(.L_28273 - .L_28272)
.L_28272:
        /*003c*/ 	.word	0x00000000
        /*0040*/ 	.short	0x0012
        /*0042*/ 	.short	0x007c
        /*0044*/ 	.byte	0x00, 0xf0, 0x11, 0x00


	//----- nvinfo : EIATTR_KPARAM_INFO
	.align		4
.L_28273:
        /*0048*/ 	.byte	0x04, 0x17
        /*004a*/ 	.short	(.L_28275 - .L_28274)
.L_28274:
        /*004c*/ 	.word	0x00000000
        /*0050*/ 	.short	0x0011
        /*0052*/ 	.short	0x0078
        /*0054*/ 	.byte	0x00, 0xf0, 0x11, 0x00


	//----- nvinfo : EIATTR_KPARAM_INFO
	.align		4
.L_28275:
        /*0058*/ 	.byte	0x04, 0x17
        /*005a*/ 	.short	(.L_28277 - .L_28276)
.L_28276:
        /*005c*/ 	.word	0x00000000
        /*0060*/ 	.short	0x0010
        /*0062*/ 	.short	0x0070
        /*0064*/ 	.byte	0x00, 0xf5, 0x21, 0x00


	//----- nvinfo : EIATTR_KPARAM_INFO
	.align		4
.L_28277:
        /*0068*/ 	.byte	0x04, 0x17
        /*006a*/ 	.short	(.L_28279 - .L_28278)
.L_28278:
        /*006c*/ 	.word	0x00000000
        /*0070*/ 	.short	0x000f
        /*0072*/ 	.short	0x0068
        /*0074*/ 	.byte	0x00, 0xf5, 0x21, 0x00


	//----- nvinfo : EIATTR_KPARAM_INFO
	.align		4
.L_28279:
        /*0078*/ 	.byte	0x04, 0x17
        /*007a*/ 	.short	(.L_28281 - .L_28280)
.L_28280:
        /*007c*/ 	.word	0x00000000
        /*0080*/ 	.short	0x000e
        /*0082*/ 	.short	0x0060
        /*0084*/ 	.byte	0x00, 0xf0, 0x11, 0x00


	//----- nvinfo : EIATTR_KPARAM_INFO
	.align		4
.L_28281:
        /*0088*/ 	.byte	0x04, 0x17
        /*008a*/ 	.short	(.L_28283 - .L_28282)
.L_28282:
        /*008c*/ 	.word	0x00000000
        /*0090*/ 	.short	0x000d
        /*0092*/ 	.short	0x005c
        /*0094*/ 	.byte	0x00, 0xf0, 0x11, 0x00


	//----- nvinfo : EIATTR_KPARAM_INFO
	.align		4
.L_28283:
        /*0098*/ 	.byte	0x04, 0x17
        /*009a*/ 	.short	(.L_28285 - .L_28284)
.L_28284:
        /*009c*/ 	.word	0x00000000
        /*00a0*/ 	.short	0x000c
        /*00a2*/ 	.short	0x0058
        /*00a4*/ 	.byte	0x00, 0xf0, 0x11, 0x00


	//----- nvinfo : EIATTR_KPARAM_INFO
	.align		4
.L_28285:
        /*00a8*/ 	.byte	0x04, 0x17
        /*00aa*/ 	.short	(.L_28287 - .L_28286)
.L_28286:
        /*00ac*/ 	.word	0x00000000
        /*00b0*/ 	.short	0x000b
        /*00b2*/ 	.short	0x0050
        /*00b4*/ 	.byte	0x00, 0xf5, 0x21, 0x00


	//----- nvinfo : EIATTR_KPARAM_INFO
	.align		4
.L_28287:
        /*00b8*/ 	.byte	0x04, 0x17
        /*00ba*/ 	.short	(.L_28289 - .L_28288)
.L_28288:
        /*00bc*/ 	.word	0x00000000
        /*00c0*/ 	.short	0x000a
        /*00c2*/ 	.short	0x0048
        /*00c4*/ 	.byte	0x00, 0xf0, 0x11, 0x00


	//----- nvinfo : EIATTR_KPARAM_INFO
	.align		4
.L_28289:
        /*00c8*/ 	.byte	0x04, 0x17
        /*00ca*/ 	.short	(.L_28291 - .L_28290)
.L_28290:
        /*00cc*/ 	.word	0x00000000
        /*00d0*/ 	.short	0x0009
        /*00d2*/ 	.short	0x0040
        /*00d4*/ 	.byte	0x00, 0xf5, 0x21, 0x00


	//----- nvinfo : EIATTR_KPARAM_INFO
	.align		4
.L_28291:
        /*00d8*/ 	.byte	0x04, 0x17
        /*00da*/ 	.short	(.L_28293 - .L_28292)
.L_28292:
        /*00dc*/ 	.word	0x00000000
        /*00e0*/ 	.short	0x0008
        /*00e2*/ 	.short	0x0038
        /*00e4*/ 	.byte	0x00, 0xf5, 0x21, 0x00


	//----- nvinfo : EIATTR_KPARAM_INFO
	.align		4
.L_28293:
        /*00e8*/ 	.byte	0x04, 0x17
        /*00ea*/ 	.short	(.L_28295 - .L_28294)
.L_28294:
        /*00ec*/ 	.word	0x00000000
        /*00f0*/ 	.short	0x0007
        /*00f2*/ 	.short	0x0034
        /*00f4*/ 	.byte	0x00, 0xf0, 0x11, 0x00


	//----- nvinfo : EIATTR_KPARAM_INFO
	.align		4
.L_28295:
        /*00f8*/ 	.byte	0x04, 0x17
        /*00fa*/ 	.short	(.L_28297 - .L_28296)
.L_28296:
        /*00fc*/ 	.word	0x00000000
        /*0100*/ 	.short	0x0006
        /*0102*/ 	.short	0x0030
        /*0104*/ 	.byte	0x00, 0xf0, 0x11, 0x00


	//----- nvinfo : EIATTR_KPARAM_INFO
	.align		4
.L_28297:
        /*0108*/ 	.byte	0x04, 0x17
        /*010a*/ 	.short	(.L_28299 - .L_28298)
.L_28298:
        /*010c*/ 	.word	0x00000000
        /*0110*/ 	.short	0x0005
        /*0112*/ 	.short	0x0028
        /*0114*/ 	.byte	0x00, 0xf5, 0x21, 0x00


	//----- nvinfo : EIATTR_KPARAM_INFO
	.align		4
.L_28299:
        /*0118*/ 	.byte	0x04, 0x17
        /*011a*/ 	.short	(.L_28301 - .L_28300)
.L_28300:
        /*011c*/ 	.word	0x00000000
        /*0120*/ 	.short	0x0004
        /*0122*/ 	.short	0x0020
        /*0124*/ 	.byte	0x00, 0xf5, 0x21, 0x00


	//----- nvinfo : EIATTR_KPARAM_INFO
	.align		4
.L_28301:
        /*0128*/ 	.byte	0x04, 0x17
        /*012a*/ 	.short	(.L_28303 - .L_28302)
.L_28302:
        /*012c*/ 	.word	0x00000000
        /*0130*/ 	.short	0x0003
        /*0132*/ 	.short	0x0018
        /*0134*/ 	.byte	0x00, 0xf5, 0x21, 0x00


	//----- nvinfo : EIATTR_KPARAM_INFO
	.align		4
.L_28303:
        /*0138*/ 	.byte	0x04, 0x17
        /*013a*/ 	.short	(.L_28305 - .L_28304)
.L_28304:
        /*013c*/ 	.word	0x00000000
        /*0140*/ 	.short	0x0002
        /*0142*/ 	.short	0x0010
        /*0144*/ 	.byte	0x00, 0xf5, 0x21, 0x00


	//----- nvinfo : EIATTR_KPARAM_INFO
	.align		4
.L_28305:
        /*0148*/ 	.byte	0x04, 0x17
        /*014a*/ 	.short	(.L_28307 - .L_28306)
.L_28306:
        /*014c*/ 	.word	0x00000000
        /*0150*/ 	.short	0x0001
        /*0152*/ 	.short	0x0008
        /*0154*/ 	.byte	0x00, 0xf5, 0x21, 0x00


	//----- nvinfo : EIATTR_KPARAM_INFO
	.align		4
.L_28307:
        /*0158*/ 	.byte	0x04, 0x17
        /*015a*/ 	.short	(.L_28309 - .L_28308)
.L_28308:
        /*015c*/ 	.word	0x00000000
        /*0160*/ 	.short	0x0000
        /*0162*/ 	.short	0x0000
        /*0164*/ 	.byte	0x00, 0xf5, 0x21, 0x00


	//----- nvinfo : EIATTR_SPARSE_MMA_MASK
	.align		4
.L_28309:
        /*0168*/ 	.byte	0x03, 0x50
        /*016a*/ 	.short	0x0000


	//----- nvinfo : EIATTR_MAXREG_COUNT
	.align		4
        /*016c*/ 	.byte	0x03, 0x1b
        /*016e*/ 	.short	0x00ff


	//----- nvinfo : EIATTR_NUM_BARRIERS
	.align		4
        /*0170*/ 	.byte	0x02, 0x4c
        /*0172*/ 	.byte	0x01
	.zero		1


	//----- nvinfo : EIATTR_MERCURY_ISA_VERSION
	.align		4
        /*0174*/ 	.byte	0x03, 0x5f
        /*0176*/ 	.short	0x0101


	//----- nvinfo : EIATTR_COOP_GROUP_MASK_REGIDS
	.align		4
        /*0178*/ 	.byte	0x04, 0x29
        /*017a*/ 	.short	(.L_28311 - .L_28310)


	//   ....[0]....
.L_28310:
        /*017c*/ 	.word	0xffffffff


	//   ....[1]....
        /*0180*/ 	.word	0xffffffff


	//   ....[2]....
        /*0184*/ 	.word	0xffffffff


	//   ....[3]....
        /*0188*/ 	.word	0xffffffff


	//   ....[4]....
        /*018c*/ 	.word	0xffffffff


	//   ....[5]....
        /*0190*/ 	.word	0xffffffff


	//   ....[6]....
        /*0194*/ 	.word	0xffffffff


	//   ....[7]....
        /*0198*/ 	.word	0xffffffff


	//   ....[8]....
        /*019c*/ 	.word	0xffffffff


	//   ....[9]....
        /*01a0*/ 	.word	0xffffffff


	//   ....[10]....
        /*01a4*/ 	.word	0xffffffff


	//   ....[11]....
        /*01a8*/ 	.word	0xffffffff


	//   ....[12]....
        /*01ac*/ 	.word	0xffffffff


	//   ....[13]....
        /*01b0*/ 	.word	0xffffffff


	//   ....[14]....
        /*01b4*/ 	.word	0xffffffff


	//   ....[15]....
        /*01b8*/ 	.word	0xffffffff


	//   ....[16]....
        /*01bc*/ 	.word	0xffffffff


	//   ....[17]....
        /*01c0*/ 	.word	0xffffffff


	//   ....[18]....
        /*01c4*/ 	.word	0xffffffff


	//   ....[19]....
        /*01c8*/ 	.word	0xffffffff


	//   ....[20]....
        /*01cc*/ 	.word	0xffffffff


	//   ....[21]....
        /*01d0*/ 	.word	0xffffffff


	//   ....[22]....
        /*01d4*/ 	.word	0xffffffff


	//   ....[23]....
        /*01d8*/ 	.word	0xffffffff


	//   ....[24]....
        /*01dc*/ 	.word	0x0500000d


	//   ....[25]....
        /*01e0*/ 	.word	0x0500000d


	//   ....[26]....
        /*01e4*/ 	.word	0x0500000d


	//   ....[27]....
        /*01e8*/ 	.word	0x0500000d


	//   ....[28]....
        /*01ec*/ 	.word	0x0500000d


	//----- nvinfo : EIATTR_COOP_GROUP_INSTR_OFFSETS
	.align		4
.L_28311:
        /*01f0*/ 	.byte	0x04, 0x28
        /*01f2*/ 	.short	(.L_28313 - .L_28312)


	//   ....[0]....
.L_28312:
        /*01f4*/ 	.word	0x00001ef0


	//   ....[1]....
        /*01f8*/ 	.word	0x000021d0


	//   ....[2]....
        /*01fc*/ 	.word	0x000021f0


	//   ....[3]....
        /*0200*/ 	.word	0x00002210


	//   ....[4]....
        /*0204*/ 	.word	0x00002230


	//   ....[5]....
        /*0208*/ 	.word	0x00002340


	//   ....[6]....
        /*020c*/ 	.word	0x00002370


	//   ....[7]....
        /*0210*/ 	.word	0x00002390


	//   ....[8]....
        /*0214*/ 	.word	0x000031d0


	//   ....[9]....
        /*0218*/ 	.word	0x00003200


	//   ....[10]....
        /*021c*/ 	.word	0x00003220


	//   ....[11]....
        /*0220*/ 	.word	0x00003240


	//   ....[12]....
        /*0224*/ 	.word	0x00003260


	//   ....[13]....
        /*0228*/ 	.word	0x000032b0


	//   ....[14]....
        /*022c*/ 	.word	0x000032d0


	//   ....[15]....
        /*0230*/ 	.word	0x000032f0


	//   ....[16]....
        /*0234*/ 	.word	0x00005a20


	//   ....[17]....
        /*0238*/ 	.word	0x00005a50


	//   ....[18]....
        /*023c*/ 	.word	0x00005a80


	//   ....[19]....
        /*0240*/ 	.word	0x00005aa0


	//   ....[20]....
        /*0244*/ 	.word	0x00005ab0


	//   ....[21]....
        /*0248*/ 	.word	0x00005ac0


	//   ....[22]....
        /*024c*/ 	.word	0x00005ad0


	//   ....[23]....
        /*0250*/ 	.word	0x00005b00


	//   ....[24]....
        /*0254*/ 	.word	0x000062d0


	//   ....[25]....
        /*0258*/ 	.word	0x00006380


	//   ....[26]....
        /*025c*/ 	.word	0x00006410


	//   ....[27]....
        /*0260*/ 	.word	0x00006480


	//   ....[28]....
        /*0264*/ 	.word	0x000064e0


	//----- nvinfo : EIATTR_VRC_CTA_INIT_COUNT
	.align		4
.L_28313:
        /*0268*/ 	.byte	0x02, 0x4a
	.zero		1
	.zero		1


	//----- nvinfo : EIATTR_EXIT_INSTR_OFFSETS
	.align		4
        /*026c*/ 	.byte	0x04, 0x1c
        /*026e*/ 	.short	(.L_28315 - .L_28314)


	//   ....[0]....
.L_28314:
        /*0270*/ 	.word	0x000000d0


	//   ....[1]....
        /*0274*/ 	.word	0x00006090


	//   ....[2]....
        /*0278*/ 	.word	0x000060c0


	//   ....[3]....
        /*027c*/ 	.word	0x00006260


	//----- nvinfo : EIATTR_CRS_STACK_SIZE
	.align		4
.L_28315:
        /*0280*/ 	.byte	0x04, 0x1e
        /*0282*/ 	.short	(.L_28317 - .L_28316)
.L_28316:
        /*0284*/ 	.word	0x00000000


	//----- nvinfo : EIATTR_CBANK_PARAM_SIZE
	.align		4
.L_28317:
        /*0288*/ 	.byte	0x03, 0x19
        /*028a*/ 	.short	0x008c


	//----- nvinfo : EIATTR_PARAM_CBANK
	.align		4
        /*028c*/ 	.byte	0x04, 0x0a
        /*028e*/ 	.short	(.L_28319 - .L_28318)
	.align		4
.L_28318:
        /*0290*/ 	.word	index@(.nv.constant0._ZN4vllm25paged_attention_v2_kernelIttLi128ELi16ELi128ELNS_18Fp8KVCacheDataTypeE0ELb1ELi512EEEvPfS2_PT_PKS3_PKT0_S9_ifPKiSB_iPKfiiiSD_SD_iiiii)
        /*0294*/ 	.short	0x0380
        /*0296*/ 	.short	0x008c


	//----- nvinfo : EIATTR_SW_WAR
	.align		4
.L_28319:
        /*0298*/ 	.byte	0x04, 0x36
        /*029a*/ 	.short	(.L_28321 - .L_28320)
.L_28320:
        /*029c*/ 	.word	0x00000008
.L_28321:


//--------------------- .nv.info._ZN4vllm25paged_attention_v2_kernelIttLi120ELi16ELi128ELNS_18Fp8KVCacheDataTypeE0ELb1ELi512EEEvPfS2_PT_PKS3_PKT0_S9_ifPKiSB_iPKfiiiSD_SD_iiiii --------------------------
	.section	.nv.info._ZN4vllm25paged_attention_v2_kernelIttLi120ELi16ELi128ELNS_18Fp8KVCacheDataTypeE0ELb1ELi512EEEvPfS2_PT_PKS3_PKT0_S9_ifPKiSB_iPKfiiiSD_SD_iiiii,"",@"SHT_CUDA_INFO"
	.sectionflags	@""
	.align	4


	//----- nvinfo : EIATTR_CUDA_API_VERSION
	.align		4
        /*0000*/ 	.byte	0x04, 0x37
        /*0002*/ 	.short	(.L_28323 - .L_28322)
.L_28322:
        /*0004*/ 	.word	0x00000082


	//----- nvinfo : EIATTR_KPARAM_INFO
	.align		4
.L_28323:
        /*0008*/ 	.byte	0x04, 0x17
        /*000a*/ 	.short	(.L_28325 - .L_28324)
.L_28324:
        /*000c*/ 	.word	0x00000000
        /*0010*/ 	.short	0x0015
        /*0012*/ 	.short	0x0088
        /*0014*/ 	.byte	0x00, 0xf0, 0x11, 0x00


	//----- nvinfo : EIATTR_KPARAM_INFO
	.align		4
.L_28325:
        /*0018*/ 	.byte	0x04, 0x17
        /*001a*/ 	.short	(.L_28327 - .L_28326)
.L_28326:
        /*001c*/ 	.word	0x00000000
        /*0020*/ 	.short	0x0014
        /*0022*/ 	.short	0x0084
        /*0024*/ 	.byte	0x00, 0xf0, 0x11, 0x00


	//----- nvinfo : EIATTR_KPARAM_INFO
	.align		4
.L_28327:
        /*0028*/ 	.byte	0x04, 0x17
        /*002a*/ 	.short	(.L_28329 - .L_28328)
.L_28328:
        /*002c*/ 	.word	0x00000000
        /*0030*/ 	.short	0x0013
        /*0032*/ 	.short	0x0080
        /*0034*/ 	.byte	0x00, 0xf0, 0x11, 0x00


	//----- nvinfo : EIATTR_KPARAM_INFO
	.align		4
.L_28329:
        /*0038*/ 	.byte	0x04, 0x17
        /*003a*/ 	.short	(.L_28331 - .L_28330)
.L_28330:
        /*003c*/ 	.word	0x00000000
        /*0040*/ 	.short	0x0012
        /*0042*/ 	.short	0x007c
        /*0044*/ 	.byte	0x00, 0xf0, 0x11, 0x00


	//----- nvinfo : EIATTR_KPARAM_INFO
	.align		4
.L_28331:
        /*0048*/ 	.byte	0x04, 0x17
        /*004a*/ 	.short	(.L_28333 - .L_28332)
.L_28332:
        /*004c*/ 	.word	0x00000000
        /*0050*/ 	.short	0x0011
        /*0052*/ 	.short	0x0078
        /*0054*/ 	.byte	0x00, 0xf0, 0x11, 0x00


	//----- nvinfo : EIATTR_KPARAM_INFO
	.align		4
.L_28333:
        /*0058*/ 	.byte	0x04, 0x17
        /*005a*/ 	.short	(.L_28335 - .L_28334)
.L_28334:
        /*005c*/ 	.word	0x00000000
        /*0060*/ 	.short	0x0010
        /*0062*/ 	.short	0x0070
        /*0064*/ 	.byte	0x00, 0xf5, 0x21, 0x00


	//----- nvinfo : EIATTR_KPARAM_INFO
	.align		4
.L_28335:
        /*0068*/ 	.byte	0x04, 0x17
        /*006a*/ 	.short	(.L_28337 - .L_28336)
.L_28336:
        /*006c*/ 	.word	0x00000000
        /*0070*/ 	.short	0x000f
        /*0072*/ 	.short	0x0068
        /*0074*/ 	.byte	0x00, 0xf5, 0x21, 0x00


	//----- nvinfo : EIATTR_KPARAM_INFO
	.align		4
.L_28337:
        /*0078*/ 	.byte	0x04, 0x17
        /*007a*/ 	.short	(.L_28339 - .L_28338)
.L_28338:
        /*007c*/ 	.word	0x00000000
        /*0080*/ 	.short	0x000e
        /*0082*/ 	.short	0x0060
        /*0084*/ 	.byte	0x00, 0xf0, 0x11, 0x00


	//----- nvinfo : EIATTR_KPARAM_INFO
	.align		4
.L_28339:
        /*0088*/ 	.byte	0x04, 0x17
        /*008a*/ 	.short	(.L_28341 - .L_28340)
.L_28340:
        /*008c*/ 	.word	0x00000000
        /*0090*/ 	.short	0x000d
        /*0092*/ 	.short	0x005c
        /*0094*/ 	.byte	0x00, 0xf0, 0x11, 0x00


	//----- nvinfo : EIATTR_KPARAM_INFO
	.align		4
.L_28341:
        /*0098*/ 	.byte	0x04, 0x17
        /*009a*/ 	.short	(.L_28343 - .L_28342)
.L_28342:
        /*009c*/ 	.word	0x00000000
        /*00a0*/ 	.short	0x000c
        /*00a2*/ 	.short	0x0058
        /*00a4*/ 	.byte	0x00, 0xf0, 0x11, 0x00


	//----- nvinfo : EIATTR_KPARAM_INFO
	.align		4
.L_28343:
        /*00a8*/ 	.byte	0x04, 0x17
        /*00aa*/ 	.short	(.L_28345 - .L_28344)
.L_28344:
        /*00ac*/ 	.word	0x00000000
        /*00b0*/ 	.short	0x000b
        /*00b2*/ 	.short	0x0050
        /*00b4*/ 	.byte	0x00, 0xf5, 0x21, 0x00


	//----- nvinfo : EIATTR_KPARAM_INFO
	.align		4
.L_28345:
        /*00b8*/ 	.byte	0x04, 0x17
        /*00ba*/ 	.short	(.L_28347 - .L_28346)
.L_28346:
        /*00bc*/ 	.word	0x00000000
        /*00c0*/ 	.short	0x000a
        /*00c2*/ 	.short	0x0048
        /*00c4*/ 	.byte	0x00, 0xf0, 0x11, 0x00


	//----- nvinfo : EIATTR_KPARAM_INFO
	.align		4
.L_28347:
        /*00c8*/ 	.byte	0x04, 0x17
        /*00ca*/ 	.short	(.L_28349 - .L_28348)
.L_28348:
        /*00cc*/ 	.word	0x00000000
        /*00d0*/ 	.short	0x0009
        /*00d2*/ 	.short	0x0040
        /*00d4*/ 	.byte	0x00, 0xf5, 0x21, 0x00


	//----- nvinfo : EIATTR_KPARAM_INFO
	.align		4
.L_28349:
        /*00d8*/ 	.byte	0x04, 0x17
        /*00da*/ 	.short	(.L_28351 - .L_28350)
.L_28350:
        /*00dc*/ 	.word	0x00000000
        /*00e0*/ 	.short	0x0008
        /*00e2*/ 	.short	0x0038
        /*00e4*/ 	.byte	0x00, 0xf5, 0x21, 0x00


	//----- nvinfo : EIATTR_KPARAM_INFO
	.align		4
.L_28351:
        /*00e8*/ 	.byte	0x04, 0x17
        /*00ea*/ 	.short	(.L_28353 - .L_28352)
.L_28352:
        /*00ec*/ 	.word	0x00000000
        /*00f0*/ 	.short	0x0007
        /*00f2*/ 	.short	0x0034
        /*00f4*/ 	.byte	0x00, 0xf0, 0x11, 0x00


	//----- nvinfo : EIATTR_KPARAM_INFO
	.align		4
.L_28353:
        /*00f8*/ 	.byte	0x04, 0x17
        /*00fa*/ 	.short	(.L_28355 - .L_28354)
.L_28354:
        /*00fc*/ 	.word	0x00000000
        /*0100*/ 	.short	0x0006
        /*0102*/ 	.short	0x0030
        /*0104*/ 	.byte	0x00, 0xf0, 0x11, 0x00


	//----- nvinfo : EIATTR_KPARAM_INFO
	.align		4
.L_28355:
        /*0108*/ 	.byte	0x04, 0x17
        /*010a*/ 	.short	(.L_28357 - .L_28356)
.L_28356:
        /*010c*/ 	.word	0x00000000
        /*0110*/ 	.short	0x0005
        /*0112*/ 	.short	0x0028
        /*0114*/ 	.byte	0x00, 0xf5, 0x21, 0x00


	//----- nvinfo : EIATTR_KPARAM_INFO
	.align		4
.L_28357:
        /*0118*/ 	.byte	0x04, 0x17
        /*011a*/ 	.short	(.L_28359 - .L_28358)
.L_28358:
        /*011c*/ 	.word	0x00000000
        /*0120*/ 	.short	0x0004
        /*0122*/ 	.short	0x0020
        /*0124*/ 	.byte	0x00, 0xf5, 0x21, 0x00


	//----- nvinfo : EIATTR_KPARAM_INFO
	.align		4
.L_28359:
        /*0128*/ 	.byte	0x04, 0x17
        /*012a*/ 	.short	(.L_28361 - .L_28360)
.L_28360:
        /*012c*/ 	.word	0x00000000
        /*0130*/ 	.short	0x0003
        /*0132*/ 	.short	0x0018
        /*0134*/ 	.byte	0x00, 0xf5, 0x21, 0x00


	//----- nvinfo : EIATTR_KPARAM_INFO
	.align		4
.L_28361:
        /*0138*/ 	.byte	0x04, 0x17
        /*013a*/ 	.short	(.L_28363 - .L_28362)
.L_28362:
        /*013c*/ 	.word	0x00000000
        /*0140*/ 	.short	0x0002
        /*0142*/ 	.short	0x0010
        /*0144*/ 	.byte	0x00, 0xf5, 0x21, 0x00


	//----- nvinfo : EIATTR_KPARAM_INFO
	.align		4
.L_28363:
        /*0148*/ 	.byte	0x04, 0x17
        /*014a*/ 	.short	(.L_28365 - .L_28364)
.L_28364:
        /*014c*/ 	.word	0x00000000
        /*0150*/ 	.short	0x0001
        /*0152*/ 	.short	0x0008
        /*0154*/ 	.byte	0x00, 0xf5, 0x21, 0x00


	//----- nvinfo : EIATTR_KPARAM_INFO
	.align		4
.L_28365:
        /*0158*/ 	.byte	0x04, 0x17
        /*015a*/ 	.short	(.L_28367 - .L_28366)
.L_28366:
        /*015c*/ 	.word	0x00000000
        /*0160*/ 	.short	0x0000
        /*0162*/ 	.short	0x0000
        /*0164*/ 	.byte	0x00, 0xf5, 0x21, 0x00


	//----- nvinfo : EIATTR_SPARSE_MMA_MASK
	.align		4
.L_28367:
        /*0168*/ 	.byte	0x03, 0x50
        /*016a*/ 	.short	0x0000


	//----- nvinfo : EIATTR_MAXREG_COUNT
	.align		4
        /*016c*/ 	.byte	0x03, 0x1b
        /*016e*/ 	.short	0x00ff


	//----- nvinfo : EIATTR_NUM_BARRIERS
	.align		4
        /*0170*/ 	.byte	0x02, 0x4c
        /*0172*/ 	.byte	0x01
	.zero		1


	//----- nvinfo : EIATTR_MERCURY_ISA_VERSION
	.align		4
        /*0174*/ 	.byte	0x03, 0x5f
        /*0176*/ 	.short	0x0101


	//----- nvinfo : EIATTR_COOP_GROUP_MASK_REGIDS
	.align		4
        /*0178*/ 	.byte	0x04, 0x29
        /*017a*/ 	.short	(.L_28369 - .L_28368)


	//   ....[0]....
.L_28368:
        /*017c*/ 	.word	0xffffffff


	//   ....[1]....
        /*0180*/ 	.word	0xffffffff


	//   ....[2]....
        /*0184*/ 	.word	0xffffffff


	//   ....[3]....
        /*0188*/ 	.word	0xffffffff


	//   ....[4]....
        /*018c*/ 	.word	0xffffffff


	//   ....[5]....
        /*0190*/ 	.word	0xffffffff


	//   ....[6]....
        /*0194*/ 	.word	0xffffffff


	//   ....[7]....
        /*0198*/ 	.word	0xffffffff


	//   ....[8]....
        /*019c*/ 	.word	0xffffffff


	//   ....[9]....
        /*01a0*/ 	.word	0xffffffff


	//   ....[10]....
        /*01a4*/ 	.word	0xffffffff


	//   ....[11]....
        /*01a8*/ 	.word	0xffffffff


	//   ....[12]....
        /*01ac*/ 	.word	0xffffffff


	//   ....[13]....
        /*01b0*/ 	.word	0xffffffff


	//   ....[14]....
        /*01b4*/ 	.word	0xffffffff


	//   ....[15]....
        /*01b8*/ 	.word	0xffffffff


	//   ....[16]....
        /*01bc*/ 	.word	0xffffffff


	//   ....[17]....
        /*01c0*/ 	.word	0xffffffff


	//   ....[18]....
        /*01c4*/ 	.word	0xffffffff


	//   ....[19]....
        /*01c8*/ 	.word	0xffffffff


	//   ....[20]....
        /*01cc*/ 	.word	0xffffffff


	//   ....[21]....
        /*01d0*/ 	.word	0xffffffff


	//   ....[22]....
        /*01d4*/ 	.word	0xffffffff


	//   ....[23]....
        /*01d8*/ 	.word	0xffffffff


	//   ....[24]....
        /*01dc*/ 	.word	0x0500000c


	//   ....[25]....
        /*01e0*/ 	.word	0x0500000c


	//   ....[26]....
        /*01e4*/ 	.word	0x0500000c


	//   ....[27]....
        /*01e8*/ 	.word	0x0500000c


	//   ....[28]....
        /*01ec*/ 	.word	0x0500000c


	//----- nvinfo : EIATTR_COOP_GROUP_INSTR_OFFSETS
	.align		4
.L_28369:
        /*01f0*/ 	.byte	0x04, 0x28
        /*01f2*/ 	.short	(.L_28371 - .L_28370)


	//   ....[0]....
.L_28370:
        /*01f4*/ 	.word	0x00001ea0


	//   ....[1]....
        /*01f8*/ 	.word	0x00002180


	//   ....[2]....
        /*01fc*/ 	.word	0x000021a0


	//   ....[3]....
        /*0200*/ 	.word	0x000021c0


	//   ....[4]....
        /*0204*/ 	.word	0x000021e0


	//   ....[5]....
        /*0208*/ 	.word	0x000022f0


	//   ....[6]....
        /*020c*/ 	.word	0x00002320


	//   ....[7]....
        /*0210*/ 	.word	0x00002340


	//   ....[8]....
        /*0214*/ 	.word	0x00003180


	//   ....[9]....
        /*0218*/ 	.word	0x000031b0


	//   ....[10]....
        /*021c*/ 	.word	0x000031d0


	//   ....[11]....
        /*0220*/ 	.word	0x000031f0


	//   ....[12]....
        /*0224*/ 	.word	0x00003210


	//   ....[13]....
        /*0228*/ 	.word	0x00003260


	//   ....[14]....
        /*022c*/ 	.word	0x00003280


	//   ....[15]....
        /*0230*/ 	.word	0x000032a0


	//   ....[16]....
        /*0234*/ 	.word	0x00005c50


	//   ....[17]....
        /*0238*/ 	.word	0x00005c90


	//   ....[18]....
        /*023c*/ 	.word	0x00005cb0


	//   ....[19]....
        /*0240*/ 	.word	0x00005cc0


	//   ....[20]....
        /*0244*/ 	.word	0x00005cd0


	//   ....[21]....
        /*0248*/ 	.word	0x00005ce0


	//   ....[22]....
        /*024c*/ 	.word	0x00005cf0


	//   ....[23]....
        /*0250*/ 	.word	0x00005d10


	//   ....[24]....
        /*0254*/ 	.word	0x00006710


	//   ....[25]....
        /*0258*/ 	.word	0x000067c0


	//   ....[26]....
        /*025c*/ 	.word	0x00006850


	//   ....[27]....
        /*0260*/ 	.word	0x000068c0


	//   ....[28]....
        /*0264*/ 	.word	0x00006930


	//----- nvinfo : EIATTR_VRC_CTA_INIT_COUNT
	.align		4
.L_28371:
        /*0268*/ 	.byte	0x02, 0x4a
	.zero		1
	.zero		1


	//----- nvinfo : EIATTR_EXIT_INSTR_OFFSETS
	.align		4
        /*026c*/ 	.byte	0x04, 0x1c
        /*026e*/ 	.short	(.L_28373 - .L_28372)


	//   ....[0]....
.L_28372:
        /*0270*/ 	.word	0x000000d0


	//   ....[1]....
        /*0274*/ 	.word	0x00006480


	//   ....[2]....
        /*0278*/ 	.word	0x00006670


	//   ....[3]....
        /*027c*/ 	.word	0x000066a0


	//----- nvinfo : EIATTR_CRS_STACK_SIZE
	.align		4
.L_28373:
        /*0280*/ 	.byte	0x04, 0x1e
        /*0282*/ 	.short	(.L_28375 - .L_28374)
.L_28374:
        /*0284*/ 	.word	0x00000000


	//----- nvinfo : EIATTR_CBANK_PARAM_SIZE
	.align		4
.L_28375:
        /*0288*/ 	.byte	0x03, 0x19
        /*028a*/ 	.short	0x008c


	//----- nvinfo : EIATTR_PARAM_CBANK
	.align		4
        /*028c*/ 	.byte	0x04, 0x0a
        /*028e*/ 	.short	(.L_28377 - .L_28376)
	.align		4
.L_28376:
        /*0290*/ 	.word	index@(.nv.constant0._ZN4vllm25paged_attention_v2_kernelIttLi120ELi16ELi128ELNS_18Fp8KVCacheDataTypeE0ELb1ELi512EEEvPfS2_PT_PKS3_PKT0_S9_ifPKiSB_iPKfiiiSD_SD_iiiii)
        /*0294*/ 	.short	0x0380
        /*0296*/ 	.short	0x008c


	//----- nvinfo : EIATTR_SW_WAR
	.align		4
.L_28377:
        /*0298*/ 	.byte	0x04, 0x36
        /*029a*/ 	.short	(.L_28379 - .L_28378)
.L_28378:
        /*029c*/ 	.word	0x00000008
.L_28379:


//--------------------- .nv.info._ZN4vllm25paged_attention_v2_kernelIttLi112ELi16ELi128ELNS_18Fp8KVCacheDataTypeE0ELb1ELi512EEEvPfS2_PT_PKS3_PKT0_S9_ifPKiSB_iPKfiiiSD_SD_iiiii --------------------------
	.section	.nv.info._ZN4vllm25paged_attention_v2_kernelIttLi112ELi16ELi128ELNS_18Fp8KVCacheDataTypeE0ELb1ELi512EEEvPfS2_PT_PKS3_PKT0_S9_ifPKiSB_iPKfiiiSD_SD_iiiii,"",@"SHT_CUDA_INFO"
	.sectionflags	@""
	.align	4


	//----- nvinfo : EIATTR_CUDA_API_VERSION
	.align		4
        /*0000*/ 	.byte	0x04, 0x37
        /*0002*/ 	.short	(.L_28381 - .L_28380)
.L_28380:
        /*0004*/ 	.word	0x00000082


	//----- nvinfo : EIATTR_KPARAM_INFO
	.align		4
.L_28381:
        /*0008*/ 	.byte	0x04, 0x17
        /*000a*/ 	.short	(.L_28383 - .L_28382)
.L_28382:
        /*000c*/ 	.word	0x00000000
        /*0010*/ 	.short	0x0015
        /*0012*/ 	.short	0x0088
        /*0014*/ 	.byte	0x00, 0xf0, 0x11, 0x00


	//----- nvinfo : EIATTR_KPARAM_INFO
	.align		4
.L_28383:
        /*0018*/ 	.byte	0x04, 0x17
        /*001a*/ 	.short	(.L_28385 - .L_28384)
.L_28384:
        /*001c*/ 	.word	0x00000000
        /*0020*/ 	.short	0x0014
        /*0022*/ 	.short	0x0084
        /*0024*/ 	.byte	0x00, 0xf0, 0x11, 0x00


	//----- nvinfo : EIATTR_KPARAM_INFO
	.align		4
.L_28385:
        /*0028*/ 	.byte	0x04, 0x17
        /*002a*/ 	.short	(.L_28387 - .L_28386)
.L_28386:
        /*002c*/ 	.word	0x00000000
        /*0030*/ 	.short	0x0013
        /*0032*/ 	.short	0x0080
        /*0034*/ 	.byte	0x00, 0xf0, 0x11, 0x00


	//----- nvinfo : EIATTR_KPARAM_INFO
	.align		4
.L_28387:
        /*0038*/ 	.byte	0x04, 0x17
        /*003a*/ 	.short	(.L_28389 - .L_28388)
.L_28388:
        /*003c*/ 	.word	0x00000000
        /*0040*/ 	.short	0x0012
        /*0042*/ 	.short	0x007c
        /*0044*/ 	.byte	0x00, 0xf0, 0x11, 0x00


	//----- nvinfo : EIATTR_KPARAM_INFO
	.align		4
.L_28389:
        /*0048*/ 	.byte	0x04, 0x17
        /*004a*/ 	.short	(.L_28391 - .L_28390)
.L_28390:
        /*004c*/ 	.word	0x00000000
        /*0050*/ 	.short	0x0011
        /*0052*/ 	.short	0x0078
        /*0054*/ 	.byte	0x00, 0xf0, 0x11, 0x00


	//----- nvinfo : EIATTR_KPARAM_INFO
	.align		4
.L_28391:
        /*0058*/ 	.byte	0x04, 0x17
        /*005a*/ 	.short	(.L_28393 - .L_28392)
.L_28392:
        /*005c*/ 	.word	0x00000000
        /*0060*/ 	.short	0x0010
        /*0062*/ 	.short	0x0070
        /*0064*/ 	.byte	0x00, 0xf5, 0x21, 0x00


	//----- nvinfo : EIATTR_KPARAM_INFO
	.align		4
.L_28393:
        /*0068*/ 	.byte	0x04, 0x17
        /*006a*/ 	.short	(.L_28395 - .L_28394)
.L_28394:
        /*006c*/ 	.word	0x00000000
        /*0070*/ 	.short	0x000f
        /*0072*/ 	.short	0x0068
        /*0074*/ 	.byte	0x00, 0xf5, 0x21, 0x00


	//----- nvinfo : EIATTR_KPARAM_INFO
	.align		4
.L_28395:
        /*0078*/ 	.byte	0x04, 0x17
        /*007a*/ 	.short	(.L_28397 - .L_28396)
.L_28396:
        /*007c*/ 	.word	0x00000000
        /*0080*/ 	.short	0x000e
        /*0082*/ 	.short	0x0060
        /*0084*/ 	.byte	0x00, 0xf0, 0x11, 0x00


	//----- nvinfo : EIATTR_KPARAM_INFO
	.align		4
.L_28397:
        /*0088*/ 	.byte	0x04, 0x17
        /*008a*/ 	.short	(.L_28399 - .L_28398)
.L_28398:
        /*008c*/ 	.word	0x00000000
        /*0090*/ 	.short	0x000d
        /*0092*/ 	.short	0x005c
        /*0094*/ 	.byte	0x00, 0xf0, 0x11, 0x00


	//----- nvinfo : EIATTR_KPARAM_INFO
	.align		4
.L_28399:
        /*0098*/ 	.byte	0x04, 0x17
        /*009a*/ 	.short	(.L_28401 - .L_28400)
.L_28400:
        /*009c*/ 	.word	0x00000000
        /*00a0*/ 	.short	0x000c
        /*00a2*/ 	.short	0x0058
        /*00a4*/ 	.byte	0x00, 0xf0, 0x11, 0x00


	//----- nvinfo : EIATTR_KPARAM_INFO
	.align		4
.L_28401:
        /*00a8*/ 	.byte	0x04, 0x17
        /*00aa*/ 	.short	(.L_28403 - .L_28402)
.L_28402:
        /*00ac*/ 	.word	0x00000000
        /*00b0*/ 	.short	0x000b
        /*00b2*/ 	.short	0x0050
        /*00b4*/ 	.byte	0x00, 0xf5, 0x21, 0x00


	//----- nvinfo : EIATTR_KPARAM_INFO
	.align		4
.L_28403:
        /*00b8*/ 	.byte	0x04, 0x17
        /*00ba*/ 	.short	(.L_28405 - .L_28404)
.L_28404:
        /*00bc*/ 	.word	0x00000000
        /*00c0*/ 	.short	0x000a
        /*00c2*/ 	.short	0x0048
        /*00c4*/ 	.byte	0x00, 0xf0, 0x11, 0x00


	//----- nvinfo : EIATTR_KPARAM_INFO
	.align		4
.L_28405:
        /*00c8*/ 	.byte	0x04, 0x17
        /*00ca*/ 	.short	(.L_28407 - .L_28406)
.L_28406:
        /*00cc*/ 	.word	0x00000000
        /*00d0*/ 	.short	0x0009
        /*00d2*/ 	.short	0x0040
        /*00d4*/ 	.byte	0x00, 0xf5, 0x21, 0x00


	//----- nvinfo : EIATTR_KPARAM_INFO
	.align		4
.L_28407:
        /*00d8*/ 	.byte	0x04, 0x17
        /*00da*/ 	.short	(.L_28409 - .L_28408)
.L_28408:
        /*00dc*/ 	.word	0x00000000
        /*00e0*/ 	.short	0x0008
        /*00e2*/ 	.short	0x0038
        /*00e4*/ 	.byte	0x00, 0xf5, 0x21, 0x00


	//----- nvinfo : EIATTR_KPARAM_INFO
	.align		4
.L_28409:
        /*00e8*/ 	.byte	0x04, 0x17
        /*00ea*/ 	.short	(.L_28411 - .L_28410)
.L_28410:
        /*00ec*/ 	.word	0x00000000
        /*00f0*/ 	.short	0x0007
        /*00f2*/ 	.short	0x0034
        /*00f4*/ 	.byte	0x00, 0xf0, 0x11, 0x00


	//----- nvinfo : EIATTR_KPARAM_INFO
	.align		4
.L_28411:
        /*00f8*/ 	.byte	0x04, 0x17
        /*00fa*/ 	.short	(.L_28413 - .L_28412)
.L_28412:
        /*00fc*/ 	.word	0x00000000
        /*0100*/ 	.short	0x0006
        /*0102*/ 	.short	0x0030
        /*0104*/ 	.byte	0x00, 0xf0, 0x11, 0x00


	//----- nvinfo : EIATTR_KPARAM_INFO
	.align		4
.L_28413:
        /*0108*/ 	.byte	0x04, 0x17
        /*010a*/ 	.short	(.L_28415 - .L_28414)
.L_28414:
        /*010c*/ 	.word	0x00000000
        /*0110*/ 	.short	0x0005
        /*0112*/ 	.short	0x0028
        /*0114*/ 	.byte	0x00, 0xf5, 0x21, 0x00


	//----- nvinfo : EIATTR_KPARAM_INFO
	.align		4
.L_28415:
        /*0118*/ 	.byte	0x04, 0x17
        /*011a*/ 	.short	(.L_28417 - .L_28416)
.L_28416:
        /*011c*/ 	.word	0x00000000
        /*0120*/ 	.short	0x0004
        /*0122*/ 	.short	0x0020
        /*0124*/ 	.byte	0x00, 0xf5, 0x21, 0x00


	//----- nvinfo : EIATTR_KPARAM_INFO
	.align		4
.L_28417:
        /*0128*/ 	.byte	0x04, 0x17
        /*012a*/ 	.short	(.L_28419 - .L_28418)
.L_28418:
        /*012c*/ 	.word	0x00000000
        /*0130*/ 	.short	0x0003
        /*0132*/ 	.short	0x0018
        /*0134*/ 	.byte	0x00, 0xf5, 0x21, 0x00


	//----- nvinfo : EIATTR_KPARAM_INFO
	.align		4
.L_28419:
        /*0138*/ 	.byte	0x04, 0x17
        /*013a*/ 	.short	(.L_28421 - .L_28420)
.L_28420:
        /*013c*/ 	.word	0x00000000
        /*0140*/ 	.short	0x0002
        /*0142*/ 	.short	0x0010
        /*0144*/ 	.byte	0x00, 0xf5, 0x21, 0x00


	//----- nvinfo : EIATTR_KPARAM_INFO
	.align		4
.L_28421:
        /*0148*/ 	.byte	0x04, 0x17
        /*014a*/ 	.short	(.L_28423 - .L_28422)
.L_28422:
        /*014c*/ 	.word	0x00000000
        /*0150*/ 	.short	0x0001
        /*0152*/ 	.short	0x0008
        /*0154*/ 	.byte	0x00, 0xf5, 0x21, 0x00


	//----- nvinfo : EIATTR_KPARAM_INFO
	.align		4
.L_28423:
        /*0158*/ 	.byte	0x04, 0x17
        /*015a*/ 	.short	(.L_28425 - .L_28424)
.L_28424:
        /*015c*/ 	.word	0x00000000
        /*0160*/ 	.short	0x0000
        /*0162*/ 	.short	0x0000
        /*0164*/ 	.byte	0x00, 0xf5, 0x21, 0x00


	//----- nvinfo : EIATTR_SPARSE_MMA_MASK
	.align		4
.L_28425:
        /*0168*/ 	.byte	0x03, 0x50
        /*016a*/ 	.short	0x0000


	//----- nvinfo : EIATTR_MAXREG_COUNT
	.align		4
        /*016c*/ 	.byte	0x03, 0x1b
        /*016e*/ 	.short	0x00ff


	//----- nvinfo : EIATTR_NUM_BARRIERS
	.align		4
        /*0170*/ 	.byte	0x02, 0x4c
        /*0172*/ 	.byte	0x01
	.zero		1


	//----- nvinfo : EIATTR_MERCURY_ISA_VERSION
	.align		4
        /*0174*/ 	.byte	0x03, 0x5f
        /*0176*/ 	.short	0x0101


	//----- nvinfo : EIATTR_COOP_GROUP_MASK_REGIDS
	.align		4
        /*0178*/ 	.byte	0x04, 0x29
        /*017a*/ 	.short	(.L_28427 - .L_28426)


	//   ....[0]....
.L_28426:
        /*017c*/ 	.word	0xffffffff


	//   ....[1]....
        /*0180*/ 	.word	0xffffffff


	//   ....[2]....
        /*0184*/ 	.word	0xffffffff


	//   ....[3]....
        /*0188*/ 	.word	0xffffffff


	//   ....[4]....
        /*018c*/ 	.word	0xffffffff


	//   ....[5]....
        /*0190*/ 	.word	0xffffffff


	//   ....[6]....
        /*0194*/ 	.word	0xffffffff


	//   ....[7]....
        /*0198*/ 	.word	0xffffffff


	//   ....[8]....
        /*019c*/ 	.word	0xffffffff


	//   ....[9]....
        /*01a0*/ 	.word	0xffffffff


	//   ....[10]....
        /*01a4*/ 	.word	0xffffffff


	//   ....[11]....
        /*01a8*/ 	.word	0xffffffff


	//   ....[12]....
        /*01ac*/ 	.word	0xffffffff


	//   ....[13]....
        /*01b0*/ 	.word	0xffffffff


	//   ....[14]....
        /*01b4*/ 	.word	0xffffffff


	//   ....[15]....
        /*01b8*/ 	.word	0xffffffff


	//   ....[16]....
        /*01bc*/ 	.word	0xffffffff


	//   ....[17]....
        /*01c0*/ 	.word	0xffffffff


	//   ....[18]....
        /*01c4*/ 	.word	0xffffffff


	//   ....[19]....
        /*01c8*/ 	.word	0xffffffff


	//   ....[20]....
        /*01cc*/ 	.word	0xffffffff


	//   ....[21]....
        /*01d0*/ 	.word	0xffffffff


	//   ....[22]....
        /*01d4*/ 	.word	0xffffffff


	//   ....[23]....
        /*01d8*/ 	.word	0x0500000d


	//   ....[24]....
        /*01dc*/ 	.word	0x0500000d


	//   ....[25]....
        /*01e0*/ 	.word	0x0500000d


	//   ....[26]....
        /*01e4*/ 	.word	0x0500000d


	//   ....[27]....
        /*01e8*/ 	.word	0x0500000d


	//----- nvinfo : EIATTR_COOP_GROUP_INSTR_OFFSETS
	.align		4
.L_28427:
        /*01ec*/ 	.byte	0x04, 0x28
        /*01ee*/ 	.short	(.L_28429 - .L_28428)


	//   ....[0]....
.L_28428:
        /*01f0*/ 	.word	0x00001d00


	//   ....[1]....
        /*01f4*/ 	.word	0x00001fe0


	//   ....[2]....
        /*01f8*/ 	.word	0x00002000


	//   ....[3]....
        /*01fc*/ 	.word	0x00002020


	//   ....[4]....
        /*0200*/ 	.word	0x00002040


	//   ....[5]....
        /*0204*/ 	.word	0x00002150


	//   ....[6]....
        /*0208*/ 	.word	0x00002170


	//   ....[7]....
        /*020c*/ 	.word	0x000021a0


	//   ....[8]....
        /*0210*/ 	.word	0x00002fe0


	//   ....[9]....
        /*0214*/ 	.word	0x00003010


	//   ....[10]....
        /*0218*/ 	.word	0x00003030


	//   ....[11]....
        /*021c*/ 	.word	0x00003050


	//   ....[12]....
        /*0220*/ 	.word	0x00003070


	//   ....[13]....
        /*0224*/ 	.word	0x000030c0


	//   ....[14]....
        /*0228*/ 	.word	0x000030e0


	//   ....[15]....
        /*022c*/ 	.word	0x00003100


	//   ....[16]....
        /*0230*/ 	.word	0x00005560


	//   ....[17]....
        /*0234*/ 	.word	0x000055a0


	//   ....[18]....
        /*0238*/ 	.word	0x000055e0


	//   ....[19]....
        /*023c*/ 	.word	0x00005620


	//   ....[20]....
        /*0240*/ 	.word	0x00005650


	//   ....[21]....
        /*0244*/ 	.word	0x00005670


	//   ....[22]....
        /*0248*/ 	.word	0x00005690


	//   ....[23]....
        /*024c*/ 	.word	0x00005c90


	//   ....[24]....
        /*0250*/ 	.word	0x00005d30


	//   ....[25]....
        /*0254*/ 	.word	0x00005dc0


	//   ....[26]....
        /*0258*/ 	.word	0x00005e30


	//   ....[27]....
        /*025c*/ 	.word	0x00005ea0


	//----- nvinfo : EIATTR_VRC_CTA_INIT_COUNT
	.align		4
.L_28429:
        /*0260*/ 	.byte	0x02, 0x4a
	.zero		1
	.zero		1


	//----- nvinfo : EIATTR_EXIT_INSTR_OFFSETS
	.align		4
        /*0264*/ 	.byte	0x04, 0x1c
        /*0266*/ 	.short	(.L_28431 - .L_28430)


	//   ....[0]....
.L_28430:
        /*0268*/ 	.word	0x000000d0


	//   ....[1]....
        /*026c*/ 	.word	0x00005a80


	//   ....[2]....
        /*0270*/ 	.word	0x00005ab0


	//   ....[3]....
        /*0274*/ 	.word	0x00005c30


	//----- nvinfo : EIATTR_CRS_STACK_SIZE
	.align		4
.L_28431:
        /*0278*/ 	.byte	0x04, 0x1e
        /*027a*/ 	.short	(.L_28433 - .L_28432)
.L_28432:
        /*027c*/ 	.word	0x00000000


	//----- nvinfo : EIATTR_CBANK_PARAM_SIZE
	.align		4
.L_28433:
        /*0280*/ 	.byte	0x03, 0x19
        /*0282*/ 	.short	0x008c


	//----- nvinfo : EIATTR_PARAM_CBANK
	.align		4
        /*0284*/ 	.byte	0x04, 0x0a
        /*0286*/ 	.short	(.L_28435 - .L_28434)
	.align		4
.L_28434:
        /*0288*/ 	.word	index@(.nv.constant0._ZN4vllm25paged_attention_v2_kernelIttLi112ELi16ELi128ELNS_18Fp8KVCacheDataTypeE0ELb1ELi512EEEvPfS2_PT_PKS3_PKT0_S9_ifPKiSB_iPKfiiiSD_SD_iiiii)
        /*028c*/ 	.short	0x0380
        /*028e*/ 	.short	0x008c


	//----- nvinfo : EIATTR_SW_WAR
	.align		4
.L_28435:
        /*0290*/ 	.byte	0x04, 0x36
        /*0292*/ 	.short	(.L_28437 - .L_28436)
.L_28436:
        /*0294*/ 	.word	0x00000008
.L_28437:


//--------------------- .nv.info._ZN4vllm25paged_attention_v2_kernelIttLi96ELi16ELi128ELNS_18Fp8KVCacheDataTypeE0ELb1ELi512EEEvPfS2_PT_PKS3_PKT0_S9_ifPKiSB_iPKfiiiSD_SD_iiiii --------------------------
	.section	.nv.info._ZN4vllm25paged_attention_v2_kernelIttLi96ELi16ELi128ELNS_18Fp8KVCacheDataTypeE0ELb1ELi512EEEvPfS2_PT_PKS3_PKT0_S9_ifPKiSB_iPKfiiiSD_SD_iiiii,"",@"SHT_CUDA_INFO"
	.sectionflags	@""
	.align	4


	//----- nvinfo : EIATTR_CUDA_API_VERSION
	.align		4
        /*0000*/ 	.byte	0x04, 0x37
        /*0002*/ 	.short	(.L_28439 - .L_28438)
.L_28438:
        /*0004*/ 	.word	0x00000082


	//----- nvinfo : EIATTR_KPARAM_INFO
	.align		4
.L_28439:
        /*0008*/ 	.byte	0x04, 0x17
        /*000a*/ 	.short	(.L_28441 - .L_28440)
.L_28440:
        /*000c*/ 	.word	0x00000000
        /*0010*/ 	.short	0x0015
        /*0012*/ 	.short	0x0088
        /*0014*/ 	.byte	0x00, 0xf0, 0x11, 0x00


	//----- nvinfo : EIATTR_KPARAM_INFO
	.align		4
.L_28441:
        /*0018*/ 	.byte	0x04, 0x17
        /*001a*/ 	.short	(.L_28443 - .L_28442)
.L_28442:
        /*001c*/ 	.word	0x00000000
        /*0020*/ 	.short	0x0014
        /*0022*/ 	.short	0x0084
        /*0024*/ 	.byte	0x00, 0xf0, 0x11, 0x00


	//----- nvinfo : EIATTR_KPARAM_INFO
	.align		4
.L_28443:
        /*0028*/ 	.byte	0x04, 0x17
        /*002a*/ 	.short	(.L_28445 - .L_28444)
.L_28444:
        /*002c*/ 	.word	0x00000000
        /*0030*/ 	.short	0x0013
        /*0032*/ 	.short	0x0080
        /*0034*/ 	.byte	0x00, 0xf0, 0x11, 0x00


	//----- nvinfo : EIATTR_KPARAM_INFO
	.align		4
.L_28445:
        /*0038*/ 	.byte	0x04, 0x17
        /*003a*/ 	.short	(.L_28447 - .L_28446)
.L_28446:
        /*003c*/ 	.word	0x00000000
        /*0040*/ 	.short	0x0012
        /*0042*/ 	.short	0x007c
        /*0044*/ 	.byte	0x00, 0xf0, 0x11, 0x00


	//----- nvinfo : EIATTR_KPARAM_INFO
	.align		4
.L_28447:
        /*0048*/ 	.byte	0x04, 0x17
        /*004a*/ 	.short	(.L_28449 - .L_28448)
.L_28448:
        /*004c*/ 	.word	0x00000000
        /*0050*/ 	.short	0x0011
        /*0052*/ 	.short	0x0078
        /*0054*/ 	.byte	0x00, 0xf0, 0x11, 0x00


	//----- nvinfo : EIATTR_KPARAM_INFO
	.align		4
.L_28449:
        /*0058*/ 	.byte	0x04, 0x17
        /*005a*/ 	.short	(.L_28451 - .L_28450)
.L_28450:
        /*005c*/ 	.word	0x00000000
        /*0060*/ 	.short	0x0010
        /*0062*/ 	.short	0x0070
        /*0064*/ 	.byte	0x00, 0xf5, 0x21, 0x00


	//----- nvinfo : EIATTR_KPARAM_INFO
	.align		4
.L_28451:
        /*0068*/ 	.byte	0x04, 0x17
        /*006a*/ 	.short	(.L_28453 - .L_28452)
.L_28452:
        /*006c*/ 	.word	0x00000000
        /*0070*/ 	.short	0x000f
        /*0072*/ 	.short	0x0068
        /*0074*/ 	.byte	0x00, 0xf5, 0x21, 0x00


	//----- nvinfo : EIATTR_KPARAM_INFO
	.align		4
.L_28453:
        /*0078*/ 	.byte	0x04, 0x17
        /*007a*/ 	.short	(.L_28455 - .L_28454)
.L_28454:
        /*007c*/ 	.word	0x00000000
        /*0080*/ 	.short	0x000e
        /*0082*/ 	.short	0x0060
        /*0084*/ 	.byte	0x00, 0xf0, 0x11, 0x00


	//----- nvinfo : EIATTR_KPARAM_INFO
	.align		4
.L_28455:
        /*0088*/ 	.byte	0x04, 0x17
        /*008a*/ 	.short	(.L_28457 - .L_28456)
.L_28456:
        /*008c*/ 	.word	0x00000000
        /*0090*/ 	.short	0x000d
        /*0092*/ 	.short	0x005c
        /*0094*/ 	.byte	0x00, 0xf0, 0x11, 0x00


	//----- nvinfo : EIATTR_KPARAM_INFO
	.align		4
.L_28457:
        /*0098*/ 	.byte	0x04, 0x17
        /*009a*/ 	.short	(.L_28459 - .L_28458)
.L_28458:
        /*009c*/ 	.word	0x00000000
        /*00a0*/ 	.short	0x000c
        /*00a2*/ 	.short	0x0058
        /*00a4*/ 	.byte	0x00, 0xf0, 0x11, 0x00


	//----- nvinfo : EIATTR_KPARAM_INFO
	.align		4
.L_28459:
        /*00a8*/ 	.byte	0x04, 0x17
        /*00aa*/ 	.short	(.L_28461 - .L_28460)
.L_28460:
        /*00ac*/ 	.word	0x00000000
        /*00b0*/ 	.short	0x000b
        /*00b2*/ 	.short	0x0050
        /*00b4*/ 	.byte	0x00, 0xf5, 0x21, 0x00


	//----- nvinfo : EIATTR_KPARAM_INFO
	.align		4
.L_28461:
        /*00b8*/ 	.byte	0x04, 0x17
        /*00ba*/ 	.short	(.L_28463 - .L_28462)
.L_28462:
        /*00bc*/ 	.word	0x00000000
        /*00c0*/ 	.short	0x000a
        /*00c2*/ 	.short	0x0048
        /*00c4*/ 	.byte	0x00, 0xf0, 0x11, 0x00


	//----- nvinfo : EIATTR_KPARAM_INFO
	.align		4
.L_28463:
        /*00c8*/ 	.byte	0x04, 0x17
        /*00ca*/ 	.short	(.L_28465 - .L_28464)
.L_28464:
        /*00cc*/ 	.word	0x00000000
        /*00d0*/ 	.short	0x0009
        /*00d2*/ 	.short	0x0040
        /*00d4*/ 	.byte	0x00, 0xf5, 0x21, 0x00


	//----- nvinfo : EIATTR_KPARAM_INFO
	.align		4
.L_28465:
        /*00d8*/ 	.byte	0x04, 0x17
        /*00da*/ 	.short	(.L_28467 - .L_28466)
.L_28466:
        /*00dc*/ 	.word	0x00000000
        /*00e0*/ 	.short	0x0008
        /*00e2*/ 	.short	0x0038
        /*00e4*/ 	.byte	0x00, 0xf5, 0x21, 0x00


	//----- nvinfo : EIATTR_KPARAM_INFO
	.align		4
.L_28467:
        /*00e8*/ 	.byte	0x04, 0x17
        /*00ea*/ 	.short	(.L_28469 - .L_28468)
.L_28468:
        /*00ec*/ 	.word	0x00000000
        /*00f0*/ 	.short	0x0007
        /*00f2*/ 	.short	0x0034
        /*00f4*/ 	.byte	0x00, 0xf0, 0x11, 0x00


	//----- nvinfo : EIATTR_KPARAM_INFO
	.align		4
.L_28469:
        /*00f8*/ 	.byte	0x04, 0x17
        /*00fa*/ 	.short	(.L_28471 - .L_28470)
.L_28470:
        /*00fc*/ 	.word	0x00000000
        /*0100*/ 	.short	0x0006
        /*0102*/ 	.short	0x0030
        /*0104*/ 	.byte	0x00, 0xf0, 0x11, 0x00


	//----- nvinfo : EIATTR_KPARAM_INFO
	.align		4
.L_28471:
        /*0108*/ 	.byte	0x04, 0x17
        /*010a*/ 	.short	(.L_28473 - .L_28472)
.L_28472:
        /*010c*/ 	.word	0x00000000
        /*0110*/ 	.short	0x0005
        /*0112*/ 	.short	0x0028
        /*0114*/ 	.byte	0x00, 0xf5, 0x21, 0x00


	//----- nvinfo : EIATTR_KPARAM_INFO
	.align		4
.L_28473:
        /*0118*/ 	.byte	0x04, 0x17
        /*011a*/ 	.short	(.L_28475 - .L_28474)
.L_28474:
        /*011c*/ 	.word	0x00000000
        /*0120*/ 	.short	0x0004
        /*0122*/ 	.short	0x0020
        /*0124*/ 	.byte	0x00, 0xf5, 0x21, 0x00


	//----- nvinfo : EIATTR_KPARAM_INFO
	.align		4
.L_28475:
        /*0128*/ 	.byte	0x04, 0x17
        /*012a*/ 	.short	(.L_28477 - .L_28476)
.L_28476:
        /*012c*/ 	.word	0x00000000
        /*0130*/ 	.short	0x0003
        /*0132*/ 	.short	0x0018
        /*0134*/ 	.byte	0x00, 0xf5, 0x21, 0x00


	//----- nvinfo : EIATTR_KPARAM_INFO
	.align		4
.L_28477:
        /*0138*/ 	.byte	0x04, 0x17
        /*013a*/ 	.short	(.L_28479 - .L_28478)
.L_28478:
        /*013c*/ 	.word	0x00000000
        /*0140*/ 	.short	0x0002
        /*0142*/ 	.short	0x0010
        /*0144*/ 	.byte	0x00, 0xf5, 0x21, 0x00


	//----- nvinfo : EIATTR_KPARAM_INFO
	.align		4
.L_28479:
        /*0148*/ 	.byte	0x04, 0x17
        /*014a*/ 	.short	(.L_28481 - .L_28480)
.L_28480:
        /*014c*/ 	.word	0x00000000
        /*0150*/ 	.short	0x0001
        /*0152*/ 	.short	0x0008
        /*0154*/ 	.byte	0x00, 0xf5, 0x21, 0x00


	//----- nvinfo : EIATTR_KPARAM_INFO
	.align		4
.L_28481:
        /*0158*/ 	.byte	0x04, 0x17
        /*015a*/ 	.short	(.L_28483 - .L_28482)
.L_28482:
        /*015c*/ 	.word	0x00000000
        /*0160*/ 	.short	0x0000
        /*0162*/ 	.short	0x0000
        /*0164*/ 	.byte	0x00, 0xf5, 0x21, 0x00


	//----- nvinfo : EIATTR_SPARSE_MMA_MASK
	.align		4
.L_28483:
        /*0168*/ 	.byte	0x03, 0x50
        /*016a*/ 	.short	0x0000


	//----- nvinfo : EIATTR_MAXREG_COUNT
	.align		4
        /*016c*/ 	.byte	0x03, 0x1b
        /*016e*/ 	.short	0x00ff


	//----- nvinfo : EIATTR_NUM_BARRIERS
	.align		4
        /*0170*/ 	.byte	0x02, 0x4c
        /*0172*/ 	.byte	0x01
	.zero		1


	//----- nvinfo : EIATTR_MERCURY_ISA_VERSION
	.align		4
        /*0174*/ 	.byte	0x03, 0x5f
        /*0176*/ 	.short	0x0101


	//----- nvinfo : EIATTR_COOP_GROUP_MASK_REGIDS
	.align		4
        /*0178*/ 	.byte	0x04, 0x29
        /*017a*/ 	.short	(.L_28485 - .L_28484)


	//   ....[0]....
.L_28484:
        /*017c*/ 	.word	0xffffffff


	//   ....[1]....
        /*0180*/ 	.word	0xffffffff


	//   ....[2]....
        /*0184*/ 	.word	0xffffffff


	//   ....[3]....
        /*0188*/ 	.word	0xffffffff


	//   ....[4]....
        /*018c*/ 	.word	0xffffffff


	//   ....[5]....
        /*0190*/ 	.word	0xffffffff


	//   ....[6]....
        /*0194*/ 	.word	0xffffffff


	//   ....[7]....
        /*0198*/ 	.word	0xffffffff


	//   ....[8]....
        /*019c*/ 	.word	0xffffffff


	//   ....[9]....
        /*01a0*/ 	.word	0xffffffff


	//   ....[10]....
        /*01a4*/ 	.word	0xffffffff


	//   ....[11]....
        /*01a8*/ 	.word	0xffffffff


	//   ....[12]....
        /*01ac*/ 	.word	0xffffffff


	//   ....[13]....
        /*01b0*/ 	.word	0xffffffff


	//   ....[14]....
        /*01b4*/ 	.word	0xffffffff


	//   ....[15]....
        /*01b8*/ 	.word	0xffffffff


	//   ....[16]....
        /*01bc*/ 	.word	0xffffffff


	//   ....[17]....
        /*01c0*/ 	.word	0xffffffff


	//   ....[18]....
        /*01c4*/ 	.word	0xffffffff


	//   ....[19]....
        /*01c8*/ 	.word	0xffffffff


	//   ....[20]....
        /*01cc*/ 	.word	0xffffffff


	//   ....[21]....
        /*01d0*/ 	.word	0xffffffff


	//   ....[22]....
        /*01d4*/ 	.word	0x0500000d


	//   ....[23]....
        /*01d8*/ 	.word	0x0500000d


	//   ....[24]....
        /*01dc*/ 	.word	0x0500000d


	//   ....[25]....
        /*01e0*/ 	.word	0x0500000d


	//   ....[26]....
        /*01e4*/ 	.word	0x0500000d


	//----- nvinfo : EIATTR_COOP_GROUP_INSTR_OFFSETS
	.align		4
.L_28485:
        /*01e8*/ 	.byte	0x04, 0x28
        /*01ea*/ 	.short	(.L_28487 - .L_28486)


	//   ....[0]....
.L_28486:
        /*01ec*/ 	.word	0x00001b50


	//   ....[1]....
        /*01f0*/ 	.word	0x00001e30


	//   ....[2]....
        /*01f4*/ 	.word	0x00001e50


	//   ....[3]....
        /*01f8*/ 	.word	0x00001e70


	//   ....[4]....
        /*01fc*/ 	.word	0x00001e90


	//   ....[5]....
        /*0200*/ 	.word	0x00001fa0


	//   ....[6]....
        /*0204*/ 	.word	0x00001fc0


	//   ....[7]....
        /*0208*/ 	.word	0x00001ff0


	//   ....[8]....
        /*020c*/ 	.word	0x00002e30


	//   ....[9]....
        /*0210*/ 	.word	0x00002e60


	//   ....[10]....
        /*0214*/ 	.word	0x00002e80


	//   ....[11]....
        /*0218*/ 	.word	0x00002ea0


	//   ....[12]....
        /*021c*/ 	.word	0x00002ec0


	//   ....[13]....
        /*0220*/ 	.word	0x00002f10


	//   ....[14]....
        /*0224*/ 	.word	0x00002f30


	//   ....[15]....
        /*0228*/ 	.word	0x00002f50


	//   ....[16]....
        /*022c*/ 	.word	0x00005110


	//   ....[17]....
        /*0230*/ 	.word	0x00005150


	//   ....[18]....
        /*0234*/ 	.word	0x00005190


	//   ....[19]....
        /*0238*/ 	.word	0x000051d0


	//   ....[20]....
        /*023c*/ 	.word	0x00005200


	//   ....[21]....
        /*0240*/ 	.word	0x00005220


	//   ....[22]....
        /*0244*/ 	.word	0x000057a0


	//   ....[23]....
        /*0248*/ 	.word	0x00005840


	//   ....[24]....
        /*024c*/ 	.word	0x000058d0


	//   ....[25]....
        /*0250*/ 	.word	0x00005940


	//   ....[26]....
        /*0254*/ 	.word	0x000059b0


	//----- nvinfo : EIATTR_VRC_CTA_INIT_COUNT
	.align		4
.L_28487:
        /*0258*/ 	.byte	0x02, 0x4a
	.zero		1
	.zero		1


	//----- nvinfo : EIATTR_EXIT_INSTR_OFFSETS
	.align		4
        /*025c*/ 	.byte	0x04, 0x1c
        /*025e*/ 	.short	(.L_28489 - .L_28488)


	//   ....[0]....
.L_28488:
        /*0260*/ 	.word	0x000000d0


	//   ....[1]....
        /*0264*/ 	.word	0x000055b0


	//   ....[2]....
        /*0268*/ 	.word	0x000055e0


	//   ....[3]....
        /*026c*/ 	.word	0x00005740


	//----- nvinfo : EIATTR_CRS_STACK_SIZE
	.align		4
.L_28489:
        /*0270*/ 	.byte	0x04, 0x1e
        /*0272*/ 	.short	(.L_28491 - .L_28490)
.L_28490:
        /*0274*/ 	.word	0x00000000


	//----- nvinfo : EIATTR_CBANK_PARAM_SIZE
	.align		4
.L_28491:
        /*0278*/ 	.byte	0x03, 0x19
        /*027a*/ 	.short	0x008c


	//----- nvinfo : EIATTR_PARAM_CBANK
	.align		4
        /*027c*/ 	.byte	0x04, 0x0a
        /*027e*/ 	.short	(.L_28493 - .L_28492)
	.align		4
.L_28492:
        /*0280*/ 	.word	index@(.nv.constant0._ZN4vllm25paged_attention_v2_kernelIttLi96ELi16ELi128ELNS_18Fp8KVCacheDataTypeE0ELb1ELi512EEEvPfS2_PT_PKS3_PKT0_S9_ifPKiSB_iPKfiiiSD_SD_iiiii)
        /*0284*/ 	.short	0x0380
        /*0286*/ 	.short	0x008c


	//----- nvinfo : EIATTR_SW_WAR
	.align		4
.L_28493:
        /*0288*/ 	.byte	0x04, 0x36
        /*028a*/ 	.short	(.L_28495 - .L_28494)
.L_28494:
        /*028c*/ 	.word	0x00000008
.L_28495:


//--------------------- .nv.info._ZN4vllm25paged_attention_v2_kernelIttLi80ELi16ELi128ELNS_18Fp8KVCacheDataTypeE0ELb1ELi512EEEvPfS2_PT_PKS3_PKT0_S9_ifPKiSB_iPKfiiiSD_SD_iiiii --------------------------
	.section	.nv.info._ZN4vllm25paged_attention_v2_kernelIttLi80ELi16ELi128ELNS_18Fp8KVCacheDataTypeE0ELb1ELi512EEEvPfS2_PT_PKS3_PKT0_S9_ifPKiSB_iPKfiiiSD_SD_iiiii,"",@"SHT_CUDA_INFO"
	.sectionflags	@""
	.align	4


	//----- nvinfo : EIATTR_CUDA_API_VERSION
	.align		4
        /*0000*/ 	.byte	0x04, 0x37
        /*0002*/ 	.short	(.L_28497 - .L_28496)
.L_28496:
        /*0004*/ 	.word	0x00000082


	//----- nvinfo : EIATTR_KPARAM_INFO
	.align		4
.L_28497:
        /*0008*/ 	.byte	0x04, 0x17
        /*000a*/ 	.short	(.L_28499 - .L_28498)
.L_28498:
        /*000c*/ 	.word	0x00000000
        /*0010*/ 	.short	0x0015
        /*0012*/ 	.short	0x0088
        /*0014*/ 	.byte	0x00, 0xf0, 0x11, 0x00


	//----- nvinfo : EIATTR_KPARAM_INFO
	.align		4
.L_28499:
        /*0018*/ 	.byte	0x04, 0x17
        /*001a*/ 	.short	(.L_28501 - .L_28500)
.L_28500:
        /*001c*/ 	.word	0x00000000
        /*0020*/ 	.short	0x0014
        /*0022*/ 	.short	0x0084
        /*0024*/ 	.byte	0x00, 0xf0, 0x11, 0x00


	//----- nvinfo : EIATTR_KPARAM_INFO
	.align		4
.L_28501:
        /*0028*/ 	.byte	0x04, 0x17
        /*002a*/ 	.short	(.L_28503 - .L_28502)
.L_28502:
        /*002c*/ 	.word	0x00000000
        /*0030*/ 	.short	0x0013
        /*0032*/ 	.short	0x0080
        /*0034*/ 	.byte	0x00, 0xf0, 0x11, 0x00


	//----- nvinfo : EIATTR_KPARAM_INFO
	.align		4
.L_28503:
        /*0038*/ 	.byte	0x04, 0x17
        /*003a*/ 	.short	(.L_28505 - .L_28504)
.L_28504:
        /*003c*/ 	.word	0x00000000
        /*0040*/ 	.short	0x0012
        /*0042*/ 	.short	0x007c
        /*0044*/ 	.byte	0x00, 0xf0, 0x11, 0x00


	//----- nvinfo : EIATTR_KPARAM_INFO
	.align		4
.L_28505:
        /*0048*/ 	.byte	0x04, 0x17
        /*004a*/ 	.short	(.L_28507 - .L_28506)
.L_28506:
        /*004c*/ 	.word	0x00000000
        /*0050*/ 	.short	0x0011
        /*0052*/ 	.short	0x0078
        /*0054*/ 	.byte	0x00, 0xf0, 0x11, 0x00


	//----- nvinfo : EIATTR_KPARAM_INFO
	.align		4
.L_28507:
        /*0058*/ 	.byte	0x04, 0x17
        /*005a*/ 	.short	(.L_28509 - .L_28508)
.L_28508:
        /*005c*/ 	.word	0x00000000
        /*0060*/ 	.short	0x0010
        /*0062*/ 	.short	0x0070
        /*0064*/ 	.byte	0x00, 0xf5, 0x21, 0x00


	//----- nvinfo : EIATTR_KPARAM_INFO
	.align		4
.L_28509:
        /*0068*/ 	.byte	0x04, 0x17
        /*006a*/ 	.short	(.L_28511 - .L_28510)
.L_28510:
        /*006c*/ 	.word	0x00000000
        /*0070*/ 	.short	0x000f
        /*0072*/ 	.short	0x0068
        /*0074*/ 	.byte	0x00, 0xf5, 0x21, 0x00


	//----- nvinfo : EIATTR_KPARAM_INFO
	.align		4
.L_28511:
        /*0078*/ 	.byte	0x04, 0x17
        /*007a*/ 	.short	(.L_28513 - .L_28512)
.L_28512:
        /*007c*/ 	.word	0x00000000
        /*0080*/ 	.short	0x000e
        /*0082*/ 	.short	0x0060
        /*0084*/ 	.byte	0x00, 0xf0, 0x11, 0x00


	//----- nvinfo : EIATTR_KPARAM_INFO
	.align		4
.L_28513:
        /*0088*/ 	.byte	0x04, 0x17
        /*008a*/ 	.short	(.L_28515 - .L_28514)
.L_28514:
        /*008c*/ 	.word	0x00000000
        /*0090*/ 	.short	0x000d
        /*0092*/ 	.short	0x005c
        /*0094*/ 	.byte	0x00, 0xf0, 0x11, 0x00


	//----- nvinfo : EIATTR_KPARAM_INFO
	.align		4
.L_28515:
        /*0098*/ 	.byte	0x04, 0x17
        /*009a*/ 	.short	(.L_28517 - .L_28516)
.L_28516:
        /*009c*/ 	.word	0x00000000
        /*00a0*/ 	.short	0x000c
        /*00a2*/ 	.short	0x0058
        /*00a4*/ 	.byte	0x00, 0xf0, 0x11, 0x00


	//----- nvinfo : EIATTR_KPARAM_INFO
	.align		4
.L_28517:
        /*00a8*/ 	.byte	0x04, 0x17
        /*00aa*/ 	.short	(.L_28519 - .L_28518)
.L_28518:
        /*00ac*/ 	.word	0x00000000
        /*00b0*/ 	.short	0x000b
        /*00b2*/ 	.short	0x0050
        /*00b4*/ 	.byte	0x00, 0xf5, 0x21, 0x00


	//----- nvinfo : EIATTR_KPARAM_INFO
	.align		4
.L_28519:
        /*00b8*/ 	.byte	0x04, 0x17
        /*00ba*/ 	.short	(.L_28521 - .L_28520)
.L_28520:
        /*00bc*/ 	.word	0x00000000
        /*00c0*/ 	.short	0x000a
        /*00c2*/ 	.short	0x0048
        /*00c4*/ 	.byte	0x00, 0xf0, 0x11, 0x00


	//----- nvinfo : EIATTR_KPARAM_INFO
	.align		4
.L_28521:
        /*00c8*/ 	.byte	0x04, 0x17
        /*00ca*/ 	.short	(.L_28523 - .L_28522)
.L_28522:
        /*00cc*/ 	.word	0x00000000
        /*00d0*/ 	.short	0x0009
        /*00d2*/ 	.short	0x0040
        /*00d4*/ 	.byte	0x00, 0xf5, 0x21, 0x00


	//----- nvinfo : EIATTR_KPARAM_INFO
	.align		4
.L_28523:
        /*00d8*/ 	.byte	0x04, 0x17
        /*00da*/ 	.short	(.L_28525 - .L_28524)
.L_28524:
        /*00dc*/ 	.word	0x00000000
        /*00e0*/ 	.short	0x0008
        /*00e2*/ 	.short	0x0038
        /*00e4*/ 	.byte	0x00, 0xf5, 0x21, 0x00


	//----- nvinfo : EIATTR_KPARAM_INFO
	.align		4
.L_28525:
        /*00e8*/ 	.byte	0x04, 0x17
        /*00ea*/ 	.short	(.L_28527 - .L_28526)
.L_28526:
        /*00ec*/ 	.word	0x00000000
        /*00f0*/ 	.short	0x0007
        /*00f2*/ 	.short	0x0034
        /*00f4*/ 	.byte	0x00, 0xf0, 0x11, 0x00


	//----- nvinfo : EIATTR_KPARAM_INFO
	.align		4
.L_28527:
        /*00f8*/ 	.byte	0x04, 0x17
        /*00fa*/ 	.short	(.L_28529 - .L_28528)
.L_28528:
        /*00fc*/ 	.word	0x00000000
        /*0100*/ 	.short	0x0006
        /*0102*/ 	.short	0x0030
        /*0104*/ 	.byte	0x00, 0xf0, 0x11, 0x00


	//----- nvinfo : EIATTR_KPARAM_INFO
	.align		4
.L_28529:
        /*0108*/ 	.byte	0x04, 0x17
        /*010a*/ 	.short	(.L_28531 - .L_28530)
.L_28530:
        /*010c*/ 	.word	0x00000000
        /*0110*/ 	.short	0x0005
        /*0112*/ 	.short	0x0028
        /*0114*/ 	.byte	0x00, 0xf5, 0x21, 0x00


	//----- nvinfo : EIATTR_KPARAM_INFO
	.align		4
.L_28531:
        /*0118*/ 	.byte	0x04, 0x17
        /*011a*/ 	.short	(.L_28533 - .L_28532)
.L_28532:
        /*011c*/ 	.word	0x00000000
        /*0120*/ 	.short	0x0004
        /*0122*/ 	.short	0x0020
        /*0124*/ 	.byte	0x00, 0xf5, 0x21, 0x00


	//----- nvinfo : EIATTR_KPARAM_INFO
	.align		4
.L_28533:
        /*0128*/ 	.byte	0x04, 0x17
        /*012a*/ 	.short	(.L_28535 - .L_28534)
.L_28534:
        /*012c*/ 	.word	0x00000000
        /*0130*/ 	.short	0x0003
        /*0132*/ 	.short	0x0018
        /*0134*/ 	.byte	0x00, 0xf5, 0x21, 0x00


	//----- nvinfo : EIATTR_KPARAM_INFO
	.align		4
.L_28535:
        /*0138*/ 	.byte	0x04, 0x17
        /*013a*/ 	.short	(.L_28537 - .L_28536)
.L_28536:
        /*013c*/ 	.word	0x00000000
        /*0140*/ 	.short	0x0002
        /*0142*/ 	.short	0x0010
        /*0144*/ 	.byte	0x00, 0xf5, 0x21, 0x00


	//----- nvinfo : EIATTR_KPARAM_INFO
	.align		4
.L_28537:
        /*0148*/ 	.byte	0x04, 0x17
        /*014a*/ 	.short	(.L_28539 - .L_28538)
.L_28538:
        /*014c*/ 	.word	0x00000000
        /*0150*/ 	.short	0x0001
        /*0152*/ 	.short	0x0008
        /*0154*/ 	.byte	0x00, 0xf5, 0x21, 0x00


	//----- nvinfo : EIATTR_KPARAM_INFO
	.align		4
.L_28539:
        /*0158*/ 	.byte	0x04, 0x17
        /*015a*/ 	.short	(.L_28541 - .L_28540)
.L_28540:
        /*015c*/ 	.word	0x00000000
        /*0160*/ 	.short	0x0000
        /*0162*/ 	.short	0x0000
        /*0164*/ 	.byte	0x00, 0xf5, 0x21, 0x00


	//----- nvinfo : EIATTR_SPARSE_MMA_MASK
	.align		4
.L_28541:
        /*0168*/ 	.byte	0x03, 0x50
        /*016a*/ 	.short	0x0000


	//----- nvinfo : EIATTR_MAXREG_COUNT
	.align		4
        /*016c*/ 	.byte	0x03, 0x1b
        /*016e*/ 	.short	0x00ff


	//----- nvinfo : EIATTR_NUM_BARRIERS
	.align		4
        /*0170*/ 	.byte	0x02, 0x4c
        /*0172*/ 	.byte	0x01
	.zero		1


	//----- nvinfo : EIATTR_MERCURY_ISA_VERSION
	.align		4
        /*0174*/ 	.byte	0x03, 0x5f
        /*0176*/ 	.short	0x0101


	//----- nvinfo : EIATTR_COOP_GROUP_MASK_REGIDS
	.align		4
        /*0178*/ 	.byte	0x04, 0x29
        /*017a*/ 	.short	(.L_28543 - .L_28542)


	//   ....[0]....
.L_28542:
        /*017c*/ 	.word	0xffffffff


	//   ....[1]....
        /*0180*/ 	.word	0xffffffff


	//   ....[2]....
        /*0184*/ 	.word	0xffffffff


	//   ....[3]....
        /*0188*/ 	.word	0xffffffff


	//   ....[4]....
        /*018c*/ 	.word	0xffffffff


	//   ....[5]....
        /*0190*/ 	.word	0xffffffff


	//   ....[6]....
        /*0194*/ 	.word	0xffffffff


	//   ....[7]....
        /*0198*/ 	.word	0xffffffff


	//   ....[8]....
        /*019c*/ 	.word	0xffffffff


	//   ....[9]....
        /*01a0*/ 	.word	0xffffffff


	//   ....[10]....
        /*01a4*/ 	.word	0xffffffff


	//   ....[11]....
        /*01a8*/ 	.word	0xffffffff


	//   ....[12]....
        /*01ac*/ 	.word	0xffffffff


	//   ....[13]....
        /*01b0*/ 	.word	0xffffffff


	//   ....[14]....
        /*01b4*/ 	.word	0xffffffff


	//   ....[15]....
        /*01b8*/ 	.word	0xffffffff


	//   ....[16]....
        /*01bc*/ 	.word	0xffffffff


	//   ....[17]....
        /*01c0*/ 	.word	0xffffffff


	//   ....[18]....
        /*01c4*/ 	.word	0xffffffff


	//   ....[19]....
        /*01c8*/ 	.word	0xffffffff


	//   ....[20]....
        /*01cc*/ 	.word	0xffffffff


	//   ....[21]....
        /*01d0*/ 	.word	0x05000008


	//   ....[22]....
        /*01d4*/ 	.word	0x05000008


	//   ....[23]....
        /*01d8*/ 	.word	0x05000008


	//   ....[24]....
        /*01dc*/ 	.word	0x05000008


	//   ....[25]....
        /*01e0*/ 	.word	0x05000008


	//----- nvinfo : EIATTR_COOP_GROUP_INSTR_OFFSETS
	.align		4
.L_28543:
        /*01e4*/ 	.byte	0x04, 0x28
        /*01e6*/ 	.short	(.L_28545 - .L_28544)


	//   ....[0]....
.L_28544:
        /*01e8*/ 	.word	0x00001960


	//   ....[1]....
        /*01ec*/ 	.word	0x00001b80


	//   ....[2]....
        /*01f0*/ 	.word	0x00001ba0


	//   ....[3]....
        /*01f4*/ 	.word	0x00001bc0


	//   ....[4]....
        /*01f8*/ 	.word	0x00001be0


	//   ....[5]....
        /*01fc*/ 	.word	0x00001d00


	//   ....[6]....
        /*0200*/ 	.word	0x00001d30


	//   ....[7]....
        /*0204*/ 	.word	0x00001d50


	//   ....[8]....
        /*0208*/ 	.word	0x00002b90


	//   ....[9]....
        /*020c*/ 	.word	0x00002bd0


	//   ....[10]....
        /*0210*/ 	.word	0x00002bf0


	//   ....[11]....
        /*0214*/ 	.word	0x00002c10


	//   ....[12]....
        /*0218*/ 	.word	0x00002c30


	//   ....[13]....
        /*021c*/ 	.word	0x00002c80


	//   ....[14]....
        /*0220*/ 	.word	0x00002ca0


	//   ....[15]....
        /*0224*/ 	.word	0x00002cc0


	//   ....[16]....
        /*0228*/ 	.word	0x00004c40


	//   ....[17]....
        /*022c*/ 	.word	0x00004c80


	//   ....[18]....
        /*0230*/ 	.word	0x00004cc0


	//   ....[19]....
        /*0234*/ 	.word	0x00004d00


	//   ....[20]....
        /*0238*/ 	.word	0x00004d40


	//   ....[21]....
        /*023c*/ 	.word	0x00005230


	//   ....[22]....
        /*0240*/ 	.word	0x000052e0


	//   ....[23]....
        /*0244*/ 	.word	0x00005370


	//   ....[24]....
        /*0248*/ 	.word	0x000053e0


	//   ....[25]....
        /*024c*/ 	.word	0x00005440


	//----- nvinfo : EIATTR_VRC_CTA_INIT_COUNT
	.align		4
.L_28545:
        /*0250*/ 	.byte	0x02, 0x4a
	.zero		1
	.zero		1


	//----- nvinfo : EIATTR_EXIT_INSTR_OFFSETS
	.align		4
        /*0254*/ 	.byte	0x04, 0x1c
        /*0256*/ 	.short	(.L_28547 - .L_28546)


	//   ....[0]....
.L_28546:
        /*0258*/ 	.word	0x000000d0


	//   ....[1]....
        /*025c*/ 	.word	0x00005060


	//   ....[2]....
        /*0260*/ 	.word	0x00005090


	//   ....[3]....
        /*0264*/ 	.word	0x000051d0


	//----- nvinfo : EIATTR_CRS_STACK_SIZE
	.align		4
.L_28547:
        /*0268*/ 	.byte	0x04, 0x1e
        /*026a*/ 	.short	(.L_28549 - .L_28548)
.L_28548:
        /*026c*/ 	.word	0x00000000


	//----- nvinfo : EIATTR_CBANK_PARAM_SIZE
	.align		4
.L_28549:
        /*0270*/ 	.byte	0x03, 0x19
        /*0272*/ 	.short	0x008c


	//----- nvinfo : EIATTR_PARAM_CBANK
	.align		4
        /*0274*/ 	.byte	0x04, 0x0a
        /*0276*/ 	.short	(.L_28551 - .L_28550)
	.align		4
.L_28550:
        /*0278*/ 	.word	index@(.nv.constant0._ZN4vllm25paged_attention_v2_kernelIttLi80ELi16ELi128ELNS_18Fp8KVCacheDataTypeE0ELb1ELi512EEEvPfS2_PT_PKS3_PKT0_S9_ifPKiSB_iPKfiiiSD_SD_iiiii)
        /*027c*/ 	.short	0x0380
        /*027e*/ 	.short	0x008c


	//----- nvinfo : EIATTR_SW_WAR
	.align		4
.L_28551:
        /*0280*/ 	.byte	0x04, 0x36
        /*0282*/ 	.short	(.L_28553 - .L_28552)
.L_28552:
        /*0284*/ 	.word	0x00000008
.L_28553:


//--------------------- .nv.info._ZN4vllm25paged_attention_v2_kernelIttLi64ELi16ELi128ELNS_18Fp8KVCacheDataTypeE0ELb1ELi512EEEvPfS2_PT_PKS3_PKT0_S9_ifPKiSB_iPKfiiiSD_SD_iiiii --------------------------
	.section	.nv.info._ZN4vllm25paged_attention_v2_kernelIttLi64ELi16ELi128ELNS_18Fp8KVCacheDataTypeE0ELb1ELi512EEEvPfS2_PT_PKS3_PKT0_S9_ifPKiSB_iPKfiiiSD_SD_iiiii,"",@"SHT_CUDA_INFO"
	.sectionflags	@""
	.align	4


	//----- nvinfo : EIATTR_CUDA_API_VERSION
	.align		4
        /*0000*/ 	.byte	0x04, 0x37
        /*0002*/ 	.short	(.L_28555 - .L_28554)
.L_28554:
        /*0004*/ 	.word	0x00000082


	//----- nvinfo : EIATTR_KPARAM_INFO
	.align		4
.L_28555:
        /*0008*/ 	.byte	0x04, 0x17
        /*000a*/ 	.short	(.L_28557 - .L_28556)
.L_28556:
        /*000c*/ 	.word	0x00000000
        /*0010*/ 	.short	0x0015
        /*0012*/ 	.short	0x0088
        /*0014*/ 	.byte	0x00, 0xf0, 0x11, 0x00


	//----- nvinfo : EIATTR_KPARAM_INFO
	.align		4
.L_28557:
        /*0018*/ 	.byte	0x04, 0x17
        /*001a*/ 	.short	(.L_28559 - .L_28558)
.L_28558:
        /*001c*/ 	.word	0x00000000
        /*0020*/ 	.short	0x0014
        /*0022*/ 	.short	0x0084
        /*0024*/ 	.byte	0x00, 0xf0, 0x11, 0x00


	//----- nvinfo : EIATTR_KPARAM_INFO
	.align		4
.L_28559:
        /*0028*/ 	.byte	0x04, 0x17
        /*002a*/ 	.short	(.L_28561 - .L_28560)
.L_28560:
        /*002c*/ 	.word	0x00000000
        /*0030*/ 	.short	0x0013
        /*0032*/ 	.short	0x0080
        /*0034*/ 	.byte	0x00, 0xf0, 0x11, 0x00


	//----- nvinfo : EIATTR_KPARAM_INFO
	.align		4
.L_28561:
        /*0038*/ 	.byte	0x04, 0x17
        /*003a*/ 	.short	(.L_28563 - .L_28562)
.L_28562:
        /*003c*/ 	.word	0x00000000
        /*0040*/ 	.short	0x0012
        /*0042*/ 	.short	0x007c
        /*0044*/ 	.byte	0x00, 0xf0, 0x11, 0x00


	//----- nvinfo : EIATTR_KPARAM_INFO
	.align		4
.L_28563:
        /*0048*/ 	.byte	0x04, 0x17
        /*004a*/ 	.short	(.L_28565 - .L_28564)
.L_28564:
        /*004c*/ 	.word	0x00000000
        /*0050*/ 	.short	0x0011
        /*0052*/ 	.short	0x0078
        /*0054*/ 	.byte	0x00, 0xf0, 0x11, 0x00


	//----- nvinfo : EIATTR_KPARAM_INFO
	.align		4
.L_28565:
        /*0058*/ 	.byte	0x04, 0x17
        /*005a*/ 	.short	(.L_28567 - .L_28566)
.L_28566:
        /*005c*/ 	.word	0x00000000
        /*0060*/ 	.short	0x0010
        /*0062*/ 	.short	0x0070
        /*0064*/ 	.byte	0x00, 0xf5, 0x21, 0x00


	//----- nvinfo : EIATTR_KPARAM_INFO
	.align		4
.L_28567:
        /*0068*/ 	.byte	0x04, 0x17
        /*006a*/ 	.short	(.L_28569 - .L_28568)
.L_28568:
        /*006c*/ 	.word	0x00000000
        /*0070*/ 	.short	0x000f
        /*0072*/ 	.short	0x0068
        /*0074*/ 	.byte	0x00, 0xf5, 0x21, 0x00


	//----- nvinfo : EIATTR_KPARAM_INFO
	.align		4
.L_28569:
        /*0078*/ 	.byte	0x04, 0x17
        /*007a*/ 	.short	(.L_28571 - .L_28570)
.L_28570:
        /*007c*/ 	.word	0x00000000
        /*0080*/ 	.short	0x000e
        /*0082*/ 	.short	0x0060
        /*0084*/ 	.byte	0x00, 0xf0, 0x11, 0x00


	//----- nvinfo : EIATTR_KPARAM_INFO
	.align		4
.L_28571:
        /*0088*/ 	.byte	0x04, 0x17
        /*008a*/ 	.short	(.L_28573 - .L_28572)
.L_28572:
        /*008c*/ 	.word	0x00000000
        /*0090*/ 	.short	0x000d
        /*0092*/ 	.short	0x005c
        /*0094*/ 	.byte	0x00, 0xf0, 0x11, 0x00


	//----- nvinfo : EIATTR_KPARAM_INFO
	.align		4
.L_28573:
        /*0098*/ 	.byte	0x04, 0x17
        /*009a*/ 	.short	(.L_28575 - .L_28574)
.L_28574:
        /*009c*/ 	.word	0x00000000
        /*00a0*/ 	.short	0x000c
        /*00a2*/ 	.short	0x0058
        /*00a4*/ 	.byte	0x00, 0xf0, 0x11, 0x00


	//----- nvinfo : EIATTR_KPARAM_INFO
	.align		4
.L_28575:
        /*00a8*/ 	.byte	0x04, 0x17
        /*00aa*/ 	.short	(.L_28577 - .L_28576)
.L_28576:
        /*00ac*/ 	.word	0x00000000
        /*00b0*/ 	.short	0x000b
        /*00b2*/ 	.short	0x0050
        /*00b4*/ 	.byte	0x00, 0xf5, 0x21, 0x00


	//----- nvinfo : EIATTR_KPARAM_INFO
	.align		4
.L_28577:
        /*00b8*/ 	.byte	0x04, 0x17
        /*00ba*/ 	.short	(.L_28579 - .L_28578)
.L_28578:
        /*00bc*/ 	.word	0x00000000
        /*00c0*/ 	.short	0x000a
        /*00c2*/ 	.short	0x0048
        /*00c4*/ 	.byte	0x00, 0xf0, 0x11, 0x00


	//----- nvinfo : EIATTR_KPARAM_INFO
	.align		4
.L_28579:
        /*00c8*/ 	.byte	0x04, 0x17
        /*00ca*/ 	.short	(.L_28581 - .L_28580)
.L_28580:
        /*00cc*/ 	.word	0x00000000
        /*00d0*/ 	.short	0x0009
        /*00d2*/ 	.short	0x0040
        /*00d4*/ 	.byte	0x00, 0xf5, 0x21, 0x00


	//----- nvinfo : EIATTR_KPARAM_INFO
	.align		4
.L_28581:
        /*00d8*/ 	.byte	0x04, 0x17
        /*00da*/ 	.short	(.L_28583 - .L_28582)
.L_28582:
        /*00dc*/ 	.word	0x00000000
        /*00e0*/ 	.short	0x0008
        /*00e2*/ 	.short	0x0038
        /*00e4*/ 	.byte	0x00, 0xf5, 0x21, 0x00


	//----- nvinfo : EIATTR_KPARAM_INFO
	.align		4
.L_28583:
        /*00e8*/ 	.byte	0x04, 0x17
        /*00ea*/ 	.short	(.L_28585 - .L_28584)
.L_28584:
        /*00ec*/ 	.word	0x00000000
        /*00f0*/ 	.short	0x0007
        /*00f2*/ 	.short	0x0034
        /*00f4*/ 	.byte	0x00, 0xf0, 0x11, 0x00


	//----- nvinfo : EIATTR_KPARAM_INFO
	.align		4
.L_28585:
        /*00f8*/ 	.byte	0x04, 0x17
        /*00fa*/ 	.short	(.L_28587 - .L_28586)
.L_28586:
        /*00fc*/ 	.word	0x00000000
        /*0100*/ 	.short	0x0006
        /*0102*/ 	.short	0x0030
        /*0104*/ 	.byte	0x00, 0xf0, 0x11, 0x00


	//----- nvinfo : EIATTR_KPARAM_INFO
	.align		4
.L_28587:
        /*0108*/ 	.byte	0x04, 0x17
        /*010a*/ 	.short	(.L_28589 - .L_28588)
.L_28588:
        /*010c*/ 	.word	0x00000000
        /*0110*/ 	.short	0x0005
        /*0112*/ 	.short	0x0028
        /*0114*/ 	.byte	0x00, 0xf5, 0x21, 0x00


	//----- nvinfo : EIATTR_KPARAM_INFO
	.align		4
.L_28589:
        /*0118*/ 	.byte	0x04, 0x17
        /*011a*/ 	.short	(.L_28591 - .L_28590)
.L_28590:
        /*011c*/ 	.word	0x00000000
        /*0120*/ 	.short	0x0004
        /*0122*/ 	.short	0x0020
        /*0124*/ 	.byte	0x00, 0xf5, 0x21, 0x00


	//----- nvinfo : EIATTR_KPARAM_INFO
	.align		4
.L_28591:
        /*0128*/ 	.byte	0x04, 0x17
        /*012a*/ 	.short	(.L_28593 - .L_28592)
.L_28592:
        /*012c*/ 	.word	0x00000000
        /*0130*/ 	.short	0x0003
        /*0132*/ 	.short	0x0018
        /*0134*/ 	.byte	0x00, 0xf5, 0x21, 0x00


	//----- nvinfo : EIATTR_KPARAM_INFO
	.align		4
.L_28593:
        /*0138*/ 	.byte	0x04, 0x17
        /*013a*/ 	.short	(.L_28595 - .L_28594)
.L_28594:
        /*013c*/ 	.word	0x00000000
        /*0140*/ 	.short	0x0002
        /*0142*/ 	.short	0x0010
        /*0144*/ 	.byte	0x00, 0xf5, 0x21, 0x00


	//----- nvinfo : EIATTR_KPARAM_INFO
	.align		4
.L_28595:
        /*0148*/ 	.byte	0x04, 0x17
        /*014a*/ 	.short	(.L_28597 - .L_28596)
.L_28596:
        /*014c*/ 	.word	0x00000000
        /*0150*/ 	.short	0x0001
        /*0152*/ 	.short	0x0008
        /*0154*/ 	.byte	0x00, 0xf5, 0x21, 0x00


	//----- nvinfo : EIATTR_KPARAM_INFO
	.align		4
.L_28597:
        /*0158*/ 	.byte	0x04, 0x17
        /*015a*/ 	.short	(.L_28599 - .L_28598)
.L_28598:
        /*015c*/ 	.word	0x00000000
        /*0160*/ 	.short	0x0000
        /*0162*/ 	.short	0x0000
        /*0164*/ 	.byte	0x00, 0xf5, 0x21, 0x00


	//----- nvinfo : EIATTR_SPARSE_MMA_MASK
	.align		4
.L_28599:
        /*0168*/ 	.byte	0x03, 0x50
        /*016a*/ 	.short	0x0000


	//----- nvinfo : EIATTR_MAXREG_COUNT
	.align		4
        /*016c*/ 	.byte	0x03, 0x1b
        /*016e*/ 	.short	0x00ff


	//----- nvinfo : EIATTR_NUM_BARRIERS
	.align		4
        /*0170*/ 	.byte	0x02, 0x4c
        /*0172*/ 	.byte	0x01
	.zero		1


	//----- nvinfo : EIATTR_MERCURY_ISA_VERSION
	.align		4
        /*0174*/ 	.byte	0x03, 0x5f
        /*0176*/ 	.short	0x0101


	//----- nvinfo : EIATTR_COOP_GROUP_MASK_REGIDS
	.align		4
        /*0178*/ 	.byte	0x04, 0x29
        /*017a*/ 	.short	(.L_28601 - .L_28600)


	//   ....[0]....
.L_28600:
        /*017c*/ 	.word	0xffffffff


	//   ....[1]....
        /*0180*/ 	.word	0xffffffff


	//   ....[2]....
        /*0184*/ 	.word	0xffffffff


	//   ....[3]....
        /*0188*/ 	.word	0xffffffff


	//   ....[4]....
        /*018c*/ 	.word	0xffffffff


	//   ....[5]....
        /*0190*/ 	.word	0xffffffff


	//   ....[6]....
        /*0194*/ 	.word	0xffffffff


	//   ....[7]....
        /*0198*/ 	.word	0xffffffff


	//   ....[8]....
        /*019c*/ 	.word	0xffffffff


	//   ....[9]....
        /*01a0*/ 	.word	0xffffffff


	//   ....[10]....
        /*01a4*/ 	.word	0xffffffff


	//   ....[11]....
        /*01a8*/ 	.word	0xffffffff


	//   ....[12]....
        /*01ac*/ 	.word	0xffffffff


	//   ....[13]....
        /*01b0*/ 	.word	0xffffffff


	//   ....[14]....
        /*01b4*/ 	.word	0xffffffff


	//   ....[15]....
        /*01b8*/ 	.word	0xffffffff


	//   ....[16]....
        /*01bc*/ 	.word	0xffffffff


	//   ....[17]....
        /*01c0*/ 	.word	0xffffffff


	//   ....[18]....
        /*01c4*/ 	.word	0xffffffff


	//   ....[19]....
        /*01c8*/ 	.word	0xffffffff


	//   ....[20]....
        /*01cc*/ 	.word	0x05000009


	//   ....[21]....
        /*01d0*/ 	.word	0x05000009


	//   ....[22]....
        /*01d4*/ 	.word	0x05000009


	//   ....[23]....
        /*01d8*/ 	.word	0x05000009


	//   ....[24]....
        /*01dc*/ 	.word	0x05000009


	//----- nvinfo : EIATTR_COOP_GROUP_INSTR_OFFSETS
	.align		4
.L_28601:
        /*01e0*/ 	.byte	0x04, 0x28
        /*01e2*/ 	.short	(.L_28603 - .L_28602)


	//   ....[0]....
.L_28602:
        /*01e4*/ 	.word	0x000017f0


	//   ....[1]....
        /*01e8*/ 	.word	0x00001a30


	//   ....[2]....
        /*01ec*/ 	.word	0x00001a50


	//   ....[3]....
        /*01f0*/ 	.word	0x00001a70


	//   ....[4]....
        /*01f4*/ 	.word	0x00001a90


	//   ....[5]....
        /*01f8*/ 	.word	0x00001ba0


	//   ....[6]....
        /*01fc*/ 	.word	0x00001bc0


	//   ....[7]....
        /*0200*/ 	.word	0x00001bf0


	//   ....[8]....
        /*0204*/ 	.word	0x00002a30


	//   ....[9]....
        /*0208*/ 	.word	0x00002a60


	//   ....[10]....
        /*020c*/ 	.word	0x00002a80


	//   ....[11]....
        /*0210*/ 	.word	0x00002aa0


	//   ....[12]....
        /*0214*/ 	.word	0x00002ac0


	//   ....[13]....
        /*0218*/ 	.word	0x00002b10


	//   ....[14]....
        /*021c*/ 	.word	0x00002b30


	//   ....[15]....
        /*0220*/ 	.word	0x00002b50


	//   ....[16]....
        /*0224*/ 	.word	0x00004810


	//   ....[17]....
        /*0228*/ 	.word	0x00004850


	//   ....[18]....
        /*022c*/ 	.word	0x000048b0


	//   ....[19]....
        /*0230*/ 	.word	0x000048c0


	//   ....[20]....
        /*0234*/ 	.word	0x00004da0


	//   ....[21]....
        /*0238*/ 	.word	0x00004e50


	//   ....[22]....
        /*023c*/ 	.word	0x00004ef0


	//   ....[23]....
        /*0240*/ 	.word	0x00004f60


	//   ....[24]....
        /*0244*/ 	.word	0x00004fd0


	//----- nvinfo : EIATTR_VRC_CTA_INIT_COUNT
	.align		4
.L_28603:
        /*0248*/ 	.byte	0x02, 0x4a
	.zero		1
	.zero		1


	//----- nvinfo : EIATTR_EXIT_INSTR_OFFSETS
	.align		4
        /*024c*/ 	.byte	0x04, 0x1c
        /*024e*/ 	.short	(.L_28605 - .L_28604)


	//   ....[0]....
.L_28604:
        /*0250*/ 	.word	0x000000d0


	//   ....[1]....
        /*0254*/ 	.word	0x00004bb0


	//   ....[2]....
        /*0258*/ 	.word	0x00004be0


	//   ....[3]....
        /*025c*/ 	.word	0x00004d40


	//----- nvinfo : EIATTR_CRS_STACK_SIZE
	.align		4
.L_28605:
        /*0260*/ 	.byte	0x04, 0x1e
        /*0262*/ 	.short	(.L_28607 - .L_28606)
.L_28606:
        /*0264*/ 	.word	0x00000000


	//----- nvinfo : EIATTR_CBANK_PARAM_SIZE
	.align		4
.L_28607:
        /*0268*/ 	.byte	0x03, 0x19
        /*026a*/ 	.short	0x008c


	//----- nvinfo : EIATTR_PARAM_CBANK
	.align		4
        /*026c*/ 	.byte	0x04, 0x0a
        /*026e*/ 	.short	(.L_28609 - .L_28608)
	.align		4
.L_28608:
        /*0270*/ 	.word	index@(.nv.constant0._ZN4vllm25paged_attention_v2_kernelIttLi64ELi16ELi128ELNS_18Fp8KVCacheDataTypeE0ELb1ELi512EEEvPfS2_PT_PKS3_PKT0_S9_ifPKiSB_iPKfiiiSD_SD_iiiii)
        /*0274*/ 	.short	0x0380
        /*0276*/ 	.short	0x008c


	//----- nvinfo : EIATTR_SW_WAR
	.align		4
.L_28609:
        /*0278*/ 	.byte	0x04, 0x36
        /*027a*/ 	.short	(.L_28611 - .L_28610)
.L_28610:
        /*027c*/ 	.word	0x00000008
.L_28611:


//--------------------- .nv.info._ZN4vllm25paged_attention_v2_kernelIttLi32ELi16ELi128ELNS_18Fp8KVCacheDataTypeE0ELb1ELi512EEEvPfS2_PT_PKS3_PKT0_S9_ifPKiSB_iPKfiiiSD_SD_iiiii --------------------------
	.section	.nv.info._ZN4vllm25paged_attention_v2_kernelIttLi32ELi16ELi128ELNS_18Fp8KVCacheDataTypeE0ELb1ELi512EEEvPfS2_PT_PKS3_PKT0_S9_ifPKiSB_iPKfiiiSD_SD_iiiii,"",@"SHT_CUDA_INFO"
	.sectionflags	@""
	.align	4


	//----- nvinfo : EIATTR_CUDA_API_VERSION
	.align		4
        /*0000*/ 	.byte	0x04, 0x37
        /*0002*/ 	.short	(.L_28613 - .L_28612)
.L_28612:
        /*0004*/ 	.word	0x00000082


	//----- nvinfo : EIATTR_KPARAM_INFO
	.align		4
.L_28613:
        /*0008*/ 	.byte	0x04, 0x17
        /*000a*/ 	.short	(.L_28615 - .L_28614)
.L_28614:
        /*000c*/ 	.word	0x00000000
        /*0010*/ 	.short	0x0015
        /*0012*/ 	.short	0x0088
        /*0014*/ 	.byte	0x00, 0xf0, 0x11, 0x00


	//----- nvinfo : EIATTR_KPARAM_INFO
	.align		4
.L_28615:
        /*0018*/ 	.byte	0x04, 0x17
        /*001a*/ 	.short	(.L_28617 - .L_28616)
.L_28616:
        /*001c*/ 	.word	0x00000000
        /*0020*/ 	.short	0x0014
        /*0022*/ 	.short	0x0084
        /*0024*/ 	.byte	0x00, 0xf0, 0x11, 0x00


	//----- nvinfo : EIATTR_KPARAM_INFO
	.align		4
.L_28617:
        /*0028*/ 	.byte	0x04, 0x17
        /*002a*/ 	.short	(.L_28619 - .L_28618)
.L_28618:
        /*002c*/ 	.word	0x00000000
        /*0030*/ 	.short	0x0013
        /*0032*/ 	.short	0x0080
        /*0034*/ 	.byte	0x00, 0xf0, 0x11, 0x00


	//----- nvinfo : EIATTR_KPARAM_INFO
	.align		4
.L_28619:
        /*0038*/ 	.byte	0x04, 0x17
        /*003a*/ 	.short	(.L_28621 - .L_28620)
.L_28620:
        /*003c*/ 	.word	0x00000000
        /*0040*/ 	.short	0x0012
        /*0042*/ 	.short	0x007c
        /*0044*/ 	.byte	0x00, 0xf0, 0x11, 0x00


	//----- nvinfo : EIATTR_KPARAM_INFO
	.align		4
.L_28621:
        /*0048*/ 	.byte	0x04, 0x17
        /*004a*/ 	.short	(.L_28623 - .L_28622)
.L_28622:
        /*004c*/ 	.word	0x00000000
        /*0050*/ 	.short	0x0011
        /*0052*/ 	.short	0x0078
        /*0054*/ 	.byte	0x00, 0xf0, 0x11, 0x00


	//----- nvinfo : EIATTR_KPARAM_INFO
	.align		4
.L_28623:
        /*0058*/ 	.byte	0x04, 0x17
        /*005a*/ 	.short	(.L_28625 - .L_28624)
.L_28624:
        /*005c*/ 	.word	0x00000000
        /*0060*/ 	.short	0x0010
        /*0062*/ 	.short	0x0070
        /*0064*/ 	.byte	0x00, 0xf5, 0x21, 0x00


	//----- nvinfo : EIATTR_KPARAM_INFO
	.align		4
.L_28625:
        /*0068*/ 	.byte	0x04, 0x17
        /*006a*/ 	.short	(.L_28627 - .L_28626)
.L_28626:
        /*006c*/ 	.word	0x00000000
        /*0070*/ 	.short	0x000f
        /*0072*/ 	.short	0x0068
        /*0074*/ 	.byte	0x00, 0xf5, 0x21, 0x00


	//----- nvinfo : EIATTR_KPARAM_INFO
	.align		4
.L_28627:
        /*0078*/ 	.byte	0x04, 0x17
        /*007a*/ 	.short	(.L_28629 - .L_28628)
.L_28628:
        /*007c*/ 	.word	0x00000000
        /*0080*/ 	.short	0x000e
        /*0082*/ 	.short	0x0060
        /*0084*/ 	.byte	0x00, 0xf0, 0x11, 0x00


	//----- nvinfo : EIATTR_KPARAM_INFO
	.align		4
.L_28629:
        /*0088*/ 	.byte	0x04, 0x17
        /*008a*/ 	.short	(.L_28631 - .L_28630)
.L_28630:
        /*008c*/ 	.word	0x00000000
        /*0090*/ 	.short	0x000d
        /*0092*/ 	.short	0x005c
        /*0094*/ 	.byte	0x00, 0xf0, 0x11, 0x00


	//----- nvinfo : EIATTR_KPARAM_INFO
	.align		4
.L_28631:
        /*0098*/ 	.byte	0x04, 0x17
        /*009a*/ 	.short	(.L_28633 - .L_28632)
.L_28632:
        /*009c*/ 	.word	0x00000000
        /*00a0*/ 	.short	0x000c
        /*00a2*/ 	.short	0x0058
        /*00a4*/ 	.byte	0x00, 0xf0, 0x11, 0x00


	//----- nvinfo : EIATTR_KPARAM_INFO
	.align		4
.L_28633:
        /*00a8*/ 	.byte	0x04, 0x17
        /*00aa*/ 	.short	(.L_28635 - .L_28634)
.L_28634:
        /*00ac*/ 	.word	0x00000000
        /*00b0*/ 	.short	0x000b
        /*00b2*/ 	.short	0x0050
        /*00b4*/ 	.byte	0x00, 0xf5, 0x21, 0x00


	//----- nvinfo : EIATTR_KPARAM_INFO
	.align		4
.L_28635:
        /*00b8*/ 	.byte	0x04, 0x17
        /*00ba*/ 	.short	(.L_28637 - .L_28636)
.L_28636:
        /*00bc*/ 	.word	0x00000000
        /*00c0*/ 	.short	0x000a
        /*00c2*/ 	.short	0x0048
        /*00c4*/ 	.byte	0x00, 0xf0, 0x11, 0x00


	//----- nvinfo : EIATTR_KPARAM_INFO
	.align		4
.L_28637:
        /*00c8*/ 	.byte	0x04, 0x17
        /*00ca*/ 	.short	(.L_28639 - .L_28638)
.L_28638:
        /*00cc*/ 	.word	0x00000000
        /*00d0*/ 	.short	0x0009
        /*00d2*/ 	.short	0x0040
        /*00d4*/ 	.byte	0x00, 0xf5, 0x21, 0x00


	//----- nvinfo : EIATTR_KPARAM_INFO
	.align		4
.L_28639:
        /*00d8*/ 	.byte	0x04, 0x17
        /*00da*/ 	.short	(.L_28641 - .L_28640)
.L_28640:
        /*00dc*/ 	.word	0x00000000
        /*00e0*/ 	.short	0x0008
        /*00e2*/ 	.short	0x0038
        /*00e4*/ 	.byte	0x00, 0xf5, 0x21, 0x00


	//----- nvinfo : EIATTR_KPARAM_INFO
	.align		4
.L_28641:
        /*00e8*/ 	.byte	0x04, 0x17
        /*00ea*/ 	.short	(.L_28643 - .L_28642)
.L_28642:
        /*00ec*/ 	.word	0x00000000
        /*00f0*/ 	.short	0x0007
        /*00f2*/ 	.short	0x0034
        /*00f4*/ 	.byte	0x00, 0xf0, 0x11, 0x00


	//----- nvinfo : EIATTR_KPARAM_INFO
	.align		4
.L_28643:
        /*00f8*/ 	.byte	0x04, 0x17
        /*00fa*/ 	.short	(.L_28645 - .L_28644)
.L_28644:
        /*00fc*/ 	.word	0x00000000
        /*0100*/ 	.short	0x0006
        /*0102*/ 	.short	0x0030
        /*0104*/ 	.byte	0x00, 0xf0, 0x11, 0x00


	//----- nvinfo : EIATTR_KPARAM_INFO
	.align		4
.L_28645:
        /*0108*/ 	.byte	0x04, 0x17
        /*010a*/ 	.short	(.L_28647 - .L_28646)
.L_28646:
        /*010c*/ 	.word	0x00000000
        /*0110*/ 	.short	0x0005
        /*0112*/ 	.short	0x0028
        /*0114*/ 	.byte	0x00, 0xf5, 0x21, 0x00


	//----- nvinfo : EIATTR_KPARAM_INFO
	.align		4
.L_28647:
        /*0118*/ 	.byte	0x04, 0x17
        /*011a*/ 	.short	(.L_28649 - .L_28648)
.L_28648:
        /*011c*/ 	.word	0x00000000
        /*0120*/ 	.short	0x0004
        /*0122*/ 	.short	0x0020
        /*0124*/ 	.byte	0x00, 0xf5, 0x21, 0x00


	//----- nvinfo : EIATTR_KPARAM_INFO
	.align		4
.L_28649:
        /*0128*/ 	.byte	0x04, 0x17
        /*012a*/ 	.short	(.L_28651 - .L_28650)
.L_28650:
        /*012c*/ 	.word	0x00000000
        /*0130*/ 	.short	0x0003
        /*0132*/ 	.short	0x0018
        /*0134*/ 	.byte	0x00, 0xf5, 0x21, 0x00


	//----- nvinfo : EIATTR_KPARAM_INFO
	.align		4
.L_28651:
        /*0138*/ 	.byte	0x04, 0x17
        /*013a*/ 	.short	(.L_28653 - .L_28652)
.L_28652:
        /*013c*/ 	.word	0x00000000
        /*0140*/ 	.short	0x0002
        /*0142*/ 	.short	0x0010
        /*0144*/ 	.byte	0x00, 0xf5, 0x21, 0x00


	//----- nvinfo : EIATTR_KPARAM_INFO
	.align		4
.L_28653:
        /*0148*/ 	.byte	0x04, 0x17
        /*014a*/ 	.short	(.L_28655 - .L_28654)
.L_28654:
        /*014c*/ 	.word	0x00000000
        /*0150*/ 	.short	0x0001
        /*0152*/ 	.short	0x0008
        /*0154*/ 	.byte	0x00, 0xf5, 0x21, 0x00


	//----- nvinfo : EIATTR_KPARAM_INFO
	.align		4
.L_28655:
        /*0158*/ 	.byte	0x04, 0x17
        /*015a*/ 	.short	(.L_28657 - .L_28656)
.L_28656:
        /*015c*/ 	.word	0x00000000
        /*0160*/ 	.short	0x0000
        /*0162*/ 	.short	0x0000
        /*0164*/ 	.byte	0x00, 0xf5, 0x21, 0x00


	//----- nvinfo : EIATTR_SPARSE_MMA_MASK
	.align		4
.L_28657:
        /*0168*/ 	.byte	0x03, 0x50
        /*016a*/ 	.short	0x0000


	//----- nvinfo : EIATTR_MAXREG_COUNT
	.align		4
        /*016c*/ 	.byte	0x03, 0x1b
        /*016e*/ 	.short	0x00ff


	//----- nvinfo : EIATTR_NUM_BARRIERS
	.align		4
        /*0170*/ 	.byte	0x02, 0x4c
        /*0172*/ 	.byte	0x01
	.zero		1


	//----- nvinfo : EIATTR_MERCURY_ISA_VERSION
	.align		4
        /*0174*/ 	.byte	0x03, 0x5f
        /*0176*/ 	.short	0x0101


	//----- nvinfo : EIATTR_COOP_GROUP_MASK_REGIDS
	.align		4
        /*0178*/ 	.byte	0x04, 0x29
        /*017a*/ 	.short	(.L_28659 - .L_28658)


	//   ....[0]....
.L_28658:
        /*017c*/ 	.word	0xffffffff


	//   ....[1]....
        /*0180*/ 	.word	0xffffffff


	//   ....[2]....
        /*0184*/ 	.word	0xffffffff


	//   ....[3]....
        /*0188*/ 	.word	0xffffffff


	//   ....[4]....
        /*018c*/ 	.word	0xffffffff


	//   ....[5]....
        /*0190*/ 	.word	0xffffffff


	//   ....[6]....
        /*0194*/ 	.word	0xffffffff


	//   ....[7]....
        /*0198*/ 	.word	0xffffffff


	//   ....[8]....
        /*019c*/ 	.word	0xffffffff


	//   ....[9]....
        /*01a0*/ 	.word	0xffffffff


	//   ....[10]....
        /*01a4*/ 	.word	0xffffffff


	//   ....[11]....
        /*01a8*/ 	.word	0xffffffff


	//   ....[12]....
        /*01ac*/ 	.word	0xffffffff


	//   ....[13]....
        /*01b0*/ 	.word	0xffffffff


	//   ....[14]....
        /*01b4*/ 	.word	0xffffffff


	//   ....[15]....
        /*01b8*/ 	.word	0xffffffff


	//   ....[16]....
        /*01bc*/ 	.word	0xffffffff


	//   ....[17]....
        /*01c0*/ 	.word	0xffffffff


	//   ....[18]....
        /*01c4*/ 	.word	0x0500000a


	//   ....[19]....
        /*01c8*/ 	.word	0x0500000a


	//   ....[20]....
        /*01cc*/ 	.word	0x0500000a


	//   ....[21]....
        /*01d0*/ 	.word	0x0500000a


	//   ....[22]....
        /*01d4*/ 	.word	0x0500000a


	//----- nvinfo : EIATTR_COOP_GROUP_INSTR_OFFSETS
	.align		4
.L_28659:
        /*01d8*/ 	.byte	0x04, 0x28
        /*01da*/ 	.short	(.L_28661 - .L_28660)


	//   ....[0]....
.L_28660:
        /*01dc*/ 	.word	0x00001470


	//   ....[1]....
        /*01e0*/ 	.word	0x00001760


	//   ....[2]....
        /*01e4*/ 	.word	0x00001780


	//   ....[3]....
        /*01e8*/ 	.word	0x000017a0


	//   ....[4]....
        /*01ec*/ 	.word	0x000017c0


	//   ....[5]....
        /*01f0*/ 	.word	0x000018e0


	//   ....[6]....
        /*01f4*/ 	.word	0x00001900


	//   ....[7]....
        /*01f8*/ 	.word	0x00001920


	//   ....[8]....
        /*01fc*/ 	.word	0x00002760


	//   ....[9]....
        /*0200*/ 	.word	0x00002790


	//   ....[10]....
        /*0204*/ 	.word	0x000027b0


	//   ....[11]....
        /*0208*/ 	.word	0x000027d0


	//   ....[12]....
        /*020c*/ 	.word	0x000027f0


	//   ....[13]....
        /*0210*/ 	.word	0x00002840


	//   ....[14]....
        /*0214*/ 	.word	0x00002860


	//   ....[15]....
        /*0218*/ 	.word	0x00002880


	//   ....[16]....
        /*021c*/ 	.word	0x00003f90


	//   ....[17]....
        /*0220*/ 	.word	0x00003fd0


	//   ....[18]....
        /*0224*/ 	.word	0x00004340


	//   ....[19]....
        /*0228*/ 	.word	0x000043f0


	//   ....[20]....
        /*022c*/ 	.word	0x00004480


	//   ....[21]....
        /*0230*/ 	.word	0x000044f0


	//   ....[22]....
        /*0234*/ 	.word	0x00004560


	//----- nvinfo : EIATTR_VRC_CTA_INIT_COUNT
	.align		4
.L_28661:
        /*0238*/ 	.byte	0x02, 0x4a
	.zero		1
	.zero		1


	//----- nvinfo : EIATTR_EXIT_INSTR_OFFSETS
	.align		4
        /*023c*/ 	.byte	0x04, 0x1c
        /*023e*/ 	.short	(.L_28663 - .L_28662)


	//   ....[0]....
.L_28662:
        /*0240*/ 	.word	0x000000d0


	//   ....[1]....
        /*0244*/ 	.word	0x000041c0


	//   ....[2]....
        /*0248*/ 	.word	0x000041f0


	//   ....[3]....
        /*024c*/ 	.word	0x000042d0


	//----- nvinfo : EIATTR_CRS_STACK_SIZE
	.align		4
.L_28663:
        /*0250*/ 	.byte	0x04, 0x1e
        /*0252*/ 	.short	(.L_28665 - .L_28664)
.L_28664:
        /*0254*/ 	.word	0x00000000


	//----- nvinfo : EIATTR_CBANK_PARAM_SIZE
	.align		4
.L_28665:
        /*0258*/ 	.byte	0x03, 0x19
        /*025a*/ 	.short	0x008c


	//----- nvinfo : EIATTR_PARAM_CBANK
	.align		4
        /*025c*/ 	.byte	0x04, 0x0a
        /*025e*/ 	.short	(.L_28667 - .L_28666)
	.align		4
.L_28666:
        /*0260*/ 	.word	index@(.nv.constant0._ZN4vllm25paged_attention_v2_kernelIttLi32ELi16ELi128ELNS_18Fp8KVCacheDataTypeE0ELb1ELi512EEEvPfS2_PT_PKS3_PKT0_S9_ifPKiSB_iPKfiiiSD_SD_iiiii)
        /*0264*/ 	.short	0x0380
        /*0266*/ 	.short	0x008c


	//----- nvinfo : EIATTR_SW_WAR
	.align		4
.L_28667:
        /*0268*/ 	.byte	0x04, 0x36
        /*026a*/ 	.short	(.L_28669 - .L_28668)
.L_28668:
        /*026c*/ 	.word	0x00000008
.L_28669:


//--------------------- .nv.info._ZN4vllm25paged_attention_v2_kernelIttLi256ELi8ELi128ELNS_18Fp8KVCacheDataTypeE0ELb0ELi512EEEvPfS2_PT_PKS3_PKT0_S9_ifPKiSB_iPKfiiiSD_SD_iiiii --------------------------
	.section	.nv.info._ZN4vllm25paged_attention_v2_kernelIttLi256ELi8ELi128ELNS_18Fp8KVCacheDataTypeE0ELb0ELi512EEEvPfS2_PT_PKS3_PKT0_S9_ifPKiSB_iPKfiiiSD_SD_iiiii,"",@"SHT_CUDA_INFO"
	.sectionflags	@""
	.align	4


	//----- nvinfo : EIATTR_CUDA_API_VERSION
	.align		4
        /*0000*/ 	.byte	0x04, 0x37
        /*0002*/ 	.short	(.L_28671 - .L_28670)
.L_28670:
        /*0004*/ 	.word	0x00000082


	//----- nvinfo : EIATTR_KPARAM_INFO
	.align		4
.L_28671:
        /*0008*/ 	.byte	0x04, 0x17
        /*000a*/ 	.short	(.L_28673 - .L_28672)
.L_28672:
        /*000c*/ 	.word	0x00000000
        /*0010*/ 	.short	0x0015
        /*0012*/ 	.short	0x0088
        /*0014*/ 	.byte	0x00, 0xf0, 0x11, 0x00


	//----- nvinfo : EIATTR_KPARAM_INFO
	.align		4
.L_28673:
        /*0018*/ 	.byte	0x04, 0x17
        /*001a*/ 	.short	(.L_28675 - .L_28674)
.L_28674:
        /*001c*/ 	.word	0x00000000
        /*0020*/ 	.short	0x0014
        /*0022*/ 	.short	0x0084
        /*0024*/ 	.byte	0x00, 0xf0, 0x11, 0x00


	//----- nvinfo : EIATTR_KPARAM_INFO
	.align		4
.L_28675:
        /*0028*/ 	.byte	0x04, 0x17
        /*002a*/ 	.short	(.L_28677 - .L_28676)
.L_28676:
        /*002c*/ 	.word	0x00000000
        /*0030*/ 	.short	0x0013
        /*0032*/ 	.short	0x0080
        /*0034*/ 	.byte	0x00, 0xf0, 0x11, 0x00


	//----- nvinfo : EIATTR_KPARAM_INFO
	.align		4
.L_28677:
        /*0038*/ 	.byte	0x04, 0x17
        /*003a*/ 	.short	(.L_28679 - .L_28678)
.L_28678:
        /*003c*/ 	.word	0x00000000
        /*0040*/ 	.short	0x0012
        /*0042*/ 	.short	0x007c
        /*0044*/ 	.byte	0x00, 0xf0, 0x11, 0x00


	//----- nvinfo : EIATTR_KPARAM_INFO
	.align		4
.L_28679:
        /*0048*/ 	.byte	0x04, 0x17
        /*004a*/ 	.short	(.L_28681 - .L_28680)
.L_28680:
        /*004c*/ 	.word	0x00000000
        /*0050*/ 	.short	0x0011
        /*0052*/ 	.short	0x0078
        /*0054*/ 	.byte	0x00, 0xf0, 0x11, 0x00


	//----- nvinfo : EIATTR_KPARAM_INFO
	.align		4
.L_28681:
        /*0058*/ 	.byte	0x04, 0x17
        /*005a*/ 	.short	(.L_28683 - .L_28682)
.L_28682:
        /*005c*/ 	.word	0x00000000
        /*0060*/ 	.short	0x0010
        /*0062*/ 	.short	0x0070
        /*0064*/ 	.byte	0x00, 0xf5, 0x21, 0x00


	//----- nvinfo : EIATTR_KPARAM_INFO
	.align		4
.L_28683:
        /*0068*/ 	.byte	0x04, 0x17
        /*006a*/ 	.short	(.L_28685 - .L_28684)
.L_28684:
        /*006c*/ 	.word	0x00000000
        /*0070*/ 	.short	0x000f
        /*0072*/ 	.short	0x0068
        /*0074*/ 	.byte	0x00, 0xf5, 0x21, 0x00


	//----- nvinfo : EIATTR_KPARAM_INFO
	.align		4
.L_28685:
        /*0078*/ 	.byte	0x04, 0x17
        /*007a*/ 	.short	(.L_28687 - .L_28686)
.L_28686:
        /*007c*/ 	.word	0x00000000
        /*0080*/ 	.short	0x000e
        /*0082*/ 	.short	0x0060
        /*0084*/ 	.byte	0x00, 0xf0, 0x11, 0x00


	//----- nvinfo : EIATTR_KPARAM_INFO
	.align		4
.L_28687:
        /*0088*/ 	.byte	0x04, 0x17
        /*008a*/ 	.short	(.L_28689 - .L_28688)
.L_28688:
        /*008c*/ 	.word	0x00000000
        /*0090*/ 	.short	0x000d
        /*0092*/ 	.short	0x005c
        /*0094*/ 	.byte	0x00, 0xf0, 0x11, 0x00


	//----- nvinfo : EIATTR_KPARAM_INFO
	.align		4
.L_28689:
        /*0098*/ 	.byte	0x04, 0x17
        /*009a*/ 	.short	(.L_28691 - .L_28690)
.L_28690:
        /*009c*/ 	.word	0x00000000
        /*00a0*/ 	.short	0x000c
        /*00a2*/ 	.short	0x0058
        /*00a4*/ 	.byte	0x00, 0xf0, 0x11, 0x00


	//----- nvinfo : EIATTR_KPARAM_INFO
	.align		4
.L_28691:
        /*00a8*/ 	.byte	0x04, 0x17
        /*00aa*/ 	.short	(.L_28693 - .L_28692)
.L_28692:
        /*00ac*/ 	.word	0x00000000
        /*00b0*/ 	.short	0x000b
        /*00b2*/ 	.short	0x0050
        /*00b4*/ 	.byte	0x00, 0xf5, 0x21, 0x00


	//----- nvinfo : EIATTR_KPARAM_INFO
	.align		4
.L_28693:
        /*00b8*/ 	.byte	0x04, 0x17
        /*00ba*/ 	.short	(.L_28695 - .L_28694)
.L_28694:
        /*00bc*/ 	.word	0x00000000
        /*00c0*/ 	.short	0x000a
        /*00c2*/ 	.short	0x0048
        /*00c4*/ 	.byte	0x00, 0xf0, 0x11, 0x00


	//----- nvinfo : EIATTR_KPARAM_INFO
	.align		4
.L_28695:
        /*00c8*/ 	.byte	0x04, 0x17
        /*00ca*/ 	.short	(.L_28697 - .L_28696)
.L_28696:
        /*00cc*/ 	.word	0x00000000
        /*00d0*/ 	.short	0x0009
        /*00d2*/ 	.short	0x0040
        /*00d4*/ 	.byte	0x00, 0xf5, 0x21, 0x00


	//----- nvinfo : EIATTR_KPARAM_INFO
	.align		4
.L_28697:
        /*00d8*/ 	.byte	0x04, 0x17
        /*00da*/ 	.short	(.L_28699 - .L_28698)
.L_28698:
        /*00dc*/ 	.word	0x00000000
        /*00e0*/ 	.short	0x0008
        /*00e2*/ 	.short	0x0038
        /*00e4*/ 	.byte	0x00, 0xf5, 0x21, 0x00


	//----- nvinfo : EIATTR_KPARAM_INFO
	.align		4
.L_28699:
        /*00e8*/ 	.byte	0x04, 0x17
        /*00ea*/ 	.short	(.L_28701 - .L_28700)
.L_28700:
        /*00ec*/ 	.word	0x00000000
        /*00f0*/ 	.short	0x0007
        /*00f2*/ 	.short	0x0034
        /*00f4*/ 	.byte	0x00, 0xf0, 0x11, 0x00


	//----- nvinfo : EIATTR_KPARAM_INFO
	.align		4
.L_28701:
        /*00f8*/ 	.byte	0x04, 0x17
        /*00fa*/ 	.short	(.L_28703 - .L_28702)
.L_28702:
        /*00fc*/ 	.word	0x00000000
        /*0100*/ 	.short	0x0006
        /*0102*/ 	.short	0x0030
        /*0104*/ 	.byte	0x00, 0xf0, 0x11, 0x00


	//----- nvinfo : EIATTR_KPARAM_INFO
	.align		4
.L_28703:
        /*0108*/ 	.byte	0x04, 0x17
        /*010a*/ 	.short	(.L_28705 - .L_28704)
.L_28704:
        /*010c*/ 	.word	0x00000000
        /*0110*/ 	.short	0x0005
        /*0112*/ 	.short	0x0028
        /*0114*/ 	.byte	0x00, 0xf5, 0x21, 0x00


	//----- nvinfo : EIATTR_KPARAM_INFO
	.align		4
.L_28705:
        /*0118*/ 	.byte	0x04, 0x17
        /*011a*/ 	.short	(.L_28707 - .L_28706)
.L_28706:
        /*011c*/ 	.word	0x00000000
        /*0120*/ 	.short	0x0004
        /*0122*/ 	.short	0x0020
        /*0124*/ 	.byte	0x00, 0xf5, 0x21, 0x00


	//----- nvinfo : EIATTR_KPARAM_INFO
	.align		4
.L_28707:
        /*0128*/ 	.byte	0x04, 0x17
        /*012a*/ 	.short	(.L_28709 - .L_28708)
.L_28708:
        /*012c*/ 	.word	0x00000000
        /*0130*/ 	.short	0x0003
        /*0132*/ 	.short	0x0018
        /*0134*/ 	.byte	0x00, 0xf5, 0x21, 0x00


	//----- nvinfo : EIATTR_KPARAM_INFO
	.align		4
.L_28709:
        /*0138*/ 	.byte	0x04, 0x17
        /*013a*/ 	.short	(.L_28711 - .L_28710)
.L_28710:
        /*013c*/ 	.word	0x00000000
        /*0140*/ 	.short	0x0002
        /*0142*/ 	.short	0x0010
        /*0144*/ 	.byte	0x00, 0xf5, 0x21, 0x00


	//----- nvinfo : EIATTR_KPARAM_INFO
	.align		4
.L_28711:
        /*0148*/ 	.byte	0x04, 0x17
        /*014a*/ 	.short	(.L_28713 - .L_28712)
.L_28712:
        /*014c*/ 	.word	0x00000000
        /*0150*/ 	.short	0x0001
        /*0152*/ 	.short	0x0008
        /*0154*/ 	.byte	0x00, 0xf5, 0x21, 0x00


	//----- nvinfo : EIATTR_KPARAM_INFO
	.align		4
.L_28713:
        /*0158*/ 	.byte	0x04, 0x17
        /*015a*/ 	.short	(.L_28715 - .L_28714)
.L_28714:
        /*015c*/ 	.word	0x00000000
        /*0160*/ 	.short	0x0000
        /*0162*/ 	.short	0x0000
        /*0164*/ 	.byte	0x00, 0xf5, 0x21, 0x00


	//----- nvinfo : EIATTR_SPARSE_MMA_MASK
	.align		4
.L_28715:
        /*0168*/ 	.byte	0x03, 0x50
        /*016a*/ 	.short	0x0000


	//----- nvinfo : EIATTR_MAXREG_COUNT
	.align		4
        /*016c*/ 	.byte	0x03, 0x1b
        /*016e*/ 	.short	0x00ff


	//----- nvinfo : EIATTR_NUM_BARRIERS
	.align		4
        /*0170*/ 	.byte	0x02, 0x4c
        /*0172*/ 	.byte	0x01
	.zero		1


	//----- nvinfo : EIATTR_MERCURY_ISA_VERSION
	.align		4
        /*0174*/ 	.byte	0x03, 0x5f
        /*0176*/ 	.short	0x0101


	//----- nvinfo : EIATTR_COOP_GROUP_MASK_REGIDS
	.align		4
        /*0178*/ 	.byte	0x04, 0x29
        /*017a*/ 	.short	(.L_28717 - .L_28716)


	//   ....[0]....
.L_28716:
        /*017c*/ 	.word	0xffffffff


	//   ....[1]....
        /*0180*/ 	.word	0xffffffff


	//   ....[2]....
        /*0184*/ 	.word	0xffffffff


	//   ....[3]....
        /*0188*/ 	.word	0xffffffff


	//   ....[4]....
        /*018c*/ 	.word	0xffffffff


	//   ....[5]....
        /*0190*/ 	.word	0xffffffff


	//   ....[6]....
        /*0194*/ 	.word	0xffffffff


	//   ....[7]....
        /*0198*/ 	.word	0xffffffff


	//   ....[8]....
        /*019c*/ 	.word	0xffffffff


	//   ....[9]....
        /*01a0*/ 	.word	0xffffffff


	//   ....[10]....
        /*01a4*/ 	.word	0xffffffff


	//   ....[11]....
        /*01a8*/ 	.word	0xffffffff


	//   ....[12]....
        /*01ac*/ 	.word	0xffffffff


	//   ....[13]....
        /*01b0*/ 	.word	0xffffffff


	//   ....[14]....
        /*01b4*/ 	.word	0xffffffff


	//   ....[15]....
        /*01b8*/ 	.word	0xffffffff


	//   ....[16]....
        /*01bc*/ 	.word	0x0500000e


	//   ....[17]....
        /*01c0*/ 	.word	0x0500000e


	//   ....[18]....
        /*01c4*/ 	.word	0x0500000e


	//   ....[19]....
        /*01c8*/ 	.word	0x0500000e


	//   ....[20]....
        /*01cc*/ 	.word	0x0500000e


	//----- nvinfo : EIATTR_COOP_GROUP_INSTR_OFFSETS
	.align		4
.L_28717:
        /*01d0*/ 	.byte	0x04, 0x28
        /*01d2*/ 	.short	(.L_28719 - .L_28718)


	//   ....[0]....
.L_28718:
        /*01d4*/ 	.word	0x000018e0


	//   ....[1]....
        /*01d8*/ 	.word	0x00001900


	//   ....[2]....
        /*01dc*/ 	.word	0x00001b90


	//   ....[3]....
        /*01e0*/ 	.word	0x00001bb0


	//   ....[4]....
        /*01e4*/ 	.word	0x00001bd0


	//   ....[5]....
        /*01e8*/ 	.word	0x00001cd0


	//   ....[6]....
        /*01ec*/ 	.word	0x00001cf0


	//   ....[7]....
        /*01f0*/ 	.word	0x00001d10


	//   ....[8]....
        /*01f4*/ 	.word	0x00002b50


	//   ....[9]....
        /*01f8*/ 	.word	0x00002b80


	//   ....[10]....
        /*01fc*/ 	.word	0x00002ba0


	//   ....[11]....
        /*0200*/ 	.word	0x00002bc0


	//   ....[12]....
        /*0204*/ 	.word	0x00002be0


	//   ....[13]....
        /*0208*/ 	.word	0x00002c30


	//   ....[14]....
        /*020c*/ 	.word	0x00002c50


	//   ....[15]....
        /*0210*/ 	.word	0x00002c70


	//   ....[16]....
        /*0214*/ 	.word	0x00005770


	//   ....[17]....
        /*0218*/ 	.word	0x00005810


	//   ....[18]....
        /*021c*/ 	.word	0x000058b0


	//   ....[19]....
        /*0220*/ 	.word	0x00005950


	//   ....[20]....
        /*0224*/ 	.word	0x000059c0


	//----- nvinfo : EIATTR_VRC_CTA_INIT_COUNT
	.align		4
.L_28719:
        /*0228*/ 	.byte	0x02, 0x4a
	.zero		1
	.zero		1


	//----- nvinfo : EIATTR_EXIT_INSTR_OFFSETS
	.align		4
        /*022c*/ 	.byte	0x04, 0x1c
        /*022e*/ 	.short	(.L_28721 - .L_28720)


	//   ....[0]....
.L_28720:
        /*0230*/ 	.word	0x000000d0


	//   ....[1]....
        /*0234*/ 	.word	0x00005540


	//   ....[2]....
        /*0238*/ 	.word	0x00005700


	//----- nvinfo : EIATTR_CRS_STACK_SIZE
	.align		4
.L_28721:
        /*023c*/ 	.byte	0x04, 0x1e
        /*023e*/ 	.short	(.L_28723 - .L_28722)
.L_28722:
        /*0240*/ 	.word	0x00000000


	//----- nvinfo : EIATTR_CBANK_PARAM_SIZE
	.align		4
.L_28723:
        /*0244*/ 	.byte	0x03, 0x19
        /*0246*/ 	.short	0x008c


	//----- nvinfo : EIATTR_PARAM_CBANK
	.align		4
        /*0248*/ 	.byte	0x04, 0x0a
        /*024a*/ 	.short	(.L_28725 - .L_28724)
	.align		4
.L_28724:
        /*024c*/ 	.word	index@(.nv.constant0._ZN4vllm25paged_attention_v2_kernelIttLi256ELi8ELi128ELNS_18Fp8KVCacheDataTypeE0ELb0ELi512EEEvPfS2_PT_PKS3_PKT0_S9_ifPKiSB_iPKfiiiSD_SD_iiiii)
        /*0250*/ 	.short	0x0380
        /*0252*/ 	.short	0x008c


	//----- nvinfo : EIATTR_SW_WAR
	.align		4
.L_28725:
        /*0254*/ 	.byte	0x04, 0x36
        /*0256*/ 	.short	(.L_28727 - .L_28726)
.L_28726:
        /*0258*/ 	.word	0x00000008
.L_28727:


//--------------------- .nv.info._ZN4vllm25paged_attention_v2_kernelIttLi192ELi8ELi128ELNS_18Fp8KVCacheDataTypeE0ELb0ELi512EEEvPfS2_PT_PKS3_PKT0_S9_ifPKiSB_iPKfiiiSD_SD_iiiii --------------------------
	.section	.nv.info._ZN4vllm25paged_attention_v2_kernelIttLi192ELi8ELi128ELNS_18Fp8KVCacheDataTypeE0ELb0ELi512EEEvPfS2_PT_PKS3_PKT0_S9_ifPKiSB_iPKfiiiSD_SD_iiiii,"",@"SHT_CUDA_INFO"
	.sectionflags	@""
	.align	4


	//----- nvinfo : EIATTR_CUDA_API_VERSION
	.align		4
        /*0000*/ 	.byte	0x04, 0x37
        /*0002*/ 	.short	(.L_28729 - .L_28728)
.L_28728:
        /*0004*/ 	.word	0x00000082


	//----- nvinfo : EIATTR_KPARAM_INFO
	.align		4
.L_28729:
        /*0008*/ 	.byte	0x04, 0x17
        /*000a*/ 	.short	(.L_28731 - .L_28730)
.L_28730:
        /*000c*/ 	.word	0x00000000
        /*0010*/ 	.short	0x0015
        /*0012*/ 	.short	0x0088
        /*0014*/ 	.byte	0x00, 0xf0, 0x11, 0x00


	//----- nvinfo : EIATTR_KPARAM_INFO
	.align		4
.L_28731:
        /*0018*/ 	.byte	0x04, 0x17
        /*001a*/ 	.short	(.L_28733 - .L_28732)
.L_28732:
        /*001c*/ 	.word	0x00000000
        /*0020*/ 	.short	0x0014
        /*0022*/ 	.short	0x0084
        /*0024*/ 	.byte	0x00, 0xf0, 0x11, 0x00


	//----- nvinfo : EIATTR_KPARAM_INFO
	.align		4
.L_28733:
        /*0028*/ 	.byte	0x04, 0x17
        /*002a*/ 	.short	(.L_28735 - .L_28734)
.L_28734:
        /*002c*/ 	.word	0x00000000
        /*0030*/ 	.short	0x0013
        /*0032*/ 	.short	0x0080
        /*0034*/ 	.byte	0x00, 0xf0, 0x11, 0x00


	//----- nvinfo : EIATTR_KPARAM_INFO
	.align		4
.L_28735:
        /*0038*/ 	.byte	0x04, 0x17
        /*003a*/ 	.short	(.L_28737 - .L_28736)
.L_28736:
        /*003c*/ 	.word	0x00000000
        /*0040*/ 	.short	0x0012
        /*0042*/ 	.short	0x007c
        /*0044*/ 	.byte	0x00, 0xf0, 0x11, 0x00


	//----- nvinfo : EIATTR_KPARAM_INFO
	.align		4
.L_28737:
        /*0048*/ 	.byte	0x04, 0x17
        /*004a*/ 	.short	(.L_28739 - .L_28738)
.L_28738:
        /*004c*/ 	.word	0x00000000
        /*0050*/ 	.short	0x0011
        /*0052*/ 	.short	0x0078
        /*0054*/ 	.byte	0x00, 0xf0, 0x11, 0x00


	//----- nvinfo : EIATTR_KPARAM_INFO
	.align		4
.L_28739:
        /*0058*/ 	.byte	0x04, 0x17
        /*005a*/ 	.short	(.L_28741 - .L_28740)
.L_28740:
        /*005c*/ 	.word	0x00000000
        /*0060*/ 	.short	0x0010
        /*0062*/ 	.short	0x0070
        /*0064*/ 	.byte	0x00, 0xf5, 0x21, 0x00


	//----- nvinfo : EIATTR_KPARAM_INFO
	.align		4
.L_28741:
        /*0068*/ 	.byte	0x04, 0x17
        /*006a*/ 	.short	(.L_28743 - .L_28742)
.L_28742:
        /*006c*/ 	.word	0x00000000
        /*0070*/ 	.short	0x000f
        /*0072*/ 	.short	0x0068
        /*0074*/ 	.byte	0x00, 0xf5, 0x21, 0x00


	//----- nvinfo : EIATTR_KPARAM_INFO
	.align		4
.L_28743:
        /*0078*/ 	.byte	0x04, 0x17
        /*007a*/ 	.short	(.L_28745 - .L_28744)
.L_28744:
        /*007c*/ 	.word	0x00000000
        /*0080*/ 	.short	0x000e
        /*0082*/ 	.short	0x0060
        /*0084*/ 	.byte	0x00, 0xf0, 0x11, 0x00


	//----- nvinfo : EIATTR_KPARAM_INFO
	.align		4
.L_28745:
        /*0088*/ 	.byte	0x04, 0x17
        /*008a*/ 	.short	(.L_28747 - .L_28746)
.L_28746:
        /*008c*/ 	.word	0x00000000
        /*0090*/ 	.short	0x000d
        /*0092*/ 	.short	0x005c
        /*0094*/ 	.byte	0x00, 0xf0, 0x11, 0x00


	//----- nvinfo : EIATTR_KPARAM_INFO
	.align		4
.L_28747:
        /*0098*/ 	.byte	0x04, 0x17
        /*009a*/ 	.short	(.L_28749 - .L_28748)
.L_28748:
        /*009c*/ 	.word	0x00000000
        /*00a0*/ 	.short	0x000c
        /*00a2*/ 	.short	0x0058
        /*00a4*/ 	.byte	0x00, 0xf0, 0x11, 0x00


	//----- nvinfo : EIATTR_KPARAM_INFO
	.align		4
.L_28749:
        /*00a8*/ 	.byte	0x04, 0x17
        /*00aa*/ 	.short	(.L_28751 - .L_28750)
.L_28750:
        /*00ac*/ 	.word	0x00000000
        /*00b0*/ 	.short	0x000b
        /*00b2*/ 	.short	0x0050
        /*00b4*/ 	.byte	0x00, 0xf5, 0x21, 0x00


	//----- nvinfo : EIATTR_KPARAM_INFO
	.align		4
.L_28751:
        /*00b8*/ 	.byte	0x04, 0x17
        /*00ba*/ 	.short	(.L_28753 - .L_28752)
.L_28752:
        /*00bc*/ 	.word	0x00000000
        /*00c0*/ 	.short	0x000a
        /*00c2*/ 	.short	0x0048
        /*00c4*/ 	.byte	0x00, 0xf0, 0x11, 0x00


	//----- nvinfo : EIATTR_KPARAM_INFO
	.align		4
.L_28753:
        /*00c8*/ 	.byte	0x04, 0x17
        /*00ca*/ 	.short	(.L_28755 - .L_28754)
.L_28754:
        /*00cc*/ 	.word	0x00000000
        /*00d0*/ 	.short	0x0009
        /*00d2*/ 	.short	0x0040
        /*00d4*/ 	.byte	0x00, 0xf5, 0x21, 0x00


	//----- nvinfo : EIATTR_KPARAM_INFO
	.align		4
.L_28755:
        /*00d8*/ 	.byte	0x04, 0x17
        /*00da*/ 	.short	(.L_28757 - .L_28756)
.L_28756:
        /*00dc*/ 	.word	0x00000000
        /*00e0*/ 	.short	0x0008
        /*00e2*/ 	.short	0x0038
        /*00e4*/ 	.byte	0x00, 0xf5, 0x21, 0x00


	//----- nvinfo : EIATTR_KPARAM_INFO
	.align		4
.L_28757:
        /*00e8*/ 	.byte	0x04, 0x17
        /*00ea*/ 	.short	(.L_28759 - .L_28758)
.L_28758:
        /*00ec*/ 	.word	0x00000000
        /*00f0*/ 	.short	0x0007
        /*00f2*/ 	.short	0x0034
        /*00f4*/ 	.byte	0x00, 0xf0, 0x11, 0x00


	//----- nvinfo : EIATTR_KPARAM_INFO
	.align		4
.L_28759:
        /*00f8*/ 	.byte	0x04, 0x17
        /*00fa*/ 	.short	(.L_28761 - .L_28760)
.L_28760:
        /*00fc*/ 	.word	0x00000000
        /*0100*/ 	.short	0x0006
        /*0102*/ 	.short	0x0030
        /*0104*/ 	.byte	0x00, 0xf0, 0x11, 0x00


	//----- nvinfo : EIATTR_KPARAM_INFO
	.align		4
.L_28761:
        /*0108*/ 	.byte	0x04, 0x17
        /*010a*/ 	.short	(.L_28763 - .L_28762)
.L_28762:
        /*010c*/ 	.word	0x00000000
        /*0110*/ 	.short	0x0005
        /*0112*/ 	.short	0x0028
        /*0114*/ 	.byte	0x00, 0xf5, 0x21, 0x00


	//----- nvinfo : EIATTR_KPARAM_INFO
	.align		4
.L_28763:
        /*0118*/ 	.byte	0x04, 0x17
        /*011a*/ 	.short	(.L_28765 - .L_28764)
.L_28764:
        /*011c*/ 	.word	0x00000000
        /*0120*/ 	.short	0x0004
        /*0122*/ 	.short	0x0020
        /*0124*/ 	.byte	0x00, 0xf5, 0x21, 0x00


	//----- nvinfo : EIATTR_KPARAM_INFO
	.align		4
.L_28765:
        /*0128*/ 	.byte	0x04, 0x17
        /*012a*/ 	.short	(.L_28767 - .L_28766)
.L_28766:
        /*012c*/ 	.word	0x00000000
        /*0130*/ 	.short	0x0003
        /*0132*/ 	.short	0x0018
        /*0134*/ 	.byte	0x00, 0xf5, 0x21, 0x00


	//----- nvinfo : EIATTR_KPARAM_INFO
	.align		4
.L_28767:
        /*0138*/ 	.byte	0x04, 0x17
        /*013a*/ 	.short	(.L_28769 - .L_28768)
.L_28768:
        /*013c*/ 	.word	0x00000000
        /*0140*/ 	.short	0x0002
        /*0142*/ 	.short	0x0010
        /*0144*/ 	.byte	0x00, 0xf5, 0x21, 0x00


	//----- nvinfo : EIATTR_KPARAM_INFO
	.align		4
.L_28769:
        /*0148*/ 	.byte	0x04, 0x17
        /*014a*/ 	.short	(.L_28771 - .L_28770)
.L_28770:
        /*014c*/ 	.word	0x00000000
        /*0150*/ 	.short	0x0001
        /*0152*/ 	.short	0x0008
        /*0154*/ 	.byte	0x00, 0xf5, 0x21, 0x00


	//----- nvinfo : EIATTR_KPARAM_INFO
	.align		4
.L_28771:
        /*0158*/ 	.byte	0x04, 0x17
        /*015a*/ 	.short	(.L_28773 - .L_28772)
.L_28772:
        /*015c*/ 	.word	0x00000000
        /*0160*/ 	.short	0x0000
        /*0162*/ 	.short	0x0000
        /*0164*/ 	.byte	0x00, 0xf5, 0x21, 0x00


	//----- nvinfo : EIATTR_SPARSE_MMA_MASK
	.align		4
.L_28773:
        /*0168*/ 	.byte	0x03, 0x50
        /*016a*/ 	.short	0x0000


	//----- nvinfo : EIATTR_MAXREG_COUNT
	.align		4
        /*016c*/ 	.byte	0x03, 0x1b
        /*016e*/ 	.short	0x00ff


	//----- nvinfo : EIATTR_NUM_BARRIERS
	.align		4
        /*0170*/ 	.byte	0x02, 0x4c
        /*0172*/ 	.byte	0x01
	.zero		1


	//----- nvinfo : EIATTR_MERCURY_ISA_VERSION
	.align		4
        /*0174*/ 	.byte	0x03, 0x5f
        /*0176*/ 	.short	0x0101


	//----- nvinfo : EIATTR_COOP_GROUP_MASK_REGIDS
	.align		4
        /*0178*/ 	.byte	0x04, 0x29
        /*017a*/ 	.short	(.L_28775 - .L_28774)


	//   ....[0]....
.L_28774:
        /*017c*/ 	.word	0xffffffff


	//   ....[1]....
        /*0180*/ 	.word	0xffffffff


	//   ....[2]....
        /*0184*/ 	.word	0xffffffff


	//   ....[3]....
        /*0188*/ 	.word	0xffffffff


	//   ....[4]....
        /*018c*/ 	.word	0xffffffff


	//   ....[5]....
        /*0190*/ 	.word	0xffffffff


	//   ....[6]....
        /*0194*/ 	.word	0xffffffff


	//   ....[7]....
        /*0198*/ 	.word	0xffffffff


	//   ....[8]....
        /*019c*/ 	.word	0xffffffff


	//   ....[9]....
        /*01a0*/ 	.word	0xffffffff


	//   ....[10]....
        /*01a4*/ 	.word	0xffffffff


	//   ....[11]....
        /*01a8*/ 	.word	0xffffffff


	//   ....[12]....
        /*01ac*/ 	.word	0xffffffff


	//   ....[13]....
        /*01b0*/ 	.word	0xffffffff


	//   ....[14]....
        /*01b4*/ 	.word	0xffffffff


	//   ....[15]....
        /*01b8*/ 	.word	0xffffffff


	//   ....[16]....
        /*01bc*/ 	.word	0x0500000e


	//   ....[17]....
        /*01c0*/ 	.word	0x0500000e


	//   ....[18]....
        /*01c4*/ 	.word	0x0500000e


	//   ....[19]....
        /*01c8*/ 	.word	0x0500000e


	//   ....[20]....
        /*01cc*/ 	.word	0x0500000e


	//----- nvinfo : EIATTR_COOP_GROUP_INSTR_OFFSETS
	.align		4
.L_28775:
        /*01d0*/ 	.byte	0x04, 0x28
        /*01d2*/ 	.short	(.L_28777 - .L_28776)


	//   ....[0]....
.L_28776:
        /*01d4*/ 	.word	0x00001560


	//   ....[1]....
        /*01d8*/ 	.word	0x00001580


	//   ....[2]....
        /*01dc*/ 	.word	0x000017f0


	//   ....[3]....
        /*01e0*/ 	.word	0x00001810


	//   ....[4]....
        /*01e4*/ 	.word	0x00001830


	//   ....[5]....
        /*01e8*/ 	.word	0x00001930


	//   ....[6]....
        /*01ec*/ 	.word	0x00001950


	//   ....[7]....
        /*01f0*/ 	.word	0x00001970


	//   ....[8]....
        /*01f4*/ 	.word	0x000027b0


	//   ....[9]....
        /*01f8*/ 	.word	0x000027e0


	//   ....[10]....
        /*01fc*/ 	.word	0x00002800


	//   ....[11]....
        /*0200*/ 	.word	0x00002820


	//   ....[12]....
        /*0204*/ 	.word	0x00002840


	//   ....[13]....
        /*0208*/ 	.word	0x00002890


	//   ....[14]....
        /*020c*/ 	.word	0x000028b0


	//   ....[15]....
        /*0210*/ 	.word	0x000028d0


	//   ....[16]....
        /*0214*/ 	.word	0x00004c30


	//   ....[17]....
        /*0218*/ 	.word	0x00004cd0


	//   ....[18]....
        /*021c*/ 	.word	0x00004d70


	//   ....[19]....
        /*0220*/ 	.word	0x00004e10


	//   ....[20]....
        /*0224*/ 	.word	0x00004e80


	//----- nvinfo : EIATTR_VRC_CTA_INIT_COUNT
	.align		4
.L_28777:
        /*0228*/ 	.byte	0x02, 0x4a
	.zero		1
	.zero		1


	//----- nvinfo : EIATTR_EXIT_INSTR_OFFSETS
	.align		4
        /*022c*/ 	.byte	0x04, 0x1c
        /*022e*/ 	.short	(.L_28779 - .L_28778)


	//   ....[0]....
.L_28778:
        /*0230*/ 	.word	0x000000d0


	//   ....[1]....
        /*0234*/ 	.word	0x00004a30


	//   ....[2]....
        /*0238*/ 	.word	0x00004bc0


	//----- nvinfo : EIATTR_CRS_STACK_SIZE
	.align		4
.L_28779:
        /*023c*/ 	.byte	0x04, 0x1e
        /*023e*/ 	.short	(.L_28781 - .L_28780)
.L_28780:
        /*0240*/ 	.word	0x00000000


	//----- nvinfo : EIATTR_CBANK_PARAM_SIZE
	.align		4
.L_28781:
        /*0244*/ 	.byte	0x03, 0x19
        /*0246*/ 	.short	0x008c


	//----- nvinfo : EIATTR_PARAM_CBANK
	.align		4
        /*0248*/ 	.byte	0x04, 0x0a
        /*024a*/ 	.short	(.L_28783 - .L_28782)
	.align		4
.L_28782:
        /*024c*/ 	.word	index@(.nv.constant0._ZN4vllm25paged_attention_v2_kernelIttLi192ELi8ELi128ELNS_18Fp8KVCacheDataTypeE0ELb0ELi512EEEvPfS2_PT_PKS3_PKT0_S9_ifPKiSB_iPKfiiiSD_SD_iiiii)
        /*0250*/ 	.short	0x0380
        /*0252*/ 	.short	0x008c


	//----- nvinfo : EIATTR_SW_WAR
	.align		4
.L_28783:
        /*0254*/ 	.byte	0x04, 0x36
        /*0256*/ 	.short	(.L_28785 - .L_28784)
.L_28784:
        /*0258*/ 	.word	0x00000008
.L_28785:


//--------------------- .nv.info._ZN4vllm25paged_attention_v2_kernelIttLi128ELi8ELi128ELNS_18Fp8KVCacheDataTypeE0ELb0ELi512EEEvPfS2_PT_PKS3_PKT0_S9_ifPKiSB_iPKfiiiSD_SD_iiiii --------------------------
	.section	.nv.info._ZN4vllm25paged_attention_v2_kernelIttLi128ELi8ELi128ELNS_18Fp8KVCacheDataTypeE0ELb0ELi512EEEvPfS2_PT_PKS3_PKT0_S9_ifPKiSB_iPKfiiiSD_SD_iiiii,"",@"SHT_CUDA_INFO"
	.sectionflags	@""
	.align	4


	//----- nvinfo : EIATTR_CUDA_API_VERSION
	.align		4
        /*0000*/ 	.byte	0x04, 0x37
        /*0002*/ 	.short	(.L_28787 - .L_28786)
.L_28786:
        /*0004*/ 	.word	0x00000082


	//----- nvinfo : EIATTR_KPARAM_INFO
	.align		4
.L_28787:
        /*0008*/ 	.byte	0x04, 0x17
        /*000a*/ 	.short	(.L_28789 - .L_28788)
.L_28788:
        /*000c*/ 	.word	0x00000000
        /*0010*/ 	.short	0x0015
        /*0012*/ 	.short	0x0088
        /*0014*/ 	.byte	0x00, 0xf0, 0x11, 0x00


	//----- nvinfo : EIATTR_KPARAM_INFO
	.align		4
.L_28789:
        /*0018*/ 	.byte	0x04, 0x17
        /*001a*/ 	.short	(.L_28791 - .L_28790)
.L_28790:
        /*001c*/ 	.word	0x00000000
        /*0020*/ 	.short	0x0014
        /*0022*/ 	.short	0x0084
        /*0024*/ 	.byte	0x00, 0xf0, 0x11, 0x00


	//----- nvinfo : EIATTR_KPARAM_INFO
	.align		4
.L_28791:
        /*0028*/ 	.byte	0x04, 0x17
        /*002a*/ 	.short	(.L_28793 - .L_28792)
.L_28792:
        /*002c*/ 	.word	0x00000000
        /*0030*/ 	.short	0x0013
        /*0032*/ 	.short	0x0080
        /*0034*/ 	.byte	0x00, 0xf0, 0x11, 0x00


	//----- nvinfo : EIATTR_KPARAM_INFO
	.align		4
.L_28793:
        /*0038*/ 	.byte	0x04, 0x17
        /*003a*/ 	.short	(.L_28795 - .L_28794)
.L_28794:
        /*003c*/ 	.word	0x00000000
        /*0040*/ 	.short	0x0012
        /*0042*/ 	.short	0x007c
        /*0044*/ 	.byte	0x00, 0xf0, 0x11, 0x00


	//----- nvinfo : EIATTR_KPARAM_INFO
	.align		4
.L_28795:
        /*0048*/ 	.byte	0x04, 0x17
        /*004a*/ 	.short	(.L_28797 - .L_28796)
.L_28796:
        /*004c*/ 	.word	0x00000000
        /*0050*/ 	.short	0x0011
        /*0052*/ 	.short	0x0078
        /*0054*/ 	.byte	0x00, 0xf0, 0x11, 0x00


	//----- nvinfo : EIATTR_KPARAM_INFO
	.align		4
.L_28797:
        /*0058*/ 	.byte	0x04, 0x17
        /*005a*/ 	.short	(.L_28799 - .L_28798)
.L_28798:
        /*005c*/ 	.word	0x00000000
        /*0060*/ 	.short	0x0010
        /*0062*/ 	.short	0x0070
        /*0064*/ 	.byte	0x00, 0xf5, 0x21, 0x00


	//----- nvinfo : EIATTR_KPARAM_INFO
	.align		4
.L_28799:
        /*0068*/ 	.byte	0x04, 0x17
        /*006a*/ 	.short	(.L_28801 - .L_28800)
.L_28800:
        /*006c*/ 	.word	0x00000000
        /*0070*/ 	.short	0x000f
        /*0072*/ 	.short	0x0068
        /*0074*/ 	.byte	0x00, 0xf5, 0x21, 0x00


	//----- nvinfo : EIATTR_KPARAM_INFO
	.align		4
.L_28801:
        /*0078*/ 	.byte	0x04, 0x17
        /*007a*/ 	.short	(.L_28803 - .L_28802)
.L_28802:
        /*007c*/ 	.word	0x00000000
        /*0080*/ 	.short	0x000e
        /*0082*/ 	.short	0x0060
        /*0084*/ 	.byte	0x00, 0xf0, 0x11, 0x00


	//----- nvinfo : EIATTR_KPARAM_INFO
	.align		4
.L_28803:
        /*0088*/ 	.byte	0x04, 0x17
        /*008a*/ 	.short	(.L_28805 - .L_28804)
.L_28804:
        /*008c*/ 	.word	0x00000000
        /*0090*/ 	.short	0x000d
        /*0092*/ 	.short	0x005c
        /*0094*/ 	.byte	0x00, 0xf0, 0x11, 0x00


	//----- nvinfo : EIATTR_KPARAM_INFO
	.align		4
.L_28805:
        /*0098*/ 	.byte	0x04, 0x17
        /*009a*/ 	.short	(.L_28807 - .L_28806)
.L_28806:
        /*009c*/ 	.word	0x00000000
        /*00a0*/ 	.short	0x000c
        /*00a2*/ 	.short	0x0058
        /*00a4*/ 	.byte	0x00, 0xf0, 0x11, 0x00


	//----- nvinfo : EIATTR_KPARAM_INFO
	.align		4
.L_28807:
        /*00a8*/ 	.byte	0x04, 0x17
        /*00aa*/ 	.short	(.L_28809 - .L_28808)
.L_28808:
        /*00ac*/ 	.word	0x00000000
        /*00b0*/ 	.short	0x000b
        /*00b2*/ 	.short	0x0050
        /*00b4*/ 	.byte	0x00, 0xf5, 0x21, 0x00


	//----- nvinfo : EIATTR_KPARAM_INFO
	.align		4
.L_28809:
        /*00b8*/ 	.byte	0x04, 0x17
        /*00ba*/ 	.short	(.L_28811 - .L_28810)
.L_28810:
        /*00bc*/ 	.word	0x00000000
        /*00c0*/ 	.short	0x000a
        /*00c2*/ 	.short	0x0048
        /*00c4*/ 	.byte	0x00, 0xf0, 0x11, 0x00


	//----- nvinfo : EIATTR_KPARAM_INFO
	.align		4
.L_28811:
        /*00c8*/ 	.byte	0x04, 0x17
        /*00ca*/ 	.short	(.L_28813 - .L_28812)
.L_28812:
        /*00cc*/ 	.word	0x00000000
        /*00d0*/ 	.short	0x0009
        /*00d2*/ 	.short	0x0040
        /*00d4*/ 	.byte	0x00, 0xf5, 0x21, 0x00


	//----- nvinfo : EIATTR_KPARAM_INFO
	.align		4
.L_28813:
        /*00d8*/ 	.byte	0x04, 0x17
        /*00da*/ 	.short	(.L_28815 - .L_28814)
.L_28814:
        /*00dc*/ 	.word	0x00000000
        /*00e0*/ 	.short	0x0008
        /*00e2*/ 	.short	0x0038
        /*00e4*/ 	.byte	0x00, 0xf5, 0x21, 0x00


	//----- nvinfo : EIATTR_KPARAM_INFO
	.align		4
.L_28815:
        /*00e8*/ 	.byte	0x04, 0x17
        /*00ea*/ 	.short	(.L_28817 - .L_28816)
.L_28816:
        /*00ec*/ 	.word	0x00000000
        /*00f0*/ 	.short	0x0007
        /*00f2*/ 	.short	0x0034
        /*00f4*/ 	.byte	0x00, 0xf0, 0x11, 0x00


	//----- nvinfo : EIATTR_KPARAM_INFO
	.align		4
.L_28817:
        /*00f8*/ 	.byte	0x04, 0x17
        /*00fa*/ 	.short	(.L_28819 - .L_28818)
.L_28818:
        /*00fc*/ 	.word	0x00000000
        /*0100*/ 	.short	0x0006
        /*0102*/ 	.short	0x0030
        /*0104*/ 	.byte	0x00, 0xf0, 0x11, 0x00


	//----- nvinfo : EIATTR_KPARAM_INFO
	.align		4
.L_28819:
        /*0108*/ 	.byte	0x04, 0x17
        /*010a*/ 	.short	(.L_28821 - .L_28820)
.L_28820:
        /*010c*/ 	.word	0x00000000
        /*0110*/ 	.short	0x0005
        /*0112*/ 	.short	0x0028
        /*0114*/ 	.byte	0x00, 0xf5, 0x21, 0x00


	//----- nvinfo : EIATTR_KPARAM_INFO
	.align		4
.L_28821:
        /*0118*/ 	.byte	0x04, 0x17
        /*011a*/ 	.short	(.L_28823 - .L_28822)
.L_28822:
        /*011c*/ 	.word	0x00000000
        /*0120*/ 	.short	0x0004
        /*0122*/ 	.short	0x0020
        /*0124*/ 	.byte	0x00, 0xf5, 0x21, 0x00


	//----- nvinfo : EIATTR_KPARAM_INFO
	.align		4
.L_28823:
        /*0128*/ 	.byte	0x04, 0x17
        /*012a*/ 	.short	(.L_28825 - .L_28824)
.L_28824:
        /*012c*/ 	.word	0x00000000
        /*0130*/ 	.short	0x0003
        /*0132*/ 	.short	0x0018
        /*0134*/ 	.byte	0x00, 0xf5, 0x21, 0x00


	//----- nvinfo : EIATTR_KPARAM_INFO
	.align		4
.L_28825:
        /*0138*/ 	.byte	0x04, 0x17
        /*013a*/ 	.short	(.L_28827 - .L_28826)
.L_28826:
        /*013c*/ 	.word	0x00000000
        /*0140*/ 	.short	0x0002
        /*0142*/ 	.short	0x0010
        /*0144*/ 	.byte	0x00, 0xf5, 0x21, 0x00


	//----- nvinfo : EIATTR_KPARAM_INFO
	.align		4
.L_28827:
        /*0148*/ 	.byte	0x04, 0x17
        /*014a*/ 	.short	(.L_28829 - .L_28828)
.L_28828:
        /*014c*/ 	.word	0x00000000
        /*0150*/ 	.short	0x0001
        /*0152*/ 	.short	0x0008
        /*0154*/ 	.byte	0x00, 0xf5, 0x21, 0x00


	//----- nvinfo : EIATTR_KPARAM_INFO
	.align		4
.L_28829:
        /*0158*/ 	.byte	0x04, 0x17
        /*015a*/ 	.short	(.L_28831 - .L_28830)
.L_28830:
        /*015c*/ 	.word	0x00000000
        /*0160*/ 	.short	0x0000
        /*0162*/ 	.short	0x0000
        /*0164*/ 	.byte	0x00, 0xf5, 0x21, 0x00


	//----- nvinfo : EIATTR_SPARSE_MMA_MASK
	.align		4
.L_28831:
        /*0168*/ 	.byte	0x03, 0x50
        /*016a*/ 	.short	0x0000


	//----- nvinfo : EIATTR_MAXREG_COUNT
	.align		4
        /*016c*/ 	.byte	0x03, 0x1b
        /*016e*/ 	.short	0x00ff


	//----- nvinfo : EIATTR_NUM_BARRIERS
	.align		4
        /*0170*/ 	.byte	0x02, 0x4c
        /*0172*/ 	.byte	0x01
	.zero		1


	//----- nvinfo : EIATTR_MERCURY_ISA_VERSION
	.align		4
        /*0174*/ 	.byte	0x03, 0x5f
        /*0176*/ 	.short	0x0101


	//----- nvinfo : EIATTR_COOP_GROUP_MASK_REGIDS
	.align		4
        /*0178*/ 	.byte	0x04, 0x29
        /*017a*/ 	.short	(.L_28833 - .L_28832)


	//   ....[0]....
.L_28832:
        /*017c*/ 	.word	0xffffffff


	//   ....[1]....
        /*0180*/ 	.word	0xffffffff


	//   ....[2]....
        /*0184*/ 	.word	0xffffffff


	//   ....[3]....
        /*0188*/ 	.word	0xffffffff


	//   ....[4]....
        /*018c*/ 	.word	0xffffffff


	//   ....[5]....
        /*0190*/ 	.word	0xffffffff


	//   ....[6]....
        /*0194*/ 	.word	0xffffffff


	//   ....[7]....
        /*0198*/ 	.word	0xffffffff


	//   ....[8]....
        /*019c*/ 	.word	0xffffffff


	//   ....[9]....
        /*01a0*/ 	.word	0xffffffff


	//   ....[10]....
        /*01a4*/ 	.word	0xffffffff


	//   ....[11]....
        /*01a8*/ 	.word	0xffffffff


	//   ....[12]....
        /*01ac*/ 	.word	0xffffffff


	//   ....[13]....
        /*01b0*/ 	.word	0xffffffff


	//   ....[14]....
        /*01b4*/ 	.word	0xffffffff


	//   ....[15]....
        /*01b8*/ 	.word	0xffffffff


	//   ....[16]....
        /*01bc*/ 	.word	0x0500000c


	//   ....[17]....
        /*01c0*/ 	.word	0x0500000c


	//   ....[18]....
        /*01c4*/ 	.word	0x0500000c


	//   ....[19]....
        /*01c8*/ 	.word	0x0500000c


	//   ....[20]....
        /*01cc*/ 	.word	0x0500000c


	//----- nvinfo : EIATTR_COOP_GROUP_INSTR_OFFSETS
	.align		4
.L_28833:
        /*01d0*/ 	.byte	0x04, 0x28
        /*01d2*/ 	.short	(.L_28835 - .L_28834)


	//   ....[0]....
.L_28834:
        /*01d4*/ 	.word	0x00001160


	//   ....[1]....
        /*01d8*/ 	.word	0x00001180


	//   ....[2]....
        /*01dc*/ 	.word	0x000013f0


	//   ....[3]....
        /*01e0*/ 	.word	0x00001410


	//   ....[4]....
        /*01e4*/ 	.word	0x00001430


	//   ....[5]....
        /*01e8*/ 	.word	0x00001530


	//   ....[6]....
        /*01ec*/ 	.word	0x00001550


	//   ....[7]....
        /*01f0*/ 	.word	0x00001580


	//   ....[8]....
        /*01f4*/ 	.word	0x000023c0


	//   ....[9]....
        /*01f8*/ 	.word	0x000023f0


	//   ....[10]....
        /*01fc*/ 	.word	0x00002410


	//   ....[11]....
        /*0200*/ 	.word	0x00002430


	//   ....[12]....
        /*0204*/ 	.word	0x00002450


	//   ....[13]....
        /*0208*/ 	.word	0x000024a0


	//   ....[14]....
        /*020c*/ 	.word	0x000024c0


	//   ....[15]....
        /*0210*/ 	.word	0x000024e0


	//   ....[16]....
        /*0214*/ 	.word	0x00004310


	//   ....[17]....
        /*0218*/ 	.word	0x000043b0


	//   ....[18]....
        /*021c*/ 	.word	0x00004450


	//   ....[19]....
        /*0220*/ 	.word	0x000044f0


	//   ....[20]....
        /*0224*/ 	.word	0x00004560


	//----- nvinfo : EIATTR_VRC_CTA_INIT_COUNT
	.align		4
.L_28835:
        /*0228*/ 	.byte	0x02, 0x4a
	.zero		1
	.zero		1


	//----- nvinfo : EIATTR_EXIT_INSTR_OFFSETS
	.align		4
        /*022c*/ 	.byte	0x04, 0x1c
        /*022e*/ 	.short	(.L_28837 - .L_28836)


	//   ....[0]....
.L_28836:
        /*0230*/ 	.word	0x000000d0


	//   ....[1]....
        /*0234*/ 	.word	0x00004160


	//   ....[2]....
        /*0238*/ 	.word	0x000042a0


	//----- nvinfo : EIATTR_CRS_STACK_SIZE
	.align		4
.L_28837:
        /*023c*/ 	.byte	0x04, 0x1e
        /*023e*/ 	.short	(.L_28839 - .L_28838)
.L_28838:
        /*0240*/ 	.word	0x00000000


	//----- nvinfo : EIATTR_CBANK_PARAM_SIZE
	.align		4
.L_28839:
        /*0244*/ 	.byte	0x03, 0x19
        /*0246*/ 	.short	0x008c


	//----- nvinfo : EIATTR_PARAM_CBANK
	.align		4
        /*0248*/ 	.byte	0x04, 0x0a
        /*024a*/ 	.short	(.L_28841 - .L_28840)
	.align		4
.L_28840:
        /*024c*/ 	.word	index@(.nv.constant0._ZN4vllm25paged_attention_v2_kernelIttLi128ELi8ELi128ELNS_18Fp8KVCacheDataTypeE0ELb0ELi512EEEvPfS2_PT_PKS3_PKT0_S9_ifPKiSB_iPKfiiiSD_SD_iiiii)
        /*0250*/ 	.short	0x0380
        /*0252*/ 	.short	0x008c


	//----- nvinfo : EIATTR_SW_WAR
	.align		4
.L_28841:
        /*0254*/ 	.byte	0x04, 0x36
        /*0256*/ 	.short	(.L_28843 - .L_28842)
.L_28842:
        /*0258*/ 	.word	0x00000008
.L_28843:


//--------------------- .nv.info._ZN4vllm25paged_attention_v2_kernelIttLi120ELi8ELi128ELNS_18Fp8KVCacheDataTypeE0ELb0ELi512EEEvPfS2_PT_PKS3_PKT0_S9_ifPKiSB_iPKfiiiSD_SD_iiiii --------------------------
	.section	.nv.info._ZN4vllm25paged_attention_v2_kernelIttLi120ELi8ELi128ELNS_18Fp8KVCacheDataTypeE0ELb0ELi512EEEvPfS2_PT_PKS3_PKT0_S9_ifPKiSB_iPKfiiiSD_SD_iiiii,"",@"SHT_CUDA_INFO"
	.sectionflags	@""
	.align	4


	//----- nvinfo : EIATTR_CUDA_API_VERSION
	.align		4
        /*0000*/ 	.byte	0x04, 0x37
        /*0002*/ 	.short	(.L_28845 - .L_28844)
.L_28844:
        /*0004*/ 	.word	0x00000082


	//----- nvinfo : EIATTR_KPARAM_INFO
	.align		4
.L_28845:
        /*0008*/ 	.byte	0x04, 0x17
        /*000a*/ 	.short	(.L_28847 - .L_28846)
.L_28846:
        /*000c*/ 	.word	0x00000000
        /*0010*/ 	.short	0x0015
        /*0012*/ 	.short	0x0088
        /*0014*/ 	.byte	0x00, 0xf0, 0x11, 0x00


	//----- nvinfo : EIATTR_KPARAM_INFO
	.align		4
.L_28847:
        /*0018*/ 	.byte	0x04, 0x17
        /*001a*/ 	.short	(.L_28849 - .L_28848)
.L_28848:
        /*001c*/ 	.word	0x00000000
        /*0020*/ 	.short	0x0014
        /*0022*/ 	.short	0x0084
        /*0024*/ 	.byte	0x00, 0xf0, 0x11, 0x00


	//----- nvinfo : EIATTR_KPARAM_INFO
	.align		4
.L_28849:
        /*0028*/ 	.byte	0x04, 0x17
        /*002a*/ 	.short	(.L_28851 - .L_28850)
.L_28850:
        /*002c*/ 	.word	0x00000000
        /*0030*/ 	.short	0x0013
        /*0032*/ 	.short	0x0080
        /*0034*/ 	.byte	0x00, 0xf0, 0x11, 0x00


	//----- nvinfo : EIATTR_KPARAM_INFO
	.align		4
.L_28851:
        /*0038*/ 	.byte	0x04, 0x17
        /*003a*/ 	.short	(.L_28853 - .L_28852)
.L_28852:
        /*003c*/ 	.word	0x00000000
        /*0040*/ 	.short	0x0012
        /*0042*/ 	.short	0x007c
        /*0044*/ 	.byte	0x00, 0xf0, 0x11, 0x00


	//----- nvinfo : EIATTR_KPARAM_INFO
	.align		4
.L_28853:
        /*0048*/ 	.byte	0x04, 0x17
        /*004a*/ 	.short	(.L_28855 - .L_28854)
.L_28854:
        /*004c*/ 	.word	0x00000000
        /*0050*/ 	.short	0x0011
        /*0052*/ 	.short	0x0078
        /*0054*/ 	.byte	0x00, 0xf0, 0x11, 0x00


	//----- nvinfo : EIATTR_KPARAM_INFO
	.align		4
.L_28855:
        /*0058*/ 	.byte	0x04, 0x17
        /*005a*/ 	.short	(.L_28857 - .L_28856)
.L_28856:
        /*005c*/ 	.word	0x00000000
        /*0060*/ 	.short	0x0010
        /*0062*/ 	.short	0x0070
        /*0064*/ 	.byte	0x00, 0xf5, 0x21, 0x00


	//----- nvinfo : EIATTR_KPARAM_INFO
	.align		4
.L_28857:
        /*0068*/ 	.byte	0x04, 0x17
        /*006a*/ 	.short	(.L_28859 - .L_28858)
.L_28858:
        /*006c*/ 	.word	0x00000000
        /*0070*/ 	.short	0x000f
        /*0072*/ 	.short	0x0068
        /*0074*/ 	.byte	0x00, 0xf5, 0x21, 0x00


	//----- nvinfo : EIATTR_KPARAM_INFO
	.align		4
.L_28859:
        /*0078*/ 	.byte	0x04, 0x17
        /*007a*/ 	.short	(.L_28861 - .L_28860)
.L_28860:
        /*007c*/ 	.word	0x00000000
        /*0080*/ 	.short	0x000e
        /*0082*/ 	.short	0x0060
        /*0084*/ 	.byte	0x00, 0xf0, 0x11, 0x00


	//----- nvinfo : EIATTR_KPARAM_INFO
	.align		4
.L_28861:
        /*0088*/ 	.byte	0x04, 0x17
        /*008a*/ 	.short	(.L_28863 - .L_28862)
.L_28862:
        /*008c*/ 	.word	0x00000000
        /*0090*/ 	.short	0x000d
        /*0092*/ 	.short	0x005c
        /*0094*/ 	.byte	0x00, 0xf0, 0x11, 0x00


	//----- nvinfo : EIATTR_KPARAM_INFO
	.align		4
.L_28863:
        /*0098*/ 	.byte	0x04, 0x17
        /*009a*/ 	.short	(.L_28865 - .L_28864)
.L_28864:
        /*009c*/ 	.word	0x00000000
        /*00a0*/ 	.short	0x000c
        /*00a2*/ 	.short	0x0058
        /*00a4*/ 	.byte	0x00, 0xf0, 0x11, 0x00


	//----- nvinfo : EIATTR_KPARAM_INFO
	.align		4
.L_28865:
        /*00a8*/ 	.byte	0x04, 0x17
        /*00aa*/ 	.short	(.L_28867 - .L_28866)
.L_28866:
        /*00ac*/ 	.word	0x00000000
        /*00b0*/ 	.short	0x000b
        /*00b2*/ 	.short	0x0050
        /*00b4*/ 	.byte	0x00, 0xf5, 0x21, 0x00


	//----- nvinfo : EIATTR_KPARAM_INFO
	.align		4
.L_28867:
        /*00b8*/ 	.byte	0x04, 0x17
        /*00ba*/ 	.short	(.L_28869 - .L_28868)
.L_28868:
        /*00bc*/ 	.word	0x00000000
        /*00c0*/ 	.short	0x000a
        /*00c2*/ 	.short	0x0048
        /*00c4*/ 	.byte	0x00, 0xf0, 0x11, 0x00


	//----- nvinfo : EIATTR_KPARAM_INFO
	.align		4
.L_28869:
        /*00c8*/ 	.byte	0x04, 0x17
        /*00ca*/ 	.short	(.L_28871 - .L_28870)
.L_28870:
        /*00cc*/ 	.word	0x00000000
        /*00d0*/ 	.short	0x0009
        /*00d2*/ 	.short	0x0040
        /*00d4*/ 	.byte	0x00, 0xf5, 0x21, 0x00


	//----- nvinfo : EIATTR_KPARAM_INFO
	.align		4
.L_28871:
        /*00d8*/ 	.byte	0x04, 0x17
        /*00da*/ 	.short	(.L_28873 - .L_28872)
.L_28872:
        /*00dc*/ 	.word	0x00000000
        /*00e0*/ 	.short	0x0008
        /*00e2*/ 	.short	0x0038
        /*00e4*/ 	.byte	0x00, 0xf5, 0x21, 0x00


	//----- nvinfo : EIATTR_KPARAM_INFO
	.align		4
.L_28873:
        /*00e8*/ 	.byte	0x04, 0x17
        /*00ea*/ 	.short	(.L_28875 - .L_28874)
.L_28874:
        /*00ec*/ 	.word	0x00000000
        /*00f0*/ 	.short	0x0007
        /*00f2*/ 	.short	0x0034
        /*00f4*/ 	.byte	0x00, 0xf0, 0x11, 0x00


	//----- nvinfo : EIATTR_KPARAM_INFO
	.align		4
.L_28875:
        /*00f8*/ 	.byte	0x04, 0x17
        /*00fa*/ 	.short	(.L_28877 - .L_28876)
.L_28876:
        /*00fc*/ 	.word	0x00000000
        /*0100*/ 	.short	0x0006
        /*0102*/ 	.short	0x0030
        /*0104*/ 	.byte	0x00, 0xf0, 0x11, 0x00


	//----- nvinfo : EIATTR_KPARAM_INFO
	.align		4
.L_28877:
        /*0108*/ 	.byte	0x04, 0x17
        /*010a*/ 	.short	(.L_28879 - .L_28878)
.L_28878:
        /*010c*/ 	.word	0x00000000
        /*0110*/ 	.short	0x0005
        /*0112*/ 	.short	0x0028
        /*0114*/ 	.byte	0x00, 0xf5, 0x21, 0x00


	//----- nvinfo : EIATTR_KPARAM_INFO
	.align		4
.L_28879:
        /*0118*/ 	.byte	0x04, 0x17
        /*011a*/ 	.short	(.L_28881 - .L_28880)
.L_28880:
        /*011c*/ 	.word	0x00000000
        /*0120*/ 	.short	0x0004
        /*0122*/ 	.short	0x0020
        /*0124*/ 	.byte	0x00, 0xf5, 0x21, 0x00


	//----- nvinfo : EIATTR_KPARAM_INFO
	.align		4
.L_28881:
        /*0128*/ 	.byte	0x04, 0x17
        /*012a*/ 	.short	(.L_28883 - .L_28882)
.L_28882:
        /*012c*/ 	.word	0x00000000
        /*0130*/ 	.short	0x0003
        /*0132*/ 	.short	0x0018
        /*0134*/ 	.byte	0x00, 0xf5, 0x21, 0x00


	//----- nvinfo : EIATTR_KPARAM_INFO
	.align		4
.L_28883:
        /*0138*/ 	.byte	0x04, 0x17
        /*013a*/ 	.short	(.L_28885 - .L_28884)
.L_28884:
        /*013c*/ 	.word	0x00000000
        /*0140*/ 	.short	0x0002
        /*0142*/ 	.short	0x0010
        /*0144*/ 	.byte	0x00, 0xf5, 0x21, 0x00


	//----- nvinfo : EIATTR_KPARAM_INFO
	.align		4
.L_28885:
        /*0148*/ 	.byte	0x04, 0x17
        /*014a*/ 	.short	(.L_28887 - .L_28886)
.L_28886:
        /*014c*/ 	.word	0x00000000
        /*0150*/ 	.short	0x0001
        /*0152*/ 	.short	0x0008
        /*0154*/ 	.byte	0x00, 0xf5, 0x21, 0x00


	//----- nvinfo : EIATTR_KPARAM_INFO
	.align		4
.L_28887:
        /*0158*/ 	.byte	0x04, 0x17
        /*015a*/ 	.short	(.L_28889 - .L_28888)
.L_28888:
        /*015c*/ 	.word	0x00000000
        /*0160*/ 	.short	0x0000
        /*0162*/ 	.short	0x0000
        /*0164*/ 	.byte	0x00, 0xf5, 0x21, 0x00


	//----- nvinfo : EIATTR_SPARSE_MMA_MASK
	.align		4
.L_28889:
        /*0168*/ 	.byte	0x03, 0x50
        /*016a*/ 	.short	0x0000


	//----- nvinfo : EIATTR_MAXREG_COUNT
	.align		4
        /*016c*/ 	.byte	0x03, 0x1b
        /*016e*/ 	.short	0x00ff


	//----- nvinfo : EIATTR_NUM_BARRIERS
	.align		4
        /*0170*/ 	.byte	0x02, 0x4c
        /*0172*/ 	.byte	0x01
	.zero		1


	//----- nvinfo : EIATTR_MERCURY_ISA_VERSION
	.align		4
        /*0174*/ 	.byte	0x03, 0x5f
        /*0176*/ 	.short	0x0101


	//----- nvinfo : EIATTR_COOP_GROUP_MASK_REGIDS
	.align		4
        /*0178*/ 	.byte	0x04, 0x29
        /*017a*/ 	.short	(.L_28891 - .L_28890)


	//   ....[0]....
.L_28890:
        /*017c*/ 	.word	0xffffffff


	//   ....[1]....
        /*0180*/ 	.word	0xffffffff


	//   ....[2]....
        /*0184*/ 	.word	0xffffffff


	//   ....[3]....
        /*0188*/ 	.word	0xffffffff


	//   ....[4]....
        /*018c*/ 	.word	0xffffffff


	//   ....[5]....
        /*0190*/ 	.word	0xffffffff


	//   ....[6]....
        /*0194*/ 	.word	0xffffffff


	//   ....[7]....
        /*0198*/ 	.word	0xffffffff


	//   ....[8]....
        /*019c*/ 	.word	0xffffffff


	//   ....[9]....
        /*01a0*/ 	.word	0xffffffff


	//   ....[10]....
        /*01a4*/ 	.word	0xffffffff


	//   ....[11]....
        /*01a8*/ 	.word	0xffffffff


	//   ....[12]....
        /*01ac*/ 	.word	0xffffffff


	//   ....[13]....
        /*01b0*/ 	.word	0xffffffff


	//   ....[14]....
        /*01b4*/ 	.word	0xffffffff


	//   ....[15]....
        /*01b8*/ 	.word	0xffffffff


	//   ....[16]....
        /*01bc*/ 	.word	0x0500000d


	//   ....[17]....
        /*01c0*/ 	.word	0x0500000d


	//   ....[18]....
        /*01c4*/ 	.word	0x0500000d


	//   ....[19]....
        /*01c8*/ 	.word	0x0500000d


	//   ....[20]....
        /*01cc*/ 	.word	0x0500000d


	//----- nvinfo : EIATTR_COOP_GROUP_INSTR_OFFSETS
	.align		4
.L_28891:
        /*01d0*/ 	.byte	0x04, 0x28
        /*01d2*/ 	.short	(.L_28893 - .L_28892)


	//   ....[0]....
.L_28892:
        /*01d4*/ 	.word	0x00001160


	//   ....[1]....
        /*01d8*/ 	.word	0x00001180


	//   ....[2]....
        /*01dc*/ 	.word	0x000013b0


	//   ....[3]....
        /*01e0*/ 	.word	0x000013d0


	//   ....[4]....
        /*01e4*/ 	.word	0x000013f0


	//   ....[5]....
        /*01e8*/ 	.word	0x000014e0


	//   ....[6]....
        /*01ec*/ 	.word	0x00001500


	//   ....[7]....
        /*01f0*/ 	.word	0x00001530


	//   ....[8]....
        /*01f4*/ 	.word	0x00002370


	//   ....[9]....
        /*01f8*/ 	.word	0x000023a0


	//   ....[10]....
        /*01fc*/ 	.word	0x000023c0


	//   ....[11]....
        /*0200*/ 	.word	0x000023e0


	//   ....[12]....
        /*0204*/ 	.word	0x00002400


	//   ....[13]....
        /*0208*/ 	.word	0x00002450


	//   ....[14]....
        /*020c*/ 	.word	0x00002470


	//   ....[15]....
        /*0210*/ 	.word	0x00002490


	//   ....[16]....
        /*0214*/ 	.word	0x00004270


	//   ....[17]....
        /*0218*/ 	.word	0x00004310


	//   ....[18]....
        /*021c*/ 	.word	0x000043b0


	//   ....[19]....
        /*0220*/ 	.word	0x00004450


	//   ....[20]....
        /*0224*/ 	.word	0x000044c0


	//----- nvinfo : EIATTR_VRC_CTA_INIT_COUNT
	.align		4
.L_28893:
        /*0228*/ 	.byte	0x02, 0x4a
	.zero		1
	.zero		1


	//----- nvinfo : EIATTR_EXIT_INSTR_OFFSETS
	.align		4
        /*022c*/ 	.byte	0x04, 0x1c
        /*022e*/ 	.short	(.L_28895 - .L_28894)


	//   ....[0]....
.L_28894:
        /*0230*/ 	.word	0x000000d0


	//   ....[1]....
        /*0234*/ 	.word	0x000040c0


	//   ....[2]....
        /*0238*/ 	.word	0x000041e0


	//   ....[3]....
        /*023c*/ 	.word	0x00004210


	//----- nvinfo : EIATTR_CRS_STACK_SIZE
	.align		4
.L_28895:
        /*0240*/ 	.byte	0x04, 0x1e
        /*0242*/ 	.short	(.L_28897 - .L_28896)
.L_28896:
        /*0244*/ 	.word	0x00000000


	//----- nvinfo : EIATTR_CBANK_PARAM_SIZE
	.align		4
.L_28897:
        /*0248*/ 	.byte	0x03, 0x19
        /*024a*/ 	.short	0x008c


	//----- nvinfo : EIATTR_PARAM_CBANK
	.align		4
        /*024c*/ 	.byte	0x04, 0x0a
        /*024e*/ 	.short	(.L_28899 - .L_28898)
	.align		4
.L_28898:
        /*0250*/ 	.word	index@(.nv.constant0._ZN4vllm25paged_attention_v2_kernelIttLi120ELi8ELi128ELNS_18Fp8KVCacheDataTypeE0ELb0ELi512EEEvPfS2_PT_PKS3_PKT0_S9_ifPKiSB_iPKfiiiSD_SD_iiiii)
        /*0254*/ 	.short	0x0380
        /*0256*/ 	.short	0x008c


	//----- nvinfo : EIATTR_SW_WAR
	.align		4
.L_28899:
        /*0258*/ 	.byte	0x04, 0x36
        /*025a*/ 	.short	(.L_28901 - .L_28900)
.L_28900:
        /*025c*/ 	.word	0x00000008
.L_28901:


//--------------------- .nv.info._ZN4vllm25paged_attention_v2_kernelIttLi112ELi8ELi128ELNS_18Fp8KVCacheDataTypeE0ELb0ELi512EEEvPfS2_PT_PKS3_PKT0_S9_ifPKiSB_iPKfiiiSD_SD_iiiii --------------------------
	.section	.nv.info._ZN4vllm25paged_attention_v2_kernelIttLi112ELi8ELi128ELNS_18Fp8KVCacheDataTypeE0ELb0ELi512EEEvPfS2_PT_PKS3_PKT0_S9_ifPKiSB_iPKfiiiSD_SD_iiiii,"",@"SHT_CUDA_INFO"
	.sectionflags	@""
	.align	4


	//----- nvinfo : EIATTR_CUDA_API_VERSION
	.align		4
        /*0000*/ 	.byte	0x04, 0x37
        /*0002*/ 	.short	(.L_28903 - .L_28902)
.L_28902:
        /*0004*/ 	.word	0x00000082


	//----- nvinfo : EIATTR_KPARAM_INFO
	.align		4
.L_28903:
        /*0008*/ 	.byte	0x04, 0x17
        /*000a*/ 	.short	(.L_28905 - .L_28904)
.L_28904:
        /*000c*/ 	.word	0x00000000
        /*0010*/ 	.short	0x0015
        /*0012*/ 	.short	0x0088
        /*0014*/ 	.byte	0x00, 0xf0, 0x11, 0x00


	//----- nvinfo : EIATTR_KPARAM_INFO
	.align		4
.L_28905:
        /*0018*/ 	.byte	0x04, 0x17
        /*001a*/ 	.short	(.L_28907 - .L_28906)
.L_28906:
        /*001c*/ 	.word	0x00000000
        /*0020*/ 	.short	0x0014
        /*0022*/ 	.short	0x0084
        /*0024*/ 	.byte	0x00, 0xf0, 0x11, 0x00


	//----- nvinfo : EIATTR_KPARAM_INFO
	.align		4
.L_28907:
        /*0028*/ 	.byte	0x04, 0x17
        /*002a*/ 	.short	(.L_28909 - .L_28908)
.L_28908:
        /*002c*/ 	.word	0x00000000
        /*0030*/ 	.short	0x0013
        /*0032*/ 	.short	0x0080
        /*0034*/ 	.byte	0x00, 0xf0, 0x11, 0x00


	//----- nvinfo : EIATTR_KPARAM_INFO
	.align		4
.L_28909:
        /*0038*/ 	.byte	0x04, 0x17
        /*003a*/ 	.short	(.L_28911 - .L_28910)
.L_28910:
        /*003c*/ 	.word	0x00000000
        /*0040*/ 	.short	0x0012
        /*0042*/ 	.short	0x007c
        /*0044*/ 	.byte	0x00, 0xf0, 0x11, 0x00


	//----- nvinfo : EIATTR_KPARAM_INFO
	.align		4
.L_28911:
        /*0048*/ 	.byte	0x04, 0x17
        /*004a*/ 	.short	(.L_28913 - .L_28912)
.L_28912:
        /*004c*/ 	.word	0x00000000
        /*0050*/ 	.short	0x0011
        /*0052*/ 	.short	0x0078
        /*0054*/ 	.byte	0x00, 0xf0, 0x11, 0x00


	//----- nvinfo : EIATTR_KPARAM_INFO
	.align		4
.L_28913:
        /*0058*/ 	.byte	0x04, 0x17
        /*005a*/ 	.short	(.L_28915 - .L_28914)
.L_28914:
        /*005c*/ 	.word	0x00000000
        /*0060*/ 	.short	0x0010
        /*0062*/ 	.short	0x0070
        /*0064*/ 	.byte	0x00, 0xf5, 0x21, 0x00


	//----- nvinfo : EIATTR_KPARAM_INFO
	.align		4
.L_28915:
        /*0068*/ 	.byte	0x04, 0x17
        /*006a*/ 	.short	(.L_28917 - .L_28916)
.L_28916:
        /*006c*/ 	.word	0x00000000
        /*0070*/ 	.short	0x000f
        /*0072*/ 	.short	0x0068
        /*0074*/ 	.byte	0x00, 0xf5, 0x21, 0x00


	//----- nvinfo : EIATTR_KPARAM_INFO
	.align		4
.L_28917:
        /*0078*/ 	.byte	0x04, 0x17
        /*007a*/ 	.short	(.L_28919 - .L_28918)
.L_28918:
        /*007c*/ 	.word	0x00000000
        /*0080*/ 	.short	0x000e
        /*0082*/ 	.short	0x0060
        /*0084*/ 	.byte	0x00, 0xf0, 0x11, 0x00


	//----- nvinfo : EIATTR_KPARAM_INFO
	.align		4
.L_28919:
        /*0088*/ 	.byte	0x04, 0x17
        /*008a*/ 	.short	(.L_28921 - .L_28920)
.L_28920:
        /*008c*/ 	.word	0x00000000
        /*0090*/ 	.short	0x000d
        /*0092*/ 	.short	0x005c
        /*0094*/ 	.byte	0x00, 0xf0, 0x11, 0x00


	//----- nvinfo : EIATTR_KPARAM_INFO
	.align		4
.L_28921:
        /*0098*/ 	.byte	0x04, 0x17
        /*009a*/ 	.short	(.L_28923 - .L_28922)
.L_28922:
        /*009c*/ 	.word	0x00000000
        /*00a0*/ 	.short	0x000c
        /*00a2*/ 	.short	0x0058
        /*00a4*/ 	.byte	0x00, 0xf0, 0x11, 0x00


	//----- nvinfo : EIATTR_KPARAM_INFO
	.align		4
.L_28923:
        /*00a8*/ 	.byte	0x04, 0x17
        /*00aa*/ 	.short	(.L_28925 - .L_28924)
.L_28924:
        /*00ac*/ 	.word	0x00000000
        /*00b0*/ 	.short	0x000b
        /*00b2*/ 	.short	0x0050
        /*00b4*/ 	.byte	0x00, 0xf5, 0x21, 0x00


	//----- nvinfo : EIATTR_KPARAM_INFO
	.align		4
.L_28925:
        /*00b8*/ 	.byte	0x04, 0x17
        /*00ba*/ 	.short	(.L_28927 - .L_28926)
.L_28926:
        /*00bc*/ 	.word	0x00000000
        /*00c0*/ 	.short	0x000a
        /*00c2*/ 	.short	0x0048
        /*00c4*/ 	.byte	0x00, 0xf0, 0x11, 0x00


	//----- nvinfo : EIATTR_KPARAM_INFO
	.align		4
.L_28927:
        /*00c8*/ 	.byte	0x04, 0x17
        /*00ca*/ 	.short	(.L_28929 - .L_28928)
.L_28928:
        /*00cc*/ 	.word	0x00000000
        /*00d0*/ 	.short	0x0009
        /*00d2*/ 	.short	0x0040
        /*00d4*/ 	.byte	0x00, 0xf5, 0x21, 0x00


	//----- nvinfo : EIATTR_KPARAM_INFO
	.align		4
.L_28929:
        /*00d8*/ 	.byte	0x04, 0x17
        /*00da*/ 	.short	(.L_28931 - .L_28930)
.L_28930:
        /*00dc*/ 	.word	0x00000000
        /*00e0*/ 	.short	0x0008
        /*00e2*/ 	.short	0x0038
        /*00e4*/ 	.byte	0x00, 0xf5, 0x21, 0x00


	//----- nvinfo : EIATTR_KPARAM_INFO
	.align		4
.L_28931:
        /*00e8*/ 	.byte	0x04, 0x17
        /*00ea*/ 	.short	(.L_28933 - .L_28932)
.L_28932:
        /*00ec*/ 	.word	0x00000000
        /*00f0*/ 	.short	0x0007
        /*00f2*/ 	.short	0x0034
        /*00f4*/ 	.byte	0x00, 0xf0, 0x11, 0x00


	//----- nvinfo : EIATTR_KPARAM_INFO
	.align		4
.L_28933:
        /*00f8*/ 	.byte	0x04, 0x17
        /*00fa*/ 	.short	(.L_28935 - .L_28934)
.L_28934:
        /*00fc*/ 	.word	0x00000000
        /*0100*/ 	.short	0x0006
        /*0102*/ 	.short	0x0030
        /*0104*/ 	.byte	0x00, 0xf0, 0x11, 0x00


	//----- nvinfo : EIATTR_KPARAM_INFO
	.align		4
.L_28935:
        /*0108*/ 	.byte	0x04, 0x17
        /*010a*/ 	.short	(.L_28937 - .L_28936)
.L_28936:
        /*010c*/ 	.word	0x00000000
        /*0110*/ 	.short	0x0005
        /*0112*/ 	.short	0x0028
        /*0114*/ 	.byte	0x00, 0xf5, 0x21, 0x00


	//----- nvinfo : EIATTR_KPARAM_INFO
	.align		4
.L_28937:
        /*0118*/ 	.byte	0x04, 0x17
        /*011a*/ 	.short	(.L_28939 - .L_28938)
.L_28938:
        /*011c*/ 	.word	0x00000000
        /*0120*/ 	.short	0x0004
        /*0122*/ 	.short	0x0020
        /*0124*/ 	.byte	0x00, 0xf5, 0x21, 0x00


	//----- nvinfo : EIATTR_KPARAM_INFO
	.align		4
.L_28939:
        /*0128*/ 	.byte	0x04, 0x17
        /*012a*/ 	.short	(.L_28941 - .L_28940)
.L_28940:
        /*012c*/ 	.word	0x00000000
        /*0130*/ 	.short	0x0003
        /*0132*/ 	.short	0x0018
        /*0134*/ 	.byte	0x00, 0xf5, 0x21, 0x00


	//----- nvinfo : EIATTR_KPARAM_INFO
	.align		4
.L_28941:
        /*0138*/ 	.byte	0x04, 0x17
        /*013a*/ 	.short	(.L_28943 - .L_28942)
.L_28942:
        /*013c*/ 	.word	0x00000000
        /*0140*/ 	.short	0x0002
        /*0142*/ 	.short	0x0010
        /*0144*/ 	.byte	0x00, 0xf5, 0x21, 0x00


	//----- nvinfo : EIATTR_KPARAM_INFO
	.align		4
.L_28943:
        /*0148*/ 	.byte	0x04, 0x17
        /*014a*/ 	.short	(.L_28945 - .L_28944)
.L_28944:
        /*014c*/ 	.word	0x00000000
        /*0150*/ 	.short	0x0001
        /*0152*/ 	.short	0x0008
        /*0154*/ 	.byte	0x00, 0xf5, 0x21, 0x00


	//----- nvinfo : EIATTR_KPARAM_INFO
	.align		4
.L_28945:
        /*0158*/ 	.byte	0x04, 0x17
        /*015a*/ 	.short	(.L_28947 - .L_28946)
.L_28946:
        /*015c*/ 	.word	0x00000000
        /*0160*/ 	.short	0x0000
        /*0162*/ 	.short	0x0000
        /*0164*/ 	.byte	0x00, 0xf5, 0x21, 0x00


	//----- nvinfo : EIATTR_SPARSE_MMA_MASK
	.align		4
.L_28947:
        /*0168*/ 	.byte	0x03, 0x50
        /*016a*/ 	.short	0x0000


	//----- nvinfo : EIATTR_MAXREG_COUNT
	.align		4
        /*016c*/ 	.byte	0x03, 0x1b
        /*016e*/ 	.short	0x00ff


	//----- nvinfo : EIATTR_NUM_BARRIERS
	.align		4
        /*0170*/ 	.byte	0x02, 0x4c
        /*0172*/ 	.byte	0x01
	.zero		1


	//----- nvinfo : EIATTR_MERCURY_ISA_VERSION
	.align		4
        /*0174*/ 	.byte	0x03, 0x5f
        /*0176*/ 	.short	0x0101


	//----- nvinfo : EIATTR_COOP_GROUP_MASK_REGIDS
	.align		4
        /*0178*/ 	.byte	0x04, 0x29
        /*017a*/ 	.short	(.L_28949 - .L_28948)


	//   ....[0]....
.L_28948:
        /*017c*/ 	.word	0xffffffff


	//   ....[1]....
        /*0180*/ 	.word	0xffffffff


	//   ....[2]....
        /*0184*/ 	.word	0xffffffff


	//   ....[3]....
        /*0188*/ 	.word	0xffffffff


	//   ....[4]....
        /*018c*/ 	.word	0xffffffff


	//   ....[5]....
        /*0190*/ 	.word	0xffffffff


	//   ....[6]....
        /*0194*/ 	.word	0xffffffff


	//   ....[7]....
        /*0198*/ 	.word	0xffffffff


	//   ....[8]....
        /*019c*/ 	.word	0xffffffff


	//   ....[9]....
        /*01a0*/ 	.word	0xffffffff


	//   ....[10]....
        /*01a4*/ 	.word	0xffffffff


	//   ....[11]....
        /*01a8*/ 	.word	0xffffffff


	//   ....[12]....
        /*01ac*/ 	.word	0xffffffff


	//   ....[13]....
        /*01b0*/ 	.word	0xffffffff


	//   ....[14]....
        /*01b4*/ 	.word	0xffffffff


	//   ....[15]....
        /*01b8*/ 	.word	0xffffffff


	//   ....[16]....
        /*01bc*/ 	.word	0x0500000c


	//   ....[17]....
        /*01c0*/ 	.word	0x0500000c


	//   ....[18]....
        /*01c4*/ 	.word	0x0500000c


	//   ....[19]....
        /*01c8*/ 	.word	0x0500000c


	//   ....[20]....
        /*01cc*/ 	.word	0x0500000c


	//----- nvinfo : EIATTR_COOP_GROUP_INSTR_OFFSETS
	.align		4
.L_28949:
        /*01d0*/ 	.byte	0x04, 0x28
        /*01d2*/ 	.short	(.L_28951 - .L_28950)


	//   ....[0]....
.L_28950:
        /*01d4*/ 	.word	0x00001040


	//   ....[1]....
        /*01d8*/ 	.word	0x00001060


	//   ....[2]....
        /*01dc*/ 	.word	0x00001290


	//   ....[3]....
        /*01e0*/ 	.word	0x000012b0


	//   ....[4]....
        /*01e4*/ 	.word	0x000012d0


	//   ....[5]....
        /*01e8*/ 	.word	0x000013c0


	//   ....[6]....
        /*01ec*/ 	.word	0x000013f0


	//   ....[7]....
        /*01f0*/ 	.word	0x00001420


	//   ....[8]....
        /*01f4*/ 	.word	0x00002260


	//   ....[9]....
        /*01f8*/ 	.word	0x00002290


	//   ....[10]....
        /*01fc*/ 	.word	0x000022b0


	//   ....[11]....
        /*0200*/ 	.word	0x000022d0


	//   ....[12]....
        /*0204*/ 	.word	0x000022f0


	//   ....[13]....
        /*0208*/ 	.word	0x00002340


	//   ....[14]....
        /*020c*/ 	.word	0x00002360


	//   ....[15]....
        /*0210*/ 	.word	0x00002380


	//   ....[16]....
        /*0214*/ 	.word	0x00004150


	//   ....[17]....
        /*0218*/ 	.word	0x000041f0


	//   ....[18]....
        /*021c*/ 	.word	0x00004290


	//   ....[19]....
        /*0220*/ 	.word	0x00004320


	//   ....[20]....
        /*0224*/ 	.word	0x00004390


	//----- nvinfo : EIATTR_VRC_CTA_INIT_COUNT
	.align		4
.L_28951:
        /*0228*/ 	.byte	0x02, 0x4a
	.zero		1
	.zero		1


	//----- nvinfo : EIATTR_EXIT_INSTR_OFFSETS
	.align		4
        /*022c*/ 	.byte	0x04, 0x1c
        /*022e*/ 	.short	(.L_28953 - .L_28952)


	//   ....[0]....
.L_28952:
        /*0230*/ 	.word	0x000000d0


	//   ....[1]....
        /*0234*/ 	.word	0x00003f90


	//   ....[2]....
        /*0238*/ 	.word	0x000040b0


	//   ....[3]....
        /*023c*/ 	.word	0x000040e0


	//----- nvinfo : EIATTR_CRS_STACK_SIZE
	.align		4
.L_28953:
        /*0240*/ 	.byte	0x04, 0x1e
        /*0242*/ 	.short	(.L_28955 - .L_28954)
.L_28954:
        /*0244*/ 	.word	0x00000000


	//----- nvinfo : EIATTR_CBANK_PARAM_SIZE
	.align		4
.L_28955:
        /*0248*/ 	.byte	0x03, 0x19
        /*024a*/ 	.short	0x008c


	//----- nvinfo : EIATTR_PARAM_CBANK
	.align		4
        /*024c*/ 	.byte	0x04, 0x0a
        /*024e*/ 	.short	(.L_28957 - .L_28956)
	.align		4
.L_28956:
        /*0250*/ 	.word	index@(.nv.constant0._ZN4vllm25paged_attention_v2_kernelIttLi112ELi8ELi128ELNS_18Fp8KVCacheDataTypeE0ELb0ELi512EEEvPfS2_PT_PKS3_PKT0_S9_ifPKiSB_iPKfiiiSD_SD_iiiii)
        /*0254*/ 	.short	0x0380
        /*0256*/ 	.short	0x008c


	//----- nvinfo : EIATTR_SW_WAR
	.align		4
.L_28957:
        /*0258*/ 	.byte	0x04, 0x36
        /*025a*/ 	.short	(.L_28959 - .L_28958)
.L_28958:
        /*025c*/ 	.word	0x00000008
.L_28959:


//--------------------- .nv.info._ZN4vllm25paged_attention_v2_kernelIttLi96ELi8ELi128ELNS_18Fp8KVCacheDataTypeE0ELb0ELi512EEEvPfS2_PT_PKS3_PKT0_S9_ifPKiSB_iPKfiiiSD_SD_iiiii --------------------------
	.section	.nv.info._ZN4vllm25paged_attention_v2_kernelIttLi96ELi8ELi128ELNS_18Fp8KVCacheDataTypeE0ELb0ELi512EEEvPfS2_PT_PKS3_PKT0_S9_ifPKiSB_iPKfiiiSD_SD_iiiii,"",@"SHT_CUDA_INFO"
	.sectionflags	@""
	.align	4


	//----- nvinfo : EIATTR_CUDA_API_VERSION
	.align		4
        /*0000*/ 	.byte	0x04, 0x37
        /*0002*/ 	.short	(.L_28961 - .L_28960)
.L_28960:
        /*0004*/ 	.word	0x00000082


	//----- nvinfo : EIATTR_KPARAM_INFO
	.align		4
.L_28961:
        /*0008*/ 	.byte	0x04, 0x17
        /*000a*/ 	.short	(.L_28963 - .L_28962)
.L_28962:
        /*000c*/ 	.word	0x00000000
        /*0010*/ 	.short	0x0015
        /*0012*/ 	.short	0x0088
        /*0014*/ 	.byte	0x00, 0xf0, 0x11, 0x00


	//----- nvinfo : EIATTR_KPARAM_INFO
	.align		4
.L_28963:
        /*0018*/ 	.byte	0x04, 0x17
        /*001a*/ 	.short	(.L_28965 - .L_28964)
.L_28964:
        /*001c*/ 	.word	0x00000000
        /*0020*/ 	.short	0x0014
        /*0022*/ 	.short	0x0084
        /*0024*/ 	.byte	0x00, 0xf0, 0x11, 0x00


	//----- nvinfo : EIATTR_KPARAM_INFO
	.align		4
.L_28965:
        /*0028*/ 	.byte	0x04, 0x17
        /*002a*/ 	.short	(.L_28967 - .L_28966)
.L_28966:
        /*002c*/ 	.word	0x00000000
        /*0030*/ 	.short	0x0013
        /*0032*/ 	.short	0x0080
        /*0034*/ 	.byte	0x00, 0xf0, 0x11, 0x00


	//----- nvinfo : EIATTR_KPARAM_INFO
	.align		4
.L_28967:
        /*0038*/ 	.byte	0x04, 0x17
        /*003a*/ 	.short	(.L_28969 - .L_28968)
.L_28968:
        /*003c*/ 	.word	0x00000000
        /*0040*/ 	.short	0x0012
        /*0042*/ 	.short	0x007c
        /*0044*/ 	.byte	0x00, 0xf0, 0x11, 0x00


	//----- nvinfo : EIATTR_KPARAM_INFO
	.align		4
.L_28969:
        /*0048*/ 	.byte	0x04, 0x17
        /*004a*/ 	.short	(.L_28971 - .L_28970)
.L_28970:
        /*004c*/ 	.word	0x00000000
        /*0050*/ 	.short	0x0011
        /*0052*/ 	.short	0x0078
        /*0054*/ 	.byte	0x00, 0xf0, 0x11, 0x00


	//----- nvinfo : EIATTR_KPARAM_INFO
	.align		4
.L_28971:
        /*0058*/ 	.byte	0x04, 0x17
        /*005a*/ 	.short	(.L_28973 - .L_28972)
.L_28972:
        /*005c*/ 	.word	0x00000000
        /*0060*/ 	.short	0x0010
        /*0062*/ 	.short	0x0070
        /*0064*/ 	.byte	0x00, 0xf5, 0x21, 0x00


	//----- nvinfo : EIATTR_KPARAM_INFO
	.align		4
.L_28973:
        /*0068*/ 	.byte	0x04, 0x17
        /*006a*/ 	.short	(.L_28975 - .L_28974)
.L_28974:
        /*006c*/ 	.word	0x00000000
        /*0070*/ 	.short	0x000f
        /*0072*/ 	.short	0x0068
        /*0074*/ 	.byte	0x00, 0xf5, 0x21, 0x00


	//----- nvinfo : EIATTR_KPARAM_INFO
	.align		4
.L_28975:
        /*0078*/ 	.byte	0x04, 0x17
        /*007a*/ 	.short	(.L_28977 - .L_28976)
.L_28976:
        /*007c*/ 	.word	0x00000000
        /*0080*/ 	.short	0x000e
        /*0082*/ 	.short	0x0060
        /*0084*/ 	.byte	0x00, 0xf0, 0x11, 0x00


	//----- nvinfo : EIATTR_KPARAM_INFO
	.align		4
.L_28977:
        /*0088*/ 	.byte	0x04, 0x17
        /*008a*/ 	.short	(.L_28979 - .L_28978)
.L_28978:
        /*008c*/ 	.word	0x00000000
        /*0090*/ 	.short	0x000d
        /*0092*/ 	.short	0x005c
        /*0094*/ 	.byte	0x00, 0xf0, 0x11, 0x00


	//----- nvinfo : EIATTR_KPARAM_INFO
	.align		4
.L_28979:
        /*0098*/ 	.byte	0x04, 0x17
        /*009a*/ 	.short	(.L_28981 - .L_28980)
.L_28980:
        /*009c*/ 	.word	0x00000000
        /*00a0*/ 	.short	0x000c
        /*00a2*/ 	.short	0x0058
        /*00a4*/ 	.byte	0x00, 0xf0, 0x11, 0x00


	//----- nvinfo : EIATTR_KPARAM_INFO
	.align		4
.L_28981:
        /*00a8*/ 	.byte	0x04, 0x17
        /*00aa*/ 	.short	(.L_28983 - .L_28982)
.L_28982:
        /*00ac*/ 	.word	0x00000000
        /*00b0*/ 	.short	0x000b
        /*00b2*/ 	.short	0x0050
        /*00b4*/ 	.byte	0x00, 0xf5, 0x21, 0x00


	//----- nvinfo : EIATTR_KPARAM_INFO
	.align		4
.L_28983:
        /*00b8*/ 	.byte	0x04, 0x17
        /*00ba*/ 	.short	(.L_28985 - .L_28984)
.L_28984:
        /*00bc*/ 	.word	0x00000000
        /*00c0*/ 	.short	0x000a
        /*00c2*/ 	.short	0x0048
        /*00c4*/ 	.byte	0x00, 0xf0, 0x11, 0x00


	//----- nvinfo : EIATTR_KPARAM_INFO
	.align		4
.L_28985:
        /*00c8*/ 	.byte	0x04, 0x17
        /*00ca*/ 	.short	(.L_28987 - .L_28986)
.L_28986:
        /*00cc*/ 	.word	0x00000000
        /*00d0*/ 	.short	0x0009
        /*00d2*/ 	.short	0x0040
        /*00d4*/ 	.byte	0x00, 0xf5, 0x21, 0x00


	//----- nvinfo : EIATTR_KPARAM_INFO
	.align		4
.L_28987:
        /*00d8*/ 	.byte	0x04, 0x17
        /*00da*/ 	.short	(.L_28989 - .L_28988)
.L_28988:
        /*00dc*/ 	.word	0x00000000
        /*00e0*/ 	.short	0x0008
        /*00e2*/ 	.short	0x0038
        /*00e4*/ 	.byte	0x00, 0xf5, 0x21, 0x00


	//----- nvinfo : EIATTR_KPARAM_INFO
	.align		4
.L_28989:
        /*00e8*/ 	.byte	0x04, 0x17
        /*00ea*/ 	.short	(.L_28991 - .L_28990)
.L_28990:
        /*00ec*/ 	.word	0x00000000
        /*00f0*/ 	.short	0x0007
        /*00f2*/ 	.short	0x0034
        /*00f4*/ 	.byte	0x00, 0xf0, 0x11, 0x00


	//----- nvinfo : EIATTR_KPARAM_INFO
	.align		4
.L_28991:
        /*00f8*/ 	.byte	0x04, 0x17
        /*00fa*/ 	.short	(.L_28993 - .L_28992)
.L_28992:
        /*00fc*/ 	.word	0x00000000
        /*0100*/ 	.short	0x0006
        /*0102*/ 	.short	0x0030
        /*0104*/ 	.byte	0x00, 0xf0, 0x11, 0x00


	//----- nvinfo : EIATTR_KPARAM_INFO
	.align		4
.L_28993:
        /*0108*/ 	.byte	0x04, 0x17
        /*010a*/ 	.short	(.L_28995 - .L_28994)
.L_28994:
        /*010c*/ 	.word	0x00000000
        /*0110*/ 	.short	0x0005
        /*0112*/ 	.short	0x0028
        /*0114*/ 	.byte	0x00, 0xf5, 0x21, 0x00


	//----- nvinfo : EIATTR_KPARAM_INFO
	.align		4
.L_28995:
        /*0118*/ 	.byte	0x04, 0x17
        /*011a*/ 	.short	(.L_28997 - .L_28996)
.L_28996:
        /*011c*/ 	.word	0x00000000
        /*0120*/ 	.short	0x0004
        /*0122*/ 	.short	0x0020
        /*0124*/ 	.byte	0x00, 0xf5, 0x21, 0x00


	//----- nvinfo : EIATTR_KPARAM_INFO
	.align		4
.L_28997:
        /*0128*/ 	.byte	0x04, 0x17
        /*012a*/ 	.short	(.L_28999 - .L_28998)
.L_28998:
        /*012c*/ 	.word	0x00000000
        /*0130*/ 	.short	0x0003
        /*0132*/ 	.short	0x0018
        /*0134*/ 	.byte	0x00, 0xf5, 0x21, 0x00


	//----- nvinfo : EIATTR_KPARAM_INFO
	.align		4
.L_28999:
        /*0138*/ 	.byte	0x04, 0x17
        /*013a*/ 	.short	(.L_29001 - .L_29000)
.L_29000:
        /*013c*/ 	.word	0x00000000
        /*0140*/ 	.short	0x0002
        /*0142*/ 	.short	0x0010
        /*0144*/ 	.byte	0x00, 0xf5, 0x21, 0x00


	//----- nvinfo : EIATTR_KPARAM_INFO
	.align		4
.L_29001:
        /*0148*/ 	.byte	0x04, 0x17
        /*014a*/ 	.short	(.L_29003 - .L_29002)
.L_29002:
        /*014c*/ 	.word	0x00000000
        /*0150*/ 	.short	0x0001
        /*0152*/ 	.short	0x0008
        /*0154*/ 	.byte	0x00, 0xf5, 0x21, 0x00


	//----- nvinfo : EIATTR_KPARAM_INFO
	.align		4
.L_29003:
        /*0158*/ 	.byte	0x04, 0x17
        /*015a*/ 	.short	(.L_29005 - .L_29004)
.L_29004:
        /*015c*/ 	.word	0x00000000
        /*0160*/ 	.short	0x0000
        /*0162*/ 	.short	0x0000
        /*0164*/ 	.byte	0x00, 0xf5, 0x21, 0x00


	//----- nvinfo : EIATTR_SPARSE_MMA_MASK
	.align		4
.L_29005:
        /*0168*/ 	.byte	0x03, 0x50
        /*016a*/ 	.short	0x0000


	//----- nvinfo : EIATTR_MAXREG_COUNT
	.align		4
        /*016c*/ 	.byte	0x03, 0x1b
        /*016e*/ 	.short	0x00ff


	//----- nvinfo : EIATTR_NUM_BARRIERS
	.align		4
        /*0170*/ 	.byte	0x02, 0x4c
        /*0172*/ 	.byte	0x01
	.zero		1


	//----- nvinfo : EIATTR_MERCURY_ISA_VERSION
	.align		4
        /*0174*/ 	.byte	0x03, 0x5f
        /*0176*/ 	.short	0x0101


	//----- nvinfo : EIATTR_COOP_GROUP_MASK_REGIDS
	.align		4
        /*0178*/ 	.byte	0x04, 0x29
        /*017a*/ 	.short	(.L_29007 - .L_29006)


	//   ....[0]....
.L_29006:
        /*017c*/ 	.word	0xffffffff


	//   ....[1]....
        /*0180*/ 	.word	0xffffffff


	//   ....[2]....
        /*0184*/ 	.word	0xffffffff


	//   ....[3]....
        /*0188*/ 	.word	0xffffffff


	//   ....[4]....
        /*018c*/ 	.word	0xffffffff


	//   ....[5]....
        /*0190*/ 	.word	0xffffffff


	//   ....[6]....
        /*0194*/ 	.word	0xffffffff


	//   ....[7]....
        /*0198*/ 	.word	0xffffffff


	//   ....[8]....
        /*019c*/ 	.word	0xffffffff


	//   ....[9]....
        /*01a0*/ 	.word	0xffffffff


	//   ....[10]....
        /*01a4*/ 	.word	0xffffffff


	//   ....[11]....
        /*01a8*/ 	.word	0xffffffff


	//   ....[12]....
        /*01ac*/ 	.word	0xffffffff


	//   ....[13]....
        /*01b0*/ 	.word	0xffffffff


	//   ....[14]....
        /*01b4*/ 	.word	0xffffffff


	//   ....[15]....
        /*01b8*/ 	.word	0xffffffff


	//   ....[16]....
        /*01bc*/ 	.word	0x0500000a


	//   ....[17]....
        /*01c0*/ 	.word	0x0500000a


	//   ....[18]....
        /*01c4*/ 	.word	0x0500000a


	//   ....[19]....
        /*01c8*/ 	.word	0x0500000a


	//   ....[20]....
        /*01cc*/ 	.word	0x0500000a


	//----- nvinfo : EIATTR_COOP_GROUP_INSTR_OFFSETS
	.align		4
.L_29007:
        /*01d0*/ 	.byte	0x04, 0x28
        /*01d2*/ 	.short	(.L_29009 - .L_29008)


	//   ....[0]....
.L_29008:
        /*01d4*/ 	.word	0x00000f40


	//   ....[1]....
        /*01d8*/ 	.word	0x00000f60


	//   ....[2]....
        /*01dc*/ 	.word	0x000011b0


	//   ....[3]....
        /*01e0*/ 	.word	0x000011d0


	//   ....[4]....
        /*01e4*/ 	.word	0x000011f0


	//   ....[5]....
        /*01e8*/ 	.word	0x000012f0


	//   ....[6]....
        /*01ec*/ 	.word	0x00001310


	//   ....[7]....
        /*01f0*/ 	.word	0x00001330


	//   ....[8]....
        /*01f4*/ 	.word	0x00002170


	//   ....[9]....
        /*01f8*/ 	.word	0x000021a0


	//   ....[10]....
        /*01fc*/ 	.word	0x000021c0


	//   ....[11]....
        /*0200*/ 	.word	0x000021e0


	//   ....[12]....
        /*0204*/ 	.word	0x00002200


	//   ....[13]....
        /*0208*/ 	.word	0x00002250


	//   ....[14]....
        /*020c*/ 	.word	0x00002270


	//   ....[15]....
        /*0210*/ 	.word	0x00002290


	//   ....[16]....
        /*0214*/ 	.word	0x00003c10


	//   ....[17]....
        /*0218*/ 	.word	0x00003cb0


	//   ....[18]....
        /*021c*/ 	.word	0x00003d50


	//   ....[19]....
        /*0220*/ 	.word	0x00003de0


	//   ....[20]....
        /*0224*/ 	.word	0x00003e50


	//----- nvinfo : EIATTR_VRC_CTA_INIT_COUNT
	.align		4
.L_29009:
        /*0228*/ 	.byte	0x02, 0x4a
	.zero		1
	.zero		1


	//----- nvinfo : EIATTR_EXIT_INSTR_OFFSETS
	.align		4
        /*022c*/ 	.byte	0x04, 0x1c
        /*022e*/ 	.short	(.L_29011 - .L_29010)


	//   ....[0]....
.L_29010:
        /*0230*/ 	.word	0x000000d0


	//   ....[1]....
        /*0234*/ 	.word	0x00003a40


	//   ....[2]....
        /*0238*/ 	.word	0x00003ba0


	//----- nvinfo : EIATTR_CRS_STACK_SIZE
	.align		4
.L_29011:
        /*023c*/ 	.byte	0x04, 0x1e
        /*023e*/ 	.short	(.L_29013 - .L_29012)
.L_29012:
        /*0240*/ 	.word	0x00000000


	//----- nvinfo : EIATTR_CBANK_PARAM_SIZE
	.align		4
.L_29013:
        /*0244*/ 	.byte	0x03, 0x19
        /*0246*/ 	.short	0x008c


	//----- nvinfo : EIATTR_PARAM_CBANK
	.align		4
        /*0248*/ 	.byte	0x04, 0x0a
        /*024a*/ 	.short	(.L_29015 - .L_29014)
	.align		4
.L_29014:
        /*024c*/ 	.word	index@(.nv.constant0._ZN4vllm25paged_attention_v2_kernelIttLi96ELi8ELi128ELNS_18Fp8KVCacheDataTypeE0ELb0ELi512EEEvPfS2_PT_PKS3_PKT0_S9_ifPKiSB_iPKfiiiSD_SD_iiiii)
        /*0250*/ 	.short	0x0380
        /*0252*/ 	.short	0x008c


	//----- nvinfo : EIATTR_SW_WAR
	.align		4
.L_29015:
        /*0254*/ 	.byte	0x04, 0x36
        /*0256*/ 	.short	(.L_29017 - .L_29016)
.L_29016:
        /*0258*/ 	.word	0x00000008
.L_29017:


//--------------------- .nv.info._ZN4vllm25paged_attention_v2_kernelIttLi80ELi8ELi128ELNS_18Fp8KVCacheDataTypeE0ELb0ELi512EEEvPfS2_PT_PKS3_PKT0_S9_ifPKiSB_iPKfiiiSD_SD_iiiii --------------------------
	.section	.nv.info._ZN4vllm25paged_attention_v2_kernelIttLi80ELi8ELi128ELNS_18Fp8KVCacheDataTypeE0ELb0ELi512EEEvPfS2_PT_PKS3_PKT0_S9_ifPKiSB_iPKfiiiSD_SD_iiiii,"",@"SHT_CUDA_INFO"
	.sectionflags	@""
	.align	4


	//----- nvinfo : EIATTR_CUDA_API_VERSION
	.align		4
        /*0000*/ 	.byte	0x04, 0x37
        /*0002*/ 	.short	(.L_29019 - .L_29018)
.L_29018:
        /*0004*/ 	.word	0x00000082


	//----- nvinfo : EIATTR_KPARAM_INFO
	.align		4
.L_29019:
        /*0008*/ 	.byte	0x04, 0x17
        /*000a*/ 	.short	(.L_29021 - .L_29020)
.L_29020:
        /*000c*/ 	.word	0x00000000
        /*0010*/ 	.short	0x0015
        /*0012*/ 	.short	0x0088
        /*0014*/ 	.byte	0x00, 0xf0, 0x11, 0x00


	//----- nvinfo : EIATTR_KPARAM_INFO
	.align		4
.L_29021:
        /*0018*/ 	.byte	0x04, 0x17
        /*001a*/ 	.short	(.L_29023 - .L_29022)
.L_29022:
        /*001c*/ 	.word	0x00000000
        /*0020*/ 	.short	0x0014
        /*0022*/ 	.short	0x0084
        /*0024*/ 	.byte	0x00, 0xf0, 0x11, 0x00


	//----- nvinfo : EIATTR_KPARAM_INFO
	.align		4
.L_29023:
        /*0028*/ 	.byte	0x04, 0x17
        /*002a*/ 	.short	(.L_29025 - .L_29024)
.L_29024:
        /*002c*/ 	.word	0x00000000
        /*0030*/ 	.short	0x0013
        /*0032*/ 	.short	0x0080
        /*0034*/ 	.byte	0x00, 0xf0, 0x11, 0x00


	//----- nvinfo : EIATTR_KPARAM_INFO
	.align		4
.L_29025:
        /*0038*/ 	.byte	0x04, 0x17
        /*003a*/ 	.short	(.L_29027 - .L_29026)
.L_29026:
        /*003c*/ 	.word	0x00000000
        /*0040*/ 	.short	0x0012
        /*0042*/ 	.short	0x007c
        /*0044*/ 	.byte	0x00, 0xf0, 0x11, 0x00


	//----- nvinfo : EIATTR_KPARAM_INFO
	.align		4
.L_29027:
        /*0048*/ 	.byte	0x04, 0x17
        /*004a*/ 	.short	(.L_29029 - .L_29028)
.L_29028:
        /*004c*/ 	.word	0x00000000
        /*0050*/ 	.short	0x0011
        /*0052*/ 	.short	0x0078
        /*0054*/ 	.byte	0x00, 0xf0, 0x11, 0x00


	//----- nvinfo : EIATTR_KPARAM_INFO
	.align		4
.L_29029:
        /*0058*/ 	.byte	0x04, 0x17
        /*005a*/ 	.short	(.L_29031 - .L_29030)
.L_29030:
        /*005c*/ 	.word	0x00000000
        /*0060*/ 	.short	0x0010
        /*0062*/ 	.short	0x0070
        /*0064*/ 	.byte	0x00, 0xf5, 0x21, 0x00


	//----- nvinfo : EIATTR_KPARAM_INFO
	.align		4
.L_29031:
        /*0068*/ 	.byte	0x04, 0x17
        /*006a*/ 	.short	(.L_29033 - .L_29032)
.L_29032:
        /*006c*/ 	.word	0x00000000
        /*0070*/ 	.short	0x000f
        /*0072*/ 	.short	0x0068
        /*0074*/ 	.byte	0x00, 0xf5, 0x21, 0x00


	//----- nvinfo : EIATTR_KPARAM_INFO
	.align		4
.L_29033:
        /*0078*/ 	.byte	0x04, 0x17
        /*007a*/ 	.short	(.L_29035 - .L_29034)
.L_29034:
        /*007c*/ 	.word	0x00000000
        /*0080*/ 	.short	0x000e
        /*0082*/ 	.short	0x0060
        /*0084*/ 	.byte	0x00, 0xf0, 0x11, 0x00


	//----- nvinfo : EIATTR_KPARAM_INFO
	.align		4
.L_29035:
        /*0088*/ 	.byte	0x04, 0x17
        /*008a*/ 	.short	(.L_29037 - .L_29036)
.L_29036:
        /*008c*/ 	.word	0x00000000
        /*0090*/ 	.short	0x000d
        /*0092*/ 	.short	0x005c
        /*0094*/ 	.byte	0x00, 0xf0, 0x11, 0x00


	//----- nvinfo : EIATTR_KPARAM_INFO
	.align		4
.L_29037:
        /*0098*/ 	.byte	0x04, 0x17
        /*009a*/ 	.short	(.L_29039 - .L_29038)
.L_29038:
        /*009c*/ 	.word	0x00000000
        /*00a0*/ 	.short	0x000c
        /*00a2*/ 	.short	0x0058
        /*00a4*/ 	.byte	0x00, 0xf0, 0x11, 0x00


	//----- nvinfo : EIATTR_KPARAM_INFO
	.align		4
.L_29039:
        /*00a8*/ 	.byte	0x04, 0x17
        /*00aa*/ 	.short	(.L_29041 - .L_29040)
.L_29040:
        /*00ac*/ 	.word	0x00000000
        /*00b0*/ 	.short	0x000b
        /*00b2*/ 	.short	0x0050
        /*00b4*/ 	.byte	0x00, 0xf5, 0x21, 0x00


	//----- nvinfo : EIATTR_KPARAM_INFO
	.align		4
.L_29041:
        /*00b8*/ 	.byte	0x04, 0x17
        /*00ba*/ 	.short	(.L_29043 - .L_29042)
.L_29042:
        /*00bc*/ 	.word	0x00000000
        /*00c0*/ 	.short	0x000a
        /*00c2*/ 	.short	0x0048
        /*00c4*/ 	.byte	0x00, 0xf0, 0x11, 0x00


	//----- nvinfo : EIATTR_KPARAM_INFO
	.align		4
.L_29043:
        /*00c8*/ 	.byte	0x04, 0x17
        /*00ca*/ 	.short	(.L_29045 - .L_29044)
.L_29044:
        /*00cc*/ 	.word	0x00000000
        /*00d0*/ 	.short	0x0009
        /*00d2*/ 	.short	0x0040
        /*00d4*/ 	.byte	0x00, 0xf5, 0x21, 0x00


	//----- nvinfo : EIATTR_KPARAM_INFO
	.align		4
.L_29045:
        /*00d8*/ 	.byte	0x04, 0x17
        /*00da*/ 	.short	(.L_29047 - .L_29046)
.L_29046:
        /*00dc*/ 	.word	0x00000000
        /*00e0*/ 	.short	0x0008
        /*00e2*/ 	.short	0x0038
        /*00e4*/ 	.byte	0x00, 0xf5, 0x21, 0x00


	//----- nvinfo : EIATTR_KPARAM_INFO
	.align		4
.L_29047:
        /*00e8*/ 	.byte	0x04, 0x17
        /*00ea*/ 	.short	(.L_29049 - .L_29048)
.L_29048:
        /*00ec*/ 	.word	0x00000000
        /*00f0*/ 	.short	0x0007
        /*00f2*/ 	.short	0x0034
        /*00f4*/ 	.byte	0x00, 0xf0, 0x11, 0x00


	//----- nvinfo : EIATTR_KPARAM_INFO
	.align		4
.L_29049:
        /*00f8*/ 	.byte	0x04, 0x17
        /*00fa*/ 	.short	(.L_29051 - .L_29050)
.L_29050:
        /*00fc*/ 	.word	0x00000000
        /*0100*/ 	.short	0x0006
        /*0102*/ 	.short	0x0030
        /*0104*/ 	.byte	0x00, 0xf0, 0x11, 0x00


	//----- nvinfo : EIATTR_KPARAM_INFO
	.align		4
.L_29051:
        /*0108*/ 	.byte	0x04, 0x17
        /*010a*/ 	.short	(.L_29053 - .L_29052)
.L_29052:
        /*010c*/ 	.word	0x00000000
        /*0110*/ 	.short	0x0005
        /*0112*/ 	.short	0x0028
        /*0114*/ 	.byte	0x00, 0xf5, 0x21, 0x00


	//----- nvinfo : EIATTR_KPARAM_INFO
	.align		4
.L_29053:
        /*0118*/ 	.byte	0x04, 0x17
        /*011a*/ 	.short	(.L_29055 - .L_29054)
.L_29054:
        /*011c*/ 	.word	0x00000000
        /*0120*/ 	.short	0x0004
        /*0122*/ 	.short	0x0020
        /*0124*/ 	.byte	0x00, 0xf5, 0x21, 0x00


	//----- nvinfo : EIATTR_KPARAM_INFO
	.align		4
.L_29055:
        /*0128*/ 	.byte	0x04, 0x17
        /*012a*/ 	.short	(.L_29057 - .L_29056)
.L_29056:
        /*012c*/ 	.word	0x00000000
        /*0130*/ 	.short	0x0003
        /*0132*/ 	.short	0x0018
        /*0134*/ 	.byte	0x00, 0xf5, 0x21, 0x00


	//----- nvinfo : EIATTR_KPARAM_INFO
	.align		4
.L_29057:
        /*0138*/ 	.byte	0x04, 0x17
        /*013a*/ 	.short	(.L_29059 - .L_29058)
.L_29058:
        /*013c*/ 	.word	0x00000000
        /*0140*/ 	.short	0x0002
        /*0142*/ 	.short	0x0010
        /*0144*/ 	.byte	0x00, 0xf5, 0x21, 0x00


	//----- nvinfo : EIATTR_KPARAM_INFO
	.align		4
.L_29059:
        /*0148*/ 	.byte	0x04, 0x17
        /*014a*/ 	.short	(.L_29061 - .L_29060)
.L_29060:
        /*014c*/ 	.word	0x00000000
        /*0150*/ 	.short	0x0001
        /*0152*/ 	.short	0x0008
        /*0154*/ 	.byte	0x00, 0xf5, 0x21, 0x00


	//----- nvinfo : EIATTR_KPARAM_INFO
	.align		4
.L_29061:
        /*0158*/ 	.byte	0x04, 0x17
        /*015a*/ 	.short	(.L_29063 - .L_29062)
.L_29062:
        /*015c*/ 	.word	0x00000000
        /*0160*/ 	.short	0x0000
        /*0162*/ 	.short	0x0000
        /*0164*/ 	.byte	0x00, 0xf5, 0x21, 0x00


	//----- nvinfo : EIATTR_SPARSE_MMA_MASK
	.align		4
.L_29063:
        /*0168*/ 	.byte	0x03, 0x50
        /*016a*/ 	.short	0x0000


	//----- nvinfo : EIATTR_MAXREG_COUNT
	.align		4
        /*016c*/ 	.byte	0x03, 0x1b
        /*016e*/ 	.short	0x00ff


	//----- nvinfo : EIATTR_NUM_BARRIERS
	.align		4
        /*0170*/ 	.byte	0x02, 0x4c
        /*0172*/ 	.byte	0x01
	.zero		1


	//----- nvinfo : EIATTR_MERCURY_ISA_VERSION
	.align		4
        /*0174*/ 	.byte	0x03, 0x5f
        /*0176*/ 	.short	0x0101


	//----- nvinfo : EIATTR_COOP_GROUP_MASK_REGIDS
	.align		4
        /*0178*/ 	.byte	0x04, 0x29
        /*017a*/ 	.short	(.L_29065 - .L_29064)


	//   ....[0]....
.L_29064:
        /*017c*/ 	.word	0xffffffff


	//   ....[1]....
        /*0180*/ 	.word	0xffffffff


	//   ....[2]....
        /*0184*/ 	.word	0xffffffff


	//   ....[3]....
        /*0188*/ 	.word	0xffffffff


	//   ....[4]....
        /*018c*/ 	.word	0xffffffff


	//   ....[5]....
        /*0190*/ 	.word	0xffffffff


	//   ....[6]....
        /*0194*/ 	.word	0xffffffff


	//   ....[7]....
        /*0198*/ 	.word	0xffffffff


	//   ....[8]....
        /*019c*/ 	.word	0xffffffff


	//   ....[9]....
        /*01a0*/ 	.word	0xffffffff


	//   ....[10]....
        /*01a4*/ 	.word	0xffffffff


	//   ....[11]....
        /*01a8*/ 	.word	0xffffffff


	//   ....[12]....
        /*01ac*/ 	.word	0xffffffff


	//   ....[13]....
        /*01b0*/ 	.word	0xffffffff


	//   ....[14]....
        /*01b4*/ 	.word	0xffffffff


	//   ....[15]....
        /*01b8*/ 	.word	0xffffffff


	//   ....[16]....
        /*01bc*/ 	.word	0x0500000a


	//   ....[17]....
        /*01c0*/ 	.word	0x0500000a


	//   ....[18]....
        /*01c4*/ 	.word	0x0500000a


	//   ....[19]....
        /*01c8*/ 	.word	0x0500000a


	//   ....[20]....
        /*01cc*/ 	.word	0x0500000a


	//----- nvinfo : EIATTR_COOP_GROUP_INSTR_OFFSETS
	.align		4
.L_29065:
        /*01d0*/ 	.byte	0x04, 0x28
        /*01d2*/ 	.short	(.L_29067 - .L_29066)


	//   ....[0]....
.L_29066:
        /*01d4*/ 	.word	0x00000e90


	//   ....[1]....
        /*01d8*/ 	.word	0x00000eb0


	//   ....[2]....
        /*01dc*/ 	.word	0x000010e0


	//   ....[3]....
        /*01e0*/ 	.word	0x00001100


	//   ....[4]....
        /*01e4*/ 	.word	0x00001120


	//   ....[5]....
        /*01e8*/ 	.word	0x00001210


	//   ....[6]....
        /*01ec*/ 	.word	0x00001230


	//   ....[7]....
        /*01f0*/ 	.word	0x00001260


	//   ....[8]....
        /*01f4*/ 	.word	0x000020a0


	//   ....[9]....
        /*01f8*/ 	.word	0x000020d0


	//   ....[10]....
        /*01fc*/ 	.word	0x000020f0


	//   ....[11]....
        /*0200*/ 	.word	0x00002110


	//   ....[12]....
        /*0204*/ 	.word	0x00002130


	//   ....[13]....
        /*0208*/ 	.word	0x00002180


	//   ....[14]....
        /*020c*/ 	.word	0x000021a0


	//   ....[15]....
        /*0210*/ 	.word	0x000021c0


	//   ....[16]....
        /*0214*/ 	.word	0x00003c90


	//   ....[17]....
        /*0218*/ 	.word	0x00003d30


	//   ....[18]....
        /*021c*/ 	.word	0x00003dd0


	//   ....[19]....
        /*0220*/ 	.word	0x00003e60


	//   ....[20]....
        /*0224*/ 	.word	0x00003ed0


	//----- nvinfo : EIATTR_VRC_CTA_INIT_COUNT
	.align		4
.L_29067:
        /*0228*/ 	.byte	0x02, 0x4a
	.zero		1
	.zero		1


	//----- nvinfo : EIATTR_EXIT_INSTR_OFFSETS
	.align		4
        /*022c*/ 	.byte	0x04, 0x1c
        /*022e*/ 	.short	(.L_29069 - .L_29068)


	//   ....[0]....
.L_29068:
        /*0230*/ 	.word	0x000000d0


	//   ....[1]....
        /*0234*/ 	.word	0x00003af0


	//   ....[2]....
        /*0238*/ 	.word	0x00003bf0


	//   ....[3]....
        /*023c*/ 	.word	0x00003c20


	//----- nvinfo : EIATTR_CRS_STACK_SIZE
	.align		4
.L_29069:
        /*0240*/ 	.byte	0x04, 0x1e
        /*0242*/ 	.short	(.L_29071 - .L_29070)
.L_29070:
        /*0244*/ 	.word	0x00000000


	//----- nvinfo : EIATTR_CBANK_PARAM_SIZE
	.align		4
.L_29071:
        /*0248*/ 	.byte	0x03, 0x19
        /*024a*/ 	.short	0x008c


	//----- nvinfo : EIATTR_PARAM_CBANK
	.align		4
        /*024c*/ 	.byte	0x04, 0x0a
        /*024e*/ 	.short	(.L_29073 - .L_29072)
	.align		4
.L_29072:
        /*0250*/ 	.word	index@(.nv.constant0._ZN4vllm25paged_attention_v2_kernelIttLi80ELi8ELi128ELNS_18Fp8KVCacheDataTypeE0ELb0ELi512EEEvPfS2_PT_PKS3_PKT0_S9_ifPKiSB_iPKfiiiSD_SD_iiiii)
        /*0254*/ 	.short	0x0380
        /*0256*/ 	.short	0x008c


	//----- nvinfo : EIATTR_SW_WAR
	.align		4
.L_29073:
        /*0258*/ 	.byte	0x04, 0x36
        /*025a*/ 	.short	(.L_29075 - .L_29074)
.L_29074:
        /*025c*/ 	.word	0x00000008
.L_29075:


//--------------------- .nv.info._ZN4vllm25paged_attention_v2_kernelIttLi64ELi8ELi128ELNS_18Fp8KVCacheDataTypeE0ELb0ELi512EEEvPfS2_PT_PKS3_PKT0_S9_ifPKiSB_iPKfiiiSD_SD_iiiii --------------------------
	.section	.nv.info._ZN4vllm25paged_attention_v2_kernelIttLi64ELi8ELi128ELNS_18Fp8KVCacheDataTypeE0ELb0ELi512EEEvPfS2_PT_PKS3_PKT0_S9_ifPKiSB_iPKfiiiSD_SD_iiiii,"",@"SHT_CUDA_INFO"
	.sectionflags	@""
	.align	4


	//----- nvinfo : EIATTR_CUDA_API_VERSION
	.align		4
        /*0000*/ 	.byte	0x04, 0x37
        /*0002*/ 	.short	(.L_29077 - .L_29076)
.L_29076:
        /*0004*/ 	.word	0x00000082


	//----- nvinfo : EIATTR_KPARAM_INFO
	.align		4
.L_29077:
        /*0008*/ 	.byte	0x04, 0x17
        /*000a*/ 	.short	(.L_29079 - .L_29078)
.L_29078:
        /*000c*/ 	.word	0x00000000
        /*0010*/ 	.short	0x0015
        /*0012*/ 	.short	0x0088
        /*0014*/ 	.byte	0x00, 0xf0, 0x11, 0x00


	//----- nvinfo : EIATTR_KPARAM_INFO
	.align		4
.L_29079:
        /*0018*/ 	.byte	0x04, 0x17
        /*001a*/ 	.short	(.L_29081 - .L_29080)
.L_29080:
        /*001c*/ 	.word	0x00000000
        /*0020*/ 	.short	0x0014
        /*0022*/ 	.short	0x0084
        /*0024*/ 	.byte	0x00, 0xf0, 0x11, 0x00


	//----- nvinfo : EIATTR_KPARAM_INFO
	.align		4
.L_29081:
        /*0028*/ 	.byte	0x04, 0x17
        /*002a*/ 	.short	(.L_29083 - .L_29082)
.L_29082:
        /*002c*/ 	.word	0x00000000
        /*0030*/ 	.short	0x0013
        /*0032*/ 	.short	0x0080
        /*0034*/ 	.byte	0x00, 0xf0, 0x11, 0x00


	//----- nvinfo : EIATTR_KPARAM_INFO
	.align		4
.L_29083:
        /*0038*/ 	.byte	0x04, 0x17
        /*003a*/ 	.short	(.L_29085 - .L_29084)
.L_29084:
        /*003c*/ 	.word	0x00000000
        /*0040*/ 	.short	0x0012
        /*0042*/ 	.short	0x007c
        /*0044*/ 	.byte	0x00, 0xf0, 0x11, 0x00


	//----- nvinfo : EIATTR_KPARAM_INFO
	.align		4
.L_29085:
        /*0048*/ 	.byte	0x04, 0x17
        /*004a*/ 	.short	(.L_29087 - .L_29086)
.L_29086:
        /*004c*/ 	.word	0x00000000
        /*0050*/ 	.short	0x0011
        /*0052*/ 	.short	0x0078
        /*0054*/ 	.byte	0x00, 0xf0, 0x11, 0x00


	//----- nvinfo : EIATTR_KPARAM_INFO
	.align		4
.L_29087:
        /*0058*/ 	.byte	0x04, 0x17
        /*005a*/ 	.short	(.L_29089 - .L_29088)
.L_29088:
        /*005c*/ 	.word	0x00000000
        /*0060*/ 	.short	0x0010
        /*0062*/ 	.short	0x0070
        /*0064*/ 	.byte	0x00, 0xf5, 0x21, 0x00


	//----- nvinfo : EIATTR_KPARAM_INFO
	.align		4
.L_29089:
        /*0068*/ 	.byte	0x04, 0x17
        /*006a*/ 	.short	(.L_29091 - .L_29090)
.L_29090:
        /*006c*/ 	.word	0x00000000
        /*0070*/ 	.short	0x000f
        /*0072*/ 	.short	0x0068
        /*0074*/ 	.byte	0x00, 0xf5, 0x21, 0x00


	//----- nvinfo : EIATTR_KPARAM_INFO
	.align		4
.L_29091:
        /*0078*/ 	.byte	0x04, 0x17
        /*007a*/ 	.short	(.L_29093 - .L_29092)
.L_29092:
        /*007c*/ 	.word	0x00000000
        /*0080*/ 	.short	0x000e
        /*0082*/ 	.short	0x0060
        /*0084*/ 	.byte	0x00, 0xf0, 0x11, 0x00


	//----- nvinfo : EIATTR_KPARAM_INFO
	.align		4
.L_29093:
        /*0088*/ 	.byte	0x04, 0x17
        /*008a*/ 	.short	(.L_29095 - .L_29094)
.L_29094:
        /*008c*/ 	.word	0x00000000
        /*0090*/ 	.short	0x000d
        /*0092*/ 	.short	0x005c
        /*0094*/ 	.byte	0x00, 0xf0, 0x11, 0x00


	//----- nvinfo : EIATTR_KPARAM_INFO
	.align		4
.L_29095:
        /*0098*/ 	.byte	0x04, 0x17
        /*009a*/ 	.short	(.L_29097 - .L_29096)
.L_29096:
        /*009c*/ 	.word	0x00000000
        /*00a0*/ 	.short	0x000c
        /*00a2*/ 	.short	0x0058
        /*00a4*/ 	.byte	0x00, 0xf0, 0x11, 0x00


	//----- nvinfo : EIATTR_KPARAM_INFO
	.align		4
.L_29097:
        /*00a8*/ 	.byte	0x04, 0x17
        /*00aa*/ 	.short	(.L_29099 - .L_29098)
.L_29098:
        /*00ac*/ 	.word	0x00000000
        /*00b0*/ 	.short	0x000b
        /*00b2*/ 	.short	0x0050
        /*00b4*/ 	.byte	0x00, 0xf5, 0x21, 0x00


	//----- nvinfo : EIATTR_KPARAM_INFO
	.align		4
.L_29099:
        /*00b8*/ 	.byte	0x04, 0x17
        /*00ba*/ 	.short	(.L_29101 - .L_29100)
.L_29100:
        /*00bc*/ 	.word	0x00000000
        /*00c0*/ 	.short	0x000a
        /*00c2*/ 	.short	0x0048
        /*00c4*/ 	.byte	0x00, 0xf0, 0x11, 0x00


	//----- nvinfo : EIATTR_KPARAM_INFO
	.align		4
.L_29101:
        /*00c8*/ 	.byte	0x04, 0x17
        /*00ca*/ 	.short	(.L_29103 - .L_29102)
.L_29102:
        /*00cc*/ 	.word	0x00000000
        /*00d0*/ 	.short	0x0009
        /*00d2*/ 	.short	0x0040
        /*00d4*/ 	.byte	0x00, 0xf5, 0x21, 0x00


	//----- nvinfo : EIATTR_KPARAM_INFO
	.align		4
.L_29103:
        /*00d8*/ 	.byte	0x04, 0x17
        /*00da*/ 	.short	(.L_29105 - .L_29104)
.L_29104:
        /*00dc*/ 	.word	0x00000000
        /*00e0*/ 	.short	0x0008
        /*00e2*/ 	.short	0x0038
        /*00e4*/ 	.byte	0x00, 0xf5, 0x21, 0x00


	//----- nvinfo : EIATTR_KPARAM_INFO
	.align		4
.L_29105:
        /*00e8*/ 	.byte	0x04, 0x17
        /*00ea*/ 	.short	(.L_29107 - .L_29106)
.L_29106:
        /*00ec*/ 	.word	0x00000000
        /*00f0*/ 	.short	0x0007
        /*00f2*/ 	.short	0x0034
        /*00f4*/ 	.byte	0x00, 0xf0, 0x11, 0x00


	//----- nvinfo : EIATTR_KPARAM_INFO
	.align		4
.L_29107:
        /*00f8*/ 	.byte	0x04, 0x17
        /*00fa*/ 	.short	(.L_29109 - .L_29108)
.L_29108:
        /*00fc*/ 	.word	0x00000000
        /*0100*/ 	.short	0x0006
        /*0102*/ 	.short	0x0030
        /*0104*/ 	.byte	0x00, 0xf0, 0x11, 0x00


	//----- nvinfo : EIATTR_KPARAM_INFO
	.align		4
.L_29109:
        /*0108*/ 	.byte	0x04, 0x17
        /*010a*/ 	.short	(.L_29111 - .L_29110)
.L_29110:
        /*010c*/ 	.word	0x00000000
        /*0110*/ 	.short	0x0005
        /*0112*/ 	.short	0x0028
        /*0114*/ 	.byte	0x00, 0xf5, 0x21, 0x00


	//----- nvinfo : EIATTR_KPARAM_INFO
	.align		4
.L_29111:
        /*0118*/ 	.byte	0x04, 0x17
        /*011a*/ 	.short	(.L_29113 - .L_29112)
.L_29112:
        /*011c*/ 	.word	0x00000000
        /*0120*/ 	.short	0x0004
        /*0122*/ 	.short	0x0020
        /*0124*/ 	.byte	0x00, 0xf5, 0x21, 0x00


	//----- nvinfo : EIATTR_KPARAM_INFO
	.align		4
.L_29113:
        /*0128*/ 	.byte	0x04, 0x17
        /*012a*/ 	.short	(.L_29115 - .L_29114)
.L_29114:
        /*012c*/ 	.word	0x00000000
        /*0130*/ 	.short	0x0003
        /*0132*/ 	.short	0x0018
        /*0134*/ 	.byte	0x00, 0xf5, 0x21, 0x00


	//----- nvinfo : EIATTR_KPARAM_INFO
	.align		4
.L_29115:
        /*0138*/ 	.byte	0x04, 0x17
        /*013a*/ 	.short	(.L_29117 - .L_29116)
.L_29116:
        /*013c*/ 	.word	0x00000000
        /*0140*/ 	.short	0x0002
        /*0142*/ 	.short	0x0010
        /*0144*/ 	.byte	0x00, 0xf5, 0x21, 0x00


	//----- nvinfo : EIATTR_KPARAM_INFO
	.align		4
.L_29117:
        /*0148*/ 	.byte	0x04, 0x17
        /*014a*/ 	.short	(.L_29119 - .L_29118)
.L_29118:
        /*014c*/ 	.word	0x00000000
        /*0150*/ 	.short	0x0001
        /*0152*/ 	.short	0x0008
        /*0154*/ 	.byte	0x00, 0xf5, 0x21, 0x00


	//----- nvinfo : EIATTR_KPARAM_INFO
	.align		4
.L_29119:
        /*0158*/ 	.byte	0x04, 0x17
        /*015a*/ 	.short	(.L_29121 - .L_29120)
.L_29120:
        /*015c*/ 	.word	0x00000000
        /*0160*/ 	.short	0x0000
        /*0162*/ 	.short	0x0000
        /*0164*/ 	.byte	0x00, 0xf5, 0x21, 0x00


	//----- nvinfo : EIATTR_SPARSE_MMA_MASK
	.align		4
.L_29121:
        /*0168*/ 	.byte	0x03, 0x50
        /*016a*/ 	.short	0x0000


	//----- nvinfo : EIATTR_MAXREG_COUNT
	.align		4
        /*016c*/ 	.byte	0x03, 0x1b
        /*016e*/ 	.short	0x00ff


	//----- nvinfo : EIATTR_NUM_BARRIERS
	.align		4
        /*0170*/ 	.byte	0x02, 0x4c
        /*0172*/ 	.byte	0x01
	.zero		1


	//----- nvinfo : EIATTR_MERCURY_ISA_VERSION
	.align		4
        /*0174*/ 	.byte	0x03, 0x5f
        /*0176*/ 	.short	0x0101


	//----- nvinfo : EIATTR_COOP_GROUP_MASK_REGIDS
	.align		4
        /*0178*/ 	.byte	0x04, 0x29
        /*017a*/ 	.short	(.L_29123 - .L_29122)


	//   ....[0]....
.L_29122:
        /*017c*/ 	.word	0xffffffff


	//   ....[1]....
        /*0180*/ 	.word	0xffffffff


	//   ....[2]....
        /*0184*/ 	.word	0xffffffff


	//   ....[3]....
        /*0188*/ 	.word	0xffffffff


	//   ....[4]....
        /*018c*/ 	.word	0xffffffff


	//   ....[5]....
        /*0190*/ 	.word	0xffffffff


	//   ....[6]....
        /*0194*/ 	.word	0xffffffff


	//   ....[7]....
        /*0198*/ 	.word	0xffffffff


	//   ....[8]....
        /*019c*/ 	.word	0xffffffff


	//   ....[9]....
        /*01a0*/ 	.word	0xffffffff


	//   ....[10]....
        /*01a4*/ 	.word	0xffffffff


	//   ....[11]....
        /*01a8*/ 	.word	0xffffffff


	//   ....[12]....
        /*01ac*/ 	.word	0xffffffff


	//   ....[13]....
        /*01b0*/ 	.word	0xffffffff


	//   ....[14]....
        /*01b4*/ 	.word	0xffffffff


	//   ....[15]....
        /*01b8*/ 	.word	0xffffffff


	//   ....[16]....
        /*01bc*/ 	.word	0x05000008


	//   ....[17]....
        /*01c0*/ 	.word	0x05000008


	//   ....[18]....
        /*01c4*/ 	.word	0x05000008


	//   ....[19]....
        /*01c8*/ 	.word	0x05000008


	//   ....[20]....
        /*01cc*/ 	.word	0x05000008


	//----- nvinfo : EIATTR_COOP_GROUP_INSTR_OFFSETS
	.align		4
.L_29123:
        /*01d0*/ 	.byte	0x04, 0x28
        /*01d2*/ 	.short	(.L_29125 - .L_29124)


	//   ....[0]....
.L_29124:
        /*01d4*/ 	.word	0x00000db0


	//   ....[1]....
        /*01d8*/ 	.word	0x00000dd0


	//   ....[2]....
        /*01dc*/ 	.word	0x00001050


	//   ....[3]....
        /*01e0*/ 	.word	0x00001070


	//   ....[4]....
        /*01e4*/ 	.word	0x00001090


	//   ....[5]....
        /*01e8*/ 	.word	0x00001190


	//   ....[6]....
        /*01ec*/ 	.word	0x000011b0


	//   ....[7]....
        /*01f0*/ 	.word	0x000011d0


	//   ....[8]....
        /*01f4*/ 	.word	0x00002020


	//   ....[9]....
        /*01f8*/ 	.word	0x00002050


	//   ....[10]....
        /*01fc*/ 	.word	0x00002070


	//   ....[11]....
        /*0200*/ 	.word	0x00002090


	//   ....[12]....
        /*0204*/ 	.word	0x000020b0


	//   ....[13]....
        /*0208*/ 	.word	0x00002100


	//   ....[14]....
        /*020c*/ 	.word	0x00002120


	//   ....[15]....
        /*0210*/ 	.word	0x00002140


	//   ....[16]....
        /*0214*/ 	.word	0x000038b0


	//   ....[17]....
        /*0218*/ 	.word	0x00003950


	//   ....[18]....
        /*021c*/ 	.word	0x000039f0


	//   ....[19]....
        /*0220*/ 	.word	0x00003a90


	//   ....[20]....
        /*0224*/ 	.word	0x00003b00


	//----- nvinfo : EIATTR_VRC_CTA_INIT_COUNT
	.align		4
.L_29125:
        /*0228*/ 	.byte	0x02, 0x4a
	.zero		1
	.zero		1


	//----- nvinfo : EIATTR_EXIT_INSTR_OFFSETS
	.align		4
        /*022c*/ 	.byte	0x04, 0x1c
        /*022e*/ 	.short	(.L_29127 - .L_29126)


	//   ....[0]....
.L_29126:
        /*0230*/ 	.word	0x000000d0


	//   ....[1]....
        /*0234*/ 	.word	0x00003760


	//   ....[2]....
        /*0238*/ 	.word	0x00003840


	//----- nvinfo : EIATTR_CRS_STACK_SIZE
	.align		4
.L_29127:
        /*023c*/ 	.byte	0x04, 0x1e
        /*023e*/ 	.short	(.L_29129 - .L_29128)
.L_29128:
        /*0240*/ 	.word	0x00000000


	//----- nvinfo : EIATTR_CBANK_PARAM_SIZE
	.align		4
.L_29129:
        /*0244*/ 	.byte	0x03, 0x19
        /*0246*/ 	.short	0x008c


	//----- nvinfo : EIATTR_PARAM_CBANK
	.align		4
        /*0248*/ 	.byte	0x04, 0x0a
        /*024a*/ 	.short	(.L_29131 - .L_29130)
	.align		4
.L_29130:
        /*024c*/ 	.word	index@(.nv.constant0._ZN4vllm25paged_attention_v2_kernelIttLi64ELi8ELi128ELNS_18Fp8KVCacheDataTypeE0ELb0ELi512EEEvPfS2_PT_PKS3_PKT0_S9_ifPKiSB_iPKfiiiSD_SD_iiiii)
        /*0250*/ 	.short	0x0380
        /*0252*/ 	.short	0x008c


	//----- nvinfo : EIATTR_SW_WAR
	.align		4
.L_29131:
        /*0254*/ 	.byte	0x04, 0x36
        /*0256*/ 	.short	(.L_29133 - .L_29132)
.L_29132:
        /*0258*/ 	.word	0x00000008
.L_29133:


//--------------------- .nv.info._ZN4vllm25paged_attention_v2_kernelIttLi32ELi8ELi128ELNS_18Fp8KVCacheDataTypeE0ELb0ELi512EEEvPfS2_PT_PKS3_PKT0_S9_ifPKiSB_iPKfiiiSD_SD_iiiii --------------------------
	.section	.nv.info._ZN4vllm25paged_attention_v2_kernelIttLi32ELi8ELi128ELNS_18Fp8KVCacheDataTypeE0ELb0ELi512EEEvPfS2_PT_PKS3_PKT0_S9_ifPKiSB_iPKfiiiSD_SD_iiiii,"",@"SHT_CUDA_INFO"
	.sectionflags	@""
	.align	4


	//----- nvinfo : EIATTR_CUDA_API_VERSION
	.align		4
        /*0000*/ 	.byte	0x04, 0x37
        /*0002*/ 	.short	(.L_29135 - .L_29134)
.L_29134:
        /*0004*/ 	.word	0x00000082


	//----- nvinfo : EIATTR_KPARAM_INFO
	.align		4
.L_29135:
        /*0008*/ 	.byte	0x04, 0x17
        /*000a*/ 	.short	(.L_29137 - .L_29136)
.L_29136:
        /*000c*/ 	.word	0x00000000
        /*0010*/ 	.short	0x0015
        /*0012*/ 	.short	0x0088
        /*0014*/ 	.byte	0x00, 0xf0, 0x11, 0x00


	//----- nvinfo : EIATTR_KPARAM_INFO
	.align		4
.L_29137:
        /*0018*/ 	.byte	0x04, 0x17
        /*001a*/ 	.short	(.L_29139 - .L_29138)
.L_29138:
        /*001c*/ 	.word	0x00000000
        /*0020*/ 	.short	0x0014
        /*0022*/ 	.short	0x0084
        /*0024*/ 	.byte	0x00, 0xf0, 0x11, 0x00


	//----- nvinfo : EIATTR_KPARAM_INFO
	.align		4
.L_29139:
        /*0028*/ 	.byte	0x04, 0x17
        /*002a*/ 	.short	(.L_29141 - .L_29140)
.L_29140:
        /*002c*/ 	.word	0x00000000
        /*0030*/ 	.short	0x0013
        /*0032*/ 	.short	0x0080
        /*0034*/ 	.byte	0x00, 0xf0, 0x11, 0x00


	//----- nvinfo : EIATTR_KPARAM_INFO
	.align		4
.L_29141:
        /*0038*/ 	.byte	0x04, 0x17
        /*003a*/ 	.short	(.L_29143 - .L_29142)
.L_29142:
        /*003c*/ 	.word	0x00000000
        /*0040*/ 	.short	0x0012
        /*0042*/ 	.short	0x007c
        /*0044*/ 	.byte	0x00, 0xf0, 0x11, 0x00


	//----- nvinfo : EIATTR_KPARAM_INFO
	.align		4
.L_29143:
        /*0048*/ 	.byte	0x04, 0x17
        /*004a*/ 	.short	(.L_29145 - .L_29144)
.L_29144:
        /*004c*/ 	.word	0x00000000
        /*0050*/ 	.short	0x0011
        /*0052*/ 	.short	0x0078
        /*0054*/ 	.byte	0x00, 0xf0, 0x11, 0x00


	//----- nvinfo : EIATTR_KPARAM_INFO
	.align		4
.L_29145:
        /*0058*/ 	.byte	0x04, 0x17
        /*005a*/ 	.short	(.L_29147 - .L_29146)
.L_29146:
        /*005c*/ 	.word	0x00000000
        /*0060*/ 	.short	0x0010
        /*0062*/ 	.short	0x0070
        /*0064*/ 	.byte	0x00, 0xf5, 0x21, 0x00


	//----- nvinfo : EIATTR_KPARAM_INFO
	.align		4
.L_29147:
        /*0068*/ 	.byte	0x04, 0x17
        /*006a*/ 	.short	(.L_29149 - .L_29148)
.L_29148:
        /*006c*/ 	.word	0x00000000
        /*0070*/ 	.short	0x000f
        /*0072*/ 	.short	0x0068
        /*0074*/ 	.byte	0x00, 0xf5, 0x21, 0x00


	//----- nvinfo : EIATTR_KPARAM_INFO
	.align		4
.L_29149:
        /*0078*/ 	.byte	0x04, 0x17
        /*007a*/ 	.short	(.L_29151 - .L_29150)
.L_29150:
        /*007c*/ 	.word	0x00000000
        /*0080*/ 	.short	0x000e
        /*0082*/ 	.short	0x0060
        /*0084*/ 	.byte	0x00, 0xf0, 0x11, 0x00


	//----- nvinfo : EIATTR_KPARAM_INFO
	.align		4
.L_29151:
        /*0088*/ 	.byte	0x04, 0x17
        /*008a*/ 	.short	(.L_29153 - .L_29152)
.L_29152:
        /*008c*/ 	.word	0x00000000
        /*0090*/ 	.short	0x000d
        /*0092*/ 	.short	0x005c
        /*0094*/ 	.byte	0x00, 0xf0, 0x11, 0x00


	//----- nvinfo : EIATTR_KPARAM_INFO
	.align		4
.L_29153:
        /*0098*/ 	.byte	0x04, 0x17
        /*009a*/ 	.short	(.L_29155 - .L_29154)
.L_29154:
        /*009c*/ 	.word	0x00000000
        /*00a0*/ 	.short	0x000c
        /*00a2*/ 	.short	0x0058
        /*00a4*/ 	.byte	0x00, 0xf0, 0x11, 0x00


	//----- nvinfo : EIATTR_KPARAM_INFO
	.align		4
.L_29155:
        /*00a8*/ 	.byte	0x04, 0x17
        /*00aa*/ 	.short	(.L_29157 - .L_29156)
.L_29156:
        /*00ac*/ 	.word	0x00000000
        /*00b0*/ 	.short	0x000b
        /*00b2*/ 	.short	0x0050
        /*00b4*/ 	.byte	0x00, 0xf5, 0x21, 0x00


	//----- nvinfo : EIATTR_KPARAM_INFO
	.align		4
.L_29157:
        /*00b8*/ 	.byte	0x04, 0x17
        /*00ba*/ 	.short	(.L_29159 - .L_29158)
.L_29158:
        /*00bc*/ 	.word	0x00000000
        /*00c0*/ 	.short	0x000a
        /*00c2*/ 	.short	0x0048
        /*00c4*/ 	.byte	0x00, 0xf0, 0x11, 0x00


	//----- nvinfo : EIATTR_KPARAM_INFO
	.align		4
.L_29159:
        /*00c8*/ 	.byte	0x04, 0x17
        /*00ca*/ 	.short	(.L_29161 - .L_29160)
.L_29160:
        /*00cc*/ 	.word	0x00000000
        /*00d0*/ 	.short	0x0009
        /*00d2*/ 	.short	0x0040
        /*00d4*/ 	.byte	0x00, 0xf5, 0x21, 0x00


	//----- nvinfo : EIATTR_KPARAM_INFO
	.align		4
.L_29161:
        /*00d8*/ 	.byte	0x04, 0x17
        /*00da*/ 	.short	(.L_29163 - .L_29162)
.L_29162:
        /*00dc*/ 	.word	0x00000000
        /*00e0*/ 	.short	0x0008
        /*00e2*/ 	.short	0x0038
        /*00e4*/ 	.byte	0x00, 0xf5, 0x21, 0x00


	//----- nvinfo : EIATTR_KPARAM_INFO
	.align		4
.L_29163:
        /*00e8*/ 	.byte	0x04, 0x17
        /*00ea*/ 	.short	(.L_29165 - .L_29164)
.L_29164:
        /*00ec*/ 	.word	0x00000000
        /*00f0*/ 	.short	0x0007
        /*00f2*/ 	.short	0x0034
        /*00f4*/ 	.byte	0x00, 0xf0, 0x11, 0x00


	//----- nvinfo : EIATTR_KPARAM_INFO
	.align		4
.L_29165:
        /*00f8*/ 	.byte	0x04, 0x17
        /*00fa*/ 	.short	(.L_29167 - .L_29166)
.L_29166:
        /*00fc*/ 	.word	0x00000000
        /*0100*/ 	.short	0x0006
        /*0102*/ 	.short	0x0030
        /*0104*/ 	.byte	0x00, 0xf0, 0x11, 0x00


	//----- nvinfo : EIATTR_KPARAM_INFO
	.align		4
.L_29167:
        /*0108*/ 	.byte	0x04, 0x17
        /*010a*/ 	.short	(.L_29169 - .L_29168)
.L_29168:
        /*010c*/ 	.word	0x00000000
        /*0110*/ 	.short	0x0005
        /*0112*/ 	.short	0x0028
        /*0114*/ 	.byte	0x00, 0xf5, 0x21, 0x00


	//----- nvinfo : EIATTR_KPARAM_INFO
	.align		4
.L_29169:
        /*0118*/ 	.byte	0x04, 0x17
        /*011a*/ 	.short	(.L_29171 - .L_29170)
.L_29170:
        /*011c*/ 	.word	0x00000000
        /*0120*/ 	.short	0x0004
        /*0122*/ 	.short	0x0020
        /*0124*/ 	.byte	0x00, 0xf5, 0x21, 0x00


	//----- nvinfo : EIATTR_KPARAM_INFO
	.align		4
.L_29171:
        /*0128*/ 	.byte	0x04, 0x17
        /*012a*/ 	.short	(.L_29173 - .L_29172)
.L_29172:
        /*012c*/ 	.word	0x00000000
        /*0130*/ 	.short	0x0003
        /*0132*/ 	.short	0x0018
        /*0134*/ 	.byte	0x00, 0xf5, 0x21, 0x00


	//----- nvinfo : EIATTR_KPARAM_INFO
	.align		4
.L_29173:
        /*0138*/ 	.byte	0x04, 0x17
        /*013a*/ 	.short	(.L_29175 - .L_29174)
.L_29174:
        /*013c*/ 	.word	0x00000000
        /*0140*/ 	.short	0x0002
        /*0142*/ 	.short	0x0010
        /*0144*/ 	.byte	0x00, 0xf5, 0x21, 0x00


	//----- nvinfo : EIATTR_KPARAM_INFO
	.align		4
.L_29175:
        /*0148*/ 	.byte	0x04, 0x17
        /*014a*/ 	.short	(.L_29177 - .L_29176)
.L_29176:
        /*014c*/ 	.word	0x00000000
        /*0150*/ 	.short	0x0001
        /*0152*/ 	.short	0x0008
        /*0154*/ 	.byte	0x00, 0xf5, 0x21, 0x00


	//----- nvinfo : EIATTR_KPARAM_INFO
	.align		4
.L_29177:
        /*0158*/ 	.byte	0x04, 0x17
        /*015a*/ 	.short	(.L_29179 - .L_29178)
.L_29178:
        /*015c*/ 	.word	0x00000000
        /*0160*/ 	.short	0x0000
        /*0162*/ 	.short	0x0000
        /*0164*/ 	.byte	0x00, 0xf5, 0x21, 0x00


	//----- nvinfo : EIATTR_SPARSE_MMA_MASK
	.align		4
.L_29179:
        /*0168*/ 	.byte	0x03, 0x50
        /*016a*/ 	.short	0x0000


	//----- nvinfo : EIATTR_MAXREG_COUNT
	.align		4
        /*016c*/ 	.byte	0x03, 0x1b
        /*016e*/ 	.short	0x00ff


	//----- nvinfo : EIATTR_NUM_BARRIERS
	.align		4
        /*0170*/ 	.byte	0x02, 0x4c
        /*0172*/ 	.byte	0x01
	.zero		1


	//----- nvinfo : EIATTR_MERCURY_ISA_VERSION
	.align		4
        /*0174*/ 	.byte	0x03, 0x5f
        /*0176*/ 	.short	0x0101


	//----- nvinfo : EIATTR_COOP_GROUP_MASK_REGIDS
	.align		4
        /*0178*/ 	.byte	0x04, 0x29
        /*017a*/ 	.short	(.L_29181 - .L_29180)


	//   ....[0]....
.L_29180:
        /*017c*/ 	.word	0xffffffff


	//   ....[1]....
        /*0180*/ 	.word	0xffffffff


	//   ....[2]....
        /*0184*/ 	.word	0xffffffff


	//   ....[3]....
        /*0188*/ 	.word	0xffffffff


	//   ....[4]....
        /*018c*/ 	.word	0xffffffff


	//   ....[5]....
        /*0190*/ 	.word	0xffffffff


	//   ....[6]....
        /*0194*/ 	.word	0xffffffff


	//   ....[7]....
        /*0198*/ 	.word	0xffffffff


	//   ....[8]....
        /*019c*/ 	.word	0xffffffff


	//   ....[9]....
        /*01a0*/ 	.word	0xffffffff


	//   ....[10]....
        /*01a4*/ 	.word	0xffffffff


	//   ....[11]....
        /*01a8*/ 	.word	0xffffffff


	//   ....[12]....
        /*01ac*/ 	.word	0xffffffff


	//   ....[13]....
        /*01b0*/ 	.word	0xffffffff


	//   ....[14]....
        /*01b4*/ 	.word	0xffffffff


	//   ....[15]....
        /*01b8*/ 	.word	0xffffffff


	//   ....[16]....
        /*01bc*/ 	.word	0x05000008


	//   ....[17]....
        /*01c0*/ 	.word	0x05000008


	//   ....[18]....
        /*01c4*/ 	.word	0x05000008


	//   ....[19]....
        /*01c8*/ 	.word	0x05000008


	//   ....[20]....
        /*01cc*/ 	.word	0x05000008


	//----- nvinfo : EIATTR_COOP_GROUP_INSTR_OFFSETS
	.align		4
.L_29181:
        /*01d0*/ 	.byte	0x04, 0x28
        /*01d2*/ 	.short	(.L_29183 - .L_29182)


	//   ....[0]....
.L_29182:
        /*01d4*/ 	.word	0x00000bb0


	//   ....[1]....
        /*01d8*/ 	.word	0x00000bd0


	//   ....[2]....
        /*01dc*/ 	.word	0x00000db0


	//   ....[3]....
        /*01e0*/ 	.word	0x00000dd0


	//   ....[4]....
        /*01e4*/ 	.word	0x00000df0


	//   ....[5]....
        /*01e8*/ 	.word	0x00000f00


	//   ....[6]....
        /*01ec*/ 	.word	0x00000f20


	//   ....[7]....
        /*01f0*/ 	.word	0x00000f50


	//   ....[8]....
        /*01f4*/ 	.word	0x00001df0


	//   ....[9]....
        /*01f8*/ 	.word	0x00001e20


	//   ....[10]....
        /*01fc*/ 	.word	0x00001e40


	//   ....[11]....
        /*0200*/ 	.word	0x00001e60


	//   ....[12]....
        /*0204*/ 	.word	0x00001e80


	//   ....[13]....
        /*0208*/ 	.word	0x00001ed0


	//   ....[14]....
        /*020c*/ 	.word	0x00001ef0


	//   ....[15]....
        /*0210*/ 	.word	0x00001f10


	//   ....[16]....
        /*0214*/ 	.word	0x00003a00


	//   ....[17]....
        /*0218*/ 	.word	0x00003a90


	//   ....[18]....
        /*021c*/ 	.word	0x00003b30


	//   ....[19]....
        /*0220*/ 	.word	0x00003bc0


	//   ....[20]....
        /*0224*/ 	.word	0x00003c30


	//----- nvinfo : EIATTR_VRC_CTA_INIT_COUNT
	.align		4
.L_29183:
        /*0228*/ 	.byte	0x02, 0x4a
	.zero		1
	.zero		1


	//----- nvinfo : EIATTR_EXIT_INSTR_OFFSETS
	.align		4
        /*022c*/ 	.byte	0x04, 0x1c
        /*022e*/ 	.short	(.L_29185 - .L_29184)


	//   ....[0]....
.L_29184:
        /*0230*/ 	.word	0x000000d0


	//   ....[1]....
        /*0234*/ 	.word	0x000038b0


	//   ....[2]....
        /*0238*/ 	.word	0x00003990


	//----- nvinfo : EIATTR_CRS_STACK_SIZE
	.align		4
.L_29185:
        /*023c*/ 	.byte	0x04, 0x1e
        /*023e*/ 	.short	(.L_29187 - .L_29186)
.L_29186:
        /*0240*/ 	.word	0x00000000


	//----- nvinfo : EIATTR_CBANK_PARAM_SIZE
	.align		4
.L_29187:
        /*0244*/ 	.byte	0x03, 0x19
        /*0246*/ 	.short	0x008c


	//----- nvinfo : EIATTR_PARAM_CBANK
	.align		4
        /*0248*/ 	.byte	0x04, 0x0a
        /*024a*/ 	.short	(.L_29189 - .L_29188)
	.align		4
.L_29188:
        /*024c*/ 	.word	index@(.nv.constant0._ZN4vllm25paged_attention_v2_kernelIttLi32ELi8ELi128ELNS_18Fp8KVCacheDataTypeE0ELb0ELi512EEEvPfS2_PT_PKS3_PKT0_S9_ifPKiSB_iPKfiiiSD_SD_iiiii)
        /*0250*/ 	.short	0x0380
        /*0252*/ 	.short	0x008c


	//----- nvinfo : EIATTR_SW_WAR
	.align		4
.L_29189:
        /*0254*/ 	.byte	0x04, 0x36
        /*0256*/ 	.short	(.L_29191 - .L_29190)
.L_29190:
        /*0258*/ 	.word	0x00000008
.L_29191:


//--------------------- .nv.info._ZN4vllm32paged_attention_v2_reduce_kernelItLi256ELi128ELi512EEEvPT_PKfS4_PKS1_PKii --------------------------
	.section	.nv.info._ZN4vllm32paged_attention_v2_reduce_kernelItLi256ELi128ELi512EEEvPT_PKfS4_PKS1_PKii,"",@"SHT_CUDA_INFO"
	.sectionflags	@""
	.align	4


	//----- nvinfo : EIATTR_CUDA_API_VERSION
	.align		4
        /*0000*/ 	.byte	0x04, 0x37
        /*0002*/ 	.short	(.L_29193 - .L_29192)
.L_29192:
        /*0004*/ 	.word	0x00000082


	//----- nvinfo : EIATTR_KPARAM_INFO
	.align		4
.L_29193:
        /*0008*/ 	.byte	0x04, 0x17
        /*000a*/ 	.short	(.L_29195 - .L_29194)
.L_29194:
        /*000c*/ 	.word	0x00000000
        /*0010*/ 	.short	0x0005
        /*0012*/ 	.short	0x0028
        /*0014*/ 	.byte	0x00, 0xf0, 0x11, 0x00


	//----- nvinfo : EIATTR_KPARAM_INFO
	.align		4
.L_29195:
        /*0018*/ 	.byte	0x04, 0x17
        /*001a*/ 	.short	(.L_29197 - .L_29196)
.L_29196:
        /*001c*/ 	.word	0x00000000
        /*0020*/ 	.short	0x0004
        /*0022*/ 	.short	0x0020
        /*0024*/ 	.byte	0x00, 0xf5, 0x21, 0x00


	//----- nvinfo : EIATTR_KPARAM_INFO
	.align		4
.L_29197:
        /*0028*/ 	.byte	0x04, 0x17
        /*002a*/ 	.short	(.L_29199 - .L_29198)
.L_29198:
        /*002c*/ 	.word	0x00000000
        /*0030*/ 	.short	0x0003
        /*0032*/ 	.short	0x0018
        /*0034*/ 	.byte	0x00, 0xf5, 0x21, 0x00


	//----- nvinfo : EIATTR_KPARAM_INFO
	.align		4
.L_29199:
        /*0038*/ 	.byte	0x04, 0x17
        /*003a*/ 	.short	(.L_29201 - .L_29200)
.L_29200:
        /*003c*/ 	.word	0x00000000
        /*0040*/ 	.short	0x0002
        /*0042*/ 	.short	0x0010
        /*0044*/ 	.byte	0x00, 0xf5, 0x21, 0x00


	//----- nvinfo : EIATTR_KPARAM_INFO
	.align		4
.L_29201:
        /*0048*/ 	.byte	0x04, 0x17
        /*004a*/ 	.short	(.L_29203 - .L_29202)
.L_29202:
        /*004c*/ 	.word	0x00000000
        /*0050*/ 	.short	0x0001
        /*0052*/ 	.short	0x0008
        /*0054*/ 	.byte	0x00, 0xf5, 0x21, 0x00


	//----- nvinfo : EIATTR_KPARAM_INFO
	.align		4
.L_29203:
        /*0058*/ 	.byte	0x04, 0x17
        /*005a*/ 	.short	(.L_29205 - .L_29204)
.L_29204:
        /*005c*/ 	.word	0x00000000
        /*0060*/ 	.short	0x0000
        /*0062*/ 	.short	0x0000
        /*0064*/ 	.byte	0x00, 0xf5, 0x21, 0x00


	//----- nvinfo : EIATTR_SPARSE_MMA_MASK
	.align		4
.L_29205:
        /*0068*/ 	.byte	0x03, 0x50
        /*006a*/ 	.short	0x0000


	//----- nvinfo : EIATTR_MAXREG_COUNT
	.align		4
        /*006c*/ 	.byte	0x03, 0x1b
        /*006e*/ 	.short	0x00ff


	//----- nvinfo : EIATTR_NUM_BARRIERS
	.align		4
        /*0070*/ 	.byte	0x02, 0x4c
        /*0072*/ 	.byte	0x01
	.zero		1


	//----- nvinfo : EIATTR_MERCURY_ISA_VERSION
	.align		4
        /*0074*/ 	.byte	0x03, 0x5f
        /*0076*/ 	.short	0x0101


	//----- nvinfo : EIATTR_COOP_GROUP_MASK_REGIDS
	.align		4
        /*0078*/ 	.byte	0x04, 0x29
        /*007a*/ 	.short	(.L_29207 - .L_29206)


	//   ....[0]....
.L_29206:
        /*007c*/ 	.word	0xffffffff


	//   ....[1]....
        /*0080*/ 	.word	0xffffffff


	//   ....[2]....
        /*0084*/ 	.word	0xffffffff


	//   ....[3]....
        /*0088*/ 	.word	0xffffffff


	//   ....[4]....
        /*008c*/ 	.word	0xffffffff


	//   ....[5]....
        /*0090*/ 	.word	0xffffffff


	//   ....[6]....
        /*0094*/ 	.word	0xffffffff


	//   ....[7]....
        /*0098*/ 	.word	0xffffffff


	//   ....[8]....
        /*009c*/ 	.word	0xffffffff


	//   ....[9]....
        /*00a0*/ 	.word	0xffffffff


	//   ....[10]....
        /*00a4*/ 	.word	0xffffffff


	//   ....[11]....
        /*00a8*/ 	.word	0xffffffff


	//   ....[12]....
        /*00ac*/ 	.word	0xffffffff


	//   ....[13]....
        /*00b0*/ 	.word	0xffffffff


	//   ....[14]....
        /*00b4*/ 	.word	0xffffffff


	//   ....[15]....
        /*00b8*/ 	.word	0xffffffff


	//----- nvinfo : EIATTR_COOP_GROUP_INSTR_OFFSETS
	.align		4
.L_29207:
        /*00bc*/ 	.byte	0x04, 0x28
        /*00be*/ 	.short	(.L_29209 - .L_29208)


	//   ....[0]....
.L_29208:
        /*00c0*/ 	.word	0x00000f90


	//   ....[1]....
        /*00c4*/ 	.word	0x00001040


	//   ....[2]....
        /*00c8*/ 	.word	0x00001080


	//   ....[3]....
        /*00cc*/ 	.word	0x000010b0


	//   ....[4]....
        /*00d0*/ 	.word	0x000010e0


	//   ....[5]....
        /*00d4*/ 	.word	0x00001130


	//   ....[6]....
        /*00d8*/ 	.word	0x00001150


	//   ....[7]....
        /*00dc*/ 	.word	0x00001180


	//   ....[8]....
        /*00e0*/ 	.word	0x00001a30


	//   ....[9]....
        /*00e4*/ 	.word	0x00001ac0


	//   ....[10]....
        /*00e8*/ 	.word	0x00001ae0


	//   ....[11]....
        /*00ec*/ 	.word	0x00001b00


	//   ....[12]....
        /*00f0*/ 	.word	0x00001b20


	//   ....[13]....
        /*00f4*/ 	.word	0x00001ba0


	//   ....[14]....
        /*00f8*/ 	.word	0x00001bc0


	//   ....[15]....
        /*00fc*/ 	.word	0x00001c00


	//----- nvinfo : EIATTR_VRC_CTA_INIT_COUNT
	.align		4
.L_29209:
        /*0100*/ 	.byte	0x02, 0x4a
	.zero		1
	.zero		1


	//----- nvinfo : EIATTR_EXIT_INSTR_OFFSETS
	.align		4
        /*0104*/ 	.byte	0x04, 0x1c
        /*0106*/ 	.short	(.L_29211 - .L_29210)


	//   ....[0]....
.L_29210:
        /*0108*/ 	.word	0x000001a0


	//   ....[1]....
        /*010c*/ 	.word	0x000004f0


	//   ....[2]....
        /*0110*/ 	.word	0x00000810


	//   ....[3]....
        /*0114*/ 	.word	0x00001c20


	//   ....[4]....
        /*0118*/ 	.word	0x000028a0


	//   ....[5]....
        /*011c*/ 	.word	0x00003240


	//----- nvinfo : EIATTR_CRS_STACK_SIZE
	.align		4
.L_29211:
        /*0120*/ 	.byte	0x04, 0x1e
        /*0122*/ 	.short	(.L_29213 - .L_29212)
.L_29212:
        /*0124*/ 	.word	0x00000000


	//----- nvinfo : EIATTR_CBANK_PARAM_SIZE
	.align		4
.L_29213:
        /*0128*/ 	.byte	0x03, 0x19
        /*012a*/ 	.short	0x002c


	//----- nvinfo : EIATTR_PARAM_CBANK
	.align		4
        /*012c*/ 	.byte	0x04, 0x0a
        /*012e*/ 	.short	(.L_29215 - .L_29214)
	.align		4
.L_29214:
        /*0130*/ 	.word	index@(.nv.constant0._ZN4vllm32paged_attention_v2_reduce_kernelItLi256ELi128ELi512EEEvPT_PKfS4_PKS1_PKii)
        /*0134*/ 	.short	0x0380
        /*0136*/ 	.short	0x002c


	//----- nvinfo : EIATTR_SW_WAR
	.align		4
.L_29215:
        /*0138*/ 	.byte	0x04, 0x36
        /*013a*/ 	.short	(.L_29217 - .L_29216)
.L_29216:
        /*013c*/ 	.word	0x00000008
.L_29217:


//--------------------- .nv.info._ZN4vllm25paged_attention_v2_kernelIttLi256ELi8ELi128ELNS_18Fp8KVCacheDataTypeE0ELb1ELi512EEEvPfS2_PT_PKS3_PKT0_S9_ifPKiSB_iPKfiiiSD_SD_iiiii --------------------------
	.section	.nv.info._ZN4vllm25paged_attention_v2_kernelIttLi256ELi8ELi128ELNS_18Fp8KVCacheDataTypeE0ELb1ELi512EEEvPfS2_PT_PKS3_PKT0_S9_ifPKiSB_iPKfiiiSD_SD_iiiii,"",@"SHT_CUDA_INFO"
	.sectionflags	@""
	.align	4


	//----- nvinfo : EIATTR_CUDA_API_VERSION
	.align		4
        /*0000*/ 	.byte	0x04, 0x37
        /*0002*/ 	.short	(.L_29219 - .L_29218)
.L_29218:
        /*0004*/ 	.word	0x00000082


	//----- nvinfo : EIATTR_KPARAM_INFO
	.align		4
.L_29219:
        /*0008*/ 	.byte	0x04, 0x17
        /*000a*/ 	.short	(.L_29221 - .L_29220)
.L_29220:
        /*000c*/ 	.word	0x00000000
        /*0010*/ 	.short	0x0015
        /*0012*/ 	.short	0x0088
        /*0014*/ 	.byte	0x00, 0xf0, 0x11, 0x00


	//----- nvinfo : EIATTR_KPARAM_INFO
	.align		4
.L_29221:
        /*0018*/ 	.byte	0x04, 0x17
        /*001a*/ 	.short	(.L_29223 - .L_29222)
.L_29222:
        /*001c*/ 	.word	0x00000000
        /*0020*/ 	.short	0x0014
        /*0022*/ 	.short	0x0084
        /*0024*/ 	.byte	0x00, 0xf0, 0x11, 0x00


	//----- nvinfo : EIATTR_KPARAM_INFO
	.align		4
.L_29223:
        /*0028*/ 	.byte	0x04, 0x17
        /*002a*/ 	.short	(.L_29225 - .L_29224)
.L_29224:
        /*002c*/ 	.word	0x00000000
        /*0030*/ 	.short	0x0013
        /*0032*/ 	.short	0x0080
        /*0034*/ 	.byte	0x00, 0xf0, 0x11, 0x00


	//----- nvinfo : EIATTR_KPARAM_INFO
	.align		4
.L_29225:
        /*0038*/ 	.byte	0x04, 0x17
        /*003a*/ 	.short	(.L_29227 - .L_29226)
.L_29226:
        /*003c*/ 	.word	0x00000000
        /*0040*/ 	.short	0x0012
        /*0042*/ 	.short	0x007c
        /*0044*/ 	.byte	0x00, 0xf0, 0x11, 0x00


	//----- nvinfo : EIATTR_KPARAM_INFO
	.align		4
.L_29227:
        /*0048*/ 	.byte	0x04, 0x17
        /*004a*/ 	.short	(.L_29229 - .L_29228)
.L_29228:
        /*004c*/ 	.word	0x00000000
        /*0050*/ 	.short	0x0011
        /*0052*/ 	.short	0x0078
        /*0054*/ 	.byte	0x00, 0xf0, 0x11, 0x00


	//----- nvinfo : EIATTR_KPARAM_INFO
	.align		4
.L_29229:
        /*0058*/ 	.byte	0x04, 0x17
        /*005a*/ 	.short	(.L_29231 - .L_29230)
.L_29230:
        /*005c*/ 	.word	0x00000000
        /*0060*/ 	.short	0x0010
        /*0062*/ 	.short	0x0070
        /*0064*/ 	.byte	0x00, 0xf5, 0x21, 0x00


	//----- nvinfo : EIATTR_KPARAM_INFO
	.align		4
.L_29231:
        /*0068*/ 	.byte	0x04, 0x17
        /*006a*/ 	.short	(.L_29233 - .L_29232)
.L_29232:
        /*006c*/ 	.word	0x00000000
        /*0070*/ 	.short	0x000f
        /*0072*/ 	.short	0x0068
        /*0074*/ 	.byte	0x00, 0xf5, 0x21, 0x00


	//----- nvinfo : EIATTR_KPARAM_INFO
	.align		4
.L_29233:
        /*0078*/ 	.byte	0x04, 0x17
        /*007a*/ 	.short	(.L_29235 - .L_29234)
.L_29234:
        /*007c*/ 	.word	0x00000000
        /*0080*/ 	.short	0x000e
        /*0082*/ 	.short	0x0060
        /*0084*/ 	.byte	0x00, 0xf0, 0x11, 0x00


	//----- nvinfo : EIATTR_KPARAM_INFO
	.align		4
.L_29235:
        /*0088*/ 	.byte	0x04, 0x17
        /*008a*/ 	.short	(.L_29237 - .L_29236)
.L_29236:
        /*008c*/ 	.word	0x00000000
        /*0090*/ 	.short	0x000d
        /*0092*/ 	.short	0x005c
        /*0094*/ 	.byte	0x00, 0xf0, 0x11, 0x00


	//----- nvinfo : EIATTR_KPARAM_INFO
	.align		4
.L_29237:
        /*0098*/ 	.byte	0x04, 0x17
        /*009a*/ 	.short	(.L_29239 - .L_29238)
.L_29238:
        /*009c*/ 	.word	0x00000000
        /*00a0*/ 	.short	0x000c
        /*00a2*/ 	.short	0x0058
        /*00a4*/ 	.byte	0x00, 0xf0, 0x11, 0x00


	//----- nvinfo : EIATTR_KPARAM_INFO
	.align		4
.L_29239:
        /*00a8*/ 	.byte	0x04, 0x17
        /*00aa*/ 	.short	(.L_29241 - .L_29240)
.L_29240:
        /*00ac*/ 	.word	0x00000000
        /*00b0*/ 	.short	0x000b
        /*00b2*/ 	.short	0x0050
        /*00b4*/ 	.byte	0x00, 0xf5, 0x21, 0x00


	//----- nvinfo : EIATTR_KPARAM_INFO
	.align		4
.L_29241:
        /*00b8*/ 	.byte	0x04, 0x17
        /*00ba*/ 	.short	(.L_29243 - .L_29242)
.L_29242:
        /*00bc*/ 	.word	0x00000000
        /*00c0*/ 	.short	0x000a
        /*00c2*/ 	.short	0x0048
        /*00c4*/ 	.byte	0x00, 0xf0, 0x11, 0x00


	//----- nvinfo : EIATTR_KPARAM_INFO
	.align		4
.L_29243:
        /*00c8*/ 	.byte	0x04, 0x17
        /*00ca*/ 	.short	(.L_29245 - .L_29244)
.L_29244:
        /*00cc*/ 	.word	0x00000000
        /*00d0*/ 	.short	0x0009
        /*00d2*/ 	.short	0x0040
        /*00d4*/ 	.byte	0x00, 0xf5, 0x21, 0x00


	//----- nvinfo : EIATTR_KPARAM_INFO
	.align		4
.L_29245:
        /*00d8*/ 	.byte	0x04, 0x17
        /*00da*/ 	.short	(.L_29247 - .L_29246)
.L_29246:
        /*00dc*/ 	.word	0x00000000
        /*00e0*/ 	.short	0x0008
        /*00e2*/ 	.short	0x0038
        /*00e4*/ 	.byte	0x00, 0xf5, 0x21, 0x00


	//----- nvinfo : EIATTR_KPARAM_INFO
	.align		4
.L_29247:
        /*00e8*/ 	.byte	0x04, 0x17
        /*00ea*/ 	.short	(.L_29249 - .L_29248)
.L_29248:
        /*00ec*/ 	.word	0x00000000
        /*00f0*/ 	.short	0x0007
        /*00f2*/ 	.short	0x0034
        /*00f4*/ 	.byte	0x00, 0xf0, 0x11, 0x00


	//----- nvinfo : EIATTR_KPARAM_INFO
	.align		4
.L_29249:
        /*00f8*/ 	.byte	0x04, 0x17
        /*00fa*/ 	.short	(.L_29251 - .L_29250)
.L_29250:
        /*00fc*/ 	.word	0x00000000
        /*0100*/ 	.short	0x0006
        /*0102*/ 	.short	0x0030
        /*0104*/ 	.byte	0x00, 0xf0, 0x11, 0x00


	//----- nvinfo : EIATTR_KPARAM_INFO
	.align		4
.L_29251:
        /*0108*/ 	.byte	0x04, 0x17
        /*010a*/ 	.short	(.L_29253 - .L_29252)
.L_29252:
        /*010c*/ 	.word	0x00000000
        /*0110*/ 	.short	0x0005
        /*0112*/ 	.short	0x0028
        /*0114*/ 	.byte	0x00, 0xf5, 0x21, 0x00


	//----- nvinfo : EIATTR_KPARAM_INFO
	.align		4
.L_29253:
        /*0118*/ 	.byte	0x04, 0x17
        /*011a*/ 	.short	(.L_29255 - .L_29254)
.L_29254:
        /*011c*/ 	.word	0x00000000
        /*0120*/ 	.short	0x0004
        /*0122*/ 	.short	0x0020
        /*0124*/ 	.byte	0x00, 0xf5, 0x21, 0x00


	//----- nvinfo : EIATTR_KPARAM_INFO
	.align		4
.L_29255:
        /*0128*/ 	.byte	0x04, 0x17
        /*012a*/ 	.short	(.L_29257 - .L_29256)
.L_29256:
        /*012c*/ 	.word	0x00000000
        /*0130*/ 	.short	0x0003
        /*0132*/ 	.short	0x0018
        /*0134*/ 	.byte	0x00, 0xf5, 0x21, 0x00


	//----- nvinfo : EIATTR_KPARAM_INFO
	.align		4
.L_29257:
        /*0138*/ 	.byte	0x04, 0x17
        /*013a*/ 	.short	(.L_29259 - .L_29258)
.L_29258:
        /*013c*/ 	.word	0x00000000
        /*0140*/ 	.short	0x0002
        /*0142*/ 	.short	0x0010
        /*0144*/ 	.byte	0x00, 0xf5, 0x21, 0x00


	//----- nvinfo : EIATTR_KPARAM_INFO
	.align		4
.L_29259:
        /*0148*/ 	.byte	0x04, 0x17
        /*014a*/ 	.short	(.L_29261 - .L_29260)
.L_29260:
        /*014c*/ 	.word	0x00000000
        /*0150*/ 	.short	0x0001
        /*0152*/ 	.short	0x0008
        /*0154*/ 	.byte	0x00, 0xf5, 0x21, 0x00


	//----- nvinfo : EIATTR_KPARAM_INFO
	.align		4
.L_29261:
        /*0158*/ 	.byte	0x04, 0x17
        /*015a*/ 	.short	(.L_29263 - .L_29262)
.L_29262:
        /*015c*/ 	.word	0x00000000
        /*0160*/ 	.short	0x0000
        /*0162*/ 	.short	0x0000
        /*0164*/ 	.byte	0x00, 0xf5, 0x21, 0x00


	//----- nvinfo : EIATTR_SPARSE_MMA_MASK
	.align		4
.L_29263:
        /*0168*/ 	.byte	0x03, 0x50
        /*016a*/ 	.short	0x0000


	//----- nvinfo : EIATTR_MAXREG_COUNT
	.align		4
        /*016c*/ 	.byte	0x03, 0x1b
        /*016e*/ 	.short	0x00ff


	//----- nvinfo : EIATTR_NUM_BARRIERS
	.align		4
        /*0170*/ 	.byte	0x02, 0x4c
        /*0172*/ 	.byte	0x01
	.zero		1


	//----- nvinfo : EIATTR_MERCURY_ISA_VERSION
	.align		4
        /*0174*/ 	.byte	0x03, 0x5f
        /*0176*/ 	.short	0x0101


	//----- nvinfo : EIATTR_COOP_GROUP_MASK_REGIDS
	.align		4
        /*0178*/ 	.byte	0x04, 0x29
        /*017a*/ 	.short	(.L_29265 - .L_29264)


	//   ....[0]....
.L_29264:
        /*017c*/ 	.word	0xffffffff


	//   ....[1]....
        /*0180*/ 	.word	0xffffffff


	//   ....[2]....
        /*0184*/ 	.word	0xffffffff


	//   ....[3]....
        /*0188*/ 	.word	0xffffffff


	//   ....[4]....
        /*018c*/ 	.word	0xffffffff


	//   ....[5]....
        /*0190*/ 	.word	0xffffffff


	//   ....[6]....
        /*0194*/ 	.word	0xffffffff


	//   ....[7]....
        /*0198*/ 	.word	0xffffffff


	//   ....[8]....
        /*019c*/ 	.word	0xffffffff


	//   ....[9]....
        /*01a0*/ 	.word	0xffffffff


	//   ....[10]....
        /*01a4*/ 	.word	0xffffffff


	//   ....[11]....
        /*01a8*/ 	.word	0xffffffff


	//   ....[12]....
        /*01ac*/ 	.word	0xffffffff


	//   ....[13]....
        /*01b0*/ 	.word	0xffffffff


	//   ....[14]....
        /*01b4*/ 	.word	0xffffffff


	//   ....[15]....
        /*01b8*/ 	.word	0xffffffff


	//   ....[16]....
        /*01bc*/ 	.word	0x0500000c


	//   ....[17]....
        /*01c0*/ 	.word	0x0500000c


	//   ....[18]....
        /*01c4*/ 	.word	0x0500000c


	//   ....[19]....
        /*01c8*/ 	.word	0x0500000c


	//   ....[20]....
        /*01cc*/ 	.word	0x0500000c


	//----- nvinfo : EIATTR_COOP_GROUP_INSTR_OFFSETS
	.align		4
.L_29265:
        /*01d0*/ 	.byte	0x04, 0x28
        /*01d2*/ 	.short	(.L_29267 - .L_29266)


	//   ....[0]....
.L_29266:
        /*01d4*/ 	.word	0x00001f80


	//   ....[1]....
        /*01d8*/ 	.word	0x00001fa0


	//   ....[2]....
        /*01dc*/ 	.word	0x00002280


	//   ....[3]....
        /*01e0*/ 	.word	0x000022a0


	//   ....[4]....
        /*01e4*/ 	.word	0x000022c0


	//   ....[5]....
        /*01e8*/ 	.word	0x000023e0


	//   ....[6]....
        /*01ec*/ 	.word	0x00002400


	//   ....[7]....
        /*01f0*/ 	.word	0x00002420


	//   ....[8]....
        /*01f4*/ 	.word	0x00003260


	//   ....[9]....
        /*01f8*/ 	.word	0x00003290


	//   ....[10]....
        /*01fc*/ 	.word	0x000032b0


	//   ....[11]....
        /*0200*/ 	.word	0x000032d0


	//   ....[12]....
        /*0204*/ 	.word	0x000032f0


	//   ....[13]....
        /*0208*/ 	.word	0x00003340


	//   ....[14]....
        /*020c*/ 	.word	0x00003360


	//   ....[15]....
        /*0210*/ 	.word	0x00003380


	//   ....[16]....
        /*0214*/ 	.word	0x00006240


	//   ....[17]....
        /*0218*/ 	.word	0x000062e0


	//   ....[18]....
        /*021c*/ 	.word	0x00006380


	//   ....[19]....
        /*0220*/ 	.word	0x00006420


	//   ....[20]....
        /*0224*/ 	.word	0x00006490


	//----- nvinfo : EIATTR_VRC_CTA_INIT_COUNT
	.align		4
.L_29267:
        /*0228*/ 	.byte	0x02, 0x4a
	.zero		1
	.zero		1


	//----- nvinfo : EIATTR_EXIT_INSTR_OFFSETS
	.align		4
        /*022c*/ 	.byte	0x04, 0x1c
        /*022e*/ 	.short	(.L_29269 - .L_29268)


	//   ....[0]....
.L_29268:
        /*0230*/ 	.word	0x000000d0


	//   ....[1]....
        /*0234*/ 	.word	0x00006010


	//   ....[2]....
        /*0238*/ 	.word	0x000061d0


	//----- nvinfo : EIATTR_CRS_STACK_SIZE
	.align		4
.L_29269:
        /*023c*/ 	.byte	0x04, 0x1e
        /*023e*/ 	.short	(.L_29271 - .L_29270)
.L_29270:
        /*0240*/ 	.word	0x00000000


	//----- nvinfo : EIATTR_CBANK_PARAM_SIZE
	.align		4
.L_29271:
        /*0244*/ 	.byte	0x03, 0x19
        /*0246*/ 	.short	0x008c


	//----- nvinfo : EIATTR_PARAM_CBANK
	.align		4
        /*0248*/ 	.byte	0x04, 0x0a
        /*024a*/ 	.short	(.L_29273 - .L_29272)
	.align		4
.L_29272:
        /*024c*/ 	.word	index@(.nv.constant0._ZN4vllm25paged_attention_v2_kernelIttLi256ELi8ELi128ELNS_18Fp8KVCacheDataTypeE0ELb1ELi512EEEvPfS2_PT_PKS3_PKT0_S9_ifPKiSB_iPKfiiiSD_SD_iiiii)
        /*0250*/ 	.short	0x0380
        /*0252*/ 	.short	0x008c


	//----- nvinfo : EIATTR_SW_WAR
	.align		4
.L_29273:
        /*0254*/ 	.byte	0x04, 0x36
        /*0256*/ 	.short	(.L_29275 - .L_29274)
.L_29274:
        /*0258*/ 	.word	0x00000008
.L_29275:


//--------------------- .nv.info._ZN4vllm32paged_attention_v2_reduce_kernelItLi192ELi128ELi512EEEvPT_PKfS4_PKS1_PKii --------------------------
	.section	.nv.info._ZN4vllm32paged_attention_v2_reduce_kernelItLi192ELi128ELi512EEEvPT_PKfS4_PKS1_PKii,"",@"SHT_CUDA_INFO"
	.sectionflags	@""
	.align	4


	//----- nvinfo : EIATTR_CUDA_API_VERSION
	.align		4
        /*0000*/ 	.byte	0x04, 0x37
        /*0002*/ 	.short	(.L_29277 - .L_29276)
.L_29276:
        /*0004*/ 	.word	0x00000082


	//----- nvinfo : EIATTR_KPARAM_INFO
	.align		4
.L_29277:
        /*0008*/ 	.byte	0x04, 0x17
        /*000a*/ 	.short	(.L_29279 - .L_29278)
.L_29278:
        /*000c*/ 	.word	0x00000000
        /*0010*/ 	.short	0x0005
        /*0012*/ 	.short	0x0028
        /*0014*/ 	.byte	0x00, 0xf0, 0x11, 0x00


	//----- nvinfo : EIATTR_KPARAM_INFO
	.align		4
.L_29279:
        /*0018*/ 	.byte	0x04, 0x17
        /*001a*/ 	.short	(.L_29281 - .L_29280)
.L_29280:
        /*001c*/ 	.word	0x00000000
        /*0020*/ 	.short	0x0004
        /*0022*/ 	.short	0x0020
        /*0024*/ 	.byte	0x00, 0xf5, 0x21, 0x00


	//----- nvinfo : EIATTR_KPARAM_INFO
	.align		4
.L_29281:
        /*0028*/ 	.byte	0x04, 0x17
        /*002a*/ 	.short	(.L_29283 - .L_29282)
.L_29282:
        /*002c*/ 	.word	0x00000000
        /*0030*/ 	.short	0x0003
        /*0032*/ 	.short	0x0018
        /*0034*/ 	.byte	0x00, 0xf5, 0x21, 0x00


	//----- nvinfo : EIATTR_KPARAM_INFO
	.align		4
.L_29283:
        /*0038*/ 	.byte	0x04, 0x17
        /*003a*/ 	.short	(.L_29285 - .L_29284)
.L_29284:
        /*003c*/ 	.word	0x00000000
        /*0040*/ 	.short	0x0002
        /*0042*/ 	.short	0x0010
        /*0044*/ 	.byte	0x00, 0xf5, 0x21, 0x00


	//----- nvinfo : EIATTR_KPARAM_INFO
	.align		4
.L_29285:
        /*0048*/ 	.byte	0x04, 0x17
        /*004a*/ 	.short	(.L_29287 - .L_29286)
.L_29286:
        /*004c*/ 	.word	0x00000000
        /*0050*/ 	.short	0x0001
        /*0052*/ 	.short	0x0008
        /*0054*/ 	.byte	0x00, 0xf5, 0x21, 0x00


	//----- nvinfo : EIATTR_KPARAM_INFO
	.align		4
.L_29287:
        /*0058*/ 	.byte	0x04, 0x17
        /*005a*/ 	.short	(.L_29289 - .L_29288)
.L_29288:
        /*005c*/ 	.word	0x00000000
        /*0060*/ 	.short	0x0000
        /*0062*/ 	.short	0x0000
        /*0064*/ 	.byte	0x00, 0xf5, 0x21, 0x00


	//----- nvinfo : EIATTR_SPARSE_MMA_MASK
	.align		4
.L_29289:
        /*0068*/ 	.byte	0x03, 0x50
        /*006a*/ 	.short	0x0000


	//----- nvinfo : EIATTR_MAXREG_COUNT
	.align		4
        /*006c*/ 	.byte	0x03, 0x1b
        /*006e*/ 	.short	0x00ff


	//----- nvinfo : EIATTR_NUM_BARRIERS
	.align		4
        /*0070*/ 	.byte	0x02, 0x4c
        /*0072*/ 	.byte	0x01
	.zero		1


	//----- nvinfo : EIATTR_MERCURY_ISA_VERSION
	.align		4
        /*0074*/ 	.byte	0x03, 0x5f
        /*0076*/ 	.short	0x0101


	//----- nvinfo : EIATTR_COOP_GROUP_MASK_REGIDS
	.align		4
        /*0078*/ 	.byte	0x04, 0x29
        /*007a*/ 	.short	(.L_29291 - .L_29290)


	//   ....[0]....
.L_29290:
        /*007c*/ 	.word	0xffffffff


	//   ....[1]....
        /*0080*/ 	.word	0xffffffff


	//   ....[2]....
        /*0084*/ 	.word	0xffffffff


	//   ....[3]....
        /*0088*/ 	.word	0xffffffff


	//   ....[4]....
        /*008c*/ 	.word	0xffffffff


	//   ....[5]....
        /*0090*/ 	.word	0xffffffff


	//   ....[6]....
        /*0094*/ 	.word	0xffffffff


	//   ....[7]....
        /*0098*/ 	.word	0xffffffff


	//   ....[8]....
        /*009c*/ 	.word	0xffffffff


	//   ....[9]....
        /*00a0*/ 	.word	0xffffffff


	//   ....[10]....
        /*00a4*/ 	.word	0xffffffff


	//   ....[11]....
        /*00a8*/ 	.word	0xffffffff


	//   ....[12]....
        /*00ac*/ 	.word	0xffffffff


	//   ....[13]....
        /*00b0*/ 	.word	0xffffffff


	//   ....[14]....
        /*00b4*/ 	.word	0xffffffff


	//   ....[15]....
        /*00b8*/ 	.word	0xffffffff


	//----- nvinfo : EIATTR_COOP_GROUP_INSTR_OFFSETS
	.align		4
.L_29291:
        /*00bc*/ 	.byte	0x04, 0x28
        /*00be*/ 	.short	(.L_29293 - .L_29292)


	//   ....[0]....
.L_29292:
        /*00c0*/ 	.word	0x00001020


	//   ....[1]....
        /*00c4*/ 	.word	0x000010e0


	//   ....[2]....
        /*00c8*/ 	.word	0x00001110


	//   ....[3]....
        /*00cc*/ 	.word	0x00001140


	//   ....[4]....
        /*00d0*/ 	.word	0x00001180


	//   ....[5]....
        /*00d4*/ 	.word	0x000011d0


	//   ....[6]....
        /*00d8*/ 	.word	0x000011f0


	//   ....[7]....
        /*00dc*/ 	.word	0x00001210


	//   ....[8]....
        /*00e0*/ 	.word	0x00001ac0


	//   ....[9]....
        /*00e4*/ 	.word	0x00001b60


	//   ....[10]....
        /*00e8*/ 	.word	0x00001b80


	//   ....[11]....
        /*00ec*/ 	.word	0x00001ba0


	//   ....[12]....
        /*00f0*/ 	.word	0x00001bc0


	//   ....[13]....
        /*00f4*/ 	.word	0x00001c40


	//   ....[14]....
        /*00f8*/ 	.word	0x00001c60


	//   ....[15]....
        /*00fc*/ 	.word	0x00001ca0


	//----- nvinfo : EIATTR_VRC_CTA_INIT_COUNT
	.align		4
.L_29293:
        /*0100*/ 	.byte	0x02, 0x4a
	.zero		1
	.zero		1


	//----- nvinfo : EIATTR_EXIT_INSTR_OFFSETS
	.align		4
        /*0104*/ 	.byte	0x04, 0x1c
        /*0106*/ 	.short	(.L_29295 - .L_29294)


	//   ....[0]....
.L_29294:
        /*0108*/ 	.word	0x00000170


	//   ....[1]....
        /*010c*/ 	.word	0x00000530


	//   ....[2]....
        /*0110*/ 	.word	0x000008a0


	//   ....[3]....
        /*0114*/ 	.word	0x00001cb0


	//   ....[4]....
        /*0118*/ 	.word	0x00002960


	//   ....[5]....
        /*011c*/ 	.word	0x00003370


	//----- nvinfo : EIATTR_CRS_STACK_SIZE
	.align		4
.L_29295:
        /*0120*/ 	.byte	0x04, 0x1e
        /*0122*/ 	.short	(.L_29297 - .L_29296)
.L_29296:
        /*0124*/ 	.word	0x00000000


	//----- nvinfo : EIATTR_CBANK_PARAM_SIZE
	.align		4
.L_29297:
        /*0128*/ 	.byte	0x03, 0x19
        /*012a*/ 	.short	0x002c


	//----- nvinfo : EIATTR_PARAM_CBANK
	.align		4
        /*012c*/ 	.byte	0x04, 0x0a
        /*012e*/ 	.short	(.L_29299 - .L_29298)
	.align		4
.L_29298:
        /*0130*/ 	.word	index@(.nv.constant0._ZN4vllm32paged_attention_v2_reduce_kernelItLi192ELi128ELi512EEEvPT_PKfS4_PKS1_PKii)
        /*0134*/ 	.short	0x0380
        /*0136*/ 	.short	0x002c


	//----- nvinfo : EIATTR_SW_WAR
	.align		4
.L_29299:
        /*0138*/ 	.byte	0x04, 0x36
        /*013a*/ 	.short	(.L_29301 - .L_29300)
.L_29300:
        /*013c*/ 	.word	0x00000008
.L_29301:


//--------------------- .nv.info._ZN4vllm25paged_attention_v2_kernelIttLi192ELi8ELi128ELNS_18Fp8KVCacheDataTypeE0ELb1ELi512EEEvPfS2_PT_PKS3_PKT0_S9_ifPKiSB_iPKfiiiSD_SD_iiiii --------------------------
	.section	.nv.info._ZN4vllm25paged_attention_v2_kernelIttLi192ELi8ELi128ELNS_18Fp8KVCacheDataTypeE0ELb1ELi512EEEvPfS2_PT_PKS3_PKT0_S9_ifPKiSB_iPKfiiiSD_SD_iiiii,"",@"SHT_CUDA_INFO"
	.sectionflags	@""
	.align	4


	//----- nvinfo : EIATTR_CUDA_API_VERSION
	.align		4
        /*0000*/ 	.byte	0x04, 0x37
        /*0002*/ 	.short	(.L_29303 - .L_29302)
.L_29302:
        /*0004*/ 	.word	0x00000082


	//----- nvinfo : EIATTR_KPARAM_INFO
	.align		4
.L_29303:
        /*0008*/ 	.byte	0x04, 0x17
        /*000a*/ 	.short	(.L_29305 - .L_29304)
.L_29304:
        /*000c*/ 	.word	0x00000000
        /*0010*/ 	.short	0x0015
        /*0012*/ 	.short	0x0088
        /*0014*/ 	.byte	0x00, 0xf0, 0x11, 0x00


	//----- nvinfo : EIATTR_KPARAM_INFO
	.align		4
.L_29305:
        /*0018*/ 	.byte	0x04, 0x17
        /*001a*/ 	.short	(.L_29307 - .L_29306)
.L_29306:
        /*001c*/ 	.word	0x00000000
        /*0020*/ 	.short	0x0014
        /*0022*/ 	.short	0x0084
        /*0024*/ 	.byte	0x00, 0xf0, 0x11, 0x00


	//----- nvinfo : EIATTR_KPARAM_INFO
	.align		4
.L_29307:
        /*0028*/ 	.byte	0x04, 0x17
        /*002a*/ 	.short	(.L_29309 - .L_29308)
.L_29308:
        /*002c*/ 	.word	0x00000000
        /*0030*/ 	.short	0x0013
        /*0032*/ 	.short	0x0080
        /*0034*/ 	.byte	0x00, 0xf0, 0x11, 0x00


	//----- nvinfo : EIATTR_KPARAM_INFO
	.align		4
.L_29309:
        /*0038*/ 	.byte	0x04, 0x17
        /*003a*/ 	.short	(.L_29311 - .L_29310)
.L_29310:
        /*003c*/ 	.word	0x00000000
        /*0040*/ 	.short	0x0012
        /*0042*/ 	.short	0x007c
        /*0044*/ 	.byte	0x00, 0xf0, 0x11, 0x00


	//----- nvinfo : EIATTR_KPARAM_INFO
	.align		4
.L_29311:
        /*0048*/ 	.byte	0x04, 0x17
        /*004a*/ 	.short	(.L_29313 - .L_29312)
.L_29312:
        /*004c*/ 	.word	0x00000000
        /*0050*/ 	.short	0x0011
        /*0052*/ 	.short	0x0078
        /*0054*/ 	.byte	0x00, 0xf0, 0x11, 0x00


	//----- nvinfo : EIATTR_KPARAM_INFO
	.align		4
.L_29313:
        /*0058*/ 	.byte	0x04, 0x17
        /*005a*/ 	.short	(.L_29315 - .L_29314)
.L_29314:
        /*005c*/ 	.word	0x00000000
        /*0060*/ 	.short	0x0010
        /*0062*/ 	.short	0x0070
        /*0064*/ 	.byte	0x00, 0xf5, 0x21, 0x00


	//----- nvinfo : EIATTR_KPARAM_INFO
	.align		4
.L_29315:
        /*0068*/ 	.byte	0x04, 0x17
        /*006a*/ 	.short	(.L_29317 - .L_29316)
.L_29316:
        /*006c*/ 	.word	0x00000000
        /*0070*/ 	.short	0x000f
        /*0072*/ 	.short	0x0068
        /*0074*/ 	.byte	0x00, 0xf5, 0x21, 0x00


	//----- nvinfo : EIATTR_KPARAM_INFO
	.align		4
.L_29317:
        /*0078*/ 	.byte	0x04, 0x17
        /*007a*/ 	.short	(.L_29319 - .L_29318)
.L_29318:
        /*007c*/ 	.word	0x00000000
        /*0080*/ 	.short	0x000e
        /*0082*/ 	.short	0x0060
        /*0084*/ 	.byte	0x00, 0xf0, 0x11, 0x00


	//----- nvinfo : EIATTR_KPARAM_INFO
	.align		4
.L_29319:
        /*0088*/ 	.byte	0x04, 0x17
        /*008a*/ 	.short	(.L_29321 - .L_29320)
.L_29320:
        /*008c*/ 	.word	0x00000000
        /*0090*/ 	.short	0x000d
        /*0092*/ 	.short	0x005c
        /*0094*/ 	.byte	0x00, 0xf0, 0x11, 0x00


	//----- nvinfo : EIATTR_KPARAM_INFO
	.align		4
.L_29321:
        /*0098*/ 	.byte	0x04, 0x17
        /*009a*/ 	.short	(.L_29323 - .L_29322)
.L_29322:
        /*009c*/ 	.word	0x00000000
        /*00a0*/ 	.short	0x000c
        /*00a2*/ 	.short	0x0058
        /*00a4*/ 	.byte	0x00, 0xf0, 0x11, 0x00


	//----- nvinfo : EIATTR_KPARAM_INFO
	.align		4
.L_29323:
        /*00a8*/ 	.byte	0x04, 0x17
        /*00aa*/ 	.short	(.L_29325 - .L_29324)
.L_29324:
        /*00ac*/ 	.word	0x00000000
        /*00b0*/ 	.short	0x000b
        /*00b2*/ 	.short	0x0050
        /*00b4*/ 	.byte	0x00, 0xf5, 0x21, 0x00


	//----- nvinfo : EIATTR_KPARAM_INFO
	.align		4
.L_29325:
        /*00b8*/ 	.byte	0x04, 0x17
        /*00ba*/ 	.short	(.L_29327 - .L_29326)
.L_29326:
        /*00bc*/ 	.word	0x00000000
        /*00c0*/ 	.short	0x000a
        /*00c2*/ 	.short	0x0048
        /*00c4*/ 	.byte	0x00, 0xf0, 0x11, 0x00


	//----- nvinfo : EIATTR_KPARAM_INFO
	.align		4
.L_29327:
        /*00c8*/ 	.byte	0x04, 0x17
        /*00ca*/ 	.short	(.L_29329 - .L_29328)
.L_29328:
        /*00cc*/ 	.word	0x00000000
        /*00d0*/ 	.short	0x0009
        /*00d2*/ 	.short	0x0040
        /*00d4*/ 	.byte	0x00, 0xf5, 0x21, 0x00


	//----- nvinfo : EIATTR_KPARAM_INFO
	.align		4
.L_29329:
        /*00d8*/ 	.byte	0x04, 0x17
        /*00da*/ 	.short	(.L_29331 - .L_29330)
.L_29330:
        /*00dc*/ 	.word	0x00000000
        /*00e0*/ 	.short	0x0008
        /*00e2*/ 	.short	0x0038
        /*00e4*/ 	.byte	0x00, 0xf5, 0x21, 0x00


	//----- nvinfo : EIATTR_KPARAM_INFO
	.align		4
.L_29331:
        /*00e8*/ 	.byte	0x04, 0x17
        /*00ea*/ 	.short	(.L_29333 - .L_29332)
.L_29332:
        /*00ec*/ 	.word	0x00000000
        /*00f0*/ 	.short	0x0007
        /*00f2*/ 	.short	0x0034
        /*00f4*/ 	.byte	0x00, 0xf0, 0x11, 0x00


	//----- nvinfo : EIATTR_KPARAM_INFO
	.align		4
.L_29333:
        /*00f8*/ 	.byte	0x04, 0x17
        /*00fa*/ 	.short	(.L_29335 - .L_29334)
.L_29334:
        /*00fc*/ 	.word	0x00000000
        /*0100*/ 	.short	0x0006
        /*0102*/ 	.short	0x0030
        /*0104*/ 	.byte	0x00, 0xf0, 0x11, 0x00


	//----- nvinfo : EIATTR_KPARAM_INFO
	.align		4
.L_29335:
        /*0108*/ 	.byte	0x04, 0x17
        /*010a*/ 	.short	(.L_29337 - .L_29336)
.L_29336:
        /*010c*/ 	.word	0x00000000
        /*0110*/ 	.short	0x0005
        /*0112*/ 	.short	0x0028
        /*0114*/ 	.byte	0x00, 0xf5, 0x21, 0x00


	//----- nvinfo : EIATTR_KPARAM_INFO
	.align		4
.L_29337:
        /*0118*/ 	.byte	0x04, 0x17
        /*011a*/ 	.short	(.L_29339 - .L_29338)
.L_29338:
        /*011c*/ 	.word	0x00000000
        /*0120*/ 	.short	0x0004
        /*0122*/ 	.short	0x0020
        /*0124*/ 	.byte	0x00, 0xf5, 0x21, 0x00


	//----- nvinfo : EIATTR_KPARAM_INFO
	.align		4
.L_29339:
        /*0128*/ 	.byte	0x04, 0x17
        /*012a*/ 	.short	(.L_29341 - .L_29340)
.L_29340:
        /*012c*/ 	.word	0x00000000
        /*0130*/ 	.short	0x0003
        /*0132*/ 	.short	0x0018
        /*0134*/ 	.byte	0x00, 0xf5, 0x21, 0x00


	//----- nvinfo : EIATTR_KPARAM_INFO
	.align		4
.L_29341:
        /*0138*/ 	.byte	0x04, 0x17
        /*013a*/ 	.short	(.L_29343 - .L_29342)
.L_29342:
        /*013c*/ 	.word	0x00000000
        /*0140*/ 	.short	0x0002
        /*0142*/ 	.short	0x0010
        /*0144*/ 	.byte	0x00, 0xf5, 0x21, 0x00


	//----- nvinfo : EIATTR_KPARAM_INFO
	.align		4
.L_29343:
        /*0148*/ 	.byte	0x04, 0x17
        /*014a*/ 	.short	(.L_29345 - .L_29344)
.L_29344:
        /*014c*/ 	.word	0x00000000
        /*0150*/ 	.short	0x0001
        /*0152*/ 	.short	0x0008
        /*0154*/ 	.byte	0x00, 0xf5, 0x21, 0x00


	//----- nvinfo : EIATTR_KPARAM_INFO
	.align		4
.L_29345:
        /*0158*/ 	.byte	0x04, 0x17
        /*015a*/ 	.short	(.L_29347 - .L_29346)
.L_29346:
        /*015c*/ 	.word	0x00000000
        /*0160*/ 	.short	0x0000
        /*0162*/ 	.short	0x0000
        /*0164*/ 	.byte	0x00, 0xf5, 0x21, 0x00


	//----- nvinfo : EIATTR_SPARSE_MMA_MASK
	.align		4
.L_29347:
        /*0168*/ 	.byte	0x03, 0x50
        /*016a*/ 	.short	0x0000


	//----- nvinfo : EIATTR_MAXREG_COUNT
	.align		4
        /*016c*/ 	.byte	0x03, 0x1b
        /*016e*/ 	.short	0x00ff


	//----- nvinfo : EIATTR_NUM_BARRIERS
	.align		4
        /*0170*/ 	.byte	0x02, 0x4c
        /*0172*/ 	.byte	0x01
	.zero		1


	//----- nvinfo : EIATTR_MERCURY_ISA_VERSION
	.align		4
        /*0174*/ 	.byte	0x03, 0x5f
        /*0176*/ 	.short	0x0101


	//----- nvinfo : EIATTR_COOP_GROUP_MASK_REGIDS
	.align		4
        /*0178*/ 	.byte	0x04, 0x29
        /*017a*/ 	.short	(.L_29349 - .L_29348)


	//   ....[0]....
.L_29348:
        /*017c*/ 	.word	0xffffffff


	//   ....[1]....
        /*0180*/ 	.word	0xffffffff


	//   ....[2]....
        /*0184*/ 	.word	0xffffffff


	//   ....[3]....
        /*0188*/ 	.word	0xffffffff


	//   ....[4]....
        /*018c*/ 	.word	0xffffffff


	//   ....[5]....
        /*0190*/ 	.word	0xffffffff


	//   ....[6]....
        /*0194*/ 	.word	0xffffffff


	//   ....[7]....
        /*0198*/ 	.word	0xffffffff


	//   ....[8]....
        /*019c*/ 	.word	0xffffffff


	//   ....[9]....
        /*01a0*/ 	.word	0xffffffff


	//   ....[10]....
        /*01a4*/ 	.word	0xffffffff


	//   ....[11]....
        /*01a8*/ 	.word	0xffffffff


	//   ....[12]....
        /*01ac*/ 	.word	0xffffffff


	//   ....[13]....
        /*01b0*/ 	.word	0xffffffff


	//   ....[14]....
        /*01b4*/ 	.word	0xffffffff


	//   ....[15]....
        /*01b8*/ 	.word	0xffffffff


	//   ....[16]....
        /*01bc*/ 	.word	0x0500000c


	//   ....[17]....
        /*01c0*/ 	.word	0x0500000c


	//   ....[18]....
        /*01c4*/ 	.word	0x0500000c


	//   ....[19]....
        /*01c8*/ 	.word	0x0500000c


	//   ....[20]....
        /*01cc*/ 	.word	0x0500000c


	//----- nvinfo : EIATTR_COOP_GROUP_INSTR_OFFSETS
	.align		4
.L_29349:
        /*01d0*/ 	.byte	0x04, 0x28
        /*01d2*/ 	.short	(.L_29351 - .L_29350)


	//   ....[0]....
.L_29350:
        /*01d4*/ 	.word	0x00001b80


	//   ....[1]....
        /*01d8*/ 	.word	0x00001ba0


	//   ....[2]....
        /*01dc*/ 	.word	0x00001e80


	//   ....[3]....
        /*01e0*/ 	.word	0x00001ea0


	//   ....[4]....
        /*01e4*/ 	.word	0x00001ec0


	//   ....[5]....
        /*01e8*/ 	.word	0x00001fe0


	//   ....[6]....
        /*01ec*/ 	.word	0x00002000


	//   ....[7]....
        /*01f0*/ 	.word	0x00002020


	//   ....[8]....
        /*01f4*/ 	.word	0x00002e60


	//   ....[9]....
        /*01f8*/ 	.word	0x00002e90


	//   ....[10]....
        /*01fc*/ 	.word	0x00002eb0


	//   ....[11]....
        /*0200*/ 	.word	0x00002ed0


	//   ....[12]....
        /*0204*/ 	.word	0x00002ef0


	//   ....[13]....
        /*0208*/ 	.word	0x00002f40


	//   ....[14]....
        /*020c*/ 	.word	0x00002f60


	//   ....[15]....
        /*0210*/ 	.word	0x00002f80


	//   ....[16]....
        /*0214*/ 	.word	0x00005690


	//   ....[17]....
        /*0218*/ 	.word	0x00005730


	//   ....[18]....
        /*021c*/ 	.word	0x000057d0


	//   ....[19]....
        /*0220*/ 	.word	0x00005870


	//   ....[20]....
        /*0224*/ 	.word	0x000058e0


	//----- nvinfo : EIATTR_VRC_CTA_INIT_COUNT
	.align		4
.L_29351:
        /*0228*/ 	.byte	0x02, 0x4a
	.zero		1
	.zero		1


	//----- nvinfo : EIATTR_EXIT_INSTR_OFFSETS
	.align		4
        /*022c*/ 	.byte	0x04, 0x1c
        /*022e*/ 	.short	(.L_29353 - .L_29352)


	//   ....[0]....
.L_29352:
        /*0230*/ 	.word	0x000000d0


	//   ....[1]....
        /*0234*/ 	.word	0x00005490


	//   ....[2]....
        /*0238*/ 	.word	0x00005620


	//----- nvinfo : EIATTR_CRS_STACK_SIZE
	.align		4
.L_29353:
        /*023c*/ 	.byte	0x04, 0x1e
        /*023e*/ 	.short	(.L_29355 - .L_29354)
.L_29354:
        /*0240*/ 	.word	0x00000000


	//----- nvinfo : EIATTR_CBANK_PARAM_SIZE
	.align		4
.L_29355:
        /*0244*/ 	.byte	0x03, 0x19
        /*0246*/ 	.short	0x008c


	//----- nvinfo : EIATTR_PARAM_CBANK
	.align		4
        /*0248*/ 	.byte	0x04, 0x0a
        /*024a*/ 	.short	(.L_29357 - .L_29356)
	.align		4
.L_29356:
        /*024c*/ 	.word	index@(.nv.constant0._ZN4vllm25paged_attention_v2_kernelIttLi192ELi8ELi128ELNS_18Fp8KVCacheDataTypeE0ELb1ELi512EEEvPfS2_PT_PKS3_PKT0_S9_ifPKiSB_iPKfiiiSD_SD_iiiii)
        /*0250*/ 	.short	0x0380
        /*0252*/ 	.short	0x008c


	//----- nvinfo : EIATTR_SW_WAR
	.align		4
.L_29357:
        /*0254*/ 	.byte	0x04, 0x36
        /*0256*/ 	.short	(.L_29359 - .L_29358)
.L_29358:
        /*0258*/ 	.word	0x00000008
.L_29359:


//--------------------- .nv.info._ZN4vllm32paged_attention_v2_reduce_kernelItLi128ELi128ELi512EEEvPT_PKfS4_PKS1_PKii --------------------------
	.section	.nv.info._ZN4vllm32paged_attention_v2_reduce_kernelItLi128ELi128ELi512EEEvPT_PKfS4_PKS1_PKii,"",@"SHT_CUDA_INFO"
	.sectionflags	@""
	.align	4


	//----- nvinfo : EIATTR_CUDA_API_VERSION
	.align		4
        /*0000*/ 	.byte	0x04, 0x37
        /*0002*/ 	.short	(.L_29361 - .L_29360)
.L_29360:
        /*0004*/ 	.word	0x00000082


	//----- nvinfo : EIATTR_KPARAM_INFO
	.align		4
.L_29361:
        /*0008*/ 	.byte	0x04, 0x17
        /*000a*/ 	.short	(.L_29363 - .L_29362)
.L_29362:
        /*000c*/ 	.word	0x00000000
        /*0010*/ 	.short	0x0005
        /*0012*/ 	.short	0x0028
        /*0014*/ 	.byte	0x00, 0xf0, 0x11, 0x00


	//----- nvinfo : EIATTR_KPARAM_INFO
	.align		4
.L_29363:
        /*0018*/ 	.byte	0x04, 0x17
        /*001a*/ 	.short	(.L_29365 - .L_29364)
.L_29364:
        /*001c*/ 	.word	0x00000000
        /*0020*/ 	.short	0x0004
        /*0022*/ 	.short	0x0020
        /*0024*/ 	.byte	0x00, 0xf5, 0x21, 0x00


	//----- nvinfo : EIATTR_KPARAM_INFO
	.align		4
.L_29365:
        /*0028*/ 	.byte	0x04, 0x17
        /*002a*/ 	.short	(.L_29367 - .L_29366)
.L_29366:
        /*002c*/ 	.word	0x00000000
        /*0030*/ 	.short	0x0003
        /*0032*/ 	.short	0x0018
        /*0034*/ 	.byte	0x00, 0xf5, 0x21, 0x00


	//----- nvinfo : EIATTR_KPARAM_INFO
	.align		4
.L_29367:
        /*0038*/ 	.byte	0x04, 0x17
        /*003a*/ 	.short	(.L_29369 - .L_29368)
.L_29368:
        /*003c*/ 	.word	0x00000000
        /*0040*/ 	.short	0x0002
        /*0042*/ 	.short	0x0010
        /*0044*/ 	.byte	0x00, 0xf5, 0x21, 0x00


	//----- nvinfo : EIATTR_KPARAM_INFO
	.align		4
.L_29369:
        /*0048*/ 	.byte	0x04, 0x17
        /*004a*/ 	.short	(.L_29371 - .L_29370)
.L_29370:
        /*004c*/ 	.word	0x00000000
        /*0050*/ 	.short	0x0001
        /*0052*/ 	.short	0x0008
        /*0054*/ 	.byte	0x00, 0xf5, 0x21, 0x00


	//----- nvinfo : EIATTR_KPARAM_INFO
	.align		4
.L_29371:
        /*0058*/ 	.byte	0x04, 0x17
        /*005a*/ 	.short	(.L_29373 - .L_29372)
.L_29372:
        /*005c*/ 	.word	0x00000000
        /*0060*/ 	.short	0x0000
        /*0062*/ 	.short	0x0000
        /*0064*/ 	.byte	0x00, 0xf5, 0x21, 0x00


	//----- nvinfo : EIATTR_SPARSE_MMA_MASK
	.align		4
.L_29373:
        /*0068*/ 	.byte	0x03, 0x50
        /*006a*/ 	.short	0x0000


	//----- nvinfo : EIATTR_MAXREG_COUNT
	.align		4
        /*006c*/ 	.byte	0x03, 0x1b
        /*006e*/ 	.short	0x00ff


	//----- nvinfo : EIATTR_NUM_BARRIERS
	.align		4
        /*0070*/ 	.byte	0x02, 0x4c
        /*0072*/ 	.byte	0x01
	.zero		1


	//----- nvinfo : EIATTR_MERCURY_ISA_VERSION
	.align		4
        /*0074*/ 	.byte	0x03, 0x5f
        /*0076*/ 	.short	0x0101


	//----- nvinfo : EIATTR_COOP_GROUP_MASK_REGIDS
	.align		4
        /*0078*/ 	.byte	0x04, 0x29
        /*007a*/ 	.short	(.L_29375 - .L_29374)


	//   ....[0]....
.L_29374:
        /*007c*/ 	.word	0xffffffff


	//   ....[1]....
        /*0080*/ 	.word	0xffffffff


	//   ....[2]....
        /*0084*/ 	.word	0xffffffff


	//   ....[3]....
        /*0088*/ 	.word	0xffffffff


	//   ....[4]....
        /*008c*/ 	.word	0xffffffff


	//   ....[5]....
        /*0090*/ 	.word	0xffffffff


	//   ....[6]....
        /*0094*/ 	.word	0xffffffff


	//   ....[7]....
        /*0098*/ 	.word	0xffffffff


	//   ....[8]....
        /*009c*/ 	.word	0xffffffff


	//   ....[9]....
        /*00a0*/ 	.word	0xffffffff


	//   ....[10]....
        /*00a4*/ 	.word	0xffffffff


	//   ....[11]....
        /*00a8*/ 	.word	0xffffffff


	//   ....[12]....
        /*00ac*/ 	.word	0xffffffff


	//   ....[13]....
        /*00b0*/ 	.word	0xffffffff


	//   ....[14]....
        /*00b4*/ 	.word	0xffffffff


	//   ....[15]....
        /*00b8*/ 	.word	0xffffffff


	//----- nvinfo : EIATTR_COOP_GROUP_INSTR_OFFSETS
	.align		4
.L_29375:
        /*00bc*/ 	.byte	0x04, 0x28
        /*00be*/ 	.short	(.L_29377 - .L_29376)


	//   ....[0]....
.L_29376:
        /*00c0*/ 	.word	0x00000f90


	//   ....[1]....
        /*00c4*/ 	.word	0x00001040


	//   ....[2]....
        /*00c8*/ 	.word	0x00001080


	//   ....[3]....
        /*00cc*/ 	.word	0x000010b0


	//   ....[4]....
        /*00d0*/ 	.word	0x000010e0


	//   ....[5]....
        /*00d4*/ 	.word	0x00001130


	//   ....[6]....
        /*00d8*/ 	.word	0x00001160


	//   ....[7]....
        /*00dc*/ 	.word	0x00001180


	//   ....[8]....
        /*00e0*/ 	.word	0x00001a30


	//   ....[9]....
        /*00e4*/ 	.word	0x00001ad0


	//   ....[10]....
        /*00e8*/ 	.word	0x00001af0


	//   ....[11]....
        /*00ec*/ 	.word	0x00001b10


	//   ....[12]....
        /*00f0*/ 	.word	0x00001b30


	//   ....[13]....
        /*00f4*/ 	.word	0x00001bd0


	//   ....[14]....
        /*00f8*/ 	.word	0x00001bf0


	//   ....[15]....
        /*00fc*/ 	.word	0x00001c10


	//----- nvinfo : EIATTR_VRC_CTA_INIT_COUNT
	.align		4
.L_29377:
        /*0100*/ 	.byte	0x02, 0x4a
	.zero		1
	.zero		1


	//----- nvinfo : EIATTR_EXIT_INSTR_OFFSETS
	.align		4
        /*0104*/ 	.byte	0x04, 0x1c
        /*0106*/ 	.short	(.L_29379 - .L_29378)


	//   ....[0]....
.L_29378:
        /*0108*/ 	.word	0x000001a0


	//   ....[1]....
        /*010c*/ 	.word	0x000004f0


	//   ....[2]....
        /*0110*/ 	.word	0x00000810


	//   ....[3]....
        /*0114*/ 	.word	0x00001c20


	//   ....[4]....
        /*0118*/ 	.word	0x00002880


	//----- nvinfo : EIATTR_CRS_STACK_SIZE
	.align		4
.L_29379:
        /*011c*/ 	.byte	0x04, 0x1e
        /*011e*/ 	.short	(.L_29381 - .L_29380)
.L_29380:
        /*0120*/ 	.word	0x00000000


	//----- nvinfo : EIATTR_CBANK_PARAM_SIZE
	.align		4
.L_29381:
        /*0124*/ 	.byte	0x03, 0x19
        /*0126*/ 	.short	0x002c


	//----- nvinfo : EIATTR_PARAM_CBANK
	.align		4
        /*0128*/ 	.byte	0x04, 0x0a
        /*012a*/ 	.short	(.L_29383 - .L_29382)
	.align		4
.L_29382:
        /*012c*/ 	.word	index@(.nv.constant0._ZN4vllm32paged_attention_v2_reduce_kernelItLi128ELi128ELi512EEEvPT_PKfS4_PKS1_PKii)
        /*0130*/ 	.short	0x0380
        /*0132*/ 	.short	0x002c


	//----- nvinfo : EIATTR_SW_WAR
	.align		4
.L_29383:
        /*0134*/ 	.byte	0x04, 0x36
        /*0136*/ 	.short	(.L_29385 - .L_29384)
.L_29384:
        /*0138*/ 	.word	0x00000008
.L_29385:


//--------------------- .nv.info._ZN4vllm25paged_attention_v2_kernelIttLi128ELi8ELi128ELNS_18Fp8KVCacheDataTypeE0ELb1ELi512EEEvPfS2_PT_PKS3_PKT0_S9_ifPKiSB_iPKfiiiSD_SD_iiiii --------------------------
	.section	.nv.info._ZN4vllm25paged_attention_v2_kernelIttLi128ELi8ELi128ELNS_18Fp8KVCacheDataTypeE0ELb1ELi512EEEvPfS2_PT_PKS3_PKT0_S9_ifPKiSB_iPKfiiiSD_SD_iiiii,"",@"SHT_CUDA_INFO"
	.sectionflags	@""
	.align	4


	//----- nvinfo : EIATTR_CUDA_API_VERSION
	.align		4
        /*0000*/ 	.byte	0x04, 0x37
        /*0002*/ 	.short	(.L_29387 - .L_29386)
.L_29386:
        /*0004*/ 	.word	0x00000082


	//----- nvinfo : EIATTR_KPARAM_INFO
	.align		4
.L_29387:
        /*0008*/ 	.byte	0x04, 0x17
        /*000a*/ 	.short	(.L_29389 - .L_29388)
.L_29388:
        /*000c*/ 	.word	0x00000000
        /*0010*/ 	.short	0x0015
        /*0012*/ 	.short	0x0088
        /*0014*/ 	.byte	0x00, 0xf0, 0x11, 0x00


	//----- nvinfo : EIATTR_KPARAM_INFO
	.align		4
.L_29389:
        /*0018*/ 	.byte	0x04, 0x17
        /*001a*/ 	.short	(.L_29391 - .L_29390)
.L_29390:
        /*001c*/ 	.word	0x00000000
        /*0020*/ 	.short	0x0014
        /*0022*/ 	.short	0x0084
        /*0024*/ 	.byte	0x00, 0xf0, 0x11, 0x00


	//----- nvinfo : EIATTR_KPARAM_INFO
	.align		4
.L_29391:
        /*0028*/ 	.byte	0x04, 0x17
        /*002a*/ 	.short	(.L_29393 - .L_29392)
.L_29392:
        /*002c*/ 	.word	0x00000000
        /*0030*/ 	.short	0x0013
        /*0032*/ 	.short	0x0080
        /*0034*/ 	.byte	0x00, 0xf0, 0x11, 0x00


	//----- nvinfo : EIATTR_KPARAM_INFO
	.align		4
.L_29393:
        /*0038*/ 	.byte	0x04, 0x17
        /*003a*/ 	.short	(.L_29395 - .L_29394)
.L_29394:
        /*003c*/ 	.word	0x00000000
        /*0040*/ 	.short	0x0012
        /*0042*/ 	.short	0x007c
        /*0044*/ 	.byte	0x00, 0xf0, 0x11, 0x00


	//----- nvinfo : EIATTR_KPARAM_INFO
	.align		4
.L_29395:
        /*0048*/ 	.byte	0x04, 0x17
        /*004a*/ 	.short	(.L_29397 - .L_29396)
.L_29396:
        /*004c*/ 	.word	0x00000000
        /*0050*/ 	.short	0x0011
        /*0052*/ 	.short	0x0078
        /*0054*/ 	.byte	0x00, 0xf0, 0x11, 0x00


	//----- nvinfo : EIATTR_KPARAM_INFO
	.align		4
.L_29397:
        /*0058*/ 	.byte	0x04, 0x17
        /*005a*/ 	.short	(.L_29399 - .L_29398)
.L_29398:
        /*005c*/ 	.word	0x00000000
        /*0060*/ 	.short	0x0010
        /*0062*/ 	.short	0x0070
        /*0064*/ 	.byte	0x00, 0xf5, 0x21, 0x00


	//----- nvinfo : EIATTR_KPARAM_INFO
	.align		4
.L_29399:
        /*0068*/ 	.byte	0x04, 0x17
        /*006a*/ 	.short	(.L_29401 - .L_29400)
.L_29400:
        /*006c*/ 	.word	0x00000000
        /*0070*/ 	.short	0x000f
        /*0072*/ 	.short	0x0068
        /*0074*/ 	.byte	0x00, 0xf5, 0x21, 0x00


	//----- nvinfo : EIATTR_KPARAM_INFO
	.align		4
.L_29401:
        /*0078*/ 	.byte	0x04, 0x17
        /*007a*/ 	.short	(.L_29403 - .L_29402)
.L_29402:
        /*007c*/ 	.word	0x00000000
        /*0080*/ 	.short	0x000e
        /*0082*/ 	.short	0x0060
        /*0084*/ 	.byte	0x00, 0xf0, 0x11, 0x00


	//----- nvinfo : EIATTR_KPARAM_INFO
	.align		4
.L_29403:
        /*0088*/ 	.byte	0x04, 0x17
        /*008a*/ 	.short	(.L_29405 - .L_29404)
.L_29404:
        /*008c*/ 	.word	0x00000000
        /*0090*/ 	.short	0x000d
        /*0092*/ 	.short	0x005c
        /*0094*/ 	.byte	0x00, 0xf0, 0x11, 0x00


	//----- nvinfo : EIATTR_KPARAM_INFO
	.align		4
.L_29405:
        /*0098*/ 	.byte	0x04, 0x17
        /*009a*/ 	.short	(.L_29407 - .L_29406)
.L_29406:
        /*009c*/ 	.word	0x00000000
        /*00a0*/ 	.short	0x000c
        /*00a2*/ 	.short	0x0058
        /*00a4*/ 	.byte	0x00, 0xf0, 0x11, 0x00


	//----- nvinfo : EIATTR_KPARAM_INFO
	.align		4
.L_29407:
        /*00a8*/ 	.byte	0x04, 0x17
        /*00aa*/ 	.short	(.L_29409 - .L_29408)
.L_29408:
        /*00ac*/ 	.word	0x00000000
        /*00b0*/ 	.short	0x000b
        /*00b2*/ 	.short	0x0050
        /*00b4*/ 	.byte	0x00, 0xf5, 0x21, 0x00


	//----- nvinfo : EIATTR_KPARAM_INFO
	.align		4
.L_29409:
        /*00b8*/ 	.byte	0x04, 0x17
        /*00ba*/ 	.short	(.L_29411 - .L_29410)
.L_29410:
        /*00bc*/ 	.word	0x00000000
        /*00c0*/ 	.short	0x000a
        /*00c2*/ 	.short	0x0048
        /*00c4*/ 	.byte	0x00, 0xf0, 0x11, 0x00


	//----- nvinfo : EIATTR_KPARAM_INFO
	.align		4
.L_29411:
        /*00c8*/ 	.byte	0x04, 0x17
        /*00ca*/ 	.short	(.L_29413 - .L_29412)
.L_29412:
        /*00cc*/ 	.word	0x00000000
        /*00d0*/ 	.short	0x0009
        /*00d2*/ 	.short	0x0040
        /*00d4*/ 	.byte	0x00, 0xf5, 0x21, 0x00


	//----- nvinfo : EIATTR_KPARAM_INFO
	.align		4
.L_29413:
        /*00d8*/ 	.byte	0x04, 0x17
        /*00da*/ 	.short	(.L_29415 - .L_29414)
.L_29414:
        /*00dc*/ 	.word	0x00000000
        /*00e0*/ 	.short	0x0008
        /*00e2*/ 	.short	0x0038
        /*00e4*/ 	.byte	0x00, 0xf5, 0x21, 0x00


	//----- nvinfo : EIATTR_KPARAM_INFO
	.align		4
.L_29415:
        /*00e8*/ 	.byte	0x04, 0x17
        /*00ea*/ 	.short	(.L_29417 - .L_29416)
.L_29416:
        /*00ec*/ 	.word	0x00000000
        /*00f0*/ 	.short	0x0007
        /*00f2*/ 	.short	0x0034
        /*00f4*/ 	.byte	0x00, 0xf0, 0x11, 0x00


	//----- nvinfo : EIATTR_KPARAM_INFO
	.align		4
.L_29417:
        /*00f8*/ 	.byte	0x04, 0x17
        /*00fa*/ 	.short	(.L_29419 - .L_29418)
.L_29418:
        /*00fc*/ 	.word	0x00000000
        /*0100*/ 	.short	0x0006
        /*0102*/ 	.short	0x0030
        /*0104*/ 	.byte	0x00, 0xf0, 0x11, 0x00


	//----- nvinfo : EIATTR_KPARAM_INFO
	.align		4
.L_29419:
        /*0108*/ 	.byte	0x04, 0x17
        /*010a*/ 	.short	(.L_29421 - .L_29420)
.L_29420:
        /*010c*/ 	.word	0x00000000
        /*0110*/ 	.short	0x0005
        /*0112*/ 	.short	0x0028
        /*0114*/ 	.byte	0x00, 0xf5, 0x21, 0x00


	//----- nvinfo : EIATTR_KPARAM_INFO
	.align		4
.L_29421:
        /*0118*/ 	.byte	0x04, 0x17
        /*011a*/ 	.short	(.L_29423 - .L_29422)
.L_29422:
        /*011c*/ 	.word	0x00000000
        /*0120*/ 	.short	0x0004
        /*0122*/ 	.short	0x0020
        /*0124*/ 	.byte	0x00, 0xf5, 0x21, 0x00


	//----- nvinfo : EIATTR_KPARAM_INFO
	.align		4
.L_29423:
        /*0128*/ 	.byte	0x04, 0x17
        /*012a*/ 	.short	(.L_29425 - .L_29424)
.L_29424:
        /*012c*/ 	.word	0x00000000
        /*0130*/ 	.short	0x0003
        /*0132*/ 	.short	0x0018
        /*0134*/ 	.byte	0x00, 0xf5, 0x21, 0x00


	//----- nvinfo : EIATTR_KPARAM_INFO
	.align		4
.L_29425:
        /*0138*/ 	.byte	0x04, 0x17
        /*013a*/ 	.short	(.L_29427 - .L_29426)
.L_29426:
        /*013c*/ 	.word	0x00000000
        /*0140*/ 	.short	0x0002
        /*0142*/ 	.short	0x0010
        /*0144*/ 	.byte	0x00, 0xf5, 0x21, 0x00


	//----- nvinfo : EIATTR_KPARAM_INFO
	.align		4
.L_29427:
        /*0148*/ 	.byte	0x04, 0x17
        /*014a*/ 	.short	(.L_29429 - .L_29428)
.L_29428:
        /*014c*/ 	.word	0x00000000
        /*0150*/ 	.short	0x0001
        /*0152*/ 	.short	0x0008
        /*0154*/ 	.byte	0x00, 0xf5, 0x21, 0x00


	//----- nvinfo : EIATTR_KPARAM_INFO
	.align		4
.L_29429:
        /*0158*/ 	.byte	0x04, 0x17
        /*015a*/ 	.short	(.L_29431 - .L_29430)
.L_29430:
        /*015c*/ 	.word	0x00000000
        /*0160*/ 	.short	0x0000
        /*0162*/ 	.short	0x0000
        /*0164*/ 	.byte	0x00, 0xf5, 0x21, 0x00


	//----- nvinfo : EIATTR_SPARSE_MMA_MASK
	.align		4
.L_29431:
        /*0168*/ 	.byte	0x03, 0x50
        /*016a*/ 	.short	0x0000


	//----- nvinfo : EIATTR_MAXREG_COUNT
	.align		4
        /*016c*/ 	.byte	0x03, 0x1b
        /*016e*/ 	.short	0x00ff


	//----- nvinfo : EIATTR_NUM_BARRIERS
	.align		4
        /*0170*/ 	.byte	0x02, 0x4c
        /*0172*/ 	.byte	0x01
	.zero		1


	//----- nvinfo : EIATTR_MERCURY_ISA_VERSION
	.align		4
        /*0174*/ 	.byte	0x03, 0x5f
        /*0176*/ 	.short	0x0101


	//----- nvinfo : EIATTR_COOP_GROUP_MASK_REGIDS
	.align		4
        /*0178*/ 	.byte	0x04, 0x29
        /*017a*/ 	.short	(.L_29433 - .L_29432)


	//   ....[0]....
.L_29432:
        /*017c*/ 	.word	0xffffffff


	//   ....[1]....
        /*0180*/ 	.word	0xffffffff


	//   ....[2]....
        /*0184*/ 	.word	0xffffffff


	//   ....[3]....
        /*0188*/ 	.word	0xffffffff


	//   ....[4]....
        /*018c*/ 	.word	0xffffffff


	//   ....[5]....
        /*0190*/ 	.word	0xffffffff


	//   ....[6]....
        /*0194*/ 	.word	0xffffffff


	//   ....[7]....
        /*0198*/ 	.word	0xffffffff


	//   ....[8]....
        /*019c*/ 	.word	0xffffffff


	//   ....[9]....
        /*01a0*/ 	.word	0xffffffff


	//   ....[10]....
        /*01a4*/ 	.word	0xffffffff


	//   ....[11]....
        /*01a8*/ 	.word	0xffffffff


	//   ....[12]....
        /*01ac*/ 	.word	0xffffffff


	//   ....[13]....
        /*01b0*/ 	.word	0xffffffff


	//   ....[14]....
        /*01b4*/ 	.word	0xffffffff


	//   ....[15]....
        /*01b8*/ 	.word	0xffffffff


	//   ....[16]....
        /*01bc*/ 	.word	0x0500000d


	//   ....[17]....
        /*01c0*/ 	.word	0x0500000d


	//   ....[18]....
        /*01c4*/ 	.word	0x0500000d


	//   ....[19]....
        /*01c8*/ 	.word	0x0500000d


	//   ....[20]....
        /*01cc*/ 	.word	0x0500000d


	//----- nvinfo : EIATTR_COOP_GROUP_INSTR_OFFSETS
	.align		4
.L_29433:
        /*01d0*/ 	.byte	0x04, 0x28
        /*01d2*/ 	.short	(.L_29435 - .L_29434)


	//   ....[0]....
.L_29434:
        /*01d4*/ 	.word	0x00001840


	//   ....[1]....
        /*01d8*/ 	.word	0x00001860


	//   ....[2]....
        /*01dc*/ 	.word	0x00001b40


	//   ....[3]....
        /*01e0*/ 	.word	0x00001b60


	//   ....[4]....
        /*01e4*/ 	.word	0x00001b80


	//   ....[5]....
        /*01e8*/ 	.word	0x00001ca0


	//   ....[6]....
        /*01ec*/ 	.word	0x00001cc0


	//   ....[7]....
        /*01f0*/ 	.word	0x00001ce0


	//   ....[8]....
        /*01f4*/ 	.word	0x00002b20


	//   ....[9]....
        /*01f8*/ 	.word	0x00002b50


	//   ....[10]....
        /*01fc*/ 	.word	0x00002b70


	//   ....[11]....
        /*0200*/ 	.word	0x00002b90


	//   ....[12]....
        /*0204*/ 	.word	0x00002bb0


	//   ....[13]....
        /*0208*/ 	.word	0x00002c00


	//   ....[14]....
        /*020c*/ 	.word	0x00002c20


	//   ....[15]....
        /*0210*/ 	.word	0x00002c40


	//   ....[16]....
        /*0214*/ 	.word	0x00004e40


	//   ....[17]....
        /*0218*/ 	.word	0x00004ee0


	//   ....[18]....
        /*021c*/ 	.word	0x00004f80


	//   ....[19]....
        /*0220*/ 	.word	0x00005020


	//   ....[20]....
        /*0224*/ 	.word	0x00005090


	//----- nvinfo : EIATTR_VRC_CTA_INIT_COUNT
	.align		4
.L_29435:
        /*0228*/ 	.byte	0x02, 0x4a
	.zero		1
	.zero		1


	//----- nvinfo : EIATTR_EXIT_INSTR_OFFSETS
	.align		4
        /*022c*/ 	.byte	0x04, 0x1c
        /*022e*/ 	.short	(.L_29437 - .L_29436)


	//   ....[0]....
.L_29436:
        /*0230*/ 	.word	0x000000d0


	//   ....[1]....
        /*0234*/ 	.word	0x00004c90


	//   ....[2]....
        /*0238*/ 	.word	0x00004dd0


	//----- nvinfo : EIATTR_CRS_STACK_SIZE
	.align		4
.L_29437:
        /*023c*/ 	.byte	0x04, 0x1e
        /*023e*/ 	.short	(.L_29439 - .L_29438)
.L_29438:
        /*0240*/ 	.word	0x00000000


	//----- nvinfo : EIATTR_CBANK_PARAM_SIZE
	.align		4
.L_29439:
        /*0244*/ 	.byte	0x03, 0x19
        /*0246*/ 	.short	0x008c


	//----- nvinfo : EIATTR_PARAM_CBANK
	.align		4
        /*0248*/ 	.byte	0x04, 0x0a
        /*024a*/ 	.short	(.L_29441 - .L_29440)
	.align		4
.L_29440:
        /*024c*/ 	.word	index@(.nv.constant0._ZN4vllm25paged_attention_v2_kernelIttLi128ELi8ELi128ELNS_18Fp8KVCacheDataTypeE0ELb1ELi512EEEvPfS2_PT_PKS3_PKT0_S9_ifPKiSB_iPKfiiiSD_SD_iiiii)
        /*0250*/ 	.short	0x0380
        /*0252*/ 	.short	0x008c


	//----- nvinfo : EIATTR_SW_WAR
	.align		4
.L_29441:
        /*0254*/ 	.byte	0x04, 0x36
        /*0256*/ 	.short	(.L_29443 - .L_29442)
.L_29442:
        /*0258*/ 	.word	0x00000008
.L_29443:


//--------------------- .nv.info._ZN4vllm32paged_attention_v2_reduce_kernelItLi120ELi128ELi512EEEvPT_PKfS4_PKS1_PKii --------------------------
	.section	.nv.info._ZN4vllm32paged_attention_v2_reduce_kernelItLi120ELi128ELi512EEEvPT_PKfS4_PKS1_PKii,"",@"SHT_CUDA_INFO"
	.sectionflags	@""
	.align	4


	//----- nvinfo : EIATTR_CUDA_API_VERSION
	.align		4
        /*0000*/ 	.byte	0x04, 0x37
        /*0002*/ 	.short	(.L_29445 - .L_29444)
.L_29444:
        /*0004*/ 	.word	0x00000082


	//----- nvinfo : EIATTR_KPARAM_INFO
	.align		4
.L_29445:
        /*0008*/ 	.byte	0x04, 0x17
        /*000a*/ 	.short	(.L_29447 - .L_29446)
.L_29446:
        /*000c*/ 	.word	0x00000000
        /*0010*/ 	.short	0x0005
        /*0012*/ 	.short	0x0028
        /*0014*/ 	.byte	0x00, 0xf0, 0x11, 0x00


	//----- nvinfo : EIATTR_KPARAM_INFO
	.align		4
.L_29447:
        /*0018*/ 	.byte	0x04, 0x17
        /*001a*/ 	.short	(.L_29449 - .L_29448)
.L_29448:
        /*001c*/ 	.word	0x00000000
        /*0020*/ 	.short	0x0004
        /*0022*/ 	.short	0x0020
        /*0024*/ 	.byte	0x00, 0xf5, 0x21, 0x00


	//----- nvinfo : EIATTR_KPARAM_INFO
	.align		4
.L_29449:
        /*0028*/ 	.byte	0x04, 0x17
        /*002a*/ 	.short	(.L_29451 - .L_29450)
.L_29450:
        /*002c*/ 	.word	0x00000000
        /*0030*/ 	.short	0x0003
        /*0032*/ 	.short	0x0018
        /*0034*/ 	.byte	0x00, 0xf5, 0x21, 0x00


	//----- nvinfo : EIATTR_KPARAM_INFO
	.align		4
.L_29451:
        /*0038*/ 	.byte	0x04, 0x17
        /*003a*/ 	.short	(.L_29453 - .L_29452)
.L_29452:
        /*003c*/ 	.word	0x00000000
        /*0040*/ 	.short	0x0002
        /*0042*/ 	.short	0x0010
        /*0044*/ 	.byte	0x00, 0xf5, 0x21, 0x00


	//----- nvinfo : EIATTR_KPARAM_INFO
	.align		4
.L_29453:
        /*0048*/ 	.byte	0x04, 0x17
        /*004a*/ 	.short	(.L_29455 - .L_29454)
.L_29454:
        /*004c*/ 	.word	0x00000000
        /*0050*/ 	.short	0x0001
        /*0052*/ 	.short	0x0008
        /*0054*/ 	.byte	0x00, 0xf5, 0x21, 0x00


	//----- nvinfo : EIATTR_KPARAM_INFO
	.align		4
.L_29455:
        /*0058*/ 	.byte	0x04, 0x17
        /*005a*/ 	.short	(.L_29457 - .L_29456)
.L_29456:
        /*005c*/ 	.word	0x00000000
        /*0060*/ 	.short	0x0000
        /*0062*/ 	.short	0x0000
        /*0064*/ 	.byte	0x00, 0xf5, 0x21, 0x00


	//----- nvinfo : EIATTR_SPARSE_MMA_MASK
	.align		4
.L_29457:
        /*0068*/ 	.byte	0x03, 0x50
        /*006a*/ 	.short	0x0000


	//----- nvinfo : EIATTR_MAXREG_COUNT
	.align		4
        /*006c*/ 	.byte	0x03, 0x1b
        /*006e*/ 	.short	0x00ff


	//----- nvinfo : EIATTR_NUM_BARRIERS
	.align		4
        /*0070*/ 	.byte	0x02, 0x4c
        /*0072*/ 	.byte	0x01
	.zero		1


	//----- nvinfo : EIATTR_MERCURY_ISA_VERSION
	.align		4
        /*0074*/ 	.byte	0x03, 0x5f
        /*0076*/ 	.short	0x0101


	//----- nvinfo : EIATTR_COOP_GROUP_MASK_REGIDS
	.align		4
        /*0078*/ 	.byte	0x04, 0x29
        /*007a*/ 	.short	(.L_29459 - .L_29458)


	//   ....[0]....
.L_29458:
        /*007c*/ 	.word	0xffffffff


	//   ....[1]....
        /*0080*/ 	.word	0xffffffff


	//   ....[2]....
        /*0084*/ 	.word	0xffffffff


	//   ....[3]....
        /*0088*/ 	.word	0xffffffff


	//   ....[4]....
        /*008c*/ 	.word	0xffffffff


	//   ....[5]....
        /*0090*/ 	.word	0xffffffff


	//   ....[6]....
        /*0094*/ 	.word	0xffffffff


	//   ....[7]....
        /*0098*/ 	.word	0xffffffff


	//   ....[8]....
        /*009c*/ 	.word	0xffffffff


	//   ....[9]....
        /*00a0*/ 	.word	0xffffffff


	//   ....[10]....
        /*00a4*/ 	.word	0xffffffff


	//   ....[11]....
        /*00a8*/ 	.word	0xffffffff


	//   ....[12]....
        /*00ac*/ 	.word	0xffffffff


	//   ....[13]....
        /*00b0*/ 	.word	0xffffffff


	//   ....[14]....
        /*00b4*/ 	.word	0xffffffff


	//   ....[15]....
        /*00b8*/ 	.word	0xffffffff


	//----- nvinfo : EIATTR_COOP_GROUP_INSTR_OFFSETS
	.align		4
.L_29459:
        /*00bc*/ 	.byte	0x04, 0x28
        /*00be*/ 	.short	(.L_29461 - .L_29460)


	//   ....[0]....
.L_29460:
        /*00c0*/ 	.word	0x00001020


	//   ....[1]....
        /*00c4*/ 	.word	0x000010d0


	//   ....[2]....
        /*00c8*/ 	.word	0x00001110


	//   ....[3]....
        /*00cc*/ 	.word	0x00001140


	//   ....[4]....
        /*00d0*/ 	.word	0x00001170


	//   ....[5]....
        /*00d4*/ 	.word	0x000011c0


	//   ....[6]....
        /*00d8*/ 	.word	0x000011f0


	//   ....[7]....
        /*00dc*/ 	.word	0x00001210


	//   ....[8]....
        /*00e0*/ 	.word	0x00001ac0


	//   ....[9]....
        /*00e4*/ 	.word	0x00001b60


	//   ....[10]....
        /*00e8*/ 	.word	0x00001b80


	//   ....[11]....
        /*00ec*/ 	.word	0x00001ba0


	//   ....[12]....
        /*00f0*/ 	.word	0x00001bc0


	//   ....[13]....
        /*00f4*/ 	.word	0x00001c60


	//   ....[14]....
        /*00f8*/ 	.word	0x00001c80


	//   ....[15]....
        /*00fc*/ 	.word	0x00001ca0


	//----- nvinfo : EIATTR_VRC_CTA_INIT_COUNT
	.align		4
.L_29461:
        /*0100*/ 	.byte	0x02, 0x4a
	.zero		1
	.zero		1


	//----- nvinfo : EIATTR_EXIT_INSTR_OFFSETS
	.align		4
        /*0104*/ 	.byte	0x04, 0x1c
        /*0106*/ 	.short	(.L_29463 - .L_29462)


	//   ....[0]....
.L_29462:
        /*0108*/ 	.word	0x00000170


	//   ....[1]....
        /*010c*/ 	.word	0x00000530


	//   ....[2]....
        /*0110*/ 	.word	0x000008a0


	//   ....[3]....
        /*0114*/ 	.word	0x00001cb0


	//   ....[4]....
        /*0118*/ 	.word	0x00002940


	//----- nvinfo : EIATTR_CRS_STACK_SIZE
	.align		4
.L_29463:
        /*011c*/ 	.byte	0x04, 0x1e
        /*011e*/ 	.short	(.L_29465 - .L_29464)
.L_29464:
        /*0120*/ 	.word	0x00000000


	//----- nvinfo : EIATTR_CBANK_PARAM_SIZE
	.align		4
.L_29465:
        /*0124*/ 	.byte	0x03, 0x19
        /*0126*/ 	.short	0x002c


	//----- nvinfo : EIATTR_PARAM_CBANK
	.align		4
        /*0128*/ 	.byte	0x04, 0x0a
        /*012a*/ 	.short	(.L_29467 - .L_29466)
	.align		4
.L_29466:
        /*012c*/ 	.word	index@(.nv.constant0._ZN4vllm32paged_attention_v2_reduce_kernelItLi120ELi128ELi512EEEvPT_PKfS4_PKS1_PKii)
        /*0130*/ 	.short	0x0380
        /*0132*/ 	.short	0x002c


	//----- nvinfo : EIATTR_SW_WAR
	.align		4
.L_29467:
        /*0134*/ 	.byte	0x04, 0x36
        /*0136*/ 	.short	(.L_29469 - .L_29468)
.L_29468:
        /*0138*/ 	.word	0x00000008
.L_29469:


//--------------------- .nv.info._ZN4vllm25paged_attention_v2_kernelIttLi120ELi8ELi128ELNS_18Fp8KVCacheDataTypeE0ELb1ELi512EEEvPfS2_PT_PKS3_PKT0_S9_ifPKiSB_iPKfiiiSD_SD_iiiii --------------------------
	.section	.nv.info._ZN4vllm25paged_attention_v2_kernelIttLi120ELi8ELi128ELNS_18Fp8KVCacheDataTypeE0ELb1ELi512EEEvPfS2_PT_PKS3_PKT0_S9_ifPKiSB_iPKfiiiSD_SD_iiiii,"",@"SHT_CUDA_INFO"
	.sectionflags	@""
	.align	4


	//----- nvinfo : EIATTR_CUDA_API_VERSION
	.align		4
        /*0000*/ 	.byte	0x04, 0x37
        /*0002*/ 	.short	(.L_29471 - .L_29470)
.L_29470:
        /*0004*/ 	.word	0x00000082


	//----- nvinfo : EIATTR_KPARAM_INFO
	.align		4
.L_29471:
        /*0008*/ 	.byte	0x04, 0x17
        /*000a*/ 	.short	(.L_29473 - .L_29472)
.L_29472:
        /*000c*/ 	.word	0x00000000
        /*0010*/ 	.short	0x0015
        /*0012*/ 	.short	0x0088
        /*0014*/ 	.byte	0x00, 0xf0, 0x11, 0x00


	//----- nvinfo : EIATTR_KPARAM_INFO
	.align		4
.L_29473:
        /*0018*/ 	.byte	0x04, 0x17
        /*001a*/ 	.short	(.L_29475 - .L_29474)
.L_29474:
        /*001c*/ 	.word	0x00000000
        /*0020*/ 	.short	0x0014
        /*0022*/ 	.short	0x0084
        /*0024*/ 	.byte	0x00, 0xf0, 0x11, 0x00


	//----- nvinfo : EIATTR_KPARAM_INFO
	.align		4
.L_29475:
        /*0028*/ 	.byte	0x04, 0x17
        /*002a*/ 	.short	(.L_29477 - .L_29476)
.L_29476:
        /*002c*/ 	.word	0x00000000
        /*0030*/ 	.short	0x0013
        /*0032*/ 	.short	0x0080
        /*0034*/ 	.byte	0x00, 0xf0, 0x11, 0x00


	//----- nvinfo : EIATTR_KPARAM_INFO
	.align		4
.L_29477:
        /*0038*/ 	.byte	0x04, 0x17
        /*003a*/ 	.short	(.L_29479 - .L_29478)
.L_29478:
        /*003c*/ 	.word	0x00000000
        /*0040*/ 	.short	0x0012
        /*0042*/ 	.short	0x007c
        /*0044*/ 	.byte	0x00, 0xf0, 0x11, 0x00


	//----- nvinfo : EIATTR_KPARAM_INFO
	.align		4
.L_29479:
        /*0048*/ 	.byte	0x04, 0x17
        /*004a*/ 	.short	(.L_29481 - .L_29480)
.L_29480:
        /*004c*/ 	.word	0x00000000
        /*0050*/ 	.short	0x0011
        /*0052*/ 	.short	0x0078
        /*0054*/ 	.byte	0x00, 0xf0, 0x11, 0x00


	//----- nvinfo : EIATTR_KPARAM_INFO
	.align		4
.L_29481:
        /*0058*/ 	.byte	0x04, 0x17
        /*005a*/ 	.short	(.L_29483 - .L_29482)
.L_29482:
        /*005c*/ 	.word	0x00000000
        /*0060*/ 	.short	0x0010
        /*0062*/ 	.short	0x0070
        /*0064*/ 	.byte	0x00, 0xf5, 0x21, 0x00


	//----- nvinfo : EIATTR_KPARAM_INFO
	.align		4
.L_29483:
        /*0068*/ 	.byte	0x04, 0x17
        /*006a*/ 	.short	(.L_29485 - .L_29484)
.L_29484:
        /*006c*/ 	.word	0x00000000
        /*0070*/ 	.short	0x000f
        /*0072*/ 	.short	0x0068
        /*0074*/ 	.byte	0x00, 0xf5, 0x21, 0x00


	//----- nvinfo : EIATTR_KPARAM_INFO
	.align		4
.L_29485:
        /*0078*/ 	.byte	0x04, 0x17
        /*007a*/ 	.short	(.L_29487 - .L_29486)
.L_29486:
        /*007c*/ 	.word	0x00000000
        /*0080*/ 	.short	0x000e
        /*0082*/ 	.short	0x0060
        /*0084*/ 	.byte	0x00, 0xf0, 0x11, 0x00


	//----- nvinfo : EIATTR_KPARAM_INFO
	.align		4
.L_29487:
        /*0088*/ 	.byte	0x04, 0x17
        /*008a*/ 	.short	(.L_29489 - .L_29488)
.L_29488:
        /*008c*/ 	.word	0x00000000
        /*0090*/ 	.short	0x000d
        /*0092*/ 	.short	0x005c
        /*0094*/ 	.byte	0x00, 0xf0, 0x11, 0x00


	//----- nvinfo : EIATTR_KPARAM_INFO
	.align		4
.L_29489:
        /*0098*/ 	.byte	0x04, 0x17
        /*009a*/ 	.short	(.L_29491 - .L_29490)
.L_29490:
        /*009c*/ 	.word	0x00000000
        /*00a0*/ 	.short	0x000c
        /*00a2*/ 	.short	0x0058
        /*00a4*/ 	.byte	0x00, 0xf0, 0x11, 0x00


	//----- nvinfo : EIATTR_KPARAM_INFO
	.align		4
.L_29491:
        /*00a8*/ 	.byte	0x04, 0x17
        /*00aa*/ 	.short	(.L_29493 - .L_29492)
.L_29492:
        /*00ac*/ 	.word	0x00000000
        /*00b0*/ 	.short	0x000b
        /*00b2*/ 	.short	0x0050
        /*00b4*/ 	.byte	0x00, 0xf5, 0x21, 0x00


	//----- nvinfo : EIATTR_KPARAM_INFO
	.align		4
.L_29493:
        /*00b8*/ 	.byte	0x04, 0x17
        /*00ba*/ 	.short	(.L_29495 - .L_29494)
.L_29494:
        /*00bc*/ 	.word	0x00000000
        /*00c0*/ 	.short	0x000a
        /*00c2*/ 	.short	0x0048
        /*00c4*/ 	.byte	0x00, 0xf0, 0x11, 0x00


	//----- nvinfo : EIATTR_KPARAM_INFO
	.align		4
.L_29495:
        /*00c8*/ 	.byte	0x04, 0x17
        /*00ca*/ 	.short	(.L_29497 - .L_29496)
.L_29496:
        /*00cc*/ 	.word	0x00000000
        /*00d0*/ 	.short	0x0009
        /*00d2*/ 	.short	0x0040
        /*00d4*/ 	.byte	0x00, 0xf5, 0x21, 0x00


	//----- nvinfo : EIATTR_KPARAM_INFO
	.align		4
.L_29497:
        /*00d8*/ 	.byte	0x04, 0x17
        /*00da*/ 	.short	(.L_29499 - .L_29498)
.L_29498:
        /*00dc*/ 	.word	0x00000000
        /*00e0*/ 	.short	0x0008
        /*00e2*/ 	.short	0x0038
        /*00e4*/ 	.byte	0x00, 0xf5, 0x21, 0x00


	//----- nvinfo : EIATTR_KPARAM_INFO
	.align		4
.L_29499:
        /*00e8*/ 	.byte	0x04, 0x17
        /*00ea*/ 	.short	(.L_29501 - .L_29500)
.L_29500:
        /*00ec*/ 	.word	0x00000000
        /*00f0*/ 	.short	0x0007
        /*00f2*/ 	.short	0x0034
        /*00f4*/ 	.byte	0x00, 0xf0, 0x11, 0x00


	//----- nvinfo : EIATTR_KPARAM_INFO
	.align		4
.L_29501:
        /*00f8*/ 	.byte	0x04, 0x17
        /*00fa*/ 	.short	(.L_29503 - .L_29502)
.L_29502:
        /*00fc*/ 	.word	0x00000000
        /*0100*/ 	.short	0x0006
        /*0102*/ 	.short	0x0030
        /*0104*/ 	.byte	0x00, 0xf0, 0x11, 0x00


	//----- nvinfo : EIATTR_KPARAM_INFO
	.align		4
.L_29503:
        /*0108*/ 	.byte	0x04, 0x17
        /*010a*/ 	.short	(.L_29505 - .L_29504)
.L_29504:
        /*010c*/ 	.word	0x00000000
        /*0110*/ 	.short	0x0005
        /*0112*/ 	.short	0x0028
        /*0114*/ 	.byte	0x00, 0xf5, 0x21, 0x00


	//----- nvinfo : EIATTR_KPARAM_INFO
	.align		4
.L_29505:
        /*0118*/ 	.byte	0x04, 0x17
        /*011a*/ 	.short	(.L_29507 - .L_29506)
.L_29506:
        /*011c*/ 	.word	0x00000000
        /*0120*/ 	.short	0x0004
        /*0122*/ 	.short	0x0020
        /*0124*/ 	.byte	0x00, 0xf5, 0x21, 0x00


	//----- nvinfo : EIATTR_KPARAM_INFO
	.align		4
.L_29507:
        /*0128*/ 	.byte	0x04, 0x17
        /*012a*/ 	.short	(.L_29509 - .L_29508)
.L_29508:
        /*012c*/ 	.word	0x00000000
        /*0130*/ 	.short	0x0003
        /*0132*/ 	.short	0x0018
        /*0134*/ 	.byte	0x00, 0xf5, 0x21, 0x00


	//----- nvinfo : EIATTR_KPARAM_INFO
	.align		4
.L_29509:
        /*0138*/ 	.byte	0x04, 0x17
        /*013a*/ 	.short	(.L_29511 - .L_29510)
.L_29510:
        /*013c*/ 	.word	0x00000000
        /*0140*/ 	.short	0x0002
        /*0142*/ 	.short	0x0010
        /*0144*/ 	.byte	0x00, 0xf5, 0x21, 0x00


	//----- nvinfo : EIATTR_KPARAM_INFO
	.align		4
.L_29511:
        /*0148*/ 	.byte	0x04, 0x17
        /*014a*/ 	.short	(.L_29513 - .L_29512)
.L_29512:
        /*014c*/ 	.word	0x00000000
        /*0150*/ 	.short	0x0001
        /*0152*/ 	.short	0x0008
        /*0154*/ 	.byte	0x00, 0xf5, 0x21, 0x00


	//----- nvinfo : EIATTR_KPARAM_INFO
	.align		4
.L_29513:
        /*0158*/ 	.byte	0x04, 0x17
        /*015a*/ 	.short	(.L_29515 - .L_29514)
.L_29514:
        /*015c*/ 	.word	0x00000000
        /*0160*/ 	.short	0x0000
        /*0162*/ 	.short	0x0000
        /*0164*/ 	.byte	0x00, 0xf5, 0x21, 0x00


	//----- nvinfo : EIATTR_SPARSE_MMA_MASK
	.align		4
.L_29515:
        /*0168*/ 	.byte	0x03, 0x50
        /*016a*/ 	.short	0x0000


	//----- nvinfo : EIATTR_MAXREG_COUNT
	.align		4
        /*016c*/ 	.byte	0x03, 0x1b
        /*016e*/ 	.short	0x00ff


	//----- nvinfo : EIATTR_NUM_BARRIERS
	.align		4
        /*0170*/ 	.byte	0x02, 0x4c
        /*0172*/ 	.byte	0x01
	.zero		1


	//----- nvinfo : EIATTR_MERCURY_ISA_VERSION
	.align		4
        /*0174*/ 	.byte	0x03, 0x5f
        /*0176*/ 	.short	0x0101


	//----- nvinfo : EIATTR_COOP_GROUP_MASK_REGIDS
	.align		4
        /*0178*/ 	.byte	0x04, 0x29
        /*017a*/ 	.short	(.L_29517 - .L_29516)


	//   ....[0]....
.L_29516:
        /*017c*/ 	.word	0xffffffff


	//   ....[1]....
        /*0180*/ 	.word	0xffffffff


	//   ....[2]....
        /*0184*/ 	.word	0xffffffff


	//   ....[3]....
        /*0188*/ 	.word	0xffffffff


	//   ....[4]....
        /*018c*/ 	.word	0xffffffff


	//   ....[5]....
        /*0190*/ 	.word	0xffffffff


	//   ....[6]....
        /*0194*/ 	.word	0xffffffff


	//   ....[7]....
        /*0198*/ 	.word	0xffffffff


	//   ....[8]....
        /*019c*/ 	.word	0xffffffff


	//   ....[9]....
        /*01a0*/ 	.word	0xffffffff


	//   ....[10]....
        /*01a4*/ 	.word	0xffffffff


	//   ....[11]....
        /*01a8*/ 	.word	0xffffffff


	//   ....[12]....
        /*01ac*/ 	.word	0xffffffff


	//   ....[13]....
        /*01b0*/ 	.word	0xffffffff


	//   ....[14]....
        /*01b4*/ 	.word	0xffffffff


	//   ....[15]....
        /*01b8*/ 	.word	0xffffffff


	//   ....[16]....
        /*01bc*/ 	.word	0x05000010


	//   ....[17]....
        /*01c0*/ 	.word	0x05000010


	//   ....[18]....
        /*01c4*/ 	.word	0x05000010


	//   ....[19]....
        /*01c8*/ 	.word	0x05000010


	//   ....[20]....
        /*01cc*/ 	.word	0x05000010


	//----- nvinfo : EIATTR_COOP_GROUP_INSTR_OFFSETS
	.align		4
.L_29517:
        /*01d0*/ 	.byte	0x04, 0x28
        /*01d2*/ 	.short	(.L_29519 - .L_29518)


	//   ....[0]....
.L_29518:
        /*01d4*/ 	.word	0x00001880


	//   ....[1]....
        /*01d8*/ 	.word	0x000018a0


	//   ....[2]....
        /*01dc*/ 	.word	0x00001b80


	//   ....[3]....
        /*01e0*/ 	.word	0x00001ba0


	//   ....[4]....
        /*01e4*/ 	.word	0x00001bc0


	//   ....[5]....
        /*01e8*/ 	.word	0x00001ce0


	//   ....[6]....
        /*01ec*/ 	.word	0x00001d00


	//   ....[7]....
        /*01f0*/ 	.word	0x00001d20


	//   ....[8]....
        /*01f4*/ 	.word	0x00002b60


	//   ....[9]....
        /*01f8*/ 	.word	0x00002b90


	//   ....[10]....
        /*01fc*/ 	.word	0x00002bb0


	//   ....[11]....
        /*0200*/ 	.word	0x00002bd0


	//   ....[12]....
        /*0204*/ 	.word	0x00002bf0


	//   ....[13]....
        /*0208*/ 	.word	0x00002c40


	//   ....[14]....
        /*020c*/ 	.word	0x00002c60


	//   ....[15]....
        /*0210*/ 	.word	0x00002c80


	//   ....[16]....
        /*0214*/ 	.word	0x00004e00


	//   ....[17]....
        /*0218*/ 	.word	0x00004ea0


	//   ....[18]....
        /*021c*/ 	.word	0x00004f30


	//   ....[19]....
        /*0220*/ 	.word	0x00004fd0


	//   ....[20]....
        /*0224*/ 	.word	0x00005040


	//----- nvinfo : EIATTR_VRC_CTA_INIT_COUNT
	.align		4
.L_29519:
        /*0228*/ 	.byte	0x02, 0x4a
	.zero		1
	.zero		1


	//----- nvinfo : EIATTR_EXIT_INSTR_OFFSETS
	.align		4
        /*022c*/ 	.byte	0x04, 0x1c
        /*022e*/ 	.short	(.L_29521 - .L_29520)


	//   ....[0]....
.L_29520:
        /*0230*/ 	.word	0x000000d0


	//   ....[1]....
        /*0234*/ 	.word	0x00004c40


	//   ....[2]....
        /*0238*/ 	.word	0x00004d60


	//   ....[3]....
        /*023c*/ 	.word	0x00004d90


	//----- nvinfo : EIATTR_CRS_STACK_SIZE
	.align		4
.L_29521:
        /*0240*/ 	.byte	0x04, 0x1e
        /*0242*/ 	.short	(.L_29523 - .L_29522)
.L_29522:
        /*0244*/ 	.word	0x00000000


	//----- nvinfo : EIATTR_CBANK_PARAM_SIZE
	.align		4
.L_29523:
        /*0248*/ 	.byte	0x03, 0x19
        /*024a*/ 	.short	0x008c


	//----- nvinfo : EIATTR_PARAM_CBANK
	.align		4
        /*024c*/ 	.byte	0x04, 0x0a
        /*024e*/ 	.short	(.L_29525 - .L_29524)
	.align		4
.L_29524:
        /*0250*/ 	.word	index@(.nv.constant0._ZN4vllm25paged_attention_v2_kernelIttLi120ELi8ELi128ELNS_18Fp8KVCacheDataTypeE0ELb1ELi512EEEvPfS2_PT_PKS3_PKT0_S9_ifPKiSB_iPKfiiiSD_SD_iiiii)
        /*0254*/ 	.short	0x0380
        /*0256*/ 	.short	0x008c


	//----- nvinfo : EIATTR_SW_WAR
	.align		4
.L_29525:
        /*0258*/ 	.byte	0x04, 0x36
        /*025a*/ 	.short	(.L_29527 - .L_29526)
.L_29526:
        /*025c*/ 	.word	0x00000008
.L_29527:


//--------------------- .nv.info._ZN4vllm32paged_attention_v2_reduce_kernelItLi112ELi128ELi512EEEvPT_PKfS4_PKS1_PKii --------------------------
	.section	.nv.info._ZN4vllm32paged_attention_v2_reduce_kernelItLi112ELi128ELi512EEEvPT_PKfS4_PKS1_PKii,"",@"SHT_CUDA_INFO"
	.sectionflags	@""
	.align	4


	//----- nvinfo : EIATTR_CUDA_API_VERSION
	.align		4
        /*0000*/ 	.byte	0x04, 0x37
        /*0002*/ 	.short	(.L_29529 - .L_29528)
.L_29528:
        /*0004*/ 	.word	0x00000082


	//----- nvinfo : EIATTR_KPARAM_INFO
	.align		4
.L_29529:
        /*0008*/ 	.byte	0x04, 0x17
        /*000a*/ 	.short	(.L_29531 - .L_29530)
.L_29530:
        /*000c*/ 	.word	0x00000000
        /*0010*/ 	.short	0x0005
        /*0012*/ 	.short	0x0028
        /*0014*/ 	.byte	0x00, 0xf0, 0x11, 0x00


	//----- nvinfo : EIATTR_KPARAM_INFO
	.align		4
.L_29531:
        /*0018*/ 	.byte	0x04, 0x17
        /*001a*/ 	.short	(.L_29533 - .L_29532)
.L_29532:
        /*001c*/ 	.word	0x00000000
        /*0020*/ 	.short	0x0004
        /*0022*/ 	.short	0x0020
        /*0024*/ 	.byte	0x00, 0xf5, 0x21, 0x00


	//----- nvinfo : EIATTR_KPARAM_INFO
	.align		4
.L_29533:
        /*0028*/ 	.byte	0x04, 0x17
        /*002a*/ 	.short	(.L_29535 - .L_29534)
.L_29534:
        /*002c*/ 	.word	0x00000000
        /*0030*/ 	.short	0x0003
        /*0032*/ 	.short	0x0018
        /*0034*/ 	.byte	0x00, 0xf5, 0x21, 0x00


	//----- nvinfo : EIATTR_KPARAM_INFO
	.align		4
.L_29535:
        /*0038*/ 	.byte	0x04, 0x17
        /*003a*/ 	.short	(.L_29537 - .L_29536)
.L_29536:
        /*003c*/ 	.word	0x00000000
        /*0040*/ 	.short	0x0002
        /*0042*/ 	.short	0x0010
        /*0044*/ 	.byte	0x00, 0xf5, 0x21, 0x00


	//----- nvinfo : EIATTR_KPARAM_INFO
	.align		4
.L_29537:
        /*0048*/ 	.byte	0x04, 0x17
        /*004a*/ 	.short	(.L_29539 - .L_29538)
.L_29538:
        /*004c*/ 	.word	0x00000000
        /*0050*/ 	.short	0x0001
        /*0052*/ 	.short	0x0008
        /*0054*/ 	.byte	0x00, 0xf5, 0x21, 0x00


	//----- nvinfo : EIATTR_KPARAM_INFO
	.align		4
.L_29539:
        /*0058*/ 	.byte	0x04, 0x17
        /*005a*/ 	.short	(.L_29541 - .L_29540)
.L_29540:
        /*005c*/ 	.word	0x00000000
        /*0060*/ 	.short	0x0000
        /*0062*/ 	.short	0x0000
        /*0064*/ 	.byte	0x00, 0xf5, 0x21, 0x00


	//----- nvinfo : EIATTR_SPARSE_MMA_MASK
	.align		4
.L_29541:
        /*0068*/ 	.byte	0x03, 0x50
        /*006a*/ 	.short	0x0000


	//----- nvinfo : EIATTR_MAXREG_COUNT
	.align		4
        /*006c*/ 	.byte	0x03, 0x1b
        /*006e*/ 	.short	0x00ff


	//----- nvinfo : EIATTR_NUM_BARRIERS
	.align		4
        /*0070*/ 	.byte	0x02, 0x4c
        /*0072*/ 	.byte	0x01
	.zero		1


	//----- nvinfo : EIATTR_MERCURY_ISA_VERSION
	.align		4
        /*0074*/ 	.byte	0x03, 0x5f
        /*0076*/ 	.short	0x0101


	//----- nvinfo : EIATTR_COOP_GROUP_MASK_REGIDS
	.align		4
        /*0078*/ 	.byte	0x04, 0x29
        /*007a*/ 	.short	(.L_29543 - .L_29542)


	//   ....[0]....
.L_29542:
        /*007c*/ 	.word	0xffffffff


	//   ....[1]....
        /*0080*/ 	.word	0xffffffff


	//   ....[2]....
        /*0084*/ 	.word	0xffffffff


	//   ....[3]....
        /*0088*/ 	.word	0xffffffff


	//   ....[4]....
        /*008c*/ 	.word	0xffffffff


	//   ....[5]....
        /*0090*/ 	.word	0xffffffff


	//   ....[6]....
        /*0094*/ 	.word	0xffffffff


	//   ....[7]....
        /*0098*/ 	.word	0xffffffff


	//   ....[8]....
        /*009c*/ 	.word	0xffffffff


	//   ....[9]....
        /*00a0*/ 	.word	0xffffffff


	//   ....[10]....
        /*00a4*/ 	.word	0xffffffff


	//   ....[11]....
        /*00a8*/ 	.word	0xffffffff


	//   ....[12]....
        /*00ac*/ 	.word	0xffffffff


	//   ....[13]....
        /*00b0*/ 	.word	0xffffffff


	//   ....[14]....
        /*00b4*/ 	.word	0xffffffff


	//   ....[15]....
        /*00b8*/ 	.word	0xffffffff


	//----- nvinfo : EIATTR_COOP_GROUP_INSTR_OFFSETS
	.align		4
.L_29543:
        /*00bc*/ 	.byte	0x04, 0x28
        /*00be*/ 	.short	(.L_29545 - .L_29544)


	//   ....[0]....
.L_29544:
        /*00c0*/ 	.word	0x00001020


	//   ....[1]....
        /*00c4*/ 	.word	0x000010d0


	//   ....[2]....
        /*00c8*/ 	.word	0x00001110


	//   ....[3]....
        /*00cc*/ 	.word	0x00001140


	//   ....[4]....
        /*00d0*/ 	.word	0x00001170


	//   ....[5]....
        /*00d4*/ 	.word	0x000011c0


	//   ....[6]....
        /*00d8*/ 	.word	0x000011f0


	//   ....[7]....
        /*00dc*/ 	.word	0x00001210


	//   ....[8]....
        /*00e0*/ 	.word	0x00001ac0


	//   ....[9]....
        /*00e4*/ 	.word	0x00001b60


	//   ....[10]....
        /*00e8*/ 	.word	0x00001b80


	//   ....[11]....
        /*00ec*/ 	.word	0x00001ba0


	//   ....[12]....
        /*00f0*/ 	.word	0x00001bc0


	//   ....[13]....
        /*00f4*/ 	.word	0x00001c60


	//   ....[14]....
        /*00f8*/ 	.word	0x00001c80


	//   ....[15]....
        /*00fc*/ 	.word	0x00001ca0


	//----- nvinfo : EIATTR_VRC_CTA_INIT_COUNT
	.align		4
.L_29545:
        /*0100*/ 	.byte	0x02, 0x4a
	.zero		1
	.zero		1


	//----- nvinfo : EIATTR_EXIT_INSTR_OFFSETS
	.align		4
        /*0104*/ 	.byte	0x04, 0x1c
        /*0106*/ 	.short	(.L_29547 - .L_29546)


	//   ....[0]....
.L_29546:
        /*0108*/ 	.word	0x00000170


	//   ....[1]....
        /*010c*/ 	.word	0x00000530


	//   ....[2]....
        /*0110*/ 	.word	0x000008a0


	//   ....[3]....
        /*0114*/ 	.word	0x00001cb0


	//   ....[4]....
        /*0118*/ 	.word	0x00002940


	//----- nvinfo : EIATTR_CRS_STACK_SIZE
	.align		4
.L_29547:
        /*011c*/ 	.byte	0x04, 0x1e
        /*011e*/ 	.short	(.L_29549 - .L_29548)
.L_29548:
        /*0120*/ 	.word	0x00000000


	//----- nvinfo : EIATTR_CBANK_PARAM_SIZE
	.align		4
.L_29549:
        /*0124*/ 	.byte	0x03, 0x19
        /*0126*/ 	.short	0x002c


	//----- nvinfo : EIATTR_PARAM_CBANK
	.align		4
        /*0128*/ 	.byte	0x04, 0x0a
        /*012a*/ 	.short	(.L_29551 - .L_29550)
	.align		4
.L_29550:
        /*012c*/ 	.word	index@(.nv.constant0._ZN4vllm32paged_attention_v2_reduce_kernelItLi112ELi128ELi512EEEvPT_PKfS4_PKS1_PKii)
        /*0130*/ 	.short	0x0380
        /*0132*/ 	.short	0x002c


	//----- nvinfo : EIATTR_SW_WAR
	.align		4
.L_29551:
        /*0134*/ 	.byte	0x04, 0x36
        /*0136*/ 	.short	(.L_29553 - .L_29552)
.L_29552:
        /*0138*/ 	.word	0x00000008
.L_29553:


//--------------------- .nv.info._ZN4vllm25paged_attention_v2_kernelIttLi112ELi8ELi128ELNS_18Fp8KVCacheDataTypeE0ELb1ELi512EEEvPfS2_PT_PKS3_PKT0_S9_ifPKiSB_iPKfiiiSD_SD_iiiii --------------------------
	.section	.nv.info._ZN4vllm25paged_attention_v2_kernelIttLi112ELi8ELi128ELNS_18Fp8KVCacheDataTypeE0ELb1ELi512EEEvPfS2_PT_PKS3_PKT0_S9_ifPKiSB_iPKfiiiSD_SD_iiiii,"",@"SHT_CUDA_INFO"
	.sectionflags	@""
	.align	4


	//----- nvinfo : EIATTR_CUDA_API_VERSION
	.align		4
        /*0000*/ 	.byte	0x04, 0x37
        /*0002*/ 	.short	(.L_29555 - .L_29554)
.L_29554:
        /*0004*/ 	.word	0x00000082


	//----- nvinfo : EIATTR_KPARAM_INFO
	.align		4
.L_29555:
        /*0008*/ 	.byte	0x04, 0x17
        /*000a*/ 	.short	(.L_29557 - .L_29556)
.L_29556:
        /*000c*/ 	.word	0x00000000
        /*0010*/ 	.short	0x0015
        /*0012*/ 	.short	0x0088
        /*0014*/ 	.byte	0x00, 0xf0, 0x11, 0x00


	//----- nvinfo : EIATTR_KPARAM_INFO
	.align		4
.L_29557:
        /*0018*/ 	.byte	0x04, 0x17
        /*001a*/ 	.short	(.L_29559 - .L_29558)
.L_29558:
        /*001c*/ 	.word	0x00000000
        /*0020*/ 	.short	0x0014
        /*0022*/ 	.short	0x0084
        /*0024*/ 	.byte	0x00, 0xf0, 0x11, 0x00


	//----- nvinfo : EIATTR_KPARAM_INFO
	.align		4
.L_29559:
        /*0028*/ 	.byte	0x04, 0x17
        /*002a*/ 	.short	(.L_29561 - .L_29560)
.L_29560:
        /*002c*/ 	.word	0x00000000
        /*0030*/ 	.short	0x0013
        /*0032*/ 	.short	0x0080
        /*0034*/ 	.byte	0x00, 0xf0, 0x11, 0x00


	//----- nvinfo : EIATTR_KPARAM_INFO
	.align		4
.L_29561:
        /*0038*/ 	.byte	0x04, 0x17
        /*003a*/ 	.short	(.L_29563 - .L_29562)
.L_29562:
        /*003c*/ 	.word	0x00000000
        /*0040*/ 	.short	0x0012
        /*0042*/ 	.short	0x007c
        /*0044*/ 	.byte	0x00, 0xf0, 0x11, 0x00


	//----- nvinfo : EIATTR_KPARAM_INFO
	.align		4
.L_29563:
        /*0048*/ 	.byte	0x04, 0x17
        /*004a*/ 	.short	(.L_29565 - .L_29564)
.L_29564:
        /*004c*/ 	.word	0x00000000
        /*0050*/ 	.short	0x0011
        /*0052*/ 	.short	0x0078
        /*0054*/ 	.byte	0x00, 0xf0, 0x11, 0x00


	//----- nvinfo : EIATTR_KPARAM_INFO
	.align		4
.L_29565:
        /*0058*/ 	.byte	0x04, 0x17
        /*005a*/ 	.short	(.L_29567 - .L_29566)
.L_29566:
        /*005c*/ 	.word	0x00000000
        /*0060*/ 	.short	0x0010
        /*0062*/ 	.short	0x0070
        /*0064*/ 	.byte	0x00, 0xf5, 0x21, 0x00


	//----- nvinfo : EIATTR_KPARAM_INFO
	.align		4
.L_29567:
        /*0068*/ 	.byte	0x04, 0x17
        /*006a*/ 	.short	(.L_29569 - .L_29568)
.L_29568:
        /*006c*/ 	.word	0x00000000
        /*0070*/ 	.short	0x000f
        /*0072*/ 	.short	0x0068
        /*0074*/ 	.byte	0x00, 0xf5, 0x21, 0x00


	//----- nvinfo : EIATTR_KPARAM_INFO
	.align		4
.L_29569:
        /*0078*/ 	.byte	0x04, 0x17
        /*007a*/ 	.short	(.L_29571 - .L_29570)
.L_29570:
        /*007c*/ 	.word	0x00000000
        /*0080*/ 	.short	0x000e
        /*0082*/ 	.short	0x0060
        /*0084*/ 	.byte	0x00, 0xf0, 0x11, 0x00


	//----- nvinfo : EIATTR_KPARAM_INFO
	.align		4
.L_29571:
        /*0088*/ 	.byte	0x04, 0x17
        /*008a*/ 	.short	(.L_29573 - .L_29572)
.L_29572:
        /*008c*/ 	.word	0x00000000
        /*0090*/ 	.short	0x000d
        /*0092*/ 	.short	0x005c
        /*0094*/ 	.byte	0x00, 0xf0, 0x11, 0x00


	//----- nvinfo : EIATTR_KPARAM_INFO
	.align		4
.L_29573:
        /*0098*/ 	.byte	0x04, 0x17
        /*009a*/ 	.short	(.L_29575 - .L_29574)
.L_29574:
        /*009c*/ 	.word	0x00000000
        /*00a0*/ 	.short	0x000c
        /*00a2*/ 	.short	0x0058
        /*00a4*/ 	.byte	0x00, 0xf0, 0x11, 0x00


	//----- nvinfo : EIATTR_KPARAM_INFO
	.align		4
.L_29575:
        /*00a8*/ 	.byte	0x04, 0x17
        /*00aa*/ 	.short	(.L_29577 - .L_29576)
.L_29576:
        /*00ac*/ 	.word	0x00000000
        /*00b0*/ 	.short	0x000b
        /*00b2*/ 	.short	0x0050
        /*00b4*/ 	.byte	0x00, 0xf5, 0x21, 0x00


	//----- nvinfo : EIATTR_KPARAM_INFO
	.align		4
.L_29577:
        /*00b8*/ 	.byte	0x04, 0x17
        /*00ba*/ 	.short	(.L_29579 - .L_29578)
.L_29578:
        /*00bc*/ 	.word	0x00000000
        /*00c0*/ 	.short	0x000a
        /*00c2*/ 	.short	0x0048
        /*00c4*/ 	.byte	0x00, 0xf0, 0x11, 0x00


	//----- nvinfo : EIATTR_KPARAM_INFO
	.align		4
.L_29579:
        /*00c8*/ 	.byte	0x04, 0x17
        /*00ca*/ 	.short	(.L_29581 - .L_29580)
.L_29580:
        /*00cc*/ 	.word	0x00000000
        /*00d0*/ 	.short	0x0009
        /*00d2*/ 	.short	0x0040
        /*00d4*/ 	.byte	0x00, 0xf5, 0x21, 0x00


	//----- nvinfo : EIATTR_KPARAM_INFO
	.align		4
.L_29581:
        /*00d8*/ 	.byte	0x04, 0x17
        /*00da*/ 	.short	(.L_29583 - .L_29582)
.L_29582:
        /*00dc*/ 	.word	0x00000000
        /*00e0*/ 	.short	0x0008
        /*00e2*/ 	.short	0x0038
        /*00e4*/ 	.byte	0x00, 0xf5, 0x21, 0x00


	//----- nvinfo : EIATTR_KPARAM_INFO
	.align		4
.L_29583:
        /*00e8*/ 	.byte	0x04, 0x17
        /*00ea*/ 	.short	(.L_29585 - .L_29584)
.L_29584:
        /*00ec*/ 	.word	0x00000000
        /*00f0*/ 	.short	0x0007
        /*00f2*/ 	.short	0x0034
        /*00f4*/ 	.byte	0x00, 0xf0, 0x11, 0x00


	//----- nvinfo : EIATTR_KPARAM_INFO
	.align		4
.L_29585:
        /*00f8*/ 	.byte	0x04, 0x17
        /*00fa*/ 	.short	(.L_29587 - .L_29586)
.L_29586:
        /*00fc*/ 	.word	0x00000000
        /*0100*/ 	.short	0x0006
        /*0102*/ 	.short	0x0030
        /*0104*/ 	.byte	0x00, 0xf0, 0x11, 0x00


	//----- nvinfo : EIATTR_KPARAM_INFO
	.align		4
.L_29587:
        /*0108*/ 	.byte	0x04, 0x17
        /*010a*/ 	.short	(.L_29589 - .L_29588)
.L_29588:
        /*010c*/ 	.word	0x00000000
        /*0110*/ 	.short	0x0005
        /*0112*/ 	.short	0x0028
        /*0114*/ 	.byte	0x00, 0xf5, 0x21, 0x00


	//----- nvinfo : EIATTR_KPARAM_INFO
	.align		4
.L_29589:
        /*0118*/ 	.byte	0x04, 0x17
        /*011a*/ 	.short	(.L_29591 - .L_29590)
.L_29590:
        /*011c*/ 	.word	0x00000000
        /*0120*/ 	.short	0x0004
        /*0122*/ 	.short	0x0020
        /*0124*/ 	.byte	0x00, 0xf5, 0x21, 0x00


	//----- nvinfo : EIATTR_KPARAM_INFO
	.align		4
.L_29591:
        /*0128*/ 	.byte	0x04, 0x17
        /*012a*/ 	.short	(.L_29593 - .L_29592)
.L_29592:
        /*012c*/ 	.word	0x00000000
        /*0130*/ 	.short	0x0003
        /*0132*/ 	.short	0x0018
        /*0134*/ 	.byte	0x00, 0xf5, 0x21, 0x00


	//----- nvinfo : EIATTR_KPARAM_INFO
	.align		4
.L_29593:
        /*0138*/ 	.byte	0x04, 0x17
        /*013a*/ 	.short	(.L_29595 - .L_29594)
.L_29594:
        /*013c*/ 	.word	0x00000000
        /*0140*/ 	.short	0x0002
        /*0142*/ 	.short	0x0010
        /*0144*/ 	.byte	0x00, 0xf5, 0x21, 0x00


	//----- nvinfo : EIATTR_KPARAM_INFO
	.align		4
.L_29595:
        /*0148*/ 	.byte	0x04, 0x17
        /*014a*/ 	.short	(.L_29597 - .L_29596)
.L_29596:
        /*014c*/ 	.word	0x00000000
        /*0150*/ 	.short	0x0001
        /*0152*/ 	.short	0x0008
        /*0154*/ 	.byte	0x00, 0xf5, 0x21, 0x00


	//----- nvinfo : EIATTR_KPARAM_INFO
	.align		4
.L_29597:
        /*0158*/ 	.byte	0x04, 0x17
        /*015a*/ 	.short	(.L_29599 - .L_29598)
.L_29598:
        /*015c*/ 	.word	0x00000000
        /*0160*/ 	.short	0x0000
        /*0162*/ 	.short	0x0000
        /*0164*/ 	.byte	0x00, 0xf5, 0x21, 0x00


	//----- nvinfo : EIATTR_SPARSE_MMA_MASK
	.align		4
.L_29599:
        /*0168*/ 	.byte	0x03, 0x50
        /*016a*/ 	.short	0x0000


	//----- nvinfo : EIATTR_MAXREG_COUNT
	.align		4
        /*016c*/ 	.byte	0x03, 0x1b
        /*016e*/ 	.short	0x00ff


	//----- nvinfo : EIATTR_NUM_BARRIERS
	.align		4
        /*0170*/ 	.byte	0x02, 0x4c
        /*0172*/ 	.byte	0x01
	.zero		1


	//----- nvinfo : EIATTR_MERCURY_ISA_VERSION
	.align		4
        /*0174*/ 	.byte	0x03, 0x5f
        /*0176*/ 	.short	0x0101


	//----- nvinfo : EIATTR_COOP_GROUP_MASK_REGIDS
	.align		4
        /*0178*/ 	.byte	0x04, 0x29
        /*017a*/ 	.short	(.L_29601 - .L_29600)


	//   ....[0]....
.L_29600:
        /*017c*/ 	.word	0xffffffff


	//   ....[1]....
        /*0180*/ 	.word	0xffffffff


	//   ....[2]....
        /*0184*/ 	.word	0xffffffff


	//   ....[3]....
        /*0188*/ 	.word	0xffffffff


	//   ....[4]....
        /*018c*/ 	.word	0xffffffff


	//   ....[5]....
        /*0190*/ 	.word	0xffffffff


	//   ....[6]....
        /*0194*/ 	.word	0xffffffff


	//   ....[7]....
        /*0198*/ 	.word	0xffffffff


	//   ....[8]....
        /*019c*/ 	.word	0xffffffff


	//   ....[9]....
        /*01a0*/ 	.word	0xffffffff


	//   ....[10]....
        /*01a4*/ 	.word	0xffffffff


	//   ....[11]....
        /*01a8*/ 	.word	0xffffffff


	//   ....[12]....
        /*01ac*/ 	.word	0xffffffff


	//   ....[13]....
        /*01b0*/ 	.word	0xffffffff


	//   ....[14]....
        /*01b4*/ 	.word	0xffffffff


	//   ....[15]....
        /*01b8*/ 	.word	0xffffffff


	//   ....[16]....
        /*01bc*/ 	.word	0x05000017


	//   ....[17]....
        /*01c0*/ 	.word	0x05000017


	//   ....[18]....
        /*01c4*/ 	.word	0x05000017


	//   ....[19]....
        /*01c8*/ 	.word	0x05000017


	//   ....[20]....
        /*01cc*/ 	.word	0x05000017


	//----- nvinfo : EIATTR_COOP_GROUP_INSTR_OFFSETS
	.align		4
.L_29601:
        /*01d0*/ 	.byte	0x04, 0x28
        /*01d2*/ 	.short	(.L_29603 - .L_29602)


	//   ....[0]....
.L_29602:
        /*01d4*/ 	.word	0x00001790


	//   ....[1]....
        /*01d8*/ 	.word	0x000017b0


	//   ....[2]....
        /*01dc*/ 	.word	0x00001a90


	//   ....[3]....
        /*01e0*/ 	.word	0x00001ab0


	//   ....[4]....
        /*01e4*/ 	.word	0x00001ad0


	//   ....[5]....
        /*01e8*/ 	.word	0x00001bf0


	//   ....[6]....
        /*01ec*/ 	.word	0x00001c10


	//   ....[7]....
        /*01f0*/ 	.word	0x00001c30


	//   ....[8]....
        /*01f4*/ 	.word	0x00002a70


	//   ....[9]....
        /*01f8*/ 	.word	0x00002aa0


	//   ....[10]....
        /*01fc*/ 	.word	0x00002ac0


	//   ....[11]....
        /*0200*/ 	.word	0x00002ae0


	//   ....[12]....
        /*0204*/ 	.word	0x00002b00


	//   ....[13]....
        /*0208*/ 	.word	0x00002b50


	//   ....[14]....
        /*020c*/ 	.word	0x00002b70


	//   ....[15]....
        /*0210*/ 	.word	0x00002b90


	//   ....[16]....
        /*0214*/ 	.word	0x00004d10


	//   ....[17]....
        /*0218*/ 	.word	0x00004db0


	//   ....[18]....
        /*021c*/ 	.word	0x00004e50


	//   ....[19]....
        /*0220*/ 	.word	0x00004ef0


	//   ....[20]....
        /*0224*/ 	.word	0x00004f60


	//----- nvinfo : EIATTR_VRC_CTA_INIT_COUNT
	.align		4
.L_29603:
        /*0228*/ 	.byte	0x02, 0x4a
	.zero		1
	.zero		1


	//----- nvinfo : EIATTR_EXIT_INSTR_OFFSETS
	.align		4
        /*022c*/ 	.byte	0x04, 0x1c
        /*022e*/ 	.short	(.L_29605 - .L_29604)


	//   ....[0]....
.L_29604:
        /*0230*/ 	.word	0x000000d0


	//   ....[1]....
        /*0234*/ 	.word	0x00004b50


	//   ....[2]....
        /*0238*/ 	.word	0x00004c70


	//   ....[3]....
        /*023c*/ 	.word	0x00004ca0


	//----- nvinfo : EIATTR_CRS_STACK_SIZE
	.align		4
.L_29605:
        /*0240*/ 	.byte	0x04, 0x1e
        /*0242*/ 	.short	(.L_29607 - .L_29606)
.L_29606:
        /*0244*/ 	.word	0x00000000


	//----- nvinfo : EIATTR_CBANK_PARAM_SIZE
	.align		4
.L_29607:
        /*0248*/ 	.byte	0x03, 0x19
        /*024a*/ 	.short	0x008c


	//----- nvinfo : EIATTR_PARAM_CBANK
	.align		4
        /*024c*/ 	.byte	0x04, 0x0a
        /*024e*/ 	.short	(.L_29609 - .L_29608)
	.align		4
.L_29608:
        /*0250*/ 	.word	index@(.nv.constant0._ZN4vllm25paged_attention_v2_kernelIttLi112ELi8ELi128ELNS_18Fp8KVCacheDataTypeE0ELb1ELi512EEEvPfS2_PT_PKS3_PKT0_S9_ifPKiSB_iPKfiiiSD_SD_iiiii)
        /*0254*/ 	.short	0x0380
        /*0256*/ 	.short	0x008c


	//----- nvinfo : EIATTR_SW_WAR
	.align		4
.L_29609:
        /*0258*/ 	.byte	0x04, 0x36
        /*025a*/ 	.short	(.L_29611 - .L_29610)
.L_29610:
        /*025c*/ 	.word	0x00000008
.L_29611:


//--------------------- .nv.info._ZN4vllm32paged_attention_v2_reduce_kernelItLi96ELi128ELi512EEEvPT_PKfS4_PKS1_PKii --------------------------
	.section	.nv.info._ZN4vllm32paged_attention_v2_reduce_kernelItLi96ELi128ELi512EEEvPT_PKfS4_PKS1_PKii,"",@"SHT_CUDA_INFO"
	.sectionflags	@""
	.align	4


	//----- nvinfo : EIATTR_CUDA_API_VERSION
	.align		4
        /*0000*/ 	.byte	0x04, 0x37
        /*0002*/ 	.short	(.L_29613 - .L_29612)
.L_29612:
        /*0004*/ 	.word	0x00000082


	//----- nvinfo : EIATTR_KPARAM_INFO
	.align		4
.L_29613:
        /*0008*/ 	.byte	0x04, 0x17
        /*000a*/ 	.short	(.L_29615 - .L_29614)
.L_29614:
        /*000c*/ 	.word	0x00000000
        /*0010*/ 	.short	0x0005
        /*0012*/ 	.short	0x0028
        /*0014*/ 	.byte	0x00, 0xf0, 0x11, 0x00


	//----- nvinfo : EIATTR_KPARAM_INFO
	.align		4
.L_29615:
        /*0018*/ 	.byte	0x04, 0x17
        /*001a*/ 	.short	(.L_29617 - .L_29616)
.L_29616:
        /*001c*/ 	.word	0x00000000
        /*0020*/ 	.short	0x0004
        /*0022*/ 	.short	0x0020
        /*0024*/ 	.byte	0x00, 0xf5, 0x21, 0x00


	//----- nvinfo : EIATTR_KPARAM_INFO
	.align		4
.L_29617:
        /*0028*/ 	.byte	0x04, 0x17
        /*002a*/ 	.short	(.L_29619 - .L_29618)
.L_29618:
        /*002c*/ 	.word	0x00000000
        /*0030*/ 	.short	0x0003
        /*0032*/ 	.short	0x0018
        /*0034*/ 	.byte	0x00, 0xf5, 0x21, 0x00


	//----- nvinfo : EIATTR_KPARAM_INFO
	.align		4
.L_29619:
        /*0038*/ 	.byte	0x04, 0x17
        /*003a*/ 	.short	(.L_29621 - .L_29620)
.L_29620:
        /*003c*/ 	.word	0x00000000
        /*0040*/ 	.short	0x0002
        /*0042*/ 	.short	0x0010
        /*0044*/ 	.byte	0x00, 0xf5, 0x21, 0x00


	//----- nvinfo : EIATTR_KPARAM_INFO
	.align		4
.L_29621:
        /*0048*/ 	.byte	0x04, 0x17
        /*004a*/ 	.short	(.L_29623 - .L_29622)
.L_29622:
        /*004c*/ 	.word	0x00000000
        /*0050*/ 	.short	0x0001
        /*0052*/ 	.short	0x0008
        /*0054*/ 	.byte	0x00, 0xf5, 0x21, 0x00


	//----- nvinfo : EIATTR_KPARAM_INFO
	.align		4
.L_29623:
        /*0058*/ 	.byte	0x04, 0x17
        /*005a*/ 	.short	(.L_29625 - .L_29624)
.L_29624:
        /*005c*/ 	.word	0x00000000
        /*0060*/ 	.short	0x0000
        /*0062*/ 	.short	0x0000
        /*0064*/ 	.byte	0x00, 0xf5, 0x21, 0x00


	//----- nvinfo : EIATTR_SPARSE_MMA_MASK
	.align		4
.L_29625:
        /*0068*/ 	.byte	0x03, 0x50
        /*006a*/ 	.short	0x0000


	//----- nvinfo : EIATTR_MAXREG_COUNT
	.align		4
        /*006c*/ 	.byte	0x03, 0x1b
        /*006e*/ 	.short	0x00ff


	//----- nvinfo : EIATTR_NUM_BARRIERS
	.align		4
        /*0070*/ 	.byte	0x02, 0x4c
        /*0072*/ 	.byte	0x01
	.zero		1


	//----- nvinfo : EIATTR_MERCURY_ISA_VERSION
	.align		4
        /*0074*/ 	.byte	0x03, 0x5f
        /*0076*/ 	.short	0x0101


	//----- nvinfo : EIATTR_COOP_GROUP_MASK_REGIDS
	.align		4
        /*0078*/ 	.byte	0x04, 0x29
        /*007a*/ 	.short	(.L_29627 - .L_29626)


	//   ....[0]....
.L_29626:
        /*007c*/ 	.word	0xffffffff


	//   ....[1]....
        /*0080*/ 	.word	0xffffffff


	//   ....[2]....
        /*0084*/ 	.word	0xffffffff


	//   ....[3]....
        /*0088*/ 	.word	0xffffffff


	//   ....[4]....
        /*008c*/ 	.word	0xffffffff


	//   ....[5]....
        /*0090*/ 	.word	0xffffffff


	//   ....[6]....
        /*0094*/ 	.word	0xffffffff


	//   ....[7]....
        /*0098*/ 	.word	0xffffffff


	//   ....[8]....
        /*009c*/ 	.word	0xffffffff


	//   ....[9]....
        /*00a0*/ 	.word	0xffffffff


	//   ....[10]....
        /*00a4*/ 	.word	0xffffffff


	//   ....[11]....
        /*00a8*/ 	.word	0xffffffff


	//   ....[12]....
        /*00ac*/ 	.word	0xffffffff


	//   ....[13]....
        /*00b0*/ 	.word	0xffffffff


	//   ....[14]....
        /*00b4*/ 	.word	0xffffffff


	//   ....[15]....
        /*00b8*/ 	.word	0xffffffff


	//----- nvinfo : EIATTR_COOP_GROUP_INSTR_OFFSETS
	.align		4
.L_29627:
        /*00bc*/ 	.byte	0x04, 0x28
        /*00be*/ 	.short	(.L_29629 - .L_29628)


	//   ....[0]....
.L_29628:
        /*00c0*/ 	.word	0x00001020


	//   ....[1]....
        /*00c4*/ 	.word	0x000010d0


	//   ....[2]....
        /*00c8*/ 	.word	0x00001110


	//   ....[3]....
        /*00cc*/ 	.word	0x00001140


	//   ....[4]....
        /*00d0*/ 	.word	0x00001170


	//   ....[5]....
        /*00d4*/ 	.word	0x000011c0


	//   ....[6]....
        /*00d8*/ 	.word	0x000011f0


	//   ....[7]....
        /*00dc*/ 	.word	0x00001210


	//   ....[8]....
        /*00e0*/ 	.word	0x00001ac0


	//   ....[9]....
        /*00e4*/ 	.word	0x00001b60


	//   ....[10]....
        /*00e8*/ 	.word	0x00001b80


	//   ....[11]....
        /*00ec*/ 	.word	0x00001ba0


	//   ....[12]....
        /*00f0*/ 	.word	0x00001bc0


	//   ....[13]....
        /*00f4*/ 	.word	0x00001c60


	//   ....[14]....
        /*00f8*/ 	.word	0x00001c80


	//   ....[15]....
        /*00fc*/ 	.word	0x00001ca0


	//----- nvinfo : EIATTR_VRC_CTA_INIT_COUNT
	.align		4
.L_29629:
        /*0100*/ 	.byte	0x02, 0x4a
	.zero		1
	.zero		1


	//----- nvinfo : EIATTR_EXIT_INSTR_OFFSETS
	.align		4
        /*0104*/ 	.byte	0x04, 0x1c
        /*0106*/ 	.short	(.L_29631 - .L_29630)


	//   ....[0]....
.L_29630:
        /*0108*/ 	.word	0x00000170


	//   ....[1]....
        /*010c*/ 	.word	0x00000530


	//   ....[2]....
        /*0110*/ 	.word	0x000008a0


	//   ....[3]....
        /*0114*/ 	.word	0x00001cb0


	//   ....[4]....
        /*0118*/ 	.word	0x00002940


	//----- nvinfo : EIATTR_CRS_STACK_SIZE
	.align		4
.L_29631:
        /*011c*/ 	.byte	0x04, 0x1e
        /*011e*/ 	.short	(.L_29633 - .L_29632)
.L_29632:
        /*0120*/ 	.word	0x00000000


	//----- nvinfo : EIATTR_CBANK_PARAM_SIZE
	.align		4
.L_29633:
        /*0124*/ 	.byte	0x03, 0x19
        /*0126*/ 	.short	0x002c


	//----- nvinfo : EIATTR_PARAM_CBANK
	.align		4
        /*0128*/ 	.byte	0x04, 0x0a
        /*012a*/ 	.short	(.L_29635 - .L_29634)
	.align		4
.L_29634:
        /*012c*/ 	.word	index@(.nv.constant0._ZN4vllm32paged_attention_v2_reduce_kernelItLi96ELi128ELi512EEEvPT_PKfS4_PKS1_PKii)
        /*0130*/ 	.short	0x0380
        /*0132*/ 	.short	0x002c


	//----- nvinfo : EIATTR_SW_WAR
	.align		4
.L_29635:
        /*0134*/ 	.byte	0x04, 0x36
        /*0136*/ 	.short	(.L_29637 - .L_29636)
.L_29636:
        /*0138*/ 	.word	0x00000008
.L_29637:


//--------------------- .nv.info._ZN4vllm25paged_attention_v2_kernelIttLi96ELi8ELi128ELNS_18Fp8KVCacheDataTypeE0ELb1ELi512EEEvPfS2_PT_PKS3_PKT0_S9_ifPKiSB_iPKfiiiSD_SD_iiiii --------------------------
	.section	.nv.info._ZN4vllm25paged_attention_v2_kernelIttLi96ELi8ELi128ELNS_18Fp8KVCacheDataTypeE0ELb1ELi512EEEvPfS2_PT_PKS3_PKT0_S9_ifPKiSB_iPKfiiiSD_SD_iiiii,"",@"SHT_CUDA_INFO"
	.sectionflags	@""
	.align	4


	//----- nvinfo : EIATTR_CUDA_API_VERSION
	.align		4
        /*0000*/ 	.byte	0x04, 0x37
        /*0002*/ 	.short	(.L_29639 - .L_29638)
.L_29638:
        /*0004*/ 	.word	0x00000082


	//----- nvinfo : EIATTR_KPARAM_INFO
	.align		4
.L_29639:
        /*0008*/ 	.byte	0x04, 0x17
        /*000a*/ 	.short	(.L_29641 - .L_29640)
.L_29640:
        /*000c*/ 	.word	0x00000000
        /*0010*/ 	.short	0x0015
        /*0012*/ 	.short	0x0088
        /*0014*/ 	.byte	0x00, 0xf0, 0x11, 0x00


	//----- nvinfo : EIATTR_KPARAM_INFO
	.align		4
.L_29641:
        /*0018*/ 	.byte	0x04, 0x17
        /*001a*/ 	.short	(.L_29643 - .L_29642)
.L_29642:
        /*001c*/ 	.word	0x00000000
        /*0020*/ 	.short	0x0014
        /*0022*/ 	.short	0x0084
        /*0024*/ 	.byte	0x00, 0xf0, 0x11, 0x00


	//----- nvinfo : EIATTR_KPARAM_INFO
	.align		4
.L_29643:
        /*0028*/ 	.byte	0x04, 0x17
        /*002a*/ 	.short	(.L_29645 - .L_29644)
.L_29644:
        /*002c*/ 	.word	0x00000000
        /*0030*/ 	.short	0x0013
        /*0032*/ 	.short	0x0080
        /*0034*/ 	.byte	0x00, 0xf0, 0x11, 0x00


	//----- nvinfo : EIATTR_KPARAM_INFO
	.align		4
.L_29645:
        /*0038*/ 	.byte	0x04, 0x17
        /*003a*/ 	.short	(.L_29647 - .L_29646)
.L_29646:
        /*003c*/ 	.word	0x00000000
        /*0040*/ 	.short	0x0012
        /*0042*/ 	.short	0x007c
        /*0044*/ 	.byte	0x00, 0xf0, 0x11, 0x00


	//----- nvinfo : EIATTR_KPARAM_INFO
	.align		4
.L_29647:
        /*0048*/ 	.byte	0x04, 0x17
        /*004a*/ 	.short	(.L_29649 - .L_29648)
.L_29648:
        /*004c*/ 	.word	0x00000000
        /*0050*/ 	.short	0x0011
        /*0052*/ 	.short	0x0078
        /*0054*/ 	.byte	0x00, 0xf0, 0x11, 0x00


	//----- nvinfo : EIATTR_KPARAM_INFO
	.align		4
.L_29649:
        /*0058*/ 	.byte	0x04, 0x17
        /*005a*/ 	.short	(.L_29651 - .L_29650)
.L_29650:
        /*005c*/ 	.word	0x00000000
        /*0060*/ 	.short	0x0010
        /*0062*/ 	.short	0x0070
        /*0064*/ 	.byte	0x00, 0xf5, 0x21, 0x00


	//----- nvinfo : EIATTR_KPARAM_INFO
	.align		4
.L_29651:
        /*0068*/ 	.byte	0x04, 0x17
        /*006a*/ 	.short	(.L_29653 - .L_29652)
.L_29652:
        /*006c*/ 	.word	0x00000000
        /*0070*/ 	.short	0x000f
        /*0072*/ 	.short	0x0068
        /*0074*/ 	.byte	0x00, 0xf5, 0x21, 0x00


	//----- nvinfo : EIATTR_KPARAM_INFO
	.align		4
.L_29653:
        /*0078*/ 	.byte	0x04, 0x17
        /*007a*/ 	.short	(.L_29655 - .L_29654)
.L_29654:
        /*007c*/ 	.word	0x00000000
        /*0080*/ 	.short	0x000e
        /*0082*/ 	.short	0x0060
        /*0084*/ 	.byte	0x00, 0xf0, 0x11, 0x00


	//----- nvinfo : EIATTR_KPARAM_INFO
	.align		4
.L_29655:
        /*0088*/ 	.byte	0x04, 0x17
        /*008a*/ 	.short	(.L_29657 - .L_29656)
.L_29656:
        /*008c*/ 	.word	0x00000000
        /*0090*/ 	.short	0x000d
        /*0092*/ 	.short	0x005c
        /*0094*/ 	.byte	0x00, 0xf0, 0x11, 0x00


	//----- nvinfo : EIATTR_KPARAM_INFO
	.align		4
.L_29657:
        /*0098*/ 	.byte	0x04, 0x17
        /*009a*/ 	.short	(.L_29659 - .L_29658)
.L_29658:
        /*009c*/ 	.word	0x00000000
        /*00a0*/ 	.short	0x000c
        /*00a2*/ 	.short	0x0058
        /*00a4*/ 	.byte	0x00, 0xf0, 0x11, 0x00


	//----- nvinfo : EIATTR_KPARAM_INFO
	.align		4
.L_29659:
        /*00a8*/ 	.byte	0x04, 0x17
        /*00aa*/ 	.short	(.L_29661 - .L_29660)
.L_29660:
        /*00ac*/ 	.word	0x00000000
        /*00b0*/ 	.short	0x000b
        /*00b2*/ 	.short	0x0050
        /*00b4*/ 	.byte	0x00, 0xf5, 0x21, 0x00


	//----- nvinfo : EIATTR_KPARAM_INFO
	.align		4
.L_29661:
        /*00b8*/ 	.byte	0x04, 0x17
        /*00ba*/ 	.short	(.L_29663 - .L_29662)
.L_29662:
        /*00bc*/ 	.word	0x00000000
        /*00c0*/ 	.short	0x000a
        /*00c2*/ 	.short	0x0048
        /*00c4*/ 	.byte	0x00, 0xf0, 0x11, 0x00


	//----- nvinfo : EIATTR_KPARAM_INFO
	.align		4
.L_29663:
        /*00c8*/ 	.byte	0x04, 0x17
        /*00ca*/ 	.short	(.L_29665 - .L_29664)
.L_29664:
        /*00cc*/ 	.word	0x00000000
        /*00d0*/ 	.short	0x0009
        /*00d2*/ 	.short	0x0040
        /*00d4*/ 	.byte	0x00, 0xf5, 0x21, 0x00


	//----- nvinfo : EIATTR_KPARAM_INFO
	.align		4
.L_29665:
        /*00d8*/ 	.byte	0x04, 0x17
        /*00da*/ 	.short	(.L_29667 - .L_29666)
.L_29666:
        /*00dc*/ 	.word	0x00000000
        /*00e0*/ 	.short	0x0008
        /*00e2*/ 	.short	0x0038
        /*00e4*/ 	.byte	0x00, 0xf5, 0x21, 0x00


	//----- nvinfo : EIATTR_KPARAM_INFO
	.align		4
.L_29667:
        /*00e8*/ 	.byte	0x04, 0x17
        /*00ea*/ 	.short	(.L_29669 - .L_29668)
.L_29668:
        /*00ec*/ 	.word	0x00000000
        /*00f0*/ 	.short	0x0007
        /*00f2*/ 	.short	0x0034
        /*00f4*/ 	.byte	0x00, 0xf0, 0x11, 0x00


	//----- nvinfo : EIATTR_KPARAM_INFO
	.align		4
.L_29669:
        /*00f8*/ 	.byte	0x04, 0x17
        /*00fa*/ 	.short	(.L_29671 - .L_29670)
.L_29670:
        /*00fc*/ 	.word	0x00000000
        /*0100*/ 	.short	0x0006
        /*0102*/ 	.short	0x0030
        /*0104*/ 	.byte	0x00, 0xf0, 0x11, 0x00


	//----- nvinfo : EIATTR_KPARAM_INFO
	.align		4
.L_29671:
        /*0108*/ 	.byte	0x04, 0x17
        /*010a*/ 	.short	(.L_29673 - .L_29672)
.L_29672:
        /*010c*/ 	.word	0x00000000
        /*0110*/ 	.short	0x0005
        /*0112*/ 	.short	0x0028
        /*0114*/ 	.byte	0x00, 0xf5, 0x21, 0x00


	//----- nvinfo : EIATTR_KPARAM_INFO
	.align		4
.L_29673:
        /*0118*/ 	.byte	0x04, 0x17
        /*011a*/ 	.short	(.L_29675 - .L_29674)
.L_29674:
        /*011c*/ 	.word	0x00000000
        /*0120*/ 	.short	0x0004
        /*0122*/ 	.short	0x0020
        /*0124*/ 	.byte	0x00, 0xf5, 0x21, 0x00


	//----- nvinfo : EIATTR_KPARAM_INFO
	.align		4
.L_29675:
        /*0128*/ 	.byte	0x04, 0x17
        /*012a*/ 	.short	(.L_29677 - .L_29676)
.L_29676:
        /*012c*/ 	.word	0x00000000
        /*0130*/ 	.short	0x0003
        /*0132*/ 	.short	0x0018
        /*0134*/ 	.byte	0x00, 0xf5, 0x21, 0x00


	//----- nvinfo : EIATTR_KPARAM_INFO
	.align		4
.L_29677:
        /*0138*/ 	.byte	0x04, 0x17
        /*013a*/ 	.short	(.L_29679 - .L_29678)
.L_29678:
        /*013c*/ 	.word	0x00000000
        /*0140*/ 	.short	0x0002
        /*0142*/ 	.short	0x0010
        /*0144*/ 	.byte	0x00, 0xf5, 0x21, 0x00


	//----- nvinfo : EIATTR_KPARAM_INFO
	.align		4
.L_29679:
        /*0148*/ 	.byte	0x04, 0x17
        /*014a*/ 	.short	(.L_29681 - .L_29680)
.L_29680:
        /*014c*/ 	.word	0x00000000
        /*0150*/ 	.short	0x0001
        /*0152*/ 	.short	0x0008
        /*0154*/ 	.byte	0x00, 0xf5, 0x21, 0x00


	//----- nvinfo : EIATTR_KPARAM_INFO
	.align		4
.L_29681:
        /*0158*/ 	.byte	0x04, 0x17
        /*015a*/ 	.short	(.L_29683 - .L_29682)
.L_29682:
        /*015c*/ 	.word	0x00000000
        /*0160*/ 	.short	0x0000
        /*0162*/ 	.short	0x0000
        /*0164*/ 	.byte	0x00, 0xf5, 0x21, 0x00


	//----- nvinfo : EIATTR_SPARSE_MMA_MASK
	.align		4
.L_29683:
        /*0168*/ 	.byte	0x03, 0x50
        /*016a*/ 	.short	0x0000


	//----- nvinfo : EIATTR_MAXREG_COUNT
	.align		4
        /*016c*/ 	.byte	0x03, 0x1b
        /*016e*/ 	.short	0x00ff


	//----- nvinfo : EIATTR_NUM_BARRIERS
	.align		4
        /*0170*/ 	.byte	0x02, 0x4c
        /*0172*/ 	.byte	0x01
	.zero		1


	//----- nvinfo : EIATTR_MERCURY_ISA_VERSION
	.align		4
        /*0174*/ 	.byte	0x03, 0x5f
        /*0176*/ 	.short	0x0101


	//----- nvinfo : EIATTR_COOP_GROUP_MASK_REGIDS
	.align		4
        /*0178*/ 	.byte	0x04, 0x29
        /*017a*/ 	.short	(.L_29685 - .L_29684)


	//   ....[0]....
.L_29684:
        /*017c*/ 	.word	0xffffffff


	//   ....[1]....
        /*0180*/ 	.word	0xffffffff


	//   ....[2]....
        /*0184*/ 	.word	0xffffffff


	//   ....[3]....
        /*0188*/ 	.word	0xffffffff


	//   ....[4]....
        /*018c*/ 	.word	0xffffffff


	//   ....[5]....
        /*0190*/ 	.word	0xffffffff


	//   ....[6]....
        /*0194*/ 	.word	0xffffffff


	//   ....[7]....
        /*0198*/ 	.word	0xffffffff


	//   ....[8]....
        /*019c*/ 	.word	0xffffffff


	//   ....[9]....
        /*01a0*/ 	.word	0xffffffff


	//   ....[10]....
        /*01a4*/ 	.word	0xffffffff


	//   ....[11]....
        /*01a8*/ 	.word	0xffffffff


	//   ....[12]....
        /*01ac*/ 	.word	0xffffffff


	//   ....[13]....
        /*01b0*/ 	.word	0xffffffff


	//   ....[14]....
        /*01b4*/ 	.word	0xffffffff


	//   ....[15]....
        /*01b8*/ 	.word	0xffffffff


	//   ....[16]....
        /*01bc*/ 	.word	0x0500000a


	//   ....[17]....
        /*01c0*/ 	.word	0x0500000a


	//   ....[18]....
        /*01c4*/ 	.word	0x0500000a


	//   ....[19]....
        /*01c8*/ 	.word	0x0500000a


	//   ....[20]....
        /*01cc*/ 	.word	0x0500000a


	//----- nvinfo : EIATTR_COOP_GROUP_INSTR_OFFSETS
	.align		4
.L_29685:
        /*01d0*/ 	.byte	0x04, 0x28
        /*01d2*/ 	.short	(.L_29687 - .L_29686)


	//   ....[0]....
.L_29686:
        /*01d4*/ 	.word	0x000015f0


	//   ....[1]....
        /*01d8*/ 	.word	0x00001610


	//   ....[2]....
        /*01dc*/ 	.word	0x000018f0


	//   ....[3]....
        /*01e0*/ 	.word	0x00001910


	//   ....[4]....
        /*01e4*/ 	.word	0x00001930


	//   ....[5]....
        /*01e8*/ 	.word	0x00001a50


	//   ....[6]....
        /*01ec*/ 	.word	0x00001a70


	//   ....[7]....
        /*01f0*/ 	.word	0x00001a90


	//   ....[8]....
        /*01f4*/ 	.word	0x000028d0


	//   ....[9]....
        /*01f8*/ 	.word	0x00002900


	//   ....[10]....
        /*01fc*/ 	.word	0x00002920


	//   ....[11]....
        /*0200*/ 	.word	0x00002940


	//   ....[12]....
        /*0204*/ 	.word	0x00002960


	//   ....[13]....
        /*0208*/ 	.word	0x000029b0


	//   ....[14]....
        /*020c*/ 	.word	0x000029d0


	//   ....[15]....
        /*0210*/ 	.word	0x000029f0


	//   ....[16]....
        /*0214*/ 	.word	0x000046f0


	//   ....[17]....
        /*0218*/ 	.word	0x00004790


	//   ....[18]....
        /*021c*/ 	.word	0x00004830


	//   ....[19]....
        /*0220*/ 	.word	0x000048c0


	//   ....[20]....
        /*0224*/ 	.word	0x00004930


	//----- nvinfo : EIATTR_VRC_CTA_INIT_COUNT
	.align		4
.L_29687:
        /*0228*/ 	.byte	0x02, 0x4a
	.zero		1
	.zero		1


	//----- nvinfo : EIATTR_EXIT_INSTR_OFFSETS
	.align		4
        /*022c*/ 	.byte	0x04, 0x1c
        /*022e*/ 	.short	(.L_29689 - .L_29688)


	//   ....[0]....
.L_29688:
        /*0230*/ 	.word	0x000000d0


	//   ....[1]....
        /*0234*/ 	.word	0x00004530


	//   ....[2]....
        /*0238*/ 	.word	0x00004690


	//----- nvinfo : EIATTR_CRS_STACK_SIZE
	.align		4
.L_29689:
        /*023c*/ 	.byte	0x04, 0x1e
        /*023e*/ 	.short	(.L_29691 - .L_29690)
.L_29690:
        /*0240*/ 	.word	0x00000000


	//----- nvinfo : EIATTR_CBANK_PARAM_SIZE
	.align		4
.L_29691:
        /*0244*/ 	.byte	0x03, 0x19
        /*0246*/ 	.short	0x008c


	//----- nvinfo : EIATTR_PARAM_CBANK
	.align		4
        /*0248*/ 	.byte	0x04, 0x0a
        /*024a*/ 	.short	(.L_29693 - .L_29692)
	.align		4
.L_29692:
        /*024c*/ 	.word	index@(.nv.constant0._ZN4vllm25paged_attention_v2_kernelIttLi96ELi8ELi128ELNS_18Fp8KVCacheDataTypeE0ELb1ELi512EEEvPfS2_PT_PKS3_PKT0_S9_ifPKiSB_iPKfiiiSD_SD_iiiii)
        /*0250*/ 	.short	0x0380
        /*0252*/ 	.short	0x008c


	//----- nvinfo : EIATTR_SW_WAR
	.align		4
.L_29693:
        /*0254*/ 	.byte	0x04, 0x36
        /*0256*/ 	.short	(.L_29695 - .L_29694)
.L_29694:
        /*0258*/ 	.word	0x00000008
.L_29695:


//--------------------- .nv.info._ZN4vllm32paged_attention_v2_reduce_kernelItLi80ELi128ELi512EEEvPT_PKfS4_PKS1_PKii --------------------------
	.section	.nv.info._ZN4vllm32paged_attention_v2_reduce_kernelItLi80ELi128ELi512EEEvPT_PKfS4_PKS1_PKii,"",@"SHT_CUDA_INFO"
	.sectionflags	@""
	.align	4


	//----- nvinfo : EIATTR_CUDA_API_VERSION
	.align		4
        /*0000*/ 	.byte	0x04, 0x37
        /*0002*/ 	.short	(.L_29697 - .L_29696)
.L_29696:
        /*0004*/ 	.word	0x00000082


	//----- nvinfo : EIATTR_KPARAM_INFO
	.align		4
.L_29697:
        /*0008*/ 	.byte	0x04, 0x17
        /*000a*/ 	.short	(.L_29699 - .L_29698)
.L_29698:
        /*000c*/ 	.word	0x00000000
        /*0010*/ 	.short	0x0005
        /*0012*/ 	.short	0x0028
        /*0014*/ 	.byte	0x00, 0xf0, 0x11, 0x00


	//----- nvinfo : EIATTR_KPARAM_INFO
	.align		4
.L_29699:
        /*0018*/ 	.byte	0x04, 0x17
        /*001a*/ 	.short	(.L_29701 - .L_29700)
.L_29700:
        /*001c*/ 	.word	0x00000000
        /*0020*/ 	.short	0x0004
        /*0022*/ 	.short	0x0020
        /*0024*/ 	.byte	0x00, 0xf5, 0x21, 0x00


	//----- nvinfo : EIATTR_KPARAM_INFO
	.align		4
.L_29701:
        /*0028*/ 	.byte	0x04, 0x17
        /*002a*/ 	.short	(.L_29703 - .L_29702)
.L_29702:
        /*002c*/ 	.word	0x00000000
        /*0030*/ 	.short	0x0003
        /*0032*/ 	.short	0x0018
        /*0034*/ 	.byte	0x00, 0xf5, 0x21, 0x00


	//----- nvinfo : EIATTR_KPARAM_INFO
	.align		4
.L_29703:
        /*0038*/ 	.byte	0x04, 0x17
        /*003a*/ 	.short	(.L_29705 - .L_29704)
.L_29704:
        /*003c*/ 	.word	0x00000000
        /*0040*/ 	.short	0x0002
        /*0042*/ 	.short	0x0010
        /*0044*/ 	.byte	0x00, 0xf5, 0x21, 0x00


	//----- nvinfo : EIATTR_KPARAM_INFO
	.align		4
.L_29705:
        /*0048*/ 	.byte	0x04, 0x17
        /*004a*/ 	.short	(.L_29707 - .L_29706)
.L_29706:
        /*004c*/ 	.word	0x00000000
        /*0050*/ 	.short	0x0001
        /*0052*/ 	.short	0x0008
        /*0054*/ 	.byte	0x00, 0xf5, 0x21, 0x00


	//----- nvinfo : EIATTR_KPARAM_INFO
	.align		4
.L_29707:
        /*0058*/ 	.byte	0x04, 0x17
        /*005a*/ 	.short	(.L_29709 - .L_29708)
.L_29708:
        /*005c*/ 	.word	0x00000000
        /*0060*/ 	.short	0x0000
        /*0062*/ 	.short	0x0000
        /*0064*/ 	.byte	0x00, 0xf5, 0x21, 0x00


	//----- nvinfo : EIATTR_SPARSE_MMA_MASK
	.align		4
.L_29709:
        /*0068*/ 	.byte	0x03, 0x50
        /*006a*/ 	.short	0x0000


	//----- nvinfo : EIATTR_MAXREG_COUNT
	.align		4
        /*006c*/ 	.byte	0x03, 0x1b
        /*006e*/ 	.short	0x00ff


	//----- nvinfo : EIATTR_NUM_BARRIERS
	.align		4
        /*0070*/ 	.byte	0x02, 0x4c
        /*0072*/ 	.byte	0x01
	.zero		1


	//----- nvinfo : EIATTR_MERCURY_ISA_VERSION
	.align		4
        /*0074*/ 	.byte	0x03, 0x5f
        /*0076*/ 	.short	0x0101


	//----- nvinfo : EIATTR_COOP_GROUP_MASK_REGIDS
	.align		4
        /*0078*/ 	.byte	0x04, 0x29
        /*007a*/ 	.short	(.L_29711 - .L_29710)


	//   ....[0]....
.L_29710:
        /*007c*/ 	.word	0xffffffff


	//   ....[1]....
        /*0080*/ 	.word	0xffffffff


	//   ....[2]....
        /*0084*/ 	.word	0xffffffff


	//   ....[3]....
        /*0088*/ 	.word	0xffffffff


	//   ....[4]....
        /*008c*/ 	.word	0xffffffff


	//   ....[5]....
        /*0090*/ 	.word	0xffffffff


	//   ....[6]....
        /*0094*/ 	.word	0xffffffff


	//   ....[7]....
        /*0098*/ 	.word	0xffffffff


	//   ....[8]....
        /*009c*/ 	.word	0xffffffff


	//   ....[9]....
        /*00a0*/ 	.word	0xffffffff


	//   ....[10]....
        /*00a4*/ 	.word	0xffffffff


	//   ....[11]....
        /*00a8*/ 	.word	0xffffffff


	//   ....[12]....
        /*00ac*/ 	.word	0xffffffff


	//   ....[13]....
        /*00b0*/ 	.word	0xffffffff


	//   ....[14]....
        /*00b4*/ 	.word	0xffffffff


	//   ....[15]....
        /*00b8*/ 	.word	0xffffffff


	//----- nvinfo : EIATTR_COOP_GROUP_INSTR_OFFSETS
	.align		4
.L_29711:
        /*00bc*/ 	.byte	0x04, 0x28
        /*00be*/ 	.short	(.L_29713 - .L_29712)


	//   ....[0]....
.L_29712:
        /*00c0*/ 	.word	0x00001020


	//   ....[1]....
        /*00c4*/ 	.word	0x000010d0


	//   ....[2]....
        /*00c8*/ 	.word	0x00001110


	//   ....[3]....
        /*00cc*/ 	.word	0x00001140


	//   ....[4]....
        /*00d0*/ 	.word	0x00001170


	//   ....[5]....
        /*00d4*/ 	.word	0x000011c0


	//   ....[6]....
        /*00d8*/ 	.word	0x000011f0


	//   ....[7]....
        /*00dc*/ 	.word	0x00001210


	//   ....[8]....
        /*00e0*/ 	.word	0x00001ac0


	//   ....[9]....
        /*00e4*/ 	.word	0x00001b60


	//   ....[10]....
        /*00e8*/ 	.word	0x00001b80


	//   ....[11]....
        /*00ec*/ 	.word	0x00001ba0


	//   ....[12]....
        /*00f0*/ 	.word	0x00001bc0


	//   ....[13]....
        /*00f4*/ 	.word	0x00001c60


	//   ....[14]....
        /*00f8*/ 	.word	0x00001c80


	//   ....[15]....
        /*00fc*/ 	.word	0x00001ca0


	//----- nvinfo : EIATTR_VRC_CTA_INIT_COUNT
	.align		4
.L_29713:
        /*0100*/ 	.byte	0x02, 0x4a
	.zero		1
	.zero		1


	//----- nvinfo : EIATTR_EXIT_INSTR_OFFSETS
	.align		4
        /*0104*/ 	.byte	0x04, 0x1c
        /*0106*/ 	.short	(.L_29715 - .L_29714)


	//   ....[0]....
.L_29714:
        /*0108*/ 	.word	0x00000170


	//   ....[1]....
        /*010c*/ 	.word	0x00000530


	//   ....[2]....
        /*0110*/ 	.word	0x000008a0


	//   ....[3]....
        /*0114*/ 	.word	0x00001cb0


	//   ....[4]....
        /*0118*/ 	.word	0x00002940


	//----- nvinfo : EIATTR_CRS_STACK_SIZE
	.align		4
.L_29715:
        /*011c*/ 	.byte	0x04, 0x1e
        /*011e*/ 	.short	(.L_29717 - .L_29716)
.L_29716:
        /*0120*/ 	.word	0x00000000


	//----- nvinfo : EIATTR_CBANK_PARAM_SIZE
	.align		4
.L_29717:
        /*0124*/ 	.byte	0x03, 0x19
        /*0126*/ 	.short	0x002c


	//----- nvinfo : EIATTR_PARAM_CBANK
	.align		4
        /*0128*/ 	.byte	0x04, 0x0a
        /*012a*/ 	.short	(.L_29719 - .L_29718)
	.align		4
.L_29718:
        /*012c*/ 	.word	index@(.nv.constant0._ZN4vllm32paged_attention_v2_reduce_kernelItLi80ELi128ELi512EEEvPT_PKfS4_PKS1_PKii)
        /*0130*/ 	.short	0x0380
        /*0132*/ 	.short	0x002c


	//----- nvinfo : EIATTR_SW_WAR
	.align		4
.L_29719:
        /*0134*/ 	.byte	0x04, 0x36
        /*0136*/ 	.short	(.L_29721 - .L_29720)
.L_29720:
        /*0138*/ 	.word	0x00000008
.L_29721:


//--------------------- .nv.info._ZN4vllm25paged_attention_v2_kernelIttLi80ELi8ELi128ELNS_18Fp8KVCacheDataTypeE0ELb1ELi512EEEvPfS2_PT_PKS3_PKT0_S9_ifPKiSB_iPKfiiiSD_SD_iiiii --------------------------
	.section	.nv.info._ZN4vllm25paged_attention_v2_kernelIttLi80ELi8ELi128ELNS_18Fp8KVCacheDataTypeE0ELb1ELi512EEEvPfS2_PT_PKS3_PKT0_S9_ifPKiSB_iPKfiiiSD_SD_iiiii,"",@"SHT_CUDA_INFO"
	.sectionflags	@""
	.align	4


	//----- nvinfo : EIATTR_CUDA_API_VERSION
	.align		4
        /*0000*/ 	.byte	0x04, 0x37
        /*0002*/ 	.short	(.L_29723 - .L_29722)
.L_29722:
        /*0004*/ 	.word	0x00000082


	//----- nvinfo : EIATTR_KPARAM_INFO
	.align		4
.L_29723:
        /*0008*/ 	.byte	0x04, 0x17
        /*000a*/ 	.short	(.L_29725 - .L_29724)
.L_29724:
        /*000c*/ 	.word	0x00000000
        /*0010*/ 	.short	0x0015
        /*0012*/ 	.short	0x0088
        /*0014*/ 	.byte	0x00, 0xf0, 0x11, 0x00


	//----- nvinfo : EIATTR_KPARAM_INFO
	.align		4
.L_29725:
        /*0018*/ 	.byte	0x04, 0x17
        /*001a*/ 	.short	(.L_29727 - .L_29726)
.L_29726:
        /*001c*/ 	.word	0x00000000
        /*0020*/ 	.short	0x0014
        /*0022*/ 	.short	0x0084
        /*0024*/ 	.byte	0x00, 0xf0, 0x11, 0x00


	//----- nvinfo : EIATTR_KPARAM_INFO
	.align		4
.L_29727:
        /*0028*/ 	.byte	0x04, 0x17
        /*002a*/ 	.short	(.L_29729 - .L_29728)
.L_29728:
        /*002c*/ 	.word	0x00000000
        /*0030*/ 	.short	0x0013
        /*0032*/ 	.short	0x0080
        /*0034*/ 	.byte	0x00, 0xf0, 0x11, 0x00


	//----- nvinfo : EIATTR_KPARAM_INFO
	.align		4
.L_29729:
        /*0038*/ 	.byte	0x04, 0x17
        /*003a*/ 	.short	(.L_29731 - .L_29730)
.L_29730:
        /*003c*/ 	.word	0x00000000
        /*0040*/ 	.short	0x0012
        /*0042*/ 	.short	0x007c
        /*0044*/ 	.byte	0x00, 0xf0, 0x11, 0x00


	//----- nvinfo : EIATTR_KPARAM_INFO
	.align		4
.L_29731:
        /*0048*/ 	.byte	0x04, 0x17
        /*004a*/ 	.short	(.L_29733 - .L_29732)
.L_29732:
        /*004c*/ 	.word	0x00000000
        /*0050*/ 	.short	0x0011
        /*0052*/ 	.short	0x0078
        /*0054*/ 	.byte	0x00, 0xf0, 0x11, 0x00


	//----- nvinfo : EIATTR_KPARAM_INFO
	.align		4
.L_29733:
        /*0058*/ 	.byte	0x04, 0x17
        /*005a*/ 	.short	(.L_29735 - .L_29734)
.L_29734:
        /*005c*/ 	.word	0x00000000
        /*0060*/ 	.short	0x0010
        /*0062*/ 	.short	0x0070
        /*0064*/ 	.byte	0x00, 0xf5, 0x21, 0x00


	//----- nvinfo : EIATTR_KPARAM_INFO
	.align		4
.L_29735:
        /*0068*/ 	.byte	0x04, 0x17
        /*006a*/ 	.short	(.L_29737 - .L_29736)
.L_29736:
        /*006c*/ 	.word	0x00000000
        /*0070*/ 	.short	0x000f
        /*0072*/ 	.short	0x0068
        /*0074*/ 	.byte	0x00, 0xf5, 0x21, 0x00


	//----- nvinfo : EIATTR_KPARAM_INFO
	.align		4
.L_29737:
        /*0078*/ 	.byte	0x04, 0x17
        /*007a*/ 	.short	(.L_29739 - .L_29738)
.L_29738:
        /*007c*/ 	.word	0x00000000
        /*0080*/ 	.short	0x000e
        /*0082*/ 	.short	0x0060
        /*0084*/ 	.byte	0x00, 0xf0, 0x11, 0x00


	//----- nvinfo : EIATTR_KPARAM_INFO
	.align		4
.L_29739:
        /*0088*/ 	.byte	0x04, 0x17
        /*008a*/ 	.short	(.L_29741 - .L_29740)
.L_29740:
        /*008c*/ 	.word	0x00000000
        /*0090*/ 	.short	0x000d
        /*0092*/ 	.short	0x005c
        /*0094*/ 	.byte	0x00, 0xf0, 0x11, 0x00


	//----- nvinfo : EIATTR_KPARAM_INFO
	.align		4
.L_29741:
        /*0098*/ 	.byte	0x04, 0x17
        /*009a*/ 	.short	(.L_29743 - .L_29742)
.L_29742:
        /*009c*/ 	.word	0x00000000
        /*00a0*/ 	.short	0x000c
        /*00a2*/ 	.short	0x0058
        /*00a4*/ 	.byte	0x00, 0xf0, 0x11, 0x00


	//----- nvinfo : EIATTR_KPARAM_INFO
	.align		4
.L_29743:
        /*00a8*/ 	.byte	0x04, 0x17
        /*00aa*/ 	.short	(.L_29745 - .L_29744)
.L_29744:
        /*00ac*/ 	.word	0x00000000
        /*00b0*/ 	.short	0x000b
        /*00b2*/ 	.short	0x0050
        /*00b4*/ 	.byte	0x00, 0xf5, 0x21, 0x00


	//----- nvinfo : EIATTR_KPARAM_INFO
	.align		4
.L_29745:
        /*00b8*/ 	.byte	0x04, 0x17
        /*00ba*/ 	.short	(.L_29747 - .L_29746)
.L_29746:
        /*00bc*/ 	.word	0x00000000
        /*00c0*/ 	.short	0x000a
        /*00c2*/ 	.short	0x0048
        /*00c4*/ 	.byte	0x00, 0xf0, 0x11, 0x00


	//----- nvinfo : EIATTR_KPARAM_INFO
	.align		4
.L_29747:
        /*00c8*/ 	.byte	0x04, 0x17
        /*00ca*/ 	.short	(.L_29749 - .L_29748)
.L_29748:
        /*00cc*/ 	.word	0x00000000
        /*00d0*/ 	.short	0x0009
        /*00d2*/ 	.short	0x0040
        /*00d4*/ 	.byte	0x00, 0xf5, 0x21, 0x00


	//----- nvinfo : EIATTR_KPARAM_INFO
	.align		4
.L_29749:
        /*00d8*/ 	.byte	0x04, 0x17
        /*00da*/ 	.short	(.L_29751 - .L_29750)
.L_29750:
        /*00dc*/ 	.word	0x00000000
        /*00e0*/ 	.short	0x0008
        /*00e2*/ 	.short	0x0038
        /*00e4*/ 	.byte	0x00, 0xf5, 0x21, 0x00


	//----- nvinfo : EIATTR_KPARAM_INFO
	.align		4
.L_29751:
        /*00e8*/ 	.byte	0x04, 0x17
        /*00ea*/ 	.short	(.L_29753 - .L_29752)
.L_29752:
        /*00ec*/ 	.word	0x00000000
        /*00f0*/ 	.short	0x0007
        /*00f2*/ 	.short	0x0034
        /*00f4*/ 	.byte	0x00, 0xf0, 0x11, 0x00


	//----- nvinfo : EIATTR_KPARAM_INFO
	.align		4
.L_29753:
        /*00f8*/ 	.byte	0x04, 0x17
        /*00fa*/ 	.short	(.L_29755 - .L_29754)
.L_29754:
        /*00fc*/ 	.word	0x00000000
        /*0100*/ 	.short	0x0006
        /*0102*/ 	.short	0x0030
        /*0104*/ 	.byte	0x00, 0xf0, 0x11, 0x00


	//----- nvinfo : EIATTR_KPARAM_INFO
	.align		4
.L_29755:
        /*0108*/ 	.byte	0x04, 0x17
        /*010a*/ 	.short	(.L_29757 - .L_29756)
.L_29756:
        /*010c*/ 	.word	0x00000000
        /*0110*/ 	.short	0x0005
        /*0112*/ 	.short	0x0028
        /*0114*/ 	.byte	0x00, 0xf5, 0x21, 0x00


	//----- nvinfo : EIATTR_KPARAM_INFO
	.align		4
.L_29757:
        /*0118*/ 	.byte	0x04, 0x17
        /*011a*/ 	.short	(.L_29759 - .L_29758)
.L_29758:
        /*011c*/ 	.word	0x00000000
        /*0120*/ 	.short	0x0004
        /*0122*/ 	.short	0x0020
        /*0124*/ 	.byte	0x00, 0xf5, 0x21, 0x00


	//----- nvinfo : EIATTR_KPARAM_INFO
	.align		4
.L_29759:
        /*0128*/ 	.byte	0x04, 0x17
        /*012a*/ 	.short	(.L_29761 - .L_29760)
.L_29760:
        /*012c*/ 	.word	0x00000000
        /*0130*/ 	.short	0x0003
        /*0132*/ 	.short	0x0018
        /*0134*/ 	.byte	0x00, 0xf5, 0x21, 0x00


	//----- nvinfo : EIATTR_KPARAM_INFO
	.align		4
.L_29761:
        /*0138*/ 	.byte	0x04, 0x17
        /*013a*/ 	.short	(.L_29763 - .L_29762)
.L_29762:
        /*013c*/ 	.word	0x00000000
        /*0140*/ 	.short	0x0002
        /*0142*/ 	.short	0x0010
        /*0144*/ 	.byte	0x00, 0xf5, 0x21, 0x00


	//----- nvinfo : EIATTR_KPARAM_INFO
	.align		4
.L_29763:
        /*0148*/ 	.byte	0x04, 0x17
        /*014a*/ 	.short	(.L_29765 - .L_29764)
.L_29764:
        /*014c*/ 	.word	0x00000000
        /*0150*/ 	.short	0x0001
        /*0152*/ 	.short	0x0008
        /*0154*/ 	.byte	0x00, 0xf5, 0x21, 0x00


	//----- nvinfo : EIATTR_KPARAM_INFO
	.align		4
.L_29765:
        /*0158*/ 	.byte	0x04, 0x17
        /*015a*/ 	.short	(.L_29767 - .L_29766)
.L_29766:
        /*015c*/ 	.word	0x00000000
        /*0160*/ 	.short	0x0000
        /*0162*/ 	.short	0x0000
        /*0164*/ 	.byte	0x00, 0xf5, 0x21, 0x00


	//----- nvinfo : EIATTR_SPARSE_MMA_MASK
	.align		4
.L_29767:
        /*0168*/ 	.byte	0x03, 0x50
        /*016a*/ 	.short	0x0000


	//----- nvinfo : EIATTR_MAXREG_COUNT
	.align		4
        /*016c*/ 	.byte	0x03, 0x1b
        /*016e*/ 	.short	0x00ff


	//----- nvinfo : EIATTR_NUM_BARRIERS
	.align		4
        /*0170*/ 	.byte	0x02, 0x4c
        /*0172*/ 	.byte	0x01
	.zero		1


	//----- nvinfo : EIATTR_MERCURY_ISA_VERSION
	.align		4
        /*0174*/ 	.byte	0x03, 0x5f
        /*0176*/ 	.short	0x0101


	//----- nvinfo : EIATTR_COOP_GROUP_MASK_REGIDS
	.align		4
        /*0178*/ 	.byte	0x04, 0x29
        /*017a*/ 	.short	(.L_29769 - .L_29768)


	//   ....[0]....
.L_29768:
        /*017c*/ 	.word	0xffffffff


	//   ....[1]....
        /*0180*/ 	.word	0xffffffff


	//   ....[2]....
        /*0184*/ 	.word	0xffffffff


	//   ....[3]....
        /*0188*/ 	.word	0xffffffff


	//   ....[4]....
        /*018c*/ 	.word	0xffffffff


	//   ....[5]....
        /*0190*/ 	.word	0xffffffff


	//   ....[6]....
        /*0194*/ 	.word	0xffffffff


	//   ....[7]....
        /*0198*/ 	.word	0xffffffff


	//   ....[8]....
        /*019c*/ 	.word	0xffffffff


	//   ....[9]....
        /*01a0*/ 	.word	0xffffffff


	//   ....[10]....
        /*01a4*/ 	.word	0xffffffff


	//   ....[11]....
        /*01a8*/ 	.word	0xffffffff


	//   ....[12]....
        /*01ac*/ 	.word	0xffffffff


	//   ....[13]....
        /*01b0*/ 	.word	0xffffffff


	//   ....[14]....
        /*01b4*/ 	.word	0xffffffff


	//   ....[15]....
        /*01b8*/ 	.word	0xffffffff


	//   ....[16]....
        /*01bc*/ 	.word	0x05000008


	//   ....[17]....
        /*01c0*/ 	.word	0x05000008


	//   ....[18]....
        /*01c4*/ 	.word	0x05000008


	//   ....[19]....
        /*01c8*/ 	.word	0x05000008


	//   ....[20]....
        /*01cc*/ 	.word	0x05000008


	//----- nvinfo : EIATTR_COOP_GROUP_INSTR_OFFSETS
	.align		4
.L_29769:
        /*01d0*/ 	.byte	0x04, 0x28
        /*01d2*/ 	.short	(.L_29771 - .L_29770)


	//   ....[0]....
.L_29770:
        /*01d4*/ 	.word	0x00001530


	//   ....[1]....
        /*01d8*/ 	.word	0x00001550


	//   ....[2]....
        /*01dc*/ 	.word	0x00001790


	//   ....[3]....
        /*01e0*/ 	.word	0x000017b0


	//   ....[4]....
        /*01e4*/ 	.word	0x000017d0


	//   ....[5]....
        /*01e8*/ 	.word	0x000018f0


	//   ....[6]....
        /*01ec*/ 	.word	0x00001910


	//   ....[7]....
        /*01f0*/ 	.word	0x00001930


	//   ....[8]....
        /*01f4*/ 	.word	0x00002770


	//   ....[9]....
        /*01f8*/ 	.word	0x000027a0


	//   ....[10]....
        /*01fc*/ 	.word	0x000027c0


	//   ....[11]....
        /*0200*/ 	.word	0x000027e0


	//   ....[12]....
        /*0204*/ 	.word	0x00002800


	//   ....[13]....
        /*0208*/ 	.word	0x00002850


	//   ....[14]....
        /*020c*/ 	.word	0x00002870


	//   ....[15]....
        /*0210*/ 	.word	0x00002890


	//   ....[16]....
        /*0214*/ 	.word	0x000046e0


	//   ....[17]....
        /*0218*/ 	.word	0x00004780


	//   ....[18]....
        /*021c*/ 	.word	0x00004820


	//   ....[19]....
        /*0220*/ 	.word	0x000048b0


	//   ....[20]....
        /*0224*/ 	.word	0x00004920


	//----- nvinfo : EIATTR_VRC_CTA_INIT_COUNT
	.align		4
.L_29771:
        /*0228*/ 	.byte	0x02, 0x4a
	.zero		1
	.zero		1


	//----- nvinfo : EIATTR_EXIT_INSTR_OFFSETS
	.align		4
        /*022c*/ 	.byte	0x04, 0x1c
        /*022e*/ 	.short	(.L_29773 - .L_29772)


	//   ....[0]....
.L_29772:
        /*0230*/ 	.word	0x000000d0


	//   ....[1]....
        /*0234*/ 	.word	0x00004540


	//   ....[2]....
        /*0238*/ 	.word	0x00004640


	//   ....[3]....
        /*023c*/ 	.word	0x00004670


	//----- nvinfo : EIATTR_CRS_STACK_SIZE
	.align		4
.L_29773:
        /*0240*/ 	.byte	0x04, 0x1e
        /*0242*/ 	.short	(.L_29775 - .L_29774)
.L_29774:
        /*0244*/ 	.word	0x00000000


	//----- nvinfo : EIATTR_CBANK_PARAM_SIZE
	.align		4
.L_29775:
        /*0248*/ 	.byte	0x03, 0x19
        /*024a*/ 	.short	0x008c


	//----- nvinfo : EIATTR_PARAM_CBANK
	.align		4
        /*024c*/ 	.byte	0x04, 0x0a
        /*024e*/ 	.short	(.L_29777 - .L_29776)
	.align		4
.L_29776:
        /*0250*/ 	.word	index@(.nv.constant0._ZN4vllm25paged_attention_v2_kernelIttLi80ELi8ELi128ELNS_18Fp8KVCacheDataTypeE0ELb1ELi512EEEvPfS2_PT_PKS3_PKT0_S9_ifPKiSB_iPKfiiiSD_SD_iiiii)
        /*0254*/ 	.short	0x0380
        /*0256*/ 	.short	0x008c


	//----- nvinfo : EIATTR_SW_WAR
	.align		4
.L_29777:
        /*0258*/ 	.byte	0x04, 0x36
        /*025a*/ 	.short	(.L_29779 - .L_29778)
.L_29778:
        /*025c*/ 	.word	0x00000008
.L_29779:


//--------------------- .nv.info._ZN4vllm32paged_attention_v2_reduce_kernelItLi64ELi128ELi512EEEvPT_PKfS4_PKS1_PKii --------------------------
	.section	.nv.info._ZN4vllm32paged_attention_v2_reduce_kernelItLi64ELi128ELi512EEEvPT_PKfS4_PKS1_PKii,"",@"SHT_CUDA_INFO"
	.sectionflags	@""
	.align	4


	//----- nvinfo : EIATTR_CUDA_API_VERSION
	.align		4
        /*0000*/ 	.byte	0x04, 0x37
        /*0002*/ 	.short	(.L_29781 - .L_29780)
.L_29780:
        /*0004*/ 	.word	0x00000082


	//----- nvinfo : EIATTR_KPARAM_INFO
	.align		4
.L_29781:
        /*0008*/ 	.byte	0x04, 0x17
        /*000a*/ 	.short	(.L_29783 - .L_29782)
.L_29782:
        /*000c*/ 	.word	0x00000000
        /*0010*/ 	.short	0x0005
        /*0012*/ 	.short	0x0028
        /*0014*/ 	.byte	0x00, 0xf0, 0x11, 0x00


	//----- nvinfo : EIATTR_KPARAM_INFO
	.align		4
.L_29783:
        /*0018*/ 	.byte	0x04, 0x17
        /*001a*/ 	.short	(.L_29785 - .L_29784)
.L_29784:
        /*001c*/ 	.word	0x00000000
        /*0020*/ 	.short	0x0004
        /*0022*/ 	.short	0x0020
        /*0024*/ 	.byte	0x00, 0xf5, 0x21, 0x00


	//----- nvinfo : EIATTR_KPARAM_INFO
	.align		4
.L_29785:
        /*0028*/ 	.byte	0x04, 0x17
        /*002a*/ 	.short	(.L_29787 - .L_29786)
.L_29786:
        /*002c*/ 	.word	0x00000000
        /*0030*/ 	.short	0x0003
        /*0032*/ 	.short	0x0018
        /*0034*/ 	.byte	0x00, 0xf5, 0x21, 0x00


	//----- nvinfo : EIATTR_KPARAM_INFO
	.align		4
.L_29787:
        /*0038*/ 	.byte	0x04, 0x17
        /*003a*/ 	.short	(.L_29789 - .L_29788)
.L_29788:
        /*003c*/ 	.word	0x00000000
        /*0040*/ 	.short	0x0002
        /*0042*/ 	.short	0x0010
        /*0044*/ 	.byte	0x00, 0xf5, 0x21, 0x00


	//----- nvinfo : EIATTR_KPARAM_INFO
	.align		4
.L_29789:
        /*0048*/ 	.byte	0x04, 0x17
        /*004a*/ 	.short	(.L_29791 - .L_29790)
.L_29790:
        /*004c*/ 	.word	0x00000000
        /*0050*/ 	.short	0x0001
        /*0052*/ 	.short	0x0008
        /*0054*/ 	.byte	0x00, 0xf5, 0x21, 0x00


	//----- nvinfo : EIATTR_KPARAM_INFO
	.align		4
.L_29791:
        /*0058*/ 	.byte	0x04, 0x17
        /*005a*/ 	.short	(.L_29793 - .L_29792)
.L_29792:
        /*005c*/ 	.word	0x00000000
        /*0060*/ 	.short	0x0000
        /*0062*/ 	.short	0x0000
        /*0064*/ 	.byte	0x00, 0xf5, 0x21, 0x00


	//----- nvinfo : EIATTR_SPARSE_MMA_MASK
	.align		4
.L_29793:
        /*0068*/ 	.byte	0x03, 0x50
        /*006a*/ 	.short	0x0000


	//----- nvinfo : EIATTR_MAXREG_COUNT
	.align		4
        /*006c*/ 	.byte	0x03, 0x1b
        /*006e*/ 	.short	0x00ff


	//----- nvinfo : EIATTR_NUM_BARRIERS
	.align		4
        /*0070*/ 	.byte	0x02, 0x4c
        /*0072*/ 	.byte	0x01
	.zero		1


	//----- nvinfo : EIATTR_MERCURY_ISA_VERSION
	.align		4
        /*0074*/ 	.byte	0x03, 0x5f
        /*0076*/ 	.short	0x0101


	//----- nvinfo : EIATTR_COOP_GROUP_MASK_REGIDS
	.align		4
        /*0078*/ 	.byte	0x04, 0x29
        /*007a*/ 	.short	(.L_29795 - .L_29794)


	//   ....[0]....
.L_29794:
        /*007c*/ 	.word	0xffffffff


	//   ....[1]....
        /*0080*/ 	.word	0xffffffff


	//   ....[2]....
        /*0084*/ 	.word	0xffffffff


	//   ....[3]....
        /*0088*/ 	.word	0xffffffff


	//   ....[4]....
        /*008c*/ 	.word	0xffffffff


	//   ....[5]....
        /*0090*/ 	.word	0xffffffff


	//   ....[6]....
        /*0094*/ 	.word	0xffffffff


	//   ....[7]....
        /*0098*/ 	.word	0xffffffff


	//   ....[8]....
        /*009c*/ 	.word	0xffffffff


	//   ....[9]....
        /*00a0*/ 	.word	0xffffffff


	//   ....[10]....
        /*00a4*/ 	.word	0xffffffff


	//   ....[11]....
        /*00a8*/ 	.word	0xffffffff


	//   ....[12]....
        /*00ac*/ 	.word	0xffffffff


	//   ....[13]....
        /*00b0*/ 	.word	0xffffffff


	//   ....[14]....
        /*00b4*/ 	.word	0xffffffff


	//   ....[15]....
        /*00b8*/ 	.word	0xffffffff


	//----- nvinfo : EIATTR_COOP_GROUP_INSTR_OFFSETS
	.align		4
.L_29795:
        /*00bc*/ 	.byte	0x04, 0x28
        /*00be*/ 	.short	(.L_29797 - .L_29796)


	//   ....[0]....
.L_29796:
        /*00c0*/ 	.word	0x00000f90


	//   ....[1]....
        /*00c4*/ 	.word	0x00001040


	//   ....[2]....
        /*00c8*/ 	.word	0x00001080


	//   ....[3]....
        /*00cc*/ 	.word	0x000010b0


	//   ....[4]....
        /*00d0*/ 	.word	0x000010e0


	//   ....[5]....
        /*00d4*/ 	.word	0x00001130


	//   ....[6]....
        /*00d8*/ 	.word	0x00001160


	//   ....[7]....
        /*00dc*/ 	.word	0x00001180


	//   ....[8]....
        /*00e0*/ 	.word	0x00001a30


	//   ....[9]....
        /*00e4*/ 	.word	0x00001ad0


	//   ....[10]....
        /*00e8*/ 	.word	0x00001af0


	//   ....[11]....
        /*00ec*/ 	.word	0x00001b10


	//   ....[12]....
        /*00f0*/ 	.word	0x00001b30


	//   ....[13]....
        /*00f4*/ 	.word	0x00001bd0


	//   ....[14]....
        /*00f8*/ 	.word	0x00001bf0


	//   ....[15]....
        /*00fc*/ 	.word	0x00001c10


	//----- nvinfo : EIATTR_VRC_CTA_INIT_COUNT
	.align		4
.L_29797:
        /*0100*/ 	.byte	0x02, 0x4a
	.zero		1
	.zero		1


	//----- nvinfo : EIATTR_EXIT_INSTR_OFFSETS
	.align		4
        /*0104*/ 	.byte	0x04, 0x1c
        /*0106*/ 	.short	(.L_29799 - .L_29798)


	//   ....[0]....
.L_29798:
        /*0108*/ 	.word	0x000001a0


	//   ....[1]....
        /*010c*/ 	.word	0x000004f0


	//   ....[2]....
        /*0110*/ 	.word	0x00000810


	//   ....[3]....
        /*0114*/ 	.word	0x00001c20


	//   ....[4]....
        /*0118*/ 	.word	0x00002880


	//----- nvinfo : EIATTR_CRS_STACK_SIZE
	.align		4
.L_29799:
        /*011c*/ 	.byte	0x04, 0x1e
        /*011e*/ 	.short	(.L_29801 - .L_29800)
.L_29800:
        /*0120*/ 	.word	0x00000000


	//----- nvinfo : EIATTR_CBANK_PARAM_SIZE
	.align		4
.L_29801:
        /*0124*/ 	.byte	0x03, 0x19
        /*0126*/ 	.short	0x002c


	//----- nvinfo : EIATTR_PARAM_CBANK
	.align		4
        /*0128*/ 	.byte	0x04, 0x0a
        /*012a*/ 	.short	(.L_29803 - .L_29802)
	.align		4
.L_29802:
        /*012c*/ 	.word	index@(.nv.constant0._ZN4vllm32paged_attention_v2_reduce_kernelItLi64ELi128ELi512EEEvPT_PKfS4_PKS1_PKii)
        /*0130*/ 	.short	0x0380
        /*0132*/ 	.short	0x002c


	//----- nvinfo : EIATTR_SW_WAR
	.align		4
.L_29803:
        /*0134*/ 	.byte	0x04, 0x36
        /*0136*/ 	.short	(.L_29805 - .L_29804)
.L_29804:
        /*0138*/ 	.word	0x00000008
.L_29805:


//--------------------- .nv.info._ZN4vllm25paged_attention_v2_kernelIttLi64ELi8ELi128ELNS_18Fp8KVCacheDataTypeE0ELb1ELi512EEEvPfS2_PT_PKS3_PKT0_S9_ifPKiSB_iPKfiiiSD_SD_iiiii --------------------------
	.section	.nv.info._ZN4vllm25paged_attention_v2_kernelIttLi64ELi8ELi128ELNS_18Fp8KVCacheDataTypeE0ELb1ELi512EEEvPfS2_PT_PKS3_PKT0_S9_ifPKiSB_iPKfiiiSD_SD_iiiii,"",@"SHT_CUDA_INFO"
	.sectionflags	@""
	.align	4


	//----- nvinfo : EIATTR_CUDA_API_VERSION
	.align		4
        /*0000*/ 	.byte	0x04, 0x37
        /*0002*/ 	.short	(.L_29807 - .L_29806)
.L_29806:
        /*0004*/ 	.word	0x00000082


	//----- nvinfo : EIATTR_KPARAM_INFO
	.align		4
.L_29807:
        /*0008*/ 	.byte	0x04, 0x17
        /*000a*/ 	.short	(.L_29809 - .L_29808)
.L_29808:
        /*000c*/ 	.word	0x00000000
        /*0010*/ 	.short	0x0015
        /*0012*/ 	.short	0x0088
        /*0014*/ 	.byte	0x00, 0xf0, 0x11, 0x00


	//----- nvinfo : EIATTR_KPARAM_INFO
	.align		4
.L_29809:
        /*0018*/ 	.byte	0x04, 0x17
        /*001a*/ 	.short	(.L_29811 - .L_29810)
.L_29810:
        /*001c*/ 	.word	0x00000000
        /*0020*/ 	.short	0x0014
        /*0022*/ 	.short	0x0084
        /*0024*/ 	.byte	0x00, 0xf0, 0x11, 0x00


	//----- nvinfo : EIATTR_KPARAM_INFO
	.align		4
.L_29811:
        /*0028*/ 	.byte	0x04, 0x17
        /*002a*/ 	.short	(.L_29813 - .L_29812)
.L_29812:
        /*002c*/ 	.word	0x00000000
        /*0030*/ 	.short	0x0013
        /*0032*/ 	.short	0x0080
        /*0034*/ 	.byte	0x00, 0xf0, 0x11, 0x00


	//----- nvinfo : EIATTR_KPARAM_INFO
	.align		4
.L_29813:
        /*0038*/ 	.byte	0x04, 0x17
        /*003a*/ 	.short	(.L_29815 - .L_29814)
.L_29814:
        /*003c*/ 	.word	0x00000000
        /*0040*/ 	.short	0x0012
        /*0042*/ 	.short	0x007c
        /*0044*/ 	.byte	0x00, 0xf0, 0x11, 0x00


	//----- nvinfo : EIATTR_KPARAM_INFO
	.align		4
.L_29815:
        /*0048*/ 	.byte	0x04, 0x17
        /*004a*/ 	.short	(.L_29817 - .L_29816)
.L_29816:
        /*004c*/ 	.word	0x00000000
        /*0050*/ 	.short	0x0011
        /*0052*/ 	.short	0x0078
        /*0054*/ 	.byte	0x00, 0xf0, 0x11, 0x00


	//----- nvinfo : EIATTR_KPARAM_INFO
	.align		4
.L_29817:
        /*0058*/ 	.byte	0x04, 0x17
        /*005a*/ 	.short	(.L_29819 - .L_29818)
.L_29818:
        /*005c*/ 	.word	0x00000000
        /*0060*/ 	.short	0x0010
        /*0062*/ 	.short	0x0070
        /*0064*/ 	.byte	0x00, 0xf5, 0x21, 0x00


	//----- nvinfo : EIATTR_KPARAM_INFO
	.align		4
.L_29819:
        /*0068*/ 	.byte	0x04, 0x17
        /*006a*/ 	.short	(.L_29821 - .L_29820)
.L_29820:
        /*006c*/ 	.word	0x00000000
        /*0070*/ 	.short	0x000f
        /*0072*/ 	.short	0x0068
        /*0074*/ 	.byte	0x00, 0xf5, 0x21, 0x00


	//----- nvinfo : EIATTR_KPARAM_INFO
	.align		4
.L_29821:
        /*0078*/ 	.byte	0x04, 0x17
        /*007a*/ 	.short	(.L_29823 - .L_29822)
.L_29822:
        /*007c*/ 	.word	0x00000000
        /*0080*/ 	.short	0x000e
        /*0082*/ 	.short	0x0060
        /*0084*/ 	.byte	0x00, 0xf0, 0x11, 0x00


	//----- nvinfo : EIATTR_KPARAM_INFO
	.align		4
.L_29823:
        /*0088*/ 	.byte	0x04, 0x17
        /*008a*/ 	.short	(.L_29825 - .L_29824)
.L_29824:
        /*008c*/ 	.word	0x00000000
        /*0090*/ 	.short	0x000d
        /*0092*/ 	.short	0x005c
        /*0094*/ 	.byte	0x00, 0xf0, 0x11, 0x00


	//----- nvinfo : EIATTR_KPARAM_INFO
	.align		4
.L_29825:
        /*0098*/ 	.byte	0x04, 0x17
        /*009a*/ 	.short	(.L_29827 - .L_29826)
.L_29826:
        /*009c*/ 	.word	0x00000000
        /*00a0*/ 	.short	0x000c
        /*00a2*/ 	.short	0x0058
        /*00a4*/ 	.byte	0x00, 0xf0, 0x11, 0x00


	//----- nvinfo : EIATTR_KPARAM_INFO
	.align		4
.L_29827:
        /*00a8*/ 	.byte	0x04, 0x17
        /*00aa*/ 	.short	(.L_29829 - .L_29828)
.L_29828:
        /*00ac*/ 	.word	0x00000000
        /*00b0*/ 	.short	0x000b
        /*00b2*/ 	.short	0x0050
        /*00b4*/ 	.byte	0x00, 0xf5, 0x21, 0x00


	//----- nvinfo : EIATTR_KPARAM_INFO
	.align		4
.L_29829:
        /*00b8*/ 	.byte	0x04, 0x17
        /*00ba*/ 	.short	(.L_29831 - .L_29830)
.L_29830:
        /*00bc*/ 	.word	0x00000000
        /*00c0*/ 	.short	0x000a
        /*00c2*/ 	.short	0x0048
        /*00c4*/ 	.byte	0x00, 0xf0, 0x11, 0x00


	//----- nvinfo : EIATTR_KPARAM_INFO
	.align		4
.L_29831:
        /*00c8*/ 	.byte	0x04, 0x17
        /*00ca*/ 	.short	(.L_29833 - .L_29832)
.L_29832:
        /*00cc*/ 	.word	0x00000000
        /*00d0*/ 	.short	0x0009
        /*00d2*/ 	.short	0x0040
        /*00d4*/ 	.byte	0x00, 0xf5, 0x21, 0x00


	//----- nvinfo : EIATTR_KPARAM_INFO
	.align		4
.L_29833:
        /*00d8*/ 	.byte	0x04, 0x17
        /*00da*/ 	.short	(.L_29835 - .L_29834)
.L_29834:
        /*00dc*/ 	.word	0x00000000
        /*00e0*/ 	.short	0x0008
        /*00e2*/ 	.short	0x0038
        /*00e4*/ 	.byte	0x00, 0xf5, 0x21, 0x00


	//----- nvinfo : EIATTR_KPARAM_INFO
	.align		4
.L_29835:
        /*00e8*/ 	.byte	0x04, 0x17
        /*00ea*/ 	.short	(.L_29837 - .L_29836)
.L_29836:
        /*00ec*/ 	.word	0x00000000
        /*00f0*/ 	.short	0x0007
        /*00f2*/ 	.short	0x0034
        /*00f4*/ 	.byte	0x00, 0xf0, 0x11, 0x00


	//----- nvinfo : EIATTR_KPARAM_INFO
	.align		4
.L_29837:
        /*00f8*/ 	.byte	0x04, 0x17
        /*00fa*/ 	.short	(.L_29839 - .L_29838)
.L_29838:
        /*00fc*/ 	.word	0x00000000
        /*0100*/ 	.short	0x0006
        /*0102*/ 	.short	0x0030
        /*0104*/ 	.byte	0x00, 0xf0, 0x11, 0x00


	//----- nvinfo : EIATTR_KPARAM_INFO
	.align		4
.L_29839:
        /*0108*/ 	.byte	0x04, 0x17
        /*010a*/ 	.short	(.L_29841 - .L_29840)
.L_29840:
        /*010c*/ 	.word	0x00000000
        /*0110*/ 	.short	0x0005
        /*0112*/ 	.short	0x0028
        /*0114*/ 	.byte	0x00, 0xf5, 0x21, 0x00


	//----- nvinfo : EIATTR_KPARAM_INFO
	.align		4
.L_29841:
        /*0118*/ 	.byte	0x04, 0x17
        /*011a*/ 	.short	(.L_29843 - .L_29842)
.L_29842:
        /*011c*/ 	.word	0x00000000
        /*0120*/ 	.short	0x0004
        /*0122*/ 	.short	0x0020
        /*0124*/ 	.byte	0x00, 0xf5, 0x21, 0x00


	//----- nvinfo : EIATTR_KPARAM_INFO
	.align		4
.L_29843:
        /*0128*/ 	.byte	0x04, 0x17
        /*012a*/ 	.short	(.L_29845 - .L_29844)
.L_29844:
        /*012c*/ 	.word	0x00000000
        /*0130*/ 	.short	0x0003
        /*0132*/ 	.short	0x0018
        /*0134*/ 	.byte	0x00, 0xf5, 0x21, 0x00


	//----- nvinfo : EIATTR_KPARAM_INFO
	.align		4
.L_29845:
        /*0138*/ 	.byte	0x04, 0x17
        /*013a*/ 	.short	(.L_29847 - .L_29846)
.L_29846:
        /*013c*/ 	.word	0x00000000
        /*0140*/ 	.short	0x0002
        /*0142*/ 	.short	0x0010
        /*0144*/ 	.byte	0x00, 0xf5, 0x21, 0x00


	//----- nvinfo : EIATTR_KPARAM_INFO
	.align		4
.L_29847:
        /*0148*/ 	.byte	0x04, 0x17
        /*014a*/ 	.short	(.L_29849 - .L_29848)
.L_29848:
        /*014c*/ 	.word	0x00000000
        /*0150*/ 	.short	0x0001
        /*0152*/ 	.short	0x0008
        /*0154*/ 	.byte	0x00, 0xf5, 0x21, 0x00


	//----- nvinfo : EIATTR_KPARAM_INFO
	.align		4
.L_29849:
        /*0158*/ 	.byte	0x04, 0x17
        /*015a*/ 	.short	(.L_29851 - .L_29850)
.L_29850:
        /*015c*/ 	.word	0x00000000
        /*0160*/ 	.short	0x0000
        /*0162*/ 	.short	0x0000
        /*0164*/ 	.byte	0x00, 0xf5, 0x21, 0x00


	//----- nvinfo : EIATTR_SPARSE_MMA_MASK
	.align		4
.L_29851:
        /*0168*/ 	.byte	0x03, 0x50
        /*016a*/ 	.short	0x0000


	//----- nvinfo : EIATTR_MAXREG_COUNT
	.align		4
        /*016c*/ 	.byte	0x03, 0x1b
        /*016e*/ 	.short	0x00ff


	//----- nvinfo : EIATTR_NUM_BARRIERS
	.align		4
        /*0170*/ 	.byte	0x02, 0x4c
        /*0172*/ 	.byte	0x01
	.zero		1


	//----- nvinfo : EIATTR_MERCURY_ISA_VERSION
	.align		4
        /*0174*/ 	.byte	0x03, 0x5f
        /*0176*/ 	.short	0x0101


	//----- nvinfo : EIATTR_COOP_GROUP_MASK_REGIDS
	.align		4
        /*0178*/ 	.byte	0x04, 0x29
        /*017a*/ 	.short	(.L_29853 - .L_29852)


	//   ....[0]....
.L_29852:
        /*017c*/ 	.word	0xffffffff


	//   ....[1]....
        /*0180*/ 	.word	0xffffffff


	//   ....[2]....
        /*0184*/ 	.word	0xffffffff


	//   ....[3]....
        /*0188*/ 	.word	0xffffffff


	//   ....[4]....
        /*018c*/ 	.word	0xffffffff


	//   ....[5]....
        /*0190*/ 	.word	0xffffffff


	//   ....[6]....
        /*0194*/ 	.word	0xffffffff


	//   ....[7]....
        /*0198*/ 	.word	0xffffffff


	//   ....[8]....
        /*019c*/ 	.word	0xffffffff


	//   ....[9]....
        /*01a0*/ 	.word	0xffffffff


	//   ....[10]....
        /*01a4*/ 	.word	0xffffffff


	//   ....[11]....
        /*01a8*/ 	.word	0xffffffff


	//   ....[12]....
        /*01ac*/ 	.word	0xffffffff


	//   ....[13]....
        /*01b0*/ 	.word	0xffffffff


	//   ....[14]....
        /*01b4*/ 	.word	0xffffffff


	//   ....[15]....
        /*01b8*/ 	.word	0xffffffff


	//   ....[16]....
        /*01bc*/ 	.word	0x05000008


	//   ....[17]....
        /*01c0*/ 	.word	0x05000008


	//   ....[18]....
        /*01c4*/ 	.word	0x05000008


	//   ....[19]....
        /*01c8*/ 	.word	0x05000008


	//   ....[20]....
        /*01cc*/ 	.word	0x05000008


	//----- nvinfo : EIATTR_COOP_GROUP_INSTR_OFFSETS
	.align		4
.L_29853:
        /*01d0*/ 	.byte	0x04, 0x28
        /*01d2*/ 	.short	(.L_29855 - .L_29854)


	//   ....[0]....
.L_29854:
        /*01d4*/ 	.word	0x00001420


	//   ....[1]....
        /*01d8*/ 	.word	0x00001440


	//   ....[2]....
        /*01dc*/ 	.word	0x00001710


	//   ....[3]....
        /*01e0*/ 	.word	0x00001730


	//   ....[4]....
        /*01e4*/ 	.word	0x00001750


	//   ....[5]....
        /*01e8*/ 	.word	0x00001860


	//   ....[6]....
        /*01ec*/ 	.word	0x00001880


	//   ....[7]....
        /*01f0*/ 	.word	0x000018b0


	//   ....[8]....
        /*01f4*/ 	.word	0x000026f0


	//   ....[9]....
        /*01f8*/ 	.word	0x00002720


	//   ....[10]....
        /*01fc*/ 	.word	0x00002740


	//   ....[11]....
        /*0200*/ 	.word	0x00002760


	//   ....[12]....
        /*0204*/ 	.word	0x00002780


	//   ....[13]....
        /*0208*/ 	.word	0x000027d0


	//   ....[14]....
        /*020c*/ 	.word	0x000027f0


	//   ....[15]....
        /*0210*/ 	.word	0x00002810


	//   ....[16]....
        /*0214*/ 	.word	0x00004320


	//   ....[17]....
        /*0218*/ 	.word	0x000043b0


	//   ....[18]....
        /*021c*/ 	.word	0x00004450


	//   ....[19]....
        /*0220*/ 	.word	0x000044e0


	//   ....[20]....
        /*0224*/ 	.word	0x00004550


	//----- nvinfo : EIATTR_VRC_CTA_INIT_COUNT
	.align		4
.L_29855:
        /*0228*/ 	.byte	0x02, 0x4a
	.zero		1
	.zero		1


	//----- nvinfo : EIATTR_EXIT_INSTR_OFFSETS
	.align		4
        /*022c*/ 	.byte	0x04, 0x1c
        /*022e*/ 	.short	(.L_29857 - .L_29856)


	//   ....[0]....
.L_29856:
        /*0230*/ 	.word	0x000000d0


	//   ....[1]....
        /*0234*/ 	.word	0x000041d0


	//   ....[2]....
        /*0238*/ 	.word	0x000042b0


	//----- nvinfo : EIATTR_CRS_STACK_SIZE
	.align		4
.L_29857:
        /*023c*/ 	.byte	0x04, 0x1e
        /*023e*/ 	.short	(.L_29859 - .L_29858)
.L_29858:
        /*0240*/ 	.word	0x00000000


	//----- nvinfo : EIATTR_CBANK_PARAM_SIZE
	.align		4
.L_29859:
        /*0244*/ 	.byte	0x03, 0x19
        /*0246*/ 	.short	0x008c


	//----- nvinfo : EIATTR_PARAM_CBANK
	.align		4
        /*0248*/ 	.byte	0x04, 0x0a
        /*024a*/ 	.short	(.L_29861 - .L_29860)
	.align		4
.L_29860:
        /*024c*/ 	.word	index@(.nv.constant0._ZN4vllm25paged_attention_v2_kernelIttLi64ELi8ELi128ELNS_18Fp8KVCacheDataTypeE0ELb1ELi512EEEvPfS2_PT_PKS3_PKT0_S9_ifPKiSB_iPKfiiiSD_SD_iiiii)
        /*0250*/ 	.short	0x0380
        /*0252*/ 	.short	0x008c


	//----- nvinfo : EIATTR_SW_WAR
	.align		4
.L_29861:
        /*0254*/ 	.byte	0x04, 0x36
        /*0256*/ 	.short	(.L_29863 - .L_29862)
.L_29862:
        /*0258*/ 	.word	0x00000008
.L_29863:


//--------------------- .nv.info._ZN4vllm32paged_attention_v2_reduce_kernelItLi32ELi128ELi512EEEvPT_PKfS4_PKS1_PKii --------------------------
	.section	.nv.info._ZN4vllm32paged_attention_v2_reduce_kernelItLi32ELi128ELi512EEEvPT_PKfS4_PKS1_PKii,"",@"SHT_CUDA_INFO"
	.sectionflags	@""
	.align	4


	//----- nvinfo : EIATTR_CUDA_API_VERSION
	.align		4
        /*0000*/ 	.byte	0x04, 0x37
        /*0002*/ 	.short	(.L_29865 - .L_29864)
.L_29864:
        /*0004*/ 	.word	0x00000082


	//----- nvinfo : EIATTR_KPARAM_INFO
	.align		4
.L_29865:
        /*0008*/ 	.byte	0x04, 0x17
        /*000a*/ 	.short	(.L_29867 - .L_29866)
.L_29866:
        /*000c*/ 	.word	0x00000000
        /*0010*/ 	.short	0x0005
        /*0012*/ 	.short	0x0028
        /*0014*/ 	.byte	0x00, 0xf0, 0x11, 0x00


	//----- nvinfo : EIATTR_KPARAM_INFO
	.align		4
.L_29867:
        /*0018*/ 	.byte	0x04, 0x17
        /*001a*/ 	.short	(.L_29869 - .L_29868)
.L_29868:
        /*001c*/ 	.word	0x00000000
        /*0020*/ 	.short	0x0004
        /*0022*/ 	.short	0x0020
        /*0024*/ 	.byte	0x00, 0xf5, 0x21, 0x00


	//----- nvinfo : EIATTR_KPARAM_INFO
	.align		4
.L_29869:
        /*0028*/ 	.byte	0x04, 0x17
        /*002a*/ 	.short	(.L_29871 - .L_29870)
.L_29870:
        /*002c*/ 	.word	0x00000000
        /*0030*/ 	.short	0x0003
        /*0032*/ 	.short	0x0018
        /*0034*/ 	.byte	0x00, 0xf5, 0x21, 0x00


	//----- nvinfo : EIATTR_KPARAM_INFO
	.align		4
.L_29871:
        /*0038*/ 	.byte	0x04, 0x17
        /*003a*/ 	.short	(.L_29873 - .L_29872)
.L_29872:
        /*003c*/ 	.word	0x00000000
        /*0040*/ 	.short	0x0002
        /*0042*/ 	.short	0x0010
        /*0044*/ 	.byte	0x00, 0xf5, 0x21, 0x00


	//----- nvinfo : EIATTR_KPARAM_INFO
	.align		4
.L_29873:
        /*0048*/ 	.byte	0x04, 0x17
        /*004a*/ 	.short	(.L_29875 - .L_29874)
.L_29874:
        /*004c*/ 	.word	0x00000000
        /*0050*/ 	.short	0x0001
        /*0052*/ 	.short	0x0008
        /*0054*/ 	.byte	0x00, 0xf5, 0x21, 0x00


	//----- nvinfo : EIATTR_KPARAM_INFO
	.align		4
.L_29875:
        /*0058*/ 	.byte	0x04, 0x17
        /*005a*/ 	.short	(.L_29877 - .L_29876)
.L_29876:
        /*005c*/ 	.word	0x00000000
        /*0060*/ 	.short	0x0000
        /*0062*/ 	.short	0x0000
        /*0064*/ 	.byte	0x00, 0xf5, 0x21, 0x00


	//----- nvinfo : EIATTR_SPARSE_MMA_MASK
	.align		4
.L_29877:
        /*0068*/ 	.byte	0x03, 0x50
        /*006a*/ 	.short	0x0000


	//----- nvinfo : EIATTR_MAXREG_COUNT
	.align		4
        /*006c*/ 	.byte	0x03, 0x1b
        /*006e*/ 	.short	0x00ff


	//----- nvinfo : EIATTR_NUM_BARRIERS
	.align		4
        /*0070*/ 	.byte	0x02, 0x4c
        /*0072*/ 	.byte	0x01
	.zero		1


	//----- nvinfo : EIATTR_MERCURY_ISA_VERSION
	.align		4
        /*0074*/ 	.byte	0x03, 0x5f
        /*0076*/ 	.short	0x0101


	//----- nvinfo : EIATTR_COOP_GROUP_MASK_REGIDS
	.align		4
        /*0078*/ 	.byte	0x04, 0x29
        /*007a*/ 	.short	(.L_29879 - .L_29878)


	//   ....[0]....
.L_29878:
        /*007c*/ 	.word	0xffffffff


	//   ....[1]....
        /*0080*/ 	.word	0xffffffff


	//   ....[2]....
        /*0084*/ 	.word	0xffffffff


	//   ....[3]....
        /*0088*/ 	.word	0xffffffff


	//   ....[4]....
        /*008c*/ 	.word	0xffffffff


	//   ....[5]....
        /*0090*/ 	.word	0xffffffff


	//   ....[6]....
        /*0094*/ 	.word	0xffffffff


	//   ....[7]....
        /*0098*/ 	.word	0xffffffff


	//   ....[8]....
        /*009c*/ 	.word	0xffffffff


	//   ....[9]....
        /*00a0*/ 	.word	0xffffffff


	//   ....[10]....
        /*00a4*/ 	.word	0xffffffff


	//   ....[11]....
        /*00a8*/ 	.word	0xffffffff


	//   ....[12]....
        /*00ac*/ 	.word	0xffffffff


	//   ....[13]....
        /*00b0*/ 	.word	0xffffffff


	//   ....[14]....
        /*00b4*/ 	.word	0xffffffff


	//   ....[15]....
        /*00b8*/ 	.word	0xffffffff


	//----- nvinfo : EIATTR_COOP_GROUP_INSTR_OFFSETS
	.align		4
.L_29879:
        /*00bc*/ 	.byte	0x04, 0x28
        /*00be*/ 	.short	(.L_29881 - .L_29880)


	//   ....[0]....
.L_29880:
        /*00c0*/ 	.word	0x00000f90


	//   ....[1]....
        /*00c4*/ 	.word	0x00001040


	//   ....[2]....
        /*00c8*/ 	.word	0x00001080


	//   ....[3]....
        /*00cc*/ 	.word	0x000010b0


	//   ....[4]....
        /*00d0*/ 	.word	0x000010e0


	//   ....[5]....
        /*00d4*/ 	.word	0x00001130


	//   ....[6]....
        /*00d8*/ 	.word	0x00001160


	//   ....[7]....
        /*00dc*/ 	.word	0x00001180


	//   ....[8]....
        /*00e0*/ 	.word	0x00001a30


	//   ....[9]....
        /*00e4*/ 	.word	0x00001ad0


	//   ....[10]....
        /*00e8*/ 	.word	0x00001af0


	//   ....[11]....
        /*00ec*/ 	.word	0x00001b10


	//   ....[12]....
        /*00f0*/ 	.word	0x00001b30


	//   ....[13]....
        /*00f4*/ 	.word	0x00001bd0


	//   ....[14]....
        /*00f8*/ 	.word	0x00001bf0


	//   ....[15]....
        /*00fc*/ 	.word	0x00001c10


	//----- nvinfo : EIATTR_VRC_CTA_INIT_COUNT
	.align		4
.L_29881:
        /*0100*/ 	.byte	0x02, 0x4a
	.zero		1
	.zero		1


	//----- nvinfo : EIATTR_EXIT_INSTR_OFFSETS
	.align		4
        /*0104*/ 	.byte	0x04, 0x1c
        /*0106*/ 	.short	(.L_29883 - .L_29882)


	//   ....[0]....
.L_29882:
        /*0108*/ 	.word	0x000001a0


	//   ....[1]....
        /*010c*/ 	.word	0x000004f0


	//   ....[2]....
        /*0110*/ 	.word	0x00000810


	//   ....[3]....
        /*0114*/ 	.word	0x00001c20


	//   ....[4]....
        /*0118*/ 	.word	0x00002880


	//----- nvinfo : EIATTR_CRS_STACK_SIZE
	.align		4
.L_29883:
        /*011c*/ 	.byte	0x04, 0x1e
        /*011e*/ 	.short	(.L_29885 - .L_29884)
.L_29884:
        /*0120*/ 	.word	0x00000000


	//----- nvinfo : EIATTR_CBANK_PARAM_SIZE
	.align		4
.L_29885:
        /*0124*/ 	.byte	0x03, 0x19
        /*0126*/ 	.short	0x002c


	//----- nvinfo : EIATTR_PARAM_CBANK
	.align		4
        /*0128*/ 	.byte	0x04, 0x0a
        /*012a*/ 	.short	(.L_29887 - .L_29886)
	.align		4
.L_29886:
        /*012c*/ 	.word	index@(.nv.constant0._ZN4vllm32paged_attention_v2_reduce_kernelItLi32ELi128ELi512EEEvPT_PKfS4_PKS1_PKii)
        /*0130*/ 	.short	0x0380
        /*0132*/ 	.short	0x002c


	//----- nvinfo : EIATTR_SW_WAR
	.align		4
.L_29887:
        /*0134*/ 	.byte	0x04, 0x36
        /*0136*/ 	.short	(.L_29889 - .L_29888)
.L_29888:
        /*0138*/ 	.word	0x00000008
.L_29889:


//--------------------- .nv.info._ZN4vllm25paged_attention_v2_kernelIttLi32ELi8ELi128ELNS_18Fp8KVCacheDataTypeE0ELb1ELi512EEEvPfS2_PT_PKS3_PKT0_S9_ifPKiSB_iPKfiiiSD_SD_iiiii --------------------------
	.section	.nv.info._ZN4vllm25paged_attention_v2_kernelIttLi32ELi8ELi128ELNS_18Fp8KVCacheDataTypeE0ELb1ELi512EEEvPfS2_PT_PKS3_PKT0_S9_ifPKiSB_iPKfiiiSD_SD_iiiii,"",@"SHT_CUDA_INFO"
	.sectionflags	@""
	.align	4


	//----- nvinfo : EIATTR_CUDA_API_VERSION
	.align		4
        /*0000*/ 	.byte	0x04, 0x37
        /*0002*/ 	.short	(.L_29891 - .L_29890)
.L_29890:
        /*0004*/ 	.word	0x00000082


	//----- nvinfo : EIATTR_KPARAM_INFO
	.align		4
.L_29891:
        /*0008*/ 	.byte	0x04, 0x17
        /*000a*/ 	.short	(.L_29893 - .L_29892)
.L_29892:
        /*000c*/ 	.word	0x00000000
        /*0010*/ 	.short	0x0015
        /*0012*/ 	.short	0x0088
        /*0014*/ 	.byte	0x00, 0xf0, 0x11, 0x00


	//----- nvinfo : EIATTR_KPARAM_INFO
	.align		4
.L_29893:
        /*0018*/ 	.byte	0x04, 0x17
        /*001a*/ 	.short	(.L_29895 - .L_29894)
.L_29894:
        /*001c*/ 	.word	0x00000000
        /*0020*/ 	.short	0x0014
        /*0022*/ 	.short	0x0084
        /*0024*/ 	.byte	0x00, 0xf0, 0x11, 0x00


	//----- nvinfo : EIATTR_KPARAM_INFO
	.align		4
.L_29895:
        /*0028*/ 	.byte	0x04, 0x17
        /*002a*/ 	.short	(.L_29897 - .L_29896)
.L_29896:
        /*002c*/ 	.word	0x00000000
        /*0030*/ 	.short	0x0013
        /*0032*/ 	.short	0x0080
        /*0034*/ 	.byte	0x00, 0xf0, 0x11, 0x00


	//----- nvinfo : EIATTR_KPARAM_INFO
	.align		4
.L_29897:
        /*0038*/ 	.byte	0x04, 0x17
        /*003a*/ 	.short	(.L_29899 - .L_29898)
.L_29898:
        /*003c*/ 	.word	0x00000000
        /*0040*/ 	.short	0x0012
        /*0042*/ 	.short	0x007c
        /*0044*/ 	.byte	0x00, 0xf0, 0x11, 0x00


	//----- nvinfo : EIATTR_KPARAM_INFO
	.align		4
.L_29899:
        /*0048*/ 	.byte	0x04, 0x17
        /*004a*/ 	.short	(.L_29901 - .L_29900)
.L_29900:
        /*004c*/ 	.word	0x00000000
        /*0050*/ 	.short	0x0011
        /*0052*/ 	.short	0x0078
        /*0054*/ 	.byte	0x00, 0xf0, 0x11, 0x00


	//----- nvinfo : EIATTR_KPARAM_INFO
	.align		4
.L_29901:
        /*0058*/ 	.byte	0x04, 0x17
        /*005a*/ 	.short	(.L_29903 - .L_29902)
.L_29902:
        /*005c*/ 	.word	0x00000000
        /*0060*/ 	.short	0x0010
        /*0062*/ 	.short	0x0070
        /*0064*/ 	.byte	0x00, 0xf5, 0x21, 0x00


	//----- nvinfo : EIATTR_KPARAM_INFO
	.align		4
.L_29903:
        /*0068*/ 	.byte	0x04, 0x17
        /*006a*/ 	.short	(.L_29905 - .L_29904)
.L_29904:
        /*006c*/ 	.word	0x00000000
        /*0070*/ 	.short	0x000f
        /*0072*/ 	.short	0x0068
        /*0074*/ 	.byte	0x00, 0xf5, 0x21, 0x00


	//----- nvinfo : EIATTR_KPARAM_INFO
	.align		4
.L_29905:
        /*0078*/ 	.byte	0x04, 0x17
        /*007a*/ 	.short	(.L_29907 - .L_29906)
.L_29906:
        /*007c*/ 	.word	0x00000000
        /*0080*/ 	.short	0x000e
        /*0082*/ 	.short	0x0060
        /*0084*/ 	.byte	0x00, 0xf0, 0x11, 0x00


	//----- nvinfo : EIATTR_KPARAM_INFO
	.align		4
.L_29907:
        /*0088*/ 	.byte	0x04, 0x17
        /*008a*/ 	.short	(.L_29909 - .L_29908)
.L_29908:
        /*008c*/ 	.word	0x00000000
        /*0090*/ 	.short	0x000d
        /*0092*/ 	.short	0x005c
        /*0094*/ 	.byte	0x00, 0xf0, 0x11, 0x00


	//----- nvinfo : EIATTR_KPARAM_INFO
	.align		4
.L_29909:
        /*0098*/ 	.byte	0x04, 0x17
        /*009a*/ 	.short	(.L_29911 - .L_29910)
.L_29910:
        /*009c*/ 	.word	0x00000000
        /*00a0*/ 	.short	0x000c
        /*00a2*/ 	.short	0x0058
        /*00a4*/ 	.byte	0x00, 0xf0, 0x11, 0x00


	//----- nvinfo : EIATTR_KPARAM_INFO
	.align		4
.L_29911:
        /*00a8*/ 	.byte	0x04, 0x17
        /*00aa*/ 	.short	(.L_29913 - .L_29912)
.L_29912:
        /*00ac*/ 	.word	0x00000000
        /*00b0*/ 	.short	0x000b
        /*00b2*/ 	.short	0x0050
        /*00b4*/ 	.byte	0x00, 0xf5, 0x21, 0x00


	//----- nvinfo : EIATTR_KPARAM_INFO
	.align		4
.L_29913:
        /*00b8*/ 	.byte	0x04, 0x17
        /*00ba*/ 	.short	(.L_29915 - .L_29914)
.L_29914:
        /*00bc*/ 	.word	0x00000000
        /*00c0*/ 	.short	0x000a
        /*00c2*/ 	.short	0x0048
        /*00c4*/ 	.byte	0x00, 0xf0, 0x11, 0x00


	//----- nvinfo : EIATTR_KPARAM_INFO
	.align		4
.L_29915:
        /*00c8*/ 	.byte	0x04, 0x17
        /*00ca*/ 	.short	(.L_29917 - .L_29916)
.L_29916:
        /*00cc*/ 	.word	0x00000000
        /*00d0*/ 	.short	0x0009
        /*00d2*/ 	.short	0x0040
        /*00d4*/ 	.byte	0x00, 0xf5, 0x21, 0x00


	//----- nvinfo : EIATTR_KPARAM_INFO
	.align		4
.L_29917:
        /*00d8*/ 	.byte	0x04, 0x17
        /*00da*/ 	.short	(.L_29919 - .L_29918)
.L_29918:
        /*00dc*/ 	.word	0x00000000
        /*00e0*/ 	.short	0x0008
        /*00e2*/ 	.short	0x0038
        /*00e4*/ 	.byte	0x00, 0xf5, 0x21, 0x00


	//----- nvinfo : EIATTR_KPARAM_INFO
	.align		4
.L_29919:
        /*00e8*/ 	.byte	0x04, 0x17
        /*00ea*/ 	.short	(.L_29921 - .L_29920)
.L_29920:
        /*00ec*/ 	.word	0x00000000
        /*00f0*/ 	.short	0x0007
        /*00f2*/ 	.short	0x0034
        /*00f4*/ 	.byte	0x00, 0xf0, 0x11, 0x00


	//----- nvinfo : EIATTR_KPARAM_INFO
	.align		4
.L_29921:
        /*00f8*/ 	.byte	0x04, 0x17
        /*00fa*/ 	.short	(.L_29923 - .L_29922)
.L_29922:
        /*00fc*/ 	.word	0x00000000
        /*0100*/ 	.short	0x0006
        /*0102*/ 	.short	0x0030
        /*0104*/ 	.byte	0x00, 0xf0, 0x11, 0x00


	//----- nvinfo : EIATTR_KPARAM_INFO
	.align		4
.L_29923:
        /*0108*/ 	.byte	0x04, 0x17
        /*010a*/ 	.short	(.L_29925 - .L_29924)
.L_29924:
        /*010c*/ 	.word	0x00000000
        /*0110*/ 	.short	0x0005
        /*0112*/ 	.short	0x0028
        /*0114*/ 	.byte	0x00, 0xf5, 0x21, 0x00


	//----- nvinfo : EIATTR_KPARAM_INFO
	.align		4
.L_29925:
        /*0118*/ 	.byte	0x04, 0x17
        /*011a*/ 	.short	(.L_29927 - .L_29926)
.L_29926:
        /*011c*/ 	.word	0x00000000
        /*0120*/ 	.short	0x0004
        /*0122*/ 	.short	0x0020
        /*0124*/ 	.byte	0x00, 0xf5, 0x21, 0x00


	//----- nvinfo : EIATTR_KPARAM_INFO
	.align		4
.L_29927:
        /*0128*/ 	.byte	0x04, 0x17
        /*012a*/ 	.short	(.L_29929 - .L_29928)
.L_29928:
        /*012c*/ 	.word	0x00000000
        /*0130*/ 	.short	0x0003
        /*0132*/ 	.short	0x0018
        /*0134*/ 	.byte	0x00, 0xf5, 0x21, 0x00


	//----- nvinfo : EIATTR_KPARAM_INFO
	.align		4
.L_29929:
        /*0138*/ 	.byte	0x04, 0x17
        /*013a*/ 	.short	(.L_29931 - .L_29930)
.L_29930:
        /*013c*/ 	.word	0x00000000
        /*0140*/ 	.short	0x0002
        /*0142*/ 	.short	0x0010
        /*0144*/ 	.byte	0x00, 0xf5, 0x21, 0x00


	//----- nvinfo : EIATTR_KPARAM_INFO
	.align		4
.L_29931:
        /*0148*/ 	.byte	0x04, 0x17
        /*014a*/ 	.short	(.L_29933 - .L_29932)
.L_29932:
        /*014c*/ 	.word	0x00000000
        /*0150*/ 	.short	0x0001
        /*0152*/ 	.short	0x0008
        /*0154*/ 	.byte	0x00, 0xf5, 0x21, 0x00


	//----- nvinfo : EIATTR_KPARAM_INFO
	.align		4
.L_29933:
        /*0158*/ 	.byte	0x04, 0x17
        /*015a*/ 	.short	(.L_29935 - .L_29934)
.L_29934:
        /*015c*/ 	.word	0x00000000
        /*0160*/ 	.short	0x0000
        /*0162*/ 	.short	0x0000
        /*0164*/ 	.byte	0x00, 0xf5, 0x21, 0x00


	//----- nvinfo : EIATTR_SPARSE_MMA_MASK
	.align		4
.L_29935:
        /*0168*/ 	.byte	0x03, 0x50
        /*016a*/ 	.short	0x0000


	//----- nvinfo : EIATTR_MAXREG_COUNT
	.align		4
        /*016c*/ 	.byte	0x03, 0x1b
        /*016e*/ 	.short	0x00ff


	//----- nvinfo : EIATTR_NUM_BARRIERS
	.align		4
        /*0170*/ 	.byte	0x02, 0x4c
        /*0172*/ 	.byte	0x01
	.zero		1


	//----- nvinfo : EIATTR_MERCURY_ISA_VERSION
	.align		4
        /*0174*/ 	.byte	0x03, 0x5f
        /*0176*/ 	.short	0x0101


	//----- nvinfo : EIATTR_COOP_GROUP_MASK_REGIDS
	.align		4
        /*0178*/ 	.byte	0x04, 0x29
        /*017a*/ 	.short	(.L_29937 - .L_29936)


	//   ....[0]....
.L_29936:
        /*017c*/ 	.word	0xffffffff


	//   ....[1]....
        /*0180*/ 	.word	0xffffffff


	//   ....[2]....
        /*0184*/ 	.word	0xffffffff


	//   ....[3]....
        /*0188*/ 	.word	0xffffffff


	//   ....[4]....
        /*018c*/ 	.word	0xffffffff


	//   ....[5]....
        /*0190*/ 	.word	0xffffffff


	//   ....[6]....
        /*0194*/ 	.word	0xffffffff


	//   ....[7]....
        /*0198*/ 	.word	0xffffffff


	//   ....[8]....
        /*019c*/ 	.word	0xffffffff


	//   ....[9]....
        /*01a0*/ 	.word	0xffffffff


	//   ....[10]....
        /*01a4*/ 	.word	0xffffffff


	//   ....[11]....
        /*01a8*/ 	.word	0xffffffff


	//   ....[12]....
        /*01ac*/ 	.word	0xffffffff


	//   ....[13]....
        /*01b0*/ 	.word	0xffffffff


	//   ....[14]....
        /*01b4*/ 	.word	0xffffffff


	//   ....[15]....
        /*01b8*/ 	.word	0xffffffff


	//   ....[16]....
        /*01bc*/ 	.word	0x0500000d


	//   ....[17]....
        /*01c0*/ 	.word	0x0500000d


	//   ....[18]....
        /*01c4*/ 	.word	0x0500000d


	//   ....[19]....
        /*01c8*/ 	.word	0x0500000d


	//   ....[20]....
        /*01cc*/ 	.word	0x0500000d


	//----- nvinfo : EIATTR_COOP_GROUP_INSTR_OFFSETS
	.align		4
.L_29937:
        /*01d0*/ 	.byte	0x04, 0x28
        /*01d2*/ 	.short	(.L_29939 - .L_29938)


	//   ....[0]....
.L_29938:
        /*01d4*/ 	.word	0x000012a0


	//   ....[1]....
        /*01d8*/ 	.word	0x000012c0


	//   ....[2]....
        /*01dc*/ 	.word	0x000014e0


	//   ....[3]....
        /*01e0*/ 	.word	0x00001500


	//   ....[4]....
        /*01e4*/ 	.word	0x00001520


	//   ....[5]....
        /*01e8*/ 	.word	0x00001640


	//   ....[6]....
        /*01ec*/ 	.word	0x00001670


	//   ....[7]....
        /*01f0*/ 	.word	0x000016a0


	//   ....[8]....
        /*01f4*/ 	.word	0x000024f0


	//   ....[9]....
        /*01f8*/ 	.word	0x00002520


	//   ....[10]....
        /*01fc*/ 	.word	0x00002540


	//   ....[11]....
        /*0200*/ 	.word	0x00002560


	//   ....[12]....
        /*0204*/ 	.word	0x00002580


	//   ....[13]....
        /*0208*/ 	.word	0x000025d0


	//   ....[14]....
        /*020c*/ 	.word	0x000025f0


	//   ....[15]....
        /*0210*/ 	.word	0x00002610


	//   ....[16]....
        /*0214*/ 	.word	0x00004a40


	//   ....[17]....
        /*0218*/ 	.word	0x00004ad0


	//   ....[18]....
        /*021c*/ 	.word	0x00004b60


	//   ....[19]....
        /*0220*/ 	.word	0x00004c00


	//   ....[20]....
        /*0224*/ 	.word	0x00004c70


	//----- nvinfo : EIATTR_VRC_CTA_INIT_COUNT
	.align		4
.L_29939:
        /*0228*/ 	.byte	0x02, 0x4a
	.zero		1
	.zero		1


	//----- nvinfo : EIATTR_EXIT_INSTR_OFFSETS
	.align		4
        /*022c*/ 	.byte	0x04, 0x1c
        /*022e*/ 	.short	(.L_29941 - .L_29940)


	//   ....[0]....
.L_29940:
        /*0230*/ 	.word	0x000000d0


	//   ....[1]....
        /*0234*/ 	.word	0x000048f0


	//   ....[2]....
        /*0238*/ 	.word	0x000049d0


	//----- nvinfo : EIATTR_CRS_STACK_SIZE
	.align		4
.L_29941:
        /*023c*/ 	.byte	0x04, 0x1e
        /*023e*/ 	.short	(.L_29943 - .L_29942)
.L_29942:
        /*0240*/ 	.word	0x00000000


	//----- nvinfo : EIATTR_CBANK_PARAM_SIZE
	.align		4
.L_29943:
        /*0244*/ 	.byte	0x03, 0x19
        /*0246*/ 	.short	0x008c


	//----- nvinfo : EIATTR_PARAM_CBANK
	.align		4
        /*0248*/ 	.byte	0x04, 0x0a
        /*024a*/ 	.short	(.L_29945 - .L_29944)
	.align		4
.L_29944:
        /*024c*/ 	.word	index@(.nv.constant0._ZN4vllm25paged_attention_v2_kernelIttLi32ELi8ELi128ELNS_18Fp8KVCacheDataTypeE0ELb1ELi512EEEvPfS2_PT_PKS3_PKT0_S9_ifPKiSB_iPKfiiiSD_SD_iiiii)
        /*0250*/ 	.short	0x0380
        /*0252*/ 	.short	0x008c


	//----- nvinfo : EIATTR_SW_WAR
	.align		4
.L_29945:
        /*0254*/ 	.byte	0x04, 0x36
        /*0256*/ 	.short	(.L_29947 - .L_29946)
.L_29946:
        /*0258*/ 	.word	0x00000008
.L_29947:


//--------------------- .nv.info._ZN4vllm25paged_attention_v2_kernelIffLi256ELi32ELi128ELNS_18Fp8KVCacheDataTypeE0ELb0ELi512EEEvPfS2_PT_PKS3_PKT0_S9_ifPKiSB_iPKfiiiSD_SD_iiiii --------------------------
	.section	.nv.info._ZN4vllm25paged_attention_v2_kernelIffLi256ELi32ELi128ELNS_18Fp8KVCacheDataTypeE0ELb0ELi512EEEvPfS2_PT_PKS3_PKT0_S9_ifPKiSB_iPKfiiiSD_SD_iiiii,"",@"SHT_CUDA_INFO"
	.sectionflags	@""
	.align	4


	//----- nvinfo : EIATTR_CUDA_API_VERSION
	.align		4
        /*0000*/ 	.byte	0x04, 0x37
        /*0002*/ 	.short	(.L_29949 - .L_29948)
.L_29948:
        /*0004*/ 	.word	0x00000082


	//----- nvinfo : EIATTR_KPARAM_INFO
	.align		4
.L_29949:
        /*0008*/ 	.byte	0x04, 0x17
        /*000a*/ 	.short	(.L_29951 - .L_29950)
.L_29950:
        /*000c*/ 	.word	0x00000000
        /*0010*/ 	.short	0x0015
        /*0012*/ 	.short	0x0088
        /*0014*/ 	.byte	0x00, 0xf0, 0x11, 0x00


	//----- nvinfo : EIATTR_KPARAM_INFO
	.align		4
.L_29951:
        /*0018*/ 	.byte	0x04, 0x17
        /*001a*/ 	.short	(.L_29953 - .L_29952)
.L_29952:
        /*001c*/ 	.word	0x00000000
        /*0020*/ 	.short	0x0014
        /*0022*/ 	.short	0x0084
        /*0024*/ 	.byte	0x00, 0xf0, 0x11, 0x00


	//----- nvinfo : EIATTR_KPARAM_INFO
	.align		4
.L_29953:
        /*0028*/ 	.byte	0x04, 0x17
        /*002a*/ 	.short	(.L_29955 - .L_29954)
.L_29954:
        /*002c*/ 	.word	0x00000000
        /*0030*/ 	.short	0x0013
        /*0032*/ 	.short	0x0080
        /*0034*/ 	.byte	0x00, 0xf0, 0x11, 0x00


	//----- nvinfo : EIATTR_KPARAM_INFO
	.align		4
.L_29955:
        /*0038*/ 	.byte	0x04, 0x17
        /*003a*/ 	.short	(.L_29957 - .L_29956)
.L_29956:
        /*003c*/ 	.word	0x00000000
        /*0040*/ 	.short	0x0012
        /*0042*/ 	.short	0x007c
        /*0044*/ 	.byte	0x00, 0xf0, 0x11, 0x00


	//----- nvinfo : EIATTR_KPARAM_INFO
	.align		4
.L_29957:
        /*0048*/ 	.byte	0x04, 0x17
        /*004a*/ 	.short	(.L_29959 - .L_29958)
.L_29958:
        /*004c*/ 	.word	0x00000000
        /*0050*/ 	.short	0x0011
        /*0052*/ 	.short	0x0078
        /*0054*/ 	.byte	0x00, 0xf0, 0x11, 0x00


	//----- nvinfo : EIATTR_KPARAM_INFO
	.align		4
.L_29959:
        /*0058*/ 	.byte	0x04, 0x17
        /*005a*/ 	.short	(.L_29961 - .L_29960)
.L_29960:
        /*005c*/ 	.word	0x00000000
        /*0060*/ 	.short	0x0010
        /*0062*/ 	.short	0x0070
        /*0064*/ 	.byte	0x00, 0xf5, 0x21, 0x00


	//----- nvinfo : EIATTR_KPARAM_INFO
	.align		4
.L_29961:
        /*0068*/ 	.byte	0x04, 0x17
        /*006a*/ 	.short	(.L_29963 - .L_29962)
.L_29962:
        /*006c*/ 	.word	0x00000000
        /*0070*/ 	.short	0x000f
        /*0072*/ 	.short	0x0068
        /*0074*/ 	.byte	0x00, 0xf5, 0x21, 0x00


	//----- nvinfo : EIATTR_KPARAM_INFO
	.align		4
.L_29963:
        /*0078*/ 	.byte	0x04, 0x17
        /*007a*/ 	.short	(.L_29965 - .L_29964)
.L_29964:
        /*007c*/ 	.word	0x00000000
        /*0080*/ 	.short	0x000e
        /*0082*/ 	.short	0x0060
        /*0084*/ 	.byte	0x00, 0xf0, 0x11, 0x00


	//----- nvinfo : EIATTR_KPARAM_INFO
	.align		4
.L_29965:
        /*0088*/ 	.byte	0x04, 0x17
        /*008a*/ 	.short	(.L_29967 - .L_29966)
.L_29966:
        /*008c*/ 	.word	0x00000000
        /*0090*/ 	.short	0x000d
        /*0092*/ 	.short	0x005c
        /*0094*/ 	.byte	0x00, 0xf0, 0x11, 0x00


	//----- nvinfo : EIATTR_KPARAM_INFO
	.align		4
.L_29967:
        /*0098*/ 	.byte	0x04, 0x17
        /*009a*/ 	.short	(.L_29969 - .L_29968)
.L_29968:
        /*009c*/ 	.word	0x00000000
        /*00a0*/ 	.short	0x000c
        /*00a2*/ 	.short	0x0058
        /*00a4*/ 	.byte	0x00, 0xf0, 0x11, 0x00


	//----- nvinfo : EIATTR_KPARAM_INFO
	.align		4
.L_29969:
        /*00a8*/ 	.byte	0x04, 0x17
        /*00aa*/ 	.short	(.L_29971 - .L_29970)
.L_29970:
        /*00ac*/ 	.word	0x00000000
        /*00b0*/ 	.short	0x000b
        /*00b2*/ 	.short	0x0050
        /*00b4*/ 	.byte	0x00, 0xf5, 0x21, 0x00


	//----- nvinfo : EIATTR_KPARAM_INFO
	.align		4
.L_29971:
        /*00b8*/ 	.byte	0x04, 0x17
        /*00ba*/ 	.short	(.L_29973 - .L_29972)
.L_29972:
        /*00bc*/ 	.word	0x00000000
        /*00c0*/ 	.short	0x000a
        /*00c2*/ 	.short	0x0048
        /*00c4*/ 	.byte	0x00, 0xf0, 0x11, 0x00


	//----- nvinfo : EIATTR_KPARAM_INFO
	.align		4
.L_29973:
        /*00c8*/ 	.byte	0x04, 0x17
        /*00ca*/ 	.short	(.L_29975 - .L_29974)
.L_29974:
        /*00cc*/ 	.word	0x00000000
        /*00d0*/ 	.short	0x0009
        /*00d2*/ 	.short	0x0040
        /*00d4*/ 	.byte	0x00, 0xf5, 0x21, 0x00


	//----- nvinfo : EIATTR_KPARAM_INFO
	.align		4
.L_29975:
        /*00d8*/ 	.byte	0x04, 0x17
        /*00da*/ 	.short	(.L_29977 - .L_29976)
.L_29976:
        /*00dc*/ 	.word	0x00000000
        /*00e0*/ 	.short	0x0008
        /*00e2*/ 	.short	0x0038
        /*00e4*/ 	.byte	0x00, 0xf5, 0x21, 0x00


	//----- nvinfo : EIATTR_KPARAM_INFO
	.align		4
.L_29977:
        /*00e8*/ 	.byte	0x04, 0x17
        /*00ea*/ 	.short	(.L_29979 - .L_29978)
.L_29978:
        /*00ec*/ 	.word	0x00000000
        /*00f0*/ 	.short	0x0007
        /*00f2*/ 	.short	0x0034
        /*00f4*/ 	.byte	0x00, 0xf0, 0x11, 0x00


	//----- nvinfo : EIATTR_KPARAM_INFO
	.align		4
.L_29979:
        /*00f8*/ 	.byte	0x04, 0x17
        /*00fa*/ 	.short	(.L_29981 - .L_29980)
.L_29980:
        /*00fc*/ 	.word	0x00000000
        /*0100*/ 	.short	0x0006
        /*0102*/ 	.short	0x0030
        /*0104*/ 	.byte	0x00, 0xf0, 0x11, 0x00


	//----- nvinfo : EIATTR_KPARAM_INFO
	.align		4
.L_29981:
        /*0108*/ 	.byte	0x04, 0x17
        /*010a*/ 	.short	(.L_29983 - .L_29982)
.L_29982:
        /*010c*/ 	.word	0x00000000
        /*0110*/ 	.short	0x0005
        /*0112*/ 	.short	0x0028
        /*0114*/ 	.byte	0x00, 0xf5, 0x21, 0x00


	//----- nvinfo : EIATTR_KPARAM_INFO
	.align		4
.L_29983:
        /*0118*/ 	.byte	0x04, 0x17
        /*011a*/ 	.short	(.L_29985 - .L_29984)
.L_29984:
        /*011c*/ 	.word	0x00000000
        /*0120*/ 	.short	0x0004
        /*0122*/ 	.short	0x0020
        /*0124*/ 	.byte	0x00, 0xf5, 0x21, 0x00


	//----- nvinfo : EIATTR_KPARAM_INFO
	.align		4
.L_29985:
        /*0128*/ 	.byte	0x04, 0x17
        /*012a*/ 	.short	(.L_29987 - .L_29986)
.L_29986:
        /*012c*/ 	.word	0x00000000
        /*0130*/ 	.short	0x0003
        /*0132*/ 	.short	0x0018
        /*0134*/ 	.byte	0x00, 0xf5, 0x21, 0x00


	//----- nvinfo : EIATTR_KPARAM_INFO
	.align		4
.L_29987:
        /*0138*/ 	.byte	0x04, 0x17
        /*013a*/ 	.short	(.L_29989 - .L_29988)
.L_29988:
        /*013c*/ 	.word	0x00000000
        /*0140*/ 	.short	0x0002
        /*0142*/ 	.short	0x0010
        /*0144*/ 	.byte	0x00, 0xf5, 0x21, 0x00


	//----- nvinfo : EIATTR_KPARAM_INFO
	.align		4
.L_29989:
        /*0148*/ 	.byte	0x04, 0x17
        /*014a*/ 	.short	(.L_29991 - .L_29990)
.L_29990:
        /*014c*/ 	.word	0x00000000
        /*0150*/ 	.short	0x0001
        /*0152*/ 	.short	0x0008
        /*0154*/ 	.byte	0x00, 0xf5, 0x21, 0x00


	//----- nvinfo : EIATTR_KPARAM_INFO
	.align		4
.L_29991:
        /*0158*/ 	.byte	0x04, 0x17
        /*015a*/ 	.short	(.L_29993 - .L_29992)
.L_29992:
        /*015c*/ 	.word	0x00000000
        /*0160*/ 	.short	0x0000
        /*0162*/ 	.short	0x0000
        /*0164*/ 	.byte	0x00, 0xf5, 0x21, 0x00


	//----- nvinfo : EIATTR_SPARSE_MMA_MASK
	.align		4
.L_29993:
        /*0168*/ 	.byte	0x03, 0x50
        /*016a*/ 	.short	0x0000


	//----- nvinfo : EIATTR_MAXREG_COUNT
	.align		4
        /*016c*/ 	.byte	0x03, 0x1b
        /*016e*/ 	.short	0x00ff


	//----- nvinfo : EIATTR_NUM_BARRIERS
	.align		4
        /*0170*/ 	.byte	0x02, 0x4c
        /*0172*/ 	.byte	0x01
	.zero		1


	//----- nvinfo : EIATTR_ANNOTATIONS
	.align		4
        /*0174*/ 	.byte	0x04, 0x55
        /*0176*/ 	.short	(.L_29995 - .L_29994)


	//   ....[0]....
.L_29994:
        /* <DEDUP_REMOVED lines=41> */
        /*03fc*/ 	.byte	0x70, 0x29, 0x00, 0x00


	//----- nvinfo : EIATTR_MERCURY_ISA_VERSION
	.align		4
.L_29995:
        /*0400*/ 	.byte	0x03, 0x5f
        /*0402*/ 	.short	0x0101


	//----- nvinfo : EIATTR_COOP_GROUP_MASK_REGIDS
	.align		4
        /*0404*/ 	.byte	0x04, 0x29
        /*0406*/ 	.short	(.L_29997 - .L_29996)


	//   ....[0]....
.L_29996:
        /*0408*/ 	.word	0xffffffff


	//   ....[1]....
        /*040c*/ 	.word	0xffffffff


	//   ....[2]....
        /*0410*/ 	.word	0xffffffff


	//   ....[3]....
        /*0414*/ 	.word	0xffffffff


	//   ....[4]....
        /*0418*/ 	.word	0xffffffff


	//   ....[5]....
        /*041c*/ 	.word	0xffffffff


	//   ....[6]....
        /*0420*/ 	.word	0xffffffff


	//   ....[7]....
        /*0424*/ 	.word	0xffffffff


	//   ....[8]....
        /*0428*/ 	.word	0xffffffff


	//   ....[9]....
        /*042c*/ 	.word	0xffffffff


	//   ....[10]....
        /*0430*/ 	.word	0xffffffff


	//   ....[11]....
        /*0434*/ 	.word	0xffffffff


	//   ....[12]....
        /*0438*/ 	.word	0xffffffff


	//   ....[13]....
        /*043c*/ 	.word	0xffffffff


	//   ....[14]....
        /*0440*/ 	.word	0xffffffff


	//   ....[15]....
        /*0444*/ 	.word	0xffffffff


	//   ....[16]....
        /*0448*/ 	.word	0xffffffff


	//   ....[17]....
        /*044c*/ 	.word	0xffffffff


	//   ....[18]....
        /*0450*/ 	.word	0xffffffff


	//   ....[19]....
        /*0454*/ 	.word	0xffffffff


	//   ....[20]....
        /*0458*/ 	.word	0xffffffff


	//   ....[21]....
        /*045c*/ 	.word	0xffffffff


	//   ....[22]....
        /*0460*/ 	.word	0xffffffff


	//   ....[23]....
        /*0464*/ 	.word	0xffffffff


	//   ....[24]....
        /*0468*/ 	.word	0xffffffff


	//   ....[25]....
        /*046c*/ 	.word	0xffffffff


	//   ....[26]....
        /*0470*/ 	.word	0xffffffff


	//   ....[27]....
        /*0474*/ 	.word	0xffffffff


	//   ....[28]....
        /*0478*/ 	.word	0xffffffff


	//   ....[29]....
        /*047c*/ 	.word	0xffffffff


	//   ....[30]....
        /*0480*/ 	.word	0xffffffff


	//   ....[31]....
        /*0484*/ 	.word	0xffffffff


	//   ....[32]....
        /*0488*/ 	.word	0xffffffff


	//   ....[33]....
        /*048c*/ 	.word	0xffffffff


	//   ....[34]....
        /*0490*/ 	.word	0xffffffff


	//   ....[35]....
        /*0494*/ 	.word	0xffffffff


	//   ....[36]....
        /*0498*/ 	.word	0xffffffff


	//   ....[37]....
        /*049c*/ 	.word	0xffffffff


	//   ....[38]....
        /*04a0*/ 	.word	0xffffffff


	//   ....[39]....
        /*04a4*/ 	.word	0xffffffff


	//   ....[40]....
        /*04a8*/ 	.word	0xffffffff


	//   ....[41]....
        /*04ac*/ 	.word	0xffffffff


	//   ....[42]....
        /*04b0*/ 	.word	0xffffffff


	//   ....[43]....
        /*04b4*/ 	.word	0xffffffff


	//   ....[44]....
        /*04b8*/ 	.word	0xffffffff


	//   ....[45]....
        /*04bc*/ 	.word	0xffffffff


	//   ....[46]....
        /*04c0*/ 	.word	0xffffffff


	//   ....[47]....
        /*04c4*/ 	.word	0xffffffff


	//   ....[48]....
        /*04c8*/ 	.word	0xffffffff


	//   ....[49]....
        /*04cc*/ 	.word	0xffffffff


	//   ....[50]....
        /*04d0*/ 	.word	0xffffffff


	//   ....[51]....
        /*04d4*/ 	.word	0xffffffff


	//   ....[52]....
        /*04d8*/ 	.word	0xffffffff


	//   ....[53]....
        /*04dc*/ 	.word	0xffffffff


	//   ....[54]....
        /*04e0*/ 	.word	0xffffffff


	//   ....[55]....
        /*04e4*/ 	.word	0xffffffff


	//   ....[56]....
        /*04e8*/ 	.word	0xffffffff


	//   ....[57]....
        /*04ec*/ 	.word	0xffffffff


	//   ....[58]....
        /*04f0*/ 	.word	0xffffffff


	//   ....[59]....
        /*04f4*/ 	.word	0xffffffff


	//   ....[60]....
        /*04f8*/ 	.word	0xffffffff


	//   ....[61]....
        /*04fc*/ 	.word	0xffffffff


	//   ....[62]....
        /*0500*/ 	.word	0xffffffff


	//   ....[63]....
        /*0504*/ 	.word	0xffffffff


	//   ....[64]....
        /*0508*/ 	.word	0xffffffff


	//   ....[65]....
        /*050c*/ 	.word	0xffffffff


	//   ....[66]....
        /*0510*/ 	.word	0xffffffff


	//   ....[67]....
        /*0514*/ 	.word	0xffffffff


	//   ....[68]....
        /*0518*/ 	.word	0xffffffff


	//   ....[69]....
        /*051c*/ 	.word	0xffffffff


	//   ....[70]....
        /*0520*/ 	.word	0xffffffff


	//   ....[71]....
        /*0524*/ 	.word	0xffffffff


	//   ....[72]....
        /*0528*/ 	.word	0xffffffff


	//   ....[73]....
        /*052c*/ 	.word	0xffffffff


	//   ....[74]....
        /*0530*/ 	.word	0xffffffff


	//   ....[75]....
        /*0534*/ 	.word	0xffffffff


	//   ....[76]....
        /*0538*/ 	.word	0xffffffff


	//   ....[77]....
        /*053c*/ 	.word	0xffffffff


	//   ....[78]....
        /*0540*/ 	.word	0xffffffff


	//   ....[79]....
        /*0544*/ 	.word	0xffffffff


	//   ....[80]....
        /*0548*/ 	.word	0xffffffff


	//   ....[81]....
        /*054c*/ 	.word	0xffffffff


	//   ....[82]....
        /*0550*/ 	.word	0xffffffff


	//   ....[83]....
        /*0554*/ 	.word	0xffffffff


	//   ....[84]....
        /*0558*/ 	.word	0xffffffff


	//   ....[85]....
        /*055c*/ 	.word	0xffffffff


	//   ....[86]....
        /*0560*/ 	.word	0xffffffff


	//   ....[87]....
        /*0564*/ 	.word	0xffffffff


	//   ....[88]....
        /*0568*/ 	.word	0xffffffff


	//   ....[89]....
        /*056c*/ 	.word	0xffffffff


	//   ....[90]....
        /*0570*/ 	.word	0xffffffff


	//   ....[91]....
        /*0574*/ 	.word	0xffffffff


	//   ....[92]....
        /*0578*/ 	.word	0xffffffff


	//   ....[93]....
        /*057c*/ 	.word	0xffffffff


	//   ....[94]....
        /*0580*/ 	.word	0xffffffff


	//   ....[95]....
        /*0584*/ 	.word	0xffffffff


	//   ....[96]....
        /*0588*/ 	.word	0xffffffff


	//   ....[97]....
        /*058c*/ 	.word	0xffffffff


	//   ....[98]....
        /*0590*/ 	.word	0xffffffff


	//   ....[99]....
        /*0594*/ 	.word	0xffffffff


	//   ....[100]....
        /*0598*/ 	.word	0xffffffff


	//   ....[101]....
        /*059c*/ 	.word	0xffffffff


	//   ....[102]....
        /*05a0*/ 	.word	0xffffffff


	//   ....[103]....
        /*05a4*/ 	.word	0xffffffff


	//   ....[104]....
        /*05a8*/ 	.word	0xffffffff


	//   ....[105]....
        /*05ac*/ 	.word	0xffffffff


	//   ....[106]....
        /*05b0*/ 	.word	0xffffffff


	//   ....[107]....
        /*05b4*/ 	.word	0xffffffff


	//   ....[108]....
        /*05b8*/ 	.word	0xffffffff


	//   ....[109]....
        /*05bc*/ 	.word	0xffffffff


	//   ....[110]....
        /*05c0*/ 	.word	0xffffffff


	//   ....[111]....
        /*05c4*/ 	.word	0xffffffff


	//   ....[112]....
        /*05c8*/ 	.word	0xffffffff


	//   ....[113]....
        /*05cc*/ 	.word	0xffffffff


	//   ....[114]....
        /*05d0*/ 	.word	0xffffffff


	//   ....[115]....
        /*05d4*/ 	.word	0xffffffff


	//   ....[116]....
        /*05d8*/ 	.word	0xffffffff


	//   ....[117]....
        /*05dc*/ 	.word	0xffffffff


	//   ....[118]....
        /*05e0*/ 	.word	0xffffffff


	//   ....[119]....
        /*05e4*/ 	.word	0xffffffff


	//   ....[120]....
        /*05e8*/ 	.word	0xffffffff


	//   ....[121]....
        /*05ec*/ 	.word	0xffffffff


	//   ....[122]....
        /*05f0*/ 	.word	0xffffffff


	//   ....[123]....
        /*05f4*/ 	.word	0xffffffff


	//   ....[124]....
        /*05f8*/ 	.word	0xffffffff


	//   ....[125]....
        /*05fc*/ 	.word	0xffffffff


	//   ....[126]....
        /*0600*/ 	.word	0xffffffff


	//   ....[127]....
        /*0604*/ 	.word	0xffffffff


	//   ....[128]....
        /*0608*/ 	.word	0xffffffff


	//   ....[129]....
        /*060c*/ 	.word	0xffffffff


	//   ....[130]....
        /*0610*/ 	.word	0xffffffff


	//   ....[131]....
        /*0614*/ 	.word	0xffffffff


	//   ....[132]....
        /*0618*/ 	.word	0xffffffff


	//   ....[133]....
        /*061c*/ 	.word	0xffffffff


	//   ....[134]....
        /*0620*/ 	.word	0xffffffff


	//   ....[135]....
        /*0624*/ 	.word	0xffffffff


	//   ....[136]....
        /*0628*/ 	.word	0xffffffff


	//   ....[137]....
        /*062c*/ 	.word	0xffffffff


	//   ....[138]....
        /*0630*/ 	.word	0xffffffff


	//   ....[139]....
        /*0634*/ 	.word	0xffffffff


	//   ....[140]....
        /*0638*/ 	.word	0xffffffff


	//   ....[141]....
        /*063c*/ 	.word	0xffffffff


	//   ....[142]....
        /*0640*/ 	.word	0xffffffff


	//   ....[143]....
        /*0644*/ 	.word	0xffffffff


	//   ....[144]....
        /*0648*/ 	.word	0xffffffff


	//   ....[145]....
        /*064c*/ 	.word	0xffffffff


	//   ....[146]....
        /*0650*/ 	.word	0xffffffff


	//   ....[147]....
        /*0654*/ 	.word	0xffffffff


	//   ....[148]....
        /*0658*/ 	.word	0xffffffff


	//   ....[149]....
        /*065c*/ 	.word	0xffffffff


	//   ....[150]....
        /*0660*/ 	.word	0xffffffff


	//   ....[151]....
        /*0664*/ 	.word	0xffffffff


	//   ....[152]....
        /*0668*/ 	.word	0xffffffff


	//   ....[153]....
        /*066c*/ 	.word	0xffffffff


	//   ....[154]....
        /*0670*/ 	.word	0xffffffff


	//   ....[155]....
        /*0674*/ 	.word	0xffffffff


	//   ....[156]....
        /*0678*/ 	.word	0xffffffff


	//   ....[157]....
        /*067c*/ 	.word	0xffffffff


	//   ....[158]....
        /*0680*/ 	.word	0xffffffff


	//   ....[159]....
        /*0684*/ 	.word	0xffffffff


	//   ....[160]....
        /*0688*/ 	.word	0xffffffff


	//   ....[161]....
        /*068c*/ 	.word	0xffffffff


	//   ....[162]....
        /*0690*/ 	.word	0xffffffff


	//   ....[163]....
        /*0694*/ 	.word	0xffffffff


	//   ....[164]....
        /*0698*/ 	.word	0xffffffff


	//   ....[165]....
        /*069c*/ 	.word	0xffffffff


	//   ....[166]....
        /*06a0*/ 	.word	0xffffffff


	//   ....[167]....
        /*06a4*/ 	.word	0xffffffff


	//   ....[168]....
        /*06a8*/ 	.word	0xffffffff


	//   ....[169]....
        /*06ac*/ 	.word	0xffffffff


	//   ....[170]....
        /*06b0*/ 	.word	0xffffffff


	//   ....[171]....
        /*06b4*/ 	.word	0xffffffff


	//   ....[172]....
        /*06b8*/ 	.word	0xffffffff


	//   ....[173]....
        /*06bc*/ 	.word	0xffffffff


	//   ....[174]....
        /*06c0*/ 	.word	0xffffffff


	//   ....[175]....
        /*06c4*/ 	.word	0xffffffff


	//   ....[176]....
        /*06c8*/ 	.word	0xffffffff


	//   ....[177]....
        /*06cc*/ 	.word	0xffffffff


	//   ....[178]....
        /*06d0*/ 	.word	0xffffffff


	//   ....[179]....
        /*06d4*/ 	.word	0xffffffff


	//   ....[180]....
        /*06d8*/ 	.word	0xffffffff


	//   ....[181]....
        /*06dc*/ 	.word	0xffffffff


	//   ....[182]....
        /*06e0*/ 	.word	0xffffffff


	//   ....[183]....
        /*06e4*/ 	.word	0xffffffff


	//   ....[184]....
        /*06e8*/ 	.word	0xffffffff


	//   ....[185]....
        /*06ec*/ 	.word	0xffffffff


	//   ....[186]....
        /*06f0*/ 	.word	0xffffffff


	//   ....[187]....
        /*06f4*/ 	.word	0xffffffff


	//   ....[188]....
        /*06f8*/ 	.word	0xffffffff


	//   ....[189]....
        /*06fc*/ 	.word	0xffffffff


	//   ....[190]....
        /*0700*/ 	.word	0xffffffff


	//   ....[191]....
        /*0704*/ 	.word	0xffffffff


	//   ....[192]....
        /*0708*/ 	.word	0xffffffff


	//   ....[193]....
        /*070c*/ 	.word	0xffffffff


	//   ....[194]....
        /*0710*/ 	.word	0xffffffff


	//   ....[195]....
        /*0714*/ 	.word	0xffffffff


	//   ....[196]....
        /*0718*/ 	.word	0xffffffff


	//   ....[197]....
        /*071c*/ 	.word	0xffffffff


	//   ....[198]....
        /*0720*/ 	.word	0xffffffff


	//   ....[199]....
        /*0724*/ 	.word	0xffffffff


	//   ....[200]....
        /*0728*/ 	.word	0xffffffff


	//   ....[201]....
        /*072c*/ 	.word	0xffffffff


	//   ....[202]....
        /*0730*/ 	.word	0xffffffff


	//   ....[203]....
        /*0734*/ 	.word	0xffffffff


	//   ....[204]....
        /*0738*/ 	.word	0xffffffff


	//   ....[205]....
        /*073c*/ 	.word	0xffffffff


	//   ....[206]....
        /*0740*/ 	.word	0xffffffff


	//   ....[207]....
        /*0744*/ 	.word	0xffffffff


	//----- nvinfo : EIATTR_COOP_GROUP_INSTR_OFFSETS
	.align		4
.L_29997:
        /*0748*/ 	.byte	0x04, 0x28
        /*074a*/ 	.short	(.L_29999 - .L_29998)


	//   ....[0]....
.L_29998:
        /*074c*/ 	.word	0x00002a30


	//   ....[1]....
        /*0750*/ 	.word	0x00002a50


	//   ....[2]....
        /*0754*/ 	.word	0x00002a80


	//   ....[3]....
        /*0758*/ 	.word	0x00002ac0


	//   ....[4]....
        /*075c*/ 	.word	0x00002b00


	//   ....[5]....
        /*0760*/ 	.word	0x00002bf0


	//   ....[6]....
        /*0764*/ 	.word	0x00002c20


	//   ....[7]....
        /*0768*/ 	.word	0x00002c40


	//   ....[8]....
        /*076c*/ 	.word	0x00003aa0


	//   ....[9]....
        /*0770*/ 	.word	0x00003ae0


	//   ....[10]....
        /*0774*/ 	.word	0x00003b00


	//   ....[11]....
        /*0778*/ 	.word	0x00003b20


	//   ....[12]....
        /*077c*/ 	.word	0x00003b40


	//   ....[13]....
        /*0780*/ 	.word	0x00003b90


	//   ....[14]....
        /*0784*/ 	.word	0x00003bb0


	//   ....[15]....
        /*0788*/ 	.word	0x00003bd0


	//   ....[16]....
        /*078c*/ 	.word	0x000090e0


	//   ....[17]....
        /*0790*/ 	.word	0x00009120


	//   ....[18]....
        /*0794*/ 	.word	0x00009150


	//   ....[19]....
        /*0798*/ 	.word	0x00009160


	//   ....[20]....
        /*079c*/ 	.word	0x00009170


	//   ....[21]....
        /*07a0*/ 	.word	0x00009180


	//   ....[22]....
        /*07a4*/ 	.word	0x000091a0


	//   ....[23]....
        /*07a8*/ 	.word	0x000091c0


	//   ....[24]....
        /*07ac*/ 	.word	0x000091e0


	//   ....[25]....
        /*07b0*/ 	.word	0x00009200


	//   ....[26]....
        /*07b4*/ 	.word	0x00009220


	//   ....[27]....
        /*07b8*/ 	.word	0x00009240


	//   ....[28]....
        /*07bc*/ 	.word	0x00009250


	//   ....[29]....
        /*07c0*/ 	.word	0x00009270


	//   ....[30]....
        /*07c4*/ 	.word	0x00009290


	//   ....[31]....
        /*07c8*/ 	.word	0x000092b0


	//   ....[32]....
        /*07cc*/ 	.word	0x000092d0


	//   ....[33]....
        /*07d0*/ 	.word	0x000092f0


	//   ....[34]....
        /*07d4*/ 	.word	0x00009310


	//   ....[35]....
        /*07d8*/ 	.word	0x00009330


	//   ....[36]....
        /*07dc*/ 	.word	0x00009350


	//   ....[37]....
        /*07e0*/ 	.word	0x00009370


	//   ....[38]....
        /*07e4*/ 	.word	0x00009390


	//   ....[39]....
        /*07e8*/ 	.word	0x000093b0


	//   ....[40]....
        /*07ec*/ 	.word	0x000093d0


	//   ....[41]....
        /*07f0*/ 	.word	0x000093f0


	//   ....[42]....
        /*07f4*/ 	.word	0x00009410


	//   ....[43]....
        /*07f8*/ 	.word	0x00009430


	//   ....[44]....
        /*07fc*/ 	.word	0x00009450


	//   ....[45]....
        /*0800*/ 	.word	0x00009470


	//   ....[46]....
        /*0804*/ 	.word	0x00009490


	//   ....[47]....
        /*0808*/ 	.word	0x000094b0


	//   ....[48]....
        /*080c*/ 	.word	0x000094d0


	//   ....[49]....
        /*0810*/ 	.word	0x000094f0


	//   ....[50]....
        /*0814*/ 	.word	0x00009510


	//   ....[51]....
        /*0818*/ 	.word	0x00009530


	//   ....[52]....
        /*081c*/ 	.word	0x00009550


	//   ....[53]....
        /*0820*/ 	.word	0x00009570


	//   ....[54]....
        /*0824*/ 	.word	0x00009590


	//   ....[55]....
        /*0828*/ 	.word	0x000095b0


	//   ....[56]....
        /*082c*/ 	.word	0x000095d0


	//   ....[57]....
        /*0830*/ 	.word	0x000095f0


	//   ....[58]....
        /*0834*/ 	.word	0x00009610


	//   ....[59]....
        /*0838*/ 	.word	0x00009630


	//   ....[60]....
        /*083c*/ 	.word	0x00009650


	//   ....[61]....
        /*0840*/ 	.word	0x00009670


	//   ....[62]....
        /*0844*/ 	.word	0x00009690


	//   ....[63]....
        /*0848*/ 	.word	0x000096b0


	//   ....[64]....
        /*084c*/ 	.word	0x000096d0


	//   ....[65]....
        /*0850*/ 	.word	0x000096f0


	//   ....[66]....
        /*0854*/ 	.word	0x00009710


	//   ....[67]....
        /*0858*/ 	.word	0x00009730


	//   ....[68]....
        /*085c*/ 	.word	0x00009750


	//   ....[69]....
        /*0860*/ 	.word	0x00009770


	//   ....[70]....
        /*0864*/ 	.word	0x00009790


	//   ....[71]....
        /*0868*/ 	.word	0x000097b0


	//   ....[72]....
        /*086c*/ 	.word	0x000097d0


	//   ....[73]....
        /*0870*/ 	.word	0x000097f0


	//   ....[74]....
        /*0874*/ 	.word	0x00009810


	//   ....[75]....
        /*0878*/ 	.word	0x00009830


	//   ....[76]....
        /*087c*/ 	.word	0x00009850


	//   ....[77]....
        /*0880*/ 	.word	0x00009870


	//   ....[78]....
        /*0884*/ 	.word	0x00009890


	//   ....[79]....
        /*0888*/ 	.word	0x000098b0


	//   ....[80]....
        /*088c*/ 	.word	0x000098d0


	//   ....[81]....
        /*0890*/ 	.word	0x000098f0


	//   ....[82]....
        /*0894*/ 	.word	0x00009910


	//   ....[83]....
        /*0898*/ 	.word	0x00009930


	//   ....[84]....
        /*089c*/ 	.word	0x00009950


	//   ....[85]....
        /*08a0*/ 	.word	0x00009970


	//   ....[86]....
        /*08a4*/ 	.word	0x00009990


	//   ....[87]....
        /*08a8*/ 	.word	0x000099b0


	//   ....[88]....
        /*08ac*/ 	.word	0x000099d0


	//   ....[89]....
        /*08b0*/ 	.word	0x000099f0


	//   ....[90]....
        /*08b4*/ 	.word	0x00009a10


	//   ....[91]....
        /*08b8*/ 	.word	0x00009a30


	//   ....[92]....
        /*08bc*/ 	.word	0x00009a50


	//   ....[93]....
        /*08c0*/ 	.word	0x00009a70


	//   ....[94]....
        /*08c4*/ 	.word	0x00009a90


	//   ....[95]....
        /*08c8*/ 	.word	0x00009ab0


	//   ....[96]....
        /*08cc*/ 	.word	0x00009ad0


	//   ....[97]....
        /*08d0*/ 	.word	0x00009af0


	//   ....[98]....
        /*08d4*/ 	.word	0x00009b10


	//   ....[99]....
        /*08d8*/ 	.word	0x00009b30


	//   ....[100]....
        /*08dc*/ 	.word	0x00009b50


	//   ....[101]....
        /*08e0*/ 	.word	0x00009b70


	//   ....[102]....
        /*08e4*/ 	.word	0x00009b90


	//   ....[103]....
        /*08e8*/ 	.word	0x00009bb0


	//   ....[104]....
        /*08ec*/ 	.word	0x00009bd0


	//   ....[105]....
        /*08f0*/ 	.word	0x00009bf0


	//   ....[106]....
        /*08f4*/ 	.word	0x00009c10


	//   ....[107]....
        /*08f8*/ 	.word	0x00009c30


	//   ....[108]....
        /*08fc*/ 	.word	0x00009c50


	//   ....[109]....
        /*0900*/ 	.word	0x00009c70


	//   ....[110]....
        /*0904*/ 	.word	0x00009c90


	//   ....[111]....
        /*0908*/ 	.word	0x00009cb0


	//   ....[112]....
        /*090c*/ 	.word	0x00009cd0


	//   ....[113]....
        /*0910*/ 	.word	0x00009cf0


	//   ....[114]....
        /*0914*/ 	.word	0x00009d10


	//   ....[115]....
        /*0918*/ 	.word	0x00009d30


	//   ....[116]....
        /*091c*/ 	.word	0x00009d50


	//   ....[117]....
        /*0920*/ 	.word	0x00009d70


	//   ....[118]....
        /*0924*/ 	.word	0x00009d90


	//   ....[119]....
        /*0928*/ 	.word	0x00009db0


	//   ....[120]....
        /*092c*/ 	.word	0x00009dd0


	//   ....[121]....
        /*0930*/ 	.word	0x00009df0


	//   ....[122]....
        /*0934*/ 	.word	0x00009e10


	//   ....[123]....
        /*0938*/ 	.word	0x00009e30


	//   ....[124]....
        /*093c*/ 	.word	0x00009e50


	//   ....[125]....
        /*0940*/ 	.word	0x00009e70


	//   ....[126]....
        /*0944*/ 	.word	0x00009e90


	//   ....[127]....
        /*0948*/ 	.word	0x00009eb0


	//   ....[128]....
        /*094c*/ 	.word	0x00009ed0


	//   ....[129]....
        /*0950*/ 	.word	0x00009ef0


	//   ....[130]....
        /*0954*/ 	.word	0x00009f10


	//   ....[131]....
        /*0958*/ 	.word	0x00009f30


	//   ....[132]....
        /*095c*/ 	.word	0x00009f50


	//   ....[133]....
        /*0960*/ 	.word	0x00009f70


	//   ....[134]....
        /*0964*/ 	.word	0x00009f90


	//   ....[135]....
        /*0968*/ 	.word	0x00009fb0


	//   ....[136]....
        /*096c*/ 	.word	0x00009fd0


	//   ....[137]....
        /*0970*/ 	.word	0x00009ff0


	//   ....[138]....
        /*0974*/ 	.word	0x0000a010


	//   ....[139]....
        /*0978*/ 	.word	0x0000a030


	//   ....[140]....
        /*097c*/ 	.word	0x0000a050


	//   ....[141]....
        /*0980*/ 	.word	0x0000a070


	//   ....[142]....
        /*0984*/ 	.word	0x0000a090


	//   ....[143]....
        /*0988*/ 	.word	0x0000a0b0


	//   ....[144]....
        /*098c*/ 	.word	0x0000a0d0


	//   ....[145]....
        /*0990*/ 	.word	0x0000a0f0


	//   ....[146]....
        /*0994*/ 	.word	0x0000a110


	//   ....[147]....
        /*0998*/ 	.word	0x0000a130


	//   ....[148]....
        /*099c*/ 	.word	0x0000a150


	//   ....[149]....
        /*09a0*/ 	.word	0x0000a170


	//   ....[150]....
        /*09a4*/ 	.word	0x0000a190


	//   ....[151]....
        /*09a8*/ 	.word	0x0000a1b0


	//   ....[152]....
        /*09ac*/ 	.word	0x0000a1d0


	//   ....[153]....
        /*09b0*/ 	.word	0x0000a1f0


	//   ....[154]....
        /*09b4*/ 	.word	0x0000a210


	//   ....[155]....
        /*09b8*/ 	.word	0x0000a230


	//   ....[156]....
        /*09bc*/ 	.word	0x0000a250


	//   ....[157]....
        /*09c0*/ 	.word	0x0000a270


	//   ....[158]....
        /*09c4*/ 	.word	0x0000a290


	//   ....[159]....
        /*09c8*/ 	.word	0x0000a2b0


	//   ....[160]....
        /*09cc*/ 	.word	0x0000a2d0


	//   ....[161]....
        /*09d0*/ 	.word	0x0000a2f0


	//   ....[162]....
        /*09d4*/ 	.word	0x0000a310


	//   ....[163]....
        /*09d8*/ 	.word	0x0000a330


	//   ....[164]....
        /*09dc*/ 	.word	0x0000a350


	//   ....[165]....
        /*09e0*/ 	.word	0x0000a370


	//   ....[166]....
        /*09e4*/ 	.word	0x0000a390


	//   ....[167]....
        /*09e8*/ 	.word	0x0000a3b0


	//   ....[168]....
        /*09ec*/ 	.word	0x0000a3d0


	//   ....[169]....
        /*09f0*/ 	.word	0x0000a3f0


	//   ....[170]....
        /*09f4*/ 	.word	0x0000a410


	//   ....[171]....
        /*09f8*/ 	.word	0x0000a430


	//   ....[172]....
        /*09fc*/ 	.word	0x0000a450


	//   ....[173]....
        /*0a00*/ 	.word	0x0000a470


	//   ....[174]....
        /*0a04*/ 	.word	0x0000a490


	//   ....[175]....
        /*0a08*/ 	.word	0x0000a4b0


	//   ....[176]....
        /*0a0c*/ 	.word	0x0000a4d0


	//   ....[177]....
        /*0a10*/ 	.word	0x0000a4f0


	//   ....[178]....
        /*0a14*/ 	.word	0x0000a510


	//   ....[179]....
        /*0a18*/ 	.word	0x0000a530


	//   ....[180]....
        /*0a1c*/ 	.word	0x0000a550


	//   ....[181]....
        /*0a20*/ 	.word	0x0000a570


	//   ....[182]....
        /*0a24*/ 	.word	0x0000a590


	//   ....[183]....
        /*0a28*/ 	.word	0x0000a5c0


	//   ....[184]....
        /*0a2c*/ 	.word	0x0000a5e0


	//   ....[185]....
        /*0a30*/ 	.word	0x0000a600


	//   ....[186]....
        /*0a34*/ 	.word	0x0000a620


	//   ....[187]....
        /*0a38*/ 	.word	0x0000a640


	//   ....[188]....
        /*0a3c*/ 	.word	0x0000a660


	//   ....[189]....
        /*0a40*/ 	.word	0x0000a670


	//   ....[190]....
        /*0a44*/ 	.word	0x0000a6a0


	//   ....[191]....
        /*0a48*/ 	.word	0x0000a6c0


	//   ....[192]....
        /*0a4c*/ 	.word	0x0000a6e0


	//   ....[193]....
        /*0a50*/ 	.word	0x0000a700


	//   ....[194]....
        /*0a54*/ 	.word	0x0000a720


	//   ....[195]....
        /*0a58*/ 	.word	0x0000a740


	//   ....[196]....
        /*0a5c*/ 	.word	0x0000a760


	//   ....[197]....
        /*0a60*/ 	.word	0x0000a780


	//   ....[198]....
        /*0a64*/ 	.word	0x0000a7a0


	//   ....[199]....
        /*0a68*/ 	.word	0x0000a7c0


	//   ....[200]....
        /*0a6c*/ 	.word	0x0000a7e0


	//   ....[201]....
        /*0a70*/ 	.word	0x0000a800


	//   ....[202]....
        /*0a74*/ 	.word	0x0000a820


	//   ....[203]....
        /*0a78*/ 	.word	0x0000a840


	//   ....[204]....
        /*0a7c*/ 	.word	0x0000a860


	//   ....[205]....
        /*0a80*/ 	.word	0x0000a880


	//   ....[206]....
        /*0a84*/ 	.word	0x0000a8a0


	//   ....[207]....
        /*0a88*/ 	.word	0x0000a8c0


	//----- nvinfo : EIATTR_VRC_CTA_INIT_COUNT
	.align		4
.L_29999:
        /*0a8c*/ 	.byte	0x02, 0x4a
	.zero		1
	.zero		1


	//----- nvinfo : EIATTR_EXIT_INSTR_OFFSETS
	.align		4
        /*0a90*/ 	.byte	0x04, 0x1c
        /*0a92*/ 	.short	(.L_30001 - .L_30000)


	//   ....[0]....
.L_30000:
        /*0a94*/ 	.word	0x000000e0


	//   ....[1]....
        /*0a98*/ 	.word	0x0000c340


	//   ....[2]....
        /*0a9c*/ 	.word	0x0000c370


	//   ....[3]....
        /*0aa0*/ 	.word	0x0000c810


	//----- nvinfo : EIATTR_CRS_STACK_SIZE
	.align		4
.L_30001:
        /*0aa4*/ 	.byte	0x04, 0x1e
        /*0aa6*/ 	.short	(.L_30003 - .L_30002)
.L_30002:
        /*0aa8*/ 	.word	0x00000000


	//----- nvinfo : EIATTR_CBANK_PARAM_SIZE
	.align		4
.L_30003:
        /*0aac*/ 	.byte	0x03, 0x19
        /*0aae*/ 	.short	0x008c


	//----- nvinfo : EIATTR_PARAM_CBANK
	.align		4
        /*0ab0*/ 	.byte	0x04, 0x0a
        /*0ab2*/ 	.short	(.L_30005 - .L_30004)
	.align		4
.L_30004:
        /*0ab4*/ 	.word	index@(.nv.constant0._ZN4vllm25paged_attention_v2_kernelIffLi256ELi32ELi128ELNS_18Fp8KVCacheDataTypeE0ELb0ELi512EEEvPfS2_PT_PKS3_PKT0_S9_ifPKiSB_iPKfiiiSD_SD_iiiii)
        /*0ab8*/ 	.short	0x0380
        /*0aba*/ 	.short	0x008c


	//----- nvinfo : EIATTR_SW_WAR
	.align		4
.L_30005:
        /*0abc*/ 	.byte	0x04, 0x36
        /*0abe*/ 	.short	(.L_30007 - .L_30006)
.L_30006:
        /*0ac0*/ 	.word	0x00000008
.L_30007:


//--------------------- .nv.info._ZN4vllm25paged_attention_v2_kernelIffLi192ELi32ELi128ELNS_18Fp8KVCacheDataTypeE0ELb0ELi512EEEvPfS2_PT_PKS3_PKT0_S9_ifPKiSB_iPKfiiiSD_SD_iiiii --------------------------
	.section	.nv.info._ZN4vllm25paged_attention_v2_kernelIffLi192ELi32ELi128ELNS_18Fp8KVCacheDataTypeE0ELb0ELi512EEEvPfS2_PT_PKS3_PKT0_S9_ifPKiSB_iPKfiiiSD_SD_iiiii,"",@"SHT_CUDA_INFO"
	.sectionflags	@""
	.align	4


	//----- nvinfo : EIATTR_CUDA_API_VERSION
	.align		4
        /*0000*/ 	.byte	0x04, 0x37
        /*0002*/ 	.short	(.L_30009 - .L_30008)
.L_30008:
        /*0004*/ 	.word	0x00000082


	//----- nvinfo : EIATTR_KPARAM_INFO
	.align		4
.L_30009:
        /*0008*/ 	.byte	0x04, 0x17
        /*000a*/ 	.short	(.L_30011 - .L_30010)
.L_30010:
        /*000c*/ 	.word	0x00000000
        /*0010*/ 	.short	0x0015
        /*0012*/ 	.short	0x0088
        /*0014*/ 	.byte	0x00, 0xf0, 0x11, 0x00


	//----- nvinfo : EIATTR_KPARAM_INFO
	.align		4
.L_30011:
        /*0018*/ 	.byte	0x04, 0x17
        /*001a*/ 	.short	(.L_30013 - .L_30012)
.L_30012:
        /*001c*/ 	.word	0x00000000
        /*0020*/ 	.short	0x0014
        /*0022*/ 	.short	0x0084
        /*0024*/ 	.byte	0x00, 0xf0, 0x11, 0x00


	//----- nvinfo : EIATTR_KPARAM_INFO
	.align		4
.L_30013:
        /*0028*/ 	.byte	0x04, 0x17
        /*002a*/ 	.short	(.L_30015 - .L_30014)
.L_30014:
        /*002c*/ 	.word	0x00000000
        /*0030*/ 	.short	0x0013
        /*0032*/ 	.short	0x0080
        /*0034*/ 	.byte	0x00, 0xf0, 0x11, 0x00


	//----- nvinfo : EIATTR_KPARAM_INFO
	.align		4
.L_30015:
        /*0038*/ 	.byte	0x04, 0x17
        /*003a*/ 	.short	(.L_30017 - .L_30016)
.L_30016:
        /*003c*/ 	.word	0x00000000
        /*0040*/ 	.short	0x0012
        /*0042*/ 	.short	0x007c
        /*0044*/ 	.byte	0x00, 0xf0, 0x11, 0x00


	//----- nvinfo : EIATTR_KPARAM_INFO
	.align		4
.L_30017:
        /*0048*/ 	.byte	0x04, 0x17
        /*004a*/ 	.short	(.L_30019 - .L_30018)
.L_30018:
        /*004c*/ 	.word	0x00000000
        /*0050*/ 	.short	0x0011
        /*0052*/ 	.short	0x0078
        /*0054*/ 	.byte	0x00, 0xf0, 0x11, 0x00


	//----- nvinfo : EIATTR_KPARAM_INFO
	.align		4
.L_30019:
        /*0058*/ 	.byte	0x04, 0x17
        /*005a*/ 	.short	(.L_30021 - .L_30020)
.L_30020:
        /*005c*/ 	.word	0x00000000
        /*0060*/ 	.short	0x0010
        /*0062*/ 	.short	0x0070
        /*0064*/ 	.byte	0x00, 0xf5, 0x21, 0x00


	//----- nvinfo : EIATTR_KPARAM_INFO
	.align		4
.L_30021:
        /*0068*/ 	.byte	0x04, 0x17
        /*006a*/ 	.short	(.L_30023 - .L_30022)
.L_30022:
        /*006c*/ 	.word	0x00000000
        /*0070*/ 	.short	0x000f
        /*0072*/ 	.short	0x0068
        /*0074*/ 	.byte	0x00, 0xf5, 0x21, 0x00


	//----- nvinfo : EIATTR_KPARAM_INFO
	.align		4
.L_30023:
        /*0078*/ 	.byte	0x04, 0x17
        /*007a*/ 	.short	(.L_30025 - .L_30024)
.L_30024:
        /*007c*/ 	.word	0x00000000
        /*0080*/ 	.short	0x000e
        /*0082*/ 	.short	0x0060
        /*0084*/ 	.byte	0x00, 0xf0, 0x11, 0x00


	//----- nvinfo : EIATTR_KPARAM_INFO
	.align		4
.L_30025:
        /*0088*/ 	.byte	0x04, 0x17
        /*008a*/ 	.short	(.L_30027 - .L_30026)
.L_30026:
        /*008c*/ 	.word	0x00000000
        /*0090*/ 	.short	0x000d
        /*0092*/ 	.short	0x005c
        /*0094*/ 	.byte	0x00, 0xf0, 0x11, 0x00


	//----- nvinfo : EIATTR_KPARAM_INFO
	.align		4
.L_30027:
        /*0098*/ 	.byte	0x04, 0x17
        /*009a*/ 	.short	(.L_30029 - .L_30028)
.L_30028:
        /*009c*/ 	.word	0x00000000
        /*00a0*/ 	.short	0x000c
        /*00a2*/ 	.short	0x0058
        /*00a4*/ 	.byte	0x00, 0xf0, 0x11, 0x00


	//----- nvinfo : EIATTR_KPARAM_INFO
	.align		4
.L_30029:
        /*00a8*/ 	.byte	0x04, 0x17
        /*00aa*/ 	.short	(.L_30031 - .L_30030)
.L_30030:
        /*00ac*/ 	.word	0x00000000
        /*00b0*/ 	.short	0x000b
        /*00b2*/ 	.short	0x0050
        /*00b4*/ 	.byte	0x00, 0xf5, 0x21, 0x00


	//----- nvinfo : EIATTR_KPARAM_INFO
	.align		4
.L_30031:
        /*00b8*/ 	.byte	0x04, 0x17
        /*00ba*/ 	.short	(.L_30033 - .L_30032)
.L_30032:
        /*00bc*/ 	.word	0x00000000
        /*00c0*/ 	.short	0x000a
        /*00c2*/ 	.short	0x0048
        /*00c4*/ 	.byte	0x00, 0xf0, 0x11, 0x00


	//----- nvinfo : EIATTR_KPARAM_INFO
	.align		4
.L_30033:
        /*00c8*/ 	.byte	0x04, 0x17
        /*00ca*/ 	.short	(.L_30035 - .L_30034)
.L_30034:
        /*00cc*/ 	.word	0x00000000
        /*00d0*/ 	.short	0x0009
        /*00d2*/ 	.short	0x0040
        /*00d4*/ 	.byte	0x00, 0xf5, 0x21, 0x00


	//----- nvinfo : EIATTR_KPARAM_INFO
	.align		4
.L_30035:
        /*00d8*/ 	.byte	0x04, 0x17
        /*00da*/ 	.short	(.L_30037 - .L_30036)
.L_30036:
        /*00dc*/ 	.word	0x00000000
        /*00e0*/ 	.short	0x0008
        /*00e2*/ 	.short	0x0038
        /*00e4*/ 	.byte	0x00, 0xf5, 0x21, 0x00


	//----- nvinfo : EIATTR_KPARAM_INFO
	.align		4
.L_30037:
        /*00e8*/ 	.byte	0x04, 0x17
        /*00ea*/ 	.short	(.L_30039 - .L_30038)
.L_30038:
        /*00ec*/ 	.word	0x00000000
        /*00f0*/ 	.short	0x0007
        /*00f2*/ 	.short	0x0034
        /*00f4*/ 	.byte	0x00, 0xf0, 0x11, 0x00


	//----- nvinfo : EIATTR_KPARAM_INFO
	.align		4
.L_30039:
        /*00f8*/ 	.byte	0x04, 0x17
        /*00fa*/ 	.short	(.L_30041 - .L_30040)
.L_30040:
        /*00fc*/ 	.word	0x00000000
        /*0100*/ 	.short	0x0006
        /*0102*/ 	.short	0x0030
        /*0104*/ 	.byte	0x00, 0xf0, 0x11, 0x00


	//----- nvinfo : EIATTR_KPARAM_INFO
	.align		4
.L_30041:
        /*0108*/ 	.byte	0x04, 0x17
        /*010a*/ 	.short	(.L_30043 - .L_30042)
.L_30042:
        /*010c*/ 	.word	0x00000000
        /*0110*/ 	.short	0x0005
        /*0112*/ 	.short	0x0028
        /*0114*/ 	.byte	0x00, 0xf5, 0x21, 0x00


	//----- nvinfo : EIATTR_KPARAM_INFO
	.align		4
.L_30043:
        /*0118*/ 	.byte	0x04, 0x17
        /*011a*/ 	.short	(.L_30045 - .L_30044)
.L_30044:
        /*011c*/ 	.word	0x00000000
        /*0120*/ 	.short	0x0004
        /*0122*/ 	.short	0x0020
        /*0124*/ 	.byte	0x00, 0xf5, 0x21, 0x00


	//----- nvinfo : EIATTR_KPARAM_INFO
	.align		4
.L_30045:
        /*0128*/ 	.byte	0x04, 0x17
        /*012a*/ 	.short	(.L_30047 - .L_30046)
.L_30046:
        /*012c*/ 	.word	0x00000000
        /*0130*/ 	.short	0x0003
        /*0132*/ 	.short	0x0018
        /*0134*/ 	.byte	0x00, 0xf5, 0x21, 0x00


	//----- nvinfo : EIATTR_KPARAM_INFO
	.align		4
.L_30047:
        /*0138*/ 	.byte	0x04, 0x17
        /*013a*/ 	.short	(.L_30049 - .L_30048)
.L_30048:
        /*013c*/ 	.word	0x00000000
        /*0140*/ 	.short	0x0002
        /*0142*/ 	.short	0x0010
        /*0144*/ 	.byte	0x00, 0xf5, 0x21, 0x00


	//----- nvinfo : EIATTR_KPARAM_INFO
	.align		4
.L_30049:
        /*0148*/ 	.byte	0x04, 0x17
        /*014a*/ 	.short	(.L_30051 - .L_30050)
.L_30050:
        /*014c*/ 	.word	0x00000000
        /*0150*/ 	.short	0x0001
        /*0152*/ 	.short	0x0008
        /*0154*/ 	.byte	0x00, 0xf5, 0x21, 0x00


	//----- nvinfo : EIATTR_KPARAM_INFO
	.align		4
.L_30051:
        /*0158*/ 	.byte	0x04, 0x17
        /*015a*/ 	.short	(.L_30053 - .L_30052)
.L_30052:
        /*015c*/ 	.word	0x00000000
        /*0160*/ 	.short	0x0000
        /*0162*/ 	.short	0x0000
        /*0164*/ 	.byte	0x00, 0xf5, 0x21, 0x00


	//----- nvinfo : EIATTR_SPARSE_MMA_MASK
	.align		4
.L_30053:
        /*0168*/ 	.byte	0x03, 0x50
        /*016a*/ 	.short	0x0000


	//----- nvinfo : EIATTR_MAXREG_COUNT
	.align		4
        /*016c*/ 	.byte	0x03, 0x1b
        /*016e*/ 	.short	0x00ff


	//----- nvinfo : EIATTR_NUM_BARRIERS
	.align		4
        /*0170*/ 	.byte	0x02, 0x4c
        /*0172*/ 	.byte	0x01
	.zero		1


	//----- nvinfo : EIATTR_MERCURY_ISA_VERSION
	.align		4
        /*0174*/ 	.byte	0x03, 0x5f
        /*0176*/ 	.short	0x0101


	//----- nvinfo : EIATTR_COOP_GROUP_MASK_REGIDS
	.align		4
        /*0178*/ 	.byte	0x04, 0x29
        /*017a*/ 	.short	(.L_30055 - .L_30054)


	//   ....[0]....
.L_30054:
        /*017c*/ 	.word	0xffffffff


	//   ....[1]....
        /*0180*/ 	.word	0xffffffff


	//   ....[2]....
        /*0184*/ 	.word	0xffffffff


	//   ....[3]....
        /*0188*/ 	.word	0xffffffff


	//   ....[4]....
        /*018c*/ 	.word	0xffffffff


	//   ....[5]....
        /*0190*/ 	.word	0xffffffff


	//   ....[6]....
        /*0194*/ 	.word	0xffffffff


	//   ....[7]....
        /*0198*/ 	.word	0xffffffff


	//   ....[8]....
        /*019c*/ 	.word	0xffffffff


	//   ....[9]....
        /*01a0*/ 	.word	0xffffffff


	//   ....[10]....
        /*01a4*/ 	.word	0xffffffff


	//   ....[11]....
        /*01a8*/ 	.word	0xffffffff


	//   ....[12]....
        /*01ac*/ 	.word	0xffffffff


	//   ....[13]....
        /*01b0*/ 	.word	0xffffffff


	//   ....[14]....
        /*01b4*/ 	.word	0xffffffff


	//   ....[15]....
        /*01b8*/ 	.word	0xffffffff


	//   ....[16]....
        /*01bc*/ 	.word	0xffffffff


	//   ....[17]....
        /*01c0*/ 	.word	0xffffffff


	//   ....[18]....
        /*01c4*/ 	.word	0xffffffff


	//   ....[19]....
        /*01c8*/ 	.word	0xffffffff


	//   ....[20]....
        /*01cc*/ 	.word	0xffffffff


	//   ....[21]....
        /*01d0*/ 	.word	0xffffffff


	//   ....[22]....
        /*01d4*/ 	.word	0xffffffff


	//   ....[23]....
        /*01d8*/ 	.word	0xffffffff


	//   ....[24]....
        /*01dc*/ 	.word	0xffffffff


	//   ....[25]....
        /*01e0*/ 	.word	0xffffffff


	//   ....[26]....
        /*01e4*/ 	.word	0xffffffff


	//   ....[27]....
        /*01e8*/ 	.word	0xffffffff


	//   ....[28]....
        /*01ec*/ 	.word	0xffffffff


	//   ....[29]....
        /*01f0*/ 	.word	0xffffffff


	//   ....[30]....
        /*01f4*/ 	.word	0xffffffff


	//   ....[31]....
        /*01f8*/ 	.word	0xffffffff


	//   ....[32]....
        /*01fc*/ 	.word	0xffffffff


	//   ....[33]....
        /*0200*/ 	.word	0xffffffff


	//   ....[34]....
        /*0204*/ 	.word	0xffffffff


	//   ....[35]....
        /*0208*/ 	.word	0xffffffff


	//   ....[36]....
        /*020c*/ 	.word	0xffffffff


	//   ....[37]....
        /*0210*/ 	.word	0xffffffff


	//   ....[38]....
        /*0214*/ 	.word	0xffffffff


	//   ....[39]....
        /*0218*/ 	.word	0xffffffff


	//   ....[40]....
        /*021c*/ 	.word	0xffffffff


	//   ....[41]....
        /*0220*/ 	.word	0xffffffff


	//   ....[42]....
        /*0224*/ 	.word	0xffffffff


	//   ....[43]....
        /*0228*/ 	.word	0xffffffff


	//   ....[44]....
        /*022c*/ 	.word	0xffffffff


	//   ....[45]....
        /*0230*/ 	.word	0xffffffff


	//   ....[46]....
        /*0234*/ 	.word	0xffffffff


	//   ....[47]....
        /*0238*/ 	.word	0xffffffff


	//   ....[48]....
        /*023c*/ 	.word	0xffffffff


	//   ....[49]....
        /*0240*/ 	.word	0xffffffff


	//   ....[50]....
        /*0244*/ 	.word	0xffffffff


	//   ....[51]....
        /*0248*/ 	.word	0xffffffff


	//   ....[52]....
        /*024c*/ 	.word	0xffffffff


	//   ....[53]....
        /*0250*/ 	.word	0xffffffff


	//   ....[54]....
        /*0254*/ 	.word	0xffffffff


	//   ....[55]....
        /*0258*/ 	.word	0xffffffff


	//   ....[56]....
        /*025c*/ 	.word	0xffffffff


	//   ....[57]....
        /*0260*/ 	.word	0xffffffff


	//   ....[58]....
        /*0264*/ 	.word	0xffffffff


	//   ....[59]....
        /*0268*/ 	.word	0xffffffff


	//   ....[60]....
        /*026c*/ 	.word	0xffffffff


	//   ....[61]....
        /*0270*/ 	.word	0xffffffff


	//   ....[62]....
        /*0274*/ 	.word	0xffffffff


	//   ....[63]....
        /*0278*/ 	.word	0xffffffff


	//   ....[64]....
        /*027c*/ 	.word	0xffffffff


	//   ....[65]....
        /*0280*/ 	.word	0xffffffff


	//   ....[66]....
        /*0284*/ 	.word	0xffffffff


	//   ....[67]....
        /*0288*/ 	.word	0xffffffff


	//   ....[68]....
        /*028c*/ 	.word	0xffffffff


	//   ....[69]....
        /*0290*/ 	.word	0xffffffff


	//   ....[70]....
        /*0294*/ 	.word	0xffffffff


	//   ....[71]....
        /*0298*/ 	.word	0xffffffff


	//   ....[72]....
        /*029c*/ 	.word	0xffffffff


	//   ....[73]....
        /*02a0*/ 	.word	0xffffffff


	//   ....[74]....
        /*02a4*/ 	.word	0xffffffff


	//   ....[75]....
        /*02a8*/ 	.word	0xffffffff


	//   ....[76]....
        /*02ac*/ 	.word	0xffffffff


	//   ....[77]....
        /*02b0*/ 	.word	0xffffffff


	//   ....[78]....
        /*02b4*/ 	.word	0xffffffff


	//   ....[79]....
        /*02b8*/ 	.word	0xffffffff


	//   ....[80]....
        /*02bc*/ 	.word	0xffffffff


	//   ....[81]....
        /*02c0*/ 	.word	0xffffffff


	//   ....[82]....
        /*02c4*/ 	.word	0xffffffff


	//   ....[83]....
        /*02c8*/ 	.word	0xffffffff


	//   ....[84]....
        /*02cc*/ 	.word	0xffffffff


	//   ....[85]....
        /*02d0*/ 	.word	0xffffffff


	//   ....[86]....
        /*02d4*/ 	.word	0xffffffff


	//   ....[87]....
        /*02d8*/ 	.word	0xffffffff


	//   ....[88]....
        /*02dc*/ 	.word	0xffffffff


	//   ....[89]....
        /*02e0*/ 	.word	0xffffffff


	//   ....[90]....
        /*02e4*/ 	.word	0xffffffff


	//   ....[91]....
        /*02e8*/ 	.word	0xffffffff


	//   ....[92]....
        /*02ec*/ 	.word	0xffffffff


	//   ....[93]....
        /*02f0*/ 	.word	0xffffffff


	//   ....[94]....
        /*02f4*/ 	.word	0xffffffff


	//   ....[95]....
        /*02f8*/ 	.word	0xffffffff


	//   ....[96]....
        /*02fc*/ 	.word	0xffffffff


	//   ....[97]....
        /*0300*/ 	.word	0xffffffff


	//   ....[98]....
        /*0304*/ 	.word	0xffffffff


	//   ....[99]....
        /*0308*/ 	.word	0xffffffff


	//   ....[100]....
        /*030c*/ 	.word	0xffffffff


	//   ....[101]....
        /*0310*/ 	.word	0xffffffff


	//   ....[102]....
        /*0314*/ 	.word	0xffffffff


	//   ....[103]....
        /*0318*/ 	.word	0xffffffff


	//   ....[104]....
        /*031c*/ 	.word	0xffffffff


	//   ....[105]....
        /*0320*/ 	.word	0xffffffff


	//   ....[106]....
        /*0324*/ 	.word	0xffffffff


	//   ....[107]....
        /*0328*/ 	.word	0xffffffff


	//   ....[108]....
        /*032c*/ 	.word	0xffffffff


	//   ....[109]....
        /*0330*/ 	.word	0xffffffff


	//   ....[110]....
        /*0334*/ 	.word	0xffffffff


	//   ....[111]....
        /*0338*/ 	.word	0xffffffff


	//   ....[112]....
        /*033c*/ 	.word	0xffffffff


	//   ....[113]....
        /*0340*/ 	.word	0xffffffff


	//   ....[114]....
        /*0344*/ 	.word	0xffffffff


	//   ....[115]....
        /*0348*/ 	.word	0xffffffff


	//   ....[116]....
        /*034c*/ 	.word	0xffffffff


	//   ....[117]....
        /*0350*/ 	.word	0xffffffff


	//   ....[118]....
        /*0354*/ 	.word	0xffffffff


	//   ....[119]....
        /*0358*/ 	.word	0xffffffff


	//   ....[120]....
        /*035c*/ 	.word	0xffffffff


	//   ....[121]....
        /*0360*/ 	.word	0xffffffff


	//   ....[122]....
        /*0364*/ 	.word	0xffffffff


	//   ....[123]....
        /*0368*/ 	.word	0xffffffff


	//   ....[124]....
        /*036c*/ 	.word	0xffffffff


	//   ....[125]....
        /*0370*/ 	.word	0xffffffff


	//   ....[126]....
        /*0374*/ 	.word	0xffffffff


	//   ....[127]....
        /*0378*/ 	.word	0xffffffff


	//   ....[128]....
        /*037c*/ 	.word	0xffffffff


	//   ....[129]....
        /*0380*/ 	.word	0xffffffff


	//   ....[130]....
        /*0384*/ 	.word	0xffffffff


	//   ....[131]....
        /*0388*/ 	.word	0xffffffff


	//   ....[132]....
        /*038c*/ 	.word	0xffffffff


	//   ....[133]....
        /*0390*/ 	.word	0xffffffff


	//   ....[134]....
        /*0394*/ 	.word	0xffffffff


	//   ....[135]....
        /*0398*/ 	.word	0xffffffff


	//   ....[136]....
        /*039c*/ 	.word	0xffffffff


	//   ....[137]....
        /*03a0*/ 	.word	0xffffffff


	//   ....[138]....
        /*03a4*/ 	.word	0xffffffff


	//   ....[139]....
        /*03a8*/ 	.word	0xffffffff


	//   ....[140]....
        /*03ac*/ 	.word	0xffffffff


	//   ....[141]....
        /*03b0*/ 	.word	0xffffffff


	//   ....[142]....
        /*03b4*/ 	.word	0xffffffff


	//   ....[143]....
        /*03b8*/ 	.word	0xffffffff


	//   ....[144]....
        /*03bc*/ 	.word	0xffffffff


	//   ....[145]....
        /*03c0*/ 	.word	0xffffffff


	//   ....[146]....
        /*03c4*/ 	.word	0xffffffff


	//   ....[147]....
        /*03c8*/ 	.word	0xffffffff


	//   ....[148]....
        /*03cc*/ 	.word	0xffffffff


	//   ....[149]....
        /*03d0*/ 	.word	0xffffffff


	//   ....[150]....
        /*03d4*/ 	.word	0xffffffff


	//   ....[151]....
        /*03d8*/ 	.word	0xffffffff


	//   ....[152]....
        /*03dc*/ 	.word	0xffffffff


	//   ....[153]....
        /*03e0*/ 	.word	0xffffffff


	//   ....[154]....
        /*03e4*/ 	.word	0xffffffff


	//   ....[155]....
        /*03e8*/ 	.word	0xffffffff


	//   ....[156]....
        /*03ec*/ 	.word	0xffffffff


	//   ....[157]....
        /*03f0*/ 	.word	0xffffffff


	//   ....[158]....
        /*03f4*/ 	.word	0xffffffff


	//   ....[159]....
        /*03f8*/ 	.word	0xffffffff


	//----- nvinfo : EIATTR_COOP_GROUP_INSTR_OFFSETS
	.align		4
.L_30055:
        /*03fc*/ 	.byte	0x04, 0x28
        /*03fe*/ 	.short	(.L_30057 - .L_30056)


	//   ....[0]....
.L_30056:
        /*0400*/ 	.word	0x00001df0


	//   ....[1]....
        /*0404*/ 	.word	0x00001e90


	//   ....[2]....
        /*0408*/ 	.word	0x00001f10


	//   ....[3]....
        /*040c*/ 	.word	0x00001fb0


	//   ....[4]....
        /*0410*/ 	.word	0x00001ff0


	//   ....[5]....
        /*0414*/ 	.word	0x00002040


	//   ....[6]....
        /*0418*/ 	.word	0x00002060


	//   ....[7]....
        /*041c*/ 	.word	0x00002090


	//   ....[8]....
        /*0420*/ 	.word	0x00002ee0


	//   ....[9]....
        /*0424*/ 	.word	0x00002f20


	//   ....[10]....
        /*0428*/ 	.word	0x00002f40


	//   ....[11]....
        /*042c*/ 	.word	0x00002f60


	//   ....[12]....
        /*0430*/ 	.word	0x00002f80


	//   ....[13]....
        /*0434*/ 	.word	0x00002fd0


	//   ....[14]....
        /*0438*/ 	.word	0x00002ff0


	//   ....[15]....
        /*043c*/ 	.word	0x00003010


	//   ....[16]....
        /*0440*/ 	.word	0x00006e80


	//   ....[17]....
        /*0444*/ 	.word	0x00006ec0


	//   ....[18]....
        /*0448*/ 	.word	0x00006f00


	//   ....[19]....
        /*044c*/ 	.word	0x00006f40


	//   ....[20]....
        /*0450*/ 	.word	0x00006f80


	//   ....[21]....
        /*0454*/ 	.word	0x00006fc0


	//   ....[22]....
        /*0458*/ 	.word	0x00006fe0


	//   ....[23]....
        /*045c*/ 	.word	0x00007010


	//   ....[24]....
        /*0460*/ 	.word	0x00007030


	//   ....[25]....
        /*0464*/ 	.word	0x00007060


	//   ....[26]....
        /*0468*/ 	.word	0x00007080


	//   ....[27]....
        /*046c*/ 	.word	0x000070a0


	//   ....[28]....
        /*0470*/ 	.word	0x000070c0


	//   ....[29]....
        /*0474*/ 	.word	0x000070e0


	//   ....[30]....
        /*0478*/ 	.word	0x00007100


	//   ....[31]....
        /*047c*/ 	.word	0x00007120


	//   ....[32]....
        /*0480*/ 	.word	0x00007140


	//   ....[33]....
        /*0484*/ 	.word	0x00007160


	//   ....[34]....
        /*0488*/ 	.word	0x00007170


	//   ....[35]....
        /*048c*/ 	.word	0x00007190


	//   ....[36]....
        /*0490*/ 	.word	0x000071c0


	//   ....[37]....
        /*0494*/ 	.word	0x000071e0


	//   ....[38]....
        /*0498*/ 	.word	0x00007200


	//   ....[39]....
        /*049c*/ 	.word	0x00007220


	//   ....[40]....
        /*04a0*/ 	.word	0x00007240


	//   ....[41]....
        /*04a4*/ 	.word	0x00007260


	//   ....[42]....
        /*04a8*/ 	.word	0x00007270


	//   ....[43]....
        /*04ac*/ 	.word	0x000072a0


	//   ....[44]....
        /*04b0*/ 	.word	0x000072c0


	//   ....[45]....
        /*04b4*/ 	.word	0x000072e0


	//   ....[46]....
        /*04b8*/ 	.word	0x00007300


	//   ....[47]....
        /*04bc*/ 	.word	0x00007320


	//   ....[48]....
        /*04c0*/ 	.word	0x00007340


	//   ....[49]....
        /*04c4*/ 	.word	0x00007350


	//   ....[50]....
        /*04c8*/ 	.word	0x00007370


	//   ....[51]....
        /*04cc*/ 	.word	0x00007390


	//   ....[52]....
        /*04d0*/ 	.word	0x000073b0


	//   ....[53]....
        /*04d4*/ 	.word	0x000073d0


	//   ....[54]....
        /*04d8*/ 	.word	0x000073f0


	//   ....[55]....
        /*04dc*/ 	.word	0x00007410


	//   ....[56]....
        /*04e0*/ 	.word	0x00007430


	//   ....[57]....
        /*04e4*/ 	.word	0x00007450


	//   ....[58]....
        /*04e8*/ 	.word	0x00007470


	//   ....[59]....
        /*04ec*/ 	.word	0x00007490


	//   ....[60]....
        /*04f0*/ 	.word	0x000074b0


	//   ....[61]....
        /*04f4*/ 	.word	0x000074d0


	//   ....[62]....
        /*04f8*/ 	.word	0x000074f0


	//   ....[63]....
        /*04fc*/ 	.word	0x00007510


	//   ....[64]....
        /*0500*/ 	.word	0x00007530


	//   ....[65]....
        /*0504*/ 	.word	0x00007550


	//   ....[66]....
        /*0508*/ 	.word	0x00007570


	//   ....[67]....
        /*050c*/ 	.word	0x00007590


	//   ....[68]....
        /*0510*/ 	.word	0x000075b0


	//   ....[69]....
        /*0514*/ 	.word	0x000075d0


	//   ....[70]....
        /*0518*/ 	.word	0x000075f0


	//   ....[71]....
        /*051c*/ 	.word	0x00007610


	//   ....[72]....
        /*0520*/ 	.word	0x00007630


	//   ....[73]....
        /*0524*/ 	.word	0x00007650


	//   ....[74]....
        /*0528*/ 	.word	0x00007670


	//   ....[75]....
        /*052c*/ 	.word	0x00007690


	//   ....[76]....
        /*0530*/ 	.word	0x000076b0


	//   ....[77]....
        /*0534*/ 	.word	0x000076d0


	//   ....[78]....
        /*0538*/ 	.word	0x000076f0


	//   ....[79]....
        /*053c*/ 	.word	0x00007710


	//   ....[80]....
        /*0540*/ 	.word	0x00007730


	//   ....[81]....
        /*0544*/ 	.word	0x00007750


	//   ....[82]....
        /*0548*/ 	.word	0x00007770


	//   ....[83]....
        /*054c*/ 	.word	0x00007790


	//   ....[84]....
        /*0550*/ 	.word	0x000077b0


	//   ....[85]....
        /*0554*/ 	.word	0x000077d0


	//   ....[86]....
        /*0558*/ 	.word	0x000077f0


	//   ....[87]....
        /*055c*/ 	.word	0x00007810


	//   ....[88]....
        /*0560*/ 	.word	0x00007830


	//   ....[89]....
        /*0564*/ 	.word	0x00007850


	//   ....[90]....
        /*0568*/ 	.word	0x00007870


	//   ....[91]....
        /*056c*/ 	.word	0x00007890


	//   ....[92]....
        /*0570*/ 	.word	0x000078c0


	//   ....[93]....
        /*0574*/ 	.word	0x000078e0


	//   ....[94]....
        /*0578*/ 	.word	0x00007900


	//   ....[95]....
        /*057c*/ 	.word	0x00007920


	//   ....[96]....
        /*0580*/ 	.word	0x00007940


	//   ....[97]....
        /*0584*/ 	.word	0x00007960


	//   ....[98]....
        /*0588*/ 	.word	0x00007970


	//   ....[99]....
        /*058c*/ 	.word	0x00007990


	//   ....[100]....
        /*0590*/ 	.word	0x000079b0


	//   ....[101]....
        /*0594*/ 	.word	0x000079d0


	//   ....[102]....
        /*0598*/ 	.word	0x000079f0


	//   ....[103]....
        /*059c*/ 	.word	0x00007a10


	//   ....[104]....
        /*05a0*/ 	.word	0x00007a30


	//   ....[105]....
        /*05a4*/ 	.word	0x00007a50


	//   ....[106]....
        /*05a8*/ 	.word	0x00007a70


	//   ....[107]....
        /*05ac*/ 	.word	0x00007a90


	//   ....[108]....
        /*05b0*/ 	.word	0x00007ab0


	//   ....[109]....
        /*05b4*/ 	.word	0x00007ad0


	//   ....[110]....
        /*05b8*/ 	.word	0x00007af0


	//   ....[111]....
        /*05bc*/ 	.word	0x00007b10


	//   ....[112]....
        /*05c0*/ 	.word	0x00007b30


	//   ....[113]....
        /*05c4*/ 	.word	0x00007b50


	//   ....[114]....
        /*05c8*/ 	.word	0x00007b70


	//   ....[115]....
        /*05cc*/ 	.word	0x00007ba0


	//   ....[116]....
        /*05d0*/ 	.word	0x00007bc0


	//   ....[117]....
        /*05d4*/ 	.word	0x00007be0


	//   ....[118]....
        /*05d8*/ 	.word	0x00007c00


	//   ....[119]....
        /*05dc*/ 	.word	0x00007c20


	//   ....[120]....
        /*05e0*/ 	.word	0x00007c40


	//   ....[121]....
        /*05e4*/ 	.word	0x00007c50


	//   ....[122]....
        /*05e8*/ 	.word	0x00007c70


	//   ....[123]....
        /*05ec*/ 	.word	0x00007c90


	//   ....[124]....
        /*05f0*/ 	.word	0x00007cb0


	//   ....[125]....
        /*05f4*/ 	.word	0x00007cd0


	//   ....[126]....
        /*05f8*/ 	.word	0x00007cf0


	//   ....[127]....
        /*05fc*/ 	.word	0x00007d10


	//   ....[128]....
        /*0600*/ 	.word	0x00007d30


	//   ....[129]....
        /*0604*/ 	.word	0x00007d50


	//   ....[130]....
        /*0608*/ 	.word	0x00007d70


	//   ....[131]....
        /*060c*/ 	.word	0x00007d90


	//   ....[132]....
        /*0610*/ 	.word	0x00007db0


	//   ....[133]....
        /*0614*/ 	.word	0x00007dd0


	//   ....[134]....
        /*0618*/ 	.word	0x00007df0


	//   ....[135]....
        /*061c*/ 	.word	0x00007e10


	//   ....[136]....
        /*0620*/ 	.word	0x00007e30


	//   ....[137]....
        /*0624*/ 	.word	0x00007e50


	//   ....[138]....
        /*0628*/ 	.word	0x00007e70


	//   ....[139]....
        /*062c*/ 	.word	0x00007e90


	//   ....[140]....
        /*0630*/ 	.word	0x00007eb0


	//   ....[141]....
        /*0634*/ 	.word	0x00007ed0


	//   ....[142]....
        /*0638*/ 	.word	0x00007ef0


	//   ....[143]....
        /*063c*/ 	.word	0x00007f10


	//   ....[144]....
        /*0640*/ 	.word	0x00007f30


	//   ....[145]....
        /*0644*/ 	.word	0x00007f50


	//   ....[146]....
        /*0648*/ 	.word	0x00007f70


	//   ....[147]....
        /*064c*/ 	.word	0x00007f90


	//   ....[148]....
        /*0650*/ 	.word	0x00007fb0


	//   ....[149]....
        /*0654*/ 	.word	0x00007fd0


	//   ....[150]....
        /*0658*/ 	.word	0x00007ff0


	//   ....[151]....
        /*065c*/ 	.word	0x00008010


	//   ....[152]....
        /*0660*/ 	.word	0x00008030


	//   ....[153]....
        /*0664*/ 	.word	0x00008050


	//   ....[154]....
        /*0668*/ 	.word	0x00008070


	//   ....[155]....
        /*066c*/ 	.word	0x00008090


	//   ....[156]....
        /*0670*/ 	.word	0x000080b0


	//   ....[157]....
        /*0674*/ 	.word	0x000080d0


	//   ....[158]....
        /*0678*/ 	.word	0x000080f0


	//   ....[159]....
        /*067c*/ 	.word	0x00008110


	//----- nvinfo : EIATTR_VRC_CTA_INIT_COUNT
	.align		4
.L_30057:
        /*0680*/ 	.byte	0x02, 0x4a
	.zero		1
	.zero		1


	//----- nvinfo : EIATTR_EXIT_INSTR_OFFSETS
	.align		4
        /*0684*/ 	.byte	0x04, 0x1c
        /*0686*/ 	.short	(.L_30059 - .L_30058)


	//   ....[0]....
.L_30058:
        /*0688*/ 	.word	0x000000d0


	//   ....[1]....
        /*068c*/ 	.word	0x00009490


	//   ....[2]....
        /*0690*/ 	.word	0x000094c0


	//   ....[3]....
        /*0694*/ 	.word	0x00009860


	//----- nvinfo : EIATTR_CRS_STACK_SIZE
	.align		4
.L_30059:
        /*0698*/ 	.byte	0x04, 0x1e
        /*069a*/ 	.short	(.L_30061 - .L_30060)
.L_30060:
        /*069c*/ 	.word	0x00000000


	//----- nvinfo : EIATTR_CBANK_PARAM_SIZE
	.align		4
.L_30061:
        /*06a0*/ 	.byte	0x03, 0x19
        /*06a2*/ 	.short	0x008c


	//----- nvinfo : EIATTR_PARAM_CBANK
	.align		4
        /*06a4*/ 	.byte	0x04, 0x0a
        /*06a6*/ 	.short	(.L_30063 - .L_30062)
	.align		4
.L_30062:
        /*06a8*/ 	.word	index@(.nv.constant0._ZN4vllm25paged_attention_v2_kernelIffLi192ELi32ELi128ELNS_18Fp8KVCacheDataTypeE0ELb0ELi512EEEvPfS2_PT_PKS3_PKT0_S9_ifPKiSB_iPKfiiiSD_SD_iiiii)
        /*06ac*/ 	.short	0x0380
        /*06ae*/ 	.short	0x008c


	//----- nvinfo : EIATTR_SW_WAR
	.align		4
.L_30063:
        /*06b0*/ 	.byte	0x04, 0x36
        /*06b2*/ 	.short	(.L_30065 - .L_30064)
.L_30064:
        /*06b4*/ 	.word	0x00000008
.L_30065:


//--------------------- .nv.info._ZN4vllm25paged_attention_v2_kernelIffLi128ELi32ELi128ELNS_18Fp8KVCacheDataTypeE0ELb0ELi512EEEvPfS2_PT_PKS3_PKT0_S9_ifPKiSB_iPKfiiiSD_SD_iiiii --------------------------
	.section	.nv.info._ZN4vllm25paged_attention_v2_kernelIffLi128ELi32ELi128ELNS_18Fp8KVCacheDataTypeE0ELb0ELi512EEEvPfS2_PT_PKS3_PKT0_S9_ifPKiSB_iPKfiiiSD_SD_iiiii,"",@"SHT_CUDA_INFO"
	.sectionflags	@""
	.align	4


	//----- nvinfo : EIATTR_CUDA_API_VERSION
	.align		4
        /*0000*/ 	.byte	0x04, 0x37
        /*0002*/ 	.short	(.L_30067 - .L_30066)
.L_30066:
        /*0004*/ 	.word	0x00000082


	//----- nvinfo : EIATTR_KPARAM_INFO
	.align		4
.L_30067:
        /*0008*/ 	.byte	0x04, 0x17
        /*000a*/ 	.short	(.L_30069 - .L_30068)
.L_30068:
        /*000c*/ 	.word	0x00000000
        /*0010*/ 	.short	0x0015
        /*0012*/ 	.short	0x0088
        /*0014*/ 	.byte	0x00, 0xf0, 0x11, 0x00


	//----- nvinfo : EIATTR_KPARAM_INFO
	.align		4
.L_30069:
        /*0018*/ 	.byte	0x04, 0x17
        /*001a*/ 	.short	(.L_30071 - .L_30070)
.L_30070:
        /*001c*/ 	.word	0x00000000
        /*0020*/ 	.short	0x0014
        /*0022*/ 	.short	0x0084
        /*0024*/ 	.byte	0x00, 0xf0, 0x11, 0x00


	//----- nvinfo : EIATTR_KPARAM_INFO
	.align		4
.L_30071:
        /*0028*/ 	.byte	0x04, 0x17
        /*002a*/ 	.short	(.L_30073 - .L_30072)
.L_30072:
        /*002c*/ 	.word	0x00000000
        /*0030*/ 	.short	0x0013
        /*0032*/ 	.short	0x0080
        /*0034*/ 	.byte	0x00, 0xf0, 0x11, 0x00


	//----- nvinfo : EIATTR_KPARAM_INFO
	.align		4
.L_30073:
        /*0038*/ 	.byte	0x04, 0x17
        /*003a*/ 	.short	(.L_30075 - .L_30074)
.L_30074:
        /*003c*/ 	.word	0x00000000
        /*0040*/ 	.short	0x0012
        /*0042*/ 	.short	0x007c
        /*0044*/ 	.byte	0x00, 0xf0, 0x11, 0x00


	//----- nvinfo : EIATTR_KPARAM_INFO
	.align		4
.L_30075:
        /*0048*/ 	.byte	0x04, 0x17
        /*004a*/ 	.short	(.L_30077 - .L_30076)
.L_30076:
        /*004c*/ 	.word	0x00000000
        /*0050*/ 	.short	0x0011
        /*0052*/ 	.short	0x0078
        /*0054*/ 	.byte	0x00, 0xf0, 0x11, 0x00


	//----- nvinfo : EIATTR_KPARAM_INFO
	.align		4
.L_30077:
        /*0058*/ 	.byte	0x04, 0x17
        /*005a*/ 	.short	(.L_30079 - .L_30078)
.L_30078:
        /*005c*/ 	.word	0x00000000
        /*0060*/ 	.short	0x0010
        /*0062*/ 	.short	0x0070
        /*0064*/ 	.byte	0x00, 0xf5, 0x21, 0x00


	//----- nvinfo : EIATTR_KPARAM_INFO
	.align		4
.L_30079:
        /*0068*/ 	.byte	0x04, 0x17
        /*006a*/ 	.short	(.L_30081 - .L_30080)
.L_30080:
        /*006c*/ 	.word	0x00000000
        /*0070*/ 	.short	0x000f
        /*0072*/ 	.short	0x0068
        /*0074*/ 	.byte	0x00, 0xf5, 0x21, 0x00


	//----- nvinfo : EIATTR_KPARAM_INFO
	.align		4
.L_30081:
        /*0078*/ 	.byte	0x04, 0x17
        /*007a*/ 	.short	(.L_30083 - .L_30082)
.L_30082:
        /*007c*/ 	.word	0x00000000
        /*0080*/ 	.short	0x000e
        /*0082*/ 	.short	0x0060
        /*0084*/ 	.byte	0x00, 0xf0, 0x11, 0x00


	//----- nvinfo : EIATTR_KPARAM_INFO
	.align		4
.L_30083:
        /*0088*/ 	.byte	0x04, 0x17
        /*008a*/ 	.short	(.L_30085 - .L_30084)
.L_30084:
        /*008c*/ 	.word	0x00000000
        /*0090*/ 	.short	0x000d
        /*0092*/ 	.short	0x005c
        /*0094*/ 	.byte	0x00, 0xf0, 0x11, 0x00


	//----- nvinfo : EIATTR_KPARAM_INFO
	.align		4
.L_30085:
        /*0098*/ 	.byte	0x04, 0x17
        /*009a*/ 	.short	(.L_30087 - .L_30086)
.L_30086:
        /*009c*/ 	.word	0x00000000
        /*00a0*/ 	.short	0x000c
        /*00a2*/ 	.short	0x0058
        /*00a4*/ 	.byte	0x00, 0xf0, 0x11, 0x00


	//----- nvinfo : EIATTR_KPARAM_INFO
	.align		4
.L_30087:
        /*00a8*/ 	.byte	0x04, 0x17
        /*00aa*/ 	.short	(.L_30089 - .L_30088)
.L_30088:
        /*00ac*/ 	.word	0x00000000
        /*00b0*/ 	.short	0x000b
        /*00b2*/ 	.short	0x0050
        /*00b4*/ 	.byte	0x00, 0xf5, 0x21, 0x00


	//----- nvinfo : EIATTR_KPARAM_INFO
	.align		4
.L_30089:
        /*00b8*/ 	.byte	0x04, 0x17
        /*00ba*/ 	.short	(.L_30091 - .L_30090)
.L_30090:
        /*00bc*/ 	.word	0x00000000
        /*00c0*/ 	.short	0x000a
        /*00c2*/ 	.short	0x0048
        /*00c4*/ 	.byte	0x00, 0xf0, 0x11, 0x00


	//----- nvinfo : EIATTR_KPARAM_INFO
	.align		4
.L_30091:
        /*00c8*/ 	.byte	0x04, 0x17
        /*00ca*/ 	.short	(.L_30093 - .L_30092)
.L_30092:
        /*00cc*/ 	.word	0x00000000
        /*00d0*/ 	.short	0x0009
        /*00d2*/ 	.short	0x0040
        /*00d4*/ 	.byte	0x00, 0xf5, 0x21, 0x00


	//----- nvinfo : EIATTR_KPARAM_INFO
	.align		4
.L_30093:
        /*00d8*/ 	.byte	0x04, 0x17
        /*00da*/ 	.short	(.L_30095 - .L_30094)
.L_30094:
        /*00dc*/ 	.word	0x00000000
        /*00e0*/ 	.short	0x0008
        /*00e2*/ 	.short	0x0038
        /*00e4*/ 	.byte	0x00, 0xf5, 0x21, 0x00


	//----- nvinfo : EIATTR_KPARAM_INFO
	.align		4
.L_30095:
        /*00e8*/ 	.byte	0x04, 0x17
        /*00ea*/ 	.short	(.L_30097 - .L_30096)
.L_30096:
        /*00ec*/ 	.word	0x00000000
        /*00f0*/ 	.short	0x0007
        /*00f2*/ 	.short	0x0034
        /*00f4*/ 	.byte	0x00, 0xf0, 0x11, 0x00


	//----- nvinfo : EIATTR_KPARAM_INFO
	.align		4
.L_30097:
        /*00f8*/ 	.byte	0x04, 0x17
        /*00fa*/ 	.short	(.L_30099 - .L_30098)
.L_30098:
        /*00fc*/ 	.word	0x00000000
        /*0100*/ 	.short	0x0006
        /*0102*/ 	.short	0x0030
        /*0104*/ 	.byte	0x00, 0xf0, 0x11, 0x00


	//----- nvinfo : EIATTR_KPARAM_INFO
	.align		4
.L_30099:
        /*0108*/ 	.byte	0x04, 0x17
        /*010a*/ 	.short	(.L_30101 - .L_30100)
.L_30100:
        /*010c*/ 	.word	0x00000000
        /*0110*/ 	.short	0x0005
        /*0112*/ 	.short	0x0028
        /*0114*/ 	.byte	0x00, 0xf5, 0x21, 0x00


	//----- nvinfo : EIATTR_KPARAM_INFO
	.align		4
.L_30101:
        /*0118*/ 	.byte	0x04, 0x17
        /*011a*/ 	.short	(.L_30103 - .L_30102)
.L_30102:
        /*011c*/ 	.word	0x00000000
        /*0120*/ 	.short	0x0004
        /*0122*/ 	.short	0x0020
        /*0124*/ 	.byte	0x00, 0xf5, 0x21, 0x00


	//----- nvinfo : EIATTR_KPARAM_INFO
	.align		4
.L_30103:
        /*0128*/ 	.byte	0x04, 0x17
        /*012a*/ 	.short	(.L_30105 - .L_30104)
.L_30104:
        /*012c*/ 	.word	0x00000000
        /*0130*/ 	.short	0x0003
        /*0132*/ 	.short	0x0018
        /*0134*/ 	.byte	0x00, 0xf5, 0x21, 0x00


	//----- nvinfo : EIATTR_KPARAM_INFO
	.align		4
.L_30105:
        /*0138*/ 	.byte	0x04, 0x17
        /*013a*/ 	.short	(.L_30107 - .L_30106)
.L_30106:
        /*013c*/ 	.word	0x00000000
        /*0140*/ 	.short	0x0002
        /*0142*/ 	.short	0x0010
        /*0144*/ 	.byte	0x00, 0xf5, 0x21, 0x00


	//----- nvinfo : EIATTR_KPARAM_INFO
	.align		4
.L_30107:
        /*0148*/ 	.byte	0x04, 0x17
        /*014a*/ 	.short	(.L_30109 - .L_30108)
.L_30108:
        /*014c*/ 	.word	0x00000000
        /*0150*/ 	.short	0x0001
        /*0152*/ 	.short	0x0008
        /*0154*/ 	.byte	0x00, 0xf5, 0x21, 0x00


	//----- nvinfo : EIATTR_KPARAM_INFO
	.align		4
.L_30109:
        /*0158*/ 	.byte	0x04, 0x17
        /*015a*/ 	.short	(.L_30111 - .L_30110)
.L_30110:
        /*015c*/ 	.word	0x00000000
        /*0160*/ 	.short	0x0000
        /*0162*/ 	.short	0x0000
        /*0164*/ 	.byte	0x00, 0xf5, 0x21, 0x00


	//----- nvinfo : EIATTR_SPARSE_MMA_MASK
	.align		4
.L_30111:
        /*0168*/ 	.byte	0x03, 0x50
        /*016a*/ 	.short	0x0000


	//----- nvinfo : EIATTR_MAXREG_COUNT
	.align		4
        /*016c*/ 	.byte	0x03, 0x1b
        /*016e*/ 	.short	0x00ff


	//----- nvinfo : EIATTR_NUM_BARRIERS
	.align		4
        /*0170*/ 	.byte	0x02, 0x4c
        /*0172*/ 	.byte	0x01
	.zero		1


	//----- nvinfo : EIATTR_MERCURY_ISA_VERSION
	.align		4
        /*0174*/ 	.byte	0x03, 0x5f
        /*0176*/ 	.short	0x0101


	//----- nvinfo : EIATTR_COOP_GROUP_MASK_REGIDS
	.align		4
        /*0178*/ 	.byte	0x04, 0x29
        /*017a*/ 	.short	(.L_30113 - .L_30112)


	//   ....[0]....
.L_30112:
        /*017c*/ 	.word	0xffffffff


	//   ....[1]....
        /*0180*/ 	.word	0xffffffff


	//   ....[2]....
        /*0184*/ 	.word	0xffffffff


	//   ....[3]....
        /*0188*/ 	.word	0xffffffff


	//   ....[4]....
        /*018c*/ 	.word	0xffffffff


	//   ....[5]....
        /*0190*/ 	.word	0xffffffff


	//   ....[6]....
        /*0194*/ 	.word	0xffffffff


	//   ....[7]....
        /*0198*/ 	.word	0xffffffff


	//   ....[8]....
        /*019c*/ 	.word	0xffffffff


	//   ....[9]....
        /*01a0*/ 	.word	0xffffffff


	//   ....[10]....
        /*01a4*/ 	.word	0xffffffff


	//   ....[11]....
        /*01a8*/ 	.word	0xffffffff


	//   ....[12]....
        /*01ac*/ 	.word	0xffffffff


	//   ....[13]....
        /*01b0*/ 	.word	0xffffffff


	//   ....[14]....
        /*01b4*/ 	.word	0xffffffff


	//   ....[15]....
        /*01b8*/ 	.word	0xffffffff


	//   ....[16]....
        /*01bc*/ 	.word	0xffffffff


	//   ....[17]....
        /*01c0*/ 	.word	0xffffffff


	//   ....[18]....
        /*01c4*/ 	.word	0xffffffff


	//   ....[19]....
        /*01c8*/ 	.word	0xffffffff


	//   ....[20]....
        /*01cc*/ 	.word	0xffffffff


	//   ....[21]....
        /*01d0*/ 	.word	0xffffffff


	//   ....[22]....
        /*01d4*/ 	.word	0xffffffff


	//   ....[23]....
        /*01d8*/ 	.word	0xffffffff


	//   ....[24]....
        /*01dc*/ 	.word	0xffffffff


	//   ....[25]....
        /*01e0*/ 	.word	0xffffffff


	//   ....[26]....
        /*01e4*/ 	.word	0xffffffff


	//   ....[27]....
        /*01e8*/ 	.word	0xffffffff


	//   ....[28]....
        /*01ec*/ 	.word	0xffffffff


	//   ....[29]....
        /*01f0*/ 	.word	0xffffffff


	//   ....[30]....
        /*01f4*/ 	.word	0xffffffff


	//   ....[31]....
        /*01f8*/ 	.word	0xffffffff


	//   ....[32]....
        /*01fc*/ 	.word	0xffffffff


	//   ....[33]....
        /*0200*/ 	.word	0xffffffff


	//   ....[34]....
        /*0204*/ 	.word	0xffffffff


	//   ....[35]....
        /*0208*/ 	.word	0xffffffff


	//   ....[36]....
        /*020c*/ 	.word	0xffffffff


	//   ....[37]....
        /*0210*/ 	.word	0xffffffff


	//   ....[38]....
        /*0214*/ 	.word	0xffffffff


	//   ....[39]....
        /*0218*/ 	.word	0xffffffff


	//   ....[40]....
        /*021c*/ 	.word	0xffffffff


	//   ....[41]....
        /*0220*/ 	.word	0xffffffff


	//   ....[42]....
        /*0224*/ 	.word	0xffffffff


	//   ....[43]....
        /*0228*/ 	.word	0xffffffff


	//   ....[44]....
        /*022c*/ 	.word	0xffffffff


	//   ....[45]....
        /*0230*/ 	.word	0xffffffff


	//   ....[46]....
        /*0234*/ 	.word	0xffffffff


	//   ....[47]....
        /*0238*/ 	.word	0xffffffff


	//   ....[48]....
        /*023c*/ 	.word	0xffffffff


	//   ....[49]....
        /*0240*/ 	.word	0xffffffff


	//   ....[50]....
        /*0244*/ 	.word	0xffffffff


	//   ....[51]....
        /*0248*/ 	.word	0xffffffff


	//   ....[52]....
        /*024c*/ 	.word	0xffffffff


	//   ....[53]....
        /*0250*/ 	.word	0xffffffff


	//   ....[54]....
        /*0254*/ 	.word	0xffffffff


	//   ....[55]....
        /*0258*/ 	.word	0xffffffff


	//   ....[56]....
        /*025c*/ 	.word	0xffffffff


	//   ....[57]....
        /*0260*/ 	.word	0xffffffff


	//   ....[58]....
        /*0264*/ 	.word	0xffffffff


	//   ....[59]....
        /*0268*/ 	.word	0xffffffff


	//   ....[60]....
        /*026c*/ 	.word	0xffffffff


	//   ....[61]....
        /*0270*/ 	.word	0xffffffff


	//   ....[62]....
        /*0274*/ 	.word	0xffffffff


	//   ....[63]....
        /*0278*/ 	.word	0xffffffff


	//   ....[64]....
        /*027c*/ 	.word	0xffffffff


	//   ....[65]....
        /*0280*/ 	.word	0xffffffff


	//   ....[66]....
        /*0284*/ 	.word	0xffffffff


	//   ....[67]....
        /*0288*/ 	.word	0xffffffff


	//   ....[68]....
        /*028c*/ 	.word	0xffffffff


	//   ....[69]....
        /*0290*/ 	.word	0xffffffff


	//   ....[70]....
        /*0294*/ 	.word	0xffffffff


	//   ....[71]....
        /*0298*/ 	.word	0xffffffff


	//   ....[72]....
        /*029c*/ 	.word	0xffffffff


	//   ....[73]....
        /*02a0*/ 	.word	0xffffffff


	//   ....[74]....
        /*02a4*/ 	.word	0xffffffff


	//   ....[75]....
        /*02a8*/ 	.word	0xffffffff


	//   ....[76]....
        /*02ac*/ 	.word	0xffffffff


	//   ....[77]....
        /*02b0*/ 	.word	0xffffffff


	//   ....[78]....
        /*02b4*/ 	.word	0xffffffff


	//   ....[79]....
        /*02b8*/ 	.word	0xffffffff


	//   ....[80]....
        /*02bc*/ 	.word	0xffffffff


	//   ....[81]....
        /*02c0*/ 	.word	0xffffffff


	//   ....[82]....
        /*02c4*/ 	.word	0xffffffff


	//   ....[83]....
        /*02c8*/ 	.word	0xffffffff


	//   ....[84]....
        /*02cc*/ 	.word	0xffffffff


	//   ....[85]....
        /*02d0*/ 	.word	0xffffffff


	//   ....[86]....
        /*02d4*/ 	.word	0xffffffff


	//   ....[87]....
        /*02d8*/ 	.word	0xffffffff


	//   ....[88]....
        /*02dc*/ 	.word	0xffffffff


	//   ....[89]....
        /*02e0*/ 	.word	0xffffffff


	//   ....[90]....
        /*02e4*/ 	.word	0xffffffff


	//   ....[91]....
        /*02e8*/ 	.word	0xffffffff


	//   ....[92]....
        /*02ec*/ 	.word	0xffffffff


	//   ....[93]....
        /*02f0*/ 	.word	0xffffffff


	//   ....[94]....
        /*02f4*/ 	.word	0xffffffff


	//   ....[95]....
        /*02f8*/ 	.word	0xffffffff


	//   ....[96]....
        /*02fc*/ 	.word	0xffffffff


	//   ....[97]....
        /*0300*/ 	.word	0xffffffff


	//   ....[98]....
        /*0304*/ 	.word	0xffffffff


	//   ....[99]....
        /*0308*/ 	.word	0xffffffff


	//   ....[100]....
        /*030c*/ 	.word	0xffffffff


	//   ....[101]....
        /*0310*/ 	.word	0xffffffff


	//   ....[102]....
        /*0314*/ 	.word	0xffffffff


	//   ....[103]....
        /*0318*/ 	.word	0xffffffff


	//   ....[104]....
        /*031c*/ 	.word	0xffffffff


	//   ....[105]....
        /*0320*/ 	.word	0xffffffff


	//   ....[106]....
        /*0324*/ 	.word	0xffffffff


	//   ....[107]....
        /*0328*/ 	.word	0xffffffff


	//   ....[108]....
        /*032c*/ 	.word	0xffffffff


	//   ....[109]....
        /*0330*/ 	.word	0xffffffff


	//   ....[110]....
        /*0334*/ 	.word	0xffffffff


	//   ....[111]....
        /*0338*/ 	.word	0xffffffff


	//----- nvinfo : EIATTR_COOP_GROUP_INSTR_OFFSETS
	.align		4
.L_30113:
        /*033c*/ 	.byte	0x04, 0x28
        /*033e*/ 	.short	(.L_30115 - .L_30114)


	//   ....[0]....
.L_30114:
        /*0340*/ 	.word	0x000017e0


	//   ....[1]....
        /*0344*/ 	.word	0x00001880


	//   ....[2]....
        /*0348*/ 	.word	0x000018d0


	//   ....[3]....
        /*034c*/ 	.word	0x00001900


	//   ....[4]....
        /*0350*/ 	.word	0x00001940


	//   ....[5]....
        /*0354*/ 	.word	0x00001a30


	//   ....[6]....
        /*0358*/ 	.word	0x00001a50


	//   ....[7]....
        /*035c*/ 	.word	0x00001a80


	//   ....[8]....
        /*0360*/ 	.word	0x000028d0


	//   ....[9]....
        /*0364*/ 	.word	0x00002910


	//   ....[10]....
        /*0368*/ 	.word	0x00002930


	//   ....[11]....
        /*036c*/ 	.word	0x00002950


	//   ....[12]....
        /*0370*/ 	.word	0x00002970


	//   ....[13]....
        /*0374*/ 	.word	0x000029c0


	//   ....[14]....
        /*0378*/ 	.word	0x000029e0


	//   ....[15]....
        /*037c*/ 	.word	0x00002a00


	//   ....[16]....
        /*0380*/ 	.word	0x000059d0


	//   ....[17]....
        /*0384*/ 	.word	0x00005a10


	//   ....[18]....
        /*0388*/ 	.word	0x00005a30


	//   ....[19]....
        /*038c*/ 	.word	0x00005a40


	//   ....[20]....
        /*0390*/ 	.word	0x00005a50


	//   ....[21]....
        /*0394*/ 	.word	0x00005a60


	//   ....[22]....
        /*0398*/ 	.word	0x00005a70


	//   ....[23]....
        /*039c*/ 	.word	0x00005a90


	//   ....[24]....
        /*03a0*/ 	.word	0x00005ab0


	//   ....[25]....
        /*03a4*/ 	.word	0x00005ad0


	//   ....[26]....
        /*03a8*/ 	.word	0x00005af0


	//   ....[27]....
        /*03ac*/ 	.word	0x00005b10


	//   ....[28]....
        /*03b0*/ 	.word	0x00005b30


	//   ....[29]....
        /*03b4*/ 	.word	0x00005b50


	//   ....[30]....
        /*03b8*/ 	.word	0x00005b70


	//   ....[31]....
        /*03bc*/ 	.word	0x00005b90


	//   ....[32]....
        /*03c0*/ 	.word	0x00005bb0


	//   ....[33]....
        /*03c4*/ 	.word	0x00005bd0


	//   ....[34]....
        /*03c8*/ 	.word	0x00005bf0


	//   ....[35]....
        /*03cc*/ 	.word	0x00005c10


	//   ....[36]....
        /*03d0*/ 	.word	0x00005c30


	//   ....[37]....
        /*03d4*/ 	.word	0x00005c50


	//   ....[38]....
        /*03d8*/ 	.word	0x00005c70


	//   ....[39]....
        /*03dc*/ 	.word	0x00005c90


	//   ....[40]....
        /*03e0*/ 	.word	0x00005cb0


	//   ....[41]....
        /*03e4*/ 	.word	0x00005cd0


	//   ....[42]....
        /*03e8*/ 	.word	0x00005cf0


	//   ....[43]....
        /*03ec*/ 	.word	0x00005d10


	//   ....[44]....
        /*03f0*/ 	.word	0x00005d30


	//   ....[45]....
        /*03f4*/ 	.word	0x00005d50


	//   ....[46]....
        /*03f8*/ 	.word	0x00005d70


	//   ....[47]....
        /*03fc*/ 	.word	0x00005d90


	//   ....[48]....
        /*0400*/ 	.word	0x00005db0


	//   ....[49]....
        /*0404*/ 	.word	0x00005dd0


	//   ....[50]....
        /*0408*/ 	.word	0x00005df0


	//   ....[51]....
        /*040c*/ 	.word	0x00005e10


	//   ....[52]....
        /*0410*/ 	.word	0x00005e30


	//   ....[53]....
        /*0414*/ 	.word	0x00005e50


	//   ....[54]....
        /*0418*/ 	.word	0x00005e80


	//   ....[55]....
        /*041c*/ 	.word	0x00005ea0


	//   ....[56]....
        /*0420*/ 	.word	0x00005ec0


	//   ....[57]....
        /*0424*/ 	.word	0x00005ee0


	//   ....[58]....
        /*0428*/ 	.word	0x00005f00


	//   ....[59]....
        /*042c*/ 	.word	0x00005f20


	//   ....[60]....
        /*0430*/ 	.word	0x00005f30


	//   ....[61]....
        /*0434*/ 	.word	0x00005f50


	//   ....[62]....
        /*0438*/ 	.word	0x00005f70


	//   ....[63]....
        /*043c*/ 	.word	0x00005f90


	//   ....[64]....
        /*0440*/ 	.word	0x00005fb0


	//   ....[65]....
        /*0444*/ 	.word	0x00005fd0


	//   ....[66]....
        /*0448*/ 	.word	0x00005ff0


	//   ....[67]....
        /*044c*/ 	.word	0x00006010


	//   ....[68]....
        /*0450*/ 	.word	0x00006030


	//   ....[69]....
        /*0454*/ 	.word	0x00006050


	//   ....[70]....
        /*0458*/ 	.word	0x00006070


	//   ....[71]....
        /*045c*/ 	.word	0x00006090


	//   ....[72]....
        /*0460*/ 	.word	0x000060b0


	//   ....[73]....
        /*0464*/ 	.word	0x000060d0


	//   ....[74]....
        /*0468*/ 	.word	0x000060f0


	//   ....[75]....
        /*046c*/ 	.word	0x00006110


	//   ....[76]....
        /*0470*/ 	.word	0x00006130


	//   ....[77]....
        /*0474*/ 	.word	0x00006150


	//   ....[78]....
        /*0478*/ 	.word	0x00006170


	//   ....[79]....
        /*047c*/ 	.word	0x00006190


	//   ....[80]....
        /*0480*/ 	.word	0x000061b0


	//   ....[81]....
        /*0484*/ 	.word	0x000061d0


	//   ....[82]....
        /*0488*/ 	.word	0x000061f0


	//   ....[83]....
        /*048c*/ 	.word	0x00006210


	//   ....[84]....
        /*0490*/ 	.word	0x00006240


	//   ....[85]....
        /*0494*/ 	.word	0x00006260


	//   ....[86]....
        /*0498*/ 	.word	0x00006280


	//   ....[87]....
        /*049c*/ 	.word	0x000062a0


	//   ....[88]....
        /*04a0*/ 	.word	0x000062c0


	//   ....[89]....
        /*04a4*/ 	.word	0x000062e0


	//   ....[90]....
        /*04a8*/ 	.word	0x000062f0


	//   ....[91]....
        /*04ac*/ 	.word	0x00006310


	//   ....[92]....
        /*04b0*/ 	.word	0x00006330


	//   ....[93]....
        /*04b4*/ 	.word	0x00006350


	//   ....[94]....
        /*04b8*/ 	.word	0x00006370


	//   ....[95]....
        /*04bc*/ 	.word	0x00006390


	//   ....[96]....
        /*04c0*/ 	.word	0x000063b0


	//   ....[97]....
        /*04c4*/ 	.word	0x000063d0


	//   ....[98]....
        /*04c8*/ 	.word	0x000063f0


	//   ....[99]....
        /*04cc*/ 	.word	0x00006410


	//   ....[100]....
        /*04d0*/ 	.word	0x00006430


	//   ....[101]....
        /*04d4*/ 	.word	0x00006450


	//   ....[102]....
        /*04d8*/ 	.word	0x00006470


	//   ....[103]....
        /*04dc*/ 	.word	0x00006490


	//   ....[104]....
        /*04e0*/ 	.word	0x000064b0


	//   ....[105]....
        /*04e4*/ 	.word	0x000064d0


	//   ....[106]....
        /*04e8*/ 	.word	0x000064f0


	//   ....[107]....
        /*04ec*/ 	.word	0x00006510


	//   ....[108]....
        /*04f0*/ 	.word	0x00006530


	//   ....[109]....
        /*04f4*/ 	.word	0x00006550


	//   ....[110]....
        /*04f8*/ 	.word	0x00006570


	//   ....[111]....
        /*04fc*/ 	.word	0x00006590


	//----- nvinfo : EIATTR_VRC_CTA_INIT_COUNT
	.align		4
.L_30115:
        /*0500*/ 	.byte	0x02, 0x4a
	.zero		1
	.zero		1


	//----- nvinfo : EIATTR_EXIT_INSTR_OFFSETS
	.align		4
        /*0504*/ 	.byte	0x04, 0x1c
        /*0506*/ 	.short	(.L_30117 - .L_30116)


	//   ....[0]....
.L_30116:
        /*0508*/ 	.word	0x000000d0


	//   ....[1]....
        /*050c*/ 	.word	0x00007410


	//   ....[2]....
        /*0510*/ 	.word	0x00007440


	//   ....[3]....
        /*0514*/ 	.word	0x000076e0


	//----- nvinfo : EIATTR_CRS_STACK_SIZE
	.align		4
.L_30117:
        /*0518*/ 	.byte	0x04, 0x1e
        /*051a*/ 	.short	(.L_30119 - .L_30118)
.L_30118:
        /*051c*/ 	.word	0x00000000


	//----- nvinfo : EIATTR_CBANK_PARAM_SIZE
	.align		4
.L_30119:
        /*0520*/ 	.byte	0x03, 0x19
        /*0522*/ 	.short	0x008c


	//----- nvinfo : EIATTR_PARAM_CBANK
	.align		4
        /*0524*/ 	.byte	0x04, 0x0a
        /*0526*/ 	.short	(.L_30121 - .L_30120)
	.align		4
.L_30120:
        /*0528*/ 	.word	index@(.nv.constant0._ZN4vllm25paged_attention_v2_kernelIffLi128ELi32ELi128ELNS_18Fp8KVCacheDataTypeE0ELb0ELi512EEEvPfS2_PT_PKS3_PKT0_S9_ifPKiSB_iPKfiiiSD_SD_iiiii)
        /*052c*/ 	.short	0x0380
        /*052e*/ 	.short	0x008c


	//----- nvinfo : EIATTR_SW_WAR
	.align		4
.L_30121:
        /*0530*/ 	.byte	0x04, 0x36
        /*0532*/ 	.short	(.L_30123 - .L_30122)
.L_30122:
        /*0534*/ 	.word	0x00000008
.L_30123:


//--------------------- .nv.info._ZN4vllm25paged_attention_v2_kernelIffLi120ELi32ELi128ELNS_18Fp8KVCacheDataTypeE0ELb0ELi512EEEvPfS2_PT_PKS3_PKT0_S9_ifPKiSB_iPKfiiiSD_SD_iiiii --------------------------
	.section	.nv.info._ZN4vllm25paged_attention_v2_kernelIffLi120ELi32ELi128ELNS_18Fp8KVCacheDataTypeE0ELb0ELi512EEEvPfS2_PT_PKS3_PKT0_S9_ifPKiSB_iPKfiiiSD_SD_iiiii,"",@"SHT_CUDA_INFO"
	.sectionflags	@""
	.align	4


	//----- nvinfo : EIATTR_CUDA_API_VERSION
	.align		4
        /*0000*/ 	.byte	0x04, 0x37
        /*0002*/ 	.short	(.L_30125 - .L_30124)
.L_30124:
        /*0004*/ 	.word	0x00000082


	//----- nvinfo : EIATTR_KPARAM_INFO
	.align		4
.L_30125:
        /*0008*/ 	.byte	0x04, 0x17
        /*000a*/ 	.short	(.L_30127 - .L_30126)
.L_30126:
        /*000c*/ 	.word	0x00000000
        /*0010*/ 	.short	0x0015
        /*0012*/ 	.short	0x0088
        /*0014*/ 	.byte	0x00, 0xf0, 0x11, 0x00


	//----- nvinfo : EIATTR_KPARAM_INFO
	.align		4
.L_30127:
        /*0018*/ 	.byte	0x04, 0x17
        /*001a*/ 	.short	(.L_30129 - .L_30128)
.L_30128:
        /*001c*/ 	.word	0x00000000
        /*0020*/ 	.short	0x0014
        /*0022*/ 	.short	0x0084
        /*0024*/ 	.byte	0x00, 0xf0, 0x11, 0x00


	//----- nvinfo : EIATTR_KPARAM_INFO
	.align		4
.L_30129:
        /*0028*/ 	.byte	0x04, 0x17
        /*002a*/ 	.short	(.L_30131 - .L_30130)
.L_30130:
        /*002c*/ 	.word	0x00000000
        /*0030*/ 	.short	0x0013
        /*0032*/ 	.short	0x0080
        /*0034*/ 	.byte	0x00, 0xf0, 0x11, 0x00


	//----- nvinfo : EIATTR_KPARAM_INFO
	.align		4
.L_30131:
        /*0038*/ 	.byte	0x04, 0x17
        /*003a*/ 	.short	(.L_30133 - .L_30132)
.L_30132:
        /*003c*/ 	.word	0x00000000
        /*0040*/ 	.short	0x0012
        /*0042*/ 	.short	0x007c
        /*0044*/ 	.byte	0x00, 0xf0, 0x11, 0x00


	//----- nvinfo : EIATTR_KPARAM_INFO
	.align		4
.L_30133:
        /*0048*/ 	.byte	0x04, 0x17
        /*004a*/ 	.short	(.L_30135 - .L_30134)
.L_30134:
        /*004c*/ 	.word	0x00000000
        /*0050*/ 	.short	0x0011
        /*0052*/ 	.short	0x0078
        /*0054*/ 	.byte	0x00, 0xf0, 0x11, 0x00


	//----- nvinfo : EIATTR_KPARAM_INFO
	.align		4
.L_30135:
        /*0058*/ 	.byte	0x04, 0x17
        /*005a*/ 	.short	(.L_30137 - .L_30136)
.L_30136:
        /*005c*/ 	.word	0x00000000
        /*0060*/ 	.short	0x0010
        /*0062*/ 	.short	0x0070
        /*0064*/ 	.byte	0x00, 0xf5, 0x21, 0x00


	//----- nvinfo : EIATTR_KPARAM_INFO
	.align		4
.L_30137:
        /*0068*/ 	.byte	0x04, 0x17
        /*006a*/ 	.short	(.L_30139 - .L_30138)
.L_30138:
        /*006c*/ 	.word	0x00000000
        /*0070*/ 	.short	0x000f
        /*0072*/ 	.short	0x0068
        /*0074*/ 	.byte	0x00, 0xf5, 0x21, 0x00


	//----- nvinfo : EIATTR_KPARAM_INFO
	.align		4
.L_30139:
        /*0078*/ 	.byte	0x04, 0x17
        /*007a*/ 	.short	(.L_30141 - .L_30140)
.L_30140:
        /*007c*/ 	.word	0x00000000
        /*0080*/ 	.short	0x000e
        /*0082*/ 	.short	0x0060
        /*0084*/ 	.byte	0x00, 0xf0, 0x11, 0x00


	//----- nvinfo : EIATTR_KPARAM_INFO
	.align		4
.L_30141:
        /*0088*/ 	.byte	0x04, 0x17
        /*008a*/ 	.short	(.L_30143 - .L_30142)
.L_30142:
        /*008c*/ 	.word	0x00000000
        /*0090*/ 	.short	0x000d
        /*0092*/ 	.short	0x005c
        /*0094*/ 	.byte	0x00, 0xf0, 0x11, 0x00


	//----- nvinfo : EIATTR_KPARAM_INFO
	.align		4
.L_30143:
        /*0098*/ 	.byte	0x04, 0x17
        /*009a*/ 	.short	(.L_30145 - .L_30144)
.L_30144:
        /*009c*/ 	.word	0x00000000
        /*00a0*/ 	.short	0x000c
        /*00a2*/ 	.short	0x0058
        /*00a4*/ 	.byte	0x00, 0xf0, 0x11, 0x00


	//----- nvinfo : EIATTR_KPARAM_INFO
	.align		4
.L_30145:
        /*00a8*/ 	.byte	0x04, 0x17
        /*00aa*/ 	.short	(.L_30147 - .L_30146)
.L_30146:
        /*00ac*/ 	.word	0x00000000
        /*00b0*/ 	.short	0x000b
        /*00b2*/ 	.short	0x0050
        /*00b4*/ 	.byte	0x00, 0xf5, 0x21, 0x00


	//----- nvinfo : EIATTR_KPARAM_INFO
	.align		4
.L_30147:
        /*00b8*/ 	.byte	0x04, 0x17
        /*00ba*/ 	.short	(.L_30149 - .L_30148)
.L_30148:
        /*00bc*/ 	.word	0x00000000
        /*00c0*/ 	.short	0x000a
        /*00c2*/ 	.short	0x0048
        /*00c4*/ 	.byte	0x00, 0xf0, 0x11, 0x00


	//----- nvinfo : EIATTR_KPARAM_INFO
	.align		4
.L_30149:
        /*00c8*/ 	.byte	0x04, 0x17
        /*00ca*/ 	.short	(.L_30151 - .L_30150)
.L_30150:
        /*00cc*/ 	.word	0x00000000
        /*00d0*/ 	.short	0x0009
        /*00d2*/ 	.short	0x0040
        /*00d4*/ 	.byte	0x00, 0xf5, 0x21, 0x00


	//----- nvinfo : EIATTR_KPARAM_INFO
	.align		4
.L_30151:
        /*00d8*/ 	.byte	0x04, 0x17
        /*00da*/ 	.short	(.L_30153 - .L_30152)
.L_30152:
        /*00dc*/ 	.word	0x00000000
        /*00e0*/ 	.short	0x0008
        /*00e2*/ 	.short	0x0038
        /*00e4*/ 	.byte	0x00, 0xf5, 0x21, 0x00


	//----- nvinfo : EIATTR_KPARAM_INFO
	.align		4
.L_30153:
        /*00e8*/ 	.byte	0x04, 0x17
        /*00ea*/ 	.short	(.L_30155 - .L_30154)
.L_30154:
        /*00ec*/ 	.word	0x00000000
        /*00f0*/ 	.short	0x0007
        /*00f2*/ 	.short	0x0034
        /*00f4*/ 	.byte	0x00, 0xf0, 0x11, 0x00


	//----- nvinfo : EIATTR_KPARAM_INFO
	.align		4
.L_30155:
        /*00f8*/ 	.byte	0x04, 0x17
        /*00fa*/ 	.short	(.L_30157 - .L_30156)
.L_30156:
        /*00fc*/ 	.word	0x00000000
        /*0100*/ 	.short	0x0006
        /*0102*/ 	.short	0x0030
        /*0104*/ 	.byte	0x00, 0xf0, 0x11, 0x00


	//----- nvinfo : EIATTR_KPARAM_INFO
	.align		4
.L_30157:
        /*0108*/ 	.byte	0x04, 0x17
        /*010a*/ 	.short	(.L_30159 - .L_30158)
.L_30158:
        /*010c*/ 	.word	0x00000000
        /*0110*/ 	.short	0x0005
        /*0112*/ 	.short	0x0028
        /*0114*/ 	.byte	0x00, 0xf5, 0x21, 0x00


	//----- nvinfo : EIATTR_KPARAM_INFO
	.align		4
.L_30159:
        /*0118*/ 	.byte	0x04, 0x17
        /*011a*/ 	.short	(.L_30161 - .L_30160)
.L_30160:
        /*011c*/ 	.word	0x00000000
        /*0120*/ 	.short	0x0004
        /*0122*/ 	.short	0x0020
        /*0124*/ 	.byte	0x00, 0xf5, 0x21, 0x00


	//----- nvinfo : EIATTR_KPARAM_INFO
	.align		4
.L_30161:
        /*0128*/ 	.byte	0x04, 0x17
        /*012a*/ 	.short	(.L_30163 - .L_30162)
.L_30162:
        /*012c*/ 	.word	0x00000000
        /*0130*/ 	.short	0x0003
        /*0132*/ 	.short	0x0018
        /*0134*/ 	.byte	0x00, 0xf5, 0x21, 0x00


	//----- nvinfo : EIATTR_KPARAM_INFO
	.align		4
.L_30163:
        /*0138*/ 	.byte	0x04, 0x17
        /*013a*/ 	.short	(.L_30165 - .L_30164)
.L_30164:
        /*013c*/ 	.word	0x00000000
        /*0140*/ 	.short	0x0002
        /*0142*/ 	.short	0x0010
        /*0144*/ 	.byte	0x00, 0xf5, 0x21, 0x00


	//----- nvinfo : EIATTR_KPARAM_INFO
	.align		4
.L_30165:
        /*0148*/ 	.byte	0x04, 0x17
        /*014a*/ 	.short	(.L_30167 - .L_30166)
.L_30166:
        /*014c*/ 	.word	0x00000000
        /*0150*/ 	.short	0x0001
        /*0152*/ 	.short	0x0008
        /*0154*/ 	.byte	0x00, 0xf5, 0x21, 0x00


	//----- nvinfo : EIATTR_KPARAM_INFO
	.align		4
.L_30167:
        /*0158*/ 	.byte	0x04, 0x17
        /*015a*/ 	.short	(.L_30169 - .L_30168)
.L_30168:
        /*015c*/ 	.word	0x00000000
        /*0160*/ 	.short	0x0000
        /*0162*/ 	.short	0x0000
        /*0164*/ 	.byte	0x00, 0xf5, 0x21, 0x00


	//----- nvinfo : EIATTR_SPARSE_MMA_MASK
	.align		4
.L_30169:
        /*0168*/ 	.byte	0x03, 0x50
        /*016a*/ 	.short	0x0000


	//----- nvinfo : EIATTR_MAXREG_COUNT
	.align		4
        /*016c*/ 	.byte	0x03, 0x1b
        /*016e*/ 	.short	0x00ff


	//----- nvinfo : EIATTR_NUM_BARRIERS
	.align		4
        /*0170*/ 	.byte	0x02, 0x4c
        /*0172*/ 	.byte	0x01
	.zero		1


	//----- nvinfo : EIATTR_MERCURY_ISA_VERSION
	.align		4
        /*0174*/ 	.byte	0x03, 0x5f
        /*0176*/ 	.short	0x0101


	//----- nvinfo : EIATTR_COOP_GROUP_MASK_REGIDS
	.align		4
        /*0178*/ 	.byte	0x04, 0x29
        /*017a*/ 	.short	(.L_30171 - .L_30170)


	//   ....[0]....
.L_30170:
        /*017c*/ 	.word	0xffffffff


	//   ....[1]....
        /*0180*/ 	.word	0xffffffff


	//   ....[2]....
        /*0184*/ 	.word	0xffffffff


	//   ....[3]....
        /*0188*/ 	.word	0xffffffff


	//   ....[4]....
        /*018c*/ 	.word	0xffffffff


	//   ....[5]....
        /*0190*/ 	.word	0xffffffff


	//   ....[6]....
        /*0194*/ 	.word	0xffffffff


	//   ....[7]....
        /*0198*/ 	.word	0xffffffff


	//   ....[8]....
        /*019c*/ 	.word	0xffffffff


	//   ....[9]....
        /*01a0*/ 	.word	0xffffffff


	//   ....[10]....
        /*01a4*/ 	.word	0xffffffff


	//   ....[11]....
        /*01a8*/ 	.word	0xffffffff


	//   ....[12]....
        /*01ac*/ 	.word	0xffffffff


	//   ....[13]....
        /*01b0*/ 	.word	0xffffffff


	//   ....[14]....
        /*01b4*/ 	.word	0xffffffff


	//   ....[15]....
        /*01b8*/ 	.word	0xffffffff


	//   ....[16]....
        /*01bc*/ 	.word	0xffffffff


	//   ....[17]....
        /*01c0*/ 	.word	0xffffffff


	//   ....[18]....
        /*01c4*/ 	.word	0xffffffff


	//   ....[19]....
        /*01c8*/ 	.word	0xffffffff


	//   ....[20]....
        /*01cc*/ 	.word	0xffffffff


	//   ....[21]....
        /*01d0*/ 	.word	0xffffffff


	//   ....[22]....
        /*01d4*/ 	.word	0xffffffff


	//   ....[23]....
        /*01d8*/ 	.word	0xffffffff


	//   ....[24]....
        /*01dc*/ 	.word	0xffffffff


	//   ....[25]....
        /*01e0*/ 	.word	0xffffffff


	//   ....[26]....
        /*01e4*/ 	.word	0xffffffff


	//   ....[27]....
        /*01e8*/ 	.word	0xffffffff


	//   ....[28]....
        /*01ec*/ 	.word	0xffffffff


	//   ....[29]....
        /*01f0*/ 	.word	0xffffffff


	//   ....[30]....
        /*01f4*/ 	.word	0xffffffff


	//   ....[31]....
        /*01f8*/ 	.word	0xffffffff


	//   ....[32]....
        /*01fc*/ 	.word	0xffffffff


	//   ....[33]....
        /*0200*/ 	.word	0xffffffff


	//   ....[34]....
        /*0204*/ 	.word	0xffffffff


	//   ....[35]....
        /*0208*/ 	.word	0xffffffff


	//   ....[36]....
        /*020c*/ 	.word	0xffffffff


	//   ....[37]....
        /*0210*/ 	.word	0xffffffff


	//   ....[38]....
        /*0214*/ 	.word	0xffffffff


	//   ....[39]....
        /*0218*/ 	.word	0xffffffff


	//   ....[40]....
        /*021c*/ 	.word	0xffffffff


	//   ....[41]....
        /*0220*/ 	.word	0xffffffff


	//   ....[42]....
        /*0224*/ 	.word	0xffffffff


	//   ....[43]....
        /*0228*/ 	.word	0xffffffff


	//   ....[44]....
        /*022c*/ 	.word	0xffffffff


	//   ....[45]....
        /*0230*/ 	.word	0xffffffff


	//   ....[46]....
        /*0234*/ 	.word	0xffffffff


	//   ....[47]....
        /*0238*/ 	.word	0xffffffff


	//   ....[48]....
        /*023c*/ 	.word	0xffffffff


	//   ....[49]....
        /*0240*/ 	.word	0xffffffff


	//   ....[50]....
        /*0244*/ 	.word	0xffffffff


	//   ....[51]....
        /*0248*/ 	.word	0xffffffff


	//   ....[52]....
        /*024c*/ 	.word	0xffffffff


	//   ....[53]....
        /*0250*/ 	.word	0xffffffff


	//   ....[54]....
        /*0254*/ 	.word	0xffffffff


	//   ....[55]....
        /*0258*/ 	.word	0xffffffff


	//   ....[56]....
        /*025c*/ 	.word	0xffffffff


	//   ....[57]....
        /*0260*/ 	.word	0xffffffff


	//   ....[58]....
        /*0264*/ 	.word	0xffffffff


	//   ....[59]....
        /*0268*/ 	.word	0xffffffff


	//   ....[60]....
        /*026c*/ 	.word	0xffffffff


	//   ....[61]....
        /*0270*/ 	.word	0xffffffff


	//   ....[62]....
        /*0274*/ 	.word	0xffffffff


	//   ....[63]....
        /*0278*/ 	.word	0xffffffff


	//   ....[64]....
        /*027c*/ 	.word	0xffffffff


	//   ....[65]....
        /*0280*/ 	.word	0xffffffff


	//   ....[66]....
        /*0284*/ 	.word	0xffffffff


	//   ....[67]....
        /*0288*/ 	.word	0xffffffff


	//   ....[68]....
        /*028c*/ 	.word	0xffffffff


	//   ....[69]....
        /*0290*/ 	.word	0xffffffff


	//   ....[70]....
        /*0294*/ 	.word	0xffffffff


	//   ....[71]....
        /*0298*/ 	.word	0xffffffff


	//   ....[72]....
        /*029c*/ 	.word	0xffffffff


	//   ....[73]....
        /*02a0*/ 	.word	0xffffffff


	//   ....[74]....
        /*02a4*/ 	.word	0xffffffff


	//   ....[75]....
        /*02a8*/ 	.word	0xffffffff


	//   ....[76]....
        /*02ac*/ 	.word	0xffffffff


	//   ....[77]....
        /*02b0*/ 	.word	0xffffffff


	//   ....[78]....
        /*02b4*/ 	.word	0xffffffff


	//   ....[79]....
        /*02b8*/ 	.word	0xffffffff


	//   ....[80]....
        /*02bc*/ 	.word	0xffffffff


	//   ....[81]....
        /*02c0*/ 	.word	0xffffffff


	//   ....[82]....
        /*02c4*/ 	.word	0xffffffff


	//   ....[83]....
        /*02c8*/ 	.word	0xffffffff


	//   ....[84]....
        /*02cc*/ 	.word	0xffffffff


	//   ....[85]....
        /*02d0*/ 	.word	0xffffffff


	//   ....[86]....
        /*02d4*/ 	.word	0xffffffff


	//   ....[87]....
        /*02d8*/ 	.word	0xffffffff


	//   ....[88]....
        /*02dc*/ 	.word	0xffffffff


	//   ....[89]....
        /*02e0*/ 	.word	0xffffffff


	//   ....[90]....
        /*02e4*/ 	.word	0xffffffff


	//   ....[91]....
        /*02e8*/ 	.word	0xffffffff


	//   ....[92]....
        /*02ec*/ 	.word	0xffffffff


	//   ....[93]....
        /*02f0*/ 	.word	0xffffffff


	//   ....[94]....
        /*02f4*/ 	.word	0xffffffff


	//   ....[95]....
        /*02f8*/ 	.word	0xffffffff


	//   ....[96]....
        /*02fc*/ 	.word	0xffffffff


	//   ....[97]....
        /*0300*/ 	.word	0xffffffff


	//   ....[98]....
        /*0304*/ 	.word	0xffffffff


	//   ....[99]....
        /*0308*/ 	.word	0xffffffff


	//   ....[100]....
        /*030c*/ 	.word	0xffffffff


	//   ....[101]....
        /*0310*/ 	.word	0xffffffff


	//   ....[102]....
        /*0314*/ 	.word	0xffffffff


	//   ....[103]....
        /*0318*/ 	.word	0xffffffff


	//   ....[104]....
        /*031c*/ 	.word	0xffffffff


	//   ....[105]....
        /*0320*/ 	.word	0xffffffff


	//----- nvinfo : EIATTR_COOP_GROUP_INSTR_OFFSETS
	.align		4
.L_30171:
        /*0324*/ 	.byte	0x04, 0x28
        /*0326*/ 	.short	(.L_30173 - .L_30172)


	//   ....[0]....
.L_30172:
        /*0328*/ 	.word	0x00001530


	//   ....[1]....
        /*032c*/ 	.word	0x000015d0


	//   ....[2]....
        /*0330*/ 	.word	0x00001600


	//   ....[3]....
        /*0334*/ 	.word	0x00001650


	//   ....[4]....
        /*0338*/ 	.word	0x00001680


	//   ....[5]....
        /*033c*/ 	.word	0x000016f0


	//   ....[6]....
        /*0340*/ 	.word	0x00001730


	//   ....[7]....
        /*0344*/ 	.word	0x000017a0


	//   ....[8]....
        /*0348*/ 	.word	0x000025f0


	//   ....[9]....
        /*034c*/ 	.word	0x00002630


	//   ....[10]....
        /*0350*/ 	.word	0x00002650


	//   ....[11]....
        /*0354*/ 	.word	0x00002670


	//   ....[12]....
        /*0358*/ 	.word	0x00002690


	//   ....[13]....
        /*035c*/ 	.word	0x000026e0


	//   ....[14]....
        /*0360*/ 	.word	0x00002700


	//   ....[15]....
        /*0364*/ 	.word	0x00002720


	//   ....[16]....
        /*0368*/ 	.word	0x00005450


	//   ....[17]....
        /*036c*/ 	.word	0x00005490


	//   ....[18]....
        /*0370*/ 	.word	0x000054d0


	//   ....[19]....
        /*0374*/ 	.word	0x00005510


	//   ....[20]....
        /*0378*/ 	.word	0x00005540


	//   ....[21]....
        /*037c*/ 	.word	0x00005560


	//   ....[22]....
        /*0380*/ 	.word	0x00005580


	//   ....[23]....
        /*0384*/ 	.word	0x000055b0


	//   ....[24]....
        /*0388*/ 	.word	0x000055d0


	//   ....[25]....
        /*038c*/ 	.word	0x00005600


	//   ....[26]....
        /*0390*/ 	.word	0x00005620


	//   ....[27]....
        /*0394*/ 	.word	0x00005640


	//   ....[28]....
        /*0398*/ 	.word	0x00005660


	//   ....[29]....
        /*039c*/ 	.word	0x00005680


	//   ....[30]....
        /*03a0*/ 	.word	0x000056a0


	//   ....[31]....
        /*03a4*/ 	.word	0x000056c0


	//   ....[32]....
        /*03a8*/ 	.word	0x000056e0


	//   ....[33]....
        /*03ac*/ 	.word	0x00005700


	//   ....[34]....
        /*03b0*/ 	.word	0x00005710


	//   ....[35]....
        /*03b4*/ 	.word	0x00005730


	//   ....[36]....
        /*03b8*/ 	.word	0x00005750


	//   ....[37]....
        /*03bc*/ 	.word	0x00005770


	//   ....[38]....
        /*03c0*/ 	.word	0x00005790


	//   ....[39]....
        /*03c4*/ 	.word	0x000057b0


	//   ....[40]....
        /*03c8*/ 	.word	0x000057d0


	//   ....[41]....
        /*03cc*/ 	.word	0x000057f0


	//   ....[42]....
        /*03d0*/ 	.word	0x00005810


	//   ....[43]....
        /*03d4*/ 	.word	0x00005830


	//   ....[44]....
        /*03d8*/ 	.word	0x00005850


	//   ....[45]....
        /*03dc*/ 	.word	0x00005870


	//   ....[46]....
        /*03e0*/ 	.word	0x00005890


	//   ....[47]....
        /*03e4*/ 	.word	0x000058b0


	//   ....[48]....
        /*03e8*/ 	.word	0x000058d0


	//   ....[49]....
        /*03ec*/ 	.word	0x000058f0


	//   ....[50]....
        /*03f0*/ 	.word	0x00005910


	//   ....[51]....
        /*03f4*/ 	.word	0x00005940


	//   ....[52]....
        /*03f8*/ 	.word	0x00005960


	//   ....[53]....
        /*03fc*/ 	.word	0x00005980


	//   ....[54]....
        /*0400*/ 	.word	0x000059a0


	//   ....[55]....
        /*0404*/ 	.word	0x000059c0


	//   ....[56]....
        /*0408*/ 	.word	0x000059e0


	//   ....[57]....
        /*040c*/ 	.word	0x000059f0


	//   ....[58]....
        /*0410*/ 	.word	0x00005a10


	//   ....[59]....
        /*0414*/ 	.word	0x00005a30


	//   ....[60]....
        /*0418*/ 	.word	0x00005a50


	//   ....[61]....
        /*041c*/ 	.word	0x00005a70


	//   ....[62]....
        /*0420*/ 	.word	0x00005a90


	//   ....[63]....
        /*0424*/ 	.word	0x00005ab0


	//   ....[64]....
        /*0428*/ 	.word	0x00005ad0


	//   ....[65]....
        /*042c*/ 	.word	0x00005af0


	//   ....[66]....
        /*0430*/ 	.word	0x00005b10


	//   ....[67]....
        /*0434*/ 	.word	0x00005b30


	//   ....[68]....
        /*0438*/ 	.word	0x00005b50


	//   ....[69]....
        /*043c*/ 	.word	0x00005b70


	//   ....[70]....
        /*0440*/ 	.word	0x00005b90


	//   ....[71]....
        /*0444*/ 	.word	0x00005bb0


	//   ....[72]....
        /*0448*/ 	.word	0x00005bd0


	//   ....[73]....
        /*044c*/ 	.word	0x00005bf0


	//   ....[74]....
        /*0450*/ 	.word	0x00005c10


	//   ....[75]....
        /*0454*/ 	.word	0x00005c30


	//   ....[76]....
        /*0458*/ 	.word	0x00005c50


	//   ....[77]....
        /*045c*/ 	.word	0x00005c70


	//   ....[78]....
        /*0460*/ 	.word	0x00005ca0


	//   ....[79]....
        /*0464*/ 	.word	0x00005cc0


	//   ....[80]....
        /*0468*/ 	.word	0x00005ce0


	//   ....[81]....
        /*046c*/ 	.word	0x00005d00


	//   ....[82]....
        /*0470*/ 	.word	0x00005d20


	//   ....[83]....
        /*0474*/ 	.word	0x00005d40


	//   ....[84]....
        /*0478*/ 	.word	0x00005d50


	//   ....[85]....
        /*047c*/ 	.word	0x00005d70


	//   ....[86]....
        /*0480*/ 	.word	0x00005d90


	//   ....[87]....
        /*0484*/ 	.word	0x00005db0


	//   ....[88]....
        /*0488*/ 	.word	0x00005dd0


	//   ....[89]....
        /*048c*/ 	.word	0x00005df0


	//   ....[90]....
        /*0490*/ 	.word	0x00005e10


	//   ....[91]....
        /*0494*/ 	.word	0x00005e30


	//   ....[92]....
        /*0498*/ 	.word	0x00005e50


	//   ....[93]....
        /*049c*/ 	.word	0x00005e70


	//   ....[94]....
        /*04a0*/ 	.word	0x00005e90


	//   ....[95]....
        /*04a4*/ 	.word	0x00005eb0


	//   ....[96]....
        /*04a8*/ 	.word	0x00005ed0


	//   ....[97]....
        /*04ac*/ 	.word	0x00005ef0


	//   ....[98]....
        /*04b0*/ 	.word	0x00005f10


	//   ....[99]....
        /*04b4*/ 	.word	0x00005f30


	//   ....[100]....
        /*04b8*/ 	.word	0x00005f50


	//   ....[101]....
        /*04bc*/ 	.word	0x00005f70


	//   ....[102]....
        /*04c0*/ 	.word	0x00005f90


	//   ....[103]....
        /*04c4*/ 	.word	0x00005fb0


	//   ....[104]....
        /*04c8*/ 	.word	0x00005fd0


	//   ....[105]....
        /*04cc*/ 	.word	0x00005ff0


	//----- nvinfo : EIATTR_VRC_CTA_INIT_COUNT
	.align		4
.L_30173:
        /*04d0*/ 	.byte	0x02, 0x4a
	.zero		1
	.zero		1


	//----- nvinfo : EIATTR_EXIT_INSTR_OFFSETS
	.align		4
        /*04d4*/ 	.byte	0x04, 0x1c
        /*04d6*/ 	.short	(.L_30175 - .L_30174)


	//   ....[0]....
.L_30174:
        /*04d8*/ 	.word	0x00000090


	//   ....[1]....
        /*04dc*/ 	.word	0x00006cb0


	//   ....[2]....
        /*04e0*/ 	.word	0x00006ce0


	//   ....[3]....
        /*04e4*/ 	.word	0x00006f50


	//----- nvinfo : EIATTR_CRS_STACK_SIZE
	.align		4
.L_30175:
        /*04e8*/ 	.byte	0x04, 0x1e
        /*04ea*/ 	.short	(.L_30177 - .L_30176)
.L_30176:
        /*04ec*/ 	.word	0x00000000


	//----- nvinfo : EIATTR_CBANK_PARAM_SIZE
	.align		4
.L_30177:
        /*04f0*/ 	.byte	0x03, 0x19
        /*04f2*/ 	.short	0x008c


	//----- nvinfo : EIATTR_PARAM_CBANK
	.align		4
        /*04f4*/ 	.byte	0x04, 0x0a
        /*04f6*/ 	.short	(.L_30179 - .L_30178)
	.align		4
.L_30178:
        /*04f8*/ 	.word	index@(.nv.constant0._ZN4vllm25paged_attention_v2_kernelIffLi120ELi32ELi128ELNS_18Fp8KVCacheDataTypeE0ELb0ELi512EEEvPfS2_PT_PKS3_PKT0_S9_ifPKiSB_iPKfiiiSD_SD_iiiii)
        /*04fc*/ 	.short	0x0380
        /*04fe*/ 	.short	0x008c


	//----- nvinfo : EIATTR_SW_WAR
	.align		4
.L_30179:
        /*0500*/ 	.byte	0x04, 0x36
        /*0502*/ 	.short	(.L_30181 - .L_30180)
.L_30180:
        /*0504*/ 	.word	0x00000008
.L_30181:


//--------------------- .nv.info._ZN4vllm25paged_attention_v2_kernelIffLi112ELi32ELi128ELNS_18Fp8KVCacheDataTypeE0ELb0ELi512EEEvPfS2_PT_PKS3_PKT0_S9_ifPKiSB_iPKfiiiSD_SD_iiiii --------------------------
	.section	.nv.info._ZN4vllm25paged_attention_v2_kernelIffLi112ELi32ELi128ELNS_18Fp8KVCacheDataTypeE0ELb0ELi512EEEvPfS2_PT_PKS3_PKT0_S9_ifPKiSB_iPKfiiiSD_SD_iiiii,"",@"SHT_CUDA_INFO"
	.sectionflags	@""
	.align	4


	//----- nvinfo : EIATTR_CUDA_API_VERSION
	.align		4
        /*0000*/ 	.byte	0x04, 0x37
        /*0002*/ 	.short	(.L_30183 - .L_30182)
.L_30182:
        /*0004*/ 	.word	0x00000082


	//----- nvinfo : EIATTR_KPARAM_INFO
	.align		4
.L_30183:
        /*0008*/ 	.byte	0x04, 0x17
        /*000a*/ 	.short	(.L_30185 - .L_30184)
.L_30184:
        /*000c*/ 	.word	0x00000000
        /*0010*/ 	.short	0x0015
        /*0012*/ 	.short	0x0088
        /*0014*/ 	.byte	0x00, 0xf0, 0x11, 0x00


	//----- nvinfo : EIATTR_KPARAM_INFO
	.align		4
.L_30185:
        /*0018*/ 	.byte	0x04, 0x17
        /*001a*/ 	.short	(.L_30187 - .L_30186)
.L_30186:
        /*001c*/ 	.word	0x00000000
        /*0020*/ 	.short	0x0014
        /*0022*/ 	.short	0x0084
        /*0024*/ 	.byte	0x00, 0xf0, 0x11, 0x00


	//----- nvinfo : EIATTR_KPARAM_INFO
	.align		4
.L_30187:
        /*0028*/ 	.byte	0x04, 0x17
        /*002a*/ 	.short	(.L_30189 - .L_30188)
.L_30188:
        /*002c*/ 	.word	0x00000000
        /*0030*/ 	.short	0x0013
        /*0032*/ 	.short	0x0080
        /*0034*/ 	.byte	0x00, 0xf0, 0x11, 0x00


	//----- nvinfo : EIATTR_KPARAM_INFO
	.align		4
.L_30189:
        /*0038*/ 	.byte	0x04, 0x17
        /*003a*/ 	.short	(.L_30191 - .L_30190)
.L_30190:
        /*003c*/ 	.word	0x00000000
        /*0040*/ 	.short	0x0012
        /*0042*/ 	.short	0x007c
        /*0044*/ 	.byte	0x00, 0xf0, 0x11, 0x00


	//----- nvinfo : EIATTR_KPARAM_INFO
	.align		4
.L_30191:
        /*0048*/ 	.byte	0x04, 0x17
        /*004a*/ 	.short	(.L_30193 - .L_30192)
.L_30192:
        /*004c*/ 	.word	0x00000000
        /*0050*/ 	.short	0x0011
        /*0052*/ 	.short	0x0078
        /*0054*/ 	.byte	0x00, 0xf0, 0x11, 0x00


	//----- nvinfo : EIATTR_KPARAM_INFO
	.align		4
.L_30193:
        /*0058*/ 	.byte	0x04, 0x17
        /*005a*/ 	.short	(.L_30195 - .L_30194)
.L_30194:
        /*005c*/ 	.word	0x00000000
        /*0060*/ 	.short	0x0010
        /*0062*/ 	.short	0x0070
        /*0064*/ 	.byte	0x00, 0xf5, 0x21, 0x00


	//----- nvinfo : EIATTR_KPARAM_INFO
	.align		4
.L_30195:
        /*0068*/ 	.byte	0x04, 0x17
        /*006a*/ 	.short	(.L_30197 - .L_30196)
.L_30196:
        /*006c*/ 	.word	0x00000000
        /*0070*/ 	.short	0x000f
        /*0072*/ 	.short	0x0068
        /*0074*/ 	.byte	0x00, 0xf5, 0x21, 0x00


	//----- nvinfo : EIATTR_KPARAM_INFO
	.align		4
.L_30197:
        /*0078*/ 	.byte	0x04, 0x17
        /*007a*/ 	.short	(.L_30199 - .L_30198)
.L_30198:
        /*007c*/ 	.word	0x00000000
        /*0080*/ 	.short	0x000e
        /*0082*/ 	.short	0x0060
        /*0084*/ 	.byte	0x00, 0xf0, 0x11, 0x00


	//----- nvinfo : EIATTR_KPARAM_INFO
	.align		4
.L_30199:
        /*0088*/ 	.byte	0x04, 0x17
        /*008a*/ 	.short	(.L_30201 - .L_30200)
.L_30200:
        /*008c*/ 	.word	0x00000000
        /*0090*/ 	.short	0x000d
        /*0092*/ 	.short	0x005c
        /*0094*/ 	.byte	0x00, 0xf0, 0x11, 0x00


	//----- nvinfo : EIATTR_KPARAM_INFO
	.align		4
.L_30201:
        /*0098*/ 	.byte	0x04, 0x17
        /*009a*/ 	.short	(.L_30203 - .L_30202)
.L_30202:
        /*009c*/ 	.word	0x00000000
        /*00a0*/ 	.short	0x000c
        /*00a2*/ 	.short	0x0058
        /*00a4*/ 	.byte	0x00, 0xf0, 0x11, 0x00


	//----- nvinfo : EIATTR_KPARAM_INFO
	.align		4
.L_30203:
        /*00a8*/ 	.byte	0x04, 0x17
        /*00aa*/ 	.short	(.L_30205 - .L_30204)
.L_30204:
        /*00ac*/ 	.word	0x00000000
        /*00b0*/ 	.short	0x000b
        /*00b2*/ 	.short	0x0050
        /*00b4*/ 	.byte	0x00, 0xf5, 0x21, 0x00


	//----- nvinfo : EIATTR_KPARAM_INFO
	.align		4
.L_30205:
        /*00b8*/ 	.byte	0x04, 0x17
        /*00ba*/ 	.short	(.L_30207 - .L_30206)
.L_30206:
        /*00bc*/ 	.word	0x00000000
        /*00c0*/ 	.short	0x000a
        /*00c2*/ 	.short	0x0048
        /*00c4*/ 	.byte	0x00, 0xf0, 0x11, 0x00


	//----- nvinfo : EIATTR_KPARAM_INFO
	.align		4
.L_30207:
        /*00c8*/ 	.byte	0x04, 0x17
        /*00ca*/ 	.short	(.L_30209 - .L_30208)
.L_30208:
        /*00cc*/ 	.word	0x00000000
        /*00d0*/ 	.short	0x0009
        /*00d2*/ 	.short	0x0040
        /*00d4*/ 	.byte	0x00, 0xf5, 0x21, 0x00


	//----- nvinfo : EIATTR_KPARAM_INFO
	.align		4
.L_30209:
        /*00d8*/ 	.byte	0x04, 0x17
        /*00da*/ 	.short	(.L_30211 - .L_30210)
.L_30210:
        /*00dc*/ 	.word	0x00000000
        /*00e0*/ 	.short	0x0008
        /*00e2*/ 	.short	0x0038
        /*00e4*/ 	.byte	0x00, 0xf5, 0x21, 0x00


	//----- nvinfo : EIATTR_KPARAM_INFO
	.align		4
.L_30211:
        /*00e8*/ 	.byte	0x04, 0x17
        /*00ea*/ 	.short	(.L_30213 - .L_30212)
.L_30212:
        /*00ec*/ 	.word	0x00000000
        /*00f0*/ 	.short	0x0007
        /*00f2*/ 	.short	0x0034
        /*00f4*/ 	.byte	0x00, 0xf0, 0x11, 0x00


	//----- nvinfo : EIATTR_KPARAM_INFO
	.align		4
.L_30213:
        /*00f8*/ 	.byte	0x04, 0x17
        /*00fa*/ 	.short	(.L_30215 - .L_30214)
.L_30214:
        /*00fc*/ 	.word	0x00000000
        /*0100*/ 	.short	0x0006
        /*0102*/ 	.short	0x0030
        /*0104*/ 	.byte	0x00, 0xf0, 0x11, 0x00


	//----- nvinfo : EIATTR_KPARAM_INFO
	.align		4
.L_30215:
        /*0108*/ 	.byte	0x04, 0x17
        /*010a*/ 	.short	(.L_30217 - .L_30216)
.L_30216:
        /*010c*/ 	.word	0x00000000
        /*0110*/ 	.short	0x0005
        /*0112*/ 	.short	0x0028
        /*0114*/ 	.byte	0x00, 0xf5, 0x21, 0x00


	//----- nvinfo : EIATTR_KPARAM_INFO
	.align		4
.L_30217:
        /*0118*/ 	.byte	0x04, 0x17
        /*011a*/ 	.short	(.L_30219 - .L_30218)
.L_30218:
        /*011c*/ 	.word	0x00000000
        /*0120*/ 	.short	0x0004
        /*0122*/ 	.short	0x0020
        /*0124*/ 	.byte	0x00, 0xf5, 0x21, 0x00


	//----- nvinfo : EIATTR_KPARAM_INFO
	.align		4
.L_30219:
        /*0128*/ 	.byte	0x04, 0x17
        /*012a*/ 	.short	(.L_30221 - .L_30220)
.L_30220:
        /*012c*/ 	.word	0x00000000
        /*0130*/ 	.short	0x0003
        /*0132*/ 	.short	0x0018
        /*0134*/ 	.byte	0x00, 0xf5, 0x21, 0x00


	//----- nvinfo : EIATTR_KPARAM_INFO
	.align		4
.L_30221:
        /*0138*/ 	.byte	0x04, 0x17
        /*013a*/ 	.short	(.L_30223 - .L_30222)
.L_30222:
        /*013c*/ 	.word	0x00000000
        /*0140*/ 	.short	0x0002
        /*0142*/ 	.short	0x0010
        /*0144*/ 	.byte	0x00, 0xf5, 0x21, 0x00


	//----- nvinfo : EIATTR_KPARAM_INFO
	.align		4
.L_30223:
        /*0148*/ 	.byte	0x04, 0x17
        /*014a*/ 	.short	(.L_30225 - .L_30224)
.L_30224:
        /*014c*/ 	.word	0x00000000
        /*0150*/ 	.short	0x0001
        /*0152*/ 	.short	0x0008
        /*0154*/ 	.byte	0x00, 0xf5, 0x21, 0x00


	//----- nvinfo : EIATTR_KPARAM_INFO
	.align		4
.L_30225:
        /*0158*/ 	.byte	0x04, 0x17
        /*015a*/ 	.short	(.L_30227 - .L_30226)
.L_30226:
        /*015c*/ 	.word	0x00000000
        /*0160*/ 	.short	0x0000
        /*0162*/ 	.short	0x0000
        /*0164*/ 	.byte	0x00, 0xf5, 0x21, 0x00


	//----- nvinfo : EIATTR_SPARSE_MMA_MASK
	.align		4
.L_30227:
        /*0168*/ 	.byte	0x03, 0x50
        /*016a*/ 	.short	0x0000


	//----- nvinfo : EIATTR_MAXREG_COUNT
	.align		4
        /*016c*/ 	.byte	0x03, 0x1b
        /*016e*/ 	.short	0x00ff


	//----- nvinfo : EIATTR_NUM_BARRIERS
	.align		4
        /*0170*/ 	.byte	0x02, 0x4c
        /*0172*/ 	.byte	0x01
	.zero		1


	//----- nvinfo : EIATTR_MERCURY_ISA_VERSION
	.align		4
        /*0174*/ 	.byte	0x03, 0x5f
        /*0176*/ 	.short	0x0101


	//----- nvinfo : EIATTR_COOP_GROUP_MASK_REGIDS
	.align		4
        /*0178*/ 	.byte	0x04, 0x29
        /*017a*/ 	.short	(.L_30229 - .L_30228)


	//   ....[0]....
.L_30228:
        /*017c*/ 	.word	0xffffffff


	//   ....[1]....
        /*0180*/ 	.word	0xffffffff


	//   ....[2]....
        /*0184*/ 	.word	0xffffffff


	//   ....[3]....
        /*0188*/ 	.word	0xffffffff


	//   ....[4]....
        /*018c*/ 	.word	0xffffffff


	//   ....[5]....
        /*0190*/ 	.word	0xffffffff


	//   ....[6]....
        /*0194*/ 	.word	0xffffffff


	//   ....[7]....
        /*0198*/ 	.word	0xffffffff


	//   ....[8]....
        /*019c*/ 	.word	0xffffffff


	//   ....[9]....
        /*01a0*/ 	.word	0xffffffff


	//   ....[10]....
        /*01a4*/ 	.word	0xffffffff


	//   ....[11]....
        /*01a8*/ 	.word	0xffffffff


	//   ....[12]....
        /*01ac*/ 	.word	0xffffffff


	//   ....[13]....
        /*01b0*/ 	.word	0xffffffff


	//   ....[14]....
        /*01b4*/ 	.word	0xffffffff


	//   ....[15]....
        /*01b8*/ 	.word	0xffffffff


	//   ....[16]....
        /*01bc*/ 	.word	0xffffffff


	//   ....[17]....
        /*01c0*/ 	.word	0xffffffff


	//   ....[18]....
        /*01c4*/ 	.word	0xffffffff


	//   ....[19]....
        /*01c8*/ 	.word	0xffffffff


	//   ....[20]....
        /*01cc*/ 	.word	0xffffffff


	//   ....[21]....
        /*01d0*/ 	.word	0xffffffff


	//   ....[22]....
        /*01d4*/ 	.word	0xffffffff


	//   ....[23]....
        /*01d8*/ 	.word	0xffffffff


	//   ....[24]....
        /*01dc*/ 	.word	0xffffffff


	//   ....[25]....
        /*01e0*/ 	.word	0xffffffff


	//   ....[26]....
        /*01e4*/ 	.word	0xffffffff


	//   ....[27]....
        /*01e8*/ 	.word	0xffffffff


	//   ....[28]....
        /*01ec*/ 	.word	0xffffffff


	//   ....[29]....
        /*01f0*/ 	.word	0xffffffff


	//   ....[30]....
        /*01f4*/ 	.word	0xffffffff


	//   ....[31]....
        /*01f8*/ 	.word	0xffffffff


	//   ....[32]....
        /*01fc*/ 	.word	0xffffffff


	//   ....[33]....
        /*0200*/ 	.word	0xffffffff


	//   ....[34]....
        /*0204*/ 	.word	0xffffffff


	//   ....[35]....
        /*0208*/ 	.word	0xffffffff


	//   ....[36]....
        /*020c*/ 	.word	0xffffffff


	//   ....[37]....
        /*0210*/ 	.word	0xffffffff


	//   ....[38]....
        /*0214*/ 	.word	0xffffffff


	//   ....[39]....
        /*0218*/ 	.word	0xffffffff


	//   ....[40]....
        /*021c*/ 	.word	0xffffffff


	//   ....[41]....
        /*0220*/ 	.word	0xffffffff


	//   ....[42]....
        /*0224*/ 	.word	0xffffffff


	//   ....[43]....
        /*0228*/ 	.word	0xffffffff


	//   ....[44]....
        /*022c*/ 	.word	0xffffffff


	//   ....[45]....
        /*0230*/ 	.word	0xffffffff


	//   ....[46]....
        /*0234*/ 	.word	0xffffffff


	//   ....[47]....
        /*0238*/ 	.word	0xffffffff


	//   ....[48]....
        /*023c*/ 	.word	0xffffffff


	//   ....[49]....
        /*0240*/ 	.word	0xffffffff


	//   ....[50]....
        /*0244*/ 	.word	0xffffffff


	//   ....[51]....
        /*0248*/ 	.word	0xffffffff


	//   ....[52]....
        /*024c*/ 	.word	0xffffffff


	//   ....[53]....
        /*0250*/ 	.word	0xffffffff


	//   ....[54]....
        /*0254*/ 	.word	0xffffffff


	//   ....[55]....
        /*0258*/ 	.word	0xffffffff


	//   ....[56]....
        /*025c*/ 	.word	0xffffffff


	//   ....[57]....
        /*0260*/ 	.word	0xffffffff


	//   ....[58]....
        /*0264*/ 	.word	0xffffffff


	//   ....[59]....
        /*0268*/ 	.word	0xffffffff


	//   ....[60]....
        /*026c*/ 	.word	0xffffffff


	//   ....[61]....
        /*0270*/ 	.word	0xffffffff


	//   ....[62]....
        /*0274*/ 	.word	0xffffffff


	//   ....[63]....
        /*0278*/ 	.word	0xffffffff


	//   ....[64]....
        /*027c*/ 	.word	0xffffffff


	//   ....[65]....
        /*0280*/ 	.word	0xffffffff


	//   ....[66]....
        /*0284*/ 	.word	0xffffffff


	//   ....[67]....
        /*0288*/ 	.word	0xffffffff


	//   ....[68]....
        /*028c*/ 	.word	0xffffffff


	//   ....[69]....
        /*0290*/ 	.word	0xffffffff


	//   ....[70]....
        /*0294*/ 	.word	0xffffffff


	//   ....[71]....
        /*0298*/ 	.word	0xffffffff


	//   ....[72]....
        /*029c*/ 	.word	0xffffffff


	//   ....[73]....
        /*02a0*/ 	.word	0xffffffff


	//   ....[74]....
        /*02a4*/ 	.word	0xffffffff


	//   ....[75]....
        /*02a8*/ 	.word	0xffffffff


	//   ....[76]....
        /*02ac*/ 	.word	0xffffffff


	//   ....[77]....
        /*02b0*/ 	.word	0xffffffff


	//   ....[78]....
        /*02b4*/ 	.word	0xffffffff


	//   ....[79]....
        /*02b8*/ 	.word	0xffffffff


	//   ....[80]....
        /*02bc*/ 	.word	0xffffffff


	//   ....[81]....
        /*02c0*/ 	.word	0xffffffff


	//   ....[82]....
        /*02c4*/ 	.word	0xffffffff


	//   ....[83]....
        /*02c8*/ 	.word	0xffffffff


	//   ....[84]....
        /*02cc*/ 	.word	0xffffffff


	//   ....[85]....
        /*02d0*/ 	.word	0xffffffff


	//   ....[86]....
        /*02d4*/ 	.word	0xffffffff


	//   ....[87]....
        /*02d8*/ 	.word	0xffffffff


	//   ....[88]....
        /*02dc*/ 	.word	0xffffffff


	//   ....[89]....
        /*02e0*/ 	.word	0xffffffff


	//   ....[90]....
        /*02e4*/ 	.word	0xffffffff


	//   ....[91]....
        /*02e8*/ 	.word	0xffffffff


	//   ....[92]....
        /*02ec*/ 	.word	0xffffffff


	//   ....[93]....
        /*02f0*/ 	.word	0xffffffff


	//   ....[94]....
        /*02f4*/ 	.word	0xffffffff


	//   ....[95]....
        /*02f8*/ 	.word	0xffffffff


	//   ....[96]....
        /*02fc*/ 	.word	0xffffffff


	//   ....[97]....
        /*0300*/ 	.word	0xffffffff


	//   ....[98]....
        /*0304*/ 	.word	0xffffffff


	//   ....[99]....
        /*0308*/ 	.word	0xffffffff


	//----- nvinfo : EIATTR_COOP_GROUP_INSTR_OFFSETS
	.align		4
.L_30229:
        /*030c*/ 	.byte	0x04, 0x28
        /*030e*/ 	.short	(.L_30231 - .L_30230)


	//   ....[0]....
.L_30230:
        /*0310*/ 	.word	0x00001510


	//   ....[1]....
        /*0314*/ 	.word	0x000015d0


	//   ....[2]....
        /*0318*/ 	.word	0x00001600


	//   ....[3]....
        /*031c*/ 	.word	0x00001620


	//   ....[4]....
        /*0320*/ 	.word	0x00001660


	//   ....[5]....
        /*0324*/ 	.word	0x000016b0


	//   ....[6]....
        /*0328*/ 	.word	0x000016d0


	//   ....[7]....
        /*032c*/ 	.word	0x00001700


	//   ....[8]....
        /*0330*/ 	.word	0x00002550


	//   ....[9]....
        /*0334*/ 	.word	0x00002580


	//   ....[10]....
        /*0338*/ 	.word	0x000025a0


	//   ....[11]....
        /*033c*/ 	.word	0x000025c0


	//   ....[12]....
        /*0340*/ 	.word	0x000025e0


	//   ....[13]....
        /*0344*/ 	.word	0x00002630


	//   ....[14]....
        /*0348*/ 	.word	0x00002650


	//   ....[15]....
        /*034c*/ 	.word	0x00002670


	//   ....[16]....
        /*0350*/ 	.word	0x00005180


	//   ....[17]....
        /*0354*/ 	.word	0x000051c0


	//   ....[18]....
        /*0358*/ 	.word	0x00005200


	//   ....[19]....
        /*035c*/ 	.word	0x00005240


	//   ....[20]....
        /*0360*/ 	.word	0x00005280


	//   ....[21]....
        /*0364*/ 	.word	0x000052b0


	//   ....[22]....
        /*0368*/ 	.word	0x000052e0


	//   ....[23]....
        /*036c*/ 	.word	0x00005310


	//   ....[24]....
        /*0370*/ 	.word	0x00005330


	//   ....[25]....
        /*0374*/ 	.word	0x00005360


	//   ....[26]....
        /*0378*/ 	.word	0x00005380


	//   ....[27]....
        /*037c*/ 	.word	0x000053a0


	//   ....[28]....
        /*0380*/ 	.word	0x000053b0


	//   ....[29]....
        /*0384*/ 	.word	0x000053e0


	//   ....[30]....
        /*0388*/ 	.word	0x00005400


	//   ....[31]....
        /*038c*/ 	.word	0x00005420


	//   ....[32]....
        /*0390*/ 	.word	0x00005440


	//   ....[33]....
        /*0394*/ 	.word	0x00005460


	//   ....[34]....
        /*0398*/ 	.word	0x00005480


	//   ....[35]....
        /*039c*/ 	.word	0x00005490


	//   ....[36]....
        /*03a0*/ 	.word	0x000054b0


	//   ....[37]....
        /*03a4*/ 	.word	0x000054d0


	//   ....[38]....
        /*03a8*/ 	.word	0x000054f0


	//   ....[39]....
        /*03ac*/ 	.word	0x00005510


	//   ....[40]....
        /*03b0*/ 	.word	0x00005530


	//   ....[41]....
        /*03b4*/ 	.word	0x00005550


	//   ....[42]....
        /*03b8*/ 	.word	0x00005570


	//   ....[43]....
        /*03bc*/ 	.word	0x00005590


	//   ....[44]....
        /*03c0*/ 	.word	0x000055b0


	//   ....[45]....
        /*03c4*/ 	.word	0x000055d0


	//   ....[46]....
        /*03c8*/ 	.word	0x000055f0


	//   ....[47]....
        /*03cc*/ 	.word	0x00005610


	//   ....[48]....
        /*03d0*/ 	.word	0x00005630


	//   ....[49]....
        /*03d4*/ 	.word	0x00005650


	//   ....[50]....
        /*03d8*/ 	.word	0x00005670


	//   ....[51]....
        /*03dc*/ 	.word	0x00005690


	//   ....[52]....
        /*03e0*/ 	.word	0x000056c0


	//   ....[53]....
        /*03e4*/ 	.word	0x000056e0


	//   ....[54]....
        /*03e8*/ 	.word	0x00005700


	//   ....[55]....
        /*03ec*/ 	.word	0x00005720


	//   ....[56]....
        /*03f0*/ 	.word	0x00005740


	//   ....[57]....
        /*03f4*/ 	.word	0x00005760


	//   ....[58]....
        /*03f8*/ 	.word	0x00005770


	//   ....[59]....
        /*03fc*/ 	.word	0x00005790


	//   ....[60]....
        /*0400*/ 	.word	0x000057b0


	//   ....[61]....
        /*0404*/ 	.word	0x000057d0


	//   ....[62]....
        /*0408*/ 	.word	0x000057f0


	//   ....[63]....
        /*040c*/ 	.word	0x00005810


	//   ....[64]....
        /*0410*/ 	.word	0x00005830


	//   ....[65]....
        /*0414*/ 	.word	0x00005850


	//   ....[66]....
        /*0418*/ 	.word	0x00005870


	//   ....[67]....
        /*041c*/ 	.word	0x00005890


	//   ....[68]....
        /*0420*/ 	.word	0x000058b0


	//   ....[69]....
        /*0424*/ 	.word	0x000058d0


	//   ....[70]....
        /*0428*/ 	.word	0x000058f0


	//   ....[71]....
        /*042c*/ 	.word	0x00005910


	//   ....[72]....
        /*0430*/ 	.word	0x00005930


	//   ....[73]....
        /*0434*/ 	.word	0x00005960


	//   ....[74]....
        /*0438*/ 	.word	0x00005980


	//   ....[75]....
        /*043c*/ 	.word	0x000059a0


	//   ....[76]....
        /*0440*/ 	.word	0x000059c0


	//   ....[77]....
        /*0444*/ 	.word	0x000059e0


	//   ....[78]....
        /*0448*/ 	.word	0x00005a00


	//   ....[79]....
        /*044c*/ 	.word	0x00005a10


	//   ....[80]....
        /*0450*/ 	.word	0x00005a30


	//   ....[81]....
        /*0454*/ 	.word	0x00005a50


	//   ....[82]....
        /*0458*/ 	.word	0x00005a70


	//   ....[83]....
        /*045c*/ 	.word	0x00005a90


	//   ....[84]....
        /*0460*/ 	.word	0x00005ab0


	//   ....[85]....
        /*0464*/ 	.word	0x00005ad0


	//   ....[86]....
        /*0468*/ 	.word	0x00005af0


	//   ....[87]....
        /*046c*/ 	.word	0x00005b10


	//   ....[88]....
        /*0470*/ 	.word	0x00005b30


	//   ....[89]....
        /*0474*/ 	.word	0x00005b50


	//   ....[90]....
        /*0478*/ 	.word	0x00005b70


	//   ....[91]....
        /*047c*/ 	.word	0x00005b90


	//   ....[92]....
        /*0480*/ 	.word	0x00005bb0


	//   ....[93]....
        /*0484*/ 	.word	0x00005bd0


	//   ....[94]....
        /*0488*/ 	.word	0x00005bf0


	//   ....[95]....
        /*048c*/ 	.word	0x00005c10


	//   ....[96]....
        /*0490*/ 	.word	0x00005c30


	//   ....[97]....
        /*0494*/ 	.word	0x00005c50


	//   ....[98]....
        /*0498*/ 	.word	0x00005c70


	//   ....[99]....
        /*049c*/ 	.word	0x00005c90


	//----- nvinfo : EIATTR_VRC_CTA_INIT_COUNT
	.align		4
.L_30231:
        /*04a0*/ 	.byte	0x02, 0x4a
	.zero		1
	.zero		1


	//----- nvinfo : EIATTR_EXIT_INSTR_OFFSETS
	.align		4
        /*04a4*/ 	.byte	0x04, 0x1c
        /*04a6*/ 	.short	(.L_30233 - .L_30232)


	//   ....[0]....
.L_30232:
        /*04a8*/ 	.word	0x000000d0


	//   ....[1]....
        /*04ac*/ 	.word	0x00006890


	//   ....[2]....
        /*04b0*/ 	.word	0x000068c0


	//   ....[3]....
        /*04b4*/ 	.word	0x00006b20


	//----- nvinfo : EIATTR_CRS_STACK_SIZE
	.align		4
.L_30233:
        /*04b8*/ 	.byte	0x04, 0x1e
        /*04ba*/ 	.short	(.L_30235 - .L_30234)
.L_30234:
        /*04bc*/ 	.word	0x00000000


	//----- nvinfo : EIATTR_CBANK_PARAM_SIZE
	.align		4
.L_30235:
        /*04c0*/ 	.byte	0x03, 0x19
        /*04c2*/ 	.short	0x008c


	//----- nvinfo : EIATTR_PARAM_CBANK
	.align		4
        /*04c4*/ 	.byte	0x04, 0x0a
        /*04c6*/ 	.short	(.L_30237 - .L_30236)
	.align		4
.L_30236:
        /*04c8*/ 	.word	index@(.nv.constant0._ZN4vllm25paged_attention_v2_kernelIffLi112ELi32ELi128ELNS_18Fp8KVCacheDataTypeE0ELb0ELi512EEEvPfS2_PT_PKS3_PKT0_S9_ifPKiSB_iPKfiiiSD_SD_iiiii)
        /*04cc*/ 	.short	0x0380
        /*04ce*/ 	.short	0x008c


	//----- nvinfo : EIATTR_SW_WAR
	.align		4
.L_30237:
        /*04d0*/ 	.byte	0x04, 0x36
        /*04d2*/ 	.short	(.L_30239 - .L_30238)
.L_30238:
        /*04d4*/ 	.word	0x00000008
.L_30239:


//--------------------- .nv.info._ZN4vllm25paged_attention_v2_kernelIffLi96ELi32ELi128ELNS_18Fp8KVCacheDataTypeE0ELb0ELi512EEEvPfS2_PT_PKS3_PKT0_S9_ifPKiSB_iPKfiiiSD_SD_iiiii --------------------------
	.section	.nv.info._ZN4vllm25paged_attention_v2_kernelIffLi96ELi32ELi128ELNS_18Fp8KVCacheDataTypeE0ELb0ELi512EEEvPfS2_PT_PKS3_PKT0_S9_ifPKiSB_iPKfiiiSD_SD_iiiii,"",@"SHT_CUDA_INFO"
	.sectionflags	@""
	.align	4


	//----- nvinfo : EIATTR_CUDA_API_VERSION
	.align		4
        /*0000*/ 	.byte	0x04, 0x37
        /*0002*/ 	.short	(.L_30241 - .L_30240)
.L_30240:
        /*0004*/ 	.word	0x00000082


	//----- nvinfo : EIATTR_KPARAM_INFO
	.align		4
.L_30241:
        /*0008*/ 	.byte	0x04, 0x17
        /*000a*/ 	.short	(.L_30243 - .L_30242)
.L_30242:
        /*000c*/ 	.word	0x00000000
        /*0010*/ 	.short	0x0015
        /*0012*/ 	.short	0x0088
        /*0014*/ 	.byte	0x00, 0xf0, 0x11, 0x00


	//----- nvinfo : EIATTR_KPARAM_INFO
	.align		4
.L_30243:
        /*0018*/ 	.byte	0x04, 0x17
        /*001a*/ 	.short	(.L_30245 - .L_30244)
.L_30244:
        /*001c*/ 	.word	0x00000000
        /*0020*/ 	.short	0x0014
        /*0022*/ 	.short	0x0084
        /*0024*/ 	.byte	0x00, 0xf0, 0x11, 0x00


	//----- nvinfo : EIATTR_KPARAM_INFO
	.align		4
.L_30245:
        /*0028*/ 	.byte	0x04, 0x17
        /*002a*/ 	.short	(.L_30247 - .L_30246)
.L_30246:
        /*002c*/ 	.word	0x00000000
        /*0030*/ 	.short	0x0013
        /*0032*/ 	.short	0x0080
        /*0034*/ 	.byte	0x00, 0xf0, 0x11, 0x00


	//----- nvinfo : EIATTR_KPARAM_INFO
	.align		4
.L_30247:
        /*0038*/ 	.byte	0x04, 0x17
        /*003a*/ 	.short	(.L_30249 - .L_30248)
.L_30248:
        /*003c*/ 	.word	0x00000000
        /*0040*/ 	.short	0x0012
        /*0042*/ 	.short	0x007c
        /*0044*/ 	.byte	0x00, 0xf0, 0x11, 0x00


	//----- nvinfo : EIATTR_KPARAM_INFO
	.align		4
.L_30249:
        /*0048*/ 	.byte	0x04, 0x17
        /*004a*/ 	.short	(.L_30251 - .L_30250)
.L_30250:
        /*004c*/ 	.word	0x00000000
        /*0050*/ 	.short	0x0011
        /*0052*/ 	.short	0x0078
        /*0054*/ 	.byte	0x00, 0xf0, 0x11, 0x00


	//----- nvinfo : EIATTR_KPARAM_INFO
	.align		4
.L_30251:
        /*0058*/ 	.byte	0x04, 0x17
        /*005a*/ 	.short	(.L_30253 - .L_30252)
.L_30252:
        /*005c*/ 	.word	0x00000000
        /*0060*/ 	.short	0x0010
        /*0062*/ 	.short	0x0070
        /*0064*/ 	.byte	0x00, 0xf5, 0x21, 0x00


	//----- nvinfo : EIATTR_KPARAM_INFO
	.align		4
.L_30253:
        /*0068*/ 	.byte	0x04, 0x17
        /*006a*/ 	.short	(.L_30255 - .L_30254)
.L_30254:
        /*006c*/ 	.word	0x00000000
        /*0070*/ 	.short	0x000f
        /*0072*/ 	.short	0x0068
        /*0074*/ 	.byte	0x00, 0xf5, 0x21, 0x00


	//----- nvinfo : EIATTR_KPARAM_INFO
	.align		4
.L_30255:
        /*0078*/ 	.byte	0x04, 0x17
        /*007a*/ 	.short	(.L_30257 - .L_30256)
.L_30256:
        /*007c*/ 	.word	0x00000000
        /*0080*/ 	.short	0x000e
        /*0082*/ 	.short	0x0060
        /*0084*/ 	.byte	0x00, 0xf0, 0x11, 0x00


	//----- nvinfo : EIATTR_KPARAM_INFO
	.align		4
.L_30257:
        /*0088*/ 	.byte	0x04, 0x17
        /*008a*/ 	.short	(.L_30259 - .L_30258)
.L_30258:
        /*008c*/ 	.word	0x00000000
        /*0090*/ 	.short	0x000d
        /*0092*/ 	.short	0x005c
        /*0094*/ 	.byte	0x00, 0xf0, 0x11, 0x00


	//----- nvinfo : EIATTR_KPARAM_INFO
	.align		4
.L_30259:
        /*0098*/ 	.byte	0x04, 0x17
        /*009a*/ 	.short	(.L_30261 - .L_30260)
.L_30260:
        /*009c*/ 	.word	0x00000000
        /*00a0*/ 	.short	0x000c
        /*00a2*/ 	.short	0x0058
        /*00a4*/ 	.byte	0x00, 0xf0, 0x11, 0x00


	//----- nvinfo : EIATTR_KPARAM_INFO
	.align		4
.L_30261:
        /*00a8*/ 	.byte	0x04, 0x17
        /*00aa*/ 	.short	(.L_30263 - .L_30262)
.L_30262:
        /*00ac*/ 	.word	0x00000000
        /*00b0*/ 	.short	0x000b
        /*00b2*/ 	.short	0x0050
        /*00b4*/ 	.byte	0x00, 0xf5, 0x21, 0x00


	//----- nvinfo : EIATTR_KPARAM_INFO
	.align		4
.L_30263:
        /*00b8*/ 	.byte	0x04, 0x17
        /*00ba*/ 	.short	(.L_30265 - .L_30264)
.L_30264:
        /*00bc*/ 	.word	0x00000000
        /*00c0*/ 	.short	0x000a
        /*00c2*/ 	.short	0x0048
        /*00c4*/ 	.byte	0x00, 0xf0, 0x11, 0x00


	//----- nvinfo : EIATTR_KPARAM_INFO
	.align		4
.L_30265:
        /*00c8*/ 	.byte	0x04, 0x17
        /*00ca*/ 	.short	(.L_30267 - .L_30266)
.L_30266:
        /*00cc*/ 	.word	0x00000000
        /*00d0*/ 	.short	0x0009
        /*00d2*/ 	.short	0x0040
        /*00d4*/ 	.byte	0x00, 0xf5, 0x21, 0x00


	//----- nvinfo : EIATTR_KPARAM_INFO
	.align		4
.L_30267:
        /*00d8*/ 	.byte	0x04, 0x17
        /*00da*/ 	.short	(.L_30269 - .L_30268)
.L_30268:
        /*00dc*/ 	.word	0x00000000
        /*00e0*/ 	.short	0x0008
        /*00e2*/ 	.short	0x0038
        /*00e4*/ 	.byte	0x00, 0xf5, 0x21, 0x00


	//----- nvinfo : EIATTR_KPARAM_INFO
	.align		4
.L_30269:
        /*00e8*/ 	.byte	0x04, 0x17
        /*00ea*/ 	.short	(.L_30271 - .L_30270)
.L_30270:
        /*00ec*/ 	.word	0x00000000
        /*00f0*/ 	.short	0x0007
        /*00f2*/ 	.short	0x0034
        /*00f4*/ 	.byte	0x00, 0xf0, 0x11, 0x00


	//----- nvinfo : EIATTR_KPARAM_INFO
	.align		4
.L_30271:
        /*00f8*/ 	.byte	0x04, 0x17
        /*00fa*/ 	.short	(.L_30273 - .L_30272)
.L_30272:
        /*00fc*/ 	.word	0x00000000
        /*0100*/ 	.short	0x0006
        /*0102*/ 	.short	0x0030
        /*0104*/ 	.byte	0x00, 0xf0, 0x11, 0x00


	//----- nvinfo : EIATTR_KPARAM_INFO
	.align		4
.L_30273:
        /*0108*/ 	.byte	0x04, 0x17
        /*010a*/ 	.short	(.L_30275 - .L_30274)
.L_30274:
        /*010c*/ 	.word	0x00000000
        /*0110*/ 	.short	0x0005
        /*0112*/ 	.short	0x0028
        /*0114*/ 	.byte	0x00, 0xf5, 0x21, 0x00


	//----- nvinfo : EIATTR_KPARAM_INFO
	.align		4
.L_30275:
        /*0118*/ 	.byte	0x04, 0x17
        /*011a*/ 	.short	(.L_30277 - .L_30276)
.L_30276:
        /*011c*/ 	.word	0x00000000
        /*0120*/ 	.short	0x0004
        /*0122*/ 	.short	0x0020
        /*0124*/ 	.byte	0x00, 0xf5, 0x21, 0x00


	//----- nvinfo : EIATTR_KPARAM_INFO
	.align		4
.L_30277:
        /*0128*/ 	.byte	0x04, 0x17
        /*012a*/ 	.short	(.L_30279 - .L_30278)
.L_30278:
        /*012c*/ 	.word	0x00000000
        /*0130*/ 	.short	0x0003
        /*0132*/ 	.short	0x0018
        /*0134*/ 	.byte	0x00, 0xf5, 0x21, 0x00


	//----- nvinfo : EIATTR_KPARAM_INFO
	.align		4
.L_30279:
        /*0138*/ 	.byte	0x04, 0x17
        /*013a*/ 	.short	(.L_30281 - .L_30280)
.L_30280:
        /*013c*/ 	.word	0x00000000
        /*0140*/ 	.short	0x0002
        /*0142*/ 	.short	0x0010
        /*0144*/ 	.byte	0x00, 0xf5, 0x21, 0x00


	//----- nvinfo : EIATTR_KPARAM_INFO
	.align		4
.L_30281:
        /*0148*/ 	.byte	0x04, 0x17
        /*014a*/ 	.short	(.L_30283 - .L_30282)
.L_30282:
        /*014c*/ 	.word	0x00000000
        /*0150*/ 	.short	0x0001
        /*0152*/ 	.short	0x0008
        /*0154*/ 	.byte	0x00, 0xf5, 0x21, 0x00


	//----- nvinfo : EIATTR_KPARAM_INFO
	.align		4
.L_30283:
        /*0158*/ 	.byte	0x04, 0x17
        /*015a*/ 	.short	(.L_30285 - .L_30284)
.L_30284:
        /*015c*/ 	.word	0x00000000
        /*0160*/ 	.short	0x0000
        /*0162*/ 	.short	0x0000
        /*0164*/ 	.byte	0x00, 0xf5, 0x21, 0x00


	//----- nvinfo : EIATTR_SPARSE_MMA_MASK
	.align		4
.L_30285:
        /*0168*/ 	.byte	0x03, 0x50
        /*016a*/ 	.short	0x0000


	//----- nvinfo : EIATTR_MAXREG_COUNT
	.align		4
        /*016c*/ 	.byte	0x03, 0x1b
        /*016e*/ 	.short	0x00ff


	//----- nvinfo : EIATTR_NUM_BARRIERS
	.align		4
        /*0170*/ 	.byte	0x02, 0x4c
        /*0172*/ 	.byte	0x01
	.zero		1


	//----- nvinfo : EIATTR_MERCURY_ISA_VERSION
	.align		4
        /*0174*/ 	.byte	0x03, 0x5f
        /*0176*/ 	.short	0x0101


	//----- nvinfo : EIATTR_COOP_GROUP_MASK_REGIDS
	.align		4
        /*0178*/ 	.byte	0x04, 0x29
        /*017a*/ 	.short	(.L_30287 - .L_30286)


	//   ....[0]....
.L_30286:
        /*017c*/ 	.word	0xffffffff


	//   ....[1]....
        /*0180*/ 	.word	0xffffffff


	//   ....[2]....
        /*0184*/ 	.word	0xffffffff


	//   ....[3]....
        /*0188*/ 	.word	0xffffffff


	//   ....[4]....
        /*018c*/ 	.word	0xffffffff


	//   ....[5]....
        /*0190*/ 	.word	0xffffffff


	//   ....[6]....
        /*0194*/ 	.word	0xffffffff


	//   ....[7]....
        /*0198*/ 	.word	0xffffffff


	//   ....[8]....
        /*019c*/ 	.word	0xffffffff


	//   ....[9]....
        /*01a0*/ 	.word	0xffffffff


	//   ....[10]....
        /*01a4*/ 	.word	0xffffffff


	//   ....[11]....
        /*01a8*/ 	.word	0xffffffff


	//   ....[12]....
        /*01ac*/ 	.word	0xffffffff


	//   ....[13]....
        /*01b0*/ 	.word	0xffffffff


	//   ....[14]....
        /*01b4*/ 	.word	0xffffffff


	//   ....[15]....
        /*01b8*/ 	.word	0xffffffff


	//   ....[16]....
        /*01bc*/ 	.word	0xffffffff


	//   ....[17]....
        /*01c0*/ 	.word	0xffffffff


	//   ....[18]....
        /*01c4*/ 	.word	0xffffffff


	//   ....[19]....
        /*01c8*/ 	.word	0xffffffff


	//   ....[20]....
        /*01cc*/ 	.word	0xffffffff


	//   ....[21]....
        /*01d0*/ 	.word	0xffffffff


	//   ....[22]....
        /*01d4*/ 	.word	0xffffffff


	//   ....[23]....
        /*01d8*/ 	.word	0xffffffff


	//   ....[24]....
        /*01dc*/ 	.word	0xffffffff


	//   ....[25]....
        /*01e0*/ 	.word	0xffffffff


	//   ....[26]....
        /*01e4*/ 	.word	0xffffffff


	//   ....[27]....
        /*01e8*/ 	.word	0xffffffff


	//   ....[28]....
        /*01ec*/ 	.word	0xffffffff


	//   ....[29]....
        /*01f0*/ 	.word	0xffffffff


	//   ....[30]....
        /*01f4*/ 	.word	0xffffffff


	//   ....[31]....
        /*01f8*/ 	.word	0xffffffff


	//   ....[32]....
        /*01fc*/ 	.word	0xffffffff


	//   ....[33]....
        /*0200*/ 	.word	0xffffffff


	//   ....[34]....
        /*0204*/ 	.word	0xffffffff


	//   ....[35]....
        /*0208*/ 	.word	0xffffffff


	//   ....[36]....
        /*020c*/ 	.word	0xffffffff


	//   ....[37]....
        /*0210*/ 	.word	0xffffffff


	//   ....[38]....
        /*0214*/ 	.word	0xffffffff


	//   ....[39]....
        /*0218*/ 	.word	0xffffffff


	//   ....[40]....
        /*021c*/ 	.word	0xffffffff


	//   ....[41]....
        /*0220*/ 	.word	0xffffffff


	//   ....[42]....
        /*0224*/ 	.word	0xffffffff


	//   ....[43]....
        /*0228*/ 	.word	0xffffffff


	//   ....[44]....
        /*022c*/ 	.word	0xffffffff


	//   ....[45]....
        /*0230*/ 	.word	0xffffffff


	//   ....[46]....
        /*0234*/ 	.word	0xffffffff


	//   ....[47]....
        /*0238*/ 	.word	0xffffffff


	//   ....[48]....
        /*023c*/ 	.word	0xffffffff


	//   ....[49]....
        /*0240*/ 	.word	0xffffffff


	//   ....[50]....
        /*0244*/ 	.word	0xffffffff


	//   ....[51]....
        /*0248*/ 	.word	0xffffffff


	//   ....[52]....
        /*024c*/ 	.word	0xffffffff


	//   ....[53]....
        /*0250*/ 	.word	0xffffffff


	//   ....[54]....
        /*0254*/ 	.word	0xffffffff


	//   ....[55]....
        /*0258*/ 	.word	0xffffffff


	//   ....[56]....
        /*025c*/ 	.word	0xffffffff


	//   ....[57]....
        /*0260*/ 	.word	0xffffffff


	//   ....[58]....
        /*0264*/ 	.word	0xffffffff


	//   ....[59]....
        /*0268*/ 	.word	0xffffffff


	//   ....[60]....
        /*026c*/ 	.word	0xffffffff


	//   ....[61]....
        /*0270*/ 	.word	0xffffffff


	//   ....[62]....
        /*0274*/ 	.word	0xffffffff


	//   ....[63]....
        /*0278*/ 	.word	0xffffffff


	//   ....[64]....
        /*027c*/ 	.word	0xffffffff


	//   ....[65]....
        /*0280*/ 	.word	0xffffffff


	//   ....[66]....
        /*0284*/ 	.word	0xffffffff


	//   ....[67]....
        /*0288*/ 	.word	0xffffffff


	//   ....[68]....
        /*028c*/ 	.word	0xffffffff


	//   ....[69]....
        /*0290*/ 	.word	0xffffffff


	//   ....[70]....
        /*0294*/ 	.word	0xffffffff


	//   ....[71]....
        /*0298*/ 	.word	0xffffffff


	//   ....[72]....
        /*029c*/ 	.word	0xffffffff


	//   ....[73]....
        /*02a0*/ 	.word	0xffffffff


	//   ....[74]....
        /*02a4*/ 	.word	0xffffffff


	//   ....[75]....
        /*02a8*/ 	.word	0xffffffff


	//   ....[76]....
        /*02ac*/ 	.word	0xffffffff


	//   ....[77]....
        /*02b0*/ 	.word	0xffffffff


	//   ....[78]....
        /*02b4*/ 	.word	0xffffffff


	//   ....[79]....
        /*02b8*/ 	.word	0xffffffff


	//   ....[80]....
        /*02bc*/ 	.word	0xffffffff


	//   ....[81]....
        /*02c0*/ 	.word	0xffffffff


	//   ....[82]....
        /*02c4*/ 	.word	0xffffffff


	//   ....[83]....
        /*02c8*/ 	.word	0xffffffff


	//   ....[84]....
        /*02cc*/ 	.word	0xffffffff


	//   ....[85]....
        /*02d0*/ 	.word	0xffffffff


	//   ....[86]....
        /*02d4*/ 	.word	0xffffffff


	//   ....[87]....
        /*02d8*/ 	.word	0xffffffff


	//----- nvinfo : EIATTR_COOP_GROUP_INSTR_OFFSETS
	.align		4
.L_30287:
        /*02dc*/ 	.byte	0x04, 0x28
        /*02de*/ 	.short	(.L_30289 - .L_30288)


	//   ....[0]....
.L_30288:
        /*02e0*/ 	.word	0x000012a0


	//   ....[1]....
        /*02e4*/ 	.word	0x00001330


	//   ....[2]....
        /*02e8*/ 	.word	0x00001380


	//   ....[3]....
        /*02ec*/ 	.word	0x000013b0


	//   ....[4]....
        /*02f0*/ 	.word	0x000013e0


	//   ....[5]....
        /*02f4*/ 	.word	0x00001490


	//   ....[6]....
        /*02f8*/ 	.word	0x000014c0


	//   ....[7]....
        /*02fc*/ 	.word	0x000014e0


	//   ....[8]....
        /*0300*/ 	.word	0x00002320


	//   ....[9]....
        /*0304*/ 	.word	0x00002360


	//   ....[10]....
        /*0308*/ 	.word	0x00002380


	//   ....[11]....
        /*030c*/ 	.word	0x000023a0


	//   ....[12]....
        /*0310*/ 	.word	0x000023c0


	//   ....[13]....
        /*0314*/ 	.word	0x00002410


	//   ....[14]....
        /*0318*/ 	.word	0x00002430


	//   ....[15]....
        /*031c*/ 	.word	0x00002450


	//   ....[16]....
        /*0320*/ 	.word	0x00004910


	//   ....[17]....
        /*0324*/ 	.word	0x00004950


	//   ....[18]....
        /*0328*/ 	.word	0x00004990


	//   ....[19]....
        /*032c*/ 	.word	0x000049d0


	//   ....[20]....
        /*0330*/ 	.word	0x00004a00


	//   ....[21]....
        /*0334*/ 	.word	0x00004a30


	//   ....[22]....
        /*0338*/ 	.word	0x00004a60


	//   ....[23]....
        /*033c*/ 	.word	0x00004a90


	//   ....[24]....
        /*0340*/ 	.word	0x00004ab0


	//   ....[25]....
        /*0344*/ 	.word	0x00004ad0


	//   ....[26]....
        /*0348*/ 	.word	0x00004af0


	//   ....[27]....
        /*034c*/ 	.word	0x00004b10


	//   ....[28]....
        /*0350*/ 	.word	0x00004b20


	//   ....[29]....
        /*0354*/ 	.word	0x00004b40


	//   ....[30]....
        /*0358*/ 	.word	0x00004b60


	//   ....[31]....
        /*035c*/ 	.word	0x00004b80


	//   ....[32]....
        /*0360*/ 	.word	0x00004ba0


	//   ....[33]....
        /*0364*/ 	.word	0x00004bc0


	//   ....[34]....
        /*0368*/ 	.word	0x00004be0


	//   ....[35]....
        /*036c*/ 	.word	0x00004c00


	//   ....[36]....
        /*0370*/ 	.word	0x00004c20


	//   ....[37]....
        /*0374*/ 	.word	0x00004c40


	//   ....[38]....
        /*0378*/ 	.word	0x00004c60


	//   ....[39]....
        /*037c*/ 	.word	0x00004c80


	//   ....[40]....
        /*0380*/ 	.word	0x00004ca0


	//   ....[41]....
        /*0384*/ 	.word	0x00004cc0


	//   ....[42]....
        /*0388*/ 	.word	0x00004cf0


	//   ....[43]....
        /*038c*/ 	.word	0x00004d10


	//   ....[44]....
        /*0390*/ 	.word	0x00004d30


	//   ....[45]....
        /*0394*/ 	.word	0x00004d50


	//   ....[46]....
        /*0398*/ 	.word	0x00004d70


	//   ....[47]....
        /*039c*/ 	.word	0x00004d90


	//   ....[48]....
        /*03a0*/ 	.word	0x00004da0


	//   ....[49]....
        /*03a4*/ 	.word	0x00004dc0


	//   ....[50]....
        /*03a8*/ 	.word	0x00004de0


	//   ....[51]....
        /*03ac*/ 	.word	0x00004e00


	//   ....[52]....
        /*03b0*/ 	.word	0x00004e20


	//   ....[53]....
        /*03b4*/ 	.word	0x00004e40


	//   ....[54]....
        /*03b8*/ 	.word	0x00004e60


	//   ....[55]....
        /*03bc*/ 	.word	0x00004e80


	//   ....[56]....
        /*03c0*/ 	.word	0x00004ea0


	//   ....[57]....
        /*03c4*/ 	.word	0x00004ec0


	//   ....[58]....
        /*03c8*/ 	.word	0x00004ee0


	//   ....[59]....
        /*03cc*/ 	.word	0x00004f00


	//   ....[60]....
        /*03d0*/ 	.word	0x00004f20


	//   ....[61]....
        /*03d4*/ 	.word	0x00004f40


	//   ....[62]....
        /*03d8*/ 	.word	0x00004f60


	//   ....[63]....
        /*03dc*/ 	.word	0x00004f80


	//   ....[64]....
        /*03e0*/ 	.word	0x00004fa0


	//   ....[65]....
        /*03e4*/ 	.word	0x00004fd0


	//   ....[66]....
        /*03e8*/ 	.word	0x00004ff0


	//   ....[67]....
        /*03ec*/ 	.word	0x00005010


	//   ....[68]....
        /*03f0*/ 	.word	0x00005030


	//   ....[69]....
        /*03f4*/ 	.word	0x00005050


	//   ....[70]....
        /*03f8*/ 	.word	0x00005070


	//   ....[71]....
        /*03fc*/ 	.word	0x00005090


	//   ....[72]....
        /*0400*/ 	.word	0x000050b0


	//   ....[73]....
        /*0404*/ 	.word	0x000050d0


	//   ....[74]....
        /*0408*/ 	.word	0x000050f0


	//   ....[75]....
        /*040c*/ 	.word	0x00005110


	//   ....[76]....
        /*0410*/ 	.word	0x00005130


	//   ....[77]....
        /*0414*/ 	.word	0x00005150


	//   ....[78]....
        /*0418*/ 	.word	0x00005170


	//   ....[79]....
        /*041c*/ 	.word	0x00005190


	//   ....[80]....
        /*0420*/ 	.word	0x000051b0


	//   ....[81]....
        /*0424*/ 	.word	0x000051d0


	//   ....[82]....
        /*0428*/ 	.word	0x000051f0


	//   ....[83]....
        /*042c*/ 	.word	0x00005210


	//   ....[84]....
        /*0430*/ 	.word	0x00005230


	//   ....[85]....
        /*0434*/ 	.word	0x00005250


	//   ....[86]....
        /*0438*/ 	.word	0x00005270


	//   ....[87]....
        /*043c*/ 	.word	0x00005290


	//----- nvinfo : EIATTR_VRC_CTA_INIT_COUNT
	.align		4
.L_30289:
        /*0440*/ 	.byte	0x02, 0x4a
	.zero		1
	.zero		1


	//----- nvinfo : EIATTR_EXIT_INSTR_OFFSETS
	.align		4
        /*0444*/ 	.byte	0x04, 0x1c
        /*0446*/ 	.short	(.L_30291 - .L_30290)


	//   ....[0]....
.L_30290:
        /*0448*/ 	.word	0x00000090


	//   ....[1]....
        /*044c*/ 	.word	0x00005d10


	//   ....[2]....
        /*0450*/ 	.word	0x00005d40


	//   ....[3]....
        /*0454*/ 	.word	0x00005f50


	//----- nvinfo : EIATTR_CRS_STACK_SIZE
	.align		4
.L_30291:
        /*0458*/ 	.byte	0x04, 0x1e
        /*045a*/ 	.short	(.L_30293 - .L_30292)
.L_30292:
        /*045c*/ 	.word	0x00000000


	//----- nvinfo : EIATTR_CBANK_PARAM_SIZE
	.align		4
.L_30293:
        /*0460*/ 	.byte	0x03, 0x19
        /*0462*/ 	.short	0x008c


	//----- nvinfo : EIATTR_PARAM_CBANK
	.align		4
        /*0464*/ 	.byte	0x04, 0x0a
        /*0466*/ 	.short	(.L_30295 - .L_30294)
	.align		4
.L_30294:
        /*0468*/ 	.word	index@(.nv.constant0._ZN4vllm25paged_attention_v2_kernelIffLi96ELi32ELi128ELNS_18Fp8KVCacheDataTypeE0ELb0ELi512EEEvPfS2_PT_PKS3_PKT0_S9_ifPKiSB_iPKfiiiSD_SD_iiiii)
        /*046c*/ 	.short	0x0380
        /*046e*/ 	.short	0x008c


	//----- nvinfo : EIATTR_SW_WAR
	.align		4
.L_30295:
        /*0470*/ 	.byte	0x04, 0x36
        /*0472*/ 	.short	(.L_30297 - .L_30296)
.L_30296:
        /*0474*/ 	.word	0x00000008
.L_30297:


//--------------------- .nv.info._ZN4vllm25paged_attention_v2_kernelIffLi80ELi32ELi128ELNS_18Fp8KVCacheDataTypeE0ELb0ELi512EEEvPfS2_PT_PKS3_PKT0_S9_ifPKiSB_iPKfiiiSD_SD_iiiii --------------------------
	.section	.nv.info._ZN4vllm25paged_attention_v2_kernelIffLi80ELi32ELi128ELNS_18Fp8KVCacheDataTypeE0ELb0ELi512EEEvPfS2_PT_PKS3_PKT0_S9_ifPKiSB_iPKfiiiSD_SD_iiiii,"",@"SHT_CUDA_INFO"
	.sectionflags	@""
	.align	4


	//----- nvinfo : EIATTR_CUDA_API_VERSION
	.align		4
        /*0000*/ 	.byte	0x04, 0x37
        /*0002*/ 	.short	(.L_30299 - .L_30298)
.L_30298:
        /*0004*/ 	.word	0x00000082


	//----- nvinfo : EIATTR_KPARAM_INFO
	.align		4
.L_30299:
        /*0008*/ 	.byte	0x04, 0x17
        /*000a*/ 	.short	(.L_30301 - .L_30300)
.L_30300:
        /*000c*/ 	.word	0x00000000
        /*0010*/ 	.short	0x0015
        /*0012*/ 	.short	0x0088
        /*0014*/ 	.byte	0x00, 0xf0, 0x11, 0x00


	//----- nvinfo : EIATTR_KPARAM_INFO
	.align		4
.L_30301:
        /*0018*/ 	.byte	0x04, 0x17
        /*001a*/ 	.short	(.L_30303 - .L_30302)
.L_30302:
        /*001c*/ 	.word	0x00000000
        /*0020*/ 	.short	0x0014
        /*0022*/ 	.short	0x0084
        /*0024*/ 	.byte	0x00, 0xf0, 0x11, 0x00


	//----- nvinfo : EIATTR_KPARAM_INFO
	.align		4
.L_30303:
        /*0028*/ 	.byte	0x04, 0x17
        /*002a*/ 	.short	(.L_30305 - .L_30304)
.L_30304:
        /*002c*/ 	.word	0x00000000
        /*0030*/ 	.short	0x0013
        /*0032*/ 	.short	0x0080
        /*0034*/ 	.byte	0x00, 0xf0, 0x11, 0x00


	//----- nvinfo : EIATTR_KPARAM_INFO
	.align		4
.L_30305:
        /*0038*/ 	.byte	0x04, 0x17
        /*003a*/ 	.short	(.L_30307 - .L_30306)
.L_30306:
        /*003c*/ 	.word	0x00000000
        /*0040*/ 	.short	0x0012
        /*0042*/ 	.short	0x007c
        /*0044*/ 	.byte	0x00, 0xf0, 0x11, 0x00


	//----- nvinfo : EIATTR_KPARAM_INFO
	.align		4
.L_30307:
        /*0048*/ 	.byte	0x04, 0x17
        /*004a*/ 	.short	(.L_30309 - .L_30308)
.L_30308:
        /*004c*/ 	.word	0x00000000
        /*0050*/ 	.short	0x0011
        /*0052*/ 	.short	0x0078
        /*0054*/ 	.byte	0x00, 0xf0, 0x11, 0x00


	//----- nvinfo : EIATTR_KPARAM_INFO
	.align		4
.L_30309:
        /*0058*/ 	.byte	0x04, 0x17
        /*005a*/ 	.short	(.L_30311 - .L_30310)
.L_30310:
        /*005c*/ 	.word	0x00000000
        /*0060*/ 	.short	0x0010
        /*0062*/ 	.short	0x0070
        /*0064*/ 	.byte	0x00, 0xf5, 0x21, 0x00


	//----- nvinfo : EIATTR_KPARAM_INFO
	.align		4
.L_30311:
        /*0068*/ 	.byte	0x04, 0x17
        /*006a*/ 	.short	(.L_30313 - .L_30312)
.L_30312:
        /*006c*/ 	.word	0x00000000
        /*0070*/ 	.short	0x000f
        /*0072*/ 	.short	0x0068
        /*0074*/ 	.byte	0x00, 0xf5, 0x21, 0x00


	//----- nvinfo : EIATTR_KPARAM_INFO
	.align		4
.L_30313:
        /*0078*/ 	.byte	0x04, 0x17
        /*007a*/ 	.short	(.L_30315 - .L_30314)
.L_30314:
        /*007c*/ 	.word	0x00000000
        /*0080*/ 	.short	0x000e
        /*0082*/ 	.short	0x0060
        /*0084*/ 	.byte	0x00, 0xf0, 0x11, 0x00


	//----- nvinfo : EIATTR_KPARAM_INFO
	.align		4
.L_30315:
        /*0088*/ 	.byte	0x04, 0x17
        /*008a*/ 	.short	(.L_30317 - .L_30316)
.L_30316:
        /*008c*/ 	.word	0x00000000
        /*0090*/ 	.short	0x000d
        /*0092*/ 	.short	0x005c
        /*0094*/ 	.byte	0x00, 0xf0, 0x11, 0x00


	//----- nvinfo : EIATTR_KPARAM_INFO
	.align		4
.L_30317:
        /*0098*/ 	.byte	0x04, 0x17
        /*009a*/ 	.short	(.L_30319 - .L_30318)
.L_30318:
        /*009c*/ 	.word	0x00000000
        /*00a0*/ 	.short	0x000c
        /*00a2*/ 	.short	0x0058
        /*00a4*/ 	.byte	0x00, 0xf0, 0x11, 0x00


	//----- nvinfo : EIATTR_KPARAM_INFO
	.align		4
.L_30319:
        /*00a8*/ 	.byte	0x04, 0x17
        /*00aa*/ 	.short	(.L_30321 - .L_30320)
.L_30320:
        /*00ac*/ 	.word	0x00000000
        /*00b0*/ 	.short	0x000b
        /*00b2*/ 	.short	0x0050
        /*00b4*/ 	.byte	0x00, 0xf5, 0x21, 0x00


	//----- nvinfo : EIATTR_KPARAM_INFO
	.align		4
.L_30321:
        /*00b8*/ 	.byte	0x04, 0x17
        /*00ba*/ 	.short	(.L_30323 - .L_30322)
.L_30322:
        /*00bc*/ 	.word	0x00000000
        /*00c0*/ 	.short	0x000a
        /*00c2*/ 	.short	0x0048
        /*00c4*/ 	.byte	0x00, 0xf0, 0x11, 0x00


	//----- nvinfo : EIATTR_KPARAM_INFO
	.align		4
.L_30323:
        /*00c8*/ 	.byte	0x04, 0x17
        /*00ca*/ 	.short	(.L_30325 - .L_30324)
.L_30324:
        /*00cc*/ 	.word	0x00000000
        /*00d0*/ 	.short	0x0009
        /*00d2*/ 	.short	0x0040
        /*00d4*/ 	.byte	0x00, 0xf5, 0x21, 0x00


	//----- nvinfo : EIATTR_KPARAM_INFO
	.align		4
.L_30325:
        /*00d8*/ 	.byte	0x04, 0x17
        /*00da*/ 	.short	(.L_30327 - .L_30326)
.L_30326:
        /*00dc*/ 	.word	0x00000000
        /*00e0*/ 	.short	0x0008
        /*00e2*/ 	.short	0x0038
        /*00e4*/ 	.byte	0x00, 0xf5, 0x21, 0x00


	//----- nvinfo : EIATTR_KPARAM_INFO
	.align		4
.L_30327:
        /*00e8*/ 	.byte	0x04, 0x17
        /*00ea*/ 	.short	(.L_30329 - .L_30328)
.L_30328:
        /*00ec*/ 	.word	0x00000000
        /*00f0*/ 	.short	0x0007
        /*00f2*/ 	.short	0x0034
        /*00f4*/ 	.byte	0x00, 0xf0, 0x11, 0x00


	//----- nvinfo : EIATTR_KPARAM_INFO
	.align		4
.L_30329:
        /*00f8*/ 	.byte	0x04, 0x17
        /*00fa*/ 	.short	(.L_30331 - .L_30330)
.L_30330:
        /*00fc*/ 	.word	0x00000000
        /*0100*/ 	.short	0x0006
        /*0102*/ 	.short	0x0030
        /*0104*/ 	.byte	0x00, 0xf0, 0x11, 0x00


	//----- nvinfo : EIATTR_KPARAM_INFO
	.align		4
.L_30331:
        /*0108*/ 	.byte	0x04, 0x17
        /*010a*/ 	.short	(.L_30333 - .L_30332)
.L_30332:
        /*010c*/ 	.word	0x00000000
        /*0110*/ 	.short	0x0005
        /*0112*/ 	.short	0x0028
        /*0114*/ 	.byte	0x00, 0xf5, 0x21, 0x00


	//----- nvinfo : EIATTR_KPARAM_INFO
	.align		4
.L_30333:
        /*0118*/ 	.byte	0x04, 0x17
        /*011a*/ 	.short	(.L_30335 - .L_30334)
.L_30334:
        /*011c*/ 	.word	0x00000000
        /*0120*/ 	.short	0x0004
        /*0122*/ 	.short	0x0020
        /*0124*/ 	.byte	0x00, 0xf5, 0x21, 0x00


	//----- nvinfo : EIATTR_KPARAM_INFO
	.align		4
.L_30335:
        /*0128*/ 	.byte	0x04, 0x17
        /*012a*/ 	.short	(.L_30337 - .L_30336)
.L_30336:
        /*012c*/ 	.word	0x00000000
        /*0130*/ 	.short	0x0003
        /*0132*/ 	.short	0x0018
        /*0134*/ 	.byte	0x00, 0xf5, 0x21, 0x00


	//----- nvinfo : EIATTR_KPARAM_INFO
	.align		4
.L_30337:
        /*0138*/ 	.byte	0x04, 0x17
        /*013a*/ 	.short	(.L_30339 - .L_30338)
.L_30338:
        /*013c*/ 	.word	0x00000000
        /*0140*/ 	.short	0x0002
        /*0142*/ 	.short	0x0010
        /*0144*/ 	.byte	0x00, 0xf5, 0x21, 0x00


	//----- nvinfo : EIATTR_KPARAM_INFO
	.align		4
.L_30339:
        /*0148*/ 	.byte	0x04, 0x17
        /*014a*/ 	.short	(.L_30341 - .L_30340)
.L_30340:
        /*014c*/ 	.word	0x00000000
        /*0150*/ 	.short	0x0001
        /*0152*/ 	.short	0x0008
        /*0154*/ 	.byte	0x00, 0xf5, 0x21, 0x00


	//----- nvinfo : EIATTR_KPARAM_INFO
	.align		4
.L_30341:
        /*0158*/ 	.byte	0x04, 0x17
        /*015a*/ 	.short	(.L_30343 - .L_30342)
.L_30342:
        /*015c*/ 	.word	0x00000000
        /*0160*/ 	.short	0x0000
        /*0162*/ 	.short	0x0000
        /*0164*/ 	.byte	0x00, 0xf5, 0x21, 0x00


	//----- nvinfo : EIATTR_SPARSE_MMA_MASK
	.align		4
.L_30343:
        /*0168*/ 	.byte	0x03, 0x50
        /*016a*/ 	.short	0x0000


	//----- nvinfo : EIATTR_MAXREG_COUNT
	.align		4
        /*016c*/ 	.byte	0x03, 0x1b
        /*016e*/ 	.short	0x00ff


	//----- nvinfo : EIATTR_NUM_BARRIERS
	.align		4
        /*0170*/ 	.byte	0x02, 0x4c
        /*0172*/ 	.byte	0x01
	.zero		1


	//----- nvinfo : EIATTR_MERCURY_ISA_VERSION
	.align		4
        /*0174*/ 	.byte	0x03, 0x5f
        /*0176*/ 	.short	0x0101


	//----- nvinfo : EIATTR_COOP_GROUP_MASK_REGIDS
	.align		4
        /*0178*/ 	.byte	0x04, 0x29
        /*017a*/ 	.short	(.L_30345 - .L_30344)


	//   ....[0]....
.L_30344:
        /*017c*/ 	.word	0xffffffff


	//   ....[1]....
        /*0180*/ 	.word	0xffffffff


	//   ....[2]....
        /*0184*/ 	.word	0xffffffff


	//   ....[3]....
        /*0188*/ 	.word	0xffffffff


	//   ....[4]....
        /*018c*/ 	.word	0xffffffff


	//   ....[5]....
        /*0190*/ 	.word	0xffffffff


	//   ....[6]....
        /*0194*/ 	.word	0xffffffff


	//   ....[7]....
        /*0198*/ 	.word	0xffffffff


	//   ....[8]....
        /*019c*/ 	.word	0xffffffff


	//   ....[9]....
        /*01a0*/ 	.word	0xffffffff


	//   ....[10]....
        /*01a4*/ 	.word	0xffffffff


	//   ....[11]....
        /*01a8*/ 	.word	0xffffffff


	//   ....[12]....
        /*01ac*/ 	.word	0xffffffff


	//   ....[13]....
        /*01b0*/ 	.word	0xffffffff


	//   ....[14]....
        /*01b4*/ 	.word	0xffffffff


	//   ....[15]....
        /*01b8*/ 	.word	0xffffffff


	//   ....[16]....
        /*01bc*/ 	.word	0xffffffff


	//   ....[17]....
        /*01c0*/ 	.word	0xffffffff


	//   ....[18]....
        /*01c4*/ 	.word	0xffffffff


	//   ....[19]....
        /*01c8*/ 	.word	0xffffffff


	//   ....[20]....
        /*01cc*/ 	.word	0xffffffff


	//   ....[21]....
        /*01d0*/ 	.word	0xffffffff


	//   ....[22]....
        /*01d4*/ 	.word	0xffffffff


	//   ....[23]....
        /*01d8*/ 	.word	0xffffffff


	//   ....[24]....
        /*01dc*/ 	.word	0xffffffff


	//   ....[25]....
        /*01e0*/ 	.word	0xffffffff


	//   ....[26]....
        /*01e4*/ 	.word	0xffffffff


	//   ....[27]....
        /*01e8*/ 	.word	0xffffffff


	//   ....[28]....
        /*01ec*/ 	.word	0xffffffff


	//   ....[29]....
        /*01f0*/ 	.word	0xffffffff


	//   ....[30]....
        /*01f4*/ 	.word	0xffffffff


	//   ....[31]....
        /*01f8*/ 	.word	0xffffffff


	//   ....[32]....
        /*01fc*/ 	.word	0xffffffff


	//   ....[33]....
        /*0200*/ 	.word	0xffffffff


	//   ....[34]....
        /*0204*/ 	.word	0xffffffff


	//   ....[35]....
        /*0208*/ 	.word	0xffffffff


	//   ....[36]....
        /*020c*/ 	.word	0xffffffff


	//   ....[37]....
        /*0210*/ 	.word	0xffffffff


	//   ....[38]....
        /*0214*/ 	.word	0xffffffff


	//   ....[39]....
        /*0218*/ 	.word	0xffffffff


	//   ....[40]....
        /*021c*/ 	.word	0xffffffff


	//   ....[41]....
        /*0220*/ 	.word	0xffffffff


	//   ....[42]....
        /*0224*/ 	.word	0xffffffff


	//   ....[43]....
        /*0228*/ 	.word	0xffffffff


	//   ....[44]....
        /*022c*/ 	.word	0xffffffff


	//   ....[45]....
        /*0230*/ 	.word	0xffffffff


	//   ....[46]....
        /*0234*/ 	.word	0xffffffff


	//   ....[47]....
        /*0238*/ 	.word	0xffffffff


	//   ....[48]....
        /*023c*/ 	.word	0xffffffff


	//   ....[49]....
        /*0240*/ 	.word	0xffffffff


	//   ....[50]....
        /*0244*/ 	.word	0xffffffff


	//   ....[51]....
        /*0248*/ 	.word	0xffffffff


	//   ....[52]....
        /*024c*/ 	.word	0xffffffff


	//   ....[53]....
        /*0250*/ 	.word	0xffffffff


	//   ....[54]....
        /*0254*/ 	.word	0xffffffff


	//   ....[55]....
        /*0258*/ 	.word	0xffffffff


	//   ....[56]....
        /*025c*/ 	.word	0xffffffff


	//   ....[57]....
        /*0260*/ 	.word	0xffffffff


	//   ....[58]....
        /*0264*/ 	.word	0xffffffff


	//   ....[59]....
        /*0268*/ 	.word	0xffffffff


	//   ....[60]....
        /*026c*/ 	.word	0xffffffff


	//   ....[61]....
        /*0270*/ 	.word	0xffffffff


	//   ....[62]....
        /*0274*/ 	.word	0xffffffff


	//   ....[63]....
        /*0278*/ 	.word	0xffffffff


	//   ....[64]....
        /*027c*/ 	.word	0xffffffff


	//   ....[65]....
        /*0280*/ 	.word	0xffffffff


	//   ....[66]....
        /*0284*/ 	.word	0xffffffff


	//   ....[67]....
        /*0288*/ 	.word	0xffffffff


	//   ....[68]....
        /*028c*/ 	.word	0xffffffff


	//   ....[69]....
        /*0290*/ 	.word	0xffffffff


	//   ....[70]....
        /*0294*/ 	.word	0xffffffff


	//   ....[71]....
        /*0298*/ 	.word	0xffffffff


	//   ....[72]....
        /*029c*/ 	.word	0xffffffff


	//   ....[73]....
        /*02a0*/ 	.word	0xffffffff


	//   ....[74]....
        /*02a4*/ 	.word	0xffffffff


	//   ....[75]....
        /*02a8*/ 	.word	0xffffffff


	//----- nvinfo : EIATTR_COOP_GROUP_INSTR_OFFSETS
	.align		4
.L_30345:
        /*02ac*/ 	.byte	0x04, 0x28
        /*02ae*/ 	.short	(.L_30347 - .L_30346)


	//   ....[0]....
.L_30346:
        /*02b0*/ 	.word	0x00001130


	//   ....[1]....
        /*02b4*/ 	.word	0x000011d0


	//   ....[2]....
        /*02b8*/ 	.word	0x00001220


	//   ....[3]....
        /*02bc*/ 	.word	0x00001250


	//   ....[4]....
        /*02c0*/ 	.word	0x00001280


	//   ....[5]....
        /*02c4*/ 	.word	0x00001330


	//   ....[6]....
        /*02c8*/ 	.word	0x00001350


	//   ....[7]....
        /*02cc*/ 	.word	0x00001370


	//   ....[8]....
        /*02d0*/ 	.word	0x000021b0


	//   ....[9]....
        /*02d4*/ 	.word	0x000021f0


	//   ....[10]....
        /*02d8*/ 	.word	0x00002210


	//   ....[11]....
        /*02dc*/ 	.word	0x00002230


	//   ....[12]....
        /*02e0*/ 	.word	0x00002250


	//   ....[13]....
        /*02e4*/ 	.word	0x000022a0


	//   ....[14]....
        /*02e8*/ 	.word	0x000022c0


	//   ....[15]....
        /*02ec*/ 	.word	0x000022e0


	//   ....[16]....
        /*02f0*/ 	.word	0x00004550


	//   ....[17]....
        /*02f4*/ 	.word	0x00004590


	//   ....[18]....
        /*02f8*/ 	.word	0x000045d0


	//   ....[19]....
        /*02fc*/ 	.word	0x00004610


	//   ....[20]....
        /*0300*/ 	.word	0x00004650


	//   ....[21]....
        /*0304*/ 	.word	0x00004680


	//   ....[22]....
        /*0308*/ 	.word	0x000046b0


	//   ....[23]....
        /*030c*/ 	.word	0x000046e0


	//   ....[24]....
        /*0310*/ 	.word	0x00004700


	//   ....[25]....
        /*0314*/ 	.word	0x00004720


	//   ....[26]....
        /*0318*/ 	.word	0x00004740


	//   ....[27]....
        /*031c*/ 	.word	0x00004760


	//   ....[28]....
        /*0320*/ 	.word	0x00004770


	//   ....[29]....
        /*0324*/ 	.word	0x00004790


	//   ....[30]....
        /*0328*/ 	.word	0x000047b0


	//   ....[31]....
        /*032c*/ 	.word	0x000047d0


	//   ....[32]....
        /*0330*/ 	.word	0x000047f0


	//   ....[33]....
        /*0334*/ 	.word	0x00004810


	//   ....[34]....
        /*0338*/ 	.word	0x00004830


	//   ....[35]....
        /*033c*/ 	.word	0x00004850


	//   ....[36]....
        /*0340*/ 	.word	0x00004870


	//   ....[37]....
        /*0344*/ 	.word	0x00004890


	//   ....[38]....
        /*0348*/ 	.word	0x000048c0


	//   ....[39]....
        /*034c*/ 	.word	0x000048e0


	//   ....[40]....
        /*0350*/ 	.word	0x00004900


	//   ....[41]....
        /*0354*/ 	.word	0x00004920


	//   ....[42]....
        /*0358*/ 	.word	0x00004940


	//   ....[43]....
        /*035c*/ 	.word	0x00004960


	//   ....[44]....
        /*0360*/ 	.word	0x00004970


	//   ....[45]....
        /*0364*/ 	.word	0x00004990


	//   ....[46]....
        /*0368*/ 	.word	0x000049b0


	//   ....[47]....
        /*036c*/ 	.word	0x000049d0


	//   ....[48]....
        /*0370*/ 	.word	0x000049f0


	//   ....[49]....
        /*0374*/ 	.word	0x00004a10


	//   ....[50]....
        /*0378*/ 	.word	0x00004a30


	//   ....[51]....
        /*037c*/ 	.word	0x00004a50


	//   ....[52]....
        /*0380*/ 	.word	0x00004a70


	//   ....[53]....
        /*0384*/ 	.word	0x00004a90


	//   ....[54]....
        /*0388*/ 	.word	0x00004ab0


	//   ....[55]....
        /*038c*/ 	.word	0x00004ad0


	//   ....[56]....
        /*0390*/ 	.word	0x00004af0


	//   ....[57]....
        /*0394*/ 	.word	0x00004b20


	//   ....[58]....
        /*0398*/ 	.word	0x00004b40


	//   ....[59]....
        /*039c*/ 	.word	0x00004b60


	//   ....[60]....
        /*03a0*/ 	.word	0x00004b80


	//   ....[61]....
        /*03a4*/ 	.word	0x00004ba0


	//   ....[62]....
        /*03a8*/ 	.word	0x00004bc0


	//   ....[63]....
        /*03ac*/ 	.word	0x00004be0


	//   ....[64]....
        /*03b0*/ 	.word	0x00004c00


	//   ....[65]....
        /*03b4*/ 	.word	0x00004c20


	//   ....[66]....
        /*03b8*/ 	.word	0x00004c40


	//   ....[67]....
        /*03bc*/ 	.word	0x00004c60


	//   ....[68]....
        /*03c0*/ 	.word	0x00004c80


	//   ....[69]....
        /*03c4*/ 	.word	0x00004ca0


	//   ....[70]....
        /*03c8*/ 	.word	0x00004cc0


	//   ....[71]....
        /*03cc*/ 	.word	0x00004ce0


	//   ....[72]....
        /*03d0*/ 	.word	0x00004d00


	//   ....[73]....
        /*03d4*/ 	.word	0x00004d20


	//   ....[74]....
        /*03d8*/ 	.word	0x00004d40


	//   ....[75]....
        /*03dc*/ 	.word	0x00004d60


	//----- nvinfo : EIATTR_VRC_CTA_INIT_COUNT
	.align		4
.L_30347:
        /*03e0*/ 	.byte	0x02, 0x4a
	.zero		1
	.zero		1


	//----- nvinfo : EIATTR_EXIT_INSTR_OFFSETS
	.align		4
        /*03e4*/ 	.byte	0x04, 0x1c
        /*03e6*/ 	.short	(.L_30349 - .L_30348)


	//   ....[0]....
.L_30348:
        /*03e8*/ 	.word	0x00000090


	//   ....[1]....
        /*03ec*/ 	.word	0x00005660


	//   ....[2]....
        /*03f0*/ 	.word	0x00005690


	//   ....[3]....
        /*03f4*/ 	.word	0x00005860


	//----- nvinfo : EIATTR_CRS_STACK_SIZE
	.align		4
.L_30349:
        /*03f8*/ 	.byte	0x04, 0x1e
        /*03fa*/ 	.short	(.L_30351 - .L_30350)
.L_30350:
        /*03fc*/ 	.word	0x00000000


	//----- nvinfo : EIATTR_CBANK_PARAM_SIZE
	.align		4
.L_30351:
        /*0400*/ 	.byte	0x03, 0x19
        /*0402*/ 	.short	0x008c


	//----- nvinfo : EIATTR_PARAM_CBANK
	.align		4
        /*0404*/ 	.byte	0x04, 0x0a
        /*0406*/ 	.short	(.L_30353 - .L_30352)
	.align		4
.L_30352:
        /*0408*/ 	.word	index@(.nv.constant0._ZN4vllm25paged_attention_v2_kernelIffLi80ELi32ELi128ELNS_18Fp8KVCacheDataTypeE0ELb0ELi512EEEvPfS2_PT_PKS3_PKT0_S9_ifPKiSB_iPKfiiiSD_SD_iiiii)
        /*040c*/ 	.short	0x0380
        /*040e*/ 	.short	0x008c


	//----- nvinfo : EIATTR_SW_WAR
	.align		4
.L_30353:
        /*0410*/ 	.byte	0x04, 0x36
        /*0412*/ 	.short	(.L_30355 - .L_30354)
.L_30354:
        /*0414*/ 	.word	0x00000008
.L_30355:


//--------------------- .nv.info._ZN4vllm25paged_attention_v2_kernelIffLi64ELi32ELi128ELNS_18Fp8KVCacheDataTypeE0ELb0ELi512EEEvPfS2_PT_PKS3_PKT0_S9_ifPKiSB_iPKfiiiSD_SD_iiiii --------------------------
	.section	.nv.info._ZN4vllm25paged_attention_v2_kernelIffLi64ELi32ELi128ELNS_18Fp8KVCacheDataTypeE0ELb0ELi512EEEvPfS2_PT_PKS3_PKT0_S9_ifPKiSB_iPKfiiiSD_SD_iiiii,"",@"SHT_CUDA_INFO"
	.sectionflags	@""
	.align	4


	//----- nvinfo : EIATTR_CUDA_API_VERSION
	.align		4
        /*0000*/ 	.byte	0x04, 0x37
        /*0002*/ 	.short	(.L_30357 - .L_30356)
.L_30356:
        /*0004*/ 	.word	0x00000082


	//----- nvinfo : EIATTR_KPARAM_INFO
	.align		4
.L_30357:
        /*0008*/ 	.byte	0x04, 0x17
        /*000a*/ 	.short	(.L_30359 - .L_30358)
.L_30358:
        /*000c*/ 	.word	0x00000000
        /*0010*/ 	.short	0x0015
        /*0012*/ 	.short	0x0088
        /*0014*/ 	.byte	0x00, 0xf0, 0x11, 0x00


	//----- nvinfo : EIATTR_KPARAM_INFO
	.align		4
.L_30359:
        /*0018*/ 	.byte	0x04, 0x17
        /*001a*/ 	.short	(.L_30361 - .L_30360)
.L_30360:
        /*001c*/ 	.word	0x00000000
        /*0020*/ 	.short	0x0014
        /*0022*/ 	.short	0x0084
        /*0024*/ 	.byte	0x00, 0xf0, 0x11, 0x00


	//----- nvinfo : EIATTR_KPARAM_INFO
	.align		4
.L_30361:
        /*0028*/ 	.byte	0x04, 0x17
        /*002a*/ 	.short	(.L_30363 - .L_30362)
.L_30362:
        /*002c*/ 	.word	0x00000000
        /*0030*/ 	.short	0x0013
        /*0032*/ 	.short	0x0080
        /*0034*/ 	.byte	0x00, 0xf0, 0x11, 0x00


	//----- nvinfo : EIATTR_KPARAM_INFO
	.align		4
.L_30363:
        /*0038*/ 	.byte	0x04, 0x17
        /*003a*/ 	.short	(.L_30365 - .L_30364)
.L_30364:
        /*003c*/ 	.word	0x00000000
        /*0040*/ 	.short	0x0012
        /*0042*/ 	.short	0x007c
        /*0044*/ 	.byte	0x00, 0xf0, 0x11, 0x00


	//----- nvinfo : EIATTR_KPARAM_INFO
	.align		4
.L_30365:
        /*0048*/ 	.byte	0x04, 0x17
        /*004a*/ 	.short	(.L_30367 - .L_30366)
.L_30366:
        /*004c*/ 	.word	0x00000000
        /*0050*/ 	.short	0x0011
        /*0052*/ 	.short	0x0078
        /*0054*/ 	.byte	0x00, 0xf0, 0x11, 0x00


	//----- nvinfo : EIATTR_KPARAM_INFO
	.align		4
.L_30367:
        /*0058*/ 	.byte	0x04, 0x17
        /*005a*/ 	.short	(.L_30369 - .L_30368)
.L_30368:
        /*005c*/ 	.word	0x00000000
        /*0060*/ 	.short	0x0010
        /*0062*/ 	.short	0x0070
        /*0064*/ 	.byte	0x00, 0xf5, 0x21, 0x00


	//----- nvinfo : EIATTR_KPARAM_INFO
	.align		4
.L_30369:
        /*0068*/ 	.byte	0x04, 0x17
        /*006a*/ 	.short	(.L_30371 - .L_30370)
.L_30370:
        /*006c*/ 	.word	0x00000000
        /*0070*/ 	.short	0x000f
        /*0072*/ 	.short	0x0068
        /*0074*/ 	.byte	0x00, 0xf5, 0x21, 0x00


	//----- nvinfo : EIATTR_KPARAM_INFO
	.align		4
.L_30371:
        /*0078*/ 	.byte	0x04, 0x17
        /*007a*/ 	.short	(.L_30373 - .L_30372)
.L_30372:
        /*007c*/ 	.word	0x00000000
        /*0080*/ 	.short	0x000e
        /*0082*/ 	.short	0x0060
        /*0084*/ 	.byte	0x00, 0xf0, 0x11, 0x00


	//----- nvinfo : EIATTR_KPARAM_INFO
	.align		4
.L_30373:
        /*0088*/ 	.byte	0x04, 0x17
        /*008a*/ 	.short	(.L_30375 - .L_30374)
.L_30374:
        /*008c*/ 	.word	0x00000000
        /*0090*/ 	.short	0x000d
        /*0092*/ 	.short	0x005c
        /*0094*/ 	.byte	0x00, 0xf0, 0x11, 0x00


	//----- nvinfo : EIATTR_KPARAM_INFO
	.align		4
.L_30375:
        /*0098*/ 	.byte	0x04, 0x17
        /*009a*/ 	.short	(.L_30377 - .L_30376)
.L_30376:
        /*009c*/ 	.word	0x00000000
        /*00a0*/ 	.short	0x000c
        /*00a2*/ 	.short	0x0058
        /*00a4*/ 	.byte	0x00, 0xf0, 0x11, 0x00


	//----- nvinfo : EIATTR_KPARAM_INFO
	.align		4
.L_30377:
        /*00a8*/ 	.byte	0x04, 0x17
        /*00aa*/ 	.short	(.L_30379 - .L_30378)
.L_30378:
        /*00ac*/ 	.word	0x00000000
        /*00b0*/ 	.short	0x000b
        /*00b2*/ 	.short	0x0050
        /*00b4*/ 	.byte	0x00, 0xf5, 0x21, 0x00


	//----- nvinfo : EIATTR_KPARAM_INFO
	.align		4
.L_30379:
        /*00b8*/ 	.byte	0x04, 0x17
        /*00ba*/ 	.short	(.L_30381 - .L_30380)
.L_30380:
        /*00bc*/ 	.word	0x00000000
        /*00c0*/ 	.short	0x000a
        /*00c2*/ 	.short	0x0048
        /*00c4*/ 	.byte	0x00, 0xf0, 0x11, 0x00


	//----- nvinfo : EIATTR_KPARAM_INFO
	.align		4
.L_30381:
        /*00c8*/ 	.byte	0x04, 0x17
        /*00ca*/ 	.short	(.L_30383 - .L_30382)
.L_30382:
        /*00cc*/ 	.word	0x00000000
        /*00d0*/ 	.short	0x0009
        /*00d2*/ 	.short	0x0040
        /*00d4*/ 	.byte	0x00, 0xf5, 0x21, 0x00


	//----- nvinfo : EIATTR_KPARAM_INFO
	.align		4
.L_30383:
        /*00d8*/ 	.byte	0x04, 0x17
        /*00da*/ 	.short	(.L_30385 - .L_30384)
.L_30384:
        /*00dc*/ 	.word	0x00000000
        /*00e0*/ 	.short	0x0008
        /*00e2*/ 	.short	0x0038
        /*00e4*/ 	.byte	0x00, 0xf5, 0x21, 0x00


	//----- nvinfo : EIATTR_KPARAM_INFO
	.align		4
.L_30385:
        /*00e8*/ 	.byte	0x04, 0x17
        /*00ea*/ 	.short	(.L_30387 - .L_30386)
.L_30386:
        /*00ec*/ 	.word	0x00000000
        /*00f0*/ 	.short	0x0007
        /*00f2*/ 	.short	0x0034
        /*00f4*/ 	.byte	0x00, 0xf0, 0x11, 0x00


	//----- nvinfo : EIATTR_KPARAM_INFO
	.align		4
.L_30387:
        /*00f8*/ 	.byte	0x04, 0x17
        /*00fa*/ 	.short	(.L_30389 - .L_30388)
.L_30388:
        /*00fc*/ 	.word	0x00000000
        /*0100*/ 	.short	0x0006
        /*0102*/ 	.short	0x0030
        /*0104*/ 	.byte	0x00, 0xf0, 0x11, 0x00


	//----- nvinfo : EIATTR_KPARAM_INFO
	.align		4
.L_30389:
        /*0108*/ 	.byte	0x04, 0x17
        /*010a*/ 	.short	(.L_30391 - .L_30390)
.L_30390:
        /*010c*/ 	.word	0x00000000
        /*0110*/ 	.short	0x0005
        /*0112*/ 	.short	0x0028
        /*0114*/ 	.byte	0x00, 0xf5, 0x21, 0x00


	//----- nvinfo : EIATTR_KPARAM_INFO
	.align		4
.L_30391:
        /*0118*/ 	.byte	0x04, 0x17
        /*011a*/ 	.short	(.L_30393 - .L_30392)
.L_30392:
        /*011c*/ 	.word	0x00000000
        /*0120*/ 	.short	0x0004
        /*0122*/ 	.short	0x0020
        /*0124*/ 	.byte	0x00, 0xf5, 0x21, 0x00


	//----- nvinfo : EIATTR_KPARAM_INFO
	.align		4
.L_30393:
        /*0128*/ 	.byte	0x04, 0x17
        /*012a*/ 	.short	(.L_30395 - .L_30394)
.L_30394:
        /*012c*/ 	.word	0x00000000
        /*0130*/ 	.short	0x0003
        /*0132*/ 	.short	0x0018
        /*0134*/ 	.byte	0x00, 0xf5, 0x21, 0x00


	//----- nvinfo : EIATTR_KPARAM_INFO
	.align		4
.L_30395:
        /*0138*/ 	.byte	0x04, 0x17
        /*013a*/ 	.short	(.L_30397 - .L_30396)
.L_30396:
        /*013c*/ 	.word	0x00000000
        /*0140*/ 	.short	0x0002
        /*0142*/ 	.short	0x0010
        /*0144*/ 	.byte	0x00, 0xf5, 0x21, 0x00


	//----- nvinfo : EIATTR_KPARAM_INFO
	.align		4
.L_30397:
        /*0148*/ 	.byte	0x04, 0x17
        /*014a*/ 	.short	(.L_30399 - .L_30398)
.L_30398:
        /*014c*/ 	.word	0x00000000
        /*0150*/ 	.short	0x0001
        /*0152*/ 	.short	0x0008
        /*0154*/ 	.byte	0x00, 0xf5, 0x21, 0x00


	//----- nvinfo : EIATTR_KPARAM_INFO
	.align		4
.L_30399:
        /*0158*/ 	.byte	0x04, 0x17
        /*015a*/ 	.short	(.L_30401 - .L_30400)
.L_30400:
        /*015c*/ 	.word	0x00000000
        /*0160*/ 	.short	0x0000
        /*0162*/ 	.short	0x0000
        /*0164*/ 	.byte	0x00, 0xf5, 0x21, 0x00


	//----- nvinfo : EIATTR_SPARSE_MMA_MASK
	.align		4
.L_30401:
        /*0168*/ 	.byte	0x03, 0x50
        /*016a*/ 	.short	0x0000


	//----- nvinfo : EIATTR_MAXREG_COUNT
	.align		4
        /*016c*/ 	.byte	0x03, 0x1b
        /*016e*/ 	.short	0x00ff


	//----- nvinfo : EIATTR_NUM_BARRIERS
	.align		4
        /*0170*/ 	.byte	0x02, 0x4c
        /*0172*/ 	.byte	0x01
	.zero		1


	//----- nvinfo : EIATTR_MERCURY_ISA_VERSION
	.align		4
        /*0174*/ 	.byte	0x03, 0x5f
        /*0176*/ 	.short	0x0101


	//----- nvinfo : EIATTR_COOP_GROUP_MASK_REGIDS
	.align		4
        /*0178*/ 	.byte	0x04, 0x29
        /*017a*/ 	.short	(.L_30403 - .L_30402)


	//   ....[0]....
.L_30402:
        /*017c*/ 	.word	0xffffffff


	//   ....[1]....
        /*0180*/ 	.word	0xffffffff


	//   ....[2]....
        /*0184*/ 	.word	0xffffffff


	//   ....[3]....
        /*0188*/ 	.word	0xffffffff


	//   ....[4]....
        /*018c*/ 	.word	0xffffffff


	//   ....[5]....
        /*0190*/ 	.word	0xffffffff


	//   ....[6]....
        /*0194*/ 	.word	0xffffffff


	//   ....[7]....
        /*0198*/ 	.word	0xffffffff


	//   ....[8]....
        /*019c*/ 	.word	0xffffffff


	//   ....[9]....
        /*01a0*/ 	.word	0xffffffff


	//   ....[10]....
        /*01a4*/ 	.word	0xffffffff


	//   ....[11]....
        /*01a8*/ 	.word	0xffffffff


	//   ....[12]....
        /*01ac*/ 	.word	0xffffffff


	//   ....[13]....
        /*01b0*/ 	.word	0xffffffff


	//   ....[14]....
        /*01b4*/ 	.word	0xffffffff


	//   ....[15]....
        /*01b8*/ 	.word	0xffffffff


	//   ....[16]....
        /*01bc*/ 	.word	0xffffffff


	//   ....[17]....
        /*01c0*/ 	.word	0xffffffff


	//   ....[18]....
        /*01c4*/ 	.word	0xffffffff


	//   ....[19]....
        /*01c8*/ 	.word	0xffffffff


	//   ....[20]....
        /*01cc*/ 	.word	0xffffffff


	//   ....[21]....
        /*01d0*/ 	.word	0xffffffff


	//   ....[22]....
        /*01d4*/ 	.word	0xffffffff


	//   ....[23]....
        /*01d8*/ 	.word	0xffffffff


	//   ....[24]....
        /*01dc*/ 	.word	0xffffffff


	//   ....[25]....
        /*01e0*/ 	.word	0xffffffff


	//   ....[26]....
        /*01e4*/ 	.word	0xffffffff


	//   ....[27]....
        /*01e8*/ 	.word	0xffffffff


	//   ....[28]....
        /*01ec*/ 	.word	0xffffffff


	//   ....[29]....
        /*01f0*/ 	.word	0xffffffff


	//   ....[30]....
        /*01f4*/ 	.word	0xffffffff


	//   ....[31]....
        /*01f8*/ 	.word	0xffffffff


	//   ....[32]....
        /*01fc*/ 	.word	0xffffffff


	//   ....[33]....
        /*0200*/ 	.word	0xffffffff


	//   ....[34]....
        /*0204*/ 	.word	0xffffffff


	//   ....[35]....
        /*0208*/ 	.word	0xffffffff


	//   ....[36]....
        /*020c*/ 	.word	0xffffffff


	//   ....[37]....
        /*0210*/ 	.word	0xffffffff


	//   ....[38]....
        /*0214*/ 	.word	0xffffffff


	//   ....[39]....
        /*0218*/ 	.word	0xffffffff


	//   ....[40]....
        /*021c*/ 	.word	0xffffffff


	//   ....[41]....
        /*0220*/ 	.word	0xffffffff


	//   ....[42]....
        /*0224*/ 	.word	0xffffffff


	//   ....[43]....
        /*0228*/ 	.word	0xffffffff


	//   ....[44]....
        /*022c*/ 	.word	0xffffffff


	//   ....[45]....
        /*0230*/ 	.word	0xffffffff


	//   ....[46]....
        /*0234*/ 	.word	0xffffffff


	//   ....[47]....
        /*0238*/ 	.word	0xffffffff


	//   ....[48]....
        /*023c*/ 	.word	0xffffffff


	//   ....[49]....
        /*0240*/ 	.word	0xffffffff


	//   ....[50]....
        /*0244*/ 	.word	0xffffffff


	//   ....[51]....
        /*0248*/ 	.word	0xffffffff


	//   ....[52]....
        /*024c*/ 	.word	0xffffffff


	//   ....[53]....
        /*0250*/ 	.word	0xffffffff


	//   ....[54]....
        /*0254*/ 	.word	0xffffffff


	//   ....[55]....
        /*0258*/ 	.word	0xffffffff


	//   ....[56]....
        /*025c*/ 	.word	0xffffffff


	//   ....[57]....
        /*0260*/ 	.word	0xffffffff


	//   ....[58]....
        /*0264*/ 	.word	0xffffffff


	//   ....[59]....
        /*0268*/ 	.word	0xffffffff


	//   ....[60]....
        /*026c*/ 	.word	0xffffffff


	//   ....[61]....
        /*0270*/ 	.word	0xffffffff


	//   ....[62]....
        /*0274*/ 	.word	0xffffffff


	//   ....[63]....
        /*0278*/ 	.word	0xffffffff


	//----- nvinfo : EIATTR_COOP_GROUP_INSTR_OFFSETS
	.align		4
.L_30403:
        /*027c*/ 	.byte	0x04, 0x28
        /*027e*/ 	.short	(.L_30405 - .L_30404)


	//   ....[0]....
.L_30404:
        /*0280*/ 	.word	0x00000fb0


	//   ....[1]....
        /*0284*/ 	.word	0x00001060


	//   ....[2]....
        /*0288*/ 	.word	0x000010b0


	//   ....[3]....
        /*028c*/ 	.word	0x000010e0


	//   ....[4]....
        /*0290*/ 	.word	0x00001130


	//   ....[5]....
        /*0294*/ 	.word	0x000011b0


	//   ....[6]....
        /*0298*/ 	.word	0x000011d0


	//   ....[7]....
        /*029c*/ 	.word	0x000011f0


	//   ....[8]....
        /*02a0*/ 	.word	0x00002030


	//   ....[9]....
        /*02a4*/ 	.word	0x00002070


	//   ....[10]....
        /*02a8*/ 	.word	0x00002090


	//   ....[11]....
        /*02ac*/ 	.word	0x000020b0


	//   ....[12]....
        /*02b0*/ 	.word	0x000020d0


	//   ....[13]....
        /*02b4*/ 	.word	0x00002120


	//   ....[14]....
        /*02b8*/ 	.word	0x00002140


	//   ....[15]....
        /*02bc*/ 	.word	0x00002160


	//   ....[16]....
        /*02c0*/ 	.word	0x00003e50


	//   ....[17]....
        /*02c4*/ 	.word	0x00003e90


	//   ....[18]....
        /*02c8*/ 	.word	0x00003eb0


	//   ....[19]....
        /*02cc*/ 	.word	0x00003ec0


	//   ....[20]....
        /*02d0*/ 	.word	0x00003ed0


	//   ....[21]....
        /*02d4*/ 	.word	0x00003ee0


	//   ....[22]....
        /*02d8*/ 	.word	0x00003ef0


	//   ....[23]....
        /*02dc*/ 	.word	0x00003f10


	//   ....[24]....
        /*02e0*/ 	.word	0x00003f30


	//   ....[25]....
        /*02e4*/ 	.word	0x00003f50


	//   ....[26]....
        /*02e8*/ 	.word	0x00003f70


	//   ....[27]....
        /*02ec*/ 	.word	0x00003f90


	//   ....[28]....
        /*02f0*/ 	.word	0x00003fb0


	//   ....[29]....
        /*02f4*/ 	.word	0x00003fd0


	//   ....[30]....
        /*02f8*/ 	.word	0x00003ff0


	//   ....[31]....
        /*02fc*/ 	.word	0x00004010


	//   ....[32]....
        /*0300*/ 	.word	0x00004040


	//   ....[33]....
        /*0304*/ 	.word	0x00004060


	//   ....[34]....
        /*0308*/ 	.word	0x00004080


	//   ....[35]....
        /*030c*/ 	.word	0x000040a0


	//   ....[36]....
        /*0310*/ 	.word	0x000040c0


	//   ....[37]....
        /*0314*/ 	.word	0x000040e0


	//   ....[38]....
        /*0318*/ 	.word	0x000040f0


	//   ....[39]....
        /*031c*/ 	.word	0x00004110


	//   ....[40]....
        /*0320*/ 	.word	0x00004130


	//   ....[41]....
        /*0324*/ 	.word	0x00004150


	//   ....[42]....
        /*0328*/ 	.word	0x00004170


	//   ....[43]....
        /*032c*/ 	.word	0x00004190


	//   ....[44]....
        /*0330*/ 	.word	0x000041b0


	//   ....[45]....
        /*0334*/ 	.word	0x000041d0


	//   ....[46]....
        /*0338*/ 	.word	0x000041f0


	//   ....[47]....
        /*033c*/ 	.word	0x00004210


	//   ....[48]....
        /*0340*/ 	.word	0x00004240


	//   ....[49]....
        /*0344*/ 	.word	0x00004260


	//   ....[50]....
        /*0348*/ 	.word	0x00004280


	//   ....[51]....
        /*034c*/ 	.word	0x000042a0


	//   ....[52]....
        /*0350*/ 	.word	0x000042c0


	//   ....[53]....
        /*0354*/ 	.word	0x000042e0


	//   ....[54]....
        /*0358*/ 	.word	0x000042f0


	//   ....[55]....
        /*035c*/ 	.word	0x00004320


	//   ....[56]....
        /*0360*/ 	.word	0x00004350


	//   ....[57]....
        /*0364*/ 	.word	0x00004370


	//   ....[58]....
        /*0368*/ 	.word	0x00004390


	//   ....[59]....
        /*036c*/ 	.word	0x000043b0


	//   ....[60]....
        /*0370*/ 	.word	0x000043d0


	//   ....[61]....
        /*0374*/ 	.word	0x000043f0


	//   ....[62]....
        /*0378*/ 	.word	0x00004410


	//   ....[63]....
        /*037c*/ 	.word	0x00004430


	//----- nvinfo : EIATTR_VRC_CTA_INIT_COUNT
	.align		4
.L_30405:
        /*0380*/ 	.byte	0x02, 0x4a
	.zero		1
	.zero		1


	//----- nvinfo : EIATTR_EXIT_INSTR_OFFSETS
	.align		4
        /*0384*/ 	.byte	0x04, 0x1c
        /*0386*/ 	.short	(.L_30407 - .L_30406)


	//   ....[0]....
.L_30406:
        /*0388*/ 	.word	0x00000090


	//   ....[1]....
        /*038c*/ 	.word	0x00004cb0


	//   ....[2]....
        /*0390*/ 	.word	0x00004ce0


	//   ....[3]....
        /*0394*/ 	.word	0x00004e70


	//----- nvinfo : EIATTR_CRS_STACK_SIZE
	.align		4
.L_30407:
        /*0398*/ 	.byte	0x04, 0x1e
        /*039a*/ 	.short	(.L_30409 - .L_30408)
.L_30408:
        /*039c*/ 	.word	0x00000000


	//----- nvinfo : EIATTR_CBANK_PARAM_SIZE
	.align		4
.L_30409:
        /*03a0*/ 	.byte	0x03, 0x19
        /*03a2*/ 	.short	0x008c


	//----- nvinfo : EIATTR_PARAM_CBANK
	.align		4
        /*03a4*/ 	.byte	0x04, 0x0a
        /*03a6*/ 	.short	(.L_30411 - .L_30410)
	.align		4
.L_30410:
        /*03a8*/ 	.word	index@(.nv.constant0._ZN4vllm25paged_attention_v2_kernelIffLi64ELi32ELi128ELNS_18Fp8KVCacheDataTypeE0ELb0ELi512EEEvPfS2_PT_PKS3_PKT0_S9_ifPKiSB_iPKfiiiSD_SD_iiiii)
        /*03ac*/ 	.short	0x0380
        /*03ae*/ 	.short	0x008c


	//----- nvinfo : EIATTR_SW_WAR
	.align		4
.L_30411:
        /*03b0*/ 	.byte	0x04, 0x36
        /*03b2*/ 	.short	(.L_30413 - .L_30412)
.L_30412:
        /*03b4*/ 	.word	0x00000008
.L_30413:


//--------------------- .nv.info._ZN4vllm25paged_attention_v2_kernelIffLi32ELi32ELi128ELNS_18Fp8KVCacheDataTypeE0ELb0ELi512EEEvPfS2_PT_PKS3_PKT0_S9_ifPKiSB_iPKfiiiSD_SD_iiiii --------------------------
	.section	.nv.info._ZN4vllm25paged_attention_v2_kernelIffLi32ELi32ELi128ELNS_18Fp8KVCacheDataTypeE0ELb0ELi512EEEvPfS2_PT_PKS3_PKT0_S9_ifPKiSB_iPKfiiiSD_SD_iiiii,"",@"SHT_CUDA_INFO"
	.sectionflags	@""
	.align	4


	//----- nvinfo : EIATTR_CUDA_API_VERSION
	.align		4
        /*0000*/ 	.byte	0x04, 0x37
        /*0002*/ 	.short	(.L_30415 - .L_30414)
.L_30414:
        /*0004*/ 	.word	0x00000082


	//----- nvinfo : EIATTR_KPARAM_INFO
	.align		4
.L_30415:
        /*0008*/ 	.byte	0x04, 0x17
        /*000a*/ 	.short	(.L_30417 - .L_30416)
.L_30416:
        /*000c*/ 	.word	0x00000000
        /*0010*/ 	.short	0x0015
        /*0012*/ 	.short	0x0088
        /*0014*/ 	.byte	0x00, 0xf0, 0x11, 0x00


	//----- nvinfo : EIATTR_KPARAM_INFO
	.align		4
.L_30417:
        /*0018*/ 	.byte	0x04, 0x17
        /*001a*/ 	.short	(.L_30419 - .L_30418)
.L_30418:
        /*001c*/ 	.word	0x00000000
        /*0020*/ 	.short	0x0014
        /*0022*/ 	.short	0x0084
        /*0024*/ 	.byte	0x00, 0xf0, 0x11, 0x00


	//----- nvinfo : EIATTR_KPARAM_INFO
	.align		4
.L_30419:
        /*0028*/ 	.byte	0x04, 0x17
        /*002a*/ 	.short	(.L_30421 - .L_30420)
.L_30420:
        /*002c*/ 	.word	0x00000000
        /*0030*/ 	.short	0x0013
        /*0032*/ 	.short	0x0080
        /*0034*/ 	.byte	0x00, 0xf0, 0x11, 0x00


	//----- nvinfo : EIATTR_KPARAM_INFO
	.align		4
.L_30421:
        /*0038*/ 	.byte	0x04, 0x17
        /*003a*/ 	.short	(.L_30423 - .L_30422)
.L_30422:
        /*003c*/ 	.word	0x00000000
        /*0040*/ 	.short	0x0012
        /*0042*/ 	.short	0x007c
        /*0044*/ 	.byte	0x00, 0xf0, 0x11, 0x00


	//----- nvinfo : EIATTR_KPARAM_INFO
	.align		4
.L_30423:
        /*0048*/ 	.byte	0x04, 0x17
        /*004a*/ 	.short	(.L_30425 - .L_30424)
.L_30424:
        /*004c*/ 	.word	0x00000000
        /*0050*/ 	.short	0x0011
        /*0052*/ 	.short	0x0078
        /*0054*/ 	.byte	0x00, 0xf0, 0x11, 0x00


	//----- nvinfo : EIATTR_KPARAM_INFO
	.align		4
.L_30425:
        /*0058*/ 	.byte	0x04, 0x17
        /*005a*/ 	.short	(.L_30427 - .L_30426)
.L_30426:
        /*005c*/ 	.word	0x00000000
        /*0060*/ 	.short	0x0010
        /*0062*/ 	.short	0x0070
        /*0064*/ 	.byte	0x00, 0xf5, 0x21, 0x00


	//----- nvinfo : EIATTR_KPARAM_INFO
	.align		4
.L_30427:
        /*0068*/ 	.byte	0x04, 0x17
        /*006a*/ 	.short	(.L_30429 - .L_30428)
.L_30428:
        /*006c*/ 	.word	0x00000000
        /*0070*/ 	.short	0x000f
        /*0072*/ 	.short	0x0068
        /*0074*/ 	.byte	0x00, 0xf5, 0x21, 0x00


	//----- nvinfo : EIATTR_KPARAM_INFO
	.align		4
.L_30429:
        /*0078*/ 	.byte	0x04, 0x17
        /*007a*/ 	.short	(.L_30431 - .L_30430)
.L_30430:
        /*007c*/ 	.word	0x00000000
        /*0080*/ 	.short	0x000e
        /*0082*/ 	.short	0x0060
        /*0084*/ 	.byte	0x00, 0xf0, 0x11, 0x00


	//----- nvinfo : EIATTR_KPARAM_INFO
	.align		4
.L_30431:
        /*0088*/ 	.byte	0x04, 0x17
        /*008a*/ 	.short	(.L_30433 - .L_30432)
.L_30432:
        /*008c*/ 	.word	0x00000000
        /*0090*/ 	.short	0x000d
        /*0092*/ 	.short	0x005c
        /*0094*/ 	.byte	0x00, 0xf0, 0x11, 0x00


	//----- nvinfo : EIATTR_KPARAM_INFO
	.align		4
.L_30433:
        /*0098*/ 	.byte	0x04, 0x17
        /*009a*/ 	.short	(.L_30435 - .L_30434)
.L_30434:
        /*009c*/ 	.word	0x00000000
        /*00a0*/ 	.short	0x000c
        /*00a2*/ 	.short	0x0058
        /*00a4*/ 	.byte	0x00, 0xf0, 0x11, 0x00


	//----- nvinfo : EIATTR_KPARAM_INFO
	.align		4
.L_30435:
        /*00a8*/ 	.byte	0x04, 0x17
        /*00aa*/ 	.short	(.L_30437 - .L_30436)
.L_30436:
        /*00ac*/ 	.word	0x00000000
        /*00b0*/ 	.short	0x000b
        /*00b2*/ 	.short	0x0050
        /*00b4*/ 	.byte	0x00, 0xf5, 0x21, 0x00


	//----- nvinfo : EIATTR_KPARAM_INFO
	.align		4
.L_30437:
        /*00b8*/ 	.byte	0x04, 0x17
        /*00ba*/ 	.short	(.L_30439 - .L_30438)
.L_30438:
        /*00bc*/ 	.word	0x00000000
        /*00c0*/ 	.short	0x000a
        /*00c2*/ 	.short	0x0048
        /*00c4*/ 	.byte	0x00, 0xf0, 0x11, 0x00


	//----- nvinfo : EIATTR_KPARAM_INFO
	.align		4
.L_30439:
        /*00c8*/ 	.byte	0x04, 0x17
        /*00ca*/ 	.short	(.L_30441 - .L_30440)
.L_30440:
        /*00cc*/ 	.word	0x00000000
        /*00d0*/ 	.short	0x0009
        /*00d2*/ 	.short	0x0040
        /*00d4*/ 	.byte	0x00, 0xf5, 0x21, 0x00


	//----- nvinfo : EIATTR_KPARAM_INFO
	.align		4
.L_30441:
        /*00d8*/ 	.byte	0x04, 0x17
        /*00da*/ 	.short	(.L_30443 - .L_30442)
.L_30442:
        /*00dc*/ 	.word	0x00000000
        /*00e0*/ 	.short	0x0008
        /*00e2*/ 	.short	0x0038
        /*00e4*/ 	.byte	0x00, 0xf5, 0x21, 0x00


	//----- nvinfo : EIATTR_KPARAM_INFO
	.align		4
.L_30443:
        /*00e8*/ 	.byte	0x04, 0x17
        /*00ea*/ 	.short	(.L_30445 - .L_30444)
.L_30444:
        /*00ec*/ 	.word	0x00000000
        /*00f0*/ 	.short	0x0007
        /*00f2*/ 	.short	0x0034
        /*00f4*/ 	.byte	0x00, 0xf0, 0x11, 0x00


	//----- nvinfo : EIATTR_KPARAM_INFO
	.align		4
.L_30445:
        /*00f8*/ 	.byte	0x04, 0x17
        /*00fa*/ 	.short	(.L_30447 - .L_30446)
.L_30446:
        /*00fc*/ 	.word	0x00000000
        /*0100*/ 	.short	0x0006
        /*0102*/ 	.short	0x0030
        /*0104*/ 	.byte	0x00, 0xf0, 0x11, 0x00


	//----- nvinfo : EIATTR_KPARAM_INFO
	.align		4
.L_30447:
        /*0108*/ 	.byte	0x04, 0x17
        /*010a*/ 	.short	(.L_30449 - .L_30448)
.L_30448:
        /*010c*/ 	.word	0x00000000
        /*0110*/ 	.short	0x0005
        /*0112*/ 	.short	0x0028
        /*0114*/ 	.byte	0x00, 0xf5, 0x21, 0x00


	//----- nvinfo : EIATTR_KPARAM_INFO
	.align		4
.L_30449:
        /*0118*/ 	.byte	0x04, 0x17
        /*011a*/ 	.short	(.L_30451 - .L_30450)
.L_30450:
        /*011c*/ 	.word	0x00000000
        /*0120*/ 	.short	0x0004
        /*0122*/ 	.short	0x0020
        /*0124*/ 	.byte	0x00, 0xf5, 0x21, 0x00


	//----- nvinfo : EIATTR_KPARAM_INFO
	.align		4
.L_30451:
        /*0128*/ 	.byte	0x04, 0x17
        /*012a*/ 	.short	(.L_30453 - .L_30452)
.L_30452:
        /*012c*/ 	.word	0x00000000
        /*0130*/ 	.short	0x0003
        /*0132*/ 	.short	0x0018
        /*0134*/ 	.byte	0x00, 0xf5, 0x21, 0x00


	//----- nvinfo : EIATTR_KPARAM_INFO
	.align		4
.L_30453:
        /*0138*/ 	.byte	0x04, 0x17
        /*013a*/ 	.short	(.L_30455 - .L_30454)
.L_30454:
        /*013c*/ 	.word	0x00000000
        /*0140*/ 	.short	0x0002
        /*0142*/ 	.short	0x0010
        /*0144*/ 	.byte	0x00, 0xf5, 0x21, 0x00


	//----- nvinfo : EIATTR_KPARAM_INFO
	.align		4
.L_30455:
        /*0148*/ 	.byte	0x04, 0x17
        /*014a*/ 	.short	(.L_30457 - .L_30456)
.L_30456:
        /*014c*/ 	.word	0x00000000
        /*0150*/ 	.short	0x0001
        /*0152*/ 	.short	0x0008
        /*0154*/ 	.byte	0x00, 0xf5, 0x21, 0x00


	//----- nvinfo : EIATTR_KPARAM_INFO
	.align		4
.L_30457:
        /*0158*/ 	.byte	0x04, 0x17
        /*015a*/ 	.short	(.L_30459 - .L_30458)
.L_30458:
        /*015c*/ 	.word	0x00000000
        /*0160*/ 	.short	0x0000
        /*0162*/ 	.short	0x0000
        /*0164*/ 	.byte	0x00, 0xf5, 0x21, 0x00


	//----- nvinfo : EIATTR_SPARSE_MMA_MASK
	.align		4
.L_30459:
        /*0168*/ 	.byte	0x03, 0x50
        /*016a*/ 	.short	0x0000


	//----- nvinfo : EIATTR_MAXREG_COUNT
	.align		4
        /*016c*/ 	.byte	0x03, 0x1b
        /*016e*/ 	.short	0x00ff


	//----- nvinfo : EIATTR_NUM_BARRIERS
	.align		4
        /*0170*/ 	.byte	0x02, 0x4c
        /*0172*/ 	.byte	0x01
	.zero		1


	//----- nvinfo : EIATTR_MERCURY_ISA_VERSION
	.align		4
        /*0174*/ 	.byte	0x03, 0x5f
        /*0176*/ 	.short	0x0101


	//----- nvinfo : EIATTR_COOP_GROUP_MASK_REGIDS
	.align		4
        /*0178*/ 	.byte	0x04, 0x29
        /*017a*/ 	.short	(.L_30461 - .L_30460)


	//   ....[0]....
.L_30460:
        /*017c*/ 	.word	0xffffffff


	//   ....[1]....
        /*0180*/ 	.word	0xffffffff


	//   ....[2]....
        /*0184*/ 	.word	0xffffffff


	//   ....[3]....
        /*0188*/ 	.word	0xffffffff


	//   ....[4]....
        /*018c*/ 	.word	0xffffffff


	//   ....[5]....
        /*0190*/ 	.word	0xffffffff


	//   ....[6]....
        /*0194*/ 	.word	0xffffffff


	//   ....[7]....
        /*0198*/ 	.word	0xffffffff


	//   ....[8]....
        /*019c*/ 	.word	0xffffffff


	//   ....[9]....
        /*01a0*/ 	.word	0xffffffff


	//   ....[10]....
        /*01a4*/ 	.word	0xffffffff


	//   ....[11]....
        /*01a8*/ 	.word	0xffffffff


	//   ....[12]....
        /*01ac*/ 	.word	0xffffffff


	//   ....[13]....
        /*01b0*/ 	.word	0xffffffff


	//   ....[14]....
        /*01b4*/ 	.word	0xffffffff


	//   ....[15]....
        /*01b8*/ 	.word	0xffffffff


	//   ....[16]....
        /*01bc*/ 	.word	0xffffffff


	//   ....[17]....
        /*01c0*/ 	.word	0xffffffff


	//   ....[18]....
        /*01c4*/ 	.word	0xffffffff


	//   ....[19]....
        /*01c8*/ 	.word	0xffffffff


	//   ....[20]....
        /*01cc*/ 	.word	0xffffffff


	//   ....[21]....
        /*01d0*/ 	.word	0xffffffff


	//   ....[22]....
        /*01d4*/ 	.word	0xffffffff


	//   ....[23]....
        /*01d8*/ 	.word	0xffffffff


	//   ....[24]....
        /*01dc*/ 	.word	0xffffffff


	//   ....[25]....
        /*01e0*/ 	.word	0xffffffff


	//   ....[26]....
        /*01e4*/ 	.word	0xffffffff


	//   ....[27]....
        /*01e8*/ 	.word	0xffffffff


	//   ....[28]....
        /*01ec*/ 	.word	0xffffffff


	//   ....[29]....
        /*01f0*/ 	.word	0xffffffff


	//   ....[30]....
        /*01f4*/ 	.word	0xffffffff


	//   ....[31]....
        /*01f8*/ 	.word	0xffffffff


	//   ....[32]....
        /*01fc*/ 	.word	0xffffffff


	//   ....[33]....
        /*0200*/ 	.word	0xffffffff


	//   ....[34]....
        /*0204*/ 	.word	0xffffffff


	//   ....[35]....
        /*0208*/ 	.word	0xffffffff


	//   ....[36]....
        /*020c*/ 	.word	0xffffffff


	//   ....[37]....
        /*0210*/ 	.word	0xffffffff


	//   ....[38]....
        /*0214*/ 	.word	0xffffffff


	//   ....[39]....
        /*0218*/ 	.word	0xffffffff


	//----- nvinfo : EIATTR_COOP_GROUP_INSTR_OFFSETS
	.align		4
.L_30461:
        /*021c*/ 	.byte	0x04, 0x28
        /*021e*/ 	.short	(.L_30463 - .L_30462)


	//   ....[0]....
.L_30462:
        /*0220*/ 	.word	0x00000d70


	//   ....[1]....
        /*0224*/ 	.word	0x00000e10


	//   ....[2]....
        /*0228*/ 	.word	0x00000e60


	//   ....[3]....
        /*022c*/ 	.word	0x00000e80


	//   ....[4]....
        /*0230*/ 	.word	0x00000eb0


	//   ....[5]....
        /*0234*/ 	.word	0x00000f70


	//   ....[6]....
        /*0238*/ 	.word	0x00000fa0


	//   ....[7]....
        /*023c*/ 	.word	0x00000fc0


	//   ....[8]....
        /*0240*/ 	.word	0x00001e10


	//   ....[9]....
        /*0244*/ 	.word	0x00001e50


	//   ....[10]....
        /*0248*/ 	.word	0x00001e70


	//   ....[11]....
        /*024c*/ 	.word	0x00001e90


	//   ....[12]....
        /*0250*/ 	.word	0x00001eb0


	//   ....[13]....
        /*0254*/ 	.word	0x00001f00


	//   ....[14]....
        /*0258*/ 	.word	0x00001f20


	//   ....[15]....
        /*025c*/ 	.word	0x00001f40


	//   ....[16]....
        /*0260*/ 	.word	0x00003570


	//   ....[17]....
        /*0264*/ 	.word	0x000035b0


	//   ....[18]....
        /*0268*/ 	.word	0x000035c0


	//   ....[19]....
        /*026c*/ 	.word	0x000035d0


	//   ....[20]....
        /*0270*/ 	.word	0x000035e0


	//   ....[21]....
        /*0274*/ 	.word	0x000035f0


	//   ....[22]....
        /*0278*/ 	.word	0x00003600


	//   ....[23]....
        /*027c*/ 	.word	0x00003620


	//   ....[24]....
        /*0280*/ 	.word	0x00003650


	//   ....[25]....
        /*0284*/ 	.word	0x000036a0


	//   ....[26]....
        /*0288*/ 	.word	0x000036c0


	//   ....[27]....
        /*028c*/ 	.word	0x000036e0


	//   ....[28]....
        /*0290*/ 	.word	0x000036f0


	//   ....[29]....
        /*0294*/ 	.word	0x00003710


	//   ....[30]....
        /*0298*/ 	.word	0x00003720


	//   ....[31]....
        /*029c*/ 	.word	0x00003730


	//   ....[32]....
        /*02a0*/ 	.word	0x00003760


	//   ....[33]....
        /*02a4*/ 	.word	0x00003790


	//   ....[34]....
        /*02a8*/ 	.word	0x000037c0


	//   ....[35]....
        /*02ac*/ 	.word	0x000037e0


	//   ....[36]....
        /*02b0*/ 	.word	0x00003800


	//   ....[37]....
        /*02b4*/ 	.word	0x00003820


	//   ....[38]....
        /*02b8*/ 	.word	0x00003840


	//   ....[39]....
        /*02bc*/ 	.word	0x00003860


	//----- nvinfo : EIATTR_VRC_CTA_INIT_COUNT
	.align		4
.L_30463:
        /*02c0*/ 	.byte	0x02, 0x4a
	.zero		1
	.zero		1


	//----- nvinfo : EIATTR_EXIT_INSTR_OFFSETS
	.align		4
        /*02c4*/ 	.byte	0x04, 0x1c
        /*02c6*/ 	.short	(.L_30465 - .L_30464)


	//   ....[0]....
.L_30464:
        /*02c8*/ 	.word	0x000000d0


	//   ....[1]....
        /*02cc*/ 	.word	0x00003dd0


	//   ....[2]....
        /*02d0*/ 	.word	0x00003e00


	//   ....[3]....
        /*02d4*/ 	.word	0x00003f20


	//----- nvinfo : EIATTR_CRS_STACK_SIZE
	.align		4
.L_30465:
        /*02d8*/ 	.byte	0x04, 0x1e
        /*02da*/ 	.short	(.L_30467 - .L_30466)
.L_30466:
        /*02dc*/ 	.word	0x00000000


	//----- nvinfo : EIATTR_CBANK_PARAM_SIZE
	.align		4
.L_30467:
        /*02e0*/ 	.byte	0x03, 0x19
        /*02e2*/ 	.short	0x008c


	//----- nvinfo : EIATTR_PARAM_CBANK
	.align		4
        /*02e4*/ 	.byte	0x04, 0x0a
        /*02e6*/ 	.short	(.L_30469 - .L_30468)
	.align		4
.L_30468:
        /*02e8*/ 	.word	index@(.nv.constant0._ZN4vllm25paged_attention_v2_kernelIffLi32ELi32ELi128ELNS_18Fp8KVCacheDataTypeE0ELb0ELi512EEEvPfS2_PT_PKS3_PKT0_S9_ifPKiSB_iPKfiiiSD_SD_iiiii)
        /*02ec*/ 	.short	0x0380
        /*02ee*/ 	.short	0x008c


	//----- nvinfo : EIATTR_SW_WAR
	.align		4
.L_30469:
        /*02f0*/ 	.byte	0x04, 0x36
        /*02f2*/ 	.short	(.L_30471 - .L_30470)
.L_30470:
        /*02f4*/ 	.word	0x00000008
.L_30471:


//--------------------- .nv.info._ZN4vllm25paged_attention_v2_kernelIffLi256ELi32ELi128ELNS_18Fp8KVCacheDataTypeE0ELb1ELi512EEEvPfS2_PT_PKS3_PKT0_S9_ifPKiSB_iPKfiiiSD_SD_iiiii --------------------------
	.section	.nv.info._ZN4vllm25paged_attention_v2_kernelIffLi256ELi32ELi128ELNS_18Fp8KVCacheDataTypeE0ELb1ELi512EEEvPfS2_PT_PKS3_PKT0_S9_ifPKiSB_iPKfiiiSD_SD_iiiii,"",@"SHT_CUDA_INFO"
	.sectionflags	@""
	.align	4


	//----- nvinfo : EIATTR_CUDA_API_VERSION
	.align		4
        /*0000*/ 	.byte	0x04, 0x37
        /*0002*/ 	.short	(.L_30473 - .L_30472)
.L_30472:
        /*0004*/ 	.word	0x00000082


	//----- nvinfo : EIATTR_KPARAM_INFO
	.align		4
.L_30473:
        /*0008*/ 	.byte	0x04, 0x17
        /*000a*/ 	.short	(.L_30475 - .L_30474)
.L_30474:
        /*000c*/ 	.word	0x00000000
        /*0010*/ 	.short	0x0015
        /*0012*/ 	.short	0x0088
        /*0014*/ 	.byte	0x00, 0xf0, 0x11, 0x00


	//----- nvinfo : EIATTR_KPARAM_INFO
	.align		4
.L_30475:
        /*0018*/ 	.byte	0x04, 0x17
        /*001a*/ 	.short	(.L_30477 - .L_30476)
.L_30476:
        /*001c*/ 	.word	0x00000000
        /*0020*/ 	.short	0x0014
        /*0022*/ 	.short	0x0084
        /*0024*/ 	.byte	0x00, 0xf0, 0x11, 0x00


	//----- nvinfo : EIATTR_KPARAM_INFO
	.align		4
.L_30477:
        /*0028*/ 	.byte	0x04, 0x17
        /*002a*/ 	.short	(.L_30479 - .L_30478)
.L_30478:
        /*002c*/ 	.word	0x00000000
        /*0030*/ 	.short	0x0013
        /*0032*/ 	.short	0x0080
        /*0034*/ 	.byte	0x00, 0xf0, 0x11, 0x00


	//----- nvinfo : EIATTR_KPARAM_INFO
	.align		4
.L_30479:
        /*0038*/ 	.byte	0x04, 0x17
        /*003a*/ 	.short	(.L_30481 - .L_30480)
.L_30480:
        /*003c*/ 	.word	0x00000000
        /*0040*/ 	.short	0x0012
        /*0042*/ 	.short	0x007c
        /*0044*/ 	.byte	0x00, 0xf0, 0x11, 0x00


	//----- nvinfo : EIATTR_KPARAM_INFO
	.align		4
.L_30481:
        /*0048*/ 	.byte	0x04, 0x17
        /*004a*/ 	.short	(.L_30483 - .L_30482)
.L_30482:
        /*004c*/ 	.word	0x00000000
        /*0050*/ 	.short	0x0011
        /*0052*/ 	.short	0x0078
        /*0054*/ 	.byte	0x00, 0xf0, 0x11, 0x00


	//----- nvinfo : EIATTR_KPARAM_INFO
	.align		4
.L_30483:
        /*0058*/ 	.byte	0x04, 0x17
        /*005a*/ 	.short	(.L_30485 - .L_30484)
.L_30484:
        /*005c*/ 	.word	0x00000000
        /*0060*/ 	.short	0x0010
        /*0062*/ 	.short	0x0070
        /*0064*/ 	.byte	0x00, 0xf5, 0x21, 0x00


	//----- nvinfo : EIATTR_KPARAM_INFO
	.align		4
.L_30485:
        /*0068*/ 	.byte	0x04, 0x17
        /*006a*/ 	.short	(.L_30487 - .L_30486)
.L_30486:
        /*006c*/ 	.word	0x00000000
        /*0070*/ 	.short	0x000f
        /*0072*/ 	.short	0x0068
        /*0074*/ 	.byte	0x00, 0xf5, 0x21, 0x00


	//----- nvinfo : EIATTR_KPARAM_INFO
	.align		4
.L_30487:
        /*0078*/ 	.byte	0x04, 0x17
        /*007a*/ 	.short	(.L_30489 - .L_30488)
.L_30488:
        /*007c*/ 	.word	0x00000000
        /*0080*/ 	.short	0x000e
        /*0082*/ 	.short	0x0060
        /*0084*/ 	.byte	0x00, 0xf0, 0x11, 0x00


	//----- nvinfo : EIATTR_KPARAM_INFO
	.align		4
.L_30489:
        /*0088*/ 	.byte	0x04, 0x17
        /*008a*/ 	.short	(.L_30491 - .L_30490)
.L_30490:
        /*008c*/ 	.word	0x00000000
        /*0090*/ 	.short	0x000d
        /*0092*/ 	.short	0x005c
        /*0094*/ 	.byte	0x00, 0xf0, 0x11, 0x00


	//----- nvinfo : EIATTR_KPARAM_INFO
	.align		4
.L_30491:
        /*0098*/ 	.byte	0x04, 0x17
        /*009a*/ 	.short	(.L_30493 - .L_30492)
.L_30492:
        /*009c*/ 	.word	0x00000000
        /*00a0*/ 	.short	0x000c
        /*00a2*/ 	.short	0x0058
        /*00a4*/ 	.byte	0x00, 0xf0, 0x11, 0x00


	//----- nvinfo : EIATTR_KPARAM_INFO
	.align		4
.L_30493:
        /*00a8*/ 	.byte	0x04, 0x17
        /*00aa*/ 	.short	(.L_30495 - .L_30494)
.L_30494:
        /*00ac*/ 	.word	0x00000000
        /*00b0*/ 	.short	0x000b
        /*00b2*/ 	.short	0x0050
        /*00b4*/ 	.byte	0x00, 0xf5, 0x21, 0x00


	//----- nvinfo : EIATTR_KPARAM_INFO
	.align		4
.L_30495:
        /*00b8*/ 	.byte	0x04, 0x17
        /*00ba*/ 	.short	(.L_30497 - .L_30496)
.L_30496:
        /*00bc*/ 	.word	0x00000000
        /*00c0*/ 	.short	0x000a
        /*00c2*/ 	.short	0x0048
        /*00c4*/ 	.byte	0x00, 0xf0, 0x11, 0x00


	//----- nvinfo : EIATTR_KPARAM_INFO
	.align		4
.L_30497:
        /*00c8*/ 	.byte	0x04, 0x17
        /*00ca*/ 	.short	(.L_30499 - .L_30498)
.L_30498:
        /*00cc*/ 	.word	0x00000000
        /*00d0*/ 	.short	0x0009
        /*00d2*/ 	.short	0x0040
        /*00d4*/ 	.byte	0x00, 0xf5, 0x21, 0x00


	//----- nvinfo : EIATTR_KPARAM_INFO
	.align		4
.L_30499:
        /*00d8*/ 	.byte	0x04, 0x17
        /*00da*/ 	.short	(.L_30501 - .L_30500)
.L_30500:
        /*00dc*/ 	.word	0x00000000
        /*00e0*/ 	.short	0x0008
        /*00e2*/ 	.short	0x0038
        /*00e4*/ 	.byte	0x00, 0xf5, 0x21, 0x00


	//----- nvinfo : EIATTR_KPARAM_INFO
	.align		4
.L_30501:
        /*00e8*/ 	.byte	0x04, 0x17
        /*00ea*/ 	.short	(.L_30503 - .L_30502)
.L_30502:
        /*00ec*/ 	.word	0x00000000
        /*00f0*/ 	.short	0x0007
        /*00f2*/ 	.short	0x0034
        /*00f4*/ 	.byte	0x00, 0xf0, 0x11, 0x00


	//----- nvinfo : EIATTR_KPARAM_INFO
	.align		4
.L_30503:
        /*00f8*/ 	.byte	0x04, 0x17
        /*00fa*/ 	.short	(.L_30505 - .L_30504)
.L_30504:
        /*00fc*/ 	.word	0x00000000
        /*0100*/ 	.short	0x0006
        /*0102*/ 	.short	0x0030
        /*0104*/ 	.byte	0x00, 0xf0, 0x11, 0x00


	//----- nvinfo : EIATTR_KPARAM_INFO
	.align		4
.L_30505:
        /*0108*/ 	.byte	0x04, 0x17
        /*010a*/ 	.short	(.L_30507 - .L_30506)
.L_30506:
        /*010c*/ 	.word	0x00000000
        /*0110*/ 	.short	0x0005
        /*0112*/ 	.short	0x0028
        /*0114*/ 	.byte	0x00, 0xf5, 0x21, 0x00


	//----- nvinfo : EIATTR_KPARAM_INFO
	.align		4
.L_30507:
        /*0118*/ 	.byte	0x04, 0x17
        /*011a*/ 	.short	(.L_30509 - .L_30508)
.L_30508:
        /*011c*/ 	.word	0x00000000
        /*0120*/ 	.short	0x0004
        /*0122*/ 	.short	0x0020
        /*0124*/ 	.byte	0x00, 0xf5, 0x21, 0x00


	//----- nvinfo : EIATTR_KPARAM_INFO
	.align		4
.L_30509:
        /*0128*/ 	.byte	0x04, 0x17
        /*012a*/ 	.short	(.L_30511 - .L_30510)
.L_30510:
        /*012c*/ 	.word	0x00000000
        /*0130*/ 	.short	0x0003
        /*0132*/ 	.short	0x0018
        /*0134*/ 	.byte	0x00, 0xf5, 0x21, 0x00


	//----- nvinfo : EIATTR_KPARAM_INFO
	.align		4
.L_30511:
        /*0138*/ 	.byte	0x04, 0x17
        /*013a*/ 	.short	(.L_30513 - .L_30512)
.L_30512:
        /*013c*/ 	.word	0x00000000
        /*0140*/ 	.short	0x0002
        /*0142*/ 	.short	0x0010
        /*0144*/ 	.byte	0x00, 0xf5, 0x21, 0x00


	//----- nvinfo : EIATTR_KPARAM_INFO
	.align		4
.L_30513:
        /*0148*/ 	.byte	0x04, 0x17
        /*014a*/ 	.short	(.L_30515 - .L_30514)
.L_30514:
        /*014c*/ 	.word	0x00000000
        /*0150*/ 	.short	0x0001
        /*0152*/ 	.short	0x0008
        /*0154*/ 	.byte	0x00, 0xf5, 0x21, 0x00


	//----- nvinfo : EIATTR_KPARAM_INFO
	.align		4
.L_30515:
        /*0158*/ 	.byte	0x04, 0x17
        /*015a*/ 	.short	(.L_30517 - .L_30516)
.L_30516:
        /*015c*/ 	.word	0x00000000
        /*0160*/ 	.short	0x0000
        /*0162*/ 	.short	0x0000
        /*0164*/ 	.byte	0x00, 0xf5, 0x21, 0x00


	//----- nvinfo : EIATTR_SPARSE_MMA_MASK
	.align		4
.L_30517:
        /*0168*/ 	.byte	0x03, 0x50
        /*016a*/ 	.short	0x0000


	//----- nvinfo : EIATTR_MAXREG_COUNT
	.align		4
        /*016c*/ 	.byte	0x03, 0x1b
        /*016e*/ 	.short	0x00ff


	//----- nvinfo : EIATTR_NUM_BARRIERS
	.align		4
        /*0170*/ 	.byte	0x02, 0x4c
        /*0172*/ 	.byte	0x01
	.zero		1


	//----- nvinfo : EIATTR_MERCURY_ISA_VERSION
	.align		4
        /*0174*/ 	.byte	0x03, 0x5f
        /*0176*/ 	.short	0x0101


	//----- nvinfo : EIATTR_INT_WARP_WIDE_INSTR_OFFSETS
	.align		4
        /*0178*/ 	.byte	0x04, 0x31
        /*017a*/ 	.short	(.L_30519 - .L_30518)


	//   ....[0]....
.L_30518:
        /*017c*/ 	.word	0x00000220


	//----- nvinfo : EIATTR_COOP_GROUP_MASK_REGIDS
	.align		4
.L_30519:
        /*0180*/ 	.byte	0x04, 0x29
        /*0182*/ 	.short	(.L_30521 - .L_30520)


	//   ....[0]....
.L_30520:
        /*0184*/ 	.word	0xffffffff


	//   ....[1]....
        /*0188*/ 	.word	0xffffffff


	//   ....[2]....
        /*018c*/ 	.word	0xffffffff


	//   ....[3]....
        /*0190*/ 	.word	0xffffffff


	//   ....[4]....
        /*0194*/ 	.word	0xffffffff


	//   ....[5]....
        /*0198*/ 	.word	0xffffffff


	//   ....[6]....
        /*019c*/ 	.word	0xffffffff


	//   ....[7]....
        /*01a0*/ 	.word	0xffffffff


	//   ....[8]....
        /*01a4*/ 	.word	0xffffffff


	//   ....[9]....
        /*01a8*/ 	.word	0xffffffff


	//   ....[10]....
        /*01ac*/ 	.word	0xffffffff


	//   ....[11]....
        /*01b0*/ 	.word	0xffffffff


	//   ....[12]....
        /*01b4*/ 	.word	0xffffffff


	//   ....[13]....
        /*01b8*/ 	.word	0xffffffff


	//   ....[14]....
        /*01bc*/ 	.word	0xffffffff


	//   ....[15]....
        /*01c0*/ 	.word	0xffffffff


	//   ....[16]....
        /*01c4*/ 	.word	0xffffffff


	//   ....[17]....
        /*01c8*/ 	.word	0xffffffff


	//   ....[18]....
        /*01cc*/ 	.word	0xffffffff


	//   ....[19]....
        /*01d0*/ 	.word	0xffffffff


	//   ....[20]....
        /*01d4*/ 	.word	0xffffffff


	//   ....[21]....
        /*01d8*/ 	.word	0xffffffff


	//   ....[22]....
        /*01dc*/ 	.word	0xffffffff


	//   ....[23]....
        /*01e0*/ 	.word	0xffffffff


	//   ....[24]....
        /*01e4*/ 	.word	0xffffffff


	//   ....[25]....
        /*01e8*/ 	.word	0xffffffff


	//   ....[26]....
        /*01ec*/ 	.word	0xffffffff


	//   ....[27]....
        /*01f0*/ 	.word	0xffffffff


	//   ....[28]....
        /*01f4*/ 	.word	0xffffffff


	//   ....[29]....
        /*01f8*/ 	.word	0xffffffff


	//   ....[30]....
        /*01fc*/ 	.word	0xffffffff


	//   ....[31]....
        /*0200*/ 	.word	0xffffffff


	//   ....[32]....
        /*0204*/ 	.word	0xffffffff


	//   ....[33]....
        /*0208*/ 	.word	0xffffffff


	//   ....[34]....
        /*020c*/ 	.word	0xffffffff


	//   ....[35]....
        /*0210*/ 	.word	0xffffffff


	//   ....[36]....
        /*0214*/ 	.word	0xffffffff


	//   ....[37]....
        /*0218*/ 	.word	0xffffffff


	//   ....[38]....
        /*021c*/ 	.word	0xffffffff


	//   ....[39]....
        /*0220*/ 	.word	0xffffffff


	//   ....[40]....
        /*0224*/ 	.word	0xffffffff


	//   ....[41]....
        /*0228*/ 	.word	0xffffffff


	//   ....[42]....
        /*022c*/ 	.word	0xffffffff


	//   ....[43]....
        /*0230*/ 	.word	0xffffffff


	//   ....[44]....
        /*0234*/ 	.word	0xffffffff


	//   ....[45]....
        /*0238*/ 	.word	0xffffffff


	//   ....[46]....
        /*023c*/ 	.word	0xffffffff


	//   ....[47]....
        /*0240*/ 	.word	0xffffffff


	//   ....[48]....
        /*0244*/ 	.word	0xffffffff


	//   ....[49]....
        /*0248*/ 	.word	0xffffffff


	//   ....[50]....
        /*024c*/ 	.word	0xffffffff


	//   ....[51]....
        /*0250*/ 	.word	0xffffffff


	//   ....[52]....
        /*0254*/ 	.word	0xffffffff


	//   ....[53]....
        /*0258*/ 	.word	0xffffffff


	//   ....[54]....
        /*025c*/ 	.word	0xffffffff


	//   ....[55]....
        /*0260*/ 	.word	0xffffffff


	//   ....[56]....
        /*0264*/ 	.word	0xffffffff


	//   ....[57]....
        /*0268*/ 	.word	0xffffffff


	//   ....[58]....
        /*026c*/ 	.word	0xffffffff


	//   ....[59]....
        /*0270*/ 	.word	0xffffffff


	//   ....[60]....
        /*0274*/ 	.word	0xffffffff


	//   ....[61]....
        /*0278*/ 	.word	0xffffffff


	//   ....[62]....
        /*027c*/ 	.word	0xffffffff


	//   ....[63]....
        /*0280*/ 	.word	0xffffffff


	//   ....[64]....
        /*0284*/ 	.word	0xffffffff


	//   ....[65]....
        /*0288*/ 	.word	0xffffffff


	//   ....[66]....
        /*028c*/ 	.word	0xffffffff


	//   ....[67]....
        /*0290*/ 	.word	0xffffffff


	//   ....[68]....
        /*0294*/ 	.word	0xffffffff


	//   ....[69]....
        /*0298*/ 	.word	0xffffffff


	//   ....[70]....
        /*029c*/ 	.word	0xffffffff


	//   ....[71]....
        /*02a0*/ 	.word	0xffffffff


	//   ....[72]....
        /*02a4*/ 	.word	0xffffffff


	//   ....[73]....
        /*02a8*/ 	.word	0xffffffff


	//   ....[74]....
        /*02ac*/ 	.word	0xffffffff


	//   ....[75]....
        /*02b0*/ 	.word	0xffffffff


	//   ....[76]....
        /*02b4*/ 	.word	0xffffffff


	//   ....[77]....
        /*02b8*/ 	.word	0xffffffff


	//   ....[78]....
        /*02bc*/ 	.word	0xffffffff


	//   ....[79]....
        /*02c0*/ 	.word	0xffffffff


	//   ....[80]....
        /*02c4*/ 	.word	0xffffffff


	//   ....[81]....
        /*02c8*/ 	.word	0xffffffff


	//   ....[82]....
        /*02cc*/ 	.word	0xffffffff


	//   ....[83]....
        /*02d0*/ 	.word	0xffffffff


	//   ....[84]....
        /*02d4*/ 	.word	0xffffffff


	//   ....[85]....
        /*02d8*/ 	.word	0xffffffff


	//   ....[86]....
        /*02dc*/ 	.word	0xffffffff


	//   ....[87]....
        /*02e0*/ 	.word	0xffffffff


	//   ....[88]....
        /*02e4*/ 	.word	0xffffffff


	//   ....[89]....
        /*02e8*/ 	.word	0xffffffff


	//   ....[90]....
        /*02ec*/ 	.word	0xffffffff


	//   ....[91]....
        /*02f0*/ 	.word	0xffffffff


	//   ....[92]....
        /*02f4*/ 	.word	0xffffffff


	//   ....[93]....
        /*02f8*/ 	.word	0xffffffff


	//   ....[94]....
        /*02fc*/ 	.word	0xffffffff


	//   ....[95]....
        /*0300*/ 	.word	0xffffffff


	//   ....[96]....
        /*0304*/ 	.word	0xffffffff


	//   ....[97]....
        /*0308*/ 	.word	0xffffffff


	//   ....[98]....
        /*030c*/ 	.word	0xffffffff


	//   ....[99]....
        /*0310*/ 	.word	0xffffffff


	//   ....[100]....
        /*0314*/ 	.word	0xffffffff


	//   ....[101]....
        /*0318*/ 	.word	0xffffffff


	//   ....[102]....
        /*031c*/ 	.word	0xffffffff


	//   ....[103]....
        /*0320*/ 	.word	0xffffffff


	//   ....[104]....
        /*0324*/ 	.word	0xffffffff


	//   ....[105]....
        /*0328*/ 	.word	0xffffffff


	//   ....[106]....
        /*032c*/ 	.word	0xffffffff


	//   ....[107]....
        /*0330*/ 	.word	0xffffffff


	//   ....[108]....
        /*0334*/ 	.word	0xffffffff


	//   ....[109]....
        /*0338*/ 	.word	0xffffffff


	//   ....[110]....
        /*033c*/ 	.word	0xffffffff


	//   ....[111]....
        /*0340*/ 	.word	0xffffffff


	//   ....[112]....
        /*0344*/ 	.word	0xffffffff


	//   ....[113]....
        /*0348*/ 	.word	0xffffffff


	//   ....[114]....
        /*034c*/ 	.word	0xffffffff


	//   ....[115]....
        /*0350*/ 	.word	0xffffffff


	//   ....[116]....
        /*0354*/ 	.word	0xffffffff


	//   ....[117]....
        /*0358*/ 	.word	0xffffffff


	//   ....[118]....
        /*035c*/ 	.word	0xffffffff


	//   ....[119]....
        /*0360*/ 	.word	0xffffffff


	//   ....[120]....
        /*0364*/ 	.word	0xffffffff


	//   ....[121]....
        /*0368*/ 	.word	0xffffffff


	//   ....[122]....
        /*036c*/ 	.word	0xffffffff


	//   ....[123]....
        /*0370*/ 	.word	0xffffffff


	//   ....[124]....
        /*0374*/ 	.word	0xffffffff


	//   ....[125]....
        /*0378*/ 	.word	0xffffffff


	//   ....[126]....
        /*037c*/ 	.word	0xffffffff


	//   ....[127]....
        /*0380*/ 	.word	0xffffffff


	//   ....[128]....
        /*0384*/ 	.word	0xffffffff


	//   ....[129]....
        /*0388*/ 	.word	0xffffffff


	//   ....[130]....
        /*038c*/ 	.word	0xffffffff


	//   ....[131]....
        /*0390*/ 	.word	0xffffffff


	//   ....[132]....
        /*0394*/ 	.word	0xffffffff


	//   ....[133]....
        /*0398*/ 	.word	0xffffffff


	//   ....[134]....
        /*039c*/ 	.word	0xffffffff


	//   ....[135]....
        /*03a0*/ 	.word	0xffffffff


	//   ....[136]....
        /*03a4*/ 	.word	0xffffffff


	//   ....[137]....
        /*03a8*/ 	.word	0xffffffff


	//   ....[138]....
        /*03ac*/ 	.word	0xffffffff


	//   ....[139]....
        /*03b0*/ 	.word	0xffffffff


	//   ....[140]....
        /*03b4*/ 	.word	0xffffffff


	//   ....[141]....
        /*03b8*/ 	.word	0xffffffff


	//   ....[142]....
        /*03bc*/ 	.word	0xffffffff


	//   ....[143]....
        /*03c0*/ 	.word	0xffffffff


	//   ....[144]....
        /*03c4*/ 	.word	0xffffffff


	//   ....[145]....
        /*03c8*/ 	.word	0xffffffff


	//   ....[146]....
        /*03cc*/ 	.word	0xffffffff


	//   ....[147]....
        /*03d0*/ 	.word	0xffffffff


	//   ....[148]....
        /*03d4*/ 	.word	0xffffffff


	//   ....[149]....
        /*03d8*/ 	.word	0xffffffff


	//   ....[150]....
        /*03dc*/ 	.word	0xffffffff


	//   ....[151]....
        /*03e0*/ 	.word	0xffffffff


	//   ....[152]....
        /*03e4*/ 	.word	0xffffffff


	//   ....[153]....
        /*03e8*/ 	.word	0xffffffff


	//   ....[154]....
        /*03ec*/ 	.word	0xffffffff


	//   ....[155]....
        /*03f0*/ 	.word	0xffffffff


	//   ....[156]....
        /*03f4*/ 	.word	0xffffffff


	//   ....[157]....
        /*03f8*/ 	.word	0xffffffff


	//   ....[158]....
        /*03fc*/ 	.word	0xffffffff


	//   ....[159]....
        /*0400*/ 	.word	0xffffffff


	//   ....[160]....
        /*0404*/ 	.word	0xffffffff


	//   ....[161]....
        /*0408*/ 	.word	0xffffffff


	//   ....[162]....
        /*040c*/ 	.word	0xffffffff


	//   ....[163]....
        /*0410*/ 	.word	0xffffffff


	//   ....[164]....
        /*0414*/ 	.word	0xffffffff


	//   ....[165]....
        /*0418*/ 	.word	0xffffffff


	//   ....[166]....
        /*041c*/ 	.word	0xffffffff


	//   ....[167]....
        /*0420*/ 	.word	0xffffffff


	//   ....[168]....
        /*0424*/ 	.word	0xffffffff


	//   ....[169]....
        /*0428*/ 	.word	0xffffffff


	//   ....[170]....
        /*042c*/ 	.word	0xffffffff


	//   ....[171]....
        /*0430*/ 	.word	0xffffffff


	//   ....[172]....
        /*0434*/ 	.word	0xffffffff


	//   ....[173]....
        /*0438*/ 	.word	0xffffffff


	//   ....[174]....
        /*043c*/ 	.word	0xffffffff


	//   ....[175]....
        /*0440*/ 	.word	0xffffffff


	//   ....[176]....
        /*0444*/ 	.word	0xffffffff


	//   ....[177]....
        /*0448*/ 	.word	0xffffffff


	//   ....[178]....
        /*044c*/ 	.word	0xffffffff


	//   ....[179]....
        /*0450*/ 	.word	0xffffffff


	//   ....[180]....
        /*0454*/ 	.word	0xffffffff


	//   ....[181]....
        /*0458*/ 	.word	0xffffffff


	//   ....[182]....
        /*045c*/ 	.word	0xffffffff


	//   ....[183]....
        /*0460*/ 	.word	0xffffffff


	//   ....[184]....
        /*0464*/ 	.word	0xffffffff


	//   ....[185]....
        /*0468*/ 	.word	0xffffffff


	//   ....[186]....
        /*046c*/ 	.word	0xffffffff


	//   ....[187]....
        /*0470*/ 	.word	0xffffffff


	//   ....[188]....
        /*0474*/ 	.word	0xffffffff


	//   ....[189]....
        /*0478*/ 	.word	0xffffffff


	//   ....[190]....
        /*047c*/ 	.word	0xffffffff


	//   ....[191]....
        /*0480*/ 	.word	0xffffffff


	//   ....[192]....
        /*0484*/ 	.word	0xffffffff


	//   ....[193]....
        /*0488*/ 	.word	0xffffffff


	//   ....[194]....
        /*048c*/ 	.word	0xffffffff


	//   ....[195]....
        /*0490*/ 	.word	0xffffffff


	//   ....[196]....
        /*0494*/ 	.word	0xffffffff


	//   ....[197]....
        /*0498*/ 	.word	0xffffffff


	//   ....[198]....
        /*049c*/ 	.word	0xffffffff


	//   ....[199]....
        /*04a0*/ 	.word	0xffffffff


	//   ....[200]....
        /*04a4*/ 	.word	0xffffffff


	//   ....[201]....
        /*04a8*/ 	.word	0xffffffff


	//   ....[202]....
        /*04ac*/ 	.word	0xffffffff


	//   ....[203]....
        /*04b0*/ 	.word	0xffffffff


	//   ....[204]....
        /*04b4*/ 	.word	0xffffffff


	//   ....[205]....
        /*04b8*/ 	.word	0xffffffff


	//   ....[206]....
        /*04bc*/ 	.word	0xffffffff


	//   ....[207]....
        /*04c0*/ 	.word	0xffffffff


	//----- nvinfo : EIATTR_COOP_GROUP_INSTR_OFFSETS
	.align		4
.L_30521:
        /*04c4*/ 	.byte	0x04, 0x28
        /*04c6*/ 	.short	(.L_30523 - .L_30522)


	//   ....[0]....
.L_30522:
        /*04c8*/ 	.word	0x00002960


	//   ....[1]....
        /*04cc*/ 	.word	0x000029f0


	//   ....[2]....
        /*04d0*/ 	.word	0x00002a30


	//   ....[3]....
        /*04d4*/ 	.word	0x00002a60


	//   ....[4]....
        /*04d8*/ 	.word	0x00002ac0


	//   ....[5]....
        /*04dc*/ 	.word	0x00002b30


	//   ....[6]....
        /*04e0*/ 	.word	0x00002b50


	//   ....[7]....
        /*04e4*/ 	.word	0x00002b70


	//   ....[8]....
        /*04e8*/ 	.word	0x000039d0


	//   ....[9]....
        /*04ec*/ 	.word	0x00003a10


	//   ....[10]....
        /*04f0*/ 	.word	0x00003a30


	//   ....[11]....
        /*04f4*/ 	.word	0x00003a50


	//   ....[12]....
        /*04f8*/ 	.word	0x00003a70


	//   ....[13]....
        /*04fc*/ 	.word	0x00003ac0


	//   ....[14]....
        /*0500*/ 	.word	0x00003ae0


	//   ....[15]....
        /*0504*/ 	.word	0x00003b00


	//   ....[16]....
        /*0508*/ 	.word	0x00009390


	//   ....[17]....
        /*050c*/ 	.word	0x000093c0


	//   ....[18]....
        /*0510*/ 	.word	0x000093d0


	//   ....[19]....
        /*0514*/ 	.word	0x000093e0


	//   ....[20]....
        /*0518*/ 	.word	0x000093f0


	//   ....[21]....
        /*051c*/ 	.word	0x00009400


	//   ....[22]....
        /*0520*/ 	.word	0x00009420


	//   ....[23]....
        /*0524*/ 	.word	0x00009440


	//   ....[24]....
        /*0528*/ 	.word	0x00009460


	//   ....[25]....
        /*052c*/ 	.word	0x00009480


	//   ....[26]....
        /*0530*/ 	.word	0x000094a0


	//   ....[27]....
        /*0534*/ 	.word	0x000094c0


	//   ....[28]....
        /*0538*/ 	.word	0x000094d0


	//   ....[29]....
        /*053c*/ 	.word	0x00009500


	//   ....[30]....
        /*0540*/ 	.word	0x00009520


	//   ....[31]....
        /*0544*/ 	.word	0x00009540


	//   ....[32]....
        /*0548*/ 	.word	0x00009560


	//   ....[33]....
        /*054c*/ 	.word	0x00009580


	//   ....[34]....
        /*0550*/ 	.word	0x000095a0


	//   ....[35]....
        /*0554*/ 	.word	0x000095b0


	//   ....[36]....
        /*0558*/ 	.word	0x000095d0


	//   ....[37]....
        /*055c*/ 	.word	0x000095f0


	//   ....[38]....
        /*0560*/ 	.word	0x00009610


	//   ....[39]....
        /*0564*/ 	.word	0x00009630


	//   ....[40]....
        /*0568*/ 	.word	0x00009650


	//   ....[41]....
        /*056c*/ 	.word	0x00009670


	//   ....[42]....
        /*0570*/ 	.word	0x00009690


	//   ....[43]....
        /*0574*/ 	.word	0x000096b0


	//   ....[44]....
        /*0578*/ 	.word	0x000096d0


	//   ....[45]....
        /*057c*/ 	.word	0x000096f0


	//   ....[46]....
        /*0580*/ 	.word	0x00009710


	//   ....[47]....
        /*0584*/ 	.word	0x00009730


	//   ....[48]....
        /*0588*/ 	.word	0x00009750


	//   ....[49]....
        /*058c*/ 	.word	0x00009770


	//   ....[50]....
        /*0590*/ 	.word	0x00009790


	//   ....[51]....
        /*0594*/ 	.word	0x000097b0


	//   ....[52]....
        /*0598*/ 	.word	0x000097d0


	//   ....[53]....
        /*059c*/ 	.word	0x000097f0


	//   ....[54]....
        /*05a0*/ 	.word	0x00009810


	//   ....[55]....
        /*05a4*/ 	.word	0x00009830


	//   ....[56]....
        /*05a8*/ 	.word	0x00009850


	//   ....[57]....
        /*05ac*/ 	.word	0x00009870


	//   ....[58]....
        /*05b0*/ 	.word	0x00009890


	//   ....[59]....
        /*05b4*/ 	.word	0x000098b0


	//   ....[60]....
        /*05b8*/ 	.word	0x000098d0


	//   ....[61]....
        /*05bc*/ 	.word	0x000098f0


	//   ....[62]....
        /*05c0*/ 	.word	0x00009910


	//   ....[63]....
        /*05c4*/ 	.word	0x00009930


	//   ....[64]....
        /*05c8*/ 	.word	0x00009950


	//   ....[65]....
        /*05cc*/ 	.word	0x00009970


	//   ....[66]....
        /*05d0*/ 	.word	0x00009990


	//   ....[67]....
        /*05d4*/ 	.word	0x000099b0


	//   ....[68]....
        /*05d8*/ 	.word	0x000099d0


	//   ....[69]....
        /*05dc*/ 	.word	0x000099f0


	//   ....[70]....
        /*05e0*/ 	.word	0x00009a10


	//   ....[71]....
        /*05e4*/ 	.word	0x00009a30


	//   ....[72]....
        /*05e8*/ 	.word	0x00009a50


	//   ....[73]....
        /*05ec*/ 	.word	0x00009a70


	//   ....[74]....
        /*05f0*/ 	.word	0x00009aa0


	//   ....[75]....
        /*05f4*/ 	.word	0x00009ac0


	//   ....[76]....
        /*05f8*/ 	.word	0x00009ae0


	//   ....[77]....
        /*05fc*/ 	.word	0x00009b00


	//   ....[78]....
        /*0600*/ 	.word	0x00009b30


	//   ....[79]....
        /*0604*/ 	.word	0x00009b60


	//   ....[80]....
        /*0608*/ 	.word	0x00009b70


	//   ....[81]....
        /*060c*/ 	.word	0x00009b90


	//   ....[82]....
        /*0610*/ 	.word	0x00009bb0


	//   ....[83]....
        /*0614*/ 	.word	0x00009bd0


	//   ....[84]....
        /*0618*/ 	.word	0x00009bf0


	//   ....[85]....
        /*061c*/ 	.word	0x00009c10


	//   ....[86]....
        /*0620*/ 	.word	0x00009c30


	//   ....[87]....
        /*0624*/ 	.word	0x00009c50


	//   ....[88]....
        /*0628*/ 	.word	0x00009c70


	//   ....[89]....
        /*062c*/ 	.word	0x00009c90


	//   ....[90]....
        /*0630*/ 	.word	0x00009cb0


	//   ....[91]....
        /*0634*/ 	.word	0x00009cd0


	//   ....[92]....
        /*0638*/ 	.word	0x00009cf0


	//   ....[93]....
        /*063c*/ 	.word	0x00009d10


	//   ....[94]....
        /*0640*/ 	.word	0x00009d40


	//   ....[95]....
        /*0644*/ 	.word	0x00009d60


	//   ....[96]....
        /*0648*/ 	.word	0x00009d80


	//   ....[97]....
        /*064c*/ 	.word	0x00009da0


	//   ....[98]....
        /*0650*/ 	.word	0x00009dc0


	//   ....[99]....
        /*0654*/ 	.word	0x00009de0


	//   ....[100]....
        /*0658*/ 	.word	0x00009df0


	//   ....[101]....
        /*065c*/ 	.word	0x00009e10


	//   ....[102]....
        /*0660*/ 	.word	0x00009e30


	//   ....[103]....
        /*0664*/ 	.word	0x00009e50


	//   ....[104]....
        /*0668*/ 	.word	0x00009e70


	//   ....[105]....
        /*066c*/ 	.word	0x00009e90


	//   ....[106]....
        /*0670*/ 	.word	0x00009eb0


	//   ....[107]....
        /*0674*/ 	.word	0x00009ed0


	//   ....[108]....
        /*0678*/ 	.word	0x00009ef0


	//   ....[109]....
        /*067c*/ 	.word	0x00009f10


	//   ....[110]....
        /*0680*/ 	.word	0x00009f30


	//   ....[111]....
        /*0684*/ 	.word	0x00009f50


	//   ....[112]....
        /*0688*/ 	.word	0x00009f70


	//   ....[113]....
        /*068c*/ 	.word	0x00009f90


	//   ....[114]....
        /*0690*/ 	.word	0x00009fb0


	//   ....[115]....
        /*0694*/ 	.word	0x00009fd0


	//   ....[116]....
        /*0698*/ 	.word	0x0000a000


	//   ....[117]....
        /*069c*/ 	.word	0x0000a020


	//   ....[118]....
        /*06a0*/ 	.word	0x0000a040


	//   ....[119]....
        /*06a4*/ 	.word	0x0000a060


	//   ....[120]....
        /*06a8*/ 	.word	0x0000a080


	//   ....[121]....
        /*06ac*/ 	.word	0x0000a0a0


	//   ....[122]....
        /*06b0*/ 	.word	0x0000a0b0


	//   ....[123]....
        /*06b4*/ 	.word	0x0000a0d0


	//   ....[124]....
        /*06b8*/ 	.word	0x0000a0f0


	//   ....[125]....
        /*06bc*/ 	.word	0x0000a110


	//   ....[126]....
        /*06c0*/ 	.word	0x0000a130


	//   ....[127]....
        /*06c4*/ 	.word	0x0000a150


	//   ....[128]....
        /*06c8*/ 	.word	0x0000a170


	//   ....[129]....
        /*06cc*/ 	.word	0x0000a190


	//   ....[130]....
        /*06d0*/ 	.word	0x0000a1b0


	//   ....[131]....
        /*06d4*/ 	.word	0x0000a1d0


	//   ....[132]....
        /*06d8*/ 	.word	0x0000a1f0


	//   ....[133]....
        /*06dc*/ 	.word	0x0000a210


	//   ....[134]....
        /*06e0*/ 	.word	0x0000a230


	//   ....[135]....
        /*06e4*/ 	.word	0x0000a250


	//   ....[136]....
        /*06e8*/ 	.word	0x0000a270


	//   ....[137]....
        /*06ec*/ 	.word	0x0000a290


	//   ....[138]....
        /*06f0*/ 	.word	0x0000a2b0


	//   ....[139]....
        /*06f4*/ 	.word	0x0000a2e0


	//   ....[140]....
        /*06f8*/ 	.word	0x0000a300


	//   ....[141]....
        /*06fc*/ 	.word	0x0000a320


	//   ....[142]....
        /*0700*/ 	.word	0x0000a340


	//   ....[143]....
        /*0704*/ 	.word	0x0000a360


	//   ....[144]....
        /*0708*/ 	.word	0x0000a380


	//   ....[145]....
        /*070c*/ 	.word	0x0000a390


	//   ....[146]....
        /*0710*/ 	.word	0x0000a3b0


	//   ....[147]....
        /*0714*/ 	.word	0x0000a3d0


	//   ....[148]....
        /*0718*/ 	.word	0x0000a3f0


	//   ....[149]....
        /*071c*/ 	.word	0x0000a410


	//   ....[150]....
        /*0720*/ 	.word	0x0000a430


	//   ....[151]....
        /*0724*/ 	.word	0x0000a450


	//   ....[152]....
        /*0728*/ 	.word	0x0000a470


	//   ....[153]....
        /*072c*/ 	.word	0x0000a490


	//   ....[154]....
        /*0730*/ 	.word	0x0000a4b0


	//   ....[155]....
        /*0734*/ 	.word	0x0000a4d0


	//   ....[156]....
        /*0738*/ 	.word	0x0000a4f0


	//   ....[157]....
        /*073c*/ 	.word	0x0000a510


	//   ....[158]....
        /*0740*/ 	.word	0x0000a530


	//   ....[159]....
        /*0744*/ 	.word	0x0000a550


	//   ....[160]....
        /*0748*/ 	.word	0x0000a570


	//   ....[161]....
        /*074c*/ 	.word	0x0000a590


	//   ....[162]....
        /*0750*/ 	.word	0x0000a5b0


	//   ....[163]....
        /*0754*/ 	.word	0x0000a5e0


	//   ....[164]....
        /*0758*/ 	.word	0x0000a600


	//   ....[165]....
        /*075c*/ 	.word	0x0000a620


	//   ....[166]....
        /*0760*/ 	.word	0x0000a640


	//   ....[167]....
        /*0764*/ 	.word	0x0000a660


	//   ....[168]....
        /*0768*/ 	.word	0x0000a680


	//   ....[169]....
        /*076c*/ 	.word	0x0000a690


	//   ....[170]....
        /*0770*/ 	.word	0x0000a6b0


	//   ....[171]....
        /*0774*/ 	.word	0x0000a6d0


	//   ....[172]....
        /*0778*/ 	.word	0x0000a6f0


	//   ....[173]....
        /*077c*/ 	.word	0x0000a710


	//   ....[174]....
        /*0780*/ 	.word	0x0000a730


	//   ....[175]....
        /*0784*/ 	.word	0x0000a750


	//   ....[176]....
        /*0788*/ 	.word	0x0000a770


	//   ....[177]....
        /*078c*/ 	.word	0x0000a790


	//   ....[178]....
        /*0790*/ 	.word	0x0000a7b0


	//   ....[179]....
        /*0794*/ 	.word	0x0000a7d0


	//   ....[180]....
        /*0798*/ 	.word	0x0000a7f0


	//   ....[181]....
        /*079c*/ 	.word	0x0000a810


	//   ....[182]....
        /*07a0*/ 	.word	0x0000a830


	//   ....[183]....
        /*07a4*/ 	.word	0x0000a850


	//   ....[184]....
        /*07a8*/ 	.word	0x0000a870


	//   ....[185]....
        /*07ac*/ 	.word	0x0000a890


	//   ....[186]....
        /*07b0*/ 	.word	0x0000a8c0


	//   ....[187]....
        /*07b4*/ 	.word	0x0000a8e0


	//   ....[188]....
        /*07b8*/ 	.word	0x0000a900


	//   ....[189]....
        /*07bc*/ 	.word	0x0000a920


	//   ....[190]....
        /*07c0*/ 	.word	0x0000a940


	//   ....[191]....
        /*07c4*/ 	.word	0x0000a960


	//   ....[192]....
        /*07c8*/ 	.word	0x0000a980


	//   ....[193]....
        /*07cc*/ 	.word	0x0000a9b0


	//   ....[194]....
        /*07d0*/ 	.word	0x0000a9d0


	//   ....[195]....
        /*07d4*/ 	.word	0x0000a9f0


	//   ....[196]....
        /*07d8*/ 	.word	0x0000aa10


	//   ....[197]....
        /*07dc*/ 	.word	0x0000aa30


	//   ....[198]....
        /*07e0*/ 	.word	0x0000aa50


	//   ....[199]....
        /*07e4*/ 	.word	0x0000aa70


	//   ....[200]....
        /*07e8*/ 	.word	0x0000aa90


	//   ....[201]....
        /*07ec*/ 	.word	0x0000aab0


	//   ....[202]....
        /*07f0*/ 	.word	0x0000aad0


	//   ....[203]....
        /*07f4*/ 	.word	0x0000aaf0


	//   ....[204]....
        /*07f8*/ 	.word	0x0000ab10


	//   ....[205]....
        /*07fc*/ 	.word	0x0000ab30


	//   ....[206]....
        /*0800*/ 	.word	0x0000ab50


	//   ....[207]....
        /*0804*/ 	.word	0x0000ab70


	//----- nvinfo : EIATTR_VRC_CTA_INIT_COUNT
	.align		4
.L_30523:
        /*0808*/ 	.byte	0x02, 0x4a
	.zero		1
	.zero		1


	//----- nvinfo : EIATTR_EXIT_INSTR_OFFSETS
	.align		4
        /*080c*/ 	.byte	0x04, 0x1c
        /*080e*/ 	.short	(.L_30525 - .L_30524)


	//   ....[0]....
.L_30524:
        /*0810*/ 	.word	0x000000b0


	//   ....[1]....
        /*0814*/ 	.word	0x0000c5f0


	//   ....[2]....
        /*0818*/ 	.word	0x0000c620


	//   ....[3]....
        /*081c*/ 	.word	0x0000cac0


	//----- nvinfo : EIATTR_CRS_STACK_SIZE
	.align		4
.L_30525:
        /*0820*/ 	.byte	0x04, 0x1e
        /*0822*/ 	.short	(.L_30527 - .L_30526)
.L_30526:
        /*0824*/ 	.word	0x00000000


	//----- nvinfo : EIATTR_CBANK_PARAM_SIZE
	.align		4
.L_30527:
        /*0828*/ 	.byte	0x03, 0x19
        /*082a*/ 	.short	0x008c


	//----- nvinfo : EIATTR_PARAM_CBANK
	.align		4
        /*082c*/ 	.byte	0x04, 0x0a
        /*082e*/ 	.short	(.L_30529 - .L_30528)
	.align		4
.L_30528:
        /*0830*/ 	.word	index@(.nv.constant0._ZN4vllm25paged_attention_v2_kernelIffLi256ELi32ELi128ELNS_18Fp8KVCacheDataTypeE0ELb1ELi512EEEvPfS2_PT_PKS3_PKT0_S9_ifPKiSB_iPKfiiiSD_SD_iiiii)
        /*0834*/ 	.short	0x0380
        /*0836*/ 	.short	0x008c


	//----- nvinfo : EIATTR_SW_WAR
	.align		4
.L_30529:
        /*0838*/ 	.byte	0x04, 0x36
        /*083a*/ 	.short	(.L_30531 - .L_30530)
.L_30530:
        /*083c*/ 	.word	0x00000008
.L_30531:


//--------------------- .nv.info._ZN4vllm25paged_attention_v2_kernelIffLi192ELi32ELi128ELNS_18Fp8KVCacheDataTypeE0ELb1ELi512EEEvPfS2_PT_PKS3_PKT0_S9_ifPKiSB_iPKfiiiSD_SD_iiiii --------------------------
	.section	.nv.info._ZN4vllm25paged_attention_v2_kernelIffLi192ELi32ELi128ELNS_18Fp8KVCacheDataTypeE0ELb1ELi512EEEvPfS2_PT_PKS3_PKT0_S9_ifPKiSB_iPKfiiiSD_SD_iiiii,"",@"SHT_CUDA_INFO"
	.sectionflags	@""
	.align	4


	//----- nvinfo : EIATTR_CUDA_API_VERSION
	.align		4
        /*0000*/ 	.byte	0x04, 0x37
        /*0002*/ 	.short	(.L_30533 - .L_30532)
.L_30532:
        /*0004*/ 	.word	0x00000082


	//----- nvinfo : EIATTR_KPARAM_INFO
	.align		4
.L_30533:
        /*0008*/ 	.byte	0x04, 0x17
        /*000a*/ 	.short	(.L_30535 - .L_30534)
.L_30534:
        /*000c*/ 	.word	0x00000000
        /*0010*/ 	.short	0x0015
        /*0012*/ 	.short	0x0088
        /*0014*/ 	.byte	0x00, 0xf0, 0x11, 0x00


	//----- nvinfo : EIATTR_KPARAM_INFO
	.align		4
.L_30535:
        /*0018*/ 	.byte	0x04, 0x17
        /*001a*/ 	.short	(.L_30537 - .L_30536)
.L_30536:
        /*001c*/ 	.word	0x00000000
        /*0020*/ 	.short	0x0014
        /*0022*/ 	.short	0x0084
        /*0024*/ 	.byte	0x00, 0xf0, 0x11, 0x00


	//----- nvinfo : EIATTR_KPARAM_INFO
	.align		4
.L_30537:
        /*0028*/ 	.byte	0x04, 0x17
        /*002a*/ 	.short	(.L_30539 - .L_30538)
.L_30538:
        /*002c*/ 	.word	0x00000000
        /*0030*/ 	.short	0x0013
        /*0032*/ 	.short	0x0080
        /*0034*/ 	.byte	0x00, 0xf0, 0x11, 0x00


	//----- nvinfo : EIATTR_KPARAM_INFO
	.align		4
.L_30539:
        /*0038*/ 	.byte	0x04, 0x17
        /*003a*/ 	.short	(.L_30541 - .L_30540)
.L_30540:
        /*003c*/ 	.word	0x00000000
        /*0040*/ 	.short	0x0012
        /*0042*/ 	.short	0x007c
        /*0044*/ 	.byte	0x00, 0xf0, 0x11, 0x00


	//----- nvinfo : EIATTR_KPARAM_INFO
	.align		4
.L_30541:
        /*0048*/ 	.byte	0x04, 0x17
        /*004a*/ 	.short	(.L_30543 - .L_30542)
.L_30542:
        /*004c*/ 	.word	0x00000000
        /*0050*/ 	.short	0x0011
        /*0052*/ 	.short	0x0078
        /*0054*/ 	.byte	0x00, 0xf0, 0x11, 0x00


	//----- nvinfo : EIATTR_KPARAM_INFO
	.align		4
.L_30543:
        /*0058*/ 	.byte	0x04, 0x17
        /*005a*/ 	.short	(.L_30545 - .L_30544)
.L_30544:
        /*005c*/ 	.word	0x00000000
        /*0060*/ 	.short	0x0010
        /*0062*/ 	.short	0x0070
        /*0064*/ 	.byte	0x00, 0xf5, 0x21, 0x00


	//----- nvinfo : EIATTR_KPARAM_INFO
	.align		4
.L_30545:
        /*0068*/ 	.byte	0x04, 0x17
        /*006a*/ 	.short	(.L_30547 - .L_30546)
.L_30546:
        /*006c*/ 	.word	0x00000000
        /*0070*/ 	.short	0x000f
        /*0072*/ 	.short	0x0068
        /*0074*/ 	.byte	0x00, 0xf5, 0x21, 0x00


	//----- nvinfo : EIATTR_KPARAM_INFO
	.align		4
.L_30547:
        /*0078*/ 	.byte	0x04, 0x17
        /*007a*/ 	.short	(.L_30549 - .L_30548)
.L_30548:
        /*007c*/ 	.word	0x00000000
        /*0080*/ 	.short	0x000e
        /*0082*/ 	.short	0x0060
        /*0084*/ 	.byte	0x00, 0xf0, 0x11, 0x00


	//----- nvinfo : EIATTR_KPARAM_INFO
	.align		4
.L_30549:
        /*0088*/ 	.byte	0x04, 0x17
        /*008a*/ 	.short	(.L_30551 - .L_30550)
.L_30550:
        /*008c*/ 	.word	0x00000000
        /*0090*/ 	.short	0x000d
        /*0092*/ 	.short	0x005c
        /*0094*/ 	.byte	0x00, 0xf0, 0x11, 0x00


	//----- nvinfo : EIATTR_KPARAM_INFO
	.align		4
.L_30551:
        /*0098*/ 	.byte	0x04, 0x17
        /*009a*/ 	.short	(.L_30553 - .L_30552)
.L_30552:
        /*009c*/ 	.word	0x00000000
        /*00a0*/ 	.short	0x000c
        /*00a2*/ 	.short	0x0058
        /*00a4*/ 	.byte	0x00, 0xf0, 0x11, 0x00


	//----- nvinfo : EIATTR_KPARAM_INFO
	.align		4
.L_30553:
        /*00a8*/ 	.byte	0x04, 0x17
        /*00aa*/ 	.short	(.L_30555 - .L_30554)
.L_30554:
        /*00ac*/ 	.word	0x00000000
        /*00b0*/ 	.short	0x000b
        /*00b2*/ 	.short	0x0050
        /*00b4*/ 	.byte	0x00, 0xf5, 0x21, 0x00


	//----- nvinfo : EIATTR_KPARAM_INFO
	.align		4
.L_30555:
        /*00b8*/ 	.byte	0x04, 0x17
        /*00ba*/ 	.short	(.L_30557 - .L_30556)
.L_30556:
        /*00bc*/ 	.word	0x00000000
        /*00c0*/ 	.short	0x000a
        /*00c2*/ 	.short	0x0048
        /*00c4*/ 	.byte	0x00, 0xf0, 0x11, 0x00


	//----- nvinfo : EIATTR_KPARAM_INFO
	.align		4
.L_30557:
        /*00c8*/ 	.byte	0x04, 0x17
        /*00ca*/ 	.short	(.L_30559 - .L_30558)
.L_30558:
        /*00cc*/ 	.word	0x00000000
        /*00d0*/ 	.short	0x0009
        /*00d2*/ 	.short	0x0040
        /*00d4*/ 	.byte	0x00, 0xf5, 0x21, 0x00


	//----- nvinfo : EIATTR_KPARAM_INFO
	.align		4
.L_30559:
        /*00d8*/ 	.byte	0x04, 0x17
        /*00da*/ 	.short	(.L_30561 - .L_30560)
.L_30560:
        /*00dc*/ 	.word	0x00000000
        /*00e0*/ 	.short	0x0008
        /*00e2*/ 	.short	0x0038
        /*00e4*/ 	.byte	0x00, 0xf5, 0x21, 0x00


	//----- nvinfo : EIATTR_KPARAM_INFO
	.align		4
.L_30561:
        /*00e8*/ 	.byte	0x04, 0x17
        /*00ea*/ 	.short	(.L_30563 - .L_30562)
.L_30562:
        /*00ec*/ 	.word	0x00000000
        /*00f0*/ 	.short	0x0007
        /*00f2*/ 	.short	0x0034
        /*00f4*/ 	.byte	0x00, 0xf0, 0x11, 0x00


	//----- nvinfo : EIATTR_KPARAM_INFO
	.align		4
.L_30563:
        /*00f8*/ 	.byte	0x04, 0x17
        /*00fa*/ 	.short	(.L_30565 - .L_30564)
.L_30564:
        /*00fc*/ 	.word	0x00000000
        /*0100*/ 	.short	0x0006
        /*0102*/ 	.short	0x0030
        /*0104*/ 	.byte	0x00, 0xf0, 0x11, 0x00


	//----- nvinfo : EIATTR_KPARAM_INFO
	.align		4
.L_30565:
        /*0108*/ 	.byte	0x04, 0x17
        /*010a*/ 	.short	(.L_30567 - .L_30566)
.L_30566:
        /*010c*/ 	.word	0x00000000
        /*0110*/ 	.short	0x0005
        /*0112*/ 	.short	0x0028
        /*0114*/ 	.byte	0x00, 0xf5, 0x21, 0x00


	//----- nvinfo : EIATTR_KPARAM_INFO
	.align		4
.L_30567:
        /*0118*/ 	.byte	0x04, 0x17
        /*011a*/ 	.short	(.L_30569 - .L_30568)
.L_30568:
        /*011c*/ 	.word	0x00000000
        /*0120*/ 	.short	0x0004
        /*0122*/ 	.short	0x0020
        /*0124*/ 	.byte	0x00, 0xf5, 0x21, 0x00


	//----- nvinfo : EIATTR_KPARAM_INFO
	.align		4
.L_30569:
        /*0128*/ 	.byte	0x04, 0x17
        /*012a*/ 	.short	(.L_30571 - .L_30570)
.L_30570:
        /*012c*/ 	.word	0x00000000
        /*0130*/ 	.short	0x0003
        /*0132*/ 	.short	0x0018
        /*0134*/ 	.byte	0x00, 0xf5, 0x21, 0x00


	//----- nvinfo : EIATTR_KPARAM_INFO
	.align		4
.L_30571:
        /*0138*/ 	.byte	0x04, 0x17
        /*013a*/ 	.short	(.L_30573 - .L_30572)
.L_30572:
        /*013c*/ 	.word	0x00000000
        /*0140*/ 	.short	0x0002
        /*0142*/ 	.short	0x0010
        /*0144*/ 	.byte	0x00, 0xf5, 0x21, 0x00


	//----- nvinfo : EIATTR_KPARAM_INFO
	.align		4
.L_30573:
        /*0148*/ 	.byte	0x04, 0x17
        /*014a*/ 	.short	(.L_30575 - .L_30574)
.L_30574:
        /*014c*/ 	.word	0x00000000
        /*0150*/ 	.short	0x0001
        /*0152*/ 	.short	0x0008
        /*0154*/ 	.byte	0x00, 0xf5, 0x21, 0x00


	//----- nvinfo : EIATTR_KPARAM_INFO
	.align		4
.L_30575:
        /*0158*/ 	.byte	0x04, 0x17
        /*015a*/ 	.short	(.L_30577 - .L_30576)
.L_30576:
        /*015c*/ 	.word	0x00000000
        /*0160*/ 	.short	0x0000
        /*0162*/ 	.short	0x0000
        /*0164*/ 	.byte	0x00, 0xf5, 0x21, 0x00


	//----- nvinfo : EIATTR_SPARSE_MMA_MASK
	.align		4
.L_30577:
        /*0168*/ 	.byte	0x03, 0x50
        /*016a*/ 	.short	0x0000


	//----- nvinfo : EIATTR_MAXREG_COUNT
	.align		4
        /*016c*/ 	.byte	0x03, 0x1b
        /*016e*/ 	.short	0x00ff


	//----- nvinfo : EIATTR_NUM_BARRIERS
	.align		4
        /*0170*/ 	.byte	0x02, 0x4c
        /*0172*/ 	.byte	0x01
	.zero		1


	//----- nvinfo : EIATTR_MERCURY_ISA_VERSION
	.align		4
        /*0174*/ 	.byte	0x03, 0x5f
        /*0176*/ 	.short	0x0101


	//----- nvinfo : EIATTR_INT_WARP_WIDE_INSTR_OFFSETS
	.align		4
        /*0178*/ 	.byte	0x04, 0x31
        /*017a*/ 	.short	(.L_30579 - .L_30578)


	//   ....[0]....
.L_30578:
        /*017c*/ 	.word	0x00000220


	//----- nvinfo : EIATTR_COOP_GROUP_MASK_REGIDS
	.align		4
.L_30579:
        /*0180*/ 	.byte	0x04, 0x29
        /*0182*/ 	.short	(.L_30581 - .L_30580)


	//   ....[0]....
.L_30580:
        /*0184*/ 	.word	0xffffffff


	//   ....[1]....
        /*0188*/ 	.word	0xffffffff


	//   ....[2]....
        /*018c*/ 	.word	0xffffffff


	//   ....[3]....
        /*0190*/ 	.word	0xffffffff


	//   ....[4]....
        /*0194*/ 	.word	0xffffffff


	//   ....[5]....
        /*0198*/ 	.word	0xffffffff


	//   ....[6]....
        /*019c*/ 	.word	0xffffffff


	//   ....[7]....
        /*01a0*/ 	.word	0xffffffff


	//   ....[8]....
        /*01a4*/ 	.word	0xffffffff


	//   ....[9]....
        /*01a8*/ 	.word	0xffffffff


	//   ....[10]....
        /*01ac*/ 	.word	0xffffffff


	//   ....[11]....
        /*01b0*/ 	.word	0xffffffff


	//   ....[12]....
        /*01b4*/ 	.word	0xffffffff


	//   ....[13]....
        /*01b8*/ 	.word	0xffffffff


	//   ....[14]....
        /*01bc*/ 	.word	0xffffffff


	//   ....[15]....
        /*01c0*/ 	.word	0xffffffff


	//   ....[16]....
        /*01c4*/ 	.word	0xffffffff


	//   ....[17]....
        /*01c8*/ 	.word	0xffffffff


	//   ....[18]....
        /*01cc*/ 	.word	0xffffffff


	//   ....[19]....
        /*01d0*/ 	.word	0xffffffff


	//   ....[20]....
        /*01d4*/ 	.word	0xffffffff


	//   ....[21]....
        /*01d8*/ 	.word	0xffffffff


	//   ....[22]....
        /*01dc*/ 	.word	0xffffffff


	//   ....[23]....
        /*01e0*/ 	.word	0xffffffff


	//   ....[24]....
        /*01e4*/ 	.word	0xffffffff


	//   ....[25]....
        /*01e8*/ 	.word	0xffffffff


	//   ....[26]....
        /*01ec*/ 	.word	0xffffffff


	//   ....[27]....
        /*01f0*/ 	.word	0xffffffff


	//   ....[28]....
        /*01f4*/ 	.word	0xffffffff


	//   ....[29]....
        /*01f8*/ 	.word	0xffffffff


	//   ....[30]....
        /*01fc*/ 	.word	0xffffffff


	//   ....[31]....
        /*0200*/ 	.word	0xffffffff


	//   ....[32]....
        /*0204*/ 	.word	0xffffffff


	//   ....[33]....
        /*0208*/ 	.word	0xffffffff


	//   ....[34]....
        /*020c*/ 	.word	0xffffffff


	//   ....[35]....
        /*0210*/ 	.word	0xffffffff


	//   ....[36]....
        /*0214*/ 	.word	0xffffffff


	//   ....[37]....
        /*0218*/ 	.word	0xffffffff


	//   ....[38]....
        /*021c*/ 	.word	0xffffffff


	//   ....[39]....
        /*0220*/ 	.word	0xffffffff


	//   ....[40]....
        /*0224*/ 	.word	0xffffffff


	//   ....[41]....
        /*0228*/ 	.word	0xffffffff


	//   ....[42]....
        /*022c*/ 	.word	0xffffffff


	//   ....[43]....
        /*0230*/ 	.word	0xffffffff


	//   ....[44]....
        /*0234*/ 	.word	0xffffffff


	//   ....[45]....
        /*0238*/ 	.word	0xffffffff


	//   ....[46]....
        /*023c*/ 	.word	0xffffffff


	//   ....[47]....
        /*0240*/ 	.word	0xffffffff


	//   ....[48]....
        /*0244*/ 	.word	0xffffffff


	//   ....[49]....
        /*0248*/ 	.word	0xffffffff


	//   ....[50]....
        /*024c*/ 	.word	0xffffffff


	//   ....[51]....
        /*0250*/ 	.word	0xffffffff


	//   ....[52]....
        /*0254*/ 	.word	0xffffffff


	//   ....[53]....
        /*0258*/ 	.word	0xffffffff


	//   ....[54]....
        /*025c*/ 	.word	0xffffffff


	//   ....[55]....
        /*0260*/ 	.word	0xffffffff


	//   ....[56]....
        /*0264*/ 	.word	0xffffffff


	//   ....[57]....
        /*0268*/ 	.word	0xffffffff


	//   ....[58]....
        /*026c*/ 	.word	0xffffffff


	//   ....[59]....
        /*0270*/ 	.word	0xffffffff


	//   ....[60]....
        /*0274*/ 	.word	0xffffffff


	//   ....[61]....
        /*0278*/ 	.word	0xffffffff


	//   ....[62]....
        /*027c*/ 	.word	0xffffffff


	//   ....[63]....
        /*0280*/ 	.word	0xffffffff


	//   ....[64]....
        /*0284*/ 	.word	0xffffffff


	//   ....[65]....
        /*0288*/ 	.word	0xffffffff


	//   ....[66]....
        /*028c*/ 	.word	0xffffffff


	//   ....[67]....
        /*0290*/ 	.word	0xffffffff


	//   ....[68]....
        /*0294*/ 	.word	0xffffffff


	//   ....[69]....
        /*0298*/ 	.word	0xffffffff


	//   ....[70]....
        /*029c*/ 	.word	0xffffffff


	//   ....[71]....
        /*02a0*/ 	.word	0xffffffff


	//   ....[72]....
        /*02a4*/ 	.word	0xffffffff


	//   ....[73]....
        /*02a8*/ 	.word	0xffffffff


	//   ....[74]....
        /*02ac*/ 	.word	0xffffffff


	//   ....[75]....
        /*02b0*/ 	.word	0xffffffff


	//   ....[76]....
        /*02b4*/ 	.word	0xffffffff


	//   ....[77]....
        /*02b8*/ 	.word	0xffffffff


	//   ....[78]....
        /*02bc*/ 	.word	0xffffffff


	//   ....[79]....
        /*02c0*/ 	.word	0xffffffff


	//   ....[80]....
        /*02c4*/ 	.word	0xffffffff


	//   ....[81]....
        /*02c8*/ 	.word	0xffffffff


	//   ....[82]....
        /*02cc*/ 	.word	0xffffffff


	//   ....[83]....
        /*02d0*/ 	.word	0xffffffff


	//   ....[84]....
        /*02d4*/ 	.word	0xffffffff


	//   ....[85]....
        /*02d8*/ 	.word	0xffffffff


	//   ....[86]....
        /*02dc*/ 	.word	0xffffffff


	//   ....[87]....
        /*02e0*/ 	.word	0xffffffff


	//   ....[88]....
        /*02e4*/ 	.word	0xffffffff


	//   ....[89]....
        /*02e8*/ 	.word	0xffffffff


	//   ....[90]....
        /*02ec*/ 	.word	0xffffffff


	//   ....[91]....
        /*02f0*/ 	.word	0xffffffff


	//   ....[92]....
        /*02f4*/ 	.word	0xffffffff


	//   ....[93]....
        /*02f8*/ 	.word	0xffffffff


	//   ....[94]....
        /*02fc*/ 	.word	0xffffffff


	//   ....[95]....
        /*0300*/ 	.word	0xffffffff


	//   ....[96]....
        /*0304*/ 	.word	0xffffffff


	//   ....[97]....
        /*0308*/ 	.word	0xffffffff


	//   ....[98]....
        /*030c*/ 	.word	0xffffffff


	//   ....[99]....
        /*0310*/ 	.word	0xffffffff


	//   ....[100]....
        /*0314*/ 	.word	0xffffffff


	//   ....[101]....
        /*0318*/ 	.word	0xffffffff


	//   ....[102]....
        /*031c*/ 	.word	0xffffffff


	//   ....[103]....
        /*0320*/ 	.word	0xffffffff


	//   ....[104]....
        /*0324*/ 	.word	0xffffffff


	//   ....[105]....
        /*0328*/ 	.word	0xffffffff


	//   ....[106]....
        /*032c*/ 	.word	0xffffffff


	//   ....[107]....
        /*0330*/ 	.word	0xffffffff


	//   ....[108]....
        /*0334*/ 	.word	0xffffffff


	//   ....[109]....
        /*0338*/ 	.word	0xffffffff


	//   ....[110]....
        /*033c*/ 	.word	0xffffffff


	//   ....[111]....
        /*0340*/ 	.word	0xffffffff


	//   ....[112]....
        /*0344*/ 	.word	0xffffffff


	//   ....[113]....
        /*0348*/ 	.word	0xffffffff


	//   ....[114]....
        /*034c*/ 	.word	0xffffffff


	//   ....[115]....
        /*0350*/ 	.word	0xffffffff


	//   ....[116]....
        /*0354*/ 	.word	0xffffffff


	//   ....[117]....
        /*0358*/ 	.word	0xffffffff


	//   ....[118]....
        /*035c*/ 	.word	0xffffffff


	//   ....[119]....
        /*0360*/ 	.word	0xffffffff


	//   ....[120]....
        /*0364*/ 	.word	0xffffffff


	//   ....[121]....
        /*0368*/ 	.word	0xffffffff


	//   ....[122]....
        /*036c*/ 	.word	0xffffffff


	//   ....[123]....
        /*0370*/ 	.word	0xffffffff


	//   ....[124]....
        /*0374*/ 	.word	0xffffffff


	//   ....[125]....
        /*0378*/ 	.word	0xffffffff


	//   ....[126]....
        /*037c*/ 	.word	0xffffffff


	//   ....[127]....
        /*0380*/ 	.word	0xffffffff


	//   ....[128]....
        /*0384*/ 	.word	0xffffffff


	//   ....[129]....
        /*0388*/ 	.word	0xffffffff


	//   ....[130]....
        /*038c*/ 	.word	0xffffffff


	//   ....[131]....
        /*0390*/ 	.word	0xffffffff


	//   ....[132]....
        /*0394*/ 	.word	0xffffffff


	//   ....[133]....
        /*0398*/ 	.word	0xffffffff


	//   ....[134]....
        /*039c*/ 	.word	0xffffffff


	//   ....[135]....
        /*03a0*/ 	.word	0xffffffff


	//   ....[136]....
        /*03a4*/ 	.word	0xffffffff


	//   ....[137]....
        /*03a8*/ 	.word	0xffffffff


	//   ....[138]....
        /*03ac*/ 	.word	0xffffffff


	//   ....[139]....
        /*03b0*/ 	.word	0xffffffff


	//   ....[140]....
        /*03b4*/ 	.word	0xffffffff


	//   ....[141]....
        /*03b8*/ 	.word	0xffffffff


	//   ....[142]....
        /*03bc*/ 	.word	0xffffffff


	//   ....[143]....
        /*03c0*/ 	.word	0xffffffff


	//   ....[144]....
        /*03c4*/ 	.word	0xffffffff


	//   ....[145]....
        /*03c8*/ 	.word	0xffffffff


	//   ....[146]....
        /*03cc*/ 	.word	0xffffffff


	//   ....[147]....
        /*03d0*/ 	.word	0xffffffff


	//   ....[148]....
        /*03d4*/ 	.word	0xffffffff


	//   ....[149]....
        /*03d8*/ 	.word	0xffffffff


	//   ....[150]....
        /*03dc*/ 	.word	0xffffffff


	//   ....[151]....
        /*03e0*/ 	.word	0xffffffff


	//   ....[152]....
        /*03e4*/ 	.word	0xffffffff


	//   ....[153]....
        /*03e8*/ 	.word	0xffffffff


	//   ....[154]....
        /*03ec*/ 	.word	0xffffffff


	//   ....[155]....
        /*03f0*/ 	.word	0xffffffff


	//   ....[156]....
        /*03f4*/ 	.word	0xffffffff


	//   ....[157]....
        /*03f8*/ 	.word	0xffffffff


	//   ....[158]....
        /*03fc*/ 	.word	0xffffffff


	//   ....[159]....
        /*0400*/ 	.word	0xffffffff


	//----- nvinfo : EIATTR_COOP_GROUP_INSTR_OFFSETS
	.align		4
.L_30581:
        /*0404*/ 	.byte	0x04, 0x28
        /*0406*/ 	.short	(.L_30583 - .L_30582)


	//   ....[0]....
.L_30582:
        /*0408*/ 	.word	0x00002360


	//   ....[1]....
        /*040c*/ 	.word	0x000023f0


	//   ....[2]....
        /*0410*/ 	.word	0x00002420


	//   ....[3]....
        /*0414*/ 	.word	0x00002460


	//   ....[4]....
        /*0418*/ 	.word	0x000024c0


	//   ....[5]....
        /*041c*/ 	.word	0x00002510


	//   ....[6]....
        /*0420*/ 	.word	0x00002530


	//   ....[7]....
        /*0424*/ 	.word	0x00002570


	//   ....[8]....
        /*0428*/ 	.word	0x000033c0


	//   ....[9]....
        /*042c*/ 	.word	0x00003400


	//   ....[10]....
        /*0430*/ 	.word	0x00003420


	//   ....[11]....
        /*0434*/ 	.word	0x00003440


	//   ....[12]....
        /*0438*/ 	.word	0x00003460


	//   ....[13]....
        /*043c*/ 	.word	0x000034b0


	//   ....[14]....
        /*0440*/ 	.word	0x000034d0


	//   ....[15]....
        /*0444*/ 	.word	0x000034f0


	//   ....[16]....
        /*0448*/ 	.word	0x000078e0


	//   ....[17]....
        /*044c*/ 	.word	0x00007920


	//   ....[18]....
        /*0450*/ 	.word	0x00007960


	//   ....[19]....
        /*0454*/ 	.word	0x00007990


	//   ....[20]....
        /*0458*/ 	.word	0x000079b0


	//   ....[21]....
        /*045c*/ 	.word	0x000079c0


	//   ....[22]....
        /*0460*/ 	.word	0x000079e0


	//   ....[23]....
        /*0464*/ 	.word	0x00007a10


	//   ....[24]....
        /*0468*/ 	.word	0x00007a30


	//   ....[25]....
        /*046c*/ 	.word	0x00007a50


	//   ....[26]....
        /*0470*/ 	.word	0x00007a70


	//   ....[27]....
        /*0474*/ 	.word	0x00007a90


	//   ....[28]....
        /*0478*/ 	.word	0x00007aa0


	//   ....[29]....
        /*047c*/ 	.word	0x00007ac0


	//   ....[30]....
        /*0480*/ 	.word	0x00007af0


	//   ....[31]....
        /*0484*/ 	.word	0x00007b10


	//   ....[32]....
        /*0488*/ 	.word	0x00007b30


	//   ....[33]....
        /*048c*/ 	.word	0x00007b50


	//   ....[34]....
        /*0490*/ 	.word	0x00007b70


	//   ....[35]....
        /*0494*/ 	.word	0x00007b90


	//   ....[36]....
        /*0498*/ 	.word	0x00007ba0


	//   ....[37]....
        /*049c*/ 	.word	0x00007bd0


	//   ....[38]....
        /*04a0*/ 	.word	0x00007c00


	//   ....[39]....
        /*04a4*/ 	.word	0x00007c20


	//   ....[40]....
        /*04a8*/ 	.word	0x00007c40


	//   ....[41]....
        /*04ac*/ 	.word	0x00007c60


	//   ....[42]....
        /*04b0*/ 	.word	0x00007c90


	//   ....[43]....
        /*04b4*/ 	.word	0x00007cc0


	//   ....[44]....
        /*04b8*/ 	.word	0x00007ce0


	//   ....[45]....
        /*04bc*/ 	.word	0x00007d00


	//   ....[46]....
        /*04c0*/ 	.word	0x00007d20


	//   ....[47]....
        /*04c4*/ 	.word	0x00007d40


	//   ....[48]....
        /*04c8*/ 	.word	0x00007d60


	//   ....[49]....
        /*04cc*/ 	.word	0x00007d80


	//   ....[50]....
        /*04d0*/ 	.word	0x00007db0


	//   ....[51]....
        /*04d4*/ 	.word	0x00007de0


	//   ....[52]....
        /*04d8*/ 	.word	0x00007e00


	//   ....[53]....
        /*04dc*/ 	.word	0x00007e20


	//   ....[54]....
        /*04e0*/ 	.word	0x00007e40


	//   ....[55]....
        /*04e4*/ 	.word	0x00007e60


	//   ....[56]....
        /*04e8*/ 	.word	0x00007e80


	//   ....[57]....
        /*04ec*/ 	.word	0x00007ea0


	//   ....[58]....
        /*04f0*/ 	.word	0x00007ec0


	//   ....[59]....
        /*04f4*/ 	.word	0x00007ee0


	//   ....[60]....
        /*04f8*/ 	.word	0x00007f00


	//   ....[61]....
        /*04fc*/ 	.word	0x00007f20


	//   ....[62]....
        /*0500*/ 	.word	0x00007f40


	//   ....[63]....
        /*0504*/ 	.word	0x00007f60


	//   ....[64]....
        /*0508*/ 	.word	0x00007f80


	//   ....[65]....
        /*050c*/ 	.word	0x00007fa0


	//   ....[66]....
        /*0510*/ 	.word	0x00007fc0


	//   ....[67]....
        /*0514*/ 	.word	0x00007fe0


	//   ....[68]....
        /*0518*/ 	.word	0x00008000


	//   ....[69]....
        /*051c*/ 	.word	0x00008020


	//   ....[70]....
        /*0520*/ 	.word	0x00008040


	//   ....[71]....
        /*0524*/ 	.word	0x00008060


	//   ....[72]....
        /*0528*/ 	.word	0x00008080


	//   ....[73]....
        /*052c*/ 	.word	0x000080a0


	//   ....[74]....
        /*0530*/ 	.word	0x000080c0


	//   ....[75]....
        /*0534*/ 	.word	0x000080e0


	//   ....[76]....
        /*0538*/ 	.word	0x00008100


	//   ....[77]....
        /*053c*/ 	.word	0x00008120


	//   ....[78]....
        /*0540*/ 	.word	0x00008140


	//   ....[79]....
        /*0544*/ 	.word	0x00008160


	//   ....[80]....
        /*0548*/ 	.word	0x00008180


	//   ....[81]....
        /*054c*/ 	.word	0x000081a0


	//   ....[82]....
        /*0550*/ 	.word	0x000081c0


	//   ....[83]....
        /*0554*/ 	.word	0x000081e0


	//   ....[84]....
        /*0558*/ 	.word	0x00008200


	//   ....[85]....
        /*055c*/ 	.word	0x00008220


	//   ....[86]....
        /*0560*/ 	.word	0x00008240


	//   ....[87]....
        /*0564*/ 	.word	0x00008260


	//   ....[88]....
        /*0568*/ 	.word	0x00008280


	//   ....[89]....
        /*056c*/ 	.word	0x000082a0


	//   ....[90]....
        /*0570*/ 	.word	0x000082c0


	//   ....[91]....
        /*0574*/ 	.word	0x000082e0


	//   ....[92]....
        /*0578*/ 	.word	0x00008300


	//   ....[93]....
        /*057c*/ 	.word	0x00008320


	//   ....[94]....
        /*0580*/ 	.word	0x00008340


	//   ....[95]....
        /*0584*/ 	.word	0x00008360


	//   ....[96]....
        /*0588*/ 	.word	0x00008380


	//   ....[97]....
        /*058c*/ 	.word	0x000083a0


	//   ....[98]....
        /*0590*/ 	.word	0x000083c0


	//   ....[99]....
        /*0594*/ 	.word	0x000083e0


	//   ....[100]....
        /*0598*/ 	.word	0x00008400


	//   ....[101]....
        /*059c*/ 	.word	0x00008420


	//   ....[102]....
        /*05a0*/ 	.word	0x00008440


	//   ....[103]....
        /*05a4*/ 	.word	0x00008460


	//   ....[104]....
        /*05a8*/ 	.word	0x00008480


	//   ....[105]....
        /*05ac*/ 	.word	0x000084a0


	//   ....[106]....
        /*05b0*/ 	.word	0x000084c0


	//   ....[107]....
        /*05b4*/ 	.word	0x000084e0


	//   ....[108]....
        /*05b8*/ 	.word	0x00008500


	//   ....[109]....
        /*05bc*/ 	.word	0x00008520


	//   ....[110]....
        /*05c0*/ 	.word	0x00008540


	//   ....[111]....
        /*05c4*/ 	.word	0x00008560


	//   ....[112]....
        /*05c8*/ 	.word	0x00008580


	//   ....[113]....
        /*05cc*/ 	.word	0x000085a0


	//   ....[114]....
        /*05d0*/ 	.word	0x000085c0


	//   ....[115]....
        /*05d4*/ 	.word	0x000085e0


	//   ....[116]....
        /*05d8*/ 	.word	0x00008600


	//   ....[117]....
        /*05dc*/ 	.word	0x00008620


	//   ....[118]....
        /*05e0*/ 	.word	0x00008640


	//   ....[119]....
        /*05e4*/ 	.word	0x00008660


	//   ....[120]....
        /*05e8*/ 	.word	0x00008680


	//   ....[121]....
        /*05ec*/ 	.word	0x000086a0


	//   ....[122]....
        /*05f0*/ 	.word	0x000086c0


	//   ....[123]....
        /*05f4*/ 	.word	0x000086e0


	//   ....[124]....
        /*05f8*/ 	.word	0x00008700


	//   ....[125]....
        /*05fc*/ 	.word	0x00008720


	//   ....[126]....
        /*0600*/ 	.word	0x00008740


	//   ....[127]....
        /*0604*/ 	.word	0x00008760


	//   ....[128]....
        /*0608*/ 	.word	0x00008780


	//   ....[129]....
        /*060c*/ 	.word	0x000087a0


	//   ....[130]....
        /*0610*/ 	.word	0x000087c0


	//   ....[131]....
        /*0614*/ 	.word	0x000087e0


	//   ....[132]....
        /*0618*/ 	.word	0x00008800


	//   ....[133]....
        /*061c*/ 	.word	0x00008820


	//   ....[134]....
        /*0620*/ 	.word	0x00008840


	//   ....[135]....
        /*0624*/ 	.word	0x00008860


	//   ....[136]....
        /*0628*/ 	.word	0x00008880


	//   ....[137]....
        /*062c*/ 	.word	0x000088a0


	//   ....[138]....
        /*0630*/ 	.word	0x000088c0


	//   ....[139]....
        /*0634*/ 	.word	0x000088e0


	//   ....[140]....
        /*0638*/ 	.word	0x00008900


	//   ....[141]....
        /*063c*/ 	.word	0x00008920


	//   ....[142]....
        /*0640*/ 	.word	0x00008940


	//   ....[143]....
        /*0644*/ 	.word	0x00008960


	//   ....[144]....
        /*0648*/ 	.word	0x00008980


	//   ....[145]....
        /*064c*/ 	.word	0x000089a0


	//   ....[146]....
        /*0650*/ 	.word	0x000089c0


	//   ....[147]....
        /*0654*/ 	.word	0x000089e0


	//   ....[148]....
        /*0658*/ 	.word	0x00008a00


	//   ....[149]....
        /*065c*/ 	.word	0x00008a20


	//   ....[150]....
        /*0660*/ 	.word	0x00008a40


	//   ....[151]....
        /*0664*/ 	.word	0x00008a60


	//   ....[152]....
        /*0668*/ 	.word	0x00008a80


	//   ....[153]....
        /*066c*/ 	.word	0x00008ab0


	//   ....[154]....
        /*0670*/ 	.word	0x00008ad0


	//   ....[155]....
        /*0674*/ 	.word	0x00008af0


	//   ....[156]....
        /*0678*/ 	.word	0x00008b10


	//   ....[157]....
        /*067c*/ 	.word	0x00008b30


	//   ....[158]....
        /*0680*/ 	.word	0x00008b50


	//   ....[159]....
        /*0684*/ 	.word	0x00008b70


	//----- nvinfo : EIATTR_VRC_CTA_INIT_COUNT
	.align		4
.L_30583:
        /*0688*/ 	.byte	0x02, 0x4a
	.zero		1
	.zero		1


	//----- nvinfo : EIATTR_EXIT_INSTR_OFFSETS
	.align		4
        /*068c*/ 	.byte	0x04, 0x1c
        /*068e*/ 	.short	(.L_30585 - .L_30584)


	//   ....[0]....
.L_30584:
        /*0690*/ 	.word	0x000000b0


	//   ....[1]....
        /*0694*/ 	.word	0x00009ef0


	//   ....[2]....
        /*0698*/ 	.word	0x00009f20


	//   ....[3]....
        /*069c*/ 	.word	0x0000a2b0


	//----- nvinfo : EIATTR_CRS_STACK_SIZE
	.align		4
.L_30585:
        /*06a0*/ 	.byte	0x04, 0x1e
        /*06a2*/ 	.short	(.L_30587 - .L_30586)
.L_30586:
        /*06a4*/ 	.word	0x00000000


	//----- nvinfo : EIATTR_CBANK_PARAM_SIZE
	.align		4
.L_30587:
        /*06a8*/ 	.byte	0x03, 0x19
        /*06aa*/ 	.short	0x008c


	//----- nvinfo : EIATTR_PARAM_CBANK
	.align		4
        /*06ac*/ 	.byte	0x04, 0x0a
        /*06ae*/ 	.short	(.L_30589 - .L_30588)
	.align		4
.L_30588:
        /*06b0*/ 	.word	index@(.nv.constant0._ZN4vllm25paged_attention_v2_kernelIffLi192ELi32ELi128ELNS_18Fp8KVCacheDataTypeE0ELb1ELi512EEEvPfS2_PT_PKS3_PKT0_S9_ifPKiSB_iPKfiiiSD_SD_iiiii)
        /*06b4*/ 	.short	0x0380
        /*06b6*/ 	.short	0x008c


	//----- nvinfo : EIATTR_SW_WAR
	.align		4
.L_30589:
        /*06b8*/ 	.byte	0x04, 0x36
        /*06ba*/ 	.short	(.L_30591 - .L_30590)
.L_30590:
        /*06bc*/ 	.word	0x00000008
.L_30591:


//--------------------- .nv.info._ZN4vllm25paged_attention_v2_kernelIffLi128ELi32ELi128ELNS_18Fp8KVCacheDataTypeE0ELb1ELi512EEEvPfS2_PT_PKS3_PKT0_S9_ifPKiSB_iPKfiiiSD_SD_iiiii --------------------------
	.section	.nv.info._ZN4vllm25paged_attention_v2_kernelIffLi128ELi32ELi128ELNS_18Fp8KVCacheDataTypeE0ELb1ELi512EEEvPfS2_PT_PKS3_PKT0_S9_ifPKiSB_iPKfiiiSD_SD_iiiii,"",@"SHT_CUDA_INFO"
	.sectionflags	@""
	.align	4


	//----- nvinfo : EIATTR_CUDA_API_VERSION
	.align		4
        /*0000*/ 	.byte	0x04, 0x37
        /*0002*/ 	.short	(.L_30593 - .L_30592)
.L_30592:
        /*0004*/ 	.word	0x00000082


	//----- nvinfo : EIATTR_KPARAM_INFO
	.align		4
.L_30593:
        /*0008*/ 	.byte	0x04, 0x17
        /*000a*/ 	.short	(.L_30595 - .L_30594)
.L_30594:
        /*000c*/ 	.word	0x00000000
        /*0010*/ 	.short	0x0015
        /*0012*/ 	.short	0x0088
        /*0014*/ 	.byte	0x00, 0xf0, 0x11, 0x00


	//----- nvinfo : EIATTR_KPARAM_INFO
	.align		4
.L_30595:
        /*0018*/ 	.byte	0x04, 0x17
        /*001a*/ 	.short	(.L_30597 - .L_30596)
.L_30596:
        /*001c*/ 	.word	0x00000000
        /*0020*/ 	.short	0x0014
        /*0022*/ 	.short	0x0084
        /*0024*/ 	.byte	0x00, 0xf0, 0x11, 0x00


	//----- nvinfo : EIATTR_KPARAM_INFO
	.align		4
.L_30597:
        /*0028*/ 	.byte	0x04, 0x17
        /*002a*/ 	.short	(.L_30599 - .L_30598)
.L_30598:
        /*002c*/ 	.word	0x00000000
        /*0030*/ 	.short	0x0013
        /*0032*/ 	.short	0x0080
        /*0034*/ 	.byte	0x00, 0xf0, 0x11, 0x00


	//----- nvinfo : EIATTR_KPARAM_INFO
	.align		4
.L_30599:
        /*0038*/ 	.byte	0x04, 0x17
        /*003a*/ 	.short	(.L_30601 - .L_30600)
.L_30600:
        /*003c*/ 	.word	0x00000000
        /*0040*/ 	.short	0x0012
        /*0042*/ 	.short	0x007c
        /*0044*/ 	.byte	0x00, 0xf0, 0x11, 0x00


	//----- nvinfo : EIATTR_KPARAM_INFO
	.align		4
.L_30601:
        /*0048*/ 	.byte	0x04, 0x17
        /*004a*/ 	.short	(.L_30603 - .L_30602)
.L_30602:
        /*004c*/ 	.word	0x00000000
        /*0050*/ 	.short	0x0011
        /*0052*/ 	.short	0x0078
        /*0054*/ 	.byte	0x00, 0xf0, 0x11, 0x00


	//----- nvinfo : EIATTR_KPARAM_INFO
	.align		4
.L_30603:
        /*0058*/ 	.byte	0x04, 0x17
        /*005a*/ 	.short	(.L_30605 - .L_30604)
.L_30604:
        /*005c*/ 	.word	0x00000000
        /*0060*/ 	.short	0x0010
        /*0062*/ 	.short	0x0070
        /*0064*/ 	.byte	0x00, 0xf5, 0x21, 0x00


	//----- nvinfo : EIATTR_KPARAM_INFO
	.align		4
.L_30605:
        /*0068*/ 	.byte	0x04, 0x17
        /*006a*/ 	.short	(.L_30607 - .L_30606)
.L_30606:
        /*006c*/ 	.word	0x00000000
        /*0070*/ 	.short	0x000f
        /*0072*/ 	.short	0x0068
        /*0074*/ 	.byte	0x00, 0xf5, 0x21, 0x00


	//----- nvinfo : EIATTR_KPARAM_INFO
	.align		4
.L_30607:
        /*0078*/ 	.byte	0x04, 0x17
        /*007a*/ 	.short	(.L_30609 - .L_30608)
.L_30608:
        /*007c*/ 	.word	0x00000000
        /*0080*/ 	.short	0x000e
        /*0082*/ 	.short	0x0060
        /*0084*/ 	.byte	0x00, 0xf0, 0x11, 0x00


	//----- nvinfo : EIATTR_KPARAM_INFO
	.align		4
.L_30609:
        /*0088*/ 	.byte	0x04, 0x17
        /*008a*/ 	.short	(.L_30611 - .L_30610)
.L_30610:
        /*008c*/ 	.word	0x00000000
        /*0090*/ 	.short	0x000d
        /*0092*/ 	.short	0x005c
        /*0094*/ 	.byte	0x00, 0xf0, 0x11, 0x00


	//----- nvinfo : EIATTR_KPARAM_INFO
	.align		4
.L_30611:
        /*0098*/ 	.byte	0x04, 0x17
        /*009a*/ 	.short	(.L_30613 - .L_30612)
.L_30612:
        /*009c*/ 	.word	0x00000000
        /*00a0*/ 	.short	0x000c
        /*00a2*/ 	.short	0x0058
        /*00a4*/ 	.byte	0x00, 0xf0, 0x11, 0x00


	//----- nvinfo : EIATTR_KPARAM_INFO
	.align		4
.L_30613:
        /*00a8*/ 	.byte	0x04, 0x17
        /*00aa*/ 	.short	(.L_30615 - .L_30614)
.L_30614:
        /*00ac*/ 	.word	0x00000000
        /*00b0*/ 	.short	0x000b
        /*00b2*/ 	.short	0x0050
        /*00b4*/ 	.byte	0x00, 0xf5, 0x21, 0x00


	//----- nvinfo : EIATTR_KPARAM_INFO
	.align		4
.L_30615:
        /*00b8*/ 	.byte	0x04, 0x17
        /*00ba*/ 	.short	(.L_30617 - .L_30616)
.L_30616:
        /*00bc*/ 	.word	0x00000000
        /*00c0*/ 	.short	0x000a
        /*00c2*/ 	.short	0x0048
        /*00c4*/ 	.byte	0x00, 0xf0, 0x11, 0x00


	//----- nvinfo : EIATTR_KPARAM_INFO
	.align		4
.L_30617:
        /*00c8*/ 	.byte	0x04, 0x17
        /*00ca*/ 	.short	(.L_30619 - .L_30618)
.L_30618:
        /*00cc*/ 	.word	0x00000000
        /*00d0*/ 	.short	0x0009
        /*00d2*/ 	.short	0x0040
        /*00d4*/ 	.byte	0x00, 0xf5, 0x21, 0x00


	//----- nvinfo : EIATTR_KPARAM_INFO
	.align		4
.L_30619:
        /*00d8*/ 	.byte	0x04, 0x17
        /*00da*/ 	.short	(.L_30621 - .L_30620)
.L_30620:
        /*00dc*/ 	.word	0x00000000
        /*00e0*/ 	.short	0x0008
        /*00e2*/ 	.short	0x0038
        /*00e4*/ 	.byte	0x00, 0xf5, 0x21, 0x00


	//----- nvinfo : EIATTR_KPARAM_INFO
	.align		4
.L_30621:
        /*00e8*/ 	.byte	0x04, 0x17
        /*00ea*/ 	.short	(.L_30623 - .L_30622)
.L_30622:
        /*00ec*/ 	.word	0x00000000
        /*00f0*/ 	.short	0x0007
        /*00f2*/ 	.short	0x0034
        /*00f4*/ 	.byte	0x00, 0xf0, 0x11, 0x00


	//----- nvinfo : EIATTR_KPARAM_INFO
	.align		4
.L_30623:
        /*00f8*/ 	.byte	0x04, 0x17
        /*00fa*/ 	.short	(.L_30625 - .L_30624)
.L_30624:
        /*00fc*/ 	.word	0x00000000
        /*0100*/ 	.short	0x0006
        /*0102*/ 	.short	0x0030
        /*0104*/ 	.byte	0x00, 0xf0, 0x11, 0x00


	//----- nvinfo : EIATTR_KPARAM_INFO
	.align		4
.L_30625:
        /*0108*/ 	.byte	0x04, 0x17
        /*010a*/ 	.short	(.L_30627 - .L_30626)
.L_30626:
        /*010c*/ 	.word	0x00000000
        /*0110*/ 	.short	0x0005
        /*0112*/ 	.short	0x0028
        /*0114*/ 	.byte	0x00, 0xf5, 0x21, 0x00


	//----- nvinfo : EIATTR_KPARAM_INFO
	.align		4
.L_30627:
        /*0118*/ 	.byte	0x04, 0x17
        /*011a*/ 	.short	(.L_30629 - .L_30628)
.L_30628:
        /*011c*/ 	.word	0x00000000
        /*0120*/ 	.short	0x0004
        /*0122*/ 	.short	0x0020
        /*0124*/ 	.byte	0x00, 0xf5, 0x21, 0x00


	//----- nvinfo : EIATTR_KPARAM_INFO
	.align		4
.L_30629:
        /*0128*/ 	.byte	0x04, 0x17
        /*012a*/ 	.short	(.L_30631 - .L_30630)
.L_30630:
        /*012c*/ 	.word	0x00000000
        /*0130*/ 	.short	0x0003
        /*0132*/ 	.short	0x0018
        /*0134*/ 	.byte	0x00, 0xf5, 0x21, 0x00


	//----- nvinfo : EIATTR_KPARAM_INFO
	.align		4
.L_30631:
        /*0138*/ 	.byte	0x04, 0x17
        /*013a*/ 	.short	(.L_30633 - .L_30632)
.L_30632:
        /*013c*/ 	.word	0x00000000
        /*0140*/ 	.short	0x0002
        /*0142*/ 	.short	0x0010
        /*0144*/ 	.byte	0x00, 0xf5, 0x21, 0x00


	//----- nvinfo : EIATTR_KPARAM_INFO
	.align		4
.L_30633:
        /*0148*/ 	.byte	0x04, 0x17
        /*014a*/ 	.short	(.L_30635 - .L_30634)
.L_30634:
        /*014c*/ 	.word	0x00000000
        /*0150*/ 	.short	0x0001
        /*0152*/ 	.short	0x0008
        /*0154*/ 	.byte	0x00, 0xf5, 0x21, 0x00


	//----- nvinfo : EIATTR_KPARAM_INFO
	.align		4
.L_30635:
        /*0158*/ 	.byte	0x04, 0x17
        /*015a*/ 	.short	(.L_30637 - .L_30636)
.L_30636:
        /*015c*/ 	.word	0x00000000
        /*0160*/ 	.short	0x0000
        /*0162*/ 	.short	0x0000
        /*0164*/ 	.byte	0x00, 0xf5, 0x21, 0x00


	//----- nvinfo : EIATTR_SPARSE_MMA_MASK
	.align		4
.L_30637:
        /*0168*/ 	.byte	0x03, 0x50
        /*016a*/ 	.short	0x0000


	//----- nvinfo : EIATTR_MAXREG_COUNT
	.align		4
        /*016c*/ 	.byte	0x03, 0x1b
        /*016e*/ 	.short	0x00ff


	//----- nvinfo : EIATTR_NUM_BARRIERS
	.align		4
        /*0170*/ 	.byte	0x02, 0x4c
        /*0172*/ 	.byte	0x01
	.zero		1


	//----- nvinfo : EIATTR_MERCURY_ISA_VERSION
	.align		4
        /*0174*/ 	.byte	0x03, 0x5f
        /*0176*/ 	.short	0x0101


	//----- nvinfo : EIATTR_COOP_GROUP_MASK_REGIDS
	.align		4
        /*0178*/ 	.byte	0x04, 0x29
        /*017a*/ 	.short	(.L_30639 - .L_30638)


	//   ....[0]....
.L_30638:
        /*017c*/ 	.word	0xffffffff


	//   ....[1]....
        /*0180*/ 	.word	0xffffffff


	//   ....[2]....
        /*0184*/ 	.word	0xffffffff


	//   ....[3]....
        /*0188*/ 	.word	0xffffffff


	//   ....[4]....
        /*018c*/ 	.word	0xffffffff


	//   ....[5]....
        /*0190*/ 	.word	0xffffffff


	//   ....[6]....
        /*0194*/ 	.word	0xffffffff


	//   ....[7]....
        /*0198*/ 	.word	0xffffffff


	//   ....[8]....
        /*019c*/ 	.word	0xffffffff


	//   ....[9]....
        /*01a0*/ 	.word	0xffffffff


	//   ....[10]....
        /*01a4*/ 	.word	0xffffffff


	//   ....[11]....
        /*01a8*/ 	.word	0xffffffff


	//   ....[12]....
        /*01ac*/ 	.word	0xffffffff


	//   ....[13]....
        /*01b0*/ 	.word	0xffffffff


	//   ....[14]....
        /*01b4*/ 	.word	0xffffffff


	//   ....[15]....
        /*01b8*/ 	.word	0xffffffff


	//   ....[16]....
        /*01bc*/ 	.word	0xffffffff


	//   ....[17]....
        /*01c0*/ 	.word	0xffffffff


	//   ....[18]....
        /*01c4*/ 	.word	0xffffffff


	//   ....[19]....
        /*01c8*/ 	.word	0xffffffff


	//   ....[20]....
        /*01cc*/ 	.word	0xffffffff


	//   ....[21]....
        /*01d0*/ 	.word	0xffffffff


	//   ....[22]....
        /*01d4*/ 	.word	0xffffffff


	//   ....[23]....
        /*01d8*/ 	.word	0xffffffff


	//   ....[24]....
        /*01dc*/ 	.word	0xffffffff


	//   ....[25]....
        /*01e0*/ 	.word	0xffffffff


	//   ....[26]....
        /*01e4*/ 	.word	0xffffffff


	//   ....[27]....
        /*01e8*/ 	.word	0xffffffff


	//   ....[28]....
        /*01ec*/ 	.word	0xffffffff


	//   ....[29]....
        /*01f0*/ 	.word	0xffffffff


	//   ....[30]....
        /*01f4*/ 	.word	0xffffffff


	//   ....[31]....
        /*01f8*/ 	.word	0xffffffff


	//   ....[32]....
        /*01fc*/ 	.word	0xffffffff


	//   ....[33]....
        /*0200*/ 	.word	0xffffffff


	//   ....[34]....
        /*0204*/ 	.word	0xffffffff


	//   ....[35]....
        /*0208*/ 	.word	0xffffffff


	//   ....[36]....
        /*020c*/ 	.word	0xffffffff


	//   ....[37]....
        /*0210*/ 	.word	0xffffffff


	//   ....[38]....
        /*0214*/ 	.word	0xffffffff


	//   ....[39]....
        /*0218*/ 	.word	0xffffffff


	//   ....[40]....
        /*021c*/ 	.word	0xffffffff


	//   ....[41]....
        /*0220*/ 	.word	0xffffffff


	//   ....[42]....
        /*0224*/ 	.word	0xffffffff


	//   ....[43]....
        /*0228*/ 	.word	0xffffffff


	//   ....[44]....
        /*022c*/ 	.word	0xffffffff


	//   ....[45]....
        /*0230*/ 	.word	0xffffffff


	//   ....[46]....
        /*0234*/ 	.word	0xffffffff


	//   ....[47]....
        /*0238*/ 	.word	0xffffffff


	//   ....[48]....
        /*023c*/ 	.word	0xffffffff


	//   ....[49]....
        /*0240*/ 	.word	0xffffffff


	//   ....[50]....
        /*0244*/ 	.word	0xffffffff


	//   ....[51]....
        /*0248*/ 	.word	0xffffffff


	//   ....[52]....
        /*024c*/ 	.word	0xffffffff


	//   ....[53]....
        /*0250*/ 	.word	0xffffffff


	//   ....[54]....
        /*0254*/ 	.word	0xffffffff


	//   ....[55]....
        /*0258*/ 	.word	0xffffffff


	//   ....[56]....
        /*025c*/ 	.word	0xffffffff


	//   ....[57]....
        /*0260*/ 	.word	0xffffffff


	//   ....[58]....
        /*0264*/ 	.word	0xffffffff


	//   ....[59]....
        /*0268*/ 	.word	0xffffffff


	//   ....[60]....
        /*026c*/ 	.word	0xffffffff


	//   ....[61]....
        /*0270*/ 	.word	0xffffffff


	//   ....[62]....
        /*0274*/ 	.word	0xffffffff


	//   ....[63]....
        /*0278*/ 	.word	0xffffffff


	//   ....[64]....
        /*027c*/ 	.word	0xffffffff


	//   ....[65]....
        /*0280*/ 	.word	0xffffffff


	//   ....[66]....
        /*0284*/ 	.word	0xffffffff


	//   ....[67]....
        /*0288*/ 	.word	0xffffffff


	//   ....[68]....
        /*028c*/ 	.word	0xffffffff


	//   ....[69]....
        /*0290*/ 	.word	0xffffffff


	//   ....[70]....
        /*0294*/ 	.word	0xffffffff


	//   ....[71]....
        /*0298*/ 	.word	0xffffffff


	//   ....[72]....
        /*029c*/ 	.word	0xffffffff


	//   ....[73]....
        /*02a0*/ 	.word	0xffffffff


	//   ....[74]....
        /*02a4*/ 	.word	0xffffffff


	//   ....[75]....
        /*02a8*/ 	.word	0xffffffff


	//   ....[76]....
        /*02ac*/ 	.word	0xffffffff


	//   ....[77]....
        /*02b0*/ 	.word	0xffffffff


	//   ....[78]....
        /*02b4*/ 	.word	0xffffffff


	//   ....[79]....
        /*02b8*/ 	.word	0xffffffff


	//   ....[80]....
        /*02bc*/ 	.word	0xffffffff


	//   ....[81]....
        /*02c0*/ 	.word	0xffffffff


	//   ....[82]....
        /*02c4*/ 	.word	0xffffffff


	//   ....[83]....
        /*02c8*/ 	.word	0xffffffff


	//   ....[84]....
        /*02cc*/ 	.word	0xffffffff


	//   ....[85]....
        /*02d0*/ 	.word	0xffffffff


	//   ....[86]....
        /*02d4*/ 	.word	0xffffffff


	//   ....[87]....
        /*02d8*/ 	.word	0xffffffff


	//   ....[88]....
        /*02dc*/ 	.word	0xffffffff


	//   ....[89]....
        /*02e0*/ 	.word	0xffffffff


	//   ....[90]....
        /*02e4*/ 	.word	0xffffffff


	//   ....[91]....
        /*02e8*/ 	.word	0xffffffff


	//   ....[92]....
        /*02ec*/ 	.word	0xffffffff


	//   ....[93]....
        /*02f0*/ 	.word	0xffffffff


	//   ....[94]....
        /*02f4*/ 	.word	0xffffffff


	//   ....[95]....
        /*02f8*/ 	.word	0xffffffff


	//   ....[96]....
        /*02fc*/ 	.word	0xffffffff


	//   ....[97]....
        /*0300*/ 	.word	0xffffffff


	//   ....[98]....
        /*0304*/ 	.word	0xffffffff


	//   ....[99]....
        /*0308*/ 	.word	0xffffffff


	//   ....[100]....
        /*030c*/ 	.word	0xffffffff


	//   ....[101]....
        /*0310*/ 	.word	0xffffffff


	//   ....[102]....
        /*0314*/ 	.word	0xffffffff


	//   ....[103]....
        /*0318*/ 	.word	0xffffffff


	//   ....[104]....
        /*031c*/ 	.word	0xffffffff


	//   ....[105]....
        /*0320*/ 	.word	0xffffffff


	//   ....[106]....
        /*0324*/ 	.word	0xffffffff


	//   ....[107]....
        /*0328*/ 	.word	0xffffffff


	//   ....[108]....
        /*032c*/ 	.word	0xffffffff


	//   ....[109]....
        /*0330*/ 	.word	0xffffffff


	//   ....[110]....
        /*0334*/ 	.word	0xffffffff


	//   ....[111]....
        /*0338*/ 	.word	0xffffffff


	//----- nvinfo : EIATTR_COOP_GROUP_INSTR_OFFSETS
	.align		4
.L_30639:
        /*033c*/ 	.byte	0x04, 0x28
        /*033e*/ 	.short	(.L_30641 - .L_30640)


	//   ....[0]....
.L_30640:
        /*0340*/ 	.word	0x00001d60


	//   ....[1]....
        /*0344*/ 	.word	0x00001df0


	//   ....[2]....
        /*0348*/ 	.word	0x00001e10


	//   ....[3]....
        /*034c*/ 	.word	0x00001e50


	//   ....[4]....
        /*0350*/ 	.word	0x00001e80


	//   ....[5]....
        /*0354*/ 	.word	0x00001fb0


	//   ....[6]....
        /*0358*/ 	.word	0x00001fd0


	//   ....[7]....
        /*035c*/ 	.word	0x00002000


	//   ....[8]....
        /*0360*/ 	.word	0x00002e50


	//   ....[9]....
        /*0364*/ 	.word	0x00002e90


	//   ....[10]....
        /*0368*/ 	.word	0x00002eb0


	//   ....[11]....
        /*036c*/ 	.word	0x00002ed0


	//   ....[12]....
        /*0370*/ 	.word	0x00002ef0


	//   ....[13]....
        /*0374*/ 	.word	0x00002f40


	//   ....[14]....
        /*0378*/ 	.word	0x00002f60


	//   ....[15]....
        /*037c*/ 	.word	0x00002f80


	//   ....[16]....
        /*0380*/ 	.word	0x00006300


	//   ....[17]....
        /*0384*/ 	.word	0x00006330


	//   ....[18]....
        /*0388*/ 	.word	0x00006340


	//   ....[19]....
        /*038c*/ 	.word	0x00006350


	//   ....[20]....
        /*0390*/ 	.word	0x00006360


	//   ....[21]....
        /*0394*/ 	.word	0x00006370


	//   ....[22]....
        /*0398*/ 	.word	0x00006380


	//   ....[23]....
        /*039c*/ 	.word	0x000063a0


	//   ....[24]....
        /*03a0*/ 	.word	0x000063c0


	//   ....[25]....
        /*03a4*/ 	.word	0x000063e0


	//   ....[26]....
        /*03a8*/ 	.word	0x00006400


	//   ....[27]....
        /*03ac*/ 	.word	0x00006420


	//   ....[28]....
        /*03b0*/ 	.word	0x00006440


	//   ....[29]....
        /*03b4*/ 	.word	0x00006460


	//   ....[30]....
        /*03b8*/ 	.word	0x00006480


	//   ....[31]....
        /*03bc*/ 	.word	0x000064a0


	//   ....[32]....
        /*03c0*/ 	.word	0x000064c0


	//   ....[33]....
        /*03c4*/ 	.word	0x000064e0


	//   ....[34]....
        /*03c8*/ 	.word	0x00006500


	//   ....[35]....
        /*03cc*/ 	.word	0x00006520


	//   ....[36]....
        /*03d0*/ 	.word	0x00006540


	//   ....[37]....
        /*03d4*/ 	.word	0x00006560


	//   ....[38]....
        /*03d8*/ 	.word	0x00006580


	//   ....[39]....
        /*03dc*/ 	.word	0x000065a0


	//   ....[40]....
        /*03e0*/ 	.word	0x000065c0


	//   ....[41]....
        /*03e4*/ 	.word	0x000065f0


	//   ....[42]....
        /*03e8*/ 	.word	0x00006620


	//   ....[43]....
        /*03ec*/ 	.word	0x00006640


	//   ....[44]....
        /*03f0*/ 	.word	0x00006660


	//   ....[45]....
        /*03f4*/ 	.word	0x00006680


	//   ....[46]....
        /*03f8*/ 	.word	0x000066a0


	//   ....[47]....
        /*03fc*/ 	.word	0x000066c0


	//   ....[48]....
        /*0400*/ 	.word	0x000066e0


	//   ....[49]....
        /*0404*/ 	.word	0x00006700


	//   ....[50]....
        /*0408*/ 	.word	0x00006720


	//   ....[51]....
        /*040c*/ 	.word	0x00006740


	//   ....[52]....
        /*0410*/ 	.word	0x00006760


	//   ....[53]....
        /*0414*/ 	.word	0x00006780


	//   ....[54]....
        /*0418*/ 	.word	0x000067a0


	//   ....[55]....
        /*041c*/ 	.word	0x000067c0


	//   ....[56]....
        /*0420*/ 	.word	0x000067e0


	//   ....[57]....
        /*0424*/ 	.word	0x00006800


	//   ....[58]....
        /*0428*/ 	.word	0x00006830


	//   ....[59]....
        /*042c*/ 	.word	0x00006850


	//   ....[60]....
        /*0430*/ 	.word	0x00006870


	//   ....[61]....
        /*0434*/ 	.word	0x00006890


	//   ....[62]....
        /*0438*/ 	.word	0x000068b0


	//   ....[63]....
        /*043c*/ 	.word	0x000068d0


	//   ....[64]....
        /*0440*/ 	.word	0x000068e0


	//   ....[65]....
        /*0444*/ 	.word	0x00006900


	//   ....[66]....
        /*0448*/ 	.word	0x00006920


	//   ....[67]....
        /*044c*/ 	.word	0x00006940


	//   ....[68]....
        /*0450*/ 	.word	0x00006960


	//   ....[69]....
        /*0454*/ 	.word	0x00006980


	//   ....[70]....
        /*0458*/ 	.word	0x000069a0


	//   ....[71]....
        /*045c*/ 	.word	0x000069c0


	//   ....[72]....
        /*0460*/ 	.word	0x000069e0


	//   ....[73]....
        /*0464*/ 	.word	0x00006a00


	//   ....[74]....
        /*0468*/ 	.word	0x00006a20


	//   ....[75]....
        /*046c*/ 	.word	0x00006a40


	//   ....[76]....
        /*0470*/ 	.word	0x00006a60


	//   ....[77]....
        /*0474*/ 	.word	0x00006a80


	//   ....[78]....
        /*0478*/ 	.word	0x00006aa0


	//   ....[79]....
        /*047c*/ 	.word	0x00006ac0


	//   ....[80]....
        /*0480*/ 	.word	0x00006ae0


	//   ....[81]....
        /*0484*/ 	.word	0x00006b00


	//   ....[82]....
        /*0488*/ 	.word	0x00006b20


	//   ....[83]....
        /*048c*/ 	.word	0x00006b40


	//   ....[84]....
        /*0490*/ 	.word	0x00006b70


	//   ....[85]....
        /*0494*/ 	.word	0x00006b90


	//   ....[86]....
        /*0498*/ 	.word	0x00006bb0


	//   ....[87]....
        /*049c*/ 	.word	0x00006bd0


	//   ....[88]....
        /*04a0*/ 	.word	0x00006bf0


	//   ....[89]....
        /*04a4*/ 	.word	0x00006c10


	//   ....[90]....
        /*04a8*/ 	.word	0x00006c20


	//   ....[91]....
        /*04ac*/ 	.word	0x00006c50


	//   ....[92]....
        /*04b0*/ 	.word	0x00006c80


	//   ....[93]....
        /*04b4*/ 	.word	0x00006ca0


	//   ....[94]....
        /*04b8*/ 	.word	0x00006cc0


	//   ....[95]....
        /*04bc*/ 	.word	0x00006ce0


	//   ....[96]....
        /*04c0*/ 	.word	0x00006d00


	//   ....[97]....
        /*04c4*/ 	.word	0x00006d20


	//   ....[98]....
        /*04c8*/ 	.word	0x00006d40


	//   ....[99]....
        /*04cc*/ 	.word	0x00006d60


	//   ....[100]....
        /*04d0*/ 	.word	0x00006d80


	//   ....[101]....
        /*04d4*/ 	.word	0x00006da0


	//   ....[102]....
        /*04d8*/ 	.word	0x00006dc0


	//   ....[103]....
        /*04dc*/ 	.word	0x00006de0


	//   ....[104]....
        /*04e0*/ 	.word	0x00006e00


	//   ....[105]....
        /*04e4*/ 	.word	0x00006e20


	//   ....[106]....
        /*04e8*/ 	.word	0x00006e40


	//   ....[107]....
        /*04ec*/ 	.word	0x00006e60


	//   ....[108]....
        /*04f0*/ 	.word	0x00006e80


	//   ....[109]....
        /*04f4*/ 	.word	0x00006ea0


	//   ....[110]....
        /*04f8*/ 	.word	0x00006ec0


	//   ....[111]....
        /*04fc*/ 	.word	0x00006ee0


	//----- nvinfo : EIATTR_VRC_CTA_INIT_COUNT
	.align		4
.L_30641:
        /*0500*/ 	.byte	0x02, 0x4a
	.zero		1
	.zero		1


	//----- nvinfo : EIATTR_EXIT_INSTR_OFFSETS
	.align		4
        /*0504*/ 	.byte	0x04, 0x1c
        /*0506*/ 	.short	(.L_30643 - .L_30642)


	//   ....[0]....
.L_30642:
        /*0508*/ 	.word	0x000000d0


	//   ....[1]....
        /*050c*/ 	.word	0x00007d60


	//   ....[2]....
        /*0510*/ 	.word	0x00007d90


	//   ....[3]....
        /*0514*/ 	.word	0x00008030


	//----- nvinfo : EIATTR_CRS_STACK_SIZE
	.align		4
.L_30643:
        /*0518*/ 	.byte	0x04, 0x1e
        /*051a*/ 	.short	(.L_30645 - .L_30644)
.L_30644:
        /*051c*/ 	.word	0x00000000


	//----- nvinfo : EIATTR_CBANK_PARAM_SIZE
	.align		4
.L_30645:
        /*0520*/ 	.byte	0x03, 0x19
        /*0522*/ 	.short	0x008c


	//----- nvinfo : EIATTR_PARAM_CBANK
	.align		4
        /*0524*/ 	.byte	0x04, 0x0a
        /*0526*/ 	.short	(.L_30647 - .L_30646)
	.align		4
.L_30646:
        /*0528*/ 	.word	index@(.nv.constant0._ZN4vllm25paged_attention_v2_kernelIffLi128ELi32ELi128ELNS_18Fp8KVCacheDataTypeE0ELb1ELi512EEEvPfS2_PT_PKS3_PKT0_S9_ifPKiSB_iPKfiiiSD_SD_iiiii)
        /*052c*/ 	.short	0x0380
        /*052e*/ 	.short	0x008c


	//----- nvinfo : EIATTR_SW_WAR
	.align		4
.L_30647:
        /*0530*/ 	.byte	0x04, 0x36
        /*0532*/ 	.short	(.L_30649 - .L_30648)
.L_30648:
        /*0534*/ 	.word	0x00000008
.L_30649:


//--------------------- .nv.info._ZN4vllm25paged_attention_v2_kernelIffLi120ELi32ELi128ELNS_18Fp8KVCacheDataTypeE0ELb1ELi512EEEvPfS2_PT_PKS3_PKT0_S9_ifPKiSB_iPKfiiiSD_SD_iiiii --------------------------
	.section	.nv.info._ZN4vllm25paged_attention_v2_kernelIffLi120ELi32ELi128ELNS_18Fp8KVCacheDataTypeE0ELb1ELi512EEEvPfS2_PT_PKS3_PKT0_S9_ifPKiSB_iPKfiiiSD_SD_iiiii,"",@"SHT_CUDA_INFO"
	.sectionflags	@""
	.align	4


	//----- nvinfo : EIATTR_CUDA_API_VERSION
	.align		4
        /*0000*/ 	.byte	0x04, 0x37
        /*0002*/ 	.short	(.L_30651 - .L_30650)
.L_30650:
        /*0004*/ 	.word	0x00000082


	//----- nvinfo : EIATTR_KPARAM_INFO
	.align		4
.L_30651:
        /*0008*/ 	.byte	0x04, 0x17
        /*000a*/ 	.short	(.L_30653 - .L_30652)
.L_30652:
        /*000c*/ 	.word	0x00000000
        /*0010*/ 	.short	0x0015
        /*0012*/ 	.short	0x0088
        /*0014*/ 	.byte	0x00, 0xf0, 0x11, 0x00


	//----- nvinfo : EIATTR_KPARAM_INFO
	.align		4
.L_30653:
        /*0018*/ 	.byte	0x04, 0x17
        /*001a*/ 	.short	(.L_30655 - .L_30654)
.L_30654:
        /*001c*/ 	.word	0x00000000
        /*0020*/ 	.short	0x0014
        /*0022*/ 	.short	0x0084
        /*0024*/ 	.byte	0x00, 0xf0, 0x11, 0x00


	//----- nvinfo : EIATTR_KPARAM_INFO
	.align		4
.L_30655:
        /*0028*/ 	.byte	0x04, 0x17
        /*002a*/ 	.short	(.L_30657 - .L_30656)
.L_30656:
        /*002c*/ 	.word	0x00000000
        /*0030*/ 	.short	0x0013
        /*0032*/ 	.short	0x0080
        /*0034*/ 	.byte	0x00, 0xf0, 0x11, 0x00


	//----- nvinfo : EIATTR_KPARAM_INFO
	.align		4
.L_30657:
        /*0038*/ 	.byte	0x04, 0x17
        /*003a*/ 	.short	(.L_30659 - .L_30658)
.L_30658:
        /*003c*/ 	.word	0x00000000
        /*0040*/ 	.short	0x0012
        /*0042*/ 	.short	0x007c
        /*0044*/ 	.byte	0x00, 0xf0, 0x11, 0x00


	//----- nvinfo : EIATTR_KPARAM_INFO
	.align		4
.L_30659:
        /*0048*/ 	.byte	0x04, 0x17
        /*004a*/ 	.short	(.L_30661 - .L_30660)
.L_30660:
        /*004c*/ 	.word	0x00000000
        /*0050*/ 	.short	0x0011
        /*0052*/ 	.short	0x0078
        /*0054*/ 	.byte	0x00, 0xf0, 0x11, 0x00


	//----- nvinfo : EIATTR_KPARAM_INFO
	.align		4
.L_30661:
        /*0058*/ 	.byte	0x04, 0x17
        /*005a*/ 	.short	(.L_30663 - .L_30662)
.L_30662:
        /*005c*/ 	.word	0x00000000
        /*0060*/ 	.short	0x0010
        /*0062*/ 	.short	0x0070
        /*0064*/ 	.byte	0x00, 0xf5, 0x21, 0x00


	//----- nvinfo : EIATTR_KPARAM_INFO
	.align		4
.L_30663:
        /*0068*/ 	.byte	0x04, 0x17
        /*006a*/ 	.short	(.L_30665 - .L_30664)
.L_30664:
        /*006c*/ 	.word	0x00000000
        /*0070*/ 	.short	0x000f
        /*0072*/ 	.short	0x0068
        /*0074*/ 	.byte	0x00, 0xf5, 0x21, 0x00


	//----- nvinfo : EIATTR_KPARAM_INFO
	.align		4
.L_30665:
        /*0078*/ 	.byte	0x04, 0x17
        /*007a*/ 	.short	(.L_30667 - .L_30666)
.L_30666:
        /*007c*/ 	.word	0x00000000
        /*0080*/ 	.short	0x000e
        /*0082*/ 	.short	0x0060
        /*0084*/ 	.byte	0x00, 0xf0, 0x11, 0x00


	//----- nvinfo : EIATTR_KPARAM_INFO
	.align		4
.L_30667:
        /*0088*/ 	.byte	0x04, 0x17
        /*008a*/ 	.short	(.L_30669 - .L_30668)
.L_30668:
        /*008c*/ 	.word	0x00000000
        /*0090*/ 	.short	0x000d
        /*0092*/ 	.short	0x005c
        /*0094*/ 	.byte	0x00, 0xf0, 0x11, 0x00


	//----- nvinfo : EIATTR_KPARAM_INFO
	.align		4
.L_30669:
        /*0098*/ 	.byte	0x04, 0x17
        /*009a*/ 	.short	(.L_30671 - .L_30670)
.L_30670:
        /*009c*/ 	.word	0x00000000
        /*00a0*/ 	.short	0x000c
        /*00a2*/ 	.short	0x0058
        /*00a4*/ 	.byte	0x00, 0xf0, 0x11, 0x00


	//----- nvinfo : EIATTR_KPARAM_INFO
	.align		4
.L_30671:
        /*00a8*/ 	.byte	0x04, 0x17
        /*00aa*/ 	.short	(.L_30673 - .L_30672)
.L_30672:
        /*00ac*/ 	.word	0x00000000
        /*00b0*/ 	.short	0x000b
        /*00b2*/ 	.short	0x0050
        /*00b4*/ 	.byte	0x00, 0xf5, 0x21, 0x00


	//----- nvinfo : EIATTR_KPARAM_INFO
	.align		4
.L_30673:
        /*00b8*/ 	.byte	0x04, 0x17
        /*00ba*/ 	.short	(.L_30675 - .L_30674)
.L_30674:
        /*00bc*/ 	.word	0x00000000
        /*00c0*/ 	.short	0x000a
        /*00c2*/ 	.short	0x0048
        /*00c4*/ 	.byte	0x00, 0xf0, 0x11, 0x00


	//----- nvinfo : EIATTR_KPARAM_INFO
	.align		4
.L_30675:
        /*00c8*/ 	.byte	0x04, 0x17
        /*00ca*/ 	.short	(.L_30677 - .L_30676)
.L_30676:
        /*00cc*/ 	.word	0x00000000
        /*00d0*/ 	.short	0x0009
        /*00d2*/ 	.short	0x0040
        /*00d4*/ 	.byte	0x00, 0xf5, 0x21, 0x00


	//----- nvinfo : EIATTR_KPARAM_INFO
	.align		4
.L_30677:
        /*00d8*/ 	.byte	0x04, 0x17
        /*00da*/ 	.short	(.L_30679 - .L_30678)
.L_30678:
        /*00dc*/ 	.word	0x00000000
        /*00e0*/ 	.short	0x0008
        /*00e2*/ 	.short	0x0038
        /*00e4*/ 	.byte	0x00, 0xf5, 0x21, 0x00


	//----- nvinfo : EIATTR_KPARAM_INFO
	.align		4
.L_30679:
        /*00e8*/ 	.byte	0x04, 0x17
        /*00ea*/ 	.short	(.L_30681 - .L_30680)
.L_30680:
        /*00ec*/ 	.word	0x00000000
        /*00f0*/ 	.short	0x0007
        /*00f2*/ 	.short	0x0034
        /*00f4*/ 	.byte	0x00, 0xf0, 0x11, 0x00


	//----- nvinfo : EIATTR_KPARAM_INFO
	.align		4
.L_30681:
        /*00f8*/ 	.byte	0x04, 0x17
        /*00fa*/ 	.short	(.L_30683 - .L_30682)
.L_30682:
        /*00fc*/ 	.word	0x00000000
        /*0100*/ 	.short	0x0006
        /*0102*/ 	.short	0x0030
        /*0104*/ 	.byte	0x00, 0xf0, 0x11, 0x00


	//----- nvinfo : EIATTR_KPARAM_INFO
	.align		4
.L_30683:
        /*0108*/ 	.byte	0x04, 0x17
        /*010a*/ 	.short	(.L_30685 - .L_30684)
.L_30684:
        /*010c*/ 	.word	0x00000000
        /*0110*/ 	.short	0x0005
        /*0112*/ 	.short	0x0028
        /*0114*/ 	.byte	0x00, 0xf5, 0x21, 0x00


	//----- nvinfo : EIATTR_KPARAM_INFO
	.align		4
.L_30685:
        /*0118*/ 	.byte	0x04, 0x17
        /*011a*/ 	.short	(.L_30687 - .L_30686)
.L_30686:
        /*011c*/ 	.word	0x00000000
        /*0120*/ 	.short	0x0004
        /*0122*/ 	.short	0x0020
        /*0124*/ 	.byte	0x00, 0xf5, 0x21, 0x00


	//----- nvinfo : EIATTR_KPARAM_INFO
	.align		4
.L_30687:
        /*0128*/ 	.byte	0x04, 0x17
        /*012a*/ 	.short	(.L_30689 - .L_30688)
.L_30688:
        /*012c*/ 	.word	0x00000000
        /*0130*/ 	.short	0x0003
        /*0132*/ 	.short	0x0018
        /*0134*/ 	.byte	0x00, 0xf5, 0x21, 0x00


	//----- nvinfo : EIATTR_KPARAM_INFO
	.align		4
.L_30689:
        /*0138*/ 	.byte	0x04, 0x17
        /*013a*/ 	.short	(.L_30691 - .L_30690)
.L_30690:
        /*013c*/ 	.word	0x00000000
        /*0140*/ 	.short	0x0002
        /*0142*/ 	.short	0x0010
        /*0144*/ 	.byte	0x00, 0xf5, 0x21, 0x00


	//----- nvinfo : EIATTR_KPARAM_INFO
	.align		4
.L_30691:
        /*0148*/ 	.byte	0x04, 0x17
        /*014a*/ 	.short	(.L_30693 - .L_30692)
.L_30692:
        /*014c*/ 	.word	0x00000000
        /*0150*/ 	.short	0x0001
        /*0152*/ 	.short	0x0008
        /*0154*/ 	.byte	0x00, 0xf5, 0x21, 0x00


	//----- nvinfo : EIATTR_KPARAM_INFO
	.align		4
.L_30693:
        /*0158*/ 	.byte	0x04, 0x17
        /*015a*/ 	.short	(.L_30695 - .L_30694)
.L_30694:
        /*015c*/ 	.word	0x00000000
        /*0160*/ 	.short	0x0000
        /*0162*/ 	.short	0x0000
        /*0164*/ 	.byte	0x00, 0xf5, 0x21, 0x00


	//----- nvinfo : EIATTR_SPARSE_MMA_MASK
	.align		4
.L_30695:
        /*0168*/ 	.byte	0x03, 0x50
        /*016a*/ 	.short	0x0000


	//----- nvinfo : EIATTR_MAXREG_COUNT
	.align		4
        /*016c*/ 	.byte	0x03, 0x1b
        /*016e*/ 	.short	0x00ff


	//----- nvinfo : EIATTR_NUM_BARRIERS
	.align		4
        /*0170*/ 	.byte	0x02, 0x4c
        /*0172*/ 	.byte	0x01
	.zero		1


	//----- nvinfo : EIATTR_MERCURY_ISA_VERSION
	.align		4
        /*0174*/ 	.byte	0x03, 0x5f
        /*0176*/ 	.short	0x0101


	//----- nvinfo : EIATTR_COOP_GROUP_MASK_REGIDS
	.align		4
        /*0178*/ 	.byte	0x04, 0x29
        /*017a*/ 	.short	(.L_30697 - .L_30696)


	//   ....[0]....
.L_30696:
        /*017c*/ 	.word	0xffffffff


	//   ....[1]....
        /*0180*/ 	.word	0xffffffff


	//   ....[2]....
        /*0184*/ 	.word	0xffffffff


	//   ....[3]....
        /*0188*/ 	.word	0xffffffff


	//   ....[4]....
        /*018c*/ 	.word	0xffffffff


	//   ....[5]....
        /*0190*/ 	.word	0xffffffff


	//   ....[6]....
        /*0194*/ 	.word	0xffffffff


	//   ....[7]....
        /*0198*/ 	.word	0xffffffff


	//   ....[8]....
        /*019c*/ 	.word	0xffffffff


	//   ....[9]....
        /*01a0*/ 	.word	0xffffffff


	//   ....[10]....
        /*01a4*/ 	.word	0xffffffff


	//   ....[11]....
        /*01a8*/ 	.word	0xffffffff


	//   ....[12]....
        /*01ac*/ 	.word	0xffffffff


	//   ....[13]....
        /*01b0*/ 	.word	0xffffffff


	//   ....[14]....
        /*01b4*/ 	.word	0xffffffff


	//   ....[15]....
        /*01b8*/ 	.word	0xffffffff


	//   ....[16]....
        /*01bc*/ 	.word	0xffffffff


	//   ....[17]....
        /*01c0*/ 	.word	0xffffffff


	//   ....[18]....
        /*01c4*/ 	.word	0xffffffff


	//   ....[19]....
        /*01c8*/ 	.word	0xffffffff


	//   ....[20]....
        /*01cc*/ 	.word	0xffffffff


	//   ....[21]....
        /*01d0*/ 	.word	0xffffffff


	//   ....[22]....
        /*01d4*/ 	.word	0xffffffff


	//   ....[23]....
        /*01d8*/ 	.word	0xffffffff


	//   ....[24]....
        /*01dc*/ 	.word	0xffffffff


	//   ....[25]....
        /*01e0*/ 	.word	0xffffffff


	//   ....[26]....
        /*01e4*/ 	.word	0xffffffff


	//   ....[27]....
        /*01e8*/ 	.word	0xffffffff


	//   ....[28]....
        /*01ec*/ 	.word	0xffffffff


	//   ....[29]....
        /*01f0*/ 	.word	0xffffffff


	//   ....[30]....
        /*01f4*/ 	.word	0xffffffff


	//   ....[31]....
        /*01f8*/ 	.word	0xffffffff


	//   ....[32]....
        /*01fc*/ 	.word	0xffffffff


	//   ....[33]....
        /*0200*/ 	.word	0xffffffff


	//   ....[34]....
        /*0204*/ 	.word	0xffffffff


	//   ....[35]....
        /*0208*/ 	.word	0xffffffff


	//   ....[36]....
        /*020c*/ 	.word	0xffffffff


	//   ....[37]....
        /*0210*/ 	.word	0xffffffff


	//   ....[38]....
        /*0214*/ 	.word	0xffffffff


	//   ....[39]....
        /*0218*/ 	.word	0xffffffff


	//   ....[40]....
        /*021c*/ 	.word	0xffffffff


	//   ....[41]....
        /*0220*/ 	.word	0xffffffff


	//   ....[42]....
        /*0224*/ 	.word	0xffffffff


	//   ....[43]....
        /*0228*/ 	.word	0xffffffff


	//   ....[44]....
        /*022c*/ 	.word	0xffffffff


	//   ....[45]....
        /*0230*/ 	.word	0xffffffff


	//   ....[46]....
        /*0234*/ 	.word	0xffffffff


	//   ....[47]....
        /*0238*/ 	.word	0xffffffff


	//   ....[48]....
        /*023c*/ 	.word	0xffffffff


	//   ....[49]....
        /*0240*/ 	.word	0xffffffff


	//   ....[50]....
        /*0244*/ 	.word	0xffffffff


	//   ....[51]....
        /*0248*/ 	.word	0xffffffff


	//   ....[52]....
        /*024c*/ 	.word	0xffffffff


	//   ....[53]....
        /*0250*/ 	.word	0xffffffff


	//   ....[54]....
        /*0254*/ 	.word	0xffffffff


	//   ....[55]....
        /*0258*/ 	.word	0xffffffff


	//   ....[56]....
        /*025c*/ 	.word	0xffffffff


	//   ....[57]....
        /*0260*/ 	.word	0xffffffff


	//   ....[58]....
        /*0264*/ 	.word	0xffffffff


	//   ....[59]....
        /*0268*/ 	.word	0xffffffff


	//   ....[60]....
        /*026c*/ 	.word	0xffffffff


	//   ....[61]....
        /*0270*/ 	.word	0xffffffff


	//   ....[62]....
        /*0274*/ 	.word	0xffffffff


	//   ....[63]....
        /*0278*/ 	.word	0xffffffff


	//   ....[64]....
        /*027c*/ 	.word	0xffffffff


	//   ....[65]....
        /*0280*/ 	.word	0xffffffff


	//   ....[66]....
        /*0284*/ 	.word	0xffffffff


	//   ....[67]....
        /*0288*/ 	.word	0xffffffff


	//   ....[68]....
        /*028c*/ 	.word	0xffffffff


	//   ....[69]....
        /*0290*/ 	.word	0xffffffff


	//   ....[70]....
        /*0294*/ 	.word	0xffffffff


	//   ....[71]....
        /*0298*/ 	.word	0xffffffff


	//   ....[72]....
        /*029c*/ 	.word	0xffffffff


	//   ....[73]....
        /*02a0*/ 	.word	0xffffffff


	//   ....[74]....
        /*02a4*/ 	.word	0xffffffff


	//   ....[75]....
        /*02a8*/ 	.word	0xffffffff


	//   ....[76]....
        /*02ac*/ 	.word	0xffffffff


	//   ....[77]....
        /*02b0*/ 	.word	0xffffffff


	//   ....[78]....
        /*02b4*/ 	.word	0xffffffff


	//   ....[79]....
        /*02b8*/ 	.word	0xffffffff


	//   ....[80]....
        /*02bc*/ 	.word	0xffffffff


	//   ....[81]....
        /*02c0*/ 	.word	0xffffffff


	//   ....[82]....
        /*02c4*/ 	.word	0xffffffff


	//   ....[83]....
        /*02c8*/ 	.word	0xffffffff


	//   ....[84]....
        /*02cc*/ 	.word	0xffffffff


	//   ....[85]....
        /*02d0*/ 	.word	0xffffffff


	//   ....[86]....
        /*02d4*/ 	.word	0xffffffff


	//   ....[87]....
        /*02d8*/ 	.word	0xffffffff


	//   ....[88]....
        /*02dc*/ 	.word	0xffffffff


	//   ....[89]....
        /*02e0*/ 	.word	0xffffffff


	//   ....[90]....
        /*02e4*/ 	.word	0xffffffff


	//   ....[91]....
        /*02e8*/ 	.word	0xffffffff


	//   ....[92]....
        /*02ec*/ 	.word	0xffffffff


	//   ....[93]....
        /*02f0*/ 	.word	0xffffffff


	//   ....[94]....
        /*02f4*/ 	.word	0xffffffff


	//   ....[95]....
        /*02f8*/ 	.word	0xffffffff


	//   ....[96]....
        /*02fc*/ 	.word	0xffffffff


	//   ....[97]....
        /*0300*/ 	.word	0xffffffff


	//   ....[98]....
        /*0304*/ 	.word	0xffffffff


	//   ....[99]....
        /*0308*/ 	.word	0xffffffff


	//   ....[100]....
        /*030c*/ 	.word	0xffffffff


	//   ....[101]....
        /*0310*/ 	.word	0xffffffff


	//   ....[102]....
        /*0314*/ 	.word	0xffffffff


	//   ....[103]....
        /*0318*/ 	.word	0xffffffff


	//   ....[104]....
        /*031c*/ 	.word	0xffffffff


	//   ....[105]....
        /*0320*/ 	.word	0xffffffff


	//----- nvinfo : EIATTR_COOP_GROUP_INSTR_OFFSETS
	.align		4
.L_30697:
        /*0324*/ 	.byte	0x04, 0x28
        /*0326*/ 	.short	(.L_30699 - .L_30698)


	//   ....[0]....
.L_30698:
        /*0328*/ 	.word	0x00001c50


	//   ....[1]....
        /*032c*/ 	.word	0x00001d10


	//   ....[2]....
        /*0330*/ 	.word	0x00001d40


	//   ....[3]....
        /*0334*/ 	.word	0x00001d70


	//   ....[4]....
        /*0338*/ 	.word	0x00001da0


	//   ....[5]....
        /*033c*/ 	.word	0x00001e00


	//   ....[6]....
        /*0340*/ 	.word	0x00001e20


	//   ....[7]....
        /*0344*/ 	.word	0x00001e40


	//   ....[8]....
        /*0348*/ 	.word	0x00002c90


	//   ....[9]....
        /*034c*/ 	.word	0x00002cd0


	//   ....[10]....
        /*0350*/ 	.word	0x00002cf0


	//   ....[11]....
        /*0354*/ 	.word	0x00002d10


	//   ....[12]....
        /*0358*/ 	.word	0x00002d30


	//   ....[13]....
        /*035c*/ 	.word	0x00002d80


	//   ....[14]....
        /*0360*/ 	.word	0x00002da0


	//   ....[15]....
        /*0364*/ 	.word	0x00002dc0


	//   ....[16]....
        /*0368*/ 	.word	0x00005ec0


	//   ....[17]....
        /*036c*/ 	.word	0x00005f00


	//   ....[18]....
        /*0370*/ 	.word	0x00005f40


	//   ....[19]....
        /*0374*/ 	.word	0x00005f70


	//   ....[20]....
        /*0378*/ 	.word	0x00005f90


	//   ....[21]....
        /*037c*/ 	.word	0x00005fa0


	//   ....[22]....
        /*0380*/ 	.word	0x00005fc0


	//   ....[23]....
        /*0384*/ 	.word	0x00005ff0


	//   ....[24]....
        /*0388*/ 	.word	0x00006010


	//   ....[25]....
        /*038c*/ 	.word	0x00006040


	//   ....[26]....
        /*0390*/ 	.word	0x00006060


	//   ....[27]....
        /*0394*/ 	.word	0x00006080


	//   ....[28]....
        /*0398*/ 	.word	0x00006090


	//   ....[29]....
        /*039c*/ 	.word	0x000060b0


	//   ....[30]....
        /*03a0*/ 	.word	0x000060d0


	//   ....[31]....
        /*03a4*/ 	.word	0x000060f0


	//   ....[32]....
        /*03a8*/ 	.word	0x00006110


	//   ....[33]....
        /*03ac*/ 	.word	0x00006130


	//   ....[34]....
        /*03b0*/ 	.word	0x00006160


	//   ....[35]....
        /*03b4*/ 	.word	0x00006190


	//   ....[36]....
        /*03b8*/ 	.word	0x000061b0


	//   ....[37]....
        /*03bc*/ 	.word	0x000061d0


	//   ....[38]....
        /*03c0*/ 	.word	0x000061f0


	//   ....[39]....
        /*03c4*/ 	.word	0x00006210


	//   ....[40]....
        /*03c8*/ 	.word	0x00006230


	//   ....[41]....
        /*03cc*/ 	.word	0x00006250


	//   ....[42]....
        /*03d0*/ 	.word	0x00006270


	//   ....[43]....
        /*03d4*/ 	.word	0x00006290


	//   ....[44]....
        /*03d8*/ 	.word	0x000062b0


	//   ....[45]....
        /*03dc*/ 	.word	0x000062d0


	//   ....[46]....
        /*03e0*/ 	.word	0x000062f0


	//   ....[47]....
        /*03e4*/ 	.word	0x00006310


	//   ....[48]....
        /*03e8*/ 	.word	0x00006330


	//   ....[49]....
        /*03ec*/ 	.word	0x00006360


	//   ....[50]....
        /*03f0*/ 	.word	0x000063a0


	//   ....[51]....
        /*03f4*/ 	.word	0x000063d0


	//   ....[52]....
        /*03f8*/ 	.word	0x00006400


	//   ....[53]....
        /*03fc*/ 	.word	0x00006420


	//   ....[54]....
        /*0400*/ 	.word	0x00006440


	//   ....[55]....
        /*0404*/ 	.word	0x00006460


	//   ....[56]....
        /*0408*/ 	.word	0x00006470


	//   ....[57]....
        /*040c*/ 	.word	0x00006490


	//   ....[58]....
        /*0410*/ 	.word	0x000064b0


	//   ....[59]....
        /*0414*/ 	.word	0x000064d0


	//   ....[60]....
        /*0418*/ 	.word	0x000064f0


	//   ....[61]....
        /*041c*/ 	.word	0x00006510


	//   ....[62]....
        /*0420*/ 	.word	0x00006530


	//   ....[63]....
        /*0424*/ 	.word	0x00006550


	//   ....[64]....
        /*0428*/ 	.word	0x00006570


	//   ....[65]....
        /*042c*/ 	.word	0x00006590


	//   ....[66]....
        /*0430*/ 	.word	0x000065b0


	//   ....[67]....
        /*0434*/ 	.word	0x000065d0


	//   ....[68]....
        /*0438*/ 	.word	0x000065f0


	//   ....[69]....
        /*043c*/ 	.word	0x00006610


	//   ....[70]....
        /*0440*/ 	.word	0x00006630


	//   ....[71]....
        /*0444*/ 	.word	0x00006650


	//   ....[72]....
        /*0448*/ 	.word	0x00006670


	//   ....[73]....
        /*044c*/ 	.word	0x00006690


	//   ....[74]....
        /*0450*/ 	.word	0x000066b0


	//   ....[75]....
        /*0454*/ 	.word	0x000066d0


	//   ....[76]....
        /*0458*/ 	.word	0x000066f0


	//   ....[77]....
        /*045c*/ 	.word	0x00006710


	//   ....[78]....
        /*0460*/ 	.word	0x00006740


	//   ....[79]....
        /*0464*/ 	.word	0x00006760


	//   ....[80]....
        /*0468*/ 	.word	0x00006780


	//   ....[81]....
        /*046c*/ 	.word	0x000067a0


	//   ....[82]....
        /*0470*/ 	.word	0x000067c0


	//   ....[83]....
        /*0474*/ 	.word	0x000067e0


	//   ....[84]....
        /*0478*/ 	.word	0x000067f0


	//   ....[85]....
        /*047c*/ 	.word	0x00006810


	//   ....[86]....
        /*0480*/ 	.word	0x00006830


	//   ....[87]....
        /*0484*/ 	.word	0x00006850


	//   ....[88]....
        /*0488*/ 	.word	0x00006870


	//   ....[89]....
        /*048c*/ 	.word	0x00006890


	//   ....[90]....
        /*0490*/ 	.word	0x000068b0


	//   ....[91]....
        /*0494*/ 	.word	0x000068d0


	//   ....[92]....
        /*0498*/ 	.word	0x000068f0


	//   ....[93]....
        /*049c*/ 	.word	0x00006910


	//   ....[94]....
        /*04a0*/ 	.word	0x00006930


	//   ....[95]....
        /*04a4*/ 	.word	0x00006950


	//   ....[96]....
        /*04a8*/ 	.word	0x00006970


	//   ....[97]....
        /*04ac*/ 	.word	0x00006990


	//   ....[98]....
        /*04b0*/ 	.word	0x000069b0


	//   ....[99]....
        /*04b4*/ 	.word	0x000069d0


	//   ....[100]....
        /*04b8*/ 	.word	0x000069f0


	//   ....[101]....
        /*04bc*/ 	.word	0x00006a10


	//   ....[102]....
        /*04c0*/ 	.word	0x00006a30


	//   ....[103]....
        /*04c4*/ 	.word	0x00006a50


	//   ....[104]....
        /*04c8*/ 	.word	0x00006a70


	//   ....[105]....
        /*04cc*/ 	.word	0x00006a90


	//----- nvinfo : EIATTR_VRC_CTA_INIT_COUNT
	.align		4
.L_30699:
        /*04d0*/ 	.byte	0x02, 0x4a
	.zero		1
	.zero		1


	//----- nvinfo : EIATTR_EXIT_INSTR_OFFSETS
	.align		4
        /*04d4*/ 	.byte	0x04, 0x1c
        /*04d6*/ 	.short	(.L_30701 - .L_30700)


	//   ....[0]....
.L_30700:
        /*04d8*/ 	.word	0x000000d0


	//   ....[1]....
        /*04dc*/ 	.word	0x00007750


	//   ....[2]....
        /*04e0*/ 	.word	0x00007780


	//   ....[3]....
        /*04e4*/ 	.word	0x00007a00


	//----- nvinfo : EIATTR_CRS_STACK_SIZE
	.align		4
.L_30701:
        /*04e8*/ 	.byte	0x04, 0x1e
        /*04ea*/ 	.short	(.L_30703 - .L_30702)
.L_30702:
        /*04ec*/ 	.word	0x00000000


	//----- nvinfo : EIATTR_CBANK_PARAM_SIZE
	.align		4
.L_30703:
        /*04f0*/ 	.byte	0x03, 0x19
        /*04f2*/ 	.short	0x008c


	//----- nvinfo : EIATTR_PARAM_CBANK
	.align		4
        /*04f4*/ 	.byte	0x04, 0x0a
        /*04f6*/ 	.short	(.L_30705 - .L_30704)
	.align		4
.L_30704:
        /*04f8*/ 	.word	index@(.nv.constant0._ZN4vllm25paged_attention_v2_kernelIffLi120ELi32ELi128ELNS_18Fp8KVCacheDataTypeE0ELb1ELi512EEEvPfS2_PT_PKS3_PKT0_S9_ifPKiSB_iPKfiiiSD_SD_iiiii)
        /*04fc*/ 	.short	0x0380
        /*04fe*/ 	.short	0x008c


	//----- nvinfo : EIATTR_SW_WAR
	.align		4
.L_30705:
        /*0500*/ 	.byte	0x04, 0x36
        /*0502*/ 	.short	(.L_30707 - .L_30706)
.L_30706:
        /*0504*/ 	.word	0x00000008
.L_30707:


//--------------------- .nv.info._ZN4vllm25paged_attention_v2_kernelIffLi112ELi32ELi128ELNS_18Fp8KVCacheDataTypeE0ELb1ELi512EEEvPfS2_PT_PKS3_PKT0_S9_ifPKiSB_iPKfiiiSD_SD_iiiii --------------------------
	.section	.nv.info._ZN4vllm25paged_attention_v2_kernelIffLi112ELi32ELi128ELNS_18Fp8KVCacheDataTypeE0ELb1ELi512EEEvPfS2_PT_PKS3_PKT0_S9_ifPKiSB_iPKfiiiSD_SD_iiiii,"",@"SHT_CUDA_INFO"
	.sectionflags	@""
	.align	4


	//----- nvinfo : EIATTR_CUDA_API_VERSION
	.align		4
        /*0000*/ 	.byte	0x04, 0x37
        /*0002*/ 	.short	(.L_30709 - .L_30708)
.L_30708:
        /*0004*/ 	.word	0x00000082


	//----- nvinfo : EIATTR_KPARAM_INFO
	.align		4
.L_30709:
        /*0008*/ 	.byte	0x04, 0x17
        /*000a*/ 	.short	(.L_30711 - .L_30710)
.L_30710:
        /*000c*/ 	.word	0x00000000
        /*0010*/ 	.short	0x0015
        /*0012*/ 	.short	0x0088
        /*0014*/ 	.byte	0x00, 0xf0, 0x11, 0x00


	//----- nvinfo : EIATTR_KPARAM_INFO
	.align		4
.L_30711:
        /*0018*/ 	.byte	0x04, 0x17
        /*001a*/ 	.short	(.L_30713 - .L_30712)
.L_30712:
        /*001c*/ 	.word	0x00000000
        /*0020*/ 	.short	0x0014
        /*0022*/ 	.short	0x0084
        /*0024*/ 	.byte	0x00, 0xf0, 0x11, 0x00


	//----- nvinfo : EIATTR_KPARAM_INFO
	.align		4
.L_30713:
        /*0028*/ 	.byte	0x04, 0x17
        /*002a*/ 	.short	(.L_30715 - .L_30714)
.L_30714:
        /*002c*/ 	.word	0x00000000
        /*0030*/ 	.short	0x0013
        /*0032*/ 	.short	0x0080
        /*0034*/ 	.byte	0x00, 0xf0, 0x11, 0x00


	//----- nvinfo : EIATTR_KPARAM_INFO
	.align		4
.L_30715:
        /*0038*/ 	.byte	0x04, 0x17
        /*003a*/ 	.short	(.L_30717 - .L_30716)
.L_30716:
        /*003c*/ 	.word	0x00000000
        /*0040*/ 	.short	0x0012
        /*0042*/ 	.short	0x007c
        /*0044*/ 	.byte	0x00, 0xf0, 0x11, 0x00


	//----- nvinfo : EIATTR_KPARAM_INFO
	.align		4
.L_30717:
        /*0048*/ 	.byte	0x04, 0x17
        /*004a*/ 	.short	(.L_30719 - .L_30718)
.L_30718:
        /*004c*/ 	.word	0x00000000
        /*0050*/ 	.short	0x0011
        /*0052*/ 	.short	0x0078
        /*0054*/ 	.byte	0x00, 0xf0, 0x11, 0x00


	//----- nvinfo : EIATTR_KPARAM_INFO
	.align		4
.L_30719:
        /*0058*/ 	.byte	0x04, 0x17
        /*005a*/ 	.short	(.L_30721 - .L_30720)
.L_30720:
        /*005c*/ 	.word	0x00000000
        /*0060*/ 	.short	0x0010
        /*0062*/ 	.short	0x0070
        /*0064*/ 	.byte	0x00, 0xf5, 0x21, 0x00


	//----- nvinfo : EIATTR_KPARAM_INFO
	.align		4
.L_30721:
        /*0068*/ 	.byte	0x04, 0x17
        /*006a*/ 	.short	(.L_30723 - .L_30722)
.L_30722:
        /*006c*/ 	.word	0x00000000
        /*0070*/ 	.short	0x000f
        /*0072*/ 	.short	0x0068
        /*0074*/ 	.byte	0x00, 0xf5, 0x21, 0x00


	//----- nvinfo : EIATTR_KPARAM_INFO
	.align		4
.L_30723:
        /*0078*/ 	.byte	0x04, 0x17
        /*007a*/ 	.short	(.L_30725 - .L_30724)
.L_30724:
        /*007c*/ 	.word	0x00000000
        /*0080*/ 	.short	0x000e
        /*0082*/ 	.short	0x0060
        /*0084*/ 	.byte	0x00, 0xf0, 0x11, 0x00


	//----- nvinfo : EIATTR_KPARAM_INFO
	.align		4
.L_30725:
        /*0088*/ 	.byte	0x04, 0x17
        /*008a*/ 	.short	(.L_30727 - .L_30726)
.L_30726:
        /*008c*/ 	.word	0x00000000
        /*0090*/ 	.short	0x000d
        /*0092*/ 	.short	0x005c
        /*0094*/ 	.byte	0x00, 0xf0, 0x11, 0x00


	//----- nvinfo : EIATTR_KPARAM_INFO
	.align		4
.L_30727:
        /*0098*/ 	.byte	0x04, 0x17
        /*009a*/ 	.short	(.L_30729 - .L_30728)
.L_30728:
        /*009c*/ 	.word	0x00000000
        /*00a0*/ 	.short	0x000c
        /*00a2*/ 	.short	0x0058
        /*00a4*/ 	.byte	0x00, 0xf0, 0x11, 0x00


	//----- nvinfo : EIATTR_KPARAM_INFO
	.align		4
.L_30729:
        /*00a8*/ 	.byte	0x04, 0x17
        /*00aa*/ 	.short	(.L_30731 - .L_30730)
.L_30730:
        /*00ac*/ 	.word	0x00000000
        /*00b0*/ 	.short	0x000b
        /*00b2*/ 	.short	0x0050
        /*00b4*/ 	.byte	0x00, 0xf5, 0x21, 0x00


	//----- nvinfo : EIATTR_KPARAM_INFO
	.align		4
.L_30731:
        /*00b8*/ 	.byte	0x04, 0x17
        /*00ba*/ 	.short	(.L_30733 - .L_30732)
.L_30732:
        /*00bc*/ 	.word	0x00000000
        /*00c0*/ 	.short	0x000a
        /*00c2*/ 	.short	0x0048
        /*00c4*/ 	.byte	0x00, 0xf0, 0x11, 0x00


	//----- nvinfo : EIATTR_KPARAM_INFO
	.align		4
.L_30733:
        /*00c8*/ 	.byte	0x04, 0x17
        /*00ca*/ 	.short	(.L_30735 - .L_30734)
.L_30734:
        /*00cc*/ 	.word	0x00000000
        /*00d0*/ 	.short	0x0009
        /*00d2*/ 	.short	0x0040
        /*00d4*/ 	.byte	0x00, 0xf5, 0x21, 0x00


	//----- nvinfo : EIATTR_KPARAM_INFO
	.align		4
.L_30735:
        /*00d8*/ 	.byte	0x04, 0x17
        /*00da*/ 	.short	(.L_30737 - .L_30736)
.L_30736:
        /*00dc*/ 	.word	0x00000000
        /*00e0*/ 	.short	0x0008
        /*00e2*/ 	.short	0x0038
        /*00e4*/ 	.byte	0x00, 0xf5, 0x21, 0x00


	//----- nvinfo : EIATTR_KPARAM_INFO
	.align		4
.L_30737:
        /*00e8*/ 	.byte	0x04, 0x17
        /*00ea*/ 	.short	(.L_30739 - .L_30738)
.L_30738:
        /*00ec*/ 	.word	0x00000000
        /*00f0*/ 	.short	0x0007
        /*00f2*/ 	.short	0x0034
        /*00f4*/ 	.byte	0x00, 0xf0, 0x11, 0x00


	//----- nvinfo : EIATTR_KPARAM_INFO
	.align		4
.L_30739:
        /*00f8*/ 	.byte	0x04, 0x17
        /*00fa*/ 	.short	(.L_30741 - .L_30740)
.L_30740:
        /*00fc*/ 	.word	0x00000000
        /*0100*/ 	.short	0x0006
        /*0102*/ 	.short	0x0030
        /*0104*/ 	.byte	0x00, 0xf0, 0x11, 0x00


	//----- nvinfo : EIATTR_KPARAM_INFO
	.align		4
.L_30741:
        /*0108*/ 	.byte	0x04, 0x17
        /*010a*/ 	.short	(.L_30743 - .L_30742)
.L_30742:
        /*010c*/ 	.word	0x00000000
        /*0110*/ 	.short	0x0005
        /*0112*/ 	.short	0x0028
        /*0114*/ 	.byte	0x00, 0xf5, 0x21, 0x00


	//----- nvinfo : EIATTR_KPARAM_INFO
	.align		4
.L_30743:
        /*0118*/ 	.byte	0x04, 0x17
        /*011a*/ 	.short	(.L_30745 - .L_30744)
.L_30744:
        /*011c*/ 	.word	0x00000000
        /*0120*/ 	.short	0x0004
        /*0122*/ 	.short	0x0020
        /*0124*/ 	.byte	0x00, 0xf5, 0x21, 0x00


	//----- nvinfo : EIATTR_KPARAM_INFO
	.align		4
.L_30745:
        /*0128*/ 	.byte	0x04, 0x17
        /*012a*/ 	.short	(.L_30747 - .L_30746)
.L_30746:
        /*012c*/ 	.word	0x00000000
        /*0130*/ 	.short	0x0003
        /*0132*/ 	.short	0x0018
        /*0134*/ 	.byte	0x00, 0xf5, 0x21, 0x00


	//----- nvinfo : EIATTR_KPARAM_INFO
	.align		4
.L_30747:
        /*0138*/ 	.byte	0x04, 0x17
        /*013a*/ 	.short	(.L_30749 - .L_30748)
.L_30748:
        /*013c*/ 	.word	0x00000000
        /*0140*/ 	.short	0x0002
        /*0142*/ 	.short	0x0010
        /*0144*/ 	.byte	0x00, 0xf5, 0x21, 0x00


	//----- nvinfo : EIATTR_KPARAM_INFO
	.align		4
.L_30749:
        /*0148*/ 	.byte	0x04, 0x17
        /*014a*/ 	.short	(.L_30751 - .L_30750)
.L_30750:
        /*014c*/ 	.word	0x00000000
        /*0150*/ 	.short	0x0001
        /*0152*/ 	.short	0x0008
        /*0154*/ 	.byte	0x00, 0xf5, 0x21, 0x00


	//----- nvinfo : EIATTR_KPARAM_INFO
	.align		4
.L_30751:
        /*0158*/ 	.byte	0x04, 0x17
        /*015a*/ 	.short	(.L_30753 - .L_30752)
.L_30752:
        /*015c*/ 	.word	0x00000000
        /*0160*/ 	.short	0x0000
        /*0162*/ 	.short	0x0000
        /*0164*/ 	.byte	0x00, 0xf5, 0x21, 0x00


	//----- nvinfo : EIATTR_SPARSE_MMA_MASK
	.align		4
.L_30753:
        /*0168*/ 	.byte	0x03, 0x50
        /*016a*/ 	.short	0x0000


	//----- nvinfo : EIATTR_MAXREG_COUNT
	.align		4
        /*016c*/ 	.byte	0x03, 0x1b
        /*016e*/ 	.short	0x00ff


	//----- nvinfo : EIATTR_NUM_BARRIERS
	.align		4
        /*0170*/ 	.byte	0x02, 0x4c
        /*0172*/ 	.byte	0x01
	.zero		1


	//----- nvinfo : EIATTR_MERCURY_ISA_VERSION
	.align		4
        /*0174*/ 	.byte	0x03, 0x5f
        /*0176*/ 	.short	0x0101


	//----- nvinfo : EIATTR_COOP_GROUP_MASK_REGIDS
	.align		4
        /*0178*/ 	.byte	0x04, 0x29
        /*017a*/ 	.short	(.L_30755 - .L_30754)


	//   ....[0]....
.L_30754:
        /*017c*/ 	.word	0xffffffff


	//   ....[1]....
        /*0180*/ 	.word	0xffffffff


	//   ....[2]....
        /*0184*/ 	.word	0xffffffff


	//   ....[3]....
        /*0188*/ 	.word	0xffffffff


	//   ....[4]....
        /*018c*/ 	.word	0xffffffff


	//   ....[5]....
        /*0190*/ 	.word	0xffffffff


	//   ....[6]....
        /*0194*/ 	.word	0xffffffff


	//   ....[7]....
        /*0198*/ 	.word	0xffffffff


	//   ....[8]....
        /*019c*/ 	.word	0xffffffff


	//   ....[9]....
        /*01a0*/ 	.word	0xffffffff


	//   ....[10]....
        /*01a4*/ 	.word	0xffffffff


	//   ....[11]....
        /*01a8*/ 	.word	0xffffffff


	//   ....[12]....
        /*01ac*/ 	.word	0xffffffff


	//   ....[13]....
        /*01b0*/ 	.word	0xffffffff


	//   ....[14]....
        /*01b4*/ 	.word	0xffffffff


	//   ....[15]....
        /*01b8*/ 	.word	0xffffffff


	//   ....[16]....
        /*01bc*/ 	.word	0xffffffff


	//   ....[17]....
        /*01c0*/ 	.word	0xffffffff


	//   ....[18]....
        /*01c4*/ 	.word	0xffffffff


	//   ....[19]....
        /*01c8*/ 	.word	0xffffffff


	//   ....[20]....
        /*01cc*/ 	.word	0xffffffff


	//   ....[21]....
        /*01d0*/ 	.word	0xffffffff


	//   ....[22]....
        /*01d4*/ 	.word	0xffffffff


	//   ....[23]....
        /*01d8*/ 	.word	0xffffffff


	//   ....[24]....
        /*01dc*/ 	.word	0xffffffff


	//   ....[25]....
        /*01e0*/ 	.word	0xffffffff


	//   ....[26]....
        /*01e4*/ 	.word	0xffffffff


	//   ....[27]....
        /*01e8*/ 	.word	0xffffffff


	//   ....[28]....
        /*01ec*/ 	.word	0xffffffff


	//   ....[29]....
        /*01f0*/ 	.word	0xffffffff


	//   ....[30]....
        /*01f4*/ 	.word	0xffffffff


	//   ....[31]....
        /*01f8*/ 	.word	0xffffffff


	//   ....[32]....
        /*01fc*/ 	.word	0xffffffff


	//   ....[33]....
        /*0200*/ 	.word	0xffffffff


	//   ....[34]....
        /*0204*/ 	.word	0xffffffff


	//   ....[35]....
        /*0208*/ 	.word	0xffffffff


	//   ....[36]....
        /*020c*/ 	.word	0xffffffff


	//   ....[37]....
        /*0210*/ 	.word	0xffffffff


	//   ....[38]....
        /*0214*/ 	.word	0xffffffff


	//   ....[39]....
        /*0218*/ 	.word	0xffffffff


	//   ....[40]....
        /*021c*/ 	.word	0xffffffff


	//   ....[41]....
        /*0220*/ 	.word	0xffffffff


	//   ....[42]....
        /*0224*/ 	.word	0xffffffff


	//   ....[43]....
        /*0228*/ 	.word	0xffffffff


	//   ....[44]....
        /*022c*/ 	.word	0xffffffff


	//   ....[45]....
        /*0230*/ 	.word	0xffffffff


	//   ....[46]....
        /*0234*/ 	.word	0xffffffff


	//   ....[47]....
        /*0238*/ 	.word	0xffffffff


	//   ....[48]....
        /*023c*/ 	.word	0xffffffff


	//   ....[49]....
        /*0240*/ 	.word	0xffffffff


	//   ....[50]....
        /*0244*/ 	.word	0xffffffff


	//   ....[51]....
        /*0248*/ 	.word	0xffffffff


	//   ....[52]....
        /*024c*/ 	.word	0xffffffff


	//   ....[53]....
        /*0250*/ 	.word	0xffffffff


	//   ....[54]....
        /*0254*/ 	.word	0xffffffff


	//   ....[55]....
        /*0258*/ 	.word	0xffffffff


	//   ....[56]....
        /*025c*/ 	.word	0xffffffff


	//   ....[57]....
        /*0260*/ 	.word	0xffffffff


	//   ....[58]....
        /*0264*/ 	.word	0xffffffff


	//   ....[59]....
        /*0268*/ 	.word	0xffffffff


	//   ....[60]....
        /*026c*/ 	.word	0xffffffff


	//   ....[61]....
        /*0270*/ 	.word	0xffffffff


	//   ....[62]....
        /*0274*/ 	.word	0xffffffff


	//   ....[63]....
        /*0278*/ 	.word	0xffffffff


	//   ....[64]....
        /*027c*/ 	.word	0xffffffff


	//   ....[65]....
        /*0280*/ 	.word	0xffffffff


	//   ....[66]....
        /*0284*/ 	.word	0xffffffff


	//   ....[67]....
        /*0288*/ 	.word	0xffffffff


	//   ....[68]....
        /*028c*/ 	.word	0xffffffff


	//   ....[69]....
        /*0290*/ 	.word	0xffffffff


	//   ....[70]....
        /*0294*/ 	.word	0xffffffff


	//   ....[71]....
        /*0298*/ 	.word	0xffffffff


	//   ....[72]....
        /*029c*/ 	.word	0xffffffff


	//   ....[73]....
        /*02a0*/ 	.word	0xffffffff


	//   ....[74]....
        /*02a4*/ 	.word	0xffffffff


	//   ....[75]....
        /*02a8*/ 	.word	0xffffffff


	//   ....[76]....
        /*02ac*/ 	.word	0xffffffff


	//   ....[77]....
        /*02b0*/ 	.word	0xffffffff


	//   ....[78]....
        /*02b4*/ 	.word	0xffffffff


	//   ....[79]....
        /*02b8*/ 	.word	0xffffffff


	//   ....[80]....
        /*02bc*/ 	.word	0xffffffff


	//   ....[81]....
        /*02c0*/ 	.word	0xffffffff


	//   ....[82]....
        /*02c4*/ 	.word	0xffffffff


	//   ....[83]....
        /*02c8*/ 	.word	0xffffffff


	//   ....[84]....
        /*02cc*/ 	.word	0xffffffff


	//   ....[85]....
        /*02d0*/ 	.word	0xffffffff


	//   ....[86]....
        /*02d4*/ 	.word	0xffffffff


	//   ....[87]....
        /*02d8*/ 	.word	0xffffffff


	//   ....[88]....
        /*02dc*/ 	.word	0xffffffff


	//   ....[89]....
        /*02e0*/ 	.word	0xffffffff


	//   ....[90]....
        /*02e4*/ 	.word	0xffffffff


	//   ....[91]....
        /*02e8*/ 	.word	0xffffffff


	//   ....[92]....
        /*02ec*/ 	.word	0xffffffff


	//   ....[93]....
        /*02f0*/ 	.word	0xffffffff


	//   ....[94]....
        /*02f4*/ 	.word	0xffffffff


	//   ....[95]....
        /*02f8*/ 	.word	0xffffffff


	//   ....[96]....
        /*02fc*/ 	.word	0xffffffff


	//   ....[97]....
        /*0300*/ 	.word	0xffffffff


	//   ....[98]....
        /*0304*/ 	.word	0xffffffff


	//   ....[99]....
        /*0308*/ 	.word	0xffffffff


	//----- nvinfo : EIATTR_COOP_GROUP_INSTR_OFFSETS
	.align		4
.L_30755:
        /*030c*/ 	.byte	0x04, 0x28
        /*030e*/ 	.short	(.L_30757 - .L_30756)


	//   ....[0]....
.L_30756:
        /*0310*/ 	.word	0x00001b90


	//   ....[1]....
        /*0314*/ 	.word	0x00001c30


	//   ....[2]....
        /*0318*/ 	.word	0x00001c60


	//   ....[3]....
        /*031c*/ 	.word	0x00001c80


	//   ....[4]....
        /*0320*/ 	.word	0x00001cc0


	//   ....[5]....
        /*0324*/ 	.word	0x00001d10


	//   ....[6]....
        /*0328*/ 	.word	0x00001d30


	//   ....[7]....
        /*032c*/ 	.word	0x00001d60


	//   ....[8]....
        /*0330*/ 	.word	0x00002bb0


	//   ....[9]....
        /*0334*/ 	.word	0x00002be0


	//   ....[10]....
        /*0338*/ 	.word	0x00002c00


	//   ....[11]....
        /*033c*/ 	.word	0x00002c20


	//   ....[12]....
        /*0340*/ 	.word	0x00002c40


	//   ....[13]....
        /*0344*/ 	.word	0x00002c90


	//   ....[14]....
        /*0348*/ 	.word	0x00002cb0


	//   ....[15]....
        /*034c*/ 	.word	0x00002cd0


	//   ....[16]....
        /*0350*/ 	.word	0x00005b00


	//   ....[17]....
        /*0354*/ 	.word	0x00005b40


	//   ....[18]....
        /*0358*/ 	.word	0x00005b80


	//   ....[19]....
        /*035c*/ 	.word	0x00005bb0


	//   ....[20]....
        /*0360*/ 	.word	0x00005bd0


	//   ....[21]....
        /*0364*/ 	.word	0x00005be0


	//   ....[22]....
        /*0368*/ 	.word	0x00005c00


	//   ....[23]....
        /*036c*/ 	.word	0x00005c30


	//   ....[24]....
        /*0370*/ 	.word	0x00005c50


	//   ....[25]....
        /*0374*/ 	.word	0x00005c80


	//   ....[26]....
        /*0378*/ 	.word	0x00005cb0


	//   ....[27]....
        /*037c*/ 	.word	0x00005cf0


	//   ....[28]....
        /*0380*/ 	.word	0x00005d20


	//   ....[29]....
        /*0384*/ 	.word	0x00005d50


	//   ....[30]....
        /*0388*/ 	.word	0x00005d70


	//   ....[31]....
        /*038c*/ 	.word	0x00005d90


	//   ....[32]....
        /*0390*/ 	.word	0x00005db0


	//   ....[33]....
        /*0394*/ 	.word	0x00005dd0


	//   ....[34]....
        /*0398*/ 	.word	0x00005df0


	//   ....[35]....
        /*039c*/ 	.word	0x00005e10


	//   ....[36]....
        /*03a0*/ 	.word	0x00005e30


	//   ....[37]....
        /*03a4*/ 	.word	0x00005e50


	//   ....[38]....
        /*03a8*/ 	.word	0x00005e70


	//   ....[39]....
        /*03ac*/ 	.word	0x00005e90


	//   ....[40]....
        /*03b0*/ 	.word	0x00005eb0


	//   ....[41]....
        /*03b4*/ 	.word	0x00005ed0


	//   ....[42]....
        /*03b8*/ 	.word	0x00005ef0


	//   ....[43]....
        /*03bc*/ 	.word	0x00005f10


	//   ....[44]....
        /*03c0*/ 	.word	0x00005f30


	//   ....[45]....
        /*03c4*/ 	.word	0x00005f60


	//   ....[46]....
        /*03c8*/ 	.word	0x00005f80


	//   ....[47]....
        /*03cc*/ 	.word	0x00005fa0


	//   ....[48]....
        /*03d0*/ 	.word	0x00005fc0


	//   ....[49]....
        /*03d4*/ 	.word	0x00005fe0


	//   ....[50]....
        /*03d8*/ 	.word	0x00006000


	//   ....[51]....
        /*03dc*/ 	.word	0x00006010


	//   ....[52]....
        /*03e0*/ 	.word	0x00006030


	//   ....[53]....
        /*03e4*/ 	.word	0x00006050


	//   ....[54]....
        /*03e8*/ 	.word	0x00006070


	//   ....[55]....
        /*03ec*/ 	.word	0x00006090


	//   ....[56]....
        /*03f0*/ 	.word	0x000060b0


	//   ....[57]....
        /*03f4*/ 	.word	0x000060d0


	//   ....[58]....
        /*03f8*/ 	.word	0x000060f0


	//   ....[59]....
        /*03fc*/ 	.word	0x00006110


	//   ....[60]....
        /*0400*/ 	.word	0x00006130


	//   ....[61]....
        /*0404*/ 	.word	0x00006150


	//   ....[62]....
        /*0408*/ 	.word	0x00006170


	//   ....[63]....
        /*040c*/ 	.word	0x00006190


	//   ....[64]....
        /*0410*/ 	.word	0x000061b0


	//   ....[65]....
        /*0414*/ 	.word	0x000061d0


	//   ....[66]....
        /*0418*/ 	.word	0x000061f0


	//   ....[67]....
        /*041c*/ 	.word	0x00006210


	//   ....[68]....
        /*0420*/ 	.word	0x00006230


	//   ....[69]....
        /*0424*/ 	.word	0x00006250


	//   ....[70]....
        /*0428*/ 	.word	0x00006270


	//   ....[71]....
        /*042c*/ 	.word	0x00006290


	//   ....[72]....
        /*0430*/ 	.word	0x000062b0


	//   ....[73]....
        /*0434*/ 	.word	0x000062e0


	//   ....[74]....
        /*0438*/ 	.word	0x00006300


	//   ....[75]....
        /*043c*/ 	.word	0x00006320


	//   ....[76]....
        /*0440*/ 	.word	0x00006340


	//   ....[77]....
        /*0444*/ 	.word	0x00006360


	//   ....[78]....
        /*0448*/ 	.word	0x00006380


	//   ....[79]....
        /*044c*/ 	.word	0x00006390


	//   ....[80]....
        /*0450*/ 	.word	0x000063b0


	//   ....[81]....
        /*0454*/ 	.word	0x000063d0


	//   ....[82]....
        /*0458*/ 	.word	0x000063f0


	//   ....[83]....
        /*045c*/ 	.word	0x00006410


	//   ....[84]....
        /*0460*/ 	.word	0x00006430


	//   ....[85]....
        /*0464*/ 	.word	0x00006450


	//   ....[86]....
        /*0468*/ 	.word	0x00006470


	//   ....[87]....
        /*046c*/ 	.word	0x00006490


	//   ....[88]....
        /*0470*/ 	.word	0x000064b0


	//   ....[89]....
        /*0474*/ 	.word	0x000064d0


	//   ....[90]....
        /*0478*/ 	.word	0x000064f0


	//   ....[91]....
        /*047c*/ 	.word	0x00006510


	//   ....[92]....
        /*0480*/ 	.word	0x00006530


	//   ....[93]....
        /*0484*/ 	.word	0x00006550


	//   ....[94]....
        /*0488*/ 	.word	0x00006570


	//   ....[95]....
        /*048c*/ 	.word	0x00006590


	//   ....[96]....
        /*0490*/ 	.word	0x000065b0


	//   ....[97]....
        /*0494*/ 	.word	0x000065d0


	//   ....[98]....
        /*0498*/ 	.word	0x000065f0


	//   ....[99]....
        /*049c*/ 	.word	0x00006610


	//----- nvinfo : EIATTR_VRC_CTA_INIT_COUNT
	.align		4
.L_30757:
        /*04a0*/ 	.byte	0x02, 0x4a
	.zero		1
	.zero		1


	//----- nvinfo : EIATTR_EXIT_INSTR_OFFSETS
	.align		4
        /*04a4*/ 	.byte	0x04, 0x1c
        /*04a6*/ 	.short	(.L_30759 - .L_30758)


	//   ....[0]....
.L_30758:
        /*04a8*/ 	.word	0x000000d0


	//   ....[1]....
        /*04ac*/ 	.word	0x00007210


	//   ....[2]....
        /*04b0*/ 	.word	0x00007240


	//   ....[3]....
        /*04b4*/ 	.word	0x000074a0


	//----- nvinfo : EIATTR_CRS_STACK_SIZE
	.align		4
.L_30759:
        /*04b8*/ 	.byte	0x04, 0x1e
        /*04ba*/ 	.short	(.L_30761 - .L_30760)
.L_30760:
        /*04bc*/ 	.word	0x00000000


	//----- nvinfo : EIATTR_CBANK_PARAM_SIZE
	.align		4
.L_30761:
        /*04c0*/ 	.byte	0x03, 0x19
        /*04c2*/ 	.short	0x008c


	//----- nvinfo : EIATTR_PARAM_CBANK
	.align		4
        /*04c4*/ 	.byte	0x04, 0x0a
        /*04c6*/ 	.short	(.L_30763 - .L_30762)
	.align		4
.L_30762:
        /*04c8*/ 	.word	index@(.nv.constant0._ZN4vllm25paged_attention_v2_kernelIffLi112ELi32ELi128ELNS_18Fp8KVCacheDataTypeE0ELb1ELi512EEEvPfS2_PT_PKS3_PKT0_S9_ifPKiSB_iPKfiiiSD_SD_iiiii)
        /*04cc*/ 	.short	0x0380
        /*04ce*/ 	.short	0x008c


	//----- nvinfo : EIATTR_SW_WAR
	.align		4
.L_30763:
        /*04d0*/ 	.byte	0x04, 0x36
        /*04d2*/ 	.short	(.L_30765 - .L_30764)
.L_30764:
        /*04d4*/ 	.word	0x00000008
.L_30765:


//--------------------- .nv.info._ZN4vllm25paged_attention_v2_kernelIffLi96ELi32ELi128ELNS_18Fp8KVCacheDataTypeE0ELb1ELi512EEEvPfS2_PT_PKS3_PKT0_S9_ifPKiSB_iPKfiiiSD_SD_iiiii --------------------------
	.section	.nv.info._ZN4vllm25paged_attention_v2_kernelIffLi96ELi32ELi128ELNS_18Fp8KVCacheDataTypeE0ELb1ELi512EEEvPfS2_PT_PKS3_PKT0_S9_ifPKiSB_iPKfiiiSD_SD_iiiii,"",@"SHT_CUDA_INFO"
	.sectionflags	@""
	.align	4


	//----- nvinfo : EIATTR_CUDA_API_VERSION
	.align		4
        /*0000*/ 	.byte	0x04, 0x37
        /*0002*/ 	.short	(.L_30767 - .L_30766)
.L_30766:
        /*0004*/ 	.word	0x00000082


	//----- nvinfo : EIATTR_KPARAM_INFO
	.align		4
.L_30767:
        /*0008*/ 	.byte	0x04, 0x17
        /*000a*/ 	.short	(.L_30769 - .L_30768)
.L_30768:
        /*000c*/ 	.word	0x00000000
        /*0010*/ 	.short	0x0015
        /*0012*/ 	.short	0x0088
        /*0014*/ 	.byte	0x00, 0xf0, 0x11, 0x00


	//----- nvinfo : EIATTR_KPARAM_INFO
	.align		4
.L_30769:
        /*0018*/ 	.byte	0x04, 0x17
        /*001a*/ 	.short	(.L_30771 - .L_30770)
.L_30770:
        /*001c*/ 	.word	0x00000000
        /*0020*/ 	.short	0x0014
        /*0022*/ 	.short	0x0084
        /*0024*/ 	.byte	0x00, 0xf0, 0x11, 0x00


	//----- nvinfo : EIATTR_KPARAM_INFO
	.align		4
.L_30771:
        /*0028*/ 	.byte	0x04, 0x17
        /*002a*/ 	.short	(.L_30773 - .L_30772)
.L_30772:
        /*002c*/ 	.word	0x00000000
        /*0030*/ 	.short	0x0013
        /*0032*/ 	.short	0x0080
        /*0034*/ 	.byte	0x00, 0xf0, 0x11, 0x00


	//----- nvinfo : EIATTR_KPARAM_INFO
	.align		4
.L_30773:
        /*0038*/ 	.byte	0x04, 0x17
        /*003a*/ 	.short	(.L_30775 - .L_30774)
.L_30774:
        /*003c*/ 	.word	0x00000000
        /*0040*/ 	.short	0x0012
        /*0042*/ 	.short	0x007c
        /*0044*/ 	.byte	0x00, 0xf0, 0x11, 0x00


	//----- nvinfo : EIATTR_KPARAM_INFO
	.align		4
.L_30775:
        /*0048*/ 	.byte	0x04, 0x17
        /*004a*/ 	.short	(.L_30777 - .L_30776)
.L_30776:
        /*004c*/ 	.word	0x00000000
        /*0050*/ 	.short	0x0011
        /*0052*/ 	.short	0x0078
        /*0054*/ 	.byte	0x00, 0xf0, 0x11, 0x00


	//----- nvinfo : EIATTR_KPARAM_INFO
	.align		4
.L_30777:
        /*0058*/ 	.byte	0x04, 0x17
        /*005a*/ 	.short	(.L_30779 - .L_30778)
.L_30778:
        /*005c*/ 	.word	0x00000000
        /*0060*/ 	.short	0x0010
        /*0062*/ 	.short	0x0070
        /*0064*/ 	.byte	0x00, 0xf5, 0x21, 0x00


	//----- nvinfo : EIATTR_KPARAM_INFO
	.align		4
.L_30779:
        /*0068*/ 	.byte	0x04, 0x17
        /*006a*/ 	.short	(.L_30781 - .L_30780)
.L_30780:
        /*006c*/ 	.word	0x00000000
        /*0070*/ 	.short	0x000f
        /*0072*/ 	.short	0x0068
        /*0074*/ 	.byte	0x00, 0xf5, 0x21, 0x00


	//----- nvinfo : EIATTR_KPARAM_INFO
	.align		4
.L_30781:
        /*0078*/ 	.byte	0x04, 0x17
        /*007a*/ 	.short	(.L_30783 - .L_30782)
.L_30782:
        /*007c*/ 	.word	0x00000000
        /*0080*/ 	.short	0x000e
        /*0082*/ 	.short	0x0060
        /*0084*/ 	.byte	0x00, 0xf0, 0x11, 0x00


	//----- nvinfo : EIATTR_KPARAM_INFO
	.align		4
.L_30783:
        /*0088*/ 	.byte	0x04, 0x17
        /*008a*/ 	.short	(.L_30785 - .L_30784)
.L_30784:
        /*008c*/ 	.word	0x00000000
        /*0090*/ 	.short	0x000d
        /*0092*/ 	.short	0x005c
        /*0094*/ 	.byte	0x00, 0xf0, 0x11, 0x00


	//----- nvinfo : EIATTR_KPARAM_INFO
	.align		4
.L_30785:
        /*0098*/ 	.byte	0x04, 0x17
        /*009a*/ 	.short	(.L_30787 - .L_30786)
.L_30786:
        /*009c*/ 	.word	0x00000000
        /*00a0*/ 	.short	0x000c
        /*00a2*/ 	.short	0x0058
        /*00a4*/ 	.byte	0x00, 0xf0, 0x11, 0x00


	//----- nvinfo : EIATTR_KPARAM_INFO
	.align		4
.L_30787:
        /*00a8*/ 	.byte	0x04, 0x17
        /*00aa*/ 	.short	(.L_30789 - .L_30788)
.L_30788:
        /*00ac*/ 	.word	0x00000000
        /*00b0*/ 	.short	0x000b
        /*00b2*/ 	.short	0x0050
        /*00b4*/ 	.byte	0x00, 0xf5, 0x21, 0x00


	//----- nvinfo : EIATTR_KPARAM_INFO
	.align		4
.L_30789:
        /*00b8*/ 	.byte	0x04, 0x17
        /*00ba*/ 	.short	(.L_30791 - .L_30790)
.L_30790:
        /*00bc*/ 	.word	0x00000000
        /*00c0*/ 	.short	0x000a
        /*00c2*/ 	.short	0x0048
        /*00c4*/ 	.byte	0x00, 0xf0, 0x11, 0x00


	//----- nvinfo : EIATTR_KPARAM_INFO
	.align		4
.L_30791:
        /*00c8*/ 	.byte	0x04, 0x17
        /*00ca*/ 	.short	(.L_30793 - .L_30792)
.L_30792:
        /*00cc*/ 	.word	0x00000000
        /*00d0*/ 	.short	0x0009
        /*00d2*/ 	.short	0x0040
        /*00d4*/ 	.byte	0x00, 0xf5, 0x21, 0x00


	//----- nvinfo : EIATTR_KPARAM_INFO
	.align		4
.L_30793:
        /*00d8*/ 	.byte	0x04, 0x17
        /*00da*/ 	.short	(.L_30795 - .L_30794)
.L_30794:
        /*00dc*/ 	.word	0x00000000
        /*00e0*/ 	.short	0x0008
        /*00e2*/ 	.short	0x0038
        /*00e4*/ 	.byte	0x00, 0xf5, 0x21, 0x00


	//----- nvinfo : EIATTR_KPARAM_INFO
	.align		4
.L_30795:
        /*00e8*/ 	.byte	0x04, 0x17
        /*00ea*/ 	.short	(.L_30797 - .L_30796)
.L_30796:
        /*00ec*/ 	.word	0x00000000
        /*00f0*/ 	.short	0x0007
        /*00f2*/ 	.short	0x0034
        /*00f4*/ 	.byte	0x00, 0xf0, 0x11, 0x00


	//----- nvinfo : EIATTR_KPARAM_INFO
	.align		4
.L_30797:
        /*00f8*/ 	.byte	0x04, 0x17
        /*00fa*/ 	.short	(.L_30799 - .L_30798)
.L_30798:
        /*00fc*/ 	.word	0x00000000
        /*0100*/ 	.short	0x0006
        /*0102*/ 	.short	0x0030
        /*0104*/ 	.byte	0x00, 0xf0, 0x11, 0x00


	//----- nvinfo : EIATTR_KPARAM_INFO
	.align		4
.L_30799:
        /*0108*/ 	.byte	0x04, 0x17
        /*010a*/ 	.short	(.L_30801 - .L_30800)
.L_30800:
        /*010c*/ 	.word	0x00000000
        /*0110*/ 	.short	0x0005
        /*0112*/ 	.short	0x0028
        /*0114*/ 	.byte	0x00, 0xf5, 0x21, 0x00


	//----- nvinfo : EIATTR_KPARAM_INFO
	.align		4
.L_30801:
        /*0118*/ 	.byte	0x04, 0x17
        /*011a*/ 	.short	(.L_30803 - .L_30802)
.L_30802:
        /*011c*/ 	.word	0x00000000
        /*0120*/ 	.short	0x0004
        /*0122*/ 	.short	0x0020
        /*0124*/ 	.byte	0x00, 0xf5, 0x21, 0x00


	//----- nvinfo : EIATTR_KPARAM_INFO
	.align		4
.L_30803:
        /*0128*/ 	.byte	0x04, 0x17
        /*012a*/ 	.short	(.L_30805 - .L_30804)
.L_30804:
        /*012c*/ 	.word	0x00000000
        /*0130*/ 	.short	0x0003
        /*0132*/ 	.short	0x0018
        /*0134*/ 	.byte	0x00, 0xf5, 0x21, 0x00


	//----- nvinfo : EIATTR_KPARAM_INFO
	.align		4
.L_30805:
        /*0138*/ 	.byte	0x04, 0x17
        /*013a*/ 	.short	(.L_30807 - .L_30806)
.L_30806:
        /*013c*/ 	.word	0x00000000
        /*0140*/ 	.short	0x0002
        /*0142*/ 	.short	0x0010
        /*0144*/ 	.byte	0x00, 0xf5, 0x21, 0x00


	//----- nvinfo : EIATTR_KPARAM_INFO
	.align		4
.L_30807:
        /*0148*/ 	.byte	0x04, 0x17
        /*014a*/ 	.short	(.L_30809 - .L_30808)
.L_30808:
        /*014c*/ 	.word	0x00000000
        /*0150*/ 	.short	0x0001
        /*0152*/ 	.short	0x0008
        /*0154*/ 	.byte	0x00, 0xf5, 0x21, 0x00


	//----- nvinfo : EIATTR_KPARAM_INFO
	.align		4
.L_30809:
        /*0158*/ 	.byte	0x04, 0x17
        /*015a*/ 	.short	(.L_30811 - .L_30810)
.L_30810:
        /*015c*/ 	.word	0x00000000
        /*0160*/ 	.short	0x0000
        /*0162*/ 	.short	0x0000
        /*0164*/ 	.byte	0x00, 0xf5, 0x21, 0x00


	//----- nvinfo : EIATTR_SPARSE_MMA_MASK
	.align		4
.L_30811:
        /*0168*/ 	.byte	0x03, 0x50
        /*016a*/ 	.short	0x0000


	//----- nvinfo : EIATTR_MAXREG_COUNT
	.align		4
        /*016c*/ 	.byte	0x03, 0x1b
        /*016e*/ 	.short	0x00ff


	//----- nvinfo : EIATTR_NUM_BARRIERS
	.align		4
        /*0170*/ 	.byte	0x02, 0x4c
        /*0172*/ 	.byte	0x01
	.zero		1


	//----- nvinfo : EIATTR_MERCURY_ISA_VERSION
	.align		4
        /*0174*/ 	.byte	0x03, 0x5f
        /*0176*/ 	.short	0x0101


	//----- nvinfo : EIATTR_COOP_GROUP_MASK_REGIDS
	.align		4
        /*0178*/ 	.byte	0x04, 0x29
        /*017a*/ 	.short	(.L_30813 - .L_30812)


	//   ....[0]....
.L_30812:
        /*017c*/ 	.word	0xffffffff


	//   ....[1]....
        /*0180*/ 	.word	0xffffffff


	//   ....[2]....
        /*0184*/ 	.word	0xffffffff


	//   ....[3]....
        /*0188*/ 	.word	0xffffffff


	//   ....[4]....
        /*018c*/ 	.word	0xffffffff


	//   ....[5]....
        /*0190*/ 	.word	0xffffffff


	//   ....[6]....
        /*0194*/ 	.word	0xffffffff


	//   ....[7]....
        /*0198*/ 	.word	0xffffffff


	//   ....[8]....
        /*019c*/ 	.word	0xffffffff


	//   ....[9]....
        /*01a0*/ 	.word	0xffffffff


	//   ....[10]....
        /*01a4*/ 	.word	0xffffffff


	//   ....[11]....
        /*01a8*/ 	.word	0xffffffff


	//   ....[12]....
        /*01ac*/ 	.word	0xffffffff


	//   ....[13]....
        /*01b0*/ 	.word	0xffffffff


	//   ....[14]....
        /*01b4*/ 	.word	0xffffffff


	//   ....[15]....
        /*01b8*/ 	.word	0xffffffff


	//   ....[16]....
        /*01bc*/ 	.word	0xffffffff


	//   ....[17]....
        /*01c0*/ 	.word	0xffffffff


	//   ....[18]....
        /*01c4*/ 	.word	0xffffffff


	//   ....[19]....
        /*01c8*/ 	.word	0xffffffff


	//   ....[20]....
        /*01cc*/ 	.word	0xffffffff


	//   ....[21]....
        /*01d0*/ 	.word	0xffffffff


	//   ....[22]....
        /*01d4*/ 	.word	0xffffffff


	//   ....[23]....
        /*01d8*/ 	.word	0xffffffff


	//   ....[24]....
        /*01dc*/ 	.word	0xffffffff


	//   ....[25]....
        /*01e0*/ 	.word	0xffffffff


	//   ....[26]....
        /*01e4*/ 	.word	0xffffffff


	//   ....[27]....
        /*01e8*/ 	.word	0xffffffff


	//   ....[28]....
        /*01ec*/ 	.word	0xffffffff


	//   ....[29]....
        /*01f0*/ 	.word	0xffffffff


	//   ....[30]....
        /*01f4*/ 	.word	0xffffffff


	//   ....[31]....
        /*01f8*/ 	.word	0xffffffff


	//   ....[32]....
        /*01fc*/ 	.word	0xffffffff


	//   ....[33]....
        /*0200*/ 	.word	0xffffffff


	//   ....[34]....
        /*0204*/ 	.word	0xffffffff


	//   ....[35]....
        /*0208*/ 	.word	0xffffffff


	//   ....[36]....
        /*020c*/ 	.word	0xffffffff


	//   ....[37]....
        /*0210*/ 	.word	0xffffffff


	//   ....[38]....
        /*0214*/ 	.word	0xffffffff


	//   ....[39]....
        /*0218*/ 	.word	0xffffffff


	//   ....[40]....
        /*021c*/ 	.word	0xffffffff


	//   ....[41]....
        /*0220*/ 	.word	0xffffffff


	//   ....[42]....
        /*0224*/ 	.word	0xffffffff


	//   ....[43]....
        /*0228*/ 	.word	0xffffffff


	//   ....[44]....
        /*022c*/ 	.word	0xffffffff


	//   ....[45]....
        /*0230*/ 	.word	0xffffffff


	//   ....[46]....
        /*0234*/ 	.word	0xffffffff


	//   ....[47]....
        /*0238*/ 	.word	0xffffffff


	//   ....[48]....
        /*023c*/ 	.word	0xffffffff


	//   ....[49]....
        /*0240*/ 	.word	0xffffffff


	//   ....[50]....
        /*0244*/ 	.word	0xffffffff


	//   ....[51]....
        /*0248*/ 	.word	0xffffffff


	//   ....[52]....
        /*024c*/ 	.word	0xffffffff


	//   ....[53]....
        /*0250*/ 	.word	0xffffffff


	//   ....[54]....
        /*0254*/ 	.word	0xffffffff


	//   ....[55]....
        /*0258*/ 	.word	0xffffffff


	//   ....[56]....
        /*025c*/ 	.word	0xffffffff


	//   ....[57]....
        /*0260*/ 	.word	0xffffffff


	//   ....[58]....
        /*0264*/ 	.word	0xffffffff


	//   ....[59]....
        /*0268*/ 	.word	0xffffffff


	//   ....[60]....
        /*026c*/ 	.word	0xffffffff


	//   ....[61]....
        /*0270*/ 	.word	0xffffffff


	//   ....[62]....
        /*0274*/ 	.word	0xffffffff


	//   ....[63]....
        /*0278*/ 	.word	0xffffffff


	//   ....[64]....
        /*027c*/ 	.word	0xffffffff


	//   ....[65]....
        /*0280*/ 	.word	0xffffffff


	//   ....[66]....
        /*0284*/ 	.word	0xffffffff


	//   ....[67]....
        /*0288*/ 	.word	0xffffffff


	//   ....[68]....
        /*028c*/ 	.word	0xffffffff


	//   ....[69]....
        /*0290*/ 	.word	0xffffffff


	//   ....[70]....
        /*0294*/ 	.word	0xffffffff


	//   ....[71]....
        /*0298*/ 	.word	0xffffffff


	//   ....[72]....
        /*029c*/ 	.word	0xffffffff


	//   ....[73]....
        /*02a0*/ 	.word	0xffffffff


	//   ....[74]....
        /*02a4*/ 	.word	0xffffffff


	//   ....[75]....
        /*02a8*/ 	.word	0xffffffff


	//   ....[76]....
        /*02ac*/ 	.word	0xffffffff


	//   ....[77]....
        /*02b0*/ 	.word	0xffffffff


	//   ....[78]....
        /*02b4*/ 	.word	0xffffffff


	//   ....[79]....
        /*02b8*/ 	.word	0xffffffff


	//   ....[80]....
        /*02bc*/ 	.word	0xffffffff


	//   ....[81]....
        /*02c0*/ 	.word	0xffffffff


	//   ....[82]....
        /*02c4*/ 	.word	0xffffffff


	//   ....[83]....
        /*02c8*/ 	.word	0xffffffff


	//   ....[84]....
        /*02cc*/ 	.word	0xffffffff


	//   ....[85]....
        /*02d0*/ 	.word	0xffffffff


	//   ....[86]....
        /*02d4*/ 	.word	0xffffffff


	//   ....[87]....
        /*02d8*/ 	.word	0xffffffff


	//----- nvinfo : EIATTR_COOP_GROUP_INSTR_OFFSETS
	.align		4
.L_30813:
        /*02dc*/ 	.byte	0x04, 0x28
        /*02de*/ 	.short	(.L_30815 - .L_30814)


	//   ....[0]....
.L_30814:
        /*02e0*/ 	.word	0x00001890


	//   ....[1]....
        /*02e4*/ 	.word	0x00001930


	//   ....[2]....
        /*02e8*/ 	.word	0x00001980


	//   ....[3]....
        /*02ec*/ 	.word	0x000019a0


	//   ....[4]....
        /*02f0*/ 	.word	0x000019d0


	//   ....[5]....
        /*02f4*/ 	.word	0x00001a40


	//   ....[6]....
        /*02f8*/ 	.word	0x00001a70


	//   ....[7]....
        /*02fc*/ 	.word	0x00001ab0


	//   ....[8]....
        /*0300*/ 	.word	0x000028f0


	//   ....[9]....
        /*0304*/ 	.word	0x00002930


	//   ....[10]....
        /*0308*/ 	.word	0x00002950


	//   ....[11]....
        /*030c*/ 	.word	0x00002970


	//   ....[12]....
        /*0310*/ 	.word	0x00002990


	//   ....[13]....
        /*0314*/ 	.word	0x000029e0


	//   ....[14]....
        /*0318*/ 	.word	0x00002a00


	//   ....[15]....
        /*031c*/ 	.word	0x00002a20


	//   ....[16]....
        /*0320*/ 	.word	0x00005270


	//   ....[17]....
        /*0324*/ 	.word	0x000052b0


	//   ....[18]....
        /*0328*/ 	.word	0x000052f0


	//   ....[19]....
        /*032c*/ 	.word	0x00005320


	//   ....[20]....
        /*0330*/ 	.word	0x00005340


	//   ....[21]....
        /*0334*/ 	.word	0x00005350


	//   ....[22]....
        /*0338*/ 	.word	0x00005380


	//   ....[23]....
        /*033c*/ 	.word	0x000053c0


	//   ....[24]....
        /*0340*/ 	.word	0x000053f0


	//   ....[25]....
        /*0344*/ 	.word	0x00005420


	//   ....[26]....
        /*0348*/ 	.word	0x00005450


	//   ....[27]....
        /*034c*/ 	.word	0x00005490


	//   ....[28]....
        /*0350*/ 	.word	0x000054a0


	//   ....[29]....
        /*0354*/ 	.word	0x000054c0


	//   ....[30]....
        /*0358*/ 	.word	0x000054e0


	//   ....[31]....
        /*035c*/ 	.word	0x00005500


	//   ....[32]....
        /*0360*/ 	.word	0x00005520


	//   ....[33]....
        /*0364*/ 	.word	0x00005540


	//   ....[34]....
        /*0368*/ 	.word	0x00005560


	//   ....[35]....
        /*036c*/ 	.word	0x00005580


	//   ....[36]....
        /*0370*/ 	.word	0x000055a0


	//   ....[37]....
        /*0374*/ 	.word	0x000055c0


	//   ....[38]....
        /*0378*/ 	.word	0x000055e0


	//   ....[39]....
        /*037c*/ 	.word	0x00005600


	//   ....[40]....
        /*0380*/ 	.word	0x00005620


	//   ....[41]....
        /*0384*/ 	.word	0x00005640


	//   ....[42]....
        /*0388*/ 	.word	0x00005670


	//   ....[43]....
        /*038c*/ 	.word	0x00005690


	//   ....[44]....
        /*0390*/ 	.word	0x000056b0


	//   ....[45]....
        /*0394*/ 	.word	0x000056d0


	//   ....[46]....
        /*0398*/ 	.word	0x000056f0


	//   ....[47]....
        /*039c*/ 	.word	0x00005710


	//   ....[48]....
        /*03a0*/ 	.word	0x00005720


	//   ....[49]....
        /*03a4*/ 	.word	0x00005740


	//   ....[50]....
        /*03a8*/ 	.word	0x00005760


	//   ....[51]....
        /*03ac*/ 	.word	0x00005780


	//   ....[52]....
        /*03b0*/ 	.word	0x000057a0


	//   ....[53]....
        /*03b4*/ 	.word	0x000057c0


	//   ....[54]....
        /*03b8*/ 	.word	0x000057e0


	//   ....[55]....
        /*03bc*/ 	.word	0x00005800


	//   ....[56]....
        /*03c0*/ 	.word	0x00005820


	//   ....[57]....
        /*03c4*/ 	.word	0x00005840


	//   ....[58]....
        /*03c8*/ 	.word	0x00005860


	//   ....[59]....
        /*03cc*/ 	.word	0x00005880


	//   ....[60]....
        /*03d0*/ 	.word	0x000058a0


	//   ....[61]....
        /*03d4*/ 	.word	0x000058c0


	//   ....[62]....
        /*03d8*/ 	.word	0x000058e0


	//   ....[63]....
        /*03dc*/ 	.word	0x00005900


	//   ....[64]....
        /*03e0*/ 	.word	0x00005920


	//   ....[65]....
        /*03e4*/ 	.word	0x00005950


	//   ....[66]....
        /*03e8*/ 	.word	0x00005970


	//   ....[67]....
        /*03ec*/ 	.word	0x00005990


	//   ....[68]....
        /*03f0*/ 	.word	0x000059b0


	//   ....[69]....
        /*03f4*/ 	.word	0x000059d0


	//   ....[70]....
        /*03f8*/ 	.word	0x000059f0


	//   ....[71]....
        /*03fc*/ 	.word	0x00005a00


	//   ....[72]....
        /*0400*/ 	.word	0x00005a20


	//   ....[73]....
        /*0404*/ 	.word	0x00005a40


	//   ....[74]....
        /*0408*/ 	.word	0x00005a60


	//   ....[75]....
        /*040c*/ 	.word	0x00005a80


	//   ....[76]....
        /*0410*/ 	.word	0x00005aa0


	//   ....[77]....
        /*0414*/ 	.word	0x00005ac0


	//   ....[78]....
        /*0418*/ 	.word	0x00005ae0


	//   ....[79]....
        /*041c*/ 	.word	0x00005b00


	//   ....[80]....
        /*0420*/ 	.word	0x00005b20


	//   ....[81]....
        /*0424*/ 	.word	0x00005b40


	//   ....[82]....
        /*0428*/ 	.word	0x00005b60


	//   ....[83]....
        /*042c*/ 	.word	0x00005b80


	//   ....[84]....
        /*0430*/ 	.word	0x00005ba0


	//   ....[85]....
        /*0434*/ 	.word	0x00005bc0


	//   ....[86]....
        /*0438*/ 	.word	0x00005be0


	//   ....[87]....
        /*043c*/ 	.word	0x00005c00


	//----- nvinfo : EIATTR_VRC_CTA_INIT_COUNT
	.align		4
.L_30815:
        /*0440*/ 	.byte	0x02, 0x4a
	.zero		1
	.zero		1


	//----- nvinfo : EIATTR_EXIT_INSTR_OFFSETS
	.align		4
        /*0444*/ 	.byte	0x04, 0x1c
        /*0446*/ 	.short	(.L_30817 - .L_30816)


	//   ....[0]....
.L_30816:
        /*0448*/ 	.word	0x00000090


	//   ....[1]....
        /*044c*/ 	.word	0x00006680


	//   ....[2]....
        /*0450*/ 	.word	0x000066b0


	//   ....[3]....
        /*0454*/ 	.word	0x000068c0


	//----- nvinfo : EIATTR_CRS_STACK_SIZE
	.align		4
.L_30817:
        /*0458*/ 	.byte	0x04, 0x1e
        /*045a*/ 	.short	(.L_30819 - .L_30818)
.L_30818:
        /*045c*/ 	.word	0x00000000


	//----- nvinfo : EIATTR_CBANK_PARAM_SIZE
	.align		4
.L_30819:
        /*0460*/ 	.byte	0x03, 0x19
        /*0462*/ 	.short	0x008c


	//----- nvinfo : EIATTR_PARAM_CBANK
	.align		4
        /*0464*/ 	.byte	0x04, 0x0a
        /*0466*/ 	.short	(.L_30821 - .L_30820)
	.align		4
.L_30820:
        /*0468*/ 	.word	index@(.nv.constant0._ZN4vllm25paged_attention_v2_kernelIffLi96ELi32ELi128ELNS_18Fp8KVCacheDataTypeE0ELb1ELi512EEEvPfS2_PT_PKS3_PKT0_S9_ifPKiSB_iPKfiiiSD_SD_iiiii)
        /*046c*/ 	.short	0x0380
        /*046e*/ 	.short	0x008c


	//----- nvinfo : EIATTR_SW_WAR
	.align		4
.L_30821:
        /*0470*/ 	.byte	0x04, 0x36
        /*0472*/ 	.short	(.L_30823 - .L_30822)
.L_30822:
        /*0474*/ 	.word	0x00000008
.L_30823:


//--------------------- .nv.info._ZN4vllm25paged_attention_v2_kernelIffLi80ELi32ELi128ELNS_18Fp8KVCacheDataTypeE0ELb1ELi512EEEvPfS2_PT_PKS3_PKT0_S9_ifPKiSB_iPKfiiiSD_SD_iiiii --------------------------
	.section	.nv.info._ZN4vllm25paged_attention_v2_kernelIffLi80ELi32ELi128ELNS_18Fp8KVCacheDataTypeE0ELb1ELi512EEEvPfS2_PT_PKS3_PKT0_S9_ifPKiSB_iPKfiiiSD_SD_iiiii,"",@"SHT_CUDA_INFO"
	.sectionflags	@""
	.align	4


	//----- nvinfo : EIATTR_CUDA_API_VERSION
	.align		4
        /*0000*/ 	.byte	0x04, 0x37
        /*0002*/ 	.short	(.L_30825 - .L_30824)
.L_30824:
        /*0004*/ 	.word	0x00000082


	//----- nvinfo : EIATTR_KPARAM_INFO
	.align		4
.L_30825:
        /*0008*/ 	.byte	0x04, 0x17
        /*000a*/ 	.short	(.L_30827 - .L_30826)
.L_30826:
        /*000c*/ 	.word	0x00000000
        /*0010*/ 	.short	0x0015
        /*0012*/ 	.short	0x0088
        /*0014*/ 	.byte	0x00, 0xf0, 0x11, 0x00


	//----- nvinfo : EIATTR_KPARAM_INFO
	.align		4
.L_30827:
        /*0018*/ 	.byte	0x04, 0x17
        /*001a*/ 	.short	(.L_30829 - .L_30828)
.L_30828:
        /*001c*/ 	.word	0x00000000
        /*0020*/ 	.short	0x0014
        /*0022*/ 	.short	0x0084
        /*0024*/ 	.byte	0x00, 0xf0, 0x11, 0x00


	//----- nvinfo : EIATTR_KPARAM_INFO
	.align		4
.L_30829:
        /*0028*/ 	.byte	0x04, 0x17
        /*002a*/ 	.short	(.L_30831 - .L_30830)
.L_30830:
        /*002c*/ 	.word	0x00000000
        /*0030*/ 	.short	0x0013
        /*0032*/ 	.short	0x0080
        /*0034*/ 	.byte	0x00, 0xf0, 0x11, 0x00


	//----- nvinfo : EIATTR_KPARAM_INFO
	.align		4
.L_30831:
        /*0038*/ 	.byte	0x04, 0x17
        /*003a*/ 	.short	(.L_30833 - .L_30832)
.L_30832:
        /*003c*/ 	.word	0x00000000
        /*0040*/ 	.short	0x0012
        /*0042*/ 	.short	0x007c
        /*0044*/ 	.byte	0x00, 0xf0, 0x11, 0x00


	//----- nvinfo : EIATTR_KPARAM_INFO
	.align		4
.L_30833:
        /*0048*/ 	.byte	0x04, 0x17
        /*004a*/ 	.short	(.L_30835 - .L_30834)
.L_30834:
        /*004c*/ 	.word	0x00000000
        /*0050*/ 	.short	0x0011
        /*0052*/ 	.short	0x0078
        /*0054*/ 	.byte	0x00, 0xf0, 0x11, 0x00


	//----- nvinfo : EIATTR_KPARAM_INFO
	.align		4
.L_30835:
        /*0058*/ 	.byte	0x04, 0x17
        /*005a*/ 	.short	(.L_30837 - .L_30836)
.L_30836:
        /*005c*/ 	.word	0x00000000
        /*0060*/ 	.short	0x0010
        /*0062*/ 	.short	0x0070
        /*0064*/ 	.byte	0x00, 0xf5, 0x21, 0x00


	//----- nvinfo : EIATTR_KPARAM_INFO
	.align		4
.L_30837:
        /*0068*/ 	.byte	0x04, 0x17
        /*006a*/ 	.short	(.L_30839 - .L_30838)
.L_30838:
        /*006c*/ 	.word	0x00000000
        /*0070*/ 	.short	0x000f
        /*0072*/ 	.short	0x0068
        /*0074*/ 	.byte	0x00, 0xf5, 0x21, 0x00


	//----- nvinfo : EIATTR_KPARAM_INFO
	.align		4
.L_30839:
        /*0078*/ 	.byte	0x04, 0x17
        /*007a*/ 	.short	(.L_30841 - .L_30840)
.L_30840:
        /*007c*/ 	.word	0x00000000
        /*0080*/ 	.short	0x000e
        /*0082*/ 	.short	0x0060
        /*0084*/ 	.byte	0x00, 0xf0, 0x11, 0x00


	//----- nvinfo : EIATTR_KPARAM_INFO
	.align		4
.L_30841:
        /*0088*/ 	.byte	0x04, 0x17
        /*008a*/ 	.short	(.L_30843 - .L_30842)
.L_30842:
        /*008c*/ 	.word	0x00000000
        /*0090*/ 	.short	0x000d
        /*0092*/ 	.short	0x005c
        /*0094*/ 	.byte	0x00, 0xf0, 0x11, 0x00


	//----- nvinfo : EIATTR_KPARAM_INFO
	.align		4
.L_30843:
        /*0098*/ 	.byte	0x04, 0x17
        /*009a*/ 	.short	(.L_30845 - .L_30844)
.L_30844:
        /*009c*/ 	.word	0x00000000
        /*00a0*/ 	.short	0x000c
        /*00a2*/ 	.short	0x0058
        /*00a4*/ 	.byte	0x00, 0xf0, 0x11, 0x00


	//----- nvinfo : EIATTR_KPARAM_INFO
	.align		4
.L_30845:
        /*00a8*/ 	.byte	0x04, 0x17
        /*00aa*/ 	.short	(.L_30847 - .L_30846)
.L_30846:
        /*00ac*/ 	.word	0x00000000
        /*00b0*/ 	.short	0x000b
        /*00b2*/ 	.short	0x0050
        /*00b4*/ 	.byte	0x00, 0xf5, 0x21, 0x00


	//----- nvinfo : EIATTR_KPARAM_INFO
	.align		4
.L_30847:
        /*00b8*/ 	.byte	0x04, 0x17
        /*00ba*/ 	.short	(.L_30849 - .L_30848)
.L_30848:
        /*00bc*/ 	.word	0x00000000
        /*00c0*/ 	.short	0x000a
        /*00c2*/ 	.short	0x0048
        /*00c4*/ 	.byte	0x00, 0xf0, 0x11, 0x00


	//----- nvinfo : EIATTR_KPARAM_INFO
	.align		4
.L_30849:
        /*00c8*/ 	.byte	0x04, 0x17
        /*00ca*/ 	.short	(.L_30851 - .L_30850)
.L_30850:
        /*00cc*/ 	.word	0x00000000
        /*00d0*/ 	.short	0x0009
        /*00d2*/ 	.short	0x0040
        /*00d4*/ 	.byte	0x00, 0xf5, 0x21, 0x00


	//----- nvinfo : EIATTR_KPARAM_INFO
	.align		4
.L_30851:
        /*00d8*/ 	.byte	0x04, 0x17
        /*00da*/ 	.short	(.L_30853 - .L_30852)
.L_30852:
        /*00dc*/ 	.word	0x00000000
        /*00e0*/ 	.short	0x0008
        /*00e2*/ 	.short	0x0038
        /*00e4*/ 	.byte	0x00, 0xf5, 0x21, 0x00


	//----- nvinfo : EIATTR_KPARAM_INFO
	.align		4
.L_30853:
        /*00e8*/ 	.byte	0x04, 0x17
        /*00ea*/ 	.short	(.L_30855 - .L_30854)
.L_30854:
        /*00ec*/ 	.word	0x00000000
        /*00f0*/ 	.short	0x0007
        /*00f2*/ 	.short	0x0034
        /*00f4*/ 	.byte	0x00, 0xf0, 0x11, 0x00


	//----- nvinfo : EIATTR_KPARAM_INFO
	.align		4
.L_30855:
        /*00f8*/ 	.byte	0x04, 0x17
        /*00fa*/ 	.short	(.L_30857 - .L_30856)
.L_30856:
        /*00fc*/ 	.word	0x00000000
        /*0100*/ 	.short	0x0006
        /*0102*/ 	.short	0x0030
        /*0104*/ 	.byte	0x00, 0xf0, 0x11, 0x00


	//----- nvinfo : EIATTR_KPARAM_INFO
	.align		4
.L_30857:
        /*0108*/ 	.byte	0x04, 0x17
        /*010a*/ 	.short	(.L_30859 - .L_30858)
.L_30858:
        /*010c*/ 	.word	0x00000000
        /*0110*/ 	.short	0x0005
        /*0112*/ 	.short	0x0028
        /*0114*/ 	.byte	0x00, 0xf5, 0x21, 0x00


	//----- nvinfo : EIATTR_KPARAM_INFO
	.align		4
.L_30859:
        /*0118*/ 	.byte	0x04, 0x17
        /*011a*/ 	.short	(.L_30861 - .L_30860)
.L_30860:
        /*011c*/ 	.word	0x00000000
        /*0120*/ 	.short	0x0004
        /*0122*/ 	.short	0x0020
        /*0124*/ 	.byte	0x00, 0xf5, 0x21, 0x00


	//----- nvinfo : EIATTR_KPARAM_INFO
	.align		4
.L_30861:
        /*0128*/ 	.byte	0x04, 0x17
        /*012a*/ 	.short	(.L_30863 - .L_30862)
.L_30862:
        /*012c*/ 	.word	0x00000000
        /*0130*/ 	.short	0x0003
        /*0132*/ 	.short	0x0018
        /*0134*/ 	.byte	0x00, 0xf5, 0x21, 0x00


	//----- nvinfo : EIATTR_KPARAM_INFO
	.align		4
.L_30863:
        /*0138*/ 	.byte	0x04, 0x17
        /*013a*/ 	.short	(.L_30865 - .L_30864)
.L_30864:
        /*013c*/ 	.word	0x00000000
        /*0140*/ 	.short	0x0002
        /*0142*/ 	.short	0x0010
        /*0144*/ 	.byte	0x00, 0xf5, 0x21, 0x00


	//----- nvinfo : EIATTR_KPARAM_INFO
	.align		4
.L_30865:
        /*0148*/ 	.byte	0x04, 0x17
        /*014a*/ 	.short	(.L_30867 - .L_30866)
.L_30866:
        /*014c*/ 	.word	0x00000000
        /*0150*/ 	.short	0x0001
        /*0152*/ 	.short	0x0008
        /*0154*/ 	.byte	0x00, 0xf5, 0x21, 0x00


	//----- nvinfo : EIATTR_KPARAM_INFO
	.align		4
.L_30867:
        /*0158*/ 	.byte	0x04, 0x17
        /*015a*/ 	.short	(.L_30869 - .L_30868)
.L_30868:
        /*015c*/ 	.word	0x00000000
        /*0160*/ 	.short	0x0000
        /*0162*/ 	.short	0x0000
        /*0164*/ 	.byte	0x00, 0xf5, 0x21, 0x00


	//----- nvinfo : EIATTR_SPARSE_MMA_MASK
	.align		4
.L_30869:
        /*0168*/ 	.byte	0x03, 0x50
        /*016a*/ 	.short	0x0000


	//----- nvinfo : EIATTR_MAXREG_COUNT
	.align		4
        /*016c*/ 	.byte	0x03, 0x1b
        /*016e*/ 	.short	0x00ff


	//----- nvinfo : EIATTR_NUM_BARRIERS
	.align		4
        /*0170*/ 	.byte	0x02, 0x4c
        /*0172*/ 	.byte	0x01
	.zero		1


	//----- nvinfo : EIATTR_MERCURY_ISA_VERSION
	.align		4
        /*0174*/ 	.byte	0x03, 0x5f
        /*0176*/ 	.short	0x0101


	//----- nvinfo : EIATTR_COOP_GROUP_MASK_REGIDS
	.align		4
        /*0178*/ 	.byte	0x04, 0x29
        /*017a*/ 	.short	(.L_30871 - .L_30870)


	//   ....[0]....
.L_30870:
        /*017c*/ 	.word	0xffffffff


	//   ....[1]....
        /*0180*/ 	.word	0xffffffff


	//   ....[2]....
        /*0184*/ 	.word	0xffffffff


	//   ....[3]....
        /*0188*/ 	.word	0xffffffff


	//   ....[4]....
        /*018c*/ 	.word	0xffffffff


	//   ....[5]....
        /*0190*/ 	.word	0xffffffff


	//   ....[6]....
        /*0194*/ 	.word	0xffffffff


	//   ....[7]....
        /*0198*/ 	.word	0xffffffff


	//   ....[8]....
        /*019c*/ 	.word	0xffffffff


	//   ....[9]....
        /*01a0*/ 	.word	0xffffffff


	//   ....[10]....
        /*01a4*/ 	.word	0xffffffff


	//   ....[11]....
        /*01a8*/ 	.word	0xffffffff


	//   ....[12]....
        /*01ac*/ 	.word	0xffffffff


	//   ....[13]....
        /*01b0*/ 	.word	0xffffffff


	//   ....[14]....
        /*01b4*/ 	.word	0xffffffff


	//   ....[15]....
        /*01b8*/ 	.word	0xffffffff


	//   ....[16]....
        /*01bc*/ 	.word	0xffffffff


	//   ....[17]....
        /*01c0*/ 	.word	0xffffffff


	//   ....[18]....
        /*01c4*/ 	.word	0xffffffff


	//   ....[19]....
        /*01c8*/ 	.word	0xffffffff


	//   ....[20]....
        /*01cc*/ 	.word	0xffffffff


	//   ....[21]....
        /*01d0*/ 	.word	0xffffffff


	//   ....[22]....
        /*01d4*/ 	.word	0xffffffff


	//   ....[23]....
        /*01d8*/ 	.word	0xffffffff


	//   ....[24]....
        /*01dc*/ 	.word	0xffffffff


	//   ....[25]....
        /*01e0*/ 	.word	0xffffffff


	//   ....[26]....
        /*01e4*/ 	.word	0xffffffff


	//   ....[27]....
        /*01e8*/ 	.word	0xffffffff


	//   ....[28]....
        /*01ec*/ 	.word	0xffffffff


	//   ....[29]....
        /*01f0*/ 	.word	0xffffffff


	//   ....[30]....
        /*01f4*/ 	.word	0xffffffff


	//   ....[31]....
        /*01f8*/ 	.word	0xffffffff


	//   ....[32]....
        /*01fc*/ 	.word	0xffffffff


	//   ....[33]....
        /*0200*/ 	.word	0xffffffff


	//   ....[34]....
        /*0204*/ 	.word	0xffffffff


	//   ....[35]....
        /*0208*/ 	.word	0xffffffff


	//   ....[36]....
        /*020c*/ 	.word	0xffffffff


	//   ....[37]....
        /*0210*/ 	.word	0xffffffff


	//   ....[38]....
        /*0214*/ 	.word	0xffffffff


	//   ....[39]....
        /*0218*/ 	.word	0xffffffff


	//   ....[40]....
        /*021c*/ 	.word	0xffffffff


	//   ....[41]....
        /*0220*/ 	.word	0xffffffff


	//   ....[42]....
        /*0224*/ 	.word	0xffffffff


	//   ....[43]....
        /*0228*/ 	.word	0xffffffff


	//   ....[44]....
        /*022c*/ 	.word	0xffffffff


	//   ....[45]....
        /*0230*/ 	.word	0xffffffff


	//   ....[46]....
        /*0234*/ 	.word	0xffffffff


	//   ....[47]....
        /*0238*/ 	.word	0xffffffff


	//   ....[48]....
        /*023c*/ 	.word	0xffffffff


	//   ....[49]....
        /*0240*/ 	.word	0xffffffff


	//   ....[50]....
        /*0244*/ 	.word	0xffffffff


	//   ....[51]....
        /*0248*/ 	.word	0xffffffff


	//   ....[52]....
        /*024c*/ 	.word	0xffffffff


	//   ....[53]....
        /*0250*/ 	.word	0xffffffff


	//   ....[54]....
        /*0254*/ 	.word	0xffffffff


	//   ....[55]....
        /*0258*/ 	.word	0xffffffff


	//   ....[56]....
        /*025c*/ 	.word	0xffffffff


	//   ....[57]....
        /*0260*/ 	.word	0xffffffff


	//   ....[58]....
        /*0264*/ 	.word	0xffffffff


	//   ....[59]....
        /*0268*/ 	.word	0xffffffff


	//   ....[60]....
        /*026c*/ 	.word	0xffffffff


	//   ....[61]....
        /*0270*/ 	.word	0xffffffff


	//   ....[62]....
        /*0274*/ 	.word	0xffffffff


	//   ....[63]....
        /*0278*/ 	.word	0xffffffff


	//   ....[64]....
        /*027c*/ 	.word	0xffffffff


	//   ....[65]....
        /*0280*/ 	.word	0xffffffff


	//   ....[66]....
        /*0284*/ 	.word	0xffffffff


	//   ....[67]....
        /*0288*/ 	.word	0xffffffff


	//   ....[68]....
        /*028c*/ 	.word	0xffffffff


	//   ....[69]....
        /*0290*/ 	.word	0xffffffff


	//   ....[70]....
        /*0294*/ 	.word	0xffffffff


	//   ....[71]....
        /*0298*/ 	.word	0xffffffff


	//   ....[72]....
        /*029c*/ 	.word	0xffffffff


	//   ....[73]....
        /*02a0*/ 	.word	0xffffffff


	//   ....[74]....
        /*02a4*/ 	.word	0xffffffff


	//   ....[75]....
        /*02a8*/ 	.word	0xffffffff


	//----- nvinfo : EIATTR_COOP_GROUP_INSTR_OFFSETS
	.align		4
.L_30871:
        /*02ac*/ 	.byte	0x04, 0x28
        /*02ae*/ 	.short	(.L_30873 - .L_30872)


	//   ....[0]....
.L_30872:
        /*02b0*/ 	.word	0x000016d0


	//   ....[1]....
        /*02b4*/ 	.word	0x00001760


	//   ....[2]....
        /*02b8*/ 	.word	0x000017b0


	//   ....[3]....
        /*02bc*/ 	.word	0x000017d0


	//   ....[4]....
        /*02c0*/ 	.word	0x00001800


	//   ....[5]....
        /*02c4*/ 	.word	0x00001870


	//   ....[6]....
        /*02c8*/ 	.word	0x000018a0


	//   ....[7]....
        /*02cc*/ 	.word	0x000018d0


	//   ....[8]....
        /*02d0*/ 	.word	0x00002730


	//   ....[9]....
        /*02d4*/ 	.word	0x00002770


	//   ....[10]....
        /*02d8*/ 	.word	0x00002790


	//   ....[11]....
        /*02dc*/ 	.word	0x000027b0


	//   ....[12]....
        /*02e0*/ 	.word	0x000027d0


	//   ....[13]....
        /*02e4*/ 	.word	0x00002820


	//   ....[14]....
        /*02e8*/ 	.word	0x00002840


	//   ....[15]....
        /*02ec*/ 	.word	0x00002860


	//   ....[16]....
        /*02f0*/ 	.word	0x00004d90


	//   ....[17]....
        /*02f4*/ 	.word	0x00004dd0


	//   ....[18]....
        /*02f8*/ 	.word	0x00004e10


	//   ....[19]....
        /*02fc*/ 	.word	0x00004e50


	//   ....[20]....
        /*0300*/ 	.word	0x00004e70


	//   ....[21]....
        /*0304*/ 	.word	0x00004e80


	//   ....[22]....
        /*0308*/ 	.word	0x00004ea0


	//   ....[23]....
        /*030c*/ 	.word	0x00004ed0


	//   ....[24]....
        /*0310*/ 	.word	0x00004ef0


	//   ....[25]....
        /*0314*/ 	.word	0x00004f20


	//   ....[26]....
        /*0318*/ 	.word	0x00004f40


	//   ....[27]....
        /*031c*/ 	.word	0x00004f60


	//   ....[28]....
        /*0320*/ 	.word	0x00004f70


	//   ....[29]....
        /*0324*/ 	.word	0x00004f90


	//   ....[30]....
        /*0328*/ 	.word	0x00004fb0


	//   ....[31]....
        /*032c*/ 	.word	0x00004fd0


	//   ....[32]....
        /*0330*/ 	.word	0x00004ff0


	//   ....[33]....
        /*0334*/ 	.word	0x00005010


	//   ....[34]....
        /*0338*/ 	.word	0x00005030


	//   ....[35]....
        /*033c*/ 	.word	0x00005050


	//   ....[36]....
        /*0340*/ 	.word	0x00005070


	//   ....[37]....
        /*0344*/ 	.word	0x00005090


	//   ....[38]....
        /*0348*/ 	.word	0x000050c0


	//   ....[39]....
        /*034c*/ 	.word	0x000050e0


	//   ....[40]....
        /*0350*/ 	.word	0x00005110


	//   ....[41]....
        /*0354*/ 	.word	0x00005140


	//   ....[42]....
        /*0358*/ 	.word	0x00005170


	//   ....[43]....
        /*035c*/ 	.word	0x000051a0


	//   ....[44]....
        /*0360*/ 	.word	0x000051c0


	//   ....[45]....
        /*0364*/ 	.word	0x000051e0


	//   ....[46]....
        /*0368*/ 	.word	0x00005200


	//   ....[47]....
        /*036c*/ 	.word	0x00005220


	//   ....[48]....
        /*0370*/ 	.word	0x00005240


	//   ....[49]....
        /*0374*/ 	.word	0x00005260


	//   ....[50]....
        /*0378*/ 	.word	0x00005280


	//   ....[51]....
        /*037c*/ 	.word	0x000052a0


	//   ....[52]....
        /*0380*/ 	.word	0x000052c0


	//   ....[53]....
        /*0384*/ 	.word	0x000052e0


	//   ....[54]....
        /*0388*/ 	.word	0x00005300


	//   ....[55]....
        /*038c*/ 	.word	0x00005320


	//   ....[56]....
        /*0390*/ 	.word	0x00005340


	//   ....[57]....
        /*0394*/ 	.word	0x00005370


	//   ....[58]....
        /*0398*/ 	.word	0x00005390


	//   ....[59]....
        /*039c*/ 	.word	0x000053b0


	//   ....[60]....
        /*03a0*/ 	.word	0x000053d0


	//   ....[61]....
        /*03a4*/ 	.word	0x000053f0


	//   ....[62]....
        /*03a8*/ 	.word	0x00005410


	//   ....[63]....
        /*03ac*/ 	.word	0x00005420


	//   ....[64]....
        /*03b0*/ 	.word	0x00005440


	//   ....[65]....
        /*03b4*/ 	.word	0x00005460


	//   ....[66]....
        /*03b8*/ 	.word	0x00005480


	//   ....[67]....
        /*03bc*/ 	.word	0x000054a0


	//   ....[68]....
        /*03c0*/ 	.word	0x000054c0


	//   ....[69]....
        /*03c4*/ 	.word	0x000054e0


	//   ....[70]....
        /*03c8*/ 	.word	0x00005500


	//   ....[71]....
        /*03cc*/ 	.word	0x00005520


	//   ....[72]....
        /*03d0*/ 	.word	0x00005540


	//   ....[73]....
        /*03d4*/ 	.word	0x00005560


	//   ....[74]....
        /*03d8*/ 	.word	0x00005580


	//   ....[75]....
        /*03dc*/ 	.word	0x000055a0


	//----- nvinfo : EIATTR_VRC_CTA_INIT_COUNT
	.align		4
.L_30873:
        /*03e0*/ 	.byte	0x02, 0x4a
	.zero		1
	.zero		1


	//----- nvinfo : EIATTR_EXIT_INSTR_OFFSETS
	.align		4
        /*03e4*/ 	.byte	0x04, 0x1c
        /*03e6*/ 	.short	(.L_30875 - .L_30874)


	//   ....[0]....
.L_30874:
        /*03e8*/ 	.word	0x00000090


	//   ....[1]....
        /*03ec*/ 	.word	0x00005ea0


	//   ....[2]....
        /*03f0*/ 	.word	0x00005ed0


	//   ....[3]....
        /*03f4*/ 	.word	0x000060a0


	//----- nvinfo : EIATTR_CRS_STACK_SIZE
	.align		4
.L_30875:
        /*03f8*/ 	.byte	0x04, 0x1e
        /*03fa*/ 	.short	(.L_30877 - .L_30876)
.L_30876:
        /*03fc*/ 	.word	0x00000000


	//----- nvinfo : EIATTR_CBANK_PARAM_SIZE
	.align		4
.L_30877:
        /*0400*/ 	.byte	0x03, 0x19
        /*0402*/ 	.short	0x008c


	//----- nvinfo : EIATTR_PARAM_CBANK
	.align		4
        /*0404*/ 	.byte	0x04, 0x0a
        /*0406*/ 	.short	(.L_30879 - .L_30878)
	.align		4
.L_30878:
        /*0408*/ 	.word	index@(.nv.constant0._ZN4vllm25paged_attention_v2_kernelIffLi80ELi32ELi128ELNS_18Fp8KVCacheDataTypeE0ELb1ELi512EEEvPfS2_PT_PKS3_PKT0_S9_ifPKiSB_iPKfiiiSD_SD_iiiii)
        /*040c*/ 	.short	0x0380
        /*040e*/ 	.short	0x008c


	//----- nvinfo : EIATTR_SW_WAR
	.align		4
.L_30879:
        /*0410*/ 	.byte	0x04, 0x36
        /*0412*/ 	.short	(.L_30881 - .L_30880)
.L_30880:
        /*0414*/ 	.word	0x00000008
.L_30881:


//--------------------- .nv.info._ZN4vllm25paged_attention_v2_kernelIffLi64ELi32ELi128ELNS_18Fp8KVCacheDataTypeE0ELb1ELi512EEEvPfS2_PT_PKS3_PKT0_S9_ifPKiSB_iPKfiiiSD_SD_iiiii --------------------------
	.section	.nv.info._ZN4vllm25paged_attention_v2_kernelIffLi64ELi32ELi128ELNS_18Fp8KVCacheDataTypeE0ELb1ELi512EEEvPfS2_PT_PKS3_PKT0_S9_ifPKiSB_iPKfiiiSD_SD_iiiii,"",@"SHT_CUDA_INFO"
	.sectionflags	@""
	.align	4


	//----- nvinfo : EIATTR_CUDA_API_VERSION
	.align		4
        /*0000*/ 	.byte	0x04, 0x37
        /*0002*/ 	.short	(.L_30883 - .L_30882)
.L_30882:
        /*0004*/ 	.word	0x00000082


	//----- nvinfo : EIATTR_KPARAM_INFO
	.align		4
.L_30883:
        /*0008*/ 	.byte	0x04, 0x17
        /*000a*/ 	.short	(.L_30885 - .L_30884)
.L_30884:
        /*000c*/ 	.word	0x00000000
        /*0010*/ 	.short	0x0015
        /*0012*/ 	.short	0x0088
        /*0014*/ 	.byte	0x00, 0xf0, 0x11, 0x00


	//----- nvinfo : EIATTR_KPARAM_INFO
	.align		4
.L_30885:
        /*0018*/ 	.byte	0x04, 0x17
        /*001a*/ 	.short	(.L_30887 - .L_30886)
.L_30886:
        /*001c*/ 	.word	0x00000000
        /*0020*/ 	.short	0x0014
        /*0022*/ 	.short	0x0084
        /*0024*/ 	.byte	0x00, 0xf0, 0x11, 0x00


	//----- nvinfo : EIATTR_KPARAM_INFO
	.align		4
.L_30887:
        /*0028*/ 	.byte	0x04, 0x17
        /*002a*/ 	.short	(.L_30889 - .L_30888)
.L_30888:
        /*002c*/ 	.word	0x00000000
        /*0030*/ 	.short	0x0013
        /*0032*/ 	.short	0x0080
        /*0034*/ 	.byte	0x00, 0xf0, 0x11, 0x00


	//----- nvinfo : EIATTR_KPARAM_INFO
	.align		4
.L_30889:
        /*0038*/ 	.byte	0x04, 0x17
        /*003a*/ 	.short	(.L_30891 - .L_30890)
.L_30890:
        /*003c*/ 	.word	0x00000000
        /*0040*/ 	.short	0x0012
        /*0042*/ 	.short	0x007c
        /*0044*/ 	.byte	0x00, 0xf0, 0x11, 0x00


	//----- nvinfo : EIATTR_KPARAM_INFO
	.align		4
.L_30891:
        /*0048*/ 	.byte	0x04, 0x17
        /*004a*/ 	.short	(.L_30893 - .L_30892)
.L_30892:
        /*004c*/ 	.word	0x00000000
        /*0050*/ 	.short	0x0011
        /*0052*/ 	.short	0x0078
        /*0054*/ 	.byte	0x00, 0xf0, 0x11, 0x00


	//----- nvinfo : EIATTR_KPARAM_INFO
	.align		4
.L_30893:
        /*0058*/ 	.byte	0x04, 0x17
        /*005a*/ 	.short	(.L_30895 - .L_30894)
.L_30894:
        /*005c*/ 	.word	0x00000000
        /*0060*/ 	.short	0x0010
        /*0062*/ 	.short	0x0070
        /*0064*/ 	.byte	0x00, 0xf5, 0x21, 0x00


	//----- nvinfo : EIATTR_KPARAM_INFO
	.align		4
.L_30895:
        /*0068*/ 	.byte	0x04, 0x17
        /*006a*/ 	.short	(.L_30897 - .L_30896)
.L_30896:
        /*006c*/ 	.word	0x00000000
        /*0070*/ 	.short	0x000f
        /*0072*/ 	.short	0x0068
        /*0074*/ 	.byte	0x00, 0xf5, 0x21, 0x00


	//----- nvinfo : EIATTR_KPARAM_INFO
	.align		4
.L_30897:
        /*0078*/ 	.byte	0x04, 0x17
        /*007a*/ 	.short	(.L_30899 - .L_30898)
.L_30898:
        /*007c*/ 	.word	0x00000000
        /*0080*/ 	.short	0x000e
        /*0082*/ 	.short	0x0060
        /*0084*/ 	.byte	0x00, 0xf0, 0x11, 0x00


	//----- nvinfo : EIATTR_KPARAM_INFO
	.align		4
.L_30899:
        /*0088*/ 	.byte	0x04, 0x17
        /*008a*/ 	.short	(.L_30901 - .L_30900)
.L_30900:
        /*008c*/ 	.word	0x00000000
        /*0090*/ 	.short	0x000d
        /*0092*/ 	.short	0x005c
        /*0094*/ 	.byte	0x00, 0xf0, 0x11, 0x00


	//----- nvinfo : EIATTR_KPARAM_INFO
	.align		4
.L_30901:
        /*0098*/ 	.byte	0x04, 0x17
        /*009a*/ 	.short	(.L_30903 - .L_30902)
.L_30902:
        /*009c*/ 	.word	0x00000000
        /*00a0*/ 	.short	0x000c
        /*00a2*/ 	.short	0x0058
        /*00a4*/ 	.byte	0x00, 0xf0, 0x11, 0x00


	//----- nvinfo : EIATTR_KPARAM_INFO
	.align		4
.L_30903:
        /*00a8*/ 	.byte	0x04, 0x17
        /*00aa*/ 	.short	(.L_30905 - .L_30904)
.L_30904:
        /*00ac*/ 	.word	0x00000000
        /*00b0*/ 	.short	0x000b
        /*00b2*/ 	.short	0x0050
        /*00b4*/ 	.byte	0x00, 0xf5, 0x21, 0x00


	//----- nvinfo : EIATTR_KPARAM_INFO
	.align		4
.L_30905:
        /*00b8*/ 	.byte	0x04, 0x17
        /*00ba*/ 	.short	(.L_30907 - .L_30906)
.L_30906:
        /*00bc*/ 	.word	0x00000000
        /*00c0*/ 	.short	0x000a
        /*00c2*/ 	.short	0x0048
        /*00c4*/ 	.byte	0x00, 0xf0, 0x11, 0x00


	//----- nvinfo : EIATTR_KPARAM_INFO
	.align		4
.L_30907:
        /*00c8*/ 	.byte	0x04, 0x17
        /*00ca*/ 	.short	(.L_30909 - .L_30908)
.L_30908:
        /*00cc*/ 	.word	0x00000000
        /*00d0*/ 	.short	0x0009
        /*00d2*/ 	.short	0x0040
        /*00d4*/ 	.byte	0x00, 0xf5, 0x21, 0x00


	//----- nvinfo : EIATTR_KPARAM_INFO
	.align		4
.L_30909:
        /*00d8*/ 	.byte	0x04, 0x17
        /*00da*/ 	.short	(.L_30911 - .L_30910)
.L_30910:
        /*00dc*/ 	.word	0x00000000
        /*00e0*/ 	.short	0x0008
        /*00e2*/ 	.short	0x0038
        /*00e4*/ 	.byte	0x00, 0xf5, 0x21, 0x00


	//----- nvinfo : EIATTR_KPARAM_INFO
	.align		4
.L_30911:
        /*00e8*/ 	.byte	0x04, 0x17
        /*00ea*/ 	.short	(.L_30913 - .L_30912)
.L_30912:
        /*00ec*/ 	.word	0x00000000
        /*00f0*/ 	.short	0x0007
        /*00f2*/ 	.short	0x0034
        /*00f4*/ 	.byte	0x00, 0xf0, 0x11, 0x00


	//----- nvinfo : EIATTR_KPARAM_INFO
	.align		4
.L_30913:
        /*00f8*/ 	.byte	0x04, 0x17
        /*00fa*/ 	.short	(.L_30915 - .L_30914)
.L_30914:
        /*00fc*/ 	.word	0x00000000
        /*0100*/ 	.short	0x0006
        /*0102*/ 	.short	0x0030
        /*0104*/ 	.byte	0x00, 0xf0, 0x11, 0x00


	//----- nvinfo : EIATTR_KPARAM_INFO
	.align		4
.L_30915:
        /*0108*/ 	.byte	0x04, 0x17
        /*010a*/ 	.short	(.L_30917 - .L_30916)
.L_30916:
        /*010c*/ 	.word	0x00000000
        /*0110*/ 	.short	0x0005
        /*0112*/ 	.short	0x0028
        /*0114*/ 	.byte	0x00, 0xf5, 0x21, 0x00


	//----- nvinfo : EIATTR_KPARAM_INFO
	.align		4
.L_30917:
        /*0118*/ 	.byte	0x04, 0x17
        /*011a*/ 	.short	(.L_30919 - .L_30918)
.L_30918:
        /*011c*/ 	.word	0x00000000
        /*0120*/ 	.short	0x0004
        /*0122*/ 	.short	0x0020
        /*0124*/ 	.byte	0x00, 0xf5, 0x21, 0x00


	//----- nvinfo : EIATTR_KPARAM_INFO
	.align		4
.L_30919:
        /*0128*/ 	.byte	0x04, 0x17
        /*012a*/ 	.short	(.L_30921 - .L_30920)
.L_30920:
        /*012c*/ 	.word	0x00000000
        /*0130*/ 	.short	0x0003
        /*0132*/ 	.short	0x0018
        /*0134*/ 	.byte	0x00, 0xf5, 0x21, 0x00


	//----- nvinfo : EIATTR_KPARAM_INFO
	.align		4
.L_30921:
        /*0138*/ 	.byte	0x04, 0x17
        /*013a*/ 	.short	(.L_30923 - .L_30922)
.L_30922:
        /*013c*/ 	.word	0x00000000
        /*0140*/ 	.short	0x0002
        /*0142*/ 	.short	0x0010
        /*0144*/ 	.byte	0x00, 0xf5, 0x21, 0x00


	//----- nvinfo : EIATTR_KPARAM_INFO
	.align		4
.L_30923:
        /*0148*/ 	.byte	0x04, 0x17
        /*014a*/ 	.short	(.L_30925 - .L_30924)
.L_30924:
        /*014c*/ 	.word	0x00000000
        /*0150*/ 	.short	0x0001
        /*0152*/ 	.short	0x0008
        /*0154*/ 	.byte	0x00, 0xf5, 0x21, 0x00


	//----- nvinfo : EIATTR_KPARAM_INFO
	.align		4
.L_30925:
        /*0158*/ 	.byte	0x04, 0x17
        /*015a*/ 	.short	(.L_30927 - .L_30926)
.L_30926:
        /*015c*/ 	.word	0x00000000
        /*0160*/ 	.short	0x0000
        /*0162*/ 	.short	0x0000
        /*0164*/ 	.byte	0x00, 0xf5, 0x21, 0x00


	//----- nvinfo : EIATTR_SPARSE_MMA_MASK
	.align		4
.L_30927:
        /*0168*/ 	.byte	0x03, 0x50
        /*016a*/ 	.short	0x0000


	//----- nvinfo : EIATTR_MAXREG_COUNT
	.align		4
        /*016c*/ 	.byte	0x03, 0x1b
        /*016e*/ 	.short	0x00ff


	//----- nvinfo : EIATTR_NUM_BARRIERS
	.align		4
        /*0170*/ 	.byte	0x02, 0x4c
        /*0172*/ 	.byte	0x01
	.zero		1


	//----- nvinfo : EIATTR_MERCURY_ISA_VERSION
	.align		4
        /*0174*/ 	.byte	0x03, 0x5f
        /*0176*/ 	.short	0x0101


	//----- nvinfo : EIATTR_COOP_GROUP_MASK_REGIDS
	.align		4
        /*0178*/ 	.byte	0x04, 0x29
        /*017a*/ 	.short	(.L_30929 - .L_30928)


	//   ....[0]....
.L_30928:
        /*017c*/ 	.word	0xffffffff


	//   ....[1]....
        /*0180*/ 	.word	0xffffffff


	//   ....[2]....
        /*0184*/ 	.word	0xffffffff


	//   ....[3]....
        /*0188*/ 	.word	0xffffffff


	//   ....[4]....
        /*018c*/ 	.word	0xffffffff


	//   ....[5]....
        /*0190*/ 	.word	0xffffffff


	//   ....[6]....
        /*0194*/ 	.word	0xffffffff


	//   ....[7]....
        /*0198*/ 	.word	0xffffffff


	//   ....[8]....
        /*019c*/ 	.word	0xffffffff


	//   ....[9]....
        /*01a0*/ 	.word	0xffffffff


	//   ....[10]....
        /*01a4*/ 	.word	0xffffffff


	//   ....[11]....
        /*01a8*/ 	.word	0xffffffff


	//   ....[12]....
        /*01ac*/ 	.word	0xffffffff


	//   ....[13]....
        /*01b0*/ 	.word	0xffffffff


	//   ....[14]....
        /*01b4*/ 	.word	0xffffffff


	//   ....[15]....
        /*01b8*/ 	.word	0xffffffff


	//   ....[16]....
        /*01bc*/ 	.word	0xffffffff


	//   ....[17]....
        /*01c0*/ 	.word	0xffffffff


	//   ....[18]....
        /*01c4*/ 	.word	0xffffffff


	//   ....[19]....
        /*01c8*/ 	.word	0xffffffff


	//   ....[20]....
        /*01cc*/ 	.word	0xffffffff


	//   ....[21]....
        /*01d0*/ 	.word	0xffffffff


	//   ....[22]....
        /*01d4*/ 	.word	0xffffffff


	//   ....[23]....
        /*01d8*/ 	.word	0xffffffff


	//   ....[24]....
        /*01dc*/ 	.word	0xffffffff


	//   ....[25]....
        /*01e0*/ 	.word	0xffffffff


	//   ....[26]....
        /*01e4*/ 	.word	0xffffffff


	//   ....[27]....
        /*01e8*/ 	.word	0xffffffff


	//   ....[28]....
        /*01ec*/ 	.word	0xffffffff


	//   ....[29]....
        /*01f0*/ 	.word	0xffffffff


	//   ....[30]....
        /*01f4*/ 	.word	0xffffffff


	//   ....[31]....
        /*01f8*/ 	.word	0xffffffff


	//   ....[32]....
        /*01fc*/ 	.word	0xffffffff


	//   ....[33]....
        /*0200*/ 	.word	0xffffffff


	//   ....[34]....
        /*0204*/ 	.word	0xffffffff


	//   ....[35]....
        /*0208*/ 	.word	0xffffffff


	//   ....[36]....
        /*020c*/ 	.word	0xffffffff


	//   ....[37]....
        /*0210*/ 	.word	0xffffffff


	//   ....[38]....
        /*0214*/ 	.word	0xffffffff


	//   ....[39]....
        /*0218*/ 	.word	0xffffffff


	//   ....[40]....
        /*021c*/ 	.word	0xffffffff


	//   ....[41]....
        /*0220*/ 	.word	0xffffffff


	//   ....[42]....
        /*0224*/ 	.word	0xffffffff


	//   ....[43]....
        /*0228*/ 	.word	0xffffffff


	//   ....[44]....
        /*022c*/ 	.word	0xffffffff


	//   ....[45]....
        /*0230*/ 	.word	0xffffffff


	//   ....[46]....
        /*0234*/ 	.word	0xffffffff


	//   ....[47]....
        /*0238*/ 	.word	0xffffffff


	//   ....[48]....
        /*023c*/ 	.word	0xffffffff


	//   ....[49]....
        /*0240*/ 	.word	0xffffffff


	//   ....[50]....
        /*0244*/ 	.word	0xffffffff


	//   ....[51]....
        /*0248*/ 	.word	0xffffffff


	//   ....[52]....
        /*024c*/ 	.word	0xffffffff


	//   ....[53]....
        /*0250*/ 	.word	0xffffffff


	//   ....[54]....
        /*0254*/ 	.word	0xffffffff


	//   ....[55]....
        /*0258*/ 	.word	0xffffffff


	//   ....[56]....
        /*025c*/ 	.word	0xffffffff


	//   ....[57]....
        /*0260*/ 	.word	0xffffffff


	//   ....[58]....
        /*0264*/ 	.word	0xffffffff


	//   ....[59]....
        /*0268*/ 	.word	0xffffffff


	//   ....[60]....
        /*026c*/ 	.word	0xffffffff


	//   ....[61]....
        /*0270*/ 	.word	0xffffffff


	//   ....[62]....
        /*0274*/ 	.word	0xffffffff


	//   ....[63]....
        /*0278*/ 	.word	0xffffffff


	//----- nvinfo : EIATTR_COOP_GROUP_INSTR_OFFSETS
	.align		4
.L_30929:
        /*027c*/ 	.byte	0x04, 0x28
        /*027e*/ 	.short	(.L_30931 - .L_30930)


	//   ....[0]....
.L_30930:
        /*0280*/ 	.word	0x00001570


	//   ....[1]....
        /*0284*/ 	.word	0x00001610


	//   ....[2]....
        /*0288*/ 	.word	0x00001660


	//   ....[3]....
        /*028c*/ 	.word	0x00001680


	//   ....[4]....
        /*0290*/ 	.word	0x000016b0


	//   ....[5]....
        /*0294*/ 	.word	0x00001720


	//   ....[6]....
        /*0298*/ 	.word	0x00001750


	//   ....[7]....
        /*029c*/ 	.word	0x00001790


	//   ....[8]....
        /*02a0*/ 	.word	0x000025d0


	//   ....[9]....
        /*02a4*/ 	.word	0x00002610


	//   ....[10]....
        /*02a8*/ 	.word	0x00002630


	//   ....[11]....
        /*02ac*/ 	.word	0x00002650


	//   ....[12]....
        /*02b0*/ 	.word	0x00002670


	//   ....[13]....
        /*02b4*/ 	.word	0x000026c0


	//   ....[14]....
        /*02b8*/ 	.word	0x000026e0


	//   ....[15]....
        /*02bc*/ 	.word	0x00002700


	//   ....[16]....
        /*02c0*/ 	.word	0x000047d0


	//   ....[17]....
        /*02c4*/ 	.word	0x00004810


	//   ....[18]....
        /*02c8*/ 	.word	0x00004830


	//   ....[19]....
        /*02cc*/ 	.word	0x00004840


	//   ....[20]....
        /*02d0*/ 	.word	0x00004850


	//   ....[21]....
        /*02d4*/ 	.word	0x00004860


	//   ....[22]....
        /*02d8*/ 	.word	0x00004870


	//   ....[23]....
        /*02dc*/ 	.word	0x00004890


	//   ....[24]....
        /*02e0*/ 	.word	0x000048b0


	//   ....[25]....
        /*02e4*/ 	.word	0x000048d0


	//   ....[26]....
        /*02e8*/ 	.word	0x000048f0


	//   ....[27]....
        /*02ec*/ 	.word	0x00004910


	//   ....[28]....
        /*02f0*/ 	.word	0x00004930


	//   ....[29]....
        /*02f4*/ 	.word	0x00004950


	//   ....[30]....
        /*02f8*/ 	.word	0x00004970


	//   ....[31]....
        /*02fc*/ 	.word	0x00004990


	//   ....[32]....
        /*0300*/ 	.word	0x000049c0


	//   ....[33]....
        /*0304*/ 	.word	0x000049e0


	//   ....[34]....
        /*0308*/ 	.word	0x00004a00


	//   ....[35]....
        /*030c*/ 	.word	0x00004a20


	//   ....[36]....
        /*0310*/ 	.word	0x00004a40


	//   ....[37]....
        /*0314*/ 	.word	0x00004a60


	//   ....[38]....
        /*0318*/ 	.word	0x00004a70


	//   ....[39]....
        /*031c*/ 	.word	0x00004a90


	//   ....[40]....
        /*0320*/ 	.word	0x00004ac0


	//   ....[41]....
        /*0324*/ 	.word	0x00004af0


	//   ....[42]....
        /*0328*/ 	.word	0x00004b10


	//   ....[43]....
        /*032c*/ 	.word	0x00004b30


	//   ....[44]....
        /*0330*/ 	.word	0x00004b50


	//   ....[45]....
        /*0334*/ 	.word	0x00004b70


	//   ....[46]....
        /*0338*/ 	.word	0x00004b90


	//   ....[47]....
        /*033c*/ 	.word	0x00004bb0


	//   ....[48]....
        /*0340*/ 	.word	0x00004be0


	//   ....[49]....
        /*0344*/ 	.word	0x00004c00


	//   ....[50]....
        /*0348*/ 	.word	0x00004c20


	//   ....[51]....
        /*034c*/ 	.word	0x00004c40


	//   ....[52]....
        /*0350*/ 	.word	0x00004c60


	//   ....[53]....
        /*0354*/ 	.word	0x00004c80


	//   ....[54]....
        /*0358*/ 	.word	0x00004c90


	//   ....[55]....
        /*035c*/ 	.word	0x00004cb0


	//   ....[56]....
        /*0360*/ 	.word	0x00004cd0


	//   ....[57]....
        /*0364*/ 	.word	0x00004cf0


	//   ....[58]....
        /*0368*/ 	.word	0x00004d10


	//   ....[59]....
        /*036c*/ 	.word	0x00004d30


	//   ....[60]....
        /*0370*/ 	.word	0x00004d50


	//   ....[61]....
        /*0374*/ 	.word	0x00004d70


	//   ....[62]....
        /*0378*/ 	.word	0x00004d90


	//   ....[63]....
        /*037c*/ 	.word	0x00004db0


	//----- nvinfo : EIATTR_VRC_CTA_INIT_COUNT
	.align		4
.L_30931:
        /*0380*/ 	.byte	0x02, 0x4a
	.zero		1
	.zero		1


	//----- nvinfo : EIATTR_EXIT_INSTR_OFFSETS
	.align		4
        /*0384*/ 	.byte	0x04, 0x1c
        /*0386*/ 	.short	(.L_30933 - .L_30932)


	//   ....[0]....
.L_30932:
        /*0388*/ 	.word	0x00000090


	//   ....[1]....
        /*038c*/ 	.word	0x00005630


	//   ....[2]....
        /*0390*/ 	.word	0x00005660


	//   ....[3]....
        /*0394*/ 	.word	0x000057f0


	//----- nvinfo : EIATTR_CRS_STACK_SIZE
	.align		4
.L_30933:
        /*0398*/ 	.byte	0x04, 0x1e
        /*039a*/ 	.short	(.L_30935 - .L_30934)
.L_30934:
        /*039c*/ 	.word	0x00000000


	//----- nvinfo : EIATTR_CBANK_PARAM_SIZE
	.align		4
.L_30935:
        /*03a0*/ 	.byte	0x03, 0x19
        /*03a2*/ 	.short	0x008c


	//----- nvinfo : EIATTR_PARAM_CBANK
	.align		4
        /*03a4*/ 	.byte	0x04, 0x0a
        /*03a6*/ 	.short	(.L_30937 - .L_30936)
	.align		4
.L_30936:
        /*03a8*/ 	.word	index@(.nv.constant0._ZN4vllm25paged_attention_v2_kernelIffLi64ELi32ELi128ELNS_18Fp8KVCacheDataTypeE0ELb1ELi512EEEvPfS2_PT_PKS3_PKT0_S9_ifPKiSB_iPKfiiiSD_SD_iiiii)
        /*03ac*/ 	.short	0x0380
        /*03ae*/ 	.short	0x008c


	//----- nvinfo : EIATTR_SW_WAR
	.align		4
.L_30937:
        /*03b0*/ 	.byte	0x04, 0x36
        /*03b2*/ 	.short	(.L_30939 - .L_30938)
.L_30938:
        /*03b4*/ 	.word	0x00000008
.L_30939:


//--------------------- .nv.info._ZN4vllm25paged_attention_v2_kernelIffLi32ELi32ELi128ELNS_18Fp8KVCacheDataTypeE0ELb1ELi512EEEvPfS2_PT_PKS3_PKT0_S9_ifPKiSB_iPKfiiiSD_SD_iiiii --------------------------
	.section	.nv.info._ZN4vllm25paged_attention_v2_kernelIffLi32ELi32ELi128ELNS_18Fp8KVCacheDataTypeE0ELb1ELi512EEEvPfS2_PT_PKS3_PKT0_S9_ifPKiSB_iPKfiiiSD_SD_iiiii,"",@"SHT_CUDA_INFO"
	.sectionflags	@""
	.align	4


	//----- nvinfo : EIATTR_CUDA_API_VERSION
	.align		4
        /*0000*/ 	.byte	0x04, 0x37
        /*0002*/ 	.short	(.L_30941 - .L_30940)
.L_30940:
        /*0004*/ 	.word	0x00000082


	//----- nvinfo : EIATTR_KPARAM_INFO
	.align		4
.L_30941:
        /*0008*/ 	.byte	0x04, 0x17
        /*000a*/ 	.short	(.L_30943 - .L_30942)
.L_30942:
        /*000c*/ 	.word	0x00000000
        /*0010*/ 	.short	0x0015
        /*0012*/ 	.short	0x0088
        /*0014*/ 	.byte	0x00, 0xf0, 0x11, 0x00


	//----- nvinfo : EIATTR_KPARAM_INFO
	.align		4
.L_30943:
        /*0018*/ 	.byte	0x04, 0x17
        /*001a*/ 	.short	(.L_30945 - .L_30944)
.L_30944:
        /*001c*/ 	.word	0x00000000
        /*0020*/ 	.short	0x0014
        /*0022*/ 	.short	0x0084
        /*0024*/ 	.byte	0x00, 0xf0, 0x11, 0x00


	//----- nvinfo : EIATTR_KPARAM_INFO
	.align		4
.L_30945:
        /*0028*/ 	.byte	0x04, 0x17
        /*002a*/ 	.short	(.L_30947 - .L_30946)
.L_30946:
        /*002c*/ 	.word	0x00000000
        /*0030*/ 	.short	0x0013
        /*0032*/ 	.short	0x0080
        /*0034*/ 	.byte	0x00, 0xf0, 0x11, 0x00


	//----- nvinfo : EIATTR_KPARAM_INFO
	.align		4
.L_30947:
        /*0038*/ 	.byte	0x04, 0x17
        /*003a*/ 	.short	(.L_30949 - .L_30948)
.L_30948:
        /*003c*/ 	.word	0x00000000
        /*0040*/ 	.short	0x0012
        /*0042*/ 	.short	0x007c
        /*0044*/ 	.byte	0x00, 0xf0, 0x11, 0x00


	//----- nvinfo : EIATTR_KPARAM_INFO
	.align		4
.L_30949:
        /*0048*/ 	.byte	0x04, 0x17
        /*004a*/ 	.short	(.L_30951 - .L_30950)
.L_30950:
        /*004c*/ 	.word	0x00000000
        /*0050*/ 	.short	0x0011
        /*0052*/ 	.short	0x0078
        /*0054*/ 	.byte	0x00, 0xf0, 0x11, 0x00


	//----- nvinfo : EIATTR_KPARAM_INFO
	.align		4
.L_30951:
        /*0058*/ 	.byte	0x04, 0x17
        /*005a*/ 	.short	(.L_30953 - .L_30952)
.L_30952:
        /*005c*/ 	.word	0x00000000
        /*0060*/ 	.short	0x0010
        /*0062*/ 	.short	0x0070
        /*0064*/ 	.byte	0x00, 0xf5, 0x21, 0x00


	//----- nvinfo : EIATTR_KPARAM_INFO
	.align		4
.L_30953:
        /*0068*/ 	.byte	0x04, 0x17
        /*006a*/ 	.short	(.L_30955 - .L_30954)
.L_30954:
        /*006c*/ 	.word	0x00000000
        /*0070*/ 	.short	0x000f
        /*0072*/ 	.short	0x0068
        /*0074*/ 	.byte	0x00, 0xf5, 0x21, 0x00


	//----- nvinfo : EIATTR_KPARAM_INFO
	.align		4
.L_30955:
        /*0078*/ 	.byte	0x04, 0x17
        /*007a*/ 	.short	(.L_30957 - .L_30956)
.L_30956:
        /*007c*/ 	.word	0x00000000
        /*0080*/ 	.short	0x000e
        /*0082*/ 	.short	0x0060
        /*0084*/ 	.byte	0x00, 0xf0, 0x11, 0x00


	//----- nvinfo : EIATTR_KPARAM_INFO
	.align		4
.L_30957:
        /*0088*/ 	.byte	0x04, 0x17
        /*008a*/ 	.short	(.L_30959 - .L_30958)
.L_30958:
        /*008c*/ 	.word	0x00000000
        /*0090*/ 	.short	0x000d
        /*0092*/ 	.short	0x005c
        /*0094*/ 	.byte	0x00, 0xf0, 0x11, 0x00


	//----- nvinfo : EIATTR_KPARAM_INFO
	.align		4
.L_30959:
        /*0098*/ 	.byte	0x04, 0x17
        /*009a*/ 	.short	(.L_30961 - .L_30960)
.L_30960:
        /*009c*/ 	.word	0x00000000
        /*00a0*/ 	.short	0x000c
        /*00a2*/ 	.short	0x0058
        /*00a4*/ 	.byte	0x00, 0xf0, 0x11, 0x00


	//----- nvinfo : EIATTR_KPARAM_INFO
	.align		4
.L_30961:
        /*00a8*/ 	.byte	0x04, 0x17
        /*00aa*/ 	.short	(.L_30963 - .L_30962)
.L_30962:
        /*00ac*/ 	.word	0x00000000
        /*00b0*/ 	.short	0x000b
        /*00b2*/ 	.short	0x0050
        /*00b4*/ 	.byte	0x00, 0xf5, 0x21, 0x00


	//----- nvinfo : EIATTR_KPARAM_INFO
	.align		4
.L_30963:
        /*00b8*/ 	.byte	0x04, 0x17
        /*00ba*/ 	.short	(.L_30965 - .L_30964)
.L_30964:
        /*00bc*/ 	.word	0x00000000
        /*00c0*/ 	.short	0x000a
        /*00c2*/ 	.short	0x0048
        /*00c4*/ 	.byte	0x00, 0xf0, 0x11, 0x00


	//----- nvinfo : EIATTR_KPARAM_INFO
	.align		4
.L_30965:
        /*00c8*/ 	.byte	0x04, 0x17
        /*00ca*/ 	.short	(.L_30967 - .L_30966)
.L_30966:
        /*00cc*/ 	.word	0x00000000
        /*00d0*/ 	.short	0x0009
        /*00d2*/ 	.short	0x0040
        /*00d4*/ 	.byte	0x00, 0xf5, 0x21, 0x00


	//----- nvinfo : EIATTR_KPARAM_INFO
	.align		4
.L_30967:
        /*00d8*/ 	.byte	0x04, 0x17
        /*00da*/ 	.short	(.L_30969 - .L_30968)
.L_30968:
        /*00dc*/ 	.word	0x00000000
        /*00e0*/ 	.short	0x0008
        /*00e2*/ 	.short	0x0038
        /*00e4*/ 	.byte	0x00, 0xf5, 0x21, 0x00


	//----- nvinfo : EIATTR_KPARAM_INFO
	.align		4
.L_30969:
        /*00e8*/ 	.byte	0x04, 0x17
        /*00ea*/ 	.short	(.L_30971 - .L_30970)
.L_30970:
        /*00ec*/ 	.word	0x00000000
        /*00f0*/ 	.short	0x0007
        /*00f2*/ 	.short	0x0034
        /*00f4*/ 	.byte	0x00, 0xf0, 0x11, 0x00


	//----- nvinfo : EIATTR_KPARAM_INFO
	.align		4
.L_30971:
        /*00f8*/ 	.byte	0x04, 0x17
        /*00fa*/ 	.short	(.L_30973 - .L_30972)
.L_30972:
        /*00fc*/ 	.word	0x00000000
        /*0100*/ 	.short	0x0006
        /*0102*/ 	.short	0x0030
        /*0104*/ 	.byte	0x00, 0xf0, 0x11, 0x00


	//----- nvinfo : EIATTR_KPARAM_INFO
	.align		4
.L_30973:
        /*0108*/ 	.byte	0x04, 0x17
        /*010a*/ 	.short	(.L_30975 - .L_30974)
.L_30974:
        /*010c*/ 	.word	0x00000000
        /*0110*/ 	.short	0x0005
        /*0112*/ 	.short	0x0028
        /*0114*/ 	.byte	0x00, 0xf5, 0x21, 0x00


	//----- nvinfo : EIATTR_KPARAM_INFO
	.align		4
.L_30975:
        /*0118*/ 	.byte	0x04, 0x17
        /*011a*/ 	.short	(.L_30977 - .L_30976)
.L_30976:
        /*011c*/ 	.word	0x00000000
        /*0120*/ 	.short	0x0004
        /*0122*/ 	.short	0x0020
        /*0124*/ 	.byte	0x00, 0xf5, 0x21, 0x00


	//----- nvinfo : EIATTR_KPARAM_INFO
	.align		4
.L_30977:
        /*0128*/ 	.byte	0x04, 0x17
        /*012a*/ 	.short	(.L_30979 - .L_30978)
.L_30978:
        /*012c*/ 	.word	0x00000000
        /*0130*/ 	.short	0x0003
        /*0132*/ 	.short	0x0018
        /*0134*/ 	.byte	0x00, 0xf5, 0x21, 0x00


	//----- nvinfo : EIATTR_KPARAM_INFO
	.align		4
.L_30979:
        /*0138*/ 	.byte	0x04, 0x17
        /*013a*/ 	.short	(.L_30981 - .L_30980)
.L_30980:
        /*013c*/ 	.word	0x00000000
        /*0140*/ 	.short	0x0002
        /*0142*/ 	.short	0x0010
        /*0144*/ 	.byte	0x00, 0xf5, 0x21, 0x00


	//----- nvinfo : EIATTR_KPARAM_INFO
	.align		4
.L_30981:
        /*0148*/ 	.byte	0x04, 0x17
        /*014a*/ 	.short	(.L_30983 - .L_30982)
.L_30982:
        /*014c*/ 	.word	0x00000000
        /*0150*/ 	.short	0x0001
        /*0152*/ 	.short	0x0008
        /*0154*/ 	.byte	0x00, 0xf5, 0x21, 0x00


	//----- nvinfo : EIATTR_KPARAM_INFO
	.align		4
.L_30983:
        /*0158*/ 	.byte	0x04, 0x17
        /*015a*/ 	.short	(.L_30985 - .L_30984)
.L_30984:
        /*015c*/ 	.word	0x00000000
        /*0160*/ 	.short	0x0000
        /*0162*/ 	.short	0x0000
        /*0164*/ 	.byte	0x00, 0xf5, 0x21, 0x00


	//----- nvinfo : EIATTR_SPARSE_MMA_MASK
	.align		4
.L_30985:
        /*0168*/ 	.byte	0x03, 0x50
        /*016a*/ 	.short	0x0000


	//----- nvinfo : EIATTR_MAXREG_COUNT
	.align		4
        /*016c*/ 	.byte	0x03, 0x1b
        /*016e*/ 	.short	0x00ff


	//----- nvinfo : EIATTR_NUM_BARRIERS
	.align		4
        /*0170*/ 	.byte	0x02, 0x4c
        /*0172*/ 	.byte	0x01
	.zero		1


	//----- nvinfo : EIATTR_MERCURY_ISA_VERSION
	.align		4
        /*0174*/ 	.byte	0x03, 0x5f
        /*0176*/ 	.short	0x0101


	//----- nvinfo : EIATTR_COOP_GROUP_MASK_REGIDS
	.align		4
        /*0178*/ 	.byte	0x04, 0x29
        /*017a*/ 	.short	(.L_30987 - .L_30986)


	//   ....[0]....
.L_30986:
        /*017c*/ 	.word	0xffffffff


	//   ....[1]....
        /*0180*/ 	.word	0xffffffff


	//   ....[2]....
        /*0184*/ 	.word	0xffffffff


	//   ....[3]....
        /*0188*/ 	.word	0xffffffff


	//   ....[4]....
        /*018c*/ 	.word	0xffffffff


	//   ....[5]....
        /*0190*/ 	.word	0xffffffff


	//   ....[6]....
        /*0194*/ 	.word	0xffffffff


	//   ....[7]....
        /*0198*/ 	.word	0xffffffff


	//   ....[8]....
        /*019c*/ 	.word	0xffffffff


	//   ....[9]....
        /*01a0*/ 	.word	0xffffffff


	//   ....[10]....
        /*01a4*/ 	.word	0xffffffff


	//   ....[11]....
        /*01a8*/ 	.word	0xffffffff


	//   ....[12]....
        /*01ac*/ 	.word	0xffffffff


	//   ....[13]....
        /*01b0*/ 	.word	0xffffffff


	//   ....[14]....
        /*01b4*/ 	.word	0xffffffff


	//   ....[15]....
        /*01b8*/ 	.word	0xffffffff


	//   ....[16]....
        /*01bc*/ 	.word	0xffffffff


	//   ....[17]....
        /*01c0*/ 	.word	0xffffffff


	//   ....[18]....
        /*01c4*/ 	.word	0xffffffff


	//   ....[19]....
        /*01c8*/ 	.word	0xffffffff


	//   ....[20]....
        /*01cc*/ 	.word	0xffffffff


	//   ....[21]....
        /*01d0*/ 	.word	0xffffffff


	//   ....[22]....
        /*01d4*/ 	.word	0xffffffff


	//   ....[23]....
        /*01d8*/ 	.word	0xffffffff


	//   ....[24]....
        /*01dc*/ 	.word	0xffffffff


	//   ....[25]....
        /*01e0*/ 	.word	0xffffffff


	//   ....[26]....
        /*01e4*/ 	.word	0xffffffff


	//   ....[27]....
        /*01e8*/ 	.word	0xffffffff


	//   ....[28]....
        /*01ec*/ 	.word	0xffffffff


	//   ....[29]....
        /*01f0*/ 	.word	0xffffffff


	//   ....[30]....
        /*01f4*/ 	.word	0xffffffff


	//   ....[31]....
        /*01f8*/ 	.word	0xffffffff


	//   ....[32]....
        /*01fc*/ 	.word	0xffffffff


	//   ....[33]....
        /*0200*/ 	.word	0xffffffff


	//   ....[34]....
        /*0204*/ 	.word	0xffffffff


	//   ....[35]....
        /*0208*/ 	.word	0xffffffff


	//   ....[36]....
        /*020c*/ 	.word	0xffffffff


	//   ....[37]....
        /*0210*/ 	.word	0xffffffff


	//   ....[38]....
        /*0214*/ 	.word	0xffffffff


	//   ....[39]....
        /*0218*/ 	.word	0xffffffff


	//----- nvinfo : EIATTR_COOP_GROUP_INSTR_OFFSETS
	.align		4
.L_30987:
        /*021c*/ 	.byte	0x04, 0x28
        /*021e*/ 	.short	(.L_30989 - .L_30988)


	//   ....[0]....
.L_30988:
        /*0220*/ 	.word	0x00001360


	//   ....[1]....
        /*0224*/ 	.word	0x00001400


	//   ....[2]....
        /*0228*/ 	.word	0x00001450


	//   ....[3]....
        /*022c*/ 	.word	0x00001480


	//   ....[4]....
        /*0230*/ 	.word	0x000014b0


	//   ....[5]....
        /*0234*/ 	.word	0x00001510


	//   ....[6]....
        /*0238*/ 	.word	0x00001530


	//   ....[7]....
        /*023c*/ 	.word	0x00001570


	//   ....[8]....
        /*0240*/ 	.word	0x000023c0


	//   ....[9]....
        /*0244*/ 	.word	0x00002400


	//   ....[10]....
        /*0248*/ 	.word	0x00002420


	//   ....[11]....
        /*024c*/ 	.word	0x00002440


	//   ....[12]....
        /*0250*/ 	.word	0x00002460


	//   ....[13]....
        /*0254*/ 	.word	0x000024b0


	//   ....[14]....
        /*0258*/ 	.word	0x000024d0


	//   ....[15]....
        /*025c*/ 	.word	0x000024f0


	//   ....[16]....
        /*0260*/ 	.word	0x00003ec0


	//   ....[17]....
        /*0264*/ 	.word	0x00003f00


	//   ....[18]....
        /*0268*/ 	.word	0x00003f10


	//   ....[19]....
        /*026c*/ 	.word	0x00003f20


	//   ....[20]....
        /*0270*/ 	.word	0x00003f30


	//   ....[21]....
        /*0274*/ 	.word	0x00003f40


	//   ....[22]....
        /*0278*/ 	.word	0x00003f50


	//   ....[23]....
        /*027c*/ 	.word	0x00003f70


	//   ....[24]....
        /*0280*/ 	.word	0x00003fa0


	//   ....[25]....
        /*0284*/ 	.word	0x00003fc0


	//   ....[26]....
        /*0288*/ 	.word	0x00004010


	//   ....[27]....
        /*028c*/ 	.word	0x00004030


	//   ....[28]....
        /*0290*/ 	.word	0x00004040


	//   ....[29]....
        /*0294*/ 	.word	0x00004060


	//   ....[30]....
        /*0298*/ 	.word	0x00004090


	//   ....[31]....
        /*029c*/ 	.word	0x000040b0


	//   ....[32]....
        /*02a0*/ 	.word	0x000040d0


	//   ....[33]....
        /*02a4*/ 	.word	0x000040f0


	//   ....[34]....
        /*02a8*/ 	.word	0x00004110


	//   ....[35]....
        /*02ac*/ 	.word	0x00004130


	//   ....[36]....
        /*02b0*/ 	.word	0x00004150


	//   ....[37]....
        /*02b4*/ 	.word	0x00004170


	//   ....[38]....
        /*02b8*/ 	.word	0x00004190


	//   ....[39]....
        /*02bc*/ 	.word	0x000041b0


	//----- nvinfo : EIATTR_VRC_CTA_INIT_COUNT
	.align		4
.L_30989:
        /*02c0*/ 	.byte	0x02, 0x4a
	.zero		1
	.zero		1


	//----- nvinfo : EIATTR_EXIT_INSTR_OFFSETS
	.align		4
        /*02c4*/ 	.byte	0x04, 0x1c
        /*02c6*/ 	.short	(.L_30991 - .L_30990)


	//   ....[0]....
.L_30990:
        /*02c8*/ 	.word	0x000000b0


	//   ....[1]....
        /*02cc*/ 	.word	0x00004720


	//   ....[2]....
        /*02d0*/ 	.word	0x00004750


	//   ....[3]....
        /*02d4*/ 	.word	0x00004860


	//----- nvinfo : EIATTR_CRS_STACK_SIZE
	.align		4
.L_30991:
        /*02d8*/ 	.byte	0x04, 0x1e
        /*02da*/ 	.short	(.L_30993 - .L_30992)
.L_30992:
        /*02dc*/ 	.word	0x00000000


	//----- nvinfo : EIATTR_CBANK_PARAM_SIZE
	.align		4
.L_30993:
        /*02e0*/ 	.byte	0x03, 0x19
        /*02e2*/ 	.short	0x008c


	//----- nvinfo : EIATTR_PARAM_CBANK
	.align		4
        /*02e4*/ 	.byte	0x04, 0x0a
        /*02e6*/ 	.short	(.L_30995 - .L_30994)
	.align		4
.L_30994:
        /*02e8*/ 	.word	index@(.nv.constant0._ZN4vllm25paged_attention_v2_kernelIffLi32ELi32ELi128ELNS_18Fp8KVCacheDataTypeE0ELb1ELi512EEEvPfS2_PT_PKS3_PKT0_S9_ifPKiSB_iPKfiiiSD_SD_iiiii)
        /*02ec*/ 	.short	0x0380
        /*02ee*/ 	.short	0x008c


	//----- nvinfo : EIATTR_SW_WAR
	.align		4
.L_30995:
        /*02f0*/ 	.byte	0x04, 0x36
        /*02f2*/ 	.short	(.L_30997 - .L_30996)
.L_30996:
        /*02f4*/ 	.word	0x00000008
.L_30997:


//--------------------- .nv.info._ZN4vllm25paged_attention_v2_kernelIffLi256ELi16ELi128ELNS_18Fp8KVCacheDataTypeE0ELb0ELi512EEEvPfS2_PT_PKS3_PKT0_S9_ifPKiSB_iPKfiiiSD_SD_iiiii --------------------------
	.section	.nv.info._ZN4vllm25paged_attention_v2_kernelIffLi256ELi16ELi128ELNS_18Fp8KVCacheDataTypeE0ELb0ELi512EEEvPfS2_PT_PKS3_PKT0_S9_ifPKiSB_iPKfiiiSD_SD_iiiii,"",@"SHT_CUDA_INFO"
	.sectionflags	@""
	.align	4


	//----- nvinfo : EIATTR_CUDA_API_VERSION
	.align		4
        /*0000*/ 	.byte	0x04, 0x37
        /*0002*/ 	.short	(.L_30999 - .L_30998)
.L_30998:
        /*0004*/ 	.word	0x00000082


	//----- nvinfo : EIATTR_KPARAM_INFO
	.align		4
.L_30999:
        /*0008*/ 	.byte	0x04, 0x17
        /*000a*/ 	.short	(.L_31001 - .L_31000)
.L_31000:
        /*000c*/ 	.word	0x00000000
        /*0010*/ 	.short	0x0015
        /*0012*/ 	.short	0x0088
        /*0014*/ 	.byte	0x00, 0xf0, 0x11, 0x00


	//----- nvinfo : EIATTR_KPARAM_INFO
	.align		4
.L_31001:
        /*0018*/ 	.byte	0x04, 0x17
        /*001a*/ 	.short	(.L_31003 - .L_31002)
.L_31002:
        /*001c*/ 	.word	0x00000000
        /*0020*/ 	.short	0x0014
        /*0022*/ 	.short	0x0084
        /*0024*/ 	.byte	0x00, 0xf0, 0x11, 0x00


	//----- nvinfo : EIATTR_KPARAM_INFO
	.align		4
.L_31003:
        /*0028*/ 	.byte	0x04, 0x17
        /*002a*/ 	.short	(.L_31005 - .L_31004)
.L_31004:
        /*002c*/ 	.word	0x00000000
        /*0030*/ 	.short	0x0013
        /*0032*/ 	.short	0x0080
        /*0034*/ 	.byte	0x00, 0xf0, 0x11, 0x00


	//----- nvinfo : EIATTR_KPARAM_INFO
	.align		4
.L_31005:
        /*0038*/ 	.byte	0x04, 0x17
        /*003a*/ 	.short	(.L_31007 - .L_31006)
.L_31006:
        /*003c*/ 	.word	0x00000000
        /*0040*/ 	.short	0x0012
        /*0042*/ 	.short	0x007c
        /*0044*/ 	.byte	0x00, 0xf0, 0x11, 0x00


	//----- nvinfo : EIATTR_KPARAM_INFO
	.align		4
.L_31007:
        /*0048*/ 	.byte	0x04, 0x17
        /*004a*/ 	.short	(.L_31009 - .L_31008)
.L_31008:
        /*004c*/ 	.word	0x00000000
        /*0050*/ 	.short	0x0011
        /*0052*/ 	.short	0x0078
        /*0054*/ 	.byte	0x00, 0xf0, 0x11, 0x00


	//----- nvinfo : EIATTR_KPARAM_INFO
	.align		4
.L_31009:
        /*0058*/ 	.byte	0x04, 0x17
        /*005a*/ 	.short	(.L_31011 - .L_31010)
.L_31010:
        /*005c*/ 	.word	0x00000000
        /*0060*/ 	.short	0x0010
        /*0062*/ 	.short	0x0070
        /*0064*/ 	.byte	0x00, 0xf5, 0x21, 0x00


	//----- nvinfo : EIATTR_KPARAM_INFO
	.align		4
.L_31011:
        /*0068*/ 	.byte	0x04, 0x17
        /*006a*/ 	.short	(.L_31013 - .L_31012)
.L_31012:
        /*006c*/ 	.word	0x00000000
        /*0070*/ 	.short	0x000f
        /*0072*/ 	.short	0x0068
        /*0074*/ 	.byte	0x00, 0xf5, 0x21, 0x00


	//----- nvinfo : EIATTR_KPARAM_INFO
	.align		4
.L_31013:
        /*0078*/ 	.byte	0x04, 0x17
        /*007a*/ 	.short	(.L_31015 - .L_31014)
.L_31014:
        /*007c*/ 	.word	0x00000000
        /*0080*/ 	.short	0x000e
        /*0082*/ 	.short	0x0060
        /*0084*/ 	.byte	0x00, 0xf0, 0x11, 0x00


	//----- nvinfo : EIATTR_KPARAM_INFO
	.align		4
.L_31015:
        /*0088*/ 	.byte	0x04, 0x17
        /*008a*/ 	.short	(.L_31017 - .L_31016)
.L_31016:
        /*008c*/ 	.word	0x00000000
        /*0090*/ 	.short	0x000d
        /*0092*/ 	.short	0x005c
        /*0094*/ 	.byte	0x00, 0xf0, 0x11, 0x00


	//----- nvinfo : EIATTR_KPARAM_INFO
	.align		4
.L_31017:
        /*0098*/ 	.byte	0x04, 0x17
        /*009a*/ 	.short	(.L_31019 - .L_31018)
.L_31018:
        /*009c*/ 	.word	0x00000000
        /*00a0*/ 	.short	0x000c
        /*00a2*/ 	.short	0x0058
        /*00a4*/ 	.byte	0x00, 0xf0, 0x11, 0x00


	//----- nvinfo : EIATTR_KPARAM_INFO
	.align		4
.L_31019:
        /*00a8*/ 	.byte	0x04, 0x17
        /*00aa*/ 	.short	(.L_31021 - .L_31020)
.L_31020:
        /*00ac*/ 	.word	0x00000000
        /*00b0*/ 	.short	0x000b
        /*00b2*/ 	.short	0x0050
        /*00b4*/ 	.byte	0x00, 0xf5, 0x21, 0x00


	//----- nvinfo : EIATTR_KPARAM_INFO
	.align		4
.L_31021:
        /*00b8*/ 	.byte	0x04, 0x17
        /*00ba*/ 	.short	(.L_31023 - .L_31022)
.L_31022:
        /*00bc*/ 	.word	0x00000000
        /*00c0*/ 	.short	0x000a
        /*00c2*/ 	.short	0x0048
        /*00c4*/ 	.byte	0x00, 0xf0, 0x11, 0x00


	//----- nvinfo : EIATTR_KPARAM_INFO
	.align		4
.L_31023:
        /*00c8*/ 	.byte	0x04, 0x17
        /*00ca*/ 	.short	(.L_31025 - .L_31024)
.L_31024:
        /*00cc*/ 	.word	0x00000000
        /*00d0*/ 	.short	0x0009
        /*00d2*/ 	.short	0x0040
        /*00d4*/ 	.byte	0x00, 0xf5, 0x21, 0x00


	//----- nvinfo : EIATTR_KPARAM_INFO
	.align		4
.L_31025:
        /*00d8*/ 	.byte	0x04, 0x17
        /*00da*/ 	.short	(.L_31027 - .L_31026)
.L_31026:
        /*00dc*/ 	.word	0x00000000
        /*00e0*/ 	.short	0x0008
        /*00e2*/ 	.short	0x0038
        /*00e4*/ 	.byte	0x00, 0xf5, 0x21, 0x00


	//----- nvinfo : EIATTR_KPARAM_INFO
	.align		4
.L_31027:
        /*00e8*/ 	.byte	0x04, 0x17
        /*00ea*/ 	.short	(.L_31029 - .L_31028)
.L_31028:
        /*00ec*/ 	.word	0x00000000
        /*00f0*/ 	.short	0x0007
        /*00f2*/ 	.short	0x0034
        /*00f4*/ 	.byte	0x00, 0xf0, 0x11, 0x00


	//----- nvinfo : EIATTR_KPARAM_INFO
	.align		4
.L_31029:
        /*00f8*/ 	.byte	0x04, 0x17
        /*00fa*/ 	.short	(.L_31031 - .L_31030)
.L_31030:
        /*00fc*/ 	.word	0x00000000
        /*0100*/ 	.short	0x0006
        /*0102*/ 	.short	0x0030
        /*0104*/ 	.byte	0x00, 0xf0, 0x11, 0x00


	//----- nvinfo : EIATTR_KPARAM_INFO
	.align		4
.L_31031:
        /*0108*/ 	.byte	0x04, 0x17
        /*010a*/ 	.short	(.L_31033 - .L_31032)
.L_31032:
        /*010c*/ 	.word	0x00000000
        /*0110*/ 	.short	0x0005
        /*0112*/ 	.short	0x0028
        /*0114*/ 	.byte	0x00, 0xf5, 0x21, 0x00


	//----- nvinfo : EIATTR_KPARAM_INFO
	.align		4
.L_31033:
        /*0118*/ 	.byte	0x04, 0x17
        /*011a*/ 	.short	(.L_31035 - .L_31034)
.L_31034:
        /*011c*/ 	.word	0x00000000
        /*0120*/ 	.short	0x0004
        /*0122*/ 	.short	0x0020
        /*0124*/ 	.byte	0x00, 0xf5, 0x21, 0x00


	//----- nvinfo : EIATTR_KPARAM_INFO
	.align		4
.L_31035:
        /*0128*/ 	.byte	0x04, 0x17
        /*012a*/ 	.short	(.L_31037 - .L_31036)
.L_31036:
        /*012c*/ 	.word	0x00000000
        /*0130*/ 	.short	0x0003
        /*0132*/ 	.short	0x0018
        /*0134*/ 	.byte	0x00, 0xf5, 0x21, 0x00


	//----- nvinfo : EIATTR_KPARAM_INFO
	.align		4
.L_31037:
        /*0138*/ 	.byte	0x04, 0x17
        /*013a*/ 	.short	(.L_31039 - .L_31038)
.L_31038:
        /*013c*/ 	.word	0x00000000
        /*0140*/ 	.short	0x0002
        /*0142*/ 	.short	0x0010
        /*0144*/ 	.byte	0x00, 0xf5, 0x21, 0x00


	//----- nvinfo : EIATTR_KPARAM_INFO
	.align		4
.L_31039:
        /*0148*/ 	.byte	0x04, 0x17
        /*014a*/ 	.short	(.L_31041 - .L_31040)
.L_31040:
        /*014c*/ 	.word	0x00000000
        /*0150*/ 	.short	0x0001
        /*0152*/ 	.short	0x0008
        /*0154*/ 	.byte	0x00, 0xf5, 0x21, 0x00


	//----- nvinfo : EIATTR_KPARAM_INFO
	.align		4
.L_31041:
        /*0158*/ 	.byte	0x04, 0x17
        /*015a*/ 	.short	(.L_31043 - .L_31042)
.L_31042:
        /*015c*/ 	.word	0x00000000
        /*0160*/ 	.short	0x0000
        /*0162*/ 	.short	0x0000
        /*0164*/ 	.byte	0x00, 0xf5, 0x21, 0x00


	//----- nvinfo : EIATTR_SPARSE_MMA_MASK
	.align		4
.L_31043:
        /*0168*/ 	.byte	0x03, 0x50
        /*016a*/ 	.short	0x0000


	//----- nvinfo : EIATTR_MAXREG_COUNT
	.align		4
        /*016c*/ 	.byte	0x03, 0x1b
        /*016e*/ 	.short	0x00ff


	//----- nvinfo : EIATTR_NUM_BARRIERS
	.align		4
        /*0170*/ 	.byte	0x02, 0x4c
        /*0172*/ 	.byte	0x01
	.zero		1


	//----- nvinfo : EIATTR_MERCURY_ISA_VERSION
	.align		4
        /*0174*/ 	.byte	0x03, 0x5f
        /*0176*/ 	.short	0x0101


	//----- nvinfo : EIATTR_COOP_GROUP_MASK_REGIDS
	.align		4
        /*0178*/ 	.byte	0x04, 0x29
        /*017a*/ 	.short	(.L_31045 - .L_31044)


	//   ....[0]....
.L_31044:
        /*017c*/ 	.word	0xffffffff


	//   ....[1]....
        /*0180*/ 	.word	0xffffffff


	//   ....[2]....
        /*0184*/ 	.word	0xffffffff


	//   ....[3]....
        /*0188*/ 	.word	0xffffffff


	//   ....[4]....
        /*018c*/ 	.word	0xffffffff


	//   ....[5]....
        /*0190*/ 	.word	0xffffffff


	//   ....[6]....
        /*0194*/ 	.word	0xffffffff


	//   ....[7]....
        /*0198*/ 	.word	0xffffffff


	//   ....[8]....
        /*019c*/ 	.word	0xffffffff


	//   ....[9]....
        /*01a0*/ 	.word	0xffffffff


	//   ....[10]....
        /*01a4*/ 	.word	0xffffffff


	//   ....[11]....
        /*01a8*/ 	.word	0xffffffff


	//   ....[12]....
        /*01ac*/ 	.word	0xffffffff


	//   ....[13]....
        /*01b0*/ 	.word	0xffffffff


	//   ....[14]....
        /*01b4*/ 	.word	0xffffffff


	//   ....[15]....
        /*01b8*/ 	.word	0xffffffff


	//   ....[16]....
        /*01bc*/ 	.word	0xffffffff


	//   ....[17]....
        /*01c0*/ 	.word	0xffffffff


	//   ....[18]....
        /*01c4*/ 	.word	0xffffffff


	//   ....[19]....
        /*01c8*/ 	.word	0xffffffff


	//   ....[20]....
        /*01cc*/ 	.word	0xffffffff


	//   ....[21]....
        /*01d0*/ 	.word	0xffffffff


	//   ....[22]....
        /*01d4*/ 	.word	0xffffffff


	//   ....[23]....
        /*01d8*/ 	.word	0xffffffff


	//   ....[24]....
        /*01dc*/ 	.word	0xffffffff


	//   ....[25]....
        /*01e0*/ 	.word	0xffffffff


	//   ....[26]....
        /*01e4*/ 	.word	0xffffffff


	//   ....[27]....
        /*01e8*/ 	.word	0xffffffff


	//   ....[28]....
        /*01ec*/ 	.word	0xffffffff


	//   ....[29]....
        /*01f0*/ 	.word	0xffffffff


	//   ....[30]....
        /*01f4*/ 	.word	0xffffffff


	//   ....[31]....
        /*01f8*/ 	.word	0xffffffff


	//   ....[32]....
        /*01fc*/ 	.word	0xffffffff


	//   ....[33]....
        /*0200*/ 	.word	0xffffffff


	//   ....[34]....
        /*0204*/ 	.word	0xffffffff


	//   ....[35]....
        /*0208*/ 	.word	0xffffffff


	//   ....[36]....
        /*020c*/ 	.word	0xffffffff


	//   ....[37]....
        /*0210*/ 	.word	0xffffffff


	//   ....[38]....
        /*0214*/ 	.word	0xffffffff


	//   ....[39]....
        /*0218*/ 	.word	0xffffffff


	//   ....[40]....
        /*021c*/ 	.word	0xffffffff


	//   ....[41]....
        /*0220*/ 	.word	0xffffffff


	//   ....[42]....
        /*0224*/ 	.word	0xffffffff


	//   ....[43]....
        /*0228*/ 	.word	0xffffffff


	//   ....[44]....
        /*022c*/ 	.word	0xffffffff


	//   ....[45]....
        /*0230*/ 	.word	0xffffffff


	//   ....[46]....
        /*0234*/ 	.word	0xffffffff


	//   ....[47]....
        /*0238*/ 	.word	0xffffffff


	//   ....[48]....
        /*023c*/ 	.word	0xffffffff


	//   ....[49]....
        /*0240*/ 	.word	0xffffffff


	//   ....[50]....
        /*0244*/ 	.word	0xffffffff


	//   ....[51]....
        /*0248*/ 	.word	0xffffffff


	//   ....[52]....
        /*024c*/ 	.word	0xffffffff


	//   ....[53]....
        /*0250*/ 	.word	0xffffffff


	//   ....[54]....
        /*0254*/ 	.word	0xffffffff


	//   ....[55]....
        /*0258*/ 	.word	0xffffffff


	//   ....[56]....
        /*025c*/ 	.word	0xffffffff


	//   ....[57]....
        /*0260*/ 	.word	0xffffffff


	//   ....[58]....
        /*0264*/ 	.word	0xffffffff


	//   ....[59]....
        /*0268*/ 	.word	0xffffffff


	//   ....[60]....
        /*026c*/ 	.word	0xffffffff


	//   ....[61]....
        /*0270*/ 	.word	0xffffffff


	//   ....[62]....
        /*0274*/ 	.word	0xffffffff


	//   ....[63]....
        /*0278*/ 	.word	0xffffffff


	//   ....[64]....
        /*027c*/ 	.word	0xffffffff


	//   ....[65]....
        /*0280*/ 	.word	0xffffffff


	//   ....[66]....
        /*0284*/ 	.word	0xffffffff


	//   ....[67]....
        /*0288*/ 	.word	0xffffffff


	//   ....[68]....
        /*028c*/ 	.word	0xffffffff


	//   ....[69]....
        /*0290*/ 	.word	0xffffffff


	//   ....[70]....
        /*0294*/ 	.word	0xffffffff


	//   ....[71]....
        /*0298*/ 	.word	0xffffffff


	//   ....[72]....
        /*029c*/ 	.word	0xffffffff


	//   ....[73]....
        /*02a0*/ 	.word	0xffffffff


	//   ....[74]....
        /*02a4*/ 	.word	0xffffffff


	//   ....[75]....
        /*02a8*/ 	.word	0xffffffff


	//   ....[76]....
        /*02ac*/ 	.word	0xffffffff


	//   ....[77]....
        /*02b0*/ 	.word	0xffffffff


	//   ....[78]....
        /*02b4*/ 	.word	0xffffffff


	//   ....[79]....
        /*02b8*/ 	.word	0xffffffff


	//   ....[80]....
        /*02bc*/ 	.word	0x0500008c


	//   ....[81]....
        /*02c0*/ 	.word	0x0500008c


	//   ....[82]....
        /*02c4*/ 	.word	0x0500008c


	//   ....[83]....
        /*02c8*/ 	.word	0x0500008c


	//   ....[84]....
        /*02cc*/ 	.word	0x0500008c


	//----- nvinfo : EIATTR_COOP_GROUP_INSTR_OFFSETS
	.align		4
.L_31045:
        /*02d0*/ 	.byte	0x04, 0x28
        /*02d2*/ 	.short	(.L_31047 - .L_31046)


	//   ....[0]....
.L_31046:
        /*02d4*/ 	.word	0x00001780


	//   ....[1]....
        /*02d8*/ 	.word	0x00001900


	//   ....[2]....
        /*02dc*/ 	.word	0x00001920


	//   ....[3]....
        /*02e0*/ 	.word	0x00001940


	//   ....[4]....
        /*02e4*/ 	.word	0x00001960


	//   ....[5]....
        /*02e8*/ 	.word	0x00001ab0


	//   ....[6]....
        /*02ec*/ 	.word	0x00001ad0


	//   ....[7]....
        /*02f0*/ 	.word	0x00001b10


	//   ....[8]....
        /*02f4*/ 	.word	0x00002950


	//   ....[9]....
        /*02f8*/ 	.word	0x00002990


	//   ....[10]....
        /*02fc*/ 	.word	0x000029b0


	//   ....[11]....
        /*0300*/ 	.word	0x000029d0


	//   ....[12]....
        /*0304*/ 	.word	0x000029f0


	//   ....[13]....
        /*0308*/ 	.word	0x00002a40


	//   ....[14]....
        /*030c*/ 	.word	0x00002a60


	//   ....[15]....
        /*0310*/ 	.word	0x00002a80


	//   ....[16]....
        /*0314*/ 	.word	0x00005a00


	//   ....[17]....
        /*0318*/ 	.word	0x00005a40


	//   ....[18]....
        /*031c*/ 	.word	0x00005a70


	//   ....[19]....
        /*0320*/ 	.word	0x00005a90


	//   ....[20]....
        /*0324*/ 	.word	0x00005aa0


	//   ....[21]....
        /*0328*/ 	.word	0x00005ab0


	//   ....[22]....
        /*032c*/ 	.word	0x00005ac0


	//   ....[23]....
        /*0330*/ 	.word	0x00005ae0


	//   ....[24]....
        /*0334*/ 	.word	0x00005b00


	//   ....[25]....
        /*0338*/ 	.word	0x00005b20


	//   ....[26]....
        /*033c*/ 	.word	0x00005b40


	//   ....[27]....
        /*0340*/ 	.word	0x00005b60


	//   ....[28]....
        /*0344*/ 	.word	0x00005b90


	//   ....[29]....
        /*0348*/ 	.word	0x00005bb0


	//   ....[30]....
        /*034c*/ 	.word	0x00005bd0


	//   ....[31]....
        /*0350*/ 	.word	0x00005bf0


	//   ....[32]....
        /*0354*/ 	.word	0x00005c10


	//   ....[33]....
        /*0358*/ 	.word	0x00005c30


	//   ....[34]....
        /*035c*/ 	.word	0x00005c40


	//   ....[35]....
        /*0360*/ 	.word	0x00005c60


	//   ....[36]....
        /*0364*/ 	.word	0x00005c80


	//   ....[37]....
        /*0368*/ 	.word	0x00005ca0


	//   ....[38]....
        /*036c*/ 	.word	0x00005cc0


	//   ....[39]....
        /*0370*/ 	.word	0x00005ce0


	//   ....[40]....
        /*0374*/ 	.word	0x00005d00


	//   ....[41]....
        /*0378*/ 	.word	0x00005d20


	//   ....[42]....
        /*037c*/ 	.word	0x00005d40


	//   ....[43]....
        /*0380*/ 	.word	0x00005d60


	//   ....[44]....
        /*0384*/ 	.word	0x00005d80


	//   ....[45]....
        /*0388*/ 	.word	0x00005da0


	//   ....[46]....
        /*038c*/ 	.word	0x00005dc0


	//   ....[47]....
        /*0390*/ 	.word	0x00005de0


	//   ....[48]....
        /*0394*/ 	.word	0x00005e00


	//   ....[49]....
        /*0398*/ 	.word	0x00005e20


	//   ....[50]....
        /*039c*/ 	.word	0x00005e40


	//   ....[51]....
        /*03a0*/ 	.word	0x00005e60


	//   ....[52]....
        /*03a4*/ 	.word	0x00005e80


	//   ....[53]....
        /*03a8*/ 	.word	0x00005ea0


	//   ....[54]....
        /*03ac*/ 	.word	0x00005ec0


	//   ....[55]....
        /*03b0*/ 	.word	0x00005ef0


	//   ....[56]....
        /*03b4*/ 	.word	0x00005f10


	//   ....[57]....
        /*03b8*/ 	.word	0x00005f30


	//   ....[58]....
        /*03bc*/ 	.word	0x00005f50


	//   ....[59]....
        /*03c0*/ 	.word	0x00005f70


	//   ....[60]....
        /*03c4*/ 	.word	0x00005f90


	//   ....[61]....
        /*03c8*/ 	.word	0x00005fa0


	//   ....[62]....
        /*03cc*/ 	.word	0x00005fc0


	//   ....[63]....
        /*03d0*/ 	.word	0x00005fe0


	//   ....[64]....
        /*03d4*/ 	.word	0x00006000


	//   ....[65]....
        /*03d8*/ 	.word	0x00006020


	//   ....[66]....
        /*03dc*/ 	.word	0x00006040


	//   ....[67]....
        /*03e0*/ 	.word	0x00006060


	//   ....[68]....
        /*03e4*/ 	.word	0x00006080


	//   ....[69]....
        /*03e8*/ 	.word	0x000060a0


	//   ....[70]....
        /*03ec*/ 	.word	0x000060c0


	//   ....[71]....
        /*03f0*/ 	.word	0x000060e0


	//   ....[72]....
        /*03f4*/ 	.word	0x00006100


	//   ....[73]....
        /*03f8*/ 	.word	0x00006120


	//   ....[74]....
        /*03fc*/ 	.word	0x00006140


	//   ....[75]....
        /*0400*/ 	.word	0x00006160


	//   ....[76]....
        /*0404*/ 	.word	0x00006180


	//   ....[77]....
        /*0408*/ 	.word	0x000061a0


	//   ....[78]....
        /*040c*/ 	.word	0x000061c0


	//   ....[79]....
        /*0410*/ 	.word	0x000061e0


	//   ....[80]....
        /*0414*/ 	.word	0x00007390


	//   ....[81]....
        /*0418*/ 	.word	0x00007430


	//   ....[82]....
        /*041c*/ 	.word	0x000074d0


	//   ....[83]....
        /*0420*/ 	.word	0x00007540


	//   ....[84]....
        /*0424*/ 	.word	0x000075b0


	//----- nvinfo : EIATTR_VRC_CTA_INIT_COUNT
	.align		4
.L_31047:
        /*0428*/ 	.byte	0x02, 0x4a
	.zero		1
	.zero		1


	//----- nvinfo : EIATTR_EXIT_INSTR_OFFSETS
	.align		4
        /*042c*/ 	.byte	0x04, 0x1c
        /*042e*/ 	.short	(.L_31049 - .L_31048)


	//   ....[0]....
.L_31048:
        /*0430*/ 	.word	0x00000090


	//   ....[1]....
        /*0434*/ 	.word	0x00007060


	//   ....[2]....
        /*0438*/ 	.word	0x00007080


	//   ....[3]....
        /*043c*/ 	.word	0x00007320


	//----- nvinfo : EIATTR_CRS_STACK_SIZE
	.align		4
.L_31049:
        /*0440*/ 	.byte	0x04, 0x1e
        /*0442*/ 	.short	(.L_31051 - .L_31050)
.L_31050:
        /*0444*/ 	.word	0x00000000


	//----- nvinfo : EIATTR_CBANK_PARAM_SIZE
	.align		4
.L_31051:
        /*0448*/ 	.byte	0x03, 0x19
        /*044a*/ 	.short	0x008c


	//----- nvinfo : EIATTR_PARAM_CBANK
	.align		4
        /*044c*/ 	.byte	0x04, 0x0a
        /*044e*/ 	.short	(.L_31053 - .L_31052)
	.align		4
.L_31052:
        /*0450*/ 	.word	index@(.nv.constant0._ZN4vllm25paged_attention_v2_kernelIffLi256ELi16ELi128ELNS_18Fp8KVCacheDataTypeE0ELb0ELi512EEEvPfS2_PT_PKS3_PKT0_S9_ifPKiSB_iPKfiiiSD_SD_iiiii)
        /*0454*/ 	.short	0x0380
        /*0456*/ 	.short	0x008c


	//----- nvinfo : EIATTR_SW_WAR
	.align		4
.L_31053:
        /*0458*/ 	.byte	0x04, 0x36
        /*045a*/ 	.short	(.L_31055 - .L_31054)
.L_31054:
        /*045c*/ 	.word	0x00000008
.L_31055:


//--------------------- .nv.info._ZN4vllm25paged_attention_v2_kernelIffLi192ELi16ELi128ELNS_18Fp8KVCacheDataTypeE0ELb0ELi512EEEvPfS2_PT_PKS3_PKT0_S9_ifPKiSB_iPKfiiiSD_SD_iiiii --------------------------
	.section	.nv.info._ZN4vllm25paged_attention_v2_kernelIffLi192ELi16ELi128ELNS_18Fp8KVCacheDataTypeE0ELb0ELi512EEEvPfS2_PT_PKS3_PKT0_S9_ifPKiSB_iPKfiiiSD_SD_iiiii,"",@"SHT_CUDA_INFO"
	.sectionflags	@""
	.align	4


	//----- nvinfo : EIATTR_CUDA_API_VERSION
	.align		4
        /*0000*/ 	.byte	0x04, 0x37
        /*0002*/ 	.short	(.L_31057 - .L_31056)
.L_31056:
        /*0004*/ 	.word	0x00000082


	//----- nvinfo : EIATTR_KPARAM_INFO
	.align		4
.L_31057:
        /*0008*/ 	.byte	0x04, 0x17
        /*000a*/ 	.short	(.L_31059 - .L_31058)
.L_31058:
        /*000c*/ 	.word	0x00000000
        /*0010*/ 	.short	0x0015
        /*0012*/ 	.short	0x0088
        /*0014*/ 	.byte	0x00, 0xf0, 0x11, 0x00


	//----- nvinfo : EIATTR_KPARAM_INFO
	.align		4
.L_31059:
        /*0018*/ 	.byte	0x04, 0x17
        /*001a*/ 	.short	(.L_31061 - .L_31060)
.L_31060:
        /*001c*/ 	.word	0x00000000
        /*0020*/ 	.short	0x0014
        /*0022*/ 	.short	0x0084
        /*0024*/ 	.byte	0x00, 0xf0, 0x11, 0x00


	//----- nvinfo : EIATTR_KPARAM_INFO
	.align		4
.L_31061:
        /*0028*/ 	.byte	0x04, 0x17
        /*002a*/ 	.short	(.L_31063 - .L_31062)
.L_31062:
        /*002c*/ 	.word	0x00000000
        /*0030*/ 	.short	0x0013
        /*0032*/ 	.short	0x0080
        /*0034*/ 	.byte	0x00, 0xf0, 0x11, 0x00


	//----- nvinfo : EIATTR_KPARAM_INFO
	.align		4
.L_31063:
        /*0038*/ 	.byte	0x04, 0x17
        /*003a*/ 	.short	(.L_31065 - .L_31064)
.L_31064:
        /*003c*/ 	.word	0x00000000
        /*0040*/ 	.short	0x0012
        /*0042*/ 	.short	0x007c
        /*0044*/ 	.byte	0x00, 0xf0, 0x11, 0x00


	//----- nvinfo : EIATTR_KPARAM_INFO
	.align		4
.L_31065:
        /*0048*/ 	.byte	0x04, 0x17
        /*004a*/ 	.short	(.L_31067 - .L_31066)
.L_31066:
        /*004c*/ 	.word	0x00000000
        /*0050*/ 	.short	0x0011
        /*0052*/ 	.short	0x0078
        /*0054*/ 	.byte	0x00, 0xf0, 0x11, 0x00


	//----- nvinfo : EIATTR_KPARAM_INFO
	.align		4
.L_31067:
        /*0058*/ 	.byte	0x04, 0x17
        /*005a*/ 	.short	(.L_31069 - .L_31068)
.L_31068:
        /*005c*/ 	.word	0x00000000
        /*0060*/ 	.short	0x0010
        /*0062*/ 	.short	0x0070
        /*0064*/ 	.byte	0x00, 0xf5, 0x21, 0x00


	//----- nvinfo : EIATTR_KPARAM_INFO
	.align		4
.L_31069:
        /*0068*/ 	.byte	0x04, 0x17
        /*006a*/ 	.short	(.L_31071 - .L_31070)
.L_31070:
        /*006c*/ 	.word	0x00000000
        /*0070*/ 	.short	0x000f
        /*0072*/ 	.short	0x0068
        /*0074*/ 	.byte	0x00, 0xf5, 0x21, 0x00


	//----- nvinfo : EIATTR_KPARAM_INFO
	.align		4
.L_31071:
        /*0078*/ 	.byte	0x04, 0x17
        /*007a*/ 	.short	(.L_31073 - .L_31072)
.L_31072:
        /*007c*/ 	.word	0x00000000
        /*0080*/ 	.short	0x000e
        /*0082*/ 	.short	0x0060
        /*0084*/ 	.byte	0x00, 0xf0, 0x11, 0x00


	//----- nvinfo : EIATTR_KPARAM_INFO
	.align		4
.L_31073:
        /*0088*/ 	.byte	0x04, 0x17
        /*008a*/ 	.short	(.L_31075 - .L_31074)
.L_31074:
        /*008c*/ 	.word	0x00000000
        /*0090*/ 	.short	0x000d
        /*0092*/ 	.short	0x005c
        /*0094*/ 	.byte	0x00, 0xf0, 0x11, 0x00


	//----- nvinfo : EIATTR_KPARAM_INFO
	.align		4
.L_31075:
        /*0098*/ 	.byte	0x04, 0x17
        /*009a*/ 	.short	(.L_31077 - .L_31076)
.L_31076:
        /*009c*/ 	.word	0x00000000
        /*00a0*/ 	.short	0x000c
        /*00a2*/ 	.short	0x0058
        /*00a4*/ 	.byte	0x00, 0xf0, 0x11, 0x00


	//----- nvinfo : EIATTR_KPARAM_INFO
	.align		4
.L_31077:
        /*00a8*/ 	.byte	0x04, 0x17
        /*00aa*/ 	.short	(.L_31079 - .L_31078)
.L_31078:
        /*00ac*/ 	.word	0x00000000
        /*00b0*/ 	.short	0x000b
        /*00b2*/ 	.short	0x0050
        /*00b4*/ 	.byte	0x00, 0xf5, 0x21, 0x00


	//----- nvinfo : EIATTR_KPARAM_INFO
	.align		4
.L_31079:
        /*00b8*/ 	.byte	0x04, 0x17
        /*00ba*/ 	.short	(.L_31081 - .L_31080)
.L_31080:
        /*00bc*/ 	.word	0x00000000
        /*00c0*/ 	.short	0x000a
        /*00c2*/ 	.short	0x0048
        /*00c4*/ 	.byte	0x00, 0xf0, 0x11, 0x00


	//----- nvinfo : EIATTR_KPARAM_INFO
	.align		4
.L_31081:
        /*00c8*/ 	.byte	0x04, 0x17
        /*00ca*/ 	.short	(.L_31083 - .L_31082)
.L_31082:
        /*00cc*/ 	.word	0x00000000
        /*00d0*/ 	.short	0x0009
        /*00d2*/ 	.short	0x0040
        /*00d4*/ 	.byte	0x00, 0xf5, 0x21, 0x00


	//----- nvinfo : EIATTR_KPARAM_INFO
	.align		4
.L_31083:
        /*00d8*/ 	.byte	0x04, 0x17
        /*00da*/ 	.short	(.L_31085 - .L_31084)
.L_31084:
        /*00dc*/ 	.word	0x00000000
        /*00e0*/ 	.short	0x0008
        /*00e2*/ 	.short	0x0038
        /*00e4*/ 	.byte	0x00, 0xf5, 0x21, 0x00


	//----- nvinfo : EIATTR_KPARAM_INFO
	.align		4
.L_31085:
        /*00e8*/ 	.byte	0x04, 0x17
        /*00ea*/ 	.short	(.L_31087 - .L_31086)
.L_31086:
        /*00ec*/ 	.word	0x00000000
        /*00f0*/ 	.short	0x0007
        /*00f2*/ 	.short	0x0034
        /*00f4*/ 	.byte	0x00, 0xf0, 0x11, 0x00


	//----- nvinfo : EIATTR_KPARAM_INFO
	.align		4
.L_31087:
        /*00f8*/ 	.byte	0x04, 0x17
        /*00fa*/ 	.short	(.L_31089 - .L_31088)
.L_31088:
        /*00fc*/ 	.word	0x00000000
        /*0100*/ 	.short	0x0006
        /*0102*/ 	.short	0x0030
        /*0104*/ 	.byte	0x00, 0xf0, 0x11, 0x00


	//----- nvinfo : EIATTR_KPARAM_INFO
	.align		4
.L_31089:
        /*0108*/ 	.byte	0x04, 0x17
        /*010a*/ 	.short	(.L_31091 - .L_31090)
.L_31090:
        /*010c*/ 	.word	0x00000000
        /*0110*/ 	.short	0x0005
        /*0112*/ 	.short	0x0028
        /*0114*/ 	.byte	0x00, 0xf5, 0x21, 0x00


	//----- nvinfo : EIATTR_KPARAM_INFO
	.align		4
.L_31091:
        /*0118*/ 	.byte	0x04, 0x17
        /*011a*/ 	.short	(.L_31093 - .L_31092)
.L_31092:
        /*011c*/ 	.word	0x00000000
        /*0120*/ 	.short	0x0004
        /*0122*/ 	.short	0x0020
        /*0124*/ 	.byte	0x00, 0xf5, 0x21, 0x00


	//----- nvinfo : EIATTR_KPARAM_INFO
	.align		4
.L_31093:
        /*0128*/ 	.byte	0x04, 0x17
        /*012a*/ 	.short	(.L_31095 - .L_31094)
.L_31094:
        /*012c*/ 	.word	0x00000000
        /*0130*/ 	.short	0x0003
        /*0132*/ 	.short	0x0018
        /*0134*/ 	.byte	0x00, 0xf5, 0x21, 0x00


	//----- nvinfo : EIATTR_KPARAM_INFO
	.align		4
.L_31095:
        /*0138*/ 	.byte	0x04, 0x17
        /*013a*/ 	.short	(.L_31097 - .L_31096)
.L_31096:
        /*013c*/ 	.word	0x00000000
        /*0140*/ 	.short	0x0002
        /*0142*/ 	.short	0x0010
        /*0144*/ 	.byte	0x00, 0xf5, 0x21, 0x00


	//----- nvinfo : EIATTR_KPARAM_INFO
	.align		4
.L_31097:
        /*0148*/ 	.byte	0x04, 0x17
        /*014a*/ 	.short	(.L_31099 - .L_31098)
.L_31098:
        /*014c*/ 	.word	0x00000000
        /*0150*/ 	.short	0x0001
        /*0152*/ 	.short	0x0008
        /*0154*/ 	.byte	0x00, 0xf5, 0x21, 0x00


	//----- nvinfo : EIATTR_KPARAM_INFO
	.align		4
.L_31099:
        /*0158*/ 	.byte	0x04, 0x17
        /*015a*/ 	.short	(.L_31101 - .L_31100)
.L_31100:
        /*015c*/ 	.word	0x00000000
        /*0160*/ 	.short	0x0000
        /*0162*/ 	.short	0x0000
        /*0164*/ 	.byte	0x00, 0xf5, 0x21, 0x00


	//----- nvinfo : EIATTR_SPARSE_MMA_MASK
	.align		4
.L_31101:
        /*0168*/ 	.byte	0x03, 0x50
        /*016a*/ 	.short	0x0000


	//----- nvinfo : EIATTR_MAXREG_COUNT
	.align		4
        /*016c*/ 	.byte	0x03, 0x1b
        /*016e*/ 	.short	0x00ff


	//----- nvinfo : EIATTR_NUM_BARRIERS
	.align		4
        /*0170*/ 	.byte	0x02, 0x4c
        /*0172*/ 	.byte	0x01
	.zero		1


	//----- nvinfo : EIATTR_MERCURY_ISA_VERSION
	.align		4
        /*0174*/ 	.byte	0x03, 0x5f
        /*0176*/ 	.short	0x0101


	//----- nvinfo : EIATTR_COOP_GROUP_MASK_REGIDS
	.align		4
        /*0178*/ 	.byte	0x04, 0x29
        /*017a*/ 	.short	(.L_31103 - .L_31102)


	//   ....[0]....
.L_31102:
        /*017c*/ 	.word	0xffffffff


	//   ....[1]....
        /*0180*/ 	.word	0xffffffff


	//   ....[2]....
        /*0184*/ 	.word	0xffffffff


	//   ....[3]....
        /*0188*/ 	.word	0xffffffff


	//   ....[4]....
        /*018c*/ 	.word	0xffffffff


	//   ....[5]....
        /*0190*/ 	.word	0xffffffff


	//   ....[6]....
        /*0194*/ 	.word	0xffffffff


	//   ....[7]....
        /*0198*/ 	.word	0xffffffff


	//   ....[8]....
        /*019c*/ 	.word	0xffffffff


	//   ....[9]....
        /*01a0*/ 	.word	0xffffffff


	//   ....[10]....
        /*01a4*/ 	.word	0xffffffff


	//   ....[11]....
        /*01a8*/ 	.word	0xffffffff


	//   ....[12]....
        /*01ac*/ 	.word	0xffffffff


	//   ....[13]....
        /*01b0*/ 	.word	0xffffffff


	//   ....[14]....
        /*01b4*/ 	.word	0xffffffff


	//   ....[15]....
        /*01b8*/ 	.word	0xffffffff


	//   ....[16]....
        /*01bc*/ 	.word	0xffffffff


	//   ....[17]....
        /*01c0*/ 	.word	0xffffffff


	//   ....[18]....
        /*01c4*/ 	.word	0xffffffff


	//   ....[19]....
        /*01c8*/ 	.word	0xffffffff


	//   ....[20]....
        /*01cc*/ 	.word	0xffffffff


	//   ....[21]....
        /*01d0*/ 	.word	0xffffffff


	//   ....[22]....
        /*01d4*/ 	.word	0xffffffff


	//   ....[23]....
        /*01d8*/ 	.word	0xffffffff


	//   ....[24]....
        /*01dc*/ 	.word	0xffffffff


	//   ....[25]....
        /*01e0*/ 	.word	0xffffffff


	//   ....[26]....
        /*01e4*/ 	.word	0xffffffff


	//   ....[27]....
        /*01e8*/ 	.word	0xffffffff


	//   ....[28]....
        /*01ec*/ 	.word	0xffffffff


	//   ....[29]....
        /*01f0*/ 	.word	0xffffffff


	//   ....[30]....
        /*01f4*/ 	.word	0xffffffff


	//   ....[31]....
        /*01f8*/ 	.word	0xffffffff


	//   ....[32]....
        /*01fc*/ 	.word	0xffffffff


	//   ....[33]....
        /*0200*/ 	.word	0xffffffff


	//   ....[34]....
        /*0204*/ 	.word	0xffffffff


	//   ....[35]....
        /*0208*/ 	.word	0xffffffff


	//   ....[36]....
        /*020c*/ 	.word	0xffffffff


	//   ....[37]....
        /*0210*/ 	.word	0xffffffff


	//   ....[38]....
        /*0214*/ 	.word	0xffffffff


	//   ....[39]....
        /*0218*/ 	.word	0xffffffff


	//   ....[40]....
        /*021c*/ 	.word	0xffffffff


	//   ....[41]....
        /*0220*/ 	.word	0xffffffff


	//   ....[42]....
        /*0224*/ 	.word	0xffffffff


	//   ....[43]....
        /*0228*/ 	.word	0xffffffff


	//   ....[44]....
        /*022c*/ 	.word	0xffffffff


	//   ....[45]....
        /*0230*/ 	.word	0xffffffff


	//   ....[46]....
        /*0234*/ 	.word	0xffffffff


	//   ....[47]....
        /*0238*/ 	.word	0xffffffff


	//   ....[48]....
        /*023c*/ 	.word	0xffffffff


	//   ....[49]....
        /*0240*/ 	.word	0xffffffff


	//   ....[50]....
        /*0244*/ 	.word	0xffffffff


	//   ....[51]....
        /*0248*/ 	.word	0xffffffff


	//   ....[52]....
        /*024c*/ 	.word	0xffffffff


	//   ....[53]....
        /*0250*/ 	.word	0xffffffff


	//   ....[54]....
        /*0254*/ 	.word	0xffffffff


	//   ....[55]....
        /*0258*/ 	.word	0xffffffff


	//   ....[56]....
        /*025c*/ 	.word	0xffffffff


	//   ....[57]....
        /*0260*/ 	.word	0xffffffff


	//   ....[58]....
        /*0264*/ 	.word	0xffffffff


	//   ....[59]....
        /*0268*/ 	.word	0xffffffff


	//   ....[60]....
        /*026c*/ 	.word	0xffffffff


	//   ....[61]....
        /*0270*/ 	.word	0xffffffff


	//   ....[62]....
        /*0274*/ 	.word	0xffffffff


	//   ....[63]....
        /*0278*/ 	.word	0xffffffff


	//   ....[64]....
        /*027c*/ 	.word	0x0500006c


	//   ....[65]....
        /*0280*/ 	.word	0x0500006c


	//   ....[66]....
        /*0284*/ 	.word	0x0500006c


	//   ....[67]....
        /*0288*/ 	.word	0x0500006c


	//   ....[68]....
        /*028c*/ 	.word	0x0500006c


	//----- nvinfo : EIATTR_COOP_GROUP_INSTR_OFFSETS
	.align		4
.L_31103:
        /*0290*/ 	.byte	0x04, 0x28
        /*0292*/ 	.short	(.L_31105 - .L_31104)


	//   ....[0]....
.L_31104:
        /*0294*/ 	.word	0x00001350


	//   ....[1]....
        /*0298*/ 	.word	0x000014e0


	//   ....[2]....
        /*029c*/ 	.word	0x00001500


	//   ....[3]....
        /*02a0*/ 	.word	0x00001520


	//   ....[4]....
        /*02a4*/ 	.word	0x00001540


	//   ....[5]....
        /*02a8*/ 	.word	0x00001690


	//   ....[6]....
        /*02ac*/ 	.word	0x000016b0


	//   ....[7]....
        /*02b0*/ 	.word	0x000016f0


	//   ....[8]....
        /*02b4*/ 	.word	0x00002530


	//   ....[9]....
        /*02b8*/ 	.word	0x00002570


	//   ....[10]....
        /*02bc*/ 	.word	0x00002590


	//   ....[11]....
        /*02c0*/ 	.word	0x000025b0


	//   ....[12]....
        /*02c4*/ 	.word	0x000025d0


	//   ....[13]....
        /*02c8*/ 	.word	0x00002620


	//   ....[14]....
        /*02cc*/ 	.word	0x00002640


	//   ....[15]....
        /*02d0*/ 	.word	0x00002660


	//   ....[16]....
        /*02d4*/ 	.word	0x00004d50


	//   ....[17]....
        /*02d8*/ 	.word	0x00004d90


	//   ....[18]....
        /*02dc*/ 	.word	0x00004dd0


	//   ....[19]....
        /*02e0*/ 	.word	0x00004e10


	//   ....[20]....
        /*02e4*/ 	.word	0x00004e50


	//   ....[21]....
        /*02e8*/ 	.word	0x00004e80


	//   ....[22]....
        /*02ec*/ 	.word	0x00004e90


	//   ....[23]....
        /*02f0*/ 	.word	0x00004ed0


	//   ....[24]....
        /*02f4*/ 	.word	0x00004ef0


	//   ....[25]....
        /*02f8*/ 	.word	0x00004f20


	//   ....[26]....
        /*02fc*/ 	.word	0x00004f40


	//   ....[27]....
        /*0300*/ 	.word	0x00004f60


	//   ....[28]....
        /*0304*/ 	.word	0x00004f80


	//   ....[29]....
        /*0308*/ 	.word	0x00004f90


	//   ....[30]....
        /*030c*/ 	.word	0x00004fb0


	//   ....[31]....
        /*0310*/ 	.word	0x00004fd0


	//   ....[32]....
        /*0314*/ 	.word	0x00004ff0


	//   ....[33]....
        /*0318*/ 	.word	0x00005010


	//   ....[34]....
        /*031c*/ 	.word	0x00005030


	//   ....[35]....
        /*0320*/ 	.word	0x00005050


	//   ....[36]....
        /*0324*/ 	.word	0x00005070


	//   ....[37]....
        /*0328*/ 	.word	0x00005090


	//   ....[38]....
        /*032c*/ 	.word	0x000050b0


	//   ....[39]....
        /*0330*/ 	.word	0x000050d0


	//   ....[40]....
        /*0334*/ 	.word	0x000050f0


	//   ....[41]....
        /*0338*/ 	.word	0x00005110


	//   ....[42]....
        /*033c*/ 	.word	0x00005130


	//   ....[43]....
        /*0340*/ 	.word	0x00005150


	//   ....[44]....
        /*0344*/ 	.word	0x00005180


	//   ....[45]....
        /*0348*/ 	.word	0x000051a0


	//   ....[46]....
        /*034c*/ 	.word	0x000051c0


	//   ....[47]....
        /*0350*/ 	.word	0x000051e0


	//   ....[48]....
        /*0354*/ 	.word	0x00005200


	//   ....[49]....
        /*0358*/ 	.word	0x00005220


	//   ....[50]....
        /*035c*/ 	.word	0x00005230


	//   ....[51]....
        /*0360*/ 	.word	0x00005250


	//   ....[52]....
        /*0364*/ 	.word	0x00005270


	//   ....[53]....
        /*0368*/ 	.word	0x00005290


	//   ....[54]....
        /*036c*/ 	.word	0x000052b0


	//   ....[55]....
        /*0370*/ 	.word	0x000052d0


	//   ....[56]....
        /*0374*/ 	.word	0x000052f0


	//   ....[57]....
        /*0378*/ 	.word	0x00005310


	//   ....[58]....
        /*037c*/ 	.word	0x00005330


	//   ....[59]....
        /*0380*/ 	.word	0x00005350


	//   ....[60]....
        /*0384*/ 	.word	0x00005370


	//   ....[61]....
        /*0388*/ 	.word	0x00005390


	//   ....[62]....
        /*038c*/ 	.word	0x000053b0


	//   ....[63]....
        /*0390*/ 	.word	0x000053d0


	//   ....[64]....
        /*0394*/ 	.word	0x00006100


	//   ....[65]....
        /*0398*/ 	.word	0x000061a0


	//   ....[66]....
        /*039c*/ 	.word	0x00006240


	//   ....[67]....
        /*03a0*/ 	.word	0x000062b0


	//   ....[68]....
        /*03a4*/ 	.word	0x00006320


	//----- nvinfo : EIATTR_VRC_CTA_INIT_COUNT
	.align		4
.L_31105:
        /*03a8*/ 	.byte	0x02, 0x4a
	.zero		1
	.zero		1


	//----- nvinfo : EIATTR_EXIT_INSTR_OFFSETS
	.align		4
        /*03ac*/ 	.byte	0x04, 0x1c
        /*03ae*/ 	.short	(.L_31107 - .L_31106)


	//   ....[0]....
.L_31106:
        /*03b0*/ 	.word	0x00000090


	//   ....[1]....
        /*03b4*/ 	.word	0x00005e50


	//   ....[2]....
        /*03b8*/ 	.word	0x00005e70


	//   ....[3]....
        /*03bc*/ 	.word	0x00006090


	//----- nvinfo : EIATTR_CRS_STACK_SIZE
	.align		4
.L_31107:
        /*03c0*/ 	.byte	0x04, 0x1e
        /*03c2*/ 	.short	(.L_31109 - .L_31108)
.L_31108:
        /*03c4*/ 	.word	0x00000000


	//----- nvinfo : EIATTR_CBANK_PARAM_SIZE
	.align		4
.L_31109:
        /*03c8*/ 	.byte	0x03, 0x19
        /*03ca*/ 	.short	0x008c


	//----- nvinfo : EIATTR_PARAM_CBANK
	.align		4
        /*03cc*/ 	.byte	0x04, 0x0a
        /*03ce*/ 	.short	(.L_31111 - .L_31110)
	.align		4
.L_31110:
        /*03d0*/ 	.word	index@(.nv.constant0._ZN4vllm25paged_attention_v2_kernelIffLi192ELi16ELi128ELNS_18Fp8KVCacheDataTypeE0ELb0ELi512EEEvPfS2_PT_PKS3_PKT0_S9_ifPKiSB_iPKfiiiSD_SD_iiiii)
        /*03d4*/ 	.short	0x0380
        /*03d6*/ 	.short	0x008c


	//----- nvinfo : EIATTR_SW_WAR
	.align		4
.L_31111:
        /*03d8*/ 	.byte	0x04, 0x36
        /*03da*/ 	.short	(.L_31113 - .L_31112)
.L_31112:
        /*03dc*/ 	.word	0x00000008
.L_31113:


//--------------------- .nv.info._ZN4vllm25paged_attention_v2_kernelIffLi128ELi16ELi128ELNS_18Fp8KVCacheDataTypeE0ELb0ELi512EEEvPfS2_PT_PKS3_PKT0_S9_ifPKiSB_iPKfiiiSD_SD_iiiii --------------------------
	.section	.nv.info._ZN4vllm25paged_attention_v2_kernelIffLi128ELi16ELi128ELNS_18Fp8KVCacheDataTypeE0ELb0ELi512EEEvPfS2_PT_PKS3_PKT0_S9_ifPKiSB_iPKfiiiSD_SD_iiiii,"",@"SHT_CUDA_INFO"
	.sectionflags	@""
	.align	4


	//----- nvinfo : EIATTR_CUDA_API_VERSION
	.align		4
        /*0000*/ 	.byte	0x04, 0x37
        /*0002*/ 	.short	(.L_31115 - .L_31114)
.L_31114:
        /*0004*/ 	.word	0x00000082


	//----- nvinfo : EIATTR_KPARAM_INFO
	.align		4
.L_31115:
        /*0008*/ 	.byte	0x04, 0x17
        /*000a*/ 	.short	(.L_31117 - .L_31116)
.L_31116:
        /*000c*/ 	.word	0x00000000
        /*0010*/ 	.short	0x0015
        /*0012*/ 	.short	0x0088
        /*0014*/ 	.byte	0x00, 0xf0, 0x11, 0x00


	//----- nvinfo : EIATTR_KPARAM_INFO
	.align		4
.L_31117:
        /*0018*/ 	.byte	0x04, 0x17
        /*001a*/ 	.short	(.L_31119 - .L_31118)
.L_31118:
        /*001c*/ 	.word	0x00000000
        /*0020*/ 	.short	0x0014
        /*0022*/ 	.short	0x0084
        /*0024*/ 	.byte	0x00, 0xf0, 0x11, 0x00


	//----- nvinfo : EIATTR_KPARAM_INFO
	.align		4
.L_31119:
        /*0028*/ 	.byte	0x04, 0x17
        /*002a*/ 	.short	(.L_31121 - .L_31120)
.L_31120:
        /*002c*/ 	.word	0x00000000
        /*0030*/ 	.short	0x0013
        /*0032*/ 	.short	0x0080
        /*0034*/ 	.byte	0x00, 0xf0, 0x11, 0x00


	//----- nvinfo : EIATTR_KPARAM_INFO
	.align		4
.L_31121:
        /*0038*/ 	.byte	0x04, 0x17
        /*003a*/ 	.short	(.L_31123 - .L_31122)
.L_31122:
        /*003c*/ 	.word	0x00000000
        /*0040*/ 	.short	0x0012
        /*0042*/ 	.short	0x007c
        /*0044*/ 	.byte	0x00, 0xf0, 0x11, 0x00


	//----- nvinfo : EIATTR_KPARAM_INFO
	.align		4
.L_31123:
        /*0048*/ 	.byte	0x04, 0x17
        /*004a*/ 	.short	(.L_31125 - .L_31124)
.L_31124:
        /*004c*/ 	.word	0x00000000
        /*0050*/ 	.short	0x0011
        /*0052*/ 	.short	0x0078
        /*0054*/ 	.byte	0x00, 0xf0, 0x11, 0x00


	//----- nvinfo : EIATTR_KPARAM_INFO
	.align		4
.L_31125:
        /*0058*/ 	.byte	0x04, 0x17
        /*005a*/ 	.short	(.L_31127 - .L_31126)
.L_31126:
        /*005c*/ 	.word	0x00000000
        /*0060*/ 	.short	0x0010
        /*0062*/ 	.short	0x0070
        /*0064*/ 	.byte	0x00, 0xf5, 0x21, 0x00


	//----- nvinfo : EIATTR_KPARAM_INFO
	.align		4
.L_31127:
        /*0068*/ 	.byte	0x04, 0x17
        /*006a*/ 	.short	(.L_31129 - .L_31128)
.L_31128:
        /*006c*/ 	.word	0x00000000
        /*0070*/ 	.short	0x000f
        /*0072*/ 	.short	0x0068
        /*0074*/ 	.byte	0x00, 0xf5, 0x21, 0x00


	//----- nvinfo : EIATTR_KPARAM_INFO
	.align		4
.L_31129:
        /*0078*/ 	.byte	0x04, 0x17
        /*007a*/ 	.short	(.L_31131 - .L_31130)
.L_31130:
        /*007c*/ 	.word	0x00000000
        /*0080*/ 	.short	0x000e
        /*0082*/ 	.short	0x0060
        /*0084*/ 	.byte	0x00, 0xf0, 0x11, 0x00


	//----- nvinfo : EIATTR_KPARAM_INFO
	.align		4
.L_31131:
        /*0088*/ 	.byte	0x04, 0x17
        /*008a*/ 	.short	(.L_31133 - .L_31132)
.L_31132:
        /*008c*/ 	.word	0x00000000
        /*0090*/ 	.short	0x000d
        /*0092*/ 	.short	0x005c
        /*0094*/ 	.byte	0x00, 0xf0, 0x11, 0x00


	//----- nvinfo : EIATTR_KPARAM_INFO
	.align		4
.L_31133:
        /*0098*/ 	.byte	0x04, 0x17
        /*009a*/ 	.short	(.L_31135 - .L_31134)
.L_31134:
        /*009c*/ 	.word	0x00000000
        /*00a0*/ 	.short	0x000c
        /*00a2*/ 	.short	0x0058
        /*00a4*/ 	.byte	0x00, 0xf0, 0x11, 0x00


	//----- nvinfo : EIATTR_KPARAM_INFO
	.align		4
.L_31135:
        /*00a8*/ 	.byte	0x04, 0x17
        /*00aa*/ 	.short	(.L_31137 - .L_31136)
.L_31136:
        /*00ac*/ 	.word	0x00000000
        /*00b0*/ 	.short	0x000b
        /*00b2*/ 	.short	0x0050
        /*00b4*/ 	.byte	0x00, 0xf5, 0x21, 0x00


	//----- nvinfo : EIATTR_KPARAM_INFO
	.align		4
.L_31137:
        /*00b8*/ 	.byte	0x04, 0x17
        /*00ba*/ 	.short	(.L_31139 - .L_31138)
.L_31138:
        /*00bc*/ 	.word	0x00000000
        /*00c0*/ 	.short	0x000a
        /*00c2*/ 	.short	0x0048
        /*00c4*/ 	.byte	0x00, 0xf0, 0x11, 0x00


	//----- nvinfo : EIATTR_KPARAM_INFO
	.align		4
.L_31139:
        /*00c8*/ 	.byte	0x04, 0x17
        /*00ca*/ 	.short	(.L_31141 - .L_31140)
.L_31140:
        /*00cc*/ 	.word	0x00000000
        /*00d0*/ 	.short	0x0009
        /*00d2*/ 	.short	0x0040
        /*00d4*/ 	.byte	0x00, 0xf5, 0x21, 0x00


	//----- nvinfo : EIATTR_KPARAM_INFO
	.align		4
.L_31141:
        /*00d8*/ 	.byte	0x04, 0x17
        /*00da*/ 	.short	(.L_31143 - .L_31142)
.L_31142:
        /*00dc*/ 	.word	0x00000000
        /*00e0*/ 	.short	0x0008
        /*00e2*/ 	.short	0x0038
        /*00e4*/ 	.byte	0x00, 0xf5, 0x21, 0x00


	//----- nvinfo : EIATTR_KPARAM_INFO
	.align		4
.L_31143:
        /*00e8*/ 	.byte	0x04, 0x17
        /*00ea*/ 	.short	(.L_31145 - .L_31144)
.L_31144:
        /*00ec*/ 	.word	0x00000000
        /*00f0*/ 	.short	0x0007
        /*00f2*/ 	.short	0x0034
        /*00f4*/ 	.byte	0x00, 0xf0, 0x11, 0x00


	//----- nvinfo : EIATTR_KPARAM_INFO
	.align		4
.L_31145:
        /*00f8*/ 	.byte	0x04, 0x17
        /*00fa*/ 	.short	(.L_31147 - .L_31146)
.L_31146:
        /*00fc*/ 	.word	0x00000000
        /*0100*/ 	.short	0x0006
        /*0102*/ 	.short	0x0030
        /*0104*/ 	.byte	0x00, 0xf0, 0x11, 0x00


	//----- nvinfo : EIATTR_KPARAM_INFO
	.align		4
.L_31147:
        /*0108*/ 	.byte	0x04, 0x17
        /*010a*/ 	.short	(.L_31149 - .L_31148)
.L_31148:
        /*010c*/ 	.word	0x00000000
        /*0110*/ 	.short	0x0005
        /*0112*/ 	.short	0x0028
        /*0114*/ 	.byte	0x00, 0xf5, 0x21, 0x00


	//----- nvinfo : EIATTR_KPARAM_INFO
	.align		4
.L_31149:
        /*0118*/ 	.byte	0x04, 0x17
        /*011a*/ 	.short	(.L_31151 - .L_31150)
.L_31150:
        /*011c*/ 	.word	0x00000000
        /*0120*/ 	.short	0x0004
        /*0122*/ 	.short	0x0020
        /*0124*/ 	.byte	0x00, 0xf5, 0x21, 0x00


	//----- nvinfo : EIATTR_KPARAM_INFO
	.align		4
.L_31151:
        /*0128*/ 	.byte	0x04, 0x17
        /*012a*/ 	.short	(.L_31153 - .L_31152)
.L_31152:
        /*012c*/ 	.word	0x00000000
        /*0130*/ 	.short	0x0003
        /*0132*/ 	.short	0x0018
        /*0134*/ 	.byte	0x00, 0xf5, 0x21, 0x00


	//----- nvinfo : EIATTR_KPARAM_INFO
	.align		4
.L_31153:
        /*0138*/ 	.byte	0x04, 0x17
        /*013a*/ 	.short	(.L_31155 - .L_31154)
.L_31154:
        /*013c*/ 	.word	0x00000000
        /*0140*/ 	.short	0x0002
        /*0142*/ 	.short	0x0010
        /*0144*/ 	.byte	0x00, 0xf5, 0x21, 0x00


	//----- nvinfo : EIATTR_KPARAM_INFO
	.align		4
.L_31155:
        /*0148*/ 	.byte	0x04, 0x17
        /*014a*/ 	.short	(.L_31157 - .L_31156)
.L_31156:
        /*014c*/ 	.word	0x00000000
        /*0150*/ 	.short	0x0001
        /*0152*/ 	.short	0x0008
        /*0154*/ 	.byte	0x00, 0xf5, 0x21, 0x00


	//----- nvinfo : EIATTR_KPARAM_INFO
	.align		4
.L_31157:
        /*0158*/ 	.byte	0x04, 0x17
        /*015a*/ 	.short	(.L_31159 - .L_31158)
.L_31158:
        /*015c*/ 	.word	0x00000000
        /*0160*/ 	.short	0x0000
        /*0162*/ 	.short	0x0000
        /*0164*/ 	.byte	0x00, 0xf5, 0x21, 0x00


	//----- nvinfo : EIATTR_SPARSE_MMA_MASK
	.align		4
.L_31159:
        /*0168*/ 	.byte	0x03, 0x50
        /*016a*/ 	.short	0x0000


	//----- nvinfo : EIATTR_MAXREG_COUNT
	.align		4
        /*016c*/ 	.byte	0x03, 0x1b
        /*016e*/ 	.short	0x00ff


	//----- nvinfo : EIATTR_NUM_BARRIERS
	.align		4
        /*0170*/ 	.byte	0x02, 0x4c
        /*0172*/ 	.byte	0x01
	.zero		1


	//----- nvinfo : EIATTR_MERCURY_ISA_VERSION
	.align		4
        /*0174*/ 	.byte	0x03, 0x5f
        /*0176*/ 	.short	0x0101


	//----- nvinfo : EIATTR_COOP_GROUP_MASK_REGIDS
	.align		4
        /*0178*/ 	.byte	0x04, 0x29
        /*017a*/ 	.short	(.L_31161 - .L_31160)


	//   ....[0]....
.L_31160:
        /*017c*/ 	.word	0xffffffff


	//   ....[1]....
        /*0180*/ 	.word	0xffffffff


	//   ....[2]....
        /*0184*/ 	.word	0xffffffff


	//   ....[3]....
        /*0188*/ 	.word	0xffffffff


	//   ....[4]....
        /*018c*/ 	.word	0xffffffff


	//   ....[5]....
        /*0190*/ 	.word	0xffffffff


	//   ....[6]....
        /*0194*/ 	.word	0xffffffff


	//   ....[7]....
        /*0198*/ 	.word	0xffffffff


	//   ....[8]....
        /*019c*/ 	.word	0xffffffff


	//   ....[9]....
        /*01a0*/ 	.word	0xffffffff


	//   ....[10]....
        /*01a4*/ 	.word	0xffffffff


	//   ....[11]....
        /*01a8*/ 	.word	0xffffffff


	//   ....[12]....
        /*01ac*/ 	.word	0xffffffff


	//   ....[13]....
        /*01b0*/ 	.word	0xffffffff


	//   ....[14]....
        /*01b4*/ 	.word	0xffffffff


	//   ....[15]....
        /*01b8*/ 	.word	0xffffffff


	//   ....[16]....
        /*01bc*/ 	.word	0xffffffff


	//   ....[17]....
        /*01c0*/ 	.word	0xffffffff


	//   ....[18]....
        /*01c4*/ 	.word	0xffffffff


	//   ....[19]....
        /*01c8*/ 	.word	0xffffffff


	//   ....[20]....
        /*01cc*/ 	.word	0xffffffff


	//   ....[21]....
        /*01d0*/ 	.word	0xffffffff


	//   ....[22]....
        /*01d4*/ 	.word	0xffffffff


	//   ....[23]....
        /*01d8*/ 	.word	0xffffffff


	//   ....[24]....
        /*01dc*/ 	.word	0xffffffff


	//   ....[25]....
        /*01e0*/ 	.word	0xffffffff


	//   ....[26]....
        /*01e4*/ 	.word	0xffffffff


	//   ....[27]....
        /*01e8*/ 	.word	0xffffffff


	//   ....[28]....
        /*01ec*/ 	.word	0xffffffff


	//   ....[29]....
        /*01f0*/ 	.word	0xffffffff


	//   ....[30]....
        /*01f4*/ 	.word	0xffffffff


	//   ....[31]....
        /*01f8*/ 	.word	0xffffffff


	//   ....[32]....
        /*01fc*/ 	.word	0xffffffff


	//   ....[33]....
        /*0200*/ 	.word	0xffffffff


	//   ....[34]....
        /*0204*/ 	.word	0xffffffff


	//   ....[35]....
        /*0208*/ 	.word	0xffffffff


	//   ....[36]....
        /*020c*/ 	.word	0xffffffff


	//   ....[37]....
        /*0210*/ 	.word	0xffffffff


	//   ....[38]....
        /*0214*/ 	.word	0xffffffff


	//   ....[39]....
        /*0218*/ 	.word	0xffffffff


	//   ....[40]....
        /*021c*/ 	.word	0xffffffff


	//   ....[41]....
        /*0220*/ 	.word	0xffffffff


	//   ....[42]....
        /*0224*/ 	.word	0xffffffff


	//   ....[43]....
        /*0228*/ 	.word	0xffffffff


	//   ....[44]....
        /*022c*/ 	.word	0xffffffff


	//   ....[45]....
        /*0230*/ 	.word	0xffffffff


	//   ....[46]....
        /*0234*/ 	.word	0xffffffff


	//   ....[47]....
        /*0238*/ 	.word	0xffffffff


	//   ....[48]....
        /*023c*/ 	.word	0x0500004c


	//   ....[49]....
        /*0240*/ 	.word	0x0500004c


	//   ....[50]....
        /*0244*/ 	.word	0x0500004c


	//   ....[51]....
        /*0248*/ 	.word	0x0500004c


	//   ....[52]....
        /*024c*/ 	.word	0x0500004c


	//----- nvinfo : EIATTR_COOP_GROUP_INSTR_OFFSETS
	.align		4
.L_31161:
        /*0250*/ 	.byte	0x04, 0x28
        /*0252*/ 	.short	(.L_31163 - .L_31162)


	//   ....[0]....
.L_31162:
        /*0254*/ 	.word	0x00001030


	//   ....[1]....
        /*0258*/ 	.word	0x000011b0


	//   ....[2]....
        /*025c*/ 	.word	0x000011d0


	//   ....[3]....
        /*0260*/ 	.word	0x000011f0


	//   ....[4]....
        /*0264*/ 	.word	0x00001210


	//   ....[5]....
        /*0268*/ 	.word	0x00001380


	//   ....[6]....
        /*026c*/ 	.word	0x000013a0


	//   ....[7]....
        /*0270*/ 	.word	0x000013c0


	//   ....[8]....
        /*0274*/ 	.word	0x00002200


	//   ....[9]....
        /*0278*/ 	.word	0x00002240


	//   ....[10]....
        /*027c*/ 	.word	0x00002260


	//   ....[11]....
        /*0280*/ 	.word	0x00002280


	//   ....[12]....
        /*0284*/ 	.word	0x000022a0


	//   ....[13]....
        /*0288*/ 	.word	0x000022f0


	//   ....[14]....
        /*028c*/ 	.word	0x00002310


	//   ....[15]....
        /*0290*/ 	.word	0x00002330


	//   ....[16]....
        /*0294*/ 	.word	0x00004150


	//   ....[17]....
        /*0298*/ 	.word	0x00004190


	//   ....[18]....
        /*029c*/ 	.word	0x000041c0


	//   ....[19]....
        /*02a0*/ 	.word	0x000041e0


	//   ....[20]....
        /*02a4*/ 	.word	0x000041f0


	//   ....[21]....
        /*02a8*/ 	.word	0x00004200


	//   ....[22]....
        /*02ac*/ 	.word	0x00004210


	//   ....[23]....
        /*02b0*/ 	.word	0x00004230


	//   ....[24]....
        /*02b4*/ 	.word	0x00004250


	//   ....[25]....
        /*02b8*/ 	.word	0x00004270


	//   ....[26]....
        /*02bc*/ 	.word	0x00004290


	//   ....[27]....
        /*02c0*/ 	.word	0x000042b0


	//   ....[28]....
        /*02c4*/ 	.word	0x000042d0


	//   ....[29]....
        /*02c8*/ 	.word	0x000042f0


	//   ....[30]....
        /*02cc*/ 	.word	0x00004310


	//   ....[31]....
        /*02d0*/ 	.word	0x00004330


	//   ....[32]....
        /*02d4*/ 	.word	0x00004360


	//   ....[33]....
        /*02d8*/ 	.word	0x00004380


	//   ....[34]....
        /*02dc*/ 	.word	0x000043a0


	//   ....[35]....
        /*02e0*/ 	.word	0x000043c0


	//   ....[36]....
        /*02e4*/ 	.word	0x000043e0


	//   ....[37]....
        /*02e8*/ 	.word	0x00004400


	//   ....[38]....
        /*02ec*/ 	.word	0x00004410


	//   ....[39]....
        /*02f0*/ 	.word	0x00004430


	//   ....[40]....
        /*02f4*/ 	.word	0x00004450


	//   ....[41]....
        /*02f8*/ 	.word	0x00004470


	//   ....[42]....
        /*02fc*/ 	.word	0x00004490


	//   ....[43]....
        /*0300*/ 	.word	0x000044b0


	//   ....[44]....
        /*0304*/ 	.word	0x000044d0


	//   ....[45]....
        /*0308*/ 	.word	0x000044f0


	//   ....[46]....
        /*030c*/ 	.word	0x00004510


	//   ....[47]....
        /*0310*/ 	.word	0x00004530


	//   ....[48]....
        /*0314*/ 	.word	0x00004fe0


	//   ....[49]....
        /*0318*/ 	.word	0x00005080


	//   ....[50]....
        /*031c*/ 	.word	0x00005120


	//   ....[51]....
        /*0320*/ 	.word	0x00005190


	//   ....[52]....
        /*0324*/ 	.word	0x00005200


	//----- nvinfo : EIATTR_VRC_CTA_INIT_COUNT
	.align		4
.L_31163:
        /*0328*/ 	.byte	0x02, 0x4a
	.zero		1
	.zero		1


	//----- nvinfo : EIATTR_EXIT_INSTR_OFFSETS
	.align		4
        /*032c*/ 	.byte	0x04, 0x1c
        /*032e*/ 	.short	(.L_31165 - .L_31164)


	//   ....[0]....
.L_31164:
        /*0330*/ 	.word	0x00000090


	//   ....[1]....
        /*0334*/ 	.word	0x00004db0


	//   ....[2]....
        /*0338*/ 	.word	0x00004dd0


	//   ....[3]....
        /*033c*/ 	.word	0x00004f70


	//----- nvinfo : EIATTR_CRS_STACK_SIZE
	.align		4
.L_31165:
        /*0340*/ 	.byte	0x04, 0x1e
        /*0342*/ 	.short	(.L_31167 - .L_31166)
.L_31166:
        /*0344*/ 	.word	0x00000000


	//----- nvinfo : EIATTR_CBANK_PARAM_SIZE
	.align		4
.L_31167:
        /*0348*/ 	.byte	0x03, 0x19
        /*034a*/ 	.short	0x008c


	//----- nvinfo : EIATTR_PARAM_CBANK
	.align		4
        /*034c*/ 	.byte	0x04, 0x0a
        /*034e*/ 	.short	(.L_31169 - .L_31168)
	.align		4
.L_31168:
        /*0350*/ 	.word	index@(.nv.constant0._ZN4vllm25paged_attention_v2_kernelIffLi128ELi16ELi128ELNS_18Fp8KVCacheDataTypeE0ELb0ELi512EEEvPfS2_PT_PKS3_PKT0_S9_ifPKiSB_iPKfiiiSD_SD_iiiii)
        /*0354*/ 	.short	0x0380
        /*0356*/ 	.short	0x008c


	//----- nvinfo : EIATTR_SW_WAR
	.align		4
.L_31169:
        /*0358*/ 	.byte	0x04, 0x36
        /*035a*/ 	.short	(.L_31171 - .L_31170)
.L_31170:
        /*035c*/ 	.word	0x00000008
.L_31171:


//--------------------- .nv.info._ZN4vllm25paged_attention_v2_kernelIffLi120ELi16ELi128ELNS_18Fp8KVCacheDataTypeE0ELb0ELi512EEEvPfS2_PT_PKS3_PKT0_S9_ifPKiSB_iPKfiiiSD_SD_iiiii --------------------------
	.section	.nv.info._ZN4vllm25paged_attention_v2_kernelIffLi120ELi16ELi128ELNS_18Fp8KVCacheDataTypeE0ELb0ELi512EEEvPfS2_PT_PKS3_PKT0_S9_ifPKiSB_iPKfiiiSD_SD_iiiii,"",@"SHT_CUDA_INFO"
	.sectionflags	@""
	.align	4


	//----- nvinfo : EIATTR_CUDA_API_VERSION
	.align		4
        /*0000*/ 	.byte	0x04, 0x37
        /*0002*/ 	.short	(.L_31173 - .L_31172)
.L_31172:
        /*0004*/ 	.word	0x00000082


	//----- nvinfo : EIATTR_KPARAM_INFO
	.align		4
.L_31173:
        /*0008*/ 	.byte	0x04, 0x17
        /*000a*/ 	.short	(.L_31175 - .L_31174)
.L_31174:
        /*000c*/ 	.word	0x00000000
        /*0010*/ 	.short	0x0015
        /*0012*/ 	.short	0x0088
        /*0014*/ 	.byte	0x00, 0xf0, 0x11, 0x00


	//----- nvinfo : EIATTR_KPARAM_INFO
	.align		4
.L_31175:
        /*0018*/ 	.byte	0x04, 0x17
        /*001a*/ 	.short	(.L_31177 - .L_31176)
.L_31176:
        /*001c*/ 	.word	0x00000000
        /*0020*/ 	.short	0x0014
        /*0022*/ 	.short	0x0084
        /*0024*/ 	.byte	0x00, 0xf0, 0x11, 0x00


	//----- nvinfo : EIATTR_KPARAM_INFO
	.align		4
.L_31177:
        /*0028*/ 	.byte	0x04, 0x17
        /*002a*/ 	.short	(.L_31179 - .L_31178)
.L_31178:
        /*002c*/ 	.word	0x00000000
        /*0030*/ 	.short	0x0013
        /*0032*/ 	.short	0x0080
        /*0034*/ 	.byte	0x00, 0xf0, 0x11, 0x00


	//----- nvinfo : EIATTR_KPARAM_INFO
	.align		4
.L_31179:
        /*0038*/ 	.byte	0x04, 0x17
        /*003a*/ 	.short	(.L_31181 - .L_31180)
.L_31180:
        /*003c*/ 	.word	0x00000000
        /*0040*/ 	.short	0x0012
        /*0042*/ 	.short	0x007c
        /*0044*/ 	.byte	0x00, 0xf0, 0x11, 0x00


	//----- nvinfo : EIATTR_KPARAM_INFO
	.align		4
.L_31181:
        /*0048*/ 	.byte	0x04, 0x17
        /*004a*/ 	.short	(.L_31183 - .L_31182)
.L_31182:
        /*004c*/ 	.word	0x00000000
        /*0050*/ 	.short	0x0011
        /*0052*/ 	.short	0x0078
        /*0054*/ 	.byte	0x00, 0xf0, 0x11, 0x00


	//----- nvinfo : EIATTR_KPARAM_INFO
	.align		4
.L_31183:
        /*0058*/ 	.byte	0x04, 0x17
        /*005a*/ 	.short	(.L_31185 - .L_31184)
.L_31184:
        /*005c*/ 	.word	0x00000000
        /*0060*/ 	.short	0x0010
        /*0062*/ 	.short	0x0070
        /*0064*/ 	.byte	0x00, 0xf5, 0x21, 0x00


	//----- nvinfo : EIATTR_KPARAM_INFO
	.align		4
.L_31185:
        /*0068*/ 	.byte	0x04, 0x17
        /*006a*/ 	.short	(.L_31187 - .L_31186)
.L_31186:
        /*006c*/ 	.word	0x00000000
        /*0070*/ 	.short	0x000f
        /*0072*/ 	.short	0x0068
        /*0074*/ 	.byte	0x00, 0xf5, 0x21, 0x00


	//----- nvinfo : EIATTR_KPARAM_INFO
	.align		4
.L_31187:
        /*0078*/ 	.byte	0x04, 0x17
        /*007a*/ 	.short	(.L_31189 - .L_31188)
.L_31188:
        /*007c*/ 	.word	0x00000000
        /*0080*/ 	.short	0x000e
        /*0082*/ 	.short	0x0060
        /*0084*/ 	.byte	0x00, 0xf0, 0x11, 0x00


	//----- nvinfo : EIATTR_KPARAM_INFO
	.align		4
.L_31189:
        /*0088*/ 	.byte	0x04, 0x17
        /*008a*/ 	.short	(.L_31191 - .L_31190)
.L_31190:
        /*008c*/ 	.word	0x00000000
        /*0090*/ 	.short	0x000d
        /*0092*/ 	.short	0x005c
        /*0094*/ 	.byte	0x00, 0xf0, 0x11, 0x00


	//----- nvinfo : EIATTR_KPARAM_INFO
	.align		4
.L_31191:
        /*0098*/ 	.byte	0x04, 0x17
        /*009a*/ 	.short	(.L_31193 - .L_31192)
.L_31192:
        /*009c*/ 	.word	0x00000000
        /*00a0*/ 	.short	0x000c
        /*00a2*/ 	.short	0x0058
        /*00a4*/ 	.byte	0x00, 0xf0, 0x11, 0x00


	//----- nvinfo : EIATTR_KPARAM_INFO
	.align		4
.L_31193:
        /*00a8*/ 	.byte	0x04, 0x17
        /*00aa*/ 	.short	(.L_31195 - .L_31194)
.L_31194:
        /*00ac*/ 	.word	0x00000000
        /*00b0*/ 	.short	0x000b
        /*00b2*/ 	.short	0x0050
        /*00b4*/ 	.byte	0x00, 0xf5, 0x21, 0x00


	//----- nvinfo : EIATTR_KPARAM_INFO
	.align		4
.L_31195:
        /*00b8*/ 	.byte	0x04, 0x17
        /*00ba*/ 	.short	(.L_31197 - .L_31196)
.L_31196:
        /*00bc*/ 	.word	0x00000000
        /*00c0*/ 	.short	0x000a
        /*00c2*/ 	.short	0x0048
        /*00c4*/ 	.byte	0x00, 0xf0, 0x11, 0x00


	//----- nvinfo : EIATTR_KPARAM_INFO
	.align		4
.L_31197:
        /*00c8*/ 	.byte	0x04, 0x17
        /*00ca*/ 	.short	(.L_31199 - .L_31198)
.L_31198:
        /*00cc*/ 	.word	0x00000000
        /*00d0*/ 	.short	0x0009
        /*00d2*/ 	.short	0x0040
        /*00d4*/ 	.byte	0x00, 0xf5, 0x21, 0x00


	//----- nvinfo : EIATTR_KPARAM_INFO
	.align		4
.L_31199:
        /*00d8*/ 	.byte	0x04, 0x17
        /*00da*/ 	.short	(.L_31201 - .L_31200)
.L_31200:
        /*00dc*/ 	.word	0x00000000
        /*00e0*/ 	.short	0x0008
        /*00e2*/ 	.short	0x0038
        /*00e4*/ 	.byte	0x00, 0xf5, 0x21, 0x00


	//----- nvinfo : EIATTR_KPARAM_INFO
	.align		4
.L_31201:
        /*00e8*/ 	.byte	0x04, 0x17
        /*00ea*/ 	.short	(.L_31203 - .L_31202)
.L_31202:
        /*00ec*/ 	.word	0x00000000
        /*00f0*/ 	.short	0x0007
        /*00f2*/ 	.short	0x0034
        /*00f4*/ 	.byte	0x00, 0xf0, 0x11, 0x00


	//----- nvinfo : EIATTR_KPARAM_INFO
	.align		4
.L_31203:
        /*00f8*/ 	.byte	0x04, 0x17
        /*00fa*/ 	.short	(.L_31205 - .L_31204)
.L_31204:
        /*00fc*/ 	.word	0x00000000
        /*0100*/ 	.short	0x0006
        /*0102*/ 	.short	0x0030
        /*0104*/ 	.byte	0x00, 0xf0, 0x11, 0x00


	//----- nvinfo : EIATTR_KPARAM_INFO
	.align		4
.L_31205:
        /*0108*/ 	.byte	0x04, 0x17
        /*010a*/ 	.short	(.L_31207 - .L_31206)
.L_31206:
        /*010c*/ 	.word	0x00000000
        /*0110*/ 	.short	0x0005
        /*0112*/ 	.short	0x0028
        /*0114*/ 	.byte	0x00, 0xf5, 0x21, 0x00


	//----- nvinfo : EIATTR_KPARAM_INFO
	.align		4
.L_31207:
        /*0118*/ 	.byte	0x04, 0x17
        /*011a*/ 	.short	(.L_31209 - .L_31208)
.L_31208:
        /*011c*/ 	.word	0x00000000
        /*0120*/ 	.short	0x0004
        /*0122*/ 	.short	0x0020
        /*0124*/ 	.byte	0x00, 0xf5, 0x21, 0x00


	//----- nvinfo : EIATTR_KPARAM_INFO
	.align		4
.L_31209:
        /*0128*/ 	.byte	0x04, 0x17
        /*012a*/ 	.short	(.L_31211 - .L_31210)
.L_31210:
        /*012c*/ 	.word	0x00000000
        /*0130*/ 	.short	0x0003
        /*0132*/ 	.short	0x0018
        /*0134*/ 	.byte	0x00, 0xf5, 0x21, 0x00


	//----- nvinfo : EIATTR_KPARAM_INFO
	.align		4
.L_31211:
        /*0138*/ 	.byte	0x04, 0x17
        /*013a*/ 	.short	(.L_31213 - .L_31212)
.L_31212:
        /*013c*/ 	.word	0x00000000
        /*0140*/ 	.short	0x0002
        /*0142*/ 	.short	0x0010
        /*0144*/ 	.byte	0x00, 0xf5, 0x21, 0x00


	//----- nvinfo : EIATTR_KPARAM_INFO
	.align		4
.L_31213:
        /*0148*/ 	.byte	0x04, 0x17
        /*014a*/ 	.short	(.L_31215 - .L_31214)
.L_31214:
        /*014c*/ 	.word	0x00000000
        /*0150*/ 	.short	0x0001
        /*0152*/ 	.short	0x0008
        /*0154*/ 	.byte	0x00, 0xf5, 0x21, 0x00


	//----- nvinfo : EIATTR_KPARAM_INFO
	.align		4
.L_31215:
        /*0158*/ 	.byte	0x04, 0x17
        /*015a*/ 	.short	(.L_31217 - .L_31216)
.L_31216:
        /*015c*/ 	.word	0x00000000
        /*0160*/ 	.short	0x0000
        /*0162*/ 	.short	0x0000
        /*0164*/ 	.byte	0x00, 0xf5, 0x21, 0x00


	//----- nvinfo : EIATTR_SPARSE_MMA_MASK
	.align		4
.L_31217:
        /*0168*/ 	.byte	0x03, 0x50
        /*016a*/ 	.short	0x0000


	//----- nvinfo : EIATTR_MAXREG_COUNT
	.align		4
        /*016c*/ 	.byte	0x03, 0x1b
        /*016e*/ 	.short	0x00ff


	//----- nvinfo : EIATTR_NUM_BARRIERS
	.align		4
        /*0170*/ 	.byte	0x02, 0x4c
        /*0172*/ 	.byte	0x01
	.zero		1


	//----- nvinfo : EIATTR_MERCURY_ISA_VERSION
	.align		4
        /*0174*/ 	.byte	0x03, 0x5f
        /*0176*/ 	.short	0x0101


	//----- nvinfo : EIATTR_COOP_GROUP_MASK_REGIDS
	.align		4
        /*0178*/ 	.byte	0x04, 0x29
        /*017a*/ 	.short	(.L_31219 - .L_31218)


	//   ....[0]....
.L_31218:
        /*017c*/ 	.word	0xffffffff


	//   ....[1]....
        /*0180*/ 	.word	0xffffffff


	//   ....[2]....
        /*0184*/ 	.word	0xffffffff


	//   ....[3]....
        /*0188*/ 	.word	0xffffffff


	//   ....[4]....
        /*018c*/ 	.word	0xffffffff


	//   ....[5]....
        /*0190*/ 	.word	0xffffffff


	//   ....[6]....
        /*0194*/ 	.word	0xffffffff


	//   ....[7]....
        /*0198*/ 	.word	0xffffffff


	//   ....[8]....
        /*019c*/ 	.word	0xffffffff


	//   ....[9]....
        /*01a0*/ 	.word	0xffffffff


	//   ....[10]....
        /*01a4*/ 	.word	0xffffffff


	//   ....[11]....
        /*01a8*/ 	.word	0xffffffff


	//   ....[12]....
        /*01ac*/ 	.word	0xffffffff


	//   ....[13]....
        /*01b0*/ 	.word	0xffffffff


	//   ....[14]....
        /*01b4*/ 	.word	0xffffffff


	//   ....[15]....
        /*01b8*/ 	.word	0xffffffff


	//   ....[16]....
        /*01bc*/ 	.word	0xffffffff


	//   ....[17]....
        /*01c0*/ 	.word	0xffffffff


	//   ....[18]....
        /*01c4*/ 	.word	0xffffffff


	//   ....[19]....
        /*01c8*/ 	.word	0xffffffff


	//   ....[20]....
        /*01cc*/ 	.word	0xffffffff


	//   ....[21]....
        /*01d0*/ 	.word	0xffffffff


	//   ....[22]....
        /*01d4*/ 	.word	0xffffffff


	//   ....[23]....
        /*01d8*/ 	.word	0xffffffff


	//   ....[24]....
        /*01dc*/ 	.word	0xffffffff


	//   ....[25]....
        /*01e0*/ 	.word	0xffffffff


	//   ....[26]....
        /*01e4*/ 	.word	0xffffffff


	//   ....[27]....
        /*01e8*/ 	.word	0xffffffff


	//   ....[28]....
        /*01ec*/ 	.word	0xffffffff


	//   ....[29]....
        /*01f0*/ 	.word	0xffffffff


	//   ....[30]....
        /*01f4*/ 	.word	0xffffffff


	//   ....[31]....
        /*01f8*/ 	.word	0xffffffff


	//   ....[32]....
        /*01fc*/ 	.word	0xffffffff


	//   ....[33]....
        /*0200*/ 	.word	0xffffffff


	//   ....[34]....
        /*0204*/ 	.word	0xffffffff


	//   ....[35]....
        /*0208*/ 	.word	0xffffffff


	//   ....[36]....
        /*020c*/ 	.word	0xffffffff


	//   ....[37]....
        /*0210*/ 	.word	0xffffffff


	//   ....[38]....
        /*0214*/ 	.word	0xffffffff


	//   ....[39]....
        /*0218*/ 	.word	0xffffffff


	//   ....[40]....
        /*021c*/ 	.word	0xffffffff


	//   ....[41]....
        /*0220*/ 	.word	0xffffffff


	//   ....[42]....
        /*0224*/ 	.word	0xffffffff


	//   ....[43]....
        /*0228*/ 	.word	0xffffffff


	//   ....[44]....
        /*022c*/ 	.word	0xffffffff


	//   ....[45]....
        /*0230*/ 	.word	0xffffffff


	//   ....[46]....
        /*0234*/ 	.word	0x05000048


	//   ....[47]....
        /*0238*/ 	.word	0x05000048


	//   ....[48]....
        /*023c*/ 	.word	0x05000048


	//   ....[49]....
        /*0240*/ 	.word	0x05000048


	//   ....[50]....
        /*0244*/ 	.word	0x05000048


	//----- nvinfo : EIATTR_COOP_GROUP_INSTR_OFFSETS
	.align		4
.L_31219:
        /*0248*/ 	.byte	0x04, 0x28
        /*024a*/ 	.short	(.L_31221 - .L_31220)


	//   ....[0]....
.L_31220:
        /*024c*/ 	.word	0x00000fc0


	//   ....[1]....
        /*0250*/ 	.word	0x00001150


	//   ....[2]....
        /*0254*/ 	.word	0x00001170


	//   ....[3]....
        /*0258*/ 	.word	0x00001190


	//   ....[4]....
        /*025c*/ 	.word	0x000011b0


	//   ....[5]....
        /*0260*/ 	.word	0x00001320


	//   ....[6]....
        /*0264*/ 	.word	0x00001340


	//   ....[7]....
        /*0268*/ 	.word	0x00001360


	//   ....[8]....
        /*026c*/ 	.word	0x000021a0


	//   ....[9]....
        /*0270*/ 	.word	0x000021e0


	//   ....[10]....
        /*0274*/ 	.word	0x00002200


	//   ....[11]....
        /*0278*/ 	.word	0x00002220


	//   ....[12]....
        /*027c*/ 	.word	0x00002240


	//   ....[13]....
        /*0280*/ 	.word	0x00002290


	//   ....[14]....
        /*0284*/ 	.word	0x000022b0


	//   ....[15]....
        /*0288*/ 	.word	0x000022d0


	//   ....[16]....
        /*028c*/ 	.word	0x00004050


	//   ....[17]....
        /*0290*/ 	.word	0x000040a0


	//   ....[18]....
        /*0294*/ 	.word	0x000040e0


	//   ....[19]....
        /*0298*/ 	.word	0x00004110


	//   ....[20]....
        /*029c*/ 	.word	0x00004140


	//   ....[21]....
        /*02a0*/ 	.word	0x00004160


	//   ....[22]....
        /*02a4*/ 	.word	0x00004180


	//   ....[23]....
        /*02a8*/ 	.word	0x000041a0


	//   ....[24]....
        /*02ac*/ 	.word	0x000041d0


	//   ....[25]....
        /*02b0*/ 	.word	0x00004200


	//   ....[26]....
        /*02b4*/ 	.word	0x00004220


	//   ....[27]....
        /*02b8*/ 	.word	0x00004250


	//   ....[28]....
        /*02bc*/ 	.word	0x00004270


	//   ....[29]....
        /*02c0*/ 	.word	0x00004290


	//   ....[30]....
        /*02c4*/ 	.word	0x000042b0


	//   ....[31]....
        /*02c8*/ 	.word	0x000042e0


	//   ....[32]....
        /*02cc*/ 	.word	0x00004300


	//   ....[33]....
        /*02d0*/ 	.word	0x00004320


	//   ....[34]....
        /*02d4*/ 	.word	0x00004340


	//   ....[35]....
        /*02d8*/ 	.word	0x00004360


	//   ....[36]....
        /*02dc*/ 	.word	0x00004380


	//   ....[37]....
        /*02e0*/ 	.word	0x00004390


	//   ....[38]....
        /*02e4*/ 	.word	0x000043b0


	//   ....[39]....
        /*02e8*/ 	.word	0x000043d0


	//   ....[40]....
        /*02ec*/ 	.word	0x000043f0


	//   ....[41]....
        /*02f0*/ 	.word	0x00004410


	//   ....[42]....
        /*02f4*/ 	.word	0x00004430


	//   ....[43]....
        /*02f8*/ 	.word	0x00004450


	//   ....[44]....
        /*02fc*/ 	.word	0x00004470


	//   ....[45]....
        /*0300*/ 	.word	0x00004490


	//   ....[46]....
        /*0304*/ 	.word	0x00004dd0


	//   ....[47]....
        /*0308*/ 	.word	0x00004e70


	//   ....[48]....
        /*030c*/ 	.word	0x00004f10


	//   ....[49]....
        /*0310*/ 	.word	0x00004f80


	//   ....[50]....
        /*0314*/ 	.word	0x00004ff0


	//----- nvinfo : EIATTR_VRC_CTA_INIT_COUNT
	.align		4
.L_31221:
        /*0318*/ 	.byte	0x02, 0x4a
	.zero		1
	.zero		1


	//----- nvinfo : EIATTR_EXIT_INSTR_OFFSETS
	.align		4
        /*031c*/ 	.byte	0x04, 0x1c
        /*031e*/ 	.short	(.L_31223 - .L_31222)


	//   ....[0]....
.L_31222:
        /*0320*/ 	.word	0x00000090


	//   ....[1]....
        /*0324*/ 	.word	0x00004bb0


	//   ....[2]....
        /*0328*/ 	.word	0x00004bd0


	//   ....[3]....
        /*032c*/ 	.word	0x00004d60


	//----- nvinfo : EIATTR_CRS_STACK_SIZE
	.align		4
.L_31223:
        /*0330*/ 	.byte	0x04, 0x1e
        /*0332*/ 	.short	(.L_31225 - .L_31224)
.L_31224:
        /*0334*/ 	.word	0x00000000


	//----- nvinfo : EIATTR_CBANK_PARAM_SIZE
	.align		4
.L_31225:
        /*0338*/ 	.byte	0x03, 0x19
        /*033a*/ 	.short	0x008c


	//----- nvinfo : EIATTR_PARAM_CBANK
	.align		4
        /*033c*/ 	.byte	0x04, 0x0a
        /*033e*/ 	.short	(.L_31227 - .L_31226)
	.align		4
.L_31226:
        /*0340*/ 	.word	index@(.nv.constant0._ZN4vllm25paged_attention_v2_kernelIffLi120ELi16ELi128ELNS_18Fp8KVCacheDataTypeE0ELb0ELi512EEEvPfS2_PT_PKS3_PKT0_S9_ifPKiSB_iPKfiiiSD_SD_iiiii)
        /*0344*/ 	.short	0x0380
        /*0346*/ 	.short	0x008c


	//----- nvinfo : EIATTR_SW_WAR
	.align		4
.L_31227:
        /*0348*/ 	.byte	0x04, 0x36
        /*034a*/ 	.short	(.L_31229 - .L_31228)
.L_31228:
        /*034c*/ 	.word	0x00000008
.L_31229:


//--------------------- .nv.info._ZN4vllm25paged_attention_v2_kernelIffLi112ELi16ELi128ELNS_18Fp8KVCacheDataTypeE0ELb0ELi512EEEvPfS2_PT_PKS3_PKT0_S9_ifPKiSB_iPKfiiiSD_SD_iiiii --------------------------
	.section	.nv.info._ZN4vllm25paged_attention_v2_kernelIffLi112ELi16ELi128ELNS_18Fp8KVCacheDataTypeE0ELb0ELi512EEEvPfS2_PT_PKS3_PKT0_S9_ifPKiSB_iPKfiiiSD_SD_iiiii,"",@"SHT_CUDA_INFO"
	.sectionflags	@""
	.align	4


	//----- nvinfo : EIATTR_CUDA_API_VERSION
	.align		4
        /*0000*/ 	.byte	0x04, 0x37
        /*0002*/ 	.short	(.L_31231 - .L_31230)
.L_31230:
        /*0004*/ 	.word	0x00000082


	//----- nvinfo : EIATTR_KPARAM_INFO
	.align		4
.L_31231:
        /*0008*/ 	.byte	0x04, 0x17
        /*000a*/ 	.short	(.L_31233 - .L_31232)
.L_31232:
        /*000c*/ 	.word	0x00000000
        /*0010*/ 	.short	0x0015
        /*0012*/ 	.short	0x0088
        /*0014*/ 	.byte	0x00, 0xf0, 0x11, 0x00


	//----- nvinfo : EIATTR_KPARAM_INFO
	.align		4
.L_31233:
        /*0018*/ 	.byte	0x04, 0x17
        /*001a*/ 	.short	(.L_31235 - .L_31234)
.L_31234:
        /*001c*/ 	.word	0x00000000
        /*0020*/ 	.short	0x0014
        /*0022*/ 	.short	0x0084
        /*0024*/ 	.byte	0x00, 0xf0, 0x11, 0x00


	//----- nvinfo : EIATTR_KPARAM_INFO
	.align		4
.L_31235:
        /*0028*/ 	.byte	0x04, 0x17
        /*002a*/ 	.short	(.L_31237 - .L_31236)
.L_31236:
        /*002c*/ 	.word	0x00000000
        /*0030*/ 	.short	0x0013
        /*0032*/ 	.short	0x0080
        /*0034*/ 	.byte	0x00, 0xf0, 0x11, 0x00


	//----- nvinfo : EIATTR_KPARAM_INFO
	.align		4
.L_31237:
        /*0038*/ 	.byte	0x04, 0x17
        /*003a*/ 	.short	(.L_31239 - .L_31238)
.L_31238:
        /*003c*/ 	.word	0x00000000
        /*0040*/ 	.short	0x0012
        /*0042*/ 	.short	0x007c
        /*0044*/ 	.byte	0x00, 0xf0, 0x11, 0x00


	//----- nvinfo : EIATTR_KPARAM_INFO
	.align		4
.L_31239:
        /*0048*/ 	.byte	0x04, 0x17
        /*004a*/ 	.short	(.L_31241 - .L_31240)
.L_31240:
        /*004c*/ 	.word	0x00000000
        /*0050*/ 	.short	0x0011
        /*0052*/ 	.short	0x0078
        /*0054*/ 	.byte	0x00, 0xf0, 0x11, 0x00


	//----- nvinfo : EIATTR_KPARAM_INFO
	.align		4
.L_31241:
        /*0058*/ 	.byte	0x04, 0x17
        /*005a*/ 	.short	(.L_31243 - .L_31242)
.L_31242:
        /*005c*/ 	.word	0x00000000
        /*0060*/ 	.short	0x0010
        /*0062*/ 	.short	0x0070
        /*0064*/ 	.byte	0x00, 0xf5, 0x21, 0x00


	//----- nvinfo : EIATTR_KPARAM_INFO
	.align		4
.L_31243:
        /*0068*/ 	.byte	0x04, 0x17
        /*006a*/ 	.short	(.L_31245 - .L_31244)
.L_31244:
        /*006c*/ 	.word	0x00000000
        /*0070*/ 	.short	0x000f
        /*0072*/ 	.short	0x0068
        /*0074*/ 	.byte	0x00, 0xf5, 0x21, 0x00


	//----- nvinfo : EIATTR_KPARAM_INFO
	.align		4
.L_31245:
        /*0078*/ 	.byte	0x04, 0x17
        /*007a*/ 	.short	(.L_31247 - .L_31246)
.L_31246:
        /*007c*/ 	.word	0x00000000
        /*0080*/ 	.short	0x000e
        /*0082*/ 	.short	0x0060
        /*0084*/ 	.byte	0x00, 0xf0, 0x11, 0x00


	//----- nvinfo : EIATTR_KPARAM_INFO
	.align		4
.L_31247:
        /*0088*/ 	.byte	0x04, 0x17
        /*008a*/ 	.short	(.L_31249 - .L_31248)
.L_31248:
        /*008c*/ 	.word	0x00000000
        /*0090*/ 	.short	0x000d
        /*0092*/ 	.short	0x005c
        /*0094*/ 	.byte	0x00, 0xf0, 0x11, 0x00


	//----- nvinfo : EIATTR_KPARAM_INFO
	.align		4
.L_31249:
        /*0098*/ 	.byte	0x04, 0x17
        /*009a*/ 	.short	(.L_31251 - .L_31250)
.L_31250:
        /*009c*/ 	.word	0x00000000
        /*00a0*/ 	.short	0x000c
        /*00a2*/ 	.short	0x0058
        /*00a4*/ 	.byte	0x00, 0xf0, 0x11, 0x00


	//----- nvinfo : EIATTR_KPARAM_INFO
	.align		4
.L_31251:
        /*00a8*/ 	.byte	0x04, 0x17
        /*00aa*/ 	.short	(.L_31253 - .L_31252)
.L_31252:
        /*00ac*/ 	.word	0x00000000
        /*00b0*/ 	.short	0x000b
        /*00b2*/ 	.short	0x0050
        /*00b4*/ 	.byte	0x00, 0xf5, 0x21, 0x00


	//----- nvinfo : EIATTR_KPARAM_INFO
	.align		4
.L_31253:
        /*00b8*/ 	.byte	0x04, 0x17
        /*00ba*/ 	.short	(.L_31255 - .L_31254)
.L_31254:
        /*00bc*/ 	.word	0x00000000
        /*00c0*/ 	.short	0x000a
        /*00c2*/ 	.short	0x0048
        /*00c4*/ 	.byte	0x00, 0xf0, 0x11, 0x00


	//----- nvinfo : EIATTR_KPARAM_INFO
	.align		4
.L_31255:
        /*00c8*/ 	.byte	0x04, 0x17
        /*00ca*/ 	.short	(.L_31257 - .L_31256)
.L_31256:
        /*00cc*/ 	.word	0x00000000
        /*00d0*/ 	.short	0x0009
        /*00d2*/ 	.short	0x0040
        /*00d4*/ 	.byte	0x00, 0xf5, 0x21, 0x00


	//----- nvinfo : EIATTR_KPARAM_INFO
	.align		4
.L_31257:
        /*00d8*/ 	.byte	0x04, 0x17
        /*00da*/ 	.short	(.L_31259 - .L_31258)
.L_31258:
        /*00dc*/ 	.word	0x00000000
        /*00e0*/ 	.short	0x0008
        /*00e2*/ 	.short	0x0038
        /*00e4*/ 	.byte	0x00, 0xf5, 0x21, 0x00


	//----- nvinfo : EIATTR_KPARAM_INFO
	.align		4
.L_31259:
        /*00e8*/ 	.byte	0x04, 0x17
        /*00ea*/ 	.short	(.L_31261 - .L_31260)
.L_31260:
        /*00ec*/ 	.word	0x00000000
        /*00f0*/ 	.short	0x0007
        /*00f2*/ 	.short	0x0034
        /*00f4*/ 	.byte	0x00, 0xf0, 0x11, 0x00


	//----- nvinfo : EIATTR_KPARAM_INFO
	.align		4
.L_31261:
        /*00f8*/ 	.byte	0x04, 0x17
        /*00fa*/ 	.short	(.L_31263 - .L_31262)
.L_31262:
        /*00fc*/ 	.word	0x00000000
        /*0100*/ 	.short	0x0006
        /*0102*/ 	.short	0x0030
        /*0104*/ 	.byte	0x00, 0xf0, 0x11, 0x00


	//----- nvinfo : EIATTR_KPARAM_INFO
	.align		4
.L_31263:
        /*0108*/ 	.byte	0x04, 0x17
        /*010a*/ 	.short	(.L_31265 - .L_31264)
.L_31264:
        /*010c*/ 	.word	0x00000000
        /*0110*/ 	.short	0x0005
        /*0112*/ 	.short	0x0028
        /*0114*/ 	.byte	0x00, 0xf5, 0x21, 0x00


	//----- nvinfo : EIATTR_KPARAM_INFO
	.align		4
.L_31265:
        /*0118*/ 	.byte	0x04, 0x17
        /*011a*/ 	.short	(.L_31267 - .L_31266)
.L_31266:
        /*011c*/ 	.word	0x00000000
        /*0120*/ 	.short	0x0004
        /*0122*/ 	.short	0x0020
        /*0124*/ 	.byte	0x00, 0xf5, 0x21, 0x00


	//----- nvinfo : EIATTR_KPARAM_INFO
	.align		4
.L_31267:
        /*0128*/ 	.byte	0x04, 0x17
        /*012a*/ 	.short	(.L_31269 - .L_31268)
.L_31268:
        /*012c*/ 	.word	0x00000000
        /*0130*/ 	.short	0x0003
        /*0132*/ 	.short	0x0018
        /*0134*/ 	.byte	0x00, 0xf5, 0x21, 0x00


	//----- nvinfo : EIATTR_KPARAM_INFO
	.align		4
.L_31269:
        /*0138*/ 	.byte	0x04, 0x17
        /*013a*/ 	.short	(.L_31271 - .L_31270)
.L_31270:
        /*013c*/ 	.word	0x00000000
        /*0140*/ 	.short	0x0002
        /*0142*/ 	.short	0x0010
        /*0144*/ 	.byte	0x00, 0xf5, 0x21, 0x00


	//----- nvinfo : EIATTR_KPARAM_INFO
	.align		4
.L_31271:
        /*0148*/ 	.byte	0x04, 0x17
        /*014a*/ 	.short	(.L_31273 - .L_31272)
.L_31272:
        /*014c*/ 	.word	0x00000000
        /*0150*/ 	.short	0x0001
        /*0152*/ 	.short	0x0008
        /*0154*/ 	.byte	0x00, 0xf5, 0x21, 0x00


	//----- nvinfo : EIATTR_KPARAM_INFO
	.align		4
.L_31273:
        /*0158*/ 	.byte	0x04, 0x17
        /*015a*/ 	.short	(.L_31275 - .L_31274)
.L_31274:
        /*015c*/ 	.word	0x00000000
        /*0160*/ 	.short	0x0000
        /*0162*/ 	.short	0x0000
        /*0164*/ 	.byte	0x00, 0xf5, 0x21, 0x00


	//----- nvinfo : EIATTR_SPARSE_MMA_MASK
	.align		4
.L_31275:
        /*0168*/ 	.byte	0x03, 0x50
        /*016a*/ 	.short	0x0000


	//----- nvinfo : EIATTR_MAXREG_COUNT
	.align		4
        /*016c*/ 	.byte	0x03, 0x1b
        /*016e*/ 	.short	0x00ff


	//----- nvinfo : EIATTR_NUM_BARRIERS
	.align		4
        /*0170*/ 	.byte	0x02, 0x4c
        /*0172*/ 	.byte	0x01
	.zero		1


	//----- nvinfo : EIATTR_MERCURY_ISA_VERSION
	.align		4
        /*0174*/ 	.byte	0x03, 0x5f
        /*0176*/ 	.short	0x0101


	//----- nvinfo : EIATTR_COOP_GROUP_MASK_REGIDS
	.align		4
        /*0178*/ 	.byte	0x04, 0x29
        /*017a*/ 	.short	(.L_31277 - .L_31276)


	//   ....[0]....
.L_31276:
        /*017c*/ 	.word	0xffffffff


	//   ....[1]....
        /*0180*/ 	.word	0xffffffff


	//   ....[2]....
        /*0184*/ 	.word	0xffffffff


	//   ....[3]....
        /*0188*/ 	.word	0xffffffff


	//   ....[4]....
        /*018c*/ 	.word	0xffffffff


	//   ....[5]....
        /*0190*/ 	.word	0xffffffff


	//   ....[6]....
        /*0194*/ 	.word	0xffffffff


	//   ....[7]....
        /*0198*/ 	.word	0xffffffff


	//   ....[8]....
        /*019c*/ 	.word	0xffffffff


	//   ....[9]....
        /*01a0*/ 	.word	0xffffffff


	//   ....[10]....
        /*01a4*/ 	.word	0xffffffff


	//   ....[11]....
        /*01a8*/ 	.word	0xffffffff


	//   ....[12]....
        /*01ac*/ 	.word	0xffffffff


	//   ....[13]....
        /*01b0*/ 	.word	0xffffffff


	//   ....[14]....
        /*01b4*/ 	.word	0xffffffff


	//   ....[15]....
        /*01b8*/ 	.word	0xffffffff


	//   ....[16]....
        /*01bc*/ 	.word	0xffffffff


	//   ....[17]....
        /*01c0*/ 	.word	0xffffffff


	//   ....[18]....
        /*01c4*/ 	.word	0xffffffff


	//   ....[19]....
        /*01c8*/ 	.word	0xffffffff


	//   ....[20]....
        /*01cc*/ 	.word	0xffffffff


	//   ....[21]....
        /*01d0*/ 	.word	0xffffffff


	//   ....[22]....
        /*01d4*/ 	.word	0xffffffff


	//   ....[23]....
        /*01d8*/ 	.word	0xffffffff


	//   ....[24]....
        /*01dc*/ 	.word	0xffffffff


	//   ....[25]....
        /*01e0*/ 	.word	0xffffffff


	//   ....[26]....
        /*01e4*/ 	.word	0xffffffff


	//   ....[27]....
        /*01e8*/ 	.word	0xffffffff


	//   ....[28]....
        /*01ec*/ 	.word	0xffffffff


	//   ....[29]....
        /*01f0*/ 	.word	0xffffffff


	//   ....[30]....
        /*01f4*/ 	.word	0xffffffff


	//   ....[31]....
        /*01f8*/ 	.word	0xffffffff


	//   ....[32]....
        /*01fc*/ 	.word	0xffffffff


	//   ....[33]....
        /*0200*/ 	.word	0xffffffff


	//   ....[34]....
        /*0204*/ 	.word	0xffffffff


	//   ....[35]....
        /*0208*/ 	.word	0xffffffff


	//   ....[36]....
        /*020c*/ 	.word	0xffffffff


	//   ....[37]....
        /*0210*/ 	.word	0xffffffff


	//   ....[38]....
        /*0214*/ 	.word	0xffffffff


	//   ....[39]....
        /*0218*/ 	.word	0xffffffff


	//   ....[40]....
        /*021c*/ 	.word	0xffffffff


	//   ....[41]....
        /*0220*/ 	.word	0xffffffff


	//   ....[42]....
        /*0224*/ 	.word	0xffffffff


	//   ....[43]....
        /*0228*/ 	.word	0xffffffff


	//   ....[44]....
        /*022c*/ 	.word	0x05000044


	//   ....[45]....
        /*0230*/ 	.word	0x05000044


	//   ....[46]....
        /*0234*/ 	.word	0x05000044


	//   ....[47]....
        /*0238*/ 	.word	0x05000044


	//   ....[48]....
        /*023c*/ 	.word	0x05000044


	//----- nvinfo : EIATTR_COOP_GROUP_INSTR_OFFSETS
	.align		4
.L_31277:
        /*0240*/ 	.byte	0x04, 0x28
        /*0242*/ 	.short	(.L_31279 - .L_31278)


	//   ....[0]....
.L_31278:
        /*0244*/ 	.word	0x00000f20


	//   ....[1]....
        /*0248*/ 	.word	0x000010c0


	//   ....[2]....
        /*024c*/ 	.word	0x000010e0


	//   ....[3]....
        /*0250*/ 	.word	0x00001100


	//   ....[4]....
        /*0254*/ 	.word	0x00001120


	//   ....[5]....
        /*0258*/ 	.word	0x00001270


	//   ....[6]....
        /*025c*/ 	.word	0x00001290


	//   ....[7]....
        /*0260*/ 	.word	0x000012c0


	//   ....[8]....
        /*0264*/ 	.word	0x00002100


	//   ....[9]....
        /*0268*/ 	.word	0x00002140


	//   ....[10]....
        /*026c*/ 	.word	0x00002160


	//   ....[11]....
        /*0270*/ 	.word	0x00002180


	//   ....[12]....
        /*0274*/ 	.word	0x000021a0


	//   ....[13]....
        /*0278*/ 	.word	0x000021f0


	//   ....[14]....
        /*027c*/ 	.word	0x00002210


	//   ....[15]....
        /*0280*/ 	.word	0x00002230


	//   ....[16]....
        /*0284*/ 	.word	0x00003ec0


	//   ....[17]....
        /*0288*/ 	.word	0x00003f00


	//   ....[18]....
        /*028c*/ 	.word	0x00003f40


	//   ....[19]....
        /*0290*/ 	.word	0x00003f80


	//   ....[20]....
        /*0294*/ 	.word	0x00003fc0


	//   ....[21]....
        /*0298*/ 	.word	0x00003ff0


	//   ....[22]....
        /*029c*/ 	.word	0x00004010


	//   ....[23]....
        /*02a0*/ 	.word	0x00004040


	//   ....[24]....
        /*02a4*/ 	.word	0x00004060


	//   ....[25]....
        /*02a8*/ 	.word	0x00004080


	//   ....[26]....
        /*02ac*/ 	.word	0x000040a0


	//   ....[27]....
        /*02b0*/ 	.word	0x000040c0


	//   ....[28]....
        /*02b4*/ 	.word	0x000040e0


	//   ....[29]....
        /*02b8*/ 	.word	0x00004100


	//   ....[30]....
        /*02bc*/ 	.word	0x00004130


	//   ....[31]....
        /*02c0*/ 	.word	0x00004150


	//   ....[32]....
        /*02c4*/ 	.word	0x00004170


	//   ....[33]....
        /*02c8*/ 	.word	0x00004190


	//   ....[34]....
        /*02cc*/ 	.word	0x000041b0


	//   ....[35]....
        /*02d0*/ 	.word	0x000041d0


	//   ....[36]....
        /*02d4*/ 	.word	0x000041e0


	//   ....[37]....
        /*02d8*/ 	.word	0x00004210


	//   ....[38]....
        /*02dc*/ 	.word	0x00004230


	//   ....[39]....
        /*02e0*/ 	.word	0x00004250


	//   ....[40]....
        /*02e4*/ 	.word	0x00004270


	//   ....[41]....
        /*02e8*/ 	.word	0x00004290


	//   ....[42]....
        /*02ec*/ 	.word	0x000042b0


	//   ....[43]....
        /*02f0*/ 	.word	0x000042d0


	//   ....[44]....
        /*02f4*/ 	.word	0x00004ba0


	//   ....[45]....
        /*02f8*/ 	.word	0x00004c40


	//   ....[46]....
        /*02fc*/ 	.word	0x00004ce0


	//   ....[47]....
        /*0300*/ 	.word	0x00004d50


	//   ....[48]....
        /*0304*/ 	.word	0x00004dc0


	//----- nvinfo : EIATTR_VRC_CTA_INIT_COUNT
	.align		4
.L_31279:
        /*0308*/ 	.byte	0x02, 0x4a
	.zero		1
	.zero		1


	//----- nvinfo : EIATTR_EXIT_INSTR_OFFSETS
	.align		4
        /*030c*/ 	.byte	0x04, 0x1c
        /*030e*/ 	.short	(.L_31281 - .L_31280)


	//   ....[0]....
.L_31280:
        /*0310*/ 	.word	0x00000090


	//   ....[1]....
        /*0314*/ 	.word	0x00004990


	//   ....[2]....
        /*0318*/ 	.word	0x000049b0


	//   ....[3]....
        /*031c*/ 	.word	0x00004b30


	//----- nvinfo : EIATTR_CRS_STACK_SIZE
	.align		4
.L_31281:
        /*0320*/ 	.byte	0x04, 0x1e
        /*0322*/ 	.short	(.L_31283 - .L_31282)
.L_31282:
        /*0324*/ 	.word	0x00000000


	//----- nvinfo : EIATTR_CBANK_PARAM_SIZE
	.align		4
.L_31283:
        /*0328*/ 	.byte	0x03, 0x19
        /*032a*/ 	.short	0x008c


	//----- nvinfo : EIATTR_PARAM_CBANK
	.align		4
        /*032c*/ 	.byte	0x04, 0x0a
        /*032e*/ 	.short	(.L_31285 - .L_31284)
	.align		4
.L_31284:
        /*0330*/ 	.word	index@(.nv.constant0._ZN4vllm25paged_attention_v2_kernelIffLi112ELi16ELi128ELNS_18Fp8KVCacheDataTypeE0ELb0ELi512EEEvPfS2_PT_PKS3_PKT0_S9_ifPKiSB_iPKfiiiSD_SD_iiiii)
        /*0334*/ 	.short	0x0380
        /*0336*/ 	.short	0x008c


	//----- nvinfo : EIATTR_SW_WAR
	.align		4
.L_31285:
        /*0338*/ 	.byte	0x04, 0x36
        /*033a*/ 	.short	(.L_31287 - .L_31286)
.L_31286:
        /*033c*/ 	.word	0x00000008
.L_31287:


//--------------------- .nv.info._ZN4vllm25paged_attention_v2_kernelIffLi96ELi16ELi128ELNS_18Fp8KVCacheDataTypeE0ELb0ELi512EEEvPfS2_PT_PKS3_PKT0_S9_ifPKiSB_iPKfiiiSD_SD_iiiii --------------------------
	.section	.nv.info._ZN4vllm25paged_attention_v2_kernelIffLi96ELi16ELi128ELNS_18Fp8KVCacheDataTypeE0ELb0ELi512EEEvPfS2_PT_PKS3_PKT0_S9_ifPKiSB_iPKfiiiSD_SD_iiiii,"",@"SHT_CUDA_INFO"
	.sectionflags	@""
	.align	4


	//----- nvinfo : EIATTR_CUDA_API_VERSION
	.align		4
        /*0000*/ 	.byte	0x04, 0x37
        /*0002*/ 	.short	(.L_31289 - .L_31288)
.L_31288:
        /*0004*/ 	.word	0x00000082


	//----- nvinfo : EIATTR_KPARAM_INFO
	.align		4
.L_31289:
        /*0008*/ 	.byte	0x04, 0x17
        /*000a*/ 	.short	(.L_31291 - .L_31290)
.L_31290:
        /*000c*/ 	.word	0x00000000
        /*0010*/ 	.short	0x0015
        /*0012*/ 	.short	0x0088
        /*0014*/ 	.byte	0x00, 0xf0, 0x11, 0x00


	//----- nvinfo : EIATTR_KPARAM_INFO
	.align		4
.L_31291:
        /*0018*/ 	.byte	0x04, 0x17
        /*001a*/ 	.short	(.L_31293 - .L_31292)
.L_31292:
        /*001c*/ 	.word	0x00000000
        /*0020*/ 	.short	0x0014
        /*0022*/ 	.short	0x0084
        /*0024*/ 	.byte	0x00, 0xf0, 0x11, 0x00


	//----- nvinfo : EIATTR_KPARAM_INFO
	.align		4
.L_31293:
        /*0028*/ 	.byte	0x04, 0x17
        /*002a*/ 	.short	(.L_31295 - .L_31294)
.L_31294:
        /*002c*/ 	.word	0x00000000
        /*0030*/ 	.short	0x0013
        /*0032*/ 	.short	0x0080
        /*0034*/ 	.byte	0x00, 0xf0, 0x11, 0x00


	//----- nvinfo : EIATTR_KPARAM_INFO
	.align		4
.L_31295:
        /*0038*/ 	.byte	0x04, 0x17
        /*003a*/ 	.short	(.L_31297 - .L_31296)
.L_31296:
        /*003c*/ 	.word	0x00000000
        /*0040*/ 	.short	0x0012
        /*0042*/ 	.short	0x007c
        /*0044*/ 	.byte	0x00, 0xf0, 0x11, 0x00


	//----- nvinfo : EIATTR_KPARAM_INFO
	.align		4
.L_31297:
        /*0048*/ 	.byte	0x04, 0x17
        /*004a*/ 	.short	(.L_31299 - .L_31298)
.L_31298:
        /*004c*/ 	.word	0x00000000
        /*0050*/ 	.short	0x0011
        /*0052*/ 	.short	0x0078
        /*0054*/ 	.byte	0x00, 0xf0, 0x11, 0x00


	//----- nvinfo : EIATTR_KPARAM_INFO
	.align		4
.L_31299:
        /*0058*/ 	.byte	0x04, 0x17
        /*005a*/ 	.short	(.L_31301 - .L_31300)
.L_31300:
        /*005c*/ 	.word	0x00000000
        /*0060*/ 	.short	0x0010
        /*0062*/ 	.short	0x0070
        /*0064*/ 	.byte	0x00, 0xf5, 0x21, 0x00


	//----- nvinfo : EIATTR_KPARAM_INFO
	.align		4
.L_31301:
        /*0068*/ 	.byte	0x04, 0x17
        /*006a*/ 	.short	(.L_31303 - .L_31302)
.L_31302:
        /*006c*/ 	.word	0x00000000
        /*0070*/ 	.short	0x000f
        /*0072*/ 	.short	0x0068
        /*0074*/ 	.byte	0x00, 0xf5, 0x21, 0x00


	//----- nvinfo : EIATTR_KPARAM_INFO
	.align		4
.L_31303:
        /*0078*/ 	.byte	0x04, 0x17
        /*007a*/ 	.short	(.L_31305 - .L_31304)
.L_31304:
        /*007c*/ 	.word	0x00000000
        /*0080*/ 	.short	0x000e
        /*0082*/ 	.short	0x0060
        /*0084*/ 	.byte	0x00, 0xf0, 0x11, 0x00


	//----- nvinfo : EIATTR_KPARAM_INFO
	.align		4
.L_31305:
        /*0088*/ 	.byte	0x04, 0x17
        /*008a*/ 	.short	(.L_31307 - .L_31306)
.L_31306:
        /*008c*/ 	.word	0x00000000
        /*0090*/ 	.short	0x000d
        /*0092*/ 	.short	0x005c
        /*0094*/ 	.byte	0x00, 0xf0, 0x11, 0x00


	//----- nvinfo : EIATTR_KPARAM_INFO
	.align		4
.L_31307:
        /*0098*/ 	.byte	0x04, 0x17
        /*009a*/ 	.short	(.L_31309 - .L_31308)
.L_31308:
        /*009c*/ 	.word	0x00000000
        /*00a0*/ 	.short	0x000c
        /*00a2*/ 	.short	0x0058
        /*00a4*/ 	.byte	0x00, 0xf0, 0x11, 0x00


	//----- nvinfo : EIATTR_KPARAM_INFO
	.align		4
.L_31309:
        /*00a8*/ 	.byte	0x04, 0x17
        /*00aa*/ 	.short	(.L_31311 - .L_31310)
.L_31310:
        /*00ac*/ 	.word	0x00000000
        /*00b0*/ 	.short	0x000b
        /*00b2*/ 	.short	0x0050
        /*00b4*/ 	.byte	0x00, 0xf5, 0x21, 0x00


	//----- nvinfo : EIATTR_KPARAM_INFO
	.align		4
.L_31311:
        /*00b8*/ 	.byte	0x04, 0x17
        /*00ba*/ 	.short	(.L_31313 - .L_31312)
.L_31312:
        /*00bc*/ 	.word	0x00000000
        /*00c0*/ 	.short	0x000a
        /*00c2*/ 	.short	0x0048
        /*00c4*/ 	.byte	0x00, 0xf0, 0x11, 0x00


	//----- nvinfo : EIATTR_KPARAM_INFO
	.align		4
.L_31313:
        /*00c8*/ 	.byte	0x04, 0x17
        /*00ca*/ 	.short	(.L_31315 - .L_31314)
.L_31314:
        /*00cc*/ 	.word	0x00000000
        /*00d0*/ 	.short	0x0009
        /*00d2*/ 	.short	0x0040
        /*00d4*/ 	.byte	0x00, 0xf5, 0x21, 0x00


	//----- nvinfo : EIATTR_KPARAM_INFO
	.align		4
.L_31315:
        /*00d8*/ 	.byte	0x04, 0x17
        /*00da*/ 	.short	(.L_31317 - .L_31316)
.L_31316:
        /*00dc*/ 	.word	0x00000000
        /*00e0*/ 	.short	0x0008
        /*00e2*/ 	.short	0x0038
        /*00e4*/ 	.byte	0x00, 0xf5, 0x21, 0x00


	//----- nvinfo : EIATTR_KPARAM_INFO
	.align		4
.L_31317:
        /*00e8*/ 	.byte	0x04, 0x17
        /*00ea*/ 	.short	(.L_31319 - .L_31318)
.L_31318:
        /*00ec*/ 	.word	0x00000000
        /*00f0*/ 	.short	0x0007
        /*00f2*/ 	.short	0x0034
        /*00f4*/ 	.byte	0x00, 0xf0, 0x11, 0x00


	//----- nvinfo : EIATTR_KPARAM_INFO
	.align		4
.L_31319:
        /*00f8*/ 	.byte	0x04, 0x17
        /*00fa*/ 	.short	(.L_31321 - .L_31320)
.L_31320:
        /*00fc*/ 	.word	0x00000000
        /*0100*/ 	.short	0x0006
        /*0102*/ 	.short	0x0030
        /*0104*/ 	.byte	0x00, 0xf0, 0x11, 0x00


	//----- nvinfo : EIATTR_KPARAM_INFO
	.align		4
.L_31321:
        /*0108*/ 	.byte	0x04, 0x17
        /*010a*/ 	.short	(.L_31323 - .L_31322)
.L_31322:
        /*010c*/ 	.word	0x00000000
        /*0110*/ 	.short	0x0005
        /*0112*/ 	.short	0x0028
        /*0114*/ 	.byte	0x00, 0xf5, 0x21, 0x00


	//----- nvinfo : EIATTR_KPARAM_INFO
	.align		4
.L_31323:
        /*0118*/ 	.byte	0x04, 0x17
        /*011a*/ 	.short	(.L_31325 - .L_31324)
.L_31324:
        /*011c*/ 	.word	0x00000000
        /*0120*/ 	.short	0x0004
        /*0122*/ 	.short	0x0020
        /*0124*/ 	.byte	0x00, 0xf5, 0x21, 0x00


	//----- nvinfo : EIATTR_KPARAM_INFO
	.align		4
.L_31325:
        /*0128*/ 	.byte	0x04, 0x17
        /*012a*/ 	.short	(.L_31327 - .L_31326)
.L_31326:
        /*012c*/ 	.word	0x00000000
        /*0130*/ 	.short	0x0003
        /*0132*/ 	.short	0x0018
        /*0134*/ 	.byte	0x00, 0xf5, 0x21, 0x00


	//----- nvinfo : EIATTR_KPARAM_INFO
	.align		4
.L_31327:
        /*0138*/ 	.byte	0x04, 0x17
        /*013a*/ 	.short	(.L_31329 - .L_31328)
.L_31328:
        /*013c*/ 	.word	0x00000000
        /*0140*/ 	.short	0x0002
        /*0142*/ 	.short	0x0010
        /*0144*/ 	.byte	0x00, 0xf5, 0x21, 0x00


	//----- nvinfo : EIATTR_KPARAM_INFO
	.align		4
.L_31329:
        /*0148*/ 	.byte	0x04, 0x17
        /*014a*/ 	.short	(.L_31331 - .L_31330)
.L_31330:
        /*014c*/ 	.word	0x00000000
        /*0150*/ 	.short	0x0001
        /*0152*/ 	.short	0x0008
        /*0154*/ 	.byte	0x00, 0xf5, 0x21, 0x00


	//----- nvinfo : EIATTR_KPARAM_INFO
	.align		4
.L_31331:
        /*0158*/ 	.byte	0x04, 0x17
        /*015a*/ 	.short	(.L_31333 - .L_31332)
.L_31332:
        /*015c*/ 	.word	0x00000000
        /*0160*/ 	.short	0x0000
        /*0162*/ 	.short	0x0000
        /*0164*/ 	.byte	0x00, 0xf5, 0x21, 0x00


	//----- nvinfo : EIATTR_SPARSE_MMA_MASK
	.align		4
.L_31333:
        /*0168*/ 	.byte	0x03, 0x50
        /*016a*/ 	.short	0x0000


	//----- nvinfo : EIATTR_MAXREG_COUNT
	.align		4
        /*016c*/ 	.byte	0x03, 0x1b
        /*016e*/ 	.short	0x00ff


	//----- nvinfo : EIATTR_NUM_BARRIERS
	.align		4
        /*0170*/ 	.byte	0x02, 0x4c
        /*0172*/ 	.byte	0x01
	.zero		1


	//----- nvinfo : EIATTR_MERCURY_ISA_VERSION
	.align		4
        /*0174*/ 	.byte	0x03, 0x5f
        /*0176*/ 	.short	0x0101


	//----- nvinfo : EIATTR_COOP_GROUP_MASK_REGIDS
	.align		4
        /*0178*/ 	.byte	0x04, 0x29
        /*017a*/ 	.short	(.L_31335 - .L_31334)


	//   ....[0]....
.L_31334:
        /*017c*/ 	.word	0xffffffff


	//   ....[1]....
        /*0180*/ 	.word	0xffffffff


	//   ....[2]....
        /*0184*/ 	.word	0xffffffff


	//   ....[3]....
        /*0188*/ 	.word	0xffffffff


	//   ....[4]....
        /*018c*/ 	.word	0xffffffff


	//   ....[5]....
        /*0190*/ 	.word	0xffffffff


	//   ....[6]....
        /*0194*/ 	.word	0xffffffff


	//   ....[7]....
        /*0198*/ 	.word	0xffffffff


	//   ....[8]....
        /*019c*/ 	.word	0xffffffff


	//   ....[9]....
        /*01a0*/ 	.word	0xffffffff


	//   ....[10]....
        /*01a4*/ 	.word	0xffffffff


	//   ....[11]....
        /*01a8*/ 	.word	0xffffffff


	//   ....[12]....
        /*01ac*/ 	.word	0xffffffff


	//   ....[13]....
        /*01b0*/ 	.word	0xffffffff


	//   ....[14]....
        /*01b4*/ 	.word	0xffffffff


	//   ....[15]....
        /*01b8*/ 	.word	0xffffffff


	//   ....[16]....
        /*01bc*/ 	.word	0xffffffff


	//   ....[17]....
        /*01c0*/ 	.word	0xffffffff


	//   ....[18]....
        /*01c4*/ 	.word	0xffffffff


	//   ....[19]....
        /*01c8*/ 	.word	0xffffffff


	//   ....[20]....
        /*01cc*/ 	.word	0xffffffff


	//   ....[21]....
        /*01d0*/ 	.word	0xffffffff


	//   ....[22]....
        /*01d4*/ 	.word	0xffffffff


	//   ....[23]....
        /*01d8*/ 	.word	0xffffffff


	//   ....[24]....
        /*01dc*/ 	.word	0xffffffff


	//   ....[25]....
        /*01e0*/ 	.word	0xffffffff


	//   ....[26]....
        /*01e4*/ 	.word	0xffffffff


	//   ....[27]....
        /*01e8*/ 	.word	0xffffffff


	//   ....[28]....
        /*01ec*/ 	.word	0xffffffff


	//   ....[29]....
        /*01f0*/ 	.word	0xffffffff


	//   ....[30]....
        /*01f4*/ 	.word	0xffffffff


	//   ....[31]....
        /*01f8*/ 	.word	0xffffffff


	//   ....[32]....
        /*01fc*/ 	.word	0xffffffff


	//   ....[33]....
        /*0200*/ 	.word	0xffffffff


	//   ....[34]....
        /*0204*/ 	.word	0xffffffff


	//   ....[35]....
        /*0208*/ 	.word	0xffffffff


	//   ....[36]....
        /*020c*/ 	.word	0xffffffff


	//   ....[37]....
        /*0210*/ 	.word	0xffffffff


	//   ....[38]....
        /*0214*/ 	.word	0xffffffff


	//   ....[39]....
        /*0218*/ 	.word	0xffffffff


	//   ....[40]....
        /*021c*/ 	.word	0x0500003c


	//   ....[41]....
        /*0220*/ 	.word	0x0500003c


	//   ....[42]....
        /*0224*/ 	.word	0x0500003c


	//   ....[43]....
        /*0228*/ 	.word	0x0500003c


	//   ....[44]....
        /*022c*/ 	.word	0x0500003c


	//----- nvinfo : EIATTR_COOP_GROUP_INSTR_OFFSETS
	.align		4
.L_31335:
        /*0230*/ 	.byte	0x04, 0x28
        /*0232*/ 	.short	(.L_31337 - .L_31336)


	//   ....[0]....
.L_31336:
        /*0234*/ 	.word	0x00000e10


	//   ....[1]....
        /*0238*/ 	.word	0x00001000


	//   ....[2]....
        /*023c*/ 	.word	0x00001020


	//   ....[3]....
        /*0240*/ 	.word	0x00001040


	//   ....[4]....
        /*0244*/ 	.word	0x00001060


	//   ....[5]....
        /*0248*/ 	.word	0x00001180


	//   ....[6]....
        /*024c*/ 	.word	0x000011b0


	//   ....[7]....
        /*0250*/ 	.word	0x000011d0


	//   ....[8]....
        /*0254*/ 	.word	0x00002010


	//   ....[9]....
        /*0258*/ 	.word	0x00002050


	//   ....[10]....
        /*025c*/ 	.word	0x00002070


	//   ....[11]....
        /*0260*/ 	.word	0x00002090


	//   ....[12]....
        /*0264*/ 	.word	0x000020b0


	//   ....[13]....
        /*0268*/ 	.word	0x00002100


	//   ....[14]....
        /*026c*/ 	.word	0x00002120


	//   ....[15]....
        /*0270*/ 	.word	0x00002140


	//   ....[16]....
        /*0274*/ 	.word	0x00003af0


	//   ....[17]....
        /*0278*/ 	.word	0x00003b30


	//   ....[18]....
        /*027c*/ 	.word	0x00003b70


	//   ....[19]....
        /*0280*/ 	.word	0x00003bb0


	//   ....[20]....
        /*0284*/ 	.word	0x00003bf0


	//   ....[21]....
        /*0288*/ 	.word	0x00003c20


	//   ....[22]....
        /*028c*/ 	.word	0x00003c40


	//   ....[23]....
        /*0290*/ 	.word	0x00003c70


	//   ....[24]....
        /*0294*/ 	.word	0x00003c90


	//   ....[25]....
        /*0298*/ 	.word	0x00003cc0


	//   ....[26]....
        /*029c*/ 	.word	0x00003ce0


	//   ....[27]....
        /*02a0*/ 	.word	0x00003d00


	//   ....[28]....
        /*02a4*/ 	.word	0x00003d30


	//   ....[29]....
        /*02a8*/ 	.word	0x00003d50


	//   ....[30]....
        /*02ac*/ 	.word	0x00003d70


	//   ....[31]....
        /*02b0*/ 	.word	0x00003d90


	//   ....[32]....
        /*02b4*/ 	.word	0x00003db0


	//   ....[33]....
        /*02b8*/ 	.word	0x00003dd0


	//   ....[34]....
        /*02bc*/ 	.word	0x00003de0


	//   ....[35]....
        /*02c0*/ 	.word	0x00003e00


	//   ....[36]....
        /*02c4*/ 	.word	0x00003e20


	//   ....[37]....
        /*02c8*/ 	.word	0x00003e40


	//   ....[38]....
        /*02cc*/ 	.word	0x00003e60


	//   ....[39]....
        /*02d0*/ 	.word	0x00003e80


	//   ....[40]....
        /*02d4*/ 	.word	0x00004670


	//   ....[41]....
        /*02d8*/ 	.word	0x00004720


	//   ....[42]....
        /*02dc*/ 	.word	0x000047c0


	//   ....[43]....
        /*02e0*/ 	.word	0x00004830


	//   ....[44]....
        /*02e4*/ 	.word	0x000048a0


	//----- nvinfo : EIATTR_VRC_CTA_INIT_COUNT
	.align		4
.L_31337:
        /*02e8*/ 	.byte	0x02, 0x4a
	.zero		1
	.zero		1


	//----- nvinfo : EIATTR_EXIT_INSTR_OFFSETS
	.align		4
        /*02ec*/ 	.byte	0x04, 0x1c
        /*02ee*/ 	.short	(.L_31339 - .L_31338)


	//   ....[0]....
.L_31338:
        /*02f0*/ 	.word	0x00000090


	//   ....[1]....
        /*02f4*/ 	.word	0x00004480


	//   ....[2]....
        /*02f8*/ 	.word	0x000044b0


	//   ....[3]....
        /*02fc*/ 	.word	0x00004600


	//----- nvinfo : EIATTR_CRS_STACK_SIZE
	.align		4
.L_31339:
        /*0300*/ 	.byte	0x04, 0x1e
        /*0302*/ 	.short	(.L_31341 - .L_31340)
.L_31340:
        /*0304*/ 	.word	0x00000000


	//----- nvinfo : EIATTR_CBANK_PARAM_SIZE
	.align		4
.L_31341:
        /*0308*/ 	.byte	0x03, 0x19
        /*030a*/ 	.short	0x008c


	//----- nvinfo : EIATTR_PARAM_CBANK
	.align		4
        /*030c*/ 	.byte	0x04, 0x0a
        /*030e*/ 	.short	(.L_31343 - .L_31342)
	.align		4
.L_31342:
        /*0310*/ 	.word	index@(.nv.constant0._ZN4vllm25paged_attention_v2_kernelIffLi96ELi16ELi128ELNS_18Fp8KVCacheDataTypeE0ELb0ELi512EEEvPfS2_PT_PKS3_PKT0_S9_ifPKiSB_iPKfiiiSD_SD_iiiii)
        /*0314*/ 	.short	0x0380
        /*0316*/ 	.short	0x008c


	//----- nvinfo : EIATTR_SW_WAR
	.align		4
.L_31343:
        /*0318*/ 	.byte	0x04, 0x36
        /*031a*/ 	.short	(.L_31345 - .L_31344)
.L_31344:
        /*031c*/ 	.word	0x00000008
.L_31345:


//--------------------- .nv.info._ZN4vllm25paged_attention_v2_kernelIffLi80ELi16ELi128ELNS_18Fp8KVCacheDataTypeE0ELb0ELi512EEEvPfS2_PT_PKS3_PKT0_S9_ifPKiSB_iPKfiiiSD_SD_iiiii --------------------------
	.section	.nv.info._ZN4vllm25paged_attention_v2_kernelIffLi80ELi16ELi128ELNS_18Fp8KVCacheDataTypeE0ELb0ELi512EEEvPfS2_PT_PKS3_PKT0_S9_ifPKiSB_iPKfiiiSD_SD_iiiii,"",@"SHT_CUDA_INFO"
	.sectionflags	@""
	.align	4


	//----- nvinfo : EIATTR_CUDA_API_VERSION
	.align		4
        /*0000*/ 	.byte	0x04, 0x37
        /*0002*/ 	.short	(.L_31347 - .L_31346)
.L_31346:
        /*0004*/ 	.word	0x00000082


	//----- nvinfo : EIATTR_KPARAM_INFO
	.align		4
.L_31347:
        /*0008*/ 	.byte	0x04, 0x17
        /*000a*/ 	.short	(.L_31349 - .L_31348)
.L_31348:
        /*000c*/ 	.word	0x00000000
        /*0010*/ 	.short	0x0015
        /*0012*/ 	.short	0x0088
        /*0014*/ 	.byte	0x00, 0xf0, 0x11, 0x00


	//----- nvinfo : EIATTR_KPARAM_INFO
	.align		4
.L_31349:
        /*0018*/ 	.byte	0x04, 0x17
        /*001a*/ 	.short	(.L_31351 - .L_31350)
.L_31350:
        /*001c*/ 	.word	0x00000000
        /*0020*/ 	.short	0x0014
        /*0022*/ 	.short	0x0084
        /*0024*/ 	.byte	0x00, 0xf0, 0x11, 0x00


	//----- nvinfo : EIATTR_KPARAM_INFO
	.align		4
.L_31351:
        /*0028*/ 	.byte	0x04, 0x17
        /*002a*/ 	.short	(.L_31353 - .L_31352)
.L_31352:
        /*002c*/ 	.word	0x00000000
        /*0030*/ 	.short	0x0013
        /*0032*/ 	.short	0x0080
        /*0034*/ 	.byte	0x00, 0xf0, 0x11, 0x00


	//----- nvinfo : EIATTR_KPARAM_INFO
	.align		4
.L_31353:
        /*0038*/ 	.byte	0x04, 0x17
        /*003a*/ 	.short	(.L_31355 - .L_31354)
.L_31354:
        /*003c*/ 	.word	0x00000000
        /*0040*/ 	.short	0x0012
        /*0042*/ 	.short	0x007c
        /*0044*/ 	.byte	0x00, 0xf0, 0x11, 0x00


	//----- nvinfo : EIATTR_KPARAM_INFO
	.align		4
.L_31355:
        /*0048*/ 	.byte	0x04, 0x17
        /*004a*/ 	.short	(.L_31357 - .L_31356)
.L_31356:
        /*004c*/ 	.word	0x00000000
        /*0050*/ 	.short	0x0011
        /*0052*/ 	.short	0x0078
        /*0054*/ 	.byte	0x00, 0xf0, 0x11, 0x00


	//----- nvinfo : EIATTR_KPARAM_INFO
	.align		4
.L_31357:
        /*0058*/ 	.byte	0x04, 0x17
        /*005a*/ 	.short	(.L_31359 - .L_31358)
.L_31358:
        /*005c*/ 	.word	0x00000000
        /*0060*/ 	.short	0x0010
        /*0062*/ 	.short	0x0070
        /*0064*/ 	.byte	0x00, 0xf5, 0x21, 0x00


	//----- nvinfo : EIATTR_KPARAM_INFO
	.align		4
.L_31359:
        /*0068*/ 	.byte	0x04, 0x17
        /*006a*/ 	.short	(.L_31361 - .L_31360)
.L_31360:
        /*006c*/ 	.word	0x00000000
        /*0070*/ 	.short	0x000f
        /*0072*/ 	.short	0x0068
        /*0074*/ 	.byte	0x00, 0xf5, 0x21, 0x00


	//----- nvinfo : EIATTR_KPARAM_INFO
	.align		4
.L_31361:
        /*0078*/ 	.byte	0x04, 0x17
        /*007a*/ 	.short	(.L_31363 - .L_31362)
.L_31362:
        /*007c*/ 	.word	0x00000000
        /*0080*/ 	.short	0x000e
        /*0082*/ 	.short	0x0060
        /*0084*/ 	.byte	0x00, 0xf0, 0x11, 0x00


	//----- nvinfo : EIATTR_KPARAM_INFO
	.align		4
.L_31363:
        /*0088*/ 	.byte	0x04, 0x17
        /*008a*/ 	.short	(.L_31365 - .L_31364)
.L_31364:
        /*008c*/ 	.word	0x00000000
        /*0090*/ 	.short	0x000d
        /*0092*/ 	.short	0x005c
        /*0094*/ 	.byte	0x00, 0xf0, 0x11, 0x00


	//----- nvinfo : EIATTR_KPARAM_INFO
	.align		4
.L_31365:
        /*0098*/ 	.byte	0x04, 0x17
        /*009a*/ 	.short	(.L_31367 - .L_31366)
.L_31366:
        /*009c*/ 	.word	0x00000000
        /*00a0*/ 	.short	0x000c
        /*00a2*/ 	.short	0x0058
        /*00a4*/ 	.byte	0x00, 0xf0, 0x11, 0x00


	//----- nvinfo : EIATTR_KPARAM_INFO
	.align		4
.L_31367:
        /*00a8*/ 	.byte	0x04, 0x17
        /*00aa*/ 	.short	(.L_31369 - .L_31368)
.L_31368:
        /*00ac*/ 	.word	0x00000000
        /*00b0*/ 	.short	0x000b
        /*00b2*/ 	.short	0x0050
        /*00b4*/ 	.byte	0x00, 0xf5, 0x21, 0x00


	//----- nvinfo : EIATTR_KPARAM_INFO
	.align		4
.L_31369:
        /*00b8*/ 	.byte	0x04, 0x17
        /*00ba*/ 	.short	(.L_31371 - .L_31370)
.L_31370:
        /*00bc*/ 	.word	0x00000000
        /*00c0*/ 	.short	0x000a
        /*00c2*/ 	.short	0x0048
        /*00c4*/ 	.byte	0x00, 0xf0, 0x11, 0x00


	//----- nvinfo : EIATTR_KPARAM_INFO
	.align		4
.L_31371:
        /*00c8*/ 	.byte	0x04, 0x17
        /*00ca*/ 	.short	(.L_31373 - .L_31372)
.L_31372:
        /*00cc*/ 	.word	0x00000000
        /*00d0*/ 	.short	0x0009
        /*00d2*/ 	.short	0x0040
        /*00d4*/ 	.byte	0x00, 0xf5, 0x21, 0x00


	//----- nvinfo : EIATTR_KPARAM_INFO
	.align		4
.L_31373:
        /*00d8*/ 	.byte	0x04, 0x17
        /*00da*/ 	.short	(.L_31375 - .L_31374)
.L_31374:
        /*00dc*/ 	.word	0x00000000
        /*00e0*/ 	.short	0x0008
        /*00e2*/ 	.short	0x0038
        /*00e4*/ 	.byte	0x00, 0xf5, 0x21, 0x00


	//----- nvinfo : EIATTR_KPARAM_INFO
	.align		4
.L_31375:
        /*00e8*/ 	.byte	0x04, 0x17
        /*00ea*/ 	.short	(.L_31377 - .L_31376)
.L_31376:
        /*00ec*/ 	.word	0x00000000
        /*00f0*/ 	.short	0x0007
        /*00f2*/ 	.short	0x0034
        /*00f4*/ 	.byte	0x00, 0xf0, 0x11, 0x00


	//----- nvinfo : EIATTR_KPARAM_INFO
	.align		4
.L_31377:
        /*00f8*/ 	.byte	0x04, 0x17
        /*00fa*/ 	.short	(.L_31379 - .L_31378)
.L_31378:
        /*00fc*/ 	.word	0x00000000
        /*0100*/ 	.short	0x0006
        /*0102*/ 	.short	0x0030
        /*0104*/ 	.byte	0x00, 0xf0, 0x11, 0x00


	//----- nvinfo : EIATTR_KPARAM_INFO
	.align		4
.L_31379:
        /*0108*/ 	.byte	0x04, 0x17
        /*010a*/ 	.short	(.L_31381 - .L_31380)
.L_31380:
        /*010c*/ 	.word	0x00000000
        /*0110*/ 	.short	0x0005
        /*0112*/ 	.short	0x0028
        /*0114*/ 	.byte	0x00, 0xf5, 0x21, 0x00


	//----- nvinfo : EIATTR_KPARAM_INFO
	.align		4
.L_31381:
        /*0118*/ 	.byte	0x04, 0x17
        /*011a*/ 	.short	(.L_31383 - .L_31382)
.L_31382:
        /*011c*/ 	.word	0x00000000
        /*0120*/ 	.short	0x0004
        /*0122*/ 	.short	0x0020
        /*0124*/ 	.byte	0x00, 0xf5, 0x21, 0x00


	//----- nvinfo : EIATTR_KPARAM_INFO
	.align		4
.L_31383:
        /*0128*/ 	.byte	0x04, 0x17
        /*012a*/ 	.short	(.L_31385 - .L_31384)
.L_31384:
        /*012c*/ 	.word	0x00000000
        /*0130*/ 	.short	0x0003
        /*0132*/ 	.short	0x0018
        /*0134*/ 	.byte	0x00, 0xf5, 0x21, 0x00


	//----- nvinfo : EIATTR_KPARAM_INFO
	.align		4
.L_31385:
        /*0138*/ 	.byte	0x04, 0x17
        /*013a*/ 	.short	(.L_31387 - .L_31386)
.L_31386:
        /*013c*/ 	.word	0x00000000
        /*0140*/ 	.short	0x0002
        /*0142*/ 	.short	0x0010
        /*0144*/ 	.byte	0x00, 0xf5, 0x21, 0x00


	//----- nvinfo : EIATTR_KPARAM_INFO
	.align		4
.L_31387:
        /*0148*/ 	.byte	0x04, 0x17
        /*014a*/ 	.short	(.L_31389 - .L_31388)
.L_31388:
        /*014c*/ 	.word	0x00000000
        /*0150*/ 	.short	0x0001
        /*0152*/ 	.short	0x0008
        /*0154*/ 	.byte	0x00, 0xf5, 0x21, 0x00


	//----- nvinfo : EIATTR_KPARAM_INFO
	.align		4
.L_31389:
        /*0158*/ 	.byte	0x04, 0x17
        /*015a*/ 	.short	(.L_31391 - .L_31390)
.L_31390:
        /*015c*/ 	.word	0x00000000
        /*0160*/ 	.short	0x0000
        /*0162*/ 	.short	0x0000
        /*0164*/ 	.byte	0x00, 0xf5, 0x21, 0x00


	//----- nvinfo : EIATTR_SPARSE_MMA_MASK
	.align		4
.L_31391:
        /*0168*/ 	.byte	0x03, 0x50
        /*016a*/ 	.short	0x0000


	//----- nvinfo : EIATTR_MAXREG_COUNT
	.align		4
        /*016c*/ 	.byte	0x03, 0x1b
        /*016e*/ 	.short	0x00ff


	//----- nvinfo : EIATTR_NUM_BARRIERS
	.align		4
        /*0170*/ 	.byte	0x02, 0x4c
        /*0172*/ 	.byte	0x01
	.zero		1


	//----- nvinfo : EIATTR_MERCURY_ISA_VERSION
	.align		4
        /*0174*/ 	.byte	0x03, 0x5f
        /*0176*/ 	.short	0x0101


	//----- nvinfo : EIATTR_COOP_GROUP_MASK_REGIDS
	.align		4
        /*0178*/ 	.byte	0x04, 0x29
        /*017a*/ 	.short	(.L_31393 - .L_31392)


	//   ....[0]....
.L_31392:
        /*017c*/ 	.word	0xffffffff


	//   ....[1]....
        /*0180*/ 	.word	0xffffffff


	//   ....[2]....
        /*0184*/ 	.word	0xffffffff


	//   ....[3]....
        /*0188*/ 	.word	0xffffffff


	//   ....[4]....
        /*018c*/ 	.word	0xffffffff


	//   ....[5]....
        /*0190*/ 	.word	0xffffffff


	//   ....[6]....
        /*0194*/ 	.word	0xffffffff


	//   ....[7]....
        /*0198*/ 	.word	0xffffffff


	//   ....[8]....
        /*019c*/ 	.word	0xffffffff


	//   ....[9]....
        /*01a0*/ 	.word	0xffffffff


	//   ....[10]....
        /*01a4*/ 	.word	0xffffffff


	//   ....[11]....
        /*01a8*/ 	.word	0xffffffff


	//   ....[12]....
        /*01ac*/ 	.word	0xffffffff


	//   ....[13]....
        /*01b0*/ 	.word	0xffffffff


	//   ....[14]....
        /*01b4*/ 	.word	0xffffffff


	//   ....[15]....
        /*01b8*/ 	.word	0xffffffff


	//   ....[16]....
        /*01bc*/ 	.word	0xffffffff


	//   ....[17]....
        /*01c0*/ 	.word	0xffffffff


	//   ....[18]....
        /*01c4*/ 	.word	0xffffffff


	//   ....[19]....
        /*01c8*/ 	.word	0xffffffff


	//   ....[20]....
        /*01cc*/ 	.word	0xffffffff


	//   ....[21]....
        /*01d0*/ 	.word	0xffffffff


	//   ....[22]....
        /*01d4*/ 	.word	0xffffffff


	//   ....[23]....
        /*01d8*/ 	.word	0xffffffff


	//   ....[24]....
        /*01dc*/ 	.word	0xffffffff


	//   ....[25]....
        /*01e0*/ 	.word	0xffffffff


	//   ....[26]....
        /*01e4*/ 	.word	0xffffffff


	//   ....[27]....
        /*01e8*/ 	.word	0xffffffff


	//   ....[28]....
        /*01ec*/ 	.word	0xffffffff


	//   ....[29]....
        /*01f0*/ 	.word	0xffffffff


	//   ....[30]....
        /*01f4*/ 	.word	0xffffffff


	//   ....[31]....
        /*01f8*/ 	.word	0xffffffff


	//   ....[32]....
        /*01fc*/ 	.word	0xffffffff


	//   ....[33]....
        /*0200*/ 	.word	0xffffffff


	//   ....[34]....
        /*0204*/ 	.word	0xffffffff


	//   ....[35]....
        /*0208*/ 	.word	0xffffffff


	//   ....[36]....
        /*020c*/ 	.word	0x05000034


	//   ....[37]....
        /*0210*/ 	.word	0x05000034


	//   ....[38]....
        /*0214*/ 	.word	0x05000034


	//   ....[39]....
        /*0218*/ 	.word	0x05000034


	//   ....[40]....
        /*021c*/ 	.word	0x05000034


	//----- nvinfo : EIATTR_COOP_GROUP_INSTR_OFFSETS
	.align		4
.L_31393:
        /*0220*/ 	.byte	0x04, 0x28
        /*0222*/ 	.short	(.L_31395 - .L_31394)


	//   ....[0]....
.L_31394:
        /*0224*/ 	.word	0x00000d40


	//   ....[1]....
        /*0228*/ 	.word	0x00000ed0


	//   ....[2]....
        /*022c*/ 	.word	0x00000ef0


	//   ....[3]....
        /*0230*/ 	.word	0x00000f10


	//   ....[4]....
        /*0234*/ 	.word	0x00000f30


	//   ....[5]....
        /*0238*/ 	.word	0x00001090


	//   ....[6]....
        /*023c*/ 	.word	0x000010b0


	//   ....[7]....
        /*0240*/ 	.word	0x000010e0


	//   ....[8]....
        /*0244*/ 	.word	0x00001f20


	//   ....[9]....
        /*0248*/ 	.word	0x00001f60


	//   ....[10]....
        /*024c*/ 	.word	0x00001f80


	//   ....[11]....
        /*0250*/ 	.word	0x00001fa0


	//   ....[12]....
        /*0254*/ 	.word	0x00001fc0


	//   ....[13]....
        /*0258*/ 	.word	0x00002010


	//   ....[14]....
        /*025c*/ 	.word	0x00002030


	//   ....[15]....
        /*0260*/ 	.word	0x00002050


	//   ....[16]....
        /*0264*/ 	.word	0x00003890


	//   ....[17]....
        /*0268*/ 	.word	0x000038d0


	//   ....[18]....
        /*026c*/ 	.word	0x00003910


	//   ....[19]....
        /*0270*/ 	.word	0x00003950


	//   ....[20]....
        /*0274*/ 	.word	0x00003990


	//   ....[21]....
        /*0278*/ 	.word	0x000039c0


	//   ....[22]....
        /*027c*/ 	.word	0x000039e0


	//   ....[23]....
        /*0280*/ 	.word	0x00003a10


	//   ....[24]....
        /*0284*/ 	.word	0x00003a30


	//   ....[25]....
        /*0288*/ 	.word	0x00003a60


	//   ....[26]....
        /*028c*/ 	.word	0x00003a90


	//   ....[27]....
        /*0290*/ 	.word	0x00003ab0


	//   ....[28]....
        /*0294*/ 	.word	0x00003ad0


	//   ....[29]....
        /*0298*/ 	.word	0x00003af0


	//   ....[30]....
        /*029c*/ 	.word	0x00003b10


	//   ....[31]....
        /*02a0*/ 	.word	0x00003b30


	//   ....[32]....
        /*02a4*/ 	.word	0x00003b40


	//   ....[33]....
        /*02a8*/ 	.word	0x00003b60


	//   ....[34]....
        /*02ac*/ 	.word	0x00003b80


	//   ....[35]....
        /*02b0*/ 	.word	0x00003ba0


	//   ....[36]....
        /*02b4*/ 	.word	0x000042b0


	//   ....[37]....
        /*02b8*/ 	.word	0x00004350


	//   ....[38]....
        /*02bc*/ 	.word	0x000043f0


	//   ....[39]....
        /*02c0*/ 	.word	0x00004460


	//   ....[40]....
        /*02c4*/ 	.word	0x000044d0


	//----- nvinfo : EIATTR_VRC_CTA_INIT_COUNT
	.align		4
.L_31395:
        /*02c8*/ 	.byte	0x02, 0x4a
	.zero		1
	.zero		1


	//----- nvinfo : EIATTR_EXIT_INSTR_OFFSETS
	.align		4
        /*02cc*/ 	.byte	0x04, 0x1c
        /*02ce*/ 	.short	(.L_31397 - .L_31396)


	//   ....[0]....
.L_31396:
        /*02d0*/ 	.word	0x00000090


	//   ....[1]....
        /*02d4*/ 	.word	0x000040e0


	//   ....[2]....
        /*02d8*/ 	.word	0x00004100


	//   ....[3]....
        /*02dc*/ 	.word	0x00004240


	//----- nvinfo : EIATTR_CRS_STACK_SIZE
	.align		4
.L_31397:
        /*02e0*/ 	.byte	0x04, 0x1e
        /*02e2*/ 	.short	(.L_31399 - .L_31398)
.L_31398:
        /*02e4*/ 	.word	0x00000000


	//----- nvinfo : EIATTR_CBANK_PARAM_SIZE
	.align		4
.L_31399:
        /*02e8*/ 	.byte	0x03, 0x19
        /*02ea*/ 	.short	0x008c


	//----- nvinfo : EIATTR_PARAM_CBANK
	.align		4
        /*02ec*/ 	.byte	0x04, 0x0a
        /*02ee*/ 	.short	(.L_31401 - .L_31400)
	.align		4
.L_31400:
        /*02f0*/ 	.word	index@(.nv.constant0._ZN4vllm25paged_attention_v2_kernelIffLi80ELi16ELi128ELNS_18Fp8KVCacheDataTypeE0ELb0ELi512EEEvPfS2_PT_PKS3_PKT0_S9_ifPKiSB_iPKfiiiSD_SD_iiiii)
        /*02f4*/ 	.short	0x0380
        /*02f6*/ 	.short	0x008c


	//----- nvinfo : EIATTR_SW_WAR
	.align		4
.L_31401:
        /*02f8*/ 	.byte	0x04, 0x36
        /*02fa*/ 	.short	(.L_31403 - .L_31402)
.L_31402:
        /*02fc*/ 	.word	0x00000008
.L_31403:


//--------------------- .nv.info._ZN4vllm25paged_attention_v2_kernelIffLi64ELi16ELi128ELNS_18Fp8KVCacheDataTypeE0ELb0ELi512EEEvPfS2_PT_PKS3_PKT0_S9_ifPKiSB_iPKfiiiSD_SD_iiiii --------------------------
	.section	.nv.info._ZN4vllm25paged_attention_v2_kernelIffLi64ELi16ELi128ELNS_18Fp8KVCacheDataTypeE0ELb0ELi512EEEvPfS2_PT_PKS3_PKT0_S9_ifPKiSB_iPKfiiiSD_SD_iiiii,"",@"SHT_CUDA_INFO"
	.sectionflags	@""
	.align	4


	//----- nvinfo : EIATTR_CUDA_API_VERSION
	.align		4
        /*0000*/ 	.byte	0x04, 0x37
        /*0002*/ 	.short	(.L_31405 - .L_31404)
.L_31404:
        /*0004*/ 	.word	0x00000082


	//----- nvinfo : EIATTR_KPARAM_INFO
	.align		4
.L_31405:
        /*0008*/ 	.byte	0x04, 0x17
        /*000a*/ 	.short	(.L_31407 - .L_31406)
.L_31406:
        /*000c*/ 	.word	0x00000000
        /*0010*/ 	.short	0x0015
        /*0012*/ 	.short	0x0088
        /*0014*/ 	.byte	0x00, 0xf0, 0x11, 0x00


	//----- nvinfo : EIATTR_KPARAM_INFO
	.align		4
.L_31407:
        /*0018*/ 	.byte	0x04, 0x17
        /*001a*/ 	.short	(.L_31409 - .L_31408)
.L_31408:
        /*001c*/ 	.word	0x00000000
        /*0020*/ 	.short	0x0014
        /*0022*/ 	.short	0x0084
        /*0024*/ 	.byte	0x00, 0xf0, 0x11, 0x00


	//----- nvinfo : EIATTR_KPARAM_INFO
	.align		4
.L_31409:
        /*0028*/ 	.byte	0x04, 0x17
        /*002a*/ 	.short	(.L_31411 - .L_31410)
.L_31410:
        /*002c*/ 	.word	0x00000000
        /*0030*/ 	.short	0x0013
        /*0032*/ 	.short	0x0080
        /*0034*/ 	.byte	0x00, 0xf0, 0x11, 0x00


	//----- nvinfo : EIATTR_KPARAM_INFO
	.align		4
.L_31411:
        /*0038*/ 	.byte	0x04, 0x17
        /*003a*/ 	.short	(.L_31413 - .L_31412)
.L_31412:
        /*003c*/ 	.word	0x00000000
        /*0040*/ 	.short	0x0012
        /*0042*/ 	.short	0x007c
        /*0044*/ 	.byte	0x00, 0xf0, 0x11, 0x00


	//----- nvinfo : EIATTR_KPARAM_INFO
	.align		4
.L_31413:
        /*0048*/ 	.byte	0x04, 0x17
        /*004a*/ 	.short	(.L_31415 - .L_31414)
.L_31414:
        /*004c*/ 	.word	0x00000000
        /*0050*/ 	.short	0x0011
        /*0052*/ 	.short	0x0078
        /*0054*/ 	.byte	0x00, 0xf0, 0x11, 0x00


	//----- nvinfo : EIATTR_KPARAM_INFO
	.align		4
.L_31415:
        /*0058*/ 	.byte	0x04, 0x17
        /*005a*/ 	.short	(.L_31417 - .L_31416)
.L_31416:
        /*005c*/ 	.word	0x00000000
        /*0060*/ 	.short	0x0010
        /*0062*/ 	.short	0x0070
        /*0064*/ 	.byte	0x00, 0xf5, 0x21, 0x00


	//----- nvinfo : EIATTR_KPARAM_INFO
	.align		4
.L_31417:
        /*0068*/ 	.byte	0x04, 0x17
        /*006a*/ 	.short	(.L_31419 - .L_31418)
.L_31418:
        /*006c*/ 	.word	0x00000000
        /*0070*/ 	.short	0x000f
        /*0072*/ 	.short	0x0068
        /*0074*/ 	.byte	0x00, 0xf5, 0x21, 0x00


	//----- nvinfo : EIATTR_KPARAM_INFO
	.align		4
.L_31419:
        /*0078*/ 	.byte	0x04, 0x17
        /*007a*/ 	.short	(.L_31421 - .L_31420)
.L_31420:
        /*007c*/ 	.word	0x00000000
        /*0080*/ 	.short	0x000e
        /*0082*/ 	.short	0x0060
        /*0084*/ 	.byte	0x00, 0xf0, 0x11, 0x00


	//----- nvinfo : EIATTR_KPARAM_INFO
	.align		4
.L_31421:
        /*0088*/ 	.byte	0x04, 0x17
        /*008a*/ 	.short	(.L_31423 - .L_31422)
.L_31422:
        /*008c*/ 	.word	0x00000000
        /*0090*/ 	.short	0x000d
        /*0092*/ 	.short	0x005c
        /*0094*/ 	.byte	0x00, 0xf0, 0x11, 0x00


	//----- nvinfo : EIATTR_KPARAM_INFO
	.align		4
.L_31423:
        /*0098*/ 	.byte	0x04, 0x17
        /*009a*/ 	.short	(.L_31425 - .L_31424)
.L_31424:
        /*009c*/ 	.word	0x00000000
        /*00a0*/ 	.short	0x000c
        /*00a2*/ 	.short	0x0058
        /*00a4*/ 	.byte	0x00, 0xf0, 0x11, 0x00


	//----- nvinfo : EIATTR_KPARAM_INFO
	.align		4
.L_31425:
        /*00a8*/ 	.byte	0x04, 0x17
        /*00aa*/ 	.short	(.L_31427 - .L_31426)
.L_31426:
        /*00ac*/ 	.word	0x00000000
        /*00b0*/ 	.short	0x000b
        /*00b2*/ 	.short	0x0050
        /*00b4*/ 	.byte	0x00, 0xf5, 0x21, 0x00


	//----- nvinfo : EIATTR_KPARAM_INFO
	.align		4
.L_31427:
        /*00b8*/ 	.byte	0x04, 0x17
        /*00ba*/ 	.short	(.L_31429 - .L_31428)
.L_31428:
        /*00bc*/ 	.word	0x00000000
        /*00c0*/ 	.short	0x000a
        /*00c2*/ 	.short	0x0048
        /*00c4*/ 	.byte	0x00, 0xf0, 0x11, 0x00


	//----- nvinfo : EIATTR_KPARAM_INFO
	.align		4
.L_31429:
        /*00c8*/ 	.byte	0x04, 0x17
        /*00ca*/ 	.short	(.L_31431 - .L_31430)
.L_31430:
        /*00cc*/ 	.word	0x00000000
        /*00d0*/ 	.short	0x0009
        /*00d2*/ 	.short	0x0040
        /*00d4*/ 	.byte	0x00, 0xf5, 0x21, 0x00


	//----- nvinfo : EIATTR_KPARAM_INFO
	.align		4
.L_31431:
        /*00d8*/ 	.byte	0x04, 0x17
        /*00da*/ 	.short	(.L_31433 - .L_31432)
.L_31432:
        /*00dc*/ 	.word	0x00000000
        /*00e0*/ 	.short	0x0008
        /*00e2*/ 	.short	0x0038
        /*00e4*/ 	.byte	0x00, 0xf5, 0x21, 0x00


	//----- nvinfo : EIATTR_KPARAM_INFO
	.align		4
.L_31433:
        /*00e8*/ 	.byte	0x04, 0x17
        /*00ea*/ 	.short	(.L_31435 - .L_31434)
.L_31434:
        /*00ec*/ 	.word	0x00000000
        /*00f0*/ 	.short	0x0007
        /*00f2*/ 	.short	0x0034
        /*00f4*/ 	.byte	0x00, 0xf0, 0x11, 0x00


	//----- nvinfo : EIATTR_KPARAM_INFO
	.align		4
.L_31435:
        /*00f8*/ 	.byte	0x04, 0x17
        /*00fa*/ 	.short	(.L_31437 - .L_31436)
.L_31436:
        /*00fc*/ 	.word	0x00000000
        /*0100*/ 	.short	0x0006
        /*0102*/ 	.short	0x0030
        /*0104*/ 	.byte	0x00, 0xf0, 0x11, 0x00


	//----- nvinfo : EIATTR_KPARAM_INFO
	.align		4
.L_31437:
        /*0108*/ 	.byte	0x04, 0x17
        /*010a*/ 	.short	(.L_31439 - .L_31438)
.L_31438:
        /*010c*/ 	.word	0x00000000
        /*0110*/ 	.short	0x0005
        /*0112*/ 	.short	0x0028
        /*0114*/ 	.byte	0x00, 0xf5, 0x21, 0x00


	//----- nvinfo : EIATTR_KPARAM_INFO
	.align		4
.L_31439:
        /*0118*/ 	.byte	0x04, 0x17
        /*011a*/ 	.short	(.L_31441 - .L_31440)
.L_31440:
        /*011c*/ 	.word	0x00000000
        /*0120*/ 	.short	0x0004
        /*0122*/ 	.short	0x0020
        /*0124*/ 	.byte	0x00, 0xf5, 0x21, 0x00


	//----- nvinfo : EIATTR_KPARAM_INFO
	.align		4
.L_31441:
        /*0128*/ 	.byte	0x04, 0x17
        /*012a*/ 	.short	(.L_31443 - .L_31442)
.L_31442:
        /*012c*/ 	.word	0x00000000
        /*0130*/ 	.short	0x0003
        /*0132*/ 	.short	0x0018
        /*0134*/ 	.byte	0x00, 0xf5, 0x21, 0x00


	//----- nvinfo : EIATTR_KPARAM_INFO
	.align		4
.L_31443:
        /*0138*/ 	.byte	0x04, 0x17
        /*013a*/ 	.short	(.L_31445 - .L_31444)
.L_31444:
        /*013c*/ 	.word	0x00000000
        /*0140*/ 	.short	0x0002
        /*0142*/ 	.short	0x0010
        /*0144*/ 	.byte	0x00, 0xf5, 0x21, 0x00


	//----- nvinfo : EIATTR_KPARAM_INFO
	.align		4
.L_31445:
        /*0148*/ 	.byte	0x04, 0x17
        /*014a*/ 	.short	(.L_31447 - .L_31446)
.L_31446:
        /*014c*/ 	.word	0x00000000
        /*0150*/ 	.short	0x0001
        /*0152*/ 	.short	0x0008
        /*0154*/ 	.byte	0x00, 0xf5, 0x21, 0x00


	//----- nvinfo : EIATTR_KPARAM_INFO
	.align		4
.L_31447:
        /*0158*/ 	.byte	0x04, 0x17
        /*015a*/ 	.short	(.L_31449 - .L_31448)
.L_31448:
        /*015c*/ 	.word	0x00000000
        /*0160*/ 	.short	0x0000
        /*0162*/ 	.short	0x0000
        /*0164*/ 	.byte	0x00, 0xf5, 0x21, 0x00


	//----- nvinfo : EIATTR_SPARSE_MMA_MASK
	.align		4
.L_31449:
        /*0168*/ 	.byte	0x03, 0x50
        /*016a*/ 	.short	0x0000


	//----- nvinfo : EIATTR_MAXREG_COUNT
	.align		4
        /*016c*/ 	.byte	0x03, 0x1b
        /*016e*/ 	.short	0x00ff


	//----- nvinfo : EIATTR_NUM_BARRIERS
	.align		4
        /*0170*/ 	.byte	0x02, 0x4c
        /*0172*/ 	.byte	0x01
	.zero		1


	//----- nvinfo : EIATTR_MERCURY_ISA_VERSION
	.align		4
        /*0174*/ 	.byte	0x03, 0x5f
        /*0176*/ 	.short	0x0101


	//----- nvinfo : EIATTR_COOP_GROUP_MASK_REGIDS
	.align		4
        /*0178*/ 	.byte	0x04, 0x29
        /*017a*/ 	.short	(.L_31451 - .L_31450)


	//   ....[0]....
.L_31450:
        /*017c*/ 	.word	0xffffffff


	//   ....[1]....
        /*0180*/ 	.word	0xffffffff


	//   ....[2]....
        /*0184*/ 	.word	0xffffffff


	//   ....[3]....
        /*0188*/ 	.word	0xffffffff


	//   ....[4]....
        /*018c*/ 	.word	0xffffffff


	//   ....[5]....
        /*0190*/ 	.word	0xffffffff


	//   ....[6]....
        /*0194*/ 	.word	0xffffffff


	//   ....[7]....
        /*0198*/ 	.word	0xffffffff


	//   ....[8]....
        /*019c*/ 	.word	0xffffffff


	//   ....[9]....
        /*01a0*/ 	.word	0xffffffff


	//   ....[10]....
        /*01a4*/ 	.word	0xffffffff


	//   ....[11]....
        /*01a8*/ 	.word	0xffffffff


	//   ....[12]....
        /*01ac*/ 	.word	0xffffffff


	//   ....[13]....
        /*01b0*/ 	.word	0xffffffff


	//   ....[14]....
        /*01b4*/ 	.word	0xffffffff


	//   ....[15]....
        /*01b8*/ 	.word	0xffffffff


	//   ....[16]....
        /*01bc*/ 	.word	0xffffffff


	//   ....[17]....
        /*01c0*/ 	.word	0xffffffff


	//   ....[18]....
        /*01c4*/ 	.word	0xffffffff


	//   ....[19]....
        /*01c8*/ 	.word	0xffffffff


	//   ....[20]....
        /*01cc*/ 	.word	0xffffffff


	//   ....[21]....
        /*01d0*/ 	.word	0xffffffff


	//   ....[22]....
        /*01d4*/ 	.word	0xffffffff


	//   ....[23]....
        /*01d8*/ 	.word	0xffffffff


	//   ....[24]....
        /*01dc*/ 	.word	0xffffffff


	//   ....[25]....
        /*01e0*/ 	.word	0xffffffff


	//   ....[26]....
        /*01e4*/ 	.word	0xffffffff


	//   ....[27]....
        /*01e8*/ 	.word	0xffffffff


	//   ....[28]....
        /*01ec*/ 	.word	0xffffffff


	//   ....[29]....
        /*01f0*/ 	.word	0xffffffff


	//   ....[30]....
        /*01f4*/ 	.word	0xffffffff


	//   ....[31]....
        /*01f8*/ 	.word	0xffffffff


	//   ....[32]....
        /*01fc*/ 	.word	0x0500002c


	//   ....[33]....
        /*0200*/ 	.word	0x0500002c


	//   ....[34]....
        /*0204*/ 	.word	0x0500002c


	//   ....[35]....
        /*0208*/ 	.word	0x0500002c


	//   ....[36]....
        /*020c*/ 	.word	0x0500002c


	//----- nvinfo : EIATTR_COOP_GROUP_INSTR_OFFSETS
	.align		4
.L_31451:
        /*0210*/ 	.byte	0x04, 0x28
        /*0212*/ 	.short	(.L_31453 - .L_31452)


	//   ....[0]....
.L_31452:
        /*0214*/ 	.word	0x00000cb0


	//   ....[1]....
        /*0218*/ 	.word	0x00000e40


	//   ....[2]....
        /*021c*/ 	.word	0x00000e60


	//   ....[3]....
        /*0220*/ 	.word	0x00000e80


	//   ....[4]....
        /*0224*/ 	.word	0x00000ea0


	//   ....[5]....
        /*0228*/ 	.word	0x00000fe0


	//   ....[6]....
        /*022c*/ 	.word	0x00001000


	//   ....[7]....
        /*0230*/ 	.word	0x00001040


	//   ....[8]....
        /*0234*/ 	.word	0x00001e80


	//   ....[9]....
        /*0238*/ 	.word	0x00001ec0


	//   ....[10]....
        /*023c*/ 	.word	0x00001ee0


	//   ....[11]....
        /*0240*/ 	.word	0x00001f00


	//   ....[12]....
        /*0244*/ 	.word	0x00001f20


	//   ....[13]....
        /*0248*/ 	.word	0x00001f70


	//   ....[14]....
        /*024c*/ 	.word	0x00001f90


	//   ....[15]....
        /*0250*/ 	.word	0x00001fb0


	//   ....[16]....
        /*0254*/ 	.word	0x000035b0


	//   ....[17]....
        /*0258*/ 	.word	0x000035f0


	//   ....[18]....
        /*025c*/ 	.word	0x00003610


	//   ....[19]....
        /*0260*/ 	.word	0x00003620


	//   ....[20]....
        /*0264*/ 	.word	0x00003630


	//   ....[21]....
        /*0268*/ 	.word	0x00003640


	//   ....[22]....
        /*026c*/ 	.word	0x00003650


	//   ....[23]....
        /*0270*/ 	.word	0x00003670


	//   ....[24]....
        /*0274*/ 	.word	0x000036a0


	//   ....[25]....
        /*0278*/ 	.word	0x000036f0


	//   ....[26]....
        /*027c*/ 	.word	0x00003710


	//   ....[27]....
        /*0280*/ 	.word	0x00003730


	//   ....[28]....
        /*0284*/ 	.word	0x00003740


	//   ....[29]....
        /*0288*/ 	.word	0x00003770


	//   ....[30]....
        /*028c*/ 	.word	0x00003790


	//   ....[31]....
        /*0290*/ 	.word	0x000037a0


	//   ....[32]....
        /*0294*/ 	.word	0x00003ec0


	//   ....[33]....
        /*0298*/ 	.word	0x00003f60


	//   ....[34]....
        /*029c*/ 	.word	0x00004000


	//   ....[35]....
        /*02a0*/ 	.word	0x00004070


	//   ....[36]....
        /*02a4*/ 	.word	0x000040e0


	//----- nvinfo : EIATTR_VRC_CTA_INIT_COUNT
	.align		4
.L_31453:
        /*02a8*/ 	.byte	0x02, 0x4a
	.zero		1
	.zero		1


	//----- nvinfo : EIATTR_EXIT_INSTR_OFFSETS
	.align		4
        /*02ac*/ 	.byte	0x04, 0x1c
        /*02ae*/ 	.short	(.L_31455 - .L_31454)


	//   ....[0]....
.L_31454:
        /*02b0*/ 	.word	0x00000090


	//   ....[1]....
        /*02b4*/ 	.word	0x00003d10


	//   ....[2]....
        /*02b8*/ 	.word	0x00003d30


	//   ....[3]....
        /*02bc*/ 	.word	0x00003e50


	//----- nvinfo : EIATTR_CRS_STACK_SIZE
	.align		4
.L_31455:
        /*02c0*/ 	.byte	0x04, 0x1e
        /*02c2*/ 	.short	(.L_31457 - .L_31456)
.L_31456:
        /*02c4*/ 	.word	0x00000000


	//----- nvinfo : EIATTR_CBANK_PARAM_SIZE
	.align		4
.L_31457:
        /*02c8*/ 	.byte	0x03, 0x19
        /*02ca*/ 	.short	0x008c


	//----- nvinfo : EIATTR_PARAM_CBANK
	.align		4
        /*02cc*/ 	.byte	0x04, 0x0a
        /*02ce*/ 	.short	(.L_31459 - .L_31458)
	.align		4
.L_31458:
        /*02d0*/ 	.word	index@(.nv.constant0._ZN4vllm25paged_attention_v2_kernelIffLi64ELi16ELi128ELNS_18Fp8KVCacheDataTypeE0ELb0ELi512EEEvPfS2_PT_PKS3_PKT0_S9_ifPKiSB_iPKfiiiSD_SD_iiiii)
        /*02d4*/ 	.short	0x0380
        /*02d6*/ 	.short	0x008c


	//----- nvinfo : EIATTR_SW_WAR
	.align		4
.L_31459:
        /*02d8*/ 	.byte	0x04, 0x36
        /*02da*/ 	.short	(.L_31461 - .L_31460)
.L_31460:
        /*02dc*/ 	.word	0x00000008
.L_31461:


//--------------------- .nv.info._ZN4vllm25paged_attention_v2_kernelIffLi32ELi16ELi128ELNS_18Fp8KVCacheDataTypeE0ELb0ELi512EEEvPfS2_PT_PKS3_PKT0_S9_ifPKiSB_iPKfiiiSD_SD_iiiii --------------------------
	.section	.nv.info._ZN4vllm25paged_attention_v2_kernelIffLi32ELi16ELi128ELNS_18Fp8KVCacheDataTypeE0ELb0ELi512EEEvPfS2_PT_PKS3_PKT0_S9_ifPKiSB_iPKfiiiSD_SD_iiiii,"",@"SHT_CUDA_INFO"
	.sectionflags	@""
	.align	4


	//----- nvinfo : EIATTR_CUDA_API_VERSION
	.align		4
        /*0000*/ 	.byte	0x04, 0x37
        /*0002*/ 	.short	(.L_31463 - .L_31462)
.L_31462:
        /*0004*/ 	.word	0x00000082


	//----- nvinfo : EIATTR_KPARAM_INFO
	.align		4
.L_31463:
        /*0008*/ 	.byte	0x04, 0x17
        /*000a*/ 	.short	(.L_31465 - .L_31464)
.L_31464:
        /*000c*/ 	.word	0x00000000
        /*0010*/ 	.short	0x0015
        /*0012*/ 	.short	0x0088
        /*0014*/ 	.byte	0x00, 0xf0, 0x11, 0x00


	//----- nvinfo : EIATTR_KPARAM_INFO
	.align		4
.L_31465:
        /*0018*/ 	.byte	0x04, 0x17
        /*001a*/ 	.short	(.L_31467 - .L_31466)
.L_31466:
        /*001c*/ 	.word	0x00000000
        /*0020*/ 	.short	0x0014
        /*0022*/ 	.short	0x0084
        /*0024*/ 	.byte	0x00, 0xf0, 0x11, 0x00


	//----- nvinfo : EIATTR_KPARAM_INFO
	.align		4
.L_31467:
        /*0028*/ 	.byte	0x04, 0x17
        /*002a*/ 	.short	(.L_31469 - .L_31468)
.L_31468:
        /*002c*/ 	.word	0x00000000
        /*0030*/ 	.short	0x0013
        /*0032*/ 	.short	0x0080
        /*0034*/ 	.byte	0x00, 0xf0, 0x11, 0x00


	//----- nvinfo : EIATTR_KPARAM_INFO
	.align		4
.L_31469:
        /*0038*/ 	.byte	0x04, 0x17
        /*003a*/ 	.short	(.L_31471 - .L_31470)
.L_31470:
        /*003c*/ 	.word	0x00000000
        /*0040*/ 	.short	0x0012
        /*0042*/ 	.short	0x007c
        /*0044*/ 	.byte	0x00, 0xf0, 0x11, 0x00


	//----- nvinfo : EIATTR_KPARAM_INFO
	.align		4
.L_31471:
        /*0048*/ 	.byte	0x04, 0x17
        /*004a*/ 	.short	(.L_31473 - .L_31472)
.L_31472:
        /*004c*/ 	.word	0x00000000
        /*0050*/ 	.short	0x0011
        /*0052*/ 	.short	0x0078
        /*0054*/ 	.byte	0x00, 0xf0, 0x11, 0x00


	//----- nvinfo : EIATTR_KPARAM_INFO
	.align		4
.L_31473:
        /*0058*/ 	.byte	0x04, 0x17
        /*005a*/ 	.short	(.L_31475 - .L_31474)
.L_31474:
        /*005c*/ 	.word	0x00000000
        /*0060*/ 	.short	0x0010
        /*0062*/ 	.short	0x0070
        /*0064*/ 	.byte	0x00, 0xf5, 0x21, 0x00


	//----- nvinfo : EIATTR_KPARAM_INFO
	.align		4
.L_31475:
        /*0068*/ 	.byte	0x04, 0x17
        /*006a*/ 	.short	(.L_31477 - .L_31476)
.L_31476:
        /*006c*/ 	.word	0x00000000
        /*0070*/ 	.short	0x000f
        /*0072*/ 	.short	0x0068
        /*0074*/ 	.byte	0x00, 0xf5, 0x21, 0x00


	//----- nvinfo : EIATTR_KPARAM_INFO
	.align		4
.L_31477:
        /*0078*/ 	.byte	0x04, 0x17
        /*007a*/ 	.short	(.L_31479 - .L_31478)
.L_31478:
        /*007c*/ 	.word	0x00000000
        /*0080*/ 	.short	0x000e
        /*0082*/ 	.short	0x0060
        /*0084*/ 	.byte	0x00, 0xf0, 0x11, 0x00


	//----- nvinfo : EIATTR_KPARAM_INFO
	.align		4
.L_31479:
        /*0088*/ 	.byte	0x04, 0x17
        /*008a*/ 	.short	(.L_31481 - .L_31480)
.L_31480:
        /*008c*/ 	.word	0x00000000
        /*0090*/ 	.short	0x000d
        /*0092*/ 	.short	0x005c
        /*0094*/ 	.byte	0x00, 0xf0, 0x11, 0x00


	//----- nvinfo : EIATTR_KPARAM_INFO
	.align		4
.L_31481:
        /*0098*/ 	.byte	0x04, 0x17
        /*009a*/ 	.short	(.L_31483 - .L_31482)
.L_31482:
        /*009c*/ 	.word	0x00000000
        /*00a0*/ 	.short	0x000c
        /*00a2*/ 	.short	0x0058
        /*00a4*/ 	.byte	0x00, 0xf0, 0x11, 0x00


	//----- nvinfo : EIATTR_KPARAM_INFO
	.align		4
.L_31483:
        /*00a8*/ 	.byte	0x04, 0x17
        /*00aa*/ 	.short	(.L_31485 - .L_31484)
.L_31484:
        /*00ac*/ 	.word	0x00000000
        /*00b0*/ 	.short	0x000b
        /*00b2*/ 	.short	0x0050
        /*00b4*/ 	.byte	0x00, 0xf5, 0x21, 0x00


	//----- nvinfo : EIATTR_KPARAM_INFO
	.align		4
.L_31485:
        /*00b8*/ 	.byte	0x04, 0x17
        /*00ba*/ 	.short	(.L_31487 - .L_31486)
.L_31486:
        /*00bc*/ 	.word	0x00000000
        /*00c0*/ 	.short	0x000a
        /*00c2*/ 	.short	0x0048
        /*00c4*/ 	.byte	0x00, 0xf0, 0x11, 0x00


	//----- nvinfo : EIATTR_KPARAM_INFO
	.align		4
.L_31487:
        /*00c8*/ 	.byte	0x04, 0x17
        /*00ca*/ 	.short	(.L_31489 - .L_31488)
.L_31488:
        /*00cc*/ 	.word	0x00000000
        /*00d0*/ 	.short	0x0009
        /*00d2*/ 	.short	0x0040
        /*00d4*/ 	.byte	0x00, 0xf5, 0x21, 0x00


	//----- nvinfo : EIATTR_KPARAM_INFO
	.align		4
.L_31489:
        /*00d8*/ 	.byte	0x04, 0x17
        /*00da*/ 	.short	(.L_31491 - .L_31490)
.L_31490:
        /*00dc*/ 	.word	0x00000000
        /*00e0*/ 	.short	0x0008
        /*00e2*/ 	.short	0x0038
        /*00e4*/ 	.byte	0x00, 0xf5, 0x21, 0x00


	//----- nvinfo : EIATTR_KPARAM_INFO
	.align		4
.L_31491:
        /*00e8*/ 	.byte	0x04, 0x17
        /*00ea*/ 	.short	(.L_31493 - .L_31492)
.L_31492:
        /*00ec*/ 	.word	0x00000000
        /*00f0*/ 	.short	0x0007
        /*00f2*/ 	.short	0x0034
        /*00f4*/ 	.byte	0x00, 0xf0, 0x11, 0x00


	//----- nvinfo : EIATTR_KPARAM_INFO
	.align		4
.L_31493:
        /*00f8*/ 	.byte	0x04, 0x17
        /*00fa*/ 	.short	(.L_31495 - .L_31494)
.L_31494:
        /*00fc*/ 	.word	0x00000000
        /*0100*/ 	.short	0x0006
        /*0102*/ 	.short	0x0030
        /*0104*/ 	.byte	0x00, 0xf0, 0x11, 0x00


	//----- nvinfo : EIATTR_KPARAM_INFO
	.align		4
.L_31495:
        /*0108*/ 	.byte	0x04, 0x17
        /*010a*/ 	.short	(.L_31497 - .L_31496)
.L_31496:
        /*010c*/ 	.word	0x00000000
        /*0110*/ 	.short	0x0005
        /*0112*/ 	.short	0x0028
        /*0114*/ 	.byte	0x00, 0xf5, 0x21, 0x00


	//----- nvinfo : EIATTR_KPARAM_INFO
	.align		4
.L_31497:
        /*0118*/ 	.byte	0x04, 0x17
        /*011a*/ 	.short	(.L_31499 - .L_31498)
.L_31498:
        /*011c*/ 	.word	0x00000000
        /*0120*/ 	.short	0x0004
        /*0122*/ 	.short	0x0020
        /*0124*/ 	.byte	0x00, 0xf5, 0x21, 0x00


	//----- nvinfo : EIATTR_KPARAM_INFO
	.align		4
.L_31499:
        /*0128*/ 	.byte	0x04, 0x17
        /*012a*/ 	.short	(.L_31501 - .L_31500)
.L_31500:
        /*012c*/ 	.word	0x00000000
        /*0130*/ 	.short	0x0003
        /*0132*/ 	.short	0x0018
        /*0134*/ 	.byte	0x00, 0xf5, 0x21, 0x00


	//----- nvinfo : EIATTR_KPARAM_INFO
	.align		4
.L_31501:
        /*0138*/ 	.byte	0x04, 0x17
        /*013a*/ 	.short	(.L_31503 - .L_31502)
.L_31502:
        /*013c*/ 	.word	0x00000000
        /*0140*/ 	.short	0x0002
        /*0142*/ 	.short	0x0010
        /*0144*/ 	.byte	0x00, 0xf5, 0x21, 0x00


	//----- nvinfo : EIATTR_KPARAM_INFO
	.align		4
.L_31503:
        /*0148*/ 	.byte	0x04, 0x17
        /*014a*/ 	.short	(.L_31505 - .L_31504)
.L_31504:
        /*014c*/ 	.word	0x00000000
        /*0150*/ 	.short	0x0001
        /*0152*/ 	.short	0x0008
        /*0154*/ 	.byte	0x00, 0xf5, 0x21, 0x00


	//----- nvinfo : EIATTR_KPARAM_INFO
	.align		4
.L_31505:
        /*0158*/ 	.byte	0x04, 0x17
        /*015a*/ 	.short	(.L_31507 - .L_31506)
.L_31506:
        /*015c*/ 	.word	0x00000000
        /*0160*/ 	.short	0x0000
        /*0162*/ 	.short	0x0000
        /*0164*/ 	.byte	0x00, 0xf5, 0x21, 0x00


	//----- nvinfo : EIATTR_SPARSE_MMA_MASK
	.align		4
.L_31507:
        /*0168*/ 	.byte	0x03, 0x50
        /*016a*/ 	.short	0x0000


	//----- nvinfo : EIATTR_MAXREG_COUNT
	.align		4
        /*016c*/ 	.byte	0x03, 0x1b
        /*016e*/ 	.short	0x00ff


	//----- nvinfo : EIATTR_NUM_BARRIERS
	.align		4
        /*0170*/ 	.byte	0x02, 0x4c
        /*0172*/ 	.byte	0x01
	.zero		1


	//----- nvinfo : EIATTR_MERCURY_ISA_VERSION
	.align		4
        /*0174*/ 	.byte	0x03, 0x5f
        /*0176*/ 	.short	0x0101


	//----- nvinfo : EIATTR_COOP_GROUP_MASK_REGIDS
	.align		4
        /*0178*/ 	.byte	0x04, 0x29
        /*017a*/ 	.short	(.L_31509 - .L_31508)


	//   ....[0]....
.L_31508:
        /*017c*/ 	.word	0xffffffff


	//   ....[1]....
        /*0180*/ 	.word	0xffffffff


	//   ....[2]....
        /*0184*/ 	.word	0xffffffff


	//   ....[3]....
        /*0188*/ 	.word	0xffffffff


	//   ....[4]....
        /*018c*/ 	.word	0xffffffff


	//   ....[5]....
        /*0190*/ 	.word	0xffffffff


	//   ....[6]....
        /*0194*/ 	.word	0xffffffff


	//   ....[7]....
        /*0198*/ 	.word	0xffffffff


	//   ....[8]....
        /*019c*/ 	.word	0xffffffff


	//   ....[9]....
        /*01a0*/ 	.word	0xffffffff


	//   ....[10]....
        /*01a4*/ 	.word	0xffffffff


	//   ....[11]....
        /*01a8*/ 	.word	0xffffffff


	//   ....[12]....
        /*01ac*/ 	.word	0xffffffff


	//   ....[13]....
        /*01b0*/ 	.word	0xffffffff


	//   ....[14]....
        /*01b4*/ 	.word	0xffffffff


	//   ....[15]....
        /*01b8*/ 	.word	0xffffffff


	//   ....[16]....
        /*01bc*/ 	.word	0xffffffff


	//   ....[17]....
        /*01c0*/ 	.word	0xffffffff


	//   ....[18]....
        /*01c4*/ 	.word	0xffffffff


	//   ....[19]....
        /*01c8*/ 	.word	0xffffffff


	//   ....[20]....
        /*01cc*/ 	.word	0xffffffff


	//   ....[21]....
        /*01d0*/ 	.word	0xffffffff


	//   ....[22]....
        /*01d4*/ 	.word	0xffffffff


	//   ....[23]....
        /*01d8*/ 	.word	0xffffffff


	//   ....[24]....
        /*01dc*/ 	.word	0x05000020


	//   ....[25]....
        /*01e0*/ 	.word	0x05000020


	//   ....[26]....
        /*01e4*/ 	.word	0x05000020


	//   ....[27]....
        /*01e8*/ 	.word	0x05000020


	//   ....[28]....
        /*01ec*/ 	.word	0x05000020


	//----- nvinfo : EIATTR_COOP_GROUP_INSTR_OFFSETS
	.align		4
.L_31509:
        /*01f0*/ 	.byte	0x04, 0x28
        /*01f2*/ 	.short	(.L_31511 - .L_31510)


	//   ....[0]....
.L_31510:
        /*01f4*/ 	.word	0x00000aa0


	//   ....[1]....
        /*01f8*/ 	.word	0x00000d20


	//   ....[2]....
        /*01fc*/ 	.word	0x00000d40


	//   ....[3]....
        /*0200*/ 	.word	0x00000d60


	//   ....[4]....
        /*0204*/ 	.word	0x00000d80


	//   ....[5]....
        /*0208*/ 	.word	0x00000ec0


	//   ....[6]....
        /*020c*/ 	.word	0x00000ee0


	//   ....[7]....
        /*0210*/ 	.word	0x00000f00


	//   ....[8]....
        /*0214*/ 	.word	0x00001d40


	//   ....[9]....
        /*0218*/ 	.word	0x00001d80


	//   ....[10]....
        /*021c*/ 	.word	0x00001da0


	//   ....[11]....
        /*0220*/ 	.word	0x00001dc0


	//   ....[12]....
        /*0224*/ 	.word	0x00001de0


	//   ....[13]....
        /*0228*/ 	.word	0x00001e30


	//   ....[14]....
        /*022c*/ 	.word	0x00001e50


	//   ....[15]....
        /*0230*/ 	.word	0x00001e70


	//   ....[16]....
        /*0234*/ 	.word	0x00002fd0


	//   ....[17]....
        /*0238*/ 	.word	0x00003010


	//   ....[18]....
        /*023c*/ 	.word	0x00003050


	//   ....[19]....
        /*0240*/ 	.word	0x00003060


	//   ....[20]....
        /*0244*/ 	.word	0x00003090


	//   ....[21]....
        /*0248*/ 	.word	0x000030c0


	//   ....[22]....
        /*024c*/ 	.word	0x000030e0


	//   ....[23]....
        /*0250*/ 	.word	0x000030f0


	//   ....[24]....
        /*0254*/ 	.word	0x00003570


	//   ....[25]....
        /*0258*/ 	.word	0x00003620


	//   ....[26]....
        /*025c*/ 	.word	0x000036c0


	//   ....[27]....
        /*0260*/ 	.word	0x00003730


	//   ....[28]....
        /*0264*/ 	.word	0x000037a0


	//----- nvinfo : EIATTR_VRC_CTA_INIT_COUNT
	.align		4
.L_31511:
        /*0268*/ 	.byte	0x02, 0x4a
	.zero		1
	.zero		1


	//----- nvinfo : EIATTR_EXIT_INSTR_OFFSETS
	.align		4
        /*026c*/ 	.byte	0x04, 0x1c
        /*026e*/ 	.short	(.L_31513 - .L_31512)


	//   ....[0]....
.L_31512:
        /*0270*/ 	.word	0x00000090


	//   ....[1]....
        /*0274*/ 	.word	0x000033e0


	//   ....[2]....
        /*0278*/ 	.word	0x00003410


	//   ....[3]....
        /*027c*/ 	.word	0x00003510


	//----- nvinfo : EIATTR_CRS_STACK_SIZE
	.align		4
.L_31513:
        /*0280*/ 	.byte	0x04, 0x1e
        /*0282*/ 	.short	(.L_31515 - .L_31514)
.L_31514:
        /*0284*/ 	.word	0x00000000


	//----- nvinfo : EIATTR_CBANK_PARAM_SIZE
	.align		4
.L_31515:
        /*0288*/ 	.byte	0x03, 0x19
        /*028a*/ 	.short	0x008c


	//----- nvinfo : EIATTR_PARAM_CBANK
	.align		4
        /*028c*/ 	.byte	0x04, 0x0a
        /*028e*/ 	.short	(.L_31517 - .L_31516)
	.align		4
.L_31516:
        /*0290*/ 	.word	index@(.nv.constant0._ZN4vllm25paged_attention_v2_kernelIffLi32ELi16ELi128ELNS_18Fp8KVCacheDataTypeE0ELb0ELi512EEEvPfS2_PT_PKS3_PKT0_S9_ifPKiSB_iPKfiiiSD_SD_iiiii)
        /*0294*/ 	.short	0x0380
        /*0296*/ 	.short	0x008c


	//----- nvinfo : EIATTR_SW_WAR
	.align		4
.L_31517:
        /*0298*/ 	.byte	0x04, 0x36
        /*029a*/ 	.short	(.L_31519 - .L_31518)
.L_31518:
        /*029c*/ 	.word	0x00000008
.L_31519:


//--------------------- .nv.info._ZN4vllm25paged_attention_v2_kernelIffLi256ELi16ELi128ELNS_18Fp8KVCacheDataTypeE0ELb1ELi512EEEvPfS2_PT_PKS3_PKT0_S9_ifPKiSB_iPKfiiiSD_SD_iiiii --------------------------
	.section	.nv.info._ZN4vllm25paged_attention_v2_kernelIffLi256ELi16ELi128ELNS_18Fp8KVCacheDataTypeE0ELb1ELi512EEEvPfS2_PT_PKS3_PKT0_S9_ifPKiSB_iPKfiiiSD_SD_iiiii,"",@"SHT_CUDA_INFO"
	.sectionflags	@""
	.align	4


	//----- nvinfo : EIATTR_CUDA_API_VERSION
	.align		4
        /*0000*/ 	.byte	0x04, 0x37
        /*0002*/ 	.short	(.L_31521 - .L_31520)
.L_31520:
        /*0004*/ 	.word	0x00000082


	//----- nvinfo : EIATTR_KPARAM_INFO
	.align		4
.L_31521:
        /*0008*/ 	.byte	0x04, 0x17
        /*000a*/ 	.short	(.L_31523 - .L_31522)
.L_31522:
        /*000c*/ 	.word	0x00000000
        /*0010*/ 	.short	0x0015
        /*0012*/ 	.short	0x0088
        /*0014*/ 	.byte	0x00, 0xf0, 0x11, 0x00


	//----- nvinfo : EIATTR_KPARAM_INFO
	.align		4
.L_31523:
        /*0018*/ 	.byte	0x04, 0x17
        /*001a*/ 	.short	(.L_31525 - .L_31524)
.L_31524:
        /*001c*/ 	.word	0x00000000
        /*0020*/ 	.short	0x0014
        /*0022*/ 	.short	0x0084
        /*0024*/ 	.byte	0x00, 0xf0, 0x11, 0x00


	//----- nvinfo : EIATTR_KPARAM_INFO
	.align		4
.L_31525:
        /*0028*/ 	.byte	0x04, 0x17
        /*002a*/ 	.short	(.L_31527 - .L_31526)
.L_31526:
        /*002c*/ 	.word	0x00000000
        /*0030*/ 	.short	0x0013
        /*0032*/ 	.short	0x0080
        /*0034*/ 	.byte	0x00, 0xf0, 0x11, 0x00


	//----- nvinfo : EIATTR_KPARAM_INFO
	.align		4
.L_31527:
        /*0038*/ 	.byte	0x04, 0x17
        /*003a*/ 	.short	(.L_31529 - .L_31528)
.L_31528:
        /*003c*/ 	.word	0x00000000
        /*0040*/ 	.short	0x0012
        /*0042*/ 	.short	0x007c
        /*0044*/ 	.byte	0x00, 0xf0, 0x11, 0x00


	//----- nvinfo : EIATTR_KPARAM_INFO
	.align		4
.L_31529:
        /*0048*/ 	.byte	0x04, 0x17
        /*004a*/ 	.short	(.L_31531 - .L_31530)
.L_31530:
        /*004c*/ 	.word	0x00000000
        /*0050*/ 	.short	0x0011
        /*0052*/ 	.short	0x0078
        /*0054*/ 	.byte	0x00, 0xf0, 0x11, 0x00


	//----- nvinfo : EIATTR_KPARAM_INFO
	.align		4
.L_31531:
        /*0058*/ 	.byte	0x04, 0x17
        /*005a*/ 	.short	(.L_31533 - .L_31532)
.L_31532:
        /*005c*/ 	.word	0x00000000
        /*0060*/ 	.short	0x0010
        /*0062*/ 	.short	0x0070
        /*0064*/ 	.byte	0x00, 0xf5, 0x21, 0x00


	//----- nvinfo : EIATTR_KPARAM_INFO
	.align		4
.L_31533:
        /*0068*/ 	.byte	0x04, 0x17
        /*006a*/ 	.short	(.L_31535 - .L_31534)
.L_31534:
        /*006c*/ 	.word	0x00000000
        /*0070*/ 	.short	0x000f
        /*0072*/ 	.short	0x0068
        /*0074*/ 	.byte	0x00, 0xf5, 0x21, 0x00


	//----- nvinfo : EIATTR_KPARAM_INFO
	.align		4
.L_31535:
        /*0078*/ 	.byte	0x04, 0x17
        /*007a*/ 	.short	(.L_31537 - .L_31536)
.L_31536:
        /*007c*/ 	.word	0x00000000
        /*0080*/ 	.short	0x000e
        /*0082*/ 	.short	0x0060
        /*0084*/ 	.byte	0x00, 0xf0, 0x11, 0x00


	//----- nvinfo : EIATTR_KPARAM_INFO
	.align		4
.L_31537:
        /*0088*/ 	.byte	0x04, 0x17
        /*008a*/ 	.short	(.L_31539 - .L_31538)
.L_31538:
        /*008c*/ 	.word	0x00000000
        /*0090*/ 	.short	0x000d
        /*0092*/ 	.short	0x005c
        /*0094*/ 	.byte	0x00, 0xf0, 0x11, 0x00


	//----- nvinfo : EIATTR_KPARAM_INFO
	.align		4
.L_31539:
        /*0098*/ 	.byte	0x04, 0x17
        /*009a*/ 	.short	(.L_31541 - .L_31540)
.L_31540:
        /*009c*/ 	.word	0x00000000
        /*00a0*/ 	.short	0x000c
        /*00a2*/ 	.short	0x0058
        /*00a4*/ 	.byte	0x00, 0xf0, 0x11, 0x00


	//----- nvinfo : EIATTR_KPARAM_INFO
	.align		4
.L_31541:
        /*00a8*/ 	.byte	0x04, 0x17
        /*00aa*/ 	.short	(.L_31543 - .L_31542)
.L_31542:
        /*00ac*/ 	.word	0x00000000
        /*00b0*/ 	.short	0x000b
        /*00b2*/ 	.short	0x0050
        /*00b4*/ 	.byte	0x00, 0xf5, 0x21, 0x00


	//----- nvinfo : EIATTR_KPARAM_INFO
	.align		4
.L_31543:
        /*00b8*/ 	.byte	0x04, 0x17
        /*00ba*/ 	.short	(.L_31545 - .L_31544)
.L_31544:
        /*00bc*/ 	.word	0x00000000
        /*00c0*/ 	.short	0x000a
        /*00c2*/ 	.short	0x0048
        /*00c4*/ 	.byte	0x00, 0xf0, 0x11, 0x00


	//----- nvinfo : EIATTR_KPARAM_INFO
	.align		4
.L_31545:
        /*00c8*/ 	.byte	0x04, 0x17
        /*00ca*/ 	.short	(.L_31547 - .L_31546)
.L_31546:
        /*00cc*/ 	.word	0x00000000
        /*00d0*/ 	.short	0x0009
        /*00d2*/ 	.short	0x0040
        /*00d4*/ 	.byte	0x00, 0xf5, 0x21, 0x00


	//----- nvinfo : EIATTR_KPARAM_INFO
	.align		4
.L_31547:
        /*00d8*/ 	.byte	0x04, 0x17
        /*00da*/ 	.short	(.L_31549 - .L_31548)
.L_31548:
        /*00dc*/ 	.word	0x00000000
        /*00e0*/ 	.short	0x0008
        /*00e2*/ 	.short	0x0038
        /*00e4*/ 	.byte	0x00, 0xf5, 0x21, 0x00


	//----- nvinfo : EIATTR_KPARAM_INFO
	.align		4
.L_31549:
        /*00e8*/ 	.byte	0x04, 0x17
        /*00ea*/ 	.short	(.L_31551 - .L_31550)
.L_31550:
        /*00ec*/ 	.word	0x00000000
        /*00f0*/ 	.short	0x0007
        /*00f2*/ 	.short	0x0034
        /*00f4*/ 	.byte	0x00, 0xf0, 0x11, 0x00


	//----- nvinfo : EIATTR_KPARAM_INFO
	.align		4
.L_31551:
        /*00f8*/ 	.byte	0x04, 0x17
        /*00fa*/ 	.short	(.L_31553 - .L_31552)
.L_31552:
        /*00fc*/ 	.word	0x00000000
        /*0100*/ 	.short	0x0006
        /*0102*/ 	.short	0x0030
        /*0104*/ 	.byte	0x00, 0xf0, 0x11, 0x00


	//----- nvinfo : EIATTR_KPARAM_INFO
	.align		4
.L_31553:
        /*0108*/ 	.byte	0x04, 0x17
        /*010a*/ 	.short	(.L_31555 - .L_31554)
.L_31554:
        /*010c*/ 	.word	0x00000000
        /*0110*/ 	.short	0x0005
        /*0112*/ 	.short	0x0028
        /*0114*/ 	.byte	0x00, 0xf5, 0x21, 0x00


	//----- nvinfo : EIATTR_KPARAM_INFO
	.align		4
.L_31555:
        /*0118*/ 	.byte	0x04, 0x17
        /*011a*/ 	.short	(.L_31557 - .L_31556)
.L_31556:
        /*011c*/ 	.word	0x00000000
        /*0120*/ 	.short	0x0004
        /*0122*/ 	.short	0x0020
        /*0124*/ 	.byte	0x00, 0xf5, 0x21, 0x00


	//----- nvinfo : EIATTR_KPARAM_INFO
	.align		4
.L_31557:
        /*0128*/ 	.byte	0x04, 0x17
        /*012a*/ 	.short	(.L_31559 - .L_31558)
.L_31558:
        /*012c*/ 	.word	0x00000000
        /*0130*/ 	.short	0x0003
        /*0132*/ 	.short	0x0018
        /*0134*/ 	.byte	0x00, 0xf5, 0x21, 0x00


	//----- nvinfo : EIATTR_KPARAM_INFO
	.align		4
.L_31559:
        /*0138*/ 	.byte	0x04, 0x17
        /*013a*/ 	.short	(.L_31561 - .L_31560)
.L_31560:
        /*013c*/ 	.word	0x00000000
        /*0140*/ 	.short	0x0002
        /*0142*/ 	.short	0x0010
        /*0144*/ 	.byte	0x00, 0xf5, 0x21, 0x00


	//----- nvinfo : EIATTR_KPARAM_INFO
	.align		4
.L_31561:
        /*0148*/ 	.byte	0x04, 0x17
        /*014a*/ 	.short	(.L_31563 - .L_31562)
.L_31562:
        /*014c*/ 	.word	0x00000000
        /*0150*/ 	.short	0x0001
        /*0152*/ 	.short	0x0008
        /*0154*/ 	.byte	0x00, 0xf5, 0x21, 0x00


	//----- nvinfo : EIATTR_KPARAM_INFO
	.align		4
.L_31563:
        /*0158*/ 	.byte	0x04, 0x17
        /*015a*/ 	.short	(.L_31565 - .L_31564)
.L_31564:
        /*015c*/ 	.word	0x00000000
        /*0160*/ 	.short	0x0000
        /*0162*/ 	.short	0x0000
        /*0164*/ 	.byte	0x00, 0xf5, 0x21, 0x00


	//----- nvinfo : EIATTR_SPARSE_MMA_MASK
	.align		4
.L_31565:
        /*0168*/ 	.byte	0x03, 0x50
        /*016a*/ 	.short	0x0000


	//----- nvinfo : EIATTR_MAXREG_COUNT
	.align		4
        /*016c*/ 	.byte	0x03, 0x1b
        /*016e*/ 	.short	0x00ff


	//----- nvinfo : EIATTR_NUM_BARRIERS
	.align		4
        /*0170*/ 	.byte	0x02, 0x4c
        /*0172*/ 	.byte	0x01
	.zero		1


	//----- nvinfo : EIATTR_MERCURY_ISA_VERSION
	.align		4
        /*0174*/ 	.byte	0x03, 0x5f
        /*0176*/ 	.short	0x0101


	//----- nvinfo : EIATTR_COOP_GROUP_MASK_REGIDS
	.align		4
        /*0178*/ 	.byte	0x04, 0x29
        /*017a*/ 	.short	(.L_31567 - .L_31566)


	//   ....[0]....
.L_31566:
        /*017c*/ 	.word	0xffffffff


	//   ....[1]....
        /*0180*/ 	.word	0xffffffff


	//   ....[2]....
        /*0184*/ 	.word	0xffffffff


	//   ....[3]....
        /*0188*/ 	.word	0xffffffff


	//   ....[4]....
        /*018c*/ 	.word	0xffffffff


	//   ....[5]....
        /*0190*/ 	.word	0xffffffff


	//   ....[6]....
        /*0194*/ 	.word	0xffffffff


	//   ....[7]....
        /*0198*/ 	.word	0xffffffff


	//   ....[8]....
        /*019c*/ 	.word	0xffffffff


	//   ....[9]....
        /*01a0*/ 	.word	0xffffffff


	//   ....[10]....
        /*01a4*/ 	.word	0xffffffff


	//   ....[11]....
        /*01a8*/ 	.word	0xffffffff


	//   ....[12]....
        /*01ac*/ 	.word	0xffffffff


	//   ....[13]....
        /*01b0*/ 	.word	0xffffffff


	//   ....[14]....
        /*01b4*/ 	.word	0xffffffff


	//   ....[15]....
        /*01b8*/ 	.word	0xffffffff


	//   ....[16]....
        /*01bc*/ 	.word	0xffffffff


	//   ....[17]....
        /*01c0*/ 	.word	0xffffffff


	//   ....[18]....
        /*01c4*/ 	.word	0xffffffff


	//   ....[19]....
        /*01c8*/ 	.word	0xffffffff


	//   ....[20]....
        /*01cc*/ 	.word	0xffffffff


	//   ....[21]....
        /*01d0*/ 	.word	0xffffffff


	//   ....[22]....
        /*01d4*/ 	.word	0xffffffff


	//   ....[23]....
        /*01d8*/ 	.word	0xffffffff


	//   ....[24]....
        /*01dc*/ 	.word	0xffffffff


	//   ....[25]....
        /*01e0*/ 	.word	0xffffffff


	//   ....[26]....
        /*01e4*/ 	.word	0xffffffff


	//   ....[27]....
        /*01e8*/ 	.word	0xffffffff


	//   ....[28]....
        /*01ec*/ 	.word	0xffffffff


	//   ....[29]....
        /*01f0*/ 	.word	0xffffffff


	//   ....[30]....
        /*01f4*/ 	.word	0xffffffff


	//   ....[31]....
        /*01f8*/ 	.word	0xffffffff


	//   ....[32]....
        /*01fc*/ 	.word	0xffffffff


	//   ....[33]....
        /*0200*/ 	.word	0xffffffff


	//   ....[34]....
        /*0204*/ 	.word	0xffffffff


	//   ....[35]....
        /*0208*/ 	.word	0xffffffff


	//   ....[36]....
        /*020c*/ 	.word	0xffffffff


	//   ....[37]....
        /*0210*/ 	.word	0xffffffff


	//   ....[38]....
        /*0214*/ 	.word	0xffffffff


	//   ....[39]....
        /*0218*/ 	.word	0xffffffff


	//   ....[40]....
        /*021c*/ 	.word	0xffffffff


	//   ....[41]....
        /*0220*/ 	.word	0xffffffff


	//   ....[42]....
        /*0224*/ 	.word	0xffffffff


	//   ....[43]....
        /*0228*/ 	.word	0xffffffff


	//   ....[44]....
        /*022c*/ 	.word	0xffffffff


	//   ....[45]....
        /*0230*/ 	.word	0xffffffff


	//   ....[46]....
        /*0234*/ 	.word	0xffffffff


	//   ....[47]....
        /*0238*/ 	.word	0xffffffff


	//   ....[48]....
        /*023c*/ 	.word	0xffffffff


	//   ....[49]....
        /*0240*/ 	.word	0xffffffff


	//   ....[50]....
        /*0244*/ 	.word	0xffffffff


	//   ....[51]....
        /*0248*/ 	.word	0xffffffff


	//   ....[52]....
        /*024c*/ 	.word	0xffffffff


	//   ....[53]....
        /*0250*/ 	.word	0xffffffff


	//   ....[54]....
        /*0254*/ 	.word	0xffffffff


	//   ....[55]....
        /*0258*/ 	.word	0xffffffff


	//   ....[56]....
        /*025c*/ 	.word	0xffffffff


	//   ....[57]....
        /*0260*/ 	.word	0xffffffff


	//   ....[58]....
        /*0264*/ 	.word	0xffffffff


	//   ....[59]....
        /*0268*/ 	.word	0xffffffff


	//   ....[60]....
        /*026c*/ 	.word	0xffffffff


	//   ....[61]....
        /*0270*/ 	.word	0xffffffff


	//   ....[62]....
        /*0274*/ 	.word	0xffffffff


	//   ....[63]....
        /*0278*/ 	.word	0xffffffff


	//   ....[64]....
        /*027c*/ 	.word	0xffffffff


	//   ....[65]....
        /*0280*/ 	.word	0xffffffff


	//   ....[66]....
        /*0284*/ 	.word	0xffffffff


	//   ....[67]....
        /*0288*/ 	.word	0xffffffff


	//   ....[68]....
        /*028c*/ 	.word	0xffffffff


	//   ....[69]....
        /*0290*/ 	.word	0xffffffff


	//   ....[70]....
        /*0294*/ 	.word	0xffffffff


	//   ....[71]....
        /*0298*/ 	.word	0xffffffff


	//   ....[72]....
        /*029c*/ 	.word	0xffffffff


	//   ....[73]....
        /*02a0*/ 	.word	0xffffffff


	//   ....[74]....
        /*02a4*/ 	.word	0xffffffff


	//   ....[75]....
        /*02a8*/ 	.word	0xffffffff


	//   ....[76]....
        /*02ac*/ 	.word	0xffffffff


	//   ....[77]....
        /*02b0*/ 	.word	0xffffffff


	//   ....[78]....
        /*02b4*/ 	.word	0xffffffff


	//   ....[79]....
        /*02b8*/ 	.word	0xffffffff


	//   ....[80]....
        /*02bc*/ 	.word	0x05000008


	//   ....[81]....
        /*02c0*/ 	.word	0x05000008


	//   ....[82]....
        /*02c4*/ 	.word	0x05000008


	//   ....[83]....
        /*02c8*/ 	.word	0x05000008


	//   ....[84]....
        /*02cc*/ 	.word	0x05000008


	//----- nvinfo : EIATTR_COOP_GROUP_INSTR_OFFSETS
	.align		4
.L_31567:
        /*02d0*/ 	.byte	0x04, 0x28
        /*02d2*/ 	.short	(.L_31569 - .L_31568)


	//   ....[0]....
.L_31568:
        /*02d4*/ 	.word	0x00001d20


	//   ....[1]....
        /*02d8*/ 	.word	0x00001ec0


	//   ....[2]....
        /*02dc*/ 	.word	0x00001ee0


	//   ....[3]....
        /*02e0*/ 	.word	0x00001f00


	//   ....[4]....
        /*02e4*/ 	.word	0x00001f20


	//   ....[5]....
        /*02e8*/ 	.word	0x00002050


	//   ....[6]....
        /*02ec*/ 	.word	0x00002080


	//   ....[7]....
        /*02f0*/ 	.word	0x000020c0


	//   ....[8]....
        /*02f4*/ 	.word	0x00002f00


	//   ....[9]....
        /*02f8*/ 	.word	0x00002f40


	//   ....[10]....
        /*02fc*/ 	.word	0x00002f60


	//   ....[11]....
        /*0300*/ 	.word	0x00002f80


	//   ....[12]....
        /*0304*/ 	.word	0x00002fa0


	//   ....[13]....
        /*0308*/ 	.word	0x00002ff0


	//   ....[14]....
        /*030c*/ 	.word	0x00003010


	//   ....[15]....
        /*0310*/ 	.word	0x00003030


	//   ....[16]....
        /*0314*/ 	.word	0x00006360


	//   ....[17]....
        /*0318*/ 	.word	0x00006390


	//   ....[18]....
        /*031c*/ 	.word	0x000063a0


	//   ....[19]....
        /*0320*/ 	.word	0x000063b0


	//   ....[20]....
        /*0324*/ 	.word	0x000063c0


	//   ....[21]....
        /*0328*/ 	.word	0x000063d0


	//   ....[22]....
        /*032c*/ 	.word	0x000063e0


	//   ....[23]....
        /*0330*/ 	.word	0x00006400


	//   ....[24]....
        /*0334*/ 	.word	0x00006420


	//   ....[25]....
        /*0338*/ 	.word	0x00006440


	//   ....[26]....
        /*033c*/ 	.word	0x00006460


	//   ....[27]....
        /*0340*/ 	.word	0x00006480


	//   ....[28]....
        /*0344*/ 	.word	0x000064a0


	//   ....[29]....
        /*0348*/ 	.word	0x000064c0


	//   ....[30]....
        /*034c*/ 	.word	0x000064e0


	//   ....[31]....
        /*0350*/ 	.word	0x00006500


	//   ....[32]....
        /*0354*/ 	.word	0x00006520


	//   ....[33]....
        /*0358*/ 	.word	0x00006540


	//   ....[34]....
        /*035c*/ 	.word	0x00006560


	//   ....[35]....
        /*0360*/ 	.word	0x00006580


	//   ....[36]....
        /*0364*/ 	.word	0x000065a0


	//   ....[37]....
        /*0368*/ 	.word	0x000065c0


	//   ....[38]....
        /*036c*/ 	.word	0x000065e0


	//   ....[39]....
        /*0370*/ 	.word	0x00006600


	//   ....[40]....
        /*0374*/ 	.word	0x00006620


	//   ....[41]....
        /*0378*/ 	.word	0x00006640


	//   ....[42]....
        /*037c*/ 	.word	0x00006670


	//   ....[43]....
        /*0380*/ 	.word	0x000066a0


	//   ....[44]....
        /*0384*/ 	.word	0x000066c0


	//   ....[45]....
        /*0388*/ 	.word	0x000066e0


	//   ....[46]....
        /*038c*/ 	.word	0x00006700


	//   ....[47]....
        /*0390*/ 	.word	0x00006720


	//   ....[48]....
        /*0394*/ 	.word	0x00006740


	//   ....[49]....
        /*0398*/ 	.word	0x00006760


	//   ....[50]....
        /*039c*/ 	.word	0x00006780


	//   ....[51]....
        /*03a0*/ 	.word	0x000067a0


	//   ....[52]....
        /*03a4*/ 	.word	0x000067c0


	//   ....[53]....
        /*03a8*/ 	.word	0x000067e0


	//   ....[54]....
        /*03ac*/ 	.word	0x00006800


	//   ....[55]....
        /*03b0*/ 	.word	0x00006820


	//   ....[56]....
        /*03b4*/ 	.word	0x00006840


	//   ....[57]....
        /*03b8*/ 	.word	0x00006870


	//   ....[58]....
        /*03bc*/ 	.word	0x00006890


	//   ....[59]....
        /*03c0*/ 	.word	0x000068b0


	//   ....[60]....
        /*03c4*/ 	.word	0x000068d0


	//   ....[61]....
        /*03c8*/ 	.word	0x000068f0


	//   ....[62]....
        /*03cc*/ 	.word	0x00006910


	//   ....[63]....
        /*03d0*/ 	.word	0x00006930


	//   ....[64]....
        /*03d4*/ 	.word	0x00006960


	//   ....[65]....
        /*03d8*/ 	.word	0x00006980


	//   ....[66]....
        /*03dc*/ 	.word	0x000069a0


	//   ....[67]....
        /*03e0*/ 	.word	0x000069c0


	//   ....[68]....
        /*03e4*/ 	.word	0x000069e0


	//   ....[69]....
        /*03e8*/ 	.word	0x00006a00


	//   ....[70]....
        /*03ec*/ 	.word	0x00006a20


	//   ....[71]....
        /*03f0*/ 	.word	0x00006a40


	//   ....[72]....
        /*03f4*/ 	.word	0x00006a60


	//   ....[73]....
        /*03f8*/ 	.word	0x00006a80


	//   ....[74]....
        /*03fc*/ 	.word	0x00006aa0


	//   ....[75]....
        /*0400*/ 	.word	0x00006ac0


	//   ....[76]....
        /*0404*/ 	.word	0x00006ae0


	//   ....[77]....
        /*0408*/ 	.word	0x00006b00


	//   ....[78]....
        /*040c*/ 	.word	0x00006b20


	//   ....[79]....
        /*0410*/ 	.word	0x00006b40


	//   ....[80]....
        /*0414*/ 	.word	0x00007cf0


	//   ....[81]....
        /*0418*/ 	.word	0x00007da0


	//   ....[82]....
        /*041c*/ 	.word	0x00007e30


	//   ....[83]....
        /*0420*/ 	.word	0x00007ea0


	//   ....[84]....
        /*0424*/ 	.word	0x00007f10


	//----- nvinfo : EIATTR_VRC_CTA_INIT_COUNT
	.align		4
.L_31569:
        /*0428*/ 	.byte	0x02, 0x4a
	.zero		1
	.zero		1


	//----- nvinfo : EIATTR_EXIT_INSTR_OFFSETS
	.align		4
        /*042c*/ 	.byte	0x04, 0x1c
        /*042e*/ 	.short	(.L_31571 - .L_31570)


	//   ....[0]....
.L_31570:
        /*0430*/ 	.word	0x00000090


	//   ....[1]....
        /*0434*/ 	.word	0x000079c0


	//   ....[2]....
        /*0438*/ 	.word	0x000079e0


	//   ....[3]....
        /*043c*/ 	.word	0x00007c80


	//----- nvinfo : EIATTR_CRS_STACK_SIZE
	.align		4
.L_31571:
        /*0440*/ 	.byte	0x04, 0x1e
        /*0442*/ 	.short	(.L_31573 - .L_31572)
.L_31572:
        /*0444*/ 	.word	0x00000000


	//----- nvinfo : EIATTR_CBANK_PARAM_SIZE
	.align		4
.L_31573:
        /*0448*/ 	.byte	0x03, 0x19
        /*044a*/ 	.short	0x008c


	//----- nvinfo : EIATTR_PARAM_CBANK
	.align		4
        /*044c*/ 	.byte	0x04, 0x0a
        /*044e*/ 	.short	(.L_31575 - .L_31574)
	.align		4
.L_31574:
        /*0450*/ 	.word	index@(.nv.constant0._ZN4vllm25paged_attention_v2_kernelIffLi256ELi16ELi128ELNS_18Fp8KVCacheDataTypeE0ELb1ELi512EEEvPfS2_PT_PKS3_PKT0_S9_ifPKiSB_iPKfiiiSD_SD_iiiii)
        /*0454*/ 	.short	0x0380
        /*0456*/ 	.short	0x008c


	//----- nvinfo : EIATTR_SW_WAR
	.align		4
.L_31575:
        /*0458*/ 	.byte	0x04, 0x36
        /*045a*/ 	.short	(.L_31577 - .L_31576)
.L_31576:
        /*045c*/ 	.word	0x00000008
.L_31577:


//--------------------- .nv.info._ZN4vllm25paged_attention_v2_kernelIffLi192ELi16ELi128ELNS_18Fp8KVCacheDataTypeE0ELb1ELi512EEEvPfS2_PT_PKS3_PKT0_S9_ifPKiSB_iPKfiiiSD_SD_iiiii --------------------------
	.section	.nv.info._ZN4vllm25paged_attention_v2_kernelIffLi192ELi16ELi128ELNS_18Fp8KVCacheDataTypeE0ELb1ELi512EEEvPfS2_PT_PKS3_PKT0_S9_ifPKiSB_iPKfiiiSD_SD_iiiii,"",@"SHT_CUDA_INFO"
	.sectionflags	@""
	.align	4


	//----- nvinfo : EIATTR_CUDA_API_VERSION
	.align		4
        /*0000*/ 	.byte	0x04, 0x37
        /*0002*/ 	.short	(.L_31579 - .L_31578)
.L_31578:
        /*0004*/ 	.word	0x00000082


	//----- nvinfo : EIATTR_KPARAM_INFO
	.align		4
.L_31579:
        /*0008*/ 	.byte	0x04, 0x17
        /*000a*/ 	.short	(.L_31581 - .L_31580)
.L_31580:
        /*000c*/ 	.word	0x00000000
        /*0010*/ 	.short	0x0015
        /*0012*/ 	.short	0x0088
        /*0014*/ 	.byte	0x00, 0xf0, 0x11, 0x00


	//----- nvinfo : EIATTR_KPARAM_INFO
	.align		4
.L_31581:
        /*0018*/ 	.byte	0x04, 0x17
        /*001a*/ 	.short	(.L_31583 - .L_31582)
.L_31582:
        /*001c*/ 	.word	0x00000000
        /*0020*/ 	.short	0x0014
        /*0022*/ 	.short	0x0084
        /*0024*/ 	.byte	0x00, 0xf0, 0x11, 0x00


	//----- nvinfo : EIATTR_KPARAM_INFO
	.align		4
.L_31583:
        /*0028*/ 	.byte	0x04, 0x17
        /*002a*/ 	.short	(.L_31585 - .L_31584)
.L_31584:
        /*002c*/ 	.word	0x00000000
        /*0030*/ 	.short	0x0013
        /*0032*/ 	.short	0x0080
        /*0034*/ 	.byte	0x00, 0xf0, 0x11, 0x00


	//----- nvinfo : EIATTR_KPARAM_INFO
	.align		4
.L_31585:
        /*0038*/ 	.byte	0x04, 0x17
        /*003a*/ 	.short	(.L_31587 - .L_31586)
.L_31586:
        /*003c*/ 	.word	0x00000000
        /*0040*/ 	.short	0x0012
        /*0042*/ 	.short	0x007c
        /*0044*/ 	.byte	0x00, 0xf0, 0x11, 0x00


	//----- nvinfo : EIATTR_KPARAM_INFO
	.align		4
.L_31587:
        /*0048*/ 	.byte	0x04, 0x17
        /*004a*/ 	.short	(.L_31589 - .L_31588)
.L_31588:
        /*004c*/ 	.word	0x00000000
        /*0050*/ 	.short	0x0011
        /*0052*/ 	.short	0x0078
        /*0054*/ 	.byte	0x00, 0xf0, 0x11, 0x00


	//----- nvinfo : EIATTR_KPARAM_INFO
	.align		4
.L_31589:
        /*0058*/ 	.byte	0x04, 0x17
        /*005a*/ 	.short	(.L_31591 - .L_31590)
.L_31590:
        /*005c*/ 	.word	0x00000000
        /*0060*/ 	.short	0x0010
        /*0062*/ 	.short	0x0070
        /*0064*/ 	.byte	0x00, 0xf5, 0x21, 0x00


	//----- nvinfo : EIATTR_KPARAM_INFO
	.align		4
.L_31591:
        /*0068*/ 	.byte	0x04, 0x17
        /*006a*/ 	.short	(.L_31593 - .L_31592)
.L_31592:
        /*006c*/ 	.word	0x00000000
        /*0070*/ 	.short	0x000f
        /*0072*/ 	.short	0x0068
        /*0074*/ 	.byte	0x00, 0xf5, 0x21, 0x00


	//----- nvinfo : EIATTR_KPARAM_INFO
	.align		4
.L_31593:
        /*0078*/ 	.byte	0x04, 0x17
        /*007a*/ 	.short	(.L_31595 - .L_31594)
.L_31594:
        /*007c*/ 	.word	0x00000000
        /*0080*/ 	.short	0x000e
        /*0082*/ 	.short	0x0060
        /*0084*/ 	.byte	0x00, 0xf0, 0x11, 0x00


	//----- nvinfo : EIATTR_KPARAM_INFO
	.align		4
.L_31595:
        /*0088*/ 	.byte	0x04, 0x17
        /*008a*/ 	.short	(.L_31597 - .L_31596)
.L_31596:
        /*008c*/ 	.word	0x00000000
        /*0090*/ 	.short	0x000d
        /*0092*/ 	.short	0x005c
        /*0094*/ 	.byte	0x00, 0xf0, 0x11, 0x00


	//----- nvinfo : EIATTR_KPARAM_INFO
	.align		4
.L_31597:
        /*0098*/ 	.byte	0x04, 0x17
        /*009a*/ 	.short	(.L_31599 - .L_31598)
.L_31598:
        /*009c*/ 	.word	0x00000000
        /*00a0*/ 	.short	0x000c
        /*00a2*/ 	.short	0x0058
        /*00a4*/ 	.byte	0x00, 0xf0, 0x11, 0x00


	//----- nvinfo : EIATTR_KPARAM_INFO
	.align		4
.L_31599:
        /*00a8*/ 	.byte	0x04, 0x17
        /*00aa*/ 	.short	(.L_31601 - .L_31600)
.L_31600:
        /*00ac*/ 	.word	0x00000000
        /*00b0*/ 	.short	0x000b
        /*00b2*/ 	.short	0x0050
        /*00b4*/ 	.byte	0x00, 0xf5, 0x21, 0x00


	//----- nvinfo : EIATTR_KPARAM_INFO
	.align		4
.L_31601:
        /*00b8*/ 	.byte	0x04, 0x17
        /*00ba*/ 	.short	(.L_31603 - .L_31602)
.L_31602:
        /*00bc*/ 	.word	0x00000000
        /*00c0*/ 	.short	0x000a
        /*00c2*/ 	.short	0x0048
        /*00c4*/ 	.byte	0x00, 0xf0, 0x11, 0x00


	//----- nvinfo : EIATTR_KPARAM_INFO
	.align		4
.L_31603:
        /*00c8*/ 	.byte	0x04, 0x17
        /*00ca*/ 	.short	(.L_31605 - .L_31604)
.L_31604:
        /*00cc*/ 	.word	0x00000000
        /*00d0*/ 	.short	0x0009
        /*00d2*/ 	.short	0x0040
        /*00d4*/ 	.byte	0x00, 0xf5, 0x21, 0x00


	//----- nvinfo : EIATTR_KPARAM_INFO
	.align		4
.L_31605:
        /*00d8*/ 	.byte	0x04, 0x17
        /*00da*/ 	.short	(.L_31607 - .L_31606)
.L_31606:
        /*00dc*/ 	.word	0x00000000
        /*00e0*/ 	.short	0x0008
        /*00e2*/ 	.short	0x0038
        /*00e4*/ 	.byte	0x00, 0xf5, 0x21, 0x00


	//----- nvinfo : EIATTR_KPARAM_INFO
	.align		4
.L_31607:
        /*00e8*/ 	.byte	0x04, 0x17
        /*00ea*/ 	.short	(.L_31609 - .L_31608)
.L_31608:
        /*00ec*/ 	.word	0x00000000
        /*00f0*/ 	.short	0x0007
        /*00f2*/ 	.short	0x0034
        /*00f4*/ 	.byte	0x00, 0xf0, 0x11, 0x00


	//----- nvinfo : EIATTR_KPARAM_INFO
	.align		4
.L_31609:
        /*00f8*/ 	.byte	0x04, 0x17
        /*00fa*/ 	.short	(.L_31611 - .L_31610)
.L_31610:
        /*00fc*/ 	.word	0x00000000
        /*0100*/ 	.short	0x0006
        /*0102*/ 	.short	0x0030
        /*0104*/ 	.byte	0x00, 0xf0, 0x11, 0x00


	//----- nvinfo : EIATTR_KPARAM_INFO
	.align		4
.L_31611:
        /*0108*/ 	.byte	0x04, 0x17
        /*010a*/ 	.short	(.L_31613 - .L_31612)
.L_31612:
        /*010c*/ 	.word	0x00000000
        /*0110*/ 	.short	0x0005
        /*0112*/ 	.short	0x0028
        /*0114*/ 	.byte	0x00, 0xf5, 0x21, 0x00


	//----- nvinfo : EIATTR_KPARAM_INFO
	.align		4
.L_31613:
        /*0118*/ 	.byte	0x04, 0x17
        /*011a*/ 	.short	(.L_31615 - .L_31614)
.L_31614:
        /*011c*/ 	.word	0x00000000
        /*0120*/ 	.short	0x0004
        /*0122*/ 	.short	0x0020
        /*0124*/ 	.byte	0x00, 0xf5, 0x21, 0x00


	//----- nvinfo : EIATTR_KPARAM_INFO
	.align		4
.L_31615:
        /*0128*/ 	.byte	0x04, 0x17
        /*012a*/ 	.short	(.L_31617 - .L_31616)
.L_31616:
        /*012c*/ 	.word	0x00000000
        /*0130*/ 	.short	0x0003
        /*0132*/ 	.short	0x0018
        /*0134*/ 	.byte	0x00, 0xf5, 0x21, 0x00


	//----- nvinfo : EIATTR_KPARAM_INFO
	.align		4
.L_31617:
        /*0138*/ 	.byte	0x04, 0x17
        /*013a*/ 	.short	(.L_31619 - .L_31618)
.L_31618:
        /*013c*/ 	.word	0x00000000
        /*0140*/ 	.short	0x0002
        /*0142*/ 	.short	0x0010
        /*0144*/ 	.byte	0x00, 0xf5, 0x21, 0x00


	//----- nvinfo : EIATTR_KPARAM_INFO
	.align		4
.L_31619:
        /*0148*/ 	.byte	0x04, 0x17
        /*014a*/ 	.short	(.L_31621 - .L_31620)
.L_31620:
        /*014c*/ 	.word	0x00000000
        /*0150*/ 	.short	0x0001
        /*0152*/ 	.short	0x0008
        /*0154*/ 	.byte	0x00, 0xf5, 0x21, 0x00


	//----- nvinfo : EIATTR_KPARAM_INFO
	.align		4
.L_31621:
        /*0158*/ 	.byte	0x04, 0x17
        /*015a*/ 	.short	(.L_31623 - .L_31622)
.L_31622:
        /*015c*/ 	.word	0x00000000
        /*0160*/ 	.short	0x0000
        /*0162*/ 	.short	0x0000
        /*0164*/ 	.byte	0x00, 0xf5, 0x21, 0x00


	//----- nvinfo : EIATTR_SPARSE_MMA_MASK
	.align		4
.L_31623:
        /*0168*/ 	.byte	0x03, 0x50
        /*016a*/ 	.short	0x0000


	//----- nvinfo : EIATTR_MAXREG_COUNT
	.align		4
        /*016c*/ 	.byte	0x03, 0x1b
        /*016e*/ 	.short	0x00ff


	//----- nvinfo : EIATTR_NUM_BARRIERS
	.align		4
        /*0170*/ 	.byte	0x02, 0x4c
        /*0172*/ 	.byte	0x01
	.zero		1


	//----- nvinfo : EIATTR_MERCURY_ISA_VERSION
	.align		4
        /*0174*/ 	.byte	0x03, 0x5f
        /*0176*/ 	.short	0x0101


	//----- nvinfo : EIATTR_COOP_GROUP_MASK_REGIDS
	.align		4
        /*0178*/ 	.byte	0x04, 0x29
        /*017a*/ 	.short	(.L_31625 - .L_31624)


	//   ....[0]....
.L_31624:
        /*017c*/ 	.word	0xffffffff


	//   ....[1]....
        /*0180*/ 	.word	0xffffffff


	//   ....[2]....
        /*0184*/ 	.word	0xffffffff


	//   ....[3]....
        /*0188*/ 	.word	0xffffffff


	//   ....[4]....
        /*018c*/ 	.word	0xffffffff


	//   ....[5]....
        /*0190*/ 	.word	0xffffffff


	//   ....[6]....
        /*0194*/ 	.word	0xffffffff


	//   ....[7]....
        /*0198*/ 	.word	0xffffffff


	//   ....[8]....
        /*019c*/ 	.word	0xffffffff


	//   ....[9]....
        /*01a0*/ 	.word	0xffffffff


	//   ....[10]....
        /*01a4*/ 	.word	0xffffffff


	//   ....[11]....
        /*01a8*/ 	.word	0xffffffff


	//   ....[12]....
        /*01ac*/ 	.word	0xffffffff


	//   ....[13]....
        /*01b0*/ 	.word	0xffffffff


	//   ....[14]....
        /*01b4*/ 	.word	0xffffffff


	//   ....[15]....
        /*01b8*/ 	.word	0xffffffff


	//   ....[16]....
        /*01bc*/ 	.word	0xffffffff


	//   ....[17]....
        /*01c0*/ 	.word	0xffffffff


	//   ....[18]....
        /*01c4*/ 	.word	0xffffffff


	//   ....[19]....
        /*01c8*/ 	.word	0xffffffff


	//   ....[20]....
        /*01cc*/ 	.word	0xffffffff


	//   ....[21]....
        /*01d0*/ 	.word	0xffffffff


	//   ....[22]....
        /*01d4*/ 	.word	0xffffffff


	//   ....[23]....
        /*01d8*/ 	.word	0xffffffff


	//   ....[24]....
        /*01dc*/ 	.word	0xffffffff


	//   ....[25]....
        /*01e0*/ 	.word	0xffffffff


	//   ....[26]....
        /*01e4*/ 	.word	0xffffffff


	//   ....[27]....
        /*01e8*/ 	.word	0xffffffff


	//   ....[28]....
        /*01ec*/ 	.word	0xffffffff


	//   ....[29]....
        /*01f0*/ 	.word	0xffffffff


	//   ....[30]....
        /*01f4*/ 	.word	0xffffffff


	//   ....[31]....
        /*01f8*/ 	.word	0xffffffff


	//   ....[32]....
        /*01fc*/ 	.word	0xffffffff


	//   ....[33]....
        /*0200*/ 	.word	0xffffffff


	//   ....[34]....
        /*0204*/ 	.word	0xffffffff


	//   ....[35]....
        /*0208*/ 	.word	0xffffffff


	//   ....[36]....
        /*020c*/ 	.word	0xffffffff


	//   ....[37]....
        /*0210*/ 	.word	0xffffffff


	//   ....[38]....
        /*0214*/ 	.word	0xffffffff


	//   ....[39]....
        /*0218*/ 	.word	0xffffffff


	//   ....[40]....
        /*021c*/ 	.word	0xffffffff


	//   ....[41]....
        /*0220*/ 	.word	0xffffffff


	//   ....[42]....
        /*0224*/ 	.word	0xffffffff


	//   ....[43]....
        /*0228*/ 	.word	0xffffffff


	//   ....[44]....
        /*022c*/ 	.word	0xffffffff


	//   ....[45]....
        /*0230*/ 	.word	0xffffffff


	//   ....[46]....
        /*0234*/ 	.word	0xffffffff


	//   ....[47]....
        /*0238*/ 	.word	0xffffffff


	//   ....[48]....
        /*023c*/ 	.word	0xffffffff


	//   ....[49]....
        /*0240*/ 	.word	0xffffffff


	//   ....[50]....
        /*0244*/ 	.word	0xffffffff


	//   ....[51]....
        /*0248*/ 	.word	0xffffffff


	//   ....[52]....
        /*024c*/ 	.word	0xffffffff


	//   ....[53]....
        /*0250*/ 	.word	0xffffffff


	//   ....[54]....
        /*0254*/ 	.word	0xffffffff


	//   ....[55]....
        /*0258*/ 	.word	0xffffffff


	//   ....[56]....
        /*025c*/ 	.word	0xffffffff


	//   ....[57]....
        /*0260*/ 	.word	0xffffffff


	//   ....[58]....
        /*0264*/ 	.word	0xffffffff


	//   ....[59]....
        /*0268*/ 	.word	0xffffffff


	//   ....[60]....
        /*026c*/ 	.word	0xffffffff


	//   ....[61]....
        /*0270*/ 	.word	0xffffffff


	//   ....[62]....
        /*0274*/ 	.word	0xffffffff


	//   ....[63]....
        /*0278*/ 	.word	0xffffffff


	//   ....[64]....
        /*027c*/ 	.word	0x05000007


	//   ....[65]....
        /*0280*/ 	.word	0x05000007


	//   ....[66]....
        /*0284*/ 	.word	0x05000007


	//   ....[67]....
        /*0288*/ 	.word	0x05000007


	//   ....[68]....
        /*028c*/ 	.word	0x05000007


	//----- nvinfo : EIATTR_COOP_GROUP_INSTR_OFFSETS
	.align		4
.L_31625:
        /*0290*/ 	.byte	0x04, 0x28
        /*0292*/ 	.short	(.L_31627 - .L_31626)


	//   ....[0]....
.L_31626:
        /*0294*/ 	.word	0x00001b10


	//   ....[1]....
        /*0298*/ 	.word	0x00001dc0


	//   ....[2]....
        /*029c*/ 	.word	0x00001de0


	//   ....[3]....
        /*02a0*/ 	.word	0x00001e00


	//   ....[4]....
        /*02a4*/ 	.word	0x00001e20


	//   ....[5]....
        /*02a8*/ 	.word	0x00001f40


	//   ....[6]....
        /*02ac*/ 	.word	0x00001f60


	//   ....[7]....
        /*02b0*/ 	.word	0x00001fa0


	//   ....[8]....
        /*02b4*/ 	.word	0x00002de0


	//   ....[9]....
        /*02b8*/ 	.word	0x00002e20


	//   ....[10]....
        /*02bc*/ 	.word	0x00002e40


	//   ....[11]....
        /*02c0*/ 	.word	0x00002e60


	//   ....[12]....
        /*02c4*/ 	.word	0x00002e80


	//   ....[13]....
        /*02c8*/ 	.word	0x00002ed0


	//   ....[14]....
        /*02cc*/ 	.word	0x00002ef0


	//   ....[15]....
        /*02d0*/ 	.word	0x00002f10


	//   ....[16]....
        /*02d4*/ 	.word	0x000059a0


	//   ....[17]....
        /*02d8*/ 	.word	0x000059e0


	//   ....[18]....
        /*02dc*/ 	.word	0x00005a20


	//   ....[19]....
        /*02e0*/ 	.word	0x00005a50


	//   ....[20]....
        /*02e4*/ 	.word	0x00005a70


	//   ....[21]....
        /*02e8*/ 	.word	0x00005a80


	//   ....[22]....
        /*02ec*/ 	.word	0x00005a90


	//   ....[23]....
        /*02f0*/ 	.word	0x00005ac0


	//   ....[24]....
        /*02f4*/ 	.word	0x00005ae0


	//   ....[25]....
        /*02f8*/ 	.word	0x00005b10


	//   ....[26]....
        /*02fc*/ 	.word	0x00005b30


	//   ....[27]....
        /*0300*/ 	.word	0x00005b50


	//   ....[28]....
        /*0304*/ 	.word	0x00005b70


	//   ....[29]....
        /*0308*/ 	.word	0x00005b90


	//   ....[30]....
        /*030c*/ 	.word	0x00005bb0


	//   ....[31]....
        /*0310*/ 	.word	0x00005bd0


	//   ....[32]....
        /*0314*/ 	.word	0x00005bf0


	//   ....[33]....
        /*0318*/ 	.word	0x00005c10


	//   ....[34]....
        /*031c*/ 	.word	0x00005c40


	//   ....[35]....
        /*0320*/ 	.word	0x00005c70


	//   ....[36]....
        /*0324*/ 	.word	0x00005cb0


	//   ....[37]....
        /*0328*/ 	.word	0x00005ce0


	//   ....[38]....
        /*032c*/ 	.word	0x00005d10


	//   ....[39]....
        /*0330*/ 	.word	0x00005d30


	//   ....[40]....
        /*0334*/ 	.word	0x00005d50


	//   ....[41]....
        /*0338*/ 	.word	0x00005d70


	//   ....[42]....
        /*033c*/ 	.word	0x00005d90


	//   ....[43]....
        /*0340*/ 	.word	0x00005db0


	//   ....[44]....
        /*0344*/ 	.word	0x00005dd0


	//   ....[45]....
        /*0348*/ 	.word	0x00005df0


	//   ....[46]....
        /*034c*/ 	.word	0x00005e20


	//   ....[47]....
        /*0350*/ 	.word	0x00005e40


	//   ....[48]....
        /*0354*/ 	.word	0x00005e60


	//   ....[49]....
        /*0358*/ 	.word	0x00005e80


	//   ....[50]....
        /*035c*/ 	.word	0x00005ea0


	//   ....[51]....
        /*0360*/ 	.word	0x00005ec0


	//   ....[52]....
        /*0364*/ 	.word	0x00005ed0


	//   ....[53]....
        /*0368*/ 	.word	0x00005ef0


	//   ....[54]....
        /*036c*/ 	.word	0x00005f10


	//   ....[55]....
        /*0370*/ 	.word	0x00005f30


	//   ....[56]....
        /*0374*/ 	.word	0x00005f50


	//   ....[57]....
        /*0378*/ 	.word	0x00005f70


	//   ....[58]....
        /*037c*/ 	.word	0x00005f90


	//   ....[59]....
        /*0380*/ 	.word	0x00005fb0


	//   ....[60]....
        /*0384*/ 	.word	0x00005fd0


	//   ....[61]....
        /*0388*/ 	.word	0x00005ff0


	//   ....[62]....
        /*038c*/ 	.word	0x00006010


	//   ....[63]....
        /*0390*/ 	.word	0x00006030


	//   ....[64]....
        /*0394*/ 	.word	0x00006d70


	//   ....[65]....
        /*0398*/ 	.word	0x00006e20


	//   ....[66]....
        /*039c*/ 	.word	0x00006eb0


	//   ....[67]....
        /*03a0*/ 	.word	0x00006f20


	//   ....[68]....
        /*03a4*/ 	.word	0x00006f90


	//----- nvinfo : EIATTR_VRC_CTA_INIT_COUNT
	.align		4
.L_31627:
        /*03a8*/ 	.byte	0x02, 0x4a
	.zero		1
	.zero		1


	//----- nvinfo : EIATTR_EXIT_INSTR_OFFSETS
	.align		4
        /*03ac*/ 	.byte	0x04, 0x1c
        /*03ae*/ 	.short	(.L_31629 - .L_31628)


	//   ....[0]....
.L_31628:
        /*03b0*/ 	.word	0x000000d0


	//   ....[1]....
        /*03b4*/ 	.word	0x00006ab0


	//   ....[2]....
        /*03b8*/ 	.word	0x00006ae0


	//   ....[3]....
        /*03bc*/ 	.word	0x00006d00


	//----- nvinfo : EIATTR_CRS_STACK_SIZE
	.align		4
.L_31629:
        /*03c0*/ 	.byte	0x04, 0x1e
        /*03c2*/ 	.short	(.L_31631 - .L_31630)
.L_31630:
        /*03c4*/ 	.word	0x00000000


	//----- nvinfo : EIATTR_CBANK_PARAM_SIZE
	.align		4
.L_31631:
        /*03c8*/ 	.byte	0x03, 0x19
        /*03ca*/ 	.short	0x008c


	//----- nvinfo : EIATTR_PARAM_CBANK
	.align		4
        /*03cc*/ 	.byte	0x04, 0x0a
        /*03ce*/ 	.short	(.L_31633 - .L_31632)
	.align		4
.L_31632:
        /*03d0*/ 	.word	index@(.nv.constant0._ZN4vllm25paged_attention_v2_kernelIffLi192ELi16ELi128ELNS_18Fp8KVCacheDataTypeE0ELb1ELi512EEEvPfS2_PT_PKS3_PKT0_S9_ifPKiSB_iPKfiiiSD_SD_iiiii)
        /*03d4*/ 	.short	0x0380
        /*03d6*/ 	.short	0x008c


	//----- nvinfo : EIATTR_SW_WAR
	.align		4
.L_31633:
        /*03d8*/ 	.byte	0x04, 0x36
        /*03da*/ 	.short	(.L_31635 - .L_31634)
.L_31634:
        /*03dc*/ 	.word	0x00000008
.L_31635:


//--------------------- .nv.info._ZN4vllm25paged_attention_v2_kernelIffLi128ELi16ELi128ELNS_18Fp8KVCacheDataTypeE0ELb1ELi512EEEvPfS2_PT_PKS3_PKT0_S9_ifPKiSB_iPKfiiiSD_SD_iiiii --------------------------
	.section	.nv.info._ZN4vllm25paged_attention_v2_kernelIffLi128ELi16ELi128ELNS_18Fp8KVCacheDataTypeE0ELb1ELi512EEEvPfS2_PT_PKS3_PKT0_S9_ifPKiSB_iPKfiiiSD_SD_iiiii,"",@"SHT_CUDA_INFO"
	.sectionflags	@""
	.align	4


	//----- nvinfo : EIATTR_CUDA_API_VERSION
	.align		4
        /*0000*/ 	.byte	0x04, 0x37
        /*0002*/ 	.short	(.L_31637 - .L_31636)
.L_31636:
        /*0004*/ 	.word	0x00000082


	//----- nvinfo : EIATTR_KPARAM_INFO
	.align		4
.L_31637:
        /*0008*/ 	.byte	0x04, 0x17
        /*000a*/ 	.short	(.L_31639 - .L_31638)
.L_31638:
        /*000c*/ 	.word	0x00000000
        /*0010*/ 	.short	0x0015
        /*0012*/ 	.short	0x0088
        /*0014*/ 	.byte	0x00, 0xf0, 0x11, 0x00


	//----- nvinfo : EIATTR_KPARAM_INFO
	.align		4
.L_31639:
        /*0018*/ 	.byte	0x04, 0x17
        /*001a*/ 	.short	(.L_31641 - .L_31640)
.L_31640:
        /*001c*/ 	.word	0x00000000
        /*0020*/ 	.short	0x0014
        /*0022*/ 	.short	0x0084
        /*0024*/ 	.byte	0x00, 0xf0, 0x11, 0x00


	//----- nvinfo : EIATTR_KPARAM_INFO
	.align		4
.L_31641:
        /*0028*/ 	.byte	0x04, 0x17
        /*002a*/ 	.short	(.L_31643 - .L_31642)
.L_31642:
        /*002c*/ 	.word	0x00000000
        /*0030*/ 	.short	0x0013
        /*0032*/ 	.short	0x0080
        /*0034*/ 	.byte	0x00, 0xf0, 0x11, 0x00


	//----- nvinfo : EIATTR_KPARAM_INFO
	.align		4
.L_31643:
        /*0038*/ 	.byte	0x04, 0x17
        /*003a*/ 	.short	(.L_31645 - .L_31644)
.L_31644:
        /*003c*/ 	.word	0x00000000
        /*0040*/ 	.short	0x0012
        /*0042*/ 	.short	0x007c
        /*0044*/ 	.byte	0x00, 0xf0, 0x11, 0x00


	//----- nvinfo : EIATTR_KPARAM_INFO
	.align		4
.L_31645:
        /*0048*/ 	.byte	0x04, 0x17
        /*004a*/ 	.short	(.L_31647 - .L_31646)
.L_31646:
        /*004c*/ 	.word	0x00000000
        /*0050*/ 	.short	0x0011
        /*0052*/ 	.short	0x0078
        /*0054*/ 	.byte	0x00, 0xf0, 0x11, 0x00


	//----- nvinfo : EIATTR_KPARAM_INFO
	.align		4
.L_31647:
        /*0058*/ 	.byte	0x04, 0x17
        /*005a*/ 	.short	(.L_31649 - .L_31648)
.L_31648:
        /*005c*/ 	.word	0x00000000
        /*0060*/ 	.short	0x0010
        /*0062*/ 	.short	0x0070
        /*0064*/ 	.byte	0x00, 0xf5, 0x21, 0x00


	//----- nvinfo : EIATTR_KPARAM_INFO
	.align		4
.L_31649:
        /*0068*/ 	.byte	0x04, 0x17
        /*006a*/ 	.short	(.L_31651 - .L_31650)
.L_31650:
        /*006c*/ 	.word	0x00000000
        /*0070*/ 	.short	0x000f
        /*0072*/ 	.short	0x0068
        /*0074*/ 	.byte	0x00, 0xf5, 0x21, 0x00


	//----- nvinfo : EIATTR_KPARAM_INFO
	.align		4
.L_31651:
        /*0078*/ 	.byte	0x04, 0x17
        /*007a*/ 	.short	(.L_31653 - .L_31652)
.L_31652:
        /*007c*/ 	.word	0x00000000
        /*0080*/ 	.short	0x000e
        /*0082*/ 	.short	0x0060
        /*0084*/ 	.byte	0x00, 0xf0, 0x11, 0x00


	//----- nvinfo : EIATTR_KPARAM_INFO
	.align		4
.L_31653:
        /*0088*/ 	.byte	0x04, 0x17
        /*008a*/ 	.short	(.L_31655 - .L_31654)
.L_31654:
        /*008c*/ 	.word	0x00000000
        /*0090*/ 	.short	0x000d
        /*0092*/ 	.short	0x005c
        /*0094*/ 	.byte	0x00, 0xf0, 0x11, 0x00


	//----- nvinfo : EIATTR_KPARAM_INFO
	.align		4
.L_31655:
        /*0098*/ 	.byte	0x04, 0x17
        /*009a*/ 	.short	(.L_31657 - .L_31656)
.L_31656:
        /*009c*/ 	.word	0x00000000
        /*00a0*/ 	.short	0x000c
        /*00a2*/ 	.short	0x0058
        /*00a4*/ 	.byte	0x00, 0xf0, 0x11, 0x00


	//----- nvinfo : EIATTR_KPARAM_INFO
	.align		4
.L_31657:
        /*00a8*/ 	.byte	0x04, 0x17
        /*00aa*/ 	.short	(.L_31659 - .L_31658)
.L_31658:
        /*00ac*/ 	.word	0x00000000
        /*00b0*/ 	.short	0x000b
        /*00b2*/ 	.short	0x0050
        /*00b4*/ 	.byte	0x00, 0xf5, 0x21, 0x00


	//----- nvinfo : EIATTR_KPARAM_INFO
	.align		4
.L_31659:
        /*00b8*/ 	.byte	0x04, 0x17
        /*00ba*/ 	.short	(.L_31661 - .L_31660)
.L_31660:
        /*00bc*/ 	.word	0x00000000
        /*00c0*/ 	.short	0x000a
        /*00c2*/ 	.short	0x0048
        /*00c4*/ 	.byte	0x00, 0xf0, 0x11, 0x00


	//----- nvinfo : EIATTR_KPARAM_INFO
	.align		4
.L_31661:
        /*00c8*/ 	.byte	0x04, 0x17
        /*00ca*/ 	.short	(.L_31663 - .L_31662)
.L_31662:
        /*00cc*/ 	.word	0x00000000
        /*00d0*/ 	.short	0x0009
        /*00d2*/ 	.short	0x0040
        /*00d4*/ 	.byte	0x00, 0xf5, 0x21, 0x00


	//----- nvinfo : EIATTR_KPARAM_INFO
	.align		4
.L_31663:
        /*00d8*/ 	.byte	0x04, 0x17
        /*00da*/ 	.short	(.L_31665 - .L_31664)
.L_31664:
        /*00dc*/ 	.word	0x00000000
        /*00e0*/ 	.short	0x0008
        /*00e2*/ 	.short	0x0038
        /*00e4*/ 	.byte	0x00, 0xf5, 0x21, 0x00


	//----- nvinfo : EIATTR_KPARAM_INFO
	.align		4
.L_31665:
        /*00e8*/ 	.byte	0x04, 0x17
        /*00ea*/ 	.short	(.L_31667 - .L_31666)
.L_31666:
        /*00ec*/ 	.word	0x00000000
        /*00f0*/ 	.short	0x0007
        /*00f2*/ 	.short	0x0034
        /*00f4*/ 	.byte	0x00, 0xf0, 0x11, 0x00


	//----- nvinfo : EIATTR_KPARAM_INFO
	.align		4
.L_31667:
        /*00f8*/ 	.byte	0x04, 0x17
        /*00fa*/ 	.short	(.L_31669 - .L_31668)
.L_31668:
        /*00fc*/ 	.word	0x00000000
        /*0100*/ 	.short	0x0006
        /*0102*/ 	.short	0x0030
        /*0104*/ 	.byte	0x00, 0xf0, 0x11, 0x00


	//----- nvinfo : EIATTR_KPARAM_INFO
	.align		4
.L_31669:
        /*0108*/ 	.byte	0x04, 0x17
        /*010a*/ 	.short	(.L_31671 - .L_31670)
.L_31670:
        /*010c*/ 	.word	0x00000000
        /*0110*/ 	.short	0x0005
        /*0112*/ 	.short	0x0028
        /*0114*/ 	.byte	0x00, 0xf5, 0x21, 0x00


	//----- nvinfo : EIATTR_KPARAM_INFO
	.align		4
.L_31671:
        /*0118*/ 	.byte	0x04, 0x17
        /*011a*/ 	.short	(.L_31673 - .L_31672)
.L_31672:
        /*011c*/ 	.word	0x00000000
        /*0120*/ 	.short	0x0004
        /*0122*/ 	.short	0x0020
        /*0124*/ 	.byte	0x00, 0xf5, 0x21, 0x00


	//----- nvinfo : EIATTR_KPARAM_INFO
	.align		4
.L_31673:
        /*0128*/ 	.byte	0x04, 0x17
        /*012a*/ 	.short	(.L_31675 - .L_31674)
.L_31674:
        /*012c*/ 	.word	0x00000000
        /*0130*/ 	.short	0x0003
        /*0132*/ 	.short	0x0018
        /*0134*/ 	.byte	0x00, 0xf5, 0x21, 0x00


	//----- nvinfo : EIATTR_KPARAM_INFO
	.align		4
.L_31675:
        /*0138*/ 	.byte	0x04, 0x17
        /*013a*/ 	.short	(.L_31677 - .L_31676)
.L_31676:
        /*013c*/ 	.word	0x00000000
        /*0140*/ 	.short	0x0002
        /*0142*/ 	.short	0x0010
        /*0144*/ 	.byte	0x00, 0xf5, 0x21, 0x00


	//----- nvinfo : EIATTR_KPARAM_INFO
	.align		4
.L_31677:
        /*0148*/ 	.byte	0x04, 0x17
        /*014a*/ 	.short	(.L_31679 - .L_31678)
.L_31678:
        /*014c*/ 	.word	0x00000000
        /*0150*/ 	.short	0x0001
        /*0152*/ 	.short	0x0008
        /*0154*/ 	.byte	0x00, 0xf5, 0x21, 0x00


	//----- nvinfo : EIATTR_KPARAM_INFO
	.align		4
.L_31679:
        /*0158*/ 	.byte	0x04, 0x17
        /*015a*/ 	.short	(.L_31681 - .L_31680)
.L_31680:
        /*015c*/ 	.word	0x00000000
        /*0160*/ 	.short	0x0000
        /*0162*/ 	.short	0x0000
        /*0164*/ 	.byte	0x00, 0xf5, 0x21, 0x00


	//----- nvinfo : EIATTR_SPARSE_MMA_MASK
	.align		4
.L_31681:
        /*0168*/ 	.byte	0x03, 0x50
        /*016a*/ 	.short	0x0000


	//----- nvinfo : EIATTR_MAXREG_COUNT
	.align		4
        /*016c*/ 	.byte	0x03, 0x1b
        /*016e*/ 	.short	0x00ff


	//----- nvinfo : EIATTR_NUM_BARRIERS
	.align		4
        /*0170*/ 	.byte	0x02, 0x4c
        /*0172*/ 	.byte	0x01
	.zero		1


	//----- nvinfo : EIATTR_MERCURY_ISA_VERSION
	.align		4
        /*0174*/ 	.byte	0x03, 0x5f
        /*0176*/ 	.short	0x0101


	//----- nvinfo : EIATTR_COOP_GROUP_MASK_REGIDS
	.align		4
        /*0178*/ 	.byte	0x04, 0x29
        /*017a*/ 	.short	(.L_31683 - .L_31682)


	//   ....[0]....
.L_31682:
        /*017c*/ 	.word	0xffffffff


	//   ....[1]....
        /*0180*/ 	.word	0xffffffff


	//   ....[2]....
        /*0184*/ 	.word	0xffffffff


	//   ....[3]....
        /*0188*/ 	.word	0xffffffff


	//   ....[4]....
        /*018c*/ 	.word	0xffffffff


	//   ....[5]....
        /*0190*/ 	.word	0xffffffff


	//   ....[6]....
        /*0194*/ 	.word	0xffffffff


	//   ....[7]....
        /*0198*/ 	.word	0xffffffff


	//   ....[8]....
        /*019c*/ 	.word	0xffffffff


	//   ....[9]....
        /*01a0*/ 	.word	0xffffffff


	//   ....[10]....
        /*01a4*/ 	.word	0xffffffff


	//   ....[11]....
        /*01a8*/ 	.word	0xffffffff


	//   ....[12]....
        /*01ac*/ 	.word	0xffffffff


	//   ....[13]....
        /*01b0*/ 	.word	0xffffffff


	//   ....[14]....
        /*01b4*/ 	.word	0xffffffff


	//   ....[15]....
        /*01b8*/ 	.word	0xffffffff


	//   ....[16]....
        /*01bc*/ 	.word	0xffffffff


	//   ....[17]....
        /*01c0*/ 	.word	0xffffffff


	//   ....[18]....
        /*01c4*/ 	.word	0xffffffff


	//   ....[19]....
        /*01c8*/ 	.word	0xffffffff


	//   ....[20]....
        /*01cc*/ 	.word	0xffffffff


	//   ....[21]....
        /*01d0*/ 	.word	0xffffffff


	//   ....[22]....
        /*01d4*/ 	.word	0xffffffff


	//   ....[23]....
        /*01d8*/ 	.word	0xffffffff


	//   ....[24]....
        /*01dc*/ 	.word	0xffffffff


	//   ....[25]....
        /*01e0*/ 	.word	0xffffffff


	//   ....[26]....
        /*01e4*/ 	.word	0xffffffff


	//   ....[27]....
        /*01e8*/ 	.word	0xffffffff


	//   ....[28]....
        /*01ec*/ 	.word	0xffffffff


	//   ....[29]....
        /*01f0*/ 	.word	0xffffffff


	//   ....[30]....
        /*01f4*/ 	.word	0xffffffff


	//   ....[31]....
        /*01f8*/ 	.word	0xffffffff


	//   ....[32]....
        /*01fc*/ 	.word	0xffffffff


	//   ....[33]....
        /*0200*/ 	.word	0xffffffff


	//   ....[34]....
        /*0204*/ 	.word	0xffffffff


	//   ....[35]....
        /*0208*/ 	.word	0xffffffff


	//   ....[36]....
        /*020c*/ 	.word	0xffffffff


	//   ....[37]....
        /*0210*/ 	.word	0xffffffff


	//   ....[38]....
        /*0214*/ 	.word	0xffffffff


	//   ....[39]....
        /*0218*/ 	.word	0xffffffff


	//   ....[40]....
        /*021c*/ 	.word	0xffffffff


	//   ....[41]....
        /*0220*/ 	.word	0xffffffff


	//   ....[42]....
        /*0224*/ 	.word	0xffffffff


	//   ....[43]....
        /*0228*/ 	.word	0xffffffff


	//   ....[44]....
        /*022c*/ 	.word	0xffffffff


	//   ....[45]....
        /*0230*/ 	.word	0xffffffff


	//   ....[46]....
        /*0234*/ 	.word	0xffffffff


	//   ....[47]....
        /*0238*/ 	.word	0xffffffff


	//   ....[48]....
        /*023c*/ 	.word	0x05000007


	//   ....[49]....
        /*0240*/ 	.word	0x05000007


	//   ....[50]....
        /*0244*/ 	.word	0x05000007


	//   ....[51]....
        /*0248*/ 	.word	0x05000007


	//   ....[52]....
        /*024c*/ 	.word	0x05000007


	//----- nvinfo : EIATTR_COOP_GROUP_INSTR_OFFSETS
	.align		4
.L_31683:
        /*0250*/ 	.byte	0x04, 0x28
        /*0252*/ 	.short	(.L_31685 - .L_31684)


	//   ....[0]....
.L_31684:
        /*0254*/ 	.word	0x00001620


	//   ....[1]....
        /*0258*/ 	.word	0x000017c0


	//   ....[2]....
        /*025c*/ 	.word	0x000017e0


	//   ....[3]....
        /*0260*/ 	.word	0x00001800


	//   ....[4]....
        /*0264*/ 	.word	0x00001820


	//   ....[5]....
        /*0268*/ 	.word	0x00001970


	//   ....[6]....
        /*026c*/ 	.word	0x000019a0


	//   ....[7]....
        /*0270*/ 	.word	0x000019c0


	//   ....[8]....
        /*0274*/ 	.word	0x00002800


	//   ....[9]....
        /*0278*/ 	.word	0x00002840


	//   ....[10]....
        /*027c*/ 	.word	0x00002860


	//   ....[11]....
        /*0280*/ 	.word	0x00002880


	//   ....[12]....
        /*0284*/ 	.word	0x000028a0


	//   ....[13]....
        /*0288*/ 	.word	0x000028f0


	//   ....[14]....
        /*028c*/ 	.word	0x00002910


	//   ....[15]....
        /*0290*/ 	.word	0x00002930


	//   ....[16]....
        /*0294*/ 	.word	0x00004b60


	//   ....[17]....
        /*0298*/ 	.word	0x00004ba0


	//   ....[18]....
        /*029c*/ 	.word	0x00004bc0


	//   ....[19]....
        /*02a0*/ 	.word	0x00004bd0


	//   ....[20]....
        /*02a4*/ 	.word	0x00004be0


	//   ....[21]....
        /*02a8*/ 	.word	0x00004bf0


	//   ....[22]....
        /*02ac*/ 	.word	0x00004c00


	//   ....[23]....
        /*02b0*/ 	.word	0x00004c20


	//   ....[24]....
        /*02b4*/ 	.word	0x00004c40


	//   ....[25]....
        /*02b8*/ 	.word	0x00004c60


	//   ....[26]....
        /*02bc*/ 	.word	0x00004c80


	//   ....[27]....
        /*02c0*/ 	.word	0x00004ca0


	//   ....[28]....
        /*02c4*/ 	.word	0x00004cc0


	//   ....[29]....
        /*02c8*/ 	.word	0x00004ce0


	//   ....[30]....
        /*02cc*/ 	.word	0x00004d00


	//   ....[31]....
        /*02d0*/ 	.word	0x00004d20


	//   ....[32]....
        /*02d4*/ 	.word	0x00004d40


	//   ....[33]....
        /*02d8*/ 	.word	0x00004d70


	//   ....[34]....
        /*02dc*/ 	.word	0x00004d90


	//   ....[35]....
        /*02e0*/ 	.word	0x00004db0


	//   ....[36]....
        /*02e4*/ 	.word	0x00004dd0


	//   ....[37]....
        /*02e8*/ 	.word	0x00004df0


	//   ....[38]....
        /*02ec*/ 	.word	0x00004e10


	//   ....[39]....
        /*02f0*/ 	.word	0x00004e30


	//   ....[40]....
        /*02f4*/ 	.word	0x00004e60


	//   ....[41]....
        /*02f8*/ 	.word	0x00004e80


	//   ....[42]....
        /*02fc*/ 	.word	0x00004ea0


	//   ....[43]....
        /*0300*/ 	.word	0x00004ec0


	//   ....[44]....
        /*0304*/ 	.word	0x00004ee0


	//   ....[45]....
        /*0308*/ 	.word	0x00004f00


	//   ....[46]....
        /*030c*/ 	.word	0x00004f20


	//   ....[47]....
        /*0310*/ 	.word	0x00004f40


	//   ....[48]....
        /*0314*/ 	.word	0x000059e0


	//   ....[49]....
        /*0318*/ 	.word	0x00005a90


	//   ....[50]....
        /*031c*/ 	.word	0x00005b30


	//   ....[51]....
        /*0320*/ 	.word	0x00005ba0


	//   ....[52]....
        /*0324*/ 	.word	0x00005c10


	//----- nvinfo : EIATTR_VRC_CTA_INIT_COUNT
	.align		4
.L_31685:
        /*0328*/ 	.byte	0x02, 0x4a
	.zero		1
	.zero		1


	//----- nvinfo : EIATTR_EXIT_INSTR_OFFSETS
	.align		4
        /*032c*/ 	.byte	0x04, 0x1c
        /*032e*/ 	.short	(.L_31687 - .L_31686)


	//   ....[0]....
.L_31686:
        /*0330*/ 	.word	0x00000090


	//   ....[1]....
        /*0334*/ 	.word	0x000057c0


	//   ....[2]....
        /*0338*/ 	.word	0x000057e0


	//   ....[3]....
        /*033c*/ 	.word	0x00005980


	//----- nvinfo : EIATTR_CRS_STACK_SIZE
	.align		4
.L_31687:
        /*0340*/ 	.byte	0x04, 0x1e
        /*0342*/ 	.short	(.L_31689 - .L_31688)
.L_31688:
        /*0344*/ 	.word	0x00000000


	//----- nvinfo : EIATTR_CBANK_PARAM_SIZE
	.align		4
.L_31689:
        /*0348*/ 	.byte	0x03, 0x19
        /*034a*/ 	.short	0x008c


	//----- nvinfo : EIATTR_PARAM_CBANK
	.align		4
        /*034c*/ 	.byte	0x04, 0x0a
        /*034e*/ 	.short	(.L_31691 - .L_31690)
	.align		4
.L_31690:
        /*0350*/ 	.word	index@(.nv.constant0._ZN4vllm25paged_attention_v2_kernelIffLi128ELi16ELi128ELNS_18Fp8KVCacheDataTypeE0ELb1ELi512EEEvPfS2_PT_PKS3_PKT0_S9_ifPKiSB_iPKfiiiSD_SD_iiiii)
        /*0354*/ 	.short	0x0380
        /*0356*/ 	.short	0x008c


	//----- nvinfo : EIATTR_SW_WAR
	.align		4
.L_31691:
        /*0358*/ 	.byte	0x04, 0x36
        /*035a*/ 	.short	(.L_31693 - .L_31692)
.L_31692:
        /*035c*/ 	.word	0x00000008
.L_31693:


//--------------------- .nv.info._ZN4vllm25paged_attention_v2_kernelIffLi120ELi16ELi128ELNS_18Fp8KVCacheDataTypeE0ELb1ELi512EEEvPfS2_PT_PKS3_PKT0_S9_ifPKiSB_iPKfiiiSD_SD_iiiii --------------------------
	.section	.nv.info._ZN4vllm25paged_attention_v2_kernelIffLi120ELi16ELi128ELNS_18Fp8KVCacheDataTypeE0ELb1ELi512EEEvPfS2_PT_PKS3_PKT0_S9_ifPKiSB_iPKfiiiSD_SD_iiiii,"",@"SHT_CUDA_INFO"
	.sectionflags	@""
	.align	4


	//----- nvinfo : EIATTR_CUDA_API_VERSION
	.align		4
        /*0000*/ 	.byte	0x04, 0x37
        /*0002*/ 	.short	(.L_31695 - .L_31694)
.L_31694:
        /*0004*/ 	.word	0x00000082


	//----- nvinfo : EIATTR_KPARAM_INFO
	.align		4
.L_31695:
        /*0008*/ 	.byte	0x04, 0x17
        /*000a*/ 	.short	(.L_31697 - .L_31696)
.L_31696:
        /*000c*/ 	.word	0x00000000
        /*0010*/ 	.short	0x0015
        /*0012*/ 	.short	0x0088
        /*0014*/ 	.byte	0x00, 0xf0, 0x11, 0x00


	//----- nvinfo : EIATTR_KPARAM_INFO
	.align		4
.L_31697:
        /*0018*/ 	.byte	0x04, 0x17
        /*001a*/ 	.short	(.L_31699 - .L_31698)
.L_31698:
        /*001c*/ 	.word	0x00000000
        /*0020*/ 	.short	0x0014
        /*0022*/ 	.short	0x0084
        /*0024*/ 	.byte	0x00, 0xf0, 0x11, 0x00


	//----- nvinfo : EIATTR_KPARAM_INFO
	.align		4
.L_31699:
        /*0028*/ 	.byte	0x04, 0x17
        /*002a*/ 	.short	(.L_31701 - .L_31700)
.L_31700:
        /*002c*/ 	.word	0x00000000
        /*0030*/ 	.short	0x0013
        /*0032*/ 	.short	0x0080
        /*0034*/ 	.byte	0x00, 0xf0, 0x11, 0x00


	//----- nvinfo : EIATTR_KPARAM_INFO
	.align		4
.L_31701:
        /*0038*/ 	.byte	0x04, 0x17
        /*003a*/ 	.short	(.L_31703 - .L_31702)
.L_31702:
        /*003c*/ 	.word	0x00000000
        /*0040*/ 	.short	0x0012
        /*0042*/ 	.short	0x007c
        /*0044*/ 	.byte	0x00, 0xf0, 0x11, 0x00


	//----- nvinfo : EIATTR_KPARAM_INFO
	.align		4
.L_31703:
        /*0048*/ 	.byte	0x04, 0x17
        /*004a*/ 	.short	(.L_31705 - .L_31704)
.L_31704:
        /*004c*/ 	.word	0x00000000
        /*0050*/ 	.short	0x0011
        /*0052*/ 	.short	0x0078
        /*0054*/ 	.byte	0x00, 0xf0, 0x11, 0x00


	//----- nvinfo : EIATTR_KPARAM_INFO
	.align		4
.L_31705:
        /*0058*/ 	.byte	0x04, 0x17
        /*005a*/ 	.short	(.L_31707 - .L_31706)
.L_31706:
        /*005c*/ 	.word	0x00000000
        /*0060*/ 	.short	0x0010
        /*0062*/ 	.short	0x0070
        /*0064*/ 	.byte	0x00, 0xf5, 0x21, 0x00


	//----- nvinfo : EIATTR_KPARAM_INFO
	.align		4
.L_31707:
        /*0068*/ 	.byte	0x04, 0x17
        /*006a*/ 	.short	(.L_31709 - .L_31708)
.L_31708:
        /*006c*/ 	.word	0x00000000
        /*0070*/ 	.short	0x000f
        /*0072*/ 	.short	0x0068
        /*0074*/ 	.byte	0x00, 0xf5, 0x21, 0x00


	//----- nvinfo : EIATTR_KPARAM_INFO
	.align		4
.L_31709:
        /*0078*/ 	.byte	0x04, 0x17
        /*007a*/ 	.short	(.L_31711 - .L_31710)
.L_31710:
        /*007c*/ 	.word	0x00000000
        /*0080*/ 	.short	0x000e
        /*0082*/ 	.short	0x0060
        /*0084*/ 	.byte	0x00, 0xf0, 0x11, 0x00


	//----- nvinfo : EIATTR_KPARAM_INFO
	.align		4
.L_31711:
        /*0088*/ 	.byte	0x04, 0x17
        /*008a*/ 	.short	(.L_31713 - .L_31712)
.L_31712:
        /*008c*/ 	.word	0x00000000
        /*0090*/ 	.short	0x000d
        /*0092*/ 	.short	0x005c
        /*0094*/ 	.byte	0x00, 0xf0, 0x11, 0x00


	//----- nvinfo : EIATTR_KPARAM_INFO
	.align		4
.L_31713:
        /*0098*/ 	.byte	0x04, 0x17
        /*009a*/ 	.short	(.L_31715 - .L_31714)
.L_31714:
        /*009c*/ 	.word	0x00000000
        /*00a0*/ 	.short	0x000c
        /*00a2*/ 	.short	0x0058
        /*00a4*/ 	.byte	0x00, 0xf0, 0x11, 0x00


	//----- nvinfo : EIATTR_KPARAM_INFO
	.align		4
.L_31715:
        /*00a8*/ 	.byte	0x04, 0x17
        /*00aa*/ 	.short	(.L_31717 - .L_31716)
.L_31716:
        /*00ac*/ 	.word	0x00000000
        /*00b0*/ 	.short	0x000b
        /*00b2*/ 	.short	0x0050
        /*00b4*/ 	.byte	0x00, 0xf5, 0x21, 0x00


	//----- nvinfo : EIATTR_KPARAM_INFO
	.align		4
.L_31717:
        /*00b8*/ 	.byte	0x04, 0x17
        /*00ba*/ 	.short	(.L_31719 - .L_31718)
.L_31718:
        /*00bc*/ 	.word	0x00000000
        /*00c0*/ 	.short	0x000a
        /*00c2*/ 	.short	0x0048
        /*00c4*/ 	.byte	0x00, 0xf0, 0x11, 0x00


	//----- nvinfo : EIATTR_KPARAM_INFO
	.align		4
.L_31719:
        /*00c8*/ 	.byte	0x04, 0x17
        /*00ca*/ 	.short	(.L_31721 - .L_31720)
.L_31720:
        /*00cc*/ 	.word	0x00000000
        /*00d0*/ 	.short	0x0009
        /*00d2*/ 	.short	0x0040
        /*00d4*/ 	.byte	0x00, 0xf5, 0x21, 0x00


	//----- nvinfo : EIATTR_KPARAM_INFO
	.align		4
.L_31721:
        /*00d8*/ 	.byte	0x04, 0x17
        /*00da*/ 	.short	(.L_31723 - .L_31722)
.L_31722:
        /*00dc*/ 	.word	0x00000000
        /*00e0*/ 	.short	0x0008
        /*00e2*/ 	.short	0x0038
        /*00e4*/ 	.byte	0x00, 0xf5, 0x21, 0x00


	//----- nvinfo : EIATTR_KPARAM_INFO
	.align		4
.L_31723:
        /*00e8*/ 	.byte	0x04, 0x17
        /*00ea*/ 	.short	(.L_31725 - .L_31724)
.L_31724:
        /*00ec*/ 	.word	0x00000000
        /*00f0*/ 	.short	0x0007
        /*00f2*/ 	.short	0x0034
        /*00f4*/ 	.byte	0x00, 0xf0, 0x11, 0x00


	//----- nvinfo : EIATTR_KPARAM_INFO
	.align		4
.L_31725:
        /*00f8*/ 	.byte	0x04, 0x17
        /*00fa*/ 	.short	(.L_31727 - .L_31726)
.L_31726:
        /*00fc*/ 	.word	0x00000000
        /*0100*/ 	.short	0x0006
        /*0102*/ 	.short	0x0030
        /*0104*/ 	.byte	0x00, 0xf0, 0x11, 0x00


	//----- nvinfo : EIATTR_KPARAM_INFO
	.align		4
.L_31727:
        /*0108*/ 	.byte	0x04, 0x17
        /*010a*/ 	.short	(.L_31729 - .L_31728)
.L_31728:
        /*010c*/ 	.word	0x00000000
        /*0110*/ 	.short	0x0005
        /*0112*/ 	.short	0x0028
        /*0114*/ 	.byte	0x00, 0xf5, 0x21, 0x00


	//----- nvinfo : EIATTR_KPARAM_INFO
	.align		4
.L_31729:
        /*0118*/ 	.byte	0x04, 0x17
        /*011a*/ 	.short	(.L_31731 - .L_31730)
.L_31730:
        /*011c*/ 	.word	0x00000000
        /*0120*/ 	.short	0x0004
        /*0122*/ 	.short	0x0020
        /*0124*/ 	.byte	0x00, 0xf5, 0x21, 0x00


	//----- nvinfo : EIATTR_KPARAM_INFO
	.align		4
.L_31731:
        /*0128*/ 	.byte	0x04, 0x17
        /*012a*/ 	.short	(.L_31733 - .L_31732)
.L_31732:
        /*012c*/ 	.word	0x00000000
        /*0130*/ 	.short	0x0003
        /*0132*/ 	.short	0x0018
        /*0134*/ 	.byte	0x00, 0xf5, 0x21, 0x00


	//----- nvinfo : EIATTR_KPARAM_INFO
	.align		4
.L_31733:
        /*0138*/ 	.byte	0x04, 0x17
        /*013a*/ 	.short	(.L_31735 - .L_31734)
.L_31734:
        /*013c*/ 	.word	0x00000000
        /*0140*/ 	.short	0x0002
        /*0142*/ 	.short	0x0010
        /*0144*/ 	.byte	0x00, 0xf5, 0x21, 0x00


	//----- nvinfo : EIATTR_KPARAM_INFO
	.align		4
.L_31735:
        /*0148*/ 	.byte	0x04, 0x17
        /*014a*/ 	.short	(.L_31737 - .L_31736)
.L_31736:
        /*014c*/ 	.word	0x00000000
        /*0150*/ 	.short	0x0001
        /*0152*/ 	.short	0x0008
        /*0154*/ 	.byte	0x00, 0xf5, 0x21, 0x00


	//----- nvinfo : EIATTR_KPARAM_INFO
	.align		4
.L_31737:
        /*0158*/ 	.byte	0x04, 0x17
        /*015a*/ 	.short	(.L_31739 - .L_31738)
.L_31738:
        /*015c*/ 	.word	0x00000000
        /*0160*/ 	.short	0x0000
        /*0162*/ 	.short	0x0000
        /*0164*/ 	.byte	0x00, 0xf5, 0x21, 0x00


	//----- nvinfo : EIATTR_SPARSE_MMA_MASK
	.align		4
.L_31739:
        /*0168*/ 	.byte	0x03, 0x50
        /*016a*/ 	.short	0x0000


	//----- nvinfo : EIATTR_MAXREG_COUNT
	.align		4
        /*016c*/ 	.byte	0x03, 0x1b
        /*016e*/ 	.short	0x00ff


	//----- nvinfo : EIATTR_NUM_BARRIERS
	.align		4
        /*0170*/ 	.byte	0x02, 0x4c
        /*0172*/ 	.byte	0x01
	.zero		1


	//----- nvinfo : EIATTR_MERCURY_ISA_VERSION
	.align		4
        /*0174*/ 	.byte	0x03, 0x5f
        /*0176*/ 	.short	0x0101


	//----- nvinfo : EIATTR_COOP_GROUP_MASK_REGIDS
	.align		4
        /*0178*/ 	.byte	0x04, 0x29
        /*017a*/ 	.short	(.L_31741 - .L_31740)


	//   ....[0]....
.L_31740:
        /*017c*/ 	.word	0xffffffff


	//   ....[1]....
        /*0180*/ 	.word	0xffffffff


	//   ....[2]....
        /*0184*/ 	.word	0xffffffff


	//   ....[3]....
        /*0188*/ 	.word	0xffffffff


	//   ....[4]....
        /*018c*/ 	.word	0xffffffff


	//   ....[5]....
        /*0190*/ 	.word	0xffffffff


	//   ....[6]....
        /*0194*/ 	.word	0xffffffff


	//   ....[7]....
        /*0198*/ 	.word	0xffffffff


	//   ....[8]....
        /*019c*/ 	.word	0xffffffff


	//   ....[9]....
        /*01a0*/ 	.word	0xffffffff


	//   ....[10]....
        /*01a4*/ 	.word	0xffffffff


	//   ....[11]....
        /*01a8*/ 	.word	0xffffffff


	//   ....[12]....
        /*01ac*/ 	.word	0xffffffff


	//   ....[13]....
        /*01b0*/ 	.word	0xffffffff


	//   ....[14]....
        /*01b4*/ 	.word	0xffffffff


	//   ....[15]....
        /*01b8*/ 	.word	0xffffffff


	//   ....[16]....
        /*01bc*/ 	.word	0xffffffff


	//   ....[17]....
        /*01c0*/ 	.word	0xffffffff


	//   ....[18]....
        /*01c4*/ 	.word	0xffffffff


	//   ....[19]....
        /*01c8*/ 	.word	0xffffffff


	//   ....[20]....
        /*01cc*/ 	.word	0xffffffff


	//   ....[21]....
        /*01d0*/ 	.word	0xffffffff


	//   ....[22]....
        /*01d4*/ 	.word	0xffffffff


	//   ....[23]....
        /*01d8*/ 	.word	0xffffffff


	//   ....[24]....
        /*01dc*/ 	.word	0xffffffff


	//   ....[25]....
        /*01e0*/ 	.word	0xffffffff


	//   ....[26]....
        /*01e4*/ 	.word	0xffffffff


	//   ....[27]....
        /*01e8*/ 	.word	0xffffffff


	//   ....[28]....
        /*01ec*/ 	.word	0xffffffff


	//   ....[29]....
        /*01f0*/ 	.word	0xffffffff


	//   ....[30]....
        /*01f4*/ 	.word	0xffffffff


	//   ....[31]....
        /*01f8*/ 	.word	0xffffffff


	//   ....[32]....
        /*01fc*/ 	.word	0xffffffff


	//   ....[33]....
        /*0200*/ 	.word	0xffffffff


	//   ....[34]....
        /*0204*/ 	.word	0xffffffff


	//   ....[35]....
        /*0208*/ 	.word	0xffffffff


	//   ....[36]....
        /*020c*/ 	.word	0xffffffff


	//   ....[37]....
        /*0210*/ 	.word	0xffffffff


	//   ....[38]....
        /*0214*/ 	.word	0xffffffff


	//   ....[39]....
        /*0218*/ 	.word	0xffffffff


	//   ....[40]....
        /*021c*/ 	.word	0xffffffff


	//   ....[41]....
        /*0220*/ 	.word	0xffffffff


	//   ....[42]....
        /*0224*/ 	.word	0xffffffff


	//   ....[43]....
        /*0228*/ 	.word	0xffffffff


	//   ....[44]....
        /*022c*/ 	.word	0xffffffff


	//   ....[45]....
        /*0230*/ 	.word	0xffffffff


	//   ....[46]....
        /*0234*/ 	.word	0x05000006


	//   ....[47]....
        /*0238*/ 	.word	0x05000006


	//   ....[48]....
        /*023c*/ 	.word	0x05000006


	//   ....[49]....
        /*0240*/ 	.word	0x05000006


	//   ....[50]....
        /*0244*/ 	.word	0x05000006


	//----- nvinfo : EIATTR_COOP_GROUP_INSTR_OFFSETS
	.align		4
.L_31741:
        /*0248*/ 	.byte	0x04, 0x28
        /*024a*/ 	.short	(.L_31743 - .L_31742)


	//   ....[0]....
.L_31742:
        /*024c*/ 	.word	0x00001670


	//   ....[1]....
        /*0250*/ 	.word	0x00001810


	//   ....[2]....
        /*0254*/ 	.word	0x00001830


	//   ....[3]....
        /*0258*/ 	.word	0x00001850


	//   ....[4]....
        /*025c*/ 	.word	0x00001870


	//   ....[5]....
        /*0260*/ 	.word	0x000019c0


	//   ....[6]....
        /*0264*/ 	.word	0x000019f0


	//   ....[7]....
        /*0268*/ 	.word	0x00001a10


	//   ....[8]....
        /*026c*/ 	.word	0x00002860


	//   ....[9]....
        /*0270*/ 	.word	0x000028a0


	//   ....[10]....
        /*0274*/ 	.word	0x000028c0


	//   ....[11]....
        /*0278*/ 	.word	0x000028e0


	//   ....[12]....
        /*027c*/ 	.word	0x00002900


	//   ....[13]....
        /*0280*/ 	.word	0x00002950


	//   ....[14]....
        /*0284*/ 	.word	0x00002970


	//   ....[15]....
        /*0288*/ 	.word	0x00002990


	//   ....[16]....
        /*028c*/ 	.word	0x00004ad0


	//   ....[17]....
        /*0290*/ 	.word	0x00004b10


	//   ....[18]....
        /*0294*/ 	.word	0x00004b50


	//   ....[19]....
        /*0298*/ 	.word	0x00004b90


	//   ....[20]....
        /*029c*/ 	.word	0x00004bc0


	//   ....[21]....
        /*02a0*/ 	.word	0x00004bd0


	//   ....[22]....
        /*02a4*/ 	.word	0x00004bf0


	//   ....[23]....
        /*02a8*/ 	.word	0x00004c20


	//   ....[24]....
        /*02ac*/ 	.word	0x00004c50


	//   ....[25]....
        /*02b0*/ 	.word	0x00004c80


	//   ....[26]....
        /*02b4*/ 	.word	0x00004cb0


	//   ....[27]....
        /*02b8*/ 	.word	0x00004ce0


	//   ....[28]....
        /*02bc*/ 	.word	0x00004d00


	//   ....[29]....
        /*02c0*/ 	.word	0x00004d20


	//   ....[30]....
        /*02c4*/ 	.word	0x00004d40


	//   ....[31]....
        /*02c8*/ 	.word	0x00004d70


	//   ....[32]....
        /*02cc*/ 	.word	0x00004d90


	//   ....[33]....
        /*02d0*/ 	.word	0x00004db0


	//   ....[34]....
        /*02d4*/ 	.word	0x00004dd0


	//   ....[35]....
        /*02d8*/ 	.word	0x00004df0


	//   ....[36]....
        /*02dc*/ 	.word	0x00004e10


	//   ....[37]....
        /*02e0*/ 	.word	0x00004e20


	//   ....[38]....
        /*02e4*/ 	.word	0x00004e40


	//   ....[39]....
        /*02e8*/ 	.word	0x00004e60


	//   ....[40]....
        /*02ec*/ 	.word	0x00004e80


	//   ....[41]....
        /*02f0*/ 	.word	0x00004ea0


	//   ....[42]....
        /*02f4*/ 	.word	0x00004ec0


	//   ....[43]....
        /*02f8*/ 	.word	0x00004ee0


	//   ....[44]....
        /*02fc*/ 	.word	0x00004f00


	//   ....[45]....
        /*0300*/ 	.word	0x00004f20


	//   ....[46]....
        /*0304*/ 	.word	0x00005860


	//   ....[47]....
        /*0308*/ 	.word	0x00005910


	//   ....[48]....
        /*030c*/ 	.word	0x000059b0


	//   ....[49]....
        /*0310*/ 	.word	0x00005a20


	//   ....[50]....
        /*0314*/ 	.word	0x00005a90


	//----- nvinfo : EIATTR_VRC_CTA_INIT_COUNT
	.align		4
.L_31743:
        /*0318*/ 	.byte	0x02, 0x4a
	.zero		1
	.zero		1


	//----- nvinfo : EIATTR_EXIT_INSTR_OFFSETS
	.align		4
        /*031c*/ 	.byte	0x04, 0x1c
        /*031e*/ 	.short	(.L_31745 - .L_31744)


	//   ....[0]....
.L_31744:
        /*0320*/ 	.word	0x000000b0


	//   ....[1]....
        /*0324*/ 	.word	0x00005640


	//   ....[2]....
        /*0328*/ 	.word	0x00005660


	//   ....[3]....
        /*032c*/ 	.word	0x000057f0


	//----- nvinfo : EIATTR_CRS_STACK_SIZE
	.align		4
.L_31745:
        /*0330*/ 	.byte	0x04, 0x1e
        /*0332*/ 	.short	(.L_31747 - .L_31746)
.L_31746:
        /*0334*/ 	.word	0x00000000


	//----- nvinfo : EIATTR_CBANK_PARAM_SIZE
	.align		4
.L_31747:
        /*0338*/ 	.byte	0x03, 0x19
        /*033a*/ 	.short	0x008c


	//----- nvinfo : EIATTR_PARAM_CBANK
	.align		4
        /*033c*/ 	.byte	0x04, 0x0a
        /*033e*/ 	.short	(.L_31749 - .L_31748)
	.align		4
.L_31748:
        /*0340*/ 	.word	index@(.nv.constant0._ZN4vllm25paged_attention_v2_kernelIffLi120ELi16ELi128ELNS_18Fp8KVCacheDataTypeE0ELb1ELi512EEEvPfS2_PT_PKS3_PKT0_S9_ifPKiSB_iPKfiiiSD_SD_iiiii)
        /*0344*/ 	.short	0x0380
        /*0346*/ 	.short	0x008c


	//----- nvinfo : EIATTR_SW_WAR
	.align		4
.L_31749:
        /*0348*/ 	.byte	0x04, 0x36
        /*034a*/ 	.short	(.L_31751 - .L_31750)
.L_31750:
        /*034c*/ 	.word	0x00000008
.L_31751:


//--------------------- .nv.info._ZN4vllm25paged_attention_v2_kernelIffLi112ELi16ELi128ELNS_18Fp8KVCacheDataTypeE0ELb1ELi512EEEvPfS2_PT_PKS3_PKT0_S9_ifPKiSB_iPKfiiiSD_SD_iiiii --------------------------
	.section	.nv.info._ZN4vllm25paged_attention_v2_kernelIffLi112ELi16ELi128ELNS_18Fp8KVCacheDataTypeE0ELb1ELi512EEEvPfS2_PT_PKS3_PKT0_S9_ifPKiSB_iPKfiiiSD_SD_iiiii,"",@"SHT_CUDA_INFO"
	.sectionflags	@""
	.align	4


	//----- nvinfo : EIATTR_CUDA_API_VERSION
	.align		4
        /*0000*/ 	.byte	0x04, 0x37
        /*0002*/ 	.short	(.L_31753 - .L_31752)
.L_31752:
        /*0004*/ 	.word	0x00000082


	//----- nvinfo : EIATTR_KPARAM_INFO
	.align		4
.L_31753:
        /*0008*/ 	.byte	0x04, 0x17
        /*000a*/ 	.short	(.L_31755 - .L_31754)
.L_31754:
        /*000c*/ 	.word	0x00000000
        /*0010*/ 	.short	0x0015
        /*0012*/ 	.short	0x0088
        /*0014*/ 	.byte	0x00, 0xf0, 0x11, 0x00


	//----- nvinfo : EIATTR_KPARAM_INFO
	.align		4
.L_31755:
        /*0018*/ 	.byte	0x04, 0x17
        /*001a*/ 	.short	(.L_31757 - .L_31756)
.L_31756:
        /*001c*/ 	.word	0x00000000
        /*0020*/ 	.short	0x0014
        /*0022*/ 	.short	0x0084
        /*0024*/ 	.byte	0x00, 0xf0, 0x11, 0x00


	//----- nvinfo : EIATTR_KPARAM_INFO
	.align		4
.L_31757:
        /*0028*/ 	.byte	0x04, 0x17
        /*002a*/ 	.short	(.L_31759 - .L_31758)
.L_31758:
        /*002c*/ 	.word	0x00000000
        /*0030*/ 	.short	0x0013
        /*0032*/ 	.short	0x0080
        /*0034*/ 	.byte	0x00, 0xf0, 0x11, 0x00


	//----- nvinfo : EIATTR_KPARAM_INFO
	.align		4
.L_31759:
        /*0038*/ 	.byte	0x04, 0x17
        /*003a*/ 	.short	(.L_31761 - .L_31760)
.L_31760:
        /*003c*/ 	.word	0x00000000
        /*0040*/ 	.short	0x0012
        /*0042*/ 	.short	0x007c
        /*0044*/ 	.byte	0x00, 0xf0, 0x11, 0x00


	//----- nvinfo : EIATTR_KPARAM_INFO
	.align		4
.L_31761:
        /*0048*/ 	.byte	0x04, 0x17
        /*004a*/ 	.short	(.L_31763 - .L_31762)
.L_31762:
        /*004c*/ 	.word	0x00000000
        /*0050*/ 	.short	0x0011
        /*0052*/ 	.short	0x0078
        /*0054*/ 	.byte	0x00, 0xf0, 0x11, 0x00


	//----- nvinfo : EIATTR_KPARAM_INFO
	.align		4
.L_31763:
        /*0058*/ 	.byte	0x04, 0x17
        /*005a*/ 	.short	(.L_31765 - .L_31764)
.L_31764:
        /*005c*/ 	.word	0x00000000
        /*0060*/ 	.short	0x0010
        /*0062*/ 	.short	0x0070
        /*0064*/ 	.byte	0x00, 0xf5, 0x21, 0x00


	//----- nvinfo : EIATTR_KPARAM_INFO
	.align		4
.L_31765:
        /*0068*/ 	.byte	0x04, 0x17
        /*006a*/ 	.short	(.L_31767 - .L_31766)
.L_31766:
        /*006c*/ 	.word	0x00000000
        /*0070*/ 	.short	0x000f
        /*0072*/ 	.short	0x0068
        /*0074*/ 	.byte	0x00, 0xf5, 0x21, 0x00


	//----- nvinfo : EIATTR_KPARAM_INFO
	.align		4
.L_31767:
        /*0078*/ 	.byte	0x04, 0x17
        /*007a*/ 	.short	(.L_31769 - .L_31768)
.L_31768:
        /*007c*/ 	.word	0x00000000
        /*0080*/ 	.short	0x000e
        /*0082*/ 	.short	0x0060
        /*0084*/ 	.byte	0x00, 0xf0, 0x11, 0x00


	//----- nvinfo : EIATTR_KPARAM_INFO
	.align		4
.L_31769:
        /*0088*/ 	.byte	0x04, 0x17
        /*008a*/ 	.short	(.L_31771 - .L_31770)
.L_31770:
        /*008c*/ 	.word	0x00000000
        /*0090*/ 	.short	0x000d
        /*0092*/ 	.short	0x005c
        /*0094*/ 	.byte	0x00, 0xf0, 0x11, 0x00


	//----- nvinfo : EIATTR_KPARAM_INFO
	.align		4
.L_31771:
        /*0098*/ 	.byte	0x04, 0x17
        /*009a*/ 	.short	(.L_31773 - .L_31772)
.L_31772:
        /*009c*/ 	.word	0x00000000
        /*00a0*/ 	.short	0x000c
        /*00a2*/ 	.short	0x0058
        /*00a4*/ 	.byte	0x00, 0xf0, 0x11, 0x00


	//----- nvinfo : EIATTR_KPARAM_INFO
	.align		4
.L_31773:
        /*00a8*/ 	.byte	0x04, 0x17
        /*00aa*/ 	.short	(.L_31775 - .L_31774)
.L_31774:
        /*00ac*/ 	.word	0x00000000
        /*00b0*/ 	.short	0x000b
        /*00b2*/ 	.short	0x0050
        /*00b4*/ 	.byte	0x00, 0xf5, 0x21, 0x00


	//----- nvinfo : EIATTR_KPARAM_INFO
	.align		4
.L_31775:
        /*00b8*/ 	.byte	0x04, 0x17
        /*00ba*/ 	.short	(.L_31777 - .L_31776)
.L_31776:
        /*00bc*/ 	.word	0x00000000
        /*00c0*/ 	.short	0x000a
        /*00c2*/ 	.short	0x0048
        /*00c4*/ 	.byte	0x00, 0xf0, 0x11, 0x00


	//----- nvinfo : EIATTR_KPARAM_INFO
	.align		4
.L_31777:
        /*00c8*/ 	.byte	0x04, 0x17
        /*00ca*/ 	.short	(.L_31779 - .L_31778)
.L_31778:
        /*00cc*/ 	.word	0x00000000
        /*00d0*/ 	.short	0x0009
        /*00d2*/ 	.short	0x0040
        /*00d4*/ 	.byte	0x00, 0xf5, 0x21, 0x00


	//----- nvinfo : EIATTR_KPARAM_INFO
	.align		4
.L_31779:
        /*00d8*/ 	.byte	0x04, 0x17
        /*00da*/ 	.short	(.L_31781 - .L_31780)
.L_31780:
        /*00dc*/ 	.word	0x00000000
        /*00e0*/ 	.short	0x0008
        /*00e2*/ 	.short	0x0038
        /*00e4*/ 	.byte	0x00, 0xf5, 0x21, 0x00


	//----- nvinfo : EIATTR_KPARAM_INFO
	.align		4
.L_31781:
        /*00e8*/ 	.byte	0x04, 0x17
        /*00ea*/ 	.short	(.L_31783 - .L_31782)
.L_31782:
        /*00ec*/ 	.word	0x00000000
        /*00f0*/ 	.short	0x0007
        /*00f2*/ 	.short	0x0034
        /*00f4*/ 	.byte	0x00, 0xf0, 0x11, 0x00


	//----- nvinfo : EIATTR_KPARAM_INFO
	.align		4
.L_31783:
        /*00f8*/ 	.byte	0x04, 0x17
        /*00fa*/ 	.short	(.L_31785 - .L_31784)
.L_31784:
        /*00fc*/ 	.word	0x00000000
        /*0100*/ 	.short	0x0006
        /*0102*/ 	.short	0x0030
        /*0104*/ 	.byte	0x00, 0xf0, 0x11, 0x00


	//----- nvinfo : EIATTR_KPARAM_INFO
	.align		4
.L_31785:
        /*0108*/ 	.byte	0x04, 0x17
        /*010a*/ 	.short	(.L_31787 - .L_31786)
.L_31786:
        /*010c*/ 	.word	0x00000000
        /*0110*/ 	.short	0x0005
        /*0112*/ 	.short	0x0028
        /*0114*/ 	.byte	0x00, 0xf5, 0x21, 0x00


	//----- nvinfo : EIATTR_KPARAM_INFO
	.align		4
.L_31787:
        /*0118*/ 	.byte	0x04, 0x17
        /*011a*/ 	.short	(.L_31789 - .L_31788)
.L_31788:
        /*011c*/ 	.word	0x00000000
        /*0120*/ 	.short	0x0004
        /*0122*/ 	.short	0x0020
        /*0124*/ 	.byte	0x00, 0xf5, 0x21, 0x00


	//----- nvinfo : EIATTR_KPARAM_INFO
	.align		4
.L_31789:
        /*0128*/ 	.byte	0x04, 0x17
        /*012a*/ 	.short	(.L_31791 - .L_31790)
.L_31790:
        /*012c*/ 	.word	0x00000000
        /*0130*/ 	.short	0x0003
        /*0132*/ 	.short	0x0018
        /*0134*/ 	.byte	0x00, 0xf5, 0x21, 0x00


	//----- nvinfo : EIATTR_KPARAM_INFO
	.align		4
.L_31791:
        /*0138*/ 	.byte	0x04, 0x17
        /*013a*/ 	.short	(.L_31793 - .L_31792)
.L_31792:
        /*013c*/ 	.word	0x00000000
        /*0140*/ 	.short	0x0002
        /*0142*/ 	.short	0x0010
        /*0144*/ 	.byte	0x00, 0xf5, 0x21, 0x00


	//----- nvinfo : EIATTR_KPARAM_INFO
	.align		4
.L_31793:
        /*0148*/ 	.byte	0x04, 0x17
        /*014a*/ 	.short	(.L_31795 - .L_31794)
.L_31794:
        /*014c*/ 	.word	0x00000000
        /*0150*/ 	.short	0x0001
        /*0152*/ 	.short	0x0008
        /*0154*/ 	.byte	0x00, 0xf5, 0x21, 0x00


	//----- nvinfo : EIATTR_KPARAM_INFO
	.align		4
.L_31795:
        /*0158*/ 	.byte	0x04, 0x17
        /*015a*/ 	.short	(.L_31797 - .L_31796)
.L_31796:
        /*015c*/ 	.word	0x00000000
        /*0160*/ 	.short	0x0000
        /*0162*/ 	.short	0x0000
        /*0164*/ 	.byte	0x00, 0xf5, 0x21, 0x00


	//----- nvinfo : EIATTR_SPARSE_MMA_MASK
	.align		4
.L_31797:
        /*0168*/ 	.byte	0x03, 0x50
        /*016a*/ 	.short	0x0000


	//----- nvinfo : EIATTR_MAXREG_COUNT
	.align		4
        /*016c*/ 	.byte	0x03, 0x1b
        /*016e*/ 	.short	0x00ff


	//----- nvinfo : EIATTR_NUM_BARRIERS
	.align		4
        /*0170*/ 	.byte	0x02, 0x4c
        /*0172*/ 	.byte	0x01
	.zero		1


	//----- nvinfo : EIATTR_MERCURY_ISA_VERSION
	.align		4
        /*0174*/ 	.byte	0x03, 0x5f
        /*0176*/ 	.short	0x0101


	//----- nvinfo : EIATTR_COOP_GROUP_MASK_REGIDS
	.align		4
        /*0178*/ 	.byte	0x04, 0x29
        /*017a*/ 	.short	(.L_31799 - .L_31798)


	//   ....[0]....
.L_31798:
        /*017c*/ 	.word	0xffffffff


	//   ....[1]....
        /*0180*/ 	.word	0xffffffff


	//   ....[2]....
        /*0184*/ 	.word	0xffffffff


	//   ....[3]....
        /*0188*/ 	.word	0xffffffff


	//   ....[4]....
        /*018c*/ 	.word	0xffffffff


	//   ....[5]....
        /*0190*/ 	.word	0xffffffff


	//   ....[6]....
        /*0194*/ 	.word	0xffffffff


	//   ....[7]....
        /*0198*/ 	.word	0xffffffff


	//   ....[8]....
        /*019c*/ 	.word	0xffffffff


	//   ....[9]....
        /*01a0*/ 	.word	0xffffffff


	//   ....[10]....
        /*01a4*/ 	.word	0xffffffff


	//   ....[11]....
        /*01a8*/ 	.word	0xffffffff


	//   ....[12]....
        /*01ac*/ 	.word	0xffffffff


	//   ....[13]....
        /*01b0*/ 	.word	0xffffffff


	//   ....[14]....
        /*01b4*/ 	.word	0xffffffff


	//   ....[15]....
        /*01b8*/ 	.word	0xffffffff


	//   ....[16]....
        /*01bc*/ 	.word	0xffffffff


	//   ....[17]....
        /*01c0*/ 	.word	0xffffffff


	//   ....[18]....
        /*01c4*/ 	.word	0xffffffff


	//   ....[19]....
        /*01c8*/ 	.word	0xffffffff


	//   ....[20]....
        /*01cc*/ 	.word	0xffffffff


	//   ....[21]....
        /*01d0*/ 	.word	0xffffffff


	//   ....[22]....
        /*01d4*/ 	.word	0xffffffff


	//   ....[23]....
        /*01d8*/ 	.word	0xffffffff


	//   ....[24]....
        /*01dc*/ 	.word	0xffffffff


	//   ....[25]....
        /*01e0*/ 	.word	0xffffffff


	//   ....[26]....
        /*01e4*/ 	.word	0xffffffff


	//   ....[27]....
        /*01e8*/ 	.word	0xffffffff


	//   ....[28]....
        /*01ec*/ 	.word	0xffffffff


	//   ....[29]....
        /*01f0*/ 	.word	0xffffffff


	//   ....[30]....
        /*01f4*/ 	.word	0xffffffff


	//   ....[31]....
        /*01f8*/ 	.word	0xffffffff


	//   ....[32]....
        /*01fc*/ 	.word	0xffffffff


	//   ....[33]....
        /*0200*/ 	.word	0xffffffff


	//   ....[34]....
        /*0204*/ 	.word	0xffffffff


	//   ....[35]....
        /*0208*/ 	.word	0xffffffff


	//   ....[36]....
        /*020c*/ 	.word	0xffffffff


	//   ....[37]....
        /*0210*/ 	.word	0xffffffff


	//   ....[38]....
        /*0214*/ 	.word	0xffffffff


	//   ....[39]....
        /*0218*/ 	.word	0xffffffff


	//   ....[40]....
        /*021c*/ 	.word	0xffffffff


	//   ....[41]....
        /*0220*/ 	.word	0xffffffff


	//   ....[42]....
        /*0224*/ 	.word	0xffffffff


	//   ....[43]....
        /*0228*/ 	.word	0xffffffff


	//   ....[44]....
        /*022c*/ 	.word	0x05000004


	//   ....[45]....
        /*0230*/ 	.word	0x05000004


	//   ....[46]....
        /*0234*/ 	.word	0x05000004


	//   ....[47]....
        /*0238*/ 	.word	0x05000004


	//   ....[48]....
        /*023c*/ 	.word	0x05000004


	//----- nvinfo : EIATTR_COOP_GROUP_INSTR_OFFSETS
	.align		4
.L_31799:
        /*0240*/ 	.byte	0x04, 0x28
        /*0242*/ 	.short	(.L_31801 - .L_31800)


	//   ....[0]....
.L_31800:
        /*0244*/ 	.word	0x000016e0


	//   ....[1]....
        /*0248*/ 	.word	0x000018e0


	//   ....[2]....
        /*024c*/ 	.word	0x00001900


	//   ....[3]....
        /*0250*/ 	.word	0x00001920


	//   ....[4]....
        /*0254*/ 	.word	0x00001940


	//   ....[5]....
        /*0258*/ 	.word	0x00001a60


	//   ....[6]....
        /*025c*/ 	.word	0x00001a80


	//   ....[7]....
        /*0260*/ 	.word	0x00001ac0


	//   ....[8]....
        /*0264*/ 	.word	0x00002900


	//   ....[9]....
        /*0268*/ 	.word	0x00002940


	//   ....[10]....
        /*026c*/ 	.word	0x00002960


	//   ....[11]....
        /*0270*/ 	.word	0x00002980


	//   ....[12]....
        /*0274*/ 	.word	0x000029a0


	//   ....[13]....
        /*0278*/ 	.word	0x000029f0


	//   ....[14]....
        /*027c*/ 	.word	0x00002a10


	//   ....[15]....
        /*0280*/ 	.word	0x00002a30


	//   ....[16]....
        /*0284*/ 	.word	0x00004a90


	//   ....[17]....
        /*0288*/ 	.word	0x00004ad0


	//   ....[18]....
        /*028c*/ 	.word	0x00004b10


	//   ....[19]....
        /*0290*/ 	.word	0x00004b50


	//   ....[20]....
        /*0294*/ 	.word	0x00004b80


	//   ....[21]....
        /*0298*/ 	.word	0x00004b90


	//   ....[22]....
        /*029c*/ 	.word	0x00004ba0


	//   ....[23]....
        /*02a0*/ 	.word	0x00004be0


	//   ....[24]....
        /*02a4*/ 	.word	0x00004c10


	//   ....[25]....
        /*02a8*/ 	.word	0x00004c40


	//   ....[26]....
        /*02ac*/ 	.word	0x00004c70


	//   ....[27]....
        /*02b0*/ 	.word	0x00004ca0


	//   ....[28]....
        /*02b4*/ 	.word	0x00004cc0


	//   ....[29]....
        /*02b8*/ 	.word	0x00004ce0


	//   ....[30]....
        /*02bc*/ 	.word	0x00004d10


	//   ....[31]....
        /*02c0*/ 	.word	0x00004d30


	//   ....[32]....
        /*02c4*/ 	.word	0x00004d50


	//   ....[33]....
        /*02c8*/ 	.word	0x00004d70


	//   ....[34]....
        /*02cc*/ 	.word	0x00004d90


	//   ....[35]....
        /*02d0*/ 	.word	0x00004db0


	//   ....[36]....
        /*02d4*/ 	.word	0x00004dc0


	//   ....[37]....
        /*02d8*/ 	.word	0x00004de0


	//   ....[38]....
        /*02dc*/ 	.word	0x00004e00


	//   ....[39]....
        /*02e0*/ 	.word	0x00004e20


	//   ....[40]....
        /*02e4*/ 	.word	0x00004e40


	//   ....[41]....
        /*02e8*/ 	.word	0x00004e60


	//   ....[42]....
        /*02ec*/ 	.word	0x00004e80


	//   ....[43]....
        /*02f0*/ 	.word	0x00004ea0


	//   ....[44]....
        /*02f4*/ 	.word	0x00005780


	//   ....[45]....
        /*02f8*/ 	.word	0x00005830


	//   ....[46]....
        /*02fc*/ 	.word	0x000058c0


	//   ....[47]....
        /*0300*/ 	.word	0x00005930


	//   ....[48]....
        /*0304*/ 	.word	0x000059a0


	//----- nvinfo : EIATTR_VRC_CTA_INIT_COUNT
	.align		4
.L_31801:
        /*0308*/ 	.byte	0x02, 0x4a
	.zero		1
	.zero		1


	//----- nvinfo : EIATTR_EXIT_INSTR_OFFSETS
	.align		4
        /*030c*/ 	.byte	0x04, 0x1c
        /*030e*/ 	.short	(.L_31803 - .L_31802)


	//   ....[0]....
.L_31802:
        /*0310*/ 	.word	0x000000d0


	//   ....[1]....
        /*0314*/ 	.word	0x00005560


	//   ....[2]....
        /*0318*/ 	.word	0x00005590


	//   ....[3]....
        /*031c*/ 	.word	0x00005710


	//----- nvinfo : EIATTR_CRS_STACK_SIZE
	.align		4
.L_31803:
        /*0320*/ 	.byte	0x04, 0x1e
        /*0322*/ 	.short	(.L_31805 - .L_31804)
.L_31804:
        /*0324*/ 	.word	0x00000000


	//----- nvinfo : EIATTR_CBANK_PARAM_SIZE
	.align		4
.L_31805:
        /*0328*/ 	.byte	0x03, 0x19
        /*032a*/ 	.short	0x008c


	//----- nvinfo : EIATTR_PARAM_CBANK
	.align		4
        /*032c*/ 	.byte	0x04, 0x0a
        /*032e*/ 	.short	(.L_31807 - .L_31806)
	.align		4
.L_31806:
        /*0330*/ 	.word	index@(.nv.constant0._ZN4vllm25paged_attention_v2_kernelIffLi112ELi16ELi128ELNS_18Fp8KVCacheDataTypeE0ELb1ELi512EEEvPfS2_PT_PKS3_PKT0_S9_ifPKiSB_iPKfiiiSD_SD_iiiii)
        /*0334*/ 	.short	0x0380
        /*0336*/ 	.short	0x008c


	//----- nvinfo : EIATTR_SW_WAR
	.align		4
.L_31807:
        /*0338*/ 	.byte	0x04, 0x36
        /*033a*/ 	.short	(.L_31809 - .L_31808)
.L_31808:
        /*033c*/ 	.word	0x00000008
.L_31809:


//--------------------- .nv.info._ZN4vllm25paged_attention_v2_kernelIffLi96ELi16ELi128ELNS_18Fp8KVCacheDataTypeE0ELb1ELi512EEEvPfS2_PT_PKS3_PKT0_S9_ifPKiSB_iPKfiiiSD_SD_iiiii --------------------------
	.section	.nv.info._ZN4vllm25paged_attention_v2_kernelIffLi96ELi16ELi128ELNS_18Fp8KVCacheDataTypeE0ELb1ELi512EEEvPfS2_PT_PKS3_PKT0_S9_ifPKiSB_iPKfiiiSD_SD_iiiii,"",@"SHT_CUDA_INFO"
	.sectionflags	@""
	.align	4


	//----- nvinfo : EIATTR_CUDA_API_VERSION
	.align		4
        /*0000*/ 	.byte	0x04, 0x37
        /*0002*/ 	.short	(.L_31811 - .L_31810)
.L_31810:
        /*0004*/ 	.word	0x00000082


	//----- nvinfo : EIATTR_KPARAM_INFO
	.align		4
.L_31811:
        /*0008*/ 	.byte	0x04, 0x17
        /*000a*/ 	.short	(.L_31813 - .L_31812)
.L_31812:
        /*000c*/ 	.word	0x00000000
        /*0010*/ 	.short	0x0015
        /*0012*/ 	.short	0x0088
        /*0014*/ 	.byte	0x00, 0xf0, 0x11, 0x00


	//----- nvinfo : EIATTR_KPARAM_INFO
	.align		4
.L_31813:
        /*0018*/ 	.byte	0x04, 0x17
        /*001a*/ 	.short	(.L_31815 - .L_31814)
.L_31814:
        /*001c*/ 	.word	0x00000000
        /*0020*/ 	.short	0x0014
        /*0022*/ 	.short	0x0084
        /*0024*/ 	.byte	0x00, 0xf0, 0x11, 0x00


	//----- nvinfo : EIATTR_KPARAM_INFO
	.align		4
.L_31815:
        /*0028*/ 	.byte	0x04, 0x17
        /*002a*/ 	.short	(.L_31817 - .L_31816)
.L_31816:
        /*002c*/ 	.word	0x00000000
        /*0030*/ 	.short	0x0013
        /*0032*/ 	.short	0x0080
        /*0034*/ 	.byte	0x00, 0xf0, 0x11, 0x00


	//----- nvinfo : EIATTR_KPARAM_INFO
	.align		4
.L_31817:
        /*0038*/ 	.byte	0x04, 0x17
        /*003a*/ 	.short	(.L_31819 - .L_31818)
.L_31818:
        /*003c*/ 	.word	0x00000000
        /*0040*/ 	.short	0x0012
        /*0042*/ 	.short	0x007c
        /*0044*/ 	.byte	0x00, 0xf0, 0x11, 0x00


	//----- nvinfo : EIATTR_KPARAM_INFO
	.align		4
.L_31819:
        /*0048*/ 	.byte	0x04, 0x17
        /*004a*/ 	.short	(.L_31821 - .L_31820)
.L_31820:
        /*004c*/ 	.word	0x00000000
        /*0050*/ 	.short	0x0011
        /*0052*/ 	.short	0x0078
        /*0054*/ 	.byte	0x00, 0xf0, 0x11, 0x00


	//----- nvinfo : EIATTR_KPARAM_INFO
	.align		4
.L_31821:
        /*0058*/ 	.byte	0x04, 0x17
        /*005a*/ 	.short	(.L_31823 - .L_31822)
.L_31822:
        /*005c*/ 	.word	0x00000000
        /*0060*/ 	.short	0x0010
        /*0062*/ 	.short	0x0070
        /*0064*/ 	.byte	0x00, 0xf5, 0x21, 0x00


	//----- nvinfo : EIATTR_KPARAM_INFO
	.align		4
.L_31823:
        /*0068*/ 	.byte	0x04, 0x17
        /*006a*/ 	.short	(.L_31825 - .L_31824)
.L_31824:
        /*006c*/ 	.word	0x00000000
        /*0070*/ 	.short	0x000f
        /*0072*/ 	.short	0x0068
        /*0074*/ 	.byte	0x00, 0xf5, 0x21, 0x00


	//----- nvinfo : EIATTR_KPARAM_INFO
	.align		4
.L_31825:
        /*0078*/ 	.byte	0x04, 0x17
        /*007a*/ 	.short	(.L_31827 - .L_31826)
.L_31826:
        /*007c*/ 	.word	0x00000000
        /*0080*/ 	.short	0x000e
        /*0082*/ 	.short	0x0060
        /*0084*/ 	.byte	0x00, 0xf0, 0x11, 0x00


	//----- nvinfo : EIATTR_KPARAM_INFO
	.align		4
.L_31827:
        /*0088*/ 	.byte	0x04, 0x17
        /*008a*/ 	.short	(.L_31829 - .L_31828)
.L_31828:
        /*008c*/ 	.word	0x00000000
        /*0090*/ 	.short	0x000d
        /*0092*/ 	.short	0x005c
        /*0094*/ 	.byte	0x00, 0xf0, 0x11, 0x00


	//----- nvinfo : EIATTR_KPARAM_INFO
	.align		4
.L_31829:
        /*0098*/ 	.byte	0x04, 0x17
        /*009a*/ 	.short	(.L_31831 - .L_31830)
.L_31830:
        /*009c*/ 	.word	0x00000000
        /*00a0*/ 	.short	0x000c
        /*00a2*/ 	.short	0x0058
        /*00a4*/ 	.byte	0x00, 0xf0, 0x11, 0x00


	//----- nvinfo : EIATTR_KPARAM_INFO
	.align		4
.L_31831:
        /*00a8*/ 	.byte	0x04, 0x17
        /*00aa*/ 	.short	(.L_31833 - .L_31832)
.L_31832:
        /*00ac*/ 	.word	0x00000000
        /*00b0*/ 	.short	0x000b
        /*00b2*/ 	.short	0x0050
        /*00b4*/ 	.byte	0x00, 0xf5, 0x21, 0x00


	//----- nvinfo : EIATTR_KPARAM_INFO
	.align		4
.L_31833:
        /*00b8*/ 	.byte	0x04, 0x17
        /*00ba*/ 	.short	(.L_31835 - .L_31834)
.L_31834:
        /*00bc*/ 	.word	0x00000000
        /*00c0*/ 	.short	0x000a
        /*00c2*/ 	.short	0x0048
        /*00c4*/ 	.byte	0x00, 0xf0, 0x11, 0x00


	//----- nvinfo : EIATTR_KPARAM_INFO
	.align		4
.L_31835:
        /*00c8*/ 	.byte	0x04, 0x17
        /*00ca*/ 	.short	(.L_31837 - .L_31836)
.L_31836:
        /*00cc*/ 	.word	0x00000000
        /*00d0*/ 	.short	0x0009
        /*00d2*/ 	.short	0x0040
        /*00d4*/ 	.byte	0x00, 0xf5, 0x21, 0x00


	//----- nvinfo : EIATTR_KPARAM_INFO
	.align		4
.L_31837:
        /*00d8*/ 	.byte	0x04, 0x17
        /*00da*/ 	.short	(.L_31839 - .L_31838)
.L_31838:
        /*00dc*/ 	.word	0x00000000
        /*00e0*/ 	.short	0x0008
        /*00e2*/ 	.short	0x0038
        /*00e4*/ 	.byte	0x00, 0xf5, 0x21, 0x00


	//----- nvinfo : EIATTR_KPARAM_INFO
	.align		4
.L_31839:
        /*00e8*/ 	.byte	0x04, 0x17
        /*00ea*/ 	.short	(.L_31841 - .L_31840)
.L_31840:
        /*00ec*/ 	.word	0x00000000
        /*00f0*/ 	.short	0x0007
        /*00f2*/ 	.short	0x0034
        /*00f4*/ 	.byte	0x00, 0xf0, 0x11, 0x00


	//----- nvinfo : EIATTR_KPARAM_INFO
	.align		4
.L_31841:
        /*00f8*/ 	.byte	0x04, 0x17
        /*00fa*/ 	.short	(.L_31843 - .L_31842)
.L_31842:
        /*00fc*/ 	.word	0x00000000
        /*0100*/ 	.short	0x0006
        /*0102*/ 	.short	0x0030
        /*0104*/ 	.byte	0x00, 0xf0, 0x11, 0x00


	//----- nvinfo : EIATTR_KPARAM_INFO
	.align		4
.L_31843:
        /*0108*/ 	.byte	0x04, 0x17
        /*010a*/ 	.short	(.L_31845 - .L_31844)
.L_31844:
        /*010c*/ 	.word	0x00000000
        /*0110*/ 	.short	0x0005
        /*0112*/ 	.short	0x0028
        /*0114*/ 	.byte	0x00, 0xf5, 0x21, 0x00


	//----- nvinfo : EIATTR_KPARAM_INFO
	.align		4
.L_31845:
        /*0118*/ 	.byte	0x04, 0x17
        /*011a*/ 	.short	(.L_31847 - .L_31846)
.L_31846:
        /*011c*/ 	.word	0x00000000
        /*0120*/ 	.short	0x0004
        /*0122*/ 	.short	0x0020
        /*0124*/ 	.byte	0x00, 0xf5, 0x21, 0x00


	//----- nvinfo : EIATTR_KPARAM_INFO
	.align		4
.L_31847:
        /*0128*/ 	.byte	0x04, 0x17
        /*012a*/ 	.short	(.L_31849 - .L_31848)
.L_31848:
        /*012c*/ 	.word	0x00000000
        /*0130*/ 	.short	0x0003
        /*0132*/ 	.short	0x0018
        /*0134*/ 	.byte	0x00, 0xf5, 0x21, 0x00


	//----- nvinfo : EIATTR_KPARAM_INFO
	.align		4
.L_31849:
        /*0138*/ 	.byte	0x04, 0x17
        /*013a*/ 	.short	(.L_31851 - .L_31850)
.L_31850:
        /*013c*/ 	.word	0x00000000
        /*0140*/ 	.short	0x0002
        /*0142*/ 	.short	0x0010
        /*0144*/ 	.byte	0x00, 0xf5, 0x21, 0x00


	//----- nvinfo : EIATTR_KPARAM_INFO
	.align		4
.L_31851:
        /*0148*/ 	.byte	0x04, 0x17
        /*014a*/ 	.short	(.L_31853 - .L_31852)
.L_31852:
        /*014c*/ 	.word	0x00000000
        /*0150*/ 	.short	0x0001
        /*0152*/ 	.short	0x0008
        /*0154*/ 	.byte	0x00, 0xf5, 0x21, 0x00


	//----- nvinfo : EIATTR_KPARAM_INFO
	.align		4
.L_31853:
        /*0158*/ 	.byte	0x04, 0x17
        /*015a*/ 	.short	(.L_31855 - .L_31854)
.L_31854:
        /*015c*/ 	.word	0x00000000
        /*0160*/ 	.short	0x0000
        /*0162*/ 	.short	0x0000
        /*0164*/ 	.byte	0x00, 0xf5, 0x21, 0x00


	//----- nvinfo : EIATTR_SPARSE_MMA_MASK
	.align		4
.L_31855:
        /*0168*/ 	.byte	0x03, 0x50
        /*016a*/ 	.short	0x0000


	//----- nvinfo : EIATTR_MAXREG_COUNT
	.align		4
        /*016c*/ 	.byte	0x03, 0x1b
        /*016e*/ 	.short	0x00ff


	//----- nvinfo : EIATTR_NUM_BARRIERS
	.align		4
        /*0170*/ 	.byte	0x02, 0x4c
        /*0172*/ 	.byte	0x01
	.zero		1


	//----- nvinfo : EIATTR_MERCURY_ISA_VERSION
	.align		4
        /*0174*/ 	.byte	0x03, 0x5f
        /*0176*/ 	.short	0x0101


	//----- nvinfo : EIATTR_COOP_GROUP_MASK_REGIDS
	.align		4
        /*0178*/ 	.byte	0x04, 0x29
        /*017a*/ 	.short	(.L_31857 - .L_31856)


	//   ....[0]....
.L_31856:
        /*017c*/ 	.word	0xffffffff


	//   ....[1]....
        /*0180*/ 	.word	0xffffffff


	//   ....[2]....
        /*0184*/ 	.word	0xffffffff


	//   ....[3]....
        /*0188*/ 	.word	0xffffffff


	//   ....[4]....
        /*018c*/ 	.word	0xffffffff


	//   ....[5]....
        /*0190*/ 	.word	0xffffffff


	//   ....[6]....
        /*0194*/ 	.word	0xffffffff


	//   ....[7]....
        /*0198*/ 	.word	0xffffffff


	//   ....[8]....
        /*019c*/ 	.word	0xffffffff


	//   ....[9]....
        /*01a0*/ 	.word	0xffffffff


	//   ....[10]....
        /*01a4*/ 	.word	0xffffffff


	//   ....[11]....
        /*01a8*/ 	.word	0xffffffff


	//   ....[12]....
        /*01ac*/ 	.word	0xffffffff


	//   ....[13]....
        /*01b0*/ 	.word	0xffffffff


	//   ....[14]....
        /*01b4*/ 	.word	0xffffffff


	//   ....[15]....
        /*01b8*/ 	.word	0xffffffff


	//   ....[16]....
        /*01bc*/ 	.word	0xffffffff


	//   ....[17]....
        /*01c0*/ 	.word	0xffffffff


	//   ....[18]....
        /*01c4*/ 	.word	0xffffffff


	//   ....[19]....
        /*01c8*/ 	.word	0xffffffff


	//   ....[20]....
        /*01cc*/ 	.word	0xffffffff


	//   ....[21]....
        /*01d0*/ 	.word	0xffffffff


	//   ....[22]....
        /*01d4*/ 	.word	0xffffffff


	//   ....[23]....
        /*01d8*/ 	.word	0xffffffff


	//   ....[24]....
        /*01dc*/ 	.word	0xffffffff


	//   ....[25]....
        /*01e0*/ 	.word	0xffffffff


	//   ....[26]....
        /*01e4*/ 	.word	0xffffffff


	//   ....[27]....
        /*01e8*/ 	.word	0xffffffff


	//   ....[28]....
        /*01ec*/ 	.word	0xffffffff


	//   ....[29]....
        /*01f0*/ 	.word	0xffffffff


	//   ....[30]....
        /*01f4*/ 	.word	0xffffffff


	//   ....[31]....
        /*01f8*/ 	.word	0xffffffff


	//   ....[32]....
        /*01fc*/ 	.word	0xffffffff


	//   ....[33]....
        /*0200*/ 	.word	0xffffffff


	//   ....[34]....
        /*0204*/ 	.word	0xffffffff


	//   ....[35]....
        /*0208*/ 	.word	0xffffffff


	//   ....[36]....
        /*020c*/ 	.word	0xffffffff


	//   ....[37]....
        /*0210*/ 	.word	0xffffffff


	//   ....[38]....
        /*0214*/ 	.word	0xffffffff


	//   ....[39]....
        /*0218*/ 	.word	0xffffffff


	//   ....[40]....
        /*021c*/ 	.word	0x05000006


	//   ....[41]....
        /*0220*/ 	.word	0x05000006


	//   ....[42]....
        /*0224*/ 	.word	0x05000006


	//   ....[43]....
        /*0228*/ 	.word	0x05000006


	//   ....[44]....
        /*022c*/ 	.word	0x05000006


	//----- nvinfo : EIATTR_COOP_GROUP_INSTR_OFFSETS
	.align		4
.L_31857:
        /*0230*/ 	.byte	0x04, 0x28
        /*0232*/ 	.short	(.L_31859 - .L_31858)


	//   ....[0]....
.L_31858:
        /*0234*/ 	.word	0x00001670


	//   ....[1]....
        /*0238*/ 	.word	0x00001920


	//   ....[2]....
        /*023c*/ 	.word	0x00001940


	//   ....[3]....
        /*0240*/ 	.word	0x00001960


	//   ....[4]....
        /*0244*/ 	.word	0x00001980


	//   ....[5]....
        /*0248*/ 	.word	0x00001ab0


	//   ....[6]....
        /*024c*/ 	.word	0x00001ad0


	//   ....[7]....
        /*0250*/ 	.word	0x00001b00


	//   ....[8]....
        /*0254*/ 	.word	0x00002940


	//   ....[9]....
        /*0258*/ 	.word	0x00002980


	//   ....[10]....
        /*025c*/ 	.word	0x000029a0


	//   ....[11]....
        /*0260*/ 	.word	0x000029c0


	//   ....[12]....
        /*0264*/ 	.word	0x000029e0


	//   ....[13]....
        /*0268*/ 	.word	0x00002a30


	//   ....[14]....
        /*026c*/ 	.word	0x00002a50


	//   ....[15]....
        /*0270*/ 	.word	0x00002a70


	//   ....[16]....
        /*0274*/ 	.word	0x00004880


	//   ....[17]....
        /*0278*/ 	.word	0x000048c0


	//   ....[18]....
        /*027c*/ 	.word	0x00004900


	//   ....[19]....
        /*0280*/ 	.word	0x00004940


	//   ....[20]....
        /*0284*/ 	.word	0x00004980


	//   ....[21]....
        /*0288*/ 	.word	0x000049b0


	//   ....[22]....
        /*028c*/ 	.word	0x000049d0


	//   ....[23]....
        /*0290*/ 	.word	0x00004a00


	//   ....[24]....
        /*0294*/ 	.word	0x00004a20


	//   ....[25]....
        /*0298*/ 	.word	0x00004a40


	//   ....[26]....
        /*029c*/ 	.word	0x00004a60


	//   ....[27]....
        /*02a0*/ 	.word	0x00004a80


	//   ....[28]....
        /*02a4*/ 	.word	0x00004ab0


	//   ....[29]....
        /*02a8*/ 	.word	0x00004ad0


	//   ....[30]....
        /*02ac*/ 	.word	0x00004af0


	//   ....[31]....
        /*02b0*/ 	.word	0x00004b10


	//   ....[32]....
        /*02b4*/ 	.word	0x00004b30


	//   ....[33]....
        /*02b8*/ 	.word	0x00004b50


	//   ....[34]....
        /*02bc*/ 	.word	0x00004b60


	//   ....[35]....
        /*02c0*/ 	.word	0x00004b80


	//   ....[36]....
        /*02c4*/ 	.word	0x00004bb0


	//   ....[37]....
        /*02c8*/ 	.word	0x00004bd0


	//   ....[38]....
        /*02cc*/ 	.word	0x00004bf0


	//   ....[39]....
        /*02d0*/ 	.word	0x00004c10


	//   ....[40]....
        /*02d4*/ 	.word	0x00005410


	//   ....[41]....
        /*02d8*/ 	.word	0x000054c0


	//   ....[42]....
        /*02dc*/ 	.word	0x00005550


	//   ....[43]....
        /*02e0*/ 	.word	0x000055c0


	//   ....[44]....
        /*02e4*/ 	.word	0x00005630


	//----- nvinfo : EIATTR_VRC_CTA_INIT_COUNT
	.align		4
.L_31859:
        /*02e8*/ 	.byte	0x02, 0x4a
	.zero		1
	.zero		1


	//----- nvinfo : EIATTR_EXIT_INSTR_OFFSETS
	.align		4
        /*02ec*/ 	.byte	0x04, 0x1c
        /*02ee*/ 	.short	(.L_31861 - .L_31860)


	//   ....[0]....
.L_31860:
        /*02f0*/ 	.word	0x000000d0


	//   ....[1]....
        /*02f4*/ 	.word	0x00005210


	//   ....[2]....
        /*02f8*/ 	.word	0x00005240


	//   ....[3]....
        /*02fc*/ 	.word	0x000053a0


	//----- nvinfo : EIATTR_CRS_STACK_SIZE
	.align		4
.L_31861:
        /*0300*/ 	.byte	0x04, 0x1e
        /*0302*/ 	.short	(.L_31863 - .L_31862)
.L_31862:
        /*0304*/ 	.word	0x00000000


	//----- nvinfo : EIATTR_CBANK_PARAM_SIZE
	.align		4
.L_31863:
        /*0308*/ 	.byte	0x03, 0x19
        /*030a*/ 	.short	0x008c


	//----- nvinfo : EIATTR_PARAM_CBANK
	.align		4
        /*030c*/ 	.byte	0x04, 0x0a
        /*030e*/ 	.short	(.L_31865 - .L_31864)
	.align		4
.L_31864:
        /*0310*/ 	.word	index@(.nv.constant0._ZN4vllm25paged_attention_v2_kernelIffLi96ELi16ELi128ELNS_18Fp8KVCacheDataTypeE0ELb1ELi512EEEvPfS2_PT_PKS3_PKT0_S9_ifPKiSB_iPKfiiiSD_SD_iiiii)
        /*0314*/ 	.short	0x0380
        /*0316*/ 	.short	0x008c


	//----- nvinfo : EIATTR_SW_WAR
	.align		4
.L_31865:
        /*0318*/ 	.byte	0x04, 0x36
        /*031a*/ 	.short	(.L_31867 - .L_31866)
.L_31866:
        /*031c*/ 	.word	0x00000008
.L_31867:


//--------------------- .nv.info._ZN4vllm25paged_attention_v2_kernelIffLi80ELi16ELi128ELNS_18Fp8KVCacheDataTypeE0ELb1ELi512EEEvPfS2_PT_PKS3_PKT0_S9_ifPKiSB_iPKfiiiSD_SD_iiiii --------------------------
	.section	.nv.info._ZN4vllm25paged_attention_v2_kernelIffLi80ELi16ELi128ELNS_18Fp8KVCacheDataTypeE0ELb1ELi512EEEvPfS2_PT_PKS3_PKT0_S9_ifPKiSB_iPKfiiiSD_SD_iiiii,"",@"SHT_CUDA_INFO"
	.sectionflags	@""
	.align	4


	//----- nvinfo : EIATTR_CUDA_API_VERSION
	.align		4
        /*0000*/ 	.byte	0x04, 0x37
        /*0002*/ 	.short	(.L_31869 - .L_31868)
.L_31868:
        /*0004*/ 	.word	0x00000082


	//----- nvinfo : EIATTR_KPARAM_INFO
	.align		4
.L_31869:
        /*0008*/ 	.byte	0x04, 0x17
        /*000a*/ 	.short	(.L_31871 - .L_31870)
.L_31870:
        /*000c*/ 	.word	0x00000000
        /*0010*/ 	.short	0x0015
        /*0012*/ 	.short	0x0088
        /*0014*/ 	.byte	0x00, 0xf0, 0x11, 0x00


	//----- nvinfo : EIATTR_KPARAM_INFO
	.align		4
.L_31871:
        /*0018*/ 	.byte	0x04, 0x17
        /*001a*/ 	.short	(.L_31873 - .L_31872)
.L_31872:
        /*001c*/ 	.word	0x00000000
        /*0020*/ 	.short	0x0014
        /*0022*/ 	.short	0x0084
        /*0024*/ 	.byte	0x00, 0xf0, 0x11, 0x00


	//----- nvinfo : EIATTR_KPARAM_INFO
	.align		4
.L_31873:
        /*0028*/ 	.byte	0x04, 0x17
        /*002a*/ 	.short	(.L_31875 - .L_31874)
.L_31874:
        /*002c*/ 	.word	0x00000000
        /*0030*/ 	.short	0x0013
        /*0032*/ 	.short	0x0080
        /*0034*/ 	.byte	0x00, 0xf0, 0x11, 0x00


	//----- nvinfo : EIATTR_KPARAM_INFO
	.align		4
.L_31875:
        /*0038*/ 	.byte	0x04, 0x17
        /*003a*/ 	.short	(.L_31877 - .L_31876)
.L_31876:
        /*003c*/ 	.word	0x00000000
        /*0040*/ 	.short	0x0012
        /*0042*/ 	.short	0x007c
        /*0044*/ 	.byte	0x00, 0xf0, 0x11, 0x00


	//----- nvinfo : EIATTR_KPARAM_INFO
	.align		4
.L_31877:
        /*0048*/ 	.byte	0x04, 0x17
        /*004a*/ 	.short	(.L_31879 - .L_31878)
.L_31878:
        /*004c*/ 	.word	0x00000000
        /*0050*/ 	.short	0x0011
        /*0052*/ 	.short	0x0078
        /*0054*/ 	.byte	0x00, 0xf0, 0x11, 0x00


	//----- nvinfo : EIATTR_KPARAM_INFO
	.align		4
.L_31879:
        /*0058*/ 	.byte	0x04, 0x17
        /*005a*/ 	.short	(.L_31881 - .L_31880)
.L_31880:
        /*005c*/ 	.word	0x00000000
        /*0060*/ 	.short	0x0010
        /*0062*/ 	.short	0x0070
        /*0064*/ 	.byte	0x00, 0xf5, 0x21, 0x00


	//----- nvinfo : EIATTR_KPARAM_INFO
	.align		4
.L_31881:
        /*0068*/ 	.byte	0x04, 0x17
        /*006a*/ 	.short	(.L_31883 - .L_31882)
.L_31882:
        /*006c*/ 	.word	0x00000000
        /*0070*/ 	.short	0x000f
        /*0072*/ 	.short	0x0068
        /*0074*/ 	.byte	0x00, 0xf5, 0x21, 0x00


	//----- nvinfo : EIATTR_KPARAM_INFO
	.align		4
.L_31883:
        /*0078*/ 	.byte	0x04, 0x17
        /*007a*/ 	.short	(.L_31885 - .L_31884)
.L_31884:
        /*007c*/ 	.word	0x00000000
        /*0080*/ 	.short	0x000e
        /*0082*/ 	.short	0x0060
        /*0084*/ 	.byte	0x00, 0xf0, 0x11, 0x00


	//----- nvinfo : EIATTR_KPARAM_INFO
	.align		4
.L_31885:
        /*0088*/ 	.byte	0x04, 0x17
        /*008a*/ 	.short	(.L_31887 - .L_31886)
.L_31886:
        /*008c*/ 	.word	0x00000000
        /*0090*/ 	.short	0x000d
        /*0092*/ 	.short	0x005c
        /*0094*/ 	.byte	0x00, 0xf0, 0x11, 0x00


	//----- nvinfo : EIATTR_KPARAM_INFO
	.align		4
.L_31887:
        /*0098*/ 	.byte	0x04, 0x17
        /*009a*/ 	.short	(.L_31889 - .L_31888)
.L_31888:
        /*009c*/ 	.word	0x00000000
        /*00a0*/ 	.short	0x000c
        /*00a2*/ 	.short	0x0058
        /*00a4*/ 	.byte	0x00, 0xf0, 0x11, 0x00


	//----- nvinfo : EIATTR_KPARAM_INFO
	.align		4
.L_31889:
        /*00a8*/ 	.byte	0x04, 0x17
        /*00aa*/ 	.short	(.L_31891 - .L_31890)
.L_31890:
        /*00ac*/ 	.word	0x00000000
        /*00b0*/ 	.short	0x000b
        /*00b2*/ 	.short	0x0050
        /*00b4*/ 	.byte	0x00, 0xf5, 0x21, 0x00


	//----- nvinfo : EIATTR_KPARAM_INFO
	.align		4
.L_31891:
        /*00b8*/ 	.byte	0x04, 0x17
        /*00ba*/ 	.short	(.L_31893 - .L_31892)
.L_31892:
        /*00bc*/ 	.word	0x00000000
        /*00c0*/ 	.short	0x000a
        /*00c2*/ 	.short	0x0048
        /*00c4*/ 	.byte	0x00, 0xf0, 0x11, 0x00


	//----- nvinfo : EIATTR_KPARAM_INFO
	.align		4
.L_31893:
        /*00c8*/ 	.byte	0x04, 0x17
        /*00ca*/ 	.short	(.L_31895 - .L_31894)
.L_31894:
        /*00cc*/ 	.word	0x00000000
        /*00d0*/ 	.short	0x0009
        /*00d2*/ 	.short	0x0040
        /*00d4*/ 	.byte	0x00, 0xf5, 0x21, 0x00


	//----- nvinfo : EIATTR_KPARAM_INFO
	.align		4
.L_31895:
        /*00d8*/ 	.byte	0x04, 0x17
        /*00da*/ 	.short	(.L_31897 - .L_31896)
.L_31896:
        /*00dc*/ 	.word	0x00000000
        /*00e0*/ 	.short	0x0008
        /*00e2*/ 	.short	0x0038
        /*00e4*/ 	.byte	0x00, 0xf5, 0x21, 0x00


	//----- nvinfo : EIATTR_KPARAM_INFO
	.align		4
.L_31897:
        /*00e8*/ 	.byte	0x04, 0x17
        /*00ea*/ 	.short	(.L_31899 - .L_31898)
.L_31898:
        /*00ec*/ 	.word	0x00000000
        /*00f0*/ 	.short	0x0007
        /*00f2*/ 	.short	0x0034
        /*00f4*/ 	.byte	0x00, 0xf0, 0x11, 0x00


	//----- nvinfo : EIATTR_KPARAM_INFO
	.align		4
.L_31899:
        /*00f8*/ 	.byte	0x04, 0x17
        /*00fa*/ 	.short	(.L_31901 - .L_31900)
.L_31900:
        /*00fc*/ 	.word	0x00000000
        /*0100*/ 	.short	0x0006
        /*0102*/ 	.short	0x0030
        /*0104*/ 	.byte	0x00, 0xf0, 0x11, 0x00


	//----- nvinfo : EIATTR_KPARAM_INFO
	.align		4
.L_31901:
        /*0108*/ 	.byte	0x04, 0x17
        /*010a*/ 	.short	(.L_31903 - .L_31902)
.L_31902:
        /*010c*/ 	.word	0x00000000
        /*0110*/ 	.short	0x0005
        /*0112*/ 	.short	0x0028
        /*0114*/ 	.byte	0x00, 0xf5, 0x21, 0x00


	//----- nvinfo : EIATTR_KPARAM_INFO
	.align		4
.L_31903:
        /*0118*/ 	.byte	0x04, 0x17
        /*011a*/ 	.short	(.L_31905 - .L_31904)
.L_31904:
        /*011c*/ 	.word	0x00000000
        /*0120*/ 	.short	0x0004
        /*0122*/ 	.short	0x0020
        /*0124*/ 	.byte	0x00, 0xf5, 0x21, 0x00


	//----- nvinfo : EIATTR_KPARAM_INFO
	.align		4
.L_31905:
        /*0128*/ 	.byte	0x04, 0x17
        /*012a*/ 	.short	(.L_31907 - .L_31906)
.L_31906:
        /*012c*/ 	.word	0x00000000
        /*0130*/ 	.short	0x0003
        /*0132*/ 	.short	0x0018
        /*0134*/ 	.byte	0x00, 0xf5, 0x21, 0x00


	//----- nvinfo : EIATTR_KPARAM_INFO
	.align		4
.L_31907:
        /*0138*/ 	.byte	0x04, 0x17
        /*013a*/ 	.short	(.L_31909 - .L_31908)
.L_31908:
        /*013c*/ 	.word	0x00000000
        /*0140*/ 	.short	0x0002
        /*0142*/ 	.short	0x0010
        /*0144*/ 	.byte	0x00, 0xf5, 0x21, 0x00


	//----- nvinfo : EIATTR_KPARAM_INFO
	.align		4
.L_31909:
        /*0148*/ 	.byte	0x04, 0x17
        /*014a*/ 	.short	(.L_31911 - .L_31910)
.L_31910:
        /*014c*/ 	.word	0x00000000
        /*0150*/ 	.short	0x0001
        /*0152*/ 	.short	0x0008
        /*0154*/ 	.byte	0x00, 0xf5, 0x21, 0x00


	//----- nvinfo : EIATTR_KPARAM_INFO
	.align		4
.L_31911:
        /*0158*/ 	.byte	0x04, 0x17
        /*015a*/ 	.short	(.L_31913 - .L_31912)
.L_31912:
        /*015c*/ 	.word	0x00000000
        /*0160*/ 	.short	0x0000
        /*0162*/ 	.short	0x0000
        /*0164*/ 	.byte	0x00, 0xf5, 0x21, 0x00


	//----- nvinfo : EIATTR_SPARSE_MMA_MASK
	.align		4
.L_31913:
        /*0168*/ 	.byte	0x03, 0x50
        /*016a*/ 	.short	0x0000


	//----- nvinfo : EIATTR_MAXREG_COUNT
	.align		4
        /*016c*/ 	.byte	0x03, 0x1b
        /*016e*/ 	.short	0x00ff


	//----- nvinfo : EIATTR_NUM_BARRIERS
	.align		4
        /*0170*/ 	.byte	0x02, 0x4c
        /*0172*/ 	.byte	0x01
	.zero		1


	//----- nvinfo : EIATTR_MERCURY_ISA_VERSION
	.align		4
        /*0174*/ 	.byte	0x03, 0x5f
        /*0176*/ 	.short	0x0101


	//----- nvinfo : EIATTR_COOP_GROUP_MASK_REGIDS
	.align		4
        /*0178*/ 	.byte	0x04, 0x29
        /*017a*/ 	.short	(.L_31915 - .L_31914)


	//   ....[0]....
.L_31914:
        /*017c*/ 	.word	0xffffffff


	//   ....[1]....
        /*0180*/ 	.word	0xffffffff


	//   ....[2]....
        /*0184*/ 	.word	0xffffffff


	//   ....[3]....
        /*0188*/ 	.word	0xffffffff


	//   ....[4]....
        /*018c*/ 	.word	0xffffffff


	//   ....[5]....
        /*0190*/ 	.word	0xffffffff


	//   ....[6]....
        /*0194*/ 	.word	0xffffffff


	//   ....[7]....
        /*0198*/ 	.word	0xffffffff


	//   ....[8]....
        /*019c*/ 	.word	0xffffffff


	//   ....[9]....
        /*01a0*/ 	.word	0xffffffff


	//   ....[10]....
        /*01a4*/ 	.word	0xffffffff


	//   ....[11]....
        /*01a8*/ 	.word	0xffffffff


	//   ....[12]....
        /*01ac*/ 	.word	0xffffffff


	//   ....[13]....
        /*01b0*/ 	.word	0xffffffff


	//   ....[14]....
        /*01b4*/ 	.word	0xffffffff


	//   ....[15]....
        /*01b8*/ 	.word	0xffffffff


	//   ....[16]....
        /*01bc*/ 	.word	0xffffffff


	//   ....[17]....
        /*01c0*/ 	.word	0xffffffff


	//   ....[18]....
        /*01c4*/ 	.word	0xffffffff


	//   ....[19]....
        /*01c8*/ 	.word	0xffffffff


	//   ....[20]....
        /*01cc*/ 	.word	0xffffffff


	//   ....[21]....
        /*01d0*/ 	.word	0xffffffff


	//   ....[22]....
        /*01d4*/ 	.word	0xffffffff


	//   ....[23]....
        /*01d8*/ 	.word	0xffffffff


	//   ....[24]....
        /*01dc*/ 	.word	0xffffffff


	//   ....[25]....
        /*01e0*/ 	.word	0xffffffff


	//   ....[26]....
        /*01e4*/ 	.word	0xffffffff


	//   ....[27]....
        /*01e8*/ 	.word	0xffffffff


	//   ....[28]....
        /*01ec*/ 	.word	0xffffffff


	//   ....[29]....
        /*01f0*/ 	.word	0xffffffff


	//   ....[30]....
        /*01f4*/ 	.word	0xffffffff


	//   ....[31]....
        /*01f8*/ 	.word	0xffffffff


	//   ....[32]....
        /*01fc*/ 	.word	0xffffffff


	//   ....[33]....
        /*0200*/ 	.word	0xffffffff


	//   ....[34]....
        /*0204*/ 	.word	0xffffffff


	//   ....[35]....
        /*0208*/ 	.word	0xffffffff


	//   ....[36]....
        /*020c*/ 	.word	0x0500000d


	//   ....[37]....
        /*0210*/ 	.word	0x0500000d


	//   ....[38]....
        /*0214*/ 	.word	0x0500000d


	//   ....[39]....
        /*0218*/ 	.word	0x0500000d


	//   ....[40]....
        /*021c*/ 	.word	0x0500000d


	//----- nvinfo : EIATTR_COOP_GROUP_INSTR_OFFSETS
	.align		4
.L_31915:
        /*0220*/ 	.byte	0x04, 0x28
        /*0222*/ 	.short	(.L_31917 - .L_31916)


	//   ....[0]....
.L_31916:
        /*0224*/ 	.word	0x00001570


	//   ....[1]....
        /*0228*/ 	.word	0x00001840


	//   ....[2]....
        /*022c*/ 	.word	0x00001860


	//   ....[3]....
        /*0230*/ 	.word	0x00001880


	//   ....[4]....
        /*0234*/ 	.word	0x000018a0


	//   ....[5]....
        /*0238*/ 	.word	0x000019b0


	//   ....[6]....
        /*023c*/ 	.word	0x000019e0


	//   ....[7]....
        /*0240*/ 	.word	0x00001a00


	//   ....[8]....
        /*0244*/ 	.word	0x00002840


	//   ....[9]....
        /*0248*/ 	.word	0x00002880


	//   ....[10]....
        /*024c*/ 	.word	0x000028a0


	//   ....[11]....
        /*0250*/ 	.word	0x000028c0


	//   ....[12]....
        /*0254*/ 	.word	0x000028e0


	//   ....[13]....
        /*0258*/ 	.word	0x00002930


	//   ....[14]....
        /*025c*/ 	.word	0x00002950


	//   ....[15]....
        /*0260*/ 	.word	0x00002970


	//   ....[16]....
        /*0264*/ 	.word	0x00004580


	//   ....[17]....
        /*0268*/ 	.word	0x000045c0


	//   ....[18]....
        /*026c*/ 	.word	0x00004600


	//   ....[19]....
        /*0270*/ 	.word	0x00004640


	//   ....[20]....
        /*0274*/ 	.word	0x00004680


	//   ....[21]....
        /*0278*/ 	.word	0x000046b0


	//   ....[22]....
        /*027c*/ 	.word	0x000046d0


	//   ....[23]....
        /*0280*/ 	.word	0x00004700


	//   ....[24]....
        /*0284*/ 	.word	0x00004720


	//   ....[25]....
        /*0288*/ 	.word	0x00004740


	//   ....[26]....
        /*028c*/ 	.word	0x00004770


	//   ....[27]....
        /*0290*/ 	.word	0x00004790


	//   ....[28]....
        /*0294*/ 	.word	0x000047b0


	//   ....[29]....
        /*0298*/ 	.word	0x000047d0


	//   ....[30]....
        /*029c*/ 	.word	0x000047f0


	//   ....[31]....
        /*02a0*/ 	.word	0x00004810


	//   ....[32]....
        /*02a4*/ 	.word	0x00004820


	//   ....[33]....
        /*02a8*/ 	.word	0x00004850


	//   ....[34]....
        /*02ac*/ 	.word	0x00004870


	//   ....[35]....
        /*02b0*/ 	.word	0x00004890


	//   ....[36]....
        /*02b4*/ 	.word	0x00004fa0


	//   ....[37]....
        /*02b8*/ 	.word	0x00005050


	//   ....[38]....
        /*02bc*/ 	.word	0x000050f0


	//   ....[39]....
        /*02c0*/ 	.word	0x00005160


	//   ....[40]....
        /*02c4*/ 	.word	0x000051d0


	//----- nvinfo : EIATTR_VRC_CTA_INIT_COUNT
	.align		4
.L_31917:
        /*02c8*/ 	.byte	0x02, 0x4a
	.zero		1
	.zero		1


	//----- nvinfo : EIATTR_EXIT_INSTR_OFFSETS
	.align		4
        /*02cc*/ 	.byte	0x04, 0x1c
        /*02ce*/ 	.short	(.L_31919 - .L_31918)


	//   ....[0]....
.L_31918:
        /*02d0*/ 	.word	0x000000d0


	//   ....[1]....
        /*02d4*/ 	.word	0x00004dd0


	//   ....[2]....
        /*02d8*/ 	.word	0x00004e00


	//   ....[3]....
        /*02dc*/ 	.word	0x00004f40


	//----- nvinfo : EIATTR_CRS_STACK_SIZE
	.align		4
.L_31919:
        /*02e0*/ 	.byte	0x04, 0x1e
        /*02e2*/ 	.short	(.L_31921 - .L_31920)
.L_31920:
        /*02e4*/ 	.word	0x00000000


	//----- nvinfo : EIATTR_CBANK_PARAM_SIZE
	.align		4
.L_31921:
        /*02e8*/ 	.byte	0x03, 0x19
        /*02ea*/ 	.short	0x008c


	//----- nvinfo : EIATTR_PARAM_CBANK
	.align		4
        /*02ec*/ 	.byte	0x04, 0x0a
        /*02ee*/ 	.short	(.L_31923 - .L_31922)
	.align		4
.L_31922:
        /*02f0*/ 	.word	index@(.nv.constant0._ZN4vllm25paged_attention_v2_kernelIffLi80ELi16ELi128ELNS_18Fp8KVCacheDataTypeE0ELb1ELi512EEEvPfS2_PT_PKS3_PKT0_S9_ifPKiSB_iPKfiiiSD_SD_iiiii)
        /*02f4*/ 	.short	0x0380
        /*02f6*/ 	.short	0x008c


	//----- nvinfo : EIATTR_SW_WAR
	.align		4
.L_31923:
        /*02f8*/ 	.byte	0x04, 0x36
        /*02fa*/ 	.short	(.L_31925 - .L_31924)
.L_31924:
        /*02fc*/ 	.word	0x00000008
.L_31925:


//--------------------- .nv.info._ZN4vllm25paged_attention_v2_kernelIffLi64ELi16ELi128ELNS_18Fp8KVCacheDataTypeE0ELb1ELi512EEEvPfS2_PT_PKS3_PKT0_S9_ifPKiSB_iPKfiiiSD_SD_iiiii --------------------------
	.section	.nv.info._ZN4vllm25paged_attention_v2_kernelIffLi64ELi16ELi128ELNS_18Fp8KVCacheDataTypeE0ELb1ELi512EEEvPfS2_PT_PKS3_PKT0_S9_ifPKiSB_iPKfiiiSD_SD_iiiii,"",@"SHT_CUDA_INFO"
	.sectionflags	@""
	.align	4


	//----- nvinfo : EIATTR_CUDA_API_VERSION
	.align		4
        /*0000*/ 	.byte	0x04, 0x37
        /*0002*/ 	.short	(.L_31927 - .L_31926)
.L_31926:
        /*0004*/ 	.word	0x00000082


	//----- nvinfo : EIATTR_KPARAM_INFO
	.align		4
.L_31927:
        /*0008*/ 	.byte	0x04, 0x17
        /*000a*/ 	.short	(.L_31929 - .L_31928)
.L_31928:
        /*000c*/ 	.word	0x00000000
        /*0010*/ 	.short	0x0015
        /*0012*/ 	.short	0x0088
        /*0014*/ 	.byte	0x00, 0xf0, 0x11, 0x00


	//----- nvinfo : EIATTR_KPARAM_INFO
	.align		4
.L_31929:
        /*0018*/ 	.byte	0x04, 0x17
        /*001a*/ 	.short	(.L_31931 - .L_31930)
.L_31930:
        /*001c*/ 	.word	0x00000000
        /*0020*/ 	.short	0x0014
        /*0022*/ 	.short	0x0084
        /*0024*/ 	.byte	0x00, 0xf0, 0x11, 0x00


	//----- nvinfo : EIATTR_KPARAM_INFO
	.align		4
.L_31931:
        /*0028*/ 	.byte	0x04, 0x17
        /*002a*/ 	.short	(.L_31933 - .L_31932)
.L_31932:
        /*002c*/ 	.word	0x00000000
        /*0030*/ 	.short	0x0013
        /*0032*/ 	.short	0x0080
        /*0034*/ 	.byte	0x00, 0xf0, 0x11, 0x00


	//----- nvinfo : EIATTR_KPARAM_INFO
	.align		4
.L_31933:
        /*0038*/ 	.byte	0x04, 0x17
        /*003a*/ 	.short	(.L_31935 - .L_31934)
.L_31934:
        /*003c*/ 	.word	0x00000000
        /*0040*/ 	.short	0x0012
        /*0042*/ 	.short	0x007c
        /*0044*/ 	.byte	0x00, 0xf0, 0x11, 0x00


	//----- nvinfo : EIATTR_KPARAM_INFO
	.align		4
.L_31935:
        /*0048*/ 	.byte	0x04, 0x17
        /*004a*/ 	.short	(.L_31937 - .L_31936)
.L_31936:
        /*004c*/ 	.word	0x00000000
        /*0050*/ 	.short	0x0011
        /*0052*/ 	.short	0x0078
        /*0054*/ 	.byte	0x00, 0xf0, 0x11, 0x00


	//----- nvinfo : EIATTR_KPARAM_INFO
	.align		4
.L_31937:
        /*0058*/ 	.byte	0x04, 0x17
        /*005a*/ 	.short	(.L_31939 - .L_31938)
.L_31938:
        /*005c*/ 	.word	0x00000000
        /*0060*/ 	.short	0x0010
        /*0062*/ 	.short	0x0070
        /*0064*/ 	.byte	0x00, 0xf5, 0x21, 0x00


	//----- nvinfo : EIATTR_KPARAM_INFO
	.align		4
.L_31939:
        /*0068*/ 	.byte	0x04, 0x17
        /*006a*/ 	.short	(.L_31941 - .L_31940)
.L_31940:
        /*006c*/ 	.word	0x00000000
        /*0070*/ 	.short	0x000f
        /*0072*/ 	.short	0x0068
        /*0074*/ 	.byte	0x00, 0xf5, 0x21, 0x00


	//----- nvinfo : EIATTR_KPARAM_INFO
	.align		4
.L_31941:
        /*0078*/ 	.byte	0x04, 0x17
        /*007a*/ 	.short	(.L_31943 - .L_31942)
.L_31942:
        /*007c*/ 	.word	0x00000000
        /*0080*/ 	.short	0x000e
        /*0082*/ 	.short	0x0060
        /*0084*/ 	.byte	0x00, 0xf0, 0x11, 0x00


	//----- nvinfo : EIATTR_KPARAM_INFO
	.align		4
.L_31943:
        /*0088*/ 	.byte	0x04, 0x17
        /*008a*/ 	.short	(.L_31945 - .L_31944)
.L_31944:
        /*008c*/ 	.word	0x00000000
        /*0090*/ 	.short	0x000d
        /*0092*/ 	.short	0x005c
        /*0094*/ 	.byte	0x00, 0xf0, 0x11, 0x00


	//----- nvinfo : EIATTR_KPARAM_INFO
	.align		4
.L_31945:
        /*0098*/ 	.byte	0x04, 0x17
        /*009a*/ 	.short	(.L_31947 - .L_31946)
.L_31946:
        /*009c*/ 	.word	0x00000000
        /*00a0*/ 	.short	0x000c
        /*00a2*/ 	.short	0x0058
        /*00a4*/ 	.byte	0x00, 0xf0, 0x11, 0x00


	//----- nvinfo : EIATTR_KPARAM_INFO
	.align		4
.L_31947:
        /*00a8*/ 	.byte	0x04, 0x17
        /*00aa*/ 	.short	(.L_31949 - .L_31948)
.L_31948:
        /*00ac*/ 	.word	0x00000000
        /*00b0*/ 	.short	0x000b
        /*00b2*/ 	.short	0x0050
        /*00b4*/ 	.byte	0x00, 0xf5, 0x21, 0x00


	//----- nvinfo : EIATTR_KPARAM_INFO
	.align		4
.L_31949:
        /*00b8*/ 	.byte	0x04, 0x17
        /*00ba*/ 	.short	(.L_31951 - .L_31950)
.L_31950:
        /*00bc*/ 	.word	0x00000000
        /*00c0*/ 	.short	0x000a
        /*00c2*/ 	.short	0x0048
        /*00c4*/ 	.byte	0x00, 0xf0, 0x11, 0x00


	//----- nvinfo : EIATTR_KPARAM_INFO
	.align		4
.L_31951:
        /*00c8*/ 	.byte	0x04, 0x17
        /*00ca*/ 	.short	(.L_31953 - .L_31952)
.L_31952:
        /*00cc*/ 	.word	0x00000000
        /*00d0*/ 	.short	0x0009
        /*00d2*/ 	.short	0x0040
        /*00d4*/ 	.byte	0x00, 0xf5, 0x21, 0x00


	//----- nvinfo : EIATTR_KPARAM_INFO
	.align		4
.L_31953:
        /*00d8*/ 	.byte	0x04, 0x17
        /*00da*/ 	.short	(.L_31955 - .L_31954)
.L_31954:
        /*00dc*/ 	.word	0x00000000
        /*00e0*/ 	.short	0x0008
        /*00e2*/ 	.short	0x0038
        /*00e4*/ 	.byte	0x00, 0xf5, 0x21, 0x00


	//----- nvinfo : EIATTR_KPARAM_INFO
	.align		4
.L_31955:
        /*00e8*/ 	.byte	0x04, 0x17
        /*00ea*/ 	.short	(.L_31957 - .L_31956)
.L_31956:
        /*00ec*/ 	.word	0x00000000
        /*00f0*/ 	.short	0x0007
        /*00f2*/ 	.short	0x0034
        /*00f4*/ 	.byte	0x00, 0xf0, 0x11, 0x00


	//----- nvinfo : EIATTR_KPARAM_INFO
	.align		4
.L_31957:
        /*00f8*/ 	.byte	0x04, 0x17
        /*00fa*/ 	.short	(.L_31959 - .L_31958)
.L_31958:
        /*00fc*/ 	.word	0x00000000
        /*0100*/ 	.short	0x0006
        /*0102*/ 	.short	0x0030
        /*0104*/ 	.byte	0x00, 0xf0, 0x11, 0x00


	//----- nvinfo : EIATTR_KPARAM_INFO
	.align		4
.L_31959:
        /*0108*/ 	.byte	0x04, 0x17
        /*010a*/ 	.short	(.L_31961 - .L_31960)
.L_31960:
        /*010c*/ 	.word	0x00000000
        /*0110*/ 	.short	0x0005
        /*0112*/ 	.short	0x0028
        /*0114*/ 	.byte	0x00, 0xf5, 0x21, 0x00


	//----- nvinfo : EIATTR_KPARAM_INFO
	.align		4
.L_31961:
        /*0118*/ 	.byte	0x04, 0x17
        /*011a*/ 	.short	(.L_31963 - .L_31962)
.L_31962:
        /*011c*/ 	.word	0x00000000
        /*0120*/ 	.short	0x0004
        /*0122*/ 	.short	0x0020
        /*0124*/ 	.byte	0x00, 0xf5, 0x21, 0x00


	//----- nvinfo : EIATTR_KPARAM_INFO
	.align		4
.L_31963:
        /*0128*/ 	.byte	0x04, 0x17
        /*012a*/ 	.short	(.L_31965 - .L_31964)
.L_31964:
        /*012c*/ 	.word	0x00000000
        /*0130*/ 	.short	0x0003
        /*0132*/ 	.short	0x0018
        /*0134*/ 	.byte	0x00, 0xf5, 0x21, 0x00


	//----- nvinfo : EIATTR_KPARAM_INFO
	.align		4
.L_31965:
        /*0138*/ 	.byte	0x04, 0x17
        /*013a*/ 	.short	(.L_31967 - .L_31966)
.L_31966:
        /*013c*/ 	.word	0x00000000
        /*0140*/ 	.short	0x0002
        /*0142*/ 	.short	0x0010
        /*0144*/ 	.byte	0x00, 0xf5, 0x21, 0x00


	//----- nvinfo : EIATTR_KPARAM_INFO
	.align		4
.L_31967:
        /*0148*/ 	.byte	0x04, 0x17
        /*014a*/ 	.short	(.L_31969 - .L_31968)
.L_31968:
        /*014c*/ 	.word	0x00000000
        /*0150*/ 	.short	0x0001
        /*0152*/ 	.short	0x0008
        /*0154*/ 	.byte	0x00, 0xf5, 0x21, 0x00


	//----- nvinfo : EIATTR_KPARAM_INFO
	.align		4
.L_31969:
        /*0158*/ 	.byte	0x04, 0x17
        /*015a*/ 	.short	(.L_31971 - .L_31970)
.L_31970:
        /*015c*/ 	.word	0x00000000
        /*0160*/ 	.short	0x0000
        /*0162*/ 	.short	0x0000
        /*0164*/ 	.byte	0x00, 0xf5, 0x21, 0x00


	//----- nvinfo : EIATTR_SPARSE_MMA_MASK
	.align		4
.L_31971:
        /*0168*/ 	.byte	0x03, 0x50
        /*016a*/ 	.short	0x0000


	//----- nvinfo : EIATTR_MAXREG_COUNT
	.align		4
        /*016c*/ 	.byte	0x03, 0x1b
        /*016e*/ 	.short	0x00ff


	//----- nvinfo : EIATTR_NUM_BARRIERS
	.align		4
        /*0170*/ 	.byte	0x02, 0x4c
        /*0172*/ 	.byte	0x01
	.zero		1


	//----- nvinfo : EIATTR_MERCURY_ISA_VERSION
	.align		4
        /*0174*/ 	.byte	0x03, 0x5f
        /*0176*/ 	.short	0x0101


	//----- nvinfo : EIATTR_COOP_GROUP_MASK_REGIDS
	.align		4
        /*0178*/ 	.byte	0x04, 0x29
        /*017a*/ 	.short	(.L_31973 - .L_31972)


	//   ....[0]....
.L_31972:
        /*017c*/ 	.word	0xffffffff


	//   ....[1]....
        /*0180*/ 	.word	0xffffffff


	//   ....[2]....
        /*0184*/ 	.word	0xffffffff


	//   ....[3]....
        /*0188*/ 	.word	0xffffffff


	//   ....[4]....
        /*018c*/ 	.word	0xffffffff


	//   ....[5]....
        /*0190*/ 	.word	0xffffffff


	//   ....[6]....
        /*0194*/ 	.word	0xffffffff


	//   ....[7]....
        /*0198*/ 	.word	0xffffffff


	//   ....[8]....
        /*019c*/ 	.word	0xffffffff


	//   ....[9]....
        /*01a0*/ 	.word	0xffffffff


	//   ....[10]....
        /*01a4*/ 	.word	0xffffffff


	//   ....[11]....
        /*01a8*/ 	.word	0xffffffff


	//   ....[12]....
        /*01ac*/ 	.word	0xffffffff


	//   ....[13]....
        /*01b0*/ 	.word	0xffffffff


	//   ....[14]....
        /*01b4*/ 	.word	0xffffffff


	//   ....[15]....
        /*01b8*/ 	.word	0xffffffff


	//   ....[16]....
        /*01bc*/ 	.word	0xffffffff


	//   ....[17]....
        /*01c0*/ 	.word	0xffffffff


	//   ....[18]....
        /*01c4*/ 	.word	0xffffffff


	//   ....[19]....
        /*01c8*/ 	.word	0xffffffff


	//   ....[20]....
        /*01cc*/ 	.word	0xffffffff


	//   ....[21]....
        /*01d0*/ 	.word	0xffffffff


	//   ....[22]....
        /*01d4*/ 	.word	0xffffffff


	//   ....[23]....
        /*01d8*/ 	.word	0xffffffff


	//   ....[24]....
        /*01dc*/ 	.word	0xffffffff


	//   ....[25]....
        /*01e0*/ 	.word	0xffffffff


	//   ....[26]....
        /*01e4*/ 	.word	0xffffffff


	//   ....[27]....
        /*01e8*/ 	.word	0xffffffff


	//   ....[28]....
        /*01ec*/ 	.word	0xffffffff


	//   ....[29]....
        /*01f0*/ 	.word	0xffffffff


	//   ....[30]....
        /*01f4*/ 	.word	0xffffffff


	//   ....[31]....
        /*01f8*/ 	.word	0xffffffff


	//   ....[32]....
        /*01fc*/ 	.word	0x0500000d


	//   ....[33]....
        /*0200*/ 	.word	0x0500000d


	//   ....[34]....
        /*0204*/ 	.word	0x0500000d


	//   ....[35]....
        /*0208*/ 	.word	0x0500000d


	//   ....[36]....
        /*020c*/ 	.word	0x0500000d


	//----- nvinfo : EIATTR_COOP_GROUP_INSTR_OFFSETS
	.align		4
.L_31973:
        /*0210*/ 	.byte	0x04, 0x28
        /*0212*/ 	.short	(.L_31975 - .L_31974)


	//   ....[0]....
.L_31974:
        /*0214*/ 	.word	0x00001460


	//   ....[1]....
        /*0218*/ 	.word	0x00001740


	//   ....[2]....
        /*021c*/ 	.word	0x00001760


	//   ....[3]....
        /*0220*/ 	.word	0x00001780


	//   ....[4]....
        /*0224*/ 	.word	0x000017a0


	//   ....[5]....
        /*0228*/ 	.word	0x000018b0


	//   ....[6]....
        /*022c*/ 	.word	0x000018e0


	//   ....[7]....
        /*0230*/ 	.word	0x00001900


	//   ....[8]....
        /*0234*/ 	.word	0x00002740


	//   ....[9]....
        /*0238*/ 	.word	0x00002770


	//   ....[10]....
        /*023c*/ 	.word	0x00002790


	//   ....[11]....
        /*0240*/ 	.word	0x000027b0


	//   ....[12]....
        /*0244*/ 	.word	0x000027d0


	//   ....[13]....
        /*0248*/ 	.word	0x00002820


	//   ....[14]....
        /*024c*/ 	.word	0x00002840


	//   ....[15]....
        /*0250*/ 	.word	0x00002860


	//   ....[16]....
        /*0254*/ 	.word	0x000041e0


	//   ....[17]....
        /*0258*/ 	.word	0x00004220


	//   ....[18]....
        /*025c*/ 	.word	0x00004250


	//   ....[19]....
        /*0260*/ 	.word	0x00004270


	//   ....[20]....
        /*0264*/ 	.word	0x00004280


	//   ....[21]....
        /*0268*/ 	.word	0x00004290


	//   ....[22]....
        /*026c*/ 	.word	0x000042a0


	//   ....[23]....
        /*0270*/ 	.word	0x000042c0


	//   ....[24]....
        /*0274*/ 	.word	0x000042f0


	//   ....[25]....
        /*0278*/ 	.word	0x00004340


	//   ....[26]....
        /*027c*/ 	.word	0x00004360


	//   ....[27]....
        /*0280*/ 	.word	0x00004380


	//   ....[28]....
        /*0284*/ 	.word	0x00004390


	//   ....[29]....
        /*0288*/ 	.word	0x000043b0


	//   ....[30]....
        /*028c*/ 	.word	0x000043c0


	//   ....[31]....
        /*0290*/ 	.word	0x000043d0


	//   ....[32]....
        /*0294*/ 	.word	0x00004b00


	//   ....[33]....
        /*0298*/ 	.word	0x00004bb0


	//   ....[34]....
        /*029c*/ 	.word	0x00004c40


	//   ....[35]....
        /*02a0*/ 	.word	0x00004cb0


	//   ....[36]....
        /*02a4*/ 	.word	0x00004d20


	//----- nvinfo : EIATTR_VRC_CTA_INIT_COUNT
	.align		4
.L_31975:
        /*02a8*/ 	.byte	0x02, 0x4a
	.zero		1
	.zero		1


	//----- nvinfo : EIATTR_EXIT_INSTR_OFFSETS
	.align		4
        /*02ac*/ 	.byte	0x04, 0x1c
        /*02ae*/ 	.short	(.L_31977 - .L_31976)


	//   ....[0]....
.L_31976:
        /*02b0*/ 	.word	0x000000d0


	//   ....[1]....
        /*02b4*/ 	.word	0x00004940


	//   ....[2]....
        /*02b8*/ 	.word	0x00004970


	//   ....[3]....
        /*02bc*/ 	.word	0x00004a90


	//----- nvinfo : EIATTR_CRS_STACK_SIZE
	.align		4
.L_31977:
        /*02c0*/ 	.byte	0x04, 0x1e
        /*02c2*/ 	.short	(.L_31979 - .L_31978)
.L_31978:
        /*02c4*/ 	.word	0x00000000


	//----- nvinfo : EIATTR_CBANK_PARAM_SIZE
	.align		4
.L_31979:
        /*02c8*/ 	.byte	0x03, 0x19
        /*02ca*/ 	.short	0x008c


	//----- nvinfo : EIATTR_PARAM_CBANK
	.align		4
        /*02cc*/ 	.byte	0x04, 0x0a
        /*02ce*/ 	.short	(.L_31981 - .L_31980)
	.align		4
.L_31980:
        /*02d0*/ 	.word	index@(.nv.constant0._ZN4vllm25paged_attention_v2_kernelIffLi64ELi16ELi128ELNS_18Fp8KVCacheDataTypeE0ELb1ELi512EEEvPfS2_PT_PKS3_PKT0_S9_ifPKiSB_iPKfiiiSD_SD_iiiii)
        /*02d4*/ 	.short	0x0380
        /*02d6*/ 	.short	0x008c


	//----- nvinfo : EIATTR_SW_WAR
	.align		4
.L_31981:
        /*02d8*/ 	.byte	0x04, 0x36
        /*02da*/ 	.short	(.L_31983 - .L_31982)
.L_31982:
        /*02dc*/ 	.word	0x00000008
.L_31983:


//--------------------- .nv.info._ZN4vllm25paged_attention_v2_kernelIffLi32ELi16ELi128ELNS_18Fp8KVCacheDataTypeE0ELb1ELi512EEEvPfS2_PT_PKS3_PKT0_S9_ifPKiSB_iPKfiiiSD_SD_iiiii --------------------------
	.section	.nv.info._ZN4vllm25paged_attention_v2_kernelIffLi32ELi16ELi128ELNS_18Fp8KVCacheDataTypeE0ELb1ELi512EEEvPfS2_PT_PKS3_PKT0_S9_ifPKiSB_iPKfiiiSD_SD_iiiii,"",@"SHT_CUDA_INFO"
	.sectionflags	@""
	.align	4


	//----- nvinfo : EIATTR_CUDA_API_VERSION
	.align		4
        /*0000*/ 	.byte	0x04, 0x37
        /*0002*/ 	.short	(.L_31985 - .L_31984)
.L_31984:
        /*0004*/ 	.word	0x00000082


	//----- nvinfo : EIATTR_KPARAM_INFO
	.align		4
.L_31985:
        /*0008*/ 	.byte	0x04, 0x17
        /*000a*/ 	.short	(.L_31987 - .L_31986)
.L_31986:
        /*000c*/ 	.word	0x00000000
        /*0010*/ 	.short	0x0015
        /*0012*/ 	.short	0x0088
        /*0014*/ 	.byte	0x00, 0xf0, 0x11, 0x00


	//----- nvinfo : EIATTR_KPARAM_INFO
	.align		4
.L_31987:
        /*0018*/ 	.byte	0x04, 0x17
        /*001a*/ 	.short	(.L_31989 - .L_31988)
.L_31988:
        /*001c*/ 	.word	0x00000000
        /*0020*/ 	.short	0x0014
        /*0022*/ 	.short	0x0084
        /*0024*/ 	.byte	0x00, 0xf0, 0x11, 0x00


	//----- nvinfo : EIATTR_KPARAM_INFO
	.align		4
.L_31989:
        /*0028*/ 	.byte	0x04, 0x17
        /*002a*/ 	.short	(.L_31991 - .L_31990)
.L_31990:
        /*002c*/ 	.word	0x00000000
        /*0030*/ 	.short	0x0013
        /*0032*/ 	.short	0x0080
        /*0034*/ 	.byte	0x00, 0xf0, 0x11, 0x00


	//----- nvinfo : EIATTR_KPARAM_INFO
	.align		4
.L_31991:
        /*0038*/ 	.byte	0x04, 0x17
        /*003a*/ 	.short	(.L_31993 - .L_31992)
.L_31992:
        /*003c*/ 	.word	0x00000000
        /*0040*/ 	.short	0x0012
        /*0042*/ 	.short	0x007c
        /*0044*/ 	.byte	0x00, 0xf0, 0x11, 0x00


	//----- nvinfo : EIATTR_KPARAM_INFO
	.align		4
.L_31993:
        /*0048*/ 	.byte	0x04, 0x17
        /*004a*/ 	.short	(.L_31995 - .L_31994)
.L_31994:
        /*004c*/ 	.word	0x00000000
        /*0050*/ 	.short	0x0011
        /*0052*/ 	.short	0x0078
        /*0054*/ 	.byte	0x00, 0xf0, 0x11, 0x00


	//----- nvinfo : EIATTR_KPARAM_INFO
	.align		4
.L_31995:
        /*0058*/ 	.byte	0x04, 0x17
        /*005a*/ 	.short	(.L_31997 - .L_31996)
.L_31996:
        /*005c*/ 	.word	0x00000000
        /*0060*/ 	.short	0x0010
        /*0062*/ 	.short	0x0070
        /*0064*/ 	.byte	0x00, 0xf5, 0x21, 0x00


	//----- nvinfo : EIATTR_KPARAM_INFO
	.align		4
.L_31997:
        /*0068*/ 	.byte	0x04, 0x17
        /*006a*/ 	.short	(.L_31999 - .L_31998)
.L_31998:
        /*006c*/ 	.word	0x00000000
        /*0070*/ 	.short	0x000f
        /*0072*/ 	.short	0x0068
        /*0074*/ 	.byte	0x00, 0xf5, 0x21, 0x00


	//----- nvinfo : EIATTR_KPARAM_INFO
	.align		4
.L_31999:
        /*0078*/ 	.byte	0x04, 0x17
        /*007a*/ 	.short	(.L_32001 - .L_32000)
.L_32000:
        /*007c*/ 	.word	0x00000000
        /*0080*/ 	.short	0x000e
        /*0082*/ 	.short	0x0060
        /*0084*/ 	.byte	0x00, 0xf0, 0x11, 0x00


	//----- nvinfo : EIATTR_KPARAM_INFO
	.align		4
.L_32001:
        /*0088*/ 	.byte	0x04, 0x17
        /*008a*/ 	.short	(.L_32003 - .L_32002)
.L_32002:
        /*008c*/ 	.word	0x00000000
        /*0090*/ 	.short	0x000d
        /*0092*/ 	.short	0x005c
        /*0094*/ 	.byte	0x00, 0xf0, 0x11, 0x00


	//----- nvinfo : EIATTR_KPARAM_INFO
	.align		4
.L_32003:
        /*0098*/ 	.byte	0x04, 0x17
        /*009a*/ 	.short	(.L_32005 - .L_32004)
.L_32004:
        /*009c*/ 	.word	0x00000000
        /*00a0*/ 	.short	0x000c
        /*00a2*/ 	.short	0x0058
        /*00a4*/ 	.byte	0x00, 0xf0, 0x11, 0x00


	//----- nvinfo : EIATTR_KPARAM_INFO
	.align		4
.L_32005:
        /*00a8*/ 	.byte	0x04, 0x17
        /*00aa*/ 	.short	(.L_32007 - .L_32006)
.L_32006:
        /*00ac*/ 	.word	0x00000000
        /*00b0*/ 	.short	0x000b
        /*00b2*/ 	.short	0x0050
        /*00b4*/ 	.byte	0x00, 0xf5, 0x21, 0x00


	//----- nvinfo : EIATTR_KPARAM_INFO
	.align		4
.L_32007:
        /*00b8*/ 	.byte	0x04, 0x17
        /*00ba*/ 	.short	(.L_32009 - .L_32008)
.L_32008:
        /*00bc*/ 	.word	0x00000000
        /*00c0*/ 	.short	0x000a
        /*00c2*/ 	.short	0x0048
        /*00c4*/ 	.byte	0x00, 0xf0, 0x11, 0x00


	//----- nvinfo : EIATTR_KPARAM_INFO
	.align		4
.L_32009:
        /*00c8*/ 	.byte	0x04, 0x17
        /*00ca*/ 	.short	(.L_32011 - .L_32010)
.L_32010:
        /*00cc*/ 	.word	0x00000000
        /*00d0*/ 	.short	0x0009
        /*00d2*/ 	.short	0x0040
        /*00d4*/ 	.byte	0x00, 0xf5, 0x21, 0x00


	//----- nvinfo : EIATTR_KPARAM_INFO
	.align		4
.L_32011:
        /*00d8*/ 	.byte	0x04, 0x17
        /*00da*/ 	.short	(.L_32013 - .L_32012)
.L_32012:
        /*00dc*/ 	.word	0x00000000
        /*00e0*/ 	.short	0x0008
        /*00e2*/ 	.short	0x0038
        /*00e4*/ 	.byte	0x00, 0xf5, 0x21, 0x00


	//----- nvinfo : EIATTR_KPARAM_INFO
	.align		4
.L_32013:
        /*00e8*/ 	.byte	0x04, 0x17
        /*00ea*/ 	.short	(.L_32015 - .L_32014)
.L_32014:
        /*00ec*/ 	.word	0x00000000
        /*00f0*/ 	.short	0x0007
        /*00f2*/ 	.short	0x0034
        /*00f4*/ 	.byte	0x00, 0xf0, 0x11, 0x00


	//----- nvinfo : EIATTR_KPARAM_INFO
	.align		4
.L_32015:
        /*00f8*/ 	.byte	0x04, 0x17
        /*00fa*/ 	.short	(.L_32017 - .L_32016)
.L_32016:
        /*00fc*/ 	.word	0x00000000
        /*0100*/ 	.short	0x0006
        /*0102*/ 	.short	0x0030
        /*0104*/ 	.byte	0x00, 0xf0, 0x11, 0x00


	//----- nvinfo : EIATTR_KPARAM_INFO
	.align		4
.L_32017:
        /*0108*/ 	.byte	0x04, 0x17
        /*010a*/ 	.short	(.L_32019 - .L_32018)
.L_32018:
        /*010c*/ 	.word	0x00000000
        /*0110*/ 	.short	0x0005
        /*0112*/ 	.short	0x0028
        /*0114*/ 	.byte	0x00, 0xf5, 0x21, 0x00


	//----- nvinfo : EIATTR_KPARAM_INFO
	.align		4
.L_32019:
        /*0118*/ 	.byte	0x04, 0x17
        /*011a*/ 	.short	(.L_32021 - .L_32020)
.L_32020:
        /*011c*/ 	.word	0x00000000
        /*0120*/ 	.short	0x0004
        /*0122*/ 	.short	0x0020
        /*0124*/ 	.byte	0x00, 0xf5, 0x21, 0x00


	//----- nvinfo : EIATTR_KPARAM_INFO
	.align		4
.L_32021:
        /*0128*/ 	.byte	0x04, 0x17
        /*012a*/ 	.short	(.L_32023 - .L_32022)
.L_32022:
        /*012c*/ 	.word	0x00000000
        /*0130*/ 	.short	0x0003
        /*0132*/ 	.short	0x0018
        /*0134*/ 	.byte	0x00, 0xf5, 0x21, 0x00


	//----- nvinfo : EIATTR_KPARAM_INFO
	.align		4
.L_32023:
        /*0138*/ 	.byte	0x04, 0x17
        /*013a*/ 	.short	(.L_32025 - .L_32024)
.L_32024:
        /*013c*/ 	.word	0x00000000
        /*0140*/ 	.short	0x0002
        /*0142*/ 	.short	0x0010
        /*0144*/ 	.byte	0x00, 0xf5, 0x21, 0x00


	//----- nvinfo : EIATTR_KPARAM_INFO
	.align		4
.L_32025:
        /*0148*/ 	.byte	0x04, 0x17
        /*014a*/ 	.short	(.L_32027 - .L_32026)
.L_32026:
        /*014c*/ 	.word	0x00000000
        /*0150*/ 	.short	0x0001
        /*0152*/ 	.short	0x0008
        /*0154*/ 	.byte	0x00, 0xf5, 0x21, 0x00


	//----- nvinfo : EIATTR_KPARAM_INFO
	.align		4
.L_32027:
        /*0158*/ 	.byte	0x04, 0x17
        /*015a*/ 	.short	(.L_32029 - .L_32028)
.L_32028:
        /*015c*/ 	.word	0x00000000
        /*0160*/ 	.short	0x0000
        /*0162*/ 	.short	0x0000
        /*0164*/ 	.byte	0x00, 0xf5, 0x21, 0x00


	//----- nvinfo : EIATTR_SPARSE_MMA_MASK
	.align		4
.L_32029:
        /*0168*/ 	.byte	0x03, 0x50
        /*016a*/ 	.short	0x0000


	//----- nvinfo : EIATTR_MAXREG_COUNT
	.align		4
        /*016c*/ 	.byte	0x03, 0x1b
        /*016e*/ 	.short	0x00ff


	//----- nvinfo : EIATTR_NUM_BARRIERS
	.align		4
        /*0170*/ 	.byte	0x02, 0x4c
        /*0172*/ 	.byte	0x01
	.zero		1


	//----- nvinfo : EIATTR_MERCURY_ISA_VERSION
	.align		4
        /*0174*/ 	.byte	0x03, 0x5f
        /*0176*/ 	.short	0x0101


	//----- nvinfo : EIATTR_COOP_GROUP_MASK_REGIDS
	.align		4
        /*0178*/ 	.byte	0x04, 0x29
        /*017a*/ 	.short	(.L_32031 - .L_32030)


	//   ....[0]....
.L_32030:
        /*017c*/ 	.word	0xffffffff


	//   ....[1]....
        /*0180*/ 	.word	0xffffffff


	//   ....[2]....
        /*0184*/ 	.word	0xffffffff


	//   ....[3]....
        /*0188*/ 	.word	0xffffffff


	//   ....[4]....
        /*018c*/ 	.word	0xffffffff


	//   ....[5]....
        /*0190*/ 	.word	0xffffffff


	//   ....[6]....
        /*0194*/ 	.word	0xffffffff


	//   ....[7]....
        /*0198*/ 	.word	0xffffffff


	//   ....[8]....
        /*019c*/ 	.word	0xffffffff


	//   ....[9]....
        /*01a0*/ 	.word	0xffffffff


	//   ....[10]....
        /*01a4*/ 	.word	0xffffffff


	//   ....[11]....
        /*01a8*/ 	.word	0xffffffff


	//   ....[12]....
        /*01ac*/ 	.word	0xffffffff


	//   ....[13]....
        /*01b0*/ 	.word	0xffffffff


	//   ....[14]....
        /*01b4*/ 	.word	0xffffffff


	//   ....[15]....
        /*01b8*/ 	.word	0xffffffff


	//   ....[16]....
        /*01bc*/ 	.word	0xffffffff


	//   ....[17]....
        /*01c0*/ 	.word	0xffffffff


	//   ....[18]....
        /*01c4*/ 	.word	0xffffffff


	//   ....[19]....
        /*01c8*/ 	.word	0xffffffff


	//   ....[20]....
        /*01cc*/ 	.word	0xffffffff


	//   ....[21]....
        /*01d0*/ 	.word	0xffffffff


	//   ....[22]....
        /*01d4*/ 	.word	0xffffffff


	//   ....[23]....
        /*01d8*/ 	.word	0xffffffff


	//   ....[24]....
        /*01dc*/ 	.word	0x05000010


	//   ....[25]....
        /*01e0*/ 	.word	0x05000010


	//   ....[26]....
        /*01e4*/ 	.word	0x05000010


	//   ....[27]....
        /*01e8*/ 	.word	0x05000010


	//   ....[28]....
        /*01ec*/ 	.word	0x05000010


	//----- nvinfo : EIATTR_COOP_GROUP_INSTR_OFFSETS
	.align		4
.L_32031:
        /*01f0*/ 	.byte	0x04, 0x28
        /*01f2*/ 	.short	(.L_32033 - .L_32032)


	//   ....[0]....
.L_32032:
        /*01f4*/ 	.word	0x00001280


	//   ....[1]....
        /*01f8*/ 	.word	0x00001570


	//   ....[2]....
        /*01fc*/ 	.word	0x00001590


	//   ....[3]....
        /*0200*/ 	.word	0x000015b0


	//   ....[4]....
        /*0204*/ 	.word	0x000015d0


	//   ....[5]....
        /*0208*/ 	.word	0x000016f0


	//   ....[6]....
        /*020c*/ 	.word	0x00001710


	//   ....[7]....
        /*0210*/ 	.word	0x00001730


	//   ....[8]....
        /*0214*/ 	.word	0x00002570


	//   ....[9]....
        /*0218*/ 	.word	0x000025a0


	//   ....[10]....
        /*021c*/ 	.word	0x000025c0


	//   ....[11]....
        /*0220*/ 	.word	0x000025e0


	//   ....[12]....
        /*0224*/ 	.word	0x00002600


	//   ....[13]....
        /*0228*/ 	.word	0x00002650


	//   ....[14]....
        /*022c*/ 	.word	0x00002670


	//   ....[15]....
        /*0230*/ 	.word	0x00002690


	//   ....[16]....
        /*0234*/ 	.word	0x00003c10


	//   ....[17]....
        /*0238*/ 	.word	0x00003c60


	//   ....[18]....
        /*023c*/ 	.word	0x00003c70


	//   ....[19]....
        /*0240*/ 	.word	0x00003c80


	//   ....[20]....
        /*0244*/ 	.word	0x00003cb0


	//   ....[21]....
        /*0248*/ 	.word	0x00003ce0


	//   ....[22]....
        /*024c*/ 	.word	0x00003d10


	//   ....[23]....
        /*0250*/ 	.word	0x00003d20


	//   ....[24]....
        /*0254*/ 	.word	0x000041c0


	//   ....[25]....
        /*0258*/ 	.word	0x00004270


	//   ....[26]....
        /*025c*/ 	.word	0x00004300


	//   ....[27]....
        /*0260*/ 	.word	0x00004370


	//   ....[28]....
        /*0264*/ 	.word	0x000043d0


	//----- nvinfo : EIATTR_VRC_CTA_INIT_COUNT
	.align		4
.L_32033:
        /*0268*/ 	.byte	0x02, 0x4a
	.zero		1
	.zero		1


	//----- nvinfo : EIATTR_EXIT_INSTR_OFFSETS
	.align		4
        /*026c*/ 	.byte	0x04, 0x1c
        /*026e*/ 	.short	(.L_32035 - .L_32034)


	//   ....[0]....
.L_32034:
        /*0270*/ 	.word	0x000000d0


	//   ....[1]....
        /*0274*/ 	.word	0x00004020


	//   ....[2]....
        /*0278*/ 	.word	0x00004050


	//   ....[3]....
        /*027c*/ 	.word	0x00004150


	//----- nvinfo : EIATTR_CRS_STACK_SIZE
	.align		4
.L_32035:
        /*0280*/ 	.byte	0x04, 0x1e
        /*0282*/ 	.short	(.L_32037 - .L_32036)
.L_32036:
        /*0284*/ 	.word	0x00000000


	//----- nvinfo : EIATTR_CBANK_PARAM_SIZE
	.align		4
.L_32037:
        /*0288*/ 	.byte	0x03, 0x19
        /*028a*/ 	.short	0x008c


	//----- nvinfo : EIATTR_PARAM_CBANK
	.align		4
        /*028c*/ 	.byte	0x04, 0x0a
        /*028e*/ 	.short	(.L_32039 - .L_32038)
	.align		4
.L_32038:
        /*0290*/ 	.word	index@(.nv.constant0._ZN4vllm25paged_attention_v2_kernelIffLi32ELi16ELi128ELNS_18Fp8KVCacheDataTypeE0ELb1ELi512EEEvPfS2_PT_PKS3_PKT0_S9_ifPKiSB_iPKfiiiSD_SD_iiiii)
        /*0294*/ 	.short	0x0380
        /*0296*/ 	.short	0x008c


	//----- nvinfo : EIATTR_SW_WAR
	.align		4
.L_32039:
        /*0298*/ 	.byte	0x04, 0x36
        /*029a*/ 	.short	(.L_32041 - .L_32040)
.L_32040:
        /*029c*/ 	.word	0x00000008
.L_32041:


//--------------------- .nv.info._ZN4vllm25paged_attention_v2_kernelIffLi256ELi8ELi128ELNS_18Fp8KVCacheDataTypeE0ELb0ELi512EEEvPfS2_PT_PKS3_PKT0_S9_ifPKiSB_iPKfiiiSD_SD_iiiii --------------------------
	.section	.nv.info._ZN4vllm25paged_attention_v2_kernelIffLi256ELi8ELi128ELNS_18Fp8KVCacheDataTypeE0ELb0ELi512EEEvPfS2_PT_PKS3_PKT0_S9_ifPKiSB_iPKfiiiSD_SD_iiiii,"",@"SHT_CUDA_INFO"
	.sectionflags	@""
	.align	4


	//----- nvinfo : EIATTR_CUDA_API_VERSION
	.align		4
        /*0000*/ 	.byte	0x04, 0x37
        /*0002*/ 	.short	(.L_32043 - .L_32042)
.L_32042:
        /*0004*/ 	.word	0x00000082


	//----- nvinfo : EIATTR_KPARAM_INFO
	.align		4
.L_32043:
        /*0008*/ 	.byte	0x04, 0x17
        /*000a*/ 	.short	(.L_32045 - .L_32044)
.L_32044:
        /*000c*/ 	.word	0x00000000
        /*0010*/ 	.short	0x0015
        /*0012*/ 	.short	0x0088
        /*0014*/ 	.byte	0x00, 0xf0, 0x11, 0x00


	//----- nvinfo : EIATTR_KPARAM_INFO
	.align		4
.L_32045:
        /*0018*/ 	.byte	0x04, 0x17
        /*001a*/ 	.short	(.L_32047 - .L_32046)
.L_32046:
        /*001c*/ 	.word	0x00000000
        /*0020*/ 	.short	0x0014
        /*0022*/ 	.short	0x0084
        /*0024*/ 	.byte	0x00, 0xf0, 0x11, 0x00


	//----- nvinfo : EIATTR_KPARAM_INFO
	.align		4
.L_32047:
        /*0028*/ 	.byte	0x04, 0x17
        /*002a*/ 	.short	(.L_32049 - .L_32048)
.L_32048:
        /*002c*/ 	.word	0x00000000
        /*0030*/ 	.short	0x0013
        /*0032*/ 	.short	0x0080
        /*0034*/ 	.byte	0x00, 0xf0, 0x11, 0x00


	//----- nvinfo : EIATTR_KPARAM_INFO
	.align		4
.L_32049:
        /*0038*/ 	.byte	0x04, 0x17
        /*003a*/ 	.short	(.L_32051 - .L_32050)
.L_32050:
        /*003c*/ 	.word	0x00000000
        /*0040*/ 	.short	0x0012
        /*0042*/ 	.short	0x007c
        /*0044*/ 	.byte	0x00, 0xf0, 0x11, 0x00


	//----- nvinfo : EIATTR_KPARAM_INFO
	.align		4
.L_32051:
        /*0048*/ 	.byte	0x04, 0x17
        /*004a*/ 	.short	(.L_32053 - .L_32052)
.L_32052:
        /*004c*/ 	.word	0x00000000
        /*0050*/ 	.short	0x0011
        /*0052*/ 	.short	0x0078
        /*0054*/ 	.byte	0x00, 0xf0, 0x11, 0x00


	//----- nvinfo : EIATTR_KPARAM_INFO
	.align		4
.L_32053:
        /*0058*/ 	.byte	0x04, 0x17
        /*005a*/ 	.short	(.L_32055 - .L_32054)
.L_32054:
        /*005c*/ 	.word	0x00000000
        /*0060*/ 	.short	0x0010
        /*0062*/ 	.short	0x0070
        /*0064*/ 	.byte	0x00, 0xf5, 0x21, 0x00


	//----- nvinfo : EIATTR_KPARAM_INFO
	.align		4
.L_32055:
        /*0068*/ 	.byte	0x04, 0x17
        /*006a*/ 	.short	(.L_32057 - .L_32056)
.L_32056:
        /*006c*/ 	.word	0x00000000
        /*0070*/ 	.short	0x000f
        /*0072*/ 	.short	0x0068
        /*0074*/ 	.byte	0x00, 0xf5, 0x21, 0x00


	//----- nvinfo : EIATTR_KPARAM_INFO
	.align		4
.L_32057:
        /*0078*/ 	.byte	0x04, 0x17
        /*007a*/ 	.short	(.L_32059 - .L_32058)
.L_32058:
        /*007c*/ 	.word	0x00000000
        /*0080*/ 	.short	0x000e
        /*0082*/ 	.short	0x0060
        /*0084*/ 	.byte	0x00, 0xf0, 0x11, 0x00


	//----- nvinfo : EIATTR_KPARAM_INFO
	.align		4
.L_32059:
        /*0088*/ 	.byte	0x04, 0x17
        /*008a*/ 	.short	(.L_32061 - .L_32060)
.L_32060:
        /*008c*/ 	.word	0x00000000
        /*0090*/ 	.short	0x000d
        /*0092*/ 	.short	0x005c
        /*0094*/ 	.byte	0x00, 0xf0, 0x11, 0x00


	//----- nvinfo : EIATTR_KPARAM_INFO
	.align		4
.L_32061:
        /*0098*/ 	.byte	0x04, 0x17
        /*009a*/ 	.short	(.L_32063 - .L_32062)
.L_32062:
        /*009c*/ 	.word	0x00000000
        /*00a0*/ 	.short	0x000c
        /*00a2*/ 	.short	0x0058
        /*00a4*/ 	.byte	0x00, 0xf0, 0x11, 0x00


	//----- nvinfo : EIATTR_KPARAM_INFO
	.align		4
.L_32063:
        /*00a8*/ 	.byte	0x04, 0x17
        /*00aa*/ 	.short	(.L_32065 - .L_32064)
.L_32064:
        /*00ac*/ 	.word	0x00000000
        /*00b0*/ 	.short	0x000b
        /*00b2*/ 	.short	0x0050
        /*00b4*/ 	.byte	0x00, 0xf5, 0x21, 0x00


	//----- nvinfo : EIATTR_KPARAM_INFO
	.align		4
.L_32065:
        /*00b8*/ 	.byte	0x04, 0x17
        /*00ba*/ 	.short	(.L_32067 - .L_32066)
.L_32066:
        /*00bc*/ 	.word	0x00000000
        /*00c0*/ 	.short	0x000a
        /*00c2*/ 	.short	0x0048
        /*00c4*/ 	.byte	0x00, 0xf0, 0x11, 0x00


	//----- nvinfo : EIATTR_KPARAM_INFO
	.align		4
.L_32067:
        /*00c8*/ 	.byte	0x04, 0x17
        /*00ca*/ 	.short	(.L_32069 - .L_32068)
.L_32068:
        /*00cc*/ 	.word	0x00000000
        /*00d0*/ 	.short	0x0009
        /*00d2*/ 	.short	0x0040
        /*00d4*/ 	.byte	0x00, 0xf5, 0x21, 0x00


	//----- nvinfo : EIATTR_KPARAM_INFO
	.align		4
.L_32069:
        /*00d8*/ 	.byte	0x04, 0x17
        /*00da*/ 	.short	(.L_32071 - .L_32070)
.L_32070:
        /*00dc*/ 	.word	0x00000000
        /*00e0*/ 	.short	0x0008
        /*00e2*/ 	.short	0x0038
        /*00e4*/ 	.byte	0x00, 0xf5, 0x21, 0x00


	//----- nvinfo : EIATTR_KPARAM_INFO
	.align		4
.L_32071:
        /*00e8*/ 	.byte	0x04, 0x17
        /*00ea*/ 	.short	(.L_32073 - .L_32072)
.L_32072:
        /*00ec*/ 	.word	0x00000000
        /*00f0*/ 	.short	0x0007
        /*00f2*/ 	.short	0x0034
        /*00f4*/ 	.byte	0x00, 0xf0, 0x11, 0x00


	//----- nvinfo : EIATTR_KPARAM_INFO
	.align		4
.L_32073:
        /*00f8*/ 	.byte	0x04, 0x17
        /*00fa*/ 	.short	(.L_32075 - .L_32074)
.L_32074:
        /*00fc*/ 	.word	0x00000000
        /*0100*/ 	.short	0x0006
        /*0102*/ 	.short	0x0030
        /*0104*/ 	.byte	0x00, 0xf0, 0x11, 0x00


	//----- nvinfo : EIATTR_KPARAM_INFO
	.align		4
.L_32075:
        /*0108*/ 	.byte	0x04, 0x17
        /*010a*/ 	.short	(.L_32077 - .L_32076)
.L_32076:
        /*010c*/ 	.word	0x00000000
        /*0110*/ 	.short	0x0005
        /*0112*/ 	.short	0x0028
        /*0114*/ 	.byte	0x00, 0xf5, 0x21, 0x00


	//----- nvinfo : EIATTR_KPARAM_INFO
	.align		4
.L_32077:
        /*0118*/ 	.byte	0x04, 0x17
        /*011a*/ 	.short	(.L_32079 - .L_32078)
.L_32078:
        /*011c*/ 	.word	0x00000000
        /*0120*/ 	.short	0x0004
        /*0122*/ 	.short	0x0020
        /*0124*/ 	.byte	0x00, 0xf5, 0x21, 0x00


	//----- nvinfo : EIATTR_KPARAM_INFO
	.align		4
.L_32079:
        /*0128*/ 	.byte	0x04, 0x17
        /*012a*/ 	.short	(.L_32081 - .L_32080)
.L_32080:
        /*012c*/ 	.word	0x00000000
        /*0130*/ 	.short	0x0003
        /*0132*/ 	.short	0x0018
        /*0134*/ 	.byte	0x00, 0xf5, 0x21, 0x00


	//----- nvinfo : EIATTR_KPARAM_INFO
	.align		4
.L_32081:
        /*0138*/ 	.byte	0x04, 0x17
        /*013a*/ 	.short	(.L_32083 - .L_32082)
.L_32082:
        /*013c*/ 	.word	0x00000000
        /*0140*/ 	.short	0x0002
        /*0142*/ 	.short	0x0010
        /*0144*/ 	.byte	0x00, 0xf5, 0x21, 0x00


	//----- nvinfo : EIATTR_KPARAM_INFO
	.align		4
.L_32083:
        /*0148*/ 	.byte	0x04, 0x17
        /*014a*/ 	.short	(.L_32085 - .L_32084)
.L_32084:
        /*014c*/ 	.word	0x00000000
        /*0150*/ 	.short	0x0001
        /*0152*/ 	.short	0x0008
        /*0154*/ 	.byte	0x00, 0xf5, 0x21, 0x00


	//----- nvinfo : EIATTR_KPARAM_INFO
	.align		4
.L_32085:
        /*0158*/ 	.byte	0x04, 0x17
        /*015a*/ 	.short	(.L_32087 - .L_32086)
.L_32086:
        /*015c*/ 	.word	0x00000000
        /*0160*/ 	.short	0x0000
        /*0162*/ 	.short	0x0000
        /*0164*/ 	.byte	0x00, 0xf5, 0x21, 0x00


	//----- nvinfo : EIATTR_SPARSE_MMA_MASK
	.align		4
.L_32087:
        /*0168*/ 	.byte	0x03, 0x50
        /*016a*/ 	.short	0x0000


	//----- nvinfo : EIATTR_MAXREG_COUNT
	.align		4
        /*016c*/ 	.byte	0x03, 0x1b
        /*016e*/ 	.short	0x00ff


	//----- nvinfo : EIATTR_NUM_BARRIERS
	.align		4
        /*0170*/ 	.byte	0x02, 0x4c
        /*0172*/ 	.byte	0x01
	.zero		1


	//----- nvinfo : EIATTR_MERCURY_ISA_VERSION
	.align		4
        /*0174*/ 	.byte	0x03, 0x5f
        /*0176*/ 	.short	0x0101


	//----- nvinfo : EIATTR_COOP_GROUP_MASK_REGIDS
	.align		4
        /*0178*/ 	.byte	0x04, 0x29
        /*017a*/ 	.short	(.L_32089 - .L_32088)


	//   ....[0]....
.L_32088:
        /*017c*/ 	.word	0xffffffff


	//   ....[1]....
        /*0180*/ 	.word	0xffffffff


	//   ....[2]....
        /*0184*/ 	.word	0xffffffff


	//   ....[3]....
        /*0188*/ 	.word	0xffffffff


	//   ....[4]....
        /*018c*/ 	.word	0xffffffff


	//   ....[5]....
        /*0190*/ 	.word	0xffffffff


	//   ....[6]....
        /*0194*/ 	.word	0xffffffff


	//   ....[7]....
        /*0198*/ 	.word	0xffffffff


	//   ....[8]....
        /*019c*/ 	.word	0xffffffff


	//   ....[9]....
        /*01a0*/ 	.word	0xffffffff


	//   ....[10]....
        /*01a4*/ 	.word	0xffffffff


	//   ....[11]....
        /*01a8*/ 	.word	0xffffffff


	//   ....[12]....
        /*01ac*/ 	.word	0xffffffff


	//   ....[13]....
        /*01b0*/ 	.word	0xffffffff


	//   ....[14]....
        /*01b4*/ 	.word	0xffffffff


	//   ....[15]....
        /*01b8*/ 	.word	0xffffffff


	//   ....[16]....
        /*01bc*/ 	.word	0xffffffff


	//   ....[17]....
        /*01c0*/ 	.word	0xffffffff


	//   ....[18]....
        /*01c4*/ 	.word	0xffffffff


	//   ....[19]....
        /*01c8*/ 	.word	0xffffffff


	//   ....[20]....
        /*01cc*/ 	.word	0xffffffff


	//   ....[21]....
        /*01d0*/ 	.word	0xffffffff


	//   ....[22]....
        /*01d4*/ 	.word	0xffffffff


	//   ....[23]....
        /*01d8*/ 	.word	0xffffffff


	//   ....[24]....
        /*01dc*/ 	.word	0xffffffff


	//   ....[25]....
        /*01e0*/ 	.word	0xffffffff


	//   ....[26]....
        /*01e4*/ 	.word	0xffffffff


	//   ....[27]....
        /*01e8*/ 	.word	0xffffffff


	//   ....[28]....
        /*01ec*/ 	.word	0xffffffff


	//   ....[29]....
        /*01f0*/ 	.word	0xffffffff


	//   ....[30]....
        /*01f4*/ 	.word	0xffffffff


	//   ....[31]....
        /*01f8*/ 	.word	0xffffffff


	//   ....[32]....
        /*01fc*/ 	.word	0x05000046


	//   ....[33]....
        /*0200*/ 	.word	0x05000046


	//   ....[34]....
        /*0204*/ 	.word	0x05000046


	//   ....[35]....
        /*0208*/ 	.word	0x05000046


	//   ....[36]....
        /*020c*/ 	.word	0x05000046


	//----- nvinfo : EIATTR_COOP_GROUP_INSTR_OFFSETS
	.align		4
.L_32089:
        /*0210*/ 	.byte	0x04, 0x28
        /*0212*/ 	.short	(.L_32091 - .L_32090)


	//   ....[0]....
.L_32090:
        /*0214*/ 	.word	0x00001280


	//   ....[1]....
        /*0218*/ 	.word	0x000012a0


	//   ....[2]....
        /*021c*/ 	.word	0x00001430


	//   ....[3]....
        /*0220*/ 	.word	0x00001450


	//   ....[4]....
        /*0224*/ 	.word	0x00001470


	//   ....[5]....
        /*0228*/ 	.word	0x000015d0


	//   ....[6]....
        /*022c*/ 	.word	0x000015f0


	//   ....[7]....
        /*0230*/ 	.word	0x00001620


	//   ....[8]....
        /*0234*/ 	.word	0x00002460


	//   ....[9]....
        /*0238*/ 	.word	0x000024a0


	//   ....[10]....
        /*023c*/ 	.word	0x000024c0


	//   ....[11]....
        /*0240*/ 	.word	0x000024e0


	//   ....[12]....
        /*0244*/ 	.word	0x00002500


	//   ....[13]....
        /*0248*/ 	.word	0x00002550


	//   ....[14]....
        /*024c*/ 	.word	0x00002570


	//   ....[15]....
        /*0250*/ 	.word	0x00002590


	//   ....[16]....
        /*0254*/ 	.word	0x000043c0


	//   ....[17]....
        /*0258*/ 	.word	0x00004400


	//   ....[18]....
        /*025c*/ 	.word	0x00004430


	//   ....[19]....
        /*0260*/ 	.word	0x00004460


	//   ....[20]....
        /*0264*/ 	.word	0x00004470


	//   ....[21]....
        /*0268*/ 	.word	0x00004480


	//   ....[22]....
        /*026c*/ 	.word	0x00004490


	//   ....[23]....
        /*0270*/ 	.word	0x000044b0


	//   ....[24]....
        /*0274*/ 	.word	0x000044d0


	//   ....[25]....
        /*0278*/ 	.word	0x000044f0


	//   ....[26]....
        /*027c*/ 	.word	0x00004510


	//   ....[27]....
        /*0280*/ 	.word	0x00004530


	//   ....[28]....
        /*0284*/ 	.word	0x00004550


	//   ....[29]....
        /*0288*/ 	.word	0x00004570


	//   ....[30]....
        /*028c*/ 	.word	0x00004590


	//   ....[31]....
        /*0290*/ 	.word	0x000045b0


	//   ....[32]....
        /*0294*/ 	.word	0x00005050


	//   ....[33]....
        /*0298*/ 	.word	0x000050f0


	//   ....[34]....
        /*029c*/ 	.word	0x00005180


	//   ....[35]....
        /*02a0*/ 	.word	0x00005220


	//   ....[36]....
        /*02a4*/ 	.word	0x00005290


	//----- nvinfo : EIATTR_VRC_CTA_INIT_COUNT
	.align		4
.L_32091:
        /*02a8*/ 	.byte	0x02, 0x4a
	.zero		1
	.zero		1


	//----- nvinfo : EIATTR_EXIT_INSTR_OFFSETS
	.align		4
        /*02ac*/ 	.byte	0x04, 0x1c
        /*02ae*/ 	.short	(.L_32093 - .L_32092)


	//   ....[0]....
.L_32092:
        /*02b0*/ 	.word	0x00000090


	//   ....[1]....
        /*02b4*/ 	.word	0x00004e30


	//   ....[2]....
        /*02b8*/ 	.word	0x00004e50


	//   ....[3]....
        /*02bc*/ 	.word	0x00004ff0


	//----- nvinfo : EIATTR_CRS_STACK_SIZE
	.align		4
.L_32093:
        /*02c0*/ 	.byte	0x04, 0x1e
        /*02c2*/ 	.short	(.L_32095 - .L_32094)
.L_32094:
        /*02c4*/ 	.word	0x00000000


	//----- nvinfo : EIATTR_CBANK_PARAM_SIZE
	.align		4
.L_32095:
        /*02c8*/ 	.byte	0x03, 0x19
        /*02ca*/ 	.short	0x008c


	//----- nvinfo : EIATTR_PARAM_CBANK
	.align		4
        /*02cc*/ 	.byte	0x04, 0x0a
        /*02ce*/ 	.short	(.L_32097 - .L_32096)
	.align		4
.L_32096:
        /*02d0*/ 	.word	index@(.nv.constant0._ZN4vllm25paged_attention_v2_kernelIffLi256ELi8ELi128ELNS_18Fp8KVCacheDataTypeE0ELb0ELi512EEEvPfS2_PT_PKS3_PKT0_S9_ifPKiSB_iPKfiiiSD_SD_iiiii)
        /*02d4*/ 	.short	0x0380
        /*02d6*/ 	.short	0x008c


	//----- nvinfo : EIATTR_SW_WAR
	.align		4
.L_32097:
        /*02d8*/ 	.byte	0x04, 0x36
        /*02da*/ 	.short	(.L_32099 - .L_32098)
.L_32098:
        /*02dc*/ 	.word	0x00000008
.L_32099:


//--------------------- .nv.info._ZN4vllm25paged_attention_v2_kernelIffLi192ELi8ELi128ELNS_18Fp8KVCacheDataTypeE0ELb0ELi512EEEvPfS2_PT_PKS3_PKT0_S9_ifPKiSB_iPKfiiiSD_SD_iiiii --------------------------
	.section	.nv.info._ZN4vllm25paged_attention_v2_kernelIffLi192ELi8ELi128ELNS_18Fp8KVCacheDataTypeE0ELb0ELi512EEEvPfS2_PT_PKS3_PKT0_S9_ifPKiSB_iPKfiiiSD_SD_iiiii,"",@"SHT_CUDA_INFO"
	.sectionflags	@""
	.align	4


	//----- nvinfo : EIATTR_CUDA_API_VERSION
	.align		4
        /*0000*/ 	.byte	0x04, 0x37
        /*0002*/ 	.short	(.L_32101 - .L_32100)
.L_32100:
        /*0004*/ 	.word	0x00000082


	//----- nvinfo : EIATTR_KPARAM_INFO
	.align		4
.L_32101:
        /*0008*/ 	.byte	0x04, 0x17
        /*000a*/ 	.short	(.L_32103 - .L_32102)
.L_32102:
        /*000c*/ 	.word	0x00000000
        /*0010*/ 	.short	0x0015
        /*0012*/ 	.short	0x0088
        /*0014*/ 	.byte	0x00, 0xf0, 0x11, 0x00


	//----- nvinfo : EIATTR_KPARAM_INFO
	.align		4
.L_32103:
        /*0018*/ 	.byte	0x04, 0x17
        /*001a*/ 	.short	(.L_32105 - .L_32104)
.L_32104:
        /*001c*/ 	.word	0x00000000
        /*0020*/ 	.short	0x0014
        /*0022*/ 	.short	0x0084
        /*0024*/ 	.byte	0x00, 0xf0, 0x11, 0x00


	//----- nvinfo : EIATTR_KPARAM_INFO
	.align		4
.L_32105:
        /*0028*/ 	.byte	0x04, 0x17
        /*002a*/ 	.short	(.L_32107 - .L_32106)
.L_32106:
        /*002c*/ 	.word	0x00000000
        /*0030*/ 	.short	0x0013
        /*0032*/ 	.short	0x0080
        /*0034*/ 	.byte	0x00, 0xf0, 0x11, 0x00


	//----- nvinfo : EIATTR_KPARAM_INFO
	.align		4
.L_32107:
        /*0038*/ 	.byte	0x04, 0x17
        /*003a*/ 	.short	(.L_32109 - .L_32108)
.L_32108:
        /*003c*/ 	.word	0x00000000
        /*0040*/ 	.short	0x0012
        /*0042*/ 	.short	0x007c
        /*0044*/ 	.byte	0x00, 0xf0, 0x11, 0x00


	//----- nvinfo : EIATTR_KPARAM_INFO
	.align		4
.L_32109:
        /*0048*/ 	.byte	0x04, 0x17
        /*004a*/ 	.short	(.L_32111 - .L_32110)
.L_32110:
        /*004c*/ 	.word	0x00000000
        /*0050*/ 	.short	0x0011
        /*0052*/ 	.short	0x0078
        /*0054*/ 	.byte	0x00, 0xf0, 0x11, 0x00


	//----- nvinfo : EIATTR_KPARAM_INFO
	.align		4
.L_32111:
        /*0058*/ 	.byte	0x04, 0x17
        /*005a*/ 	.short	(.L_32113 - .L_32112)
.L_32112:
        /*005c*/ 	.word	0x00000000
        /*0060*/ 	.short	0x0010
        /*0062*/ 	.short	0x0070
        /*0064*/ 	.byte	0x00, 0xf5, 0x21, 0x00


	//----- nvinfo : EIATTR_KPARAM_INFO
	.align		4
.L_32113:
        /*0068*/ 	.byte	0x04, 0x17
        /*006a*/ 	.short	(.L_32115 - .L_32114)
.L_32114:
        /*006c*/ 	.word	0x00000000
        /*0070*/ 	.short	0x000f
        /*0072*/ 	.short	0x0068
        /*0074*/ 	.byte	0x00, 0xf5, 0x21, 0x00


	//----- nvinfo : EIATTR_KPARAM_INFO
	.align		4
.L_32115:
        /*0078*/ 	.byte	0x04, 0x17
        /*007a*/ 	.short	(.L_32117 - .L_32116)
.L_32116:
        /*007c*/ 	.word	0x00000000
        /*0080*/ 	.short	0x000e
        /*0082*/ 	.short	0x0060
        /*0084*/ 	.byte	0x00, 0xf0, 0x11, 0x00


	//----- nvinfo : EIATTR_KPARAM_INFO
	.align		4
.L_32117:
        /*0088*/ 	.byte	0x04, 0x17
        /*008a*/ 	.short	(.L_32119 - .L_32118)
.L_32118:
        /*008c*/ 	.word	0x00000000
        /*0090*/ 	.short	0x000d
        /*0092*/ 	.short	0x005c
        /*0094*/ 	.byte	0x00, 0xf0, 0x11, 0x00


	//----- nvinfo : EIATTR_KPARAM_INFO
	.align		4
.L_32119:
        /*0098*/ 	.byte	0x04, 0x17
        /*009a*/ 	.short	(.L_32121 - .L_32120)
.L_32120:
        /*009c*/ 	.word	0x00000000
        /*00a0*/ 	.short	0x000c
        /*00a2*/ 	.short	0x0058
        /*00a4*/ 	.byte	0x00, 0xf0, 0x11, 0x00


	//----- nvinfo : EIATTR_KPARAM_INFO
	.align		4
.L_32121:
        /*00a8*/ 	.byte	0x04, 0x17
        /*00aa*/ 	.short	(.L_32123 - .L_32122)
.L_32122:
        /*00ac*/ 	.word	0x00000000
        /*00b0*/ 	.short	0x000b
        /*00b2*/ 	.short	0x0050
        /*00b4*/ 	.byte	0x00, 0xf5, 0x21, 0x00


	//----- nvinfo : EIATTR_KPARAM_INFO
	.align		4
.L_32123:
        /*00b8*/ 	.byte	0x04, 0x17
        /*00ba*/ 	.short	(.L_32125 - .L_32124)
.L_32124:
        /*00bc*/ 	.word	0x00000000
        /*00c0*/ 	.short	0x000a
        /*00c2*/ 	.short	0x0048
        /*00c4*/ 	.byte	0x00, 0xf0, 0x11, 0x00


	//----- nvinfo : EIATTR_KPARAM_INFO
	.align		4
.L_32125:
        /*00c8*/ 	.byte	0x04, 0x17
        /*00ca*/ 	.short	(.L_32127 - .L_32126)
.L_32126:
        /*00cc*/ 	.word	0x00000000
        /*00d0*/ 	.short	0x0009
        /*00d2*/ 	.short	0x0040
        /*00d4*/ 	.byte	0x00, 0xf5, 0x21, 0x00


	//----- nvinfo : EIATTR_KPARAM_INFO
	.align		4
.L_32127:
        /*00d8*/ 	.byte	0x04, 0x17
        /*00da*/ 	.short	(.L_32129 - .L_32128)
.L_32128:
        /*00dc*/ 	.word	0x00000000
        /*00e0*/ 	.short	0x0008
        /*00e2*/ 	.short	0x0038
        /*00e4*/ 	.byte	0x00, 0xf5, 0x21, 0x00


	//----- nvinfo : EIATTR_KPARAM_INFO
	.align		4
.L_32129:
        /*00e8*/ 	.byte	0x04, 0x17
        /*00ea*/ 	.short	(.L_32131 - .L_32130)
.L_32130:
        /*00ec*/ 	.word	0x00000000
        /*00f0*/ 	.short	0x0007
        /*00f2*/ 	.short	0x0034
        /*00f4*/ 	.byte	0x00, 0xf0, 0x11, 0x00


	//----- nvinfo : EIATTR_KPARAM_INFO
	.align		4
.L_32131:
        /*00f8*/ 	.byte	0x04, 0x17
        /*00fa*/ 	.short	(.L_32133 - .L_32132)
.L_32132:
        /*00fc*/ 	.word	0x00000000
        /*0100*/ 	.short	0x0006
        /*0102*/ 	.short	0x0030
        /*0104*/ 	.byte	0x00, 0xf0, 0x11, 0x00


	//----- nvinfo : EIATTR_KPARAM_INFO
	.align		4
.L_32133:
        /*0108*/ 	.byte	0x04, 0x17
        /*010a*/ 	.short	(.L_32135 - .L_32134)
.L_32134:
        /*010c*/ 	.word	0x00000000
        /*0110*/ 	.short	0x0005
        /*0112*/ 	.short	0x0028
        /*0114*/ 	.byte	0x00, 0xf5, 0x21, 0x00


	//----- nvinfo : EIATTR_KPARAM_INFO
	.align		4
.L_32135:
        /*0118*/ 	.byte	0x04, 0x17
        /*011a*/ 	.short	(.L_32137 - .L_32136)
.L_32136:
        /*011c*/ 	.word	0x00000000
        /*0120*/ 	.short	0x0004
        /*0122*/ 	.short	0x0020
        /*0124*/ 	.byte	0x00, 0xf5, 0x21, 0x00


	//----- nvinfo : EIATTR_KPARAM_INFO
	.align		4
.L_32137:
        /*0128*/ 	.byte	0x04, 0x17
        /*012a*/ 	.short	(.L_32139 - .L_32138)
.L_32138:
        /*012c*/ 	.word	0x00000000
        /*0130*/ 	.short	0x0003
        /*0132*/ 	.short	0x0018
        /*0134*/ 	.byte	0x00, 0xf5, 0x21, 0x00


	//----- nvinfo : EIATTR_KPARAM_INFO
	.align		4
.L_32139:
        /*0138*/ 	.byte	0x04, 0x17
        /*013a*/ 	.short	(.L_32141 - .L_32140)
.L_32140:
        /*013c*/ 	.word	0x00000000
        /*0140*/ 	.short	0x0002
        /*0142*/ 	.short	0x0010
        /*0144*/ 	.byte	0x00, 0xf5, 0x21, 0x00


	//----- nvinfo : EIATTR_KPARAM_INFO
	.align		4
.L_32141:
        /*0148*/ 	.byte	0x04, 0x17
        /*014a*/ 	.short	(.L_32143 - .L_32142)
.L_32142:
        /*014c*/ 	.word	0x00000000
        /*0150*/ 	.short	0x0001
        /*0152*/ 	.short	0x0008
        /*0154*/ 	.byte	0x00, 0xf5, 0x21, 0x00


	//----- nvinfo : EIATTR_KPARAM_INFO
	.align		4
.L_32143:
        /*0158*/ 	.byte	0x04, 0x17
        /*015a*/ 	.short	(.L_32145 - .L_32144)
.L_32144:
        /*015c*/ 	.word	0x00000000
        /*0160*/ 	.short	0x0000
        /*0162*/ 	.short	0x0000
        /*0164*/ 	.byte	0x00, 0xf5, 0x21, 0x00


	//----- nvinfo : EIATTR_SPARSE_MMA_MASK
	.align		4
.L_32145:
        /*0168*/ 	.byte	0x03, 0x50
        /*016a*/ 	.short	0x0000


	//----- nvinfo : EIATTR_MAXREG_COUNT
	.align		4
        /*016c*/ 	.byte	0x03, 0x1b
        /*016e*/ 	.short	0x00ff


	//----- nvinfo : EIATTR_NUM_BARRIERS
	.align		4
        /*0170*/ 	.byte	0x02, 0x4c
        /*0172*/ 	.byte	0x01
	.zero		1


	//----- nvinfo : EIATTR_MERCURY_ISA_VERSION
	.align		4
        /*0174*/ 	.byte	0x03, 0x5f
        /*0176*/ 	.short	0x0101


	//----- nvinfo : EIATTR_COOP_GROUP_MASK_REGIDS
	.align		4
        /*0178*/ 	.byte	0x04, 0x29
        /*017a*/ 	.short	(.L_32147 - .L_32146)


	//   ....[0]....
.L_32146:
        /*017c*/ 	.word	0xffffffff


	//   ....[1]....
        /*0180*/ 	.word	0xffffffff


	//   ....[2]....
        /*0184*/ 	.word	0xffffffff


	//   ....[3]....
        /*0188*/ 	.word	0xffffffff


	//   ....[4]....
        /*018c*/ 	.word	0xffffffff


	//   ....[5]....
        /*0190*/ 	.word	0xffffffff


	//   ....[6]....
        /*0194*/ 	.word	0xffffffff


	//   ....[7]....
        /*0198*/ 	.word	0xffffffff


	//   ....[8]....
        /*019c*/ 	.word	0xffffffff


	//   ....[9]....
        /*01a0*/ 	.word	0xffffffff


	//   ....[10]....
        /*01a4*/ 	.word	0xffffffff


	//   ....[11]....
        /*01a8*/ 	.word	0xffffffff


	//   ....[12]....
        /*01ac*/ 	.word	0xffffffff


	//   ....[13]....
        /*01b0*/ 	.word	0xffffffff


	//   ....[14]....
        /*01b4*/ 	.word	0xffffffff


	//   ....[15]....
        /*01b8*/ 	.word	0xffffffff


	//   ....[16]....
        /*01bc*/ 	.word	0xffffffff


	//   ....[17]....
        /*01c0*/ 	.word	0xffffffff


	//   ....[18]....
        /*01c4*/ 	.word	0xffffffff


	//   ....[19]....
        /*01c8*/ 	.word	0xffffffff


	//   ....[20]....
        /*01cc*/ 	.word	0xffffffff


	//   ....[21]....
        /*01d0*/ 	.word	0xffffffff


	//   ....[22]....
        /*01d4*/ 	.word	0xffffffff


	//   ....[23]....
        /*01d8*/ 	.word	0xffffffff


	//   ....[24]....
        /*01dc*/ 	.word	0xffffffff


	//   ....[25]....
        /*01e0*/ 	.word	0xffffffff


	//   ....[26]....
        /*01e4*/ 	.word	0xffffffff


	//   ....[27]....
        /*01e8*/ 	.word	0xffffffff


	//   ....[28]....
        /*01ec*/ 	.word	0x05000038


	//   ....[29]....
        /*01f0*/ 	.word	0x05000038


	//   ....[30]....
        /*01f4*/ 	.word	0x05000038


	//   ....[31]....
        /*01f8*/ 	.word	0x05000038


	//   ....[32]....
        /*01fc*/ 	.word	0x05000038


	//----- nvinfo : EIATTR_COOP_GROUP_INSTR_OFFSETS
	.align		4
.L_32147:
        /*0200*/ 	.byte	0x04, 0x28
        /*0202*/ 	.short	(.L_32149 - .L_32148)


	//   ....[0]....
.L_32148:
        /*0204*/ 	.word	0x00001020


	//   ....[1]....
        /*0208*/ 	.word	0x00001040


	//   ....[2]....
        /*020c*/ 	.word	0x00001240


	//   ....[3]....
        /*0210*/ 	.word	0x00001260


	//   ....[4]....
        /*0214*/ 	.word	0x00001280


	//   ....[5]....
        /*0218*/ 	.word	0x000013b0


	//   ....[6]....
        /*021c*/ 	.word	0x000013d0


	//   ....[7]....
        /*0220*/ 	.word	0x000013f0


	//   ....[8]....
        /*0224*/ 	.word	0x00002230


	//   ....[9]....
        /*0228*/ 	.word	0x00002260


	//   ....[10]....
        /*022c*/ 	.word	0x00002280


	//   ....[11]....
        /*0230*/ 	.word	0x000022a0


	//   ....[12]....
        /*0234*/ 	.word	0x000022c0


	//   ....[13]....
        /*0238*/ 	.word	0x00002310


	//   ....[14]....
        /*023c*/ 	.word	0x00002330


	//   ....[15]....
        /*0240*/ 	.word	0x00002350


	//   ....[16]....
        /*0244*/ 	.word	0x00003d40


	//   ....[17]....
        /*0248*/ 	.word	0x00003d80


	//   ....[18]....
        /*024c*/ 	.word	0x00003dc0


	//   ....[19]....
        /*0250*/ 	.word	0x00003e00


	//   ....[20]....
        /*0254*/ 	.word	0x00003e30


	//   ....[21]....
        /*0258*/ 	.word	0x00003e60


	//   ....[22]....
        /*025c*/ 	.word	0x00003e80


	//   ....[23]....
        /*0260*/ 	.word	0x00003ea0


	//   ....[24]....
        /*0264*/ 	.word	0x00003ed0


	//   ....[25]....
        /*0268*/ 	.word	0x00003ef0


	//   ....[26]....
        /*026c*/ 	.word	0x00003f10


	//   ....[27]....
        /*0270*/ 	.word	0x00003f30


	//   ....[28]....
        /*0274*/ 	.word	0x00004720


	//   ....[29]....
        /*0278*/ 	.word	0x000047b0


	//   ....[30]....
        /*027c*/ 	.word	0x00004840


	//   ....[31]....
        /*0280*/ 	.word	0x000048e0


	//   ....[32]....
        /*0284*/ 	.word	0x00004950


	//----- nvinfo : EIATTR_VRC_CTA_INIT_COUNT
	.align		4
.L_32149:
        /*0288*/ 	.byte	0x02, 0x4a
	.zero		1
	.zero		1


	//----- nvinfo : EIATTR_EXIT_INSTR_OFFSETS
	.align		4
        /*028c*/ 	.byte	0x04, 0x1c
        /*028e*/ 	.short	(.L_32151 - .L_32150)


	//   ....[0]....
.L_32150:
        /*0290*/ 	.word	0x00000090


	//   ....[1]....
        /*0294*/ 	.word	0x00004530


	//   ....[2]....
        /*0298*/ 	.word	0x00004560


	//   ....[3]....
        /*029c*/ 	.word	0x000046b0


	//----- nvinfo : EIATTR_CRS_STACK_SIZE
	.align		4
.L_32151:
        /*02a0*/ 	.byte	0x04, 0x1e
        /*02a2*/ 	.short	(.L_32153 - .L_32152)
.L_32152:
        /*02a4*/ 	.word	0x00000000


	//----- nvinfo : EIATTR_CBANK_PARAM_SIZE
	.align		4
.L_32153:
        /*02a8*/ 	.byte	0x03, 0x19
        /*02aa*/ 	.short	0x008c


	//----- nvinfo : EIATTR_PARAM_CBANK
	.align		4
        /*02ac*/ 	.byte	0x04, 0x0a
        /*02ae*/ 	.short	(.L_32155 - .L_32154)
	.align		4
.L_32154:
        /*02b0*/ 	.word	index@(.nv.constant0._ZN4vllm25paged_attention_v2_kernelIffLi192ELi8ELi128ELNS_18Fp8KVCacheDataTypeE0ELb0ELi512EEEvPfS2_PT_PKS3_PKT0_S9_ifPKiSB_iPKfiiiSD_SD_iiiii)
        /*02b4*/ 	.short	0x0380
        /*02b6*/ 	.short	0x008c


	//----- nvinfo : EIATTR_SW_WAR
	.align		4
.L_32155:
        /*02b8*/ 	.byte	0x04, 0x36
        /*02ba*/ 	.short	(.L_32157 - .L_32156)
.L_32156:
        /*02bc*/ 	.word	0x00000008
.L_32157:


//--------------------- .nv.info._ZN4vllm25paged_attention_v2_kernelIffLi128ELi8ELi128ELNS_18Fp8KVCacheDataTypeE0ELb0ELi512EEEvPfS2_PT_PKS3_PKT0_S9_ifPKiSB_iPKfiiiSD_SD_iiiii --------------------------
	.section	.nv.info._ZN4vllm25paged_attention_v2_kernelIffLi128ELi8ELi128ELNS_18Fp8KVCacheDataTypeE0ELb0ELi512EEEvPfS2_PT_PKS3_PKT0_S9_ifPKiSB_iPKfiiiSD_SD_iiiii,"",@"SHT_CUDA_INFO"
	.sectionflags	@""
	.align	4


	//----- nvinfo : EIATTR_CUDA_API_VERSION
	.align		4
        /*0000*/ 	.byte	0x04, 0x37
        /*0002*/ 	.short	(.L_32159 - .L_32158)
.L_32158:
        /*0004*/ 	.word	0x00000082


	//----- nvinfo : EIATTR_KPARAM_INFO
	.align		4
.L_32159:
        /*0008*/ 	.byte	0x04, 0x17
        /*000a*/ 	.short	(.L_32161 - .L_32160)
.L_32160:
        /*000c*/ 	.word	0x00000000
        /*0010*/ 	.short	0x0015
        /*0012*/ 	.short	0x0088
        /*0014*/ 	.byte	0x00, 0xf0, 0x11, 0x00


	//----- nvinfo : EIATTR_KPARAM_INFO
	.align		4
.L_32161:
        /*0018*/ 	.byte	0x04, 0x17
        /*001a*/ 	.short	(.L_32163 - .L_32162)
.L_32162:
        /*001c*/ 	.word	0x00000000
        /*0020*/ 	.short	0x0014
        /*0022*/ 	.short	0x0084
        /*0024*/ 	.byte	0x00, 0xf0, 0x11, 0x00


	//----- nvinfo : EIATTR_KPARAM_INFO
	.align		4
.L_32163:
        /*0028*/ 	.byte	0x04, 0x17
        /*002a*/ 	.short	(.L_32165 - .L_32164)
.L_32164:
        /*002c*/ 	.word	0x00000000
        /*0030*/ 	.short	0x0013
        /*0032*/ 	.short	0x0080
        /*0034*/ 	.byte	0x00, 0xf0, 0x11, 0x00


	//----- nvinfo : EIATTR_KPARAM_INFO
	.align		4
.L_32165:
        /*0038*/ 	.byte	0x04, 0x17
        /*003a*/ 	.short	(.L_32167 - .L_32166)
.L_32166:
        /*003c*/ 	.word	0x00000000
        /*0040*/ 	.short	0x0012
        /*0042*/ 	.short	0x007c
        /*0044*/ 	.byte	0x00, 0xf0, 0x11, 0x00


	//----- nvinfo : EIATTR_KPARAM_INFO
	.align		4
.L_32167:
        /*0048*/ 	.byte	0x04, 0x17
        /*004a*/ 	.short	(.L_32169 - .L_32168)
.L_32168:
        /*004c*/ 	.word	0x00000000
        /*0050*/ 	.short	0x0011
        /*0052*/ 	.short	0x0078
        /*0054*/ 	.byte	0x00, 0xf0, 0x11, 0x00


	//----- nvinfo : EIATTR_KPARAM_INFO
	.align		4
.L_32169:
        /*0058*/ 	.byte	0x04, 0x17
        /*005a*/ 	.short	(.L_32171 - .L_32170)
.L_32170:
        /*005c*/ 	.word	0x00000000
        /*0060*/ 	.short	0x0010
        /*0062*/ 	.short	0x0070
        /*0064*/ 	.byte	0x00, 0xf5, 0x21, 0x00


	//----- nvinfo : EIATTR_KPARAM_INFO
	.align		4
.L_32171:
        /*0068*/ 	.byte	0x04, 0x17
        /*006a*/ 	.short	(.L_32173 - .L_32172)
.L_32172:
        /*006c*/ 	.word	0x00000000
        /*0070*/ 	.short	0x000f
        /*0072*/ 	.short	0x0068
        /*0074*/ 	.byte	0x00, 0xf5, 0x21, 0x00


	//----- nvinfo : EIATTR_KPARAM_INFO
	.align		4
.L_32173:
        /*0078*/ 	.byte	0x04, 0x17
        /*007a*/ 	.short	(.L_32175 - .L_32174)
.L_32174:
        /*007c*/ 	.word	0x00000000
        /*0080*/ 	.short	0x000e
        /*0082*/ 	.short	0x0060
        /*0084*/ 	.byte	0x00, 0xf0, 0x11, 0x00


	//----- nvinfo : EIATTR_KPARAM_INFO
	.align		4
.L_32175:
        /*0088*/ 	.byte	0x04, 0x17
        /*008a*/ 	.short	(.L_32177 - .L_32176)
.L_32176:
        /*008c*/ 	.word	0x00000000
        /*0090*/ 	.short	0x000d
        /*0092*/ 	.short	0x005c
        /*0094*/ 	.byte	0x00, 0xf0, 0x11, 0x00


	//----- nvinfo : EIATTR_KPARAM_INFO
	.align		4
.L_32177:
        /*0098*/ 	.byte	0x04, 0x17
        /*009a*/ 	.short	(.L_32179 - .L_32178)
.L_32178:
        /*009c*/ 	.word	0x00000000
        /*00a0*/ 	.short	0x000c
        /*00a2*/ 	.short	0x0058
        /*00a4*/ 	.byte	0x00, 0xf0, 0x11, 0x00


	//----- nvinfo : EIATTR_KPARAM_INFO
	.align		4
.L_32179:
        /*00a8*/ 	.byte	0x04, 0x17
        /*00aa*/ 	.short	(.L_32181 - .L_32180)
.L_32180:
        /*00ac*/ 	.word	0x00000000
        /*00b0*/ 	.short	0x000b
        /*00b2*/ 	.short	0x0050
        /*00b4*/ 	.byte	0x00, 0xf5, 0x21, 0x00


	//----- nvinfo : EIATTR_KPARAM_INFO
	.align		4
.L_32181:
        /*00b8*/ 	.byte	0x04, 0x17
        /*00ba*/ 	.short	(.L_32183 - .L_32182)
.L_32182:
        /*00bc*/ 	.word	0x00000000
        /*00c0*/ 	.short	0x000a
        /*00c2*/ 	.short	0x0048
        /*00c4*/ 	.byte	0x00, 0xf0, 0x11, 0x00


	//----- nvinfo : EIATTR_KPARAM_INFO
	.align		4
.L_32183:
        /*00c8*/ 	.byte	0x04, 0x17
        /*00ca*/ 	.short	(.L_32185 - .L_32184)
.L_32184:
        /*00cc*/ 	.word	0x00000000
        /*00d0*/ 	.short	0x0009
        /*00d2*/ 	.short	0x0040
        /*00d4*/ 	.byte	0x00, 0xf5, 0x21, 0x00


	//----- nvinfo : EIATTR_KPARAM_INFO
	.align		4
.L_32185:
        /*00d8*/ 	.byte	0x04, 0x17
        /*00da*/ 	.short	(.L_32187 - .L_32186)
.L_32186:
        /*00dc*/ 	.word	0x00000000
        /*00e0*/ 	.short	0x0008
        /*00e2*/ 	.short	0x0038
        /*00e4*/ 	.byte	0x00, 0xf5, 0x21, 0x00


	//----- nvinfo : EIATTR_KPARAM_INFO
	.align		4
.L_32187:
        /*00e8*/ 	.byte	0x04, 0x17
        /*00ea*/ 	.short	(.L_32189 - .L_32188)
.L_32188:
        /*00ec*/ 	.word	0x00000000
        /*00f0*/ 	.short	0x0007
        /*00f2*/ 	.short	0x0034
        /*00f4*/ 	.byte	0x00, 0xf0, 0x11, 0x00


	//----- nvinfo : EIATTR_KPARAM_INFO
	.align		4
.L_32189:
        /*00f8*/ 	.byte	0x04, 0x17
        /*00fa*/ 	.short	(.L_32191 - .L_32190)
.L_32190:
        /*00fc*/ 	.word	0x00000000
        /*0100*/ 	.short	0x0006
        /*0102*/ 	.short	0x0030
        /*0104*/ 	.byte	0x00, 0xf0, 0x11, 0x00


	//----- nvinfo : EIATTR_KPARAM_INFO
	.align		4
.L_32191:
        /*0108*/ 	.byte	0x04, 0x17
        /*010a*/ 	.short	(.L_32193 - .L_32192)
.L_32192:
        /*010c*/ 	.word	0x00000000
        /*0110*/ 	.short	0x0005
        /*0112*/ 	.short	0x0028
        /*0114*/ 	.byte	0x00, 0xf5, 0x21, 0x00


	//----- nvinfo : EIATTR_KPARAM_INFO
	.align		4
.L_32193:
        /*0118*/ 	.byte	0x04, 0x17
        /*011a*/ 	.short	(.L_32195 - .L_32194)
.L_32194:
        /*011c*/ 	.word	0x00000000
        /*0120*/ 	.short	0x0004
        /*0122*/ 	.short	0x0020
        /*0124*/ 	.byte	0x00, 0xf5, 0x21, 0x00


	//----- nvinfo : EIATTR_KPARAM_INFO
	.align		4
.L_32195:
        /*0128*/ 	.byte	0x04, 0x17
        /*012a*/ 	.short	(.L_32197 - .L_32196)
.L_32196:
        /*012c*/ 	.word	0x00000000
        /*0130*/ 	.short	0x0003
        /*0132*/ 	.short	0x0018
        /*0134*/ 	.byte	0x00, 0xf5, 0x21, 0x00


	//----- nvinfo : EIATTR_KPARAM_INFO
	.align		4
.L_32197:
        /*0138*/ 	.byte	0x04, 0x17
        /*013a*/ 	.short	(.L_32199 - .L_32198)
.L_32198:
        /*013c*/ 	.word	0x00000000
        /*0140*/ 	.short	0x0002
        /*0142*/ 	.short	0x0010
        /*0144*/ 	.byte	0x00, 0xf5, 0x21, 0x00


	//----- nvinfo : EIATTR_KPARAM_INFO
	.align		4
.L_32199:
        /*0148*/ 	.byte	0x04, 0x17
        /*014a*/ 	.short	(.L_32201 - .L_32200)
.L_32200:
        /*014c*/ 	.word	0x00000000
        /*0150*/ 	.short	0x0001
        /*0152*/ 	.short	0x0008
        /*0154*/ 	.byte	0x00, 0xf5, 0x21, 0x00


	//----- nvinfo : EIATTR_KPARAM_INFO
	.align		4
.L_32201:
        /*0158*/ 	.byte	0x04, 0x17
        /*015a*/ 	.short	(.L_32203 - .L_32202)
.L_32202:
        /*015c*/ 	.word	0x00000000
        /*0160*/ 	.short	0x0000
        /*0162*/ 	.short	0x0000
        /*0164*/ 	.byte	0x00, 0xf5, 0x21, 0x00


	//----- nvinfo : EIATTR_SPARSE_MMA_MASK
	.align		4
.L_32203:
        /*0168*/ 	.byte	0x03, 0x50
        /*016a*/ 	.short	0x0000


	//----- nvinfo : EIATTR_MAXREG_COUNT
	.align		4
        /*016c*/ 	.byte	0x03, 0x1b
        /*016e*/ 	.short	0x00ff


	//----- nvinfo : EIATTR_NUM_BARRIERS
	.align		4
        /*0170*/ 	.byte	0x02, 0x4c
        /*0172*/ 	.byte	0x01
	.zero		1


	//----- nvinfo : EIATTR_MERCURY_ISA_VERSION
	.align		4
        /*0174*/ 	.byte	0x03, 0x5f
        /*0176*/ 	.short	0x0101


	//----- nvinfo : EIATTR_COOP_GROUP_MASK_REGIDS
	.align		4
        /*0178*/ 	.byte	0x04, 0x29
        /*017a*/ 	.short	(.L_32205 - .L_32204)


	//   ....[0]....
.L_32204:
        /*017c*/ 	.word	0xffffffff


	//   ....[1]....
        /*0180*/ 	.word	0xffffffff


	//   ....[2]....
        /*0184*/ 	.word	0xffffffff


	//   ....[3]....
        /*0188*/ 	.word	0xffffffff


	//   ....[4]....
        /*018c*/ 	.word	0xffffffff


	//   ....[5]....
        /*0190*/ 	.word	0xffffffff


	//   ....[6]....
        /*0194*/ 	.word	0xffffffff


	//   ....[7]....
        /*0198*/ 	.word	0xffffffff


	//   ....[8]....
        /*019c*/ 	.word	0xffffffff


	//   ....[9]....
        /*01a0*/ 	.word	0xffffffff


	//   ....[10]....
        /*01a4*/ 	.word	0xffffffff


	//   ....[11]....
        /*01a8*/ 	.word	0xffffffff


	//   ....[12]....
        /*01ac*/ 	.word	0xffffffff


	//   ....[13]....
        /*01b0*/ 	.word	0xffffffff


	//   ....[14]....
        /*01b4*/ 	.word	0xffffffff


	//   ....[15]....
        /*01b8*/ 	.word	0xffffffff


	//   ....[16]....
        /*01bc*/ 	.word	0xffffffff


	//   ....[17]....
        /*01c0*/ 	.word	0xffffffff


	//   ....[18]....
        /*01c4*/ 	.word	0xffffffff


	//   ....[19]....
        /*01c8*/ 	.word	0xffffffff


	//   ....[20]....
        /*01cc*/ 	.word	0xffffffff


	//   ....[21]....
        /*01d0*/ 	.word	0xffffffff


	//   ....[22]....
        /*01d4*/ 	.word	0xffffffff


	//   ....[23]....
        /*01d8*/ 	.word	0xffffffff


	//   ....[24]....
        /*01dc*/ 	.word	0x05000028


	//   ....[25]....
        /*01e0*/ 	.word	0x05000028


	//   ....[26]....
        /*01e4*/ 	.word	0x05000028


	//   ....[27]....
        /*01e8*/ 	.word	0x05000028


	//   ....[28]....
        /*01ec*/ 	.word	0x05000028


	//----- nvinfo : EIATTR_COOP_GROUP_INSTR_OFFSETS
	.align		4
.L_32205:
        /*01f0*/ 	.byte	0x04, 0x28
        /*01f2*/ 	.short	(.L_32207 - .L_32206)


	//   ....[0]....
.L_32206:
        /*01f4*/ 	.word	0x00000d30


	//   ....[1]....
        /*01f8*/ 	.word	0x00000d50


	//   ....[2]....
        /*01fc*/ 	.word	0x00000ee0


	//   ....[3]....
        /*0200*/ 	.word	0x00000f00


	//   ....[4]....
        /*0204*/ 	.word	0x00000f20


	//   ....[5]....
        /*0208*/ 	.word	0x00001060


	//   ....[6]....
        /*020c*/ 	.word	0x00001080


	//   ....[7]....
        /*0210*/ 	.word	0x000010c0


	//   ....[8]....
        /*0214*/ 	.word	0x00001f00


	//   ....[9]....
        /*0218*/ 	.word	0x00001f40


	//   ....[10]....
        /*021c*/ 	.word	0x00001f60


	//   ....[11]....
        /*0220*/ 	.word	0x00001f80


	//   ....[12]....
        /*0224*/ 	.word	0x00001fa0


	//   ....[13]....
        /*0228*/ 	.word	0x00001ff0


	//   ....[14]....
        /*022c*/ 	.word	0x00002010


	//   ....[15]....
        /*0230*/ 	.word	0x00002030


	//   ....[16]....
        /*0234*/ 	.word	0x00003640


	//   ....[17]....
        /*0238*/ 	.word	0x00003680


	//   ....[18]....
        /*023c*/ 	.word	0x000036b0


	//   ....[19]....
        /*0240*/ 	.word	0x000036e0


	//   ....[20]....
        /*0244*/ 	.word	0x000036f0


	//   ....[21]....
        /*0248*/ 	.word	0x00003700


	//   ....[22]....
        /*024c*/ 	.word	0x00003710


	//   ....[23]....
        /*0250*/ 	.word	0x00003730


	//   ....[24]....
        /*0254*/ 	.word	0x00003e50


	//   ....[25]....
        /*0258*/ 	.word	0x00003ef0


	//   ....[26]....
        /*025c*/ 	.word	0x00003f80


	//   ....[27]....
        /*0260*/ 	.word	0x00004020


	//   ....[28]....
        /*0264*/ 	.word	0x00004090


	//----- nvinfo : EIATTR_VRC_CTA_INIT_COUNT
	.align		4
.L_32207:
        /*0268*/ 	.byte	0x02, 0x4a
	.zero		1
	.zero		1


	//----- nvinfo : EIATTR_EXIT_INSTR_OFFSETS
	.align		4
        /*026c*/ 	.byte	0x04, 0x1c
        /*026e*/ 	.short	(.L_32209 - .L_32208)


	//   ....[0]....
.L_32208:
        /*0270*/ 	.word	0x00000090


	//   ....[1]....
        /*0274*/ 	.word	0x00003cb0


	//   ....[2]....
        /*0278*/ 	.word	0x00003cd0


	//   ....[3]....
        /*027c*/ 	.word	0x00003df0


	//----- nvinfo : EIATTR_CRS_STACK_SIZE
	.align		4
.L_32209:
        /*0280*/ 	.byte	0x04, 0x1e
        /*0282*/ 	.short	(.L_32211 - .L_32210)
.L_32210:
        /*0284*/ 	.word	0x00000000


	//----- nvinfo : EIATTR_CBANK_PARAM_SIZE
	.align		4
.L_32211:
        /*0288*/ 	.byte	0x03, 0x19
        /*028a*/ 	.short	0x008c


	//----- nvinfo : EIATTR_PARAM_CBANK
	.align		4
        /*028c*/ 	.byte	0x04, 0x0a
        /*028e*/ 	.short	(.L_32213 - .L_32212)
	.align		4
.L_32212:
        /*0290*/ 	.word	index@(.nv.constant0._ZN4vllm25paged_attention_v2_kernelIffLi128ELi8ELi128ELNS_18Fp8KVCacheDataTypeE0ELb0ELi512EEEvPfS2_PT_PKS3_PKT0_S9_ifPKiSB_iPKfiiiSD_SD_iiiii)
        /*0294*/ 	.short	0x0380
        /*0296*/ 	.short	0x008c


	//----- nvinfo : EIATTR_SW_WAR
	.align		4
.L_32213:
        /*0298*/ 	.byte	0x04, 0x36
        /*029a*/ 	.short	(.L_32215 - .L_32214)
.L_32214:
        /*029c*/ 	.word	0x00000008
.L_32215:


//--------------------- .nv.info._ZN4vllm25paged_attention_v2_kernelIffLi120ELi8ELi128ELNS_18Fp8KVCacheDataTypeE0ELb0ELi512EEEvPfS2_PT_PKS3_PKT0_S9_ifPKiSB_iPKfiiiSD_SD_iiiii --------------------------
	.section	.nv.info._ZN4vllm25paged_attention_v2_kernelIffLi120ELi8ELi128ELNS_18Fp8KVCacheDataTypeE0ELb0ELi512EEEvPfS2_PT_PKS3_PKT0_S9_ifPKiSB_iPKfiiiSD_SD_iiiii,"",@"SHT_CUDA_INFO"
	.sectionflags	@""
	.align	4


	//----- nvinfo : EIATTR_CUDA_API_VERSION
	.align		4
        /*0000*/ 	.byte	0x04, 0x37
        /*0002*/ 	.short	(.L_32217 - .L_32216)
.L_32216:
        /*0004*/ 	.word	0x00000082


	//----- nvinfo : EIATTR_KPARAM_INFO
	.align		4
.L_32217:
        /*0008*/ 	.byte	0x04, 0x17
        /*000a*/ 	.short	(.L_32219 - .L_32218)
.L_32218:
        /*000c*/ 	.word	0x00000000
        /*0010*/ 	.short	0x0015
        /*0012*/ 	.short	0x0088
        /*0014*/ 	.byte	0x00, 0xf0, 0x11, 0x00


	//----- nvinfo : EIATTR_KPARAM_INFO
	.align		4
.L_32219:
        /*0018*/ 	.byte	0x04, 0x17
        /*001a*/ 	.short	(.L_32221 - .L_32220)
.L_32220:
        /*001c*/ 	.word	0x00000000
        /*0020*/ 	.short	0x0014
        /*0022*/ 	.short	0x0084
        /*0024*/ 	.byte	0x00, 0xf0, 0x11, 0x00


	//----- nvinfo : EIATTR_KPARAM_INFO
	.align		4
.L_32221:
        /*0028*/ 	.byte	0x04, 0x17
        /*002a*/ 	.short	(.L_32223 - .L_32222)
.L_32222:
        /*002c*/ 	.word	0x00000000
        /*0030*/ 	.short	0x0013
        /*0032*/ 	.short	0x0080
        /*0034*/ 	.byte	0x00, 0xf0, 0x11, 0x00


	//----- nvinfo : EIATTR_KPARAM_INFO
	.align		4
.L_32223:
        /*0038*/ 	.byte	0x04, 0x17
        /*003a*/ 	.short	(.L_32225 - .L_32224)
.L_32224:
        /*003c*/ 	.word	0x00000000
        /*0040*/ 	.short	0x0012
        /*0042*/ 	.short	0x007c
        /*0044*/ 	.byte	0x00, 0xf0, 0x11, 0x00


	//----- nvinfo : EIATTR_KPARAM_INFO
	.align		4
.L_32225:
        /*0048*/ 	.byte	0x04, 0x17
        /*004a*/ 	.short	(.L_32227 - .L_32226)
.L_32226:
        /*004c*/ 	.word	0x00000000
        /*0050*/ 	.short	0x0011
        /*0052*/ 	.short	0x0078
        /*0054*/ 	.byte	0x00, 0xf0, 0x11, 0x00


	//----- nvinfo : EIATTR_KPARAM_INFO
	.align		4
.L_32227:
        /*0058*/ 	.byte	0x04, 0x17
        /*005a*/ 	.short	(.L_32229 - .L_32228)
.L_32228:
        /*005c*/ 	.word	0x00000000
        /*0060*/ 	.short	0x0010
        /*0062*/ 	.short	0x0070
        /*0064*/ 	.byte	0x00, 0xf5, 0x21, 0x00


	//----- nvinfo : EIATTR_KPARAM_INFO
	.align		4
.L_32229:
        /*0068*/ 	.byte	0x04, 0x17
        /*006a*/ 	.short	(.L_32231 - .L_32230)
.L_32230:
        /*006c*/ 	.word	0x00000000
        /*0070*/ 	.short	0x000f
        /*0072*/ 	.short	0x0068
        /*0074*/ 	.byte	0x00, 0xf5, 0x21, 0x00


	//----- nvinfo : EIATTR_KPARAM_INFO
	.align		4
.L_32231:
        /*0078*/ 	.byte	0x04, 0x17
        /*007a*/ 	.short	(.L_32233 - .L_32232)
.L_32232:
        /*007c*/ 	.word	0x00000000
        /*0080*/ 	.short	0x000e
        /*0082*/ 	.short	0x0060
        /*0084*/ 	.byte	0x00, 0xf0, 0x11, 0x00


	//----- nvinfo : EIATTR_KPARAM_INFO
	.align		4
.L_32233:
        /*0088*/ 	.byte	0x04, 0x17
        /*008a*/ 	.short	(.L_32235 - .L_32234)
.L_32234:
        /*008c*/ 	.word	0x00000000
        /*0090*/ 	.short	0x000d
        /*0092*/ 	.short	0x005c
        /*0094*/ 	.byte	0x00, 0xf0, 0x11, 0x00


	//----- nvinfo : EIATTR_KPARAM_INFO
	.align		4
.L_32235:
        /*0098*/ 	.byte	0x04, 0x17
        /*009a*/ 	.short	(.L_32237 - .L_32236)
.L_32236:
        /*009c*/ 	.word	0x00000000
        /*00a0*/ 	.short	0x000c
        /*00a2*/ 	.short	0x0058
        /*00a4*/ 	.byte	0x00, 0xf0, 0x11, 0x00


	//----- nvinfo : EIATTR_KPARAM_INFO
	.align		4
.L_32237:
        /*00a8*/ 	.byte	0x04, 0x17
        /*00aa*/ 	.short	(.L_32239 - .L_32238)
.L_32238:
        /*00ac*/ 	.word	0x00000000
        /*00b0*/ 	.short	0x000b
        /*00b2*/ 	.short	0x0050
        /*00b4*/ 	.byte	0x00, 0xf5, 0x21, 0x00


	//----- nvinfo : EIATTR_KPARAM_INFO
	.align		4
.L_32239:
        /*00b8*/ 	.byte	0x04, 0x17
        /*00ba*/ 	.short	(.L_32241 - .L_32240)
.L_32240:
        /*00bc*/ 	.word	0x00000000
        /*00c0*/ 	.short	0x000a
        /*00c2*/ 	.short	0x0048
        /*00c4*/ 	.byte	0x00, 0xf0, 0x11, 0x00


	//----- nvinfo : EIATTR_KPARAM_INFO
	.align		4
.L_32241:
        /*00c8*/ 	.byte	0x04, 0x17
        /*00ca*/ 	.short	(.L_32243 - .L_32242)
.L_32242:
        /*00cc*/ 	.word	0x00000000
        /*00d0*/ 	.short	0x0009
        /*00d2*/ 	.short	0x0040
        /*00d4*/ 	.byte	0x00, 0xf5, 0x21, 0x00


	//----- nvinfo : EIATTR_KPARAM_INFO
	.align		4
.L_32243:
        /*00d8*/ 	.byte	0x04, 0x17
        /*00da*/ 	.short	(.L_32245 - .L_32244)
.L_32244:
        /*00dc*/ 	.word	0x00000000
        /*00e0*/ 	.short	0x0008
        /*00e2*/ 	.short	0x0038
        /*00e4*/ 	.byte	0x00, 0xf5, 0x21, 0x00


	//----- nvinfo : EIATTR_KPARAM_INFO
	.align		4
.L_32245:
        /*00e8*/ 	.byte	0x04, 0x17
        /*00ea*/ 	.short	(.L_32247 - .L_32246)
.L_32246:
        /*00ec*/ 	.word	0x00000000
        /*00f0*/ 	.short	0x0007
        /*00f2*/ 	.short	0x0034
        /*00f4*/ 	.byte	0x00, 0xf0, 0x11, 0x00


	//----- nvinfo : EIATTR_KPARAM_INFO
	.align		4
.L_32247:
        /*00f8*/ 	.byte	0x04, 0x17
        /*00fa*/ 	.short	(.L_32249 - .L_32248)
.L_32248:
        /*00fc*/ 	.word	0x00000000
        /*0100*/ 	.short	0x0006
        /*0102*/ 	.short	0x0030
        /*0104*/ 	.byte	0x00, 0xf0, 0x11, 0x00


	//----- nvinfo : EIATTR_KPARAM_INFO
	.align		4
.L_32249:
        /*0108*/ 	.byte	0x04, 0x17
        /*010a*/ 	.short	(.L_32251 - .L_32250)
.L_32250:
        /*010c*/ 	.word	0x00000000
        /*0110*/ 	.short	0x0005
        /*0112*/ 	.short	0x0028
        /*0114*/ 	.byte	0x00, 0xf5, 0x21, 0x00


	//----- nvinfo : EIATTR_KPARAM_INFO
	.align		4
.L_32251:
        /*0118*/ 	.byte	0x04, 0x17
        /*011a*/ 	.short	(.L_32253 - .L_32252)
.L_32252:
        /*011c*/ 	.word	0x00000000
        /*0120*/ 	.short	0x0004
        /*0122*/ 	.short	0x0020
        /*0124*/ 	.byte	0x00, 0xf5, 0x21, 0x00


	//----- nvinfo : EIATTR_KPARAM_INFO
	.align		4
.L_32253:
        /*0128*/ 	.byte	0x04, 0x17
        /*012a*/ 	.short	(.L_32255 - .L_32254)
.L_32254:
        /*012c*/ 	.word	0x00000000
        /*0130*/ 	.short	0x0003
        /*0132*/ 	.short	0x0018
        /*0134*/ 	.byte	0x00, 0xf5, 0x21, 0x00


	//----- nvinfo : EIATTR_KPARAM_INFO
	.align		4
.L_32255:
        /*0138*/ 	.byte	0x04, 0x17
        /*013a*/ 	.short	(.L_32257 - .L_32256)
.L_32256:
        /*013c*/ 	.word	0x00000000
        /*0140*/ 	.short	0x0002
        /*0142*/ 	.short	0x0010
        /*0144*/ 	.byte	0x00, 0xf5, 0x21, 0x00


	//----- nvinfo : EIATTR_KPARAM_INFO
	.align		4
.L_32257:
        /*0148*/ 	.byte	0x04, 0x17
        /*014a*/ 	.short	(.L_32259 - .L_32258)
.L_32258:
        /*014c*/ 	.word	0x00000000
        /*0150*/ 	.short	0x0001
        /*0152*/ 	.short	0x0008
        /*0154*/ 	.byte	0x00, 0xf5, 0x21, 0x00


	//----- nvinfo : EIATTR_KPARAM_INFO
	.align		4
.L_32259:
        /*0158*/ 	.byte	0x04, 0x17
        /*015a*/ 	.short	(.L_32261 - .L_32260)
.L_32260:
        /*015c*/ 	.word	0x00000000
        /*0160*/ 	.short	0x0000
        /*0162*/ 	.short	0x0000
        /*0164*/ 	.byte	0x00, 0xf5, 0x21, 0x00


	//----- nvinfo : EIATTR_SPARSE_MMA_MASK
	.align		4
.L_32261:
        /*0168*/ 	.byte	0x03, 0x50
        /*016a*/ 	.short	0x0000


	//----- nvinfo : EIATTR_MAXREG_COUNT
	.align		4
        /*016c*/ 	.byte	0x03, 0x1b
        /*016e*/ 	.short	0x00ff


	//----- nvinfo : EIATTR_NUM_BARRIERS
	.align		4
        /*0170*/ 	.byte	0x02, 0x4c
        /*0172*/ 	.byte	0x01
	.zero		1


	//----- nvinfo : EIATTR_MERCURY_ISA_VERSION
	.align		4
        /*0174*/ 	.byte	0x03, 0x5f
        /*0176*/ 	.short	0x0101


	//----- nvinfo : EIATTR_COOP_GROUP_MASK_REGIDS
	.align		4
        /*0178*/ 	.byte	0x04, 0x29
        /*017a*/ 	.short	(.L_32263 - .L_32262)


	//   ....[0]....
.L_32262:
        /*017c*/ 	.word	0xffffffff


	//   ....[1]....
        /*0180*/ 	.word	0xffffffff


	//   ....[2]....
        /*0184*/ 	.word	0xffffffff


	//   ....[3]....
        /*0188*/ 	.word	0xffffffff


	//   ....[4]....
        /*018c*/ 	.word	0xffffffff


	//   ....[5]....
        /*0190*/ 	.word	0xffffffff


	//   ....[6]....
        /*0194*/ 	.word	0xffffffff


	//   ....[7]....
        /*0198*/ 	.word	0xffffffff


	//   ....[8]....
        /*019c*/ 	.word	0xffffffff


	//   ....[9]....
        /*01a0*/ 	.word	0xffffffff


	//   ....[10]....
        /*01a4*/ 	.word	0xffffffff


	//   ....[11]....
        /*01a8*/ 	.word	0xffffffff


	//   ....[12]....
        /*01ac*/ 	.word	0xffffffff


	//   ....[13]....
        /*01b0*/ 	.word	0xffffffff


	//   ....[14]....
        /*01b4*/ 	.word	0xffffffff


	//   ....[15]....
        /*01b8*/ 	.word	0xffffffff


	//   ....[16]....
        /*01bc*/ 	.word	0xffffffff


	//   ....[17]....
        /*01c0*/ 	.word	0xffffffff


	//   ....[18]....
        /*01c4*/ 	.word	0xffffffff


	//   ....[19]....
        /*01c8*/ 	.word	0xffffffff


	//   ....[20]....
        /*01cc*/ 	.word	0xffffffff


	//   ....[21]....
        /*01d0*/ 	.word	0xffffffff


	//   ....[22]....
        /*01d4*/ 	.word	0xffffffff


	//   ....[23]....
        /*01d8*/ 	.word	0xffffffff


	//   ....[24]....
        /*01dc*/ 	.word	0x0500002d


	//   ....[25]....
        /*01e0*/ 	.word	0x0500002d


	//   ....[26]....
        /*01e4*/ 	.word	0x0500002d


	//   ....[27]....
        /*01e8*/ 	.word	0x0500002d


	//   ....[28]....
        /*01ec*/ 	.word	0x0500002d


	//----- nvinfo : EIATTR_COOP_GROUP_INSTR_OFFSETS
	.align		4
.L_32263:
        /*01f0*/ 	.byte	0x04, 0x28
        /*01f2*/ 	.short	(.L_32265 - .L_32264)


	//   ....[0]....
.L_32264:
        /*01f4*/ 	.word	0x00000e50


	//   ....[1]....
        /*01f8*/ 	.word	0x00000e70


	//   ....[2]....
        /*01fc*/ 	.word	0x000010b0


	//   ....[3]....
        /*0200*/ 	.word	0x000010d0


	//   ....[4]....
        /*0204*/ 	.word	0x000010f0


	//   ....[5]....
        /*0208*/ 	.word	0x00001230


	//   ....[6]....
        /*020c*/ 	.word	0x00001260


	//   ....[7]....
        /*0210*/ 	.word	0x00001280


	//   ....[8]....
        /*0214*/ 	.word	0x000020c0


	//   ....[9]....
        /*0218*/ 	.word	0x00002100


	//   ....[10]....
        /*021c*/ 	.word	0x00002120


	//   ....[11]....
        /*0220*/ 	.word	0x00002140


	//   ....[12]....
        /*0224*/ 	.word	0x00002160


	//   ....[13]....
        /*0228*/ 	.word	0x000021b0


	//   ....[14]....
        /*022c*/ 	.word	0x000021d0


	//   ....[15]....
        /*0230*/ 	.word	0x000021f0


	//   ....[16]....
        /*0234*/ 	.word	0x00003a70


	//   ....[17]....
        /*0238*/ 	.word	0x00003ab0


	//   ....[18]....
        /*023c*/ 	.word	0x00003ad0


	//   ....[19]....
        /*0240*/ 	.word	0x00003ae0


	//   ....[20]....
        /*0244*/ 	.word	0x00003af0


	//   ....[21]....
        /*0248*/ 	.word	0x00003b00


	//   ....[22]....
        /*024c*/ 	.word	0x00003b10


	//   ....[23]....
        /*0250*/ 	.word	0x00003b30


	//   ....[24]....
        /*0254*/ 	.word	0x00004480


	//   ....[25]....
        /*0258*/ 	.word	0x00004510


	//   ....[26]....
        /*025c*/ 	.word	0x000045a0


	//   ....[27]....
        /*0260*/ 	.word	0x00004640


	//   ....[28]....
        /*0264*/ 	.word	0x000046b0


	//----- nvinfo : EIATTR_VRC_CTA_INIT_COUNT
	.align		4
.L_32265:
        /*0268*/ 	.byte	0x02, 0x4a
	.zero		1
	.zero		1


	//----- nvinfo : EIATTR_EXIT_INSTR_OFFSETS
	.align		4
        /*026c*/ 	.byte	0x04, 0x1c
        /*026e*/ 	.short	(.L_32267 - .L_32266)


	//   ....[0]....
.L_32266:
        /*0270*/ 	.word	0x000000d0


	//   ....[1]....
        /*0274*/ 	.word	0x000042a0


	//   ....[2]....
        /*0278*/ 	.word	0x000043f0


	//   ....[3]....
        /*027c*/ 	.word	0x00004410


	//----- nvinfo : EIATTR_CRS_STACK_SIZE
	.align		4
.L_32267:
        /*0280*/ 	.byte	0x04, 0x1e
        /*0282*/ 	.short	(.L_32269 - .L_32268)
.L_32268:
        /*0284*/ 	.word	0x00000000


	//----- nvinfo : EIATTR_CBANK_PARAM_SIZE
	.align		4
.L_32269:
        /*0288*/ 	.byte	0x03, 0x19
        /*028a*/ 	.short	0x008c


	//----- nvinfo : EIATTR_PARAM_CBANK
	.align		4
        /*028c*/ 	.byte	0x04, 0x0a
        /*028e*/ 	.short	(.L_32271 - .L_32270)
	.align		4
.L_32270:
        /*0290*/ 	.word	index@(.nv.constant0._ZN4vllm25paged_attention_v2_kernelIffLi120ELi8ELi128ELNS_18Fp8KVCacheDataTypeE0ELb0ELi512EEEvPfS2_PT_PKS3_PKT0_S9_ifPKiSB_iPKfiiiSD_SD_iiiii)
        /*0294*/ 	.short	0x0380
        /*0296*/ 	.short	0x008c


	//----- nvinfo : EIATTR_SW_WAR
	.align		4
.L_32271:
        /*0298*/ 	.byte	0x04, 0x36
        /*029a*/ 	.short	(.L_32273 - .L_32272)
.L_32272:
        /*029c*/ 	.word	0x00000008
.L_32273:


//--------------------- .nv.info._ZN4vllm25paged_attention_v2_kernelIffLi112ELi8ELi128ELNS_18Fp8KVCacheDataTypeE0ELb0ELi512EEEvPfS2_PT_PKS3_PKT0_S9_ifPKiSB_iPKfiiiSD_SD_iiiii --------------------------
	.section	.nv.info._ZN4vllm25paged_attention_v2_kernelIffLi112ELi8ELi128ELNS_18Fp8KVCacheDataTypeE0ELb0ELi512EEEvPfS2_PT_PKS3_PKT0_S9_ifPKiSB_iPKfiiiSD_SD_iiiii,"",@"SHT_CUDA_INFO"
	.sectionflags	@""
	.align	4


	//----- nvinfo : EIATTR_CUDA_API_VERSION
	.align		4
        /*0000*/ 	.byte	0x04, 0x37
        /*0002*/ 	.short	(.L_32275 - .L_32274)
.L_32274:
        /*0004*/ 	.word	0x00000082


	//----- nvinfo : EIATTR_KPARAM_INFO
	.align		4
.L_32275:
        /*0008*/ 	.byte	0x04, 0x17
        /*000a*/ 	.short	(.L_32277 - .L_32276)
.L_32276:
        /*000c*/ 	.word	0x00000000
        /*0010*/ 	.short	0x0015
        /*0012*/ 	.short	0x0088
        /*0014*/ 	.byte	0x00, 0xf0, 0x11, 0x00


	//----- nvinfo : EIATTR_KPARAM_INFO
	.align		4
.L_32277:
        /*0018*/ 	.byte	0x04, 0x17
        /*001a*/ 	.short	(.L_32279 - .L_32278)
.L_32278:
        /*001c*/ 	.word	0x00000000
        /*0020*/ 	.short	0x0014
        /*0022*/ 	.short	0x0084
        /*0024*/ 	.byte	0x00, 0xf0, 0x11, 0x00


	//----- nvinfo : EIATTR_KPARAM_INFO
	.align		4
.L_32279:
        /*0028*/ 	.byte	0x04, 0x17
        /*002a*/ 	.short	(.L_32281 - .L_32280)
.L_32280:
        /*002c*/ 	.word	0x00000000
        /*0030*/ 	.short	0x0013
        /*0032*/ 	.short	0x0080
        /*0034*/ 	.byte	0x00, 0xf0, 0x11, 0x00


	//----- nvinfo : EIATTR_KPARAM_INFO
	.align		4
.L_32281:
        /*0038*/ 	.byte	0x04, 0x17
        /*003a*/ 	.short	(.L_32283 - .L_32282)
.L_32282:
        /*003c*/ 	.word	0x00000000
        /*0040*/ 	.short	0x0012
        /*0042*/ 	.short	0x007c
        /*0044*/ 	.byte	0x00, 0xf0, 0x11, 0x00


	//----- nvinfo : EIATTR_KPARAM_INFO
	.align		4
.L_32283:
        /*0048*/ 	.byte	0x04, 0x17
        /*004a*/ 	.short	(.L_32285 - .L_32284)
.L_32284:
        /*004c*/ 	.word	0x00000000
        /*0050*/ 	.short	0x0011
        /*0052*/ 	.short	0x0078
        /*0054*/ 	.byte	0x00, 0xf0, 0x11, 0x00


	//----- nvinfo : EIATTR_KPARAM_INFO
	.align		4
.L_32285:
        /*0058*/ 	.byte	0x04, 0x17
        /*005a*/ 	.short	(.L_32287 - .L_32286)
.L_32286:
        /*005c*/ 	.word	0x00000000
        /*0060*/ 	.short	0x0010
        /*0062*/ 	.short	0x0070
        /*0064*/ 	.byte	0x00, 0xf5, 0x21, 0x00


	//----- nvinfo : EIATTR_KPARAM_INFO
	.align		4
.L_32287:
        /*0068*/ 	.byte	0x04, 0x17
        /*006a*/ 	.short	(.L_32289 - .L_32288)
.L_32288:
        /*006c*/ 	.word	0x00000000
        /*0070*/ 	.short	0x000f
        /*0072*/ 	.short	0x0068
        /*0074*/ 	.byte	0x00, 0xf5, 0x21, 0x00


	//----- nvinfo : EIATTR_KPARAM_INFO
	.align		4
.L_32289:
        /*0078*/ 	.byte	0x04, 0x17
        /*007a*/ 	.short	(.L_32291 - .L_32290)
.L_32290:
        /*007c*/ 	.word	0x00000000
        /*0080*/ 	.short	0x000e
        /*0082*/ 	.short	0x0060
        /*0084*/ 	.byte	0x00, 0xf0, 0x11, 0x00


	//----- nvinfo : EIATTR_KPARAM_INFO
	.align		4
.L_32291:
        /*0088*/ 	.byte	0x04, 0x17
        /*008a*/ 	.short	(.L_32293 - .L_32292)
.L_32292:
        /*008c*/ 	.word	0x00000000
        /*0090*/ 	.short	0x000d
        /*0092*/ 	.short	0x005c
        /*0094*/ 	.byte	0x00, 0xf0, 0x11, 0x00


	//----- nvinfo : EIATTR_KPARAM_INFO
	.align		4
.L_32293:
        /*0098*/ 	.byte	0x04, 0x17
        /*009a*/ 	.short	(.L_32295 - .L_32294)
.L_32294:
        /*009c*/ 	.word	0x00000000
        /*00a0*/ 	.short	0x000c
        /*00a2*/ 	.short	0x0058
        /*00a4*/ 	.byte	0x00, 0xf0, 0x11, 0x00


	//----- nvinfo : EIATTR_KPARAM_INFO
	.align		4
.L_32295:
        /*00a8*/ 	.byte	0x04, 0x17
        /*00aa*/ 	.short	(.L_32297 - .L_32296)
.L_32296:
        /*00ac*/ 	.word	0x00000000
        /*00b0*/ 	.short	0x000b
        /*00b2*/ 	.short	0x0050
        /*00b4*/ 	.byte	0x00, 0xf5, 0x21, 0x00


	//----- nvinfo : EIATTR_KPARAM_INFO
	.align		4
.L_32297:
        /*00b8*/ 	.byte	0x04, 0x17
        /*00ba*/ 	.short	(.L_32299 - .L_32298)
.L_32298:
        /*00bc*/ 	.word	0x00000000
        /*00c0*/ 	.short	0x000a
        /*00c2*/ 	.short	0x0048
        /*00c4*/ 	.byte	0x00, 0xf0, 0x11, 0x00


	//----- nvinfo : EIATTR_KPARAM_INFO
	.align		4
.L_32299:
        /*00c8*/ 	.byte	0x04, 0x17
        /*00ca*/ 	.short	(.L_32301 - .L_32300)
.L_32300:
        /*00cc*/ 	.word	0x00000000
        /*00d0*/ 	.short	0x0009
        /*00d2*/ 	.short	0x0040
        /*00d4*/ 	.byte	0x00, 0xf5, 0x21, 0x00


	//----- nvinfo : EIATTR_KPARAM_INFO
	.align		4
.L_32301:
        /*00d8*/ 	.byte	0x04, 0x17
        /*00da*/ 	.short	(.L_32303 - .L_32302)
.L_32302:
        /*00dc*/ 	.word	0x00000000
        /*00e0*/ 	.short	0x0008
        /*00e2*/ 	.short	0x0038
        /*00e4*/ 	.byte	0x00, 0xf5, 0x21, 0x00


	//----- nvinfo : EIATTR_KPARAM_INFO
	.align		4
.L_32303:
        /*00e8*/ 	.byte	0x04, 0x17
        /*00ea*/ 	.short	(.L_32305 - .L_32304)
.L_32304:
        /*00ec*/ 	.word	0x00000000
        /*00f0*/ 	.short	0x0007
        /*00f2*/ 	.short	0x0034
        /*00f4*/ 	.byte	0x00, 0xf0, 0x11, 0x00


	//----- nvinfo : EIATTR_KPARAM_INFO
	.align		4
.L_32305:
        /*00f8*/ 	.byte	0x04, 0x17
        /*00fa*/ 	.short	(.L_32307 - .L_32306)
.L_32306:
        /*00fc*/ 	.word	0x00000000
        /*0100*/ 	.short	0x0006
        /*0102*/ 	.short	0x0030
        /*0104*/ 	.byte	0x00, 0xf0, 0x11, 0x00


	//----- nvinfo : EIATTR_KPARAM_INFO
	.align		4
.L_32307:
        /*0108*/ 	.byte	0x04, 0x17
        /*010a*/ 	.short	(.L_32309 - .L_32308)
.L_32308:
        /*010c*/ 	.word	0x00000000
        /*0110*/ 	.short	0x0005
        /*0112*/ 	.short	0x0028
        /*0114*/ 	.byte	0x00, 0xf5, 0x21, 0x00


	//----- nvinfo : EIATTR_KPARAM_INFO
	.align		4
.L_32309:
        /*0118*/ 	.byte	0x04, 0x17
        /*011a*/ 	.short	(.L_32311 - .L_32310)
.L_32310:
        /*011c*/ 	.word	0x00000000
        /*0120*/ 	.short	0x0004
        /*0122*/ 	.short	0x0020
        /*0124*/ 	.byte	0x00, 0xf5, 0x21, 0x00


	//----- nvinfo : EIATTR_KPARAM_INFO
	.align		4
.L_32311:
        /*0128*/ 	.byte	0x04, 0x17
        /*012a*/ 	.short	(.L_32313 - .L_32312)
.L_32312:
        /*012c*/ 	.word	0x00000000
        /*0130*/ 	.short	0x0003
        /*0132*/ 	.short	0x0018
        /*0134*/ 	.byte	0x00, 0xf5, 0x21, 0x00


	//----- nvinfo : EIATTR_KPARAM_INFO
	.align		4
.L_32313:
        /*0138*/ 	.byte	0x04, 0x17
        /*013a*/ 	.short	(.L_32315 - .L_32314)
.L_32314:
        /*013c*/ 	.word	0x00000000
        /*0140*/ 	.short	0x0002
        /*0142*/ 	.short	0x0010
        /*0144*/ 	.byte	0x00, 0xf5, 0x21, 0x00


	//----- nvinfo : EIATTR_KPARAM_INFO
	.align		4
.L_32315:
        /*0148*/ 	.byte	0x04, 0x17
        /*014a*/ 	.short	(.L_32317 - .L_32316)
.L_32316:
        /*014c*/ 	.word	0x00000000
        /*0150*/ 	.short	0x0001
        /*0152*/ 	.short	0x0008
        /*0154*/ 	.byte	0x00, 0xf5, 0x21, 0x00


	//----- nvinfo : EIATTR_KPARAM_INFO
	.align		4
.L_32317:
        /*0158*/ 	.byte	0x04, 0x17
        /*015a*/ 	.short	(.L_32319 - .L_32318)
.L_32318:
        /*015c*/ 	.word	0x00000000
        /*0160*/ 	.short	0x0000
        /*0162*/ 	.short	0x0000
        /*0164*/ 	.byte	0x00, 0xf5, 0x21, 0x00


	//----- nvinfo : EIATTR_SPARSE_MMA_MASK
	.align		4
.L_32319:
        /*0168*/ 	.byte	0x03, 0x50
        /*016a*/ 	.short	0x0000


	//----- nvinfo : EIATTR_MAXREG_COUNT
	.align		4
        /*016c*/ 	.byte	0x03, 0x1b
        /*016e*/ 	.short	0x00ff


	//----- nvinfo : EIATTR_NUM_BARRIERS
	.align		4
        /*0170*/ 	.byte	0x02, 0x4c
        /*0172*/ 	.byte	0x01
	.zero		1


	//----- nvinfo : EIATTR_MERCURY_ISA_VERSION
	.align		4
        /*0174*/ 	.byte	0x03, 0x5f
        /*0176*/ 	.short	0x0101


	//----- nvinfo : EIATTR_COOP_GROUP_MASK_REGIDS
	.align		4
        /*0178*/ 	.byte	0x04, 0x29
        /*017a*/ 	.short	(.L_32321 - .L_32320)


	//   ....[0]....
.L_32320:
        /*017c*/ 	.word	0xffffffff


	//   ....[1]....
        /*0180*/ 	.word	0xffffffff


	//   ....[2]....
        /*0184*/ 	.word	0xffffffff


	//   ....[3]....
        /*0188*/ 	.word	0xffffffff


	//   ....[4]....
        /*018c*/ 	.word	0xffffffff


	//   ....[5]....
        /*0190*/ 	.word	0xffffffff


	//   ....[6]....
        /*0194*/ 	.word	0xffffffff


	//   ....[7]....
        /*0198*/ 	.word	0xffffffff


	//   ....[8]....
        /*019c*/ 	.word	0xffffffff


	//   ....[9]....
        /*01a0*/ 	.word	0xffffffff


	//   ....[10]....
        /*01a4*/ 	.word	0xffffffff


	//   ....[11]....
        /*01a8*/ 	.word	0xffffffff


	//   ....[12]....
        /*01ac*/ 	.word	0xffffffff


	//   ....[13]....
        /*01b0*/ 	.word	0xffffffff


	//   ....[14]....
        /*01b4*/ 	.word	0xffffffff


	//   ....[15]....
        /*01b8*/ 	.word	0xffffffff


	//   ....[16]....
        /*01bc*/ 	.word	0xffffffff


	//   ....[17]....
        /*01c0*/ 	.word	0xffffffff


	//   ....[18]....
        /*01c4*/ 	.word	0xffffffff


	//   ....[19]....
        /*01c8*/ 	.word	0xffffffff


	//   ....[20]....
        /*01cc*/ 	.word	0xffffffff


	//   ....[21]....
        /*01d0*/ 	.word	0xffffffff


	//   ....[22]....
        /*01d4*/ 	.word	0xffffffff


	//   ....[23]....
        /*01d8*/ 	.word	0x0500002b


	//   ....[24]....
        /*01dc*/ 	.word	0x0500002b


	//   ....[25]....
        /*01e0*/ 	.word	0x0500002b


	//   ....[26]....
        /*01e4*/ 	.word	0x0500002b


	//   ....[27]....
        /*01e8*/ 	.word	0x0500002b


	//----- nvinfo : EIATTR_COOP_GROUP_INSTR_OFFSETS
	.align		4
.L_32321:
        /*01ec*/ 	.byte	0x04, 0x28
        /*01ee*/ 	.short	(.L_32323 - .L_32322)


	//   ....[0]....
.L_32322:
        /*01f0*/ 	.word	0x00000d80


	//   ....[1]....
        /*01f4*/ 	.word	0x00000da0


	//   ....[2]....
        /*01f8*/ 	.word	0x00000ff0


	//   ....[3]....
        /*01fc*/ 	.word	0x00001010


	//   ....[4]....
        /*0200*/ 	.word	0x00001030


	//   ....[5]....
        /*0204*/ 	.word	0x00001160


	//   ....[6]....
        /*0208*/ 	.word	0x00001180


	//   ....[7]....
        /*020c*/ 	.word	0x000011b0


	//   ....[8]....
        /*0210*/ 	.word	0x00001ff0


	//   ....[9]....
        /*0214*/ 	.word	0x00002030


	//   ....[10]....
        /*0218*/ 	.word	0x00002050


	//   ....[11]....
        /*021c*/ 	.word	0x00002070


	//   ....[12]....
        /*0220*/ 	.word	0x00002090


	//   ....[13]....
        /*0224*/ 	.word	0x000020e0


	//   ....[14]....
        /*0228*/ 	.word	0x00002100


	//   ....[15]....
        /*022c*/ 	.word	0x00002120


	//   ....[16]....
        /*0230*/ 	.word	0x00003680


	//   ....[17]....
        /*0234*/ 	.word	0x000036c0


	//   ....[18]....
        /*0238*/ 	.word	0x00003700


	//   ....[19]....
        /*023c*/ 	.word	0x00003740


	//   ....[20]....
        /*0240*/ 	.word	0x00003780


	//   ....[21]....
        /*0244*/ 	.word	0x000037b0


	//   ....[22]....
        /*0248*/ 	.word	0x000037d0


	//   ....[23]....
        /*024c*/ 	.word	0x00003d40


	//   ....[24]....
        /*0250*/ 	.word	0x00003de0


	//   ....[25]....
        /*0254*/ 	.word	0x00003e70


	//   ....[26]....
        /*0258*/ 	.word	0x00003f10


	//   ....[27]....
        /*025c*/ 	.word	0x00003f80


	//----- nvinfo : EIATTR_VRC_CTA_INIT_COUNT
	.align		4
.L_32323:
        /*0260*/ 	.byte	0x02, 0x4a
	.zero		1
	.zero		1


	//----- nvinfo : EIATTR_EXIT_INSTR_OFFSETS
	.align		4
        /*0264*/ 	.byte	0x04, 0x1c
        /*0266*/ 	.short	(.L_32325 - .L_32324)


	//   ....[0]....
.L_32324:
        /*0268*/ 	.word	0x000000d0


	//   ....[1]....
        /*026c*/ 	.word	0x00003ba0


	//   ....[2]....
        /*0270*/ 	.word	0x00003bd0


	//   ....[3]....
        /*0274*/ 	.word	0x00003ce0


	//----- nvinfo : EIATTR_CRS_STACK_SIZE
	.align		4
.L_32325:
        /*0278*/ 	.byte	0x04, 0x1e
        /*027a*/ 	.short	(.L_32327 - .L_32326)
.L_32326:
        /*027c*/ 	.word	0x00000000


	//----- nvinfo : EIATTR_CBANK_PARAM_SIZE
	.align		4
.L_32327:
        /*0280*/ 	.byte	0x03, 0x19
        /*0282*/ 	.short	0x008c


	//----- nvinfo : EIATTR_PARAM_CBANK
	.align		4
        /*0284*/ 	.byte	0x04, 0x0a
        /*0286*/ 	.short	(.L_32329 - .L_32328)
	.align		4
.L_32328:
        /*0288*/ 	.word	index@(.nv.constant0._ZN4vllm25paged_attention_v2_kernelIffLi112ELi8ELi128ELNS_18Fp8KVCacheDataTypeE0ELb0ELi512EEEvPfS2_PT_PKS3_PKT0_S9_ifPKiSB_iPKfiiiSD_SD_iiiii)
        /*028c*/ 	.short	0x0380
        /*028e*/ 	.short	0x008c


	//----- nvinfo : EIATTR_SW_WAR
	.align		4
.L_32329:
        /*0290*/ 	.byte	0x04, 0x36
        /*0292*/ 	.short	(.L_32331 - .L_32330)
.L_32330:
        /*0294*/ 	.word	0x00000008
.L_32331:


//--------------------- .nv.info._ZN4vllm25paged_attention_v2_kernelIffLi96ELi8ELi128ELNS_18Fp8KVCacheDataTypeE0ELb0ELi512EEEvPfS2_PT_PKS3_PKT0_S9_ifPKiSB_iPKfiiiSD_SD_iiiii --------------------------
	.section	.nv.info._ZN4vllm25paged_attention_v2_kernelIffLi96ELi8ELi128ELNS_18Fp8KVCacheDataTypeE0ELb0ELi512EEEvPfS2_PT_PKS3_PKT0_S9_ifPKiSB_iPKfiiiSD_SD_iiiii,"",@"SHT_CUDA_INFO"
	.sectionflags	@""
	.align	4


	//----- nvinfo : EIATTR_CUDA_API_VERSION
	.align		4
        /*0000*/ 	.byte	0x04, 0x37
        /*0002*/ 	.short	(.L_32333 - .L_32332)
.L_32332:
        /*0004*/ 	.word	0x00000082


	//----- nvinfo : EIATTR_KPARAM_INFO
	.align		4
.L_32333:
        /*0008*/ 	.byte	0x04, 0x17
        /*000a*/ 	.short	(.L_32335 - .L_32334)
.L_32334:
        /*000c*/ 	.word	0x00000000
        /*0010*/ 	.short	0x0015
        /*0012*/ 	.short	0x0088
        /*0014*/ 	.byte	0x00, 0xf0, 0x11, 0x00


	//----- nvinfo : EIATTR_KPARAM_INFO
	.align		4
.L_32335:
        /*0018*/ 	.byte	0x04, 0x17
        /*001a*/ 	.short	(.L_32337 - .L_32336)
.L_32336:
        /*001c*/ 	.word	0x00000000
        /*0020*/ 	.short	0x0014
        /*0022*/ 	.short	0x0084
        /*0024*/ 	.byte	0x00, 0xf0, 0x11, 0x00


	//----- nvinfo : EIATTR_KPARAM_INFO
	.align		4
.L_32337:
        /*0028*/ 	.byte	0x04, 0x17
        /*002a*/ 	.short	(.L_32339 - .L_32338)
.L_32338:
        /*002c*/ 	.word	0x00000000
        /*0030*/ 	.short	0x0013
        /*0032*/ 	.short	0x0080
        /*0034*/ 	.byte	0x00, 0xf0, 0x11, 0x00


	//----- nvinfo : EIATTR_KPARAM_INFO
	.align		4
.L_32339:
        /*0038*/ 	.byte	0x04, 0x17
        /*003a*/ 	.short	(.L_32341 - .L_32340)
.L_32340:
        /*003c*/ 	.word	0x00000000
        /*0040*/ 	.short	0x0012
        /*0042*/ 	.short	0x007c
        /*0044*/ 	.byte	0x00, 0xf0, 0x11, 0x00


	//----- nvinfo : EIATTR_KPARAM_INFO
	.align		4
.L_32341:
        /*0048*/ 	.byte	0x04, 0x17
        /*004a*/ 	.short	(.L_32343 - .L_32342)
.L_32342:
        /*004c*/ 	.word	0x00000000
        /*0050*/ 	.short	0x0011
        /*0052*/ 	.short	0x0078
        /*0054*/ 	.byte	0x00, 0xf0, 0x11, 0x00


	//----- nvinfo : EIATTR_KPARAM_INFO
	.align		4
.L_32343:
        /*0058*/ 	.byte	0x04, 0x17
        /*005a*/ 	.short	(.L_32345 - .L_32344)
.L_32344:
        /*005c*/ 	.word	0x00000000
        /*0060*/ 	.short	0x0010
        /*0062*/ 	.short	0x0070
        /*0064*/ 	.byte	0x00, 0xf5, 0x21, 0x00


	//----- nvinfo : EIATTR_KPARAM_INFO
	.align		4
.L_32345:
        /*0068*/ 	.byte	0x04, 0x17
        /*006a*/ 	.short	(.L_32347 - .L_32346)
.L_32346:
        /*006c*/ 	.word	0x00000000
        /*0070*/ 	.short	0x000f
        /*0072*/ 	.short	0x0068
        /*0074*/ 	.byte	0x00, 0xf5, 0x21, 0x00


	//----- nvinfo : EIATTR_KPARAM_INFO
	.align		4
.L_32347:
        /*0078*/ 	.byte	0x04, 0x17
        /*007a*/ 	.short	(.L_32349 - .L_32348)
.L_32348:
        /*007c*/ 	.word	0x00000000
        /*0080*/ 	.short	0x000e
        /*0082*/ 	.short	0x0060
        /*0084*/ 	.byte	0x00, 0xf0, 0x11, 0x00


	//----- nvinfo : EIATTR_KPARAM_INFO
	.align		4
.L_32349:
        /*0088*/ 	.byte	0x04, 0x17
        /*008a*/ 	.short	(.L_32351 - .L_32350)
.L_32350:
        /*008c*/ 	.word	0x00000000
        /*0090*/ 	.short	0x000d
        /*0092*/ 	.short	0x005c
        /*0094*/ 	.byte	0x00, 0xf0, 0x11, 0x00


	//----- nvinfo : EIATTR_KPARAM_INFO
	.align		4
.L_32351:
        /*0098*/ 	.byte	0x04, 0x17
        /*009a*/ 	.short	(.L_32353 - .L_32352)
.L_32352:
        /*009c*/ 	.word	0x00000000
        /*00a0*/ 	.short	0x000c
        /*00a2*/ 	.short	0x0058
        /*00a4*/ 	.byte	0x00, 0xf0, 0x11, 0x00


	//----- nvinfo : EIATTR_KPARAM_INFO
	.align		4
.L_32353:
        /*00a8*/ 	.byte	0x04, 0x17
        /*00aa*/ 	.short	(.L_32355 - .L_32354)
.L_32354:
        /*00ac*/ 	.word	0x00000000
        /*00b0*/ 	.short	0x000b
        /*00b2*/ 	.short	0x0050
        /*00b4*/ 	.byte	0x00, 0xf5, 0x21, 0x00


	//----- nvinfo : EIATTR_KPARAM_INFO
	.align		4
.L_32355:
        /*00b8*/ 	.byte	0x04, 0x17
        /*00ba*/ 	.short	(.L_32357 - .L_32356)
.L_32356:
        /*00bc*/ 	.word	0x00000000
        /*00c0*/ 	.short	0x000a
        /*00c2*/ 	.short	0x0048
        /*00c4*/ 	.byte	0x00, 0xf0, 0x11, 0x00


	//----- nvinfo : EIATTR_KPARAM_INFO
	.align		4
.L_32357:
        /*00c8*/ 	.byte	0x04, 0x17
        /*00ca*/ 	.short	(.L_32359 - .L_32358)
.L_32358:
        /*00cc*/ 	.word	0x00000000
        /*00d0*/ 	.short	0x0009
        /*00d2*/ 	.short	0x0040
        /*00d4*/ 	.byte	0x00, 0xf5, 0x21, 0x00


	//----- nvinfo : EIATTR_KPARAM_INFO
	.align		4
.L_32359:
        /*00d8*/ 	.byte	0x04, 0x17
        /*00da*/ 	.short	(.L_32361 - .L_32360)
.L_32360:
        /*00dc*/ 	.word	0x00000000
        /*00e0*/ 	.short	0x0008
        /*00e2*/ 	.short	0x0038
        /*00e4*/ 	.byte	0x00, 0xf5, 0x21, 0x00


	//----- nvinfo : EIATTR_KPARAM_INFO
	.align		4
.L_32361:
        /*00e8*/ 	.byte	0x04, 0x17
        /*00ea*/ 	.short	(.L_32363 - .L_32362)
.L_32362:
        /*00ec*/ 	.word	0x00000000
        /*00f0*/ 	.short	0x0007
        /*00f2*/ 	.short	0x0034
        /*00f4*/ 	.byte	0x00, 0xf0, 0x11, 0x00


	//----- nvinfo : EIATTR_KPARAM_INFO
	.align		4
.L_32363:
        /*00f8*/ 	.byte	0x04, 0x17
        /*00fa*/ 	.short	(.L_32365 - .L_32364)
.L_32364:
        /*00fc*/ 	.word	0x00000000
        /*0100*/ 	.short	0x0006
        /*0102*/ 	.short	0x0030
        /*0104*/ 	.byte	0x00, 0xf0, 0x11, 0x00


	//----- nvinfo : EIATTR_KPARAM_INFO
	.align		4
.L_32365:
        /*0108*/ 	.byte	0x04, 0x17
        /*010a*/ 	.short	(.L_32367 - .L_32366)
.L_32366:
        /*010c*/ 	.word	0x00000000
        /*0110*/ 	.short	0x0005
        /*0112*/ 	.short	0x0028
        /*0114*/ 	.byte	0x00, 0xf5, 0x21, 0x00


	//----- nvinfo : EIATTR_KPARAM_INFO
	.align		4
.L_32367:
        /*0118*/ 	.byte	0x04, 0x17
        /*011a*/ 	.short	(.L_32369 - .L_32368)
.L_32368:
        /*011c*/ 	.word	0x00000000
        /*0120*/ 	.short	0x0004
        /*0122*/ 	.short	0x0020
        /*0124*/ 	.byte	0x00, 0xf5, 0x21, 0x00


	//----- nvinfo : EIATTR_KPARAM_INFO
	.align		4
.L_32369:
        /*0128*/ 	.byte	0x04, 0x17
        /*012a*/ 	.short	(.L_32371 - .L_32370)
.L_32370:
        /*012c*/ 	.word	0x00000000
        /*0130*/ 	.short	0x0003
        /*0132*/ 	.short	0x0018
        /*0134*/ 	.byte	0x00, 0xf5, 0x21, 0x00


	//----- nvinfo : EIATTR_KPARAM_INFO
	.align		4
.L_32371:
        /*0138*/ 	.byte	0x04, 0x17
        /*013a*/ 	.short	(.L_32373 - .L_32372)
.L_32372:
        /*013c*/ 	.word	0x00000000
        /*0140*/ 	.short	0x0002
        /*0142*/ 	.short	0x0010
        /*0144*/ 	.byte	0x00, 0xf5, 0x21, 0x00


	//----- nvinfo : EIATTR_KPARAM_INFO
	.align		4
.L_32373:
        /*0148*/ 	.byte	0x04, 0x17
        /*014a*/ 	.short	(.L_32375 - .L_32374)
.L_32374:
        /*014c*/ 	.word	0x00000000
        /*0150*/ 	.short	0x0001
        /*0152*/ 	.short	0x0008
        /*0154*/ 	.byte	0x00, 0xf5, 0x21, 0x00


	//----- nvinfo : EIATTR_KPARAM_INFO
	.align		4
.L_32375:
        /*0158*/ 	.byte	0x04, 0x17
        /*015a*/ 	.short	(.L_32377 - .L_32376)
.L_32376:
        /*015c*/ 	.word	0x00000000
        /*0160*/ 	.short	0x0000
        /*0162*/ 	.short	0x0000
        /*0164*/ 	.byte	0x00, 0xf5, 0x21, 0x00


	//----- nvinfo : EIATTR_SPARSE_MMA_MASK
	.align		4
.L_32377:
        /*0168*/ 	.byte	0x03, 0x50
        /*016a*/ 	.short	0x0000


	//----- nvinfo : EIATTR_MAXREG_COUNT
	.align		4
        /*016c*/ 	.byte	0x03, 0x1b
        /*016e*/ 	.short	0x00ff


	//----- nvinfo : EIATTR_NUM_BARRIERS
	.align		4
        /*0170*/ 	.byte	0x02, 0x4c
        /*0172*/ 	.byte	0x01
	.zero		1


	//----- nvinfo : EIATTR_MERCURY_ISA_VERSION
	.align		4
        /*0174*/ 	.byte	0x03, 0x5f
        /*0176*/ 	.short	0x0101


	//----- nvinfo : EIATTR_COOP_GROUP_MASK_REGIDS
	.align		4
        /*0178*/ 	.byte	0x04, 0x29
        /*017a*/ 	.short	(.L_32379 - .L_32378)


	//   ....[0]....
.L_32378:
        /*017c*/ 	.word	0xffffffff


	//   ....[1]....
        /*0180*/ 	.word	0xffffffff


	//   ....[2]....
        /*0184*/ 	.word	0xffffffff


	//   ....[3]....
        /*0188*/ 	.word	0xffffffff


	//   ....[4]....
        /*018c*/ 	.word	0xffffffff


	//   ....[5]....
        /*0190*/ 	.word	0xffffffff


	//   ....[6]....
        /*0194*/ 	.word	0xffffffff


	//   ....[7]....
        /*0198*/ 	.word	0xffffffff


	//   ....[8]....
        /*019c*/ 	.word	0xffffffff


	//   ....[9]....
        /*01a0*/ 	.word	0xffffffff


	//   ....[10]....
        /*01a4*/ 	.word	0xffffffff


	//   ....[11]....
        /*01a8*/ 	.word	0xffffffff


	//   ....[12]....
        /*01ac*/ 	.word	0xffffffff


	//   ....[13]....
        /*01b0*/ 	.word	0xffffffff


	//   ....[14]....
        /*01b4*/ 	.word	0xffffffff


	//   ....[15]....
        /*01b8*/ 	.word	0xffffffff


	//   ....[16]....
        /*01bc*/ 	.word	0xffffffff


	//   ....[17]....
        /*01c0*/ 	.word	0xffffffff


	//   ....[18]....
        /*01c4*/ 	.word	0xffffffff


	//   ....[19]....
        /*01c8*/ 	.word	0xffffffff


	//   ....[20]....
        /*01cc*/ 	.word	0xffffffff


	//   ....[21]....
        /*01d0*/ 	.word	0xffffffff


	//   ....[22]....
        /*01d4*/ 	.word	0x0500001c


	//   ....[23]....
        /*01d8*/ 	.word	0x0500001c


	//   ....[24]....
        /*01dc*/ 	.word	0x0500001c


	//   ....[25]....
        /*01e0*/ 	.word	0x0500001c


	//   ....[26]....
        /*01e4*/ 	.word	0x0500001c


	//----- nvinfo : EIATTR_COOP_GROUP_INSTR_OFFSETS
	.align		4
.L_32379:
        /*01e8*/ 	.byte	0x04, 0x28
        /*01ea*/ 	.short	(.L_32381 - .L_32380)


	//   ....[0]....
.L_32380:
        /*01ec*/ 	.word	0x00000d00


	//   ....[1]....
        /*01f0*/ 	.word	0x00000d20


	//   ....[2]....
        /*01f4*/ 	.word	0x00000f90


	//   ....[3]....
        /*01f8*/ 	.word	0x00000fb0


	//   ....[4]....
        /*01fc*/ 	.word	0x00000fd0


	//   ....[5]....
        /*0200*/ 	.word	0x000010f0


	//   ....[6]....
        /*0204*/ 	.word	0x00001110


	//   ....[7]....
        /*0208*/ 	.word	0x00001140


	//   ....[8]....
        /*020c*/ 	.word	0x00001f80


	//   ....[9]....
        /*0210*/ 	.word	0x00001fb0


	//   ....[10]....
        /*0214*/ 	.word	0x00001fd0


	//   ....[11]....
        /*0218*/ 	.word	0x00001ff0


	//   ....[12]....
        /*021c*/ 	.word	0x00002010


	//   ....[13]....
        /*0220*/ 	.word	0x00002060


	//   ....[14]....
        /*0224*/ 	.word	0x00002080


	//   ....[15]....
        /*0228*/ 	.word	0x000020a0


	//   ....[16]....
        /*022c*/ 	.word	0x000034c0


	//   ....[17]....
        /*0230*/ 	.word	0x00003500


	//   ....[18]....
        /*0234*/ 	.word	0x00003540


	//   ....[19]....
        /*0238*/ 	.word	0x00003580


	//   ....[20]....
        /*023c*/ 	.word	0x000035c0


	//   ....[21]....
        /*0240*/ 	.word	0x000035f0


	//   ....[22]....
        /*0244*/ 	.word	0x00003b00


	//   ....[23]....
        /*0248*/ 	.word	0x00003b80


	//   ....[24]....
        /*024c*/ 	.word	0x00003c10


	//   ....[25]....
        /*0250*/ 	.word	0x00003c90


	//   ....[26]....
        /*0254*/ 	.word	0x00003cf0


	//----- nvinfo : EIATTR_VRC_CTA_INIT_COUNT
	.align		4
.L_32381:
        /*0258*/ 	.byte	0x02, 0x4a
	.zero		1
	.zero		1


	//----- nvinfo : EIATTR_EXIT_INSTR_OFFSETS
	.align		4
        /*025c*/ 	.byte	0x04, 0x1c
        /*025e*/ 	.short	(.L_32383 - .L_32382)


	//   ....[0]....
.L_32382:
        /*0260*/ 	.word	0x000000d0


	//   ....[1]....
        /*0264*/ 	.word	0x00003960


	//   ....[2]....
        /*0268*/ 	.word	0x00003990


	//   ....[3]....
        /*026c*/ 	.word	0x00003a90


	//----- nvinfo : EIATTR_CRS_STACK_SIZE
	.align		4
.L_32383:
        /*0270*/ 	.byte	0x04, 0x1e
        /*0272*/ 	.short	(.L_32385 - .L_32384)
.L_32384:
        /*0274*/ 	.word	0x00000000


	//----- nvinfo : EIATTR_CBANK_PARAM_SIZE
	.align		4
.L_32385:
        /*0278*/ 	.byte	0x03, 0x19
        /*027a*/ 	.short	0x008c


	//----- nvinfo : EIATTR_PARAM_CBANK
	.align		4
        /*027c*/ 	.byte	0x04, 0x0a
        /*027e*/ 	.short	(.L_32387 - .L_32386)
	.align		4
.L_32386:
        /*0280*/ 	.word	index@(.nv.constant0._ZN4vllm25paged_attention_v2_kernelIffLi96ELi8ELi128ELNS_18Fp8KVCacheDataTypeE0ELb0ELi512EEEvPfS2_PT_PKS3_PKT0_S9_ifPKiSB_iPKfiiiSD_SD_iiiii)
        /*0284*/ 	.short	0x0380
        /*0286*/ 	.short	0x008c


	//----- nvinfo : EIATTR_SW_WAR
	.align		4
.L_32387:
        /*0288*/ 	.byte	0x04, 0x36
        /*028a*/ 	.short	(.L_32389 - .L_32388)
.L_32388:
        /*028c*/ 	.word	0x00000008
.L_32389:


//--------------------- .nv.info._ZN4vllm25paged_attention_v2_kernelIffLi80ELi8ELi128ELNS_18Fp8KVCacheDataTypeE0ELb0ELi512EEEvPfS2_PT_PKS3_PKT0_S9_ifPKiSB_iPKfiiiSD_SD_iiiii --------------------------
	.section	.nv.info._ZN4vllm25paged_attention_v2_kernelIffLi80ELi8ELi128ELNS_18Fp8KVCacheDataTypeE0ELb0ELi512EEEvPfS2_PT_PKS3_PKT0_S9_ifPKiSB_iPKfiiiSD_SD_iiiii,"",@"SHT_CUDA_INFO"
	.sectionflags	@""
	.align	4


	//----- nvinfo : EIATTR_CUDA_API_VERSION
	.align		4
        /*0000*/ 	.byte	0x04, 0x37
        /*0002*/ 	.short	(.L_32391 - .L_32390)
.L_32390:
        /*0004*/ 	.word	0x00000082


	//----- nvinfo : EIATTR_KPARAM_INFO
	.align		4
.L_32391:
        /*0008*/ 	.byte	0x04, 0x17
        /*000a*/ 	.short	(.L_32393 - .L_32392)
.L_32392:
        /*000c*/ 	.word	0x00000000
        /*0010*/ 	.short	0x0015
        /*0012*/ 	.short	0x0088
        /*0014*/ 	.byte	0x00, 0xf0, 0x11, 0x00


	//----- nvinfo : EIATTR_KPARAM_INFO
	.align		4
.L_32393:
        /*0018*/ 	.byte	0x04, 0x17
        /*001a*/ 	.short	(.L_32395 - .L_32394)
.L_32394:
        /*001c*/ 	.word	0x00000000
        /*0020*/ 	.short	0x0014
        /*0022*/ 	.short	0x0084
        /*0024*/ 	.byte	0x00, 0xf0, 0x11, 0x00


	//----- nvinfo : EIATTR_KPARAM_INFO
	.align		4
.L_32395:
        /*0028*/ 	.byte	0x04, 0x17
        /*002a*/ 	.short	(.L_32397 - .L_32396)
.L_32396:
        /*002c*/ 	.word	0x00000000
        /*0030*/ 	.short	0x0013
        /*0032*/ 	.short	0x0080
        /*0034*/ 	.byte	0x00, 0xf0, 0x11, 0x00


	//----- nvinfo : EIATTR_KPARAM_INFO
	.align		4
.L_32397:
        /*0038*/ 	.byte	0x04, 0x17
        /*003a*/ 	.short	(.L_32399 - .L_32398)
.L_32398:
        /*003c*/ 	.word	0x00000000
        /*0040*/ 	.short	0x0012
        /*0042*/ 	.short	0x007c
        /*0044*/ 	.byte	0x00, 0xf0, 0x11, 0x00


	//----- nvinfo : EIATTR_KPARAM_INFO
	.align		4
.L_32399:
        /*0048*/ 	.byte	0x04, 0x17
        /*004a*/ 	.short	(.L_32401 - .L_32400)
.L_32400:
        /*004c*/ 	.word	0x00000000
        /*0050*/ 	.short	0x0011
        /*0052*/ 	.short	0x0078
        /*0054*/ 	.byte	0x00, 0xf0, 0x11, 0x00


	//----- nvinfo : EIATTR_KPARAM_INFO
	.align		4
.L_32401:
        /*0058*/ 	.byte	0x04, 0x17
        /*005a*/ 	.short	(.L_32403 - .L_32402)
.L_32402:
        /*005c*/ 	.word	0x00000000
        /*0060*/ 	.short	0x0010
        /*0062*/ 	.short	0x0070
        /*0064*/ 	.byte	0x00, 0xf5, 0x21, 0x00


	//----- nvinfo : EIATTR_KPARAM_INFO
	.align		4
.L_32403:
        /*0068*/ 	.byte	0x04, 0x17
        /*006a*/ 	.short	(.L_32405 - .L_32404)
.L_32404:
        /*006c*/ 	.word	0x00000000
        /*0070*/ 	.short	0x000f
        /*0072*/ 	.short	0x0068
        /*0074*/ 	.byte	0x00, 0xf5, 0x21, 0x00


	//----- nvinfo : EIATTR_KPARAM_INFO
	.align		4
.L_32405:
        /*0078*/ 	.byte	0x04, 0x17
        /*007a*/ 	.short	(.L_32407 - .L_32406)
.L_32406:
        /*007c*/ 	.word	0x00000000
        /*0080*/ 	.short	0x000e
        /*0082*/ 	.short	0x0060
        /*0084*/ 	.byte	0x00, 0xf0, 0x11, 0x00


	//----- nvinfo : EIATTR_KPARAM_INFO
	.align		4
.L_32407:
        /*0088*/ 	.byte	0x04, 0x17
        /*008a*/ 	.short	(.L_32409 - .L_32408)
.L_32408:
        /*008c*/ 	.word	0x00000000
        /*0090*/ 	.short	0x000d
        /*0092*/ 	.short	0x005c
        /*0094*/ 	.byte	0x00, 0xf0, 0x11, 0x00


	//----- nvinfo : EIATTR_KPARAM_INFO
	.align		4
.L_32409:
        /*0098*/ 	.byte	0x04, 0x17
        /*009a*/ 	.short	(.L_32411 - .L_32410)
.L_32410:
        /*009c*/ 	.word	0x00000000
        /*00a0*/ 	.short	0x000c
        /*00a2*/ 	.short	0x0058
        /*00a4*/ 	.byte	0x00, 0xf0, 0x11, 0x00


	//----- nvinfo : EIATTR_KPARAM_INFO
	.align		4
.L_32411:
        /*00a8*/ 	.byte	0x04, 0x17
        /*00aa*/ 	.short	(.L_32413 - .L_32412)
.L_32412:
        /*00ac*/ 	.word	0x00000000
        /*00b0*/ 	.short	0x000b
        /*00b2*/ 	.short	0x0050
        /*00b4*/ 	.byte	0x00, 0xf5, 0x21, 0x00


	//----- nvinfo : EIATTR_KPARAM_INFO
	.align		4
.L_32413:
        /*00b8*/ 	.byte	0x04, 0x17
        /*00ba*/ 	.short	(.L_32415 - .L_32414)
.L_32414:
        /*00bc*/ 	.word	0x00000000
        /*00c0*/ 	.short	0x000a
        /*00c2*/ 	.short	0x0048
        /*00c4*/ 	.byte	0x00, 0xf0, 0x11, 0x00


	//----- nvinfo : EIATTR_KPARAM_INFO
	.align		4
.L_32415:
        /*00c8*/ 	.byte	0x04, 0x17
        /*00ca*/ 	.short	(.L_32417 - .L_32416)
.L_32416:
        /*00cc*/ 	.word	0x00000000
        /*00d0*/ 	.short	0x0009
        /*00d2*/ 	.short	0x0040
        /*00d4*/ 	.byte	0x00, 0xf5, 0x21, 0x00


	//----- nvinfo : EIATTR_KPARAM_INFO
	.align		4
.L_32417:
        /*00d8*/ 	.byte	0x04, 0x17
        /*00da*/ 	.short	(.L_32419 - .L_32418)
.L_32418:
        /*00dc*/ 	.word	0x00000000
        /*00e0*/ 	.short	0x0008
        /*00e2*/ 	.short	0x0038
        /*00e4*/ 	.byte	0x00, 0xf5, 0x21, 0x00


	//----- nvinfo : EIATTR_KPARAM_INFO
	.align		4
.L_32419:
        /*00e8*/ 	.byte	0x04, 0x17
        /*00ea*/ 	.short	(.L_32421 - .L_32420)
.L_32420:
        /*00ec*/ 	.word	0x00000000
        /*00f0*/ 	.short	0x0007
        /*00f2*/ 	.short	0x0034
        /*00f4*/ 	.byte	0x00, 0xf0, 0x11, 0x00


	//----- nvinfo : EIATTR_KPARAM_INFO
	.align		4
.L_32421:
        /*00f8*/ 	.byte	0x04, 0x17
        /*00fa*/ 	.short	(.L_32423 - .L_32422)
.L_32422:
        /*00fc*/ 	.word	0x00000000
        /*0100*/ 	.short	0x0006
        /*0102*/ 	.short	0x0030
        /*0104*/ 	.byte	0x00, 0xf0, 0x11, 0x00


	//----- nvinfo : EIATTR_KPARAM_INFO
	.align		4
.L_32423:
        /*0108*/ 	.byte	0x04, 0x17
        /*010a*/ 	.short	(.L_32425 - .L_32424)
.L_32424:
        /*010c*/ 	.word	0x00000000
        /*0110*/ 	.short	0x0005
        /*0112*/ 	.short	0x0028
        /*0114*/ 	.byte	0x00, 0xf5, 0x21, 0x00


	//----- nvinfo : EIATTR_KPARAM_INFO
	.align		4
.L_32425:
        /*0118*/ 	.byte	0x04, 0x17
        /*011a*/ 	.short	(.L_32427 - .L_32426)
.L_32426:
        /*011c*/ 	.word	0x00000000
        /*0120*/ 	.short	0x0004
        /*0122*/ 	.short	0x0020
        /*0124*/ 	.byte	0x00, 0xf5, 0x21, 0x00


	//----- nvinfo : EIATTR_KPARAM_INFO
	.align		4
.L_32427:
        /*0128*/ 	.byte	0x04, 0x17
        /*012a*/ 	.short	(.L_32429 - .L_32428)
.L_32428:
        /*012c*/ 	.word	0x00000000
        /*0130*/ 	.short	0x0003
        /*0132*/ 	.short	0x0018
        /*0134*/ 	.byte	0x00, 0xf5, 0x21, 0x00


	//----- nvinfo : EIATTR_KPARAM_INFO
	.align		4
.L_32429:
        /*0138*/ 	.byte	0x04, 0x17
        /*013a*/ 	.short	(.L_32431 - .L_32430)
.L_32430:
        /*013c*/ 	.word	0x00000000
        /*0140*/ 	.short	0x0002
        /*0142*/ 	.short	0x0010
        /*0144*/ 	.byte	0x00, 0xf5, 0x21, 0x00


	//----- nvinfo : EIATTR_KPARAM_INFO
	.align		4
.L_32431:
        /*0148*/ 	.byte	0x04, 0x17
        /*014a*/ 	.short	(.L_32433 - .L_32432)
.L_32432:
        /*014c*/ 	.word	0x00000000
        /*0150*/ 	.short	0x0001
        /*0152*/ 	.short	0x0008
        /*0154*/ 	.byte	0x00, 0xf5, 0x21, 0x00


	//----- nvinfo : EIATTR_KPARAM_INFO
	.align		4
.L_32433:
        /*0158*/ 	.byte	0x04, 0x17
        /*015a*/ 	.short	(.L_32435 - .L_32434)
.L_32434:
        /*015c*/ 	.word	0x00000000
        /*0160*/ 	.short	0x0000
        /*0162*/ 	.short	0x0000
        /*0164*/ 	.byte	0x00, 0xf5, 0x21, 0x00


	//----- nvinfo : EIATTR_SPARSE_MMA_MASK
	.align		4
.L_32435:
        /*0168*/ 	.byte	0x03, 0x50
        /*016a*/ 	.short	0x0000


	//----- nvinfo : EIATTR_MAXREG_COUNT
	.align		4
        /*016c*/ 	.byte	0x03, 0x1b
        /*016e*/ 	.short	0x00ff


	//----- nvinfo : EIATTR_NUM_BARRIERS
	.align		4
        /*0170*/ 	.byte	0x02, 0x4c
        /*0172*/ 	.byte	0x01
	.zero		1


	//----- nvinfo : EIATTR_MERCURY_ISA_VERSION
	.align		4
        /*0174*/ 	.byte	0x03, 0x5f
        /*0176*/ 	.short	0x0101


	//----- nvinfo : EIATTR_COOP_GROUP_MASK_REGIDS
	.align		4
        /*0178*/ 	.byte	0x04, 0x29
        /*017a*/ 	.short	(.L_32437 - .L_32436)


	//   ....[0]....
.L_32436:
        /*017c*/ 	.word	0xffffffff


	//   ....[1]....
        /*0180*/ 	.word	0xffffffff


	//   ....[2]....
        /*0184*/ 	.word	0xffffffff


	//   ....[3]....
        /*0188*/ 	.word	0xffffffff


	//   ....[4]....
        /*018c*/ 	.word	0xffffffff


	//   ....[5]....
        /*0190*/ 	.word	0xffffffff


	//   ....[6]....
        /*0194*/ 	.word	0xffffffff


	//   ....[7]....
        /*0198*/ 	.word	0xffffffff


	//   ....[8]....
        /*019c*/ 	.word	0xffffffff


	//   ....[9]....
        /*01a0*/ 	.word	0xffffffff


	//   ....[10]....
        /*01a4*/ 	.word	0xffffffff


	//   ....[11]....
        /*01a8*/ 	.word	0xffffffff


	//   ....[12]....
        /*01ac*/ 	.word	0xffffffff


	//   ....[13]....
        /*01b0*/ 	.word	0xffffffff


	//   ....[14]....
        /*01b4*/ 	.word	0xffffffff


	//   ....[15]....
        /*01b8*/ 	.word	0xffffffff


	//   ....[16]....
        /*01bc*/ 	.word	0xffffffff


	//   ....[17]....
        /*01c0*/ 	.word	0xffffffff


	//   ....[18]....
        /*01c4*/ 	.word	0xffffffff


	//   ....[19]....
        /*01c8*/ 	.word	0xffffffff


	//   ....[20]....
        /*01cc*/ 	.word	0xffffffff


	//   ....[21]....
        /*01d0*/ 	.word	0x0500001a


	//   ....[22]....
        /*01d4*/ 	.word	0x0500001a


	//   ....[23]....
        /*01d8*/ 	.word	0x0500001a


	//   ....[24]....
        /*01dc*/ 	.word	0x0500001a


	//   ....[25]....
        /*01e0*/ 	.word	0x0500001a


	//----- nvinfo : EIATTR_COOP_GROUP_INSTR_OFFSETS
	.align		4
.L_32437:
        /*01e4*/ 	.byte	0x04, 0x28
        /*01e6*/ 	.short	(.L_32439 - .L_32438)


	//   ....[0]....
.L_32438:
        /*01e8*/ 	.word	0x00000c60


	//   ....[1]....
        /*01ec*/ 	.word	0x00000c80


	//   ....[2]....
        /*01f0*/ 	.word	0x00000f40


	//   ....[3]....
        /*01f4*/ 	.word	0x00000f60


	//   ....[4]....
        /*01f8*/ 	.word	0x00000f80


	//   ....[5]....
        /*01fc*/ 	.word	0x00001090


	//   ....[6]....
        /*0200*/ 	.word	0x000010c0


	//   ....[7]....
        /*0204*/ 	.word	0x000010e0


	//   ....[8]....
        /*0208*/ 	.word	0x00001f20


	//   ....[9]....
        /*020c*/ 	.word	0x00001f50


	//   ....[10]....
        /*0210*/ 	.word	0x00001f70


	//   ....[11]....
        /*0214*/ 	.word	0x00001f90


	//   ....[12]....
        /*0218*/ 	.word	0x00001fb0


	//   ....[13]....
        /*021c*/ 	.word	0x00002000


	//   ....[14]....
        /*0220*/ 	.word	0x00002020


	//   ....[15]....
        /*0224*/ 	.word	0x00002040


	//   ....[16]....
        /*0228*/ 	.word	0x00003350


	//   ....[17]....
        /*022c*/ 	.word	0x00003390


	//   ....[18]....
        /*0230*/ 	.word	0x000033d0


	//   ....[19]....
        /*0234*/ 	.word	0x00003410


	//   ....[20]....
        /*0238*/ 	.word	0x00003450


	//   ....[21]....
        /*023c*/ 	.word	0x00003900


	//   ....[22]....
        /*0240*/ 	.word	0x00003990


	//   ....[23]....
        /*0244*/ 	.word	0x00003a20


	//   ....[24]....
        /*0248*/ 	.word	0x00003ac0


	//   ....[25]....
        /*024c*/ 	.word	0x00003b30


	//----- nvinfo : EIATTR_VRC_CTA_INIT_COUNT
	.align		4
.L_32439:
        /*0250*/ 	.byte	0x02, 0x4a
	.zero		1
	.zero		1


	//----- nvinfo : EIATTR_EXIT_INSTR_OFFSETS
	.align		4
        /*0254*/ 	.byte	0x04, 0x1c
        /*0256*/ 	.short	(.L_32441 - .L_32440)


	//   ....[0]....
.L_32440:
        /*0258*/ 	.word	0x000000d0


	//   ....[1]....
        /*025c*/ 	.word	0x00003770


	//   ....[2]....
        /*0260*/ 	.word	0x000037a0


	//   ....[3]....
        /*0264*/ 	.word	0x00003890


	//----- nvinfo : EIATTR_CRS_STACK_SIZE
	.align		4
.L_32441:
        /*0268*/ 	.byte	0x04, 0x1e
        /*026a*/ 	.short	(.L_32443 - .L_32442)
.L_32442:
        /*026c*/ 	.word	0x00000000


	//----- nvinfo : EIATTR_CBANK_PARAM_SIZE
	.align		4
.L_32443:
        /*0270*/ 	.byte	0x03, 0x19
        /*0272*/ 	.short	0x008c


	//----- nvinfo : EIATTR_PARAM_CBANK
	.align		4
        /*0274*/ 	.byte	0x04, 0x0a
        /*0276*/ 	.short	(.L_32445 - .L_32444)
	.align		4
.L_32444:
        /*0278*/ 	.word	index@(.nv.constant0._ZN4vllm25paged_attention_v2_kernelIffLi80ELi8ELi128ELNS_18Fp8KVCacheDataTypeE0ELb0ELi512EEEvPfS2_PT_PKS3_PKT0_S9_ifPKiSB_iPKfiiiSD_SD_iiiii)
        /*027c*/ 	.short	0x0380
        /*027e*/ 	.short	0x008c


	//----- nvinfo : EIATTR_SW_WAR
	.align		4
.L_32445:
        /*0280*/ 	.byte	0x04, 0x36
        /*0282*/ 	.short	(.L_32447 - .L_32446)
.L_32446:
        /*0284*/ 	.word	0x00000008
.L_32447:


//--------------------- .nv.info._ZN4vllm25paged_attention_v2_kernelIffLi64ELi8ELi128ELNS_18Fp8KVCacheDataTypeE0ELb0ELi512EEEvPfS2_PT_PKS3_PKT0_S9_ifPKiSB_iPKfiiiSD_SD_iiiii --------------------------
	.section	.nv.info._ZN4vllm25paged_attention_v2_kernelIffLi64ELi8ELi128ELNS_18Fp8KVCacheDataTypeE0ELb0ELi512EEEvPfS2_PT_PKS3_PKT0_S9_ifPKiSB_iPKfiiiSD_SD_iiiii,"",@"SHT_CUDA_INFO"
	.sectionflags	@""
	.align	4


	//----- nvinfo : EIATTR_CUDA_API_VERSION
	.align		4
        /*0000*/ 	.byte	0x04, 0x37
        /*0002*/ 	.short	(.L_32449 - .L_32448)
.L_32448:
        /*0004*/ 	.word	0x00000082


	//----- nvinfo : EIATTR_KPARAM_INFO
	.align		4
.L_32449:
        /*0008*/ 	.byte	0x04, 0x17
        /*000a*/ 	.short	(.L_32451 - .L_32450)
.L_32450:
        /*000c*/ 	.word	0x00000000
        /*0010*/ 	.short	0x0015
        /*0012*/ 	.short	0x0088
        /*0014*/ 	.byte	0x00, 0xf0, 0x11, 0x00


	//----- nvinfo : EIATTR_KPARAM_INFO
	.align		4
.L_32451:
        /*0018*/ 	.byte	0x04, 0x17
        /*001a*/ 	.short	(.L_32453 - .L_32452)
.L_32452:
        /*001c*/ 	.word	0x00000000
        /*0020*/ 	.short	0x0014
        /*0022*/ 	.short	0x0084
        /*0024*/ 	.byte	0x00, 0xf0, 0x11, 0x00


	//----- nvinfo : EIATTR_KPARAM_INFO
	.align		4
.L_32453:
        /*0028*/ 	.byte	0x04, 0x17
        /*002a*/ 	.short	(.L_32455 - .L_32454)
.L_32454:
        /*002c*/ 	.word	0x00000000
        /*0030*/ 	.short	0x0013
        /*0032*/ 	.short	0x0080
        /*0034*/ 	.byte	0x00, 0xf0, 0x11, 0x00


	//----- nvinfo : EIATTR_KPARAM_INFO
	.align		4
.L_32455:
        /*0038*/ 	.byte	0x04, 0x17
        /*003a*/ 	.short	(.L_32457 - .L_32456)
.L_32456:
        /*003c*/ 	.word	0x00000000
        /*0040*/ 	.short	0x0012
        /*0042*/ 	.short	0x007c
        /*0044*/ 	.byte	0x00, 0xf0, 0x11, 0x00


	//----- nvinfo : EIATTR_KPARAM_INFO
	.align		4
.L_32457:
        /*0048*/ 	.byte	0x04, 0x17
        /*004a*/ 	.short	(.L_32459 - .L_32458)
.L_32458:
        /*004c*/ 	.word	0x00000000
        /*0050*/ 	.short	0x0011
        /*0052*/ 	.short	0x0078
        /*0054*/ 	.byte	0x00, 0xf0, 0x11, 0x00


	//----- nvinfo : EIATTR_KPARAM_INFO
	.align		4
.L_32459:
        /*0058*/ 	.byte	0x04, 0x17
        /*005a*/ 	.short	(.L_32461 - .L_32460)
.L_32460:
        /*005c*/ 	.word	0x00000000
        /*0060*/ 	.short	0x0010
        /*0062*/ 	.short	0x0070
        /*0064*/ 	.byte	0x00, 0xf5, 0x21, 0x00


	//----- nvinfo : EIATTR_KPARAM_INFO
	.align		4
.L_32461:
        /*0068*/ 	.byte	0x04, 0x17
        /*006a*/ 	.short	(.L_32463 - .L_32462)
.L_32462:
        /*006c*/ 	.word	0x00000000
        /*0070*/ 	.short	0x000f
        /*0072*/ 	.short	0x0068
        /*0074*/ 	.byte	0x00, 0xf5, 0x21, 0x00


	//----- nvinfo : EIATTR_KPARAM_INFO
	.align		4
.L_32463:
        /*0078*/ 	.byte	0x04, 0x17
        /*007a*/ 	.short	(.L_32465 - .L_32464)
.L_32464:
        /*007c*/ 	.word	0x00000000
        /*0080*/ 	.short	0x000e
        /*0082*/ 	.short	0x0060
        /*0084*/ 	.byte	0x00, 0xf0, 0x11, 0x00


	//----- nvinfo : EIATTR_KPARAM_INFO
	.align		4
.L_32465:
        /*0088*/ 	.byte	0x04, 0x17
        /*008a*/ 	.short	(.L_32467 - .L_32466)
.L_32466:
        /*008c*/ 	.word	0x00000000
        /*0090*/ 	.short	0x000d
        /*0092*/ 	.short	0x005c
        /*0094*/ 	.byte	0x00, 0xf0, 0x11, 0x00


	//----- nvinfo : EIATTR_KPARAM_INFO
	.align		4
.L_32467:
        /*0098*/ 	.byte	0x04, 0x17
        /*009a*/ 	.short	(.L_32469 - .L_32468)
.L_32468:
        /*009c*/ 	.word	0x00000000
        /*00a0*/ 	.short	0x000c
        /*00a2*/ 	.short	0x0058
        /*00a4*/ 	.byte	0x00, 0xf0, 0x11, 0x00


	//----- nvinfo : EIATTR_KPARAM_INFO
	.align		4
.L_32469:
        /*00a8*/ 	.byte	0x04, 0x17
        /*00aa*/ 	.short	(.L_32471 - .L_32470)
.L_32470:
        /*00ac*/ 	.word	0x00000000
        /*00b0*/ 	.short	0x000b
        /*00b2*/ 	.short	0x0050
        /*00b4*/ 	.byte	0x00, 0xf5, 0x21, 0x00


	//----- nvinfo : EIATTR_KPARAM_INFO
	.align		4
.L_32471:
        /*00b8*/ 	.byte	0x04, 0x17
        /*00ba*/ 	.short	(.L_32473 - .L_32472)
.L_32472:
        /*00bc*/ 	.word	0x00000000
        /*00c0*/ 	.short	0x000a
        /*00c2*/ 	.short	0x0048
        /*00c4*/ 	.byte	0x00, 0xf0, 0x11, 0x00


	//----- nvinfo : EIATTR_KPARAM_INFO
	.align		4
.L_32473:
        /*00c8*/ 	.byte	0x04, 0x17
        /*00ca*/ 	.short	(.L_32475 - .L_32474)
.L_32474:
        /*00cc*/ 	.word	0x00000000
        /*00d0*/ 	.short	0x0009
        /*00d2*/ 	.short	0x0040
        /*00d4*/ 	.byte	0x00, 0xf5, 0x21, 0x00


	//----- nvinfo : EIATTR_KPARAM_INFO
	.align		4
.L_32475:
        /*00d8*/ 	.byte	0x04, 0x17
        /*00da*/ 	.short	(.L_32477 - .L_32476)
.L_32476:
        /*00dc*/ 	.word	0x00000000
        /*00e0*/ 	.short	0x0008
        /*00e2*/ 	.short	0x0038
        /*00e4*/ 	.byte	0x00, 0xf5, 0x21, 0x00


	//----- nvinfo : EIATTR_KPARAM_INFO
	.align		4
.L_32477:
        /*00e8*/ 	.byte	0x04, 0x17
        /*00ea*/ 	.short	(.L_32479 - .L_32478)
.L_32478:
        /*00ec*/ 	.word	0x00000000
        /*00f0*/ 	.short	0x0007
        /*00f2*/ 	.short	0x0034
        /*00f4*/ 	.byte	0x00, 0xf0, 0x11, 0x00


	//----- nvinfo : EIATTR_KPARAM_INFO
	.align		4
.L_32479:
        /*00f8*/ 	.byte	0x04, 0x17
        /*00fa*/ 	.short	(.L_32481 - .L_32480)
.L_32480:
        /*00fc*/ 	.word	0x00000000
        /*0100*/ 	.short	0x0006
        /*0102*/ 	.short	0x0030
        /*0104*/ 	.byte	0x00, 0xf0, 0x11, 0x00


	//----- nvinfo : EIATTR_KPARAM_INFO
	.align		4
.L_32481:
        /*0108*/ 	.byte	0x04, 0x17
        /*010a*/ 	.short	(.L_32483 - .L_32482)
.L_32482:
        /*010c*/ 	.word	0x00000000
        /*0110*/ 	.short	0x0005
        /*0112*/ 	.short	0x0028
        /*0114*/ 	.byte	0x00, 0xf5, 0x21, 0x00


	//----- nvinfo : EIATTR_KPARAM_INFO
	.align		4
.L_32483:
        /*0118*/ 	.byte	0x04, 0x17
        /*011a*/ 	.short	(.L_32485 - .L_32484)
.L_32484:
        /*011c*/ 	.word	0x00000000
        /*0120*/ 	.short	0x0004
        /*0122*/ 	.short	0x0020
        /*0124*/ 	.byte	0x00, 0xf5, 0x21, 0x00


	//----- nvinfo : EIATTR_KPARAM_INFO
	.align		4
.L_32485:
        /*0128*/ 	.byte	0x04, 0x17
        /*012a*/ 	.short	(.L_32487 - .L_32486)
.L_32486:
        /*012c*/ 	.word	0x00000000
        /*0130*/ 	.short	0x0003
        /*0132*/ 	.short	0x0018
        /*0134*/ 	.byte	0x00, 0xf5, 0x21, 0x00


	//----- nvinfo : EIATTR_KPARAM_INFO
	.align		4
.L_32487:
        /*0138*/ 	.byte	0x04, 0x17
        /*013a*/ 	.short	(.L_32489 - .L_32488)
.L_32488:
        /*013c*/ 	.word	0x00000000
        /*0140*/ 	.short	0x0002
        /*0142*/ 	.short	0x0010
        /*0144*/ 	.byte	0x00, 0xf5, 0x21, 0x00


	//----- nvinfo : EIATTR_KPARAM_INFO
	.align		4
.L_32489:
        /*0148*/ 	.byte	0x04, 0x17
        /*014a*/ 	.short	(.L_32491 - .L_32490)
.L_32490:
        /*014c*/ 	.word	0x00000000
        /*0150*/ 	.short	0x0001
        /*0152*/ 	.short	0x0008
        /*0154*/ 	.byte	0x00, 0xf5, 0x21, 0x00


	//----- nvinfo : EIATTR_KPARAM_INFO
	.align		4
.L_32491:
        /*0158*/ 	.byte	0x04, 0x17
        /*015a*/ 	.short	(.L_32493 - .L_32492)
.L_32492:
        /*015c*/ 	.word	0x00000000
        /*0160*/ 	.short	0x0000
        /*0162*/ 	.short	0x0000
        /*0164*/ 	.byte	0x00, 0xf5, 0x21, 0x00


	//----- nvinfo : EIATTR_SPARSE_MMA_MASK
	.align		4
.L_32493:
        /*0168*/ 	.byte	0x03, 0x50
        /*016a*/ 	.short	0x0000


	//----- nvinfo : EIATTR_MAXREG_COUNT
	.align		4
        /*016c*/ 	.byte	0x03, 0x1b
        /*016e*/ 	.short	0x00ff


	//----- nvinfo : EIATTR_NUM_BARRIERS
	.align		4
        /*0170*/ 	.byte	0x02, 0x4c
        /*0172*/ 	.byte	0x01
	.zero		1


	//----- nvinfo : EIATTR_MERCURY_ISA_VERSION
	.align		4
        /*0174*/ 	.byte	0x03, 0x5f
        /*0176*/ 	.short	0x0101


	//----- nvinfo : EIATTR_COOP_GROUP_MASK_REGIDS
	.align		4
        /*0178*/ 	.byte	0x04, 0x29
        /*017a*/ 	.short	(.L_32495 - .L_32494)


	//   ....[0]....
.L_32494:
        /*017c*/ 	.word	0xffffffff


	//   ....[1]....
        /*0180*/ 	.word	0xffffffff


	//   ....[2]....
        /*0184*/ 	.word	0xffffffff


	//   ....[3]....
        /*0188*/ 	.word	0xffffffff


	//   ....[4]....
        /*018c*/ 	.word	0xffffffff


	//   ....[5]....
        /*0190*/ 	.word	0xffffffff


	//   ....[6]....
        /*0194*/ 	.word	0xffffffff


	//   ....[7]....
        /*0198*/ 	.word	0xffffffff


	//   ....[8]....
        /*019c*/ 	.word	0xffffffff


	//   ....[9]....
        /*01a0*/ 	.word	0xffffffff


	//   ....[10]....
        /*01a4*/ 	.word	0xffffffff


	//   ....[11]....
        /*01a8*/ 	.word	0xffffffff


	//   ....[12]....
        /*01ac*/ 	.word	0xffffffff


	//   ....[13]....
        /*01b0*/ 	.word	0xffffffff


	//   ....[14]....
        /*01b4*/ 	.word	0xffffffff


	//   ....[15]....
        /*01b8*/ 	.word	0xffffffff


	//   ....[16]....
        /*01bc*/ 	.word	0xffffffff


	//   ....[17]....
        /*01c0*/ 	.word	0xffffffff


	//   ....[18]....
        /*01c4*/ 	.word	0xffffffff


	//   ....[19]....
        /*01c8*/ 	.word	0xffffffff


	//   ....[20]....
        /*01cc*/ 	.word	0x0500001b


	//   ....[21]....
        /*01d0*/ 	.word	0x0500001b


	//   ....[22]....
        /*01d4*/ 	.word	0x0500001b


	//   ....[23]....
        /*01d8*/ 	.word	0x0500001b


	//   ....[24]....
        /*01dc*/ 	.word	0x0500001b


	//----- nvinfo : EIATTR_COOP_GROUP_INSTR_OFFSETS
	.align		4
.L_32495:
        /*01e0*/ 	.byte	0x04, 0x28
        /*01e2*/ 	.short	(.L_32497 - .L_32496)


	//   ....[0]....
.L_32496:
        /*01e4*/ 	.word	0x00000b30


	//   ....[1]....
        /*01e8*/ 	.word	0x00000b50


	//   ....[2]....
        /*01ec*/ 	.word	0x00000d80


	//   ....[3]....
        /*01f0*/ 	.word	0x00000da0


	//   ....[4]....
        /*01f4*/ 	.word	0x00000dc0


	//   ....[5]....
        /*01f8*/ 	.word	0x00000ee0


	//   ....[6]....
        /*01fc*/ 	.word	0x00000f00


	//   ....[7]....
        /*0200*/ 	.word	0x00000f40


	//   ....[8]....
        /*0204*/ 	.word	0x00001d80


	//   ....[9]....
        /*0208*/ 	.word	0x00001db0


	//   ....[10]....
        /*020c*/ 	.word	0x00001dd0


	//   ....[11]....
        /*0210*/ 	.word	0x00001df0


	//   ....[12]....
        /*0214*/ 	.word	0x00001e10


	//   ....[13]....
        /*0218*/ 	.word	0x00001e60


	//   ....[14]....
        /*021c*/ 	.word	0x00001e80


	//   ....[15]....
        /*0220*/ 	.word	0x00001ea0


	//   ....[16]....
        /*0224*/ 	.word	0x00003020


	//   ....[17]....
        /*0228*/ 	.word	0x00003060


	//   ....[18]....
        /*022c*/ 	.word	0x000030c0


	//   ....[19]....
        /*0230*/ 	.word	0x000030d0


	//   ....[20]....
        /*0234*/ 	.word	0x00003560


	//   ....[21]....
        /*0238*/ 	.word	0x000035e0


	//   ....[22]....
        /*023c*/ 	.word	0x00003670


	//   ....[23]....
        /*0240*/ 	.word	0x00003700


	//   ....[24]....
        /*0244*/ 	.word	0x00003760


	//----- nvinfo : EIATTR_VRC_CTA_INIT_COUNT
	.align		4
.L_32497:
        /*0248*/ 	.byte	0x02, 0x4a
	.zero		1
	.zero		1


	//----- nvinfo : EIATTR_EXIT_INSTR_OFFSETS
	.align		4
        /*024c*/ 	.byte	0x04, 0x1c
        /*024e*/ 	.short	(.L_32499 - .L_32498)


	//   ....[0]....
.L_32498:
        /*0250*/ 	.word	0x00000090


	//   ....[1]....
        /*0254*/ 	.word	0x000033c0


	//   ....[2]....
        /*0258*/ 	.word	0x000033f0


	//   ....[3]....
        /*025c*/ 	.word	0x000034f0


	//----- nvinfo : EIATTR_CRS_STACK_SIZE
	.align		4
.L_32499:
        /*0260*/ 	.byte	0x04, 0x1e
        /*0262*/ 	.short	(.L_32501 - .L_32500)
.L_32500:
        /*0264*/ 	.word	0x00000000


	//----- nvinfo : EIATTR_CBANK_PARAM_SIZE
	.align		4
.L_32501:
        /*0268*/ 	.byte	0x03, 0x19
        /*026a*/ 	.short	0x008c


	//----- nvinfo : EIATTR_PARAM_CBANK
	.align		4
        /*026c*/ 	.byte	0x04, 0x0a
        /*026e*/ 	.short	(.L_32503 - .L_32502)
	.align		4
.L_32502:
        /*0270*/ 	.word	index@(.nv.constant0._ZN4vllm25paged_attention_v2_kernelIffLi64ELi8ELi128ELNS_18Fp8KVCacheDataTypeE0ELb0ELi512EEEvPfS2_PT_PKS3_PKT0_S9_ifPKiSB_iPKfiiiSD_SD_iiiii)
        /*0274*/ 	.short	0x0380
        /*0276*/ 	.short	0x008c


	//----- nvinfo : EIATTR_SW_WAR
	.align		4
.L_32503:
        /*0278*/ 	.byte	0x04, 0x36
        /*027a*/ 	.short	(.L_32505 - .L_32504)
.L_32504:
        /*027c*/ 	.word	0x00000008
.L_32505:


//--------------------- .nv.info._ZN4vllm25paged_attention_v2_kernelIffLi32ELi8ELi128ELNS_18Fp8KVCacheDataTypeE0ELb0ELi512EEEvPfS2_PT_PKS3_PKT0_S9_ifPKiSB_iPKfiiiSD_SD_iiiii --------------------------
	.section	.nv.info._ZN4vllm25paged_attention_v2_kernelIffLi32ELi8ELi128ELNS_18Fp8KVCacheDataTypeE0ELb0ELi512EEEvPfS2_PT_PKS3_PKT0_S9_ifPKiSB_iPKfiiiSD_SD_iiiii,"",@"SHT_CUDA_INFO"
	.sectionflags	@""
	.align	4


	//----- nvinfo : EIATTR_CUDA_API_VERSION
	.align		4
        /*0000*/ 	.byte	0x04, 0x37
        /*0002*/ 	.short	(.L_32507 - .L_32506)
.L_32506:
        /*0004*/ 	.word	0x00000082


	//----- nvinfo : EIATTR_KPARAM_INFO
	.align		4
.L_32507:
        /*0008*/ 	.byte	0x04, 0x17
        /*000a*/ 	.short	(.L_32509 - .L_32508)
.L_32508:
        /*000c*/ 	.word	0x00000000
        /*0010*/ 	.short	0x0015
        /*0012*/ 	.short	0x0088
        /*0014*/ 	.byte	0x00, 0xf0, 0x11, 0x00


	//----- nvinfo : EIATTR_KPARAM_INFO
	.align		4
.L_32509:
        /*0018*/ 	.byte	0x04, 0x17
        /*001a*/ 	.short	(.L_32511 - .L_32510)
.L_32510:
        /*001c*/ 	.word	0x00000000
        /*0020*/ 	.short	0x0014
        /*0022*/ 	.short	0x0084
        /*0024*/ 	.byte	0x00, 0xf0, 0x11, 0x00


	//----- nvinfo : EIATTR_KPARAM_INFO
	.align		4
.L_32511:
        /*0028*/ 	.byte	0x04, 0x17
        /*002a*/ 	.short	(.L_32513 - .L_32512)
.L_32512:
        /*002c*/ 	.word	0x00000000
        /*0030*/ 	.short	0x0013
        /*0032*/ 	.short	0x0080
        /*0034*/ 	.byte	0x00, 0xf0, 0x11, 0x00


	//----- nvinfo : EIATTR_KPARAM_INFO
	.align		4
.L_32513:
        /*0038*/ 	.byte	0x04, 0x17
        /*003a*/ 	.short	(.L_32515 - .L_32514)
.L_32514:
        /*003c*/ 	.word	0x00000000
        /*0040*/ 	.short	0x0012
        /*0042*/ 	.short	0x007c
        /*0044*/ 	.byte	0x00, 0xf0, 0x11, 0x00


	//----- nvinfo : EIATTR_KPARAM_INFO
	.align		4
.L_32515:
        /*0048*/ 	.byte	0x04, 0x17
        /*004a*/ 	.short	(.L_32517 - .L_32516)
.L_32516:
        /*004c*/ 	.word	0x00000000
        /*0050*/ 	.short	0x0011
        /*0052*/ 	.short	0x0078
        /*0054*/ 	.byte	0x00, 0xf0, 0x11, 0x00


	//----- nvinfo : EIATTR_KPARAM_INFO
	.align		4
.L_32517:
        /*0058*/ 	.byte	0x04, 0x17
        /*005a*/ 	.short	(.L_32519 - .L_32518)
.L_32518:
        /*005c*/ 	.word	0x00000000
        /*0060*/ 	.short	0x0010
        /*0062*/ 	.short	0x0070
        /*0064*/ 	.byte	0x00, 0xf5, 0x21, 0x00


	//----- nvinfo : EIATTR_KPARAM_INFO
	.align		4
.L_32519:
        /*0068*/ 	.byte	0x04, 0x17
        /*006a*/ 	.short	(.L_32521 - .L_32520)
.L_32520:
        /*006c*/ 	.word	0x00000000
        /*0070*/ 	.short	0x000f
        /*0072*/ 	.short	0x0068
        /*0074*/ 	.byte	0x00, 0xf5, 0x21, 0x00


	//----- nvinfo : EIATTR_KPARAM_INFO
	.align		4
.L_32521:
        /*0078*/ 	.byte	0x04, 0x17
        /*007a*/ 	.short	(.L_32523 - .L_32522)
.L_32522:
        /*007c*/ 	.word	0x00000000
        /*0080*/ 	.short	0x000e
        /*0082*/ 	.short	0x0060
        /*0084*/ 	.byte	0x00, 0xf0, 0x11, 0x00


	//----- nvinfo : EIATTR_KPARAM_INFO
	.align		4
.L_32523:
        /*0088*/ 	.byte	0x04, 0x17
        /*008a*/ 	.short	(.L_32525 - .L_32524)
.L_32524:
        /*008c*/ 	.word	0x00000000
        /*0090*/ 	.short	0x000d
        /*0092*/ 	.short	0x005c
        /*0094*/ 	.byte	0x00, 0xf0, 0x11, 0x00


	//----- nvinfo : EIATTR_KPARAM_INFO
	.align		4
.L_32525:
        /*0098*/ 	.byte	0x04, 0x17
        /*009a*/ 	.short	(.L_32527 - .L_32526)
.L_32526:
        /*009c*/ 	.word	0x00000000
        /*00a0*/ 	.short	0x000c
        /*00a2*/ 	.short	0x0058
        /*00a4*/ 	.byte	0x00, 0xf0, 0x11, 0x00


	//----- nvinfo : EIATTR_KPARAM_INFO
	.align		4
.L_32527:
        /*00a8*/ 	.byte	0x04, 0x17
        /*00aa*/ 	.short	(.L_32529 - .L_32528)
.L_32528:
        /*00ac*/ 	.word	0x00000000
        /*00b0*/ 	.short	0x000b
        /*00b2*/ 	.short	0x0050
        /*00b4*/ 	.byte	0x00, 0xf5, 0x21, 0x00


	//----- nvinfo : EIATTR_KPARAM_INFO
	.align		4
.L_32529:
        /*00b8*/ 	.byte	0x04, 0x17
        /*00ba*/ 	.short	(.L_32531 - .L_32530)
.L_32530:
        /*00bc*/ 	.word	0x00000000
        /*00c0*/ 	.short	0x000a
        /*00c2*/ 	.short	0x0048
        /*00c4*/ 	.byte	0x00, 0xf0, 0x11, 0x00


	//----- nvinfo : EIATTR_KPARAM_INFO
	.align		4
.L_32531:
        /*00c8*/ 	.byte	0x04, 0x17
        /*00ca*/ 	.short	(.L_32533 - .L_32532)
.L_32532:
        /*00cc*/ 	.word	0x00000000
        /*00d0*/ 	.short	0x0009
        /*00d2*/ 	.short	0x0040
        /*00d4*/ 	.byte	0x00, 0xf5, 0x21, 0x00


	//----- nvinfo : EIATTR_KPARAM_INFO
	.align		4
.L_32533:
        /*00d8*/ 	.byte	0x04, 0x17
        /*00da*/ 	.short	(.L_32535 - .L_32534)
.L_32534:
        /*00dc*/ 	.word	0x00000000
        /*00e0*/ 	.short	0x0008
        /*00e2*/ 	.short	0x0038
        /*00e4*/ 	.byte	0x00, 0xf5, 0x21, 0x00


	//----- nvinfo : EIATTR_KPARAM_INFO
	.align		4
.L_32535:
        /*00e8*/ 	.byte	0x04, 0x17
        /*00ea*/ 	.short	(.L_32537 - .L_32536)
.L_32536:
        /*00ec*/ 	.word	0x00000000
        /*00f0*/ 	.short	0x0007
        /*00f2*/ 	.short	0x0034
        /*00f4*/ 	.byte	0x00, 0xf0, 0x11, 0x00


	//----- nvinfo : EIATTR_KPARAM_INFO
	.align		4
.L_32537:
        /*00f8*/ 	.byte	0x04, 0x17
        /*00fa*/ 	.short	(.L_32539 - .L_32538)
.L_32538:
        /*00fc*/ 	.word	0x00000000
        /*0100*/ 	.short	0x0006
        /*0102*/ 	.short	0x0030
        /*0104*/ 	.byte	0x00, 0xf0, 0x11, 0x00


	//----- nvinfo : EIATTR_KPARAM_INFO
	.align		4
.L_32539:
        /*0108*/ 	.byte	0x04, 0x17
        /*010a*/ 	.short	(.L_32541 - .L_32540)
.L_32540:
        /*010c*/ 	.word	0x00000000
        /*0110*/ 	.short	0x0005
        /*0112*/ 	.short	0x0028
        /*0114*/ 	.byte	0x00, 0xf5, 0x21, 0x00


	//----- nvinfo : EIATTR_KPARAM_INFO
	.align		4
.L_32541:
        /*0118*/ 	.byte	0x04, 0x17
        /*011a*/ 	.short	(.L_32543 - .L_32542)
.L_32542:
        /*011c*/ 	.word	0x00000000
        /*0120*/ 	.short	0x0004
        /*0122*/ 	.short	0x0020
        /*0124*/ 	.byte	0x00, 0xf5, 0x21, 0x00


	//----- nvinfo : EIATTR_KPARAM_INFO
	.align		4
.L_32543:
        /*0128*/ 	.byte	0x04, 0x17
        /*012a*/ 	.short	(.L_32545 - .L_32544)
.L_32544:
        /*012c*/ 	.word	0x00000000
        /*0130*/ 	.short	0x0003
        /*0132*/ 	.short	0x0018
        /*0134*/ 	.byte	0x00, 0xf5, 0x21, 0x00


	//----- nvinfo : EIATTR_KPARAM_INFO
	.align		4
.L_32545:
        /*0138*/ 	.byte	0x04, 0x17
        /*013a*/ 	.short	(.L_32547 - .L_32546)
.L_32546:
        /*013c*/ 	.word	0x00000000
        /*0140*/ 	.short	0x0002
        /*0142*/ 	.short	0x0010
        /*0144*/ 	.byte	0x00, 0xf5, 0x21, 0x00


	//----- nvinfo : EIATTR_KPARAM_INFO
	.align		4
.L_32547:
        /*0148*/ 	.byte	0x04, 0x17
        /*014a*/ 	.short	(.L_32549 - .L_32548)
.L_32548:
        /*014c*/ 	.word	0x00000000
        /*0150*/ 	.short	0x0001
        /*0152*/ 	.short	0x0008
        /*0154*/ 	.byte	0x00, 0xf5, 0x21, 0x00


	//----- nvinfo : EIATTR_KPARAM_INFO
	.align		4
.L_32549:
        /*0158*/ 	.byte	0x04, 0x17
        /*015a*/ 	.short	(.L_32551 - .L_32550)
.L_32550:
        /*015c*/ 	.word	0x00000000
        /*0160*/ 	.short	0x0000
        /*0162*/ 	.short	0x0000
        /*0164*/ 	.byte	0x00, 0xf5, 0x21, 0x00


	//----- nvinfo : EIATTR_SPARSE_MMA_MASK
	.align		4
.L_32551:
        /*0168*/ 	.byte	0x03, 0x50
        /*016a*/ 	.short	0x0000


	//----- nvinfo : EIATTR_MAXREG_COUNT
	.align		4
        /*016c*/ 	.byte	0x03, 0x1b
        /*016e*/ 	.short	0x00ff


	//----- nvinfo : EIATTR_NUM_BARRIERS
	.align		4
        /*0170*/ 	.byte	0x02, 0x4c
        /*0172*/ 	.byte	0x01
	.zero		1


	//----- nvinfo : EIATTR_MERCURY_ISA_VERSION
	.align		4
        /*0174*/ 	.byte	0x03, 0x5f
        /*0176*/ 	.short	0x0101


	//----- nvinfo : EIATTR_UNUSED_LOAD_BYTE_OFFSET
	.align		4
        /*0178*/ 	.byte	0x04, 0x44
        /*017a*/ 	.short	(.L_32553 - .L_32552)


	//   ....[0]....
.L_32552:
        /*017c*/ 	.word	0x00000bf0
        /*0180*/ 	.word	0x0000fff0


	//----- nvinfo : EIATTR_COOP_GROUP_MASK_REGIDS
	.align		4
.L_32553:
        /*0184*/ 	.byte	0x04, 0x29
        /*0186*/ 	.short	(.L_32555 - .L_32554)


	//   ....[0]....
.L_32554:
        /*0188*/ 	.word	0xffffffff


	//   ....[1]....
        /*018c*/ 	.word	0xffffffff


	//   ....[2]....
        /*0190*/ 	.word	0xffffffff


	//   ....[3]....
        /*0194*/ 	.word	0xffffffff


	//   ....[4]....
        /*0198*/ 	.word	0xffffffff


	//   ....[5]....
        /*019c*/ 	.word	0xffffffff


	//   ....[6]....
        /*01a0*/ 	.word	0xffffffff


	//   ....[7]....
        /*01a4*/ 	.word	0xffffffff


	//   ....[8]....
        /*01a8*/ 	.word	0xffffffff


	//   ....[9]....
        /*01ac*/ 	.word	0xffffffff


	//   ....[10]....
        /*01b0*/ 	.word	0xffffffff


	//   ....[11]....
        /*01b4*/ 	.word	0xffffffff


	//   ....[12]....
        /*01b8*/ 	.word	0xffffffff


	//   ....[13]....
        /*01bc*/ 	.word	0xffffffff


	//   ....[14]....
        /*01c0*/ 	.word	0xffffffff


	//   ....[15]....
        /*01c4*/ 	.word	0xffffffff


	//   ....[16]....
        /*01c8*/ 	.word	0xffffffff


	//   ....[17]....
        /*01cc*/ 	.word	0xffffffff


	//   ....[18]....
        /*01d0*/ 	.word	0xffffffff


	//   ....[19]....
        /*01d4*/ 	.word	0xffffffff


	//   ....[20]....
        /*01d8*/ 	.word	0xffffffff


	//   ....[21]....
        /*01dc*/ 	.word	0xffffffff


	//   ....[22]....
        /*01e0*/ 	.word	0x05000017


	//   ....[23]....
        /*01e4*/ 	.word	0x05000017


	//   ....[24]....
        /*01e8*/ 	.word	0x05000017


	//   ....[25]....
        /*01ec*/ 	.word	0x05000017


	//   ....[26]....
        /*01f0*/ 	.word	0x05000017


	//   ....[27]....
        /*01f4*/ 	.word	0x05000017


	//   ....[28]....
        /*01f8*/ 	.word	0x05000017


	//   ....[29]....
        /*01fc*/ 	.word	0x05000017


	//   ....[30]....
        /*0200*/ 	.word	0x05000017


	//----- nvinfo : EIATTR_COOP_GROUP_INSTR_OFFSETS
	.align		4
.L_32555:
        /*0204*/ 	.byte	0x04, 0x28
        /*0206*/ 	.short	(.L_32557 - .L_32556)


	//   ....[0]....
.L_32556:
        /*0208*/ 	.word	0x00000a20


	//   ....[1]....
        /*020c*/ 	.word	0x00000a40


	//   ....[2]....
        /*0210*/ 	.word	0x00000ef0


	//   ....[3]....
        /*0214*/ 	.word	0x00000f40


	//   ....[4]....
        /*0218*/ 	.word	0x00001010


	//   ....[5]....
        /*021c*/ 	.word	0x000010c0


	//   ....[6]....
        /*0220*/ 	.word	0x000012c0


	//   ....[7]....
        /*0224*/ 	.word	0x000012e0


	//   ....[8]....
        /*0228*/ 	.word	0x00001300


	//   ....[9]....
        /*022c*/ 	.word	0x00001440


	//   ....[10]....
        /*0230*/ 	.word	0x00001460


	//   ....[11]....
        /*0234*/ 	.word	0x00001480


	//   ....[12]....
        /*0238*/ 	.word	0x000022c0


	//   ....[13]....
        /*023c*/ 	.word	0x00002300


	//   ....[14]....
        /*0240*/ 	.word	0x00002320


	//   ....[15]....
        /*0244*/ 	.word	0x00002340


	//   ....[16]....
        /*0248*/ 	.word	0x00002360


	//   ....[17]....
        /*024c*/ 	.word	0x000023b0


	//   ....[18]....
        /*0250*/ 	.word	0x000023d0


	//   ....[19]....
        /*0254*/ 	.word	0x000023f0


	//   ....[20]....
        /*0258*/ 	.word	0x00003990


	//   ....[21]....
        /*025c*/ 	.word	0x000039d0


	//   ....[22]....
        /*0260*/ 	.word	0x00003d30


	//   ....[23]....
        /*0264*/ 	.word	0x00003d90


	//   ....[24]....
        /*0268*/ 	.word	0x00003f50


	//   ....[25]....
        /*026c*/ 	.word	0x00004010


	//   ....[26]....
        /*0270*/ 	.word	0x000041a0


	//   ....[27]....
        /*0274*/ 	.word	0x00004200


	//   ....[28]....
        /*0278*/ 	.word	0x00004290


	//   ....[29]....
        /*027c*/ 	.word	0x00004310


	//   ....[30]....
        /*0280*/ 	.word	0x00004370


	//----- nvinfo : EIATTR_VRC_CTA_INIT_COUNT
	.align		4
.L_32557:
        /*0284*/ 	.byte	0x02, 0x4a
	.zero		1
	.zero		1


	//----- nvinfo : EIATTR_EXIT_INSTR_OFFSETS
	.align		4
        /*0288*/ 	.byte	0x04, 0x1c
        /*028a*/ 	.short	(.L_32559 - .L_32558)


	//   ....[0]....
.L_32558:
        /*028c*/ 	.word	0x000000d0


	//   ....[1]....
        /*0290*/ 	.word	0x00003bd0


	//   ....[2]....
        /*0294*/ 	.word	0x00003c00


	//   ....[3]....
        /*0298*/ 	.word	0x00003ce0


	//----- nvinfo : EIATTR_CRS_STACK_SIZE
	.align		4
.L_32559:
        /*029c*/ 	.byte	0x04, 0x1e
        /*029e*/ 	.short	(.L_32561 - .L_32560)
.L_32560:
        /*02a0*/ 	.word	0x00000000


	//----- nvinfo : EIATTR_CBANK_PARAM_SIZE
	.align		4
.L_32561:
        /*02a4*/ 	.byte	0x03, 0x19
        /*02a6*/ 	.short	0x008c


	//----- nvinfo : EIATTR_PARAM_CBANK
	.align		4
        /*02a8*/ 	.byte	0x04, 0x0a
        /*02aa*/ 	.short	(.L_32563 - .L_32562)
	.align		4
.L_32562:
        /*02ac*/ 	.word	index@(.nv.constant0._ZN4vllm25paged_attention_v2_kernelIffLi32ELi8ELi128ELNS_18Fp8KVCacheDataTypeE0ELb0ELi512EEEvPfS2_PT_PKS3_PKT0_S9_ifPKiSB_iPKfiiiSD_SD_iiiii)
        /*02b0*/ 	.short	0x0380
        /*02b2*/ 	.short	0x008c


	//----- nvinfo : EIATTR_SW_WAR
	.align		4
.L_32563:
        /*02b4*/ 	.byte	0x04, 0x36
        /*02b6*/ 	.short	(.L_32565 - .L_32564)
.L_32564:
        /*02b8*/ 	.word	0x00000008
.L_32565:


//--------------------- .nv.info._ZN4vllm32paged_attention_v2_reduce_kernelIfLi256ELi128ELi512EEEvPT_PKfS4_PKS1_PKii --------------------------
	.section	.nv.info._ZN4vllm32paged_attention_v2_reduce_kernelIfLi256ELi128ELi512EEEvPT_PKfS4_PKS1_PKii,"",@"SHT_CUDA_INFO"
	.sectionflags	@""
	.align	4


	//----- nvinfo : EIATTR_CUDA_API_VERSION
	.align		4
        /*0000*/ 	.byte	0x04, 0x37
        /*0002*/ 	.short	(.L_32567 - .L_32566)
.L_32566:
        /*0004*/ 	.word	0x00000082


	//----- nvinfo : EIATTR_KPARAM_INFO
	.align		4
.L_32567:
        /*0008*/ 	.byte	0x04, 0x17
        /*000a*/ 	.short	(.L_32569 - .L_32568)
.L_32568:
        /*000c*/ 	.word	0x00000000
        /*0010*/ 	.short	0x0005
        /*0012*/ 	.short	0x0028
        /*0014*/ 	.byte	0x00, 0xf0, 0x11, 0x00


	//----- nvinfo : EIATTR_KPARAM_INFO
	.align		4
.L_32569:
        /*0018*/ 	.byte	0x04, 0x17
        /*001a*/ 	.short	(.L_32571 - .L_32570)
.L_32570:
        /*001c*/ 	.word	0x00000000
        /*0020*/ 	.short	0x0004
        /*0022*/ 	.short	0x0020
        /*0024*/ 	.byte	0x00, 0xf5, 0x21, 0x00


	//----- nvinfo : EIATTR_KPARAM_INFO
	.align		4
.L_32571:
        /*0028*/ 	.byte	0x04, 0x17
        /*002a*/ 	.short	(.L_32573 - .L_32572)
.L_32572:
        /*002c*/ 	.word	0x00000000
        /*0030*/ 	.short	0x0003
        /*0032*/ 	.short	0x0018
        /*0034*/ 	.byte	0x00, 0xf5, 0x21, 0x00


	//----- nvinfo : EIATTR_KPARAM_INFO
	.align		4
.L_32573:
        /*0038*/ 	.byte	0x04, 0x17
        /*003a*/ 	.short	(.L_32575 - .L_32574)
.L_32574:
        /*003c*/ 	.word	0x00000000
        /*0040*/ 	.short	0x0002
        /*0042*/ 	.short	0x0010
        /*0044*/ 	.byte	0x00, 0xf5, 0x21, 0x00


	//----- nvinfo : EIATTR_KPARAM_INFO
	.align		4
.L_32575:
        /*0048*/ 	.byte	0x04, 0x17
        /*004a*/ 	.short	(.L_32577 - .L_32576)
.L_32576:
        /*004c*/ 	.word	0x00000000
        /*0050*/ 	.short	0x0001
        /*0052*/ 	.short	0x0008
        /*0054*/ 	.byte	0x00, 0xf5, 0x21, 0x00


	//----- nvinfo : EIATTR_KPARAM_INFO
	.align		4
.L_32577:
        /*0058*/ 	.byte	0x04, 0x17
        /*005a*/ 	.short	(.L_32579 - .L_32578)
.L_32578:
        /*005c*/ 	.word	0x00000000
        /*0060*/ 	.short	0x0000
        /*0062*/ 	.short	0x0000
        /*0064*/ 	.byte	0x00, 0xf5, 0x21, 0x00


	//----- nvinfo : EIATTR_SPARSE_MMA_MASK
	.align		4
.L_32579:
        /*0068*/ 	.byte	0x03, 0x50
        /*006a*/ 	.short	0x0000


	//----- nvinfo : EIATTR_MAXREG_COUNT
	.align		4
        /*006c*/ 	.byte	0x03, 0x1b
        /*006e*/ 	.short	0x00ff


	//----- nvinfo : EIATTR_NUM_BARRIERS
	.align		4
        /*0070*/ 	.byte	0x02, 0x4c
        /*0072*/ 	.byte	0x01
	.zero		1


	//----- nvinfo : EIATTR_MERCURY_ISA_VERSION
	.align		4
        /*0074*/ 	.byte	0x03, 0x5f
        /*0076*/ 	.short	0x0101


	//----- nvinfo : EIATTR_COOP_GROUP_MASK_REGIDS
	.align		4
        /*0078*/ 	.byte	0x04, 0x29
        /*007a*/ 	.short	(.L_32581 - .L_32580)


	//   ....[0]....
.L_32580:
        /*007c*/ 	.word	0xffffffff


	//   ....[1]....
        /*0080*/ 	.word	0xffffffff


	//   ....[2]....
        /*0084*/ 	.word	0xffffffff


	//   ....[3]....
        /*0088*/ 	.word	0xffffffff


	//   ....[4]....
        /*008c*/ 	.word	0xffffffff


	//   ....[5]....
        /*0090*/ 	.word	0xffffffff


	//   ....[6]....
        /*0094*/ 	.word	0xffffffff


	//   ....[7]....
        /*0098*/ 	.word	0xffffffff


	//   ....[8]....
        /*009c*/ 	.word	0xffffffff


	//   ....[9]....
        /*00a0*/ 	.word	0xffffffff


	//   ....[10]....
        /*00a4*/ 	.word	0xffffffff


	//   ....[11]....
        /*00a8*/ 	.word	0xffffffff


	//   ....[12]....
        /*00ac*/ 	.word	0xffffffff


	//   ....[13]....
        /*00b0*/ 	.word	0xffffffff


	//   ....[14]....
        /*00b4*/ 	.word	0xffffffff


	//   ....[15]....
        /*00b8*/ 	.word	0xffffffff


	//----- nvinfo : EIATTR_COOP_GROUP_INSTR_OFFSETS
	.align		4
.L_32581:
        /*00bc*/ 	.byte	0x04, 0x28
        /*00be*/ 	.short	(.L_32583 - .L_32582)


	//   ....[0]....
.L_32582:
        /*00c0*/ 	.word	0x00000f90


	//   ....[1]....
        /*00c4*/ 	.word	0x00001040


	//   ....[2]....
        /*00c8*/ 	.word	0x00001080


	//   ....[3]....
        /*00cc*/ 	.word	0x000010b0


	//   ....[4]....
        /*00d0*/ 	.word	0x000010e0


	//   ....[5]....
        /*00d4*/ 	.word	0x00001130


	//   ....[6]....
        /*00d8*/ 	.word	0x00001150


	//   ....[7]....
        /*00dc*/ 	.word	0x00001180


	//   ....[8]....
        /*00e0*/ 	.word	0x00001a30


	//   ....[9]....
        /*00e4*/ 	.word	0x00001ac0


	//   ....[10]....
        /*00e8*/ 	.word	0x00001ae0


	//   ....[11]....
        /*00ec*/ 	.word	0x00001b00


	//   ....[12]....
        /*00f0*/ 	.word	0x00001b20


	//   ....[13]....
        /*00f4*/ 	.word	0x00001ba0


	//   ....[14]....
        /*00f8*/ 	.word	0x00001bc0


	//   ....[15]....
        /*00fc*/ 	.word	0x00001c00


	//----- nvinfo : EIATTR_VRC_CTA_INIT_COUNT
	.align		4
.L_32583:
        /*0100*/ 	.byte	0x02, 0x4a
	.zero		1
	.zero		1


	//----- nvinfo : EIATTR_EXIT_INSTR_OFFSETS
	.align		4
        /*0104*/ 	.byte	0x04, 0x1c
        /*0106*/ 	.short	(.L_32585 - .L_32584)


	//   ....[0]....
.L_32584:
        /*0108*/ 	.word	0x000001a0


	//   ....[1]....
        /*010c*/ 	.word	0x000004f0


	//   ....[2]....
        /*0110*/ 	.word	0x00000810


	//   ....[3]....
        /*0114*/ 	.word	0x00001c20


	//   ....[4]....
        /*0118*/ 	.word	0x000026f0


	//   ....[5]....
        /*011c*/ 	.word	0x00002f90


	//----- nvinfo : EIATTR_CRS_STACK_SIZE
	.align		4
.L_32585:
        /*0120*/ 	.byte	0x04, 0x1e
        /*0122*/ 	.short	(.L_32587 - .L_32586)
.L_32586:
        /*0124*/ 	.word	0x00000000


	//----- nvinfo : EIATTR_CBANK_PARAM_SIZE
	.align		4
.L_32587:
        /*0128*/ 	.byte	0x03, 0x19
        /*012a*/ 	.short	0x002c


	//----- nvinfo : EIATTR_PARAM_CBANK
	.align		4
        /*012c*/ 	.byte	0x04, 0x0a
        /*012e*/ 	.short	(.L_32589 - .L_32588)
	.align		4
.L_32588:
        /*0130*/ 	.word	index@(.nv.constant0._ZN4vllm32paged_attention_v2_reduce_kernelIfLi256ELi128ELi512EEEvPT_PKfS4_PKS1_PKii)
        /*0134*/ 	.short	0x0380
        /*0136*/ 	.short	0x002c


	//----- nvinfo : EIATTR_SW_WAR
	.align		4
.L_32589:
        /*0138*/ 	.byte	0x04, 0x36
        /*013a*/ 	.short	(.L_32591 - .L_32590)
.L_32590:
        /*013c*/ 	.word	0x00000008
.L_32591:


//--------------------- .nv.info._ZN4vllm25paged_attention_v2_kernelIffLi256ELi8ELi128ELNS_18Fp8KVCacheDataTypeE0ELb1ELi512EEEvPfS2_PT_PKS3_PKT0_S9_ifPKiSB_iPKfiiiSD_SD_iiiii --------------------------
	.section	.nv.info._ZN4vllm25paged_attention_v2_kernelIffLi256ELi8ELi128ELNS_18Fp8KVCacheDataTypeE0ELb1ELi512EEEvPfS2_PT_PKS3_PKT0_S9_ifPKiSB_iPKfiiiSD_SD_iiiii,"",@"SHT_CUDA_INFO"
	.sectionflags	@""
	.align	4


	//----- nvinfo : EIATTR_CUDA_API_VERSION
	.align		4
        /*0000*/ 	.byte	0x04, 0x37
        /*0002*/ 	.short	(.L_32593 - .L_32592)
.L_32592:
        /*0004*/ 	.word	0x00000082


	//----- nvinfo : EIATTR_KPARAM_INFO
	.align		4
.L_32593:
        /*0008*/ 	.byte	0x04, 0x17
        /*000a*/ 	.short	(.L_32595 - .L_32594)
.L_32594:
        /*000c*/ 	.word	0x00000000
        /*0010*/ 	.short	0x0015
        /*0012*/ 	.short	0x0088
        /*0014*/ 	.byte	0x00, 0xf0, 0x11, 0x00


	//----- nvinfo : EIATTR_KPARAM_INFO
	.align		4
.L_32595:
        /*0018*/ 	.byte	0x04, 0x17
        /*001a*/ 	.short	(.L_32597 - .L_32596)
.L_32596:
        /*001c*/ 	.word	0x00000000
        /*0020*/ 	.short	0x0014
        /*0022*/ 	.short	0x0084
        /*0024*/ 	.byte	0x00, 0xf0, 0x11, 0x00


	//----- nvinfo : EIATTR_KPARAM_INFO
	.align		4
.L_32597:
        /*0028*/ 	.byte	0x04, 0x17
        /*002a*/ 	.short	(.L_32599 - .L_32598)
.L_32598:
        /*002c*/ 	.word	0x00000000
        /*0030*/ 	.short	0x0013
        /*0032*/ 	.short	0x0080
        /*0034*/ 	.byte	0x00, 0xf0, 0x11, 0x00


	//----- nvinfo : EIATTR_KPARAM_INFO
	.align		4
.L_32599:
        /*0038*/ 	.byte	0x04, 0x17
        /*003a*/ 	.short	(.L_32601 - .L_32600)
.L_32600:
        /*003c*/ 	.word	0x00000000
        /*0040*/ 	.short	0x0012
        /*0042*/ 	.short	0x007c
        /*0044*/ 	.byte	0x00, 0xf0, 0x11, 0x00


	//----- nvinfo : EIATTR_KPARAM_INFO
	.align		4
.L_32601:
        /*0048*/ 	.byte	0x04, 0x17
        /*004a*/ 	.short	(.L_32603 - .L_32602)
.L_32602:
        /*004c*/ 	.word	0x00000000
        /*0050*/ 	.short	0x0011
        /*0052*/ 	.short	0x0078
        /*0054*/ 	.byte	0x00, 0xf0, 0x11, 0x00


	//----- nvinfo : EIATTR_KPARAM_INFO
	.align		4
.L_32603:
        /*0058*/ 	.byte	0x04, 0x17
        /*005a*/ 	.short	(.L_32605 - .L_32604)
.L_32604:
        /*005c*/ 	.word	0x00000000
        /*0060*/ 	.short	0x0010
        /*0062*/ 	.short	0x0070
        /*0064*/ 	.byte	0x00, 0xf5, 0x21, 0x00


	//----- nvinfo : EIATTR_KPARAM_INFO
	.align		4
.L_32605:
        /*0068*/ 	.byte	0x04, 0x17
        /*006a*/ 	.short	(.L_32607 - .L_32606)
.L_32606:
        /*006c*/ 	.word	0x00000000
        /*0070*/ 	.short	0x000f
        /*0072*/ 	.short	0x0068
        /*0074*/ 	.byte	0x00, 0xf5, 0x21, 0x00


	//----- nvinfo : EIATTR_KPARAM_INFO
	.align		4
.L_32607:
        /*0078*/ 	.byte	0x04, 0x17
        /*007a*/ 	.short	(.L_32609 - .L_32608)
.L_32608:
        /*007c*/ 	.word	0x00000000
        /*0080*/ 	.short	0x000e
        /*0082*/ 	.short	0x0060
        /*0084*/ 	.byte	0x00, 0xf0, 0x11, 0x00


	//----- nvinfo : EIATTR_KPARAM_INFO
	.align		4
.L_32609:
        /*0088*/ 	.byte	0x04, 0x17
        /*008a*/ 	.short	(.L_32611 - .L_32610)
.L_32610:
        /*008c*/ 	.word	0x00000000
        /*0090*/ 	.short	0x000d
        /*0092*/ 	.short	0x005c
        /*0094*/ 	.byte	0x00, 0xf0, 0x11, 0x00


	//----- nvinfo : EIATTR_KPARAM_INFO
	.align		4
.L_32611:
        /*0098*/ 	.byte	0x04, 0x17
        /*009a*/ 	.short	(.L_32613 - .L_32612)
.L_32612:
        /*009c*/ 	.word	0x00000000
        /*00a0*/ 	.short	0x000c
        /*00a2*/ 	.short	0x0058
        /*00a4*/ 	.byte	0x00, 0xf0, 0x11, 0x00


	//----- nvinfo : EIATTR_KPARAM_INFO
	.align		4
.L_32613:
        /*00a8*/ 	.byte	0x04, 0x17
        /*00aa*/ 	.short	(.L_32615 - .L_32614)
.L_32614:
        /*00ac*/ 	.word	0x00000000
        /*00b0*/ 	.short	0x000b
        /*00b2*/ 	.short	0x0050
        /*00b4*/ 	.byte	0x00, 0xf5, 0x21, 0x00


	//----- nvinfo : EIATTR_KPARAM_INFO
	.align		4
.L_32615:
        /*00b8*/ 	.byte	0x04, 0x17
        /*00ba*/ 	.short	(.L_32617 - .L_32616)
.L_32616:
        /*00bc*/ 	.word	0x00000000
        /*00c0*/ 	.short	0x000a
        /*00c2*/ 	.short	0x0048
        /*00c4*/ 	.byte	0x00, 0xf0, 0x11, 0x00


	//----- nvinfo : EIATTR_KPARAM_INFO
	.align		4
.L_32617:
        /*00c8*/ 	.byte	0x04, 0x17
        /*00ca*/ 	.short	(.L_32619 - .L_32618)
.L_32618:
        /*00cc*/ 	.word	0x00000000
        /*00d0*/ 	.short	0x0009
        /*00d2*/ 	.short	0x0040
        /*00d4*/ 	.byte	0x00, 0xf5, 0x21, 0x00


	//----- nvinfo : EIATTR_KPARAM_INFO
	.align		4
.L_32619:
        /*00d8*/ 	.byte	0x04, 0x17
        /*00da*/ 	.short	(.L_32621 - .L_32620)
.L_32620:
        /*00dc*/ 	.word	0x00000000
        /*00e0*/ 	.short	0x0008
        /*00e2*/ 	.short	0x0038
        /*00e4*/ 	.byte	0x00, 0xf5, 0x21, 0x00


	//----- nvinfo : EIATTR_KPARAM_INFO
	.align		4
.L_32621:
        /*00e8*/ 	.byte	0x04, 0x17
        /*00ea*/ 	.short	(.L_32623 - .L_32622)
.L_32622:
        /*00ec*/ 	.word	0x00000000
        /*00f0*/ 	.short	0x0007
        /*00f2*/ 	.short	0x0034
        /*00f4*/ 	.byte	0x00, 0xf0, 0x11, 0x00


	//----- nvinfo : EIATTR_KPARAM_INFO
	.align		4
.L_32623:
        /*00f8*/ 	.byte	0x04, 0x17
        /*00fa*/ 	.short	(.L_32625 - .L_32624)
.L_32624:
        /*00fc*/ 	.word	0x00000000
        /*0100*/ 	.short	0x0006
        /*0102*/ 	.short	0x0030
        /*0104*/ 	.byte	0x00, 0xf0, 0x11, 0x00


	//----- nvinfo : EIATTR_KPARAM_INFO
	.align		4
.L_32625:
        /*0108*/ 	.byte	0x04, 0x17
        /*010a*/ 	.short	(.L_32627 - .L_32626)
.L_32626:
        /*010c*/ 	.word	0x00000000
        /*0110*/ 	.short	0x0005
        /*0112*/ 	.short	0x0028
        /*0114*/ 	.byte	0x00, 0xf5, 0x21, 0x00


	//----- nvinfo : EIATTR_KPARAM_INFO
	.align		4
.L_32627:
        /*0118*/ 	.byte	0x04, 0x17
        /*011a*/ 	.short	(.L_32629 - .L_32628)
.L_32628:
        /*011c*/ 	.word	0x00000000
        /*0120*/ 	.short	0x0004
        /*0122*/ 	.short	0x0020
        /*0124*/ 	.byte	0x00, 0xf5, 0x21, 0x00


	//----- nvinfo : EIATTR_KPARAM_INFO
	.align		4
.L_32629:
        /*0128*/ 	.byte	0x04, 0x17
        /*012a*/ 	.short	(.L_32631 - .L_32630)
.L_32630:
        /*012c*/ 	.word	0x00000000
        /*0130*/ 	.short	0x0003
        /*0132*/ 	.short	0x0018
        /*0134*/ 	.byte	0x00, 0xf5, 0x21, 0x00


	//----- nvinfo : EIATTR_KPARAM_INFO
	.align		4
.L_32631:
        /*0138*/ 	.byte	0x04, 0x17
        /*013a*/ 	.short	(.L_32633 - .L_32632)
.L_32632:
        /*013c*/ 	.word	0x00000000
        /*0140*/ 	.short	0x0002
        /*0142*/ 	.short	0x0010
        /*0144*/ 	.byte	0x00, 0xf5, 0x21, 0x00


	//----- nvinfo : EIATTR_KPARAM_INFO
	.align		4
.L_32633:
        /*0148*/ 	.byte	0x04, 0x17
        /*014a*/ 	.short	(.L_32635 - .L_32634)
.L_32634:
        /*014c*/ 	.word	0x00000000
        /*0150*/ 	.short	0x0001
        /*0152*/ 	.short	0x0008
        /*0154*/ 	.byte	0x00, 0xf5, 0x21, 0x00


	//----- nvinfo : EIATTR_KPARAM_INFO
	.align		4
.L_32635:
        /*0158*/ 	.byte	0x04, 0x17
        /*015a*/ 	.short	(.L_32637 - .L_32636)
.L_32636:
        /*015c*/ 	.word	0x00000000
        /*0160*/ 	.short	0x0000
        /*0162*/ 	.short	0x0000
        /*0164*/ 	.byte	0x00, 0xf5, 0x21, 0x00


	//----- nvinfo : EIATTR_SPARSE_MMA_MASK
	.align		4
.L_32637:
        /*0168*/ 	.byte	0x03, 0x50
        /*016a*/ 	.short	0x0000


	//----- nvinfo : EIATTR_MAXREG_COUNT
	.align		4
        /*016c*/ 	.byte	0x03, 0x1b
        /*016e*/ 	.short	0x00ff


	//----- nvinfo : EIATTR_NUM_BARRIERS
	.align		4
        /*0170*/ 	.byte	0x02, 0x4c
        /*0172*/ 	.byte	0x01
	.zero		1


	//----- nvinfo : EIATTR_MERCURY_ISA_VERSION
	.align		4
        /*0174*/ 	.byte	0x03, 0x5f
        /*0176*/ 	.short	0x0101


	//----- nvinfo : EIATTR_COOP_GROUP_MASK_REGIDS
	.align		4
        /*0178*/ 	.byte	0x04, 0x29
        /*017a*/ 	.short	(.L_32639 - .L_32638)


	//   ....[0]....
.L_32638:
        /*017c*/ 	.word	0xffffffff


	//   ....[1]....
        /*0180*/ 	.word	0xffffffff


	//   ....[2]....
        /*0184*/ 	.word	0xffffffff


	//   ....[3]....
        /*0188*/ 	.word	0xffffffff


	//   ....[4]....
        /*018c*/ 	.word	0xffffffff


	//   ....[5]....
        /*0190*/ 	.word	0xffffffff


	//   ....[6]....
        /*0194*/ 	.word	0xffffffff


	//   ....[7]....
        /*0198*/ 	.word	0xffffffff


	//   ....[8]....
        /*019c*/ 	.word	0xffffffff


	//   ....[9]....
        /*01a0*/ 	.word	0xffffffff


	//   ....[10]....
        /*01a4*/ 	.word	0xffffffff


	//   ....[11]....
        /*01a8*/ 	.word	0xffffffff


	//   ....[12]....
        /*01ac*/ 	.word	0xffffffff


	//   ....[13]....
        /*01b0*/ 	.word	0xffffffff


	//   ....[14]....
        /*01b4*/ 	.word	0xffffffff


	//   ....[15]....
        /*01b8*/ 	.word	0xffffffff


	//   ....[16]....
        /*01bc*/ 	.word	0xffffffff


	//   ....[17]....
        /*01c0*/ 	.word	0xffffffff


	//   ....[18]....
        /*01c4*/ 	.word	0xffffffff


	//   ....[19]....
        /*01c8*/ 	.word	0xffffffff


	//   ....[20]....
        /*01cc*/ 	.word	0xffffffff


	//   ....[21]....
        /*01d0*/ 	.word	0xffffffff


	//   ....[22]....
        /*01d4*/ 	.word	0xffffffff


	//   ....[23]....
        /*01d8*/ 	.word	0xffffffff


	//   ....[24]....
        /*01dc*/ 	.word	0xffffffff


	//   ....[25]....
        /*01e0*/ 	.word	0xffffffff


	//   ....[26]....
        /*01e4*/ 	.word	0xffffffff


	//   ....[27]....
        /*01e8*/ 	.word	0xffffffff


	//   ....[28]....
        /*01ec*/ 	.word	0xffffffff


	//   ....[29]....
        /*01f0*/ 	.word	0xffffffff


	//   ....[30]....
        /*01f4*/ 	.word	0xffffffff


	//   ....[31]....
        /*01f8*/ 	.word	0xffffffff


	//   ....[32]....
        /*01fc*/ 	.word	0x05000012


	//   ....[33]....
        /*0200*/ 	.word	0x05000012


	//   ....[34]....
        /*0204*/ 	.word	0x05000012


	//   ....[35]....
        /*0208*/ 	.word	0x05000012


	//   ....[36]....
        /*020c*/ 	.word	0x05000012


	//----- nvinfo : EIATTR_COOP_GROUP_INSTR_OFFSETS
	.align		4
.L_32639:
        /*0210*/ 	.byte	0x04, 0x28
        /*0212*/ 	.short	(.L_32641 - .L_32640)


	//   ....[0]....
.L_32640:
        /*0214*/ 	.word	0x000018a0


	//   ....[1]....
        /*0218*/ 	.word	0x000018c0


	//   ....[2]....
        /*021c*/ 	.word	0x00001a60


	//   ....[3]....
        /*0220*/ 	.word	0x00001a80


	//   ....[4]....
        /*0224*/ 	.word	0x00001aa0


	//   ....[5]....
        /*0228*/ 	.word	0x00001be0


	//   ....[6]....
        /*022c*/ 	.word	0x00001c10


	//   ....[7]....
        /*0230*/ 	.word	0x00001c40


	//   ....[8]....
        /*0234*/ 	.word	0x00002a80


	//   ....[9]....
        /*0238*/ 	.word	0x00002ac0


	//   ....[10]....
        /*023c*/ 	.word	0x00002ae0


	//   ....[11]....
        /*0240*/ 	.word	0x00002b00


	//   ....[12]....
        /*0244*/ 	.word	0x00002b20


	//   ....[13]....
        /*0248*/ 	.word	0x00002b70


	//   ....[14]....
        /*024c*/ 	.word	0x00002b90


	//   ....[15]....
        /*0250*/ 	.word	0x00002bb0


	//   ....[16]....
        /*0254*/ 	.word	0x00004db0


	//   ....[17]....
        /*0258*/ 	.word	0x00004de0


	//   ....[18]....
        /*025c*/ 	.word	0x00004e00


	//   ....[19]....
        /*0260*/ 	.word	0x00004e10


	//   ....[20]....
        /*0264*/ 	.word	0x00004e20


	//   ....[21]....
        /*0268*/ 	.word	0x00004e30


	//   ....[22]....
        /*026c*/ 	.word	0x00004e50


	//   ....[23]....
        /*0270*/ 	.word	0x00004e80


	//   ....[24]....
        /*0274*/ 	.word	0x00004eb0


	//   ....[25]....
        /*0278*/ 	.word	0x00004ee0


	//   ....[26]....
        /*027c*/ 	.word	0x00004f10


	//   ....[27]....
        /*0280*/ 	.word	0x00004f30


	//   ....[28]....
        /*0284*/ 	.word	0x00004f40


	//   ....[29]....
        /*0288*/ 	.word	0x00004f60


	//   ....[30]....
        /*028c*/ 	.word	0x00004f80


	//   ....[31]....
        /*0290*/ 	.word	0x00004fa0


	//   ....[32]....
        /*0294*/ 	.word	0x00005a40


	//   ....[33]....
        /*0298*/ 	.word	0x00005ae0


	//   ....[34]....
        /*029c*/ 	.word	0x00005b70


	//   ....[35]....
        /*02a0*/ 	.word	0x00005c10


	//   ....[36]....
        /*02a4*/ 	.word	0x00005c80


	//----- nvinfo : EIATTR_VRC_CTA_INIT_COUNT
	.align		4
.L_32641:
        /*02a8*/ 	.byte	0x02, 0x4a
	.zero		1
	.zero		1


	//----- nvinfo : EIATTR_EXIT_INSTR_OFFSETS
	.align		4
        /*02ac*/ 	.byte	0x04, 0x1c
        /*02ae*/ 	.short	(.L_32643 - .L_32642)


	//   ....[0]....
.L_32642:
        /*02b0*/ 	.word	0x00000090


	//   ....[1]....
        /*02b4*/ 	.word	0x00005820


	//   ....[2]....
        /*02b8*/ 	.word	0x00005840


	//   ....[3]....
        /*02bc*/ 	.word	0x000059e0


	//----- nvinfo : EIATTR_CRS_STACK_SIZE
	.align		4
.L_32643:
        /*02c0*/ 	.byte	0x04, 0x1e
        /*02c2*/ 	.short	(.L_32645 - .L_32644)
.L_32644:
        /*02c4*/ 	.word	0x00000000


	//----- nvinfo : EIATTR_CBANK_PARAM_SIZE
	.align		4
.L_32645:
        /*02c8*/ 	.byte	0x03, 0x19
        /*02ca*/ 	.short	0x008c


	//----- nvinfo : EIATTR_PARAM_CBANK
	.align		4
        /*02cc*/ 	.byte	0x04, 0x0a
        /*02ce*/ 	.short	(.L_32647 - .L_32646)
	.align		4
.L_32646:
        /*02d0*/ 	.word	index@(.nv.constant0._ZN4vllm25paged_attention_v2_kernelIffLi256ELi8ELi128ELNS_18Fp8KVCacheDataTypeE0ELb1ELi512EEEvPfS2_PT_PKS3_PKT0_S9_ifPKiSB_iPKfiiiSD_SD_iiiii)
        /*02d4*/ 	.short	0x0380
        /*02d6*/ 	.short	0x008c


	//----- nvinfo : EIATTR_SW_WAR
	.align		4
.L_32647:
        /*02d8*/ 	.byte	0x04, 0x36
        /*02da*/ 	.short	(.L_32649 - .L_32648)
.L_32648:
        /*02dc*/ 	.word	0x00000008
.L_32649:


//--------------------- .nv.info._ZN4vllm32paged_attention_v2_reduce_kernelIfLi192ELi128ELi512EEEvPT_PKfS4_PKS1_PKii --------------------------
	.section	.nv.info._ZN4vllm32paged_attention_v2_reduce_kernelIfLi192ELi128ELi512EEEvPT_PKfS4_PKS1_PKii,"",@"SHT_CUDA_INFO"
	.sectionflags	@""
	.align	4


	//----- nvinfo : EIATTR_CUDA_API_VERSION
	.align		4
        /*0000*/ 	.byte	0x04, 0x37
        /*0002*/ 	.short	(.L_32651 - .L_32650)
.L_32650:
        /*0004*/ 	.word	0x00000082


	//----- nvinfo : EIATTR_KPARAM_INFO
	.align		4
.L_32651:
        /*0008*/ 	.byte	0x04, 0x17
        /*000a*/ 	.short	(.L_32653 - .L_32652)
.L_32652:
        /*000c*/ 	.word	0x00000000
        /*0010*/ 	.short	0x0005
        /*0012*/ 	.short	0x0028
        /*0014*/ 	.byte	0x00, 0xf0, 0x11, 0x00


	//----- nvinfo : EIATTR_KPARAM_INFO
	.align		4
.L_32653:
        /*0018*/ 	.byte	0x04, 0x17
        /*001a*/ 	.short	(.L_32655 - .L_32654)
.L_32654:
        /*001c*/ 	.word	0x00000000
        /*0020*/ 	.short	0x0004
        /*0022*/ 	.short	0x0020
        /*0024*/ 	.byte	0x00, 0xf5, 0x21, 0x00


	//----- nvinfo : EIATTR_KPARAM_INFO
	.align		4
.L_32655:
        /*0028*/ 	.byte	0x04, 0x17
        /*002a*/ 	.short	(.L_32657 - .L_32656)
.L_32656:
        /*002c*/ 	.word	0x00000000
        /*0030*/ 	.short	0x0003
        /*0032*/ 	.short	0x0018
        /*0034*/ 	.byte	0x00, 0xf5, 0x21, 0x00


	//----- nvinfo : EIATTR_KPARAM_INFO
	.align		4
.L_32657:
        /*0038*/ 	.byte	0x04, 0x17
        /*003a*/ 	.short	(.L_32659 - .L_32658)
.L_32658:
        /*003c*/ 	.word	0x00000000
        /*0040*/ 	.short	0x0002
        /*0042*/ 	.short	0x0010
        /*0044*/ 	.byte	0x00, 0xf5, 0x21, 0x00


	//----- nvinfo : EIATTR_KPARAM_INFO
	.align		4
.L_32659:
        /*0048*/ 	.byte	0x04, 0x17
        /*004a*/ 	.short	(.L_32661 - .L_32660)
.L_32660:
        /*004c*/ 	.word	0x00000000
        /*0050*/ 	.short	0x0001
        /*0052*/ 	.short	0x0008
        /*0054*/ 	.byte	0x00, 0xf5, 0x21, 0x00


	//----- nvinfo : EIATTR_KPARAM_INFO
	.align		4
.L_32661:
        /*0058*/ 	.byte	0x04, 0x17
        /*005a*/ 	.short	(.L_32663 - .L_32662)
.L_32662:
        /*005c*/ 	.word	0x00000000
        /*0060*/ 	.short	0x0000
        /*0062*/ 	.short	0x0000
        /*0064*/ 	.byte	0x00, 0xf5, 0x21, 0x00


	//----- nvinfo : EIATTR_SPARSE_MMA_MASK
	.align		4
.L_32663:
        /*0068*/ 	.byte	0x03, 0x50
        /*006a*/ 	.short	0x0000


	//----- nvinfo : EIATTR_MAXREG_COUNT
	.align		4
        /*006c*/ 	.byte	0x03, 0x1b
        /*006e*/ 	.short	0x00ff


	//----- nvinfo : EIATTR_NUM_BARRIERS
	.align		4
        /*0070*/ 	.byte	0x02, 0x4c
        /*0072*/ 	.byte	0x01
	.zero		1


	//----- nvinfo : EIATTR_MERCURY_ISA_VERSION
	.align		4
        /*0074*/ 	.byte	0x03, 0x5f
        /*0076*/ 	.short	0x0101


	//----- nvinfo : EIATTR_COOP_GROUP_MASK_REGIDS
	.align		4
        /*0078*/ 	.byte	0x04, 0x29
        /*007a*/ 	.short	(.L_32665 - .L_32664)


	//   ....[0]....
.L_32664:
        /*007c*/ 	.word	0xffffffff


	//   ....[1]....
        /*0080*/ 	.word	0xffffffff


	//   ....[2]....
        /*0084*/ 	.word	0xffffffff


	//   ....[3]....
        /*0088*/ 	.word	0xffffffff


	//   ....[4]....
        /*008c*/ 	.word	0xffffffff


	//   ....[5]....
        /*0090*/ 	.word	0xffffffff


	//   ....[6]....
        /*0094*/ 	.word	0xffffffff


	//   ....[7]....
        /*0098*/ 	.word	0xffffffff


	//   ....[8]....
        /*009c*/ 	.word	0xffffffff


	//   ....[9]....
        /*00a0*/ 	.word	0xffffffff


	//   ....[10]....
        /*00a4*/ 	.word	0xffffffff


	//   ....[11]....
        /*00a8*/ 	.word	0xffffffff


	//   ....[12]....
        /*00ac*/ 	.word	0xffffffff


	//   ....[13]....
        /*00b0*/ 	.word	0xffffffff


	//   ....[14]....
        /*00b4*/ 	.word	0xffffffff


	//   ....[15]....
        /*00b8*/ 	.word	0xffffffff


	//----- nvinfo : EIATTR_COOP_GROUP_INSTR_OFFSETS
	.align		4
.L_32665:
        /*00bc*/ 	.byte	0x04, 0x28
        /*00be*/ 	.short	(.L_32667 - .L_32666)


	//   ....[0]....
.L_32666:
        /*00c0*/ 	.word	0x00001020


	//   ....[1]....
        /*00c4*/ 	.word	0x000010e0


	//   ....[2]....
        /*00c8*/ 	.word	0x00001110


	//   ....[3]....
        /*00cc*/ 	.word	0x00001140


	//   ....[4]....
        /*00d0*/ 	.word	0x00001180


	//   ....[5]....
        /*00d4*/ 	.word	0x000011d0


	//   ....[6]....
        /*00d8*/ 	.word	0x000011f0


	//   ....[7]....
        /*00dc*/ 	.word	0x00001210


	//   ....[8]....
        /*00e0*/ 	.word	0x00001ac0


	//   ....[9]....
        /*00e4*/ 	.word	0x00001b60


	//   ....[10]....
        /*00e8*/ 	.word	0x00001b80


	//   ....[11]....
        /*00ec*/ 	.word	0x00001ba0


	//   ....[12]....
        /*00f0*/ 	.word	0x00001bc0


	//   ....[13]....
        /*00f4*/ 	.word	0x00001c40


	//   ....[14]....
        /*00f8*/ 	.word	0x00001c60


	//   ....[15]....
        /*00fc*/ 	.word	0x00001ca0


	//----- nvinfo : EIATTR_VRC_CTA_INIT_COUNT
	.align		4
.L_32667:
        /*0100*/ 	.byte	0x02, 0x4a
	.zero		1
	.zero		1


	//----- nvinfo : EIATTR_EXIT_INSTR_OFFSETS
	.align		4
        /*0104*/ 	.byte	0x04, 0x1c
        /*0106*/ 	.short	(.L_32669 - .L_32668)


	//   ....[0]....
.L_32668:
        /*0108*/ 	.word	0x00000170


	//   ....[1]....
        /*010c*/ 	.word	0x00000530


	//   ....[2]....
        /*0110*/ 	.word	0x000008a0


	//   ....[3]....
        /*0114*/ 	.word	0x00001cb0


	//   ....[4]....
        /*0118*/ 	.word	0x000027c0


	//   ....[5]....
        /*011c*/ 	.word	0x000030d0


	//----- nvinfo : EIATTR_CRS_STACK_SIZE
	.align		4
.L_32669:
        /*0120*/ 	.byte	0x04, 0x1e
        /*0122*/ 	.short	(.L_32671 - .L_32670)
.L_32670:
        /*0124*/ 	.word	0x00000000


	//----- nvinfo : EIATTR_CBANK_PARAM_SIZE
	.align		4
.L_32671:
        /*0128*/ 	.byte	0x03, 0x19
        /*012a*/ 	.short	0x002c


	//----- nvinfo : EIATTR_PARAM_CBANK
	.align		4
        /*012c*/ 	.byte	0x04, 0x0a
        /*012e*/ 	.short	(.L_32673 - .L_32672)
	.align		4
.L_32672:
        /*0130*/ 	.word	index@(.nv.constant0._ZN4vllm32paged_attention_v2_reduce_kernelIfLi192ELi128ELi512EEEvPT_PKfS4_PKS1_PKii)
        /*0134*/ 	.short	0x0380
        /*0136*/ 	.short	0x002c


	//----- nvinfo : EIATTR_SW_WAR
	.align		4
.L_32673:
        /*0138*/ 	.byte	0x04, 0x36
        /*013a*/ 	.short	(.L_32675 - .L_32674)
.L_32674:
        /*013c*/ 	.word	0x00000008
.L_32675:


//--------------------- .nv.info._ZN4vllm25paged_attention_v2_kernelIffLi192ELi8ELi128ELNS_18Fp8KVCacheDataTypeE0ELb1ELi512EEEvPfS2_PT_PKS3_PKT0_S9_ifPKiSB_iPKfiiiSD_SD_iiiii --------------------------
	.section	.nv.info._ZN4vllm25paged_attention_v2_kernelIffLi192ELi8ELi128ELNS_18Fp8KVCacheDataTypeE0ELb1ELi512EEEvPfS2_PT_PKS3_PKT0_S9_ifPKiSB_iPKfiiiSD_SD_iiiii,"",@"SHT_CUDA_INFO"
	.sectionflags	@""
	.align	4


	//----- nvinfo : EIATTR_CUDA_API_VERSION
	.align		4
        /*0000*/ 	.byte	0x04, 0x37
        /*0002*/ 	.short	(.L_32677 - .L_32676)
.L_32676:
        /*0004*/ 	.word	0x00000082


	//----- nvinfo : EIATTR_KPARAM_INFO
	.align		4
.L_32677:
        /*0008*/ 	.byte	0x04, 0x17
        /*000a*/ 	.short	(.L_32679 - .L_32678)
.L_32678:
        /*000c*/ 	.word	0x00000000
        /*0010*/ 	.short	0x0015
        /*0012*/ 	.short	0x0088
        /*0014*/ 	.byte	0x00, 0xf0, 0x11, 0x00


	//----- nvinfo : EIATTR_KPARAM_INFO
	.align		4
.L_32679:
        /*0018*/ 	.byte	0x04, 0x17
        /*001a*/ 	.short	(.L_32681 - .L_32680)
.L_32680:
        /*001c*/ 	.word	0x00000000
        /*0020*/ 	.short	0x0014
        /*0022*/ 	.short	0x0084
        /*0024*/ 	.byte	0x00, 0xf0, 0x11, 0x00


	//----- nvinfo : EIATTR_KPARAM_INFO
	.align		4
.L_32681:
        /*0028*/ 	.byte	0x04, 0x17
        /*002a*/ 	.short	(.L_32683 - .L_32682)
.L_32682:
        /*002c*/ 	.word	0x00000000
        /*0030*/ 	.short	0x0013
        /*0032*/ 	.short	0x0080
        /*0034*/ 	.byte	0x00, 0xf0, 0x11, 0x00


	//----- nvinfo : EIATTR_KPARAM_INFO
	.align		4
.L_32683:
        /*0038*/ 	.byte	0x04, 0x17
        /*003a*/ 	.short	(.L_32685 - .L_32684)
.L_32684:
        /*003c*/ 	.word	0x00000000
        /*0040*/ 	.short	0x0012
        /*0042*/ 	.short	0x007c
        /*0044*/ 	.byte	0x00, 0xf0, 0x11, 0x00


	//----- nvinfo : EIATTR_KPARAM_INFO
	.align		4
.L_32685:
        /*0048*/ 	.byte	0x04, 0x17
        /*004a*/ 	.short	(.L_32687 - .L_32686)
.L_32686:
        /*004c*/ 	.word	0x00000000
        /*0050*/ 	.short	0x0011
        /*0052*/ 	.short	0x0078
        /*0054*/ 	.byte	0x00, 0xf0, 0x11, 0x00


	//----- nvinfo : EIATTR_KPARAM_INFO
	.align		4
.L_32687:
        /*0058*/ 	.byte	0x04, 0x17
        /*005a*/ 	.short	(.L_32689 - .L_32688)
.L_32688:
        /*005c*/ 	.word	0x00000000
        /*0060*/ 	.short	0x0010
        /*0062*/ 	.short	0x0070
        /*0064*/ 	.byte	0x00, 0xf5, 0x21, 0x00


	//----- nvinfo : EIATTR_KPARAM_INFO
	.align		4
.L_32689:
        /*0068*/ 	.byte	0x04, 0x17
        /*006a*/ 	.short	(.L_32691 - .L_32690)
.L_32690:
        /*006c*/ 	.word	0x00000000
        /*0070*/ 	.short	0x000f
        /*0072*/ 	.short	0x0068
        /*0074*/ 	.byte	0x00, 0xf5, 0x21, 0x00


	//----- nvinfo : EIATTR_KPARAM_INFO
	.align		4
.L_32691:
        /*0078*/ 	.byte	0x04, 0x17
        /*007a*/ 	.short	(.L_32693 - .L_32692)
.L_32692:
        /*007c*/ 	.word	0x00000000
        /*0080*/ 	.short	0x000e
        /*0082*/ 	.short	0x0060
        /*0084*/ 	.byte	0x00, 0xf0, 0x11, 0x00


	//----- nvinfo : EIATTR_KPARAM_INFO
	.align		4
.L_32693:
        /*0088*/ 	.byte	0x04, 0x17
        /*008a*/ 	.short	(.L_32695 - .L_32694)
.L_32694:
        /*008c*/ 	.word	0x00000000
        /*0090*/ 	.short	0x000d
        /*0092*/ 	.short	0x005c
        /*0094*/ 	.byte	0x00, 0xf0, 0x11, 0x00


	//----- nvinfo : EIATTR_KPARAM_INFO
	.align		4
.L_32695:
        /*0098*/ 	.byte	0x04, 0x17
        /*009a*/ 	.short	(.L_32697 - .L_32696)
.L_32696:
        /*009c*/ 	.word	0x00000000
        /*00a0*/ 	.short	0x000c
        /*00a2*/ 	.short	0x0058
        /*00a4*/ 	.byte	0x00, 0xf0, 0x11, 0x00


	//----- nvinfo : EIATTR_KPARAM_INFO
	.align		4
.L_32697:
        /*00a8*/ 	.byte	0x04, 0x17
        /*00aa*/ 	.short	(.L_32699 - .L_32698)
.L_32698:
        /*00ac*/ 	.word	0x00000000
        /*00b0*/ 	.short	0x000b
        /*00b2*/ 	.short	0x0050
        /*00b4*/ 	.byte	0x00, 0xf5, 0x21, 0x00


	//----- nvinfo : EIATTR_KPARAM_INFO
	.align		4
.L_32699:
        /*00b8*/ 	.byte	0x04, 0x17
        /*00ba*/ 	.short	(.L_32701 - .L_32700)
.L_32700:
        /*00bc*/ 	.word	0x00000000
        /*00c0*/ 	.short	0x000a
        /*00c2*/ 	.short	0x0048
        /*00c4*/ 	.byte	0x00, 0xf0, 0x11, 0x00


	//----- nvinfo : EIATTR_KPARAM_INFO
	.align		4
.L_32701:
        /*00c8*/ 	.byte	0x04, 0x17
        /*00ca*/ 	.short	(.L_32703 - .L_32702)
.L_32702:
        /*00cc*/ 	.word	0x00000000
        /*00d0*/ 	.short	0x0009
        /*00d2*/ 	.short	0x0040
        /*00d4*/ 	.byte	0x00, 0xf5, 0x21, 0x00


	//----- nvinfo : EIATTR_KPARAM_INFO
	.align		4
.L_32703:
        /*00d8*/ 	.byte	0x04, 0x17
        /*00da*/ 	.short	(.L_32705 - .L_32704)
.L_32704:
        /*00dc*/ 	.word	0x00000000
        /*00e0*/ 	.short	0x0008
        /*00e2*/ 	.short	0x0038
        /*00e4*/ 	.byte	0x00, 0xf5, 0x21, 0x00


	//----- nvinfo : EIATTR_KPARAM_INFO
	.align		4
.L_32705:
        /*00e8*/ 	.byte	0x04, 0x17
        /*00ea*/ 	.short	(.L_32707 - .L_32706)
.L_32706:
        /*00ec*/ 	.word	0x00000000
        /*00f0*/ 	.short	0x0007
        /*00f2*/ 	.short	0x0034
        /*00f4*/ 	.byte	0x00, 0xf0, 0x11, 0x00


	//----- nvinfo : EIATTR_KPARAM_INFO
	.align		4
.L_32707:
        /*00f8*/ 	.byte	0x04, 0x17
        /*00fa*/ 	.short	(.L_32709 - .L_32708)
.L_32708:
        /*00fc*/ 	.word	0x00000000
        /*0100*/ 	.short	0x0006
        /*0102*/ 	.short	0x0030
        /*0104*/ 	.byte	0x00, 0xf0, 0x11, 0x00


	//----- nvinfo : EIATTR_KPARAM_INFO
	.align		4
.L_32709:
        /*0108*/ 	.byte	0x04, 0x17
        /*010a*/ 	.short	(.L_32711 - .L_32710)
.L_32710:
        /*010c*/ 	.word	0x00000000
        /*0110*/ 	.short	0x0005
        /*0112*/ 	.short	0x0028
        /*0114*/ 	.byte	0x00, 0xf5, 0x21, 0x00


	//----- nvinfo : EIATTR_KPARAM_INFO
	.align		4
.L_32711:
        /*0118*/ 	.byte	0x04, 0x17
        /*011a*/ 	.short	(.L_32713 - .L_32712)
.L_32712:
        /*011c*/ 	.word	0x00000000
        /*0120*/ 	.short	0x0004
        /*0122*/ 	.short	0x0020
        /*0124*/ 	.byte	0x00, 0xf5, 0x21, 0x00


	//----- nvinfo : EIATTR_KPARAM_INFO
	.align		4
.L_32713:
        /*0128*/ 	.byte	0x04, 0x17
        /*012a*/ 	.short	(.L_32715 - .L_32714)
.L_32714:
        /*012c*/ 	.word	0x00000000
        /*0130*/ 	.short	0x0003
        /*0132*/ 	.short	0x0018
        /*0134*/ 	.byte	0x00, 0xf5, 0x21, 0x00


	//----- nvinfo : EIATTR_KPARAM_INFO
	.align		4
.L_32715:
        /*0138*/ 	.byte	0x04, 0x17
        /*013a*/ 	.short	(.L_32717 - .L_32716)
.L_32716:
        /*013c*/ 	.word	0x00000000
        /*0140*/ 	.short	0x0002
        /*0142*/ 	.short	0x0010
        /*0144*/ 	.byte	0x00, 0xf5, 0x21, 0x00


	//----- nvinfo : EIATTR_KPARAM_INFO
	.align		4
.L_32717:
        /*0148*/ 	.byte	0x04, 0x17
        /*014a*/ 	.short	(.L_32719 - .L_32718)
.L_32718:
        /*014c*/ 	.word	0x00000000
        /*0150*/ 	.short	0x0001
        /*0152*/ 	.short	0x0008
        /*0154*/ 	.byte	0x00, 0xf5, 0x21, 0x00


	//----- nvinfo : EIATTR_KPARAM_INFO
	.align		4
.L_32719:
        /*0158*/ 	.byte	0x04, 0x17
        /*015a*/ 	.short	(.L_32721 - .L_32720)
.L_32720:
        /*015c*/ 	.word	0x00000000
        /*0160*/ 	.short	0x0000
        /*0162*/ 	.short	0x0000
        /*0164*/ 	.byte	0x00, 0xf5, 0x21, 0x00


	//----- nvinfo : EIATTR_SPARSE_MMA_MASK
	.align		4
.L_32721:
        /*0168*/ 	.byte	0x03, 0x50
        /*016a*/ 	.short	0x0000


	//----- nvinfo : EIATTR_MAXREG_COUNT
	.align		4
        /*016c*/ 	.byte	0x03, 0x1b
        /*016e*/ 	.short	0x00ff


	//----- nvinfo : EIATTR_NUM_BARRIERS
	.align		4
        /*0170*/ 	.byte	0x02, 0x4c
        /*0172*/ 	.byte	0x01
	.zero		1


	//----- nvinfo : EIATTR_MERCURY_ISA_VERSION
	.align		4
        /*0174*/ 	.byte	0x03, 0x5f
        /*0176*/ 	.short	0x0101


	//----- nvinfo : EIATTR_COOP_GROUP_MASK_REGIDS
	.align		4
        /*0178*/ 	.byte	0x04, 0x29
        /*017a*/ 	.short	(.L_32723 - .L_32722)


	//   ....[0]....
.L_32722:
        /*017c*/ 	.word	0xffffffff


	//   ....[1]....
        /*0180*/ 	.word	0xffffffff


	//   ....[2]....
        /*0184*/ 	.word	0xffffffff


	//   ....[3]....
        /*0188*/ 	.word	0xffffffff


	//   ....[4]....
        /*018c*/ 	.word	0xffffffff


	//   ....[5]....
        /*0190*/ 	.word	0xffffffff


	//   ....[6]....
        /*0194*/ 	.word	0xffffffff


	//   ....[7]....
        /*0198*/ 	.word	0xffffffff


	//   ....[8]....
        /*019c*/ 	.word	0xffffffff


	//   ....[9]....
        /*01a0*/ 	.word	0xffffffff


	//   ....[10]....
        /*01a4*/ 	.word	0xffffffff


	//   ....[11]....
        /*01a8*/ 	.word	0xffffffff


	//   ....[12]....
        /*01ac*/ 	.word	0xffffffff


	//   ....[13]....
        /*01b0*/ 	.word	0xffffffff


	//   ....[14]....
        /*01b4*/ 	.word	0xffffffff


	//   ....[15]....
        /*01b8*/ 	.word	0xffffffff


	//   ....[16]....
        /*01bc*/ 	.word	0xffffffff


	//   ....[17]....
        /*01c0*/ 	.word	0xffffffff


	//   ....[18]....
        /*01c4*/ 	.word	0xffffffff


	//   ....[19]....
        /*01c8*/ 	.word	0xffffffff


	//   ....[20]....
        /*01cc*/ 	.word	0xffffffff


	//   ....[21]....
        /*01d0*/ 	.word	0xffffffff


	//   ....[22]....
        /*01d4*/ 	.word	0xffffffff


	//   ....[23]....
        /*01d8*/ 	.word	0xffffffff


	//   ....[24]....
        /*01dc*/ 	.word	0xffffffff


	//   ....[25]....
        /*01e0*/ 	.word	0xffffffff


	//   ....[26]....
        /*01e4*/ 	.word	0xffffffff


	//   ....[27]....
        /*01e8*/ 	.word	0xffffffff


	//   ....[28]....
        /*01ec*/ 	.word	0x0500000d


	//   ....[29]....
        /*01f0*/ 	.word	0x0500000d


	//   ....[30]....
        /*01f4*/ 	.word	0x0500000d


	//   ....[31]....
        /*01f8*/ 	.word	0x0500000d


	//   ....[32]....
        /*01fc*/ 	.word	0x0500000d


	//----- nvinfo : EIATTR_COOP_GROUP_INSTR_OFFSETS
	.align		4
.L_32723:
        /*0200*/ 	.byte	0x04, 0x28
        /*0202*/ 	.short	(.L_32725 - .L_32724)


	//   ....[0]....
.L_32724:
        /*0204*/ 	.word	0x00001860


	//   ....[1]....
        /*0208*/ 	.word	0x00001880


	//   ....[2]....
        /*020c*/ 	.word	0x00001b30


	//   ....[3]....
        /*0210*/ 	.word	0x00001b50


	//   ....[4]....
        /*0214*/ 	.word	0x00001b70


	//   ....[5]....
        /*0218*/ 	.word	0x00001ca0


	//   ....[6]....
        /*021c*/ 	.word	0x00001cc0


	//   ....[7]....
        /*0220*/ 	.word	0x00001cf0


	//   ....[8]....
        /*0224*/ 	.word	0x00002b30


	//   ....[9]....
        /*0228*/ 	.word	0x00002b70


	//   ....[10]....
        /*022c*/ 	.word	0x00002b90


	//   ....[11]....
        /*0230*/ 	.word	0x00002bb0


	//   ....[12]....
        /*0234*/ 	.word	0x00002bd0


	//   ....[13]....
        /*0238*/ 	.word	0x00002c20


	//   ....[14]....
        /*023c*/ 	.word	0x00002c40


	//   ....[15]....
        /*0240*/ 	.word	0x00002c60


	//   ....[16]....
        /*0244*/ 	.word	0x00004a70


	//   ....[17]....
        /*0248*/ 	.word	0x00004ab0


	//   ....[18]....
        /*024c*/ 	.word	0x00004af0


	//   ....[19]....
        /*0250*/ 	.word	0x00004b20


	//   ....[20]....
        /*0254*/ 	.word	0x00004b40


	//   ....[21]....
        /*0258*/ 	.word	0x00004b50


	//   ....[22]....
        /*025c*/ 	.word	0x00004b70


	//   ....[23]....
        /*0260*/ 	.word	0x00004bb0


	//   ....[24]....
        /*0264*/ 	.word	0x00004be0


	//   ....[25]....
        /*0268*/ 	.word	0x00004c20


	//   ....[26]....
        /*026c*/ 	.word	0x00004c60


	//   ....[27]....
        /*0270*/ 	.word	0x00004c90


	//   ....[28]....
        /*0274*/ 	.word	0x00005470


	//   ....[29]....
        /*0278*/ 	.word	0x00005510


	//   ....[30]....
        /*027c*/ 	.word	0x000055a0


	//   ....[31]....
        /*0280*/ 	.word	0x00005640


	//   ....[32]....
        /*0284*/ 	.word	0x000056b0


	//----- nvinfo : EIATTR_VRC_CTA_INIT_COUNT
	.align		4
.L_32725:
        /*0288*/ 	.byte	0x02, 0x4a
	.zero		1
	.zero		1


	//----- nvinfo : EIATTR_EXIT_INSTR_OFFSETS
	.align		4
        /*028c*/ 	.byte	0x04, 0x1c
        /*028e*/ 	.short	(.L_32727 - .L_32726)


	//   ....[0]....
.L_32726:
        /*0290*/ 	.word	0x000000d0


	//   ....[1]....
        /*0294*/ 	.word	0x00005280


	//   ....[2]....
        /*0298*/ 	.word	0x000052b0


	//   ....[3]....
        /*029c*/ 	.word	0x00005410


	//----- nvinfo : EIATTR_CRS_STACK_SIZE
	.align		4
.L_32727:
        /*02a0*/ 	.byte	0x04, 0x1e
        /*02a2*/ 	.short	(.L_32729 - .L_32728)
.L_32728:
        /*02a4*/ 	.word	0x00000000


	//----- nvinfo : EIATTR_CBANK_PARAM_SIZE
	.align		4
.L_32729:
        /*02a8*/ 	.byte	0x03, 0x19
        /*02aa*/ 	.short	0x008c


	//----- nvinfo : EIATTR_PARAM_CBANK
	.align		4
        /*02ac*/ 	.byte	0x04, 0x0a
        /*02ae*/ 	.short	(.L_32731 - .L_32730)
	.align		4
.L_32730:
        /*02b0*/ 	.word	index@(.nv.constant0._ZN4vllm25paged_attention_v2_kernelIffLi192ELi8ELi128ELNS_18Fp8KVCacheDataTypeE0ELb1ELi512EEEvPfS2_PT_PKS3_PKT0_S9_ifPKiSB_iPKfiiiSD_SD_iiiii)
        /*02b4*/ 	.short	0x0380
        /*02b6*/ 	.short	0x008c


	//----- nvinfo : EIATTR_SW_WAR
	.align		4
.L_32731:
        /*02b8*/ 	.byte	0x04, 0x36
        /*02ba*/ 	.short	(.L_32733 - .L_32732)
.L_32732:
        /*02bc*/ 	.word	0x00000008
.L_32733:


//--------------------- .nv.info._ZN4vllm32paged_attention_v2_reduce_kernelIfLi128ELi128ELi512EEEvPT_PKfS4_PKS1_PKii --------------------------
	.section	.nv.info._ZN4vllm32paged_attention_v2_reduce_kernelIfLi128ELi128ELi512EEEvPT_PKfS4_PKS1_PKii,"",@"SHT_CUDA_INFO"
	.sectionflags	@""
	.align	4


	//----- nvinfo : EIATTR_CUDA_API_VERSION
	.align		4
        /*0000*/ 	.byte	0x04, 0x37
        /*0002*/ 	.short	(.L_32735 - .L_32734)
.L_32734:
        /*0004*/ 	.word	0x00000082


	//----- nvinfo : EIATTR_KPARAM_INFO
	.align		4
.L_32735:
        /*0008*/ 	.byte	0x04, 0x17
        /*000a*/ 	.short	(.L_32737 - .L_32736)
.L_32736:
        /*000c*/ 	.word	0x00000000
        /*0010*/ 	.short	0x0005
        /*0012*/ 	.short	0x0028
        /*0014*/ 	.byte	0x00, 0xf0, 0x11, 0x00


	//----- nvinfo : EIATTR_KPARAM_INFO
	.align		4
.L_32737:
        /*0018*/ 	.byte	0x04, 0x17
        /*001a*/ 	.short	(.L_32739 - .L_32738)
.L_32738:
        /*001c*/ 	.word	0x00000000
        /*0020*/ 	.short	0x0004
        /*0022*/ 	.short	0x0020
        /*0024*/ 	.byte	0x00, 0xf5, 0x21, 0x00


	//----- nvinfo : EIATTR_KPARAM_INFO
	.align		4
.L_32739:
        /*0028*/ 	.byte	0x04, 0x17
        /*002a*/ 	.short	(.L_32741 - .L_32740)
.L_32740:
        /*002c*/ 	.word	0x00000000
        /*0030*/ 	.short	0x0003
        /*0032*/ 	.short	0x0018
        /*0034*/ 	.byte	0x00, 0xf5, 0x21, 0x00


	//----- nvinfo : EIATTR_KPARAM_INFO
	.align		4
.L_32741:
        /*0038*/ 	.byte	0x04, 0x17
        /*003a*/ 	.short	(.L_32743 - .L_32742)
.L_32742:
        /*003c*/ 	.word	0x00000000
        /*0040*/ 	.short	0x0002
        /*0042*/ 	.short	0x0010
        /*0044*/ 	.byte	0x00, 0xf5, 0x21, 0x00


	//----- nvinfo : EIATTR_KPARAM_INFO
	.align		4
.L_32743:
        /*0048*/ 	.byte	0x04, 0x17
        /*004a*/ 	.short	(.L_32745 - .L_32744)
.L_32744:
        /*004c*/ 	.word	0x00000000
        /*0050*/ 	.short	0x0001
        /*0052*/ 	.short	0x0008
        /*0054*/ 	.byte	0x00, 0xf5, 0x21, 0x00


	//----- nvinfo : EIATTR_KPARAM_INFO
	.align		4
.L_32745:
        /*0058*/ 	.byte	0x04, 0x17
        /*005a*/ 	.short	(.L_32747 - .L_32746)
.L_32746:
        /*005c*/ 	.word	0x00000000
        /*0060*/ 	.short	0x0000
        /*0062*/ 	.short	0x0000
        /*0064*/ 	.byte	0x00, 0xf5, 0x21, 0x00


	//----- nvinfo : EIATTR_SPARSE_MMA_MASK
	.align		4
.L_32747:
        /*0068*/ 	.byte	0x03, 0x50
        /*006a*/ 	.short	0x0000


	//----- nvinfo : EIATTR_MAXREG_COUNT
	.align		4
        /*006c*/ 	.byte	0x03, 0x1b
        /*006e*/ 	.short	0x00ff


	//----- nvinfo : EIATTR_NUM_BARRIERS
	.align		4
        /*0070*/ 	.byte	0x02, 0x4c
        /*0072*/ 	.byte	0x01
	.zero		1


	//----- nvinfo : EIATTR_MERCURY_ISA_VERSION
	.align		4
        /*0074*/ 	.byte	0x03, 0x5f
        /*0076*/ 	.short	0x0101


	//----- nvinfo : EIATTR_COOP_GROUP_MASK_REGIDS
	.align		4
        /*0078*/ 	.byte	0x04, 0x29
        /*007a*/ 	.short	(.L_32749 - .L_32748)


	//   ....[0]....
.L_32748:
        /*007c*/ 	.word	0xffffffff


	//   ....[1]....
        /*0080*/ 	.word	0xffffffff


	//   ....[2]....
        /*0084*/ 	.word	0xffffffff


	//   ....[3]....
        /*0088*/ 	.word	0xffffffff


	//   ....[4]....
        /*008c*/ 	.word	0xffffffff


	//   ....[5]....
        /*0090*/ 	.word	0xffffffff


	//   ....[6]....
        /*0094*/ 	.word	0xffffffff


	//   ....[7]....
        /*0098*/ 	.word	0xffffffff


	//   ....[8]....
        /*009c*/ 	.word	0xffffffff


	//   ....[9]....
        /*00a0*/ 	.word	0xffffffff


	//   ....[10]....
        /*00a4*/ 	.word	0xffffffff


	//   ....[11]....
        /*00a8*/ 	.word	0xffffffff


	//   ....[12]....
        /*00ac*/ 	.word	0xffffffff


	//   ....[13]....
        /*00b0*/ 	.word	0xffffffff


	//   ....[14]....
        /*00b4*/ 	.word	0xffffffff


	//   ....[15]....
        /*00b8*/ 	.word	0xffffffff


	//----- nvinfo : EIATTR_COOP_GROUP_INSTR_OFFSETS
	.align		4
.L_32749:
        /*00bc*/ 	.byte	0x04, 0x28
        /*00be*/ 	.short	(.L_32751 - .L_32750)


	//   ....[0]....
.L_32750:
        /*00c0*/ 	.word	0x00000f90


	//   ....[1]....
        /*00c4*/ 	.word	0x00001040


	//   ....[2]....
        /*00c8*/ 	.word	0x00001080


	//   ....[3]....
        /*00cc*/ 	.word	0x000010b0


	//   ....[4]....
        /*00d0*/ 	.word	0x000010e0


	//   ....[5]....
        /*00d4*/ 	.word	0x00001130


	//   ....[6]....
        /*00d8*/ 	.word	0x00001160


	//   ....[7]....
        /*00dc*/ 	.word	0x00001180


	//   ....[8]....
        /*00e0*/ 	.word	0x00001a30


	//   ....[9]....
        /*00e4*/ 	.word	0x00001ad0


	//   ....[10]....
        /*00e8*/ 	.word	0x00001af0


	//   ....[11]....
        /*00ec*/ 	.word	0x00001b10


	//   ....[12]....
        /*00f0*/ 	.word	0x00001b30


	//   ....[13]....
        /*00f4*/ 	.word	0x00001bd0


	//   ....[14]....
        /*00f8*/ 	.word	0x00001bf0


	//   ....[15]....
        /*00fc*/ 	.word	0x00001c10


	//----- nvinfo : EIATTR_VRC_CTA_INIT_COUNT
	.align		4
.L_32751:
        /*0100*/ 	.byte	0x02, 0x4a
	.zero		1
	.zero		1


	//----- nvinfo : EIATTR_EXIT_INSTR_OFFSETS
	.align		4
        /*0104*/ 	.byte	0x04, 0x1c
        /*0106*/ 	.short	(.L_32753 - .L_32752)


	//   ....[0]....
.L_32752:
        /*0108*/ 	.word	0x000001a0


	//   ....[1]....
        /*010c*/ 	.word	0x000004f0


	//   ....[2]....
        /*0110*/ 	.word	0x00000810


	//   ....[3]....
        /*0114*/ 	.word	0x00001c20


	//   ....[4]....
        /*0118*/ 	.word	0x000026e0


	//----- nvinfo : EIATTR_CRS_STACK_SIZE
	.align		4
.L_32753:
        /*011c*/ 	.byte	0x04, 0x1e
        /*011e*/ 	.short	(.L_32755 - .L_32754)
.L_32754:
        /*0120*/ 	.word	0x00000000


	//----- nvinfo : EIATTR_CBANK_PARAM_SIZE
	.align		4
.L_32755:
        /*0124*/ 	.byte	0x03, 0x19
        /*0126*/ 	.short	0x002c


	//----- nvinfo : EIATTR_PARAM_CBANK
	.align		4
        /*0128*/ 	.byte	0x04, 0x0a
        /*012a*/ 	.short	(.L_32757 - .L_32756)
	.align		4
.L_32756:
        /*012c*/ 	.word	index@(.nv.constant0._ZN4vllm32paged_attention_v2_reduce_kernelIfLi128ELi128ELi512EEEvPT_PKfS4_PKS1_PKii)
        /*0130*/ 	.short	0x0380
        /*0132*/ 	.short	0x002c


	//----- nvinfo : EIATTR_SW_WAR
	.align		4
.L_32757:
        /*0134*/ 	.byte	0x04, 0x36
        /*0136*/ 	.short	(.L_32759 - .L_32758)
.L_32758:
        /*0138*/ 	.word	0x00000008
.L_32759:


//--------------------- .nv.info._ZN4vllm25paged_attention_v2_kernelIffLi128ELi8ELi128ELNS_18Fp8KVCacheDataTypeE0ELb1ELi512EEEvPfS2_PT_PKS3_PKT0_S9_ifPKiSB_iPKfiiiSD_SD_iiiii --------------------------
	.section	.nv.info._ZN4vllm25paged_attention_v2_kernelIffLi128ELi8ELi128ELNS_18Fp8KVCacheDataTypeE0ELb1ELi512EEEvPfS2_PT_PKS3_PKT0_S9_ifPKiSB_iPKfiiiSD_SD_iiiii,"",@"SHT_CUDA_INFO"
	.sectionflags	@""
	.align	4


	//----- nvinfo : EIATTR_CUDA_API_VERSION
	.align		4
        /*0000*/ 	.byte	0x04, 0x37
        /*0002*/ 	.short	(.L_32761 - .L_32760)
.L_32760:
        /*0004*/ 	.word	0x00000082


	//----- nvinfo : EIATTR_KPARAM_INFO
	.align		4
.L_32761:
        /*0008*/ 	.byte	0x04, 0x17
        /*000a*/ 	.short	(.L_32763 - .L_32762)
.L_32762:
        /*000c*/ 	.word	0x00000000
        /*0010*/ 	.short	0x0015
        /*0012*/ 	.short	0x0088
        /*0014*/ 	.byte	0x00, 0xf0, 0x11, 0x00


	//----- nvinfo : EIATTR_KPARAM_INFO
	.align		4
.L_32763:
        /*0018*/ 	.byte	0x04, 0x17
        /*001a*/ 	.short	(.L_32765 - .L_32764)
.L_32764:
        /*001c*/ 	.word	0x00000000
        /*0020*/ 	.short	0x0014
        /*0022*/ 	.short	0x0084
        /*0024*/ 	.byte	0x00, 0xf0, 0x11, 0x00


	//----- nvinfo : EIATTR_KPARAM_INFO
	.align		4
.L_32765:
        /*0028*/ 	.byte	0x04, 0x17
        /*002a*/ 	.short	(.L_32767 - .L_32766)
.L_32766:
        /*002c*/ 	.word	0x00000000
        /*0030*/ 	.short	0x0013
        /*0032*/ 	.short	0x0080
        /*0034*/ 	.byte	0x00, 0xf0, 0x11, 0x00


	//----- nvinfo : EIATTR_KPARAM_INFO
	.align		4
.L_32767:
        /*0038*/ 	.byte	0x04, 0x17
        /*003a*/ 	.short	(.L_32769 - .L_32768)
.L_32768:
        /*003c*/ 	.word	0x00000000
        /*0040*/ 	.short	0x0012
        /*0042*/ 	.short	0x007c
        /*0044*/ 	.byte	0x00, 0xf0, 0x11, 0x00


	//----- nvinfo : EIATTR_KPARAM_INFO
	.align		4
.L_32769:
        /*0048*/ 	.byte	0x04, 0x17
        /*004a*/ 	.short	(.L_32771 - .L_32770)
.L_32770:
        /*004c*/ 	.word	0x00000000
        /*0050*/ 	.short	0x0011
        /*0052*/ 	.short	0x0078
        /*0054*/ 	.byte	0x00, 0xf0, 0x11, 0x00


	//----- nvinfo : EIATTR_KPARAM_INFO
	.align		4
.L_32771:
        /*0058*/ 	.byte	0x04, 0x17
        /*005a*/ 	.short	(.L_32773 - .L_32772)
.L_32772:
        /*005c*/ 	.word	0x00000000
        /*0060*/ 	.short	0x0010
        /*0062*/ 	.short	0x0070
        /*0064*/ 	.byte	0x00, 0xf5, 0x21, 0x00


	//----- nvinfo : EIATTR_KPARAM_INFO
	.align		4
.L_32773:
        /*0068*/ 	.byte	0x04, 0x17
        /*006a*/ 	.short	(.L_32775 - .L_32774)
.L_32774:
        /*006c*/ 	.word	0x00000000
        /*0070*/ 	.short	0x000f
        /*0072*/ 	.short	0x0068
        /*0074*/ 	.byte	0x00, 0xf5, 0x21, 0x00


	//----- nvinfo : EIATTR_KPARAM_INFO
	.align		4
.L_32775:
        /*0078*/ 	.byte	0x04, 0x17
        /*007a*/ 	.short	(.L_32777 - .L_32776)
.L_32776:
        /*007c*/ 	.word	0x00000000
        /*0080*/ 	.short	0x000e
        /*0082*/ 	.short	0x0060
        /*0084*/ 	.byte	0x00, 0xf0, 0x11, 0x00


	//----- nvinfo : EIATTR_KPARAM_INFO
	.align		4
.L_32777:
        /*0088*/ 	.byte	0x04, 0x17
        /*008a*/ 	.short	(.L_32779 - .L_32778)
.L_32778:
        /*008c*/ 	.word	0x00000000
        /*0090*/ 	.short	0x000d
        /*0092*/ 	.short	0x005c
        /*0094*/ 	.byte	0x00, 0xf0, 0x11, 0x00


	//----- nvinfo : EIATTR_KPARAM_INFO
	.align		4
.L_32779:
        /*0098*/ 	.byte	0x04, 0x17
        /*009a*/ 	.short	(.L_32781 - .L_32780)
.L_32780:
        /*009c*/ 	.word	0x00000000
        /*00a0*/ 	.short	0x000c
        /*00a2*/ 	.short	0x0058
        /*00a4*/ 	.byte	0x00, 0xf0, 0x11, 0x00


	//----- nvinfo : EIATTR_KPARAM_INFO
	.align		4
.L_32781:
        /*00a8*/ 	.byte	0x04, 0x17
        /*00aa*/ 	.short	(.L_32783 - .L_32782)
.L_32782:
        /*00ac*/ 	.word	0x00000000
        /*00b0*/ 	.short	0x000b
        /*00b2*/ 	.short	0x0050
        /*00b4*/ 	.byte	0x00, 0xf5, 0x21, 0x00


	//----- nvinfo : EIATTR_KPARAM_INFO
	.align		4
.L_32783:
        /*00b8*/ 	.byte	0x04, 0x17
        /*00ba*/ 	.short	(.L_32785 - .L_32784)
.L_32784:
        /*00bc*/ 	.word	0x00000000
        /*00c0*/ 	.short	0x000a
        /*00c2*/ 	.short	0x0048
        /*00c4*/ 	.byte	0x00, 0xf0, 0x11, 0x00


	//----- nvinfo : EIATTR_KPARAM_INFO
	.align		4
.L_32785:
        /*00c8*/ 	.byte	0x04, 0x17
        /*00ca*/ 	.short	(.L_32787 - .L_32786)
.L_32786:
        /*00cc*/ 	.word	0x00000000
        /*00d0*/ 	.short	0x0009
        /*00d2*/ 	.short	0x0040
        /*00d4*/ 	.byte	0x00, 0xf5, 0x21, 0x00


	//----- nvinfo : EIATTR_KPARAM_INFO
	.align		4
.L_32787:
        /*00d8*/ 	.byte	0x04, 0x17
        /*00da*/ 	.short	(.L_32789 - .L_32788)
.L_32788:
        /*00dc*/ 	.word	0x00000000
        /*00e0*/ 	.short	0x0008
        /*00e2*/ 	.short	0x0038
        /*00e4*/ 	.byte	0x00, 0xf5, 0x21, 0x00


	//----- nvinfo : EIATTR_KPARAM_INFO
	.align		4
.L_32789:
        /*00e8*/ 	.byte	0x04, 0x17
        /*00ea*/ 	.short	(.L_32791 - .L_32790)
.L_32790:
        /*00ec*/ 	.word	0x00000000
        /*00f0*/ 	.short	0x0007
        /*00f2*/ 	.short	0x0034
        /*00f4*/ 	.byte	0x00, 0xf0, 0x11, 0x00


	//----- nvinfo : EIATTR_KPARAM_INFO
	.align		4
.L_32791:
        /*00f8*/ 	.byte	0x04, 0x17
        /*00fa*/ 	.short	(.L_32793 - .L_32792)
.L_32792:
        /*00fc*/ 	.word	0x00000000
        /*0100*/ 	.short	0x0006
        /*0102*/ 	.short	0x0030
        /*0104*/ 	.byte	0x00, 0xf0, 0x11, 0x00


	//----- nvinfo : EIATTR_KPARAM_INFO
	.align		4
.L_32793:
        /*0108*/ 	.byte	0x04, 0x17
        /*010a*/ 	.short	(.L_32795 - .L_32794)
.L_32794:
        /*010c*/ 	.word	0x00000000
        /*0110*/ 	.short	0x0005
        /*0112*/ 	.short	0x0028
        /*0114*/ 	.byte	0x00, 0xf5, 0x21, 0x00


	//----- nvinfo : EIATTR_KPARAM_INFO
	.align		4
.L_32795:
        /*0118*/ 	.byte	0x04, 0x17
        /*011a*/ 	.short	(.L_32797 - .L_32796)
.L_32796:
        /*011c*/ 	.word	0x00000000
        /*0120*/ 	.short	0x0004
        /*0122*/ 	.short	0x0020
        /*0124*/ 	.byte	0x00, 0xf5, 0x21, 0x00


	//----- nvinfo : EIATTR_KPARAM_INFO
	.align		4
.L_32797:
        /*0128*/ 	.byte	0x04, 0x17
        /*012a*/ 	.short	(.L_32799 - .L_32798)
.L_32798:
        /*012c*/ 	.word	0x00000000
        /*0130*/ 	.short	0x0003
        /*0132*/ 	.short	0x0018
        /*0134*/ 	.byte	0x00, 0xf5, 0x21, 0x00


	//----- nvinfo : EIATTR_KPARAM_INFO
	.align		4
.L_32799:
        /*0138*/ 	.byte	0x04, 0x17
        /*013a*/ 	.short	(.L_32801 - .L_32800)
.L_32800:
        /*013c*/ 	.word	0x00000000
        /*0140*/ 	.short	0x0002
        /*0142*/ 	.short	0x0010
        /*0144*/ 	.byte	0x00, 0xf5, 0x21, 0x00


	//----- nvinfo : EIATTR_KPARAM_INFO
	.align		4
.L_32801:
        /*0148*/ 	.byte	0x04, 0x17
        /*014a*/ 	.short	(.L_32803 - .L_32802)
.L_32802:
        /*014c*/ 	.word	0x00000000
        /*0150*/ 	.short	0x0001
        /*0152*/ 	.short	0x0008
        /*0154*/ 	.byte	0x00, 0xf5, 0x21, 0x00


	//----- nvinfo : EIATTR_KPARAM_INFO
	.align		4
.L_32803:
        /*0158*/ 	.byte	0x04, 0x17
        /*015a*/ 	.short	(.L_32805 - .L_32804)
.L_32804:
        /*015c*/ 	.word	0x00000000
        /*0160*/ 	.short	0x0000
        /*0162*/ 	.short	0x0000
        /*0164*/ 	.byte	0x00, 0xf5, 0x21, 0x00


	//----- nvinfo : EIATTR_SPARSE_MMA_MASK
	.align		4
.L_32805:
        /*0168*/ 	.byte	0x03, 0x50
        /*016a*/ 	.short	0x0000


	//----- nvinfo : EIATTR_MAXREG_COUNT
	.align		4
        /*016c*/ 	.byte	0x03, 0x1b
        /*016e*/ 	.short	0x00ff


	//----- nvinfo : EIATTR_NUM_BARRIERS
	.align		4
        /*0170*/ 	.byte	0x02, 0x4c
        /*0172*/ 	.byte	0x01
	.zero		1


	//----- nvinfo : EIATTR_MERCURY_ISA_VERSION
	.align		4
        /*0174*/ 	.byte	0x03, 0x5f
        /*0176*/ 	.short	0x0101


	//----- nvinfo : EIATTR_COOP_GROUP_MASK_REGIDS
	.align		4
        /*0178*/ 	.byte	0x04, 0x29
        /*017a*/ 	.short	(.L_32807 - .L_32806)


	//   ....[0]....
.L_32806:
        /*017c*/ 	.word	0xffffffff


	//   ....[1]....
        /*0180*/ 	.word	0xffffffff


	//   ....[2]....
        /*0184*/ 	.word	0xffffffff


	//   ....[3]....
        /*0188*/ 	.word	0xffffffff


	//   ....[4]....
        /*018c*/ 	.word	0xffffffff


	//   ....[5]....
        /*0190*/ 	.word	0xffffffff


	//   ....[6]....
        /*0194*/ 	.word	0xffffffff


	//   ....[7]....
        /*0198*/ 	.word	0xffffffff


	//   ....[8]....
        /*019c*/ 	.word	0xffffffff


	//   ....[9]....
        /*01a0*/ 	.word	0xffffffff


	//   ....[10]....
        /*01a4*/ 	.word	0xffffffff


	//   ....[11]....
        /*01a8*/ 	.word	0xffffffff


	//   ....[12]....
        /*01ac*/ 	.word	0xffffffff


	//   ....[13]....
        /*01b0*/ 	.word	0xffffffff


	//   ....[14]....
        /*01b4*/ 	.word	0xffffffff


	//   ....[15]....
        /*01b8*/ 	.word	0xffffffff


	//   ....[16]....
        /*01bc*/ 	.word	0xffffffff


	//   ....[17]....
        /*01c0*/ 	.word	0xffffffff


	//   ....[18]....
        /*01c4*/ 	.word	0xffffffff


	//   ....[19]....
        /*01c8*/ 	.word	0xffffffff


	//   ....[20]....
        /*01cc*/ 	.word	0xffffffff


	//   ....[21]....
        /*01d0*/ 	.word	0xffffffff


	//   ....[22]....
        /*01d4*/ 	.word	0xffffffff


	//   ....[23]....
        /*01d8*/ 	.word	0xffffffff


	//   ....[24]....
        /*01dc*/ 	.word	0x0500000c


	//   ....[25]....
        /*01e0*/ 	.word	0x0500000c


	//   ....[26]....
        /*01e4*/ 	.word	0x0500000c


	//   ....[27]....
        /*01e8*/ 	.word	0x0500000c


	//   ....[28]....
        /*01ec*/ 	.word	0x0500000c


	//----- nvinfo : EIATTR_COOP_GROUP_INSTR_OFFSETS
	.align		4
.L_32807:
        /*01f0*/ 	.byte	0x04, 0x28
        /*01f2*/ 	.short	(.L_32809 - .L_32808)


	//   ....[0]....
.L_32808:
        /*01f4*/ 	.word	0x00001580


	//   ....[1]....
        /*01f8*/ 	.word	0x000015a0


	//   ....[2]....
        /*01fc*/ 	.word	0x00001880


	//   ....[3]....
        /*0200*/ 	.word	0x000018a0


	//   ....[4]....
        /*0204*/ 	.word	0x000018c0


	//   ....[5]....
        /*0208*/ 	.word	0x000019e0


	//   ....[6]....
        /*020c*/ 	.word	0x00001a00


	//   ....[7]....
        /*0210*/ 	.word	0x00001a20


	//   ....[8]....
        /*0214*/ 	.word	0x00002860


	//   ....[9]....
        /*0218*/ 	.word	0x00002890


	//   ....[10]....
        /*021c*/ 	.word	0x000028b0


	//   ....[11]....
        /*0220*/ 	.word	0x000028d0


	//   ....[12]....
        /*0224*/ 	.word	0x000028f0


	//   ....[13]....
        /*0228*/ 	.word	0x00002940


	//   ....[14]....
        /*022c*/ 	.word	0x00002960


	//   ....[15]....
        /*0230*/ 	.word	0x00002980


	//   ....[16]....
        /*0234*/ 	.word	0x00004320


	//   ....[17]....
        /*0238*/ 	.word	0x00004360


	//   ....[18]....
        /*023c*/ 	.word	0x00004390


	//   ....[19]....
        /*0240*/ 	.word	0x000043c0


	//   ....[20]....
        /*0244*/ 	.word	0x000043d0


	//   ....[21]....
        /*0248*/ 	.word	0x000043e0


	//   ....[22]....
        /*024c*/ 	.word	0x000043f0


	//   ....[23]....
        /*0250*/ 	.word	0x00004410


	//   ....[24]....
        /*0254*/ 	.word	0x00004b40


	//   ....[25]....
        /*0258*/ 	.word	0x00004be0


	//   ....[26]....
        /*025c*/ 	.word	0x00004c80


	//   ....[27]....
        /*0260*/ 	.word	0x00004d20


	//   ....[28]....
        /*0264*/ 	.word	0x00004d90


	//----- nvinfo : EIATTR_VRC_CTA_INIT_COUNT
	.align		4
.L_32809:
        /*0268*/ 	.byte	0x02, 0x4a
	.zero		1
	.zero		1


	//----- nvinfo : EIATTR_EXIT_INSTR_OFFSETS
	.align		4
        /*026c*/ 	.byte	0x04, 0x1c
        /*026e*/ 	.short	(.L_32811 - .L_32810)


	//   ....[0]....
.L_32810:
        /*0270*/ 	.word	0x000000d0


	//   ....[1]....
        /*0274*/ 	.word	0x00004990


	//   ....[2]....
        /*0278*/ 	.word	0x000049c0


	//   ....[3]....
        /*027c*/ 	.word	0x00004ae0


	//----- nvinfo : EIATTR_CRS_STACK_SIZE
	.align		4
.L_32811:
        /*0280*/ 	.byte	0x04, 0x1e
        /*0282*/ 	.short	(.L_32813 - .L_32812)
.L_32812:
        /*0284*/ 	.word	0x00000000


	//----- nvinfo : EIATTR_CBANK_PARAM_SIZE
	.align		4
.L_32813:
        /*0288*/ 	.byte	0x03, 0x19
        /*028a*/ 	.short	0x008c


	//----- nvinfo : EIATTR_PARAM_CBANK
	.align		4
        /*028c*/ 	.byte	0x04, 0x0a
        /*028e*/ 	.short	(.L_32815 - .L_32814)
	.align		4
.L_32814:
        /*0290*/ 	.word	index@(.nv.constant0._ZN4vllm25paged_attention_v2_kernelIffLi128ELi8ELi128ELNS_18Fp8KVCacheDataTypeE0ELb1ELi512EEEvPfS2_PT_PKS3_PKT0_S9_ifPKiSB_iPKfiiiSD_SD_iiiii)
        /*0294*/ 	.short	0x0380
        /*0296*/ 	.short	0x008c


	//----- nvinfo : EIATTR_SW_WAR
	.align		4
.L_32815:
        /*0298*/ 	.byte	0x04, 0x36
        /*029a*/ 	.short	(.L_32817 - .L_32816)
.L_32816:
        /*029c*/ 	.word	0x00000008
.L_32817:


//--------------------- .nv.info._ZN4vllm32paged_attention_v2_reduce_kernelIfLi120ELi128ELi512EEEvPT_PKfS4_PKS1_PKii --------------------------
	.section	.nv.info._ZN4vllm32paged_attention_v2_reduce_kernelIfLi120ELi128ELi512EEEvPT_PKfS4_PKS1_PKii,"",@"SHT_CUDA_INFO"
	.sectionflags	@""
	.align	4


	//----- nvinfo : EIATTR_CUDA_API_VERSION
	.align		4
        /*0000*/ 	.byte	0x04, 0x37
        /*0002*/ 	.short	(.L_32819 - .L_32818)
.L_32818:
        /*0004*/ 	.word	0x00000082


	//----- nvinfo : EIATTR_KPARAM_INFO
	.align		4
.L_32819:
        /*0008*/ 	.byte	0x04, 0x17
        /*000a*/ 	.short	(.L_32821 - .L_32820)
.L_32820:
        /*000c*/ 	.word	0x00000000
        /*0010*/ 	.short	0x0005
        /*0012*/ 	.short	0x0028
        /*0014*/ 	.byte	0x00, 0xf0, 0x11, 0x00


	//----- nvinfo : EIATTR_KPARAM_INFO
	.align		4
.L_32821:
        /*0018*/ 	.byte	0x04, 0x17
        /*001a*/ 	.short	(.L_32823 - .L_32822)
.L_32822:
        /*001c*/ 	.word	0x00000000
        /*0020*/ 	.short	0x0004
        /*0022*/ 	.short	0x0020
        /*0024*/ 	.byte	0x00, 0xf5, 0x21, 0x00


	//----- nvinfo : EIATTR_KPARAM_INFO
	.align		4
.L_32823:
        /*0028*/ 	.byte	0x04, 0x17
        /*002a*/ 	.short	(.L_32825 - .L_32824)
.L_32824:
        /*002c*/ 	.word	0x00000000
        /*0030*/ 	.short	0x0003
        /*0032*/ 	.short	0x0018
        /*0034*/ 	.byte	0x00, 0xf5, 0x21, 0x00


	//----- nvinfo : EIATTR_KPARAM_INFO
	.align		4
.L_32825:
        /*0038*/ 	.byte	0x04, 0x17
        /*003a*/ 	.short	(.L_32827 - .L_32826)
.L_32826:
        /*003c*/ 	.word	0x00000000
        /*0040*/ 	.short	0x0002
        /*0042*/ 	.short	0x0010
        /*0044*/ 	.byte	0x00, 0xf5, 0x21, 0x00


	//----- nvinfo : EIATTR_KPARAM_INFO
	.align		4
.L_32827:
        /*0048*/ 	.byte	0x04, 0x17
        /*004a*/ 	.short	(.L_32829 - .L_32828)
.L_32828:
        /*004c*/ 	.word	0x00000000
        /*0050*/ 	.short	0x0001
        /*0052*/ 	.short	0x0008
        /*0054*/ 	.byte	0x00, 0xf5, 0x21, 0x00


	//----- nvinfo : EIATTR_KPARAM_INFO
	.align		4
.L_32829:
        /*0058*/ 	.byte	0x04, 0x17
        /*005a*/ 	.short	(.L_32831 - .L_32830)
.L_32830:
        /*005c*/ 	.word	0x00000000
        /*0060*/ 	.short	0x0000
        /*0062*/ 	.short	0x0000
        /*0064*/ 	.byte	0x00, 0xf5, 0x21, 0x00


	//----- nvinfo : EIATTR_SPARSE_MMA_MASK
	.align		4
.L_32831:
        /*0068*/ 	.byte	0x03, 0x50
        /*006a*/ 	.short	0x0000


	//----- nvinfo : EIATTR_MAXREG_COUNT
	.align		4
        /*006c*/ 	.byte	0x03, 0x1b
        /*006e*/ 	.short	0x00ff


	//----- nvinfo : EIATTR_NUM_BARRIERS
	.align		4
        /*0070*/ 	.byte	0x02, 0x4c
        /*0072*/ 	.byte	0x01
	.zero		1


	//----- nvinfo : EIATTR_MERCURY_ISA_VERSION
	.align		4
        /*0074*/ 	.byte	0x03, 0x5f
        /*0076*/ 	.short	0x0101


	//----- nvinfo : EIATTR_COOP_GROUP_MASK_REGIDS
	.align		4
        /*0078*/ 	.byte	0x04, 0x29
        /*007a*/ 	.short	(.L_32833 - .L_32832)


	//   ....[0]....
.L_32832:
        /*007c*/ 	.word	0xffffffff


	//   ....[1]....
        /*0080*/ 	.word	0xffffffff


	//   ....[2]....
        /*0084*/ 	.word	0xffffffff


	//   ....[3]....
        /*0088*/ 	.word	0xffffffff


	//   ....[4]....
        /*008c*/ 	.word	0xffffffff


	//   ....[5]....
        /*0090*/ 	.word	0xffffffff


	//   ....[6]....
        /*0094*/ 	.word	0xffffffff


	//   ....[7]....
        /*0098*/ 	.word	0xffffffff


	//   ....[8]....
        /*009c*/ 	.word	0xffffffff


	//   ....[9]....
        /*00a0*/ 	.word	0xffffffff


	//   ....[10]....
        /*00a4*/ 	.word	0xffffffff


	//   ....[11]....
        /*00a8*/ 	.word	0xffffffff


	//   ....[12]....
        /*00ac*/ 	.word	0xffffffff


	//   ....[13]....
        /*00b0*/ 	.word	0xffffffff


	//   ....[14]....
        /*00b4*/ 	.word	0xffffffff


	//   ....[15]....
        /*00b8*/ 	.word	0xffffffff


	//----- nvinfo : EIATTR_COOP_GROUP_INSTR_OFFSETS
	.align		4
.L_32833:
        /*00bc*/ 	.byte	0x04, 0x28
        /*00be*/ 	.short	(.L_32835 - .L_32834)


	//   ....[0]....
.L_32834:
        /*00c0*/ 	.word	0x00001020


	//   ....[1]....
        /*00c4*/ 	.word	0x000010d0


	//   ....[2]....
        /*00c8*/ 	.word	0x00001110


	//   ....[3]....
        /*00cc*/ 	.word	0x00001140


	//   ....[4]....
        /*00d0*/ 	.word	0x00001170


	//   ....[5]....
        /*00d4*/ 	.word	0x000011c0


	//   ....[6]....
        /*00d8*/ 	.word	0x000011f0


	//   ....[7]....
        /*00dc*/ 	.word	0x00001210


	//   ....[8]....
        /*00e0*/ 	.word	0x00001ac0


	//   ....[9]....
        /*00e4*/ 	.word	0x00001b60


	//   ....[10]....
        /*00e8*/ 	.word	0x00001b80


	//   ....[11]....
        /*00ec*/ 	.word	0x00001ba0


	//   ....[12]....
        /*00f0*/ 	.word	0x00001bc0


	//   ....[13]....
        /*00f4*/ 	.word	0x00001c60


	//   ....[14]....
        /*00f8*/ 	.word	0x00001c80


	//   ....[15]....
        /*00fc*/ 	.word	0x00001ca0


	//----- nvinfo : EIATTR_VRC_CTA_INIT_COUNT
	.align		4
.L_32835:
        /*0100*/ 	.byte	0x02, 0x4a
	.zero		1
	.zero		1


	//----- nvinfo : EIATTR_EXIT_INSTR_OFFSETS
	.align		4
        /*0104*/ 	.byte	0x04, 0x1c
        /*0106*/ 	.short	(.L_32837 - .L_32836)


	//   ....[0]....
.L_32836:
        /*0108*/ 	.word	0x00000170


	//   ....[1]....
        /*010c*/ 	.word	0x00000530


	//   ....[2]....
        /*0110*/ 	.word	0x000008a0


	//   ....[3]....
        /*0114*/ 	.word	0x00001cb0


	//   ....[4]....
        /*0118*/ 	.word	0x000027a0


	//----- nvinfo : EIATTR_CRS_STACK_SIZE
	.align		4
.L_32837:
        /*011c*/ 	.byte	0x04, 0x1e
        /*011e*/ 	.short	(.L_32839 - .L_32838)
.L_32838:
        /*0120*/ 	.word	0x00000000


	//----- nvinfo : EIATTR_CBANK_PARAM_SIZE
	.align		4
.L_32839:
        /*0124*/ 	.byte	0x03, 0x19
        /*0126*/ 	.short	0x002c


	//----- nvinfo : EIATTR_PARAM_CBANK
	.align		4
        /*0128*/ 	.byte	0x04, 0x0a
        /*012a*/ 	.short	(.L_32841 - .L_32840)
	.align		4
.L_32840:
        /*012c*/ 	.word	index@(.nv.constant0._ZN4vllm32paged_attention_v2_reduce_kernelIfLi120ELi128ELi512EEEvPT_PKfS4_PKS1_PKii)
        /*0130*/ 	.short	0x0380
        /*0132*/ 	.short	0x002c


	//----- nvinfo : EIATTR_SW_WAR
	.align		4
.L_32841:
        /*0134*/ 	.byte	0x04, 0x36
        /*0136*/ 	.short	(.L_32843 - .L_32842)
.L_32842:
        /*0138*/ 	.word	0x00000008
.L_32843:


//--------------------- .nv.info._ZN4vllm25paged_attention_v2_kernelIffLi120ELi8ELi128ELNS_18Fp8KVCacheDataTypeE0ELb1ELi512EEEvPfS2_PT_PKS3_PKT0_S9_ifPKiSB_iPKfiiiSD_SD_iiiii --------------------------
	.section	.nv.info._ZN4vllm25paged_attention_v2_kernelIffLi120ELi8ELi128ELNS_18Fp8KVCacheDataTypeE0ELb1ELi512EEEvPfS2_PT_PKS3_PKT0_S9_ifPKiSB_iPKfiiiSD_SD_iiiii,"",@"SHT_CUDA_INFO"
	.sectionflags	@""
	.align	4


	//----- nvinfo : EIATTR_CUDA_API_VERSION
	.align		4
        /*0000*/ 	.byte	0x04, 0x37
        /*0002*/ 	.short	(.L_32845 - .L_32844)
.L_32844:
        /*0004*/ 	.word	0x00000082


	//----- nvinfo : EIATTR_KPARAM_INFO
	.align		4
.L_32845:
        /*0008*/ 	.byte	0x04, 0x17
        /*000a*/ 	.short	(.L_32847 - .L_32846)
.L_32846:
        /*000c*/ 	.word	0x00000000
        /*0010*/ 	.short	0x0015
        /*0012*/ 	.short	0x0088
        /*0014*/ 	.byte	0x00, 0xf0, 0x11, 0x00


	//----- nvinfo : EIATTR_KPARAM_INFO
	.align		4
.L_32847:
        /*0018*/ 	.byte	0x04, 0x17
        /*001a*/ 	.short	(.L_32849 - .L_32848)
.L_32848:
        /*001c*/ 	.word	0x00000000
        /*0020*/ 	.short	0x0014
        /*0022*/ 	.short	0x0084
        /*0024*/ 	.byte	0x00, 0xf0, 0x11, 0x00


	//----- nvinfo : EIATTR_KPARAM_INFO
	.align		4
.L_32849:
        /*0028*/ 	.byte	0x04, 0x17
        /*002a*/ 	.short	(.L_32851 - .L_32850)
.L_32850:
        /*002c*/ 	.word	0x00000000
        /*0030*/ 	.short	0x0013
        /*0032*/ 	.short	0x0080
        /*0034*/ 	.byte	0x00, 0xf0, 0x11, 0x00


	//----- nvinfo : EIATTR_KPARAM_INFO
	.align		4
.L_32851:
        /*0038*/ 	.byte	0x04, 0x17
        /*003a*/ 	.short	(.L_32853 - .L_32852)
.L_32852:
        /*003c*/ 	.word	0x00000000
        /*0040*/ 	.short	0x0012
        /*0042*/ 	.short	0x007c
        /*0044*/ 	.byte	0x00, 0xf0, 0x11, 0x00


	//----- nvinfo : EIATTR_KPARAM_INFO
	.align		4
.L_32853:
        /*0048*/ 	.byte	0x04, 0x17
        /*004a*/ 	.short	(.L_32855 - .L_32854)
.L_32854:
        /*004c*/ 	.word	0x00000000
        /*0050*/ 	.short	0x0011
        /*0052*/ 	.short	0x0078
        /*0054*/ 	.byte	0x00, 0xf0, 0x11, 0x00


	//----- nvinfo : EIATTR_KPARAM_INFO
	.align		4
.L_32855:
        /*0058*/ 	.byte	0x04, 0x17
        /*005a*/ 	.short	(.L_32857 - .L_32856)
.L_32856:
        /*005c*/ 	.word	0x00000000
        /*0060*/ 	.short	0x0010
        /*0062*/ 	.short	0x0070
        /*0064*/ 	.byte	0x00, 0xf5, 0x21, 0x00


	//----- nvinfo : EIATTR_KPARAM_INFO
	.align		4
.L_32857:
        /*0068*/ 	.byte	0x04, 0x17
        /*006a*/ 	.short	(.L_32859 - .L_32858)
.L_32858:
        /*006c*/ 	.word	0x00000000
        /*0070*/ 	.short	0x000f
        /*0072*/ 	.short	0x0068
        /*0074*/ 	.byte	0x00, 0xf5, 0x21, 0x00


	//----- nvinfo : EIATTR_KPARAM_INFO
	.align		4
.L_32859:
        /*0078*/ 	.byte	0x04, 0x17
        /*007a*/ 	.short	(.L_32861 - .L_32860)
.L_32860:
        /*007c*/ 	.word	0x00000000
        /*0080*/ 	.short	0x000e
        /*0082*/ 	.short	0x0060
        /*0084*/ 	.byte	0x00, 0xf0, 0x11, 0x00


	//----- nvinfo : EIATTR_KPARAM_INFO
	.align		4
.L_32861:
        /*0088*/ 	.byte	0x04, 0x17
        /*008a*/ 	.short	(.L_32863 - .L_32862)
.L_32862:
        /*008c*/ 	.word	0x00000000
        /*0090*/ 	.short	0x000d
        /*0092*/ 	.short	0x005c
        /*0094*/ 	.byte	0x00, 0xf0, 0x11, 0x00


	//----- nvinfo : EIATTR_KPARAM_INFO
	.align		4
.L_32863:
        /*0098*/ 	.byte	0x04, 0x17
        /*009a*/ 	.short	(.L_32865 - .L_32864)
.L_32864:
        /*009c*/ 	.word	0x00000000
        /*00a0*/ 	.short	0x000c
        /*00a2*/ 	.short	0x0058
        /*00a4*/ 	.byte	0x00, 0xf0, 0x11, 0x00


	//----- nvinfo : EIATTR_KPARAM_INFO
	.align		4
.L_32865:
        /*00a8*/ 	.byte	0x04, 0x17
        /*00aa*/ 	.short	(.L_32867 - .L_32866)
.L_32866:
        /*00ac*/ 	.word	0x00000000
        /*00b0*/ 	.short	0x000b
        /*00b2*/ 	.short	0x0050
        /*00b4*/ 	.byte	0x00, 0xf5, 0x21, 0x00


	//----- nvinfo : EIATTR_KPARAM_INFO
	.align		4
.L_32867:
        /*00b8*/ 	.byte	0x04, 0x17
        /*00ba*/ 	.short	(.L_32869 - .L_32868)
.L_32868:
        /*00bc*/ 	.word	0x00000000
        /*00c0*/ 	.short	0x000a
        /*00c2*/ 	.short	0x0048
        /*00c4*/ 	.byte	0x00, 0xf0, 0x11, 0x00


	//----- nvinfo : EIATTR_KPARAM_INFO
	.align		4
.L_32869:
        /*00c8*/ 	.byte	0x04, 0x17
        /*00ca*/ 	.short	(.L_32871 - .L_32870)
.L_32870:
        /*00cc*/ 	.word	0x00000000
        /*00d0*/ 	.short	0x0009
        /*00d2*/ 	.short	0x0040
        /*00d4*/ 	.byte	0x00, 0xf5, 0x21, 0x00


	//----- nvinfo : EIATTR_KPARAM_INFO
	.align		4
.L_32871:
        /*00d8*/ 	.byte	0x04, 0x17
        /*00da*/ 	.short	(.L_32873 - .L_32872)
.L_32872:
        /*00dc*/ 	.word	0x00000000
        /*00e0*/ 	.short	0x0008
        /*00e2*/ 	.short	0x0038
        /*00e4*/ 	.byte	0x00, 0xf5, 0x21, 0x00


	//----- nvinfo : EIATTR_KPARAM_INFO
	.align		4
.L_32873:
        /*00e8*/ 	.byte	0x04, 0x17
        /*00ea*/ 	.short	(.L_32875 - .L_32874)
.L_32874:
        /*00ec*/ 	.word	0x00000000
        /*00f0*/ 	.short	0x0007
        /*00f2*/ 	.short	0x0034
        /*00f4*/ 	.byte	0x00, 0xf0, 0x11, 0x00


	//----- nvinfo : EIATTR_KPARAM_INFO
	.align		4
.L_32875:
        /*00f8*/ 	.byte	0x04, 0x17
        /*00fa*/ 	.short	(.L_32877 - .L_32876)
.L_32876:
        /*00fc*/ 	.word	0x00000000
        /*0100*/ 	.short	0x0006
        /*0102*/ 	.short	0x0030
        /*0104*/ 	.byte	0x00, 0xf0, 0x11, 0x00


	//----- nvinfo : EIATTR_KPARAM_INFO
	.align		4
.L_32877:
        /*0108*/ 	.byte	0x04, 0x17
        /*010a*/ 	.short	(.L_32879 - .L_32878)
.L_32878:
        /*010c*/ 	.word	0x00000000
        /*0110*/ 	.short	0x0005
        /*0112*/ 	.short	0x0028
        /*0114*/ 	.byte	0x00, 0xf5, 0x21, 0x00


	//----- nvinfo : EIATTR_KPARAM_INFO
	.align		4
.L_32879:
        /*0118*/ 	.byte	0x04, 0x17
        /*011a*/ 	.short	(.L_32881 - .L_32880)
.L_32880:
        /*011c*/ 	.word	0x00000000
        /*0120*/ 	.short	0x0004
        /*0122*/ 	.short	0x0020
        /*0124*/ 	.byte	0x00, 0xf5, 0x21, 0x00


	//----- nvinfo : EIATTR_KPARAM_INFO
	.align		4
.L_32881:
        /*0128*/ 	.byte	0x04, 0x17
        /*012a*/ 	.short	(.L_32883 - .L_32882)
.L_32882:
        /*012c*/ 	.word	0x00000000
        /*0130*/ 	.short	0x0003
        /*0132*/ 	.short	0x0018
        /*0134*/ 	.byte	0x00, 0xf5, 0x21, 0x00


	//----- nvinfo : EIATTR_KPARAM_INFO
	.align		4
.L_32883:
        /*0138*/ 	.byte	0x04, 0x17
        /*013a*/ 	.short	(.L_32885 - .L_32884)
.L_32884:
        /*013c*/ 	.word	0x00000000
        /*0140*/ 	.short	0x0002
        /*0142*/ 	.short	0x0010
        /*0144*/ 	.byte	0x00, 0xf5, 0x21, 0x00


	//----- nvinfo : EIATTR_KPARAM_INFO
	.align		4
.L_32885:
        /*0148*/ 	.byte	0x04, 0x17
        /*014a*/ 	.short	(.L_32887 - .L_32886)
.L_32886:
        /*014c*/ 	.word	0x00000000
        /*0150*/ 	.short	0x0001
        /*0152*/ 	.short	0x0008
        /*0154*/ 	.byte	0x00, 0xf5, 0x21, 0x00


	//----- nvinfo : EIATTR_KPARAM_INFO
	.align		4
.L_32887:
        /*0158*/ 	.byte	0x04, 0x17
        /*015a*/ 	.short	(.L_32889 - .L_32888)
.L_32888:
        /*015c*/ 	.word	0x00000000
        /*0160*/ 	.short	0x0000
        /*0162*/ 	.short	0x0000
        /*0164*/ 	.byte	0x00, 0xf5, 0x21, 0x00


	//----- nvinfo : EIATTR_SPARSE_MMA_MASK
	.align		4
.L_32889:
        /*0168*/ 	.byte	0x03, 0x50
        /*016a*/ 	.short	0x0000


	//----- nvinfo : EIATTR_MAXREG_COUNT
	.align		4
        /*016c*/ 	.byte	0x03, 0x1b
        /*016e*/ 	.short	0x00ff


	//----- nvinfo : EIATTR_NUM_BARRIERS
	.align		4
        /*0170*/ 	.byte	0x02, 0x4c
        /*0172*/ 	.byte	0x01
	.zero		1


	//----- nvinfo : EIATTR_MERCURY_ISA_VERSION
	.align		4
        /*0174*/ 	.byte	0x03, 0x5f
        /*0176*/ 	.short	0x0101


	//----- nvinfo : EIATTR_COOP_GROUP_MASK_REGIDS
	.align		4
        /*0178*/ 	.byte	0x04, 0x29
        /*017a*/ 	.short	(.L_32891 - .L_32890)


	//   ....[0]....
.L_32890:
        /*017c*/ 	.word	0xffffffff


	//   ....[1]....
        /*0180*/ 	.word	0xffffffff


	//   ....[2]....
        /*0184*/ 	.word	0xffffffff


	//   ....[3]....
        /*0188*/ 	.word	0xffffffff


	//   ....[4]....
        /*018c*/ 	.word	0xffffffff


	//   ....[5]....
        /*0190*/ 	.word	0xffffffff


	//   ....[6]....
        /*0194*/ 	.word	0xffffffff


	//   ....[7]....
        /*0198*/ 	.word	0xffffffff


	//   ....[8]....
        /*019c*/ 	.word	0xffffffff


	//   ....[9]....
        /*01a0*/ 	.word	0xffffffff


	//   ....[10]....
        /*01a4*/ 	.word	0xffffffff


	//   ....[11]....
        /*01a8*/ 	.word	0xffffffff


	//   ....[12]....
        /*01ac*/ 	.word	0xffffffff


	//   ....[13]....
        /*01b0*/ 	.word	0xffffffff


	//   ....[14]....
        /*01b4*/ 	.word	0xffffffff


	//   ....[15]....
        /*01b8*/ 	.word	0xffffffff


	//   ....[16]....
        /*01bc*/ 	.word	0xffffffff


	//   ....[17]....
        /*01c0*/ 	.word	0xffffffff


	//   ....[18]....
        /*01c4*/ 	.word	0xffffffff


	//   ....[19]....
        /*01c8*/ 	.word	0xffffffff


	//   ....[20]....
        /*01cc*/ 	.word	0xffffffff


	//   ....[21]....
        /*01d0*/ 	.word	0xffffffff


	//   ....[22]....
        /*01d4*/ 	.word	0xffffffff


	//   ....[23]....
        /*01d8*/ 	.word	0xffffffff


	//   ....[24]....
        /*01dc*/ 	.word	0x0500000f


	//   ....[25]....
        /*01e0*/ 	.word	0x0500000f


	//   ....[26]....
        /*01e4*/ 	.word	0x0500000f


	//   ....[27]....
        /*01e8*/ 	.word	0x0500000f


	//   ....[28]....
        /*01ec*/ 	.word	0x0500000f


	//----- nvinfo : EIATTR_COOP_GROUP_INSTR_OFFSETS
	.align		4
.L_32891:
        /*01f0*/ 	.byte	0x04, 0x28
        /*01f2*/ 	.short	(.L_32893 - .L_32892)


	//   ....[0]....
.L_32892:
        /*01f4*/ 	.word	0x000015d0


	//   ....[1]....
        /*01f8*/ 	.word	0x000015f0


	//   ....[2]....
        /*01fc*/ 	.word	0x000018d0


	//   ....[3]....
        /*0200*/ 	.word	0x000018f0


	//   ....[4]....
        /*0204*/ 	.word	0x00001910


	//   ....[5]....
        /*0208*/ 	.word	0x00001a30


	//   ....[6]....
        /*020c*/ 	.word	0x00001a50


	//   ....[7]....
        /*0210*/ 	.word	0x00001a70


	//   ....[8]....
        /*0214*/ 	.word	0x000028b0


	//   ....[9]....
        /*0218*/ 	.word	0x000028e0


	//   ....[10]....
        /*021c*/ 	.word	0x00002900


	//   ....[11]....
        /*0220*/ 	.word	0x00002920


	//   ....[12]....
        /*0224*/ 	.word	0x00002940


	//   ....[13]....
        /*0228*/ 	.word	0x00002990


	//   ....[14]....
        /*022c*/ 	.word	0x000029b0


	//   ....[15]....
        /*0230*/ 	.word	0x000029d0


	//   ....[16]....
        /*0234*/ 	.word	0x00004620


	//   ....[17]....
        /*0238*/ 	.word	0x00004660


	//   ....[18]....
        /*023c*/ 	.word	0x00004680


	//   ....[19]....
        /*0240*/ 	.word	0x00004690


	//   ....[20]....
        /*0244*/ 	.word	0x000046a0


	//   ....[21]....
        /*0248*/ 	.word	0x000046b0


	//   ....[22]....
        /*024c*/ 	.word	0x000046c0


	//   ....[23]....
        /*0250*/ 	.word	0x000046e0


	//   ....[24]....
        /*0254*/ 	.word	0x00005020


	//   ....[25]....
        /*0258*/ 	.word	0x000050c0


	//   ....[26]....
        /*025c*/ 	.word	0x00005150


	//   ....[27]....
        /*0260*/ 	.word	0x000051f0


	//   ....[28]....
        /*0264*/ 	.word	0x00005260


	//----- nvinfo : EIATTR_VRC_CTA_INIT_COUNT
	.align		4
.L_32893:
        /*0268*/ 	.byte	0x02, 0x4a
	.zero		1
	.zero		1


	//----- nvinfo : EIATTR_EXIT_INSTR_OFFSETS
	.align		4
        /*026c*/ 	.byte	0x04, 0x1c
        /*026e*/ 	.short	(.L_32895 - .L_32894)


	//   ....[0]....
.L_32894:
        /*0270*/ 	.word	0x000000d0


	//   ....[1]....
        /*0274*/ 	.word	0x00004e50


	//   ....[2]....
        /*0278*/ 	.word	0x00004fa0


	//   ....[3]....
        /*027c*/ 	.word	0x00004fc0


	//----- nvinfo : EIATTR_CRS_STACK_SIZE
	.align		4
.L_32895:
        /*0280*/ 	.byte	0x04, 0x1e
        /*0282*/ 	.short	(.L_32897 - .L_32896)
.L_32896:
        /*0284*/ 	.word	0x00000000


	//----- nvinfo : EIATTR_CBANK_PARAM_SIZE
	.align		4
.L_32897:
        /*0288*/ 	.byte	0x03, 0x19
        /*028a*/ 	.short	0x008c


	//----- nvinfo : EIATTR_PARAM_CBANK
	.align		4
        /*028c*/ 	.byte	0x04, 0x0a
        /*028e*/ 	.short	(.L_32899 - .L_32898)
	.align		4
.L_32898:
        /*0290*/ 	.word	index@(.nv.constant0._ZN4vllm25paged_attention_v2_kernelIffLi120ELi8ELi128ELNS_18Fp8KVCacheDataTypeE0ELb1ELi512EEEvPfS2_PT_PKS3_PKT0_S9_ifPKiSB_iPKfiiiSD_SD_iiiii)
        /*0294*/ 	.short	0x0380
        /*0296*/ 	.short	0x008c


	//----- nvinfo : EIATTR_SW_WAR
	.align		4
.L_32899:
        /*0298*/ 	.byte	0x04, 0x36
        /*029a*/ 	.short	(.L_32901 - .L_32900)
.L_32900:
        /*029c*/ 	.word	0x00000008
.L_32901:


//--------------------- .nv.info._ZN4vllm32paged_attention_v2_reduce_kernelIfLi112ELi128ELi512EEEvPT_PKfS4_PKS1_PKii --------------------------
	.section	.nv.info._ZN4vllm32paged_attention_v2_reduce_kernelIfLi112ELi128ELi512EEEvPT_PKfS4_PKS1_PKii,"",@"SHT_CUDA_INFO"
	.sectionflags	@""
	.align	4


	//----- nvinfo : EIATTR_CUDA_API_VERSION
	.align		4
        /*0000*/ 	.byte	0x04, 0x37
        /*0002*/ 	.short	(.L_32903 - .L_32902)
.L_32902:
        /*0004*/ 	.word	0x00000082


	//----- nvinfo : EIATTR_KPARAM_INFO
	.align		4
.L_32903:
        /*0008*/ 	.byte	0x04, 0x17
        /*000a*/ 	.short	(.L_32905 - .L_32904)
.L_32904:
        /*000c*/ 	.word	0x00000000
        /*0010*/ 	.short	0x0005
        /*0012*/ 	.short	0x0028
        /*0014*/ 	.byte	0x00, 0xf0, 0x11, 0x00


	//----- nvinfo : EIATTR_KPARAM_INFO
	.align		4
.L_32905:
        /*0018*/ 	.byte	0x04, 0x17
        /*001a*/ 	.short	(.L_32907 - .L_32906)
.L_32906:
        /*001c*/ 	.word	0x00000000
        /*0020*/ 	.short	0x0004
        /*0022*/ 	.short	0x0020
        /*0024*/ 	.byte	0x00, 0xf5, 0x21, 0x00


	//----- nvinfo : EIATTR_KPARAM_INFO
	.align		4
.L_32907:
        /*0028*/ 	.byte	0x04, 0x17
        /*002a*/ 	.short	(.L_32909 - .L_32908)
.L_32908:
        /*002c*/ 	.word	0x00000000
        /*0030*/ 	.short	0x0003
        /*0032*/ 	.short	0x0018
        /*0034*/ 	.byte	0x00, 0xf5, 0x21, 0x00


	//----- nvinfo : EIATTR_KPARAM_INFO
	.align		4
.L_32909:
        /*0038*/ 	.byte	0x04, 0x17
        /*003a*/ 	.short	(.L_32911 - .L_32910)
.L_32910:
        /*003c*/ 	.word	0x00000000
        /*0040*/ 	.short	0x0002
        /*0042*/ 	.short	0x0010
        /*0044*/ 	.byte	0x00, 0xf5, 0x21, 0x00


	//----- nvinfo : EIATTR_KPARAM_INFO
	.align		4
.L_32911:
        /*0048*/ 	.byte	0x04, 0x17
        /*004a*/ 	.short	(.L_32913 - .L_32912)
.L_32912:
        /*004c*/ 	.word	0x00000000
        /*0050*/ 	.short	0x0001
        /*0052*/ 	.short	0x0008
        /*0054*/ 	.byte	0x00, 0xf5, 0x21, 0x00


	//----- nvinfo : EIATTR_KPARAM_INFO
	.align		4
.L_32913:
        /*0058*/ 	.byte	0x04, 0x17
        /*005a*/ 	.short	(.L_32915 - .L_32914)
.L_32914:
        /*005c*/ 	.word	0x00000000
        /*0060*/ 	.short	0x0000
        /*0062*/ 	.short	0x0000
        /*0064*/ 	.byte	0x00, 0xf5, 0x21, 0x00


	//----- nvinfo : EIATTR_SPARSE_MMA_MASK
	.align		4
.L_32915:
        /*0068*/ 	.byte	0x03, 0x50
        /*006a*/ 	.short	0x0000


	//----- nvinfo : EIATTR_MAXREG_COUNT
	.align		4
        /*006c*/ 	.byte	0x03, 0x1b
        /*006e*/ 	.short	0x00ff


	//----- nvinfo : EIATTR_NUM_BARRIERS
	.align		4
        /*0070*/ 	.byte	0x02, 0x4c
        /*0072*/ 	.byte	0x01
	.zero		1


	//----- nvinfo : EIATTR_MERCURY_ISA_VERSION
	.align		4
        /*0074*/ 	.byte	0x03, 0x5f
        /*0076*/ 	.short	0x0101


	//----- nvinfo : EIATTR_COOP_GROUP_MASK_REGIDS
	.align		4
        /*0078*/ 	.byte	0x04, 0x29
        /*007a*/ 	.short	(.L_32917 - .L_32916)


	//   ....[0]....
.L_32916:
        /*007c*/ 	.word	0xffffffff


	//   ....[1]....
        /*0080*/ 	.word	0xffffffff


	//   ....[2]....
        /*0084*/ 	.word	0xffffffff


	//   ....[3]....
        /*0088*/ 	.word	0xffffffff


	//   ....[4]....
        /*008c*/ 	.word	0xffffffff


	//   ....[5]....
        /*0090*/ 	.word	0xffffffff


	//   ....[6]....
        /*0094*/ 	.word	0xffffffff


	//   ....[7]....
        /*0098*/ 	.word	0xffffffff


	//   ....[8]....
        /*009c*/ 	.word	0xffffffff


	//   ....[9]....
        /*00a0*/ 	.word	0xffffffff


	//   ....[10]....
        /*00a4*/ 	.word	0xffffffff


	//   ....[11]....
        /*00a8*/ 	.word	0xffffffff


	//   ....[12]....
        /*00ac*/ 	.word	0xffffffff


	//   ....[13]....
        /*00b0*/ 	.word	0xffffffff


	//   ....[14]....
        /*00b4*/ 	.word	0xffffffff


	//   ....[15]....
        /*00b8*/ 	.word	0xffffffff


	//----- nvinfo : EIATTR_COOP_GROUP_INSTR_OFFSETS
	.align		4
.L_32917:
        /*00bc*/ 	.byte	0x04, 0x28
        /*00be*/ 	.short	(.L_32919 - .L_32918)


	//   ....[0]....
.L_32918:
        /*00c0*/ 	.word	0x00001020


	//   ....[1]....
        /*00c4*/ 	.word	0x000010d0


	//   ....[2]....
        /*00c8*/ 	.word	0x00001110


	//   ....[3]....
        /*00cc*/ 	.word	0x00001140


	//   ....[4]....
        /*00d0*/ 	.word	0x00001170


	//   ....[5]....
        /*00d4*/ 	.word	0x000011c0


	//   ....[6]....
        /*00d8*/ 	.word	0x000011f0


	//   ....[7]....
        /*00dc*/ 	.word	0x00001210


	//   ....[8]....
        /*00e0*/ 	.word	0x00001ac0


	//   ....[9]....
        /*00e4*/ 	.word	0x00001b60


	//   ....[10]....
        /*00e8*/ 	.word	0x00001b80


	//   ....[11]....
        /*00ec*/ 	.word	0x00001ba0


	//   ....[12]....
        /*00f0*/ 	.word	0x00001bc0


	//   ....[13]....
        /*00f4*/ 	.word	0x00001c60


	//   ....[14]....
        /*00f8*/ 	.word	0x00001c80


	//   ....[15]....
        /*00fc*/ 	.word	0x00001ca0


	//----- nvinfo : EIATTR_VRC_CTA_INIT_COUNT
	.align		4
.L_32919:
        /*0100*/ 	.byte	0x02, 0x4a
	.zero		1
	.zero		1


	//----- nvinfo : EIATTR_EXIT_INSTR_OFFSETS
	.align		4
        /*0104*/ 	.byte	0x04, 0x1c
        /*0106*/ 	.short	(.L_32921 - .L_32920)


	//   ....[0]....
.L_32920:
        /*0108*/ 	.word	0x00000170


	//   ....[1]....
        /*010c*/ 	.word	0x00000530


	//   ....[2]....
        /*0110*/ 	.word	0x000008a0


	//   ....[3]....
        /*0114*/ 	.word	0x00001cb0


	//   ....[4]....
        /*0118*/ 	.word	0x000027a0


	//----- nvinfo : EIATTR_CRS_STACK_SIZE
	.align		4
.L_32921:
        /*011c*/ 	.byte	0x04, 0x1e
        /*011e*/ 	.short	(.L_32923 - .L_32922)
.L_32922:
        /*0120*/ 	.word	0x00000000


	//----- nvinfo : EIATTR_CBANK_PARAM_SIZE
	.align		4
.L_32923:
        /*0124*/ 	.byte	0x03, 0x19
        /*0126*/ 	.short	0x002c


	//----- nvinfo : EIATTR_PARAM_CBANK
	.align		4
        /*0128*/ 	.byte	0x04, 0x0a
        /*012a*/ 	.short	(.L_32925 - .L_32924)
	.align		4
.L_32924:
        /*012c*/ 	.word	index@(.nv.constant0._ZN4vllm32paged_attention_v2_reduce_kernelIfLi112ELi128ELi512EEEvPT_PKfS4_PKS1_PKii)
        /*0130*/ 	.short	0x0380
        /*0132*/ 	.short	0x002c


	//----- nvinfo : EIATTR_SW_WAR
	.align		4
.L_32925:
        /*0134*/ 	.byte	0x04, 0x36
        /*0136*/ 	.short	(.L_32927 - .L_32926)
.L_32926:
        /*0138*/ 	.word	0x00000008
.L_32927:


//--------------------- .nv.info._ZN4vllm25paged_attention_v2_kernelIffLi112ELi8ELi128ELNS_18Fp8KVCacheDataTypeE0ELb1ELi512EEEvPfS2_PT_PKS3_PKT0_S9_ifPKiSB_iPKfiiiSD_SD_iiiii --------------------------
	.section	.nv.info._ZN4vllm25paged_attention_v2_kernelIffLi112ELi8ELi128ELNS_18Fp8KVCacheDataTypeE0ELb1ELi512EEEvPfS2_PT_PKS3_PKT0_S9_ifPKiSB_iPKfiiiSD_SD_iiiii,"",@"SHT_CUDA_INFO"
	.sectionflags	@""
	.align	4


	//----- nvinfo : EIATTR_CUDA_API_VERSION
	.align		4
        /*0000*/ 	.byte	0x04, 0x37
        /*0002*/ 	.short	(.L_32929 - .L_32928)
.L_32928:
        /*0004*/ 	.word	0x00000082


	//----- nvinfo : EIATTR_KPARAM_INFO
	.align		4
.L_32929:
        /*0008*/ 	.byte	0x04, 0x17
        /*000a*/ 	.short	(.L_32931 - .L_32930)
.L_32930:
        /*000c*/ 	.word	0x00000000
        /*0010*/ 	.short	0x0015
        /*0012*/ 	.short	0x0088
        /*0014*/ 	.byte	0x00, 0xf0, 0x11, 0x00


	//----- nvinfo : EIATTR_KPARAM_INFO
	.align		4
.L_32931:
        /*0018*/ 	.byte	0x04, 0x17
        /*001a*/ 	.short	(.L_32933 - .L_32932)
.L_32932:
        /*001c*/ 	.word	0x00000000
        /*0020*/ 	.short	0x0014
        /*0022*/ 	.short	0x0084
        /*0024*/ 	.byte	0x00, 0xf0, 0x11, 0x00


	//----- nvinfo : EIATTR_KPARAM_INFO
	.align		4
.L_32933:
        /*0028*/ 	.byte	0x04, 0x17
        /*002a*/ 	.short	(.L_32935 - .L_32934)
.L_32934:
        /*002c*/ 	.word	0x00000000
        /*0030*/ 	.short	0x0013
        /*0032*/ 	.short	0x0080
        /*0034*/ 	.byte	0x00, 0xf0, 0x11, 0x00


	//----- nvinfo : EIATTR_KPARAM_INFO
	.align		4
.L_32935:
        /*0038*/ 	.byte	0x04, 0x17
        /*003a*/ 	.short	(.L_32937 - .L_32936)
.L_32936:
        /*003c*/ 	.word	0x00000000
        /*0040*/ 	.short	0x0012
        /*0042*/ 	.short	0x007c
        /*0044*/ 	.byte	0x00, 0xf0, 0x11, 0x00


	//----- nvinfo : EIATTR_KPARAM_INFO
	.align		4
.L_32937:
        /*0048*/ 	.byte	0x04, 0x17
        /*004a*/ 	.short	(.L_32939 - .L_32938)
.L_32938:
        /*004c*/ 	.word	0x00000000
        /*0050*/ 	.short	0x0011
        /*0052*/ 	.short	0x0078
        /*0054*/ 	.byte	0x00, 0xf0, 0x11, 0x00


	//----- nvinfo : EIATTR_KPARAM_INFO
	.align		4
.L_32939:
        /*0058*/ 	.byte	0x04, 0x17
        /*005a*/ 	.short	(.L_32941 - .L_32940)
.L_32940:
        /*005c*/ 	.word	0x00000000
        /*0060*/ 	.short	0x0010
        /*0062*/ 	.short	0x0070
        /*0064*/ 	.byte	0x00, 0xf5, 0x21, 0x00


	//----- nvinfo : EIATTR_KPARAM_INFO
	.align		4
.L_32941:
        /*0068*/ 	.byte	0x04, 0x17
        /*006a*/ 	.short	(.L_32943 - .L_32942)
.L_32942:
        /*006c*/ 	.word	0x00000000
        /*0070*/ 	.short	0x000f
        /*0072*/ 	.short	0x0068
        /*0074*/ 	.byte	0x00, 0xf5, 0x21, 0x00


	//----- nvinfo : EIATTR_KPARAM_INFO
	.align		4
.L_32943:
        /*0078*/ 	.byte	0x04, 0x17
        /*007a*/ 	.short	(.L_32945 - .L_32944)
.L_32944:
        /*007c*/ 	.word	0x00000000
        /*0080*/ 	.short	0x000e
        /*0082*/ 	.short	0x0060
        /*0084*/ 	.byte	0x00, 0xf0, 0x11, 0x00


	//----- nvinfo : EIATTR_KPARAM_INFO
	.align		4
.L_32945:
        /*0088*/ 	.byte	0x04, 0x17
        /*008a*/ 	.short	(.L_32947 - .L_32946)
.L_32946:
        /*008c*/ 	.word	0x00000000
        /*0090*/ 	.short	0x000d
        /*0092*/ 	.short	0x005c
        /*0094*/ 	.byte	0x00, 0xf0, 0x11, 0x00


	//----- nvinfo : EIATTR_KPARAM_INFO
	.align		4
.L_32947:
        /*0098*/ 	.byte	0x04, 0x17
        /*009a*/ 	.short	(.L_32949 - .L_32948)
.L_32948:
        /*009c*/ 	.word	0x00000000
        /*00a0*/ 	.short	0x000c
        /*00a2*/ 	.short	0x0058
        /*00a4*/ 	.byte	0x00, 0xf0, 0x11, 0x00


	//----- nvinfo : EIATTR_KPARAM_INFO
	.align		4
.L_32949:
        /*00a8*/ 	.byte	0x04, 0x17
        /*00aa*/ 	.short	(.L_32951 - .L_32950)
.L_32950:
        /*00ac*/ 	.word	0x00000000
        /*00b0*/ 	.short	0x000b
        /*00b2*/ 	.short	0x0050
        /*00b4*/ 	.byte	0x00, 0xf5, 0x21, 0x00


	//----- nvinfo : EIATTR_KPARAM_INFO
	.align		4
.L_32951:
        /*00b8*/ 	.byte	0x04, 0x17
        /*00ba*/ 	.short	(.L_32953 - .L_32952)
.L_32952:
        /*00bc*/ 	.word	0x00000000
        /*00c0*/ 	.short	0x000a
        /*00c2*/ 	.short	0x0048
        /*00c4*/ 	.byte	0x00, 0xf0, 0x11, 0x00


	//----- nvinfo : EIATTR_KPARAM_INFO
	.align		4
.L_32953:
        /*00c8*/ 	.byte	0x04, 0x17
        /*00ca*/ 	.short	(.L_32955 - .L_32954)
.L_32954:
        /*00cc*/ 	.word	0x00000000
        /*00d0*/ 	.short	0x0009
        /*00d2*/ 	.short	0x0040
        /*00d4*/ 	.byte	0x00, 0xf5, 0x21, 0x00


	//----- nvinfo : EIATTR_KPARAM_INFO
	.align		4
.L_32955:
        /*00d8*/ 	.byte	0x04, 0x17
        /*00da*/ 	.short	(.L_32957 - .L_32956)
.L_32956:
        /*00dc*/ 	.word	0x00000000
        /*00e0*/ 	.short	0x0008
        /*00e2*/ 	.short	0x0038
        /*00e4*/ 	.byte	0x00, 0xf5, 0x21, 0x00


	//----- nvinfo : EIATTR_KPARAM_INFO
	.align		4
.L_32957:
        /*00e8*/ 	.byte	0x04, 0x17
        /*00ea*/ 	.short	(.L_32959 - .L_32958)
.L_32958:
        /*00ec*/ 	.word	0x00000000
        /*00f0*/ 	.short	0x0007
        /*00f2*/ 	.short	0x0034
        /*00f4*/ 	.byte	0x00, 0xf0, 0x11, 0x00


	//----- nvinfo : EIATTR_KPARAM_INFO
	.align		4
.L_32959:
        /*00f8*/ 	.byte	0x04, 0x17
        /*00fa*/ 	.short	(.L_32961 - .L_32960)
.L_32960:
        /*00fc*/ 	.word	0x00000000
        /*0100*/ 	.short	0x0006
        /*0102*/ 	.short	0x0030
        /*0104*/ 	.byte	0x00, 0xf0, 0x11, 0x00


	//----- nvinfo : EIATTR_KPARAM_INFO
	.align		4
.L_32961:
        /*0108*/ 	.byte	0x04, 0x17
        /*010a*/ 	.short	(.L_32963 - .L_32962)
.L_32962:
        /*010c*/ 	.word	0x00000000
        /*0110*/ 	.short	0x0005
        /*0112*/ 	.short	0x0028
        /*0114*/ 	.byte	0x00, 0xf5, 0x21, 0x00


	//----- nvinfo : EIATTR_KPARAM_INFO
	.align		4
.L_32963:
        /*0118*/ 	.byte	0x04, 0x17
        /*011a*/ 	.short	(.L_32965 - .L_32964)
.L_32964:
        /*011c*/ 	.word	0x00000000
        /*0120*/ 	.short	0x0004
        /*0122*/ 	.short	0x0020
        /*0124*/ 	.byte	0x00, 0xf5, 0x21, 0x00


	//----- nvinfo : EIATTR_KPARAM_INFO
	.align		4
.L_32965:
        /*0128*/ 	.byte	0x04, 0x17
        /*012a*/ 	.short	(.L_32967 - .L_32966)
.L_32966:
        /*012c*/ 	.word	0x00000000
        /*0130*/ 	.short	0x0003
        /*0132*/ 	.short	0x0018
        /*0134*/ 	.byte	0x00, 0xf5, 0x21, 0x00


	//----- nvinfo : EIATTR_KPARAM_INFO
	.align		4
.L_32967:
        /*0138*/ 	.byte	0x04, 0x17
        /*013a*/ 	.short	(.L_32969 - .L_32968)
.L_32968:
        /*013c*/ 	.word	0x00000000
        /*0140*/ 	.short	0x0002
        /*0142*/ 	.short	0x0010
        /*0144*/ 	.byte	0x00, 0xf5, 0x21, 0x00


	//----- nvinfo : EIATTR_KPARAM_INFO
	.align		4
.L_32969:
        /*0148*/ 	.byte	0x04, 0x17
        /*014a*/ 	.short	(.L_32971 - .L_32970)
.L_32970:
        /*014c*/ 	.word	0x00000000
        /*0150*/ 	.short	0x0001
        /*0152*/ 	.short	0x0008
        /*0154*/ 	.byte	0x00, 0xf5, 0x21, 0x00


	//----- nvinfo : EIATTR_KPARAM_INFO
	.align		4
.L_32971:
        /*0158*/ 	.byte	0x04, 0x17
        /*015a*/ 	.short	(.L_32973 - .L_32972)
.L_32972:
        /*015c*/ 	.word	0x00000000
        /*0160*/ 	.short	0x0000
        /*0162*/ 	.short	0x0000
        /*0164*/ 	.byte	0x00, 0xf5, 0x21, 0x00


	//----- nvinfo : EIATTR_SPARSE_MMA_MASK
	.align		4
.L_32973:
        /*0168*/ 	.byte	0x03, 0x50
        /*016a*/ 	.short	0x0000


	//----- nvinfo : EIATTR_MAXREG_COUNT
	.align		4
        /*016c*/ 	.byte	0x03, 0x1b
        /*016e*/ 	.short	0x00ff


	//----- nvinfo : EIATTR_NUM_BARRIERS
	.align		4
        /*0170*/ 	.byte	0x02, 0x4c
        /*0172*/ 	.byte	0x01
	.zero		1


	//----- nvinfo : EIATTR_MERCURY_ISA_VERSION
	.align		4
        /*0174*/ 	.byte	0x03, 0x5f
        /*0176*/ 	.short	0x0101


	//----- nvinfo : EIATTR_COOP_GROUP_MASK_REGIDS
	.align		4
        /*0178*/ 	.byte	0x04, 0x29
        /*017a*/ 	.short	(.L_32975 - .L_32974)


	//   ....[0]....
.L_32974:
        /*017c*/ 	.word	0xffffffff


	//   ....[1]....
        /*0180*/ 	.word	0xffffffff


	//   ....[2]....
        /*0184*/ 	.word	0xffffffff


	//   ....[3]....
        /*0188*/ 	.word	0xffffffff


	//   ....[4]....
        /*018c*/ 	.word	0xffffffff


	//   ....[5]....
        /*0190*/ 	.word	0xffffffff


	//   ....[6]....
        /*0194*/ 	.word	0xffffffff


	//   ....[7]....
        /*0198*/ 	.word	0xffffffff


	//   ....[8]....
        /*019c*/ 	.word	0xffffffff


	//   ....[9]....
        /*01a0*/ 	.word	0xffffffff


	//   ....[10]....
        /*01a4*/ 	.word	0xffffffff


	//   ....[11]....
        /*01a8*/ 	.word	0xffffffff


	//   ....[12]....
        /*01ac*/ 	.word	0xffffffff


	//   ....[13]....
        /*01b0*/ 	.word	0xffffffff


	//   ....[14]....
        /*01b4*/ 	.word	0xffffffff


	//   ....[15]....
        /*01b8*/ 	.word	0xffffffff


	//   ....[16]....
        /*01bc*/ 	.word	0xffffffff


	//   ....[17]....
        /*01c0*/ 	.word	0xffffffff


	//   ....[18]....
        /*01c4*/ 	.word	0xffffffff


	//   ....[19]....
        /*01c8*/ 	.word	0xffffffff


	//   ....[20]....
        /*01cc*/ 	.word	0xffffffff


	//   ....[21]....
        /*01d0*/ 	.word	0xffffffff


	//   ....[22]....
        /*01d4*/ 	.word	0xffffffff


	//   ....[23]....
        /*01d8*/ 	.word	0x0500000e


	//   ....[24]....
        /*01dc*/ 	.word	0x0500000e


	//   ....[25]....
        /*01e0*/ 	.word	0x0500000e


	//   ....[26]....
        /*01e4*/ 	.word	0x0500000e


	//   ....[27]....
        /*01e8*/ 	.word	0x0500000e


	//----- nvinfo : EIATTR_COOP_GROUP_INSTR_OFFSETS
	.align		4
.L_32975:
        /*01ec*/ 	.byte	0x04, 0x28
        /*01ee*/ 	.short	(.L_32977 - .L_32976)


	//   ....[0]....
.L_32976:
        /*01f0*/ 	.word	0x00001520


	//   ....[1]....
        /*01f4*/ 	.word	0x00001540


	//   ....[2]....
        /*01f8*/ 	.word	0x00001820


	//   ....[3]....
        /*01fc*/ 	.word	0x00001840


	//   ....[4]....
        /*0200*/ 	.word	0x00001860


	//   ....[5]....
        /*0204*/ 	.word	0x00001970


	//   ....[6]....
        /*0208*/ 	.word	0x00001990


	//   ....[7]....
        /*020c*/ 	.word	0x000019c0


	//   ....[8]....
        /*0210*/ 	.word	0x00002800


	//   ....[9]....
        /*0214*/ 	.word	0x00002830


	//   ....[10]....
        /*0218*/ 	.word	0x00002850


	//   ....[11]....
        /*021c*/ 	.word	0x00002870


	//   ....[12]....
        /*0220*/ 	.word	0x00002890


	//   ....[13]....
        /*0224*/ 	.word	0x000028e0


	//   ....[14]....
        /*0228*/ 	.word	0x00002900


	//   ....[15]....
        /*022c*/ 	.word	0x00002920


	//   ....[16]....
        /*0230*/ 	.word	0x000041d0


	//   ....[17]....
        /*0234*/ 	.word	0x00004210


	//   ....[18]....
        /*0238*/ 	.word	0x00004250


	//   ....[19]....
        /*023c*/ 	.word	0x00004290


	//   ....[20]....
        /*0240*/ 	.word	0x000042c0


	//   ....[21]....
        /*0244*/ 	.word	0x000042e0


	//   ....[22]....
        /*0248*/ 	.word	0x00004300


	//   ....[23]....
        /*024c*/ 	.word	0x00004890


	//   ....[24]....
        /*0250*/ 	.word	0x00004930


	//   ....[25]....
        /*0254*/ 	.word	0x000049d0


	//   ....[26]....
        /*0258*/ 	.word	0x00004a70


	//   ....[27]....
        /*025c*/ 	.word	0x00004ae0


	//----- nvinfo : EIATTR_VRC_CTA_INIT_COUNT
	.align		4
.L_32977:
        /*0260*/ 	.byte	0x02, 0x4a
	.zero		1
	.zero		1


	//----- nvinfo : EIATTR_EXIT_INSTR_OFFSETS
	.align		4
        /*0264*/ 	.byte	0x04, 0x1c
        /*0266*/ 	.short	(.L_32979 - .L_32978)


	//   ....[0]....
.L_32978:
        /*0268*/ 	.word	0x000000d0


	//   ....[1]....
        /*026c*/ 	.word	0x000046f0


	//   ....[2]....
        /*0270*/ 	.word	0x00004720


	//   ....[3]....
        /*0274*/ 	.word	0x00004830


	//----- nvinfo : EIATTR_CRS_STACK_SIZE
	.align		4
.L_32979:
        /*0278*/ 	.byte	0x04, 0x1e
        /*027a*/ 	.short	(.L_32981 - .L_32980)
.L_32980:
        /*027c*/ 	.word	0x00000000


	//----- nvinfo : EIATTR_CBANK_PARAM_SIZE
	.align		4
.L_32981:
        /*0280*/ 	.byte	0x03, 0x19
        /*0282*/ 	.short	0x008c


	//----- nvinfo : EIATTR_PARAM_CBANK
	.align		4
        /*0284*/ 	.byte	0x04, 0x0a
        /*0286*/ 	.short	(.L_32983 - .L_32982)
	.align		4
.L_32982:
        /*0288*/ 	.word	index@(.nv.constant0._ZN4vllm25paged_attention_v2_kernelIffLi112ELi8ELi128ELNS_18Fp8KVCacheDataTypeE0ELb1ELi512EEEvPfS2_PT_PKS3_PKT0_S9_ifPKiSB_iPKfiiiSD_SD_iiiii)
        /*028c*/ 	.short	0x0380
        /*028e*/ 	.short	0x008c


	//----- nvinfo : EIATTR_SW_WAR
	.align		4
.L_32983:
        /*0290*/ 	.byte	0x04, 0x36
        /*0292*/ 	.short	(.L_32985 - .L_32984)
.L_32984:
        /*0294*/ 	.word	0x00000008
.L_32985:


//--------------------- .nv.info._ZN4vllm32paged_attention_v2_reduce_kernelIfLi96ELi128ELi512EEEvPT_PKfS4_PKS1_PKii --------------------------
	.section	.nv.info._ZN4vllm32paged_attention_v2_reduce_kernelIfLi96ELi128ELi512EEEvPT_PKfS4_PKS1_PKii,"",@"SHT_CUDA_INFO"
	.sectionflags	@""
	.align	4


	//----- nvinfo : EIATTR_CUDA_API_VERSION
	.align		4
        /*0000*/ 	.byte	0x04, 0x37
        /*0002*/ 	.short	(.L_32987 - .L_32986)
.L_32986:
        /*0004*/ 	.word	0x00000082


	//----- nvinfo : EIATTR_KPARAM_INFO
	.align		4
.L_32987:
        /*0008*/ 	.byte	0x04, 0x17
        /*000a*/ 	.short	(.L_32989 - .L_32988)
.L_32988:
        /*000c*/ 	.word	0x00000000
        /*0010*/ 	.short	0x0005
        /*0012*/ 	.short	0x0028
        /*0014*/ 	.byte	0x00, 0xf0, 0x11, 0x00


	//----- nvinfo : EIATTR_KPARAM_INFO
	.align		4
.L_32989:
        /*0018*/ 	.byte	0x04, 0x17
        /*001a*/ 	.short	(.L_32991 - .L_32990)
.L_32990:
        /*001c*/ 	.word	0x00000000
        /*0020*/ 	.short	0x0004
        /*0022*/ 	.short	0x0020
        /*0024*/ 	.byte	0x00, 0xf5, 0x21, 0x00


	//----- nvinfo : EIATTR_KPARAM_INFO
	.align		4
.L_32991:
        /*0028*/ 	.byte	0x04, 0x17
        /*002a*/ 	.short	(.L_32993 - .L_32992)
.L_32992:
        /*002c*/ 	.word	0x00000000
        /*0030*/ 	.short	0x0003
        /*0032*/ 	.short	0x0018
        /*0034*/ 	.byte	0x00, 0xf5, 0x21, 0x00


	//----- nvinfo : EIATTR_KPARAM_INFO
	.align		4
.L_32993:
        /*0038*/ 	.byte	0x04, 0x17
        /*003a*/ 	.short	(.L_32995 - .L_32994)
.L_32994:
        /*003c*/ 	.word	0x00000000
        /*0040*/ 	.short	0x0002
        /*0042*/ 	.short	0x0010
        /*0044*/ 	.byte	0x00, 0xf5, 0x21, 0x00


	//----- nvinfo : EIATTR_KPARAM_INFO
	.align		4
.L_32995:
        /*0048*/ 	.byte	0x04, 0x17
        /*004a*/ 	.short	(.L_32997 - .L_32996)
.L_32996:
        /*004c*/ 	.word	0x00000000
        /*0050*/ 	.short	0x0001
        /*0052*/ 	.short	0x0008
        /*0054*/ 	.byte	0x00, 0xf5, 0x21, 0x00


	//----- nvinfo : EIATTR_KPARAM_INFO
	.align		4
.L_32997:
        /*0058*/ 	.byte	0x04, 0x17
        /*005a*/ 	.short	(.L_32999 - .L_32998)
.L_32998:
        /*005c*/ 	.word	0x00000000
        /*0060*/ 	.short	0x0000
        /*0062*/ 	.short	0x0000
        /*0064*/ 	.byte	0x00, 0xf5, 0x21, 0x00


	//----- nvinfo : EIATTR_SPARSE_MMA_MASK
	.align		4
.L_32999:
        /*0068*/ 	.byte	0x03, 0x50
        /*006a*/ 	.short	0x0000


	//----- nvinfo : EIATTR_MAXREG_COUNT
	.align		4
        /*006c*/ 	.byte	0x03, 0x1b
        /*006e*/ 	.short	0x00ff


	//----- nvinfo : EIATTR_NUM_BARRIERS
	.align		4
        /*0070*/ 	.byte	0x02, 0x4c
        /*0072*/ 	.byte	0x01
	.zero		1


	//----- nvinfo : EIATTR_MERCURY_ISA_VERSION
	.align		4
        /*0074*/ 	.byte	0x03, 0x5f
        /*0076*/ 	.short	0x0101


	//----- nvinfo : EIATTR_COOP_GROUP_MASK_REGIDS
	.align		4
        /*0078*/ 	.byte	0x04, 0x29
        /*007a*/ 	.short	(.L_33001 - .L_33000)


	//   ....[0]....
.L_33000:
        /*007c*/ 	.word	0xffffffff


	//   ....[1]....
        /*0080*/ 	.word	0xffffffff


	//   ....[2]....
        /*0084*/ 	.word	0xffffffff


	//   ....[3]....
        /*0088*/ 	.word	0xffffffff


	//   ....[4]....
        /*008c*/ 	.word	0xffffffff


	//   ....[5]....
        /*0090*/ 	.word	0xffffffff


	//   ....[6]....
        /*0094*/ 	.word	0xffffffff


	//   ....[7]....
        /*0098*/ 	.word	0xffffffff


	//   ....[8]....
        /*009c*/ 	.word	0xffffffff


	//   ....[9]....
        /*00a0*/ 	.word	0xffffffff


	//   ....[10]....
        /*00a4*/ 	.word	0xffffffff


	//   ....[11]....
        /*00a8*/ 	.word	0xffffffff


	//   ....[12]....
        /*00ac*/ 	.word	0xffffffff


	//   ....[13]....
        /*00b0*/ 	.word	0xffffffff


	//   ....[14]....
        /*00b4*/ 	.word	0xffffffff


	//   ....[15]....
        /*00b8*/ 	.word	0xffffffff


	//----- nvinfo : EIATTR_COOP_GROUP_INSTR_OFFSETS
	.align		4
.L_33001:
        /*00bc*/ 	.byte	0x04, 0x28
        /*00be*/ 	.short	(.L_33003 - .L_33002)


	//   ....[0]....
.L_33002:
        /*00c0*/ 	.word	0x00001020


	//   ....[1]....
        /*00c4*/ 	.word	0x000010d0


	//   ....[2]....
        /*00c8*/ 	.word	0x00001110


	//   ....[3]....
        /*00cc*/ 	.word	0x00001140


	//   ....[4]....
        /*00d0*/ 	.word	0x00001170


	//   ....[5]....
        /*00d4*/ 	.word	0x000011c0


	//   ....[6]....
        /*00d8*/ 	.word	0x000011f0


	//   ....[7]....
        /*00dc*/ 	.word	0x00001210


	//   ....[8]....
        /*00e0*/ 	.word	0x00001ac0


	//   ....[9]....
        /*00e4*/ 	.word	0x00001b60


	//   ....[10]....
        /*00e8*/ 	.word	0x00001b80


	//   ....[11]....
        /*00ec*/ 	.word	0x00001ba0


	//   ....[12]....
        /*00f0*/ 	.word	0x00001bc0


	//   ....[13]....
        /*00f4*/ 	.word	0x00001c60


	//   ....[14]....
        /*00f8*/ 	.word	0x00001c80


	//   ....[15]....
        /*00fc*/ 	.word	0x00001ca0


	//----- nvinfo : EIATTR_VRC_CTA_INIT_COUNT
	.align		4
.L_33003:
        /*0100*/ 	.byte	0x02, 0x4a
	.zero		1
	.zero		1


	//----- nvinfo : EIATTR_EXIT_INSTR_OFFSETS
	.align		4
        /*0104*/ 	.byte	0x04, 0x1c
        /*0106*/ 	.short	(.L_33005 - .L_33004)


	//   ....[0]....
.L_33004:
        /*0108*/ 	.word	0x00000170


	//   ....[1]....
        /*010c*/ 	.word	0x00000530


	//   ....[2]....
        /*0110*/ 	.word	0x000008a0


	//   ....[3]....
        /*0114*/ 	.word	0x00001cb0


	//   ....[4]....
        /*0118*/ 	.word	0x000027a0


	//----- nvinfo : EIATTR_CRS_STACK_SIZE
	.align		4
.L_33005:
        /*011c*/ 	.byte	0x04, 0x1e
        /*011e*/ 	.short	(.L_33007 - .L_33006)
.L_33006:
        /*0120*/ 	.word	0x00000000


	//----- nvinfo : EIATTR_CBANK_PARAM_SIZE
	.align		4
.L_33007:
        /*0124*/ 	.byte	0x03, 0x19
        /*0126*/ 	.short	0x002c


	//----- nvinfo : EIATTR_PARAM_CBANK
	.align		4
        /*0128*/ 	.byte	0x04, 0x0a
        /*012a*/ 	.short	(.L_33009 - .L_33008)
	.align		4
.L_33008:
        /*012c*/ 	.word	index@(.nv.constant0._ZN4vllm32paged_attention_v2_reduce_kernelIfLi96ELi128ELi512EEEvPT_PKfS4_PKS1_PKii)
        /*0130*/ 	.short	0x0380
        /*0132*/ 	.short	0x002c


	//----- nvinfo : EIATTR_SW_WAR
	.align		4
.L_33009:
        /*0134*/ 	.byte	0x04, 0x36
        /*0136*/ 	.short	(.L_33011 - .L_33010)
.L_33010:
        /*0138*/ 	.word	0x00000008
.L_33011:


//--------------------- .nv.info._ZN4vllm25paged_attention_v2_kernelIffLi96ELi8ELi128ELNS_18Fp8KVCacheDataTypeE0ELb1ELi512EEEvPfS2_PT_PKS3_PKT0_S9_ifPKiSB_iPKfiiiSD_SD_iiiii --------------------------
	.section	.nv.info._ZN4vllm25paged_attention_v2_kernelIffLi96ELi8ELi128ELNS_18Fp8KVCacheDataTypeE0ELb1ELi512EEEvPfS2_PT_PKS3_PKT0_S9_ifPKiSB_iPKfiiiSD_SD_iiiii,"",@"SHT_CUDA_INFO"
	.sectionflags	@""
	.align	4


	//----- nvinfo : EIATTR_CUDA_API_VERSION
	.align		4
        /*0000*/ 	.byte	0x04, 0x37
        /*0002*/ 	.short	(.L_33013 - .L_33012)
.L_33012:
        /*0004*/ 	.word	0x00000082


	//----- nvinfo : EIATTR_KPARAM_INFO
	.align		4
.L_33013:
        /*0008*/ 	.byte	0x04, 0x17
        /*000a*/ 	.short	(.L_33015 - .L_33014)
.L_33014:
        /*000c*/ 	.word	0x00000000
        /*0010*/ 	.short	0x0015
        /*0012*/ 	.short	0x0088
        /*0014*/ 	.byte	0x00, 0xf0, 0x11, 0x00


	//----- nvinfo : EIATTR_KPARAM_INFO
	.align		4
.L_33015:
        /*0018*/ 	.byte	0x04, 0x17
        /*001a*/ 	.short	(.L_33017 - .L_33016)
.L_33016:
        /*001c*/ 	.word	0x00000000
        /*0020*/ 	.short	0x0014
        /*0022*/ 	.short	0x0084
        /*0024*/ 	.byte	0x00, 0xf0, 0x11, 0x00


	//----- nvinfo : EIATTR_KPARAM_INFO
	.align		4
.L_33017:
        /*0028*/ 	.byte	0x04, 0x17
        /*002a*/ 	.short	(.L_33019 - .L_33018)
.L_33018:
        /*002c*/ 	.word	0x00000000
        /*0030*/ 	.short	0x0013
        /*0032*/ 	.short	0x0080
        /*0034*/ 	.byte	0x00, 0xf0, 0x11, 0x00


	//----- nvinfo : EIATTR_KPARAM_INFO
	.align		4
.L_33019:
        /*0038*/ 	.byte	0x04, 0x17
        /*003a*/ 	.short	(.L_33021 - .L_33020)
.L_33020:
        /*003c*/ 	.word	0x00000000
        /*0040*/ 	.short	0x0012
        /*0042*/ 	.short	0x007c
        /*0044*/ 	.byte	0x00, 0xf0, 0x11, 0x00


	//----- nvinfo : EIATTR_KPARAM_INFO
	.align		4
.L_33021:
        /*0048*/ 	.byte	0x04, 0x17
        /*004a*/ 	.short	(.L_33023 - .L_33022)
.L_33022:
        /*004c*/ 	.word	0x00000000
        /*0050*/ 	.short	0x0011
        /*0052*/ 	.short	0x0078
        /*0054*/ 	.byte	0x00, 0xf0, 0x11, 0x00


	//----- nvinfo : EIATTR_KPARAM_INFO
	.align		4
.L_33023:
        /*0058*/ 	.byte	0x04, 0x17
        /*005a*/ 	.short	(.L_33025 - .L_33024)
.L_33024:
        /*005c*/ 	.word	0x00000000
        /*0060*/ 	.short	0x0010
        /*0062*/ 	.short	0x0070
        /*0064*/ 	.byte	0x00, 0xf5, 0x21, 0x00


	//----- nvinfo : EIATTR_KPARAM_INFO
	.align		4
.L_33025:
        /*0068*/ 	.byte	0x04, 0x17
        /*006a*/ 	.short	(.L_33027 - .L_33026)
.L_33026:
        /*006c*/ 	.word	0x00000000
        /*0070*/ 	.short	0x000f
        /*0072*/ 	.short	0x0068
        /*0074*/ 	.byte	0x00, 0xf5, 0x21, 0x00


	//----- nvinfo : EIATTR_KPARAM_INFO
	.align		4
.L_33027:
        /*0078*/ 	.byte	0x04, 0x17
        /*007a*/ 	.short	(.L_33029 - .L_33028)
.L_33028:
        /*007c*/ 	.word	0x00000000
        /*0080*/ 	.short	0x000e
        /*0082*/ 	.short	0x0060
        /*0084*/ 	.byte	0x00, 0xf0, 0x11, 0x00


	//----- nvinfo : EIATTR_KPARAM_INFO
	.align		4
.L_33029:
        /*0088*/ 	.byte	0x04, 0x17
        /*008a*/ 	.short	(.L_33031 - .L_33030)
.L_33030:
        /*008c*/ 	.word	0x00000000
        /*0090*/ 	.short	0x000d
        /*0092*/ 	.short	0x005c
        /*0094*/ 	.byte	0x00, 0xf0, 0x11, 0x00


	//----- nvinfo : EIATTR_KPARAM_INFO
	.align		4
.L_33031:
        /*0098*/ 	.byte	0x04, 0x17
        /*009a*/ 	.short	(.L_33033 - .L_33032)
.L_33032:
        /*009c*/ 	.word	0x00000000
        /*00a0*/ 	.short	0x000c
        /*00a2*/ 	.short	0x0058
        /*00a4*/ 	.byte	0x00, 0xf0, 0x11, 0x00


	//----- nvinfo : EIATTR_KPARAM_INFO
	.align		4
.L_33033:
        /*00a8*/ 	.byte	0x04, 0x17
        /*00aa*/ 	.short	(.L_33035 - .L_33034)
.L_33034:
        /*00ac*/ 	.word	0x00000000
        /*00b0*/ 	.short	0x000b
        /*00b2*/ 	.short	0x0050
        /*00b4*/ 	.byte	0x00, 0xf5, 0x21, 0x00


	//----- nvinfo : EIATTR_KPARAM_INFO
	.align		4
.L_33035:
        /*00b8*/ 	.byte	0x04, 0x17
        /*00ba*/ 	.short	(.L_33037 - .L_33036)
.L_33036:
        /*00bc*/ 	.word	0x00000000
        /*00c0*/ 	.short	0x000a
        /*00c2*/ 	.short	0x0048
        /*00c4*/ 	.byte	0x00, 0xf0, 0x11, 0x00


	//----- nvinfo : EIATTR_KPARAM_INFO
	.align		4
.L_33037:
        /*00c8*/ 	.byte	0x04, 0x17
        /*00ca*/ 	.short	(.L_33039 - .L_33038)
.L_33038:
        /*00cc*/ 	.word	0x00000000
        /*00d0*/ 	.short	0x0009
        /*00d2*/ 	.short	0x0040
        /*00d4*/ 	.byte	0x00, 0xf5, 0x21, 0x00


	//----- nvinfo : EIATTR_KPARAM_INFO
	.align		4
.L_33039:
        /*00d8*/ 	.byte	0x04, 0x17
        /*00da*/ 	.short	(.L_33041 - .L_33040)
.L_33040:
        /*00dc*/ 	.word	0x00000000
        /*00e0*/ 	.short	0x0008
        /*00e2*/ 	.short	0x0038
        /*00e4*/ 	.byte	0x00, 0xf5, 0x21, 0x00


	//----- nvinfo : EIATTR_KPARAM_INFO
	.align		4
.L_33041:
        /*00e8*/ 	.byte	0x04, 0x17
        /*00ea*/ 	.short	(.L_33043 - .L_33042)
.L_33042:
        /*00ec*/ 	.word	0x00000000
        /*00f0*/ 	.short	0x0007
        /*00f2*/ 	.short	0x0034
        /*00f4*/ 	.byte	0x00, 0xf0, 0x11, 0x00


	//----- nvinfo : EIATTR_KPARAM_INFO
	.align		4
.L_33043:
        /*00f8*/ 	.byte	0x04, 0x17
        /*00fa*/ 	.short	(.L_33045 - .L_33044)
.L_33044:
        /*00fc*/ 	.word	0x00000000
        /*0100*/ 	.short	0x0006
        /*0102*/ 	.short	0x0030
        /*0104*/ 	.byte	0x00, 0xf0, 0x11, 0x00


	//----- nvinfo : EIATTR_KPARAM_INFO
	.align		4
.L_33045:
        /*0108*/ 	.byte	0x04, 0x17
        /*010a*/ 	.short	(.L_33047 - .L_33046)
.L_33046:
        /*010c*/ 	.word	0x00000000
        /*0110*/ 	.short	0x0005
        /*0112*/ 	.short	0x0028
        /*0114*/ 	.byte	0x00, 0xf5, 0x21, 0x00


	//----- nvinfo : EIATTR_KPARAM_INFO
	.align		4
.L_33047:
        /*0118*/ 	.byte	0x04, 0x17
        /*011a*/ 	.short	(.L_33049 - .L_33048)
.L_33048:
        /*011c*/ 	.word	0x00000000
        /*0120*/ 	.short	0x0004
        /*0122*/ 	.short	0x0020
        /*0124*/ 	.byte	0x00, 0xf5, 0x21, 0x00


	//----- nvinfo : EIATTR_KPARAM_INFO
	.align		4
.L_33049:
        /*0128*/ 	.byte	0x04, 0x17
        /*012a*/ 	.short	(.L_33051 - .L_33050)
.L_33050:
        /*012c*/ 	.word	0x00000000
        /*0130*/ 	.short	0x0003
        /*0132*/ 	.short	0x0018
        /*0134*/ 	.byte	0x00, 0xf5, 0x21, 0x00


	//----- nvinfo : EIATTR_KPARAM_INFO
	.align		4
.L_33051:
        /*0138*/ 	.byte	0x04, 0x17
        /*013a*/ 	.short	(.L_33053 - .L_33052)
.L_33052:
        /*013c*/ 	.word	0x00000000
        /*0140*/ 	.short	0x0002
        /*0142*/ 	.short	0x0010
        /*0144*/ 	.byte	0x00, 0xf5, 0x21, 0x00


	//----- nvinfo : EIATTR_KPARAM_INFO
	.align		4
.L_33053:
        /*0148*/ 	.byte	0x04, 0x17
        /*014a*/ 	.short	(.L_33055 - .L_33054)
.L_33054:
        /*014c*/ 	.word	0x00000000
        /*0150*/ 	.short	0x0001
        /*0152*/ 	.short	0x0008
        /*0154*/ 	.byte	0x00, 0xf5, 0x21, 0x00


	//----- nvinfo : EIATTR_KPARAM_INFO
	.align		4
.L_33055:
        /*0158*/ 	.byte	0x04, 0x17
        /*015a*/ 	.short	(.L_33057 - .L_33056)
.L_33056:
        /*015c*/ 	.word	0x00000000
        /*0160*/ 	.short	0x0000
        /*0162*/ 	.short	0x0000
        /*0164*/ 	.byte	0x00, 0xf5, 0x21, 0x00


	//----- nvinfo : EIATTR_SPARSE_MMA_MASK
	.align		4
.L_33057:
        /*0168*/ 	.byte	0x03, 0x50
        /*016a*/ 	.short	0x0000


	//----- nvinfo : EIATTR_MAXREG_COUNT
	.align		4
        /*016c*/ 	.byte	0x03, 0x1b
        /*016e*/ 	.short	0x00ff


	//----- nvinfo : EIATTR_NUM_BARRIERS
	.align		4
        /*0170*/ 	.byte	0x02, 0x4c
        /*0172*/ 	.byte	0x01
	.zero		1


	//----- nvinfo : EIATTR_MERCURY_ISA_VERSION
	.align		4
        /*0174*/ 	.byte	0x03, 0x5f
        /*0176*/ 	.short	0x0101


	//----- nvinfo : EIATTR_COOP_GROUP_MASK_REGIDS
	.align		4
        /*0178*/ 	.byte	0x04, 0x29
        /*017a*/ 	.short	(.L_33059 - .L_33058)


	//   ....[0]....
.L_33058:
        /*017c*/ 	.word	0xffffffff


	//   ....[1]....
        /*0180*/ 	.word	0xffffffff


	//   ....[2]....
        /*0184*/ 	.word	0xffffffff


	//   ....[3]....
        /*0188*/ 	.word	0xffffffff


	//   ....[4]....
        /*018c*/ 	.word	0xffffffff


	//   ....[5]....
        /*0190*/ 	.word	0xffffffff


	//   ....[6]....
        /*0194*/ 	.word	0xffffffff


	//   ....[7]....
        /*0198*/ 	.word	0xffffffff


	//   ....[8]....
        /*019c*/ 	.word	0xffffffff


	//   ....[9]....
        /*01a0*/ 	.word	0xffffffff


	//   ....[10]....
        /*01a4*/ 	.word	0xffffffff


	//   ....[11]....
        /*01a8*/ 	.word	0xffffffff


	//   ....[12]....
        /*01ac*/ 	.word	0xffffffff


	//   ....[13]....
        /*01b0*/ 	.word	0xffffffff


	//   ....[14]....
        /*01b4*/ 	.word	0xffffffff


	//   ....[15]....
        /*01b8*/ 	.word	0xffffffff


	//   ....[16]....
        /*01bc*/ 	.word	0xffffffff


	//   ....[17]....
        /*01c0*/ 	.word	0xffffffff


	//   ....[18]....
        /*01c4*/ 	.word	0xffffffff


	//   ....[19]....
        /*01c8*/ 	.word	0xffffffff


	//   ....[20]....
        /*01cc*/ 	.word	0xffffffff


	//   ....[21]....
        /*01d0*/ 	.word	0xffffffff


	//   ....[22]....
        /*01d4*/ 	.word	0x0500000d


	//   ....[23]....
        /*01d8*/ 	.word	0x0500000d


	//   ....[24]....
        /*01dc*/ 	.word	0x0500000d


	//   ....[25]....
        /*01e0*/ 	.word	0x0500000d


	//   ....[26]....
        /*01e4*/ 	.word	0x0500000d


	//----- nvinfo : EIATTR_COOP_GROUP_INSTR_OFFSETS
	.align		4
.L_33059:
        /*01e8*/ 	.byte	0x04, 0x28
        /*01ea*/ 	.short	(.L_33061 - .L_33060)


	//   ....[0]....
.L_33060:
        /*01ec*/ 	.word	0x00001480


	//   ....[1]....
        /*01f0*/ 	.word	0x000014a0


	//   ....[2]....
        /*01f4*/ 	.word	0x00001770


	//   ....[3]....
        /*01f8*/ 	.word	0x00001790


	//   ....[4]....
        /*01fc*/ 	.word	0x000017b0


	//   ....[5]....
        /*0200*/ 	.word	0x000018e0


	//   ....[6]....
        /*0204*/ 	.word	0x00001900


	//   ....[7]....
        /*0208*/ 	.word	0x00001920


	//   ....[8]....
        /*020c*/ 	.word	0x00002760


	//   ....[9]....
        /*0210*/ 	.word	0x00002790


	//   ....[10]....
        /*0214*/ 	.word	0x000027b0


	//   ....[11]....
        /*0218*/ 	.word	0x000027d0


	//   ....[12]....
        /*021c*/ 	.word	0x000027f0


	//   ....[13]....
        /*0220*/ 	.word	0x00002840


	//   ....[14]....
        /*0224*/ 	.word	0x00002860


	//   ....[15]....
        /*0228*/ 	.word	0x00002880


	//   ....[16]....
        /*022c*/ 	.word	0x00004040


	//   ....[17]....
        /*0230*/ 	.word	0x00004080


	//   ....[18]....
        /*0234*/ 	.word	0x000040c0


	//   ....[19]....
        /*0238*/ 	.word	0x00004100


	//   ....[20]....
        /*023c*/ 	.word	0x00004130


	//   ....[21]....
        /*0240*/ 	.word	0x00004160


	//   ....[22]....
        /*0244*/ 	.word	0x00004690


	//   ....[23]....
        /*0248*/ 	.word	0x00004730


	//   ....[24]....
        /*024c*/ 	.word	0x000047d0


	//   ....[25]....
        /*0250*/ 	.word	0x00004870


	//   ....[26]....
        /*0254*/ 	.word	0x000048e0


	//----- nvinfo : EIATTR_VRC_CTA_INIT_COUNT
	.align		4
.L_33061:
        /*0258*/ 	.byte	0x02, 0x4a
	.zero		1
	.zero		1


	//----- nvinfo : EIATTR_EXIT_INSTR_OFFSETS
	.align		4
        /*025c*/ 	.byte	0x04, 0x1c
        /*025e*/ 	.short	(.L_33063 - .L_33062)


	//   ....[0]....
.L_33062:
        /*0260*/ 	.word	0x000000d0


	//   ....[1]....
        /*0264*/ 	.word	0x000044f0


	//   ....[2]....
        /*0268*/ 	.word	0x00004520


	//   ....[3]....
        /*026c*/ 	.word	0x00004620


	//----- nvinfo : EIATTR_CRS_STACK_SIZE
	.align		4
.L_33063:
        /*0270*/ 	.byte	0x04, 0x1e
        /*0272*/ 	.short	(.L_33065 - .L_33064)
.L_33064:
        /*0274*/ 	.word	0x00000000


	//----- nvinfo : EIATTR_CBANK_PARAM_SIZE
	.align		4
.L_33065:
        /*0278*/ 	.byte	0x03, 0x19
        /*027a*/ 	.short	0x008c


	//----- nvinfo : EIATTR_PARAM_CBANK
	.align		4
        /*027c*/ 	.byte	0x04, 0x0a
        /*027e*/ 	.short	(.L_33067 - .L_33066)
	.align		4
.L_33066:
        /*0280*/ 	.word	index@(.nv.constant0._ZN4vllm25paged_attention_v2_kernelIffLi96ELi8ELi128ELNS_18Fp8KVCacheDataTypeE0ELb1ELi512EEEvPfS2_PT_PKS3_PKT0_S9_ifPKiSB_iPKfiiiSD_SD_iiiii)
        /*0284*/ 	.short	0x0380
        /*0286*/ 	.short	0x008c


	//----- nvinfo : EIATTR_SW_WAR
	.align		4
.L_33067:
        /*0288*/ 	.byte	0x04, 0x36
        /*028a*/ 	.short	(.L_33069 - .L_33068)
.L_33068:
        /*028c*/ 	.word	0x00000008
.L_33069:


//--------------------- .nv.info._ZN4vllm32paged_attention_v2_reduce_kernelIfLi80ELi128ELi512EEEvPT_PKfS4_PKS1_PKii --------------------------
	.section	.nv.info._ZN4vllm32paged_attention_v2_reduce_kernelIfLi80ELi128ELi512EEEvPT_PKfS4_PKS1_PKii,"",@"SHT_CUDA_INFO"
	.sectionflags	@""
	.align	4


	//----- nvinfo : EIATTR_CUDA_API_VERSION
	.align		4
        /*0000*/ 	.byte	0x04, 0x37
        /*0002*/ 	.short	(.L_33071 - .L_33070)
.L_33070:
        /*0004*/ 	.word	0x00000082


	//----- nvinfo : EIATTR_KPARAM_INFO
	.align		4
.L_33071:
        /*0008*/ 	.byte	0x04, 0x17
        /*000a*/ 	.short	(.L_33073 - .L_33072)
.L_33072:
        /*000c*/ 	.word	0x00000000
        /*0010*/ 	.short	0x0005
        /*0012*/ 	.short	0x0028
        /*0014*/ 	.byte	0x00, 0xf0, 0x11, 0x00


	//----- nvinfo : EIATTR_KPARAM_INFO
	.align		4
.L_33073:
        /*0018*/ 	.byte	0x04, 0x17
        /*001a*/ 	.short	(.L_33075 - .L_33074)
.L_33074:
        /*001c*/ 	.word	0x00000000
        /*0020*/ 	.short	0x0004
        /*0022*/ 	.short	0x0020
        /*0024*/ 	.byte	0x00, 0xf5, 0x21, 0x00


	//----- nvinfo : EIATTR_KPARAM_INFO
	.align		4
.L_33075:
        /*0028*/ 	.byte	0x04, 0x17
        /*002a*/ 	.short	(.L_33077 - .L_33076)
.L_33076:
        /*002c*/ 	.word	0x00000000
        /*0030*/ 	.short	0x0003
        /*0032*/ 	.short	0x0018
        /*0034*/ 	.byte	0x00, 0xf5, 0x21, 0x00


	//----- nvinfo : EIATTR_KPARAM_INFO
	.align		4
.L_33077:
        /*0038*/ 	.byte	0x04, 0x17
        /*003a*/ 	.short	(.L_33079 - .L_33078)
.L_33078:
        /*003c*/ 	.word	0x00000000
        /*0040*/ 	.short	0x0002
        /*0042*/ 	.short	0x0010
        /*0044*/ 	.byte	0x00, 0xf5, 0x21, 0x00


	//----- nvinfo : EIATTR_KPARAM_INFO
	.align		4
.L_33079:
        /*0048*/ 	.byte	0x04, 0x17
        /*004a*/ 	.short	(.L_33081 - .L_33080)
.L_33080:
        /*004c*/ 	.word	0x00000000
        /*0050*/ 	.short	0x0001
        /*0052*/ 	.short	0x0008
        /*0054*/ 	.byte	0x00, 0xf5, 0x21, 0x00


	//----- nvinfo : EIATTR_KPARAM_INFO
	.align		4
.L_33081:
        /*0058*/ 	.byte	0x04, 0x17
        /*005a*/ 	.short	(.L_33083 - .L_33082)
.L_33082:
        /*005c*/ 	.word	0x00000000
        /*0060*/ 	.short	0x0000
        /*0062*/ 	.short	0x0000
        /*0064*/ 	.byte	0x00, 0xf5, 0x21, 0x00


	//----- nvinfo : EIATTR_SPARSE_MMA_MASK
	.align		4
.L_33083:
        /*0068*/ 	.byte	0x03, 0x50
        /*006a*/ 	.short	0x0000


	//----- nvinfo : EIATTR_MAXREG_COUNT
	.align		4
        /*006c*/ 	.byte	0x03, 0x1b
        /*006e*/ 	.short	0x00ff


	//----- nvinfo : EIATTR_NUM_BARRIERS
	.align		4
        /*0070*/ 	.byte	0x02, 0x4c
        /*0072*/ 	.byte	0x01
	.zero		1


	//----- nvinfo : EIATTR_MERCURY_ISA_VERSION
	.align		4
        /*0074*/ 	.byte	0x03, 0x5f
        /*0076*/ 	.short	0x0101


	//----- nvinfo : EIATTR_COOP_GROUP_MASK_REGIDS
	.align		4
        /*0078*/ 	.byte	0x04, 0x29
        /*007a*/ 	.short	(.L_33085 - .L_33084)


	//   ....[0]....
.L_33084:
        /*007c*/ 	.word	0xffffffff


	//   ....[1]....
        /*0080*/ 	.word	0xffffffff


	//   ....[2]....
        /*0084*/ 	.word	0xffffffff


	//   ....[3]....
        /*0088*/ 	.word	0xffffffff


	//   ....[4]....
        /*008c*/ 	.word	0xffffffff


	//   ....[5]....
        /*0090*/ 	.word	0xffffffff


	//   ....[6]....
        /*0094*/ 	.word	0xffffffff


	//   ....[7]....
        /*0098*/ 	.word	0xffffffff


	//   ....[8]....
        /*009c*/ 	.word	0xffffffff


	//   ....[9]....
        /*00a0*/ 	.word	0xffffffff


	//   ....[10]....
        /*00a4*/ 	.word	0xffffffff


	//   ....[11]....
        /*00a8*/ 	.word	0xffffffff


	//   ....[12]....
        /*00ac*/ 	.word	0xffffffff


	//   ....[13]....
        /*00b0*/ 	.word	0xffffffff


	//   ....[14]....
        /*00b4*/ 	.word	0xffffffff


	//   ....[15]....
        /*00b8*/ 	.word	0xffffffff


	//----- nvinfo : EIATTR_COOP_GROUP_INSTR_OFFSETS
	.align		4
.L_33085:
        /*00bc*/ 	.byte	0x04, 0x28
        /*00be*/ 	.short	(.L_33087 - .L_33086)


	//   ....[0]....
.L_33086:
        /*00c0*/ 	.word	0x00001020


	//   ....[1]....
        /*00c4*/ 	.word	0x000010d0


	//   ....[2]....
        /*00c8*/ 	.word	0x00001110


	//   ....[3]....
        /*00cc*/ 	.word	0x00001140


	//   ....[4]....
        /*00d0*/ 	.word	0x00001170


	//   ....[5]....
        /*00d4*/ 	.word	0x000011c0


	//   ....[6]....
        /*00d8*/ 	.word	0x000011f0


	//   ....[7]....
        /*00dc*/ 	.word	0x00001210


	//   ....[8]....
        /*00e0*/ 	.word	0x00001ac0


	//   ....[9]....
        /*00e4*/ 	.word	0x00001b60


	//   ....[10]....
        /*00e8*/ 	.word	0x00001b80


	//   ....[11]....
        /*00ec*/ 	.word	0x00001ba0


	//   ....[12]....
        /*00f0*/ 	.word	0x00001bc0


	//   ....[13]....
        /*00f4*/ 	.word	0x00001c60


	//   ....[14]....
        /*00f8*/ 	.word	0x00001c80


	//   ....[15]....
        /*00fc*/ 	.word	0x00001ca0


	//----- nvinfo : EIATTR_VRC_CTA_INIT_COUNT
	.align		4
.L_33087:
        /*0100*/ 	.byte	0x02, 0x4a
	.zero		1
	.zero		1


	//----- nvinfo : EIATTR_EXIT_INSTR_OFFSETS
	.align		4
        /*0104*/ 	.byte	0x04, 0x1c
        /*0106*/ 	.short	(.L_33089 - .L_33088)


	//   ....[0]....
.L_33088:
        /*0108*/ 	.word	0x00000170


	//   ....[1]....
        /*010c*/ 	.word	0x00000530


	//   ....[2]....
        /*0110*/ 	.word	0x000008a0


	//   ....[3]....
        /*0114*/ 	.word	0x00001cb0


	//   ....[4]....
        /*0118*/ 	.word	0x000027a0


	//----- nvinfo : EIATTR_CRS_STACK_SIZE
	.align		4
.L_33089:
        /*011c*/ 	.byte	0x04, 0x1e
        /*011e*/ 	.short	(.L_33091 - .L_33090)
.L_33090:
        /*0120*/ 	.word	0x00000000


	//----- nvinfo : EIATTR_CBANK_PARAM_SIZE
	.align		4
.L_33091:
        /*0124*/ 	.byte	0x03, 0x19
        /*0126*/ 	.short	0x002c


	//----- nvinfo : EIATTR_PARAM_CBANK
	.align		4
        /*0128*/ 	.byte	0x04, 0x0a
        /*012a*/ 	.short	(.L_33093 - .L_33092)
	.align		4
.L_33092:
        /*012c*/ 	.word	index@(.nv.constant0._ZN4vllm32paged_attention_v2_reduce_kernelIfLi80ELi128ELi512EEEvPT_PKfS4_PKS1_PKii)
        /*0130*/ 	.short	0x0380
        /*0132*/ 	.short	0x002c


	//----- nvinfo : EIATTR_SW_WAR
	.align		4
.L_33093:
        /*0134*/ 	.byte	0x04, 0x36
        /*0136*/ 	.short	(.L_33095 - .L_33094)
.L_33094:
        /*0138*/ 	.word	0x00000008
.L_33095:


//--------------------- .nv.info._ZN4vllm25paged_attention_v2_kernelIffLi80ELi8ELi128ELNS_18Fp8KVCacheDataTypeE0ELb1ELi512EEEvPfS2_PT_PKS3_PKT0_S9_ifPKiSB_iPKfiiiSD_SD_iiiii --------------------------
	.section	.nv.info._ZN4vllm25paged_attention_v2_kernelIffLi80ELi8ELi128ELNS_18Fp8KVCacheDataTypeE0ELb1ELi512EEEvPfS2_PT_PKS3_PKT0_S9_ifPKiSB_iPKfiiiSD_SD_iiiii,"",@"SHT_CUDA_INFO"
	.sectionflags	@""
	.align	4


	//----- nvinfo : EIATTR_CUDA_API_VERSION
	.align		4
        /*0000*/ 	.byte	0x04, 0x37
        /*0002*/ 	.short	(.L_33097 - .L_33096)
.L_33096:
        /*0004*/ 	.word	0x00000082


	//----- nvinfo : EIATTR_KPARAM_INFO
	.align		4
.L_33097:
        /*0008*/ 	.byte	0x04, 0x17
        /*000a*/ 	.short	(.L_33099 - .L_33098)
.L_33098:
        /*000c*/ 	.word	0x00000000
        /*0010*/ 	.short	0x0015
        /*0012*/ 	.short	0x0088
        /*0014*/ 	.byte	0x00, 0xf0, 0x11, 0x00


	//----- nvinfo : EIATTR_KPARAM_INFO
	.align		4
.L_33099:
        /*0018*/ 	.byte	0x04, 0x17
        /*001a*/ 	.short	(.L_33101 - .L_33100)
.L_33100:
        /*001c*/ 	.word	0x00000000
        /*0020*/ 	.short	0x0014
        /*0022*/ 	.short	0x0084
        /*0024*/ 	.byte	0x00, 0xf0, 0x11, 0x00


	//----- nvinfo : EIATTR_KPARAM_INFO
	.align		4
.L_33101:
        /*0028*/ 	.byte	0x04, 0x17
        /*002a*/ 	.short	(.L_33103 - .L_33102)
.L_33102:
        /*002c*/ 	.word	0x00000000
        /*0030*/ 	.short	0x0013
        /*0032*/ 	.short	0x0080
        /*0034*/ 	.byte	0x00, 0xf0, 0x11, 0x00


	//----- nvinfo : EIATTR_KPARAM_INFO
	.align		4
.L_33103:
        /*0038*/ 	.byte	0x04, 0x17
        /*003a*/ 	.short	(.L_33105 - .L_33104)
.L_33104:
        /*003c*/ 	.word	0x00000000
        /*0040*/ 	.short	0x0012
        /*0042*/ 	.short	0x007c
        /*0044*/ 	.byte	0x00, 0xf0, 0x11, 0x00


	//----- nvinfo : EIATTR_KPARAM_INFO
	.align		4
.L_33105:
        /*0048*/ 	.byte	0x04, 0x17
        /*004a*/ 	.short	(.L_33107 - .L_33106)
.L_33106:
        /*004c*/ 	.word	0x00000000
        /*0050*/ 	.short	0x0011
        /*0052*/ 	.short	0x0078
        /*0054*/ 	.byte	0x00, 0xf0, 0x11, 0x00


	//----- nvinfo : EIATTR_KPARAM_INFO
	.align		4
.L_33107:
        /*0058*/ 	.byte	0x04, 0x17
        /*005a*/ 	.short	(.L_33109 - .L_33108)
.L_33108:
        /*005c*/ 	.word	0x00000000
        /*0060*/ 	.short	0x0010
        /*0062*/ 	.short	0x0070
        /*0064*/ 	.byte	0x00, 0xf5, 0x21, 0x00


	//----- nvinfo : EIATTR_KPARAM_INFO
	.align		4
.L_33109:
        /*0068*/ 	.byte	0x04, 0x17
        /*006a*/ 	.short	(.L_33111 - .L_33110)
.L_33110:
        /*006c*/ 	.word	0x00000000
        /*0070*/ 	.short	0x000f
        /*0072*/ 	.short	0x0068
        /*0074*/ 	.byte	0x00, 0xf5, 0x21, 0x00


	//----- nvinfo : EIATTR_KPARAM_INFO
	.align		4
.L_33111:
        /*0078*/ 	.byte	0x04, 0x17
        /*007a*/ 	.short	(.L_33113 - .L_33112)
.L_33112:
        /*007c*/ 	.word	0x00000000
        /*0080*/ 	.short	0x000e
        /*0082*/ 	.short	0x0060
        /*0084*/ 	.byte	0x00, 0xf0, 0x11, 0x00


	//----- nvinfo : EIATTR_KPARAM_INFO
	.align		4
.L_33113:
        /*0088*/ 	.byte	0x04, 0x17
        /*008a*/ 	.short	(.L_33115 - .L_33114)
.L_33114:
        /*008c*/ 	.word	0x00000000
        /*0090*/ 	.short	0x000d
        /*0092*/ 	.short	0x005c
        /*0094*/ 	.byte	0x00, 0xf0, 0x11, 0x00


	//----- nvinfo : EIATTR_KPARAM_INFO
	.align		4
.L_33115:
        /*0098*/ 	.byte	0x04, 0x17
        /*009a*/ 	.short	(.L_33117 - .L_33116)
.L_33116:
        /*009c*/ 	.word	0x00000000
        /*00a0*/ 	.short	0x000c
        /*00a2*/ 	.short	0x0058
        /*00a4*/ 	.byte	0x00, 0xf0, 0x11, 0x00


	//----- nvinfo : EIATTR_KPARAM_INFO
	.align		4
.L_33117:
        /*00a8*/ 	.byte	0x04, 0x17
        /*00aa*/ 	.short	(.L_33119 - .L_33118)
.L_33118:
        /*00ac*/ 	.word	0x00000000
        /*00b0*/ 	.short	0x000b
        /*00b2*/ 	.short	0x0050
        /*00b4*/ 	.byte	0x00, 0xf5, 0x21, 0x00


	//----- nvinfo : EIATTR_KPARAM_INFO
	.align		4
.L_33119:
        /*00b8*/ 	.byte	0x04, 0x17
        /*00ba*/ 	.short	(.L_33121 - .L_33120)
.L_33120:
        /*00bc*/ 	.word	0x00000000
        /*00c0*/ 	.short	0x000a
        /*00c2*/ 	.short	0x0048
        /*00c4*/ 	.byte	0x00, 0xf0, 0x11, 0x00


	//----- nvinfo : EIATTR_KPARAM_INFO
	.align		4
.L_33121:
        /*00c8*/ 	.byte	0x04, 0x17
        /*00ca*/ 	.short	(.L_33123 - .L_33122)
.L_33122:
        /*00cc*/ 	.word	0x00000000
        /*00d0*/ 	.short	0x0009
        /*00d2*/ 	.short	0x0040
        /*00d4*/ 	.byte	0x00, 0xf5, 0x21, 0x00


	//----- nvinfo : EIATTR_KPARAM_INFO
	.align		4
.L_33123:
        /*00d8*/ 	.byte	0x04, 0x17
        /*00da*/ 	.short	(.L_33125 - .L_33124)
.L_33124:
        /*00dc*/ 	.word	0x00000000
        /*00e0*/ 	.short	0x0008
        /*00e2*/ 	.short	0x0038
        /*00e4*/ 	.byte	0x00, 0xf5, 0x21, 0x00


	//----- nvinfo : EIATTR_KPARAM_INFO
	.align		4
.L_33125:
        /*00e8*/ 	.byte	0x04, 0x17
        /*00ea*/ 	.short	(.L_33127 - .L_33126)
.L_33126:
        /*00ec*/ 	.word	0x00000000
        /*00f0*/ 	.short	0x0007
        /*00f2*/ 	.short	0x0034
        /*00f4*/ 	.byte	0x00, 0xf0, 0x11, 0x00


	//----- nvinfo : EIATTR_KPARAM_INFO
	.align		4
.L_33127:
        /*00f8*/ 	.byte	0x04, 0x17
        /*00fa*/ 	.short	(.L_33129 - .L_33128)
.L_33128:
        /*00fc*/ 	.word	0x00000000
        /*0100*/ 	.short	0x0006
        /*0102*/ 	.short	0x0030
        /*0104*/ 	.byte	0x00, 0xf0, 0x11, 0x00


	//----- nvinfo : EIATTR_KPARAM_INFO
	.align		4
.L_33129:
        /*0108*/ 	.byte	0x04, 0x17
        /*010a*/ 	.short	(.L_33131 - .L_33130)
.L_33130:
        /*010c*/ 	.word	0x00000000
        /*0110*/ 	.short	0x0005
        /*0112*/ 	.short	0x0028
        /*0114*/ 	.byte	0x00, 0xf5, 0x21, 0x00


	//----- nvinfo : EIATTR_KPARAM_INFO
	.align		4
.L_33131:
        /*0118*/ 	.byte	0x04, 0x17
        /*011a*/ 	.short	(.L_33133 - .L_33132)
.L_33132:
        /*011c*/ 	.word	0x00000000
        /*0120*/ 	.short	0x0004
        /*0122*/ 	.short	0x0020
        /*0124*/ 	.byte	0x00, 0xf5, 0x21, 0x00


	//----- nvinfo : EIATTR_KPARAM_INFO
	.align		4
.L_33133:
        /*0128*/ 	.byte	0x04, 0x17
        /*012a*/ 	.short	(.L_33135 - .L_33134)
.L_33134:
        /*012c*/ 	.word	0x00000000
        /*0130*/ 	.short	0x0003
        /*0132*/ 	.short	0x0018
        /*0134*/ 	.byte	0x00, 0xf5, 0x21, 0x00


	//----- nvinfo : EIATTR_KPARAM_INFO
	.align		4
.L_33135:
        /*0138*/ 	.byte	0x04, 0x17
        /*013a*/ 	.short	(.L_33137 - .L_33136)
.L_33136:
        /*013c*/ 	.word	0x00000000
        /*0140*/ 	.short	0x0002
        /*0142*/ 	.short	0x0010
        /*0144*/ 	.byte	0x00, 0xf5, 0x21, 0x00


	//----- nvinfo : EIATTR_KPARAM_INFO
	.align		4
.L_33137:
        /*0148*/ 	.byte	0x04, 0x17
        /*014a*/ 	.short	(.L_33139 - .L_33138)
.L_33138:
        /*014c*/ 	.word	0x00000000
        /*0150*/ 	.short	0x0001
        /*0152*/ 	.short	0x0008
        /*0154*/ 	.byte	0x00, 0xf5, 0x21, 0x00


	//----- nvinfo : EIATTR_KPARAM_INFO
	.align		4
.L_33139:
        /*0158*/ 	.byte	0x04, 0x17
        /*015a*/ 	.short	(.L_33141 - .L_33140)
.L_33140:
        /*015c*/ 	.word	0x00000000
        /*0160*/ 	.short	0x0000
        /*0162*/ 	.short	0x0000
        /*0164*/ 	.byte	0x00, 0xf5, 0x21, 0x00


	//----- nvinfo : EIATTR_SPARSE_MMA_MASK
	.align		4
.L_33141:
        /*0168*/ 	.byte	0x03, 0x50
        /*016a*/ 	.short	0x0000


	//----- nvinfo : EIATTR_MAXREG_COUNT
	.align		4
        /*016c*/ 	.byte	0x03, 0x1b
        /*016e*/ 	.short	0x00ff


	//----- nvinfo : EIATTR_NUM_BARRIERS
	.align		4
        /*0170*/ 	.byte	0x02, 0x4c
        /*0172*/ 	.byte	0x01
	.zero		1


	//----- nvinfo : EIATTR_MERCURY_ISA_VERSION
	.align		4
        /*0174*/ 	.byte	0x03, 0x5f
        /*0176*/ 	.short	0x0101


	//----- nvinfo : EIATTR_COOP_GROUP_MASK_REGIDS
	.align		4
        /*0178*/ 	.byte	0x04, 0x29
        /*017a*/ 	.short	(.L_33143 - .L_33142)


	//   ....[0]....
.L_33142:
        /*017c*/ 	.word	0xffffffff


	//   ....[1]....
        /*0180*/ 	.word	0xffffffff


	//   ....[2]....
        /*0184*/ 	.word	0xffffffff


	//   ....[3]....
        /*0188*/ 	.word	0xffffffff


	//   ....[4]....
        /*018c*/ 	.word	0xffffffff


	//   ....[5]....
        /*0190*/ 	.word	0xffffffff


	//   ....[6]....
        /*0194*/ 	.word	0xffffffff


	//   ....[7]....
        /*0198*/ 	.word	0xffffffff


	//   ....[8]....
        /*019c*/ 	.word	0xffffffff


	//   ....[9]....
        /*01a0*/ 	.word	0xffffffff


	//   ....[10]....
        /*01a4*/ 	.word	0xffffffff


	//   ....[11]....
        /*01a8*/ 	.word	0xffffffff


	//   ....[12]....
        /*01ac*/ 	.word	0xffffffff


	//   ....[13]....
        /*01b0*/ 	.word	0xffffffff


	//   ....[14]....
        /*01b4*/ 	.word	0xffffffff


	//   ....[15]....
        /*01b8*/ 	.word	0xffffffff


	//   ....[16]....
        /*01bc*/ 	.word	0xffffffff


	//   ....[17]....
        /*01c0*/ 	.word	0xffffffff


	//   ....[18]....
        /*01c4*/ 	.word	0xffffffff


	//   ....[19]....
        /*01c8*/ 	.word	0xffffffff


	//   ....[20]....
        /*01cc*/ 	.word	0xffffffff


	//   ....[21]....
        /*01d0*/ 	.word	0x0500000a


	//   ....[22]....
        /*01d4*/ 	.word	0x0500000a


	//   ....[23]....
        /*01d8*/ 	.word	0x0500000a


	//   ....[24]....
        /*01dc*/ 	.word	0x0500000a


	//   ....[25]....
        /*01e0*/ 	.word	0x0500000a


	//----- nvinfo : EIATTR_COOP_GROUP_INSTR_OFFSETS
	.align		4
.L_33143:
        /*01e4*/ 	.byte	0x04, 0x28
        /*01e6*/ 	.short	(.L_33145 - .L_33144)


	//   ....[0]....
.L_33144:
        /*01e8*/ 	.word	0x000013e0


	//   ....[1]....
        /*01ec*/ 	.word	0x00001400


	//   ....[2]....
        /*01f0*/ 	.word	0x000016e0


	//   ....[3]....
        /*01f4*/ 	.word	0x00001700


	//   ....[4]....
        /*01f8*/ 	.word	0x00001720


	//   ....[5]....
        /*01fc*/ 	.word	0x00001840


	//   ....[6]....
        /*0200*/ 	.word	0x00001860


	//   ....[7]....
        /*0204*/ 	.word	0x00001880


	//   ....[8]....
        /*0208*/ 	.word	0x000026c0


	//   ....[9]....
        /*020c*/ 	.word	0x000026f0


	//   ....[10]....
        /*0210*/ 	.word	0x00002710


	//   ....[11]....
        /*0214*/ 	.word	0x00002730


	//   ....[12]....
        /*0218*/ 	.word	0x00002750


	//   ....[13]....
        /*021c*/ 	.word	0x000027a0


	//   ....[14]....
        /*0220*/ 	.word	0x000027c0


	//   ....[15]....
        /*0224*/ 	.word	0x000027e0


	//   ....[16]....
        /*0228*/ 	.word	0x00003ea0


	//   ....[17]....
        /*022c*/ 	.word	0x00003ee0


	//   ....[18]....
        /*0230*/ 	.word	0x00003f20


	//   ....[19]....
        /*0234*/ 	.word	0x00003f60


	//   ....[20]....
        /*0238*/ 	.word	0x00003f90


	//   ....[21]....
        /*023c*/ 	.word	0x00004450


	//   ....[22]....
        /*0240*/ 	.word	0x000044f0


	//   ....[23]....
        /*0244*/ 	.word	0x00004590


	//   ....[24]....
        /*0248*/ 	.word	0x00004620


	//   ....[25]....
        /*024c*/ 	.word	0x00004690


	//----- nvinfo : EIATTR_VRC_CTA_INIT_COUNT
	.align		4
.L_33145:
        /*0250*/ 	.byte	0x02, 0x4a
	.zero		1
	.zero		1


	//----- nvinfo : EIATTR_EXIT_INSTR_OFFSETS
	.align		4
        /*0254*/ 	.byte	0x04, 0x1c
        /*0256*/ 	.short	(.L_33147 - .L_33146)


	//   ....[0]....
.L_33146:
        /*0258*/ 	.word	0x000000d0


	//   ....[1]....
        /*025c*/ 	.word	0x000042c0


	//   ....[2]....
        /*0260*/ 	.word	0x000042f0


	//   ....[3]....
        /*0264*/ 	.word	0x000043e0


	//----- nvinfo : EIATTR_CRS_STACK_SIZE
	.align		4
.L_33147:
        /*0268*/ 	.byte	0x04, 0x1e
        /*026a*/ 	.short	(.L_33149 - .L_33148)
.L_33148:
        /*026c*/ 	.word	0x00000000


	//----- nvinfo : EIATTR_CBANK_PARAM_SIZE
	.align		4
.L_33149:
        /*0270*/ 	.byte	0x03, 0x19
        /*0272*/ 	.short	0x008c


	//----- nvinfo : EIATTR_PARAM_CBANK
	.align		4
        /*0274*/ 	.byte	0x04, 0x0a
        /*0276*/ 	.short	(.L_33151 - .L_33150)
	.align		4
.L_33150:
        /*0278*/ 	.word	index@(.nv.constant0._ZN4vllm25paged_attention_v2_kernelIffLi80ELi8ELi128ELNS_18Fp8KVCacheDataTypeE0ELb1ELi512EEEvPfS2_PT_PKS3_PKT0_S9_ifPKiSB_iPKfiiiSD_SD_iiiii)
        /*027c*/ 	.short	0x0380
        /*027e*/ 	.short	0x008c


	//----- nvinfo : EIATTR_SW_WAR
	.align		4
.L_33151:
        /*0280*/ 	.byte	0x04, 0x36
        /*0282*/ 	.short	(.L_33153 - .L_33152)
.L_33152:
        /*0284*/ 	.word	0x00000008
.L_33153:


//--------------------- .nv.info._ZN4vllm32paged_attention_v2_reduce_kernelIfLi64ELi128ELi512EEEvPT_PKfS4_PKS1_PKii --------------------------
	.section	.nv.info._ZN4vllm32paged_attention_v2_reduce_kernelIfLi64ELi128ELi512EEEvPT_PKfS4_PKS1_PKii,"",@"SHT_CUDA_INFO"
	.sectionflags	@""
	.align	4


	//----- nvinfo : EIATTR_CUDA_API_VERSION
	.align		4
        /*0000*/ 	.byte	0x04, 0x37
        /*0002*/ 	.short	(.L_33155 - .L_33154)
.L_33154:
        /*0004*/ 	.word	0x00000082


	//----- nvinfo : EIATTR_KPARAM_INFO
	.align		4
.L_33155:
        /*0008*/ 	.byte	0x04, 0x17
        /*000a*/ 	.short	(.L_33157 - .L_33156)
.L_33156:
        /*000c*/ 	.word	0x00000000
        /*0010*/ 	.short	0x0005
        /*0012*/ 	.short	0x0028
        /*0014*/ 	.byte	0x00, 0xf0, 0x11, 0x00


	//----- nvinfo : EIATTR_KPARAM_INFO
	.align		4
.L_33157:
        /*0018*/ 	.byte	0x04, 0x17
        /*001a*/ 	.short	(.L_33159 - .L_33158)
.L_33158:
        /*001c*/ 	.word	0x00000000
        /*0020*/ 	.short	0x0004
        /*0022*/ 	.short	0x0020
        /*0024*/ 	.byte	0x00, 0xf5, 0x21, 0x00


	//----- nvinfo : EIATTR_KPARAM_INFO
	.align		4
.L_33159:
        /*0028*/ 	.byte	0x04, 0x17
        /*002a*/ 	.short	(.L_33161 - .L_33160)
.L_33160:
        /*002c*/ 	.word	0x00000000
        /*0030*/ 	.short	0x0003
        /*0032*/ 	.short	0x0018
        /*0034*/ 	.byte	0x00, 0xf5, 0x21, 0x00


	//----- nvinfo : EIATTR_KPARAM_INFO
	.align		4
.L_33161:
        /*0038*/ 	.byte	0x04, 0x17
        /*003a*/ 	.short	(.L_33163 - .L_33162)
.L_33162:
        /*003c*/ 	.word	0x00000000
        /*0040*/ 	.short	0x0002
        /*0042*/ 	.short	0x0010
        /*0044*/ 	.byte	0x00, 0xf5, 0x21, 0x00


	//----- nvinfo : EIATTR_KPARAM_INFO
	.align		4
.L_33163:
        /*0048*/ 	.byte	0x04, 0x17
        /*004a*/ 	.short	(.L_33165 - .L_33164)
.L_33164:
        /*004c*/ 	.word	0x00000000
        /*0050*/ 	.short	0x0001
        /*0052*/ 	.short	0x0008
        /*0054*/ 	.byte	0x00, 0xf5, 0x21, 0x00


	//----- nvinfo : EIATTR_KPARAM_INFO
	.align		4
.L_33165:
        /*0058*/ 	.byte	0x04, 0x17
        /*005a*/ 	.short	(.L_33167 - .L_33166)
.L_33166:
        /*005c*/ 	.word	0x00000000
        /*0060*/ 	.short	0x0000
        /*0062*/ 	.short	0x0000
        /*0064*/ 	.byte	0x00, 0xf5, 0x21, 0x00


	//----- nvinfo : EIATTR_SPARSE_MMA_MASK
	.align		4
.L_33167:
        /*0068*/ 	.byte	0x03, 0x50
        /*006a*/ 	.short	0x0000


	//----- nvinfo : EIATTR_MAXREG_COUNT
	.align		4
        /*006c*/ 	.byte	0x03, 0x1b
        /*006e*/ 	.short	0x00ff


	//----- nvinfo : EIATTR_NUM_BARRIERS
	.align		4
        /*0070*/ 	.byte	0x02, 0x4c
        /*0072*/ 	.byte	0x01
	.zero		1


	//----- nvinfo : EIATTR_MERCURY_ISA_VERSION
	.align		4
        /*0074*/ 	.byte	0x03, 0x5f
        /*0076*/ 	.short	0x0101


	//----- nvinfo : EIATTR_COOP_GROUP_MASK_REGIDS
	.align		4
        /*0078*/ 	.byte	0x04, 0x29
        /*007a*/ 	.short	(.L_33169 - .L_33168)


	//   ....[0]....
.L_33168:
        /*007c*/ 	.word	0xffffffff


	//   ....[1]....
        /*0080*/ 	.word	0xffffffff


	//   ....[2]....
        /*0084*/ 	.word	0xffffffff


	//   ....[3]....
        /*0088*/ 	.word	0xffffffff


	//   ....[4]....
        /*008c*/ 	.word	0xffffffff


	//   ....[5]....
        /*0090*/ 	.word	0xffffffff


	//   ....[6]....
        /*0094*/ 	.word	0xffffffff


	//   ....[7]....
        /*0098*/ 	.word	0xffffffff


	//   ....[8]....
        /*009c*/ 	.word	0xffffffff


	//   ....[9]....
        /*00a0*/ 	.word	0xffffffff


	//   ....[10]....
        /*00a4*/ 	.word	0xffffffff


	//   ....[11]....
        /*00a8*/ 	.word	0xffffffff


	//   ....[12]....
        /*00ac*/ 	.word	0xffffffff


	//   ....[13]....
        /*00b0*/ 	.word	0xffffffff


	//   ....[14]....
        /*00b4*/ 	.word	0xffffffff


	//   ....[15]....
        /*00b8*/ 	.word	0xffffffff


	//----- nvinfo : EIATTR_COOP_GROUP_INSTR_OFFSETS
	.align		4
.L_33169:
        /*00bc*/ 	.byte	0x04, 0x28
        /*00be*/ 	.short	(.L_33171 - .L_33170)


	//   ....[0]....
.L_33170:
        /*00c0*/ 	.word	0x00000f90


	//   ....[1]....
        /*00c4*/ 	.word	0x00001040


	//   ....[2]....
        /*00c8*/ 	.word	0x00001080


	//   ....[3]....
        /*00cc*/ 	.word	0x000010b0


	//   ....[4]....
        /*00d0*/ 	.word	0x000010e0


	//   ....[5]....
        /*00d4*/ 	.word	0x00001130


	//   ....[6]....
        /*00d8*/ 	.word	0x00001160


	//   ....[7]....
        /*00dc*/ 	.word	0x00001180


	//   ....[8]....
        /*00e0*/ 	.word	0x00001a30


	//   ....[9]....
        /*00e4*/ 	.word	0x00001ad0


	//   ....[10]....
        /*00e8*/ 	.word	0x00001af0


	//   ....[11]....
        /*00ec*/ 	.word	0x00001b10


	//   ....[12]....
        /*00f0*/ 	.word	0x00001b30


	//   ....[13]....
        /*00f4*/ 	.word	0x00001bd0


	//   ....[14]....
        /*00f8*/ 	.word	0x00001bf0


	//   ....[15]....
        /*00fc*/ 	.word	0x00001c10


	//----- nvinfo : EIATTR_VRC_CTA_INIT_COUNT
	.align		4
.L_33171:
        /*0100*/ 	.byte	0x02, 0x4a
	.zero		1
	.zero		1


	//----- nvinfo : EIATTR_EXIT_INSTR_OFFSETS
	.align		4
        /*0104*/ 	.byte	0x04, 0x1c
        /*0106*/ 	.short	(.L_33173 - .L_33172)


	//   ....[0]....
.L_33172:
        /*0108*/ 	.word	0x000001a0


	//   ....[1]....
        /*010c*/ 	.word	0x000004f0


	//   ....[2]....
        /*0110*/ 	.word	0x00000810


	//   ....[3]....
        /*0114*/ 	.word	0x00001c20


	//   ....[4]....
        /*0118*/ 	.word	0x000026e0


	//----- nvinfo : EIATTR_CRS_STACK_SIZE
	.align		4
.L_33173:
        /*011c*/ 	.byte	0x04, 0x1e
        /*011e*/ 	.short	(.L_33175 - .L_33174)
.L_33174:
        /*0120*/ 	.word	0x00000000


	//----- nvinfo : EIATTR_CBANK_PARAM_SIZE
	.align		4
.L_33175:
        /*0124*/ 	.byte	0x03, 0x19
        /*0126*/ 	.short	0x002c


	//----- nvinfo : EIATTR_PARAM_CBANK
	.align		4
        /*0128*/ 	.byte	0x04, 0x0a
        /*012a*/ 	.short	(.L_33177 - .L_33176)
	.align		4
.L_33176:
        /*012c*/ 	.word	index@(.nv.constant0._ZN4vllm32paged_attention_v2_reduce_kernelIfLi64ELi128ELi512EEEvPT_PKfS4_PKS1_PKii)
        /*0130*/ 	.short	0x0380
        /*0132*/ 	.short	0x002c


	//----- nvinfo : EIATTR_SW_WAR
	.align		4
.L_33177:
        /*0134*/ 	.byte	0x04, 0x36
        /*0136*/ 	.short	(.L_33179 - .L_33178)
.L_33178:
        /*0138*/ 	.word	0x00000008
.L_33179:


//--------------------- .nv.info._ZN4vllm25paged_attention_v2_kernelIffLi64ELi8ELi128ELNS_18Fp8KVCacheDataTypeE0ELb1ELi512EEEvPfS2_PT_PKS3_PKT0_S9_ifPKiSB_iPKfiiiSD_SD_iiiii --------------------------
	.section	.nv.info._ZN4vllm25paged_attention_v2_kernelIffLi64ELi8ELi128ELNS_18Fp8KVCacheDataTypeE0ELb1ELi512EEEvPfS2_PT_PKS3_PKT0_S9_ifPKiSB_iPKfiiiSD_SD_iiiii,"",@"SHT_CUDA_INFO"
	.sectionflags	@""
	.align	4


	//----- nvinfo : EIATTR_CUDA_API_VERSION
	.align		4
        /*0000*/ 	.byte	0x04, 0x37
        /*0002*/ 	.short	(.L_33181 - .L_33180)
.L_33180:
        /*0004*/ 	.word	0x00000082


	//----- nvinfo : EIATTR_KPARAM_INFO
	.align		4
.L_33181:
        /*0008*/ 	.byte	0x04, 0x17
        /*000a*/ 	.short	(.L_33183 - .L_33182)
.L_33182:
        /*000c*/ 	.word	0x00000000
        /*0010*/ 	.short	0x0015
        /*0012*/ 	.short	0x0088
        /*0014*/ 	.byte	0x00, 0xf0, 0x11, 0x00


	//----- nvinfo : EIATTR_KPARAM_INFO
	.align		4
.L_33183:
        /*0018*/ 	.byte	0x04, 0x17
        /*001a*/ 	.short	(.L_33185 - .L_33184)
.L_33184:
        /*001c*/ 	.word	0x00000000
        /*0020*/ 	.short	0x0014
        /*0022*/ 	.short	0x0084
        /*0024*/ 	.byte	0x00, 0xf0, 0x11, 0x00


	//----- nvinfo : EIATTR_KPARAM_INFO
	.align		4
.L_33185:
        /*0028*/ 	.byte	0x04, 0x17
        /*002a*/ 	.short	(.L_33187 - .L_33186)
.L_33186:
        /*002c*/ 	.word	0x00000000
        /*0030*/ 	.short	0x0013
        /*0032*/ 	.short	0x0080
        /*0034*/ 	.byte	0x00, 0xf0, 0x11, 0x00


	//----- nvinfo : EIATTR_KPARAM_INFO
	.align		4
.L_33187:
        /*0038*/ 	.byte	0x04, 0x17
        /*003a*/ 	.short	(.L_33189 - .L_33188)
.L_33188:
        /*003c*/ 	.word	0x00000000
        /*0040*/ 	.short	0x0012
        /*0042*/ 	.short	0x007c
        /*0044*/ 	.byte	0x00, 0xf0, 0x11, 0x00


	//----- nvinfo : EIATTR_KPARAM_INFO
	.align		4
.L_33189:
        /*0048*/ 	.byte	0x04, 0x17
        /*004a*/ 	.short	(.L_33191 - .L_33190)
.L_33190:
        /*004c*/ 	.word	0x00000000
        /*0050*/ 	.short	0x0011
        /*0052*/ 	.short	0x0078
        /*0054*/ 	.byte	0x00, 0xf0, 0x11, 0x00


	//----- nvinfo : EIATTR_KPARAM_INFO
	.align		4
.L_33191:
        /*0058*/ 	.byte	0x04, 0x17
        /*005a*/ 	.short	(.L_33193 - .L_33192)
.L_33192:
        /*005c*/ 	.word	0x00000000
        /*0060*/ 	.short	0x0010
        /*0062*/ 	.short	0x0070
        /*0064*/ 	.byte	0x00, 0xf5, 0x21, 0x00


	//----- nvinfo : EIATTR_KPARAM_INFO
	.align		4
.L_33193:
        /*0068*/ 	.byte	0x04, 0x17
        /*006a*/ 	.short	(.L_33195 - .L_33194)
.L_33194:
        /*006c*/ 	.word	0x00000000
        /*0070*/ 	.short	0x000f
        /*0072*/ 	.short	0x0068
        /*0074*/ 	.byte	0x00, 0xf5, 0x21, 0x00


	//----- nvinfo : EIATTR_KPARAM_INFO
	.align		4
.L_33195:
        /*0078*/ 	.byte	0x04, 0x17
        /*007a*/ 	.short	(.L_33197 - .L_33196)
.L_33196:
        /*007c*/ 	.word	0x00000000
        /*0080*/ 	.short	0x000e
        /*0082*/ 	.short	0x0060
        /*0084*/ 	.byte	0x00, 0xf0, 0x11, 0x00


	//----- nvinfo : EIATTR_KPARAM_INFO
	.align		4
.L_33197:
        /*0088*/ 	.byte	0x04, 0x17
        /*008a*/ 	.short	(.L_33199 - .L_33198)
.L_33198:
        /*008c*/ 	.word	0x00000000
        /*0090*/ 	.short	0x000d
        /*0092*/ 	.short	0x005c
        /*0094*/ 	.byte	0x00, 0xf0, 0x11, 0x00


	//----- nvinfo : EIATTR_KPARAM_INFO
	.align		4
.L_33199:
        /*0098*/ 	.byte	0x04, 0x17
        /*009a*/ 	.short	(.L_33201 - .L_33200)
.L_33200:
        /*009c*/ 	.word	0x00000000
        /*00a0*/ 	.short	0x000c
        /*00a2*/ 	.short	0x0058
        /*00a4*/ 	.byte	0x00, 0xf0, 0x11, 0x00


	//----- nvinfo : EIATTR_KPARAM_INFO
	.align		4
.L_33201:
        /*00a8*/ 	.byte	0x04, 0x17
        /*00aa*/ 	.short	(.L_33203 - .L_33202)
.L_33202:
        /*00ac*/ 	.word	0x00000000
        /*00b0*/ 	.short	0x000b
        /*00b2*/ 	.short	0x0050
        /*00b4*/ 	.byte	0x00, 0xf5, 0x21, 0x00


	//----- nvinfo : EIATTR_KPARAM_INFO
	.align		4
.L_33203:
        /*00b8*/ 	.byte	0x04, 0x17
        /*00ba*/ 	.short	(.L_33205 - .L_33204)
.L_33204:
        /*00bc*/ 	.word	0x00000000
        /*00c0*/ 	.short	0x000a
        /*00c2*/ 	.short	0x0048
        /*00c4*/ 	.byte	0x00, 0xf0, 0x11, 0x00


	//----- nvinfo : EIATTR_KPARAM_INFO
	.align		4
.L_33205:
        /*00c8*/ 	.byte	0x04, 0x17
        /*00ca*/ 	.short	(.L_33207 - .L_33206)
.L_33206:
        /*00cc*/ 	.word	0x00000000
        /*00d0*/ 	.short	0x0009
        /*00d2*/ 	.short	0x0040
        /*00d4*/ 	.byte	0x00, 0xf5, 0x21, 0x00


	//----- nvinfo : EIATTR_KPARAM_INFO
	.align		4
.L_33207:
        /*00d8*/ 	.byte	0x04, 0x17
        /*00da*/ 	.short	(.L_33209 - .L_33208)
.L_33208:
        /*00dc*/ 	.word	0x00000000
        /*00e0*/ 	.short	0x0008
        /*00e2*/ 	.short	0x0038
        /*00e4*/ 	.byte	0x00, 0xf5, 0x21, 0x00


	//----- nvinfo : EIATTR_KPARAM_INFO
	.align		4
.L_33209:
        /*00e8*/ 	.byte	0x04, 0x17
        /*00ea*/ 	.short	(.L_33211 - .L_33210)
.L_33210:
        /*00ec*/ 	.word	0x00000000
        /*00f0*/ 	.short	0x0007
        /*00f2*/ 	.short	0x0034
        /*00f4*/ 	.byte	0x00, 0xf0, 0x11, 0x00


	//----- nvinfo : EIATTR_KPARAM_INFO
	.align		4
.L_33211:
        /*00f8*/ 	.byte	0x04, 0x17
        /*00fa*/ 	.short	(.L_33213 - .L_33212)
.L_33212:
        /*00fc*/ 	.word	0x00000000
        /*0100*/ 	.short	0x0006
        /*0102*/ 	.short	0x0030
        /*0104*/ 	.byte	0x00, 0xf0, 0x11, 0x00


	//----- nvinfo : EIATTR_KPARAM_INFO
	.align		4
.L_33213:
        /*0108*/ 	.byte	0x04, 0x17
        /*010a*/ 	.short	(.L_33215 - .L_33214)
.L_33214:
        /*010c*/ 	.word	0x00000000
        /*0110*/ 	.short	0x0005
        /*0112*/ 	.short	0x0028
        /*0114*/ 	.byte	0x00, 0xf5, 0x21, 0x00


	//----- nvinfo : EIATTR_KPARAM_INFO
	.align		4
.L_33215:
        /*0118*/ 	.byte	0x04, 0x17
        /*011a*/ 	.short	(.L_33217 - .L_33216)
.L_33216:
        /*011c*/ 	.word	0x00000000
        /*0120*/ 	.short	0x0004
        /*0122*/ 	.short	0x0020
        /*0124*/ 	.byte	0x00, 0xf5, 0x21, 0x00


	//----- nvinfo : EIATTR_KPARAM_INFO
	.align		4
.L_33217:
        /*0128*/ 	.byte	0x04, 0x17
        /*012a*/ 	.short	(.L_33219 - .L_33218)
.L_33218:
        /*012c*/ 	.word	0x00000000
        /*0130*/ 	.short	0x0003
        /*0132*/ 	.short	0x0018
        /*0134*/ 	.byte	0x00, 0xf5, 0x21, 0x00


	//----- nvinfo : EIATTR_KPARAM_INFO
	.align		4
.L_33219:
        /*0138*/ 	.byte	0x04, 0x17
        /*013a*/ 	.short	(.L_33221 - .L_33220)
.L_33220:
        /*013c*/ 	.word	0x00000000
        /*0140*/ 	.short	0x0002
        /*0142*/ 	.short	0x0010
        /*0144*/ 	.byte	0x00, 0xf5, 0x21, 0x00


	//----- nvinfo : EIATTR_KPARAM_INFO
	.align		4
.L_33221:
        /*0148*/ 	.byte	0x04, 0x17
        /*014a*/ 	.short	(.L_33223 - .L_33222)
.L_33222:
        /*014c*/ 	.word	0x00000000
        /*0150*/ 	.short	0x0001
        /*0152*/ 	.short	0x0008
        /*0154*/ 	.byte	0x00, 0xf5, 0x21, 0x00


	//----- nvinfo : EIATTR_KPARAM_INFO
	.align		4
.L_33223:
        /*0158*/ 	.byte	0x04, 0x17
        /*015a*/ 	.short	(.L_33225 - .L_33224)
.L_33224:
        /*015c*/ 	.word	0x00000000
        /*0160*/ 	.short	0x0000
        /*0162*/ 	.short	0x0000
        /*0164*/ 	.byte	0x00, 0xf5, 0x21, 0x00


	//----- nvinfo : EIATTR_SPARSE_MMA_MASK
	.align		4
.L_33225:
        /*0168*/ 	.byte	0x03, 0x50
        /*016a*/ 	.short	0x0000


	//----- nvinfo : EIATTR_MAXREG_COUNT
	.align		4
        /*016c*/ 	.byte	0x03, 0x1b
        /*016e*/ 	.short	0x00ff


	//----- nvinfo : EIATTR_NUM_BARRIERS
	.align		4
        /*0170*/ 	.byte	0x02, 0x4c
        /*0172*/ 	.byte	0x01
	.zero		1


	//----- nvinfo : EIATTR_MERCURY_ISA_VERSION
	.align		4
        /*0174*/ 	.byte	0x03, 0x5f
        /*0176*/ 	.short	0x0101


	//----- nvinfo : EIATTR_COOP_GROUP_MASK_REGIDS
	.align		4
        /*0178*/ 	.byte	0x04, 0x29
        /*017a*/ 	.short	(.L_33227 - .L_33226)


	//   ....[0]....
.L_33226:
        /*017c*/ 	.word	0xffffffff


	//   ....[1]....
        /*0180*/ 	.word	0xffffffff


	//   ....[2]....
        /*0184*/ 	.word	0xffffffff


	//   ....[3]....
        /*0188*/ 	.word	0xffffffff


	//   ....[4]....
        /*018c*/ 	.word	0xffffffff


	//   ....[5]....
        /*0190*/ 	.word	0xffffffff


	//   ....[6]....
        /*0194*/ 	.word	0xffffffff


	//   ....[7]....
        /*0198*/ 	.word	0xffffffff


	//   ....[8]....
        /*019c*/ 	.word	0xffffffff


	//   ....[9]....
        /*01a0*/ 	.word	0xffffffff


	//   ....[10]....
        /*01a4*/ 	.word	0xffffffff


	//   ....[11]....
        /*01a8*/ 	.word	0xffffffff


	//   ....[12]....
        /*01ac*/ 	.word	0xffffffff


	//   ....[13]....
        /*01b0*/ 	.word	0xffffffff


	//   ....[14]....
        /*01b4*/ 	.word	0xffffffff


	//   ....[15]....
        /*01b8*/ 	.word	0xffffffff


	//   ....[16]....
        /*01bc*/ 	.word	0xffffffff


	//   ....[17]....
        /*01c0*/ 	.word	0xffffffff


	//   ....[18]....
        /*01c4*/ 	.word	0xffffffff


	//   ....[19]....
        /*01c8*/ 	.word	0xffffffff


	//   ....[20]....
        /*01cc*/ 	.word	0x0500000a


	//   ....[21]....
        /*01d0*/ 	.word	0x0500000a


	//   ....[22]....
        /*01d4*/ 	.word	0x0500000a


	//   ....[23]....
        /*01d8*/ 	.word	0x0500000a


	//   ....[24]....
        /*01dc*/ 	.word	0x0500000a


	//----- nvinfo : EIATTR_COOP_GROUP_INSTR_OFFSETS
	.align		4
.L_33227:
        /*01e0*/ 	.byte	0x04, 0x28
        /*01e2*/ 	.short	(.L_33229 - .L_33228)


	//   ....[0]....
.L_33228:
        /*01e4*/ 	.word	0x000012e0


	//   ....[1]....
        /*01e8*/ 	.word	0x00001300


	//   ....[2]....
        /*01ec*/ 	.word	0x000015f0


	//   ....[3]....
        /*01f0*/ 	.word	0x00001610


	//   ....[4]....
        /*01f4*/ 	.word	0x00001630


	//   ....[5]....
        /*01f8*/ 	.word	0x00001750


	//   ....[6]....
        /*01fc*/ 	.word	0x00001770


	//   ....[7]....
        /*0200*/ 	.word	0x00001790


	//   ....[8]....
        /*0204*/ 	.word	0x000025d0


	//   ....[9]....
        /*0208*/ 	.word	0x00002600


	//   ....[10]....
        /*020c*/ 	.word	0x00002620


	//   ....[11]....
        /*0210*/ 	.word	0x00002640


	//   ....[12]....
        /*0214*/ 	.word	0x00002660


	//   ....[13]....
        /*0218*/ 	.word	0x000026b0


	//   ....[14]....
        /*021c*/ 	.word	0x000026d0


	//   ....[15]....
        /*0220*/ 	.word	0x000026f0


	//   ....[16]....
        /*0224*/ 	.word	0x00003ca0


	//   ....[17]....
        /*0228*/ 	.word	0x00003cd0


	//   ....[18]....
        /*022c*/ 	.word	0x00003d20


	//   ....[19]....
        /*0230*/ 	.word	0x00003d30


	//   ....[20]....
        /*0234*/ 	.word	0x000041e0


	//   ....[21]....
        /*0238*/ 	.word	0x00004270


	//   ....[22]....
        /*023c*/ 	.word	0x00004310


	//   ....[23]....
        /*0240*/ 	.word	0x000043a0


	//   ....[24]....
        /*0244*/ 	.word	0x00004410


	//----- nvinfo : EIATTR_VRC_CTA_INIT_COUNT
	.align		4
.L_33229:
        /*0248*/ 	.byte	0x02, 0x4a
	.zero		1
	.zero		1


	//----- nvinfo : EIATTR_EXIT_INSTR_OFFSETS
	.align		4
        /*024c*/ 	.byte	0x04, 0x1c
        /*024e*/ 	.short	(.L_33231 - .L_33230)


	//   ....[0]....
.L_33230:
        /*0250*/ 	.word	0x000000d0


	//   ....[1]....
        /*0254*/ 	.word	0x00004040


	//   ....[2]....
        /*0258*/ 	.word	0x00004070


	//   ....[3]....
        /*025c*/ 	.word	0x00004170


	//----- nvinfo : EIATTR_CRS_STACK_SIZE
	.align		4
.L_33231:
        /*0260*/ 	.byte	0x04, 0x1e
        /*0262*/ 	.short	(.L_33233 - .L_33232)
.L_33232:
        /*0264*/ 	.word	0x00000000


	//----- nvinfo : EIATTR_CBANK_PARAM_SIZE
	.align		4
.L_33233:
        /*0268*/ 	.byte	0x03, 0x19
        /*026a*/ 	.short	0x008c


	//----- nvinfo : EIATTR_PARAM_CBANK
	.align		4
        /*026c*/ 	.byte	0x04, 0x0a
        /*026e*/ 	.short	(.L_33235 - .L_33234)
	.align		4
.L_33234:
        /*0270*/ 	.word	index@(.nv.constant0._ZN4vllm25paged_attention_v2_kernelIffLi64ELi8ELi128ELNS_18Fp8KVCacheDataTypeE0ELb1ELi512EEEvPfS2_PT_PKS3_PKT0_S9_ifPKiSB_iPKfiiiSD_SD_iiiii)
        /*0274*/ 	.short	0x0380
        /*0276*/ 	.short	0x008c


	//----- nvinfo : EIATTR_SW_WAR
	.align		4
.L_33235:
        /*0278*/ 	.byte	0x04, 0x36
        /*027a*/ 	.short	(.L_33237 - .L_33236)
.L_33236:
        /*027c*/ 	.word	0x00000008
.L_33237:


//--------------------- .nv.info._ZN4vllm32paged_attention_v2_reduce_kernelIfLi32ELi128ELi512EEEvPT_PKfS4_PKS1_PKii --------------------------
	.section	.nv.info._ZN4vllm32paged_attention_v2_reduce_kernelIfLi32ELi128ELi512EEEvPT_PKfS4_PKS1_PKii,"",@"SHT_CUDA_INFO"
	.sectionflags	@""
	.align	4


	//----- nvinfo : EIATTR_CUDA_API_VERSION
	.align		4
        /*0000*/ 	.byte	0x04, 0x37
        /*0002*/ 	.short	(.L_33239 - .L_33238)
.L_33238:
        /*0004*/ 	.word	0x00000082


	//----- nvinfo : EIATTR_KPARAM_INFO
	.align		4
.L_33239:
        /*0008*/ 	.byte	0x04, 0x17
        /*000a*/ 	.short	(.L_33241 - .L_33240)
.L_33240:
        /*000c*/ 	.word	0x00000000
        /*0010*/ 	.short	0x0005
        /*0012*/ 	.short	0x0028
        /*0014*/ 	.byte	0x00, 0xf0, 0x11, 0x00


	//----- nvinfo : EIATTR_KPARAM_INFO
	.align		4
.L_33241:
        /*0018*/ 	.byte	0x04, 0x17
        /*001a*/ 	.short	(.L_33243 - .L_33242)
.L_33242:
        /*001c*/ 	.word	0x00000000
        /*0020*/ 	.short	0x0004
        /*0022*/ 	.short	0x0020
        /*0024*/ 	.byte	0x00, 0xf5, 0x21, 0x00


	//----- nvinfo : EIATTR_KPARAM_INFO
	.align		4
.L_33243:
        /*0028*/ 	.byte	0x04, 0x17
        /*002a*/ 	.short	(.L_33245 - .L_33244)
.L_33244:
        /*002c*/ 	.word	0x00000000
        /*0030*/ 	.short	0x0003
        /*0032*/ 	.short	0x0018
        /*0034*/ 	.byte	0x00, 0xf5, 0x21, 0x00


	//----- nvinfo : EIATTR_KPARAM_INFO
	.align		4
.L_33245:
        /*0038*/ 	.byte	0x04, 0x17
        /*003a*/ 	.short	(.L_33247 - .L_33246)
.L_33246:
        /*003c*/ 	.word	0x00000000
        /*0040*/ 	.short	0x0002
        /*0042*/ 	.short	0x0010
        /*0044*/ 	.byte	0x00, 0xf5, 0x21, 0x00


	//----- nvinfo : EIATTR_KPARAM_INFO
	.align		4
.L_33247:
        /*0048*/ 	.byte	0x04, 0x17
        /*004a*/ 	.short	(.L_33249 - .L_33248)
.L_33248:
        /*004c*/ 	.word	0x00000000
        /*0050*/ 	.short	0x0001
        /*0052*/ 	.short	0x0008
        /*0054*/ 	.byte	0x00, 0xf5, 0x21, 0x00


	//----- nvinfo : EIATTR_KPARAM_INFO
	.align		4
.L_33249:
        /*0058*/ 	.byte	0x04, 0x17
        /*005a*/ 	.short	(.L_33251 - .L_33250)
.L_33250:
        /*005c*/ 	.word	0x00000000
        /*0060*/ 	.short	0x0000
        /*0062*/ 	.short	0x0000
        /*0064*/ 	.byte	0x00, 0xf5, 0x21, 0x00


	//----- nvinfo : EIATTR_SPARSE_MMA_MASK
	.align		4
.L_33251:
        /*0068*/ 	.byte	0x03, 0x50
        /*006a*/ 	.short	0x0000


	//----- nvinfo : EIATTR_MAXREG_COUNT
	.align		4
        /*006c*/ 	.byte	0x03, 0x1b
        /*006e*/ 	.short	0x00ff


	//----- nvinfo : EIATTR_NUM_BARRIERS
	.align		4
        /*0070*/ 	.byte	0x02, 0x4c
        /*0072*/ 	.byte	0x01
	.zero		1


	//----- nvinfo : EIATTR_MERCURY_ISA_VERSION
	.align		4
        /*0074*/ 	.byte	0x03, 0x5f
        /*0076*/ 	.short	0x0101


	//----- nvinfo : EIATTR_COOP_GROUP_MASK_REGIDS
	.align		4
        /*0078*/ 	.byte	0x04, 0x29
        /*007a*/ 	.short	(.L_33253 - .L_33252)


	//   ....[0]....
.L_33252:
        /*007c*/ 	.word	0xffffffff


	//   ....[1]....
        /*0080*/ 	.word	0xffffffff


	//   ....[2]....
        /*0084*/ 	.word	0xffffffff


	//   ....[3]....
        /*0088*/ 	.word	0xffffffff


	//   ....[4]....
        /*008c*/ 	.word	0xffffffff


	//   ....[5]....
        /*0090*/ 	.word	0xffffffff


	//   ....[6]....
        /*0094*/ 	.word	0xffffffff


	//   ....[7]....
        /*0098*/ 	.word	0xffffffff


	//   ....[8]....
        /*009c*/ 	.word	0xffffffff


	//   ....[9]....
        /*00a0*/ 	.word	0xffffffff


	//   ....[10]....
        /*00a4*/ 	.word	0xffffffff


	//   ....[11]....
        /*00a8*/ 	.word	0xffffffff


	//   ....[12]....
        /*00ac*/ 	.word	0xffffffff


	//   ....[13]....
        /*00b0*/ 	.word	0xffffffff


	//   ....[14]....
        /*00b4*/ 	.word	0xffffffff


	//   ....[15]....
        /*00b8*/ 	.word	0xffffffff


	//----- nvinfo : EIATTR_COOP_GROUP_INSTR_OFFSETS
	.align		4
.L_33253:
        /*00bc*/ 	.byte	0x04, 0x28
        /*00be*/ 	.short	(.L_33255 - .L_33254)


	//   ....[0]....
.L_33254:
        /*00c0*/ 	.word	0x00000f90


	//   ....[1]....
        /*00c4*/ 	.word	0x00001040


	//   ....[2]....
        /*00c8*/ 	.word	0x00001080


	//   ....[3]....
        /*00cc*/ 	.word	0x000010b0


	//   ....[4]....
        /*00d0*/ 	.word	0x000010e0


	//   ....[5]....
        /*00d4*/ 	.word	0x00001130


	//   ....[6]....
        /*00d8*/ 	.word	0x00001160


	//   ....[7]....
        /*00dc*/ 	.word	0x00001180


	//   ....[8]....
        /*00e0*/ 	.word	0x00001a30


	//   ....[9]....
        /*00e4*/ 	.word	0x00001ad0


	//   ....[10]....
        /*00e8*/ 	.word	0x00001af0


	//   ....[11]....
        /*00ec*/ 	.word	0x00001b10


	//   ....[12]....
        /*00f0*/ 	.word	0x00001b30


	//   ....[13]....
        /*00f4*/ 	.word	0x00001bd0


	//   ....[14]....
        /*00f8*/ 	.word	0x00001bf0


	//   ....[15]....
        /*00fc*/ 	.word	0x00001c10


	//----- nvinfo : EIATTR_VRC_CTA_INIT_COUNT
	.align		4
.L_33255:
        /*0100*/ 	.byte	0x02, 0x4a
	.zero		1
	.zero		1


	//----- nvinfo : EIATTR_EXIT_INSTR_OFFSETS
	.align		4
        /*0104*/ 	.byte	0x04, 0x1c
        /*0106*/ 	.short	(.L_33257 - .L_33256)


	//   ....[0]....
.L_33256:
        /*0108*/ 	.word	0x000001a0


	//   ....[1]....
        /*010c*/ 	.word	0x000004f0


	//   ....[2]....
        /*0110*/ 	.word	0x00000810


	//   ....[3]....
        /*0114*/ 	.word	0x00001c20


	//   ....[4]....
        /*0118*/ 	.word	0x000026e0


	//----- nvinfo : EIATTR_CRS_STACK_SIZE
	.align		4
.L_33257:
        /*011c*/ 	.byte	0x04, 0x1e
        /*011e*/ 	.short	(.L_33259 - .L_33258)
.L_33258:
        /*0120*/ 	.word	0x00000000


	//----- nvinfo : EIATTR_CBANK_PARAM_SIZE
	.align		4
.L_33259:
        /*0124*/ 	.byte	0x03, 0x19
        /*0126*/ 	.short	0x002c


	//----- nvinfo : EIATTR_PARAM_CBANK
	.align		4
        /*0128*/ 	.byte	0x04, 0x0a
        /*012a*/ 	.short	(.L_33261 - .L_33260)
	.align		4
.L_33260:
        /*012c*/ 	.word	index@(.nv.constant0._ZN4vllm32paged_attention_v2_reduce_kernelIfLi32ELi128ELi512EEEvPT_PKfS4_PKS1_PKii)
        /*0130*/ 	.short	0x0380
        /*0132*/ 	.short	0x002c


	//----- nvinfo : EIATTR_SW_WAR
	.align		4
.L_33261:
        /*0134*/ 	.byte	0x04, 0x36
        /*0136*/ 	.short	(.L_33263 - .L_33262)
.L_33262:
        /*0138*/ 	.word	0x00000008
.L_33263:


//--------------------- .nv.info._ZN4vllm25paged_attention_v2_kernelIffLi32ELi8ELi128ELNS_18Fp8KVCacheDataTypeE0ELb1ELi512EEEvPfS2_PT_PKS3_PKT0_S9_ifPKiSB_iPKfiiiSD_SD_iiiii --------------------------
	.section	.nv.info._ZN4vllm25paged_attention_v2_kernelIffLi32ELi8ELi128ELNS_18Fp8KVCacheDataTypeE0ELb1ELi512EEEvPfS2_PT_PKS3_PKT0_S9_ifPKiSB_iPKfiiiSD_SD_iiiii,"",@"SHT_CUDA_INFO"
	.sectionflags	@""
	.align	4


	//----- nvinfo : EIATTR_CUDA_API_VERSION
	.align		4
        /*0000*/ 	.byte	0x04, 0x37
        /*0002*/ 	.short	(.L_33265 - .L_33264)
.L_33264:
        /*0004*/ 	.word	0x00000082


	//----- nvinfo : EIATTR_KPARAM_INFO
	.align		4
.L_33265:
        /*0008*/ 	.byte	0x04, 0x17
        /*000a*/ 	.short	(.L_33267 - .L_33266)
.L_33266:
        /*000c*/ 	.word	0x00000000
        /*0010*/ 	.short	0x0015
        /*0012*/ 	.short	0x0088
        /*0014*/ 	.byte	0x00, 0xf0, 0x11, 0x00


	//----- nvinfo : EIATTR_KPARAM_INFO
	.align		4
.L_33267:
        /*0018*/ 	.byte	0x04, 0x17
        /*001a*/ 	.short	(.L_33269 - .L_33268)
.L_33268:
        /*001c*/ 	.word	0x00000000
        /*0020*/ 	.short	0x0014
        /*0022*/ 	.short	0x0084
        /*0024*/ 	.byte	0x00, 0xf0, 0x11, 0x00


	//----- nvinfo : EIATTR_KPARAM_INFO
	.align		4
.L_33269:
        /*0028*/ 	.byte	0x04, 0x17
        /*002a*/ 	.short	(.L_33271 - .L_33270)
.L_33270:
        /*002c*/ 	.word	0x00000000
        /*0030*/ 	.short	0x0013
        /*0032*/ 	.short	0x0080
        /*0034*/ 	.byte	0x00, 0xf0, 0x11, 0x00


	//----- nvinfo : EIATTR_KPARAM_INFO
	.align		4
.L_33271:
        /*0038*/ 	.byte	0x04, 0x17
        /*003a*/ 	.short	(.L_33273 - .L_33272)
.L_33272:
        /*003c*/ 	.word	0x00000000
        /*0040*/ 	.short	0x0012
        /*0042*/ 	.short	0x007c
        /*0044*/ 	.byte	0x00, 0xf0, 0x11, 0x00


	//----- nvinfo : EIATTR_KPARAM_INFO
	.align		4
.L_33273:
        /*0048*/ 	.byte	0x04, 0x17
        /*004a*/ 	.short	(.L_33275 - .L_33274)
.L_33274:
        /*004c*/ 	.word	0x00000000
        /*0050*/ 	.short	0x0011
        /*0052*/ 	.short	0x0078
        /*0054*/ 	.byte	0x00, 0xf0, 0x11, 0x00


	//----- nvinfo : EIATTR_KPARAM_INFO
	.align		4
.L_33275:
        /*0058*/ 	.byte	0x04, 0x17
        /*005a*/ 	.short	(.L_33277 - .L_33276)
.L_33276:
        /*005c*/ 	.word	0x00000000
        /*0060*/ 	.short	0x0010
        /*0062*/ 	.short	0x0070
        /*0064*/ 	.byte	0x00, 0xf5, 0x21, 0x00


	//----- nvinfo : EIATTR_KPARAM_INFO
	.align		4
.L_33277:
        /*0068*/ 	.byte	0x04, 0x17
        /*006a*/ 	.short	(.L_33279 - .L_33278)
.L_33278:
        /*006c*/ 	.word	0x00000000
        /*0070*/ 	.short	0x000f
        /*0072*/ 	.short	0x0068
        /*0074*/ 	.byte	0x00, 0xf5, 0x21, 0x00


	//----- nvinfo : EIATTR_KPARAM_INFO
	.align		4
.L_33279:
        /*0078*/ 	.byte	0x04, 0x17
        /*007a*/ 	.short	(.L_33281 - .L_33280)
.L_33280:
        /*007c*/ 	.word	0x00000000
        /*0080*/ 	.short	0x000e
        /*0082*/ 	.short	0x0060
        /*0084*/ 	.byte	0x00, 0xf0, 0x11, 0x00


	//----- nvinfo : EIATTR_KPARAM_INFO
	.align		4
.L_33281:
        /*0088*/ 	.byte	0x04, 0x17
        /*008a*/ 	.short	(.L_33283 - .L_33282)
.L_33282:
        /*008c*/ 	.word	0x00000000
        /*0090*/ 	.short	0x000d
        /*0092*/ 	.short	0x005c
        /*0094*/ 	.byte	0x00, 0xf0, 0x11, 0x00


	//----- nvinfo : EIATTR_KPARAM_INFO
	.align		4
.L_33283:
        /*0098*/ 	.byte	0x04, 0x17
        /*009a*/ 	.short	(.L_33285 - .L_33284)
.L_33284:
        /*009c*/ 	.word	0x00000000
        /*00a0*/ 	.short	0x000c
        /*00a2*/ 	.short	0x0058
        /*00a4*/ 	.byte	0x00, 0xf0, 0x11, 0x00


	//----- nvinfo : EIATTR_KPARAM_INFO
	.align		4
.L_33285:
        /*00a8*/ 	.byte	0x04, 0x17
        /*00aa*/ 	.short	(.L_33287 - .L_33286)
.L_33286:
        /*00ac*/ 	.word	0x00000000
        /*00b0*/ 	.short	0x000b
        /*00b2*/ 	.short	0x0050
        /*00b4*/ 	.byte	0x00, 0xf5, 0x21, 0x00


	//----- nvinfo : EIATTR_KPARAM_INFO
	.align		4
.L_33287:
        /*00b8*/ 	.byte	0x04, 0x17
        /*00ba*/ 	.short	(.L_33289 - .L_33288)
.L_33288:
        /*00bc*/ 	.word	0x00000000
        /*00c0*/ 	.short	0x000a
        /*00c2*/ 	.short	0x0048
        /*00c4*/ 	.byte	0x00, 0xf0, 0x11, 0x00


	//----- nvinfo : EIATTR_KPARAM_INFO
	.align		4
.L_33289:
        /*00c8*/ 	.byte	0x04, 0x17
        /*00ca*/ 	.short	(.L_33291 - .L_33290)
.L_33290:
        /*00cc*/ 	.word	0x00000000
        /*00d0*/ 	.short	0x0009
        /*00d2*/ 	.short	0x0040
        /*00d4*/ 	.byte	0x00, 0xf5, 0x21, 0x00


	//----- nvinfo : EIATTR_KPARAM_INFO
	.align		4
.L_33291:
        /*00d8*/ 	.byte	0x04, 0x17
        /*00da*/ 	.short	(.L_33293 - .L_33292)
.L_33292:
        /*00dc*/ 	.word	0x00000000
        /*00e0*/ 	.short	0x0008
        /*00e2*/ 	.short	0x0038
        /*00e4*/ 	.byte	0x00, 0xf5, 0x21, 0x00


	//----- nvinfo : EIATTR_KPARAM_INFO
	.align		4
.L_33293:
        /*00e8*/ 	.byte	0x04, 0x17
        /*00ea*/ 	.short	(.L_33295 - .L_33294)
.L_33294:
        /*00ec*/ 	.word	0x00000000
        /*00f0*/ 	.short	0x0007
        /*00f2*/ 	.short	0x0034
        /*00f4*/ 	.byte	0x00, 0xf0, 0x11, 0x00


	//----- nvinfo : EIATTR_KPARAM_INFO
	.align		4
.L_33295:
        /*00f8*/ 	.byte	0x04, 0x17
        /*00fa*/ 	.short	(.L_33297 - .L_33296)
.L_33296:
        /*00fc*/ 	.word	0x00000000
        /*0100*/ 	.short	0x0006
        /*0102*/ 	.short	0x0030
        /*0104*/ 	.byte	0x00, 0xf0, 0x11, 0x00


	//----- nvinfo : EIATTR_KPARAM_INFO
	.align		4
.L_33297:
        /*0108*/ 	.byte	0x04, 0x17
        /*010a*/ 	.short	(.L_33299 - .L_33298)
.L_33298:
        /*010c*/ 	.word	0x00000000
        /*0110*/ 	.short	0x0005
        /*0112*/ 	.short	0x0028
        /*0114*/ 	.byte	0x00, 0xf5, 0x21, 0x00


	//----- nvinfo : EIATTR_KPARAM_INFO
	.align		4
.L_33299:
        /*0118*/ 	.byte	0x04, 0x17
        /*011a*/ 	.short	(.L_33301 - .L_33300)
.L_33300:
        /*011c*/ 	.word	0x00000000
        /*0120*/ 	.short	0x0004
        /*0122*/ 	.short	0x0020
        /*0124*/ 	.byte	0x00, 0xf5, 0x21, 0x00


	//----- nvinfo : EIATTR_KPARAM_INFO
	.align		4
.L_33301:
        /*0128*/ 	.byte	0x04, 0x17
        /*012a*/ 	.short	(.L_33303 - .L_33302)
.L_33302:
        /*012c*/ 	.word	0x00000000
        /*0130*/ 	.short	0x0003
        /*0132*/ 	.short	0x0018
        /*0134*/ 	.byte	0x00, 0xf5, 0x21, 0x00


	//----- nvinfo : EIATTR_KPARAM_INFO
	.align		4
.L_33303:
        /*0138*/ 	.byte	0x04, 0x17
        /*013a*/ 	.short	(.L_33305 - .L_33304)
.L_33304:
        /*013c*/ 	.word	0x00000000
        /*0140*/ 	.short	0x0002
        /*0142*/ 	.short	0x0010
        /*0144*/ 	.byte	0x00, 0xf5, 0x21, 0x00


	//----- nvinfo : EIATTR_KPARAM_INFO
	.align		4
.L_33305:
        /*0148*/ 	.byte	0x04, 0x17
        /*014a*/ 	.short	(.L_33307 - .L_33306)
.L_33306:
        /*014c*/ 	.word	0x00000000
        /*0150*/ 	.short	0x0001
        /*0152*/ 	.short	0x0008
        /*0154*/ 	.byte	0x00, 0xf5, 0x21, 0x00


	//----- nvinfo : EIATTR_KPARAM_INFO
	.align		4
.L_33307:
        /*0158*/ 	.byte	0x04, 0x17
        /*015a*/ 	.short	(.L_33309 - .L_33308)
.L_33308:
        /*015c*/ 	.word	0x00000000
        /*0160*/ 	.short	0x0000
        /*0162*/ 	.short	0x0000
        /*0164*/ 	.byte	0x00, 0xf5, 0x21, 0x00


	//----- nvinfo : EIATTR_SPARSE_MMA_MASK
	.align		4
.L_33309:
        /*0168*/ 	.byte	0x03, 0x50
        /*016a*/ 	.short	0x0000


	//----- nvinfo : EIATTR_MAXREG_COUNT
	.align		4
        /*016c*/ 	.byte	0x03, 0x1b
        /*016e*/ 	.short	0x00ff


	//----- nvinfo : EIATTR_NUM_BARRIERS
	.align		4
        /*0170*/ 	.byte	0x02, 0x4c
        /*0172*/ 	.byte	0x01
	.zero		1


	//----- nvinfo : EIATTR_MERCURY_ISA_VERSION
	.align		4
        /*0174*/ 	.byte	0x03, 0x5f
        /*0176*/ 	.short	0x0101


	//----- nvinfo : EIATTR_COOP_GROUP_MASK_REGIDS
	.align		4
        /*0178*/ 	.byte	0x04, 0x29
        /*017a*/ 	.short	(.L_33311 - .L_33310)


	//   ....[0]....
.L_33310:
        /*017c*/ 	.word	0xffffffff


	//   ....[1]....
        /*0180*/ 	.word	0xffffffff


	//   ....[2]....
        /*0184*/ 	.word	0xffffffff


	//   ....[3]....
        /*0188*/ 	.word	0xffffffff


	//   ....[4]....
        /*018c*/ 	.word	0xffffffff


	//   ....[5]....
        /*0190*/ 	.word	0xffffffff


	//   ....[6]....
        /*0194*/ 	.word	0xffffffff


	//   ....[7]....
        /*0198*/ 	.word	0xffffffff


	//   ....[8]....
        /*019c*/ 	.word	0xffffffff


	//   ....[9]....
        /*01a0*/ 	.word	0xffffffff


	//   ....[10]....
        /*01a4*/ 	.word	0xffffffff


	//   ....[11]....
        /*01a8*/ 	.word	0xffffffff


	//   ....[12]....
        /*01ac*/ 	.word	0xffffffff


	//   ....[13]....
        /*01b0*/ 	.word	0xffffffff


	//   ....[14]....
        /*01b4*/ 	.word	0xffffffff


	//   ....[15]....
        /*01b8*/ 	.word	0xffffffff


	//   ....[16]....
        /*01bc*/ 	.word	0xffffffff


	//   ....[17]....
        /*01c0*/ 	.word	0xffffffff


	//   ....[18]....
        /*01c4*/ 	.word	0x05000007


	//   ....[19]....
        /*01c8*/ 	.word	0x05000007


	//   ....[20]....
        /*01cc*/ 	.word	0x05000007


	//   ....[21]....
        /*01d0*/ 	.word	0x05000007


	//   ....[22]....
        /*01d4*/ 	.word	0x05000007


	//----- nvinfo : EIATTR_COOP_GROUP_INSTR_OFFSETS
	.align		4
.L_33311:
        /*01d8*/ 	.byte	0x04, 0x28
        /*01da*/ 	.short	(.L_33313 - .L_33312)


	//   ....[0]....
.L_33312:
        /*01dc*/ 	.word	0x000011e0


	//   ....[1]....
        /*01e0*/ 	.word	0x00001200


	//   ....[2]....
        /*01e4*/ 	.word	0x00001430


	//   ....[3]....
        /*01e8*/ 	.word	0x00001450


	//   ....[4]....
        /*01ec*/ 	.word	0x00001470


	//   ....[5]....
        /*01f0*/ 	.word	0x00001590


	//   ....[6]....
        /*01f4*/ 	.word	0x000015b0


	//   ....[7]....
        /*01f8*/ 	.word	0x000015e0


	//   ....[8]....
        /*01fc*/ 	.word	0x00002430


	//   ....[9]....
        /*0200*/ 	.word	0x00002460


	//   ....[10]....
        /*0204*/ 	.word	0x00002480


	//   ....[11]....
        /*0208*/ 	.word	0x000024a0


	//   ....[12]....
        /*020c*/ 	.word	0x000024c0


	//   ....[13]....
        /*0210*/ 	.word	0x00002510


	//   ....[14]....
        /*0214*/ 	.word	0x00002530


	//   ....[15]....
        /*0218*/ 	.word	0x00002550


	//   ....[16]....
        /*021c*/ 	.word	0x000038f0


	//   ....[17]....
        /*0220*/ 	.word	0x00003930


	//   ....[18]....
        /*0224*/ 	.word	0x00003ca0


	//   ....[19]....
        /*0228*/ 	.word	0x00003d40


	//   ....[20]....
        /*022c*/ 	.word	0x00003de0


	//   ....[21]....
        /*0230*/ 	.word	0x00003e80


	//   ....[22]....
        /*0234*/ 	.word	0x00003ee0


	//----- nvinfo : EIATTR_VRC_CTA_INIT_COUNT
	.align		4
.L_33313:
        /*0238*/ 	.byte	0x02, 0x4a
	.zero		1
	.zero		1


	//----- nvinfo : EIATTR_EXIT_INSTR_OFFSETS
	.align		4
        /*023c*/ 	.byte	0x04, 0x1c
        /*023e*/ 	.short	(.L_33315 - .L_33314)


	//   ....[0]....
.L_33314:
        /*0240*/ 	.word	0x000000d0


	//   ....[1]....
        /*0244*/ 	.word	0x00003b20


	//   ....[2]....
        /*0248*/ 	.word	0x00003b50


	//   ....[3]....
        /*024c*/ 	.word	0x00003c30


	//----- nvinfo : EIATTR_CRS_STACK_SIZE
	.align		4
.L_33315:
        /*0250*/ 	.byte	0x04, 0x1e
        /*0252*/ 	.short	(.L_33317 - .L_33316)
.L_33316:
        /*0254*/ 	.word	0x00000000


	//----- nvinfo : EIATTR_CBANK_PARAM_SIZE
	.align		4
.L_33317:
        /*0258*/ 	.byte	0x03, 0x19
        /*025a*/ 	.short	0x008c


	//----- nvinfo : EIATTR_PARAM_CBANK
	.align		4
        /*025c*/ 	.byte	0x04, 0x0a
        /*025e*/ 	.short	(.L_33319 - .L_33318)
	.align		4
.L_33318:
        /*0260*/ 	.word	index@(.nv.constant0._ZN4vllm25paged_attention_v2_kernelIffLi32ELi8ELi128ELNS_18Fp8KVCacheDataTypeE0ELb1ELi512EEEvPfS2_PT_PKS3_PKT0_S9_ifPKiSB_iPKfiiiSD_SD_iiiii)
        /*0264*/ 	.short	0x0380
        /*0266*/ 	.short	0x008c


	//----- nvinfo : EIATTR_SW_WAR
	.align		4
.L_33319:
        /*0268*/ 	.byte	0x04, 0x36
        /*026a*/ 	.short	(.L_33321 - .L_33320)
.L_33320:
        /*026c*/ 	.word	0x00000008
.L_33321:


//--------------------- .nv.callgraph             --------------------------
	.section	.nv.callgraph,"",@"SHT_CUDA_CALLGRAPH"
	.align	4
	.sectionentsize	8
	.align		4
        /*0000*/ 	.word	0x00000000
	.align		4
        /*0004*/ 	.word	0xffffffff
	.align		4
        /*0008*/ 	.word	index@(_ZN4vllm25paged_attention_v2_kernelI13__nv_bfloat16hLi256ELi32ELi128ELNS_18Fp8KVCacheDataTypeE2ELb0ELi512EEEvPfS3_PT_PKS4_PKT0_SA_ifPKiSC_iPKfiiiSE_SE_iiiii)
	.align		4
        /*000c*/ 	.word	index@(__assertfail)
	.align		4
        /*0010*/ 	.word	index@(_ZN4vllm25paged_attention_v2_kernelI13__nv_bfloat16hLi192ELi32ELi128ELNS_18Fp8KVCacheDataTypeE2ELb0ELi512EEEvPfS3_PT_PKS4_PKT0_SA_ifPKiSC_iPKfiiiSE_SE_iiiii)
	.align		4
        /*0014*/ 	.word	index@(__assertfail)
	.align		4
        /*0018*/ 	.word	index@(_ZN4vllm25paged_attention_v2_kernelI13__nv_bfloat16hLi128ELi32ELi128ELNS_18Fp8KVCacheDataTypeE2ELb0ELi512EEEvPfS3_PT_PKS4_PKT0_SA_ifPKiSC_iPKfiiiSE_SE_iiiii)
	.align		4
        /*001c*/ 	.word	index@(__assertfail)
	.align		4
        /*0020*/ 	.word	index@(_ZN4vllm25paged_attention_v2_kernelI13__nv_bfloat16hLi120ELi32ELi128ELNS_18Fp8KVCacheDataTypeE2ELb0ELi512EEEvPfS3_PT_PKS4_PKT0_SA_ifPKiSC_iPKfiiiSE_SE_iiiii)
	.align		4
        /*0024*/ 	.word	index@(__assertfail)
	.align		4
        /*0028*/ 	.word	index@(_ZN4vllm25paged_attention_v2_kernelI13__nv_bfloat16hLi112ELi32ELi128ELNS_18Fp8KVCacheDataTypeE2ELb0ELi512EEEvPfS3_PT_PKS4_PKT0_SA_ifPKiSC_iPKfiiiSE_SE_iiiii)
	.align		4
        /*002c*/ 	.word	index@(__assertfail)
	.align		4
        /*0030*/ 	.word	index@(_ZN4vllm25paged_attention_v2_kernelI13__nv_bfloat16hLi96ELi32ELi128ELNS_18Fp8KVCacheDataTypeE2ELb0ELi512EEEvPfS3_PT_PKS4_PKT0_SA_ifPKiSC_iPKfiiiSE_SE_iiiii)
	.align		4
        /*0034*/ 	.word	index@(__assertfail)
	.align		4
        /*0038*/ 	.word	index@(_ZN4vllm25paged_attention_v2_kernelI13__nv_bfloat16hLi80ELi32ELi128ELNS_18Fp8KVCacheDataTypeE2ELb0ELi512EEEvPfS3_PT_PKS4_PKT0_SA_ifPKiSC_iPKfiiiSE_SE_iiiii)
	.align		4
        /*003c*/ 	.word	index@(__assertfail)
	.align		4
        /*0040*/ 	.word	index@(_ZN4vllm25paged_attention_v2_kernelI13__nv_bfloat16hLi64ELi32ELi128ELNS_18Fp8KVCacheDataTypeE2ELb0ELi512EEEvPfS3_PT_PKS4_PKT0_SA_ifPKiSC_iPKfiiiSE_SE_iiiii)
	.align		4
        /*0044*/ 	.word	index@(__assertfail)
	.align		4
        /*0048*/ 	.word	index@(_ZN4vllm25paged_attention_v2_kernelI13__nv_bfloat16hLi32ELi32ELi128ELNS_18Fp8KVCacheDataTypeE2ELb0ELi512EEEvPfS3_PT_PKS4_PKT0_SA_ifPKiSC_iPKfiiiSE_SE_iiiii)
	.align		4
        /*004c*/ 	.word	index@(__assertfail)
	.align		4
        /*0050*/ 	.word	index@(_ZN4vllm25paged_attention_v2_kernelI13__nv_bfloat16hLi256ELi32ELi128ELNS_18Fp8KVCacheDataTypeE2ELb1ELi512EEEvPfS3_PT_PKS4_PKT0_SA_ifPKiSC_iPKfiiiSE_SE_iiiii)
	.align		4
        /*0054*/ 	.word	index@(__assertfail)
	.align		4
        /*0058*/ 	.word	index@(_ZN4vllm25paged_attention_v2_kernelI13__nv_bfloat16hLi192ELi32ELi128ELNS_18Fp8KVCacheDataTypeE2ELb1ELi512EEEvPfS3_PT_PKS4_PKT0_SA_ifPKiSC_iPKfiiiSE_SE_iiiii)
	.align		4
        /*005c*/ 	.word	index@(__assertfail)
	.align		4
        /*0060*/ 	.word	index@(_ZN4vllm25paged_attention_v2_kernelI13__nv_bfloat16hLi128ELi32ELi128ELNS_18Fp8KVCacheDataTypeE2ELb1ELi512EEEvPfS3_PT_PKS4_PKT0_SA_ifPKiSC_iPKfiiiSE_SE_iiiii)
	.align		4
        /*0064*/ 	.word	index@(__assertfail)
	.align		4
        /*0068*/ 	.word	index@(_ZN4vllm25paged_attention_v2_kernelI13__nv_bfloat16hLi120ELi32ELi128ELNS_18Fp8KVCacheDataTypeE2ELb1ELi512EEEvPfS3_PT_PKS4_PKT0_SA_ifPKiSC_iPKfiiiSE_SE_iiiii)
	.align		4
        /*006c*/ 	.word	index@(__assertfail)
	.align		4
        /*0070*/ 	.word	index@(_ZN4vllm25paged_attention_v2_kernelI13__nv_bfloat16hLi112ELi32ELi128ELNS_18Fp8KVCacheDataTypeE2ELb1ELi512EEEvPfS3_PT_PKS4_PKT0_SA_ifPKiSC_iPKfiiiSE_SE_iiiii)
	.align		4
        /*0074*/ 	.word	index@(__assertfail)
	.align		4
        /*0078*/ 	.word	index@(_ZN4vllm25paged_attention_v2_kernelI13__nv_bfloat16hLi96ELi32ELi128ELNS_18Fp8KVCacheDataTypeE2ELb1ELi512EEEvPfS3_PT_PKS4_PKT0_SA_ifPKiSC_iPKfiiiSE_SE_iiiii)
	.align		4
        /*007c*/ 	.word	index@(__assertfail)
	.align		4
        /*0080*/ 	.word	index@(_ZN4vllm25paged_attention_v2_kernelI13__nv_bfloat16hLi80ELi32ELi128ELNS_18Fp8KVCacheDataTypeE2ELb1ELi512EEEvPfS3_PT_PKS4_PKT0_SA_ifPKiSC_iPKfiiiSE_SE_iiiii)
	.align		4
        /*0084*/ 	.word	index@(__assertfail)
	.align		4
        /*0088*/ 	.word	index@(_ZN4vllm25paged_attention_v2_kernelI13__nv_bfloat16hLi64ELi32ELi128ELNS_18Fp8KVCacheDataTypeE2ELb1ELi512EEEvPfS3_PT_PKS4_PKT0_SA_ifPKiSC_iPKfiiiSE_SE_iiiii)
	.align		4
        /*008c*/ 	.word	index@(__assertfail)
	.align		4
        /*0090*/ 	.word	index@(_ZN4vllm25paged_attention_v2_kernelI13__nv_bfloat16hLi32ELi32ELi128ELNS_18Fp8KVCacheDataTypeE2ELb1ELi512EEEvPfS3_PT_PKS4_PKT0_SA_ifPKiSC_iPKfiiiSE_SE_iiiii)
	.align		4
        /*0094*/ 	.word	index@(__assertfail)
	.align		4
        /*0098*/ 	.word	index@(_ZN4vllm25paged_attention_v2_kernelI13__nv_bfloat16hLi256ELi16ELi128ELNS_18Fp8KVCacheDataTypeE2ELb0ELi512EEEvPfS3_PT_PKS4_PKT0_SA_ifPKiSC_iPKfiiiSE_SE_iiiii)
	.align		4
        /*009c*/ 	.word	index@(__assertfail)
	.align		4
        /*00a0*/ 	.word	index@(_ZN4vllm25paged_attention_v2_kernelI13__nv_bfloat16hLi192ELi16ELi128ELNS_18Fp8KVCacheDataTypeE2ELb0ELi512EEEvPfS3_PT_PKS4_PKT0_SA_ifPKiSC_iPKfiiiSE_SE_iiiii)
	.align		4
        /*00a4*/ 	.word	index@(__assertfail)
	.align		4
        /*00a8*/ 	.word	index@(_ZN4vllm25paged_attention_v2_kernelI13__nv_bfloat16hLi128ELi16ELi128ELNS_18Fp8KVCacheDataTypeE2ELb0ELi512EEEvPfS3_PT_PKS4_PKT0_SA_ifPKiSC_iPKfiiiSE_SE_iiiii)
	.align		4
        /*00ac*/ 	.word	index@(__assertfail)
	.align		4
        /*00b0*/ 	.word	index@(_ZN4vllm25paged_attention_v2_kernelI13__nv_bfloat16hLi120ELi16ELi128ELNS_18Fp8KVCacheDataTypeE2ELb0ELi512EEEvPfS3_PT_PKS4_PKT0_SA_ifPKiSC_iPKfiiiSE_SE_iiiii)
	.align		4
        /*00b4*/ 	.word	index@(__assertfail)
	.align		4
        /*00b8*/ 	.word	index@(_ZN4vllm25paged_attention_v2_kernelI13__nv_bfloat16hLi112ELi16ELi128ELNS_18Fp8KVCacheDataTypeE2ELb0ELi512EEEvPfS3_PT_PKS4_PKT0_SA_ifPKiSC_iPKfiiiSE_SE_iiiii)
	.align		4
        /*00bc*/ 	.word	index@(__assertfail)
	.align		4
        /*00c0*/ 	.word	index@(_ZN4vllm25paged_attention_v2_kernelI13__nv_bfloat16hLi96ELi16ELi128ELNS_18Fp8KVCacheDataTypeE2ELb0ELi512EEEvPfS3_PT_PKS4_PKT0_SA_ifPKiSC_iPKfiiiSE_SE_iiiii)
	.align		4
        /*00c4*/ 	.word	index@(__assertfail)
	.align		4
        /*00c8*/ 	.word	index@(_ZN4vllm25paged_attention_v2_kernelI13__nv_bfloat16hLi80ELi16ELi128ELNS_18Fp8KVCacheDataTypeE2ELb0ELi512EEEvPfS3_PT_PKS4_PKT0_SA_ifPKiSC_iPKfiiiSE_SE_iiiii)
	.align		4
        /*00cc*/ 	.word	index@(__assertfail)
	.align		4
        /*00d0*/ 	.word	index@(_ZN4vllm25paged_attention_v2_kernelI13__nv_bfloat16hLi64ELi16ELi128ELNS_18Fp8KVCacheDataTypeE2ELb0ELi512EEEvPfS3_PT_PKS4_PKT0_SA_ifPKiSC_iPKfiiiSE_SE_iiiii)
	.align		4
        /*00d4*/ 	.word	index@(__assertfail)
	.align		4
        /*00d8*/ 	.word	index@(_ZN4vllm25paged_attention_v2_kernelI13__nv_bfloat16hLi32ELi16ELi128ELNS_18Fp8KVCacheDataTypeE2ELb0ELi512EEEvPfS3_PT_PKS4_PKT0_SA_ifPKiSC_iPKfiiiSE_SE_iiiii)
	.align		4
        /*00dc*/ 	.word	index@(__assertfail)
	.align		4
        /*00e0*/ 	.word	index@(_ZN4vllm25paged_attention_v2_kernelI13__nv_bfloat16hLi256ELi16ELi128ELNS_18Fp8KVCacheDataTypeE2ELb1ELi512EEEvPfS3_PT_PKS4_PKT0_SA_ifPKiSC_iPKfiiiSE_SE_iiiii)
	.align		4
        /*00e4*/ 	.word	index@(__assertfail)
	.align		4
        /*00e8*/ 	.word	index@(_ZN4vllm25paged_attention_v2_kernelI13__nv_bfloat16hLi192ELi16ELi128ELNS_18Fp8KVCacheDataTypeE2ELb1ELi512EEEvPfS3_PT_PKS4_PKT0_SA_ifPKiSC_iPKfiiiSE_SE_iiiii)
	.align		4
        /*00ec*/ 	.word	index@(__assertfail)
	.align		4
        /*00f0*/ 	.word	index@(_ZN4vllm25paged_attention_v2_kernelI13__nv_bfloat16hLi128ELi16ELi128ELNS_18Fp8KVCacheDataTypeE2ELb1ELi512EEEvPfS3_PT_PKS4_PKT0_SA_ifPKiSC_iPKfiiiSE_SE_iiiii)
	.align		4
        /*00f4*/ 	.word	index@(__assertfail)
	.align		4
        /*00f8*/ 	.word	index@(_ZN4vllm25paged_attention_v2_kernelI13__nv_bfloat16hLi120ELi16ELi128ELNS_18Fp8KVCacheDataTypeE2ELb1ELi512EEEvPfS3_PT_PKS4_PKT0_SA_ifPKiSC_iPKfiiiSE_SE_iiiii)
	.align		4
        /*00fc*/ 	.word	index@(__assertfail)
	.align		4
        /*0100*/ 	.word	index@(_ZN4vllm25paged_attention_v2_kernelI13__nv_bfloat16hLi112ELi16ELi128ELNS_18Fp8KVCacheDataTypeE2ELb1ELi512EEEvPfS3_PT_PKS4_PKT0_SA_ifPKiSC_iPKfiiiSE_SE_iiiii)
	.align		4
        /*0104*/ 	.word	index@(__assertfail)
	.align		4
        /*0108*/ 	.word	index@(_ZN4vllm25paged_attention_v2_kernelI13__nv_bfloat16hLi96ELi16ELi128ELNS_18Fp8KVCacheDataTypeE2ELb1ELi512EEEvPfS3_PT_PKS4_PKT0_SA_ifPKiSC_iPKfiiiSE_SE_iiiii)
	.align		4
        /*010c*/ 	.word	index@(__assertfail)
	.align		4
        /*0110*/ 	.word	index@(_ZN4vllm25paged_attention_v2_kernelI13__nv_bfloat16hLi80ELi16ELi128ELNS_18Fp8KVCacheDataTypeE2ELb1ELi512EEEvPfS3_PT_PKS4_PKT0_SA_ifPKiSC_iPKfiiiSE_SE_iiiii)
	.align		4
        /*0114*/ 	.word	index@(__assertfail)
	.align		4
        /*0118*/ 	.word	index@(_ZN4vllm25paged_attention_v2_kernelI13__nv_bfloat16hLi64ELi16ELi128ELNS_18Fp8KVCacheDataTypeE2ELb1ELi512EEEvPfS3_PT_PKS4_PKT0_SA_ifPKiSC_iPKfiiiSE_SE_iiiii)
	.align		4
        /*011c*/ 	.word	index@(__assertfail)
	.align		4
        /*0120*/ 	.word	index@(_ZN4vllm25paged_attention_v2_kernelI13__nv_bfloat16hLi32ELi16ELi128ELNS_18Fp8KVCacheDataTypeE2ELb1ELi512EEEvPfS3_PT_PKS4_PKT0_SA_ifPKiSC_iPKfiiiSE_SE_iiiii)
	.align		4
        /*0124*/ 	.word	index@(__assertfail)
	.align		4
        /*0128*/ 	.word	index@(_ZN4vllm25paged_attention_v2_kernelI13__nv_bfloat16hLi256ELi8ELi128ELNS_18Fp8KVCacheDataTypeE2ELb0ELi512EEEvPfS3_PT_PKS4_PKT0_SA_ifPKiSC_iPKfiiiSE_SE_iiiii)
	.align		4
        /*012c*/ 	.word	index@(__assertfail)
	.align		4
        /*0130*/ 	.word	index@(_ZN4vllm25paged_attention_v2_kernelI13__nv_bfloat16hLi192ELi8ELi128ELNS_18Fp8KVCacheDataTypeE2ELb0ELi512EEEvPfS3_PT_PKS4_PKT0_SA_ifPKiSC_iPKfiiiSE_SE_iiiii)
	.align		4
        /*0134*/ 	.word	index@(__assertfail)
	.align		4
        /*0138*/ 	.word	index@(_ZN4vllm25paged_attention_v2_kernelI13__nv_bfloat16hLi128ELi8ELi128ELNS_18Fp8KVCacheDataTypeE2ELb0ELi512EEEvPfS3_PT_PKS4_PKT0_SA_ifPKiSC_iPKfiiiSE_SE_iiiii)
	.align		4
        /*013c*/ 	.word	index@(__assertfail)
	.align		4
        /*0140*/ 	.word	index@(_ZN4vllm25paged_attention_v2_kernelI13__nv_bfloat16hLi120ELi8ELi128ELNS_18Fp8KVCacheDataTypeE2ELb0ELi512EEEvPfS3_PT_PKS4_PKT0_SA_ifPKiSC_iPKfiiiSE_SE_iiiii)
	.align		4
        /*0144*/ 	.word	index@(__assertfail)
	.align		4
        /*0148*/ 	.word	index@(_ZN4vllm25paged_attention_v2_kernelI13__nv_bfloat16hLi112ELi8ELi128ELNS_18Fp8KVCacheDataTypeE2ELb0ELi512EEEvPfS3_PT_PKS4_PKT0_SA_ifPKiSC_iPKfiiiSE_SE_iiiii)
	.align		4
        /*014c*/ 	.word	index@(__assertfail)
	.align		4
        /*0150*/ 	.word	index@(_ZN4vllm25paged_attention_v2_kernelI13__nv_bfloat16hLi96ELi8ELi128ELNS_18Fp8KVCacheDataTypeE2ELb0ELi512EEEvPfS3_PT_PKS4_PKT0_SA_ifPKiSC_iPKfiiiSE_SE_iiiii)
	.align		4
        /*0154*/ 	.word	index@(__assertfail)
	.align		4
        /*0158*/ 	.word	index@(_ZN4vllm25paged_attention_v2_kernelI13__nv_bfloat16hLi80ELi8ELi128ELNS_18Fp8KVCacheDataTypeE2ELb0ELi512EEEvPfS3_PT_PKS4_PKT0_SA_ifPKiSC_iPKfiiiSE_SE_iiiii)
	.align		4
        /*015c*/ 	.word	index@(__assertfail)
	.align		4
        /*0160*/ 	.word	index@(_ZN4vllm25paged_attention_v2_kernelI13__nv_bfloat16hLi64ELi8ELi128ELNS_18Fp8KVCacheDataTypeE2ELb0ELi512EEEvPfS3_PT_PKS4_PKT0_SA_ifPKiSC_iPKfiiiSE_SE_iiiii)
	.align		4
        /*0164*/ 	.word	index@(__assertfail)
	.align		4
        /*0168*/ 	.word	index@(_ZN4vllm25paged_attention_v2_kernelI13__nv_bfloat16hLi32ELi8ELi128ELNS_18Fp8KVCacheDataTypeE2ELb0ELi512EEEvPfS3_PT_PKS4_PKT0_SA_ifPKiSC_iPKfiiiSE_SE_iiiii)
	.align		4
        /*016c*/ 	.word	index@(__assertfail)
	.align		4
        /*0170*/ 	.word	index@(_ZN4vllm25paged_attention_v2_kernelI13__nv_bfloat16hLi256ELi8ELi128ELNS_18Fp8KVCacheDataTypeE2ELb1ELi512EEEvPfS3_PT_PKS4_PKT0_SA_ifPKiSC_iPKfiiiSE_SE_iiiii)
	.align		4
        /*0174*/ 	.word	index@(__assertfail)
	.align		4
        /*0178*/ 	.word	index@(_ZN4vllm25paged_attention_v2_kernelI13__nv_bfloat16hLi192ELi8ELi128ELNS_18Fp8KVCacheDataTypeE2ELb1ELi512EEEvPfS3_PT_PKS4_PKT0_SA_ifPKiSC_iPKfiiiSE_SE_iiiii)
	.align		4
        /*017c*/ 	.word	index@(__assertfail)
	.align		4
        /*0180*/ 	.word	index@(_ZN4vllm25paged_attention_v2_kernelI13__nv_bfloat16hLi128ELi8ELi128ELNS_18Fp8KVCacheDataTypeE2ELb1ELi512EEEvPfS3_PT_PKS4_PKT0_SA_ifPKiSC_iPKfiiiSE_SE_iiiii)
	.align		4
        /*0184*/ 	.word	index@(__assertfail)
	.align		4
        /*0188*/ 	.word	index@(_ZN4vllm25paged_attention_v2_kernelI13__nv_bfloat16hLi120ELi8ELi128ELNS_18Fp8KVCacheDataTypeE2ELb1ELi512EEEvPfS3_PT_PKS4_PKT0_SA_ifPKiSC_iPKfiiiSE_SE_iiiii)
	.align		4
        /*018c*/ 	.word	index@(__assertfail)
	.align		4
        /*0190*/ 	.word	index@(_ZN4vllm25paged_attention_v2_kernelI13__nv_bfloat16hLi112ELi8ELi128ELNS_18Fp8KVCacheDataTypeE2ELb1ELi512EEEvPfS3_PT_PKS4_PKT0_SA_ifPKiSC_iPKfiiiSE_SE_iiiii)
	.align		4
        /*0194*/ 	.word	index@(__assertfail)
	.align		4
        /*0198*/ 	.word	index@(_ZN4vllm25paged_attention_v2_kernelI13__nv_bfloat16hLi96ELi8ELi128ELNS_18Fp8KVCacheDataTypeE2ELb1ELi512EEEvPfS3_PT_PKS4_PKT0_SA_ifPKiSC_iPKfiiiSE_SE_iiiii)
	.align		4
        /*019c*/ 	.word	index@(__assertfail)
	.align		4
        /*01a0*/ 	.word	index@(_ZN4vllm25paged_attention_v2_kernelI13__nv_bfloat16hLi80ELi8ELi128ELNS_18Fp8KVCacheDataTypeE2ELb1ELi512EEEvPfS3_PT_PKS4_PKT0_SA_ifPKiSC_iPKfiiiSE_SE_iiiii)
	.align		4
        /*01a4*/ 	.word	index@(__assertfail)
	.align		4
        /*01a8*/ 	.word	index@(_ZN4vllm25paged_attention_v2_kernelI13__nv_bfloat16hLi64ELi8ELi128ELNS_18Fp8KVCacheDataTypeE2ELb1ELi512EEEvPfS3_PT_PKS4_PKT0_SA_ifPKiSC_iPKfiiiSE_SE_iiiii)
	.align		4
        /*01ac*/ 	.word	index@(__assertfail)
	.align		4
        /*01b0*/ 	.word	index@(_ZN4vllm25paged_attention_v2_kernelI13__nv_bfloat16hLi32ELi8ELi128ELNS_18Fp8KVCacheDataTypeE2ELb1ELi512EEEvPfS3_PT_PKS4_PKT0_SA_ifPKiSC_iPKfiiiSE_SE_iiiii)
	.align		4
        /*01b4*/ 	.word	index@(__assertfail)
	.align		4
        /*01b8*/ 	.word	index@(_ZN4vllm25paged_attention_v2_kernelIthLi256ELi32ELi128ELNS_18Fp8KVCacheDataTypeE2ELb0ELi512EEEvPfS2_PT_PKS3_PKT0_S9_ifPKiSB_iPKfiiiSD_SD_iiiii)
	.align		4
        /*01bc*/ 	.word	index@(__assertfail)
	.align		4
        /*01c0*/ 	.word	index@(_ZN4vllm25paged_attention_v2_kernelIthLi192ELi32ELi128ELNS_18Fp8KVCacheDataTypeE2ELb0ELi512EEEvPfS2_PT_PKS3_PKT0_S9_ifPKiSB_iPKfiiiSD_SD_iiiii)
	.align		4
        /*01c4*/ 	.word	index@(__assertfail)
	.align		4
        /*01c8*/ 	.word	index@(_ZN4vllm25paged_attention_v2_kernelIthLi128ELi32ELi128ELNS_18Fp8KVCacheDataTypeE2ELb0ELi512EEEvPfS2_PT_PKS3_PKT0_S9_ifPKiSB_iPKfiiiSD_SD_iiiii)
	.align		4
        /*01cc*/ 	.word	index@(__assertfail)
	.align		4
        /*01d0*/ 	.word	index@(_ZN4vllm25paged_attention_v2_kernelIthLi120ELi32ELi128ELNS_18Fp8KVCacheDataTypeE2ELb0ELi512EEEvPfS2_PT_PKS3_PKT0_S9_ifPKiSB_iPKfiiiSD_SD_iiiii)
	.align		4
        /*01d4*/ 	.word	index@(__assertfail)
	.align		4
        /*01d8*/ 	.word	index@(_ZN4vllm25paged_attention_v2_kernelIthLi112ELi32ELi128ELNS_18Fp8KVCacheDataTypeE2ELb0ELi512EEEvPfS2_PT_PKS3_PKT0_S9_ifPKiSB_iPKfiiiSD_SD_iiiii)
	.align		4
        /*01dc*/ 	.word	index@(__assertfail)
	.align		4
        /*01e0*/ 	.word	index@(_ZN4vllm25paged_attention_v2_kernelIthLi96ELi32ELi128ELNS_18Fp8KVCacheDataTypeE2ELb0ELi512EEEvPfS2_PT_PKS3_PKT0_S9_ifPKiSB_iPKfiiiSD_SD_iiiii)
	.align		4
        /*01e4*/ 	.word	index@(__assertfail)
	.align		4
        /*01e8*/ 	.word	index@(_ZN4vllm25paged_attention_v2_kernelIthLi80ELi32ELi128ELNS_18Fp8KVCacheDataTypeE2ELb0ELi512EEEvPfS2_PT_PKS3_PKT0_S9_ifPKiSB_iPKfiiiSD_SD_iiiii)
	.align		4
        /*01ec*/ 	.word	index@(__assertfail)
	.align		4
        /*01f0*/ 	.word	index@(_ZN4vllm25paged_attention_v2_kernelIthLi64ELi32ELi128ELNS_18Fp8KVCacheDataTypeE2ELb0ELi512EEEvPfS2_PT_PKS3_PKT0_S9_ifPKiSB_iPKfiiiSD_SD_iiiii)
	.align		4
        /*01f4*/ 	.word	index@(__assertfail)
	.align		4
        /*01f8*/ 	.word	index@(_ZN4vllm25paged_attention_v2_kernelIthLi32ELi32ELi128ELNS_18Fp8KVCacheDataTypeE2ELb0ELi512EEEvPfS2_PT_PKS3_PKT0_S9_ifPKiSB_iPKfiiiSD_SD_iiiii)
	.align		4
        /*01fc*/ 	.word	index@(__assertfail)
	.align		4
        /*0200*/ 	.word	index@(_ZN4vllm25paged_attention_v2_kernelIthLi256ELi32ELi128ELNS_18Fp8KVCacheDataTypeE2ELb1ELi512EEEvPfS2_PT_PKS3_PKT0_S9_ifPKiSB_iPKfiiiSD_SD_iiiii)
	.align		4
        /*0204*/ 	.word	index@(__assertfail)
	.align		4
        /*0208*/ 	.word	index@(_ZN4vllm25paged_attention_v2_kernelIthLi192ELi32ELi128ELNS_18Fp8KVCacheDataTypeE2ELb1ELi512EEEvPfS2_PT_PKS3_PKT0_S9_ifPKiSB_iPKfiiiSD_SD_iiiii)
	.align		4
        /*020c*/ 	.word	index@(__assertfail)
	.align		4
        /*0210*/ 	.word	index@(_ZN4vllm25paged_attention_v2_kernelIthLi128ELi32ELi128ELNS_18Fp8KVCacheDataTypeE2ELb1ELi512EEEvPfS2_PT_PKS3_PKT0_S9_ifPKiSB_iPKfiiiSD_SD_iiiii)
	.align		4
        /*0214*/ 	.word	index@(__assertfail)
	.align		4
        /*0218*/ 	.word	index@(_ZN4vllm25paged_attention_v2_kernelIthLi120ELi32ELi128ELNS_18Fp8KVCacheDataTypeE2ELb1ELi512EEEvPfS2_PT_PKS3_PKT0_S9_ifPKiSB_iPKfiiiSD_SD_iiiii)
	.align		4
        /*021c*/ 	.word	index@(__assertfail)
	.align		4
        /*0220*/ 	.word	index@(_ZN4vllm25paged_attention_v2_kernelIthLi112ELi32ELi128ELNS_18Fp8KVCacheDataTypeE2ELb1ELi512EEEvPfS2_PT_PKS3_PKT0_S9_ifPKiSB_iPKfiiiSD_SD_iiiii)
	.align		4
        /*0224*/ 	.word	index@(__assertfail)
	.align		4
        /*0228*/ 	.word	index@(_ZN4vllm25paged_attention_v2_kernelIthLi96ELi32ELi128ELNS_18Fp8KVCacheDataTypeE2ELb1ELi512EEEvPfS2_PT_PKS3_PKT0_S9_ifPKiSB_iPKfiiiSD_SD_iiiii)
	.align		4
        /*022c*/ 	.word	index@(__assertfail)
	.align		4
        /*0230*/ 	.word	index@(_ZN4vllm25paged_attention_v2_kernelIthLi80ELi32ELi128ELNS_18Fp8KVCacheDataTypeE2ELb1ELi512EEEvPfS2_PT_PKS3_PKT0_S9_ifPKiSB_iPKfiiiSD_SD_iiiii)
	.align		4
        /*0234*/ 	.word	index@(__assertfail)
	.align		4
        /*0238*/ 	.word	index@(_ZN4vllm25paged_attention_v2_kernelIthLi64ELi32ELi128ELNS_18Fp8KVCacheDataTypeE2ELb1ELi512EEEvPfS2_PT_PKS3_PKT0_S9_ifPKiSB_iPKfiiiSD_SD_iiiii)
	.align		4
        /*023c*/ 	.word	index@(__assertfail)
	.align		4
        /*0240*/ 	.word	index@(_ZN4vllm25paged_attention_v2_kernelIthLi32ELi32ELi128ELNS_18Fp8KVCacheDataTypeE2ELb1ELi512EEEvPfS2_PT_PKS3_PKT0_S9_ifPKiSB_iPKfiiiSD_SD_iiiii)
	.align		4
        /*0244*/ 	.word	index@(__assertfail)
	.align		4
        /*0248*/ 	.word	index@(_ZN4vllm25paged_attention_v2_kernelIthLi256ELi16ELi128ELNS_18Fp8KVCacheDataTypeE2ELb0ELi512EEEvPfS2_PT_PKS3_PKT0_S9_ifPKiSB_iPKfiiiSD_SD_iiiii)
	.align		4
        /*024c*/ 	.word	index@(__assertfail)
	.align		4
        /*0250*/ 	.word	index@(_ZN4vllm25paged_attention_v2_kernelIthLi192ELi16ELi128ELNS_18Fp8KVCacheDataTypeE2ELb0ELi512EEEvPfS2_PT_PKS3_PKT0_S9_ifPKiSB_iPKfiiiSD_SD_iiiii)
	.align		4
        /*0254*/ 	.word	index@(__assertfail)
	.align		4
        /*0258*/ 	.word	index@(_ZN4vllm25paged_attention_v2_kernelIthLi128ELi16ELi128ELNS_18Fp8KVCacheDataTypeE2ELb0ELi512EEEvPfS2_PT_PKS3_PKT0_S9_ifPKiSB_iPKfiiiSD_SD_iiiii)
	.align		4
        /*025c*/ 	.word	index@(__assertfail)
	.align		4
        /*0260*/ 	.word	index@(_ZN4vllm25paged_attention_v2_kernelIthLi120ELi16ELi128ELNS_18Fp8KVCacheDataTypeE2ELb0ELi512EEEvPfS2_PT_PKS3_PKT0_S9_ifPKiSB_iPKfiiiSD_SD_iiiii)
	.align		4
        /*0264*/ 	.word	index@(__assertfail)
	.align		4
        /*0268*/ 	.word	index@(_ZN4vllm25paged_attention_v2_kernelIthLi112ELi16ELi128ELNS_18Fp8KVCacheDataTypeE2ELb0ELi512EEEvPfS2_PT_PKS3_PKT0_S9_ifPKiSB_iPKfiiiSD_SD_iiiii)
	.align		4
        /*026c*/ 	.word	index@(__assertfail)
	.align		4
        /*0270*/ 	.word	index@(_ZN4vllm25paged_attention_v2_kernelIthLi96ELi16ELi128ELNS_18Fp8KVCacheDataTypeE2ELb0ELi512EEEvPfS2_PT_PKS3_PKT0_S9_ifPKiSB_iPKfiiiSD_SD_iiiii)
	.align		4
        /*0274*/ 	.word	index@(__assertfail)
	.align		4
        /*0278*/ 	.word	index@(_ZN4vllm25paged_attention_v2_kernelIthLi80ELi16ELi128ELNS_18Fp8KVCacheDataTypeE2ELb0ELi512EEEvPfS2_PT_PKS3_PKT0_S9_ifPKiSB_iPKfiiiSD_SD_iiiii)
	.align		4
        /*027c*/ 	.word	index@(__assertfail)
	.align		4
        /*0280*/ 	.word	index@(_ZN4vllm25paged_attention_v2_kernelIthLi64ELi16ELi128ELNS_18Fp8KVCacheDataTypeE2ELb0ELi512EEEvPfS2_PT_PKS3_PKT0_S9_ifPKiSB_iPKfiiiSD_SD_iiiii)
	.align		4
        /*0284*/ 	.word	index@(__assertfail)
	.align		4
        /*0288*/ 	.word	index@(_ZN4vllm25paged_attention_v2_kernelIthLi32ELi16ELi128ELNS_18Fp8KVCacheDataTypeE2ELb0ELi512EEEvPfS2_PT_PKS3_PKT0_S9_ifPKiSB_iPKfiiiSD_SD_iiiii)
	.align		4
        /*028c*/ 	.word	index@(__assertfail)
	.align		4
        /*0290*/ 	.word	index@(_ZN4vllm25paged_attention_v2_kernelIthLi256ELi16ELi128ELNS_18Fp8KVCacheDataTypeE2ELb1ELi512EEEvPfS2_PT_PKS3_PKT0_S9_ifPKiSB_iPKfiiiSD_SD_iiiii)
	.align		4
        /*0294*/ 	.word	index@(__assertfail)
	.align		4
        /*0298*/ 	.word	index@(_ZN4vllm25paged_attention_v2_kernelIthLi192ELi16ELi128ELNS_18Fp8KVCacheDataTypeE2ELb1ELi512EEEvPfS2_PT_PKS3_PKT0_S9_ifPKiSB_iPKfiiiSD_SD_iiiii)
	.align		4
        /*029c*/ 	.word	index@(__assertfail)
	.align		4
        /*02a0*/ 	.word	index@(_ZN4vllm25paged_attention_v2_kernelIthLi128ELi16ELi128ELNS_18Fp8KVCacheDataTypeE2ELb1ELi512EEEvPfS2_PT_PKS3_PKT0_S9_ifPKiSB_iPKfiiiSD_SD_iiiii)
	.align		4
        /*02a4*/ 	.word	index@(__assertfail)
	.align		4
        /*02a8*/ 	.word	index@(_ZN4vllm25paged_attention_v2_kernelIthLi120ELi16ELi128ELNS_18Fp8KVCacheDataTypeE2ELb1ELi512EEEvPfS2_PT_PKS3_PKT0_S9_ifPKiSB_iPKfiiiSD_SD_iiiii)
	.align		4
        /*02ac*/ 	.word	index@(__assertfail)
	.align		4
        /*02b0*/ 	.word	index@(_ZN4vllm25paged_attention_v2_kernelIthLi112ELi16ELi128ELNS_18Fp8KVCacheDataTypeE2ELb1ELi512EEEvPfS2_PT_PKS3_PKT0_S9_ifPKiSB_iPKfiiiSD_SD_iiiii)
	.align		4
        /*02b4*/ 	.word	index@(__assertfail)
	.align		4
        /*02b8*/ 	.word	index@(_ZN4vllm25paged_attention_v2_kernelIthLi96ELi16ELi128ELNS_18Fp8KVCacheDataTypeE2ELb1ELi512EEEvPfS2_PT_PKS3_PKT0_S9_ifPKiSB_iPKfiiiSD_SD_iiiii)
	.align		4
        /*02bc*/ 	.word	index@(__assertfail)
	.align		4
        /*02c0*/ 	.word	index@(_ZN4vllm25paged_attention_v2_kernelIthLi80ELi16ELi128ELNS_18Fp8KVCacheDataTypeE2ELb1ELi512EEEvPfS2_PT_PKS3_PKT0_S9_ifPKiSB_iPKfiiiSD_SD_iiiii)
	.align		4
        /*02c4*/ 	.word	index@(__assertfail)
	.align		4
        /*02c8*/ 	.word	index@(_ZN4vllm25paged_attention_v2_kernelIthLi64ELi16ELi128ELNS_18Fp8KVCacheDataTypeE2ELb1ELi512EEEvPfS2_PT_PKS3_PKT0_S9_ifPKiSB_iPKfiiiSD_SD_iiiii)
	.align		4
        /*02cc*/ 	.word	index@(__assertfail)
	.align		4
        /*02d0*/ 	.word	index@(_ZN4vllm25paged_attention_v2_kernelIthLi32ELi16ELi128ELNS_18Fp8KVCacheDataTypeE2ELb1ELi512EEEvPfS2_PT_PKS3_PKT0_S9_ifPKiSB_iPKfiiiSD_SD_iiiii)
	.align		4
        /*02d4*/ 	.word	index@(__assertfail)
	.align		4
        /*02d8*/ 	.word	index@(_ZN4vllm25paged_attention_v2_kernelIthLi256ELi8ELi128ELNS_18Fp8KVCacheDataTypeE2ELb0ELi512EEEvPfS2_PT_PKS3_PKT0_S9_ifPKiSB_iPKfiiiSD_SD_iiiii)
	.align		4
        /*02dc*/ 	.word	index@(__assertfail)
	.align		4
        /*02e0*/ 	.word	index@(_ZN4vllm25paged_attention_v2_kernelIthLi192ELi8ELi128ELNS_18Fp8KVCacheDataTypeE2ELb0ELi512EEEvPfS2_PT_PKS3_PKT0_S9_ifPKiSB_iPKfiiiSD_SD_iiiii)
	.align		4
        /*02e4*/ 	.word	index@(__assertfail)
	.align		4
        /*02e8*/ 	.word	index@(_ZN4vllm25paged_attention_v2_kernelIthLi128ELi8ELi128ELNS_18Fp8KVCacheDataTypeE2ELb0ELi512EEEvPfS2_PT_PKS3_PKT0_S9_ifPKiSB_iPKfiiiSD_SD_iiiii)
	.align		4
        /*02ec*/ 	.word	index@(__assertfail)
	.align		4
        /*02f0*/ 	.word	index@(_ZN4vllm25paged_attention_v2_kernelIthLi120ELi8ELi128ELNS_18Fp8KVCacheDataTypeE2ELb0ELi512EEEvPfS2_PT_PKS3_PKT0_S9_ifPKiSB_iPKfiiiSD_SD_iiiii)
	.align		4
        /*02f4*/ 	.word	index@(__assertfail)
	.align		4
        /*02f8*/ 	.word	index@(_ZN4vllm25paged_attention_v2_kernelIthLi112ELi8ELi128ELNS_18Fp8KVCacheDataTypeE2ELb0ELi512EEEvPfS2_PT_PKS3_PKT0_S9_ifPKiSB_iPKfiiiSD_SD_iiiii)
	.align		4
        /*02fc*/ 	.word	index@(__assertfail)
	.align		4
        /*0300*/ 	.word	index@(_ZN4vllm25paged_attention_v2_kernelIthLi96ELi8ELi128ELNS_18Fp8KVCacheDataTypeE2ELb0ELi512EEEvPfS2_PT_PKS3_PKT0_S9_ifPKiSB_iPKfiiiSD_SD_iiiii)
	.align		4
        /*0304*/ 	.word	index@(__assertfail)
	.align		4
        /*0308*/ 	.word	index@(_ZN4vllm25paged_attention_v2_kernelIthLi80ELi8ELi128ELNS_18Fp8KVCacheDataTypeE2ELb0ELi512EEEvPfS2_PT_PKS3_PKT0_S9_ifPKiSB_iPKfiiiSD_SD_iiiii)
	.align		4
        /*030c*/ 	.word	index@(__assertfail)
	.align		4
        /*0310*/ 	.word	index@(_ZN4vllm25paged_attention_v2_kernelIthLi64ELi8ELi128ELNS_18Fp8KVCacheDataTypeE2ELb0ELi512EEEvPfS2_PT_PKS3_PKT0_S9_ifPKiSB_iPKfiiiSD_SD_iiiii)
	.align		4
        /*0314*/ 	.word	index@(__assertfail)
	.align		4
        /*0318*/ 	.word	index@(_ZN4vllm25paged_attention_v2_kernelIthLi32ELi8ELi128ELNS_18Fp8KVCacheDataTypeE2ELb0ELi512EEEvPfS2_PT_PKS3_PKT0_S9_ifPKiSB_iPKfiiiSD_SD_iiiii)
	.align		4
        /*031c*/ 	.word	index@(__assertfail)
	.align		4
        /*0320*/ 	.word	index@(_ZN4vllm25paged_attention_v2_kernelIthLi256ELi8ELi128ELNS_18Fp8KVCacheDataTypeE2ELb1ELi512EEEvPfS2_PT_PKS3_PKT0_S9_ifPKiSB_iPKfiiiSD_SD_iiiii)
	.align		4
        /*0324*/ 	.word	index@(__assertfail)
	.align		4
        /*0328*/ 	.word	index@(_ZN4vllm25paged_attention_v2_kernelIthLi192ELi8ELi128ELNS_18Fp8KVCacheDataTypeE2ELb1ELi512EEEvPfS2_PT_PKS3_PKT0_S9_ifPKiSB_iPKfiiiSD_SD_iiiii)
	.align		4
        /*032c*/ 	.word	index@(__assertfail)
	.align		4
        /*0330*/ 	.word	index@(_ZN4vllm25paged_attention_v2_kernelIthLi128ELi8ELi128ELNS_18Fp8KVCacheDataTypeE2ELb1ELi512EEEvPfS2_PT_PKS3_PKT0_S9_ifPKiSB_iPKfiiiSD_SD_iiiii)
	.align		4
        /*0334*/ 	.word	index@(__assertfail)
	.align		4
        /*0338*/ 	.word	index@(_ZN4vllm25paged_attention_v2_kernelIthLi120ELi8ELi128ELNS_18Fp8KVCacheDataTypeE2ELb1ELi512EEEvPfS2_PT_PKS3_PKT0_S9_ifPKiSB_iPKfiiiSD_SD_iiiii)
	.align		4
        /*033c*/ 	.word	index@(__assertfail)
	.align		4
        /*0340*/ 	.word	index@(_ZN4vllm25paged_attention_v2_kernelIthLi112ELi8ELi128ELNS_18Fp8KVCacheDataTypeE2ELb1ELi512EEEvPfS2_PT_PKS3_PKT0_S9_ifPKiSB_iPKfiiiSD_SD_iiiii)
	.align		4
        /*0344*/ 	.word	index@(__assertfail)
	.align		4
        /*0348*/ 	.word	index@(_ZN4vllm25paged_attention_v2_kernelIthLi96ELi8ELi128ELNS_18Fp8KVCacheDataTypeE2ELb1ELi512EEEvPfS2_PT_PKS3_PKT0_S9_ifPKiSB_iPKfiiiSD_SD_iiiii)
	.align		4
        /*034c*/ 	.word	index@(__assertfail)
	.align		4
        /*0350*/ 	.word	index@(_ZN4vllm25paged_attention_v2_kernelIthLi80ELi8ELi128ELNS_18Fp8KVCacheDataTypeE2ELb1ELi512EEEvPfS2_PT_PKS3_PKT0_S9_ifPKiSB_iPKfiiiSD_SD_iiiii)
	.align		4
        /*0354*/ 	.word	index@(__assertfail)
	.align		4
        /*0358*/ 	.word	index@(_ZN4vllm25paged_attention_v2_kernelIthLi64ELi8ELi128ELNS_18Fp8KVCacheDataTypeE2ELb1ELi512EEEvPfS2_PT_PKS3_PKT0_S9_ifPKiSB_iPKfiiiSD_SD_iiiii)
	.align		4
        /*035c*/ 	.word	index@(__assertfail)
	.align		4
        /*0360*/ 	.word	index@(_ZN4vllm25paged_attention_v2_kernelIthLi32ELi8ELi128ELNS_18Fp8KVCacheDataTypeE2ELb1ELi512EEEvPfS2_PT_PKS3_PKT0_S9_ifPKiSB_iPKfiiiSD_SD_iiiii)
	.align		4
        /*0364*/ 	.word	index@(__assertfail)
	.align		4
        /*0368*/ 	.word	index@(_ZN4vllm25paged_attention_v2_kernelIfhLi256ELi32ELi128ELNS_18Fp8KVCacheDataTypeE2ELb0ELi512EEEvPfS2_PT_PKS3_PKT0_S9_ifPKiSB_iPKfiiiSD_SD_iiiii)
	.align		4
        /*036c*/ 	.word	index@(__assertfail)
	.align		4
        /*0370*/ 	.word	index@(_ZN4vllm25paged_attention_v2_kernelIfhLi192ELi32ELi128ELNS_18Fp8KVCacheDataTypeE2ELb0ELi512EEEvPfS2_PT_PKS3_PKT0_S9_ifPKiSB_iPKfiiiSD_SD_iiiii)
	.align		4
        /*0374*/ 	.word	index@(__assertfail)
	.align		4
        /*0378*/ 	.word	index@(_ZN4vllm25paged_attention_v2_kernelIfhLi128ELi32ELi128ELNS_18Fp8KVCacheDataTypeE2ELb0ELi512EEEvPfS2_PT_PKS3_PKT0_S9_ifPKiSB_iPKfiiiSD_SD_iiiii)
	.align		4
        /*037c*/ 	.word	index@(__assertfail)
	.align		4
        /*0380*/ 	.word	index@(_ZN4vllm25paged_attention_v2_kernelIfhLi120ELi32ELi128ELNS_18Fp8KVCacheDataTypeE2ELb0ELi512EEEvPfS2_PT_PKS3_PKT0_S9_ifPKiSB_iPKfiiiSD_SD_iiiii)
	.align		4
        /*0384*/ 	.word	index@(__assertfail)
	.align		4
        /*0388*/ 	.word	index@(_ZN4vllm25paged_attention_v2_kernelIfhLi112ELi32ELi128ELNS_18Fp8KVCacheDataTypeE2ELb0ELi512EEEvPfS2_PT_PKS3_PKT0_S9_ifPKiSB_iPKfiiiSD_SD_iiiii)
	.align		4
        /*038c*/ 	.word	index@(__assertfail)
	.align		4
        /*0390*/ 	.word	index@(_ZN4vllm25paged_attention_v2_kernelIfhLi96ELi32ELi128ELNS_18Fp8KVCacheDataTypeE2ELb0ELi512EEEvPfS2_PT_PKS3_PKT0_S9_ifPKiSB_iPKfiiiSD_SD_iiiii)
	.align		4
        /*0394*/ 	.word	index@(__assertfail)
	.align		4
        /*0398*/ 	.word	index@(_ZN4vllm25paged_attention_v2_kernelIfhLi80ELi32ELi128ELNS_18Fp8KVCacheDataTypeE2ELb0ELi512EEEvPfS2_PT_PKS3_PKT0_S9_ifPKiSB_iPKfiiiSD_SD_iiiii)
	.align		4
        /*039c*/ 	.word	index@(__assertfail)
	.align		4
        /*03a0*/ 	.word	index@(_ZN4vllm25paged_attention_v2_kernelIfhLi64ELi32ELi128ELNS_18Fp8KVCacheDataTypeE2ELb0ELi512EEEvPfS2_PT_PKS3_PKT0_S9_ifPKiSB_iPKfiiiSD_SD_iiiii)
	.align		4
        /*03a4*/ 	.word	index@(__assertfail)
	.align		4
        /*03a8*/ 	.word	index@(_ZN4vllm25paged_attention_v2_kernelIfhLi32ELi32ELi128ELNS_18Fp8KVCacheDataTypeE2ELb0ELi512EEEvPfS2_PT_PKS3_PKT0_S9_ifPKiSB_iPKfiiiSD_SD_iiiii)
	.align		4
        /*03ac*/ 	.word	index@(__assertfail)
	.align		4
        /*03b0*/ 	.word	index@(_ZN4vllm25paged_attention_v2_kernelIfhLi256ELi32ELi128ELNS_18Fp8KVCacheDataTypeE2ELb1ELi512EEEvPfS2_PT_PKS3_PKT0_S9_ifPKiSB_iPKfiiiSD_SD_iiiii)
	.align		4
        /*03b4*/ 	.word	index@(__assertfail)
	.align		4
        /*03b8*/ 	.word	index@(_ZN4vllm25paged_attention_v2_kernelIfhLi192ELi32ELi128ELNS_18Fp8KVCacheDataTypeE2ELb1ELi512EEEvPfS2_PT_PKS3_PKT0_S9_ifPKiSB_iPKfiiiSD_SD_iiiii)
	.align		4
        /*03bc*/ 	.word	index@(__assertfail)
	.align		4
        /*03c0*/ 	.word	index@(_ZN4vllm25paged_attention_v2_kernelIfhLi128ELi32ELi128ELNS_18Fp8KVCacheDataTypeE2ELb1ELi512EEEvPfS2_PT_PKS3_PKT0_S9_ifPKiSB_iPKfiiiSD_SD_iiiii)
	.align		4
        /*03c4*/ 	.word	index@(__assertfail)
	.align		4
        /*03c8*/ 	.word	index@(_ZN4vllm25paged_attention_v2_kernelIfhLi120ELi32ELi128ELNS_18Fp8KVCacheDataTypeE2ELb1ELi512EEEvPfS2_PT_PKS3_PKT0_S9_ifPKiSB_iPKfiiiSD_SD_iiiii)
	.align		4
        /*03cc*/ 	.word	index@(__assertfail)
	.align		4
        /*03d0*/ 	.word	index@(_ZN4vllm25paged_attention_v2_kernelIfhLi112ELi32ELi128ELNS_18Fp8KVCacheDataTypeE2ELb1ELi512EEEvPfS2_PT_PKS3_PKT0_S9_ifPKiSB_iPKfiiiSD_SD_iiiii)
	.align		4
        /*03d4*/ 	.word	index@(__assertfail)
	.align		4
        /*03d8*/ 	.word	index@(_ZN4vllm25paged_attention_v2_kernelIfhLi96ELi32ELi128ELNS_18Fp8KVCacheDataTypeE2ELb1ELi512EEEvPfS2_PT_PKS3_PKT0_S9_ifPKiSB_iPKfiiiSD_SD_iiiii)
	.align		4
        /*03dc*/ 	.word	index@(__assertfail)
	.align		4
        /*03e0*/ 	.word	index@(_ZN4vllm25paged_attention_v2_kernelIfhLi80ELi32ELi128ELNS_18Fp8KVCacheDataTypeE2ELb1ELi512EEEvPfS2_PT_PKS3_PKT0_S9_ifPKiSB_iPKfiiiSD_SD_iiiii)
	.align		4
        /*03e4*/ 	.word	index@(__assertfail)
	.align		4
        /*03e8*/ 	.word	index@(_ZN4vllm25paged_attention_v2_kernelIfhLi64ELi32ELi128ELNS_18Fp8KVCacheDataTypeE2ELb1ELi512EEEvPfS2_PT_PKS3_PKT0_S9_ifPKiSB_iPKfiiiSD_SD_iiiii)
	.align		4
        /*03ec*/ 	.word	index@(__assertfail)
	.align		4
        /*03f0*/ 	.word	index@(_ZN4vllm25paged_attention_v2_kernelIfhLi32ELi32ELi128ELNS_18Fp8KVCacheDataTypeE2ELb1ELi512EEEvPfS2_PT_PKS3_PKT0_S9_ifPKiSB_iPKfiiiSD_SD_iiiii)
	.align		4
        /*03f4*/ 	.word	index@(__assertfail)
	.align		4
        /*03f8*/ 	.word	index@(_ZN4vllm25paged_attention_v2_kernelIfhLi256ELi16ELi128ELNS_18Fp8KVCacheDataTypeE2ELb0ELi512EEEvPfS2_PT_PKS3_PKT0_S9_ifPKiSB_iPKfiiiSD_SD_iiiii)
	.align		4
        /*03fc*/ 	.word	index@(__assertfail)
	.align		4
        /*0400*/ 	.word	index@(_ZN4vllm25paged_attention_v2_kernelIfhLi192ELi16ELi128ELNS_18Fp8KVCacheDataTypeE2ELb0ELi512EEEvPfS2_PT_PKS3_PKT0_S9_ifPKiSB_iPKfiiiSD_SD_iiiii)
	.align		4
        /*0404*/ 	.word	index@(__assertfail)
	.align		4
        /*0408*/ 	.word	index@(_ZN4vllm25paged_attention_v2_kernelIfhLi128ELi16ELi128ELNS_18Fp8KVCacheDataTypeE2ELb0ELi512EEEvPfS2_PT_PKS3_PKT0_S9_ifPKiSB_iPKfiiiSD_SD_iiiii)
	.align		4
        /*040c*/ 	.word	index@(__assertfail)
	.align		4
        /*0410*/ 	.word	index@(_ZN4vllm25paged_attention_v2_kernelIfhLi120ELi16ELi128ELNS_18Fp8KVCacheDataTypeE2ELb0ELi512EEEvPfS2_PT_PKS3_PKT0_S9_ifPKiSB_iPKfiiiSD_SD_iiiii)
	.align		4
        /*0414*/ 	.word	index@(__assertfail)
	.align		4
        /*0418*/ 	.word	index@(_ZN4vllm25paged_attention_v2_kernelIfhLi112ELi16ELi128ELNS_18Fp8KVCacheDataTypeE2ELb0ELi512EEEvPfS2_PT_PKS3_PKT0_S9_ifPKiSB_iPKfiiiSD_SD_iiiii)
	.align		4
        /*041c*/ 	.word	index@(__assertfail)
	.align		4
        /*0420*/ 	.word	index@(_ZN4vllm25paged_attention_v2_kernelIfhLi96ELi16ELi128ELNS_18Fp8KVCacheDataTypeE2ELb0ELi512EEEvPfS2_PT_PKS3_PKT0_S9_ifPKiSB_iPKfiiiSD_SD_iiiii)
	.align		4
        /*0424*/ 	.word	index@(__assertfail)
	.align		4
        /*0428*/ 	.word	index@(_ZN4vllm25paged_attention_v2_kernelIfhLi80ELi16ELi128ELNS_18Fp8KVCacheDataTypeE2ELb0ELi512EEEvPfS2_PT_PKS3_PKT0_S9_ifPKiSB_iPKfiiiSD_SD_iiiii)
	.align		4
        /*042c*/ 	.word	index@(__assertfail)
	.align		4
        /*0430*/ 	.word	index@(_ZN4vllm25paged_attention_v2_kernelIfhLi64ELi16ELi128ELNS_18Fp8KVCacheDataTypeE2ELb0ELi512EEEvPfS2_PT_PKS3_PKT0_S9_ifPKiSB_iPKfiiiSD_SD_iiiii)
	.align		4
        /*0434*/ 	.word	index@(__assertfail)
	.align		4
        /*0438*/ 	.word	index@(_ZN4vllm25paged_attention_v2_kernelIfhLi32ELi16ELi128ELNS_18Fp8KVCacheDataTypeE2ELb0ELi512EEEvPfS2_PT_PKS3_PKT0_S9_ifPKiSB_iPKfiiiSD_SD_iiiii)
	.align		4
        /*043c*/ 	.word	index@(__assertfail)
	.align		4
        /*0440*/ 	.word	index@(_ZN4vllm25paged_attention_v2_kernelIfhLi256ELi16ELi128ELNS_18Fp8KVCacheDataTypeE2ELb1ELi512EEEvPfS2_PT_PKS3_PKT0_S9_ifPKiSB_iPKfiiiSD_SD_iiiii)
	.align		4
        /*0444*/ 	.word	index@(__assertfail)
	.align		4
        /*0448*/ 	.word	index@(_ZN4vllm25paged_attention_v2_kernelIfhLi192ELi16ELi128ELNS_18Fp8KVCacheDataTypeE2ELb1ELi512EEEvPfS2_PT_PKS3_PKT0_S9_ifPKiSB_iPKfiiiSD_SD_iiiii)
	.align		4
        /*044c*/ 	.word	index@(__assertfail)
	.align		4
        /*0450*/ 	.word	index@(_ZN4vllm25paged_attention_v2_kernelIfhLi128ELi16ELi128ELNS_18Fp8KVCacheDataTypeE2ELb1ELi512EEEvPfS2_PT_PKS3_PKT0_S9_ifPKiSB_iPKfiiiSD_SD_iiiii)
	.align		4
        /*0454*/ 	.word	index@(__assertfail)
	.align		4
        /*0458*/ 	.word	index@(_ZN4vllm25paged_attention_v2_kernelIfhLi120ELi16ELi128ELNS_18Fp8KVCacheDataTypeE2ELb1ELi512EEEvPfS2_PT_PKS3_PKT0_S9_ifPKiSB_iPKfiiiSD_SD_iiiii)
	.align		4
        /*045c*/ 	.word	index@(__assertfail)
	.align		4
        /*0460*/ 	.word	index@(_ZN4vllm25paged_attention_v2_kernelIfhLi112ELi16ELi128ELNS_18Fp8KVCacheDataTypeE2ELb1ELi512EEEvPfS2_PT_PKS3_PKT0_S9_ifPKiSB_iPKfiiiSD_SD_iiiii)
	.align		4
        /*0464*/ 	.word	index@(__assertfail)
	.align		4
        /*0468*/ 	.word	index@(_ZN4vllm25paged_attention_v2_kernelIfhLi96ELi16ELi128ELNS_18Fp8KVCacheDataTypeE2ELb1ELi512EEEvPfS2_PT_PKS3_PKT0_S9_ifPKiSB_iPKfiiiSD_SD_iiiii)
	.align		4
        /*046c*/ 	.word	index@(__assertfail)
	.align		4
        /*0470*/ 	.word	index@(_ZN4vllm25paged_attention_v2_kernelIfhLi80ELi16ELi128ELNS_18Fp8KVCacheDataTypeE2ELb1ELi512EEEvPfS2_PT_PKS3_PKT0_S9_ifPKiSB_iPKfiiiSD_SD_iiiii)
	.align		4
        /*0474*/ 	.word	index@(__assertfail)
	.align		4
        /*0478*/ 	.word	index@(_ZN4vllm25paged_attention_v2_kernelIfhLi64ELi16ELi128ELNS_18Fp8KVCacheDataTypeE2ELb1ELi512EEEvPfS2_PT_PKS3_PKT0_S9_ifPKiSB_iPKfiiiSD_SD_iiiii)
	.align		4
        /*047c*/ 	.word	index@(__assertfail)
	.align		4
        /*0480*/ 	.word	index@(_ZN4vllm25paged_attention_v2_kernelIfhLi32ELi16ELi128ELNS_18Fp8KVCacheDataTypeE2ELb1ELi512EEEvPfS2_PT_PKS3_PKT0_S9_ifPKiSB_iPKfiiiSD_SD_iiiii)
	.align		4
        /*0484*/ 	.word	index@(__assertfail)
	.align		4
        /*0488*/ 	.word	index@(_ZN4vllm25paged_attention_v2_kernelIfhLi256ELi8ELi128ELNS_18Fp8KVCacheDataTypeE2ELb0ELi512EEEvPfS2_PT_PKS3_PKT0_S9_ifPKiSB_iPKfiiiSD_SD_iiiii)
	.align		4
        /*048c*/ 	.word	index@(__assertfail)
	.align		4
        /*0490*/ 	.word	index@(_ZN4vllm25paged_attention_v2_kernelIfhLi192ELi8ELi128ELNS_18Fp8KVCacheDataTypeE2ELb0ELi512EEEvPfS2_PT_PKS3_PKT0_S9_ifPKiSB_iPKfiiiSD_SD_iiiii)
	.align		4
        /*0494*/ 	.word	index@(__assertfail)
	.align		4
        /*0498*/ 	.word	index@(_ZN4vllm25paged_attention_v2_kernelIfhLi128ELi8ELi128ELNS_18Fp8KVCacheDataTypeE2ELb0ELi512EEEvPfS2_PT_PKS3_PKT0_S9_ifPKiSB_iPKfiiiSD_SD_iiiii)
	.align		4
        /*049c*/ 	.word	index@(__assertfail)
	.align		4
        /*04a0*/ 	.word	index@(_ZN4vllm25paged_attention_v2_kernelIfhLi120ELi8ELi128ELNS_18Fp8KVCacheDataTypeE2ELb0ELi512EEEvPfS2_PT_PKS3_PKT0_S9_ifPKiSB_iPKfiiiSD_SD_iiiii)
	.align		4
        /*04a4*/ 	.word	index@(__assertfail)
	.align		4
        /*04a8*/ 	.word	index@(_ZN4vllm25paged_attention_v2_kernelIfhLi112ELi8ELi128ELNS_18Fp8KVCacheDataTypeE2ELb0ELi512EEEvPfS2_PT_PKS3_PKT0_S9_ifPKiSB_iPKfiiiSD_SD_iiiii)
	.align		4
        /*04ac*/ 	.word	index@(__assertfail)
	.align		4
        /*04b0*/ 	.word	index@(_ZN4vllm25paged_attention_v2_kernelIfhLi96ELi8ELi128ELNS_18Fp8KVCacheDataTypeE2ELb0ELi512EEEvPfS2_PT_PKS3_PKT0_S9_ifPKiSB_iPKfiiiSD_SD_iiiii)
	.align		4
        /*04b4*/ 	.word	index@(__assertfail)
	.align		4
        /*04b8*/ 	.word	index@(_ZN4vllm25paged_attention_v2_kernelIfhLi80ELi8ELi128ELNS_18Fp8KVCacheDataTypeE2ELb0ELi512EEEvPfS2_PT_PKS3_PKT0_S9_ifPKiSB_iPKfiiiSD_SD_iiiii)
	.align		4
        /*04bc*/ 	.word	index@(__assertfail)
	.align		4
        /*04c0*/ 	.word	index@(_ZN4vllm25paged_attention_v2_kernelIfhLi64ELi8ELi128ELNS_18Fp8KVCacheDataTypeE2ELb0ELi512EEEvPfS2_PT_PKS3_PKT0_S9_ifPKiSB_iPKfiiiSD_SD_iiiii)
	.align		4
        /*04c4*/ 	.word	index@(__assertfail)
	.align		4
        /*04c8*/ 	.word	index@(_ZN4vllm25paged_attention_v2_kernelIfhLi32ELi8ELi128ELNS_18Fp8KVCacheDataTypeE2ELb0ELi512EEEvPfS2_PT_PKS3_PKT0_S9_ifPKiSB_iPKfiiiSD_SD_iiiii)
	.align		4
        /*04cc*/ 	.word	index@(__assertfail)
	.align		4
        /*04d0*/ 	.word	index@(_ZN4vllm25paged_attention_v2_kernelIfhLi256ELi8ELi128ELNS_18Fp8KVCacheDataTypeE2ELb1ELi512EEEvPfS2_PT_PKS3_PKT0_S9_ifPKiSB_iPKfiiiSD_SD_iiiii)
	.align		4
        /*04d4*/ 	.word	index@(__assertfail)
	.align		4
        /*04d8*/ 	.word	index@(_ZN4vllm25paged_attention_v2_kernelIfhLi192ELi8ELi128ELNS_18Fp8KVCacheDataTypeE2ELb1ELi512EEEvPfS2_PT_PKS3_PKT0_S9_ifPKiSB_iPKfiiiSD_SD_iiiii)
	.align		4
        /*04dc*/ 	.word	index@(__assertfail)
	.align		4
        /*04e0*/ 	.word	index@(_ZN4vllm25paged_attention_v2_kernelIfhLi128ELi8ELi128ELNS_18Fp8KVCacheDataTypeE2ELb1ELi512EEEvPfS2_PT_PKS3_PKT0_S9_ifPKiSB_iPKfiiiSD_SD_iiiii)
	.align		4
        /*04e4*/ 	.word	index@(__assertfail)
	.align		4
        /*04e8*/ 	.word	index@(_ZN4vllm25paged_attention_v2_kernelIfhLi120ELi8ELi128ELNS_18Fp8KVCacheDataTypeE2ELb1ELi512EEEvPfS2_PT_PKS3_PKT0_S9_ifPKiSB_iPKfiiiSD_SD_iiiii)
	.align		4
        /*04ec*/ 	.word	index@(__assertfail)
	.align		4
        /*04f0*/ 	.word	index@(_ZN4vllm25paged_attention_v2_kernelIfhLi112ELi8ELi128ELNS_18Fp8KVCacheDataTypeE2ELb1ELi512EEEvPfS2_PT_PKS3_PKT0_S9_ifPKiSB_iPKfiiiSD_SD_iiiii)
	.align		4
        /*04f4*/ 	.word	index@(__assertfail)
	.align		4
        /*04f8*/ 	.word	index@(_ZN4vllm25paged_attention_v2_kernelIfhLi96ELi8ELi128ELNS_18Fp8KVCacheDataTypeE2ELb1ELi512EEEvPfS2_PT_PKS3_PKT0_S9_ifPKiSB_iPKfiiiSD_SD_iiiii)
	.align		4
        /*04fc*/ 	.word	index@(__assertfail)
	.align		4
        /*0500*/ 	.word	index@(_ZN4vllm25paged_attention_v2_kernelIfhLi80ELi8ELi128ELNS_18Fp8KVCacheDataTypeE2ELb1ELi512EEEvPfS2_PT_PKS3_PKT0_S9_ifPKiSB_iPKfiiiSD_SD_iiiii)
	.align		4
        /*0504*/ 	.word	index@(__assertfail)
	.align		4
        /*0508*/ 	.word	index@(_ZN4vllm25paged_attention_v2_kernelIfhLi64ELi8ELi128ELNS_18Fp8KVCacheDataTypeE2ELb1ELi512EEEvPfS2_PT_PKS3_PKT0_S9_ifPKiSB_iPKfiiiSD_SD_iiiii)
	.align		4
        /*050c*/ 	.word	index@(__assertfail)
	.align		4
        /*0510*/ 	.word	index@(_ZN4vllm25paged_attention_v2_kernelIfhLi32ELi8ELi128ELNS_18Fp8KVCacheDataTypeE2ELb1ELi512EEEvPfS2_PT_PKS3_PKT0_S9_ifPKiSB_iPKfiiiSD_SD_iiiii)
	.align		4
        /*0514*/ 	.word	index@(__assertfail)
	.align		4
        /*0518*/ 	.word	index@(_ZN4vllm25paged_attention_v2_kernelI13__nv_bfloat16hLi256ELi32ELi128ELNS_18Fp8KVCacheDataTypeE1ELb0ELi512EEEvPfS3_PT_PKS4_PKT0_SA_ifPKiSC_iPKfiiiSE_SE_iiiii)
	.align		4
        /*051c*/ 	.word	index@(__assertfail)
	.align		4
        /*0520*/ 	.word	index@(_ZN4vllm25paged_attention_v2_kernelI13__nv_bfloat16hLi192ELi32ELi128ELNS_18Fp8KVCacheDataTypeE1ELb0ELi512EEEvPfS3_PT_PKS4_PKT0_SA_ifPKiSC_iPKfiiiSE_SE_iiiii)
	.align		4
        /*0524*/ 	.word	index@(__assertfail)
	.align		4
        /*0528*/ 	.word	index@(_ZN4vllm25paged_attention_v2_kernelI13__nv_bfloat16hLi128ELi32ELi128ELNS_18Fp8KVCacheDataTypeE1ELb0ELi512EEEvPfS3_PT_PKS4_PKT0_SA_ifPKiSC_iPKfiiiSE_SE_iiiii)
	.align		4
        /*052c*/ 	.word	index@(__assertfail)
	.align		4
        /*0530*/ 	.word	index@(_ZN4vllm25paged_attention_v2_kernelI13__nv_bfloat16hLi120ELi32ELi128ELNS_18Fp8KVCacheDataTypeE1ELb0ELi512EEEvPfS3_PT_PKS4_PKT0_SA_ifPKiSC_iPKfiiiSE_SE_iiiii)
	.align		4
        /*0534*/ 	.word	index@(__assertfail)
	.align		4
        /*0538*/ 	.word	index@(_ZN4vllm25paged_attention_v2_kernelI13__nv_bfloat16hLi112ELi32ELi128ELNS_18Fp8KVCacheDataTypeE1ELb0ELi512EEEvPfS3_PT_PKS4_PKT0_SA_ifPKiSC_iPKfiiiSE_SE_iiiii)
	.align		4
        /*053c*/ 	.word	index@(__assertfail)
	.align		4
        /*0540*/ 	.word	index@(_ZN4vllm25paged_attention_v2_kernelI13__nv_bfloat16hLi96ELi32ELi128ELNS_18Fp8KVCacheDataTypeE1ELb0ELi512EEEvPfS3_PT_PKS4_PKT0_SA_ifPKiSC_iPKfiiiSE_SE_iiiii)
	.align		4
        /*0544*/ 	.word	index@(__assertfail)
	.align		4
        /*0548*/ 	.word	index@(_ZN4vllm25paged_attention_v2_kernelI13__nv_bfloat16hLi80ELi32ELi128ELNS_18Fp8KVCacheDataTypeE1ELb0ELi512EEEvPfS3_PT_PKS4_PKT0_SA_ifPKiSC_iPKfiiiSE_SE_iiiii)
	.align		4
        /*054c*/ 	.word	index@(__assertfail)
	.align		4
        /*0550*/ 	.word	index@(_ZN4vllm25paged_attention_v2_kernelI13__nv_bfloat16hLi64ELi32ELi128ELNS_18Fp8KVCacheDataTypeE1ELb0ELi512EEEvPfS3_PT_PKS4_PKT0_SA_ifPKiSC_iPKfiiiSE_SE_iiiii)
	.align		4
        /*0554*/ 	.word	index@(__assertfail)
	.align		4
        /*0558*/ 	.word	index@(_ZN4vllm25paged_attention_v2_kernelI13__nv_bfloat16hLi32ELi32ELi128ELNS_18Fp8KVCacheDataTypeE1ELb0ELi512EEEvPfS3_PT_PKS4_PKT0_SA_ifPKiSC_iPKfiiiSE_SE_iiiii)
	.align		4
        /*055c*/ 	.word	index@(__assertfail)
	.align		4
        /*0560*/ 	.word	index@(_ZN4vllm25paged_attention_v2_kernelI13__nv_bfloat16hLi256ELi32ELi128ELNS_18Fp8KVCacheDataTypeE1ELb1ELi512EEEvPfS3_PT_PKS4_PKT0_SA_ifPKiSC_iPKfiiiSE_SE_iiiii)
	.align		4
        /*0564*/ 	.word	index@(__assertfail)
	.align		4
        /*0568*/ 	.word	index@(_ZN4vllm25paged_attention_v2_kernelI13__nv_bfloat16hLi192ELi32ELi128ELNS_18Fp8KVCacheDataTypeE1ELb1ELi512EEEvPfS3_PT_PKS4_PKT0_SA_ifPKiSC_iPKfiiiSE_SE_iiiii)
	.align		4
        /*056c*/ 	.word	index@(__assertfail)
	.align		4
        /*0570*/ 	.word	index@(_ZN4vllm25paged_attention_v2_kernelI13__nv_bfloat16hLi128ELi32ELi128ELNS_18Fp8KVCacheDataTypeE1ELb1ELi512EEEvPfS3_PT_PKS4_PKT0_SA_ifPKiSC_iPKfiiiSE_SE_iiiii)
	.align		4
        /*0574*/ 	.word	index@(__assertfail)
	.align		4
        /*0578*/ 	.word	index@(_ZN4vllm25paged_attention_v2_kernelI13__nv_bfloat16hLi120ELi32ELi128ELNS_18Fp8KVCacheDataTypeE1ELb1ELi512EEEvPfS3_PT_PKS4_PKT0_SA_ifPKiSC_iPKfiiiSE_SE_iiiii)
	.align		4
        /*057c*/ 	.word	index@(__assertfail)
	.align		4
        /*0580*/ 	.word	index@(_ZN4vllm25paged_attention_v2_kernelI13__nv_bfloat16hLi112ELi32ELi128ELNS_18Fp8KVCacheDataTypeE1ELb1ELi512EEEvPfS3_PT_PKS4_PKT0_SA_ifPKiSC_iPKfiiiSE_SE_iiiii)
	.align		4
        /*0584*/ 	.word	index@(__assertfail)
	.align		4
        /*0588*/ 	.word	index@(_ZN4vllm25paged_attention_v2_kernelI13__nv_bfloat16hLi96ELi32ELi128ELNS_18Fp8KVCacheDataTypeE1ELb1ELi512EEEvPfS3_PT_PKS4_PKT0_SA_ifPKiSC_iPKfiiiSE_SE_iiiii)
	.align		4
        /*058c*/ 	.word	index@(__assertfail)
	.align		4
        /*0590*/ 	.word	index@(_ZN4vllm25paged_attention_v2_kernelI13__nv_bfloat16hLi80ELi32ELi128ELNS_18Fp8KVCacheDataTypeE1ELb1ELi512EEEvPfS3_PT_PKS4_PKT0_SA_ifPKiSC_iPKfiiiSE_SE_iiiii)
	.align		4
        /*0594*/ 	.word	index@(__assertfail)
	.align		4
        /*0598*/ 	.word	index@(_ZN4vllm25paged_attention_v2_kernelI13__nv_bfloat16hLi64ELi32ELi128ELNS_18Fp8KVCacheDataTypeE1ELb1ELi512EEEvPfS3_PT_PKS4_PKT0_SA_ifPKiSC_iPKfiiiSE_SE_iiiii)
	.align		4
        /*059c*/ 	.word	index@(__assertfail)
	.align		4
        /*05a0*/ 	.word	index@(_ZN4vllm25paged_attention_v2_kernelI13__nv_bfloat16hLi32ELi32ELi128ELNS_18Fp8KVCacheDataTypeE1ELb1ELi512EEEvPfS3_PT_PKS4_PKT0_SA_ifPKiSC_iPKfiiiSE_SE_iiiii)
	.align		4
        /*05a4*/ 	.word	index@(__assertfail)
	.align		4
        /*05a8*/ 	.word	index@(_ZN4vllm25paged_attention_v2_kernelI13__nv_bfloat16hLi256ELi16ELi128ELNS_18Fp8KVCacheDataTypeE1ELb0ELi512EEEvPfS3_PT_PKS4_PKT0_SA_ifPKiSC_iPKfiiiSE_SE_iiiii)
	.align		4
        /*05ac*/ 	.word	index@(__assertfail)
	.align		4
        /*05b0*/ 	.word	index@(_ZN4vllm25paged_attention_v2_kernelI13__nv_bfloat16hLi192ELi16ELi128ELNS_18Fp8KVCacheDataTypeE1ELb0ELi512EEEvPfS3_PT_PKS4_PKT0_SA_ifPKiSC_iPKfiiiSE_SE_iiiii)
	.align		4
        /*05b4*/ 	.word	index@(__assertfail)
	.align		4
        /*05b8*/ 	.word	index@(_ZN4vllm25paged_attention_v2_kernelI13__nv_bfloat16hLi128ELi16ELi128ELNS_18Fp8KVCacheDataTypeE1ELb0ELi512EEEvPfS3_PT_PKS4_PKT0_SA_ifPKiSC_iPKfiiiSE_SE_iiiii)
	.align		4
        /*05bc*/ 	.word	index@(__assertfail)
	.align		4
        /*05c0*/ 	.word	index@(_ZN4vllm25paged_attention_v2_kernelI13__nv_bfloat16hLi120ELi16ELi128ELNS_18Fp8KVCacheDataTypeE1ELb0ELi512EEEvPfS3_PT_PKS4_PKT0_SA_ifPKiSC_iPKfiiiSE_SE_iiiii)
	.align		4
        /*05c4*/ 	.word	index@(__assertfail)
	.align		4
        /*05c8*/ 	.word	index@(_ZN4vllm25paged_attention_v2_kernelI13__nv_bfloat16hLi112ELi16ELi128ELNS_18Fp8KVCacheDataTypeE1ELb0ELi512EEEvPfS3_PT_PKS4_PKT0_SA_ifPKiSC_iPKfiiiSE_SE_iiiii)
	.align		4
        /*05cc*/ 	.word	index@(__assertfail)
	.align		4
        /*05d0*/ 	.word	index@(_ZN4vllm25paged_attention_v2_kernelI13__nv_bfloat16hLi96ELi16ELi128ELNS_18Fp8KVCacheDataTypeE1ELb0ELi512EEEvPfS3_PT_PKS4_PKT0_SA_ifPKiSC_iPKfiiiSE_SE_iiiii)
	.align		4
        /*05d4*/ 	.word	index@(__assertfail)
	.align		4
        /*05d8*/ 	.word	index@(_ZN4vllm25paged_attention_v2_kernelI13__nv_bfloat16hLi80ELi16ELi128ELNS_18Fp8KVCacheDataTypeE1ELb0ELi512EEEvPfS3_PT_PKS4_PKT0_SA_ifPKiSC_iPKfiiiSE_SE_iiiii)
	.align		4
        /*05dc*/ 	.word	index@(__assertfail)
	.align		4
        /*05e0*/ 	.word	index@(_ZN4vllm25paged_attention_v2_kernelI13__nv_bfloat16hLi64ELi16ELi128ELNS_18Fp8KVCacheDataTypeE1ELb0ELi512EEEvPfS3_PT_PKS4_PKT0_SA_ifPKiSC_iPKfiiiSE_SE_iiiii)
	.align		4
        /*05e4*/ 	.word	index@(__assertfail)
	.align		4
        /*05e8*/ 	.word	index@(_ZN4vllm25paged_attention_v2_kernelI13__nv_bfloat16hLi32ELi16ELi128ELNS_18Fp8KVCacheDataTypeE1ELb0ELi512EEEvPfS3_PT_PKS4_PKT0_SA_ifPKiSC_iPKfiiiSE_SE_iiiii)
	.align		4
        /*05ec*/ 	.word	index@(__assertfail)
	.align		4
        /*05f0*/ 	.word	index@(_ZN4vllm25paged_attention_v2_kernelI13__nv_bfloat16hLi256ELi16ELi128ELNS_18Fp8KVCacheDataTypeE1ELb1ELi512EEEvPfS3_PT_PKS4_PKT0_SA_ifPKiSC_iPKfiiiSE_SE_iiiii)
	.align		4
        /*05f4*/ 	.word	index@(__assertfail)
	.align		4
        /*05f8*/ 	.word	index@(_ZN4vllm25paged_attention_v2_kernelI13__nv_bfloat16hLi192ELi16ELi128ELNS_18Fp8KVCacheDataTypeE1ELb1ELi512EEEvPfS3_PT_PKS4_PKT0_SA_ifPKiSC_iPKfiiiSE_SE_iiiii)
	.align		4
        /*05fc*/ 	.word	index@(__assertfail)
	.align		4
        /*0600*/ 	.word	index@(_ZN4vllm25paged_attention_v2_kernelI13__nv_bfloat16hLi128ELi16ELi128ELNS_18Fp8KVCacheDataTypeE1ELb1ELi512EEEvPfS3_PT_PKS4_PKT0_SA_ifPKiSC_iPKfiiiSE_SE_iiiii)
	.align		4
        /*0604*/ 	.word	index@(__assertfail)
	.align		4
        /*0608*/ 	.word	index@(_ZN4vllm25paged_attention_v2_kernelI13__nv_bfloat16hLi120ELi16ELi128ELNS_18Fp8KVCacheDataTypeE1ELb1ELi512EEEvPfS3_PT_PKS4_PKT0_SA_ifPKiSC_iPKfiiiSE_SE_iiiii)
	.align		4
        /*060c*/ 	.word	index@(__assertfail)
	.align		4
        /*0610*/ 	.word	index@(_ZN4vllm25paged_attention_v2_kernelI13__nv_bfloat16hLi112ELi16ELi128ELNS_18Fp8KVCacheDataTypeE1ELb1ELi512EEEvPfS3_PT_PKS4_PKT0_SA_ifPKiSC_iPKfiiiSE_SE_iiiii)
	.align		4
        /*0614*/ 	.word	index@(__assertfail)
	.align		4
        /*0618*/ 	.word	index@(_ZN4vllm25paged_attention_v2_kernelI13__nv_bfloat16hLi96ELi16ELi128ELNS_18Fp8KVCacheDataTypeE1ELb1ELi512EEEvPfS3_PT_PKS4_PKT0_SA_ifPKiSC_iPKfiiiSE_SE_iiiii)
	.align		4
        /*061c*/ 	.word	index@(__assertfail)
	.align		4
        /*0620*/ 	.word	index@(_ZN4vllm25paged_attention_v2_kernelI13__nv_bfloat16hLi80ELi16ELi128ELNS_18Fp8KVCacheDataTypeE1ELb1ELi512EEEvPfS3_PT_PKS4_PKT0_SA_ifPKiSC_iPKfiiiSE_SE_iiiii)
	.align		4
        /*0624*/ 	.word	index@(__assertfail)
	.align		4
        /*0628*/ 	.word	index@(_ZN4vllm25paged_attention_v2_kernelI13__nv_bfloat16hLi64ELi16ELi128ELNS_18Fp8KVCacheDataTypeE1ELb1ELi512EEEvPfS3_PT_PKS4_PKT0_SA_ifPKiSC_iPKfiiiSE_SE_iiiii)
	.align		4
        /*062c*/ 	.word	index@(__assertfail)
	.align		4
        /*0630*/ 	.word	index@(_ZN4vllm25paged_attention_v2_kernelI13__nv_bfloat16hLi32ELi16ELi128ELNS_18Fp8KVCacheDataTypeE1ELb1ELi512EEEvPfS3_PT_PKS4_PKT0_SA_ifPKiSC_iPKfiiiSE_SE_iiiii)
	.align		4
        /*0634*/ 	.word	index@(__assertfail)
	.align		4
        /*0638*/ 	.word	index@(_ZN4vllm25paged_attention_v2_kernelI13__nv_bfloat16hLi256ELi8ELi128ELNS_18Fp8KVCacheDataTypeE1ELb0ELi512EEEvPfS3_PT_PKS4_PKT0_SA_ifPKiSC_iPKfiiiSE_SE_iiiii)
	.align		4
        /*063c*/ 	.word	index@(__assertfail)
	.align		4
        /*0640*/ 	.word	index@(_ZN4vllm25paged_attention_v2_kernelI13__nv_bfloat16hLi192ELi8ELi128ELNS_18Fp8KVCacheDataTypeE1ELb0ELi512EEEvPfS3_PT_PKS4_PKT0_SA_ifPKiSC_iPKfiiiSE_SE_iiiii)
	.align		4
        /*0644*/ 	.word	index@(__assertfail)
	.align		4
        /*0648*/ 	.word	index@(_ZN4vllm25paged_attention_v2_kernelI13__nv_bfloat16hLi128ELi8ELi128ELNS_18Fp8KVCacheDataTypeE1ELb0ELi512EEEvPfS3_PT_PKS4_PKT0_SA_ifPKiSC_iPKfiiiSE_SE_iiiii)
	.align		4
        /*064c*/ 	.word	index@(__assertfail)
	.align		4
        /*0650*/ 	.word	index@(_ZN4vllm25paged_attention_v2_kernelI13__nv_bfloat16hLi120ELi8ELi128ELNS_18Fp8KVCacheDataTypeE1ELb0ELi512EEEvPfS3_PT_PKS4_PKT0_SA_ifPKiSC_iPKfiiiSE_SE_iiiii)
	.align		4
        /*0654*/ 	.word	index@(__assertfail)
	.align		4
        /*0658*/ 	.word	index@(_ZN4vllm25paged_attention_v2_kernelI13__nv_bfloat16hLi112ELi8ELi128ELNS_18Fp8KVCacheDataTypeE1ELb0ELi512EEEvPfS3_PT_PKS4_PKT0_SA_ifPKiSC_iPKfiiiSE_SE_iiiii)
	.align		4
        /*065c*/ 	.word	index@(__assertfail)
	.align		4
        /*0660*/ 	.word	index@(_ZN4vllm25paged_attention_v2_kernelI13__nv_bfloat16hLi96ELi8ELi128ELNS_18Fp8KVCacheDataTypeE1ELb0ELi512EEEvPfS3_PT_PKS4_PKT0_SA_ifPKiSC_iPKfiiiSE_SE_iiiii)
	.align		4
        /*0664*/ 	.word	index@(__assertfail)
	.align		4
        /*0668*/ 	.word	index@(_ZN4vllm25paged_attention_v2_kernelI13__nv_bfloat16hLi80ELi8ELi128ELNS_18Fp8KVCacheDataTypeE1ELb0ELi512EEEvPfS3_PT_PKS4_PKT0_SA_ifPKiSC_iPKfiiiSE_SE_iiiii)
	.align		4
        /*066c*/ 	.word	index@(__assertfail)
	.align		4
        /*0670*/ 	.word	index@(_ZN4vllm25paged_attention_v2_kernelI13__nv_bfloat16hLi64ELi8ELi128ELNS_18Fp8KVCacheDataTypeE1ELb0ELi512EEEvPfS3_PT_PKS4_PKT0_SA_ifPKiSC_iPKfiiiSE_SE_iiiii)
	.align		4
        /*0674*/ 	.word	index@(__assertfail)
	.align		4
        /*0678*/ 	.word	index@(_ZN4vllm25paged_attention_v2_kernelI13__nv_bfloat16hLi32ELi8ELi128ELNS_18Fp8KVCacheDataTypeE1ELb0ELi512EEEvPfS3_PT_PKS4_PKT0_SA_ifPKiSC_iPKfiiiSE_SE_iiiii)
	.align		4
        /*067c*/ 	.word	index@(__assertfail)
	.align		4
        /*0680*/ 	.word	index@(_ZN4vllm25paged_attention_v2_kernelI13__nv_bfloat16hLi256ELi8ELi128ELNS_18Fp8KVCacheDataTypeE1ELb1ELi512EEEvPfS3_PT_PKS4_PKT0_SA_ifPKiSC_iPKfiiiSE_SE_iiiii)
	.align		4
        /*0684*/ 	.word	index@(__assertfail)
	.align		4
        /*0688*/ 	.word	index@(_ZN4vllm25paged_attention_v2_kernelI13__nv_bfloat16hLi192ELi8ELi128ELNS_18Fp8KVCacheDataTypeE1ELb1ELi512EEEvPfS3_PT_PKS4_PKT0_SA_ifPKiSC_iPKfiiiSE_SE_iiiii)
	.align		4
        /*068c*/ 	.word	index@(__assertfail)
	.align		4
        /*0690*/ 	.word	index@(_ZN4vllm25paged_attention_v2_kernelI13__nv_bfloat16hLi128ELi8ELi128ELNS_18Fp8KVCacheDataTypeE1ELb1ELi512EEEvPfS3_PT_PKS4_PKT0_SA_ifPKiSC_iPKfiiiSE_SE_iiiii)
	.align		4
        /*0694*/ 	.word	index@(__assertfail)
	.align		4
        /*0698*/ 	.word	index@(_ZN4vllm25paged_attention_v2_kernelI13__nv_bfloat16hLi120ELi8ELi128ELNS_18Fp8KVCacheDataTypeE1ELb1ELi512EEEvPfS3_PT_PKS4_PKT0_SA_ifPKiSC_iPKfiiiSE_SE_iiiii)
	.align		4
        /*069c*/ 	.word	index@(__assertfail)
	.align		4
        /*06a0*/ 	.word	index@(_ZN4vllm25paged_attention_v2_kernelI13__nv_bfloat16hLi112ELi8ELi128ELNS_18Fp8KVCacheDataTypeE1ELb1ELi512EEEvPfS3_PT_PKS4_PKT0_SA_ifPKiSC_iPKfiiiSE_SE_iiiii)
	.align		4
        /*06a4*/ 	.word	index@(__assertfail)
	.align		4
        /*06a8*/ 	.word	index@(_ZN4vllm25paged_attention_v2_kernelI13__nv_bfloat16hLi96ELi8ELi128ELNS_18Fp8KVCacheDataTypeE1ELb1ELi512EEEvPfS3_PT_PKS4_PKT0_SA_ifPKiSC_iPKfiiiSE_SE_iiiii)
	.align		4
        /*06ac*/ 	.word	index@(__assertfail)
	.align		4
        /*06b0*/ 	.word	index@(_ZN4vllm25paged_attention_v2_kernelI13__nv_bfloat16hLi80ELi8ELi128ELNS_18Fp8KVCacheDataTypeE1ELb1ELi512EEEvPfS3_PT_PKS4_PKT0_SA_ifPKiSC_iPKfiiiSE_SE_iiiii)
	.align		4
        /*06b4*/ 	.word	index@(__assertfail)
	.align		4
        /*06b8*/ 	.word	index@(_ZN4vllm25paged_attention_v2_kernelI13__nv_bfloat16hLi64ELi8ELi128ELNS_18Fp8KVCacheDataTypeE1ELb1ELi512EEEvPfS3_PT_PKS4_PKT0_SA_ifPKiSC_iPKfiiiSE_SE_iiiii)
	.align		4
        /*06bc*/ 	.word	index@(__assertfail)
	.align		4
        /*06c0*/ 	.word	index@(_ZN4vllm25paged_attention_v2_kernelI13__nv_bfloat16hLi32ELi8ELi128ELNS_18Fp8KVCacheDataTypeE1ELb1ELi512EEEvPfS3_PT_PKS4_PKT0_SA_ifPKiSC_iPKfiiiSE_SE_iiiii)
	.align		4
        /*06c4*/ 	.word	index@(__assertfail)
	.align		4
        /*06c8*/ 	.word	index@(_ZN4vllm25paged_attention_v2_kernelIthLi256ELi32ELi128ELNS_18Fp8KVCacheDataTypeE1ELb0ELi512EEEvPfS2_PT_PKS3_PKT0_S9_ifPKiSB_iPKfiiiSD_SD_iiiii)
	.align		4
        /*06cc*/ 	.word	index@(__assertfail)
	.align		4
        /*06d0*/ 	.word	index@(_ZN4vllm25paged_attention_v2_kernelIthLi192ELi32ELi128ELNS_18Fp8KVCacheDataTypeE1ELb0ELi512EEEvPfS2_PT_PKS3_PKT0_S9_ifPKiSB_iPKfiiiSD_SD_iiiii)
	.align		4
        /*06d4*/ 	.word	index@(__assertfail)
	.align		4
        /*06d8*/ 	.word	index@(_ZN4vllm25paged_attention_v2_kernelIthLi128ELi32ELi128ELNS_18Fp8KVCacheDataTypeE1ELb0ELi512EEEvPfS2_PT_PKS3_PKT0_S9_ifPKiSB_iPKfiiiSD_SD_iiiii)
	.align		4
        /*06dc*/ 	.word	index@(__assertfail)
	.align		4
        /*06e0*/ 	.word	index@(_ZN4vllm25paged_attention_v2_kernelIthLi120ELi32ELi128ELNS_18Fp8KVCacheDataTypeE1ELb0ELi512EEEvPfS2_PT_PKS3_PKT0_S9_ifPKiSB_iPKfiiiSD_SD_iiiii)
	.align		4
        /*06e4*/ 	.word	index@(__assertfail)
	.align		4
        /*06e8*/ 	.word	index@(_ZN4vllm25paged_attention_v2_kernelIthLi112ELi32ELi128ELNS_18Fp8KVCacheDataTypeE1ELb0ELi512EEEvPfS2_PT_PKS3_PKT0_S9_ifPKiSB_iPKfiiiSD_SD_iiiii)
	.align		4
        /*06ec*/ 	.word	index@(__assertfail)
	.align		4
        /*06f0*/ 	.word	index@(_ZN4vllm25paged_attention_v2_kernelIthLi96ELi32ELi128ELNS_18Fp8KVCacheDataTypeE1ELb0ELi512EEEvPfS2_PT_PKS3_PKT0_S9_ifPKiSB_iPKfiiiSD_SD_iiiii)
	.align		4
        /*06f4*/ 	.word	index@(__assertfail)
	.align		4
        /*06f8*/ 	.word	index@(_ZN4vllm25paged_attention_v2_kernelIthLi80ELi32ELi128ELNS_18Fp8KVCacheDataTypeE1ELb0ELi512EEEvPfS2_PT_PKS3_PKT0_S9_ifPKiSB_iPKfiiiSD_SD_iiiii)
	.align		4
        /*06fc*/ 	.word	index@(__assertfail)
	.align		4
        /*0700*/ 	.word	index@(_ZN4vllm25paged_attention_v2_kernelIthLi64ELi32ELi128ELNS_18Fp8KVCacheDataTypeE1ELb0ELi512EEEvPfS2_PT_PKS3_PKT0_S9_ifPKiSB_iPKfiiiSD_SD_iiiii)
	.align		4
        /*0704*/ 	.word	index@(__assertfail)
	.align		4
        /*0708*/ 	.word	index@(_ZN4vllm25paged_attention_v2_kernelIthLi32ELi32ELi128ELNS_18Fp8KVCacheDataTypeE1ELb0ELi512EEEvPfS2_PT_PKS3_PKT0_S9_ifPKiSB_iPKfiiiSD_SD_iiiii)
	.align		4
        /*070c*/ 	.word	index@(__assertfail)
	.align		4
        /*0710*/ 	.word	index@(_ZN4vllm25paged_attention_v2_kernelIthLi256ELi32ELi128ELNS_18Fp8KVCacheDataTypeE1ELb1ELi512EEEvPfS2_PT_PKS3_PKT0_S9_ifPKiSB_iPKfiiiSD_SD_iiiii)
	.align		4
        /*0714*/ 	.word	index@(__assertfail)
	.align		4
        /*0718*/ 	.word	index@(_ZN4vllm25paged_attention_v2_kernelIthLi192ELi32ELi128ELNS_18Fp8KVCacheDataTypeE1ELb1ELi512EEEvPfS2_PT_PKS3_PKT0_S9_ifPKiSB_iPKfiiiSD_SD_iiiii)
	.align		4
        /*071c*/ 	.word	index@(__assertfail)
	.align		4
        /*0720*/ 	.word	index@(_ZN4vllm25paged_attention_v2_kernelIthLi128ELi32ELi128ELNS_18Fp8KVCacheDataTypeE1ELb1ELi512EEEvPfS2_PT_PKS3_PKT0_S9_ifPKiSB_iPKfiiiSD_SD_iiiii)
	.align		4
        /*0724*/ 	.word	index@(__assertfail)
	.align		4
        /*0728*/ 	.word	index@(_ZN4vllm25paged_attention_v2_kernelIthLi120ELi32ELi128ELNS_18Fp8KVCacheDataTypeE1ELb1ELi512EEEvPfS2_PT_PKS3_PKT0_S9_ifPKiSB_iPKfiiiSD_SD_iiiii)
	.align		4
        /*072c*/ 	.word	index@(__assertfail)
	.align		4
        /*0730*/ 	.word	index@(_ZN4vllm25paged_attention_v2_kernelIthLi112ELi32ELi128ELNS_18Fp8KVCacheDataTypeE1ELb1ELi512EEEvPfS2_PT_PKS3_PKT0_S9_ifPKiSB_iPKfiiiSD_SD_iiiii)
	.align		4
        /*0734*/ 	.word	index@(__assertfail)
	.align		4
        /*0738*/ 	.word	index@(_ZN4vllm25paged_attention_v2_kernelIthLi96ELi32ELi128ELNS_18Fp8KVCacheDataTypeE1ELb1ELi512EEEvPfS2_PT_PKS3_PKT0_S9_ifPKiSB_iPKfiiiSD_SD_iiiii)
	.align		4
        /*073c*/ 	.word	index@(__assertfail)
	.align		4
        /*0740*/ 	.word	index@(_ZN4vllm25paged_attention_v2_kernelIthLi80ELi32ELi128ELNS_18Fp8KVCacheDataTypeE1ELb1ELi512EEEvPfS2_PT_PKS3_PKT0_S9_ifPKiSB_iPKfiiiSD_SD_iiiii)
	.align		4
        /*0744*/ 	.word	index@(__assertfail)
	.align		4
        /*0748*/ 	.word	index@(_ZN4vllm25paged_attention_v2_kernelIthLi64ELi32ELi128ELNS_18Fp8KVCacheDataTypeE1ELb1ELi512EEEvPfS2_PT_PKS3_PKT0_S9_ifPKiSB_iPKfiiiSD_SD_iiiii)
	.align		4
        /*074c*/ 	.word	index@(__assertfail)
	.align		4
        /*0750*/ 	.word	index@(_ZN4vllm25paged_attention_v2_kernelIthLi32ELi32ELi128ELNS_18Fp8KVCacheDataTypeE1ELb1ELi512EEEvPfS2_PT_PKS3_PKT0_S9_ifPKiSB_iPKfiiiSD_SD_iiiii)
	.align		4
        /*0754*/ 	.word	index@(__assertfail)
	.align		4
        /*0758*/ 	.word	index@(_ZN4vllm25paged_attention_v2_kernelIthLi256ELi16ELi128ELNS_18Fp8KVCacheDataTypeE1ELb0ELi512EEEvPfS2_PT_PKS3_PKT0_S9_ifPKiSB_iPKfiiiSD_SD_iiiii)
	.align		4
        /*075c*/ 	.word	index@(__assertfail)
	.align		4
        /*0760*/ 	.word	index@(_ZN4vllm25paged_attention_v2_kernelIthLi192ELi16ELi128ELNS_18Fp8KVCacheDataTypeE1ELb0ELi512EEEvPfS2_PT_PKS3_PKT0_S9_ifPKiSB_iPKfiiiSD_SD_iiiii)
	.align		4
        /*0764*/ 	.word	index@(__assertfail)
	.align		4
        /*0768*/ 	.word	index@(_ZN4vllm25paged_attention_v2_kernelIthLi128ELi16ELi128ELNS_18Fp8KVCacheDataTypeE1ELb0ELi512EEEvPfS2_PT_PKS3_PKT0_S9_ifPKiSB_iPKfiiiSD_SD_iiiii)
	.align		4
        /*076c*/ 	.word	index@(__assertfail)
	.align		4
        /*0770*/ 	.word	index@(_ZN4vllm25paged_attention_v2_kernelIthLi120ELi16ELi128ELNS_18Fp8KVCacheDataTypeE1ELb0ELi512EEEvPfS2_PT_PKS3_PKT0_S9_ifPKiSB_iPKfiiiSD_SD_iiiii)
	.align		4
        /*0774*/ 	.word	index@(__assertfail)
	.align		4
        /*0778*/ 	.word	index@(_ZN4vllm25paged_attention_v2_kernelIthLi112ELi16ELi128ELNS_18Fp8KVCacheDataTypeE1ELb0ELi512EEEvPfS2_PT_PKS3_PKT0_S9_ifPKiSB_iPKfiiiSD_SD_iiiii)
	.align		4
        /*077c*/ 	.word	index@(__assertfail)
	.align		4
        /*0780*/ 	.word	index@(_ZN4vllm25paged_attention_v2_kernelIthLi96ELi16ELi128ELNS_18Fp8KVCacheDataTypeE1ELb0ELi512EEEvPfS2_PT_PKS3_PKT0_S9_ifPKiSB_iPKfiiiSD_SD_iiiii)
	.align		4
        /*0784*/ 	.word	index@(__assertfail)
	.align		4
        /*0788*/ 	.word	index@(_ZN4vllm25paged_attention_v2_kernelIthLi80ELi16ELi128ELNS_18Fp8KVCacheDataTypeE1ELb0ELi512EEEvPfS2_PT_PKS3_PKT0_S9_ifPKiSB_iPKfiiiSD_SD_iiiii)
	.align		4
        /*078c*/ 	.word	index@(__assertfail)
	.align		4
        /*0790*/ 	.word	index@(_ZN4vllm25paged_attention_v2_kernelIthLi64ELi16ELi128ELNS_18Fp8KVCacheDataTypeE1ELb0ELi512EEEvPfS2_PT_PKS3_PKT0_S9_ifPKiSB_iPKfiiiSD_SD_iiiii)
	.align		4
        /*0794*/ 	.word	index@(__assertfail)
	.align		4
        /*0798*/ 	.word	index@(_ZN4vllm25paged_attention_v2_kernelIthLi32ELi16ELi128ELNS_18Fp8KVCacheDataTypeE1ELb0ELi512EEEvPfS2_PT_PKS3_PKT0_S9_ifPKiSB_iPKfiiiSD_SD_iiiii)
	.align		4
        /*079c*/ 	.word	index@(__assertfail)
	.align		4
        /*07a0*/ 	.word	index@(_ZN4vllm25paged_attention_v2_kernelIthLi256ELi16ELi128ELNS_18Fp8KVCacheDataTypeE1ELb1ELi512EEEvPfS2_PT_PKS3_PKT0_S9_ifPKiSB_iPKfiiiSD_SD_iiiii)
	.align		4
        /*07a4*/ 	.word	index@(__assertfail)
	.align		4
        /*07a8*/ 	.word	index@(_ZN4vllm25paged_attention_v2_kernelIthLi192ELi16ELi128ELNS_18Fp8KVCacheDataTypeE1ELb1ELi512EEEvPfS2_PT_PKS3_PKT0_S9_ifPKiSB_iPKfiiiSD_SD_iiiii)
	.align		4
        /*07ac*/ 	.word	index@(__assertfail)
	.align		4
        /*07b0*/ 	.word	index@(_ZN4vllm25paged_attention_v2_kernelIthLi128ELi16ELi128ELNS_18Fp8KVCacheDataTypeE1ELb1ELi512EEEvPfS2_PT_PKS3_PKT0_S9_ifPKiSB_iPKfiiiSD_SD_iiiii)
	.align		4
        /*07b4*/ 	.word	index@(__assertfail)
	.align		4
        /*07b8*/ 	.word	index@(_ZN4vllm25paged_attention_v2_kernelIthLi120ELi16ELi128ELNS_18Fp8KVCacheDataTypeE1ELb1ELi512EEEvPfS2_PT_PKS3_PKT0_S9_ifPKiSB_iPKfiiiSD_SD_iiiii)
	.align		4
        /*07bc*/ 	.word	index@(__assertfail)
	.align		4
        /*07c0*/ 	.word	index@(_ZN4vllm25paged_attention_v2_kernelIthLi112ELi16ELi128ELNS_18Fp8KVCacheDataTypeE1ELb1ELi512EEEvPfS2_PT_PKS3_PKT0_S9_ifPKiSB_iPKfiiiSD_SD_iiiii)
	.align		4
        /*07c4*/ 	.word	index@(__assertfail)
	.align		4
        /*07c8*/ 	.word	index@(_ZN4vllm25paged_attention_v2_kernelIthLi96ELi16ELi128ELNS_18Fp8KVCacheDataTypeE1ELb1ELi512EEEvPfS2_PT_PKS3_PKT0_S9_ifPKiSB_iPKfiiiSD_SD_iiiii)
	.align		4
        /*07cc*/ 	.word	index@(__assertfail)
	.align		4
        /*07d0*/ 	.word	index@(_ZN4vllm25paged_attention_v2_kernelIthLi80ELi16ELi128ELNS_18Fp8KVCacheDataTypeE1ELb1ELi512EEEvPfS2_PT_PKS3_PKT0_S9_ifPKiSB_iPKfiiiSD_SD_iiiii)
	.align		4
        /*07d4*/ 	.word	index@(__assertfail)
	.align		4
        /*07d8*/ 	.word	index@(_ZN4vllm25paged_attention_v2_kernelIthLi64ELi16ELi128ELNS_18Fp8KVCacheDataTypeE1ELb1ELi512EEEvPfS2_PT_PKS3_PKT0_S9_ifPKiSB_iPKfiiiSD_SD_iiiii)
	.align		4
        /*07dc*/ 	.word	index@(__assertfail)
	.align		4
        /*07e0*/ 	.word	index@(_ZN4vllm25paged_attention_v2_kernelIthLi32ELi16ELi128ELNS_18Fp8KVCacheDataTypeE1ELb1ELi512EEEvPfS2_PT_PKS3_PKT0_S9_ifPKiSB_iPKfiiiSD_SD_iiiii)
	.align		4
        /*07e4*/ 	.word	index@(__assertfail)
	.align		4
        /*07e8*/ 	.word	index@(_ZN4vllm25paged_attention_v2_kernelIthLi256ELi8ELi128ELNS_18Fp8KVCacheDataTypeE1ELb0ELi512EEEvPfS2_PT_PKS3_PKT0_S9_ifPKiSB_iPKfiiiSD_SD_iiiii)
	.align		4
        /*07ec*/ 	.word	index@(__assertfail)
	.align		4
        /*07f0*/ 	.word	index@(_ZN4vllm25paged_attention_v2_kernelIthLi192ELi8ELi128ELNS_18Fp8KVCacheDataTypeE1ELb0ELi512EEEvPfS2_PT_PKS3_PKT0_S9_ifPKiSB_iPKfiiiSD_SD_iiiii)
	.align		4
        /*07f4*/ 	.word	index@(__assertfail)
	.align		4
        /*07f8*/ 	.word	index@(_ZN4vllm25paged_attention_v2_kernelIthLi128ELi8ELi128ELNS_18Fp8KVCacheDataTypeE1ELb0ELi512EEEvPfS2_PT_PKS3_PKT0_S9_ifPKiSB_iPKfiiiSD_SD_iiiii)
	.align		4
        /*07fc*/ 	.word	index@(__assertfail)
	.align		4
        /*0800*/ 	.word	index@(_ZN4vllm25paged_attention_v2_kernelIthLi120ELi8ELi128ELNS_18Fp8KVCacheDataTypeE1ELb0ELi512EEEvPfS2_PT_PKS3_PKT0_S9_ifPKiSB_iPKfiiiSD_SD_iiiii)
	.align		4
        /*0804*/ 	.word	index@(__assertfail)
	.align		4
        /*0808*/ 	.word	index@(_ZN4vllm25paged_attention_v2_kernelIthLi112ELi8ELi128ELNS_18Fp8KVCacheDataTypeE1ELb0ELi512EEEvPfS2_PT_PKS3_PKT0_S9_ifPKiSB_iPKfiiiSD_SD_iiiii)
	.align		4
        /*080c*/ 	.word	index@(__assertfail)
	.align		4
        /*0810*/ 	.word	index@(_ZN4vllm25paged_attention_v2_kernelIthLi96ELi8ELi128ELNS_18Fp8KVCacheDataTypeE1ELb0ELi512EEEvPfS2_PT_PKS3_PKT0_S9_ifPKiSB_iPKfiiiSD_SD_iiiii)
	.align		4
        /*0814*/ 	.word	index@(__assertfail)
	.align		4
        /*0818*/ 	.word	index@(_ZN4vllm25paged_attention_v2_kernelIthLi80ELi8ELi128ELNS_18Fp8KVCacheDataTypeE1ELb0ELi512EEEvPfS2_PT_PKS3_PKT0_S9_ifPKiSB_iPKfiiiSD_SD_iiiii)
	.align		4
        /*081c*/ 	.word	index@(__assertfail)
	.align		4
        /*0820*/ 	.word	index@(_ZN4vllm25paged_attention_v2_kernelIthLi64ELi8ELi128ELNS_18Fp8KVCacheDataTypeE1ELb0ELi512EEEvPfS2_PT_PKS3_PKT0_S9_ifPKiSB_iPKfiiiSD_SD_iiiii)
	.align		4
        /*0824*/ 	.word	index@(__assertfail)
	.align		4
        /*0828*/ 	.word	index@(_ZN4vllm25paged_attention_v2_kernelIthLi32ELi8ELi128ELNS_18Fp8KVCacheDataTypeE1ELb0ELi512EEEvPfS2_PT_PKS3_PKT0_S9_ifPKiSB_iPKfiiiSD_SD_iiiii)
	.align		4
        /*082c*/ 	.word	index@(__assertfail)
	.align		4
        /*0830*/ 	.word	index@(_ZN4vllm25paged_attention_v2_kernelIthLi256ELi8ELi128ELNS_18Fp8KVCacheDataTypeE1ELb1ELi512EEEvPfS2_PT_PKS3_PKT0_S9_ifPKiSB_iPKfiiiSD_SD_iiiii)
	.align		4
        /*0834*/ 	.word	index@(__assertfail)
	.align		4
        /*0838*/ 	.word	index@(_ZN4vllm25paged_attention_v2_kernelIthLi192ELi8ELi128ELNS_18Fp8KVCacheDataTypeE1ELb1ELi512EEEvPfS2_PT_PKS3_PKT0_S9_ifPKiSB_iPKfiiiSD_SD_iiiii)
	.align		4
        /*083c*/ 	.word	index@(__assertfail)
	.align		4
        /*0840*/ 	.word	index@(_ZN4vllm25paged_attention_v2_kernelIthLi128ELi8ELi128ELNS_18Fp8KVCacheDataTypeE1ELb1ELi512EEEvPfS2_PT_PKS3_PKT0_S9_ifPKiSB_iPKfiiiSD_SD_iiiii)
	.align		4
        /*0844*/ 	.word	index@(__assertfail)
	.align		4
        /*0848*/ 	.word	index@(_ZN4vllm25paged_attention_v2_kernelIthLi120ELi8ELi128ELNS_18Fp8KVCacheDataTypeE1ELb1ELi512EEEvPfS2_PT_PKS3_PKT0_S9_ifPKiSB_iPKfiiiSD_SD_iiiii)
	.align		4
        /*084c*/ 	.word	index@(__assertfail)
	.align		4
        /*0850*/ 	.word	index@(_ZN4vllm25paged_attention_v2_kernelIthLi112ELi8ELi128ELNS_18Fp8KVCacheDataTypeE1ELb1ELi512EEEvPfS2_PT_PKS3_PKT0_S9_ifPKiSB_iPKfiiiSD_SD_iiiii)
	.align		4
        /*0854*/ 	.word	index@(__assertfail)
	.align		4
        /*0858*/ 	.word	index@(_ZN4vllm25paged_attention_v2_kernelIthLi96ELi8ELi128ELNS_18Fp8KVCacheDataTypeE1ELb1ELi512EEEvPfS2_PT_PKS3_PKT0_S9_ifPKiSB_iPKfiiiSD_SD_iiiii)
	.align		4
        /*085c*/ 	.word	index@(__assertfail)
	.align		4
        /*0860*/ 	.word	index@(_ZN4vllm25paged_attention_v2_kernelIthLi80ELi8ELi128ELNS_18Fp8KVCacheDataTypeE1ELb1ELi512EEEvPfS2_PT_PKS3_PKT0_S9_ifPKiSB_iPKfiiiSD_SD_iiiii)
	.align		4
        /*0864*/ 	.word	index@(__assertfail)
	.align		4
        /*0868*/ 	.word	index@(_ZN4vllm25paged_attention_v2_kernelIthLi64ELi8ELi128ELNS_18Fp8KVCacheDataTypeE1ELb1ELi512EEEvPfS2_PT_PKS3_PKT0_S9_ifPKiSB_iPKfiiiSD_SD_iiiii)
	.align		4
        /*086c*/ 	.word	index@(__assertfail)
	.align		4
        /*0870*/ 	.word	index@(_ZN4vllm25paged_attention_v2_kernelIthLi32ELi8ELi128ELNS_18Fp8KVCacheDataTypeE1ELb1ELi512EEEvPfS2_PT_PKS3_PKT0_S9_ifPKiSB_iPKfiiiSD_SD_iiiii)
	.align		4
        /*0874*/ 	.word	index@(__assertfail)
	.align		4
        /*0878*/ 	.word	index@(_ZN4vllm25paged_attention_v2_kernelIfhLi256ELi32ELi128ELNS_18Fp8KVCacheDataTypeE1ELb0ELi512EEEvPfS2_PT_PKS3_PKT0_S9_ifPKiSB_iPKfiiiSD_SD_iiiii)
	.align		4
        /*087c*/ 	.word	index@(__assertfail)
	.align		4
        /*0880*/ 	.word	index@(_ZN4vllm25paged_attention_v2_kernelIfhLi192ELi32ELi128ELNS_18Fp8KVCacheDataTypeE1ELb0ELi512EEEvPfS2_PT_PKS3_PKT0_S9_ifPKiSB_iPKfiiiSD_SD_iiiii)
	.align		4
        /*0884*/ 	.word	index@(__assertfail)
	.align		4
        /*0888*/ 	.word	index@(_ZN4vllm25paged_attention_v2_kernelIfhLi128ELi32ELi128ELNS_18Fp8KVCacheDataTypeE1ELb0ELi512EEEvPfS2_PT_PKS3_PKT0_S9_ifPKiSB_iPKfiiiSD_SD_iiiii)
	.align		4
        /*088c*/ 	.word	index@(__assertfail)
	.align		4
        /*0890*/ 	.word	index@(_ZN4vllm25paged_attention_v2_kernelIfhLi120ELi32ELi128ELNS_18Fp8KVCacheDataTypeE1ELb0ELi512EEEvPfS2_PT_PKS3_PKT0_S9_ifPKiSB_iPKfiiiSD_SD_iiiii)
	.align		4
        /*0894*/ 	.word	index@(__assertfail)
	.align		4
        /*0898*/ 	.word	index@(_ZN4vllm25paged_attention_v2_kernelIfhLi112ELi32ELi128ELNS_18Fp8KVCacheDataTypeE1ELb0ELi512EEEvPfS2_PT_PKS3_PKT0_S9_ifPKiSB_iPKfiiiSD_SD_iiiii)
	.align		4
        /*089c*/ 	.word	index@(__assertfail)
	.align		4
        /*08a0*/ 	.word	index@(_ZN4vllm25paged_attention_v2_kernelIfhLi96ELi32ELi128ELNS_18Fp8KVCacheDataTypeE1ELb0ELi512EEEvPfS2_PT_PKS3_PKT0_S9_ifPKiSB_iPKfiiiSD_SD_iiiii)
	.align		4
        /*08a4*/ 	.word	index@(__assertfail)
	.align		4
        /*08a8*/ 	.word	index@(_ZN4vllm25paged_attention_v2_kernelIfhLi80ELi32ELi128ELNS_18Fp8KVCacheDataTypeE1ELb0ELi512EEEvPfS2_PT_PKS3_PKT0_S9_ifPKiSB_iPKfiiiSD_SD_iiiii)
	.align		4
        /*08ac*/ 	.word	index@(__assertfail)
	.align		4
        /*08b0*/ 	.word	index@(_ZN4vllm25paged_attention_v2_kernelIfhLi64ELi32ELi128ELNS_18Fp8KVCacheDataTypeE1ELb0ELi512EEEvPfS2_PT_PKS3_PKT0_S9_ifPKiSB_iPKfiiiSD_SD_iiiii)
	.align		4
        /*08b4*/ 	.word	index@(__assertfail)
	.align		4
        /*08b8*/ 	.word	index@(_ZN4vllm25paged_attention_v2_kernelIfhLi32ELi32ELi128ELNS_18Fp8KVCacheDataTypeE1ELb0ELi512EEEvPfS2_PT_PKS3_PKT0_S9_ifPKiSB_iPKfiiiSD_SD_iiiii)
	.align		4
        /*08bc*/ 	.word	index@(__assertfail)
	.align		4
        /*08c0*/ 	.word	index@(_ZN4vllm25paged_attention_v2_kernelIfhLi256ELi32ELi128ELNS_18Fp8KVCacheDataTypeE1ELb1ELi512EEEvPfS2_PT_PKS3_PKT0_S9_ifPKiSB_iPKfiiiSD_SD_iiiii)
	.align		4
        /*08c4*/ 	.word	index@(__assertfail)
	.align		4
        /*08c8*/ 	.word	index@(_ZN4vllm25paged_attention_v2_kernelIfhLi192ELi32ELi128ELNS_18Fp8KVCacheDataTypeE1ELb1ELi512EEEvPfS2_PT_PKS3_PKT0_S9_ifPKiSB_iPKfiiiSD_SD_iiiii)
	.align		4
        /*08cc*/ 	.word	index@(__assertfail)
	.align		4
        /*08d0*/ 	.word	index@(_ZN4vllm25paged_attention_v2_kernelIfhLi128ELi32ELi128ELNS_18Fp8KVCacheDataTypeE1ELb1ELi512EEEvPfS2_PT_PKS3_PKT0_S9_ifPKiSB_iPKfiiiSD_SD_iiiii)
	.align		4
        /*08d4*/ 	.word	index@(__assertfail)
	.align		4
        /*08d8*/ 	.word	index@(_ZN4vllm25paged_attention_v2_kernelIfhLi120ELi32ELi128ELNS_18Fp8KVCacheDataTypeE1ELb1ELi512EEEvPfS2_PT_PKS3_PKT0_S9_ifPKiSB_iPKfiiiSD_SD_iiiii)
	.align		4
        /*08dc*/ 	.word	index@(__assertfail)
	.align		4
        /*08e0*/ 	.word	index@(_ZN4vllm25paged_attention_v2_kernelIfhLi112ELi32ELi128ELNS_18Fp8KVCacheDataTypeE1ELb1ELi512EEEvPfS2_PT_PKS3_PKT0_S9_ifPKiSB_iPKfiiiSD_SD_iiiii)
	.align		4
        /*08e4*/ 	.word	index@(__assertfail)
	.align		4
        /*08e8*/ 	.word	index@(_ZN4vllm25paged_attention_v2_kernelIfhLi96ELi32ELi128ELNS_18Fp8KVCacheDataTypeE1ELb1ELi512EEEvPfS2_PT_PKS3_PKT0_S9_ifPKiSB_iPKfiiiSD_SD_iiiii)
	.align		4
        /*08ec*/ 	.word	index@(__assertfail)
	.align		4
        /*08f0*/ 	.word	index@(_ZN4vllm25paged_attention_v2_kernelIfhLi80ELi32ELi128ELNS_18Fp8KVCacheDataTypeE1ELb1ELi512EEEvPfS2_PT_PKS3_PKT0_S9_ifPKiSB_iPKfiiiSD_SD_iiiii)
	.align		4
        /*08f4*/ 	.word	index@(__assertfail)
	.align		4
        /*08f8*/ 	.word	index@(_ZN4vllm25paged_attention_v2_kernelIfhLi64ELi32ELi128ELNS_18Fp8KVCacheDataTypeE1ELb1ELi512EEEvPfS2_PT_PKS3_PKT0_S9_ifPKiSB_iPKfiiiSD_SD_iiiii)
	.align		4
        /*08fc*/ 	.word	index@(__assertfail)
	.align		4
        /*0900*/ 	.word	index@(_ZN4vllm25paged_attention_v2_kernelIfhLi32ELi32ELi128ELNS_18Fp8KVCacheDataTypeE1ELb1ELi512EEEvPfS2_PT_PKS3_PKT0_S9_ifPKiSB_iPKfiiiSD_SD_iiiii)
	.align		4
        /*0904*/ 	.word	index@(__assertfail)
	.align		4
        /*0908*/ 	.word	index@(_ZN4vllm25paged_attention_v2_kernelIfhLi256ELi16ELi128ELNS_18Fp8KVCacheDataTypeE1ELb0ELi512EEEvPfS2_PT_PKS3_PKT0_S9_ifPKiSB_iPKfiiiSD_SD_iiiii)
	.align		4
        /*090c*/ 	.word	index@(__assertfail)
	.align		4
        /*0910*/ 	.word	index@(_ZN4vllm25paged_attention_v2_kernelIfhLi192ELi16ELi128ELNS_18Fp8KVCacheDataTypeE1ELb0ELi512EEEvPfS2_PT_PKS3_PKT0_S9_ifPKiSB_iPKfiiiSD_SD_iiiii)
	.align		4
        /*0914*/ 	.word	index@(__assertfail)
	.align		4
        /*0918*/ 	.word	index@(_ZN4vllm25paged_attention_v2_kernelIfhLi128ELi16ELi128ELNS_18Fp8KVCacheDataTypeE1ELb0ELi512EEEvPfS2_PT_PKS3_PKT0_S9_ifPKiSB_iPKfiiiSD_SD_iiiii)
	.align		4
        /*091c*/ 	.word	index@(__assertfail)
	.align		4
        /*0920*/ 	.word	index@(_ZN4vllm25paged_attention_v2_kernelIfhLi120ELi16ELi128ELNS_18Fp8KVCacheDataTypeE1ELb0ELi512EEEvPfS2_PT_PKS3_PKT0_S9_ifPKiSB_iPKfiiiSD_SD_iiiii)
	.align		4
        /*0924*/ 	.word	index@(__assertfail)
	.align		4
        /*0928*/ 	.word	index@(_ZN4vllm25paged_attention_v2_kernelIfhLi112ELi16ELi128ELNS_18Fp8KVCacheDataTypeE1ELb0ELi512EEEvPfS2_PT_PKS3_PKT0_S9_ifPKiSB_iPKfiiiSD_SD_iiiii)
	.align		4
        /*092c*/ 	.word	index@(__assertfail)
	.align		4
        /*0930*/ 	.word	index@(_ZN4vllm25paged_attention_v2_kernelIfhLi96ELi16ELi128ELNS_18Fp8KVCacheDataTypeE1ELb0ELi512EEEvPfS2_PT_PKS3_PKT0_S9_ifPKiSB_iPKfiiiSD_SD_iiiii)
	.align		4
        /*0934*/ 	.word	index@(__assertfail)
	.align		4
        /*0938*/ 	.word	index@(_ZN4vllm25paged_attention_v2_kernelIfhLi80ELi16ELi128ELNS_18Fp8KVCacheDataTypeE1ELb0ELi512EEEvPfS2_PT_PKS3_PKT0_S9_ifPKiSB_iPKfiiiSD_SD_iiiii)
	.align		4
        /*093c*/ 	.word	index@(__assertfail)
	.align		4
        /*0940*/ 	.word	index@(_ZN4vllm25paged_attention_v2_kernelIfhLi64ELi16ELi128ELNS_18Fp8KVCacheDataTypeE1ELb0ELi512EEEvPfS2_PT_PKS3_PKT0_S9_ifPKiSB_iPKfiiiSD_SD_iiiii)
	.align		4
        /*0944*/ 	.word	index@(__assertfail)
	.align		4
        /*0948*/ 	.word	index@(_ZN4vllm25paged_attention_v2_kernelIfhLi32ELi16ELi128ELNS_18Fp8KVCacheDataTypeE1ELb0ELi512EEEvPfS2_PT_PKS3_PKT0_S9_ifPKiSB_iPKfiiiSD_SD_iiiii)
	.align		4
        /*094c*/ 	.word	index@(__assertfail)
	.align		4
        /*0950*/ 	.word	index@(_ZN4vllm25paged_attention_v2_kernelIfhLi256ELi16ELi128ELNS_18Fp8KVCacheDataTypeE1ELb1ELi512EEEvPfS2_PT_PKS3_PKT0_S9_ifPKiSB_iPKfiiiSD_SD_iiiii)
	.align		4
        /*0954*/ 	.word	index@(__assertfail)
	.align		4
        /*0958*/ 	.word	index@(_ZN4vllm25paged_attention_v2_kernelIfhLi192ELi16ELi128ELNS_18Fp8KVCacheDataTypeE1ELb1ELi512EEEvPfS2_PT_PKS3_PKT0_S9_ifPKiSB_iPKfiiiSD_SD_iiiii)
	.align		4
        /*095c*/ 	.word	index@(__assertfail)
	.align		4
        /*0960*/ 	.word	index@(_ZN4vllm25paged_attention_v2_kernelIfhLi128ELi16ELi128ELNS_18Fp8KVCacheDataTypeE1ELb1ELi512EEEvPfS2_PT_PKS3_PKT0_S9_ifPKiSB_iPKfiiiSD_SD_iiiii)
	.align		4
        /*0964*/ 	.word	index@(__assertfail)
	.align		4
        /*0968*/ 	.word	index@(_ZN4vllm25paged_attention_v2_kernelIfhLi120ELi16ELi128ELNS_18Fp8KVCacheDataTypeE1ELb1ELi512EEEvPfS2_PT_PKS3_PKT0_S9_ifPKiSB_iPKfiiiSD_SD_iiiii)
	.align		4
        /*096c*/ 	.word	index@(__assertfail)
	.align		4
        /*0970*/ 	.word	index@(_ZN4vllm25paged_attention_v2_kernelIfhLi112ELi16ELi128ELNS_18Fp8KVCacheDataTypeE1ELb1ELi512EEEvPfS2_PT_PKS3_PKT0_S9_ifPKiSB_iPKfiiiSD_SD_iiiii)
	.align		4
        /*0974*/ 	.word	index@(__assertfail)
	.align		4
        /*0978*/ 	.word	index@(_ZN4vllm25paged_attention_v2_kernelIfhLi96ELi16ELi128ELNS_18Fp8KVCacheDataTypeE1ELb1ELi512EEEvPfS2_PT_PKS3_PKT0_S9_ifPKiSB_iPKfiiiSD_SD_iiiii)
	.align		4
        /*097c*/ 	.word	index@(__assertfail)
	.align		4
        /*0980*/ 	.word	index@(_ZN4vllm25paged_attention_v2_kernelIfhLi80ELi16ELi128ELNS_18Fp8KVCacheDataTypeE1ELb1ELi512EEEvPfS2_PT_PKS3_PKT0_S9_ifPKiSB_iPKfiiiSD_SD_iiiii)
	.align		4
        /*0984*/ 	.word	index@(__assertfail)
	.align		4
        /*0988*/ 	.word	index@(_ZN4vllm25paged_attention_v2_kernelIfhLi64ELi16ELi128ELNS_18Fp8KVCacheDataTypeE1ELb1ELi512EEEvPfS2_PT_PKS3_PKT0_S9_ifPKiSB_iPKfiiiSD_SD_iiiii)
	.align		4
        /*098c*/ 	.word	index@(__assertfail)
	.align		4
        /*0990*/ 	.word	index@(_ZN4vllm25paged_attention_v2_kernelIfhLi32ELi16ELi128ELNS_18Fp8KVCacheDataTypeE1ELb1ELi512EEEvPfS2_PT_PKS3_PKT0_S9_ifPKiSB_iPKfiiiSD_SD_iiiii)
	.align		4
        /*0994*/ 	.word	index@(__assertfail)
	.align		4
        /*0998*/ 	.word	index@(_ZN4vllm25paged_attention_v2_kernelIfhLi256ELi8ELi128ELNS_18Fp8KVCacheDataTypeE1ELb0ELi512EEEvPfS2_PT_PKS3_PKT0_S9_ifPKiSB_iPKfiiiSD_SD_iiiii)
	.align		4
        /*099c*/ 	.word	index@(__assertfail)
	.align		4
        /*09a0*/ 	.word	index@(_ZN4vllm25paged_attention_v2_kernelIfhLi192ELi8ELi128ELNS_18Fp8KVCacheDataTypeE1ELb0ELi512EEEvPfS2_PT_PKS3_PKT0_S9_ifPKiSB_iPKfiiiSD_SD_iiiii)
	.align		4
        /*09a4*/ 	.word	index@(__assertfail)
	.align		4
        /*09a8*/ 	.word	index@(_ZN4vllm25paged_attention_v2_kernelIfhLi128ELi8ELi128ELNS_18Fp8KVCacheDataTypeE1ELb0ELi512EEEvPfS2_PT_PKS3_PKT0_S9_ifPKiSB_iPKfiiiSD_SD_iiiii)
	.align		4
        /*09ac*/ 	.word	index@(__assertfail)
	.align		4
        /*09b0*/ 	.word	index@(_ZN4vllm25paged_attention_v2_kernelIfhLi120ELi8ELi128ELNS_18Fp8KVCacheDataTypeE1ELb0ELi512EEEvPfS2_PT_PKS3_PKT0_S9_ifPKiSB_iPKfiiiSD_SD_iiiii)
	.align		4
        /*09b4*/ 	.word	index@(__assertfail)
	.align		4
        /*09b8*/ 	.word	index@(_ZN4vllm25paged_attention_v2_kernelIfhLi112ELi8ELi128ELNS_18Fp8KVCacheDataTypeE1ELb0ELi512EEEvPfS2_PT_PKS3_PKT0_S9_ifPKiSB_iPKfiiiSD_SD_iiiii)
	.align		4
        /*09bc*/ 	.word	index@(__assertfail)
	.align		4
        /*09c0*/ 	.word	index@(_ZN4vllm25paged_attention_v2_kernelIfhLi96ELi8ELi128ELNS_18Fp8KVCacheDataTypeE1ELb0ELi512EEEvPfS2_PT_PKS3_PKT0_S9_ifPKiSB_iPKfiiiSD_SD_iiiii)
	.align		4
        /*09c4*/ 	.word	index@(__assertfail)
	.align		4
        /*09c8*/ 	.word	index@(_ZN4vllm25paged_attention_v2_kernelIfhLi80ELi8ELi128ELNS_18Fp8KVCacheDataTypeE1ELb0ELi512EEEvPfS2_PT_PKS3_PKT0_S9_ifPKiSB_iPKfiiiSD_SD_iiiii)
	.align		4
        /*09cc*/ 	.word	index@(__assertfail)
	.align		4
        /*09d0*/ 	.word	index@(_ZN4vllm25paged_attention_v2_kernelIfhLi64ELi8ELi128ELNS_18Fp8KVCacheDataTypeE1ELb0ELi512EEEvPfS2_PT_PKS3_PKT0_S9_ifPKiSB_iPKfiiiSD_SD_iiiii)
	.align		4
        /*09d4*/ 	.word	index@(__assertfail)
	.align		4
        /*09d8*/ 	.word	index@(_ZN4vllm25paged_attention_v2_kernelIfhLi32ELi8ELi128ELNS_18Fp8KVCacheDataTypeE1ELb0ELi512EEEvPfS2_PT_PKS3_PKT0_S9_ifPKiSB_iPKfiiiSD_SD_iiiii)
	.align		4
        /*09dc*/ 	.word	index@(__assertfail)
	.align		4
        /*09e0*/ 	.word	index@(_ZN4vllm25paged_attention_v2_kernelIfhLi256ELi8ELi128ELNS_18Fp8KVCacheDataTypeE1ELb1ELi512EEEvPfS2_PT_PKS3_PKT0_S9_ifPKiSB_iPKfiiiSD_SD_iiiii)
	.align		4
        /*09e4*/ 	.word	index@(__assertfail)
	.align		4
        /*09e8*/ 	.word	index@(_ZN4vllm25paged_attention_v2_kernelIfhLi192ELi8ELi128ELNS_18Fp8KVCacheDataTypeE1ELb1ELi512EEEvPfS2_PT_PKS3_PKT0_S9_ifPKiSB_iPKfiiiSD_SD_iiiii)
	.align		4
        /*09ec*/ 	.word	index@(__assertfail)
	.align		4
        /*09f0*/ 	.word	index@(_ZN4vllm25paged_attention_v2_kernelIfhLi128ELi8ELi128ELNS_18Fp8KVCacheDataTypeE1ELb1ELi512EEEvPfS2_PT_PKS3_PKT0_S9_ifPKiSB_iPKfiiiSD_SD_iiiii)
	.align		4
        /*09f4*/ 	.word	index@(__assertfail)
	.align		4
        /*09f8*/ 	.word	index@(_ZN4vllm25paged_attention_v2_kernelIfhLi120ELi8ELi128ELNS_18Fp8KVCacheDataTypeE1ELb1ELi512EEEvPfS2_PT_PKS3_PKT0_S9_ifPKiSB_iPKfiiiSD_SD_iiiii)
	.align		4
        /*09fc*/ 	.word	index@(__assertfail)
	.align		4
        /*0a00*/ 	.word	index@(_ZN4vllm25paged_attention_v2_kernelIfhLi112ELi8ELi128ELNS_18Fp8KVCacheDataTypeE1ELb1ELi512EEEvPfS2_PT_PKS3_PKT0_S9_ifPKiSB_iPKfiiiSD_SD_iiiii)
	.align		4
        /*0a04*/ 	.word	index@(__assertfail)
	.align		4
        /*0a08*/ 	.word	index@(_ZN4vllm25paged_attention_v2_kernelIfhLi96ELi8ELi128ELNS_18Fp8KVCacheDataTypeE1ELb1ELi512EEEvPfS2_PT_PKS3_PKT0_S9_ifPKiSB_iPKfiiiSD_SD_iiiii)
	.align		4
        /*0a0c*/ 	.word	index@(__assertfail)
	.align		4
        /*0a10*/ 	.word	index@(_ZN4vllm25paged_attention_v2_kernelIfhLi80ELi8ELi128ELNS_18Fp8KVCacheDataTypeE1ELb1ELi512EEEvPfS2_PT_PKS3_PKT0_S9_ifPKiSB_iPKfiiiSD_SD_iiiii)
	.align		4
        /*0a14*/ 	.word	index@(__assertfail)
	.align		4
        /*0a18*/ 	.word	index@(_ZN4vllm25paged_attention_v2_kernelIfhLi64ELi8ELi128ELNS_18Fp8KVCacheDataTypeE1ELb1ELi512EEEvPfS2_PT_PKS3_PKT0_S9_ifPKiSB_iPKfiiiSD_SD_iiiii)
	.align		4
        /*0a1c*/ 	.word	index@(__assertfail)
	.align		4
        /*0a20*/ 	.word	index@(_ZN4vllm25paged_attention_v2_kernelIfhLi32ELi8ELi128ELNS_18Fp8KVCacheDataTypeE1ELb1ELi512EEEvPfS2_PT_PKS3_PKT0_S9_ifPKiSB_iPKfiiiSD_SD_iiiii)
	.align		4
        /*0a24*/ 	.word	index@(__assertfail)
	.align		4
        /*0a28*/ 	.word	0x00000000
	.align		4
        /*0a2c*/ 	.word	0xfffffffe
	.align		4
        /*0a30*/ 	.word	0x00000000
	.align		4
        /*0a34*/ 	.word	0xfffffffd
	.align		4
        /*0a38*/ 	.word	0x00000000
	.align		4
        /*0a3c*/ 	.word	0xfffffffc


//--------------------- .nv.constant4             --------------------------
	.section	.nv.constant4,"a",@progbits
	.align	8
	.align		8
.nv.constant4:
        /*0000*/ 	.dword	__assertfail
	.align		8
        /*0008*/ 	.dword	__unnamed_1
	.align		8
        /*0010*/ 	.dword	__unnamed_2
	.align		8
        /*0018*/ 	.dword	__unnamed_3
	.align		8
        /*0020*/ 	.dword	__unnamed_4
	.align		8
        /*0028*/ 	.dword	__unnamed_5
	.align		8
        /*0030*/ 	.dword	__unnamed_6
	.align		8
        /*0038*/ 	.dword	__unnamed_7
	.align		8
        /*0040*/ 	.dword	__unnamed_8
	.align		8
        /*0048*/ 	.dword	__unnamed_9
	.align		8
        /*0050*/ 	.dword	__unnamed_10
	.align		8
        /*0058*/ 	.dword	__unnamed_11
	.align		8
        /*0060*/ 	.dword	__unnamed_12
	.align		8
        /*0068*/ 	.dword	__unnamed_13
	.align		8
        /*0070*/ 	.dword	__unnamed_14
	.align		8
        /*0078*/ 	.dword	__unnamed_15
	.align		8
        /*0080*/ 	.dword	__unnamed_16
	.align		8
        /*0088*/ 	.dword	__unnamed_17
	.align		8
        /*0090*/ 	.dword	__unnamed_18
	.align		8
        /*0098*/ 	.dword	_ZN52_INTERNAL_8a674a50_21_paged_attention_v2_cu_fcde414e4cuda3std3__45__cpo5beginE
	.align		8
        /*00a0*/ 	.dword	_ZN52_INTERNAL_8a674a50_21_paged_attention_v2_cu_fcde414e4cuda3std3__45__cpo3endE
	.align		8
        /*00a8*/ 	.dword	_ZN52_INTERNAL_8a674a50_21_paged_attention_v2_cu_fcde414e4cuda3std3__45__cpo6cbeginE
	.align		8
        /*00b0*/ 	.dword	_ZN52_INTERNAL_8a674a50_21_paged_attention_v2_cu_fcde414e4cuda3std3__45__cpo4cendE
	.align		8
        /*00b8*/ 	.dword	_ZN52_INTERNAL_8a674a50_21_paged_attention_v2_cu_fcde414e4cuda3std3__45__cpo6rbeginE
	.align		8
        /*00c0*/ 	.dword	_ZN52_INTERNAL_8a674a50_21_paged_attention_v2_cu_fcde414e4cuda3std3__45__cpo4rendE
	.align		8
        /*00c8*/ 	.dword	_ZN52_INTERNAL_8a674a50_21_paged_attention_v2_cu_fcde414e4cuda3std3__45__cpo7crbeginE
	.align		8
        /*00d0*/ 	.dword	_ZN52_INTERNAL_8a674a50_21_paged_attention_v2_cu_fcde414e4cuda3std3__45__cpo5crendE
	.align		8
        /*00d8*/ 	.dword	_ZN52_INTERNAL_8a674a50_21_paged_attention_v2_cu_fcde414e4cuda3std3__454_GLOBAL__N__8a674a50_21_paged_attention_v2_cu_fcde414e6ignoreE
	.align		8
        /*00e0*/ 	.dword	_ZN52_INTERNAL_8a674a50_21_paged_attention_v2_cu_fcde414e4cuda3std3__419piecewise_constructE
	.align		8
        /*00e8*/ 	.dword	_ZN52_INTERNAL_8a674a50_21_paged_attention_v2_cu_fcde414e4cuda3std3__48in_placeE
	.align		8
        /*00f0*/ 	.dword	_ZN52_INTERNAL_8a674a50_21_paged_attention_v2_cu_fcde414e4cuda3std3__420unreachable_sentinelE
	.align		8
        /*00f8*/ 	.dword	_ZN52_INTERNAL_8a674a50_21_paged_attention_v2_cu_fcde414e4cuda3std6ranges3__45__cpo4swapE
	.align		8
        /*0100*/ 	.dword	_ZN52_INTERNAL_8a674a50_21_paged_attention_v2_cu_fcde414e4cuda3std6ranges3__45__cpo9iter_moveE
	.align		8
        /*0108*/ 	.dword	_ZN52_INTERNAL_8a674a50_21_paged_attention_v2_cu_fcde414e4cuda3std6ranges3__45__cpo5beginE
	.align		8
        /*0110*/ 	.dword	_ZN52_INTERNAL_8a674a50_21_paged_attention_v2_cu_fcde414e4cuda3std6ranges3__45__cpo3endE
	.align		8
        /*0118*/ 	.dword	_ZN52_INTERNAL_8a674a50_21_paged_attention_v2_cu_fcde414e4cuda3std6ranges3__45__cpo6cbeginE
	.align		8
        /*0120*/ 	.dword	_ZN52_INTERNAL_8a674a50_21_paged_attention_v2_cu_fcde414e4cuda3std6ranges3__45__cpo4cendE
	.align		8
        /*0128*/ 	.dword	_ZN52_INTERNAL_8a674a50_21_paged_attention_v2_cu_fcde414e4cuda3std6ranges3__45__cpo7advanceE
	.align		8
        /*0130*/ 	.dword	_ZN52_INTERNAL_8a674a50_21_paged_attention_v2_cu_fcde414e4cuda3std6ranges3__45__cpo9iter_swapE
	.align		8
        /*0138*/ 	.dword	_ZN52_INTERNAL_8a674a50_21_paged_attention_v2_cu_fcde414e4cuda3std6ranges3__45__cpo4nextE
	.align		8
        /*0140*/ 	.dword	_ZN52_INTERNAL_8a674a50_21_paged_attention_v2_cu_fcde414e4cuda3std6ranges3__45__cpo4prevE
	.align		8
        /*0148*/ 	.dword	_ZN52_INTERNAL_8a674a50_21_paged_attention_v2_cu_fcde414e4cuda3std6ranges3__45__cpo4dataE
	.align		8
        /*0150*/ 	.dword	_ZN52_INTERNAL_8a674a50_21_paged_attention_v2_cu_fcde414e4cuda3std6ranges3__45__cpo5cdataE
	.align		8
        /*0158*/ 	.dword	_ZN52_INTERNAL_8a674a50_21_paged_attention_v2_cu_fcde414e4cuda3std6ranges3__45__cpo4sizeE
	.align		8
        /*0160*/ 	.dword	_ZN52_INTERNAL_8a674a50_21_paged_attention_v2_cu_fcde414e4cuda3std6ranges3__45__cpo5ssizeE
	.align		8
        /*0168*/ 	.dword	_ZN52_INTERNAL_8a674a50_21_paged_attention_v2_cu_fcde414e4cuda3std6ranges3__45__cpo8distanceE
	.align		8
        /*0170*/ 	.dword	_ZN52_INTERNAL_8a674a50_21_paged_attention_v2_cu_fcde414e6thrust24THRUST_300001_SM_1000_NS6system6detail10sequential3seqE
	.align		8
        /*0178*/ 	.dword	$str
	.align		8
        /*0180*/ 	.dword	$str$1


//--------------------- .text._ZN4vllm25paged_attention_v2_kernelI13__nv_bfloat16hLi256ELi32ELi128ELNS_18Fp8KVCacheDataTypeE2ELb0ELi512EEEvPfS3_PT_PKS4_PKT0_SA_ifPKiSC_iPKfiiiSE_SE_iiiii --------------------------
	.section	.text._ZN4vllm25paged_attention_v2_kernelI13__nv_bfloat16hLi256ELi32ELi128ELNS_18Fp8KVCacheDataTypeE2ELb0ELi512EEEvPfS3_PT_PKS4_PKT0_SA_ifPKiSC_iPKfiiiSE_SE_iiiii,"ax",@progbits
	.align	128
        .global         _ZN4vllm25paged_attention_v2_kernelI13__nv_bfloat16hLi256ELi32ELi128ELNS_18Fp8KVCacheDataTypeE2ELb0ELi512EEEvPfS3_PT_PKS4_PKT0_SA_ifPKiSC_iPKfiiiSE_SE_iiiii
        .type           _ZN4vllm25paged_attention_v2_kernelI13__nv_bfloat16hLi256ELi32ELi128ELNS_18Fp8KVCacheDataTypeE2ELb0ELi512EEEvPfS3_PT_PKS4_PKT0_SA_ifPKiSC_iPKfiiiSE_SE_iiiii,@function
        .size           _ZN4vllm25paged_attention_v2_kernelI13__nv_bfloat16hLi256ELi32ELi128ELNS_18Fp8KVCacheDataTypeE2ELb0ELi512EEEvPfS3_PT_PKS4_PKT0_SA_ifPKiSC_iPKfiiiSE_SE_iiiii,(.L_x_27245 - _ZN4vllm25paged_attention_v2_kernelI13__nv_bfloat16hLi256ELi32ELi128ELNS_18Fp8KVCacheDataTypeE2ELb0ELi512EEEvPfS3_PT_PKS4_PKT0_SA_ifPKiSC_iPKfiiiSE_SE_iiiii)
        .other          _ZN4vllm25paged_attention_v2_kernelI13__nv_bfloat16hLi256ELi32ELi128ELNS_18Fp8KVCacheDataTypeE2ELb0ELi512EEEvPfS3_PT_PKS4_PKT0_SA_ifPKiSC_iPKfiiiSE_SE_iiiii,@"STO_CUDA_ENTRY STV_DEFAULT"
_ZN4vllm25paged_attention_v2_kernelI13__nv_bfloat16hLi256ELi32ELi128ELNS_18Fp8KVCacheDataTypeE2ELb0ELi512EEEvPfS3_PT_PKS4_PKT0_SA_ifPKiSC_iPKfiiiSE_SE_iiiii:
.text._ZN4vllm25paged_attention_v2_kernelI13__nv_bfloat16hLi256ELi32ELi128ELNS_18Fp8KVCacheDataTypeE2ELb0ELi512EEEvPfS3_PT_PKS4_PKT0_SA_ifPKiSC_iPKfiiiSE_SE_iiiii:
[----:B------:R-:W0:Y:S08]  /*0000*/  LDC R1, c[0x0][0x37c] ;  /* 0x0000df00ff017b82 */ /* 0x000e300000000800 */
[----:B------:R-:W1:Y:S01]  /*0010*/  S2UR UR39, SR_CTAID.Y ;  /* 0x00000000002779c3 */ /* 0x000e620000002600 */
[----:B------:R-:W1:Y:S01]  /*0020*/  LDCU.64 UR4, c[0x0][0x3c0] ;  /* 0x00007800ff0477ac */ /* 0x000e620008000a00 */
[----:B------:R-:W2:Y:S01]  /*0030*/  LDCU.64 UR36, c[0x0][0x358] ;  /* 0x00006b00ff2477ac */ /* 0x000ea20008000a00 */
[----:B-1----:R-:W-:-:S06]  /*0040*/  UIMAD.WIDE.U32 UR4, UR39, 0x4, UR4 ;  /* 0x00000004270478a5 */ /* 0x002fcc000f8e0004 */
[----:B------:R-:W-:Y:S02]  /*0050*/  MOV R2, UR4 ;  /* 0x0000000400027c02 */ /* 0x000fe40008000f00 */
[----:B------:R-:W-:-:S05]  /*0060*/  MOV R3, UR5 ;  /* 0x0000000500037c02 */ /* 0x000fca0008000f00 */
[----:B--2---:R-:W2:Y:S01]  /*0070*/  LDG.E.CONSTANT R2, desc[UR36][R2.64] ;  /* 0x0000002402027981 */ /* 0x004ea2000c1e9900 */
[----:B------:R-:W1:Y:S02]  /*0080*/  S2UR UR40, SR_CTAID.Z ;  /* 0x00000000002879c3 */ /* 0x000e640000002700 */
[----:B-1----:R-:W-:Y:S01]  /*0090*/  USHF.L.U32 UR44, UR40, 0x9, URZ ;  /* 0x00000009282c7899 */ /* 0x002fe200080006ff */
[----:B--2---:R-:W-:-:S13]  /*00a0*/  R2UR UR4, R2 ;  /* 0x00000000020472ca */ /* 0x004fda00000e0000 */
[----:B------:R-:W-:-:S06]  /*00b0*/  UISETP.GE.AND UP0, UPT, UR44, UR4, UPT ;  /* 0x000000042c00728c */ /* 0x000fcc000bf06270 */
[----:B------:R-:W-:-:S13]  /*00c0*/  PLOP3.LUT P0, PT, PT, PT, UP0, 0x80, 0x8 ;  /* 0x000000000008781c */ /* 0x000fda0003f0f008 */
[----:B0-----:R-:W-:Y:S05]  /*00d0*/  @P0 EXIT ;  /* 0x000000000000094d */ /* 0x001fea0003800000 */
[----:B------:R-:W0:Y:S01]  /*00e0*/  S2R R16, SR_TID.X ;  /* 0x0000000000107919 */ /* 0x000e220000002100 */
[----:B------:R-:W-:Y:S01]  /*00f0*/  UIADD3 UR5, UPT, UPT, UR4, 0x1f, URZ ;  /* 0x0000001f04057890 */ /* 0x000fe2000fffe0ff */
[----:B------:R-:W-:Y:S01]  /*0100*/  MOV R0, UR40 ;  /* 0x0000002800007c02 */ /* 0x000fe20008000f00 */
[----:B------:R-:W-:Y:S01]  /*0110*/  ULEA UR6, UR40, 0x10, 0x4 ;  /* 0x0000001028067891 */ /* 0x000fe2000f8e20ff */
[----:B------:R-:W1:Y:S01]  /*0120*/  S2UR UR42, SR_CTAID.X ;  /* 0x00000000002a79c3 */ /* 0x000e620000002500 */
[----:B------:R-:W-:-:S07]  /*0130*/  USHF.R.U32.HI UR5, URZ, 0x5, UR5 ;  /* 0x00000005ff057899 */ /* 0x000fce0008011605 */
[----:B------:R-:W-:Y:S01]  /*0140*/  BAR.SYNC.DEFER_BLOCKING 0x0 ;  /* 0x0000000000007b1d */ /* 0x000fe20000010000 */
[----:B------:R-:W-:-:S05]  /*0150*/  UISETP.LT.U32.AND UP0, UPT, UR5, UR6, UPT ;  /* 0x000000060500728c */ /* 0x000fca000bf01070 */
[----:B------:R-:W2:Y:S01]  /*0160*/  LDCU UR41, c[0x0][0x378] ;  /* 0x00006f00ff2977ac */ /* 0x000ea20008000800 */
[----:B------:R-:W-:Y:S01]  /*0170*/  BSSY.RECONVERGENT B6, `(.L_x_0) ;  /* 0x000001d000067945 */ /* 0x000fe20003800200 */
[----:B------:R-:W-:Y:S01]  /*0180*/  USEL UR5, UR5, UR6, UP0 ;  /* 0x0000000605057287 */ /* 0x000fe20008000000 */
[----:B------:R-:W3:Y:S03]  /*0190*/  LDCU UR43, c[0x0][0x370] ;  /* 0x00006e00ff2b77ac */ /* 0x000ee60008000800 */
[----:B------:R-:W-:-:S04]  /*01a0*/  UIMAD UR6, UR40, -0x10, UR5 ;  /* 0xfffffff0280678a4 */ /* 0x000fc8000f8e0205 */
[----:B------:R-:W-:-:S04]  /*01b0*/  ULEA UR6, UR6, UR44, 0x5 ;  /* 0x0000002c06067291 */ /* 0x000fc8000f8e28ff */
[----:B------:R-:W-:Y:S01]  /*01c0*/  UISETP.LT.AND UP0, UPT, UR4, UR6, UPT ;  /* 0x000000060400728c */ /* 0x000fe2000bf01270 */
[----:B0-----:R-:W-:-:S03]  /*01d0*/  SHF.R.U32.HI R17, RZ, 0x5, R16 ;  /* 0x00000005ff117819 */ /* 0x001fc60000011610 */
[----:B------:R-:W-:Y:S01]  /*01e0*/  USEL UR38, UR4, UR6, UP0 ;  /* 0x0000000604267287 */ /* 0x000fe20008000000 */
[----:B------:R-:W-:Y:S02]  /*01f0*/  LOP3.LUT R18, R16, 0x1f, RZ, 0xc0, !PT ;  /* 0x0000001f10127812 */ /* 0x000fe400078ec0ff */
[----:B------:R-:W-:Y:S01]  /*0200*/  LEA R0, R0, R17, 0x4 ;  /* 0x0000001100007211 */ /* 0x000fe200078e20ff */
[----:B------:R-:W-:-:S03]  /*0210*/  UIADD3 UR45, UPT, UPT, -UR44, UR38, URZ ;  /* 0x000000262c2d7290 */ /* 0x000fc6000fffe1ff */
[----:B------:R-:W-:-:S13]  /*0220*/  ISETP.GE.U32.AND P0, PT, R0, UR5, PT ;  /* 0x0000000500007c0c */ /* 0x000fda000bf06070 */
[----:B-123--:R-:W-:Y:S05]  /*0230*/  @P0 BRA `(.L_x_1) ;  /* 0x0000000000400947 */ /* 0x00efea0003800000 */
[----:B------:R-:W-:Y:S01]  /*0240*/  MOV R0, 0x0 ;  /* 0x0000000000007802 */ /* 0x000fe20000000f00 */
[----:B------:R-:W0:Y:S01]  /*0250*/  LDCU.64 UR4, c[0x4][0x178] ;  /* 0x01002f00ff0477ac */ /* 0x000e220008000a00 */
[----:B------:R-:W-:Y:S01]  /*0260*/  HFMA2 R8, -RZ, RZ, 0, 3.2007694244384765625e-05 ;  /* 0x00000219ff087431 */ /* 0x000fe200000001ff */
[----:B------:R-:W-:Y:S01]  /*0270*/  MOV R12, 0x1 ;  /* 0x00000001000c7802 */ /* 0x000fe20000000f00 */
[----:B------:R1:W2:Y:S01]  /*0280*/  LDC.64 R2, c[0x4][R0] ;  /* 0x0100000000027b82 */ /* 0x0002a20000000a00 */
[----:B------:R-:W3:Y:S01]  /*0290*/  LDCU.64 UR6, c[0x4][0x180] ;  /* 0x01003000ff0677ac */ /* 0x000ee20008000a00 */
[----:B------:R-:W-:Y:S01]  /*02a0*/  HFMA2 R13, -RZ, RZ, 0, 0 ;  /* 0x00000000ff0d7431 */ /* 0x000fe200000001ff */
[----:B------:R-:W4:Y:S01]  /*02b0*/  LDCU.64 UR8, c[0x4][0x88] ;  /* 0x01001100ff0877ac */ /* 0x000f220008000a00 */
[----:B0-----:R-:W-:Y:S02]  /*02c0*/  MOV R4, UR4 ;  /* 0x0000000400047c02 */ /* 0x001fe40008000f00 */
[----:B------:R-:W-:-:S02]  /*02d0*/  MOV R5, UR5 ;  /* 0x0000000500057c02 */ /* 0x000fc40008000f00 */
[----:B---3--:R-:W-:Y:S01]  /*02e0*/  MOV R6, UR6 ;  /* 0x0000000600067c02 */ /* 0x008fe20008000f00 */
[----:B------:R-:W-:Y:S01]  /*02f0*/  IMAD.U32 R7, RZ, RZ, UR7 ;  /* 0x00000007ff077e24 */ /* 0x000fe2000f8e00ff */
[----:B----4-:R-:W-:Y:S02]  /*0300*/  MOV R10, UR8 ;  /* 0x00000008000a7c02 */ /* 0x010fe40008000f00 */
[----:B-1----:R-:W-:-:S07]  /*0310*/  MOV R11, UR9 ;  /* 0x00000009000b7c02 */ /* 0x002fce0008000f00 */
[----:B------:R-:W-:-:S07]  /*0320*/  LEPC R20, `(.L_x_1) ;  /* 0x000000001014794e */ /* 0x000fce0000000000 */
[----:B--2---:R-:W-:Y:S05]  /*0330*/  CALL.ABS.NOINC R2 ;  /* 0x0000000002007343 */ /* 0x004fea0003c00000 */
.L_x_1:
[----:B------:R-:W-:Y:S05]  /*0340*/  BSYNC.RECONVERGENT B6 ;  /* 0x0000000000067941 */ /* 0x000fea0003800200 */
.L_x_0:
[----:B------:R-:W-:Y:S01]  /*0350*/  UMOV UR4, 0xffffffff ;  /* 0xffffffff00047882 */ /* 0x000fe20000000000 */
[----:B------:R-:W-:Y:S02]  /*0360*/  MOV R13, 0xff7fffff ;  /* 0xff7fffff000d7802 */ /* 0x000fe40000000f00 */
[----:B------:R-:W-:Y:S05]  /*0370*/  BRA.DIV UR4, `(.L_x_2) ;  /* 0x0000003204087947 */ /* 0x000fea000b800000 */
[----:B------:R-:W0:Y:S02]  /*0380*/  SHFL.BFLY PT, R14, R13, 0x10, 0x1f ;  /* 0x0e001f000d0e7f89 */ /* 0x000e2400000e0000 */
[----:B0-----:R-:W-:-:S05]  /*0390*/  FMNMX.FTZ R0, R14, -3.40282346638528859812e+38, !PT ;  /* 0xff7fffff0e007809 */ /* 0x001fca0007810000 */
[----:B------:R-:W0:Y:S02]  /*03a0*/  SHFL.BFLY PT, R14, R0, 0x8, 0x1f ;  /* 0x0d001f00000e7f89 */ /* 0x000e2400000e0000 */
[----:B0-----:R-:W-:-:S05]  /*03b0*/  FMNMX.FTZ R2, R0, R14, !PT ;  /* 0x0000000e00027209 */ /* 0x001fca0007810000 */
[----:B------:R-:W0:Y:S02]  /*03c0*/  SHFL.BFLY PT, R14, R2, 0x4, 0x1f ;  /* 0x0c801f00020e7f89 */ /* 0x000e2400000e0000 */
[----:B0-----:R-:W-:-:S05]  /*03d0*/  FMNMX.FTZ R3, R2, R14, !PT ;  /* 0x0000000e02037209 */ /* 0x001fca0007810000 */
[----:B------:R-:W0:Y:S02]  /*03e0*/  SHFL.BFLY PT, R14, R3, 0x2, 0x1f ;  /* 0x0c401f00030e7f89 */ /* 0x000e2400000e0000 */
[----:B0-----:R-:W-:-:S05]  /*03f0*/  FMNMX.FTZ R4, R3, R14, !PT ;  /* 0x0000000e03047209 */ /* 0x001fca0007810000 */
[----:B------:R0:W1:Y:S02]  /*0400*/  SHFL.BFLY PT, R14, R4, 0x1, 0x1f ;  /* 0x0c201f00040e7f89 */ /* 0x00006400000e0000 */
.L_x_38:
[----:B------:R-:W2:Y:S01]  /*0410*/  S2R R3, SR_CgaCtaId ;  /* 0x0000000000037919 */ /* 0x000ea20000008800 */
[----:B------:R-:W-:Y:S01]  /*0420*/  MOV R0, 0x400 ;  /* 0x0000040000007802 */ /* 0x000fe20000000f00 */
[----:B------:R-:W-:Y:S05]  /*0430*/  WARPSYNC.ALL ;  /* 0x0000000000007948 */ /* 0x000fea0003800000 */
[----:B------:R-:W-:Y:S02]  /*0440*/  ISETP.NE.AND P3, PT, R18, RZ, PT ;  /* 0x000000ff1200720c */ /* 0x000fe40003f65270 */
[----:B-1----:R-:W-:Y:S02]  /*0450*/  FMNMX.FTZ R5, R4, R14, !PT ;  /* 0x0000000e04057209 */ /* 0x002fe40007810000 */
[----:B--2---:R-:W-:-:S05]  /*0460*/  LEA R6, R3, R0, 0x18 ;  /* 0x0000000003067211 */ /* 0x004fca00078ec0ff */
[----:B------:R-:W-:-:S05]  /*0470*/  IMAD R2, R17, 0x4, R6 ;  /* 0x0000000411027824 */ /* 0x000fca00078e0206 */
[----:B------:R1:W-:Y:S01]  /*0480*/  @!P3 STS [R2], R5 ;  /* 0x000000050200b388 */ /* 0x0003e20000000800 */
[----:B------:R-:W-:Y:S01]  /*0490*/  BAR.SYNC.DEFER_BLOCKING 0x0 ;  /* 0x0000000000007b1d */ /* 0x000fe20000010000 */
[C---:B------:R-:W-:Y:S02]  /*04a0*/  ISETP.GT.U32.AND P2, PT, R18.reuse, 0x3, PT ;  /* 0x000000031200780c */ /* 0x040fe40003f44070 */
[----:B------:R-:W-:Y:S02]  /*04b0*/  MOV R7, 0xff7fffff ;  /* 0xff7fffff00077802 */ /* 0x000fe40000000f00 */
[----:B-1----:R-:W-:Y:S01]  /*04c0*/  LEA R5, R18, R6, 0x2 ;  /* 0x0000000612057211 */ /* 0x002fe200078e10ff */
[----:B------:R-:W-:Y:S01]  /*04d0*/  BSSY.RECONVERGENT B0, `(.L_x_3) ;  /* 0x00000ec000007945 */ /* 0x000fe20003800200 */
[----:B------:R-:W-:Y:S01]  /*04e0*/  ISETP.GE.AND P1, PT, R16, UR45, PT ;  /* 0x0000002d10007c0c */ /* 0x000fe2000bf26270 */
[----:B------:R-:W-:-:S06]  /*04f0*/  HFMA2 R6, -RZ, RZ, 0, 0 ;  /* 0x00000000ff067431 */ /* 0x000fcc00000001ff */
[----:B------:R-:W0:Y:S04]  /*0500*/  @!P2 LDS R7, [R5] ;  /* 0x000000000507a984 */ /* 0x000e280000000800 */
[----:B0-----:R-:W0:Y:S02]  /*0510*/  SHFL.BFLY PT, R4, R7, 0x2, 0x1f ;  /* 0x0c401f0007047f89 */ /* 0x001e2400000e0000 */
[----:B0-----:R-:W-:-:S05]  /*0520*/  FMNMX.FTZ R8, R4, R7, !PT ;  /* 0x0000000704087209 */ /* 0x001fca0007810000 */
[----:B------:R-:W0:Y:S02]  /*0530*/  SHFL.BFLY PT, R9, R8, 0x1, 0x1f ;  /* 0x0c201f0008097f89 */ /* 0x000e2400000e0000 */
[----:B0-----:R-:W-:-:S06]  /*0540*/  FMNMX.FTZ R4, R8, R9, !PT ;  /* 0x0000000908047209 */ /* 0x001fcc0007810000 */
[----:B------:R-:W0:Y:S01]  /*0550*/  SHFL.IDX PT, R4, R4, RZ, 0x1f ;  /* 0x00001fff04047589 */ /* 0x000e2200000e0000 */
[----:B------:R-:W-:Y:S05]  /*0560*/  @P1 BRA `(.L_x_4) ;  /* 0x0000000c00881947 */ /* 0x000fea0003800000 */
[----:B------:R-:W-:Y:S01]  /*0570*/  LOP3.LUT R6, RZ, R16, RZ, 0x33, !PT ;  /* 0x00000010ff067212 */ /* 0x000fe200078e33ff */
[----:B------:R-:W-:Y:S03]  /*0580*/  BSSY.RECONVERGENT B1, `(.L_x_5) ;  /* 0x000001c000017945 */ /* 0x000fe60003800200 */
[----:B------:R-:W-:-:S04]  /*0590*/  IADD3 R7, PT, PT, R6, UR38, RZ ;  /* 0x0000002606077c10 */ /* 0x000fc8000fffe0ff */
[C---:B------:R-:W-:Y:S02]  /*05a0*/  LOP3.LUT R6, R7.reuse, 0x180, RZ, 0xc0, !PT ;  /* 0x0000018007067812 */ /* 0x040fe400078ec0ff */
[----:B------:R-:W-:Y:S02]  /*05b0*/  IADD3 R8, PT, PT, R7, -UR44, RZ ;  /* 0x8000002c07087c10 */ /* 0x000fe4000fffe0ff */
[----:B------:R-:W-:Y:S02]  /*05c0*/  ISETP.NE.AND P4, PT, R6, 0x180, PT ;  /* 0x000001800600780c */ /* 0x000fe40003f85270 */
[----:B------:R-:W-:Y:S01]  /*05d0*/  ISETP.GE.U32.AND P0, PT, R8, 0x180, PT ;  /* 0x000001800800780c */ /* 0x000fe20003f06070 */
[----:B------:R-:W-:Y:S01]  /*05e0*/  IMAD.MOV.U32 R8, RZ, RZ, R16 ;  /* 0x000000ffff087224 */ /* 0x000fe200078e0010 */
[----:B------:R-:W-:-:S09]  /*05f0*/  MOV R6, RZ ;  /* 0x000000ff00067202 */ /* 0x000fd20000000f00 */
[----:B------:R-:W-:Y:S05]  /*0600*/  @!P4 BRA `(.L_x_6) ;  /* 0x00000000004cc947 */ /* 0x000fea0003800000 */
[----:B------:R-:W-:Y:S02]  /*0610*/  IADD3 R6, PT, PT, R0, 0x20, RZ ;  /* 0x0000002000067810 */ /* 0x000fe40007ffe0ff */
[----:B------:R-:W-:Y:S02]  /*0620*/  LEA.HI R8, R7, 0x1, RZ, 0x19 ;  /* 0x0000000107087811 */ /* 0x000fe400078fc8ff */
[----:B------:R-:W-:Y:S02]  /*0630*/  LEA R7, R3, R6, 0x18 ;  /* 0x0000000603077211 */ /* 0x000fe400078ec0ff */
[----:B------:R-:W-:Y:S02]  /*0640*/  LOP3.LUT R9, R8, 0x3, RZ, 0xc0, !PT ;  /* 0x0000000308097812 */ /* 0x000fe400078ec0ff */
[----:B------:R-:W-:Y:S02]  /*0650*/  MOV R6, RZ ;  /* 0x000000ff00067202 */ /* 0x000fe40000000f00 */
[----:B------:R-:W-:-:S02]  /*0660*/  MOV R8, R16 ;  /* 0x0000001000087202 */ /* 0x000fc40000000f00 */
[----:B------:R-:W-:Y:S02]  /*0670*/  LEA R7, R16, R7, 0x2 ;  /* 0x0000000710077211 */ /* 0x000fe400078e10ff */
[----:B------:R-:W-:-:S07]  /*0680*/  IADD3 R9, PT, PT, -R9, RZ, RZ ;  /* 0x000000ff09097210 */ /* 0x000fce0007ffe1ff */
.L_x_7:
[----:B------:R-:W0:Y:S01]  /*0690*/  LDS R11, [R7] ;  /* 0x00000000070b7984 */ /* 0x000e220000000800 */
[----:B------:R-:W-:Y:S01]  /*06a0*/  IADD3 R9, PT, PT, R9, 0x1, RZ ;  /* 0x0000000109097810 */ /* 0x000fe20007ffe0ff */
[----:B------:R-:W-:-:S03]  /*06b0*/  VIADD R8, R8, 0x80 ;  /* 0x0000008008087836 */ /* 0x000fc60000000000 */
[----:B------:R-:W-:Y:S01]  /*06c0*/  ISETP.NE.AND P4, PT, R9, RZ, PT ;  /* 0x000000ff0900720c */ /* 0x000fe20003f85270 */
[----:B0-----:R-:W-:-:S04]  /*06d0*/  FADD.FTZ R11, -R4, R11 ;  /* 0x0000000b040b7221 */ /* 0x001fc80000010100 */
[----:B------:R-:W-:-:S06]  /*06e0*/  FMUL.FTZ R11, R11, 1.4426950216293334961 ;  /* 0x3fb8aa3b0b0b7820 */ /* 0x000fcc0000410000 */
[----:B------:R-:W0:Y:S02]  /*06f0*/  MUFU.EX2 R11, R11 ;  /* 0x0000000b000b7308 */ /* 0x000e240000000800 */
[----:B0-----:R0:W-:Y:S01]  /*0700*/  STS [R7], R11 ;  /* 0x0000000b07007388 */ /* 0x0011e20000000800 */
[----:B------:R-:W-:Y:S01]  /*0710*/  FADD.FTZ R6, R11, R6 ;  /* 0x000000060b067221 */ /* 0x000fe20000010000 */
[----:B0-----:R-:W-:Y:S01]  /*0720*/  IADD3 R7, PT, PT, R7, 0x200, RZ ;  /* 0x0000020007077810 */ /* 0x001fe20007ffe0ff */
[----:B------:R-:W-:Y:S06]  /*0730*/  @P4 BRA `(.L_x_7) ;  /* 0xfffffffc00d44947 */ /* 0x000fec000383ffff */
.L_x_6:
[----:B------:R-:W-:Y:S05]  /*0740*/  BSYNC.RECONVERGENT B1 ;  /* 0x0000000000017941 */ /* 0x000fea0003800200 */
.L_x_5:
[----:B------:R-:W-:Y:S05]  /*0750*/  @!P0 BRA `(.L_x_4) ;  /* 0x0000000c000c8947 */ /* 0x000fea0003800000 */
[----:B------:R-:W-:Y:S01]  /*0760*/  IADD3 R7, PT, PT, -R8, UR45, RZ ;  /* 0x0000002d08077c10 */ /* 0x000fe2000fffe1ff */
[----:B------:R-:W-:Y:S01]  /*0770*/  BSSY.RECONVERGENT B1, `(.L_x_8) ;  /* 0x000006f000017945 */ /* 0x000fe20003800200 */
[----:B------:R-:W-:Y:S02]  /*0780*/  IADD3 R10, PT, PT, R0, 0x20, RZ ;  /* 0x00000020000a7810 */ /* 0x000fe40007ffe0ff */
[----:B------:R-:W-:Y:S02]  /*0790*/  ISETP.GT.AND P4, PT, R7, 0x600, PT ;  /* 0x000006000700780c */ /* 0x000fe40003f84270 */
[----:B------:R-:W-:Y:S02]  /*07a0*/  LEA R7, R3, R10, 0x18 ;  /* 0x0000000a03077211 */ /* 0x000fe400078ec0ff */
[----:B------:R-:W-:Y:S02]  /*07b0*/  PLOP3.LUT P0, PT, PT, PT, PT, 0x80, 0x8 ;  /* 0x000000000008781c */ /* 0x000fe40003f0f070 */
[----:B------:R-:W-:-:S04]  /*07c0*/  LEA R7, R8, R7, 0x2 ;  /* 0x0000000708077211 */ /* 0x000fc800078e10ff */
[----:B------:R-:W-:-:S03]  /*07d0*/  IADD3 R7, PT, PT, R7, 0x400, RZ ;  /* 0x0000040007077810 */ /* 0x000fc60007ffe0ff */
[----:B------:R-:W-:Y:S05]  /*07e0*/  @!P4 BRA `(.L_x_9) ;  /* 0x00000004009cc947 */ /* 0x000fea0003800000 */
[----:B------:R-:W-:Y:S02]  /*07f0*/  MOV R9, UR45 ;  /* 0x0000002d00097c02 */ /* 0x000fe40008000f00 */
[----:B------:R-:W-:Y:S02]  /*0800*/  PLOP3.LUT P0, PT, PT, PT, PT, 0x8, 0x80 ;  /* 0x000000000080781c */ /* 0x000fe40003f0e170 */
[----:B------:R-:W-:-:S11]  /*0810*/  IADD3 R9, PT, PT, R9, -0x600, RZ ;  /* 0xfffffa0009097810 */ /* 0x000fd60007ffe0ff */
.L_x_10:
[----:B------:R-:W0:Y:S01]  /*0820*/  LDS R11, [R7+-0x400] ;  /* 0xfffc0000070b7984 */ /* 0x000e220000000800 */
[----:B------:R-:W-:-:S03]  /*0830*/  VIADD R8, R8, 0x800 ;  /* 0x0000080008087836 */ /* 0x000fc60000000000 */
[----:B------:R-:W1:Y:S02]  /*0840*/  LDS R13, [R7+-0x200] ;  /* 0xfffe0000070d7984 */ /* 0x000e640000000800 */
[----:B------:R-:W-:Y:S02]  /*0850*/  ISETP.GE.AND P4, PT, R8, R9, PT ;  /* 0x000000090800720c */ /* 0x000fe40003f86270 */
[----:B------:R-:W2:Y:S04]  /*0860*/  LDS R15, [R7] ;  /* 0x00000000070f7984 */ /* 0x000ea80000000800 */
[----:B------:R-:W3:Y:S04]  /*0870*/  LDS R17, [R7+0x200] ;  /* 0x0002000007117984 */ /* 0x000ee80000000800 */
[----:B------:R-:W4:Y:S04]  /*0880*/  LDS R19, [R7+0x400] ;  /* 0x0004000007137984 */ /* 0x000f280000000800 */
[----:B------:R-:W5:Y:S04]  /*0890*/  LDS R21, [R7+0x600] ;  /* 0x0006000007157984 */ /* 0x000f680000000800 */
[----:B------:R-:W5:Y:S04]  /*08a0*/  LDS R23, [R7+0x800] ;  /* 0x0008000007177984 */ /* 0x000f680000000800 */
[----:B------:R-:W5:Y:S04]  /*08b0*/  LDS R25, [R7+0xa00] ;  /* 0x000a000007197984 */ /* 0x000f680000000800 */
[----:B------:R-:W5:Y:S04]  /*08c0*/  LDS R27, [R7+0xc00] ;  /* 0x000c0000071b7984 */ /* 0x000f680000000800 */
[----:B------:R-:W5:Y:S01]  /*08d0*/  LDS R29, [R7+0xe00] ;  /* 0x000e0000071d7984 */ /* 0x000f620000000800 */
[----:B0-----:R-:W-:-:S03]  /*08e0*/  FADD.FTZ R11, -R4, R11 ;  /* 0x0000000b040b7221 */ /* 0x001fc60000010100 */
[----:B------:R-:W0:Y:S01]  /*08f0*/  LDS R31, [R7+0x1000] ;  /* 0x00100000071f7984 */ /* 0x000e220000000800 */
[----:B------:R-:W-:Y:S01]  /*0900*/  FMUL.FTZ R10, R11, 1.4426950216293334961 ;  /* 0x3fb8aa3b0b0a7820 */ /* 0x000fe20000410000 */
[C---:B-1----:R-:W-:Y:S02]  /*0910*/  FADD.FTZ R13, -R4.reuse, R13 ;  /* 0x0000000d040d7221 */ /* 0x042fe40000010100 */
[----:B------:R-:W1:Y:S01]  /*0920*/  LDS R33, [R7+0x1200] ;  /* 0x0012000007217984 */ /* 0x000e620000000800 */
[C---:B--2---:R-:W-:Y:S01]  /*0930*/  FADD.FTZ R15, -R4.reuse, R15 ;  /* 0x0000000f040f7221 */ /* 0x044fe20000010100 */
[----:B------:R-:W-:Y:S01]  /*0940*/  FMUL.FTZ R12, R13, 1.4426950216293334961 ;  /* 0x3fb8aa3b0d0c7820 */ /* 0x000fe20000410000 */
[----:B------:R-:W2:Y:S01]  /*0950*/  MUFU.EX2 R10, R10 ;  /* 0x0000000a000a7308 */ /* 0x000ea20000000800 */
[----:B------:R-:W1:Y:S01]  /*0960*/  LDS R35, [R7+0x1400] ;  /* 0x0014000007237984 */ /* 0x000e620000000800 */
[----:B------:R-:W-:Y:S01]  /*0970*/  FMUL.FTZ R14, R15, 1.4426950216293334961 ;  /* 0x3fb8aa3b0f0e7820 */ /* 0x000fe20000410000 */
[----:B---3--:R-:W-:-:S02]  /*0980*/  FADD.FTZ R17, -R4, R17 ;  /* 0x0000001104117221 */ /* 0x008fc40000010100 */
[----:B------:R-:W3:Y:S01]  /*0990*/  LDS R11, [R7+0x1600] ;  /* 0x00160000070b7984 */ /* 0x000ee20000000800 */
[C---:B----4-:R-:W-:Y:S01]  /*09a0*/  FADD.FTZ R19, -R4.reuse, R19 ;  /* 0x0000001304137221 */ /* 0x050fe20000010100 */
[----:B------:R-:W-:Y:S01]  /*09b0*/  FMUL.FTZ R17, R17, 1.4426950216293334961 ;  /* 0x3fb8aa3b11117820 */ /* 0x000fe20000410000 */
[----:B------:R-:W4:Y:S01]  /*09c0*/  MUFU.EX2 R12, R12 ;  /* 0x0000000c000c7308 */ /* 0x000f220000000800 */
[----:B------:R-:W3:Y:S01]  /*09d0*/  LDS R13, [R7+0x1800] ;  /* 0x00180000070d7984 */ /* 0x000ee20000000800 */
[----:B------:R-:W-:Y:S01]  /*09e0*/  FMUL.FTZ R19, R19, 1.4426950216293334961 ;  /* 0x3fb8aa3b13137820 */ /* 0x000fe20000410000 */
[C---:B-----5:R-:W-:Y:S02]  /*09f0*/  FADD.FTZ R21, -R4.reuse, R21 ;  /* 0x0000001504157221 */ /* 0x060fe40000010100 */
[----:B------:R-:W5:Y:S01]  /*0a00*/  LDS R15, [R7+0x1a00] ;  /* 0x001a0000070f7984 */ /* 0x000f620000000800 */
[C---:B------:R-:W-:Y:S01]  /*0a10*/  FADD.FTZ R23, -R4.reuse, R23 ;  /* 0x0000001704177221 */ /* 0x040fe20000010100 */
[----:B------:R-:W-:Y:S01]  /*0a20*/  FMUL.FTZ R21, R21, 1.4426950216293334961 ;  /* 0x3fb8aa3b15157820 */ /* 0x000fe20000410000 */
[----:B------:R-:W0:Y:S01]  /*0a30*/  MUFU.EX2 R14, R14 ;  /* 0x0000000e000e7308 */ /* 0x000e220000000800 */
[----:B--2---:R-:W-:Y:S01]  /*0a40*/  STS [R7+-0x400], R10 ;  /* 0xfffc000a07007388 */ /* 0x004fe20000000800 */
[----:B------:R-:W-:Y:S01]  /*0a50*/  FMUL.FTZ R23, R23, 1.4426950216293334961 ;  /* 0x3fb8aa3b17177820 */ /* 0x000fe20000410000 */
[C---:B------:R-:W-:Y:S01]  /*0a60*/  FADD.FTZ R25, -R4.reuse, R25 ;  /* 0x0000001904197221 */ /* 0x040fe20000010100 */
[----:B------:R-:W-:-:S03]  /*0a70*/  FADD.FTZ R27, -R4, R27 ;  /* 0x0000001b041b7221 */ /* 0x000fc60000010100 */
[----:B------:R-:W-:Y:S01]  /*0a80*/  FMUL.FTZ R25, R25, 1.4426950216293334961 ;  /* 0x3fb8aa3b19197820 */ /* 0x000fe20000410000 */
[----:B------:R2:W3:Y:S01]  /*0a90*/  MUFU.EX2 R18, R17 ;  /* 0x0000001100127308 */ /* 0x0004e20000000800 */
[----:B----4-:R-:W-:Y:S01]  /*0aa0*/  STS [R7+-0x200], R12 ;  /* 0xfffe000c07007388 */ /* 0x010fe20000000800 */
[----:B------:R-:W-:Y:S01]  /*0ab0*/  FMUL.FTZ R27, R27, 1.4426950216293334961 ;  /* 0x3fb8aa3b1b1b7820 */ /* 0x000fe20000410000 */
[----:B------:R-:W-:-:S04]  /*0ac0*/  FADD.FTZ R29, -R4, R29 ;  /* 0x0000001d041d7221 */ /* 0x000fc80000010100 */
[----:B------:R-:W-:Y:S01]  /*0ad0*/  FMUL.FTZ R29, R29, 1.4426950216293334961 ;  /* 0x3fb8aa3b1d1d7820 */ /* 0x000fe20000410000 */
[----:B------:R-:W4:Y:S01]  /*0ae0*/  MUFU.EX2 R20, R19 ;  /* 0x0000001300147308 */ /* 0x000f220000000800 */
[----:B--2---:R-:W-:Y:S01]  /*0af0*/  FADD.FTZ R17, R10, R6 ;  /* 0x000000060a117221 */ /* 0x004fe20000010000 */
[C---:B0-----:R-:W-:Y:S01]  /*0b00*/  FADD.FTZ R31, -R4.reuse, R31 ;  /* 0x0000001f041f7221 */ /* 0x041fe20000010100 */
[----:B------:R-:W-:Y:S01]  /*0b10*/  STS [R7], R14 ;  /* 0x0000000e07007388 */ /* 0x000fe20000000800 */
[C---:B-1----:R-:W-:Y:S01]  /*0b20*/  FADD.FTZ R33, -R4.reuse, R33 ;  /* 0x0000002104217221 */ /* 0x042fe20000010100 */
[----:B------:R-:W-:Y:S01]  /*0b30*/  FADD.FTZ R17, R17, R12 ;  /* 0x0000000c11117221 */ /* 0x000fe20000010000 */
[----:B------:R-:W-:Y:S02]  /*0b40*/  FMUL.FTZ R31, R31, 1.4426950216293334961 ;  /* 0x3fb8aa3b1f1f7820 */ /* 0x000fe40000410000 */
[----:B------:R-:W0:Y:S01]  /*0b50*/  MUFU.EX2 R22, R21 ;  /* 0x0000001500167308 */ /* 0x000e220000000800 */
[----:B------:R-:W-:Y:S01]  /*0b60*/  FADD.FTZ R17, R17, R14 ;  /* 0x0000000e11117221 */ /* 0x000fe20000010000 */
[----:B------:R-:W-:Y:S01]  /*0b70*/  FMUL.FTZ R33, R33, 1.4426950216293334961 ;  /* 0x3fb8aa3b21217820 */ /* 0x000fe20000410000 */
[C---:B------:R-:W-:Y:S01]  /*0b80*/  FADD.FTZ R35, -R4.reuse, R35 ;  /* 0x0000002304237221 */ /* 0x040fe20000010100 */
[----:B---3--:R-:W-:Y:S01]  /*0b90*/  STS [R7+0x200], R18 ;  /* 0x0002001207007388 */ /* 0x008fe20000000800 */
[----:B------:R-:W-:Y:S01]  /*0ba0*/  FADD.FTZ R17, R17, R18 ;  /* 0x0000001211117221 */ /* 0x000fe20000010000 */
[C---:B------:R-:W-:Y:S01]  /*0bb0*/  FADD.FTZ R11, -R4.reuse, R11 ;  /* 0x0000000b040b7221 */ /* 0x040fe20000010100 */
[----:B------:R-:W-:Y:S01]  /*0bc0*/  FMUL.FTZ R35, R35, 1.4426950216293334961 ;  /* 0x3fb8aa3b23237820 */ /* 0x000fe20000410000 */
[----:B------:R-:W1:Y:S01]  /*0bd0*/  MUFU.EX2 R24, R23 ;  /* 0x0000001700187308 */ /* 0x000e620000000800 */
[----:B----4-:R-:W-:Y:S01]  /*0be0*/  FADD.FTZ R17, R17, R20 ;  /* 0x0000001411117221 */ /* 0x010fe20000010000 */
[----:B------:R-:W-:Y:S01]  /*0bf0*/  FMUL.FTZ R11, R11, 1.4426950216293334961 ;  /* 0x3fb8aa3b0b0b7820 */ /* 0x000fe20000410000 */
[C---:B------:R-:W-:Y:S01]  /*0c00*/  FADD.FTZ R13, -R4.reuse, R13 ;  /* 0x0000000d040d7221 */ /* 0x040fe20000010100 */
[----:B------:R-:W-:Y:S01]  /*0c10*/  STS [R7+0x400], R20 ;  /* 0x0004001407007388 */ /* 0x000fe20000000800 */
[----:B-----5:R-:W-:-:S02]  /*0c20*/  FADD.FTZ R15, -R4, R15 ;  /* 0x0000000f040f7221 */ /* 0x020fc40000010100 */
[----:B------:R-:W-:Y:S01]  /*0c30*/  FMUL.FTZ R13, R13, 1.4426950216293334961 ;  /* 0x3fb8aa3b0d0d7820 */ /* 0x000fe20000410000 */
[----:B------:R-:W2:Y:S01]  /*0c40*/  MUFU.EX2 R26, R25 ;  /* 0x00000019001a7308 */ /* 0x000ea20000000800 */
[----:B0-----:R-:W-:Y:S01]  /*0c50*/  FADD.FTZ R17, R17, R22 ;  /* 0x0000001611117221 */ /* 0x001fe20000010000 */
[----:B------:R-:W-:Y:S01]  /*0c60*/  FMUL.FTZ R15, R15, 1.4426950216293334961 ;  /* 0x3fb8aa3b0f0f7820 */ /* 0x000fe20000410000 */
[----:B------:R-:W-:Y:S05]  /*0c70*/  STS [R7+0x600], R22 ;  /* 0x0006001607007388 */ /* 0x000fea0000000800 */
[----:B------:R-:W0:Y:S01]  /*0c80*/  MUFU.EX2 R28, R27 ;  /* 0x0000001b001c7308 */ /* 0x000e220000000800 */
[----:B-1----:R-:W-:Y:S01]  /*0c90*/  FADD.FTZ R17, R17, R24 ;  /* 0x0000001811117221 */ /* 0x002fe20000010000 */
[----:B------:R-:W-:Y:S06]  /*0ca0*/  STS [R7+0x800], R24 ;  /* 0x0008001807007388 */ /* 0x000fec0000000800 */
[----:B------:R-:W1:Y:S01]  /*0cb0*/  MUFU.EX2 R30, R29 ;  /* 0x0000001d001e7308 */ /* 0x000e620000000800 */
[----:B--2---:R-:W-:Y:S01]  /*0cc0*/  FADD.FTZ R17, R17, R26 ;  /* 0x0000001a11117221 */ /* 0x004fe20000010000 */
[----:B------:R-:W-:Y:S06]  /*0cd0*/  STS [R7+0xa00], R26 ;  /* 0x000a001a07007388 */ /* 0x000fec0000000800 */
[----:B------:R-:W2:Y:S01]  /*0ce0*/  MUFU.EX2 R32, R31 ;  /* 0x0000001f00207308 */ /* 0x000ea20000000800 */
[----:B0-----:R-:W-:Y:S01]  /*0cf0*/  FADD.FTZ R17, R17, R28 ;  /* 0x0000001c11117221 */ /* 0x001fe20000010000 */
[----:B------:R-:W-:Y:S06]  /*0d00*/  STS [R7+0xc00], R28 ;  /* 0x000c001c07007388 */ /* 0x000fec0000000800 */
        /* <DEDUP_REMOVED lines=11> */
[----:B------:R1:W-:Y:S06]  /*0dc0*/  STS [R7+0x1400], R6 ;  /* 0x0014000607007388 */ /* 0x0003ec0000000800 */
[----:B------:R-:W3:Y:S01]  /*0dd0*/  MUFU.EX2 R40, R15 ;  /* 0x0000000f00287308 */ /* 0x000ee20000000800 */
[----:B--2---:R-:W-:Y:S01]  /*0de0*/  FADD.FTZ R17, R17, R36 ;  /* 0x0000002411117221 */ /* 0x004fe20000010000 */
[----:B------:R-:W-:Y:S03]  /*0df0*/  STS [R7+0x1600], R36 ;  /* 0x0016002407007388 */ /* 0x000fe60000000800 */
[----:B0-----:R-:W-:Y:S01]  /*0e00*/  FADD.FTZ R17, R17, R38 ;  /* 0x0000002611117221 */ /* 0x001fe20000010000 */
[----:B------:R-:W-:Y:S04]  /*0e10*/  STS [R7+0x1800], R38 ;  /* 0x0018002607007388 */ /* 0x000fe80000000800 */
[----:B---3--:R0:W-:Y:S01]  /*0e20*/  STS [R7+0x1a00], R40 ;  /* 0x001a002807007388 */ /* 0x0081e20000000800 */
[----:B-1----:R-:W-:Y:S01]  /*0e30*/  FADD.FTZ R6, R17, R40 ;  /* 0x0000002811067221 */ /* 0x002fe20000010000 */
[----:B0-----:R-:W-:Y:S01]  /*0e40*/  IADD3 R7, PT, PT, R7, 0x2000, RZ ;  /* 0x0000200007077810 */ /* 0x001fe20007ffe0ff */
[----:B------:R-:W-:Y:S06]  /*0e50*/  @!P4 BRA `(.L_x_10) ;  /* 0xfffffff80070c947 */ /* 0x000fec000383ffff */
.L_x_9:
[----:B------:R-:W-:Y:S05]  /*0e60*/  BSYNC.RECONVERGENT B1 ;  /* 0x0000000000017941 */ /* 0x000fea0003800200 */
.L_x_8:
[----:B------:R-:W-:Y:S01]  /*0e70*/  IADD3 R9, PT, PT, -R8, UR45, RZ ;  /* 0x0000002d08097c10 */ /* 0x000fe2000fffe1ff */
[----:B------:R-:W-:Y:S03]  /*0e80*/  BSSY.RECONVERGENT B1, `(.L_x_11) ;  /* 0x0000036000017945 */ /* 0x000fe60003800200 */
[----:B------:R-:W-:-:S13]  /*0e90*/  ISETP.GT.AND P4, PT, R9, 0x200, PT ;  /* 0x000002000900780c */ /* 0x000fda0003f84270 */
[----:B------:R-:W-:Y:S05]  /*0ea0*/  @!P4 BRA `(.L_x_12) ;  /* 0x0000000000ccc947 */ /* 0x000fea0003800000 */
[----:B------:R-:W0:Y:S01]  /*0eb0*/  LDS R9, [R7+-0x400] ;  /* 0xfffc000007097984 */ /* 0x000e220000000800 */
[----:B------:R-:W-:Y:S02]  /*0ec0*/  PLOP3.LUT P0, PT, PT, PT, PT, 0x8, 0x80 ;  /* 0x000000000080781c */ /* 0x000fe40003f0e170 */
[----:B------:R-:W-:Y:S01]  /*0ed0*/  IADD3 R8, PT, PT, R8, 0x400, RZ ;  /* 0x0000040008087810 */ /* 0x000fe20007ffe0ff */
[----:B------:R-:W1:Y:S04]  /*0ee0*/  LDS R11, [R7+-0x200] ;  /* 0xfffe0000070b7984 */ /* 0x000e680000000800 */
[----:B------:R-:W2:Y:S04]  /*0ef0*/  LDS R13, [R7] ;  /* 0x00000000070d7984 */ /* 0x000ea80000000800 */
[----:B------:R-:W3:Y:S04]  /*0f00*/  LDS R15, [R7+0x200] ;  /* 0x00020000070f7984 */ /* 0x000ee80000000800 */
[----:B------:R-:W4:Y:S04]  /*0f10*/  LDS R17, [R7+0x400] ;  /* 0x0004000007117984 */ /* 0x000f280000000800 */
[----:B------:R-:W5:Y:S04]  /*0f20*/  LDS R19, [R7+0x600] ;  /* 0x0006000007137984 */ /* 0x000f680000000800 */
[----:B------:R-:W5:Y:S04]  /*0f30*/  LDS R21, [R7+0x800] ;  /* 0x0008000007157984 */ /* 0x000f680000000800 */
[----:B------:R-:W5:Y:S01]  /*0f40*/  LDS R23, [R7+0xa00] ;  /* 0x000a000007177984 */ /* 0x000f620000000800 */
[----:B0-----:R-:W-:-:S04]  /*0f50*/  FADD.FTZ R9, -R4, R9 ;  /* 0x0000000904097221 */ /* 0x001fc80000010100 */
[----:B------:R-:W-:Y:S01]  /*0f60*/  FMUL.FTZ R9, R9, 1.4426950216293334961 ;  /* 0x3fb8aa3b09097820 */ /* 0x000fe20000410000 */
[C---:B-1----:R-:W-:Y:S01]  /*0f70*/  FADD.FTZ R11, -R4.reuse, R11 ;  /* 0x0000000b040b7221 */ /* 0x042fe20000010100 */
[----:B--2---:R-:W-:-:S03]  /*0f80*/  FADD.FTZ R13, -R4, R13 ;  /* 0x0000000d040d7221 */ /* 0x004fc60000010100 */
[----:B------:R-:W-:Y:S01]  /*0f90*/  FMUL.FTZ R11, R11, 1.4426950216293334961 ;  /* 0x3fb8aa3b0b0b7820 */ /* 0x000fe20000410000 */
[----:B------:R-:W0:Y:S01]  /*0fa0*/  MUFU.EX2 R9, R9 ;  /* 0x0000000900097308 */ /* 0x000e220000000800 */
[----:B------:R-:W-:Y:S01]  /*0fb0*/  FMUL.FTZ R13, R13, 1.4426950216293334961 ;  /* 0x3fb8aa3b0d0d7820 */ /* 0x000fe20000410000 */
[C---:B---3--:R-:W-:Y:S01]  /*0fc0*/  FADD.FTZ R15, -R4.reuse, R15 ;  /* 0x0000000f040f7221 */ /* 0x048fe20000010100 */
[----:B----4-:R-:W-:-:S03]  /*0fd0*/  FADD.FTZ R17, -R4, R17 ;  /* 0x0000001104117221 */ /* 0x010fc60000010100 */
[----:B------:R-:W-:Y:S02]  /*0fe0*/  FMUL.FTZ R15, R15, 1.4426950216293334961 ;  /* 0x3fb8aa3b0f0f7820 */ /* 0x000fe40000410000 */
[----:B------:R-:W1:Y:S01]  /*0ff0*/  MUFU.EX2 R11, R11 ;  /* 0x0000000b000b7308 */ /* 0x000e620000000800 */
[----:B------:R-:W-:Y:S01]  /*1000*/  FMUL.FTZ R17, R17, 1.4426950216293334961 ;  /* 0x3fb8aa3b11117820 */ /* 0x000fe20000410000 */
[C---:B-----5:R-:W-:Y:S01]  /*1010*/  FADD.FTZ R19, -R4.reuse, R19 ;  /* 0x0000001304137221 */ /* 0x060fe20000010100 */
[----:B------:R-:W-:-:S03]  /*1020*/  FADD.FTZ R21, -R4, R21 ;  /* 0x0000001504157221 */ /* 0x000fc60000010100 */
[----:B------:R-:W-:Y:S02]  /*1030*/  FMUL.FTZ R19, R19, 1.4426950216293334961 ;  /* 0x3fb8aa3b13137820 */ /* 0x000fe40000410000 */
[----:B------:R-:W2:Y:S01]  /*1040*/  MUFU.EX2 R13, R13 ;  /* 0x0000000d000d7308 */ /* 0x000ea20000000800 */
[----:B0-----:R-:W-:Y:S01]  /*1050*/  FADD.FTZ R6, R6, R9 ;  /* 0x0000000906067221 */ /* 0x001fe20000010000 */
[----:B------:R-:W-:Y:S01]  /*1060*/  FADD.FTZ R23, -R4, R23 ;  /* 0x0000001704177221 */ /* 0x000fe20000010100 */
[----:B------:R-:W-:Y:S01]  /*1070*/  FMUL.FTZ R21, R21, 1.4426950216293334961 ;  /* 0x3fb8aa3b15157820 */ /* 0x000fe20000410000 */
[----:B------:R-:W-:Y:S02]  /*1080*/  STS [R7+-0x400], R9 ;  /* 0xfffc000907007388 */ /* 0x000fe40000000800 */
[----:B------:R-:W-:Y:S02]  /*1090*/  FMUL.FTZ R23, R23, 1.4426950216293334961 ;  /* 0x3fb8aa3b17177820 */ /* 0x000fe40000410000 */
[----:B------:R-:W0:Y:S01]  /*10a0*/  MUFU.EX2 R15, R15 ;  /* 0x0000000f000f7308 */ /* 0x000e220000000800 */
[----:B-1----:R-:W-:Y:S01]  /*10b0*/  FADD.FTZ R6, R6, R11 ;  /* 0x0000000b06067221 */ /* 0x002fe20000010000 */
[----:B------:R-:W-:Y:S06]  /*10c0*/  STS [R7+-0x200], R11 ;  /* 0xfffe000b07007388 */ /* 0x000fec0000000800 */
[----:B------:R-:W1:Y:S01]  /*10d0*/  MUFU.EX2 R17, R17 ;  /* 0x0000001100117308 */ /* 0x000e620000000800 */
[----:B--2---:R-:W-:Y:S01]  /*10e0*/  FADD.FTZ R6, R6, R13 ;  /* 0x0000000d06067221 */ /* 0x004fe20000010000 */
[----:B------:R-:W-:Y:S06]  /*10f0*/  STS [R7], R13 ;  /* 0x0000000d07007388 */ /* 0x000fec0000000800 */
        /* <DEDUP_REMOVED lines=8> */
[----:B------:R-:W-:Y:S03]  /*1180*/  STS [R7+0x600], R19 ;  /* 0x0006001307007388 */ /* 0x000fe60000000800 */
[----:B0-----:R-:W-:Y:S01]  /*1190*/  FADD.FTZ R6, R6, R21 ;  /* 0x0000001506067221 */ /* 0x001fe20000010000 */
[----:B------:R-:W-:Y:S04]  /*11a0*/  STS [R7+0x800], R21 ;  /* 0x0008001507007388 */ /* 0x000fe80000000800 */
[----:B-1----:R0:W-:Y:S01]  /*11b0*/  STS [R7+0xa00], R23 ;  /* 0x000a001707007388 */ /* 0x0021e20000000800 */
[----:B------:R-:W-:Y:S01]  /*11c0*/  FADD.FTZ R6, R6, R23 ;  /* 0x0000001706067221 */ /* 0x000fe20000010000 */
[----:B0-----:R-:W-:-:S07]  /*11d0*/  IADD3 R7, PT, PT, R7, 0x1000, RZ ;  /* 0x0000100007077810 */ /* 0x001fce0007ffe0ff */
.L_x_12:
[----:B------:R-:W-:Y:S05]  /*11e0*/  BSYNC.RECONVERGENT B1 ;  /* 0x0000000000017941 */ /* 0x000fea0003800200 */
.L_x_11:
[----:B------:R-:W-:-:S13]  /*11f0*/  ISETP.LT.OR P0, PT, R8, UR45, P0 ;  /* 0x0000002d08007c0c */ /* 0x000fda0008701670 */
[----:B------:R-:W-:Y:S05]  /*1200*/  @!P0 BRA `(.L_x_4) ;  /* 0x0000000000608947 */ /* 0x000fea0003800000 */
[----:B------:R-:W0:Y:S04]  /*1210*/  LDS R9, [R7+-0x400] ;  /* 0xfffc000007097984 */ /* 0x000e280000000800 */
[----:B------:R-:W1:Y:S04]  /*1220*/  LDS R11, [R7+-0x200] ;  /* 0xfffe0000070b7984 */ /* 0x000e680000000800 */
[----:B------:R-:W2:Y:S04]  /*1230*/  LDS R13, [R7] ;  /* 0x00000000070d7984 */ /* 0x000ea80000000800 */
[----:B------:R-:W3:Y:S01]  /*1240*/  LDS R15, [R7+0x200] ;  /* 0x00020000070f7984 */ /* 0x000ee20000000800 */
[C---:B0-----:R-:W-:Y:S01]  /*1250*/  FADD.FTZ R9, -R4.reuse, R9 ;  /* 0x0000000904097221 */ /* 0x041fe20000010100 */
[----:B-1----:R-:W-:-:S03]  /*1260*/  FADD.FTZ R11, -R4, R11 ;  /* 0x0000000b040b7221 */ /* 0x002fc60000010100 */
[----:B------:R-:W-:Y:S01]  /*1270*/  FMUL.FTZ R9, R9, 1.4426950216293334961 ;  /* 0x3fb8aa3b09097820 */ /* 0x000fe20000410000 */
[----:B--2---:R-:W-:Y:S01]  /*1280*/  FADD.FTZ R13, -R4, R13 ;  /* 0x0000000d040d7221 */ /* 0x004fe20000010100 */
[----:B------:R-:W-:-:S04]  /*1290*/  FMUL.FTZ R11, R11, 1.4426950216293334961 ;  /* 0x3fb8aa3b0b0b7820 */ /* 0x000fc80000410000 */
[----:B------:R-:W0:Y:S01]  /*12a0*/  MUFU.EX2 R9, R9 ;  /* 0x0000000900097308 */ /* 0x000e220000000800 */
[----:B---3--:R-:W-:Y:S01]  /*12b0*/  FADD.FTZ R15, -R4, R15 ;  /* 0x0000000f040f7221 */ /* 0x008fe20000010100 */
[----:B------:R-:W-:-:S03]  /*12c0*/  FMUL.FTZ R13, R13, 1.4426950216293334961 ;  /* 0x3fb8aa3b0d0d7820 */ /* 0x000fc60000410000 */
[----:B------:R-:W-:-:S03]  /*12d0*/  FMUL.FTZ R15, R15, 1.4426950216293334961 ;  /* 0x3fb8aa3b0f0f7820 */ /* 0x000fc60000410000 */
[----:B------:R-:W1:Y:S08]  /*12e0*/  MUFU.EX2 R11, R11 ;  /* 0x0000000b000b7308 */ /* 0x000e700000000800 */
[----:B------:R-:W2:Y:S01]  /*12f0*/  MUFU.EX2 R13, R13 ;  /* 0x0000000d000d7308 */ /* 0x000ea20000000800 */
[----:B0-----:R3:W-:Y:S01]  /*1300*/  STS [R7+-0x400], R9 ;  /* 0xfffc000907007388 */ /* 0x0017e20000000800 */
[----:B------:R-:W-:-:S06]  /*1310*/  FADD.FTZ R6, R6, R9 ;  /* 0x0000000906067221 */ /* 0x000fcc0000010000 */
[----:B------:R-:W0:Y:S01]  /*1320*/  MUFU.EX2 R15, R15 ;  /* 0x0000000f000f7308 */ /* 0x000e220000000800 */
[----:B-1----:R3:W-:Y:S01]  /*1330*/  STS [R7+-0x200], R11 ;  /* 0xfffe000b07007388 */ /* 0x0027e20000000800 */
[----:B------:R-:W-:-:S03]  /*1340*/  FADD.FTZ R6, R6, R11 ;  /* 0x0000000b06067221 */ /* 0x000fc60000010000 */
[----:B--2---:R3:W-:Y:S01]  /*1350*/  STS [R7], R13 ;  /* 0x0000000d07007388 */ /* 0x0047e20000000800 */
[----:B------:R-:W-:-:S03]  /*1360*/  FADD.FTZ R6, R6, R13 ;  /* 0x0000000d06067221 */ /* 0x000fc60000010000 */
[----:B0-----:R3:W-:Y:S01]  /*1370*/  STS [R7+0x200], R15 ;  /* 0x0002000f07007388 */ /* 0x0017e20000000800 */
[----:B------:R-:W-:-:S07]  /*1380*/  FADD.FTZ R6, R6, R15 ;  /* 0x0000000f06067221 */ /* 0x000fce0000010000 */
.L_x_4:
[----:B------:R-:W-:Y:S05]  /*1390*/  BSYNC.RECONVERGENT B0 ;  /* 0x0000000000007941 */ /* 0x000fea0003800200 */
.L_x_3:
[----:B---3--:R-:W1:Y:S01]  /*13a0*/  SHFL.BFLY PT, R7, R6, 0x10, 0x1f ;  /* 0x0e001f0006077f89 */ /* 0x008e6200000e0000 */
[----:B------:R-:W-:Y:S01]  /*13b0*/  BSSY.RECONVERGENT B0, `(.L_x_13) ;  /* 0x000009f000007945 */ /* 0x000fe20003800200 */
[----:B-1----:R-:W-:-:S05]  /*13c0*/  FADD.FTZ R7, R7, R6 ;  /* 0x0000000607077221 */ /* 0x002fca0000010000 */
[----:B------:R-:W1:Y:S02]  /*13d0*/  SHFL.BFLY PT, R8, R7, 0x8, 0x1f ;  /* 0x0d001f0007087f89 */ /* 0x000e6400000e0000 */
[----:B-1----:R-:W-:-:S05]  /*13e0*/  FADD.FTZ R8, R7, R8 ;  /* 0x0000000807087221 */ /* 0x002fca0000010000 */
[----:B------:R-:W1:Y:S02]  /*13f0*/  SHFL.BFLY PT, R9, R8, 0x4, 0x1f ;  /* 0x0c801f0008097f89 */ /* 0x000e6400000e0000 */
[----:B-1----:R-:W-:-:S05]  /*1400*/  FADD.FTZ R9, R8, R9 ;  /* 0x0000000908097221 */ /* 0x002fca0000010000 */
[----:B------:R-:W1:Y:S02]  /*1410*/  SHFL.BFLY PT, R10, R9, 0x2, 0x1f ;  /* 0x0c401f00090a7f89 */ /* 0x000e6400000e0000 */
[----:B-1----:R-:W-:-:S05]  /*1420*/  FADD.FTZ R10, R9, R10 ;  /* 0x0000000a090a7221 */ /* 0x002fca0000010000 */
[----:B------:R-:W1:Y:S02]  /*1430*/  SHFL.BFLY PT, R11, R10, 0x1, 0x1f ;  /* 0x0c201f000a0b7f89 */ /* 0x000e6400000e0000 */
[----:B-1----:R-:W-:-:S05]  /*1440*/  FADD.FTZ R11, R10, R11 ;  /* 0x0000000b0a0b7221 */ /* 0x002fca0000010000 */
[----:B------:R-:W-:Y:S01]  /*1450*/  @!P3 STS [R2+0x10], R11 ;  /* 0x0000100b0200b388 */ /* 0x000fe20000000800 */
[----:B------:R-:W-:Y:S06]  /*1460*/  BAR.SYNC.DEFER_BLOCKING 0x0 ;  /* 0x0000000000007b1d */ /* 0x000fec0000010000 */
[----:B------:R-:W1:Y:S04]  /*1470*/  @!P2 LDS R11, [R5+0x10] ;  /* 0x00001000050ba984 */ /* 0x000e680000000800 */
[----:B-1----:R-:W1:Y:S02]  /*1480*/  SHFL.BFLY PT, R6, R11, 0x2, 0x1f ;  /* 0x0c401f000b067f89 */ /* 0x002e6400000e0000 */
[----:B-1----:R-:W-:-:S05]  /*1490*/  FADD.FTZ R7, R6, R11 ;  /* 0x0000000b06077221 */ /* 0x002fca0000010000 */
[----:B------:R-:W1:Y:S02]  /*14a0*/  SHFL.BFLY PT, R6, R7, 0x1, 0x1f ;  /* 0x0c201f0007067f89 */ /* 0x000e6400000e0000 */
[----:B-1----:R-:W-:-:S06]  /*14b0*/  FADD.FTZ R6, R7, R6 ;  /* 0x0000000607067221 */ /* 0x002fcc0000010000 */
[----:B------:R-:W1:Y:S01]  /*14c0*/  SHFL.IDX PT, R6, R6, RZ, 0x1f ;  /* 0x00001fff06067589 */ /* 0x000e6200000e0000 */
[----:B------:R-:W-:Y:S05]  /*14d0*/  @P1 BRA `(.L_x_14) ;  /* 0x0000000800301947 */ /* 0x000fea0003800000 */
[----:B------:R-:W-:Y:S01]  /*14e0*/  LOP3.LUT R2, RZ, R16, RZ, 0x33, !PT ;  /* 0x00000010ff027212 */ /* 0x000fe200078e33ff */
[----:B------:R-:W-:Y:S03]  /*14f0*/  BSSY.RECONVERGENT B1, `(.L_x_15) ;  /* 0x000001a000017945 */ /* 0x000fe60003800200 */
[----:B------:R-:W-:-:S04]  /*1500*/  IADD3 R5, PT, PT, R2, UR38, RZ ;  /* 0x0000002602057c10 */ /* 0x000fc8000fffe0ff */
[C---:B------:R-:W-:Y:S02]  /*1510*/  IADD3 R2, PT, PT, R5.reuse, -UR44, RZ ;  /* 0x8000002c05027c10 */ /* 0x040fe4000fffe0ff */
[----:B------:R-:W-:Y:S02]  /*1520*/  LOP3.LUT R7, R5, 0x180, RZ, 0xc0, !PT ;  /* 0x0000018005077812 */ /* 0x000fe400078ec0ff */
[----:B------:R-:W-:Y:S01]  /*1530*/  ISETP.GE.U32.AND P1, PT, R2, 0x180, PT ;  /* 0x000001800200780c */ /* 0x000fe20003f26070 */
[----:B-1----:R-:W-:Y:S01]  /*1540*/  FADD.FTZ R2, R6, 9.9999999747524270788e-07 ;  /* 0x358637bd06027421 */ /* 0x002fe20000010000 */
[----:B------:R-:W-:Y:S02]  /*1550*/  ISETP.NE.AND P0, PT, R7, 0x180, PT ;  /* 0x000001800700780c */ /* 0x000fe40003f05270 */
[----:B------:R-:W-:Y:S02]  /*1560*/  MOV R7, R16 ;  /* 0x0000001000077202 */ /* 0x000fe40000000f00 */
[----:B------:R-:W-:Y:S01]  /*1570*/  LEA.HI R8, R5, 0x1, RZ, 0x19 ;  /* 0x0000000105087811 */ /* 0x000fe200078fc8ff */
[----:B------:R-:W1:Y:S08]  /*1580*/  MUFU.RCP R2, R2 ;  /* 0x0000000200027308 */ /* 0x000e700000001000 */
[----:B------:R-:W-:Y:S05]  /*1590*/  @!P0 BRA `(.L_x_16) ;  /* 0x00000000003c8947 */ /* 0x000fea0003800000 */
[----:B------:R-:W-:Y:S01]  /*15a0*/  IMAD.SHL.U32 R5, R8, 0x80, RZ ;  /* 0x0000008008057824 */ /* 0x000fe200078e00ff */
[----:B------:R-:W-:Y:S02]  /*15b0*/  IADD3 R10, PT, PT, R0, 0x20, RZ ;  /* 0x00000020000a7810 */ /* 0x000fe40007ffe0ff */
[----:B------:R-:W-:Y:S02]  /*15c0*/  LOP3.LUT R8, R8, 0x3, RZ, 0xc0, !PT ;  /* 0x0000000308087812 */ /* 0x000fe400078ec0ff */
[----:B------:R-:W-:Y:S02]  /*15d0*/  LOP3.LUT R5, R5, 0x180, RZ, 0xc0, !PT ;  /* 0x0000018005057812 */ /* 0x000fe400078ec0ff */
[----:B------:R-:W-:Y:S02]  /*15e0*/  LEA R9, R3, R10, 0x18 ;  /* 0x0000000a03097211 */ /* 0x000fe400078ec0ff */
[----:B------:R-:W-:Y:S02]  /*15f0*/  IADD3 R7, PT, PT, R5, R16, RZ ;  /* 0x0000001005077210 */ /* 0x000fe40007ffe0ff */
[----:B------:R-:W-:-:S02]  /*1600*/  IADD3 R8, PT, PT, -R8, RZ, RZ ;  /* 0x000000ff08087210 */ /* 0x000fc40007ffe1ff */
[----:B------:R-:W-:-:S07]  /*1610*/  LEA R5, R16, R9, 0x2 ;  /* 0x0000000910057211 */ /* 0x000fce00078e10ff */
.L_x_17:
[----:B------:R-:W1:Y:S01]  /*1620*/  LDS R9, [R5] ;  /* 0x0000000005097984 */ /* 0x000e620000000800 */
[----:B------:R-:W-:-:S04]  /*1630*/  IADD3 R8, PT, PT, R8, 0x1, RZ ;  /* 0x0000000108087810 */ /* 0x000fc80007ffe0ff */
[----:B------:R-:W-:Y:S01]  /*1640*/  ISETP.NE.AND P0, PT, R8, RZ, PT ;  /* 0x000000ff0800720c */ /* 0x000fe20003f05270 */
[----:B-1----:R-:W-:-:S05]  /*1650*/  FMUL.FTZ R10, R9, R2 ;  /* 0x00000002090a7220 */ /* 0x002fca0000410000 */
[----:B------:R1:W-:Y:S02]  /*1660*/  STS [R5], R10 ;  /* 0x0000000a05007388 */ /* 0x0003e40000000800 */
[----:B-1----:R-:W-:-:S05]  /*1670*/  IADD3 R5, PT, PT, R5, 0x200, RZ ;  /* 0x0000020005057810 */ /* 0x002fca0007ffe0ff */
[----:B------:R-:W-:Y:S05]  /*1680*/  @P0 BRA `(.L_x_17) ;  /* 0xfffffffc00e40947 */ /* 0x000fea000383ffff */
.L_x_16:
[----:B------:R-:W-:Y:S05]  /*1690*/  BSYNC.RECONVERGENT B1 ;  /* 0x0000000000017941 */ /* 0x000fea0003800200 */
.L_x_15:
[----:B------:R-:W-:Y:S05]  /*16a0*/  @!P1 BRA `(.L_x_14) ;  /* 0x0000000400bc9947 */ /* 0x000fea0003800000 */
[----:B------:R-:W-:Y:S01]  /*16b0*/  IADD3 R5, PT, PT, -R7, UR45, RZ ;  /* 0x0000002d07057c10 */ /* 0x000fe2000fffe1ff */
[----:B------:R-:W-:Y:S01]  /*16c0*/  BSSY.RECONVERGENT B1, `(.L_x_18) ;  /* 0x000003f000017945 */ /* 0x000fe20003800200 */
[----:B------:R-:W-:Y:S02]  /*16d0*/  IADD3 R8, PT, PT, R0, 0x20, RZ ;  /* 0x0000002000087810 */ /* 0x000fe40007ffe0ff */
[----:B------:R-:W-:Y:S02]  /*16e0*/  ISETP.GT.AND P1, PT, R5, 0x600, PT ;  /* 0x000006000500780c */ /* 0x000fe40003f24270 */
[----:B------:R-:W-:Y:S02]  /*16f0*/  LEA R8, R3, R8, 0x18 ;  /* 0x0000000803087211 */ /* 0x000fe400078ec0ff */
[----:B------:R-:W-:-:S03]  /*1700*/  PLOP3.LUT P0, PT, PT, PT, PT, 0x80, 0x8 ;  /* 0x000000000008781c */ /* 0x000fc60003f0f070 */
[----:B------:R-:W-:-:S05]  /*1710*/  IMAD R5, R7, 0x4, R8 ;  /* 0x0000000407057824 */ /* 0x000fca00078e0208 */
[----:B------:R-:W-:Y:S01]  /*1720*/  IADD3 R5, PT, PT, R5, 0x400, RZ ;  /* 0x0000040005057810 */ /* 0x000fe20007ffe0ff */
[----:B------:R-:W-:Y:S06]  /*1730*/  @!P1 BRA `(.L_x_19) ;  /* 0x0000000000dc9947 */ /* 0x000fec0003800000 */
[----:B------:R-:W-:Y:S02]  /*1740*/  MOV R30, UR45 ;  /* 0x0000002d001e7c02 */ /* 0x000fe40008000f00 */
[----:B------:R-:W-:Y:S02]  /*1750*/  PLOP3.LUT P0, PT, PT, PT, PT, 0x8, 0x80 ;  /* 0x000000000080781c */ /* 0x000fe40003f0e170 */
[----:B------:R-:W-:-:S11]  /*1760*/  IADD3 R30, PT, PT, R30, -0x600, RZ ;  /* 0xfffffa001e1e7810 */ /* 0x000fd60007ffe0ff */
.L_x_20:
[----:B------:R-:W1:Y:S01]  /*1770*/  LDS R9, [R5+-0x400] ;  /* 0xfffc000005097984 */ /* 0x000e620000000800 */
[----:B------:R-:W-:-:S03]  /*1780*/  IADD3 R7, PT, PT, R7, 0x800, RZ ;  /* 0x0000080007077810 */ /* 0x000fc60007ffe0ff */
[----:B------:R-:W2:Y:S01]  /*1790*/  LDS R11, [R5+-0x200] ;  /* 0xfffe0000050b7984 */ /* 0x000ea20000000800 */
[----:B------:R-:W-:-:S03]  /*17a0*/  ISETP.GE.AND P1, PT, R7, R30, PT ;  /* 0x0000001e0700720c */ /* 0x000fc60003f26270 */
[----:B------:R-:W3:Y:S04]  /*17b0*/  LDS R13, [R5] ;  /* 0x00000000050d7984 */ /* 0x000ee80000000800 */
[----:B------:R-:W4:Y:S04]  /*17c0*/  LDS R15, [R5+0x200] ;  /* 0x00020000050f7984 */ /* 0x000f280000000800 */
[----:B------:R-:W5:Y:S04]  /*17d0*/  LDS R17, [R5+0x400] ;  /* 0x0004000005117984 */ /* 0x000f680000000800 */
[----:B------:R-:W0:Y:S04]  /*17e0*/  LDS R19, [R5+0x600] ;  /* 0x0006000005137984 */ /* 0x000e280000000800 */
[----:B------:R-:W-:Y:S04]  /*17f0*/  LDS R21, [R5+0x800] ;  /* 0x0008000005157984 */ /* 0x000fe80000000800 */
[----:B------:R-:W0:Y:S04]  /*1800*/  LDS R23, [R5+0xa00] ;  /* 0x000a000005177984 */ /* 0x000e280000000800 */
[----:B------:R-:W0:Y:S04]  /*1810*/  LDS R25, [R5+0xc00] ;  /* 0x000c000005197984 */ /* 0x000e280000000800 */
[----:B------:R-:W0:Y:S04]  /*1820*/  LDS R27, [R5+0xe00] ;  /* 0x000e0000051b7984 */ /* 0x000e280000000800 */
[----:B------:R-:W0:Y:S01]  /*1830*/  LDS R29, [R5+0x1000] ;  /* 0x00100000051d7984 */ /* 0x000e220000000800 */
[----:B-1----:R-:W-:-:S03]  /*1840*/  FMUL.FTZ R8, R9, R2 ;  /* 0x0000000209087220 */ /* 0x002fc60000410000 */
[----:B------:R-:W1:Y:S01]  /*1850*/  LDS R31, [R5+0x1200] ;  /* 0x00120000051f7984 */ /* 0x000e620000000800 */
[----:B--2---:R-:W-:-:S03]  /*1860*/  FMUL.FTZ R10, R11, R2 ;  /* 0x000000020b0a7220 */ /* 0x004fc60000410000 */
[----:B------:R-:W2:Y:S01]  /*1870*/  LDS R33, [R5+0x1400] ;  /* 0x0014000005217984 */ /* 0x000ea20000000800 */
[----:B---3--:R-:W-:-:S03]  /*1880*/  FMUL.FTZ R12, R13, R2 ;  /* 0x000000020d0c7220 */ /* 0x008fc60000410000 */
[----:B------:R-:W3:Y:S01]  /*1890*/  LDS R35, [R5+0x1600] ;  /* 0x0016000005237984 */ /* 0x000ee20000000800 */
[----:B----4-:R-:W-:-:S03]  /*18a0*/  FMUL.FTZ R14, R15, R2 ;  /* 0x000000020f0e7220 */ /* 0x010fc60000410000 */
[----:B------:R-:W4:Y:S01]  /*18b0*/  LDS R37, [R5+0x1800] ;  /* 0x0018000005257984 */ /* 0x000f220000000800 */
[----:B-----5:R-:W-:-:S03]  /*18c0*/  FMUL.FTZ R18, R17, R2 ;  /* 0x0000000211127220 */ /* 0x020fc60000410000 */
[----:B------:R-:W5:Y:S01]  /*18d0*/  LDS R39, [R5+0x1a00] ;  /* 0x001a000005277984 */ /* 0x000f620000000800 */
[----:B0-----:R-:W-:-:S03]  /*18e0*/  FMUL.FTZ R20, R19, R2 ;  /* 0x0000000213147220 */ /* 0x001fc60000410000 */
[----:B------:R0:W-:Y:S04]  /*18f0*/  STS [R5+-0x400], R8 ;  /* 0xfffc000805007388 */ /* 0x0001e80000000800 */
[----:B------:R1:W-:Y:S01]  /*1900*/  STS [R5+-0x200], R10 ;  /* 0xfffe000a05007388 */ /* 0x0003e20000000800 */
[----:B------:R-:W-:-:S03]  /*1910*/  FMUL.FTZ R22, R23, R2 ;  /* 0x0000000217167220 */ /* 0x000fc60000410000 */
[----:B------:R2:W-:Y:S01]  /*1920*/  STS [R5], R12 ;  /* 0x0000000c05007388 */ /* 0x0005e20000000800 */
[-C--:B------:R-:W-:Y:S01]  /*1930*/  FMUL.FTZ R24, R25, R2.reuse ;  /* 0x0000000219187220 */ /* 0x080fe20000410000 */
[-C--:B0-----:R-:W-:Y:S02]  /*1940*/  FMUL.FTZ R8, R21, R2.reuse ;  /* 0x0000000215087220 */ /* 0x081fe40000410000 */
[----:B------:R3:W-:Y:S01]  /*1950*/  STS [R5+0x200], R14 ;  /* 0x0002000e05007388 */ /* 0x0007e20000000800 */
[----:B------:R-:W-:-:S03]  /*1960*/  FMUL.FTZ R26, R27, R2 ;  /* 0x000000021b1a7220 */ /* 0x000fc60000410000 */
[----:B------:R4:W-:Y:S01]  /*1970*/  STS [R5+0x400], R18 ;  /* 0x0004001205007388 */ /* 0x0009e20000000800 */
[----:B------:R-:W-:-:S03]  /*1980*/  FMUL.FTZ R28, R29, R2 ;  /* 0x000000021d1c7220 */ /* 0x000fc60000410000 */
[----:B------:R5:W-:Y:S01]  /*1990*/  STS [R5+0x600], R20 ;  /* 0x0006001405007388 */ /* 0x000be20000000800 */
[-C--:B-1----:R-:W-:Y:S01]  /*19a0*/  FMUL.FTZ R10, R31, R2.reuse ;  /* 0x000000021f0a7220 */ /* 0x082fe20000410000 */
[-C--:B--2---:R-:W-:Y:S02]  /*19b0*/  FMUL.FTZ R12, R33, R2.reuse ;  /* 0x00000002210c7220 */ /* 0x084fe40000410000 */
[----:B------:R-:W-:Y:S01]  /*19c0*/  STS [R5+0x800], R8 ;  /* 0x0008000805007388 */ /* 0x000fe20000000800 */
[----:B---3--:R-:W-:-:S03]  /*19d0*/  FMUL.FTZ R14, R35, R2 ;  /* 0x00000002230e7220 */ /* 0x008fc60000410000 */
[----:B------:R-:W-:Y:S01]  /*19e0*/  STS [R5+0xa00], R22 ;  /* 0x000a001605007388 */ /* 0x000fe20000000800 */
[----:B----4-:R-:W-:-:S03]  /*19f0*/  FMUL.FTZ R18, R37, R2 ;  /* 0x0000000225127220 */ /* 0x010fc60000410000 */
[----:B------:R-:W-:Y:S01]  /*1a00*/  STS [R5+0xc00], R24 ;  /* 0x000c001805007388 */ /* 0x000fe20000000800 */
[----:B-----5:R-:W-:-:S03]  /*1a10*/  FMUL.FTZ R20, R39, R2 ;  /* 0x0000000227147220 */ /* 0x020fc60000410000 */
[----:B------:R-:W-:Y:S04]  /*1a20*/  STS [R5+0xe00], R26 ;  /* 0x000e001a05007388 */ /* 0x000fe80000000800 */
[----:B------:R-:W-:Y:S04]  /*1a30*/  STS [R5+0x1000], R28 ;  /* 0x0010001c05007388 */ /* 0x000fe80000000800 */
[----:B------:R-:W-:Y:S04]  /*1a40*/  STS [R5+0x1200], R10 ;  /* 0x0012000a05007388 */ /* 0x000fe80000000800 */
[----:B------:R-:W-:Y:S04]  /*1a50*/  STS [R5+0x1400], R12 ;  /* 0x0014000c05007388 */ /* 0x000fe80000000800 */
[----:B------:R-:W-:Y:S04]  /*1a60*/  STS [R5+0x1600], R14 ;  /* 0x0016000e05007388 */ /* 0x000fe80000000800 */
[----:B------:R-:W-:Y:S04]  /*1a70*/  STS [R5+0x1800], R18 ;  /* 0x0018001205007388 */ /* 0x000fe80000000800 */
[----:B------:R0:W-:Y:S02]  /*1a80*/  STS [R5+0x1a00], R20 ;  /* 0x001a001405007388 */ /* 0x0001e40000000800 */
[----:B0-----:R-:W-:Y:S01]  /*1a90*/  IADD3 R5, PT, PT, R5, 0x2000, RZ ;  /* 0x0000200005057810 */ /* 0x001fe20007ffe0ff */
[----:B------:R-:W-:Y:S06]  /*1aa0*/  @!P1 BRA `(.L_x_20) ;  /* 0xfffffffc00309947 */ /* 0x000fec000383ffff */
.L_x_19:
[----:B------:R-:W-:Y:S05]  /*1ab0*/  BSYNC.RECONVERGENT B1 ;  /* 0x0000000000017941 */ /* 0x000fea0003800200 */
.L_x_18:
[----:B------:R-:W-:Y:S01]  /*1ac0*/  IADD3 R8, PT, PT, -R7, UR45, RZ ;  /* 0x0000002d07087c10 */ /* 0x000fe2000fffe1ff */
[----:B------:R-:W-:Y:S03]  /*1ad0*/  BSSY.RECONVERGENT B1, `(.L_x_21) ;  /* 0x000001e000017945 */ /* 0x000fe60003800200 */
[----:B------:R-:W-:-:S13]  /*1ae0*/  ISETP.GT.AND P1, PT, R8, 0x200, PT ;  /* 0x000002000800780c */ /* 0x000fda0003f24270 */
[----:B------:R-:W-:Y:S05]  /*1af0*/  @!P1 BRA `(.L_x_22) ;  /* 0x00000000006c9947 */ /* 0x000fea0003800000 */
[----:B------:R-:W1:Y:S01]  /*1b00*/  LDS R9, [R5+-0x400] ;  /* 0xfffc000005097984 */ /* 0x000e620000000800 */
[----:B------:R-:W-:Y:S02]  /*1b10*/  PLOP3.LUT P0, PT, PT, PT, PT, 0x8, 0x80 ;  /* 0x000000000080781c */ /* 0x000fe40003f0e170 */
[----:B------:R-:W-:Y:S01]  /*1b20*/  IADD3 R7, PT, PT, R7, 0x400, RZ ;  /* 0x0000040007077810 */ /* 0x000fe20007ffe0ff */
[----:B------:R-:W2:Y:S04]  /*1b30*/  LDS R11, [R5+-0x200] ;  /* 0xfffe0000050b7984 */ /* 0x000ea80000000800 */
[----:B------:R-:W3:Y:S04]  /*1b40*/  LDS R13, [R5] ;  /* 0x00000000050d7984 */ /* 0x000ee80000000800 */
[----:B------:R-:W4:Y:S04]  /*1b50*/  LDS R15, [R5+0x200] ;  /* 0x00020000050f7984 */ /* 0x000f280000000800 */
[----:B------:R-:W5:Y:S04]  /*1b60*/  LDS R17, [R5+0x400] ;  /* 0x0004000005117984 */ /* 0x000f680000000800 */
[----:B------:R-:W0:Y:S04]  /*1b70*/  LDS R19, [R5+0x600] ;  /* 0x0006000005137984 */ /* 0x000e280000000800 */
[----:B------:R-:W0:Y:S04]  /*1b80*/  LDS R21, [R5+0x800] ;  /* 0x0008000005157984 */ /* 0x000e280000000800 */
[----:B------:R-:W0:Y:S01]  /*1b90*/  LDS R23, [R5+0xa00] ;  /* 0x000a000005177984 */ /* 0x000e220000000800 */
[-C--:B-1----:R-:W-:Y:S01]  /*1ba0*/  FMUL.FTZ R8, R9, R2.reuse ;  /* 0x0000000209087220 */ /* 0x082fe20000410000 */
[----:B--2---:R-:W-:-:S04]  /*1bb0*/  FMUL.FTZ R10, R11, R2 ;  /* 0x000000020b0a7220 */ /* 0x004fc80000410000 */
[----:B------:R-:W-:Y:S01]  /*1bc0*/  STS [R5+-0x400], R8 ;  /* 0xfffc000805007388 */ /* 0x000fe20000000800 */
[----:B---3--:R-:W-:-:S03]  /*1bd0*/  FMUL.FTZ R12, R13, R2 ;  /* 0x000000020d0c7220 */ /* 0x008fc60000410000 */
[----:B------:R-:W-:Y:S01]  /*1be0*/  STS [R5+-0x200], R10 ;  /* 0xfffe000a05007388 */ /* 0x000fe20000000800 */
[----:B----4-:R-:W-:-:S03]  /*1bf0*/  FMUL.FTZ R14, R15, R2 ;  /* 0x000000020f0e7220 */ /* 0x010fc60000410000 */
[----:B------:R-:W-:Y:S01]  /*1c00*/  STS [R5], R12 ;  /* 0x0000000c05007388 */ /* 0x000fe20000000800 */
[----:B-----5:R-:W-:-:S03]  /*1c10*/  FMUL.FTZ R18, R17, R2 ;  /* 0x0000000211127220 */ /* 0x020fc60000410000 */
[----:B------:R-:W-:Y:S01]  /*1c20*/  STS [R5+0x200], R14 ;  /* 0x0002000e05007388 */ /* 0x000fe20000000800 */
[----:B0-----:R-:W-:-:S03]  /*1c30*/  FMUL.FTZ R20, R19, R2 ;  /* 0x0000000213147220 */ /* 0x001fc60000410000 */
[----:B------:R-:W-:Y:S01]  /*1c40*/  STS [R5+0x400], R18 ;  /* 0x0004001205007388 */ /* 0x000fe20000000800 */
[----:B------:R-:W-:-:S03]  /*1c50*/  FMUL.FTZ R22, R21, R2 ;  /* 0x0000000215167220 */ /* 0x000fc60000410000 */
[----:B------:R-:W-:Y:S01]  /*1c60*/  STS [R5+0x600], R20 ;  /* 0x0006001405007388 */ /* 0x000fe20000000800 */
[----:B------:R-:W-:-:S03]  /*1c70*/  FMUL.FTZ R24, R23, R2 ;  /* 0x0000000217187220 */ /* 0x000fc60000410000 */
[----:B------:R-:W-:Y:S04]  /*1c80*/  STS [R5+0x800], R22 ;  /* 0x0008001605007388 */ /* 0x000fe80000000800 */
[----:B------:R0:W-:Y:S02]  /*1c90*/  STS [R5+0xa00], R24 ;  /* 0x000a001805007388 */ /* 0x0001e40000000800 */
[----:B0-----:R-:W-:-:S07]  /*1ca0*/  IADD3 R5, PT, PT, R5, 0x1000, RZ ;  /* 0x0000100005057810 */ /* 0x001fce0007ffe0ff */
.L_x_22:
[----:B------:R-:W-:Y:S05]  /*1cb0*/  BSYNC.RECONVERGENT B1 ;  /* 0x0000000000017941 */ /* 0x000fea0003800200 */
.L_x_21:
[----:B------:R-:W-:-:S13]  /*1cc0*/  ISETP.LT.OR P0, PT, R7, UR45, P0 ;  /* 0x0000002d07007c0c */ /* 0x000fda0008701670 */
[----:B------:R-:W-:Y:S05]  /*1cd0*/  @!P0 BRA `(.L_x_14) ;  /* 0x0000000000308947 */ /* 0x000fea0003800000 */
[----:B------:R-:W1:Y:S04]  /*1ce0*/  LDS R7, [R5+-0x400] ;  /* 0xfffc000005077984 */ /* 0x000e680000000800 */
[----:B------:R-:W2:Y:S04]  /*1cf0*/  LDS R9, [R5+-0x200] ;  /* 0xfffe000005097984 */ /* 0x000ea80000000800 */
[----:B------:R-:W3:Y:S04]  /*1d00*/  LDS R11, [R5] ;  /* 0x00000000050b7984 */ /* 0x000ee80000000800 */
[----:B------:R-:W4:Y:S01]  /*1d10*/  LDS R13, [R5+0x200] ;  /* 0x00020000050d7984 */ /* 0x000f220000000800 */
[-C--:B-1----:R-:W-:Y:S01]  /*1d20*/  FMUL.FTZ R8, R7, R2.reuse ;  /* 0x0000000207087220 */ /* 0x082fe20000410000 */
[----:B--2---:R-:W-:-:S04]  /*1d30*/  FMUL.FTZ R10, R9, R2 ;  /* 0x00000002090a7220 */ /* 0x004fc80000410000 */
[----:B------:R2:W-:Y:S01]  /*1d40*/  STS [R5+-0x400], R8 ;  /* 0xfffc000805007388 */ /* 0x0005e20000000800 */
[----:B---3--:R-:W-:-:S03]  /*1d50*/  FMUL.FTZ R12, R11, R2 ;  /* 0x000000020b0c7220 */ /* 0x008fc60000410000 */
[----:B------:R2:W-:Y:S01]  /*1d60*/  STS [R5+-0x200], R10 ;  /* 0xfffe000a05007388 */ /* 0x0005e20000000800 */
[----:B----4-:R-:W-:-:S03]  /*1d70*/  FMUL.FTZ R2, R13, R2 ;  /* 0x000000020d027220 */ /* 0x010fc60000410000 */
[----:B------:R2:W-:Y:S04]  /*1d80*/  STS [R5], R12 ;  /* 0x0000000c05007388 */ /* 0x0005e80000000800 */
[----:B------:R2:W-:Y:S02]  /*1d90*/  STS [R5+0x200], R2 ;  /* 0x0002000205007388 */ /* 0x0005e40000000800 */
.L_x_14:
[----:B------:R-:W-:Y:S05]  /*1da0*/  BSYNC.RECONVERGENT B0 ;  /* 0x0000000000007941 */ /* 0x000fea0003800200 */
.L_x_13:
[----:B------:R-:W-:Y:S01]  /*1db0*/  BAR.SYNC.DEFER_BLOCKING 0x0 ;  /* 0x0000000000007b1d */ /* 0x000fe20000010000 */
[C---:B------:R-:W-:Y:S02]  /*1dc0*/  ISETP.NE.AND P1, PT, R16.reuse, RZ, PT ;  /* 0x000000ff1000720c */ /* 0x040fe40003f25270 */
[C---:B------:R-:W-:Y:S02]  /*1dd0*/  LOP3.LUT P0, RZ, R16.reuse, 0x3, RZ, 0xc0, !PT ;  /* 0x0000000310ff7812 */ /* 0x040fe4000780c0ff */
[----:B-12---:R-:W-:Y:S01]  /*1de0*/  LOP3.LUT R2, R16, 0x3c0, RZ, 0xc0, !PT ;  /* 0x000003c010027812 */ /* 0x006fe200078ec0ff */
[----:B------:R-:W-:Y:S03]  /*1df0*/  BSSY.RECONVERGENT B0, `(.L_x_23) ;  /* 0x0000015000007945 */ /* 0x000fe60003800200 */
[----:B------:R-:W-:Y:S02]  /*1e00*/  ISETP.NE.OR P2, PT, R2, 0x40, P0 ;  /* 0x000000400200780c */ /* 0x000fe40000745670 */
[----:B------:R-:W-:-:S03]  /*1e10*/  LOP3.LUT R2, R16, 0x1f, RZ, 0xc0, !PT ;  /* 0x0000001f10027812 */ /* 0x000fc600078ec0ff */
[----:B------:R-:W-:Y:S08]  /*1e20*/  @P1 BRA `(.L_x_24) ;  /* 0x0000000000441947 */ /* 0x000ff00003800000 */
[----:B------:R-:W1:Y:S01]  /*1e30*/  LDCU.128 UR8, c[0x0][0x380] ;  /* 0x00007000ff0877ac */ /* 0x000e620008000c00 */
[----:B------:R-:W-:-:S04]  /*1e40*/  UIMAD UR4, UR39, UR43, UR42 ;  /* 0x0000002b270472a4 */ /* 0x000fc8000f8e022a */
[----:B------:R-:W-:-:S04]  /*1e50*/  UIMAD UR4, UR4, UR41, URZ ;  /* 0x00000029040472a4 */ /* 0x000fc8000f8e02ff */
[----:B------:R-:W-:-:S04]  /*1e60*/  UIADD3 UR5, UP0, UPT, UR4, UR40, URZ ;  /* 0x0000002804057290 */ /* 0x000fc8000ff1e0ff */
[----:B------:R-:W-:Y:S02]  /*1e70*/  USHF.L.U32 UR4, UR5, 0x2, URZ ;  /* 0x0000000205047899 */ /* 0x000fe400080006ff */
[----:B------:R-:W-:Y:S02]  /*1e80*/  UIADD3.X UR7, UPT, UPT, URZ, URZ, URZ, UP0, !UPT ;  /* 0x000000ffff077290 */ /* 0x000fe400087fe4ff */
[----:B-1----:R-:W-:Y:S02]  /*1e90*/  UIADD3 UR6, UP0, UPT, UR4, UR10, URZ ;  /* 0x0000000a04067290 */ /* 0x002fe4000ff1e0ff */
[----:B------:R-:W-:Y:S02]  /*1ea0*/  USHF.L.U64.HI UR5, UR5, 0x2, UR7 ;  /* 0x0000000205057899 */ /* 0x000fe40008010207 */
[----:B------:R-:W-:Y:S02]  /*1eb0*/  UIADD3 UR4, UP1, UPT, UR4, UR8, URZ ;  /* 0x0000000804047290 */ /* 0x000fe4000ff3e0ff */
[----:B------:R-:W-:Y:S01]  /*1ec0*/  UIADD3.X UR7, UPT, UPT, UR5, UR11, URZ, UP0, !UPT ;  /* 0x0000000b05077290 */ /* 0x000fe200087fe4ff */
[----:B------:R-:W-:Y:S01]  /*1ed0*/  IMAD.U32 R8, RZ, RZ, UR6 ;  /* 0x00000006ff087e24 */ /* 0x000fe2000f8e00ff */
[----:B------:R-:W-:-:S02]  /*1ee0*/  UIADD3.X UR5, UPT, UPT, UR5, UR9, URZ, UP1, !UPT ;  /* 0x0000000905057290 */ /* 0x000fc40008ffe4ff */
[----:B------:R-:W-:Y:S02]  /*1ef0*/  MOV R10, UR4 ;  /* 0x00000004000a7c02 */ /* 0x000fe40008000f00 */
[----:B------:R-:W-:Y:S02]  /*1f00*/  MOV R9, UR7 ;  /* 0x0000000700097c02 */ /* 0x000fe40008000f00 */
[----:B------:R-:W-:-:S03]  /*1f10*/  MOV R11, UR5 ;  /* 0x00000005000b7c02 */ /* 0x000fc60008000f00 */
[----:B0-----:R1:W-:Y:S04]  /*1f20*/  STG.E desc[UR36][R8.64], R4 ;  /* 0x0000000408007986 */ /* 0x0013e8000c101924 */
[----:B------:R1:W-:Y:S02]  /*1f30*/  STG.E desc[UR36][R10.64], R6 ;  /* 0x000000060a007986 */ /* 0x0003e4000c101924 */
.L_x_24:
[----:B------:R-:W-:Y:S05]  /*1f40*/  BSYNC.RECONVERGENT B0 ;  /* 0x0000000000007941 */ /* 0x000fea0003800200 */
.L_x_23:
[----:B------:R-:W-:Y:S01]  /*1f50*/  BAR.SYNC.DEFER_BLOCKING 0x0 ;  /* 0x0000000000007b1d */ /* 0x000fe20000010000 */
[----:B------:R-:W-:Y:S01]  /*1f60*/  HFMA2 R36, -RZ, RZ, 0, 0 ;  /* 0x00000000ff247431 */ /* 0x000fe200000001ff */
[----:B01----:R-:W-:Y:S02]  /*1f70*/  CS2R R4, SRZ ;  /* 0x0000000000047805 */ /* 0x003fe4000001ff00 */
[----:B------:R-:W-:Y:S02]  /*1f80*/  CS2R R34, SRZ ;  /* 0x0000000000227805 */ /* 0x000fe4000001ff00 */
[----:B------:R-:W-:Y:S02]  /*1f90*/  CS2R R32, SRZ ;  /* 0x0000000000207805 */ /* 0x000fe4000001ff00 */
[----:B------:R-:W-:Y:S01]  /*1fa0*/  CS2R R10, SRZ ;  /* 0x00000000000a7805 */ /* 0x000fe2000001ff00 */
[----:B------:R-:W-:Y:S01]  /*1fb0*/  BSSY.RECONVERGENT B0, `(.L_x_25) ;  /* 0x0000035000007945 */ /* 0x000fe20003800200 */
[----:B------:R-:W-:-:S02]  /*1fc0*/  CS2R R8, SRZ ;  /* 0x0000000000087805 */ /* 0x000fc4000001ff00 */
[----:B------:R-:W-:Y:S02]  /*1fd0*/  CS2R R6, SRZ ;  /* 0x0000000000067805 */ /* 0x000fe4000001ff00 */
[----:B------:R-:W-:Y:S02]  /*1fe0*/  CS2R R20, SRZ ;  /* 0x0000000000147805 */ /* 0x000fe4000001ff00 */
[----:B------:R-:W-:Y:S02]  /*1ff0*/  CS2R R18, SRZ ;  /* 0x0000000000127805 */ /* 0x000fe4000001ff00 */
[----:B------:R-:W-:Y:S02]  /*2000*/  CS2R R14, SRZ ;  /* 0x00000000000e7805 */ /* 0x000fe4000001ff00 */
[----:B------:R-:W-:Y:S02]  /*2010*/  CS2R R12, SRZ ;  /* 0x00000000000c7805 */ /* 0x000fe4000001ff00 */
[----:B------:R-:W-:-:S02]  /*2020*/  MOV R17, RZ ;  /* 0x000000ff00117202 */ /* 0x000fc40000000f00 */
[----:B------:R-:W-:Y:S02]  /*2030*/  CS2R R24, SRZ ;  /* 0x0000000000187805 */ /* 0x000fe4000001ff00 */
[----:B------:R-:W-:Y:S02]  /*2040*/  CS2R R22, SRZ ;  /* 0x0000000000167805 */ /* 0x000fe4000001ff00 */
[----:B------:R-:W-:Y:S02]  /*2050*/  CS2R R26, SRZ ;  /* 0x00000000001a7805 */ /* 0x000fe4000001ff00 */
[----:B------:R-:W-:Y:S02]  /*2060*/  CS2R R30, SRZ ;  /* 0x00000000001e7805 */ /* 0x000fe4000001ff00 */
[----:B------:R-:W-:Y:S02]  /*2070*/  CS2R R28, SRZ ;  /* 0x00000000001c7805 */ /* 0x000fe4000001ff00 */
[----:B------:R-:W-:Y:S01]  /*2080*/  SHF.R.U32.HI R2, RZ, 0x2, R2 ;  /* 0x00000002ff027819 */ /* 0x000fe20000011602 */
[----:B------:R-:W-:Y:S06]  /*2090*/  @P2 BRA `(.L_x_26) ;  /* 0x0000000000982947 */ /* 0x000fec0003800000 */
[----:B------:R-:W-:Y:S02]  /*20a0*/  SHF.L.U32 R37, R16, 0x5, RZ ;  /* 0x0000000510257819 */ /* 0x000fe400000006ff */
[----:B------:R-:W-:Y:S02]  /*20b0*/  IADD3 R38, PT, PT, R0, 0x20, RZ ;  /* 0x0000002000267810 */ /* 0x000fe40007ffe0ff */
[----:B------:R-:W-:Y:S02]  /*20c0*/  LOP3.LUT R37, R37, 0x7c00, RZ, 0xc0, !PT ;  /* 0x00007c0025257812 */ /* 0x000fe400078ec0ff */
[----:B------:R-:W-:-:S03]  /*20d0*/  LEA R38, R3, R38, 0x18 ;  /* 0x0000002603267211 */ /* 0x000fc600078ec0ff */
[----:B------:R-:W-:-:S05]  /*20e0*/  IMAD R37, R2, 0x4, R37 ;  /* 0x0000000402257824 */ /* 0x000fca00078e0225 */
[----:B------:R-:W-:-:S05]  /*20f0*/  IADD3 R37, PT, PT, R38, R37, RZ ;  /* 0x0000002526257210 */ /* 0x000fca0007ffe0ff */
[----:B------:R0:W-:Y:S04]  /*2100*/  STS [R37+-0x800], R4 ;  /* 0xfff8000425007388 */ /* 0x0001e80000000800 */
        /* <DEDUP_REMOVED lines=30> */
[----:B------:R0:W-:Y:S02]  /*22f0*/  STS [R37+-0x420], R27 ;  /* 0xfffbe01b25007388 */ /* 0x0001e40000000800 */
.L_x_26:
[----:B------:R-:W-:Y:S05]  /*2300*/  BSYNC.RECONVERGENT B0 ;  /* 0x0000000000007941 */ /* 0x000fea0003800200 */
.L_x_25:
[----:B------:R-:W1:Y:S01]  /*2310*/  S2UR UR5, SR_CgaCtaId ;  /* 0x00000000000579c3 */ /* 0x000e620000008800 */
[----:B------:R-:W-:-:S07]  /*2320*/  R2UR UR4, R0 ;  /* 0x00000000000472ca */ /* 0x000fce00000e0000 */
[----:B------:R-:W-:Y:S01]  /*2330*/  BAR.SYNC.DEFER_BLOCKING 0x0 ;  /* 0x0000000000007b1d */ /* 0x000fe20000010000 */
[C---:B------:R-:W-:Y:S02]  /*2340*/  LOP3.LUT P1, RZ, R16.reuse, 0x3c3, RZ, 0xc0, !PT ;  /* 0x000003c310ff7812 */ /* 0x040fe4000782c0ff */
[C---:B------:R-:W-:Y:S02]  /*2350*/  LOP3.LUT R0, R16.reuse, 0x3e3, RZ, 0xc0, !PT ;  /* 0x000003e310007812 */ /* 0x040fe400078ec0ff */
[----:B------:R-:W-:Y:S01]  /*2360*/  SHF.L.U32 R3, R16, 0x5, RZ ;  /* 0x0000000510037819 */ /* 0x000fe200000006ff */
[----:B------:R-:W-:Y:S01]  /*2370*/  BSSY.RECONVERGENT B0, `(.L_x_27) ;  /* 0x0000049000007945 */ /* 0x000fe20003800200 */
[----:B------:R-:W-:Y:S02]  /*2380*/  SHF.L.U32 R2, R2, 0x2, RZ ;  /* 0x0000000202027819 */ /* 0x000fe400000006ff */
[C---:B------:R-:W-:Y:S02]  /*2390*/  ISETP.NE.AND P2, PT, R0.reuse, 0x20, PT ;  /* 0x000000200000780c */ /* 0x040fe40003f45270 */
[----:B------:R-:W-:Y:S01]  /*23a0*/  ISETP.NE.AND P3, PT, R0, RZ, PT ;  /* 0x000000ff0000720c */ /* 0x000fe20003f65270 */
[----:B------:R-:W-:Y:S01]  /*23b0*/  UIADD3 UR4, UPT, UPT, UR4, 0x20, URZ ;  /* 0x0000002004047890 */ /* 0x000fe2000fffe0ff */
[----:B------:R-:W-:-:S02]  /*23c0*/  ISETP.GT.U32.AND P4, PT, R16, 0x1f, PT ;  /* 0x0000001f1000780c */ /* 0x000fc40003f84070 */
[----:B------:R-:W-:Y:S01]  /*23d0*/  LOP3.LUT R0, R2, 0x7c00, R3, 0xf8, !PT ;  /* 0x00007c0002007812 */ /* 0x000fe200078ef803 */
[----:B-1----:R-:W-:Y:S01]  /*23e0*/  ULEA UR4, UR5, UR4, 0x18 ;  /* 0x0000000405047291 */ /* 0x002fe2000f8ec0ff */
[----:B------:R-:W-:Y:S11]  /*23f0*/  @P1 BRA `(.L_x_28) ;  /* 0x0000000400001947 */ /* 0x000ff60003800000 */
[----:B------:R-:W1:Y:S04]  /*2400*/  LDS R3, [R0+UR4] ;  /* 0x0000000400037984 */ /* 0x000e680008000800 */
[----:B------:R-:W2:Y:S04]  /*2410*/  LDS R38, [R0+UR4+0x20] ;  /* 0x0000200400267984 */ /* 0x000ea80008000800 */
[----:B0-----:R-:W0:Y:S04]  /*2420*/  LDS R37, [R0+UR4+0x40] ;  /* 0x0000400400257984 */ /* 0x001e280008000800 */
[----:B------:R-:W3:Y:S04]  /*2430*/  LDS R40, [R0+UR4+0x60] ;  /* 0x0000600400287984 */ /* 0x000ee80008000800 */
[----:B------:R-:W4:Y:S04]  /*2440*/  LDS R39, [R0+UR4+0x100] ;  /* 0x0001000400277984 */ /* 0x000f280008000800 */
[----:B------:R-:W5:Y:S04]  /*2450*/  LDS R42, [R0+UR4+0x120] ;  /* 0x00012004002a7984 */ /* 0x000f680008000800 */
[----:B------:R-:W5:Y:S04]  /*2460*/  LDS R44, [R0+UR4+0x140] ;  /* 0x00014004002c7984 */ /* 0x000f680008000800 */
[----:B------:R-:W5:Y:S01]  /*2470*/  LDS R41, [R0+UR4+0x220] ;  /* 0x0002200400297984 */ /* 0x000f620008000800 */
[----:B-1----:R-:W-:-:S03]  /*2480*/  FADD.FTZ R4, R4, R3 ;  /* 0x0000000304047221 */ /* 0x002fc60000010000 */
[----:B------:R-:W1:Y:S01]  /*2490*/  LDS R3, [R0+UR4+0x80] ;  /* 0x0000800400037984 */ /* 0x000e620008000800 */
[----:B--2---:R-:W-:-:S03]  /*24a0*/  FADD.FTZ R35, R35, R38 ;  /* 0x0000002623237221 */ /* 0x004fc60000010000 */
[----:B------:R-:W2:Y:S01]  /*24b0*/  LDS R38, [R0+UR4+0xa0] ;  /* 0x0000a00400267984 */ /* 0x000ea20008000800 */
[----:B0-----:R-:W-:-:S03]  /*24c0*/  FADD.FTZ R36, R36, R37 ;  /* 0x0000002524247221 */ /* 0x001fc60000010000 */
[----:B------:R-:W0:Y:S01]  /*24d0*/  LDS R37, [R0+UR4+0xc0] ;  /* 0x0000c00400257984 */ /* 0x000e220008000800 */
[----:B---3--:R-:W-:-:S03]  /*24e0*/  FADD.FTZ R33, R33, R40 ;  /* 0x0000002821217221 */ /* 0x008fc60000010000 */
[----:B------:R-:W3:Y:S01]  /*24f0*/  LDS R40, [R0+UR4+0xe0] ;  /* 0x0000e00400287984 */ /* 0x000ee20008000800 */
[----:B----4-:R-:W-:-:S03]  /*2500*/  FADD.FTZ R6, R6, R39 ;  /* 0x0000002706067221 */ /* 0x010fc60000010000 */
[----:B------:R-:W4:Y:S01]  /*2510*/  LDS R39, [R0+UR4+0x1c0] ;  /* 0x0001c00400277984 */ /* 0x000f220008000800 */
[----:B-----5:R-:W-:-:S03]  /*2520*/  FADD.FTZ R11, R11, R42 ;  /* 0x0000002a0b0b7221 */ /* 0x020fc60000010000 */
[----:B------:R-:W5:Y:S01]  /*2530*/  LDS R42, [R0+UR4+0x200] ;  /* 0x00020004002a7984 */ /* 0x000f620008000800 */
[----:B------:R-:W-:-:S03]  /*2540*/  FADD.FTZ R5, R5, R44 ;  /* 0x0000002c05057221 */ /* 0x000fc60000010000 */
[----:B------:R-:W5:Y:S01]  /*2550*/  LDS R44, [R0+UR4+0x300] ;  /* 0x00030004002c7984 */ /* 0x000f620008000800 */
[----:B------:R-:W-:-:S03]  /*2560*/  FADD.FTZ R12, R12, R41 ;  /* 0x000000290c0c7221 */ /* 0x000fc60000010000 */
        /* <DEDUP_REMOVED lines=13> */
[----:B------:R-:W-:Y:S01]  /*2640*/  FADD.FTZ R19, R19, R44 ;  /* 0x0000002c13137221 */ /* 0x000fe20000010000 */
[----:B------:R-:W-:Y:S01]  /*2650*/  FADD.FTZ R34, R34, R41 ;  /* 0x0000002922227221 */ /* 0x000fe20000010000 */
[----:B-1----:R-:W-:Y:S02]  /*2660*/  FADD.FTZ R20, R20, R3 ;  /* 0x0000000314147221 */ /* 0x002fe40000010000 */
        /* <DEDUP_REMOVED lines=19> */
[----:B----4-:R-:W-:Y:S01]  /*27a0*/  FADD.FTZ R28, R28, R39 ;  /* 0x000000271c1c7221 */ /* 0x010fe20000010000 */
[----:B-----5:R-:W-:Y:S01]  /*27b0*/  FADD.FTZ R27, R27, R42 ;  /* 0x0000002a1b1b7221 */ /* 0x020fe20000010000 */
[----:B-1----:R-:W-:Y:S01]  /*27c0*/  FADD.FTZ R32, R32, R3 ;  /* 0x0000000320207221 */ /* 0x002fe20000010000 */
[----:B--2---:R-:W-:Y:S01]  /*27d0*/  FADD.FTZ R31, R31, R38 ;  /* 0x000000261f1f7221 */ /* 0x004fe20000010000 */
[----:B0-----:R-:W-:Y:S01]  /*27e0*/  FADD.FTZ R30, R30, R37 ;  /* 0x000000251e1e7221 */ /* 0x001fe20000010000 */
[----:B---3--:R-:W-:-:S07]  /*27f0*/  FADD.FTZ R29, R29, R40 ;  /* 0x000000281d1d7221 */ /* 0x008fce0000010000 */
.L_x_28:
[----:B------:R-:W-:Y:S05]  /*2800*/  BSYNC.RECONVERGENT B0 ;  /* 0x0000000000007941 */ /* 0x000fea0003800200 */
.L_x_27:
[----:B------:R-:W-:Y:S06]  /*2810*/  BAR.SYNC.DEFER_BLOCKING 0x0 ;  /* 0x0000000000007b1d */ /* 0x000fec0000010000 */
[----:B------:R-:W-:Y:S04]  /*2820*/  BSSY.RECONVERGENT B0, `(.L_x_29) ;  /* 0x0000022000007945 */ /* 0x000fe80003800200 */
[----:B------:R-:W-:Y:S05]  /*2830*/  @P2 BRA `(.L_x_30) ;  /* 0x0000000000802947 */ /* 0x000fea0003800000 */
[----:B------:R1:W-:Y:S04]  /*2840*/  STS [R2+UR4], R4 ;  /* 0x0000000402007988 */ /* 0x0003e80008000804 */
[----:B------:R1:W-:Y:S04]  /*2850*/  STS [R2+UR4+0x20], R35 ;  /* 0x0000202302007988 */ /* 0x0003e80008000804 */
        /* <DEDUP_REMOVED lines=29> */
[----:B------:R1:W-:Y:S02]  /*2a30*/  STS [R2+UR4+0x3e0], R27 ;  /* 0x0003e01b02007988 */ /* 0x0003e40008000804 */
.L_x_30:
[----:B------:R-:W-:Y:S05]  /*2a40*/  BSYNC.RECONVERGENT B0 ;  /* 0x0000000000007941 */ /* 0x000fea0003800200 */
.L_x_29:
[----:B------:R-:W-:Y:S06]  /*2a50*/  BAR.SYNC.DEFER_BLOCKING 0x0 ;  /* 0x0000000000007b1d */ /* 0x000fec0000010000 */
[----:B------:R-:W-:Y:S04]  /*2a60*/  BSSY.RECONVERGENT B0, `(.L_x_31) ;  /* 0x0000042000007945 */ /* 0x000fe80003800200 */
[----:B------:R-:W-:Y:S05]  /*2a70*/  @P3 BRA `(.L_x_32) ;  /* 0x0000000400003947 */ /* 0x000fea0003800000 */
[----:B------:R-:W2:Y:S04]  /*2a80*/  LDS R3, [R0+UR4] ;  /* 0x0000000400037984 */ /* 0x000ea80008000800 */
[----:B-1----:R-:W1:Y:S04]  /*2a90*/  LDS R2, [R0+UR4+0x20] ;  /* 0x0000200400027984 */ /* 0x002e680008000800 */
[----:B0-----:R-:W0:Y:S04]  /*2aa0*/  LDS R37, [R0+UR4+0x40] ;  /* 0x0000400400257984 */ /* 0x001e280008000800 */
[----:B------:R-:W3:Y:S04]  /*2ab0*/  LDS R38, [R0+UR4+0x60] ;  /* 0x0000600400267984 */ /* 0x000ee80008000800 */
[----:B------:R-:W4:Y:S04]  /*2ac0*/  LDS R39, [R0+UR4+0x80] ;  /* 0x0000800400277984 */ /* 0x000f280008000800 */
[----:B------:R-:W5:Y:S04]  /*2ad0*/  LDS R40, [R0+UR4+0xa0] ;  /* 0x0000a00400287984 */ /* 0x000f680008000800 */
[----:B------:R-:W5:Y:S04]  /*2ae0*/  LDS R41, [R0+UR4+0xc0] ;  /* 0x0000c00400297984 */ /* 0x000f680008000800 */
[----:B------:R-:W5:Y:S04]  /*2af0*/  LDS R42, [R0+UR4+0x1a0] ;  /* 0x0001a004002a7984 */ /* 0x000f680008000800 */
[----:B------:R-:W5:Y:S04]  /*2b00*/  LDS R44, [R0+UR4+0x2c0] ;  /* 0x0002c004002c7984 */ /* 0x000f680008000800 */
[----:B------:R-:W5:Y:S01]  /*2b10*/  LDS R43, [R0+UR4+0x3c0] ;  /* 0x0003c004002b7984 */ /* 0x000f620008000800 */
[----:B--2---:R-:W-:-:S03]  /*2b20*/  FADD.FTZ R4, R4, R3 ;  /* 0x0000000304047221 */ /* 0x004fc60000010000 */
[----:B------:R-:W2:Y:S01]  /*2b30*/  LDS R3, [R0+UR4+0x100] ;  /* 0x0001000400037984 */ /* 0x000ea20008000800 */
[----:B-1----:R-:W-:-:S03]  /*2b40*/  FADD.FTZ R35, R35, R2 ;  /* 0x0000000223237221 */ /* 0x002fc60000010000 */
[----:B------:R-:W1:Y:S01]  /*2b50*/  LDS R2, [R0+UR4+0xe0] ;  /* 0x0000e00400027984 */ /* 0x000e620008000800 */
        /* <DEDUP_REMOVED lines=12> */
[----:B------:R-:W-:Y:S01]  /*2c20*/  FADD.FTZ R21, R21, R44 ;  /* 0x0000002c15157221 */ /* 0x000fe20000010000 */
[----:B------:R-:W-:Y:S01]  /*2c30*/  FADD.FTZ R34, R34, R43 ;  /* 0x0000002b22227221 */ /* 0x000fe20000010000 */
[----:B--2---:R-:W-:Y:S02]  /*2c40*/  FADD.FTZ R6, R6, R3 ;  /* 0x0000000306067221 */ /* 0x004fe40000010000 */
        /* <DEDUP_REMOVED lines=29> */
[----:B--2---:R-:W-:Y:S01]  /*2e20*/  FADD.FTZ R26, R26, R3 ;  /* 0x000000031a1a7221 */ /* 0x004fe20000010000 */
[----:B-1----:R-:W-:Y:S01]  /*2e30*/  FADD.FTZ R19, R19, R2 ;  /* 0x0000000213137221 */ /* 0x002fe20000010000 */
[----:B0-----:R-:W-:Y:S01]  /*2e40*/  FADD.FTZ R32, R32, R37 ;  /* 0x0000002520207221 */ /* 0x001fe20000010000 */
[----:B---3--:R-:W-:Y:S01]  /*2e50*/  FADD.FTZ R31, R31, R38 ;  /* 0x000000261f1f7221 */ /* 0x008fe20000010000 */
[----:B----4-:R-:W-:Y:S01]  /*2e60*/  FADD.FTZ R30, R30, R39 ;  /* 0x000000271e1e7221 */ /* 0x010fe20000010000 */
[----:B-----5:R-:W-:-:S07]  /*2e70*/  FADD.FTZ R29, R29, R40 ;  /* 0x000000281d1d7221 */ /* 0x020fce0000010000 */
.L_x_32:
[----:B------:R-:W-:Y:S05]  /*2e80*/  BSYNC.RECONVERGENT B0 ;  /* 0x0000000000007941 */ /* 0x000fea0003800200 */
.L_x_31:
[----:B------:R-:W-:Y:S06]  /*2e90*/  BAR.SYNC.DEFER_BLOCKING 0x0 ;  /* 0x0000000000007b1d */ /* 0x000fec0000010000 */
[----:B------:R-:W-:Y:S05]  /*2ea0*/  @P4 EXIT ;  /* 0x000000000000494d */ /* 0x000fea0003800000 */
[----:B------:R-:W2:Y:S01]  /*2eb0*/  S2UR UR5, SR_CTAID.X ;  /* 0x00000000000579c3 */ /* 0x000ea20000002500 */
[----:B------:R-:W2:Y:S02]  /*2ec0*/  LDCU UR4, c[0x0][0x370] ;  /* 0x00006e00ff0477ac */ /* 0x000ea40008000800 */
[----:B--2---:R-:W-:-:S04]  /*2ed0*/  UIMAD UR4, UR39, UR4, UR5 ;  /* 0x00000004270472a4 */ /* 0x004fc8000f8e0205 */
[----:B------:R-:W-:Y:S01]  /*2ee0*/  UIMAD UR4, UR4, UR41, URZ ;  /* 0x00000029040472a4 */ /* 0x000fe2000f8e02ff */
[----:B------:R-:W-:Y:S11]  /*2ef0*/  @P0 EXIT ;  /* 0x000000000000094d */ /* 0x000ff60003800000 */
[----:B------:R-:W2:Y:S01]  /*2f00*/  LDCU.64 UR8, c[0x0][0x390] ;  /* 0x00007200ff0877ac */ /* 0x000ea20008000a00 */
[----:B------:R-:W-:Y:S02]  /*2f10*/  SHF.R.U32.HI R16, RZ, 0x2, R16 ;  /* 0x00000002ff107819 */ /* 0x000fe40000011610 */
[----:B01----:R-:W-:Y:S01]  /*2f20*/  F2FP.BF16.F32.PACK_AB R4, R35, R4 ;  /* 0x000000042304723e */ /* 0x003fe200000010ff */
[----:B------:R-:W-:Y:S01]  /*2f30*/  USHF.L.U32 UR6, UR40, 0x8, URZ ;  /* 0x0000000828067899 */ /* 0x000fe200080006ff */
[----:B------:R-:W-:Y:S01]  /*2f40*/  F2FP.BF16.F32.PACK_AB R33, R33, R36 ;  /* 0x000000242121723e */ /* 0x000fe200000010ff */
[----:B------:R-:W-:Y:S01]  /*2f50*/  USHF.L.U32 UR5, UR4, 0x8, URZ ;  /* 0x0000000804057899 */ /* 0x000fe200080006ff */
[----:B------:R-:W-:Y:S02]  /*2f60*/  PRMT R0, R4, 0x7632, R0 ;  /* 0x0000763204007816 */ /* 0x000fe40000000000 */
[----:B------:R-:W-:Y:S02]  /*2f70*/  F2FP.BF16.F32.PACK_AB R7, R7, R8 ;  /* 0x000000080707723e */ /* 0x000fe400000010ff */
[----:B------:R-:W-:-:S02]  /*2f80*/  MOV R3, UR6 ;  /* 0x0000000600037c02 */ /* 0x000fc40008000f00 */
[----:B------:R-:W-:Y:S02]  /*2f90*/  F2FP.BF16.F32.PACK_AB R6, R11, R6 ;  /* 0x000000060b06723e */ /* 0x000fe400000010ff */
[----:B------:R-:W-:Y:S02]  /*2fa0*/  IADD3 R16, P0, P1, R16, UR5, R3 ;  /* 0x0000000510107c10 */ /* 0x000fe4000f91e003 */
[----:B------:R-:W-:Y:S02]  /*2fb0*/  F2FP.BF16.F32.PACK_AB R9, R9, R10 ;  /* 0x0000000a0909723e */ /* 0x000fe400000010ff */
[----:B------:R-:W-:Y:S02]  /*2fc0*/  IADD3.X R3, PT, PT, RZ, RZ, RZ, P0, P1 ;  /* 0x000000ffff037210 */ /* 0x000fe400007e24ff */
[----:B--2---:R-:W-:Y:S02]  /*2fd0*/  LEA R2, P0, R16, UR8, 0x1 ;  /* 0x0000000810027c11 */ /* 0x004fe4000f8008ff */
[----:B------:R-:W-:-:S02]  /*2fe0*/  PRMT R10, R33, 0x7632, R10 ;  /* 0x00007632210a7816 */ /* 0x000fc4000000000a */
[----:B------:R-:W-:Y:S02]  /*2ff0*/  LEA.HI.X R3, R16, UR9, R3, 0x1, P0 ;  /* 0x0000000910037c11 */ /* 0x000fe400080f0c03 */
[----:B------:R-:W-:Y:S02]  /*3000*/  F2FP.BF16.F32.PACK_AB R5, R20, R5 ;  /* 0x000000051405723e */ /* 0x000fe400000010ff */
[----:B------:R-:W-:Y:S01]  /*3010*/  F2FP.BF16.F32.PACK_AB R15, R15, R18 ;  /* 0x000000120f0f723e */ /* 0x000fe200000010ff */
[----:B------:R0:W-:Y:S01]  /*3020*/  STG.E.U16 desc[UR36][R2.64], R4 ;  /* 0x0000000402007986 */ /* 0x0001e2000c101524 */
[----:B------:R-:W-:Y:S02]  /*3030*/  F2FP.BF16.F32.PACK_AB R13, R13, R14 ;  /* 0x0000000e0d0d723e */ /* 0x000fe400000010ff */
[----:B------:R-:W-:Y:S01]  /*3040*/  F2FP.BF16.F32.PACK_AB R12, R12, R17 ;  /* 0x000000110c0c723e */ /* 0x000fe200000010ff */
[----:B------:R1:W-:Y:S01]  /*3050*/  STG.E.U16 desc[UR36][R2.64+0x10], R0 ;  /* 0x0000100002007986 */ /* 0x0003e2000c101524 */
[----:B------:R-:W-:-:S02]  /*3060*/  F2FP.BF16.F32.PACK_AB R24, R24, R25 ;  /* 0x000000191818723e */ /* 0x000fc400000010ff */
[----:B------:R-:W-:Y:S01]  /*3070*/  F2FP.BF16.F32.PACK_AB R22, R22, R23 ;  /* 0x000000171616723e */ /* 0x000fe200000010ff */
[----:B------:R2:W-:Y:S01]  /*3080*/  STG.E.U16 desc[UR36][R2.64+0x30], R10 ;  /* 0x0000300a02007986 */ /* 0x0005e2000c101524 */
[----:B------:R-:W-:Y:S02]  /*3090*/  F2FP.BF16.F32.PACK_AB R21, R26, R21 ;  /* 0x000000151a15723e */ /* 0x000fe400000010ff */
[----:B------:R-:W-:Y:S01]  /*30a0*/  F2FP.BF16.F32.PACK_AB R19, R32, R19 ;  /* 0x000000132013723e */ /* 0x000fe200000010ff */
[----:B------:R3:W-:Y:S01]  /*30b0*/  STG.E.U16 desc[UR36][R2.64+0x60], R7 ;  /* 0x0000600702007986 */ /* 0x0007e2000c101524 */
[----:B0-----:R-:W-:Y:S02]  /*30c0*/  PRMT R4, R6, 0x7632, R4 ;  /* 0x0000763206047816 */ /* 0x001fe40000000004 */
[----:B------:R-:W-:Y:S01]  /*30d0*/  F2FP.BF16.F32.PACK_AB R30, R30, R31 ;  /* 0x0000001f1e1e723e */ /* 0x000fe200000010ff */
[----:B------:R0:W-:Y:S01]  /*30e0*/  STG.E.U16 desc[UR36][R2.64+0x80], R6 ;  /* 0x0000800602007986 */ /* 0x0001e2000c101524 */
[----:B-1----:R-:W-:-:S02]  /*30f0*/  PRMT R0, R7, 0x7632, R0 ;  /* 0x0000763207007816 */ /* 0x002fc40000000000 */
[----:B------:R-:W-:Y:S01]  /*3100*/  F2FP.BF16.F32.PACK_AB R28, R28, R29 ;  /* 0x0000001d1c1c723e */ /* 0x000fe200000010ff */
[----:B------:R1:W-:Y:S01]  /*3110*/  STG.E.U16 desc[UR36][R2.64+0x90], R4 ;  /* 0x0000900402007986 */ /* 0x0003e2000c101524 */
[----:B--2---:R-:W-:Y:S02]  /*3120*/  PRMT R10, R5, 0x7632, R10 ;  /* 0x00007632050a7816 */ /* 0x004fe4000000000a */
[----:B------:R-:W-:Y:S01]  /*3130*/  F2FP.BF16.F32.PACK_AB R27, R27, R34 ;  /* 0x000000221b1b723e */ /* 0x000fe200000010ff */
[----:B------:R2:W-:Y:S01]  /*3140*/  STG.E.U16 desc[UR36][R2.64+0x70], R0 ;  /* 0x0000700002007986 */ /* 0x0005e2000c101524 */
[----:B---3--:R-:W-:Y:S02]  /*3150*/  PRMT R7, R15, 0x7632, R7 ;  /* 0x000076320f077816 */ /* 0x008fe40000000007 */
[----:B------:R-:W-:Y:S01]  /*3160*/  PRMT R8, R9, 0x7632, R8 ;  /* 0x0000763209087816 */ /* 0x000fe20000000008 */
[----:B------:R3:W-:Y:S01]  /*3170*/  STG.E.U16 desc[UR36][R2.64+0xa0], R5 ;  /* 0x0000a00502007986 */ /* 0x0007e2000c101524 */
[----:B0-----:R-:W-:-:S02]  /*3180*/  PRMT R6, R22, 0x7632, R6 ;  /* 0x0000763216067816 */ /* 0x001fc40000000006 */
[----:B-1----:R-:W-:Y:S01]  /*3190*/  PRMT R4, R12, 0x7632, R4 ;  /* 0x000076320c047816 */ /* 0x002fe20000000004 */
[----:B------:R0:W-:Y:S01]  /*31a0*/  STG.E.U16 desc[UR36][R2.64+0xd0], R7 ;  /* 0x0000d00702007986 */ /* 0x0001e2000c101524 */
[----:B--2---:R-:W-:-:S03]  /*31b0*/  PRMT R0, R13, 0x7632, R0 ;  /* 0x000076320d007816 */ /* 0x004fc60000000000 */
[----:B------:R1:W-:Y:S01]  /*31c0*/  STG.E.U16 desc[UR36][R2.64+0x110], R4 ;  /* 0x0001100402007986 */ /* 0x0003e2000c101524 */
[----:B---3--:R-:W-:-:S03]  /*31d0*/  PRMT R5, R24, 0x7632, R5 ;  /* 0x0000763218057816 */ /* 0x008fc60000000005 */
[----:B------:R2:W-:Y:S04]  /*31e0*/  STG.E.U16 desc[UR36][R2.64+0xf0], R0 ;  /* 0x0000f00002007986 */ /* 0x0005e8000c101524 */
[----:B------:R3:W-:Y:S01]  /*31f0*/  STG.E.U16 desc[UR36][R2.64+0x130], R5 ;  /* 0x0001300502007986 */ /* 0x0007e2000c101524 */
[----:B0-----:R-:W-:-:S03]  /*3200*/  PRMT R7, R27, 0x7632, R7 ;  /* 0x000076321b077816 */ /* 0x001fc60000000007 */
[----:B------:R0:W-:Y:S01]  /*3210*/  STG.E.U16 desc[UR36][R2.64+0x150], R6 ;  /* 0x0001500602007986 */ /* 0x0001e2000c101524 */
[----:B-1----:R-:W-:Y:S02]  /*3220*/  PRMT R4, R19, 0x7632, R4 ;  /* 0x0000763213047816 */ /* 0x002fe40000000004 */
[----:B--2---:R-:W-:Y:S01]  /*3230*/  PRMT R0, R21, 0x7632, R0 ;  /* 0x0000763215007816 */ /* 0x004fe20000000000 */
[----:B------:R-:W-:Y:S01]  /*3240*/  STG.E.U16 desc[UR36][R2.64+0x20], R33 ;  /* 0x0000202102007986 */ /* 0x000fe2000c101524 */
[----:B---3--:R-:W-:-:S03]  /*3250*/  PRMT R5, R30, 0x7632, R5 ;  /* 0x000076321e057816 */ /* 0x008fc60000000005 */
[----:B------:R-:W-:Y:S01]  /*3260*/  STG.E.U16 desc[UR36][R2.64+0x40], R9 ;  /* 0x0000400902007986 */ /* 0x000fe2000c101524 */
[----:B0-----:R-:W-:-:S03]  /*3270*/  PRMT R6, R28, 0x7632, R6 ;  /* 0x000076321c067816 */ /* 0x001fc60000000006 */
[----:B------:R-:W-:Y:S04]  /*3280*/  STG.E.U16 desc[UR36][R2.64+0x50], R8 ;  /* 0x0000500802007986 */ /* 0x000fe8000c101524 */
        /* <DEDUP_REMOVED lines=15> */
[----:B------:R-:W-:Y:S01]  /*3380*/  STG.E.U16 desc[UR36][R2.64+0x1f0], R7 ;  /* 0x0001f00702007986 */ /* 0x000fe2000c101524 */
[----:B------:R-:W-:Y:S05]  /*3390*/  EXIT ;  /* 0x000000000000794d */ /* 0x000fea0003800000 */
.L_x_2:
[----:B------:R-:W-:Y:S01]  /*33a0*/  HFMA2 R12, -RZ, RZ, 0, 9.5367431640625e-07 ;  /* 0x00000010ff0c7431 */ /* 0x000fe200000001ff */
[----:B------:R-:W-:Y:S02]  /*33b0*/  MOV R11, 0x1f ;  /* 0x0000001f000b7802 */ /* 0x000fe40000000f00 */
[----:B------:R-:W-:-:S07]  /*33c0*/  MOV R15, 0xffffffff ;  /* 0xffffffff000f7802 */ /* 0x000fce0000000f00 */
[----:B------:R-:W-:Y:S05]  /*33d0*/  WARPSYNC.COLLECTIVE R15, `(.L_x_33) ;  /* 0x000000000f087348 */ /* 0x000fea0003c00000 */
[----:B------:R0:W1:Y:S02]  /*33e0*/  SHFL.BFLY P6, R14, R13, R12, R11 ;  /* 0x0c00000c0d0e7389 */ /* 0x00006400000c000b */
[----:B01----:R-:W-:Y:S05]  /*33f0*/  ENDCOLLECTIVE ;  /* 0x000000000000791b */ /* 0x003fea0003800000 */
.L_x_33:
[----:B------:R-:W-:Y:S01]  /*3400*/  HFMA2 R12, -RZ, RZ, 0, 4.76837158203125e-07 ;  /* 0x00000008ff0c7431 */ /* 0x000fe200000001ff */
[----:B------:R-:W-:-:S05]  /*3410*/  FMNMX.FTZ R0, R14, -3.40282346638528859812e+38, !PT ;  /* 0xff7fffff0e007809 */ /* 0x000fca0007810000 */
[----:B------:R-:W-:-:S07]  /*3420*/  IMAD.MOV.U32 R13, RZ, RZ, R0 ;  /* 0x000000ffff0d7224 */ /* 0x000fce00078e0000 */
[----:B------:R-:W-:Y:S05]  /*3430*/  WARPSYNC.COLLECTIVE R15, `(.L_x_34) ;  /* 0x000000000f087348 */ /* 0x000fea0003c00000 */
[----:B------:R0:W1:Y:S02]  /*3440*/  SHFL.BFLY P6, R14, R13, R12, R11 ;  /* 0x0c00000c0d0e7389 */ /* 0x00006400000c000b */
[----:B01----:R-:W-:Y:S05]  /*3450*/  ENDCOLLECTIVE ;  /* 0x000000000000791b */ /* 0x003fea0003800000 */
.L_x_34:
[----:B------:R-:W-:Y:S01]  /*3460*/  HFMA2 R12, -RZ, RZ, 0, 2.384185791015625e-07 ;  /* 0x00000004ff0c7431 */ /* 0x000fe200000001ff */
[----:B------:R-:W-:-:S04]  /*3470*/  FMNMX.FTZ R2, R0, R14, !PT ;  /* 0x0000000e00027209 */ /* 0x000fc80007810000 */
[----:B------:R-:W-:-:S07]  /*3480*/  MOV R13, R2 ;  /* 0x00000002000d7202 */ /* 0x000fce0000000f00 */
[----:B------:R-:W-:Y:S05]  /*3490*/  WARPSYNC.COLLECTIVE R15, `(.L_x_35) ;  /* 0x000000000f087348 */ /* 0x000fea0003c00000 */
[----:B------:R0:W1:Y:S02]  /*34a0*/  SHFL.BFLY P6, R14, R13, R12, R11 ;  /* 0x0c00000c0d0e7389 */ /* 0x00006400000c000b */
[----:B01----:R-:W-:Y:S05]  /*34b0*/  ENDCOLLECTIVE ;  /* 0x000000000000791b */ /* 0x003fea0003800000 */
.L_x_35:
[----:B------:R-:W-:Y:S01]  /*34c0*/  HFMA2 R12, -RZ, RZ, 0, 1.1920928955078125e-07 ;  /* 0x00000002ff0c7431 */ /* 0x000fe200000001ff */
[----:B------:R-:W-:-:S04]  /*34d0*/  FMNMX.FTZ R3, R2, R14, !PT ;  /* 0x0000000e02037209 */ /* 0x000fc80007810000 */
[----:B------:R-:W-:-:S07]  /*34e0*/  MOV R13, R3 ;  /* 0x00000003000d7202 */ /* 0x000fce0000000f00 */
[----:B------:R-:W-:Y:S05]  /*34f0*/  WARPSYNC.COLLECTIVE R15, `(.L_x_36) ;  /* 0x000000000f087348 */ /* 0x000fea0003c00000 */
[----:B------:R0:W1:Y:S02]  /*3500*/  SHFL.BFLY P6, R14, R13, R12, R11 ;  /* 0x0c00000c0d0e7389 */ /* 0x00006400000c000b */
[----:B01----:R-:W-:Y:S05]  /*3510*/  ENDCOLLECTIVE ;  /* 0x000000000000791b */ /* 0x003fea0003800000 */
.L_x_36:
[----:B------:R-:W-:Y:S01]  /*3520*/  HFMA2 R12, -RZ, RZ, 0, 5.9604644775390625e-08 ;  /* 0x00000001ff0c7431 */ /* 0x000fe200000001ff */
[----:B------:R-:W-:-:S04]  /*3530*/  FMNMX.FTZ R4, R3, R14, !PT ;  /* 0x0000000e03047209 */ /* 0x000fc80007810000 */
[----:B------:R-:W-:-:S07]  /*3540*/  MOV R13, R4 ;  /* 0x00000004000d7202 */ /* 0x000fce0000000f00 */
[----:B------:R-:W-:Y:S05]  /*3550*/  WARPSYNC.COLLECTIVE R15, `(.L_x_37) ;  /* 0x000000000f087348 */ /* 0x000fea0003c00000 */
[----:B------:R0:W1:Y:S02]  /*3560*/  SHFL.BFLY P6, R14, R13, R12, R11 ;  /* 0x0c00000c0d0e7389 */ /* 0x00006400000c000b */
[----:B01----:R-:W-:Y:S05]  /*3570*/  ENDCOLLECTIVE ;  /* 0x000000000000791b */ /* 0x003fea0003800000 */
.L_x_37:
[----:B------:R-:W-:Y:S05]  /*3580*/  BRA `(.L_x_38) ;  /* 0xffffffcc00a07947 */ /* 0x000fea000383ffff */
.L_x_39:
[----:B------:R-:W-:-:S00]  /*3590*/  BRA `(.L_x_39) ;  /* 0xfffffffc00fc7947 */ /* 0x000fc0000383ffff */
[----:B------:R-:W-:-:S00]  /*35a0*/  NOP ;  /* 0x0000000000007918 */ /* 0x000fc00000000000 */
        /* <DEDUP_REMOVED lines=13> */
.L_x_27245:


//--------------------- .text._ZN4vllm25paged_attention_v2_kernelI13__nv_bfloat16hLi192ELi32ELi128ELNS_18Fp8KVCacheDataTypeE2ELb0ELi512EEEvPfS3_PT_PKS4_PKT0_SA_ifPKiSC_iPKfiiiSE_SE_iiiii --------------------------
	.section	.text._ZN4vllm25paged_attention_v2_kernelI13__nv_bfloat16hLi192ELi32ELi128ELNS_18Fp8KVCacheDataTypeE2ELb0ELi512EEEvPfS3_PT_PKS4_PKT0_SA_ifPKiSC_iPKfiiiSE_SE_iiiii,"ax",@progbits
	.align	128
        .global         _ZN4vllm25paged_attention_v2_kernelI13__nv_bfloat16hLi192ELi32ELi128ELNS_18Fp8KVCacheDataTypeE2ELb0ELi512EEEvPfS3_PT_PKS4_PKT0_SA_ifPKiSC_iPKfiiiSE_SE_iiiii
        .type           _ZN4vllm25paged_attention_v2_kernelI13__nv_bfloat16hLi192ELi32ELi128ELNS_18Fp8KVCacheDataTypeE2ELb0ELi512EEEvPfS3_PT_PKS4_PKT0_SA_ifPKiSC_iPKfiiiSE_SE_iiiii,@function
        .size           _ZN4vllm25paged_attention_v2_kernelI13__nv_bfloat16hLi192ELi32ELi128ELNS_18Fp8KVCacheDataTypeE2ELb0ELi512EEEvPfS3_PT_PKS4_PKT0_SA_ifPKiSC_iPKfiiiSE_SE_iiiii,(.L_x_27246 - _ZN4vllm25paged_attention_v2_kernelI13__nv_bfloat16hLi192ELi32ELi128ELNS_18Fp8KVCacheDataTypeE2ELb0ELi512EEEvPfS3_PT_PKS4_PKT0_SA_ifPKiSC_iPKfiiiSE_SE_iiiii)
        .other          _ZN4vllm25paged_attention_v2_kernelI13__nv_bfloat16hLi192ELi32ELi128ELNS_18Fp8KVCacheDataTypeE2ELb0ELi512EEEvPfS3_PT_PKS4_PKT0_SA_ifPKiSC_iPKfiiiSE_SE_iiiii,@"STO_CUDA_ENTRY STV_DEFAULT"
_ZN4vllm25paged_attention_v2_kernelI13__nv_bfloat16hLi192ELi32ELi128ELNS_18Fp8KVCacheDataTypeE2ELb0ELi512EEEvPfS3_PT_PKS4_PKT0_SA_ifPKiSC_iPKfiiiSE_SE_iiiii:
.text._ZN4vllm25paged_attention_v2_kernelI13__nv_bfloat16hLi192ELi32ELi128ELNS_18Fp8KVCacheDataTypeE2ELb0ELi512EEEvPfS3_PT_PKS4_PKT0_SA_ifPKiSC_iPKfiiiSE_SE_iiiii:
        /* <DEDUP_REMOVED lines=31> */
[----:B------:R-:W-:-:S03]  /*01f0*/  LEA R0, R3, R0, 0x4 ;  /* 0x0000000003007211 */ /* 0x000fc600078e20ff */
[----:B------:R-:W-:Y:S01]  /*0200*/  UIADD3 UR39, UPT, UPT, -UR5, UR38, URZ ;  /* 0x0000002605277290 */ /* 0x000fe2000fffe1ff */
        /* <DEDUP_REMOVED lines=18> */
.L_x_41:
[----:B------:R-:W-:Y:S05]  /*0330*/  BSYNC.RECONVERGENT B6 ;  /* 0x0000000000067941 */ /* 0x000fea0003800200 */
.L_x_40:
[----:B------:R-:W-:Y:S01]  /*0340*/  UMOV UR4, 0xffffffff ;  /* 0xffffffff00047882 */ /* 0x000fe20000000000 */
[----:B------:R-:W-:Y:S01]  /*0350*/  MOV R6, UR41 ;  /* 0x0000002900067c02 */ /* 0x000fe20008000f00 */
[----:B------:R-:W-:Y:S01]  /*0360*/  IMAD.MOV.U32 R13, RZ, RZ, -0x800001 ;  /* 0xff7fffffff0d7424 */ /* 0x000fe200078e00ff */
[----:B------:R-:W-:Y:S02]  /*0370*/  SHF.R.U32.HI R5, RZ, 0x5, R16 ;  /* 0x00000005ff057819 */ /* 0x000fe40000011610 */
[----:B------:R-:W-:Y:S02]  /*0380*/  LOP3.LUT R9, R16, 0x1f, RZ, 0xc0, !PT ;  /* 0x0000001f10097812 */ /* 0x000fe400078ec0ff */
[----:B------:R-:W-:Y:S01]  /*0390*/  SHF.L.U32 R6, R6, 0x9, RZ ;  /* 0x0000000906067819 */ /* 0x000fe200000006ff */
[----:B------:R-:W-:Y:S06]  /*03a0*/  BRA.DIV UR4, `(.L_x_42) ;  /* 0x0000002a04d47947 */ /* 0x000fec000b800000 */
        /* <DEDUP_REMOVED lines=9> */
.L_x_78:
[----:B------:R-:W2:Y:S01]  /*0440*/  S2R R0, SR_CgaCtaId ;  /* 0x0000000000007919 */ /* 0x000ea20000008800 */
[----:B------:R-:W-:Y:S01]  /*0450*/  ISETP.NE.AND P1, PT, R9, RZ, PT ;  /* 0x000000ff0900720c */ /* 0x000fe20003f25270 */
[----:B------:R-:W-:Y:S05]  /*0460*/  WARPSYNC.ALL ;  /* 0x0000000000007948 */ /* 0x000fea0003800000 */
[----:B------:R-:W-:Y:S02]  /*0470*/  MOV R3, 0x400 ;  /* 0x0000040000037802 */ /* 0x000fe40000000f00 */
[----:B-1----:R-:W-:Y:S02]  /*0480*/  FMNMX.FTZ R14, R4, R14, !PT ;  /* 0x0000000e040e7209 */ /* 0x002fe40007810000 */
[----:B--2---:R-:W-:-:S04]  /*0490*/  LEA R8, R0, R3, 0x18 ;  /* 0x0000000300087211 */ /* 0x004fc800078ec0ff */
[----:B------:R-:W-:-:S05]  /*04a0*/  LEA R7, R5, R8, 0x2 ;  /* 0x0000000805077211 */ /* 0x000fca00078e10ff */
[----:B------:R-:W-:Y:S01]  /*04b0*/  @!P1 STS [R7], R14 ;  /* 0x0000000e07009388 */ /* 0x000fe20000000800 */
[----:B------:R-:W-:Y:S01]  /*04c0*/  BAR.SYNC.DEFER_BLOCKING 0x0 ;  /* 0x0000000000007b1d */ /* 0x000fe20000010000 */
[C---:B------:R-:W-:Y:S01]  /*04d0*/  ISETP.GT.U32.AND P2, PT, R9.reuse, 0x3, PT ;  /* 0x000000030900780c */ /* 0x040fe20003f44070 */
[----:B------:R-:W-:Y:S01]  /*04e0*/  HFMA2 R13, -RZ, RZ, 0, 0 ;  /* 0x00000000ff0d7431 */ /* 0x000fe200000001ff */
[----:B0-----:R-:W-:Y:S02]  /*04f0*/  MOV R4, 0xff7fffff ;  /* 0xff7fffff00047802 */ /* 0x001fe40000000f00 */
[----:B------:R-:W-:Y:S01]  /*0500*/  LEA R8, R9, R8, 0x2 ;  /* 0x0000000809087211 */ /* 0x000fe200078e10ff */
[----:B------:R-:W-:Y:S01]  /*0510*/  BSSY.RECONVERGENT B0, `(.L_x_43) ;  /* 0x00000eb000007945 */ /* 0x000fe20003800200 */
[----:B------:R-:W-:-:S07]  /*0520*/  ISETP.GE.AND P3, PT, R16, UR39, PT ;  /* 0x0000002710007c0c */ /* 0x000fce000bf66270 */
        /* <DEDUP_REMOVED lines=8> */
[----:B------:R-:W-:Y:S01]  /*05b0*/  BSSY.RECONVERGENT B1, `(.L_x_45) ;  /* 0x000001c000017945 */ /* 0x000fe20003800200 */
[----:B------:R-:W-:Y:S02]  /*05c0*/  MOV R13, RZ ;  /* 0x000000ff000d7202 */ /* 0x000fe40000000f00 */
[----:B------:R-:W-:-:S04]  /*05d0*/  IADD3 R9, PT, PT, R4, UR38, RZ ;  /* 0x0000002604097c10 */ /* 0x000fc8000fffe0ff */
[C---:B------:R-:W-:Y:S01]  /*05e0*/  LOP3.LUT R4, R9.reuse, 0x180, RZ, 0xc0, !PT ;  /* 0x0000018009047812 */ /* 0x040fe200078ec0ff */
[----:B------:R-:W-:-:S03]  /*05f0*/  IMAD.IADD R10, R9, 0x1, -R6 ;  /* 0x00000001090a7824 */ /* 0x000fc600078e0a06 */
[----:B------:R-:W-:Y:S02]  /*0600*/  ISETP.NE.AND P0, PT, R4, 0x180, PT ;  /* 0x000001800400780c */ /* 0x000fe40003f05270 */
[----:B------:R-:W-:Y:S02]  /*0610*/  ISETP.GE.U32.AND P4, PT, R10, 0x180, PT ;  /* 0x000001800a00780c */ /* 0x000fe40003f86070 */
[----:B------:R-:W-:-:S09]  /*0620*/  MOV R4, R16 ;  /* 0x0000001000047202 */ /* 0x000fd20000000f00 */
[----:B------:R-:W-:Y:S05]  /*0630*/  @!P0 BRA `(.L_x_46) ;  /* 0x00000000004c8947 */ /* 0x000fea0003800000 */
[----:B------:R-:W-:Y:S02]  /*0640*/  LEA.HI R9, R9, 0x1, RZ, 0x19 ;  /* 0x0000000109097811 */ /* 0x000fe400078fc8ff */
[----:B------:R-:W-:Y:S02]  /*0650*/  IADD3 R11, PT, PT, R3, 0x20, RZ ;  /* 0x00000020030b7810 */ /* 0x000fe40007ffe0ff */
[----:B------:R-:W-:Y:S02]  /*0660*/  LOP3.LUT R9, R9, 0x3, RZ, 0xc0, !PT ;  /* 0x0000000309097812 */ /* 0x000fe400078ec0ff */
[----:B------:R-:W-:Y:S02]  /*0670*/  LEA R11, R0, R11, 0x18 ;  /* 0x0000000b000b7211 */ /* 0x000fe400078ec0ff */
[----:B------:R-:W-:Y:S01]  /*0680*/  MOV R13, RZ ;  /* 0x000000ff000d7202 */ /* 0x000fe20000000f00 */
[----:B------:R-:W-:Y:S01]  /*0690*/  IMAD.MOV R9, RZ, RZ, -R9 ;  /* 0x000000ffff097224 */ /* 0x000fe200078e0a09 */
[----:B------:R-:W-:-:S02]  /*06a0*/  MOV R4, R16 ;  /* 0x0000001000047202 */ /* 0x000fc40000000f00 */
[----:B------:R-:W-:-:S07]  /*06b0*/  LEA R11, R16, R11, 0x2 ;  /* 0x0000000b100b7211 */ /* 0x000fce00078e10ff */
.L_x_47:
[----:B------:R-:W0:Y:S01]  /*06c0*/  LDS R15, [R11] ;  /* 0x000000000b0f7984 */ /* 0x000e220000000800 */
[----:B------:R-:W-:Y:S02]  /*06d0*/  IADD3 R9, PT, PT, R9, 0x1, RZ ;  /* 0x0000000109097810 */ /* 0x000fe40007ffe0ff */
[----:B------:R-:W-:Y:S02]  /*06e0*/  IADD3 R4, PT, PT, R4, 0x80, RZ ;  /* 0x0000008004047810 */ /* 0x000fe40007ffe0ff */
[----:B------:R-:W-:Y:S01]  /*06f0*/  ISETP.NE.AND P0, PT, R9, RZ, PT ;  /* 0x000000ff0900720c */ /* 0x000fe20003f05270 */
[----:B0-----:R-:W-:-:S04]  /*0700*/  FADD.FTZ R15, -R2, R15 ;  /* 0x0000000f020f7221 */ /* 0x001fc80000010100 */
[----:B------:R-:W-:-:S04]  /*0710*/  FMUL.FTZ R15, R15, 1.4426950216293334961 ;  /* 0x3fb8aa3b0f0f7820 */ /* 0x000fc80000410000 */
[----:B------:R-:W0:Y:S02]  /*0720*/  MUFU.EX2 R10, R15 ;  /* 0x0000000f000a7308 */ /* 0x000e240000000800 */
[----:B0-----:R0:W-:Y:S01]  /*0730*/  STS [R11], R10 ;  /* 0x0000000a0b007388 */ /* 0x0011e20000000800 */
[----:B------:R-:W-:Y:S01]  /*0740*/  FADD.FTZ R13, R10, R13 ;  /* 0x0000000d0a0d7221 */ /* 0x000fe20000010000 */
[----:B0-----:R-:W-:Y:S01]  /*0750*/  IADD3 R11, PT, PT, R11, 0x200, RZ ;  /* 0x000002000b0b7810 */ /* 0x001fe20007ffe0ff */
[----:B------:R-:W-:Y:S06]  /*0760*/  @P0 BRA `(.L_x_47) ;  /* 0xfffffffc00d40947 */ /* 0x000fec000383ffff */
.L_x_46:
[----:B------:R-:W-:Y:S05]  /*0770*/  BSYNC.RECONVERGENT B1 ;  /* 0x0000000000017941 */ /* 0x000fea0003800200 */
.L_x_45:
        /* <DEDUP_REMOVED lines=10> */
[----:B------:R-:W-:Y:S01]  /*0820*/  IMAD.U32 R9, RZ, RZ, UR39 ;  /* 0x00000027ff097e24 */ /* 0x000fe2000f8e00ff */
[----:B------:R-:W-:-:S04]  /*0830*/  PLOP3.LUT P0, PT, PT, PT, PT, 0x8, 0x80 ;  /* 0x000000000080781c */ /* 0x000fc80003f0e170 */
[----:B------:R-:W-:-:S09]  /*0840*/  IADD3 R9, PT, PT, R9, -0x600, RZ ;  /* 0xfffffa0009097810 */ /* 0x000fd20007ffe0ff */
.L_x_50:
[----:B------:R-:W0:Y:S01]  /*0850*/  LDS R15, [R11+-0x400] ;  /* 0xfffc00000b0f7984 */ /* 0x000e220000000800 */
[----:B------:R-:W-:-:S03]  /*0860*/  IADD3 R4, PT, PT, R4, 0x800, RZ ;  /* 0x0000080004047810 */ /* 0x000fc60007ffe0ff */
[----:B------:R-:W1:Y:S01]  /*0870*/  LDS R19, [R11+-0x200] ;  /* 0xfffe00000b137984 */ /* 0x000e620000000800 */
[----:B------:R-:W-:-:S03]  /*0880*/  ISETP.GE.AND P4, PT, R4, R9, PT ;  /* 0x000000090400720c */ /* 0x000fc60003f86270 */
[----:B------:R-:W2:Y:S04]  /*0890*/  LDS R25, [R11+0x200] ;  /* 0x000200000b197984 */ /* 0x000ea80000000800 */
[----:B------:R-:W3:Y:S04]  /*08a0*/  LDS R21, [R11] ;  /* 0x000000000b157984 */ /* 0x000ee80000000800 */
[----:B------:R-:W4:Y:S04]  /*08b0*/  LDS R27, [R11+0x400] ;  /* 0x000400000b1b7984 */ /* 0x000f280000000800 */
[----:B------:R-:W5:Y:S04]  /*08c0*/  LDS R23, [R11+0x600] ;  /* 0x000600000b177984 */ /* 0x000f680000000800 */
[----:B------:R-:W5:Y:S04]  /*08d0*/  LDS R17, [R11+0x800] ;  /* 0x000800000b117984 */ /* 0x000f680000000800 */
[----:B------:R-:W5:Y:S01]  /*08e0*/  LDS R29, [R11+0x1600] ;  /* 0x001600000b1d7984 */ /* 0x000f620000000800 */
[----:B0-----:R-:W-:-:S03]  /*08f0*/  FADD.FTZ R10, -R2, R15 ;  /* 0x0000000f020a7221 */ /* 0x001fc60000010100 */
[----:B------:R-:W0:Y:S01]  /*0900*/  LDS R15, [R11+0xa00] ;  /* 0x000a00000b0f7984 */ /* 0x000e220000000800 */
[----:B-1----:R-:W-:Y:S01]  /*0910*/  FADD.FTZ R19, -R2, R19 ;  /* 0x0000001302137221 */ /* 0x002fe20000010100 */
[----:B------:R-:W-:-:S03]  /*0920*/  FMUL.FTZ R10, R10, 1.4426950216293334961 ;  /* 0x3fb8aa3b0a0a7820 */ /* 0x000fc60000410000 */
[----:B------:R-:W-:Y:S01]  /*0930*/  FMUL.FTZ R18, R19, 1.4426950216293334961 ;  /* 0x3fb8aa3b13127820 */ /* 0x000fe20000410000 */
[C---:B--2---:R-:W-:Y:S01]  /*0940*/  FADD.FTZ R25, -R2.reuse, R25 ;  /* 0x0000001902197221 */ /* 0x044fe20000010100 */
[----:B------:R-:W1:Y:S01]  /*0950*/  LDS R19, [R11+0xc00] ;  /* 0x000c00000b137984 */ /* 0x000e620000000800 */
[----:B------:R-:W2:Y:S01]  /*0960*/  MUFU.EX2 R10, R10 ;  /* 0x0000000a000a7308 */ /* 0x000ea20000000800 */
[C---:B---3--:R-:W-:Y:S01]  /*0970*/  FADD.FTZ R12, -R2.reuse, R21 ;  /* 0x00000015020c7221 */ /* 0x048fe20000010100 */
[----:B------:R-:W-:Y:S01]  /*0980*/  FMUL.FTZ R14, R25, 1.4426950216293334961 ;  /* 0x3fb8aa3b190e7820 */ /* 0x000fe20000410000 */
[----:B------:R-:W3:Y:S01]  /*0990*/  LDS R21, [R11+0xe00] ;  /* 0x000e00000b157984 */ /* 0x000ee20000000800 */
[----:B----4-:R-:W-:Y:S01]  /*09a0*/  FADD.FTZ R20, -R2, R27 ;  /* 0x0000001b02147221 */ /* 0x010fe20000010100 */
[----:B------:R-:W-:Y:S02]  /*09b0*/  FMUL.FTZ R12, R12, 1.4426950216293334961 ;  /* 0x3fb8aa3b0c0c7820 */ /* 0x000fe40000410000 */
[----:B------:R-:W4:Y:S01]  /*09c0*/  LDS R25, [R11+0x1000] ;  /* 0x001000000b197984 */ /* 0x000f220000000800 */
[----:B------:R-:W0:Y:S01]  /*09d0*/  MUFU.EX2 R18, R18 ;  /* 0x0000001200127308 */ /* 0x000e220000000800 */
[----:B-----5:R-:W-:Y:S01]  /*09e0*/  FADD.FTZ R22, -R2, R23 ;  /* 0x0000001702167221 */ /* 0x020fe20000010100 */
[----:B------:R-:W-:Y:S01]  /*09f0*/  FMUL.FTZ R20, R20, 1.4426950216293334961 ;  /* 0x3fb8aa3b14147820 */ /* 0x000fe20000410000 */
[----:B------:R-:W5:Y:S01]  /*0a00*/  LDS R27, [R11+0x1200] ;  /* 0x001200000b1b7984 */ /* 0x000f620000000800 */
[----:B------:R-:W-:Y:S01]  /*0a10*/  FADD.FTZ R17, -R2, R17 ;  /* 0x0000001102117221 */ /* 0x000fe20000010100 */
[----:B------:R-:W-:-:S02]  /*0a20*/  FMUL.FTZ R22, R22, 1.4426950216293334961 ;  /* 0x3fb8aa3b16167820 */ /* 0x000fc40000410000 */
[----:B------:R-:W5:Y:S01]  /*0a30*/  LDS R23, [R11+0x1400] ;  /* 0x001400000b177984 */ /* 0x000f620000000800 */
[----:B------:R-:W1:Y:S01]  /*0a40*/  MUFU.EX2 R12, R12 ;  /* 0x0000000c000c7308 */ /* 0x000e620000000800 */
[----:B------:R-:W-:Y:S01]  /*0a50*/  FMUL.FTZ R24, R17, 1.4426950216293334961 ;  /* 0x3fb8aa3b11187820 */ /* 0x000fe20000410000 */
[----:B--2---:R-:W-:Y:S01]  /*0a60*/  FADD.FTZ R13, R10, R13 ;  /* 0x0000000d0a0d7221 */ /* 0x004fe20000010000 */
[----:B------:R-:W2:Y:S01]  /*0a70*/  LDS R17, [R11+0x1800] ;  /* 0x001800000b117984 */ /* 0x000ea20000000800 */
[----:B------:R-:W-:-:S03]  /*0a80*/  FADD.FTZ R29, -R2, R29 ;  /* 0x0000001d021d7221 */ /* 0x000fc60000010100 */
[----:B------:R-:W-:Y:S01]  /*0a90*/  STS [R11+-0x400], R10 ;  /* 0xfffc000a0b007388 */ /* 0x000fe20000000800 */
[----:B------:R-:W3:Y:S01]  /*0aa0*/  MUFU.EX2 R14, R14 ;  /* 0x0000000e000e7308 */ /* 0x000ee20000000800 */
[----:B0-----:R-:W-:Y:S01]  /*0ab0*/  FADD.FTZ R13, R13, R18 ;  /* 0x000000120d0d7221 */ /* 0x001fe20000010000 */
[----:B------:R-:W-:Y:S01]  /*0ac0*/  FMUL.FTZ R29, R29, 1.4426950216293334961 ;  /* 0x3fb8aa3b1d1d7820 */ /* 0x000fe20000410000 */
[----:B------:R-:W-:Y:S01]  /*0ad0*/  STS [R11+-0x200], R18 ;  /* 0xfffe00120b007388 */ /* 0x000fe20000000800 */
[----:B------:R-:W-:-:S04]  /*0ae0*/  FADD.FTZ R15, -R2, R15 ;  /* 0x0000000f020f7221 */ /* 0x000fc80000010100 */
[----:B------:R-:W0:Y:S01]  /*0af0*/  MUFU.EX2 R20, R20 ;  /* 0x0000001400147308 */ /* 0x000e220000000800 */
[----:B-1----:R-:W-:Y:S01]  /*0b00*/  FADD.FTZ R13, R13, R12 ;  /* 0x0000000c0d0d7221 */ /* 0x002fe20000010000 */
[----:B------:R-:W-:Y:S01]  /*0b10*/  STS [R11], R12 ;  /* 0x0000000c0b007388 */ /* 0x000fe20000000800 */
[----:B------:R-:W-:-:S03]  /*0b20*/  FMUL.FTZ R26, R15, 1.4426950216293334961 ;  /* 0x3fb8aa3b0f1a7820 */ /* 0x000fc60000410000 */
[----:B------:R-:W1:Y:S01]  /*0b30*/  LDS R15, [R11+0x1a00] ;  /* 0x001a00000b0f7984 */ /* 0x000e620000000800 */
[C---:B------:R-:W-:Y:S01]  /*0b40*/  FADD.FTZ R19, -R2.reuse, R19 ;  /* 0x0000001302137221 */ /* 0x040fe20000010100 */
[----:B------:R-:W2:Y:S01]  /*0b50*/  MUFU.EX2 R22, R22 ;  /* 0x0000001600167308 */ /* 0x000ea20000000800 */
[----:B---3--:R-:W-:Y:S01]  /*0b60*/  FADD.FTZ R13, R13, R14 ;  /* 0x0000000e0d0d7221 */ /* 0x008fe20000010000 */
[----:B------:R-:W-:Y:S01]  /*0b70*/  STS [R11+0x200], R14 ;  /* 0x0002000e0b007388 */ /* 0x000fe20000000800 */
[----:B------:R-:W-:Y:S01]  /*0b80*/  FMUL.FTZ R19, R19, 1.4426950216293334961 ;  /* 0x3fb8aa3b13137820 */ /* 0x000fe20000410000 */
[C---:B------:R-:W-:Y:S01]  /*0b90*/  FADD.FTZ R21, -R2.reuse, R21 ;  /* 0x0000001502157221 */ /* 0x040fe20000010100 */
[----:B----4-:R-:W-:-:S03]  /*0ba0*/  FADD.FTZ R25, -R2, R25 ;  /* 0x0000001902197221 */ /* 0x010fc60000010100 */
[----:B------:R-:W3:Y:S01]  /*0bb0*/  MUFU.EX2 R24, R24 ;  /* 0x0000001800187308 */ /* 0x000ee20000000800 */
[----:B------:R-:W-:Y:S01]  /*0bc0*/  FMUL.FTZ R21, R21, 1.4426950216293334961 ;  /* 0x3fb8aa3b15157820 */ /* 0x000fe20000410000 */
[----:B0-----:R-:W-:Y:S01]  /*0bd0*/  FADD.FTZ R13, R13, R20 ;  /* 0x000000140d0d7221 */ /* 0x001fe20000010000 */
[----:B------:R-:W-:Y:S01]  /*0be0*/  FMUL.FTZ R25, R25, 1.4426950216293334961 ;  /* 0x3fb8aa3b19197820 */ /* 0x000fe20000410000 */
[C---:B-----5:R-:W-:Y:S01]  /*0bf0*/  FADD.FTZ R27, -R2.reuse, R27 ;  /* 0x0000001b021b7221 */ /* 0x060fe20000010100 */
[----:B------:R-:W-:Y:S01]  /*0c00*/  STS [R11+0x400], R20 ;  /* 0x000400140b007388 */ /* 0x000fe20000000800 */
[C---:B------:R-:W-:Y:S02]  /*0c10*/  FADD.FTZ R23, -R2.reuse, R23 ;  /* 0x0000001702177221 */ /* 0x040fe40000010100 */
[----:B------:R-:W0:Y:S01]  /*0c20*/  MUFU.EX2 R26, R26 ;  /* 0x0000001a001a7308 */ /* 0x000e220000000800 */
[----:B--2---:R-:W-:Y:S01]  /*0c30*/  FADD.FTZ R13, R13, R22 ;  /* 0x000000160d0d7221 */ /* 0x004fe20000010000 */
[----:B------:R-:W-:Y:S01]  /*0c40*/  FMUL.FTZ R27, R27, 1.4426950216293334961 ;  /* 0x3fb8aa3b1b1b7820 */ /* 0x000fe20000410000 */
[----:B------:R-:W-:Y:S01]  /*0c50*/  FMUL.FTZ R23, R23, 1.4426950216293334961 ;  /* 0x3fb8aa3b17177820 */ /* 0x000fe20000410000 */
[----:B------:R-:W-:Y:S04]  /*0c60*/  STS [R11+0x600], R22 ;  /* 0x000600160b007388 */ /* 0x000fe80000000800 */
[----:B------:R2:W4:Y:S01]  /*0c70*/  MUFU.EX2 R28, R19 ;  /* 0x00000013001c7308 */ /* 0x0005220000000800 */
[----:B---3--:R-:W-:Y:S01]  /*0c80*/  FADD.FTZ R13, R13, R24 ;  /* 0x000000180d0d7221 */ /* 0x008fe20000010000 */
[----:B------:R-:W-:Y:S06]  /*0c90*/  STS [R11+0x800], R24 ;  /* 0x000800180b007388 */ /* 0x000fec0000000800 */
[----:B------:R1:W3:Y:S01]  /*0ca0*/  MUFU.EX2 R30, R21 ;  /* 0x00000015001e7308 */ /* 0x0002e20000000800 */
[----:B0-----:R-:W-:Y:S01]  /*0cb0*/  FADD.FTZ R13, R13, R26 ;  /* 0x0000001a0d0d7221 */ /* 0x001fe20000010000 */
[----:B--2---:R-:W-:Y:S01]  /*0cc0*/  FADD.FTZ R19, -R2, R17 ;  /* 0x0000001102137221 */ /* 0x004fe20000010100 */
[----:B------:R-:W-:Y:S03]  /*0cd0*/  STS [R11+0xa00], R26 ;  /* 0x000a001a0b007388 */ /* 0x000fe60000000800 */
[----:B------:R-:W-:-:S02]  /*0ce0*/  FMUL.FTZ R19, R19, 1.4426950216293334961 ;  /* 0x3fb8aa3b13137820 */ /* 0x000fc40000410000 */
[----:B------:R-:W0:Y:S01]  /*0cf0*/  MUFU.EX2 R32, R25 ;  /* 0x0000001900207308 */ /* 0x000e220000000800 */
[----:B-1----:R-:W-:Y:S01]  /*0d00*/  FADD.FTZ R21, -R2, R15 ;  /* 0x0000000f02157221 */ /* 0x002fe20000010100 */
[----:B----4-:R-:W-:Y:S01]  /*0d10*/  FADD.FTZ R13, R13, R28 ;  /* 0x0000001c0d0d7221 */ /* 0x010fe20000010000 */
[----:B------:R-:W-:Y:S02]  /*0d20*/  STS [R11+0xc00], R28 ;  /* 0x000c001c0b007388 */ /* 0x000fe40000000800 */
[----:B------:R-:W-:-:S03]  /*0d30*/  FMUL.FTZ R21, R21, 1.4426950216293334961 ;  /* 0x3fb8aa3b15157820 */ /* 0x000fc60000410000 */
[----:B------:R-:W1:Y:S01]  /*0d40*/  MUFU.EX2 R34, R27 ;  /* 0x0000001b00227308 */ /* 0x000e620000000800 */
[----:B---3--:R-:W-:Y:S01]  /*0d50*/  FADD.FTZ R13, R13, R30 ;  /* 0x0000001e0d0d7221 */ /* 0x008fe20000010000 */
        /* <DEDUP_REMOVED lines=12> */
[----:B------:R-:W-:Y:S03]  /*0e20*/  STS [R11+0x1600], R17 ;  /* 0x001600110b007388 */ /* 0x000fe60000000800 */
[----:B-1----:R-:W-:Y:S01]  /*0e30*/  FADD.FTZ R10, R10, R15 ;  /* 0x0000000f0a0a7221 */ /* 0x002fe20000010000 */
[----:B------:R-:W-:Y:S04]  /*0e40*/  STS [R11+0x1800], R15 ;  /* 0x0018000f0b007388 */ /* 0x000fe80000000800 */
[----:B--2---:R0:W-:Y:S01]  /*0e50*/  STS [R11+0x1a00], R21 ;  /* 0x001a00150b007388 */ /* 0x0041e20000000800 */
[----:B------:R-:W-:Y:S01]  /*0e60*/  FADD.FTZ R13, R10, R21 ;  /* 0x000000150a0d7221 */ /* 0x000fe20000010000 */
[----:B0-----:R-:W-:Y:S01]  /*0e70*/  IADD3 R11, PT, PT, R11, 0x2000, RZ ;  /* 0x000020000b0b7810 */ /* 0x001fe20007ffe0ff */
[----:B------:R-:W-:Y:S06]  /*0e80*/  @!P4 BRA `(.L_x_50) ;  /* 0xfffffff80070c947 */ /* 0x000fec000383ffff */
.L_x_49:
[----:B------:R-:W-:Y:S05]  /*0e90*/  BSYNC.RECONVERGENT B1 ;  /* 0x0000000000017941 */ /* 0x000fea0003800200 */
.L_x_48:
        /* <DEDUP_REMOVED lines=55> */
.L_x_52:
[----:B------:R-:W-:Y:S05]  /*1210*/  BSYNC.RECONVERGENT B1 ;  /* 0x0000000000017941 */ /* 0x000fea0003800200 */
.L_x_51:
        /* <DEDUP_REMOVED lines=9> */
[C---:B--2---:R-:W-:Y:S01]  /*12b0*/  FADD.FTZ R17, -R2.reuse, R17 ;  /* 0x0000001102117221 */ /* 0x044fe20000010100 */
[----:B------:R-:W-:Y:S02]  /*12c0*/  FMUL.FTZ R15, R15, 1.4426950216293334961 ;  /* 0x3fb8aa3b0f0f7820 */ /* 0x000fe40000410000 */
        /* <DEDUP_REMOVED lines=15> */
.L_x_44:
[----:B------:R-:W-:Y:S05]  /*13c0*/  BSYNC.RECONVERGENT B0 ;  /* 0x0000000000007941 */ /* 0x000fea0003800200 */
.L_x_43:
        /* <DEDUP_REMOVED lines=23> */
[C---:B------:R-:W-:Y:S01]  /*1540*/  LOP3.LUT R8, R7.reuse, 0x180, RZ, 0xc0, !PT ;  /* 0x0000018007087812 */ /* 0x040fe200078ec0ff */
[C---:B------:R-:W-:Y:S01]  /*1550*/  IMAD.IADD R6, R7.reuse, 0x1, -R6 ;  /* 0x0000000107067824 */ /* 0x040fe200078e0a06 */
[----:B------:R-:W-:Y:S02]  /*1560*/  LEA.HI R9, R7, 0x1, RZ, 0x19 ;  /* 0x0000000107097811 */ /* 0x000fe400078fc8ff */
[----:B------:R-:W-:Y:S02]  /*1570*/  ISETP.NE.AND P0, PT, R8, 0x180, PT ;  /* 0x000001800800780c */ /* 0x000fe40003f05270 */
[----:B------:R-:W-:Y:S01]  /*1580*/  ISETP.GE.U32.AND P1, PT, R6, 0x180, PT ;  /* 0x000001800600780c */ /* 0x000fe20003f26070 */
[----:B-1----:R-:W-:Y:S01]  /*1590*/  FADD.FTZ R6, R4, 9.9999999747524270788e-07 ;  /* 0x358637bd04067421 */ /* 0x002fe20000010000 */
[----:B------:R-:W-:-:S05]  /*15a0*/  MOV R8, R16 ;  /* 0x0000001000087202 */ /* 0x000fca0000000f00 */
[----:B------:R-:W1:Y:S04]  /*15b0*/  MUFU.RCP R6, R6 ;  /* 0x0000000600067308 */ /* 0x000e680000001000 */
[----:B------:R-:W-:Y:S05]  /*15c0*/  @!P0 BRA `(.L_x_56) ;  /* 0x00000000003c8947 */ /* 0x000fea0003800000 */
[----:B------:R-:W-:Y:S02]  /*15d0*/  SHF.L.U32 R7, R9, 0x7, RZ ;  /* 0x0000000709077819 */ /* 0x000fe400000006ff */
[----:B------:R-:W-:Y:S02]  /*15e0*/  IADD3 R11, PT, PT, R3, 0x20, RZ ;  /* 0x00000020030b7810 */ /* 0x000fe40007ffe0ff */
[----:B------:R-:W-:Y:S02]  /*15f0*/  LOP3.LUT R7, R7, 0x180, RZ, 0xc0, !PT ;  /* 0x0000018007077812 */ /* 0x000fe400078ec0ff */
[----:B------:R-:W-:Y:S02]  /*1600*/  LOP3.LUT R9, R9, 0x3, RZ, 0xc0, !PT ;  /* 0x0000000309097812 */ /* 0x000fe400078ec0ff */
[----:B------:R-:W-:Y:S02]  /*1610*/  LEA R11, R0, R11, 0x18 ;  /* 0x0000000b000b7211 */ /* 0x000fe400078ec0ff */
[----:B------:R-:W-:-:S02]  /*1620*/  IADD3 R8, PT, PT, R7, R16, RZ ;  /* 0x0000001007087210 */ /* 0x000fc40007ffe0ff */
[----:B------:R-:W-:Y:S02]  /*1630*/  IADD3 R9, PT, PT, -R9, RZ, RZ ;  /* 0x000000ff09097210 */ /* 0x000fe40007ffe1ff */
[----:B------:R-:W-:-:S07]  /*1640*/  LEA R7, R16, R11, 0x2 ;  /* 0x0000000b10077211 */ /* 0x000fce00078e10ff */
.L_x_57:
[----:B------:R-:W1:Y:S01]  /*1650*/  LDS R11, [R7] ;  /* 0x00000000070b7984 */ /* 0x000e620000000800 */
[----:B------:R-:W-:-:S04]  /*1660*/  IADD3 R9, PT, PT, R9, 0x1, RZ ;  /* 0x0000000109097810 */ /* 0x000fc80007ffe0ff */
[----:B------:R-:W-:Y:S01]  /*1670*/  ISETP.NE.AND P0, PT, R9, RZ, PT ;  /* 0x000000ff0900720c */ /* 0x000fe20003f05270 */
[----:B-1----:R-:W-:-:S05]  /*1680*/  FMUL.FTZ R10, R11, R6 ;  /* 0x000000060b0a7220 */ /* 0x002fca0000410000 */
[----:B------:R1:W-:Y:S02]  /*1690*/  STS [R7], R10 ;  /* 0x0000000a07007388 */ /* 0x0003e40000000800 */
[----:B-1----:R-:W-:-:S05]  /*16a0*/  VIADD R7, R7, 0x200 ;  /* 0x0000020007077836 */ /* 0x002fca0000000000 */
[----:B------:R-:W-:Y:S05]  /*16b0*/  @P0 BRA `(.L_x_57) ;  /* 0xfffffffc00e40947 */ /* 0x000fea000383ffff */
.L_x_56:
[----:B------:R-:W-:Y:S05]  /*16c0*/  BSYNC.RECONVERGENT B1 ;  /* 0x0000000000017941 */ /* 0x000fea0003800200 */
.L_x_55:
        /* <DEDUP_REMOVED lines=13> */
.L_x_60:
        /* <DEDUP_REMOVED lines=33> */
[-C--:B------:R-:W-:Y:S01]  /*19b0*/  FMUL.FTZ R30, R30, R6.reuse ;  /* 0x000000061e1e7220 */ /* 0x080fe20000410000 */
[-C--:B-1----:R-:W-:Y:S02]  /*19c0*/  FMUL.FTZ R32, R32, R6.reuse ;  /* 0x0000000620207220 */ /* 0x082fe40000410000 */
[----:B------:R-:W-:Y:S01]  /*19d0*/  STS [R7+0x600], R22 ;  /* 0x0006001607007388 */ /* 0x000fe20000000800 */
[----:B--2---:R-:W-:-:S03]  /*19e0*/  FMUL.FTZ R12, R17, R6 ;  /* 0x00000006110c7220 */ /* 0x004fc60000410000 */
        /* <DEDUP_REMOVED lines=15> */
.L_x_59:
[----:B------:R-:W-:Y:S05]  /*1ae0*/  BSYNC.RECONVERGENT B1 ;  /* 0x0000000000017941 */ /* 0x000fea0003800200 */
.L_x_58:
[----:B------:R-:W-:Y:S01]  /*1af0*/  IADD3 R9, PT, PT, -R8, UR39, RZ ;  /* 0x0000002708097c10 */ /* 0x000fe2000fffe1ff */
[----:B------:R-:W-:Y:S03]  /*1b00*/  BSSY.RECONVERGENT B1, `(.L_x_61) ;  /* 0x000001e000017945 */ /* 0x000fe60003800200 */
[----:B------:R-:W-:-:S13]  /*1b10*/  ISETP.GT.AND P1, PT, R9, 0x200, PT ;  /* 0x000002000900780c */ /* 0x000fda0003f24270 */
[----:B------:R-:W-:Y:S05]  /*1b20*/  @!P1 BRA `(.L_x_62) ;  /* 0x00000000006c9947 */ /* 0x000fea0003800000 */
[----:B------:R-:W1:Y:S01]  /*1b30*/  LDS R9, [R7+-0x400] ;  /* 0xfffc000007097984 */ /* 0x000e620000000800 */
[----:B------:R-:W-:Y:S01]  /*1b40*/  PLOP3.LUT P0, PT, PT, PT, PT, 0x8, 0x80 ;  /* 0x000000000080781c */ /* 0x000fe20003f0e170 */
[----:B------:R-:W-:Y:S02]  /*1b50*/  VIADD R8, R8, 0x400 ;  /* 0x0000040008087836 */ /* 0x000fe40000000000 */
        /* <DEDUP_REMOVED lines=24> */
.L_x_62:
[----:B------:R-:W-:Y:S05]  /*1ce0*/  BSYNC.RECONVERGENT B1 ;  /* 0x0000000000017941 */ /* 0x000fea0003800200 */
.L_x_61:
        /* <DEDUP_REMOVED lines=14> */
.L_x_54:
[----:B------:R-:W-:Y:S05]  /*1dd0*/  BSYNC.RECONVERGENT B0 ;  /* 0x0000000000007941 */ /* 0x000fea0003800200 */
.L_x_53:
[----:B------:R-:W-:Y:S01]  /*1de0*/  BAR.SYNC.DEFER_BLOCKING 0x0 ;  /* 0x0000000000007b1d */ /* 0x000fe20000010000 */
[C---:B------:R-:W-:Y:S02]  /*1df0*/  ISETP.NE.AND P3, PT, R16.reuse, RZ, PT ;  /* 0x000000ff1000720c */ /* 0x040fe40003f65270 */
[C---:B-12---:R-:W-:Y:S02]  /*1e00*/  LOP3.LUT R6, R16.reuse, 0x1f, RZ, 0xc0, !PT ;  /* 0x0000001f10067812 */ /* 0x046fe400078ec0ff */
[C---:B------:R-:W-:Y:S01]  /*1e10*/  LOP3.LUT P2, RZ, R16.reuse, 0x3, RZ, 0xc0, !PT ;  /* 0x0000000310ff7812 */ /* 0x040fe2000784c0ff */
[----:B------:R-:W-:Y:S01]  /*1e20*/  BSSY.RECONVERGENT B0, `(.L_x_63) ;  /* 0x000001b000007945 */ /* 0x000fe20003800200 */
[----:B------:R-:W-:Y:S02]  /*1e30*/  SHF.R.U32.HI R6, RZ, 0x2, R6 ;  /* 0x00000002ff067819 */ /* 0x000fe40000011606 */
[C---:B------:R-:W-:Y:S02]  /*1e40*/  LOP3.LUT R7, R16.reuse, 0x3c0, RZ, 0xc0, !PT ;  /* 0x000003c010077812 */ /* 0x040fe400078ec0ff */
[----:B------:R-:W-:Y:S01]  /*1e50*/  LOP3.LUT R8, R16, 0x3e0, RZ, 0xc0, !PT ;  /* 0x000003e010087812 */ /* 0x000fe200078ec0ff */
[----:B------:R-:W-:Y:S01]  /*1e60*/  IMAD R5, R5, 0xc0, R6 ;  /* 0x000000c005057824 */ /* 0x000fe200078e0206 */
[----:B------:R-:W-:-:S02]  /*1e70*/  IADD3 R3, PT, PT, R3, 0x20, RZ ;  /* 0x0000002003037810 */ /* 0x000fc40007ffe0ff */
[----:B------:R-:W-:Y:S02]  /*1e80*/  ISETP.NE.OR P1, PT, R7, 0x40, P2 ;  /* 0x000000400700780c */ /* 0x000fe40001725670 */
[----:B------:R-:W-:Y:S02]  /*1e90*/  ISETP.NE.OR P0, PT, R8, 0x20, P2 ;  /* 0x000000200800780c */ /* 0x000fe40001705670 */
[----:B------:R-:W-:Y:S01]  /*1ea0*/  LEA R0, R0, R3, 0x18 ;  /* 0x0000000300007211 */ /* 0x000fe200078ec0ff */
[----:B------:R-:W-:Y:S10]  /*1eb0*/  @P3 BRA `(.L_x_64) ;  /* 0x0000000000443947 */ /* 0x000ff40003800000 */
        /* <DEDUP_REMOVED lines=10> */
[----:B------:R-:W-:Y:S01]  /*1f60*/  MOV R6, UR6 ;  /* 0x0000000600067c02 */ /* 0x000fe20008000f00 */
[----:B------:R-:W-:-:S02]  /*1f70*/  UIADD3.X UR5, UPT, UPT, UR5, UR9, URZ, UP1, !UPT ;  /* 0x0000000905057290 */ /* 0x000fc40008ffe4ff */
[----:B------:R-:W-:Y:S02]  /*1f80*/  MOV R8, UR4 ;  /* 0x0000000400087c02 */ /* 0x000fe40008000f00 */
[----:B------:R-:W-:Y:S02]  /*1f90*/  MOV R7, UR7 ;  /* 0x0000000700077c02 */ /* 0x000fe40008000f00 */
[----:B------:R-:W-:-:S03]  /*1fa0*/  MOV R9, UR5 ;  /* 0x0000000500097c02 */ /* 0x000fc60008000f00 */
[----:B0-----:R1:W-:Y:S04]  /*1fb0*/  STG.E desc[UR36][R6.64], R2 ;  /* 0x0000000206007986 */ /* 0x0013e8000c101924 */
[----:B------:R1:W-:Y:S02]  /*1fc0*/  STG.E desc[UR36][R8.64], R4 ;  /* 0x0000000408007986 */ /* 0x0003e4000c101924 */
.L_x_64:
[----:B------:R-:W-:Y:S05]  /*1fd0*/  BSYNC.RECONVERGENT B0 ;  /* 0x0000000000007941 */ /* 0x000fea0003800200 */
.L_x_63:
[----:B01----:R-:W-:Y:S01]  /*1fe0*/  LEA R2, R5, R0, 0x2 ;  /* 0x0000000005027211 */ /* 0x003fe200078e10ff */
[----:B------:R-:W-:Y:S01]  /*1ff0*/  BAR.SYNC.DEFER_BLOCKING 0x0 ;  /* 0x0000000000007b1d */ /* 0x000fe20000010000 */
[----:B------:R-:W-:Y:S01]  /*2000*/  HFMA2 R0, -RZ, RZ, 0, 0 ;  /* 0x00000000ff007431 */ /* 0x000fe200000001ff */
[C---:B------:R-:W-:Y:S01]  /*2010*/  LOP3.LUT P3, RZ, R16.reuse, 0x3c3, RZ, 0xc0, !PT ;  /* 0x000003c310ff7812 */ /* 0x040fe2000786c0ff */
[----:B------:R-:W-:Y:S01]  /*2020*/  HFMA2 R17, -RZ, RZ, 0, 0 ;  /* 0x00000000ff117431 */ /* 0x000fe200000001ff */
[C---:B------:R-:W-:Y:S01]  /*2030*/  LOP3.LUT P4, RZ, R16.reuse, 0x3e3, RZ, 0xc0, !PT ;  /* 0x000003e310ff7812 */ /* 0x040fe2000788c0ff */
[----:B------:R-:W-:Y:S01]  /*2040*/  IMAD.MOV.U32 R3, RZ, RZ, RZ ;  /* 0x000000ffff037224 */ /* 0x000fe200078e00ff */
[----:B------:R-:W-:Y:S01]  /*2050*/  BSSY.RECONVERGENT B0, `(.L_x_65) ;  /* 0x0000026000007945 */ /* 0x000fe20003800200 */
[----:B------:R-:W-:Y:S02]  /*2060*/  ISETP.GT.U32.AND P5, PT, R16, 0x1f, PT ;  /* 0x0000001f1000780c */ /* 0x000fe40003fa4070 */
        /* <DEDUP_REMOVED lines=10> */
[----:B------:R-:W-:Y:S01]  /*2110*/  CS2R R18, SRZ ;  /* 0x0000000000127805 */ /* 0x000fe2000001ff00 */
[----:B------:R-:W-:Y:S06]  /*2120*/  @P1 BRA `(.L_x_66) ;  /* 0x0000000000601947 */ /* 0x000fec0003800000 */
        /* <DEDUP_REMOVED lines=24> */
.L_x_66:
[----:B------:R-:W-:Y:S05]  /*22b0*/  BSYNC.RECONVERGENT B0 ;  /* 0x0000000000007941 */ /* 0x000fea0003800200 */
.L_x_65:
[----:B------:R-:W-:Y:S06]  /*22c0*/  BAR.SYNC.DEFER_BLOCKING 0x0 ;  /* 0x0000000000007b1d */ /* 0x000fec0000010000 */
[----:B------:R-:W-:Y:S04]  /*22d0*/  BSSY.RECONVERGENT B0, `(.L_x_67) ;  /* 0x0000032000007945 */ /* 0x000fe80003800200 */
[----:B------:R-:W-:Y:S05]  /*22e0*/  @P3 BRA `(.L_x_68) ;  /* 0x0000000000c03947 */ /* 0x000fea0003800000 */
[----:B------:R-:W0:Y:S04]  /*22f0*/  LDS R28, [R2] ;  /* 0x00000000021c7984 */ /* 0x000e280000000800 */
[----:B------:R-:W1:Y:S04]  /*2300*/  LDS R27, [R2+0x20] ;  /* 0x00002000021b7984 */ /* 0x000e680000000800 */
[----:B------:R-:W2:Y:S04]  /*2310*/  LDS R30, [R2+0x40] ;  /* 0x00004000021e7984 */ /* 0x000ea80000000800 */
[----:B------:R-:W3:Y:S04]  /*2320*/  LDS R29, [R2+0x60] ;  /* 0x00006000021d7984 */ /* 0x000ee80000000800 */
[----:B------:R-:W4:Y:S04]  /*2330*/  LDS R32, [R2+0x80] ;  /* 0x0000800002207984 */ /* 0x000f280000000800 */
[----:B------:R-:W5:Y:S04]  /*2340*/  LDS R31, [R2+0xa0] ;  /* 0x0000a000021f7984 */ /* 0x000f680000000800 */
[----:B------:R-:W5:Y:S04]  /*2350*/  LDS R34, [R2+0xc0] ;  /* 0x0000c00002227984 */ /* 0x000f680000000800 */
[----:B------:R-:W5:Y:S01]  /*2360*/  LDS R33, [R2+0xe0] ;  /* 0x0000e00002217984 */ /* 0x000f620000000800 */
[----:B0-----:R-:W-:-:S03]  /*2370*/  FADD.FTZ R3, R3, R28 ;  /* 0x0000001c03037221 */ /* 0x001fc60000010000 */
[----:B------:R-:W0:Y:S01]  /*2380*/  LDS R28, [R2+0x120] ;  /* 0x00012000021c7984 */ /* 0x000e220000000800 */
[----:B-1----:R-:W-:-:S03]  /*2390*/  FADD.FTZ R4, R4, R27 ;  /* 0x0000001b04047221 */ /* 0x002fc60000010000 */
[----:B------:R-:W1:Y:S01]  /*23a0*/  LDS R27, [R2+0x100] ;  /* 0x00010000021b7984 */ /* 0x000e620000000800 */
[----:B--2---:R-:W-:-:S03]  /*23b0*/  FADD.FTZ R5, R5, R30 ;  /* 0x0000001e05057221 */ /* 0x004fc60000010000 */
[----:B------:R-:W2:Y:S01]  /*23c0*/  LDS R30, [R2+0x140] ;  /* 0x00014000021e7984 */ /* 0x000ea20000000800 */
[----:B---3--:R-:W-:-:S03]  /*23d0*/  FADD.FTZ R6, R6, R29 ;  /* 0x0000001d06067221 */ /* 0x008fc60000010000 */
[----:B------:R-:W3:Y:S01]  /*23e0*/  LDS R29, [R2+0x160] ;  /* 0x00016000021d7984 */ /* 0x000ee20000000800 */
[----:B----4-:R-:W-:-:S03]  /*23f0*/  FADD.FTZ R7, R7, R32 ;  /* 0x0000002007077221 */ /* 0x010fc60000010000 */
[----:B------:R-:W4:Y:S01]  /*2400*/  LDS R32, [R2+0x180] ;  /* 0x0001800002207984 */ /* 0x000f220000000800 */
[----:B-----5:R-:W-:-:S03]  /*2410*/  FADD.FTZ R8, R8, R31 ;  /* 0x0000001f08087221 */ /* 0x020fc60000010000 */
[----:B------:R-:W5:Y:S01]  /*2420*/  LDS R31, [R2+0x1a0] ;  /* 0x0001a000021f7984 */ /* 0x000f620000000800 */
[----:B------:R-:W-:-:S03]  /*2430*/  FADD.FTZ R9, R9, R34 ;  /* 0x0000002209097221 */ /* 0x000fc60000010000 */
[----:B------:R-:W5:Y:S01]  /*2440*/  LDS R34, [R2+0x1c0] ;  /* 0x0001c00002227984 */ /* 0x000f620000000800 */
[----:B------:R-:W-:-:S03]  /*2450*/  FADD.FTZ R10, R10, R33 ;  /* 0x000000210a0a7221 */ /* 0x000fc60000010000 */
        /* <DEDUP_REMOVED lines=17> */
[----:B0-----:R-:W-:Y:S01]  /*2570*/  FADD.FTZ R21, R21, R28 ;  /* 0x0000001c15157221 */ /* 0x001fe20000010000 */
[----:B-1----:R-:W-:Y:S01]  /*2580*/  FADD.FTZ R22, R22, R27 ;  /* 0x0000001b16167221 */ /* 0x002fe20000010000 */
[----:B--2---:R-:W-:Y:S01]  /*2590*/  FADD.FTZ R19, R19, R30 ;  /* 0x0000001e13137221 */ /* 0x004fe20000010000 */
[----:B---3--:R-:W-:Y:S01]  /*25a0*/  FADD.FTZ R20, R20, R29 ;  /* 0x0000001d14147221 */ /* 0x008fe20000010000 */
[----:B----4-:R-:W-:Y:S01]  /*25b0*/  FADD.FTZ R17, R17, R32 ;  /* 0x0000002011117221 */ /* 0x010fe20000010000 */
[----:B-----5:R-:W-:Y:S01]  /*25c0*/  FADD.FTZ R18, R18, R31 ;  /* 0x0000001f12127221 */ /* 0x020fe20000010000 */
[----:B------:R-:W-:Y:S01]  /*25d0*/  FADD.FTZ R23, R23, R34 ;  /* 0x0000002217177221 */ /* 0x000fe20000010000 */
[----:B------:R-:W-:-:S07]  /*25e0*/  FADD.FTZ R14, R14, R33 ;  /* 0x000000210e0e7221 */ /* 0x000fce0000010000 */
.L_x_68:
[----:B------:R-:W-:Y:S05]  /*25f0*/  BSYNC.RECONVERGENT B0 ;  /* 0x0000000000007941 */ /* 0x000fea0003800200 */
.L_x_67:
[----:B------:R-:W-:Y:S06]  /*2600*/  BAR.SYNC.DEFER_BLOCKING 0x0 ;  /* 0x0000000000007b1d */ /* 0x000fec0000010000 */
[----:B------:R-:W-:Y:S04]  /*2610*/  BSSY.RECONVERGENT B0, `(.L_x_69) ;  /* 0x000001a000007945 */ /* 0x000fe80003800200 */
[----:B------:R-:W-:Y:S05]  /*2620*/  @P0 BRA `(.L_x_70) ;  /* 0x0000000000600947 */ /* 0x000fea0003800000 */
        /* <DEDUP_REMOVED lines=24> */
.L_x_70:
[----:B------:R-:W-:Y:S05]  /*27b0*/  BSYNC.RECONVERGENT B0 ;  /* 0x0000000000007941 */ /* 0x000fea0003800200 */
.L_x_69:
[----:B------:R-:W-:Y:S06]  /*27c0*/  BAR.SYNC.DEFER_BLOCKING 0x0 ;  /* 0x0000000000007b1d */ /* 0x000fec0000010000 */
[----:B------:R-:W-:Y:S04]  /*27d0*/  BSSY.RECONVERGENT B0, `(.L_x_71) ;  /* 0x0000032000007945 */ /* 0x000fe80003800200 */
[----:B------:R-:W-:Y:S05]  /*27e0*/  @P4 BRA `(.L_x_72) ;  /* 0x0000000000c04947 */ /* 0x000fea0003800000 */
[----:B------:R-:W0:Y:S04]  /*27f0*/  LDS R33, [R2+0x2e0] ;  /* 0x0002e00002217984 */ /* 0x000e280000000800 */
        /* <DEDUP_REMOVED lines=8> */
[----:B01----:R-:W-:-:S03]  /*2880*/  FADD.FTZ R14, R14, R33 ;  /* 0x000000210e0e7221 */ /* 0x003fc60000010000 */
[----:B------:R-:W0:Y:S01]  /*2890*/  LDS R33, [R2+0x1a0] ;  /* 0x0001a00002217984 */ /* 0x000e220000000800 */
[----:B--2---:R-:W-:-:S03]  /*28a0*/  FADD.FTZ R3, R3, R28 ;  /* 0x0000001c03037221 */ /* 0x004fc60000010000 */
[----:B------:R-:W1:Y:S01]  /*28b0*/  LDS R28, [R2+0xc0] ;  /* 0x0000c000021c7984 */ /* 0x000e620000000800 */
[----:B---3--:R-:W-:-:S03]  /*28c0*/  FADD.FTZ R4, R4, R27 ;  /* 0x0000001b04047221 */ /* 0x008fc60000010000 */
[----:B------:R-:W2:Y:S01]  /*28d0*/  LDS R27, [R2+0xe0] ;  /* 0x0000e000021b7984 */ /* 0x000ea20000000800 */
[----:B----4-:R-:W-:-:S03]  /*28e0*/  FADD.FTZ R5, R5, R30 ;  /* 0x0000001e05057221 */ /* 0x010fc60000010000 */
[----:B------:R-:W3:Y:S01]  /*28f0*/  LDS R30, [R2+0x120] ;  /* 0x00012000021e7984 */ /* 0x000ee20000000800 */
[----:B-----5:R-:W-:-:S03]  /*2900*/  FADD.FTZ R6, R6, R29 ;  /* 0x0000001d06067221 */ /* 0x020fc60000010000 */
[----:B------:R-:W4:Y:S01]  /*2910*/  LDS R29, [R2+0x100] ;  /* 0x00010000021d7984 */ /* 0x000f220000000800 */
[----:B------:R-:W-:-:S03]  /*2920*/  FADD.FTZ R7, R7, R32 ;  /* 0x0000002007077221 */ /* 0x000fc60000010000 */
[----:B------:R-:W5:Y:S01]  /*2930*/  LDS R32, [R2+0x140] ;  /* 0x0001400002207984 */ /* 0x000f620000000800 */
[----:B------:R-:W-:-:S03]  /*2940*/  FADD.FTZ R8, R8, R31 ;  /* 0x0000001f08087221 */ /* 0x000fc60000010000 */
[----:B------:R-:W5:Y:S01]  /*2950*/  LDS R31, [R2+0x160] ;  /* 0x00016000021f7984 */ /* 0x000f620000000800 */
[----:B------:R-:W-:-:S03]  /*2960*/  FADD.FTZ R11, R11, R34 ;  /* 0x000000220b0b7221 */ /* 0x000fc60000010000 */
[----:B------:R-:W5:Y:S01]  /*2970*/  LDS R34, [R2+0x2a0] ;  /* 0x0002a00002227984 */ /* 0x000f620000000800 */
[----:B------:R-:W-:Y:S01]  /*2980*/  FADD.FTZ R23, R23, R36 ;  /* 0x0000002417177221 */ /* 0x000fe20000010000 */
[----:B0-----:R-:W-:Y:S02]  /*2990*/  FADD.FTZ R26, R26, R33 ;  /* 0x000000211a1a7221 */ /* 0x001fe40000010000 */
        /* <DEDUP_REMOVED lines=13> */
[----:B------:R-:W-:Y:S01]  /*2a70*/  FADD.FTZ R17, R17, R34 ;  /* 0x0000002211117221 */ /* 0x000fe20000010000 */
[----:B0-----:R-:W-:Y:S01]  /*2a80*/  FADD.FTZ R18, R18, R33 ;  /* 0x0000002112127221 */ /* 0x001fe20000010000 */
[----:B-1----:R-:W-:Y:S01]  /*2a90*/  FADD.FTZ R25, R25, R28 ;  /* 0x0000001c19197221 */ /* 0x002fe20000010000 */
[----:B--2---:R-:W-:Y:S01]  /*2aa0*/  FADD.FTZ R24, R24, R27 ;  /* 0x0000001b18187221 */ /* 0x004fe20000010000 */
[----:B---3--:R-:W-:Y:S01]  /*2ab0*/  FADD.FTZ R21, R21, R30 ;  /* 0x0000001e15157221 */ /* 0x008fe20000010000 */
[----:B----4-:R-:W-:Y:S01]  /*2ac0*/  FADD.FTZ R22, R22, R29 ;  /* 0x0000001d16167221 */ /* 0x010fe20000010000 */
[----:B-----5:R-:W-:Y:S01]  /*2ad0*/  FADD.FTZ R19, R19, R32 ;  /* 0x0000002013137221 */ /* 0x020fe20000010000 */
[----:B------:R-:W-:-:S07]  /*2ae0*/  FADD.FTZ R20, R20, R31 ;  /* 0x0000001f14147221 */ /* 0x000fce0000010000 */
.L_x_72:
[----:B------:R-:W-:Y:S05]  /*2af0*/  BSYNC.RECONVERGENT B0 ;  /* 0x0000000000007941 */ /* 0x000fea0003800200 */
.L_x_71:
[----:B------:R-:W-:Y:S06]  /*2b00*/  BAR.SYNC.DEFER_BLOCKING 0x0 ;  /* 0x0000000000007b1d */ /* 0x000fec0000010000 */
[----:B------:R-:W-:Y:S05]  /*2b10*/  @P5 EXIT ;  /* 0x000000000000594d */ /* 0x000fea0003800000 */
[----:B------:R-:W2:Y:S02]  /*2b20*/  LDCU UR4, c[0x0][0x370] ;  /* 0x00006e00ff0477ac */ /* 0x000ea40008000800 */
[----:B--2---:R-:W-:-:S04]  /*2b30*/  UIMAD UR4, UR40, UR4, UR43 ;  /* 0x00000004280472a4 */ /* 0x004fc8000f8e022b */
[----:B------:R-:W-:Y:S01]  /*2b40*/  UIMAD UR4, UR4, UR42, URZ ;  /* 0x0000002a040472a4 */ /* 0x000fe2000f8e02ff */
[----:B------:R-:W-:Y:S11]  /*2b50*/  @P2 EXIT ;  /* 0x000000000000294d */ /* 0x000ff60003800000 */
[----:B------:R-:W2:Y:S01]  /*2b60*/  LDCU.64 UR8, c[0x0][0x390] ;  /* 0x00007200ff0877ac */ /* 0x000ea20008000a00 */
[----:B------:R-:W-:Y:S02]  /*2b70*/  SHF.R.U32.HI R16, RZ, 0x2, R16 ;  /* 0x00000002ff107819 */ /* 0x000fe40000011610 */
[----:B01----:R-:W-:Y:S01]  /*2b80*/  F2FP.BF16.F32.PACK_AB R4, R4, R3 ;  /* 0x000000030404723e */ /* 0x003fe200000010ff */
[----:B------:R-:W-:Y:S01]  /*2b90*/  UIMAD UR6, UR41, 0xc0, URZ ;  /* 0x000000c0290678a4 */ /* 0x000fe2000f8e02ff */
[----:B------:R-:W-:Y:S01]  /*2ba0*/  F2FP.BF16.F32.PACK_AB R5, R6, R5 ;  /* 0x000000050605723e */ /* 0x000fe200000010ff */
[----:B------:R-:W-:Y:S01]  /*2bb0*/  UIMAD UR5, UR4, 0xc0, URZ ;  /* 0x000000c0040578a4 */ /* 0x000fe2000f8e02ff */
        /* <DEDUP_REMOVED lines=8> */
[----:B------:R-:W-:-:S02]  /*2c40*/  F2FP.BF16.F32.PACK_AB R7, R8, R7 ;  /* 0x000000070807723e */ /* 0x000fc400000010ff */
[----:B------:R-:W-:Y:S02]  /*2c50*/  LEA.HI.X R3, R16, UR9, R27, 0x1, P0 ;  /* 0x0000000910037c11 */ /* 0x000fe400080f0c1b */
[----:B------:R-:W-:Y:S02]  /*2c60*/  PRMT R16, R5, 0x7632, R16 ;  /* 0x0000763205107816 */ /* 0x000fe40000000010 */
        /* <DEDUP_REMOVED lines=9> */
[----:B------:R-:W-:Y:S01]  /*2d00*/  PRMT R8, R7, 0x7632, R8 ;  /* 0x0000763207087816 */ /* 0x000fe20000000008 */
[----:B------:R3:W-:Y:S01]  /*2d10*/  STG.E.U16 desc[UR36][R2.64+0x40], R7 ;  /* 0x0000400702007986 */ /* 0x0007e2000c101524 */
[----:B0-----:R-:W-:Y:S02]  /*2d20*/  PRMT R4, R0, 0x7632, R4 ;  /* 0x0000763200047816 */ /* 0x001fe40000000004 */
[----:B------:R-:W-:Y:S01]  /*2d30*/  PRMT R10, R9, 0x7632, R10 ;  /* 0x00007632090a7816 */ /* 0x000fe2000000000a */
[----:B------:R0:W-:Y:S01]  /*2d40*/  STG.E.U16 desc[UR36][R2.64+0x80], R0 ;  /* 0x0000800002007986 */ /* 0x0001e2000c101524 */
[----:B-1----:R-:W-:-:S02]  /*2d50*/  PRMT R6, R11, 0x7632, R6 ;  /* 0x000076320b067816 */ /* 0x002fc40000000006 */
[----:B--2---:R-:W-:Y:S01]  /*2d60*/  PRMT R5, R12, 0x7632, R5 ;  /* 0x000076320c057816 */ /* 0x004fe20000000005 */
[----:B------:R1:W-:Y:S01]  /*2d70*/  STG.E.U16 desc[UR36][R2.64+0x90], R4 ;  /* 0x0000900402007986 */ /* 0x0003e2000c101524 */
[----:B---3--:R-:W-:-:S03]  /*2d80*/  PRMT R7, R14, 0x7632, R7 ;  /* 0x000076320e077816 */ /* 0x008fc60000000007 */
[----:B------:R2:W-:Y:S01]  /*2d90*/  STG.E.U16 desc[UR36][R2.64+0xb0], R5 ;  /* 0x0000b00502007986 */ /* 0x0005e2000c101524 */
[----:B0-----:R-:W-:-:S03]  /*2da0*/  PRMT R0, R24, 0x7632, R0 ;  /* 0x0000763218007816 */ /* 0x001fc60000000000 */
[----:B------:R0:W-:Y:S01]  /*2db0*/  STG.E.U16 desc[UR36][R2.64+0xd0], R6 ;  /* 0x0000d00602007986 */ /* 0x0001e2000c101524 */
[----:B-1----:R-:W-:-:S03]  /*2dc0*/  PRMT R4, R21, 0x7632, R4 ;  /* 0x0000763215047816 */ /* 0x002fc60000000004 */
[----:B------:R-:W-:Y:S01]  /*2dd0*/  STG.E.U16 desc[UR36][R2.64+0x30], R16 ;  /* 0x0000301002007986 */ /* 0x000fe2000c101524 */
[----:B--2---:R-:W-:-:S03]  /*2de0*/  PRMT R5, R19, 0x7632, R5 ;  /* 0x0000763213057816 */ /* 0x004fc60000000005 */
        /* <DEDUP_REMOVED lines=17> */
.L_x_42:
[----:B------:R-:W-:Y:S01]  /*2f00*/  HFMA2 R11, -RZ, RZ, 0, 1.847743988037109375e-06 ;  /* 0x0000001fff0b7431 */ /* 0x000fe200000001ff */
[----:B------:R-:W-:Y:S02]  /*2f10*/  MOV R12, 0x10 ;  /* 0x00000010000c7802 */ /* 0x000fe40000000f00 */
[----:B------:R-:W-:-:S07]  /*2f20*/  MOV R15, 0xffffffff ;  /* 0xffffffff000f7802 */ /* 0x000fce0000000f00 */
[----:B------:R-:W-:Y:S05]  /*2f30*/  WARPSYNC.COLLECTIVE R15, `(.L_x_73) ;  /* 0x000000000f087348 */ /* 0x000fea0003c00000 */
[----:B------:R0:W1:Y:S02]  /*2f40*/  SHFL.BFLY P6, R14, R13, R12, R11 ;  /* 0x0c00000c0d0e7389 */ /* 0x00006400000c000b */
[----:B01----:R-:W-:Y:S05]  /*2f50*/  ENDCOLLECTIVE ;  /* 0x000000000000791b */ /* 0x003fea0003800000 */
.L_x_73:
[----:B------:R-:W-:Y:S01]  /*2f60*/  HFMA2 R12, -RZ, RZ, 0, 4.76837158203125e-07 ;  /* 0x00000008ff0c7431 */ /* 0x000fe200000001ff */
[----:B------:R-:W-:-:S05]  /*2f70*/  FMNMX.FTZ R0, R14, -3.40282346638528859812e+38, !PT ;  /* 0xff7fffff0e007809 */ /* 0x000fca0007810000 */
[----:B------:R-:W-:-:S07]  /*2f80*/  IMAD.MOV.U32 R13, RZ, RZ, R0 ;  /* 0x000000ffff0d7224 */ /* 0x000fce00078e0000 */
[----:B------:R-:W-:Y:S05]  /*2f90*/  WARPSYNC.COLLECTIVE R15, `(.L_x_74) ;  /* 0x000000000f087348 */ /* 0x000fea0003c00000 */
[----:B------:R0:W1:Y:S02]  /*2fa0*/  SHFL.BFLY P6, R14, R13, R12, R11 ;  /* 0x0c00000c0d0e7389 */ /* 0x00006400000c000b */
[----:B01----:R-:W-:Y:S05]  /*2fb0*/  ENDCOLLECTIVE ;  /* 0x000000000000791b */ /* 0x003fea0003800000 */
.L_x_74:
[----:B------:R-:W-:Y:S01]  /*2fc0*/  HFMA2 R12, -RZ, RZ, 0, 2.384185791015625e-07 ;  /* 0x00000004ff0c7431 */ /* 0x000fe200000001ff */
[----:B------:R-:W-:-:S04]  /*2fd0*/  FMNMX.FTZ R2, R0, R14, !PT ;  /* 0x0000000e00027209 */ /* 0x000fc80007810000 */
[----:B------:R-:W-:-:S07]  /*2fe0*/  MOV R13, R2 ;  /* 0x00000002000d7202 */ /* 0x000fce0000000f00 */
[----:B------:R-:W-:Y:S05]  /*2ff0*/  WARPSYNC.COLLECTIVE R15, `(.L_x_75) ;  /* 0x000000000f087348 */ /* 0x000fea0003c00000 */
[----:B------:R0:W1:Y:S02]  /*3000*/  SHFL.BFLY P6, R14, R13, R12, R11 ;  /* 0x0c00000c0d0e7389 */ /* 0x00006400000c000b */
[----:B01----:R-:W-:Y:S05]  /*3010*/  ENDCOLLECTIVE ;  /* 0x000000000000791b */ /* 0x003fea0003800000 */
.L_x_75:
[----:B------:R-:W-:Y:S01]  /*3020*/  HFMA2 R12, -RZ, RZ, 0, 1.1920928955078125e-07 ;  /* 0x00000002ff0c7431 */ /* 0x000fe200000001ff */
[----:B------:R-:W-:-:S04]  /*3030*/  FMNMX.FTZ R3, R2, R14, !PT ;  /* 0x0000000e02037209 */ /* 0x000fc80007810000 */
[----:B------:R-:W-:-:S07]  /*3040*/  MOV R13, R3 ;  /* 0x00000003000d7202 */ /* 0x000fce0000000f00 */
[----:B------:R-:W-:Y:S05]  /*3050*/  WARPSYNC.COLLECTIVE R15, `(.L_x_76) ;  /* 0x000000000f087348 */ /* 0x000fea0003c00000 */
[----:B------:R0:W1:Y:S02]  /*3060*/  SHFL.BFLY P6, R14, R13, R12, R11 ;  /* 0x0c00000c0d0e7389 */ /* 0x00006400000c000b */
[----:B01----:R-:W-:Y:S05]  /*3070*/  ENDCOLLECTIVE ;  /* 0x000000000000791b */ /* 0x003fea0003800000 */
.L_x_76:
[----:B------:R-:W-:Y:S01]  /*3080*/  HFMA2 R12, -RZ, RZ, 0, 5.9604644775390625e-08 ;  /* 0x00000001ff0c7431 */ /* 0x000fe200000001ff */
[----:B------:R-:W-:-:S04]  /*3090*/  FMNMX.FTZ R4, R3, R14, !PT ;  /* 0x0000000e03047209 */ /* 0x000fc80007810000 */
[----:B------:R-:W-:-:S07]  /*30a0*/  MOV R13, R4 ;  /* 0x00000004000d7202 */ /* 0x000fce0000000f00 */
[----:B------:R-:W-:Y:S05]  /*30b0*/  WARPSYNC.COLLECTIVE R15, `(.L_x_77) ;  /* 0x000000000f087348 */ /* 0x000fea0003c00000 */
[----:B------:R0:W1:Y:S02]  /*30c0*/  SHFL.BFLY P6, R14, R13, R12, R11 ;  /* 0x0c00000c0d0e7389 */ /* 0x00006400000c000b */
[----:B01----:R-:W-:Y:S05]  /*30d0*/  ENDCOLLECTIVE ;  /* 0x000000000000791b */ /* 0x003fea0003800000 */
.L_x_77:
[----:B------:R-:W-:Y:S05]  /*30e0*/  BRA `(.L_x_78) ;  /* 0xffffffd000d47947 */ /* 0x000fea000383ffff */
.L_x_79:
        /* <DEDUP_REMOVED lines=9> */
.L_x_27246:


//--------------------- .text._ZN4vllm25paged_attention_v2_kernelI13__nv_bfloat16hLi128ELi32ELi128ELNS_18Fp8KVCacheDataTypeE2ELb0ELi512EEEvPfS3_PT_PKS4_PKT0_SA_ifPKiSC_iPKfiiiSE_SE_iiiii --------------------------
	.section	.text._ZN4vllm25paged_attention_v2_kernelI13__nv_bfloat16hLi128ELi32ELi128ELNS_18Fp8KVCacheDataTypeE2ELb0ELi512EEEvPfS3_PT_PKS4_PKT0_SA_ifPKiSC_iPKfiiiSE_SE_iiiii,"ax",@progbits
	.align	128
        .global         _ZN4vllm25paged_attention_v2_kernelI13__nv_bfloat16hLi128ELi32ELi128ELNS_18Fp8KVCacheDataTypeE2ELb0ELi512EEEvPfS3_PT_PKS4_PKT0_SA_ifPKiSC_iPKfiiiSE_SE_iiiii
        .type           _ZN4vllm25paged_attention_v2_kernelI13__nv_bfloat16hLi128ELi32ELi128ELNS_18Fp8KVCacheDataTypeE2ELb0ELi512EEEvPfS3_PT_PKS4_PKT0_SA_ifPKiSC_iPKfiiiSE_SE_iiiii,@function
        .size           _ZN4vllm25paged_attention_v2_kernelI13__nv_bfloat16hLi128ELi32ELi128ELNS_18Fp8KVCacheDataTypeE2ELb0ELi512EEEvPfS3_PT_PKS4_PKT0_SA_ifPKiSC_iPKfiiiSE_SE_iiiii,(.L_x_27247 - _ZN4vllm25paged_attention_v2_kernelI13__nv_bfloat16hLi128ELi32ELi128ELNS_18Fp8KVCacheDataTypeE2ELb0ELi512EEEvPfS3_PT_PKS4_PKT0_SA_ifPKiSC_iPKfiiiSE_SE_iiiii)
        .other          _ZN4vllm25paged_attention_v2_kernelI13__nv_bfloat16hLi128ELi32ELi128ELNS_18Fp8KVCacheDataTypeE2ELb0ELi512EEEvPfS3_PT_PKS4_PKT0_SA_ifPKiSC_iPKfiiiSE_SE_iiiii,@"STO_CUDA_ENTRY STV_DEFAULT"
_ZN4vllm25paged_attention_v2_kernelI13__nv_bfloat16hLi128ELi32ELi128ELNS_18Fp8KVCacheDataTypeE2ELb0ELi512EEEvPfS3_PT_PKS4_PKT0_SA_ifPKiSC_iPKfiiiSE_SE_iiiii:
.text._ZN4vllm25paged_attention_v2_kernelI13__nv_bfloat16hLi128ELi32ELi128ELNS_18Fp8KVCacheDataTypeE2ELb0ELi512EEEvPfS3_PT_PKS4_PKT0_SA_ifPKiSC_iPKfiiiSE_SE_iiiii:
        /* <DEDUP_REMOVED lines=43> */
[----:B0-----:R-:W-:Y:S01]  /*02b0*/  IMAD.U32 R4, RZ, RZ, UR4 ;  /* 0x00000004ff047e24 */ /* 0x001fe2000f8e00ff */
[----:B------:R-:W-:Y:S02]  /*02c0*/  MOV R5, UR5 ;  /* 0x0000000500057c02 */ /* 0x000fe40008000f00 */
[----:B---3--:R-:W-:-:S02]  /*02d0*/  MOV R6, UR6 ;  /* 0x0000000600067c02 */ /* 0x008fc40008000f00 */
[----:B------:R-:W-:Y:S02]  /*02e0*/  MOV R7, UR7 ;  /* 0x0000000700077c02 */ /* 0x000fe40008000f00 */
[----:B----4-:R-:W-:Y:S01]  /*02f0*/  MOV R10, UR8 ;  /* 0x00000008000a7c02 */ /* 0x010fe20008000f00 */
[----:B-1----:R-:W-:-:S07]  /*0300*/  IMAD.U32 R11, RZ, RZ, UR9 ;  /* 0x00000009ff0b7e24 */ /* 0x002fce000f8e00ff */
[----:B------:R-:W-:-:S07]  /*0310*/  LEPC R20, `(.L_x_81) ;  /* 0x000000001014794e */ /* 0x000fce0000000000 */
[----:B--2---:R-:W-:Y:S05]  /*0320*/  CALL.ABS.NOINC R2 ;  /* 0x0000000002007343 */ /* 0x004fea0003c00000 */
.L_x_81:
[----:B------:R-:W-:Y:S05]  /*0330*/  BSYNC.RECONVERGENT B6 ;  /* 0x0000000000067941 */ /* 0x000fea0003800200 */
.L_x_80:
[----:B------:R-:W0:Y:S01]  /*0340*/  S2R R5, SR_TID.X ;  /* 0x0000000000057919 */ /* 0x000e220000002100 */
[----:B------:R-:W-:Y:S01]  /*0350*/  UMOV UR4, 0xffffffff ;  /* 0xffffffff00047882 */ /* 0x000fe20000000000 */
[----:B------:R-:W-:Y:S01]  /*0360*/  MOV R6, UR41 ;  /* 0x0000002900067c02 */ /* 0x000fe20008000f00 */
[----:B------:R-:W-:-:S03]  /*0370*/  IMAD.MOV.U32 R13, RZ, RZ, -0x800001 ;  /* 0xff7fffffff0d7424 */ /* 0x000fc600078e00ff */
[----:B------:R-:W-:Y:S02]  /*0380*/  SHF.L.U32 R6, R6, 0x9, RZ ;  /* 0x0000000906067819 */ /* 0x000fe400000006ff */
[----:B0-----:R-:W-:Y:S02]  /*0390*/  SHF.R.U32.HI R7, RZ, 0x5, R5 ;  /* 0x00000005ff077819 */ /* 0x001fe40000011605 */
[----:B------:R-:W-:Y:S01]  /*03a0*/  LOP3.LUT R8, R5, 0x1f, RZ, 0xc0, !PT ;  /* 0x0000001f05087812 */ /* 0x000fe200078ec0ff */
        /* <DEDUP_REMOVED lines=10> */
.L_x_118:
        /* <DEDUP_REMOVED lines=10> */
[----:B------:R-:W-:Y:S01]  /*04f0*/  IMAD.MOV.U32 R11, RZ, RZ, RZ ;  /* 0x000000ffff0b7224 */ /* 0x000fe200078e00ff */
[----:B0-----:R-:W-:Y:S02]  /*0500*/  LEA R4, R8, R10, 0x2 ;  /* 0x0000000a08047211 */ /* 0x001fe400078e10ff */
[----:B------:R-:W-:Y:S01]  /*0510*/  MOV R10, 0xff7fffff ;  /* 0xff7fffff000a7802 */ /* 0x000fe20000000f00 */
        /* <DEDUP_REMOVED lines=9> */
[-C--:B------:R-:W-:Y:S01]  /*05b0*/  LOP3.LUT R10, RZ, R5.reuse, RZ, 0x33, !PT ;  /* 0x00000005ff0a7212 */ /* 0x080fe200078e33ff */
[----:B------:R-:W-:Y:S01]  /*05c0*/  BSSY.RECONVERGENT B1, `(.L_x_85) ;  /* 0x000001c000017945 */ /* 0x000fe20003800200 */
[----:B------:R-:W-:Y:S02]  /*05d0*/  MOV R15, R5 ;  /* 0x00000005000f7202 */ /* 0x000fe40000000f00 */
[----:B------:R-:W-:-:S04]  /*05e0*/  IADD3 R13, PT, PT, R10, UR38, RZ ;  /* 0x000000260a0d7c10 */ /* 0x000fc8000fffe0ff */
[----:B------:R-:W-:Y:S02]  /*05f0*/  LOP3.LUT R10, R13, 0x180, RZ, 0xc0, !PT ;  /* 0x000001800d0a7812 */ /* 0x000fe400078ec0ff */
[----:B------:R-:W-:Y:S02]  /*0600*/  IADD3 R11, PT, PT, -R6, R13, RZ ;  /* 0x0000000d060b7210 */ /* 0x000fe40007ffe1ff */
[----:B------:R-:W-:Y:S02]  /*0610*/  ISETP.NE.AND P0, PT, R10, 0x180, PT ;  /* 0x000001800a00780c */ /* 0x000fe40003f05270 */
[----:B------:R-:W-:Y:S01]  /*0620*/  ISETP.GE.U32.AND P4, PT, R11, 0x180, PT ;  /* 0x000001800b00780c */ /* 0x000fe20003f86070 */
[----:B------:R-:W-:-:S10]  /*0630*/  HFMA2 R11, -RZ, RZ, 0, 0 ;  /* 0x00000000ff0b7431 */ /* 0x000fd400000001ff */
[----:B------:R-:W-:Y:S05]  /*0640*/  @!P0 BRA `(.L_x_86) ;  /* 0x00000000004c8947 */ /* 0x000fea0003800000 */
[----:B------:R-:W-:Y:S01]  /*0650*/  VIADD R11, R3, 0x20 ;  /* 0x00000020030b7836 */ /* 0x000fe20000000000 */
[----:B------:R-:W-:Y:S02]  /*0660*/  LEA.HI R13, R13, 0x1, RZ, 0x19 ;  /* 0x000000010d0d7811 */ /* 0x000fe400078fc8ff */
[----:B------:R-:W-:Y:S02]  /*0670*/  MOV R15, R5 ;  /* 0x00000005000f7202 */ /* 0x000fe40000000f00 */
[----:B------:R-:W-:Y:S02]  /*0680*/  LEA R10, R0, R11, 0x18 ;  /* 0x0000000b000a7211 */ /* 0x000fe400078ec0ff */
[----:B------:R-:W-:Y:S02]  /*0690*/  LOP3.LUT R13, R13, 0x3, RZ, 0xc0, !PT ;  /* 0x000000030d0d7812 */ /* 0x000fe400078ec0ff */
[----:B------:R-:W-:Y:S02]  /*06a0*/  MOV R11, RZ ;  /* 0x000000ff000b7202 */ /* 0x000fe40000000f00 */
[----:B------:R-:W-:-:S02]  /*06b0*/  LEA R10, R5, R10, 0x2 ;  /* 0x0000000a050a7211 */ /* 0x000fc400078e10ff */
[----:B------:R-:W-:-:S07]  /*06c0*/  IADD3 R13, PT, PT, -R13, RZ, RZ ;  /* 0x000000ff0d0d7210 */ /* 0x000fce0007ffe1ff */
.L_x_87:
[----:B------:R-:W0:Y:S01]  /*06d0*/  LDS R12, [R10] ;  /* 0x000000000a0c7984 */ /* 0x000e220000000800 */
[----:B------:R-:W-:Y:S01]  /*06e0*/  VIADD R13, R13, 0x1 ;  /* 0x000000010d0d7836 */ /* 0x000fe20000000000 */
[----:B------:R-:W-:-:S04]  /*06f0*/  IADD3 R15, PT, PT, R15, 0x80, RZ ;  /* 0x000000800f0f7810 */ /* 0x000fc80007ffe0ff */
        /* <DEDUP_REMOVED lines=8> */
.L_x_86:
[----:B------:R-:W-:Y:S05]  /*0780*/  BSYNC.RECONVERGENT B1 ;  /* 0x0000000000017941 */ /* 0x000fea0003800200 */
.L_x_85:
[----:B------:R-:W-:Y:S05]  /*0790*/  @!P4 BRA `(.L_x_84) ;  /* 0x0000000c000cc947 */ /* 0x000fea0003800000 */
[----:B------:R-:W-:Y:S01]  /*07a0*/  IADD3 R10, PT, PT, -R15, UR39, RZ ;  /* 0x000000270f0a7c10 */ /* 0x000fe2000fffe1ff */
[----:B------:R-:W-:Y:S01]  /*07b0*/  BSSY.RECONVERGENT B1, `(.L_x_88) ;  /* 0x000006f000017945 */ /* 0x000fe20003800200 */
[----:B------:R-:W-:Y:S02]  /*07c0*/  IADD3 R13, PT, PT, R3, 0x20, RZ ;  /* 0x00000020030d7810 */ /* 0x000fe40007ffe0ff */
[----:B------:R-:W-:Y:S02]  /*07d0*/  ISETP.GT.AND P4, PT, R10, 0x600, PT ;  /* 0x000006000a00780c */ /* 0x000fe40003f84270 */
[----:B------:R-:W-:Y:S02]  /*07e0*/  LEA R10, R0, R13, 0x18 ;  /* 0x0000000d000a7211 */ /* 0x000fe400078ec0ff */
[----:B------:R-:W-:Y:S02]  /*07f0*/  PLOP3.LUT P0, PT, PT, PT, PT, 0x80, 0x8 ;  /* 0x000000000008781c */ /* 0x000fe40003f0f070 */
[----:B------:R-:W-:-:S05]  /*0800*/  LEA R13, R15, R10, 0x2 ;  /* 0x0000000a0f0d7211 */ /* 0x000fca00078e10ff */
[----:B------:R-:W-:Y:S02]  /*0810*/  VIADD R13, R13, 0x400 ;  /* 0x000004000d0d7836 */ /* 0x000fe40000000000 */
[----:B------:R-:W-:Y:S05]  /*0820*/  @!P4 BRA `(.L_x_89) ;  /* 0x00000004009cc947 */ /* 0x000fea0003800000 */
[----:B------:R-:W-:Y:S02]  /*0830*/  MOV R10, UR39 ;  /* 0x00000027000a7c02 */ /* 0x000fe40008000f00 */
[----:B------:R-:W-:Y:S02]  /*0840*/  PLOP3.LUT P0, PT, PT, PT, PT, 0x8, 0x80 ;  /* 0x000000000080781c */ /* 0x000fe40003f0e170 */
[----:B------:R-:W-:-:S11]  /*0850*/  IADD3 R10, PT, PT, R10, -0x600, RZ ;  /* 0xfffffa000a0a7810 */ /* 0x000fd60007ffe0ff */
.L_x_90:
        /* <DEDUP_REMOVED lines=8> */
[----:B------:R-:W-:Y:S04]  /*08e0*/  LDS R28, [R13+0xc00] ;  /* 0x000c00000d1c7984 */ /* 0x000fe80000000800 */
[----:B------:R-:W-:Y:S04]  /*08f0*/  LDS R26, [R13+0xe00] ;  /* 0x000e00000d1a7984 */ /* 0x000fe80000000800 */
[----:B------:R-:W-:Y:S01]  /*0900*/  LDS R24, [R13+0x1000] ;  /* 0x001000000d187984 */ /* 0x000fe20000000800 */
        /* <DEDUP_REMOVED lines=8> */
[C---:B---3--:R-:W-:Y:S01]  /*0990*/  FADD.FTZ R22, -R9.reuse, R22 ;  /* 0x0000001609167221 */ /* 0x048fe20000010100 */
[----:B------:R-:W-:Y:S01]  /*09a0*/  FMUL.FTZ R25, R18, 1.4426950216293334961 ;  /* 0x3fb8aa3b12197820 */ /* 0x000fe20000410000 */
[----:B----4-:R-:W-:-:S02]  /*09b0*/  FADD.FTZ R18, -R9, R12 ;  /* 0x0000000c09127221 */ /* 0x010fc40000010100 */
[----:B------:R-:W-:-:S03]  /*09c0*/  FMUL.FTZ R23, R22, 1.4426950216293334961 ;  /* 0x3fb8aa3b16177820 */ /* 0x000fc60000410000 */
[----:B------:R-:W3:Y:S01]  /*09d0*/  MUFU.EX2 R21, R20 ;  /* 0x0000001400157308 */ /* 0x000ee20000000800 */
[----:B------:R-:W4:Y:S01]  /*09e0*/  LDS R22, [R13+0x1200] ;  /* 0x001200000d167984 */ /* 0x000f220000000800 */
[----:B-----5:R-:W-:Y:S01]  /*09f0*/  FADD.FTZ R16, -R9, R16 ;  /* 0x0000001009107221 */ /* 0x020fe20000010100 */
[----:B------:R-:W-:-:S03]  /*0a00*/  FMUL.FTZ R27, R18, 1.4426950216293334961 ;  /* 0x3fb8aa3b121b7820 */ /* 0x000fc60000410000 */
[----:B------:R-:W-:Y:S02]  /*0a10*/  FMUL.FTZ R29, R16, 1.4426950216293334961 ;  /* 0x3fb8aa3b101d7820 */ /* 0x000fe40000410000 */
[----:B------:R-:W-:Y:S01]  /*0a20*/  LDS R16, [R13+0x1400] ;  /* 0x001400000d107984 */ /* 0x000fe20000000800 */
[----:B------:R0:W5:Y:S01]  /*0a30*/  MUFU.EX2 R12, R25 ;  /* 0x00000019000c7308 */ /* 0x0001620000000800 */
[----:B--2---:R-:W-:Y:S02]  /*0a40*/  FADD.FTZ R18, R19, R11 ;  /* 0x0000000b13127221 */ /* 0x004fe40000010000 */
[----:B------:R-:W-:Y:S04]  /*0a50*/  STS [R13+-0x400], R19 ;  /* 0xfffc00130d007388 */ /* 0x000fe80000000800 */
[----:B------:R-:W-:Y:S01]  /*0a60*/  LDS R19, [R13+0x1800] ;  /* 0x001800000d137984 */ /* 0x000fe20000000800 */
[----:B------:R1:W2:Y:S01]  /*0a70*/  MUFU.EX2 R20, R27 ;  /* 0x0000001b00147308 */ /* 0x0002a20000000800 */
[----:B---3--:R-:W-:-:S02]  /*0a80*/  FADD.FTZ R11, R18, R21 ;  /* 0x00000015120b7221 */ /* 0x008fc40000010000 */
[----:B------:R3:W-:Y:S01]  /*0a90*/  STS [R13+-0x200], R21 ;  /* 0xfffe00150d007388 */ /* 0x0007e20000000800 */
[----:B0-----:R-:W-:-:S04]  /*0aa0*/  FADD.FTZ R25, -R9, R14 ;  /* 0x0000000e09197221 */ /* 0x001fc80000010100 */
[----:B------:R-:W0:Y:S01]  /*0ab0*/  MUFU.EX2 R23, R23 ;  /* 0x0000001700177308 */ /* 0x000e220000000800 */
[----:B------:R-:W4:Y:S01]  /*0ac0*/  LDS R14, [R13+0x1600] ;  /* 0x001600000d0e7984 */ /* 0x000f220000000800 */
[----:B-1----:R-:W-:Y:S01]  /*0ad0*/  FADD.FTZ R27, -R9, R17 ;  /* 0x00000011091b7221 */ /* 0x002fe20000010100 */
[----:B------:R-:W-:Y:S02]  /*0ae0*/  FMUL.FTZ R25, R25, 1.4426950216293334961 ;  /* 0x3fb8aa3b19197820 */ /* 0x000fe40000410000 */
[----:B-----5:R-:W-:Y:S01]  /*0af0*/  STS [R13+0x200], R12 ;  /* 0x0002000c0d007388 */ /* 0x020fe20000000800 */
[----:B---3--:R-:W-:Y:S01]  /*0b00*/  FMUL.FTZ R21, R27, 1.4426950216293334961 ;  /* 0x3fb8aa3b1b157820 */ /* 0x008fe20000410000 */
[----:B------:R-:W-:Y:S01]  /*0b10*/  FADD.FTZ R27, -R9, R28 ;  /* 0x0000001c091b7221 */ /* 0x000fe20000010100 */
[----:B------:R1:W3:Y:S01]  /*0b20*/  MUFU.EX2 R18, R29 ;  /* 0x0000001d00127308 */ /* 0x0002e20000000800 */
[----:B------:R-:W5:Y:S02]  /*0b30*/  LDS R28, [R13+0x1a00] ;  /* 0x001a00000d1c7984 */ /* 0x000f640000000800 */
[----:B------:R-:W-:-:S02]  /*0b40*/  FMUL.FTZ R27, R27, 1.4426950216293334961 ;  /* 0x3fb8aa3b1b1b7820 */ /* 0x000fc40000410000 */
[----:B--2---:R-:W-:Y:S03]  /*0b50*/  STS [R13+0x400], R20 ;  /* 0x000400140d007388 */ /* 0x004fe60000000800 */
[----:B------:R4:W2:Y:S01]  /*0b60*/  MUFU.EX2 R17, R25 ;  /* 0x0000001900117308 */ /* 0x0008a20000000800 */
[----:B0-----:R-:W-:Y:S01]  /*0b70*/  FADD.FTZ R11, R11, R23 ;  /* 0x000000170b0b7221 */ /* 0x001fe20000010000 */
[----:B-1----:R-:W-:Y:S01]  /*0b80*/  FADD.FTZ R29, -R9, R26 ;  /* 0x0000001a091d7221 */ /* 0x002fe20000010100 */
[----:B------:R0:W-:Y:S02]  /*0b90*/  STS [R13], R23 ;  /* 0x000000170d007388 */ /* 0x0001e40000000800 */
[----:B------:R-:W-:Y:S01]  /*0ba0*/  FADD.FTZ R11, R11, R12 ;  /* 0x0000000c0b0b7221 */ /* 0x000fe20000010000 */
[----:B------:R-:W-:Y:S02]  /*0bb0*/  FMUL.FTZ R29, R29, 1.4426950216293334961 ;  /* 0x3fb8aa3b1d1d7820 */ /* 0x000fe40000410000 */
[----:B------:R-:W1:Y:S01]  /*0bc0*/  MUFU.EX2 R21, R21 ;  /* 0x0000001500157308 */ /* 0x000e620000000800 */
[----:B------:R-:W-:Y:S01]  /*0bd0*/  FADD.FTZ R11, R11, R20 ;  /* 0x000000140b0b7221 */ /* 0x000fe20000010000 */
[C---:B----4-:R-:W-:Y:S01]  /*0be0*/  FADD.FTZ R25, -R9.reuse, R22 ;  /* 0x0000001609197221 */ /* 0x050fe20000010100 */
[----:B---3--:R-:W-:Y:S01]  /*0bf0*/  STS [R13+0x600], R18 ;  /* 0x000600120d007388 */ /* 0x008fe20000000800 */
[----:B0-----:R-:W-:Y:S01]  /*0c00*/  FADD.FTZ R23, -R9, R24 ;  /* 0x0000001809177221 */ /* 0x001fe20000010100 */
[----:B------:R-:W-:Y:S01]  /*0c10*/  FADD.FTZ R11, R11, R18 ;  /* 0x000000120b0b7221 */ /* 0x000fe20000010000 */
[----:B------:R-:W-:-:S02]  /*0c20*/  FMUL.FTZ R25, R25, 1.4426950216293334961 ;  /* 0x3fb8aa3b19197820 */ /* 0x000fc40000410000 */
[----:B------:R0:W3:Y:S01]  /*0c30*/  MUFU.EX2 R26, R27 ;  /* 0x0000001b001a7308 */ /* 0x0000e20000000800 */
[----:B------:R-:W-:Y:S01]  /*0c40*/  FMUL.FTZ R23, R23, 1.4426950216293334961 ;  /* 0x3fb8aa3b17177820 */ /* 0x000fe20000410000 */
[----:B--2---:R-:W-:Y:S01]  /*0c50*/  FADD.FTZ R11, R11, R17 ;  /* 0x000000110b0b7221 */ /* 0x004fe20000010000 */
[----:B------:R-:W-:Y:S05]  /*0c60*/  STS [R13+0x800], R17 ;  /* 0x000800110d007388 */ /* 0x000fea0000000800 */
[----:B------:R2:W4:Y:S01]  /*0c70*/  MUFU.EX2 R24, R29 ;  /* 0x0000001d00187308 */ /* 0x0005220000000800 */
[----:B0-----:R-:W-:Y:S01]  /*0c80*/  FADD.FTZ R27, -R9, R14 ;  /* 0x0000000e091b7221 */ /* 0x001fe20000010100 */
[----:B-1----:R-:W-:Y:S01]  /*0c90*/  FADD.FTZ R11, R11, R21 ;  /* 0x000000150b0b7221 */ /* 0x002fe20000010000 */
[----:B------:R-:W-:Y:S02]  /*0ca0*/  STS [R13+0xa00], R21 ;  /* 0x000a00150d007388 */ /* 0x000fe40000000800 */
[----:B------:R-:W-:-:S03]  /*0cb0*/  FMUL.FTZ R27, R27, 1.4426950216293334961 ;  /* 0x3fb8aa3b1b1b7820 */ /* 0x000fc60000410000 */
[----:B------:R0:W1:Y:S01]  /*0cc0*/  MUFU.EX2 R22, R23 ;  /* 0x0000001700167308 */ /* 0x0000620000000800 */
[----:B--2---:R-:W-:Y:S01]  /*0cd0*/  FADD.FTZ R29, -R9, R19 ;  /* 0x00000013091d7221 */ /* 0x004fe20000010100 */
[----:B---3--:R-:W-:Y:S01]  /*0ce0*/  FADD.FTZ R11, R11, R26 ;  /* 0x0000001a0b0b7221 */ /* 0x008fe20000010000 */
[----:B------:R-:W-:Y:S02]  /*0cf0*/  STS [R13+0xc00], R26 ;  /* 0x000c001a0d007388 */ /* 0x000fe40000000800 */
[----:B------:R-:W-:-:S03]  /*0d00*/  FMUL.FTZ R29, R29, 1.4426950216293334961 ;  /* 0x3fb8aa3b1d1d7820 */ /* 0x000fc60000410000 */
[----:B------:R-:W2:Y:S01]  /*0d10*/  MUFU.EX2 R19, R27 ;  /* 0x0000001b00137308 */ /* 0x000ea20000000800 */
[----:B0-----:R-:W-:Y:S01]  /*0d20*/  FADD.FTZ R23, -R9, R16 ;  /* 0x0000001009177221 */ /* 0x001fe20000010100 */
[----:B----4-:R-:W-:Y:S01]  /*0d30*/  FADD.FTZ R11, R11, R24 ;  /* 0x000000180b0b7221 */ /* 0x010fe20000010000 */
[----:B------:R-:W-:Y:S02]  /*0d40*/  STS [R13+0xe00], R24 ;  /* 0x000e00180d007388 */ /* 0x000fe40000000800 */
[----:B------:R-:W-:-:S03]  /*0d50*/  FMUL.FTZ R23, R23, 1.4426950216293334961 ;  /* 0x3fb8aa3b17177820 */ /* 0x000fc60000410000 */
[----:B------:R5:W0:Y:S01]  /*0d60*/  MUFU.EX2 R16, R25 ;  /* 0x0000001900107308 */ /* 0x000a220000000800 */
[----:B-1----:R-:W-:Y:S01]  /*0d70*/  FADD.FTZ R11, R11, R22 ;  /* 0x000000160b0b7221 */ /* 0x002fe20000010000 */
[----:B------:R-:W-:Y:S06]  /*0d80*/  STS [R13+0x1000], R22 ;  /* 0x001000160d007388 */ /* 0x000fec0000000800 */
[----:B------:R1:W3:Y:S01]  /*0d90*/  MUFU.EX2 R14, R23 ;  /* 0x00000017000e7308 */ /* 0x0002e20000000800 */
[----:B-----5:R-:W-:Y:S01]  /*0da0*/  FADD.FTZ R25, -R9, R28 ;  /* 0x0000001c09197221 */ /* 0x020fe20000010100 */
[----:B--2---:R-:W-:Y:S06]  /*0db0*/  STS [R13+0x1600], R19 ;  /* 0x001600130d007388 */ /* 0x004fec0000000800 */
[----:B------:R-:W2:Y:S01]  /*0dc0*/  MUFU.EX2 R28, R29 ;  /* 0x0000001d001c7308 */ /* 0x000ea20000000800 */
[----:B-1----:R-:W-:Y:S01]  /*0dd0*/  FMUL.FTZ R23, R25, 1.4426950216293334961 ;  /* 0x3fb8aa3b19177820 */ /* 0x002fe20000410000 */
[----:B0-----:R-:W-:Y:S01]  /*0de0*/  FADD.FTZ R11, R11, R16 ;  /* 0x000000100b0b7221 */ /* 0x001fe20000010000 */
[----:B------:R-:W-:Y:S05]  /*0df0*/  STS [R13+0x1200], R16 ;  /* 0x001200100d007388 */ /* 0x000fea0000000800 */
[----:B------:R-:W0:Y:S01]  /*0e00*/  MUFU.EX2 R23, R23 ;  /* 0x0000001700177308 */ /* 0x000e220000000800 */
[----:B---3--:R-:W-:Y:S01]  /*0e10*/  FADD.FTZ R12, R11, R14 ;  /* 0x0000000e0b0c7221 */ /* 0x008fe20000010000 */
[----:B------:R-:W-:Y:S03]  /*0e20*/  STS [R13+0x1400], R14 ;  /* 0x0014000e0d007388 */ /* 0x000fe60000000800 */
[----:B------:R-:W-:-:S04]  /*0e30*/  FADD.FTZ R11, R12, R19 ;  /* 0x000000130c0b7221 */ /* 0x000fc80000010000 */
[----:B--2---:R-:W-:Y:S01]  /*0e40*/  FADD.FTZ R12, R11, R28 ;  /* 0x0000001c0b0c7221 */ /* 0x004fe20000010000 */
[----:B------:R-:W-:Y:S04]  /*0e50*/  STS [R13+0x1800], R28 ;  /* 0x0018001c0d007388 */ /* 0x000fe80000000800 */
[----:B0-----:R0:W-:Y:S01]  /*0e60*/  STS [R13+0x1a00], R23 ;  /* 0x001a00170d007388 */ /* 0x0011e20000000800 */
[----:B------:R-:W-:Y:S01]  /*0e70*/  FADD.FTZ R11, R12, R23 ;  /* 0x000000170c0b7221 */ /* 0x000fe20000010000 */
[----:B0-----:R-:W-:Y:S01]  /*0e80*/  IADD3 R13, PT, PT, R13, 0x2000, RZ ;  /* 0x000020000d0d7810 */ /* 0x001fe20007ffe0ff */
[----:B------:R-:W-:Y:S06]  /*0e90*/  @!P4 BRA `(.L_x_90) ;  /* 0xfffffff80070c947 */ /* 0x000fec000383ffff */
.L_x_89:
[----:B------:R-:W-:Y:S05]  /*0ea0*/  BSYNC.RECONVERGENT B1 ;  /* 0x0000000000017941 */ /* 0x000fea0003800200 */
.L_x_88:
[----:B------:R-:W-:Y:S01]  /*0eb0*/  IADD3 R10, PT, PT, -R15, UR39, RZ ;  /* 0x000000270f0a7c10 */ /* 0x000fe2000fffe1ff */
[----:B------:R-:W-:Y:S03]  /*0ec0*/  BSSY.RECONVERGENT B1, `(.L_x_91) ;  /* 0x0000036000017945 */ /* 0x000fe60003800200 */
[----:B------:R-:W-:-:S13]  /*0ed0*/  ISETP.GT.AND P4, PT, R10, 0x200, PT ;  /* 0x000002000a00780c */ /* 0x000fda0003f84270 */
[----:B------:R-:W-:Y:S05]  /*0ee0*/  @!P4 BRA `(.L_x_92) ;  /* 0x0000000000ccc947 */ /* 0x000fea0003800000 */
[----:B------:R-:W0:Y:S01]  /*0ef0*/  LDS R16, [R13+-0x400] ;  /* 0xfffc00000d107984 */ /* 0x000e220000000800 */
[----:B------:R-:W-:Y:S01]  /*0f00*/  PLOP3.LUT P0, PT, PT, PT, PT, 0x8, 0x80 ;  /* 0x000000000080781c */ /* 0x000fe20003f0e170 */
[----:B------:R-:W-:Y:S02]  /*0f10*/  VIADD R15, R15, 0x400 ;  /* 0x000004000f0f7836 */ /* 0x000fe40000000000 */
        /* <DEDUP_REMOVED lines=48> */
.L_x_92:
[----:B------:R-:W-:Y:S05]  /*1220*/  BSYNC.RECONVERGENT B1 ;  /* 0x0000000000017941 */ /* 0x000fea0003800200 */
.L_x_91:
        /* <DEDUP_REMOVED lines=26> */
.L_x_84:
[----:B------:R-:W-:Y:S05]  /*13d0*/  BSYNC.RECONVERGENT B0 ;  /* 0x0000000000007941 */ /* 0x000fea0003800200 */
.L_x_83:
        /* <DEDUP_REMOVED lines=23> */
[C---:B------:R-:W-:Y:S02]  /*1550*/  LOP3.LUT R2, R11.reuse, 0x180, RZ, 0xc0, !PT ;  /* 0x000001800b027812 */ /* 0x040fe400078ec0ff */
[----:B------:R-:W-:Y:S02]  /*1560*/  IADD3 R6, PT, PT, -R6, R11, RZ ;  /* 0x0000000b06067210 */ /* 0x000fe40007ffe1ff */
[----:B------:R-:W-:Y:S01]  /*1570*/  ISETP.NE.AND P0, PT, R2, 0x180, PT ;  /* 0x000001800200780c */ /* 0x000fe20003f05270 */
[----:B-1----:R-:W-:Y:S01]  /*1580*/  FADD.FTZ R2, R10, 9.9999999747524270788e-07 ;  /* 0x358637bd0a027421 */ /* 0x002fe20000010000 */
[----:B------:R-:W-:Y:S02]  /*1590*/  ISETP.GE.U32.AND P1, PT, R6, 0x180, PT ;  /* 0x000001800600780c */ /* 0x000fe40003f26070 */
[----:B------:R-:W-:Y:S02]  /*15a0*/  MOV R6, R5 ;  /* 0x0000000500067202 */ /* 0x000fe40000000f00 */
[----:B------:R-:W-:Y:S01]  /*15b0*/  LEA.HI R11, R11, 0x1, RZ, 0x19 ;  /* 0x000000010b0b7811 */ /* 0x000fe200078fc8ff */
[----:B------:R-:W1:Y:S06]  /*15c0*/  MUFU.RCP R2, R2 ;  /* 0x0000000200027308 */ /* 0x000e6c0000001000 */
        /* <DEDUP_REMOVED lines=9> */
.L_x_97:
[----:B------:R-:W1:Y:S01]  /*1660*/  LDS R13, [R4] ;  /* 0x00000000040d7984 */ /* 0x000e620000000800 */
[----:B------:R-:W-:-:S04]  /*1670*/  IADD3 R11, PT, PT, R11, 0x1, RZ ;  /* 0x000000010b0b7810 */ /* 0x000fc80007ffe0ff */
[----:B------:R-:W-:Y:S01]  /*1680*/  ISETP.NE.AND P0, PT, R11, RZ, PT ;  /* 0x000000ff0b00720c */ /* 0x000fe20003f05270 */
[----:B-1----:R-:W-:-:S05]  /*1690*/  FMUL.FTZ R13, R13, R2 ;  /* 0x000000020d0d7220 */ /* 0x002fca0000410000 */
[----:B------:R1:W-:Y:S02]  /*16a0*/  STS [R4], R13 ;  /* 0x0000000d04007388 */ /* 0x0003e40000000800 */
[----:B-1----:R-:W-:-:S05]  /*16b0*/  VIADD R4, R4, 0x200 ;  /* 0x0000020004047836 */ /* 0x002fca0000000000 */
[----:B------:R-:W-:Y:S05]  /*16c0*/  @P0 BRA `(.L_x_97) ;  /* 0xfffffffc00e40947 */ /* 0x000fea000383ffff */
.L_x_96:
[----:B------:R-:W-:Y:S05]  /*16d0*/  BSYNC.RECONVERGENT B1 ;  /* 0x0000000000017941 */ /* 0x000fea0003800200 */
.L_x_95:
        /* <DEDUP_REMOVED lines=13> */
.L_x_100:
[----:B------:R-:W1:Y:S01]  /*17b0*/  LDS R29, [R4+-0x400] ;  /* 0xfffc0000041d7984 */ /* 0x000e620000000800 */
[----:B------:R-:W-:-:S03]  /*17c0*/  VIADD R6, R6, 0x800 ;  /* 0x0000080006067836 */ /* 0x000fc60000000000 */
[----:B------:R-:W2:Y:S02]  /*17d0*/  LDS R27, [R4+0x200] ;  /* 0x00020000041b7984 */ /* 0x000ea40000000800 */
[----:B------:R-:W-:Y:S02]  /*17e0*/  ISETP.GE.AND P1, PT, R6, R11, PT ;  /* 0x0000000b0600720c */ /* 0x000fe40003f26270 */
[----:B------:R-:W3:Y:S04]  /*17f0*/  LDS R25, [R4+0x400] ;  /* 0x0004000004197984 */ /* 0x000ee80000000800 */
[----:B------:R-:W4:Y:S04]  /*1800*/  LDS R23, [R4+0x600] ;  /* 0x0006000004177984 */ /* 0x000f280000000800 */
[----:B------:R-:W5:Y:S04]  /*1810*/  LDS R22, [R4+-0x200] ;  /* 0xfffe000004167984 */ /* 0x000f680000000800 */
[----:B------:R-:W0:Y:S04]  /*1820*/  LDS R24, [R4] ;  /* 0x0000000004187984 */ /* 0x000e280000000800 */
        /* <DEDUP_REMOVED lines=15> */
[----:B------:R-:W0:Y:S01]  /*1920*/  LDS R12, [R4+0x1a00] ;  /* 0x001a0000040c7984 */ /* 0x000e220000000800 */
[----:B------:R-:W-:-:S03]  /*1930*/  FMUL.FTZ R21, R21, R2 ;  /* 0x0000000215157220 */ /* 0x000fc60000410000 */
[----:B------:R-:W-:Y:S01]  /*1940*/  STS [R4+0x200], R27 ;  /* 0x0002001b04007388 */ /* 0x000fe20000000800 */
[----:B------:R-:W-:-:S03]  /*1950*/  FMUL.FTZ R13, R13, R2 ;  /* 0x000000020d0d7220 */ /* 0x000fc60000410000 */
[----:B------:R-:W-:Y:S01]  /*1960*/  STS [R4+0x400], R25 ;  /* 0x0004001904007388 */ /* 0x000fe20000000800 */
[----:B------:R-:W-:-:S03]  /*1970*/  FMUL.FTZ R19, R19, R2 ;  /* 0x0000000213137220 */ /* 0x000fc60000410000 */
[----:B------:R2:W-:Y:S01]  /*1980*/  STS [R4+0x600], R23 ;  /* 0x0006001704007388 */ /* 0x0005e20000000800 */
[----:B------:R-:W-:-:S03]  /*1990*/  FMUL.FTZ R17, R17, R2 ;  /* 0x0000000211117220 */ /* 0x000fc60000410000 */
[----:B------:R-:W-:Y:S01]  /*19a0*/  STS [R4+-0x400], R20 ;  /* 0xfffc001404007388 */ /* 0x000fe20000000800 */
[----:B-1----:R-:W-:-:S03]  /*19b0*/  FMUL.FTZ R15, R15, R2 ;  /* 0x000000020f0f7220 */ /* 0x002fc60000410000 */
[----:B------:R-:W-:Y:S01]  /*19c0*/  STS [R4+-0x200], R22 ;  /* 0xfffe001604007388 */ /* 0x000fe20000000800 */
[----:B--2---:R-:W-:-:S03]  /*19d0*/  FMUL.FTZ R23, R18, R2 ;  /* 0x0000000212177220 */ /* 0x004fc60000410000 */
[----:B------:R-:W-:Y:S01]  /*19e0*/  STS [R4], R24 ;  /* 0x0000001804007388 */ /* 0x000fe20000000800 */
[----:B---3--:R-:W-:-:S03]  /*19f0*/  FMUL.FTZ R29, R29, R2 ;  /* 0x000000021d1d7220 */ /* 0x008fc60000410000 */
[----:B------:R-:W-:Y:S01]  /*1a00*/  STS [R4+0x800], R21 ;  /* 0x0008001504007388 */ /* 0x000fe20000000800 */
[----:B----4-:R-:W-:-:S03]  /*1a10*/  FMUL.FTZ R25, R16, R2 ;  /* 0x0000000210197220 */ /* 0x010fc60000410000 */
[----:B------:R-:W-:Y:S01]  /*1a20*/  STS [R4+0xa00], R13 ;  /* 0x000a000d04007388 */ /* 0x000fe20000000800 */
[----:B-----5:R-:W-:-:S03]  /*1a30*/  FMUL.FTZ R27, R14, R2 ;  /* 0x000000020e1b7220 */ /* 0x020fc60000410000 */
[----:B------:R-:W-:Y:S01]  /*1a40*/  STS [R4+0xc00], R19 ;  /* 0x000c001304007388 */ /* 0x000fe20000000800 */
[----:B0-----:R-:W-:-:S03]  /*1a50*/  FMUL.FTZ R12, R12, R2 ;  /* 0x000000020c0c7220 */ /* 0x001fc60000410000 */
        /* <DEDUP_REMOVED lines=9> */
.L_x_99:
[----:B------:R-:W-:Y:S05]  /*1af0*/  BSYNC.RECONVERGENT B1 ;  /* 0x0000000000017941 */ /* 0x000fea0003800200 */
.L_x_98:
        /* <DEDUP_REMOVED lines=31> */
.L_x_102:
[----:B------:R-:W-:Y:S05]  /*1cf0*/  BSYNC.RECONVERGENT B1 ;  /* 0x0000000000017941 */ /* 0x000fea0003800200 */
.L_x_101:
        /* <DEDUP_REMOVED lines=14> */
.L_x_94:
[----:B------:R-:W-:Y:S05]  /*1de0*/  BSYNC.RECONVERGENT B0 ;  /* 0x0000000000007941 */ /* 0x000fea0003800200 */
.L_x_93:
[----:B------:R-:W-:Y:S01]  /*1df0*/  BAR.SYNC.DEFER_BLOCKING 0x0 ;  /* 0x0000000000007b1d */ /* 0x000fe20000010000 */
[C---:B------:R-:W-:Y:S02]  /*1e00*/  ISETP.NE.AND P4, PT, R5.reuse, RZ, PT ;  /* 0x000000ff0500720c */ /* 0x040fe40003f85270 */
[C---:B------:R-:W-:Y:S02]  /*1e10*/  LOP3.LUT P3, RZ, R5.reuse, 0x3, RZ, 0xc0, !PT ;  /* 0x0000000305ff7812 */ /* 0x040fe4000786c0ff */
[C---:B-1----:R-:W-:Y:S01]  /*1e20*/  LOP3.LUT R2, R5.reuse, 0x3c0, RZ, 0xc0, !PT ;  /* 0x000003c005027812 */ /* 0x042fe200078ec0ff */
[----:B------:R-:W-:Y:S01]  /*1e30*/  BSSY.RECONVERGENT B0, `(.L_x_103) ;  /* 0x0000017000007945 */ /* 0x000fe20003800200 */
[----:B--2---:R-:W-:Y:S02]  /*1e40*/  LOP3.LUT R4, R5, 0x3e3, RZ, 0xc0, !PT ;  /* 0x000003e305047812 */ /* 0x004fe400078ec0ff */
[----:B------:R-:W-:Y:S02]  /*1e50*/  ISETP.NE.OR P2, PT, R2, 0x40, P3 ;  /* 0x000000400200780c */ /* 0x000fe40001f45670 */
[----:B------:R-:W-:-:S02]  /*1e60*/  ISETP.NE.AND P1, PT, R4, 0x20, PT ;  /* 0x000000200400780c */ /* 0x000fc40003f25270 */
[----:B------:R-:W-:Y:S01]  /*1e70*/  ISETP.NE.AND P0, PT, R4, RZ, PT ;  /* 0x000000ff0400720c */ /* 0x000fe20003f05270 */
[----:B------:R-:W-:-:S12]  /*1e80*/  @P4 BRA `(.L_x_104) ;  /* 0x0000000000444947 */ /* 0x000fd80003800000 */
        /* <DEDUP_REMOVED lines=13> */
[----:B------:R-:W-:Y:S02]  /*1f60*/  IMAD.U32 R13, RZ, RZ, UR7 ;  /* 0x00000007ff0d7e24 */ /* 0x000fe4000f8e00ff */
[----:B------:R-:W-:-:S03]  /*1f70*/  MOV R15, UR5 ;  /* 0x00000005000f7c02 */ /* 0x000fc60008000f00 */
[----:B0-----:R1:W-:Y:S04]  /*1f80*/  STG.E desc[UR36][R12.64], R9 ;  /* 0x000000090c007986 */ /* 0x0013e8000c101924 */
[----:B------:R1:W-:Y:S02]  /*1f90*/  STG.E desc[UR36][R14.64], R10 ;  /* 0x0000000a0e007986 */ /* 0x0003e4000c101924 */
.L_x_104:
[----:B------:R-:W-:Y:S05]  /*1fa0*/  BSYNC.RECONVERGENT B0 ;  /* 0x0000000000007941 */ /* 0x000fea0003800200 */
.L_x_103:
[----:B------:R-:W-:Y:S01]  /*1fb0*/  SHF.R.U32.HI R2, RZ, 0x2, R8 ;  /* 0x00000002ff027819 */ /* 0x000fe20000011608 */
[----:B------:R-:W-:Y:S01]  /*1fc0*/  BAR.SYNC.DEFER_BLOCKING 0x0 ;  /* 0x0000000000007b1d */ /* 0x000fe20000010000 */
[----:B------:R-:W-:Y:S01]  /*1fd0*/  IADD3 R25, PT, PT, R3, 0x20, RZ ;  /* 0x0000002003197810 */ /* 0x000fe20007ffe0ff */
[----:B------:R-:W-:Y:S01]  /*1fe0*/  HFMA2 R4, -RZ, RZ, 0, 0 ;  /* 0x00000000ff047431 */ /* 0x000fe200000001ff */
[----:B------:R-:W-:Y:S01]  /*1ff0*/  LEA R20, R7, R2, 0x7 ;  /* 0x0000000207147211 */ /* 0x000fe200078e38ff */
[----:B------:R-:W-:Y:S01]  /*2000*/  HFMA2 R6, -RZ, RZ, 0, 0 ;  /* 0x00000000ff067431 */ /* 0x000fe200000001ff */
[C---:B------:R-:W-:Y:S01]  /*2010*/  LOP3.LUT P4, RZ, R5.reuse, 0x3c3, RZ, 0xc0, !PT ;  /* 0x000003c305ff7812 */ /* 0x040fe2000788c0ff */
[----:B------:R-:W-:Y:S01]  /*2020*/  BSSY.RECONVERGENT B0, `(.L_x_105) ;  /* 0x000001f000007945 */ /* 0x000fe20003800200 */
[----:B------:R-:W-:Y:S02]  /*2030*/  ISETP.GT.U32.AND P5, PT, R5, 0x1f, PT ;  /* 0x0000001f0500780c */ /* 0x000fe40003fa4070 */
[----:B01----:R-:W-:-:S02]  /*2040*/  CS2R R8, SRZ ;  /* 0x0000000000087805 */ /* 0x003fc4000001ff00 */
[----:B------:R-:W-:Y:S02]  /*2050*/  MOV R23, RZ ;  /* 0x000000ff00177202 */ /* 0x000fe40000000f00 */
[----:B------:R-:W-:Y:S02]  /*2060*/  CS2R R18, SRZ ;  /* 0x0000000000127805 */ /* 0x000fe4000001ff00 */
[----:B------:R-:W-:Y:S02]  /*2070*/  CS2R R12, SRZ ;  /* 0x00000000000c7805 */ /* 0x000fe4000001ff00 */
[----:B------:R-:W-:Y:S02]  /*2080*/  CS2R R10, SRZ ;  /* 0x00000000000a7805 */ /* 0x000fe4000001ff00 */
[----:B------:R-:W-:Y:S02]  /*2090*/  CS2R R14, SRZ ;  /* 0x00000000000e7805 */ /* 0x000fe4000001ff00 */
[----:B------:R-:W-:Y:S01]  /*20a0*/  CS2R R16, SRZ ;  /* 0x0000000000107805 */ /* 0x000fe2000001ff00 */
[----:B------:R-:W-:Y:S01]  /*20b0*/  IMAD.MOV.U32 R21, RZ, RZ, RZ ;  /* 0x000000ffff157224 */ /* 0x000fe200078e00ff */
[----:B------:R-:W-:Y:S01]  /*20c0*/  LEA R7, R0, R25, 0x18 ;  /* 0x0000001900077211 */ /* 0x000fe200078ec0ff */
[----:B------:R-:W-:Y:S06]  /*20d0*/  @P2 BRA `(.L_x_106) ;  /* 0x00000000004c2947 */ /* 0x000fec0003800000 */
[----:B------:R-:W-:-:S04]  /*20e0*/  IADD3 R3, PT, PT, R3, 0x20, RZ ;  /* 0x0000002003037810 */ /* 0x000fc80007ffe0ff */
[----:B------:R-:W-:-:S04]  /*20f0*/  LEA R3, R0, R3, 0x18 ;  /* 0x0000000300037211 */ /* 0x000fc800078ec0ff */
[----:B------:R-:W-:-:S05]  /*2100*/  LEA R0, R20, R3, 0x2 ;  /* 0x0000000314007211 */ /* 0x000fca00078e10ff */
        /* <DEDUP_REMOVED lines=16> */
.L_x_106:
[----:B------:R-:W-:Y:S05]  /*2210*/  BSYNC.RECONVERGENT B0 ;  /* 0x0000000000007941 */ /* 0x000fea0003800200 */
.L_x_105:
[----:B------:R-:W-:Y:S01]  /*2220*/  BAR.SYNC.DEFER_BLOCKING 0x0 ;  /* 0x0000000000007b1d */ /* 0x000fe20000010000 */
[----:B0-----:R-:W-:-:S05]  /*2230*/  LEA R0, R20, R7, 0x2 ;  /* 0x0000000714007211 */ /* 0x001fca00078e10ff */
[----:B------:R-:W-:Y:S04]  /*2240*/  BSSY.RECONVERGENT B0, `(.L_x_107) ;  /* 0x0000022000007945 */ /* 0x000fe80003800200 */
[----:B------:R-:W-:Y:S05]  /*2250*/  @P4 BRA `(.L_x_108) ;  /* 0x0000000000804947 */ /* 0x000fea0003800000 */
[----:B------:R-:W0:Y:S04]  /*2260*/  LDS R20, [R0] ;  /* 0x0000000000147984 */ /* 0x000e280000000800 */
[----:B------:R-:W1:Y:S04]  /*2270*/  LDS R3, [R0+0x20] ;  /* 0x0000200000037984 */ /* 0x000e680000000800 */
[----:B------:R-:W2:Y:S04]  /*2280*/  LDS R22, [R0+0x40] ;  /* 0x0000400000167984 */ /* 0x000ea80000000800 */
[----:B------:R-:W3:Y:S04]  /*2290*/  LDS R25, [R0+0x60] ;  /* 0x0000600000197984 */ /* 0x000ee80000000800 */
[----:B------:R-:W4:Y:S04]  /*22a0*/  LDS R24, [R0+0x100] ;  /* 0x0001000000187984 */ /* 0x000f280000000800 */
        /* <DEDUP_REMOVED lines=21> */
[----:B----4-:R-:W-:Y:S01]  /*2400*/  FADD.FTZ R21, R21, R24 ;  /* 0x0000001815157221 */ /* 0x010fe20000010000 */
[----:B-----5:R-:W-:Y:S01]  /*2410*/  FADD.FTZ R12, R12, R27 ;  /* 0x0000001b0c0c7221 */ /* 0x020fe20000010000 */
[----:B0-----:R-:W-:Y:S01]  /*2420*/  FADD.FTZ R19, R19, R20 ;  /* 0x0000001413137221 */ /* 0x001fe20000010000 */
[----:B-1----:R-:W-:Y:S01]  /*2430*/  FADD.FTZ R16, R16, R3 ;  /* 0x0000000310107221 */ /* 0x002fe20000010000 */
[----:B--2---:R-:W-:Y:S01]  /*2440*/  FADD.FTZ R17, R17, R22 ;  /* 0x0000001611117221 */ /* 0x004fe20000010000 */
[----:B---3--:R-:W-:-:S07]  /*2450*/  FADD.FTZ R14, R14, R25 ;  /* 0x000000190e0e7221 */ /* 0x008fce0000010000 */
.L_x_108:
[----:B------:R-:W-:Y:S05]  /*2460*/  BSYNC.RECONVERGENT B0 ;  /* 0x0000000000007941 */ /* 0x000fea0003800200 */
.L_x_107:
[----:B------:R-:W-:Y:S06]  /*2470*/  BAR.SYNC.DEFER_BLOCKING 0x0 ;  /* 0x0000000000007b1d */ /* 0x000fec0000010000 */
[----:B------:R-:W-:Y:S04]  /*2480*/  BSSY.RECONVERGENT B0, `(.L_x_109) ;  /* 0x0000013000007945 */ /* 0x000fe80003800200 */
[----:B------:R-:W-:Y:S05]  /*2490*/  @P1 BRA `(.L_x_110) ;  /* 0x0000000000441947 */ /* 0x000fea0003800000 */
[----:B------:R-:W-:-:S05]  /*24a0*/  LEA R2, R2, R7, 0x2 ;  /* 0x0000000702027211 */ /* 0x000fca00078e10ff */
[----:B------:R0:W-:Y:S04]  /*24b0*/  STS [R2], R9 ;  /* 0x0000000902007388 */ /* 0x0001e80000000800 */
[----:B------:R0:W-:Y:S04]  /*24c0*/  STS [R2+0x20], R4 ;  /* 0x0000200402007388 */ /* 0x0001e80000000800 */
        /* <DEDUP_REMOVED lines=13> */
[----:B------:R0:W-:Y:S02]  /*25a0*/  STS [R2+0x1e0], R12 ;  /* 0x0001e00c02007388 */ /* 0x0001e40000000800 */
.L_x_110:
[----:B------:R-:W-:Y:S05]  /*25b0*/  BSYNC.RECONVERGENT B0 ;  /* 0x0000000000007941 */ /* 0x000fea0003800200 */
.L_x_109:
[----:B------:R-:W-:Y:S06]  /*25c0*/  BAR.SYNC.DEFER_BLOCKING 0x0 ;  /* 0x0000000000007b1d */ /* 0x000fec0000010000 */
[----:B------:R-:W-:Y:S04]  /*25d0*/  BSSY.RECONVERGENT B0, `(.L_x_111) ;  /* 0x0000022000007945 */ /* 0x000fe80003800200 */
[----:B------:R-:W-:Y:S05]  /*25e0*/  @P0 BRA `(.L_x_112) ;  /* 0x0000000000800947 */ /* 0x000fea0003800000 */
[----:B0-----:R-:W0:Y:S04]  /*25f0*/  LDS R2, [R0] ;  /* 0x0000000000027984 */ /* 0x001e280000000800 */
[----:B------:R-:W1:Y:S04]  /*2600*/  LDS R3, [R0+0x20] ;  /* 0x0000200000037984 */ /* 0x000e680000000800 */
[----:B------:R-:W2:Y:S04]  /*2610*/  LDS R20, [R0+0x40] ;  /* 0x0000400000147984 */ /* 0x000ea80000000800 */
[----:B------:R-:W3:Y:S04]  /*2620*/  LDS R7, [R0+0x60] ;  /* 0x0000600000077984 */ /* 0x000ee80000000800 */
[----:B------:R-:W4:Y:S04]  /*2630*/  LDS R22, [R0+0x80] ;  /* 0x0000800000167984 */ /* 0x000f280000000800 */
[----:B------:R-:W5:Y:S04]  /*2640*/  LDS R25, [R0+0xa0] ;  /* 0x0000a00000197984 */ /* 0x000f680000000800 */
        /* <DEDUP_REMOVED lines=26> */
.L_x_112:
[----:B------:R-:W-:Y:S05]  /*27f0*/  BSYNC.RECONVERGENT B0 ;  /* 0x0000000000007941 */ /* 0x000fea0003800200 */
.L_x_111:
[----:B------:R-:W-:Y:S06]  /*2800*/  BAR.SYNC.DEFER_BLOCKING 0x0 ;  /* 0x0000000000007b1d */ /* 0x000fec0000010000 */
[----:B------:R-:W-:Y:S05]  /*2810*/  @P5 EXIT ;  /* 0x000000000000594d */ /* 0x000fea0003800000 */
[----:B------:R-:W-:-:S04]  /*2820*/  UIMAD UR4, UR40, UR44, UR43 ;  /* 0x0000002c280472a4 */ /* 0x000fc8000f8e022b */
[----:B------:R-:W-:Y:S01]  /*2830*/  UIMAD UR4, UR4, UR42, URZ ;  /* 0x0000002a040472a4 */ /* 0x000fe2000f8e02ff */
[----:B------:R-:W-:Y:S11]  /*2840*/  @P3 EXIT ;  /* 0x000000000000394d */ /* 0x000ff60003800000 */
[----:B------:R-:W1:Y:S01]  /*2850*/  LDCU.64 UR8, c[0x0][0x390] ;  /* 0x00007200ff0877ac */ /* 0x000e620008000a00 */
[----:B------:R-:W-:Y:S02]  /*2860*/  SHF.R.U32.HI R5, RZ, 0x2, R5 ;  /* 0x00000002ff057819 */ /* 0x000fe40000011605 */
[----:B0-----:R-:W-:Y:S01]  /*2870*/  F2FP.BF16.F32.PACK_AB R4, R4, R9 ;  /* 0x000000090404723e */ /* 0x001fe200000010ff */
[----:B------:R-:W-:Y:S01]  /*2880*/  USHF.L.U32 UR6, UR41, 0x7, URZ ;  /* 0x0000000729067899 */ /* 0x000fe200080006ff */
[----:B------:R-:W-:Y:S01]  /*2890*/  F2FP.BF16.F32.PACK_AB R18, R18, R23 ;  /* 0x000000171212723e */ /* 0x000fe200000010ff */
[----:B------:R-:W-:Y:S01]  /*28a0*/  USHF.L.U32 UR5, UR4, 0x7, URZ ;  /* 0x0000000704057899 */ /* 0x000fe200080006ff */
[----:B------:R-:W-:Y:S02]  /*28b0*/  F2FP.BF16.F32.PACK_AB R10, R10, R13 ;  /* 0x0000000d0a0a723e */ /* 0x000fe400000010ff */
[----:B------:R-:W-:Y:S01]  /*28c0*/  F2FP.BF16.F32.PACK_AB R8, R8, R11 ;  /* 0x0000000b0808723e */ /* 0x000fe200000010ff */
[----:B------:R-:W-:Y:S01]  /*28d0*/  IMAD.U32 R0, RZ, RZ, UR6 ;  /* 0x00000006ff007e24 */ /* 0x000fe2000f8e00ff */
[----:B------:R-:W-:-:S02]  /*28e0*/  PRMT R7, R10, 0x7632, R7 ;  /* 0x000076320a077816 */ /* 0x000fc40000000007 */
[----:B------:R-:W-:Y:S02]  /*28f0*/  F2FP.BF16.F32.PACK_AB R6, R6, R15 ;  /* 0x0000000f0606723e */ /* 0x000fe400000010ff */
[----:B------:R-:W-:Y:S02]  /*2900*/  IADD3 R5, P0, P1, R5, UR5, R0 ;  /* 0x0000000505057c10 */ /* 0x000fe4000f91e000 */
[----:B------:R-:W-:Y:S02]  /*2910*/  F2FP.BF16.F32.PACK_AB R16, R16, R19 ;  /* 0x000000131010723e */ /* 0x000fe400000010ff */
[----:B------:R-:W-:Y:S02]  /*2920*/  IADD3.X R0, PT, PT, RZ, RZ, RZ, P0, P1 ;  /* 0x000000ffff007210 */ /* 0x000fe400007e24ff */
[----:B-1----:R-:W-:Y:S02]  /*2930*/  LEA R2, P0, R5, UR8, 0x1 ;  /* 0x0000000805027c11 */ /* 0x002fe4000f8008ff */
[----:B------:R-:W-:-:S02]  /*2940*/  F2FP.BF16.F32.PACK_AB R14, R14, R17 ;  /* 0x000000110e0e723e */ /* 0x000fc400000010ff */
[--C-:B------:R-:W-:Y:S02]  /*2950*/  LEA.HI.X R3, R5, UR9, R0.reuse, 0x1, P0 ;  /* 0x0000000905037c11 */ /* 0x100fe400080f0c00 */
[----:B------:R-:W-:Y:S02]  /*2960*/  PRMT R0, R4, 0x7632, R0 ;  /* 0x0000763204007816 */ /* 0x000fe40000000000 */
[----:B------:R-:W-:Y:S01]  /*2970*/  PRMT R5, R18, 0x7632, R5 ;  /* 0x0000763212057816 */ /* 0x000fe20000000005 */
[----:B------:R0:W-:Y:S01]  /*2980*/  STG.E.U16 desc[UR36][R2.64], R4 ;  /* 0x0000000402007986 */ /* 0x0001e2000c101524 */
[----:B------:R-:W-:-:S03]  /*2990*/  F2FP.BF16.F32.PACK_AB R12, R12, R21 ;  /* 0x000000150c0c723e */ /* 0x000fc600000010ff */
[----:B------:R1:W-:Y:S04]  /*29a0*/  STG.E.U16 desc[UR36][R2.64+0x10], R0 ;  /* 0x0000100002007986 */ /* 0x0003e8000c101524 */
[----:B------:R2:W-:Y:S04]  /*29b0*/  STG.E.U16 desc[UR36][R2.64+0x30], R5 ;  /* 0x0000300502007986 */ /* 0x0005e8000c101524 */
[----:B------:R3:W-:Y:S01]  /*29c0*/  STG.E.U16 desc[UR36][R2.64+0x50], R7 ;  /* 0x0000500702007986 */ /* 0x0007e2000c101524 */
[----:B0-----:R-:W-:Y:S02]  /*29d0*/  PRMT R4, R6, 0x7632, R4 ;  /* 0x0000763206047816 */ /* 0x001fe40000000004 */
[----:B-1----:R-:W-:Y:S01]  /*29e0*/  PRMT R0, R8, 0x7632, R0 ;  /* 0x0000763208007816 */ /* 0x002fe20000000000 */
[----:B------:R0:W-:Y:S01]  /*29f0*/  STG.E.U16 desc[UR36][R2.64+0x60], R8 ;  /* 0x0000600802007986 */ /* 0x0001e2000c101524 */
[----:B--2---:R-:W-:-:S03]  /*2a00*/  PRMT R5, R16, 0x7632, R5 ;  /* 0x0000763210057816 */ /* 0x004fc60000000005 */
        /* <DEDUP_REMOVED lines=14> */
.L_x_82:
[----:B------:R-:W-:Y:S01]  /*2af0*/  HFMA2 R11, -RZ, RZ, 0, 1.847743988037109375e-06 ;  /* 0x0000001fff0b7431 */ /* 0x000fe200000001ff */
[----:B------:R-:W-:Y:S02]  /*2b00*/  MOV R12, 0x10 ;  /* 0x00000010000c7802 */ /* 0x000fe40000000f00 */
[----:B------:R-:W-:-:S07]  /*2b10*/  MOV R15, 0xffffffff ;  /* 0xffffffff000f7802 */ /* 0x000fce0000000f00 */
[----:B------:R-:W-:Y:S05]  /*2b20*/  WARPSYNC.COLLECTIVE R15, `(.L_x_113) ;  /* 0x000000000f087348 */ /* 0x000fea0003c00000 */
[----:B------:R0:W1:Y:S02]  /*2b30*/  SHFL.BFLY P6, R14, R13, R12, R11 ;  /* 0x0c00000c0d0e7389 */ /* 0x00006400000c000b */
[----:B01----:R-:W-:Y:S05]  /*2b40*/  ENDCOLLECTIVE ;  /* 0x000000000000791b */ /* 0x003fea0003800000 */
.L_x_113:
[----:B------:R-:W-:Y:S01]  /*2b50*/  HFMA2 R12, -RZ, RZ, 0, 4.76837158203125e-07 ;  /* 0x00000008ff0c7431 */ /* 0x000fe200000001ff */
[----:B------:R-:W-:-:S04]  /*2b60*/  FMNMX.FTZ R0, R14, -3.40282346638528859812e+38, !PT ;  /* 0xff7fffff0e007809 */ /* 0x000fc80007810000 */
[----:B------:R-:W-:-:S07]  /*2b70*/  MOV R13, R0 ;  /* 0x00000000000d7202 */ /* 0x000fce0000000f00 */
[----:B------:R-:W-:Y:S05]  /*2b80*/  WARPSYNC.COLLECTIVE R15, `(.L_x_114) ;  /* 0x000000000f087348 */ /* 0x000fea0003c00000 */
[----:B------:R0:W1:Y:S02]  /*2b90*/  SHFL.BFLY P6, R14, R13, R12, R11 ;  /* 0x0c00000c0d0e7389 */ /* 0x00006400000c000b */
[----:B01----:R-:W-:Y:S05]  /*2ba0*/  ENDCOLLECTIVE ;  /* 0x000000000000791b */ /* 0x003fea0003800000 */
.L_x_114:
[----:B------:R-:W-:Y:S02]  /*2bb0*/  MOV R12, 0x4 ;  /* 0x00000004000c7802 */ /* 0x000fe40000000f00 */
[----:B------:R-:W-:-:S05]  /*2bc0*/  FMNMX.FTZ R2, R0, R14, !PT ;  /* 0x0000000e00027209 */ /* 0x000fca0007810000 */
[----:B------:R-:W-:-:S07]  /*2bd0*/  IMAD.MOV.U32 R13, RZ, RZ, R2 ;  /* 0x000000ffff0d7224 */ /* 0x000fce00078e0002 */
[----:B------:R-:W-:Y:S05]  /*2be0*/  WARPSYNC.COLLECTIVE R15, `(.L_x_115) ;  /* 0x000000000f087348 */ /* 0x000fea0003c00000 */
[----:B------:R0:W1:Y:S02]  /*2bf0*/  SHFL.BFLY P6, R14, R13, R12, R11 ;  /* 0x0c00000c0d0e7389 */ /* 0x00006400000c000b */
[----:B01----:R-:W-:Y:S05]  /*2c00*/  ENDCOLLECTIVE ;  /* 0x000000000000791b */ /* 0x003fea0003800000 */
.L_x_115:
[----:B------:R-:W-:Y:S01]  /*2c10*/  HFMA2 R12, -RZ, RZ, 0, 1.1920928955078125e-07 ;  /* 0x00000002ff0c7431 */ /* 0x000fe200000001ff */
[----:B------:R-:W-:-:S04]  /*2c20*/  FMNMX.FTZ R3, R2, R14, !PT ;  /* 0x0000000e02037209 */ /* 0x000fc80007810000 */
[----:B------:R-:W-:-:S07]  /*2c30*/  MOV R13, R3 ;  /* 0x00000003000d7202 */ /* 0x000fce0000000f00 */
[----:B------:R-:W-:Y:S05]  /*2c40*/  WARPSYNC.COLLECTIVE R15, `(.L_x_116) ;  /* 0x000000000f087348 */ /* 0x000fea0003c00000 */
[----:B------:R0:W1:Y:S02]  /*2c50*/  SHFL.BFLY P6, R14, R13, R12, R11 ;  /* 0x0c00000c0d0e7389 */ /* 0x00006400000c000b */
[----:B01----:R-:W-:Y:S05]  /*2c60*/  ENDCOLLECTIVE ;  /* 0x000000000000791b */ /* 0x003fea0003800000 */
.L_x_116:
[----:B------:R-:W-:Y:S01]  /*2c70*/  HFMA2 R12, -RZ, RZ, 0, 5.9604644775390625e-08 ;  /* 0x00000001ff0c7431 */ /* 0x000fe200000001ff */
[----:B------:R-:W-:-:S04]  /*2c80*/  FMNMX.FTZ R4, R3, R14, !PT ;  /* 0x0000000e03047209 */ /* 0x000fc80007810000 */
[----:B------:R-:W-:-:S07]  /*2c90*/  MOV R13, R4 ;  /* 0x00000004000d7202 */ /* 0x000fce0000000f00 */
[----:B------:R-:W-:Y:S05]  /*2ca0*/  WARPSYNC.COLLECTIVE R15, `(.L_x_117) ;  /* 0x000000000f087348 */ /* 0x000fea0003c00000 */
[----:B------:R0:W1:Y:S02]  /*2cb0*/  SHFL.BFLY P6, R14, R13, R12, R11 ;  /* 0x0c00000c0d0e7389 */ /* 0x00006400000c000b */
[----:B01----:R-:W-:Y:S05]  /*2cc0*/  ENDCOLLECTIVE ;  /* 0x000000000000791b */ /* 0x003fea0003800000 */
.L_x_117:
[----:B------:R-:W-:Y:S05]  /*2cd0*/  BRA `(.L_x_118) ;  /* 0xffffffd400dc7947 */ /* 0x000fea000383ffff */
.L_x_119:
        /* <DEDUP_REMOVED lines=10> */
.L_x_27247:


//--------------------- .text._ZN4vllm25paged_attention_v2_kernelI13__nv_bfloat16hLi120ELi32ELi128ELNS_18Fp8KVCacheDataTypeE2ELb0ELi512EEEvPfS3_PT_PKS4_PKT0_SA_ifPKiSC_iPKfiiiSE_SE_iiiii --------------------------
	.section	.text._ZN4vllm25paged_attention_v2_kernelI13__nv_bfloat16hLi120ELi32ELi128ELNS_18Fp8KVCacheDataTypeE2ELb0ELi512EEEvPfS3_PT_PKS4_PKT0_SA_ifPKiSC_iPKfiiiSE_SE_iiiii,"ax",@progbits
	.align	128
        .global         _ZN4vllm25paged_attention_v2_kernelI13__nv_bfloat16hLi120ELi32ELi128ELNS_18Fp8KVCacheDataTypeE2ELb0ELi512EEEvPfS3_PT_PKS4_PKT0_SA_ifPKiSC_iPKfiiiSE_SE_iiiii
        .type           _ZN4vllm25paged_attention_v2_kernelI13__nv_bfloat16hLi120ELi32ELi128ELNS_18Fp8KVCacheDataTypeE2ELb0ELi512EEEvPfS3_PT_PKS4_PKT0_SA_ifPKiSC_iPKfiiiSE_SE_iiiii,@function
        .size           _ZN4vllm25paged_attention_v2_kernelI13__nv_bfloat16hLi120ELi32ELi128ELNS_18Fp8KVCacheDataTypeE2ELb0ELi512EEEvPfS3_PT_PKS4_PKT0_SA_ifPKiSC_iPKfiiiSE_SE_iiiii,(.L_x_27248 - _ZN4vllm25paged_attention_v2_kernelI13__nv_bfloat16hLi120ELi32ELi128ELNS_18Fp8KVCacheDataTypeE2ELb0ELi512EEEvPfS3_PT_PKS4_PKT0_SA_ifPKiSC_iPKfiiiSE_SE_iiiii)
        .other          _ZN4vllm25paged_attention_v2_kernelI13__nv_bfloat16hLi120ELi32ELi128ELNS_18Fp8KVCacheDataTypeE2ELb0ELi512EEEvPfS3_PT_PKS4_PKT0_SA_ifPKiSC_iPKfiiiSE_SE_iiiii,@"STO_CUDA_ENTRY STV_DEFAULT"
_ZN4vllm25paged_attention_v2_kernelI13__nv_bfloat16hLi120ELi32ELi128ELNS_18Fp8KVCacheDataTypeE2ELb0ELi512EEEvPfS3_PT_PKS4_PKT0_SA_ifPKiSC_iPKfiiiSE_SE_iiiii:
.text._ZN4vllm25paged_attention_v2_kernelI13__nv_bfloat16hLi120ELi32ELi128ELNS_18Fp8KVCacheDataTypeE2ELb0ELi512EEEvPfS3_PT_PKS4_PKT0_SA_ifPKiSC_iPKfiiiSE_SE_iiiii:
        /* <DEDUP_REMOVED lines=37> */
[----:B------:R-:W-:Y:S02]  /*0250*/  HFMA2 R12, -RZ, RZ, 0, 5.9604644775390625e-08 ;  /* 0x00000001ff0c7431 */ /* 0x000fe400000001ff */
[----:B------:R-:W-:Y:S01]  /*0260*/  IMAD.MOV.U32 R8, RZ, RZ, 0x219 ;  /* 0x00000219ff087424 */ /* 0x000fe200078e00ff */
[----:B------:R1:W2:Y:S01]  /*0270*/  LDC.64 R2, c[0x4][R0] ;  /* 0x0100000000027b82 */ /* 0x0002a20000000a00 */
[----:B------:R-:W3:Y:S01]  /*0280*/  LDCU.64 UR6, c[0x4][0x180] ;  /* 0x01003000ff0677ac */ /* 0x000ee20008000a00 */
[----:B------:R-:W-:Y:S01]  /*0290*/  MOV R13, RZ ;  /* 0x000000ff000d7202 */ /* 0x000fe20000000f00 */
[----:B------:R-:W4:Y:S01]  /*02a0*/  LDCU.64 UR8, c[0x4][0x88] ;  /* 0x01001100ff0877ac */ /* 0x000f220008000a00 */
[----:B0-----:R-:W-:Y:S01]  /*02b0*/  MOV R4, UR4 ;  /* 0x0000000400047c02 */ /* 0x001fe20008000f00 */
[----:B------:R-:W-:Y:S01]  /*02c0*/  IMAD.U32 R5, RZ, RZ, UR5 ;  /* 0x00000005ff057e24 */ /* 0x000fe2000f8e00ff */
[----:B---3--:R-:W-:-:S02]  /*02d0*/  MOV R6, UR6 ;  /* 0x0000000600067c02 */ /* 0x008fc40008000f00 */
[----:B------:R-:W-:Y:S02]  /*02e0*/  MOV R7, UR7 ;  /* 0x0000000700077c02 */ /* 0x000fe40008000f00 */
[----:B----4-:R-:W-:Y:S02]  /*02f0*/  MOV R10, UR8 ;  /* 0x00000008000a7c02 */ /* 0x010fe40008000f00 */
[----:B-1----:R-:W-:-:S07]  /*0300*/  MOV R11, UR9 ;  /* 0x00000009000b7c02 */ /* 0x002fce0008000f00 */
[----:B------:R-:W-:-:S07]  /*0310*/  LEPC R20, `(.L_x_121) ;  /* 0x000000001014794e */ /* 0x000fce0000000000 */
[----:B--2---:R-:W-:Y:S05]  /*0320*/  CALL.ABS.NOINC R2 ;  /* 0x0000000002007343 */ /* 0x004fea0003c00000 */
.L_x_121:
[----:B------:R-:W-:Y:S05]  /*0330*/  BSYNC.RECONVERGENT B6 ;  /* 0x0000000000067941 */ /* 0x000fea0003800200 */
.L_x_120:
[----:B------:R-:W0:Y:S01]  /*0340*/  S2R R5, SR_TID.X ;  /* 0x0000000000057919 */ /* 0x000e220000002100 */
[----:B------:R-:W-:Y:S01]  /*0350*/  MOV R6, UR41 ;  /* 0x0000002900067c02 */ /* 0x000fe20008000f00 */
[----:B------:R-:W-:Y:S01]  /*0360*/  UMOV UR4, 0xffffffff ;  /* 0xffffffff00047882 */ /* 0x000fe20000000000 */
[----:B------:R-:W-:-:S03]  /*0370*/  MOV R13, 0xff7fffff ;  /* 0xff7fffff000d7802 */ /* 0x000fc60000000f00 */
[----:B------:R-:W-:Y:S01]  /*0380*/  IMAD.SHL.U32 R6, R6, 0x200, RZ ;  /* 0x0000020006067824 */ /* 0x000fe200078e00ff */
        /* <DEDUP_REMOVED lines=12> */
.L_x_158:
        /* <DEDUP_REMOVED lines=24> */
[----:B------:R-:W-:-:S03]  /*05d0*/  MOV R15, R5 ;  /* 0x00000005000f7202 */ /* 0x000fc60000000f00 */
[----:B------:R-:W-:-:S05]  /*05e0*/  VIADD R13, R10, UR38 ;  /* 0x000000260a0d7c36 */ /* 0x000fca0008000000 */
[----:B------:R-:W-:Y:S02]  /*05f0*/  LOP3.LUT R10, R13, 0x180, RZ, 0xc0, !PT ;  /* 0x000001800d0a7812 */ /* 0x000fe400078ec0ff */
[----:B------:R-:W-:Y:S02]  /*0600*/  IADD3 R11, PT, PT, -R6, R13, RZ ;  /* 0x0000000d060b7210 */ /* 0x000fe40007ffe1ff */
[----:B------:R-:W-:Y:S02]  /*0610*/  ISETP.NE.AND P0, PT, R10, 0x180, PT ;  /* 0x000001800a00780c */ /* 0x000fe40003f05270 */
[----:B------:R-:W-:Y:S02]  /*0620*/  ISETP.GE.U32.AND P4, PT, R11, 0x180, PT ;  /* 0x000001800b00780c */ /* 0x000fe40003f86070 */
[----:B------:R-:W-:-:S09]  /*0630*/  MOV R11, RZ ;  /* 0x000000ff000b7202 */ /* 0x000fd20000000f00 */
[----:B------:R-:W-:Y:S05]  /*0640*/  @!P0 BRA `(.L_x_126) ;  /* 0x00000000004c8947 */ /* 0x000fea0003800000 */
[----:B------:R-:W-:Y:S02]  /*0650*/  IADD3 R11, PT, PT, R3, 0x20, RZ ;  /* 0x00000020030b7810 */ /* 0x000fe40007ffe0ff */
[----:B------:R-:W-:Y:S02]  /*0660*/  LEA.HI R13, R13, 0x1, RZ, 0x19 ;  /* 0x000000010d0d7811 */ /* 0x000fe400078fc8ff */
[----:B------:R-:W-:Y:S01]  /*0670*/  LEA R10, R0, R11, 0x18 ;  /* 0x0000000b000a7211 */ /* 0x000fe200078ec0ff */
[----:B------:R-:W-:Y:S01]  /*0680*/  IMAD.MOV.U32 R11, RZ, RZ, RZ ;  /* 0x000000ffff0b7224 */ /* 0x000fe200078e00ff */
[----:B------:R-:W-:Y:S02]  /*0690*/  LOP3.LUT R13, R13, 0x3, RZ, 0xc0, !PT ;  /* 0x000000030d0d7812 */ /* 0x000fe400078ec0ff */
[----:B------:R-:W-:Y:S02]  /*06a0*/  MOV R15, R5 ;  /* 0x00000005000f7202 */ /* 0x000fe40000000f00 */
[----:B------:R-:W-:-:S02]  /*06b0*/  LEA R10, R5, R10, 0x2 ;  /* 0x0000000a050a7211 */ /* 0x000fc400078e10ff */
[----:B------:R-:W-:-:S07]  /*06c0*/  IADD3 R13, PT, PT, -R13, RZ, RZ ;  /* 0x000000ff0d0d7210 */ /* 0x000fce0007ffe1ff */
.L_x_127:
[----:B------:R-:W0:Y:S01]  /*06d0*/  LDS R12, [R10] ;  /* 0x000000000a0c7984 */ /* 0x000e220000000800 */
[----:B------:R-:W-:Y:S02]  /*06e0*/  IADD3 R13, PT, PT, R13, 0x1, RZ ;  /* 0x000000010d0d7810 */ /* 0x000fe40007ffe0ff */
[----:B------:R-:W-:Y:S02]  /*06f0*/  IADD3 R15, PT, PT, R15, 0x80, RZ ;  /* 0x000000800f0f7810 */ /* 0x000fe40007ffe0ff */
[----:B------:R-:W-:Y:S01]  /*0700*/  ISETP.NE.AND P0, PT, R13, RZ, PT ;  /* 0x000000ff0d00720c */ /* 0x000fe20003f05270 */
[----:B0-----:R-:W-:-:S04]  /*0710*/  FADD.FTZ R12, -R9, R12 ;  /* 0x0000000c090c7221 */ /* 0x001fc80000010100 */
[----:B------:R-:W-:-:S06]  /*0720*/  FMUL.FTZ R12, R12, 1.4426950216293334961 ;  /* 0x3fb8aa3b0c0c7820 */ /* 0x000fcc0000410000 */
[----:B------:R-:W0:Y:S02]  /*0730*/  MUFU.EX2 R12, R12 ;  /* 0x0000000c000c7308 */ /* 0x000e240000000800 */
[----:B0-----:R0:W-:Y:S01]  /*0740*/  STS [R10], R12 ;  /* 0x0000000c0a007388 */ /* 0x0011e20000000800 */
[----:B------:R-:W-:Y:S01]  /*0750*/  FADD.FTZ R11, R12, R11 ;  /* 0x0000000b0c0b7221 */ /* 0x000fe20000010000 */
[----:B0-----:R-:W-:Y:S01]  /*0760*/  VIADD R10, R10, 0x200 ;  /* 0x000002000a0a7836 */ /* 0x001fe20000000000 */
[----:B------:R-:W-:Y:S06]  /*0770*/  @P0 BRA `(.L_x_127) ;  /* 0xfffffffc00d40947 */ /* 0x000fec000383ffff */
.L_x_126:
[----:B------:R-:W-:Y:S05]  /*0780*/  BSYNC.RECONVERGENT B1 ;  /* 0x0000000000017941 */ /* 0x000fea0003800200 */
.L_x_125:
        /* <DEDUP_REMOVED lines=13> */
.L_x_130:
[----:B------:R-:W0:Y:S01]  /*0860*/  LDS R14, [R13+-0x400] ;  /* 0xfffc00000d0e7984 */ /* 0x000e220000000800 */
[----:B------:R-:W-:-:S03]  /*0870*/  VIADD R15, R15, 0x800 ;  /* 0x000008000f0f7836 */ /* 0x000fc60000000000 */
[----:B------:R-:W1:Y:S02]  /*0880*/  LDS R20, [R13+-0x200] ;  /* 0xfffe00000d147984 */ /* 0x000e640000000800 */
[----:B------:R-:W-:Y:S02]  /*0890*/  ISETP.GE.AND P4, PT, R15, R10, PT ;  /* 0x0000000a0f00720c */ /* 0x000fe40003f86270 */
        /* <DEDUP_REMOVED lines=96> */
.L_x_129:
[----:B------:R-:W-:Y:S05]  /*0ea0*/  BSYNC.RECONVERGENT B1 ;  /* 0x0000000000017941 */ /* 0x000fea0003800200 */
.L_x_128:
        /* <DEDUP_REMOVED lines=55> */
.L_x_132:
[----:B------:R-:W-:Y:S05]  /*1220*/  BSYNC.RECONVERGENT B1 ;  /* 0x0000000000017941 */ /* 0x000fea0003800200 */
.L_x_131:
        /* <DEDUP_REMOVED lines=26> */
.L_x_124:
[----:B------:R-:W-:Y:S05]  /*13d0*/  BSYNC.RECONVERGENT B0 ;  /* 0x0000000000007941 */ /* 0x000fea0003800200 */
.L_x_123:
        /* <DEDUP_REMOVED lines=27> */
[----:B------:R-:W-:Y:S01]  /*1590*/  ISETP.GE.U32.AND P1, PT, R6, 0x180, PT ;  /* 0x000001800600780c */ /* 0x000fe20003f26070 */
[----:B------:R-:W-:Y:S01]  /*15a0*/  IMAD.MOV.U32 R6, RZ, RZ, R5 ;  /* 0x000000ffff067224 */ /* 0x000fe200078e0005 */
[----:B------:R-:W-:-:S03]  /*15b0*/  LEA.HI R11, R11, 0x1, RZ, 0x19 ;  /* 0x000000010b0b7811 */ /* 0x000fc600078fc8ff */
[----:B------:R-:W1:Y:S06]  /*15c0*/  MUFU.RCP R2, R2 ;  /* 0x0000000200027308 */ /* 0x000e6c0000001000 */
        /* <DEDUP_REMOVED lines=9> */
.L_x_137:
[----:B------:R-:W1:Y:S01]  /*1660*/  LDS R13, [R4] ;  /* 0x00000000040d7984 */ /* 0x000e620000000800 */
[----:B------:R-:W-:-:S05]  /*1670*/  VIADD R11, R11, 0x1 ;  /* 0x000000010b0b7836 */ /* 0x000fca0000000000 */
[----:B------:R-:W-:Y:S01]  /*1680*/  ISETP.NE.AND P0, PT, R11, RZ, PT ;  /* 0x000000ff0b00720c */ /* 0x000fe20003f05270 */
[----:B-1----:R-:W-:-:S05]  /*1690*/  FMUL.FTZ R13, R13, R2 ;  /* 0x000000020d0d7220 */ /* 0x002fca0000410000 */
[----:B------:R1:W-:Y:S02]  /*16a0*/  STS [R4], R13 ;  /* 0x0000000d04007388 */ /* 0x0003e40000000800 */
[----:B-1----:R-:W-:-:S05]  /*16b0*/  IADD3 R4, PT, PT, R4, 0x200, RZ ;  /* 0x0000020004047810 */ /* 0x002fca0007ffe0ff */
[----:B------:R-:W-:Y:S05]  /*16c0*/  @P0 BRA `(.L_x_137) ;  /* 0xfffffffc00e40947 */ /* 0x000fea000383ffff */
.L_x_136:
[----:B------:R-:W-:Y:S05]  /*16d0*/  BSYNC.RECONVERGENT B1 ;  /* 0x0000000000017941 */ /* 0x000fea0003800200 */
.L_x_135:
        /* <DEDUP_REMOVED lines=11> */
[----:B------:R-:W-:-:S03]  /*1790*/  PLOP3.LUT P0, PT, PT, PT, PT, 0x8, 0x80 ;  /* 0x000000000080781c */ /* 0x000fc60003f0e170 */
[----:B------:R-:W-:-:S10]  /*17a0*/  VIADD R11, R11, 0xfffffa00 ;  /* 0xfffffa000b0b7836 */ /* 0x000fd40000000000 */
.L_x_140:
[----:B------:R-:W1:Y:S01]  /*17b0*/  LDS R29, [R4+-0x400] ;  /* 0xfffc0000041d7984 */ /* 0x000e620000000800 */
[----:B------:R-:W-:-:S03]  /*17c0*/  IADD3 R6, PT, PT, R6, 0x800, RZ ;  /* 0x0000080006067810 */ /* 0x000fc60007ffe0ff */
[----:B------:R-:W2:Y:S01]  /*17d0*/  LDS R27, [R4+0x200] ;  /* 0x00020000041b7984 */ /* 0x000ea20000000800 */
[----:B------:R-:W-:-:S03]  /*17e0*/  ISETP.GE.AND P1, PT, R6, R11, PT ;  /* 0x0000000b0600720c */ /* 0x000fc60003f26270 */
        /* <DEDUP_REMOVED lines=48> */
.L_x_139:
[----:B------:R-:W-:Y:S05]  /*1af0*/  BSYNC.RECONVERGENT B1 ;  /* 0x0000000000017941 */ /* 0x000fea0003800200 */
.L_x_138:
        /* <DEDUP_REMOVED lines=31> */
.L_x_142:
[----:B------:R-:W-:Y:S05]  /*1cf0*/  BSYNC.RECONVERGENT B1 ;  /* 0x0000000000017941 */ /* 0x000fea0003800200 */
.L_x_141:
        /* <DEDUP_REMOVED lines=14> */
.L_x_134:
[----:B------:R-:W-:Y:S05]  /*1de0*/  BSYNC.RECONVERGENT B0 ;  /* 0x0000000000007941 */ /* 0x000fea0003800200 */
.L_x_133:
[----:B------:R-:W-:Y:S01]  /*1df0*/  BAR.SYNC.DEFER_BLOCKING 0x0 ;  /* 0x0000000000007b1d */ /* 0x000fe20000010000 */
[C---:B------:R-:W-:Y:S02]  /*1e00*/  ISETP.NE.AND P3, PT, R5.reuse, RZ, PT ;  /* 0x000000ff0500720c */ /* 0x040fe40003f65270 */
[----:B-1----:R-:W-:Y:S02]  /*1e10*/  LOP3.LUT R2, R5, 0x3, RZ, 0xc0, !PT ;  /* 0x0000000305027812 */ /* 0x002fe400078ec0ff */
[----:B------:R-:W-:Y:S01]  /*1e20*/  SHF.R.U32.HI R8, RZ, 0x2, R8 ;  /* 0x00000002ff087819 */ /* 0x000fe20000011608 */
[----:B------:R-:W-:Y:S01]  /*1e30*/  BSSY.RECONVERGENT B0, `(.L_x_143) ;  /* 0x000001c000007945 */ /* 0x000fe20003800200 */
[----:B------:R-:W-:Y:S02]  /*1e40*/  IADD3 R3, PT, PT, R3, 0x20, RZ ;  /* 0x0000002003037810 */ /* 0x000fe40007ffe0ff */
[----:B------:R-:W-:Y:S01]  /*1e50*/  ISETP.NE.AND P2, PT, R2, RZ, PT ;  /* 0x000000ff0200720c */ /* 0x000fe20003f45270 */
[----:B------:R-:W-:Y:S01]  /*1e60*/  IMAD R8, R7, 0x78, R8 ;  /* 0x0000007807087824 */ /* 0x000fe200078e0208 */
[----:B------:R-:W-:-:S02]  /*1e70*/  LEA R3, R0, R3, 0x18 ;  /* 0x0000000300037211 */ /* 0x000fc400078ec0ff */
[C---:B--2---:R-:W-:Y:S02]  /*1e80*/  LOP3.LUT R4, R5.reuse, 0x3c0, RZ, 0xc0, !PT ;  /* 0x000003c005047812 */ /* 0x044fe400078ec0ff */
[----:B------:R-:W-:Y:S01]  /*1e90*/  LOP3.LUT R2, R5, 0x3e0, RZ, 0xc0, !PT ;  /* 0x000003e005027812 */ /* 0x000fe200078ec0ff */
[----:B------:R-:W-:Y:S01]  /*1ea0*/  IMAD R0, R8, 0x4, R3 ;  /* 0x0000000408007824 */ /* 0x000fe200078e0203 */
[----:B------:R-:W-:Y:S02]  /*1eb0*/  ISETP.NE.OR P1, PT, R4, 0x40, P2 ;  /* 0x000000400400780c */ /* 0x000fe40001725670 */
[----:B------:R-:W-:Y:S01]  /*1ec0*/  ISETP.NE.OR P0, PT, R2, 0x20, P2 ;  /* 0x000000200200780c */ /* 0x000fe20001705670 */
        /* <DEDUP_REMOVED lines=18> */
.L_x_144:
[----:B------:R-:W-:Y:S05]  /*1ff0*/  BSYNC.RECONVERGENT B0 ;  /* 0x0000000000007941 */ /* 0x000fea0003800200 */
.L_x_143:
[----:B------:R-:W-:Y:S01]  /*2000*/  BAR.SYNC.DEFER_BLOCKING 0x0 ;  /* 0x0000000000007b1d */ /* 0x000fe20000010000 */
[----:B-1----:R-:W-:Y:S01]  /*2010*/  HFMA2 R3, -RZ, RZ, 0, 0 ;  /* 0x00000000ff037431 */ /* 0x002fe200000001ff */
[C---:B------:R-:W-:Y:S01]  /*2020*/  LOP3.LUT P3, RZ, R5.reuse, 0x3c3, RZ, 0xc0, !PT ;  /* 0x000003c305ff7812 */ /* 0x040fe2000786c0ff */
[----:B------:R-:W-:Y:S01]  /*2030*/  HFMA2 R19, -RZ, RZ, 0, 0 ;  /* 0x00000000ff137431 */ /* 0x000fe200000001ff */
[C---:B------:R-:W-:Y:S01]  /*2040*/  LOP3.LUT P4, RZ, R5.reuse, 0x3e3, RZ, 0xc0, !PT ;  /* 0x000003e305ff7812 */ /* 0x040fe2000788c0ff */
[----:B------:R-:W-:Y:S01]  /*2050*/  HFMA2 R23, -RZ, RZ, 0, 0 ;  /* 0x00000000ff177431 */ /* 0x000fe200000001ff */
[----:B------:R-:W-:Y:S01]  /*2060*/  BSSY.RECONVERGENT B0, `(.L_x_145) ;  /* 0x000001d000007945 */ /* 0x000fe20003800200 */
[----:B0-----:R-:W-:Y:S01]  /*2070*/  HFMA2 R9, -RZ, RZ, 0, 0 ;  /* 0x00000000ff097431 */ /* 0x001fe200000001ff */
[----:B------:R-:W-:Y:S01]  /*2080*/  ISETP.GT.U32.AND P5, PT, R5, 0x1f, PT ;  /* 0x0000001f0500780c */ /* 0x000fe20003fa4070 */
[----:B------:R-:W-:Y:S02]  /*2090*/  HFMA2 R29, -RZ, RZ, 0, 0 ;  /* 0x00000000ff1d7431 */ /* 0x000fe400000001ff */
[----:B------:R-:W-:-:S02]  /*20a0*/  IMAD.MOV.U32 R15, RZ, RZ, RZ ;  /* 0x000000ffff0f7224 */ /* 0x000fc400078e00ff */
[----:B------:R-:W-:Y:S01]  /*20b0*/  HFMA2 R25, -RZ, RZ, 0, 0 ;  /* 0x00000000ff197431 */ /* 0x000fe200000001ff */
[----:B------:R-:W-:Y:S01]  /*20c0*/  MOV R17, RZ ;  /* 0x000000ff00117202 */ /* 0x000fe20000000f00 */
[----:B------:R-:W-:Y:S01]  /*20d0*/  IMAD.MOV.U32 R11, RZ, RZ, RZ ;  /* 0x000000ffff0b7224 */ /* 0x000fe200078e00ff */
[----:B------:R-:W-:Y:S02]  /*20e0*/  MOV R21, RZ ;  /* 0x000000ff00157202 */ /* 0x000fe40000000f00 */
[----:B------:R-:W-:Y:S02]  /*20f0*/  CS2R R6, SRZ ;  /* 0x0000000000067805 */ /* 0x000fe4000001ff00 */
[----:B------:R-:W-:Y:S02]  /*2100*/  MOV R13, RZ ;  /* 0x000000ff000d7202 */ /* 0x000fe40000000f00 */
[----:B------:R-:W-:Y:S02]  /*2110*/  MOV R4, RZ ;  /* 0x000000ff00047202 */ /* 0x000fe40000000f00 */
[----:B------:R-:W-:Y:S01]  /*2120*/  MOV R27, RZ ;  /* 0x000000ff001b7202 */ /* 0x000fe20000000f00 */
        /* <DEDUP_REMOVED lines=16> */
.L_x_146:
[----:B------:R-:W-:Y:S05]  /*2230*/  BSYNC.RECONVERGENT B0 ;  /* 0x0000000000007941 */ /* 0x000fea0003800200 */
.L_x_145:
        /* <DEDUP_REMOVED lines=24> */
[----:B------:R-:W-:Y:S01]  /*23c0*/  FADD.FTZ R29, R29, R18 ;  /* 0x000000121d1d7221 */ /* 0x000fe20000010000 */
[----:B------:R-:W-:Y:S01]  /*23d0*/  FADD.FTZ R27, R27, R20 ;  /* 0x000000141b1b7221 */ /* 0x000fe20000010000 */
[----:B------:R-:W-:Y:S01]  /*23e0*/  FADD.FTZ R25, R25, R22 ;  /* 0x0000001619197221 */ /* 0x000fe20000010000 */
[----:B0-----:R-:W-:Y:S01]  /*23f0*/  FADD.FTZ R13, R13, R2 ;  /* 0x000000020d0d7221 */ /* 0x001fe20000010000 */
[----:B-1----:R-:W-:Y:S01]  /*2400*/  FADD.FTZ R11, R11, R8 ;  /* 0x000000080b0b7221 */ /* 0x002fe20000010000 */
[----:B--2---:R-:W-:Y:S01]  /*2410*/  FADD.FTZ R9, R9, R10 ;  /* 0x0000000a09097221 */ /* 0x004fe20000010000 */
[----:B---3--:R-:W-:Y:S01]  /*2420*/  FADD.FTZ R7, R7, R12 ;  /* 0x0000000c07077221 */ /* 0x008fe20000010000 */
[----:B----4-:R-:W-:Y:S01]  /*2430*/  FADD.FTZ R6, R6, R14 ;  /* 0x0000000e06067221 */ /* 0x010fe20000010000 */
[----:B-----5:R-:W-:-:S07]  /*2440*/  FADD.FTZ R4, R4, R16 ;  /* 0x0000001004047221 */ /* 0x020fce0000010000 */
.L_x_148:
[----:B------:R-:W-:Y:S05]  /*2450*/  BSYNC.RECONVERGENT B0 ;  /* 0x0000000000007941 */ /* 0x000fea0003800200 */
.L_x_147:
        /* <DEDUP_REMOVED lines=18> */
.L_x_150:
[----:B------:R-:W-:Y:S05]  /*2580*/  BSYNC.RECONVERGENT B0 ;  /* 0x0000000000007941 */ /* 0x000fea0003800200 */
.L_x_149:
[----:B------:R-:W-:Y:S06]  /*2590*/  BAR.SYNC.DEFER_BLOCKING 0x0 ;  /* 0x0000000000007b1d */ /* 0x000fec0000010000 */
[----:B------:R-:W-:Y:S04]  /*25a0*/  BSSY.RECONVERGENT B0, `(.L_x_151) ;  /* 0x0000020000007945 */ /* 0x000fe80003800200 */
[----:B------:R-:W-:Y:S05]  /*25b0*/  @P4 BRA `(.L_x_152) ;  /* 0x0000000000784947 */ /* 0x000fea0003800000 */
[----:B------:R-:W0:Y:S04]  /*25c0*/  LDS R2, [R0] ;  /* 0x0000000000027984 */ /* 0x000e280000000800 */
[----:B------:R-:W2:Y:S04]  /*25d0*/  LDS R8, [R0+0x20] ;  /* 0x0000200000087984 */ /* 0x000ea80000000800 */
[----:B------:R-:W3:Y:S04]  /*25e0*/  LDS R10, [R0+0x40] ;  /* 0x00004000000a7984 */ /* 0x000ee80000000800 */
[----:B------:R-:W4:Y:S04]  /*25f0*/  LDS R12, [R0+0x60] ;  /* 0x00006000000c7984 */ /* 0x000f280000000800 */
[----:B------:R-:W5:Y:S04]  /*2600*/  LDS R14, [R0+0x80] ;  /* 0x00008000000e7984 */ /* 0x000f680000000800 */
        /* <DEDUP_REMOVED lines=15> */
[----:B------:R-:W-:Y:S01]  /*2700*/  FADD.FTZ R6, R6, R16 ;  /* 0x0000001006067221 */ /* 0x000fe20000010000 */
[----:B------:R-:W-:Y:S01]  /*2710*/  FADD.FTZ R4, R4, R18 ;  /* 0x0000001204047221 */ /* 0x000fe20000010000 */
[----:B------:R-:W-:Y:S01]  /*2720*/  FADD.FTZ R29, R29, R20 ;  /* 0x000000141d1d7221 */ /* 0x000fe20000010000 */
[----:B------:R-:W-:Y:S01]  /*2730*/  FADD.FTZ R27, R27, R22 ;  /* 0x000000161b1b7221 */ /* 0x000fe20000010000 */
[----:B------:R-:W-:Y:S01]  /*2740*/  FADD.FTZ R25, R25, R24 ;  /* 0x0000001819197221 */ /* 0x000fe20000010000 */
[----:B0-----:R-:W-:Y:S01]  /*2750*/  FADD.FTZ R23, R23, R2 ;  /* 0x0000000217177221 */ /* 0x001fe20000010000 */
[----:B-1----:R-:W-:Y:S01]  /*2760*/  FADD.FTZ R13, R13, R8 ;  /* 0x000000080d0d7221 */ /* 0x002fe20000010000 */
[----:B--2---:R-:W-:Y:S01]  /*2770*/  FADD.FTZ R11, R11, R10 ;  /* 0x0000000a0b0b7221 */ /* 0x004fe20000010000 */
[----:B---3--:R-:W-:Y:S01]  /*2780*/  FADD.FTZ R9, R9, R12 ;  /* 0x0000000c09097221 */ /* 0x008fe20000010000 */
[----:B----4-:R-:W-:-:S07]  /*2790*/  FADD.FTZ R7, R7, R14 ;  /* 0x0000000e07077221 */ /* 0x010fce0000010000 */
.L_x_152:
[----:B------:R-:W-:Y:S05]  /*27a0*/  BSYNC.RECONVERGENT B0 ;  /* 0x0000000000007941 */ /* 0x000fea0003800200 */
.L_x_151:
[----:B------:R-:W-:Y:S06]  /*27b0*/  BAR.SYNC.DEFER_BLOCKING 0x0 ;  /* 0x0000000000007b1d */ /* 0x000fec0000010000 */
[----:B------:R-:W-:Y:S05]  /*27c0*/  @P5 EXIT ;  /* 0x000000000000594d */ /* 0x000fea0003800000 */
[----:B------:R-:W-:-:S04]  /*27d0*/  UIMAD UR4, UR40, UR44, UR43 ;  /* 0x0000002c280472a4 */ /* 0x000fc8000f8e022b */
        /* <DEDUP_REMOVED lines=8> */
[----:B------:R-:W-:Y:S02]  /*2860*/  F2FP.BF16.F32.PACK_AB R21, R23, R21 ;  /* 0x000000151715723e */ /* 0x000fe400000010ff */
[----:B------:R-:W-:Y:S01]  /*2870*/  F2FP.BF16.F32.PACK_AB R11, R11, R13 ;  /* 0x0000000d0b0b723e */ /* 0x000fe200000010ff */
[----:B------:R-:W-:Y:S01]  /*2880*/  IMAD.U32 R0, RZ, RZ, UR6 ;  /* 0x00000006ff007e24 */ /* 0x000fe2000f8e00ff */
[----:B------:R-:W-:-:S02]  /*2890*/  F2FP.BF16.F32.PACK_AB R7, R7, R9 ;  /* 0x000000090707723e */ /* 0x000fc400000010ff */
[----:B------:R-:W-:Y:S02]  /*28a0*/  F2FP.BF16.F32.PACK_AB R4, R4, R6 ;  /* 0x000000060404723e */ /* 0x000fe400000010ff */
[----:B------:R-:W-:Y:S02]  /*28b0*/  IADD3 R5, P0, P1, R5, UR5, R0 ;  /* 0x0000000505057c10 */ /* 0x000fe4000f91e000 */
[----:B------:R-:W-:Y:S02]  /*28c0*/  F2FP.BF16.F32.PACK_AB R27, R27, R29 ;  /* 0x0000001d1b1b723e */ /* 0x000fe400000010ff */
[----:B------:R-:W-:Y:S02]  /*28d0*/  IADD3.X R0, PT, PT, RZ, RZ, RZ, P0, P1 ;  /* 0x000000ffff007210 */ /* 0x000fe400007e24ff */
[----:B--2---:R-:W-:Y:S02]  /*28e0*/  LEA R2, P0, R5, UR8, 0x1 ;  /* 0x0000000805027c11 */ /* 0x004fe4000f8008ff */
[----:B------:R-:W-:-:S02]  /*28f0*/  PRMT R8, R21, 0x7632, R8 ;  /* 0x0000763215087816 */ /* 0x000fc40000000008 */
[--C-:B------:R-:W-:Y:S02]  /*2900*/  LEA.HI.X R3, R5, UR9, R0.reuse, 0x1, P0 ;  /* 0x0000000905037c11 */ /* 0x100fe400080f0c00 */
[----:B------:R-:W-:Y:S02]  /*2910*/  PRMT R0, R15, 0x7632, R0 ;  /* 0x000076320f007816 */ /* 0x000fe40000000000 */
[----:B------:R-:W-:Y:S01]  /*2920*/  PRMT R5, R17, 0x7632, R5 ;  /* 0x0000763211057816 */ /* 0x000fe20000000005 */
[----:B------:R-:W-:Y:S01]  /*2930*/  STG.E.U16 desc[UR36][R2.64], R15 ;  /* 0x0000000f02007986 */ /* 0x000fe2000c101524 */
[----:B------:R-:W-:Y:S02]  /*2940*/  PRMT R9, R11, 0x7632, R9 ;  /* 0x000076320b097816 */ /* 0x000fe40000000009 */
[----:B------:R-:W-:Y:S01]  /*2950*/  F2FP.BF16.F32.PACK_AB R25, RZ, R25 ;  /* 0x00000019ff19723e */ /* 0x000fe200000010ff */
[----:B------:R0:W-:Y:S01]  /*2960*/  STG.E.U16 desc[UR36][R2.64+0x10], R0 ;  /* 0x0000100002007986 */ /* 0x0001e2000c101524 */
[----:B------:R-:W-:-:S03]  /*2970*/  PRMT R6, R27, 0x7632, R6 ;  /* 0x000076321b067816 */ /* 0x000fc60000000006 */
[----:B------:R1:W-:Y:S04]  /*2980*/  STG.E.U16 desc[UR36][R2.64+0x30], R5 ;  /* 0x0000300502007986 */ /* 0x0003e8000c101524 */
[----:B------:R-:W-:Y:S01]  /*2990*/  STG.E.U16 desc[UR36][R2.64+0x20], R17 ;  /* 0x0000201102007986 */ /* 0x000fe2000c101524 */
[----:B0-----:R-:W-:-:S03]  /*29a0*/  PRMT R0, R7, 0x7632, R0 ;  /* 0x0000763207007816 */ /* 0x001fc60000000000 */
[----:B------:R-:W-:Y:S01]  /*29b0*/  STG.E.U16 desc[UR36][R2.64+0x40], R21 ;  /* 0x0000401502007986 */ /* 0x000fe2000c101524 */
[----:B-1----:R-:W-:-:S03]  /*29c0*/  PRMT R5, R4, 0x7632, R5 ;  /* 0x0000763204057816 */ /* 0x002fc60000000005 */
        /* <DEDUP_REMOVED lines=11> */
.L_x_122:
[----:B------:R-:W-:Y:S01]  /*2a80*/  HFMA2 R11, -RZ, RZ, 0, 1.847743988037109375e-06 ;  /* 0x0000001fff0b7431 */ /* 0x000fe200000001ff */
[----:B------:R-:W-:Y:S02]  /*2a90*/  MOV R12, 0x10 ;  /* 0x00000010000c7802 */ /* 0x000fe40000000f00 */
[----:B------:R-:W-:-:S07]  /*2aa0*/  MOV R15, 0xffffffff ;  /* 0xffffffff000f7802 */ /* 0x000fce0000000f00 */
[----:B------:R-:W-:Y:S05]  /*2ab0*/  WARPSYNC.COLLECTIVE R15, `(.L_x_153) ;  /* 0x000000000f087348 */ /* 0x000fea0003c00000 */
[----:B------:R0:W1:Y:S02]  /*2ac0*/  SHFL.BFLY P6, R14, R13, R12, R11 ;  /* 0x0c00000c0d0e7389 */ /* 0x00006400000c000b */
[----:B01----:R-:W-:Y:S05]  /*2ad0*/  ENDCOLLECTIVE ;  /* 0x000000000000791b */ /* 0x003fea0003800000 */
.L_x_153:
[----:B------:R-:W-:Y:S01]  /*2ae0*/  HFMA2 R12, -RZ, RZ, 0, 4.76837158203125e-07 ;  /* 0x00000008ff0c7431 */ /* 0x000fe200000001ff */
[----:B------:R-:W-:-:S04]  /*2af0*/  FMNMX.FTZ R0, R14, -3.40282346638528859812e+38, !PT ;  /* 0xff7fffff0e007809 */ /* 0x000fc80007810000 */
[----:B------:R-:W-:-:S07]  /*2b00*/  MOV R13, R0 ;  /* 0x00000000000d7202 */ /* 0x000fce0000000f00 */
[----:B------:R-:W-:Y:S05]  /*2b10*/  WARPSYNC.COLLECTIVE R15, `(.L_x_154) ;  /* 0x000000000f087348 */ /* 0x000fea0003c00000 */
[----:B------:R0:W1:Y:S02]  /*2b20*/  SHFL.BFLY P6, R14, R13, R12, R11 ;  /* 0x0c00000c0d0e7389 */ /* 0x00006400000c000b */
[----:B01----:R-:W-:Y:S05]  /*2b30*/  ENDCOLLECTIVE ;  /* 0x000000000000791b */ /* 0x003fea0003800000 */
.L_x_154:
[----:B------:R-:W-:Y:S02]  /*2b40*/  MOV R12, 0x4 ;  /* 0x00000004000c7802 */ /* 0x000fe40000000f00 */
[----:B------:R-:W-:-:S05]  /*2b50*/  FMNMX.FTZ R2, R0, R14, !PT ;  /* 0x0000000e00027209 */ /* 0x000fca0007810000 */
[----:B------:R-:W-:-:S07]  /*2b60*/  IMAD.MOV.U32 R13, RZ, RZ, R2 ;  /* 0x000000ffff0d7224 */ /* 0x000fce00078e0002 */
[----:B------:R-:W-:Y:S05]  /*2b70*/  WARPSYNC.COLLECTIVE R15, `(.L_x_155) ;  /* 0x000000000f087348 */ /* 0x000fea0003c00000 */
[----:B------:R0:W1:Y:S02]  /*2b80*/  SHFL.BFLY P6, R14, R13, R12, R11 ;  /* 0x0c00000c0d0e7389 */ /* 0x00006400000c000b */
[----:B01----:R-:W-:Y:S05]  /*2b90*/  ENDCOLLECTIVE ;  /* 0x000000000000791b */ /* 0x003fea0003800000 */
.L_x_155:
[----:B------:R-:W-:Y:S01]  /*2ba0*/  HFMA2 R12, -RZ, RZ, 0, 1.1920928955078125e-07 ;  /* 0x00000002ff0c7431 */ /* 0x000fe200000001ff */
[----:B------:R-:W-:-:S04]  /*2bb0*/  FMNMX.FTZ R3, R2, R14, !PT ;  /* 0x0000000e02037209 */ /* 0x000fc80007810000 */
[----:B------:R-:W-:-:S07]  /*2bc0*/  MOV R13, R3 ;  /* 0x00000003000d7202 */ /* 0x000fce0000000f00 */
[----:B------:R-:W-:Y:S05]  /*2bd0*/  WARPSYNC.COLLECTIVE R15, `(.L_x_156) ;  /* 0x000000000f087348 */ /* 0x000fea0003c00000 */
[----:B------:R0:W1:Y:S02]  /*2be0*/  SHFL.BFLY P6, R14, R13, R12, R11 ;  /* 0x0c00000c0d0e7389 */ /* 0x00006400000c000b */
[----:B01----:R-:W-:Y:S05]  /*2bf0*/  ENDCOLLECTIVE ;  /* 0x000000000000791b */ /* 0x003fea0003800000 */
.L_x_156:
[----:B------:R-:W-:Y:S01]  /*2c00*/  HFMA2 R12, -RZ, RZ, 0, 5.9604644775390625e-08 ;  /* 0x00000001ff0c7431 */ /* 0x000fe200000001ff */
[----:B------:R-:W-:-:S04]  /*2c10*/  FMNMX.FTZ R4, R3, R14, !PT ;  /* 0x0000000e03047209 */ /* 0x000fc80007810000 */
[----:B------:R-:W-:-:S07]  /*2c20*/  MOV R13, R4 ;  /* 0x00000004000d7202 */ /* 0x000fce0000000f00 */
[----:B------:R-:W-:Y:S05]  /*2c30*/  WARPSYNC.COLLECTIVE R15, `(.L_x_157) ;  /* 0x000000000f087348 */ /* 0x000fea0003c00000 */
[----:B------:R0:W1:Y:S02]  /*2c40*/  SHFL.BFLY P6, R14, R13, R12, R11 ;  /* 0x0c00000c0d0e7389 */ /* 0x00006400000c000b */
[----:B01----:R-:W-:Y:S05]  /*2c50*/  ENDCOLLECTIVE ;  /* 0x000000000000791b */ /* 0x003fea0003800000 */
.L_x_157:
[----:B------:R-:W-:Y:S05]  /*2c60*/  BRA `(.L_x_158) ;  /* 0xffffffd400f87947 */ /* 0x000fea000383ffff */
.L_x_159:
        /* <DEDUP_REMOVED lines=9> */
.L_x_27248:


//--------------------- .text._ZN4vllm25paged_attention_v2_kernelI13__nv_bfloat16hLi112ELi32ELi128ELNS_18Fp8KVCacheDataTypeE2ELb0ELi512EEEvPfS3_PT_PKS4_PKT0_SA_ifPKiSC_iPKfiiiSE_SE_iiiii --------------------------
	.section	.text._ZN4vllm25paged_attention_v2_kernelI13__nv_bfloat16hLi112ELi32ELi128ELNS_18Fp8KVCacheDataTypeE2ELb0ELi512EEEvPfS3_PT_PKS4_PKT0_SA_ifPKiSC_iPKfiiiSE_SE_iiiii,"ax",@progbits
	.align	128
        .global         _ZN4vllm25paged_attention_v2_kernelI13__nv_bfloat16hLi112ELi32ELi128ELNS_18Fp8KVCacheDataTypeE2ELb0ELi512EEEvPfS3_PT_PKS4_PKT0_SA_ifPKiSC_iPKfiiiSE_SE_iiiii
        .type           _ZN4vllm25paged_attention_v2_kernelI13__nv_bfloat16hLi112ELi32ELi128ELNS_18Fp8KVCacheDataTypeE2ELb0ELi512EEEvPfS3_PT_PKS4_PKT0_SA_ifPKiSC_iPKfiiiSE_SE_iiiii,@function
        .size           _ZN4vllm25paged_attention_v2_kernelI13__nv_bfloat16hLi112ELi32ELi128ELNS_18Fp8KVCacheDataTypeE2ELb0ELi512EEEvPfS3_PT_PKS4_PKT0_SA_ifPKiSC_iPKfiiiSE_SE_iiiii,(.L_x_27249 - _ZN4vllm25paged_attention_v2_kernelI13__nv_bfloat16hLi112ELi32ELi128ELNS_18Fp8KVCacheDataTypeE2ELb0ELi512EEEvPfS3_PT_PKS4_PKT0_SA_ifPKiSC_iPKfiiiSE_SE_iiiii)
        .other          _ZN4vllm25paged_attention_v2_kernelI13__nv_bfloat16hLi112ELi32ELi128ELNS_18Fp8KVCacheDataTypeE2ELb0ELi512EEEvPfS3_PT_PKS4_PKT0_SA_ifPKiSC_iPKfiiiSE_SE_iiiii,@"STO_CUDA_ENTRY STV_DEFAULT"
_ZN4vllm25paged_attention_v2_kernelI13__nv_bfloat16hLi112ELi32ELi128ELNS_18Fp8KVCacheDataTypeE2ELb0ELi512EEEvPfS3_PT_PKS4_PKT0_SA_ifPKiSC_iPKfiiiSE_SE_iiiii:
.text._ZN4vllm25paged_attention_v2_kernelI13__nv_bfloat16hLi112ELi32ELi128ELNS_18Fp8KVCacheDataTypeE2ELb0ELi512EEEvPfS3_PT_PKS4_PKT0_SA_ifPKiSC_iPKfiiiSE_SE_iiiii:
        /* <DEDUP_REMOVED lines=51> */
.L_x_161:
[----:B------:R-:W-:Y:S05]  /*0330*/  BSYNC.RECONVERGENT B6 ;  /* 0x0000000000067941 */ /* 0x000fea0003800200 */
.L_x_160:
        /* <DEDUP_REMOVED lines=17> */
.L_x_198:
        /* <DEDUP_REMOVED lines=32> */
[----:B------:R-:W-:Y:S01]  /*0650*/  IADD3 R11, PT, PT, R3, 0x20, RZ ;  /* 0x00000020030b7810 */ /* 0x000fe20007ffe0ff */
[----:B------:R-:W-:Y:S01]  /*0660*/  IMAD.MOV.U32 R15, RZ, RZ, R5 ;  /* 0x000000ffff0f7224 */ /* 0x000fe200078e0005 */
[----:B------:R-:W-:Y:S02]  /*0670*/  LEA.HI R13, R13, 0x1, RZ, 0x19 ;  /* 0x000000010d0d7811 */ /* 0x000fe400078fc8ff */
[----:B------:R-:W-:Y:S02]  /*0680*/  LEA R10, R0, R11, 0x18 ;  /* 0x0000000b000a7211 */ /* 0x000fe400078ec0ff */
[----:B------:R-:W-:Y:S02]  /*0690*/  LOP3.LUT R13, R13, 0x3, RZ, 0xc0, !PT ;  /* 0x000000030d0d7812 */ /* 0x000fe400078ec0ff */
[----:B------:R-:W-:Y:S02]  /*06a0*/  MOV R11, RZ ;  /* 0x000000ff000b7202 */ /* 0x000fe40000000f00 */
[----:B------:R-:W-:-:S02]  /*06b0*/  LEA R10, R5, R10, 0x2 ;  /* 0x0000000a050a7211 */ /* 0x000fc400078e10ff */
[----:B------:R-:W-:-:S07]  /*06c0*/  IADD3 R13, PT, PT, -R13, RZ, RZ ;  /* 0x000000ff0d0d7210 */ /* 0x000fce0007ffe1ff */
.L_x_167:
        /* <DEDUP_REMOVED lines=11> */
.L_x_166:
[----:B------:R-:W-:Y:S05]  /*0780*/  BSYNC.RECONVERGENT B1 ;  /* 0x0000000000017941 */ /* 0x000fea0003800200 */
.L_x_165:
[----:B------:R-:W-:Y:S05]  /*0790*/  @!P4 BRA `(.L_x_164) ;  /* 0x0000000c000cc947 */ /* 0x000fea0003800000 */
[----:B------:R-:W-:Y:S01]  /*07a0*/  IADD3 R10, PT, PT, -R15, UR39, RZ ;  /* 0x000000270f0a7c10 */ /* 0x000fe2000fffe1ff */
[----:B------:R-:W-:Y:S01]  /*07b0*/  VIADD R13, R3, 0x20 ;  /* 0x00000020030d7836 */ /* 0x000fe20000000000 */
[----:B------:R-:W-:Y:S01]  /*07c0*/  BSSY.RECONVERGENT B1, `(.L_x_168) ;  /* 0x000006e000017945 */ /* 0x000fe20003800200 */
[----:B------:R-:W-:Y:S02]  /*07d0*/  PLOP3.LUT P0, PT, PT, PT, PT, 0x80, 0x8 ;  /* 0x000000000008781c */ /* 0x000fe40003f0f070 */
[----:B------:R-:W-:Y:S02]  /*07e0*/  ISETP.GT.AND P4, PT, R10, 0x600, PT ;  /* 0x000006000a00780c */ /* 0x000fe40003f84270 */
[----:B------:R-:W-:-:S04]  /*07f0*/  LEA R10, R0, R13, 0x18 ;  /* 0x0000000d000a7211 */ /* 0x000fc800078ec0ff */
[----:B------:R-:W-:-:S04]  /*0800*/  LEA R13, R15, R10, 0x2 ;  /* 0x0000000a0f0d7211 */ /* 0x000fc800078e10ff */
[----:B------:R-:W-:-:S03]  /*0810*/  IADD3 R13, PT, PT, R13, 0x400, RZ ;  /* 0x000004000d0d7810 */ /* 0x000fc60007ffe0ff */
[----:B------:R-:W-:Y:S05]  /*0820*/  @!P4 BRA `(.L_x_169) ;  /* 0x00000004009cc947 */ /* 0x000fea0003800000 */
[----:B------:R-:W-:Y:S02]  /*0830*/  MOV R10, UR39 ;  /* 0x00000027000a7c02 */ /* 0x000fe40008000f00 */
[----:B------:R-:W-:Y:S02]  /*0840*/  PLOP3.LUT P0, PT, PT, PT, PT, 0x8, 0x80 ;  /* 0x000000000080781c */ /* 0x000fe40003f0e170 */
[----:B------:R-:W-:-:S11]  /*0850*/  IADD3 R10, PT, PT, R10, -0x600, RZ ;  /* 0xfffffa000a0a7810 */ /* 0x000fd60007ffe0ff */
.L_x_170:
        /* <DEDUP_REMOVED lines=98> */
[----:B0-----:R-:W-:Y:S01]  /*0e80*/  VIADD R13, R13, 0x2000 ;  /* 0x000020000d0d7836 */ /* 0x001fe20000000000 */
[----:B------:R-:W-:Y:S06]  /*0e90*/  @!P4 BRA `(.L_x_170) ;  /* 0xfffffff80070c947 */ /* 0x000fec000383ffff */
.L_x_169:
[----:B------:R-:W-:Y:S05]  /*0ea0*/  BSYNC.RECONVERGENT B1 ;  /* 0x0000000000017941 */ /* 0x000fea0003800200 */
.L_x_168:
        /* <DEDUP_REMOVED lines=55> */
.L_x_172:
[----:B------:R-:W-:Y:S05]  /*1220*/  BSYNC.RECONVERGENT B1 ;  /* 0x0000000000017941 */ /* 0x000fea0003800200 */
.L_x_171:
        /* <DEDUP_REMOVED lines=26> */
.L_x_164:
[----:B------:R-:W-:Y:S05]  /*13d0*/  BSYNC.RECONVERGENT B0 ;  /* 0x0000000000007941 */ /* 0x000fea0003800200 */
.L_x_163:
        /* <DEDUP_REMOVED lines=40> */
.L_x_177:
[----:B------:R-:W1:Y:S01]  /*1660*/  LDS R13, [R4] ;  /* 0x00000000040d7984 */ /* 0x000e620000000800 */
[----:B------:R-:W-:-:S04]  /*1670*/  IADD3 R11, PT, PT, R11, 0x1, RZ ;  /* 0x000000010b0b7810 */ /* 0x000fc80007ffe0ff */
[----:B------:R-:W-:Y:S01]  /*1680*/  ISETP.NE.AND P0, PT, R11, RZ, PT ;  /* 0x000000ff0b00720c */ /* 0x000fe20003f05270 */
[----:B-1----:R-:W-:-:S05]  /*1690*/  FMUL.FTZ R13, R13, R2 ;  /* 0x000000020d0d7220 */ /* 0x002fca0000410000 */
[----:B------:R1:W-:Y:S02]  /*16a0*/  STS [R4], R13 ;  /* 0x0000000d04007388 */ /* 0x0003e40000000800 */
[----:B-1----:R-:W-:-:S05]  /*16b0*/  VIADD R4, R4, 0x200 ;  /* 0x0000020004047836 */ /* 0x002fca0000000000 */
[----:B------:R-:W-:Y:S05]  /*16c0*/  @P0 BRA `(.L_x_177) ;  /* 0xfffffffc00e40947 */ /* 0x000fea000383ffff */
.L_x_176:
[----:B------:R-:W-:Y:S05]  /*16d0*/  BSYNC.RECONVERGENT B1 ;  /* 0x0000000000017941 */ /* 0x000fea0003800200 */
.L_x_175:
        /* <DEDUP_REMOVED lines=13> */
.L_x_180:
        /* <DEDUP_REMOVED lines=52> */
.L_x_179:
[----:B------:R-:W-:Y:S05]  /*1af0*/  BSYNC.RECONVERGENT B1 ;  /* 0x0000000000017941 */ /* 0x000fea0003800200 */
.L_x_178:
        /* <DEDUP_REMOVED lines=31> */
.L_x_182:
[----:B------:R-:W-:Y:S05]  /*1cf0*/  BSYNC.RECONVERGENT B1 ;  /* 0x0000000000017941 */ /* 0x000fea0003800200 */
.L_x_181:
        /* <DEDUP_REMOVED lines=14> */
.L_x_174:
[----:B------:R-:W-:Y:S05]  /*1de0*/  BSYNC.RECONVERGENT B0 ;  /* 0x0000000000007941 */ /* 0x000fea0003800200 */
.L_x_173:
[----:B------:R-:W-:Y:S01]  /*1df0*/  BAR.SYNC.DEFER_BLOCKING 0x0 ;  /* 0x0000000000007b1d */ /* 0x000fe20000010000 */
[C---:B------:R-:W-:Y:S02]  /*1e00*/  ISETP.NE.AND P3, PT, R5.reuse, RZ, PT ;  /* 0x000000ff0500720c */ /* 0x040fe40003f65270 */
[----:B------:R-:W-:Y:S02]  /*1e10*/  SHF.R.U32.HI R8, RZ, 0x2, R8 ;  /* 0x00000002ff087819 */ /* 0x000fe40000011608 */
[----:B-1----:R-:W-:Y:S01]  /*1e20*/  LOP3.LUT R2, R5, 0x3, RZ, 0xc0, !PT ;  /* 0x0000000305027812 */ /* 0x002fe200078ec0ff */
[----:B------:R-:W-:Y:S01]  /*1e30*/  BSSY.RECONVERGENT B0, `(.L_x_183) ;  /* 0x000001c000007945 */ /* 0x000fe20003800200 */
[----:B------:R-:W-:Y:S01]  /*1e40*/  IADD3 R3, PT, PT, R3, 0x20, RZ ;  /* 0x0000002003037810 */ /* 0x000fe20007ffe0ff */
[----:B------:R-:W-:Y:S01]  /*1e50*/  IMAD R8, R7, 0x70, R8 ;  /* 0x0000007007087824 */ /* 0x000fe200078e0208 */
[----:B------:R-:W-:Y:S02]  /*1e60*/  ISETP.NE.AND P2, PT, R2, RZ, PT ;  /* 0x000000ff0200720c */ /* 0x000fe40003f45270 */
[----:B--2---:R-:W-:-:S02]  /*1e70*/  LOP3.LUT R4, R5, 0x3c0, RZ, 0xc0, !PT ;  /* 0x000003c005047812 */ /* 0x004fc400078ec0ff */
[----:B------:R-:W-:Y:S02]  /*1e80*/  LOP3.LUT R2, R5, 0x3e0, RZ, 0xc0, !PT ;  /* 0x000003e005027812 */ /* 0x000fe400078ec0ff */
[----:B------:R-:W-:Y:S02]  /*1e90*/  LEA R3, R0, R3, 0x18 ;  /* 0x0000000300037211 */ /* 0x000fe400078ec0ff */
        /* <DEDUP_REMOVED lines=21> */
.L_x_184:
[----:B------:R-:W-:Y:S05]  /*1ff0*/  BSYNC.RECONVERGENT B0 ;  /* 0x0000000000007941 */ /* 0x000fea0003800200 */
.L_x_183:
[----:B------:R-:W-:Y:S01]  /*2000*/  BAR.SYNC.DEFER_BLOCKING 0x0 ;  /* 0x0000000000007b1d */ /* 0x000fe20000010000 */
[----:B-1----:R-:W-:Y:S01]  /*2010*/  HFMA2 R3, -RZ, RZ, 0, 0 ;  /* 0x00000000ff037431 */ /* 0x002fe200000001ff */
[C---:B------:R-:W-:Y:S01]  /*2020*/  LOP3.LUT P3, RZ, R5.reuse, 0x3c3, RZ, 0xc0, !PT ;  /* 0x000003c305ff7812 */ /* 0x040fe2000786c0ff */
[----:B------:R-:W-:Y:S01]  /*2030*/  HFMA2 R25, -RZ, RZ, 0, 0 ;  /* 0x00000000ff197431 */ /* 0x000fe200000001ff */
[C---:B------:R-:W-:Y:S01]  /*2040*/  LOP3.LUT P4, RZ, R5.reuse, 0x3e3, RZ, 0xc0, !PT ;  /* 0x000003e305ff7812 */ /* 0x040fe2000788c0ff */
[----:B------:R-:W-:Y:S01]  /*2050*/  HFMA2 R17, -RZ, RZ, 0, 0 ;  /* 0x00000000ff117431 */ /* 0x000fe200000001ff */
[----:B------:R-:W-:Y:S01]  /*2060*/  BSSY.RECONVERGENT B0, `(.L_x_185) ;  /* 0x000001c000007945 */ /* 0x000fe20003800200 */
[----:B------:R-:W-:Y:S01]  /*2070*/  HFMA2 R13, -RZ, RZ, 0, 0 ;  /* 0x00000000ff0d7431 */ /* 0x000fe200000001ff */
[----:B------:R-:W-:Y:S01]  /*2080*/  ISETP.GT.U32.AND P5, PT, R5, 0x1f, PT ;  /* 0x0000001f0500780c */ /* 0x000fe20003fa4070 */
[----:B------:R-:W-:Y:S01]  /*2090*/  HFMA2 R7, -RZ, RZ, 0, 0 ;  /* 0x00000000ff077431 */ /* 0x000fe200000001ff */
[----:B------:R-:W-:Y:S01]  /*20a0*/  MOV R21, RZ ;  /* 0x000000ff00157202 */ /* 0x000fe20000000f00 */
[----:B------:R-:W-:-:S02]  /*20b0*/  HFMA2 R29, -RZ, RZ, 0, 0 ;  /* 0x00000000ff1d7431 */ /* 0x000fc400000001ff */
[----:B------:R-:W-:Y:S01]  /*20c0*/  IMAD.MOV.U32 R23, RZ, RZ, RZ ;  /* 0x000000ffff177224 */ /* 0x000fe200078e00ff */
[----:B------:R-:W-:Y:S01]  /*20d0*/  MOV R19, RZ ;  /* 0x000000ff00137202 */ /* 0x000fe20000000f00 */
[----:B------:R-:W-:Y:S01]  /*20e0*/  IMAD.MOV.U32 R11, RZ, RZ, RZ ;  /* 0x000000ffff0b7224 */ /* 0x000fe200078e00ff */
[----:B------:R-:W-:Y:S02]  /*20f0*/  MOV R15, RZ ;  /* 0x000000ff000f7202 */ /* 0x000fe40000000f00 */
[----:B0-----:R-:W-:Y:S02]  /*2100*/  MOV R9, RZ ;  /* 0x000000ff00097202 */ /* 0x001fe40000000f00 */
        /* <DEDUP_REMOVED lines=17> */
.L_x_186:
[----:B------:R-:W-:Y:S05]  /*2220*/  BSYNC.RECONVERGENT B0 ;  /* 0x0000000000007941 */ /* 0x000fea0003800200 */
.L_x_185:
        /* <DEDUP_REMOVED lines=23> */
[----:B------:R-:W-:Y:S01]  /*23a0*/  FADD.FTZ R7, R7, R16 ;  /* 0x0000001007077221 */ /* 0x000fe20000010000 */
[----:B------:R-:W-:Y:S01]  /*23b0*/  FADD.FTZ R4, R4, R18 ;  /* 0x0000001204047221 */ /* 0x000fe20000010000 */
[----:B------:R-:W-:Y:S01]  /*23c0*/  FADD.FTZ R29, R29, R20 ;  /* 0x000000141d1d7221 */ /* 0x000fe20000010000 */
[----:B------:R-:W-:Y:S01]  /*23d0*/  FADD.FTZ R27, R27, R22 ;  /* 0x000000161b1b7221 */ /* 0x000fe20000010000 */
[----:B0-----:R-:W-:Y:S01]  /*23e0*/  FADD.FTZ R19, R19, R2 ;  /* 0x0000000213137221 */ /* 0x001fe20000010000 */
[----:B-1----:R-:W-:Y:S01]  /*23f0*/  FADD.FTZ R17, R17, R6 ;  /* 0x0000000611117221 */ /* 0x002fe20000010000 */
[----:B--2---:R-:W-:Y:S01]  /*2400*/  FADD.FTZ R15, R15, R8 ;  /* 0x000000080f0f7221 */ /* 0x004fe20000010000 */
[----:B---3--:R-:W-:-:S07]  /*2410*/  FADD.FTZ R13, R13, R10 ;  /* 0x0000000a0d0d7221 */ /* 0x008fce0000010000 */
.L_x_188:
[----:B------:R-:W-:Y:S05]  /*2420*/  BSYNC.RECONVERGENT B0 ;  /* 0x0000000000007941 */ /* 0x000fea0003800200 */
.L_x_187:
        /* <DEDUP_REMOVED lines=17> */
.L_x_190:
[----:B------:R-:W-:Y:S05]  /*2540*/  BSYNC.RECONVERGENT B0 ;  /* 0x0000000000007941 */ /* 0x000fea0003800200 */
.L_x_189:
        /* <DEDUP_REMOVED lines=21> */
[----:B-----5:R-:W-:Y:S01]  /*26a0*/  FADD.FTZ R13, R13, R12 ;  /* 0x0000000c0d0d7221 */ /* 0x020fe20000010000 */
        /* <DEDUP_REMOVED lines=9> */
.L_x_192:
[----:B------:R-:W-:Y:S05]  /*2740*/  BSYNC.RECONVERGENT B0 ;  /* 0x0000000000007941 */ /* 0x000fea0003800200 */
.L_x_191:
        /* <DEDUP_REMOVED lines=26> */
[----:B------:R-:W-:Y:S01]  /*28f0*/  PRMT R7, R27, 0x7632, R7 ;  /* 0x000076321b077816 */ /* 0x000fe20000000007 */
[----:B------:R0:W-:Y:S04]  /*2900*/  STG.E.U16 desc[UR36][R2.64+0x10], R0 ;  /* 0x0000100002007986 */ /* 0x0001e8000c101524 */
        /* <DEDUP_REMOVED lines=15> */
.L_x_162:
[----:B------:R-:W-:Y:S01]  /*2a00*/  HFMA2 R12, -RZ, RZ, 0, 9.5367431640625e-07 ;  /* 0x00000010ff0c7431 */ /* 0x000fe200000001ff */
[----:B------:R-:W-:Y:S02]  /*2a10*/  MOV R11, 0x1f ;  /* 0x0000001f000b7802 */ /* 0x000fe40000000f00 */
[----:B------:R-:W-:-:S07]  /*2a20*/  MOV R15, 0xffffffff ;  /* 0xffffffff000f7802 */ /* 0x000fce0000000f00 */
[----:B------:R-:W-:Y:S05]  /*2a30*/  WARPSYNC.COLLECTIVE R15, `(.L_x_193) ;  /* 0x000000000f087348 */ /* 0x000fea0003c00000 */
[----:B------:R0:W1:Y:S02]  /*2a40*/  SHFL.BFLY P6, R14, R13, R12, R11 ;  /* 0x0c00000c0d0e7389 */ /* 0x00006400000c000b */
[----:B01----:R-:W-:Y:S05]  /*2a50*/  ENDCOLLECTIVE ;  /* 0x000000000000791b */ /* 0x003fea0003800000 */
.L_x_193:
[----:B------:R-:W-:Y:S01]  /*2a60*/  HFMA2 R12, -RZ, RZ, 0, 4.76837158203125e-07 ;  /* 0x00000008ff0c7431 */ /* 0x000fe200000001ff */
[----:B------:R-:W-:-:S04]  /*2a70*/  FMNMX.FTZ R0, R14, -3.40282346638528859812e+38, !PT ;  /* 0xff7fffff0e007809 */ /* 0x000fc80007810000 */
[----:B------:R-:W-:-:S07]  /*2a80*/  MOV R13, R0 ;  /* 0x00000000000d7202 */ /* 0x000fce0000000f00 */
[----:B------:R-:W-:Y:S05]  /*2a90*/  WARPSYNC.COLLECTIVE R15, `(.L_x_194) ;  /* 0x000000000f087348 */ /* 0x000fea0003c00000 */
[----:B------:R0:W1:Y:S02]  /*2aa0*/  SHFL.BFLY P6, R14, R13, R12, R11 ;  /* 0x0c00000c0d0e7389 */ /* 0x00006400000c000b */
[----:B01----:R-:W-:Y:S05]  /*2ab0*/  ENDCOLLECTIVE ;  /* 0x000000000000791b */ /* 0x003fea0003800000 */
.L_x_194:
[----:B------:R-:W-:Y:S02]  /*2ac0*/  MOV R12, 0x4 ;  /* 0x00000004000c7802 */ /* 0x000fe40000000f00 */
[----:B------:R-:W-:-:S05]  /*2ad0*/  FMNMX.FTZ R2, R0, R14, !PT ;  /* 0x0000000e00027209 */ /* 0x000fca0007810000 */
[----:B------:R-:W-:-:S07]  /*2ae0*/  IMAD.MOV.U32 R13, RZ, RZ, R2 ;  /* 0x000000ffff0d7224 */ /* 0x000fce00078e0002 */
[----:B------:R-:W-:Y:S05]  /*2af0*/  WARPSYNC.COLLECTIVE R15, `(.L_x_195) ;  /* 0x000000000f087348 */ /* 0x000fea0003c00000 */
[----:B------:R0:W1:Y:S02]  /*2b00*/  SHFL.BFLY P6, R14, R13, R12, R11 ;  /* 0x0c00000c0d0e7389 */ /* 0x00006400000c000b */
[----:B01----:R-:W-:Y:S05]  /*2b10*/  ENDCOLLECTIVE ;  /* 0x000000000000791b */ /* 0x003fea0003800000 */
.L_x_195:
[----:B------:R-:W-:Y:S01]  /*2b20*/  HFMA2 R12, -RZ, RZ, 0, 1.1920928955078125e-07 ;  /* 0x00000002ff0c7431 */ /* 0x000fe200000001ff */
[----:B------:R-:W-:-:S04]  /*2b30*/  FMNMX.FTZ R3, R2, R14, !PT ;  /* 0x0000000e02037209 */ /* 0x000fc80007810000 */
[----:B------:R-:W-:-:S07]  /*2b40*/  MOV R13, R3 ;  /* 0x00000003000d7202 */ /* 0x000fce0000000f00 */
[----:B------:R-:W-:Y:S05]  /*2b50*/  WARPSYNC.COLLECTIVE R15, `(.L_x_196) ;  /* 0x000000000f087348 */ /* 0x000fea0003c00000 */
[----:B------:R0:W1:Y:S02]  /*2b60*/  SHFL.BFLY P6, R14, R13, R12, R11 ;  /* 0x0c00000c0d0e7389 */ /* 0x00006400000c000b */
[----:B01----:R-:W-:Y:S05]  /*2b70*/  ENDCOLLECTIVE ;  /* 0x000000000000791b */ /* 0x003fea0003800000 */
.L_x_196:
[----:B------:R-:W-:Y:S01]  /*2b80*/  HFMA2 R12, -RZ, RZ, 0, 5.9604644775390625e-08 ;  /* 0x00000001ff0c7431 */ /* 0x000fe200000001ff */
[----:B------:R-:W-:-:S04]  /*2b90*/  FMNMX.FTZ R4, R3, R14, !PT ;  /* 0x0000000e03047209 */ /* 0x000fc80007810000 */
[----:B------:R-:W-:-:S07]  /*2ba0*/  MOV R13, R4 ;  /* 0x00000004000d7202 */ /* 0x000fce0000000f00 */
[----:B------:R-:W-:Y:S05]  /*2bb0*/  WARPSYNC.COLLECTIVE R15, `(.L_x_197) ;  /* 0x000000000f087348 */ /* 0x000fea0003c00000 */
[----:B------:R0:W1:Y:S02]  /*2bc0*/  SHFL.BFLY P6, R14, R13, R12, R11 ;  /* 0x0c00000c0d0e7389 */ /* 0x00006400000c000b */
[----:B01----:R-:W-:Y:S05]  /*2bd0*/  ENDCOLLECTIVE ;  /* 0x000000000000791b */ /* 0x003fea0003800000 */
.L_x_197:
[----:B------:R-:W-:Y:S05]  /*2be0*/  BRA `(.L_x_198) ;  /* 0xffffffd800187947 */ /* 0x000fea000383ffff */
.L_x_199:
        /* <DEDUP_REMOVED lines=9> */
.L_x_27249:


//--------------------- .text._ZN4vllm25paged_attention_v2_kernelI13__nv_bfloat16hLi96ELi32ELi128ELNS_18Fp8KVCacheDataTypeE2ELb0ELi512EEEvPfS3_PT_PKS4_PKT0_SA_ifPKiSC_iPKfiiiSE_SE_iiiii --------------------------
	.section	.text._ZN4vllm25paged_attention_v2_kernelI13__nv_bfloat16hLi96ELi32ELi128ELNS_18Fp8KVCacheDataTypeE2ELb0ELi512EEEvPfS3_PT_PKS4_PKT0_SA_ifPKiSC_iPKfiiiSE_SE_iiiii,"ax",@progbits
	.align	128
        .global         _ZN4vllm25paged_attention_v2_kernelI13__nv_bfloat16hLi96ELi32ELi128ELNS_18Fp8KVCacheDataTypeE2ELb0ELi512EEEvPfS3_PT_PKS4_PKT0_SA_ifPKiSC_iPKfiiiSE_SE_iiiii
        .type           _ZN4vllm25paged_attention_v2_kernelI13__nv_bfloat16hLi96ELi32ELi128ELNS_18Fp8KVCacheDataTypeE2ELb0ELi512EEEvPfS3_PT_PKS4_PKT0_SA_ifPKiSC_iPKfiiiSE_SE_iiiii,@function
        .size           _ZN4vllm25paged_attention_v2_kernelI13__nv_bfloat16hLi96ELi32ELi128ELNS_18Fp8KVCacheDataTypeE2ELb0ELi512EEEvPfS3_PT_PKS4_PKT0_SA_ifPKiSC_iPKfiiiSE_SE_iiiii,(.L_x_27250 - _ZN4vllm25paged_attention_v2_kernelI13__nv_bfloat16hLi96ELi32ELi128ELNS_18Fp8KVCacheDataTypeE2ELb0ELi512EEEvPfS3_PT_PKS4_PKT0_SA_ifPKiSC_iPKfiiiSE_SE_iiiii)
        .other          _ZN4vllm25paged_attention_v2_kernelI13__nv_bfloat16hLi96ELi32ELi128ELNS_18Fp8KVCacheDataTypeE2ELb0ELi512EEEvPfS3_PT_PKS4_PKT0_SA_ifPKiSC_iPKfiiiSE_SE_iiiii,@"STO_CUDA_ENTRY STV_DEFAULT"
_ZN4vllm25paged_attention_v2_kernelI13__nv_bfloat16hLi96ELi32ELi128ELNS_18Fp8KVCacheDataTypeE2ELb0ELi512EEEvPfS3_PT_PKS4_PKT0_SA_ifPKiSC_iPKfiiiSE_SE_iiiii:
.text._ZN4vllm25paged_attention_v2_kernelI13__nv_bfloat16hLi96ELi32ELi128ELNS_18Fp8KVCacheDataTypeE2ELb0ELi512EEEvPfS3_PT_PKS4_PKT0_SA_ifPKiSC_iPKfiiiSE_SE_iiiii:
        /* <DEDUP_REMOVED lines=51> */
.L_x_201:
[----:B------:R-:W-:Y:S05]  /*0330*/  BSYNC.RECONVERGENT B6 ;  /* 0x0000000000067941 */ /* 0x000fea0003800200 */
.L_x_200:
        /* <DEDUP_REMOVED lines=17> */
.L_x_238:
        /* <DEDUP_REMOVED lines=40> */
.L_x_207:
        /* <DEDUP_REMOVED lines=11> */
.L_x_206:
[----:B------:R-:W-:Y:S05]  /*0780*/  BSYNC.RECONVERGENT B1 ;  /* 0x0000000000017941 */ /* 0x000fea0003800200 */
.L_x_205:
        /* <DEDUP_REMOVED lines=13> */
.L_x_210:
        /* <DEDUP_REMOVED lines=100> */
.L_x_209:
[----:B------:R-:W-:Y:S05]  /*0ea0*/  BSYNC.RECONVERGENT B1 ;  /* 0x0000000000017941 */ /* 0x000fea0003800200 */
.L_x_208:
        /* <DEDUP_REMOVED lines=55> */
.L_x_212:
[----:B------:R-:W-:Y:S05]  /*1220*/  BSYNC.RECONVERGENT B1 ;  /* 0x0000000000017941 */ /* 0x000fea0003800200 */
.L_x_211:
        /* <DEDUP_REMOVED lines=26> */
.L_x_204:
[----:B------:R-:W-:Y:S05]  /*13d0*/  BSYNC.RECONVERGENT B0 ;  /* 0x0000000000007941 */ /* 0x000fea0003800200 */
.L_x_203:
        /* <DEDUP_REMOVED lines=26> */
[----:B------:R-:W-:Y:S01]  /*1580*/  ISETP.NE.AND P0, PT, R2, 0x180, PT ;  /* 0x000001800200780c */ /* 0x000fe20003f05270 */
[----:B-1----:R-:W-:Y:S01]  /*1590*/  FADD.FTZ R2, R10, 9.9999999747524270788e-07 ;  /* 0x358637bd0a027421 */ /* 0x002fe20000010000 */
[----:B------:R-:W-:Y:S02]  /*15a0*/  ISETP.GE.U32.AND P1, PT, R6, 0x180, PT ;  /* 0x000001800600780c */ /* 0x000fe40003f26070 */
[----:B------:R-:W-:-:S03]  /*15b0*/  MOV R6, R5 ;  /* 0x0000000500067202 */ /* 0x000fc60000000f00 */
[----:B------:R-:W1:Y:S06]  /*15c0*/  MUFU.RCP R2, R2 ;  /* 0x0000000200027308 */ /* 0x000e6c0000001000 */
[----:B------:R-:W-:Y:S05]  /*15d0*/  @!P0 BRA `(.L_x_216) ;  /* 0x00000000003c8947 */ /* 0x000fea0003800000 */
[----:B------:R-:W-:Y:S02]  /*15e0*/  SHF.L.U32 R4, R11, 0x7, RZ ;  /* 0x000000070b047819 */ /* 0x000fe400000006ff */
[----:B------:R-:W-:Y:S02]  /*15f0*/  IADD3 R13, PT, PT, R3, 0x20, RZ ;  /* 0x00000020030d7810 */ /* 0x000fe40007ffe0ff */
[----:B------:R-:W-:Y:S02]  /*1600*/  LOP3.LUT R4, R4, 0x180, RZ, 0xc0, !PT ;  /* 0x0000018004047812 */ /* 0x000fe400078ec0ff */
[----:B------:R-:W-:Y:S02]  /*1610*/  LEA R12, R0, R13, 0x18 ;  /* 0x0000000d000c7211 */ /* 0x000fe400078ec0ff */
[----:B------:R-:W-:Y:S02]  /*1620*/  LOP3.LUT R11, R11, 0x3, RZ, 0xc0, !PT ;  /* 0x000000030b0b7812 */ /* 0x000fe400078ec0ff */
[----:B------:R-:W-:Y:S01]  /*1630*/  IADD3 R6, PT, PT, R4, R5, RZ ;  /* 0x0000000504067210 */ /* 0x000fe20007ffe0ff */
[----:B------:R-:W-:Y:S01]  /*1640*/  IMAD R4, R5, 0x4, R12 ;  /* 0x0000000405047824 */ /* 0x000fe200078e020c */
[----:B------:R-:W-:-:S07]  /*1650*/  IADD3 R11, PT, PT, -R11, RZ, RZ ;  /* 0x000000ff0b0b7210 */ /* 0x000fce0007ffe1ff */
.L_x_217:
[----:B------:R-:W1:Y:S01]  /*1660*/  LDS R13, [R4] ;  /* 0x00000000040d7984 */ /* 0x000e620000000800 */
[----:B------:R-:W-:-:S04]  /*1670*/  IADD3 R11, PT, PT, R11, 0x1, RZ ;  /* 0x000000010b0b7810 */ /* 0x000fc80007ffe0ff */
[----:B------:R-:W-:Y:S01]  /*1680*/  ISETP.NE.AND P0, PT, R11, RZ, PT ;  /* 0x000000ff0b00720c */ /* 0x000fe20003f05270 */
[----:B-1----:R-:W-:-:S05]  /*1690*/  FMUL.FTZ R13, R13, R2 ;  /* 0x000000020d0d7220 */ /* 0x002fca0000410000 */
[----:B------:R1:W-:Y:S02]  /*16a0*/  STS [R4], R13 ;  /* 0x0000000d04007388 */ /* 0x0003e40000000800 */
[----:B-1----:R-:W-:-:S05]  /*16b0*/  IADD3 R4, PT, PT, R4, 0x200, RZ ;  /* 0x0000020004047810 */ /* 0x002fca0007ffe0ff */
[----:B------:R-:W-:Y:S05]  /*16c0*/  @P0 BRA `(.L_x_217) ;  /* 0xfffffffc00e40947 */ /* 0x000fea000383ffff */
.L_x_216:
[----:B------:R-:W-:Y:S05]  /*16d0*/  BSYNC.RECONVERGENT B1 ;  /* 0x0000000000017941 */ /* 0x000fea0003800200 */
.L_x_215:
        /* <DEDUP_REMOVED lines=13> */
.L_x_220:
        /* <DEDUP_REMOVED lines=52> */
.L_x_219:
[----:B------:R-:W-:Y:S05]  /*1af0*/  BSYNC.RECONVERGENT B1 ;  /* 0x0000000000017941 */ /* 0x000fea0003800200 */
.L_x_218:
        /* <DEDUP_REMOVED lines=31> */
.L_x_222:
[----:B------:R-:W-:Y:S05]  /*1cf0*/  BSYNC.RECONVERGENT B1 ;  /* 0x0000000000017941 */ /* 0x000fea0003800200 */
.L_x_221:
        /* <DEDUP_REMOVED lines=14> */
.L_x_214:
[----:B------:R-:W-:Y:S05]  /*1de0*/  BSYNC.RECONVERGENT B0 ;  /* 0x0000000000007941 */ /* 0x000fea0003800200 */
.L_x_213:
[----:B------:R-:W-:Y:S01]  /*1df0*/  BAR.SYNC.DEFER_BLOCKING 0x0 ;  /* 0x0000000000007b1d */ /* 0x000fe20000010000 */
[----:B------:R-:W-:Y:S01]  /*1e00*/  ISETP.NE.AND P3, PT, R5, RZ, PT ;  /* 0x000000ff0500720c */ /* 0x000fe20003f65270 */
[----:B------:R-:W-:Y:S01]  /*1e10*/  VIADD R3, R3, 0x20 ;  /* 0x0000002003037836 */ /* 0x000fe20000000000 */
[----:B------:R-:W-:Y:S02]  /*1e20*/  SHF.R.U32.HI R8, RZ, 0x2, R8 ;  /* 0x00000002ff087819 */ /* 0x000fe40000011608 */
[C---:B-1----:R-:W-:Y:S01]  /*1e30*/  LOP3.LUT R2, R5.reuse, 0x3, RZ, 0xc0, !PT ;  /* 0x0000000305027812 */ /* 0x042fe200078ec0ff */
[----:B------:R-:W-:Y:S01]  /*1e40*/  BSSY.RECONVERGENT B0, `(.L_x_223) ;  /* 0x000001b000007945 */ /* 0x000fe20003800200 */
[----:B--2---:R-:W-:Y:S01]  /*1e50*/  LOP3.LUT R4, R5, 0x3c0, RZ, 0xc0, !PT ;  /* 0x000003c005047812 */ /* 0x004fe200078ec0ff */
[----:B------:R-:W-:Y:S01]  /*1e60*/  IMAD R8, R7, 0x60, R8 ;  /* 0x0000006007087824 */ /* 0x000fe200078e0208 */
[----:B------:R-:W-:Y:S02]  /*1e70*/  ISETP.NE.AND P2, PT, R2, RZ, PT ;  /* 0x000000ff0200720c */ /* 0x000fe40003f45270 */
[----:B------:R-:W-:-:S02]  /*1e80*/  LOP3.LUT R2, R5, 0x3e0, RZ, 0xc0, !PT ;  /* 0x000003e005027812 */ /* 0x000fc400078ec0ff */
        /* <DEDUP_REMOVED lines=22> */
.L_x_224:
[----:B------:R-:W-:Y:S05]  /*1ff0*/  BSYNC.RECONVERGENT B0 ;  /* 0x0000000000007941 */ /* 0x000fea0003800200 */
.L_x_223:
[----:B------:R-:W-:Y:S01]  /*2000*/  BAR.SYNC.DEFER_BLOCKING 0x0 ;  /* 0x0000000000007b1d */ /* 0x000fe20000010000 */
[----:B------:R-:W-:Y:S01]  /*2010*/  HFMA2 R19, -RZ, RZ, 0, 0 ;  /* 0x00000000ff137431 */ /* 0x000fe200000001ff */
[C---:B------:R-:W-:Y:S01]  /*2020*/  LOP3.LUT P3, RZ, R5.reuse, 0x3c3, RZ, 0xc0, !PT ;  /* 0x000003c305ff7812 */ /* 0x040fe2000786c0ff */
[----:B------:R-:W-:Y:S01]  /*2030*/  HFMA2 R15, -RZ, RZ, 0, 0 ;  /* 0x00000000ff0f7431 */ /* 0x000fe200000001ff */
[C---:B------:R-:W-:Y:S01]  /*2040*/  LOP3.LUT P4, RZ, R5.reuse, 0x3e3, RZ, 0xc0, !PT ;  /* 0x000003e305ff7812 */ /* 0x040fe2000788c0ff */
[----:B------:R-:W-:Y:S01]  /*2050*/  HFMA2 R11, -RZ, RZ, 0, 0 ;  /* 0x00000000ff0b7431 */ /* 0x000fe200000001ff */
[----:B------:R-:W-:Y:S01]  /*2060*/  BSSY.RECONVERGENT B0, `(.L_x_225) ;  /* 0x0000018000007945 */ /* 0x000fe20003800200 */
[----:B------:R-:W-:Y:S01]  /*2070*/  HFMA2 R27, -RZ, RZ, 0, 0 ;  /* 0x00000000ff1b7431 */ /* 0x000fe200000001ff */
[----:B------:R-:W-:Y:S01]  /*2080*/  ISETP.GT.U32.AND P5, PT, R5, 0x1f, PT ;  /* 0x0000001f0500780c */ /* 0x000fe20003fa4070 */
[----:B------:R-:W-:Y:S02]  /*2090*/  HFMA2 R23, -RZ, RZ, 0, 0 ;  /* 0x00000000ff177431 */ /* 0x000fe400000001ff */
[----:B-1----:R-:W-:Y:S01]  /*20a0*/  IMAD.MOV.U32 R3, RZ, RZ, RZ ;  /* 0x000000ffff037224 */ /* 0x002fe200078e00ff */
[----:B------:R-:W-:Y:S01]  /*20b0*/  MOV R17, RZ ;  /* 0x000000ff00117202 */ /* 0x000fe20000000f00 */
[----:B0-----:R-:W-:Y:S01]  /*20c0*/  IMAD.MOV.U32 R9, RZ, RZ, RZ ;  /* 0x000000ffff097224 */ /* 0x001fe200078e00ff */
[----:B------:R-:W-:-:S02]  /*20d0*/  MOV R13, RZ ;  /* 0x000000ff000d7202 */ /* 0x000fc40000000f00 */
        /* <DEDUP_REMOVED lines=16> */
.L_x_226:
[----:B------:R-:W-:Y:S05]  /*21e0*/  BSYNC.RECONVERGENT B0 ;  /* 0x0000000000007941 */ /* 0x000fea0003800200 */
.L_x_225:
        /* <DEDUP_REMOVED lines=14> */
[----:B0-----:R-:W-:-:S03]  /*22d0*/  FADD.FTZ R3, R3, R2 ;  /* 0x0000000203037221 */ /* 0x001fc60000010000 */
[----:B------:R-:W0:Y:S01]  /*22e0*/  LDS R24, [R0+0x160] ;  /* 0x0001600000187984 */ /* 0x000e220000000800 */
[----:B-1----:R-:W-:Y:S01]  /*22f0*/  FADD.FTZ R19, R19, R4 ;  /* 0x0000000413137221 */ /* 0x002fe20000010000 */
[----:B--2---:R-:W-:Y:S01]  /*2300*/  FADD.FTZ R17, R17, R6 ;  /* 0x0000000611117221 */ /* 0x004fe20000010000 */
[----:B---3--:R-:W-:Y:S01]  /*2310*/  FADD.FTZ R15, R15, R8 ;  /* 0x000000080f0f7221 */ /* 0x008fe20000010000 */
[----:B----4-:R-:W-:Y:S01]  /*2320*/  FADD.FTZ R13, R13, R10 ;  /* 0x0000000a0d0d7221 */ /* 0x010fe20000010000 */
[----:B-----5:R-:W-:Y:S01]  /*2330*/  FADD.FTZ R11, R11, R12 ;  /* 0x0000000c0b0b7221 */ /* 0x020fe20000010000 */
[----:B------:R-:W-:Y:S01]  /*2340*/  FADD.FTZ R9, R9, R14 ;  /* 0x0000000e09097221 */ /* 0x000fe20000010000 */
[----:B------:R-:W-:Y:S01]  /*2350*/  FADD.FTZ R7, R7, R16 ;  /* 0x0000001007077221 */ /* 0x000fe20000010000 */
[----:B------:R-:W-:Y:S01]  /*2360*/  FADD.FTZ R27, R27, R18 ;  /* 0x000000121b1b7221 */ /* 0x000fe20000010000 */
[----:B------:R-:W-:Y:S01]  /*2370*/  FADD.FTZ R25, R25, R20 ;  /* 0x0000001419197221 */ /* 0x000fe20000010000 */
[----:B------:R-:W-:Y:S01]  /*2380*/  FADD.FTZ R23, R23, R22 ;  /* 0x0000001617177221 */ /* 0x000fe20000010000 */
[----:B0-----:R-:W-:-:S07]  /*2390*/  FADD.FTZ R21, R21, R24 ;  /* 0x0000001815157221 */ /* 0x001fce0000010000 */
.L_x_228:
[----:B------:R-:W-:Y:S05]  /*23a0*/  BSYNC.RECONVERGENT B0 ;  /* 0x0000000000007941 */ /* 0x000fea0003800200 */
.L_x_227:
        /* <DEDUP_REMOVED lines=15> */
.L_x_230:
[----:B------:R-:W-:Y:S05]  /*24a0*/  BSYNC.RECONVERGENT B0 ;  /* 0x0000000000007941 */ /* 0x000fea0003800200 */
.L_x_229:
        /* <DEDUP_REMOVED lines=25> */
[----:B------:R-:W-:Y:S01]  /*2640*/  FADD.FTZ R23, R23, R22 ;  /* 0x0000001617177221 */ /* 0x000fe20000010000 */
[----:B0-----:R-:W-:-:S07]  /*2650*/  FADD.FTZ R21, R21, R24 ;  /* 0x0000001815157221 */ /* 0x001fce0000010000 */
.L_x_232:
[----:B------:R-:W-:Y:S05]  /*2660*/  BSYNC.RECONVERGENT B0 ;  /* 0x0000000000007941 */ /* 0x000fea0003800200 */
.L_x_231:
        /* <DEDUP_REMOVED lines=17> */
[----:B------:R-:W-:Y:S02]  /*2780*/  PRMT R4, R15, 0x7632, R4 ;  /* 0x000076320f047816 */ /* 0x000fe40000000004 */
[----:B------:R-:W-:Y:S02]  /*2790*/  IADD3.X R0, PT, PT, RZ, RZ, RZ, P0, P1 ;  /* 0x000000ffff007210 */ /* 0x000fe400007e24ff */
[----:B--2---:R-:W-:Y:S02]  /*27a0*/  LEA R2, P0, R5, UR8, 0x1 ;  /* 0x0000000805027c11 */ /* 0x004fe4000f8008ff */
[----:B------:R-:W-:-:S02]  /*27b0*/  PRMT R6, R25, 0x7632, R6 ;  /* 0x0000763219067816 */ /* 0x000fc40000000006 */
[--C-:B------:R-:W-:Y:S02]  /*27c0*/  LEA.HI.X R3, R5, UR9, R0.reuse, 0x1, P0 ;  /* 0x0000000905037c11 */ /* 0x100fe400080f0c00 */
[----:B------:R-:W-:Y:S02]  /*27d0*/  PRMT R0, R19, 0x7632, R0 ;  /* 0x0000763213007816 */ /* 0x000fe40000000000 */
[----:B------:R-:W-:Y:S01]  /*27e0*/  PRMT R5, R11, 0x7632, R5 ;  /* 0x000076320b057816 */ /* 0x000fe20000000005 */
[----:B------:R-:W-:Y:S01]  /*27f0*/  STG.E.U16 desc[UR36][R2.64], R19 ;  /* 0x0000001302007986 */ /* 0x000fe2000c101524 */
[----:B------:R-:W-:-:S03]  /*2800*/  PRMT R8, R21, 0x7632, R8 ;  /* 0x0000763215087816 */ /* 0x000fc60000000008 */
[----:B------:R0:W-:Y:S04]  /*2810*/  STG.E.U16 desc[UR36][R2.64+0x10], R0 ;  /* 0x0000100002007986 */ /* 0x0001e8000c101524 */
[----:B------:R-:W-:Y:S04]  /*2820*/  STG.E.U16 desc[UR36][R2.64+0x20], R15 ;  /* 0x0000200f02007986 */ /* 0x000fe8000c101524 */
        /* <DEDUP_REMOVED lines=11> */
.L_x_202:
[----:B------:R-:W-:Y:S01]  /*28e0*/  HFMA2 R12, -RZ, RZ, 0, 9.5367431640625e-07 ;  /* 0x00000010ff0c7431 */ /* 0x000fe200000001ff */
[----:B------:R-:W-:Y:S02]  /*28f0*/  MOV R11, 0x1f ;  /* 0x0000001f000b7802 */ /* 0x000fe40000000f00 */
[----:B------:R-:W-:-:S07]  /*2900*/  MOV R15, 0xffffffff ;  /* 0xffffffff000f7802 */ /* 0x000fce0000000f00 */
[----:B------:R-:W-:Y:S05]  /*2910*/  WARPSYNC.COLLECTIVE R15, `(.L_x_233) ;  /* 0x000000000f087348 */ /* 0x000fea0003c00000 */
[----:B------:R0:W1:Y:S02]  /*2920*/  SHFL.BFLY P6, R14, R13, R12, R11 ;  /* 0x0c00000c0d0e7389 */ /* 0x00006400000c000b */
[----:B01----:R-:W-:Y:S05]  /*2930*/  ENDCOLLECTIVE ;  /* 0x000000000000791b */ /* 0x003fea0003800000 */
.L_x_233:
[----:B------:R-:W-:Y:S01]  /*2940*/  HFMA2 R12, -RZ, RZ, 0, 4.76837158203125e-07 ;  /* 0x00000008ff0c7431 */ /* 0x000fe200000001ff */
[----:B------:R-:W-:-:S04]  /*2950*/  FMNMX.FTZ R0, R14, -3.40282346638528859812e+38, !PT ;  /* 0xff7fffff0e007809 */ /* 0x000fc80007810000 */
[----:B------:R-:W-:-:S07]  /*2960*/  MOV R13, R0 ;  /* 0x00000000000d7202 */ /* 0x000fce0000000f00 */
[----:B------:R-:W-:Y:S05]  /*2970*/  WARPSYNC.COLLECTIVE R15, `(.L_x_234) ;  /* 0x000000000f087348 */ /* 0x000fea0003c00000 */
[----:B------:R0:W1:Y:S02]  /*2980*/  SHFL.BFLY P6, R14, R13, R12, R11 ;  /* 0x0c00000c0d0e7389 */ /* 0x00006400000c000b */
[----:B01----:R-:W-:Y:S05]  /*2990*/  ENDCOLLECTIVE ;  /* 0x000000000000791b */ /* 0x003fea0003800000 */
.L_x_234:
[----:B------:R-:W-:Y:S02]  /*29a0*/  MOV R12, 0x4 ;  /* 0x00000004000c7802 */ /* 0x000fe40000000f00 */
[----:B------:R-:W-:-:S05]  /*29b0*/  FMNMX.FTZ R2, R0, R14, !PT ;  /* 0x0000000e00027209 */ /* 0x000fca0007810000 */
[----:B------:R-:W-:-:S07]  /*29c0*/  IMAD.MOV.U32 R13, RZ, RZ, R2 ;  /* 0x000000ffff0d7224 */ /* 0x000fce00078e0002 */
[----:B------:R-:W-:Y:S05]  /*29d0*/  WARPSYNC.COLLECTIVE R15, `(.L_x_235) ;  /* 0x000000000f087348 */ /* 0x000fea0003c00000 */
[----:B------:R0:W1:Y:S02]  /*29e0*/  SHFL.BFLY P6, R14, R13, R12, R11 ;  /* 0x0c00000c0d0e7389 */ /* 0x00006400000c000b */
[----:B01----:R-:W-:Y:S05]  /*29f0*/  ENDCOLLECTIVE ;  /* 0x000000000000791b */ /* 0x003fea0003800000 */
.L_x_235:
[----:B------:R-:W-:Y:S01]  /*2a00*/  HFMA2 R12, -RZ, RZ, 0, 1.1920928955078125e-07 ;  /* 0x00000002ff0c7431 */ /* 0x000fe200000001ff */
[----:B------:R-:W-:-:S04]  /*2a10*/  FMNMX.FTZ R3, R2, R14, !PT ;  /* 0x0000000e02037209 */ /* 0x000fc80007810000 */
[----:B------:R-:W-:-:S07]  /*2a20*/  MOV R13, R3 ;  /* 0x00000003000d7202 */ /* 0x000fce0000000f00 */
[----:B------:R-:W-:Y:S05]  /*2a30*/  WARPSYNC.COLLECTIVE R15, `(.L_x_236) ;  /* 0x000000000f087348 */ /* 0x000fea0003c00000 */
[----:B------:R0:W1:Y:S02]  /*2a40*/  SHFL.BFLY P6, R14, R13, R12, R11 ;  /* 0x0c00000c0d0e7389 */ /* 0x00006400000c000b */
[----:B01----:R-:W-:Y:S05]  /*2a50*/  ENDCOLLECTIVE ;  /* 0x000000000000791b */ /* 0x003fea0003800000 */
.L_x_236:
[----:B------:R-:W-:Y:S01]  /*2a60*/  HFMA2 R12, -RZ, RZ, 0, 5.9604644775390625e-08 ;  /* 0x00000001ff0c7431 */ /* 0x000fe200000001ff */
[----:B------:R-:W-:-:S04]  /*2a70*/  FMNMX.FTZ R4, R3, R14, !PT ;  /* 0x0000000e03047209 */ /* 0x000fc80007810000 */
[----:B------:R-:W-:-:S07]  /*2a80*/  MOV R13, R4 ;  /* 0x00000004000d7202 */ /* 0x000fce0000000f00 */
[----:B------:R-:W-:Y:S05]  /*2a90*/  WARPSYNC.COLLECTIVE R15, `(.L_x_237) ;  /* 0x000000000f087348 */ /* 0x000fea0003c00000 */
[----:B------:R0:W1:Y:S02]  /*2aa0*/  SHFL.BFLY P6, R14, R13, R12, R11 ;  /* 0x0c00000c0d0e7389 */ /* 0x00006400000c000b */
[----:B01----:R-:W-:Y:S05]  /*2ab0*/  ENDCOLLECTIVE ;  /* 0x000000000000791b */ /* 0x003fea0003800000 */
.L_x_237:
[----:B------:R-:W-:Y:S05]  /*2ac0*/  BRA `(.L_x_238) ;  /* 0xffffffd800607947 */ /* 0x000fea000383ffff */
.L_x_239:
        /* <DEDUP_REMOVED lines=11> */
.L_x_27250:


//--------------------- .text._ZN4vllm25paged_attention_v2_kernelI13__nv_bfloat16hLi80ELi32ELi128ELNS_18Fp8KVCacheDataTypeE2ELb0ELi512EEEvPfS3_PT_PKS4_PKT0_SA_ifPKiSC_iPKfiiiSE_SE_iiiii --------------------------
	.section	.text._ZN4vllm25paged_attention_v2_kernelI13__nv_bfloat16hLi80ELi32ELi128ELNS_18Fp8KVCacheDataTypeE2ELb0ELi512EEEvPfS3_PT_PKS4_PKT0_SA_ifPKiSC_iPKfiiiSE_SE_iiiii,"ax",@progbits
	.align	128
        .global         _ZN4vllm25paged_attention_v2_kernelI13__nv_bfloat16hLi80ELi32ELi128ELNS_18Fp8KVCacheDataTypeE2ELb0ELi512EEEvPfS3_PT_PKS4_PKT0_SA_ifPKiSC_iPKfiiiSE_SE_iiiii
        .type           _ZN4vllm25paged_attention_v2_kernelI13__nv_bfloat16hLi80ELi32ELi128ELNS_18Fp8KVCacheDataTypeE2ELb0ELi512EEEvPfS3_PT_PKS4_PKT0_SA_ifPKiSC_iPKfiiiSE_SE_iiiii,@function
        .size           _ZN4vllm25paged_attention_v2_kernelI13__nv_bfloat16hLi80ELi32ELi128ELNS_18Fp8KVCacheDataTypeE2ELb0ELi512EEEvPfS3_PT_PKS4_PKT0_SA_ifPKiSC_iPKfiiiSE_SE_iiiii,(.L_x_27251 - _ZN4vllm25paged_attention_v2_kernelI13__nv_bfloat16hLi80ELi32ELi128ELNS_18Fp8KVCacheDataTypeE2ELb0ELi512EEEvPfS3_PT_PKS4_PKT0_SA_ifPKiSC_iPKfiiiSE_SE_iiiii)
        .other          _ZN4vllm25paged_attention_v2_kernelI13__nv_bfloat16hLi80ELi32ELi128ELNS_18Fp8KVCacheDataTypeE2ELb0ELi512EEEvPfS3_PT_PKS4_PKT0_SA_ifPKiSC_iPKfiiiSE_SE_iiiii,@"STO_CUDA_ENTRY STV_DEFAULT"
_ZN4vllm25paged_attention_v2_kernelI13__nv_bfloat16hLi80ELi32ELi128ELNS_18Fp8KVCacheDataTypeE2ELb0ELi512EEEvPfS3_PT_PKS4_PKT0_SA_ifPKiSC_iPKfiiiSE_SE_iiiii:
.text._ZN4vllm25paged_attention_v2_kernelI13__nv_bfloat16hLi80ELi32ELi128ELNS_18Fp8KVCacheDataTypeE2ELb0ELi512EEEvPfS3_PT_PKS4_PKT0_SA_ifPKiSC_iPKfiiiSE_SE_iiiii:
        /* <DEDUP_REMOVED lines=51> */
.L_x_241:
[----:B------:R-:W-:Y:S05]  /*0330*/  BSYNC.RECONVERGENT B6 ;  /* 0x0000000000067941 */ /* 0x000fea0003800200 */
.L_x_240:
        /* <DEDUP_REMOVED lines=17> */
.L_x_278:
        /* <DEDUP_REMOVED lines=40> */
.L_x_247:
        /* <DEDUP_REMOVED lines=11> */
.L_x_246:
[----:B------:R-:W-:Y:S05]  /*0780*/  BSYNC.RECONVERGENT B1 ;  /* 0x0000000000017941 */ /* 0x000fea0003800200 */
.L_x_245:
        /* <DEDUP_REMOVED lines=13> */
.L_x_250:
        /* <DEDUP_REMOVED lines=100> */
.L_x_249:
[----:B------:R-:W-:Y:S05]  /*0ea0*/  BSYNC.RECONVERGENT B1 ;  /* 0x0000000000017941 */ /* 0x000fea0003800200 */
.L_x_248:
        /* <DEDUP_REMOVED lines=54> */
[----:B0-----:R-:W-:-:S07]  /*1210*/  VIADD R13, R13, 0x1000 ;  /* 0x000010000d0d7836 */ /* 0x001fce0000000000 */
.L_x_252:
[----:B------:R-:W-:Y:S05]  /*1220*/  BSYNC.RECONVERGENT B1 ;  /* 0x0000000000017941 */ /* 0x000fea0003800200 */
.L_x_251:
        /* <DEDUP_REMOVED lines=26> */
.L_x_244:
[----:B------:R-:W-:Y:S05]  /*13d0*/  BSYNC.RECONVERGENT B0 ;  /* 0x0000000000007941 */ /* 0x000fea0003800200 */
.L_x_243:
        /* <DEDUP_REMOVED lines=32> */
[----:B------:R-:W-:Y:S02]  /*15e0*/  SHF.L.U32 R4, R11, 0x7, RZ ;  /* 0x000000070b047819 */ /* 0x000fe400000006ff */
[----:B------:R-:W-:Y:S02]  /*15f0*/  IADD3 R13, PT, PT, R3, 0x20, RZ ;  /* 0x00000020030d7810 */ /* 0x000fe40007ffe0ff */
[----:B------:R-:W-:Y:S02]  /*1600*/  LOP3.LUT R11, R11, 0x3, RZ, 0xc0, !PT ;  /* 0x000000030b0b7812 */ /* 0x000fe400078ec0ff */
[----:B------:R-:W-:Y:S02]  /*1610*/  LOP3.LUT R4, R4, 0x180, RZ, 0xc0, !PT ;  /* 0x0000018004047812 */ /* 0x000fe400078ec0ff */
[----:B------:R-:W-:Y:S01]  /*1620*/  LEA R12, R0, R13, 0x18 ;  /* 0x0000000d000c7211 */ /* 0x000fe200078ec0ff */
[----:B------:R-:W-:Y:S01]  /*1630*/  IMAD.MOV R11, RZ, RZ, -R11 ;  /* 0x000000ffff0b7224 */ /* 0x000fe200078e0a0b */
[----:B------:R-:W-:-:S02]  /*1640*/  IADD3 R6, PT, PT, R4, R5, RZ ;  /* 0x0000000504067210 */ /* 0x000fc40007ffe0ff */
[----:B------:R-:W-:-:S07]  /*1650*/  LEA R4, R5, R12, 0x2 ;  /* 0x0000000c05047211 */ /* 0x000fce00078e10ff */
.L_x_257:
[----:B------:R-:W1:Y:S01]  /*1660*/  LDS R13, [R4] ;  /* 0x00000000040d7984 */ /* 0x000e620000000800 */
[----:B------:R-:W-:-:S04]  /*1670*/  IADD3 R11, PT, PT, R11, 0x1, RZ ;  /* 0x000000010b0b7810 */ /* 0x000fc80007ffe0ff */
[----:B------:R-:W-:Y:S01]  /*1680*/  ISETP.NE.AND P0, PT, R11, RZ, PT ;  /* 0x000000ff0b00720c */ /* 0x000fe20003f05270 */
[----:B-1----:R-:W-:-:S05]  /*1690*/  FMUL.FTZ R13, R13, R2 ;  /* 0x000000020d0d7220 */ /* 0x002fca0000410000 */
[----:B------:R1:W-:Y:S02]  /*16a0*/  STS [R4], R13 ;  /* 0x0000000d04007388 */ /* 0x0003e40000000800 */
[----:B-1----:R-:W-:-:S05]  /*16b0*/  IADD3 R4, PT, PT, R4, 0x200, RZ ;  /* 0x0000020004047810 */ /* 0x002fca0007ffe0ff */
[----:B------:R-:W-:Y:S05]  /*16c0*/  @P0 BRA `(.L_x_257) ;  /* 0xfffffffc00e40947 */ /* 0x000fea000383ffff */
.L_x_256:
[----:B------:R-:W-:Y:S05]  /*16d0*/  BSYNC.RECONVERGENT B1 ;  /* 0x0000000000017941 */ /* 0x000fea0003800200 */
.L_x_255:
        /* <DEDUP_REMOVED lines=13> */
.L_x_260:
        /* <DEDUP_REMOVED lines=52> */
.L_x_259:
[----:B------:R-:W-:Y:S05]  /*1af0*/  BSYNC.RECONVERGENT B1 ;  /* 0x0000000000017941 */ /* 0x000fea0003800200 */
.L_x_258:
        /* <DEDUP_REMOVED lines=31> */
.L_x_262:
[----:B------:R-:W-:Y:S05]  /*1cf0*/  BSYNC.RECONVERGENT B1 ;  /* 0x0000000000017941 */ /* 0x000fea0003800200 */
.L_x_261:
        /* <DEDUP_REMOVED lines=14> */
.L_x_254:
[----:B------:R-:W-:Y:S05]  /*1de0*/  BSYNC.RECONVERGENT B0 ;  /* 0x0000000000007941 */ /* 0x000fea0003800200 */
.L_x_253:
        /* <DEDUP_REMOVED lines=32> */
.L_x_264:
[----:B------:R-:W-:Y:S05]  /*1ff0*/  BSYNC.RECONVERGENT B0 ;  /* 0x0000000000007941 */ /* 0x000fea0003800200 */
.L_x_263:
[----:B------:R-:W-:Y:S01]  /*2000*/  BAR.SYNC.DEFER_BLOCKING 0x0 ;  /* 0x0000000000007b1d */ /* 0x000fe20000010000 */
[----:B------:R-:W-:Y:S01]  /*2010*/  HFMA2 R13, -RZ, RZ, 0, 0 ;  /* 0x00000000ff0d7431 */ /* 0x000fe200000001ff */
[C---:B------:R-:W-:Y:S01]  /*2020*/  LOP3.LUT P3, RZ, R5.reuse, 0x3c3, RZ, 0xc0, !PT ;  /* 0x000003c305ff7812 */ /* 0x040fe2000786c0ff */
[----:B01----:R-:W-:Y:S01]  /*2030*/  HFMA2 R9, -RZ, RZ, 0, 0 ;  /* 0x00000000ff097431 */ /* 0x003fe200000001ff */
[C---:B------:R-:W-:Y:S01]  /*2040*/  LOP3.LUT P4, RZ, R5.reuse, 0x3e3, RZ, 0xc0, !PT ;  /* 0x000003e305ff7812 */ /* 0x040fe2000788c0ff */
[----:B------:R-:W-:Y:S01]  /*2050*/  HFMA2 R23, -RZ, RZ, 0, 0 ;  /* 0x00000000ff177431 */ /* 0x000fe200000001ff */
[----:B------:R-:W-:Y:S01]  /*2060*/  BSSY.RECONVERGENT B0, `(.L_x_265) ;  /* 0x0000014000007945 */ /* 0x000fe20003800200 */
[----:B------:R-:W-:Y:S01]  /*2070*/  HFMA2 R19, -RZ, RZ, 0, 0 ;  /* 0x00000000ff137431 */ /* 0x000fe200000001ff */
[----:B------:R-:W-:Y:S01]  /*2080*/  ISETP.GT.U32.AND P5, PT, R5, 0x1f, PT ;  /* 0x0000001f0500780c */ /* 0x000fe20003fa4070 */
[----:B------:R-:W-:Y:S01]  /*2090*/  HFMA2 R15, -RZ, RZ, 0, 0 ;  /* 0x00000000ff0f7431 */ /* 0x000fe200000001ff */
[----:B------:R-:W-:Y:S01]  /*20a0*/  MOV R11, RZ ;  /* 0x000000ff000b7202 */ /* 0x000fe20000000f00 */
[----:B------:R-:W-:Y:S01]  /*20b0*/  IMAD.MOV.U32 R3, RZ, RZ, RZ ;  /* 0x000000ffff037224 */ /* 0x000fe200078e00ff */
[----:B------:R-:W-:-:S02]  /*20c0*/  MOV R7, RZ ;  /* 0x000000ff00077202 */ /* 0x000fc40000000f00 */
        /* <DEDUP_REMOVED lines=13> */
.L_x_266:
[----:B------:R-:W-:Y:S05]  /*21a0*/  BSYNC.RECONVERGENT B0 ;  /* 0x0000000000007941 */ /* 0x000fea0003800200 */
.L_x_265:
        /* <DEDUP_REMOVED lines=22> */
[----:B------:R-:W-:-:S07]  /*2310*/  FADD.FTZ R15, R15, R20 ;  /* 0x000000140f0f7221 */ /* 0x000fce0000010000 */
.L_x_268:
[----:B------:R-:W-:Y:S05]  /*2320*/  BSYNC.RECONVERGENT B0 ;  /* 0x0000000000007941 */ /* 0x000fea0003800200 */
.L_x_267:
        /* <DEDUP_REMOVED lines=13> */
.L_x_270:
[----:B------:R-:W-:Y:S05]  /*2400*/  BSYNC.RECONVERGENT B0 ;  /* 0x0000000000007941 */ /* 0x000fea0003800200 */
.L_x_269:
        /* <DEDUP_REMOVED lines=13> */
[----:B01----:R-:W-:Y:S01]  /*24e0*/  FADD.FTZ R13, R13, R2 ;  /* 0x000000020d0d7221 */ /* 0x003fe20000010000 */
        /* <DEDUP_REMOVED lines=8> */
[----:B------:R-:W-:-:S07]  /*2570*/  FADD.FTZ R15, R15, R20 ;  /* 0x000000140f0f7221 */ /* 0x000fce0000010000 */
.L_x_272:
[----:B------:R-:W-:Y:S05]  /*2580*/  BSYNC.RECONVERGENT B0 ;  /* 0x0000000000007941 */ /* 0x000fea0003800200 */
.L_x_271:
        /* <DEDUP_REMOVED lines=15> */
[----:B------:R-:W-:Y:S02]  /*2680*/  PRMT R2, R11, 0x7632, R2 ;  /* 0x000076320b027816 */ /* 0x000fe40000000002 */
        /* <DEDUP_REMOVED lines=19> */
.L_x_242:
[----:B------:R-:W-:Y:S01]  /*27c0*/  HFMA2 R11, -RZ, RZ, 0, 1.847743988037109375e-06 ;  /* 0x0000001fff0b7431 */ /* 0x000fe200000001ff */
[----:B------:R-:W-:Y:S02]  /*27d0*/  MOV R12, 0x10 ;  /* 0x00000010000c7802 */ /* 0x000fe40000000f00 */
[----:B------:R-:W-:-:S07]  /*27e0*/  MOV R15, 0xffffffff ;  /* 0xffffffff000f7802 */ /* 0x000fce0000000f00 */
[----:B------:R-:W-:Y:S05]  /*27f0*/  WARPSYNC.COLLECTIVE R15, `(.L_x_273) ;  /* 0x000000000f087348 */ /* 0x000fea0003c00000 */
[----:B------:R0:W1:Y:S02]  /*2800*/  SHFL.BFLY P6, R14, R13, R12, R11 ;  /* 0x0c00000c0d0e7389 */ /* 0x00006400000c000b */
[----:B01----:R-:W-:Y:S05]  /*2810*/  ENDCOLLECTIVE ;  /* 0x000000000000791b */ /* 0x003fea0003800000 */
.L_x_273:
[----:B------:R-:W-:Y:S01]  /*2820*/  HFMA2 R12, -RZ, RZ, 0, 4.76837158203125e-07 ;  /* 0x00000008ff0c7431 */ /* 0x000fe200000001ff */
[----:B------:R-:W-:-:S04]  /*2830*/  FMNMX.FTZ R0, R14, -3.40282346638528859812e+38, !PT ;  /* 0xff7fffff0e007809 */ /* 0x000fc80007810000 */
[----:B------:R-:W-:-:S07]  /*2840*/  MOV R13, R0 ;  /* 0x00000000000d7202 */ /* 0x000fce0000000f00 */
[----:B------:R-:W-:Y:S05]  /*2850*/  WARPSYNC.COLLECTIVE R15, `(.L_x_274) ;  /* 0x000000000f087348 */ /* 0x000fea0003c00000 */
[----:B------:R0:W1:Y:S02]  /*2860*/  SHFL.BFLY P6, R14, R13, R12, R11 ;  /* 0x0c00000c0d0e7389 */ /* 0x00006400000c000b */
[----:B01----:R-:W-:Y:S05]  /*2870*/  ENDCOLLECTIVE ;  /* 0x000000000000791b */ /* 0x003fea0003800000 */
.L_x_274:
[----:B------:R-:W-:Y:S02]  /*2880*/  MOV R12, 0x4 ;  /* 0x00000004000c7802 */ /* 0x000fe40000000f00 */
[----:B------:R-:W-:-:S05]  /*2890*/  FMNMX.FTZ R2, R0, R14, !PT ;  /* 0x0000000e00027209 */ /* 0x000fca0007810000 */
[----:B------:R-:W-:-:S07]  /*28a0*/  IMAD.MOV.U32 R13, RZ, RZ, R2 ;  /* 0x000000ffff0d7224 */ /* 0x000fce00078e0002 */
[----:B------:R-:W-:Y:S05]  /*28b0*/  WARPSYNC.COLLECTIVE R15, `(.L_x_275) ;  /* 0x000000000f087348 */ /* 0x000fea0003c00000 */
[----:B------:R0:W1:Y:S02]  /*28c0*/  SHFL.BFLY P6, R14, R13, R12, R11 ;  /* 0x0c00000c0d0e7389 */ /* 0x00006400000c000b */
[----:B01----:R-:W-:Y:S05]  /*28d0*/  ENDCOLLECTIVE ;  /* 0x000000000000791b */ /* 0x003fea0003800000 */
.L_x_275:
[----:B------:R-:W-:Y:S01]  /*28e0*/  HFMA2 R12, -RZ, RZ, 0, 1.1920928955078125e-07 ;  /* 0x00000002ff0c7431 */ /* 0x000fe200000001ff */
[----:B------:R-:W-:-:S04]  /*28f0*/  FMNMX.FTZ R3, R2, R14, !PT ;  /* 0x0000000e02037209 */ /* 0x000fc80007810000 */
[----:B------:R-:W-:-:S07]  /*2900*/  MOV R13, R3 ;  /* 0x00000003000d7202 */ /* 0x000fce0000000f00 */
[----:B------:R-:W-:Y:S05]  /*2910*/  WARPSYNC.COLLECTIVE R15, `(.L_x_276) ;  /* 0x000000000f087348 */ /* 0x000fea0003c00000 */
[----:B------:R0:W1:Y:S02]  /*2920*/  SHFL.BFLY P6, R14, R13, R12, R11 ;  /* 0x0c00000c0d0e7389 */ /* 0x00006400000c000b */
[----:B01----:R-:W-:Y:S05]  /*2930*/  ENDCOLLECTIVE ;  /* 0x000000000000791b */ /* 0x003fea0003800000 */
.L_x_276:
[----:B------:R-:W-:Y:S01]  /*2940*/  HFMA2 R12, -RZ, RZ, 0, 5.9604644775390625e-08 ;  /* 0x00000001ff0c7431 */ /* 0x000fe200000001ff */
[----:B------:R-:W-:-:S04]  /*2950*/  FMNMX.FTZ R4, R3, R14, !PT ;  /* 0x0000000e03047209 */ /* 0x000fc80007810000 */
[----:B------:R-:W-:-:S07]  /*2960*/  MOV R13, R4 ;  /* 0x00000004000d7202 */ /* 0x000fce0000000f00 */
[----:B------:R-:W-:Y:S05]  /*2970*/  WARPSYNC.COLLECTIVE R15, `(.L_x_277) ;  /* 0x000000000f087348 */ /* 0x000fea0003c00000 */
[----:B------:R0:W1:Y:S02]  /*2980*/  SHFL.BFLY P6, R14, R13, R12, R11 ;  /* 0x0c00000c0d0e7389 */ /* 0x00006400000c000b */
[----:B01----:R-:W-:Y:S05]  /*2990*/  ENDCOLLECTIVE ;  /* 0x000000000000791b */ /* 0x003fea0003800000 */
.L_x_277:
[----:B------:R-:W-:Y:S05]  /*29a0*/  BRA `(.L_x_278) ;  /* 0xffffffd800a87947 */ /* 0x000fea000383ffff */
.L_x_279:
        /* <DEDUP_REMOVED lines=13> */
.L_x_27251:


//--------------------- .text._ZN4vllm25paged_attention_v2_kernelI13__nv_bfloat16hLi64ELi32ELi128ELNS_18Fp8KVCacheDataTypeE2ELb0ELi512EEEvPfS3_PT_PKS4_PKT0_SA_ifPKiSC_iPKfiiiSE_SE_iiiii --------------------------
	.section	.text._ZN4vllm25paged_attention_v2_kernelI13__nv_bfloat16hLi64ELi32ELi128ELNS_18Fp8KVCacheDataTypeE2ELb0ELi512EEEvPfS3_PT_PKS4_PKT0_SA_ifPKiSC_iPKfiiiSE_SE_iiiii,"ax",@progbits
	.align	128
        .global         _ZN4vllm25paged_attention_v2_kernelI13__nv_bfloat16hLi64ELi32ELi128ELNS_18Fp8KVCacheDataTypeE2ELb0ELi512EEEvPfS3_PT_PKS4_PKT0_SA_ifPKiSC_iPKfiiiSE_SE_iiiii
        .type           _ZN4vllm25paged_attention_v2_kernelI13__nv_bfloat16hLi64ELi32ELi128ELNS_18Fp8KVCacheDataTypeE2ELb0ELi512EEEvPfS3_PT_PKS4_PKT0_SA_ifPKiSC_iPKfiiiSE_SE_iiiii,@function
        .size           _ZN4vllm25paged_attention_v2_kernelI13__nv_bfloat16hLi64ELi32ELi128ELNS_18Fp8KVCacheDataTypeE2ELb0ELi512EEEvPfS3_PT_PKS4_PKT0_SA_ifPKiSC_iPKfiiiSE_SE_iiiii,(.L_x_27252 - _ZN4vllm25paged_attention_v2_kernelI13__nv_bfloat16hLi64ELi32ELi128ELNS_18Fp8KVCacheDataTypeE2ELb0ELi512EEEvPfS3_PT_PKS4_PKT0_SA_ifPKiSC_iPKfiiiSE_SE_iiiii)
        .other          _ZN4vllm25paged_attention_v2_kernelI13__nv_bfloat16hLi64ELi32ELi128ELNS_18Fp8KVCacheDataTypeE2ELb0ELi512EEEvPfS3_PT_PKS4_PKT0_SA_ifPKiSC_iPKfiiiSE_SE_iiiii,@"STO_CUDA_ENTRY STV_DEFAULT"
_ZN4vllm25paged_attention_v2_kernelI13__nv_bfloat16hLi64ELi32ELi128ELNS_18Fp8KVCacheDataTypeE2ELb0ELi512EEEvPfS3_PT_PKS4_PKT0_SA_ifPKiSC_iPKfiiiSE_SE_iiiii:
.text._ZN4vllm25paged_attention_v2_kernelI13__nv_bfloat16hLi64ELi32ELi128ELNS_18Fp8KVCacheDataTypeE2ELb0ELi512EEEvPfS3_PT_PKS4_PKT0_SA_ifPKiSC_iPKfiiiSE_SE_iiiii:
        /* <DEDUP_REMOVED lines=46> */
[----:B------:R-:W-:Y:S01]  /*02e0*/  MOV R7, UR7 ;  /* 0x0000000700077c02 */ /* 0x000fe20008000f00 */
[----:B----4-:R-:W-:Y:S01]  /*02f0*/  IMAD.U32 R10, RZ, RZ, UR8 ;  /* 0x00000008ff0a7e24 */ /* 0x010fe2000f8e00ff */
[----:B-1----:R-:W-:-:S07]  /*0300*/  MOV R11, UR9 ;  /* 0x00000009000b7c02 */ /* 0x002fce0008000f00 */
[----:B------:R-:W-:-:S07]  /*0310*/  LEPC R20, `(.L_x_281) ;  /* 0x000000001014794e */ /* 0x000fce0000000000 */
[----:B--2---:R-:W-:Y:S05]  /*0320*/  CALL.ABS.NOINC R2 ;  /* 0x0000000002007343 */ /* 0x004fea0003c00000 */
.L_x_281:
[----:B------:R-:W-:Y:S05]  /*0330*/  BSYNC.RECONVERGENT B6 ;  /* 0x0000000000067941 */ /* 0x000fea0003800200 */
.L_x_280:
[----:B------:R-:W0:Y:S01]  /*0340*/  S2R R5, SR_TID.X ;  /* 0x0000000000057919 */ /* 0x000e220000002100 */
[----:B------:R-:W-:Y:S01]  /*0350*/  IMAD.U32 R6, RZ, RZ, UR41 ;  /* 0x00000029ff067e24 */ /* 0x000fe2000f8e00ff */
[----:B------:R-:W-:Y:S01]  /*0360*/  UMOV UR4, 0xffffffff ;  /* 0xffffffff00047882 */ /* 0x000fe20000000000 */
[----:B------:R-:W-:-:S03]  /*0370*/  MOV R13, 0xff7fffff ;  /* 0xff7fffff000d7802 */ /* 0x000fc60000000f00 */
        /* <DEDUP_REMOVED lines=13> */
.L_x_318:
        /* <DEDUP_REMOVED lines=11> */
[----:B0-----:R-:W-:Y:S01]  /*0500*/  LEA R4, R8, R10, 0x2 ;  /* 0x0000000a08047211 */ /* 0x001fe200078e10ff */
[----:B------:R-:W-:Y:S01]  /*0510*/  IMAD.MOV.U32 R10, RZ, RZ, -0x800001 ;  /* 0xff7fffffff0a7424 */ /* 0x000fe200078e00ff */
[----:B------:R-:W-:Y:S01]  /*0520*/  ISETP.GE.AND P3, PT, R5, UR39, PT ;  /* 0x0000002705007c0c */ /* 0x000fe2000bf66270 */
[----:B------:R-:W-:Y:S08]  /*0530*/  BSSY.RECONVERGENT B0, `(.L_x_283) ;  /* 0x00000ea000007945 */ /* 0x000ff00003800200 */
        /* <DEDUP_REMOVED lines=9> */
[----:B------:R-:W-:Y:S02]  /*05d0*/  IMAD.MOV.U32 R15, RZ, RZ, R5 ;  /* 0x000000ffff0f7224 */ /* 0x000fe400078e0005 */
[----:B------:R-:W-:-:S04]  /*05e0*/  IADD3 R13, PT, PT, R10, UR38, RZ ;  /* 0x000000260a0d7c10 */ /* 0x000fc8000fffe0ff */
[----:B------:R-:W-:Y:S02]  /*05f0*/  LOP3.LUT R10, R13, 0x180, RZ, 0xc0, !PT ;  /* 0x000001800d0a7812 */ /* 0x000fe400078ec0ff */
[----:B------:R-:W-:Y:S02]  /*0600*/  IADD3 R11, PT, PT, -R6, R13, RZ ;  /* 0x0000000d060b7210 */ /* 0x000fe40007ffe1ff */
[----:B------:R-:W-:Y:S02]  /*0610*/  ISETP.NE.AND P0, PT, R10, 0x180, PT ;  /* 0x000001800a00780c */ /* 0x000fe40003f05270 */
[----:B------:R-:W-:Y:S02]  /*0620*/  ISETP.GE.U32.AND P4, PT, R11, 0x180, PT ;  /* 0x000001800b00780c */ /* 0x000fe40003f86070 */
[----:B------:R-:W-:-:S09]  /*0630*/  MOV R11, RZ ;  /* 0x000000ff000b7202 */ /* 0x000fd20000000f00 */
        /* <DEDUP_REMOVED lines=9> */
.L_x_287:
        /* <DEDUP_REMOVED lines=11> */
.L_x_286:
[----:B------:R-:W-:Y:S05]  /*0780*/  BSYNC.RECONVERGENT B1 ;  /* 0x0000000000017941 */ /* 0x000fea0003800200 */
.L_x_285:
        /* <DEDUP_REMOVED lines=13> */
.L_x_290:
        /* <DEDUP_REMOVED lines=100> */
.L_x_289:
[----:B------:R-:W-:Y:S05]  /*0ea0*/  BSYNC.RECONVERGENT B1 ;  /* 0x0000000000017941 */ /* 0x000fea0003800200 */
.L_x_288:
        /* <DEDUP_REMOVED lines=55> */
.L_x_292:
[----:B------:R-:W-:Y:S05]  /*1220*/  BSYNC.RECONVERGENT B1 ;  /* 0x0000000000017941 */ /* 0x000fea0003800200 */
.L_x_291:
        /* <DEDUP_REMOVED lines=26> */
.L_x_284:
[----:B------:R-:W-:Y:S05]  /*13d0*/  BSYNC.RECONVERGENT B0 ;  /* 0x0000000000007941 */ /* 0x000fea0003800200 */
.L_x_283:
        /* <DEDUP_REMOVED lines=40> */
.L_x_297:
[----:B------:R-:W1:Y:S01]  /*1660*/  LDS R13, [R4] ;  /* 0x00000000040d7984 */ /* 0x000e620000000800 */
[----:B------:R-:W-:-:S04]  /*1670*/  IADD3 R11, PT, PT, R11, 0x1, RZ ;  /* 0x000000010b0b7810 */ /* 0x000fc80007ffe0ff */
[----:B------:R-:W-:Y:S01]  /*1680*/  ISETP.NE.AND P0, PT, R11, RZ, PT ;  /* 0x000000ff0b00720c */ /* 0x000fe20003f05270 */
[----:B-1----:R-:W-:-:S05]  /*1690*/  FMUL.FTZ R13, R13, R2 ;  /* 0x000000020d0d7220 */ /* 0x002fca0000410000 */
[----:B------:R1:W-:Y:S02]  /*16a0*/  STS [R4], R13 ;  /* 0x0000000d04007388 */ /* 0x0003e40000000800 */
[----:B-1----:R-:W-:-:S05]  /*16b0*/  IADD3 R4, PT, PT, R4, 0x200, RZ ;  /* 0x0000020004047810 */ /* 0x002fca0007ffe0ff */
[----:B------:R-:W-:Y:S05]  /*16c0*/  @P0 BRA `(.L_x_297) ;  /* 0xfffffffc00e40947 */ /* 0x000fea000383ffff */
.L_x_296:
[----:B------:R-:W-:Y:S05]  /*16d0*/  BSYNC.RECONVERGENT B1 ;  /* 0x0000000000017941 */ /* 0x000fea0003800200 */
.L_x_295:
        /* <DEDUP_REMOVED lines=13> */
.L_x_300:
        /* <DEDUP_REMOVED lines=52> */
.L_x_299:
[----:B------:R-:W-:Y:S05]  /*1af0*/  BSYNC.RECONVERGENT B1 ;  /* 0x0000000000017941 */ /* 0x000fea0003800200 */
.L_x_298:
        /* <DEDUP_REMOVED lines=31> */
.L_x_302:
[----:B------:R-:W-:Y:S05]  /*1cf0*/  BSYNC.RECONVERGENT B1 ;  /* 0x0000000000017941 */ /* 0x000fea0003800200 */
.L_x_301:
        /* <DEDUP_REMOVED lines=14> */
.L_x_294:
[----:B------:R-:W-:Y:S05]  /*1de0*/  BSYNC.RECONVERGENT B0 ;  /* 0x0000000000007941 */ /* 0x000fea0003800200 */
.L_x_293:
        /* <DEDUP_REMOVED lines=24> */
[----:B------:R-:W-:-:S03]  /*1f70*/  IMAD.U32 R15, RZ, RZ, UR5 ;  /* 0x00000005ff0f7e24 */ /* 0x000fc6000f8e00ff */
[----:B0-----:R1:W-:Y:S04]  /*1f80*/  STG.E desc[UR36][R12.64], R9 ;  /* 0x000000090c007986 */ /* 0x0013e8000c101924 */
[----:B------:R1:W-:Y:S02]  /*1f90*/  STG.E desc[UR36][R14.64], R10 ;  /* 0x0000000a0e007986 */ /* 0x0003e4000c101924 */
.L_x_304:
[----:B------:R-:W-:Y:S05]  /*1fa0*/  BSYNC.RECONVERGENT B0 ;  /* 0x0000000000007941 */ /* 0x000fea0003800200 */
.L_x_303:
[----:B------:R-:W-:Y:S01]  /*1fb0*/  VIADD R17, R3, 0x20 ;  /* 0x0000002003117836 */ /* 0x000fe20000000000 */
[----:B-1----:R-:W-:Y:S01]  /*1fc0*/  SHF.R.U32.HI R10, RZ, 0x2, R8 ;  /* 0x00000002ff0a7819 */ /* 0x002fe20000011608 */
[----:B------:R-:W-:Y:S01]  /*1fd0*/  BAR.SYNC.DEFER_BLOCKING 0x0 ;  /* 0x0000000000007b1d */ /* 0x000fe20000010000 */
[----:B------:R-:W-:Y:S01]  /*1fe0*/  HFMA2 R4, -RZ, RZ, 0, 0 ;  /* 0x00000000ff047431 */ /* 0x000fe200000001ff */
[C---:B------:R-:W-:Y:S01]  /*1ff0*/  LOP3.LUT P4, RZ, R5.reuse, 0x3c3, RZ, 0xc0, !PT ;  /* 0x000003c305ff7812 */ /* 0x040fe2000788c0ff */
[----:B------:R-:W-:Y:S01]  /*2000*/  HFMA2 R15, -RZ, RZ, 0, 0 ;  /* 0x00000000ff0f7431 */ /* 0x000fe200000001ff */
[----:B------:R-:W-:Y:S01]  /*2010*/  ISETP.GT.U32.AND P5, PT, R5, 0x1f, PT ;  /* 0x0000001f0500780c */ /* 0x000fe20003fa4070 */
[----:B------:R-:W-:Y:S01]  /*2020*/  HFMA2 R11, -RZ, RZ, 0, 0 ;  /* 0x00000000ff0b7431 */ /* 0x000fe200000001ff */
[----:B------:R-:W-:Y:S01]  /*2030*/  BSSY.RECONVERGENT B0, `(.L_x_305) ;  /* 0x0000013000007945 */ /* 0x000fe20003800200 */
[----:B0-----:R-:W-:Y:S02]  /*2040*/  CS2R R8, SRZ ;  /* 0x0000000000087805 */ /* 0x001fe4000001ff00 */
[----:B------:R-:W-:-:S02]  /*2050*/  MOV R2, RZ ;  /* 0x000000ff00027202 */ /* 0x000fc40000000f00 */
[----:B------:R-:W-:Y:S02]  /*2060*/  MOV R13, RZ ;  /* 0x000000ff000d7202 */ /* 0x000fe40000000f00 */
[----:B------:R-:W-:Y:S02]  /*2070*/  MOV R6, RZ ;  /* 0x000000ff00067202 */ /* 0x000fe40000000f00 */
[----:B------:R-:W-:Y:S02]  /*2080*/  LEA R7, R7, R10, 0x6 ;  /* 0x0000000a07077211 */ /* 0x000fe400078e30ff */
[----:B------:R-:W-:Y:S01]  /*2090*/  LEA R18, R0, R17, 0x18 ;  /* 0x0000001100127211 */ /* 0x000fe200078ec0ff */
[----:B------:R-:W-:Y:S06]  /*20a0*/  @P2 BRA `(.L_x_306) ;  /* 0x00000000002c2947 */ /* 0x000fec0003800000 */
[----:B------:R-:W-:-:S04]  /*20b0*/  IADD3 R3, PT, PT, R3, 0x20, RZ ;  /* 0x0000002003037810 */ /* 0x000fc80007ffe0ff */
[----:B------:R-:W-:-:S05]  /*20c0*/  LEA R0, R0, R3, 0x18 ;  /* 0x0000000300007211 */ /* 0x000fca00078ec0ff */
[----:B------:R-:W-:-:S05]  /*20d0*/  IMAD R0, R7, 0x4, R0 ;  /* 0x0000000407007824 */ /* 0x000fca00078e0200 */
        /* <DEDUP_REMOVED lines=8> */
.L_x_306:
[----:B------:R-:W-:Y:S05]  /*2160*/  BSYNC.RECONVERGENT B0 ;  /* 0x0000000000007941 */ /* 0x000fea0003800200 */
.L_x_305:
[----:B------:R-:W-:Y:S01]  /*2170*/  BAR.SYNC.DEFER_BLOCKING 0x0 ;  /* 0x0000000000007b1d */ /* 0x000fe20000010000 */
[----:B------:R-:W-:-:S05]  /*2180*/  LEA R20, R7, R18, 0x2 ;  /* 0x0000001207147211 */ /* 0x000fca00078e10ff */
        /* <DEDUP_REMOVED lines=18> */
.L_x_308:
[----:B------:R-:W-:Y:S05]  /*22b0*/  BSYNC.RECONVERGENT B0 ;  /* 0x0000000000007941 */ /* 0x000fea0003800200 */
.L_x_307:
        /* <DEDUP_REMOVED lines=11> */
[----:B------:R1:W-:Y:S02]  /*2370*/  STS [R10+0xe0], R6 ;  /* 0x0000e0060a007388 */ /* 0x0003e40000000800 */
.L_x_310:
[----:B------:R-:W-:Y:S05]  /*2380*/  BSYNC.RECONVERGENT B0 ;  /* 0x0000000000007941 */ /* 0x000fea0003800200 */
.L_x_309:
[----:B------:R-:W-:Y:S06]  /*2390*/  BAR.SYNC.DEFER_BLOCKING 0x0 ;  /* 0x0000000000007b1d */ /* 0x000fec0000010000 */
[----:B------:R-:W-:Y:S04]  /*23a0*/  BSSY.RECONVERGENT B0, `(.L_x_311) ;  /* 0x0000012000007945 */ /* 0x000fe80003800200 */
[----:B------:R-:W-:Y:S05]  /*23b0*/  @P0 BRA `(.L_x_312) ;  /* 0x0000000000400947 */ /* 0x000fea0003800000 */
[----:B0-----:R-:W0:Y:S04]  /*23c0*/  LDS R0, [R20] ;  /* 0x0000000014007984 */ /* 0x001e280000000800 */
[----:B------:R-:W2:Y:S04]  /*23d0*/  LDS R3, [R20+0x20] ;  /* 0x0000200014037984 */ /* 0x000ea80000000800 */
[----:B------:R-:W3:Y:S04]  /*23e0*/  LDS R7, [R20+0x40] ;  /* 0x0000400014077984 */ /* 0x000ee80000000800 */
[----:B-1----:R-:W1:Y:S04]  /*23f0*/  LDS R10, [R20+0x60] ;  /* 0x00006000140a7984 */ /* 0x002e680000000800 */
[----:B------:R-:W4:Y:S04]  /*2400*/  LDS R12, [R20+0x80] ;  /* 0x00008000140c7984 */ /* 0x000f280000000800 */
[----:B------:R-:W5:Y:S04]  /*2410*/  LDS R17, [R20+0xa0] ;  /* 0x0000a00014117984 */ /* 0x000f680000000800 */
[----:B------:R-:W5:Y:S04]  /*2420*/  LDS R14, [R20+0xc0] ;  /* 0x0000c000140e7984 */ /* 0x000f680000000800 */
[----:B------:R-:W5:Y:S01]  /*2430*/  LDS R19, [R20+0xe0] ;  /* 0x0000e00014137984 */ /* 0x000f620000000800 */
[----:B0-----:R-:W-:Y:S01]  /*2440*/  FADD.FTZ R9, R9, R0 ;  /* 0x0000000009097221 */ /* 0x001fe20000010000 */
[----:B--2---:R-:W-:Y:S01]  /*2450*/  FADD.FTZ R4, R4, R3 ;  /* 0x0000000304047221 */ /* 0x004fe20000010000 */
[----:B---3--:R-:W-:Y:S01]  /*2460*/  FADD.FTZ R2, R2, R7 ;  /* 0x0000000702027221 */ /* 0x008fe20000010000 */
[----:B-1----:R-:W-:Y:S01]  /*2470*/  FADD.FTZ R15, R15, R10 ;  /* 0x0000000a0f0f7221 */ /* 0x002fe20000010000 */
[----:B----4-:R-:W-:Y:S01]  /*2480*/  FADD.FTZ R13, R13, R12 ;  /* 0x0000000c0d0d7221 */ /* 0x010fe20000010000 */
[----:B-----5:R-:W-:Y:S01]  /*2490*/  FADD.FTZ R8, R8, R17 ;  /* 0x0000001108087221 */ /* 0x020fe20000010000 */
[----:B------:R-:W-:Y:S01]  /*24a0*/  FADD.FTZ R11, R11, R14 ;  /* 0x0000000e0b0b7221 */ /* 0x000fe20000010000 */
[----:B------:R-:W-:-:S07]  /*24b0*/  FADD.FTZ R6, R6, R19 ;  /* 0x0000001306067221 */ /* 0x000fce0000010000 */
.L_x_312:
[----:B------:R-:W-:Y:S05]  /*24c0*/  BSYNC.RECONVERGENT B0 ;  /* 0x0000000000007941 */ /* 0x000fea0003800200 */
.L_x_311:
        /* <DEDUP_REMOVED lines=11> */
[----:B------:R-:W-:Y:S02]  /*2580*/  F2FP.BF16.F32.PACK_AB R8, R8, R13 ;  /* 0x0000000d0808723e */ /* 0x000fe400000010ff */
[----:B------:R-:W-:Y:S02]  /*2590*/  F2FP.BF16.F32.PACK_AB R6, R6, R11 ;  /* 0x0000000b0606723e */ /* 0x000fe400000010ff */
[----:B------:R-:W-:-:S02]  /*25a0*/  MOV R0, UR6 ;  /* 0x0000000600007c02 */ /* 0x000fc40008000f00 */
[----:B------:R-:W-:Y:S02]  /*25b0*/  PRMT R7, R4, 0x7632, R7 ;  /* 0x0000763204077816 */ /* 0x000fe40000000007 */
[----:B------:R-:W-:Y:S02]  /*25c0*/  IADD3 R5, P0, P1, R5, UR5, R0 ;  /* 0x0000000505057c10 */ /* 0x000fe4000f91e000 */
[----:B------:R-:W-:Y:S02]  /*25d0*/  PRMT R3, R8, 0x7632, R3 ;  /* 0x0000763208037816 */ /* 0x000fe40000000003 */
[----:B------:R-:W-:Y:S02]  /*25e0*/  IADD3.X R0, PT, PT, RZ, RZ, RZ, P0, P1 ;  /* 0x000000ffff007210 */ /* 0x000fe400007e24ff */
[----:B--2---:R-:W-:-:S04]  /*25f0*/  LEA R14, P0, R5, UR8, 0x1 ;  /* 0x00000008050e7c11 */ /* 0x004fc8000f8008ff */
        /* <DEDUP_REMOVED lines=12> */
.L_x_282:
[----:B------:R-:W-:Y:S02]  /*26c0*/  HFMA2 R12, -RZ, RZ, 0, 9.5367431640625e-07 ;  /* 0x00000010ff0c7431 */ /* 0x000fe400000001ff */
[----:B------:R-:W-:Y:S01]  /*26d0*/  IMAD.MOV.U32 R11, RZ, RZ, 0x1f ;  /* 0x0000001fff0b7424 */ /* 0x000fe200078e00ff */
[----:B------:R-:W-:-:S07]  /*26e0*/  MOV R15, 0xffffffff ;  /* 0xffffffff000f7802 */ /* 0x000fce0000000f00 */
[----:B------:R-:W-:Y:S05]  /*26f0*/  WARPSYNC.COLLECTIVE R15, `(.L_x_313) ;  /* 0x000000000f087348 */ /* 0x000fea0003c00000 */
[----:B------:R0:W1:Y:S02]  /*2700*/  SHFL.BFLY P6, R14, R13, R12, R11 ;  /* 0x0c00000c0d0e7389 */ /* 0x00006400000c000b */
[----:B01----:R-:W-:Y:S05]  /*2710*/  ENDCOLLECTIVE ;  /* 0x000000000000791b */ /* 0x003fea0003800000 */
.L_x_313:
[----:B------:R-:W-:Y:S01]  /*2720*/  HFMA2 R12, -RZ, RZ, 0, 4.76837158203125e-07 ;  /* 0x00000008ff0c7431 */ /* 0x000fe200000001ff */
[----:B------:R-:W-:-:S04]  /*2730*/  FMNMX.FTZ R0, R14, -3.40282346638528859812e+38, !PT ;  /* 0xff7fffff0e007809 */ /* 0x000fc80007810000 */
[----:B------:R-:W-:-:S07]  /*2740*/  MOV R13, R0 ;  /* 0x00000000000d7202 */ /* 0x000fce0000000f00 */
[----:B------:R-:W-:Y:S05]  /*2750*/  WARPSYNC.COLLECTIVE R15, `(.L_x_314) ;  /* 0x000000000f087348 */ /* 0x000fea0003c00000 */
[----:B------:R0:W1:Y:S02]  /*2760*/  SHFL.BFLY P6, R14, R13, R12, R11 ;  /* 0x0c00000c0d0e7389 */ /* 0x00006400000c000b */
[----:B01----:R-:W-:Y:S05]  /*2770*/  ENDCOLLECTIVE ;  /* 0x000000000000791b */ /* 0x003fea0003800000 */
.L_x_314:
[----:B------:R-:W-:Y:S01]  /*2780*/  IMAD.MOV.U32 R12, RZ, RZ, 0x4 ;  /* 0x00000004ff0c7424 */ /* 0x000fe200078e00ff */
[----:B------:R-:W-:-:S04]  /*2790*/  FMNMX.FTZ R2, R0, R14, !PT ;  /* 0x0000000e00027209 */ /* 0x000fc80007810000 */
[----:B------:R-:W-:-:S07]  /*27a0*/  MOV R13, R2 ;  /* 0x00000002000d7202 */ /* 0x000fce0000000f00 */
[----:B------:R-:W-:Y:S05]  /*27b0*/  WARPSYNC.COLLECTIVE R15, `(.L_x_315) ;  /* 0x000000000f087348 */ /* 0x000fea0003c00000 */
[----:B------:R0:W1:Y:S02]  /*27c0*/  SHFL.BFLY P6, R14, R13, R12, R11 ;  /* 0x0c00000c0d0e7389 */ /* 0x00006400000c000b */
[----:B01----:R-:W-:Y:S05]  /*27d0*/  ENDCOLLECTIVE ;  /* 0x000000000000791b */ /* 0x003fea0003800000 */
.L_x_315:
[----:B------:R-:W-:Y:S01]  /*27e0*/  HFMA2 R12, -RZ, RZ, 0, 1.1920928955078125e-07 ;  /* 0x00000002ff0c7431 */ /* 0x000fe200000001ff */
[----:B------:R-:W-:-:S04]  /*27f0*/  FMNMX.FTZ R3, R2, R14, !PT ;  /* 0x0000000e02037209 */ /* 0x000fc80007810000 */
[----:B------:R-:W-:-:S07]  /*2800*/  MOV R13, R3 ;  /* 0x00000003000d7202 */ /* 0x000fce0000000f00 */
[----:B------:R-:W-:Y:S05]  /*2810*/  WARPSYNC.COLLECTIVE R15, `(.L_x_316) ;  /* 0x000000000f087348 */ /* 0x000fea0003c00000 */
[----:B------:R0:W1:Y:S02]  /*2820*/  SHFL.BFLY P6, R14, R13, R12, R11 ;  /* 0x0c00000c0d0e7389 */ /* 0x00006400000c000b */
[----:B01----:R-:W-:Y:S05]  /*2830*/  ENDCOLLECTIVE ;  /* 0x000000000000791b */ /* 0x003fea0003800000 */
.L_x_316:
[----:B------:R-:W-:Y:S01]  /*2840*/  HFMA2 R12, -RZ, RZ, 0, 5.9604644775390625e-08 ;  /* 0x00000001ff0c7431 */ /* 0x000fe200000001ff */
[----:B------:R-:W-:-:S04]  /*2850*/  FMNMX.FTZ R4, R3, R14, !PT ;  /* 0x0000000e03047209 */ /* 0x000fc80007810000 */
[----:B------:R-:W-:-:S07]  /*2860*/  MOV R13, R4 ;  /* 0x00000004000d7202 */ /* 0x000fce0000000f00 */
[----:B------:R-:W-:Y:S05]  /*2870*/  WARPSYNC.COLLECTIVE R15, `(.L_x_317) ;  /* 0x000000000f087348 */ /* 0x000fea0003c00000 */
[----:B------:R0:W1:Y:S02]  /*2880*/  SHFL.BFLY P6, R14, R13, R12, R11 ;  /* 0x0c00000c0d0e7389 */ /* 0x00006400000c000b */
[----:B01----:R-:W-:Y:S05]  /*2890*/  ENDCOLLECTIVE ;  /* 0x000000000000791b */ /* 0x003fea0003800000 */
.L_x_317:
[----:B------:R-:W-:Y:S05]  /*28a0*/  BRA `(.L_x_318) ;  /* 0xffffffd800e87947 */ /* 0x000fea000383ffff */
.L_x_319:
        /* <DEDUP_REMOVED lines=13> */
.L_x_27252:


//--------------------- .text._ZN4vllm25paged_attention_v2_kernelI13__nv_bfloat16hLi32ELi32ELi128ELNS_18Fp8KVCacheDataTypeE2ELb0ELi512EEEvPfS3_PT_PKS4_PKT0_SA_ifPKiSC_iPKfiiiSE_SE_iiiii --------------------------
	.section	.text._ZN4vllm25paged_attention_v2_kernelI13__nv_bfloat16hLi32ELi32ELi128ELNS_18Fp8KVCacheDataTypeE2ELb0ELi512EEEvPfS3_PT_PKS4_PKT0_SA_ifPKiSC_iPKfiiiSE_SE_iiiii,"ax",@progbits
	.align	128
        .global         _ZN4vllm25paged_attention_v2_kernelI13__nv_bfloat16hLi32ELi32ELi128ELNS_18Fp8KVCacheDataTypeE2ELb0ELi512EEEvPfS3_PT_PKS4_PKT0_SA_ifPKiSC_iPKfiiiSE_SE_iiiii
        .type           _ZN4vllm25paged_attention_v2_kernelI13__nv_bfloat16hLi32ELi32ELi128ELNS_18Fp8KVCacheDataTypeE2ELb0ELi512EEEvPfS3_PT_PKS4_PKT0_SA_ifPKiSC_iPKfiiiSE_SE_iiiii,@function
        .size           _ZN4vllm25paged_attention_v2_kernelI13__nv_bfloat16hLi32ELi32ELi128ELNS_18Fp8KVCacheDataTypeE2ELb0ELi512EEEvPfS3_PT_PKS4_PKT0_SA_ifPKiSC_iPKfiiiSE_SE_iiiii,(.L_x_27253 - _ZN4vllm25paged_attention_v2_kernelI13__nv_bfloat16hLi32ELi32ELi128ELNS_18Fp8KVCacheDataTypeE2ELb0ELi512EEEvPfS3_PT_PKS4_PKT0_SA_ifPKiSC_iPKfiiiSE_SE_iiiii)
        .other          _ZN4vllm25paged_attention_v2_kernelI13__nv_bfloat16hLi32ELi32ELi128ELNS_18Fp8KVCacheDataTypeE2ELb0ELi512EEEvPfS3_PT_PKS4_PKT0_SA_ifPKiSC_iPKfiiiSE_SE_iiiii,@"STO_CUDA_ENTRY STV_DEFAULT"
_ZN4vllm25paged_attention_v2_kernelI13__nv_bfloat16hLi32ELi32ELi128ELNS_18Fp8KVCacheDataTypeE2ELb0ELi512EEEvPfS3_PT_PKS4_PKT0_SA_ifPKiSC_iPKfiiiSE_SE_iiiii:
.text._ZN4vllm25paged_attention_v2_kernelI13__nv_bfloat16hLi32ELi32ELi128ELNS_18Fp8KVCacheDataTypeE2ELb0ELi512EEEvPfS3_PT_PKS4_PKT0_SA_ifPKiSC_iPKfiiiSE_SE_iiiii:
        /* <DEDUP_REMOVED lines=51> */
.L_x_321:
[----:B------:R-:W-:Y:S05]  /*0330*/  BSYNC.RECONVERGENT B6 ;  /* 0x0000000000067941 */ /* 0x000fea0003800200 */
.L_x_320:
        /* <DEDUP_REMOVED lines=17> */
.L_x_350:
[----:B------:R-:W2:Y:S01]  /*0450*/  S2R R0, SR_CgaCtaId ;  /* 0x0000000000007919 */ /* 0x000ea20000008800 */
[----:B------:R-:W-:Y:S01]  /*0460*/  ISETP.NE.AND P3, PT, R7, RZ, PT ;  /* 0x000000ff0700720c */ /* 0x000fe20003f65270 */
[----:B------:R-:W-:Y:S05]  /*0470*/  WARPSYNC.ALL ;  /* 0x0000000000007948 */ /* 0x000fea0003800000 */
[----:B------:R-:W-:Y:S02]  /*0480*/  MOV R3, 0x400 ;  /* 0x0000040000037802 */ /* 0x000fe40000000f00 */
[----:B-1----:R-:W-:Y:S02]  /*0490*/  FMNMX.FTZ R9, R4, R14, !PT ;  /* 0x0000000e04097209 */ /* 0x002fe40007810000 */
[----:B--2---:R-:W-:-:S04]  /*04a0*/  LEA R8, R0, R3, 0x18 ;  /* 0x0000000300087211 */ /* 0x004fc800078ec0ff */
[----:B------:R-:W-:-:S05]  /*04b0*/  LEA R2, R17, R8, 0x2 ;  /* 0x0000000811027211 */ /* 0x000fca00078e10ff */
[----:B------:R1:W-:Y:S01]  /*04c0*/  @!P3 STS [R2], R9 ;  /* 0x000000090200b388 */ /* 0x0003e20000000800 */
[----:B------:R-:W-:Y:S01]  /*04d0*/  BAR.SYNC.DEFER_BLOCKING 0x0 ;  /* 0x0000000000007b1d */ /* 0x000fe20000010000 */
[C---:B------:R-:W-:Y:S01]  /*04e0*/  ISETP.GT.U32.AND P2, PT, R7.reuse, 0x3, PT ;  /* 0x000000030700780c */ /* 0x040fe20003f44070 */
[----:B-1----:R-:W-:Y:S01]  /*04f0*/  IMAD.MOV.U32 R9, RZ, RZ, -0x800001 ;  /* 0xff7fffffff097424 */ /* 0x002fe200078e00ff */
[----:B0-----:R-:W-:Y:S02]  /*0500*/  LEA R4, R7, R8, 0x2 ;  /* 0x0000000807047211 */ /* 0x001fe400078e10ff */
[----:B------:R-:W-:Y:S01]  /*0510*/  ISETP.GE.AND P1, PT, R5, UR39, PT ;  /* 0x0000002705007c0c */ /* 0x000fe2000bf26270 */
[----:B------:R-:W-:Y:S08]  /*0520*/  BSSY.RECONVERGENT B0, `(.L_x_323) ;  /* 0x00000eb000007945 */ /* 0x000ff00003800200 */
[----:B------:R-:W0:Y:S04]  /*0530*/  @!P2 LDS R9, [R4] ;  /* 0x000000000409a984 */ /* 0x000e280000000800 */
[----:B0-----:R-:W0:Y:S02]  /*0540*/  SHFL.BFLY PT, R8, R9, 0x2, 0x1f ;  /* 0x0c401f0009087f89 */ /* 0x001e2400000e0000 */
[----:B0-----:R-:W-:-:S05]  /*0550*/  FMNMX.FTZ R10, R8, R9, !PT ;  /* 0x00000009080a7209 */ /* 0x001fca0007810000 */
[----:B------:R-:W0:Y:S02]  /*0560*/  SHFL.BFLY PT, R11, R10, 0x1, 0x1f ;  /* 0x0c201f000a0b7f89 */ /* 0x000e2400000e0000 */
[----:B0-----:R-:W-:Y:S01]  /*0570*/  FMNMX.FTZ R8, R10, R11, !PT ;  /* 0x0000000b0a087209 */ /* 0x001fe20007810000 */
[----:B------:R-:W-:-:S05]  /*0580*/  HFMA2 R11, -RZ, RZ, 0, 0 ;  /* 0x00000000ff0b7431 */ /* 0x000fca00000001ff */
        /* <DEDUP_REMOVED lines=20> */
.L_x_327:
        /* <DEDUP_REMOVED lines=11> */
.L_x_326:
[----:B------:R-:W-:Y:S05]  /*0780*/  BSYNC.RECONVERGENT B1 ;  /* 0x0000000000017941 */ /* 0x000fea0003800200 */
.L_x_325:
        /* <DEDUP_REMOVED lines=13> */
.L_x_330:
[----:B------:R-:W0:Y:S01]  /*0860*/  LDS R25, [R10] ;  /* 0x000000000a197984 */ /* 0x000e220000000800 */
[----:B------:R-:W-:-:S03]  /*0870*/  IADD3 R12, PT, PT, R12, 0x800, RZ ;  /* 0x000008000c0c7810 */ /* 0x000fc60007ffe0ff */
[----:B------:R-:W1:Y:S01]  /*0880*/  LDS R23, [R10+-0x200] ;  /* 0xfffe00000a177984 */ /* 0x000e620000000800 */
[----:B------:R-:W-:-:S03]  /*0890*/  ISETP.GE.AND P4, PT, R12, R9, PT ;  /* 0x000000090c00720c */ /* 0x000fc60003f86270 */
[----:B------:R-:W2:Y:S04]  /*08a0*/  LDS R21, [R10+-0x400] ;  /* 0xfffc00000a157984 */ /* 0x000ea80000000800 */
[----:B------:R-:W3:Y:S04]  /*08b0*/  LDS R15, [R10+0x600] ;  /* 0x000600000a0f7984 */ /* 0x000ee80000000800 */
[----:B------:R-:W4:Y:S04]  /*08c0*/  LDS R13, [R10+0x200] ;  /* 0x000200000a0d7984 */ /* 0x000f280000000800 */
[----:B------:R-:W5:Y:S04]  /*08d0*/  LDS R17, [R10+0x800] ;  /* 0x000800000a117984 */ /* 0x000f680000000800 */
[----:B------:R-:W5:Y:S04]  /*08e0*/  LDS R19, [R10+0x400] ;  /* 0x000400000a137984 */ /* 0x000f680000000800 */
[----:B------:R-:W-:Y:S04]  /*08f0*/  LDS R16, [R10+0xa00] ;  /* 0x000a00000a107984 */ /* 0x000fe80000000800 */
[----:B------:R-:W-:Y:S04]  /*0900*/  LDS R29, [R10+0xc00] ;  /* 0x000c00000a1d7984 */ /* 0x000fe80000000800 */
[----:B------:R-:W-:Y:S01]  /*0910*/  LDS R27, [R10+0xe00] ;  /* 0x000e00000a1b7984 */ /* 0x000fe20000000800 */
[C---:B0-----:R-:W-:Y:S01]  /*0920*/  FADD.FTZ R25, -R8.reuse, R25 ;  /* 0x0000001908197221 */ /* 0x041fe20000010100 */
[----:B-1----:R-:W-:-:S03]  /*0930*/  FADD.FTZ R23, -R8, R23 ;  /* 0x0000001708177221 */ /* 0x002fc60000010100 */
[----:B------:R-:W-:Y:S02]  /*0940*/  FMUL.FTZ R14, R25, 1.4426950216293334961 ;  /* 0x3fb8aa3b190e7820 */ /* 0x000fe40000410000 */
[----:B------:R-:W0:Y:S01]  /*0950*/  LDS R25, [R10+0x1000] ;  /* 0x001000000a197984 */ /* 0x000e220000000800 */
[C---:B--2---:R-:W-:Y:S01]  /*0960*/  FADD.FTZ R21, -R8.reuse, R21 ;  /* 0x0000001508157221 */ /* 0x044fe20000010100 */
[----:B------:R-:W-:Y:S02]  /*0970*/  FMUL.FTZ R22, R23, 1.4426950216293334961 ;  /* 0x3fb8aa3b17167820 */ /* 0x000fe40000410000 */
[----:B------:R-:W1:Y:S01]  /*0980*/  LDS R23, [R10+0x1200] ;  /* 0x001200000a177984 */ /* 0x000e620000000800 */
[----:B------:R-:W-:Y:S01]  /*0990*/  FMUL.FTZ R20, R21, 1.4426950216293334961 ;  /* 0x3fb8aa3b15147820 */ /* 0x000fe20000410000 */
[C---:B---3--:R-:W-:Y:S02]  /*09a0*/  FADD.FTZ R24, -R8.reuse, R15 ;  /* 0x0000000f08187221 */ /* 0x048fe40000010100 */
[----:B------:R-:W2:Y:S01]  /*09b0*/  LDS R15, [R10+0x1400] ;  /* 0x001400000a0f7984 */ /* 0x000ea20000000800 */
[----:B------:R-:W3:Y:S01]  /*09c0*/  MUFU.EX2 R22, R22 ;  /* 0x0000001600167308 */ /* 0x000ee20000000800 */
[----:B----4-:R-:W-:Y:S01]  /*09d0*/  FADD.FTZ R18, -R8, R13 ;  /* 0x0000000d08127221 */ /* 0x010fe20000010100 */
[----:B------:R-:W-:Y:S01]  /*09e0*/  FMUL.FTZ R24, R24, 1.4426950216293334961 ;  /* 0x3fb8aa3b18187820 */ /* 0x000fe20000410000 */
[----:B-----5:R-:W-:-:S02]  /*09f0*/  FADD.FTZ R26, -R8, R17 ;  /* 0x00000011081a7221 */ /* 0x020fc40000010100 */
[----:B------:R-:W-:-:S03]  /*0a00*/  FMUL.FTZ R18, R18, 1.4426950216293334961 ;  /* 0x3fb8aa3b12127820 */ /* 0x000fc60000410000 */
[----:B------:R-:W4:Y:S01]  /*0a10*/  MUFU.EX2 R20, R20 ;  /* 0x0000001400147308 */ /* 0x000f220000000800 */
[----:B------:R-:W-:-:S04]  /*0a20*/  FADD.FTZ R21, -R8, R19 ;  /* 0x0000001308157221 */ /* 0x000fc80000010100 */
[----:B------:R-:W-:-:S03]  /*0a30*/  FMUL.FTZ R21, R21, 1.4426950216293334961 ;  /* 0x3fb8aa3b15157820 */ /* 0x000fc60000410000 */
[----:B------:R4:W5:Y:S01]  /*0a40*/  MUFU.EX2 R13, R14 ;  /* 0x0000000e000d7308 */ /* 0x0009620000000800 */
[----:B---3--:R0:W-:Y:S07]  /*0a50*/  STS [R10+-0x200], R22 ;  /* 0xfffe00160a007388 */ /* 0x0081ee0000000800 */
[----:B------:R3:W-:Y:S01]  /*0a60*/  MUFU.EX2 R19, R18 ;  /* 0x0000001200137308 */ /* 0x0007e20000000800 */
[----:B----4-:R-:W-:Y:S01]  /*0a70*/  FADD.FTZ R14, R20, R11 ;  /* 0x0000000b140e7221 */ /* 0x010fe20000010000 */
[----:B------:R4:W-:Y:S03]  /*0a80*/  STS [R10+-0x400], R20 ;  /* 0xfffc00140a007388 */ /* 0x0009e60000000800 */
[----:B------:R-:W-:Y:S01]  /*0a90*/  FADD.FTZ R14, R14, R22 ;  /* 0x000000160e0e7221 */ /* 0x000fe20000010000 */
[----:B------:R-:W-:Y:S01]  /*0aa0*/  LDS R11, [R10+0x1600] ;  /* 0x001600000a0b7984 */ /* 0x000fe20000000800 */
[----:B0-----:R-:W-:Y:S01]  /*0ab0*/  FADD.FTZ R22, -R8, R25 ;  /* 0x0000001908167221 */ /* 0x001fe20000010100 */
[----:B------:R0:W2:Y:S01]  /*0ac0*/  MUFU.EX2 R17, R24 ;  /* 0x0000001800117308 */ /* 0x0000a20000000800 */
[----:B---3--:R-:W-:Y:S01]  /*0ad0*/  FMUL.FTZ R18, R26, 1.4426950216293334961 ;  /* 0x3fb8aa3b1a127820 */ /* 0x008fe20000410000 */
[----:B------:R-:W-:Y:S01]  /*0ae0*/  FADD.FTZ R26, -R8, R16 ;  /* 0x00000010081a7221 */ /* 0x000fe20000010100 */
[----:B------:R-:W-:Y:S01]  /*0af0*/  FMUL.FTZ R28, R22, 1.4426950216293334961 ;  /* 0x3fb8aa3b161c7820 */ /* 0x000fe20000410000 */
[----:B------:R-:W3:Y:S01]  /*0b00*/  LDS R16, [R10+0x1800] ;  /* 0x001800000a107984 */ /* 0x000ee20000000800 */
[----:B-1----:R-:W-:Y:S01]  /*0b10*/  FADD.FTZ R22, -R8, R23 ;  /* 0x0000001708167221 */ /* 0x002fe20000010100 */
[----:B----4-:R-:W-:Y:S01]  /*0b20*/  FMUL.FTZ R20, R26, 1.4426950216293334961 ;  /* 0x3fb8aa3b1a147820 */ /* 0x010fe20000410000 */
[C---:B------:R-:W-:Y:S01]  /*0b30*/  FADD.FTZ R26, -R8.reuse, R29 ;  /* 0x0000001d081a7221 */ /* 0x040fe20000010100 */
[----:B------:R-:W1:Y:S01]  /*0b40*/  MUFU.EX2 R21, R21 ;  /* 0x0000001500157308 */ /* 0x000e620000000800 */
[----:B------:R-:W4:Y:S01]  /*0b50*/  LDS R29, [R10+0x1a00] ;  /* 0x001a00000a1d7984 */ /* 0x000f220000000800 */
[----:B0-----:R-:W-:Y:S01]  /*0b60*/  FADD.FTZ R24, -R8, R27 ;  /* 0x0000001b08187221 */ /* 0x001fe20000010100 */
[----:B------:R-:W-:-:S02]  /*0b70*/  FMUL.FTZ R26, R26, 1.4426950216293334961 ;  /* 0x3fb8aa3b1a1a7820 */ /* 0x000fc40000410000 */
[----:B-----5:R0:W-:Y:S01]  /*0b80*/  STS [R10], R13 ;  /* 0x0000000d0a007388 */ /* 0x0201e20000000800 */
[----:B------:R-:W-:Y:S02]  /*0b90*/  FMUL.FTZ R24, R24, 1.4426950216293334961 ;  /* 0x3fb8aa3b18187820 */ /* 0x000fe40000410000 */
[----:B------:R-:W5:Y:S01]  /*0ba0*/  MUFU.EX2 R27, R26 ;  /* 0x0000001a001b7308 */ /* 0x000f620000000800 */
[----:B--2---:R2:W-:Y:S04]  /*0bb0*/  STS [R10+0x600], R17 ;  /* 0x000600110a007388 */ /* 0x0045e80000000800 */
[----:B------:R-:W-:Y:S03]  /*0bc0*/  STS [R10+0x200], R19 ;  /* 0x000200130a007388 */ /* 0x000fe60000000800 */
[----:B------:R0:W2:Y:S01]  /*0bd0*/  MUFU.EX2 R25, R24 ;  /* 0x0000001800197308 */ /* 0x0000a20000000800 */
[----:B-1----:R-:W-:Y:S07]  /*0be0*/  STS [R10+0x400], R21 ;  /* 0x000400150a007388 */ /* 0x002fee0000000800 */
[----:B------:R-:W1:Y:S01]  /*0bf0*/  MUFU.EX2 R18, R18 ;  /* 0x0000001200127308 */ /* 0x000e620000000800 */
[----:B0-----:R-:W-:Y:S01]  /*0c00*/  FMUL.FTZ R24, R22, 1.4426950216293334961 ;  /* 0x3fb8aa3b16187820 */ /* 0x001fe20000410000 */
[----:B------:R-:W-:Y:S01]  /*0c10*/  FADD.FTZ R22, -R8, R15 ;  /* 0x0000000f08167221 */ /* 0x000fe20000010100 */
[----:B-----5:R-:W-:Y:S03]  /*0c20*/  STS [R10+0xc00], R27 ;  /* 0x000c001b0a007388 */ /* 0x020fe60000000800 */
[----:B------:R-:W-:Y:S01]  /*0c30*/  FMUL.FTZ R26, R22, 1.4426950216293334961 ;  /* 0x3fb8aa3b161a7820 */ /* 0x000fe20000410000 */
[----:B------:R-:W-:Y:S01]  /*0c40*/  FADD.FTZ R22, R14, R13 ;  /* 0x0000000d0e167221 */ /* 0x000fe20000010000 */
[----:B------:R-:W0:Y:S01]  /*0c50*/  MUFU.EX2 R20, R20 ;  /* 0x0000001400147308 */ /* 0x000e220000000800 */
[----:B--2---:R-:W-:Y:S02]  /*0c60*/  STS [R10+0xe00], R25 ;  /* 0x000e00190a007388 */ /* 0x004fe40000000800 */
[----:B------:R-:W-:Y:S01]  /*0c70*/  FADD.FTZ R22, R22, R19 ;  /* 0x0000001316167221 */ /* 0x000fe20000010000 */
[----:B---3--:R-:W-:-:S03]  /*0c80*/  FADD.FTZ R16, -R8, R16 ;  /* 0x0000001008107221 */ /* 0x008fc60000010100 */
[----:B------:R-:W-:Y:S01]  /*0c90*/  FADD.FTZ R22, R22, R21 ;  /* 0x0000001516167221 */ /* 0x000fe20000010000 */
[----:B------:R2:W3:Y:S01]  /*0ca0*/  MUFU.EX2 R23, R28 ;  /* 0x0000001c00177308 */ /* 0x0004e20000000800 */
[----:B------:R-:W-:Y:S01]  /*0cb0*/  FMUL.FTZ R16, R16, 1.4426950216293334961 ;  /* 0x3fb8aa3b10107820 */ /* 0x000fe20000410000 */
[----:B-1----:R-:W-:Y:S01]  /*0cc0*/  STS [R10+0x800], R18 ;  /* 0x000800120a007388 */ /* 0x002fe20000000800 */
[----:B------:R-:W-:-:S04]  /*0cd0*/  FADD.FTZ R22, R22, R17 ;  /* 0x0000001116167221 */ /* 0x000fc80000010000 */
[----:B------:R-:W-:Y:S01]  /*0ce0*/  FADD.FTZ R22, R22, R18 ;  /* 0x0000001216167221 */ /* 0x000fe20000010000 */
[----:B------:R4:W1:Y:S01]  /*0cf0*/  MUFU.EX2 R15, R24 ;  /* 0x00000018000f7308 */ /* 0x0008620000000800 */
[----:B--2---:R-:W-:Y:S01]  /*0d00*/  FADD.FTZ R28, -R8, R11 ;  /* 0x0000000b081c7221 */ /* 0x004fe20000010100 */
[----:B0-----:R-:W-:Y:S01]  /*0d10*/  STS [R10+0xa00], R20 ;  /* 0x000a00140a007388 */ /* 0x001fe20000000800 */
[----:B------:R-:W-:Y:S02]  /*0d20*/  FADD.FTZ R22, R22, R20 ;  /* 0x0000001416167221 */ /* 0x000fe40000010000 */
[----:B------:R-:W-:Y:S02]  /*0d30*/  FMUL.FTZ R14, R28, 1.4426950216293334961 ;  /* 0x3fb8aa3b1c0e7820 */ /* 0x000fe40000410000 */
[----:B------:R-:W-:Y:S01]  /*0d40*/  FADD.FTZ R22, R22, R27 ;  /* 0x0000001b16167221 */ /* 0x000fe20000010000 */
[----:B------:R-:W0:Y:S01]  /*0d50*/  MUFU.EX2 R11, R26 ;  /* 0x0000001a000b7308 */ /* 0x000e220000000800 */
[----:B----4-:R-:W-:Y:S01]  /*0d60*/  FADD.FTZ R24, -R8, R29 ;  /* 0x0000001d08187221 */ /* 0x010fe20000010100 */
[----:B---3--:R-:W-:Y:S01]  /*0d70*/  STS [R10+0x1000], R23 ;  /* 0x001000170a007388 */ /* 0x008fe20000000800 */
[----:B------:R-:W-:-:S02]  /*0d80*/  FADD.FTZ R22, R22, R25 ;  /* 0x0000001916167221 */ /* 0x000fc40000010000 */
[----:B------:R-:W-:Y:S02]  /*0d90*/  FMUL.FTZ R13, R24, 1.4426950216293334961 ;  /* 0x3fb8aa3b180d7820 */ /* 0x000fe40000410000 */
[----:B------:R-:W-:Y:S01]  /*0da0*/  FADD.FTZ R22, R22, R23 ;  /* 0x0000001716167221 */ /* 0x000fe20000010000 */
[----:B------:R-:W2:Y:S01]  /*0db0*/  MUFU.EX2 R14, R14 ;  /* 0x0000000e000e7308 */ /* 0x000ea20000000800 */
[----:B-1----:R-:W-:Y:S02]  /*0dc0*/  STS [R10+0x1200], R15 ;  /* 0x0012000f0a007388 */ /* 0x002fe40000000800 */
[----:B------:R-:W-:-:S05]  /*0dd0*/  FADD.FTZ R22, R22, R15 ;  /* 0x0000000f16167221 */ /* 0x000fca0000010000 */
[----:B------:R2:W1:Y:S01]  /*0de0*/  MUFU.EX2 R29, R16 ;  /* 0x00000010001d7308 */ /* 0x0004620000000800 */
[----:B0-----:R-:W-:Y:S01]  /*0df0*/  FADD.FTZ R17, R22, R11 ;  /* 0x0000000b16117221 */ /* 0x001fe20000010000 */
[----:B------:R0:W-:Y:S06]  /*0e00*/  STS [R10+0x1400], R11 ;  /* 0x0014000b0a007388 */ /* 0x0001ec0000000800 */
[----:B------:R-:W3:Y:S01]  /*0e10*/  MUFU.EX2 R13, R13 ;  /* 0x0000000d000d7308 */ /* 0x000ee20000000800 */
[----:B--2---:R-:W-:Y:S01]  /*0e20*/  FADD.FTZ R16, R17, R14 ;  /* 0x0000000e11107221 */ /* 0x004fe20000010000 */
[----:B------:R-:W-:Y:S03]  /*0e30*/  STS [R10+0x1600], R14 ;  /* 0x0016000e0a007388 */ /* 0x000fe60000000800 */
[----:B-1----:R-:W-:Y:S01]  /*0e40*/  FADD.FTZ R16, R16, R29 ;  /* 0x0000001d10107221 */ /* 0x002fe20000010000 */
[----:B------:R-:W-:Y:S04]  /*0e50*/  STS [R10+0x1800], R29 ;  /* 0x0018001d0a007388 */ /* 0x000fe80000000800 */
[----:B---3--:R1:W-:Y:S01]  /*0e60*/  STS [R10+0x1a00], R13 ;  /* 0x001a000d0a007388 */ /* 0x0083e20000000800 */
[----:B0-----:R-:W-:Y:S01]  /*0e70*/  FADD.FTZ R11, R16, R13 ;  /* 0x0000000d100b7221 */ /* 0x001fe20000010000 */
[----:B-1----:R-:W-:Y:S01]  /*0e80*/  VIADD R10, R10, 0x2000 ;  /* 0x000020000a0a7836 */ /* 0x002fe20000000000 */
[----:B------:R-:W-:Y:S06]  /*0e90*/  @!P4 BRA `(.L_x_330) ;  /* 0xfffffff80070c947 */ /* 0x000fec000383ffff */
.L_x_329:
[----:B------:R-:W-:Y:S05]  /*0ea0*/  BSYNC.RECONVERGENT B1 ;  /* 0x0000000000017941 */ /* 0x000fea0003800200 */
.L_x_328:
        /* <DEDUP_REMOVED lines=8> */
[----:B------:R-:W2:Y:S04]  /*0f30*/  LDS R17, [R10+0x400] ;  /* 0x000400000a117984 */ /* 0x000ea80000000800 */
[----:B------:R-:W3:Y:S04]  /*0f40*/  LDS R23, [R10] ;  /* 0x000000000a177984 */ /* 0x000ee80000000800 */
        /* <DEDUP_REMOVED lines=10> */
[----:B---3--:R-:W-:Y:S01]  /*0ff0*/  FADD.FTZ R23, -R8, R23 ;  /* 0x0000001708177221 */ /* 0x008fe20000010100 */
[----:B------:R-:W-:-:S03]  /*1000*/  FMUL.FTZ R18, R16, 1.4426950216293334961 ;  /* 0x3fb8aa3b10127820 */ /* 0x000fc60000410000 */
[----:B------:R-:W-:Y:S01]  /*1010*/  FMUL.FTZ R21, R23, 1.4426950216293334961 ;  /* 0x3fb8aa3b17157820 */ /* 0x000fe20000410000 */
[C---:B----4-:R-:W-:Y:S02]  /*1020*/  FADD.FTZ R16, -R8.reuse, R15 ;  /* 0x0000000f08107221 */ /* 0x050fe40000010100 */
[----:B------:R-:W1:Y:S01]  /*1030*/  MUFU.EX2 R19, R19 ;  /* 0x0000001300137308 */ /* 0x000e620000000800 */
[----:B-----5:R-:W-:Y:S01]  /*1040*/  FADD.FTZ R25, -R8, R25 ;  /* 0x0000001908197221 */ /* 0x020fe20000010100 */
[----:B------:R-:W-:Y:S01]  /*1050*/  FMUL.FTZ R20, R16, 1.4426950216293334961 ;  /* 0x3fb8aa3b10147820 */ /* 0x000fe20000410000 */
[----:B------:R-:W-:Y:S02]  /*1060*/  FADD.FTZ R16, -R8, R9 ;  /* 0x0000000908107221 */ /* 0x000fe40000010100 */
[----:B------:R-:W-:-:S03]  /*1070*/  FMUL.FTZ R25, R25, 1.4426950216293334961 ;  /* 0x3fb8aa3b19197820 */ /* 0x000fc60000410000 */
[----:B------:R-:W2:Y:S01]  /*1080*/  MUFU.EX2 R21, R21 ;  /* 0x0000001500157308 */ /* 0x000ea20000000800 */
[----:B0-----:R-:W-:Y:S01]  /*1090*/  STS [R10+-0x400], R14 ;  /* 0xfffc000e0a007388 */ /* 0x001fe20000000800 */
[----:B------:R-:W-:Y:S01]  /*10a0*/  FMUL.FTZ R22, R16, 1.4426950216293334961 ;  /* 0x3fb8aa3b10167820 */ /* 0x000fe20000410000 */
[----:B------:R-:W-:-:S04]  /*10b0*/  FADD.FTZ R16, -R8, R13 ;  /* 0x0000000d08107221 */ /* 0x000fc80000010100 */
[----:B------:R-:W-:Y:S01]  /*10c0*/  FMUL.FTZ R23, R16, 1.4426950216293334961 ;  /* 0x3fb8aa3b10177820 */ /* 0x000fe20000410000 */
[----:B------:R-:W0:Y:S01]  /*10d0*/  MUFU.EX2 R17, R25 ;  /* 0x0000001900117308 */ /* 0x000e220000000800 */
[----:B------:R-:W-:Y:S01]  /*10e0*/  FADD.FTZ R16, R11, R14 ;  /* 0x0000000e0b107221 */ /* 0x000fe20000010000 */
[----:B-1----:R-:W-:Y:S03]  /*10f0*/  STS [R10+-0x200], R19 ;  /* 0xfffe00130a007388 */ /* 0x002fe60000000800 */
[----:B------:R-:W-:-:S03]  /*1100*/  FADD.FTZ R16, R16, R19 ;  /* 0x0000001310107221 */ /* 0x000fc60000010000 */
        /* <DEDUP_REMOVED lines=17> */
.L_x_332:
[----:B------:R-:W-:Y:S05]  /*1220*/  BSYNC.RECONVERGENT B1 ;  /* 0x0000000000017941 */ /* 0x000fea0003800200 */
.L_x_331:
        /* <DEDUP_REMOVED lines=26> */
.L_x_324:
[----:B------:R-:W-:Y:S05]  /*13d0*/  BSYNC.RECONVERGENT B0 ;  /* 0x0000000000007941 */ /* 0x000fea0003800200 */
.L_x_323:
        /* <DEDUP_REMOVED lines=23> */
[----:B------:R-:W-:Y:S02]  /*1550*/  LOP3.LUT R2, R11, 0x180, RZ, 0xc0, !PT ;  /* 0x000001800b027812 */ /* 0x000fe400078ec0ff */
        /* <DEDUP_REMOVED lines=16> */
.L_x_337:
[----:B------:R-:W1:Y:S01]  /*1660*/  LDS R11, [R4] ;  /* 0x00000000040b7984 */ /* 0x000e620000000800 */
[----:B------:R-:W-:-:S04]  /*1670*/  IADD3 R10, PT, PT, R10, 0x1, RZ ;  /* 0x000000010a0a7810 */ /* 0x000fc80007ffe0ff */
[----:B------:R-:W-:Y:S01]  /*1680*/  ISETP.NE.AND P0, PT, R10, RZ, PT ;  /* 0x000000ff0a00720c */ /* 0x000fe20003f05270 */
[----:B-1----:R-:W-:-:S05]  /*1690*/  FMUL.FTZ R11, R11, R2 ;  /* 0x000000020b0b7220 */ /* 0x002fca0000410000 */
[----:B------:R1:W-:Y:S02]  /*16a0*/  STS [R4], R11 ;  /* 0x0000000b04007388 */ /* 0x0003e40000000800 */
[----:B-1----:R-:W-:-:S05]  /*16b0*/  IADD3 R4, PT, PT, R4, 0x200, RZ ;  /* 0x0000020004047810 */ /* 0x002fca0007ffe0ff */
[----:B------:R-:W-:Y:S05]  /*16c0*/  @P0 BRA `(.L_x_337) ;  /* 0xfffffffc00e40947 */ /* 0x000fea000383ffff */
.L_x_336:
[----:B------:R-:W-:Y:S05]  /*16d0*/  BSYNC.RECONVERGENT B1 ;  /* 0x0000000000017941 */ /* 0x000fea0003800200 */
.L_x_335:
        /* <DEDUP_REMOVED lines=13> */
.L_x_340:
        /* <DEDUP_REMOVED lines=8> */
[----:B------:R-:W0:Y:S04]  /*1830*/  LDS R10, [R4+0x800] ;  /* 0x00080000040a7984 */ /* 0x000e280000000800 */
        /* <DEDUP_REMOVED lines=14> */
[-C--:B0-----:R-:W-:Y:S01]  /*1920*/  FMUL.FTZ R12, R12, R2.reuse ;  /* 0x000000020c0c7220 */ /* 0x081fe20000410000 */
[-C--:B------:R-:W-:Y:S02]  /*1930*/  FMUL.FTZ R10, R10, R2.reuse ;  /* 0x000000020a0a7220 */ /* 0x080fe40000410000 */
[----:B------:R-:W-:Y:S01]  /*1940*/  STS [R4+-0x400], R16 ;  /* 0xfffc001004007388 */ /* 0x000fe20000000800 */
[----:B------:R-:W-:-:S03]  /*1950*/  FMUL.FTZ R23, R23, R2 ;  /* 0x0000000217177220 */ /* 0x000fc60000410000 */
[----:B------:R-:W-:Y:S01]  /*1960*/  STS [R4+-0x200], R18 ;  /* 0xfffe001204007388 */ /* 0x000fe20000000800 */
[----:B------:R-:W-:-:S03]  /*1970*/  FMUL.FTZ R29, R29, R2 ;  /* 0x000000021d1d7220 */ /* 0x000fc60000410000 */
[----:B------:R-:W-:Y:S01]  /*1980*/  STS [R4], R20 ;  /* 0x0000001404007388 */ /* 0x000fe20000000800 */
[----:B------:R-:W-:-:S03]  /*1990*/  FMUL.FTZ R27, R27, R2 ;  /* 0x000000021b1b7220 */ /* 0x000fc60000410000 */
[----:B------:R-:W-:Y:S01]  /*19a0*/  STS [R4+0x200], R22 ;  /* 0x0002001604007388 */ /* 0x000fe20000000800 */
[----:B------:R-:W-:-:S03]  /*19b0*/  FMUL.FTZ R25, R25, R2 ;  /* 0x0000000219197220 */ /* 0x000fc60000410000 */
[----:B------:R-:W-:Y:S01]  /*19c0*/  STS [R4+0x400], R14 ;  /* 0x0004000e04007388 */ /* 0x000fe20000000800 */
[----:B-1----:R-:W-:-:S03]  /*19d0*/  FMUL.FTZ R21, R21, R2 ;  /* 0x0000000215157220 */ /* 0x002fc60000410000 */
        /* <DEDUP_REMOVED lines=17> */
.L_x_339:
[----:B------:R-:W-:Y:S05]  /*1af0*/  BSYNC.RECONVERGENT B1 ;  /* 0x0000000000017941 */ /* 0x000fea0003800200 */
.L_x_338:
        /* <DEDUP_REMOVED lines=31> */
.L_x_342:
[----:B------:R-:W-:Y:S05]  /*1cf0*/  BSYNC.RECONVERGENT B1 ;  /* 0x0000000000017941 */ /* 0x000fea0003800200 */
.L_x_341:
        /* <DEDUP_REMOVED lines=14> */
.L_x_334:
[----:B------:R-:W-:Y:S05]  /*1de0*/  BSYNC.RECONVERGENT B0 ;  /* 0x0000000000007941 */ /* 0x000fea0003800200 */
.L_x_333:
[----:B------:R-:W-:Y:S01]  /*1df0*/  BAR.SYNC.DEFER_BLOCKING 0x0 ;  /* 0x0000000000007b1d */ /* 0x000fe20000010000 */
[C---:B------:R-:W-:Y:S02]  /*1e00*/  ISETP.NE.AND P2, PT, R5.reuse, RZ, PT ;  /* 0x000000ff0500720c */ /* 0x040fe40003f45270 */
[C---:B------:R-:W-:Y:S02]  /*1e10*/  LOP3.LUT P0, RZ, R5.reuse, 0x3, RZ, 0xc0, !PT ;  /* 0x0000000305ff7812 */ /* 0x040fe4000780c0ff */
[----:B-1----:R-:W-:Y:S01]  /*1e20*/  LOP3.LUT R2, R5, 0x3c0, RZ, 0xc0, !PT ;  /* 0x000003c005027812 */ /* 0x002fe200078ec0ff */
[----:B------:R-:W-:Y:S01]  /*1e30*/  BSSY.RECONVERGENT B0, `(.L_x_343) ;  /* 0x0000019000007945 */ /* 0x000fe20003800200 */
[----:B------:R-:W-:Y:S02]  /*1e40*/  IADD3 R3, PT, PT, R3, 0x20, RZ ;  /* 0x0000002003037810 */ /* 0x000fe40007ffe0ff */
[----:B------:R-:W-:Y:S02]  /*1e50*/  SHF.R.U32.HI R10, RZ, 0x2, R7 ;  /* 0x00000002ff0a7819 */ /* 0x000fe40000011607 */
[----:B------:R-:W-:-:S02]  /*1e60*/  LOP3.LUT P1, RZ, R5, 0x3c3, RZ, 0xc0, !PT ;  /* 0x000003c305ff7812 */ /* 0x000fc4000782c0ff */
[----:B------:R-:W-:Y:S02]  /*1e70*/  ISETP.NE.OR P3, PT, R2, 0x40, P0 ;  /* 0x000000400200780c */ /* 0x000fe40000765670 */
[----:B--2---:R-:W-:Y:S02]  /*1e80*/  LEA R13, R0, R3, 0x18 ;  /* 0x00000003000d7211 */ /* 0x004fe400078ec0ff */
[----:B------:R-:W-:Y:S01]  /*1e90*/  LOP3.LUT R4, R10, 0x3e0, R5, 0xf8, !PT ;  /* 0x000003e00a047812 */ /* 0x000fe200078ef805 */
        /* <DEDUP_REMOVED lines=18> */
.L_x_344:
[----:B------:R-:W-:Y:S05]  /*1fc0*/  BSYNC.RECONVERGENT B0 ;  /* 0x0000000000007941 */ /* 0x000fea0003800200 */
.L_x_343:
[----:B------:R-:W-:Y:S01]  /*1fd0*/  BAR.SYNC.DEFER_BLOCKING 0x0 ;  /* 0x0000000000007b1d */ /* 0x000fe20000010000 */
[----:B------:R-:W-:Y:S01]  /*1fe0*/  HFMA2 R0, -RZ, RZ, 0, 0 ;  /* 0x00000000ff007431 */ /* 0x000fe200000001ff */
[----:B-1----:R-:W-:Y:S01]  /*1ff0*/  LEA R2, R4, R13, 0x2 ;  /* 0x0000000d04027211 */ /* 0x002fe200078e10ff */
[----:B------:R-:W-:Y:S01]  /*2000*/  HFMA2 R7, -RZ, RZ, 0, 0 ;  /* 0x00000000ff077431 */ /* 0x000fe200000001ff */
[----:B------:R-:W-:Y:S01]  /*2010*/  MOV R3, RZ ;  /* 0x000000ff00037202 */ /* 0x000fe20000000f00 */
[----:B------:R-:W-:Y:S01]  /*2020*/  IMAD.MOV.U32 R4, RZ, RZ, RZ ;  /* 0x000000ffff047224 */ /* 0x000fe200078e00ff */
[----:B------:R-:W-:-:S04]  /*2030*/  LOP3.LUT R12, R5, 0x3e3, RZ, 0xc0, !PT ;  /* 0x000003e3050c7812 */ /* 0x000fc800078ec0ff */
[C---:B------:R-:W-:Y:S01]  /*2040*/  ISETP.NE.AND P2, PT, R12.reuse, RZ, PT ;  /* 0x000000ff0c00720c */ /* 0x040fe20003f45270 */
[----:B------:R-:W-:Y:S04]  /*2050*/  @!P3 STS [R2+-0x100], R0 ;  /* 0xffff00000200b388 */ /* 0x000fe80000000800 */
[----:B------:R-:W-:Y:S04]  /*2060*/  @!P3 STS [R2+-0xe0], R3 ;  /* 0xffff20030200b388 */ /* 0x000fe80000000800 */
[----:B------:R-:W-:Y:S04]  /*2070*/  @!P3 STS [R2+-0xc0], R4 ;  /* 0xffff40040200b388 */ /* 0x000fe80000000800 */
[----:B------:R-:W-:Y:S01]  /*2080*/  @!P3 STS [R2+-0xa0], R7 ;  /* 0xffff60070200b388 */ /* 0x000fe20000000800 */
[----:B------:R-:W-:Y:S01]  /*2090*/  BAR.SYNC.DEFER_BLOCKING 0x0 ;  /* 0x0000000000007b1d */ /* 0x000fe20000010000 */
[----:B------:R-:W-:-:S13]  /*20a0*/  ISETP.NE.AND P3, PT, R12, 0x20, PT ;  /* 0x000000200c00780c */ /* 0x000fda0003f65270 */
[----:B------:R-:W-:Y:S01]  /*20b0*/  @!P3 LEA R10, R10, R13, 0x2 ;  /* 0x0000000d0a0ab211 */ /* 0x000fe200078e10ff */
[----:B------:R-:W1:Y:S04]  /*20c0*/  @!P1 LDS R9, [R2] ;  /* 0x0000000002099984 */ /* 0x000e680000000800 */
[----:B------:R-:W2:Y:S04]  /*20d0*/  @!P1 LDS R6, [R2+0x20] ;  /* 0x0000200002069984 */ /* 0x000ea80000000800 */
[----:B------:R-:W3:Y:S04]  /*20e0*/  @!P1 LDS R11, [R2+0x40] ;  /* 0x00004000020b9984 */ /* 0x000ee80000000800 */
[----:B0-----:R-:W0:Y:S01]  /*20f0*/  @!P1 LDS R8, [R2+0x60] ;  /* 0x0000600002089984 */ /* 0x001e220000000800 */
[----:B-1----:R-:W-:Y:S01]  /*2100*/  @!P1 FADD.FTZ R0, R0, R9 ;  /* 0x0000000900009221 */ /* 0x002fe20000010000 */
[----:B------:R-:W-:Y:S01]  /*2110*/  BAR.SYNC.DEFER_BLOCKING 0x0 ;  /* 0x0000000000007b1d */ /* 0x000fe20000010000 */
[----:B--2---:R-:W-:Y:S01]  /*2120*/  @!P1 FADD.FTZ R3, R3, R6 ;  /* 0x0000000603039221 */ /* 0x004fe20000010000 */
[----:B---3--:R-:W-:Y:S01]  /*2130*/  @!P1 FADD.FTZ R4, R4, R11 ;  /* 0x0000000b04049221 */ /* 0x008fe20000010000 */
[----:B0-----:R-:W-:Y:S01]  /*2140*/  @!P1 FADD.FTZ R7, R7, R8 ;  /* 0x0000000807079221 */ /* 0x001fe20000010000 */
[----:B------:R-:W-:-:S02]  /*2150*/  ISETP.GT.U32.AND P1, PT, R5, 0x1f, PT ;  /* 0x0000001f0500780c */ /* 0x000fc40003f24070 */
[----:B------:R0:W-:Y:S04]  /*2160*/  @!P3 STS [R10], R0 ;  /* 0x000000000a00b388 */ /* 0x0001e80000000800 */
[----:B------:R0:W-:Y:S04]  /*2170*/  @!P3 STS [R10+0x20], R3 ;  /* 0x000020030a00b388 */ /* 0x0001e80000000800 */
[----:B------:R0:W-:Y:S04]  /*2180*/  @!P3 STS [R10+0x40], R4 ;  /* 0x000040040a00b388 */ /* 0x0001e80000000800 */
[----:B------:R0:W-:Y:S01]  /*2190*/  @!P3 STS [R10+0x60], R7 ;  /* 0x000060070a00b388 */ /* 0x0001e20000000800 */
[----:B------:R-:W-:Y:S06]  /*21a0*/  BAR.SYNC.DEFER_BLOCKING 0x0 ;  /* 0x0000000000007b1d */ /* 0x000fec0000010000 */
[----:B------:R0:W1:Y:S04]  /*21b0*/  @!P2 LDS R9, [R2] ;  /* 0x000000000209a984 */ /* 0x0000680000000800 */
[----:B------:R0:W2:Y:S04]  /*21c0*/  @!P2 LDS R6, [R2+0x20] ;  /* 0x000020000206a984 */ /* 0x0000a80000000800 */
[----:B------:R0:W3:Y:S04]  /*21d0*/  @!P2 LDS R11, [R2+0x40] ;  /* 0x00004000020ba984 */ /* 0x0000e80000000800 */
[----:B------:R0:W4:Y:S01]  /*21e0*/  @!P2 LDS R8, [R2+0x60] ;  /* 0x000060000208a984 */ /* 0x0001220000000800 */
[----:B------:R-:W-:Y:S06]  /*21f0*/  BAR.SYNC.DEFER_BLOCKING 0x0 ;  /* 0x0000000000007b1d */ /* 0x000fec0000010000 */
[----:B------:R-:W-:Y:S05]  /*2200*/  @P1 EXIT ;  /* 0x000000000000194d */ /* 0x000fea0003800000 */
[----:B------:R-:W-:-:S04]  /*2210*/  UIMAD UR4, UR40, UR44, UR43 ;  /* 0x0000002c280472a4 */ /* 0x000fc8000f8e022b */
[----:B------:R-:W-:Y:S01]  /*2220*/  UIMAD UR4, UR4, UR42, URZ ;  /* 0x0000002a040472a4 */ /* 0x000fe2000f8e02ff */
[----:B------:R-:W-:Y:S11]  /*2230*/  @P0 EXIT ;  /* 0x000000000000094d */ /* 0x000ff60003800000 */
[----:B------:R-:W5:Y:S01]  /*2240*/  LDCU.64 UR8, c[0x0][0x390] ;  /* 0x00007200ff0877ac */ /* 0x000f620008000a00 */
[----:B------:R-:W-:Y:S01]  /*2250*/  SHF.R.U32.HI R5, RZ, 0x2, R5 ;  /* 0x00000002ff057819 */ /* 0x000fe20000011605 */
[----:B01----:R-:W-:Y:S01]  /*2260*/  @!P2 FADD.FTZ R0, R0, R9 ;  /* 0x000000090000a221 */ /* 0x003fe20000010000 */
[----:B--2---:R-:W-:Y:S01]  /*2270*/  @!P2 FADD.FTZ R3, R3, R6 ;  /* 0x000000060303a221 */ /* 0x004fe20000010000 */
[----:B------:R-:W-:Y:S01]  /*2280*/  USHF.L.U32 UR6, UR41, 0x5, URZ ;  /* 0x0000000529067899 */ /* 0x000fe200080006ff */
[----:B---3--:R-:W-:Y:S01]  /*2290*/  @!P2 FADD.FTZ R4, R4, R11 ;  /* 0x0000000b0404a221 */ /* 0x008fe20000010000 */
[----:B------:R-:W-:Y:S01]  /*22a0*/  USHF.L.U32 UR5, UR4, 0x5, URZ ;  /* 0x0000000504057899 */ /* 0x000fe200080006ff */
[----:B----4-:R-:W-:Y:S01]  /*22b0*/  @!P2 FADD.FTZ R7, R7, R8 ;  /* 0x000000080707a221 */ /* 0x010fe20000010000 */
[----:B------:R-:W-:Y:S02]  /*22c0*/  F2FP.BF16.F32.PACK_AB R0, R3, R0 ;  /* 0x000000000300723e */ /* 0x000fe400000010ff */
[----:B------:R-:W-:-:S02]  /*22d0*/  MOV R2, UR6 ;  /* 0x0000000600027c02 */ /* 0x000fc40008000f00 */
[----:B------:R-:W-:Y:S02]  /*22e0*/  F2FP.BF16.F32.PACK_AB R4, R7, R4 ;  /* 0x000000040704723e */ /* 0x000fe400000010ff */
[----:B------:R-:W-:-:S04]  /*22f0*/  IADD3 R5, P0, P1, R5, UR5, R2 ;  /* 0x0000000505057c10 */ /* 0x000fc8000f91e002 */
[----:B------:R-:W-:Y:S02]  /*2300*/  IADD3.X R6, PT, PT, RZ, RZ, RZ, P0, P1 ;  /* 0x000000ffff067210 */ /* 0x000fe400007e24ff */
[----:B-----5:R-:W-:-:S04]  /*2310*/  LEA R2, P0, R5, UR8, 0x1 ;  /* 0x0000000805027c11 */ /* 0x020fc8000f8008ff */
[--C-:B------:R-:W-:Y:S02]  /*2320*/  LEA.HI.X R3, R5, UR9, R6.reuse, 0x1, P0 ;  /* 0x0000000905037c11 */ /* 0x100fe400080f0c06 */
[----:B------:R-:W-:Y:S02]  /*2330*/  PRMT R5, R0, 0x7632, R5 ;  /* 0x0000763200057816 */ /* 0x000fe40000000005 */
[----:B------:R-:W-:Y:S01]  /*2340*/  PRMT R6, R4, 0x7632, R6 ;  /* 0x0000763204067816 */ /* 0x000fe20000000006 */
[----:B------:R-:W-:Y:S04]  /*2350*/  STG.E.U16 desc[UR36][R2.64], R0 ;  /* 0x0000000002007986 */ /* 0x000fe8000c101524 */
[----:B------:R-:W-:Y:S04]  /*2360*/  STG.E.U16 desc[UR36][R2.64+0x10], R5 ;  /* 0x0000100502007986 */ /* 0x000fe8000c101524 */
[----:B------:R-:W-:Y:S04]  /*2370*/  STG.E.U16 desc[UR36][R2.64+0x20], R4 ;  /* 0x0000200402007986 */ /* 0x000fe8000c101524 */
[----:B------:R-:W-:Y:S01]  /*2380*/  STG.E.U16 desc[UR36][R2.64+0x30], R6 ;  /* 0x0000300602007986 */ /* 0x000fe2000c101524 */
[----:B------:R-:W-:Y:S05]  /*2390*/  EXIT ;  /* 0x000000000000794d */ /* 0x000fea0003800000 */
.L_x_322:
[----:B------:R-:W-:Y:S01]  /*23a0*/  MOV R12, 0x10 ;  /* 0x00000010000c7802 */ /* 0x000fe20000000f00 */
[----:B------:R-:W-:Y:S01]  /*23b0*/  IMAD.MOV.U32 R11, RZ, RZ, 0x1f ;  /* 0x0000001fff0b7424 */ /* 0x000fe200078e00ff */
[----:B------:R-:W-:-:S07]  /*23c0*/  MOV R15, 0xffffffff ;  /* 0xffffffff000f7802 */ /* 0x000fce0000000f00 */
[----:B------:R-:W-:Y:S05]  /*23d0*/  WARPSYNC.COLLECTIVE R15, `(.L_x_345) ;  /* 0x000000000f087348 */ /* 0x000fea0003c00000 */
[----:B------:R0:W1:Y:S02]  /*23e0*/  SHFL.BFLY P6, R14, R13, R12, R11 ;  /* 0x0c00000c0d0e7389 */ /* 0x00006400000c000b */
[----:B01----:R-:W-:Y:S05]  /*23f0*/  ENDCOLLECTIVE ;  /* 0x000000000000791b */ /* 0x003fea0003800000 */
.L_x_345:
[----:B------:R-:W-:Y:S01]  /*2400*/  HFMA2 R12, -RZ, RZ, 0, 4.76837158203125e-07 ;  /* 0x00000008ff0c7431 */ /* 0x000fe200000001ff */
[----:B------:R-:W-:-:S04]  /*2410*/  FMNMX.FTZ R0, R14, -3.40282346638528859812e+38, !PT ;  /* 0xff7fffff0e007809 */ /* 0x000fc80007810000 */
[----:B------:R-:W-:-:S07]  /*2420*/  MOV R13, R0 ;  /* 0x00000000000d7202 */ /* 0x000fce0000000f00 */
[----:B------:R-:W-:Y:S05]  /*2430*/  WARPSYNC.COLLECTIVE R15, `(.L_x_346) ;  /* 0x000000000f087348 */ /* 0x000fea0003c00000 */
[----:B------:R0:W1:Y:S02]  /*2440*/  SHFL.BFLY P6, R14, R13, R12, R11 ;  /* 0x0c00000c0d0e7389 */ /* 0x00006400000c000b */
[----:B01----:R-:W-:Y:S05]  /*2450*/  ENDCOLLECTIVE ;  /* 0x000000000000791b */ /* 0x003fea0003800000 */
.L_x_346:
[----:B------:R-:W-:Y:S01]  /*2460*/  IMAD.MOV.U32 R12, RZ, RZ, 0x4 ;  /* 0x00000004ff0c7424 */ /* 0x000fe200078e00ff */
[----:B------:R-:W-:-:S04]  /*2470*/  FMNMX.FTZ R2, R0, R14, !PT ;  /* 0x0000000e00027209 */ /* 0x000fc80007810000 */
[----:B------:R-:W-:-:S07]  /*2480*/  MOV R13, R2 ;  /* 0x00000002000d7202 */ /* 0x000fce0000000f00 */
[----:B------:R-:W-:Y:S05]  /*2490*/  WARPSYNC.COLLECTIVE R15, `(.L_x_347) ;  /* 0x000000000f087348 */ /* 0x000fea0003c00000 */
[----:B------:R0:W1:Y:S02]  /*24a0*/  SHFL.BFLY P6, R14, R13, R12, R11 ;  /* 0x0c00000c0d0e7389 */ /* 0x00006400000c000b */
[----:B01----:R-:W-:Y:S05]  /*24b0*/  ENDCOLLECTIVE ;  /* 0x000000000000791b */ /* 0x003fea0003800000 */
.L_x_347:
[----:B------:R-:W-:Y:S01]  /*24c0*/  HFMA2 R12, -RZ, RZ, 0, 1.1920928955078125e-07 ;  /* 0x00000002ff0c7431 */ /* 0x000fe200000001ff */
[----:B------:R-:W-:-:S04]  /*24d0*/  FMNMX.FTZ R3, R2, R14, !PT ;  /* 0x0000000e02037209 */ /* 0x000fc80007810000 */
[----:B------:R-:W-:-:S07]  /*24e0*/  MOV R13, R3 ;  /* 0x00000003000d7202 */ /* 0x000fce0000000f00 */
[----:B------:R-:W-:Y:S05]  /*24f0*/  WARPSYNC.COLLECTIVE R15, `(.L_x_348) ;  /* 0x000000000f087348 */ /* 0x000fea0003c00000 */
[----:B------:R0:W1:Y:S02]  /*2500*/  SHFL.BFLY P6, R14, R13, R12, R11 ;  /* 0x0c00000c0d0e7389 */ /* 0x00006400000c000b */
[----:B01----:R-:W-:Y:S05]  /*2510*/  ENDCOLLECTIVE ;  /* 0x000000000000791b */ /* 0x003fea0003800000 */
.L_x_348:
[----:B------:R-:W-:Y:S01]  /*2520*/  HFMA2 R12, -RZ, RZ, 0, 5.9604644775390625e-08 ;  /* 0x00000001ff0c7431 */ /* 0x000fe200000001ff */
[----:B------:R-:W-:-:S04]  /*2530*/  FMNMX.FTZ R4, R3, R14, !PT ;  /* 0x0000000e03047209 */ /* 0x000fc80007810000 */
[----:B------:R-:W-:-:S07]  /*2540*/  MOV R13, R4 ;  /* 0x00000004000d7202 */ /* 0x000fce0000000f00 */
[----:B------:R-:W-:Y:S05]  /*2550*/  WARPSYNC.COLLECTIVE R15, `(.L_x_349) ;  /* 0x000000000f087348 */ /* 0x000fea0003c00000 */
[----:B------:R0:W1:Y:S02]  /*2560*/  SHFL.BFLY P6, R14, R13, R12, R11 ;  /* 0x0c00000c0d0e7389 */ /* 0x00006400000c000b */
[----:B01----:R-:W-:Y:S05]  /*2570*/  ENDCOLLECTIVE ;  /* 0x000000000000791b */ /* 0x003fea0003800000 */
.L_x_349:
[----:B------:R-:W-:Y:S05]  /*2580*/  BRA `(.L_x_350) ;  /* 0xffffffdc00b07947 */ /* 0x000fea000383ffff */
.L_x_351:
        /* <DEDUP_REMOVED lines=15> */
.L_x_27253:


//--------------------- .text._ZN4vllm25paged_attention_v2_kernelI13__nv_bfloat16hLi256ELi32ELi128ELNS_18Fp8KVCacheDataTypeE2ELb1ELi512EEEvPfS3_PT_PKS4_PKT0_SA_ifPKiSC_iPKfiiiSE_SE_iiiii --------------------------
	.section	.text._ZN4vllm25paged_attention_v2_kernelI13__nv_bfloat16hLi256ELi32ELi128ELNS_18Fp8KVCacheDataTypeE2ELb1ELi512EEEvPfS3_PT_PKS4_PKT0_SA_ifPKiSC_iPKfiiiSE_SE_iiiii,"ax",@progbits
	.align	128
        .global         _ZN4vllm25paged_attention_v2_kernelI13__nv_bfloat16hLi256ELi32ELi128ELNS_18Fp8KVCacheDataTypeE2ELb1ELi512EEEvPfS3_PT_PKS4_PKT0_SA_ifPKiSC_iPKfiiiSE_SE_iiiii
        .type           _ZN4vllm25paged_attention_v2_kernelI13__nv_bfloat16hLi256ELi32ELi128ELNS_18Fp8KVCacheDataTypeE2ELb1ELi512EEEvPfS3_PT_PKS4_PKT0_SA_ifPKiSC_iPKfiiiSE_SE_iiiii,@function
        .size           _ZN4vllm25paged_attention_v2_kernelI13__nv_bfloat16hLi256ELi32ELi128ELNS_18Fp8KVCacheDataTypeE2ELb1ELi512EEEvPfS3_PT_PKS4_PKT0_SA_ifPKiSC_iPKfiiiSE_SE_iiiii,(.L_x_27254 - _ZN4vllm25paged_attention_v2_kernelI13__nv_bfloat16hLi256ELi32ELi128ELNS_18Fp8KVCacheDataTypeE2ELb1ELi512EEEvPfS3_PT_PKS4_PKT0_SA_ifPKiSC_iPKfiiiSE_SE_iiiii)
        .other          _ZN4vllm25paged_attention_v2_kernelI13__nv_bfloat16hLi256ELi32ELi128ELNS_18Fp8KVCacheDataTypeE2ELb1ELi512EEEvPfS3_PT_PKS4_PKT0_SA_ifPKiSC_iPKfiiiSE_SE_iiiii,@"STO_CUDA_ENTRY STV_DEFAULT"
_ZN4vllm25paged_attention_v2_kernelI13__nv_bfloat16hLi256ELi32ELi128ELNS_18Fp8KVCacheDataTypeE2ELb1ELi512EEEvPfS3_PT_PKS4_PKT0_SA_ifPKiSC_iPKfiiiSE_SE_iiiii:
.text._ZN4vllm25paged_attention_v2_kernelI13__nv_bfloat16hLi256ELi32ELi128ELNS_18Fp8KVCacheDataTypeE2ELb1ELi512EEEvPfS3_PT_PKS4_PKT0_SA_ifPKiSC_iPKfiiiSE_SE_iiiii:
        /* <DEDUP_REMOVED lines=8> */
[----:B------:R-:W1:Y:S02]  /*0080*/  S2R R32, SR_CTAID.Z ;  /* 0x0000000000207919 */ /* 0x000e640000002700 */
[----:B-1----:R-:W-:-:S05]  /*0090*/  IMAD.SHL.U32 R10, R32, 0x200, RZ ;  /* 0x00000200200a7824 */ /* 0x002fca00078e00ff */
[----:B--2---:R-:W-:-:S13]  /*00a0*/  ISETP.GE.AND P0, PT, R10, R3, PT ;  /* 0x000000030a00720c */ /* 0x004fda0003f06270 */
[----:B0-----:R-:W-:Y:S05]  /*00b0*/  @P0 EXIT ;  /* 0x000000000000094d */ /* 0x001fea0003800000 */
[----:B------:R-:W0:Y:S01]  /*00c0*/  LDC R13, c[0x0][0x404] ;  /* 0x00010100ff0d7b82 */ /* 0x000e220000000800 */
[----:B------:R-:W-:Y:S01]  /*00d0*/  IADD3 R8, PT, PT, R3, -0x1, RZ ;  /* 0xffffffff03087810 */ /* 0x000fe20007ffe0ff */
[----:B------:R-:W1:Y:S01]  /*00e0*/  S2R R30, SR_TID.X ;  /* 0x00000000001e7919 */ /* 0x000e620000002100 */
[----:B------:R-:W2:Y:S02]  /*00f0*/  LDCU UR40, c[0x0][0x370] ;  /* 0x00006e00ff2877ac */ /* 0x000ea40008000800 */
[----:B------:R-:W-:-:S03]  /*0100*/  IABS R11, R8 ;  /* 0x00000008000b7213 */ /* 0x000fc60000000000 */
[----:B------:R-:W3:Y:S08]  /*0110*/  LDC R2, c[0x0][0x408] ;  /* 0x00010200ff027b82 */ /* 0x000ef00000000800 */
[----:B------:R-:W2:Y:S01]  /*0120*/  S2UR UR39, SR_CTAID.X ;  /* 0x00000000002779c3 */ /* 0x000ea20000002500 */
[-C--:B0-----:R-:W-:Y:S02]  /*0130*/  IABS R5, R13.reuse ;  /* 0x0000000d00057213 */ /* 0x081fe40000000000 */
[----:B------:R-:W-:-:S02]  /*0140*/  LOP3.LUT R8, R8, R13, RZ, 0x3c, !PT ;  /* 0x0000000d08087212 */ /* 0x000fc400078e3cff */
[----:B------:R-:W0:Y:S03]  /*0150*/  I2F.RP R4, R5 ;  /* 0x0000000500047306 */ /* 0x000e260000209400 */
[----:B------:R-:W-:Y:S01]  /*0160*/  BAR.SYNC.DEFER_BLOCKING 0x0 ;  /* 0x0000000000007b1d */ /* 0x000fe20000010000 */
[----:B------:R-:W-:Y:S02]  /*0170*/  ISETP.GE.AND P3, PT, R8, RZ, PT ;  /* 0x000000ff0800720c */ /* 0x000fe40003f66270 */
[----:B---3--:R-:W-:Y:S02]  /*0180*/  ISETP.GE.AND P0, PT, R2, RZ, PT ;  /* 0x000000ff0200720c */ /* 0x008fe40003f06270 */
[----:B------:R-:W-:Y:S02]  /*0190*/  ISETP.NE.AND P1, PT, R13, RZ, PT ;  /* 0x000000ff0d00720c */ /* 0x000fe40003f25270 */
[----:B-1----:R-:W-:Y:S01]  /*01a0*/  SHF.R.U32.HI R21, RZ, 0x5, R30 ;  /* 0x00000005ff157819 */ /* 0x002fe2000001161e */
[----:B0-----:R-:W0:Y:S08]  /*01b0*/  MUFU.RCP R4, R4 ;  /* 0x0000000400047308 */ /* 0x001e300000001000 */
[----:B------:R-:W-:-:S05]  /*01c0*/  VOTEU.ANY UP0, P0 ;  /* 0x0000000000ff7886 */ /* 0x000fca0000000100 */
[----:B------:R-:W2:Y:S01]  /*01d0*/  @UP0 LDCU UR4, c[0x0][0x3f8] ;  /* 0x00007f00ff0407ac */ /* 0x000ea20008000800 */
[----:B0-----:R-:W-:-:S04]  /*01e0*/  IADD3 R6, PT, PT, R4, 0xffffffe, RZ ;  /* 0x0ffffffe04067810 */ /* 0x001fc80007ffe0ff */
[----:B------:R0:W1:Y:S01]  /*01f0*/  F2I.FTZ.U32.TRUNC.NTZ R7, R6 ;  /* 0x0000000600077305 */ /* 0x000062000021f000 */
[----:B--2---:R-:W-:Y:S01]  /*0200*/  @UP0 UIMAD UR4, UR40, UR4, UR39 ;  /* 0x00000004280402a4 */ /* 0x004fe2000f8e0227 */
[----:B0-----:R-:W-:Y:S02]  /*0210*/  HFMA2 R6, -RZ, RZ, 0, 0 ;  /* 0x00000000ff067431 */ /* 0x001fe400000001ff */
[----:B-1----:R-:W-:-:S04]  /*0220*/  IMAD R0, R7, R5, RZ ;  /* 0x0000000507007224 */ /* 0x002fc800078e02ff */
[----:B------:R-:W-:-:S04]  /*0230*/  IMAD.MOV R9, RZ, RZ, -R0 ;  /* 0x000000ffff097224 */ /* 0x000fc800078e0a00 */
[----:B------:R-:W-:Y:S01]  /*0240*/  IMAD.HI.U32 R0, R7, R9, R6 ;  /* 0x0000000907007227 */ /* 0x000fe200078e0006 */
[----:B------:R-:W-:-:S05]  /*0250*/  MOV R7, R11 ;  /* 0x0000000b00077202 */ /* 0x000fca0000000f00 */
[----:B------:R-:W-:-:S04]  /*0260*/  IMAD.HI.U32 R11, R0, R7, RZ ;  /* 0x00000007000b7227 */ /* 0x000fc800078e00ff */
[----:B------:R-:W-:-:S04]  /*0270*/  IMAD.MOV R4, RZ, RZ, -R11 ;  /* 0x000000ffff047224 */ /* 0x000fc800078e0a0b */
[----:B------:R-:W-:Y:S01]  /*0280*/  IMAD R6, R5, R4, R7 ;  /* 0x0000000405067224 */ /* 0x000fe200078e0207 */
[----:B------:R-:W-:Y:S02]  /*0290*/  IADD3 R4, PT, PT, R3, 0x1f, RZ ;  /* 0x0000001f03047810 */ /* 0x000fe40007ffe0ff */
[----:B------:R-:W-:Y:S02]  /*02a0*/  LEA R7, R32, 0x10, 0x4 ;  /* 0x0000001020077811 */ /* 0x000fe400078e20ff */
[----:B------:R-:W-:Y:S02]  /*02b0*/  ISETP.GT.U32.AND P2, PT, R5, R6, PT ;  /* 0x000000060500720c */ /* 0x000fe40003f44070 */
[----:B------:R-:W-:-:S04]  /*02c0*/  SHF.R.U32.HI R4, RZ, 0x5, R4 ;  /* 0x00000005ff047819 */ /* 0x000fc80000011604 */
[----:B------:R-:W-:-:S05]  /*02d0*/  VIMNMX.U32 R7, PT, PT, R4, R7, PT ;  /* 0x0000000704077248 */ /* 0x000fca0003fe0000 */
[----:B------:R-:W-:Y:S02]  /*02e0*/  IMAD R9, R32, -0x10, R7 ;  /* 0xfffffff020097824 */ /* 0x000fe400078e0207 */
[-C--:B------:R-:W-:Y:S01]  /*02f0*/  @!P2 IADD3 R6, PT, PT, R6, -R5.reuse, RZ ;  /* 0x800000050606a210 */ /* 0x080fe20007ffe0ff */
[----:B------:R-:W-:Y:S01]  /*0300*/  @!P2 VIADD R11, R11, 0x1 ;  /* 0x000000010b0ba836 */ /* 0x000fe20000000000 */
[----:B------:R-:W-:Y:S02]  /*0310*/  PLOP3.LUT P2, PT, PT, PT, UP0, 0x80, 0x8 ;  /* 0x000000000008781c */ /* 0x000fe40003f4f008 */
[----:B------:R-:W-:Y:S02]  /*0320*/  ISETP.GE.U32.AND P0, PT, R6, R5, PT ;  /* 0x000000050600720c */ /* 0x000fe40003f06070 */
[----:B------:R-:W-:Y:S02]  /*0330*/  LEA R4, R9, R10, 0x5 ;  /* 0x0000000a09047211 */ /* 0x000fe400078e28ff */
[----:B------:R-:W-:-:S02]  /*0340*/  MOV R9, UR4 ;  /* 0x0000000400097c02 */ /* 0x000fc40008000f00 */
[----:B------:R-:W-:Y:S02]  /*0350*/  LEA R6, R32, R21, 0x4 ;  /* 0x0000001520067211 */ /* 0x000fe400078e20ff */
[----:B------:R-:W-:-:S03]  /*0360*/  VIMNMX R19, PT, PT, R3, R4, PT ;  /* 0x0000000403137248 */ /* 0x000fc60003fe0100 */
[----:B------:R-:W-:Y:S02]  /*0370*/  @P2 IMAD R9, R9, R2, 0x1 ;  /* 0x0000000109092424 */ /* 0x000fe400078e0202 */
[----:B------:R-:W-:Y:S02]  /*0380*/  @P0 IADD3 R11, PT, PT, R11, 0x1, RZ ;  /* 0x000000010b0b0810 */ /* 0x000fe40007ffe0ff */
[----:B------:R-:W-:-:S03]  /*0390*/  ISETP.GE.U32.AND P0, PT, R6, R7, PT ;  /* 0x000000070600720c */ /* 0x000fc60003f06070 */
[----:B------:R-:W-:-:S04]  /*03a0*/  IMAD.MOV.U32 R8, RZ, RZ, R11 ;  /* 0x000000ffff087224 */ /* 0x000fc800078e000b */
[----:B------:R-:W-:Y:S01]  /*03b0*/  @!P3 IMAD.MOV R8, RZ, RZ, -R8 ;  /* 0x000000ffff08b224 */ /* 0x000fe200078e0a08 */
[----:B------:R-:W-:Y:S01]  /*03c0*/  @!P1 LOP3.LUT R8, RZ, R13, RZ, 0x33, !PT ;  /* 0x0000000dff089212 */ /* 0x000fe200078e33ff */
[----:B------:R-:W-:Y:S06]  /*03d0*/  BRA.U UP0, `(.L_x_352) ;  /* 0x0000000100d87547 */ /* 0x000fec000b800000 */
[----:B------:R-:W0:Y:S01]  /*03e0*/  LDC R3, c[0x0][0x3b0] ;  /* 0x0000ec00ff037b82 */ /* 0x000e220000000800 */
[----:B------:R-:W-:Y:S02]  /*03f0*/  IABS R16, UR39 ;  /* 0x0000002700107c13 */ /* 0x000fe40008000000 */
[----:B0-----:R-:W-:-:S04]  /*0400*/  IABS R9, R3 ;  /* 0x0000000300097213 */ /* 0x001fc80000000000 */
[----:B------:R-:W0:Y:S08]  /*0410*/  I2F.RP R4, R9 ;  /* 0x0000000900047306 */ /* 0x000e300000209400 */
[----:B0-----:R-:W0:Y:S02]  /*0420*/  MUFU.RCP R4, R4 ;  /* 0x0000000400047308 */ /* 0x001e240000001000 */
[----:B0-----:R-:W-:-:S06]  /*0430*/  IADD3 R12, PT, PT, R4, 0xffffffe, RZ ;  /* 0x0ffffffe040c7810 */ /* 0x001fcc0007ffe0ff */
[----:B------:R0:W1:Y:S02]  /*0440*/  F2I.FTZ.U32.TRUNC.NTZ R13, R12 ;  /* 0x0000000c000d7305 */ /* 0x000064000021f000 */
[----:B0-----:R-:W-:Y:S01]  /*0450*/  IMAD.MOV.U32 R12, RZ, RZ, RZ ;  /* 0x000000ffff0c7224 */ /* 0x001fe200078e00ff */
[----:B-1----:R-:W-:-:S05]  /*0460*/  IADD3 R14, PT, PT, RZ, -R13, RZ ;  /* 0x8000000dff0e7210 */ /* 0x002fca0007ffe0ff */
[----:B------:R-:W-:Y:S01]  /*0470*/  IMAD R11, R14, R9, RZ ;  /* 0x000000090e0b7224 */ /* 0x000fe200078e02ff */
[----:B------:R-:W-:-:S03]  /*0480*/  IABS R14, UR40 ;  /* 0x00000028000e7c13 */ /* 0x000fc60008000000 */
[----:B------:R-:W-:-:S06]  /*0490*/  IMAD.HI.U32 R13, R13, R11, R12 ;  /* 0x0000000b0d0d7227 */ /* 0x000fcc00078e000c */
[----:B------:R-:W-:-:S05]  /*04a0*/  IMAD.HI.U32 R13, R13, R14, RZ ;  /* 0x0000000e0d0d7227 */ /* 0x000fca00078e00ff */
[----:B------:R-:W-:-:S05]  /*04b0*/  IADD3 R4, PT, PT, -R13, RZ, RZ ;  /* 0x000000ff0d047210 */ /* 0x000fca0007ffe1ff */
[----:B------:R-:W-:-:S05]  /*04c0*/  IMAD R4, R9, R4, R14 ;  /* 0x0000000409047224 */ /* 0x000fca00078e020e */
[----:B------:R-:W-:-:S13]  /*04d0*/  ISETP.GT.U32.AND P2, PT, R9, R4, PT ;  /* 0x000000040900720c */ /* 0x000fda0003f44070 */
[-C--:B------:R-:W-:Y:S01]  /*04e0*/  @!P2 IADD3 R4, PT, PT, R4, -R9.reuse, RZ ;  /* 0x800000090404a210 */ /* 0x080fe20007ffe0ff */
[----:B------:R-:W-:Y:S01]  /*04f0*/  @!P2 VIADD R13, R13, 0x1 ;  /* 0x000000010d0da836 */ /* 0x000fe20000000000 */
[C---:B------:R-:W-:Y:S02]  /*0500*/  ISETP.NE.AND P2, PT, R3.reuse, RZ, PT ;  /* 0x000000ff0300720c */ /* 0x040fe40003f45270 */
[----:B------:R-:W-:Y:S02]  /*0510*/  ISETP.GE.U32.AND P1, PT, R4, R9, PT ;  /* 0x000000090400720c */ /* 0x000fe40003f26070 */
[----:B------:R-:W-:-:S04]  /*0520*/  LOP3.LUT R4, R3, UR40, RZ, 0x3c, !PT ;  /* 0x0000002803047c12 */ /* 0x000fc8000f8e3cff */
[----:B------:R-:W-:-:S07]  /*0530*/  ISETP.GE.AND P3, PT, R4, RZ, PT ;  /* 0x000000ff0400720c */ /* 0x000fce0003f66270 */
[----:B------:R-:W-:-:S04]  /*0540*/  @P1 IADD3 R13, PT, PT, R13, 0x1, RZ ;  /* 0x000000010d0d1810 */ /* 0x000fc80007ffe0ff */
[----:B------:R-:W-:-:S05]  /*0550*/  MOV R15, R13 ;  /* 0x0000000d000f7202 */ /* 0x000fca0000000f00 */
[----:B------:R-:W-:Y:S01]  /*0560*/  @!P3 IMAD.MOV R15, RZ, RZ, -R15 ;  /* 0x000000ffff0fb224 */ /* 0x000fe200078e0a0f */
[----:B------:R-:W-:-:S04]  /*0570*/  @!P2 LOP3.LUT R15, RZ, R3, RZ, 0x33, !PT ;  /* 0x00000003ff0fa212 */ /* 0x000fc800078e33ff */
[-C--:B------:R-:W-:Y:S02]  /*0580*/  IABS R9, R15.reuse ;  /* 0x0000000f00097213 */ /* 0x080fe40000000000 */
[----:B------:R-:W-:Y:S02]  /*0590*/  IABS R17, R15 ;  /* 0x0000000f00117213 */ /* 0x000fe40000000000 */
[----:B------:R-:W0:Y:S08]  /*05a0*/  I2F.RP R4, R9 ;  /* 0x0000000900047306 */ /* 0x000e300000209400 */
[----:B0-----:R-:W0:Y:S02]  /*05b0*/  MUFU.RCP R4, R4 ;  /* 0x0000000400047308 */ /* 0x001e240000001000 */
[----:B0-----:R-:W-:-:S02]  /*05c0*/  IADD3 R12, PT, PT, R4, 0xffffffe, RZ ;  /* 0x0ffffffe040c7810 */ /* 0x001fc40007ffe0ff */
[----:B------:R-:W-:-:S04]  /*05d0*/  IADD3 R4, PT, PT, RZ, -R17, RZ ;  /* 0x80000011ff047210 */ /* 0x000fc80007ffe0ff */
[----:B------:R0:W1:Y:S02]  /*05e0*/  F2I.FTZ.U32.TRUNC.NTZ R13, R12 ;  /* 0x0000000c000d7305 */ /* 0x000064000021f000 */
[----:B0-----:R-:W-:Y:S02]  /*05f0*/  MOV R12, RZ ;  /* 0x000000ff000c7202 */ /* 0x001fe40000000f00 */
[----:B-1----:R-:W-:-:S05]  /*0600*/  IADD3 R14, PT, PT, RZ, -R13, RZ ;  /* 0x8000000dff0e7210 */ /* 0x002fca0007ffe0ff */
[----:B------:R-:W-:Y:S02]  /*0610*/  IMAD R11, R14, R9, RZ ;  /* 0x000000090e0b7224 */ /* 0x000fe400078e02ff */
[----:B------:R-:W-:Y:S02]  /*0620*/  IMAD.MOV.U32 R14, RZ, RZ, R16 ;  /* 0x000000ffff0e7224 */ /* 0x000fe400078e0010 */
[----:B------:R-:W-:-:S06]  /*0630*/  IMAD.HI.U32 R13, R13, R11, R12 ;  /* 0x0000000b0d0d7227 */ /* 0x000fcc00078e000c */
[----:B------:R-:W-:-:S04]  /*0640*/  IMAD.HI.U32 R13, R13, R14, RZ ;  /* 0x0000000e0d0d7227 */ /* 0x000fc800078e00ff */
[----:B------:R-:W-:-:S05]  /*0650*/  IMAD R4, R13, R4, R14 ;  /* 0x000000040d047224 */ /* 0x000fca00078e020e */
[----:B------:R-:W-:-:S13]  /*0660*/  ISETP.GT.U32.AND P2, PT, R9, R4, PT ;  /* 0x000000040900720c */ /* 0x000fda0003f44070 */
[----:B------:R-:W-:Y:S01]  /*0670*/  @!P2 IMAD.IADD R4, R4, 0x1, -R9 ;  /* 0x000000010404a824 */ /* 0x000fe200078e0a09 */
[----:B------:R-:W-:Y:S02]  /*0680*/  @!P2 IADD3 R13, PT, PT, R13, 0x1, RZ ;  /* 0x000000010d0da810 */ /* 0x000fe40007ffe0ff */
[C---:B------:R-:W-:Y:S02]  /*0690*/  ISETP.NE.AND P2, PT, R15.reuse, RZ, PT ;  /* 0x000000ff0f00720c */ /* 0x040fe40003f45270 */
[----:B------:R-:W-:Y:S02]  /*06a0*/  ISETP.GE.U32.AND P1, PT, R4, R9, PT ;  /* 0x000000090400720c */ /* 0x000fe40003f26070 */
[----:B------:R-:W0:Y:S01]  /*06b0*/  LDC R4, c[0x0][0x3f8] ;  /* 0x0000fe00ff047b82 */ /* 0x000e220000000800 */
[----:B------:R-:W-:-:S04]  /*06c0*/  LOP3.LUT R9, R15, UR39, RZ, 0x3c, !PT ;  /* 0x000000270f097c12 */ /* 0x000fc8000f8e3cff */
[----:B------:R-:W-:-:S06]  /*06d0*/  ISETP.GE.AND P3, PT, R9, RZ, PT ;  /* 0x000000ff0900720c */ /* 0x000fcc0003f66270 */
[----:B------:R-:W-:-:S07]  /*06e0*/  @P1 IADD3 R13, PT, PT, R13, 0x1, RZ ;  /* 0x000000010d0d1810 */ /* 0x000fce0007ffe0ff */
[----:B------:R-:W-:Y:S01]  /*06f0*/  @!P3 IMAD.MOV R13, RZ, RZ, -R13 ;  /* 0x000000ffff0db224 */ /* 0x000fe200078e0a0d */
[----:B------:R-:W-:-:S05]  /*0700*/  @!P2 LOP3.LUT R13, RZ, R15, RZ, 0x33, !PT ;  /* 0x0000000fff0da212 */ /* 0x000fca00078e33ff */
[----:B0-----:R-:W-:-:S05]  /*0710*/  IMAD R3, R4, R3, R13 ;  /* 0x0000000304037224 */ /* 0x001fca00078e020d */
[----:B------:R-:W-:-:S05]  /*0720*/  IADD3 R3, PT, PT, -R3, RZ, RZ ;  /* 0x000000ff03037210 */ /* 0x000fca0007ffe1ff */
[----:B------:R-:W-:-:S07]  /*0730*/  IMAD R9, R2, R3, 0x1 ;  /* 0x0000000102097424 */ /* 0x000fce00078e0203 */
.L_x_352:
[----:B------:R-:W-:Y:S01]  /*0740*/  BSSY.RECONVERGENT B6, `(.L_x_353) ;  /* 0x0000040000067945 */ /* 0x000fe20003800200 */
[----:B------:R-:W-:Y:S01]  /*0750*/  LOP3.LUT R23, R30, 0x1f, RZ, 0xc0, !PT ;  /* 0x0000001f1e177812 */ /* 0x000fe200078ec0ff */
[----:B------:R-:W-:Y:S01]  /*0760*/  IMAD.IADD R17, R19, 0x1, -R10 ;  /* 0x0000000113117824 */ /* 0x000fe200078e0a0a */
[----:B------:R-:W-:Y:S01]  /*0770*/  MOV R3, R5 ;  /* 0x0000000500037202 */ /* 0x000fe20000000f00 */
[----:B------:R-:W-:Y:S06]  /*0780*/  @P0 BRA `(.L_x_354) ;  /* 0x0000000000ec0947 */ /* 0x000fec0003800000 */
[----:B------:R-:W0:Y:S01]  /*0790*/  LDC R24, c[0x0][0x400] ;  /* 0x00010000ff187b82 */ /* 0x000e220000000800 */
[----:B------:R-:W1:Y:S01]  /*07a0*/  S2R R15, SR_CgaCtaId ;  /* 0x00000000000f7919 */ /* 0x000e620000008800 */
[----:B------:R-:W2:Y:S01]  /*07b0*/  LDCU UR4, c[0x0][0x3fc] ;  /* 0x00007f80ff0477ac */ /* 0x000ea20008000800 */
[----:B------:R-:W-:Y:S01]  /*07c0*/  MOV R12, 0x400 ;  /* 0x00000400000c7802 */ /* 0x000fe20000000f00 */
[----:B------:R-:W-:-:S04]  /*07d0*/  IMAD.MOV.U32 R14, RZ, RZ, R6 ;  /* 0x000000ffff0e7224 */ /* 0x000fc800078e0006 */
[----:B------:R-:W3:Y:S01]  /*07e0*/  LDC R11, c[0x0][0x404] ;  /* 0x00010100ff0b7b82 */ /* 0x000ee20000000800 */
[----:B------:R-:W-:Y:S01]  /*07f0*/  VIADD R12, R12, 0x20 ;  /* 0x000000200c0c7836 */ /* 0x000fe20000000000 */
[----:B--2---:R-:W-:Y:S02]  /*0800*/  IADD3 R20, PT, PT, R8, -UR4, RZ ;  /* 0x8000000408147c10 */ /* 0x004fe4000fffe0ff */
[----:B0-----:R-:W-:Y:S02]  /*0810*/  IABS R2, R24 ;  /* 0x0000001800027213 */ /* 0x001fe40000000000 */
[----:B------:R-:W-:Y:S02]  /*0820*/  ISETP.NE.AND P1, PT, R24, RZ, PT ;  /* 0x000000ff1800720c */ /* 0x000fe40003f25270 */
[----:B------:R-:W0:Y:S01]  /*0830*/  I2F.RP R13, R2 ;  /* 0x00000002000d7306 */ /* 0x000e220000209400 */
[----:B---3--:R-:W-:Y:S02]  /*0840*/  ISETP.NE.AND P2, PT, R11, RZ, PT ;  /* 0x000000ff0b00720c */ /* 0x008fe40003f45270 */
[----:B-1----:R-:W-:-:S05]  /*0850*/  LEA R12, R15, R12, 0x18 ;  /* 0x0000000c0f0c7211 */ /* 0x002fca00078ec0ff */
[----:B0-----:R-:W0:Y:S02]  /*0860*/  MUFU.RCP R13, R13 ;  /* 0x0000000d000d7308 */ /* 0x001e240000001000 */
[----:B0-----:R-:W-:-:S06]  /*0870*/  IADD3 R4, PT, PT, R13, 0xffffffe, RZ ;  /* 0x0ffffffe0d047810 */ /* 0x001fcc0007ffe0ff */
[----:B------:R0:W1:Y:S02]  /*0880*/  F2I.FTZ.U32.TRUNC.NTZ R5, R4 ;  /* 0x0000000400057305 */ /* 0x000064000021f000 */
[----:B0-----:R-:W-:Y:S01]  /*0890*/  HFMA2 R4, -RZ, RZ, 0, 0 ;  /* 0x00000000ff047431 */ /* 0x001fe200000001ff */
[----:B-1----:R-:W-:-:S05]  /*08a0*/  IADD3 R25, PT, PT, RZ, -R5, RZ ;  /* 0x80000005ff197210 */ /* 0x002fca0007ffe0ff */
[----:B------:R-:W-:-:S04]  /*08b0*/  IMAD R15, R25, R2, RZ ;  /* 0x00000002190f7224 */ /* 0x000fc800078e02ff */
[----:B------:R-:W-:Y:S01]  /*08c0*/  IMAD.HI.U32 R15, R5, R15, R4 ;  /* 0x0000000f050f7227 */ /* 0x000fe200078e0004 */
[----:B------:R-:W-:Y:S02]  /*08d0*/  IABS R5, R11 ;  /* 0x0000000b00057213 */ /* 0x000fe40000000000 */
[----:B------:R-:W-:-:S07]  /*08e0*/  IADD3 R4, PT, PT, -R10, R23, RZ ;  /* 0x000000170a047210 */ /* 0x000fce0007ffe1ff */
.L_x_356:
[----:B------:R-:W-:-:S04]  /*08f0*/  SHF.L.U32 R22, R14, 0x5, RZ ;  /* 0x000000050e167819 */ /* 0x000fc800000006ff */
[----:B------:R-:W-:-:S05]  /*0900*/  IABS R16, R22 ;  /* 0x0000001600107213 */ /* 0x000fca0000000000 */
[----:B------:R-:W-:-:S04]  /*0910*/  IMAD.HI.U32 R13, R0, R16, RZ ;  /* 0x00000010000d7227 */ /* 0x000fc800078e00ff */
[----:B------:R-:W-:-:S04]  /*0920*/  IMAD.MOV R18, RZ, RZ, -R13 ;  /* 0x000000ffff127224 */ /* 0x000fc800078e0a0d */
[----:B------:R-:W-:-:S05]  /*0930*/  IMAD R16, R5, R18, R16 ;  /* 0x0000001205107224 */ /* 0x000fca00078e0210 */
[----:B------:R-:W-:-:S13]  /*0940*/  ISETP.GT.U32.AND P3, PT, R3, R16, PT ;  /* 0x000000100300720c */ /* 0x000fda0003f64070 */
[----:B------:R-:W-:Y:S02]  /*0950*/  @!P3 IADD3 R16, PT, PT, R16, -R5, RZ ;  /* 0x800000051010b210 */ /* 0x000fe40007ffe0ff */
[----:B------:R-:W-:Y:S02]  /*0960*/  @!P3 IADD3 R13, PT, PT, R13, 0x1, RZ ;  /* 0x000000010d0db810 */ /* 0x000fe40007ffe0ff */
[----:B------:R-:W-:Y:S02]  /*0970*/  ISETP.GE.U32.AND P0, PT, R16, R3, PT ;  /* 0x000000031000720c */ /* 0x000fe40003f06070 */
[----:B------:R-:W-:-:S04]  /*0980*/  LOP3.LUT R16, R22, R11, RZ, 0x3c, !PT ;  /* 0x0000000b16107212 */ /* 0x000fc800078e3cff */
[----:B------:R-:W-:-:S07]  /*0990*/  ISETP.GE.AND P4, PT, R16, RZ, PT ;  /* 0x000000ff1000720c */ /* 0x000fce0003f86270 */
[----:B------:R-:W-:-:S05]  /*09a0*/  @P0 VIADD R13, R13, 0x1 ;  /* 0x000000010d0d0836 */ /* 0x000fca0000000000 */
[----:B------:R-:W-:-:S04]  /*09b0*/  MOV R18, R13 ;  /* 0x0000000d00127202 */ /* 0x000fc80000000f00 */
[----:B------:R-:W-:Y:S02]  /*09c0*/  @!P4 IADD3 R18, PT, PT, -R18, RZ, RZ ;  /* 0x000000ff1212c210 */ /* 0x000fe40007ffe1ff */
[----:B------:R-:W-:-:S05]  /*09d0*/  @!P2 LOP3.LUT R18, RZ, R11, RZ, 0x33, !PT ;  /* 0x0000000bff12a212 */ /* 0x000fca00078e33ff */
[----:B------:R-:W-:-:S05]  /*09e0*/  IMAD.IADD R25, R18, 0x1, R9 ;  /* 0x0000000112197824 */ /* 0x000fca00078e0209 */
[----:B------:R-:W-:Y:S02]  /*09f0*/  IABS R16, R25 ;  /* 0x0000001900107213 */ /* 0x000fe40000000000 */
[----:B------:R-:W-:-:S03]  /*0a00*/  ISETP.GE.AND P3, PT, R25, RZ, PT ;  /* 0x000000ff1900720c */ /* 0x000fc60003f66270 */
[----:B------:R-:W-:-:S05]  /*0a10*/  IMAD.HI.U32 R13, R15, R16, RZ ;  /* 0x000000100f0d7227 */ /* 0x000fca00078e00ff */
[----:B------:R-:W-:-:S05]  /*0a20*/  IADD3 R13, PT, PT, -R13, RZ, RZ ;  /* 0x000000ff0d0d7210 */ /* 0x000fca0007ffe1ff */
[----:B------:R-:W-:-:S05]  /*0a30*/  IMAD R13, R2, R13, R16 ;  /* 0x0000000d020d7224 */ /* 0x000fca00078e0210 */
[----:B------:R-:W-:-:S13]  /*0a40*/  ISETP.GT.U32.AND P0, PT, R2, R13, PT ;  /* 0x0000000d0200720c */ /* 0x000fda0003f04070 */
[----:B------:R-:W-:-:S04]  /*0a50*/  @!P0 IADD3 R13, PT, PT, R13, -R2, RZ ;  /* 0x800000020d0d8210 */ /* 0x000fc80007ffe0ff */
[----:B------:R-:W-:-:S13]  /*0a60*/  ISETP.GT.U32.AND P0, PT, R2, R13, PT ;  /* 0x0000000d0200720c */ /* 0x000fda0003f04070 */
[----:B------:R-:W-:Y:S01]  /*0a70*/  @!P0 IMAD.IADD R13, R13, 0x1, -R2 ;  /* 0x000000010d0d8824 */ /* 0x000fe200078e0a02 */
[----:B------:R-:W-:-:S04]  /*0a80*/  ISETP.GT.AND P0, PT, R18, R20, PT ;  /* 0x000000141200720c */ /* 0x000fc80003f04270 */
[----:B------:R-:W-:Y:S02]  /*0a90*/  @!P3 IADD3 R13, PT, PT, -R13, RZ, RZ ;  /* 0x000000ff0d0db210 */ /* 0x000fe40007ffe1ff */
[----:B------:R-:W-:-:S04]  /*0aa0*/  @!P1 LOP3.LUT R13, RZ, R24, RZ, 0x33, !PT ;  /* 0x00000018ff0d9212 */ /* 0x000fc800078e33ff */
[----:B------:R-:W-:-:S13]  /*0ab0*/  ISETP.EQ.OR P0, PT, R13, RZ, P0 ;  /* 0x000000ff0d00720c */ /* 0x000fda0000702670 */
[----:B------:R-:W-:Y:S05]  /*0ac0*/  @P0 BRA `(.L_x_355) ;  /* 0x0000003c00400947 */ /* 0x000fea0003800000 */
[----:B------:R-:W-:Y:S01]  /*0ad0*/  IADD3 R13, PT, PT, R4, R22, RZ ;  /* 0x00000016040d7210 */ /* 0x000fe20007ffe0ff */
[----:B------:R-:W-:Y:S01]  /*0ae0*/  IMAD.MOV.U32 R16, RZ, RZ, -0x800001 ;  /* 0xff7fffffff107424 */ /* 0x000fe200078e00ff */
[----:B------:R-:W-:Y:S02]  /*0af0*/  IADD3 R14, PT, PT, R14, 0x4, RZ ;  /* 0x000000040e0e7810 */ /* 0x000fe40007ffe0ff */
[----:B------:R-:W-:Y:S02]  /*0b00*/  LEA R13, R13, R12, 0x2 ;  /* 0x0000000c0d0d7211 */ /* 0x000fe400078e10ff */
[----:B------:R-:W-:-:S03]  /*0b10*/  ISETP.GE.U32.AND P0, PT, R14, R7, PT ;  /* 0x000000070e00720c */ /* 0x000fc60003f06070 */
[----:B------:R0:W-:Y:S10]  /*0b20*/  STS [R13], R16 ;  /* 0x000000100d007388 */ /* 0x0001f40000000800 */
[----:B0-----:R-:W-:Y:S05]  /*0b30*/  @!P0 BRA `(.L_x_356) ;  /* 0xfffffffc006c8947 */ /* 0x001fea000383ffff */
.L_x_354:
[----:B------:R-:W-:Y:S05]  /*0b40*/  BSYNC.RECONVERGENT B6 ;  /* 0x0000000000067941 */ /* 0x000fea0003800200 */
.L_x_353:
[----:B------:R-:W-:Y:S01]  /*0b50*/  UMOV UR4, 0xffffffff ;  /* 0xffffffff00047882 */ /* 0x000fe20000000000 */
[----:B------:R-:W-:Y:S02]  /*0b60*/  IMAD.MOV.U32 R13, RZ, RZ, -0x800001 ;  /* 0xff7fffffff0d7424 */ /* 0x000fe400078e00ff */
        /* <DEDUP_REMOVED lines=10> */
.L_x_399:
[----:B------:R-:W2:Y:S01]  /*0c10*/  S2R R0, SR_CgaCtaId ;  /* 0x0000000000007919 */ /* 0x000ea20000008800 */
[----:B------:R-:W-:Y:S01]  /*0c20*/  ISETP.NE.AND P1, PT, R23, RZ, PT ;  /* 0x000000ff1700720c */ /* 0x000fe20003f25270 */
[----:B------:R-:W-:Y:S05]  /*0c30*/  WARPSYNC.ALL ;  /* 0x0000000000007948 */ /* 0x000fea0003800000 */
[----:B------:R-:W-:Y:S02]  /*0c40*/  MOV R3, 0x400 ;  /* 0x0000040000037802 */ /* 0x000fe40000000f00 */
[----:B-1----:R-:W-:Y:S02]  /*0c50*/  FMNMX.FTZ R11, R4, R14, !PT ;  /* 0x0000000e040b7209 */ /* 0x002fe40007810000 */
[----:B--2---:R-:W-:-:S04]  /*0c60*/  LEA R2, R0, R3, 0x18 ;  /* 0x0000000300027211 */ /* 0x004fc800078ec0ff */
[----:B0-----:R-:W-:-:S05]  /*0c70*/  LEA R4, R21, R2, 0x2 ;  /* 0x0000000215047211 */ /* 0x001fca00078e10ff */
[----:B------:R0:W-:Y:S01]  /*0c80*/  @!P1 STS [R4], R11 ;  /* 0x0000000b04009388 */ /* 0x0001e20000000800 */
[----:B------:R-:W-:Y:S01]  /*0c90*/  BAR.SYNC.DEFER_BLOCKING 0x0 ;  /* 0x0000000000007b1d */ /* 0x000fe20000010000 */
[C---:B------:R-:W-:Y:S01]  /*0ca0*/  ISETP.GT.U32.AND P2, PT, R23.reuse, 0x3, PT ;  /* 0x000000031700780c */ /* 0x040fe20003f44070 */
[----:B------:R-:W-:Y:S01]  /*0cb0*/  IMAD.MOV.U32 R12, RZ, RZ, -0x800001 ;  /* 0xff7fffffff0c7424 */ /* 0x000fe200078e00ff */
[----:B0-----:R-:W-:Y:S01]  /*0cc0*/  LEA R11, R23, R2, 0x2 ;  /* 0x00000002170b7211 */ /* 0x001fe200078e10ff */
[----:B------:R-:W-:Y:S01]  /*0cd0*/  HFMA2 R14, -RZ, RZ, 0, 0 ;  /* 0x00000000ff0e7431 */ /* 0x000fe200000001ff */
[----:B------:R-:W-:Y:S01]  /*0ce0*/  ISETP.GE.AND P3, PT, R30, R17, PT ;  /* 0x000000111e00720c */ /* 0x000fe20003f66270 */
        /* <DEDUP_REMOVED lines=10> */
[----:B------:R-:W-:-:S04]  /*0d90*/  IADD3 R13, PT, PT, R19, R12, RZ ;  /* 0x0000000c130d7210 */ /* 0x000fc80007ffe0ff */
[C---:B------:R-:W-:Y:S01]  /*0da0*/  LOP3.LUT R12, R13.reuse, 0x180, RZ, 0xc0, !PT ;  /* 0x000001800d0c7812 */ /* 0x040fe200078ec0ff */
[----:B------:R-:W-:-:S03]  /*0db0*/  IMAD.IADD R14, R13, 0x1, -R10 ;  /* 0x000000010d0e7824 */ /* 0x000fc600078e0a0a */
[----:B------:R-:W-:Y:S02]  /*0dc0*/  ISETP.NE.AND P0, PT, R12, 0x180, PT ;  /* 0x000001800c00780c */ /* 0x000fe40003f05270 */
[----:B------:R-:W-:Y:S02]  /*0dd0*/  ISETP.GE.U32.AND P4, PT, R14, 0x180, PT ;  /* 0x000001800e00780c */ /* 0x000fe40003f86070 */
[----:B------:R-:W-:Y:S02]  /*0de0*/  MOV R14, RZ ;  /* 0x000000ff000e7202 */ /* 0x000fe40000000f00 */
[----:B------:R-:W-:-:S07]  /*0df0*/  MOV R12, R30 ;  /* 0x0000001e000c7202 */ /* 0x000fce0000000f00 */
[----:B------:R-:W-:Y:S05]  /*0e00*/  @!P0 BRA `(.L_x_361) ;  /* 0x00000000004c8947 */ /* 0x000fea0003800000 */
[----:B------:R-:W-:Y:S01]  /*0e10*/  VIADD R15, R3, 0x20 ;  /* 0x00000020030f7836 */ /* 0x000fe20000000000 */
[----:B------:R-:W-:Y:S02]  /*0e20*/  LEA.HI R13, R13, 0x1, RZ, 0x19 ;  /* 0x000000010d0d7811 */ /* 0x000fe400078fc8ff */
[----:B------:R-:W-:Y:S02]  /*0e30*/  MOV R14, RZ ;  /* 0x000000ff000e7202 */ /* 0x000fe40000000f00 */
[----:B------:R-:W-:Y:S02]  /*0e40*/  LEA R15, R0, R15, 0x18 ;  /* 0x0000000f000f7211 */ /* 0x000fe400078ec0ff */
[----:B------:R-:W-:Y:S02]  /*0e50*/  LOP3.LUT R13, R13, 0x3, RZ, 0xc0, !PT ;  /* 0x000000030d0d7812 */ /* 0x000fe400078ec0ff */
[----:B------:R-:W-:Y:S01]  /*0e60*/  MOV R12, R30 ;  /* 0x0000001e000c7202 */ /* 0x000fe20000000f00 */
[----:B------:R-:W-:Y:S01]  /*0e70*/  IMAD R15, R30, 0x4, R15 ;  /* 0x000000041e0f7824 */ /* 0x000fe200078e020f */
[----:B------:R-:W-:-:S07]  /*0e80*/  IADD3 R13, PT, PT, -R13, RZ, RZ ;  /* 0x000000ff0d0d7210 */ /* 0x000fce0007ffe1ff */
.L_x_362:
        /* <DEDUP_REMOVED lines=11> */
.L_x_361:
[----:B------:R-:W-:Y:S05]  /*0f40*/  BSYNC.RECONVERGENT B1 ;  /* 0x0000000000017941 */ /* 0x000fea0003800200 */
.L_x_360:
[----:B------:R-:W-:Y:S05]  /*0f50*/  @!P4 BRA `(.L_x_359) ;  /* 0x0000000c0008c947 */ /* 0x000fea0003800000 */
[----:B------:R-:W-:Y:S01]  /*0f60*/  IADD3 R15, PT, PT, R17, -R12, RZ ;  /* 0x8000000c110f7210 */ /* 0x000fe20007ffe0ff */
        /* <DEDUP_REMOVED lines=8> */
[----:B------:R-:W-:Y:S01]  /*0ff0*/  PLOP3.LUT P0, PT, PT, PT, PT, 0x8, 0x80 ;  /* 0x000000000080781c */ /* 0x000fe20003f0e170 */
[----:B------:R-:W-:-:S12]  /*1000*/  VIADD R15, R17, 0xfffffa00 ;  /* 0xfffffa00110f7836 */ /* 0x000fd80000000000 */
.L_x_365:
[----:B------:R-:W0:Y:S01]  /*1010*/  LDS R25, [R13+-0x200] ;  /* 0xfffe00000d197984 */ /* 0x000e220000000800 */
[----:B------:R-:W-:-:S03]  /*1020*/  IADD3 R12, PT, PT, R12, 0x800, RZ ;  /* 0x000008000c0c7810 */ /* 0x000fc60007ffe0ff */
[----:B------:R-:W1:Y:S01]  /*1030*/  LDS R21, [R13+-0x400] ;  /* 0xfffc00000d157984 */ /* 0x000e620000000800 */
[----:B------:R-:W-:-:S03]  /*1040*/  ISETP.GE.AND P4, PT, R12, R15, PT ;  /* 0x0000000f0c00720c */ /* 0x000fc60003f86270 */
[----:B------:R-:W2:Y:S04]  /*1050*/  LDS R27, [R13] ;  /* 0x000000000d1b7984 */ /* 0x000ea80000000800 */
[----:B------:R-:W3:Y:S04]  /*1060*/  LDS R29, [R13+0x200] ;  /* 0x000200000d1d7984 */ /* 0x000ee80000000800 */
[----:B------:R-:W4:Y:S04]  /*1070*/  LDS R31, [R13+0x400] ;  /* 0x000400000d1f7984 */ /* 0x000f280000000800 */
[----:B------:R-:W5:Y:S04]  /*1080*/  LDS R33, [R13+0x600] ;  /* 0x000600000d217984 */ /* 0x000f680000000800 */
[----:B------:R-:W5:Y:S01]  /*1090*/  LDS R23, [R13+0x800] ;  /* 0x000800000d177984 */ /* 0x000f620000000800 */
[C---:B0-----:R-:W-:Y:S01]  /*10a0*/  FADD.FTZ R25, -R2.reuse, R25 ;  /* 0x0000001902197221 */ /* 0x041fe20000010100 */
[----:B-1----:R-:W-:-:S03]  /*10b0*/  FADD.FTZ R16, -R2, R21 ;  /* 0x0000001502107221 */ /* 0x002fc60000010100 */
[----:B------:R-:W-:Y:S01]  /*10c0*/  FMUL.FTZ R24, R25, 1.4426950216293334961 ;  /* 0x3fb8aa3b19187820 */ /* 0x000fe20000410000 */
[----:B------:R-:W0:Y:S01]  /*10d0*/  LDS R21, [R13+0xa00] ;  /* 0x000a00000d157984 */ /* 0x000e220000000800 */
[----:B--2---:R-:W-:Y:S01]  /*10e0*/  FADD.FTZ R18, -R2, R27 ;  /* 0x0000001b02127221 */ /* 0x004fe20000010100 */
[----:B------:R-:W-:Y:S02]  /*10f0*/  FMUL.FTZ R16, R16, 1.4426950216293334961 ;  /* 0x3fb8aa3b10107820 */ /* 0x000fe40000410000 */
[----:B------:R-:W1:Y:S01]  /*1100*/  LDS R25, [R13+0xc00] ;  /* 0x000c00000d197984 */ /* 0x000e620000000800 */
[----:B------:R-:W2:Y:S01]  /*1110*/  MUFU.EX2 R24, R24 ;  /* 0x0000001800187308 */ /* 0x000ea20000000800 */
[----:B---3--:R-:W-:Y:S01]  /*1120*/  FADD.FTZ R29, -R2, R29 ;  /* 0x0000001d021d7221 */ /* 0x008fe20000010100 */
[----:B------:R-:W-:Y:S01]  /*1130*/  FMUL.FTZ R18, R18, 1.4426950216293334961 ;  /* 0x3fb8aa3b12127820 */ /* 0x000fe20000410000 */
[----:B------:R-:W3:Y:S02]  /*1140*/  LDS R27, [R13+0xe00] ;  /* 0x000e00000d1b7984 */ /* 0x000ee40000000800 */
[----:B------:R-:W-:Y:S01]  /*1150*/  FMUL.FTZ R22, R29, 1.4426950216293334961 ;  /* 0x3fb8aa3b1d167820 */ /* 0x000fe20000410000 */
[C---:B----4-:R-:W-:Y:S01]  /*1160*/  FADD.FTZ R20, -R2.reuse, R31 ;  /* 0x0000001f02147221 */ /* 0x050fe20000010100 */
[----:B------:R-:W4:Y:S01]  /*1170*/  LDS R29, [R13+0x1000] ;  /* 0x001000000d1d7984 */ /* 0x000f220000000800 */
[----:B------:R-:W2:Y:S01]  /*1180*/  MUFU.EX2 R16, R16 ;  /* 0x0000001000107308 */ /* 0x000ea20000000800 */
[----:B-----5:R-:W-:Y:S01]  /*1190*/  FADD.FTZ R26, -R2, R33 ;  /* 0x00000021021a7221 */ /* 0x020fe20000010100 */
[----:B------:R-:W-:Y:S01]  /*11a0*/  FMUL.FTZ R20, R20, 1.4426950216293334961 ;  /* 0x3fb8aa3b14147820 */ /* 0x000fe20000410000 */
[----:B------:R-:W5:Y:S01]  /*11b0*/  LDS R31, [R13+0x1200] ;  /* 0x001200000d1f7984 */ /* 0x000f620000000800 */
[----:B------:R-:W-:Y:S01]  /*11c0*/  FADD.FTZ R28, -R2, R23 ;  /* 0x00000017021c7221 */ /* 0x000fe20000010100 */
[----:B------:R-:W-:-:S02]  /*11d0*/  FMUL.FTZ R26, R26, 1.4426950216293334961 ;  /* 0x3fb8aa3b1a1a7820 */ /* 0x000fc40000410000 */
[----:B------:R-:W5:Y:S01]  /*11e0*/  LDS R33, [R13+0x1400] ;  /* 0x001400000d217984 */ /* 0x000f620000000800 */
[----:B------:R-:W0:Y:S01]  /*11f0*/  MUFU.EX2 R18, R18 ;  /* 0x0000001200127308 */ /* 0x000e220000000800 */
[----:B------:R-:W-:Y:S02]  /*1200*/  FMUL.FTZ R28, R28, 1.4426950216293334961 ;  /* 0x3fb8aa3b1c1c7820 */ /* 0x000fe40000410000 */
[----:B------:R-:W5:Y:S04]  /*1210*/  LDS R23, [R13+0x1600] ;  /* 0x001600000d177984 */ /* 0x000f680000000800 */
[----:B--2---:R-:W-:Y:S01]  /*1220*/  STS [R13+-0x200], R24 ;  /* 0xfffe00180d007388 */ /* 0x004fe20000000800 */
[----:B------:R-:W2:Y:S03]  /*1230*/  MUFU.EX2 R22, R22 ;  /* 0x0000001600167308 */ /* 0x000ea60000000800 */
[----:B------:R-:W-:Y:S05]  /*1240*/  STS [R13+-0x400], R16 ;  /* 0xfffc00100d007388 */ /* 0x000fea0000000800 */
[----:B------:R-:W5:Y:S01]  /*1250*/  MUFU.EX2 R20, R20 ;  /* 0x0000001400147308 */ /* 0x000f620000000800 */
[----:B0-----:R-:W-:Y:S01]  /*1260*/  STS [R13], R18 ;  /* 0x000000120d007388 */ /* 0x001fe20000000800 */
[----:B------:R-:W-:-:S03]  /*1270*/  FADD.FTZ R34, -R2, R21 ;  /* 0x0000001502227221 */ /* 0x000fc60000010100 */
[----:B------:R-:W0:Y:S01]  /*1280*/  LDS R21, [R13+0x1800] ;  /* 0x001800000d157984 */ /* 0x000e220000000800 */
[----:B-1----:R-:W-:Y:S02]  /*1290*/  FADD.FTZ R35, -R2, R25 ;  /* 0x0000001902237221 */ /* 0x002fe40000010100 */
[----:B------:R-:W1:Y:S01]  /*12a0*/  MUFU.EX2 R26, R26 ;  /* 0x0000001a001a7308 */ /* 0x000e620000000800 */
[----:B------:R-:W0:Y:S01]  /*12b0*/  LDS R25, [R13+0x1a00] ;  /* 0x001a00000d197984 */ /* 0x000e220000000800 */
[----:B------:R-:W-:Y:S01]  /*12c0*/  FMUL.FTZ R34, R34, 1.4426950216293334961 ;  /* 0x3fb8aa3b22227820 */ /* 0x000fe20000410000 */
[----:B---3--:R-:W-:Y:S01]  /*12d0*/  FADD.FTZ R27, -R2, R27 ;  /* 0x0000001b021b7221 */ /* 0x008fe20000010100 */
[----:B------:R-:W-:Y:S01]  /*12e0*/  FMUL.FTZ R35, R35, 1.4426950216293334961 ;  /* 0x3fb8aa3b23237820 */ /* 0x000fe20000410000 */
[----:B--2---:R-:W-:Y:S02]  /*12f0*/  STS [R13+0x200], R22 ;  /* 0x000200160d007388 */ /* 0x004fe40000000800 */
[----:B------:R-:W-:Y:S01]  /*1300*/  FMUL.FTZ R38, R27, 1.4426950216293334961 ;  /* 0x3fb8aa3b1b267820 */ /* 0x000fe20000410000 */
[----:B------:R-:W-:Y:S01]  /*1310*/  FADD.FTZ R27, R16, R14 ;  /* 0x0000000e101b7221 */ /* 0x000fe20000010000 */
[----:B------:R-:W2:Y:S01]  /*1320*/  MUFU.EX2 R28, R28 ;  /* 0x0000001c001c7308 */ /* 0x000ea20000000800 */
[C---:B----4-:R-:W-:Y:S01]  /*1330*/  FADD.FTZ R29, -R2.reuse, R29 ;  /* 0x0000001d021d7221 */ /* 0x050fe20000010100 */
[C---:B-----5:R-:W-:Y:S01]  /*1340*/  FADD.FTZ R31, -R2.reuse, R31 ;  /* 0x0000001f021f7221 */ /* 0x060fe20000010100 */
[----:B------:R-:W-:Y:S01]  /*1350*/  FADD.FTZ R27, R27, R24 ;  /* 0x000000181b1b7221 */ /* 0x000fe20000010000 */
[----:B------:R-:W-:Y:S01]  /*1360*/  STS [R13+0x400], R20 ;  /* 0x000400140d007388 */ /* 0x000fe20000000800 */
[----:B------:R-:W-:Y:S01]  /*1370*/  FMUL.FTZ R29, R29, 1.4426950216293334961 ;  /* 0x3fb8aa3b1d1d7820 */ /* 0x000fe20000410000 */
[----:B------:R-:W-:Y:S01]  /*1380*/  FMUL.FTZ R31, R31, 1.4426950216293334961 ;  /* 0x3fb8aa3b1f1f7820 */ /* 0x000fe20000410000 */
[----:B------:R-:W-:Y:S01]  /*1390*/  FADD.FTZ R27, R27, R18 ;  /* 0x000000121b1b7221 */ /* 0x000fe20000010000 */
[----:B------:R-:W3:Y:S01]  /*13a0*/  MUFU.EX2 R34, R34 ;  /* 0x0000002200227308 */ /* 0x000ee20000000800 */
[C---:B------:R-:W-:Y:S01]  /*13b0*/  FADD.FTZ R33, -R2.reuse, R33 ;  /* 0x0000002102217221 */ /* 0x040fe20000010100 */
[----:B------:R-:W-:Y:S01]  /*13c0*/  FADD.FTZ R23, -R2, R23 ;  /* 0x0000001702177221 */ /* 0x000fe20000010100 */
[----:B------:R-:W-:Y:S01]  /*13d0*/  FADD.FTZ R27, R27, R22 ;  /* 0x000000161b1b7221 */ /* 0x000fe20000010000 */
[----:B-1----:R-:W-:Y:S01]  /*13e0*/  STS [R13+0x600], R26 ;  /* 0x0006001a0d007388 */ /* 0x002fe20000000800 */
[----:B------:R-:W-:Y:S01]  /*13f0*/  FMUL.FTZ R33, R33, 1.4426950216293334961 ;  /* 0x3fb8aa3b21217820 */ /* 0x000fe20000410000 */
[----:B------:R-:W-:Y:S01]  /*1400*/  FMUL.FTZ R23, R23, 1.4426950216293334961 ;  /* 0x3fb8aa3b17177820 */ /* 0x000fe20000410000 */
[----:B------:R-:W-:Y:S01]  /*1410*/  FADD.FTZ R27, R27, R20 ;  /* 0x000000141b1b7221 */ /* 0x000fe20000010000 */
[----:B------:R-:W1:Y:S01]  /*1420*/  MUFU.EX2 R36, R35 ;  /* 0x0000002300247308 */ /* 0x000e620000000800 */
[----:B--2---:R-:W-:Y:S02]  /*1430*/  STS [R13+0x800], R28 ;  /* 0x0008001c0d007388 */ /* 0x004fe40000000800 */
[----:B------:R-:W-:-:S04]  /*1440*/  FADD.FTZ R27, R27, R26 ;  /* 0x0000001a1b1b7221 */ /* 0x000fc80000010000 */
[----:B------:R-:W-:Y:S01]  /*1450*/  FADD.FTZ R27, R27, R28 ;  /* 0x0000001c1b1b7221 */ /* 0x000fe20000010000 */
[----:B------:R-:W2:Y:S01]  /*1460*/  MUFU.EX2 R38, R38 ;  /* 0x0000002600267308 */ /* 0x000ea20000000800 */
[----:B---3--:R-:W-:Y:S02]  /*1470*/  STS [R13+0xa00], R34 ;  /* 0x000a00220d007388 */ /* 0x008fe40000000800 */
[----:B------:R-:W-:Y:S01]  /*1480*/  FADD.FTZ R27, R27, R34 ;  /* 0x000000221b1b7221 */ /* 0x000fe20000010000 */
[----:B0-----:R-:W-:-:S04]  /*1490*/  FADD.FTZ R21, -R2, R21 ;  /* 0x0000001502157221 */ /* 0x001fc80000010100 */
[----:B------:R-:W0:Y:S01]  /*14a0*/  MUFU.EX2 R40, R29 ;  /* 0x0000001d00287308 */ /* 0x000e220000000800 */
[----:B-1----:R-:W-:Y:S01]  /*14b0*/  FADD.FTZ R27, R27, R36 ;  /* 0x000000241b1b7221 */ /* 0x002fe20000010000 */
[----:B------:R-:W-:Y:S01]  /*14c0*/  FADD.FTZ R25, -R2, R25 ;  /* 0x0000001902197221 */ /* 0x000fe20000010100 */
[----:B------:R-:W-:Y:S01]  /*14d0*/  FMUL.FTZ R21, R21, 1.4426950216293334961 ;  /* 0x3fb8aa3b15157820 */ /* 0x000fe20000410000 */
[----:B------:R-:W-:Y:S02]  /*14e0*/  STS [R13+0xc00], R36 ;  /* 0x000c00240d007388 */ /* 0x000fe40000000800 */
[----:B------:R-:W-:Y:S02]  /*14f0*/  FMUL.FTZ R25, R25, 1.4426950216293334961 ;  /* 0x3fb8aa3b19197820 */ /* 0x000fe40000410000 */
        /* <DEDUP_REMOVED lines=11> */
[----:B------:R2:W-:Y:S06]  /*15b0*/  STS [R13+0x1400], R14 ;  /* 0x0014000e0d007388 */ /* 0x0005ec0000000800 */
[----:B------:R-:W3:Y:S01]  /*15c0*/  MUFU.EX2 R48, R25 ;  /* 0x0000001900307308 */ /* 0x000ee20000000800 */
[----:B0-----:R-:W-:Y:S01]  /*15d0*/  FADD.FTZ R27, R27, R44 ;  /* 0x0000002c1b1b7221 */ /* 0x001fe20000010000 */
[----:B------:R-:W-:Y:S03]  /*15e0*/  STS [R13+0x1600], R44 ;  /* 0x0016002c0d007388 */ /* 0x000fe60000000800 */
[----:B-1----:R-:W-:Y:S01]  /*15f0*/  FADD.FTZ R27, R27, R46 ;  /* 0x0000002e1b1b7221 */ /* 0x002fe20000010000 */
[----:B------:R-:W-:Y:S04]  /*1600*/  STS [R13+0x1800], R46 ;  /* 0x0018002e0d007388 */ /* 0x000fe80000000800 */
[----:B---3--:R0:W-:Y:S01]  /*1610*/  STS [R13+0x1a00], R48 ;  /* 0x001a00300d007388 */ /* 0x0081e20000000800 */
[----:B--2---:R-:W-:Y:S01]  /*1620*/  FADD.FTZ R14, R27, R48 ;  /* 0x000000301b0e7221 */ /* 0x004fe20000010000 */
[----:B0-----:R-:W-:Y:S01]  /*1630*/  IADD3 R13, PT, PT, R13, 0x2000, RZ ;  /* 0x000020000d0d7810 */ /* 0x001fe20007ffe0ff */
[----:B------:R-:W-:Y:S06]  /*1640*/  @!P4 BRA `(.L_x_365) ;  /* 0xfffffff80070c947 */ /* 0x000fec000383ffff */
.L_x_364:
[----:B------:R-:W-:Y:S05]  /*1650*/  BSYNC.RECONVERGENT B1 ;  /* 0x0000000000017941 */ /* 0x000fea0003800200 */
.L_x_363:
[----:B------:R-:W-:Y:S01]  /*1660*/  IMAD.IADD R15, R17, 0x1, -R12 ;  /* 0x00000001110f7824 */ /* 0x000fe200078e0a0c */
[----:B------:R-:W-:Y:S04]  /*1670*/  BSSY.RECONVERGENT B1, `(.L_x_366) ;  /* 0x0000036000017945 */ /* 0x000fe80003800200 */
        /* <DEDUP_REMOVED lines=28> */
[----:B0-----:R-:W-:Y:S01]  /*1840*/  STS [R13+-0x400], R16 ;  /* 0xfffc00100d007388 */ /* 0x001fe20000000800 */
[----:B------:R-:W-:Y:S01]  /*1850*/  FADD.FTZ R33, -R2, R33 ;  /* 0x0000002102217221 */ /* 0x000fe20000010100 */
[----:B------:R-:W-:Y:S01]  /*1860*/  FMUL.FTZ R21, R15, 1.4426950216293334961 ;  /* 0x3fb8aa3b0f157820 */ /* 0x000fe20000410000 */
[----:B------:R-:W-:Y:S02]  /*1870*/  FADD.FTZ R15, R14, R16 ;  /* 0x000000100e0f7221 */ /* 0x000fe40000010000 */
        /* <DEDUP_REMOVED lines=21> */
.L_x_367:
[----:B------:R-:W-:Y:S05]  /*19d0*/  BSYNC.RECONVERGENT B1 ;  /* 0x0000000000017941 */ /* 0x000fea0003800200 */
.L_x_366:
[----:B------:R-:W-:-:S13]  /*19e0*/  ISETP.LT.OR P0, PT, R12, R17, P0 ;  /* 0x000000110c00720c */ /* 0x000fda0000701670 */
        /* <DEDUP_REMOVED lines=25> */
.L_x_359:
[----:B------:R-:W-:Y:S05]  /*1b80*/  BSYNC.RECONVERGENT B0 ;  /* 0x0000000000007941 */ /* 0x000fea0003800200 */
.L_x_358:
        /* <DEDUP_REMOVED lines=21> */
[----:B------:R-:W-:Y:S04]  /*1ce0*/  BSSY.RECONVERGENT B1, `(.L_x_370) ;  /* 0x000001a000017945 */ /* 0x000fe80003800200 */
[----:B------:R-:W-:-:S05]  /*1cf0*/  IMAD.IADD R19, R19, 0x1, R4 ;  /* 0x0000000113137824 */ /* 0x000fca00078e0204 */
        /* <DEDUP_REMOVED lines=14> */
[----:B------:R-:W-:Y:S01]  /*1de0*/  IADD3 R13, PT, PT, -R13, RZ, RZ ;  /* 0x000000ff0d0d7210 */ /* 0x000fe20007ffe1ff */
[----:B------:R-:W-:Y:S01]  /*1df0*/  IMAD.IADD R10, R11, 0x1, R30 ;  /* 0x000000010b0a7824 */ /* 0x000fe200078e021e */
[----:B------:R-:W-:-:S07]  /*1e00*/  LEA R11, R30, R15, 0x2 ;  /* 0x0000000f1e0b7211 */ /* 0x000fce00078e10ff */
.L_x_372:
[----:B------:R-:W1:Y:S01]  /*1e10*/  LDS R15, [R11] ;  /* 0x000000000b0f7984 */ /* 0x000e620000000800 */
[----:B------:R-:W-:-:S04]  /*1e20*/  IADD3 R13, PT, PT, R13, 0x1, RZ ;  /* 0x000000010d0d7810 */ /* 0x000fc80007ffe0ff */
[----:B------:R-:W-:Y:S01]  /*1e30*/  ISETP.NE.AND P0, PT, R13, RZ, PT ;  /* 0x000000ff0d00720c */ /* 0x000fe20003f05270 */
[----:B-1----:R-:W-:-:S05]  /*1e40*/  FMUL.FTZ R14, R15, R4 ;  /* 0x000000040f0e7220 */ /* 0x002fca0000410000 */
[----:B------:R1:W-:Y:S02]  /*1e50*/  STS [R11], R14 ;  /* 0x0000000e0b007388 */ /* 0x0003e40000000800 */
[----:B-1----:R-:W-:-:S05]  /*1e60*/  VIADD R11, R11, 0x200 ;  /* 0x000002000b0b7836 */ /* 0x002fca0000000000 */
[----:B------:R-:W-:Y:S05]  /*1e70*/  @P0 BRA `(.L_x_372) ;  /* 0xfffffffc00e40947 */ /* 0x000fea000383ffff */
.L_x_371:
[----:B------:R-:W-:Y:S05]  /*1e80*/  BSYNC.RECONVERGENT B1 ;  /* 0x0000000000017941 */ /* 0x000fea0003800200 */
.L_x_370:
[----:B------:R-:W-:Y:S05]  /*1e90*/  @!P1 BRA `(.L_x_369) ;  /* 0x0000000400b89947 */ /* 0x000fea0003800000 */
[----:B------:R-:W-:Y:S01]  /*1ea0*/  IADD3 R11, PT, PT, R17, -R10, RZ ;  /* 0x8000000a110b7210 */ /* 0x000fe20007ffe0ff */
        /* <DEDUP_REMOVED lines=8> */
[----:B------:R-:W-:Y:S02]  /*1f30*/  PLOP3.LUT P0, PT, PT, PT, PT, 0x8, 0x80 ;  /* 0x000000000080781c */ /* 0x000fe40003f0e170 */
[----:B------:R-:W-:-:S11]  /*1f40*/  IADD3 R3, PT, PT, R17, -0x600, RZ ;  /* 0xfffffa0011037810 */ /* 0x000fd60007ffe0ff */
.L_x_375:
[----:B------:R-:W1:Y:S01]  /*1f50*/  LDS R11, [R0+-0x400] ;  /* 0xfffc0000000b7984 */ /* 0x000e620000000800 */
[----:B------:R-:W-:-:S03]  /*1f60*/  VIADD R10, R10, 0x800 ;  /* 0x000008000a0a7836 */ /* 0x000fc60000000000 */
[----:B------:R-:W2:Y:S02]  /*1f70*/  LDS R13, [R0+-0x200] ;  /* 0xfffe0000000d7984 */ /* 0x000ea40000000800 */
[----:B------:R-:W-:Y:S02]  /*1f80*/  ISETP.GE.AND P1, PT, R10, R3, PT ;  /* 0x000000030a00720c */ /* 0x000fe40003f26270 */
        /* <DEDUP_REMOVED lines=48> */
.L_x_374:
[----:B------:R-:W-:Y:S05]  /*2290*/  BSYNC.RECONVERGENT B1 ;  /* 0x0000000000017941 */ /* 0x000fea0003800200 */
.L_x_373:
[----:B------:R-:W-:Y:S01]  /*22a0*/  IADD3 R3, PT, PT, R17, -R10, RZ ;  /* 0x8000000a11037210 */ /* 0x000fe20007ffe0ff */
        /* <DEDUP_REMOVED lines=30> */
.L_x_377:
[----:B------:R-:W-:Y:S05]  /*2490*/  BSYNC.RECONVERGENT B1 ;  /* 0x0000000000017941 */ /* 0x000fea0003800200 */
.L_x_376:
[----:B------:R-:W-:-:S13]  /*24a0*/  ISETP.LT.OR P0, PT, R10, R17, P0 ;  /* 0x000000110a00720c */ /* 0x000fda0000701670 */
        /* <DEDUP_REMOVED lines=13> */
.L_x_369:
[----:B------:R-:W-:Y:S05]  /*2580*/  BSYNC.RECONVERGENT B0 ;  /* 0x0000000000007941 */ /* 0x000fea0003800200 */
.L_x_368:
[----:B------:R-:W-:Y:S01]  /*2590*/  BAR.SYNC.DEFER_BLOCKING 0x0 ;  /* 0x0000000000007b1d */ /* 0x000fe20000010000 */
[----:B------:R-:W-:Y:S02]  /*25a0*/  ISETP.NE.AND P0, PT, R30, RZ, PT ;  /* 0x000000ff1e00720c */ /* 0x000fe40003f05270 */
[----:B------:R-:W-:-:S03]  /*25b0*/  ISETP.GE.U32.AND P1, PT, R6, R7, PT ;  /* 0x000000070600720c */ /* 0x000fc60003f26070 */
[----:B------:R-:W-:Y:S08]  /*25c0*/  BSSY.RECONVERGENT B0, `(.L_x_378) ;  /* 0x0000010000007945 */ /* 0x000ff00003800200 */
[----:B------:R-:W-:Y:S05]  /*25d0*/  @P0 BRA `(.L_x_379) ;  /* 0x0000000000380947 */ /* 0x000fea0003800000 */
[----:B--2---:R-:W2:Y:S01]  /*25e0*/  LDC R0, c[0x0][0x378] ;  /* 0x0000de00ff007b82 */ /* 0x004ea20000000800 */
[----:B------:R-:W-:Y:S01]  /*25f0*/  UIMAD UR4, UR38, UR40, UR39 ;  /* 0x00000028260472a4 */ /* 0x000fe2000f8e0227 */
[----:B------:R-:W3:Y:S05]  /*2600*/  LDCU.128 UR8, c[0x0][0x380] ;  /* 0x00007000ff0877ac */ /* 0x000eea0008000c00 */
[----:B--2---:R-:W-:-:S05]  /*2610*/  IMAD R3, R0, UR4, RZ ;  /* 0x0000000400037c24 */ /* 0x004fca000f8e02ff */
[----:B------:R-:W-:-:S04]  /*2620*/  IADD3 R0, P0, PT, R3, R32, RZ ;  /* 0x0000002003007210 */ /* 0x000fc80007f1e0ff */
[----:B------:R-:W-:Y:S01]  /*2630*/  IADD3.X R3, PT, PT, RZ, RZ, RZ, P0, !PT ;  /* 0x000000ffff037210 */ /* 0x000fe200007fe4ff */
[----:B------:R-:W-:-:S03]  /*2640*/  IMAD.SHL.U32 R14, R0, 0x4, RZ ;  /* 0x00000004000e7824 */ /* 0x000fc600078e00ff */
[----:B------:R-:W-:Y:S02]  /*2650*/  SHF.L.U64.HI R0, R0, 0x2, R3 ;  /* 0x0000000200007819 */ /* 0x000fe40000010203 */
[C---:B---3--:R-:W-:Y:S02]  /*2660*/  IADD3 R10, P0, PT, R14.reuse, UR10, RZ ;  /* 0x0000000a0e0a7c10 */ /* 0x048fe4000ff1e0ff */
[----:B------:R-:W-:Y:S02]  /*2670*/  IADD3 R14, P2, PT, R14, UR8, RZ ;  /* 0x000000080e0e7c10 */ /* 0x000fe4000ff5e0ff */
[C---:B------:R-:W-:Y:S02]  /*2680*/  IADD3.X R11, PT, PT, R0.reuse, UR11, RZ, P0, !PT ;  /* 0x0000000b000b7c10 */ /* 0x040fe400087fe4ff */
[----:B------:R-:W-:-:S03]  /*2690*/  IADD3.X R15, PT, PT, R0, UR9, RZ, P2, !PT ;  /* 0x00000009000f7c10 */ /* 0x000fc600097fe4ff */
[----:B0-----:R3:W-:Y:S04]  /*26a0*/  STG.E desc[UR36][R10.64], R2 ;  /* 0x000000020a007986 */ /* 0x0017e8000c101924 */
[----:B-1----:R3:W-:Y:S02]  /*26b0*/  STG.E desc[UR36][R14.64], R12 ;  /* 0x0000000c0e007986 */ /* 0x0027e4000c101924 */
.L_x_379:
[----:B------:R-:W-:Y:S05]  /*26c0*/  BSYNC.RECONVERGENT B0 ;  /* 0x0000000000007941 */ /* 0x000fea0003800200 */
.L_x_378:
[----:B------:R-:W-:Y:S04]  /*26d0*/  BSSY.RECONVERGENT B6, `(.L_x_380) ;  /* 0x000004d000067945 */ /* 0x000fe80003800200 */
[----:B------:R-:W-:Y:S05]  /*26e0*/  @P1 BRA `(.L_x_381) ;  /* 0x00000004002c1947 */ /* 0x000fea0003800000 */
[----:B------:R-:W2:Y:S01]  /*26f0*/  LDC R16, c[0x0][0x400] ;  /* 0x00010000ff107b82 */ /* 0x000ea20000000800 */
[----:B-1----:R-:W1:Y:S01]  /*2700*/  I2F.RP R4, R5 ;  /* 0x0000000500047306 */ /* 0x002e620000209400 */
[----:B------:R-:W4:Y:S06]  /*2710*/  LDCU UR4, c[0x0][0x3fc] ;  /* 0x00007f80ff0477ac */ /* 0x000f2c0008000800 */
[----:B------:R-:W5:Y:S01]  /*2720*/  LDC R17, c[0x0][0x404] ;  /* 0x00010100ff117b82 */ /* 0x000f620000000800 */
[----:B-1----:R-:W0:Y:S01]  /*2730*/  MUFU.RCP R4, R4 ;  /* 0x0000000400047308 */ /* 0x002e220000001000 */
[----:B--2---:R-:W-:-:S02]  /*2740*/  IABS R0, R16 ;  /* 0x0000001000007213 */ /* 0x004fc40000000000 */
[----:B------:R-:W-:-:S05]  /*2750*/  ISETP.NE.AND P1, PT, R16, RZ, PT ;  /* 0x000000ff1000720c */ /* 0x000fca0003f25270 */
[----:B---3--:R-:W1:Y:S01]  /*2760*/  I2F.RP R12, R0 ;  /* 0x00000000000c7306 */ /* 0x008e620000209400 */
[----:B-----5:R-:W-:Y:S02]  /*2770*/  ISETP.NE.AND P2, PT, R17, RZ, PT ;  /* 0x000000ff1100720c */ /* 0x020fe40003f45270 */
[----:B0-----:R-:W-:-:S05]  /*2780*/  IADD3 R2, PT, PT, R4, 0xffffffe, RZ ;  /* 0x0ffffffe04027810 */ /* 0x001fca0007ffe0ff */
[----:B------:R0:W2:Y:S08]  /*2790*/  F2I.FTZ.U32.TRUNC.NTZ R3, R2 ;  /* 0x0000000200037305 */ /* 0x0000b0000021f000 */
[----:B-1----:R-:W1:Y:S01]  /*27a0*/  MUFU.RCP R12, R12 ;  /* 0x0000000c000c7308 */ /* 0x002e620000001000 */
[----:B0-----:R-:W-:Y:S02]  /*27b0*/  HFMA2 R2, -RZ, RZ, 0, 0 ;  /* 0x00000000ff027431 */ /* 0x001fe400000001ff */
[----:B--2---:R-:W-:-:S04]  /*27c0*/  IMAD.MOV R14, RZ, RZ, -R3 ;  /* 0x000000ffff0e7224 */ /* 0x004fc800078e0a03 */
[----:B------:R-:W-:-:S04]  /*27d0*/  IMAD R13, R14, R5, RZ ;  /* 0x000000050e0d7224 */ /* 0x000fc800078e02ff */
[----:B------:R-:W-:Y:S01]  /*27e0*/  IMAD.HI.U32 R15, R3, R13, R2 ;  /* 0x0000000d030f7227 */ /* 0x000fe200078e0002 */
[----:B------:R-:W-:Y:S02]  /*27f0*/  IABS R2, R17 ;  /* 0x0000001100027213 */ /* 0x000fe40000000000 */
[----:B-1----:R-:W-:Y:S02]  /*2800*/  IADD3 R10, PT, PT, R12, 0xffffffe, RZ ;  /* 0x0ffffffe0c0a7810 */ /* 0x002fe40007ffe0ff */
[----:B----4-:R-:W-:Y:S02]  /*2810*/  IADD3 R13, PT, PT, R8, -UR4, RZ ;  /* 0x80000004080d7c10 */ /* 0x010fe4000fffe0ff */
[----:B------:R0:W1:Y:S02]  /*2820*/  F2I.FTZ.U32.TRUNC.NTZ R11, R10 ;  /* 0x0000000a000b7305 */ /* 0x000064000021f000 */
[----:B0-----:R-:W-:Y:S01]  /*2830*/  IMAD.MOV.U32 R10, RZ, RZ, RZ ;  /* 0x000000ffff0a7224 */ /* 0x001fe200078e00ff */
[----:B-1----:R-:W-:-:S05]  /*2840*/  IADD3 R19, PT, PT, RZ, -R11, RZ ;  /* 0x8000000bff137210 */ /* 0x002fca0007ffe0ff */
[----:B------:R-:W-:-:S04]  /*2850*/  IMAD R19, R19, R0, RZ ;  /* 0x0000000013137224 */ /* 0x000fc800078e02ff */
[----:B------:R-:W-:Y:S01]  /*2860*/  IMAD.HI.U32 R10, R11, R19, R10 ;  /* 0x000000130b0a7227 */ /* 0x000fe200078e000a */
[----:B------:R-:W-:-:S07]  /*2870*/  MOV R19, R2 ;  /* 0x0000000200137202 */ /* 0x000fce0000000f00 */
.L_x_383:
[----:B------:R-:W-:-:S05]  /*2880*/  IMAD.SHL.U32 R2, R6, 0x20, RZ ;  /* 0x0000002006027824 */ /* 0x000fca00078e00ff */
[----:B------:R-:W-:Y:S02]  /*2890*/  IABS R4, R2 ;  /* 0x0000000200047213 */ /* 0x000fe40000000000 */
[----:B------:R-:W-:-:S03]  /*28a0*/  LOP3.LUT R2, R2, R17, RZ, 0x3c, !PT ;  /* 0x0000001102027212 */ /* 0x000fc600078e3cff */
[----:B------:R-:W-:Y:S01]  /*28b0*/  IMAD.HI.U32 R3, R15, R4, RZ ;  /* 0x000000040f037227 */ /* 0x000fe200078e00ff */
[----:B------:R-:W-:-:S04]  /*28c0*/  ISETP.GE.AND P4, PT, R2, RZ, PT ;  /* 0x000000ff0200720c */ /* 0x000fc80003f86270 */
[----:B------:R-:W-:-:S05]  /*28d0*/  IADD3 R11, PT, PT, -R3, RZ, RZ ;  /* 0x000000ff030b7210 */ /* 0x000fca0007ffe1ff */
[----:B------:R-:W-:-:S05]  /*28e0*/  IMAD R4, R19, R11, R4 ;  /* 0x0000000b13047224 */ /* 0x000fca00078e0204 */
[----:B------:R-:W-:-:S13]  /*28f0*/  ISETP.GT.U32.AND P3, PT, R5, R4, PT ;  /* 0x000000040500720c */ /* 0x000fda0003f64070 */
[----:B------:R-:W-:Y:S01]  /*2900*/  @!P3 IADD3 R4, PT, PT, R4, -R19, RZ ;  /* 0x800000130404b210 */ /* 0x000fe20007ffe0ff */
[----:B------:R-:W-:-:S03]  /*2910*/  @!P3 VIADD R3, R3, 0x1 ;  /* 0x000000010303b836 */ /* 0x000fc60000000000 */
[----:B------:R-:W-:-:S13]  /*2920*/  ISETP.GE.U32.AND P0, PT, R4, R5, PT ;  /* 0x000000050400720c */ /* 0x000fda0003f06070 */
[----:B------:R-:W-:-:S04]  /*2930*/  @P0 IADD3 R3, PT, PT, R3, 0x1, RZ ;  /* 0x0000000103030810 */ /* 0x000fc80007ffe0ff */
[----:B------:R-:W-:-:S05]  /*2940*/  MOV R4, R3 ;  /* 0x0000000300047202 */ /* 0x000fca0000000f00 */
[----:B------:R-:W-:Y:S01]  /*2950*/  @!P4 IMAD.MOV R4, RZ, RZ, -R4 ;  /* 0x000000ffff04c224 */ /* 0x000fe200078e0a04 */
[----:B------:R-:W-:-:S04]  /*2960*/  @!P2 LOP3.LUT R4, RZ, R17, RZ, 0x33, !PT ;  /* 0x00000011ff04a212 */ /* 0x000fc800078e33ff */
[----:B------:R-:W-:-:S04]  /*2970*/  IADD3 R8, PT, PT, R4, R9, RZ ;  /* 0x0000000904087210 */ /* 0x000fc80007ffe0ff */
[----:B------:R-:W-:Y:S02]  /*2980*/  IABS R3, R8 ;  /* 0x0000000800037213 */ /* 0x000fe40000000000 */
[----:B------:R-:W-:-:S03]  /*2990*/  ISETP.GE.AND P3, PT, R8, RZ, PT ;  /* 0x000000ff0800720c */ /* 0x000fc60003f66270 */
[----:B------:R-:W-:-:S05]  /*29a0*/  IMAD.HI.U32 R2, R10, R3, RZ ;  /* 0x000000030a027227 */ /* 0x000fca00078e00ff */
[----:B------:R-:W-:-:S05]  /*29b0*/  IADD3 R2, PT, PT, -R2, RZ, RZ ;  /* 0x000000ff02027210 */ /* 0x000fca0007ffe1ff */
[----:B------:R-:W-:-:S05]  /*29c0*/  IMAD R3, R0, R2, R3 ;  /* 0x0000000200037224 */ /* 0x000fca00078e0203 */
[----:B------:R-:W-:-:S13]  /*29d0*/  ISETP.GT.U32.AND P0, PT, R0, R3, PT ;  /* 0x000000030000720c */ /* 0x000fda0003f04070 */
[----:B------:R-:W-:-:S05]  /*29e0*/  @!P0 IMAD.IADD R3, R3, 0x1, -R0 ;  /* 0x0000000103038824 */ /* 0x000fca00078e0a00 */
[----:B------:R-:W-:-:S13]  /*29f0*/  ISETP.GT.U32.AND P0, PT, R0, R3, PT ;  /* 0x000000030000720c */ /* 0x000fda0003f04070 */
[----:B------:R-:W-:Y:S02]  /*2a00*/  @!P0 IADD3 R3, PT, PT, R3, -R0, RZ ;  /* 0x8000000003038210 */ /* 0x000fe40007ffe0ff */
[----:B------:R-:W-:Y:S02]  /*2a10*/  ISETP.GT.AND P0, PT, R4, R13, PT ;  /* 0x0000000d0400720c */ /* 0x000fe40003f04270 */
[----:B------:R-:W-:Y:S02]  /*2a20*/  @!P3 IADD3 R3, PT, PT, -R3, RZ, RZ ;  /* 0x000000ff0303b210 */ /* 0x000fe40007ffe1ff */
[----:B------:R-:W-:-:S04]  /*2a30*/  @!P1 LOP3.LUT R3, RZ, R16, RZ, 0x33, !PT ;  /* 0x00000010ff039212 */ /* 0x000fc800078e33ff */
[----:B------:R-:W-:-:S13]  /*2a40*/  ISETP.NE.AND P0, PT, R3, RZ, !P0 ;  /* 0x000000ff0300720c */ /* 0x000fda0004705270 */
[----:B------:R-:W-:Y:S05]  /*2a50*/  @!P0 BRA `(.L_x_382) ;  /* 0x0000000000108947 */ /* 0x000fea0003800000 */
[----:B------:R-:W-:-:S05]  /*2a60*/  VIADD R6, R6, 0x4 ;  /* 0x0000000406067836 */ /* 0x000fca0000000000 */
[----:B------:R-:W-:-:S13]  /*2a70*/  ISETP.GE.U32.AND P0, PT, R6, R7, PT ;  /* 0x000000070600720c */ /* 0x000fda0003f06070 */
[----:B------:R-:W-:Y:S05]  /*2a80*/  @P0 BRA `(.L_x_381) ;  /* 0x0000000000440947 */ /* 0x000fea0003800000 */
[----:B------:R-:W-:Y:S05]  /*2a90*/  BRA `(.L_x_383) ;  /* 0xfffffffc00787947 */ /* 0x000fea000383ffff */
.L_x_382:
[----:B------:R-:W-:Y:S01]  /*2aa0*/  MOV R0, 0x0 ;  /* 0x0000000000007802 */ /* 0x000fe20000000f00 */
[----:B------:R-:W0:Y:S01]  /*2ab0*/  LDCU.64 UR4, c[0x4][0x178] ;  /* 0x01002f00ff0477ac */ /* 0x000e220008000a00 */
[----:B------:R-:W-:Y:S01]  /*2ac0*/  HFMA2 R8, -RZ, RZ, 0, 3.2007694244384765625e-05 ;  /* 0x00000219ff087431 */ /* 0x000fe200000001ff */
[----:B------:R-:W-:Y:S01]  /*2ad0*/  MOV R12, 0x1 ;  /* 0x00000001000c7802 */ /* 0x000fe20000000f00 */
[----:B------:R1:W2:Y:S01]  /*2ae0*/  LDC.64 R2, c[0x4][R0] ;  /* 0x0100000000027b82 */ /* 0x0002a20000000a00 */
[----:B------:R-:W3:Y:S01]  /*2af0*/  LDCU.64 UR6, c[0x4][0x180] ;  /* 0x01003000ff0677ac */ /* 0x000ee20008000a00 */
[----:B------:R-:W-:Y:S01]  /*2b00*/  IMAD.MOV.U32 R13, RZ, RZ, RZ ;  /* 0x000000ffff0d7224 */ /* 0x000fe200078e00ff */
[----:B------:R-:W4:Y:S01]  /*2b10*/  LDCU.64 UR8, c[0x4][0x88] ;  /* 0x01001100ff0877ac */ /* 0x000f220008000a00 */
[----:B0-----:R-:W-:Y:S02]  /*2b20*/  MOV R4, UR4 ;  /* 0x0000000400047c02 */ /* 0x001fe40008000f00 */
[----:B------:R-:W-:Y:S01]  /*2b30*/  MOV R5, UR5 ;  /* 0x0000000500057c02 */ /* 0x000fe20008000f00 */
[----:B---3--:R-:W-:Y:S01]  /*2b40*/  IMAD.U32 R6, RZ, RZ, UR6 ;  /* 0x00000006ff067e24 */ /* 0x008fe2000f8e00ff */
[----:B------:R-:W-:-:S02]  /*2b50*/  MOV R7, UR7 ;  /* 0x0000000700077c02 */ /* 0x000fc40008000f00 */
[----:B----4-:R-:W-:Y:S01]  /*2b60*/  MOV R10, UR8 ;  /* 0x00000008000a7c02 */ /* 0x010fe20008000f00 */
[----:B-1----:R-:W-:-:S07]  /*2b70*/  IMAD.U32 R11, RZ, RZ, UR9 ;  /* 0x00000009ff0b7e24 */ /* 0x002fce000f8e00ff */
[----:B------:R-:W-:-:S07]  /*2b80*/  LEPC R20, `(.L_x_381) ;  /* 0x000000001014794e */ /* 0x000fce0000000000 */
[----:B--2---:R-:W-:Y:S05]  /*2b90*/  CALL.ABS.NOINC R2 ;  /* 0x0000000002007343 */ /* 0x004fea0003c00000 */
.L_x_381:
[----:B------:R-:W-:Y:S05]  /*2ba0*/  BSYNC.RECONVERGENT B6 ;  /* 0x0000000000067941 */ /* 0x000fea0003800200 */
.L_x_380:
[----:B------:R-:W-:-:S03]  /*2bb0*/  UMOV UR4, 0xffffffff ;  /* 0xffffffff00047882 */ /* 0x000fc60000000000 */
[----:B------:R-:W-:Y:S05]  /*2bc0*/  BRA.DIV UR4, `(.L_x_384) ;  /* 0x0000001e04c07947 */ /* 0x000fea000b800000 */
[----:B------:R-:W-:Y:S02]  /*2bd0*/  HFMA2 R5, -RZ, RZ, 0, 0 ;  /* 0x00000000ff057431 */ /* 0x000fe400000001ff */
[----:B------:R-:W-:Y:S02]  /*2be0*/  IMAD.MOV.U32 R7, RZ, RZ, RZ ;  /* 0x000000ffff077224 */ /* 0x000fe400078e00ff */
[----:B------:R-:W-:Y:S01]  /*2bf0*/  HFMA2 R29, -RZ, RZ, 0, 0 ;  /* 0x00000000ff1d7431 */ /* 0x000fe200000001ff */
[----:B------:R-:W-:Y:S01]  /*2c00*/  MOV R9, RZ ;  /* 0x000000ff00097202 */ /* 0x000fe20000000f00 */
[----:B------:R-:W-:Y:S02]  /*2c10*/  IMAD.MOV.U32 R31, RZ, RZ, RZ ;  /* 0x000000ffff1f7224 */ /* 0x000fe400078e00ff */
[----:B------:R-:W-:Y:S01]  /*2c20*/  FADD.FTZ R7, RZ, R7 ;  /* 0x00000007ff077221 */ /* 0x000fe20000010000 */
[----:B--2---:R-:W-:Y:S01]  /*2c30*/  MOV R3, RZ ;  /* 0x000000ff00037202 */ /* 0x004fe20000000f00 */
[----:B---3--:R-:W-:-:S02]  /*2c40*/  HFMA2 R14, -RZ, RZ, 0, 0 ;  /* 0x00000000ff0e7431 */ /* 0x008fc400000001ff */
[----:B------:R-:W-:Y:S01]  /*2c50*/  FADD.FTZ R9, RZ, R9 ;  /* 0x00000009ff097221 */ /* 0x000fe20000010000 */
[----:B------:R-:W-:Y:S01]  /*2c60*/  FADD.FTZ R31, RZ, R31 ;  /* 0x0000001fff1f7221 */ /* 0x000fe20000010000 */
[----:B------:R-:W-:Y:S01]  /*2c70*/  FADD.FTZ R5, RZ, R5 ;  /* 0x00000005ff057221 */ /* 0x000fe20000010000 */
[----:B------:R-:W2:Y:S01]  /*2c80*/  SHFL.BFLY PT, R6, R7, 0x1, 0x1f ;  /* 0x0c201f0007067f89 */ /* 0x000ea200000e0000 */
[----:B------:R-:W-:Y:S01]  /*2c90*/  FADD.FTZ R29, RZ, R29 ;  /* 0x0000001dff1d7221 */ /* 0x000fe20000010000 */
[----:B------:R-:W-:Y:S01]  /*2ca0*/  FADD.FTZ R3, RZ, R3 ;  /* 0x00000003ff037221 */ /* 0x000fe20000010000 */
[----:B------:R-:W-:Y:S01]  /*2cb0*/  MOV R27, RZ ;  /* 0x000000ff001b7202 */ /* 0x000fe20000000f00 */
[----:B-1----:R-:W1:Y:S01]  /*2cc0*/  SHFL.BFLY PT, R4, R5, 0x1, 0x1f ;  /* 0x0c201f0005047f89 */ /* 0x002e6200000e0000 */
[----:B------:R-:W-:Y:S01]  /*2cd0*/  MOV R21, RZ ;  /* 0x000000ff00157202 */ /* 0x000fe20000000f00 */
[----:B------:R-:W-:Y:S02]  /*2ce0*/  HFMA2 R17, -RZ, RZ, 0, 0 ;  /* 0x00000000ff117431 */ /* 0x000fe400000001ff */
[----:B------:R-:W-:Y:S01]  /*2cf0*/  FADD.FTZ R36, RZ, R14 ;  /* 0x0000000eff247221 */ /* 0x000fe20000010000 */
[----:B------:R-:W3:Y:S01]  /*2d00*/  SHFL.BFLY PT, R26, R29, 0x1, 0x1f ;  /* 0x0c201f001d1a7f89 */ /* 0x000ee200000e0000 */
[----:B------:R-:W-:-:S02]  /*2d10*/  HFMA2 R23, -RZ, RZ, 0, 0 ;  /* 0x00000000ff177431 */ /* 0x000fc400000001ff */
[----:B------:R-:W-:Y:S01]  /*2d20*/  FADD.FTZ R27, RZ, R27 ;  /* 0x0000001bff1b7221 */ /* 0x000fe20000010000 */
[----:B------:R-:W-:Y:S01]  /*2d30*/  FADD.FTZ R21, RZ, R21 ;  /* 0x00000015ff157221 */ /* 0x000fe20000010000 */
[----:B------:R-:W4:Y:S01]  /*2d40*/  SHFL.BFLY PT, R8, R9, 0x1, 0x1f ;  /* 0x0c201f0009087f89 */ /* 0x000f2200000e0000 */
[----:B------:R-:W-:Y:S02]  /*2d50*/  IMAD.MOV.U32 R0, RZ, RZ, RZ ;  /* 0x000000ffff007224 */ /* 0x000fe400078e00ff */
[----:B------:R-:W-:Y:S01]  /*2d60*/  FADD.FTZ R44, RZ, R14 ;  /* 0x0000000eff2c7221 */ /* 0x000fe20000010000 */
[----:B------:R-:W-:Y:S01]  /*2d70*/  CS2R R38, SRZ ;  /* 0x0000000000267805 */ /* 0x000fe2000001ff00 */
[----:B0-----:R-:W0:Y:S01]  /*2d80*/  SHFL.BFLY PT, R2, R3, 0x1, 0x1f ;  /* 0x0c201f0003027f89 */ /* 0x001e2200000e0000 */
[----:B------:R-:W-:Y:S01]  /*2d90*/  FADD.FTZ R17, RZ, R17 ;  /* 0x00000011ff117221 */ /* 0x000fe20000010000 */
[----:B------:R-:W-:Y:S01]  /*2da0*/  FADD.FTZ R0, RZ, R0 ;  /* 0x00000000ff007221 */ /* 0x000fe20000010000 */
[----:B------:R-:W-:Y:S01]  /*2db0*/  FADD.FTZ R23, RZ, R23 ;  /* 0x00000017ff177221 */ /* 0x000fe20000010000 */
[----:B------:R-:W5:Y:S01]  /*2dc0*/  SHFL.BFLY PT, R28, R31, 0x1, 0x1f ;  /* 0x0c201f001f1c7f89 */ /* 0x000f6200000e0000 */
[----:B------:R-:W-:Y:S01]  /*2dd0*/  MOV R34, RZ ;  /* 0x000000ff00227202 */ /* 0x000fe20000000f00 */
[----:B------:R-:W-:-:S02]  /*2de0*/  IMAD.MOV.U32 R25, RZ, RZ, RZ ;  /* 0x000000ffff197224 */ /* 0x000fc400078e00ff */
[----:B------:R-:W-:Y:S01]  /*2df0*/  FADD.FTZ R39, RZ, R39 ;  /* 0x00000027ff277221 */ /* 0x000fe20000010000 */
[----:B--2---:R-:W-:Y:S01]  /*2e00*/  FADD.FTZ R6, R7, R6 ;  /* 0x0000000607067221 */ /* 0x004fe20000010000 */
[----:B------:R-:W2:Y:S01]  /*2e10*/  SHFL.BFLY PT, R47, R36, 0x1, 0x1f ;  /* 0x0c201f00242f7f89 */ /* 0x000ea200000e0000 */
[----:B------:R-:W-:Y:S02]  /*2e20*/  IMAD.MOV.U32 R19, RZ, RZ, RZ ;  /* 0x000000ffff137224 */ /* 0x000fe400078e00ff */
[----:B------:R-:W-:Y:S01]  /*2e30*/  FADD.FTZ R34, RZ, R34 ;  /* 0x00000022ff227221 */ /* 0x000fe20000010000 */
[----:B-1----:R-:W-:Y:S01]  /*2e40*/  FADD.FTZ R7, R5, R4 ;  /* 0x0000000405077221 */ /* 0x002fe20000010000 */
[----:B------:R-:W-:Y:S01]  /*2e50*/  HFMA2 R4, -RZ, RZ, 0, 0 ;  /* 0x00000000ff047431 */ /* 0x000fe200000001ff */
[----:B------:R-:W1:Y:S01]  /*2e60*/  SHFL.BFLY PT, R24, R27, 0x1, 0x1f ;  /* 0x0c201f001b187f89 */ /* 0x000e6200000e0000 */
[----:B------:R-:W-:Y:S01]  /*2e70*/  FADD.FTZ R25, RZ, R25 ;  /* 0x00000019ff197221 */ /* 0x000fe20000010000 */
[----:B---3--:R-:W-:Y:S01]  /*2e80*/  FADD.FTZ R26, R29, R26 ;  /* 0x0000001a1d1a7221 */ /* 0x008fe20000010000 */
[----:B------:R-:W-:Y:S01]  /*2e90*/  MOV R29, RZ ;  /* 0x000000ff001d7202 */ /* 0x000fe20000000f00 */
[----:B------:R-:W3:Y:S01]  /*2ea0*/  SHFL.BFLY PT, R18, R21, 0x1, 0x1f ;  /* 0x0c201f0015127f89 */ /* 0x000ee200000e0000 */
[----:B------:R-:W-:Y:S01]  /*2eb0*/  FADD.FTZ R19, RZ, R19 ;  /* 0x00000013ff137221 */ /* 0x000fe20000010000 */
[----:B----4-:R-:W-:Y:S01]  /*2ec0*/  FADD.FTZ R9, R9, R8 ;  /* 0x0000000809097221 */ /* 0x010fe20000010000 */
[----:B------:R-:W-:Y:S01]  /*2ed0*/  FADD.FTZ R8, RZ, R14 ;  /* 0x0000000eff087221 */ /* 0x000fe20000010000 */
[----:B------:R-:W4:Y:S01]  /*2ee0*/  SHFL.BFLY PT, R10, R17, 0x1, 0x1f ;  /* 0x0c201f00110a7f89 */ /* 0x000f2200000e0000 */
[----:B------:R-:W-:Y:S01]  /*2ef0*/  FADD.FTZ R4, RZ, R4 ;  /* 0x00000004ff047221 */ /* 0x000fe20000010000 */
[----:B0-----:R-:W-:Y:S01]  /*2f00*/  FADD.FTZ R2, R3, R2 ;  /* 0x0000000203027221 */ /* 0x001fe20000010000 */
[----:B------:R-:W-:Y:S01]  /*2f10*/  FADD.FTZ R29, RZ, R29 ;  /* 0x0000001dff1d7221 */ /* 0x000fe20000010000 */
[----:B------:R-:W0:Y:S01]  /*2f20*/  SHFL.BFLY PT, R35, R0, 0x1, 0x1f ;  /* 0x0c201f0000237f89 */ /* 0x000e2200000e0000 */
[----:B------:R-:W-:Y:S01]  /*2f30*/  MOV R40, RZ ;  /* 0x000000ff00287202 */ /* 0x000fe20000000f00 */
[----:B-----5:R-:W-:Y:S01]  /*2f40*/  FADD.FTZ R28, R31, R28 ;  /* 0x0000001c1f1c7221 */ /* 0x020fe20000010000 */
[----:B------:R-:W-:Y:S01]  /*2f50*/  FADD.FTZ R31, RZ, R14 ;  /* 0x0000000eff1f7221 */ /* 0x000fe20000010000 */
[----:B------:R-:W5:Y:S01]  /*2f60*/  SHFL.BFLY PT, R45, R44, 0x1, 0x1f ;  /* 0x0c201f002c2d7f89 */ /* 0x000f6200000e0000 */
[----:B------:R-:W-:-:S02]  /*2f70*/  IMAD.MOV.U32 R42, RZ, RZ, RZ ;  /* 0x000000ffff2a7224 */ /* 0x000fc400078e00ff */
[----:B------:R-:W-:Y:S01]  /*2f80*/  FADD.FTZ R38, RZ, R38 ;  /* 0x00000026ff267221 */ /* 0x000fe20000010000 */
[----:B--2---:R-:W-:Y:S01]  /*2f90*/  FADD.FTZ R47, R36, R47 ;  /* 0x0000002f242f7221 */ /* 0x004fe20000010000 */
[----:B------:R-:W2:Y:S01]  /*2fa0*/  SHFL.BFLY PT, R20, R23, 0x1, 0x1f ;  /* 0x0c201f0017147f89 */ /* 0x000ea200000e0000 */
[----:B------:R-:W-:Y:S02]  /*2fb0*/  HFMA2 R36, -RZ, RZ, 0, 0 ;  /* 0x00000000ff247431 */ /* 0x000fe400000001ff */
[----:B------:R-:W-:Y:S01]  /*2fc0*/  FADD.FTZ R40, RZ, R40 ;  /* 0x00000028ff287221 */ /* 0x000fe20000010000 */
[----:B------:R-:W-:Y:S01]  /*2fd0*/  FADD.FTZ R42, RZ, R42 ;  /* 0x0000002aff2a7221 */ /* 0x000fe20000010000 */
[----:B------:R-:W2:Y:S01]  /*2fe0*/  SHFL.BFLY PT, R3, R4, 0x1, 0x1f ;  /* 0x0c201f0004037f89 */ /* 0x000ea200000e0000 */
[----:B-1----:R-:W-:Y:S01]  /*2ff0*/  FADD.FTZ R24, R27, R24 ;  /* 0x000000181b187221 */ /* 0x002fe20000010000 */
[----:B------:R-:W-:Y:S02]  /*3000*/  HFMA2 R27, -RZ, RZ, 0, 0 ;  /* 0x00000000ff1b7431 */ /* 0x000fe400000001ff */
[----:B------:R-:W1:Y:S01]  /*3010*/  SHFL.BFLY PT, R33, R34, 0x1, 0x1f ;  /* 0x0c201f0022217f89 */ /* 0x000e6200000e0000 */
[----:B---3--:R-:W-:Y:S01]  /*3020*/  FADD.FTZ R18, R21, R18 ;  /* 0x0000001215127221 */ /* 0x008fe20000010000 */
[----:B------:R-:W-:-:S02]  /*3030*/  HFMA2 R21, -RZ, RZ, 0, 0 ;  /* 0x00000000ff157431 */ /* 0x000fc400000001ff */
[----:B------:R-:W-:Y:S01]  /*3040*/  FADD.FTZ R36, RZ, R36 ;  /* 0x00000024ff247221 */ /* 0x000fe20000010000 */
[----:B------:R-:W3:Y:S01]  /*3050*/  SHFL.BFLY PT, R46, R39, 0x1, 0x1f ;  /* 0x0c201f00272e7f89 */ /* 0x000ee200000e0000 */
[----:B----4-:R-:W-:Y:S01]  /*3060*/  FADD.FTZ R10, R17, R10 ;  /* 0x0000000a110a7221 */ /* 0x010fe20000010000 */
[----:B------:R-:W-:Y:S02]  /*3070*/  IMAD.MOV.U32 R17, RZ, RZ, RZ ;  /* 0x000000ffff117224 */ /* 0x000fe400078e00ff */
[----:B------:R-:W4:Y:S01]  /*3080*/  SHFL.BFLY PT, R22, R25, 0x1, 0x1f ;  /* 0x0c201f0019167f89 */ /* 0x000f2200000e0000 */
[----:B0-----:R-:W-:Y:S01]  /*3090*/  FADD.FTZ R35, R0, R35 ;  /* 0x0000002300237221 */ /* 0x001fe20000010000 */
[----:B------:R-:W-:Y:S01]  /*30a0*/  MOV R0, RZ ;  /* 0x000000ff00007202 */ /* 0x000fe20000000f00 */
[----:B------:R-:W-:Y:S01]  /*30b0*/  FADD.FTZ R17, RZ, R17 ;  /* 0x00000011ff117221 */ /* 0x000fe20000010000 */
[----:B------:R-:W0:Y:S01]  /*30c0*/  SHFL.BFLY PT, R16, R19, 0x1, 0x1f ;  /* 0x0c201f0013107f89 */ /* 0x000e2200000e0000 */
[----:B-----5:R-:W-:Y:S01]  /*30d0*/  FADD.FTZ R45, R44, R45 ;  /* 0x0000002d2c2d7221 */ /* 0x020fe20000010000 */
[----:B------:R-:W-:Y:S01]  /*30e0*/  MOV R44, RZ ;  /* 0x000000ff002c7202 */ /* 0x000fe20000000f00 */
[----:B------:R-:W-:Y:S01]  /*30f0*/  FADD.FTZ R0, RZ, R0 ;  /* 0x00000000ff007221 */ /* 0x000fe20000010000 */
[----:B------:R-:W5:Y:S01]  /*3100*/  SHFL.BFLY PT, R5, R8, 0x1, 0x1f ;  /* 0x0c201f0008057f89 */ /* 0x000f6200000e0000 */
[----:B--2---:R-:W-:Y:S01]  /*3110*/  FADD.FTZ R20, R23, R20 ;  /* 0x0000001417147221 */ /* 0x004fe20000010000 */
[----:B------:R-:W-:-:S02]  /*3120*/  IMAD.MOV.U32 R23, RZ, RZ, RZ ;  /* 0x000000ffff177224 */ /* 0x000fc400078e00ff */
[----:B------:R-:W-:Y:S01]  /*3130*/  FADD.FTZ R21, RZ, R21 ;  /* 0x00000015ff157221 */ /* 0x000fe20000010000 */
[----:B------:R-:W2:Y:S01]  /*3140*/  SHFL.BFLY PT, R14, R29, 0x1, 0x1f ;  /* 0x0c201f001d0e7f89 */ /* 0x000ea200000e0000 */
[----:B------:R-:W-:Y:S01]  /*3150*/  FADD.FTZ R3, R4, R3 ;  /* 0x0000000304037221 */ /* 0x000fe20000010000 */
[----:B------:R-:W-:Y:S01]  /*3160*/  FADD.FTZ R44, RZ, R44 ;  /* 0x0000002cff2c7221 */ /* 0x000fe20000010000 */
[----:B------:R-:W-:Y:S01]  /*3170*/  FADD.FTZ R23, RZ, R23 ;  /* 0x00000017ff177221 */ /* 0x000fe20000010000 */
[----:B------:R-:W-:Y:S01]  /*3180*/  FADD.FTZ R27, RZ, R27 ;  /* 0x0000001bff1b7221 */ /* 0x000fe20000010000 */
[----:B------:R-:W-:Y:S02]  /*3190*/  IMAD.MOV.U32 R4, RZ, RZ, RZ ;  /* 0x000000ffff047224 */ /* 0x000fe400078e00ff */
[----:B-1----:R-:W-:Y:S01]  /*31a0*/  FADD.FTZ R33, R34, R33 ;  /* 0x0000002122217221 */ /* 0x002fe20000010000 */
[----:B------:R-:W1:Y:S01]  /*31b0*/  SHFL.BFLY PT, R37, R36, 0x1, 0x1f ;  /* 0x0c201f0024257f89 */ /* 0x000e6200000e0000 */
[----:B---3--:R-:W-:Y:S01]  /*31c0*/  FADD.FTZ R46, R39, R46 ;  /* 0x0000002e272e7221 */ /* 0x008fe20000010000 */
[----:B------:R-:W-:-:S02]  /*31d0*/  FADD.FTZ R13, RZ, R4 ;  /* 0x00000004ff0d7221 */ /* 0x000fc40000010000 */
[----:B------:R-:W3:Y:S01]  /*31e0*/  SHFL.BFLY PT, R34, R17, 0x1, 0x1f ;  /* 0x0c201f0011227f89 */ /* 0x000ee200000e0000 */
[----:B----4-:R-:W-:-:S03]  /*31f0*/  FADD.FTZ R22, R25, R22 ;  /* 0x0000001619167221 */ /* 0x010fc60000010000 */
[----:B------:R-:W4:Y:S01]  /*3200*/  SHFL.BFLY PT, R39, R38, 0x1, 0x1f ;  /* 0x0c201f0026277f89 */ /* 0x000f2200000e0000 */
[----:B0-----:R-:W-:-:S03]  /*3210*/  FADD.FTZ R16, R19, R16 ;  /* 0x0000001013107221 */ /* 0x001fc60000010000 */
[----:B------:R-:W0:Y:S01]  /*3220*/  SHFL.BFLY PT, R41, R40, 0x1, 0x1f ;  /* 0x0c201f0028297f89 */ /* 0x000e2200000e0000 */
[----:B-----5:R-:W-:-:S03]  /*3230*/  FADD.FTZ R5, R8, R5 ;  /* 0x0000000508057221 */ /* 0x020fc60000010000 */
[----:B------:R-:W5:Y:S01]  /*3240*/  SHFL.BFLY PT, R43, R42, 0x1, 0x1f ;  /* 0x0c201f002a2b7f89 */ /* 0x000f6200000e0000 */
[----:B--2---:R-:W-:-:S03]  /*3250*/  FADD.FTZ R29, R29, R14 ;  /* 0x0000000e1d1d7221 */ /* 0x004fc60000010000 */
[----:B------:R-:W2:Y:S04]  /*3260*/  SHFL.BFLY PT, R19, R0, 0x1, 0x1f ;  /* 0x0c201f0000137f89 */ /* 0x000ea800000e0000 */
[----:B------:R-:W2:Y:S01]  /*3270*/  SHFL.BFLY PT, R48, R21, 0x1, 0x1f ;  /* 0x0c201f0015307f89 */ /* 0x000ea200000e0000 */
[----:B-1----:R-:W-:-:S03]  /*3280*/  FADD.FTZ R36, R36, R37 ;  /* 0x0000002524247221 */ /* 0x002fc60000010000 */
[----:B------:R-:W1:Y:S01]  /*3290*/  SHFL.BFLY PT, R25, R44, 0x1, 0x1f ;  /* 0x0c201f002c197f89 */ /* 0x000e6200000e0000 */
[----:B---3--:R-:W-:Y:S01]  /*32a0*/  FADD.FTZ R17, R17, R34 ;  /* 0x0000002211117221 */ /* 0x008fe20000010000 */
[----:B------:R-:W-:Y:S02]  /*32b0*/  MOV R34, R5 ;  /* 0x0000000500227202 */ /* 0x000fe40000000f00 */
[----:B------:R-:W3:Y:S01]  /*32c0*/  SHFL.BFLY PT, R8, R23, 0x1, 0x1f ;  /* 0x0c201f0017087f89 */ /* 0x000ee200000e0000 */
[----:B----4-:R-:W-:-:S03]  /*32d0*/  FADD.FTZ R38, R38, R39 ;  /* 0x0000002726267221 */ /* 0x010fc60000010000 */
[----:B------:R-:W4:Y:S01]  /*32e0*/  SHFL.BFLY PT, R50, R27, 0x1, 0x1f ;  /* 0x0c201f001b327f89 */ /* 0x000f2200000e0000 */
[----:B0-----:R-:W-:-:S03]  /*32f0*/  FADD.FTZ R40, R40, R41 ;  /* 0x0000002928287221 */ /* 0x001fc60000010000 */
[----:B------:R-:W0:Y:S01]  /*3300*/  SHFL.BFLY PT, R52, R31, 0x1, 0x1f ;  /* 0x0c201f001f347f89 */ /* 0x000e2200000e0000 */
[----:B-----5:R-:W-:-:S03]  /*3310*/  FADD.FTZ R42, R42, R43 ;  /* 0x0000002b2a2a7221 */ /* 0x020fc60000010000 */
[----:B------:R0:W0:Y:S01]  /*3320*/  SHFL.BFLY PT, R14, R13, 0x1, 0x1f ;  /* 0x0c201f000d0e7f89 */ /* 0x00002200000e0000 */
[----:B--2---:R-:W-:Y:S01]  /*3330*/  FADD.FTZ R0, R0, R19 ;  /* 0x0000001300007221 */ /* 0x004fe20000010000 */
[----:B------:R-:W-:Y:S01]  /*3340*/  FADD.FTZ R21, R21, R48 ;  /* 0x0000003015157221 */ /* 0x000fe20000010000 */
[----:B-1----:R-:W-:Y:S01]  /*3350*/  FADD.FTZ R25, R44, R25 ;  /* 0x000000192c197221 */ /* 0x002fe20000010000 */
[----:B---3--:R-:W-:Y:S01]  /*3360*/  FADD.FTZ R8, R23, R8 ;  /* 0x0000000817087221 */ /* 0x008fe20000010000 */
[----:B----4-:R-:W-:Y:S01]  /*3370*/  FADD.FTZ R27, R27, R50 ;  /* 0x000000321b1b7221 */ /* 0x010fe20000010000 */
[----:B0-----:R-:W-:-:S07]  /*3380*/  FADD.FTZ R31, R31, R52 ;  /* 0x000000341f1f7221 */ /* 0x001fce0000010000 */
.L_x_464:
[C---:B------:R-:W-:Y:S01]  /*3390*/  LOP3.LUT P0, RZ, R30.reuse, 0x3, RZ, 0xc0, !PT ;  /* 0x000000031eff7812 */ /* 0x040fe2000780c0ff */
[----:B------:R-:W-:Y:S05]  /*33a0*/  WARPSYNC.ALL ;  /* 0x0000000000007948 */ /* 0x000fea0003800000 */
[C---:B------:R-:W-:Y:S01]  /*33b0*/  LOP3.LUT R4, R30.reuse, 0x3c0, RZ, 0xc0, !PT ;  /* 0x000003c01e047812 */ /* 0x040fe200078ec0ff */
[----:B------:R-:W-:Y:S01]  /*33c0*/  BAR.SYNC.DEFER_BLOCKING 0x0 ;  /* 0x0000000000007b1d */ /* 0x000fe20000010000 */
[----:B------:R-:W-:Y:S01]  /*33d0*/  LOP3.LUT R5, R30, 0x3e3, RZ, 0xc0, !PT ;  /* 0x000003e31e057812 */ /* 0x000fe200078ec0ff */
[----:B------:R-:W-:Y:S01]  /*33e0*/  FADD.FTZ R14, R13, R14 ;  /* 0x0000000e0d0e7221 */ /* 0x000fe20000010000 */
[----:B------:R-:W-:-:S02]  /*33f0*/  ISETP.NE.OR P5, PT, R4, 0x40, P0 ;  /* 0x000000400400780c */ /* 0x000fc400007a5670 */
[C---:B------:R-:W-:Y:S01]  /*3400*/  LOP3.LUT R4, R30.reuse, 0x1f, RZ, 0xc0, !PT ;  /* 0x0000001f1e047812 */ /* 0x040fe200078ec0ff */
[----:B------:R-:W-:Y:S01]  /*3410*/  BSSY.RECONVERGENT B0, `(.L_x_385) ;  /* 0x000002e000007945 */ /* 0x000fe20003800200 */
[C---:B------:R-:W-:Y:S02]  /*3420*/  ISETP.NE.AND P2, PT, R5.reuse, 0x20, PT ;  /* 0x000000200500780c */ /* 0x040fe40003f45270 */
[----:B------:R-:W-:Y:S02]  /*3430*/  ISETP.NE.AND P3, PT, R5, RZ, PT ;  /* 0x000000ff0500720c */ /* 0x000fe40003f65270 */
[C---:B------:R-:W-:Y:S02]  /*3440*/  LOP3.LUT P1, RZ, R30.reuse, 0x3c3, RZ, 0xc0, !PT ;  /* 0x000003c31eff7812 */ /* 0x040fe4000782c0ff */
[----:B------:R-:W-:Y:S02]  /*3450*/  ISETP.GT.U32.AND P4, PT, R30, 0x1f, PT ;  /* 0x0000001f1e00780c */ /* 0x000fe40003f84070 */
[----:B------:R-:W-:Y:S01]  /*3460*/  SHF.R.U32.HI R4, RZ, 0x2, R4 ;  /* 0x00000002ff047819 */ /* 0x000fe20000011604 */
[----:B------:R-:W-:Y:S10]  /*3470*/  @P5 BRA `(.L_x_386) ;  /* 0x00000000009c5947 */ /* 0x000ff40003800000 */
[----:B------:R-:W0:Y:S01]  /*3480*/  S2UR UR5, SR_CgaCtaId ;  /* 0x00000000000579c3 */ /* 0x000e220000008800 */
[----:B------:R-:W-:Y:S01]  /*3490*/  UMOV UR4, 0x400 ;  /* 0x0000040000047882 */ /* 0x000fe20000000000 */
[----:B------:R-:W-:Y:S01]  /*34a0*/  SHF.L.U32 R5, R30, 0x5, RZ ;  /* 0x000000051e057819 */ /* 0x000fe200000006ff */
[----:B------:R-:W-:-:S03]  /*34b0*/  UIADD3 UR4, UPT, UPT, UR4, 0x20, URZ ;  /* 0x0000002004047890 */ /* 0x000fc6000fffe0ff */
[----:B------:R-:W-:-:S05]  /*34c0*/  LOP3.LUT R5, R5, 0x7c00, RZ, 0xc0, !PT ;  /* 0x00007c0005057812 */ /* 0x000fca00078ec0ff */
[----:B------:R-:W-:Y:S01]  /*34d0*/  IMAD R5, R4, 0x4, R5 ;  /* 0x0000000404057824 */ /* 0x000fe200078e0205 */
[----:B0-----:R-:W-:-:S09]  /*34e0*/  ULEA UR4, UR5, UR4, 0x18 ;  /* 0x0000000405047291 */ /* 0x001fd2000f8ec0ff */
[----:B------:R0:W-:Y:S04]  /*34f0*/  STS [R5+UR4+-0x800], R47 ;  /* 0xfff8002f05007988 */ /* 0x0001e80008000804 */
        /* <DEDUP_REMOVED lines=30> */
[----:B------:R0:W-:Y:S02]  /*36e0*/  STS [R5+UR4+-0x420], R14 ;  /* 0xfffbe00e05007988 */ /* 0x0001e40008000804 */
.L_x_386:
[----:B------:R-:W-:Y:S05]  /*36f0*/  BSYNC.RECONVERGENT B0 ;  /* 0x0000000000007941 */ /* 0x000fea0003800200 */
.L_x_385:
[----:B------:R-:W-:Y:S06]  /*3700*/  BAR.SYNC.DEFER_BLOCKING 0x0 ;  /* 0x0000000000007b1d */ /* 0x000fec0000010000 */
[----:B------:R-:W-:Y:S04]  /*3710*/  BSSY.RECONVERGENT B0, `(.L_x_387) ;  /* 0x0000049000007945 */ /* 0x000fe80003800200 */
[----:B------:R-:W-:Y:S05]  /*3720*/  @P1 BRA `(.L_x_388) ;  /* 0x00000004001c1947 */ /* 0x000fea0003800000 */
[----:B------:R-:W1:Y:S01]  /*3730*/  S2UR UR5, SR_CgaCtaId ;  /* 0x00000000000579c3 */ /* 0x000e620000008800 */
[----:B------:R-:W-:Y:S01]  /*3740*/  UMOV UR4, 0x400 ;  /* 0x0000040000047882 */ /* 0x000fe20000000000 */
[----:B0-----:R-:W-:Y:S01]  /*3750*/  SHF.L.U32 R5, R30, 0x5, RZ ;  /* 0x000000051e057819 */ /* 0x001fe200000006ff */
[----:B------:R-:W-:-:S03]  /*3760*/  UIADD3 UR4, UPT, UPT, UR4, 0x20, URZ ;  /* 0x0000002004047890 */ /* 0x000fc6000fffe0ff */
[----:B------:R-:W-:-:S04]  /*3770*/  LOP3.LUT R5, R5, 0x7c00, RZ, 0xc0, !PT ;  /* 0x00007c0005057812 */ /* 0x000fc800078ec0ff */
[----:B------:R-:W-:Y:S01]  /*3780*/  LEA R5, R4, R5, 0x2 ;  /* 0x0000000504057211 */ /* 0x000fe200078e10ff */
[----:B-1----:R-:W-:-:S09]  /*3790*/  ULEA UR4, UR5, UR4, 0x18 ;  /* 0x0000000405047291 */ /* 0x002fd2000f8ec0ff */
[----:B------:R-:W0:Y:S04]  /*37a0*/  LDS R12, [R5+UR4] ;  /* 0x00000004050c7984 */ /* 0x000e280008000800 */
[----:B------:R-:W1:Y:S04]  /*37b0*/  LDS R11, [R5+UR4+0x20] ;  /* 0x00002004050b7984 */ /* 0x000e680008000800 */
[----:B------:R-:W2:Y:S04]  /*37c0*/  LDS R13, [R5+UR4+0x60] ;  /* 0x00006004050d7984 */ /* 0x000ea80008000800 */
[----:B------:R-:W3:Y:S04]  /*37d0*/  LDS R44, [R5+UR4+0x40] ;  /* 0x00004004052c7984 */ /* 0x000ee80008000800 */
[----:B------:R-:W4:Y:S04]  /*37e0*/  LDS R15, [R5+UR4+0x80] ;  /* 0x00008004050f7984 */ /* 0x000f280008000800 */
[----:B------:R-:W5:Y:S04]  /*37f0*/  LDS R19, [R5+UR4+0xa0] ;  /* 0x0000a00405137984 */ /* 0x000f680008000800 */
[----:B------:R-:W5:Y:S04]  /*3800*/  LDS R23, [R5+UR4+0xc0] ;  /* 0x0000c00405177984 */ /* 0x000f680008000800 */
[----:B------:R-:W5:Y:S04]  /*3810*/  LDS R48, [R5+UR4+0x300] ;  /* 0x0003000405307984 */ /* 0x000f680008000800 */
[----:B------:R-:W5:Y:S04]  /*3820*/  LDS R50, [R5+UR4+0x3a0] ;  /* 0x0003a00405327984 */ /* 0x000f680008000800 */
[----:B------:R-:W5:Y:S01]  /*3830*/  LDS R52, [R5+UR4+0x3c0] ;  /* 0x0003c00405347984 */ /* 0x000f620008000800 */
[----:B0-----:R-:W-:-:S03]  /*3840*/  FADD.FTZ R47, R47, R12 ;  /* 0x0000000c2f2f7221 */ /* 0x001fc60000010000 */
[----:B------:R-:W0:Y:S01]  /*3850*/  LDS R12, [R5+UR4+0x160] ;  /* 0x00016004050c7984 */ /* 0x000e220008000800 */
[----:B-1----:R-:W-:-:S03]  /*3860*/  FADD.FTZ R46, R46, R11 ;  /* 0x0000000b2e2e7221 */ /* 0x002fc60000010000 */
[----:B------:R-:W1:Y:S01]  /*3870*/  LDS R11, [R5+UR4+0xe0] ;  /* 0x0000e004050b7984 */ /* 0x000e620008000800 */
[----:B--2---:R-:W-:-:S03]  /*3880*/  FADD.FTZ R28, R28, R13 ;  /* 0x0000000d1c1c7221 */ /* 0x004fc60000010000 */
[----:B------:R-:W2:Y:S01]  /*3890*/  LDS R13, [R5+UR4+0x100] ;  /* 0x00010004050d7984 */ /* 0x000ea20008000800 */
        /* <DEDUP_REMOVED lines=12> */
[----:B0-----:R-:W-:Y:S02]  /*3960*/  FADD.FTZ R9, R9, R12 ;  /* 0x0000000c09097221 */ /* 0x001fe40000010000 */
        /* <DEDUP_REMOVED lines=23> */
[----:B-----5:R-:W-:Y:S01]  /*3ae0*/  FADD.FTZ R40, R40, R19 ;  /* 0x0000001328287221 */ /* 0x020fe20000010000 */
[----:B0-----:R-:W-:Y:S02]  /*3af0*/  FADD.FTZ R45, R45, R12 ;  /* 0x0000000c2d2d7221 */ /* 0x001fe40000010000 */
[----:B------:R-:W0:Y:S01]  /*3b00*/  LDS R12, [R5+UR4+0x320] ;  /* 0x00032004050c7984 */ /* 0x000e220008000800 */
[----:B-1----:R-:W-:-:S03]  /*3b10*/  FADD.FTZ R42, R42, R11 ;  /* 0x0000000b2a2a7221 */ /* 0x002fc60000010000 */
[----:B------:R-:W1:Y:S01]  /*3b20*/  LDS R11, [R5+UR4+0x360] ;  /* 0x00036004050b7984 */ /* 0x000e620008000800 */
[----:B--2---:R-:W-:-:S03]  /*3b30*/  FADD.FTZ R34, R34, R13 ;  /* 0x0000000d22227221 */ /* 0x004fc60000010000 */
[----:B------:R-:W2:Y:S01]  /*3b40*/  LDS R13, [R5+UR4+0x3e0] ;  /* 0x0003e004050d7984 */ /* 0x000ea20008000800 */
[----:B---3--:R-:W-:Y:S01]  /*3b50*/  FADD.FTZ R25, R25, R44 ;  /* 0x0000002c19197221 */ /* 0x008fe20000010000 */
[----:B----4-:R-:W-:Y:S01]  /*3b60*/  FADD.FTZ R0, R0, R15 ;  /* 0x0000000f00007221 */ /* 0x010fe20000010000 */
[----:B0-----:R-:W-:Y:S01]  /*3b70*/  FADD.FTZ R21, R21, R12 ;  /* 0x0000000c15157221 */ /* 0x001fe20000010000 */
[----:B-1----:R-:W-:Y:S01]  /*3b80*/  FADD.FTZ R8, R8, R11 ;  /* 0x0000000b08087221 */ /* 0x002fe20000010000 */
[----:B--2---:R-:W-:-:S07]  /*3b90*/  FADD.FTZ R14, R14, R13 ;  /* 0x0000000d0e0e7221 */ /* 0x004fce0000010000 */
.L_x_388:
[----:B------:R-:W-:Y:S05]  /*3ba0*/  BSYNC.RECONVERGENT B0 ;  /* 0x0000000000007941 */ /* 0x000fea0003800200 */
.L_x_387:
[----:B------:R-:W-:Y:S06]  /*3bb0*/  BAR.SYNC.DEFER_BLOCKING 0x0 ;  /* 0x0000000000007b1d */ /* 0x000fec0000010000 */
[----:B------:R-:W-:Y:S04]  /*3bc0*/  BSSY.RECONVERGENT B0, `(.L_x_389) ;  /* 0x0000027000007945 */ /* 0x000fe80003800200 */
[----:B------:R-:W-:Y:S05]  /*3bd0*/  @P2 BRA `(.L_x_390) ;  /* 0x0000000000942947 */ /* 0x000fea0003800000 */
[----:B------:R-:W1:Y:S01]  /*3be0*/  S2UR UR5, SR_CgaCtaId ;  /* 0x00000000000579c3 */ /* 0x000e620000008800 */
[----:B------:R-:W-:Y:S02]  /*3bf0*/  UMOV UR4, 0x400 ;  /* 0x0000040000047882 */ /* 0x000fe40000000000 */
[----:B------:R-:W-:-:S04]  /*3c00*/  UIADD3 UR4, UPT, UPT, UR4, 0x20, URZ ;  /* 0x0000002004047890 */ /* 0x000fc8000fffe0ff */
[----:B-1----:R-:W-:-:S06]  /*3c10*/  ULEA UR4, UR5, UR4, 0x18 ;  /* 0x0000000405047291 */ /* 0x002fcc000f8ec0ff */
[----:B0-----:R-:W-:-:S05]  /*3c20*/  LEA R5, R4, UR4, 0x2 ;  /* 0x0000000404057c11 */ /* 0x001fca000f8e10ff */
        /* <DEDUP_REMOVED lines=32> */
.L_x_390:
[----:B------:R-:W-:Y:S05]  /*3e30*/  BSYNC.RECONVERGENT B0 ;  /* 0x0000000000007941 */ /* 0x000fea0003800200 */
.L_x_389:
[----:B------:R-:W-:Y:S06]  /*3e40*/  BAR.SYNC.DEFER_BLOCKING 0x0 ;  /* 0x0000000000007b1d */ /* 0x000fec0000010000 */
[----:B------:R-:W-:Y:S04]  /*3e50*/  BSSY.RECONVERGENT B0, `(.L_x_391) ;  /* 0x0000048000007945 */ /* 0x000fe80003800200 */
[----:B------:R-:W-:Y:S05]  /*3e60*/  @P3 BRA `(.L_x_392) ;  /* 0x0000000400183947 */ /* 0x000fea0003800000 */
[----:B------:R-:W2:Y:S01]  /*3e70*/  S2UR UR5, SR_CgaCtaId ;  /* 0x00000000000579c3 */ /* 0x000ea20000008800 */
[----:B------:R-:W-:Y:S01]  /*3e80*/  UMOV UR4, 0x400 ;  /* 0x0000040000047882 */ /* 0x000fe20000000000 */
[----:B01----:R-:W-:Y:S01]  /*3e90*/  IMAD.SHL.U32 R5, R30, 0x20, RZ ;  /* 0x000000201e057824 */ /* 0x003fe200078e00ff */
[----:B------:R-:W-:-:S04]  /*3ea0*/  UIADD3 UR4, UPT, UPT, UR4, 0x20, URZ ;  /* 0x0000002004047890 */ /* 0x000fc8000fffe0ff */
[----:B------:R-:W-:Y:S01]  /*3eb0*/  LOP3.LUT R4, R5, 0x7c1c, R30, 0xc8, !PT ;  /* 0x00007c1c05047812 */ /* 0x000fe200078ec81e */
[----:B--2---:R-:W-:-:S09]  /*3ec0*/  ULEA UR4, UR5, UR4, 0x18 ;  /* 0x0000000405047291 */ /* 0x004fd2000f8ec0ff */
[----:B------:R-:W0:Y:S04]  /*3ed0*/  LDS R5, [R4+UR4+0x20] ;  /* 0x0000200404057984 */ /* 0x000e280008000800 */
[----:B------:R-:W1:Y:S04]  /*3ee0*/  LDS R12, [R4+UR4] ;  /* 0x00000004040c7984 */ /* 0x000e680008000800 */
        /* <DEDUP_REMOVED lines=24> */
[----:B------:R-:W-:-:S03]  /*4070*/  FADD.FTZ R18, R18, R23 ;  /* 0x0000001712127221 */ /* 0x000fc60000010000 */
[----:B------:R-:W5:Y:S01]  /*4080*/  LDS R48, [R4+UR4+0x340] ;  /* 0x0003400404307984 */ /* 0x000f620008000800 */
[----:B------:R-:W-:-:S03]  /*4090*/  FADD.FTZ R16, R16, R37 ;  /* 0x0000002510107221 */ /* 0x000fc60000010000 */
[----:B------:R-:W5:Y:S01]  /*40a0*/  LDS R52, [R4+UR4+0x3a0] ;  /* 0x0003a00404347984 */ /* 0x000f620008000800 */
[----:B0-----:R-:W-:Y:S01]  /*40b0*/  FADD.FTZ R27, R27, R50 ;  /* 0x000000321b1b7221 */ /* 0x001fe20000010000 */
[----:B-1----:R-:W-:Y:S02]  /*40c0*/  FADD.FTZ R28, R28, R5 ;  /* 0x000000051c1c7221 */ /* 0x002fe40000010000 */
[----:B------:R-:W0:Y:S01]  /*40d0*/  LDS R5, [R4+UR4+0x140] ;  /* 0x0001400404057984 */ /* 0x000e220008000800 */
[----:B--2---:R-:W-:-:S03]  /*40e0*/  FADD.FTZ R9, R9, R12 ;  /* 0x0000000c09097221 */ /* 0x004fc60000010000 */
[----:B------:R-:W1:Y:S01]  /*40f0*/  LDS R12, [R4+UR4+0x280] ;  /* 0x00028004040c7984 */ /* 0x000e620008000800 */
[----:B---3--:R-:W-:-:S03]  /*4100*/  FADD.FTZ R7, R7, R44 ;  /* 0x0000002c07077221 */ /* 0x008fc60000010000 */
[----:B------:R-:W2:Y:S01]  /*4110*/  LDS R44, [R4+UR4+0x2c0] ;  /* 0x0002c004042c7984 */ /* 0x000ea20008000800 */
[----:B----4-:R-:W-:-:S03]  /*4120*/  FADD.FTZ R6, R6, R11 ;  /* 0x0000000b06067221 */ /* 0x010fc60000010000 */
[----:B------:R-:W3:Y:S01]  /*4130*/  LDS R11, [R4+UR4+0x240] ;  /* 0x00024004040b7984 */ /* 0x000ee20008000800 */
[----:B-----5:R-:W-:-:S03]  /*4140*/  FADD.FTZ R2, R2, R13 ;  /* 0x0000000d02027221 */ /* 0x020fc60000010000 */
[----:B------:R-:W4:Y:S01]  /*4150*/  LDS R13, [R4+UR4+0x260] ;  /* 0x00026004040d7984 */ /* 0x000f220008000800 */
[----:B------:R-:W-:-:S03]  /*4160*/  FADD.FTZ R36, R36, R15 ;  /* 0x0000000f24247221 */ /* 0x000fc60000010000 */
[----:B------:R-:W5:Y:S01]  /*4170*/  LDS R15, [R4+UR4+0x2a0] ;  /* 0x0002a004040f7984 */ /* 0x000f620008000800 */
[----:B------:R-:W-:Y:S01]  /*4180*/  FADD.FTZ R0, R0, R19 ;  /* 0x0000001300007221 */ /* 0x000fe20000010000 */
        /* <DEDUP_REMOVED lines=15> */
[----:B-1----:R-:W-:Y:S01]  /*4280*/  FADD.FTZ R17, R17, R12 ;  /* 0x0000000c11117221 */ /* 0x002fe20000010000 */
[----:B--2---:R-:W-:Y:S01]  /*4290*/  FADD.FTZ R21, R21, R44 ;  /* 0x0000002c15157221 */ /* 0x004fe20000010000 */
[----:B---3--:R-:W-:Y:S01]  /*42a0*/  FADD.FTZ R31, R31, R11 ;  /* 0x0000000b1f1f7221 */ /* 0x008fe20000010000 */
[----:B----4-:R-:W-:Y:S01]  /*42b0*/  FADD.FTZ R14, R14, R13 ;  /* 0x0000000d0e0e7221 */ /* 0x010fe20000010000 */
[----:B0-----:R-:W-:-:S07]  /*42c0*/  FADD.FTZ R8, R8, R5 ;  /* 0x0000000508087221 */ /* 0x001fce0000010000 */
.L_x_392:
[----:B------:R-:W-:Y:S05]  /*42d0*/  BSYNC.RECONVERGENT B0 ;  /* 0x0000000000007941 */ /* 0x000fea0003800200 */
.L_x_391:
[----:B------:R-:W-:Y:S06]  /*42e0*/  BAR.SYNC.DEFER_BLOCKING 0x0 ;  /* 0x0000000000007b1d */ /* 0x000fec0000010000 */
[----:B------:R-:W-:Y:S05]  /*42f0*/  @P4 EXIT ;  /* 0x000000000000494d */ /* 0x000fea0003800000 */
[----:B------:R-:W2:Y:S01]  /*4300*/  LDCU UR4, c[0x0][0x378] ;  /* 0x00006f00ff0477ac */ /* 0x000ea20008000800 */
[----:B------:R-:W-:-:S04]  /*4310*/  UIMAD UR5, UR38, UR40, UR39 ;  /* 0x00000028260572a4 */ /* 0x000fc8000f8e0227 */
[----:B--2---:R-:W-:Y:S01]  /*4320*/  UIMAD UR4, UR5, UR4, URZ ;  /* 0x00000004050472a4 */ /* 0x004fe2000f8e02ff */
[----:B------:R-:W-:Y:S11]  /*4330*/  @P0 EXIT ;  /* 0x000000000000094d */ /* 0x000ff60003800000 */
[----:B------:R-:W2:Y:S01]  /*4340*/  LDCU.64 UR6, c[0x0][0x390] ;  /* 0x00007200ff0677ac */ /* 0x000ea20008000a00 */
[----:B------:R-:W-:Y:S02]  /*4350*/  SHF.R.U32.HI R30, RZ, 0x2, R30 ;  /* 0x00000002ff1e7819 */ /* 0x000fe4000001161e */
[----:B01----:R-:W-:Y:S01]  /*4360*/  SHF.L.U32 R5, R32, 0x8, RZ ;  /* 0x0000000820057819 */ /* 0x003fe200000006ff */
[----:B------:R-:W-:Y:S01]  /*4370*/  USHF.L.U32 UR5, UR4, 0x8, URZ ;  /* 0x0000000804057899 */ /* 0x000fe200080006ff */
[----:B------:R-:W-:Y:S02]  /*4380*/  F2FP.BF16.F32.PACK_AB R46, R46, R47 ;  /* 0x0000002f2e2e723e */ /* 0x000fe400000010ff */
[----:B------:R-:W-:Y:S02]  /*4390*/  F2FP.BF16.F32.PACK_AB R20, R20, R22 ;  /* 0x000000161414723e */ /* 0x000fe400000010ff */
[----:B------:R-:W-:Y:S02]  /*43a0*/  PRMT R11, R46, 0x7632, R11 ;  /* 0x000076322e0b7816 */ /* 0x000fe4000000000b */
[----:B------:R-:W-:-:S02]  /*43b0*/  IADD3 R5, P0, P1, R30, UR5, R5 ;  /* 0x000000051e057c10 */ /* 0x000fc4000f91e005 */
[----:B------:R-:W-:Y:S02]  /*43c0*/  F2FP.BF16.F32.PACK_AB R6, R7, R6 ;  /* 0x000000060706723e */ /* 0x000fe400000010ff */
[----:B------:R-:W-:Y:S02]  /*43d0*/  IADD3.X R12, PT, PT, RZ, RZ, RZ, P0, P1 ;  /* 0x000000ffff0c7210 */ /* 0x000fe400007e24ff */
[----:B------:R-:W-:Y:S02]  /*43e0*/  F2FP.BF16.F32.PACK_AB R28, R28, R33 ;  /* 0x000000211c1c723e */ /* 0x000fe400000010ff */
[C---:B--2---:R-:W-:Y:S02]  /*43f0*/  LEA R4, P0, R5.reuse, UR6, 0x1 ;  /* 0x0000000605047c11 */ /* 0x044fe4000f8008ff */
[----:B------:R-:W-:Y:S02]  /*4400*/  F2FP.BF16.F32.PACK_AB R16, R16, R18 ;  /* 0x000000121010723e */ /* 0x000fe400000010ff */
[----:B------:R-:W-:-:S02]  /*4410*/  LEA.HI.X R5, R5, UR7, R12, 0x1, P0 ;  /* 0x0000000705057c11 */ /* 0x000fc400080f0c0c */
[----:B------:R-:W-:Y:S02]  /*4420*/  F2FP.BF16.F32.PACK_AB R34, R34, R45 ;  /* 0x0000002d2222723e */ /* 0x000fe400000010ff */
[----:B------:R-:W-:Y:S01]  /*4430*/  PRMT R12, R28, 0x7632, R12 ;  /* 0x000076321c0c7816 */ /* 0x000fe2000000000c */
[----:B------:R0:W-:Y:S01]  /*4440*/  STG.E.U16 desc[UR36][R4.64+0x10], R11 ;  /* 0x0000100b04007986 */ /* 0x0001e2000c101524 */
[----:B------:R-:W-:Y:S02]  /*4450*/  F2FP.BF16.F32.PACK_AB R9, R9, R10 ;  /* 0x0000000a0909723e */ /* 0x000fe400000010ff */
[----:B------:R-:W-:Y:S01]  /*4460*/  F2FP.BF16.F32.PACK_AB R2, R35, R2 ;  /* 0x000000022302723e */ /* 0x000fe200000010ff */
[----:B------:R1:W-:Y:S01]  /*4470*/  STG.E.U16 desc[UR36][R4.64+0xc0], R6 ;  /* 0x0000c00604007986 */ /* 0x0003e2000c101524 */
[----:B------:R-:W-:Y:S02]  /*4480*/  PRMT R7, R6, 0x7632, R7 ;  /* 0x0000763206077816 */ /* 0x000fe40000000007 */
[----:B------:R-:W-:Y:S01]  /*4490*/  PRMT R10, R16, 0x7632, R10 ;  /* 0x00007632100a7816 */ /* 0x000fe2000000000a */
[----:B------:R2:W-:Y:S01]  /*44a0*/  STG.E.U16 desc[UR36][R4.64+0x30], R12 ;  /* 0x0000300c04007986 */ /* 0x0005e2000c101524 */
[----:B------:R-:W-:-:S02]  /*44b0*/  F2FP.BF16.F32.PACK_AB R0, R0, R3 ;  /* 0x000000030000723e */ /* 0x000fc400000010ff */
[----:B------:R-:W-:Y:S01]  /*44c0*/  F2FP.BF16.F32.PACK_AB R24, R24, R26 ;  /* 0x0000001a1818723e */ /* 0x000fe200000010ff */
[----:B------:R-:W-:Y:S01]  /*44d0*/  STG.E.U16 desc[UR36][R4.64+0xe0], R2 ;  /* 0x0000e00204007986 */ /* 0x000fe2000c101524 */
[----:B0-----:R-:W-:Y:S02]  /*44e0*/  PRMT R11, R20, 0x7632, R11 ;  /* 0x00007632140b7816 */ /* 0x001fe4000000000b */
[----:B------:R-:W-:Y:S01]  /*44f0*/  F2FP.BF16.F32.PACK_AB R36, R38, R36 ;  /* 0x000000242624723e */ /* 0x000fe200000010ff */
[----:B------:R-:W-:Y:S01]  /*4500*/  STG.E.U16 desc[UR36][R4.64+0x90], R10 ;  /* 0x0000900a04007986 */ /* 0x000fe2000c101524 */
[----:B-1----:R-:W-:Y:S02]  /*4510*/  PRMT R6, R34, 0x7632, R6 ;  /* 0x0000763222067816 */ /* 0x002fe40000000006 */
        /* <DEDUP_REMOVED lines=8> */
[----:B--2---:R-:W-:Y:S02]  /*45a0*/  PRMT R12, R9, 0x7632, R12 ;  /* 0x00007632090c7816 */ /* 0x004fe4000000000c */
[----:B------:R-:W-:Y:S01]  /*45b0*/  PRMT R13, R24, 0x7632, R13 ;  /* 0x00007632180d7816 */ /* 0x000fe2000000000d */
[----:B------:R2:W-:Y:S01]  /*45c0*/  STG.E.U16 desc[UR36][R4.64+0x150], R6 ;  /* 0x0001500604007986 */ /* 0x0005e2000c101524 */
[----:B0-----:R-:W-:-:S02]  /*45d0*/  PRMT R11, R2, 0x7632, R11 ;  /* 0x00007632020b7816 */ /* 0x001fc4000000000b */
[----:B------:R-:W-:Y:S01]  /*45e0*/  PRMT R2, R0, 0x7632, R2 ;  /* 0x0000763200027816 */ /* 0x000fe20000000002 */
[----:B------:R0:W-:Y:S01]  /*45f0*/  STG.E.U16 desc[UR36][R4.64+0x160], R0 ;  /* 0x0001600004007986 */ /* 0x0001e2000c101524 */
[----:B-1----:R-:W-:Y:S02]  /*4600*/  PRMT R9, R36, 0x7632, R9 ;  /* 0x0000763224097816 */ /* 0x002fe40000000009 */
[----:B------:R-:W-:Y:S01]  /*4610*/  PRMT R10, R40, 0x7632, R10 ;  /* 0x00007632280a7816 */ /* 0x000fe2000000000a */
[----:B------:R-:W-:Y:S01]  /*4620*/  STG.E.U16 desc[UR36][R4.64], R46 ;  /* 0x0000002e04007986 */ /* 0x000fe2000c101524 */
[----:B------:R-:W-:Y:S02]  /*4630*/  PRMT R3, R17, 0x7632, R3 ;  /* 0x0000763211037816 */ /* 0x000fe40000000003 */
[----:B---3--:R-:W-:Y:S01]  /*4640*/  PRMT R7, R27, 0x7632, R7 ;  /* 0x000076321b077816 */ /* 0x008fe20000000007 */
[----:B------:R-:W-:Y:S01]  /*4650*/  STG.E.U16 desc[UR36][R4.64+0x20], R28 ;  /* 0x0000201c04007986 */ /* 0x000fe2000c101524 */
[----:B--2---:R-:W-:-:S02]  /*4660*/  PRMT R6, R8, 0x7632, R6 ;  /* 0x0000763208067816 */ /* 0x004fc40000000006 */
[----:B0-----:R-:W-:Y:S01]  /*4670*/  PRMT R0, R14, 0x7632, R0 ;  /* 0x000076320e007816 */ /* 0x001fe20000000000 */
        /* <DEDUP_REMOVED lines=21> */
.L_x_355:
[----:B------:R-:W-:Y:S01]  /*47d0*/  MOV R0, 0x0 ;  /* 0x0000000000007802 */ /* 0x000fe20000000f00 */
[----:B------:R-:W0:Y:S01]  /*47e0*/  LDCU.64 UR4, c[0x4][0x178] ;  /* 0x01002f00ff0477ac */ /* 0x000e220008000a00 */
[----:B------:R-:W-:Y:S02]  /*47f0*/  HFMA2 R8, -RZ, RZ, 0, 3.2007694244384765625e-05 ;  /* 0x00000219ff087431 */ /* 0x000fe400000001ff */
        /* <DEDUP_REMOVED lines=8> */
[----:B------:R-:W-:Y:S01]  /*4880*/  MOV R7, UR7 ;  /* 0x0000000700077c02 */ /* 0x000fe20008000f00 */
[----:B----4-:R-:W-:Y:S01]  /*4890*/  IMAD.U32 R10, RZ, RZ, UR8 ;  /* 0x00000008ff0a7e24 */ /* 0x010fe2000f8e00ff */
[----:B-1----:R-:W-:-:S07]  /*48a0*/  MOV R11, UR9 ;  /* 0x00000009000b7c02 */ /* 0x002fce0008000f00 */
[----:B------:R-:W-:-:S07]  /*48b0*/  LEPC R20, `(.L_x_393) ;  /* 0x000000001014794e */ /* 0x000fce0000000000 */
[----:B--2---:R-:W-:Y:S05]  /*48c0*/  CALL.ABS.NOINC R2 ;  /* 0x0000000002007343 */ /* 0x004fea0003c00000 */
.L_x_393:
[----:B------:R-:W-:Y:S05]  /*48d0*/  EXIT ;  /* 0x000000000000794d */ /* 0x000fea0003800000 */
.L_x_357:
[----:B------:R-:W-:Y:S02]  /*48e0*/  HFMA2 R12, -RZ, RZ, 0, 9.5367431640625e-07 ;  /* 0x00000010ff0c7431 */ /* 0x000fe400000001ff */
[----:B------:R-:W-:Y:S01]  /*48f0*/  IMAD.MOV.U32 R11, RZ, RZ, 0x1f ;  /* 0x0000001fff0b7424 */ /* 0x000fe200078e00ff */
[----:B------:R-:W-:-:S07]  /*4900*/  MOV R15, 0xffffffff ;  /* 0xffffffff000f7802 */ /* 0x000fce0000000f00 */
[----:B------:R-:W-:Y:S05]  /*4910*/  WARPSYNC.COLLECTIVE R15, `(.L_x_394) ;  /* 0x000000000f087348 */ /* 0x000fea0003c00000 */
[----:B------:R0:W1:Y:S02]  /*4920*/  SHFL.BFLY P6, R14, R13, R12, R11 ;  /* 0x0c00000c0d0e7389 */ /* 0x00006400000c000b */
[----:B01----:R-:W-:Y:S05]  /*4930*/  ENDCOLLECTIVE ;  /* 0x000000000000791b */ /* 0x003fea0003800000 */
.L_x_394:
[----:B------:R-:W-:Y:S01]  /*4940*/  IMAD.MOV.U32 R12, RZ, RZ, 0x8 ;  /* 0x00000008ff0c7424 */ /* 0x000fe200078e00ff */
[----:B------:R-:W-:-:S04]  /*4950*/  FMNMX.FTZ R0, R14, -3.40282346638528859812e+38, !PT ;  /* 0xff7fffff0e007809 */ /* 0x000fc80007810000 */
[----:B------:R-:W-:-:S07]  /*4960*/  MOV R13, R0 ;  /* 0x00000000000d7202 */ /* 0x000fce0000000f00 */
[----:B------:R-:W-:Y:S05]  /*4970*/  WARPSYNC.COLLECTIVE R15, `(.L_x_395) ;  /* 0x000000000f087348 */ /* 0x000fea0003c00000 */
[----:B------:R0:W1:Y:S02]  /*4980*/  SHFL.BFLY P6, R14, R13, R12, R11 ;  /* 0x0c00000c0d0e7389 */ /* 0x00006400000c000b */
[----:B01----:R-:W-:Y:S05]  /*4990*/  ENDCOLLECTIVE ;  /* 0x000000000000791b */ /* 0x003fea0003800000 */
.L_x_395:
[----:B------:R-:W-:Y:S01]  /*49a0*/  HFMA2 R12, -RZ, RZ, 0, 2.384185791015625e-07 ;  /* 0x00000004ff0c7431 */ /* 0x000fe200000001ff */
[----:B------:R-:W-:-:S04]  /*49b0*/  FMNMX.FTZ R2, R0, R14, !PT ;  /* 0x0000000e00027209 */ /* 0x000fc80007810000 */
[----:B------:R-:W-:-:S07]  /*49c0*/  MOV R13, R2 ;  /* 0x00000002000d7202 */ /* 0x000fce0000000f00 */
[----:B------:R-:W-:Y:S05]  /*49d0*/  WARPSYNC.COLLECTIVE R15, `(.L_x_396) ;  /* 0x000000000f087348 */ /* 0x000fea0003c00000 */
[----:B------:R0:W1:Y:S02]  /*49e0*/  SHFL.BFLY P6, R14, R13, R12, R11 ;  /* 0x0c00000c0d0e7389 */ /* 0x00006400000c000b */
[----:B01----:R-:W-:Y:S05]  /*49f0*/  ENDCOLLECTIVE ;  /* 0x000000000000791b */ /* 0x003fea0003800000 */
.L_x_396:
[----:B------:R-:W-:Y:S02]  /*4a00*/  MOV R12, 0x2 ;  /* 0x00000002000c7802 */ /* 0x000fe40000000f00 */
[----:B------:R-:W-:-:S05]  /*4a10*/  FMNMX.FTZ R3, R2, R14, !PT ;  /* 0x0000000e02037209 */ /* 0x000fca0007810000 */
[----:B------:R-:W-:-:S07]  /*4a20*/  IMAD.MOV.U32 R13, RZ, RZ, R3 ;  /* 0x000000ffff0d7224 */ /* 0x000fce00078e0003 */
[----:B------:R-:W-:Y:S05]  /*4a30*/  WARPSYNC.COLLECTIVE R15, `(.L_x_397) ;  /* 0x000000000f087348 */ /* 0x000fea0003c00000 */
[----:B------:R0:W1:Y:S02]  /*4a40*/  SHFL.BFLY P6, R14, R13, R12, R11 ;  /* 0x0c00000c0d0e7389 */ /* 0x00006400000c000b */
[----:B01----:R-:W-:Y:S05]  /*4a50*/  ENDCOLLECTIVE ;  /* 0x000000000000791b */ /* 0x003fea0003800000 */
.L_x_397:
[----:B------:R-:W-:Y:S01]  /*4a60*/  HFMA2 R12, -RZ, RZ, 0, 5.9604644775390625e-08 ;  /* 0x00000001ff0c7431 */ /* 0x000fe200000001ff */
[----:B------:R-:W-:-:S04]  /*4a70*/  FMNMX.FTZ R4, R3, R14, !PT ;  /* 0x0000000e03047209 */ /* 0x000fc80007810000 */
[----:B------:R-:W-:-:S07]  /*4a80*/  MOV R13, R4 ;  /* 0x00000004000d7202 */ /* 0x000fce0000000f00 */
[----:B------:R-:W-:Y:S05]  /*4a90*/  WARPSYNC.COLLECTIVE R15, `(.L_x_398) ;  /* 0x000000000f087348 */ /* 0x000fea0003c00000 */
[----:B------:R0:W1:Y:S02]  /*4aa0*/  SHFL.BFLY P6, R14, R13, R12, R11 ;  /* 0x0c00000c0d0e7389 */ /* 0x00006400000c000b */
[----:B01----:R-:W-:Y:S05]  /*4ab0*/  ENDCOLLECTIVE ;  /* 0x000000000000791b */ /* 0x003fea0003800000 */
.L_x_398:
[----:B------:R-:W-:Y:S05]  /*4ac0*/  BRA `(.L_x_399) ;  /* 0xffffffc000507947 */ /* 0x000fea000383ffff */
.L_x_384:
[----:B--23--:R-:W-:Y:S02]  /*4ad0*/  HFMA2 R11, -RZ, RZ, 0, 1.847743988037109375e-06 ;  /* 0x0000001fff0b7431 */ /* 0x00cfe400000001ff */
[----:B------:R-:W-:Y:S01]  /*4ae0*/  IMAD.MOV.U32 R13, RZ, RZ, RZ ;  /* 0x000000ffff0d7224 */ /* 0x000fe200078e00ff */
[----:B-1----:R-:W-:Y:S02]  /*4af0*/  MOV R12, 0x2 ;  /* 0x00000002000c7802 */ /* 0x002fe40000000f00 */
[----:B------:R-:W-:-:S07]  /*4b00*/  MOV R15, 0xffffffff ;  /* 0xffffffff000f7802 */ /* 0x000fce0000000f00 */
[----:B0-----:R-:W-:Y:S05]  /*4b10*/  WARPSYNC.COLLECTIVE R15, `(.L_x_400) ;  /* 0x000000000f087348 */ /* 0x001fea0003c00000 */
[----:B------:R1:W2:Y:S02]  /*4b20*/  SHFL.BFLY P6, R14, R13, R12, R11 ;  /* 0x0c00000c0d0e7389 */ /* 0x0002a400000c000b */
[----:B012---:R-:W-:Y:S05]  /*4b30*/  ENDCOLLECTIVE ;  /* 0x000000000000791b */ /* 0x007fea0003800000 */
.L_x_400:
[----:B------:R-:W-:Y:S02]  /*4b40*/  HFMA2 R12, -RZ, RZ, 0, 5.9604644775390625e-08 ;  /* 0x00000001ff0c7431 */ /* 0x000fe400000001ff */
[----:B------:R-:W-:-:S04]  /*4b50*/  FADD.FTZ R36, RZ, R14 ;  /* 0x0000000eff247221 */ /* 0x000fc80000010000 */
[----:B------:R-:W-:-:S07]  /*4b60*/  IMAD.MOV.U32 R13, RZ, RZ, R36 ;  /* 0x000000ffff0d7224 */ /* 0x000fce00078e0024 */
[----:B------:R-:W-:Y:S05]  /*4b70*/  WARPSYNC.COLLECTIVE R15, `(.L_x_401) ;  /* 0x000000000f087348 */ /* 0x000fea0003c00000 */
[----:B------:R0:W1:Y:S02]  /*4b80*/  SHFL.BFLY P6, R14, R13, R12, R11 ;  /* 0x0c00000c0d0e7389 */ /* 0x00006400000c000b */
[----:B01----:R-:W-:Y:S05]  /*4b90*/  ENDCOLLECTIVE ;  /* 0x000000000000791b */ /* 0x003fea0003800000 */
.L_x_401:
[----:B------:R-:W-:Y:S02]  /*4ba0*/  HFMA2 R13, -RZ, RZ, 0, 0 ;  /* 0x00000000ff0d7431 */ /* 0x000fe400000001ff */
[----:B------:R-:W-:Y:S01]  /*4bb0*/  IMAD.MOV.U32 R12, RZ, RZ, 0x2 ;  /* 0x00000002ff0c7424 */ /* 0x000fe200078e00ff */
[----:B------:R-:W-:-:S07]  /*4bc0*/  MOV R47, R14 ;  /* 0x0000000e002f7202 */ /* 0x000fce0000000f00 */
[----:B------:R-:W-:Y:S05]  /*4bd0*/  WARPSYNC.COLLECTIVE R15, `(.L_x_402) ;  /* 0x000000000f087348 */ /* 0x000fea0003c00000 */
[----:B------:R0:W1:Y:S02]  /*4be0*/  SHFL.BFLY P6, R14, R13, R12, R11 ;  /* 0x0c00000c0d0e7389 */ /* 0x00006400000c000b */
[----:B01----:R-:W-:Y:S05]  /*4bf0*/  ENDCOLLECTIVE ;  /* 0x000000000000791b */ /* 0x003fea0003800000 */
.L_x_402:
[----:B------:R-:W-:Y:S01]  /*4c00*/  FADD.FTZ R47, R36, R47 ;  /* 0x0000002f242f7221 */ /* 0x000fe20000010000 */
[----:B------:R-:W-:Y:S01]  /*4c10*/  HFMA2 R12, -RZ, RZ, 0, 5.9604644775390625e-08 ;  /* 0x00000001ff0c7431 */ /* 0x000fe200000001ff */
[----:B------:R-:W-:-:S05]  /*4c20*/  MOV R39, R14 ;  /* 0x0000000e00277202 */ /* 0x000fca0000000f00 */
[----:B------:R-:W-:-:S05]  /*4c30*/  FADD.FTZ R39, RZ, R39 ;  /* 0x00000027ff277221 */ /* 0x000fca0000010000 */
[----:B------:R-:W-:-:S07]  /*4c40*/  MOV R13, R39 ;  /* 0x00000027000d7202 */ /* 0x000fce0000000f00 */
[----:B------:R-:W-:Y:S05]  /*4c50*/  WARPSYNC.COLLECTIVE R15, `(.L_x_403) ;  /* 0x000000000f087348 */ /* 0x000fea0003c00000 */
[----:B------:R0:W1:Y:S02]  /*4c60*/  SHFL.BFLY P6, R14, R13, R12, R11 ;  /* 0x0c00000c0d0e7389 */ /* 0x00006400000c000b */
[----:B01----:R-:W-:Y:S05]  /*4c70*/  ENDCOLLECTIVE ;  /* 0x000000000000791b */ /* 0x003fea0003800000 */
.L_x_403:
[----:B------:R-:W-:Y:S01]  /*4c80*/  HFMA2 R12, -RZ, RZ, 0, 1.1920928955078125e-07 ;  /* 0x00000002ff0c7431 */ /* 0x000fe200000001ff */
[----:B------:R-:W-:Y:S01]  /*4c90*/  MOV R13, RZ ;  /* 0x000000ff000d7202 */ /* 0x000fe20000000f00 */
[----:B------:R-:W-:-:S07]  /*4ca0*/  IMAD.MOV.U32 R46, RZ, RZ, R14 ;  /* 0x000000ffff2e7224 */ /* 0x000fce00078e000e */
[----:B------:R-:W-:Y:S05]  /*4cb0*/  WARPSYNC.COLLECTIVE R15, `(.L_x_404) ;  /* 0x000000000f087348 */ /* 0x000fea0003c00000 */
[----:B------:R0:W1:Y:S02]  /*4cc0*/  SHFL.BFLY P6, R14, R13, R12, R11 ;  /* 0x0c00000c0d0e7389 */ /* 0x00006400000c000b */
[----:B01----:R-:W-:Y:S05]  /*4cd0*/  ENDCOLLECTIVE ;  /* 0x000000000000791b */ /* 0x003fea0003800000 */
.L_x_404:
[----:B------:R-:W-:Y:S01]  /*4ce0*/  FADD.FTZ R46, R39, R46 ;  /* 0x0000002e272e7221 */ /* 0x000fe20000010000 */
[----:B------:R-:W-:Y:S01]  /*4cf0*/  HFMA2 R12, -RZ, RZ, 0, 5.9604644775390625e-08 ;  /* 0x00000001ff0c7431 */ /* 0x000fe200000001ff */
[----:B------:R-:W-:-:S05]  /*4d00*/  MOV R34, R14 ;  /* 0x0000000e00227202 */ /* 0x000fca0000000f00 */
[----:B------:R-:W-:-:S04]  /*4d10*/  FADD.FTZ R34, RZ, R34 ;  /* 0x00000022ff227221 */ /* 0x000fc80000010000 */
[----:B------:R-:W-:-:S07]  /*4d20*/  IMAD.MOV.U32 R13, RZ, RZ, R34 ;  /* 0x000000ffff0d7224 */ /* 0x000fce00078e0022 */
[----:B------:R-:W-:Y:S05]  /*4d30*/  WARPSYNC.COLLECTIVE R15, `(.L_x_405) ;  /* 0x000000000f087348 */ /* 0x000fea0003c00000 */
[----:B------:R0:W1:Y:S02]  /*4d40*/  SHFL.BFLY P6, R14, R13, R12, R11 ;  /* 0x0c00000c0d0e7389 */ /* 0x00006400000c000b */
[----:B01----:R-:W-:Y:S05]  /*4d50*/  ENDCOLLECTIVE ;  /* 0x000000000000791b */ /* 0x003fea0003800000 */
.L_x_405:
[----:B------:R-:W-:Y:S02]  /*4d60*/  HFMA2 R13, -RZ, RZ, 0, 0 ;  /* 0x00000000ff0d7431 */ /* 0x000fe400000001ff */
[----:B------:R-:W-:Y:S01]  /*4d70*/  IMAD.MOV.U32 R12, RZ, RZ, 0x2 ;  /* 0x00000002ff0c7424 */ /* 0x000fe200078e00ff */
[----:B------:R-:W-:-:S07]  /*4d80*/  MOV R33, R14 ;  /* 0x0000000e00217202 */ /* 0x000fce0000000f00 */
[----:B------:R-:W-:Y:S05]  /*4d90*/  WARPSYNC.COLLECTIVE R15, `(.L_x_406) ;  /* 0x000000000f087348 */ /* 0x000fea0003c00000 */
[----:B------:R0:W1:Y:S02]  /*4da0*/  SHFL.BFLY P6, R14, R13, R12, R11 ;  /* 0x0c00000c0d0e7389 */ /* 0x00006400000c000b */
[----:B01----:R-:W-:Y:S05]  /*4db0*/  ENDCOLLECTIVE ;  /* 0x000000000000791b */ /* 0x003fea0003800000 */
.L_x_406:
        /* <DEDUP_REMOVED lines=8> */
.L_x_407:
[----:B------:R-:W-:Y:S01]  /*4e40*/  HFMA2 R12, -RZ, RZ, 0, 1.1920928955078125e-07 ;  /* 0x00000002ff0c7431 */ /* 0x000fe200000001ff */
[----:B------:R-:W-:Y:S01]  /*4e50*/  MOV R13, RZ ;  /* 0x000000ff000d7202 */ /* 0x000fe20000000f00 */
[----:B------:R-:W-:-:S07]  /*4e60*/  IMAD.MOV.U32 R28, RZ, RZ, R14 ;  /* 0x000000ffff1c7224 */ /* 0x000fce00078e000e */
[----:B------:R-:W-:Y:S05]  /*4e70*/  WARPSYNC.COLLECTIVE R15, `(.L_x_408) ;  /* 0x000000000f087348 */ /* 0x000fea0003c00000 */
[----:B------:R0:W1:Y:S02]  /*4e80*/  SHFL.BFLY P6, R14, R13, R12, R11 ;  /* 0x0c00000c0d0e7389 */ /* 0x00006400000c000b */
[----:B01----:R-:W-:Y:S05]  /*4e90*/  ENDCOLLECTIVE ;  /* 0x000000000000791b */ /* 0x003fea0003800000 */
.L_x_408:
        /* <DEDUP_REMOVED lines=8> */
.L_x_409:
[----:B------:R-:W-:Y:S02]  /*4f20*/  HFMA2 R13, -RZ, RZ, 0, 0 ;  /* 0x00000000ff0d7431 */ /* 0x000fe400000001ff */
[----:B------:R-:W-:Y:S01]  /*4f30*/  IMAD.MOV.U32 R12, RZ, RZ, 0x2 ;  /* 0x00000002ff0c7424 */ /* 0x000fe200078e00ff */
[----:B------:R-:W-:-:S07]  /*4f40*/  MOV R26, R14 ;  /* 0x0000000e001a7202 */ /* 0x000fce0000000f00 */
[----:B------:R-:W-:Y:S05]  /*4f50*/  WARPSYNC.COLLECTIVE R15, `(.L_x_410) ;  /* 0x000000000f087348 */ /* 0x000fea0003c00000 */
[----:B------:R0:W1:Y:S02]  /*4f60*/  SHFL.BFLY P6, R14, R13, R12, R11 ;  /* 0x0c00000c0d0e7389 */ /* 0x00006400000c000b */
[----:B01----:R-:W-:Y:S05]  /*4f70*/  ENDCOLLECTIVE ;  /* 0x000000000000791b */ /* 0x003fea0003800000 */
.L_x_410:
        /* <DEDUP_REMOVED lines=8> */
.L_x_411:
[----:B------:R-:W-:Y:S01]  /*5000*/  HFMA2 R12, -RZ, RZ, 0, 1.1920928955078125e-07 ;  /* 0x00000002ff0c7431 */ /* 0x000fe200000001ff */
[----:B------:R-:W-:Y:S01]  /*5010*/  MOV R13, RZ ;  /* 0x000000ff000d7202 */ /* 0x000fe20000000f00 */
[----:B------:R-:W-:-:S07]  /*5020*/  IMAD.MOV.U32 R24, RZ, RZ, R14 ;  /* 0x000000ffff187224 */ /* 0x000fce00078e000e */
[----:B------:R-:W-:Y:S05]  /*5030*/  WARPSYNC.COLLECTIVE R15, `(.L_x_412) ;  /* 0x000000000f087348 */ /* 0x000fea0003c00000 */
[----:B------:R0:W1:Y:S02]  /*5040*/  SHFL.BFLY P6, R14, R13, R12, R11 ;  /* 0x0c00000c0d0e7389 */ /* 0x00006400000c000b */
[----:B01----:R-:W-:Y:S05]  /*5050*/  ENDCOLLECTIVE ;  /* 0x000000000000791b */ /* 0x003fea0003800000 */
.L_x_412:
        /* <DEDUP_REMOVED lines=8> */
.L_x_413:
[----:B------:R-:W-:Y:S02]  /*50e0*/  HFMA2 R13, -RZ, RZ, 0, 0 ;  /* 0x00000000ff0d7431 */ /* 0x000fe400000001ff */
[----:B------:R-:W-:Y:S01]  /*50f0*/  IMAD.MOV.U32 R12, RZ, RZ, 0x2 ;  /* 0x00000002ff0c7424 */ /* 0x000fe200078e00ff */
[----:B------:R-:W-:-:S07]  /*5100*/  MOV R22, R14 ;  /* 0x0000000e00167202 */ /* 0x000fce0000000f00 */
[----:B------:R-:W-:Y:S05]  /*5110*/  WARPSYNC.COLLECTIVE R15, `(.L_x_414) ;  /* 0x000000000f087348 */ /* 0x000fea0003c00000 */
[----:B------:R0:W1:Y:S02]  /*5120*/  SHFL.BFLY P6, R14, R13, R12, R11 ;  /* 0x0c00000c0d0e7389 */ /* 0x00006400000c000b */
[----:B01----:R-:W-:Y:S05]  /*5130*/  ENDCOLLECTIVE ;  /* 0x000000000000791b */ /* 0x003fea0003800000 */
.L_x_414:
        /* <DEDUP_REMOVED lines=8> */
.L_x_415:
[----:B------:R-:W-:Y:S01]  /*51c0*/  HFMA2 R12, -RZ, RZ, 0, 1.1920928955078125e-07 ;  /* 0x00000002ff0c7431 */ /* 0x000fe200000001ff */
[----:B------:R-:W-:Y:S01]  /*51d0*/  MOV R13, RZ ;  /* 0x000000ff000d7202 */ /* 0x000fe20000000f00 */
[----:B------:R-:W-:-:S07]  /*51e0*/  IMAD.MOV.U32 R20, RZ, RZ, R14 ;  /* 0x000000ffff147224 */ /* 0x000fce00078e000e */
[----:B------:R-:W-:Y:S05]  /*51f0*/  WARPSYNC.COLLECTIVE R15, `(.L_x_416) ;  /* 0x000000000f087348 */ /* 0x000fea0003c00000 */
[----:B------:R0:W1:Y:S02]  /*5200*/  SHFL.BFLY P6, R14, R13, R12, R11 ;  /* 0x0c00000c0d0e7389 */ /* 0x00006400000c000b */
[----:B01----:R-:W-:Y:S05]  /*5210*/  ENDCOLLECTIVE ;  /* 0x000000000000791b */ /* 0x003fea0003800000 */
.L_x_416:
        /* <DEDUP_REMOVED lines=8> */
.L_x_417:
[----:B------:R-:W-:Y:S02]  /*52a0*/  HFMA2 R13, -RZ, RZ, 0, 0 ;  /* 0x00000000ff0d7431 */ /* 0x000fe400000001ff */
[----:B------:R-:W-:Y:S01]  /*52b0*/  IMAD.MOV.U32 R12, RZ, RZ, 0x2 ;  /* 0x00000002ff0c7424 */ /* 0x000fe200078e00ff */
[----:B------:R-:W-:-:S07]  /*52c0*/  MOV R18, R14 ;  /* 0x0000000e00127202 */ /* 0x000fce0000000f00 */
[----:B------:R-:W-:Y:S05]  /*52d0*/  WARPSYNC.COLLECTIVE R15, `(.L_x_418) ;  /* 0x000000000f087348 */ /* 0x000fea0003c00000 */
[----:B------:R0:W1:Y:S02]  /*52e0*/  SHFL.BFLY P6, R14, R13, R12, R11 ;  /* 0x0c00000c0d0e7389 */ /* 0x00006400000c000b */
[----:B01----:R-:W-:Y:S05]  /*52f0*/  ENDCOLLECTIVE ;  /* 0x000000000000791b */ /* 0x003fea0003800000 */
.L_x_418:
        /* <DEDUP_REMOVED lines=8> */
.L_x_419:
[----:B------:R-:W-:Y:S01]  /*5380*/  HFMA2 R12, -RZ, RZ, 0, 1.1920928955078125e-07 ;  /* 0x00000002ff0c7431 */ /* 0x000fe200000001ff */
[----:B------:R-:W-:Y:S01]  /*5390*/  MOV R13, RZ ;  /* 0x000000ff000d7202 */ /* 0x000fe20000000f00 */
[----:B------:R-:W-:-:S07]  /*53a0*/  IMAD.MOV.U32 R16, RZ, RZ, R14 ;  /* 0x000000ffff107224 */ /* 0x000fce00078e000e */
[----:B------:R-:W-:Y:S05]  /*53b0*/  WARPSYNC.COLLECTIVE R15, `(.L_x_420) ;  /* 0x000000000f087348 */ /* 0x000fea0003c00000 */
[----:B------:R0:W1:Y:S02]  /*53c0*/  SHFL.BFLY P6, R14, R13, R12, R11 ;  /* 0x0c00000c0d0e7389 */ /* 0x00006400000c000b */
[----:B01----:R-:W-:Y:S05]  /*53d0*/  ENDCOLLECTIVE ;  /* 0x000000000000791b */ /* 0x003fea0003800000 */
.L_x_420:
        /* <DEDUP_REMOVED lines=8> */
.L_x_421:
[----:B------:R-:W-:Y:S02]  /*5460*/  HFMA2 R13, -RZ, RZ, 0, 0 ;  /* 0x00000000ff0d7431 */ /* 0x000fe400000001ff */
[----:B------:R-:W-:Y:S01]  /*5470*/  IMAD.MOV.U32 R12, RZ, RZ, 0x2 ;  /* 0x00000002ff0c7424 */ /* 0x000fe200078e00ff */
[----:B------:R-:W-:-:S07]  /*5480*/  MOV R10, R14 ;  /* 0x0000000e000a7202 */ /* 0x000fce0000000f00 */
[----:B------:R-:W-:Y:S05]  /*5490*/  WARPSYNC.COLLECTIVE R15, `(.L_x_422) ;  /* 0x000000000f087348 */ /* 0x000fea0003c00000 */
[----:B------:R0:W1:Y:S02]  /*54a0*/  SHFL.BFLY P6, R14, R13, R12, R11 ;  /* 0x0c00000c0d0e7389 */ /* 0x00006400000c000b */
[----:B01----:R-:W-:Y:S05]  /*54b0*/  ENDCOLLECTIVE ;  /* 0x000000000000791b */ /* 0x003fea0003800000 */
.L_x_422:
        /* <DEDUP_REMOVED lines=8> */
.L_x_423:
[----:B------:R-:W-:Y:S01]  /*5540*/  HFMA2 R12, -RZ, RZ, 0, 1.1920928955078125e-07 ;  /* 0x00000002ff0c7431 */ /* 0x000fe200000001ff */
[----:B------:R-:W-:Y:S01]  /*5550*/  MOV R13, RZ ;  /* 0x000000ff000d7202 */ /* 0x000fe20000000f00 */
[----:B------:R-:W-:-:S07]  /*5560*/  IMAD.MOV.U32 R8, RZ, RZ, R14 ;  /* 0x000000ffff087224 */ /* 0x000fce00078e000e */
[----:B------:R-:W-:Y:S05]  /*5570*/  WARPSYNC.COLLECTIVE R15, `(.L_x_424) ;  /* 0x000000000f087348 */ /* 0x000fea0003c00000 */
[----:B------:R0:W1:Y:S02]  /*5580*/  SHFL.BFLY P6, R14, R13, R12, R11 ;  /* 0x0c00000c0d0e7389 */ /* 0x00006400000c000b */
[----:B01----:R-:W-:Y:S05]  /*5590*/  ENDCOLLECTIVE ;  /* 0x000000000000791b */ /* 0x003fea0003800000 */
.L_x_424:
        /* <DEDUP_REMOVED lines=8> */
.L_x_425:
[----:B------:R-:W-:Y:S02]  /*5620*/  HFMA2 R13, -RZ, RZ, 0, 0 ;  /* 0x00000000ff0d7431 */ /* 0x000fe400000001ff */
[----:B------:R-:W-:Y:S01]  /*5630*/  IMAD.MOV.U32 R12, RZ, RZ, 0x2 ;  /* 0x00000002ff0c7424 */ /* 0x000fe200078e00ff */
[----:B------:R-:W-:-:S07]  /*5640*/  MOV R6, R14 ;  /* 0x0000000e00067202 */ /* 0x000fce0000000f00 */
[----:B------:R-:W-:Y:S05]  /*5650*/  WARPSYNC.COLLECTIVE R15, `(.L_x_426) ;  /* 0x000000000f087348 */ /* 0x000fea0003c00000 */
[----:B------:R0:W1:Y:S02]  /*5660*/  SHFL.BFLY P6, R14, R13, R12, R11 ;  /* 0x0c00000c0d0e7389 */ /* 0x00006400000c000b */
[----:B01----:R-:W-:Y:S05]  /*5670*/  ENDCOLLECTIVE ;  /* 0x000000000000791b */ /* 0x003fea0003800000 */
.L_x_426:
        /* <DEDUP_REMOVED lines=8> */
.L_x_427:
[----:B------:R-:W-:Y:S01]  /*5700*/  HFMA2 R12, -RZ, RZ, 0, 1.1920928955078125e-07 ;  /* 0x00000002ff0c7431 */ /* 0x000fe200000001ff */
[----:B------:R-:W-:Y:S01]  /*5710*/  MOV R13, RZ ;  /* 0x000000ff000d7202 */ /* 0x000fe20000000f00 */
[----:B------:R-:W-:-:S07]  /*5720*/  IMAD.MOV.U32 R4, RZ, RZ, R14 ;  /* 0x000000ffff047224 */ /* 0x000fce00078e000e */
[----:B------:R-:W-:Y:S05]  /*5730*/  WARPSYNC.COLLECTIVE R15, `(.L_x_428) ;  /* 0x000000000f087348 */ /* 0x000fea0003c00000 */
[----:B------:R0:W1:Y:S02]  /*5740*/  SHFL.BFLY P6, R14, R13, R12, R11 ;  /* 0x0c00000c0d0e7389 */ /* 0x00006400000c000b */
[----:B01----:R-:W-:Y:S05]  /*5750*/  ENDCOLLECTIVE ;  /* 0x000000000000791b */ /* 0x003fea0003800000 */
.L_x_428:
        /* <DEDUP_REMOVED lines=8> */
.L_x_429:
[----:B------:R-:W-:Y:S02]  /*57e0*/  HFMA2 R13, -RZ, RZ, 0, 0 ;  /* 0x00000000ff0d7431 */ /* 0x000fe400000001ff */
[----:B------:R-:W-:Y:S01]  /*57f0*/  IMAD.MOV.U32 R12, RZ, RZ, 0x2 ;  /* 0x00000002ff0c7424 */ /* 0x000fe200078e00ff */
[----:B------:R-:W-:-:S07]  /*5800*/  MOV R2, R14 ;  /* 0x0000000e00027202 */ /* 0x000fce0000000f00 */
[----:B------:R-:W-:Y:S05]  /*5810*/  WARPSYNC.COLLECTIVE R15, `(.L_x_430) ;  /* 0x000000000f087348 */ /* 0x000fea0003c00000 */
[----:B------:R0:W1:Y:S02]  /*5820*/  SHFL.BFLY P6, R14, R13, R12, R11 ;  /* 0x0c00000c0d0e7389 */ /* 0x00006400000c000b */
[----:B01----:R-:W-:Y:S05]  /*5830*/  ENDCOLLECTIVE ;  /* 0x000000000000791b */ /* 0x003fea0003800000 */
.L_x_430:
        /* <DEDUP_REMOVED lines=8> */
.L_x_431:
[----:B------:R-:W-:Y:S01]  /*58c0*/  HFMA2 R12, -RZ, RZ, 0, 1.1920928955078125e-07 ;  /* 0x00000002ff0c7431 */ /* 0x000fe200000001ff */
[----:B------:R-:W-:Y:S01]  /*58d0*/  MOV R13, RZ ;  /* 0x000000ff000d7202 */ /* 0x000fe20000000f00 */
[----:B------:R-:W-:-:S07]  /*58e0*/  IMAD.MOV.U32 R35, RZ, RZ, R14 ;  /* 0x000000ffff237224 */ /* 0x000fce00078e000e */
[----:B------:R-:W-:Y:S05]  /*58f0*/  WARPSYNC.COLLECTIVE R15, `(.L_x_432) ;  /* 0x000000000f087348 */ /* 0x000fea0003c00000 */
[----:B------:R0:W1:Y:S02]  /*5900*/  SHFL.BFLY P6, R14, R13, R12, R11 ;  /* 0x0c00000c0d0e7389 */ /* 0x00006400000c000b */
[----:B01----:R-:W-:Y:S05]  /*5910*/  ENDCOLLECTIVE ;  /* 0x000000000000791b */ /* 0x003fea0003800000 */
.L_x_432:
        /* <DEDUP_REMOVED lines=8> */
.L_x_433:
[----:B------:R-:W-:Y:S02]  /*59a0*/  HFMA2 R13, -RZ, RZ, 0, 0 ;  /* 0x00000000ff0d7431 */ /* 0x000fe400000001ff */
[----:B------:R-:W-:Y:S01]  /*59b0*/  IMAD.MOV.U32 R12, RZ, RZ, 0x2 ;  /* 0x00000002ff0c7424 */ /* 0x000fe200078e00ff */
[----:B------:R-:W-:-:S07]  /*59c0*/  MOV R37, R14 ;  /* 0x0000000e00257202 */ /* 0x000fce0000000f00 */
[----:B------:R-:W-:Y:S05]  /*59d0*/  WARPSYNC.COLLECTIVE R15, `(.L_x_434) ;  /* 0x000000000f087348 */ /* 0x000fea0003c00000 */
[----:B------:R0:W1:Y:S02]  /*59e0*/  SHFL.BFLY P6, R14, R13, R12, R11 ;  /* 0x0c00000c0d0e7389 */ /* 0x00006400000c000b */
[----:B01----:R-:W-:Y:S05]  /*59f0*/  ENDCOLLECTIVE ;  /* 0x000000000000791b */ /* 0x003fea0003800000 */
.L_x_434:
        /* <DEDUP_REMOVED lines=8> */
.L_x_435:
[----:B------:R-:W-:Y:S01]  /*5a80*/  HFMA2 R12, -RZ, RZ, 0, 1.1920928955078125e-07 ;  /* 0x00000002ff0c7431 */ /* 0x000fe200000001ff */
[----:B------:R-:W-:Y:S01]  /*5a90*/  MOV R13, RZ ;  /* 0x000000ff000d7202 */ /* 0x000fe20000000f00 */
[----:B------:R-:W-:-:S07]  /*5aa0*/  IMAD.MOV.U32 R39, RZ, RZ, R14 ;  /* 0x000000ffff277224 */ /* 0x000fce00078e000e */
[----:B------:R-:W-:Y:S05]  /*5ab0*/  WARPSYNC.COLLECTIVE R15, `(.L_x_436) ;  /* 0x000000000f087348 */ /* 0x000fea0003c00000 */
[----:B------:R0:W1:Y:S02]  /*5ac0*/  SHFL.BFLY P6, R14, R13, R12, R11 ;  /* 0x0c00000c0d0e7389 */ /* 0x00006400000c000b */
[----:B01----:R-:W-:Y:S05]  /*5ad0*/  ENDCOLLECTIVE ;  /* 0x000000000000791b */ /* 0x003fea0003800000 */
.L_x_436:
        /* <DEDUP_REMOVED lines=8> */
.L_x_437:
[----:B------:R-:W-:Y:S02]  /*5b60*/  HFMA2 R13, -RZ, RZ, 0, 0 ;  /* 0x00000000ff0d7431 */ /* 0x000fe400000001ff */
[----:B------:R-:W-:Y:S01]  /*5b70*/  IMAD.MOV.U32 R12, RZ, RZ, 0x2 ;  /* 0x00000002ff0c7424 */ /* 0x000fe200078e00ff */
[----:B------:R-:W-:-:S07]  /*5b80*/  MOV R41, R14 ;  /* 0x0000000e00297202 */ /* 0x000fce0000000f00 */
[----:B------:R-:W-:Y:S05]  /*5b90*/  WARPSYNC.COLLECTIVE R15, `(.L_x_438) ;  /* 0x000000000f087348 */ /* 0x000fea0003c00000 */
[----:B------:R0:W1:Y:S02]  /*5ba0*/  SHFL.BFLY P6, R14, R13, R12, R11 ;  /* 0x0c00000c0d0e7389 */ /* 0x00006400000c000b */
[----:B01----:R-:W-:Y:S05]  /*5bb0*/  ENDCOLLECTIVE ;  /* 0x000000000000791b */ /* 0x003fea0003800000 */
.L_x_438:
        /* <DEDUP_REMOVED lines=8> */
.L_x_439:
[----:B------:R-:W-:Y:S01]  /*5c40*/  HFMA2 R12, -RZ, RZ, 0, 1.1920928955078125e-07 ;  /* 0x00000002ff0c7431 */ /* 0x000fe200000001ff */
[----:B------:R-:W-:Y:S01]  /*5c50*/  MOV R13, RZ ;  /* 0x000000ff000d7202 */ /* 0x000fe20000000f00 */
[----:B------:R-:W-:-:S07]  /*5c60*/  IMAD.MOV.U32 R43, RZ, RZ, R14 ;  /* 0x000000ffff2b7224 */ /* 0x000fce00078e000e */
[----:B------:R-:W-:Y:S05]  /*5c70*/  WARPSYNC.COLLECTIVE R15, `(.L_x_440) ;  /* 0x000000000f087348 */ /* 0x000fea0003c00000 */
[----:B------:R0:W1:Y:S02]  /*5c80*/  SHFL.BFLY P6, R14, R13, R12, R11 ;  /* 0x0c00000c0d0e7389 */ /* 0x00006400000c000b */
[----:B01----:R-:W-:Y:S05]  /*5c90*/  ENDCOLLECTIVE ;  /* 0x000000000000791b */ /* 0x003fea0003800000 */
.L_x_440:
[----:B------:R-:W-:Y:S01]  /*5ca0*/  FADD.FTZ R42, R42, R43 ;  /* 0x0000002b2a2a7221 */ /* 0x000fe20000010000 */
[----:B------:R-:W-:Y:S02]  /*5cb0*/  IMAD.MOV.U32 R12, RZ, RZ, 0x1 ;  /* 0x00000001ff0c7424 */ /* 0x000fe400078e00ff */
[----:B------:R-:W-:-:S05]  /*5cc0*/  FADD.FTZ R44, RZ, R14 ;  /* 0x0000000eff2c7221 */ /* 0x000fca0000010000 */
[----:B------:R-:W-:-:S07]  /*5cd0*/  MOV R13, R44 ;  /* 0x0000002c000d7202 */ /* 0x000fce0000000f00 */
[----:B------:R-:W-:Y:S05]  /*5ce0*/  WARPSYNC.COLLECTIVE R15, `(.L_x_441) ;  /* 0x000000000f087348 */ /* 0x000fea0003c00000 */
[----:B------:R0:W1:Y:S02]  /*5cf0*/  SHFL.BFLY P6, R14, R13, R12, R11 ;  /* 0x0c00000c0d0e7389 */ /* 0x00006400000c000b */
[----:B01----:R-:W-:Y:S05]  /*5d00*/  ENDCOLLECTIVE ;  /* 0x000000000000791b */ /* 0x003fea0003800000 */
.L_x_441:
[----:B------:R-:W-:Y:S01]  /*5d10*/  HFMA2 R13, -RZ, RZ, 0, 0 ;  /* 0x00000000ff0d7431 */ /* 0x000fe200000001ff */
[----:B------:R-:W-:Y:S02]  /*5d20*/  MOV R12, 0x2 ;  /* 0x00000002000c7802 */ /* 0x000fe40000000f00 */
[----:B------:R-:W-:-:S07]  /*5d30*/  MOV R45, R14 ;  /* 0x0000000e002d7202 */ /* 0x000fce0000000f00 */
[----:B------:R-:W-:Y:S05]  /*5d40*/  WARPSYNC.COLLECTIVE R15, `(.L_x_442) ;  /* 0x000000000f087348 */ /* 0x000fea0003c00000 */
[----:B------:R0:W1:Y:S02]  /*5d50*/  SHFL.BFLY P6, R14, R13, R12, R11 ;  /* 0x0c00000c0d0e7389 */ /* 0x00006400000c000b */
[----:B01----:R-:W-:Y:S05]  /*5d60*/  ENDCOLLECTIVE ;  /* 0x000000000000791b */ /* 0x003fea0003800000 */
.L_x_442:
[----:B------:R-:W-:Y:S01]  /*5d70*/  FADD.FTZ R45, R44, R45 ;  /* 0x0000002d2c2d7221 */ /* 0x000fe20000010000 */
[----:B------:R-:W-:Y:S02]  /*5d80*/  HFMA2 R12, -RZ, RZ, 0, 5.9604644775390625e-08 ;  /* 0x00000001ff0c7431 */ /* 0x000fe400000001ff */
[----:B------:R-:W-:-:S04]  /*5d90*/  FADD.FTZ R8, RZ, R14 ;  /* 0x0000000eff087221 */ /* 0x000fc80000010000 */
[----:B------:R-:W-:-:S07]  /*5da0*/  IMAD.MOV.U32 R13, RZ, RZ, R8 ;  /* 0x000000ffff0d7224 */ /* 0x000fce00078e0008 */
[----:B------:R-:W-:Y:S05]  /*5db0*/  WARPSYNC.COLLECTIVE R15, `(.L_x_443) ;  /* 0x000000000f087348 */ /* 0x000fea0003c00000 */
[----:B------:R0:W1:Y:S02]  /*5dc0*/  SHFL.BFLY P6, R14, R13, R12, R11 ;  /* 0x0c00000c0d0e7389 */ /* 0x00006400000c000b */
[----:B01----:R-:W-:Y:S05]  /*5dd0*/  ENDCOLLECTIVE ;  /* 0x000000000000791b */ /* 0x003fea0003800000 */
.L_x_443:
[----:B------:R-:W-:Y:S02]  /*5de0*/  HFMA2 R13, -RZ, RZ, 0, 0 ;  /* 0x00000000ff0d7431 */ /* 0x000fe400000001ff */
[----:B------:R-:W-:Y:S01]  /*5df0*/  IMAD.MOV.U32 R12, RZ, RZ, 0x2 ;  /* 0x00000002ff0c7424 */ /* 0x000fe200078e00ff */
[----:B------:R-:W-:-:S07]  /*5e00*/  MOV R5, R14 ;  /* 0x0000000e00057202 */ /* 0x000fce0000000f00 */
[----:B------:R-:W-:Y:S05]  /*5e10*/  WARPSYNC.COLLECTIVE R15, `(.L_x_444) ;  /* 0x000000000f087348 */ /* 0x000fea0003c00000 */
[----:B------:R0:W1:Y:S02]  /*5e20*/  SHFL.BFLY P6, R14, R13, R12, R11 ;  /* 0x0c00000c0d0e7389 */ /* 0x00006400000c000b */
[----:B01----:R-:W-:Y:S05]  /*5e30*/  ENDCOLLECTIVE ;  /* 0x000000000000791b */ /* 0x003fea0003800000 */
.L_x_444:
        /* <DEDUP_REMOVED lines=8> */
.L_x_445:
[----:B------:R-:W-:Y:S01]  /*5ec0*/  HFMA2 R12, -RZ, RZ, 0, 1.1920928955078125e-07 ;  /* 0x00000002ff0c7431 */ /* 0x000fe200000001ff */
[----:B------:R-:W-:Y:S01]  /*5ed0*/  MOV R13, RZ ;  /* 0x000000ff000d7202 */ /* 0x000fe20000000f00 */
[----:B------:R-:W-:-:S07]  /*5ee0*/  IMAD.MOV.U32 R3, RZ, RZ, R14 ;  /* 0x000000ffff037224 */ /* 0x000fce00078e000e */
[----:B------:R-:W-:Y:S05]  /*5ef0*/  WARPSYNC.COLLECTIVE R15, `(.L_x_446) ;  /* 0x000000000f087348 */ /* 0x000fea0003c00000 */
[----:B------:R0:W1:Y:S02]  /*5f00*/  SHFL.BFLY P6, R14, R13, R12, R11 ;  /* 0x0c00000c0d0e7389 */ /* 0x00006400000c000b */
[----:B01----:R-:W-:Y:S05]  /*5f10*/  ENDCOLLECTIVE ;  /* 0x000000000000791b */ /* 0x003fea0003800000 */
.L_x_446:
        /* <DEDUP_REMOVED lines=8> */
.L_x_447:
[----:B------:R-:W-:Y:S02]  /*5fa0*/  HFMA2 R13, -RZ, RZ, 0, 0 ;  /* 0x00000000ff0d7431 */ /* 0x000fe400000001ff */
[----:B------:R-:W-:Y:S01]  /*5fb0*/  IMAD.MOV.U32 R12, RZ, RZ, 0x2 ;  /* 0x00000002ff0c7424 */ /* 0x000fe200078e00ff */
[----:B------:R-:W-:-:S07]  /*5fc0*/  MOV R19, R14 ;  /* 0x0000000e00137202 */ /* 0x000fce0000000f00 */
[----:B------:R-:W-:Y:S05]  /*5fd0*/  WARPSYNC.COLLECTIVE R15, `(.L_x_448) ;  /* 0x000000000f087348 */ /* 0x000fea0003c00000 */
[----:B------:R0:W1:Y:S02]  /*5fe0*/  SHFL.BFLY P6, R14, R13, R12, R11 ;  /* 0x0c00000c0d0e7389 */ /* 0x00006400000c000b */
[----:B01----:R-:W-:Y:S05]  /*5ff0*/  ENDCOLLECTIVE ;  /* 0x000000000000791b */ /* 0x003fea0003800000 */
.L_x_448:
        /* <DEDUP_REMOVED lines=8> */
.L_x_449:
[----:B------:R-:W-:Y:S01]  /*6080*/  HFMA2 R12, -RZ, RZ, 0, 1.1920928955078125e-07 ;  /* 0x00000002ff0c7431 */ /* 0x000fe200000001ff */
[----:B------:R-:W-:Y:S01]  /*6090*/  MOV R13, RZ ;  /* 0x000000ff000d7202 */ /* 0x000fe20000000f00 */
[----:B------:R-:W-:-:S07]  /*60a0*/  IMAD.MOV.U32 R34, RZ, RZ, R14 ;  /* 0x000000ffff227224 */ /* 0x000fce00078e000e */
[----:B------:R-:W-:Y:S05]  /*60b0*/  WARPSYNC.COLLECTIVE R15, `(.L_x_450) ;  /* 0x000000000f087348 */ /* 0x000fea0003c00000 */
[----:B------:R0:W1:Y:S02]  /*60c0*/  SHFL.BFLY P6, R14, R13, R12, R11 ;  /* 0x0c00000c0d0e7389 */ /* 0x00006400000c000b */
[----:B01----:R-:W-:Y:S05]  /*60d0*/  ENDCOLLECTIVE ;  /* 0x000000000000791b */ /* 0x003fea0003800000 */
.L_x_450:
[----:B------:R-:W-:Y:S01]  /*60e0*/  FADD.FTZ R17, R17, R34 ;  /* 0x0000002211117221 */ /* 0x000fe20000010000 */
[----:B------:R-:W-:Y:S01]  /*60f0*/  MOV R34, R5 ;  /* 0x0000000500227202 */ /* 0x000fe20000000f00 */
[----:B------:R-:W-:Y:S01]  /*6100*/  HFMA2 R12, -RZ, RZ, 0, 5.9604644775390625e-08 ;  /* 0x00000001ff0c7431 */ /* 0x000fe200000001ff */
[----:B------:R-:W-:-:S05]  /*6110*/  MOV R21, R14 ;  /* 0x0000000e00157202 */ /* 0x000fca0000000f00 */
[----:B------:R-:W-:-:S04]  /*6120*/  FADD.FTZ R21, RZ, R21 ;  /* 0x00000015ff157221 */ /* 0x000fc80000010000 */
[----:B------:R-:W-:-:S07]  /*6130*/  IMAD.MOV.U32 R13, RZ, RZ, R21 ;  /* 0x000000ffff0d7224 */ /* 0x000fce00078e0015 */
[----:B------:R-:W-:Y:S05]  /*6140*/  WARPSYNC.COLLECTIVE R15, `(.L_x_451) ;  /* 0x000000000f087348 */ /* 0x000fea0003c00000 */
[----:B------:R0:W1:Y:S02]  /*6150*/  SHFL.BFLY P6, R14, R13, R12, R11 ;  /* 0x0c00000c0d0e7389 */ /* 0x00006400000c000b */
[----:B01----:R-:W-:Y:S05]  /*6160*/  ENDCOLLECTIVE ;  /* 0x000000000000791b */ /* 0x003fea0003800000 */
.L_x_451:
[----:B------:R-:W-:Y:S02]  /*6170*/  HFMA2 R13, -RZ, RZ, 0, 0 ;  /* 0x00000000ff0d7431 */ /* 0x000fe400000001ff */
[----:B------:R-:W-:Y:S01]  /*6180*/  IMAD.MOV.U32 R12, RZ, RZ, 0x2 ;  /* 0x00000002ff0c7424 */ /* 0x000fe200078e00ff */
[----:B------:R-:W-:-:S07]  /*6190*/  MOV R48, R14 ;  /* 0x0000000e00307202 */ /* 0x000fce0000000f00 */
[----:B------:R-:W-:Y:S05]  /*61a0*/  WARPSYNC.COLLECTIVE R15, `(.L_x_452) ;  /* 0x000000000f087348 */ /* 0x000fea0003c00000 */
[----:B------:R0:W1:Y:S02]  /*61b0*/  SHFL.BFLY P6, R14, R13, R12, R11 ;  /* 0x0c00000c0d0e7389 */ /* 0x00006400000c000b */
[----:B01----:R-:W-:Y:S05]  /*61c0*/  ENDCOLLECTIVE ;  /* 0x000000000000791b */ /* 0x003fea0003800000 */
.L_x_452:
        /* <DEDUP_REMOVED lines=8> */
.L_x_453:
[----:B------:R-:W-:Y:S01]  /*6250*/  HFMA2 R12, -RZ, RZ, 0, 1.1920928955078125e-07 ;  /* 0x00000002ff0c7431 */ /* 0x000fe200000001ff */
[----:B------:R-:W-:Y:S01]  /*6260*/  MOV R13, RZ ;  /* 0x000000ff000d7202 */ /* 0x000fe20000000f00 */
[----:B------:R-:W-:-:S07]  /*6270*/  IMAD.MOV.U32 R25, RZ, RZ, R14 ;  /* 0x000000ffff197224 */ /* 0x000fce00078e000e */
[----:B------:R-:W-:Y:S05]  /*6280*/  WARPSYNC.COLLECTIVE R15, `(.L_x_454) ;  /* 0x000000000f087348 */ /* 0x000fea0003c00000 */
[----:B------:R0:W1:Y:S02]  /*6290*/  SHFL.BFLY P6, R14, R13, R12, R11 ;  /* 0x0c00000c0d0e7389 */ /* 0x00006400000c000b */
[----:B01----:R-:W-:Y:S05]  /*62a0*/  ENDCOLLECTIVE ;  /* 0x000000000000791b */ /* 0x003fea0003800000 */
.L_x_454:
        /* <DEDUP_REMOVED lines=8> */
.L_x_455:
[----:B------:R-:W-:Y:S02]  /*6330*/  HFMA2 R13, -RZ, RZ, 0, 0 ;  /* 0x00000000ff0d7431 */ /* 0x000fe400000001ff */
[----:B------:R-:W-:Y:S01]  /*6340*/  IMAD.MOV.U32 R12, RZ, RZ, 0x2 ;  /* 0x00000002ff0c7424 */ /* 0x000fe200078e00ff */
[----:B------:R-:W-:-:S07]  /*6350*/  MOV R8, R14 ;  /* 0x0000000e00087202 */ /* 0x000fce0000000f00 */
[----:B------:R-:W-:Y:S05]  /*6360*/  WARPSYNC.COLLECTIVE R15, `(.L_x_456) ;  /* 0x000000000f087348 */ /* 0x000fea0003c00000 */
[----:B------:R0:W1:Y:S02]  /*6370*/  SHFL.BFLY P6, R14, R13, R12, R11 ;  /* 0x0c00000c0d0e7389 */ /* 0x00006400000c000b */
[----:B01----:R-:W-:Y:S05]  /*6380*/  ENDCOLLECTIVE ;  /* 0x000000000000791b */ /* 0x003fea0003800000 */
.L_x_456:
        /* <DEDUP_REMOVED lines=8> */
.L_x_457:
[----:B------:R-:W-:Y:S01]  /*6410*/  HFMA2 R12, -RZ, RZ, 0, 1.1920928955078125e-07 ;  /* 0x00000002ff0c7431 */ /* 0x000fe200000001ff */
[----:B------:R-:W-:Y:S01]  /*6420*/  MOV R13, RZ ;  /* 0x000000ff000d7202 */ /* 0x000fe20000000f00 */
[----:B------:R-:W-:-:S07]  /*6430*/  IMAD.MOV.U32 R50, RZ, RZ, R14 ;  /* 0x000000ffff327224 */ /* 0x000fce00078e000e */
[----:B------:R-:W-:Y:S05]  /*6440*/  WARPSYNC.COLLECTIVE R15, `(.L_x_458) ;  /* 0x000000000f087348 */ /* 0x000fea0003c00000 */
[----:B------:R0:W1:Y:S02]  /*6450*/  SHFL.BFLY P6, R14, R13, R12, R11 ;  /* 0x0c00000c0d0e7389 */ /* 0x00006400000c000b */
[----:B01----:R-:W-:Y:S05]  /*6460*/  ENDCOLLECTIVE ;  /* 0x000000000000791b */ /* 0x003fea0003800000 */
.L_x_458:
        /* <DEDUP_REMOVED lines=8> */
.L_x_459:
[----:B------:R-:W-:Y:S01]  /*64f0*/  HFMA2 R12, -RZ, RZ, 0, 1.1920928955078125e-07 ;  /* 0x00000002ff0c7431 */ /* 0x000fe200000001ff */
[----:B------:R-:W-:Y:S01]  /*6500*/  MOV R13, RZ ;  /* 0x000000ff000d7202 */ /* 0x000fe20000000f00 */
[----:B------:R-:W-:-:S07]  /*6510*/  FADD.FTZ R29, R29, R14 ;  /* 0x0000000e1d1d7221 */ /* 0x000fce0000010000 */
[----:B------:R-:W-:Y:S05]  /*6520*/  WARPSYNC.COLLECTIVE R15, `(.L_x_460) ;  /* 0x000000000f087348 */ /* 0x000fea0003c00000 */
[----:B------:R0:W1:Y:S02]  /*6530*/  SHFL.BFLY P6, R14, R13, R12, R11 ;  /* 0x0c00000c0d0e7389 */ /* 0x00006400000c000b */
[----:B01----:R-:W-:Y:S05]  /*6540*/  ENDCOLLECTIVE ;  /* 0x000000000000791b */ /* 0x003fea0003800000 */
.L_x_460:
[----:B------:R-:W-:Y:S01]  /*6550*/  MOV R12, 0x1 ;  /* 0x00000001000c7802 */ /* 0x000fe20000000f00 */
[----:B------:R-:W-:-:S04]  /*6560*/  FADD.FTZ R31, RZ, R14 ;  /* 0x0000000eff1f7221 */ /* 0x000fc80000010000 */
[----:B------:R-:W-:-:S07]  /*6570*/  IMAD.MOV.U32 R13, RZ, RZ, R31 ;  /* 0x000000ffff0d7224 */ /* 0x000fce00078e001f */
[----:B------:R-:W-:Y:S05]  /*6580*/  WARPSYNC.COLLECTIVE R15, `(.L_x_461) ;  /* 0x000000000f087348 */ /* 0x000fea0003c00000 */
[----:B------:R0:W1:Y:S02]  /*6590*/  SHFL.BFLY P6, R14, R13, R12, R11 ;  /* 0x0c00000c0d0e7389 */ /* 0x00006400000c000b */
[----:B01----:R-:W-:Y:S05]  /*65a0*/  ENDCOLLECTIVE ;  /* 0x000000000000791b */ /* 0x003fea0003800000 */
.L_x_461:
[----:B------:R-:W-:Y:S02]  /*65b0*/  HFMA2 R13, -RZ, RZ, 0, 0 ;  /* 0x00000000ff0d7431 */ /* 0x000fe400000001ff */
[----:B------:R-:W-:Y:S01]  /*65c0*/  IMAD.MOV.U32 R12, RZ, RZ, 0x2 ;  /* 0x00000002ff0c7424 */ /* 0x000fe200078e00ff */
[----:B------:R-:W-:-:S07]  /*65d0*/  MOV R52, R14 ;  /* 0x0000000e00347202 */ /* 0x000fce0000000f00 */
[----:B------:R-:W-:Y:S05]  /*65e0*/  WARPSYNC.COLLECTIVE R15, `(.L_x_462) ;  /* 0x000000000f087348 */ /* 0x000fea0003c00000 */
[----:B------:R0:W1:Y:S02]  /*65f0*/  SHFL.BFLY P6, R14, R13, R12, R11 ;  /* 0x0c00000c0d0e7389 */ /* 0x00006400000c000b */
[----:B01----:R-:W-:Y:S05]  /*6600*/  ENDCOLLECTIVE ;  /* 0x000000000000791b */ /* 0x003fea0003800000 */
.L_x_462:
[----:B------:R-:W-:Y:S01]  /*6610*/  FADD.FTZ R31, R31, R52 ;  /* 0x000000341f1f7221 */ /* 0x000fe20000010000 */
[----:B------:R-:W-:Y:S01]  /*6620*/  HFMA2 R12, -RZ, RZ, 0, 5.9604644775390625e-08 ;  /* 0x00000001ff0c7431 */ /* 0x000fe200000001ff */
[----:B------:R-:W-:-:S05]  /*6630*/  MOV R4, R14 ;  /* 0x0000000e00047202 */ /* 0x000fca0000000f00 */
[----:B------:R-:W-:-:S07]  /*6640*/  FADD.FTZ R13, RZ, R4 ;  /* 0x00000004ff0d7221 */ /* 0x000fce0000010000 */
[----:B------:R-:W-:Y:S05]  /*6650*/  WARPSYNC.COLLECTIVE R15, `(.L_x_463) ;  /* 0x000000000f087348 */ /* 0x000fea0003c00000 */
[----:B------:R0:W1:Y:S02]  /*6660*/  SHFL.BFLY P6, R14, R13, R12, R11 ;  /* 0x0c00000c0d0e7389 */ /* 0x00006400000c000b */
[----:B01----:R-:W-:Y:S05]  /*6670*/  ENDCOLLECTIVE ;  /* 0x000000000000791b */ /* 0x003fea0003800000 */
.L_x_463:
[----:B------:R-:W-:Y:S05]  /*6680*/  BRA `(.L_x_464) ;  /* 0xffffffcc00407947 */ /* 0x000fea000383ffff */
.L_x_465:
        /* <DEDUP_REMOVED lines=15> */
.L_x_27254:


//--------------------- .text._ZN4vllm25paged_attention_v2_kernelI13__nv_bfloat16hLi192ELi32ELi128ELNS_18Fp8KVCacheDataTypeE2ELb1ELi512EEEvPfS3_PT_PKS4_PKT0_SA_ifPKiSC_iPKfiiiSE_SE_iiiii --------------------------
	.section	.text._ZN4vllm25paged_attention_v2_kernelI13__nv_bfloat16hLi192ELi32ELi128ELNS_18Fp8KVCacheDataTypeE2ELb1ELi512EEEvPfS3_PT_PKS4_PKT0_SA_ifPKiSC_iPKfiiiSE_SE_iiiii,"ax",@progbits
	.align	128
        .global         _ZN4vllm25paged_attention_v2_kernelI13__nv_bfloat16hLi192ELi32ELi128ELNS_18Fp8KVCacheDataTypeE2ELb1ELi512EEEvPfS3_PT_PKS4_PKT0_SA_ifPKiSC_iPKfiiiSE_SE_iiiii
        .type           _ZN4vllm25paged_attention_v2_kernelI13__nv_bfloat16hLi192ELi32ELi128ELNS_18Fp8KVCacheDataTypeE2ELb1ELi512EEEvPfS3_PT_PKS4_PKT0_SA_ifPKiSC_iPKfiiiSE_SE_iiiii,@function
        .size           _ZN4vllm25paged_attention_v2_kernelI13__nv_bfloat16hLi192ELi32ELi128ELNS_18Fp8KVCacheDataTypeE2ELb1ELi512EEEvPfS3_PT_PKS4_PKT0_SA_ifPKiSC_iPKfiiiSE_SE_iiiii,(.L_x_27255 - _ZN4vllm25paged_attention_v2_kernelI13__nv_bfloat16hLi192ELi32ELi128ELNS_18Fp8KVCacheDataTypeE2ELb1ELi512EEEvPfS3_PT_PKS4_PKT0_SA_ifPKiSC_iPKfiiiSE_SE_iiiii)
        .other          _ZN4vllm25paged_attention_v2_kernelI13__nv_bfloat16hLi192ELi32ELi128ELNS_18Fp8KVCacheDataTypeE2ELb1ELi512EEEvPfS3_PT_PKS4_PKT0_SA_ifPKiSC_iPKfiiiSE_SE_iiiii,@"STO_CUDA_ENTRY STV_DEFAULT"
_ZN4vllm25paged_attention_v2_kernelI13__nv_bfloat16hLi192ELi32ELi128ELNS_18Fp8KVCacheDataTypeE2ELb1ELi512EEEvPfS3_PT_PKS4_PKT0_SA_ifPKiSC_iPKfiiiSE_SE_iiiii:
.text._ZN4vllm25paged_attention_v2_kernelI13__nv_bfloat16hLi192ELi32ELi128ELNS_18Fp8KVCacheDataTypeE2ELb1ELi512EEEvPfS3_PT_PKS4_PKT0_SA_ifPKiSC_iPKfiiiSE_SE_iiiii:
        /* <DEDUP_REMOVED lines=9> */
[----:B-1----:R-:W-:-:S06]  /*0090*/  USHF.L.U32 UR45, UR40, 0x9, URZ ;  /* 0x00000009282d7899 */ /* 0x002fcc00080006ff */
[----:B--2---:R-:W-:-:S13]  /*00a0*/  ISETP.LE.AND P0, PT, R6, UR45, PT ;  /* 0x0000002d06007c0c */ /* 0x004fda000bf03270 */
[----:B0-----:R-:W-:Y:S05]  /*00b0*/  @P0 EXIT ;  /* 0x000000000000094d */ /* 0x001fea0003800000 */
[----:B------:R-:W0:Y:S01]  /*00c0*/  LDC R11, c[0x0][0x404] ;  /* 0x00010100ff0b7b82 */ /* 0x000e220000000800 */
[----:B------:R-:W-:Y:S01]  /*00d0*/  IADD3 R4, PT, PT, R6, -0x1, RZ ;  /* 0xffffffff06047810 */ /* 0x000fe20007ffe0ff */
[----:B------:R-:W1:Y:S01]  /*00e0*/  LDCU UR5, c[0x0][0x408] ;  /* 0x00008100ff0577ac */ /* 0x000e620008000800 */
[----:B------:R-:W2:Y:S02]  /*00f0*/  S2R R24, SR_TID.X ;  /* 0x0000000000187919 */ /* 0x000ea40000002100 */
[----:B------:R-:W-:Y:S01]  /*0100*/  IABS R8, R4 ;  /* 0x0000000400087213 */ /* 0x000fe20000000000 */
[----:B------:R-:W-:Y:S02]  /*0110*/  USHF.L.U32 UR4, UR40, 0x4, URZ ;  /* 0x0000000428047899 */ /* 0x000fe400080006ff */
[----:B------:R-:W3:Y:S01]  /*0120*/  S2UR UR41, SR_CTAID.X ;  /* 0x00000000002979c3 */ /* 0x000ee20000002500 */
[----:B------:R-:W4:Y:S01]  /*0130*/  LDCU UR43, c[0x0][0x378] ;  /* 0x00006f00ff2b77ac */ /* 0x000f220008000800 */
[----:B------:R-:W3:Y:S01]  /*0140*/  LDCU UR42, c[0x0][0x370] ;  /* 0x00006e00ff2a77ac */ /* 0x000ee20008000800 */
[----:B-1----:R-:W-:Y:S01]  /*0150*/  UISETP.GE.AND UP0, UPT, UR5, URZ, UPT ;  /* 0x000000ff0500728c */ /* 0x002fe2000bf06270 */
[----:B0-----:R-:W-:-:S02]  /*0160*/  IABS R9, R11 ;  /* 0x0000000b00097213 */ /* 0x001fc40000000000 */
[----:B------:R-:W-:Y:S02]  /*0170*/  LOP3.LUT R4, R4, R11, RZ, 0x3c, !PT ;  /* 0x0000000b04047212 */ /* 0x000fe400078e3cff */
[----:B------:R-:W0:Y:S01]  /*0180*/  I2F.RP R5, R9 ;  /* 0x0000000900057306 */ /* 0x000e220000209400 */
[----:B------:R-:W-:Y:S01]  /*0190*/  BAR.SYNC.DEFER_BLOCKING 0x0 ;  /* 0x0000000000007b1d */ /* 0x000fe20000010000 */
[----:B------:R-:W-:-:S05]  /*01a0*/  ISETP.GE.AND P2, PT, R4, RZ, PT ;  /* 0x000000ff0400720c */ /* 0x000fca0003f46270 */
[----:B------:R-:W3:Y:S01]  /*01b0*/  @UP0 LDCU UR38, c[0x0][0x3f8] ;  /* 0x00007f00ff2607ac */ /* 0x000ee20008000800 */
[----:B--2---:R-:W-:Y:S01]  /*01c0*/  LOP3.LUT R10, R24, 0x1f, RZ, 0xc0, !PT ;  /* 0x0000001f180a7812 */ /* 0x004fe200078ec0ff */
[----:B0-----:R-:W0:Y:S01]  /*01d0*/  MUFU.RCP R5, R5 ;  /* 0x0000000500057308 */ /* 0x001e220000001000 */
[----:B---3--:R-:W-:-:S04]  /*01e0*/  @UP0 UIMAD UR38, UR42, UR38, UR41 ;  /* 0x000000262a2602a4 */ /* 0x008fc8000f8e0229 */
[----:B------:R-:W-:Y:S01]  /*01f0*/  @UP0 UIMAD UR38, UR38, UR5, 0x1 ;  /* 0x00000001262604a4 */ /* 0x000fe2000f8e0205 */
[----:B0-----:R-:W-:-:S04]  /*0200*/  VIADD R2, R5, 0xffffffe ;  /* 0x0ffffffe05027836 */ /* 0x001fc80000000000 */
[----:B------:R0:W1:Y:S02]  /*0210*/  F2I.FTZ.U32.TRUNC.NTZ R3, R2 ;  /* 0x0000000200037305 */ /* 0x000064000021f000 */
[----:B0-----:R-:W-:Y:S02]  /*0220*/  IMAD.MOV.U32 R2, RZ, RZ, RZ ;  /* 0x000000ffff027224 */ /* 0x001fe400078e00ff */
[----:B-1----:R-:W-:-:S05]  /*0230*/  IMAD R0, R3, R9, RZ ;  /* 0x0000000903007224 */ /* 0x002fca00078e02ff */
[----:B------:R-:W-:-:S05]  /*0240*/  IADD3 R7, PT, PT, -R0, RZ, RZ ;  /* 0x000000ff00077210 */ /* 0x000fca0007ffe1ff */
[----:B------:R-:W-:Y:S01]  /*0250*/  IMAD.HI.U32 R0, R3, R7, R2 ;  /* 0x0000000703007227 */ /* 0x000fe200078e0002 */
[----:B------:R-:W-:-:S04]  /*0260*/  IADD3 R2, PT, PT, R6, 0x1f, RZ ;  /* 0x0000001f06027810 */ /* 0x000fc80007ffe0ff */
[----:B------:R-:W-:Y:S01]  /*0270*/  SHF.R.U32.HI R2, RZ, 0x5, R2 ;  /* 0x00000005ff027819 */ /* 0x000fe20000011602 */
[----:B------:R-:W-:-:S05]  /*0280*/  IMAD.HI.U32 R7, R0, R8, RZ ;  /* 0x0000000800077227 */ /* 0x000fca00078e00ff */
[----:B------:R-:W-:-:S05]  /*0290*/  IADD3 R3, PT, PT, -R7, RZ, RZ ;  /* 0x000000ff07037210 */ /* 0x000fca0007ffe1ff */
[----:B------:R-:W-:Y:S02]  /*02a0*/  IMAD R8, R9, R3, R8 ;  /* 0x0000000309087224 */ /* 0x000fe400078e0208 */
[----:B------:R-:W-:-:S03]  /*02b0*/  IMAD.U32 R3, RZ, RZ, UR4 ;  /* 0x00000004ff037e24 */ /* 0x000fc6000f8e00ff */
[----:B------:R-:W-:Y:S02]  /*02c0*/  ISETP.GT.U32.AND P1, PT, R9, R8, PT ;  /* 0x000000080900720c */ /* 0x000fe40003f24070 */
[----:B------:R-:W-:-:S04]  /*02d0*/  VIADDMNMX.U32 R2, R3, 0x10, R2, PT ;  /* 0x0000001003027846 */ /* 0x000fc80003800002 */
[----:B------:R-:W-:-:S07]  /*02e0*/  R2UR UR44, R2 ;  /* 0x00000000022c72ca */ /* 0x000fce00000e0000 */
[-C--:B------:R-:W-:Y:S02]  /*02f0*/  @!P1 IADD3 R8, PT, PT, R8, -R9.reuse, RZ ;  /* 0x8000000908089210 */ /* 0x080fe40007ffe0ff */
[----:B------:R-:W-:Y:S02]  /*0300*/  @!P1 IADD3 R7, PT, PT, R7, 0x1, RZ ;  /* 0x0000000107079810 */ /* 0x000fe40007ffe0ff */
[----:B------:R-:W-:Y:S02]  /*0310*/  ISETP.GE.U32.AND P0, PT, R8, R9, PT ;  /* 0x000000090800720c */ /* 0x000fe40003f06070 */
[----:B------:R-:W-:Y:S02]  /*0320*/  ISETP.NE.AND P1, PT, R11, RZ, PT ;  /* 0x000000ff0b00720c */ /* 0x000fe40003f25270 */
[----:B------:R-:W-:Y:S01]  /*0330*/  LEA.HI R8, R24, UR4, RZ, 0x1b ;  /* 0x0000000418087c11 */ /* 0x000fe2000f8fd8ff */
[----:B------:R-:W-:-:S04]  /*0340*/  UIADD3 UR4, UPT, UPT, -UR4, UR44, URZ ;  /* 0x0000002c04047290 */ /* 0x000fc8000fffe1ff */
[----:B------:R-:W-:-:S04]  /*0350*/  ULEA UR4, UR4, UR45, 0x5 ;  /* 0x0000002d04047291 */ /* 0x000fc8000f8e28ff */
[----:B------:R-:W-:Y:S01]  /*0360*/  @P0 VIADD R7, R7, 0x1 ;  /* 0x0000000107070836 */ /* 0x000fe20000000000 */
[----:B------:R-:W-:Y:S02]  /*0370*/  ISETP.GE.U32.AND P0, PT, R8, UR44, PT ;  /* 0x0000002c08007c0c */ /* 0x000fe4000bf06070 */
[----:B------:R-:W-:Y:S02]  /*0380*/  VIMNMX R6, PT, PT, R6, UR4, PT ;  /* 0x0000000406067c48 */ /* 0x000fe4000bfe0100 */
[----:B------:R-:W-:Y:S02]  /*0390*/  @!P2 IADD3 R7, PT, PT, -R7, RZ, RZ ;  /* 0x000000ff0707a210 */ /* 0x000fe40007ffe1ff */
[----:B------:R-:W-:Y:S01]  /*03a0*/  @!P1 LOP3.LUT R7, RZ, R11, RZ, 0x33, !PT ;  /* 0x0000000bff079212 */ /* 0x000fe200078e33ff */
[----:B----4-:R-:W-:Y:S06]  /*03b0*/  BRA.U UP0, `(.L_x_466) ;  /* 0x0000000100e07547 */ /* 0x010fec000b800000 */
[----:B------:R-:W0:Y:S01]  /*03c0*/  LDCU UR6, c[0x0][0x3b0] ;  /* 0x00007600ff0677ac */ /* 0x000e220008000800 */
[----:B------:R-:W-:Y:S01]  /*03d0*/  IABS R14, UR41 ;  /* 0x00000029000e7c13 */ /* 0x000fe20008000000 */
[----:B------:R-:W1:Y:S01]  /*03e0*/  LDCU UR7, c[0x0][0x3f8] ;  /* 0x00007f00ff0777ac */ /* 0x000e620008000800 */
[----:B0-----:R-:W-:Y:S01]  /*03f0*/  IABS R5, UR6 ;  /* 0x0000000600057c13 */ /* 0x001fe20008000000 */
[----:B------:R-:W-:-:S03]  /*0400*/  ULOP3.LUT UR4, UR42, UR6, URZ, 0x3c, !UPT ;  /* 0x000000062a047292 */ /* 0x000fc6000f8e3cff */
[----:B------:R-:W0:Y:S03]  /*0410*/  I2F.RP R4, R5 ;  /* 0x0000000500047306 */ /* 0x000e260000209400 */
[----:B------:R-:W-:-:S05]  /*0420*/  ISETP.LE.AND P3, PT, RZ, UR4, PT ;  /* 0x00000004ff007c0c */ /* 0x000fca000bf63270 */
[----:B0-----:R-:W0:Y:S02]  /*0430*/  MUFU.RCP R4, R4 ;  /* 0x0000000400047308 */ /* 0x001e240000001000 */
[----:B0-----:R-:W-:-:S06]  /*0440*/  IADD3 R2, PT, PT, R4, 0xffffffe, RZ ;  /* 0x0ffffffe04027810 */ /* 0x001fcc0007ffe0ff */
[----:B------:R0:W2:Y:S02]  /*0450*/  F2I.FTZ.U32.TRUNC.NTZ R3, R2 ;  /* 0x0000000200037305 */ /* 0x0000a4000021f000 */
[----:B0-----:R-:W-:Y:S02]  /*0460*/  HFMA2 R2, -RZ, RZ, 0, 0 ;  /* 0x00000000ff027431 */ /* 0x001fe400000001ff */
[----:B--2---:R-:W-:-:S04]  /*0470*/  IMAD.MOV R12, RZ, RZ, -R3 ;  /* 0x000000ffff0c7224 */ /* 0x004fc800078e0a03 */
[----:B------:R-:W-:Y:S01]  /*0480*/  IMAD R11, R12, R5, RZ ;  /* 0x000000050c0b7224 */ /* 0x000fe200078e02ff */
[----:B------:R-:W-:-:S03]  /*0490*/  IABS R12, UR42 ;  /* 0x0000002a000c7c13 */ /* 0x000fc60008000000 */
[----:B------:R-:W-:-:S06]  /*04a0*/  IMAD.HI.U32 R3, R3, R11, R2 ;  /* 0x0000000b03037227 */ /* 0x000fcc00078e0002 */
[----:B------:R-:W-:-:S05]  /*04b0*/  IMAD.HI.U32 R3, R3, R12, RZ ;  /* 0x0000000c03037227 */ /* 0x000fca00078e00ff */
[----:B------:R-:W-:-:S05]  /*04c0*/  IADD3 R4, PT, PT, -R3, RZ, RZ ;  /* 0x000000ff03047210 */ /* 0x000fca0007ffe1ff */
[----:B------:R-:W-:-:S05]  /*04d0*/  IMAD R4, R5, R4, R12 ;  /* 0x0000000405047224 */ /* 0x000fca00078e020c */
[----:B------:R-:W-:-:S13]  /*04e0*/  ISETP.GT.U32.AND P2, PT, R5, R4, PT ;  /* 0x000000040500720c */ /* 0x000fda0003f44070 */
[----:B------:R-:W-:Y:S01]  /*04f0*/  @!P2 IMAD.IADD R4, R4, 0x1, -R5 ;  /* 0x000000010404a824 */ /* 0x000fe200078e0a05 */
[----:B------:R-:W-:Y:S02]  /*0500*/  @!P2 IADD3 R3, PT, PT, R3, 0x1, RZ ;  /* 0x000000010303a810 */ /* 0x000fe40007ffe0ff */
[----:B------:R-:W-:Y:S02]  /*0510*/  ISETP.NE.AND P2, PT, RZ, UR6, PT ;  /* 0x00000006ff007c0c */ /* 0x000fe4000bf45270 */
[----:B------:R-:W-:-:S13]  /*0520*/  ISETP.GE.U32.AND P1, PT, R4, R5, PT ;  /* 0x000000050400720c */ /* 0x000fda0003f26070 */
[----:B------:R-:W-:-:S05]  /*0530*/  @P1 IADD3 R3, PT, PT, R3, 0x1, RZ ;  /* 0x0000000103031810 */ /* 0x000fca0007ffe0ff */
[----:B------:R-:W-:-:S05]  /*0540*/  IMAD.MOV.U32 R13, RZ, RZ, R3 ;  /* 0x000000ffff0d7224 */ /* 0x000fca00078e0003 */
[----:B------:R-:W-:Y:S02]  /*0550*/  @!P3 IADD3 R13, PT, PT, -R13, RZ, RZ ;  /* 0x000000ff0d0db210 */ /* 0x000fe40007ffe1ff */
[----:B------:R-:W-:-:S04]  /*0560*/  @!P2 LOP3.LUT R13, RZ, UR6, RZ, 0x33, !PT ;  /* 0x00000006ff0dac12 */ /* 0x000fc8000f8e33ff */
[-C--:B------:R-:W-:Y:S02]  /*0570*/  IABS R5, R13.reuse ;  /* 0x0000000d00057213 */ /* 0x080fe40000000000 */
[----:B------:R-:W-:Y:S02]  /*0580*/  IABS R15, R13 ;  /* 0x0000000d000f7213 */ /* 0x000fe40000000000 */
[----:B------:R-:W0:Y:S01]  /*0590*/  I2F.RP R4, R5 ;  /* 0x0000000500047306 */ /* 0x000e220000209400 */
[----:B------:R-:W-:-:S07]  /*05a0*/  ISETP.NE.AND P2, PT, R13, RZ, PT ;  /* 0x000000ff0d00720c */ /* 0x000fce0003f45270 */
[----:B0-----:R-:W0:Y:S02]  /*05b0*/  MUFU.RCP R4, R4 ;  /* 0x0000000400047308 */ /* 0x001e240000001000 */
[----:B0-----:R-:W-:Y:S01]  /*05c0*/  IADD3 R2, PT, PT, R4, 0xffffffe, RZ ;  /* 0x0ffffffe04027810 */ /* 0x001fe20007ffe0ff */
[----:B------:R-:W-:-:S05]  /*05d0*/  IMAD.MOV R4, RZ, RZ, -R15 ;  /* 0x000000ffff047224 */ /* 0x000fca00078e0a0f */
[----:B------:R0:W2:Y:S02]  /*05e0*/  F2I.FTZ.U32.TRUNC.NTZ R3, R2 ;  /* 0x0000000200037305 */ /* 0x0000a4000021f000 */
[----:B0-----:R-:W-:Y:S02]  /*05f0*/  HFMA2 R2, -RZ, RZ, 0, 0 ;  /* 0x00000000ff027431 */ /* 0x001fe400000001ff */
[----:B--2---:R-:W-:-:S04]  /*0600*/  IMAD.MOV R12, RZ, RZ, -R3 ;  /* 0x000000ffff0c7224 */ /* 0x004fc800078e0a03 */
[----:B------:R-:W-:Y:S01]  /*0610*/  IMAD R11, R12, R5, RZ ;  /* 0x000000050c0b7224 */ /* 0x000fe200078e02ff */
[----:B------:R-:W-:-:S03]  /*0620*/  MOV R12, R14 ;  /* 0x0000000e000c7202 */ /* 0x000fc60000000f00 */
[----:B------:R-:W-:-:S06]  /*0630*/  IMAD.HI.U32 R3, R3, R11, R2 ;  /* 0x0000000b03037227 */ /* 0x000fcc00078e0002 */
[----:B------:R-:W-:-:S04]  /*0640*/  IMAD.HI.U32 R3, R3, R12, RZ ;  /* 0x0000000c03037227 */ /* 0x000fc800078e00ff */
[----:B------:R-:W-:-:S05]  /*0650*/  IMAD R2, R3, R4, R12 ;  /* 0x0000000403027224 */ /* 0x000fca00078e020c */
[----:B------:R-:W-:-:S13]  /*0660*/  ISETP.GT.U32.AND P3, PT, R5, R2, PT ;  /* 0x000000020500720c */ /* 0x000fda0003f64070 */
[-C--:B------:R-:W-:Y:S02]  /*0670*/  @!P3 IADD3 R2, PT, PT, R2, -R5.reuse, RZ ;  /* 0x800000050202b210 */ /* 0x080fe40007ffe0ff */
[----:B------:R-:W-:Y:S02]  /*0680*/  @!P3 IADD3 R3, PT, PT, R3, 0x1, RZ ;  /* 0x000000010303b810 */ /* 0x000fe40007ffe0ff */
[----:B------:R-:W-:Y:S02]  /*0690*/  ISETP.GE.U32.AND P1, PT, R2, R5, PT ;  /* 0x000000050200720c */ /* 0x000fe40003f26070 */
[----:B------:R-:W-:Y:S02]  /*06a0*/  LOP3.LUT R2, R13, UR41, RZ, 0x3c, !PT ;  /* 0x000000290d027c12 */ /* 0x000fe4000f8e3cff */
[----:B------:R-:W-:Y:S02]  /*06b0*/  @!P2 LOP3.LUT R13, RZ, R13, RZ, 0x33, !PT ;  /* 0x0000000dff0da212 */ /* 0x000fe400078e33ff */
[----:B------:R-:W-:-:S07]  /*06c0*/  ISETP.GE.AND P4, PT, R2, RZ, PT ;  /* 0x000000ff0200720c */ /* 0x000fce0003f86270 */
[----:B------:R-:W-:-:S06]  /*06d0*/  @P1 VIADD R3, R3, 0x1 ;  /* 0x0000000103031836 */ /* 0x000fcc0000000000 */
[----:B------:R-:W-:-:S04]  /*06e0*/  @!P4 IADD3 R3, PT, PT, -R3, RZ, RZ ;  /* 0x000000ff0303c210 */ /* 0x000fc80007ffe1ff */
[----:B------:R-:W-:Y:S02]  /*06f0*/  R2UR UR4, R3 ;  /* 0x00000000030472ca */ /* 0x000fe400000e0000 */
[----:B------:R-:W-:-:S13]  /*0700*/  @!P2 R2UR UR4, R13 ;  /* 0x000000000d04a2ca */ /* 0x000fda00000e0000 */
[----:B-1----:R-:W-:-:S04]  /*0710*/  UIMAD UR4, UR7, UR6, UR4 ;  /* 0x00000006070472a4 */ /* 0x002fc8000f8e0204 */
[----:B------:R-:W-:-:S04]  /*0720*/  UIADD3 UR4, UPT, UPT, -UR4, URZ, URZ ;  /* 0x000000ff04047290 */ /* 0x000fc8000fffe1ff */
[----:B------:R-:W-:-:S12]  /*0730*/  UIMAD UR38, UR5, UR4, 0x1 ;  /* 0x00000001052674a4 */ /* 0x000fd8000f8e0204 */
.L_x_466:
[----:B------:R-:W-:Y:S01]  /*0740*/  BSSY.RECONVERGENT B6, `(.L_x_467) ;  /* 0x000003f000067945 */ /* 0x000fe20003800200 */
[----:B------:R-:W-:Y:S01]  /*0750*/  MOV R3, R9 ;  /* 0x0000000900037202 */ /* 0x000fe20000000f00 */
[----:B------:R-:W-:Y:S02]  /*0760*/  VIADD R5, R6, -UR45 ;  /* 0x8000002d06057c36 */ /* 0x000fe40008000000 */
[----:B------:R-:W-:Y:S05]  /*0770*/  @P0 BRA `(.L_x_468) ;  /* 0x0000000000ec0947 */ /* 0x000fea0003800000 */
[----:B------:R-:W0:Y:S01]  /*0780*/  LDC R18, c[0x0][0x400] ;  /* 0x00010000ff127b82 */ /* 0x000e220000000800 */
[----:B------:R-:W1:Y:S01]  /*0790*/  S2R R14, SR_CgaCtaId ;  /* 0x00000000000e7919 */ /* 0x000e620000008800 */
[----:B------:R-:W2:Y:S01]  /*07a0*/  LDCU UR4, c[0x0][0x3fc] ;  /* 0x00007f80ff0477ac */ /* 0x000ea20008000800 */
[----:B------:R-:W-:-:S05]  /*07b0*/  MOV R11, 0x400 ;  /* 0x00000400000b7802 */ /* 0x000fca0000000f00 */
        /* <DEDUP_REMOVED lines=9> */
[----:B0-----:R-:W-:Y:S02]  /*0850*/  IADD3 R12, PT, PT, R9, 0xffffffe, RZ ;  /* 0x0ffffffe090c7810 */ /* 0x001fe40007ffe0ff */
[----:B------:R-:W-:-:S04]  /*0860*/  IABS R9, R4 ;  /* 0x0000000400097213 */ /* 0x000fc80000000000 */
[----:B------:R0:W1:Y:S02]  /*0870*/  F2I.FTZ.U32.TRUNC.NTZ R13, R12 ;  /* 0x0000000c000d7305 */ /* 0x000064000021f000 */
[----:B0-----:R-:W-:Y:S02]  /*0880*/  MOV R12, RZ ;  /* 0x000000ff000c7202 */ /* 0x001fe40000000f00 */
[----:B-1----:R-:W-:-:S05]  /*0890*/  IADD3 R15, PT, PT, RZ, -R13, RZ ;  /* 0x8000000dff0f7210 */ /* 0x002fca0007ffe0ff */
[----:B------:R-:W-:-:S04]  /*08a0*/  IMAD R15, R15, R2, RZ ;  /* 0x000000020f0f7224 */ /* 0x000fc800078e02ff */
[----:B------:R-:W-:Y:S01]  /*08b0*/  IMAD.HI.U32 R15, R13, R15, R12 ;  /* 0x0000000f0d0f7227 */ /* 0x000fe200078e000c */
[----:B------:R-:W-:-:S03]  /*08c0*/  IADD3 R12, PT, PT, R10, -UR45, RZ ;  /* 0x8000002d0a0c7c10 */ /* 0x000fc6000fffe0ff */
[----:B------:R-:W-:-:S07]  /*08d0*/  IMAD.MOV.U32 R13, RZ, RZ, R8 ;  /* 0x000000ffff0d7224 */ /* 0x000fce00078e0008 */
.L_x_470:
        /* <DEDUP_REMOVED lines=15> */
[----:B------:R-:W-:-:S05]  /*09d0*/  VIADD R20, R16, UR38 ;  /* 0x0000002610147c36 */ /* 0x000fca0008000000 */
        /* <DEDUP_REMOVED lines=18> */
[----:B------:R-:W-:-:S03]  /*0b00*/  ISETP.GE.U32.AND P0, PT, R13, UR44, PT ;  /* 0x0000002c0d007c0c */ /* 0x000fc6000bf06070 */
[----:B------:R0:W-:Y:S10]  /*0b10*/  STS [R14], R17 ;  /* 0x000000110e007388 */ /* 0x0001f40000000800 */
[----:B0-----:R-:W-:Y:S05]  /*0b20*/  @!P0 BRA `(.L_x_470) ;  /* 0xfffffffc006c8947 */ /* 0x001fea000383ffff */
.L_x_468:
[----:B------:R-:W-:Y:S05]  /*0b30*/  BSYNC.RECONVERGENT B6 ;  /* 0x0000000000067941 */ /* 0x000fea0003800200 */
.L_x_467:
        /* <DEDUP_REMOVED lines=12> */
.L_x_513:
[----:B------:R-:W2:Y:S01]  /*0c00*/  S2R R0, SR_CgaCtaId ;  /* 0x0000000000007919 */ /* 0x000ea20000008800 */
[----:B------:R-:W-:Y:S01]  /*0c10*/  ISETP.NE.AND P1, PT, R10, RZ, PT ;  /* 0x000000ff0a00720c */ /* 0x000fe20003f25270 */
[----:B------:R-:W-:Y:S05]  /*0c20*/  WARPSYNC.ALL ;  /* 0x0000000000007948 */ /* 0x000fea0003800000 */
[----:B------:R-:W-:Y:S02]  /*0c30*/  SHF.R.U32.HI R2, RZ, 0x3, R24 ;  /* 0x00000003ff027819 */ /* 0x000fe40000011618 */
[----:B------:R-:W-:Y:S02]  /*0c40*/  MOV R3, 0x400 ;  /* 0x0000040000037802 */ /* 0x000fe40000000f00 */
[----:B------:R-:W-:-:S02]  /*0c50*/  LOP3.LUT R2, R2, 0x7c, RZ, 0xc0, !PT ;  /* 0x0000007c02027812 */ /* 0x000fc400078ec0ff */
[----:B-1----:R-:W-:Y:S02]  /*0c60*/  FMNMX.FTZ R11, R4, R14, !PT ;  /* 0x0000000e040b7209 */ /* 0x002fe40007810000 */
[----:B--2---:R-:W-:-:S04]  /*0c70*/  LEA R13, R0, R3, 0x18 ;  /* 0x00000003000d7211 */ /* 0x004fc800078ec0ff */
[----:B------:R-:W-:-:S05]  /*0c80*/  IADD3 R2, PT, PT, R2, R13, RZ ;  /* 0x0000000d02027210 */ /* 0x000fca0007ffe0ff */
[----:B------:R-:W-:Y:S01]  /*0c90*/  @!P1 STS [R2], R11 ;  /* 0x0000000b02009388 */ /* 0x000fe20000000800 */
[----:B------:R-:W-:Y:S01]  /*0ca0*/  BAR.SYNC.DEFER_BLOCKING 0x0 ;  /* 0x0000000000007b1d */ /* 0x000fe20000010000 */
[C---:B------:R-:W-:Y:S01]  /*0cb0*/  ISETP.GT.U32.AND P2, PT, R10.reuse, 0x3, PT ;  /* 0x000000030a00780c */ /* 0x040fe20003f44070 */
[----:B------:R-:W-:Y:S01]  /*0cc0*/  HFMA2 R16, -RZ, RZ, 0, 0 ;  /* 0x00000000ff107431 */ /* 0x000fe200000001ff */
[----:B0-----:R-:W-:Y:S01]  /*0cd0*/  LEA R4, R10, R13, 0x2 ;  /* 0x0000000d0a047211 */ /* 0x001fe200078e10ff */
[----:B------:R-:W-:Y:S01]  /*0ce0*/  IMAD.MOV.U32 R10, RZ, RZ, -0x800001 ;  /* 0xff7fffffff0a7424 */ /* 0x000fe200078e00ff */
[----:B------:R-:W-:Y:S01]  /*0cf0*/  ISETP.GE.AND P3, PT, R24, R5, PT ;  /* 0x000000051800720c */ /* 0x000fe20003f66270 */
[----:B------:R-:W-:Y:S08]  /*0d00*/  BSSY.RECONVERGENT B0, `(.L_x_472) ;  /* 0x00000ea000007945 */ /* 0x000ff00003800200 */
[----:B------:R-:W0:Y:S04]  /*0d10*/  @!P2 LDS R10, [R4] ;  /* 0x00000000040aa984 */ /* 0x000e280000000800 */
[----:B0-----:R-:W0:Y:S02]  /*0d20*/  SHFL.BFLY PT, R11, R10, 0x2, 0x1f ;  /* 0x0c401f000a0b7f89 */ /* 0x001e2400000e0000 */
[----:B0-----:R-:W-:-:S05]  /*0d30*/  FMNMX.FTZ R11, R11, R10, !PT ;  /* 0x0000000a0b0b7209 */ /* 0x001fca0007810000 */
[----:B------:R-:W0:Y:S02]  /*0d40*/  SHFL.BFLY PT, R12, R11, 0x1, 0x1f ;  /* 0x0c201f000b0c7f89 */ /* 0x000e2400000e0000 */
[----:B0-----:R-:W-:-:S06]  /*0d50*/  FMNMX.FTZ R12, R11, R12, !PT ;  /* 0x0000000c0b0c7209 */ /* 0x001fcc0007810000 */
[----:B------:R-:W0:Y:S02]  /*0d60*/  SHFL.IDX PT, R12, R12, RZ, 0x1f ;  /* 0x00001fff0c0c7589 */ /* 0x000e2400000e0000 */
[----:B0-----:R-:W-:Y:S01]  /*0d70*/  R2UR UR11, R12 ;  /* 0x000000000c0b72ca */ /* 0x001fe200000e0000 */
[----:B------:R-:W-:-:S14]  /*0d80*/  @P3 BRA `(.L_x_473) ;  /* 0x0000000c00843947 */ /* 0x000fdc0003800000 */
[-C--:B------:R-:W-:Y:S01]  /*0d90*/  LOP3.LUT R11, RZ, R24.reuse, RZ, 0x33, !PT ;  /* 0x00000018ff0b7212 */ /* 0x080fe200078e33ff */
[----:B------:R-:W-:Y:S01]  /*0da0*/  BSSY.RECONVERGENT B1, `(.L_x_474) ;  /* 0x000001c000017945 */ /* 0x000fe20003800200 */
[----:B------:R-:W-:Y:S02]  /*0db0*/  MOV R16, RZ ;  /* 0x000000ff00107202 */ /* 0x000fe40000000f00 */
[----:B------:R-:W-:Y:S02]  /*0dc0*/  IADD3 R11, PT, PT, R6, R11, RZ ;  /* 0x0000000b060b7210 */ /* 0x000fe40007ffe0ff */
[----:B------:R-:W-:Y:S02]  /*0dd0*/  MOV R14, R24 ;  /* 0x00000018000e7202 */ /* 0x000fe40000000f00 */
[C---:B------:R-:W-:Y:S01]  /*0de0*/  LOP3.LUT R10, R11.reuse, 0x180, RZ, 0xc0, !PT ;  /* 0x000001800b0a7812 */ /* 0x040fe200078ec0ff */
[----:B------:R-:W-:-:S03]  /*0df0*/  VIADD R12, R11, -UR45 ;  /* 0x8000002d0b0c7c36 */ /* 0x000fc60008000000 */
[----:B------:R-:W-:Y:S02]  /*0e00*/  ISETP.NE.AND P0, PT, R10, 0x180, PT ;  /* 0x000001800a00780c */ /* 0x000fe40003f05270 */
[----:B------:R-:W-:-:S11]  /*0e10*/  ISETP.GE.U32.AND P4, PT, R12, 0x180, PT ;  /* 0x000001800c00780c */ /* 0x000fd60003f86070 */
        /* <DEDUP_REMOVED lines=9> */
.L_x_476:
[----:B------:R-:W0:Y:S01]  /*0eb0*/  LDS R12, [R10] ;  /* 0x000000000a0c7984 */ /* 0x000e220000000800 */
[----:B------:R-:W-:Y:S01]  /*0ec0*/  IADD3 R11, PT, PT, R11, 0x1, RZ ;  /* 0x000000010b0b7810 */ /* 0x000fe20007ffe0ff */
[----:B------:R-:W-:-:S03]  /*0ed0*/  VIADD R14, R14, 0x80 ;  /* 0x000000800e0e7836 */ /* 0x000fc60000000000 */
[----:B------:R-:W-:Y:S01]  /*0ee0*/  ISETP.NE.AND P0, PT, R11, RZ, PT ;  /* 0x000000ff0b00720c */ /* 0x000fe20003f05270 */
[----:B0-----:R-:W-:-:S04]  /*0ef0*/  FADD.FTZ R12, R12, -UR11 ;  /* 0x8000000b0c0c7e21 */ /* 0x001fc80008010000 */
[----:B------:R-:W-:-:S04]  /*0f00*/  FMUL.FTZ R12, R12, 1.4426950216293334961 ;  /* 0x3fb8aa3b0c0c7820 */ /* 0x000fc80000410000 */
[----:B------:R-:W0:Y:S02]  /*0f10*/  MUFU.EX2 R13, R12 ;  /* 0x0000000c000d7308 */ /* 0x000e240000000800 */
[----:B0-----:R0:W-:Y:S01]  /*0f20*/  STS [R10], R13 ;  /* 0x0000000d0a007388 */ /* 0x0011e20000000800 */
[----:B------:R-:W-:Y:S01]  /*0f30*/  FADD.FTZ R16, R13, R16 ;  /* 0x000000100d107221 */ /* 0x000fe20000010000 */
[----:B0-----:R-:W-:Y:S01]  /*0f40*/  IADD3 R10, PT, PT, R10, 0x200, RZ ;  /* 0x000002000a0a7810 */ /* 0x001fe20007ffe0ff */
[----:B------:R-:W-:Y:S06]  /*0f50*/  @P0 BRA `(.L_x_476) ;  /* 0xfffffffc00d40947 */ /* 0x000fec000383ffff */
.L_x_475:
[----:B------:R-:W-:Y:S05]  /*0f60*/  BSYNC.RECONVERGENT B1 ;  /* 0x0000000000017941 */ /* 0x000fea0003800200 */
.L_x_474:
        /* <DEDUP_REMOVED lines=12> */
.L_x_479:
        /* <DEDUP_REMOVED lines=12> */
[----:B0-----:R-:W-:-:S03]  /*10f0*/  FADD.FTZ R11, R11, -UR11 ;  /* 0x8000000b0b0b7e21 */ /* 0x001fc60008010000 */
[----:B------:R-:W0:Y:S01]  /*1100*/  LDS R28, [R12+0x1000] ;  /* 0x001000000c1c7984 */ /* 0x000e220000000800 */
[----:B------:R-:W-:Y:S01]  /*1110*/  FMUL.FTZ R11, R11, 1.4426950216293334961 ;  /* 0x3fb8aa3b0b0b7820 */ /* 0x000fe20000410000 */
[----:B-1----:R-:W-:Y:S02]  /*1120*/  FADD.FTZ R13, R13, -UR11 ;  /* 0x8000000b0d0d7e21 */ /* 0x002fe40008010000 */
[----:B------:R-:W1:Y:S01]  /*1130*/  LDS R30, [R12+0x1200] ;  /* 0x001200000c1e7984 */ /* 0x000e620000000800 */
[----:B--2---:R-:W-:Y:S01]  /*1140*/  FADD.FTZ R15, R15, -UR11 ;  /* 0x8000000b0f0f7e21 */ /* 0x004fe20008010000 */
[----:B------:R-:W-:Y:S01]  /*1150*/  FMUL.FTZ R17, R13, 1.4426950216293334961 ;  /* 0x3fb8aa3b0d117820 */ /* 0x000fe20000410000 */
[----:B------:R-:W2:Y:S01]  /*1160*/  MUFU.EX2 R11, R11 ;  /* 0x0000000b000b7308 */ /* 0x000ea20000000800 */
[----:B------:R-:W1:Y:S01]  /*1170*/  LDS R32, [R12+0x1400] ;  /* 0x001400000c207984 */ /* 0x000e620000000800 */
[----:B------:R-:W-:Y:S01]  /*1180*/  FMUL.FTZ R13, R15, 1.4426950216293334961 ;  /* 0x3fb8aa3b0f0d7820 */ /* 0x000fe20000410000 */
[----:B---3--:R-:W-:-:S02]  /*1190*/  FADD.FTZ R21, R21, -UR11 ;  /* 0x8000000b15157e21 */ /* 0x008fc40008010000 */
[----:B------:R-:W3:Y:S01]  /*11a0*/  LDS R34, [R12+0x1600] ;  /* 0x001600000c227984 */ /* 0x000ee20000000800 */
[----:B----4-:R-:W-:Y:S01]  /*11b0*/  FADD.FTZ R23, R23, -UR11 ;  /* 0x8000000b17177e21 */ /* 0x010fe20008010000 */
[----:B------:R-:W-:Y:S01]  /*11c0*/  FMUL.FTZ R15, R21, 1.4426950216293334961 ;  /* 0x3fb8aa3b150f7820 */ /* 0x000fe20000410000 */
[----:B------:R-:W4:Y:S01]  /*11d0*/  MUFU.EX2 R17, R17 ;  /* 0x0000001100117308 */ /* 0x000f220000000800 */
[----:B-----5:R-:W-:Y:S01]  /*11e0*/  FADD.FTZ R20, R20, -UR11 ;  /* 0x8000000b14147e21 */ /* 0x020fe20008010000 */
[----:B------:R-:W-:Y:S01]  /*11f0*/  FMUL.FTZ R25, R23, 1.4426950216293334961 ;  /* 0x3fb8aa3b17197820 */ /* 0x000fe20000410000 */
[----:B------:R-:W-:Y:S02]  /*1200*/  FADD.FTZ R18, R18, -UR11 ;  /* 0x8000000b12127e21 */ /* 0x000fe40008010000 */
[----:B------:R-:W-:-:S03]  /*1210*/  FMUL.FTZ R23, R20, 1.4426950216293334961 ;  /* 0x3fb8aa3b14177820 */ /* 0x000fc60000410000 */
[----:B------:R-:W5:Y:S01]  /*1220*/  MUFU.EX2 R13, R13 ;  /* 0x0000000d000d7308 */ /* 0x000f620000000800 */
[----:B------:R-:W3:Y:S01]  /*1230*/  LDS R20, [R12+0x1800] ;  /* 0x001800000c147984 */ /* 0x000ee20000000800 */
[----:B------:R-:W-:Y:S01]  /*1240*/  FADD.FTZ R21, R19, -UR11 ;  /* 0x8000000b13157e21 */ /* 0x000fe20008010000 */
[----:B------:R-:W-:Y:S01]  /*1250*/  FMUL.FTZ R33, R18, 1.4426950216293334961 ;  /* 0x3fb8aa3b12217820 */ /* 0x000fe20000410000 */
[----:B--2---:R-:W-:Y:S01]  /*1260*/  FADD.FTZ R16, R11, R16 ;  /* 0x000000100b107221 */ /* 0x004fe20000010000 */
[----:B------:R-:W2:Y:S01]  /*1270*/  LDS R18, [R12+0x1a00] ;  /* 0x001a00000c127984 */ /* 0x000ea20000000800 */
[----:B------:R-:W-:Y:S01]  /*1280*/  FMUL.FTZ R21, R21, 1.4426950216293334961 ;  /* 0x3fb8aa3b15157820 */ /* 0x000fe20000410000 */
[----:B------:R-:W-:Y:S01]  /*1290*/  FADD.FTZ R22, R22, -UR11 ;  /* 0x8000000b16167e21 */ /* 0x000fe20008010000 */
[----:B------:R-:W3:Y:S01]  /*12a0*/  MUFU.EX2 R15, R15 ;  /* 0x0000000f000f7308 */ /* 0x000ee20000000800 */
[----:B----4-:R-:W-:Y:S01]  /*12b0*/  FADD.FTZ R16, R16, R17 ;  /* 0x0000001110107221 */ /* 0x010fe20000010000 */
[----:B------:R-:W-:Y:S01]  /*12c0*/  FADD.FTZ R26, R26, -UR11 ;  /* 0x8000000b1a1a7e21 */ /* 0x000fe20008010000 */
[----:B------:R-:W-:Y:S01]  /*12d0*/  FMUL.FTZ R22, R22, 1.4426950216293334961 ;  /* 0x3fb8aa3b16167820 */ /* 0x000fe20000410000 */
[----:B------:R-:W-:Y:S02]  /*12e0*/  STS [R12+-0x400], R11 ;  /* 0xfffc000b0c007388 */ /* 0x000fe40000000800 */
[----:B------:R-:W-:Y:S01]  /*12f0*/  FMUL.FTZ R26, R26, 1.4426950216293334961 ;  /* 0x3fb8aa3b1a1a7820 */ /* 0x000fe20000410000 */
[----:B0-----:R-:W-:Y:S01]  /*1300*/  FADD.FTZ R28, R28, -UR11 ;  /* 0x8000000b1c1c7e21 */ /* 0x001fe20008010000 */
[----:B------:R-:W0:Y:S01]  /*1310*/  MUFU.EX2 R19, R25 ;  /* 0x0000001900137308 */ /* 0x000e220000000800 */
[----:B-----5:R-:W-:Y:S01]  /*1320*/  FADD.FTZ R16, R16, R13 ;  /* 0x0000000d10107221 */ /* 0x020fe20000010000 */
[----:B------:R-:W-:Y:S01]  /*1330*/  STS [R12+-0x200], R17 ;  /* 0xfffe00110c007388 */ /* 0x000fe20000000800 */
[----:B------:R-:W-:Y:S01]  /*1340*/  FMUL.FTZ R28, R28, 1.4426950216293334961 ;  /* 0x3fb8aa3b1c1c7820 */ /* 0x000fe20000410000 */
[----:B-1----:R-:W-:-:S02]  /*1350*/  FADD.FTZ R30, R30, -UR11 ;  /* 0x8000000b1e1e7e21 */ /* 0x002fc40008010000 */
[----:B------:R-:W-:Y:S02]  /*1360*/  STS [R12], R13 ;  /* 0x0000000d0c007388 */ /* 0x000fe40000000800 */
[----:B------:R-:W1:Y:S01]  /*1370*/  MUFU.EX2 R21, R21 ;  /* 0x0000001500157308 */ /* 0x000e620000000800 */
[----:B---3--:R-:W-:Y:S01]  /*1380*/  FADD.FTZ R16, R16, R15 ;  /* 0x0000000f10107221 */ /* 0x008fe20000010000 */
[----:B------:R-:W-:Y:S01]  /*1390*/  FMUL.FTZ R30, R30, 1.4426950216293334961 ;  /* 0x3fb8aa3b1e1e7820 */ /* 0x000fe20000410000 */
[----:B------:R-:W-:Y:S01]  /*13a0*/  FADD.FTZ R32, R32, -UR11 ;  /* 0x8000000b20207e21 */ /* 0x000fe20008010000 */
[----:B------:R-:W-:Y:S01]  /*13b0*/  STS [R12+0x200], R15 ;  /* 0x0002000f0c007388 */ /* 0x000fe20000000800 */
[----:B------:R-:W-:Y:S02]  /*13c0*/  FADD.FTZ R34, R34, -UR11 ;  /* 0x8000000b22227e21 */ /* 0x000fe40008010000 */
[----:B------:R-:W-:Y:S01]  /*13d0*/  FMUL.FTZ R32, R32, 1.4426950216293334961 ;  /* 0x3fb8aa3b20207820 */ /* 0x000fe20000410000 */
[----:B------:R-:W3:Y:S01]  /*13e0*/  MUFU.EX2 R23, R23 ;  /* 0x0000001700177308 */ /* 0x000ee20000000800 */
[----:B0-----:R-:W-:Y:S01]  /*13f0*/  FADD.FTZ R16, R16, R19 ;  /* 0x0000001310107221 */ /* 0x001fe20000010000 */
[----:B------:R-:W-:Y:S01]  /*1400*/  FMUL.FTZ R34, R34, 1.4426950216293334961 ;  /* 0x3fb8aa3b22227820 */ /* 0x000fe20000410000 */
[----:B------:R-:W-:Y:S05]  /*1410*/  STS [R12+0x400], R19 ;  /* 0x000400130c007388 */ /* 0x000fea0000000800 */
[----:B------:R-:W0:Y:S01]  /*1420*/  MUFU.EX2 R25, R33 ;  /* 0x0000002100197308 */ /* 0x000e220000000800 */
[----:B-1----:R-:W-:Y:S01]  /*1430*/  FADD.FTZ R16, R16, R21 ;  /* 0x0000001510107221 */ /* 0x002fe20000010000 */
[----:B------:R-:W-:Y:S01]  /*1440*/  FADD.FTZ R20, R20, -UR11 ;  /* 0x8000000b14147e21 */ /* 0x000fe20008010000 */
[----:B------:R-:W-:Y:S01]  /*1450*/  STS [R12+0x600], R21 ;  /* 0x000600150c007388 */ /* 0x000fe20000000800 */
[----:B--2---:R-:W-:-:S02]  /*1460*/  FADD.FTZ R18, R18, -UR11 ;  /* 0x8000000b12127e21 */ /* 0x004fc40008010000 */
[----:B------:R-:W-:Y:S02]  /*1470*/  FMUL.FTZ R20, R20, 1.4426950216293334961 ;  /* 0x3fb8aa3b14147820 */ /* 0x000fe40000410000 */
[----:B------:R-:W1:Y:S01]  /*1480*/  MUFU.EX2 R27, R22 ;  /* 0x00000016001b7308 */ /* 0x000e620000000800 */
[----:B---3--:R-:W-:Y:S01]  /*1490*/  FADD.FTZ R16, R16, R23 ;  /* 0x0000001710107221 */ /* 0x008fe20000010000 */
[----:B------:R-:W-:Y:S01]  /*14a0*/  FMUL.FTZ R18, R18, 1.4426950216293334961 ;  /* 0x3fb8aa3b12127820 */ /* 0x000fe20000410000 */
[----:B------:R-:W-:Y:S05]  /*14b0*/  STS [R12+0x800], R23 ;  /* 0x000800170c007388 */ /* 0x000fea0000000800 */
        /* <DEDUP_REMOVED lines=27> */
.L_x_478:
[----:B------:R-:W-:Y:S05]  /*1670*/  BSYNC.RECONVERGENT B1 ;  /* 0x0000000000017941 */ /* 0x000fea0003800200 */
.L_x_477:
        /* <DEDUP_REMOVED lines=14> */
[----:B0-----:R-:W-:-:S04]  /*1760*/  FADD.FTZ R13, R13, -UR11 ;  /* 0x8000000b0d0d7e21 */ /* 0x001fc80008010000 */
[----:B------:R-:W-:Y:S01]  /*1770*/  FMUL.FTZ R13, R13, 1.4426950216293334961 ;  /* 0x3fb8aa3b0d0d7820 */ /* 0x000fe20000410000 */
[----:B-1----:R-:W-:Y:S01]  /*1780*/  FADD.FTZ R15, R15, -UR11 ;  /* 0x8000000b0f0f7e21 */ /* 0x002fe20008010000 */
[----:B--2---:R-:W-:-:S03]  /*1790*/  FADD.FTZ R17, R17, -UR11 ;  /* 0x8000000b11117e21 */ /* 0x004fc60008010000 */
[----:B------:R-:W-:Y:S01]  /*17a0*/  FMUL.FTZ R15, R15, 1.4426950216293334961 ;  /* 0x3fb8aa3b0f0f7820 */ /* 0x000fe20000410000 */
[----:B------:R-:W0:Y:S01]  /*17b0*/  MUFU.EX2 R13, R13 ;  /* 0x0000000d000d7308 */ /* 0x000e220000000800 */
[----:B------:R-:W-:Y:S01]  /*17c0*/  FMUL.FTZ R17, R17, 1.4426950216293334961 ;  /* 0x3fb8aa3b11117820 */ /* 0x000fe20000410000 */
[----:B---3--:R-:W-:Y:S01]  /*17d0*/  FADD.FTZ R18, R18, -UR11 ;  /* 0x8000000b12127e21 */ /* 0x008fe20008010000 */
[----:B----4-:R-:W-:-:S03]  /*17e0*/  FADD.FTZ R20, R19, -UR11 ;  /* 0x8000000b13147e21 */ /* 0x010fc60008010000 */
[----:B------:R-:W-:Y:S02]  /*17f0*/  FMUL.FTZ R18, R18, 1.4426950216293334961 ;  /* 0x3fb8aa3b12127820 */ /* 0x000fe40000410000 */
[----:B------:R-:W1:Y:S01]  /*1800*/  MUFU.EX2 R15, R15 ;  /* 0x0000000f000f7308 */ /* 0x000e620000000800 */
[----:B------:R-:W-:Y:S01]  /*1810*/  FMUL.FTZ R20, R20, 1.4426950216293334961 ;  /* 0x3fb8aa3b14147820 */ /* 0x000fe20000410000 */
[----:B-----5:R-:W-:Y:S01]  /*1820*/  FADD.FTZ R22, R21, -UR11 ;  /* 0x8000000b15167e21 */ /* 0x020fe20008010000 */
[----:B------:R-:W-:-:S03]  /*1830*/  FADD.FTZ R23, R11, -UR11 ;  /* 0x8000000b0b177e21 */ /* 0x000fc60008010000 */
[----:B------:R-:W-:Y:S02]  /*1840*/  FMUL.FTZ R22, R22, 1.4426950216293334961 ;  /* 0x3fb8aa3b16167820 */ /* 0x000fe40000410000 */
[----:B------:R-:W2:Y:S01]  /*1850*/  MUFU.EX2 R17, R17 ;  /* 0x0000001100117308 */ /* 0x000ea20000000800 */
[----:B0-----:R-:W-:Y:S01]  /*1860*/  FADD.FTZ R16, R16, R13 ;  /* 0x0000000d10107221 */ /* 0x001fe20000010000 */
[----:B------:R-:W-:Y:S01]  /*1870*/  FMUL.FTZ R23, R23, 1.4426950216293334961 ;  /* 0x3fb8aa3b17177820 */ /* 0x000fe20000410000 */
[----:B------:R-:W-:Y:S01]  /*1880*/  FADD.FTZ R10, R10, -UR11 ;  /* 0x8000000b0a0a7e21 */ /* 0x000fe20008010000 */
[----:B------:R-:W-:Y:S03]  /*1890*/  STS [R12+-0x400], R13 ;  /* 0xfffc000d0c007388 */ /* 0x000fe60000000800 */
[----:B------:R-:W-:Y:S01]  /*18a0*/  FMUL.FTZ R10, R10, 1.4426950216293334961 ;  /* 0x3fb8aa3b0a0a7820 */ /* 0x000fe20000410000 */
        /* <DEDUP_REMOVED lines=20> */
.L_x_481:
[----:B------:R-:W-:Y:S05]  /*19f0*/  BSYNC.RECONVERGENT B1 ;  /* 0x0000000000017941 */ /* 0x000fea0003800200 */
.L_x_480:
[----:B------:R-:W-:-:S13]  /*1a00*/  ISETP.LT.OR P0, PT, R14, R5, P0 ;  /* 0x000000050e00720c */ /* 0x000fda0000701670 */
[----:B------:R-:W-:Y:S05]  /*1a10*/  @!P0 BRA `(.L_x_473) ;  /* 0x0000000000608947 */ /* 0x000fea0003800000 */
[----:B------:R-:W0:Y:S04]  /*1a20*/  LDS R11, [R12+-0x200] ;  /* 0xfffe00000c0b7984 */ /* 0x000e280000000800 */
[----:B------:R-:W1:Y:S04]  /*1a30*/  LDS R15, [R12+0x200] ;  /* 0x000200000c0f7984 */ /* 0x000e680000000800 */
[----:B------:R-:W2:Y:S04]  /*1a40*/  LDS R10, [R12+-0x400] ;  /* 0xfffc00000c0a7984 */ /* 0x000ea80000000800 */
[----:B------:R-:W3:Y:S01]  /*1a50*/  LDS R14, [R12] ;  /* 0x000000000c0e7984 */ /* 0x000ee20000000800 */
[----:B0-----:R-:W-:Y:S01]  /*1a60*/  FADD.FTZ R13, R11, -UR11 ;  /* 0x8000000b0b0d7e21 */ /* 0x001fe20008010000 */
[----:B-1----:R-:W-:-:S03]  /*1a70*/  FADD.FTZ R17, R15, -UR11 ;  /* 0x8000000b0f117e21 */ /* 0x002fc60008010000 */
[----:B------:R-:W-:Y:S01]  /*1a80*/  FMUL.FTZ R13, R13, 1.4426950216293334961 ;  /* 0x3fb8aa3b0d0d7820 */ /* 0x000fe20000410000 */
[----:B--2---:R-:W-:Y:S01]  /*1a90*/  FADD.FTZ R10, R10, -UR11 ;  /* 0x8000000b0a0a7e21 */ /* 0x004fe20008010000 */
[----:B------:R-:W-:-:S04]  /*1aa0*/  FMUL.FTZ R17, R17, 1.4426950216293334961 ;  /* 0x3fb8aa3b11117820 */ /* 0x000fc80000410000 */
[----:B------:R-:W0:Y:S01]  /*1ab0*/  MUFU.EX2 R13, R13 ;  /* 0x0000000d000d7308 */ /* 0x000e220000000800 */
[----:B---3--:R-:W-:Y:S01]  /*1ac0*/  FADD.FTZ R14, R14, -UR11 ;  /* 0x8000000b0e0e7e21 */ /* 0x008fe20008010000 */
[----:B------:R-:W-:-:S03]  /*1ad0*/  FMUL.FTZ R10, R10, 1.4426950216293334961 ;  /* 0x3fb8aa3b0a0a7820 */ /* 0x000fc60000410000 */
[----:B------:R-:W-:-:S03]  /*1ae0*/  FMUL.FTZ R14, R14, 1.4426950216293334961 ;  /* 0x3fb8aa3b0e0e7820 */ /* 0x000fc60000410000 */
[----:B------:R-:W1:Y:S08]  /*1af0*/  MUFU.EX2 R11, R10 ;  /* 0x0000000a000b7308 */ /* 0x000e700000000800 */
[----:B------:R-:W2:Y:S01]  /*1b00*/  MUFU.EX2 R15, R14 ;  /* 0x0000000e000f7308 */ /* 0x000ea20000000800 */
[----:B0-----:R0:W-:Y:S07]  /*1b10*/  STS [R12+-0x200], R13 ;  /* 0xfffe000d0c007388 */ /* 0x0011ee0000000800 */
[----:B------:R-:W3:Y:S01]  /*1b20*/  MUFU.EX2 R17, R17 ;  /* 0x0000001100117308 */ /* 0x000ee20000000800 */
[----:B-1----:R0:W-:Y:S01]  /*1b30*/  STS [R12+-0x400], R11 ;  /* 0xfffc000b0c007388 */ /* 0x0021e20000000800 */
[----:B------:R-:W-:-:S04]  /*1b40*/  FADD.FTZ R16, R16, R11 ;  /* 0x0000000b10107221 */ /* 0x000fc80000010000 */
[----:B------:R-:W-:Y:S01]  /*1b50*/  FADD.FTZ R16, R16, R13 ;  /* 0x0000000d10107221 */ /* 0x000fe20000010000 */
[----:B--2---:R0:W-:Y:S03]  /*1b60*/  STS [R12], R15 ;  /* 0x0000000f0c007388 */ /* 0x0041e60000000800 */
[----:B------:R-:W-:Y:S01]  /*1b70*/  FADD.FTZ R16, R16, R15 ;  /* 0x0000000f10107221 */ /* 0x000fe20000010000 */
[----:B---3--:R0:W-:Y:S03]  /*1b80*/  STS [R12+0x200], R17 ;  /* 0x000200110c007388 */ /* 0x0081e60000000800 */
[----:B------:R-:W-:-:S07]  /*1b90*/  FADD.FTZ R16, R16, R17 ;  /* 0x0000001110107221 */ /* 0x000fce0000010000 */
.L_x_473:
[----:B------:R-:W-:Y:S05]  /*1ba0*/  BSYNC.RECONVERGENT B0 ;  /* 0x0000000000007941 */ /* 0x000fea0003800200 */
.L_x_472:
[----:B0-----:R-:W0:Y:S01]  /*1bb0*/  SHFL.BFLY PT, R11, R16, 0x10, 0x1f ;  /* 0x0e001f00100b7f89 */ /* 0x001e2200000e0000 */
[----:B------:R-:W-:Y:S01]  /*1bc0*/  BSSY.RECONVERGENT B0, `(.L_x_482) ;  /* 0x000009e000007945 */ /* 0x000fe20003800200 */
[----:B0-----:R-:W-:-:S05]  /*1bd0*/  FADD.FTZ R11, R11, R16 ;  /* 0x000000100b0b7221 */ /* 0x001fca0000010000 */
[----:B------:R-:W0:Y:S02]  /*1be0*/  SHFL.BFLY PT, R10, R11, 0x8, 0x1f ;  /* 0x0d001f000b0a7f89 */ /* 0x000e2400000e0000 */
[----:B0-----:R-:W-:-:S05]  /*1bf0*/  FADD.FTZ R10, R11, R10 ;  /* 0x0000000a0b0a7221 */ /* 0x001fca0000010000 */
[----:B------:R-:W0:Y:S02]  /*1c00*/  SHFL.BFLY PT, R13, R10, 0x4, 0x1f ;  /* 0x0c801f000a0d7f89 */ /* 0x000e2400000e0000 */
[----:B0-----:R-:W-:-:S05]  /*1c10*/  FADD.FTZ R13, R10, R13 ;  /* 0x0000000d0a0d7221 */ /* 0x001fca0000010000 */
[----:B------:R-:W0:Y:S02]  /*1c20*/  SHFL.BFLY PT, R12, R13, 0x2, 0x1f ;  /* 0x0c401f000d0c7f89 */ /* 0x000e2400000e0000 */
[----:B0-----:R-:W-:-:S05]  /*1c30*/  FADD.FTZ R12, R13, R12 ;  /* 0x0000000c0d0c7221 */ /* 0x001fca0000010000 */
[----:B------:R-:W0:Y:S02]  /*1c40*/  SHFL.BFLY PT, R15, R12, 0x1, 0x1f ;  /* 0x0c201f000c0f7f89 */ /* 0x000e2400000e0000 */
[----:B0-----:R-:W-:-:S05]  /*1c50*/  FADD.FTZ R15, R12, R15 ;  /* 0x0000000f0c0f7221 */ /* 0x001fca0000010000 */
[----:B------:R-:W-:Y:S01]  /*1c60*/  @!P1 STS [R2+0x10], R15 ;  /* 0x0000100f02009388 */ /* 0x000fe20000000800 */
[----:B------:R-:W-:Y:S06]  /*1c70*/  BAR.SYNC.DEFER_BLOCKING 0x0 ;  /* 0x0000000000007b1d */ /* 0x000fec0000010000 */
[----:B------:R-:W0:Y:S04]  /*1c80*/  @!P2 LDS R15, [R4+0x10] ;  /* 0x00001000040fa984 */ /* 0x000e280000000800 */
[----:B0-----:R-:W0:Y:S02]  /*1c90*/  SHFL.BFLY PT, R14, R15, 0x2, 0x1f ;  /* 0x0c401f000f0e7f89 */ /* 0x001e2400000e0000 */
[----:B0-----:R-:W-:-:S05]  /*1ca0*/  FADD.FTZ R14, R14, R15 ;  /* 0x0000000f0e0e7221 */ /* 0x001fca0000010000 */
[----:B------:R-:W0:Y:S02]  /*1cb0*/  SHFL.BFLY PT, R11, R14, 0x1, 0x1f ;  /* 0x0c201f000e0b7f89 */ /* 0x000e2400000e0000 */
[----:B0-----:R-:W-:-:S06]  /*1cc0*/  FADD.FTZ R10, R14, R11 ;  /* 0x0000000b0e0a7221 */ /* 0x001fcc0000010000 */
[----:B------:R-:W0:Y:S01]  /*1cd0*/  SHFL.IDX PT, R10, R10, RZ, 0x1f ;  /* 0x00001fff0a0a7589 */ /* 0x000e2200000e0000 */
[----:B------:R-:W-:Y:S05]  /*1ce0*/  @P3 BRA `(.L_x_483) ;  /* 0x00000008002c3947 */ /* 0x000fea0003800000 */
[----:B------:R-:W-:Y:S01]  /*1cf0*/  LOP3.LUT R11, RZ, R24, RZ, 0x33, !PT ;  /* 0x00000018ff0b7212 */ /* 0x000fe200078e33ff */
[----:B------:R-:W-:Y:S04]  /*1d00*/  BSSY.RECONVERGENT B1, `(.L_x_484) ;  /* 0x000001a000017945 */ /* 0x000fe80003800200 */
[----:B------:R-:W-:-:S05]  /*1d10*/  IMAD.IADD R11, R6, 0x1, R11 ;  /* 0x00000001060b7824 */ /* 0x000fca00078e020b */
[C---:B------:R-:W-:Y:S02]  /*1d20*/  IADD3 R2, PT, PT, R11.reuse, -UR45, RZ ;  /* 0x8000002d0b027c10 */ /* 0x040fe4000fffe0ff */
[C---:B------:R-:W-:Y:S02]  /*1d30*/  LOP3.LUT R4, R11.reuse, 0x180, RZ, 0xc0, !PT ;  /* 0x000001800b047812 */ /* 0x040fe400078ec0ff */
[----:B------:R-:W-:Y:S01]  /*1d40*/  ISETP.GE.U32.AND P1, PT, R2, 0x180, PT ;  /* 0x000001800200780c */ /* 0x000fe20003f26070 */
[----:B0-----:R-:W-:Y:S01]  /*1d50*/  FADD.FTZ R2, R10, 9.9999999747524270788e-07 ;  /* 0x358637bd0a027421 */ /* 0x001fe20000010000 */
[----:B------:R-:W-:Y:S02]  /*1d60*/  ISETP.NE.AND P0, PT, R4, 0x180, PT ;  /* 0x000001800400780c */ /* 0x000fe40003f05270 */
[----:B------:R-:W-:Y:S02]  /*1d70*/  MOV R4, R24 ;  /* 0x0000001800047202 */ /* 0x000fe40000000f00 */
[----:B------:R-:W-:Y:S01]  /*1d80*/  LEA.HI R11, R11, 0x1, RZ, 0x19 ;  /* 0x000000010b0b7811 */ /* 0x000fe200078fc8ff */
[----:B------:R-:W0:Y:S08]  /*1d90*/  MUFU.RCP R2, R2 ;  /* 0x0000000200027308 */ /* 0x000e300000001000 */
        /* <DEDUP_REMOVED lines=9> */
.L_x_486:
[----:B------:R-:W0:Y:S01]  /*1e30*/  LDS R11, [R6] ;  /* 0x00000000060b7984 */ /* 0x000e220000000800 */
[----:B------:R-:W-:-:S04]  /*1e40*/  IADD3 R12, PT, PT, R12, 0x1, RZ ;  /* 0x000000010c0c7810 */ /* 0x000fc80007ffe0ff */
[----:B------:R-:W-:Y:S01]  /*1e50*/  ISETP.NE.AND P0, PT, R12, RZ, PT ;  /* 0x000000ff0c00720c */ /* 0x000fe20003f05270 */
[----:B0-----:R-:W-:-:S05]  /*1e60*/  FMUL.FTZ R11, R11, R2 ;  /* 0x000000020b0b7220 */ /* 0x001fca0000410000 */
[----:B------:R0:W-:Y:S02]  /*1e70*/  STS [R6], R11 ;  /* 0x0000000b06007388 */ /* 0x0001e40000000800 */
[----:B0-----:R-:W-:-:S05]  /*1e80*/  VIADD R6, R6, 0x200 ;  /* 0x0000020006067836 */ /* 0x001fca0000000000 */
[----:B------:R-:W-:Y:S05]  /*1e90*/  @P0 BRA `(.L_x_486) ;  /* 0xfffffffc00e40947 */ /* 0x000fea000383ffff */
.L_x_485:
[----:B------:R-:W-:Y:S05]  /*1ea0*/  BSYNC.RECONVERGENT B1 ;  /* 0x0000000000017941 */ /* 0x000fea0003800200 */
.L_x_484:
        /* <DEDUP_REMOVED lines=12> */
.L_x_489:
        /* <DEDUP_REMOVED lines=13> */
[----:B0-----:R-:W-:-:S03]  /*2040*/  FMUL.FTZ R19, R19, R2 ;  /* 0x0000000213137220 */ /* 0x001fc60000410000 */
        /* <DEDUP_REMOVED lines=9> */
[-C--:B-----5:R-:W-:Y:S01]  /*20e0*/  FMUL.FTZ R29, R29, R2.reuse ;  /* 0x000000021d1d7220 */ /* 0x0a0fe20000410000 */
        /* <DEDUP_REMOVED lines=10> */
[----:B0-----:R-:W-:-:S03]  /*2190*/  FMUL.FTZ R41, R41, R2 ;  /* 0x0000000229297220 */ /* 0x001fc60000410000 */
        /* <DEDUP_REMOVED lines=17> */
.L_x_488:
[----:B------:R-:W-:Y:S05]  /*22b0*/  BSYNC.RECONVERGENT B1 ;  /* 0x0000000000017941 */ /* 0x000fea0003800200 */
.L_x_487:
[----:B------:R-:W-:Y:S01]  /*22c0*/  IADD3 R3, PT, PT, R5, -R4, RZ ;  /* 0x8000000405037210 */ /* 0x000fe20007ffe0ff */
        /* <DEDUP_REMOVED lines=13> */
[-C--:B0-----:R-:W-:Y:S01]  /*23a0*/  FMUL.FTZ R3, R3, R2.reuse ;  /* 0x0000000203037220 */ /* 0x081fe20000410000 */
[----:B-1----:R-:W-:-:S04]  /*23b0*/  FMUL.FTZ R11, R11, R2 ;  /* 0x000000020b0b7220 */ /* 0x002fc80000410000 */
[----:B------:R-:W-:Y:S01]  /*23c0*/  STS [R0+-0x400], R3 ;  /* 0xfffc000300007388 */ /* 0x000fe20000000800 */
[----:B--2---:R-:W-:-:S03]  /*23d0*/  FMUL.FTZ R13, R13, R2 ;  /* 0x000000020d0d7220 */ /* 0x004fc60000410000 */
[----:B------:R-:W-:Y:S01]  /*23e0*/  STS [R0+-0x200], R11 ;  /* 0xfffe000b00007388 */ /* 0x000fe20000000800 */
[----:B---3--:R-:W-:-:S03]  /*23f0*/  FMUL.FTZ R15, R15, R2 ;  /* 0x000000020f0f7220 */ /* 0x008fc60000410000 */
[----:B------:R-:W-:Y:S01]  /*2400*/  STS [R0], R13 ;  /* 0x0000000d00007388 */ /* 0x000fe20000000800 */
[----:B----4-:R-:W-:-:S03]  /*2410*/  FMUL.FTZ R17, R17, R2 ;  /* 0x0000000211117220 */ /* 0x010fc60000410000 */
[----:B------:R-:W-:Y:S01]  /*2420*/  STS [R0+0x200], R15 ;  /* 0x0002000f00007388 */ /* 0x000fe20000000800 */
[----:B-----5:R-:W-:-:S03]  /*2430*/  FMUL.FTZ R19, R19, R2 ;  /* 0x0000000213137220 */ /* 0x020fc60000410000 */
[----:B------:R-:W-:Y:S01]  /*2440*/  STS [R0+0x400], R17 ;  /* 0x0004001100007388 */ /* 0x000fe20000000800 */
[----:B------:R-:W-:-:S03]  /*2450*/  FMUL.FTZ R21, R21, R2 ;  /* 0x0000000215157220 */ /* 0x000fc60000410000 */
[----:B------:R-:W-:Y:S01]  /*2460*/  STS [R0+0x600], R19 ;  /* 0x0006001300007388 */ /* 0x000fe20000000800 */
[----:B------:R-:W-:-:S03]  /*2470*/  FMUL.FTZ R23, R23, R2 ;  /* 0x0000000217177220 */ /* 0x000fc60000410000 */
[----:B------:R-:W-:Y:S04]  /*2480*/  STS [R0+0x800], R21 ;  /* 0x0008001500007388 */ /* 0x000fe80000000800 */
[----:B------:R0:W-:Y:S02]  /*2490*/  STS [R0+0xa00], R23 ;  /* 0x000a001700007388 */ /* 0x0001e40000000800 */
[----:B0-----:R-:W-:-:S07]  /*24a0*/  IADD3 R0, PT, PT, R0, 0x1000, RZ ;  /* 0x0000100000007810 */ /* 0x001fce0007ffe0ff */
.L_x_491:
[----:B------:R-:W-:Y:S05]  /*24b0*/  BSYNC.RECONVERGENT B1 ;  /* 0x0000000000017941 */ /* 0x000fea0003800200 */
.L_x_490:
[----:B------:R-:W-:-:S13]  /*24c0*/  ISETP.LT.OR P0, PT, R4, R5, P0 ;  /* 0x000000050400720c */ /* 0x000fda0000701670 */
[----:B------:R-:W-:Y:S05]  /*24d0*/  @!P0 BRA `(.L_x_483) ;  /* 0x0000000000308947 */ /* 0x000fea0003800000 */
[----:B------:R-:W0:Y:S04]  /*24e0*/  LDS R3, [R0+-0x400] ;  /* 0xfffc000000037984 */ /* 0x000e280000000800 */
[----:B------:R-:W1:Y:S04]  /*24f0*/  LDS R5, [R0+-0x200] ;  /* 0xfffe000000057984 */ /* 0x000e680000000800 */
[----:B------:R-:W2:Y:S04]  /*2500*/  LDS R11, [R0] ;  /* 0x00000000000b7984 */ /* 0x000ea80000000800 */
[----:B------:R-:W3:Y:S01]  /*2510*/  LDS R13, [R0+0x200] ;  /* 0x00020000000d7984 */ /* 0x000ee20000000800 */
[-C--:B0-----:R-:W-:Y:S01]  /*2520*/  FMUL.FTZ R3, R3, R2.reuse ;  /* 0x0000000203037220 */ /* 0x081fe20000410000 */
[----:B-1----:R-:W-:-:S04]  /*2530*/  FMUL.FTZ R5, R5, R2 ;  /* 0x0000000205057220 */ /* 0x002fc80000410000 */
[----:B------:R1:W-:Y:S01]  /*2540*/  STS [R0+-0x400], R3 ;  /* 0xfffc000300007388 */ /* 0x0003e20000000800 */
[----:B--2---:R-:W-:-:S03]  /*2550*/  FMUL.FTZ R11, R11, R2 ;  /* 0x000000020b0b7220 */ /* 0x004fc60000410000 */
[----:B------:R1:W-:Y:S01]  /*2560*/  STS [R0+-0x200], R5 ;  /* 0xfffe000500007388 */ /* 0x0003e20000000800 */
[----:B---3--:R-:W-:-:S03]  /*2570*/  FMUL.FTZ R13, R13, R2 ;  /* 0x000000020d0d7220 */ /* 0x008fc60000410000 */
[----:B------:R1:W-:Y:S04]  /*2580*/  STS [R0], R11 ;  /* 0x0000000b00007388 */ /* 0x0003e80000000800 */
[----:B------:R1:W-:Y:S02]  /*2590*/  STS [R0+0x200], R13 ;  /* 0x0002000d00007388 */ /* 0x0003e40000000800 */
.L_x_483:
[----:B------:R-:W-:Y:S05]  /*25a0*/  BSYNC.RECONVERGENT B0 ;  /* 0x0000000000007941 */ /* 0x000fea0003800200 */
.L_x_482:
[----:B------:R-:W-:Y:S01]  /*25b0*/  BAR.SYNC.DEFER_BLOCKING 0x0 ;  /* 0x0000000000007b1d */ /* 0x000fe20000010000 */
[----:B------:R-:W-:Y:S02]  /*25c0*/  ISETP.NE.AND P0, PT, R24, RZ, PT ;  /* 0x000000ff1800720c */ /* 0x000fe40003f05270 */
[----:B------:R-:W-:-:S03]  /*25d0*/  ISETP.GE.U32.AND P1, PT, R8, UR44, PT ;  /* 0x0000002c08007c0c */ /* 0x000fc6000bf26070 */
[----:B------:R-:W-:Y:S08]  /*25e0*/  BSSY.RECONVERGENT B0, `(.L_x_492) ;  /* 0x0000014000007945 */ /* 0x000ff00003800200 */
[----:B------:R-:W-:Y:S05]  /*25f0*/  @P0 BRA `(.L_x_493) ;  /* 0x0000000000480947 */ /* 0x000fea0003800000 */
[----:B------:R-:W2:Y:S01]  /*2600*/  LDCU.128 UR4, c[0x0][0x380] ;  /* 0x00007000ff0477ac */ /* 0x000ea20008000c00 */
[----:B-1----:R-:W-:Y:S01]  /*2610*/  IMAD.U32 R11, RZ, RZ, UR11 ;  /* 0x0000000bff0b7e24 */ /* 0x002fe2000f8e00ff */
[----:B------:R-:W-:-:S04]  /*2620*/  UIMAD UR8, UR39, UR42, UR41 ;  /* 0x0000002a270872a4 */ /* 0x000fc8000f8e0229 */
[----:B------:R-:W-:-:S04]  /*2630*/  UIMAD UR8, UR8, UR43, URZ ;  /* 0x0000002b080872a4 */ /* 0x000fc8000f8e02ff */
[----:B------:R-:W-:-:S04]  /*2640*/  UIADD3 UR9, UP0, UPT, UR8, UR40, URZ ;  /* 0x0000002808097290 */ /* 0x000fc8000ff1e0ff */
[----:B------:R-:W-:Y:S02]  /*2650*/  USHF.L.U32 UR8, UR9, 0x2, URZ ;  /* 0x0000000209087899 */ /* 0x000fe400080006ff */
[----:B------:R-:W-:Y:S02]  /*2660*/  UIADD3.X UR10, UPT, UPT, URZ, URZ, URZ, UP0, !UPT ;  /* 0x000000ffff0a7290 */ /* 0x000fe400087fe4ff */
[----:B--2---:R-:W-:Y:S02]  /*2670*/  UIADD3 UR6, UP0, UPT, UR8, UR6, URZ ;  /* 0x0000000608067290 */ /* 0x004fe4000ff1e0ff */
[----:B------:R-:W-:Y:S02]  /*2680*/  USHF.L.U64.HI UR9, UR9, 0x2, UR10 ;  /* 0x0000000209097899 */ /* 0x000fe4000801020a */
[----:B------:R-:W-:Y:S02]  /*2690*/  UIADD3 UR4, UP1, UPT, UR8, UR4, URZ ;  /* 0x0000000408047290 */ /* 0x000fe4000ff3e0ff */
[----:B------:R-:W-:Y:S01]  /*26a0*/  UIADD3.X UR7, UPT, UPT, UR9, UR7, URZ, UP0, !UPT ;  /* 0x0000000709077290 */ /* 0x000fe200087fe4ff */
[----:B0-----:R-:W-:Y:S01]  /*26b0*/  MOV R2, UR6 ;  /* 0x0000000600027c02 */ /* 0x001fe20008000f00 */
[----:B------:R-:W-:-:S02]  /*26c0*/  UIADD3.X UR5, UPT, UPT, UR9, UR5, URZ, UP1, !UPT ;  /* 0x0000000509057290 */ /* 0x000fc40008ffe4ff */
[----:B------:R-:W-:Y:S02]  /*26d0*/  IMAD.U32 R4, RZ, RZ, UR4 ;  /* 0x00000004ff047e24 */ /* 0x000fe4000f8e00ff */
[----:B------:R-:W-:Y:S02]  /*26e0*/  MOV R3, UR7 ;  /* 0x0000000700037c02 */ /* 0x000fe40008000f00 */
[----:B------:R-:W-:-:S03]  /*26f0*/  MOV R5, UR5 ;  /* 0x0000000500057c02 */ /* 0x000fc60008000f00 */
[----:B------:R2:W-:Y:S04]  /*2700*/  STG.E desc[UR36][R2.64], R11 ;  /* 0x0000000b02007986 */ /* 0x0005e8000c101924 */
[----:B------:R2:W-:Y:S02]  /*2710*/  STG.E desc[UR36][R4.64], R10 ;  /* 0x0000000a04007986 */ /* 0x0005e4000c101924 */
.L_x_493:
[----:B------:R-:W-:Y:S05]  /*2720*/  BSYNC.RECONVERGENT B0 ;  /* 0x0000000000007941 */ /* 0x000fea0003800200 */
.L_x_492:
[----:B------:R-:W-:Y:S04]  /*2730*/  BSSY.RECONVERGENT B6, `(.L_x_494) ;  /* 0x000004c000067945 */ /* 0x000fe80003800200 */
[----:B------:R-:W-:Y:S05]  /*2740*/  @P1 BRA `(.L_x_495) ;  /* 0x0000000400281947 */ /* 0x000fea0003800000 */
[----:B------:R-:W3:Y:S01]  /*2750*/  LDC R14, c[0x0][0x400] ;  /* 0x00010000ff0e7b82 */ /* 0x000ee20000000800 */
[----:B-12---:R-:W1:Y:S01]  /*2760*/  I2F.RP R3, R9 ;  /* 0x0000000900037306 */ /* 0x006e620000209400 */
[----:B------:R-:W2:Y:S06]  /*2770*/  LDCU UR4, c[0x0][0x3fc] ;  /* 0x00007f80ff0477ac */ /* 0x000eac0008000800 */
[----:B0-----:R-:W0:Y:S01]  /*2780*/  LDC R2, c[0x0][0x404] ;  /* 0x00010100ff027b82 */ /* 0x001e220000000800 */
[----:B-1----:R-:W1:Y:S01]  /*2790*/  MUFU.RCP R3, R3 ;  /* 0x0000000300037308 */ /* 0x002e620000001000 */
[----:B--2---:R-:W-:-:S02]  /*27a0*/  IADD3 R7, PT, PT, R7, -UR4, RZ ;  /* 0x8000000407077c10 */ /* 0x004fc4000fffe0ff */
[----:B---3--:R-:W-:Y:S02]  /*27b0*/  IABS R0, R14 ;  /* 0x0000000e00007213 */ /* 0x008fe40000000000 */
[----:B------:R-:W-:-:S03]  /*27c0*/  ISETP.NE.AND P1, PT, R14, RZ, PT ;  /* 0x000000ff0e00720c */ /* 0x000fc60003f25270 */
[----:B------:R-:W2:Y:S01]  /*27d0*/  I2F.RP R6, R0 ;  /* 0x0000000000067306 */ /* 0x000ea20000209400 */
[----:B0-----:R-:W-:Y:S02]  /*27e0*/  ISETP.NE.AND P2, PT, R2, RZ, PT ;  /* 0x000000ff0200720c */ /* 0x001fe40003f45270 */
[----:B-1----:R-:W-:-:S05]  /*27f0*/  IADD3 R4, PT, PT, R3, 0xffffffe, RZ ;  /* 0x0ffffffe03047810 */ /* 0x002fca0007ffe0ff */
[----:B------:R0:W1:Y:S08]  /*2800*/  F2I.FTZ.U32.TRUNC.NTZ R5, R4 ;  /* 0x0000000400057305 */ /* 0x000070000021f000 */
[----:B--2---:R-:W2:Y:S01]  /*2810*/  MUFU.RCP R6, R6 ;  /* 0x0000000600067308 */ /* 0x004ea20000001000 */
[----:B0-----:R-:W-:Y:S02]  /*2820*/  HFMA2 R4, -RZ, RZ, 0, 0 ;  /* 0x00000000ff047431 */ /* 0x001fe400000001ff */
[----:B-1----:R-:W-:-:S04]  /*2830*/  IMAD.MOV R12, RZ, RZ, -R5 ;  /* 0x000000ffff0c7224 */ /* 0x002fc800078e0a05 */
[----:B------:R-:W-:-:S04]  /*2840*/  IMAD R3, R12, R9, RZ ;  /* 0x000000090c037224 */ /* 0x000fc800078e02ff */
[----:B------:R-:W-:Y:S01]  /*2850*/  IMAD.HI.U32 R13, R5, R3, R4 ;  /* 0x00000003050d7227 */ /* 0x000fe200078e0004 */
[----:B------:R-:W-:Y:S02]  /*2860*/  IABS R3, R2 ;  /* 0x0000000200037213 */ /* 0x000fe40000000000 */
[----:B--2---:R-:W-:-:S04]  /*2870*/  IADD3 R10, PT, PT, R6, 0xffffffe, RZ ;  /* 0x0ffffffe060a7810 */ /* 0x004fc80007ffe0ff */
[----:B------:R0:W1:Y:S02]  /*2880*/  F2I.FTZ.U32.TRUNC.NTZ R11, R10 ;  /* 0x0000000a000b7305 */ /* 0x000064000021f000 */
[----:B0-----:R-:W-:Y:S01]  /*2890*/  IMAD.MOV.U32 R10, RZ, RZ, RZ ;  /* 0x000000ffff0a7224 */ /* 0x001fe200078e00ff */
[----:B-1----:R-:W-:-:S05]  /*28a0*/  IADD3 R15, PT, PT, RZ, -R11, RZ ;  /* 0x8000000bff0f7210 */ /* 0x002fca0007ffe0ff */
[----:B------:R-:W-:-:S04]  /*28b0*/  IMAD R15, R15, R0, RZ ;  /* 0x000000000f0f7224 */ /* 0x000fc800078e02ff */
[----:B------:R-:W-:Y:S01]  /*28c0*/  IMAD.HI.U32 R10, R11, R15, R10 ;  /* 0x0000000f0b0a7227 */ /* 0x000fe200078e000a */
[----:B------:R-:W-:-:S07]  /*28d0*/  MOV R11, R3 ;  /* 0x00000003000b7202 */ /* 0x000fce0000000f00 */
.L_x_497:
        /* <DEDUP_REMOVED lines=27> */
[----:B------:R-:W-:-:S13]  /*2a90*/  ISETP.NE.AND P0, PT, R3, RZ, !P0 ;  /* 0x000000ff0300720c */ /* 0x000fda0004705270 */
[----:B------:R-:W-:Y:S05]  /*2aa0*/  @!P0 BRA `(.L_x_496) ;  /* 0x0000000000108947 */ /* 0x000fea0003800000 */
[----:B------:R-:W-:-:S04]  /*2ab0*/  IADD3 R8, PT, PT, R8, 0x4, RZ ;  /* 0x0000000408087810 */ /* 0x000fc80007ffe0ff */
[----:B------:R-:W-:-:S13]  /*2ac0*/  ISETP.GE.U32.AND P0, PT, R8, UR44, PT ;  /* 0x0000002c08007c0c */ /* 0x000fda000bf06070 */
[----:B------:R-:W-:Y:S05]  /*2ad0*/  @P0 BRA `(.L_x_495) ;  /* 0x0000000000440947 */ /* 0x000fea0003800000 */
[----:B------:R-:W-:Y:S05]  /*2ae0*/  BRA `(.L_x_497) ;  /* 0xfffffffc007c7947 */ /* 0x000fea000383ffff */
.L_x_496:
        /* <DEDUP_REMOVED lines=8> */
[----:B0-----:R-:W-:Y:S01]  /*2b70*/  IMAD.U32 R4, RZ, RZ, UR4 ;  /* 0x00000004ff047e24 */ /* 0x001fe2000f8e00ff */
[----:B------:R-:W-:-:S02]  /*2b80*/  MOV R5, UR5 ;  /* 0x0000000500057c02 */ /* 0x000fc40008000f00 */
[----:B---3--:R-:W-:Y:S01]  /*2b90*/  MOV R6, UR6 ;  /* 0x0000000600067c02 */ /* 0x008fe20008000f00 */
[----:B------:R-:W-:Y:S01]  /*2ba0*/  IMAD.U32 R7, RZ, RZ, UR7 ;  /* 0x00000007ff077e24 */ /* 0x000fe2000f8e00ff */
[----:B----4-:R-:W-:Y:S02]  /*2bb0*/  MOV R10, UR8 ;  /* 0x00000008000a7c02 */ /* 0x010fe40008000f00 */
[----:B-1----:R-:W-:-:S07]  /*2bc0*/  MOV R11, UR9 ;  /* 0x00000009000b7c02 */ /* 0x002fce0008000f00 */
[----:B------:R-:W-:-:S07]  /*2bd0*/  LEPC R20, `(.L_x_495) ;  /* 0x000000001014794e */ /* 0x000fce0000000000 */
[----:B--2---:R-:W-:Y:S05]  /*2be0*/  CALL.ABS.NOINC R2 ;  /* 0x0000000002007343 */ /* 0x004fea0003c00000 */
.L_x_495:
[----:B------:R-:W-:Y:S05]  /*2bf0*/  BSYNC.RECONVERGENT B6 ;  /* 0x0000000000067941 */ /* 0x000fea0003800200 */
.L_x_494:
[----:B------:R-:W-:-:S03]  /*2c00*/  UMOV UR4, 0xffffffff ;  /* 0xffffffff00047882 */ /* 0x000fc60000000000 */
[----:B------:R-:W-:Y:S05]  /*2c10*/  BRA.DIV UR4, `(.L_x_498) ;  /* 0x0000001604f07947 */ /* 0x000fea000b800000 */
[----:B------:R-:W-:Y:S01]  /*2c20*/  IMAD.MOV.U32 R14, RZ, RZ, RZ ;  /* 0x000000ffff0e7224 */ /* 0x000fe200078e00ff */
[----:B-12---:R-:W-:Y:S02]  /*2c30*/  CS2R R4, SRZ ;  /* 0x0000000000047805 */ /* 0x006fe4000001ff00 */
[----:B------:R-:W-:Y:S02]  /*2c40*/  CS2R R18, SRZ ;  /* 0x0000000000127805 */ /* 0x000fe4000001ff00 */
[----:B------:R-:W-:Y:S01]  /*2c50*/  CS2R R6, SRZ ;  /* 0x0000000000067805 */ /* 0x000fe2000001ff00 */
[----:B------:R-:W-:Y:S01]  /*2c60*/  FADD.FTZ R0, RZ, R14 ;  /* 0x0000000eff007221 */ /* 0x000fe20000010000 */
[----:B------:R-:W-:Y:S01]  /*2c70*/  MOV R27, RZ ;  /* 0x000000ff001b7202 */ /* 0x000fe20000000f00 */
[----:B------:R-:W-:Y:S02]  /*2c80*/  HFMA2 R29, -RZ, RZ, 0, 0 ;  /* 0x00000000ff1d7431 */ /* 0x000fe400000001ff */
[----:B------:R-:W-:Y:S01]  /*2c90*/  FADD.FTZ R4, RZ, R4 ;  /* 0x00000004ff047221 */ /* 0x000fe20000010000 */
[----:B------:R-:W-:Y:S01]  /*2ca0*/  FADD.FTZ R19, RZ, R19 ;  /* 0x00000013ff137221 */ /* 0x000fe20000010000 */
[----:B------:R-:W1:Y:S01]  /*2cb0*/  SHFL.BFLY PT, R39, R0, 0x1, 0x1f ;  /* 0x0c201f0000277f89 */ /* 0x000e6200000e0000 */
[----:B------:R-:W-:Y:S01]  /*2cc0*/  MOV R30, RZ ;  /* 0x000000ff001e7202 */ /* 0x000fe20000000f00 */
[----:B------:R-:W-:-:S02]  /*2cd0*/  HFMA2 R21, -RZ, RZ, 0, 0 ;  /* 0x00000000ff157431 */ /* 0x000fc400000001ff */
[----:B------:R-:W-:Y:S01]  /*2ce0*/  FADD.FTZ R5, RZ, R5 ;  /* 0x00000005ff057221 */ /* 0x000fe20000010000 */
[----:B------:R-:W2:Y:S01]  /*2cf0*/  SHFL.BFLY PT, R3, R4, 0x1, 0x1f ;  /* 0x0c201f0004037f89 */ /* 0x000ea200000e0000 */
[----:B------:R-:W-:Y:S01]  /*2d00*/  FADD.FTZ R27, RZ, R27 ;  /* 0x0000001bff1b7221 */ /* 0x000fe20000010000 */
[----:B------:R-:W-:Y:S01]  /*2d10*/  FADD.FTZ R6, RZ, R6 ;  /* 0x00000006ff067221 */ /* 0x000fe20000010000 */
[----:B------:R-:W-:Y:S01]  /*2d20*/  FADD.FTZ R30, RZ, R30 ;  /* 0x0000001eff1e7221 */ /* 0x000fe20000010000 */
[----:B------:R-:W3:Y:S01]  /*2d30*/  SHFL.BFLY PT, R22, R19, 0x1, 0x1f ;  /* 0x0c201f0013167f89 */ /* 0x000ee200000e0000 */
[----:B------:R-:W-:Y:S02]  /*2d40*/  IMAD.MOV.U32 R16, RZ, RZ, RZ ;  /* 0x000000ffff107224 */ /* 0x000fe400078e00ff */
[----:B------:R-:W-:Y:S01]  /*2d50*/  FADD.FTZ R29, RZ, R29 ;  /* 0x0000001dff1d7221 */ /* 0x000fe20000010000 */
[----:B------:R-:W-:Y:S01]  /*2d60*/  IMAD.MOV.U32 R25, RZ, RZ, RZ ;  /* 0x000000ffff197224 */ /* 0x000fe200078e00ff */
[----:B0-----:R-:W0:Y:S01]  /*2d70*/  SHFL.BFLY PT, R2, R5, 0x1, 0x1f ;  /* 0x0c201f0005027f89 */ /* 0x001e2200000e0000 */
[----:B------:R-:W-:Y:S01]  /*2d80*/  FADD.FTZ R7, RZ, R7 ;  /* 0x00000007ff077221 */ /* 0x000fe20000010000 */
[----:B------:R-:W-:Y:S01]  /*2d90*/  FADD.FTZ R16, RZ, R16 ;  /* 0x00000010ff107221 */ /* 0x000fe20000010000 */
[----:B------:R-:W-:Y:S01]  /*2da0*/  FADD.FTZ R21, RZ, R21 ;  /* 0x00000015ff157221 */ /* 0x000fe20000010000 */
[----:B------:R-:W4:Y:S01]  /*2db0*/  SHFL.BFLY PT, R10, R27, 0x1, 0x1f ;  /* 0x0c201f001b0a7f89 */ /* 0x000f2200000e0000 */
[----:B------:R-:W-:Y:S01]  /*2dc0*/  FADD.FTZ R25, RZ, R25 ;  /* 0x00000019ff197221 */ /* 0x000fe20000010000 */
[----:B------:R-:W-:Y:S01]  /*2dd0*/  FADD.FTZ R28, RZ, R14 ;  /* 0x0000000eff1c7221 */ /* 0x000fe20000010000 */
[----:B------:R-:W-:Y:S01]  /*2de0*/  HFMA2 R32, -RZ, RZ, 0, 0 ;  /* 0x00000000ff207431 */ /* 0x000fe200000001ff */
[----:B------:R-:W5:Y:S01]  /*2df0*/  SHFL.BFLY PT, R9, R6, 0x1, 0x1f ;  /* 0x0c201f0006097f89 */ /* 0x000f6200000e0000 */
[----:B------:R-:W-:Y:S01]  /*2e00*/  MOV R34, RZ ;  /* 0x000000ff00227202 */ /* 0x000fe20000000f00 */
[----:B------:R-:W-:Y:S01]  /*2e10*/  FADD.FTZ R18, RZ, R18 ;  /* 0x00000012ff127221 */ /* 0x000fe20000010000 */
[----:B------:R-:W-:Y:S01]  /*2e20*/  FADD.FTZ R36, RZ, R14 ;  /* 0x0000000eff247221 */ /* 0x000fe20000010000 */
[----:B-1----:R-:W-:Y:S01]  /*2e30*/  FADD.FTZ R39, R0, R39 ;  /* 0x0000002700277221 */ /* 0x002fe20000010000 */
[----:B------:R-:W-:Y:S01]  /*2e40*/  HFMA2 R0, -RZ, RZ, 0, 0 ;  /* 0x00000000ff007431 */ /* 0x000fe200000001ff */
[----:B------:R-:W1:Y:S01]  /*2e50*/  SHFL.BFLY PT, R23, R30, 0x1, 0x1f ;  /* 0x0c201f001e177f89 */ /* 0x000e6200000e0000 */
[----:B------:R-:W-:Y:S01]  /*2e60*/  FADD.FTZ R34, RZ, R34 ;  /* 0x00000022ff227221 */ /* 0x000fe20000010000 */
[----:B--2---:R-:W-:Y:S01]  /*2e70*/  FADD.FTZ R3, R4, R3 ;  /* 0x0000000304037221 */ /* 0x004fe20000010000 */
[----:B------:R-:W-:Y:S01]  /*2e80*/  FADD.FTZ R32, RZ, R32 ;  /* 0x00000020ff207221 */ /* 0x000fe20000010000 */
[----:B------:R-:W2:Y:S01]  /*2e90*/  SHFL.BFLY PT, R38, R29, 0x1, 0x1f ;  /* 0x0c201f001d267f89 */ /* 0x000ea200000e0000 */
[----:B---3--:R-:W-:Y:S01]  /*2ea0*/  FADD.FTZ R19, R19, R22 ;  /* 0x0000001613137221 */ /* 0x008fe20000010000 */
[----:B------:R-:W-:-:S02]  /*2eb0*/  HFMA2 R22, -RZ, RZ, 0, 0 ;  /* 0x00000000ff167431 */ /* 0x000fc400000001ff */
[----:B------:R-:W3:Y:S01]  /*2ec0*/  SHFL.BFLY PT, R8, R7, 0x1, 0x1f ;  /* 0x0c201f0007087f89 */ /* 0x000ee200000e0000 */
[----:B------:R-:W-:Y:S01]  /*2ed0*/  FADD.FTZ R0, RZ, R0 ;  /* 0x00000000ff007221 */ /* 0x000fe20000010000 */
[----:B0-----:R-:W-:Y:S01]  /*2ee0*/  FADD.FTZ R2, R5, R2 ;  /* 0x0000000205027221 */ /* 0x001fe20000010000 */
[----:B------:R-:W-:Y:S01]  /*2ef0*/  MOV R5, RZ ;  /* 0x000000ff00057202 */ /* 0x000fe20000000f00 */
[----:B------:R-:W0:Y:S01]  /*2f00*/  SHFL.BFLY PT, R17, R16, 0x1, 0x1f ;  /* 0x0c201f0010117f89 */ /* 0x000e2200000e0000 */
[----:B----4-:R-:W-:Y:S01]  /*2f10*/  FADD.FTZ R10, R27, R10 ;  /* 0x0000000a1b0a7221 */ /* 0x010fe20000010000 */
[----:B------:R-:W-:Y:S02]  /*2f20*/  MOV R27, RZ ;  /* 0x000000ff001b7202 */ /* 0x000fe40000000f00 */
[----:B------:R-:W4:Y:S01]  /*2f30*/  SHFL.BFLY PT, R4, R0, 0x1, 0x1f ;  /* 0x0c201f0000047f89 */ /* 0x000f2200000e0000 */
[----:B------:R-:W-:Y:S01]  /*2f40*/  FADD.FTZ R5, RZ, R5 ;  /* 0x00000005ff057221 */ /* 0x000fe20000010000 */
[----:B-----5:R-:W-:Y:S01]  /*2f50*/  FADD.FTZ R6, R6, R9 ;  /* 0x0000000906067221 */ /* 0x020fe20000010000 */
[----:B------:R-:W-:Y:S01]  /*2f60*/  IMAD.MOV.U32 R9, RZ, RZ, RZ ;  /* 0x000000ffff097224 */ /* 0x000fe200078e00ff */
[----:B------:R-:W5:Y:S01]  /*2f70*/  SHFL.BFLY PT, R20, R21, 0x1, 0x1f ;  /* 0x0c201f0015147f89 */ /* 0x000f6200000e0000 */
[----:B------:R-:W-:Y:S01]  /*2f80*/  FADD.FTZ R22, RZ, R22 ;  /* 0x00000016ff167221 */ /* 0x000fe20000010000 */
[----:B------:R-:W-:Y:S01]  /*2f90*/  FADD.FTZ R27, RZ, R27 ;  /* 0x0000001bff1b7221 */ /* 0x000fe20000010000 */
[----:B------:R-:W-:Y:S01]  /*2fa0*/  FADD.FTZ R9, RZ, R9 ;  /* 0x00000009ff097221 */ /* 0x000fe20000010000 */
[----:B------:R-:W5:Y:S01]  /*2fb0*/  SHFL.BFLY PT, R26, R25, 0x1, 0x1f ;  /* 0x0c201f00191a7f89 */ /* 0x000f6200000e0000 */
[----:B-1----:R-:W-:Y:S01]  /*2fc0*/  FADD.FTZ R23, R30, R23 ;  /* 0x000000171e177221 */ /* 0x002fe20000010000 */
[----:B------:R-:W-:-:S02]  /*2fd0*/  IMAD.MOV.U32 R30, RZ, RZ, RZ ;  /* 0x000000ffff1e7224 */ /* 0x000fc400078e00ff */
[----:B------:R-:W1:Y:S01]  /*2fe0*/  SHFL.BFLY PT, R31, R28, 0x1, 0x1f ;  /* 0x0c201f001c1f7f89 */ /* 0x000e6200000e0000 */
[----:B--2---:R-:W-:Y:S01]  /*2ff0*/  FADD.FTZ R38, R29, R38 ;  /* 0x000000261d267221 */ /* 0x004fe20000010000 */
[----:B------:R-:W-:Y:S01]  /*3000*/  FADD.FTZ R30, RZ, R30 ;  /* 0x0000001eff1e7221 */ /* 0x000fe20000010000 */
[----:B---3--:R-:W-:Y:S01]  /*3010*/  FADD.FTZ R7, R7, R8 ;  /* 0x0000000807077221 */ /* 0x008fe20000010000 */
[----:B------:R-:W2:Y:S01]  /*3020*/  SHFL.BFLY PT, R29, R27, 0x1, 0x1f ;  /* 0x0c201f001b1d7f89 */ /* 0x000ea200000e0000 */
[----:B0-----:R-:W-:-:S03]  /*3030*/  FADD.FTZ R16, R16, R17 ;  /* 0x0000001110107221 */ /* 0x001fc60000010000 */
[----:B------:R-:W0:Y:S01]  /*3040*/  SHFL.BFLY PT, R8, R5, 0x1, 0x1f ;  /* 0x0c201f0005087f89 */ /* 0x000e2200000e0000 */
[----:B----4-:R-:W-:Y:S01]  /*3050*/  FADD.FTZ R0, R0, R4 ;  /* 0x0000000400007221 */ /* 0x010fe20000010000 */
[----:B------:R-:W-:Y:S02]  /*3060*/  FADD.FTZ R4, RZ, R14 ;  /* 0x0000000eff047221 */ /* 0x000fe40000010000 */
[----:B------:R-:W3:Y:S01]  /*3070*/  SHFL.BFLY PT, R17, R9, 0x1, 0x1f ;  /* 0x0c201f0009117f89 */ /* 0x000ee200000e0000 */
[----:B-----5:R-:W-:-:S03]  /*3080*/  FADD.FTZ R20, R21, R20 ;  /* 0x0000001415147221 */ /* 0x020fc60000010000 */
[----:B------:R-:W4:Y:S01]  /*3090*/  SHFL.BFLY PT, R21, R18, 0x1, 0x1f ;  /* 0x0c201f0012157f89 */ /* 0x000f2200000e0000 */
[----:B------:R-:W-:-:S03]  /*30a0*/  FADD.FTZ R25, R25, R26 ;  /* 0x0000001a19197221 */ /* 0x000fc60000010000 */
[----:B------:R-:W5:Y:S01]  /*30b0*/  SHFL.BFLY PT, R26, R22, 0x1, 0x1f ;  /* 0x0c201f00161a7f89 */ /* 0x000f6200000e0000 */
[----:B-1----:R-:W-:-:S03]  /*30c0*/  FADD.FTZ R28, R28, R31 ;  /* 0x0000001f1c1c7221 */ /* 0x002fc60000010000 */
[----:B------:R-:W1:Y:S01]  /*30d0*/  SHFL.BFLY PT, R31, R30, 0x1, 0x1f ;  /* 0x0c201f001e1f7f89 */ /* 0x000e6200000e0000 */
[----:B--2---:R-:W-:-:S03]  /*30e0*/  FADD.FTZ R27, R27, R29 ;  /* 0x0000001d1b1b7221 */ /* 0x004fc60000010000 */
[----:B------:R-:W2:Y:S01]  /*30f0*/  SHFL.BFLY PT, R33, R32, 0x1, 0x1f ;  /* 0x0c201f0020217f89 */ /* 0x000ea200000e0000 */
[----:B0-----:R-:W-:-:S03]  /*3100*/  FADD.FTZ R5, R5, R8 ;  /* 0x0000000805057221 */ /* 0x001fc60000010000 */
[----:B------:R-:W0:Y:S04]  /*3110*/  SHFL.BFLY PT, R35, R34, 0x1, 0x1f ;  /* 0x0c201f0022237f89 */ /* 0x000e2800000e0000 */
[----:B------:R-:W0:Y:S01]  /*3120*/  SHFL.BFLY PT, R37, R36, 0x1, 0x1f ;  /* 0x0c201f0024257f89 */ /* 0x000e2200000e0000 */
[----:B---3--:R-:W-:-:S03]  /*3130*/  FADD.FTZ R9, R9, R17 ;  /* 0x0000001109097221 */ /* 0x008fc60000010000 */
[----:B------:R3:W3:Y:S01]  /*3140*/  SHFL.BFLY PT, R14, R4, 0x1, 0x1f ;  /* 0x0c201f00040e7f89 */ /* 0x0006e200000e0000 */
[----:B----4-:R-:W-:Y:S01]  /*3150*/  FADD.FTZ R18, R18, R21 ;  /* 0x0000001512127221 */ /* 0x010fe20000010000 */
[----:B-----5:R-:W-:Y:S01]  /*3160*/  FADD.FTZ R22, R22, R26 ;  /* 0x0000001a16167221 */ /* 0x020fe20000010000 */
[----:B-1----:R-:W-:Y:S01]  /*3170*/  FADD.FTZ R30, R30, R31 ;  /* 0x0000001f1e1e7221 */ /* 0x002fe20000010000 */
[----:B--2---:R-:W-:Y:S01]  /*3180*/  FADD.FTZ R32, R32, R33 ;  /* 0x0000002120207221 */ /* 0x004fe20000010000 */
[----:B0-----:R-:W-:Y:S01]  /*3190*/  FADD.FTZ R34, R34, R35 ;  /* 0x0000002322227221 */ /* 0x001fe20000010000 */
[----:B------:R-:W-:-:S07]  /*31a0*/  FADD.FTZ R36, R36, R37 ;  /* 0x0000002524247221 */ /* 0x000fce0000010000 */
.L_x_562:
[----:B------:R-:W-:Y:S05]  /*31b0*/  WARPSYNC.ALL ;  /* 0x0000000000007948 */ /* 0x000fea0003800000 */
[----:B------:R-:W0:Y:S01]  /*31c0*/  S2UR UR5, SR_CgaCtaId ;  /* 0x00000000000579c3 */ /* 0x000e220000008800 */
[C---:B------:R-:W-:Y:S01]  /*31d0*/  LOP3.LUT P0, RZ, R24.reuse, 0x3, RZ, 0xc0, !PT ;  /* 0x0000000318ff7812 */ /* 0x040fe2000780c0ff */
[----:B------:R-:W-:Y:S01]  /*31e0*/  UMOV UR4, 0x400 ;  /* 0x0000040000047882 */ /* 0x000fe20000000000 */
[C---:B------:R-:W-:Y:S01]  /*31f0*/  LOP3.LUT R12, R24.reuse, 0x3c0, RZ, 0xc0, !PT ;  /* 0x000003c0180c7812 */ /* 0x040fe200078ec0ff */
[----:B------:R-:W-:Y:S01]  /*3200*/  UIADD3 UR4, UPT, UPT, UR4, 0x20, URZ ;  /* 0x0000002004047890 */ /* 0x000fe2000fffe0ff */
[----:B------:R-:W-:-:S03]  /*3210*/  LOP3.LUT R8, R24, 0x1f, RZ, 0xc0, !PT ;  /* 0x0000001f18087812 */ /* 0x000fc600078ec0ff */
[----:B------:R-:W-:Y:S01]  /*3220*/  BAR.SYNC.DEFER_BLOCKING 0x0 ;  /* 0x0000000000007b1d */ /* 0x000fe20000010000 */
[----:B------:R-:W-:Y:S02]  /*3230*/  ISETP.NE.OR P5, PT, R12, 0x40, P0 ;  /* 0x000000400c00780c */ /* 0x000fe400007a5670 */
[----:B------:R-:W-:Y:S02]  /*3240*/  SHF.R.U32.HI R11, RZ, 0x5, R24 ;  /* 0x00000005ff0b7819 */ /* 0x000fe40000011618 */
[----:B------:R-:W-:Y:S01]  /*3250*/  SHF.R.U32.HI R8, RZ, 0x2, R8 ;  /* 0x00000002ff087819 */ /* 0x000fe20000011608 */
[----:B------:R-:W-:Y:S01]  /*3260*/  BSSY.RECONVERGENT B0, `(.L_x_499) ;  /* 0x0000023000007945 */ /* 0x000fe20003800200 */
[C---:B------:R-:W-:Y:S02]  /*3270*/  LOP3.LUT R13, R24.reuse, 0x3e0, RZ, 0xc0, !PT ;  /* 0x000003e0180d7812 */ /* 0x040fe400078ec0ff */
[----:B------:R-:W-:Y:S01]  /*3280*/  LOP3.LUT P1, RZ, R24, 0x3c3, RZ, 0xc0, !PT ;  /* 0x000003c318ff7812 */ /* 0x000fe2000782c0ff */
[----:B------:R-:W-:Y:S01]  /*3290*/  IMAD R8, R11, 0xc0, R8 ;  /* 0x000000c00b087824 */ /* 0x000fe200078e0208 */
[----:B------:R-:W-:Y:S01]  /*32a0*/  ISETP.NE.OR P4, PT, R13, 0x20, P0 ;  /* 0x000000200d00780c */ /* 0x000fe20000785670 */
[----:B---3--:R-:W-:Y:S01]  /*32b0*/  FADD.FTZ R11, R4, R14 ;  /* 0x0000000e040b7221 */ /* 0x008fe20000010000 */
[----:B------:R-:W-:-:S02]  /*32c0*/  LOP3.LUT P2, RZ, R24, 0x3e3, RZ, 0xc0, !PT ;  /* 0x000003e318ff7812 */ /* 0x000fc4000784c0ff */
[----:B------:R-:W-:Y:S01]  /*32d0*/  ISETP.GT.U32.AND P3, PT, R24, 0x1f, PT ;  /* 0x0000001f1800780c */ /* 0x000fe20003f64070 */
[----:B0-----:R-:W-:-:S06]  /*32e0*/  ULEA UR4, UR5, UR4, 0x18 ;  /* 0x0000000405047291 */ /* 0x001fcc000f8ec0ff */
[----:B------:R-:W-:Y:S01]  /*32f0*/  LEA R13, R8, UR4, 0x2 ;  /* 0x00000004080d7c11 */ /* 0x000fe2000f8e10ff */
        /* <DEDUP_REMOVED lines=25> */
.L_x_500:
[----:B------:R-:W-:Y:S05]  /*3490*/  BSYNC.RECONVERGENT B0 ;  /* 0x0000000000007941 */ /* 0x000fea0003800200 */
.L_x_499:
        /* <DEDUP_REMOVED lines=29> */
[----:B------:R-:W-:-:S03]  /*3670*/  FADD.FTZ R5, R5, R14 ;  /* 0x0000000e05057221 */ /* 0x000fc60000010000 */
[----:B------:R-:W5:Y:S01]  /*3680*/  LDS R31, [R13+0x2a0] ;  /* 0x0002a0000d1f7984 */ /* 0x000f620000000800 */
[----:B------:R-:W-:Y:S01]  /*3690*/  FADD.FTZ R9, R9, R26 ;  /* 0x0000001a09097221 */ /* 0x000fe20000010000 */
[----:B0-----:R-:W-:Y:S01]  /*36a0*/  FADD.FTZ R36, R36, R33 ;  /* 0x0000002124247221 */ /* 0x001fe20000010000 */
[----:B-1----:R-:W-:Y:S02]  /*36b0*/  FADD.FTZ R19, R19, R4 ;  /* 0x0000000413137221 */ /* 0x002fe40000010000 */
        /* <DEDUP_REMOVED lines=17> */
.L_x_502:
[----:B------:R-:W-:Y:S05]  /*37d0*/  BSYNC.RECONVERGENT B0 ;  /* 0x0000000000007941 */ /* 0x000fea0003800200 */
.L_x_501:
        /* <DEDUP_REMOVED lines=27> */
.L_x_504:
[----:B------:R-:W-:Y:S05]  /*3990*/  BSYNC.RECONVERGENT B0 ;  /* 0x0000000000007941 */ /* 0x000fea0003800200 */
.L_x_503:
        /* <DEDUP_REMOVED lines=51> */
.L_x_506:
[----:B------:R-:W-:Y:S05]  /*3cd0*/  BSYNC.RECONVERGENT B0 ;  /* 0x0000000000007941 */ /* 0x000fea0003800200 */
.L_x_505:
        /* <DEDUP_REMOVED lines=36> */
[----:B-1----:R-:W-:Y:S01]  /*3f20*/  PRMT R2, R19, 0x7632, R2 ;  /* 0x0000763213027816 */ /* 0x002fe20000000002 */
[----:B------:R0:W-:Y:S01]  /*3f30*/  STG.E.U16 desc[UR36][R12.64+0xc0], R0 ;  /* 0x0000c0000c007986 */ /* 0x0001e2000c101524 */
[----:B--2---:R-:W-:-:S03]  /*3f40*/  PRMT R6, R0, 0x7632, R6 ;  /* 0x0000763200067816 */ /* 0x004fc60000000006 */
[----:B------:R1:W-:Y:S01]  /*3f50*/  STG.E.U16 desc[UR36][R12.64+0x90], R2 ;  /* 0x000090020c007986 */ /* 0x0003e2000c101524 */
[----:B---3--:R-:W-:-:S03]  /*3f60*/  PRMT R4, R18, 0x7632, R4 ;  /* 0x0000763212047816 */ /* 0x008fc60000000004 */
[----:B------:R2:W-:Y:S04]  /*3f70*/  STG.E.U16 desc[UR36][R12.64+0xb0], R3 ;  /* 0x0000b0030c007986 */ /* 0x0005e8000c101524 */
[----:B------:R3:W-:Y:S01]  /*3f80*/  STG.E.U16 desc[UR36][R12.64+0xd0], R6 ;  /* 0x0000d0060c007986 */ /* 0x0007e2000c101524 */
[----:B0-----:R-:W-:Y:S02]  /*3f90*/  PRMT R0, R32, 0x7632, R0 ;  /* 0x0000763220007816 */ /* 0x001fe40000000000 */
[----:B-1----:R-:W-:Y:S01]  /*3fa0*/  PRMT R2, R5, 0x7632, R2 ;  /* 0x0000763205027816 */ /* 0x002fe20000000002 */
[----:B------:R-:W-:Y:S01]  /*3fb0*/  STG.E.U16 desc[UR36][R12.64], R38 ;  /* 0x000000260c007986 */ /* 0x000fe2000c101524 */
[----:B--2---:R-:W-:-:S03]  /*3fc0*/  PRMT R3, R11, 0x7632, R3 ;  /* 0x000076320b037816 */ /* 0x004fc60000000003 */
[----:B------:R-:W-:Y:S01]  /*3fd0*/  STG.E.U16 desc[UR36][R12.64+0x50], R7 ;  /* 0x000050070c007986 */ /* 0x000fe2000c101524 */
[----:B---3--:R-:W-:-:S03]  /*3fe0*/  PRMT R6, R27, 0x7632, R6 ;  /* 0x000076321b067816 */ /* 0x008fc60000000006 */
        /* <DEDUP_REMOVED lines=15> */
.L_x_469:
        /* <DEDUP_REMOVED lines=16> */
.L_x_507:
[----:B------:R-:W-:Y:S05]  /*41e0*/  EXIT ;  /* 0x000000000000794d */ /* 0x000fea0003800000 */
.L_x_471:
[----:B------:R-:W-:Y:S01]  /*41f0*/  HFMA2 R12, -RZ, RZ, 0, 9.5367431640625e-07 ;  /* 0x00000010ff0c7431 */ /* 0x000fe200000001ff */
[----:B------:R-:W-:Y:S01]  /*4200*/  MOV R11, 0x1f ;  /* 0x0000001f000b7802 */ /* 0x000fe20000000f00 */
[----:B------:R-:W-:-:S07]  /*4210*/  IMAD.MOV.U32 R15, RZ, RZ, -0x1 ;  /* 0xffffffffff0f7424 */ /* 0x000fce00078e00ff */
[----:B------:R-:W-:Y:S05]  /*4220*/  WARPSYNC.COLLECTIVE R15, `(.L_x_508) ;  /* 0x000000000f087348 */ /* 0x000fea0003c00000 */
[----:B------:R0:W1:Y:S02]  /*4230*/  SHFL.BFLY P6, R14, R13, R12, R11 ;  /* 0x0c00000c0d0e7389 */ /* 0x00006400000c000b */
[----:B01----:R-:W-:Y:S05]  /*4240*/  ENDCOLLECTIVE ;  /* 0x000000000000791b */ /* 0x003fea0003800000 */
.L_x_508:
[----:B------:R-:W-:Y:S01]  /*4250*/  HFMA2 R12, -RZ, RZ, 0, 4.76837158203125e-07 ;  /* 0x00000008ff0c7431 */ /* 0x000fe200000001ff */
[----:B------:R-:W-:-:S04]  /*4260*/  FMNMX.FTZ R0, R14, -3.40282346638528859812e+38, !PT ;  /* 0xff7fffff0e007809 */ /* 0x000fc80007810000 */
[----:B------:R-:W-:-:S07]  /*4270*/  MOV R13, R0 ;  /* 0x00000000000d7202 */ /* 0x000fce0000000f00 */
[----:B------:R-:W-:Y:S05]  /*4280*/  WARPSYNC.COLLECTIVE R15, `(.L_x_509) ;  /* 0x000000000f087348 */ /* 0x000fea0003c00000 */
[----:B------:R0:W1:Y:S02]  /*4290*/  SHFL.BFLY P6, R14, R13, R12, R11 ;  /* 0x0c00000c0d0e7389 */ /* 0x00006400000c000b */
[----:B01----:R-:W-:Y:S05]  /*42a0*/  ENDCOLLECTIVE ;  /* 0x000000000000791b */ /* 0x003fea0003800000 */
.L_x_509:
[----:B------:R-:W-:Y:S02]  /*42b0*/  MOV R12, 0x4 ;  /* 0x00000004000c7802 */ /* 0x000fe40000000f00 */
[----:B------:R-:W-:-:S05]  /*42c0*/  FMNMX.FTZ R2, R0, R14, !PT ;  /* 0x0000000e00027209 */ /* 0x000fca0007810000 */
[----:B------:R-:W-:-:S07]  /*42d0*/  IMAD.MOV.U32 R13, RZ, RZ, R2 ;  /* 0x000000ffff0d7224 */ /* 0x000fce00078e0002 */
[----:B------:R-:W-:Y:S05]  /*42e0*/  WARPSYNC.COLLECTIVE R15, `(.L_x_510) ;  /* 0x000000000f087348 */ /* 0x000fea0003c00000 */
[----:B------:R0:W1:Y:S02]  /*42f0*/  SHFL.BFLY P6, R14, R13, R12, R11 ;  /* 0x0c00000c0d0e7389 */ /* 0x00006400000c000b */
[----:B01----:R-:W-:Y:S05]  /*4300*/  ENDCOLLECTIVE ;  /* 0x000000000000791b */ /* 0x003fea0003800000 */
.L_x_510:
[----:B------:R-:W-:Y:S01]  /*4310*/  IMAD.MOV.U32 R12, RZ, RZ, 0x2 ;  /* 0x00000002ff0c7424 */ /* 0x000fe200078e00ff */
[----:B------:R-:W-:-:S04]  /*4320*/  FMNMX.FTZ R3, R2, R14, !PT ;  /* 0x0000000e02037209 */ /* 0x000fc80007810000 */
[----:B------:R-:W-:-:S07]  /*4330*/  MOV R13, R3 ;  /* 0x00000003000d7202 */ /* 0x000fce0000000f00 */
[----:B------:R-:W-:Y:S05]  /*4340*/  WARPSYNC.COLLECTIVE R15, `(.L_x_511) ;  /* 0x000000000f087348 */ /* 0x000fea0003c00000 */
[----:B------:R0:W1:Y:S02]  /*4350*/  SHFL.BFLY P6, R14, R13, R12, R11 ;  /* 0x0c00000c0d0e7389 */ /* 0x00006400000c000b */
[----:B01----:R-:W-:Y:S05]  /*4360*/  ENDCOLLECTIVE ;  /* 0x000000000000791b */ /* 0x003fea0003800000 */
.L_x_511:
[----:B------:R-:W-:Y:S01]  /*4370*/  HFMA2 R12, -RZ, RZ, 0, 5.9604644775390625e-08 ;  /* 0x00000001ff0c7431 */ /* 0x000fe200000001ff */
[----:B------:R-:W-:-:S04]  /*4380*/  FMNMX.FTZ R4, R3, R14, !PT ;  /* 0x0000000e03047209 */ /* 0x000fc80007810000 */
[----:B------:R-:W-:-:S07]  /*4390*/  MOV R13, R4 ;  /* 0x00000004000d7202 */ /* 0x000fce0000000f00 */
[----:B------:R-:W-:Y:S05]  /*43a0*/  WARPSYNC.COLLECTIVE R15, `(.L_x_512) ;  /* 0x000000000f087348 */ /* 0x000fea0003c00000 */
[----:B------:R0:W1:Y:S02]  /*43b0*/  SHFL.BFLY P6, R14, R13, R12, R11 ;  /* 0x0c00000c0d0e7389 */ /* 0x00006400000c000b */
[----:B01----:R-:W-:Y:S05]  /*43c0*/  ENDCOLLECTIVE ;  /* 0x000000000000791b */ /* 0x003fea0003800000 */
.L_x_512:
[----:B------:R-:W-:Y:S05]  /*43d0*/  BRA `(.L_x_513) ;  /* 0xffffffc800087947 */ /* 0x000fea000383ffff */
.L_x_498:
[----:B-12---:R-:W-:Y:S02]  /*43e0*/  HFMA2 R11, -RZ, RZ, 0, 1.847743988037109375e-06 ;  /* 0x0000001fff0b7431 */ /* 0x006fe400000001ff */
[----:B------:R-:W-:Y:S01]  /*43f0*/  IMAD.MOV.U32 R13, RZ, RZ, RZ ;  /* 0x000000ffff0d7224 */ /* 0x000fe200078e00ff */
[----:B------:R-:W-:Y:S01]  /*4400*/  MOV R12, 0x2 ;  /* 0x00000002000c7802 */ /* 0x000fe20000000f00 */
[----:B------:R-:W-:-:S07]  /*4410*/  IMAD.MOV.U32 R15, RZ, RZ, -0x1 ;  /* 0xffffffffff0f7424 */ /* 0x000fce00078e00ff */
[----:B0-----:R-:W-:Y:S05]  /*4420*/  WARPSYNC.COLLECTIVE R15, `(.L_x_514) ;  /* 0x000000000f087348 */ /* 0x001fea0003c00000 */
[----:B------:R1:W2:Y:S02]  /*4430*/  SHFL.BFLY P6, R14, R13, R12, R11 ;  /* 0x0c00000c0d0e7389 */ /* 0x0002a400000c000b */
[----:B012---:R-:W-:Y:S05]  /*4440*/  ENDCOLLECTIVE ;  /* 0x000000000000791b */ /* 0x007fea0003800000 */
.L_x_514:
[----:B------:R-:W-:Y:S02]  /*4450*/  HFMA2 R12, -RZ, RZ, 0, 5.9604644775390625e-08 ;  /* 0x00000001ff0c7431 */ /* 0x000fe400000001ff */
[----:B------:R-:W-:-:S05]  /*4460*/  FADD.FTZ R0, RZ, R14 ;  /* 0x0000000eff007221 */ /* 0x000fca0000010000 */
[----:B------:R-:W-:-:S07]  /*4470*/  MOV R13, R0 ;  /* 0x00000000000d7202 */ /* 0x000fce0000000f00 */
[----:B------:R-:W-:Y:S05]  /*4480*/  WARPSYNC.COLLECTIVE R15, `(.L_x_515) ;  /* 0x000000000f087348 */ /* 0x000fea0003c00000 */
[----:B------:R0:W1:Y:S02]  /*4490*/  SHFL.BFLY P6, R14, R13, R12, R11 ;  /* 0x0c00000c0d0e7389 */ /* 0x00006400000c000b */
[----:B01----:R-:W-:Y:S05]  /*44a0*/  ENDCOLLECTIVE ;  /* 0x000000000000791b */ /* 0x003fea0003800000 */
.L_x_515:
[----:B------:R-:W-:Y:S01]  /*44b0*/  HFMA2 R12, -RZ, RZ, 0, 1.1920928955078125e-07 ;  /* 0x00000002ff0c7431 */ /* 0x000fe200000001ff */
[----:B------:R-:W-:Y:S01]  /*44c0*/  MOV R13, RZ ;  /* 0x000000ff000d7202 */ /* 0x000fe20000000f00 */
[----:B------:R-:W-:-:S07]  /*44d0*/  IMAD.MOV.U32 R39, RZ, RZ, R14 ;  /* 0x000000ffff277224 */ /* 0x000fce00078e000e */
[----:B------:R-:W-:Y:S05]  /*44e0*/  WARPSYNC.COLLECTIVE R15, `(.L_x_516) ;  /* 0x000000000f087348 */ /* 0x000fea0003c00000 */
[----:B------:R0:W1:Y:S02]  /*44f0*/  SHFL.BFLY P6, R14, R13, R12, R11 ;  /* 0x0c00000c0d0e7389 */ /* 0x00006400000c000b */
[----:B01----:R-:W-:Y:S05]  /*4500*/  ENDCOLLECTIVE ;  /* 0x000000000000791b */ /* 0x003fea0003800000 */
.L_x_516:
[----:B------:R-:W-:Y:S01]  /*4510*/  FADD.FTZ R39, R0, R39 ;  /* 0x0000002700277221 */ /* 0x000fe20000010000 */
[----:B------:R-:W-:Y:S02]  /*4520*/  HFMA2 R12, -RZ, RZ, 0, 5.9604644775390625e-08 ;  /* 0x00000001ff0c7431 */ /* 0x000fe400000001ff */
[----:B------:R-:W-:-:S04]  /*4530*/  IMAD.MOV.U32 R29, RZ, RZ, R14 ;  /* 0x000000ffff1d7224 */ /* 0x000fc800078e000e */
[----:B------:R-:W-:-:S05]  /*4540*/  FADD.FTZ R29, RZ, R29 ;  /* 0x0000001dff1d7221 */ /* 0x000fca0000010000 */
[----:B------:R-:W-:-:S07]  /*4550*/  MOV R13, R29 ;  /* 0x0000001d000d7202 */ /* 0x000fce0000000f00 */
[----:B------:R-:W-:Y:S05]  /*4560*/  WARPSYNC.COLLECTIVE R15, `(.L_x_517) ;  /* 0x000000000f087348 */ /* 0x000fea0003c00000 */
[----:B------:R0:W1:Y:S02]  /*4570*/  SHFL.BFLY P6, R14, R13, R12, R11 ;  /* 0x0c00000c0d0e7389 */ /* 0x00006400000c000b */
[----:B01----:R-:W-:Y:S05]  /*4580*/  ENDCOLLECTIVE ;  /* 0x000000000000791b */ /* 0x003fea0003800000 */
.L_x_517:
[----:B------:R-:W-:Y:S01]  /*4590*/  HFMA2 R12, -RZ, RZ, 0, 1.1920928955078125e-07 ;  /* 0x00000002ff0c7431 */ /* 0x000fe200000001ff */
[----:B------:R-:W-:Y:S01]  /*45a0*/  MOV R13, RZ ;  /* 0x000000ff000d7202 */ /* 0x000fe20000000f00 */
[----:B------:R-:W-:-:S07]  /*45b0*/  IMAD.MOV.U32 R38, RZ, RZ, R14 ;  /* 0x000000ffff267224 */ /* 0x000fce00078e000e */
[----:B------:R-:W-:Y:S05]  /*45c0*/  WARPSYNC.COLLECTIVE R15, `(.L_x_518) ;  /* 0x000000000f087348 */ /* 0x000fea0003c00000 */
[----:B------:R0:W1:Y:S02]  /*45d0*/  SHFL.BFLY P6, R14, R13, R12, R11 ;  /* 0x0c00000c0d0e7389 */ /* 0x00006400000c000b */
[----:B01----:R-:W-:Y:S05]  /*45e0*/  ENDCOLLECTIVE ;  /* 0x000000000000791b */ /* 0x003fea0003800000 */
.L_x_518:
        /* <DEDUP_REMOVED lines=8> */
.L_x_519:
[----:B------:R-:W-:Y:S01]  /*4670*/  HFMA2 R12, -RZ, RZ, 0, 1.1920928955078125e-07 ;  /* 0x00000002ff0c7431 */ /* 0x000fe200000001ff */
[----:B------:R-:W-:Y:S01]  /*4680*/  MOV R13, RZ ;  /* 0x000000ff000d7202 */ /* 0x000fe20000000f00 */
[----:B------:R-:W-:-:S07]  /*4690*/  IMAD.MOV.U32 R2, RZ, RZ, R14 ;  /* 0x000000ffff027224 */ /* 0x000fce00078e000e */
[----:B------:R-:W-:Y:S05]  /*46a0*/  WARPSYNC.COLLECTIVE R15, `(.L_x_520) ;  /* 0x000000000f087348 */ /* 0x000fea0003c00000 */
[----:B------:R0:W1:Y:S02]  /*46b0*/  SHFL.BFLY P6, R14, R13, R12, R11 ;  /* 0x0c00000c0d0e7389 */ /* 0x00006400000c000b */
[----:B01----:R-:W-:Y:S05]  /*46c0*/  ENDCOLLECTIVE ;  /* 0x000000000000791b */ /* 0x003fea0003800000 */
.L_x_520:
        /* <DEDUP_REMOVED lines=8> */
.L_x_521:
[----:B------:R-:W-:Y:S01]  /*4750*/  HFMA2 R12, -RZ, RZ, 0, 1.1920928955078125e-07 ;  /* 0x00000002ff0c7431 */ /* 0x000fe200000001ff */
[----:B------:R-:W-:Y:S01]  /*4760*/  MOV R13, RZ ;  /* 0x000000ff000d7202 */ /* 0x000fe20000000f00 */
[----:B------:R-:W-:-:S07]  /*4770*/  IMAD.MOV.U32 R3, RZ, RZ, R14 ;  /* 0x000000ffff037224 */ /* 0x000fce00078e000e */
[----:B------:R-:W-:Y:S05]  /*4780*/  WARPSYNC.COLLECTIVE R15, `(.L_x_522) ;  /* 0x000000000f087348 */ /* 0x000fea0003c00000 */
[----:B------:R0:W1:Y:S02]  /*4790*/  SHFL.BFLY P6, R14, R13, R12, R11 ;  /* 0x0c00000c0d0e7389 */ /* 0x00006400000c000b */
[----:B01----:R-:W-:Y:S05]  /*47a0*/  ENDCOLLECTIVE ;  /* 0x000000000000791b */ /* 0x003fea0003800000 */
.L_x_522:
        /* <DEDUP_REMOVED lines=8> */
.L_x_523:
[----:B------:R-:W-:Y:S01]  /*4830*/  HFMA2 R12, -RZ, RZ, 0, 1.1920928955078125e-07 ;  /* 0x00000002ff0c7431 */ /* 0x000fe200000001ff */
[----:B------:R-:W-:Y:S01]  /*4840*/  MOV R13, RZ ;  /* 0x000000ff000d7202 */ /* 0x000fe20000000f00 */
[----:B------:R-:W-:-:S07]  /*4850*/  IMAD.MOV.U32 R9, RZ, RZ, R14 ;  /* 0x000000ffff097224 */ /* 0x000fce00078e000e */
[----:B------:R-:W-:Y:S05]  /*4860*/  WARPSYNC.COLLECTIVE R15, `(.L_x_524) ;  /* 0x000000000f087348 */ /* 0x000fea0003c00000 */
[----:B------:R0:W1:Y:S02]  /*4870*/  SHFL.BFLY P6, R14, R13, R12, R11 ;  /* 0x0c00000c0d0e7389 */ /* 0x00006400000c000b */
[----:B01----:R-:W-:Y:S05]  /*4880*/  ENDCOLLECTIVE ;  /* 0x000000000000791b */ /* 0x003fea0003800000 */
.L_x_524:
        /* <DEDUP_REMOVED lines=8> */
.L_x_525:
[----:B------:R-:W-:Y:S01]  /*4910*/  HFMA2 R12, -RZ, RZ, 0, 1.1920928955078125e-07 ;  /* 0x00000002ff0c7431 */ /* 0x000fe200000001ff */
[----:B------:R-:W-:Y:S01]  /*4920*/  MOV R13, RZ ;  /* 0x000000ff000d7202 */ /* 0x000fe20000000f00 */
[----:B------:R-:W-:-:S07]  /*4930*/  IMAD.MOV.U32 R8, RZ, RZ, R14 ;  /* 0x000000ffff087224 */ /* 0x000fce00078e000e */
[----:B------:R-:W-:Y:S05]  /*4940*/  WARPSYNC.COLLECTIVE R15, `(.L_x_526) ;  /* 0x000000000f087348 */ /* 0x000fea0003c00000 */
[----:B------:R0:W1:Y:S02]  /*4950*/  SHFL.BFLY P6, R14, R13, R12, R11 ;  /* 0x0c00000c0d0e7389 */ /* 0x00006400000c000b */
[----:B01----:R-:W-:Y:S05]  /*4960*/  ENDCOLLECTIVE ;  /* 0x000000000000791b */ /* 0x003fea0003800000 */
.L_x_526:
        /* <DEDUP_REMOVED lines=8> */
.L_x_527:
[----:B------:R-:W-:Y:S01]  /*49f0*/  HFMA2 R12, -RZ, RZ, 0, 1.1920928955078125e-07 ;  /* 0x00000002ff0c7431 */ /* 0x000fe200000001ff */
[----:B------:R-:W-:Y:S01]  /*4a00*/  MOV R13, RZ ;  /* 0x000000ff000d7202 */ /* 0x000fe20000000f00 */
[----:B------:R-:W-:-:S07]  /*4a10*/  IMAD.MOV.U32 R10, RZ, RZ, R14 ;  /* 0x000000ffff0a7224 */ /* 0x000fce00078e000e */
[----:B------:R-:W-:Y:S05]  /*4a20*/  WARPSYNC.COLLECTIVE R15, `(.L_x_528) ;  /* 0x000000000f087348 */ /* 0x000fea0003c00000 */
[----:B------:R0:W1:Y:S02]  /*4a30*/  SHFL.BFLY P6, R14, R13, R12, R11 ;  /* 0x0c00000c0d0e7389 */ /* 0x00006400000c000b */
[----:B01----:R-:W-:Y:S05]  /*4a40*/  ENDCOLLECTIVE ;  /* 0x000000000000791b */ /* 0x003fea0003800000 */
.L_x_528:
        /* <DEDUP_REMOVED lines=8> */
.L_x_529:
[----:B------:R-:W-:Y:S01]  /*4ad0*/  HFMA2 R12, -RZ, RZ, 0, 1.1920928955078125e-07 ;  /* 0x00000002ff0c7431 */ /* 0x000fe200000001ff */
[----:B------:R-:W-:Y:S01]  /*4ae0*/  MOV R13, RZ ;  /* 0x000000ff000d7202 */ /* 0x000fe20000000f00 */
[----:B------:R-:W-:-:S07]  /*4af0*/  IMAD.MOV.U32 R17, RZ, RZ, R14 ;  /* 0x000000ffff117224 */ /* 0x000fce00078e000e */
[----:B------:R-:W-:Y:S05]  /*4b00*/  WARPSYNC.COLLECTIVE R15, `(.L_x_530) ;  /* 0x000000000f087348 */ /* 0x000fea0003c00000 */
[----:B------:R0:W1:Y:S02]  /*4b10*/  SHFL.BFLY P6, R14, R13, R12, R11 ;  /* 0x0c00000c0d0e7389 */ /* 0x00006400000c000b */
[----:B01----:R-:W-:Y:S05]  /*4b20*/  ENDCOLLECTIVE ;  /* 0x000000000000791b */ /* 0x003fea0003800000 */
.L_x_530:
        /* <DEDUP_REMOVED lines=8> */
.L_x_531:
[----:B------:R-:W-:Y:S01]  /*4bb0*/  HFMA2 R12, -RZ, RZ, 0, 1.1920928955078125e-07 ;  /* 0x00000002ff0c7431 */ /* 0x000fe200000001ff */
[----:B------:R-:W-:Y:S01]  /*4bc0*/  MOV R13, RZ ;  /* 0x000000ff000d7202 */ /* 0x000fe20000000f00 */
[----:B------:R-:W-:-:S07]  /*4bd0*/  IMAD.MOV.U32 R22, RZ, RZ, R14 ;  /* 0x000000ffff167224 */ /* 0x000fce00078e000e */
[----:B------:R-:W-:Y:S05]  /*4be0*/  WARPSYNC.COLLECTIVE R15, `(.L_x_532) ;  /* 0x000000000f087348 */ /* 0x000fea0003c00000 */
[----:B------:R0:W1:Y:S02]  /*4bf0*/  SHFL.BFLY P6, R14, R13, R12, R11 ;  /* 0x0c00000c0d0e7389 */ /* 0x00006400000c000b */
[----:B01----:R-:W-:Y:S05]  /*4c00*/  ENDCOLLECTIVE ;  /* 0x000000000000791b */ /* 0x003fea0003800000 */
.L_x_532:
        /* <DEDUP_REMOVED lines=8> */
.L_x_533:
[----:B------:R-:W-:Y:S02]  /*4c90*/  HFMA2 R12, -RZ, RZ, 0, 1.1920928955078125e-07 ;  /* 0x00000002ff0c7431 */ /* 0x000fe400000001ff */
[----:B------:R-:W-:Y:S01]  /*4ca0*/  IMAD.MOV.U32 R13, RZ, RZ, RZ ;  /* 0x000000ffff0d7224 */ /* 0x000fe200078e00ff */
[----:B------:R-:W-:-:S07]  /*4cb0*/  MOV R20, R14 ;  /* 0x0000000e00147202 */ /* 0x000fce0000000f00 */
[----:B------:R-:W-:Y:S05]  /*4cc0*/  WARPSYNC.COLLECTIVE R15, `(.L_x_534) ;  /* 0x000000000f087348 */ /* 0x000fea0003c00000 */
[----:B------:R0:W1:Y:S02]  /*4cd0*/  SHFL.BFLY P6, R14, R13, R12, R11 ;  /* 0x0c00000c0d0e7389 */ /* 0x00006400000c000b */
[----:B01----:R-:W-:Y:S05]  /*4ce0*/  ENDCOLLECTIVE ;  /* 0x000000000000791b */ /* 0x003fea0003800000 */
.L_x_534:
[----:B------:R-:W-:Y:S01]  /*4cf0*/  FADD.FTZ R20, R21, R20 ;  /* 0x0000001415147221 */ /* 0x000fe20000010000 */
[----:B------:R-:W-:Y:S01]  /*4d00*/  IMAD.MOV.U32 R12, RZ, RZ, 0x1 ;  /* 0x00000001ff0c7424 */ /* 0x000fe200078e00ff */
[----:B------:R-:W-:-:S05]  /*4d10*/  MOV R30, R14 ;  /* 0x0000000e001e7202 */ /* 0x000fca0000000f00 */
[----:B------:R-:W-:-:S05]  /*4d20*/  FADD.FTZ R30, RZ, R30 ;  /* 0x0000001eff1e7221 */ /* 0x000fca0000010000 */
[----:B------:R-:W-:-:S07]  /*4d30*/  MOV R13, R30 ;  /* 0x0000001e000d7202 */ /* 0x000fce0000000f00 */
[----:B------:R-:W-:Y:S05]  /*4d40*/  WARPSYNC.COLLECTIVE R15, `(.L_x_535) ;  /* 0x000000000f087348 */ /* 0x000fea0003c00000 */
[----:B------:R0:W1:Y:S02]  /*4d50*/  SHFL.BFLY P6, R14, R13, R12, R11 ;  /* 0x0c00000c0d0e7389 */ /* 0x00006400000c000b */
[----:B01----:R-:W-:Y:S05]  /*4d60*/  ENDCOLLECTIVE ;  /* 0x000000000000791b */ /* 0x003fea0003800000 */
.L_x_535:
[----:B------:R-:W-:Y:S01]  /*4d70*/  HFMA2 R13, -RZ, RZ, 0, 0 ;  /* 0x00000000ff0d7431 */ /* 0x000fe200000001ff */
[----:B------:R-:W-:Y:S02]  /*4d80*/  MOV R12, 0x2 ;  /* 0x00000002000c7802 */ /* 0x000fe40000000f00 */
[----:B------:R-:W-:-:S07]  /*4d90*/  MOV R23, R14 ;  /* 0x0000000e00177202 */ /* 0x000fce0000000f00 */
[----:B------:R-:W-:Y:S05]  /*4da0*/  WARPSYNC.COLLECTIVE R15, `(.L_x_536) ;  /* 0x000000000f087348 */ /* 0x000fea0003c00000 */
[----:B------:R0:W1:Y:S02]  /*4db0*/  SHFL.BFLY P6, R14, R13, R12, R11 ;  /* 0x0c00000c0d0e7389 */ /* 0x00006400000c000b */
[----:B01----:R-:W-:Y:S05]  /*4dc0*/  ENDCOLLECTIVE ;  /* 0x000000000000791b */ /* 0x003fea0003800000 */
.L_x_536:
        /* <DEDUP_REMOVED lines=8> */
.L_x_537:
[----:B------:R-:W-:Y:S02]  /*4e50*/  HFMA2 R12, -RZ, RZ, 0, 1.1920928955078125e-07 ;  /* 0x00000002ff0c7431 */ /* 0x000fe400000001ff */
[----:B------:R-:W-:Y:S01]  /*4e60*/  IMAD.MOV.U32 R13, RZ, RZ, RZ ;  /* 0x000000ffff0d7224 */ /* 0x000fe200078e00ff */
[----:B------:R-:W-:-:S07]  /*4e70*/  MOV R26, R14 ;  /* 0x0000000e001a7202 */ /* 0x000fce0000000f00 */
[----:B------:R-:W-:Y:S05]  /*4e80*/  WARPSYNC.COLLECTIVE R15, `(.L_x_538) ;  /* 0x000000000f087348 */ /* 0x000fea0003c00000 */
[----:B------:R0:W1:Y:S02]  /*4e90*/  SHFL.BFLY P6, R14, R13, R12, R11 ;  /* 0x0c00000c0d0e7389 */ /* 0x00006400000c000b */
[----:B01----:R-:W-:Y:S05]  /*4ea0*/  ENDCOLLECTIVE ;  /* 0x000000000000791b */ /* 0x003fea0003800000 */
.L_x_538:
[----:B------:R-:W-:Y:S01]  /*4eb0*/  FADD.FTZ R25, R25, R26 ;  /* 0x0000001a19197221 */ /* 0x000fe20000010000 */
[----:B------:R-:W-:Y:S02]  /*4ec0*/  HFMA2 R12, -RZ, RZ, 0, 5.9604644775390625e-08 ;  /* 0x00000001ff0c7431 */ /* 0x000fe400000001ff */
[----:B------:R-:W-:-:S05]  /*4ed0*/  FADD.FTZ R28, RZ, R14 ;  /* 0x0000000eff1c7221 */ /* 0x000fca0000010000 */
[----:B------:R-:W-:-:S07]  /*4ee0*/  MOV R13, R28 ;  /* 0x0000001c000d7202 */ /* 0x000fce0000000f00 */
[----:B------:R-:W-:Y:S05]  /*4ef0*/  WARPSYNC.COLLECTIVE R15, `(.L_x_539) ;  /* 0x000000000f087348 */ /* 0x000fea0003c00000 */
[----:B------:R0:W1:Y:S02]  /*4f00*/  SHFL.BFLY P6, R14, R13, R12, R11 ;  /* 0x0c00000c0d0e7389 */ /* 0x00006400000c000b */
[----:B01----:R-:W-:Y:S05]  /*4f10*/  ENDCOLLECTIVE ;  /* 0x000000000000791b */ /* 0x003fea0003800000 */
.L_x_539:
[----:B------:R-:W-:Y:S01]  /*4f20*/  HFMA2 R12, -RZ, RZ, 0, 1.1920928955078125e-07 ;  /* 0x00000002ff0c7431 */ /* 0x000fe200000001ff */
[----:B------:R-:W-:Y:S01]  /*4f30*/  MOV R13, RZ ;  /* 0x000000ff000d7202 */ /* 0x000fe20000000f00 */
[----:B------:R-:W-:-:S07]  /*4f40*/  IMAD.MOV.U32 R31, RZ, RZ, R14 ;  /* 0x000000ffff1f7224 */ /* 0x000fce00078e000e */
[----:B------:R-:W-:Y:S05]  /*4f50*/  WARPSYNC.COLLECTIVE R15, `(.L_x_540) ;  /* 0x000000000f087348 */ /* 0x000fea0003c00000 */
[----:B------:R0:W1:Y:S02]  /*4f60*/  SHFL.BFLY P6, R14, R13, R12, R11 ;  /* 0x0c00000c0d0e7389 */ /* 0x00006400000c000b */
[----:B01----:R-:W-:Y:S05]  /*4f70*/  ENDCOLLECTIVE ;  /* 0x000000000000791b */ /* 0x003fea0003800000 */
.L_x_540:
        /* <DEDUP_REMOVED lines=8> */
.L_x_541:
[----:B------:R-:W-:Y:S02]  /*5000*/  HFMA2 R13, -RZ, RZ, 0, 0 ;  /* 0x00000000ff0d7431 */ /* 0x000fe400000001ff */
[----:B------:R-:W-:Y:S01]  /*5010*/  IMAD.MOV.U32 R12, RZ, RZ, 0x2 ;  /* 0x00000002ff0c7424 */ /* 0x000fe200078e00ff */
[----:B------:R-:W-:-:S07]  /*5020*/  MOV R4, R14 ;  /* 0x0000000e00047202 */ /* 0x000fce0000000f00 */
[----:B------:R-:W-:Y:S05]  /*5030*/  WARPSYNC.COLLECTIVE R15, `(.L_x_542) ;  /* 0x000000000f087348 */ /* 0x000fea0003c00000 */
[----:B------:R0:W1:Y:S02]  /*5040*/  SHFL.BFLY P6, R14, R13, R12, R11 ;  /* 0x0c00000c0d0e7389 */ /* 0x00006400000c000b */
[----:B01----:R-:W-:Y:S05]  /*5050*/  ENDCOLLECTIVE ;  /* 0x000000000000791b */ /* 0x003fea0003800000 */
.L_x_542:
        /* <DEDUP_REMOVED lines=8> */
.L_x_543:
[----:B------:R-:W-:Y:S01]  /*50e0*/  HFMA2 R12, -RZ, RZ, 0, 1.1920928955078125e-07 ;  /* 0x00000002ff0c7431 */ /* 0x000fe200000001ff */
[----:B------:R-:W-:Y:S01]  /*50f0*/  MOV R13, RZ ;  /* 0x000000ff000d7202 */ /* 0x000fe20000000f00 */
[----:B------:R-:W-:-:S07]  /*5100*/  IMAD.MOV.U32 R8, RZ, RZ, R14 ;  /* 0x000000ffff087224 */ /* 0x000fce00078e000e */
[----:B------:R-:W-:Y:S05]  /*5110*/  WARPSYNC.COLLECTIVE R15, `(.L_x_544) ;  /* 0x000000000f087348 */ /* 0x000fea0003c00000 */
[----:B------:R0:W1:Y:S02]  /*5120*/  SHFL.BFLY P6, R14, R13, R12, R11 ;  /* 0x0c00000c0d0e7389 */ /* 0x00006400000c000b */
[----:B01----:R-:W-:Y:S05]  /*5130*/  ENDCOLLECTIVE ;  /* 0x000000000000791b */ /* 0x003fea0003800000 */
.L_x_544:
        /* <DEDUP_REMOVED lines=8> */
.L_x_545:
[----:B------:R-:W-:Y:S02]  /*51c0*/  HFMA2 R13, -RZ, RZ, 0, 0 ;  /* 0x00000000ff0d7431 */ /* 0x000fe400000001ff */
[----:B------:R-:W-:Y:S01]  /*51d0*/  IMAD.MOV.U32 R12, RZ, RZ, 0x2 ;  /* 0x00000002ff0c7424 */ /* 0x000fe200078e00ff */
[----:B------:R-:W-:-:S07]  /*51e0*/  MOV R17, R14 ;  /* 0x0000000e00117202 */ /* 0x000fce0000000f00 */
[----:B------:R-:W-:Y:S05]  /*51f0*/  WARPSYNC.COLLECTIVE R15, `(.L_x_546) ;  /* 0x000000000f087348 */ /* 0x000fea0003c00000 */
[----:B------:R0:W1:Y:S02]  /*5200*/  SHFL.BFLY P6, R14, R13, R12, R11 ;  /* 0x0c00000c0d0e7389 */ /* 0x00006400000c000b */
[----:B01----:R-:W-:Y:S05]  /*5210*/  ENDCOLLECTIVE ;  /* 0x000000000000791b */ /* 0x003fea0003800000 */
.L_x_546:
        /* <DEDUP_REMOVED lines=8> */
.L_x_547:
[----:B------:R-:W-:Y:S01]  /*52a0*/  HFMA2 R12, -RZ, RZ, 0, 1.1920928955078125e-07 ;  /* 0x00000002ff0c7431 */ /* 0x000fe200000001ff */
[----:B------:R-:W-:Y:S01]  /*52b0*/  MOV R13, RZ ;  /* 0x000000ff000d7202 */ /* 0x000fe20000000f00 */
[----:B------:R-:W-:-:S07]  /*52c0*/  IMAD.MOV.U32 R21, RZ, RZ, R14 ;  /* 0x000000ffff157224 */ /* 0x000fce00078e000e */
[----:B------:R-:W-:Y:S05]  /*52d0*/  WARPSYNC.COLLECTIVE R15, `(.L_x_548) ;  /* 0x000000000f087348 */ /* 0x000fea0003c00000 */
[----:B------:R0:W1:Y:S02]  /*52e0*/  SHFL.BFLY P6, R14, R13, R12, R11 ;  /* 0x0c00000c0d0e7389 */ /* 0x00006400000c000b */
[----:B01----:R-:W-:Y:S05]  /*52f0*/  ENDCOLLECTIVE ;  /* 0x000000000000791b */ /* 0x003fea0003800000 */
.L_x_548:
        /* <DEDUP_REMOVED lines=8> */
.L_x_549:
[----:B------:R-:W-:Y:S02]  /*5380*/  HFMA2 R13, -RZ, RZ, 0, 0 ;  /* 0x00000000ff0d7431 */ /* 0x000fe400000001ff */
[----:B------:R-:W-:Y:S01]  /*5390*/  IMAD.MOV.U32 R12, RZ, RZ, 0x2 ;  /* 0x00000002ff0c7424 */ /* 0x000fe200078e00ff */
[----:B------:R-:W-:-:S07]  /*53a0*/  MOV R26, R14 ;  /* 0x0000000e001a7202 */ /* 0x000fce0000000f00 */
[----:B------:R-:W-:Y:S05]  /*53b0*/  WARPSYNC.COLLECTIVE R15, `(.L_x_550) ;  /* 0x000000000f087348 */ /* 0x000fea0003c00000 */
[----:B------:R0:W1:Y:S02]  /*53c0*/  SHFL.BFLY P6, R14, R13, R12, R11 ;  /* 0x0c00000c0d0e7389 */ /* 0x00006400000c000b */
[----:B01----:R-:W-:Y:S05]  /*53d0*/  ENDCOLLECTIVE ;  /* 0x000000000000791b */ /* 0x003fea0003800000 */
.L_x_550:
        /* <DEDUP_REMOVED lines=8> */
.L_x_551:
[----:B------:R-:W-:Y:S01]  /*5460*/  HFMA2 R12, -RZ, RZ, 0, 1.1920928955078125e-07 ;  /* 0x00000002ff0c7431 */ /* 0x000fe200000001ff */
[----:B------:R-:W-:Y:S01]  /*5470*/  MOV R13, RZ ;  /* 0x000000ff000d7202 */ /* 0x000fe20000000f00 */
[----:B------:R-:W-:-:S07]  /*5480*/  IMAD.MOV.U32 R29, RZ, RZ, R14 ;  /* 0x000000ffff1d7224 */ /* 0x000fce00078e000e */
[----:B------:R-:W-:Y:S05]  /*5490*/  WARPSYNC.COLLECTIVE R15, `(.L_x_552) ;  /* 0x000000000f087348 */ /* 0x000fea0003c00000 */
[----:B------:R0:W1:Y:S02]  /*54a0*/  SHFL.BFLY P6, R14, R13, R12, R11 ;  /* 0x0c00000c0d0e7389 */ /* 0x00006400000c000b */
[----:B01----:R-:W-:Y:S05]  /*54b0*/  ENDCOLLECTIVE ;  /* 0x000000000000791b */ /* 0x003fea0003800000 */
.L_x_552:
        /* <DEDUP_REMOVED lines=8> */
.L_x_553:
[----:B------:R-:W-:Y:S02]  /*5540*/  HFMA2 R13, -RZ, RZ, 0, 0 ;  /* 0x00000000ff0d7431 */ /* 0x000fe400000001ff */
[----:B------:R-:W-:Y:S01]  /*5550*/  IMAD.MOV.U32 R12, RZ, RZ, 0x2 ;  /* 0x00000002ff0c7424 */ /* 0x000fe200078e00ff */
[----:B------:R-:W-:-:S07]  /*5560*/  MOV R31, R14 ;  /* 0x0000000e001f7202 */ /* 0x000fce0000000f00 */
[----:B------:R-:W-:Y:S05]  /*5570*/  WARPSYNC.COLLECTIVE R15, `(.L_x_554) ;  /* 0x000000000f087348 */ /* 0x000fea0003c00000 */
[----:B------:R0:W1:Y:S02]  /*5580*/  SHFL.BFLY P6, R14, R13, R12, R11 ;  /* 0x0c00000c0d0e7389 */ /* 0x00006400000c000b */
[----:B01----:R-:W-:Y:S05]  /*5590*/  ENDCOLLECTIVE ;  /* 0x000000000000791b */ /* 0x003fea0003800000 */
.L_x_554:
        /* <DEDUP_REMOVED lines=8> */
.L_x_555:
[----:B------:R-:W-:Y:S01]  /*5620*/  HFMA2 R12, -RZ, RZ, 0, 1.1920928955078125e-07 ;  /* 0x00000002ff0c7431 */ /* 0x000fe200000001ff */
[----:B------:R-:W-:Y:S01]  /*5630*/  MOV R13, RZ ;  /* 0x000000ff000d7202 */ /* 0x000fe20000000f00 */
[----:B------:R-:W-:-:S07]  /*5640*/  IMAD.MOV.U32 R33, RZ, RZ, R14 ;  /* 0x000000ffff217224 */ /* 0x000fce00078e000e */
[----:B------:R-:W-:Y:S05]  /*5650*/  WARPSYNC.COLLECTIVE R15, `(.L_x_556) ;  /* 0x000000000f087348 */ /* 0x000fea0003c00000 */
[----:B------:R0:W1:Y:S02]  /*5660*/  SHFL.BFLY P6, R14, R13, R12, R11 ;  /* 0x0c00000c0d0e7389 */ /* 0x00006400000c000b */
[----:B01----:R-:W-:Y:S05]  /*5670*/  ENDCOLLECTIVE ;  /* 0x000000000000791b */ /* 0x003fea0003800000 */
.L_x_556:
        /* <DEDUP_REMOVED lines=8> */
.L_x_557:
[----:B------:R-:W-:Y:S02]  /*5700*/  HFMA2 R13, -RZ, RZ, 0, 0 ;  /* 0x00000000ff0d7431 */ /* 0x000fe400000001ff */
[----:B------:R-:W-:Y:S01]  /*5710*/  IMAD.MOV.U32 R12, RZ, RZ, 0x2 ;  /* 0x00000002ff0c7424 */ /* 0x000fe200078e00ff */
[----:B------:R-:W-:-:S07]  /*5720*/  MOV R35, R14 ;  /* 0x0000000e00237202 */ /* 0x000fce0000000f00 */
[----:B------:R-:W-:Y:S05]  /*5730*/  WARPSYNC.COLLECTIVE R15, `(.L_x_558) ;  /* 0x000000000f087348 */ /* 0x000fea0003c00000 */
[----:B------:R0:W1:Y:S02]  /*5740*/  SHFL.BFLY P6, R14, R13, R12, R11 ;  /* 0x0c00000c0d0e7389 */ /* 0x00006400000c000b */
[----:B01----:R-:W-:Y:S05]  /*5750*/  ENDCOLLECTIVE ;  /* 0x000000000000791b */ /* 0x003fea0003800000 */
.L_x_558:
[----:B------:R-:W-:Y:S01]  /*5760*/  FADD.FTZ R34, R34, R35 ;  /* 0x0000002322227221 */ /* 0x000fe20000010000 */
[----:B------:R-:W-:Y:S02]  /*5770*/  HFMA2 R12, -RZ, RZ, 0, 5.9604644775390625e-08 ;  /* 0x00000001ff0c7431 */ /* 0x000fe400000001ff */
[----:B------:R-:W-:-:S05]  /*5780*/  FADD.FTZ R36, RZ, R14 ;  /* 0x0000000eff247221 */ /* 0x000fca0000010000 */
[----:B------:R-:W-:-:S07]  /*5790*/  MOV R13, R36 ;  /* 0x00000024000d7202 */ /* 0x000fce0000000f00 */
[----:B------:R-:W-:Y:S05]  /*57a0*/  WARPSYNC.COLLECTIVE R15, `(.L_x_559) ;  /* 0x000000000f087348 */ /* 0x000fea0003c00000 */
[----:B------:R0:W1:Y:S02]  /*57b0*/  SHFL.BFLY P6, R14, R13, R12, R11 ;  /* 0x0c00000c0d0e7389 */ /* 0x00006400000c000b */
[----:B01----:R-:W-:Y:S05]  /*57c0*/  ENDCOLLECTIVE ;  /* 0x000000000000791b */ /* 0x003fea0003800000 */
.L_x_559:
[----:B------:R-:W-:Y:S02]  /*57d0*/  HFMA2 R12, -RZ, RZ, 0, 1.1920928955078125e-07 ;  /* 0x00000002ff0c7431 */ /* 0x000fe400000001ff */
[----:B------:R-:W-:Y:S01]  /*57e0*/  IMAD.MOV.U32 R13, RZ, RZ, RZ ;  /* 0x000000ffff0d7224 */ /* 0x000fe200078e00ff */
[----:B------:R-:W-:-:S07]  /*57f0*/  MOV R37, R14 ;  /* 0x0000000e00257202 */ /* 0x000fce0000000f00 */
[----:B------:R-:W-:Y:S05]  /*5800*/  WARPSYNC.COLLECTIVE R15, `(.L_x_560) ;  /* 0x000000000f087348 */ /* 0x000fea0003c00000 */
[----:B------:R0:W1:Y:S02]  /*5810*/  SHFL.BFLY P6, R14, R13, R12, R11 ;  /* 0x0c00000c0d0e7389 */ /* 0x00006400000c000b */
[----:B01----:R-:W-:Y:S05]  /*5820*/  ENDCOLLECTIVE ;  /* 0x000000000000791b */ /* 0x003fea0003800000 */
.L_x_560:
[----:B------:R-:W-:Y:S01]  /*5830*/  FADD.FTZ R36, R36, R37 ;  /* 0x0000002524247221 */ /* 0x000fe20000010000 */
[----:B------:R-:W-:Y:S02]  /*5840*/  HFMA2 R12, -RZ, RZ, 0, 5.9604644775390625e-08 ;  /* 0x00000001ff0c7431 */ /* 0x000fe400000001ff */
[----:B------:R-:W-:-:S05]  /*5850*/  FADD.FTZ R4, RZ, R14 ;  /* 0x0000000eff047221 */ /* 0x000fca0000010000 */
[----:B------:R-:W-:-:S07]  /*5860*/  MOV R13, R4 ;  /* 0x00000004000d7202 */ /* 0x000fce0000000f00 */
[----:B------:R-:W-:Y:S05]  /*5870*/  WARPSYNC.COLLECTIVE R15, `(.L_x_561) ;  /* 0x000000000f087348 */ /* 0x000fea0003c00000 */
[----:B------:R0:W1:Y:S02]  /*5880*/  SHFL.BFLY P6, R14, R13, R12, R11 ;  /* 0x0c00000c0d0e7389 */ /* 0x00006400000c000b */
[----:B01----:R-:W-:Y:S05]  /*5890*/  ENDCOLLECTIVE ;  /* 0x000000000000791b */ /* 0x003fea0003800000 */
.L_x_561:
[----:B------:R-:W-:Y:S05]  /*58a0*/  BRA `(.L_x_562) ;  /* 0xffffffd800407947 */ /* 0x000fea000383ffff */
.L_x_563:
        /* <DEDUP_REMOVED lines=13> */
.L_x_27255:


//--------------------- .text._ZN4vllm25paged_attention_v2_kernelI13__nv_bfloat16hLi128ELi32ELi128ELNS_18Fp8KVCacheDataTypeE2ELb1ELi512EEEvPfS3_PT_PKS4_PKT0_SA_ifPKiSC_iPKfiiiSE_SE_iiiii --------------------------
	.section	.text._ZN4vllm25paged_attention_v2_kernelI13__nv_bfloat16hLi128ELi32ELi128ELNS_18Fp8KVCacheDataTypeE2ELb1ELi512EEEvPfS3_PT_PKS4_PKT0_SA_ifPKiSC_iPKfiiiSE_SE_iiiii,"ax",@progbits
	.align	128
        .global         _ZN4vllm25paged_attention_v2_kernelI13__nv_bfloat16hLi128ELi32ELi128ELNS_18Fp8KVCacheDataTypeE2ELb1ELi512EEEvPfS3_PT_PKS4_PKT0_SA_ifPKiSC_iPKfiiiSE_SE_iiiii
        .type           _ZN4vllm25paged_attention_v2_kernelI13__nv_bfloat16hLi128ELi32ELi128ELNS_18Fp8KVCacheDataTypeE2ELb1ELi512EEEvPfS3_PT_PKS4_PKT0_SA_ifPKiSC_iPKfiiiSE_SE_iiiii,@function
        .size           _ZN4vllm25paged_attention_v2_kernelI13__nv_bfloat16hLi128ELi32ELi128ELNS_18Fp8KVCacheDataTypeE2ELb1ELi512EEEvPfS3_PT_PKS4_PKT0_SA_ifPKiSC_iPKfiiiSE_SE_iiiii,(.L_x_27256 - _ZN4vllm25paged_attention_v2_kernelI13__nv_bfloat16hLi128ELi32ELi128ELNS_18Fp8KVCacheDataTypeE2ELb1ELi512EEEvPfS3_PT_PKS4_PKT0_SA_ifPKiSC_iPKfiiiSE_SE_iiiii)
        .other          _ZN4vllm25paged_attention_v2_kernelI13__nv_bfloat16hLi128ELi32ELi128ELNS_18Fp8KVCacheDataTypeE2ELb1ELi512EEEvPfS3_PT_PKS4_PKT0_SA_ifPKiSC_iPKfiiiSE_SE_iiiii,@"STO_CUDA_ENTRY STV_DEFAULT"
_ZN4vllm25paged_attention_v2_kernelI13__nv_bfloat16hLi128ELi32ELi128ELNS_18Fp8KVCacheDataTypeE2ELb1ELi512EEEvPfS3_PT_PKS4_PKT0_SA_ifPKiSC_iPKfiiiSE_SE_iiiii:
.text._ZN4vllm25paged_attention_v2_kernelI13__nv_bfloat16hLi128ELi32ELi128ELNS_18Fp8KVCacheDataTypeE2ELb1ELi512EEEvPfS3_PT_PKS4_PKT0_SA_ifPKiSC_iPKfiiiSE_SE_iiiii:
[----:B------:R-:W0:Y:S01]  /*0000*/  LDC R1, c[0x0][0x37c] ;  /* 0x0000df00ff017b82 */ /* 0x000e220000000800 */
[----:B------:R-:W1:Y:S07]  /*0010*/  S2R R19, SR_CTAID.Y ;  /* 0x0000000000137919 */ /* 0x000e6e0000002600 */
[----:B------:R-:W1:Y:S01]  /*0020*/  LDC.64 R2, c[0x0][0x3c0] ;  /* 0x0000f000ff027b82 */ /* 0x000e620000000a00 */
[----:B------:R-:W2:Y:S01]  /*0030*/  LDCU.64 UR36, c[0x0][0x358] ;  /* 0x00006b00ff2477ac */ /* 0x000ea20008000a00 */
[----:B-1----:R-:W-:-:S05]  /*0040*/  IMAD.WIDE.U32 R2, R19, 0x4, R2 ;  /* 0x0000000413027825 */ /* 0x002fca00078e0002 */
[----:B--2---:R-:W2:Y:S01]  /*0050*/  LDG.E.CONSTANT R7, desc[UR36][R2.64] ;  /* 0x0000002402077981 */ /* 0x004ea2000c1e9900 */
[----:B------:R-:W1:Y:S02]  /*0060*/  S2R R18, SR_CTAID.Z ;  /* 0x0000000000127919 */ /* 0x000e640000002700 */
[----:B-1----:R-:W-:-:S04]  /*0070*/  SHF.L.U32 R4, R18, 0x9, RZ ;  /* 0x0000000912047819 */ /* 0x002fc800000006ff */
[----:B--2---:R-:W-:-:S13]  /*0080*/  ISETP.GE.AND P0, PT, R4, R7, PT ;  /* 0x000000070400720c */ /* 0x004fda0003f06270 */
[----:B0-----:R-:W-:Y:S05]  /*0090*/  @P0 EXIT ;  /* 0x000000000000094d */ /* 0x001fea0003800000 */
[----:B------:R-:W0:Y:S01]  /*00a0*/  LDC R2, c[0x0][0x404] ;  /* 0x00010100ff027b82 */ /* 0x000e220000000800 */
[----:B------:R-:W-:Y:S01]  /*00b0*/  IADD3 R11, PT, PT, R7, -0x1, RZ ;  /* 0xffffffff070b7810 */ /* 0x000fe20007ffe0ff */
[----:B------:R-:W1:Y:S01]  /*00c0*/  S2R R20, SR_TID.X ;  /* 0x0000000000147919 */ /* 0x000e620000002100 */
[----:B------:R-:W2:Y:S01]  /*00d0*/  LDCU UR38, c[0x0][0x378] ;  /* 0x00006f00ff2677ac */ /* 0x000ea20008000800 */
[----:B------:R-:W-:Y:S02]  /*00e0*/  LEA R10, R18, 0x10, 0x4 ;  /* 0x00000010120a7811 */ /* 0x000fe400078e20ff */
[----:B------:R-:W-:Y:S01]  /*00f0*/  IABS R6, R11 ;  /* 0x0000000b00067213 */ /* 0x000fe20000000000 */
[----:B------:R-:W3:Y:S01]  /*0100*/  S2R R17, SR_CTAID.X ;  /* 0x0000000000117919 */ /* 0x000ee20000002500 */
[----:B------:R-:W4:Y:S08]  /*0110*/  LDC R5, c[0x0][0x408] ;  /* 0x00010200ff057b82 */ /* 0x000f300000000800 */
[----:B------:R-:W3:Y:S01]  /*0120*/  LDC R16, c[0x0][0x370] ;  /* 0x0000dc00ff107b82 */ /* 0x000ee20000000800 */
[----:B0-----:R-:W-:-:S02]  /*0130*/  IABS R21, R2 ;  /* 0x0000000200157213 */ /* 0x001fc40000000000 */
[----:B------:R-:W-:Y:S02]  /*0140*/  LOP3.LUT R11, R11, R2, RZ, 0x3c, !PT ;  /* 0x000000020b0b7212 */ /* 0x000fe400078e3cff */
[----:B------:R-:W0:Y:S03]  /*0150*/  I2F.RP R3, R21 ;  /* 0x0000001500037306 */ /* 0x000e260000209400 */
[----:B------:R-:W-:Y:S01]  /*0160*/  BAR.SYNC.DEFER_BLOCKING 0x0 ;  /* 0x0000000000007b1d */ /* 0x000fe20000010000 */
[----:B------:R-:W-:Y:S02]  /*0170*/  ISETP.GE.AND P2, PT, R11, RZ, PT ;  /* 0x000000ff0b00720c */ /* 0x000fe40003f46270 */
[----:B----4-:R-:W-:-:S03]  /*0180*/  ISETP.GE.AND P1, PT, R5, RZ, PT ;  /* 0x000000ff0500720c */ /* 0x010fc60003f26270 */
[----:B0-----:R-:W0:Y:S10]  /*0190*/  MUFU.RCP R3, R3 ;  /* 0x0000000300037308 */ /* 0x001e340000001000 */
[----:B------:R-:W3:Y:S01]  /*01a0*/  @P1 LDC R12, c[0x0][0x3f8] ;  /* 0x0000fe00ff0c1b82 */ /* 0x000ee20000000800 */
[----:B0-----:R-:W-:-:S04]  /*01b0*/  VIADD R8, R3, 0xffffffe ;  /* 0x0ffffffe03087836 */ /* 0x001fc80000000000 */
[----:B------:R0:W4:Y:S01]  /*01c0*/  F2I.FTZ.U32.TRUNC.NTZ R9, R8 ;  /* 0x0000000800097305 */ /* 0x000122000021f000 */
[----:B---3--:R-:W-:Y:S02]  /*01d0*/  @P1 IMAD R12, R16, R12, R17 ;  /* 0x0000000c100c1224 */ /* 0x008fe400078e0211 */
[----:B0-----:R-:W-:Y:S02]  /*01e0*/  HFMA2 R8, -RZ, RZ, 0, 0 ;  /* 0x00000000ff087431 */ /* 0x001fe400000001ff */
[----:B----4-:R-:W-:-:S04]  /*01f0*/  IMAD R0, R9, R21, RZ ;  /* 0x0000001509007224 */ /* 0x010fc800078e02ff */
[----:B------:R-:W-:-:S04]  /*0200*/  IMAD.MOV R13, RZ, RZ, -R0 ;  /* 0x000000ffff0d7224 */ /* 0x000fc800078e0a00 */
[----:B------:R-:W-:Y:S01]  /*0210*/  IMAD.HI.U32 R0, R9, R13, R8 ;  /* 0x0000000d09007227 */ /* 0x000fe200078e0008 */
[----:B-1----:R-:W-:-:S04]  /*0220*/  SHF.R.U32.HI R9, RZ, 0x5, R20 ;  /* 0x00000005ff097819 */ /* 0x002fc80000011614 */
[----:B------:R-:W-:Y:S01]  /*0230*/  LEA R9, R18, R9, 0x4 ;  /* 0x0000000912097211 */ /* 0x000fe200078e20ff */
[----:B------:R-:W-:-:S04]  /*0240*/  IMAD.HI.U32 R8, R0, R6, RZ ;  /* 0x0000000600087227 */ /* 0x000fc800078e00ff */
[----:B------:R-:W-:-:S04]  /*0250*/  IMAD.MOV R3, RZ, RZ, -R8 ;  /* 0x000000ffff037224 */ /* 0x000fc800078e0a08 */
[----:B------:R-:W-:Y:S02]  /*0260*/  IMAD R6, R21, R3, R6 ;  /* 0x0000000315067224 */ /* 0x000fe400078e0206 */
[----:B------:R-:W-:-:S03]  /*0270*/  VIADD R3, R7, 0x1f ;  /* 0x0000001f07037836 */ /* 0x000fc60000000000 */
[----:B------:R-:W-:Y:S02]  /*0280*/  ISETP.GT.U32.AND P3, PT, R21, R6, PT ;  /* 0x000000061500720c */ /* 0x000fe40003f64070 */
[----:B------:R-:W-:-:S04]  /*0290*/  SHF.R.U32.HI R3, RZ, 0x5, R3 ;  /* 0x00000005ff037819 */ /* 0x000fc80000011603 */
[----:B------:R-:W-:-:S05]  /*02a0*/  VIMNMX.U32 R10, PT, PT, R3, R10, PT ;  /* 0x0000000a030a7248 */ /* 0x000fca0003fe0000 */
[----:B------:R-:W-:Y:S02]  /*02b0*/  IMAD R3, R18, -0x10, R10 ;  /* 0xfffffff012037824 */ /* 0x000fe400078e020a */
[-C--:B------:R-:W-:Y:S02]  /*02c0*/  @!P3 IADD3 R6, PT, PT, R6, -R21.reuse, RZ ;  /* 0x800000150606b210 */ /* 0x080fe40007ffe0ff */
[----:B------:R-:W-:Y:S02]  /*02d0*/  @!P3 IADD3 R8, PT, PT, R8, 0x1, RZ ;  /* 0x000000010808b810 */ /* 0x000fe40007ffe0ff */
[----:B------:R-:W-:Y:S01]  /*02e0*/  ISETP.GE.U32.AND P0, PT, R6, R21, PT ;  /* 0x000000150600720c */ /* 0x000fe20003f06070 */
[----:B------:R-:W-:Y:S01]  /*02f0*/  IMAD R6, R3, 0x20, R4 ;  /* 0x0000002003067824 */ /* 0x000fe200078e0204 */
[----:B------:R-:W-:-:S04]  /*0300*/  ISETP.NE.AND P3, PT, R2, RZ, PT ;  /* 0x000000ff0200720c */ /* 0x000fc80003f65270 */
[----:B------:R-:W-:Y:S01]  /*0310*/  VIMNMX R7, PT, PT, R7, R6, PT ;  /* 0x0000000607077248 */ /* 0x000fe20003fe0100 */
[----:B------:R-:W-:-:S06]  /*0320*/  @P1 IMAD R6, R12, R5, 0x1 ;  /* 0x000000010c061424 */ /* 0x000fcc00078e0205 */
[----:B------:R-:W-:Y:S01]  /*0330*/  @P0 VIADD R8, R8, 0x1 ;  /* 0x0000000108080836 */ /* 0x000fe20000000000 */
[----:B------:R-:W-:-:S04]  /*0340*/  ISETP.GE.U32.AND P0, PT, R9, R10, PT ;  /* 0x0000000a0900720c */ /* 0x000fc80003f06070 */
[----:B------:R-:W-:Y:S02]  /*0350*/  @!P2 IADD3 R8, PT, PT, -R8, RZ, RZ ;  /* 0x000000ff0808a210 */ /* 0x000fe40007ffe1ff */
[----:B------:R-:W-:Y:S01]  /*0360*/  @!P3 LOP3.LUT R8, RZ, R2, RZ, 0x33, !PT ;  /* 0x00000002ff08b212 */ /* 0x000fe200078e33ff */
[----:B--2---:R-:W-:Y:S06]  /*0370*/  @P1 BRA `(.L_x_564) ;  /* 0x0000000000d41947 */ /* 0x004fec0003800000 */
[----:B------:R-:W0:Y:S01]  /*0380*/  LDC R11, c[0x0][0x3b0] ;  /* 0x0000ec00ff0b7b82 */ /* 0x000e220000000800 */
[----:B------:R-:W-:Y:S02]  /*0390*/  IABS R14, R17 ;  /* 0x00000011000e7213 */ /* 0x000fe40000000000 */
[----:B0-----:R-:W-:-:S04]  /*03a0*/  IABS R13, R11 ;  /* 0x0000000b000d7213 */ /* 0x001fc80000000000 */
[----:B------:R-:W0:Y:S08]  /*03b0*/  I2F.RP R6, R13 ;  /* 0x0000000d00067306 */ /* 0x000e300000209400 */
[----:B0-----:R-:W0:Y:S02]  /*03c0*/  MUFU.RCP R6, R6 ;  /* 0x0000000600067308 */ /* 0x001e240000001000 */
[----:B0-----:R-:W-:-:S06]  /*03d0*/  IADD3 R2, PT, PT, R6, 0xffffffe, RZ ;  /* 0x0ffffffe06027810 */ /* 0x001fcc0007ffe0ff */
[----:B------:R0:W1:Y:S02]  /*03e0*/  F2I.FTZ.U32.TRUNC.NTZ R3, R2 ;  /* 0x0000000200037305 */ /* 0x000064000021f000 */
[----:B0-----:R-:W-:Y:S01]  /*03f0*/  MOV R2, RZ ;  /* 0x000000ff00027202 */ /* 0x001fe20000000f00 */
[----:B-1----:R-:W-:-:S04]  /*0400*/  IMAD.MOV R12, RZ, RZ, -R3 ;  /* 0x000000ffff0c7224 */ /* 0x002fc800078e0a03 */
[----:B------:R-:W-:Y:S01]  /*0410*/  IMAD R15, R12, R13, RZ ;  /* 0x0000000d0c0f7224 */ /* 0x000fe200078e02ff */
[----:B------:R-:W-:-:S03]  /*0420*/  IABS R12, R16 ;  /* 0x00000010000c7213 */ /* 0x000fc60000000000 */
[----:B------:R-:W-:Y:S01]  /*0430*/  IMAD.HI.U32 R3, R3, R15, R2 ;  /* 0x0000000f03037227 */ /* 0x000fe200078e0002 */
[----:B------:R-:W-:-:S04]  /*0440*/  LOP3.LUT R2, R16, R11, RZ, 0x3c, !PT ;  /* 0x0000000b10027212 */ /* 0x000fc800078e3cff */
[----:B------:R-:W-:Y:S01]  /*0450*/  ISETP.GE.AND P3, PT, R2, RZ, PT ;  /* 0x000000ff0200720c */ /* 0x000fe20003f66270 */
[----:B------:R-:W-:-:S05]  /*0460*/  IMAD.HI.U32 R3, R3, R12, RZ ;  /* 0x0000000c03037227 */ /* 0x000fca00078e00ff */
[----:B------:R-:W-:-:S05]  /*0470*/  IADD3 R6, PT, PT, -R3, RZ, RZ ;  /* 0x000000ff03067210 */ /* 0x000fca0007ffe1ff */
[----:B------:R-:W-:-:S05]  /*0480*/  IMAD R6, R13, R6, R12 ;  /* 0x000000060d067224 */ /* 0x000fca00078e020c */
[----:B------:R-:W-:-:S13]  /*0490*/  ISETP.GT.U32.AND P2, PT, R13, R6, PT ;  /* 0x000000060d00720c */ /* 0x000fda0003f44070 */
[----:B------:R-:W-:Y:S01]  /*04a0*/  @!P2 IMAD.IADD R6, R6, 0x1, -R13 ;  /* 0x000000010606a824 */ /* 0x000fe200078e0a0d */
[----:B------:R-:W-:Y:S02]  /*04b0*/  @!P2 IADD3 R3, PT, PT, R3, 0x1, RZ ;  /* 0x000000010303a810 */ /* 0x000fe40007ffe0ff */
[----:B------:R-:W-:Y:S02]  /*04c0*/  ISETP.NE.AND P2, PT, R11, RZ, PT ;  /* 0x000000ff0b00720c */ /* 0x000fe40003f45270 */
[----:B------:R-:W-:-:S13]  /*04d0*/  ISETP.GE.U32.AND P1, PT, R6, R13, PT ;  /* 0x0000000d0600720c */ /* 0x000fda0003f26070 */
[----:B------:R-:W-:-:S05]  /*04e0*/  @P1 IADD3 R3, PT, PT, R3, 0x1, RZ ;  /* 0x0000000103031810 */ /* 0x000fca0007ffe0ff */
[----:B------:R-:W-:-:S05]  /*04f0*/  IMAD.MOV.U32 R6, RZ, RZ, R3 ;  /* 0x000000ffff067224 */ /* 0x000fca00078e0003 */
[----:B------:R-:W-:Y:S02]  /*0500*/  @!P3 IADD3 R6, PT, PT, -R6, RZ, RZ ;  /* 0x000000ff0606b210 */ /* 0x000fe40007ffe1ff */
        /* <DEDUP_REMOVED lines=8> */
[----:B0-----:R-:W-:Y:S01]  /*0590*/  MOV R2, RZ ;  /* 0x000000ff00027202 */ /* 0x001fe20000000f00 */
[----:B-1----:R-:W-:-:S04]  /*05a0*/  IMAD.MOV R15, RZ, RZ, -R3 ;  /* 0x000000ffff0f7224 */ /* 0x002fc800078e0a03 */
[----:B------:R-:W-:-:S04]  /*05b0*/  IMAD R15, R15, R12, RZ ;  /* 0x0000000c0f0f7224 */ /* 0x000fc800078e02ff */
[----:B------:R-:W-:Y:S02]  /*05c0*/  IMAD.HI.U32 R3, R3, R15, R2 ;  /* 0x0000000f03037227 */ /* 0x000fe400078e0002 */
[----:B------:R-:W0:Y:S04]  /*05d0*/  LDC R2, c[0x0][0x3f8] ;  /* 0x0000fe00ff027b82 */ /* 0x000e280000000800 */
[----:B------:R-:W-:-:S04]  /*05e0*/  IMAD.HI.U32 R3, R3, R14, RZ ;  /* 0x0000000e03037227 */ /* 0x000fc800078e00ff */
[----:B------:R-:W-:-:S05]  /*05f0*/  IMAD R13, R3, R13, R14 ;  /* 0x0000000d030d7224 */ /* 0x000fca00078e020e */
[----:B------:R-:W-:-:S13]  /*0600*/  ISETP.GT.U32.AND P2, PT, R12, R13, PT ;  /* 0x0000000d0c00720c */ /* 0x000fda0003f44070 */
[----:B------:R-:W-:Y:S01]  /*0610*/  @!P2 IMAD.IADD R13, R13, 0x1, -R12 ;  /* 0x000000010d0da824 */ /* 0x000fe200078e0a0c */
[----:B------:R-:W-:Y:S02]  /*0620*/  @!P2 IADD3 R3, PT, PT, R3, 0x1, RZ ;  /* 0x000000010303a810 */ /* 0x000fe40007ffe0ff */
[----:B------:R-:W-:Y:S02]  /*0630*/  ISETP.NE.AND P2, PT, R6, RZ, PT ;  /* 0x000000ff0600720c */ /* 0x000fe40003f45270 */
[----:B------:R-:W-:Y:S02]  /*0640*/  ISETP.GE.U32.AND P1, PT, R13, R12, PT ;  /* 0x0000000c0d00720c */ /* 0x000fe40003f26070 */
[----:B------:R-:W-:-:S04]  /*0650*/  LOP3.LUT R12, R17, R6, RZ, 0x3c, !PT ;  /* 0x00000006110c7212 */ /* 0x000fc800078e3cff */
[----:B------:R-:W-:-:S07]  /*0660*/  ISETP.GE.AND P3, PT, R12, RZ, PT ;  /* 0x000000ff0c00720c */ /* 0x000fce0003f66270 */
[----:B------:R-:W-:-:S06]  /*0670*/  @P1 IADD3 R3, PT, PT, R3, 0x1, RZ ;  /* 0x0000000103031810 */ /* 0x000fcc0007ffe0ff */
[----:B------:R-:W-:Y:S01]  /*0680*/  @!P3 IMAD.MOV R3, RZ, RZ, -R3 ;  /* 0x000000ffff03b224 */ /* 0x000fe200078e0a03 */
[----:B------:R-:W-:-:S05]  /*0690*/  @!P2 LOP3.LUT R3, RZ, R6, RZ, 0x33, !PT ;  /* 0x00000006ff03a212 */ /* 0x000fca00078e33ff */
[----:B0-----:R-:W-:-:S05]  /*06a0*/  IMAD R3, R2, R11, R3 ;  /* 0x0000000b02037224 */ /* 0x001fca00078e0203 */
[----:B------:R-:W-:-:S05]  /*06b0*/  IADD3 R6, PT, PT, -R3, RZ, RZ ;  /* 0x000000ff03067210 */ /* 0x000fca0007ffe1ff */
[----:B------:R-:W-:-:S07]  /*06c0*/  IMAD R6, R5, R6, 0x1 ;  /* 0x0000000105067424 */ /* 0x000fce00078e0206 */
.L_x_564:
        /* <DEDUP_REMOVED lines=8> */
[----:B------:R-:W-:Y:S02]  /*0750*/  MOV R15, 0x400 ;  /* 0x00000400000f7802 */ /* 0x000fe40000000f00 */
[----:B------:R-:W-:-:S03]  /*0760*/  IADD3 R13, PT, PT, -R4, R13, RZ ;  /* 0x0000000d040d7210 */ /* 0x000fc60007ffe1ff */
[----:B------:R-:W3:Y:S01]  /*0770*/  LDC R12, c[0x0][0x404] ;  /* 0x00010100ff0c7b82 */ /* 0x000ee20000000800 */
[----:B------:R-:W-:Y:S01]  /*0780*/  VIADD R15, R15, 0x20 ;  /* 0x000000200f0f7836 */ /* 0x000fe20000000000 */
[----:B0-----:R-:W-:Y:S02]  /*0790*/  IABS R21, R23 ;  /* 0x0000001700157213 */ /* 0x001fe40000000000 */
[----:B------:R-:W-:Y:S02]  /*07a0*/  ISETP.NE.AND P1, PT, R23, RZ, PT ;  /* 0x000000ff1700720c */ /* 0x000fe40003f25270 */
[----:B------:R-:W0:Y:S01]  /*07b0*/  I2F.RP R14, R21 ;  /* 0x00000015000e7306 */ /* 0x000e220000209400 */
[----:B---3--:R-:W-:Y:S02]  /*07c0*/  ISETP.NE.AND P2, PT, R12, RZ, PT ;  /* 0x000000ff0c00720c */ /* 0x008fe40003f45270 */
[----:B-1----:R-:W-:Y:S01]  /*07d0*/  LEA R4, R22, R15, 0x18 ;  /* 0x0000000f16047211 */ /* 0x002fe200078ec0ff */
[----:B------:R-:W-:-:S04]  /*07e0*/  IMAD.MOV.U32 R15, RZ, RZ, R9 ;  /* 0x000000ffff0f7224 */ /* 0x000fc800078e0009 */
[----:B0-----:R-:W0:Y:S02]  /*07f0*/  MUFU.RCP R14, R14 ;  /* 0x0000000e000e7308 */ /* 0x001e240000001000 */
[----:B0-----:R-:W-:-:S06]  /*0800*/  IADD3 R2, PT, PT, R14, 0xffffffe, RZ ;  /* 0x0ffffffe0e027810 */ /* 0x001fcc0007ffe0ff */
[----:B------:R0:W1:Y:S02]  /*0810*/  F2I.FTZ.U32.TRUNC.NTZ R3, R2 ;  /* 0x0000000200037305 */ /* 0x000064000021f000 */
[----:B0-----:R-:W-:Y:S02]  /*0820*/  MOV R2, RZ ;  /* 0x000000ff00027202 */ /* 0x001fe40000000f00 */
[----:B-1----:R-:W-:-:S05]  /*0830*/  IADD3 R24, PT, PT, RZ, -R3, RZ ;  /* 0x80000003ff187210 */ /* 0x002fca0007ffe0ff */
[----:B------:R-:W-:-:S04]  /*0840*/  IMAD R25, R24, R21, RZ ;  /* 0x0000001518197224 */ /* 0x000fc800078e02ff */
[----:B------:R-:W-:Y:S01]  /*0850*/  IMAD.HI.U32 R2, R3, R25, R2 ;  /* 0x0000001903027227 */ /* 0x000fe200078e0002 */
[----:B--2---:R-:W-:-:S07]  /*0860*/  IADD3 R3, PT, PT, R8, -UR4, RZ ;  /* 0x8000000408037c10 */ /* 0x004fce000fffe0ff */
.L_x_568:
[----:B------:R-:W-:Y:S02]  /*0870*/  SHF.L.U32 R14, R15, 0x5, RZ ;  /* 0x000000050f0e7819 */ /* 0x000fe400000006ff */
[----:B------:R-:W-:Y:S02]  /*0880*/  IABS R21, R12 ;  /* 0x0000000c00157213 */ /* 0x000fe40000000000 */
[----:B------:R-:W-:Y:S02]  /*0890*/  IABS R24, R14 ;  /* 0x0000000e00187213 */ /* 0x000fe40000000000 */
[----:B------:R-:W-:-:S03]  /*08a0*/  IABS R27, R23 ;  /* 0x00000017001b7213 */ /* 0x000fc60000000000 */
        /* <DEDUP_REMOVED lines=9> */
[----:B------:R-:W-:-:S06]  /*0940*/  @P0 VIADD R22, R22, 0x1 ;  /* 0x0000000116160836 */ /* 0x000fcc0000000000 */
[----:B------:R-:W-:Y:S02]  /*0950*/  @!P4 IADD3 R22, PT, PT, -R22, RZ, RZ ;  /* 0x000000ff1616c210 */ /* 0x000fe40007ffe1ff */
[----:B------:R-:W-:-:S04]  /*0960*/  @!P2 LOP3.LUT R22, RZ, R12, RZ, 0x33, !PT ;  /* 0x0000000cff16a212 */ /* 0x000fc800078e33ff */
[----:B------:R-:W-:-:S04]  /*0970*/  IADD3 R24, PT, PT, R22, R6, RZ ;  /* 0x0000000616187210 */ /* 0x000fc80007ffe0ff */
[----:B------:R-:W-:Y:S02]  /*0980*/  IABS R25, R24 ;  /* 0x0000001800197213 */ /* 0x000fe40000000000 */
[----:B------:R-:W-:-:S03]  /*0990*/  ISETP.GE.AND P3, PT, R24, RZ, PT ;  /* 0x000000ff1800720c */ /* 0x000fc60003f66270 */
[----:B------:R-:W-:-:S04]  /*09a0*/  IMAD.HI.U32 R24, R2, R25, RZ ;  /* 0x0000001902187227 */ /* 0x000fc800078e00ff */
[----:B------:R-:W-:-:S04]  /*09b0*/  IMAD.MOV R24, RZ, RZ, -R24 ;  /* 0x000000ffff187224 */ /* 0x000fc800078e0a18 */
[----:B------:R-:W-:-:S05]  /*09c0*/  IMAD R24, R27, R24, R25 ;  /* 0x000000181b187224 */ /* 0x000fca00078e0219 */
[----:B------:R-:W-:-:S13]  /*09d0*/  ISETP.GT.U32.AND P0, PT, R27, R24, PT ;  /* 0x000000181b00720c */ /* 0x000fda0003f04070 */
[----:B------:R-:W-:-:S04]  /*09e0*/  @!P0 IADD3 R24, PT, PT, R24, -R27, RZ ;  /* 0x8000001b18188210 */ /* 0x000fc80007ffe0ff */
[----:B------:R-:W-:-:S13]  /*09f0*/  ISETP.GT.U32.AND P0, PT, R27, R24, PT ;  /* 0x000000181b00720c */ /* 0x000fda0003f04070 */
[----:B------:R-:W-:Y:S02]  /*0a00*/  @!P0 IADD3 R24, PT, PT, R24, -R27, RZ ;  /* 0x8000001b18188210 */ /* 0x000fe40007ffe0ff */
[----:B------:R-:W-:-:S03]  /*0a10*/  ISETP.GT.AND P0, PT, R22, R3, PT ;  /* 0x000000031600720c */ /* 0x000fc60003f04270 */
[----:B------:R-:W-:Y:S01]  /*0a20*/  @!P3 IMAD.MOV R24, RZ, RZ, -R24 ;  /* 0x000000ffff18b224 */ /* 0x000fe200078e0a18 */
[----:B------:R-:W-:-:S04]  /*0a30*/  @!P1 LOP3.LUT R24, RZ, R23, RZ, 0x33, !PT ;  /* 0x00000017ff189212 */ /* 0x000fc800078e33ff */
[----:B------:R-:W-:-:S13]  /*0a40*/  ISETP.EQ.OR P0, PT, R24, RZ, P0 ;  /* 0x000000ff1800720c */ /* 0x000fda0000702670 */
[----:B------:R-:W-:Y:S05]  /*0a50*/  @P0 BRA `(.L_x_567) ;  /* 0x0000003000180947 */ /* 0x000fea0003800000 */
[----:B------:R-:W-:Y:S02]  /*0a60*/  IADD3 R25, PT, PT, R13, R14, RZ ;  /* 0x0000000e0d197210 */ /* 0x000fe40007ffe0ff */
[----:B------:R-:W-:Y:S02]  /*0a70*/  MOV R14, 0xff7fffff ;  /* 0xff7fffff000e7802 */ /* 0x000fe40000000f00 */
[----:B------:R-:W-:Y:S01]  /*0a80*/  IADD3 R15, PT, PT, R15, 0x4, RZ ;  /* 0x000000040f0f7810 */ /* 0x000fe20007ffe0ff */
[----:B------:R-:W-:-:S03]  /*0a90*/  IMAD R25, R25, 0x4, R4 ;  /* 0x0000000419197824 */ /* 0x000fc600078e0204 */
[----:B------:R-:W-:Y:S02]  /*0aa0*/  ISETP.GE.U32.AND P0, PT, R15, R10, PT ;  /* 0x0000000a0f00720c */ /* 0x000fe40003f06070 */
[----:B------:R0:W-:Y:S11]  /*0ab0*/  STS [R25], R14 ;  /* 0x0000000e19007388 */ /* 0x0001f60000000800 */
[----:B0-----:R-:W-:Y:S05]  /*0ac0*/  @!P0 BRA `(.L_x_568) ;  /* 0xfffffffc00688947 */ /* 0x001fea000383ffff */
.L_x_566:
[----:B------:R-:W-:Y:S05]  /*0ad0*/  BSYNC.RECONVERGENT B6 ;  /* 0x0000000000067941 */ /* 0x000fea0003800200 */
.L_x_565:
[----:B------:R-:W-:Y:S01]  /*0ae0*/  UMOV UR4, 0xffffffff ;  /* 0xffffffff00047882 */ /* 0x000fe20000000000 */
[----:B------:R-:W-:Y:S02]  /*0af0*/  SHF.R.U32.HI R23, RZ, 0x5, R20 ;  /* 0x00000005ff177819 */ /* 0x000fe40000011614 */
[----:B------:R-:W-:Y:S02]  /*0b00*/  LOP3.LUT R22, R20, 0x1f, RZ, 0xc0, !PT ;  /* 0x0000001f14167812 */ /* 0x000fe400078ec0ff */
[----:B------:R-:W-:Y:S01]  /*0b10*/  MOV R13, 0xff7fffff ;  /* 0xff7fffff000d7802 */ /* 0x000fe20000000f00 */
        /* <DEDUP_REMOVED lines=10> */
.L_x_611:
[----:B------:R-:W2:Y:S01]  /*0bc0*/  S2R R2, SR_CgaCtaId ;  /* 0x0000000000027919 */ /* 0x000ea20000008800 */
[----:B------:R-:W-:Y:S01]  /*0bd0*/  MOV R3, 0x400 ;  /* 0x0000040000037802 */ /* 0x000fe20000000f00 */
[----:B------:R-:W-:Y:S05]  /*0be0*/  WARPSYNC.ALL ;  /* 0x0000000000007948 */ /* 0x000fea0003800000 */
[----:B------:R-:W-:Y:S02]  /*0bf0*/  ISETP.NE.AND P3, PT, R22, RZ, PT ;  /* 0x000000ff1600720c */ /* 0x000fe40003f65270 */
[----:B-1----:R-:W-:Y:S02]  /*0c00*/  FMNMX.FTZ R14, R4, R14, !PT ;  /* 0x0000000e040e7209 */ /* 0x002fe40007810000 */
[----:B--2---:R-:W-:-:S05]  /*0c10*/  LEA R0, R2, R3, 0x18 ;  /* 0x0000000302007211 */ /* 0x004fca00078ec0ff */
[----:B------:R-:W-:-:S05]  /*0c20*/  IMAD R23, R23, 0x4, R0 ;  /* 0x0000000417177824 */ /* 0x000fca00078e0200 */
[----:B------:R-:W-:Y:S01]  /*0c30*/  @!P3 STS [R23], R14 ;  /* 0x0000000e1700b388 */ /* 0x000fe20000000800 */
[----:B------:R-:W-:Y:S01]  /*0c40*/  BAR.SYNC.DEFER_BLOCKING 0x0 ;  /* 0x0000000000007b1d */ /* 0x000fe20000010000 */
[C---:B------:R-:W-:Y:S01]  /*0c50*/  ISETP.GT.U32.AND P2, PT, R22.reuse, 0x3, PT ;  /* 0x000000031600780c */ /* 0x040fe20003f44070 */
[----:B------:R-:W-:Y:S01]  /*0c60*/  IMAD.MOV.U32 R13, RZ, RZ, RZ ;  /* 0x000000ffff0d7224 */ /* 0x000fe200078e00ff */
[----:B0-----:R-:W-:Y:S02]  /*0c70*/  MOV R4, 0xff7fffff ;  /* 0xff7fffff00047802 */ /* 0x001fe40000000f00 */
[----:B------:R-:W-:Y:S01]  /*0c80*/  LEA R22, R22, R0, 0x2 ;  /* 0x0000000016167211 */ /* 0x000fe200078e10ff */
[----:B------:R-:W-:Y:S01]  /*0c90*/  BSSY.RECONVERGENT B0, `(.L_x_570) ;  /* 0x00000eb000007945 */ /* 0x000fe20003800200 */
[----:B------:R-:W-:-:S07]  /*0ca0*/  ISETP.GE.AND P1, PT, R20, R5, PT ;  /* 0x000000051400720c */ /* 0x000fce0003f26270 */
        /* <DEDUP_REMOVED lines=9> */
[----:B------:R-:W-:Y:S01]  /*0d40*/  SHF.L.U32 R11, R18, 0x9, RZ ;  /* 0x00000009120b7819 */ /* 0x000fe200000006ff */
[----:B------:R-:W-:Y:S01]  /*0d50*/  HFMA2 R13, -RZ, RZ, 0, 0 ;  /* 0x00000000ff0d7431 */ /* 0x000fe200000001ff */
[----:B------:R-:W-:-:S04]  /*0d60*/  IADD3 R4, PT, PT, R7, R4, RZ ;  /* 0x0000000407047210 */ /* 0x000fc80007ffe0ff */
[C---:B------:R-:W-:Y:S01]  /*0d70*/  LOP3.LUT R12, R4.reuse, 0x180, RZ, 0xc0, !PT ;  /* 0x00000180040c7812 */ /* 0x040fe200078ec0ff */
[----:B------:R-:W-:-:S03]  /*0d80*/  IMAD.IADD R11, R4, 0x1, -R11 ;  /* 0x00000001040b7824 */ /* 0x000fc600078e0a0b */
[----:B------:R-:W-:Y:S02]  /*0d90*/  ISETP.NE.AND P4, PT, R12, 0x180, PT ;  /* 0x000001800c00780c */ /* 0x000fe40003f85270 */
[----:B------:R-:W-:Y:S02]  /*0da0*/  ISETP.GE.U32.AND P0, PT, R11, 0x180, PT ;  /* 0x000001800b00780c */ /* 0x000fe40003f06070 */
[----:B------:R-:W-:-:S09]  /*0db0*/  MOV R12, R20 ;  /* 0x00000014000c7202 */ /* 0x000fd20000000f00 */
        /* <DEDUP_REMOVED lines=9> */
.L_x_574:
[----:B------:R-:W0:Y:S01]  /*0e50*/  LDS R15, [R11] ;  /* 0x000000000b0f7984 */ /* 0x000e220000000800 */
[----:B------:R-:W-:Y:S01]  /*0e60*/  IADD3 R4, PT, PT, R4, 0x1, RZ ;  /* 0x0000000104047810 */ /* 0x000fe20007ffe0ff */
[----:B------:R-:W-:-:S03]  /*0e70*/  VIADD R12, R12, 0x80 ;  /* 0x000000800c0c7836 */ /* 0x000fc60000000000 */
        /* <DEDUP_REMOVED lines=8> */
.L_x_573:
[----:B------:R-:W-:Y:S05]  /*0f00*/  BSYNC.RECONVERGENT B1 ;  /* 0x0000000000017941 */ /* 0x000fea0003800200 */
.L_x_572:
        /* <DEDUP_REMOVED lines=12> */
.L_x_577:
[----:B------:R-:W0:Y:S01]  /*0fd0*/  LDS R15, [R4+-0x400] ;  /* 0xfffc0000040f7984 */ /* 0x000e220000000800 */
[----:B------:R-:W-:-:S03]  /*0fe0*/  IADD3 R12, PT, PT, R12, 0x800, RZ ;  /* 0x000008000c0c7810 */ /* 0x000fc60007ffe0ff */
[----:B------:R-:W1:Y:S01]  /*0ff0*/  LDS R14, [R4+-0x200] ;  /* 0xfffe0000040e7984 */ /* 0x000e620000000800 */
[----:B------:R-:W-:-:S03]  /*1000*/  ISETP.GE.AND P4, PT, R12, R11, PT ;  /* 0x0000000b0c00720c */ /* 0x000fc60003f86270 */
[----:B------:R-:W2:Y:S04]  /*1010*/  LDS R29, [R4] ;  /* 0x00000000041d7984 */ /* 0x000ea80000000800 */
[----:B------:R-:W3:Y:S04]  /*1020*/  LDS R27, [R4+0x200] ;  /* 0x00020000041b7984 */ /* 0x000ee80000000800 */
[----:B------:R-:W-:Y:S01]  /*1030*/  LDS R25, [R4+0x600] ;  /* 0x0006000004197984 */ /* 0x000fe20000000800 */
[----:B0-----:R-:W-:-:S04]  /*1040*/  FADD.FTZ R15, -R0, R15 ;  /* 0x0000000f000f7221 */ /* 0x001fc80000010100 */
[----:B------:R-:W-:Y:S01]  /*1050*/  FMUL.FTZ R24, R15, 1.4426950216293334961 ;  /* 0x3fb8aa3b0f187820 */ /* 0x000fe20000410000 */
[C---:B-1----:R-:W-:Y:S01]  /*1060*/  FADD.FTZ R14, -R0.reuse, R14 ;  /* 0x0000000e000e7221 */ /* 0x042fe20000010100 */
[----:B------:R-:W0:Y:S01]  /*1070*/  LDS R15, [R4+0x400] ;  /* 0x00040000040f7984 */ /* 0x000e220000000800 */
[----:B--2---:R-:W-:Y:S02]  /*1080*/  FADD.FTZ R29, -R0, R29 ;  /* 0x0000001d001d7221 */ /* 0x004fe40000010100 */
[----:B------:R-:W-:Y:S01]  /*1090*/  FMUL.FTZ R14, R14, 1.4426950216293334961 ;  /* 0x3fb8aa3b0e0e7820 */ /* 0x000fe20000410000 */
[----:B------:R-:W1:Y:S01]  /*10a0*/  MUFU.EX2 R24, R24 ;  /* 0x0000001800187308 */ /* 0x000e620000000800 */
[----:B------:R-:W-:Y:S01]  /*10b0*/  FMUL.FTZ R26, R29, 1.4426950216293334961 ;  /* 0x3fb8aa3b1d1a7820 */ /* 0x000fe20000410000 */
[----:B---3--:R-:W-:-:S04]  /*10c0*/  FADD.FTZ R28, -R0, R27 ;  /* 0x0000001b001c7221 */ /* 0x008fc80000010100 */
[----:B------:R-:W-:Y:S02]  /*10d0*/  FMUL.FTZ R28, R28, 1.4426950216293334961 ;  /* 0x3fb8aa3b1c1c7820 */ /* 0x000fe40000410000 */
[----:B------:R-:W2:Y:S08]  /*10e0*/  MUFU.EX2 R14, R14 ;  /* 0x0000000e000e7308 */ /* 0x000eb00000000800 */
[----:B------:R-:W3:Y:S01]  /*10f0*/  MUFU.EX2 R27, R26 ;  /* 0x0000001a001b7308 */ /* 0x000ee20000000800 */
[----:B-1----:R0:W-:Y:S01]  /*1100*/  STS [R4+-0x400], R24 ;  /* 0xfffc001804007388 */ /* 0x0021e20000000800 */
[----:B------:R-:W-:-:S03]  /*1110*/  FADD.FTZ R13, R24, R13 ;  /* 0x0000000d180d7221 */ /* 0x000fc60000010000 */
[----:B--2---:R1:W-:Y:S04]  /*1120*/  STS [R4+-0x200], R14 ;  /* 0xfffe000e04007388 */ /* 0x0043e80000000800 */
[----:B---3--:R-:W-:Y:S01]  /*1130*/  STS [R4], R27 ;  /* 0x0000001b04007388 */ /* 0x008fe20000000800 */
[----:B0-----:R-:W-:Y:S02]  /*1140*/  FADD.FTZ R24, -R0, R15 ;  /* 0x0000000f00187221 */ /* 0x001fe40000010100 */
[----:B------:R-:W0:Y:S02]  /*1150*/  MUFU.EX2 R15, R28 ;  /* 0x0000001c000f7308 */ /* 0x000e240000000800 */
[----:B------:R-:W-:Y:S01]  /*1160*/  FMUL.FTZ R29, R24, 1.4426950216293334961 ;  /* 0x3fb8aa3b181d7820 */ /* 0x000fe20000410000 */
[----:B------:R-:W-:-:S05]  /*1170*/  FADD.FTZ R24, -R0, R25 ;  /* 0x0000001900187221 */ /* 0x000fca0000010100 */
[----:B------:R2:W1:Y:S02]  /*1180*/  MUFU.EX2 R25, R29 ;  /* 0x0000001d00197308 */ /* 0x0004640000000800 */
[----:B--2---:R-:W-:Y:S01]  /*1190*/  FMUL.FTZ R29, R24, 1.4426950216293334961 ;  /* 0x3fb8aa3b181d7820 */ /* 0x004fe20000410000 */
[----:B------:R-:W-:Y:S01]  /*11a0*/  FADD.FTZ R24, R13, R14 ;  /* 0x0000000e0d187221 */ /* 0x000fe20000010000 */
[----:B0-----:R-:W-:Y:S03]  /*11b0*/  STS [R4+0x200], R15 ;  /* 0x0002000f04007388 */ /* 0x001fe60000000800 */
[----:B------:R-:W-:Y:S01]  /*11c0*/  FADD.FTZ R26, R24, R27 ;  /* 0x0000001b181a7221 */ /* 0x000fe20000010000 */
[----:B------:R-:W0:Y:S01]  /*11d0*/  LDS R13, [R4+0x800] ;  /* 0x00080000040d7984 */ /* 0x000e220000000800 */
[----:B------:R-:W2:Y:S02]  /*11e0*/  MUFU.EX2 R29, R29 ;  /* 0x0000001d001d7308 */ /* 0x000ea40000000800 */
[----:B------:R-:W-:Y:S01]  /*11f0*/  FADD.FTZ R28, R26, R15 ;  /* 0x0000000f1a1c7221 */ /* 0x000fe20000010000 */
[----:B------:R-:W3:Y:S03]  /*1200*/  LDS R24, [R4+0xa00] ;  /* 0x000a000004187984 */ /* 0x000ee60000000800 */
[----:B-1----:R-:W-:Y:S01]  /*1210*/  FADD.FTZ R14, R28, R25 ;  /* 0x000000191c0e7221 */ /* 0x002fe20000010000 */
[----:B------:R-:W1:Y:S04]  /*1220*/  LDS R26, [R4+0xc00] ;  /* 0x000c0000041a7984 */ /* 0x000e680000000800 */
[----:B------:R-:W4:Y:S04]  /*1230*/  LDS R28, [R4+0xe00] ;  /* 0x000e0000041c7984 */ /* 0x000f280000000800 */
[----:B------:R-:W5:Y:S01]  /*1240*/  LDS R27, [R4+0x1000] ;  /* 0x00100000041b7984 */ /* 0x000f620000000800 */
[----:B--2---:R-:W-:-:S03]  /*1250*/  FADD.FTZ R14, R14, R29 ;  /* 0x0000001d0e0e7221 */ /* 0x004fc60000010000 */
[----:B------:R2:W-:Y:S04]  /*1260*/  STS [R4+0x400], R25 ;  /* 0x0004001904007388 */ /* 0x0005e80000000800 */
[----:B------:R5:W-:Y:S01]  /*1270*/  STS [R4+0x600], R29 ;  /* 0x0006001d04007388 */ /* 0x000be20000000800 */
[----:B0-----:R-:W-:-:S04]  /*1280*/  FADD.FTZ R13, -R0, R13 ;  /* 0x0000000d000d7221 */ /* 0x001fc80000010100 */
[----:B------:R-:W-:Y:S01]  /*1290*/  FMUL.FTZ R13, R13, 1.4426950216293334961 ;  /* 0x3fb8aa3b0d0d7820 */ /* 0x000fe20000410000 */
[----:B---3--:R-:W-:-:S03]  /*12a0*/  FADD.FTZ R15, -R0, R24 ;  /* 0x00000018000f7221 */ /* 0x008fc60000010100 */
[----:B------:R0:W3:Y:S01]  /*12b0*/  MUFU.EX2 R24, R13 ;  /* 0x0000000d00187308 */ /* 0x0000e20000000800 */
[----:B------:R-:W-:Y:S01]  /*12c0*/  FMUL.FTZ R15, R15, 1.4426950216293334961 ;  /* 0x3fb8aa3b0f0f7820 */ /* 0x000fe20000410000 */
[C---:B-1----:R-:W-:Y:S01]  /*12d0*/  FADD.FTZ R26, -R0.reuse, R26 ;  /* 0x0000001a001a7221 */ /* 0x042fe20000010100 */
[----:B----4-:R-:W-:-:S03]  /*12e0*/  FADD.FTZ R28, -R0, R28 ;  /* 0x0000001c001c7221 */ /* 0x010fc60000010100 */
[----:B------:R-:W-:Y:S02]  /*12f0*/  FMUL.FTZ R26, R26, 1.4426950216293334961 ;  /* 0x3fb8aa3b1a1a7820 */ /* 0x000fe40000410000 */
[----:B--2---:R-:W1:Y:S01]  /*1300*/  MUFU.EX2 R25, R15 ;  /* 0x0000000f00197308 */ /* 0x004e620000000800 */
[----:B0-----:R-:W0:Y:S01]  /*1310*/  LDS R13, [R4+0x1200] ;  /* 0x00120000040d7984 */ /* 0x001e220000000800 */
[----:B------:R-:W-:Y:S01]  /*1320*/  FMUL.FTZ R28, R28, 1.4426950216293334961 ;  /* 0x3fb8aa3b1c1c7820 */ /* 0x000fe20000410000 */
[----:B-----5:R-:W-:-:S04]  /*1330*/  FADD.FTZ R29, -R0, R27 ;  /* 0x0000001b001d7221 */ /* 0x020fc80000010100 */
[----:B------:R-:W-:Y:S01]  /*1340*/  FMUL.FTZ R29, R29, 1.4426950216293334961 ;  /* 0x3fb8aa3b1d1d7820 */ /* 0x000fe20000410000 */
[----:B------:R2:W4:Y:S01]  /*1350*/  MUFU.EX2 R15, R26 ;  /* 0x0000001a000f7308 */ /* 0x0005220000000800 */
[----:B---3--:R-:W-:Y:S01]  /*1360*/  FADD.FTZ R14, R14, R24 ;  /* 0x000000180e0e7221 */ /* 0x008fe20000010000 */
[----:B------:R-:W-:Y:S04]  /*1370*/  STS [R4+0x800], R24 ;  /* 0x0008001804007388 */ /* 0x000fe80000000800 */
[----:B------:R-:W3:Y:S02]  /*1380*/  LDS R24, [R4+0x1800] ;  /* 0x0018000004187984 */ /* 0x000ee40000000800 */
[----:B------:R5:W5:Y:S01]  /*1390*/  MUFU.EX2 R27, R28 ;  /* 0x0000001c001b7308 */ /* 0x000b620000000800 */
[----:B-1----:R-:W-:Y:S01]  /*13a0*/  FADD.FTZ R14, R14, R25 ;  /* 0x000000190e0e7221 */ /* 0x002fe20000010000 */
[----:B--2---:R-:W1:Y:S04]  /*13b0*/  LDS R26, [R4+0x1400] ;  /* 0x00140000041a7984 */ /* 0x004e680000000800 */
[----:B------:R-:W-:Y:S02]  /*13c0*/  STS [R4+0xa00], R25 ;  /* 0x000a001904007388 */ /* 0x000fe40000000800 */
[----:B------:R-:W2:Y:S01]  /*13d0*/  MUFU.EX2 R29, R29 ;  /* 0x0000001d001d7308 */ /* 0x000ea20000000800 */
[----:B----4-:R-:W-:Y:S01]  /*13e0*/  FADD.FTZ R14, R14, R15 ;  /* 0x0000000f0e0e7221 */ /* 0x010fe20000010000 */
[----:B-----5:R-:W4:Y:S04]  /*13f0*/  LDS R28, [R4+0x1600] ;  /* 0x00160000041c7984 */ /* 0x020f280000000800 */
[----:B------:R-:W5:Y:S01]  /*1400*/  LDS R25, [R4+0x1a00] ;  /* 0x001a000004197984 */ /* 0x000f620000000800 */
[----:B------:R-:W-:-:S03]  /*1410*/  FADD.FTZ R14, R14, R27 ;  /* 0x0000001b0e0e7221 */ /* 0x000fc60000010000 */
[----:B------:R1:W-:Y:S04]  /*1420*/  STS [R4+0xc00], R15 ;  /* 0x000c000f04007388 */ /* 0x0003e80000000800 */
[----:B------:R-:W-:Y:S01]  /*1430*/  STS [R4+0xe00], R27 ;  /* 0x000e001b04007388 */ /* 0x000fe20000000800 */
[----:B0-----:R-:W-:-:S03]  /*1440*/  FADD.FTZ R13, -R0, R13 ;  /* 0x0000000d000d7221 */ /* 0x001fc60000010100 */
[----:B--2---:R0:W-:Y:S01]  /*1450*/  STS [R4+0x1000], R29 ;  /* 0x0010001d04007388 */ /* 0x0041e20000000800 */
[----:B------:R-:W-:Y:S01]  /*1460*/  FADD.FTZ R14, R14, R29 ;  /* 0x0000001d0e0e7221 */ /* 0x000fe20000010000 */
[----:B------:R-:W-:-:S06]  /*1470*/  FMUL.FTZ R13, R13, 1.4426950216293334961 ;  /* 0x3fb8aa3b0d0d7820 */ /* 0x000fcc0000410000 */
[----:B------:R-:W2:Y:S01]  /*1480*/  MUFU.EX2 R13, R13 ;  /* 0x0000000d000d7308 */ /* 0x000ea20000000800 */
[C---:B---3--:R-:W-:Y:S01]  /*1490*/  FADD.FTZ R24, -R0.reuse, R24 ;  /* 0x0000001800187221 */ /* 0x048fe20000010100 */
[----:B-1----:R-:W-:-:S03]  /*14a0*/  FADD.FTZ R26, -R0, R26 ;  /* 0x0000001a001a7221 */ /* 0x002fc60000010100 */
[----:B------:R-:W-:Y:S01]  /*14b0*/  FMUL.FTZ R24, R24, 1.4426950216293334961 ;  /* 0x3fb8aa3b18187820 */ /* 0x000fe20000410000 */
[----:B------:R-:W-:-:S03]  /*14c0*/  FMUL.FTZ R15, R26, 1.4426950216293334961 ;  /* 0x3fb8aa3b1a0f7820 */ /* 0x000fc60000410000 */
[----:B0-----:R-:W0:Y:S01]  /*14d0*/  MUFU.EX2 R29, R24 ;  /* 0x00000018001d7308 */ /* 0x001e220000000800 */
[----:B----4-:R-:W-:Y:S01]  /*14e0*/  FADD.FTZ R28, -R0, R28 ;  /* 0x0000001c001c7221 */ /* 0x010fe20000010100 */
[----:B--2---:R-:W-:Y:S01]  /*14f0*/  FADD.FTZ R14, R14, R13 ;  /* 0x0000000d0e0e7221 */ /* 0x004fe20000010000 */
[----:B------:R1:W-:Y:S02]  /*1500*/  STS [R4+0x1200], R13 ;  /* 0x0012000d04007388 */ /* 0x0003e40000000800 */
[----:B------:R-:W-:-:S03]  /*1510*/  FMUL.FTZ R27, R28, 1.4426950216293334961 ;  /* 0x3fb8aa3b1c1b7820 */ /* 0x000fc60000410000 */
[----:B------:R-:W2:Y:S01]  /*1520*/  MUFU.EX2 R15, R15 ;  /* 0x0000000f000f7308 */ /* 0x000ea20000000800 */
[----:B-----5:R-:W-:-:S04]  /*1530*/  FADD.FTZ R25, -R0, R25 ;  /* 0x0000001900197221 */ /* 0x020fc80000010100 */
[----:B------:R-:W-:-:S03]  /*1540*/  FMUL.FTZ R25, R25, 1.4426950216293334961 ;  /* 0x3fb8aa3b19197820 */ /* 0x000fc60000410000 */
[----:B------:R-:W3:Y:S01]  /*1550*/  MUFU.EX2 R27, R27 ;  /* 0x0000001b001b7308 */ /* 0x000ee20000000800 */
[----:B0-----:R-:W-:Y:S07]  /*1560*/  STS [R4+0x1800], R29 ;  /* 0x0018001d04007388 */ /* 0x001fee0000000800 */
[----:B------:R-:W0:Y:S01]  /*1570*/  MUFU.EX2 R25, R25 ;  /* 0x0000001900197308 */ /* 0x000e220000000800 */
[----:B--2---:R-:W-:Y:S01]  /*1580*/  FADD.FTZ R14, R14, R15 ;  /* 0x0000000f0e0e7221 */ /* 0x004fe20000010000 */
[----:B------:R-:W-:Y:S03]  /*1590*/  STS [R4+0x1400], R15 ;  /* 0x0014000f04007388 */ /* 0x000fe60000000800 */
[----:B---3--:R-:W-:Y:S01]  /*15a0*/  FADD.FTZ R14, R14, R27 ;  /* 0x0000001b0e0e7221 */ /* 0x008fe20000010000 */
[----:B------:R-:W-:Y:S03]  /*15b0*/  STS [R4+0x1600], R27 ;  /* 0x0016001b04007388 */ /* 0x000fe60000000800 */
[----:B------:R-:W-:Y:S01]  /*15c0*/  FADD.FTZ R14, R14, R29 ;  /* 0x0000001d0e0e7221 */ /* 0x000fe20000010000 */
[----:B0-----:R0:W-:Y:S03]  /*15d0*/  STS [R4+0x1a00], R25 ;  /* 0x001a001904007388 */ /* 0x0011e60000000800 */
[----:B-1----:R-:W-:Y:S01]  /*15e0*/  FADD.FTZ R13, R14, R25 ;  /* 0x000000190e0d7221 */ /* 0x002fe20000010000 */
[----:B0-----:R-:W-:Y:S01]  /*15f0*/  IADD3 R4, PT, PT, R4, 0x2000, RZ ;  /* 0x0000200004047810 */ /* 0x001fe20007ffe0ff */
[----:B------:R-:W-:Y:S06]  /*1600*/  @!P4 BRA `(.L_x_577) ;  /* 0xfffffff80070c947 */ /* 0x000fec000383ffff */
.L_x_576:
[----:B------:R-:W-:Y:S05]  /*1610*/  BSYNC.RECONVERGENT B1 ;  /* 0x0000000000017941 */ /* 0x000fea0003800200 */
.L_x_575:
        /* <DEDUP_REMOVED lines=11> */
[----:B------:R-:W-:Y:S01]  /*16d0*/  LDS R27, [R4+0x800] ;  /* 0x00080000041b7984 */ /* 0x000fe20000000800 */
[C---:B0-----:R-:W-:Y:S01]  /*16e0*/  FADD.FTZ R11, -R0.reuse, R11 ;  /* 0x0000000b000b7221 */ /* 0x041fe20000010100 */
[----:B-1----:R-:W-:-:S03]  /*16f0*/  FADD.FTZ R15, -R0, R15 ;  /* 0x0000000f000f7221 */ /* 0x002fc60000010100 */
[----:B------:R-:W-:Y:S01]  /*1700*/  FMUL.FTZ R11, R11, 1.4426950216293334961 ;  /* 0x3fb8aa3b0b0b7820 */ /* 0x000fe20000410000 */
[----:B------:R-:W-:-:S03]  /*1710*/  FMUL.FTZ R26, R15, 1.4426950216293334961 ;  /* 0x3fb8aa3b0f1a7820 */ /* 0x000fc60000410000 */
[----:B------:R-:W0:Y:S01]  /*1720*/  MUFU.EX2 R24, R11 ;  /* 0x0000000b00187308 */ /* 0x000e220000000800 */
[----:B------:R-:W1:Y:S01]  /*1730*/  LDS R15, [R4+0x600] ;  /* 0x00060000040f7984 */ /* 0x000e620000000800 */
[C---:B--2---:R-:W-:Y:S01]  /*1740*/  FADD.FTZ R29, -R0.reuse, R29 ;  /* 0x0000001d001d7221 */ /* 0x044fe20000010100 */
[----:B---3--:R-:W-:-:S03]  /*1750*/  FADD.FTZ R28, -R0, R14 ;  /* 0x0000000e001c7221 */ /* 0x008fc60000010100 */
[----:B------:R-:W-:Y:S01]  /*1760*/  FMUL.FTZ R29, R29, 1.4426950216293334961 ;  /* 0x3fb8aa3b1d1d7820 */ /* 0x000fe20000410000 */
[----:B------:R-:W-:Y:S01]  /*1770*/  FMUL.FTZ R28, R28, 1.4426950216293334961 ;  /* 0x3fb8aa3b1c1c7820 */ /* 0x000fe20000410000 */
[----:B------:R-:W2:Y:S08]  /*1780*/  MUFU.EX2 R26, R26 ;  /* 0x0000001a001a7308 */ /* 0x000eb00000000800 */
[----:B------:R-:W3:Y:S01]  /*1790*/  MUFU.EX2 R14, R29 ;  /* 0x0000001d000e7308 */ /* 0x000ee20000000800 */
[----:B0-----:R-:W-:Y:S01]  /*17a0*/  FADD.FTZ R13, R13, R24 ;  /* 0x000000180d0d7221 */ /* 0x001fe20000010000 */
[----:B------:R4:W-:Y:S03]  /*17b0*/  STS [R4+-0x400], R24 ;  /* 0xfffc001804007388 */ /* 0x0009e60000000800 */
[----:B--2---:R-:W-:Y:S01]  /*17c0*/  FADD.FTZ R11, R13, R26 ;  /* 0x0000001a0d0b7221 */ /* 0x004fe20000010000 */
[----:B------:R1:W-:Y:S01]  /*17d0*/  STS [R4+-0x200], R26 ;  /* 0xfffe001a04007388 */ /* 0x0003e20000000800 */
[----:B----4-:R-:W-:-:S03]  /*17e0*/  FADD.FTZ R24, -R0, R25 ;  /* 0x0000001900187221 */ /* 0x010fc60000010100 */
[----:B------:R-:W0:Y:S01]  /*17f0*/  LDS R13, [R4+0xa00] ;  /* 0x000a0000040d7984 */ /* 0x000e220000000800 */
[----:B------:R2:W4:Y:S01]  /*1800*/  MUFU.EX2 R25, R28 ;  /* 0x0000001c00197308 */ /* 0x0005220000000800 */
[----:B------:R-:W-:Y:S02]  /*1810*/  FMUL.FTZ R24, R24, 1.4426950216293334961 ;  /* 0x3fb8aa3b18187820 */ /* 0x000fe40000410000 */
[----:B---3--:R-:W-:Y:S01]  /*1820*/  STS [R4], R14 ;  /* 0x0000000e04007388 */ /* 0x008fe20000000800 */
[----:B-1----:R-:W-:-:S04]  /*1830*/  FADD.FTZ R26, -R0, R15 ;  /* 0x0000000f001a7221 */ /* 0x002fc80000010100 */
[----:B------:R1:W3:Y:S01]  /*1840*/  MUFU.EX2 R15, R24 ;  /* 0x00000018000f7308 */ /* 0x0002e20000000800 */
[----:B--2---:R-:W-:Y:S01]  /*1850*/  FMUL.FTZ R28, R26, 1.4426950216293334961 ;  /* 0x3fb8aa3b1a1c7820 */ /* 0x004fe20000410000 */
[----:B------:R-:W-:Y:S01]  /*1860*/  FADD.FTZ R26, -R0, R27 ;  /* 0x0000001b001a7221 */ /* 0x000fe20000010100 */
[----:B----4-:R-:W-:Y:S05]  /*1870*/  STS [R4+0x200], R25 ;  /* 0x0002001904007388 */ /* 0x010fea0000000800 */
[----:B------:R-:W2:Y:S01]  /*1880*/  MUFU.EX2 R27, R28 ;  /* 0x0000001c001b7308 */ /* 0x000ea20000000800 */
[----:B-1----:R-:W-:Y:S01]  /*1890*/  FMUL.FTZ R24, R26, 1.4426950216293334961 ;  /* 0x3fb8aa3b1a187820 */ /* 0x002fe20000410000 */
[----:B------:R-:W-:-:S04]  /*18a0*/  FADD.FTZ R26, R11, R14 ;  /* 0x0000000e0b1a7221 */ /* 0x000fc80000010000 */
[----:B------:R-:W-:Y:S02]  /*18b0*/  FADD.FTZ R26, R26, R25 ;  /* 0x000000191a1a7221 */ /* 0x000fe40000010000 */
[----:B------:R-:W1:Y:S01]  /*18c0*/  MUFU.EX2 R24, R24 ;  /* 0x0000001800187308 */ /* 0x000e620000000800 */
[----:B---3--:R-:W-:Y:S01]  /*18d0*/  STS [R4+0x400], R15 ;  /* 0x0004000f04007388 */ /* 0x008fe20000000800 */
[----:B------:R-:W-:-:S04]  /*18e0*/  FADD.FTZ R26, R26, R15 ;  /* 0x0000000f1a1a7221 */ /* 0x000fc80000010000 */
[----:B--2---:R-:W-:Y:S01]  /*18f0*/  FADD.FTZ R11, R26, R27 ;  /* 0x0000001b1a0b7221 */ /* 0x004fe20000010000 */
[----:B------:R-:W-:Y:S01]  /*1900*/  STS [R4+0x600], R27 ;  /* 0x0006001b04007388 */ /* 0x000fe20000000800 */
[----:B0-----:R-:W-:-:S04]  /*1910*/  FADD.FTZ R13, -R0, R13 ;  /* 0x0000000d000d7221 */ /* 0x001fc80000010100 */
[----:B------:R-:W-:Y:S01]  /*1920*/  FMUL.FTZ R13, R13, 1.4426950216293334961 ;  /* 0x3fb8aa3b0d0d7820 */ /* 0x000fe20000410000 */
[----:B-1----:R-:W-:Y:S01]  /*1930*/  FADD.FTZ R26, R11, R24 ;  /* 0x000000180b1a7221 */ /* 0x002fe20000010000 */
[----:B------:R-:W-:Y:S02]  /*1940*/  STS [R4+0x800], R24 ;  /* 0x0008001804007388 */ /* 0x000fe40000000800 */
[----:B------:R-:W0:Y:S02]  /*1950*/  MUFU.EX2 R29, R13 ;  /* 0x0000000d001d7308 */ /* 0x000e240000000800 */
[----:B0-----:R0:W-:Y:S01]  /*1960*/  STS [R4+0xa00], R29 ;  /* 0x000a001d04007388 */ /* 0x0011e20000000800 */
[----:B------:R-:W-:Y:S01]  /*1970*/  FADD.FTZ R13, R26, R29 ;  /* 0x0000001d1a0d7221 */ /* 0x000fe20000010000 */
[----:B0-----:R-:W-:-:S07]  /*1980*/  IADD3 R4, PT, PT, R4, 0x1000, RZ ;  /* 0x0000100004047810 */ /* 0x001fce0007ffe0ff */
.L_x_579:
[----:B------:R-:W-:Y:S05]  /*1990*/  BSYNC.RECONVERGENT B1 ;  /* 0x0000000000017941 */ /* 0x000fea0003800200 */
.L_x_578:
        /* <DEDUP_REMOVED lines=26> */
.L_x_571:
[----:B------:R-:W-:Y:S05]  /*1b40*/  BSYNC.RECONVERGENT B0 ;  /* 0x0000000000007941 */ /* 0x000fea0003800200 */
.L_x_570:
        /* <DEDUP_REMOVED lines=22> */
[----:B------:R-:W-:Y:S01]  /*1cb0*/  IMAD.IADD R11, R7, 0x1, R12 ;  /* 0x00000001070b7824 */ /* 0x000fe200078e020c */
[----:B------:R-:W-:-:S04]  /*1cc0*/  SHF.L.U32 R12, R18, 0x9, RZ ;  /* 0x00000009120c7819 */ /* 0x000fc800000006ff */
[----:B------:R-:W-:Y:S01]  /*1cd0*/  IADD3 R7, PT, PT, -R12, R11, RZ ;  /* 0x0000000b0c077210 */ /* 0x000fe20007ffe1ff */
[----:B------:R-:W-:Y:S01]  /*1ce0*/  IMAD.MOV.U32 R12, RZ, RZ, R20 ;  /* 0x000000ffff0c7224 */ /* 0x000fe200078e0014 */
[----:B------:R-:W-:Y:S02]  /*1cf0*/  LOP3.LUT R13, R11, 0x180, RZ, 0xc0, !PT ;  /* 0x000001800b0d7812 */ /* 0x000fe400078ec0ff */
[----:B------:R-:W-:Y:S01]  /*1d00*/  ISETP.GE.U32.AND P1, PT, R7, 0x180, PT ;  /* 0x000001800700780c */ /* 0x000fe20003f26070 */
[----:B-1----:R-:W-:Y:S01]  /*1d10*/  FADD.FTZ R7, R4, 9.9999999747524270788e-07 ;  /* 0x358637bd04077421 */ /* 0x002fe20000010000 */
[----:B------:R-:W-:Y:S02]  /*1d20*/  ISETP.NE.AND P0, PT, R13, 0x180, PT ;  /* 0x000001800d00780c */ /* 0x000fe40003f05270 */
[----:B------:R-:W-:-:S03]  /*1d30*/  LEA.HI R13, R11, 0x1, RZ, 0x19 ;  /* 0x000000010b0d7811 */ /* 0x000fc600078fc8ff */
[----:B------:R-:W1:Y:S08]  /*1d40*/  MUFU.RCP R7, R7 ;  /* 0x0000000700077308 */ /* 0x000e700000001000 */
        /* <DEDUP_REMOVED lines=9> */
.L_x_584:
[----:B------:R-:W1:Y:S01]  /*1de0*/  LDS R14, [R11] ;  /* 0x000000000b0e7984 */ /* 0x000e620000000800 */
[----:B------:R-:W-:-:S05]  /*1df0*/  VIADD R13, R13, 0x1 ;  /* 0x000000010d0d7836 */ /* 0x000fca0000000000 */
[----:B------:R-:W-:Y:S01]  /*1e00*/  ISETP.NE.AND P0, PT, R13, RZ, PT ;  /* 0x000000ff0d00720c */ /* 0x000fe20003f05270 */
[----:B-1----:R-:W-:-:S05]  /*1e10*/  FMUL.FTZ R14, R14, R7 ;  /* 0x000000070e0e7220 */ /* 0x002fca0000410000 */
[----:B------:R1:W-:Y:S02]  /*1e20*/  STS [R11], R14 ;  /* 0x0000000e0b007388 */ /* 0x0003e40000000800 */
[----:B-1----:R-:W-:-:S05]  /*1e30*/  IADD3 R11, PT, PT, R11, 0x200, RZ ;  /* 0x000002000b0b7810 */ /* 0x002fca0007ffe0ff */
[----:B------:R-:W-:Y:S05]  /*1e40*/  @P0 BRA `(.L_x_584) ;  /* 0xfffffffc00e40947 */ /* 0x000fea000383ffff */
.L_x_583:
[----:B------:R-:W-:Y:S05]  /*1e50*/  BSYNC.RECONVERGENT B1 ;  /* 0x0000000000017941 */ /* 0x000fea0003800200 */
.L_x_582:
[----:B------:R-:W-:Y:S05]  /*1e60*/  @!P1 BRA `(.L_x_581) ;  /* 0x0000000400b89947 */ /* 0x000fea0003800000 */
[----:B------:R-:W-:Y:S01]  /*1e70*/  IMAD.IADD R11, R5, 0x1, -R12 ;  /* 0x00000001050b7824 */ /* 0x000fe200078e0a0c */
[----:B------:R-:W-:Y:S01]  /*1e80*/  IADD3 R3, PT, PT, R3, 0x20, RZ ;  /* 0x0000002003037810 */ /* 0x000fe20007ffe0ff */
        /* <DEDUP_REMOVED lines=9> */
.L_x_587:
[----:B------:R-:W1:Y:S01]  /*1f20*/  LDS R11, [R2+0x400] ;  /* 0x00040000020b7984 */ /* 0x000e620000000800 */
[----:B------:R-:W-:-:S03]  /*1f30*/  IADD3 R12, PT, PT, R12, 0x800, RZ ;  /* 0x000008000c0c7810 */ /* 0x000fc60007ffe0ff */
[----:B------:R-:W2:Y:S01]  /*1f40*/  LDS R14, [R2+-0x400] ;  /* 0xfffc0000020e7984 */ /* 0x000ea20000000800 */
[----:B------:R-:W-:-:S03]  /*1f50*/  ISETP.GE.AND P1, PT, R12, R3, PT ;  /* 0x000000030c00720c */ /* 0x000fc60003f26270 */
[----:B------:R-:W3:Y:S04]  /*1f60*/  LDS R22, [R2+-0x200] ;  /* 0xfffe000002167984 */ /* 0x000ee80000000800 */
[----:B------:R-:W4:Y:S04]  /*1f70*/  LDS R13, [R2+0x600] ;  /* 0x00060000020d7984 */ /* 0x000f280000000800 */
[----:B------:R-:W5:Y:S04]  /*1f80*/  LDS R28, [R2+0x800] ;  /* 0x00080000021c7984 */ /* 0x000f680000000800 */
[----:B------:R-:W0:Y:S04]  /*1f90*/  LDS R24, [R2] ;  /* 0x0000000002187984 */ /* 0x000e280000000800 */
[----:B------:R-:W0:Y:S01]  /*1fa0*/  LDS R26, [R2+0x200] ;  /* 0x00020000021a7984 */ /* 0x000e220000000800 */
[-C--:B-1----:R-:W-:Y:S01]  /*1fb0*/  FMUL.FTZ R29, R11, R7.reuse ;  /* 0x000000070b1d7220 */ /* 0x082fe20000410000 */
[----:B--2---:R-:W-:-:S04]  /*1fc0*/  FMUL.FTZ R15, R14, R7 ;  /* 0x000000070e0f7220 */ /* 0x004fc80000410000 */
[----:B------:R-:W-:Y:S01]  /*1fd0*/  STS [R2+0x400], R29 ;  /* 0x0004001d02007388 */ /* 0x000fe20000000800 */
[----:B---3--:R-:W-:-:S03]  /*1fe0*/  FMUL.FTZ R23, R22, R7 ;  /* 0x0000000716177220 */ /* 0x008fc60000410000 */
[----:B------:R-:W-:Y:S01]  /*1ff0*/  STS [R2+-0x400], R15 ;  /* 0xfffc000f02007388 */ /* 0x000fe20000000800 */
[----:B----4-:R-:W-:-:S03]  /*2000*/  FMUL.FTZ R13, R13, R7 ;  /* 0x000000070d0d7220 */ /* 0x010fc60000410000 */
[----:B------:R-:W-:Y:S01]  /*2010*/  STS [R2+-0x200], R23 ;  /* 0xfffe001702007388 */ /* 0x000fe20000000800 */
[----:B-----5:R-:W-:-:S03]  /*2020*/  FMUL.FTZ R11, R28, R7 ;  /* 0x000000071c0b7220 */ /* 0x020fc60000410000 */
[----:B------:R-:W-:Y:S01]  /*2030*/  STS [R2+0x600], R13 ;  /* 0x0006000d02007388 */ /* 0x000fe20000000800 */
[----:B0-----:R-:W-:-:S03]  /*2040*/  FMUL.FTZ R25, R24, R7 ;  /* 0x0000000718197220 */ /* 0x001fc60000410000 */
[----:B------:R-:W-:Y:S01]  /*2050*/  STS [R2+0x800], R11 ;  /* 0x0008000b02007388 */ /* 0x000fe20000000800 */
[----:B------:R-:W-:-:S03]  /*2060*/  FMUL.FTZ R27, R26, R7 ;  /* 0x000000071a1b7220 */ /* 0x000fc60000410000 */
[----:B------:R-:W0:Y:S04]  /*2070*/  LDS R22, [R2+0xa00] ;  /* 0x000a000002167984 */ /* 0x000e280000000800 */
[----:B------:R-:W-:Y:S04]  /*2080*/  LDS R24, [R2+0xc00] ;  /* 0x000c000002187984 */ /* 0x000fe80000000800 */
[----:B------:R-:W1:Y:S04]  /*2090*/  LDS R14, [R2+0xe00] ;  /* 0x000e0000020e7984 */ /* 0x000e680000000800 */
[----:B------:R-:W2:Y:S04]  /*20a0*/  LDS R26, [R2+0x1000] ;  /* 0x00100000021a7984 */ /* 0x000ea80000000800 */
[----:B------:R-:W3:Y:S04]  /*20b0*/  LDS R23, [R2+0x1200] ;  /* 0x0012000002177984 */ /* 0x000ee80000000800 */
[----:B------:R-:W4:Y:S04]  /*20c0*/  LDS R28, [R2+0x1400] ;  /* 0x00140000021c7984 */ /* 0x000f280000000800 */
[----:B------:R-:W5:Y:S04]  /*20d0*/  LDS R15, [R2+0x1600] ;  /* 0x00160000020f7984 */ /* 0x000f680000000800 */
[----:B------:R-:W5:Y:S04]  /*20e0*/  LDS R13, [R2+0x1800] ;  /* 0x00180000020d7984 */ /* 0x000f680000000800 */
[----:B------:R-:W5:Y:S04]  /*20f0*/  LDS R11, [R2+0x1a00] ;  /* 0x001a0000020b7984 */ /* 0x000f680000000800 */
[----:B------:R0:W-:Y:S04]  /*2100*/  STS [R2], R25 ;  /* 0x0000001902007388 */ /* 0x0001e80000000800 */
[----:B------:R1:W-:Y:S01]  /*2110*/  STS [R2+0x200], R27 ;  /* 0x0002001b02007388 */ /* 0x0003e20000000800 */
[-C--:B0-----:R-:W-:Y:S01]  /*2120*/  FMUL.FTZ R25, R22, R7.reuse ;  /* 0x0000000716197220 */ /* 0x081fe20000410000 */
[-C--:B-1----:R-:W-:Y:S01]  /*2130*/  FMUL.FTZ R29, R14, R7.reuse ;  /* 0x000000070e1d7220 */ /* 0x082fe20000410000 */
[----:B------:R-:W-:-:S03]  /*2140*/  FMUL.FTZ R27, R24, R7 ;  /* 0x00000007181b7220 */ /* 0x000fc60000410000 */
        /* <DEDUP_REMOVED lines=13> */
[----:B------:R-:W-:Y:S04]  /*2220*/  STS [R2+0x1800], R13 ;  /* 0x0018000d02007388 */ /* 0x000fe80000000800 */
[----:B------:R0:W-:Y:S02]  /*2230*/  STS [R2+0x1a00], R11 ;  /* 0x001a000b02007388 */ /* 0x0001e40000000800 */
[----:B0-----:R-:W-:Y:S01]  /*2240*/  IADD3 R2, PT, PT, R2, 0x2000, RZ ;  /* 0x0000200002027810 */ /* 0x001fe20007ffe0ff */
[----:B------:R-:W-:Y:S06]  /*2250*/  @!P1 BRA `(.L_x_587) ;  /* 0xfffffffc00309947 */ /* 0x000fec000383ffff */
.L_x_586:
[----:B------:R-:W-:Y:S05]  /*2260*/  BSYNC.RECONVERGENT B1 ;  /* 0x0000000000017941 */ /* 0x000fea0003800200 */
.L_x_585:
[----:B------:R-:W-:Y:S01]  /*2270*/  IMAD.IADD R3, R5, 0x1, -R12 ;  /* 0x0000000105037824 */ /* 0x000fe200078e0a0c */
[----:B------:R-:W-:Y:S04]  /*2280*/  BSSY.RECONVERGENT B1, `(.L_x_588) ;  /* 0x000001e000017945 */ /* 0x000fe80003800200 */
        /* <DEDUP_REMOVED lines=29> */
.L_x_589:
[----:B------:R-:W-:Y:S05]  /*2460*/  BSYNC.RECONVERGENT B1 ;  /* 0x0000000000017941 */ /* 0x000fea0003800200 */
.L_x_588:
        /* <DEDUP_REMOVED lines=14> */
.L_x_581:
[----:B------:R-:W-:Y:S05]  /*2550*/  BSYNC.RECONVERGENT B0 ;  /* 0x0000000000007941 */ /* 0x000fea0003800200 */
.L_x_580:
[----:B------:R-:W-:Y:S01]  /*2560*/  BAR.SYNC.DEFER_BLOCKING 0x0 ;  /* 0x0000000000007b1d */ /* 0x000fe20000010000 */
[----:B------:R-:W-:Y:S02]  /*2570*/  ISETP.NE.AND P0, PT, R20, RZ, PT ;  /* 0x000000ff1400720c */ /* 0x000fe40003f05270 */
[----:B------:R-:W-:-:S03]  /*2580*/  ISETP.GE.U32.AND P1, PT, R9, R10, PT ;  /* 0x0000000a0900720c */ /* 0x000fc60003f26070 */
[----:B------:R-:W-:Y:S08]  /*2590*/  BSSY.RECONVERGENT B0, `(.L_x_590) ;  /* 0x000000f000007945 */ /* 0x000ff00003800200 */
[----:B------:R-:W-:Y:S05]  /*25a0*/  @P0 BRA `(.L_x_591) ;  /* 0x0000000000340947 */ /* 0x000fea0003800000 */
[----:B--2---:R-:W-:Y:S01]  /*25b0*/  IMAD R2, R19, R16, R17 ;  /* 0x0000001013027224 */ /* 0x004fe200078e0211 */
[----:B------:R-:W2:Y:S03]  /*25c0*/  LDCU.128 UR4, c[0x0][0x380] ;  /* 0x00007000ff0477ac */ /* 0x000ea60008000c00 */
[----:B------:R-:W-:-:S05]  /*25d0*/  IMAD R5, R2, UR38, RZ ;  /* 0x0000002602057c24 */ /* 0x000fca000f8e02ff */
[----:B------:R-:W-:-:S04]  /*25e0*/  IADD3 R5, P0, PT, R5, R18, RZ ;  /* 0x0000001205057210 */ /* 0x000fc80007f1e0ff */
[----:B------:R-:W-:Y:S01]  /*25f0*/  SHF.L.U32 R12, R5, 0x2, RZ ;  /* 0x00000002050c7819 */ /* 0x000fe200000006ff */
[----:B------:R-:W-:-:S05]  /*2600*/  IMAD.X R2, RZ, RZ, RZ, P0 ;  /* 0x000000ffff027224 */ /* 0x000fca00000e06ff */
[----:B------:R-:W-:Y:S02]  /*2610*/  SHF.L.U64.HI R5, R5, 0x2, R2 ;  /* 0x0000000205057819 */ /* 0x000fe40000010202 */
[C---:B--2---:R-:W-:Y:S02]  /*2620*/  IADD3 R2, P0, PT, R12.reuse, UR6, RZ ;  /* 0x000000060c027c10 */ /* 0x044fe4000ff1e0ff */
[----:B------:R-:W-:Y:S02]  /*2630*/  IADD3 R12, P2, PT, R12, UR4, RZ ;  /* 0x000000040c0c7c10 */ /* 0x000fe4000ff5e0ff */
[C---:B------:R-:W-:Y:S02]  /*2640*/  IADD3.X R3, PT, PT, R5.reuse, UR7, RZ, P0, !PT ;  /* 0x0000000705037c10 */ /* 0x040fe400087fe4ff */
[----:B------:R-:W-:-:S03]  /*2650*/  IADD3.X R13, PT, PT, R5, UR5, RZ, P2, !PT ;  /* 0x00000005050d7c10 */ /* 0x000fc600097fe4ff */
[----:B0-----:R3:W-:Y:S04]  /*2660*/  STG.E desc[UR36][R2.64], R0 ;  /* 0x0000000002007986 */ /* 0x0017e8000c101924 */
[----:B-1----:R3:W-:Y:S02]  /*2670*/  STG.E desc[UR36][R12.64], R4 ;  /* 0x000000040c007986 */ /* 0x0027e4000c101924 */
.L_x_591:
[----:B------:R-:W-:Y:S05]  /*2680*/  BSYNC.RECONVERGENT B0 ;  /* 0x0000000000007941 */ /* 0x000fea0003800200 */
.L_x_590:
[----:B------:R-:W-:Y:S04]  /*2690*/  BSSY.RECONVERGENT B6, `(.L_x_592) ;  /* 0x000004d000067945 */ /* 0x000fe80003800200 */
[----:B------:R-:W-:Y:S05]  /*26a0*/  @P1 BRA `(.L_x_593) ;  /* 0x00000004002c1947 */ /* 0x000fea0003800000 */
[----:B------:R-:W0:Y:S01]  /*26b0*/  LDC R14, c[0x0][0x400] ;  /* 0x00010000ff0e7b82 */ /* 0x000e220000000800 */
[----:B--2---:R-:W2:Y:S01]  /*26c0*/  I2F.RP R5, R21 ;  /* 0x0000001500057306 */ /* 0x004ea20000209400 */
[----:B------:R-:W4:Y:S06]  /*26d0*/  LDCU UR4, c[0x0][0x3fc] ;  /* 0x00007f80ff0477ac */ /* 0x000f2c0008000800 */
[----:B-1-3--:R-:W1:Y:S01]  /*26e0*/  LDC R4, c[0x0][0x404] ;  /* 0x00010100ff047b82 */ /* 0x00ae620000000800 */
[----:B--2---:R-:W2:Y:S01]  /*26f0*/  MUFU.RCP R5, R5 ;  /* 0x0000000500057308 */ /* 0x004ea20000001000 */
[----:B----4-:R-:W-:-:S02]  /*2700*/  IADD3 R8, PT, PT, R8, -UR4, RZ ;  /* 0x8000000408087c10 */ /* 0x010fc4000fffe0ff */
[----:B0-----:R-:W-:Y:S02]  /*2710*/  IABS R0, R14 ;  /* 0x0000000e00007213 */ /* 0x001fe40000000000 */
[----:B------:R-:W-:-:S03]  /*2720*/  ISETP.NE.AND P1, PT, R14, RZ, PT ;  /* 0x000000ff0e00720c */ /* 0x000fc60003f25270 */
[----:B------:R-:W0:Y:S01]  /*2730*/  I2F.RP R7, R0 ;  /* 0x0000000000077306 */ /* 0x000e220000209400 */
[----:B-1----:R-:W-:Y:S02]  /*2740*/  ISETP.NE.AND P2, PT, R4, RZ, PT ;  /* 0x000000ff0400720c */ /* 0x002fe40003f45270 */
[----:B--2---:R-:W-:-:S05]  /*2750*/  IADD3 R12, PT, PT, R5, 0xffffffe, RZ ;  /* 0x0ffffffe050c7810 */ /* 0x004fca0007ffe0ff */
[----:B------:R1:W2:Y:S08]  /*2760*/  F2I.FTZ.U32.TRUNC.NTZ R13, R12 ;  /* 0x0000000c000d7305 */ /* 0x0002b0000021f000 */
[----:B0-----:R-:W0:Y:S01]  /*2770*/  MUFU.RCP R7, R7 ;  /* 0x0000000700077308 */ /* 0x001e220000001000 */
[----:B-1----:R-:W-:Y:S01]  /*2780*/  IMAD.MOV.U32 R12, RZ, RZ, RZ ;  /* 0x000000ffff0c7224 */ /* 0x002fe200078e00ff */
[----:B--2---:R-:W-:-:S05]  /*2790*/  IADD3 R20, PT, PT, RZ, -R13, RZ ;  /* 0x8000000dff147210 */ /* 0x004fca0007ffe0ff */
[----:B------:R-:W-:-:S04]  /*27a0*/  IMAD R5, R20, R21, RZ ;  /* 0x0000001514057224 */ /* 0x000fc800078e02ff */
[----:B------:R-:W-:-:S04]  /*27b0*/  IMAD.HI.U32 R5, R13, R5, R12 ;  /* 0x000000050d057227 */ /* 0x000fc800078e000c */
[----:B0-----:R-:W-:-:S04]  /*27c0*/  VIADD R2, R7, 0xffffffe ;  /* 0x0ffffffe07027836 */ /* 0x001fc80000000000 */
[----:B------:R0:W1:Y:S02]  /*27d0*/  F2I.FTZ.U32.TRUNC.NTZ R3, R2 ;  /* 0x0000000200037305 */ /* 0x000064000021f000 */
[----:B0-----:R-:W-:Y:S01]  /*27e0*/  HFMA2 R2, -RZ, RZ, 0, 0 ;  /* 0x00000000ff027431 */ /* 0x001fe200000001ff */
[----:B-1----:R-:W-:-:S05]  /*27f0*/  IADD3 R11, PT, PT, RZ, -R3, RZ ;  /* 0x80000003ff0b7210 */ /* 0x002fca0007ffe0ff */
[----:B------:R-:W-:Y:S01]  /*2800*/  IMAD R7, R11, R0, RZ ;  /* 0x000000000b077224 */ /* 0x000fe200078e02ff */
[----:B------:R-:W-:-:S03]  /*2810*/  IABS R11, R4 ;  /* 0x00000004000b7213 */ /* 0x000fc60000000000 */
[----:B------:R-:W-:-:S04]  /*2820*/  IMAD.HI.U32 R2, R3, R7, R2 ;  /* 0x0000000703027227 */ /* 0x000fc800078e0002 */
[----:B------:R-:W-:-:S07]  /*2830*/  IMAD.MOV.U32 R3, RZ, RZ, R11 ;  /* 0x000000ffff037224 */ /* 0x000fce00078e000b */
.L_x_595:
[----:B------:R-:W-:-:S04]  /*2840*/  SHF.L.U32 R7, R9, 0x5, RZ ;  /* 0x0000000509077819 */ /* 0x000fc800000006ff */
[----:B------:R-:W-:Y:S02]  /*2850*/  IABS R12, R7 ;  /* 0x00000007000c7213 */ /* 0x000fe40000000000 */
[----:B------:R-:W-:-:S03]  /*2860*/  LOP3.LUT R7, R7, R4, RZ, 0x3c, !PT ;  /* 0x0000000407077212 */ /* 0x000fc600078e3cff */
[----:B------:R-:W-:Y:S01]  /*2870*/  IMAD.HI.U32 R11, R5, R12, RZ ;  /* 0x0000000c050b7227 */ /* 0x000fe200078e00ff */
[----:B------:R-:W-:-:S04]  /*2880*/  ISETP.GE.AND P4, PT, R7, RZ, PT ;  /* 0x000000ff0700720c */ /* 0x000fc80003f86270 */
[----:B------:R-:W-:-:S05]  /*2890*/  IADD3 R13, PT, PT, -R11, RZ, RZ ;  /* 0x000000ff0b0d7210 */ /* 0x000fca0007ffe1ff */
[----:B------:R-:W-:-:S05]  /*28a0*/  IMAD R12, R3, R13, R12 ;  /* 0x0000000d030c7224 */ /* 0x000fca00078e020c */
[----:B------:R-:W-:-:S13]  /*28b0*/  ISETP.GT.U32.AND P3, PT, R21, R12, PT ;  /* 0x0000000c1500720c */ /* 0x000fda0003f64070 */
[----:B------:R-:W-:Y:S01]  /*28c0*/  @!P3 IMAD.IADD R12, R12, 0x1, -R3 ;  /* 0x000000010c0cb824 */ /* 0x000fe200078e0a03 */
[----:B------:R-:W-:-:S04]  /*28d0*/  @!P3 IADD3 R11, PT, PT, R11, 0x1, RZ ;  /* 0x000000010b0bb810 */ /* 0x000fc80007ffe0ff */
[----:B------:R-:W-:-:S13]  /*28e0*/  ISETP.GE.U32.AND P0, PT, R12, R21, PT ;  /* 0x000000150c00720c */ /* 0x000fda0003f06070 */
[----:B------:R-:W-:-:S05]  /*28f0*/  @P0 IADD3 R11, PT, PT, R11, 0x1, RZ ;  /* 0x000000010b0b0810 */ /* 0x000fca0007ffe0ff */
[----:B------:R-:W-:-:S05]  /*2900*/  IMAD.MOV.U32 R13, RZ, RZ, R11 ;  /* 0x000000ffff0d7224 */ /* 0x000fca00078e000b */
        /* <DEDUP_REMOVED lines=15> */
[----:B------:R-:W-:-:S13]  /*2a00*/  ISETP.NE.AND P0, PT, R7, RZ, !P0 ;  /* 0x000000ff0700720c */ /* 0x000fda0004705270 */
[----:B------:R-:W-:Y:S05]  /*2a10*/  @!P0 BRA `(.L_x_594) ;  /* 0x0000000000108947 */ /* 0x000fea0003800000 */
[----:B------:R-:W-:-:S04]  /*2a20*/  IADD3 R9, PT, PT, R9, 0x4, RZ ;  /* 0x0000000409097810 */ /* 0x000fc80007ffe0ff */
[----:B------:R-:W-:-:S13]  /*2a30*/  ISETP.GE.U32.AND P0, PT, R9, R10, PT ;  /* 0x0000000a0900720c */ /* 0x000fda0003f06070 */
[----:B------:R-:W-:Y:S05]  /*2a40*/  @P0 BRA `(.L_x_593) ;  /* 0x0000000000440947 */ /* 0x000fea0003800000 */
[----:B------:R-:W-:Y:S05]  /*2a50*/  BRA `(.L_x_595) ;  /* 0xfffffffc00787947 */ /* 0x000fea000383ffff */
.L_x_594:
[----:B------:R-:W-:Y:S01]  /*2a60*/  MOV R2, 0x0 ;  /* 0x0000000000027802 */ /* 0x000fe20000000f00 */
[----:B------:R-:W0:Y:S01]  /*2a70*/  LDCU.64 UR4, c[0x4][0x178] ;  /* 0x01002f00ff0477ac */ /* 0x000e220008000a00 */
[----:B------:R-:W-:Y:S02]  /*2a80*/  HFMA2 R8, -RZ, RZ, 0, 3.2007694244384765625e-05 ;  /* 0x00000219ff087431 */ /* 0x000fe400000001ff */
[----:B------:R-:W-:Y:S01]  /*2a90*/  IMAD.MOV.U32 R12, RZ, RZ, 0x1 ;  /* 0x00000001ff0c7424 */ /* 0x000fe200078e00ff */
[----:B------:R-:W-:Y:S01]  /*2aa0*/  MOV R13, RZ ;  /* 0x000000ff000d7202 */ /* 0x000fe20000000f00 */
[----:B------:R-:W1:Y:S01]  /*2ab0*/  LDCU.64 UR6, c[0x4][0x180] ;  /* 0x01003000ff0677ac */ /* 0x000e620008000a00 */
[----:B------:R-:W2:Y:S01]  /*2ac0*/  LDC.64 R2, c[0x4][R2] ;  /* 0x0100000002027b82 */ /* 0x000ea20000000a00 */
[----:B------:R-:W3:Y:S01]  /*2ad0*/  LDCU.64 UR8, c[0x4][0x88] ;  /* 0x01001100ff0877ac */ /* 0x000ee20008000a00 */
[----:B0-----:R-:W-:Y:S01]  /*2ae0*/  MOV R4, UR4 ;  /* 0x0000000400047c02 */ /* 0x001fe20008000f00 */
[----:B------:R-:W-:Y:S01]  /*2af0*/  IMAD.U32 R5, RZ, RZ, UR5 ;  /* 0x00000005ff057e24 */ /* 0x000fe2000f8e00ff */
[----:B-1----:R-:W-:-:S02]  /*2b00*/  MOV R6, UR6 ;  /* 0x0000000600067c02 */ /* 0x002fc40008000f00 */
[----:B------:R-:W-:Y:S01]  /*2b10*/  MOV R7, UR7 ;  /* 0x0000000700077c02 */ /* 0x000fe20008000f00 */
[----:B---3--:R-:W-:Y:S01]  /*2b20*/  IMAD.U32 R10, RZ, RZ, UR8 ;  /* 0x00000008ff0a7e24 */ /* 0x008fe2000f8e00ff */
[----:B------:R-:W-:-:S07]  /*2b30*/  MOV R11, UR9 ;  /* 0x00000009000b7c02 */ /* 0x000fce0008000f00 */
[----:B------:R-:W-:-:S07]  /*2b40*/  LEPC R20, `(.L_x_593) ;  /* 0x000000001014794e */ /* 0x000fce0000000000 */
[----:B--2---:R-:W-:Y:S05]  /*2b50*/  CALL.ABS.NOINC R2 ;  /* 0x0000000002007343 */ /* 0x004fea0003c00000 */
.L_x_593:
[----:B------:R-:W-:Y:S05]  /*2b60*/  BSYNC.RECONVERGENT B6 ;  /* 0x0000000000067941 */ /* 0x000fea0003800200 */
.L_x_592:
[----:B------:R-:W4:Y:S01]  /*2b70*/  S2R R29, SR_TID.X ;  /* 0x00000000001d7919 */ /* 0x000f220000002100 */
[----:B------:R-:W-:Y:S01]  /*2b80*/  UMOV UR4, 0xffffffff ;  /* 0xffffffff00047882 */ /* 0x000fe20000000000 */
[----:B----4-:R-:W-:Y:S02]  /*2b90*/  LOP3.LUT R28, R29, 0x1f, RZ, 0xc0, !PT ;  /* 0x0000001f1d1c7812 */ /* 0x010fe400078ec0ff */
[----:B------:R-:W-:Y:S01]  /*2ba0*/  SHF.R.U32.HI R26, RZ, 0x5, R29 ;  /* 0x00000005ff1a7819 */ /* 0x000fe2000001161d */
[----:B------:R-:W-:Y:S06]  /*2bb0*/  BRA.DIV UR4, `(.L_x_596) ;  /* 0x0000001204807947 */ /* 0x000fec000b800000 */
[----:B------:R-:W-:Y:S01]  /*2bc0*/  HFMA2 R14, -RZ, RZ, 0, 0 ;  /* 0x00000000ff0e7431 */ /* 0x000fe200000001ff */
[----:B------:R-:W-:Y:S01]  /*2bd0*/  MOV R23, RZ ;  /* 0x000000ff00177202 */ /* 0x000fe20000000f00 */
[----:B-12---:R-:W-:Y:S01]  /*2be0*/  IMAD.MOV.U32 R7, RZ, RZ, RZ ;  /* 0x000000ffff077224 */ /* 0x006fe200078e00ff */
[----:B------:R-:W-:Y:S01]  /*2bf0*/  MOV R5, RZ ;  /* 0x000000ff00057202 */ /* 0x000fe20000000f00 */
[----:B------:R-:W-:Y:S02]  /*2c00*/  IMAD.MOV.U32 R25, RZ, RZ, RZ ;  /* 0x000000ffff197224 */ /* 0x000fe400078e00ff */
[----:B------:R-:W-:Y:S02]  /*2c10*/  HFMA2 R21, -RZ, RZ, 0, 0 ;  /* 0x00000000ff157431 */ /* 0x000fe400000001ff */
[----:B------:R-:W-:Y:S01]  /*2c20*/  FADD.FTZ R23, RZ, R23 ;  /* 0x00000017ff177221 */ /* 0x000fe20000010000 */
[----:B------:R-:W-:Y:S01]  /*2c30*/  FADD.FTZ R7, RZ, R7 ;  /* 0x00000007ff077221 */ /* 0x000fe20000010000 */
[----:B------:R-:W-:Y:S01]  /*2c40*/  FADD.FTZ R5, RZ, R5 ;  /* 0x00000005ff057221 */ /* 0x000fe20000010000 */
[----:B------:R-:W-:Y:S01]  /*2c50*/  FADD.FTZ R25, RZ, R25 ;  /* 0x00000019ff197221 */ /* 0x000fe20000010000 */
[--C-:B---3--:R-:W-:Y:S01]  /*2c60*/  FADD.FTZ R2, RZ, R14.reuse ;  /* 0x0000000eff027221 */ /* 0x108fe20000010000 */
[--C-:B------:R-:W-:Y:S01]  /*2c70*/  FADD.FTZ R3, RZ, R14.reuse ;  /* 0x0000000eff037221 */ /* 0x100fe20000010000 */
[--C-:B0-----:R-:W-:Y:S01]  /*2c80*/  FADD.FTZ R0, RZ, R14.reuse ;  /* 0x0000000eff007221 */ /* 0x101fe20000010000 */
[----:B------:R-:W0:Y:S01]  /*2c90*/  SHFL.BFLY PT, R10, R23, 0x1, 0x1f ;  /* 0x0c201f00170a7f89 */ /* 0x000e2200000e0000 */
[--C-:B------:R-:W-:Y:S01]  /*2ca0*/  FADD.FTZ R27, RZ, R14.reuse ;  /* 0x0000000eff1b7221 */ /* 0x100fe20000010000 */
[----:B------:R-:W-:Y:S01]  /*2cb0*/  FADD.FTZ R13, RZ, R14 ;  /* 0x0000000eff0d7221 */ /* 0x000fe20000010000 */
[----:B------:R-:W-:Y:S01]  /*2cc0*/  FADD.FTZ R21, RZ, R21 ;  /* 0x00000015ff157221 */ /* 0x000fe20000010000 */
[----:B------:R-:W1:Y:S04]  /*2cd0*/  SHFL.BFLY PT, R9, R2, 0x1, 0x1f ;  /* 0x0c201f0002097f89 */ /* 0x000e6800000e0000 */
[----:B------:R-:W2:Y:S04]  /*2ce0*/  SHFL.BFLY PT, R20, R3, 0x1, 0x1f ;  /* 0x0c201f0003147f89 */ /* 0x000ea800000e0000 */
[----:B------:R-:W3:Y:S04]  /*2cf0*/  SHFL.BFLY PT, R8, R0, 0x1, 0x1f ;  /* 0x0c201f0000087f89 */ /* 0x000ee800000e0000 */
[----:B------:R-:W4:Y:S04]  /*2d00*/  SHFL.BFLY PT, R4, R7, 0x1, 0x1f ;  /* 0x0c201f0007047f89 */ /* 0x000f2800000e0000 */
[----:B------:R-:W5:Y:S04]  /*2d10*/  SHFL.BFLY PT, R24, R27, 0x1, 0x1f ;  /* 0x0c201f001b187f89 */ /* 0x000f6800000e0000 */
[----:B------:R-:W5:Y:S01]  /*2d20*/  SHFL.BFLY PT, R22, R25, 0x1, 0x1f ;  /* 0x0c201f0019167f89 */ /* 0x000f6200000e0000 */
[----:B0-----:R-:W-:Y:S01]  /*2d30*/  FADD.FTZ R10, R23, R10 ;  /* 0x0000000a170a7221 */ /* 0x001fe20000010000 */
[----:B------:R-:W-:Y:S01]  /*2d40*/  MOV R23, RZ ;  /* 0x000000ff00177202 */ /* 0x000fe20000000f00 */
[----:B-1----:R-:W-:Y:S01]  /*2d50*/  FADD.FTZ R9, R2, R9 ;  /* 0x0000000902097221 */ /* 0x002fe20000010000 */
[----:B------:R-:W-:Y:S01]  /*2d60*/  SHFL.BFLY PT, R14, R13, 0x1, 0x1f ;  /* 0x0c201f000d0e7f89 */ /* 0x000fe200000e0000 */
[----:B--2---:R-:W-:-:S03]  /*2d70*/  FADD.FTZ R20, R3, R20 ;  /* 0x0000001403147221 */ /* 0x004fc60000010000 */
[----:B------:R-:W0:Y:S01]  /*2d80*/  SHFL.BFLY PT, R2, R5, 0x1, 0x1f ;  /* 0x0c201f0005027f89 */ /* 0x000e2200000e0000 */
[----:B------:R-:W-:Y:S02]  /*2d90*/  HFMA2 R3, -RZ, RZ, 0, 0 ;  /* 0x00000000ff037431 */ /* 0x000fe400000001ff */
[----:B---3--:R-:W-:Y:S01]  /*2da0*/  FADD.FTZ R8, R0, R8 ;  /* 0x0000000800087221 */ /* 0x008fe20000010000 */
[----:B------:R-:W1:Y:S01]  /*2db0*/  SHFL.BFLY PT, R6, R21, 0x1, 0x1f ;  /* 0x0c201f0015067f89 */ /* 0x000e6200000e0000 */
[----:B----4-:R-:W-:Y:S01]  /*2dc0*/  FADD.FTZ R4, R7, R4 ;  /* 0x0000000407047221 */ /* 0x010fe20000010000 */
[----:B------:R-:W-:Y:S02]  /*2dd0*/  HFMA2 R7, -RZ, RZ, 0, 0 ;  /* 0x00000000ff077431 */ /* 0x000fe400000001ff */
[----:B------:R-:W-:Y:S01]  /*2de0*/  FADD.FTZ R3, RZ, R3 ;  /* 0x00000003ff037221 */ /* 0x000fe20000010000 */
[----:B-----5:R-:W-:Y:S01]  /*2df0*/  FADD.FTZ R24, R27, R24 ;  /* 0x000000181b187221 */ /* 0x020fe20000010000 */
[----:B------:R-:W-:-:S02]  /*2e00*/  IMAD.MOV.U32 R27, RZ, RZ, RZ ;  /* 0x000000ffff1b7224 */ /* 0x000fc400078e00ff */
[----:B------:R-:W-:Y:S01]  /*2e10*/  FADD.FTZ R22, R25, R22 ;  /* 0x0000001619167221 */ /* 0x000fe20000010000 */
[----:B------:R-:W2:Y:S01]  /*2e20*/  SHFL.BFLY PT, R0, R3, 0x1, 0x1f ;  /* 0x0c201f0003007f89 */ /* 0x000ea200000e0000 */
[----:B------:R-:W-:Y:S02]  /*2e30*/  IMAD.MOV.U32 R25, RZ, RZ, RZ ;  /* 0x000000ffff197224 */ /* 0x000fe400078e00ff */
[----:B------:R-:W-:Y:S01]  /*2e40*/  FADD.FTZ R27, RZ, R27 ;  /* 0x0000001bff1b7221 */ /* 0x000fe20000010000 */
[----:B------:R-:W-:Y:S01]  /*2e50*/  FADD.FTZ R7, RZ, R7 ;  /* 0x00000007ff077221 */ /* 0x000fe20000010000 */
[----:B------:R-:W-:Y:S01]  /*2e60*/  FADD.FTZ R25, RZ, R25 ;  /* 0x00000019ff197221 */ /* 0x000fe20000010000 */
[----:B0-----:R-:W-:Y:S01]  /*2e70*/  FADD.FTZ R2, R5, R2 ;  /* 0x0000000205027221 */ /* 0x001fe20000010000 */
[----:B------:R-:W-:Y:S02]  /*2e80*/  FADD.FTZ R5, RZ, R23 ;  /* 0x00000017ff057221 */ /* 0x000fe40000010000 */
[----:B------:R-:W-:Y:S01]  /*2e90*/  SHFL.BFLY PT, R12, R7, 0x1, 0x1f ;  /* 0x0c201f00070c7f89 */ /* 0x000fe200000e0000 */
[----:B-1----:R-:W-:-:S03]  /*2ea0*/  FADD.FTZ R6, R21, R6 ;  /* 0x0000000615067221 */ /* 0x002fc60000010000 */
[----:B------:R-:W0:Y:S04]  /*2eb0*/  SHFL.BFLY PT, R23, R5, 0x1, 0x1f ;  /* 0x0c201f0005177f89 */ /* 0x000e2800000e0000 */
[----:B------:R-:W1:Y:S01]  /*2ec0*/  SHFL.BFLY PT, R21, R27, 0x1, 0x1f ;  /* 0x0c201f001b157f89 */ /* 0x000e6200000e0000 */
[----:B--2---:R-:W-:Y:S01]  /*2ed0*/  FADD.FTZ R0, R3, R0 ;  /* 0x0000000003007221 */ /* 0x004fe20000010000 */
[----:B------:R-:W-:Y:S01]  /*2ee0*/  FADD.FTZ R3, R13, R14 ;  /* 0x0000000e0d037221 */ /* 0x000fe20000010000 */
[----:B------:R-:W-:Y:S01]  /*2ef0*/  MOV R13, RZ ;  /* 0x000000ff000d7202 */ /* 0x000fe20000000f00 */
[----:B------:R-:W2:Y:S04]  /*2f00*/  SHFL.BFLY PT, R14, R25, 0x1, 0x1f ;  /* 0x0c201f00190e7f89 */ /* 0x000ea800000e0000 */
[----:B------:R-:W-:Y:S01]  /*2f10*/  FADD.FTZ R13, RZ, R13 ;  /* 0x0000000dff0d7221 */ /* 0x000fe20000010000 */
[----:B0-----:R-:W-:-:S04]  /*2f20*/  FADD.FTZ R23, R5, R23 ;  /* 0x0000001705177221 */ /* 0x001fc80000010000 */
[----:B------:R0:W3:Y:S01]  /*2f30*/  SHFL.BFLY PT, R5, R13, 0x1, 0x1f ;  /* 0x0c201f000d057f89 */ /* 0x0000e200000e0000 */
[----:B-1----:R-:W-:Y:S01]  /*2f40*/  FADD.FTZ R21, R27, R21 ;  /* 0x000000151b157221 */ /* 0x002fe20000010000 */
[----:B------:R-:W-:Y:S01]  /*2f50*/  FADD.FTZ R27, R7, R12 ;  /* 0x0000000c071b7221 */ /* 0x000fe20000010000 */
[----:B0-2---:R-:W-:-:S07]  /*2f60*/  FADD.FTZ R25, R25, R14 ;  /* 0x0000000e19197221 */ /* 0x005fce0000010000 */
.L_x_644:
[----:B------:R-:W-:Y:S01]  /*2f70*/  LOP3.LUT P0, RZ, R29, 0x3, RZ, 0xc0, !PT ;  /* 0x000000031dff7812 */ /* 0x000fe2000780c0ff */
[----:B---3--:R-:W-:Y:S01]  /*2f80*/  FADD.FTZ R14, R13, R5 ;  /* 0x000000050d0e7221 */ /* 0x008fe20000010000 */
[----:B------:R-:W-:Y:S01]  /*2f90*/  LOP3.LUT R7, R29, 0x3c0, RZ, 0xc0, !PT ;  /* 0x000003c01d077812 */ /* 0x000fe200078ec0ff */
[----:B------:R-:W-:Y:S05]  /*2fa0*/  WARPSYNC.ALL ;  /* 0x0000000000007948 */ /* 0x000fea0003800000 */
[----:B------:R-:W-:Y:S01]  /*2fb0*/  BAR.SYNC.DEFER_BLOCKING 0x0 ;  /* 0x0000000000007b1d */ /* 0x000fe20000010000 */
[----:B------:R-:W-:Y:S02]  /*2fc0*/  ISETP.NE.OR P1, PT, R7, 0x40, P0 ;  /* 0x000000400700780c */ /* 0x000fe40000725670 */
[----:B------:R-:W-:-:S03]  /*2fd0*/  SHF.R.U32.HI R5, RZ, 0x2, R28 ;  /* 0x00000002ff057819 */ /* 0x000fc6000001161c */
[----:B------:R-:W-:Y:S01]  /*2fe0*/  BSSY.RECONVERGENT B0, `(.L_x_597) ;  /* 0x0000018000007945 */ /* 0x000fe20003800200 */
[----:B------:R-:W-:-:S07]  /*2ff0*/  LEA R26, R26, R5, 0x7 ;  /* 0x000000051a1a7211 */ /* 0x000fce00078e38ff */
[----:B------:R-:W-:Y:S05]  /*3000*/  @P1 BRA `(.L_x_598) ;  /* 0x0000000000541947 */ /* 0x000fea0003800000 */
[----:B------:R-:W0:Y:S01]  /*3010*/  S2UR UR5, SR_CgaCtaId ;  /* 0x00000000000579c3 */ /* 0x000e220000008800 */
[----:B------:R-:W-:Y:S02]  /*3020*/  UMOV UR4, 0x400 ;  /* 0x0000040000047882 */ /* 0x000fe40000000000 */
[----:B------:R-:W-:-:S04]  /*3030*/  UIADD3 UR4, UPT, UPT, UR4, 0x20, URZ ;  /* 0x0000002004047890 */ /* 0x000fc8000fffe0ff */
[----:B0-----:R-:W-:-:S06]  /*3040*/  ULEA UR4, UR5, UR4, 0x18 ;  /* 0x0000000405047291 */ /* 0x001fcc000f8ec0ff */
[----:B------:R-:W-:-:S05]  /*3050*/  LEA R7, R26, UR4, 0x2 ;  /* 0x000000041a077c11 */ /* 0x000fca000f8e10ff */
        /* <DEDUP_REMOVED lines=16> */
.L_x_598:
[----:B------:R-:W-:Y:S05]  /*3160*/  BSYNC.RECONVERGENT B0 ;  /* 0x0000000000007941 */ /* 0x000fea0003800200 */
.L_x_597:
[----:B------:R-:W1:Y:S08]  /*3170*/  S2UR UR5, SR_CgaCtaId ;  /* 0x00000000000579c3 */ /* 0x000e700000008800 */
[----:B------:R-:W-:Y:S01]  /*3180*/  BAR.SYNC.DEFER_BLOCKING 0x0 ;  /* 0x0000000000007b1d */ /* 0x000fe20000010000 */
[C---:B------:R-:W-:Y:S02]  /*3190*/  LOP3.LUT P1, RZ, R29.reuse, 0x3c3, RZ, 0xc0, !PT ;  /* 0x000003c31dff7812 */ /* 0x040fe4000782c0ff */
[----:B0-----:R-:W-:-:S02]  /*31a0*/  LOP3.LUT R7, R29, 0x3e3, RZ, 0xc0, !PT ;  /* 0x000003e31d077812 */ /* 0x001fc400078ec0ff */
[----:B------:R-:W-:Y:S01]  /*31b0*/  ISETP.GT.U32.AND P4, PT, R29, 0x1f, PT ;  /* 0x0000001f1d00780c */ /* 0x000fe20003f84070 */
[----:B------:R-:W-:Y:S01]  /*31c0*/  UMOV UR4, 0x400 ;  /* 0x0000040000047882 */ /* 0x000fe20000000000 */
[----:B------:R-:W-:Y:S01]  /*31d0*/  BSSY.RECONVERGENT B0, `(.L_x_599) ;  /* 0x0000027000007945 */ /* 0x000fe20003800200 */
[----:B------:R-:W-:Y:S01]  /*31e0*/  UIADD3 UR4, UPT, UPT, UR4, 0x20, URZ ;  /* 0x0000002004047890 */ /* 0x000fe2000fffe0ff */
[C---:B------:R-:W-:Y:S02]  /*31f0*/  ISETP.NE.AND P2, PT, R7.reuse, 0x20, PT ;  /* 0x000000200700780c */ /* 0x040fe40003f45270 */
[----:B------:R-:W-:Y:S01]  /*3200*/  ISETP.NE.AND P3, PT, R7, RZ, PT ;  /* 0x000000ff0700720c */ /* 0x000fe20003f65270 */
[----:B-1----:R-:W-:-:S06]  /*3210*/  ULEA UR4, UR5, UR4, 0x18 ;  /* 0x0000000405047291 */ /* 0x002fcc000f8ec0ff */
[----:B------:R-:W-:Y:S01]  /*3220*/  LEA R7, R26, UR4, 0x2 ;  /* 0x000000041a077c11 */ /* 0x000fe2000f8e10ff */
[----:B------:R-:W-:Y:S06]  /*3230*/  @P1 BRA `(.L_x_600) ;  /* 0x0000000000801947 */ /* 0x000fec0003800000 */
        /* <DEDUP_REMOVED lines=16> */
[----:B-----5:R-:W-:Y:S01]  /*3340*/  FADD.FTZ R23, R23, R28 ;  /* 0x0000001c17177221 */ /* 0x020fe20000010000 */
[----:B0-----:R-:W-:Y:S02]  /*3350*/  FADD.FTZ R8, R8, R11 ;  /* 0x0000000b08087221 */ /* 0x001fe40000010000 */
[----:B------:R-:W0:Y:S01]  /*3360*/  LDS R11, [R7+0x80] ;  /* 0x00008000070b7984 */ /* 0x000e220000000800 */
[----:B-1----:R-:W-:-:S03]  /*3370*/  FADD.FTZ R3, R3, R12 ;  /* 0x0000000c03037221 */ /* 0x002fc60000010000 */
[----:B------:R-:W1:Y:S01]  /*3380*/  LDS R12, [R7+0x1a0] ;  /* 0x0001a000070c7984 */ /* 0x000e620000000800 */
[----:B--2---:R-:W-:-:S03]  /*3390*/  FADD.FTZ R10, R10, R13 ;  /* 0x0000000d0a0a7221 */ /* 0x004fc60000010000 */
[----:B------:R-:W2:Y:S01]  /*33a0*/  LDS R13, [R7+0x100] ;  /* 0x00010000070d7984 */ /* 0x000ea20000000800 */
[----:B---3--:R-:W-:Y:S01]  /*33b0*/  FADD.FTZ R0, R0, R15 ;  /* 0x0000000f00007221 */ /* 0x008fe20000010000 */
[----:B----4-:R-:W-:Y:S01]  /*33c0*/  FADD.FTZ R25, R25, R26 ;  /* 0x0000001a19197221 */ /* 0x010fe20000010000 */
[----:B0-----:R-:W-:Y:S02]  /*33d0*/  FADD.FTZ R22, R22, R11 ;  /* 0x0000000b16167221 */ /* 0x001fe40000010000 */
[----:B------:R-:W0:Y:S01]  /*33e0*/  LDS R11, [R7+0xe0] ;  /* 0x0000e000070b7984 */ /* 0x000e220000000800 */
[----:B-1----:R-:W-:Y:S01]  /*33f0*/  FADD.FTZ R27, R27, R12 ;  /* 0x0000000c1b1b7221 */ /* 0x002fe20000010000 */
[----:B--2---:R-:W-:Y:S01]  /*3400*/  FADD.FTZ R2, R2, R13 ;  /* 0x0000000d02027221 */ /* 0x004fe20000010000 */
[----:B0-----:R-:W-:Y:S02]  /*3410*/  FADD.FTZ R4, R4, R11 ;  /* 0x0000000b04047221 */ /* 0x001fe40000010000 */
[----:B------:R-:W0:Y:S02]  /*3420*/  LDS R11, [R7+0x1e0] ;  /* 0x0001e000070b7984 */ /* 0x000e240000000800 */
[----:B0-----:R-:W-:-:S07]  /*3430*/  FADD.FTZ R14, R14, R11 ;  /* 0x0000000b0e0e7221 */ /* 0x001fce0000010000 */
.L_x_600:
[----:B------:R-:W-:Y:S05]  /*3440*/  BSYNC.RECONVERGENT B0 ;  /* 0x0000000000007941 */ /* 0x000fea0003800200 */
.L_x_599:
[----:B------:R-:W-:Y:S06]  /*3450*/  BAR.SYNC.DEFER_BLOCKING 0x0 ;  /* 0x0000000000007b1d */ /* 0x000fec0000010000 */
[----:B------:R-:W-:Y:S04]  /*3460*/  BSSY.RECONVERGENT B0, `(.L_x_601) ;  /* 0x0000013000007945 */ /* 0x000fe80003800200 */
[----:B------:R-:W-:Y:S05]  /*3470*/  @P2 BRA `(.L_x_602) ;  /* 0x0000000000442947 */ /* 0x000fea0003800000 */
[----:B------:R-:W-:-:S05]  /*3480*/  LEA R5, R5, UR4, 0x2 ;  /* 0x0000000405057c11 */ /* 0x000fca000f8e10ff */
        /* <DEDUP_REMOVED lines=16> */
.L_x_602:
[----:B------:R-:W-:Y:S05]  /*3590*/  BSYNC.RECONVERGENT B0 ;  /* 0x0000000000007941 */ /* 0x000fea0003800200 */
.L_x_601:
        /* <DEDUP_REMOVED lines=21> */
[----:B0-----:R-:W-:Y:S02]  /*36f0*/  FADD.FTZ R24, R24, R5 ;  /* 0x0000000518187221 */ /* 0x001fe40000010000 */
[----:B------:R-:W0:Y:S01]  /*3700*/  LDS R5, [R7+0xe0] ;  /* 0x0000e00007057984 */ /* 0x000e220000000800 */
[----:B-1----:R-:W-:-:S03]  /*3710*/  FADD.FTZ R22, R22, R11 ;  /* 0x0000000b16167221 */ /* 0x002fc60000010000 */
[----:B------:R-:W1:Y:S01]  /*3720*/  LDS R11, [R7+0x100] ;  /* 0x00010000070b7984 */ /* 0x000e620000000800 */
[----:B--2---:R-:W-:-:S03]  /*3730*/  FADD.FTZ R3, R3, R12 ;  /* 0x0000000c03037221 */ /* 0x004fc60000010000 */
[----:B------:R-:W2:Y:S01]  /*3740*/  LDS R12, [R7+0x160] ;  /* 0x00016000070c7984 */ /* 0x000ea20000000800 */
[----:B---3--:R-:W-:Y:S01]  /*3750*/  FADD.FTZ R0, R0, R13 ;  /* 0x0000000d00007221 */ /* 0x008fe20000010000 */
[----:B0-----:R-:W-:Y:S02]  /*3760*/  FADD.FTZ R4, R4, R5 ;  /* 0x0000000504047221 */ /* 0x001fe40000010000 */
[----:B------:R-:W0:Y:S01]  /*3770*/  LDS R5, [R7+0x1c0] ;  /* 0x0001c00007057984 */ /* 0x000e220000000800 */
[----:B-1----:R-:W-:-:S03]  /*3780*/  FADD.FTZ R2, R2, R11 ;  /* 0x0000000b02027221 */ /* 0x002fc60000010000 */
[----:B------:R-:W1:Y:S01]  /*3790*/  LDS R11, [R7+0x1e0] ;  /* 0x0001e000070b7984 */ /* 0x000e620000000800 */
[----:B--2---:R-:W-:Y:S01]  /*37a0*/  FADD.FTZ R21, R21, R12 ;  /* 0x0000000c15157221 */ /* 0x004fe20000010000 */
[----:B0-----:R-:W-:Y:S01]  /*37b0*/  FADD.FTZ R25, R25, R5 ;  /* 0x0000000519197221 */ /* 0x001fe20000010000 */
[----:B-1----:R-:W-:-:S07]  /*37c0*/  FADD.FTZ R14, R14, R11 ;  /* 0x0000000b0e0e7221 */ /* 0x002fce0000010000 */
.L_x_604:
[----:B------:R-:W-:Y:S05]  /*37d0*/  BSYNC.RECONVERGENT B0 ;  /* 0x0000000000007941 */ /* 0x000fea0003800200 */
.L_x_603:
[----:B------:R-:W-:Y:S06]  /*37e0*/  BAR.SYNC.DEFER_BLOCKING 0x0 ;  /* 0x0000000000007b1d */ /* 0x000fec0000010000 */
[----:B------:R-:W-:Y:S05]  /*37f0*/  @P4 EXIT ;  /* 0x000000000000494d */ /* 0x000fea0003800000 */
[----:B------:R-:W-:-:S04]  /*3800*/  IMAD R16, R19, R16, R17 ;  /* 0x0000001013107224 */ /* 0x000fc800078e0211 */
[----:B0-----:R-:W-:Y:S01]  /*3810*/  IMAD R5, R16, UR38, RZ ;  /* 0x0000002610057c24 */ /* 0x001fe2000f8e02ff */
[----:B------:R-:W-:Y:S06]  /*3820*/  @P0 EXIT ;  /* 0x000000000000094d */ /* 0x000fec0003800000 */
[----:B------:R-:W0:Y:S01]  /*3830*/  LDCU.64 UR4, c[0x0][0x390] ;  /* 0x00007200ff0477ac */ /* 0x000e220008000a00 */
[----:B------:R-:W-:Y:S01]  /*3840*/  IMAD.SHL.U32 R5, R5, 0x80, RZ ;  /* 0x0000008005057824 */ /* 0x000fe200078e00ff */
[----:B------:R-:W-:Y:S02]  /*3850*/  SHF.R.U32.HI R12, RZ, 0x2, R29 ;  /* 0x00000002ff0c7819 */ /* 0x000fe4000001161d */
[----:B------:R-:W-:Y:S02]  /*3860*/  SHF.L.U32 R18, R18, 0x7, RZ ;  /* 0x0000000712127819 */ /* 0x000fe400000006ff */
[----:B------:R-:W-:Y:S02]  /*3870*/  F2FP.BF16.F32.PACK_AB R9, R9, R20 ;  /* 0x000000140909723e */ /* 0x000fe400000010ff */
[----:B------:R-:W-:Y:S02]  /*3880*/  IADD3 R5, P0, P1, R12, R5, R18 ;  /* 0x000000050c057210 */ /* 0x000fe4000791e012 */
[----:B------:R-:W-:-:S02]  /*3890*/  F2FP.BF16.F32.PACK_AB R8, R24, R8 ;  /* 0x000000081808723e */ /* 0x000fc400000010ff */
[----:B------:R-:W-:Y:S02]  /*38a0*/  IADD3.X R16, PT, PT, RZ, RZ, RZ, P0, P1 ;  /* 0x000000ffff107210 */ /* 0x000fe400007e24ff */
[----:B------:R-:W-:Y:S02]  /*38b0*/  PRMT R7, R8, 0x7632, R7 ;  /* 0x0000763208077816 */ /* 0x000fe40000000007 */
[----:B------:R-:W-:Y:S02]  /*38c0*/  F2FP.BF16.F32.PACK_AB R4, R4, R6 ;  /* 0x000000060404723e */ /* 0x000fe400000010ff */
[C---:B0-----:R-:W-:Y:S02]  /*38d0*/  LEA R12, P0, R5.reuse, UR4, 0x1 ;  /* 0x00000004050c7c11 */ /* 0x041fe4000f8008ff */
[----:B------:R-:W-:Y:S02]  /*38e0*/  F2FP.BF16.F32.PACK_AB R10, R10, R22 ;  /* 0x000000160a0a723e */ /* 0x000fe400000010ff */
[----:B------:R-:W-:-:S02]  /*38f0*/  LEA.HI.X R13, R5, UR5, R16, 0x1, P0 ;  /* 0x00000005050d7c11 */ /* 0x000fc400080f0c10 */
[----:B------:R-:W-:Y:S02]  /*3900*/  PRMT R5, R9, 0x7632, R5 ;  /* 0x0000763209057816 */ /* 0x000fe40000000005 */
[----:B------:R-:W-:Y:S01]  /*3910*/  F2FP.BF16.F32.PACK_AB R0, R0, R2 ;  /* 0x000000020000723e */ /* 0x000fe200000010ff */
[----:B------:R0:W-:Y:S01]  /*3920*/  STG.E.U16 desc[UR36][R12.64+0x30], R7 ;  /* 0x000030070c007986 */ /* 0x0001e2000c101524 */
[----:B------:R-:W-:Y:S02]  /*3930*/  F2FP.BF16.F32.PACK_AB R3, R21, R3 ;  /* 0x000000031503723e */ /* 0x000fe400000010ff */
[----:B------:R-:W-:Y:S01]  /*3940*/  F2FP.BF16.F32.PACK_AB R23, R27, R23 ;  /* 0x000000171b17723e */ /* 0x000fe200000010ff */
[----:B------:R1:W-:Y:S01]  /*3950*/  STG.E.U16 desc[UR36][R12.64+0x10], R5 ;  /* 0x000010050c007986 */ /* 0x0003e2000c101524 */
[----:B------:R-:W-:Y:S02]  /*3960*/  F2FP.BF16.F32.PACK_AB R14, R14, R25 ;  /* 0x000000190e0e723e */ /* 0x000fe400000010ff */
[----:B------:R-:W-:Y:S01]  /*3970*/  PRMT R6, R4, 0x7632, R6 ;  /* 0x0000763204067816 */ /* 0x000fe20000000006 */
[----:B------:R2:W-:Y:S01]  /*3980*/  STG.E.U16 desc[UR36][R12.64+0x60], R4 ;  /* 0x000060040c007986 */ /* 0x0005e2000c101524 */
[----:B------:R-:W-:-:S02]  /*3990*/  PRMT R11, R10, 0x7632, R11 ;  /* 0x000076320a0b7816 */ /* 0x000fc4000000000b */
[----:B------:R-:W-:Y:S01]  /*39a0*/  PRMT R2, R0, 0x7632, R2 ;  /* 0x0000763200027816 */ /* 0x000fe20000000002 */
[----:B------:R-:W-:Y:S01]  /*39b0*/  STG.E.U16 desc[UR36][R12.64], R9 ;  /* 0x000000090c007986 */ /* 0x000fe2000c101524 */
[----:B0-----:R-:W-:Y:S02]  /*39c0*/  PRMT R7, R23, 0x7632, R7 ;  /* 0x0000763217077816 */ /* 0x001fe40000000007 */
[----:B-1----:R-:W-:Y:S01]  /*39d0*/  PRMT R5, R3, 0x7632, R5 ;  /* 0x0000763203057816 */ /* 0x002fe20000000005 */
[----:B------:R-:W-:Y:S01]  /*39e0*/  STG.E.U16 desc[UR36][R12.64+0x20], R8 ;  /* 0x000020080c007986 */ /* 0x000fe2000c101524 */
[----:B--2---:R-:W-:-:S03]  /*39f0*/  PRMT R4, R14, 0x7632, R4 ;  /* 0x000076320e047816 */ /* 0x004fc60000000004 */
        /* <DEDUP_REMOVED lines=12> */
.L_x_567:
        /* <DEDUP_REMOVED lines=16> */
.L_x_605:
[----:B------:R-:W-:Y:S05]  /*3bc0*/  EXIT ;  /* 0x000000000000794d */ /* 0x000fea0003800000 */
.L_x_569:
[----:B------:R-:W-:Y:S02]  /*3bd0*/  HFMA2 R12, -RZ, RZ, 0, 9.5367431640625e-07 ;  /* 0x00000010ff0c7431 */ /* 0x000fe400000001ff */
[----:B------:R-:W-:Y:S01]  /*3be0*/  IMAD.MOV.U32 R11, RZ, RZ, 0x1f ;  /* 0x0000001fff0b7424 */ /* 0x000fe200078e00ff */
[----:B------:R-:W-:-:S07]  /*3bf0*/  MOV R15, 0xffffffff ;  /* 0xffffffff000f7802 */ /* 0x000fce0000000f00 */
[----:B------:R-:W-:Y:S05]  /*3c00*/  WARPSYNC.COLLECTIVE R15, `(.L_x_606) ;  /* 0x000000000f087348 */ /* 0x000fea0003c00000 */
[----:B------:R0:W1:Y:S02]  /*3c10*/  SHFL.BFLY P6, R14, R13, R12, R11 ;  /* 0x0c00000c0d0e7389 */ /* 0x00006400000c000b */
[----:B01----:R-:W-:Y:S05]  /*3c20*/  ENDCOLLECTIVE ;  /* 0x000000000000791b */ /* 0x003fea0003800000 */
.L_x_606:
[----:B------:R-:W-:Y:S01]  /*3c30*/  IMAD.MOV.U32 R12, RZ, RZ, 0x8 ;  /* 0x00000008ff0c7424 */ /* 0x000fe200078e00ff */
[----:B------:R-:W-:-:S04]  /*3c40*/  FMNMX.FTZ R0, R14, -3.40282346638528859812e+38, !PT ;  /* 0xff7fffff0e007809 */ /* 0x000fc80007810000 */
[----:B------:R-:W-:-:S07]  /*3c50*/  MOV R13, R0 ;  /* 0x00000000000d7202 */ /* 0x000fce0000000f00 */
[----:B------:R-:W-:Y:S05]  /*3c60*/  WARPSYNC.COLLECTIVE R15, `(.L_x_607) ;  /* 0x000000000f087348 */ /* 0x000fea0003c00000 */
[----:B------:R0:W1:Y:S02]  /*3c70*/  SHFL.BFLY P6, R14, R13, R12, R11 ;  /* 0x0c00000c0d0e7389 */ /* 0x00006400000c000b */
[----:B01----:R-:W-:Y:S05]  /*3c80*/  ENDCOLLECTIVE ;  /* 0x000000000000791b */ /* 0x003fea0003800000 */
.L_x_607:
[----:B------:R-:W-:Y:S01]  /*3c90*/  HFMA2 R12, -RZ, RZ, 0, 2.384185791015625e-07 ;  /* 0x00000004ff0c7431 */ /* 0x000fe200000001ff */
[----:B------:R-:W-:-:S04]  /*3ca0*/  FMNMX.FTZ R2, R0, R14, !PT ;  /* 0x0000000e00027209 */ /* 0x000fc80007810000 */
[----:B------:R-:W-:-:S07]  /*3cb0*/  MOV R13, R2 ;  /* 0x00000002000d7202 */ /* 0x000fce0000000f00 */
[----:B------:R-:W-:Y:S05]  /*3cc0*/  WARPSYNC.COLLECTIVE R15, `(.L_x_608) ;  /* 0x000000000f087348 */ /* 0x000fea0003c00000 */
[----:B------:R0:W1:Y:S02]  /*3cd0*/  SHFL.BFLY P6, R14, R13, R12, R11 ;  /* 0x0c00000c0d0e7389 */ /* 0x00006400000c000b */
[----:B01----:R-:W-:Y:S05]  /*3ce0*/  ENDCOLLECTIVE ;  /* 0x000000000000791b */ /* 0x003fea0003800000 */
.L_x_608:
[----:B------:R-:W-:Y:S02]  /*3cf0*/  MOV R12, 0x2 ;  /* 0x00000002000c7802 */ /* 0x000fe40000000f00 */
[----:B------:R-:W-:-:S05]  /*3d00*/  FMNMX.FTZ R3, R2, R14, !PT ;  /* 0x0000000e02037209 */ /* 0x000fca0007810000 */
[----:B------:R-:W-:-:S07]  /*3d10*/  IMAD.MOV.U32 R13, RZ, RZ, R3 ;  /* 0x000000ffff0d7224 */ /* 0x000fce00078e0003 */
[----:B------:R-:W-:Y:S05]  /*3d20*/  WARPSYNC.COLLECTIVE R15, `(.L_x_609) ;  /* 0x000000000f087348 */ /* 0x000fea0003c00000 */
[----:B------:R0:W1:Y:S02]  /*3d30*/  SHFL.BFLY P6, R14, R13, R12, R11 ;  /* 0x0c00000c0d0e7389 */ /* 0x00006400000c000b */
[----:B01----:R-:W-:Y:S05]  /*3d40*/  ENDCOLLECTIVE ;  /* 0x000000000000791b */ /* 0x003fea0003800000 */
.L_x_609:
[----:B------:R-:W-:Y:S01]  /*3d50*/  IMAD.MOV.U32 R12, RZ, RZ, 0x1 ;  /* 0x00000001ff0c7424 */ /* 0x000fe200078e00ff */
[----:B------:R-:W-:-:S04]  /*3d60*/  FMNMX.FTZ R4, R3, R14, !PT ;  /* 0x0000000e03047209 */ /* 0x000fc80007810000 */
[----:B------:R-:W-:-:S07]  /*3d70*/  MOV R13, R4 ;  /* 0x00000004000d7202 */ /* 0x000fce0000000f00 */
[----:B------:R-:W-:Y:S05]  /*3d80*/  WARPSYNC.COLLECTIVE R15, `(.L_x_610) ;  /* 0x000000000f087348 */ /* 0x000fea0003c00000 */
[----:B------:R0:W1:Y:S02]  /*3d90*/  SHFL.BFLY P6, R14, R13, R12, R11 ;  /* 0x0c00000c0d0e7389 */ /* 0x00006400000c000b */
[----:B01----:R-:W-:Y:S05]  /*3da0*/  ENDCOLLECTIVE ;  /* 0x000000000000791b */ /* 0x003fea0003800000 */
.L_x_610:
[----:B------:R-:W-:Y:S05]  /*3db0*/  BRA `(.L_x_611) ;  /* 0xffffffcc00807947 */ /* 0x000fea000383ffff */
.L_x_596:
[----:B---3--:R-:W-:Y:S01]  /*3dc0*/  HFMA2 R13, -RZ, RZ, 0, 0 ;  /* 0x00000000ff0d7431 */ /* 0x008fe200000001ff */
[----:B------:R-:W-:Y:S01]  /*3dd0*/  MOV R12, 0x2 ;  /* 0x00000002000c7802 */ /* 0x000fe20000000f00 */
[----:B--2---:R-:W-:Y:S01]  /*3de0*/  IMAD.MOV.U32 R11, RZ, RZ, 0x1f ;  /* 0x0000001fff0b7424 */ /* 0x004fe200078e00ff */
[----:B------:R-:W-:-:S07]  /*3df0*/  MOV R15, 0xffffffff ;  /* 0xffffffff000f7802 */ /* 0x000fce0000000f00 */
[----:B01----:R-:W-:Y:S05]  /*3e00*/  WARPSYNC.COLLECTIVE R15, `(.L_x_612) ;  /* 0x000000000f087348 */ /* 0x003fea0003c00000 */
[----:B------:R2:W3:Y:S02]  /*3e10*/  SHFL.BFLY P6, R14, R13, R12, R11 ;  /* 0x0c00000c0d0e7389 */ /* 0x0004e400000c000b */
[----:B0123--:R-:W-:Y:S05]  /*3e20*/  ENDCOLLECTIVE ;  /* 0x000000000000791b */ /* 0x00ffea0003800000 */
.L_x_612:
[----:B------:R-:W-:Y:S02]  /*3e30*/  IMAD.MOV.U32 R12, RZ, RZ, 0x1 ;  /* 0x00000001ff0c7424 */ /* 0x000fe400078e00ff */
[----:B------:R-:W-:-:S05]  /*3e40*/  FADD.FTZ R3, RZ, R14 ;  /* 0x0000000eff037221 */ /* 0x000fca0000010000 */
[----:B------:R-:W-:-:S07]  /*3e50*/  MOV R13, R3 ;  /* 0x00000003000d7202 */ /* 0x000fce0000000f00 */
[----:B------:R-:W-:Y:S05]  /*3e60*/  WARPSYNC.COLLECTIVE R15, `(.L_x_613) ;  /* 0x000000000f087348 */ /* 0x000fea0003c00000 */
[----:B------:R0:W1:Y:S02]  /*3e70*/  SHFL.BFLY P6, R14, R13, R12, R11 ;  /* 0x0c00000c0d0e7389 */ /* 0x00006400000c000b */
[----:B01----:R-:W-:Y:S05]  /*3e80*/  ENDCOLLECTIVE ;  /* 0x000000000000791b */ /* 0x003fea0003800000 */
.L_x_613:
[----:B------:R-:W-:Y:S02]  /*3e90*/  HFMA2 R13, -RZ, RZ, 0, 0 ;  /* 0x00000000ff0d7431 */ /* 0x000fe400000001ff */
[----:B------:R-:W-:Y:S01]  /*3ea0*/  IMAD.MOV.U32 R12, RZ, RZ, 0x2 ;  /* 0x00000002ff0c7424 */ /* 0x000fe200078e00ff */
[----:B------:R-:W-:-:S07]  /*3eb0*/  MOV R20, R14 ;  /* 0x0000000e00147202 */ /* 0x000fce0000000f00 */
[----:B------:R-:W-:Y:S05]  /*3ec0*/  WARPSYNC.COLLECTIVE R15, `(.L_x_614) ;  /* 0x000000000f087348 */ /* 0x000fea0003c00000 */
[----:B------:R0:W1:Y:S02]  /*3ed0*/  SHFL.BFLY P6, R14, R13, R12, R11 ;  /* 0x0c00000c0d0e7389 */ /* 0x00006400000c000b */
[----:B01----:R-:W-:Y:S05]  /*3ee0*/  ENDCOLLECTIVE ;  /* 0x000000000000791b */ /* 0x003fea0003800000 */
.L_x_614:
[----:B------:R-:W-:Y:S01]  /*3ef0*/  FADD.FTZ R20, R3, R20 ;  /* 0x0000001403147221 */ /* 0x000fe20000010000 */
[----:B------:R-:W-:Y:S02]  /*3f00*/  HFMA2 R12, -RZ, RZ, 0, 5.9604644775390625e-08 ;  /* 0x00000001ff0c7431 */ /* 0x000fe400000001ff */
[----:B------:R-:W-:-:S05]  /*3f10*/  FADD.FTZ R2, RZ, R14 ;  /* 0x0000000eff027221 */ /* 0x000fca0000010000 */
[----:B------:R-:W-:-:S07]  /*3f20*/  MOV R13, R2 ;  /* 0x00000002000d7202 */ /* 0x000fce0000000f00 */
[----:B------:R-:W-:Y:S05]  /*3f30*/  WARPSYNC.COLLECTIVE R15, `(.L_x_615) ;  /* 0x000000000f087348 */ /* 0x000fea0003c00000 */
[----:B------:R0:W1:Y:S02]  /*3f40*/  SHFL.BFLY P6, R14, R13, R12, R11 ;  /* 0x0c00000c0d0e7389 */ /* 0x00006400000c000b */
[----:B01----:R-:W-:Y:S05]  /*3f50*/  ENDCOLLECTIVE ;  /* 0x000000000000791b */ /* 0x003fea0003800000 */
.L_x_615:
[----:B------:R-:W-:Y:S01]  /*3f60*/  HFMA2 R12, -RZ, RZ, 0, 1.1920928955078125e-07 ;  /* 0x00000002ff0c7431 */ /* 0x000fe200000001ff */
[----:B------:R-:W-:Y:S01]  /*3f70*/  MOV R13, RZ ;  /* 0x000000ff000d7202 */ /* 0x000fe20000000f00 */
[----:B------:R-:W-:-:S07]  /*3f80*/  IMAD.MOV.U32 R9, RZ, RZ, R14 ;  /* 0x000000ffff097224 */ /* 0x000fce00078e000e */
[----:B------:R-:W-:Y:S05]  /*3f90*/  WARPSYNC.COLLECTIVE R15, `(.L_x_616) ;  /* 0x000000000f087348 */ /* 0x000fea0003c00000 */
[----:B------:R0:W1:Y:S02]  /*3fa0*/  SHFL.BFLY P6, R14, R13, R12, R11 ;  /* 0x0c00000c0d0e7389 */ /* 0x00006400000c000b */
[----:B01----:R-:W-:Y:S05]  /*3fb0*/  ENDCOLLECTIVE ;  /* 0x000000000000791b */ /* 0x003fea0003800000 */
.L_x_616:
[----:B------:R-:W-:Y:S01]  /*3fc0*/  FADD.FTZ R9, R2, R9 ;  /* 0x0000000902097221 */ /* 0x000fe20000010000 */
[----:B------:R-:W-:Y:S01]  /*3fd0*/  MOV R12, 0x1 ;  /* 0x00000001000c7802 */ /* 0x000fe20000000f00 */
[----:B------:R-:W-:-:S04]  /*3fe0*/  FADD.FTZ R0, RZ, R14 ;  /* 0x0000000eff007221 */ /* 0x000fc80000010000 */
[----:B------:R-:W-:-:S07]  /*3ff0*/  IMAD.MOV.U32 R13, RZ, RZ, R0 ;  /* 0x000000ffff0d7224 */ /* 0x000fce00078e0000 */
[----:B------:R-:W-:Y:S05]  /*4000*/  WARPSYNC.COLLECTIVE R15, `(.L_x_617) ;  /* 0x000000000f087348 */ /* 0x000fea0003c00000 */
[----:B------:R0:W1:Y:S02]  /*4010*/  SHFL.BFLY P6, R14, R13, R12, R11 ;  /* 0x0c00000c0d0e7389 */ /* 0x00006400000c000b */
[----:B01----:R-:W-:Y:S05]  /*4020*/  ENDCOLLECTIVE ;  /* 0x000000000000791b */ /* 0x003fea0003800000 */
.L_x_617:
[----:B------:R-:W-:Y:S02]  /*4030*/  HFMA2 R12, -RZ, RZ, 0, 1.1920928955078125e-07 ;  /* 0x00000002ff0c7431 */ /* 0x000fe400000001ff */
[----:B------:R-:W-:Y:S01]  /*4040*/  IMAD.MOV.U32 R13, RZ, RZ, RZ ;  /* 0x000000ffff0d7224 */ /* 0x000fe200078e00ff */
[----:B------:R-:W-:-:S07]  /*4050*/  MOV R8, R14 ;  /* 0x0000000e00087202 */ /* 0x000fce0000000f00 */
[----:B------:R-:W-:Y:S05]  /*4060*/  WARPSYNC.COLLECTIVE R15, `(.L_x_618) ;  /* 0x000000000f087348 */ /* 0x000fea0003c00000 */
[----:B------:R0:W1:Y:S02]  /*4070*/  SHFL.BFLY P6, R14, R13, R12, R11 ;  /* 0x0c00000c0d0e7389 */ /* 0x00006400000c000b */
[----:B01----:R-:W-:Y:S05]  /*4080*/  ENDCOLLECTIVE ;  /* 0x000000000000791b */ /* 0x003fea0003800000 */
.L_x_618:
[----:B------:R-:W-:Y:S01]  /*4090*/  FADD.FTZ R8, R0, R8 ;  /* 0x0000000800087221 */ /* 0x000fe20000010000 */
[----:B------:R-:W-:Y:S02]  /*40a0*/  IMAD.MOV.U32 R12, RZ, RZ, 0x1 ;  /* 0x00000001ff0c7424 */ /* 0x000fe400078e00ff */
[----:B------:R-:W-:-:S05]  /*40b0*/  FADD.FTZ R27, RZ, R14 ;  /* 0x0000000eff1b7221 */ /* 0x000fca0000010000 */
[----:B------:R-:W-:-:S07]  /*40c0*/  MOV R13, R27 ;  /* 0x0000001b000d7202 */ /* 0x000fce0000000f00 */
[----:B------:R-:W-:Y:S05]  /*40d0*/  WARPSYNC.COLLECTIVE R15, `(.L_x_619) ;  /* 0x000000000f087348 */ /* 0x000fea0003c00000 */
[----:B------:R0:W1:Y:S02]  /*40e0*/  SHFL.BFLY P6, R14, R13, R12, R11 ;  /* 0x0c00000c0d0e7389 */ /* 0x00006400000c000b */
[----:B01----:R-:W-:Y:S05]  /*40f0*/  ENDCOLLECTIVE ;  /* 0x000000000000791b */ /* 0x003fea0003800000 */
.L_x_619:
[----:B------:R-:W-:Y:S02]  /*4100*/  HFMA2 R13, -RZ, RZ, 0, 0 ;  /* 0x00000000ff0d7431 */ /* 0x000fe400000001ff */
[----:B------:R-:W-:Y:S01]  /*4110*/  IMAD.MOV.U32 R12, RZ, RZ, 0x2 ;  /* 0x00000002ff0c7424 */ /* 0x000fe200078e00ff */
[----:B------:R-:W-:-:S07]  /*4120*/  MOV R24, R14 ;  /* 0x0000000e00187202 */ /* 0x000fce0000000f00 */
[----:B------:R-:W-:Y:S05]  /*4130*/  WARPSYNC.COLLECTIVE R15, `(.L_x_620) ;  /* 0x000000000f087348 */ /* 0x000fea0003c00000 */
[----:B------:R0:W1:Y:S02]  /*4140*/  SHFL.BFLY P6, R14, R13, R12, R11 ;  /* 0x0c00000c0d0e7389 */ /* 0x00006400000c000b */
[----:B01----:R-:W-:Y:S05]  /*4150*/  ENDCOLLECTIVE ;  /* 0x000000000000791b */ /* 0x003fea0003800000 */
.L_x_620:
        /* <DEDUP_REMOVED lines=8> */
.L_x_621:
[----:B------:R-:W-:Y:S02]  /*41e0*/  HFMA2 R13, -RZ, RZ, 0, 0 ;  /* 0x00000000ff0d7431 */ /* 0x000fe400000001ff */
[----:B------:R-:W-:Y:S01]  /*41f0*/  IMAD.MOV.U32 R12, RZ, RZ, 0x2 ;  /* 0x00000002ff0c7424 */ /* 0x000fe200078e00ff */
[----:B------:R-:W-:-:S07]  /*4200*/  MOV R22, R14 ;  /* 0x0000000e00167202 */ /* 0x000fce0000000f00 */
[----:B------:R-:W-:Y:S05]  /*4210*/  WARPSYNC.COLLECTIVE R15, `(.L_x_622) ;  /* 0x000000000f087348 */ /* 0x000fea0003c00000 */
[----:B------:R0:W1:Y:S02]  /*4220*/  SHFL.BFLY P6, R14, R13, R12, R11 ;  /* 0x0c00000c0d0e7389 */ /* 0x00006400000c000b */
[----:B01----:R-:W-:Y:S05]  /*4230*/  ENDCOLLECTIVE ;  /* 0x000000000000791b */ /* 0x003fea0003800000 */
.L_x_622:
        /* <DEDUP_REMOVED lines=8> */
.L_x_623:
[----:B------:R-:W-:Y:S02]  /*42c0*/  HFMA2 R13, -RZ, RZ, 0, 0 ;  /* 0x00000000ff0d7431 */ /* 0x000fe400000001ff */
[----:B------:R-:W-:Y:S01]  /*42d0*/  IMAD.MOV.U32 R12, RZ, RZ, 0x2 ;  /* 0x00000002ff0c7424 */ /* 0x000fe200078e00ff */
[----:B------:R-:W-:-:S07]  /*42e0*/  MOV R10, R14 ;  /* 0x0000000e000a7202 */ /* 0x000fce0000000f00 */
[----:B------:R-:W-:Y:S05]  /*42f0*/  WARPSYNC.COLLECTIVE R15, `(.L_x_624) ;  /* 0x000000000f087348 */ /* 0x000fea0003c00000 */
[----:B------:R0:W1:Y:S02]  /*4300*/  SHFL.BFLY P6, R14, R13, R12, R11 ;  /* 0x0c00000c0d0e7389 */ /* 0x00006400000c000b */
[----:B01----:R-:W-:Y:S05]  /*4310*/  ENDCOLLECTIVE ;  /* 0x000000000000791b */ /* 0x003fea0003800000 */
.L_x_624:
        /* <DEDUP_REMOVED lines=8> */
.L_x_625:
[----:B------:R-:W-:Y:S02]  /*43a0*/  HFMA2 R13, -RZ, RZ, 0, 0 ;  /* 0x00000000ff0d7431 */ /* 0x000fe400000001ff */
[----:B------:R-:W-:Y:S01]  /*43b0*/  IMAD.MOV.U32 R12, RZ, RZ, 0x2 ;  /* 0x00000002ff0c7424 */ /* 0x000fe200078e00ff */
[----:B------:R-:W-:-:S07]  /*43c0*/  MOV R6, R14 ;  /* 0x0000000e00067202 */ /* 0x000fce0000000f00 */
[----:B------:R-:W-:Y:S05]  /*43d0*/  WARPSYNC.COLLECTIVE R15, `(.L_x_626) ;  /* 0x000000000f087348 */ /* 0x000fea0003c00000 */
[----:B------:R0:W1:Y:S02]  /*43e0*/  SHFL.BFLY P6, R14, R13, R12, R11 ;  /* 0x0c00000c0d0e7389 */ /* 0x00006400000c000b */
[----:B01----:R-:W-:Y:S05]  /*43f0*/  ENDCOLLECTIVE ;  /* 0x000000000000791b */ /* 0x003fea0003800000 */
.L_x_626:
        /* <DEDUP_REMOVED lines=8> */
.L_x_627:
[----:B------:R-:W-:Y:S02]  /*4480*/  HFMA2 R13, -RZ, RZ, 0, 0 ;  /* 0x00000000ff0d7431 */ /* 0x000fe400000001ff */
[----:B------:R-:W-:Y:S01]  /*4490*/  IMAD.MOV.U32 R12, RZ, RZ, 0x2 ;  /* 0x00000002ff0c7424 */ /* 0x000fe200078e00ff */
[----:B------:R-:W-:-:S07]  /*44a0*/  MOV R4, R14 ;  /* 0x0000000e00047202 */ /* 0x000fce0000000f00 */
[----:B------:R-:W-:Y:S05]  /*44b0*/  WARPSYNC.COLLECTIVE R15, `(.L_x_628) ;  /* 0x000000000f087348 */ /* 0x000fea0003c00000 */
[----:B------:R0:W1:Y:S02]  /*44c0*/  SHFL.BFLY P6, R14, R13, R12, R11 ;  /* 0x0c00000c0d0e7389 */ /* 0x00006400000c000b */
[----:B01----:R-:W-:Y:S05]  /*44d0*/  ENDCOLLECTIVE ;  /* 0x000000000000791b */ /* 0x003fea0003800000 */
.L_x_628:
        /* <DEDUP_REMOVED lines=8> */
.L_x_629:
[----:B------:R-:W-:Y:S02]  /*4560*/  HFMA2 R13, -RZ, RZ, 0, 0 ;  /* 0x00000000ff0d7431 */ /* 0x000fe400000001ff */
[----:B------:R-:W-:Y:S01]  /*4570*/  IMAD.MOV.U32 R12, RZ, RZ, 0x2 ;  /* 0x00000002ff0c7424 */ /* 0x000fe200078e00ff */
[----:B------:R-:W-:-:S07]  /*4580*/  MOV R2, R14 ;  /* 0x0000000e00027202 */ /* 0x000fce0000000f00 */
[----:B------:R-:W-:Y:S05]  /*4590*/  WARPSYNC.COLLECTIVE R15, `(.L_x_630) ;  /* 0x000000000f087348 */ /* 0x000fea0003c00000 */
[----:B------:R0:W1:Y:S02]  /*45a0*/  SHFL.BFLY P6, R14, R13, R12, R11 ;  /* 0x0c00000c0d0e7389 */ /* 0x00006400000c000b */
[----:B01----:R-:W-:Y:S05]  /*45b0*/  ENDCOLLECTIVE ;  /* 0x000000000000791b */ /* 0x003fea0003800000 */
.L_x_630:
        /* <DEDUP_REMOVED lines=8> */
.L_x_631:
[----:B------:R-:W-:Y:S02]  /*4640*/  HFMA2 R13, -RZ, RZ, 0, 0 ;  /* 0x00000000ff0d7431 */ /* 0x000fe400000001ff */
[----:B------:R-:W-:Y:S01]  /*4650*/  IMAD.MOV.U32 R12, RZ, RZ, 0x2 ;  /* 0x00000002ff0c7424 */ /* 0x000fe200078e00ff */
[----:B------:R-:W-:-:S07]  /*4660*/  MOV R0, R14 ;  /* 0x0000000e00007202 */ /* 0x000fce0000000f00 */
[----:B------:R-:W-:Y:S05]  /*4670*/  WARPSYNC.COLLECTIVE R15, `(.L_x_632) ;  /* 0x000000000f087348 */ /* 0x000fea0003c00000 */
[----:B------:R0:W1:Y:S02]  /*4680*/  SHFL.BFLY P6, R14, R13, R12, R11 ;  /* 0x0c00000c0d0e7389 */ /* 0x00006400000c000b */
[----:B01----:R-:W-:Y:S05]  /*4690*/  ENDCOLLECTIVE ;  /* 0x000000000000791b */ /* 0x003fea0003800000 */
.L_x_632:
[----:B------:R-:W-:Y:S01]  /*46a0*/  FADD.FTZ R0, R3, R0 ;  /* 0x0000000003007221 */ /* 0x000fe20000010000 */
[----:B------:R-:W-:Y:S01]  /*46b0*/  MOV R12, 0x1 ;  /* 0x00000001000c7802 */ /* 0x000fe20000000f00 */
[----:B------:R-:W-:-:S07]  /*46c0*/  FADD.FTZ R13, RZ, R14 ;  /* 0x0000000eff0d7221 */ /* 0x000fce0000010000 */
[----:B------:R-:W-:Y:S05]  /*46d0*/  WARPSYNC.COLLECTIVE R15, `(.L_x_633) ;  /* 0x000000000f087348 */ /* 0x000fea0003c00000 */
[----:B------:R0:W1:Y:S02]  /*46e0*/  SHFL.BFLY P6, R14, R13, R12, R11 ;  /* 0x0c00000c0d0e7389 */ /* 0x00006400000c000b */
[----:B01----:R-:W-:Y:S05]  /*46f0*/  ENDCOLLECTIVE ;  /* 0x000000000000791b */ /* 0x003fea0003800000 */
.L_x_633:
[----:B------:R-:W-:Y:S02]  /*4700*/  IMAD.MOV.U32 R12, RZ, RZ, 0x2 ;  /* 0x00000002ff0c7424 */ /* 0x000fe400078e00ff */
[----:B------:R-:W-:Y:S01]  /*4710*/  FADD.FTZ R3, R13, R14 ;  /* 0x0000000e0d037221 */ /* 0x000fe20000010000 */
[----:B------:R-:W-:-:S07]  /*4720*/  HFMA2 R13, -RZ, RZ, 0, 0 ;  /* 0x00000000ff0d7431 */ /* 0x000fce00000001ff */
[----:B------:R-:W-:Y:S05]  /*4730*/  WARPSYNC.COLLECTIVE R15, `(.L_x_634) ;  /* 0x000000000f087348 */ /* 0x000fea0003c00000 */
[----:B------:R0:W1:Y:S02]  /*4740*/  SHFL.BFLY P6, R14, R13, R12, R11 ;  /* 0x0c00000c0d0e7389 */ /* 0x00006400000c000b */
[----:B01----:R-:W-:Y:S05]  /*4750*/  ENDCOLLECTIVE ;  /* 0x000000000000791b */ /* 0x003fea0003800000 */
.L_x_634:
[----:B------:R-:W-:Y:S01]  /*4760*/  IMAD.MOV.U32 R12, RZ, RZ, 0x1 ;  /* 0x00000001ff0c7424 */ /* 0x000fe200078e00ff */
[----:B------:R-:W-:-:S05]  /*4770*/  MOV R27, R14 ;  /* 0x0000000e001b7202 */ /* 0x000fca0000000f00 */
[----:B------:R-:W-:-:S05]  /*4780*/  FADD.FTZ R27, RZ, R27 ;  /* 0x0000001bff1b7221 */ /* 0x000fca0000010000 */
[----:B------:R-:W-:-:S07]  /*4790*/  MOV R13, R27 ;  /* 0x0000001b000d7202 */ /* 0x000fce0000000f00 */
[----:B------:R-:W-:Y:S05]  /*47a0*/  WARPSYNC.COLLECTIVE R15, `(.L_x_635) ;  /* 0x000000000f087348 */ /* 0x000fea0003c00000 */
[----:B------:R0:W1:Y:S02]  /*47b0*/  SHFL.BFLY P6, R14, R13, R12, R11 ;  /* 0x0c00000c0d0e7389 */ /* 0x00006400000c000b */
[----:B01----:R-:W-:Y:S05]  /*47c0*/  ENDCOLLECTIVE ;  /* 0x000000000000791b */ /* 0x003fea0003800000 */
.L_x_635:
[----:B------:R-:W-:Y:S02]  /*47d0*/  HFMA2 R13, -RZ, RZ, 0, 0 ;  /* 0x00000000ff0d7431 */ /* 0x000fe400000001ff */
[----:B------:R-:W-:Y:S01]  /*47e0*/  IMAD.MOV.U32 R12, RZ, RZ, 0x2 ;  /* 0x00000002ff0c7424 */ /* 0x000fe200078e00ff */
[----:B------:R-:W-:-:S07]  /*47f0*/  MOV R21, R14 ;  /* 0x0000000e00157202 */ /* 0x000fce0000000f00 */
[----:B------:R-:W-:Y:S05]  /*4800*/  WARPSYNC.COLLECTIVE R15, `(.L_x_636) ;  /* 0x000000000f087348 */ /* 0x000fea0003c00000 */
[----:B------:R0:W1:Y:S02]  /*4810*/  SHFL.BFLY P6, R14, R13, R12, R11 ;  /* 0x0c00000c0d0e7389 */ /* 0x00006400000c000b */
[----:B01----:R-:W-:Y:S05]  /*4820*/  ENDCOLLECTIVE ;  /* 0x000000000000791b */ /* 0x003fea0003800000 */
.L_x_636:
        /* <DEDUP_REMOVED lines=8> */
.L_x_637:
[----:B------:R-:W-:Y:S02]  /*48b0*/  HFMA2 R13, -RZ, RZ, 0, 0 ;  /* 0x00000000ff0d7431 */ /* 0x000fe400000001ff */
[----:B------:R-:W-:Y:S01]  /*48c0*/  IMAD.MOV.U32 R12, RZ, RZ, 0x2 ;  /* 0x00000002ff0c7424 */ /* 0x000fe200078e00ff */
[----:B------:R-:W-:-:S07]  /*48d0*/  MOV R23, R14 ;  /* 0x0000000e00177202 */ /* 0x000fce0000000f00 */
[----:B------:R-:W-:Y:S05]  /*48e0*/  WARPSYNC.COLLECTIVE R15, `(.L_x_638) ;  /* 0x000000000f087348 */ /* 0x000fea0003c00000 */
[----:B------:R0:W1:Y:S02]  /*48f0*/  SHFL.BFLY P6, R14, R13, R12, R11 ;  /* 0x0c00000c0d0e7389 */ /* 0x00006400000c000b */
[----:B01----:R-:W-:Y:S05]  /*4900*/  ENDCOLLECTIVE ;  /* 0x000000000000791b */ /* 0x003fea0003800000 */
.L_x_638:
        /* <DEDUP_REMOVED lines=8> */
.L_x_639:
[----:B------:R-:W-:Y:S01]  /*4990*/  HFMA2 R13, -RZ, RZ, 0, 0 ;  /* 0x00000000ff0d7431 */ /* 0x000fe200000001ff */
[----:B------:R-:W-:-:S05]  /*49a0*/  MOV R12, R14 ;  /* 0x0000000e000c7202 */ /* 0x000fca0000000f00 */
[----:B------:R-:W-:Y:S01]  /*49b0*/  FADD.FTZ R27, R7, R12 ;  /* 0x0000000c071b7221 */ /* 0x000fe20000010000 */
[----:B------:R-:W-:-:S07]  /*49c0*/  IMAD.MOV.U32 R12, RZ, RZ, 0x2 ;  /* 0x00000002ff0c7424 */ /* 0x000fce00078e00ff */
[----:B------:R-:W-:Y:S05]  /*49d0*/  WARPSYNC.COLLECTIVE R15, `(.L_x_640) ;  /* 0x000000000f087348 */ /* 0x000fea0003c00000 */
[----:B------:R0:W1:Y:S02]  /*49e0*/  SHFL.BFLY P6, R14, R13, R12, R11 ;  /* 0x0c00000c0d0e7389 */ /* 0x00006400000c000b */
[----:B01----:R-:W-:Y:S05]  /*49f0*/  ENDCOLLECTIVE ;  /* 0x000000000000791b */ /* 0x003fea0003800000 */
.L_x_640:
[----:B------:R-:W-:Y:S01]  /*4a00*/  IMAD.MOV.U32 R12, RZ, RZ, 0x1 ;  /* 0x00000001ff0c7424 */ /* 0x000fe200078e00ff */
[----:B------:R-:W-:-:S05]  /*4a10*/  MOV R25, R14 ;  /* 0x0000000e00197202 */ /* 0x000fca0000000f00 */
[----:B------:R-:W-:-:S05]  /*4a20*/  FADD.FTZ R25, RZ, R25 ;  /* 0x00000019ff197221 */ /* 0x000fca0000010000 */
[----:B------:R-:W-:-:S07]  /*4a30*/  MOV R13, R25 ;  /* 0x00000019000d7202 */ /* 0x000fce0000000f00 */
[----:B------:R-:W-:Y:S05]  /*4a40*/  WARPSYNC.COLLECTIVE R15, `(.L_x_641) ;  /* 0x000000000f087348 */ /* 0x000fea0003c00000 */
[----:B------:R0:W1:Y:S02]  /*4a50*/  SHFL.BFLY P6, R14, R13, R12, R11 ;  /* 0x0c00000c0d0e7389 */ /* 0x00006400000c000b */
[----:B01----:R-:W-:Y:S05]  /*4a60*/  ENDCOLLECTIVE ;  /* 0x000000000000791b */ /* 0x003fea0003800000 */
.L_x_641:
[----:B------:R-:W-:Y:S01]  /*4a70*/  HFMA2 R13, -RZ, RZ, 0, 0 ;  /* 0x00000000ff0d7431 */ /* 0x000fe200000001ff */
[----:B------:R-:W-:Y:S01]  /*4a80*/  MOV R12, 0x2 ;  /* 0x00000002000c7802 */ /* 0x000fe20000000f00 */
[----:B------:R-:W-:-:S07]  /*4a90*/  FADD.FTZ R25, R25, R14 ;  /* 0x0000000e19197221 */ /* 0x000fce0000010000 */
[----:B------:R-:W-:Y:S05]  /*4aa0*/  WARPSYNC.COLLECTIVE R15, `(.L_x_642) ;  /* 0x000000000f087348 */ /* 0x000fea0003c00000 */
[----:B------:R0:W1:Y:S02]  /*4ab0*/  SHFL.BFLY P6, R14, R13, R12, R11 ;  /* 0x0c00000c0d0e7389 */ /* 0x00006400000c000b */
[----:B01----:R-:W-:Y:S05]  /*4ac0*/  ENDCOLLECTIVE ;  /* 0x000000000000791b */ /* 0x003fea0003800000 */
.L_x_642:
[----:B------:R-:W-:Y:S02]  /*4ad0*/  HFMA2 R12, -RZ, RZ, 0, 5.9604644775390625e-08 ;  /* 0x00000001ff0c7431 */ /* 0x000fe400000001ff */
[----:B------:R-:W-:-:S04]  /*4ae0*/  IMAD.MOV.U32 R13, RZ, RZ, R14 ;  /* 0x000000ffff0d7224 */ /* 0x000fc800078e000e */
[----:B------:R-:W-:-:S07]  /*4af0*/  FADD.FTZ R13, RZ, R13 ;  /* 0x0000000dff0d7221 */ /* 0x000fce0000010000 */
[----:B------:R-:W-:Y:S05]  /*4b00*/  WARPSYNC.COLLECTIVE R15, `(.L_x_643) ;  /* 0x000000000f087348 */ /* 0x000fea0003c00000 */
[----:B------:R0:W1:Y:S02]  /*4b10*/  SHFL.BFLY P6, R14, R13, R12, R11 ;  /* 0x0c00000c0d0e7389 */ /* 0x00006400000c000b */
[----:B01----:R-:W-:Y:S05]  /*4b20*/  ENDCOLLECTIVE ;  /* 0x000000000000791b */ /* 0x003fea0003800000 */
.L_x_643:
[----:B------:R-:W-:Y:S01]  /*4b30*/  MOV R5, R14 ;  /* 0x0000000e00057202 */ /* 0x000fe20000000f00 */
[----:B------:R-:W-:Y:S06]  /*4b40*/  BRA `(.L_x_644) ;  /* 0xffffffe400087947 */ /* 0x000fec000383ffff */
.L_x_645:
        /* <DEDUP_REMOVED lines=11> */
.L_x_27256:


//--------------------- .text._ZN4vllm25paged_attention_v2_kernelI13__nv_bfloat16hLi120ELi32ELi128ELNS_18Fp8KVCacheDataTypeE2ELb1ELi512EEEvPfS3_PT_PKS4_PKT0_SA_ifPKiSC_iPKfiiiSE_SE_iiiii --------------------------
	.section	.text._ZN4vllm25paged_attention_v2_kernelI13__nv_bfloat16hLi120ELi32ELi128ELNS_18Fp8KVCacheDataTypeE2ELb1ELi512EEEvPfS3_PT_PKS4_PKT0_SA_ifPKiSC_iPKfiiiSE_SE_iiiii,"ax",@progbits
	.align	128
        .global         _ZN4vllm25paged_attention_v2_kernelI13__nv_bfloat16hLi120ELi32ELi128ELNS_18Fp8KVCacheDataTypeE2ELb1ELi512EEEvPfS3_PT_PKS4_PKT0_SA_ifPKiSC_iPKfiiiSE_SE_iiiii
        .type           _ZN4vllm25paged_attention_v2_kernelI13__nv_bfloat16hLi120ELi32ELi128ELNS_18Fp8KVCacheDataTypeE2ELb1ELi512EEEvPfS3_PT_PKS4_PKT0_SA_ifPKiSC_iPKfiiiSE_SE_iiiii,@function
        .size           _ZN4vllm25paged_attention_v2_kernelI13__nv_bfloat16hLi120ELi32ELi128ELNS_18Fp8KVCacheDataTypeE2ELb1ELi512EEEvPfS3_PT_PKS4_PKT0_SA_ifPKiSC_iPKfiiiSE_SE_iiiii,(.L_x_27257 - _ZN4vllm25paged_attention_v2_kernelI13__nv_bfloat16hLi120ELi32ELi128ELNS_18Fp8KVCacheDataTypeE2ELb1ELi512EEEvPfS3_PT_PKS4_PKT0_SA_ifPKiSC_iPKfiiiSE_SE_iiiii)
        .other          _ZN4vllm25paged_attention_v2_kernelI13__nv_bfloat16hLi120ELi32ELi128ELNS_18Fp8KVCacheDataTypeE2ELb1ELi512EEEvPfS3_PT_PKS4_PKT0_SA_ifPKiSC_iPKfiiiSE_SE_iiiii,@"STO_CUDA_ENTRY STV_DEFAULT"
_ZN4vllm25paged_attention_v2_kernelI13__nv_bfloat16hLi120ELi32ELi128ELNS_18Fp8KVCacheDataTypeE2ELb1ELi512EEEvPfS3_PT_PKS4_PKT0_SA_ifPKiSC_iPKfiiiSE_SE_iiiii:
.text._ZN4vllm25paged_attention_v2_kernelI13__nv_bfloat16hLi120ELi32ELi128ELNS_18Fp8KVCacheDataTypeE2ELb1ELi512EEEvPfS3_PT_PKS4_PKT0_SA_ifPKiSC_iPKfiiiSE_SE_iiiii:
        /* <DEDUP_REMOVED lines=46> */
[----:B------:R-:W-:Y:S02]  /*02e0*/  ISETP.GE.U32.AND P0, PT, R6, R21, PT ;  /* 0x000000150600720c */ /* 0x000fe40003f06070 */
[----:B------:R-:W-:Y:S02]  /*02f0*/  ISETP.NE.AND P1, PT, R2, RZ, PT ;  /* 0x000000ff0200720c */ /* 0x000fe40003f25270 */
[----:B------:R-:W-:-:S04]  /*0300*/  LEA R6, R3, R4, 0x5 ;  /* 0x0000000403067211 */ /* 0x000fc800078e28ff */
[----:B------:R-:W-:Y:S01]  /*0310*/  VIMNMX R7, PT, PT, R7, R6, PT ;  /* 0x0000000607077248 */ /* 0x000fe20003fe0100 */
[----:B------:R-:W-:-:S04]  /*0320*/  @P3 IMAD R6, R12, R5, 0x1 ;  /* 0x000000010c063424 */ /* 0x000fc800078e0205 */
[----:B------:R-:W-:Y:S01]  /*0330*/  @P0 VIADD R8, R8, 0x1 ;  /* 0x0000000108080836 */ /* 0x000fe20000000000 */
[----:B------:R-:W-:-:S03]  /*0340*/  ISETP.GE.U32.AND P0, PT, R9, R10, PT ;  /* 0x0000000a0900720c */ /* 0x000fc60003f06070 */
[----:B------:R-:W-:Y:S01]  /*0350*/  @!P2 IMAD.MOV R8, RZ, RZ, -R8 ;  /* 0x000000ffff08a224 */ /* 0x000fe200078e0a08 */
[----:B------:R-:W-:Y:S01]  /*0360*/  @!P1 LOP3.LUT R8, RZ, R2, RZ, 0x33, !PT ;  /* 0x00000002ff089212 */ /* 0x000fe200078e33ff */
[----:B--2---:R-:W-:Y:S08]  /*0370*/  @P3 BRA `(.L_x_646) ;  /* 0x0000000000d43947 */ /* 0x004ff00003800000 */
[----:B------:R-:W0:Y:S01]  /*0380*/  LDC R11, c[0x0][0x3b0] ;  /* 0x0000ec00ff0b7b82 */ /* 0x000e220000000800 */
[----:B------:R-:W-:Y:S02]  /*0390*/  IABS R14, R17 ;  /* 0x00000011000e7213 */ /* 0x000fe40000000000 */
        /* <DEDUP_REMOVED lines=16> */
[-C--:B------:R-:W-:Y:S01]  /*04a0*/  @!P2 IADD3 R6, PT, PT, R6, -R13.reuse, RZ ;  /* 0x8000000d0606a210 */ /* 0x080fe20007ffe0ff */
[----:B------:R-:W-:Y:S01]  /*04b0*/  @!P2 VIADD R3, R3, 0x1 ;  /* 0x000000010303a836 */ /* 0x000fe20000000000 */
[----:B------:R-:W-:Y:S02]  /*04c0*/  ISETP.NE.AND P2, PT, R11, RZ, PT ;  /* 0x000000ff0b00720c */ /* 0x000fe40003f45270 */
[----:B------:R-:W-:-:S13]  /*04d0*/  ISETP.GE.U32.AND P1, PT, R6, R13, PT ;  /* 0x0000000d0600720c */ /* 0x000fda0003f26070 */
        /* <DEDUP_REMOVED lines=11> */
[----:B0-----:R-:W-:Y:S01]  /*0590*/  IMAD.MOV.U32 R2, RZ, RZ, RZ ;  /* 0x000000ffff027224 */ /* 0x001fe200078e00ff */
[----:B-1----:R-:W-:-:S05]  /*05a0*/  IADD3 R15, PT, PT, RZ, -R3, RZ ;  /* 0x80000003ff0f7210 */ /* 0x002fca0007ffe0ff */
[----:B------:R-:W-:-:S04]  /*05b0*/  IMAD R15, R15, R12, RZ ;  /* 0x0000000c0f0f7224 */ /* 0x000fc800078e02ff */
[----:B------:R-:W-:Y:S02]  /*05c0*/  IMAD.HI.U32 R3, R3, R15, R2 ;  /* 0x0000000f03037227 */ /* 0x000fe400078e0002 */
[----:B------:R-:W0:Y:S04]  /*05d0*/  LDC R2, c[0x0][0x3f8] ;  /* 0x0000fe00ff027b82 */ /* 0x000e280000000800 */
[----:B------:R-:W-:-:S04]  /*05e0*/  IMAD.HI.U32 R3, R3, R14, RZ ;  /* 0x0000000e03037227 */ /* 0x000fc800078e00ff */
[----:B------:R-:W-:-:S05]  /*05f0*/  IMAD R13, R3, R13, R14 ;  /* 0x0000000d030d7224 */ /* 0x000fca00078e020e */
[----:B------:R-:W-:-:S13]  /*0600*/  ISETP.GT.U32.AND P2, PT, R12, R13, PT ;  /* 0x0000000d0c00720c */ /* 0x000fda0003f44070 */
[-C--:B------:R-:W-:Y:S01]  /*0610*/  @!P2 IADD3 R13, PT, PT, R13, -R12.reuse, RZ ;  /* 0x8000000c0d0da210 */ /* 0x080fe20007ffe0ff */
[----:B------:R-:W-:Y:S01]  /*0620*/  @!P2 VIADD R3, R3, 0x1 ;  /* 0x000000010303a836 */ /* 0x000fe20000000000 */
[----:B------:R-:W-:Y:S02]  /*0630*/  ISETP.NE.AND P2, PT, R6, RZ, PT ;  /* 0x000000ff0600720c */ /* 0x000fe40003f45270 */
[----:B------:R-:W-:Y:S02]  /*0640*/  ISETP.GE.U32.AND P1, PT, R13, R12, PT ;  /* 0x0000000c0d00720c */ /* 0x000fe40003f26070 */
[----:B------:R-:W-:-:S04]  /*0650*/  LOP3.LUT R12, R17, R6, RZ, 0x3c, !PT ;  /* 0x00000006110c7212 */ /* 0x000fc800078e3cff */
[----:B------:R-:W-:-:S07]  /*0660*/  ISETP.GE.AND P3, PT, R12, RZ, PT ;  /* 0x000000ff0c00720c */ /* 0x000fce0003f66270 */
[----:B------:R-:W-:-:S06]  /*0670*/  @P1 IADD3 R3, PT, PT, R3, 0x1, RZ ;  /* 0x0000000103031810 */ /* 0x000fcc0007ffe0ff */
[----:B------:R-:W-:Y:S02]  /*0680*/  @!P3 IADD3 R3, PT, PT, -R3, RZ, RZ ;  /* 0x000000ff0303b210 */ /* 0x000fe40007ffe1ff */
[----:B------:R-:W-:-:S05]  /*0690*/  @!P2 LOP3.LUT R3, RZ, R6, RZ, 0x33, !PT ;  /* 0x00000006ff03a212 */ /* 0x000fca00078e33ff */
[----:B0-----:R-:W-:-:S04]  /*06a0*/  IMAD R3, R2, R11, R3 ;  /* 0x0000000b02037224 */ /* 0x001fc800078e0203 */
[----:B------:R-:W-:-:S04]  /*06b0*/  IMAD.MOV R6, RZ, RZ, -R3 ;  /* 0x000000ffff067224 */ /* 0x000fc800078e0a03 */
[----:B------:R-:W-:-:S07]  /*06c0*/  IMAD R6, R5, R6, 0x1 ;  /* 0x0000000105067424 */ /* 0x000fce00078e0206 */
.L_x_646:
[----:B------:R-:W-:Y:S01]  /*06d0*/  BSSY.RECONVERGENT B6, `(.L_x_647) ;  /* 0x0000040000067945 */ /* 0x000fe20003800200 */
[----:B------:R-:W-:Y:S02]  /*06e0*/  LOP3.LUT R13, R20, 0x1f, RZ, 0xc0, !PT ;  /* 0x0000001f140d7812 */ /* 0x000fe400078ec0ff */
[----:B------:R-:W-:Y:S02]  /*06f0*/  MOV R11, R21 ;  /* 0x00000015000b7202 */ /* 0x000fe40000000f00 */
[----:B------:R-:W-:Y:S01]  /*0700*/  IADD3 R5, PT, PT, -R4, R7, RZ ;  /* 0x0000000704057210 */ /* 0x000fe20007ffe1ff */
[----:B------:R-:W-:Y:S06]  /*0710*/  @P0 BRA `(.L_x_648) ;  /* 0x0000000000ec0947 */ /* 0x000fec0003800000 */
[----:B------:R-:W0:Y:S01]  /*0720*/  LDC R23, c[0x0][0x400] ;  /* 0x00010000ff177b82 */ /* 0x000e220000000800 */
[----:B------:R-:W1:Y:S01]  /*0730*/  S2R R22, SR_CgaCtaId ;  /* 0x0000000000167919 */ /* 0x000e620000008800 */
[----:B------:R-:W2:Y:S01]  /*0740*/  LDCU UR4, c[0x0][0x3fc] ;  /* 0x00007f80ff0477ac */ /* 0x000ea20008000800 */
[----:B------:R-:W-:Y:S01]  /*0750*/  MOV R15, 0x400 ;  /* 0x00000400000f7802 */ /* 0x000fe20000000f00 */
[----:B------:R-:W-:-:S03]  /*0760*/  IMAD.IADD R13, R13, 0x1, -R4 ;  /* 0x000000010d0d7824 */ /* 0x000fc600078e0a04 */
[----:B------:R-:W-:Y:S01]  /*0770*/  IADD3 R15, PT, PT, R15, 0x20, RZ ;  /* 0x000000200f0f7810 */ /* 0x000fe20007ffe0ff */
[----:B------:R-:W3:Y:S01]  /*0780*/  LDC R12, c[0x0][0x404] ;  /* 0x00010100ff0c7b82 */ /* 0x000ee20000000800 */
[----:B0-----:R-:W-:Y:S02]  /*0790*/  IABS R21, R23 ;  /* 0x0000001700157213 */ /* 0x001fe40000000000 */
[----:B------:R-:W-:Y:S02]  /*07a0*/  ISETP.NE.AND P1, PT, R23, RZ, PT ;  /* 0x000000ff1700720c */ /* 0x000fe40003f25270 */
[----:B------:R-:W0:Y:S01]  /*07b0*/  I2F.RP R14, R21 ;  /* 0x00000015000e7306 */ /* 0x000e220000209400 */
[----:B---3--:R-:W-:Y:S02]  /*07c0*/  ISETP.NE.AND P2, PT, R12, RZ, PT ;  /* 0x000000ff0c00720c */ /* 0x008fe40003f45270 */
[----:B-1----:R-:W-:Y:S02]  /*07d0*/  LEA R4, R22, R15, 0x18 ;  /* 0x0000000f16047211 */ /* 0x002fe400078ec0ff */
[----:B------:R-:W-:-:S03]  /*07e0*/  MOV R15, R9 ;  /* 0x00000009000f7202 */ /* 0x000fc60000000f00 */
[----:B0-----:R-:W0:Y:S02]  /*07f0*/  MUFU.RCP R14, R14 ;  /* 0x0000000e000e7308 */ /* 0x001e240000001000 */
[----:B0-----:R-:W-:-:S06]  /*0800*/  VIADD R2, R14, 0xffffffe ;  /* 0x0ffffffe0e027836 */ /* 0x001fcc0000000000 */
[----:B------:R0:W1:Y:S02]  /*0810*/  F2I.FTZ.U32.TRUNC.NTZ R3, R2 ;  /* 0x0000000200037305 */ /* 0x000064000021f000 */
[----:B0-----:R-:W-:Y:S02]  /*0820*/  MOV R2, RZ ;  /* 0x000000ff00027202 */ /* 0x001fe40000000f00 */
[----:B-1----:R-:W-:-:S05]  /*0830*/  IADD3 R24, PT, PT, RZ, -R3, RZ ;  /* 0x80000003ff187210 */ /* 0x002fca0007ffe0ff */
[----:B------:R-:W-:-:S04]  /*0840*/  IMAD R25, R24, R21, RZ ;  /* 0x0000001518197224 */ /* 0x000fc800078e02ff */
[----:B------:R-:W-:-:S04]  /*0850*/  IMAD.HI.U32 R2, R3, R25, R2 ;  /* 0x0000001903027227 */ /* 0x000fc800078e0002 */
[----:B--2---:R-:W-:-:S07]  /*0860*/  VIADD R3, R8, -UR4 ;  /* 0x8000000408037c36 */ /* 0x004fce0008000000 */
.L_x_650:
[----:B------:R-:W-:Y:S02]  /*0870*/  SHF.L.U32 R14, R15, 0x5, RZ ;  /* 0x000000050f0e7819 */ /* 0x000fe400000006ff */
[----:B------:R-:W-:Y:S02]  /*0880*/  IABS R21, R12 ;  /* 0x0000000c00157213 */ /* 0x000fe40000000000 */
[----:B------:R-:W-:Y:S02]  /*0890*/  IABS R24, R14 ;  /* 0x0000000e00187213 */ /* 0x000fe40000000000 */
[----:B------:R-:W-:-:S03]  /*08a0*/  IABS R27, R23 ;  /* 0x00000017001b7213 */ /* 0x000fc60000000000 */
[----:B------:R-:W-:-:S05]  /*08b0*/  IMAD.HI.U32 R22, R0, R24, RZ ;  /* 0x0000001800167227 */ /* 0x000fca00078e00ff */
[----:B------:R-:W-:-:S05]  /*08c0*/  IADD3 R25, PT, PT, -R22, RZ, RZ ;  /* 0x000000ff16197210 */ /* 0x000fca0007ffe1ff */
[----:B------:R-:W-:-:S05]  /*08d0*/  IMAD R24, R21, R25, R24 ;  /* 0x0000001915187224 */ /* 0x000fca00078e0218 */
[----:B------:R-:W-:-:S13]  /*08e0*/  ISETP.GT.U32.AND P3, PT, R11, R24, PT ;  /* 0x000000180b00720c */ /* 0x000fda0003f64070 */
[----:B------:R-:W-:Y:S01]  /*08f0*/  @!P3 IMAD.IADD R24, R24, 0x1, -R21 ;  /* 0x000000011818b824 */ /* 0x000fe200078e0a15 */
[----:B------:R-:W-:-:S04]  /*0900*/  @!P3 IADD3 R22, PT, PT, R22, 0x1, RZ ;  /* 0x000000011616b810 */ /* 0x000fc80007ffe0ff */
[----:B------:R-:W-:Y:S02]  /*0910*/  ISETP.GE.U32.AND P0, PT, R24, R11, PT ;  /* 0x0000000b1800720c */ /* 0x000fe40003f06070 */
[----:B------:R-:W-:-:S04]  /*0920*/  LOP3.LUT R24, R14, R12, RZ, 0x3c, !PT ;  /* 0x0000000c0e187212 */ /* 0x000fc800078e3cff */
[----:B------:R-:W-:-:S07]  /*0930*/  ISETP.GE.AND P4, PT, R24, RZ, PT ;  /* 0x000000ff1800720c */ /* 0x000fce0003f86270 */
[----:B------:R-:W-:-:S06]  /*0940*/  @P0 IADD3 R22, PT, PT, R22, 0x1, RZ ;  /* 0x0000000116160810 */ /* 0x000fcc0007ffe0ff */
        /* <DEDUP_REMOVED lines=15> */
[----:B------:R-:W-:-:S13]  /*0a40*/  ISETP.EQ.OR P0, PT, R24, RZ, P0 ;  /* 0x000000ff1800720c */ /* 0x000fda0000702670 */
[----:B------:R-:W-:Y:S05]  /*0a50*/  @P0 BRA `(.L_x_649) ;  /* 0x0000002c00d00947 */ /* 0x000fea0003800000 */
[----:B------:R-:W-:Y:S01]  /*0a60*/  IMAD.IADD R25, R13, 0x1, R14 ;  /* 0x000000010d197824 */ /* 0x000fe200078e020e */
[----:B------:R-:W-:Y:S01]  /*0a70*/  MOV R14, 0xff7fffff ;  /* 0xff7fffff000e7802 */ /* 0x000fe20000000f00 */
[----:B------:R-:W-:-:S03]  /*0a80*/  VIADD R15, R15, 0x4 ;  /* 0x000000040f0f7836 */ /* 0x000fc60000000000 */
[----:B------:R-:W-:Y:S02]  /*0a90*/  LEA R25, R25, R4, 0x2 ;  /* 0x0000000419197211 */ /* 0x000fe400078e10ff */
[----:B------:R-:W-:-:S03]  /*0aa0*/  ISETP.GE.U32.AND P0, PT, R15, R10, PT ;  /* 0x0000000a0f00720c */ /* 0x000fc60003f06070 */
[----:B------:R0:W-:Y:S10]  /*0ab0*/  STS [R25], R14 ;  /* 0x0000000e19007388 */ /* 0x0001f40000000800 */
[----:B0-----:R-:W-:Y:S05]  /*0ac0*/  @!P0 BRA `(.L_x_650) ;  /* 0xfffffffc00688947 */ /* 0x001fea000383ffff */
.L_x_648:
[----:B------:R-:W-:Y:S05]  /*0ad0*/  BSYNC.RECONVERGENT B6 ;  /* 0x0000000000067941 */ /* 0x000fea0003800200 */
.L_x_647:
        /* <DEDUP_REMOVED lines=14> */
.L_x_693:
        /* <DEDUP_REMOVED lines=10> */
[----:B------:R-:W-:Y:S01]  /*0c60*/  IMAD R22, R22, 0x4, R0 ;  /* 0x0000000416167824 */ /* 0x000fe200078e0200 */
[----:B0-----:R-:W-:Y:S01]  /*0c70*/  MOV R4, 0xff7fffff ;  /* 0xff7fffff00047802 */ /* 0x001fe20000000f00 */
        /* <DEDUP_REMOVED lines=13> */
[----:B------:R-:W-:Y:S02]  /*0d50*/  IMAD.MOV.U32 R13, RZ, RZ, RZ ;  /* 0x000000ffff0d7224 */ /* 0x000fe400078e00ff */
[----:B------:R-:W-:-:S05]  /*0d60*/  IMAD.IADD R4, R7, 0x1, R4 ;  /* 0x0000000107047824 */ /* 0x000fca00078e0204 */
[----:B------:R-:W-:Y:S02]  /*0d70*/  LOP3.LUT R12, R4, 0x180, RZ, 0xc0, !PT ;  /* 0x00000180040c7812 */ /* 0x000fe400078ec0ff */
[----:B------:R-:W-:Y:S02]  /*0d80*/  IADD3 R11, PT, PT, -R11, R4, RZ ;  /* 0x000000040b0b7210 */ /* 0x000fe40007ffe1ff */
[----:B------:R-:W-:Y:S02]  /*0d90*/  ISETP.NE.AND P0, PT, R12, 0x180, PT ;  /* 0x000001800c00780c */ /* 0x000fe40003f05270 */
[----:B------:R-:W-:Y:S02]  /*0da0*/  ISETP.GE.U32.AND P4, PT, R11, 0x180, PT ;  /* 0x000001800b00780c */ /* 0x000fe40003f86070 */
[----:B------:R-:W-:-:S09]  /*0db0*/  MOV R12, R20 ;  /* 0x00000014000c7202 */ /* 0x000fd20000000f00 */
[----:B------:R-:W-:Y:S05]  /*0dc0*/  @!P0 BRA `(.L_x_655) ;  /* 0x00000000004c8947 */ /* 0x000fea0003800000 */
[----:B------:R-:W-:Y:S01]  /*0dd0*/  LEA.HI R4, R4, 0x1, RZ, 0x19 ;  /* 0x0000000104047811 */ /* 0x000fe200078fc8ff */
[----:B------:R-:W-:Y:S01]  /*0de0*/  IMAD.MOV.U32 R13, RZ, RZ, RZ ;  /* 0x000000ffff0d7224 */ /* 0x000fe200078e00ff */
[----:B------:R-:W-:Y:S02]  /*0df0*/  IADD3 R11, PT, PT, R3, 0x20, RZ ;  /* 0x00000020030b7810 */ /* 0x000fe40007ffe0ff */
[----:B------:R-:W-:Y:S02]  /*0e00*/  LOP3.LUT R4, R4, 0x3, RZ, 0xc0, !PT ;  /* 0x0000000304047812 */ /* 0x000fe400078ec0ff */
[----:B------:R-:W-:Y:S02]  /*0e10*/  LEA R11, R2, R11, 0x18 ;  /* 0x0000000b020b7211 */ /* 0x000fe400078ec0ff */
[----:B------:R-:W-:Y:S01]  /*0e20*/  MOV R12, R20 ;  /* 0x00000014000c7202 */ /* 0x000fe20000000f00 */
[----:B------:R-:W-:Y:S01]  /*0e30*/  IMAD.MOV R4, RZ, RZ, -R4 ;  /* 0x000000ffff047224 */ /* 0x000fe200078e0a04 */
[----:B------:R-:W-:-:S07]  /*0e40*/  LEA R11, R20, R11, 0x2 ;  /* 0x0000000b140b7211 */ /* 0x000fce00078e10ff */
.L_x_656:
        /* <DEDUP_REMOVED lines=9> */
[----:B0-----:R-:W-:Y:S01]  /*0ee0*/  VIADD R11, R11, 0x200 ;  /* 0x000002000b0b7836 */ /* 0x001fe20000000000 */
[----:B------:R-:W-:Y:S06]  /*0ef0*/  @P0 BRA `(.L_x_656) ;  /* 0xfffffffc00d40947 */ /* 0x000fec000383ffff */
.L_x_655:
[----:B------:R-:W-:Y:S05]  /*0f00*/  BSYNC.RECONVERGENT B1 ;  /* 0x0000000000017941 */ /* 0x000fea0003800200 */
.L_x_654:
        /* <DEDUP_REMOVED lines=12> */
.L_x_659:
[----:B------:R-:W0:Y:S01]  /*0fd0*/  LDS R15, [R4+-0x400] ;  /* 0xfffc0000040f7984 */ /* 0x000e220000000800 */
[----:B------:R-:W-:-:S03]  /*0fe0*/  VIADD R12, R12, 0x800 ;  /* 0x000008000c0c7836 */ /* 0x000fc60000000000 */
[----:B------:R-:W1:Y:S02]  /*0ff0*/  LDS R31, [R4+-0x200] ;  /* 0xfffe0000041f7984 */ /* 0x000e640000000800 */
[----:B------:R-:W-:Y:S02]  /*1000*/  ISETP.GE.AND P4, PT, R12, R11, PT ;  /* 0x0000000b0c00720c */ /* 0x000fe40003f86270 */
[----:B------:R-:W2:Y:S04]  /*1010*/  LDS R29, [R4] ;  /* 0x00000000041d7984 */ /* 0x000ea80000000800 */
[----:B------:R-:W-:Y:S04]  /*1020*/  LDS R25, [R4+0x600] ;  /* 0x0006000004197984 */ /* 0x000fe80000000800 */
[----:B------:R-:W3:Y:S04]  /*1030*/  LDS R27, [R4+0x200] ;  /* 0x00020000041b7984 */ /* 0x000ee80000000800 */
[----:B------:R-:W4:Y:S04]  /*1040*/  LDS R33, [R4+0xc00] ;  /* 0x000c000004217984 */ /* 0x000f280000000800 */
[----:B------:R-:W5:Y:S01]  /*1050*/  LDS R35, [R4+0xe00] ;  /* 0x000e000004237984 */ /* 0x000f620000000800 */
[----:B0-----:R-:W-:-:S04]  /*1060*/  FADD.FTZ R15, -R0, R15 ;  /* 0x0000000f000f7221 */ /* 0x001fc80000010100 */
[----:B------:R-:W-:Y:S01]  /*1070*/  FMUL.FTZ R24, R15, 1.4426950216293334961 ;  /* 0x3fb8aa3b0f187820 */ /* 0x000fe20000410000 */
[C---:B-1----:R-:W-:Y:S01]  /*1080*/  FADD.FTZ R31, -R0.reuse, R31 ;  /* 0x0000001f001f7221 */ /* 0x042fe20000010100 */
[----:B------:R-:W0:Y:S01]  /*1090*/  LDS R15, [R4+0x400] ;  /* 0x00040000040f7984 */ /* 0x000e220000000800 */
[C---:B--2---:R-:W-:Y:S02]  /*10a0*/  FADD.FTZ R29, -R0.reuse, R29 ;  /* 0x0000001d001d7221 */ /* 0x044fe40000010100 */
[----:B------:R-:W-:Y:S01]  /*10b0*/  FMUL.FTZ R14, R31, 1.4426950216293334961 ;  /* 0x3fb8aa3b1f0e7820 */ /* 0x000fe20000410000 */
[----:B------:R-:W1:Y:S01]  /*10c0*/  MUFU.EX2 R24, R24 ;  /* 0x0000001800187308 */ /* 0x000e620000000800 */
[----:B------:R-:W2:Y:S01]  /*10d0*/  LDS R31, [R4+0xa00] ;  /* 0x000a0000041f7984 */ /* 0x000ea20000000800 */
[----:B------:R-:W-:Y:S01]  /*10e0*/  FMUL.FTZ R26, R29, 1.4426950216293334961 ;  /* 0x3fb8aa3b1d1a7820 */ /* 0x000fe20000410000 */
[----:B---3--:R-:W-:-:S05]  /*10f0*/  FADD.FTZ R28, -R0, R27 ;  /* 0x0000001b001c7221 */ /* 0x008fca0000010100 */
[----:B------:R-:W3:Y:S01]  /*1100*/  MUFU.EX2 R14, R14 ;  /* 0x0000000e000e7308 */ /* 0x000ee20000000800 */
[----:B------:R-:W-:Y:S01]  /*1110*/  FMUL.FTZ R28, R28, 1.4426950216293334961 ;  /* 0x3fb8aa3b1c1c7820 */ /* 0x000fe20000410000 */
[C---:B----4-:R-:W-:Y:S01]  /*1120*/  FADD.FTZ R33, -R0.reuse, R33 ;  /* 0x0000002100217221 */ /* 0x050fe20000010100 */
[----:B-----5:R-:W-:-:S05]  /*1130*/  FADD.FTZ R35, -R0, R35 ;  /* 0x0000002300237221 */ /* 0x020fca0000010100 */
[----:B------:R-:W4:Y:S01]  /*1140*/  MUFU.EX2 R27, R26 ;  /* 0x0000001a001b7308 */ /* 0x000f220000000800 */
[----:B-1----:R0:W-:Y:S01]  /*1150*/  STS [R4+-0x400], R24 ;  /* 0xfffc001804007388 */ /* 0x0021e20000000800 */
[----:B------:R-:W-:Y:S01]  /*1160*/  FADD.FTZ R13, R24, R13 ;  /* 0x0000000d180d7221 */ /* 0x000fe20000010000 */
[----:B------:R-:W-:Y:S02]  /*1170*/  FMUL.FTZ R35, R35, 1.4426950216293334961 ;  /* 0x3fb8aa3b23237820 */ /* 0x000fe40000410000 */
[----:B---3--:R1:W-:Y:S04]  /*1180*/  STS [R4+-0x200], R14 ;  /* 0xfffe000e04007388 */ /* 0x0083e80000000800 */
[----:B----4-:R-:W-:Y:S01]  /*1190*/  STS [R4], R27 ;  /* 0x0000001b04007388 */ /* 0x010fe20000000800 */
[----:B0-----:R-:W-:-:S02]  /*11a0*/  FADD.FTZ R24, -R0, R15 ;  /* 0x0000000f00187221 */ /* 0x001fc40000010100 */
[----:B------:R-:W0:Y:S02]  /*11b0*/  MUFU.EX2 R15, R28 ;  /* 0x0000001c000f7308 */ /* 0x000e240000000800 */
[----:B------:R-:W-:Y:S01]  /*11c0*/  FMUL.FTZ R30, R24, 1.4426950216293334961 ;  /* 0x3fb8aa3b181e7820 */ /* 0x000fe20000410000 */
[----:B------:R-:W-:-:S04]  /*11d0*/  FADD.FTZ R24, -R0, R25 ;  /* 0x0000001900187221 */ /* 0x000fc80000010100 */
[----:B------:R-:W-:Y:S01]  /*11e0*/  FMUL.FTZ R29, R24, 1.4426950216293334961 ;  /* 0x3fb8aa3b181d7820 */ /* 0x000fe20000410000 */
[----:B------:R-:W-:Y:S01]  /*11f0*/  FADD.FTZ R24, R13, R14 ;  /* 0x0000000e0d187221 */ /* 0x000fe20000010000 */
[----:B------:R-:W1:Y:S01]  /*1200*/  MUFU.EX2 R25, R30 ;  /* 0x0000001e00197308 */ /* 0x000e620000000800 */
[----:B------:R-:W3:Y:S02]  /*1210*/  LDS R13, [R4+0x800] ;  /* 0x00080000040d7984 */ /* 0x000ee40000000800 */
[----:B------:R-:W-:Y:S02]  /*1220*/  FADD.FTZ R24, R24, R27 ;  /* 0x0000001b18187221 */ /* 0x000fe40000010000 */
[----:B------:R-:W4:Y:S02]  /*1230*/  LDS R27, [R4+0x1000] ;  /* 0x00100000041b7984 */ /* 0x000f240000000800 */
[----:B0-----:R-:W-:Y:S02]  /*1240*/  FADD.FTZ R24, R24, R15 ;  /* 0x0000000f18187221 */ /* 0x001fe40000010000 */
[----:B------:R2:W-:Y:S01]  /*1250*/  STS [R4+0x200], R15 ;  /* 0x0002000f04007388 */ /* 0x0005e20000000800 */
[----:B------:R-:W0:Y:S01]  /*1260*/  MUFU.EX2 R29, R29 ;  /* 0x0000001d001d7308 */ /* 0x000e220000000800 */
[----:B-1----:R-:W-:-:S02]  /*1270*/  FADD.FTZ R14, R24, R25 ;  /* 0x00000019180e7221 */ /* 0x002fc40000010000 */
[----:B------:R1:W-:Y:S01]  /*1280*/  STS [R4+0x400], R25 ;  /* 0x0004001904007388 */ /* 0x0003e20000000800 */
[----:B--2---:R-:W-:-:S04]  /*1290*/  FADD.FTZ R15, -R0, R31 ;  /* 0x0000001f000f7221 */ /* 0x004fc80000010100 */
[----:B------:R-:W-:Y:S01]  /*12a0*/  FMUL.FTZ R24, R15, 1.4426950216293334961 ;  /* 0x3fb8aa3b0f187820 */ /* 0x000fe20000410000 */
[----:B------:R-:W-:Y:S02]  /*12b0*/  FMUL.FTZ R15, R33, 1.4426950216293334961 ;  /* 0x3fb8aa3b210f7820 */ /* 0x000fe40000410000 */
[----:B------:R-:W2:Y:S01]  /*12c0*/  LDS R33, [R4+0x1400] ;  /* 0x0014000004217984 */ /* 0x000ea20000000800 */
[----:B0-----:R-:W-:Y:S01]  /*12d0*/  FADD.FTZ R14, R14, R29 ;  /* 0x0000001d0e0e7221 */ /* 0x001fe20000010000 */
[----:B-1----:R-:W0:Y:S02]  /*12e0*/  MUFU.EX2 R25, R24 ;  /* 0x0000001800197308 */ /* 0x002e240000000800 */
[----:B------:R1:W-:Y:S06]  /*12f0*/  STS [R4+0x600], R29 ;  /* 0x0006001d04007388 */ /* 0x0003ec0000000800 */
[----:B------:R-:W5:Y:S01]  /*1300*/  MUFU.EX2 R15, R15 ;  /* 0x0000000f000f7308 */ /* 0x000f620000000800 */
[----:B---3--:R-:W-:-:S04]  /*1310*/  FADD.FTZ R13, -R0, R13 ;  /* 0x0000000d000d7221 */ /* 0x008fc80000010100 */
[----:B------:R-:W-:Y:S01]  /*1320*/  FMUL.FTZ R13, R13, 1.4426950216293334961 ;  /* 0x3fb8aa3b0d0d7820 */ /* 0x000fe20000410000 */
[----:B----4-:R-:W-:Y:S01]  /*1330*/  FADD.FTZ R26, -R0, R27 ;  /* 0x0000001b001a7221 */ /* 0x010fe20000010100 */
[----:B0-----:R-:W-:Y:S01]  /*1340*/  STS [R4+0xa00], R25 ;  /* 0x000a001904007388 */ /* 0x001fe20000000800 */
[----:B------:R0:W3:Y:S02]  /*1350*/  MUFU.EX2 R27, R35 ;  /* 0x00000023001b7308 */ /* 0x0000e40000000800 */
[----:B------:R-:W-:Y:S01]  /*1360*/  FMUL.FTZ R26, R26, 1.4426950216293334961 ;  /* 0x3fb8aa3b1a1a7820 */ /* 0x000fe20000410000 */
[----:B-----5:R4:W-:Y:S05]  /*1370*/  STS [R4+0xc00], R15 ;  /* 0x000c000f04007388 */ /* 0x0209ea0000000800 */
[----:B------:R5:W4:Y:S01]  /*1380*/  MUFU.EX2 R31, R13 ;  /* 0x0000000d001f7308 */ /* 0x000b220000000800 */
[----:B0-----:R-:W0:Y:S07]  /*1390*/  LDS R35, [R4+0x1600] ;  /* 0x0016000004237984 */ /* 0x001e2e0000000800 */
[----:B-1----:R-:W1:Y:S01]  /*13a0*/  MUFU.EX2 R29, R26 ;  /* 0x0000001a001d7308 */ /* 0x002e620000000800 */
[----:B-----5:R-:W5:Y:S01]  /*13b0*/  LDS R13, [R4+0x1200] ;  /* 0x00120000040d7984 */ /* 0x020f620000000800 */
[----:B--2---:R-:W-:-:S03]  /*13c0*/  FADD.FTZ R33, -R0, R33 ;  /* 0x0000002100217221 */ /* 0x004fc60000010100 */
[----:B---3--:R2:W-:Y:S01]  /*13d0*/  STS [R4+0xe00], R27 ;  /* 0x000e001b04007388 */ /* 0x0085e20000000800 */
[----:B----4-:R-:W-:-:S03]  /*13e0*/  FADD.FTZ R14, R14, R31 ;  /* 0x0000001f0e0e7221 */ /* 0x010fc60000010000 */
[----:B------:R-:W-:Y:S01]  /*13f0*/  STS [R4+0x800], R31 ;  /* 0x0008001f04007388 */ /* 0x000fe20000000800 */
[----:B------:R-:W-:-:S03]  /*1400*/  FADD.FTZ R14, R14, R25 ;  /* 0x000000190e0e7221 */ /* 0x000fc60000010000 */
[----:B------:R-:W3:Y:S01]  /*1410*/  LDS R31, [R4+0x1800] ;  /* 0x00180000041f7984 */ /* 0x000ee20000000800 */
[----:B------:R-:W-:-:S03]  /*1420*/  FADD.FTZ R14, R14, R15 ;  /* 0x0000000f0e0e7221 */ /* 0x000fc60000010000 */
[----:B------:R-:W4:Y:S01]  /*1430*/  LDS R25, [R4+0x1a00] ;  /* 0x001a000004197984 */ /* 0x000f220000000800 */
[----:B------:R-:W-:Y:S01]  /*1440*/  FMUL.FTZ R15, R33, 1.4426950216293334961 ;  /* 0x3fb8aa3b210f7820 */ /* 0x000fe20000410000 */
[----:B------:R-:W-:Y:S02]  /*1450*/  FADD.FTZ R14, R14, R27 ;  /* 0x0000001b0e0e7221 */ /* 0x000fe40000010000 */
[----:B-1----:R1:W-:Y:S03]  /*1460*/  STS [R4+0x1000], R29 ;  /* 0x0010001d04007388 */ /* 0x0023e60000000800 */
[----:B------:R-:W1:Y:S01]  /*1470*/  MUFU.EX2 R15, R15 ;  /* 0x0000000f000f7308 */ /* 0x000e620000000800 */
[----:B------:R-:W-:Y:S01]  /*1480*/  FADD.FTZ R14, R14, R29 ;  /* 0x0000001d0e0e7221 */ /* 0x000fe20000010000 */
[----:B0-----:R-:W-:-:S04]  /*1490*/  FADD.FTZ R35, -R0, R35 ;  /* 0x0000002300237221 */ /* 0x001fc80000010100 */
[----:B--2---:R-:W-:Y:S01]  /*14a0*/  FMUL.FTZ R27, R35, 1.4426950216293334961 ;  /* 0x3fb8aa3b231b7820 */ /* 0x004fe20000410000 */
[----:B-----5:R-:W-:Y:S01]  /*14b0*/  FADD.FTZ R13, -R0, R13 ;  /* 0x0000000d000d7221 */ /* 0x020fe20000010100 */
[----:B-1----:R-:W-:Y:S04]  /*14c0*/  STS [R4+0x1400], R15 ;  /* 0x0014000f04007388 */ /* 0x002fe80000000800 */
[----:B------:R-:W0:Y:S01]  /*14d0*/  MUFU.EX2 R27, R27 ;  /* 0x0000001b001b7308 */ /* 0x000e220000000800 */
[----:B------:R-:W-:-:S07]  /*14e0*/  FMUL.FTZ R13, R13, 1.4426950216293334961 ;  /* 0x3fb8aa3b0d0d7820 */ /* 0x000fce0000410000 */
[----:B------:R-:W1:Y:S01]  /*14f0*/  MUFU.EX2 R13, R13 ;  /* 0x0000000d000d7308 */ /* 0x000e620000000800 */
[C---:B---3--:R-:W-:Y:S01]  /*1500*/  FADD.FTZ R31, -R0.reuse, R31 ;  /* 0x0000001f001f7221 */ /* 0x048fe20000010100 */
[----:B----4-:R-:W-:-:S03]  /*1510*/  FADD.FTZ R25, -R0, R25 ;  /* 0x0000001900197221 */ /* 0x010fc60000010100 */
[----:B------:R-:W-:Y:S01]  /*1520*/  FMUL.FTZ R29, R31, 1.4426950216293334961 ;  /* 0x3fb8aa3b1f1d7820 */ /* 0x000fe20000410000 */
[----:B0-----:R-:W-:Y:S01]  /*1530*/  STS [R4+0x1600], R27 ;  /* 0x0016001b04007388 */ /* 0x001fe20000000800 */
[----:B------:R-:W-:-:S04]  /*1540*/  FMUL.FTZ R25, R25, 1.4426950216293334961 ;  /* 0x3fb8aa3b19197820 */ /* 0x000fc80000410000 */
[----:B------:R-:W0:Y:S01]  /*1550*/  MUFU.EX2 R29, R29 ;  /* 0x0000001d001d7308 */ /* 0x000e220000000800 */
[----:B-1----:R-:W-:Y:S01]  /*1560*/  FADD.FTZ R14, R14, R13 ;  /* 0x0000000d0e0e7221 */ /* 0x002fe20000010000 */
[----:B------:R1:W-:Y:S03]  /*1570*/  STS [R4+0x1200], R13 ;  /* 0x0012000d04007388 */ /* 0x0003e60000000800 */
[----:B------:R-:W-:-:S03]  /*1580*/  FADD.FTZ R14, R14, R15 ;  /* 0x0000000f0e0e7221 */ /* 0x000fc60000010000 */
[----:B------:R-:W2:Y:S01]  /*1590*/  MUFU.EX2 R25, R25 ;  /* 0x0000001900197308 */ /* 0x000ea20000000800 */
[----:B------:R-:W-:-:S04]  /*15a0*/  FADD.FTZ R14, R14, R27 ;  /* 0x0000001b0e0e7221 */ /* 0x000fc80000010000 */
[----:B0-----:R-:W-:Y:S01]  /*15b0*/  FADD.FTZ R14, R14, R29 ;  /* 0x0000001d0e0e7221 */ /* 0x001fe20000010000 */
[----:B------:R-:W-:Y:S04]  /*15c0*/  STS [R4+0x1800], R29 ;  /* 0x0018001d04007388 */ /* 0x000fe80000000800 */
[----:B--2---:R0:W-:Y:S01]  /*15d0*/  STS [R4+0x1a00], R25 ;  /* 0x001a001904007388 */ /* 0x0041e20000000800 */
[----:B-1----:R-:W-:Y:S01]  /*15e0*/  FADD.FTZ R13, R14, R25 ;  /* 0x000000190e0d7221 */ /* 0x002fe20000010000 */
[----:B0-----:R-:W-:Y:S01]  /*15f0*/  IADD3 R4, PT, PT, R4, 0x2000, RZ ;  /* 0x0000200004047810 */ /* 0x001fe20007ffe0ff */
[----:B------:R-:W-:Y:S06]  /*1600*/  @!P4 BRA `(.L_x_659) ;  /* 0xfffffff80070c947 */ /* 0x000fec000383ffff */
.L_x_658:
[----:B------:R-:W-:Y:S05]  /*1610*/  BSYNC.RECONVERGENT B1 ;  /* 0x0000000000017941 */ /* 0x000fea0003800200 */
.L_x_657:
        /* <DEDUP_REMOVED lines=11> */
[----:B------:R-:W-:Y:S01]  /*16d0*/  LDS R27, [R4+0x800] ;  /* 0x00080000041b7984 */ /* 0x000fe20000000800 */
[----:B0-----:R-:W-:-:S04]  /*16e0*/  FADD.FTZ R11, -R0, R11 ;  /* 0x0000000b000b7221 */ /* 0x001fc80000010100 */
[----:B------:R-:W-:Y:S01]  /*16f0*/  FMUL.FTZ R11, R11, 1.4426950216293334961 ;  /* 0x3fb8aa3b0b0b7820 */ /* 0x000fe20000410000 */
[----:B-1----:R-:W-:-:S03]  /*1700*/  FADD.FTZ R15, -R0, R15 ;  /* 0x0000000f000f7221 */ /* 0x002fc60000010100 */
[----:B------:R-:W0:Y:S01]  /*1710*/  MUFU.EX2 R24, R11 ;  /* 0x0000000b00187308 */ /* 0x000e220000000800 */
[----:B------:R-:W-:Y:S01]  /*1720*/  FMUL.FTZ R14, R15, 1.4426950216293334961 ;  /* 0x3fb8aa3b0f0e7820 */ /* 0x000fe20000410000 */
[C---:B--2---:R-:W-:Y:S01]  /*1730*/  FADD.FTZ R29, -R0.reuse, R29 ;  /* 0x0000001d001d7221 */ /* 0x044fe20000010100 */
[----:B------:R-:W1:Y:S01]  /*1740*/  LDS R15, [R4+0x600] ;  /* 0x00060000040f7984 */ /* 0x000e620000000800 */
[----:B---3--:R-:W-:Y:S02]  /*1750*/  FADD.FTZ R31, -R0, R31 ;  /* 0x0000001f001f7221 */ /* 0x008fe40000010100 */
[----:B------:R-:W-:Y:S02]  /*1760*/  FMUL.FTZ R29, R29, 1.4426950216293334961 ;  /* 0x3fb8aa3b1d1d7820 */ /* 0x000fe40000410000 */
[----:B------:R-:W2:Y:S01]  /*1770*/  MUFU.EX2 R26, R14 ;  /* 0x0000000e001a7308 */ /* 0x000ea20000000800 */
[----:B------:R-:W-:-:S07]  /*1780*/  FMUL.FTZ R28, R31, 1.4426950216293334961 ;  /* 0x3fb8aa3b1f1c7820 */ /* 0x000fce0000410000 */
[----:B------:R-:W3:Y:S01]  /*1790*/  MUFU.EX2 R14, R29 ;  /* 0x0000001d000e7308 */ /* 0x000ee20000000800 */
[----:B0-----:R-:W-:Y:S01]  /*17a0*/  FADD.FTZ R13, R13, R24 ;  /* 0x000000180d0d7221 */ /* 0x001fe20000010000 */
[----:B------:R4:W-:Y:S03]  /*17b0*/  STS [R4+-0x400], R24 ;  /* 0xfffc001804007388 */ /* 0x0009e60000000800 */
[----:B--2---:R-:W-:Y:S01]  /*17c0*/  FADD.FTZ R11, R13, R26 ;  /* 0x0000001a0d0b7221 */ /* 0x004fe20000010000 */
[----:B------:R0:W-:Y:S01]  /*17d0*/  STS [R4+-0x200], R26 ;  /* 0xfffe001a04007388 */ /* 0x0001e20000000800 */
[----:B----4-:R-:W-:-:S03]  /*17e0*/  FADD.FTZ R24, -R0, R25 ;  /* 0x0000001900187221 */ /* 0x010fc60000010100 */
[----:B------:R-:W2:Y:S01]  /*17f0*/  LDS R13, [R4+0xa00] ;  /* 0x000a0000040d7984 */ /* 0x000ea20000000800 */
[----:B------:R-:W4:Y:S01]  /*1800*/  MUFU.EX2 R25, R28 ;  /* 0x0000001c00197308 */ /* 0x000f220000000800 */
[----:B------:R-:W-:Y:S02]  /*1810*/  FMUL.FTZ R30, R24, 1.4426950216293334961 ;  /* 0x3fb8aa3b181e7820 */ /* 0x000fe40000410000 */
[----:B---3--:R-:W-:Y:S01]  /*1820*/  STS [R4], R14 ;  /* 0x0000000e04007388 */ /* 0x008fe20000000800 */
[----:B-1----:R-:W-:-:S04]  /*1830*/  FADD.FTZ R24, -R0, R15 ;  /* 0x0000000f00187221 */ /* 0x002fc80000010100 */
[----:B------:R-:W1:Y:S01]  /*1840*/  MUFU.EX2 R15, R30 ;  /* 0x0000001e000f7308 */ /* 0x000e620000000800 */
[----:B0-----:R-:W-:Y:S01]  /*1850*/  FMUL.FTZ R26, R24, 1.4426950216293334961 ;  /* 0x3fb8aa3b181a7820 */ /* 0x001fe20000410000 */
[----:B------:R-:W-:Y:S01]  /*1860*/  FADD.FTZ R24, -R0, R27 ;  /* 0x0000001b00187221 */ /* 0x000fe20000010100 */
[----:B----4-:R-:W-:Y:S03]  /*1870*/  STS [R4+0x200], R25 ;  /* 0x0002001904007388 */ /* 0x010fe60000000800 */
[----:B------:R-:W-:Y:S02]  /*1880*/  FMUL.FTZ R31, R24, 1.4426950216293334961 ;  /* 0x3fb8aa3b181f7820 */ /* 0x000fe40000410000 */
[----:B------:R-:W0:Y:S01]  /*1890*/  MUFU.EX2 R27, R26 ;  /* 0x0000001a001b7308 */ /* 0x000e220000000800 */
[----:B------:R-:W-:-:S04]  /*18a0*/  FADD.FTZ R24, R11, R14 ;  /* 0x0000000e0b187221 */ /* 0x000fc80000010000 */
[----:B------:R-:W-:-:S03]  /*18b0*/  FADD.FTZ R24, R24, R25 ;  /* 0x0000001918187221 */ /* 0x000fc60000010000 */
[----:B------:R-:W3:Y:S01]  /*18c0*/  MUFU.EX2 R31, R31 ;  /* 0x0000001f001f7308 */ /* 0x000ee20000000800 */
[----:B-1----:R-:W-:Y:S01]  /*18d0*/  FADD.FTZ R24, R24, R15 ;  /* 0x0000000f18187221 */ /* 0x002fe20000010000 */
[----:B------:R-:W-:Y:S01]  /*18e0*/  STS [R4+0x400], R15 ;  /* 0x0004000f04007388 */ /* 0x000fe20000000800 */
[----:B--2---:R-:W-:Y:S02]  /*18f0*/  FADD.FTZ R13, -R0, R13 ;  /* 0x0000000d000d7221 */ /* 0x004fe40000010100 */
[----:B0-----:R-:W-:Y:S01]  /*1900*/  FADD.FTZ R24, R24, R27 ;  /* 0x0000001b18187221 */ /* 0x001fe20000010000 */
[----:B------:R-:W-:Y:S01]  /*1910*/  STS [R4+0x600], R27 ;  /* 0x0006001b04007388 */ /* 0x000fe20000000800 */
[----:B------:R-:W-:-:S04]  /*1920*/  FMUL.FTZ R13, R13, 1.4426950216293334961 ;  /* 0x3fb8aa3b0d0d7820 */ /* 0x000fc80000410000 */
[----:B------:R-:W0:Y:S01]  /*1930*/  MUFU.EX2 R29, R13 ;  /* 0x0000000d001d7308 */ /* 0x000e220000000800 */
[----:B---3--:R-:W-:Y:S01]  /*1940*/  FADD.FTZ R24, R24, R31 ;  /* 0x0000001f18187221 */ /* 0x008fe20000010000 */
[----:B------:R-:W-:Y:S04]  /*1950*/  STS [R4+0x800], R31 ;  /* 0x0008001f04007388 */ /* 0x000fe80000000800 */
[----:B0-----:R0:W-:Y:S01]  /*1960*/  STS [R4+0xa00], R29 ;  /* 0x000a001d04007388 */ /* 0x0011e20000000800 */
[----:B------:R-:W-:Y:S01]  /*1970*/  FADD.FTZ R13, R24, R29 ;  /* 0x0000001d180d7221 */ /* 0x000fe20000010000 */
[----:B0-----:R-:W-:-:S07]  /*1980*/  IADD3 R4, PT, PT, R4, 0x1000, RZ ;  /* 0x0000100004047810 */ /* 0x001fce0007ffe0ff */
.L_x_661:
[----:B------:R-:W-:Y:S05]  /*1990*/  BSYNC.RECONVERGENT B1 ;  /* 0x0000000000017941 */ /* 0x000fea0003800200 */
.L_x_660:
        /* <DEDUP_REMOVED lines=26> */
.L_x_653:
[----:B------:R-:W-:Y:S05]  /*1b40*/  BSYNC.RECONVERGENT B0 ;  /* 0x0000000000007941 */ /* 0x000fea0003800200 */
.L_x_652:
        /* <DEDUP_REMOVED lines=22> */
[----:B------:R-:W-:Y:S01]  /*1cb0*/  IADD3 R11, PT, PT, R7, R12, RZ ;  /* 0x0000000c070b7210 */ /* 0x000fe20007ffe0ff */
[----:B------:R-:W-:-:S03]  /*1cc0*/  IMAD.SHL.U32 R12, R18, 0x200, RZ ;  /* 0x00000200120c7824 */ /* 0x000fc600078e00ff */
[----:B------:R-:W-:Y:S02]  /*1cd0*/  LOP3.LUT R13, R11, 0x180, RZ, 0xc0, !PT ;  /* 0x000001800b0d7812 */ /* 0x000fe400078ec0ff */
[----:B------:R-:W-:Y:S02]  /*1ce0*/  IADD3 R7, PT, PT, -R12, R11, RZ ;  /* 0x0000000b0c077210 */ /* 0x000fe40007ffe1ff */
[----:B------:R-:W-:Y:S02]  /*1cf0*/  ISETP.NE.AND P0, PT, R13, 0x180, PT ;  /* 0x000001800d00780c */ /* 0x000fe40003f05270 */
[----:B------:R-:W-:Y:S01]  /*1d00*/  ISETP.GE.U32.AND P1, PT, R7, 0x180, PT ;  /* 0x000001800700780c */ /* 0x000fe20003f26070 */
[----:B-1----:R-:W-:Y:S01]  /*1d10*/  FADD.FTZ R7, R4, 9.9999999747524270788e-07 ;  /* 0x358637bd04077421 */ /* 0x002fe20000010000 */
[----:B------:R-:W-:Y:S02]  /*1d20*/  MOV R12, R20 ;  /* 0x00000014000c7202 */ /* 0x000fe40000000f00 */
[----:B------:R-:W-:-:S03]  /*1d30*/  LEA.HI R13, R11, 0x1, RZ, 0x19 ;  /* 0x000000010b0d7811 */ /* 0x000fc600078fc8ff */
[----:B------:R-:W1:Y:S04]  /*1d40*/  MUFU.RCP R7, R7 ;  /* 0x0000000700077308 */ /* 0x000e680000001000 */
        /* <DEDUP_REMOVED lines=9> */
.L_x_666:
[----:B------:R-:W1:Y:S01]  /*1de0*/  LDS R14, [R11] ;  /* 0x000000000b0e7984 */ /* 0x000e620000000800 */
[----:B------:R-:W-:-:S04]  /*1df0*/  IADD3 R13, PT, PT, R13, 0x1, RZ ;  /* 0x000000010d0d7810 */ /* 0x000fc80007ffe0ff */
[----:B------:R-:W-:Y:S01]  /*1e00*/  ISETP.NE.AND P0, PT, R13, RZ, PT ;  /* 0x000000ff0d00720c */ /* 0x000fe20003f05270 */
[----:B-1----:R-:W-:-:S05]  /*1e10*/  FMUL.FTZ R14, R14, R7 ;  /* 0x000000070e0e7220 */ /* 0x002fca0000410000 */
[----:B------:R1:W-:Y:S02]  /*1e20*/  STS [R11], R14 ;  /* 0x0000000e0b007388 */ /* 0x0003e40000000800 */
[----:B-1----:R-:W-:-:S05]  /*1e30*/  VIADD R11, R11, 0x200 ;  /* 0x000002000b0b7836 */ /* 0x002fca0000000000 */
[----:B------:R-:W-:Y:S05]  /*1e40*/  @P0 BRA `(.L_x_666) ;  /* 0xfffffffc00e40947 */ /* 0x000fea000383ffff */
.L_x_665:
[----:B------:R-:W-:Y:S05]  /*1e50*/  BSYNC.RECONVERGENT B1 ;  /* 0x0000000000017941 */ /* 0x000fea0003800200 */
.L_x_664:
        /* <DEDUP_REMOVED lines=12> */
.L_x_669:
        /* <DEDUP_REMOVED lines=9> */
[----:B------:R-:W-:Y:S04]  /*1fb0*/  LDS R36, [R2+0x1200] ;  /* 0x0012000002247984 */ /* 0x000fe80000000800 */
[----:B------:R-:W-:Y:S01]  /*1fc0*/  LDS R34, [R2+0x1600] ;  /* 0x0016000002227984 */ /* 0x000fe20000000800 */
        /* <DEDUP_REMOVED lines=9> */
[----:B------:R-:W-:Y:S01]  /*2060*/  LDS R30, [R2+0x1a00] ;  /* 0x001a0000021e7984 */ /* 0x000fe20000000800 */
[----:B0-----:R-:W-:-:S03]  /*2070*/  FMUL.FTZ R27, R32, R7 ;  /* 0x00000007201b7220 */ /* 0x001fc60000410000 */
[----:B------:R-:W0:Y:S01]  /*2080*/  LDS R32, [R2+0x1800] ;  /* 0x0018000002207984 */ /* 0x000e220000000800 */
[----:B------:R-:W-:-:S03]  /*2090*/  FMUL.FTZ R29, R28, R7 ;  /* 0x000000071c1d7220 */ /* 0x000fc60000410000 */
[----:B------:R-:W5:Y:S04]  /*20a0*/  LDS R28, [R2+0x1400] ;  /* 0x00140000021c7984 */ /* 0x000f680000000800 */
[----:B------:R1:W-:Y:S04]  /*20b0*/  STS [R2+-0x400], R11 ;  /* 0xfffc000b02007388 */ /* 0x0003e80000000800 */
[----:B------:R-:W-:Y:S04]  /*20c0*/  STS [R2+-0x200], R13 ;  /* 0xfffe000d02007388 */ /* 0x000fe80000000800 */
[----:B------:R2:W-:Y:S01]  /*20d0*/  STS [R2], R15 ;  /* 0x0000000f02007388 */ /* 0x0005e20000000800 */
[----:B-1----:R-:W-:-:S03]  /*20e0*/  FMUL.FTZ R11, R22, R7 ;  /* 0x00000007160b7220 */ /* 0x002fc60000410000 */
[----:B------:R4:W-:Y:S04]  /*20f0*/  STS [R2+0x200], R23 ;  /* 0x0002001702007388 */ /* 0x0009e80000000800 */
[----:B------:R1:W-:Y:S01]  /*2100*/  STS [R2+0x400], R25 ;  /* 0x0004001902007388 */ /* 0x0003e20000000800 */
[-C--:B--2---:R-:W-:Y:S01]  /*2110*/  FMUL.FTZ R15, R14, R7.reuse ;  /* 0x000000070e0f7220 */ /* 0x084fe20000410000 */
[-C--:B---3--:R-:W-:Y:S02]  /*2120*/  FMUL.FTZ R13, R24, R7.reuse ;  /* 0x00000007180d7220 */ /* 0x088fe40000410000 */
[----:B------:R-:W-:Y:S01]  /*2130*/  STS [R2+0x600], R27 ;  /* 0x0006001b02007388 */ /* 0x000fe20000000800 */
[----:B----4-:R-:W-:-:S03]  /*2140*/  FMUL.FTZ R23, R26, R7 ;  /* 0x000000071a177220 */ /* 0x010fc60000410000 */
[----:B------:R2:W-:Y:S01]  /*2150*/  STS [R2+0x800], R29 ;  /* 0x0008001d02007388 */ /* 0x0005e20000000800 */
[----:B-1----:R-:W-:-:S03]  /*2160*/  FMUL.FTZ R25, R36, R7 ;  /* 0x0000000724197220 */ /* 0x002fc60000410000 */
[----:B------:R1:W-:Y:S01]  /*2170*/  STS [R2+0xa00], R11 ;  /* 0x000a000b02007388 */ /* 0x0003e20000000800 */
[----:B0-----:R-:W-:-:S03]  /*2180*/  FMUL.FTZ R31, R32, R7 ;  /* 0x00000007201f7220 */ /* 0x001fc60000410000 */
[----:B------:R-:W-:Y:S01]  /*2190*/  STS [R2+0xc00], R13 ;  /* 0x000c000d02007388 */ /* 0x000fe20000000800 */
[-C--:B--2---:R-:W-:Y:S01]  /*21a0*/  FMUL.FTZ R29, R34, R7.reuse ;  /* 0x00000007221d7220 */ /* 0x084fe20000410000 */
[-C--:B-----5:R-:W-:Y:S02]  /*21b0*/  FMUL.FTZ R27, R28, R7.reuse ;  /* 0x000000071c1b7220 */ /* 0x0a0fe40000410000 */
[----:B------:R-:W-:Y:S01]  /*21c0*/  STS [R2+0xe00], R15 ;  /* 0x000e000f02007388 */ /* 0x000fe20000000800 */
[----:B-1----:R-:W-:-:S03]  /*21d0*/  FMUL.FTZ R11, R30, R7 ;  /* 0x000000071e0b7220 */ /* 0x002fc60000410000 */
        /* <DEDUP_REMOVED lines=8> */
.L_x_668:
[----:B------:R-:W-:Y:S05]  /*2260*/  BSYNC.RECONVERGENT B1 ;  /* 0x0000000000017941 */ /* 0x000fea0003800200 */
.L_x_667:
        /* <DEDUP_REMOVED lines=31> */
.L_x_671:
[----:B------:R-:W-:Y:S05]  /*2460*/  BSYNC.RECONVERGENT B1 ;  /* 0x0000000000017941 */ /* 0x000fea0003800200 */
.L_x_670:
        /* <DEDUP_REMOVED lines=14> */
.L_x_663:
[----:B------:R-:W-:Y:S05]  /*2550*/  BSYNC.RECONVERGENT B0 ;  /* 0x0000000000007941 */ /* 0x000fea0003800200 */
.L_x_662:
        /* <DEDUP_REMOVED lines=9> */
[----:B------:R-:W-:Y:S01]  /*25f0*/  IADD3.X R2, PT, PT, RZ, RZ, RZ, P0, !PT ;  /* 0x000000ffff027210 */ /* 0x000fe200007fe4ff */
[----:B------:R-:W-:-:S03]  /*2600*/  IMAD.SHL.U32 R12, R5, 0x4, RZ ;  /* 0x00000004050c7824 */ /* 0x000fc600078e00ff */
[----:B------:R-:W-:Y:S02]  /*2610*/  SHF.L.U64.HI R5, R5, 0x2, R2 ;  /* 0x0000000205057819 */ /* 0x000fe40000010202 */
[C---:B--2---:R-:W-:Y:S02]  /*2620*/  IADD3 R2, P0, PT, R12.reuse, UR6, RZ ;  /* 0x000000060c027c10 */ /* 0x044fe4000ff1e0ff */
[----:B------:R-:W-:Y:S02]  /*2630*/  IADD3 R12, P2, PT, R12, UR4, RZ ;  /* 0x000000040c0c7c10 */ /* 0x000fe4000ff5e0ff */
[C---:B------:R-:W-:Y:S02]  /*2640*/  IADD3.X R3, PT, PT, R5.reuse, UR7, RZ, P0, !PT ;  /* 0x0000000705037c10 */ /* 0x040fe400087fe4ff */
[----:B------:R-:W-:-:S03]  /*2650*/  IADD3.X R13, PT, PT, R5, UR5, RZ, P2, !PT ;  /* 0x00000005050d7c10 */ /* 0x000fc600097fe4ff */
[----:B0-----:R3:W-:Y:S04]  /*2660*/  STG.E desc[UR36][R2.64], R0 ;  /* 0x0000000002007986 */ /* 0x0017e8000c101924 */
[----:B-1----:R3:W-:Y:S02]  /*2670*/  STG.E desc[UR36][R12.64], R4 ;  /* 0x000000040c007986 */ /* 0x0027e4000c101924 */
.L_x_673:
[----:B------:R-:W-:Y:S05]  /*2680*/  BSYNC.RECONVERGENT B0 ;  /* 0x0000000000007941 */ /* 0x000fea0003800200 */
.L_x_672:
        /* <DEDUP_REMOVED lines=15> */
[----:B-1----:R-:W-:Y:S02]  /*2780*/  HFMA2 R12, -RZ, RZ, 0, 0 ;  /* 0x00000000ff0c7431 */ /* 0x002fe400000001ff */
[----:B--2---:R-:W-:-:S04]  /*2790*/  IMAD.MOV R20, RZ, RZ, -R13 ;  /* 0x000000ffff147224 */ /* 0x004fc800078e0a0d */
[----:B------:R-:W-:-:S04]  /*27a0*/  IMAD R5, R20, R21, RZ ;  /* 0x0000001514057224 */ /* 0x000fc800078e02ff */
[----:B------:R-:W-:Y:S01]  /*27b0*/  IMAD.HI.U32 R5, R13, R5, R12 ;  /* 0x000000050d057227 */ /* 0x000fe200078e000c */
[----:B0-----:R-:W-:-:S04]  /*27c0*/  IADD3 R2, PT, PT, R7, 0xffffffe, RZ ;  /* 0x0ffffffe07027810 */ /* 0x001fc80007ffe0ff */
[----:B------:R0:W1:Y:S02]  /*27d0*/  F2I.FTZ.U32.TRUNC.NTZ R3, R2 ;  /* 0x0000000200037305 */ /* 0x000064000021f000 */
[----:B0-----:R-:W-:Y:S01]  /*27e0*/  IMAD.MOV.U32 R2, RZ, RZ, RZ ;  /* 0x000000ffff027224 */ /* 0x001fe200078e00ff */
[----:B-1----:R-:W-:-:S05]  /*27f0*/  IADD3 R11, PT, PT, RZ, -R3, RZ ;  /* 0x80000003ff0b7210 */ /* 0x002fca0007ffe0ff */
[----:B------:R-:W-:Y:S01]  /*2800*/  IMAD R7, R11, R0, RZ ;  /* 0x000000000b077224 */ /* 0x000fe200078e02ff */
[----:B------:R-:W-:-:S03]  /*2810*/  IABS R11, R4 ;  /* 0x00000004000b7213 */ /* 0x000fc60000000000 */
[----:B------:R-:W-:Y:S01]  /*2820*/  IMAD.HI.U32 R2, R3, R7, R2 ;  /* 0x0000000703027227 */ /* 0x000fe200078e0002 */
[----:B------:R-:W-:-:S07]  /*2830*/  MOV R3, R11 ;  /* 0x0000000b00037202 */ /* 0x000fce0000000f00 */
.L_x_677:
        /* <DEDUP_REMOVED lines=34> */
.L_x_676:
[----:B------:R-:W-:Y:S01]  /*2a60*/  MOV R2, 0x0 ;  /* 0x0000000000027802 */ /* 0x000fe20000000f00 */
[----:B------:R-:W0:Y:S01]  /*2a70*/  LDCU.64 UR4, c[0x4][0x178] ;  /* 0x01002f00ff0477ac */ /* 0x000e220008000a00 */
[----:B------:R-:W-:Y:S01]  /*2a80*/  HFMA2 R8, -RZ, RZ, 0, 3.2007694244384765625e-05 ;  /* 0x00000219ff087431 */ /* 0x000fe200000001ff */
[----:B------:R-:W-:Y:S01]  /*2a90*/  MOV R12, 0x1 ;  /* 0x00000001000c7802 */ /* 0x000fe20000000f00 */
[----:B------:R-:W-:Y:S01]  /*2aa0*/  IMAD.MOV.U32 R13, RZ, RZ, RZ ;  /* 0x000000ffff0d7224 */ /* 0x000fe200078e00ff */
[----:B------:R-:W1:Y:S01]  /*2ab0*/  LDCU.64 UR6, c[0x4][0x180] ;  /* 0x01003000ff0677ac */ /* 0x000e620008000a00 */
[----:B------:R-:W2:Y:S01]  /*2ac0*/  LDC.64 R2, c[0x4][R2] ;  /* 0x0100000002027b82 */ /* 0x000ea20000000a00 */
[----:B------:R-:W3:Y:S01]  /*2ad0*/  LDCU.64 UR8, c[0x4][0x88] ;  /* 0x01001100ff0877ac */ /* 0x000ee20008000a00 */
[----:B0-----:R-:W-:Y:S02]  /*2ae0*/  MOV R4, UR4 ;  /* 0x0000000400047c02 */ /* 0x001fe40008000f00 */
[----:B------:R-:W-:Y:S01]  /*2af0*/  MOV R5, UR5 ;  /* 0x0000000500057c02 */ /* 0x000fe20008000f00 */
[----:B-1----:R-:W-:Y:S01]  /*2b00*/  IMAD.U32 R6, RZ, RZ, UR6 ;  /* 0x00000006ff067e24 */ /* 0x002fe2000f8e00ff */
[----:B------:R-:W-:-:S02]  /*2b10*/  MOV R7, UR7 ;  /* 0x0000000700077c02 */ /* 0x000fc40008000f00 */
[----:B---3--:R-:W-:Y:S01]  /*2b20*/  MOV R10, UR8 ;  /* 0x00000008000a7c02 */ /* 0x008fe20008000f00 */
[----:B------:R-:W-:-:S07]  /*2b30*/  IMAD.U32 R11, RZ, RZ, UR9 ;  /* 0x00000009ff0b7e24 */ /* 0x000fce000f8e00ff */
[----:B------:R-:W-:-:S07]  /*2b40*/  LEPC R20, `(.L_x_675) ;  /* 0x000000001014794e */ /* 0x000fce0000000000 */
[----:B--2---:R-:W-:Y:S05]  /*2b50*/  CALL.ABS.NOINC R2 ;  /* 0x0000000002007343 */ /* 0x004fea0003c00000 */
.L_x_675:
[----:B------:R-:W-:Y:S05]  /*2b60*/  BSYNC.RECONVERGENT B6 ;  /* 0x0000000000067941 */ /* 0x000fea0003800200 */
.L_x_674:
[----:B------:R-:W4:Y:S01]  /*2b70*/  S2R R27, SR_TID.X ;  /* 0x00000000001b7919 */ /* 0x000f220000002100 */
[----:B------:R-:W-:Y:S01]  /*2b80*/  UMOV UR4, 0xffffffff ;  /* 0xffffffff00047882 */ /* 0x000fe20000000000 */
[----:B----4-:R-:W-:Y:S02]  /*2b90*/  LOP3.LUT R26, R27, 0x1f, RZ, 0xc0, !PT ;  /* 0x0000001f1b1a7812 */ /* 0x010fe400078ec0ff */
[----:B------:R-:W-:Y:S01]  /*2ba0*/  SHF.R.U32.HI R25, RZ, 0x5, R27 ;  /* 0x00000005ff197819 */ /* 0x000fe2000001161b */
[----:B------:R-:W-:Y:S06]  /*2bb0*/  BRA.DIV UR4, `(.L_x_678) ;  /* 0x0000001204387947 */ /* 0x000fec000b800000 */
[----:B------:R-:W-:Y:S01]  /*2bc0*/  HFMA2 R21, -RZ, RZ, 0, 0 ;  /* 0x00000000ff157431 */ /* 0x000fe200000001ff */
[----:B-12---:R-:W-:Y:S02]  /*2bd0*/  CS2R R6, SRZ ;  /* 0x0000000000067805 */ /* 0x006fe4000001ff00 */
[----:B0--3--:R-:W-:Y:S01]  /*2be0*/  MOV R0, RZ ;  /* 0x000000ff00007202 */ /* 0x009fe20000000f00 */
[----:B------:R-:W-:Y:S01]  /*2bf0*/  HFMA2 R14, -RZ, RZ, 0, 0 ;  /* 0x00000000ff0e7431 */ /* 0x000fe200000001ff */
[----:B------:R-:W-:Y:S01]  /*2c00*/  MOV R28, RZ ;  /* 0x000000ff001c7202 */ /* 0x000fe20000000f00 */
[----:B------:R-:W-:Y:S02]  /*2c10*/  IMAD.MOV.U32 R3, RZ, RZ, RZ ;  /* 0x000000ffff037224 */ /* 0x000fe400078e00ff */
[----:B------:R-:W-:Y:S01]  /*2c20*/  FADD.FTZ R6, RZ, R6 ;  /* 0x00000006ff067221 */ /* 0x000fe20000010000 */
[----:B------:R-:W-:Y:S01]  /*2c30*/  FADD.FTZ R0, RZ, R0 ;  /* 0x00000000ff007221 */ /* 0x000fe20000010000 */
[----:B------:R-:W-:Y:S01]  /*2c40*/  FADD.FTZ R28, RZ, R28 ;  /* 0x0000001cff1c7221 */ /* 0x000fe20000010000 */
[----:B------:R-:W-:Y:S01]  /*2c50*/  FADD.FTZ R21, RZ, R21 ;  /* 0x00000015ff157221 */ /* 0x000fe20000010000 */
[----:B------:R-:W-:Y:S01]  /*2c60*/  FADD.FTZ R7, RZ, R7 ;  /* 0x00000007ff077221 */ /* 0x000fe20000010000 */
[----:B------:R-:W0:Y:S01]  /*2c70*/  SHFL.BFLY PT, R9, R6, 0x1, 0x1f ;  /* 0x0c201f0006097f89 */ /* 0x000e2200000e0000 */
[----:B------:R-:W-:Y:S01]  /*2c80*/  FADD.FTZ R3, RZ, R3 ;  /* 0x00000003ff037221 */ /* 0x000fe20000010000 */
[--C-:B------:R-:W-:Y:S01]  /*2c90*/  FADD.FTZ R29, RZ, R14.reuse ;  /* 0x0000000eff1d7221 */ /* 0x100fe20000010000 */
[--C-:B------:R-:W-:Y:S01]  /*2ca0*/  FADD.FTZ R30, RZ, R14.reuse ;  /* 0x0000000eff1e7221 */ /* 0x100fe20000010000 */
[----:B------:R-:W1:Y:S01]  /*2cb0*/  SHFL.BFLY PT, R2, R21, 0x1, 0x1f ;  /* 0x0c201f0015027f89 */ /* 0x000e6200000e0000 */
[----:B------:R-:W-:-:S03]  /*2cc0*/  FADD.FTZ R23, RZ, R14 ;  /* 0x0000000eff177221 */ /* 0x000fc60000010000 */
[----:B------:R-:W2:Y:S04]  /*2cd0*/  SHFL.BFLY PT, R20, R0, 0x1, 0x1f ;  /* 0x0c201f0000147f89 */ /* 0x000ea800000e0000 */
[----:B------:R-:W3:Y:S04]  /*2ce0*/  SHFL.BFLY PT, R4, R28, 0x1, 0x1f ;  /* 0x0c201f001c047f89 */ /* 0x000ee800000e0000 */
[----:B------:R-:W4:Y:S04]  /*2cf0*/  SHFL.BFLY PT, R10, R7, 0x1, 0x1f ;  /* 0x0c201f00070a7f89 */ /* 0x000f2800000e0000 */
[----:B------:R-:W5:Y:S01]  /*2d00*/  SHFL.BFLY PT, R22, R3, 0x1, 0x1f ;  /* 0x0c201f0003167f89 */ /* 0x000f6200000e0000 */
[----:B0-----:R-:W-:Y:S01]  /*2d10*/  FADD.FTZ R6, R6, R9 ;  /* 0x0000000906067221 */ /* 0x001fe20000010000 */
[----:B------:R-:W-:-:S02]  /*2d20*/  HFMA2 R9, -RZ, RZ, 0, 0 ;  /* 0x00000000ff097431 */ /* 0x000fc400000001ff */
[----:B------:R-:W0:Y:S01]  /*2d30*/  SHFL.BFLY PT, R24, R29, 0x1, 0x1f ;  /* 0x0c201f001d187f89 */ /* 0x000e2200000e0000 */
[----:B-1----:R-:W-:Y:S01]  /*2d40*/  FADD.FTZ R2, R21, R2 ;  /* 0x0000000215027221 */ /* 0x002fe20000010000 */
[----:B------:R-:W-:Y:S02]  /*2d50*/  FADD.FTZ R21, RZ, R14 ;  /* 0x0000000eff157221 */ /* 0x000fe40000010000 */
[----:B------:R-:W-:Y:S01]  /*2d60*/  SHFL.BFLY PT, R12, R23, 0x1, 0x1f ;  /* 0x0c201f00170c7f89 */ /* 0x000fe200000e0000 */
[----:B--2---:R-:W-:-:S03]  /*2d70*/  FADD.FTZ R0, R0, R20 ;  /* 0x0000001400007221 */ /* 0x004fc60000010000 */
[----:B------:R-:W1:Y:S01]  /*2d80*/  SHFL.BFLY PT, R20, R21, 0x1, 0x1f ;  /* 0x0c201f0015147f89 */ /* 0x000e6200000e0000 */
[----:B------:R-:W-:Y:S01]  /*2d90*/  FADD.FTZ R9, RZ, R9 ;  /* 0x00000009ff097221 */ /* 0x000fe20000010000 */
[----:B---3--:R-:W-:Y:S01]  /*2da0*/  FADD.FTZ R4, R28, R4 ;  /* 0x000000041c047221 */ /* 0x008fe20000010000 */
[----:B------:R-:W-:Y:S01]  /*2db0*/  IMAD.MOV.U32 R28, RZ, RZ, RZ ;  /* 0x000000ffff1c7224 */ /* 0x000fe200078e00ff */
[----:B------:R-:W2:Y:S01]  /*2dc0*/  SHFL.BFLY PT, R5, R30, 0x1, 0x1f ;  /* 0x0c201f001e057f89 */ /* 0x000ea200000e0000 */
[----:B----4-:R-:W-:Y:S02]  /*2dd0*/  FADD.FTZ R7, R7, R10 ;  /* 0x0000000a07077221 */ /* 0x010fe40000010000 */
[----:B------:R-:W-:Y:S01]  /*2de0*/  FADD.FTZ R10, RZ, R28 ;  /* 0x0000001cff0a7221 */ /* 0x000fe20000010000 */
[----:B------:R-:W3:Y:S01]  /*2df0*/  SHFL.BFLY PT, R14, R9, 0x1, 0x1f ;  /* 0x0c201f00090e7f89 */ /* 0x000ee200000e0000 */
[----:B-----5:R-:W-:Y:S01]  /*2e00*/  FADD.FTZ R3, R3, R22 ;  /* 0x0000001603037221 */ /* 0x020fe20000010000 */
[----:B------:R-:W-:-:S02]  /*2e10*/  MOV R22, RZ ;  /* 0x000000ff00167202 */ /* 0x000fc40000000f00 */
[----:B------:R-:W4:Y:S03]  /*2e20*/  SHFL.BFLY PT, R28, R10, 0x1, 0x1f ;  /* 0x0c201f000a1c7f89 */ /* 0x000f2600000e0000 */
[----:B------:R-:W-:Y:S01]  /*2e30*/  FADD.FTZ R22, RZ, R22 ;  /* 0x00000016ff167221 */ /* 0x000fe20000010000 */
[----:B0-----:R-:W-:Y:S01]  /*2e40*/  FADD.FTZ R24, R29, R24 ;  /* 0x000000181d187221 */ /* 0x001fe20000010000 */
[----:B------:R-:W0:Y:S04]  /*2e50*/  SHFL.BFLY PT, R8, R23, 0x1, 0x1f ;  /* 0x0c201f0017087f89 */ /* 0x000e2800000e0000 */
[----:B------:R-:W5:Y:S01]  /*2e60*/  SHFL.BFLY PT, R29, R22, 0x1, 0x1f ;  /* 0x0c201f00161d7f89 */ /* 0x000f6200000e0000 */
[----:B-1----:R-:W-:Y:S01]  /*2e70*/  FADD.FTZ R20, R21, R20 ;  /* 0x0000001415147221 */ /* 0x002fe20000010000 */
[----:B------:R-:W-:-:S02]  /*2e80*/  IMAD.MOV.U32 R21, RZ, RZ, RZ ;  /* 0x000000ffff157224 */ /* 0x000fc400078e00ff */
[----:B--2---:R-:W-:Y:S02]  /*2e90*/  FADD.FTZ R5, R30, R5 ;  /* 0x000000051e057221 */ /* 0x004fe40000010000 */
[----:B------:R-:W-:Y:S01]  /*2ea0*/  FADD.FTZ R21, RZ, R21 ;  /* 0x00000015ff157221 */ /* 0x000fe20000010000 */
[----:B---3--:R-:W-:-:S04]  /*2eb0*/  FADD.FTZ R9, R9, R14 ;  /* 0x0000000e09097221 */ /* 0x008fc80000010000 */
[----:B------:R1:W2:Y:S01]  /*2ec0*/  SHFL.BFLY PT, R14, R21, 0x1, 0x1f ;  /* 0x0c201f00150e7f89 */ /* 0x0002a200000e0000 */
[----:B----4-:R-:W-:Y:S01]  /*2ed0*/  FADD.FTZ R28, R10, R28 ;  /* 0x0000001c0a1c7221 */ /* 0x010fe20000010000 */
[C---:B------:R-:W-:Y:S01]  /*2ee0*/  FADD.FTZ R10, R23.reuse, R12 ;  /* 0x0000000c170a7221 */ /* 0x040fe20000010000 */
[----:B0-----:R-:W-:-:S04]  /*2ef0*/  FADD.FTZ R8, R23, R8 ;  /* 0x0000000817087221 */ /* 0x001fc80000010000 */
[----:B------:R-:W-:Y:S01]  /*2f00*/  MOV R12, R10 ;  /* 0x0000000a000c7202 */ /* 0x000fe20000000f00 */
[----:B-1---5:R-:W-:-:S07]  /*2f10*/  FADD.FTZ R29, R22, R29 ;  /* 0x0000001d161d7221 */ /* 0x022fce0000010000 */
.L_x_724:
[----:B------:R-:W-:Y:S05]  /*2f20*/  WARPSYNC.ALL ;  /* 0x0000000000007948 */ /* 0x000fea0003800000 */
[----:B------:R-:W0:Y:S01]  /*2f30*/  S2UR UR5, SR_CgaCtaId ;  /* 0x00000000000579c3 */ /* 0x000e220000008800 */
[C---:B------:R-:W-:Y:S01]  /*2f40*/  LOP3.LUT R10, R27.reuse, 0x3, RZ, 0xc0, !PT ;  /* 0x000000031b0a7812 */ /* 0x040fe200078ec0ff */
[----:B------:R-:W-:Y:S01]  /*2f50*/  UMOV UR4, 0x400 ;  /* 0x0000040000047882 */ /* 0x000fe20000000000 */
[----:B------:R-:W-:Y:S01]  /*2f60*/  LOP3.LUT R11, R27, 0x3e0, RZ, 0xc0, !PT ;  /* 0x000003e01b0b7812 */ /* 0x000fe200078ec0ff */
[----:B------:R-:W-:Y:S01]  /*2f70*/  UIADD3 UR4, UPT, UPT, UR4, 0x20, URZ ;  /* 0x0000002004047890 */ /* 0x000fe2000fffe0ff */
[----:B------:R-:W-:-:S03]  /*2f80*/  ISETP.NE.AND P2, PT, R10, RZ, PT ;  /* 0x000000ff0a00720c */ /* 0x000fc60003f45270 */
[----:B------:R-:W-:Y:S01]  /*2f90*/  BAR.SYNC.DEFER_BLOCKING 0x0 ;  /* 0x0000000000007b1d */ /* 0x000fe20000010000 */
[----:B------:R-:W-:Y:S01]  /*2fa0*/  LOP3.LUT R10, R27, 0x3c0, RZ, 0xc0, !PT ;  /* 0x000003c01b0a7812 */ /* 0x000fe200078ec0ff */
[----:B--2---:R-:W-:Y:S01]  /*2fb0*/  FADD.FTZ R14, R21, R14 ;  /* 0x0000000e150e7221 */ /* 0x004fe20000010000 */
[----:B------:R-:W-:Y:S02]  /*2fc0*/  SHF.R.U32.HI R26, RZ, 0x2, R26 ;  /* 0x00000002ff1a7819 */ /* 0x000fe4000001161a */
[----:B------:R-:W-:Y:S01]  /*2fd0*/  ISETP.NE.OR P5, PT, R10, 0x40, P2 ;  /* 0x000000400a00780c */ /* 0x000fe200017a5670 */
[----:B------:R-:W-:Y:S01]  /*2fe0*/  BSSY.RECONVERGENT B0, `(.L_x_679) ;  /* 0x0000018000007945 */ /* 0x000fe20003800200 */
[----:B------:R-:W-:Y:S01]  /*2ff0*/  ISETP.NE.OR P4, PT, R11, 0x20, P2 ;  /* 0x000000200b00780c */ /* 0x000fe20001785670 */
[----:B------:R-:W-:Y:S01]  /*3000*/  IMAD R11, R25, 0x78, R26 ;  /* 0x00000078190b7824 */ /* 0x000fe200078e021a */
[C---:B------:R-:W-:Y:S02]  /*3010*/  LOP3.LUT P0, RZ, R27.reuse, 0x3c3, RZ, 0xc0, !PT ;  /* 0x000003c31bff7812 */ /* 0x040fe4000780c0ff */
        /* <DEDUP_REMOVED lines=20> */
.L_x_680:
[----:B------:R-:W-:Y:S05]  /*3160*/  BSYNC.RECONVERGENT B0 ;  /* 0x0000000000007941 */ /* 0x000fea0003800200 */
.L_x_679:
        /* <DEDUP_REMOVED lines=29> */
[----:B0-----:R-:W-:Y:S01]  /*3340*/  FADD.FTZ R9, R9, R10 ;  /* 0x0000000a09097221 */ /* 0x001fe20000010000 */
[----:B-1----:R-:W-:Y:S01]  /*3350*/  FADD.FTZ R28, R28, R13 ;  /* 0x0000000d1c1c7221 */ /* 0x002fe20000010000 */
[----:B--2---:R-:W-:Y:S01]  /*3360*/  FADD.FTZ R12, R12, R15 ;  /* 0x0000000f0c0c7221 */ /* 0x004fe20000010000 */
[----:B---3--:R-:W-:-:S07]  /*3370*/  FADD.FTZ R14, R14, R21 ;  /* 0x000000150e0e7221 */ /* 0x008fce0000010000 */
.L_x_682:
[----:B------:R-:W-:Y:S05]  /*3380*/  BSYNC.RECONVERGENT B0 ;  /* 0x0000000000007941 */ /* 0x000fea0003800200 */
.L_x_681:
        /* <DEDUP_REMOVED lines=18> */
.L_x_684:
[----:B------:R-:W-:Y:S05]  /*34b0*/  BSYNC.RECONVERGENT B0 ;  /* 0x0000000000007941 */ /* 0x000fea0003800200 */
.L_x_683:
        /* <DEDUP_REMOVED lines=27> */
[----:B---3--:R-:W-:Y:S01]  /*3670*/  FADD.FTZ R29, R29, R22 ;  /* 0x000000161d1d7221 */ /* 0x008fe20000010000 */
[----:B----4-:R-:W-:Y:S01]  /*3680*/  FADD.FTZ R12, R12, R21 ;  /* 0x000000150c0c7221 */ /* 0x010fe20000010000 */
[----:B-----5:R-:W-:Y:S01]  /*3690*/  FADD.FTZ R14, R14, R23 ;  /* 0x000000170e0e7221 */ /* 0x020fe20000010000 */
[----:B0-----:R-:W-:Y:S01]  /*36a0*/  FADD.FTZ R9, R9, R10 ;  /* 0x0000000a09097221 */ /* 0x001fe20000010000 */
[----:B-1----:R-:W-:Y:S01]  /*36b0*/  FADD.FTZ R20, R20, R13 ;  /* 0x0000000d14147221 */ /* 0x002fe20000010000 */
[----:B--2---:R-:W-:-:S07]  /*36c0*/  FADD.FTZ R28, R28, R15 ;  /* 0x0000000f1c1c7221 */ /* 0x004fce0000010000 */
.L_x_686:
[----:B------:R-:W-:Y:S05]  /*36d0*/  BSYNC.RECONVERGENT B0 ;  /* 0x0000000000007941 */ /* 0x000fea0003800200 */
.L_x_685:
[----:B------:R-:W-:Y:S06]  /*36e0*/  BAR.SYNC.DEFER_BLOCKING 0x0 ;  /* 0x0000000000007b1d */ /* 0x000fec0000010000 */
[----:B------:R-:W-:Y:S05]  /*36f0*/  @P3 EXIT ;  /* 0x000000000000394d */ /* 0x000fea0003800000 */
[----:B------:R-:W-:-:S04]  /*3700*/  IMAD R16, R19, R16, R17 ;  /* 0x0000001013107224 */ /* 0x000fc800078e0211 */
[----:B------:R-:W-:Y:S01]  /*3710*/  IMAD R10, R16, UR38, RZ ;  /* 0x00000026100a7c24 */ /* 0x000fe2000f8e02ff */
[----:B------:R-:W-:Y:S06]  /*3720*/  @P2 EXIT ;  /* 0x000000000000294d */ /* 0x000fec0003800000 */
[----:B------:R-:W2:Y:S01]  /*3730*/  LDCU.64 UR4, c[0x0][0x390] ;  /* 0x00007200ff0477ac */ /* 0x000ea20008000a00 */
[----:B------:R-:W-:Y:S01]  /*3740*/  IMAD R10, R10, 0x78, RZ ;  /* 0x000000780a0a7824 */ /* 0x000fe200078e02ff */
[----:B------:R-:W-:Y:S01]  /*3750*/  SHF.R.U32.HI R27, RZ, 0x2, R27 ;  /* 0x00000002ff1b7819 */ /* 0x000fe2000001161b */
[----:B------:R-:W-:Y:S01]  /*3760*/  IMAD R18, R18, 0x78, RZ ;  /* 0x0000007812127824 */ /* 0x000fe200078e02ff */
[----:B01----:R-:W-:Y:S02]  /*3770*/  F2FP.BF16.F32.PACK_AB R4, R4, R5 ;  /* 0x000000050404723e */ /* 0x003fe400000010ff */
[----:B------:R-:W-:Y:S02]  /*3780*/  F2FP.BF16.F32.PACK_AB R2, R2, R3 ;  /* 0x000000030202723e */ /* 0x000fe400000010ff */
[----:B------:R-:W-:Y:S02]  /*3790*/  IADD3 R18, P0, P1, R27, R10, R18 ;  /* 0x0000000a1b127210 */ /* 0x000fe4000791e012 */
[----:B------:R-:W-:-:S02]  /*37a0*/  F2FP.BF16.F32.PACK_AB R0, R6, R0 ;  /* 0x000000000600723e */ /* 0x000fc400000010ff */
[----:B------:R-:W-:Y:S02]  /*37b0*/  IADD3.X R11, PT, PT, RZ, RZ, RZ, P0, P1 ;  /* 0x000000ffff0b7210 */ /* 0x000fe400007e24ff */
[----:B------:R-:W-:Y:S02]  /*37c0*/  PRMT R5, R4, 0x7632, R5 ;  /* 0x0000763204057816 */ /* 0x000fe40000000005 */
[----:B------:R-:W-:Y:S02]  /*37d0*/  F2FP.BF16.F32.PACK_AB R7, R8, R7 ;  /* 0x000000070807723e */ /* 0x000fe400000010ff */
[----:B--2---:R-:W-:Y:S02]  /*37e0*/  LEA R10, P0, R18, UR4, 0x1 ;  /* 0x00000004120a7c11 */ /* 0x004fe4000f8008ff */
[----:B------:R-:W-:Y:S02]  /*37f0*/  F2FP.BF16.F32.PACK_AB R20, R20, R24 ;  /* 0x000000181414723e */ /* 0x000fe400000010ff */
[----:B------:R-:W-:-:S02]  /*3800*/  LEA.HI.X R11, R18, UR5, R11, 0x1, P0 ;  /* 0x00000005120b7c11 */ /* 0x000fc400080f0c0b */
[----:B------:R-:W-:Y:S02]  /*3810*/  F2FP.BF16.F32.PACK_AB R9, R9, R28 ;  /* 0x0000001c0909723e */ /* 0x000fe400000010ff */
[----:B------:R-:W-:Y:S01]  /*3820*/  F2FP.BF16.F32.PACK_AB R12, R12, R29 ;  /* 0x0000001d0c0c723e */ /* 0x000fe200000010ff */
[----:B------:R0:W-:Y:S01]  /*3830*/  STG.E.U16 desc[UR36][R10.64+0x10], R5 ;  /* 0x000010050a007986 */ /* 0x0001e2000c101524 */
[----:B------:R-:W-:Y:S02]  /*3840*/  PRMT R3, R2, 0x7632, R3 ;  /* 0x0000763202037816 */ /* 0x000fe40000000003 */
[----:B------:R-:W-:Y:S01]  /*3850*/  PRMT R6, R0, 0x7632, R6 ;  /* 0x0000763200067816 */ /* 0x000fe20000000006 */
[----:B------:R1:W-:Y:S01]  /*3860*/  STG.E.U16 desc[UR36][R10.64+0x20], R2 ;  /* 0x000020020a007986 */ /* 0x0003e2000c101524 */
[----:B------:R-:W-:Y:S02]  /*3870*/  PRMT R8, R7, 0x7632, R8 ;  /* 0x0000763207087816 */ /* 0x000fe40000000008 */
[----:B------:R-:W-:Y:S01]  /*3880*/  F2FP.BF16.F32.PACK_AB R14, RZ, R14 ;  /* 0x0000000eff0e723e */ /* 0x000fe200000010ff */
[----:B------:R2:W-:Y:S01]  /*3890*/  STG.E.U16 desc[UR36][R10.64+0x40], R0 ;  /* 0x000040000a007986 */ /* 0x0005e2000c101524 */
[----:B0-----:R-:W-:-:S03]  /*38a0*/  PRMT R5, R20, 0x7632, R5 ;  /* 0x0000763214057816 */ /* 0x001fc60000000005 */
[----:B------:R-:W-:Y:S01]  /*38b0*/  STG.E.U16 desc[UR36][R10.64], R4 ;  /* 0x000000040a007986 */ /* 0x000fe2000c101524 */
[----:B-1----:R-:W-:-:S03]  /*38c0*/  PRMT R2, R12, 0x7632, R2 ;  /* 0x000076320c027816 */ /* 0x002fc60000000002 */
        /* <DEDUP_REMOVED lines=13> */
.L_x_649:
        /* <DEDUP_REMOVED lines=16> */
.L_x_687:
[----:B------:R-:W-:Y:S05]  /*3aa0*/  EXIT ;  /* 0x000000000000794d */ /* 0x000fea0003800000 */
.L_x_651:
[----:B------:R-:W-:Y:S02]  /*3ab0*/  HFMA2 R12, -RZ, RZ, 0, 9.5367431640625e-07 ;  /* 0x00000010ff0c7431 */ /* 0x000fe400000001ff */
[----:B------:R-:W-:Y:S01]  /*3ac0*/  IMAD.MOV.U32 R11, RZ, RZ, 0x1f ;  /* 0x0000001fff0b7424 */ /* 0x000fe200078e00ff */
[----:B------:R-:W-:-:S07]  /*3ad0*/  MOV R15, 0xffffffff ;  /* 0xffffffff000f7802 */ /* 0x000fce0000000f00 */
[----:B------:R-:W-:Y:S05]  /*3ae0*/  WARPSYNC.COLLECTIVE R15, `(.L_x_688) ;  /* 0x000000000f087348 */ /* 0x000fea0003c00000 */
[----:B------:R0:W1:Y:S02]  /*3af0*/  SHFL.BFLY P6, R14, R13, R12, R11 ;  /* 0x0c00000c0d0e7389 */ /* 0x00006400000c000b */
[----:B01----:R-:W-:Y:S05]  /*3b00*/  ENDCOLLECTIVE ;  /* 0x000000000000791b */ /* 0x003fea0003800000 */
.L_x_688:
[----:B------:R-:W-:Y:S01]  /*3b10*/  IMAD.MOV.U32 R12, RZ, RZ, 0x8 ;  /* 0x00000008ff0c7424 */ /* 0x000fe200078e00ff */
[----:B------:R-:W-:-:S04]  /*3b20*/  FMNMX.FTZ R0, R14, -3.40282346638528859812e+38, !PT ;  /* 0xff7fffff0e007809 */ /* 0x000fc80007810000 */
[----:B------:R-:W-:-:S07]  /*3b30*/  MOV R13, R0 ;  /* 0x00000000000d7202 */ /* 0x000fce0000000f00 */
[----:B------:R-:W-:Y:S05]  /*3b40*/  WARPSYNC.COLLECTIVE R15, `(.L_x_689) ;  /* 0x000000000f087348 */ /* 0x000fea0003c00000 */
[----:B------:R0:W1:Y:S02]  /*3b50*/  SHFL.BFLY P6, R14, R13, R12, R11 ;  /* 0x0c00000c0d0e7389 */ /* 0x00006400000c000b */
[----:B01----:R-:W-:Y:S05]  /*3b60*/  ENDCOLLECTIVE ;  /* 0x000000000000791b */ /* 0x003fea0003800000 */
.L_x_689:
[----:B------:R-:W-:Y:S01]  /*3b70*/  HFMA2 R12, -RZ, RZ, 0, 2.384185791015625e-07 ;  /* 0x00000004ff0c7431 */ /* 0x000fe200000001ff */
[----:B------:R-:W-:-:S04]  /*3b80*/  FMNMX.FTZ R2, R0, R14, !PT ;  /* 0x0000000e00027209 */ /* 0x000fc80007810000 */
[----:B------:R-:W-:-:S07]  /*3b90*/  MOV R13, R2 ;  /* 0x00000002000d7202 */ /* 0x000fce0000000f00 */
[----:B------:R-:W-:Y:S05]  /*3ba0*/  WARPSYNC.COLLECTIVE R15, `(.L_x_690) ;  /* 0x000000000f087348 */ /* 0x000fea0003c00000 */
[----:B------:R0:W1:Y:S02]  /*3bb0*/  SHFL.BFLY P6, R14, R13, R12, R11 ;  /* 0x0c00000c0d0e7389 */ /* 0x00006400000c000b */
[----:B01----:R-:W-:Y:S05]  /*3bc0*/  ENDCOLLECTIVE ;  /* 0x000000000000791b */ /* 0x003fea0003800000 */
.L_x_690:
[----:B------:R-:W-:Y:S02]  /*3bd0*/  MOV R12, 0x2 ;  /* 0x00000002000c7802 */ /* 0x000fe40000000f00 */
[----:B------:R-:W-:-:S05]  /*3be0*/  FMNMX.FTZ R3, R2, R14, !PT ;  /* 0x0000000e02037209 */ /* 0x000fca0007810000 */
[----:B------:R-:W-:-:S07]  /*3bf0*/  IMAD.MOV.U32 R13, RZ, RZ, R3 ;  /* 0x000000ffff0d7224 */ /* 0x000fce00078e0003 */
[----:B------:R-:W-:Y:S05]  /*3c00*/  WARPSYNC.COLLECTIVE R15, `(.L_x_691) ;  /* 0x000000000f087348 */ /* 0x000fea0003c00000 */
[----:B------:R0:W1:Y:S02]  /*3c10*/  SHFL.BFLY P6, R14, R13, R12, R11 ;  /* 0x0c00000c0d0e7389 */ /* 0x00006400000c000b */
[----:B01----:R-:W-:Y:S05]  /*3c20*/  ENDCOLLECTIVE ;  /* 0x000000000000791b */ /* 0x003fea0003800000 */
.L_x_691:
[----:B------:R-:W-:Y:S01]  /*3c30*/  IMAD.MOV.U32 R12, RZ, RZ, 0x1 ;  /* 0x00000001ff0c7424 */ /* 0x000fe200078e00ff */
[----:B------:R-:W-:-:S04]  /*3c40*/  FMNMX.FTZ R4, R3, R14, !PT ;  /* 0x0000000e03047209 */ /* 0x000fc80007810000 */
[----:B------:R-:W-:-:S07]  /*3c50*/  MOV R13, R4 ;  /* 0x00000004000d7202 */ /* 0x000fce0000000f00 */
[----:B------:R-:W-:Y:S05]  /*3c60*/  WARPSYNC.COLLECTIVE R15, `(.L_x_692) ;  /* 0x000000000f087348 */ /* 0x000fea0003c00000 */
[----:B------:R0:W1:Y:S02]  /*3c70*/  SHFL.BFLY P6, R14, R13, R12, R11 ;  /* 0x0c00000c0d0e7389 */ /* 0x00006400000c000b */
[----:B01----:R-:W-:Y:S05]  /*3c80*/  ENDCOLLECTIVE ;  /* 0x000000000000791b */ /* 0x003fea0003800000 */
.L_x_692:
[----:B------:R-:W-:Y:S05]  /*3c90*/  BRA `(.L_x_693) ;  /* 0xffffffcc00c87947 */ /* 0x000fea000383ffff */
.L_x_678:
[----:B---3--:R-:W-:Y:S01]  /*3ca0*/  HFMA2 R13, -RZ, RZ, 0, 0 ;  /* 0x00000000ff0d7431 */ /* 0x008fe200000001ff */
[----:B------:R-:W-:Y:S01]  /*3cb0*/  MOV R12, 0x2 ;  /* 0x00000002000c7802 */ /* 0x000fe20000000f00 */
[----:B--2---:R-:W-:Y:S01]  /*3cc0*/  IMAD.MOV.U32 R11, RZ, RZ, 0x1f ;  /* 0x0000001fff0b7424 */ /* 0x004fe200078e00ff */
[----:B------:R-:W-:-:S07]  /*3cd0*/  MOV R15, 0xffffffff ;  /* 0xffffffff000f7802 */ /* 0x000fce0000000f00 */
[----:B01----:R-:W-:Y:S05]  /*3ce0*/  WARPSYNC.COLLECTIVE R15, `(.L_x_694) ;  /* 0x000000000f087348 */ /* 0x003fea0003c00000 */
[----:B------:R2:W3:Y:S02]  /*3cf0*/  SHFL.BFLY P6, R14, R13, R12, R11 ;  /* 0x0c00000c0d0e7389 */ /* 0x0004e400000c000b */
[----:B0123--:R-:W-:Y:S05]  /*3d00*/  ENDCOLLECTIVE ;  /* 0x000000000000791b */ /* 0x00ffea0003800000 */
.L_x_694:
[----:B------:R-:W-:Y:S02]  /*3d10*/  IMAD.MOV.U32 R12, RZ, RZ, 0x1 ;  /* 0x00000001ff0c7424 */ /* 0x000fe400078e00ff */
[----:B------:R-:W-:-:S05]  /*3d20*/  FADD.FTZ R30, RZ, R14 ;  /* 0x0000000eff1e7221 */ /* 0x000fca0000010000 */
[----:B------:R-:W-:-:S07]  /*3d30*/  MOV R13, R30 ;  /* 0x0000001e000d7202 */ /* 0x000fce0000000f00 */
[----:B------:R-:W-:Y:S05]  /*3d40*/  WARPSYNC.COLLECTIVE R15, `(.L_x_695) ;  /* 0x000000000f087348 */ /* 0x000fea0003c00000 */
[----:B------:R0:W1:Y:S02]  /*3d50*/  SHFL.BFLY P6, R14, R13, R12, R11 ;  /* 0x0c00000c0d0e7389 */ /* 0x00006400000c000b */
[----:B01----:R-:W-:Y:S05]  /*3d60*/  ENDCOLLECTIVE ;  /* 0x000000000000791b */ /* 0x003fea0003800000 */
.L_x_695:
[----:B------:R-:W-:Y:S02]  /*3d70*/  HFMA2 R13, -RZ, RZ, 0, 0 ;  /* 0x00000000ff0d7431 */ /* 0x000fe400000001ff */
[----:B------:R-:W-:Y:S01]  /*3d80*/  IMAD.MOV.U32 R12, RZ, RZ, 0x2 ;  /* 0x00000002ff0c7424 */ /* 0x000fe200078e00ff */
[----:B------:R-:W-:-:S07]  /*3d90*/  MOV R5, R14 ;  /* 0x0000000e00057202 */ /* 0x000fce0000000f00 */
[----:B------:R-:W-:Y:S05]  /*3da0*/  WARPSYNC.COLLECTIVE R15, `(.L_x_696) ;  /* 0x000000000f087348 */ /* 0x000fea0003c00000 */
[----:B------:R0:W1:Y:S02]  /*3db0*/  SHFL.BFLY P6, R14, R13, R12, R11 ;  /* 0x0c00000c0d0e7389 */ /* 0x00006400000c000b */
[----:B01----:R-:W-:Y:S05]  /*3dc0*/  ENDCOLLECTIVE ;  /* 0x000000000000791b */ /* 0x003fea0003800000 */
.L_x_696:
        /* <DEDUP_REMOVED lines=8> */
.L_x_697:
[----:B------:R-:W-:Y:S02]  /*3e50*/  HFMA2 R13, -RZ, RZ, 0, 0 ;  /* 0x00000000ff0d7431 */ /* 0x000fe400000001ff */
[----:B------:R-:W-:Y:S01]  /*3e60*/  IMAD.MOV.U32 R12, RZ, RZ, 0x2 ;  /* 0x00000002ff0c7424 */ /* 0x000fe200078e00ff */
[----:B------:R-:W-:-:S07]  /*3e70*/  MOV R4, R14 ;  /* 0x0000000e00047202 */ /* 0x000fce0000000f00 */
[----:B------:R-:W-:Y:S05]  /*3e80*/  WARPSYNC.COLLECTIVE R15, `(.L_x_698) ;  /* 0x000000000f087348 */ /* 0x000fea0003c00000 */
[----:B------:R0:W1:Y:S02]  /*3e90*/  SHFL.BFLY P6, R14, R13, R12, R11 ;  /* 0x0c00000c0d0e7389 */ /* 0x00006400000c000b */
[----:B01----:R-:W-:Y:S05]  /*3ea0*/  ENDCOLLECTIVE ;  /* 0x000000000000791b */ /* 0x003fea0003800000 */
.L_x_698:
        /* <DEDUP_REMOVED lines=8> */
.L_x_699:
[----:B------:R-:W-:Y:S02]  /*3f30*/  HFMA2 R13, -RZ, RZ, 0, 0 ;  /* 0x00000000ff0d7431 */ /* 0x000fe400000001ff */
[----:B------:R-:W-:Y:S01]  /*3f40*/  IMAD.MOV.U32 R12, RZ, RZ, 0x2 ;  /* 0x00000002ff0c7424 */ /* 0x000fe200078e00ff */
[----:B------:R-:W-:-:S07]  /*3f50*/  MOV R22, R14 ;  /* 0x0000000e00167202 */ /* 0x000fce0000000f00 */
[----:B------:R-:W-:Y:S05]  /*3f60*/  WARPSYNC.COLLECTIVE R15, `(.L_x_700) ;  /* 0x000000000f087348 */ /* 0x000fea0003c00000 */
[----:B------:R0:W1:Y:S02]  /*3f70*/  SHFL.BFLY P6, R14, R13, R12, R11 ;  /* 0x0c00000c0d0e7389 */ /* 0x00006400000c000b */
[----:B01----:R-:W-:Y:S05]  /*3f80*/  ENDCOLLECTIVE ;  /* 0x000000000000791b */ /* 0x003fea0003800000 */
.L_x_700:
        /* <DEDUP_REMOVED lines=8> */
.L_x_701:
[----:B------:R-:W-:Y:S02]  /*4010*/  HFMA2 R13, -RZ, RZ, 0, 0 ;  /* 0x00000000ff0d7431 */ /* 0x000fe400000001ff */
[----:B------:R-:W-:Y:S01]  /*4020*/  IMAD.MOV.U32 R12, RZ, RZ, 0x2 ;  /* 0x00000002ff0c7424 */ /* 0x000fe200078e00ff */
[----:B------:R-:W-:-:S07]  /*4030*/  MOV R2, R14 ;  /* 0x0000000e00027202 */ /* 0x000fce0000000f00 */
[----:B------:R-:W-:Y:S05]  /*4040*/  WARPSYNC.COLLECTIVE R15, `(.L_x_702) ;  /* 0x000000000f087348 */ /* 0x000fea0003c00000 */
[----:B------:R0:W1:Y:S02]  /*4050*/  SHFL.BFLY P6, R14, R13, R12, R11 ;  /* 0x0c00000c0d0e7389 */ /* 0x00006400000c000b */
[----:B01----:R-:W-:Y:S05]  /*4060*/  ENDCOLLECTIVE ;  /* 0x000000000000791b */ /* 0x003fea0003800000 */
.L_x_702:
        /* <DEDUP_REMOVED lines=8> */
.L_x_703:
[----:B------:R-:W-:Y:S02]  /*40f0*/  HFMA2 R13, -RZ, RZ, 0, 0 ;  /* 0x00000000ff0d7431 */ /* 0x000fe400000001ff */
[----:B------:R-:W-:Y:S01]  /*4100*/  IMAD.MOV.U32 R12, RZ, RZ, 0x2 ;  /* 0x00000002ff0c7424 */ /* 0x000fe200078e00ff */
[----:B------:R-:W-:-:S07]  /*4110*/  MOV R20, R14 ;  /* 0x0000000e00147202 */ /* 0x000fce0000000f00 */
[----:B------:R-:W-:Y:S05]  /*4120*/  WARPSYNC.COLLECTIVE R15, `(.L_x_704) ;  /* 0x000000000f087348 */ /* 0x000fea0003c00000 */
[----:B------:R0:W1:Y:S02]  /*4130*/  SHFL.BFLY P6, R14, R13, R12, R11 ;  /* 0x0c00000c0d0e7389 */ /* 0x00006400000c000b */
[----:B01----:R-:W-:Y:S05]  /*4140*/  ENDCOLLECTIVE ;  /* 0x000000000000791b */ /* 0x003fea0003800000 */
.L_x_704:
        /* <DEDUP_REMOVED lines=8> */
.L_x_705:
[----:B------:R-:W-:Y:S02]  /*41d0*/  HFMA2 R13, -RZ, RZ, 0, 0 ;  /* 0x00000000ff0d7431 */ /* 0x000fe400000001ff */
[----:B------:R-:W-:Y:S01]  /*41e0*/  IMAD.MOV.U32 R12, RZ, RZ, 0x2 ;  /* 0x00000002ff0c7424 */ /* 0x000fe200078e00ff */
[----:B------:R-:W-:-:S07]  /*41f0*/  MOV R9, R14 ;  /* 0x0000000e00097202 */ /* 0x000fce0000000f00 */
[----:B------:R-:W-:Y:S05]  /*4200*/  WARPSYNC.COLLECTIVE R15, `(.L_x_706) ;  /* 0x000000000f087348 */ /* 0x000fea0003c00000 */
[----:B------:R0:W1:Y:S02]  /*4210*/  SHFL.BFLY P6, R14, R13, R12, R11 ;  /* 0x0c00000c0d0e7389 */ /* 0x00006400000c000b */
[----:B01----:R-:W-:Y:S05]  /*4220*/  ENDCOLLECTIVE ;  /* 0x000000000000791b */ /* 0x003fea0003800000 */
.L_x_706:
        /* <DEDUP_REMOVED lines=8> */
.L_x_707:
[----:B------:R-:W-:Y:S02]  /*42b0*/  HFMA2 R13, -RZ, RZ, 0, 0 ;  /* 0x00000000ff0d7431 */ /* 0x000fe400000001ff */
[----:B------:R-:W-:Y:S01]  /*42c0*/  IMAD.MOV.U32 R12, RZ, RZ, 0x2 ;  /* 0x00000002ff0c7424 */ /* 0x000fe200078e00ff */
[----:B------:R-:W-:-:S07]  /*42d0*/  MOV R10, R14 ;  /* 0x0000000e000a7202 */ /* 0x000fce0000000f00 */
[----:B------:R-:W-:Y:S05]  /*42e0*/  WARPSYNC.COLLECTIVE R15, `(.L_x_708) ;  /* 0x000000000f087348 */ /* 0x000fea0003c00000 */
[----:B------:R0:W1:Y:S02]  /*42f0*/  SHFL.BFLY P6, R14, R13, R12, R11 ;  /* 0x0c00000c0d0e7389 */ /* 0x00006400000c000b */
[----:B01----:R-:W-:Y:S05]  /*4300*/  ENDCOLLECTIVE ;  /* 0x000000000000791b */ /* 0x003fea0003800000 */
.L_x_708:
[----:B------:R-:W-:Y:S01]  /*4310*/  FADD.FTZ R7, R7, R10 ;  /* 0x0000000a07077221 */ /* 0x000fe20000010000 */
[----:B------:R-:W-:Y:S02]  /*4320*/  HFMA2 R12, -RZ, RZ, 0, 5.9604644775390625e-08 ;  /* 0x00000001ff0c7431 */ /* 0x000fe400000001ff */
[----:B------:R-:W-:-:S05]  /*4330*/  FADD.FTZ R23, RZ, R14 ;  /* 0x0000000eff177221 */ /* 0x000fca0000010000 */
[----:B------:R-:W-:-:S07]  /*4340*/  MOV R13, R23 ;  /* 0x00000017000d7202 */ /* 0x000fce0000000f00 */
[----:B------:R-:W-:Y:S05]  /*4350*/  WARPSYNC.COLLECTIVE R15, `(.L_x_709) ;  /* 0x000000000f087348 */ /* 0x000fea0003c00000 */
[----:B------:R0:W1:Y:S02]  /*4360*/  SHFL.BFLY P6, R14, R13, R12, R11 ;  /* 0x0c00000c0d0e7389 */ /* 0x00006400000c000b */
[----:B01----:R-:W-:Y:S05]  /*4370*/  ENDCOLLECTIVE ;  /* 0x000000000000791b */ /* 0x003fea0003800000 */
.L_x_709:
[----:B------:R-:W-:Y:S01]  /*4380*/  HFMA2 R12, -RZ, RZ, 0, 1.1920928955078125e-07 ;  /* 0x00000002ff0c7431 */ /* 0x000fe200000001ff */
[----:B------:R-:W-:Y:S01]  /*4390*/  MOV R13, RZ ;  /* 0x000000ff000d7202 */ /* 0x000fe20000000f00 */
[----:B------:R-:W-:-:S07]  /*43a0*/  IMAD.MOV.U32 R8, RZ, RZ, R14 ;  /* 0x000000ffff087224 */ /* 0x000fce00078e000e */
[----:B------:R-:W-:Y:S05]  /*43b0*/  WARPSYNC.COLLECTIVE R15, `(.L_x_710) ;  /* 0x000000000f087348 */ /* 0x000fea0003c00000 */
[----:B------:R0:W1:Y:S02]  /*43c0*/  SHFL.BFLY P6, R14, R13, R12, R11 ;  /* 0x0c00000c0d0e7389 */ /* 0x00006400000c000b */
[----:B01----:R-:W-:Y:S05]  /*43d0*/  ENDCOLLECTIVE ;  /* 0x000000000000791b */ /* 0x003fea0003800000 */
.L_x_710:
[----:B------:R-:W-:Y:S01]  /*43e0*/  FADD.FTZ R8, R23, R8 ;  /* 0x0000000817087221 */ /* 0x000fe20000010000 */
[----:B------:R-:W-:Y:S01]  /*43f0*/  MOV R12, 0x1 ;  /* 0x00000001000c7802 */ /* 0x000fe20000000f00 */
[----:B------:R-:W-:-:S04]  /*4400*/  FADD.FTZ R29, RZ, R14 ;  /* 0x0000000eff1d7221 */ /* 0x000fc80000010000 */
[----:B------:R-:W-:-:S07]  /*4410*/  IMAD.MOV.U32 R13, RZ, RZ, R29 ;  /* 0x000000ffff0d7224 */ /* 0x000fce00078e001d */
[----:B------:R-:W-:Y:S05]  /*4420*/  WARPSYNC.COLLECTIVE R15, `(.L_x_711) ;  /* 0x000000000f087348 */ /* 0x000fea0003c00000 */
[----:B------:R0:W1:Y:S02]  /*4430*/  SHFL.BFLY P6, R14, R13, R12, R11 ;  /* 0x0c00000c0d0e7389 */ /* 0x00006400000c000b */
[----:B01----:R-:W-:Y:S05]  /*4440*/  ENDCOLLECTIVE ;  /* 0x000000000000791b */ /* 0x003fea0003800000 */
.L_x_711:
[----:B------:R-:W-:Y:S02]  /*4450*/  HFMA2 R12, -RZ, RZ, 0, 1.1920928955078125e-07 ;  /* 0x00000002ff0c7431 */ /* 0x000fe400000001ff */
[----:B------:R-:W-:Y:S01]  /*4460*/  IMAD.MOV.U32 R13, RZ, RZ, RZ ;  /* 0x000000ffff0d7224 */ /* 0x000fe200078e00ff */
[----:B------:R-:W-:-:S07]  /*4470*/  MOV R24, R14 ;  /* 0x0000000e00187202 */ /* 0x000fce0000000f00 */
[----:B------:R-:W-:Y:S05]  /*4480*/  WARPSYNC.COLLECTIVE R15, `(.L_x_712) ;  /* 0x000000000f087348 */ /* 0x000fea0003c00000 */
[----:B------:R0:W1:Y:S02]  /*4490*/  SHFL.BFLY P6, R14, R13, R12, R11 ;  /* 0x0c00000c0d0e7389 */ /* 0x00006400000c000b */
[----:B01----:R-:W-:Y:S05]  /*44a0*/  ENDCOLLECTIVE ;  /* 0x000000000000791b */ /* 0x003fea0003800000 */
.L_x_712:
[----:B------:R-:W-:Y:S01]  /*44b0*/  FADD.FTZ R24, R29, R24 ;  /* 0x000000181d187221 */ /* 0x000fe20000010000 */
[----:B------:R-:W-:Y:S02]  /*44c0*/  IMAD.MOV.U32 R12, RZ, RZ, 0x1 ;  /* 0x00000001ff0c7424 */ /* 0x000fe400078e00ff */
[----:B------:R-:W-:-:S05]  /*44d0*/  FADD.FTZ R21, RZ, R14 ;  /* 0x0000000eff157221 */ /* 0x000fca0000010000 */
[----:B------:R-:W-:-:S07]  /*44e0*/  MOV R13, R21 ;  /* 0x00000015000d7202 */ /* 0x000fce0000000f00 */
[----:B------:R-:W-:Y:S05]  /*44f0*/  WARPSYNC.COLLECTIVE R15, `(.L_x_713) ;  /* 0x000000000f087348 */ /* 0x000fea0003c00000 */
[----:B------:R0:W1:Y:S02]  /*4500*/  SHFL.BFLY P6, R14, R13, R12, R11 ;  /* 0x0c00000c0d0e7389 */ /* 0x00006400000c000b */
[----:B01----:R-:W-:Y:S05]  /*4510*/  ENDCOLLECTIVE ;  /* 0x000000000000791b */ /* 0x003fea0003800000 */
.L_x_713:
[----:B------:R-:W-:Y:S02]  /*4520*/  HFMA2 R13, -RZ, RZ, 0, 0 ;  /* 0x00000000ff0d7431 */ /* 0x000fe400000001ff */
[----:B------:R-:W-:Y:S01]  /*4530*/  IMAD.MOV.U32 R12, RZ, RZ, 0x2 ;  /* 0x00000002ff0c7424 */ /* 0x000fe200078e00ff */
[----:B------:R-:W-:-:S07]  /*4540*/  MOV R20, R14 ;  /* 0x0000000e00147202 */ /* 0x000fce0000000f00 */
[----:B------:R-:W-:Y:S05]  /*4550*/  WARPSYNC.COLLECTIVE R15, `(.L_x_714) ;  /* 0x000000000f087348 */ /* 0x000fea0003c00000 */
[----:B------:R0:W1:Y:S02]  /*4560*/  SHFL.BFLY P6, R14, R13, R12, R11 ;  /* 0x0c00000c0d0e7389 */ /* 0x00006400000c000b */
[----:B01----:R-:W-:Y:S05]  /*4570*/  ENDCOLLECTIVE ;  /* 0x000000000000791b */ /* 0x003fea0003800000 */
.L_x_714:
        /* <DEDUP_REMOVED lines=8> */
.L_x_715:
[----:B------:R-:W-:Y:S02]  /*4600*/  HFMA2 R13, -RZ, RZ, 0, 0 ;  /* 0x00000000ff0d7431 */ /* 0x000fe400000001ff */
[----:B------:R-:W-:Y:S01]  /*4610*/  IMAD.MOV.U32 R12, RZ, RZ, 0x2 ;  /* 0x00000002ff0c7424 */ /* 0x000fe200078e00ff */
[----:B------:R-:W-:-:S07]  /*4620*/  MOV R28, R14 ;  /* 0x0000000e001c7202 */ /* 0x000fce0000000f00 */
[----:B------:R-:W-:Y:S05]  /*4630*/  WARPSYNC.COLLECTIVE R15, `(.L_x_716) ;  /* 0x000000000f087348 */ /* 0x000fea0003c00000 */
[----:B------:R0:W1:Y:S02]  /*4640*/  SHFL.BFLY P6, R14, R13, R12, R11 ;  /* 0x0c00000c0d0e7389 */ /* 0x00006400000c000b */
[----:B01----:R-:W-:Y:S05]  /*4650*/  ENDCOLLECTIVE ;  /* 0x000000000000791b */ /* 0x003fea0003800000 */
.L_x_716:
        /* <DEDUP_REMOVED lines=8> */
.L_x_717:
[----:B------:R-:W-:Y:S01]  /*46e0*/  HFMA2 R13, -RZ, RZ, 0, 0 ;  /* 0x00000000ff0d7431 */ /* 0x000fe200000001ff */
[----:B------:R-:W-:Y:S01]  /*46f0*/  MOV R12, 0x2 ;  /* 0x00000002000c7802 */ /* 0x000fe20000000f00 */
[----:B------:R-:W-:-:S07]  /*4700*/  FADD.FTZ R9, R9, R14 ;  /* 0x0000000e09097221 */ /* 0x000fce0000010000 */
[----:B------:R-:W-:Y:S05]  /*4710*/  WARPSYNC.COLLECTIVE R15, `(.L_x_718) ;  /* 0x000000000f087348 */ /* 0x000fea0003c00000 */
[----:B------:R0:W1:Y:S02]  /*4720*/  SHFL.BFLY P6, R14, R13, R12, R11 ;  /* 0x0c00000c0d0e7389 */ /* 0x00006400000c000b */
[----:B01----:R-:W-:Y:S05]  /*4730*/  ENDCOLLECTIVE ;  /* 0x000000000000791b */ /* 0x003fea0003800000 */
.L_x_718:
[----:B------:R-:W-:Y:S02]  /*4740*/  HFMA2 R12, -RZ, RZ, 0, 5.9604644775390625e-08 ;  /* 0x00000001ff0c7431 */ /* 0x000fe400000001ff */
[----:B------:R-:W-:-:S04]  /*4750*/  IMAD.MOV.U32 R22, RZ, RZ, R14 ;  /* 0x000000ffff167224 */ /* 0x000fc800078e000e */
[----:B------:R-:W-:-:S05]  /*4760*/  FADD.FTZ R22, RZ, R22 ;  /* 0x00000016ff167221 */ /* 0x000fca0000010000 */
[----:B------:R-:W-:-:S07]  /*4770*/  MOV R13, R22 ;  /* 0x00000016000d7202 */ /* 0x000fce0000000f00 */
[----:B------:R-:W-:Y:S05]  /*4780*/  WARPSYNC.COLLECTIVE R15, `(.L_x_719) ;  /* 0x000000000f087348 */ /* 0x000fea0003c00000 */
[----:B------:R0:W1:Y:S02]  /*4790*/  SHFL.BFLY P6, R14, R13, R12, R11 ;  /* 0x0c00000c0d0e7389 */ /* 0x00006400000c000b */
[----:B01----:R-:W-:Y:S05]  /*47a0*/  ENDCOLLECTIVE ;  /* 0x000000000000791b */ /* 0x003fea0003800000 */
.L_x_719:
[----:B------:R-:W-:Y:S01]  /*47b0*/  HFMA2 R12, -RZ, RZ, 0, 1.1920928955078125e-07 ;  /* 0x00000002ff0c7431 */ /* 0x000fe200000001ff */
[----:B------:R-:W-:Y:S01]  /*47c0*/  MOV R13, RZ ;  /* 0x000000ff000d7202 */ /* 0x000fe20000000f00 */
[----:B------:R-:W-:-:S07]  /*47d0*/  IMAD.MOV.U32 R29, RZ, RZ, R14 ;  /* 0x000000ffff1d7224 */ /* 0x000fce00078e000e */
[----:B------:R-:W-:Y:S05]  /*47e0*/  WARPSYNC.COLLECTIVE R15, `(.L_x_720) ;  /* 0x000000000f087348 */ /* 0x000fea0003c00000 */
[----:B------:R0:W1:Y:S02]  /*47f0*/  SHFL.BFLY P6, R14, R13, R12, R11 ;  /* 0x0c00000c0d0e7389 */ /* 0x00006400000c000b */
[----:B01----:R-:W-:Y:S05]  /*4800*/  ENDCOLLECTIVE ;  /* 0x000000000000791b */ /* 0x003fea0003800000 */
.L_x_720:
[----:B------:R-:W-:Y:S01]  /*4810*/  FADD.FTZ R29, R22, R29 ;  /* 0x0000001d161d7221 */ /* 0x000fe20000010000 */
[----:B------:R-:W-:Y:S01]  /*4820*/  MOV R12, 0x1 ;  /* 0x00000001000c7802 */ /* 0x000fe20000000f00 */
[----:B------:R-:W-:-:S04]  /*4830*/  FADD.FTZ R23, RZ, R14 ;  /* 0x0000000eff177221 */ /* 0x000fc80000010000 */
[----:B------:R-:W-:-:S07]  /*4840*/  IMAD.MOV.U32 R13, RZ, RZ, R23 ;  /* 0x000000ffff0d7224 */ /* 0x000fce00078e0017 */
[----:B------:R-:W-:Y:S05]  /*4850*/  WARPSYNC.COLLECTIVE R15, `(.L_x_721) ;  /* 0x000000000f087348 */ /* 0x000fea0003c00000 */
[----:B------:R0:W1:Y:S02]  /*4860*/  SHFL.BFLY P6, R14, R13, R12, R11 ;  /* 0x0c00000c0d0e7389 */ /* 0x00006400000c000b */
[----:B01----:R-:W-:Y:S05]  /*4870*/  ENDCOLLECTIVE ;  /* 0x000000000000791b */ /* 0x003fea0003800000 */
.L_x_721:
[----:B------:R-:W-:Y:S01]  /*4880*/  IMAD.MOV.U32 R13, RZ, RZ, RZ ;  /* 0x000000ffff0d7224 */ /* 0x000fe200078e00ff */
[----:B------:R-:W-:-:S05]  /*4890*/  MOV R12, R14 ;  /* 0x0000000e000c7202 */ /* 0x000fca0000000f00 */
[----:B------:R-:W-:Y:S01]  /*48a0*/  FADD.FTZ R10, R23, R12 ;  /* 0x0000000c170a7221 */ /* 0x000fe20000010000 */
[----:B------:R-:W-:-:S07]  /*48b0*/  HFMA2 R12, -RZ, RZ, 0, 1.1920928955078125e-07 ;  /* 0x00000002ff0c7431 */ /* 0x000fce00000001ff */
[----:B------:R-:W-:Y:S05]  /*48c0*/  WARPSYNC.COLLECTIVE R15, `(.L_x_722) ;  /* 0x000000000f087348 */ /* 0x000fea0003c00000 */
[----:B------:R0:W1:Y:S02]  /*48d0*/  SHFL.BFLY P6, R14, R13, R12, R11 ;  /* 0x0c00000c0d0e7389 */ /* 0x00006400000c000b */
[----:B01----:R-:W-:Y:S05]  /*48e0*/  ENDCOLLECTIVE ;  /* 0x000000000000791b */ /* 0x003fea0003800000 */
.L_x_722:
[----:B------:R-:W-:Y:S01]  /*48f0*/  HFMA2 R12, -RZ, RZ, 0, 5.9604644775390625e-08 ;  /* 0x00000001ff0c7431 */ /* 0x000fe200000001ff */
[----:B------:R-:W-:-:S05]  /*4900*/  MOV R21, R14 ;  /* 0x0000000e00157202 */ /* 0x000fca0000000f00 */
[----:B------:R-:W-:-:S04]  /*4910*/  FADD.FTZ R21, RZ, R21 ;  /* 0x00000015ff157221 */ /* 0x000fc80000010000 */
[----:B------:R-:W-:-:S07]  /*4920*/  IMAD.MOV.U32 R13, RZ, RZ, R21 ;  /* 0x000000ffff0d7224 */ /* 0x000fce00078e0015 */
[----:B------:R-:W-:Y:S05]  /*4930*/  WARPSYNC.COLLECTIVE R15, `(.L_x_723) ;  /* 0x000000000f087348 */ /* 0x000fea0003c00000 */
[----:B------:R0:W1:Y:S02]  /*4940*/  SHFL.BFLY P6, R14, R13, R12, R11 ;  /* 0x0c00000c0d0e7389 */ /* 0x00006400000c000b */
[----:B01----:R-:W-:Y:S05]  /*4950*/  ENDCOLLECTIVE ;  /* 0x000000000000791b */ /* 0x003fea0003800000 */
.L_x_723:
[----:B------:R-:W-:Y:S01]  /*4960*/  MOV R12, R10 ;  /* 0x0000000a000c7202 */ /* 0x000fe20000000f00 */
[----:B------:R-:W-:Y:S06]  /*4970*/  BRA `(.L_x_724) ;  /* 0xffffffe400687947 */ /* 0x000fec000383ffff */
.L_x_725:
        /* <DEDUP_REMOVED lines=16> */
.L_x_27257:


//--------------------- .text._ZN4vllm25paged_attention_v2_kernelI13__nv_bfloat16hLi112ELi32ELi128ELNS_18Fp8KVCacheDataTypeE2ELb1ELi512EEEvPfS3_PT_PKS4_PKT0_SA_ifPKiSC_iPKfiiiSE_SE_iiiii --------------------------
	.section	.text._ZN4vllm25paged_attention_v2_kernelI13__nv_bfloat16hLi112ELi32ELi128ELNS_18Fp8KVCacheDataTypeE2ELb1ELi512EEEvPfS3_PT_PKS4_PKT0_SA_ifPKiSC_iPKfiiiSE_SE_iiiii,"ax",@progbits
	.align	128
        .global         _ZN4vllm25paged_attention_v2_kernelI13__nv_bfloat16hLi112ELi32ELi128ELNS_18Fp8KVCacheDataTypeE2ELb1ELi512EEEvPfS3_PT_PKS4_PKT0_SA_ifPKiSC_iPKfiiiSE_SE_iiiii
        .type           _ZN4vllm25paged_attention_v2_kernelI13__nv_bfloat16hLi112ELi32ELi128ELNS_18Fp8KVCacheDataTypeE2ELb1ELi512EEEvPfS3_PT_PKS4_PKT0_SA_ifPKiSC_iPKfiiiSE_SE_iiiii,@function
        .size           _ZN4vllm25paged_attention_v2_kernelI13__nv_bfloat16hLi112ELi32ELi128ELNS_18Fp8KVCacheDataTypeE2ELb1ELi512EEEvPfS3_PT_PKS4_PKT0_SA_ifPKiSC_iPKfiiiSE_SE_iiiii,(.L_x_27258 - _ZN4vllm25paged_attention_v2_kernelI13__nv_bfloat16hLi112ELi32ELi128ELNS_18Fp8KVCacheDataTypeE2ELb1ELi512EEEvPfS3_PT_PKS4_PKT0_SA_ifPKiSC_iPKfiiiSE_SE_iiiii)
        .other          _ZN4vllm25paged_attention_v2_kernelI13__nv_bfloat16hLi112ELi32ELi128ELNS_18Fp8KVCacheDataTypeE2ELb1ELi512EEEvPfS3_PT_PKS4_PKT0_SA_ifPKiSC_iPKfiiiSE_SE_iiiii,@"STO_CUDA_ENTRY STV_DEFAULT"
_ZN4vllm25paged_attention_v2_kernelI13__nv_bfloat16hLi112ELi32ELi128ELNS_18Fp8KVCacheDataTypeE2ELb1ELi512EEEvPfS3_PT_PKS4_PKT0_SA_ifPKiSC_iPKfiiiSE_SE_iiiii:
.text._ZN4vllm25paged_attention_v2_kernelI13__nv_bfloat16hLi112ELi32ELi128ELNS_18Fp8KVCacheDataTypeE2ELb1ELi512EEEvPfS3_PT_PKS4_PKT0_SA_ifPKiSC_iPKfiiiSE_SE_iiiii:
        /* <DEDUP_REMOVED lines=61> */
[----:B0-----:R-:W-:-:S06]  /*03d0*/  VIADD R2, R6, 0xffffffe ;  /* 0x0ffffffe06027836 */ /* 0x001fcc0000000000 */
        /* <DEDUP_REMOVED lines=47> */
.L_x_726:
        /* <DEDUP_REMOVED lines=26> */
.L_x_730:
        /* <DEDUP_REMOVED lines=38> */
.L_x_728:
[----:B------:R-:W-:Y:S05]  /*0ad0*/  BSYNC.RECONVERGENT B6 ;  /* 0x0000000000067941 */ /* 0x000fea0003800200 */
.L_x_727:
        /* <DEDUP_REMOVED lines=14> */
.L_x_773:
        /* <DEDUP_REMOVED lines=41> */
.L_x_736:
        /* <DEDUP_REMOVED lines=11> */
.L_x_735:
[----:B------:R-:W-:Y:S05]  /*0f00*/  BSYNC.RECONVERGENT B1 ;  /* 0x0000000000017941 */ /* 0x000fea0003800200 */
.L_x_734:
        /* <DEDUP_REMOVED lines=12> */
.L_x_739:
        /* <DEDUP_REMOVED lines=100> */
.L_x_738:
[----:B------:R-:W-:Y:S05]  /*1610*/  BSYNC.RECONVERGENT B1 ;  /* 0x0000000000017941 */ /* 0x000fea0003800200 */
.L_x_737:
        /* <DEDUP_REMOVED lines=55> */
.L_x_741:
[----:B------:R-:W-:Y:S05]  /*1990*/  BSYNC.RECONVERGENT B1 ;  /* 0x0000000000017941 */ /* 0x000fea0003800200 */
.L_x_740:
        /* <DEDUP_REMOVED lines=26> */
.L_x_733:
[----:B------:R-:W-:Y:S05]  /*1b40*/  BSYNC.RECONVERGENT B0 ;  /* 0x0000000000007941 */ /* 0x000fea0003800200 */
.L_x_732:
        /* <DEDUP_REMOVED lines=41> */
.L_x_746:
[----:B------:R-:W1:Y:S01]  /*1de0*/  LDS R14, [R11] ;  /* 0x000000000b0e7984 */ /* 0x000e620000000800 */
[----:B------:R-:W-:-:S05]  /*1df0*/  VIADD R13, R13, 0x1 ;  /* 0x000000010d0d7836 */ /* 0x000fca0000000000 */
[----:B------:R-:W-:Y:S01]  /*1e00*/  ISETP.NE.AND P0, PT, R13, RZ, PT ;  /* 0x000000ff0d00720c */ /* 0x000fe20003f05270 */
[----:B-1----:R-:W-:-:S05]  /*1e10*/  FMUL.FTZ R14, R14, R7 ;  /* 0x000000070e0e7220 */ /* 0x002fca0000410000 */
[----:B------:R1:W-:Y:S02]  /*1e20*/  STS [R11], R14 ;  /* 0x0000000e0b007388 */ /* 0x0003e40000000800 */
[----:B-1----:R-:W-:-:S05]  /*1e30*/  IADD3 R11, PT, PT, R11, 0x200, RZ ;  /* 0x000002000b0b7810 */ /* 0x002fca0007ffe0ff */
[----:B------:R-:W-:Y:S05]  /*1e40*/  @P0 BRA `(.L_x_746) ;  /* 0xfffffffc00e40947 */ /* 0x000fea000383ffff */
.L_x_745:
[----:B------:R-:W-:Y:S05]  /*1e50*/  BSYNC.RECONVERGENT B1 ;  /* 0x0000000000017941 */ /* 0x000fea0003800200 */
.L_x_744:
        /* <DEDUP_REMOVED lines=12> */
.L_x_749:
        /* <DEDUP_REMOVED lines=52> */
.L_x_748:
[----:B------:R-:W-:Y:S05]  /*2260*/  BSYNC.RECONVERGENT B1 ;  /* 0x0000000000017941 */ /* 0x000fea0003800200 */
.L_x_747:
        /* <DEDUP_REMOVED lines=31> */
.L_x_751:
[----:B------:R-:W-:Y:S05]  /*2460*/  BSYNC.RECONVERGENT B1 ;  /* 0x0000000000017941 */ /* 0x000fea0003800200 */
.L_x_750:
        /* <DEDUP_REMOVED lines=14> */
.L_x_743:
[----:B------:R-:W-:Y:S05]  /*2550*/  BSYNC.RECONVERGENT B0 ;  /* 0x0000000000007941 */ /* 0x000fea0003800200 */
.L_x_742:
        /* <DEDUP_REMOVED lines=18> */
.L_x_753:
[----:B------:R-:W-:Y:S05]  /*2680*/  BSYNC.RECONVERGENT B0 ;  /* 0x0000000000007941 */ /* 0x000fea0003800200 */
.L_x_752:
        /* <DEDUP_REMOVED lines=27> */
.L_x_757:
        /* <DEDUP_REMOVED lines=34> */
.L_x_756:
        /* <DEDUP_REMOVED lines=16> */
.L_x_755:
[----:B------:R-:W-:Y:S05]  /*2b60*/  BSYNC.RECONVERGENT B6 ;  /* 0x0000000000067941 */ /* 0x000fea0003800200 */
.L_x_754:
[----:B------:R-:W4:Y:S01]  /*2b70*/  S2R R29, SR_TID.X ;  /* 0x00000000001d7919 */ /* 0x000f220000002100 */
[----:B------:R-:W-:Y:S01]  /*2b80*/  UMOV UR4, 0xffffffff ;  /* 0xffffffff00047882 */ /* 0x000fe20000000000 */
[----:B----4-:R-:W-:Y:S02]  /*2b90*/  LOP3.LUT R28, R29, 0x1f, RZ, 0xc0, !PT ;  /* 0x0000001f1d1c7812 */ /* 0x010fe400078ec0ff */
[----:B------:R-:W-:Y:S01]  /*2ba0*/  SHF.R.U32.HI R27, RZ, 0x5, R29 ;  /* 0x00000005ff1b7819 */ /* 0x000fe2000001161d */
[----:B------:R-:W-:Y:S06]  /*2bb0*/  BRA.DIV UR4, `(.L_x_758) ;  /* 0x00000012040c7947 */ /* 0x000fec000b800000 */
[----:B------:R-:W-:Y:S01]  /*2bc0*/  IMAD.MOV.U32 R9, RZ, RZ, RZ ;  /* 0x000000ffff097224 */ /* 0x000fe200078e00ff */
[----:B--2---:R-:W-:Y:S01]  /*2bd0*/  MOV R5, RZ ;  /* 0x000000ff00057202 */ /* 0x004fe20000000f00 */
[----:B------:R-:W-:Y:S01]  /*2be0*/  HFMA2 R14, -RZ, RZ, 0, 0 ;  /* 0x00000000ff0e7431 */ /* 0x000fe200000001ff */
[----:B-1----:R-:W-:Y:S01]  /*2bf0*/  CS2R R6, SRZ ;  /* 0x0000000000067805 */ /* 0x002fe2000001ff00 */
[----:B------:R-:W-:Y:S01]  /*2c00*/  FADD.FTZ R9, RZ, R9 ;  /* 0x00000009ff097221 */ /* 0x000fe20000010000 */
[----:B------:R-:W-:Y:S02]  /*2c10*/  HFMA2 R21, -RZ, RZ, 0, 0 ;  /* 0x00000000ff157431 */ /* 0x000fe400000001ff */
[----:B------:R-:W-:Y:S01]  /*2c20*/  FADD.FTZ R5, RZ, R5 ;  /* 0x00000005ff057221 */ /* 0x000fe20000010000 */
[----:B------:R-:W-:Y:S02]  /*2c30*/  HFMA2 R24, -RZ, RZ, 0, 0 ;  /* 0x00000000ff187431 */ /* 0x000fe400000001ff */
[----:B------:R-:W-:Y:S01]  /*2c40*/  IMAD.MOV.U32 R26, RZ, RZ, RZ ;  /* 0x000000ffff1a7224 */ /* 0x000fe200078e00ff */
[----:B------:R-:W1:Y:S01]  /*2c50*/  SHFL.BFLY PT, R20, R9, 0x1, 0x1f ;  /* 0x0c201f0009147f89 */ /* 0x000e6200000e0000 */
[----:B------:R-:W-:Y:S01]  /*2c60*/  FADD.FTZ R6, RZ, R6 ;  /* 0x00000006ff067221 */ /* 0x000fe20000010000 */
[----:B------:R-:W-:Y:S01]  /*2c70*/  FADD.FTZ R7, RZ, R7 ;  /* 0x00000007ff077221 */ /* 0x000fe20000010000 */
[--C-:B---3--:R-:W-:Y:S01]  /*2c80*/  FADD.FTZ R2, RZ, R14.reuse ;  /* 0x0000000eff027221 */ /* 0x108fe20000010000 */
[----:B------:R-:W2:Y:S01]  /*2c90*/  SHFL.BFLY PT, R10, R5, 0x1, 0x1f ;  /* 0x0c201f00050a7f89 */ /* 0x000ea200000e0000 */
[----:B------:R-:W-:Y:S01]  /*2ca0*/  FADD.FTZ R25, RZ, R14 ;  /* 0x0000000eff197221 */ /* 0x000fe20000010000 */
[----:B------:R-:W-:Y:S01]  /*2cb0*/  FADD.FTZ R21, RZ, R21 ;  /* 0x00000015ff157221 */ /* 0x000fe20000010000 */
[----:B------:R-:W-:Y:S01]  /*2cc0*/  FADD.FTZ R26, RZ, R26 ;  /* 0x0000001aff1a7221 */ /* 0x000fe20000010000 */
[----:B------:R-:W3:Y:S01]  /*2cd0*/  SHFL.BFLY PT, R23, R2, 0x1, 0x1f ;  /* 0x0c201f0002177f89 */ /* 0x000ee200000e0000 */
[----:B------:R-:W-:Y:S01]  /*2ce0*/  FADD.FTZ R24, RZ, R24 ;  /* 0x00000018ff187221 */ /* 0x000fe20000010000 */
[----:B------:R-:W-:-:S02]  /*2cf0*/  FADD.FTZ R13, RZ, R14 ;  /* 0x0000000eff0d7221 */ /* 0x000fc40000010000 */
[----:B------:R-:W4:Y:S04]  /*2d00*/  SHFL.BFLY PT, R3, R6, 0x1, 0x1f ;  /* 0x0c201f0006037f89 */ /* 0x000f2800000e0000 */
[----:B0-----:R-:W0:Y:S04]  /*2d10*/  SHFL.BFLY PT, R0, R7, 0x1, 0x1f ;  /* 0x0c201f0007007f89 */ /* 0x001e2800000e0000 */
[----:B------:R-:W5:Y:S01]  /*2d20*/  SHFL.BFLY PT, R22, R25, 0x1, 0x1f ;  /* 0x0c201f0019167f89 */ /* 0x000f6200000e0000 */
[----:B-1----:R-:W-:Y:S01]  /*2d30*/  FADD.FTZ R20, R9, R20 ;  /* 0x0000001409147221 */ /* 0x002fe20000010000 */
[----:B------:R-:W-:-:S02]  /*2d40*/  FADD.FTZ R9, RZ, R14 ;  /* 0x0000000eff097221 */ /* 0x000fc40000010000 */
[----:B------:R-:W1:Y:S01]  /*2d50*/  SHFL.BFLY PT, R8, R21, 0x1, 0x1f ;  /* 0x0c201f0015087f89 */ /* 0x000e6200000e0000 */
[----:B--2---:R-:W-:Y:S01]  /*2d60*/  FADD.FTZ R10, R5, R10 ;  /* 0x0000000a050a7221 */ /* 0x004fe20000010000 */
[----:B------:R-:W-:Y:S02]  /*2d70*/  IMAD.MOV.U32 R5, RZ, RZ, RZ ;  /* 0x000000ffff057224 */ /* 0x000fe400078e00ff */
[----:B------:R-:W2:Y:S01]  /*2d80*/  SHFL.BFLY PT, R4, R9, 0x1, 0x1f ;  /* 0x0c201f0009047f89 */ /* 0x000ea200000e0000 */
[----:B---3--:R-:W-:Y:S01]  /*2d90*/  FADD.FTZ R23, R2, R23 ;  /* 0x0000001702177221 */ /* 0x008fe20000010000 */
[----:B------:R-:W-:Y:S02]  /*2da0*/  FADD.FTZ R5, RZ, R5 ;  /* 0x00000005ff057221 */ /* 0x000fe40000010000 */
[----:B------:R-:W-:Y:S01]  /*2db0*/  SHFL.BFLY PT, R14, R24, 0x1, 0x1f ;  /* 0x0c201f00180e7f89 */ /* 0x000fe200000e0000 */
[----:B----4-:R-:W-:Y:S01]  /*2dc0*/  FADD.FTZ R6, R6, R3 ;  /* 0x0000000306067221 */ /* 0x010fe20000010000 */
[----:B------:R-:W-:-:S02]  /*2dd0*/  MOV R3, RZ ;  /* 0x000000ff00037202 */ /* 0x000fc40000000f00 */
[----:B------:R-:W3:Y:S01]  /*2de0*/  SHFL.BFLY PT, R2, R5, 0x1, 0x1f ;  /* 0x0c201f0005027f89 */ /* 0x000ee200000e0000 */
[----:B0-----:R-:W-:Y:S02]  /*2df0*/  FADD.FTZ R7, R7, R0 ;  /* 0x0000000007077221 */ /* 0x001fe40000010000 */
[----:B------:R-:W-:Y:S01]  /*2e00*/  FADD.FTZ R3, RZ, R3 ;  /* 0x00000003ff037221 */ /* 0x000fe20000010000 */
[----:B-----5:R-:W-:Y:S02]  /*2e10*/  FADD.FTZ R22, R25, R22 ;  /* 0x0000001619167221 */ /* 0x020fe40000010000 */
[----:B------:R-:W0:Y:S04]  /*2e20*/  SHFL.BFLY PT, R25, R13, 0x1, 0x1f ;  /* 0x0c201f000d197f89 */ /* 0x000e2800000e0000 */
[----:B------:R-:W4:Y:S01]  /*2e30*/  SHFL.BFLY PT, R0, R3, 0x1, 0x1f ;  /* 0x0c201f0003007f89 */ /* 0x000f2200000e0000 */
[----:B-1----:R-:W-:Y:S01]  /*2e40*/  FADD.FTZ R8, R21, R8 ;  /* 0x0000000815087221 */ /* 0x002fe20000010000 */
[----:B--2---:R-:W-:Y:S01]  /*2e50*/  FADD.FTZ R4, R9, R4 ;  /* 0x0000000409047221 */ /* 0x004fe20000010000 */
[----:B------:R-:W-:Y:S01]  /*2e60*/  MOV R9, RZ ;  /* 0x000000ff00097202 */ /* 0x000fe20000000f00 */
[----:B------:R-:W1:Y:S04]  /*2e70*/  SHFL.BFLY PT, R21, R26, 0x1, 0x1f ;  /* 0x0c201f001a157f89 */ /* 0x000e6800000e0000 */
[----:B------:R-:W-:Y:S01]  /*2e80*/  FADD.FTZ R9, RZ, R9 ;  /* 0x00000009ff097221 */ /* 0x000fe20000010000 */
[----:B---3--:R-:W-:-:S04]  /*2e90*/  FADD.FTZ R2, R5, R2 ;  /* 0x0000000205027221 */ /* 0x008fc80000010000 */
[----:B------:R2:W3:Y:S01]  /*2ea0*/  SHFL.BFLY PT, R5, R9, 0x1, 0x1f ;  /* 0x0c201f0009057f89 */ /* 0x0004e200000e0000 */
[----:B0-----:R-:W-:Y:S01]  /*2eb0*/  FADD.FTZ R25, R13, R25 ;  /* 0x000000190d197221 */ /* 0x001fe20000010000 */
[----:B----4-:R-:W-:Y:S01]  /*2ec0*/  FADD.FTZ R0, R3, R0 ;  /* 0x0000000003007221 */ /* 0x010fe20000010000 */
[----:B------:R-:W-:Y:S01]  /*2ed0*/  FADD.FTZ R3, R24, R14 ;  /* 0x0000000e18037221 */ /* 0x000fe20000010000 */
[----:B-12---:R-:W-:-:S07]  /*2ee0*/  FADD.FTZ R21, R26, R21 ;  /* 0x000000151a157221 */ /* 0x006fce0000010000 */
.L_x_802:
[----:B------:R-:W-:Y:S05]  /*2ef0*/  WARPSYNC.ALL ;  /* 0x0000000000007948 */ /* 0x000fea0003800000 */
[----:B------:R-:W0:Y:S01]  /*2f00*/  S2UR UR5, SR_CgaCtaId ;  /* 0x00000000000579c3 */ /* 0x000e220000008800 */
[C---:B------:R-:W-:Y:S01]  /*2f10*/  LOP3.LUT R11, R29.reuse, 0x3, RZ, 0xc0, !PT ;  /* 0x000000031d0b7812 */ /* 0x040fe200078ec0ff */
[----:B------:R-:W-:Y:S01]  /*2f20*/  UMOV UR4, 0x400 ;  /* 0x0000040000047882 */ /* 0x000fe20000000000 */
[----:B------:R-:W-:Y:S01]  /*2f30*/  LOP3.LUT R12, R29, 0x3c0, RZ, 0xc0, !PT ;  /* 0x000003c01d0c7812 */ /* 0x000fe200078ec0ff */
[----:B------:R-:W-:Y:S01]  /*2f40*/  UIADD3 UR4, UPT, UPT, UR4, 0x20, URZ ;  /* 0x0000002004047890 */ /* 0x000fe2000fffe0ff */
[----:B------:R-:W-:Y:S01]  /*2f50*/  ISETP.NE.AND P2, PT, R11, RZ, PT ;  /* 0x000000ff0b00720c */ /* 0x000fe20003f45270 */
[----:B---3--:R-:W-:Y:S01]  /*2f60*/  FADD.FTZ R14, R9, R5 ;  /* 0x00000005090e7221 */ /* 0x008fe20000010000 */
[----:B------:R-:W-:Y:S01]  /*2f70*/  SHF.R.U32.HI R28, RZ, 0x2, R28 ;  /* 0x00000002ff1c7819 */ /* 0x000fe2000001161c */
[----:B------:R-:W-:Y:S01]  /*2f80*/  BAR.SYNC.DEFER_BLOCKING 0x0 ;  /* 0x0000000000007b1d */ /* 0x000fe20000010000 */
[----:B------:R-:W-:-:S02]  /*2f90*/  ISETP.NE.OR P5, PT, R12, 0x40, P2 ;  /* 0x000000400c00780c */ /* 0x000fc400017a5670 */
[----:B------:R-:W-:Y:S01]  /*2fa0*/  LOP3.LUT R11, R29, 0x3e0, RZ, 0xc0, !PT ;  /* 0x000003e01d0b7812 */ /* 0x000fe200078ec0ff */
[----:B------:R-:W-:Y:S01]  /*2fb0*/  IMAD R27, R27, 0x70, R28 ;  /* 0x000000701b1b7824 */ /* 0x000fe200078e021c */
[----:B------:R-:W-:Y:S01]  /*2fc0*/  LOP3.LUT P0, RZ, R29, 0x3c3, RZ, 0xc0, !PT ;  /* 0x000003c31dff7812 */ /* 0x000fe2000780c0ff */
[----:B------:R-:W-:Y:S01]  /*2fd0*/  BSSY.RECONVERGENT B0, `(.L_x_759) ;  /* 0x0000015000007945 */ /* 0x000fe20003800200 */
[----:B------:R-:W-:Y:S02]  /*2fe0*/  ISETP.NE.OR P4, PT, R11, 0x20, P2 ;  /* 0x000000200b00780c */ /* 0x000fe40001785670 */
[C---:B------:R-:W-:Y:S02]  /*2ff0*/  LOP3.LUT P1, RZ, R29.reuse, 0x3e3, RZ, 0xc0, !PT ;  /* 0x000003e31dff7812 */ /* 0x040fe4000782c0ff */
        /* <DEDUP_REMOVED lines=18> */
.L_x_760:
[----:B------:R-:W-:Y:S05]  /*3120*/  BSYNC.RECONVERGENT B0 ;  /* 0x0000000000007941 */ /* 0x000fea0003800200 */
.L_x_759:
        /* <DEDUP_REMOVED lines=23> */
[----:B0-----:R-:W-:Y:S02]  /*32a0*/  FADD.FTZ R7, R7, R12 ;  /* 0x0000000c07077221 */ /* 0x001fe40000010000 */
[----:B------:R-:W0:Y:S01]  /*32b0*/  LDS R12, [R5+0x140] ;  /* 0x00014000050c7984 */ /* 0x000e220000000800 */
[----:B-1----:R-:W-:-:S03]  /*32c0*/  FADD.FTZ R6, R6, R9 ;  /* 0x0000000906067221 */ /* 0x002fc60000010000 */
[----:B------:R-:W1:Y:S01]  /*32d0*/  LDS R9, [R5+0x100] ;  /* 0x0001000005097984 */ /* 0x000e620000000800 */
[----:B--2---:R-:W-:Y:S01]  /*32e0*/  FADD.FTZ R0, R0, R11 ;  /* 0x0000000b00007221 */ /* 0x004fe20000010000 */
[----:B---3--:R-:W-:Y:S01]  /*32f0*/  FADD.FTZ R14, R14, R13 ;  /* 0x0000000d0e0e7221 */ /* 0x008fe20000010000 */
[----:B0-----:R-:W-:Y:S01]  /*3300*/  FADD.FTZ R3, R3, R12 ;  /* 0x0000000c03037221 */ /* 0x001fe20000010000 */
[----:B-1----:R-:W-:-:S07]  /*3310*/  FADD.FTZ R2, R2, R9 ;  /* 0x0000000902027221 */ /* 0x002fce0000010000 */
.L_x_762:
[----:B------:R-:W-:Y:S05]  /*3320*/  BSYNC.RECONVERGENT B0 ;  /* 0x0000000000007941 */ /* 0x000fea0003800200 */
.L_x_761:
        /* <DEDUP_REMOVED lines=17> */
.L_x_764:
[----:B------:R-:W-:Y:S05]  /*3440*/  BSYNC.RECONVERGENT B0 ;  /* 0x0000000000007941 */ /* 0x000fea0003800200 */
.L_x_763:
        /* <DEDUP_REMOVED lines=24> */
[----:B0-----:R-:W-:Y:S02]  /*35d0*/  FADD.FTZ R7, R7, R12 ;  /* 0x0000000c07077221 */ /* 0x001fe40000010000 */
[----:B------:R-:W0:Y:S01]  /*35e0*/  LDS R12, [R5+0x140] ;  /* 0x00014000050c7984 */ /* 0x000e220000000800 */
[----:B-1----:R-:W-:Y:S01]  /*35f0*/  FADD.FTZ R4, R4, R9 ;  /* 0x0000000904047221 */ /* 0x002fe20000010000 */
[----:B--2---:R-:W-:Y:S01]  /*3600*/  FADD.FTZ R2, R2, R11 ;  /* 0x0000000b02027221 */ /* 0x004fe20000010000 */
[----:B---3--:R-:W-:Y:S01]  /*3610*/  FADD.FTZ R0, R0, R13 ;  /* 0x0000000d00007221 */ /* 0x008fe20000010000 */
[----:B----4-:R-:W-:Y:S01]  /*3620*/  FADD.FTZ R14, R14, R15 ;  /* 0x0000000f0e0e7221 */ /* 0x010fe20000010000 */
[----:B0-----:R-:W-:-:S07]  /*3630*/  FADD.FTZ R3, R3, R12 ;  /* 0x0000000c03037221 */ /* 0x001fce0000010000 */
.L_x_766:
[----:B------:R-:W-:Y:S05]  /*3640*/  BSYNC.RECONVERGENT B0 ;  /* 0x0000000000007941 */ /* 0x000fea0003800200 */
.L_x_765:
[----:B------:R-:W-:Y:S06]  /*3650*/  BAR.SYNC.DEFER_BLOCKING 0x0 ;  /* 0x0000000000007b1d */ /* 0x000fec0000010000 */
[----:B------:R-:W-:Y:S05]  /*3660*/  @P3 EXIT ;  /* 0x000000000000394d */ /* 0x000fea0003800000 */
[----:B------:R-:W-:-:S04]  /*3670*/  IMAD R16, R19, R16, R17 ;  /* 0x0000001013107224 */ /* 0x000fc800078e0211 */
[----:B01----:R-:W-:Y:S01]  /*3680*/  IMAD R5, R16, UR38, RZ ;  /* 0x0000002610057c24 */ /* 0x003fe2000f8e02ff */
[----:B------:R-:W-:Y:S06]  /*3690*/  @P2 EXIT ;  /* 0x000000000000294d */ /* 0x000fec0003800000 */
[----:B------:R-:W0:Y:S01]  /*36a0*/  LDCU.64 UR4, c[0x0][0x390] ;  /* 0x00007200ff0477ac */ /* 0x000e220008000a00 */
[----:B------:R-:W-:Y:S01]  /*36b0*/  IMAD R5, R5, 0x70, RZ ;  /* 0x0000007005057824 */ /* 0x000fe200078e02ff */
[----:B------:R-:W-:Y:S01]  /*36c0*/  SHF.R.U32.HI R12, RZ, 0x2, R29 ;  /* 0x00000002ff0c7819 */ /* 0x000fe2000001161d */
[----:B------:R-:W-:Y:S01]  /*36d0*/  IMAD R18, R18, 0x70, RZ ;  /* 0x0000007012127824 */ /* 0x000fe200078e02ff */
[----:B------:R-:W-:Y:S02]  /*36e0*/  F2FP.BF16.F32.PACK_AB R20, R20, R23 ;  /* 0x000000171414723e */ /* 0x000fe400000010ff */
[----:B------:R-:W-:Y:S02]  /*36f0*/  F2FP.BF16.F32.PACK_AB R7, R7, R10 ;  /* 0x0000000a0707723e */ /* 0x000fe400000010ff */
[----:B------:R-:W-:Y:S02]  /*3700*/  IADD3 R5, P0, P1, R12, R5, R18 ;  /* 0x000000050c057210 */ /* 0x000fe4000791e012 */
[----:B------:R-:W-:-:S02]  /*3710*/  F2FP.BF16.F32.PACK_AB R6, R22, R6 ;  /* 0x000000061606723e */ /* 0x000fc400000010ff */
[----:B------:R-:W-:Y:S02]  /*3720*/  IADD3.X R16, PT, PT, RZ, RZ, RZ, P0, P1 ;  /* 0x000000ffff107210 */ /* 0x000fe400007e24ff */
[----:B------:R-:W-:Y:S02]  /*3730*/  F2FP.BF16.F32.PACK_AB R4, R4, R8 ;  /* 0x000000080404723e */ /* 0x000fe400000010ff */
[----:B------:R-:W-:Y:S02]  /*3740*/  F2FP.BF16.F32.PACK_AB R0, R0, R2 ;  /* 0x000000020000723e */ /* 0x000fe400000010ff */
[----:B0-----:R-:W-:Y:S02]  /*3750*/  LEA R12, P0, R5, UR4, 0x1 ;  /* 0x00000004050c7c11 */ /* 0x001fe4000f8008ff */
[----:B------:R-:W-:Y:S02]  /*3760*/  F2FP.BF16.F32.PACK_AB R3, R21, R3 ;  /* 0x000000031503723e */ /* 0x000fe400000010ff */
[----:B------:R-:W-:-:S02]  /*3770*/  LEA.HI.X R13, R5, UR5, R16, 0x1, P0 ;  /* 0x00000005050d7c11 */ /* 0x000fc400080f0c10 */
[----:B------:R-:W-:Y:S02]  /*3780*/  PRMT R5, R20, 0x7632, R5 ;  /* 0x0000763214057816 */ /* 0x000fe40000000005 */
[----:B------:R-:W-:Y:S01]  /*3790*/  F2FP.BF16.F32.PACK_AB R14, R14, R25 ;  /* 0x000000190e0e723e */ /* 0x000fe200000010ff */
[----:B------:R0:W-:Y:S01]  /*37a0*/  STG.E.U16 desc[UR36][R12.64+0x20], R7 ;  /* 0x000020070c007986 */ /* 0x0001e2000c101524 */
[----:B------:R-:W-:Y:S02]  /*37b0*/  PRMT R9, R7, 0x7632, R9 ;  /* 0x0000763207097816 */ /* 0x000fe40000000009 */
[----:B------:R-:W-:Y:S01]  /*37c0*/  PRMT R2, R6, 0x7632, R2 ;  /* 0x0000763206027816 */ /* 0x000fe20000000002 */
[----:B------:R1:W-:Y:S01]  /*37d0*/  STG.E.U16 desc[UR36][R12.64+0x10], R5 ;  /* 0x000010050c007986 */ /* 0x0003e2000c101524 */
[----:B------:R-:W-:-:S03]  /*37e0*/  PRMT R8, R4, 0x7632, R8 ;  /* 0x0000763204087816 */ /* 0x000fc60000000008 */
        /* <DEDUP_REMOVED lines=16> */
.L_x_729:
        /* <DEDUP_REMOVED lines=16> */
.L_x_767:
[----:B------:R-:W-:Y:S05]  /*39f0*/  EXIT ;  /* 0x000000000000794d */ /* 0x000fea0003800000 */
.L_x_731:
[----:B------:R-:W-:Y:S02]  /*3a00*/  HFMA2 R12, -RZ, RZ, 0, 9.5367431640625e-07 ;  /* 0x00000010ff0c7431 */ /* 0x000fe400000001ff */
[----:B------:R-:W-:Y:S01]  /*3a10*/  IMAD.MOV.U32 R11, RZ, RZ, 0x1f ;  /* 0x0000001fff0b7424 */ /* 0x000fe200078e00ff */
[----:B------:R-:W-:-:S07]  /*3a20*/  MOV R15, 0xffffffff ;  /* 0xffffffff000f7802 */ /* 0x000fce0000000f00 */
[----:B------:R-:W-:Y:S05]  /*3a30*/  WARPSYNC.COLLECTIVE R15, `(.L_x_768) ;  /* 0x000000000f087348 */ /* 0x000fea0003c00000 */
[----:B------:R0:W1:Y:S02]  /*3a40*/  SHFL.BFLY P6, R14, R13, R12, R11 ;  /* 0x0c00000c0d0e7389 */ /* 0x00006400000c000b */
[----:B01----:R-:W-:Y:S05]  /*3a50*/  ENDCOLLECTIVE ;  /* 0x000000000000791b */ /* 0x003fea0003800000 */
.L_x_768:
[----:B------:R-:W-:Y:S01]  /*3a60*/  IMAD.MOV.U32 R12, RZ, RZ, 0x8 ;  /* 0x00000008ff0c7424 */ /* 0x000fe200078e00ff */
[----:B------:R-:W-:-:S04]  /*3a70*/  FMNMX.FTZ R0, R14, -3.40282346638528859812e+38, !PT ;  /* 0xff7fffff0e007809 */ /* 0x000fc80007810000 */
[----:B------:R-:W-:-:S07]  /*3a80*/  MOV R13, R0 ;  /* 0x00000000000d7202 */ /* 0x000fce0000000f00 */
[----:B------:R-:W-:Y:S05]  /*3a90*/  WARPSYNC.COLLECTIVE R15, `(.L_x_769) ;  /* 0x000000000f087348 */ /* 0x000fea0003c00000 */
[----:B------:R0:W1:Y:S02]  /*3aa0*/  SHFL.BFLY P6, R14, R13, R12, R11 ;  /* 0x0c00000c0d0e7389 */ /* 0x00006400000c000b */
[----:B01----:R-:W-:Y:S05]  /*3ab0*/  ENDCOLLECTIVE ;  /* 0x000000000000791b */ /* 0x003fea0003800000 */
.L_x_769:
[----:B------:R-:W-:Y:S01]  /*3ac0*/  HFMA2 R12, -RZ, RZ, 0, 2.384185791015625e-07 ;  /* 0x00000004ff0c7431 */ /* 0x000fe200000001ff */
[----:B------:R-:W-:-:S04]  /*3ad0*/  FMNMX.FTZ R2, R0, R14, !PT ;  /* 0x0000000e00027209 */ /* 0x000fc80007810000 */
[----:B------:R-:W-:-:S07]  /*3ae0*/  MOV R13, R2 ;  /* 0x00000002000d7202 */ /* 0x000fce0000000f00 */
[----:B------:R-:W-:Y:S05]  /*3af0*/  WARPSYNC.COLLECTIVE R15, `(.L_x_770) ;  /* 0x000000000f087348 */ /* 0x000fea0003c00000 */
[----:B------:R0:W1:Y:S02]  /*3b00*/  SHFL.BFLY P6, R14, R13, R12, R11 ;  /* 0x0c00000c0d0e7389 */ /* 0x00006400000c000b */
[----:B01----:R-:W-:Y:S05]  /*3b10*/  ENDCOLLECTIVE ;  /* 0x000000000000791b */ /* 0x003fea0003800000 */
.L_x_770:
[----:B------:R-:W-:Y:S02]  /*3b20*/  MOV R12, 0x2 ;  /* 0x00000002000c7802 */ /* 0x000fe40000000f00 */
[----:B------:R-:W-:-:S05]  /*3b30*/  FMNMX.FTZ R3, R2, R14, !PT ;  /* 0x0000000e02037209 */ /* 0x000fca0007810000 */
[----:B------:R-:W-:-:S07]  /*3b40*/  IMAD.MOV.U32 R13, RZ, RZ, R3 ;  /* 0x000000ffff0d7224 */ /* 0x000fce00078e0003 */
[----:B------:R-:W-:Y:S05]  /*3b50*/  WARPSYNC.COLLECTIVE R15, `(.L_x_771) ;  /* 0x000000000f087348 */ /* 0x000fea0003c00000 */
[----:B------:R0:W1:Y:S02]  /*3b60*/  SHFL.BFLY P6, R14, R13, R12, R11 ;  /* 0x0c00000c0d0e7389 */ /* 0x00006400000c000b */
[----:B01----:R-:W-:Y:S05]  /*3b70*/  ENDCOLLECTIVE ;  /* 0x000000000000791b */ /* 0x003fea0003800000 */
.L_x_771:
[----:B------:R-:W-:Y:S01]  /*3b80*/  IMAD.MOV.U32 R12, RZ, RZ, 0x1 ;  /* 0x00000001ff0c7424 */ /* 0x000fe200078e00ff */
[----:B------:R-:W-:-:S04]  /*3b90*/  FMNMX.FTZ R4, R3, R14, !PT ;  /* 0x0000000e03047209 */ /* 0x000fc80007810000 */
[----:B------:R-:W-:-:S07]  /*3ba0*/  MOV R13, R4 ;  /* 0x00000004000d7202 */ /* 0x000fce0000000f00 */
[----:B------:R-:W-:Y:S05]  /*3bb0*/  WARPSYNC.COLLECTIVE R15, `(.L_x_772) ;  /* 0x000000000f087348 */ /* 0x000fea0003c00000 */
[----:B------:R0:W1:Y:S02]  /*3bc0*/  SHFL.BFLY P6, R14, R13, R12, R11 ;  /* 0x0c00000c0d0e7389 */ /* 0x00006400000c000b */
[----:B01----:R-:W-:Y:S05]  /*3bd0*/  ENDCOLLECTIVE ;  /* 0x000000000000791b */ /* 0x003fea0003800000 */
.L_x_772:
[----:B------:R-:W-:Y:S05]  /*3be0*/  BRA `(.L_x_773) ;  /* 0xffffffcc00f47947 */ /* 0x000fea000383ffff */
.L_x_758:
[----:B---3--:R-:W-:Y:S01]  /*3bf0*/  HFMA2 R13, -RZ, RZ, 0, 0 ;  /* 0x00000000ff0d7431 */ /* 0x008fe200000001ff */
[----:B------:R-:W-:Y:S01]  /*3c00*/  MOV R12, 0x2 ;  /* 0x00000002000c7802 */ /* 0x000fe20000000f00 */
[----:B--2---:R-:W-:Y:S01]  /*3c10*/  IMAD.MOV.U32 R11, RZ, RZ, 0x1f ;  /* 0x0000001fff0b7424 */ /* 0x004fe200078e00ff */
[----:B------:R-:W-:-:S07]  /*3c20*/  MOV R15, 0xffffffff ;  /* 0xffffffff000f7802 */ /* 0x000fce0000000f00 */
[----:B01----:R-:W-:Y:S05]  /*3c30*/  WARPSYNC.COLLECTIVE R15, `(.L_x_774) ;  /* 0x000000000f087348 */ /* 0x003fea0003c00000 */
[----:B------:R2:W3:Y:S02]  /*3c40*/  SHFL.BFLY P6, R14, R13, R12, R11 ;  /* 0x0c00000c0d0e7389 */ /* 0x0004e400000c000b */
[----:B0123--:R-:W-:Y:S05]  /*3c50*/  ENDCOLLECTIVE ;  /* 0x000000000000791b */ /* 0x00ffea0003800000 */
.L_x_774:
[----:B------:R-:W-:Y:S02]  /*3c60*/  IMAD.MOV.U32 R12, RZ, RZ, 0x1 ;  /* 0x00000001ff0c7424 */ /* 0x000fe400078e00ff */
[----:B------:R-:W-:-:S05]  /*3c70*/  FADD.FTZ R2, RZ, R14 ;  /* 0x0000000eff027221 */ /* 0x000fca0000010000 */
[----:B------:R-:W-:-:S07]  /*3c80*/  MOV R13, R2 ;  /* 0x00000002000d7202 */ /* 0x000fce0000000f00 */
[----:B------:R-:W-:Y:S05]  /*3c90*/  WARPSYNC.COLLECTIVE R15, `(.L_x_775) ;  /* 0x000000000f087348 */ /* 0x000fea0003c00000 */
[----:B------:R0:W1:Y:S02]  /*3ca0*/  SHFL.BFLY P6, R14, R13, R12, R11 ;  /* 0x0c00000c0d0e7389 */ /* 0x00006400000c000b */
[----:B01----:R-:W-:Y:S05]  /*3cb0*/  ENDCOLLECTIVE ;  /* 0x000000000000791b */ /* 0x003fea0003800000 */
.L_x_775:
[----:B------:R-:W-:Y:S02]  /*3cc0*/  HFMA2 R13, -RZ, RZ, 0, 0 ;  /* 0x00000000ff0d7431 */ /* 0x000fe400000001ff */
[----:B------:R-:W-:Y:S01]  /*3cd0*/  IMAD.MOV.U32 R12, RZ, RZ, 0x2 ;  /* 0x00000002ff0c7424 */ /* 0x000fe200078e00ff */
[----:B------:R-:W-:-:S07]  /*3ce0*/  MOV R23, R14 ;  /* 0x0000000e00177202 */ /* 0x000fce0000000f00 */
[----:B------:R-:W-:Y:S05]  /*3cf0*/  WARPSYNC.COLLECTIVE R15, `(.L_x_776) ;  /* 0x000000000f087348 */ /* 0x000fea0003c00000 */
[----:B------:R0:W1:Y:S02]  /*3d00*/  SHFL.BFLY P6, R14, R13, R12, R11 ;  /* 0x0c00000c0d0e7389 */ /* 0x00006400000c000b */
[----:B01----:R-:W-:Y:S05]  /*3d10*/  ENDCOLLECTIVE ;  /* 0x000000000000791b */ /* 0x003fea0003800000 */
.L_x_776:
        /* <DEDUP_REMOVED lines=8> */
.L_x_777:
[----:B------:R-:W-:Y:S02]  /*3da0*/  HFMA2 R13, -RZ, RZ, 0, 0 ;  /* 0x00000000ff0d7431 */ /* 0x000fe400000001ff */
[----:B------:R-:W-:Y:S01]  /*3db0*/  IMAD.MOV.U32 R12, RZ, RZ, 0x2 ;  /* 0x00000002ff0c7424 */ /* 0x000fe200078e00ff */
[----:B------:R-:W-:-:S07]  /*3dc0*/  MOV R20, R14 ;  /* 0x0000000e00147202 */ /* 0x000fce0000000f00 */
[----:B------:R-:W-:Y:S05]  /*3dd0*/  WARPSYNC.COLLECTIVE R15, `(.L_x_778) ;  /* 0x000000000f087348 */ /* 0x000fea0003c00000 */
[----:B------:R0:W1:Y:S02]  /*3de0*/  SHFL.BFLY P6, R14, R13, R12, R11 ;  /* 0x0c00000c0d0e7389 */ /* 0x00006400000c000b */
[----:B01----:R-:W-:Y:S05]  /*3df0*/  ENDCOLLECTIVE ;  /* 0x000000000000791b */ /* 0x003fea0003800000 */
.L_x_778:
        /* <DEDUP_REMOVED lines=8> */
.L_x_779:
[----:B------:R-:W-:Y:S02]  /*3e80*/  HFMA2 R13, -RZ, RZ, 0, 0 ;  /* 0x00000000ff0d7431 */ /* 0x000fe400000001ff */
[----:B------:R-:W-:Y:S01]  /*3e90*/  IMAD.MOV.U32 R12, RZ, RZ, 0x2 ;  /* 0x00000002ff0c7424 */ /* 0x000fe200078e00ff */
[----:B------:R-:W-:-:S07]  /*3ea0*/  MOV R10, R14 ;  /* 0x0000000e000a7202 */ /* 0x000fce0000000f00 */
[----:B------:R-:W-:Y:S05]  /*3eb0*/  WARPSYNC.COLLECTIVE R15, `(.L_x_780) ;  /* 0x000000000f087348 */ /* 0x000fea0003c00000 */
[----:B------:R0:W1:Y:S02]  /*3ec0*/  SHFL.BFLY P6, R14, R13, R12, R11 ;  /* 0x0c00000c0d0e7389 */ /* 0x00006400000c000b */
[----:B01----:R-:W-:Y:S05]  /*3ed0*/  ENDCOLLECTIVE ;  /* 0x000000000000791b */ /* 0x003fea0003800000 */
.L_x_780:
        /* <DEDUP_REMOVED lines=8> */
.L_x_781:
[----:B------:R-:W-:Y:S02]  /*3f60*/  HFMA2 R13, -RZ, RZ, 0, 0 ;  /* 0x00000000ff0d7431 */ /* 0x000fe400000001ff */
[----:B------:R-:W-:Y:S01]  /*3f70*/  IMAD.MOV.U32 R12, RZ, RZ, 0x2 ;  /* 0x00000002ff0c7424 */ /* 0x000fe200078e00ff */
[----:B------:R-:W-:-:S07]  /*3f80*/  MOV R0, R14 ;  /* 0x0000000e00007202 */ /* 0x000fce0000000f00 */
[----:B------:R-:W-:Y:S05]  /*3f90*/  WARPSYNC.COLLECTIVE R15, `(.L_x_782) ;  /* 0x000000000f087348 */ /* 0x000fea0003c00000 */
[----:B------:R0:W1:Y:S02]  /*3fa0*/  SHFL.BFLY P6, R14, R13, R12, R11 ;  /* 0x0c00000c0d0e7389 */ /* 0x00006400000c000b */
[----:B01----:R-:W-:Y:S05]  /*3fb0*/  ENDCOLLECTIVE ;  /* 0x000000000000791b */ /* 0x003fea0003800000 */
.L_x_782:
        /* <DEDUP_REMOVED lines=8> */
.L_x_783:
[----:B------:R-:W-:Y:S02]  /*4040*/  HFMA2 R13, -RZ, RZ, 0, 0 ;  /* 0x00000000ff0d7431 */ /* 0x000fe400000001ff */
[----:B------:R-:W-:Y:S01]  /*4050*/  IMAD.MOV.U32 R12, RZ, RZ, 0x2 ;  /* 0x00000002ff0c7424 */ /* 0x000fe200078e00ff */
[----:B------:R-:W-:-:S07]  /*4060*/  MOV R3, R14 ;  /* 0x0000000e00037202 */ /* 0x000fce0000000f00 */
[----:B------:R-:W-:Y:S05]  /*4070*/  WARPSYNC.COLLECTIVE R15, `(.L_x_784) ;  /* 0x000000000f087348 */ /* 0x000fea0003c00000 */
[----:B------:R0:W1:Y:S02]  /*4080*/  SHFL.BFLY P6, R14, R13, R12, R11 ;  /* 0x0c00000c0d0e7389 */ /* 0x00006400000c000b */
[----:B01----:R-:W-:Y:S05]  /*4090*/  ENDCOLLECTIVE ;  /* 0x000000000000791b */ /* 0x003fea0003800000 */
.L_x_784:
[----:B------:R-:W-:Y:S01]  /*40a0*/  FADD.FTZ R6, R6, R3 ;  /* 0x0000000306067221 */ /* 0x000fe20000010000 */
[----:B------:R-:W-:Y:S02]  /*40b0*/  HFMA2 R12, -RZ, RZ, 0, 5.9604644775390625e-08 ;  /* 0x00000001ff0c7431 */ /* 0x000fe400000001ff */
[----:B------:R-:W-:-:S05]  /*40c0*/  FADD.FTZ R25, RZ, R14 ;  /* 0x0000000eff197221 */ /* 0x000fca0000010000 */
[----:B------:R-:W-:-:S07]  /*40d0*/  MOV R13, R25 ;  /* 0x00000019000d7202 */ /* 0x000fce0000000f00 */
[----:B------:R-:W-:Y:S05]  /*40e0*/  WARPSYNC.COLLECTIVE R15, `(.L_x_785) ;  /* 0x000000000f087348 */ /* 0x000fea0003c00000 */
[----:B------:R0:W1:Y:S02]  /*40f0*/  SHFL.BFLY P6, R14, R13, R12, R11 ;  /* 0x0c00000c0d0e7389 */ /* 0x00006400000c000b */
[----:B01----:R-:W-:Y:S05]  /*4100*/  ENDCOLLECTIVE ;  /* 0x000000000000791b */ /* 0x003fea0003800000 */
.L_x_785:
[----:B------:R-:W-:Y:S01]  /*4110*/  HFMA2 R12, -RZ, RZ, 0, 1.1920928955078125e-07 ;  /* 0x00000002ff0c7431 */ /* 0x000fe200000001ff */
[----:B------:R-:W-:Y:S01]  /*4120*/  MOV R13, RZ ;  /* 0x000000ff000d7202 */ /* 0x000fe20000000f00 */
[----:B------:R-:W-:-:S07]  /*4130*/  IMAD.MOV.U32 R22, RZ, RZ, R14 ;  /* 0x000000ffff167224 */ /* 0x000fce00078e000e */
[----:B------:R-:W-:Y:S05]  /*4140*/  WARPSYNC.COLLECTIVE R15, `(.L_x_786) ;  /* 0x000000000f087348 */ /* 0x000fea0003c00000 */
[----:B------:R0:W1:Y:S02]  /*4150*/  SHFL.BFLY P6, R14, R13, R12, R11 ;  /* 0x0c00000c0d0e7389 */ /* 0x00006400000c000b */
[----:B01----:R-:W-:Y:S05]  /*4160*/  ENDCOLLECTIVE ;  /* 0x000000000000791b */ /* 0x003fea0003800000 */
.L_x_786:
        /* <DEDUP_REMOVED lines=8> */
.L_x_787:
[----:B------:R-:W-:Y:S01]  /*41f0*/  HFMA2 R12, -RZ, RZ, 0, 1.1920928955078125e-07 ;  /* 0x00000002ff0c7431 */ /* 0x000fe200000001ff */
[----:B------:R-:W-:Y:S01]  /*4200*/  MOV R13, RZ ;  /* 0x000000ff000d7202 */ /* 0x000fe20000000f00 */
[----:B------:R-:W-:-:S07]  /*4210*/  IMAD.MOV.U32 R8, RZ, RZ, R14 ;  /* 0x000000ffff087224 */ /* 0x000fce00078e000e */
[----:B------:R-:W-:Y:S05]  /*4220*/  WARPSYNC.COLLECTIVE R15, `(.L_x_788) ;  /* 0x000000000f087348 */ /* 0x000fea0003c00000 */
[----:B------:R0:W1:Y:S02]  /*4230*/  SHFL.BFLY P6, R14, R13, R12, R11 ;  /* 0x0c00000c0d0e7389 */ /* 0x00006400000c000b */
[----:B01----:R-:W-:Y:S05]  /*4240*/  ENDCOLLECTIVE ;  /* 0x000000000000791b */ /* 0x003fea0003800000 */
.L_x_788:
[----:B------:R-:W-:Y:S01]  /*4250*/  FADD.FTZ R8, R21, R8 ;  /* 0x0000000815087221 */ /* 0x000fe20000010000 */
[----:B------:R-:W-:Y:S01]  /*4260*/  MOV R12, 0x1 ;  /* 0x00000001000c7802 */ /* 0x000fe20000000f00 */
[----:B------:R-:W-:-:S04]  /*4270*/  FADD.FTZ R9, RZ, R14 ;  /* 0x0000000eff097221 */ /* 0x000fc80000010000 */
[----:B------:R-:W-:-:S07]  /*4280*/  IMAD.MOV.U32 R13, RZ, RZ, R9 ;  /* 0x000000ffff0d7224 */ /* 0x000fce00078e0009 */
[----:B------:R-:W-:Y:S05]  /*4290*/  WARPSYNC.COLLECTIVE R15, `(.L_x_789) ;  /* 0x000000000f087348 */ /* 0x000fea0003c00000 */
[----:B------:R0:W1:Y:S02]  /*42a0*/  SHFL.BFLY P6, R14, R13, R12, R11 ;  /* 0x0c00000c0d0e7389 */ /* 0x00006400000c000b */
[----:B01----:R-:W-:Y:S05]  /*42b0*/  ENDCOLLECTIVE ;  /* 0x000000000000791b */ /* 0x003fea0003800000 */
.L_x_789:
[----:B------:R-:W-:Y:S02]  /*42c0*/  HFMA2 R12, -RZ, RZ, 0, 1.1920928955078125e-07 ;  /* 0x00000002ff0c7431 */ /* 0x000fe400000001ff */
[----:B------:R-:W-:Y:S01]  /*42d0*/  IMAD.MOV.U32 R13, RZ, RZ, RZ ;  /* 0x000000ffff0d7224 */ /* 0x000fe200078e00ff */
[----:B------:R-:W-:-:S07]  /*42e0*/  MOV R4, R14 ;  /* 0x0000000e00047202 */ /* 0x000fce0000000f00 */
[----:B------:R-:W-:Y:S05]  /*42f0*/  WARPSYNC.COLLECTIVE R15, `(.L_x_790) ;  /* 0x000000000f087348 */ /* 0x000fea0003c00000 */
[----:B------:R0:W1:Y:S02]  /*4300*/  SHFL.BFLY P6, R14, R13, R12, R11 ;  /* 0x0c00000c0d0e7389 */ /* 0x00006400000c000b */
[----:B01----:R-:W-:Y:S05]  /*4310*/  ENDCOLLECTIVE ;  /* 0x000000000000791b */ /* 0x003fea0003800000 */
.L_x_790:
        /* <DEDUP_REMOVED lines=8> */
.L_x_791:
[----:B------:R-:W-:Y:S02]  /*43a0*/  HFMA2 R12, -RZ, RZ, 0, 1.1920928955078125e-07 ;  /* 0x00000002ff0c7431 */ /* 0x000fe400000001ff */
[----:B------:R-:W-:Y:S01]  /*43b0*/  IMAD.MOV.U32 R13, RZ, RZ, RZ ;  /* 0x000000ffff0d7224 */ /* 0x000fe200078e00ff */
[----:B------:R-:W-:-:S07]  /*43c0*/  MOV R2, R14 ;  /* 0x0000000e00027202 */ /* 0x000fce0000000f00 */
[----:B------:R-:W-:Y:S05]  /*43d0*/  WARPSYNC.COLLECTIVE R15, `(.L_x_792) ;  /* 0x000000000f087348 */ /* 0x000fea0003c00000 */
[----:B------:R0:W1:Y:S02]  /*43e0*/  SHFL.BFLY P6, R14, R13, R12, R11 ;  /* 0x0c00000c0d0e7389 */ /* 0x00006400000c000b */
[----:B01----:R-:W-:Y:S05]  /*43f0*/  ENDCOLLECTIVE ;  /* 0x000000000000791b */ /* 0x003fea0003800000 */
.L_x_792:
        /* <DEDUP_REMOVED lines=8> */
.L_x_793:
[----:B------:R-:W-:Y:S02]  /*4480*/  HFMA2 R12, -RZ, RZ, 0, 1.1920928955078125e-07 ;  /* 0x00000002ff0c7431 */ /* 0x000fe400000001ff */
[----:B------:R-:W-:Y:S01]  /*4490*/  IMAD.MOV.U32 R13, RZ, RZ, RZ ;  /* 0x000000ffff0d7224 */ /* 0x000fe200078e00ff */
[----:B------:R-:W-:-:S07]  /*44a0*/  MOV R0, R14 ;  /* 0x0000000e00007202 */ /* 0x000fce0000000f00 */
[----:B------:R-:W-:Y:S05]  /*44b0*/  WARPSYNC.COLLECTIVE R15, `(.L_x_794) ;  /* 0x000000000f087348 */ /* 0x000fea0003c00000 */
[----:B------:R0:W1:Y:S02]  /*44c0*/  SHFL.BFLY P6, R14, R13, R12, R11 ;  /* 0x0c00000c0d0e7389 */ /* 0x00006400000c000b */
[----:B01----:R-:W-:Y:S05]  /*44d0*/  ENDCOLLECTIVE ;  /* 0x000000000000791b */ /* 0x003fea0003800000 */
.L_x_794:
        /* <DEDUP_REMOVED lines=8> */
.L_x_795:
[----:B------:R-:W-:Y:S01]  /*4560*/  MOV R13, RZ ;  /* 0x000000ff000d7202 */ /* 0x000fe20000000f00 */
[----:B------:R-:W-:Y:S02]  /*4570*/  IMAD.MOV.U32 R12, RZ, RZ, 0x2 ;  /* 0x00000002ff0c7424 */ /* 0x000fe400078e00ff */
[----:B------:R-:W-:-:S07]  /*4580*/  FADD.FTZ R3, R24, R14 ;  /* 0x0000000e18037221 */ /* 0x000fce0000010000 */
[----:B------:R-:W-:Y:S05]  /*4590*/  WARPSYNC.COLLECTIVE R15, `(.L_x_796) ;  /* 0x000000000f087348 */ /* 0x000fea0003c00000 */
[----:B------:R0:W1:Y:S02]  /*45a0*/  SHFL.BFLY P6, R14, R13, R12, R11 ;  /* 0x0c00000c0d0e7389 */ /* 0x00006400000c000b */
[----:B01----:R-:W-:Y:S05]  /*45b0*/  ENDCOLLECTIVE ;  /* 0x000000000000791b */ /* 0x003fea0003800000 */
.L_x_796:
[----:B------:R-:W-:Y:S01]  /*45c0*/  IMAD.MOV.U32 R12, RZ, RZ, 0x1 ;  /* 0x00000001ff0c7424 */ /* 0x000fe200078e00ff */
[----:B------:R-:W-:-:S05]  /*45d0*/  MOV R26, R14 ;  /* 0x0000000e001a7202 */ /* 0x000fca0000000f00 */
[----:B------:R-:W-:-:S05]  /*45e0*/  FADD.FTZ R26, RZ, R26 ;  /* 0x0000001aff1a7221 */ /* 0x000fca0000010000 */
[----:B------:R-:W-:-:S07]  /*45f0*/  MOV R13, R26 ;  /* 0x0000001a000d7202 */ /* 0x000fce0000000f00 */
[----:B------:R-:W-:Y:S05]  /*4600*/  WARPSYNC.COLLECTIVE R15, `(.L_x_797) ;  /* 0x000000000f087348 */ /* 0x000fea0003c00000 */
[----:B------:R0:W1:Y:S02]  /*4610*/  SHFL.BFLY P6, R14, R13, R12, R11 ;  /* 0x0c00000c0d0e7389 */ /* 0x00006400000c000b */
[----:B01----:R-:W-:Y:S05]  /*4620*/  ENDCOLLECTIVE ;  /* 0x000000000000791b */ /* 0x003fea0003800000 */
.L_x_797:
[----:B------:R-:W-:Y:S02]  /*4630*/  HFMA2 R13, -RZ, RZ, 0, 0 ;  /* 0x00000000ff0d7431 */ /* 0x000fe400000001ff */
[----:B------:R-:W-:Y:S01]  /*4640*/  IMAD.MOV.U32 R12, RZ, RZ, 0x2 ;  /* 0x00000002ff0c7424 */ /* 0x000fe200078e00ff */
[----:B------:R-:W-:-:S07]  /*4650*/  MOV R21, R14 ;  /* 0x0000000e00157202 */ /* 0x000fce0000000f00 */
[----:B------:R-:W-:Y:S05]  /*4660*/  WARPSYNC.COLLECTIVE R15, `(.L_x_798) ;  /* 0x000000000f087348 */ /* 0x000fea0003c00000 */
[----:B------:R0:W1:Y:S02]  /*4670*/  SHFL.BFLY P6, R14, R13, R12, R11 ;  /* 0x0c00000c0d0e7389 */ /* 0x00006400000c000b */
[----:B01----:R-:W-:Y:S05]  /*4680*/  ENDCOLLECTIVE ;  /* 0x000000000000791b */ /* 0x003fea0003800000 */
.L_x_798:
[----:B------:R-:W-:Y:S01]  /*4690*/  FADD.FTZ R21, R26, R21 ;  /* 0x000000151a157221 */ /* 0x000fe20000010000 */
[----:B------:R-:W-:Y:S01]  /*46a0*/  MOV R12, 0x1 ;  /* 0x00000001000c7802 */ /* 0x000fe20000000f00 */
[----:B------:R-:W-:-:S07]  /*46b0*/  FADD.FTZ R13, RZ, R14 ;  /* 0x0000000eff0d7221 */ /* 0x000fce0000010000 */
[----:B------:R-:W-:Y:S05]  /*46c0*/  WARPSYNC.COLLECTIVE R15, `(.L_x_799) ;  /* 0x000000000f087348 */ /* 0x000fea0003c00000 */
[----:B------:R0:W1:Y:S02]  /*46d0*/  SHFL.BFLY P6, R14, R13, R12, R11 ;  /* 0x0c00000c0d0e7389 */ /* 0x00006400000c000b */
[----:B01----:R-:W-:Y:S05]  /*46e0*/  ENDCOLLECTIVE ;  /* 0x000000000000791b */ /* 0x003fea0003800000 */
.L_x_799:
[----:B------:R-:W-:Y:S01]  /*46f0*/  HFMA2 R12, -RZ, RZ, 0, 1.1920928955078125e-07 ;  /* 0x00000002ff0c7431 */ /* 0x000fe200000001ff */
[----:B------:R-:W-:-:S05]  /*4700*/  MOV R25, R14 ;  /* 0x0000000e00197202 */ /* 0x000fca0000000f00 */
[----:B------:R-:W-:Y:S01]  /*4710*/  FADD.FTZ R25, R13, R25 ;  /* 0x000000190d197221 */ /* 0x000fe20000010000 */
[----:B------:R-:W-:-:S07]  /*4720*/  IMAD.MOV.U32 R13, RZ, RZ, RZ ;  /* 0x000000ffff0d7224 */ /* 0x000fce00078e00ff */
[----:B------:R-:W-:Y:S05]  /*4730*/  WARPSYNC.COLLECTIVE R15, `(.L_x_800) ;  /* 0x000000000f087348 */ /* 0x000fea0003c00000 */
[----:B------:R0:W1:Y:S02]  /*4740*/  SHFL.BFLY P6, R14, R13, R12, R11 ;  /* 0x0c00000c0d0e7389 */ /* 0x00006400000c000b */
[----:B01----:R-:W-:Y:S05]  /*4750*/  ENDCOLLECTIVE ;  /* 0x000000000000791b */ /* 0x003fea0003800000 */
.L_x_800:
[----:B------:R-:W-:Y:S01]  /*4760*/  HFMA2 R12, -RZ, RZ, 0, 5.9604644775390625e-08 ;  /* 0x00000001ff0c7431 */ /* 0x000fe200000001ff */
[----:B------:R-:W-:-:S05]  /*4770*/  MOV R9, R14 ;  /* 0x0000000e00097202 */ /* 0x000fca0000000f00 */
[----:B------:R-:W-:-:S04]  /*4780*/  FADD.FTZ R9, RZ, R9 ;  /* 0x00000009ff097221 */ /* 0x000fc80000010000 */
[----:B------:R-:W-:-:S07]  /*4790*/  IMAD.MOV.U32 R13, RZ, RZ, R9 ;  /* 0x000000ffff0d7224 */ /* 0x000fce00078e0009 */
[----:B------:R-:W-:Y:S05]  /*47a0*/  WARPSYNC.COLLECTIVE R15, `(.L_x_801) ;  /* 0x000000000f087348 */ /* 0x000fea0003c00000 */
[----:B------:R0:W1:Y:S02]  /*47b0*/  SHFL.BFLY P6, R14, R13, R12, R11 ;  /* 0x0c00000c0d0e7389 */ /* 0x00006400000c000b */
[----:B01----:R-:W-:Y:S05]  /*47c0*/  ENDCOLLECTIVE ;  /* 0x000000000000791b */ /* 0x003fea0003800000 */
.L_x_801:
[----:B------:R-:W-:Y:S01]  /*47d0*/  MOV R5, R14 ;  /* 0x0000000e00057202 */ /* 0x000fe20000000f00 */
[----:B------:R-:W-:Y:S06]  /*47e0*/  BRA `(.L_x_802) ;  /* 0xffffffe400c07947 */ /* 0x000fec000383ffff */
.L_x_803:
        /* <DEDUP_REMOVED lines=9> */
.L_x_27258:


//--------------------- .text._ZN4vllm25paged_attention_v2_kernelI13__nv_bfloat16hLi96ELi32ELi128ELNS_18Fp8KVCacheDataTypeE2ELb1ELi512EEEvPfS3_PT_PKS4_PKT0_SA_ifPKiSC_iPKfiiiSE_SE_iiiii --------------------------
	.section	.text._ZN4vllm25paged_attention_v2_kernelI13__nv_bfloat16hLi96ELi32ELi128ELNS_18Fp8KVCacheDataTypeE2ELb1ELi512EEEvPfS3_PT_PKS4_PKT0_SA_ifPKiSC_iPKfiiiSE_SE_iiiii,"ax",@progbits
	.align	128
        .global         _ZN4vllm25paged_attention_v2_kernelI13__nv_bfloat16hLi96ELi32ELi128ELNS_18Fp8KVCacheDataTypeE2ELb1ELi512EEEvPfS3_PT_PKS4_PKT0_SA_ifPKiSC_iPKfiiiSE_SE_iiiii
        .type           _ZN4vllm25paged_attention_v2_kernelI13__nv_bfloat16hLi96ELi32ELi128ELNS_18Fp8KVCacheDataTypeE2ELb1ELi512EEEvPfS3_PT_PKS4_PKT0_SA_ifPKiSC_iPKfiiiSE_SE_iiiii,@function
        .size           _ZN4vllm25paged_attention_v2_kernelI13__nv_bfloat16hLi96ELi32ELi128ELNS_18Fp8KVCacheDataTypeE2ELb1ELi512EEEvPfS3_PT_PKS4_PKT0_SA_ifPKiSC_iPKfiiiSE_SE_iiiii,(.L_x_27259 - _ZN4vllm25paged_attention_v2_kernelI13__nv_bfloat16hLi96ELi32ELi128ELNS_18Fp8KVCacheDataTypeE2ELb1ELi512EEEvPfS3_PT_PKS4_PKT0_SA_ifPKiSC_iPKfiiiSE_SE_iiiii)
        .other          _ZN4vllm25paged_attention_v2_kernelI13__nv_bfloat16hLi96ELi32ELi128ELNS_18Fp8KVCacheDataTypeE2ELb1ELi512EEEvPfS3_PT_PKS4_PKT0_SA_ifPKiSC_iPKfiiiSE_SE_iiiii,@"STO_CUDA_ENTRY STV_DEFAULT"
_ZN4vllm25paged_attention_v2_kernelI13__nv_bfloat16hLi96ELi32ELi128ELNS_18Fp8KVCacheDataTypeE2ELb1ELi512EEEvPfS3_PT_PKS4_PKT0_SA_ifPKiSC_iPKfiiiSE_SE_iiiii:
.text._ZN4vllm25paged_attention_v2_kernelI13__nv_bfloat16hLi96ELi32ELi128ELNS_18Fp8KVCacheDataTypeE2ELb1ELi512EEEvPfS3_PT_PKS4_PKT0_SA_ifPKiSC_iPKfiiiSE_SE_iiiii:
        /* <DEDUP_REMOVED lines=78> */
[----:B------:R-:W-:-:S05]  /*04e0*/  @P1 VIADD R3, R3, 0x1 ;  /* 0x0000000103031836 */ /* 0x000fca0000000000 */
[----:B------:R-:W-:-:S05]  /*04f0*/  MOV R6, R3 ;  /* 0x0000000300067202 */ /* 0x000fca0000000f00 */
[----:B------:R-:W-:Y:S01]  /*0500*/  @!P3 IMAD.MOV R6, RZ, RZ, -R6 ;  /* 0x000000ffff06b224 */ /* 0x000fe200078e0a06 */
[----:B------:R-:W-:-:S04]  /*0510*/  @!P2 LOP3.LUT R6, RZ, R11, RZ, 0x33, !PT ;  /* 0x0000000bff06a212 */ /* 0x000fc800078e33ff */
[-C--:B------:R-:W-:Y:S02]  /*0520*/  IABS R12, R6.reuse ;  /* 0x00000006000c7213 */ /* 0x080fe40000000000 */
[----:B------:R-:W-:Y:S02]  /*0530*/  IABS R22, R6 ;  /* 0x0000000600167213 */ /* 0x000fe40000000000 */
[----:B------:R-:W0:Y:S08]  /*0540*/  I2F.RP R13, R12 ;  /* 0x0000000c000d7306 */ /* 0x000e300000209400 */
[----:B0-----:R-:W0:Y:S02]  /*0550*/  MUFU.RCP R13, R13 ;  /* 0x0000000d000d7308 */ /* 0x001e240000001000 */
[----:B0-----:R-:W-:Y:S01]  /*0560*/  IADD3 R2, PT, PT, R13, 0xffffffe, RZ ;  /* 0x0ffffffe0d027810 */ /* 0x001fe20007ffe0ff */
[----:B------:R-:W-:-:S05]  /*0570*/  IMAD.MOV R13, RZ, RZ, -R22 ;  /* 0x000000ffff0d7224 */ /* 0x000fca00078e0a16 */
        /* <DEDUP_REMOVED lines=21> */
.L_x_804:
[----:B------:R-:W-:Y:S01]  /*06d0*/  BSSY.RECONVERGENT B6, `(.L_x_805) ;  /* 0x0000040000067945 */ /* 0x000fe20003800200 */
[----:B------:R-:W-:Y:S01]  /*06e0*/  LOP3.LUT R13, R20, 0x1f, RZ, 0xc0, !PT ;  /* 0x0000001f140d7812 */ /* 0x000fe200078ec0ff */
[----:B------:R-:W-:Y:S01]  /*06f0*/  IMAD.MOV.U32 R11, RZ, RZ, R21 ;  /* 0x000000ffff0b7224 */ /* 0x000fe200078e0015 */
[----:B------:R-:W-:Y:S01]  /*0700*/  IADD3 R5, PT, PT, -R4, R7, RZ ;  /* 0x0000000704057210 */ /* 0x000fe20007ffe1ff */
[----:B------:R-:W-:Y:S06]  /*0710*/  @P0 BRA `(.L_x_806) ;  /* 0x0000000000ec0947 */ /* 0x000fec0003800000 */
[----:B------:R-:W0:Y:S01]  /*0720*/  LDC R23, c[0x0][0x400] ;  /* 0x00010000ff177b82 */ /* 0x000e220000000800 */
[----:B------:R-:W1:Y:S01]  /*0730*/  S2R R22, SR_CgaCtaId ;  /* 0x0000000000167919 */ /* 0x000e620000008800 */
[----:B------:R-:W2:Y:S01]  /*0740*/  LDCU UR4, c[0x0][0x3fc] ;  /* 0x00007f80ff0477ac */ /* 0x000ea20008000800 */
[----:B------:R-:W-:Y:S02]  /*0750*/  MOV R15, 0x400 ;  /* 0x00000400000f7802 */ /* 0x000fe40000000f00 */
[----:B------:R-:W-:Y:S02]  /*0760*/  IADD3 R13, PT, PT, -R4, R13, RZ ;  /* 0x0000000d040d7210 */ /* 0x000fe40007ffe1ff */
[----:B------:R-:W-:Y:S01]  /*0770*/  IADD3 R15, PT, PT, R15, 0x20, RZ ;  /* 0x000000200f0f7810 */ /* 0x000fe20007ffe0ff */
[----:B------:R-:W3:Y:S01]  /*0780*/  LDC R12, c[0x0][0x404] ;  /* 0x00010100ff0c7b82 */ /* 0x000ee20000000800 */
[----:B0-----:R-:W-:Y:S02]  /*0790*/  IABS R21, R23 ;  /* 0x0000001700157213 */ /* 0x001fe40000000000 */
[----:B------:R-:W-:-:S02]  /*07a0*/  ISETP.NE.AND P1, PT, R23, RZ, PT ;  /* 0x000000ff1700720c */ /* 0x000fc40003f25270 */
[----:B------:R-:W0:Y:S01]  /*07b0*/  I2F.RP R14, R21 ;  /* 0x00000015000e7306 */ /* 0x000e220000209400 */
[----:B---3--:R-:W-:Y:S02]  /*07c0*/  ISETP.NE.AND P2, PT, R12, RZ, PT ;  /* 0x000000ff0c00720c */ /* 0x008fe40003f45270 */
[----:B-1----:R-:W-:Y:S02]  /*07d0*/  LEA R4, R22, R15, 0x18 ;  /* 0x0000000f16047211 */ /* 0x002fe400078ec0ff */
[----:B------:R-:W-:-:S03]  /*07e0*/  MOV R15, R9 ;  /* 0x00000009000f7202 */ /* 0x000fc60000000f00 */
[----:B0-----:R-:W0:Y:S02]  /*07f0*/  MUFU.RCP R14, R14 ;  /* 0x0000000e000e7308 */ /* 0x001e240000001000 */
[----:B0-----:R-:W-:-:S06]  /*0800*/  IADD3 R2, PT, PT, R14, 0xffffffe, RZ ;  /* 0x0ffffffe0e027810 */ /* 0x001fcc0007ffe0ff */
[----:B------:R0:W1:Y:S02]  /*0810*/  F2I.FTZ.U32.TRUNC.NTZ R3, R2 ;  /* 0x0000000200037305 */ /* 0x000064000021f000 */
[----:B0-----:R-:W-:Y:S02]  /*0820*/  IMAD.MOV.U32 R2, RZ, RZ, RZ ;  /* 0x000000ffff027224 */ /* 0x001fe400078e00ff */
[----:B-1----:R-:W-:-:S04]  /*0830*/  IMAD.MOV R24, RZ, RZ, -R3 ;  /* 0x000000ffff187224 */ /* 0x002fc800078e0a03 */
[----:B------:R-:W-:-:S04]  /*0840*/  IMAD R25, R24, R21, RZ ;  /* 0x0000001518197224 */ /* 0x000fc800078e02ff */
[----:B------:R-:W-:Y:S01]  /*0850*/  IMAD.HI.U32 R2, R3, R25, R2 ;  /* 0x0000001903027227 */ /* 0x000fe200078e0002 */
[----:B--2---:R-:W-:-:S07]  /*0860*/  IADD3 R3, PT, PT, R8, -UR4, RZ ;  /* 0x8000000408037c10 */ /* 0x004fce000fffe0ff */
.L_x_808:
[----:B------:R-:W-:Y:S01]  /*0870*/  IMAD.SHL.U32 R14, R15, 0x20, RZ ;  /* 0x000000200f0e7824 */ /* 0x000fe200078e00ff */
[----:B------:R-:W-:Y:S02]  /*0880*/  IABS R21, R12 ;  /* 0x0000000c00157213 */ /* 0x000fe40000000000 */
[----:B------:R-:W-:Y:S02]  /*0890*/  IABS R27, R23 ;  /* 0x00000017001b7213 */ /* 0x000fe40000000000 */
[----:B------:R-:W-:-:S05]  /*08a0*/  IABS R24, R14 ;  /* 0x0000000e00187213 */ /* 0x000fca0000000000 */
[----:B------:R-:W-:-:S05]  /*08b0*/  IMAD.HI.U32 R22, R0, R24, RZ ;  /* 0x0000001800167227 */ /* 0x000fca00078e00ff */
[----:B------:R-:W-:-:S05]  /*08c0*/  IADD3 R25, PT, PT, -R22, RZ, RZ ;  /* 0x000000ff16197210 */ /* 0x000fca0007ffe1ff */
[----:B------:R-:W-:-:S05]  /*08d0*/  IMAD R24, R21, R25, R24 ;  /* 0x0000001915187224 */ /* 0x000fca00078e0218 */
[----:B------:R-:W-:-:S13]  /*08e0*/  ISETP.GT.U32.AND P3, PT, R11, R24, PT ;  /* 0x000000180b00720c */ /* 0x000fda0003f64070 */
[----:B------:R-:W-:Y:S01]  /*08f0*/  @!P3 IADD3 R24, PT, PT, R24, -R21, RZ ;  /* 0x800000151818b210 */ /* 0x000fe20007ffe0ff */
[----:B------:R-:W-:-:S03]  /*0900*/  @!P3 VIADD R22, R22, 0x1 ;  /* 0x000000011616b836 */ /* 0x000fc60000000000 */
[----:B------:R-:W-:Y:S02]  /*0910*/  ISETP.GE.U32.AND P0, PT, R24, R11, PT ;  /* 0x0000000b1800720c */ /* 0x000fe40003f06070 */
[----:B------:R-:W-:-:S04]  /*0920*/  LOP3.LUT R24, R14, R12, RZ, 0x3c, !PT ;  /* 0x0000000c0e187212 */ /* 0x000fc800078e3cff */
[----:B------:R-:W-:-:S07]  /*0930*/  ISETP.GE.AND P4, PT, R24, RZ, PT ;  /* 0x000000ff1800720c */ /* 0x000fce0003f86270 */
[----:B------:R-:W-:-:S06]  /*0940*/  @P0 IADD3 R22, PT, PT, R22, 0x1, RZ ;  /* 0x0000000116160810 */ /* 0x000fcc0007ffe0ff */
        /* <DEDUP_REMOVED lines=24> */
.L_x_806:
[----:B------:R-:W-:Y:S05]  /*0ad0*/  BSYNC.RECONVERGENT B6 ;  /* 0x0000000000067941 */ /* 0x000fea0003800200 */
.L_x_805:
[----:B------:R-:W-:Y:S01]  /*0ae0*/  UMOV UR4, 0xffffffff ;  /* 0xffffffff00047882 */ /* 0x000fe20000000000 */
[----:B------:R-:W-:Y:S01]  /*0af0*/  SHF.R.U32.HI R23, RZ, 0x5, R20 ;  /* 0x00000005ff177819 */ /* 0x000fe20000011614 */
[----:B------:R-:W-:Y:S01]  /*0b00*/  IMAD.MOV.U32 R13, RZ, RZ, -0x800001 ;  /* 0xff7fffffff0d7424 */ /* 0x000fe200078e00ff */
        /* <DEDUP_REMOVED lines=11> */
.L_x_851:
        /* <DEDUP_REMOVED lines=10> */
[----:B0-----:R-:W-:Y:S01]  /*0c60*/  IMAD.MOV.U32 R4, RZ, RZ, -0x800001 ;  /* 0xff7fffffff047424 */ /* 0x001fe200078e00ff */
[----:B------:R-:W-:Y:S01]  /*0c70*/  LEA R22, R22, R0, 0x2 ;  /* 0x0000000016167211 */ /* 0x000fe200078e10ff */
        /* <DEDUP_REMOVED lines=11> */
[----:B------:R-:W-:Y:S01]  /*0d30*/  IMAD.SHL.U32 R11, R18, 0x200, RZ ;  /* 0x00000200120b7824 */ /* 0x000fe200078e00ff */
[----:B------:R-:W-:Y:S01]  /*0d40*/  BSSY.RECONVERGENT B1, `(.L_x_812) ;  /* 0x000001c000017945 */ /* 0x000fe20003800200 */
[----:B------:R-:W-:Y:S02]  /*0d50*/  MOV R13, RZ ;  /* 0x000000ff000d7202 */ /* 0x000fe40000000f00 */
[----:B------:R-:W-:-:S04]  /*0d60*/  IADD3 R4, PT, PT, R7, R4, RZ ;  /* 0x0000000407047210 */ /* 0x000fc80007ffe0ff */
[----:B------:R-:W-:Y:S02]  /*0d70*/  LOP3.LUT R12, R4, 0x180, RZ, 0xc0, !PT ;  /* 0x00000180040c7812 */ /* 0x000fe400078ec0ff */
[----:B------:R-:W-:Y:S02]  /*0d80*/  IADD3 R11, PT, PT, -R11, R4, RZ ;  /* 0x000000040b0b7210 */ /* 0x000fe40007ffe1ff */
[----:B------:R-:W-:Y:S01]  /*0d90*/  ISETP.NE.AND P0, PT, R12, 0x180, PT ;  /* 0x000001800c00780c */ /* 0x000fe20003f05270 */
[----:B------:R-:W-:Y:S01]  /*0da0*/  IMAD.MOV.U32 R12, RZ, RZ, R20 ;  /* 0x000000ffff0c7224 */ /* 0x000fe200078e0014 */
[----:B------:R-:W-:-:S11]  /*0db0*/  ISETP.GE.U32.AND P4, PT, R11, 0x180, PT ;  /* 0x000001800b00780c */ /* 0x000fd60003f86070 */
        /* <DEDUP_REMOVED lines=9> */
.L_x_814:
[----:B------:R-:W0:Y:S01]  /*0e50*/  LDS R15, [R11] ;  /* 0x000000000b0f7984 */ /* 0x000e220000000800 */
[----:B------:R-:W-:Y:S01]  /*0e60*/  VIADD R4, R4, 0x1 ;  /* 0x0000000104047836 */ /* 0x000fe20000000000 */
[----:B------:R-:W-:-:S04]  /*0e70*/  IADD3 R12, PT, PT, R12, 0x80, RZ ;  /* 0x000000800c0c7810 */ /* 0x000fc80007ffe0ff */
        /* <DEDUP_REMOVED lines=8> */
.L_x_813:
[----:B------:R-:W-:Y:S05]  /*0f00*/  BSYNC.RECONVERGENT B1 ;  /* 0x0000000000017941 */ /* 0x000fea0003800200 */
.L_x_812:
[----:B------:R-:W-:Y:S05]  /*0f10*/  @!P4 BRA `(.L_x_811) ;  /* 0x0000000c0008c947 */ /* 0x000fea0003800000 */
[----:B------:R-:W-:Y:S01]  /*0f20*/  IMAD.IADD R4, R5, 0x1, -R12 ;  /* 0x0000000105047824 */ /* 0x000fe200078e0a0c */
[----:B------:R-:W-:Y:S01]  /*0f30*/  IADD3 R11, PT, PT, R3, 0x20, RZ ;  /* 0x00000020030b7810 */ /* 0x000fe20007ffe0ff */
[----:B------:R-:W-:Y:S01]  /*0f40*/  BSSY.RECONVERGENT B1, `(.L_x_815) ;  /* 0x000006d000017945 */ /* 0x000fe20003800200 */
[----:B------:R-:W-:Y:S02]  /*0f50*/  PLOP3.LUT P0, PT, PT, PT, PT, 0x80, 0x8 ;  /* 0x000000000008781c */ /* 0x000fe40003f0f070 */
[----:B------:R-:W-:Y:S02]  /*0f60*/  ISETP.GT.AND P4, PT, R4, 0x600, PT ;  /* 0x000006000400780c */ /* 0x000fe40003f84270 */
[----:B------:R-:W-:-:S04]  /*0f70*/  LEA R11, R2, R11, 0x18 ;  /* 0x0000000b020b7211 */ /* 0x000fc800078ec0ff */
[----:B------:R-:W-:-:S05]  /*0f80*/  LEA R4, R12, R11, 0x2 ;  /* 0x0000000b0c047211 */ /* 0x000fca00078e10ff */
[----:B------:R-:W-:Y:S02]  /*0f90*/  VIADD R4, R4, 0x400 ;  /* 0x0000040004047836 */ /* 0x000fe40000000000 */
[----:B------:R-:W-:Y:S05]  /*0fa0*/  @!P4 BRA `(.L_x_816) ;  /* 0x000000040098c947 */ /* 0x000fea0003800000 */
[----:B------:R-:W-:Y:S02]  /*0fb0*/  PLOP3.LUT P0, PT, PT, PT, PT, 0x8, 0x80 ;  /* 0x000000000080781c */ /* 0x000fe40003f0e170 */
[----:B------:R-:W-:-:S11]  /*0fc0*/  IADD3 R11, PT, PT, R5, -0x600, RZ ;  /* 0xfffffa00050b7810 */ /* 0x000fd60007ffe0ff */
.L_x_817:
        /* <DEDUP_REMOVED lines=98> */
[----:B0-----:R-:W-:Y:S01]  /*15f0*/  VIADD R4, R4, 0x2000 ;  /* 0x0000200004047836 */ /* 0x001fe20000000000 */
[----:B------:R-:W-:Y:S06]  /*1600*/  @!P4 BRA `(.L_x_817) ;  /* 0xfffffff80070c947 */ /* 0x000fec000383ffff */
.L_x_816:
[----:B------:R-:W-:Y:S05]  /*1610*/  BSYNC.RECONVERGENT B1 ;  /* 0x0000000000017941 */ /* 0x000fea0003800200 */
.L_x_815:
[----:B------:R-:W-:Y:S01]  /*1620*/  IADD3 R11, PT, PT, R5, -R12, RZ ;  /* 0x8000000c050b7210 */ /* 0x000fe20007ffe0ff */
        /* <DEDUP_REMOVED lines=53> */
[----:B0-----:R-:W-:-:S07]  /*1980*/  VIADD R4, R4, 0x1000 ;  /* 0x0000100004047836 */ /* 0x001fce0000000000 */
.L_x_819:
[----:B------:R-:W-:Y:S05]  /*1990*/  BSYNC.RECONVERGENT B1 ;  /* 0x0000000000017941 */ /* 0x000fea0003800200 */
.L_x_818:
        /* <DEDUP_REMOVED lines=26> */
.L_x_811:
[----:B------:R-:W-:Y:S05]  /*1b40*/  BSYNC.RECONVERGENT B0 ;  /* 0x0000000000007941 */ /* 0x000fea0003800200 */
.L_x_810:
        /* <DEDUP_REMOVED lines=22> */
[----:B------:R-:W-:Y:S02]  /*1cb0*/  IADD3 R11, PT, PT, R7, R12, RZ ;  /* 0x0000000c070b7210 */ /* 0x000fe40007ffe0ff */
[----:B------:R-:W-:Y:S02]  /*1cc0*/  SHF.L.U32 R12, R18, 0x9, RZ ;  /* 0x00000009120c7819 */ /* 0x000fe400000006ff */
[----:B------:R-:W-:-:S03]  /*1cd0*/  LOP3.LUT R13, R11, 0x180, RZ, 0xc0, !PT ;  /* 0x000001800b0d7812 */ /* 0x000fc600078ec0ff */
[----:B------:R-:W-:Y:S01]  /*1ce0*/  IMAD.IADD R7, R11, 0x1, -R12 ;  /* 0x000000010b077824 */ /* 0x000fe200078e0a0c */
[----:B------:R-:W-:Y:S02]  /*1cf0*/  ISETP.NE.AND P0, PT, R13, 0x180, PT ;  /* 0x000001800d00780c */ /* 0x000fe40003f05270 */
[----:B------:R-:W-:Y:S02]  /*1d00*/  MOV R12, R20 ;  /* 0x00000014000c7202 */ /* 0x000fe40000000f00 */
[----:B------:R-:W-:Y:S01]  /*1d10*/  ISETP.GE.U32.AND P1, PT, R7, 0x180, PT ;  /* 0x000001800700780c */ /* 0x000fe20003f26070 */
[----:B-1----:R-:W-:Y:S01]  /*1d20*/  FADD.FTZ R7, R4, 9.9999999747524270788e-07 ;  /* 0x358637bd04077421 */ /* 0x002fe20000010000 */
[----:B------:R-:W-:-:S05]  /*1d30*/  LEA.HI R13, R11, 0x1, RZ, 0x19 ;  /* 0x000000010b0d7811 */ /* 0x000fca00078fc8ff */
[----:B------:R-:W1:Y:S02]  /*1d40*/  MUFU.RCP R7, R7 ;  /* 0x0000000700077308 */ /* 0x000e640000001000 */
[----:B------:R-:W-:Y:S05]  /*1d50*/  @!P0 BRA `(.L_x_823) ;  /* 0x00000000003c8947 */ /* 0x000fea0003800000 */
[----:B------:R-:W-:Y:S01]  /*1d60*/  VIADD R15, R3, 0x20 ;  /* 0x00000020030f7836 */ /* 0x000fe20000000000 */
[C---:B------:R-:W-:Y:S02]  /*1d70*/  SHF.L.U32 R11, R13.reuse, 0x7, RZ ;  /* 0x000000070d0b7819 */ /* 0x040fe400000006ff */
[----:B------:R-:W-:Y:S02]  /*1d80*/  LOP3.LUT R13, R13, 0x3, RZ, 0xc0, !PT ;  /* 0x000000030d0d7812 */ /* 0x000fe400078ec0ff */
[----:B------:R-:W-:Y:S02]  /*1d90*/  LOP3.LUT R11, R11, 0x180, RZ, 0xc0, !PT ;  /* 0x000001800b0b7812 */ /* 0x000fe400078ec0ff */
[----:B------:R-:W-:Y:S02]  /*1da0*/  LEA R15, R2, R15, 0x18 ;  /* 0x0000000f020f7211 */ /* 0x000fe400078ec0ff */
[----:B------:R-:W-:Y:S02]  /*1db0*/  IADD3 R12, PT, PT, R11, R20, RZ ;  /* 0x000000140b0c7210 */ /* 0x000fe40007ffe0ff */
[----:B------:R-:W-:Y:S01]  /*1dc0*/  IADD3 R13, PT, PT, -R13, RZ, RZ ;  /* 0x000000ff0d0d7210 */ /* 0x000fe20007ffe1ff */
[----:B------:R-:W-:-:S07]  /*1dd0*/  IMAD R11, R20, 0x4, R15 ;  /* 0x00000004140b7824 */ /* 0x000fce00078e020f */
.L_x_824:
[----:B------:R-:W1:Y:S01]  /*1de0*/  LDS R14, [R11] ;  /* 0x000000000b0e7984 */ /* 0x000e620000000800 */
[----:B------:R-:W-:-:S04]  /*1df0*/  IADD3 R13, PT, PT, R13, 0x1, RZ ;  /* 0x000000010d0d7810 */ /* 0x000fc80007ffe0ff */
[----:B------:R-:W-:Y:S01]  /*1e00*/  ISETP.NE.AND P0, PT, R13, RZ, PT ;  /* 0x000000ff0d00720c */ /* 0x000fe20003f05270 */
[----:B-1----:R-:W-:-:S05]  /*1e10*/  FMUL.FTZ R14, R14, R7 ;  /* 0x000000070e0e7220 */ /* 0x002fca0000410000 */
[----:B------:R1:W-:Y:S02]  /*1e20*/  STS [R11], R14 ;  /* 0x0000000e0b007388 */ /* 0x0003e40000000800 */
[----:B-1----:R-:W-:-:S05]  /*1e30*/  IADD3 R11, PT, PT, R11, 0x200, RZ ;  /* 0x000002000b0b7810 */ /* 0x002fca0007ffe0ff */
[----:B------:R-:W-:Y:S05]  /*1e40*/  @P0 BRA `(.L_x_824) ;  /* 0xfffffffc00e40947 */ /* 0x000fea000383ffff */
.L_x_823:
[----:B------:R-:W-:Y:S05]  /*1e50*/  BSYNC.RECONVERGENT B1 ;  /* 0x0000000000017941 */ /* 0x000fea0003800200 */
.L_x_822:
[----:B------:R-:W-:Y:S05]  /*1e60*/  @!P1 BRA `(.L_x_821) ;  /* 0x0000000400b89947 */ /* 0x000fea0003800000 */
[----:B------:R-:W-:Y:S01]  /*1e70*/  IADD3 R11, PT, PT, R5, -R12, RZ ;  /* 0x8000000c050b7210 */ /* 0x000fe20007ffe0ff */
[----:B------:R-:W-:Y:S01]  /*1e80*/  VIADD R3, R3, 0x20 ;  /* 0x0000002003037836 */ /* 0x000fe20000000000 */
        /* <DEDUP_REMOVED lines=9> */
.L_x_827:
        /* <DEDUP_REMOVED lines=50> */
[----:B0-----:R-:W-:Y:S01]  /*2240*/  VIADD R2, R2, 0x2000 ;  /* 0x0000200002027836 */ /* 0x001fe20000000000 */
[----:B------:R-:W-:Y:S06]  /*2250*/  @!P1 BRA `(.L_x_827) ;  /* 0xfffffffc00309947 */ /* 0x000fec000383ffff */
.L_x_826:
[----:B------:R-:W-:Y:S05]  /*2260*/  BSYNC.RECONVERGENT B1 ;  /* 0x0000000000017941 */ /* 0x000fea0003800200 */
.L_x_825:
[----:B------:R-:W-:Y:S01]  /*2270*/  IADD3 R3, PT, PT, R5, -R12, RZ ;  /* 0x8000000c05037210 */ /* 0x000fe20007ffe0ff */
        /* <DEDUP_REMOVED lines=29> */
[----:B0-----:R-:W-:-:S07]  /*2450*/  VIADD R2, R2, 0x1000 ;  /* 0x0000100002027836 */ /* 0x001fce0000000000 */
.L_x_829:
[----:B------:R-:W-:Y:S05]  /*2460*/  BSYNC.RECONVERGENT B1 ;  /* 0x0000000000017941 */ /* 0x000fea0003800200 */
.L_x_828:
        /* <DEDUP_REMOVED lines=14> */
.L_x_821:
[----:B------:R-:W-:Y:S05]  /*2550*/  BSYNC.RECONVERGENT B0 ;  /* 0x0000000000007941 */ /* 0x000fea0003800200 */
.L_x_820:
        /* <DEDUP_REMOVED lines=9> */
[----:B------:R-:W-:Y:S02]  /*25f0*/  IADD3.X R2, PT, PT, RZ, RZ, RZ, P0, !PT ;  /* 0x000000ffff027210 */ /* 0x000fe400007fe4ff */
[C---:B------:R-:W-:Y:S02]  /*2600*/  SHF.L.U32 R12, R5.reuse, 0x2, RZ ;  /* 0x00000002050c7819 */ /* 0x040fe400000006ff */
[----:B------:R-:W-:Y:S02]  /*2610*/  SHF.L.U64.HI R5, R5, 0x2, R2 ;  /* 0x0000000205057819 */ /* 0x000fe40000010202 */
[C---:B--2---:R-:W-:Y:S02]  /*2620*/  IADD3 R2, P0, PT, R12.reuse, UR6, RZ ;  /* 0x000000060c027c10 */ /* 0x044fe4000ff1e0ff */
[----:B------:R-:W-:Y:S02]  /*2630*/  IADD3 R12, P2, PT, R12, UR4, RZ ;  /* 0x000000040c0c7c10 */ /* 0x000fe4000ff5e0ff */
[----:B------:R-:W-:-:S02]  /*2640*/  IADD3.X R3, PT, PT, R5, UR7, RZ, P0, !PT ;  /* 0x0000000705037c10 */ /* 0x000fc400087fe4ff */
[----:B------:R-:W-:-:S03]  /*2650*/  IADD3.X R13, PT, PT, R5, UR5, RZ, P2, !PT ;  /* 0x00000005050d7c10 */ /* 0x000fc600097fe4ff */
[----:B0-----:R3:W-:Y:S04]  /*2660*/  STG.E desc[UR36][R2.64], R0 ;  /* 0x0000000002007986 */ /* 0x0017e8000c101924 */
[----:B-1----:R3:W-:Y:S02]  /*2670*/  STG.E desc[UR36][R12.64], R4 ;  /* 0x000000040c007986 */ /* 0x0027e4000c101924 */
.L_x_831:
[----:B------:R-:W-:Y:S05]  /*2680*/  BSYNC.RECONVERGENT B0 ;  /* 0x0000000000007941 */ /* 0x000fea0003800200 */
.L_x_830:
[----:B------:R-:W-:Y:S04]  /*2690*/  BSSY.RECONVERGENT B6, `(.L_x_832) ;  /* 0x000004d000067945 */ /* 0x000fe80003800200 */
[----:B------:R-:W-:Y:S05]  /*26a0*/  @P1 BRA `(.L_x_833) ;  /* 0x00000004002c1947 */ /* 0x000fea0003800000 */
[----:B------:R-:W0:Y:S01]  /*26b0*/  LDC R14, c[0x0][0x400] ;  /* 0x00010000ff0e7b82 */ /* 0x000e220000000800 */
[----:B--2---:R-:W2:Y:S01]  /*26c0*/  I2F.RP R5, R21 ;  /* 0x0000001500057306 */ /* 0x004ea20000209400 */
[----:B------:R-:W4:Y:S06]  /*26d0*/  LDCU UR4, c[0x0][0x3fc] ;  /* 0x00007f80ff0477ac */ /* 0x000f2c0008000800 */
[----:B-1-3--:R-:W1:Y:S01]  /*26e0*/  LDC R4, c[0x0][0x404] ;  /* 0x00010100ff047b82 */ /* 0x00ae620000000800 */
[----:B--2---:R-:W2:Y:S01]  /*26f0*/  MUFU.RCP R5, R5 ;  /* 0x0000000500057308 */ /* 0x004ea20000001000 */
[----:B----4-:R-:W-:Y:S01]  /*2700*/  VIADD R8, R8, -UR4 ;  /* 0x8000000408087c36 */ /* 0x010fe20008000000 */
[----:B0-----:R-:W-:-:S02]  /*2710*/  IABS R0, R14 ;  /* 0x0000000e00007213 */ /* 0x001fc40000000000 */
[----:B------:R-:W-:-:S04]  /*2720*/  ISETP.NE.AND P1, PT, R14, RZ, PT ;  /* 0x000000ff0e00720c */ /* 0x000fc80003f25270 */
[----:B------:R-:W0:Y:S01]  /*2730*/  I2F.RP R7, R0 ;  /* 0x0000000000077306 */ /* 0x000e220000209400 */
[----:B-1----:R-:W-:Y:S01]  /*2740*/  ISETP.NE.AND P2, PT, R4, RZ, PT ;  /* 0x000000ff0400720c */ /* 0x002fe20003f45270 */
[----:B--2---:R-:W-:-:S06]  /*2750*/  VIADD R12, R5, 0xffffffe ;  /* 0x0ffffffe050c7836 */ /* 0x004fcc0000000000 */
[----:B------:R1:W2:Y:S08]  /*2760*/  F2I.FTZ.U32.TRUNC.NTZ R13, R12 ;  /* 0x0000000c000d7305 */ /* 0x0002b0000021f000 */
[----:B0-----:R-:W0:Y:S01]  /*2770*/  MUFU.RCP R7, R7 ;  /* 0x0000000700077308 */ /* 0x001e220000001000 */
[----:B-1----:R-:W-:Y:S01]  /*2780*/  HFMA2 R12, -RZ, RZ, 0, 0 ;  /* 0x00000000ff0c7431 */ /* 0x002fe200000001ff */
[----:B--2---:R-:W-:-:S05]  /*2790*/  IADD3 R20, PT, PT, RZ, -R13, RZ ;  /* 0x8000000dff147210 */ /* 0x004fca0007ffe0ff */
[----:B------:R-:W-:-:S04]  /*27a0*/  IMAD R5, R20, R21, RZ ;  /* 0x0000001514057224 */ /* 0x000fc800078e02ff */
[----:B------:R-:W-:Y:S01]  /*27b0*/  IMAD.HI.U32 R5, R13, R5, R12 ;  /* 0x000000050d057227 */ /* 0x000fe200078e000c */
[----:B0-----:R-:W-:-:S04]  /*27c0*/  IADD3 R2, PT, PT, R7, 0xffffffe, RZ ;  /* 0x0ffffffe07027810 */ /* 0x001fc80007ffe0ff */
[----:B------:R0:W1:Y:S02]  /*27d0*/  F2I.FTZ.U32.TRUNC.NTZ R3, R2 ;  /* 0x0000000200037305 */ /* 0x000064000021f000 */
[----:B0-----:R-:W-:Y:S01]  /*27e0*/  MOV R2, RZ ;  /* 0x000000ff00027202 */ /* 0x001fe20000000f00 */
[----:B-1----:R-:W-:-:S04]  /*27f0*/  IMAD.MOV R11, RZ, RZ, -R3 ;  /* 0x000000ffff0b7224 */ /* 0x002fc800078e0a03 */
[----:B------:R-:W-:Y:S01]  /*2800*/  IMAD R7, R11, R0, RZ ;  /* 0x000000000b077224 */ /* 0x000fe200078e02ff */
[----:B------:R-:W-:-:S03]  /*2810*/  IABS R11, R4 ;  /* 0x00000004000b7213 */ /* 0x000fc60000000000 */
[----:B------:R-:W-:Y:S01]  /*2820*/  IMAD.HI.U32 R2, R3, R7, R2 ;  /* 0x0000000703027227 */ /* 0x000fe200078e0002 */
[----:B------:R-:W-:-:S07]  /*2830*/  MOV R3, R11 ;  /* 0x0000000b00037202 */ /* 0x000fce0000000f00 */
.L_x_835:
[----:B------:R-:W-:-:S04]  /*2840*/  SHF.L.U32 R7, R9, 0x5, RZ ;  /* 0x0000000509077819 */ /* 0x000fc800000006ff */
[----:B------:R-:W-:Y:S02]  /*2850*/  IABS R12, R7 ;  /* 0x00000007000c7213 */ /* 0x000fe40000000000 */
[----:B------:R-:W-:-:S03]  /*2860*/  LOP3.LUT R7, R7, R4, RZ, 0x3c, !PT ;  /* 0x0000000407077212 */ /* 0x000fc600078e3cff */
[----:B------:R-:W-:Y:S01]  /*2870*/  IMAD.HI.U32 R11, R5, R12, RZ ;  /* 0x0000000c050b7227 */ /* 0x000fe200078e00ff */
[----:B------:R-:W-:-:S03]  /*2880*/  ISETP.GE.AND P4, PT, R7, RZ, PT ;  /* 0x000000ff0700720c */ /* 0x000fc60003f86270 */
[----:B------:R-:W-:-:S04]  /*2890*/  IMAD.MOV R13, RZ, RZ, -R11 ;  /* 0x000000ffff0d7224 */ /* 0x000fc800078e0a0b */
[----:B------:R-:W-:-:S05]  /*28a0*/  IMAD R12, R3, R13, R12 ;  /* 0x0000000d030c7224 */ /* 0x000fca00078e020c */
[----:B------:R-:W-:-:S13]  /*28b0*/  ISETP.GT.U32.AND P3, PT, R21, R12, PT ;  /* 0x0000000c1500720c */ /* 0x000fda0003f64070 */
[----:B------:R-:W-:Y:S02]  /*28c0*/  @!P3 IADD3 R12, PT, PT, R12, -R3, RZ ;  /* 0x800000030c0cb210 */ /* 0x000fe40007ffe0ff */
[----:B------:R-:W-:Y:S02]  /*28d0*/  @!P3 IADD3 R11, PT, PT, R11, 0x1, RZ ;  /* 0x000000010b0bb810 */ /* 0x000fe40007ffe0ff */
[----:B------:R-:W-:-:S13]  /*28e0*/  ISETP.GE.U32.AND P0, PT, R12, R21, PT ;  /* 0x000000150c00720c */ /* 0x000fda0003f06070 */
        /* <DEDUP_REMOVED lines=20> */
[----:B------:R-:W-:-:S13]  /*2a30*/  ISETP.GE.U32.AND P0, PT, R9, R10, PT ;  /* 0x0000000a0900720c */ /* 0x000fda0003f06070 */
[----:B------:R-:W-:Y:S05]  /*2a40*/  @P0 BRA `(.L_x_833) ;  /* 0x0000000000440947 */ /* 0x000fea0003800000 */
[----:B------:R-:W-:Y:S05]  /*2a50*/  BRA `(.L_x_835) ;  /* 0xfffffffc00787947 */ /* 0x000fea000383ffff */
.L_x_834:
[----:B------:R-:W-:Y:S01]  /*2a60*/  MOV R2, 0x0 ;  /* 0x0000000000027802 */ /* 0x000fe20000000f00 */
[----:B------:R-:W0:Y:S01]  /*2a70*/  LDCU.64 UR4, c[0x4][0x178] ;  /* 0x01002f00ff0477ac */ /* 0x000e220008000a00 */
[----:B------:R-:W-:Y:S02]  /*2a80*/  HFMA2 R12, -RZ, RZ, 0, 5.9604644775390625e-08 ;  /* 0x00000001ff0c7431 */ /* 0x000fe400000001ff */
[----:B------:R-:W-:Y:S01]  /*2a90*/  IMAD.MOV.U32 R8, RZ, RZ, 0x219 ;  /* 0x00000219ff087424 */ /* 0x000fe200078e00ff */
[----:B------:R-:W-:Y:S01]  /*2aa0*/  MOV R13, RZ ;  /* 0x000000ff000d7202 */ /* 0x000fe20000000f00 */
[----:B------:R-:W1:Y:S01]  /*2ab0*/  LDCU.64 UR6, c[0x4][0x180] ;  /* 0x01003000ff0677ac */ /* 0x000e620008000a00 */
[----:B------:R-:W2:Y:S01]  /*2ac0*/  LDC.64 R2, c[0x4][R2] ;  /* 0x0100000002027b82 */ /* 0x000ea20000000a00 */
[----:B------:R-:W3:Y:S01]  /*2ad0*/  LDCU.64 UR8, c[0x4][0x88] ;  /* 0x01001100ff0877ac */ /* 0x000ee20008000a00 */
[----:B0-----:R-:W-:Y:S01]  /*2ae0*/  IMAD.U32 R4, RZ, RZ, UR4 ;  /* 0x00000004ff047e24 */ /* 0x001fe2000f8e00ff */
[----:B------:R-:W-:-:S02]  /*2af0*/  MOV R5, UR5 ;  /* 0x0000000500057c02 */ /* 0x000fc40008000f00 */
[----:B-1----:R-:W-:Y:S01]  /*2b00*/  MOV R6, UR6 ;  /* 0x0000000600067c02 */ /* 0x002fe20008000f00 */
[----:B------:R-:W-:Y:S01]  /*2b10*/  IMAD.U32 R7, RZ, RZ, UR7 ;  /* 0x00000007ff077e24 */ /* 0x000fe2000f8e00ff */
[----:B---3--:R-:W-:Y:S02]  /*2b20*/  MOV R10, UR8 ;  /* 0x00000008000a7c02 */ /* 0x008fe40008000f00 */
[----:B------:R-:W-:-:S07]  /*2b30*/  MOV R11, UR9 ;  /* 0x00000009000b7c02 */ /* 0x000fce0008000f00 */
[----:B------:R-:W-:-:S07]  /*2b40*/  LEPC R20, `(.L_x_833) ;  /* 0x000000001014794e */ /* 0x000fce0000000000 */
[----:B--2---:R-:W-:Y:S05]  /*2b50*/  CALL.ABS.NOINC R2 ;  /* 0x0000000002007343 */ /* 0x004fea0003c00000 */
.L_x_833:
[----:B------:R-:W-:Y:S05]  /*2b60*/  BSYNC.RECONVERGENT B6 ;  /* 0x0000000000067941 */ /* 0x000fea0003800200 */
.L_x_832:
[----:B------:R-:W4:Y:S01]  /*2b70*/  S2R R29, SR_TID.X ;  /* 0x00000000001d7919 */ /* 0x000f220000002100 */
[----:B------:R-:W-:Y:S01]  /*2b80*/  UMOV UR4, 0xffffffff ;  /* 0xffffffff00047882 */ /* 0x000fe20000000000 */
[----:B----4-:R-:W-:Y:S02]  /*2b90*/  LOP3.LUT R28, R29, 0x1f, RZ, 0xc0, !PT ;  /* 0x0000001f1d1c7812 */ /* 0x010fe400078ec0ff */
[----:B------:R-:W-:Y:S01]  /*2ba0*/  SHF.R.U32.HI R26, RZ, 0x5, R29 ;  /* 0x00000005ff1a7819 */ /* 0x000fe2000001161d */
[----:B------:R-:W-:Y:S06]  /*2bb0*/  BRA.DIV UR4, `(.L_x_836) ;  /* 0x0000000e04b47947 */ /* 0x000fec000b800000 */
[----:B------:R-:W-:Y:S01]  /*2bc0*/  IMAD.MOV.U32 R14, RZ, RZ, RZ ;  /* 0x000000ffff0e7224 */ /* 0x000fe200078e00ff */
[----:B--23--:R-:W-:Y:S01]  /*2bd0*/  MOV R3, RZ ;  /* 0x000000ff00037202 */ /* 0x00cfe20000000f00 */
[----:B0-----:R-:W-:Y:S01]  /*2be0*/  HFMA2 R0, -RZ, RZ, 0, 0 ;  /* 0x00000000ff007431 */ /* 0x001fe200000001ff */
[----:B------:R-:W-:Y:S01]  /*2bf0*/  MOV R21, RZ ;  /* 0x000000ff00157202 */ /* 0x000fe20000000f00 */
[--C-:B------:R-:W-:Y:S01]  /*2c00*/  FADD.FTZ R2, RZ, R14.reuse ;  /* 0x0000000eff027221 */ /* 0x100fe20000010000 */
[----:B------:R-:W-:Y:S02]  /*2c10*/  HFMA2 R23, -RZ, RZ, 0, 0 ;  /* 0x00000000ff177431 */ /* 0x000fe400000001ff */
[----:B------:R-:W-:Y:S01]  /*2c20*/  FADD.FTZ R3, RZ, R3 ;  /* 0x00000003ff037221 */ /* 0x000fe20000010000 */
[----:B------:R-:W-:Y:S01]  /*2c30*/  FADD.FTZ R27, RZ, R14 ;  /* 0x0000000eff1b7221 */ /* 0x000fe20000010000 */
[----:B------:R-:W-:Y:S01]  /*2c40*/  IMAD.MOV.U32 R25, RZ, RZ, RZ ;  /* 0x000000ffff197224 */ /* 0x000fe200078e00ff */
[----:B------:R-:W0:Y:S01]  /*2c50*/  SHFL.BFLY PT, R5, R2, 0x1, 0x1f ;  /* 0x0c201f0002057f89 */ /* 0x000e2200000e0000 */
[----:B-1----:R-:W-:-:S02]  /*2c60*/  IMAD.MOV.U32 R7, RZ, RZ, RZ ;  /* 0x000000ffff077224 */ /* 0x002fc400078e00ff */
[----:B------:R-:W-:Y:S01]  /*2c70*/  FADD.FTZ R21, RZ, R21 ;  /* 0x00000015ff157221 */ /* 0x000fe20000010000 */
[----:B------:R-:W-:Y:S01]  /*2c80*/  FADD.FTZ R0, RZ, R0 ;  /* 0x00000000ff007221 */ /* 0x000fe20000010000 */
[----:B------:R-:W1:Y:S01]  /*2c90*/  SHFL.BFLY PT, R8, R3, 0x1, 0x1f ;  /* 0x0c201f0003087f89 */ /* 0x000e6200000e0000 */
[----:B------:R-:W-:Y:S01]  /*2ca0*/  FADD.FTZ R25, RZ, R25 ;  /* 0x00000019ff197221 */ /* 0x000fe20000010000 */
[----:B------:R-:W-:Y:S01]  /*2cb0*/  FADD.FTZ R23, RZ, R23 ;  /* 0x00000017ff177221 */ /* 0x000fe20000010000 */
[----:B------:R-:W-:Y:S01]  /*2cc0*/  FADD.FTZ R7, RZ, R7 ;  /* 0x00000007ff077221 */ /* 0x000fe20000010000 */
[----:B------:R-:W2:Y:S01]  /*2cd0*/  SHFL.BFLY PT, R24, R27, 0x1, 0x1f ;  /* 0x0c201f001b187f89 */ /* 0x000ea200000e0000 */
[----:B------:R-:W-:-:S03]  /*2ce0*/  FADD.FTZ R13, RZ, R14 ;  /* 0x0000000eff0d7221 */ /* 0x000fc60000010000 */
[----:B------:R-:W3:Y:S04]  /*2cf0*/  SHFL.BFLY PT, R9, R0, 0x1, 0x1f ;  /* 0x0c201f0000097f89 */ /* 0x000ee800000e0000 */
[----:B------:R-:W4:Y:S04]  /*2d00*/  SHFL.BFLY PT, R10, R23, 0x1, 0x1f ;  /* 0x0c201f00170a7f89 */ /* 0x000f2800000e0000 */
[----:B------:R-:W5:Y:S01]  /*2d10*/  SHFL.BFLY PT, R22, R25, 0x1, 0x1f ;  /* 0x0c201f0019167f89 */ /* 0x000f6200000e0000 */
[----:B0-----:R-:W-:Y:S01]  /*2d20*/  FADD.FTZ R20, R2, R5 ;  /* 0x0000000502147221 */ /* 0x001fe20000010000 */
[----:B------:R-:W-:-:S02]  /*2d30*/  HFMA2 R5, -RZ, RZ, 0, 0 ;  /* 0x00000000ff057431 */ /* 0x000fc400000001ff */
[----:B------:R-:W0:Y:S01]  /*2d40*/  SHFL.BFLY PT, R6, R21, 0x1, 0x1f ;  /* 0x0c201f0015067f89 */ /* 0x000e2200000e0000 */
[----:B-1----:R-:W-:Y:S01]  /*2d50*/  FADD.FTZ R8, R3, R8 ;  /* 0x0000000803087221 */ /* 0x002fe20000010000 */
[----:B------:R-:W-:Y:S02]  /*2d60*/  MOV R3, RZ ;  /* 0x000000ff00037202 */ /* 0x000fe40000000f00 */
[----:B------:R-:W1:Y:S01]  /*2d70*/  SHFL.BFLY PT, R4, R7, 0x1, 0x1f ;  /* 0x0c201f0007047f89 */ /* 0x000e6200000e0000 */
[----:B--2---:R-:W-:Y:S01]  /*2d80*/  FADD.FTZ R24, R27, R24 ;  /* 0x000000181b187221 */ /* 0x004fe20000010000 */
[----:B------:R-:W-:Y:S02]  /*2d90*/  IMAD.MOV.U32 R27, RZ, RZ, RZ ;  /* 0x000000ffff1b7224 */ /* 0x000fe400078e00ff */
[----:B------:R-:W-:Y:S01]  /*2da0*/  FADD.FTZ R3, RZ, R3 ;  /* 0x00000003ff037221 */ /* 0x000fe20000010000 */
[----:B------:R-:W-:Y:S01]  /*2db0*/  FADD.FTZ R5, RZ, R5 ;  /* 0x00000005ff057221 */ /* 0x000fe20000010000 */
[----:B---3--:R-:W-:Y:S01]  /*2dc0*/  FADD.FTZ R9, R0, R9 ;  /* 0x0000000900097221 */ /* 0x008fe20000010000 */
[----:B------:R-:W-:Y:S01]  /*2dd0*/  FADD.FTZ R27, RZ, R27 ;  /* 0x0000001bff1b7221 */ /* 0x000fe20000010000 */
[----:B------:R-:W-:Y:S01]  /*2de0*/  SHFL.BFLY PT, R14, R13, 0x1, 0x1f ;  /* 0x0c201f000d0e7f89 */ /* 0x000fe200000e0000 */
[----:B----4-:R-:W-:-:S03]  /*2df0*/  FADD.FTZ R10, R23, R10 ;  /* 0x0000000a170a7221 */ /* 0x010fc60000010000 */
[----:B------:R-:W2:Y:S01]  /*2e00*/  SHFL.BFLY PT, R0, R3, 0x1, 0x1f ;  /* 0x0c201f0003007f89 */ /* 0x000ea200000e0000 */
[----:B-----5:R-:W-:-:S03]  /*2e10*/  FADD.FTZ R22, R25, R22 ;  /* 0x0000001619167221 */ /* 0x020fc60000010000 */
[----:B------:R-:W3:Y:S04]  /*2e20*/  SHFL.BFLY PT, R2, R5, 0x1, 0x1f ;  /* 0x0c201f0005027f89 */ /* 0x000ee800000e0000 */
[----:B------:R4:W4:Y:S01]  /*2e30*/  SHFL.BFLY PT, R23, R27, 0x1, 0x1f ;  /* 0x0c201f001b177f89 */ /* 0x00092200000e0000 */
[----:B0-----:R-:W-:Y:S01]  /*2e40*/  FADD.FTZ R6, R21, R6 ;  /* 0x0000000615067221 */ /* 0x001fe20000010000 */
[----:B-1----:R-:W-:Y:S01]  /*2e50*/  FADD.FTZ R4, R7, R4 ;  /* 0x0000000407047221 */ /* 0x002fe20000010000 */
[----:B--2---:R-:W-:Y:S01]  /*2e60*/  FADD.FTZ R0, R3, R0 ;  /* 0x0000000003007221 */ /* 0x004fe20000010000 */
[----:B------:R-:W-:Y:S01]  /*2e70*/  FADD.FTZ R3, R13, R14 ;  /* 0x0000000e0d037221 */ /* 0x000fe20000010000 */
[----:B---3--:R-:W-:-:S07]  /*2e80*/  FADD.FTZ R2, R5, R2 ;  /* 0x0000000205027221 */ /* 0x008fce0000010000 */
.L_x_876:
[----:B------:R-:W-:Y:S05]  /*2e90*/  WARPSYNC.ALL ;  /* 0x0000000000007948 */ /* 0x000fea0003800000 */
[----:B------:R-:W0:Y:S01]  /*2ea0*/  S2UR UR5, SR_CgaCtaId ;  /* 0x00000000000579c3 */ /* 0x000e220000008800 */
[C---:B------:R-:W-:Y:S01]  /*2eb0*/  LOP3.LUT R5, R29.reuse, 0x3, RZ, 0xc0, !PT ;  /* 0x000000031d057812 */ /* 0x040fe200078ec0ff */
[----:B------:R-:W-:Y:S01]  /*2ec0*/  UMOV UR4, 0x400 ;  /* 0x0000040000047882 */ /* 0x000fe20000000000 */
[----:B------:R-:W-:Y:S01]  /*2ed0*/  LOP3.LUT R7, R29, 0x3c0, RZ, 0xc0, !PT ;  /* 0x000003c01d077812 */ /* 0x000fe200078ec0ff */
[----:B------:R-:W-:-:S04]  /*2ee0*/  UIADD3 UR4, UPT, UPT, UR4, 0x20, URZ ;  /* 0x0000002004047890 */ /* 0x000fc8000fffe0ff */
[----:B------:R-:W-:Y:S01]  /*2ef0*/  BAR.SYNC.DEFER_BLOCKING 0x0 ;  /* 0x0000000000007b1d */ /* 0x000fe20000010000 */
[----:B------:R-:W-:Y:S01]  /*2f00*/  ISETP.NE.AND P2, PT, R5, RZ, PT ;  /* 0x000000ff0500720c */ /* 0x000fe20003f45270 */
[----:B----4-:R-:W-:Y:S01]  /*2f10*/  FADD.FTZ R12, R27, R23 ;  /* 0x000000171b0c7221 */ /* 0x010fe20000010000 */
[----:B------:R-:W-:Y:S02]  /*2f20*/  LOP3.LUT R5, R29, 0x3e0, RZ, 0xc0, !PT ;  /* 0x000003e01d057812 */ /* 0x000fe400078ec0ff */
[----:B------:R-:W-:Y:S01]  /*2f30*/  ISETP.NE.OR P5, PT, R7, 0x40, P2 ;  /* 0x000000400700780c */ /* 0x000fe200017a5670 */
[----:B------:R-:W-:Y:S01]  /*2f40*/  BSSY.RECONVERGENT B0, `(.L_x_837) ;  /* 0x0000016000007945 */ /* 0x000fe20003800200 */
[----:B------:R-:W-:Y:S02]  /*2f50*/  ISETP.NE.OR P4, PT, R5, 0x20, P2 ;  /* 0x000000200500780c */ /* 0x000fe40001785670 */
[----:B------:R-:W-:Y:S02]  /*2f60*/  SHF.R.U32.HI R5, RZ, 0x2, R28 ;  /* 0x00000002ff057819 */ /* 0x000fe4000001161c */
[----:B------:R-:W-:-:S02]  /*2f70*/  LOP3.LUT P0, RZ, R29, 0x3c3, RZ, 0xc0, !PT ;  /* 0x000003c31dff7812 */ /* 0x000fc4000780c0ff */
[C---:B------:R-:W-:Y:S01]  /*2f80*/  LOP3.LUT P1, RZ, R29.reuse, 0x3e3, RZ, 0xc0, !PT ;  /* 0x000003e31dff7812 */ /* 0x040fe2000782c0ff */
[----:B------:R-:W-:Y:S01]  /*2f90*/  IMAD R5, R26, 0x60, R5 ;  /* 0x000000601a057824 */ /* 0x000fe200078e0205 */
        /* <DEDUP_REMOVED lines=16> */
.L_x_838:
[----:B------:R-:W-:Y:S05]  /*30a0*/  BSYNC.RECONVERGENT B0 ;  /* 0x0000000000007941 */ /* 0x000fea0003800200 */
.L_x_837:
        /* <DEDUP_REMOVED lines=23> */
[----:B0-----:R-:W-:Y:S01]  /*3220*/  FADD.FTZ R22, R22, R7 ;  /* 0x0000000716167221 */ /* 0x001fe20000010000 */
[----:B-1----:R-:W-:Y:S01]  /*3230*/  FADD.FTZ R3, R3, R14 ;  /* 0x0000000e03037221 */ /* 0x002fe20000010000 */
[----:B--2---:R-:W-:Y:S01]  /*3240*/  FADD.FTZ R10, R10, R11 ;  /* 0x0000000b0a0a7221 */ /* 0x004fe20000010000 */
[----:B---3--:R-:W-:-:S07]  /*3250*/  FADD.FTZ R6, R6, R13 ;  /* 0x0000000d06067221 */ /* 0x008fce0000010000 */
.L_x_840:
[----:B------:R-:W-:Y:S05]  /*3260*/  BSYNC.RECONVERGENT B0 ;  /* 0x0000000000007941 */ /* 0x000fea0003800200 */
.L_x_839:
        /* <DEDUP_REMOVED lines=15> */
.L_x_842:
[----:B------:R-:W-:Y:S05]  /*3360*/  BSYNC.RECONVERGENT B0 ;  /* 0x0000000000007941 */ /* 0x000fea0003800200 */
.L_x_841:
        /* <DEDUP_REMOVED lines=26> */
[----:B--2---:R-:W-:-:S07]  /*3510*/  FADD.FTZ R22, R22, R11 ;  /* 0x0000000b16167221 */ /* 0x004fce0000010000 */
.L_x_844:
[----:B------:R-:W-:Y:S05]  /*3520*/  BSYNC.RECONVERGENT B0 ;  /* 0x0000000000007941 */ /* 0x000fea0003800200 */
.L_x_843:
        /* <DEDUP_REMOVED lines=12> */
[----:B------:R-:W-:-:S02]  /*35f0*/  PRMT R7, R9, 0x7632, R7 ;  /* 0x0000763209077816 */ /* 0x000fc40000000007 */
[----:B------:R-:W-:Y:S02]  /*3600*/  IADD3.X R16, PT, PT, RZ, RZ, RZ, P0, P1 ;  /* 0x000000ffff107210 */ /* 0x000fe400007e24ff */
[----:B------:R-:W-:Y:S02]  /*3610*/  F2FP.BF16.F32.PACK_AB R10, R10, R22 ;  /* 0x000000160a0a723e */ /* 0x000fe400000010ff */
[----:B------:R-:W-:Y:S02]  /*3620*/  F2FP.BF16.F32.PACK_AB R4, R4, R6 ;  /* 0x000000060404723e */ /* 0x000fe400000010ff */
[C---:B0-----:R-:W-:Y:S02]  /*3630*/  LEA R14, P0, R5.reuse, UR4, 0x1 ;  /* 0x00000004050e7c11 */ /* 0x041fe4000f8008ff */
[----:B------:R-:W-:Y:S02]  /*3640*/  F2FP.BF16.F32.PACK_AB R0, R0, R2 ;  /* 0x000000020000723e */ /* 0x000fe400000010ff */
[----:B------:R-:W-:-:S02]  /*3650*/  LEA.HI.X R15, R5, UR5, R16, 0x1, P0 ;  /* 0x00000005050f7c11 */ /* 0x000fc400080f0c10 */
[----:B------:R-:W-:Y:S02]  /*3660*/  F2FP.BF16.F32.PACK_AB R3, R12, R3 ;  /* 0x000000030c03723e */ /* 0x000fe400000010ff */
[----:B------:R-:W-:Y:S01]  /*3670*/  PRMT R5, R8, 0x7632, R5 ;  /* 0x0000763208057816 */ /* 0x000fe20000000005 */
[----:B------:R0:W-:Y:S01]  /*3680*/  STG.E.U16 desc[UR36][R14.64+0x10], R7 ;  /* 0x000010070e007986 */ /* 0x0001e2000c101524 */
[----:B------:R-:W-:Y:S02]  /*3690*/  PRMT R6, R10, 0x7632, R6 ;  /* 0x000076320a067816 */ /* 0x000fe40000000006 */
[----:B------:R-:W-:Y:S01]  /*36a0*/  PRMT R2, R0, 0x7632, R2 ;  /* 0x0000763200027816 */ /* 0x000fe20000000002 */
        /* <DEDUP_REMOVED lines=14> */
.L_x_807:
        /* <DEDUP_REMOVED lines=16> */
.L_x_845:
[----:B------:R-:W-:Y:S05]  /*3890*/  EXIT ;  /* 0x000000000000794d */ /* 0x000fea0003800000 */
.L_x_809:
[----:B------:R-:W-:Y:S01]  /*38a0*/  HFMA2 R12, -RZ, RZ, 0, 9.5367431640625e-07 ;  /* 0x00000010ff0c7431 */ /* 0x000fe200000001ff */
[----:B------:R-:W-:Y:S01]  /*38b0*/  MOV R11, 0x1f ;  /* 0x0000001f000b7802 */ /* 0x000fe20000000f00 */
[----:B------:R-:W-:-:S07]  /*38c0*/  IMAD.MOV.U32 R15, RZ, RZ, -0x1 ;  /* 0xffffffffff0f7424 */ /* 0x000fce00078e00ff */
[----:B------:R-:W-:Y:S05]  /*38d0*/  WARPSYNC.COLLECTIVE R15, `(.L_x_846) ;  /* 0x000000000f087348 */ /* 0x000fea0003c00000 */
[----:B------:R0:W1:Y:S02]  /*38e0*/  SHFL.BFLY P6, R14, R13, R12, R11 ;  /* 0x0c00000c0d0e7389 */ /* 0x00006400000c000b */
[----:B01----:R-:W-:Y:S05]  /*38f0*/  ENDCOLLECTIVE ;  /* 0x000000000000791b */ /* 0x003fea0003800000 */
.L_x_846:
[----:B------:R-:W-:Y:S01]  /*3900*/  HFMA2 R12, -RZ, RZ, 0, 4.76837158203125e-07 ;  /* 0x00000008ff0c7431 */ /* 0x000fe200000001ff */
[----:B------:R-:W-:-:S04]  /*3910*/  FMNMX.FTZ R0, R14, -3.40282346638528859812e+38, !PT ;  /* 0xff7fffff0e007809 */ /* 0x000fc80007810000 */
[----:B------:R-:W-:-:S07]  /*3920*/  MOV R13, R0 ;  /* 0x00000000000d7202 */ /* 0x000fce0000000f00 */
[----:B------:R-:W-:Y:S05]  /*3930*/  WARPSYNC.COLLECTIVE R15, `(.L_x_847) ;  /* 0x000000000f087348 */ /* 0x000fea0003c00000 */
[----:B------:R0:W1:Y:S02]  /*3940*/  SHFL.BFLY P6, R14, R13, R12, R11 ;  /* 0x0c00000c0d0e7389 */ /* 0x00006400000c000b */
[----:B01----:R-:W-:Y:S05]  /*3950*/  ENDCOLLECTIVE ;  /* 0x000000000000791b */ /* 0x003fea0003800000 */
.L_x_847:
[----:B------:R-:W-:Y:S02]  /*3960*/  MOV R12, 0x4 ;  /* 0x00000004000c7802 */ /* 0x000fe40000000f00 */
[----:B------:R-:W-:-:S05]  /*3970*/  FMNMX.FTZ R2, R0, R14, !PT ;  /* 0x0000000e00027209 */ /* 0x000fca0007810000 */
[----:B------:R-:W-:-:S07]  /*3980*/  IMAD.MOV.U32 R13, RZ, RZ, R2 ;  /* 0x000000ffff0d7224 */ /* 0x000fce00078e0002 */
[----:B------:R-:W-:Y:S05]  /*3990*/  WARPSYNC.COLLECTIVE R15, `(.L_x_848) ;  /* 0x000000000f087348 */ /* 0x000fea0003c00000 */
[----:B------:R0:W1:Y:S02]  /*39a0*/  SHFL.BFLY P6, R14, R13, R12, R11 ;  /* 0x0c00000c0d0e7389 */ /* 0x00006400000c000b */
[----:B01----:R-:W-:Y:S05]  /*39b0*/  ENDCOLLECTIVE ;  /* 0x000000000000791b */ /* 0x003fea0003800000 */
.L_x_848:
[----:B------:R-:W-:Y:S01]  /*39c0*/  IMAD.MOV.U32 R12, RZ, RZ, 0x2 ;  /* 0x00000002ff0c7424 */ /* 0x000fe200078e00ff */
[----:B------:R-:W-:-:S04]  /*39d0*/  FMNMX.FTZ R3, R2, R14, !PT ;  /* 0x0000000e02037209 */ /* 0x000fc80007810000 */
[----:B------:R-:W-:-:S07]  /*39e0*/  MOV R13, R3 ;  /* 0x00000003000d7202 */ /* 0x000fce0000000f00 */
[----:B------:R-:W-:Y:S05]  /*39f0*/  WARPSYNC.COLLECTIVE R15, `(.L_x_849) ;  /* 0x000000000f087348 */ /* 0x000fea0003c00000 */
[----:B------:R0:W1:Y:S02]  /*3a00*/  SHFL.BFLY P6, R14, R13, R12, R11 ;  /* 0x0c00000c0d0e7389 */ /* 0x00006400000c000b */
[----:B01----:R-:W-:Y:S05]  /*3a10*/  ENDCOLLECTIVE ;  /* 0x000000000000791b */ /* 0x003fea0003800000 */
.L_x_849:
[----:B------:R-:W-:Y:S01]  /*3a20*/  HFMA2 R12, -RZ, RZ, 0, 5.9604644775390625e-08 ;  /* 0x00000001ff0c7431 */ /* 0x000fe200000001ff */
[----:B------:R-:W-:-:S04]  /*3a30*/  FMNMX.FTZ R4, R3, R14, !PT ;  /* 0x0000000e03047209 */ /* 0x000fc80007810000 */
[----:B------:R-:W-:-:S07]  /*3a40*/  MOV R13, R4 ;  /* 0x00000004000d7202 */ /* 0x000fce0000000f00 */
[----:B------:R-:W-:Y:S05]  /*3a50*/  WARPSYNC.COLLECTIVE R15, `(.L_x_850) ;  /* 0x000000000f087348 */ /* 0x000fea0003c00000 */
[----:B------:R0:W1:Y:S02]  /*3a60*/  SHFL.BFLY P6, R14, R13, R12, R11 ;  /* 0x0c00000c0d0e7389 */ /* 0x00006400000c000b */
[----:B01----:R-:W-:Y:S05]  /*3a70*/  ENDCOLLECTIVE ;  /* 0x000000000000791b */ /* 0x003fea0003800000 */
.L_x_850:
[----:B------:R-:W-:Y:S05]  /*3a80*/  BRA `(.L_x_851) ;  /* 0xffffffd0004c7947 */ /* 0x000fea000383ffff */
.L_x_836:
[----:B--2---:R-:W-:Y:S02]  /*3a90*/  HFMA2 R11, -RZ, RZ, 0, 1.847743988037109375e-06 ;  /* 0x0000001fff0b7431 */ /* 0x004fe400000001ff */
[----:B---3--:R-:W-:Y:S01]  /*3aa0*/  IMAD.MOV.U32 R13, RZ, RZ, RZ ;  /* 0x000000ffff0d7224 */ /* 0x008fe200078e00ff */
[----:B------:R-:W-:Y:S01]  /*3ab0*/  MOV R12, 0x2 ;  /* 0x00000002000c7802 */ /* 0x000fe20000000f00 */
[----:B------:R-:W-:-:S07]  /*3ac0*/  IMAD.MOV.U32 R15, RZ, RZ, -0x1 ;  /* 0xffffffffff0f7424 */ /* 0x000fce00078e00ff */
[----:B01----:R-:W-:Y:S05]  /*3ad0*/  WARPSYNC.COLLECTIVE R15, `(.L_x_852) ;  /* 0x000000000f087348 */ /* 0x003fea0003c00000 */
[----:B------:R2:W3:Y:S02]  /*3ae0*/  SHFL.BFLY P6, R14, R13, R12, R11 ;  /* 0x0c00000c0d0e7389 */ /* 0x0004e400000c000b */
[----:B0123--:R-:W-:Y:S05]  /*3af0*/  ENDCOLLECTIVE ;  /* 0x000000000000791b */ /* 0x00ffea0003800000 */
.L_x_852:
[----:B------:R-:W-:Y:S02]  /*3b00*/  HFMA2 R12, -RZ, RZ, 0, 5.9604644775390625e-08 ;  /* 0x00000001ff0c7431 */ /* 0x000fe400000001ff */
[----:B------:R-:W-:-:S05]  /*3b10*/  FADD.FTZ R2, RZ, R14 ;  /* 0x0000000eff027221 */ /* 0x000fca0000010000 */
[----:B------:R-:W-:-:S07]  /*3b20*/  MOV R13, R2 ;  /* 0x00000002000d7202 */ /* 0x000fce0000000f00 */
[----:B------:R-:W-:Y:S05]  /*3b30*/  WARPSYNC.COLLECTIVE R15, `(.L_x_853) ;  /* 0x000000000f087348 */ /* 0x000fea0003c00000 */
[----:B------:R0:W1:Y:S02]  /*3b40*/  SHFL.BFLY P6, R14, R13, R12, R11 ;  /* 0x0c00000c0d0e7389 */ /* 0x00006400000c000b */
[----:B01----:R-:W-:Y:S05]  /*3b50*/  ENDCOLLECTIVE ;  /* 0x000000000000791b */ /* 0x003fea0003800000 */
.L_x_853:
[----:B------:R-:W-:Y:S01]  /*3b60*/  HFMA2 R12, -RZ, RZ, 0, 1.1920928955078125e-07 ;  /* 0x00000002ff0c7431 */ /* 0x000fe200000001ff */
[----:B------:R-:W-:Y:S01]  /*3b70*/  MOV R13, RZ ;  /* 0x000000ff000d7202 */ /* 0x000fe20000000f00 */
[----:B------:R-:W-:-:S07]  /*3b80*/  IMAD.MOV.U32 R5, RZ, RZ, R14 ;  /* 0x000000ffff057224 */ /* 0x000fce00078e000e */
[----:B------:R-:W-:Y:S05]  /*3b90*/  WARPSYNC.COLLECTIVE R15, `(.L_x_854) ;  /* 0x000000000f087348 */ /* 0x000fea0003c00000 */
[----:B------:R0:W1:Y:S02]  /*3ba0*/  SHFL.BFLY P6, R14, R13, R12, R11 ;  /* 0x0c00000c0d0e7389 */ /* 0x00006400000c000b */
[----:B01----:R-:W-:Y:S05]  /*3bb0*/  ENDCOLLECTIVE ;  /* 0x000000000000791b */ /* 0x003fea0003800000 */
.L_x_854:
        /* <DEDUP_REMOVED lines=8> */
.L_x_855:
[----:B------:R-:W-:Y:S01]  /*3c40*/  HFMA2 R12, -RZ, RZ, 0, 1.1920928955078125e-07 ;  /* 0x00000002ff0c7431 */ /* 0x000fe200000001ff */
[----:B------:R-:W-:Y:S01]  /*3c50*/  MOV R13, RZ ;  /* 0x000000ff000d7202 */ /* 0x000fe20000000f00 */
[----:B------:R-:W-:-:S07]  /*3c60*/  IMAD.MOV.U32 R9, RZ, RZ, R14 ;  /* 0x000000ffff097224 */ /* 0x000fce00078e000e */
[----:B------:R-:W-:Y:S05]  /*3c70*/  WARPSYNC.COLLECTIVE R15, `(.L_x_856) ;  /* 0x000000000f087348 */ /* 0x000fea0003c00000 */
[----:B------:R0:W1:Y:S02]  /*3c80*/  SHFL.BFLY P6, R14, R13, R12, R11 ;  /* 0x0c00000c0d0e7389 */ /* 0x00006400000c000b */
[----:B01----:R-:W-:Y:S05]  /*3c90*/  ENDCOLLECTIVE ;  /* 0x000000000000791b */ /* 0x003fea0003800000 */
.L_x_856:
        /* <DEDUP_REMOVED lines=8> */
.L_x_857:
[----:B------:R-:W-:Y:S01]  /*3d20*/  HFMA2 R12, -RZ, RZ, 0, 1.1920928955078125e-07 ;  /* 0x00000002ff0c7431 */ /* 0x000fe200000001ff */
[----:B------:R-:W-:Y:S01]  /*3d30*/  MOV R13, RZ ;  /* 0x000000ff000d7202 */ /* 0x000fe20000000f00 */
[----:B------:R-:W-:-:S07]  /*3d40*/  IMAD.MOV.U32 R8, RZ, RZ, R14 ;  /* 0x000000ffff087224 */ /* 0x000fce00078e000e */
[----:B------:R-:W-:Y:S05]  /*3d50*/  WARPSYNC.COLLECTIVE R15, `(.L_x_858) ;  /* 0x000000000f087348 */ /* 0x000fea0003c00000 */
[----:B------:R0:W1:Y:S02]  /*3d60*/  SHFL.BFLY P6, R14, R13, R12, R11 ;  /* 0x0c00000c0d0e7389 */ /* 0x00006400000c000b */
[----:B01----:R-:W-:Y:S05]  /*3d70*/  ENDCOLLECTIVE ;  /* 0x000000000000791b */ /* 0x003fea0003800000 */
.L_x_858:
[----:B------:R-:W-:Y:S01]  /*3d80*/  FADD.FTZ R8, R3, R8 ;  /* 0x0000000803087221 */ /* 0x000fe20000010000 */
[----:B------:R-:W-:Y:S01]  /*3d90*/  MOV R12, 0x1 ;  /* 0x00000001000c7802 */ /* 0x000fe20000000f00 */
[----:B------:R-:W-:-:S04]  /*3da0*/  FADD.FTZ R27, RZ, R14 ;  /* 0x0000000eff1b7221 */ /* 0x000fc80000010000 */
[----:B------:R-:W-:-:S07]  /*3db0*/  IMAD.MOV.U32 R13, RZ, RZ, R27 ;  /* 0x000000ffff0d7224 */ /* 0x000fce00078e001b */
[----:B------:R-:W-:Y:S05]  /*3dc0*/  WARPSYNC.COLLECTIVE R15, `(.L_x_859) ;  /* 0x000000000f087348 */ /* 0x000fea0003c00000 */
[----:B------:R0:W1:Y:S02]  /*3dd0*/  SHFL.BFLY P6, R14, R13, R12, R11 ;  /* 0x0c00000c0d0e7389 */ /* 0x00006400000c000b */
[----:B01----:R-:W-:Y:S05]  /*3de0*/  ENDCOLLECTIVE ;  /* 0x000000000000791b */ /* 0x003fea0003800000 */
.L_x_859:
[----:B------:R-:W-:Y:S02]  /*3df0*/  HFMA2 R12, -RZ, RZ, 0, 1.1920928955078125e-07 ;  /* 0x00000002ff0c7431 */ /* 0x000fe400000001ff */
[----:B------:R-:W-:Y:S01]  /*3e00*/  IMAD.MOV.U32 R13, RZ, RZ, RZ ;  /* 0x000000ffff0d7224 */ /* 0x000fe200078e00ff */
[----:B------:R-:W-:-:S07]  /*3e10*/  MOV R24, R14 ;  /* 0x0000000e00187202 */ /* 0x000fce0000000f00 */
[----:B------:R-:W-:Y:S05]  /*3e20*/  WARPSYNC.COLLECTIVE R15, `(.L_x_860) ;  /* 0x000000000f087348 */ /* 0x000fea0003c00000 */
[----:B------:R0:W1:Y:S02]  /*3e30*/  SHFL.BFLY P6, R14, R13, R12, R11 ;  /* 0x0c00000c0d0e7389 */ /* 0x00006400000c000b */
[----:B01----:R-:W-:Y:S05]  /*3e40*/  ENDCOLLECTIVE ;  /* 0x000000000000791b */ /* 0x003fea0003800000 */
.L_x_860:
        /* <DEDUP_REMOVED lines=8> */
.L_x_861:
[----:B------:R-:W-:Y:S02]  /*3ed0*/  HFMA2 R12, -RZ, RZ, 0, 1.1920928955078125e-07 ;  /* 0x00000002ff0c7431 */ /* 0x000fe400000001ff */
[----:B------:R-:W-:Y:S01]  /*3ee0*/  IMAD.MOV.U32 R13, RZ, RZ, RZ ;  /* 0x000000ffff0d7224 */ /* 0x000fe200078e00ff */
[----:B------:R-:W-:-:S07]  /*3ef0*/  MOV R22, R14 ;  /* 0x0000000e00167202 */ /* 0x000fce0000000f00 */
[----:B------:R-:W-:Y:S05]  /*3f00*/  WARPSYNC.COLLECTIVE R15, `(.L_x_862) ;  /* 0x000000000f087348 */ /* 0x000fea0003c00000 */
[----:B------:R0:W1:Y:S02]  /*3f10*/  SHFL.BFLY P6, R14, R13, R12, R11 ;  /* 0x0c00000c0d0e7389 */ /* 0x00006400000c000b */
[----:B01----:R-:W-:Y:S05]  /*3f20*/  ENDCOLLECTIVE ;  /* 0x000000000000791b */ /* 0x003fea0003800000 */
.L_x_862:
        /* <DEDUP_REMOVED lines=8> */
.L_x_863:
[----:B------:R-:W-:Y:S02]  /*3fb0*/  HFMA2 R12, -RZ, RZ, 0, 1.1920928955078125e-07 ;  /* 0x00000002ff0c7431 */ /* 0x000fe400000001ff */
[----:B------:R-:W-:Y:S01]  /*3fc0*/  IMAD.MOV.U32 R13, RZ, RZ, RZ ;  /* 0x000000ffff0d7224 */ /* 0x000fe200078e00ff */
[----:B------:R-:W-:-:S07]  /*3fd0*/  MOV R10, R14 ;  /* 0x0000000e000a7202 */ /* 0x000fce0000000f00 */
[----:B------:R-:W-:Y:S05]  /*3fe0*/  WARPSYNC.COLLECTIVE R15, `(.L_x_864) ;  /* 0x000000000f087348 */ /* 0x000fea0003c00000 */
[----:B------:R0:W1:Y:S02]  /*3ff0*/  SHFL.BFLY P6, R14, R13, R12, R11 ;  /* 0x0c00000c0d0e7389 */ /* 0x00006400000c000b */
[----:B01----:R-:W-:Y:S05]  /*4000*/  ENDCOLLECTIVE ;  /* 0x000000000000791b */ /* 0x003fea0003800000 */
.L_x_864:
        /* <DEDUP_REMOVED lines=8> */
.L_x_865:
[----:B------:R-:W-:Y:S02]  /*4090*/  HFMA2 R12, -RZ, RZ, 0, 1.1920928955078125e-07 ;  /* 0x00000002ff0c7431 */ /* 0x000fe400000001ff */
[----:B------:R-:W-:Y:S01]  /*40a0*/  IMAD.MOV.U32 R13, RZ, RZ, RZ ;  /* 0x000000ffff0d7224 */ /* 0x000fe200078e00ff */
[----:B------:R-:W-:-:S07]  /*40b0*/  MOV R6, R14 ;  /* 0x0000000e00067202 */ /* 0x000fce0000000f00 */
[----:B------:R-:W-:Y:S05]  /*40c0*/  WARPSYNC.COLLECTIVE R15, `(.L_x_866) ;  /* 0x000000000f087348 */ /* 0x000fea0003c00000 */
[----:B------:R0:W1:Y:S02]  /*40d0*/  SHFL.BFLY P6, R14, R13, R12, R11 ;  /* 0x0c00000c0d0e7389 */ /* 0x00006400000c000b */
[----:B01----:R-:W-:Y:S05]  /*40e0*/  ENDCOLLECTIVE ;  /* 0x000000000000791b */ /* 0x003fea0003800000 */
.L_x_866:
        /* <DEDUP_REMOVED lines=8> */
.L_x_867:
[----:B------:R-:W-:Y:S02]  /*4170*/  HFMA2 R12, -RZ, RZ, 0, 1.1920928955078125e-07 ;  /* 0x00000002ff0c7431 */ /* 0x000fe400000001ff */
[----:B------:R-:W-:Y:S01]  /*4180*/  IMAD.MOV.U32 R13, RZ, RZ, RZ ;  /* 0x000000ffff0d7224 */ /* 0x000fe200078e00ff */
[----:B------:R-:W-:-:S07]  /*4190*/  MOV R4, R14 ;  /* 0x0000000e00047202 */ /* 0x000fce0000000f00 */
[----:B------:R-:W-:Y:S05]  /*41a0*/  WARPSYNC.COLLECTIVE R15, `(.L_x_868) ;  /* 0x000000000f087348 */ /* 0x000fea0003c00000 */
[----:B------:R0:W1:Y:S02]  /*41b0*/  SHFL.BFLY P6, R14, R13, R12, R11 ;  /* 0x0c00000c0d0e7389 */ /* 0x00006400000c000b */
[----:B01----:R-:W-:Y:S05]  /*41c0*/  ENDCOLLECTIVE ;  /* 0x000000000000791b */ /* 0x003fea0003800000 */
.L_x_868:
        /* <DEDUP_REMOVED lines=8> */
.L_x_869:
[----:B------:R-:W-:Y:S02]  /*4250*/  HFMA2 R12, -RZ, RZ, 0, 1.1920928955078125e-07 ;  /* 0x00000002ff0c7431 */ /* 0x000fe400000001ff */
[----:B------:R-:W-:Y:S01]  /*4260*/  IMAD.MOV.U32 R13, RZ, RZ, RZ ;  /* 0x000000ffff0d7224 */ /* 0x000fe200078e00ff */
[----:B------:R-:W-:-:S07]  /*4270*/  MOV R2, R14 ;  /* 0x0000000e00027202 */ /* 0x000fce0000000f00 */
[----:B------:R-:W-:Y:S05]  /*4280*/  WARPSYNC.COLLECTIVE R15, `(.L_x_870) ;  /* 0x000000000f087348 */ /* 0x000fea0003c00000 */
[----:B------:R0:W1:Y:S02]  /*4290*/  SHFL.BFLY P6, R14, R13, R12, R11 ;  /* 0x0c00000c0d0e7389 */ /* 0x00006400000c000b */
[----:B01----:R-:W-:Y:S05]  /*42a0*/  ENDCOLLECTIVE ;  /* 0x000000000000791b */ /* 0x003fea0003800000 */
.L_x_870:
        /* <DEDUP_REMOVED lines=8> */
.L_x_871:
[----:B------:R-:W-:Y:S02]  /*4330*/  HFMA2 R12, -RZ, RZ, 0, 1.1920928955078125e-07 ;  /* 0x00000002ff0c7431 */ /* 0x000fe400000001ff */
[----:B------:R-:W-:Y:S01]  /*4340*/  IMAD.MOV.U32 R13, RZ, RZ, RZ ;  /* 0x000000ffff0d7224 */ /* 0x000fe200078e00ff */
[----:B------:R-:W-:-:S07]  /*4350*/  MOV R0, R14 ;  /* 0x0000000e00007202 */ /* 0x000fce0000000f00 */
[----:B------:R-:W-:Y:S05]  /*4360*/  WARPSYNC.COLLECTIVE R15, `(.L_x_872) ;  /* 0x000000000f087348 */ /* 0x000fea0003c00000 */
[----:B------:R0:W1:Y:S02]  /*4370*/  SHFL.BFLY P6, R14, R13, R12, R11 ;  /* 0x0c00000c0d0e7389 */ /* 0x00006400000c000b */
[----:B01----:R-:W-:Y:S05]  /*4380*/  ENDCOLLECTIVE ;  /* 0x000000000000791b */ /* 0x003fea0003800000 */
.L_x_872:
[----:B------:R-:W-:Y:S01]  /*4390*/  FADD.FTZ R0, R3, R0 ;  /* 0x0000000003007221 */ /* 0x000fe20000010000 */
[----:B------:R-:W-:Y:S01]  /*43a0*/  MOV R12, 0x1 ;  /* 0x00000001000c7802 */ /* 0x000fe20000000f00 */
[----:B------:R-:W-:-:S07]  /*43b0*/  FADD.FTZ R13, RZ, R14 ;  /* 0x0000000eff0d7221 */ /* 0x000fce0000010000 */
[----:B------:R-:W-:Y:S05]  /*43c0*/  WARPSYNC.COLLECTIVE R15, `(.L_x_873) ;  /* 0x000000000f087348 */ /* 0x000fea0003c00000 */
[----:B------:R0:W1:Y:S02]  /*43d0*/  SHFL.BFLY P6, R14, R13, R12, R11 ;  /* 0x0c00000c0d0e7389 */ /* 0x00006400000c000b */
[----:B01----:R-:W-:Y:S05]  /*43e0*/  ENDCOLLECTIVE ;  /* 0x000000000000791b */ /* 0x003fea0003800000 */
.L_x_873:
[----:B------:R-:W-:Y:S02]  /*43f0*/  HFMA2 R12, -RZ, RZ, 0, 1.1920928955078125e-07 ;  /* 0x00000002ff0c7431 */ /* 0x000fe400000001ff */
[----:B------:R-:W-:Y:S01]  /*4400*/  FADD.FTZ R3, R13, R14 ;  /* 0x0000000e0d037221 */ /* 0x000fe20000010000 */
[----:B------:R-:W-:-:S07]  /*4410*/  IMAD.MOV.U32 R13, RZ, RZ, RZ ;  /* 0x000000ffff0d7224 */ /* 0x000fce00078e00ff */
[----:B------:R-:W-:Y:S05]  /*4420*/  WARPSYNC.COLLECTIVE R15, `(.L_x_874) ;  /* 0x000000000f087348 */ /* 0x000fea0003c00000 */
[----:B------:R0:W1:Y:S02]  /*4430*/  SHFL.BFLY P6, R14, R13, R12, R11 ;  /* 0x0c00000c0d0e7389 */ /* 0x00006400000c000b */
[----:B01----:R-:W-:Y:S05]  /*4440*/  ENDCOLLECTIVE ;  /* 0x000000000000791b */ /* 0x003fea0003800000 */
.L_x_874:
[----:B------:R-:W-:Y:S01]  /*4450*/  HFMA2 R12, -RZ, RZ, 0, 5.9604644775390625e-08 ;  /* 0x00000001ff0c7431 */ /* 0x000fe200000001ff */
[----:B------:R-:W-:-:S05]  /*4460*/  MOV R27, R14 ;  /* 0x0000000e001b7202 */ /* 0x000fca0000000f00 */
[----:B------:R-:W-:-:S04]  /*4470*/  FADD.FTZ R27, RZ, R27 ;  /* 0x0000001bff1b7221 */ /* 0x000fc80000010000 */
[----:B------:R-:W-:-:S07]  /*4480*/  IMAD.MOV.U32 R13, RZ, RZ, R27 ;  /* 0x000000ffff0d7224 */ /* 0x000fce00078e001b */
[----:B------:R-:W-:Y:S05]  /*4490*/  WARPSYNC.COLLECTIVE R15, `(.L_x_875) ;  /* 0x000000000f087348 */ /* 0x000fea0003c00000 */
[----:B------:R0:W1:Y:S02]  /*44a0*/  SHFL.BFLY P6, R14, R13, R12, R11 ;  /* 0x0c00000c0d0e7389 */ /* 0x00006400000c000b */
[----:B01----:R-:W-:Y:S05]  /*44b0*/  ENDCOLLECTIVE ;  /* 0x000000000000791b */ /* 0x003fea0003800000 */
.L_x_875:
[----:B------:R-:W-:Y:S01]  /*44c0*/  MOV R23, R14 ;  /* 0x0000000e00177202 */ /* 0x000fe20000000f00 */
[----:B------:R-:W-:Y:S06]  /*44d0*/  BRA `(.L_x_876) ;  /* 0xffffffe8006c7947 */ /* 0x000fec000383ffff */
.L_x_877:
        /* <DEDUP_REMOVED lines=10> */
.L_x_27259:


//--------------------- .text._ZN4vllm25paged_attention_v2_kernelI13__nv_bfloat16hLi80ELi32ELi128ELNS_18Fp8KVCacheDataTypeE2ELb1ELi512EEEvPfS3_PT_PKS4_PKT0_SA_ifPKiSC_iPKfiiiSE_SE_iiiii --------------------------
	.section	.text._ZN4vllm25paged_attention_v2_kernelI13__nv_bfloat16hLi80ELi32ELi128ELNS_18Fp8KVCacheDataTypeE2ELb1ELi512EEEvPfS3_PT_PKS4_PKT0_SA_ifPKiSC_iPKfiiiSE_SE_iiiii,"ax",@progbits
	.align	128
        .global         _ZN4vllm25paged_attention_v2_kernelI13__nv_bfloat16hLi80ELi32ELi128ELNS_18Fp8KVCacheDataTypeE2ELb1ELi512EEEvPfS3_PT_PKS4_PKT0_SA_ifPKiSC_iPKfiiiSE_SE_iiiii
        .type           _ZN4vllm25paged_attention_v2_kernelI13__nv_bfloat16hLi80ELi32ELi128ELNS_18Fp8KVCacheDataTypeE2ELb1ELi512EEEvPfS3_PT_PKS4_PKT0_SA_ifPKiSC_iPKfiiiSE_SE_iiiii,@function
        .size           _ZN4vllm25paged_attention_v2_kernelI13__nv_bfloat16hLi80ELi32ELi128ELNS_18Fp8KVCacheDataTypeE2ELb1ELi512EEEvPfS3_PT_PKS4_PKT0_SA_ifPKiSC_iPKfiiiSE_SE_iiiii,(.L_x_27260 - _ZN4vllm25paged_attention_v2_kernelI13__nv_bfloat16hLi80ELi32ELi128ELNS_18Fp8KVCacheDataTypeE2ELb1ELi512EEEvPfS3_PT_PKS4_PKT0_SA_ifPKiSC_iPKfiiiSE_SE_iiiii)
        .other          _ZN4vllm25paged_attention_v2_kernelI13__nv_bfloat16hLi80ELi32ELi128ELNS_18Fp8KVCacheDataTypeE2ELb1ELi512EEEvPfS3_PT_PKS4_PKT0_SA_ifPKiSC_iPKfiiiSE_SE_iiiii,@"STO_CUDA_ENTRY STV_DEFAULT"
_ZN4vllm25paged_attention_v2_kernelI13__nv_bfloat16hLi80ELi32ELi128ELNS_18Fp8KVCacheDataTypeE2ELb1ELi512EEEvPfS3_PT_PKS4_PKT0_SA_ifPKiSC_iPKfiiiSE_SE_iiiii:
.text._ZN4vllm25paged_attention_v2_kernelI13__nv_bfloat16hLi80ELi32ELi128ELNS_18Fp8KVCacheDataTypeE2ELb1ELi512EEEvPfS3_PT_PKS4_PKT0_SA_ifPKiSC_iPKfiiiSE_SE_iiiii:
        /* <DEDUP_REMOVED lines=109> */
.L_x_878:
        /* <DEDUP_REMOVED lines=21> */
[----:B0-----:R-:W-:Y:S01]  /*0820*/  IMAD.MOV.U32 R2, RZ, RZ, RZ ;  /* 0x000000ffff027224 */ /* 0x001fe200078e00ff */
[----:B-1----:R-:W-:-:S05]  /*0830*/  IADD3 R24, PT, PT, RZ, -R3, RZ ;  /* 0x80000003ff187210 */ /* 0x002fca0007ffe0ff */
[----:B------:R-:W-:-:S04]  /*0840*/  IMAD R25, R24, R21, RZ ;  /* 0x0000001518197224 */ /* 0x000fc800078e02ff */
[----:B------:R-:W-:-:S04]  /*0850*/  IMAD.HI.U32 R2, R3, R25, R2 ;  /* 0x0000001903027227 */ /* 0x000fc800078e0002 */
[----:B--2---:R-:W-:-:S07]  /*0860*/  VIADD R3, R8, -UR4 ;  /* 0x8000000408037c36 */ /* 0x004fce0008000000 */
.L_x_882:
        /* <DEDUP_REMOVED lines=31> */
[----:B------:R-:W-:Y:S01]  /*0a60*/  IMAD.IADD R25, R13, 0x1, R14 ;  /* 0x000000010d197824 */ /* 0x000fe200078e020e */
[----:B------:R-:W-:Y:S02]  /*0a70*/  MOV R14, 0xff7fffff ;  /* 0xff7fffff000e7802 */ /* 0x000fe40000000f00 */
[----:B------:R-:W-:Y:S01]  /*0a80*/  IADD3 R15, PT, PT, R15, 0x4, RZ ;  /* 0x000000040f0f7810 */ /* 0x000fe20007ffe0ff */
[----:B------:R-:W-:-:S03]  /*0a90*/  IMAD R25, R25, 0x4, R4 ;  /* 0x0000000419197824 */ /* 0x000fc600078e0204 */
[----:B------:R-:W-:Y:S02]  /*0aa0*/  ISETP.GE.U32.AND P0, PT, R15, R10, PT ;  /* 0x0000000a0f00720c */ /* 0x000fe40003f06070 */
[----:B------:R0:W-:Y:S11]  /*0ab0*/  STS [R25], R14 ;  /* 0x0000000e19007388 */ /* 0x0001f60000000800 */
[----:B0-----:R-:W-:Y:S05]  /*0ac0*/  @!P0 BRA `(.L_x_882) ;  /* 0xfffffffc00688947 */ /* 0x001fea000383ffff */
.L_x_880:
[----:B------:R-:W-:Y:S05]  /*0ad0*/  BSYNC.RECONVERGENT B6 ;  /* 0x0000000000067941 */ /* 0x000fea0003800200 */
.L_x_879:
        /* <DEDUP_REMOVED lines=14> */
.L_x_925:
        /* <DEDUP_REMOVED lines=41> */
.L_x_888:
        /* <DEDUP_REMOVED lines=11> */
.L_x_887:
[----:B------:R-:W-:Y:S05]  /*0f00*/  BSYNC.RECONVERGENT B1 ;  /* 0x0000000000017941 */ /* 0x000fea0003800200 */
.L_x_886:
        /* <DEDUP_REMOVED lines=12> */
.L_x_891:
[----:B------:R-:W0:Y:S01]  /*0fd0*/  LDS R15, [R4+-0x400] ;  /* 0xfffc0000040f7984 */ /* 0x000e220000000800 */
[----:B------:R-:W-:-:S03]  /*0fe0*/  IADD3 R12, PT, PT, R12, 0x800, RZ ;  /* 0x000008000c0c7810 */ /* 0x000fc60007ffe0ff */
[----:B------:R-:W1:Y:S01]  /*0ff0*/  LDS R31, [R4+-0x200] ;  /* 0xfffe0000041f7984 */ /* 0x000e620000000800 */
[----:B------:R-:W-:-:S03]  /*1000*/  ISETP.GE.AND P4, PT, R12, R11, PT ;  /* 0x0000000b0c00720c */ /* 0x000fc60003f86270 */
        /* <DEDUP_REMOVED lines=96> */
.L_x_890:
[----:B------:R-:W-:Y:S05]  /*1610*/  BSYNC.RECONVERGENT B1 ;  /* 0x0000000000017941 */ /* 0x000fea0003800200 */
.L_x_889:
        /* <DEDUP_REMOVED lines=55> */
.L_x_893:
[----:B------:R-:W-:Y:S05]  /*1990*/  BSYNC.RECONVERGENT B1 ;  /* 0x0000000000017941 */ /* 0x000fea0003800200 */
.L_x_892:
        /* <DEDUP_REMOVED lines=26> */
.L_x_885:
[----:B------:R-:W-:Y:S05]  /*1b40*/  BSYNC.RECONVERGENT B0 ;  /* 0x0000000000007941 */ /* 0x000fea0003800200 */
.L_x_884:
        /* <DEDUP_REMOVED lines=41> */
.L_x_898:
[----:B------:R-:W1:Y:S01]  /*1de0*/  LDS R14, [R11] ;  /* 0x000000000b0e7984 */ /* 0x000e620000000800 */
[----:B------:R-:W-:-:S05]  /*1df0*/  VIADD R13, R13, 0x1 ;  /* 0x000000010d0d7836 */ /* 0x000fca0000000000 */
[----:B------:R-:W-:Y:S01]  /*1e00*/  ISETP.NE.AND P0, PT, R13, RZ, PT ;  /* 0x000000ff0d00720c */ /* 0x000fe20003f05270 */
[----:B-1----:R-:W-:-:S05]  /*1e10*/  FMUL.FTZ R14, R14, R7 ;  /* 0x000000070e0e7220 */ /* 0x002fca0000410000 */
[----:B------:R1:W-:Y:S02]  /*1e20*/  STS [R11], R14 ;  /* 0x0000000e0b007388 */ /* 0x0003e40000000800 */
[----:B-1----:R-:W-:-:S05]  /*1e30*/  IADD3 R11, PT, PT, R11, 0x200, RZ ;  /* 0x000002000b0b7810 */ /* 0x002fca0007ffe0ff */
[----:B------:R-:W-:Y:S05]  /*1e40*/  @P0 BRA `(.L_x_898) ;  /* 0xfffffffc00e40947 */ /* 0x000fea000383ffff */
.L_x_897:
[----:B------:R-:W-:Y:S05]  /*1e50*/  BSYNC.RECONVERGENT B1 ;  /* 0x0000000000017941 */ /* 0x000fea0003800200 */
.L_x_896:
        /* <DEDUP_REMOVED lines=12> */
.L_x_901:
        /* <DEDUP_REMOVED lines=52> */
.L_x_900:
[----:B------:R-:W-:Y:S05]  /*2260*/  BSYNC.RECONVERGENT B1 ;  /* 0x0000000000017941 */ /* 0x000fea0003800200 */
.L_x_899:
        /* <DEDUP_REMOVED lines=31> */
.L_x_903:
[----:B------:R-:W-:Y:S05]  /*2460*/  BSYNC.RECONVERGENT B1 ;  /* 0x0000000000017941 */ /* 0x000fea0003800200 */
.L_x_902:
        /* <DEDUP_REMOVED lines=14> */
.L_x_895:
[----:B------:R-:W-:Y:S05]  /*2550*/  BSYNC.RECONVERGENT B0 ;  /* 0x0000000000007941 */ /* 0x000fea0003800200 */
.L_x_894:
        /* <DEDUP_REMOVED lines=18> */
.L_x_905:
[----:B------:R-:W-:Y:S05]  /*2680*/  BSYNC.RECONVERGENT B0 ;  /* 0x0000000000007941 */ /* 0x000fea0003800200 */
.L_x_904:
        /* <DEDUP_REMOVED lines=27> */
.L_x_909:
        /* <DEDUP_REMOVED lines=34> */
.L_x_908:
        /* <DEDUP_REMOVED lines=16> */
.L_x_907:
[----:B------:R-:W-:Y:S05]  /*2b60*/  BSYNC.RECONVERGENT B6 ;  /* 0x0000000000067941 */ /* 0x000fea0003800200 */
.L_x_906:
[----:B------:R-:W4:Y:S01]  /*2b70*/  S2R R29, SR_TID.X ;  /* 0x00000000001d7919 */ /* 0x000f220000002100 */
[----:B------:R-:W-:Y:S01]  /*2b80*/  UMOV UR4, 0xffffffff ;  /* 0xffffffff00047882 */ /* 0x000fe20000000000 */
[----:B----4-:R-:W-:Y:S02]  /*2b90*/  LOP3.LUT R28, R29, 0x1f, RZ, 0xc0, !PT ;  /* 0x0000001f1d1c7812 */ /* 0x010fe400078ec0ff */
[----:B------:R-:W-:Y:S01]  /*2ba0*/  SHF.R.U32.HI R26, RZ, 0x5, R29 ;  /* 0x00000005ff1a7819 */ /* 0x000fe2000001161d */
[----:B------:R-:W-:Y:S06]  /*2bb0*/  BRA.DIV UR4, `(.L_x_910) ;  /* 0x0000000e04587947 */ /* 0x000fec000b800000 */
[----:B------:R-:W-:Y:S01]  /*2bc0*/  HFMA2 R30, -RZ, RZ, 0, 0 ;  /* 0x00000000ff1e7431 */ /* 0x000fe200000001ff */
[----:B-1-3--:R-:W-:Y:S01]  /*2bd0*/  MOV R4, RZ ;  /* 0x000000ff00047202 */ /* 0x00afe20000000f00 */
[----:B------:R-:W-:Y:S01]  /*2be0*/  HFMA2 R6, -RZ, RZ, 0, 0 ;  /* 0x00000000ff067431 */ /* 0x000fe200000001ff */
[----:B------:R-:W-:Y:S01]  /*2bf0*/  MOV R10, RZ ;  /* 0x000000ff000a7202 */ /* 0x000fe20000000f00 */
[----:B------:R-:W-:Y:S01]  /*2c00*/  HFMA2 R20, -RZ, RZ, 0, 0 ;  /* 0x00000000ff147431 */ /* 0x000fe200000001ff */
[----:B------:R-:W-:Y:S01]  /*2c10*/  MOV R14, RZ ;  /* 0x000000ff000e7202 */ /* 0x000fe20000000f00 */
[----:B--2---:R-:W-:Y:S02]  /*2c20*/  IMAD.MOV.U32 R2, RZ, RZ, RZ ;  /* 0x000000ffff027224 */ /* 0x004fe400078e00ff */
[----:B------:R-:W-:Y:S01]  /*2c30*/  FADD.FTZ R4, RZ, R4 ;  /* 0x00000004ff047221 */ /* 0x000fe20000010000 */
[----:B------:R-:W-:Y:S02]  /*2c40*/  IMAD.MOV.U32 R8, RZ, RZ, RZ ;  /* 0x000000ffff087224 */ /* 0x000fe400078e00ff */
[----:B------:R-:W-:Y:S01]  /*2c50*/  FADD.FTZ R10, RZ, R10 ;  /* 0x0000000aff0a7221 */ /* 0x000fe20000010000 */
[----:B------:R-:W-:-:S02]  /*2c60*/  IMAD.MOV.U32 R22, RZ, RZ, RZ ;  /* 0x000000ffff167224 */ /* 0x000fc400078e00ff */
[----:B------:R-:W-:Y:S01]  /*2c70*/  FADD.FTZ R30, RZ, R30 ;  /* 0x0000001eff1e7221 */ /* 0x000fe20000010000 */
[----:B------:R-:W-:Y:S01]  /*2c80*/  FADD.FTZ R2, RZ, R2 ;  /* 0x00000002ff027221 */ /* 0x000fe20000010000 */
[----:B------:R-:W-:Y:S01]  /*2c90*/  FADD.FTZ R6, RZ, R6 ;  /* 0x00000006ff067221 */ /* 0x000fe20000010000 */
[----:B------:R-:W-:Y:S01]  /*2ca0*/  FADD.FTZ R8, RZ, R8 ;  /* 0x00000008ff087221 */ /* 0x000fe20000010000 */
[----:B------:R-:W-:Y:S01]  /*2cb0*/  FADD.FTZ R20, RZ, R20 ;  /* 0x00000014ff147221 */ /* 0x000fe20000010000 */
[----:B------:R-:W-:Y:S01]  /*2cc0*/  FADD.FTZ R22, RZ, R22 ;  /* 0x00000016ff167221 */ /* 0x000fe20000010000 */
[--C-:B------:R-:W-:Y:S01]  /*2cd0*/  FADD.FTZ R24, RZ, R14.reuse ;  /* 0x0000000eff187221 */ /* 0x100fe20000010000 */
[----:B------:R-:W-:Y:S01]  /*2ce0*/  FADD.FTZ R31, RZ, R14 ;  /* 0x0000000eff1f7221 */ /* 0x000fe20000010000 */
[----:B0-----:R-:W0:Y:S04]  /*2cf0*/  SHFL.BFLY PT, R0, R30, 0x1, 0x1f ;  /* 0x0c201f001e007f89 */ /* 0x001e2800000e0000 */
[----:B------:R-:W1:Y:S04]  /*2d00*/  SHFL.BFLY PT, R3, R2, 0x1, 0x1f ;  /* 0x0c201f0002037f89 */ /* 0x000e6800000e0000 */
[----:B------:R-:W2:Y:S04]  /*2d10*/  SHFL.BFLY PT, R5, R4, 0x1, 0x1f ;  /* 0x0c201f0004057f89 */ /* 0x000ea800000e0000 */
[----:B------:R-:W3:Y:S04]  /*2d20*/  SHFL.BFLY PT, R7, R6, 0x1, 0x1f ;  /* 0x0c201f0006077f89 */ /* 0x000ee800000e0000 */
[----:B------:R-:W4:Y:S04]  /*2d30*/  SHFL.BFLY PT, R9, R8, 0x1, 0x1f ;  /* 0x0c201f0008097f89 */ /* 0x000f2800000e0000 */
[----:B------:R-:W5:Y:S04]  /*2d40*/  SHFL.BFLY PT, R21, R10, 0x1, 0x1f ;  /* 0x0c201f000a157f89 */ /* 0x000f6800000e0000 */
[----:B------:R-:W5:Y:S01]  /*2d50*/  SHFL.BFLY PT, R23, R20, 0x1, 0x1f ;  /* 0x0c201f0014177f89 */ /* 0x000f6200000e0000 */
[----:B0-----:R-:W-:-:S03]  /*2d60*/  FADD.FTZ R0, R30, R0 ;  /* 0x000000001e007221 */ /* 0x001fc60000010000 */
[----:B------:R-:W0:Y:S01]  /*2d70*/  SHFL.BFLY PT, R25, R22, 0x1, 0x1f ;  /* 0x0c201f0016197f89 */ /* 0x000e2200000e0000 */
[----:B-1----:R-:W-:-:S03]  /*2d80*/  FADD.FTZ R2, R2, R3 ;  /* 0x0000000302027221 */ /* 0x002fc60000010000 */
[----:B------:R-:W1:Y:S01]  /*2d90*/  SHFL.BFLY PT, R27, R24, 0x1, 0x1f ;  /* 0x0c201f00181b7f89 */ /* 0x000e6200000e0000 */
[----:B--2---:R-:W-:-:S03]  /*2da0*/  FADD.FTZ R4, R4, R5 ;  /* 0x0000000504047221 */ /* 0x004fc60000010000 */
[----:B------:R2:W2:Y:S01]  /*2db0*/  SHFL.BFLY PT, R14, R31, 0x1, 0x1f ;  /* 0x0c201f001f0e7f89 */ /* 0x0004a200000e0000 */
[----:B---3--:R-:W-:Y:S01]  /*2dc0*/  FADD.FTZ R6, R6, R7 ;  /* 0x0000000706067221 */ /* 0x008fe20000010000 */
[----:B----4-:R-:W-:Y:S01]  /*2dd0*/  FADD.FTZ R8, R8, R9 ;  /* 0x0000000908087221 */ /* 0x010fe20000010000 */
[----:B-----5:R-:W-:Y:S01]  /*2de0*/  FADD.FTZ R10, R10, R21 ;  /* 0x000000150a0a7221 */ /* 0x020fe20000010000 */
[----:B------:R-:W-:Y:S01]  /*2df0*/  FADD.FTZ R20, R20, R23 ;  /* 0x0000001714147221 */ /* 0x000fe20000010000 */
[----:B0-----:R-:W-:Y:S01]  /*2e00*/  FADD.FTZ R22, R22, R25 ;  /* 0x0000001916167221 */ /* 0x001fe20000010000 */
[----:B-1----:R-:W-:-:S07]  /*2e10*/  FADD.FTZ R24, R24, R27 ;  /* 0x0000001b18187221 */ /* 0x002fce0000010000 */
.L_x_946:
        /* <DEDUP_REMOVED lines=8> */
[----:B--2---:R-:W-:Y:S01]  /*2ea0*/  FADD.FTZ R31, R31, R14 ;  /* 0x0000000e1f1f7221 */ /* 0x004fe20000010000 */
        /* <DEDUP_REMOVED lines=22> */
.L_x_912:
[----:B------:R-:W-:Y:S05]  /*3010*/  BSYNC.RECONVERGENT B0 ;  /* 0x0000000000007941 */ /* 0x000fea0003800200 */
.L_x_911:
        /* <DEDUP_REMOVED lines=23> */
.L_x_914:
[----:B------:R-:W-:Y:S05]  /*3190*/  BSYNC.RECONVERGENT B0 ;  /* 0x0000000000007941 */ /* 0x000fea0003800200 */
.L_x_913:
        /* <DEDUP_REMOVED lines=13> */
.L_x_916:
[----:B------:R-:W-:Y:S05]  /*3270*/  BSYNC.RECONVERGENT B0 ;  /* 0x0000000000007941 */ /* 0x000fea0003800200 */
.L_x_915:
        /* <DEDUP_REMOVED lines=23> */
.L_x_918:
[----:B------:R-:W-:Y:S05]  /*33f0*/  BSYNC.RECONVERGENT B0 ;  /* 0x0000000000007941 */ /* 0x000fea0003800200 */
.L_x_917:
        /* <DEDUP_REMOVED lines=16> */
[C---:B0-----:R-:W-:Y:S02]  /*3500*/  LEA R12, P0, R3.reuse, UR4, 0x1 ;  /* 0x00000004030c7c11 */ /* 0x041fe4000f8008ff */
[----:B------:R-:W-:Y:S02]  /*3510*/  PRMT R6, R0, 0x7632, R6 ;  /* 0x0000763200067816 */ /* 0x000fe40000000006 */
[----:B------:R-:W-:-:S02]  /*3520*/  LEA.HI.X R13, R3, UR5, R14, 0x1, P0 ;  /* 0x00000005030d7c11 */ /* 0x000fc400080f0c0e */
[----:B------:R-:W-:Y:S02]  /*3530*/  PRMT R2, R4, 0x7632, R2 ;  /* 0x0000763204027816 */ /* 0x000fe40000000002 */
[----:B------:R-:W-:Y:S01]  /*3540*/  PRMT R3, R8, 0x7632, R3 ;  /* 0x0000763208037816 */ /* 0x000fe20000000003 */
[----:B------:R0:W-:Y:S01]  /*3550*/  STG.E.U16 desc[UR36][R12.64], R0 ;  /* 0x000000000c007986 */ /* 0x0001e2000c101524 */
[----:B------:R-:W-:-:S03]  /*3560*/  PRMT R5, R20, 0x7632, R5 ;  /* 0x0000763214057816 */ /* 0x000fc60000000005 */
        /* <DEDUP_REMOVED lines=11> */
.L_x_881:
        /* <DEDUP_REMOVED lines=16> */
.L_x_919:
[----:B------:R-:W-:Y:S05]  /*3720*/  EXIT ;  /* 0x000000000000794d */ /* 0x000fea0003800000 */
.L_x_883:
[----:B------:R-:W-:Y:S02]  /*3730*/  HFMA2 R12, -RZ, RZ, 0, 9.5367431640625e-07 ;  /* 0x00000010ff0c7431 */ /* 0x000fe400000001ff */
[----:B------:R-:W-:Y:S01]  /*3740*/  IMAD.MOV.U32 R11, RZ, RZ, 0x1f ;  /* 0x0000001fff0b7424 */ /* 0x000fe200078e00ff */
[----:B------:R-:W-:-:S07]  /*3750*/  MOV R15, 0xffffffff ;  /* 0xffffffff000f7802 */ /* 0x000fce0000000f00 */
[----:B------:R-:W-:Y:S05]  /*3760*/  WARPSYNC.COLLECTIVE R15, `(.L_x_920) ;  /* 0x000000000f087348 */ /* 0x000fea0003c00000 */
[----:B------:R0:W1:Y:S02]  /*3770*/  SHFL.BFLY P6, R14, R13, R12, R11 ;  /* 0x0c00000c0d0e7389 */ /* 0x00006400000c000b */
[----:B01----:R-:W-:Y:S05]  /*3780*/  ENDCOLLECTIVE ;  /* 0x000000000000791b */ /* 0x003fea0003800000 */
.L_x_920:
[----:B------:R-:W-:Y:S01]  /*3790*/  IMAD.MOV.U32 R12, RZ, RZ, 0x8 ;  /* 0x00000008ff0c7424 */ /* 0x000fe200078e00ff */
[----:B------:R-:W-:-:S04]  /*37a0*/  FMNMX.FTZ R0, R14, -3.40282346638528859812e+38, !PT ;  /* 0xff7fffff0e007809 */ /* 0x000fc80007810000 */
[----:B------:R-:W-:-:S07]  /*37b0*/  MOV R13, R0 ;  /* 0x00000000000d7202 */ /* 0x000fce0000000f00 */
[----:B------:R-:W-:Y:S05]  /*37c0*/  WARPSYNC.COLLECTIVE R15, `(.L_x_921) ;  /* 0x000000000f087348 */ /* 0x000fea0003c00000 */
[----:B------:R0:W1:Y:S02]  /*37d0*/  SHFL.BFLY P6, R14, R13, R12, R11 ;  /* 0x0c00000c0d0e7389 */ /* 0x00006400000c000b */
[----:B01----:R-:W-:Y:S05]  /*37e0*/  ENDCOLLECTIVE ;  /* 0x000000000000791b */ /* 0x003fea0003800000 */
.L_x_921:
[----:B------:R-:W-:Y:S01]  /*37f0*/  HFMA2 R12, -RZ, RZ, 0, 2.384185791015625e-07 ;  /* 0x00000004ff0c7431 */ /* 0x000fe200000001ff */
[----:B------:R-:W-:-:S04]  /*3800*/  FMNMX.FTZ R2, R0, R14, !PT ;  /* 0x0000000e00027209 */ /* 0x000fc80007810000 */
[----:B------:R-:W-:-:S07]  /*3810*/  MOV R13, R2 ;  /* 0x00000002000d7202 */ /* 0x000fce0000000f00 */
[----:B------:R-:W-:Y:S05]  /*3820*/  WARPSYNC.COLLECTIVE R15, `(.L_x_922) ;  /* 0x000000000f087348 */ /* 0x000fea0003c00000 */
[----:B------:R0:W1:Y:S02]  /*3830*/  SHFL.BFLY P6, R14, R13, R12, R11 ;  /* 0x0c00000c0d0e7389 */ /* 0x00006400000c000b */
[----:B01----:R-:W-:Y:S05]  /*3840*/  ENDCOLLECTIVE ;  /* 0x000000000000791b */ /* 0x003fea0003800000 */
.L_x_922:
[----:B------:R-:W-:Y:S02]  /*3850*/  MOV R12, 0x2 ;  /* 0x00000002000c7802 */ /* 0x000fe40000000f00 */
[----:B------:R-:W-:-:S05]  /*3860*/  FMNMX.FTZ R3, R2, R14, !PT ;  /* 0x0000000e02037209 */ /* 0x000fca0007810000 */
[----:B------:R-:W-:-:S07]  /*3870*/  IMAD.MOV.U32 R13, RZ, RZ, R3 ;  /* 0x000000ffff0d7224 */ /* 0x000fce00078e0003 */
[----:B------:R-:W-:Y:S05]  /*3880*/  WARPSYNC.COLLECTIVE R15, `(.L_x_923) ;  /* 0x000000000f087348 */ /* 0x000fea0003c00000 */
[----:B------:R0:W1:Y:S02]  /*3890*/  SHFL.BFLY P6, R14, R13, R12, R11 ;  /* 0x0c00000c0d0e7389 */ /* 0x00006400000c000b */
[----:B01----:R-:W-:Y:S05]  /*38a0*/  ENDCOLLECTIVE ;  /* 0x000000000000791b */ /* 0x003fea0003800000 */
.L_x_923:
[----:B------:R-:W-:Y:S01]  /*38b0*/  IMAD.MOV.U32 R12, RZ, RZ, 0x1 ;  /* 0x00000001ff0c7424 */ /* 0x000fe200078e00ff */
[----:B------:R-:W-:-:S04]  /*38c0*/  FMNMX.FTZ R4, R3, R14, !PT ;  /* 0x0000000e03047209 */ /* 0x000fc80007810000 */
[----:B------:R-:W-:-:S07]  /*38d0*/  MOV R13, R4 ;  /* 0x00000004000d7202 */ /* 0x000fce0000000f00 */
[----:B------:R-:W-:Y:S05]  /*38e0*/  WARPSYNC.COLLECTIVE R15, `(.L_x_924) ;  /* 0x000000000f087348 */ /* 0x000fea0003c00000 */
[----:B------:R0:W1:Y:S02]  /*38f0*/  SHFL.BFLY P6, R14, R13, R12, R11 ;  /* 0x0c00000c0d0e7389 */ /* 0x00006400000c000b */
[----:B01----:R-:W-:Y:S05]  /*3900*/  ENDCOLLECTIVE ;  /* 0x000000000000791b */ /* 0x003fea0003800000 */
.L_x_924:
[----:B------:R-:W-:Y:S05]  /*3910*/  BRA `(.L_x_925) ;  /* 0xffffffd000a87947 */ /* 0x000fea000383ffff */
.L_x_910:
[----:B---3--:R-:W-:Y:S01]  /*3920*/  HFMA2 R13, -RZ, RZ, 0, 0 ;  /* 0x00000000ff0d7431 */ /* 0x008fe200000001ff */
[----:B------:R-:W-:Y:S01]  /*3930*/  MOV R12, 0x2 ;  /* 0x00000002000c7802 */ /* 0x000fe20000000f00 */
[----:B--2---:R-:W-:Y:S01]  /*3940*/  IMAD.MOV.U32 R11, RZ, RZ, 0x1f ;  /* 0x0000001fff0b7424 */ /* 0x004fe200078e00ff */
[----:B------:R-:W-:-:S07]  /*3950*/  MOV R15, 0xffffffff ;  /* 0xffffffff000f7802 */ /* 0x000fce0000000f00 */
[----:B01----:R-:W-:Y:S05]  /*3960*/  WARPSYNC.COLLECTIVE R15, `(.L_x_926) ;  /* 0x000000000f087348 */ /* 0x003fea0003c00000 */
[----:B------:R2:W3:Y:S02]  /*3970*/  SHFL.BFLY P6, R14, R13, R12, R11 ;  /* 0x0c00000c0d0e7389 */ /* 0x0004e400000c000b */
[----:B0123--:R-:W-:Y:S05]  /*3980*/  ENDCOLLECTIVE ;  /* 0x000000000000791b */ /* 0x00ffea0003800000 */
.L_x_926:
[----:B------:R-:W-:Y:S01]  /*3990*/  HFMA2 R12, -RZ, RZ, 0, 5.9604644775390625e-08 ;  /* 0x00000001ff0c7431 */ /* 0x000fe200000001ff */
[----:B------:R-:W-:-:S05]  /*39a0*/  MOV R30, R14 ;  /* 0x0000000e001e7202 */ /* 0x000fca0000000f00 */
[----:B------:R-:W-:-:S04]  /*39b0*/  FADD.FTZ R30, RZ, R30 ;  /* 0x0000001eff1e7221 */ /* 0x000fc80000010000 */
[----:B------:R-:W-:-:S07]  /*39c0*/  IMAD.MOV.U32 R13, RZ, RZ, R30 ;  /* 0x000000ffff0d7224 */ /* 0x000fce00078e001e */
[----:B------:R-:W-:Y:S05]  /*39d0*/  WARPSYNC.COLLECTIVE R15, `(.L_x_927) ;  /* 0x000000000f087348 */ /* 0x000fea0003c00000 */
[----:B------:R0:W1:Y:S02]  /*39e0*/  SHFL.BFLY P6, R14, R13, R12, R11 ;  /* 0x0c00000c0d0e7389 */ /* 0x00006400000c000b */
[----:B01----:R-:W-:Y:S05]  /*39f0*/  ENDCOLLECTIVE ;  /* 0x000000000000791b */ /* 0x003fea0003800000 */
.L_x_927:
[----:B------:R-:W-:Y:S02]  /*3a00*/  HFMA2 R12, -RZ, RZ, 0, 1.1920928955078125e-07 ;  /* 0x00000002ff0c7431 */ /* 0x000fe400000001ff */
[----:B------:R-:W-:Y:S01]  /*3a10*/  IMAD.MOV.U32 R13, RZ, RZ, RZ ;  /* 0x000000ffff0d7224 */ /* 0x000fe200078e00ff */
[----:B------:R-:W-:-:S07]  /*3a20*/  MOV R0, R14 ;  /* 0x0000000e00007202 */ /* 0x000fce0000000f00 */
[----:B------:R-:W-:Y:S05]  /*3a30*/  WARPSYNC.COLLECTIVE R15, `(.L_x_928) ;  /* 0x000000000f087348 */ /* 0x000fea0003c00000 */
[----:B------:R0:W1:Y:S02]  /*3a40*/  SHFL.BFLY P6, R14, R13, R12, R11 ;  /* 0x0c00000c0d0e7389 */ /* 0x00006400000c000b */
[----:B01----:R-:W-:Y:S05]  /*3a50*/  ENDCOLLECTIVE ;  /* 0x000000000000791b */ /* 0x003fea0003800000 */
.L_x_928:
        /* <DEDUP_REMOVED lines=8> */
.L_x_929:
[----:B------:R-:W-:Y:S02]  /*3ae0*/  HFMA2 R12, -RZ, RZ, 0, 1.1920928955078125e-07 ;  /* 0x00000002ff0c7431 */ /* 0x000fe400000001ff */
[----:B------:R-:W-:Y:S01]  /*3af0*/  IMAD.MOV.U32 R13, RZ, RZ, RZ ;  /* 0x000000ffff0d7224 */ /* 0x000fe200078e00ff */
[----:B------:R-:W-:-:S07]  /*3b00*/  MOV R3, R14 ;  /* 0x0000000e00037202 */ /* 0x000fce0000000f00 */
[----:B------:R-:W-:Y:S05]  /*3b10*/  WARPSYNC.COLLECTIVE R15, `(.L_x_930) ;  /* 0x000000000f087348 */ /* 0x000fea0003c00000 */
[----:B------:R0:W1:Y:S02]  /*3b20*/  SHFL.BFLY P6, R14, R13, R12, R11 ;  /* 0x0c00000c0d0e7389 */ /* 0x00006400000c000b */
[----:B01----:R-:W-:Y:S05]  /*3b30*/  ENDCOLLECTIVE ;  /* 0x000000000000791b */ /* 0x003fea0003800000 */
.L_x_930:
        /* <DEDUP_REMOVED lines=8> */
.L_x_931:
[----:B------:R-:W-:Y:S02]  /*3bc0*/  HFMA2 R12, -RZ, RZ, 0, 1.1920928955078125e-07 ;  /* 0x00000002ff0c7431 */ /* 0x000fe400000001ff */
[----:B------:R-:W-:Y:S01]  /*3bd0*/  IMAD.MOV.U32 R13, RZ, RZ, RZ ;  /* 0x000000ffff0d7224 */ /* 0x000fe200078e00ff */
[----:B------:R-:W-:-:S07]  /*3be0*/  MOV R5, R14 ;  /* 0x0000000e00057202 */ /* 0x000fce0000000f00 */
[----:B------:R-:W-:Y:S05]  /*3bf0*/  WARPSYNC.COLLECTIVE R15, `(.L_x_932) ;  /* 0x000000000f087348 */ /* 0x000fea0003c00000 */
[----:B------:R0:W1:Y:S02]  /*3c00*/  SHFL.BFLY P6, R14, R13, R12, R11 ;  /* 0x0c00000c0d0e7389 */ /* 0x00006400000c000b */
[----:B01----:R-:W-:Y:S05]  /*3c10*/  ENDCOLLECTIVE ;  /* 0x000000000000791b */ /* 0x003fea0003800000 */
.L_x_932:
        /* <DEDUP_REMOVED lines=8> */
.L_x_933:
[----:B------:R-:W-:Y:S02]  /*3ca0*/  HFMA2 R12, -RZ, RZ, 0, 1.1920928955078125e-07 ;  /* 0x00000002ff0c7431 */ /* 0x000fe400000001ff */
[----:B------:R-:W-:Y:S01]  /*3cb0*/  IMAD.MOV.U32 R13, RZ, RZ, RZ ;  /* 0x000000ffff0d7224 */ /* 0x000fe200078e00ff */
[----:B------:R-:W-:-:S07]  /*3cc0*/  MOV R7, R14 ;  /* 0x0000000e00077202 */ /* 0x000fce0000000f00 */
[----:B------:R-:W-:Y:S05]  /*3cd0*/  WARPSYNC.COLLECTIVE R15, `(.L_x_934) ;  /* 0x000000000f087348 */ /* 0x000fea0003c00000 */
[----:B------:R0:W1:Y:S02]  /*3ce0*/  SHFL.BFLY P6, R14, R13, R12, R11 ;  /* 0x0c00000c0d0e7389 */ /* 0x00006400000c000b */
[----:B01----:R-:W-:Y:S05]  /*3cf0*/  ENDCOLLECTIVE ;  /* 0x000000000000791b */ /* 0x003fea0003800000 */
.L_x_934:
        /* <DEDUP_REMOVED lines=8> */
.L_x_935:
[----:B------:R-:W-:Y:S02]  /*3d80*/  HFMA2 R12, -RZ, RZ, 0, 1.1920928955078125e-07 ;  /* 0x00000002ff0c7431 */ /* 0x000fe400000001ff */
[----:B------:R-:W-:Y:S01]  /*3d90*/  IMAD.MOV.U32 R13, RZ, RZ, RZ ;  /* 0x000000ffff0d7224 */ /* 0x000fe200078e00ff */
[----:B------:R-:W-:-:S07]  /*3da0*/  MOV R9, R14 ;  /* 0x0000000e00097202 */ /* 0x000fce0000000f00 */
[----:B------:R-:W-:Y:S05]  /*3db0*/  WARPSYNC.COLLECTIVE R15, `(.L_x_936) ;  /* 0x000000000f087348 */ /* 0x000fea0003c00000 */
[----:B------:R0:W1:Y:S02]  /*3dc0*/  SHFL.BFLY P6, R14, R13, R12, R11 ;  /* 0x0c00000c0d0e7389 */ /* 0x00006400000c000b */
[----:B01----:R-:W-:Y:S05]  /*3dd0*/  ENDCOLLECTIVE ;  /* 0x000000000000791b */ /* 0x003fea0003800000 */
.L_x_936:
        /* <DEDUP_REMOVED lines=8> */
.L_x_937:
[----:B------:R-:W-:Y:S02]  /*3e60*/  HFMA2 R12, -RZ, RZ, 0, 1.1920928955078125e-07 ;  /* 0x00000002ff0c7431 */ /* 0x000fe400000001ff */
[----:B------:R-:W-:Y:S01]  /*3e70*/  IMAD.MOV.U32 R13, RZ, RZ, RZ ;  /* 0x000000ffff0d7224 */ /* 0x000fe200078e00ff */
[----:B------:R-:W-:-:S07]  /*3e80*/  MOV R21, R14 ;  /* 0x0000000e00157202 */ /* 0x000fce0000000f00 */
[----:B------:R-:W-:Y:S05]  /*3e90*/  WARPSYNC.COLLECTIVE R15, `(.L_x_938) ;  /* 0x000000000f087348 */ /* 0x000fea0003c00000 */
[----:B------:R0:W1:Y:S02]  /*3ea0*/  SHFL.BFLY P6, R14, R13, R12, R11 ;  /* 0x0c00000c0d0e7389 */ /* 0x00006400000c000b */
[----:B01----:R-:W-:Y:S05]  /*3eb0*/  ENDCOLLECTIVE ;  /* 0x000000000000791b */ /* 0x003fea0003800000 */
.L_x_938:
        /* <DEDUP_REMOVED lines=8> */
.L_x_939:
[----:B------:R-:W-:Y:S02]  /*3f40*/  HFMA2 R12, -RZ, RZ, 0, 1.1920928955078125e-07 ;  /* 0x00000002ff0c7431 */ /* 0x000fe400000001ff */
[----:B------:R-:W-:Y:S01]  /*3f50*/  IMAD.MOV.U32 R13, RZ, RZ, RZ ;  /* 0x000000ffff0d7224 */ /* 0x000fe200078e00ff */
[----:B------:R-:W-:-:S07]  /*3f60*/  MOV R23, R14 ;  /* 0x0000000e00177202 */ /* 0x000fce0000000f00 */
[----:B------:R-:W-:Y:S05]  /*3f70*/  WARPSYNC.COLLECTIVE R15, `(.L_x_940) ;  /* 0x000000000f087348 */ /* 0x000fea0003c00000 */
[----:B------:R0:W1:Y:S02]  /*3f80*/  SHFL.BFLY P6, R14, R13, R12, R11 ;  /* 0x0c00000c0d0e7389 */ /* 0x00006400000c000b */
[----:B01----:R-:W-:Y:S05]  /*3f90*/  ENDCOLLECTIVE ;  /* 0x000000000000791b */ /* 0x003fea0003800000 */
.L_x_940:
        /* <DEDUP_REMOVED lines=8> */
.L_x_941:
[----:B------:R-:W-:Y:S02]  /*4020*/  HFMA2 R12, -RZ, RZ, 0, 1.1920928955078125e-07 ;  /* 0x00000002ff0c7431 */ /* 0x000fe400000001ff */
[----:B------:R-:W-:Y:S01]  /*4030*/  IMAD.MOV.U32 R13, RZ, RZ, RZ ;  /* 0x000000ffff0d7224 */ /* 0x000fe200078e00ff */
[----:B------:R-:W-:-:S07]  /*4040*/  MOV R25, R14 ;  /* 0x0000000e00197202 */ /* 0x000fce0000000f00 */
[----:B------:R-:W-:Y:S05]  /*4050*/  WARPSYNC.COLLECTIVE R15, `(.L_x_942) ;  /* 0x000000000f087348 */ /* 0x000fea0003c00000 */
[----:B------:R0:W1:Y:S02]  /*4060*/  SHFL.BFLY P6, R14, R13, R12, R11 ;  /* 0x0c00000c0d0e7389 */ /* 0x00006400000c000b */
[----:B01----:R-:W-:Y:S05]  /*4070*/  ENDCOLLECTIVE ;  /* 0x000000000000791b */ /* 0x003fea0003800000 */
.L_x_942:
[----:B------:R-:W-:Y:S01]  /*4080*/  FADD.FTZ R22, R22, R25 ;  /* 0x0000001916167221 */ /* 0x000fe20000010000 */
[----:B------:R-:W-:Y:S02]  /*4090*/  IMAD.MOV.U32 R12, RZ, RZ, 0x1 ;  /* 0x00000001ff0c7424 */ /* 0x000fe400078e00ff */
[----:B------:R-:W-:-:S05]  /*40a0*/  FADD.FTZ R24, RZ, R14 ;  /* 0x0000000eff187221 */ /* 0x000fca0000010000 */
[----:B------:R-:W-:-:S07]  /*40b0*/  MOV R13, R24 ;  /* 0x00000018000d7202 */ /* 0x000fce0000000f00 */
[----:B------:R-:W-:Y:S05]  /*40c0*/  WARPSYNC.COLLECTIVE R15, `(.L_x_943) ;  /* 0x000000000f087348 */ /* 0x000fea0003c00000 */
[----:B------:R0:W1:Y:S02]  /*40d0*/  SHFL.BFLY P6, R14, R13, R12, R11 ;  /* 0x0c00000c0d0e7389 */ /* 0x00006400000c000b */
[----:B01----:R-:W-:Y:S05]  /*40e0*/  ENDCOLLECTIVE ;  /* 0x000000000000791b */ /* 0x003fea0003800000 */
.L_x_943:
[----:B------:R-:W-:Y:S02]  /*40f0*/  HFMA2 R13, -RZ, RZ, 0, 0 ;  /* 0x00000000ff0d7431 */ /* 0x000fe400000001ff */
[----:B------:R-:W-:Y:S01]  /*4100*/  IMAD.MOV.U32 R12, RZ, RZ, 0x2 ;  /* 0x00000002ff0c7424 */ /* 0x000fe200078e00ff */
[----:B------:R-:W-:-:S07]  /*4110*/  MOV R27, R14 ;  /* 0x0000000e001b7202 */ /* 0x000fce0000000f00 */
[----:B------:R-:W-:Y:S05]  /*4120*/  WARPSYNC.COLLECTIVE R15, `(.L_x_944) ;  /* 0x000000000f087348 */ /* 0x000fea0003c00000 */
[----:B------:R0:W1:Y:S02]  /*4130*/  SHFL.BFLY P6, R14, R13, R12, R11 ;  /* 0x0c00000c0d0e7389 */ /* 0x00006400000c000b */
[----:B01----:R-:W-:Y:S05]  /*4140*/  ENDCOLLECTIVE ;  /* 0x000000000000791b */ /* 0x003fea0003800000 */
.L_x_944:
[----:B------:R-:W-:Y:S01]  /*4150*/  FADD.FTZ R24, R24, R27 ;  /* 0x0000001b18187221 */ /* 0x000fe20000010000 */
[----:B------:R-:W-:Y:S02]  /*4160*/  HFMA2 R12, -RZ, RZ, 0, 5.9604644775390625e-08 ;  /* 0x00000001ff0c7431 */ /* 0x000fe400000001ff */
[----:B------:R-:W-:-:S05]  /*4170*/  FADD.FTZ R31, RZ, R14 ;  /* 0x0000000eff1f7221 */ /* 0x000fca0000010000 */
[----:B------:R-:W-:-:S07]  /*4180*/  MOV R13, R31 ;  /* 0x0000001f000d7202 */ /* 0x000fce0000000f00 */
[----:B------:R-:W-:Y:S05]  /*4190*/  WARPSYNC.COLLECTIVE R15, `(.L_x_945) ;  /* 0x000000000f087348 */ /* 0x000fea0003c00000 */
[----:B------:R0:W1:Y:S02]  /*41a0*/  SHFL.BFLY P6, R14, R13, R12, R11 ;  /* 0x0c00000c0d0e7389 */ /* 0x00006400000c000b */
[----:B01----:R-:W-:Y:S05]  /*41b0*/  ENDCOLLECTIVE ;  /* 0x000000000000791b */ /* 0x003fea0003800000 */
.L_x_945:
[----:B------:R-:W-:Y:S05]  /*41c0*/  BRA `(.L_x_946) ;  /* 0xffffffec00147947 */ /* 0x000fea000383ffff */
.L_x_947:
        /* <DEDUP_REMOVED lines=11> */
.L_x_27260:


//--------------------- .text._ZN4vllm25paged_attention_v2_kernelI13__nv_bfloat16hLi64ELi32ELi128ELNS_18Fp8KVCacheDataTypeE2ELb1ELi512EEEvPfS3_PT_PKS4_PKT0_SA_ifPKiSC_iPKfiiiSE_SE_iiiii --------------------------
	.section	.text._ZN4vllm25paged_attention_v2_kernelI13__nv_bfloat16hLi64ELi32ELi128ELNS_18Fp8KVCacheDataTypeE2ELb1ELi512EEEvPfS3_PT_PKS4_PKT0_SA_ifPKiSC_iPKfiiiSE_SE_iiiii,"ax",@progbits
	.align	128
        .global         _ZN4vllm25paged_attention_v2_kernelI13__nv_bfloat16hLi64ELi32ELi128ELNS_18Fp8KVCacheDataTypeE2ELb1ELi512EEEvPfS3_PT_PKS4_PKT0_SA_ifPKiSC_iPKfiiiSE_SE_iiiii
        .type           _ZN4vllm25paged_attention_v2_kernelI13__nv_bfloat16hLi64ELi32ELi128ELNS_18Fp8KVCacheDataTypeE2ELb1ELi512EEEvPfS3_PT_PKS4_PKT0_SA_ifPKiSC_iPKfiiiSE_SE_iiiii,@function
        .size           _ZN4vllm25paged_attention_v2_kernelI13__nv_bfloat16hLi64ELi32ELi128ELNS_18Fp8KVCacheDataTypeE2ELb1ELi512EEEvPfS3_PT_PKS4_PKT0_SA_ifPKiSC_iPKfiiiSE_SE_iiiii,(.L_x_27261 - _ZN4vllm25paged_attention_v2_kernelI13__nv_bfloat16hLi64ELi32ELi128ELNS_18Fp8KVCacheDataTypeE2ELb1ELi512EEEvPfS3_PT_PKS4_PKT0_SA_ifPKiSC_iPKfiiiSE_SE_iiiii)
        .other          _ZN4vllm25paged_attention_v2_kernelI13__nv_bfloat16hLi64ELi32ELi128ELNS_18Fp8KVCacheDataTypeE2ELb1ELi512EEEvPfS3_PT_PKS4_PKT0_SA_ifPKiSC_iPKfiiiSE_SE_iiiii,@"STO_CUDA_ENTRY STV_DEFAULT"
_ZN4vllm25paged_attention_v2_kernelI13__nv_bfloat16hLi64ELi32ELi128ELNS_18Fp8KVCacheDataTypeE2ELb1ELi512EEEvPfS3_PT_PKS4_PKT0_SA_ifPKiSC_iPKfiiiSE_SE_iiiii:
.text._ZN4vllm25paged_attention_v2_kernelI13__nv_bfloat16hLi64ELi32ELi128ELNS_18Fp8KVCacheDataTypeE2ELb1ELi512EEEvPfS3_PT_PKS4_PKT0_SA_ifPKiSC_iPKfiiiSE_SE_iiiii:
        /* <DEDUP_REMOVED lines=109> */
.L_x_948:
        /* <DEDUP_REMOVED lines=26> */
.L_x_952:
        /* <DEDUP_REMOVED lines=38> */
.L_x_950:
[----:B------:R-:W-:Y:S05]  /*0ad0*/  BSYNC.RECONVERGENT B6 ;  /* 0x0000000000067941 */ /* 0x000fea0003800200 */
.L_x_949:
        /* <DEDUP_REMOVED lines=14> */
.L_x_995:
        /* <DEDUP_REMOVED lines=12> */
[----:B------:R-:W-:Y:S01]  /*0c80*/  IMAD.MOV.U32 R13, RZ, RZ, RZ ;  /* 0x000000ffff0d7224 */ /* 0x000fe200078e00ff */
        /* <DEDUP_REMOVED lines=12> */
[----:B------:R-:W-:Y:S01]  /*0d50*/  IMAD.MOV.U32 R13, RZ, RZ, RZ ;  /* 0x000000ffff0d7224 */ /* 0x000fe200078e00ff */
[----:B------:R-:W-:-:S04]  /*0d60*/  IADD3 R4, PT, PT, R7, R4, RZ ;  /* 0x0000000407047210 */ /* 0x000fc80007ffe0ff */
[----:B------:R-:W-:Y:S02]  /*0d70*/  LOP3.LUT R12, R4, 0x180, RZ, 0xc0, !PT ;  /* 0x00000180040c7812 */ /* 0x000fe400078ec0ff */
[----:B------:R-:W-:Y:S02]  /*0d80*/  IADD3 R11, PT, PT, -R11, R4, RZ ;  /* 0x000000040b0b7210 */ /* 0x000fe40007ffe1ff */
[----:B------:R-:W-:Y:S02]  /*0d90*/  ISETP.NE.AND P4, PT, R12, 0x180, PT ;  /* 0x000001800c00780c */ /* 0x000fe40003f85270 */
[----:B------:R-:W-:Y:S02]  /*0da0*/  ISETP.GE.U32.AND P0, PT, R11, 0x180, PT ;  /* 0x000001800b00780c */ /* 0x000fe40003f06070 */
[----:B------:R-:W-:-:S09]  /*0db0*/  MOV R12, R20 ;  /* 0x00000014000c7202 */ /* 0x000fd20000000f00 */
[----:B------:R-:W-:Y:S05]  /*0dc0*/  @!P4 BRA `(.L_x_957) ;  /* 0x00000000004cc947 */ /* 0x000fea0003800000 */
[----:B------:R-:W-:Y:S01]  /*0dd0*/  VIADD R11, R3, 0x20 ;  /* 0x00000020030b7836 */ /* 0x000fe20000000000 */
[----:B------:R-:W-:Y:S01]  /*0de0*/  LEA.HI R4, R4, 0x1, RZ, 0x19 ;  /* 0x0000000104047811 */ /* 0x000fe200078fc8ff */
[----:B------:R-:W-:Y:S02]  /*0df0*/  HFMA2 R13, -RZ, RZ, 0, 0 ;  /* 0x00000000ff0d7431 */ /* 0x000fe400000001ff */
[----:B------:R-:W-:Y:S01]  /*0e00*/  IMAD.MOV.U32 R12, RZ, RZ, R20 ;  /* 0x000000ffff0c7224 */ /* 0x000fe200078e0014 */
[----:B------:R-:W-:Y:S02]  /*0e10*/  LOP3.LUT R4, R4, 0x3, RZ, 0xc0, !PT ;  /* 0x0000000304047812 */ /* 0x000fe400078ec0ff */
[----:B------:R-:W-:-:S03]  /*0e20*/  LEA R11, R2, R11, 0x18 ;  /* 0x0000000b020b7211 */ /* 0x000fc600078ec0ff */
[----:B------:R-:W-:Y:S01]  /*0e30*/  IMAD.MOV R4, RZ, RZ, -R4 ;  /* 0x000000ffff047224 */ /* 0x000fe200078e0a04 */
[----:B------:R-:W-:-:S07]  /*0e40*/  LEA R11, R20, R11, 0x2 ;  /* 0x0000000b140b7211 */ /* 0x000fce00078e10ff */
.L_x_958:
        /* <DEDUP_REMOVED lines=11> */
.L_x_957:
[----:B------:R-:W-:Y:S05]  /*0f00*/  BSYNC.RECONVERGENT B1 ;  /* 0x0000000000017941 */ /* 0x000fea0003800200 */
.L_x_956:
[----:B------:R-:W-:Y:S05]  /*0f10*/  @!P0 BRA `(.L_x_955) ;  /* 0x0000000c00088947 */ /* 0x000fea0003800000 */
[----:B------:R-:W-:Y:S01]  /*0f20*/  IMAD.IADD R4, R5, 0x1, -R12 ;  /* 0x0000000105047824 */ /* 0x000fe200078e0a0c */
[----:B------:R-:W-:Y:S01]  /*0f30*/  IADD3 R11, PT, PT, R3, 0x20, RZ ;  /* 0x00000020030b7810 */ /* 0x000fe20007ffe0ff */
[----:B------:R-:W-:Y:S01]  /*0f40*/  BSSY.RECONVERGENT B1, `(.L_x_959) ;  /* 0x000006d000017945 */ /* 0x000fe20003800200 */
[----:B------:R-:W-:Y:S02]  /*0f50*/  PLOP3.LUT P0, PT, PT, PT, PT, 0x80, 0x8 ;  /* 0x000000000008781c */ /* 0x000fe40003f0f070 */
[----:B------:R-:W-:Y:S02]  /*0f60*/  ISETP.GT.AND P4, PT, R4, 0x600, PT ;  /* 0x000006000400780c */ /* 0x000fe40003f84270 */
[----:B------:R-:W-:-:S05]  /*0f70*/  LEA R11, R2, R11, 0x18 ;  /* 0x0000000b020b7211 */ /* 0x000fca00078ec0ff */
[----:B------:R-:W-:-:S05]  /*0f80*/  IMAD R4, R12, 0x4, R11 ;  /* 0x000000040c047824 */ /* 0x000fca00078e020b */
[----:B------:R-:W-:Y:S01]  /*0f90*/  IADD3 R4, PT, PT, R4, 0x400, RZ ;  /* 0x0000040004047810 */ /* 0x000fe20007ffe0ff */
[----:B------:R-:W-:Y:S06]  /*0fa0*/  @!P4 BRA `(.L_x_960) ;  /* 0x000000040098c947 */ /* 0x000fec0003800000 */
[----:B------:R-:W-:Y:S01]  /*0fb0*/  PLOP3.LUT P0, PT, PT, PT, PT, 0x8, 0x80 ;  /* 0x000000000080781c */ /* 0x000fe20003f0e170 */
[----:B------:R-:W-:-:S12]  /*0fc0*/  VIADD R11, R5, 0xfffffa00 ;  /* 0xfffffa00050b7836 */ /* 0x000fd80000000000 */
.L_x_961:
        /* <DEDUP_REMOVED lines=100> */
.L_x_960:
[----:B------:R-:W-:Y:S05]  /*1610*/  BSYNC.RECONVERGENT B1 ;  /* 0x0000000000017941 */ /* 0x000fea0003800200 */
.L_x_959:
        /* <DEDUP_REMOVED lines=55> */
.L_x_963:
[----:B------:R-:W-:Y:S05]  /*1990*/  BSYNC.RECONVERGENT B1 ;  /* 0x0000000000017941 */ /* 0x000fea0003800200 */
.L_x_962:
        /* <DEDUP_REMOVED lines=26> */
.L_x_955:
[----:B------:R-:W-:Y:S05]  /*1b40*/  BSYNC.RECONVERGENT B0 ;  /* 0x0000000000007941 */ /* 0x000fea0003800200 */
.L_x_954:
        /* <DEDUP_REMOVED lines=41> */
.L_x_968:
[----:B------:R-:W1:Y:S01]  /*1de0*/  LDS R14, [R11] ;  /* 0x000000000b0e7984 */ /* 0x000e620000000800 */
[----:B------:R-:W-:-:S05]  /*1df0*/  VIADD R13, R13, 0x1 ;  /* 0x000000010d0d7836 */ /* 0x000fca0000000000 */
[----:B------:R-:W-:Y:S01]  /*1e00*/  ISETP.NE.AND P0, PT, R13, RZ, PT ;  /* 0x000000ff0d00720c */ /* 0x000fe20003f05270 */
[----:B-1----:R-:W-:-:S05]  /*1e10*/  FMUL.FTZ R14, R14, R7 ;  /* 0x000000070e0e7220 */ /* 0x002fca0000410000 */
[----:B------:R1:W-:Y:S02]  /*1e20*/  STS [R11], R14 ;  /* 0x0000000e0b007388 */ /* 0x0003e40000000800 */
[----:B-1----:R-:W-:-:S05]  /*1e30*/  IADD3 R11, PT, PT, R11, 0x200, RZ ;  /* 0x000002000b0b7810 */ /* 0x002fca0007ffe0ff */
[----:B------:R-:W-:Y:S05]  /*1e40*/  @P0 BRA `(.L_x_968) ;  /* 0xfffffffc00e40947 */ /* 0x000fea000383ffff */
.L_x_967:
[----:B------:R-:W-:Y:S05]  /*1e50*/  BSYNC.RECONVERGENT B1 ;  /* 0x0000000000017941 */ /* 0x000fea0003800200 */
.L_x_966:
        /* <DEDUP_REMOVED lines=12> */
.L_x_971:
        /* <DEDUP_REMOVED lines=52> */
.L_x_970:
[----:B------:R-:W-:Y:S05]  /*2260*/  BSYNC.RECONVERGENT B1 ;  /* 0x0000000000017941 */ /* 0x000fea0003800200 */
.L_x_969:
        /* <DEDUP_REMOVED lines=31> */
.L_x_973:
[----:B------:R-:W-:Y:S05]  /*2460*/  BSYNC.RECONVERGENT B1 ;  /* 0x0000000000017941 */ /* 0x000fea0003800200 */
.L_x_972:
        /* <DEDUP_REMOVED lines=14> */
.L_x_965:
[----:B------:R-:W-:Y:S05]  /*2550*/  BSYNC.RECONVERGENT B0 ;  /* 0x0000000000007941 */ /* 0x000fea0003800200 */
.L_x_964:
        /* <DEDUP_REMOVED lines=18> */
.L_x_975:
[----:B------:R-:W-:Y:S05]  /*2680*/  BSYNC.RECONVERGENT B0 ;  /* 0x0000000000007941 */ /* 0x000fea0003800200 */
.L_x_974:
        /* <DEDUP_REMOVED lines=27> */
.L_x_979:
        /* <DEDUP_REMOVED lines=34> */
.L_x_978:
        /* <DEDUP_REMOVED lines=16> */
.L_x_977:
[----:B------:R-:W-:Y:S05]  /*2b60*/  BSYNC.RECONVERGENT B6 ;  /* 0x0000000000067941 */ /* 0x000fea0003800200 */
.L_x_976:
[----:B------:R-:W4:Y:S01]  /*2b70*/  S2R R27, SR_TID.X ;  /* 0x00000000001b7919 */ /* 0x000f220000002100 */
[----:B------:R-:W-:Y:S01]  /*2b80*/  UMOV UR4, 0xffffffff ;  /* 0xffffffff00047882 */ /* 0x000fe20000000000 */
[----:B----4-:R-:W-:Y:S02]  /*2b90*/  LOP3.LUT R26, R27, 0x1f, RZ, 0xc0, !PT ;  /* 0x0000001f1b1a7812 */ /* 0x010fe400078ec0ff */
[----:B------:R-:W-:Y:S01]  /*2ba0*/  SHF.R.U32.HI R24, RZ, 0x5, R27 ;  /* 0x00000005ff187819 */ /* 0x000fe2000001161b */
[----:B------:R-:W-:Y:S06]  /*2bb0*/  BRA.DIV UR4, `(.L_x_980) ;  /* 0x0000000e04107947 */ /* 0x000fec000b800000 */
[----:B0--3--:R-:W-:Y:S02]  /*2bc0*/  HFMA2 R0, -RZ, RZ, 0, 0 ;  /* 0x00000000ff007431 */ /* 0x009fe400000001ff */
[----:B--2---:R-:W-:Y:S02]  /*2bd0*/  IMAD.MOV.U32 R5, RZ, RZ, RZ ;  /* 0x000000ffff057224 */ /* 0x004fe400078e00ff */
[----:B------:R-:W-:Y:S01]  /*2be0*/  HFMA2 R14, -RZ, RZ, 0, 0 ;  /* 0x00000000ff0e7431 */ /* 0x000fe200000001ff */
[----:B------:R-:W-:Y:S01]  /*2bf0*/  MOV R9, RZ ;  /* 0x000000ff00097202 */ /* 0x000fe20000000f00 */
[----:B-1----:R-:W-:Y:S01]  /*2c00*/  HFMA2 R7, -RZ, RZ, 0, 0 ;  /* 0x00000000ff077431 */ /* 0x002fe200000001ff */
[----:B------:R-:W-:Y:S01]  /*2c10*/  MOV R3, RZ ;  /* 0x000000ff00037202 */ /* 0x000fe20000000f00 */
[----:B------:R-:W-:Y:S02]  /*2c20*/  IMAD.MOV.U32 R23, RZ, RZ, RZ ;  /* 0x000000ffff177224 */ /* 0x000fe400078e00ff */
[----:B------:R-:W-:Y:S01]  /*2c30*/  FADD.FTZ R5, RZ, R5 ;  /* 0x00000005ff057221 */ /* 0x000fe20000010000 */
[----:B------:R-:W-:Y:S01]  /*2c40*/  FADD.FTZ R9, RZ, R9 ;  /* 0x00000009ff097221 */ /* 0x000fe20000010000 */
[----:B------:R-:W-:Y:S01]  /*2c50*/  FADD.FTZ R0, RZ, R0 ;  /* 0x00000000ff007221 */ /* 0x000fe20000010000 */
[----:B------:R-:W-:Y:S01]  /*2c60*/  FADD.FTZ R23, RZ, R23 ;  /* 0x00000017ff177221 */ /* 0x000fe20000010000 */
[--C-:B------:R-:W-:Y:S01]  /*2c70*/  FADD.FTZ R25, RZ, R14.reuse ;  /* 0x0000000eff197221 */ /* 0x100fe20000010000 */
[----:B------:R-:W-:Y:S01]  /*2c80*/  FADD.FTZ R3, RZ, R3 ;  /* 0x00000003ff037221 */ /* 0x000fe20000010000 */
[----:B------:R-:W-:Y:S01]  /*2c90*/  FADD.FTZ R7, RZ, R7 ;  /* 0x00000007ff077221 */ /* 0x000fe20000010000 */
[----:B------:R-:W0:Y:S01]  /*2ca0*/  SHFL.BFLY PT, R4, R5, 0x1, 0x1f ;  /* 0x0c201f0005047f89 */ /* 0x000e2200000e0000 */
[----:B------:R-:W-:-:S03]  /*2cb0*/  FADD.FTZ R10, RZ, R14 ;  /* 0x0000000eff0a7221 */ /* 0x000fc60000010000 */
[----:B------:R-:W1:Y:S04]  /*2cc0*/  SHFL.BFLY PT, R21, R0, 0x1, 0x1f ;  /* 0x0c201f0000157f89 */ /* 0x000e6800000e0000 */
[----:B------:R-:W2:Y:S04]  /*2cd0*/  SHFL.BFLY PT, R20, R25, 0x1, 0x1f ;  /* 0x0c201f0019147f89 */ /* 0x000ea800000e0000 */
[----:B------:R-:W3:Y:S04]  /*2ce0*/  SHFL.BFLY PT, R22, R23, 0x1, 0x1f ;  /* 0x0c201f0017167f89 */ /* 0x000ee800000e0000 */
[----:B------:R-:W4:Y:S04]  /*2cf0*/  SHFL.BFLY PT, R8, R9, 0x1, 0x1f ;  /* 0x0c201f0009087f89 */ /* 0x000f2800000e0000 */
[----:B------:R-:W5:Y:S04]  /*2d00*/  SHFL.BFLY PT, R6, R7, 0x1, 0x1f ;  /* 0x0c201f0007067f89 */ /* 0x000f6800000e0000 */
[----:B------:R-:W5:Y:S01]  /*2d10*/  SHFL.BFLY PT, R2, R3, 0x1, 0x1f ;  /* 0x0c201f0003027f89 */ /* 0x000f6200000e0000 */
[----:B0-----:R-:W-:-:S03]  /*2d20*/  FADD.FTZ R4, R5, R4 ;  /* 0x0000000405047221 */ /* 0x001fc60000010000 */
[----:B------:R0:W0:Y:S01]  /*2d30*/  SHFL.BFLY PT, R14, R10, 0x1, 0x1f ;  /* 0x0c201f000a0e7f89 */ /* 0x00002200000e0000 */
[----:B-1----:R-:W-:Y:S01]  /*2d40*/  FADD.FTZ R21, R0, R21 ;  /* 0x0000001500157221 */ /* 0x002fe20000010000 */
[----:B------:R-:W-:Y:S02]  /*2d50*/  IMAD.MOV.U32 R0, RZ, RZ, R4 ;  /* 0x000000ffff007224 */ /* 0x000fe400078e0004 */
[----:B--2---:R-:W-:Y:S01]  /*2d60*/  FADD.FTZ R20, R25, R20 ;  /* 0x0000001419147221 */ /* 0x004fe20000010000 */
[----:B---3--:R-:W-:Y:S01]  /*2d70*/  FADD.FTZ R22, R23, R22 ;  /* 0x0000001617167221 */ /* 0x008fe20000010000 */
[----:B----4-:R-:W-:Y:S01]  /*2d80*/  FADD.FTZ R8, R9, R8 ;  /* 0x0000000809087221 */ /* 0x010fe20000010000 */
[----:B-----5:R-:W-:Y:S01]  /*2d90*/  FADD.FTZ R6, R7, R6 ;  /* 0x0000000607067221 */ /* 0x020fe20000010000 */
[----:B------:R-:W-:-:S07]  /*2da0*/  FADD.FTZ R3, R3, R2 ;  /* 0x0000000203037221 */ /* 0x000fce0000010000 */
.L_x_1012:
[C---:B------:R-:W-:Y:S01]  /*2db0*/  LOP3.LUT P0, RZ, R27.reuse, 0x3, RZ, 0xc0, !PT ;  /* 0x000000031bff7812 */ /* 0x040fe2000780c0ff */
[----:B------:R-:W-:Y:S05]  /*2dc0*/  WARPSYNC.ALL ;  /* 0x0000000000007948 */ /* 0x000fea0003800000 */
[----:B------:R-:W-:Y:S01]  /*2dd0*/  LOP3.LUT R2, R27, 0x3c0, RZ, 0xc0, !PT ;  /* 0x000003c01b027812 */ /* 0x000fe200078ec0ff */
[----:B------:R-:W-:Y:S01]  /*2de0*/  BAR.SYNC.DEFER_BLOCKING 0x0 ;  /* 0x0000000000007b1d */ /* 0x000fe20000010000 */
[----:B------:R-:W-:Y:S01]  /*2df0*/  SHF.R.U32.HI R5, RZ, 0x2, R26 ;  /* 0x00000002ff057819 */ /* 0x000fe2000001161a */
[----:B0-----:R-:W-:Y:S01]  /*2e00*/  FADD.FTZ R10, R10, R14 ;  /* 0x0000000e0a0a7221 */ /* 0x001fe20000010000 */
[----:B------:R-:W-:-:S02]  /*2e10*/  ISETP.NE.OR P1, PT, R2, 0x40, P0 ;  /* 0x000000400200780c */ /* 0x000fc40000725670 */
[----:B------:R-:W-:Y:S01]  /*2e20*/  LEA R24, R24, R5, 0x6 ;  /* 0x0000000518187211 */ /* 0x000fe200078e30ff */
[----:B------:R-:W-:Y:S10]  /*2e30*/  BSSY.RECONVERGENT B0, `(.L_x_981) ;  /* 0x000000f000007945 */ /* 0x000ff40003800200 */
        /* <DEDUP_REMOVED lines=14> */
.L_x_982:
[----:B------:R-:W-:Y:S05]  /*2f20*/  BSYNC.RECONVERGENT B0 ;  /* 0x0000000000007941 */ /* 0x000fea0003800200 */
.L_x_981:
[----:B------:R-:W1:Y:S08]  /*2f30*/  S2UR UR5, SR_CgaCtaId ;  /* 0x00000000000579c3 */ /* 0x000e700000008800 */
[----:B------:R-:W-:Y:S01]  /*2f40*/  BAR.SYNC.DEFER_BLOCKING 0x0 ;  /* 0x0000000000007b1d */ /* 0x000fe20000010000 */
[C---:B------:R-:W-:Y:S02]  /*2f50*/  LOP3.LUT P1, RZ, R27.reuse, 0x3c3, RZ, 0xc0, !PT ;  /* 0x000003c31bff7812 */ /* 0x040fe4000782c0ff */
[----:B------:R-:W-:-:S02]  /*2f60*/  LOP3.LUT R2, R27, 0x3e3, RZ, 0xc0, !PT ;  /* 0x000003e31b027812 */ /* 0x000fc400078ec0ff */
        /* <DEDUP_REMOVED lines=25> */
.L_x_984:
[----:B------:R-:W-:Y:S05]  /*3100*/  BSYNC.RECONVERGENT B0 ;  /* 0x0000000000007941 */ /* 0x000fea0003800200 */
.L_x_983:
        /* <DEDUP_REMOVED lines=12> */
.L_x_986:
[----:B------:R-:W-:Y:S05]  /*31d0*/  BSYNC.RECONVERGENT B0 ;  /* 0x0000000000007941 */ /* 0x000fea0003800200 */
.L_x_985:
[----:B------:R-:W-:Y:S06]  /*31e0*/  BAR.SYNC.DEFER_BLOCKING 0x0 ;  /* 0x0000000000007b1d */ /* 0x000fec0000010000 */
[----:B------:R-:W-:Y:S04]  /*31f0*/  BSSY.RECONVERGENT B0, `(.L_x_987) ;  /* 0x0000012000007945 */ /* 0x000fe80003800200 */
[----:B------:R-:W-:Y:S05]  /*3200*/  @P3 BRA `(.L_x_988) ;  /* 0x0000000000403947 */ /* 0x000fea0003800000 */
[----:B-1----:R-:W1:Y:S04]  /*3210*/  LDS R5, [R2] ;  /* 0x0000000002057984 */ /* 0x002e680000000800 */
[----:B0-----:R-:W0:Y:S04]  /*3220*/  LDS R7, [R2+0x20] ;  /* 0x0000200002077984 */ /* 0x001e280000000800 */
[----:B------:R-:W2:Y:S04]  /*3230*/  LDS R9, [R2+0x40] ;  /* 0x0000400002097984 */ /* 0x000ea80000000800 */
[----:B------:R-:W3:Y:S04]  /*3240*/  LDS R11, [R2+0x60] ;  /* 0x00006000020b7984 */ /* 0x000ee80000000800 */
[----:B------:R-:W4:Y:S04]  /*3250*/  LDS R13, [R2+0x80] ;  /* 0x00008000020d7984 */ /* 0x000f280000000800 */
[----:B------:R-:W5:Y:S04]  /*3260*/  LDS R4, [R2+0xa0] ;  /* 0x0000a00002047984 */ /* 0x000f680000000800 */
[----:B------:R-:W5:Y:S04]  /*3270*/  LDS R12, [R2+0xc0] ;  /* 0x0000c000020c7984 */ /* 0x000f680000000800 */
[----:B------:R-:W5:Y:S01]  /*3280*/  LDS R15, [R2+0xe0] ;  /* 0x0000e000020f7984 */ /* 0x000f620000000800 */
[----:B-1----:R-:W-:Y:S01]  /*3290*/  FADD.FTZ R20, R20, R5 ;  /* 0x0000000514147221 */ /* 0x002fe20000010000 */
[----:B0-----:R-:W-:Y:S01]  /*32a0*/  FADD.FTZ R22, R22, R7 ;  /* 0x0000000716167221 */ /* 0x001fe20000010000 */
[----:B--2---:R-:W-:Y:S01]  /*32b0*/  FADD.FTZ R8, R8, R9 ;  /* 0x0000000908087221 */ /* 0x004fe20000010000 */
[----:B---3--:R-:W-:Y:S01]  /*32c0*/  FADD.FTZ R6, R6, R11 ;  /* 0x0000000b06067221 */ /* 0x008fe20000010000 */
[----:B----4-:R-:W-:Y:S01]  /*32d0*/  FADD.FTZ R0, R0, R13 ;  /* 0x0000000d00007221 */ /* 0x010fe20000010000 */
[----:B-----5:R-:W-:Y:S01]  /*32e0*/  FADD.FTZ R3, R3, R4 ;  /* 0x0000000403037221 */ /* 0x020fe20000010000 */
[----:B------:R-:W-:Y:S01]  /*32f0*/  FADD.FTZ R21, R21, R12 ;  /* 0x0000000c15157221 */ /* 0x000fe20000010000 */
[----:B------:R-:W-:-:S07]  /*3300*/  FADD.FTZ R10, R10, R15 ;  /* 0x0000000f0a0a7221 */ /* 0x000fce0000010000 */
.L_x_988:
[----:B------:R-:W-:Y:S05]  /*3310*/  BSYNC.RECONVERGENT B0 ;  /* 0x0000000000007941 */ /* 0x000fea0003800200 */
.L_x_987:
[----:B------:R-:W-:Y:S06]  /*3320*/  BAR.SYNC.DEFER_BLOCKING 0x0 ;  /* 0x0000000000007b1d */ /* 0x000fec0000010000 */
[----:B------:R-:W-:Y:S05]  /*3330*/  @P4 EXIT ;  /* 0x000000000000494d */ /* 0x000fea0003800000 */
[----:B------:R-:W-:-:S04]  /*3340*/  IMAD R16, R19, R16, R17 ;  /* 0x0000001013107224 */ /* 0x000fc800078e0211 */
[----:B------:R-:W-:Y:S01]  /*3350*/  IMAD R2, R16, UR38, RZ ;  /* 0x0000002610027c24 */ /* 0x000fe2000f8e02ff */
[----:B------:R-:W-:Y:S06]  /*3360*/  @P0 EXIT ;  /* 0x000000000000094d */ /* 0x000fec0003800000 */
[----:B------:R-:W2:Y:S01]  /*3370*/  LDCU.64 UR4, c[0x0][0x390] ;  /* 0x00007200ff0477ac */ /* 0x000ea20008000a00 */
[----:B------:R-:W-:Y:S01]  /*3380*/  IMAD.SHL.U32 R18, R18, 0x40, RZ ;  /* 0x0000004012127824 */ /* 0x000fe200078e00ff */
[----:B------:R-:W-:Y:S02]  /*3390*/  SHF.L.U32 R2, R2, 0x6, RZ ;  /* 0x0000000602027819 */ /* 0x000fe400000006ff */
[----:B------:R-:W-:Y:S02]  /*33a0*/  SHF.R.U32.HI R27, RZ, 0x2, R27 ;  /* 0x00000002ff1b7819 */ /* 0x000fe4000001161b */
[----:B01----:R-:W-:Y:S02]  /*33b0*/  F2FP.BF16.F32.PACK_AB R20, R22, R20 ;  /* 0x000000141614723e */ /* 0x003fe400000010ff */
[----:B------:R-:W-:Y:S02]  /*33c0*/  IADD3 R2, P0, P1, R27, R2, R18 ;  /* 0x000000021b027210 */ /* 0x000fe4000791e012 */
[----:B------:R-:W-:-:S02]  /*33d0*/  F2FP.BF16.F32.PACK_AB R6, R6, R8 ;  /* 0x000000080606723e */ /* 0x000fc400000010ff */
[----:B------:R-:W-:Y:S02]  /*33e0*/  IADD3.X R5, PT, PT, RZ, RZ, RZ, P0, P1 ;  /* 0x000000ffff057210 */ /* 0x000fe400007e24ff */
[----:B------:R-:W-:Y:S02]  /*33f0*/  F2FP.BF16.F32.PACK_AB R0, R3, R0 ;  /* 0x000000000300723e */ /* 0x000fe400000010ff */
[----:B------:R-:W-:Y:S02]  /*3400*/  F2FP.BF16.F32.PACK_AB R10, R10, R21 ;  /* 0x000000150a0a723e */ /* 0x000fe400000010ff */
[----:B--2---:R-:W-:Y:S02]  /*3410*/  LEA R4, P0, R2, UR4, 0x1 ;  /* 0x0000000402047c11 */ /* 0x004fe4000f8008ff */
[----:B------:R-:W-:Y:S02]  /*3420*/  PRMT R3, R6, 0x7632, R3 ;  /* 0x0000763206037816 */ /* 0x000fe40000000003 */
[----:B------:R-:W-:-:S02]  /*3430*/  LEA.HI.X R5, R2, UR5, R5, 0x1, P0 ;  /* 0x0000000502057c11 */ /* 0x000fc400080f0c05 */
[----:B------:R-:W-:Y:S02]  /*3440*/  PRMT R2, R20, 0x7632, R2 ;  /* 0x0000763214027816 */ /* 0x000fe40000000002 */
[----:B------:R-:W-:Y:S01]  /*3450*/  PRMT R7, R0, 0x7632, R7 ;  /* 0x0000763200077816 */ /* 0x000fe20000000007 */
[----:B------:R-:W-:Y:S01]  /*3460*/  STG.E.U16 desc[UR36][R4.64], R20 ;  /* 0x0000001404007986 */ /* 0x000fe2000c101524 */
[----:B------:R-:W-:-:S03]  /*3470*/  PRMT R8, R10, 0x7632, R8 ;  /* 0x000076320a087816 */ /* 0x000fc60000000008 */
        /* <DEDUP_REMOVED lines=8> */
.L_x_951:
        /* <DEDUP_REMOVED lines=16> */
.L_x_989:
[----:B------:R-:W-:Y:S05]  /*3600*/  EXIT ;  /* 0x000000000000794d */ /* 0x000fea0003800000 */
.L_x_953:
[----:B------:R-:W-:Y:S01]  /*3610*/  HFMA2 R12, -RZ, RZ, 0, 9.5367431640625e-07 ;  /* 0x00000010ff0c7431 */ /* 0x000fe200000001ff */
[----:B------:R-:W-:Y:S01]  /*3620*/  MOV R11, 0x1f ;  /* 0x0000001f000b7802 */ /* 0x000fe20000000f00 */
[----:B------:R-:W-:-:S07]  /*3630*/  IMAD.MOV.U32 R15, RZ, RZ, -0x1 ;  /* 0xffffffffff0f7424 */ /* 0x000fce00078e00ff */
[----:B------:R-:W-:Y:S05]  /*3640*/  WARPSYNC.COLLECTIVE R15, `(.L_x_990) ;  /* 0x000000000f087348 */ /* 0x000fea0003c00000 */
[----:B------:R0:W1:Y:S02]  /*3650*/  SHFL.BFLY P6, R14, R13, R12, R11 ;  /* 0x0c00000c0d0e7389 */ /* 0x00006400000c000b */
[----:B01----:R-:W-:Y:S05]  /*3660*/  ENDCOLLECTIVE ;  /* 0x000000000000791b */ /* 0x003fea0003800000 */
.L_x_990:
[----:B------:R-:W-:Y:S01]  /*3670*/  HFMA2 R12, -RZ, RZ, 0, 4.76837158203125e-07 ;  /* 0x00000008ff0c7431 */ /* 0x000fe200000001ff */
[----:B------:R-:W-:-:S04]  /*3680*/  FMNMX.FTZ R0, R14, -3.40282346638528859812e+38, !PT ;  /* 0xff7fffff0e007809 */ /* 0x000fc80007810000 */
[----:B------:R-:W-:-:S07]  /*3690*/  MOV R13, R0 ;  /* 0x00000000000d7202 */ /* 0x000fce0000000f00 */
[----:B------:R-:W-:Y:S05]  /*36a0*/  WARPSYNC.COLLECTIVE R15, `(.L_x_991) ;  /* 0x000000000f087348 */ /* 0x000fea0003c00000 */
[----:B------:R0:W1:Y:S02]  /*36b0*/  SHFL.BFLY P6, R14, R13, R12, R11 ;  /* 0x0c00000c0d0e7389 */ /* 0x00006400000c000b */
[----:B01----:R-:W-:Y:S05]  /*36c0*/  ENDCOLLECTIVE ;  /* 0x000000000000791b */ /* 0x003fea0003800000 */
.L_x_991:
[----:B------:R-:W-:Y:S02]  /*36d0*/  MOV R12, 0x4 ;  /* 0x00000004000c7802 */ /* 0x000fe40000000f00 */
[----:B------:R-:W-:-:S05]  /*36e0*/  FMNMX.FTZ R2, R0, R14, !PT ;  /* 0x0000000e00027209 */ /* 0x000fca0007810000 */
[----:B------:R-:W-:-:S07]  /*36f0*/  IMAD.MOV.U32 R13, RZ, RZ, R2 ;  /* 0x000000ffff0d7224 */ /* 0x000fce00078e0002 */
[----:B------:R-:W-:Y:S05]  /*3700*/  WARPSYNC.COLLECTIVE R15, `(.L_x_992) ;  /* 0x000000000f087348 */ /* 0x000fea0003c00000 */
[----:B------:R0:W1:Y:S02]  /*3710*/  SHFL.BFLY P6, R14, R13, R12, R11 ;  /* 0x0c00000c0d0e7389 */ /* 0x00006400000c000b */
[----:B01----:R-:W-:Y:S05]  /*3720*/  ENDCOLLECTIVE ;  /* 0x000000000000791b */ /* 0x003fea0003800000 */
.L_x_992:
[----:B------:R-:W-:Y:S01]  /*3730*/  IMAD.MOV.U32 R12, RZ, RZ, 0x2 ;  /* 0x00000002ff0c7424 */ /* 0x000fe200078e00ff */
[----:B------:R-:W-:-:S04]  /*3740*/  FMNMX.FTZ R3, R2, R14, !PT ;  /* 0x0000000e02037209 */ /* 0x000fc80007810000 */
[----:B------:R-:W-:-:S07]  /*3750*/  MOV R13, R3 ;  /* 0x00000003000d7202 */ /* 0x000fce0000000f00 */
[----:B------:R-:W-:Y:S05]  /*3760*/  WARPSYNC.COLLECTIVE R15, `(.L_x_993) ;  /* 0x000000000f087348 */ /* 0x000fea0003c00000 */
[----:B------:R0:W1:Y:S02]  /*3770*/  SHFL.BFLY P6, R14, R13, R12, R11 ;  /* 0x0c00000c0d0e7389 */ /* 0x00006400000c000b */
[----:B01----:R-:W-:Y:S05]  /*3780*/  ENDCOLLECTIVE ;  /* 0x000000000000791b */ /* 0x003fea0003800000 */
.L_x_993:
[----:B------:R-:W-:Y:S01]  /*3790*/  HFMA2 R12, -RZ, RZ, 0, 5.9604644775390625e-08 ;  /* 0x00000001ff0c7431 */ /* 0x000fe200000001ff */
[----:B------:R-:W-:-:S04]  /*37a0*/  FMNMX.FTZ R4, R3, R14, !PT ;  /* 0x0000000e03047209 */ /* 0x000fc80007810000 */
[----:B------:R-:W-:-:S07]  /*37b0*/  MOV R13, R4 ;  /* 0x00000004000d7202 */ /* 0x000fce0000000f00 */
[----:B------:R-:W-:Y:S05]  /*37c0*/  WARPSYNC.COLLECTIVE R15, `(.L_x_994) ;  /* 0x000000000f087348 */ /* 0x000fea0003c00000 */
[----:B------:R0:W1:Y:S02]  /*37d0*/  SHFL.BFLY P6, R14, R13, R12, R11 ;  /* 0x0c00000c0d0e7389 */ /* 0x00006400000c000b */
[----:B01----:R-:W-:Y:S05]  /*37e0*/  ENDCOLLECTIVE ;  /* 0x000000000000791b */ /* 0x003fea0003800000 */
.L_x_994:
[----:B------:R-:W-:Y:S05]  /*37f0*/  BRA `(.L_x_995) ;  /* 0xffffffd000f07947 */ /* 0x000fea000383ffff */
.L_x_980:
[----:B--2---:R-:W-:Y:S02]  /*3800*/  HFMA2 R11, -RZ, RZ, 0, 1.847743988037109375e-06 ;  /* 0x0000001fff0b7431 */ /* 0x004fe400000001ff */
[----:B---3--:R-:W-:Y:S01]  /*3810*/  IMAD.MOV.U32 R13, RZ, RZ, RZ ;  /* 0x000000ffff0d7224 */ /* 0x008fe200078e00ff */
[----:B------:R-:W-:Y:S01]  /*3820*/  MOV R12, 0x2 ;  /* 0x00000002000c7802 */ /* 0x000fe20000000f00 */
[----:B------:R-:W-:-:S07]  /*3830*/  IMAD.MOV.U32 R15, RZ, RZ, -0x1 ;  /* 0xffffffffff0f7424 */ /* 0x000fce00078e00ff */
[----:B01----:R-:W-:Y:S05]  /*3840*/  WARPSYNC.COLLECTIVE R15, `(.L_x_996) ;  /* 0x000000000f087348 */ /* 0x003fea0003c00000 */
[----:B------:R2:W3:Y:S02]  /*3850*/  SHFL.BFLY P6, R14, R13, R12, R11 ;  /* 0x0c00000c0d0e7389 */ /* 0x0004e400000c000b */
[----:B0123--:R-:W-:Y:S05]  /*3860*/  ENDCOLLECTIVE ;  /* 0x000000000000791b */ /* 0x00ffea0003800000 */
.L_x_996:
[----:B------:R-:W-:Y:S02]  /*3870*/  HFMA2 R12, -RZ, RZ, 0, 5.9604644775390625e-08 ;  /* 0x00000001ff0c7431 */ /* 0x000fe400000001ff */
[----:B------:R-:W-:-:S05]  /*3880*/  FADD.FTZ R25, RZ, R14 ;  /* 0x0000000eff197221 */ /* 0x000fca0000010000 */
[----:B------:R-:W-:-:S07]  /*3890*/  MOV R13, R25 ;  /* 0x00000019000d7202 */ /* 0x000fce0000000f00 */
[----:B------:R-:W-:Y:S05]  /*38a0*/  WARPSYNC.COLLECTIVE R15, `(.L_x_997) ;  /* 0x000000000f087348 */ /* 0x000fea0003c00000 */
[----:B------:R0:W1:Y:S02]  /*38b0*/  SHFL.BFLY P6, R14, R13, R12, R11 ;  /* 0x0c00000c0d0e7389 */ /* 0x00006400000c000b */
[----:B01----:R-:W-:Y:S05]  /*38c0*/  ENDCOLLECTIVE ;  /* 0x000000000000791b */ /* 0x003fea0003800000 */
.L_x_997:
[----:B------:R-:W-:Y:S01]  /*38d0*/  HFMA2 R12, -RZ, RZ, 0, 1.1920928955078125e-07 ;  /* 0x00000002ff0c7431 */ /* 0x000fe200000001ff */
[----:B------:R-:W-:Y:S01]  /*38e0*/  MOV R13, RZ ;  /* 0x000000ff000d7202 */ /* 0x000fe20000000f00 */
[----:B------:R-:W-:-:S07]  /*38f0*/  IMAD.MOV.U32 R20, RZ, RZ, R14 ;  /* 0x000000ffff147224 */ /* 0x000fce00078e000e */
[----:B------:R-:W-:Y:S05]  /*3900*/  WARPSYNC.COLLECTIVE R15, `(.L_x_998) ;  /* 0x000000000f087348 */ /* 0x000fea0003c00000 */
[----:B------:R0:W1:Y:S02]  /*3910*/  SHFL.BFLY P6, R14, R13, R12, R11 ;  /* 0x0c00000c0d0e7389 */ /* 0x00006400000c000b */
[----:B01----:R-:W-:Y:S05]  /*3920*/  ENDCOLLECTIVE ;  /* 0x000000000000791b */ /* 0x003fea0003800000 */
.L_x_998:
        /* <DEDUP_REMOVED lines=8> */
.L_x_999:
[----:B------:R-:W-:Y:S01]  /*39b0*/  HFMA2 R12, -RZ, RZ, 0, 1.1920928955078125e-07 ;  /* 0x00000002ff0c7431 */ /* 0x000fe200000001ff */
[----:B------:R-:W-:Y:S01]  /*39c0*/  MOV R13, RZ ;  /* 0x000000ff000d7202 */ /* 0x000fe20000000f00 */
[----:B------:R-:W-:-:S07]  /*39d0*/  IMAD.MOV.U32 R22, RZ, RZ, R14 ;  /* 0x000000ffff167224 */ /* 0x000fce00078e000e */
[----:B------:R-:W-:Y:S05]  /*39e0*/  WARPSYNC.COLLECTIVE R15, `(.L_x_1000) ;  /* 0x000000000f087348 */ /* 0x000fea0003c00000 */
[----:B------:R0:W1:Y:S02]  /*39f0*/  SHFL.BFLY P6, R14, R13, R12, R11 ;  /* 0x0c00000c0d0e7389 */ /* 0x00006400000c000b */
[----:B01----:R-:W-:Y:S05]  /*3a00*/  ENDCOLLECTIVE ;  /* 0x000000000000791b */ /* 0x003fea0003800000 */
.L_x_1000:
        /* <DEDUP_REMOVED lines=8> */
.L_x_1001:
[----:B------:R-:W-:Y:S01]  /*3a90*/  HFMA2 R12, -RZ, RZ, 0, 1.1920928955078125e-07 ;  /* 0x00000002ff0c7431 */ /* 0x000fe200000001ff */
[----:B------:R-:W-:Y:S01]  /*3aa0*/  MOV R13, RZ ;  /* 0x000000ff000d7202 */ /* 0x000fe20000000f00 */
[----:B------:R-:W-:-:S07]  /*3ab0*/  IMAD.MOV.U32 R8, RZ, RZ, R14 ;  /* 0x000000ffff087224 */ /* 0x000fce00078e000e */
[----:B------:R-:W-:Y:S05]  /*3ac0*/  WARPSYNC.COLLECTIVE R15, `(.L_x_1002) ;  /* 0x000000000f087348 */ /* 0x000fea0003c00000 */
[----:B------:R0:W1:Y:S02]  /*3ad0*/  SHFL.BFLY P6, R14, R13, R12, R11 ;  /* 0x0c00000c0d0e7389 */ /* 0x00006400000c000b */
[----:B01----:R-:W-:Y:S05]  /*3ae0*/  ENDCOLLECTIVE ;  /* 0x000000000000791b */ /* 0x003fea0003800000 */
.L_x_1002:
        /* <DEDUP_REMOVED lines=8> */
.L_x_1003:
[----:B------:R-:W-:Y:S01]  /*3b70*/  HFMA2 R12, -RZ, RZ, 0, 1.1920928955078125e-07 ;  /* 0x00000002ff0c7431 */ /* 0x000fe200000001ff */
[----:B------:R-:W-:Y:S01]  /*3b80*/  MOV R13, RZ ;  /* 0x000000ff000d7202 */ /* 0x000fe20000000f00 */
[----:B------:R-:W-:-:S07]  /*3b90*/  IMAD.MOV.U32 R6, RZ, RZ, R14 ;  /* 0x000000ffff067224 */ /* 0x000fce00078e000e */
[----:B------:R-:W-:Y:S05]  /*3ba0*/  WARPSYNC.COLLECTIVE R15, `(.L_x_1004) ;  /* 0x000000000f087348 */ /* 0x000fea0003c00000 */
[----:B------:R0:W1:Y:S02]  /*3bb0*/  SHFL.BFLY P6, R14, R13, R12, R11 ;  /* 0x0c00000c0d0e7389 */ /* 0x00006400000c000b */
[----:B01----:R-:W-:Y:S05]  /*3bc0*/  ENDCOLLECTIVE ;  /* 0x000000000000791b */ /* 0x003fea0003800000 */
.L_x_1004:
        /* <DEDUP_REMOVED lines=8> */
.L_x_1005:
[----:B------:R-:W-:Y:S01]  /*3c50*/  HFMA2 R12, -RZ, RZ, 0, 1.1920928955078125e-07 ;  /* 0x00000002ff0c7431 */ /* 0x000fe200000001ff */
[----:B------:R-:W-:Y:S01]  /*3c60*/  MOV R13, RZ ;  /* 0x000000ff000d7202 */ /* 0x000fe20000000f00 */
[----:B------:R-:W-:-:S07]  /*3c70*/  IMAD.MOV.U32 R4, RZ, RZ, R14 ;  /* 0x000000ffff047224 */ /* 0x000fce00078e000e */
[----:B------:R-:W-:Y:S05]  /*3c80*/  WARPSYNC.COLLECTIVE R15, `(.L_x_1006) ;  /* 0x000000000f087348 */ /* 0x000fea0003c00000 */
[----:B------:R0:W1:Y:S02]  /*3c90*/  SHFL.BFLY P6, R14, R13, R12, R11 ;  /* 0x0c00000c0d0e7389 */ /* 0x00006400000c000b */
[----:B01----:R-:W-:Y:S05]  /*3ca0*/  ENDCOLLECTIVE ;  /* 0x000000000000791b */ /* 0x003fea0003800000 */
.L_x_1006:
        /* <DEDUP_REMOVED lines=8> */
.L_x_1007:
[----:B------:R-:W-:Y:S01]  /*3d30*/  HFMA2 R12, -RZ, RZ, 0, 1.1920928955078125e-07 ;  /* 0x00000002ff0c7431 */ /* 0x000fe200000001ff */
[----:B------:R-:W-:Y:S01]  /*3d40*/  MOV R13, RZ ;  /* 0x000000ff000d7202 */ /* 0x000fe20000000f00 */
[----:B------:R-:W-:-:S07]  /*3d50*/  IMAD.MOV.U32 R2, RZ, RZ, R14 ;  /* 0x000000ffff027224 */ /* 0x000fce00078e000e */
[----:B------:R-:W-:Y:S05]  /*3d60*/  WARPSYNC.COLLECTIVE R15, `(.L_x_1008) ;  /* 0x000000000f087348 */ /* 0x000fea0003c00000 */
[----:B------:R0:W1:Y:S02]  /*3d70*/  SHFL.BFLY P6, R14, R13, R12, R11 ;  /* 0x0c00000c0d0e7389 */ /* 0x00006400000c000b */
[----:B01----:R-:W-:Y:S05]  /*3d80*/  ENDCOLLECTIVE ;  /* 0x000000000000791b */ /* 0x003fea0003800000 */
.L_x_1008:
        /* <DEDUP_REMOVED lines=8> */
.L_x_1009:
[----:B------:R-:W-:Y:S01]  /*3e10*/  HFMA2 R12, -RZ, RZ, 0, 1.1920928955078125e-07 ;  /* 0x00000002ff0c7431 */ /* 0x000fe200000001ff */
[----:B------:R-:W-:Y:S01]  /*3e20*/  MOV R13, RZ ;  /* 0x000000ff000d7202 */ /* 0x000fe20000000f00 */
[----:B------:R-:W-:-:S07]  /*3e30*/  IMAD.MOV.U32 R21, RZ, RZ, R14 ;  /* 0x000000ffff157224 */ /* 0x000fce00078e000e */
[----:B------:R-:W-:Y:S05]  /*3e40*/  WARPSYNC.COLLECTIVE R15, `(.L_x_1010) ;  /* 0x000000000f087348 */ /* 0x000fea0003c00000 */
[----:B------:R0:W1:Y:S02]  /*3e50*/  SHFL.BFLY P6, R14, R13, R12, R11 ;  /* 0x0c00000c0d0e7389 */ /* 0x00006400000c000b */
[----:B01----:R-:W-:Y:S05]  /*3e60*/  ENDCOLLECTIVE ;  /* 0x000000000000791b */ /* 0x003fea0003800000 */
.L_x_1010:
[----:B------:R-:W-:Y:S01]  /*3e70*/  FADD.FTZ R21, R0, R21 ;  /* 0x0000001500157221 */ /* 0x000fe20000010000 */
[----:B------:R-:W-:Y:S02]  /*3e80*/  MOV R0, R4 ;  /* 0x0000000400007202 */ /* 0x000fe40000000f00 */
[----:B------:R-:W-:Y:S01]  /*3e90*/  MOV R12, 0x1 ;  /* 0x00000001000c7802 */ /* 0x000fe20000000f00 */
[----:B------:R-:W-:-:S04]  /*3ea0*/  FADD.FTZ R10, RZ, R14 ;  /* 0x0000000eff0a7221 */ /* 0x000fc80000010000 */
[----:B------:R-:W-:-:S07]  /*3eb0*/  IMAD.MOV.U32 R13, RZ, RZ, R10 ;  /* 0x000000ffff0d7224 */ /* 0x000fce00078e000a */
[----:B------:R-:W-:Y:S05]  /*3ec0*/  WARPSYNC.COLLECTIVE R15, `(.L_x_1011) ;  /* 0x000000000f087348 */ /* 0x000fea0003c00000 */
[----:B------:R0:W1:Y:S02]  /*3ed0*/  SHFL.BFLY P6, R14, R13, R12, R11 ;  /* 0x0c00000c0d0e7389 */ /* 0x00006400000c000b */
[----:B01----:R-:W-:Y:S05]  /*3ee0*/  ENDCOLLECTIVE ;  /* 0x000000000000791b */ /* 0x003fea0003800000 */
.L_x_1011:
[----:B------:R-:W-:Y:S05]  /*3ef0*/  BRA `(.L_x_1012) ;  /* 0xffffffec00ac7947 */ /* 0x000fea000383ffff */
.L_x_1013:
        /* <DEDUP_REMOVED lines=16> */
.L_x_27261:


//--------------------- .text._ZN4vllm25paged_attention_v2_kernelI13__nv_bfloat16hLi32ELi32ELi128ELNS_18Fp8KVCacheDataTypeE2ELb1ELi512EEEvPfS3_PT_PKS4_PKT0_SA_ifPKiSC_iPKfiiiSE_SE_iiiii --------------------------
	.section	.text._ZN4vllm25paged_attention_v2_kernelI13__nv_bfloat16hLi32ELi32ELi128ELNS_18Fp8KVCacheDataTypeE2ELb1ELi512EEEvPfS3_PT_PKS4_PKT0_SA_ifPKiSC_iPKfiiiSE_SE_iiiii,"ax",@progbits
	.align	128
        .global         _ZN4vllm25paged_attention_v2_kernelI13__nv_bfloat16hLi32ELi32ELi128ELNS_18Fp8KVCacheDataTypeE2ELb1ELi512EEEvPfS3_PT_PKS4_PKT0_SA_ifPKiSC_iPKfiiiSE_SE_iiiii
        .type           _ZN4vllm25paged_attention_v2_kernelI13__nv_bfloat16hLi32ELi32ELi128ELNS_18Fp8KVCacheDataTypeE2ELb1ELi512EEEvPfS3_PT_PKS4_PKT0_SA_ifPKiSC_iPKfiiiSE_SE_iiiii,@function
        .size           _ZN4vllm25paged_attention_v2_kernelI13__nv_bfloat16hLi32ELi32ELi128ELNS_18Fp8KVCacheDataTypeE2ELb1ELi512EEEvPfS3_PT_PKS4_PKT0_SA_ifPKiSC_iPKfiiiSE_SE_iiiii,(.L_x_27262 - _ZN4vllm25paged_attention_v2_kernelI13__nv_bfloat16hLi32ELi32ELi128ELNS_18Fp8KVCacheDataTypeE2ELb1ELi512EEEvPfS3_PT_PKS4_PKT0_SA_ifPKiSC_iPKfiiiSE_SE_iiiii)
        .other          _ZN4vllm25paged_attention_v2_kernelI13__nv_bfloat16hLi32ELi32ELi128ELNS_18Fp8KVCacheDataTypeE2ELb1ELi512EEEvPfS3_PT_PKS4_PKT0_SA_ifPKiSC_iPKfiiiSE_SE_iiiii,@"STO_CUDA_ENTRY STV_DEFAULT"
_ZN4vllm25paged_attention_v2_kernelI13__nv_bfloat16hLi32ELi32ELi128ELNS_18Fp8KVCacheDataTypeE2ELb1ELi512EEEvPfS3_PT_PKS4_PKT0_SA_ifPKiSC_iPKfiiiSE_SE_iiiii:
.text._ZN4vllm25paged_attention_v2_kernelI13__nv_bfloat16hLi32ELi32ELi128ELNS_18Fp8KVCacheDataTypeE2ELb1ELi512EEEvPfS3_PT_PKS4_PKT0_SA_ifPKiSC_iPKfiiiSE_SE_iiiii:
        /* <DEDUP_REMOVED lines=12> */
[----:B------:R-:W1:Y:S01]  /*00c0*/  S2R R17, SR_CTAID.X ;  /* 0x0000000000117919 */ /* 0x000e620000002500 */
[----:B------:R-:W2:Y:S02]  /*00d0*/  LDCU UR38, c[0x0][0x378] ;  /* 0x00006f00ff2677ac */ /* 0x000ea40008000800 */
[----:B------:R-:W-:-:S03]  /*00e0*/  IABS R8, R11 ;  /* 0x0000000b00087213 */ /* 0x000fc60000000000 */
[----:B------:R-:W3:Y:S08]  /*00f0*/  LDC R5, c[0x0][0x408] ;  /* 0x00010200ff057b82 */ /* 0x000ef00000000800 */
[----:B------:R-:W1:Y:S01]  /*0100*/  LDC R16, c[0x0][0x370] ;  /* 0x0000dc00ff107b82 */ /* 0x000e620000000800 */
[-C--:B0-----:R-:W-:Y:S02]  /*0110*/  IABS R22, R2.reuse ;  /* 0x0000000200167213 */ /* 0x081fe40000000000 */
[----:B------:R-:W-:-:S02]  /*0120*/  LOP3.LUT R11, R11, R2, RZ, 0x3c, !PT ;  /* 0x000000020b0b7212 */ /* 0x000fc400078e3cff */
[----:B------:R-:W0:Y:S03]  /*0130*/  I2F.RP R3, R22 ;  /* 0x0000001600037306 */ /* 0x000e260000209400 */
[----:B------:R-:W-:Y:S01]  /*0140*/  BAR.SYNC.DEFER_BLOCKING 0x0 ;  /* 0x0000000000007b1d */ /* 0x000fe20000010000 */
[----:B------:R-:W-:Y:S02]  /*0150*/  ISETP.GE.AND P2, PT, R11, RZ, PT ;  /* 0x000000ff0b00720c */ /* 0x000fe40003f46270 */
[----:B---3--:R-:W-:-:S03]  /*0160*/  ISETP.GE.AND P1, PT, R5, RZ, PT ;  /* 0x000000ff0500720c */ /* 0x008fc60003f26270 */
[----:B0-----:R-:W0:Y:S10]  /*0170*/  MUFU.RCP R3, R3 ;  /* 0x0000000300037308 */ /* 0x001e340000001000 */
[----:B------:R-:W1:Y:S01]  /*0180*/  @P1 LDC R12, c[0x0][0x3f8] ;  /* 0x0000fe00ff0c1b82 */ /* 0x000e620000000800 */
[----:B0-----:R-:W-:-:S04]  /*0190*/  VIADD R6, R3, 0xffffffe ;  /* 0x0ffffffe03067836 */ /* 0x001fc80000000000 */
[----:B------:R0:W3:Y:S01]  /*01a0*/  F2I.FTZ.U32.TRUNC.NTZ R7, R6 ;  /* 0x0000000600077305 */ /* 0x0000e2000021f000 */
[----:B-1----:R-:W-:Y:S02]  /*01b0*/  @P1 IMAD R12, R16, R12, R17 ;  /* 0x0000000c100c1224 */ /* 0x002fe400078e0211 */
[----:B0-----:R-:W-:Y:S02]  /*01c0*/  HFMA2 R6, -RZ, RZ, 0, 0 ;  /* 0x00000000ff067431 */ /* 0x001fe400000001ff */
[----:B---3--:R-:W-:-:S04]  /*01d0*/  IMAD R0, R7, R22, RZ ;  /* 0x0000001607007224 */ /* 0x008fc800078e02ff */
[----:B------:R-:W-:-:S04]  /*01e0*/  IMAD.MOV R13, RZ, RZ, -R0 ;  /* 0x000000ffff0d7224 */ /* 0x000fc800078e0a00 */
[----:B------:R-:W-:Y:S02]  /*01f0*/  IMAD.HI.U32 R0, R7, R13, R6 ;  /* 0x0000000d07007227 */ /* 0x000fe400078e0006 */
[----:B------:R-:W0:Y:S02]  /*0200*/  S2R R6, SR_TID.X ;  /* 0x0000000000067919 */ /* 0x000e240000002100 */
[----:B------:R-:W-:Y:S01]  /*0210*/  IMAD.MOV.U32 R7, RZ, RZ, R8 ;  /* 0x000000ffff077224 */ /* 0x000fe200078e0008 */
[----:B------:R-:W-:-:S03]  /*0220*/  LEA R8, R18, 0x10, 0x4 ;  /* 0x0000001012087811 */ /* 0x000fc600078e20ff */
[----:B------:R-:W-:-:S05]  /*0230*/  IMAD.HI.U32 R10, R0, R7, RZ ;  /* 0x00000007000a7227 */ /* 0x000fca00078e00ff */
[----:B------:R-:W-:-:S05]  /*0240*/  IADD3 R3, PT, PT, -R10, RZ, RZ ;  /* 0x000000ff0a037210 */ /* 0x000fca0007ffe1ff */
[----:B------:R-:W-:Y:S01]  /*0250*/  IMAD R7, R22, R3, R7 ;  /* 0x0000000316077224 */ /* 0x000fe200078e0207 */
[----:B------:R-:W-:-:S04]  /*0260*/  IADD3 R3, PT, PT, R9, 0x1f, RZ ;  /* 0x0000001f09037810 */ /* 0x000fc80007ffe0ff */
[----:B------:R-:W-:Y:S02]  /*0270*/  ISETP.GT.U32.AND P3, PT, R22, R7, PT ;  /* 0x000000071600720c */ /* 0x000fe40003f64070 */
[----:B------:R-:W-:-:S04]  /*0280*/  SHF.R.U32.HI R3, RZ, 0x5, R3 ;  /* 0x00000005ff037819 */ /* 0x000fc80000011603 */
[----:B------:R-:W-:Y:S02]  /*0290*/  VIMNMX.U32 R21, PT, PT, R3, R8, PT ;  /* 0x0000000803157248 */ /* 0x000fe40003fe0000 */
[----:B0-----:R-:W-:-:S05]  /*02a0*/  SHF.R.U32.HI R3, RZ, 0x5, R6 ;  /* 0x00000005ff037819 */ /* 0x001fca0000011606 */
[----:B------:R-:W-:Y:S02]  /*02b0*/  @!P3 IMAD.IADD R7, R7, 0x1, -R22 ;  /* 0x000000010707b824 */ /* 0x000fe400078e0a16 */
[----:B------:R-:W-:Y:S01]  /*02c0*/  @!P3 VIADD R10, R10, 0x1 ;  /* 0x000000010a0ab836 */ /* 0x000fe20000000000 */
[----:B------:R-:W-:Y:S01]  /*02d0*/  ISETP.NE.AND P3, PT, R2, RZ, PT ;  /* 0x000000ff0200720c */ /* 0x000fe20003f65270 */
[C---:B------:R-:W-:Y:S01]  /*02e0*/  IMAD R20, R18.reuse, 0x10, R3 ;  /* 0x0000001012147824 */ /* 0x040fe200078e0203 */
[----:B------:R-:W-:Y:S01]  /*02f0*/  ISETP.GE.U32.AND P0, PT, R7, R22, PT ;  /* 0x000000160700720c */ /* 0x000fe20003f06070 */
[----:B------:R-:W-:-:S05]  /*0300*/  IMAD R3, R18, -0x10, R21 ;  /* 0xfffffff012037824 */ /* 0x000fca00078e0215 */
[----:B------:R-:W-:-:S04]  /*0310*/  LEA R8, R3, R4, 0x5 ;  /* 0x0000000403087211 */ /* 0x000fc800078e28ff */
[----:B------:R-:W-:Y:S01]  /*0320*/  VIMNMX R9, PT, PT, R9, R8, PT ;  /* 0x0000000809097248 */ /* 0x000fe20003fe0100 */
[----:B------:R-:W-:Y:S02]  /*0330*/  @P1 IMAD R8, R12, R5, 0x1 ;  /* 0x000000010c081424 */ /* 0x000fe400078e0205 */
[----:B------:R-:W-:Y:S02]  /*0340*/  @P0 IADD3 R10, PT, PT, R10, 0x1, RZ ;  /* 0x000000010a0a0810 */ /* 0x000fe40007ffe0ff */
        /* <DEDUP_REMOVED lines=18> */
[----:B------:R-:W-:-:S04]  /*0470*/  IMAD.HI.U32 R3, R3, R12, RZ ;  /* 0x0000000c03037227 */ /* 0x000fc800078e00ff */
[----:B------:R-:W-:-:S04]  /*0480*/  IMAD.MOV R8, RZ, RZ, -R3 ;  /* 0x000000ffff087224 */ /* 0x000fc800078e0a03 */
[----:B------:R-:W-:-:S05]  /*0490*/  IMAD R8, R11, R8, R12 ;  /* 0x000000080b087224 */ /* 0x000fca00078e020c */
[----:B------:R-:W-:-:S13]  /*04a0*/  ISETP.GT.U32.AND P2, PT, R11, R8, PT ;  /* 0x000000080b00720c */ /* 0x000fda0003f44070 */
[-C--:B------:R-:W-:Y:S01]  /*04b0*/  @!P2 IADD3 R8, PT, PT, R8, -R11.reuse, RZ ;  /* 0x8000000b0808a210 */ /* 0x080fe20007ffe0ff */
[----:B------:R-:W-:Y:S01]  /*04c0*/  @!P2 VIADD R3, R3, 0x1 ;  /* 0x000000010303a836 */ /* 0x000fe20000000000 */
        /* <DEDUP_REMOVED lines=10> */
[----:B0-----:R-:W-:-:S02]  /*0570*/  VIADD R2, R12, 0xffffffe ;  /* 0x0ffffffe0c027836 */ /* 0x001fc40000000000 */
[----:B------:R-:W-:-:S04]  /*0580*/  IMAD.MOV R12, RZ, RZ, -R23 ;  /* 0x000000ffff0c7224 */ /* 0x000fc800078e0a17 */
        /* <DEDUP_REMOVED lines=9> */
[-C--:B------:R-:W-:Y:S01]  /*0620*/  @!P2 IADD3 R2, PT, PT, R2, -R11.reuse, RZ ;  /* 0x8000000b0202a210 */ /* 0x080fe20007ffe0ff */
[----:B------:R-:W-:Y:S01]  /*0630*/  @!P2 VIADD R3, R3, 0x1 ;  /* 0x000000010303a836 */ /* 0x000fe20000000000 */
[----:B------:R-:W-:Y:S02]  /*0640*/  ISETP.NE.AND P2, PT, R8, RZ, PT ;  /* 0x000000ff0800720c */ /* 0x000fe40003f45270 */
[----:B------:R-:W-:Y:S02]  /*0650*/  ISETP.GE.U32.AND P1, PT, R2, R11, PT ;  /* 0x0000000b0200720c */ /* 0x000fe40003f26070 */
[----:B------:R-:W0:Y:S01]  /*0660*/  LDC R2, c[0x0][0x3f8] ;  /* 0x0000fe00ff027b82 */ /* 0x000e220000000800 */
[----:B------:R-:W-:-:S04]  /*0670*/  LOP3.LUT R11, R17, R8, RZ, 0x3c, !PT ;  /* 0x00000008110b7212 */ /* 0x000fc800078e3cff */
[----:B------:R-:W-:-:S06]  /*0680*/  ISETP.GE.AND P3, PT, R11, RZ, PT ;  /* 0x000000ff0b00720c */ /* 0x000fcc0003f66270 */
[----:B------:R-:W-:-:S07]  /*0690*/  @P1 IADD3 R3, PT, PT, R3, 0x1, RZ ;  /* 0x0000000103031810 */ /* 0x000fce0007ffe0ff */
[----:B------:R-:W-:Y:S01]  /*06a0*/  @!P3 IMAD.MOV R3, RZ, RZ, -R3 ;  /* 0x000000ffff03b224 */ /* 0x000fe200078e0a03 */
[----:B------:R-:W-:-:S05]  /*06b0*/  @!P2 LOP3.LUT R3, RZ, R8, RZ, 0x33, !PT ;  /* 0x00000008ff03a212 */ /* 0x000fca00078e33ff */
[----:B0-----:R-:W-:-:S05]  /*06c0*/  IMAD R3, R2, R7, R3 ;  /* 0x0000000702037224 */ /* 0x001fca00078e0203 */
[----:B------:R-:W-:-:S05]  /*06d0*/  IADD3 R8, PT, PT, -R3, RZ, RZ ;  /* 0x000000ff03087210 */ /* 0x000fca0007ffe1ff */
[----:B------:R-:W-:-:S07]  /*06e0*/  IMAD R8, R5, R8, 0x1 ;  /* 0x0000000105087424 */ /* 0x000fce00078e0208 */
.L_x_1014:
        /* <DEDUP_REMOVED lines=8> */
[----:B------:R-:W-:-:S05]  /*0770*/  MOV R14, 0x400 ;  /* 0x00000400000e7802 */ /* 0x000fca0000000f00 */
[----:B------:R-:W3:Y:S01]  /*0780*/  LDC R11, c[0x0][0x404] ;  /* 0x00010100ff0b7b82 */ /* 0x000ee20000000800 */
[----:B------:R-:W-:Y:S01]  /*0790*/  VIADD R14, R14, 0x20 ;  /* 0x000000200e0e7836 */ /* 0x000fe20000000000 */
[----:B0-----:R-:W-:Y:S02]  /*07a0*/  IABS R6, R23 ;  /* 0x0000001700067213 */ /* 0x001fe40000000000 */
[----:B------:R-:W-:Y:S02]  /*07b0*/  ISETP.NE.AND P1, PT, R23, RZ, PT ;  /* 0x000000ff1700720c */ /* 0x000fe40003f25270 */
[----:B------:R-:W0:Y:S01]  /*07c0*/  I2F.RP R12, R6 ;  /* 0x00000006000c7306 */ /* 0x000e220000209400 */
[----:B---3--:R-:W-:-:S07]  /*07d0*/  ISETP.NE.AND P2, PT, R11, RZ, PT ;  /* 0x000000ff0b00720c */ /* 0x008fce0003f45270 */
[----:B0-----:R-:W0:Y:S02]  /*07e0*/  MUFU.RCP R12, R12 ;  /* 0x0000000c000c7308 */ /* 0x001e240000001000 */
[----:B0-----:R-:W-:Y:S01]  /*07f0*/  VIADD R2, R12, 0xffffffe ;  /* 0x0ffffffe0c027836 */ /* 0x001fe20000000000 */
[----:B------:R-:W-:Y:S02]  /*0800*/  IADD3 R12, PT, PT, -R4, R13, RZ ;  /* 0x0000000d040c7210 */ /* 0x000fe40007ffe1ff */
[----:B-1----:R-:W-:-:S03]  /*0810*/  LEA R4, R15, R14, 0x18 ;  /* 0x0000000e0f047211 */ /* 0x002fc600078ec0ff */
[----:B------:R0:W1:Y:S01]  /*0820*/  F2I.FTZ.U32.TRUNC.NTZ R3, R2 ;  /* 0x0000000200037305 */ /* 0x000062000021f000 */
[----:B------:R-:W-:Y:S01]  /*0830*/  MOV R14, R20 ;  /* 0x00000014000e7202 */ /* 0x000fe20000000f00 */
[----:B0-----:R-:W-:Y:S01]  /*0840*/  IMAD.MOV.U32 R2, RZ, RZ, RZ ;  /* 0x000000ffff027224 */ /* 0x001fe200078e00ff */
[----:B-1----:R-:W-:-:S05]  /*0850*/  IADD3 R25, PT, PT, RZ, -R3, RZ ;  /* 0x80000003ff197210 */ /* 0x002fca0007ffe0ff */
[----:B------:R-:W-:-:S04]  /*0860*/  IMAD R25, R25, R6, RZ ;  /* 0x0000000619197224 */ /* 0x000fc800078e02ff */
[----:B------:R-:W-:-:S04]  /*0870*/  IMAD.HI.U32 R2, R3, R25, R2 ;  /* 0x0000001903027227 */ /* 0x000fc800078e0002 */
[----:B--2---:R-:W-:-:S07]  /*0880*/  VIADD R3, R10, -UR4 ;  /* 0x800000040a037c36 */ /* 0x004fce0008000000 */
.L_x_1018:
[----:B------:R-:W-:Y:S02]  /*0890*/  SHF.L.U32 R13, R14, 0x5, RZ ;  /* 0x000000050e0d7819 */ /* 0x000fe400000006ff */
[----:B------:R-:W-:Y:S02]  /*08a0*/  IABS R22, R11 ;  /* 0x0000000b00167213 */ /* 0x000fe40000000000 */
[----:B------:R-:W-:-:S05]  /*08b0*/  IABS R25, R13 ;  /* 0x0000000d00197213 */ /* 0x000fca0000000000 */
        /* <DEDUP_REMOVED lines=34> */
.L_x_1016:
[----:B------:R-:W-:Y:S05]  /*0ae0*/  BSYNC.RECONVERGENT B6 ;  /* 0x0000000000067941 */ /* 0x000fea0003800200 */
.L_x_1015:
[----:B------:R-:W0:Y:S01]  /*0af0*/  S2R R6, SR_TID.X ;  /* 0x0000000000067919 */ /* 0x000e220000002100 */
[----:B------:R-:W-:Y:S01]  /*0b00*/  UMOV UR4, 0xffffffff ;  /* 0xffffffff00047882 */ /* 0x000fe20000000000 */
[----:B------:R-:W-:Y:S01]  /*0b10*/  IMAD.SHL.U32 R5, R18, 0x200, RZ ;  /* 0x0000020012057824 */ /* 0x000fe200078e00ff */
[----:B------:R-:W-:Y:S02]  /*0b20*/  MOV R13, 0xff7fffff ;  /* 0xff7fffff000d7802 */ /* 0x000fe40000000f00 */
        /* <DEDUP_REMOVED lines=12> */
.L_x_1055:
        /* <DEDUP_REMOVED lines=10> */
[----:B0-----:R-:W-:Y:S01]  /*0c90*/  IMAD.MOV.U32 R4, RZ, RZ, -0x800001 ;  /* 0xff7fffffff047424 */ /* 0x001fe200078e00ff */
[----:B------:R-:W-:Y:S02]  /*0ca0*/  LEA R24, R24, R0, 0x2 ;  /* 0x0000000018187211 */ /* 0x000fe400078e10ff */
[----:B------:R-:W-:Y:S01]  /*0cb0*/  ISETP.GE.AND P1, PT, R6, R7, PT ;  /* 0x000000070600720c */ /* 0x000fe20003f26270 */
        /* <DEDUP_REMOVED lines=10> */
[----:B------:R-:W-:Y:S04]  /*0d60*/  BSSY.RECONVERGENT B1, `(.L_x_1022) ;  /* 0x000001c000017945 */ /* 0x000fe80003800200 */
[----:B------:R-:W-:-:S05]  /*0d70*/  IMAD.IADD R4, R9, 0x1, R4 ;  /* 0x0000000109047824 */ /* 0x000fca00078e0204 */
[----:B------:R-:W-:Y:S02]  /*0d80*/  LOP3.LUT R11, R4, 0x180, RZ, 0xc0, !PT ;  /* 0x00000180040b7812 */ /* 0x000fe400078ec0ff */
[----:B------:R-:W-:Y:S02]  /*0d90*/  IADD3 R12, PT, PT, -R5, R4, RZ ;  /* 0x00000004050c7210 */ /* 0x000fe40007ffe1ff */
[----:B------:R-:W-:Y:S01]  /*0da0*/  ISETP.NE.AND P4, PT, R11, 0x180, PT ;  /* 0x000001800b00780c */ /* 0x000fe20003f85270 */
[----:B------:R-:W-:Y:S01]  /*0db0*/  IMAD.MOV.U32 R11, RZ, RZ, RZ ;  /* 0x000000ffff0b7224 */ /* 0x000fe200078e00ff */
[----:B------:R-:W-:Y:S02]  /*0dc0*/  ISETP.GE.U32.AND P0, PT, R12, 0x180, PT ;  /* 0x000001800c00780c */ /* 0x000fe40003f06070 */
[----:B------:R-:W-:-:S09]  /*0dd0*/  MOV R12, R6 ;  /* 0x00000006000c7202 */ /* 0x000fd20000000f00 */
[----:B------:R-:W-:Y:S05]  /*0de0*/  @!P4 BRA `(.L_x_1023) ;  /* 0x00000000004cc947 */ /* 0x000fea0003800000 */
[----:B------:R-:W-:Y:S01]  /*0df0*/  VIADD R11, R3, 0x20 ;  /* 0x00000020030b7836 */ /* 0x000fe20000000000 */
[----:B------:R-:W-:Y:S01]  /*0e00*/  LEA.HI R4, R4, 0x1, RZ, 0x19 ;  /* 0x0000000104047811 */ /* 0x000fe200078fc8ff */
[----:B------:R-:W-:-:S03]  /*0e10*/  IMAD.MOV.U32 R12, RZ, RZ, R6 ;  /* 0x000000ffff0c7224 */ /* 0x000fc600078e0006 */
[----:B------:R-:W-:Y:S02]  /*0e20*/  LOP3.LUT R4, R4, 0x3, RZ, 0xc0, !PT ;  /* 0x0000000304047812 */ /* 0x000fe400078ec0ff */
[----:B------:R-:W-:Y:S02]  /*0e30*/  LEA R13, R2, R11, 0x18 ;  /* 0x0000000b020d7211 */ /* 0x000fe400078ec0ff */
[----:B------:R-:W-:Y:S01]  /*0e40*/  MOV R11, RZ ;  /* 0x000000ff000b7202 */ /* 0x000fe20000000f00 */
[----:B------:R-:W-:Y:S01]  /*0e50*/  IMAD.MOV R4, RZ, RZ, -R4 ;  /* 0x000000ffff047224 */ /* 0x000fe200078e0a04 */
[----:B------:R-:W-:-:S07]  /*0e60*/  LEA R13, R6, R13, 0x2 ;  /* 0x0000000d060d7211 */ /* 0x000fce00078e10ff */
.L_x_1024:
        /* <DEDUP_REMOVED lines=11> */
.L_x_1023:
[----:B------:R-:W-:Y:S05]  /*0f20*/  BSYNC.RECONVERGENT B1 ;  /* 0x0000000000017941 */ /* 0x000fea0003800200 */
.L_x_1022:
        /* <DEDUP_REMOVED lines=12> */
.L_x_1027:
[----:B------:R-:W0:Y:S01]  /*0ff0*/  LDS R27, [R4+-0x400] ;  /* 0xfffc0000041b7984 */ /* 0x000e220000000800 */
[----:B------:R-:W-:-:S03]  /*1000*/  IADD3 R12, PT, PT, R12, 0x800, RZ ;  /* 0x000008000c0c7810 */ /* 0x000fc60007ffe0ff */
[----:B------:R-:W1:Y:S01]  /*1010*/  LDS R29, [R4+-0x200] ;  /* 0xfffe0000041d7984 */ /* 0x000e620000000800 */
[----:B------:R-:W-:-:S03]  /*1020*/  ISETP.GE.AND P4, PT, R12, R13, PT ;  /* 0x0000000d0c00720c */ /* 0x000fc60003f86270 */
[----:B------:R-:W2:Y:S04]  /*1030*/  LDS R25, [R4] ;  /* 0x0000000004197984 */ /* 0x000ea80000000800 */
[----:B------:R-:W3:Y:S01]  /*1040*/  LDS R15, [R4+0x200] ;  /* 0x00020000040f7984 */ /* 0x000ee20000000800 */
[----:B0-----:R-:W-:-:S04]  /*1050*/  FADD.FTZ R27, -R0, R27 ;  /* 0x0000001b001b7221 */ /* 0x001fc80000010100 */
[----:B------:R-:W-:Y:S01]  /*1060*/  FMUL.FTZ R14, R27, 1.4426950216293334961 ;  /* 0x3fb8aa3b1b0e7820 */ /* 0x000fe20000410000 */
[C---:B-1----:R-:W-:Y:S01]  /*1070*/  FADD.FTZ R29, -R0.reuse, R29 ;  /* 0x0000001d001d7221 */ /* 0x042fe20000010100 */
[----:B--2---:R-:W-:-:S03]  /*1080*/  FADD.FTZ R25, -R0, R25 ;  /* 0x0000001900197221 */ /* 0x004fc60000010100 */
[----:B------:R-:W-:Y:S01]  /*1090*/  FMUL.FTZ R29, R29, 1.4426950216293334961 ;  /* 0x3fb8aa3b1d1d7820 */ /* 0x000fe20000410000 */
[----:B------:R-:W0:Y:S01]  /*10a0*/  MUFU.EX2 R14, R14 ;  /* 0x0000000e000e7308 */ /* 0x000e220000000800 */
[----:B------:R-:W-:Y:S01]  /*10b0*/  FMUL.FTZ R27, R25, 1.4426950216293334961 ;  /* 0x3fb8aa3b191b7820 */ /* 0x000fe20000410000 */
[----:B---3--:R-:W-:Y:S01]  /*10c0*/  FADD.FTZ R15, -R0, R15 ;  /* 0x0000000f000f7221 */ /* 0x008fe20000010100 */
[----:B------:R-:W1:Y:S03]  /*10d0*/  LDS R25, [R4+0x400] ;  /* 0x0004000004197984 */ /* 0x000e660000000800 */
[----:B------:R-:W-:Y:S02]  /*10e0*/  FMUL.FTZ R15, R15, 1.4426950216293334961 ;  /* 0x3fb8aa3b0f0f7820 */ /* 0x000fe40000410000 */
[----:B------:R-:W2:Y:S08]  /*10f0*/  MUFU.EX2 R29, R29 ;  /* 0x0000001d001d7308 */ /* 0x000eb00000000800 */
[----:B------:R-:W3:Y:S01]  /*1100*/  MUFU.EX2 R27, R27 ;  /* 0x0000001b001b7308 */ /* 0x000ee20000000800 */
[----:B0-----:R-:W-:Y:S01]  /*1110*/  FADD.FTZ R26, R14, R11 ;  /* 0x0000000b0e1a7221 */ /* 0x001fe20000010000 */
[----:B------:R-:W-:Y:S04]  /*1120*/  STS [R4+-0x400], R14 ;  /* 0xfffc000e04007388 */ /* 0x000fe80000000800 */
[----:B------:R-:W0:Y:S02]  /*1130*/  LDS R14, [R4+0xa00] ;  /* 0x000a0000040e7984 */ /* 0x000e240000000800 */
[----:B------:R-:W4:Y:S01]  /*1140*/  MUFU.EX2 R15, R15 ;  /* 0x0000000f000f7308 */ /* 0x000f220000000800 */
[----:B--2---:R-:W-:Y:S01]  /*1150*/  FADD.FTZ R28, R26, R29 ;  /* 0x0000001d1a1c7221 */ /* 0x004fe20000010000 */
[----:B------:R-:W-:Y:S04]  /*1160*/  STS [R4+-0x200], R29 ;  /* 0xfffe001d04007388 */ /* 0x000fe80000000800 */
[----:B------:R-:W2:Y:S01]  /*1170*/  LDS R26, [R4+0x600] ;  /* 0x00060000041a7984 */ /* 0x000ea20000000800 */
[----:B---3--:R-:W-:-:S03]  /*1180*/  FADD.FTZ R11, R28, R27 ;  /* 0x0000001b1c0b7221 */ /* 0x008fc60000010000 */
[----:B------:R-:W-:Y:S04]  /*1190*/  STS [R4], R27 ;  /* 0x0000001b04007388 */ /* 0x000fe80000000800 */
[----:B------:R-:W3:Y:S01]  /*11a0*/  LDS R28, [R4+0x800] ;  /* 0x00080000041c7984 */ /* 0x000ee20000000800 */
[----:B----4-:R-:W-:-:S03]  /*11b0*/  FADD.FTZ R11, R11, R15 ;  /* 0x0000000f0b0b7221 */ /* 0x010fc60000010000 */
[----:B------:R4:W-:Y:S01]  /*11c0*/  STS [R4+0x200], R15 ;  /* 0x0002000f04007388 */ /* 0x0009e20000000800 */
[----:B-1----:R-:W-:-:S04]  /*11d0*/  FADD.FTZ R25, -R0, R25 ;  /* 0x0000001900197221 */ /* 0x002fc80000010100 */
[----:B------:R-:W-:Y:S01]  /*11e0*/  FMUL.FTZ R25, R25, 1.4426950216293334961 ;  /* 0x3fb8aa3b19197820 */ /* 0x000fe20000410000 */
[----:B0-----:R-:W-:-:S04]  /*11f0*/  FADD.FTZ R14, -R0, R14 ;  /* 0x0000000e000e7221 */ /* 0x001fc80000010100 */
[----:B----4-:R-:W-:Y:S01]  /*1200*/  FMUL.FTZ R15, R14, 1.4426950216293334961 ;  /* 0x3fb8aa3b0e0f7820 */ /* 0x010fe20000410000 */
[C---:B--2---:R-:W-:Y:S02]  /*1210*/  FADD.FTZ R29, -R0.reuse, R26 ;  /* 0x0000001a001d7221 */ /* 0x044fe40000010100 */
[----:B------:R0:W1:Y:S02]  /*1220*/  MUFU.EX2 R26, R25 ;  /* 0x00000019001a7308 */ /* 0x0000640000000800 */
[----:B------:R-:W-:Y:S01]  /*1230*/  FMUL.FTZ R29, R29, 1.4426950216293334961 ;  /* 0x3fb8aa3b1d1d7820 */ /* 0x000fe20000410000 */
[----:B---3--:R-:W-:-:S05]  /*1240*/  FADD.FTZ R28, -R0, R28 ;  /* 0x0000001c001c7221 */ /* 0x008fca0000010100 */
[----:B------:R-:W2:Y:S01]  /*1250*/  MUFU.EX2 R29, R29 ;  /* 0x0000001d001d7308 */ /* 0x000ea20000000800 */
[----:B0-----:R-:W0:Y:S01]  /*1260*/  LDS R25, [R4+0xc00] ;  /* 0x000c000004197984 */ /* 0x001e220000000800 */
[----:B------:R-:W-:-:S06]  /*1270*/  FMUL.FTZ R27, R28, 1.4426950216293334961 ;  /* 0x3fb8aa3b1c1b7820 */ /* 0x000fcc0000410000 */
[----:B------:R-:W3:Y:S01]  /*1280*/  MUFU.EX2 R27, R27 ;  /* 0x0000001b001b7308 */ /* 0x000ee20000000800 */
[----:B-1----:R-:W-:Y:S01]  /*1290*/  FADD.FTZ R14, R11, R26 ;  /* 0x0000001a0b0e7221 */ /* 0x002fe20000010000 */
[----:B------:R-:W-:Y:S04]  /*12a0*/  STS [R4+0x400], R26 ;  /* 0x0004001a04007388 */ /* 0x000fe80000000800 */
[----:B------:R-:W1:Y:S02]  /*12b0*/  LDS R26, [R4+0x1200] ;  /* 0x00120000041a7984 */ /* 0x000e640000000800 */
[----:B------:R-:W4:Y:S01]  /*12c0*/  MUFU.EX2 R15, R15 ;  /* 0x0000000f000f7308 */ /* 0x000f220000000800 */
[----:B--2---:R-:W-:Y:S01]  /*12d0*/  FADD.FTZ R28, R14, R29 ;  /* 0x0000001d0e1c7221 */ /* 0x004fe20000010000 */
[----:B------:R-:W-:Y:S04]  /*12e0*/  STS [R4+0x600], R29 ;  /* 0x0006001d04007388 */ /* 0x000fe80000000800 */
[----:B------:R-:W2:Y:S01]  /*12f0*/  LDS R14, [R4+0xe00] ;  /* 0x000e0000040e7984 */ /* 0x000ea20000000800 */
[----:B---3--:R-:W-:-:S03]  /*1300*/  FADD.FTZ R11, R28, R27 ;  /* 0x0000001b1c0b7221 */ /* 0x008fc60000010000 */
[----:B------:R-:W-:Y:S04]  /*1310*/  STS [R4+0x800], R27 ;  /* 0x0008001b04007388 */ /* 0x000fe80000000800 */
[----:B------:R-:W3:Y:S01]  /*1320*/  LDS R28, [R4+0x1000] ;  /* 0x00100000041c7984 */ /* 0x000ee20000000800 */
[----:B----4-:R-:W-:-:S03]  /*1330*/  FADD.FTZ R11, R11, R15 ;  /* 0x0000000f0b0b7221 */ /* 0x010fc60000010000 */
[----:B------:R4:W-:Y:S01]  /*1340*/  STS [R4+0xa00], R15 ;  /* 0x000a000f04007388 */ /* 0x0009e20000000800 */
[----:B0-----:R-:W-:-:S04]  /*1350*/  FADD.FTZ R25, -R0, R25 ;  /* 0x0000001900197221 */ /* 0x001fc80000010100 */
[----:B------:R-:W-:Y:S01]  /*1360*/  FMUL.FTZ R25, R25, 1.4426950216293334961 ;  /* 0x3fb8aa3b19197820 */ /* 0x000fe20000410000 */
[----:B-1----:R-:W-:-:S04]  /*1370*/  FADD.FTZ R26, -R0, R26 ;  /* 0x0000001a001a7221 */ /* 0x002fc80000010100 */
[----:B----4-:R-:W-:Y:S01]  /*1380*/  FMUL.FTZ R15, R26, 1.4426950216293334961 ;  /* 0x3fb8aa3b1a0f7820 */ /* 0x010fe20000410000 */
[C---:B--2---:R-:W-:Y:S02]  /*1390*/  FADD.FTZ R29, -R0.reuse, R14 ;  /* 0x0000000e001d7221 */ /* 0x044fe40000010100 */
[----:B------:R-:W0:Y:S02]  /*13a0*/  MUFU.EX2 R14, R25 ;  /* 0x00000019000e7308 */ /* 0x000e240000000800 */
[----:B------:R-:W-:Y:S01]  /*13b0*/  FMUL.FTZ R29, R29, 1.4426950216293334961 ;  /* 0x3fb8aa3b1d1d7820 */ /* 0x000fe20000410000 */
[----:B---3--:R-:W-:-:S05]  /*13c0*/  FADD.FTZ R28, -R0, R28 ;  /* 0x0000001c001c7221 */ /* 0x008fca0000010100 */
[----:B------:R1:W2:Y:S01]  /*13d0*/  MUFU.EX2 R27, R29 ;  /* 0x0000001d001b7308 */ /* 0x0002a20000000800 */
[----:B------:R-:W-:-:S07]  /*13e0*/  FMUL.FTZ R28, R28, 1.4426950216293334961 ;  /* 0x3fb8aa3b1c1c7820 */ /* 0x000fce0000410000 */
[----:B------:R-:W3:Y:S01]  /*13f0*/  MUFU.EX2 R25, R28 ;  /* 0x0000001c00197308 */ /* 0x000ee20000000800 */
[----:B0-----:R-:W-:Y:S01]  /*1400*/  FADD.FTZ R26, R11, R14 ;  /* 0x0000000e0b1a7221 */ /* 0x001fe20000010000 */
[----:B-1----:R-:W0:Y:S04]  /*1410*/  LDS R29, [R4+0x1600] ;  /* 0x00160000041d7984 */ /* 0x002e280000000800 */
        /* <DEDUP_REMOVED lines=9> */
[----:B------:R4:W-:Y:S04]  /*14b0*/  STS [R4+0x1000], R25 ;  /* 0x0010001904007388 */ /* 0x0009e80000000800 */
[----:B------:R5:W-:Y:S01]  /*14c0*/  STS [R4+0x1200], R15 ;  /* 0x0012000f04007388 */ /* 0x000be20000000800 */
[C---:B0-----:R-:W-:Y:S01]  /*14d0*/  FADD.FTZ R29, -R0.reuse, R29 ;  /* 0x0000001d001d7221 */ /* 0x041fe20000010100 */
[----:B-1----:R-:W-:-:S03]  /*14e0*/  FADD.FTZ R11, -R0, R11 ;  /* 0x0000000b000b7221 */ /* 0x002fc60000010100 */
[----:B------:R-:W-:Y:S01]  /*14f0*/  FMUL.FTZ R29, R29, 1.4426950216293334961 ;  /* 0x3fb8aa3b1d1d7820 */ /* 0x000fe20000410000 */
[----:B------:R-:W-:-:S03]  /*1500*/  FMUL.FTZ R11, R11, 1.4426950216293334961 ;  /* 0x3fb8aa3b0b0b7820 */ /* 0x000fc60000410000 */
[----:B----4-:R-:W0:Y:S01]  /*1510*/  MUFU.EX2 R25, R29 ;  /* 0x0000001d00197308 */ /* 0x010e220000000800 */
[----:B--2---:R-:W-:-:S04]  /*1520*/  FADD.FTZ R14, -R0, R14 ;  /* 0x0000000e000e7221 */ /* 0x004fc80000010100 */
[----:B------:R-:W-:-:S03]  /*1530*/  FMUL.FTZ R14, R14, 1.4426950216293334961 ;  /* 0x3fb8aa3b0e0e7820 */ /* 0x000fc60000410000 */
[----:B------:R-:W1:Y:S01]  /*1540*/  MUFU.EX2 R27, R11 ;  /* 0x0000000b001b7308 */ /* 0x000e620000000800 */
[----:B---3--:R-:W-:-:S04]  /*1550*/  FADD.FTZ R26, -R0, R26 ;  /* 0x0000001a001a7221 */ /* 0x008fc80000010100 */
[----:B------:R-:W-:-:S03]  /*1560*/  FMUL.FTZ R26, R26, 1.4426950216293334961 ;  /* 0x3fb8aa3b1a1a7820 */ /* 0x000fc60000410000 */
[----:B------:R-:W2:Y:S01]  /*1570*/  MUFU.EX2 R14, R14 ;  /* 0x0000000e000e7308 */ /* 0x000ea20000000800 */
[----:B0-----:R-:W-:Y:S07]  /*1580*/  STS [R4+0x1600], R25 ;  /* 0x0016001904007388 */ /* 0x001fee0000000800 */
[----:B-----5:R-:W0:Y:S01]  /*1590*/  MUFU.EX2 R15, R26 ;  /* 0x0000001a000f7308 */ /* 0x020e220000000800 */
[----:B-1----:R-:W-:Y:S01]  /*15a0*/  FADD.FTZ R28, R28, R27 ;  /* 0x0000001b1c1c7221 */ /* 0x002fe20000010000 */
[----:B------:R-:W-:Y:S03]  /*15b0*/  STS [R4+0x1400], R27 ;  /* 0x0014001b04007388 */ /* 0x000fe60000000800 */
[----:B------:R-:W-:Y:S01]  /*15c0*/  FADD.FTZ R28, R28, R25 ;  /* 0x000000191c1c7221 */ /* 0x000fe20000010000 */
[----:B--2---:R-:W-:Y:S03]  /*15d0*/  STS [R4+0x1a00], R14 ;  /* 0x001a000e04007388 */ /* 0x004fe60000000800 */
[----:B0-----:R-:W-:Y:S01]  /*15e0*/  FADD.FTZ R28, R28, R15 ;  /* 0x0000000f1c1c7221 */ /* 0x001fe20000010000 */
[----:B------:R0:W-:Y:S03]  /*15f0*/  STS [R4+0x1800], R15 ;  /* 0x0018000f04007388 */ /* 0x0001e60000000800 */
[----:B------:R-:W-:Y:S01]  /*1600*/  FADD.FTZ R11, R28, R14 ;  /* 0x0000000e1c0b7221 */ /* 0x000fe20000010000 */
[----:B0-----:R-:W-:Y:S01]  /*1610*/  VIADD R4, R4, 0x2000 ;  /* 0x0000200004047836 */ /* 0x001fe20000000000 */
[----:B------:R-:W-:Y:S06]  /*1620*/  @!P4 BRA `(.L_x_1027) ;  /* 0xfffffff80070c947 */ /* 0x000fec000383ffff */
.L_x_1026:
[----:B------:R-:W-:Y:S05]  /*1630*/  BSYNC.RECONVERGENT B1 ;  /* 0x0000000000017941 */ /* 0x000fea0003800200 */
.L_x_1025:
        /* <DEDUP_REMOVED lines=9> */
[----:B------:R-:W3:Y:S01]  /*16d0*/  LDS R29, [R4+0x800] ;  /* 0x00080000041d7984 */ /* 0x000ee20000000800 */
        /* <DEDUP_REMOVED lines=9> */
[----:B---3--:R-:W-:Y:S02]  /*1770*/  FADD.FTZ R29, -R0, R29 ;  /* 0x0000001d001d7221 */ /* 0x008fe40000010100 */
[----:B------:R-:W3:Y:S02]  /*1780*/  LDS R25, [R4+0x600] ;  /* 0x0006000004197984 */ /* 0x000ee40000000800 */
[----:B------:R-:W-:Y:S01]  /*1790*/  FMUL.FTZ R29, R29, 1.4426950216293334961 ;  /* 0x3fb8aa3b1d1d7820 */ /* 0x000fe20000410000 */
[----:B------:R-:W4:Y:S08]  /*17a0*/  MUFU.EX2 R26, R26 ;  /* 0x0000001a001a7308 */ /* 0x000f300000000800 */
[----:B------:R-:W5:Y:S01]  /*17b0*/  MUFU.EX2 R27, R27 ;  /* 0x0000001b001b7308 */ /* 0x000f620000000800 */
[----:B-1----:R-:W-:Y:S01]  /*17c0*/  FADD.FTZ R11, R11, R14 ;  /* 0x0000000e0b0b7221 */ /* 0x002fe20000010000 */
[----:B------:R0:W-:Y:S06]  /*17d0*/  STS [R4+-0x400], R14 ;  /* 0xfffc000e04007388 */ /* 0x0001ec0000000800 */
[----:B------:R-:W1:Y:S01]  /*17e0*/  MUFU.EX2 R29, R29 ;  /* 0x0000001d001d7308 */ /* 0x000e620000000800 */
[----:B----4-:R-:W-:Y:S01]  /*17f0*/  FADD.FTZ R28, R11, R26 ;  /* 0x0000001a0b1c7221 */ /* 0x010fe20000010000 */
[----:B------:R-:W-:Y:S03]  /*1800*/  STS [R4+-0x200], R26 ;  /* 0xfffe001a04007388 */ /* 0x000fe60000000800 */
[----:B-----5:R-:W-:Y:S01]  /*1810*/  FADD.FTZ R11, R28, R27 ;  /* 0x0000001b1c0b7221 */ /* 0x020fe20000010000 */
[----:B------:R-:W-:Y:S01]  /*1820*/  STS [R4], R27 ;  /* 0x0000001b04007388 */ /* 0x000fe20000000800 */
[----:B0-----:R-:W-:-:S03]  /*1830*/  FADD.FTZ R14, -R0, R13 ;  /* 0x0000000d000e7221 */ /* 0x001fc60000010100 */
[----:B------:R-:W0:Y:S01]  /*1840*/  LDS R28, [R4+0xa00] ;  /* 0x000a0000041c7984 */ /* 0x000e220000000800 */
[----:B------:R-:W-:Y:S01]  /*1850*/  FMUL.FTZ R14, R14, 1.4426950216293334961 ;  /* 0x3fb8aa3b0e0e7820 */ /* 0x000fe20000410000 */
[C---:B--2---:R-:W-:Y:S02]  /*1860*/  FADD.FTZ R15, -R0.reuse, R15 ;  /* 0x0000000f000f7221 */ /* 0x044fe40000010100 */
[----:B-1----:R-:W-:Y:S02]  /*1870*/  STS [R4+0x800], R29 ;  /* 0x0008001d04007388 */ /* 0x002fe40000000800 */
[----:B------:R-:W-:Y:S01]  /*1880*/  FMUL.FTZ R15, R15, 1.4426950216293334961 ;  /* 0x3fb8aa3b0f0f7820 */ /* 0x000fe20000410000 */
[----:B---3--:R-:W-:-:S03]  /*1890*/  FADD.FTZ R25, -R0, R25 ;  /* 0x0000001900197221 */ /* 0x008fc60000010100 */
[----:B------:R-:W1:Y:S01]  /*18a0*/  MUFU.EX2 R13, R15 ;  /* 0x0000000f000d7308 */ /* 0x000e620000000800 */
[----:B------:R-:W-:-:S07]  /*18b0*/  FMUL.FTZ R25, R25, 1.4426950216293334961 ;  /* 0x3fb8aa3b19197820 */ /* 0x000fce0000410000 */
[----:B------:R1:W2:Y:S08]  /*18c0*/  MUFU.EX2 R15, R14 ;  /* 0x0000000e000f7308 */ /* 0x0002b00000000800 */
[----:B------:R-:W3:Y:S01]  /*18d0*/  MUFU.EX2 R25, R25 ;  /* 0x0000001900197308 */ /* 0x000ee20000000800 */
[----:B-1----:R-:W-:Y:S01]  /*18e0*/  FADD.FTZ R14, R11, R13 ;  /* 0x0000000d0b0e7221 */ /* 0x002fe20000010000 */
[----:B------:R-:W-:Y:S03]  /*18f0*/  STS [R4+0x200], R13 ;  /* 0x0002000d04007388 */ /* 0x000fe60000000800 */
[----:B--2---:R-:W-:Y:S01]  /*1900*/  FADD.FTZ R14, R14, R15 ;  /* 0x0000000f0e0e7221 */ /* 0x004fe20000010000 */
[----:B------:R-:W-:Y:S01]  /*1910*/  STS [R4+0x400], R15 ;  /* 0x0004000f04007388 */ /* 0x000fe20000000800 */
[----:B0-----:R-:W-:-:S04]  /*1920*/  FADD.FTZ R28, -R0, R28 ;  /* 0x0000001c001c7221 */ /* 0x001fc80000010100 */
[----:B------:R-:W-:Y:S01]  /*1930*/  FMUL.FTZ R27, R28, 1.4426950216293334961 ;  /* 0x3fb8aa3b1c1b7820 */ /* 0x000fe20000410000 */
[----:B---3--:R-:W-:Y:S01]  /*1940*/  FADD.FTZ R14, R14, R25 ;  /* 0x000000190e0e7221 */ /* 0x008fe20000010000 */
[----:B------:R-:W-:Y:S03]  /*1950*/  STS [R4+0x600], R25 ;  /* 0x0006001904007388 */ /* 0x000fe60000000800 */
[----:B------:R-:W-:Y:S01]  /*1960*/  FADD.FTZ R14, R14, R29 ;  /* 0x0000001d0e0e7221 */ /* 0x000fe20000010000 */
[----:B------:R-:W0:Y:S02]  /*1970*/  MUFU.EX2 R27, R27 ;  /* 0x0000001b001b7308 */ /* 0x000e240000000800 */
[----:B0-----:R0:W-:Y:S01]  /*1980*/  STS [R4+0xa00], R27 ;  /* 0x000a001b04007388 */ /* 0x0011e20000000800 */
[----:B------:R-:W-:Y:S01]  /*1990*/  FADD.FTZ R11, R14, R27 ;  /* 0x0000001b0e0b7221 */ /* 0x000fe20000010000 */
[----:B0-----:R-:W-:-:S07]  /*19a0*/  IADD3 R4, PT, PT, R4, 0x1000, RZ ;  /* 0x0000100004047810 */ /* 0x001fce0007ffe0ff */
.L_x_1029:
[----:B------:R-:W-:Y:S05]  /*19b0*/  BSYNC.RECONVERGENT B1 ;  /* 0x0000000000017941 */ /* 0x000fea0003800200 */
.L_x_1028:
        /* <DEDUP_REMOVED lines=26> */
.L_x_1021:
[----:B------:R-:W-:Y:S05]  /*1b60*/  BSYNC.RECONVERGENT B0 ;  /* 0x0000000000007941 */ /* 0x000fea0003800200 */
.L_x_1020:
        /* <DEDUP_REMOVED lines=22> */
[----:B------:R-:W-:Y:S02]  /*1cd0*/  IMAD.IADD R14, R9, 0x1, R12 ;  /* 0x00000001090e7824 */ /* 0x000fe400078e020c */
[----:B------:R-:W-:-:S03]  /*1ce0*/  IMAD.MOV.U32 R12, RZ, RZ, R6 ;  /* 0x000000ffff0c7224 */ /* 0x000fc600078e0006 */
[----:B------:R-:W-:Y:S02]  /*1cf0*/  IADD3 R5, PT, PT, -R5, R14, RZ ;  /* 0x0000000e05057210 */ /* 0x000fe40007ffe1ff */
[----:B------:R-:W-:Y:S02]  /*1d00*/  LOP3.LUT R9, R14, 0x180, RZ, 0xc0, !PT ;  /* 0x000001800e097812 */ /* 0x000fe400078ec0ff */
[----:B------:R-:W-:Y:S01]  /*1d10*/  ISETP.GE.U32.AND P1, PT, R5, 0x180, PT ;  /* 0x000001800500780c */ /* 0x000fe20003f26070 */
[----:B-1----:R-:W-:Y:S01]  /*1d20*/  FADD.FTZ R5, R4, 9.9999999747524270788e-07 ;  /* 0x358637bd04057421 */ /* 0x002fe20000010000 */
[----:B------:R-:W-:Y:S02]  /*1d30*/  ISETP.NE.AND P0, PT, R9, 0x180, PT ;  /* 0x000001800900780c */ /* 0x000fe40003f05270 */
[----:B------:R-:W-:-:S03]  /*1d40*/  LEA.HI R14, R14, 0x1, RZ, 0x19 ;  /* 0x000000010e0e7811 */ /* 0x000fc600078fc8ff */
[----:B------:R-:W1:Y:S08]  /*1d50*/  MUFU.RCP R5, R5 ;  /* 0x0000000500057308 */ /* 0x000e700000001000 */
[----:B------:R-:W-:Y:S05]  /*1d60*/  @!P0 BRA `(.L_x_1033) ;  /* 0x00000000003c8947 */ /* 0x000fea0003800000 */
[C---:B------:R-:W-:Y:S01]  /*1d70*/  SHF.L.U32 R9, R14.reuse, 0x7, RZ ;  /* 0x000000070e097819 */ /* 0x040fe200000006ff */
[----:B------:R-:W-:Y:S01]  /*1d80*/  VIADD R13, R3, 0x20 ;  /* 0x00000020030d7836 */ /* 0x000fe20000000000 */
[----:B------:R-:W-:Y:S02]  /*1d90*/  LOP3.LUT R11, R14, 0x3, RZ, 0xc0, !PT ;  /* 0x000000030e0b7812 */ /* 0x000fe400078ec0ff */
[----:B------:R-:W-:Y:S02]  /*1da0*/  LOP3.LUT R9, R9, 0x180, RZ, 0xc0, !PT ;  /* 0x0000018009097812 */ /* 0x000fe400078ec0ff */
[----:B------:R-:W-:Y:S02]  /*1db0*/  LEA R13, R2, R13, 0x18 ;  /* 0x0000000d020d7211 */ /* 0x000fe400078ec0ff */
[----:B------:R-:W-:Y:S01]  /*1dc0*/  IADD3 R11, PT, PT, -R11, RZ, RZ ;  /* 0x000000ff0b0b7210 */ /* 0x000fe20007ffe1ff */
[----:B------:R-:W-:Y:S01]  /*1dd0*/  IMAD.IADD R12, R9, 0x1, R6 ;  /* 0x00000001090c7824 */ /* 0x000fe200078e0206 */
[----:B------:R-:W-:-:S07]  /*1de0*/  LEA R9, R6, R13, 0x2 ;  /* 0x0000000d06097211 */ /* 0x000fce00078e10ff */
.L_x_1034:
[----:B------:R-:W1:Y:S01]  /*1df0*/  LDS R14, [R9] ;  /* 0x00000000090e7984 */ /* 0x000e620000000800 */
[----:B------:R-:W-:-:S05]  /*1e00*/  VIADD R11, R11, 0x1 ;  /* 0x000000010b0b7836 */ /* 0x000fca0000000000 */
[----:B------:R-:W-:Y:S01]  /*1e10*/  ISETP.NE.AND P0, PT, R11, RZ, PT ;  /* 0x000000ff0b00720c */ /* 0x000fe20003f05270 */
[----:B-1----:R-:W-:-:S05]  /*1e20*/  FMUL.FTZ R14, R14, R5 ;  /* 0x000000050e0e7220 */ /* 0x002fca0000410000 */
[----:B------:R1:W-:Y:S02]  /*1e30*/  STS [R9], R14 ;  /* 0x0000000e09007388 */ /* 0x0003e40000000800 */
[----:B-1----:R-:W-:-:S05]  /*1e40*/  IADD3 R9, PT, PT, R9, 0x200, RZ ;  /* 0x0000020009097810 */ /* 0x002fca0007ffe0ff */
[----:B------:R-:W-:Y:S05]  /*1e50*/  @P0 BRA `(.L_x_1034) ;  /* 0xfffffffc00e40947 */ /* 0x000fea000383ffff */
.L_x_1033:
[----:B------:R-:W-:Y:S05]  /*1e60*/  BSYNC.RECONVERGENT B1 ;  /* 0x0000000000017941 */ /* 0x000fea0003800200 */
.L_x_1032:
[----:B------:R-:W-:Y:S05]  /*1e70*/  @!P1 BRA `(.L_x_1031) ;  /* 0x0000000400b89947 */ /* 0x000fea0003800000 */
[----:B------:R-:W-:Y:S01]  /*1e80*/  IADD3 R9, PT, PT, R7, -R12, RZ ;  /* 0x8000000c07097210 */ /* 0x000fe20007ffe0ff */
[----:B------:R-:W-:Y:S01]  /*1e90*/  VIADD R3, R3, 0x20 ;  /* 0x0000002003037836 */ /* 0x000fe20000000000 */
        /* <DEDUP_REMOVED lines=9> */
.L_x_1037:
[----:B------:R-:W1:Y:S01]  /*1f30*/  LDS R14, [R2+-0x400] ;  /* 0xfffc0000020e7984 */ /* 0x000e620000000800 */
[----:B------:R-:W-:-:S03]  /*1f40*/  IADD3 R12, PT, PT, R12, 0x800, RZ ;  /* 0x000008000c0c7810 */ /* 0x000fc60007ffe0ff */
[----:B------:R-:W2:Y:S01]  /*1f50*/  LDS R24, [R2+-0x200] ;  /* 0xfffe000002187984 */ /* 0x000ea20000000800 */
[----:B------:R-:W-:-:S03]  /*1f60*/  ISETP.GE.AND P1, PT, R12, R3, PT ;  /* 0x000000030c00720c */ /* 0x000fc60003f26270 */
[----:B------:R-:W3:Y:S04]  /*1f70*/  LDS R13, [R2+0x600] ;  /* 0x00060000020d7984 */ /* 0x000ee80000000800 */
[----:B------:R-:W4:Y:S04]  /*1f80*/  LDS R9, [R2+0x800] ;  /* 0x0008000002097984 */ /* 0x000f280000000800 */
[----:B------:R-:W5:Y:S04]  /*1f90*/  LDS R26, [R2] ;  /* 0x00000000021a7984 */ /* 0x000f680000000800 */
[----:B------:R-:W0:Y:S04]  /*1fa0*/  LDS R28, [R2+0x200] ;  /* 0x00020000021c7984 */ /* 0x000e280000000800 */
[----:B------:R-:W0:Y:S01]  /*1fb0*/  LDS R11, [R2+0x400] ;  /* 0x00040000020b7984 */ /* 0x000e220000000800 */
[----:B-1----:R-:W-:-:S03]  /*1fc0*/  FMUL.FTZ R15, R14, R5 ;  /* 0x000000050e0f7220 */ /* 0x002fc60000410000 */
[----:B------:R-:W-:Y:S01]  /*1fd0*/  LDS R14, [R2+0xe00] ;  /* 0x000e0000020e7984 */ /* 0x000fe20000000800 */
[----:B--2---:R-:W-:-:S03]  /*1fe0*/  FMUL.FTZ R23, R24, R5 ;  /* 0x0000000518177220 */ /* 0x004fc60000410000 */
[----:B------:R-:W-:Y:S01]  /*1ff0*/  STS [R2+-0x400], R15 ;  /* 0xfffc000f02007388 */ /* 0x000fe20000000800 */
[----:B---3--:R-:W-:-:S03]  /*2000*/  FMUL.FTZ R13, R13, R5 ;  /* 0x000000050d0d7220 */ /* 0x008fc60000410000 */
[----:B------:R-:W-:Y:S01]  /*2010*/  STS [R2+-0x200], R23 ;  /* 0xfffe001702007388 */ /* 0x000fe20000000800 */
[----:B----4-:R-:W-:-:S03]  /*2020*/  FMUL.FTZ R9, R9, R5 ;  /* 0x0000000509097220 */ /* 0x010fc60000410000 */
[----:B------:R-:W-:Y:S01]  /*2030*/  STS [R2+0x600], R13 ;  /* 0x0006000d02007388 */ /* 0x000fe20000000800 */
[----:B-----5:R-:W-:-:S03]  /*2040*/  FMUL.FTZ R25, R26, R5 ;  /* 0x000000051a197220 */ /* 0x020fc60000410000 */
[----:B------:R-:W-:Y:S01]  /*2050*/  STS [R2+0x800], R9 ;  /* 0x0008000902007388 */ /* 0x000fe20000000800 */
[----:B0-----:R-:W-:-:S03]  /*2060*/  FMUL.FTZ R27, R28, R5 ;  /* 0x000000051c1b7220 */ /* 0x001fc60000410000 */
[----:B------:R-:W0:Y:S01]  /*2070*/  LDS R24, [R2+0xa00] ;  /* 0x000a000002187984 */ /* 0x000e220000000800 */
[----:B------:R-:W-:-:S03]  /*2080*/  FMUL.FTZ R29, R11, R5 ;  /* 0x000000050b1d7220 */ /* 0x000fc60000410000 */
        /* <DEDUP_REMOVED lines=8> */
[----:B------:R1:W-:Y:S04]  /*2110*/  STS [R2+0x200], R27 ;  /* 0x0002001b02007388 */ /* 0x0003e80000000800 */
[----:B------:R2:W-:Y:S01]  /*2120*/  STS [R2+0x400], R29 ;  /* 0x0004001d02007388 */ /* 0x0005e20000000800 */
[-C--:B0-----:R-:W-:Y:S01]  /*2130*/  FMUL.FTZ R25, R24, R5.reuse ;  /* 0x0000000518197220 */ /* 0x081fe20000410000 */
[----:B-1----:R-:W-:-:S04]  /*2140*/  FMUL.FTZ R27, R26, R5 ;  /* 0x000000051a1b7220 */ /* 0x002fc80000410000 */
[----:B------:R-:W-:Y:S01]  /*2150*/  STS [R2+0xa00], R25 ;  /* 0x000a001902007388 */ /* 0x000fe20000000800 */
[-C--:B--2---:R-:W-:Y:S01]  /*2160*/  FMUL.FTZ R28, R28, R5.reuse ;  /* 0x000000051c1c7220 */ /* 0x084fe20000410000 */
[-C--:B------:R-:W-:Y:S02]  /*2170*/  FMUL.FTZ R29, R14, R5.reuse ;  /* 0x000000050e1d7220 */ /* 0x080fe40000410000 */
        /* <DEDUP_REMOVED lines=15> */
.L_x_1036:
[----:B------:R-:W-:Y:S05]  /*2270*/  BSYNC.RECONVERGENT B1 ;  /* 0x0000000000017941 */ /* 0x000fea0003800200 */
.L_x_1035:
        /* <DEDUP_REMOVED lines=31> */
.L_x_1039:
[----:B------:R-:W-:Y:S05]  /*2470*/  BSYNC.RECONVERGENT B1 ;  /* 0x0000000000017941 */ /* 0x000fea0003800200 */
.L_x_1038:
        /* <DEDUP_REMOVED lines=14> */
.L_x_1031:
[----:B------:R-:W-:Y:S05]  /*2560*/  BSYNC.RECONVERGENT B0 ;  /* 0x0000000000007941 */ /* 0x000fea0003800200 */
.L_x_1030:
[----:B------:R-:W-:Y:S01]  /*2570*/  BAR.SYNC.DEFER_BLOCKING 0x0 ;  /* 0x0000000000007b1d */ /* 0x000fe20000010000 */
[----:B------:R-:W-:Y:S02]  /*2580*/  ISETP.NE.AND P0, PT, R6, RZ, PT ;  /* 0x000000ff0600720c */ /* 0x000fe40003f05270 */
[----:B------:R-:W-:-:S03]  /*2590*/  ISETP.GE.U32.AND P1, PT, R20, R21, PT ;  /* 0x000000151400720c */ /* 0x000fc60003f26070 */
[----:B------:R-:W-:Y:S08]  /*25a0*/  BSSY.RECONVERGENT B0, `(.L_x_1040) ;  /* 0x000000f000007945 */ /* 0x000ff00003800200 */
[----:B------:R-:W-:Y:S05]  /*25b0*/  @P0 BRA `(.L_x_1041) ;  /* 0x0000000000340947 */ /* 0x000fea0003800000 */
[----:B--2---:R-:W-:Y:S01]  /*25c0*/  IMAD R2, R19, R16, R17 ;  /* 0x0000001013027224 */ /* 0x004fe200078e0211 */
[----:B------:R-:W2:Y:S03]  /*25d0*/  LDCU.128 UR4, c[0x0][0x380] ;  /* 0x00007000ff0477ac */ /* 0x000ea60008000c00 */
[----:B-1----:R-:W-:-:S05]  /*25e0*/  IMAD R5, R2, UR38, RZ ;  /* 0x0000002602057c24 */ /* 0x002fca000f8e02ff */
        /* <DEDUP_REMOVED lines=9> */
[----:B------:R3:W-:Y:S02]  /*2680*/  STG.E desc[UR36][R6.64], R4 ;  /* 0x0000000406007986 */ /* 0x0007e4000c101924 */
.L_x_1041:
[----:B------:R-:W-:Y:S05]  /*2690*/  BSYNC.RECONVERGENT B0 ;  /* 0x0000000000007941 */ /* 0x000fea0003800200 */
.L_x_1040:
[----:B------:R-:W-:Y:S04]  /*26a0*/  BSSY.RECONVERGENT B6, `(.L_x_1042) ;  /* 0x000004d000067945 */ /* 0x000fe80003800200 */
[----:B------:R-:W-:Y:S05]  /*26b0*/  @P1 BRA `(.L_x_1043) ;  /* 0x00000004002c1947 */ /* 0x000fea0003800000 */
[----:B------:R-:W0:Y:S01]  /*26c0*/  LDC R11, c[0x0][0x400] ;  /* 0x00010000ff0b7b82 */ /* 0x000e220000000800 */
[----:B-12---:R-:W1:Y:S01]  /*26d0*/  I2F.RP R5, R22 ;  /* 0x0000001600057306 */ /* 0x006e620000209400 */
[----:B------:R-:W2:Y:S06]  /*26e0*/  LDCU UR4, c[0x0][0x3fc] ;  /* 0x00007f80ff0477ac */ /* 0x000eac0008000800 */
[----:B---3--:R-:W3:Y:S01]  /*26f0*/  LDC R4, c[0x0][0x404] ;  /* 0x00010100ff047b82 */ /* 0x008ee20000000800 */
[----:B-1----:R-:W1:Y:S01]  /*2700*/  MUFU.RCP R5, R5 ;  /* 0x0000000500057308 */ /* 0x002e620000001000 */
[----:B--2---:R-:W-:Y:S01]  /*2710*/  VIADD R10, R10, -UR4 ;  /* 0x800000040a0a7c36 */ /* 0x004fe20008000000 */
[----:B0-----:R-:W-:-:S02]  /*2720*/  IABS R0, R11 ;  /* 0x0000000b00007213 */ /* 0x001fc40000000000 */
[----:B------:R-:W-:-:S04]  /*2730*/  ISETP.NE.AND P1, PT, R11, RZ, PT ;  /* 0x000000ff0b00720c */ /* 0x000fc80003f25270 */
[----:B------:R-:W0:Y:S01]  /*2740*/  I2F.RP R9, R0 ;  /* 0x0000000000097306 */ /* 0x000e220000209400 */
[----:B---3--:R-:W-:Y:S01]  /*2750*/  ISETP.NE.AND P2, PT, R4, RZ, PT ;  /* 0x000000ff0400720c */ /* 0x008fe20003f45270 */
[----:B-1----:R-:W-:-:S06]  /*2760*/  VIADD R6, R5, 0xffffffe ;  /* 0x0ffffffe05067836 */ /* 0x002fcc0000000000 */
[----:B------:R1:W2:Y:S08]  /*2770*/  F2I.FTZ.U32.TRUNC.NTZ R7, R6 ;  /* 0x0000000600077305 */ /* 0x0002b0000021f000 */
[----:B0-----:R-:W0:Y:S01]  /*2780*/  MUFU.RCP R9, R9 ;  /* 0x0000000900097308 */ /* 0x001e220000001000 */
[----:B-1----:R-:W-:Y:S02]  /*2790*/  IMAD.MOV.U32 R6, RZ, RZ, RZ ;  /* 0x000000ffff067224 */ /* 0x002fe400078e00ff */
[----:B--2---:R-:W-:-:S04]  /*27a0*/  IMAD.MOV R13, RZ, RZ, -R7 ;  /* 0x000000ffff0d7224 */ /* 0x004fc800078e0a07 */
[----:B------:R-:W-:-:S04]  /*27b0*/  IMAD R5, R13, R22, RZ ;  /* 0x000000160d057224 */ /* 0x000fc800078e02ff */
[----:B------:R-:W-:Y:S01]  /*27c0*/  IMAD.HI.U32 R5, R7, R5, R6 ;  /* 0x0000000507057227 */ /* 0x000fe200078e0006 */
[----:B------:R-:W-:Y:S02]  /*27d0*/  IABS R6, R4 ;  /* 0x0000000400067213 */ /* 0x000fe40000000000 */
[----:B0-----:R-:W-:-:S04]  /*27e0*/  IADD3 R2, PT, PT, R9, 0xffffffe, RZ ;  /* 0x0ffffffe09027810 */ /* 0x001fc80007ffe0ff */
[----:B------:R0:W1:Y:S02]  /*27f0*/  F2I.FTZ.U32.TRUNC.NTZ R3, R2 ;  /* 0x0000000200037305 */ /* 0x000064000021f000 */
[----:B0-----:R-:W-:Y:S01]  /*2800*/  HFMA2 R2, -RZ, RZ, 0, 0 ;  /* 0x00000000ff027431 */ /* 0x001fe200000001ff */
[----:B-1----:R-:W-:-:S05]  /*2810*/  IADD3 R15, PT, PT, RZ, -R3, RZ ;  /* 0x80000003ff0f7210 */ /* 0x002fca0007ffe0ff */
[----:B------:R-:W-:-:S04]  /*2820*/  IMAD R9, R15, R0, RZ ;  /* 0x000000000f097224 */ /* 0x000fc800078e02ff */
[----:B------:R-:W-:Y:S01]  /*2830*/  IMAD.HI.U32 R2, R3, R9, R2 ;  /* 0x0000000903027227 */ /* 0x000fe200078e0002 */
[----:B------:R-:W-:-:S07]  /*2840*/  MOV R3, R6 ;  /* 0x0000000600037202 */ /* 0x000fce0000000f00 */
.L_x_1045:
        /* <DEDUP_REMOVED lines=34> */
.L_x_1044:
        /* <DEDUP_REMOVED lines=16> */
.L_x_1043:
[----:B------:R-:W-:Y:S05]  /*2b70*/  BSYNC.RECONVERGENT B6 ;  /* 0x0000000000067941 */ /* 0x000fea0003800200 */
.L_x_1042:
[----:B------:R-:W2:Y:S01]  /*2b80*/  S2R R10, SR_TID.X ;  /* 0x00000000000a7919 */ /* 0x000ea20000002100 */
[----:B------:R-:W-:Y:S01]  /*2b90*/  UMOV UR4, 0xffffffff ;  /* 0xffffffff00047882 */ /* 0x000fe20000000000 */
[----:B--2---:R-:W-:Y:S02]  /*2ba0*/  LOP3.LUT R9, R10, 0x1f, RZ, 0xc0, !PT ;  /* 0x0000001f0a097812 */ /* 0x004fe400078ec0ff */
[----:B------:R-:W-:Y:S05]  /*2bb0*/  BRA.DIV UR4, `(.L_x_1046) ;  /* 0x0000000a04287947 */ /* 0x000fea000b800000 */
[----:B0--3--:R-:W-:Y:S02]  /*2bc0*/  HFMA2 R0, -RZ, RZ, 0, 0 ;  /* 0x00000000ff007431 */ /* 0x009fe400000001ff */
[----:B------:R-:W-:Y:S01]  /*2bd0*/  IMAD.MOV.U32 R14, RZ, RZ, RZ ;  /* 0x000000ffff0e7224 */ /* 0x000fe200078e00ff */
[----:B------:R-:W-:-:S03]  /*2be0*/  MOV R6, RZ ;  /* 0x000000ff00067202 */ /* 0x000fc60000000f00 */
[--C-:B------:R-:W-:Y:S01]  /*2bf0*/  FADD.FTZ R2, RZ, R14.reuse ;  /* 0x0000000eff027221 */ /* 0x100fe20000010000 */
[----:B------:R-:W-:Y:S01]  /*2c00*/  FADD.FTZ R8, RZ, R14 ;  /* 0x0000000eff087221 */ /* 0x000fe20000010000 */
[----:B------:R-:W-:Y:S01]  /*2c10*/  FADD.FTZ R6, RZ, R6 ;  /* 0x00000006ff067221 */ /* 0x000fe20000010000 */
[----:B-1----:R-:W-:Y:S02]  /*2c20*/  FADD.FTZ R4, RZ, R0 ;  /* 0x00000000ff047221 */ /* 0x002fe40000010000 */
[----:B------:R-:W0:Y:S04]  /*2c30*/  SHFL.BFLY PT, R3, R2, 0x1, 0x1f ;  /* 0x0c201f0002037f89 */ /* 0x000e2800000e0000 */
[----:B------:R-:W1:Y:S04]  /*2c40*/  SHFL.BFLY PT, R5, R4, 0x1, 0x1f ;  /* 0x0c201f0004057f89 */ /* 0x000e6800000e0000 */
[----:B------:R-:W2:Y:S04]  /*2c50*/  SHFL.BFLY PT, R7, R6, 0x1, 0x1f ;  /* 0x0c201f0006077f89 */ /* 0x000ea800000e0000 */
[----:B------:R3:W4:Y:S01]  /*2c60*/  SHFL.BFLY PT, R14, R8, 0x1, 0x1f ;  /* 0x0c201f00080e7f89 */ /* 0x00072200000e0000 */
[----:B0-----:R-:W-:Y:S01]  /*2c70*/  FADD.FTZ R0, R2, R3 ;  /* 0x0000000302007221 */ /* 0x001fe20000010000 */
[----:B-1----:R-:W-:Y:S01]  /*2c80*/  FADD.FTZ R3, R4, R5 ;  /* 0x0000000504037221 */ /* 0x002fe20000010000 */
[----:B--23--:R-:W-:-:S07]  /*2c90*/  FADD.FTZ R2, R6, R7 ;  /* 0x0000000706027221 */ /* 0x00cfce0000010000 */
.L_x_1064:
[C---:B------:R-:W-:Y:S01]  /*2ca0*/  LOP3.LUT P0, RZ, R10.reuse, 0x3, RZ, 0xc0, !PT ;  /* 0x000000030aff7812 */ /* 0x040fe2000780c0ff */
[----:B------:R-:W-:Y:S05]  /*2cb0*/  WARPSYNC.ALL ;  /* 0x0000000000007948 */ /* 0x000fea0003800000 */
[----:B------:R-:W-:Y:S01]  /*2cc0*/  LOP3.LUT R4, R10, 0x3c0, RZ, 0xc0, !PT ;  /* 0x000003c00a047812 */ /* 0x000fe200078ec0ff */
[----:B------:R-:W-:Y:S01]  /*2cd0*/  BAR.SYNC.DEFER_BLOCKING 0x0 ;  /* 0x0000000000007b1d */ /* 0x000fe20000010000 */
[----:B------:R-:W-:Y:S01]  /*2ce0*/  SHF.R.U32.HI R9, RZ, 0x2, R9 ;  /* 0x00000002ff097819 */ /* 0x000fe20000011609 */
[----:B----4-:R-:W-:Y:S01]  /*2cf0*/  FADD.FTZ R5, R8, R14 ;  /* 0x0000000e08057221 */ /* 0x010fe20000010000 */
[----:B------:R-:W-:-:S02]  /*2d00*/  ISETP.NE.OR P1, PT, R4, 0x40, P0 ;  /* 0x000000400400780c */ /* 0x000fc40000725670 */
[----:B------:R-:W-:Y:S01]  /*2d10*/  LOP3.LUT R4, R9, 0x3e0, R10, 0xf8, !PT ;  /* 0x000003e009047812 */ /* 0x000fe200078ef80a */
        /* <DEDUP_REMOVED lines=10> */
[----:B------:R0:W-:Y:S02]  /*2dc0*/  STS [R6+-0xa0], R5 ;  /* 0xffff600506007388 */ /* 0x0001e40000000800 */
.L_x_1048:
[----:B------:R-:W-:Y:S05]  /*2dd0*/  BSYNC.RECONVERGENT B0 ;  /* 0x0000000000007941 */ /* 0x000fea0003800200 */
.L_x_1047:
[----:B------:R-:W1:Y:S08]  /*2de0*/  S2UR UR5, SR_CgaCtaId ;  /* 0x00000000000579c3 */ /* 0x000e700000008800 */
[----:B------:R-:W-:Y:S01]  /*2df0*/  BAR.SYNC.DEFER_BLOCKING 0x0 ;  /* 0x0000000000007b1d */ /* 0x000fe20000010000 */
[C---:B------:R-:W-:Y:S02]  /*2e00*/  LOP3.LUT P2, RZ, R10.reuse, 0x3c3, RZ, 0xc0, !PT ;  /* 0x000003c30aff7812 */ /* 0x040fe4000784c0ff */
[----:B------:R-:W-:-:S03]  /*2e10*/  LOP3.LUT R8, R10, 0x3e3, RZ, 0xc0, !PT ;  /* 0x000003e30a087812 */ /* 0x000fc600078ec0ff */
[----:B------:R-:W-:Y:S01]  /*2e20*/  UMOV UR4, 0x400 ;  /* 0x0000040000047882 */ /* 0x000fe20000000000 */
[C---:B------:R-:W-:Y:S01]  /*2e30*/  ISETP.NE.AND P3, PT, R8.reuse, 0x20, PT ;  /* 0x000000200800780c */ /* 0x040fe20003f65270 */
[----:B------:R-:W-:Y:S01]  /*2e40*/  UIADD3 UR4, UPT, UPT, UR4, 0x20, URZ ;  /* 0x0000002004047890 */ /* 0x000fe2000fffe0ff */
[----:B------:R-:W-:-:S03]  /*2e50*/  ISETP.NE.AND P1, PT, R8, RZ, PT ;  /* 0x000000ff0800720c */ /* 0x000fc60003f25270 */
[----:B-1----:R-:W-:-:S06]  /*2e60*/  ULEA UR4, UR5, UR4, 0x18 ;  /* 0x0000000405047291 */ /* 0x002fcc000f8ec0ff */
[----:B------:R-:W-:Y:S02]  /*2e70*/  LEA R12, R4, UR4, 0x2 ;  /* 0x00000004040c7c11 */ /* 0x000fe4000f8e10ff */
[----:B------:R-:W-:-:S03]  /*2e80*/  @!P3 LEA R9, R9, UR4, 0x2 ;  /* 0x000000040909bc11 */ /* 0x000fc6000f8e10ff */
        /* <DEDUP_REMOVED lines=21> */
[----:B------:R-:W-:-:S04]  /*2fe0*/  IMAD R16, R19, R16, R17 ;  /* 0x0000001013107224 */ /* 0x000fc800078e0211 */
[----:B------:R-:W-:Y:S01]  /*2ff0*/  IMAD R8, R16, UR38, RZ ;  /* 0x0000002610087c24 */ /* 0x000fe2000f8e02ff */
[----:B------:R-:W-:Y:S06]  /*3000*/  @P0 EXIT ;  /* 0x000000000000094d */ /* 0x000fec0003800000 */
[----:B------:R-:W5:Y:S01]  /*3010*/  LDCU.64 UR4, c[0x0][0x390] ;  /* 0x00007200ff0477ac */ /* 0x000f620008000a00 */
[----:B------:R-:W-:Y:S01]  /*3020*/  IMAD.SHL.U32 R8, R8, 0x20, RZ ;  /* 0x0000002008087824 */ /* 0x000fe200078e00ff */
[----:B0-----:R-:W-:Y:S01]  /*3030*/  SHF.R.U32.HI R9, RZ, 0x2, R10 ;  /* 0x00000002ff097819 */ /* 0x001fe2000001160a */
[----:B-1----:R-:W-:Y:S01]  /*3040*/  @!P1 FADD.FTZ R0, R0, R7 ;  /* 0x0000000700009221 */ /* 0x002fe20000010000 */
[----:B------:R-:W-:Y:S01]  /*3050*/  SHF.L.U32 R18, R18, 0x5, RZ ;  /* 0x0000000512127819 */ /* 0x000fe200000006ff */
[----:B--2---:R-:W-:Y:S01]  /*3060*/  @!P1 FADD.FTZ R3, R3, R4 ;  /* 0x0000000403039221 */ /* 0x004fe20000010000 */
[----:B---3--:R-:W-:Y:S01]  /*3070*/  @!P1 FADD.FTZ R2, R2, R11 ;  /* 0x0000000b02029221 */ /* 0x008fe20000010000 */
[----:B----4-:R-:W-:Y:S01]  /*3080*/  @!P1 FADD.FTZ R5, R5, R6 ;  /* 0x0000000605059221 */ /* 0x010fe20000010000 */
[----:B------:R-:W-:Y:S02]  /*3090*/  IADD3 R8, P0, P2, R9, R8, R18 ;  /* 0x0000000809087210 */ /* 0x000fe40007a1e012 */
[----:B------:R-:W-:-:S02]  /*30a0*/  F2FP.BF16.F32.PACK_AB R0, R3, R0 ;  /* 0x000000000300723e */ /* 0x000fc400000010ff */
[----:B------:R-:W-:Y:S02]  /*30b0*/  IADD3.X R7, PT, PT, RZ, RZ, RZ, P0, P2 ;  /* 0x000000ffff077210 */ /* 0x000fe400007e44ff */
[----:B------:R-:W-:Y:S02]  /*30c0*/  F2FP.BF16.F32.PACK_AB R2, R5, R2 ;  /* 0x000000020502723e */ /* 0x000fe400000010ff */
[----:B------:R-:W-:Y:S02]  /*30d0*/  PRMT R3, R0, 0x7632, R3 ;  /* 0x0000763200037816 */ /* 0x000fe40000000003 */
[----:B-----5:R-:W-:Y:S02]  /*30e0*/  LEA R4, P0, R8, UR4, 0x1 ;  /* 0x0000000408047c11 */ /* 0x020fe4000f8008ff */
[----:B------:R-:W-:Y:S02]  /*30f0*/  PRMT R6, R2, 0x7632, R6 ;  /* 0x0000763202067816 */ /* 0x000fe40000000006 */
[----:B------:R-:W-:-:S05]  /*3100*/  LEA.HI.X R5, R8, UR5, R7, 0x1, P0 ;  /* 0x0000000508057c11 */ /* 0x000fca00080f0c07 */
[----:B------:R-:W-:Y:S04]  /*3110*/  STG.E.U16 desc[UR36][R4.64], R0 ;  /* 0x0000000004007986 */ /* 0x000fe8000c101524 */
[----:B------:R-:W-:Y:S04]  /*3120*/  STG.E.U16 desc[UR36][R4.64+0x10], R3 ;  /* 0x0000100304007986 */ /* 0x000fe8000c101524 */
[----:B------:R-:W-:Y:S04]  /*3130*/  STG.E.U16 desc[UR36][R4.64+0x20], R2 ;  /* 0x0000200204007986 */ /* 0x000fe8000c101524 */
[----:B------:R-:W-:Y:S01]  /*3140*/  STG.E.U16 desc[UR36][R4.64+0x30], R6 ;  /* 0x0000300604007986 */ /* 0x000fe2000c101524 */
[----:B------:R-:W-:Y:S05]  /*3150*/  EXIT ;  /* 0x000000000000794d */ /* 0x000fea0003800000 */
.L_x_1017:
        /* <DEDUP_REMOVED lines=16> */
.L_x_1049:
[----:B------:R-:W-:Y:S05]  /*3260*/  EXIT ;  /* 0x000000000000794d */ /* 0x000fea0003800000 */
.L_x_1019:
[----:B------:R-:W-:Y:S02]  /*3270*/  HFMA2 R12, -RZ, RZ, 0, 9.5367431640625e-07 ;  /* 0x00000010ff0c7431 */ /* 0x000fe400000001ff */
[----:B------:R-:W-:Y:S01]  /*3280*/  IMAD.MOV.U32 R11, RZ, RZ, 0x1f ;  /* 0x0000001fff0b7424 */ /* 0x000fe200078e00ff */
[----:B------:R-:W-:-:S07]  /*3290*/  MOV R15, 0xffffffff ;  /* 0xffffffff000f7802 */ /* 0x000fce0000000f00 */
[----:B------:R-:W-:Y:S05]  /*32a0*/  WARPSYNC.COLLECTIVE R15, `(.L_x_1050) ;  /* 0x000000000f087348 */ /* 0x000fea0003c00000 */
[----:B------:R0:W1:Y:S02]  /*32b0*/  SHFL.BFLY P6, R14, R13, R12, R11 ;  /* 0x0c00000c0d0e7389 */ /* 0x00006400000c000b */
[----:B01----:R-:W-:Y:S05]  /*32c0*/  ENDCOLLECTIVE ;  /* 0x000000000000791b */ /* 0x003fea0003800000 */
.L_x_1050:
[----:B------:R-:W-:Y:S01]  /*32d0*/  IMAD.MOV.U32 R12, RZ, RZ, 0x8 ;  /* 0x00000008ff0c7424 */ /* 0x000fe200078e00ff */
[----:B------:R-:W-:-:S04]  /*32e0*/  FMNMX.FTZ R0, R14, -3.40282346638528859812e+38, !PT ;  /* 0xff7fffff0e007809 */ /* 0x000fc80007810000 */
[----:B------:R-:W-:-:S07]  /*32f0*/  MOV R13, R0 ;  /* 0x00000000000d7202 */ /* 0x000fce0000000f00 */
[----:B------:R-:W-:Y:S05]  /*3300*/  WARPSYNC.COLLECTIVE R15, `(.L_x_1051) ;  /* 0x000000000f087348 */ /* 0x000fea0003c00000 */
[----:B------:R0:W1:Y:S02]  /*3310*/  SHFL.BFLY P6, R14, R13, R12, R11 ;  /* 0x0c00000c0d0e7389 */ /* 0x00006400000c000b */
[----:B01----:R-:W-:Y:S05]  /*3320*/  ENDCOLLECTIVE ;  /* 0x000000000000791b */ /* 0x003fea0003800000 */
.L_x_1051:
[----:B------:R-:W-:Y:S01]  /*3330*/  HFMA2 R12, -RZ, RZ, 0, 2.384185791015625e-07 ;  /* 0x00000004ff0c7431 */ /* 0x000fe200000001ff */
[----:B------:R-:W-:-:S04]  /*3340*/  FMNMX.FTZ R2, R0, R14, !PT ;  /* 0x0000000e00027209 */ /* 0x000fc80007810000 */
[----:B------:R-:W-:-:S07]  /*3350*/  MOV R13, R2 ;  /* 0x00000002000d7202 */ /* 0x000fce0000000f00 */
[----:B------:R-:W-:Y:S05]  /*3360*/  WARPSYNC.COLLECTIVE R15, `(.L_x_1052) ;  /* 0x000000000f087348 */ /* 0x000fea0003c00000 */
[----:B------:R0:W1:Y:S02]  /*3370*/  SHFL.BFLY P6, R14, R13, R12, R11 ;  /* 0x0c00000c0d0e7389 */ /* 0x00006400000c000b */
[----:B01----:R-:W-:Y:S05]  /*3380*/  ENDCOLLECTIVE ;  /* 0x000000000000791b */ /* 0x003fea0003800000 */
.L_x_1052:
[----:B------:R-:W-:Y:S02]  /*3390*/  MOV R12, 0x2 ;  /* 0x00000002000c7802 */ /* 0x000fe40000000f00 */
[----:B------:R-:W-:-:S05]  /*33a0*/  FMNMX.FTZ R3, R2, R14, !PT ;  /* 0x0000000e02037209 */ /* 0x000fca0007810000 */
[----:B------:R-:W-:-:S07]  /*33b0*/  IMAD.MOV.U32 R13, RZ, RZ, R3 ;  /* 0x000000ffff0d7224 */ /* 0x000fce00078e0003 */
[----:B------:R-:W-:Y:S05]  /*33c0*/  WARPSYNC.COLLECTIVE R15, `(.L_x_1053) ;  /* 0x000000000f087348 */ /* 0x000fea0003c00000 */
[----:B------:R0:W1:Y:S02]  /*33d0*/  SHFL.BFLY P6, R14, R13, R12, R11 ;  /* 0x0c00000c0d0e7389 */ /* 0x00006400000c000b */
[----:B01----:R-:W-:Y:S05]  /*33e0*/  ENDCOLLECTIVE ;  /* 0x000000000000791b */ /* 0x003fea0003800000 */
.L_x_1053:
[----:B------:R-:W-:Y:S01]  /*33f0*/  IMAD.MOV.U32 R12, RZ, RZ, 0x1 ;  /* 0x00000001ff0c7424 */ /* 0x000fe200078e00ff */
[----:B------:R-:W-:-:S04]  /*3400*/  FMNMX.FTZ R4, R3, R14, !PT ;  /* 0x0000000e03047209 */ /* 0x000fc80007810000 */
[----:B------:R-:W-:-:S07]  /*3410*/  MOV R13, R4 ;  /* 0x00000004000d7202 */ /* 0x000fce0000000f00 */
[----:B------:R-:W-:Y:S05]  /*3420*/  WARPSYNC.COLLECTIVE R15, `(.L_x_1054) ;  /* 0x000000000f087348 */ /* 0x000fea0003c00000 */
[----:B------:R0:W1:Y:S02]  /*3430*/  SHFL.BFLY P6, R14, R13, R12, R11 ;  /* 0x0c00000c0d0e7389 */ /* 0x00006400000c000b */
[----:B01----:R-:W-:Y:S05]  /*3440*/  ENDCOLLECTIVE ;  /* 0x000000000000791b */ /* 0x003fea0003800000 */
.L_x_1054:
[----:B------:R-:W-:Y:S05]  /*3450*/  BRA `(.L_x_1055) ;  /* 0xffffffd400e47947 */ /* 0x000fea000383ffff */
.L_x_1046:
[----:B------:R-:W-:Y:S01]  /*3460*/  HFMA2 R13, -RZ, RZ, 0, 0 ;  /* 0x00000000ff0d7431 */ /* 0x000fe200000001ff */
[----:B------:R-:W-:Y:S01]  /*3470*/  MOV R12, 0x2 ;  /* 0x00000002000c7802 */ /* 0x000fe20000000f00 */
[----:B------:R-:W-:Y:S01]  /*3480*/  IMAD.MOV.U32 R11, RZ, RZ, 0x1f ;  /* 0x0000001fff0b7424 */ /* 0x000fe200078e00ff */
[----:B------:R-:W-:-:S07]  /*3490*/  MOV R15, 0xffffffff ;  /* 0xffffffff000f7802 */ /* 0x000fce0000000f00 */
[----:B01-3--:R-:W-:Y:S05]  /*34a0*/  WARPSYNC.COLLECTIVE R15, `(.L_x_1056) ;  /* 0x000000000f087348 */ /* 0x00bfea0003c00000 */
[----:B------:R2:W4:Y:S02]  /*34b0*/  SHFL.BFLY P6, R14, R13, R12, R11 ;  /* 0x0c00000c0d0e7389 */ /* 0x00052400000c000b */
[----:B01234-:R-:W-:Y:S05]  /*34c0*/  ENDCOLLECTIVE ;  /* 0x000000000000791b */ /* 0x01ffea0003800000 */
.L_x_1056:
[----:B------:R-:W-:Y:S02]  /*34d0*/  IMAD.MOV.U32 R12, RZ, RZ, 0x1 ;  /* 0x00000001ff0c7424 */ /* 0x000fe400078e00ff */
[----:B------:R-:W-:-:S05]  /*34e0*/  FADD.FTZ R2, RZ, R14 ;  /* 0x0000000eff027221 */ /* 0x000fca0000010000 */
[----:B------:R-:W-:-:S07]  /*34f0*/  MOV R13, R2 ;  /* 0x00000002000d7202 */ /* 0x000fce0000000f00 */
[----:B------:R-:W-:Y:S05]  /*3500*/  WARPSYNC.COLLECTIVE R15, `(.L_x_1057) ;  /* 0x000000000f087348 */ /* 0x000fea0003c00000 */
[----:B------:R0:W1:Y:S02]  /*3510*/  SHFL.BFLY P6, R14, R13, R12, R11 ;  /* 0x0c00000c0d0e7389 */ /* 0x00006400000c000b */
[----:B01----:R-:W-:Y:S05]  /*3520*/  ENDCOLLECTIVE ;  /* 0x000000000000791b */ /* 0x003fea0003800000 */
.L_x_1057:
[----:B------:R-:W-:Y:S02]  /*3530*/  HFMA2 R13, -RZ, RZ, 0, 0 ;  /* 0x00000000ff0d7431 */ /* 0x000fe400000001ff */
[----:B------:R-:W-:Y:S01]  /*3540*/  IMAD.MOV.U32 R12, RZ, RZ, 0x2 ;  /* 0x00000002ff0c7424 */ /* 0x000fe200078e00ff */
[----:B------:R-:W-:-:S07]  /*3550*/  MOV R3, R14 ;  /* 0x0000000e00037202 */ /* 0x000fce0000000f00 */
[----:B------:R-:W-:Y:S05]  /*3560*/  WARPSYNC.COLLECTIVE R15, `(.L_x_1058) ;  /* 0x000000000f087348 */ /* 0x000fea0003c00000 */
[----:B------:R0:W1:Y:S02]  /*3570*/  SHFL.BFLY P6, R14, R13, R12, R11 ;  /* 0x0c00000c0d0e7389 */ /* 0x00006400000c000b */
[----:B01----:R-:W-:Y:S05]  /*3580*/  ENDCOLLECTIVE ;  /* 0x000000000000791b */ /* 0x003fea0003800000 */
.L_x_1058:
[----:B------:R-:W-:Y:S01]  /*3590*/  IMAD.MOV.U32 R12, RZ, RZ, 0x1 ;  /* 0x00000001ff0c7424 */ /* 0x000fe200078e00ff */
[----:B------:R-:W-:-:S05]  /*35a0*/  MOV R0, R14 ;  /* 0x0000000e00007202 */ /* 0x000fca0000000f00 */
[----:B------:R-:W-:Y:S01]  /*35b0*/  FADD.FTZ R4, RZ, R0 ;  /* 0x00000000ff047221 */ /* 0x000fe20000010000 */
[----:B------:R-:W-:-:S04]  /*35c0*/  FADD.FTZ R0, R2, R3 ;  /* 0x0000000302007221 */ /* 0x000fc80000010000 */
[----:B------:R-:W-:-:S07]  /*35d0*/  MOV R13, R4 ;  /* 0x00000004000d7202 */ /* 0x000fce0000000f00 */
[----:B------:R-:W-:Y:S05]  /*35e0*/  WARPSYNC.COLLECTIVE R15, `(.L_x_1059) ;  /* 0x000000000f087348 */ /* 0x000fea0003c00000 */
[----:B------:R0:W1:Y:S02]  /*35f0*/  SHFL.BFLY P6, R14, R13, R12, R11 ;  /* 0x0c00000c0d0e7389 */ /* 0x00006400000c000b */
[----:B01----:R-:W-:Y:S05]  /*3600*/  ENDCOLLECTIVE ;  /* 0x000000000000791b */ /* 0x003fea0003800000 */
.L_x_1059:
[----:B------:R-:W-:Y:S02]  /*3610*/  HFMA2 R13, -RZ, RZ, 0, 0 ;  /* 0x00000000ff0d7431 */ /* 0x000fe400000001ff */
[----:B------:R-:W-:Y:S01]  /*3620*/  IMAD.MOV.U32 R12, RZ, RZ, 0x2 ;  /* 0x00000002ff0c7424 */ /* 0x000fe200078e00ff */
[----:B------:R-:W-:-:S07]  /*3630*/  MOV R5, R14 ;  /* 0x0000000e00057202 */ /* 0x000fce0000000f00 */
[----:B------:R-:W-:Y:S05]  /*3640*/  WARPSYNC.COLLECTIVE R15, `(.L_x_1060) ;  /* 0x000000000f087348 */ /* 0x000fea0003c00000 */
[----:B------:R0:W1:Y:S02]  /*3650*/  SHFL.BFLY P6, R14, R13, R12, R11 ;  /* 0x0c00000c0d0e7389 */ /* 0x00006400000c000b */
[----:B01----:R-:W-:Y:S05]  /*3660*/  ENDCOLLECTIVE ;  /* 0x000000000000791b */ /* 0x003fea0003800000 */
.L_x_1060:
        /* <DEDUP_REMOVED lines=8> */
.L_x_1061:
[----:B------:R-:W-:Y:S02]  /*36f0*/  HFMA2 R13, -RZ, RZ, 0, 0 ;  /* 0x00000000ff0d7431 */ /* 0x000fe400000001ff */
[----:B------:R-:W-:Y:S01]  /*3700*/  IMAD.MOV.U32 R12, RZ, RZ, 0x2 ;  /* 0x00000002ff0c7424 */ /* 0x000fe200078e00ff */
[----:B------:R-:W-:-:S07]  /*3710*/  MOV R7, R14 ;  /* 0x0000000e00077202 */ /* 0x000fce0000000f00 */
[----:B------:R-:W-:Y:S05]  /*3720*/  WARPSYNC.COLLECTIVE R15, `(.L_x_1062) ;  /* 0x000000000f087348 */ /* 0x000fea0003c00000 */
[----:B------:R0:W1:Y:S02]  /*3730*/  SHFL.BFLY P6, R14, R13, R12, R11 ;  /* 0x0c00000c0d0e7389 */ /* 0x00006400000c000b */
[----:B01----:R-:W-:Y:S05]  /*3740*/  ENDCOLLECTIVE ;  /* 0x000000000000791b */ /* 0x003fea0003800000 */
.L_x_1062:
[----:B------:R-:W-:Y:S01]  /*3750*/  FADD.FTZ R2, R6, R7 ;  /* 0x0000000706027221 */ /* 0x000fe20000010000 */
[----:B------:R-:W-:Y:S02]  /*3760*/  HFMA2 R12, -RZ, RZ, 0, 5.9604644775390625e-08 ;  /* 0x00000001ff0c7431 */ /* 0x000fe400000001ff */
[----:B------:R-:W-:-:S05]  /*3770*/  FADD.FTZ R8, RZ, R14 ;  /* 0x0000000eff087221 */ /* 0x000fca0000010000 */
[----:B------:R-:W-:-:S07]  /*3780*/  MOV R13, R8 ;  /* 0x00000008000d7202 */ /* 0x000fce0000000f00 */
[----:B------:R-:W-:Y:S05]  /*3790*/  WARPSYNC.COLLECTIVE R15, `(.L_x_1063) ;  /* 0x000000000f087348 */ /* 0x000fea0003c00000 */
[----:B------:R0:W1:Y:S02]  /*37a0*/  SHFL.BFLY P6, R14, R13, R12, R11 ;  /* 0x0c00000c0d0e7389 */ /* 0x00006400000c000b */
[----:B01----:R-:W-:Y:S05]  /*37b0*/  ENDCOLLECTIVE ;  /* 0x000000000000791b */ /* 0x003fea0003800000 */
.L_x_1063:
[----:B------:R-:W-:Y:S05]  /*37c0*/  BRA `(.L_x_1064) ;  /* 0xfffffff400347947 */ /* 0x000fea000383ffff */
.L_x_1065:
        /* <DEDUP_REMOVED lines=11> */
.L_x_27262:


//--------------------- .text._ZN4vllm25paged_attention_v2_kernelI13__nv_bfloat16hLi256ELi16ELi128ELNS_18Fp8KVCacheDataTypeE2ELb0ELi512EEEvPfS3_PT_PKS4_PKT0_SA_ifPKiSC_iPKfiiiSE_SE_iiiii --------------------------
	.section	.text._ZN4vllm25paged_attention_v2_kernelI13__nv_bfloat16hLi256ELi16ELi128ELNS_18Fp8KVCacheDataTypeE2ELb0ELi512EEEvPfS3_PT_PKS4_PKT0_SA_ifPKiSC_iPKfiiiSE_SE_iiiii,"ax",@progbits
	.align	128
        .global         _ZN4vllm25paged_attention_v2_kernelI13__nv_bfloat16hLi256ELi16ELi128ELNS_18Fp8KVCacheDataTypeE2ELb0ELi512EEEvPfS3_PT_PKS4_PKT0_SA_ifPKiSC_iPKfiiiSE_SE_iiiii
        .type           _ZN4vllm25paged_attention_v2_kernelI13__nv_bfloat16hLi256ELi16ELi128ELNS_18Fp8KVCacheDataTypeE2ELb0ELi512EEEvPfS3_PT_PKS4_PKT0_SA_ifPKiSC_iPKfiiiSE_SE_iiiii,@function
        .size           _ZN4vllm25paged_attention_v2_kernelI13__nv_bfloat16hLi256ELi16ELi128ELNS_18Fp8KVCacheDataTypeE2ELb0ELi512EEEvPfS3_PT_PKS4_PKT0_SA_ifPKiSC_iPKfiiiSE_SE_iiiii,(.L_x_27263 - _ZN4vllm25paged_attention_v2_kernelI13__nv_bfloat16hLi256ELi16ELi128ELNS_18Fp8KVCacheDataTypeE2ELb0ELi512EEEvPfS3_PT_PKS4_PKT0_SA_ifPKiSC_iPKfiiiSE_SE_iiiii)
        .other          _ZN4vllm25paged_attention_v2_kernelI13__nv_bfloat16hLi256ELi16ELi128ELNS_18Fp8KVCacheDataTypeE2ELb0ELi512EEEvPfS3_PT_PKS4_PKT0_SA_ifPKiSC_iPKfiiiSE_SE_iiiii,@"STO_CUDA_ENTRY STV_DEFAULT"
_ZN4vllm25paged_attention_v2_kernelI13__nv_bfloat16hLi256ELi16ELi128ELNS_18Fp8KVCacheDataTypeE2ELb0ELi512EEEvPfS3_PT_PKS4_PKT0_SA_ifPKiSC_iPKfiiiSE_SE_iiiii:
.text._ZN4vllm25paged_attention_v2_kernelI13__nv_bfloat16hLi256ELi16ELi128ELNS_18Fp8KVCacheDataTypeE2ELb0ELi512EEEvPfS3_PT_PKS4_PKT0_SA_ifPKiSC_iPKfiiiSE_SE_iiiii:
        /* <DEDUP_REMOVED lines=16> */
[----:B------:R-:W1:Y:S01]  /*0100*/  S2UR UR44, SR_CTAID.X ;  /* 0x00000000002c79c3 */ /* 0x000e620000002500 */
[----:B------:R-:W-:-:S07]  /*0110*/  USHF.L.U32 UR7, UR41, 0x5, URZ ;  /* 0x0000000529077899 */ /* 0x000fce00080006ff */
[----:B------:R-:W-:Y:S01]  /*0120*/  BAR.SYNC.DEFER_BLOCKING 0x0 ;  /* 0x0000000000007b1d */ /* 0x000fe20000010000 */
[----:B------:R-:W-:Y:S01]  /*0130*/  USHF.R.U32.HI UR6, URZ, 0x4, UR6 ;  /* 0x00000004ff067899 */ /* 0x000fe20008011606 */
[----:B------:R-:W-:-:S04]  /*0140*/  MOV R3, UR7 ;  /* 0x0000000700037c02 */ /* 0x000fc80008000f00 */
[----:B------:R-:W2:Y:S01]  /*0150*/  LDCU UR42, c[0x0][0x378] ;  /* 0x00006f00ff2a77ac */ /* 0x000ea20008000800 */
[----:B------:R-:W-:Y:S01]  /*0160*/  MOV R2, UR6 ;  /* 0x0000000600027c02 */ /* 0x000fe20008000f00 */
[----:B------:R-:W-:Y:S01]  /*0170*/  BSSY.RECONVERGENT B6, `(.L_x_1066) ;  /* 0x000001d000067945 */ /* 0x000fe20003800200 */
[----:B------:R-:W3:Y:S02]  /*0180*/  LDCU UR43, c[0x0][0x370] ;  /* 0x00006e00ff2b77ac */ /* 0x000ee40008000800 */
[----:B------:R-:W-:-:S04]  /*0190*/  VIADDMNMX.U32 R2, R3, 0x20, R2, PT ;  /* 0x0000002003027846 */ /* 0x000fc80003800002 */
[----:B------:R-:W-:Y:S02]  /*01a0*/  R2UR UR8, R2 ;  /* 0x00000000020872ca */ /* 0x000fe400000e0000 */
[----:B0-----:R-:W-:-:S11]  /*01b0*/  SHF.R.U32.HI R0, RZ, 0x5, R0 ;  /* 0x00000005ff007819 */ /* 0x001fd60000011600 */
[----:B------:R-:W-:Y:S02]  /*01c0*/  UIADD3 UR6, UPT, UPT, -UR7, UR8, URZ ;  /* 0x0000000807067290 */ /* 0x000fe4000fffe1ff */
[----:B------:R-:W-:Y:S02]  /*01d0*/  LOP3.LUT R0, R0, UR7, RZ, 0xfc, !PT ;  /* 0x0000000700007c12 */ /* 0x000fe4000f8efcff */
[----:B------:R-:W-:Y:S02]  /*01e0*/  ULEA UR6, UR6, UR5, 0x4 ;  /* 0x0000000506067291 */ /* 0x000fe4000f8e20ff */
[----:B------:R-:W-:Y:S02]  /*01f0*/  ISETP.GE.U32.AND P0, PT, R0, UR8, PT ;  /* 0x0000000800007c0c */ /* 0x000fe4000bf06070 */
[----:B------:R-:W-:-:S04]  /*0200*/  UISETP.LT.AND UP0, UPT, UR4, UR6, UPT ;  /* 0x000000060400728c */ /* 0x000fc8000bf01270 */
[----:B------:R-:W-:-:S04]  /*0210*/  USEL UR38, UR4, UR6, UP0 ;  /* 0x0000000604267287 */ /* 0x000fc80008000000 */
[----:B------:R-:W-:-:S03]  /*0220*/  UIADD3 UR39, UPT, UPT, -UR5, UR38, URZ ;  /* 0x0000002605277290 */ /* 0x000fc6000fffe1ff */
[----:B-123--:R-:W-:Y:S09]  /*0230*/  @P0 BRA `(.L_x_1067) ;  /* 0x0000000000400947 */ /* 0x00eff20003800000 */
        /* <DEDUP_REMOVED lines=16> */
.L_x_1067:
[----:B------:R-:W-:Y:S05]  /*0340*/  BSYNC.RECONVERGENT B6 ;  /* 0x0000000000067941 */ /* 0x000fea0003800200 */
.L_x_1066:
        /* <DEDUP_REMOVED lines=14> */
[----:B------:R0:W1:Y:S02]  /*0430*/  SHFL.BFLY PT, R14, R3, 0x2, 0x1f ;  /* 0x0c401f00030e7f89 */ /* 0x00006400000e0000 */
.L_x_1103:
[----:B------:R-:W2:Y:S01]  /*0440*/  S2R R0, SR_CgaCtaId ;  /* 0x0000000000007919 */ /* 0x000ea20000008800 */
[----:B------:R-:W-:Y:S01]  /*0450*/  ISETP.NE.AND P1, PT, R7, RZ, PT ;  /* 0x000000ff0700720c */ /* 0x000fe20003f25270 */
[----:B------:R-:W-:Y:S05]  /*0460*/  WARPSYNC.ALL ;  /* 0x0000000000007948 */ /* 0x000fea0003800000 */
[----:B------:R-:W-:Y:S02]  /*0470*/  MOV R9, 0x400 ;  /* 0x0000040000097802 */ /* 0x000fe40000000f00 */
[----:B01----:R-:W-:Y:S02]  /*0480*/  FMNMX.FTZ R3, R3, R14, !PT ;  /* 0x0000000e03037209 */ /* 0x003fe40007810000 */
[----:B--2---:R-:W-:-:S04]  /*0490*/  LEA R8, R0, R9, 0x18 ;  /* 0x0000000900087211 */ /* 0x004fc800078ec0ff */
[----:B------:R-:W-:-:S05]  /*04a0*/  LEA R2, R6, R8, 0x2 ;  /* 0x0000000806027211 */ /* 0x000fca00078e10ff */
[----:B------:R0:W-:Y:S01]  /*04b0*/  @!P1 STS [R2], R3 ;  /* 0x0000000302009388 */ /* 0x0001e20000000800 */
[----:B------:R-:W-:Y:S01]  /*04c0*/  BAR.SYNC.DEFER_BLOCKING 0x0 ;  /* 0x0000000000007b1d */ /* 0x000fe20000010000 */
[C---:B------:R-:W-:Y:S02]  /*04d0*/  ISETP.GT.U32.AND P2, PT, R7.reuse, 0x3, PT ;  /* 0x000000030700780c */ /* 0x040fe40003f44070 */
[----:B------:R-:W-:Y:S02]  /*04e0*/  MOV R10, 0xff7fffff ;  /* 0xff7fffff000a7802 */ /* 0x000fe40000000f00 */
[----:B0-----:R-:W-:Y:S01]  /*04f0*/  LEA R3, R7, R8, 0x2 ;  /* 0x0000000807037211 */ /* 0x001fe200078e10ff */
[----:B------:R-:W-:Y:S01]  /*0500*/  BSSY.RECONVERGENT B0, `(.L_x_1069) ;  /* 0x00000ec000007945 */ /* 0x000fe20003800200 */
[----:B------:R-:W-:-:S07]  /*0510*/  ISETP.GE.AND P3, PT, R4, UR39, PT ;  /* 0x0000002704007c0c */ /* 0x000fce000bf66270 */
[----:B------:R-:W0:Y:S04]  /*0520*/  @!P2 LDS R10, [R3] ;  /* 0x00000000030aa984 */ /* 0x000e280000000800 */
[----:B0-----:R-:W0:Y:S02]  /*0530*/  SHFL.BFLY PT, R11, R10, 0x2, 0x1f ;  /* 0x0c401f000a0b7f89 */ /* 0x001e2400000e0000 */
[----:B0-----:R-:W-:-:S05]  /*0540*/  FMNMX.FTZ R12, R11, R10, !PT ;  /* 0x0000000a0b0c7209 */ /* 0x001fca0007810000 */
[----:B------:R-:W0:Y:S02]  /*0550*/  SHFL.BFLY PT, R11, R12, 0x1, 0x1f ;  /* 0x0c201f000c0b7f89 */ /* 0x000e2400000e0000 */
[----:B0-----:R-:W-:Y:S01]  /*0560*/  FMNMX.FTZ R8, R12, R11, !PT ;  /* 0x0000000b0c087209 */ /* 0x001fe20007810000 */
[----:B------:R-:W-:-:S05]  /*0570*/  IMAD.MOV.U32 R11, RZ, RZ, RZ ;  /* 0x000000ffff0b7224 */ /* 0x000fca00078e00ff */
        /* <DEDUP_REMOVED lines=8> */
[----:B------:R-:W-:Y:S01]  /*0600*/  ISETP.NE.AND P0, PT, R11, 0x180, PT ;  /* 0x000001800b00780c */ /* 0x000fe20003f05270 */
[----:B------:R-:W-:Y:S01]  /*0610*/  HFMA2 R11, -RZ, RZ, 0, 0 ;  /* 0x00000000ff0b7431 */ /* 0x000fe200000001ff */
[----:B------:R-:W-:-:S11]  /*0620*/  ISETP.GE.U32.AND P4, PT, R12, 0x180, PT ;  /* 0x000001800c00780c */ /* 0x000fd60003f86070 */
        /* <DEDUP_REMOVED lines=9> */
.L_x_1073:
        /* <DEDUP_REMOVED lines=11> */
.L_x_1072:
[----:B------:R-:W-:Y:S05]  /*0770*/  BSYNC.RECONVERGENT B1 ;  /* 0x0000000000017941 */ /* 0x000fea0003800200 */
.L_x_1071:
        /* <DEDUP_REMOVED lines=13> */
.L_x_1076:
[----:B------:R-:W0:Y:S01]  /*0850*/  LDS R17, [R13+-0x400] ;  /* 0xfffc00000d117984 */ /* 0x000e220000000800 */
[----:B------:R-:W-:-:S03]  /*0860*/  IADD3 R15, PT, PT, R15, 0x800, RZ ;  /* 0x000008000f0f7810 */ /* 0x000fc60007ffe0ff */
[----:B------:R-:W1:Y:S01]  /*0870*/  LDS R27, [R13] ;  /* 0x000000000d1b7984 */ /* 0x000e620000000800 */
[----:B------:R-:W-:-:S03]  /*0880*/  ISETP.GE.AND P4, PT, R15, R10, PT ;  /* 0x0000000a0f00720c */ /* 0x000fc60003f86270 */
[----:B------:R-:W2:Y:S04]  /*0890*/  LDS R25, [R13+-0x200] ;  /* 0xfffe00000d197984 */ /* 0x000ea80000000800 */
[----:B------:R-:W3:Y:S04]  /*08a0*/  LDS R23, [R13+0x200] ;  /* 0x000200000d177984 */ /* 0x000ee80000000800 */
[----:B------:R-:W4:Y:S04]  /*08b0*/  LDS R21, [R13+0x400] ;  /* 0x000400000d157984 */ /* 0x000f280000000800 */
[----:B------:R-:W5:Y:S04]  /*08c0*/  LDS R19, [R13+0x600] ;  /* 0x000600000d137984 */ /* 0x000f680000000800 */
[----:B------:R-:W5:Y:S01]  /*08d0*/  LDS R29, [R13+0xa00] ;  /* 0x000a00000d1d7984 */ /* 0x000f620000000800 */
[----:B0-----:R-:W-:-:S03]  /*08e0*/  FADD.FTZ R12, -R8, R17 ;  /* 0x00000011080c7221 */ /* 0x001fc60000010100 */
[----:B------:R-:W0:Y:S01]  /*08f0*/  LDS R17, [R13+0x800] ;  /* 0x000800000d117984 */ /* 0x000e220000000800 */
[----:B-1----:R-:W-:Y:S01]  /*0900*/  FADD.FTZ R14, -R8, R27 ;  /* 0x0000001b080e7221 */ /* 0x002fe20000010100 */
[----:B------:R-:W-:Y:S02]  /*0910*/  FMUL.FTZ R12, R12, 1.4426950216293334961 ;  /* 0x3fb8aa3b0c0c7820 */ /* 0x000fe40000410000 */
[----:B------:R-:W1:Y:S01]  /*0920*/  LDS R27, [R13+0xc00] ;  /* 0x000c00000d1b7984 */ /* 0x000e620000000800 */
[----:B--2---:R-:W-:Y:S01]  /*0930*/  FADD.FTZ R25, -R8, R25 ;  /* 0x0000001908197221 */ /* 0x004fe20000010100 */
[----:B------:R-:W2:Y:S01]  /*0940*/  MUFU.EX2 R18, R12 ;  /* 0x0000000c00127308 */ /* 0x000ea20000000800 */
[----:B------:R-:W-:Y:S02]  /*0950*/  FMUL.FTZ R14, R14, 1.4426950216293334961 ;  /* 0x3fb8aa3b0e0e7820 */ /* 0x000fe40000410000 */
[----:B------:R-:W-:Y:S01]  /*0960*/  FMUL.FTZ R20, R25, 1.4426950216293334961 ;  /* 0x3fb8aa3b19147820 */ /* 0x000fe20000410000 */
[C---:B---3--:R-:W-:Y:S01]  /*0970*/  FADD.FTZ R23, -R8.reuse, R23 ;  /* 0x0000001708177221 */ /* 0x048fe20000010100 */
[----:B------:R-:W3:Y:S01]  /*0980*/  LDS R25, [R13+0xe00] ;  /* 0x000e00000d197984 */ /* 0x000ee20000000800 */
[----:B----4-:R-:W-:-:S02]  /*0990*/  FADD.FTZ R21, -R8, R21 ;  /* 0x0000001508157221 */ /* 0x010fc40000010100 */
[----:B------:R-:W-:Y:S01]  /*09a0*/  FMUL.FTZ R24, R23, 1.4426950216293334961 ;  /* 0x3fb8aa3b17187820 */ /* 0x000fe20000410000 */
[----:B------:R-:W4:Y:S01]  /*09b0*/  MUFU.EX2 R20, R20 ;  /* 0x0000001400147308 */ /* 0x000f220000000800 */
[----:B------:R-:W3:Y:S01]  /*09c0*/  LDS R23, [R13+0x1000] ;  /* 0x001000000d177984 */ /* 0x000ee20000000800 */
[C---:B-----5:R-:W-:Y:S01]  /*09d0*/  FADD.FTZ R19, -R8.reuse, R19 ;  /* 0x0000001308137221 */ /* 0x060fe20000010100 */
[----:B------:R-:W-:Y:S02]  /*09e0*/  FMUL.FTZ R16, R21, 1.4426950216293334961 ;  /* 0x3fb8aa3b15107820 */ /* 0x000fe40000410000 */
[----:B------:R-:W5:Y:S01]  /*09f0*/  LDS R21, [R13+0x1200] ;  /* 0x001200000d157984 */ /* 0x000f620000000800 */
[----:B------:R-:W-:Y:S02]  /*0a00*/  FADD.FTZ R26, -R8, R29 ;  /* 0x0000001d081a7221 */ /* 0x000fe40000010100 */
[----:B------:R4:W0:Y:S01]  /*0a10*/  MUFU.EX2 R22, R14 ;  /* 0x0000000e00167308 */ /* 0x0008220000000800 */
[----:B--2---:R-:W-:Y:S01]  /*0a20*/  FADD.FTZ R11, R18, R11 ;  /* 0x0000000b120b7221 */ /* 0x004fe20000010000 */
[----:B------:R-:W2:Y:S04]  /*0a30*/  LDS R29, [R13+0x1800] ;  /* 0x001800000d1d7984 */ /* 0x000ea80000000800 */
[----:B------:R-:W-:Y:S02]  /*0a40*/  STS [R13+-0x400], R18 ;  /* 0xfffc00120d007388 */ /* 0x000fe40000000800 */
[----:B------:R0:W3:Y:S01]  /*0a50*/  MUFU.EX2 R12, R24 ;  /* 0x00000018000c7308 */ /* 0x0000e20000000800 */
[----:B----4-:R-:W-:Y:S01]  /*0a60*/  FMUL.FTZ R14, R19, 1.4426950216293334961 ;  /* 0x3fb8aa3b130e7820 */ /* 0x010fe20000410000 */
[----:B------:R4:W-:Y:S01]  /*0a70*/  STS [R13+-0x200], R20 ;  /* 0xfffe00140d007388 */ /* 0x0009e20000000800 */
[----:B------:R-:W-:-:S03]  /*0a80*/  FADD.FTZ R11, R11, R20 ;  /* 0x000000140b0b7221 */ /* 0x000fc60000010000 */
[----:B------:R-:W2:Y:S02]  /*0a90*/  LDS R19, [R13+0x1400] ;  /* 0x001400000d137984 */ /* 0x000ea40000000800 */
[----:B------:R-:W5:Y:S01]  /*0aa0*/  MUFU.EX2 R16, R16 ;  /* 0x0000001000107308 */ /* 0x000f620000000800 */
[----:B0-----:R-:W-:Y:S01]  /*0ab0*/  FADD.FTZ R24, -R8, R17 ;  /* 0x0000001108187221 */ /* 0x001fe20000010100 */
[----:B------:R-:W-:Y:S01]  /*0ac0*/  FADD.FTZ R11, R11, R22 ;  /* 0x000000160b0b7221 */ /* 0x000fe20000010000 */
[----:B------:R-:W-:Y:S01]  /*0ad0*/  LDS R17, [R13+0x1600] ;  /* 0x001600000d117984 */ /* 0x000fe20000000800 */
[----:B----4-:R-:W-:Y:S01]  /*0ae0*/  FMUL.FTZ R20, R26, 1.4426950216293334961 ;  /* 0x3fb8aa3b1a147820 */ /* 0x010fe20000410000 */
[----:B-1----:R-:W-:Y:S01]  /*0af0*/  FADD.FTZ R26, -R8, R27 ;  /* 0x0000001b081a7221 */ /* 0x002fe20000010100 */
[----:B------:R-:W-:Y:S01]  /*0b00*/  FMUL.FTZ R24, R24, 1.4426950216293334961 ;  /* 0x3fb8aa3b18187820 */ /* 0x000fe20000410000 */
[----:B------:R-:W0:Y:S01]  /*0b10*/  LDS R27, [R13+0x1a00] ;  /* 0x001a00000d1b7984 */ /* 0x000e220000000800 */
[----:B------:R-:W1:Y:S01]  /*0b20*/  MUFU.EX2 R14, R14 ;  /* 0x0000000e000e7308 */ /* 0x000e620000000800 */
[----:B------:R-:W-:Y:S01]  /*0b30*/  FMUL.FTZ R26, R26, 1.4426950216293334961 ;  /* 0x3fb8aa3b1a1a7820 */ /* 0x000fe20000410000 */
[----:B---3--:R-:W-:Y:S01]  /*0b40*/  FADD.FTZ R11, R11, R12 ;  /* 0x0000000c0b0b7221 */ /* 0x008fe20000010000 */
[----:B------:R3:W-:Y:S01]  /*0b50*/  STS [R13], R22 ;  /* 0x000000160d007388 */ /* 0x0007e20000000800 */
[----:B------:R-:W-:-:S03]  /*0b60*/  FADD.FTZ R25, -R8, R25 ;  /* 0x0000001908197221 */ /* 0x000fc60000010100 */
[----:B------:R4:W-:Y:S01]  /*0b70*/  STS [R13+0x200], R12 ;  /* 0x0002000c0d007388 */ /* 0x0009e20000000800 */
[----:B------:R-:W4:Y:S01]  /*0b80*/  MUFU.EX2 R18, R24 ;  /* 0x0000001800127308 */ /* 0x000f220000000800 */
[----:B------:R-:W-:Y:S01]  /*0b90*/  FMUL.FTZ R25, R25, 1.4426950216293334961 ;  /* 0x3fb8aa3b19197820 */ /* 0x000fe20000410000 */
[C---:B------:R-:W-:Y:S01]  /*0ba0*/  FADD.FTZ R23, -R8.reuse, R23 ;  /* 0x0000001708177221 */ /* 0x040fe20000010100 */
[----:B-----5:R-:W-:Y:S01]  /*0bb0*/  FADD.FTZ R11, R11, R16 ;  /* 0x000000100b0b7221 */ /* 0x020fe20000010000 */
[----:B------:R-:W-:Y:S01]  /*0bc0*/  STS [R13+0x400], R16 ;  /* 0x000400100d007388 */ /* 0x000fe20000000800 */
[C---:B------:R-:W-:Y:S01]  /*0bd0*/  FADD.FTZ R21, -R8.reuse, R21 ;  /* 0x0000001508157221 */ /* 0x040fe20000010100 */
[----:B------:R-:W-:Y:S02]  /*0be0*/  FMUL.FTZ R23, R23, 1.4426950216293334961 ;  /* 0x3fb8aa3b17177820 */ /* 0x000fe40000410000 */
[----:B------:R-:W5:Y:S01]  /*0bf0*/  MUFU.EX2 R20, R20 ;  /* 0x0000001400147308 */ /* 0x000f620000000800 */
[----:B------:R-:W-:Y:S01]  /*0c00*/  FMUL.FTZ R21, R21, 1.4426950216293334961 ;  /* 0x3fb8aa3b15157820 */ /* 0x000fe20000410000 */
[----:B-1----:R-:W-:Y:S01]  /*0c10*/  FADD.FTZ R11, R11, R14 ;  /* 0x0000000e0b0b7221 */ /* 0x002fe20000010000 */
[C---:B--2---:R-:W-:Y:S01]  /*0c20*/  FADD.FTZ R29, -R8.reuse, R29 ;  /* 0x0000001d081d7221 */ /* 0x044fe20000010100 */
[----:B------:R-:W-:Y:S03]  /*0c30*/  STS [R13+0x600], R14 ;  /* 0x0006000e0d007388 */ /* 0x000fe60000000800 */
[----:B------:R-:W-:Y:S01]  /*0c40*/  FMUL.FTZ R29, R29, 1.4426950216293334961 ;  /* 0x3fb8aa3b1d1d7820 */ /* 0x000fe20000410000 */
[----:B---3--:R-:W1:Y:S01]  /*0c50*/  MUFU.EX2 R22, R26 ;  /* 0x0000001a00167308 */ /* 0x008e620000000800 */
[----:B----4-:R-:W-:Y:S01]  /*0c60*/  FADD.FTZ R11, R11, R18 ;  /* 0x000000120b0b7221 */ /* 0x010fe20000010000 */
[----:B------:R-:W-:Y:S01]  /*0c70*/  STS [R13+0x800], R18 ;  /* 0x000800120d007388 */ /* 0x000fe20000000800 */
[----:B------:R-:W-:-:S05]  /*0c80*/  FADD.FTZ R19, -R8, R19 ;  /* 0x0000001308137221 */ /* 0x000fca0000010100 */
[----:B------:R-:W2:Y:S01]  /*0c90*/  MUFU.EX2 R24, R25 ;  /* 0x0000001900187308 */ /* 0x000ea20000000800 */
[----:B-----5:R-:W-:Y:S01]  /*0ca0*/  FADD.FTZ R11, R11, R20 ;  /* 0x000000140b0b7221 */ /* 0x020fe20000010000 */
[----:B------:R-:W-:Y:S01]  /*0cb0*/  FMUL.FTZ R19, R19, 1.4426950216293334961 ;  /* 0x3fb8aa3b13137820 */ /* 0x000fe20000410000 */
[----:B------:R-:W-:Y:S01]  /*0cc0*/  STS [R13+0xa00], R20 ;  /* 0x000a00140d007388 */ /* 0x000fe20000000800 */
[----:B0-----:R-:W-:-:S04]  /*0cd0*/  FADD.FTZ R27, -R8, R27 ;  /* 0x0000001b081b7221 */ /* 0x001fc80000010100 */
[----:B------:R0:W3:Y:S01]  /*0ce0*/  MUFU.EX2 R26, R23 ;  /* 0x00000017001a7308 */ /* 0x0000e20000000800 */
[----:B-1----:R-:W-:Y:S01]  /*0cf0*/  FADD.FTZ R11, R11, R22 ;  /* 0x000000160b0b7221 */ /* 0x002fe20000010000 */
[----:B------:R-:W-:Y:S06]  /*0d00*/  STS [R13+0xc00], R22 ;  /* 0x000c00160d007388 */ /* 0x000fec0000000800 */
[----:B------:R1:W4:Y:S01]  /*0d10*/  MUFU.EX2 R28, R21 ;  /* 0x00000015001c7308 */ /* 0x0003220000000800 */
[----:B0-----:R-:W-:Y:S01]  /*0d20*/  FMUL.FTZ R23, R27, 1.4426950216293334961 ;  /* 0x3fb8aa3b1b177820 */ /* 0x001fe20000410000 */
[----:B--2---:R-:W-:Y:S01]  /*0d30*/  FADD.FTZ R11, R11, R24 ;  /* 0x000000180b0b7221 */ /* 0x004fe20000010000 */
[----:B------:R-:W-:Y:S05]  /*0d40*/  STS [R13+0xe00], R24 ;  /* 0x000e00180d007388 */ /* 0x000fea0000000800 */
[----:B------:R-:W0:Y:S01]  /*0d50*/  MUFU.EX2 R23, R23 ;  /* 0x0000001700177308 */ /* 0x000e220000000800 */
[----:B-1----:R-:W-:Y:S01]  /*0d60*/  FADD.FTZ R21, -R8, R17 ;  /* 0x0000001108157221 */ /* 0x002fe20000010100 */
[----:B---3--:R-:W-:Y:S01]  /*0d70*/  FADD.FTZ R11, R11, R26 ;  /* 0x0000001a0b0b7221 */ /* 0x008fe20000010000 */
[----:B------:R-:W-:Y:S05]  /*0d80*/  STS [R13+0x1000], R26 ;  /* 0x0010001a0d007388 */ /* 0x000fea0000000800 */
[----:B------:R1:W2:Y:S01]  /*0d90*/  MUFU.EX2 R17, R19 ;  /* 0x0000001300117308 */ /* 0x0002a20000000800 */
[----:B----4-:R-:W-:Y:S01]  /*0da0*/  FADD.FTZ R12, R11, R28 ;  /* 0x0000001c0b0c7221 */ /* 0x010fe20000010000 */
[----:B------:R-:W-:Y:S01]  /*0db0*/  STS [R13+0x1200], R28 ;  /* 0x0012001c0d007388 */ /* 0x000fe20000000800 */
[----:B-1----:R-:W-:-:S03]  /*0dc0*/  FMUL.FTZ R19, R21, 1.4426950216293334961 ;  /* 0x3fb8aa3b15137820 */ /* 0x002fc60000410000 */
[----:B0-----:R-:W-:Y:S02]  /*0dd0*/  STS [R13+0x1a00], R23 ;  /* 0x001a00170d007388 */ /* 0x001fe40000000800 */
[----:B------:R-:W0:Y:S01]  /*0de0*/  MUFU.EX2 R21, R29 ;  /* 0x0000001d00157308 */ /* 0x000e220000000800 */
[----:B--2---:R-:W-:Y:S01]  /*0df0*/  FADD.FTZ R12, R12, R17 ;  /* 0x000000110c0c7221 */ /* 0x004fe20000010000 */
[----:B------:R-:W-:Y:S06]  /*0e00*/  STS [R13+0x1400], R17 ;  /* 0x001400110d007388 */ /* 0x000fec0000000800 */
[----:B------:R-:W1:Y:S01]  /*0e10*/  MUFU.EX2 R19, R19 ;  /* 0x0000001300137308 */ /* 0x000e620000000800 */
[----:B0-----:R-:W-:Y:S01]  /*0e20*/  STS [R13+0x1800], R21 ;  /* 0x001800150d007388 */ /* 0x001fe20000000800 */
[----:B-1----:R-:W-:-:S03]  /*0e30*/  FADD.FTZ R12, R12, R19 ;  /* 0x000000130c0c7221 */ /* 0x002fc60000010000 */
[----:B------:R0:W-:Y:S01]  /*0e40*/  STS [R13+0x1600], R19 ;  /* 0x001600130d007388 */ /* 0x0001e20000000800 */
[----:B------:R-:W-:-:S04]  /*0e50*/  FADD.FTZ R12, R12, R21 ;  /* 0x000000150c0c7221 */ /* 0x000fc80000010000 */
[----:B------:R-:W-:Y:S01]  /*0e60*/  FADD.FTZ R11, R12, R23 ;  /* 0x000000170c0b7221 */ /* 0x000fe20000010000 */
[----:B0-----:R-:W-:Y:S01]  /*0e70*/  IADD3 R13, PT, PT, R13, 0x2000, RZ ;  /* 0x000020000d0d7810 */ /* 0x001fe20007ffe0ff */
[----:B------:R-:W-:Y:S06]  /*0e80*/  @!P4 BRA `(.L_x_1076) ;  /* 0xfffffff80070c947 */ /* 0x000fec000383ffff */
.L_x_1075:
[----:B------:R-:W-:Y:S05]  /*0e90*/  BSYNC.RECONVERGENT B1 ;  /* 0x0000000000017941 */ /* 0x000fea0003800200 */
.L_x_1074:
        /* <DEDUP_REMOVED lines=55> */
.L_x_1078:
[----:B------:R-:W-:Y:S05]  /*1210*/  BSYNC.RECONVERGENT B1 ;  /* 0x0000000000017941 */ /* 0x000fea0003800200 */
.L_x_1077:
        /* <DEDUP_REMOVED lines=26> */
.L_x_1070:
[----:B------:R-:W-:Y:S05]  /*13c0*/  BSYNC.RECONVERGENT B0 ;  /* 0x0000000000007941 */ /* 0x000fea0003800200 */
.L_x_1069:
        /* <DEDUP_REMOVED lines=32> */
[C---:B------:R-:W-:Y:S01]  /*15d0*/  IMAD.SHL.U32 R3, R12.reuse, 0x80, RZ ;  /* 0x000000800c037824 */ /* 0x040fe200078e00ff */
[----:B------:R-:W-:Y:S02]  /*15e0*/  IADD3 R5, PT, PT, R9, 0x20, RZ ;  /* 0x0000002009057810 */ /* 0x000fe40007ffe0ff */
[----:B------:R-:W-:Y:S02]  /*15f0*/  LOP3.LUT R11, R12, 0x3, RZ, 0xc0, !PT ;  /* 0x000000030c0b7812 */ /* 0x000fe400078ec0ff */
[----:B------:R-:W-:Y:S02]  /*1600*/  LOP3.LUT R3, R3, 0x180, RZ, 0xc0, !PT ;  /* 0x0000018003037812 */ /* 0x000fe400078ec0ff */
[----:B------:R-:W-:Y:S02]  /*1610*/  LEA R13, R0, R5, 0x18 ;  /* 0x00000005000d7211 */ /* 0x000fe400078ec0ff */
[----:B------:R-:W-:Y:S02]  /*1620*/  IADD3 R5, PT, PT, R3, R4, RZ ;  /* 0x0000000403057210 */ /* 0x000fe40007ffe0ff */
[----:B------:R-:W-:-:S02]  /*1630*/  IADD3 R11, PT, PT, -R11, RZ, RZ ;  /* 0x000000ff0b0b7210 */ /* 0x000fc40007ffe1ff */
[----:B------:R-:W-:-:S07]  /*1640*/  LEA R3, R4, R13, 0x2 ;  /* 0x0000000d04037211 */ /* 0x000fce00078e10ff */
.L_x_1083:
[----:B------:R-:W1:Y:S01]  /*1650*/  LDS R13, [R3] ;  /* 0x00000000030d7984 */ /* 0x000e620000000800 */
[----:B------:R-:W-:-:S04]  /*1660*/  IADD3 R11, PT, PT, R11, 0x1, RZ ;  /* 0x000000010b0b7810 */ /* 0x000fc80007ffe0ff */
[----:B------:R-:W-:Y:S01]  /*1670*/  ISETP.NE.AND P0, PT, R11, RZ, PT ;  /* 0x000000ff0b00720c */ /* 0x000fe20003f05270 */
[----:B-1----:R-:W-:-:S05]  /*1680*/  FMUL.FTZ R12, R13, R2 ;  /* 0x000000020d0c7220 */ /* 0x002fca0000410000 */
[----:B------:R1:W-:Y:S02]  /*1690*/  STS [R3], R12 ;  /* 0x0000000c03007388 */ /* 0x0003e40000000800 */
[----:B-1----:R-:W-:-:S05]  /*16a0*/  VIADD R3, R3, 0x200 ;  /* 0x0000020003037836 */ /* 0x002fca0000000000 */
[----:B------:R-:W-:Y:S05]  /*16b0*/  @P0 BRA `(.L_x_1083) ;  /* 0xfffffffc00e40947 */ /* 0x000fea000383ffff */
.L_x_1082:
[----:B------:R-:W-:Y:S05]  /*16c0*/  BSYNC.RECONVERGENT B1 ;  /* 0x0000000000017941 */ /* 0x000fea0003800200 */
.L_x_1081:
        /* <DEDUP_REMOVED lines=13> */
.L_x_1086:
[----:B------:R-:W1:Y:S01]  /*17a0*/  LDS R27, [R3+-0x400] ;  /* 0xfffc0000031b7984 */ /* 0x000e620000000800 */
[----:B------:R-:W-:-:S03]  /*17b0*/  VIADD R5, R5, 0x800 ;  /* 0x0000080005057836 */ /* 0x000fc60000000000 */
[----:B------:R-:W2:Y:S02]  /*17c0*/  LDS R22, [R3+-0x200] ;  /* 0xfffe000003167984 */ /* 0x000ea40000000800 */
[----:B------:R-:W-:Y:S02]  /*17d0*/  ISETP.GE.AND P1, PT, R5, R12, PT ;  /* 0x0000000c0500720c */ /* 0x000fe40003f26270 */
[----:B------:R-:W3:Y:S04]  /*17e0*/  LDS R24, [R3] ;  /* 0x0000000003187984 */ /* 0x000ee80000000800 */
[----:B------:R-:W-:Y:S04]  /*17f0*/  LDS R21, [R3+0x600] ;  /* 0x0006000003157984 */ /* 0x000fe80000000800 */
[----:B------:R-:W4:Y:S04]  /*1800*/  LDS R25, [R3+0x200] ;  /* 0x0002000003197984 */ /* 0x000f280000000800 */
[----:B------:R-:W5:Y:S04]  /*1810*/  LDS R23, [R3+0x400] ;  /* 0x0004000003177984 */ /* 0x000f680000000800 */
[----:B------:R-:W0:Y:S04]  /*1820*/  LDS R19, [R3+0x800] ;  /* 0x0008000003137984 */ /* 0x000e280000000800 */
[----:B------:R-:W0:Y:S04]  /*1830*/  LDS R11, [R3+0xa00] ;  /* 0x000a0000030b7984 */ /* 0x000e280000000800 */
[----:B------:R-:W-:Y:S04]  /*1840*/  LDS R17, [R3+0xc00] ;  /* 0x000c000003117984 */ /* 0x000fe80000000800 */
[----:B------:R-:W0:Y:S01]  /*1850*/  LDS R15, [R3+0xe00] ;  /* 0x000e0000030f7984 */ /* 0x000e220000000800 */
[----:B-1----:R-:W-:-:S03]  /*1860*/  FMUL.FTZ R20, R27, R2 ;  /* 0x000000021b147220 */ /* 0x002fc60000410000 */
[----:B------:R-:W1:Y:S01]  /*1870*/  LDS R13, [R3+0x1000] ;  /* 0x00100000030d7984 */ /* 0x000e620000000800 */
[----:B--2---:R-:W-:-:S03]  /*1880*/  FMUL.FTZ R22, R22, R2 ;  /* 0x0000000216167220 */ /* 0x004fc60000410000 */
[----:B------:R-:W2:Y:S01]  /*1890*/  LDS R18, [R3+0x1200] ;  /* 0x0012000003127984 */ /* 0x000ea20000000800 */
[----:B---3--:R-:W-:-:S03]  /*18a0*/  FMUL.FTZ R24, R24, R2 ;  /* 0x0000000218187220 */ /* 0x008fc60000410000 */
[----:B------:R-:W3:Y:S04]  /*18b0*/  LDS R27, [R3+0x1400] ;  /* 0x00140000031b7984 */ /* 0x000ee80000000800 */
[----:B------:R-:W3:Y:S01]  /*18c0*/  LDS R16, [R3+0x1600] ;  /* 0x0016000003107984 */ /* 0x000ee20000000800 */
[----:B----4-:R-:W-:-:S03]  /*18d0*/  FMUL.FTZ R26, R25, R2 ;  /* 0x00000002191a7220 */ /* 0x010fc60000410000 */
[----:B------:R-:W4:Y:S01]  /*18e0*/  LDS R14, [R3+0x1800] ;  /* 0x00180000030e7984 */ /* 0x000f220000000800 */
[----:B-----5:R-:W-:-:S03]  /*18f0*/  FMUL.FTZ R28, R23, R2 ;  /* 0x00000002171c7220 */ /* 0x020fc60000410000 */
[----:B------:R-:W5:Y:S01]  /*1900*/  LDS R29, [R3+0x1a00] ;  /* 0x001a0000031d7984 */ /* 0x000f620000000800 */
[----:B0-----:R-:W-:-:S03]  /*1910*/  FMUL.FTZ R19, R19, R2 ;  /* 0x0000000213137220 */ /* 0x001fc60000410000 */
[----:B------:R0:W-:Y:S01]  /*1920*/  STS [R3+-0x400], R20 ;  /* 0xfffc001403007388 */ /* 0x0001e20000000800 */
[----:B------:R-:W-:-:S03]  /*1930*/  FMUL.FTZ R11, R11, R2 ;  /* 0x000000020b0b7220 */ /* 0x000fc60000410000 */
[----:B------:R1:W-:Y:S04]  /*1940*/  STS [R3+-0x200], R22 ;  /* 0xfffe001603007388 */ /* 0x0003e80000000800 */
[----:B------:R-:W-:Y:S01]  /*1950*/  STS [R3], R24 ;  /* 0x0000001803007388 */ /* 0x000fe20000000800 */
[-C--:B0-----:R-:W-:Y:S01]  /*1960*/  FMUL.FTZ R20, R21, R2.reuse ;  /* 0x0000000215147220 */ /* 0x081fe20000410000 */
[-C--:B------:R-:W-:Y:S02]  /*1970*/  FMUL.FTZ R15, R15, R2.reuse ;  /* 0x000000020f0f7220 */ /* 0x080fe40000410000 */
[----:B------:R-:W-:Y:S01]  /*1980*/  STS [R3+0x200], R26 ;  /* 0x0002001a03007388 */ /* 0x000fe20000000800 */
[----:B-1----:R-:W-:-:S03]  /*1990*/  FMUL.FTZ R22, R17, R2 ;  /* 0x0000000211167220 */ /* 0x002fc60000410000 */
[----:B------:R3:W-:Y:S01]  /*19a0*/  STS [R3+0x600], R20 ;  /* 0x0006001403007388 */ /* 0x0007e20000000800 */
[-C--:B------:R-:W-:Y:S01]  /*19b0*/  FMUL.FTZ R13, R13, R2.reuse ;  /* 0x000000020d0d7220 */ /* 0x080fe20000410000 */
[-C--:B--2---:R-:W-:Y:S02]  /*19c0*/  FMUL.FTZ R18, R18, R2.reuse ;  /* 0x0000000212127220 */ /* 0x084fe40000410000 */
[----:B------:R-:W-:Y:S04]  /*19d0*/  STS [R3+0x400], R28 ;  /* 0x0004001c03007388 */ /* 0x000fe80000000800 */
[----:B------:R-:W-:Y:S01]  /*19e0*/  STS [R3+0x800], R19 ;  /* 0x0008001303007388 */ /* 0x000fe20000000800 */
[-C--:B---3--:R-:W-:Y:S01]  /*19f0*/  FMUL.FTZ R20, R27, R2.reuse ;  /* 0x000000021b147220 */ /* 0x088fe20000410000 */
[----:B------:R-:W-:-:S02]  /*1a00*/  FMUL.FTZ R16, R16, R2 ;  /* 0x0000000210107220 */ /* 0x000fc40000410000 */
        /* <DEDUP_REMOVED lines=13> */
.L_x_1085:
[----:B------:R-:W-:Y:S05]  /*1ae0*/  BSYNC.RECONVERGENT B1 ;  /* 0x0000000000017941 */ /* 0x000fea0003800200 */
.L_x_1084:
        /* <DEDUP_REMOVED lines=31> */
.L_x_1088:
[----:B------:R-:W-:Y:S05]  /*1ce0*/  BSYNC.RECONVERGENT B1 ;  /* 0x0000000000017941 */ /* 0x000fea0003800200 */
.L_x_1087:
        /* <DEDUP_REMOVED lines=14> */
.L_x_1080:
[----:B------:R-:W-:Y:S05]  /*1dd0*/  BSYNC.RECONVERGENT B0 ;  /* 0x0000000000007941 */ /* 0x000fea0003800200 */
.L_x_1079:
[----:B------:R-:W-:Y:S01]  /*1de0*/  BAR.SYNC.DEFER_BLOCKING 0x0 ;  /* 0x0000000000007b1d */ /* 0x000fe20000010000 */
[C---:B------:R-:W-:Y:S02]  /*1df0*/  ISETP.NE.AND P4, PT, R4.reuse, RZ, PT ;  /* 0x000000ff0400720c */ /* 0x040fe40003f85270 */
[C---:B--2---:R-:W-:Y:S02]  /*1e00*/  LOP3.LUT R3, R4.reuse, 0x1, RZ, 0xc0, !PT ;  /* 0x0000000104037812 */ /* 0x044fe400078ec0ff */
[C---:B------:R-:W-:Y:S01]  /*1e10*/  LOP3.LUT R5, R4.reuse, 0x3e1, RZ, 0xc0, !PT ;  /* 0x000003e104057812 */ /* 0x040fe200078ec0ff */
[----:B------:R-:W-:Y:S01]  /*1e20*/  BSSY.RECONVERGENT B0, `(.L_x_1089) ;  /* 0x0000018000007945 */ /* 0x000fe20003800200 */
[----:B-1----:R-:W-:Y:S02]  /*1e30*/  LOP3.LUT R2, R4, 0x3c0, RZ, 0xc0, !PT ;  /* 0x000003c004027812 */ /* 0x002fe400078ec0ff */
[----:B------:R-:W-:Y:S02]  /*1e40*/  ISETP.NE.U32.AND P3, PT, R3, 0x1, PT ;  /* 0x000000010300780c */ /* 0x000fe40003f65070 */
[----:B------:R-:W-:-:S02]  /*1e50*/  ISETP.NE.AND P2, PT, R5, 0x20, PT ;  /* 0x000000200500780c */ /* 0x000fc40003f45270 */
[----:B------:R-:W-:Y:S02]  /*1e60*/  ISETP.NE.AND P1, PT, R5, RZ, PT ;  /* 0x000000ff0500720c */ /* 0x000fe40003f25270 */
[----:B------:R-:W-:Y:S01]  /*1e70*/  ISETP.NE.OR P0, PT, R2, 0x40, !P3 ;  /* 0x000000400200780c */ /* 0x000fe20005f05670 */
        /* <DEDUP_REMOVED lines=18> */
.L_x_1090:
[----:B------:R-:W-:Y:S05]  /*1fa0*/  BSYNC.RECONVERGENT B0 ;  /* 0x0000000000007941 */ /* 0x000fea0003800200 */
.L_x_1089:
[----:B------:R-:W-:Y:S01]  /*1fb0*/  SHF.R.U32.HI R21, RZ, 0x1, R7 ;  /* 0x00000001ff157819 */ /* 0x000fe20000011607 */
[----:B------:R-:W-:Y:S01]  /*1fc0*/  BAR.SYNC.DEFER_BLOCKING 0x0 ;  /* 0x0000000000007b1d */ /* 0x000fe20000010000 */
[----:B------:R-:W-:Y:S01]  /*1fd0*/  IADD3 R25, PT, PT, R9, 0x20, RZ ;  /* 0x0000002009197810 */ /* 0x000fe20007ffe0ff */
[----:B01----:R-:W-:Y:S01]  /*1fe0*/  HFMA2 R8, -RZ, RZ, 0, 0 ;  /* 0x00000000ff087431 */ /* 0x003fe200000001ff */
[C---:B------:R-:W-:Y:S01]  /*1ff0*/  LOP3.LUT P4, RZ, R4.reuse, 0x3c1, RZ, 0xc0, !PT ;  /* 0x000003c104ff7812 */ /* 0x040fe2000788c0ff */
[----:B------:R-:W-:Y:S01]  /*2000*/  HFMA2 R22, -RZ, RZ, 0, 0 ;  /* 0x00000000ff167431 */ /* 0x000fe200000001ff */
[----:B------:R-:W-:Y:S01]  /*2010*/  ISETP.GT.U32.AND P5, PT, R4, 0x1f, PT ;  /* 0x0000001f0400780c */ /* 0x000fe20003fa4070 */
[----:B------:R-:W-:Y:S01]  /*2020*/  BSSY.RECONVERGENT B0, `(.L_x_1091) ;  /* 0x0000020000007945 */ /* 0x000fe20003800200 */
[----:B------:R-:W-:Y:S01]  /*2030*/  HFMA2 R20, -RZ, RZ, 0, 0 ;  /* 0x00000000ff147431 */ /* 0x000fe200000001ff */
[----:B------:R-:W-:Y:S02]  /*2040*/  MOV R3, RZ ;  /* 0x000000ff00037202 */ /* 0x000fe40000000f00 */
[----:B------:R-:W-:-:S02]  /*2050*/  CS2R R18, SRZ ;  /* 0x0000000000127805 */ /* 0x000fc4000001ff00 */
[----:B------:R-:W-:Y:S02]  /*2060*/  CS2R R12, SRZ ;  /* 0x00000000000c7805 */ /* 0x000fe4000001ff00 */
[----:B------:R-:W-:Y:S02]  /*2070*/  CS2R R10, SRZ ;  /* 0x00000000000a7805 */ /* 0x000fe4000001ff00 */
[----:B------:R-:W-:Y:S02]  /*2080*/  MOV R7, RZ ;  /* 0x000000ff00077202 */ /* 0x000fe40000000f00 */
[----:B------:R-:W-:Y:S01]  /*2090*/  CS2R R14, SRZ ;  /* 0x00000000000e7805 */ /* 0x000fe2000001ff00 */
[----:B------:R-:W-:Y:S01]  /*20a0*/  IMAD.MOV.U32 R5, RZ, RZ, RZ ;  /* 0x000000ffff057224 */ /* 0x000fe200078e00ff */
[----:B------:R-:W-:Y:S02]  /*20b0*/  CS2R R16, SRZ ;  /* 0x0000000000107805 */ /* 0x000fe4000001ff00 */
[----:B------:R-:W-:-:S02]  /*20c0*/  LEA R23, R6, R21, 0x8 ;  /* 0x0000001506177211 */ /* 0x000fc400078e40ff */
        /* <DEDUP_REMOVED lines=21> */
.L_x_1092:
[----:B------:R-:W-:Y:S05]  /*2220*/  BSYNC.RECONVERGENT B0 ;  /* 0x0000000000007941 */ /* 0x000fea0003800200 */
.L_x_1091:
[----:B------:R-:W-:Y:S01]  /*2230*/  BAR.SYNC.DEFER_BLOCKING 0x0 ;  /* 0x0000000000007b1d */ /* 0x000fe20000010000 */
[----:B0-----:R-:W-:-:S05]  /*2240*/  IMAD R0, R23, 0x4, R2 ;  /* 0x0000000417007824 */ /* 0x001fca00078e0202 */
        /* <DEDUP_REMOVED lines=34> */
.L_x_1094:
[----:B------:R-:W-:Y:S05]  /*2470*/  BSYNC.RECONVERGENT B0 ;  /* 0x0000000000007941 */ /* 0x000fea0003800200 */
.L_x_1093:
        /* <DEDUP_REMOVED lines=20> */
.L_x_1096:
[----:B------:R-:W-:Y:S05]  /*25c0*/  BSYNC.RECONVERGENT B0 ;  /* 0x0000000000007941 */ /* 0x000fea0003800200 */
.L_x_1095:
[----:B------:R-:W-:Y:S06]  /*25d0*/  BAR.SYNC.DEFER_BLOCKING 0x0 ;  /* 0x0000000000007b1d */ /* 0x000fec0000010000 */
[----:B------:R-:W-:Y:S04]  /*25e0*/  BSSY.RECONVERGENT B0, `(.L_x_1097) ;  /* 0x0000022000007945 */ /* 0x000fe80003800200 */
[----:B------:R-:W-:Y:S05]  /*25f0*/  @P1 BRA `(.L_x_1098) ;  /* 0x0000000000801947 */ /* 0x000fea0003800000 */
[----:B------:R-:W1:Y:S04]  /*2600*/  LDS R9, [R0] ;  /* 0x0000000000097984 */ /* 0x000e680000000800 */
[----:B0-----:R-:W0:Y:S04]  /*2610*/  LDS R2, [R0+0x40] ;  /* 0x0000400000027984 */ /* 0x001e280000000800 */
[----:B------:R-:W2:Y:S04]  /*2620*/  LDS R21, [R0+0x80] ;  /* 0x0000800000157984 */ /* 0x000ea80000000800 */
[----:B------:R-:W3:Y:S04]  /*2630*/  LDS R6, [R0+0xc0] ;  /* 0x0000c00000067984 */ /* 0x000ee80000000800 */
[----:B------:R-:W4:Y:S04]  /*2640*/  LDS R23, [R0+0x100] ;  /* 0x0001000000177984 */ /* 0x000f280000000800 */
[----:B------:R-:W5:Y:S04]  /*2650*/  LDS R24, [R0+0x140] ;  /* 0x0001400000187984 */ /* 0x000f680000000800 */
[----:B------:R-:W5:Y:S04]  /*2660*/  LDS R25, [R0+0x180] ;  /* 0x0001800000197984 */ /* 0x000f680000000800 */
[----:B------:R-:W5:Y:S04]  /*2670*/  LDS R26, [R0+0x340] ;  /* 0x00034000001a7984 */ /* 0x000f680000000800 */
[----:B------:R-:W5:Y:S01]  /*2680*/  LDS R28, [R0+0x3c0] ;  /* 0x0003c000001c7984 */ /* 0x000f620000000800 */
[----:B-1----:R-:W-:-:S03]  /*2690*/  FADD.FTZ R8, R8, R9 ;  /* 0x0000000908087221 */ /* 0x002fc60000010000 */
[----:B------:R-:W1:Y:S01]  /*26a0*/  LDS R9, [R0+0x200] ;  /* 0x0002000000097984 */ /* 0x000e620000000800 */
[----:B0-----:R-:W-:-:S03]  /*26b0*/  FADD.FTZ R3, R3, R2 ;  /* 0x0000000203037221 */ /* 0x001fc60000010000 */
[----:B------:R-:W0:Y:S01]  /*26c0*/  LDS R2, [R0+0x1c0] ;  /* 0x0001c00000027984 */ /* 0x000e220000000800 */
        /* <DEDUP_REMOVED lines=12> */
[----:B-1----:R-:W-:Y:S01]  /*2790*/  FADD.FTZ R14, R14, R9 ;  /* 0x000000090e0e7221 */ /* 0x002fe20000010000 */
[----:B0-----:R-:W-:Y:S01]  /*27a0*/  FADD.FTZ R7, R7, R2 ;  /* 0x0000000207077221 */ /* 0x001fe20000010000 */
[----:B--2---:R-:W-:Y:S01]  /*27b0*/  FADD.FTZ R18, R18, R21 ;  /* 0x0000001512127221 */ /* 0x004fe20000010000 */
[----:B---3--:R-:W-:Y:S01]  /*27c0*/  FADD.FTZ R5, R5, R6 ;  /* 0x0000000605057221 */ /* 0x008fe20000010000 */
[----:B----4-:R-:W-:Y:S01]  /*27d0*/  FADD.FTZ R16, R16, R23 ;  /* 0x0000001710107221 */ /* 0x010fe20000010000 */
[----:B-----5:R-:W-:Y:S01]  /*27e0*/  FADD.FTZ R17, R17, R24 ;  /* 0x0000001811117221 */ /* 0x020fe20000010000 */
[----:B------:R-:W-:-:S07]  /*27f0*/  FADD.FTZ R20, R20, R25 ;  /* 0x0000001914147221 */ /* 0x000fce0000010000 */
.L_x_1098:
[----:B------:R-:W-:Y:S05]  /*2800*/  BSYNC.RECONVERGENT B0 ;  /* 0x0000000000007941 */ /* 0x000fea0003800200 */
.L_x_1097:
[----:B------:R-:W-:Y:S06]  /*2810*/  BAR.SYNC.DEFER_BLOCKING 0x0 ;  /* 0x0000000000007b1d */ /* 0x000fec0000010000 */
[----:B------:R-:W-:Y:S05]  /*2820*/  @P5 EXIT ;  /* 0x000000000000594d */ /* 0x000fea0003800000 */
[----:B------:R-:W-:-:S04]  /*2830*/  UIMAD UR4, UR40, UR43, UR44 ;  /* 0x0000002b280472a4 */ /* 0x000fc8000f8e022c */
[----:B------:R-:W-:Y:S01]  /*2840*/  UIMAD UR4, UR4, UR42, URZ ;  /* 0x0000002a040472a4 */ /* 0x000fe2000f8e02ff */
[----:B------:R-:W-:Y:S11]  /*2850*/  @!P3 EXIT ;  /* 0x000000000000b94d */ /* 0x000ff60003800000 */
[----:B------:R-:W1:Y:S01]  /*2860*/  LDCU.64 UR8, c[0x0][0x390] ;  /* 0x00007200ff0877ac */ /* 0x000e620008000a00 */
[----:B------:R-:W-:Y:S02]  /*2870*/  SHF.R.U32.HI R4, RZ, 0x1, R4 ;  /* 0x00000001ff047819 */ /* 0x000fe40000011604 */
[----:B0-----:R-:W-:Y:S01]  /*2880*/  F2FP.BF16.F32.PACK_AB R8, R3, R8 ;  /* 0x000000080308723e */ /* 0x001fe200000010ff */
[----:B------:R-:W-:Y:S01]  /*2890*/  USHF.L.U32 UR6, UR41, 0x8, URZ ;  /* 0x0000000829067899 */ /* 0x000fe200080006ff */
[----:B------:R-:W-:Y:S01]  /*28a0*/  F2FP.BF16.F32.PACK_AB R19, R19, R22 ;  /* 0x000000161313723e */ /* 0x000fe200000010ff */
[----:B------:R-:W-:Y:S01]  /*28b0*/  USHF.L.U32 UR5, UR4, 0x8, URZ ;  /* 0x0000000804057899 */ /* 0x000fe200080006ff */
[----:B------:R-:W-:Y:S02]  /*28c0*/  F2FP.BF16.F32.PACK_AB R11, R11, R12 ;  /* 0x0000000c0b0b723e */ /* 0x000fe400000010ff */
[----:B------:R-:W-:Y:S02]  /*28d0*/  PRMT R0, R8, 0x7632, R0 ;  /* 0x0000763208007816 */ /* 0x000fe40000000000 */
[----:B------:R-:W-:-:S02]  /*28e0*/  MOV R9, UR6 ;  /* 0x0000000600097c02 */ /* 0x000fc40008000f00 */
[----:B------:R-:W-:Y:S02]  /*28f0*/  PRMT R6, R11, 0x7632, R6 ;  /* 0x000076320b067816 */ /* 0x000fe40000000006 */
[----:B------:R-:W-:Y:S02]  /*2900*/  IADD3 R4, P0, P1, R4, UR5, R9 ;  /* 0x0000000504047c10 */ /* 0x000fe4000f91e009 */
[----:B------:R-:W-:Y:S02]  /*2910*/  F2FP.BF16.F32.PACK_AB R7, R7, R10 ;  /* 0x0000000a0707723e */ /* 0x000fe400000010ff */
[----:B------:R-:W-:Y:S02]  /*2920*/  IADD3.X R9, PT, PT, RZ, RZ, RZ, P0, P1 ;  /* 0x000000ffff097210 */ /* 0x000fe400007e24ff */
[----:B-1----:R-:W-:Y:S02]  /*2930*/  LEA R2, P0, R4, UR8, 0x1 ;  /* 0x0000000804027c11 */ /* 0x002fe4000f8008ff */
[----:B------:R-:W-:-:S02]  /*2940*/  F2FP.BF16.F32.PACK_AB R5, R5, R14 ;  /* 0x0000000e0505723e */ /* 0x000fc400000010ff */
[----:B------:R-:W-:Y:S02]  /*2950*/  LEA.HI.X R3, R4, UR9, R9, 0x1, P0 ;  /* 0x0000000904037c11 */ /* 0x000fe400080f0c09 */
[----:B------:R-:W-:Y:S02]  /*2960*/  PRMT R4, R19, 0x7632, R4 ;  /* 0x0000763213047816 */ /* 0x000fe40000000004 */
[----:B------:R-:W-:Y:S01]  /*2970*/  F2FP.BF16.F32.PACK_AB R17, R17, R18 ;  /* 0x000000121111723e */ /* 0x000fe200000010ff */
[----:B------:R0:W-:Y:S01]  /*2980*/  STG.E.U16 desc[UR36][R2.64+0x20], R0 ;  /* 0x0000200002007986 */ /* 0x0001e2000c101524 */
[----:B------:R-:W-:Y:S02]  /*2990*/  F2FP.BF16.F32.PACK_AB R15, R15, R16 ;  /* 0x000000100f0f723e */ /* 0x000fe400000010ff */
[----:B------:R-:W-:Y:S01]  /*29a0*/  F2FP.BF16.F32.PACK_AB R13, R13, R20 ;  /* 0x000000140d0d723e */ /* 0x000fe200000010ff */
[----:B------:R1:W-:Y:S04]  /*29b0*/  STG.E.U16 desc[UR36][R2.64], R8 ;  /* 0x0000000802007986 */ /* 0x0003e8000c101524 */
        /* <DEDUP_REMOVED lines=20> */
.L_x_1068:
[----:B------:R-:W-:Y:S01]  /*2b00*/  HFMA2 R11, -RZ, RZ, 0, 1.847743988037109375e-06 ;  /* 0x0000001fff0b7431 */ /* 0x000fe200000001ff */
[----:B------:R-:W-:Y:S02]  /*2b10*/  MOV R12, 0x10 ;  /* 0x00000010000c7802 */ /* 0x000fe40000000f00 */
[----:B------:R-:W-:-:S07]  /*2b20*/  MOV R15, 0xffffffff ;  /* 0xffffffff000f7802 */ /* 0x000fce0000000f00 */
[----:B------:R-:W-:Y:S05]  /*2b30*/  WARPSYNC.COLLECTIVE R15, `(.L_x_1099) ;  /* 0x000000000f087348 */ /* 0x000fea0003c00000 */
[----:B------:R0:W1:Y:S02]  /*2b40*/  SHFL.BFLY P6, R14, R13, R12, R11 ;  /* 0x0c00000c0d0e7389 */ /* 0x00006400000c000b */
[----:B01----:R-:W-:Y:S05]  /*2b50*/  ENDCOLLECTIVE ;  /* 0x000000000000791b */ /* 0x003fea0003800000 */
.L_x_1099:
[----:B------:R-:W-:Y:S01]  /*2b60*/  HFMA2 R12, -RZ, RZ, 0, 4.76837158203125e-07 ;  /* 0x00000008ff0c7431 */ /* 0x000fe200000001ff */
[----:B------:R-:W-:-:S05]  /*2b70*/  FMNMX.FTZ R0, R14, -3.40282346638528859812e+38, !PT ;  /* 0xff7fffff0e007809 */ /* 0x000fca0007810000 */
[----:B------:R-:W-:-:S07]  /*2b80*/  IMAD.MOV.U32 R13, RZ, RZ, R0 ;  /* 0x000000ffff0d7224 */ /* 0x000fce00078e0000 */
[----:B------:R-:W-:Y:S05]  /*2b90*/  WARPSYNC.COLLECTIVE R15, `(.L_x_1100) ;  /* 0x000000000f087348 */ /* 0x000fea0003c00000 */
[----:B------:R0:W1:Y:S02]  /*2ba0*/  SHFL.BFLY P6, R14, R13, R12, R11 ;  /* 0x0c00000c0d0e7389 */ /* 0x00006400000c000b */
[----:B01----:R-:W-:Y:S05]  /*2bb0*/  ENDCOLLECTIVE ;  /* 0x000000000000791b */ /* 0x003fea0003800000 */
.L_x_1100:
[----:B------:R-:W-:Y:S01]  /*2bc0*/  HFMA2 R12, -RZ, RZ, 0, 2.384185791015625e-07 ;  /* 0x00000004ff0c7431 */ /* 0x000fe200000001ff */
[----:B------:R-:W-:-:S04]  /*2bd0*/  FMNMX.FTZ R2, R0, R14, !PT ;  /* 0x0000000e00027209 */ /* 0x000fc80007810000 */
[----:B------:R-:W-:-:S07]  /*2be0*/  MOV R13, R2 ;  /* 0x00000002000d7202 */ /* 0x000fce0000000f00 */
[----:B------:R-:W-:Y:S05]  /*2bf0*/  WARPSYNC.COLLECTIVE R15, `(.L_x_1101) ;  /* 0x000000000f087348 */ /* 0x000fea0003c00000 */
[----:B------:R0:W1:Y:S02]  /*2c00*/  SHFL.BFLY P6, R14, R13, R12, R11 ;  /* 0x0c00000c0d0e7389 */ /* 0x00006400000c000b */
[----:B01----:R-:W-:Y:S05]  /*2c10*/  ENDCOLLECTIVE ;  /* 0x000000000000791b */ /* 0x003fea0003800000 */
.L_x_1101:
[----:B------:R-:W-:Y:S01]  /*2c20*/  HFMA2 R12, -RZ, RZ, 0, 1.1920928955078125e-07 ;  /* 0x00000002ff0c7431 */ /* 0x000fe200000001ff */
[----:B------:R-:W-:-:S04]  /*2c30*/  FMNMX.FTZ R3, R2, R14, !PT ;  /* 0x0000000e02037209 */ /* 0x000fc80007810000 */
[----:B------:R-:W-:-:S07]  /*2c40*/  MOV R13, R3 ;  /* 0x00000003000d7202 */ /* 0x000fce0000000f00 */
[----:B------:R-:W-:Y:S05]  /*2c50*/  WARPSYNC.COLLECTIVE R15, `(.L_x_1102) ;  /* 0x000000000f087348 */ /* 0x000fea0003c00000 */
[----:B------:R0:W1:Y:S02]  /*2c60*/  SHFL.BFLY P6, R14, R13, R12, R11 ;  /* 0x0c00000c0d0e7389 */ /* 0x00006400000c000b */
[----:B01----:R-:W-:Y:S05]  /*2c70*/  ENDCOLLECTIVE ;  /* 0x000000000000791b */ /* 0x003fea0003800000 */
.L_x_1102:
[----:B------:R-:W-:Y:S05]  /*2c80*/  BRA `(.L_x_1103) ;  /* 0xffffffd400ec7947 */ /* 0x000fea000383ffff */
.L_x_1104:
        /* <DEDUP_REMOVED lines=15> */
.L_x_27263:


//--------------------- .text._ZN4vllm25paged_attention_v2_kernelI13__nv_bfloat16hLi192ELi16ELi128ELNS_18Fp8KVCacheDataTypeE2ELb0ELi512EEEvPfS3_PT_PKS4_PKT0_SA_ifPKiSC_iPKfiiiSE_SE_iiiii --------------------------
	.section	.text._ZN4vllm25paged_attention_v2_kernelI13__nv_bfloat16hLi192ELi16ELi128ELNS_18Fp8KVCacheDataTypeE2ELb0ELi512EEEvPfS3_PT_PKS4_PKT0_SA_ifPKiSC_iPKfiiiSE_SE_iiiii,"ax",@progbits
	.align	128
        .global         _ZN4vllm25paged_attention_v2_kernelI13__nv_bfloat16hLi192ELi16ELi128ELNS_18Fp8KVCacheDataTypeE2ELb0ELi512EEEvPfS3_PT_PKS4_PKT0_SA_ifPKiSC_iPKfiiiSE_SE_iiiii
        .type           _ZN4vllm25paged_attention_v2_kernelI13__nv_bfloat16hLi192ELi16ELi128ELNS_18Fp8KVCacheDataTypeE2ELb0ELi512EEEvPfS3_PT_PKS4_PKT0_SA_ifPKiSC_iPKfiiiSE_SE_iiiii,@function
        .size           _ZN4vllm25paged_attention_v2_kernelI13__nv_bfloat16hLi192ELi16ELi128ELNS_18Fp8KVCacheDataTypeE2ELb0ELi512EEEvPfS3_PT_PKS4_PKT0_SA_ifPKiSC_iPKfiiiSE_SE_iiiii,(.L_x_27264 - _ZN4vllm25paged_attention_v2_kernelI13__nv_bfloat16hLi192ELi16ELi128ELNS_18Fp8KVCacheDataTypeE2ELb0ELi512EEEvPfS3_PT_PKS4_PKT0_SA_ifPKiSC_iPKfiiiSE_SE_iiiii)
        .other          _ZN4vllm25paged_attention_v2_kernelI13__nv_bfloat16hLi192ELi16ELi128ELNS_18Fp8KVCacheDataTypeE2ELb0ELi512EEEvPfS3_PT_PKS4_PKT0_SA_ifPKiSC_iPKfiiiSE_SE_iiiii,@"STO_CUDA_ENTRY STV_DEFAULT"
_ZN4vllm25paged_attention_v2_kernelI13__nv_bfloat16hLi192ELi16ELi128ELNS_18Fp8KVCacheDataTypeE2ELb0ELi512EEEvPfS3_PT_PKS4_PKT0_SA_ifPKiSC_iPKfiiiSE_SE_iiiii:
.text._ZN4vllm25paged_attention_v2_kernelI13__nv_bfloat16hLi192ELi16ELi128ELNS_18Fp8KVCacheDataTypeE2ELb0ELi512EEEvPfS3_PT_PKS4_PKT0_SA_ifPKiSC_iPKfiiiSE_SE_iiiii:
        /* <DEDUP_REMOVED lines=52> */
.L_x_1106:
[----:B------:R-:W-:Y:S05]  /*0340*/  BSYNC.RECONVERGENT B6 ;  /* 0x0000000000067941 */ /* 0x000fea0003800200 */
.L_x_1105:
        /* <DEDUP_REMOVED lines=15> */
.L_x_1142:
        /* <DEDUP_REMOVED lines=40> */
.L_x_1112:
        /* <DEDUP_REMOVED lines=11> */
.L_x_1111:
[----:B------:R-:W-:Y:S05]  /*0770*/  BSYNC.RECONVERGENT B1 ;  /* 0x0000000000017941 */ /* 0x000fea0003800200 */
.L_x_1110:
        /* <DEDUP_REMOVED lines=13> */
.L_x_1115:
        /* <DEDUP_REMOVED lines=100> */
.L_x_1114:
[----:B------:R-:W-:Y:S05]  /*0e90*/  BSYNC.RECONVERGENT B1 ;  /* 0x0000000000017941 */ /* 0x000fea0003800200 */
.L_x_1113:
        /* <DEDUP_REMOVED lines=55> */
.L_x_1117:
[----:B------:R-:W-:Y:S05]  /*1210*/  BSYNC.RECONVERGENT B1 ;  /* 0x0000000000017941 */ /* 0x000fea0003800200 */
.L_x_1116:
        /* <DEDUP_REMOVED lines=26> */
.L_x_1109:
[----:B------:R-:W-:Y:S05]  /*13c0*/  BSYNC.RECONVERGENT B0 ;  /* 0x0000000000007941 */ /* 0x000fea0003800200 */
.L_x_1108:
        /* <DEDUP_REMOVED lines=32> */
[C---:B------:R-:W-:Y:S02]  /*15d0*/  SHF.L.U32 R3, R12.reuse, 0x7, RZ ;  /* 0x000000070c037819 */ /* 0x040fe400000006ff */
[----:B------:R-:W-:Y:S02]  /*15e0*/  IADD3 R5, PT, PT, R9, 0x20, RZ ;  /* 0x0000002009057810 */ /* 0x000fe40007ffe0ff */
[----:B------:R-:W-:Y:S02]  /*15f0*/  LOP3.LUT R11, R12, 0x3, RZ, 0xc0, !PT ;  /* 0x000000030c0b7812 */ /* 0x000fe400078ec0ff */
[----:B------:R-:W-:Y:S02]  /*1600*/  LOP3.LUT R3, R3, 0x180, RZ, 0xc0, !PT ;  /* 0x0000018003037812 */ /* 0x000fe400078ec0ff */
[----:B------:R-:W-:Y:S01]  /*1610*/  LEA R13, R0, R5, 0x18 ;  /* 0x00000005000d7211 */ /* 0x000fe200078ec0ff */
[----:B------:R-:W-:Y:S01]  /*1620*/  IMAD.MOV R11, RZ, RZ, -R11 ;  /* 0x000000ffff0b7224 */ /* 0x000fe200078e0a0b */
[----:B------:R-:W-:-:S02]  /*1630*/  IADD3 R5, PT, PT, R3, R4, RZ ;  /* 0x0000000403057210 */ /* 0x000fc40007ffe0ff */
[----:B------:R-:W-:-:S07]  /*1640*/  LEA R3, R4, R13, 0x2 ;  /* 0x0000000d04037211 */ /* 0x000fce00078e10ff */
.L_x_1122:
[----:B------:R-:W1:Y:S01]  /*1650*/  LDS R13, [R3] ;  /* 0x00000000030d7984 */ /* 0x000e620000000800 */
[----:B------:R-:W-:-:S04]  /*1660*/  IADD3 R11, PT, PT, R11, 0x1, RZ ;  /* 0x000000010b0b7810 */ /* 0x000fc80007ffe0ff */
[----:B------:R-:W-:Y:S01]  /*1670*/  ISETP.NE.AND P0, PT, R11, RZ, PT ;  /* 0x000000ff0b00720c */ /* 0x000fe20003f05270 */
[----:B-1----:R-:W-:-:S05]  /*1680*/  FMUL.FTZ R12, R13, R2 ;  /* 0x000000020d0c7220 */ /* 0x002fca0000410000 */
[----:B------:R1:W-:Y:S02]  /*1690*/  STS [R3], R12 ;  /* 0x0000000c03007388 */ /* 0x0003e40000000800 */
[----:B-1----:R-:W-:-:S05]  /*16a0*/  IADD3 R3, PT, PT, R3, 0x200, RZ ;  /* 0x0000020003037810 */ /* 0x002fca0007ffe0ff */
[----:B------:R-:W-:Y:S05]  /*16b0*/  @P0 BRA `(.L_x_1122) ;  /* 0xfffffffc00e40947 */ /* 0x000fea000383ffff */
.L_x_1121:
[----:B------:R-:W-:Y:S05]  /*16c0*/  BSYNC.RECONVERGENT B1 ;  /* 0x0000000000017941 */ /* 0x000fea0003800200 */
.L_x_1120:
        /* <DEDUP_REMOVED lines=13> */
.L_x_1125:
[----:B------:R-:W1:Y:S01]  /*17a0*/  LDS R27, [R3+-0x400] ;  /* 0xfffc0000031b7984 */ /* 0x000e620000000800 */
[----:B------:R-:W-:-:S03]  /*17b0*/  IADD3 R5, PT, PT, R5, 0x800, RZ ;  /* 0x0000080005057810 */ /* 0x000fc60007ffe0ff */
[----:B------:R-:W2:Y:S01]  /*17c0*/  LDS R22, [R3+-0x200] ;  /* 0xfffe000003167984 */ /* 0x000ea20000000800 */
[----:B------:R-:W-:-:S03]  /*17d0*/  ISETP.GE.AND P1, PT, R5, R12, PT ;  /* 0x0000000c0500720c */ /* 0x000fc60003f26270 */
        /* <DEDUP_REMOVED lines=48> */
.L_x_1124:
[----:B------:R-:W-:Y:S05]  /*1ae0*/  BSYNC.RECONVERGENT B1 ;  /* 0x0000000000017941 */ /* 0x000fea0003800200 */
.L_x_1123:
        /* <DEDUP_REMOVED lines=31> */
.L_x_1127:
[----:B------:R-:W-:Y:S05]  /*1ce0*/  BSYNC.RECONVERGENT B1 ;  /* 0x0000000000017941 */ /* 0x000fea0003800200 */
.L_x_1126:
        /* <DEDUP_REMOVED lines=14> */
.L_x_1119:
[----:B------:R-:W-:Y:S05]  /*1dd0*/  BSYNC.RECONVERGENT B0 ;  /* 0x0000000000007941 */ /* 0x000fea0003800200 */
.L_x_1118:
[----:B------:R-:W-:Y:S01]  /*1de0*/  BAR.SYNC.DEFER_BLOCKING 0x0 ;  /* 0x0000000000007b1d */ /* 0x000fe20000010000 */
[C---:B------:R-:W-:Y:S02]  /*1df0*/  ISETP.NE.AND P3, PT, R4.reuse, RZ, PT ;  /* 0x000000ff0400720c */ /* 0x040fe40003f65270 */
[----:B------:R-:W-:Y:S02]  /*1e00*/  SHF.R.U32.HI R7, RZ, 0x1, R7 ;  /* 0x00000001ff077819 */ /* 0x000fe40000011607 */
[----:B-12---:R-:W-:Y:S01]  /*1e10*/  LOP3.LUT R2, R4, 0x1, RZ, 0xc0, !PT ;  /* 0x0000000104027812 */ /* 0x006fe200078ec0ff */
[----:B------:R-:W-:Y:S01]  /*1e20*/  BSSY.RECONVERGENT B0, `(.L_x_1128) ;  /* 0x000001c000007945 */ /* 0x000fe20003800200 */
[----:B------:R-:W-:Y:S01]  /*1e30*/  IADD3 R9, PT, PT, R9, 0x20, RZ ;  /* 0x0000002009097810 */ /* 0x000fe20007ffe0ff */
[----:B------:R-:W-:Y:S01]  /*1e40*/  IMAD R7, R6, 0xc0, R7 ;  /* 0x000000c006077824 */ /* 0x000fe200078e0207 */
[----:B------:R-:W-:Y:S02]  /*1e50*/  ISETP.NE.AND P2, PT, R2, RZ, PT ;  /* 0x000000ff0200720c */ /* 0x000fe40003f45270 */
[----:B------:R-:W-:-:S02]  /*1e60*/  LOP3.LUT R3, R4, 0x3c0, RZ, 0xc0, !PT ;  /* 0x000003c004037812 */ /* 0x000fc400078ec0ff */
        /* <DEDUP_REMOVED lines=23> */
.L_x_1129:
[----:B------:R-:W-:Y:S05]  /*1fe0*/  BSYNC.RECONVERGENT B0 ;  /* 0x0000000000007941 */ /* 0x000fea0003800200 */
.L_x_1128:
        /* <DEDUP_REMOVED lines=30> */
.L_x_1131:
[----:B------:R-:W-:Y:S05]  /*21d0*/  BSYNC.RECONVERGENT B0 ;  /* 0x0000000000007941 */ /* 0x000fea0003800200 */
.L_x_1130:
[----:B------:R-:W-:Y:S06]  /*21e0*/  BAR.SYNC.DEFER_BLOCKING 0x0 ;  /* 0x0000000000007b1d */ /* 0x000fec0000010000 */
[----:B------:R-:W-:Y:S04]  /*21f0*/  BSSY.RECONVERGENT B0, `(.L_x_1132) ;  /* 0x000001a000007945 */ /* 0x000fe80003800200 */
[----:B------:R-:W-:Y:S05]  /*2200*/  @P3 BRA `(.L_x_1133) ;  /* 0x0000000000603947 */ /* 0x000fea0003800000 */
[----:B------:R-:W1:Y:S04]  /*2210*/  LDS R2, [R0] ;  /* 0x0000000000027984 */ /* 0x000e680000000800 */
[----:B------:R-:W2:Y:S04]  /*2220*/  LDS R6, [R0+0x40] ;  /* 0x0000400000067984 */ /* 0x000ea80000000800 */
[----:B0-----:R-:W0:Y:S04]  /*2230*/  LDS R8, [R0+0x80] ;  /* 0x0000800000087984 */ /* 0x001e280000000800 */
        /* <DEDUP_REMOVED lines=8> */
[----:B-1----:R-:W-:-:S03]  /*22c0*/  FADD.FTZ R3, R3, R2 ;  /* 0x0000000203037221 */ /* 0x002fc60000010000 */
[----:B------:R-:W1:Y:S01]  /*22d0*/  LDS R26, [R0+0x2c0] ;  /* 0x0002c000001a7984 */ /* 0x000e620000000800 */
[----:B--2---:R-:W-:Y:S01]  /*22e0*/  FADD.FTZ R17, R17, R6 ;  /* 0x0000000611117221 */ /* 0x004fe20000010000 */
[----:B0-----:R-:W-:Y:S01]  /*22f0*/  FADD.FTZ R15, R15, R8 ;  /* 0x000000080f0f7221 */ /* 0x001fe20000010000 */
        /* <DEDUP_REMOVED lines=8> */
[----:B-1----:R-:W-:-:S07]  /*2380*/  FADD.FTZ R19, R19, R26 ;  /* 0x0000001a13137221 */ /* 0x002fce0000010000 */
.L_x_1133:
[----:B------:R-:W-:Y:S05]  /*2390*/  BSYNC.RECONVERGENT B0 ;  /* 0x0000000000007941 */ /* 0x000fea0003800200 */
.L_x_1132:
        /* <DEDUP_REMOVED lines=15> */
.L_x_1135:
[----:B------:R-:W-:Y:S05]  /*2490*/  BSYNC.RECONVERGENT B0 ;  /* 0x0000000000007941 */ /* 0x000fea0003800200 */
.L_x_1134:
[----:B------:R-:W-:Y:S06]  /*24a0*/  BAR.SYNC.DEFER_BLOCKING 0x0 ;  /* 0x0000000000007b1d */ /* 0x000fec0000010000 */
[----:B------:R-:W-:Y:S04]  /*24b0*/  BSSY.RECONVERGENT B0, `(.L_x_1136) ;  /* 0x000001a000007945 */ /* 0x000fe80003800200 */
[----:B------:R-:W-:Y:S05]  /*24c0*/  @P4 BRA `(.L_x_1137) ;  /* 0x0000000000604947 */ /* 0x000fea0003800000 */
[----:B------:R-:W1:Y:S04]  /*24d0*/  LDS R2, [R0] ;  /* 0x0000000000027984 */ /* 0x000e680000000800 */
[----:B------:R-:W3:Y:S04]  /*24e0*/  LDS R6, [R0+0x40] ;  /* 0x0000400000067984 */ /* 0x000ee80000000800 */
[----:B0-----:R-:W0:Y:S04]  /*24f0*/  LDS R8, [R0+0x80] ;  /* 0x0000800000087984 */ /* 0x001e280000000800 */
        /* <DEDUP_REMOVED lines=8> */
[----:B-12---:R-:W-:-:S03]  /*2580*/  FADD.FTZ R3, R3, R2 ;  /* 0x0000000203037221 */ /* 0x006fc60000010000 */
[----:B------:R-:W1:Y:S01]  /*2590*/  LDS R26, [R0+0x2c0] ;  /* 0x0002c000001a7984 */ /* 0x000e620000000800 */
[----:B---3--:R-:W-:Y:S01]  /*25a0*/  FADD.FTZ R17, R17, R6 ;  /* 0x0000000611117221 */ /* 0x008fe20000010000 */
[----:B0-----:R-:W-:Y:S01]  /*25b0*/  FADD.FTZ R15, R15, R8 ;  /* 0x000000080f0f7221 */ /* 0x001fe20000010000 */
        /* <DEDUP_REMOVED lines=8> */
[----:B-1----:R-:W-:-:S07]  /*2640*/  FADD.FTZ R19, R19, R26 ;  /* 0x0000001a13137221 */ /* 0x002fce0000010000 */
.L_x_1137:
[----:B------:R-:W-:Y:S05]  /*2650*/  BSYNC.RECONVERGENT B0 ;  /* 0x0000000000007941 */ /* 0x000fea0003800200 */
.L_x_1136:
[----:B------:R-:W-:Y:S06]  /*2660*/  BAR.SYNC.DEFER_BLOCKING 0x0 ;  /* 0x0000000000007b1d */ /* 0x000fec0000010000 */
[----:B------:R-:W-:Y:S05]  /*2670*/  @P5 EXIT ;  /* 0x000000000000594d */ /* 0x000fea0003800000 */
[----:B------:R-:W-:-:S04]  /*2680*/  UIMAD UR4, UR40, UR43, UR44 ;  /* 0x0000002b280472a4 */ /* 0x000fc8000f8e022c */
[----:B------:R-:W-:Y:S01]  /*2690*/  UIMAD UR4, UR4, UR42, URZ ;  /* 0x0000002a040472a4 */ /* 0x000fe2000f8e02ff */
[----:B------:R-:W-:Y:S11]  /*26a0*/  @P2 EXIT ;  /* 0x000000000000294d */ /* 0x000ff60003800000 */
[----:B------:R-:W3:Y:S01]  /*26b0*/  LDCU.64 UR8, c[0x0][0x390] ;  /* 0x00007200ff0877ac */ /* 0x000ee20008000a00 */
[----:B------:R-:W-:Y:S02]  /*26c0*/  SHF.R.U32.HI R4, RZ, 0x1, R4 ;  /* 0x00000001ff047819 */ /* 0x000fe40000011604 */
[----:B-12---:R-:W-:Y:S01]  /*26d0*/  F2FP.BF16.F32.PACK_AB R17, R17, R3 ;  /* 0x000000031111723e */ /* 0x006fe200000010ff */
        /* <DEDUP_REMOVED lines=10> */
[----:B---3--:R-:W-:Y:S02]  /*2780*/  LEA R2, P0, R4, UR8, 0x1 ;  /* 0x0000000804027c11 */ /* 0x008fe4000f8008ff */
[----:B------:R-:W-:-:S02]  /*2790*/  F2FP.BF16.F32.PACK_AB R19, R19, R21 ;  /* 0x000000151313723e */ /* 0x000fc400000010ff */
[----:B------:R-:W-:Y:S02]  /*27a0*/  LEA.HI.X R3, R4, UR9, R27, 0x1, P0 ;  /* 0x0000000904037c11 */ /* 0x000fe400080f0c1b */
[----:B------:R-:W-:Y:S02]  /*27b0*/  PRMT R4, R13, 0x7632, R4 ;  /* 0x000076320d047816 */ /* 0x000fe40000000004 */
[----:B------:R-:W-:Y:S01]  /*27c0*/  PRMT R6, R9, 0x7632, R6 ;  /* 0x0000763209067816 */ /* 0x000fe20000000006 */
[----:B------:R1:W-:Y:S01]  /*27d0*/  STG.E.U16 desc[UR36][R2.64+0x20], R0 ;  /* 0x0000200002007986 */ /* 0x0003e2000c101524 */
[----:B------:R-:W-:Y:S02]  /*27e0*/  PRMT R7, R23, 0x7632, R7 ;  /* 0x0000763217077816 */ /* 0x000fe40000000007 */
[----:B0-----:R-:W-:Y:S01]  /*27f0*/  PRMT R8, R19, 0x7632, R8 ;  /* 0x0000763213087816 */ /* 0x001fe20000000008 */
[----:B------:R-:W-:Y:S04]  /*2800*/  STG.E.U16 desc[UR36][R2.64], R17 ;  /* 0x0000001102007986 */ /* 0x000fe8000c101524 */
        /* <DEDUP_REMOVED lines=12> */
.L_x_1107:
[----:B------:R-:W-:Y:S01]  /*28d0*/  HFMA2 R12, -RZ, RZ, 0, 9.5367431640625e-07 ;  /* 0x00000010ff0c7431 */ /* 0x000fe200000001ff */
[----:B------:R-:W-:Y:S02]  /*28e0*/  MOV R11, 0x1f ;  /* 0x0000001f000b7802 */ /* 0x000fe40000000f00 */
[----:B------:R-:W-:-:S07]  /*28f0*/  MOV R15, 0xffffffff ;  /* 0xffffffff000f7802 */ /* 0x000fce0000000f00 */
[----:B------:R-:W-:Y:S05]  /*2900*/  WARPSYNC.COLLECTIVE R15, `(.L_x_1138) ;  /* 0x000000000f087348 */ /* 0x000fea0003c00000 */
[----:B------:R0:W1:Y:S02]  /*2910*/  SHFL.BFLY P6, R14, R13, R12, R11 ;  /* 0x0c00000c0d0e7389 */ /* 0x00006400000c000b */
[----:B01----:R-:W-:Y:S05]  /*2920*/  ENDCOLLECTIVE ;  /* 0x000000000000791b */ /* 0x003fea0003800000 */
.L_x_1138:
[----:B------:R-:W-:Y:S01]  /*2930*/  HFMA2 R12, -RZ, RZ, 0, 4.76837158203125e-07 ;  /* 0x00000008ff0c7431 */ /* 0x000fe200000001ff */
[----:B------:R-:W-:-:S05]  /*2940*/  FMNMX.FTZ R0, R14, -3.40282346638528859812e+38, !PT ;  /* 0xff7fffff0e007809 */ /* 0x000fca0007810000 */
[----:B------:R-:W-:-:S07]  /*2950*/  IMAD.MOV.U32 R13, RZ, RZ, R0 ;  /* 0x000000ffff0d7224 */ /* 0x000fce00078e0000 */
[----:B------:R-:W-:Y:S05]  /*2960*/  WARPSYNC.COLLECTIVE R15, `(.L_x_1139) ;  /* 0x000000000f087348 */ /* 0x000fea0003c00000 */
[----:B------:R0:W1:Y:S02]  /*2970*/  SHFL.BFLY P6, R14, R13, R12, R11 ;  /* 0x0c00000c0d0e7389 */ /* 0x00006400000c000b */
[----:B01----:R-:W-:Y:S05]  /*2980*/  ENDCOLLECTIVE ;  /* 0x000000000000791b */ /* 0x003fea0003800000 */
.L_x_1139:
[----:B------:R-:W-:Y:S01]  /*2990*/  HFMA2 R12, -RZ, RZ, 0, 2.384185791015625e-07 ;  /* 0x00000004ff0c7431 */ /* 0x000fe200000001ff */
[----:B------:R-:W-:-:S04]  /*29a0*/  FMNMX.FTZ R2, R0, R14, !PT ;  /* 0x0000000e00027209 */ /* 0x000fc80007810000 */
[----:B------:R-:W-:-:S07]  /*29b0*/  MOV R13, R2 ;  /* 0x00000002000d7202 */ /* 0x000fce0000000f00 */
[----:B------:R-:W-:Y:S05]  /*29c0*/  WARPSYNC.COLLECTIVE R15, `(.L_x_1140) ;  /* 0x000000000f087348 */ /* 0x000fea0003c00000 */
[----:B------:R0:W1:Y:S02]  /*29d0*/  SHFL.BFLY P6, R14, R13, R12, R11 ;  /* 0x0c00000c0d0e7389 */ /* 0x00006400000c000b */
[----:B01----:R-:W-:Y:S05]  /*29e0*/  ENDCOLLECTIVE ;  /* 0x000000000000791b */ /* 0x003fea0003800000 */
.L_x_1140:
[----:B------:R-:W-:Y:S01]  /*29f0*/  HFMA2 R12, -RZ, RZ, 0, 1.1920928955078125e-07 ;  /* 0x00000002ff0c7431 */ /* 0x000fe200000001ff */
[----:B------:R-:W-:-:S04]  /*2a00*/  FMNMX.FTZ R3, R2, R14, !PT ;  /* 0x0000000e02037209 */ /* 0x000fc80007810000 */
[----:B------:R-:W-:-:S07]  /*2a10*/  MOV R13, R3 ;  /* 0x00000003000d7202 */ /* 0x000fce0000000f00 */
[----:B------:R-:W-:Y:S05]  /*2a20*/  WARPSYNC.COLLECTIVE R15, `(.L_x_1141) ;  /* 0x000000000f087348 */ /* 0x000fea0003c00000 */
[----:B------:R0:W1:Y:S02]  /*2a30*/  SHFL.BFLY P6, R14, R13, R12, R11 ;  /* 0x0c00000c0d0e7389 */ /* 0x00006400000c000b */
[----:B01----:R-:W-:Y:S05]  /*2a40*/  ENDCOLLECTIVE ;  /* 0x000000000000791b */ /* 0x003fea0003800000 */
.L_x_1141:
[----:B------:R-:W-:Y:S05]  /*2a50*/  BRA `(.L_x_1142) ;  /* 0xffffffd800787947 */ /* 0x000fea000383ffff */
.L_x_1143:
        /* <DEDUP_REMOVED lines=10> */
.L_x_27264:


//--------------------- .text._ZN4vllm25paged_attention_v2_kernelI13__nv_bfloat16hLi128ELi16ELi128ELNS_18Fp8KVCacheDataTypeE2ELb0ELi512EEEvPfS3_PT_PKS4_PKT0_SA_ifPKiSC_iPKfiiiSE_SE_iiiii --------------------------
	.section	.text._ZN4vllm25paged_attention_v2_kernelI13__nv_bfloat16hLi128ELi16ELi128ELNS_18Fp8KVCacheDataTypeE2ELb0ELi512EEEvPfS3_PT_PKS4_PKT0_SA_ifPKiSC_iPKfiiiSE_SE_iiiii,"ax",@progbits
	.align	128
        .global         _ZN4vllm25paged_attention_v2_kernelI13__nv_bfloat16hLi128ELi16ELi128ELNS_18Fp8KVCacheDataTypeE2ELb0ELi512EEEvPfS3_PT_PKS4_PKT0_SA_ifPKiSC_iPKfiiiSE_SE_iiiii
        .type           _ZN4vllm25paged_attention_v2_kernelI13__nv_bfloat16hLi128ELi16ELi128ELNS_18Fp8KVCacheDataTypeE2ELb0ELi512EEEvPfS3_PT_PKS4_PKT0_SA_ifPKiSC_iPKfiiiSE_SE_iiiii,@function
        .size           _ZN4vllm25paged_attention_v2_kernelI13__nv_bfloat16hLi128ELi16ELi128ELNS_18Fp8KVCacheDataTypeE2ELb0ELi512EEEvPfS3_PT_PKS4_PKT0_SA_ifPKiSC_iPKfiiiSE_SE_iiiii,(.L_x_27265 - _ZN4vllm25paged_attention_v2_kernelI13__nv_bfloat16hLi128ELi16ELi128ELNS_18Fp8KVCacheDataTypeE2ELb0ELi512EEEvPfS3_PT_PKS4_PKT0_SA_ifPKiSC_iPKfiiiSE_SE_iiiii)
        .other          _ZN4vllm25paged_attention_v2_kernelI13__nv_bfloat16hLi128ELi16ELi128ELNS_18Fp8KVCacheDataTypeE2ELb0ELi512EEEvPfS3_PT_PKS4_PKT0_SA_ifPKiSC_iPKfiiiSE_SE_iiiii,@"STO_CUDA_ENTRY STV_DEFAULT"
_ZN4vllm25paged_attention_v2_kernelI13__nv_bfloat16hLi128ELi16ELi128ELNS_18Fp8KVCacheDataTypeE2ELb0ELi512EEEvPfS3_PT_PKS4_PKT0_SA_ifPKiSC_iPKfiiiSE_SE_iiiii:
.text._ZN4vllm25paged_attention_v2_kernelI13__nv_bfloat16hLi128ELi16ELi128ELNS_18Fp8KVCacheDataTypeE2ELb0ELi512EEEvPfS3_PT_PKS4_PKT0_SA_ifPKiSC_iPKfiiiSE_SE_iiiii:
        /* <DEDUP_REMOVED lines=22> */
[----:B------:R-:W-:Y:S01]  /*0160*/  IMAD.U32 R2, RZ, RZ, UR6 ;  /* 0x00000006ff027e24 */ /* 0x000fe2000f8e00ff */
[----:B------:R-:W-:Y:S01]  /*0170*/  BSSY.RECONVERGENT B6, `(.L_x_1144) ;  /* 0x000001d000067945 */ /* 0x000fe20003800200 */
[----:B------:R-:W3:Y:S03]  /*0180*/  LDCU UR43, c[0x0][0x370] ;  /* 0x00006e00ff2b77ac */ /* 0x000ee60008000800 */
        /* <DEDUP_REMOVED lines=27> */
.L_x_1145:
[----:B------:R-:W-:Y:S05]  /*0340*/  BSYNC.RECONVERGENT B6 ;  /* 0x0000000000067941 */ /* 0x000fea0003800200 */
.L_x_1144:
        /* <DEDUP_REMOVED lines=15> */
.L_x_1181:
        /* <DEDUP_REMOVED lines=40> */
.L_x_1151:
        /* <DEDUP_REMOVED lines=11> */
.L_x_1150:
[----:B------:R-:W-:Y:S05]  /*0770*/  BSYNC.RECONVERGENT B1 ;  /* 0x0000000000017941 */ /* 0x000fea0003800200 */
.L_x_1149:
        /* <DEDUP_REMOVED lines=13> */
.L_x_1154:
        /* <DEDUP_REMOVED lines=100> */
.L_x_1153:
[----:B------:R-:W-:Y:S05]  /*0e90*/  BSYNC.RECONVERGENT B1 ;  /* 0x0000000000017941 */ /* 0x000fea0003800200 */
.L_x_1152:
        /* <DEDUP_REMOVED lines=55> */
.L_x_1156:
[----:B------:R-:W-:Y:S05]  /*1210*/  BSYNC.RECONVERGENT B1 ;  /* 0x0000000000017941 */ /* 0x000fea0003800200 */
.L_x_1155:
        /* <DEDUP_REMOVED lines=26> */
.L_x_1148:
[----:B------:R-:W-:Y:S05]  /*13c0*/  BSYNC.RECONVERGENT B0 ;  /* 0x0000000000007941 */ /* 0x000fea0003800200 */
.L_x_1147:
        /* <DEDUP_REMOVED lines=40> */
.L_x_1161:
[----:B------:R-:W1:Y:S01]  /*1650*/  LDS R13, [R3] ;  /* 0x00000000030d7984 */ /* 0x000e620000000800 */
[----:B------:R-:W-:-:S05]  /*1660*/  VIADD R11, R11, 0x1 ;  /* 0x000000010b0b7836 */ /* 0x000fca0000000000 */
[----:B------:R-:W-:Y:S01]  /*1670*/  ISETP.NE.AND P0, PT, R11, RZ, PT ;  /* 0x000000ff0b00720c */ /* 0x000fe20003f05270 */
[----:B-1----:R-:W-:-:S05]  /*1680*/  FMUL.FTZ R12, R13, R2 ;  /* 0x000000020d0c7220 */ /* 0x002fca0000410000 */
[----:B------:R1:W-:Y:S02]  /*1690*/  STS [R3], R12 ;  /* 0x0000000c03007388 */ /* 0x0003e40000000800 */
[----:B-1----:R-:W-:-:S05]  /*16a0*/  IADD3 R3, PT, PT, R3, 0x200, RZ ;  /* 0x0000020003037810 */ /* 0x002fca0007ffe0ff */
[----:B------:R-:W-:Y:S05]  /*16b0*/  @P0 BRA `(.L_x_1161) ;  /* 0xfffffffc00e40947 */ /* 0x000fea000383ffff */
.L_x_1160:
[----:B------:R-:W-:Y:S05]  /*16c0*/  BSYNC.RECONVERGENT B1 ;  /* 0x0000000000017941 */ /* 0x000fea0003800200 */
.L_x_1159:
        /* <DEDUP_REMOVED lines=13> */
.L_x_1164:
        /* <DEDUP_REMOVED lines=52> */
.L_x_1163:
[----:B------:R-:W-:Y:S05]  /*1ae0*/  BSYNC.RECONVERGENT B1 ;  /* 0x0000000000017941 */ /* 0x000fea0003800200 */
.L_x_1162:
        /* <DEDUP_REMOVED lines=31> */
.L_x_1166:
[----:B------:R-:W-:Y:S05]  /*1ce0*/  BSYNC.RECONVERGENT B1 ;  /* 0x0000000000017941 */ /* 0x000fea0003800200 */
.L_x_1165:
        /* <DEDUP_REMOVED lines=14> */
.L_x_1158:
[----:B------:R-:W-:Y:S05]  /*1dd0*/  BSYNC.RECONVERGENT B0 ;  /* 0x0000000000007941 */ /* 0x000fea0003800200 */
.L_x_1157:
        /* <DEDUP_REMOVED lines=28> */
.L_x_1168:
[----:B------:R-:W-:Y:S05]  /*1fa0*/  BSYNC.RECONVERGENT B0 ;  /* 0x0000000000007941 */ /* 0x000fea0003800200 */
.L_x_1167:
[----:B-1----:R-:W-:Y:S01]  /*1fb0*/  SHF.R.U32.HI R13, RZ, 0x1, R7 ;  /* 0x00000001ff0d7819 */ /* 0x002fe20000011607 */
[----:B------:R-:W-:Y:S01]  /*1fc0*/  BAR.SYNC.DEFER_BLOCKING 0x0 ;  /* 0x0000000000007b1d */ /* 0x000fe20000010000 */
[----:B------:R-:W-:Y:S01]  /*1fd0*/  IADD3 R15, PT, PT, R9, 0x20, RZ ;  /* 0x00000020090f7810 */ /* 0x000fe20007ffe0ff */
[----:B------:R-:W-:Y:S01]  /*1fe0*/  HFMA2 R12, -RZ, RZ, 0, 0 ;  /* 0x00000000ff0c7431 */ /* 0x000fe200000001ff */
[C---:B------:R-:W-:Y:S01]  /*1ff0*/  LOP3.LUT P4, RZ, R4.reuse, 0x3c1, RZ, 0xc0, !PT ;  /* 0x000003c104ff7812 */ /* 0x040fe2000788c0ff */
[----:B------:R-:W-:Y:S01]  /*2000*/  HFMA2 R5, -RZ, RZ, 0, 0 ;  /* 0x00000000ff057431 */ /* 0x000fe200000001ff */
[----:B------:R-:W-:Y:S01]  /*2010*/  ISETP.GT.U32.AND P5, PT, R4, 0x1f, PT ;  /* 0x0000001f0400780c */ /* 0x000fe20003fa4070 */
[----:B------:R-:W-:Y:S01]  /*2020*/  BSSY.RECONVERGENT B0, `(.L_x_1169) ;  /* 0x0000013000007945 */ /* 0x000fe20003800200 */
[----:B0-----:R-:W-:Y:S01]  /*2030*/  IMAD.MOV.U32 R8, RZ, RZ, RZ ;  /* 0x000000ffff087224 */ /* 0x001fe200078e00ff */
[----:B------:R-:W-:Y:S02]  /*2040*/  CS2R R2, SRZ ;  /* 0x0000000000027805 */ /* 0x000fe4000001ff00 */
[----:B------:R-:W-:-:S02]  /*2050*/  CS2R R10, SRZ ;  /* 0x00000000000a7805 */ /* 0x000fc4000001ff00 */
[----:B------:R-:W-:Y:S01]  /*2060*/  MOV R7, RZ ;  /* 0x000000ff00077202 */ /* 0x000fe20000000f00 */
[----:B------:R-:W-:Y:S01]  /*2070*/  IMAD R6, R6, 0x80, R13 ;  /* 0x0000008006067824 */ /* 0x000fe200078e020d */
        /* <DEDUP_REMOVED lines=13> */
.L_x_1170:
[----:B------:R-:W-:Y:S05]  /*2150*/  BSYNC.RECONVERGENT B0 ;  /* 0x0000000000007941 */ /* 0x000fea0003800200 */
.L_x_1169:
[----:B------:R-:W-:Y:S01]  /*2160*/  BAR.SYNC.DEFER_BLOCKING 0x0 ;  /* 0x0000000000007b1d */ /* 0x000fe20000010000 */
[----:B------:R-:W-:-:S05]  /*2170*/  LEA R20, R6, R18, 0x2 ;  /* 0x0000001206147211 */ /* 0x000fca00078e10ff */
        /* <DEDUP_REMOVED lines=18> */
.L_x_1172:
[----:B------:R-:W-:Y:S05]  /*22a0*/  BSYNC.RECONVERGENT B0 ;  /* 0x0000000000007941 */ /* 0x000fea0003800200 */
.L_x_1171:
        /* <DEDUP_REMOVED lines=12> */
.L_x_1174:
[----:B------:R-:W-:Y:S05]  /*2370*/  BSYNC.RECONVERGENT B0 ;  /* 0x0000000000007941 */ /* 0x000fea0003800200 */
.L_x_1173:
[----:B------:R-:W-:Y:S06]  /*2380*/  BAR.SYNC.DEFER_BLOCKING 0x0 ;  /* 0x0000000000007b1d */ /* 0x000fec0000010000 */
[----:B------:R-:W-:Y:S04]  /*2390*/  BSSY.RECONVERGENT B0, `(.L_x_1175) ;  /* 0x0000012000007945 */ /* 0x000fe80003800200 */
[----:B------:R-:W-:Y:S05]  /*23a0*/  @P1 BRA `(.L_x_1176) ;  /* 0x0000000000401947 */ /* 0x000fea0003800000 */
[----:B------:R-:W2:Y:S04]  /*23b0*/  LDS R9, [R20] ;  /* 0x0000000014097984 */ /* 0x000ea80000000800 */
[----:B0-----:R-:W0:Y:S04]  /*23c0*/  LDS R0, [R20+0x40] ;  /* 0x0000400014007984 */ /* 0x001e280000000800 */
[----:B-1----:R-:W1:Y:S04]  /*23d0*/  LDS R13, [R20+0x80] ;  /* 0x00008000140d7984 */ /* 0x002e680000000800 */
[----:B------:R-:W3:Y:S04]  /*23e0*/  LDS R6, [R20+0xc0] ;  /* 0x0000c00014067984 */ /* 0x000ee80000000800 */
[----:B------:R-:W4:Y:S04]  /*23f0*/  LDS R15, [R20+0x100] ;  /* 0x00010000140f7984 */ /* 0x000f280000000800 */
[----:B------:R-:W5:Y:S04]  /*2400*/  LDS R14, [R20+0x140] ;  /* 0x00014000140e7984 */ /* 0x000f680000000800 */
[----:B------:R-:W5:Y:S04]  /*2410*/  LDS R17, [R20+0x180] ;  /* 0x0001800014117984 */ /* 0x000f680000000800 */
[----:B------:R-:W5:Y:S01]  /*2420*/  LDS R16, [R20+0x1c0] ;  /* 0x0001c00014107984 */ /* 0x000f620000000800 */
[----:B--2---:R-:W-:Y:S01]  /*2430*/  FADD.FTZ R8, R8, R9 ;  /* 0x0000000908087221 */ /* 0x004fe20000010000 */
[----:B0-----:R-:W-:Y:S01]  /*2440*/  FADD.FTZ R3, R3, R0 ;  /* 0x0000000003037221 */ /* 0x001fe20000010000 */
[----:B-1----:R-:W-:Y:S01]  /*2450*/  FADD.FTZ R2, R2, R13 ;  /* 0x0000000d02027221 */ /* 0x002fe20000010000 */
[----:B---3--:R-:W-:Y:S01]  /*2460*/  FADD.FTZ R11, R11, R6 ;  /* 0x000000060b0b7221 */ /* 0x008fe20000010000 */
[----:B----4-:R-:W-:Y:S01]  /*2470*/  FADD.FTZ R12, R12, R15 ;  /* 0x0000000f0c0c7221 */ /* 0x010fe20000010000 */
[----:B-----5:R-:W-:Y:S01]  /*2480*/  FADD.FTZ R7, R7, R14 ;  /* 0x0000000e07077221 */ /* 0x020fe20000010000 */
[----:B------:R-:W-:Y:S01]  /*2490*/  FADD.FTZ R10, R10, R17 ;  /* 0x000000110a0a7221 */ /* 0x000fe20000010000 */
[----:B------:R-:W-:-:S07]  /*24a0*/  FADD.FTZ R5, R5, R16 ;  /* 0x0000001005057221 */ /* 0x000fce0000010000 */
.L_x_1176:
[----:B------:R-:W-:Y:S05]  /*24b0*/  BSYNC.RECONVERGENT B0 ;  /* 0x0000000000007941 */ /* 0x000fea0003800200 */
.L_x_1175:
[----:B------:R-:W-:Y:S06]  /*24c0*/  BAR.SYNC.DEFER_BLOCKING 0x0 ;  /* 0x0000000000007b1d */ /* 0x000fec0000010000 */
[----:B------:R-:W-:Y:S05]  /*24d0*/  @P5 EXIT ;  /* 0x000000000000594d */ /* 0x000fea0003800000 */
[----:B------:R-:W-:-:S04]  /*24e0*/  UIMAD UR4, UR40, UR43, UR44 ;  /* 0x0000002b280472a4 */ /* 0x000fc8000f8e022c */
[----:B------:R-:W-:Y:S01]  /*24f0*/  UIMAD UR4, UR4, UR42, URZ ;  /* 0x0000002a040472a4 */ /* 0x000fe2000f8e02ff */
[----:B------:R-:W-:Y:S11]  /*2500*/  @!P3 EXIT ;  /* 0x000000000000b94d */ /* 0x000ff60003800000 */
[----:B------:R-:W2:Y:S01]  /*2510*/  LDCU.64 UR8, c[0x0][0x390] ;  /* 0x00007200ff0877ac */ /* 0x000ea20008000a00 */
[----:B------:R-:W-:Y:S02]  /*2520*/  SHF.R.U32.HI R4, RZ, 0x1, R4 ;  /* 0x00000001ff047819 */ /* 0x000fe40000011604 */
[----:B01----:R-:W-:Y:S01]  /*2530*/  F2FP.BF16.F32.PACK_AB R3, R3, R8 ;  /* 0x000000080303723e */ /* 0x003fe200000010ff */
[----:B------:R-:W-:Y:S01]  /*2540*/  USHF.L.U32 UR6, UR41, 0x7, URZ ;  /* 0x0000000729067899 */ /* 0x000fe200080006ff */
[----:B------:R-:W-:Y:S01]  /*2550*/  F2FP.BF16.F32.PACK_AB R2, R11, R2 ;  /* 0x000000020b02723e */ /* 0x000fe200000010ff */
[----:B------:R-:W-:Y:S01]  /*2560*/  USHF.L.U32 UR5, UR4, 0x7, URZ ;  /* 0x0000000704057899 */ /* 0x000fe200080006ff */
[----:B------:R-:W-:Y:S02]  /*2570*/  F2FP.BF16.F32.PACK_AB R7, R7, R12 ;  /* 0x0000000c0707723e */ /* 0x000fe400000010ff */
[----:B------:R-:W-:Y:S01]  /*2580*/  F2FP.BF16.F32.PACK_AB R5, R5, R10 ;  /* 0x0000000a0505723e */ /* 0x000fe200000010ff */
[----:B------:R-:W-:Y:S01]  /*2590*/  IMAD.U32 R9, RZ, RZ, UR6 ;  /* 0x00000006ff097e24 */ /* 0x000fe2000f8e00ff */
[----:B------:R-:W-:-:S02]  /*25a0*/  PRMT R0, R3, 0x7632, R0 ;  /* 0x0000763203007816 */ /* 0x000fc40000000000 */
[----:B------:R-:W-:Y:S02]  /*25b0*/  PRMT R6, R7, 0x7632, R6 ;  /* 0x0000763207067816 */ /* 0x000fe40000000006 */
[----:B------:R-:W-:Y:S02]  /*25c0*/  IADD3 R4, P0, P1, R4, UR5, R9 ;  /* 0x0000000504047c10 */ /* 0x000fe4000f91e009 */
[----:B------:R-:W-:Y:S02]  /*25d0*/  PRMT R8, R5, 0x7632, R8 ;  /* 0x0000763205087816 */ /* 0x000fe40000000008 */
[----:B------:R-:W-:Y:S02]  /*25e0*/  IADD3.X R9, PT, PT, RZ, RZ, RZ, P0, P1 ;  /* 0x000000ffff097210 */ /* 0x000fe400007e24ff */
[----:B--2---:R-:W-:-:S04]  /*25f0*/  LEA R14, P0, R4, UR8, 0x1 ;  /* 0x00000008040e7c11 */ /* 0x004fc8000f8008ff */
[----:B------:R-:W-:Y:S02]  /*2600*/  LEA.HI.X R15, R4, UR9, R9, 0x1, P0 ;  /* 0x00000009040f7c11 */ /* 0x000fe400080f0c09 */
[----:B------:R-:W-:-:S03]  /*2610*/  PRMT R4, R2, 0x7632, R4 ;  /* 0x0000763202047816 */ /* 0x000fc60000000004 */
        /* <DEDUP_REMOVED lines=9> */
.L_x_1146:
[----:B------:R-:W-:Y:S01]  /*26b0*/  HFMA2 R11, -RZ, RZ, 0, 1.847743988037109375e-06 ;  /* 0x0000001fff0b7431 */ /* 0x000fe200000001ff */
[----:B------:R-:W-:Y:S02]  /*26c0*/  MOV R12, 0x10 ;  /* 0x00000010000c7802 */ /* 0x000fe40000000f00 */
[----:B------:R-:W-:-:S07]  /*26d0*/  MOV R15, 0xffffffff ;  /* 0xffffffff000f7802 */ /* 0x000fce0000000f00 */
[----:B------:R-:W-:Y:S05]  /*26e0*/  WARPSYNC.COLLECTIVE R15, `(.L_x_1177) ;  /* 0x000000000f087348 */ /* 0x000fea0003c00000 */
[----:B------:R0:W1:Y:S02]  /*26f0*/  SHFL.BFLY P6, R14, R13, R12, R11 ;  /* 0x0c00000c0d0e7389 */ /* 0x00006400000c000b */
[----:B01----:R-:W-:Y:S05]  /*2700*/  ENDCOLLECTIVE ;  /* 0x000000000000791b */ /* 0x003fea0003800000 */
.L_x_1177:
[----:B------:R-:W-:Y:S01]  /*2710*/  IMAD.MOV.U32 R12, RZ, RZ, 0x8 ;  /* 0x00000008ff0c7424 */ /* 0x000fe200078e00ff */
[----:B------:R-:W-:-:S04]  /*2720*/  FMNMX.FTZ R0, R14, -3.40282346638528859812e+38, !PT ;  /* 0xff7fffff0e007809 */ /* 0x000fc80007810000 */
[----:B------:R-:W-:-:S07]  /*2730*/  MOV R13, R0 ;  /* 0x00000000000d7202 */ /* 0x000fce0000000f00 */
[----:B------:R-:W-:Y:S05]  /*2740*/  WARPSYNC.COLLECTIVE R15, `(.L_x_1178) ;  /* 0x000000000f087348 */ /* 0x000fea0003c00000 */
[----:B------:R0:W1:Y:S02]  /*2750*/  SHFL.BFLY P6, R14, R13, R12, R11 ;  /* 0x0c00000c0d0e7389 */ /* 0x00006400000c000b */
[----:B01----:R-:W-:Y:S05]  /*2760*/  ENDCOLLECTIVE ;  /* 0x000000000000791b */ /* 0x003fea0003800000 */
.L_x_1178:
[----:B------:R-:W-:Y:S01]  /*2770*/  HFMA2 R12, -RZ, RZ, 0, 2.384185791015625e-07 ;  /* 0x00000004ff0c7431 */ /* 0x000fe200000001ff */
[----:B------:R-:W-:-:S04]  /*2780*/  FMNMX.FTZ R2, R0, R14, !PT ;  /* 0x0000000e00027209 */ /* 0x000fc80007810000 */
[----:B------:R-:W-:-:S07]  /*2790*/  MOV R13, R2 ;  /* 0x00000002000d7202 */ /* 0x000fce0000000f00 */
[----:B------:R-:W-:Y:S05]  /*27a0*/  WARPSYNC.COLLECTIVE R15, `(.L_x_1179) ;  /* 0x000000000f087348 */ /* 0x000fea0003c00000 */
[----:B------:R0:W1:Y:S02]  /*27b0*/  SHFL.BFLY P6, R14, R13, R12, R11 ;  /* 0x0c00000c0d0e7389 */ /* 0x00006400000c000b */
[----:B01----:R-:W-:Y:S05]  /*27c0*/  ENDCOLLECTIVE ;  /* 0x000000000000791b */ /* 0x003fea0003800000 */
.L_x_1179:
[----:B------:R-:W-:Y:S01]  /*27d0*/  HFMA2 R12, -RZ, RZ, 0, 1.1920928955078125e-07 ;  /* 0x00000002ff0c7431 */ /* 0x000fe200000001ff */
[----:B------:R-:W-:-:S04]  /*27e0*/  FMNMX.FTZ R3, R2, R14, !PT ;  /* 0x0000000e02037209 */ /* 0x000fc80007810000 */
[----:B------:R-:W-:-:S07]  /*27f0*/  MOV R13, R3 ;  /* 0x00000003000d7202 */ /* 0x000fce0000000f00 */
[----:B------:R-:W-:Y:S05]  /*2800*/  WARPSYNC.COLLECTIVE R15, `(.L_x_1180) ;  /* 0x000000000f087348 */ /* 0x000fea0003c00000 */
[----:B------:R0:W1:Y:S02]  /*2810*/  SHFL.BFLY P6, R14, R13, R12, R11 ;  /* 0x0c00000c0d0e7389 */ /* 0x00006400000c000b */
[----:B01----:R-:W-:Y:S05]  /*2820*/  ENDCOLLECTIVE ;  /* 0x000000000000791b */ /* 0x003fea0003800000 */
.L_x_1180:
[----:B------:R-:W-:Y:S05]  /*2830*/  BRA `(.L_x_1181) ;  /* 0xffffffdc00007947 */ /* 0x000fea000383ffff */
.L_x_1182:
        /* <DEDUP_REMOVED lines=12> */
.L_x_27265:


//--------------------- .text._ZN4vllm25paged_attention_v2_kernelI13__nv_bfloat16hLi120ELi16ELi128ELNS_18Fp8KVCacheDataTypeE2ELb0ELi512EEEvPfS3_PT_PKS4_PKT0_SA_ifPKiSC_iPKfiiiSE_SE_iiiii --------------------------
	.section	.text._ZN4vllm25paged_attention_v2_kernelI13__nv_bfloat16hLi120ELi16ELi128ELNS_18Fp8KVCacheDataTypeE2ELb0ELi512EEEvPfS3_PT_PKS4_PKT0_SA_ifPKiSC_iPKfiiiSE_SE_iiiii,"ax",@progbits
	.align	128
        .global         _ZN4vllm25paged_attention_v2_kernelI13__nv_bfloat16hLi120ELi16ELi128ELNS_18Fp8KVCacheDataTypeE2ELb0ELi512EEEvPfS3_PT_PKS4_PKT0_SA_ifPKiSC_iPKfiiiSE_SE_iiiii
        .type           _ZN4vllm25paged_attention_v2_kernelI13__nv_bfloat16hLi120ELi16ELi128ELNS_18Fp8KVCacheDataTypeE2ELb0ELi512EEEvPfS3_PT_PKS4_PKT0_SA_ifPKiSC_iPKfiiiSE_SE_iiiii,@function
        .size           _ZN4vllm25paged_attention_v2_kernelI13__nv_bfloat16hLi120ELi16ELi128ELNS_18Fp8KVCacheDataTypeE2ELb0ELi512EEEvPfS3_PT_PKS4_PKT0_SA_ifPKiSC_iPKfiiiSE_SE_iiiii,(.L_x_27266 - _ZN4vllm25paged_attention_v2_kernelI13__nv_bfloat16hLi120ELi16ELi128ELNS_18Fp8KVCacheDataTypeE2ELb0ELi512EEEvPfS3_PT_PKS4_PKT0_SA_ifPKiSC_iPKfiiiSE_SE_iiiii)
        .other          _ZN4vllm25paged_attention_v2_kernelI13__nv_bfloat16hLi120ELi16ELi128ELNS_18Fp8KVCacheDataTypeE2ELb0ELi512EEEvPfS3_PT_PKS4_PKT0_SA_ifPKiSC_iPKfiiiSE_SE_iiiii,@"STO_CUDA_ENTRY STV_DEFAULT"
_ZN4vllm25paged_attention_v2_kernelI13__nv_bfloat16hLi120ELi16ELi128ELNS_18Fp8KVCacheDataTypeE2ELb0ELi512EEEvPfS3_PT_PKS4_PKT0_SA_ifPKiSC_iPKfiiiSE_SE_iiiii:
.text._ZN4vllm25paged_attention_v2_kernelI13__nv_bfloat16hLi120ELi16ELi128ELNS_18Fp8KVCacheDataTypeE2ELb0ELi512EEEvPfS3_PT_PKS4_PKT0_SA_ifPKiSC_iPKfiiiSE_SE_iiiii:
        /* <DEDUP_REMOVED lines=20> */
[----:B------:R-:W-:-:S04]  /*0140*/  IMAD.U32 R3, RZ, RZ, UR7 ;  /* 0x00000007ff037e24 */ /* 0x000fc8000f8e00ff */
        /* <DEDUP_REMOVED lines=31> */
.L_x_1184:
[----:B------:R-:W-:Y:S05]  /*0340*/  BSYNC.RECONVERGENT B6 ;  /* 0x0000000000067941 */ /* 0x000fea0003800200 */
.L_x_1183:
        /* <DEDUP_REMOVED lines=15> */
.L_x_1226:
        /* <DEDUP_REMOVED lines=9> */
[C---:B------:R-:W-:Y:S01]  /*04d0*/  ISETP.GT.U32.AND P2, PT, R7.reuse, 0x3, PT ;  /* 0x000000030700780c */ /* 0x040fe20003f44070 */
[----:B0-----:R-:W-:Y:S01]  /*04e0*/  IMAD R3, R7, 0x4, R8 ;  /* 0x0000000407037824 */ /* 0x001fe200078e0208 */
[----:B------:R-:W-:Y:S02]  /*04f0*/  MOV R10, 0xff7fffff ;  /* 0xff7fffff000a7802 */ /* 0x000fe40000000f00 */
        /* <DEDUP_REMOVED lines=12> */
[----:B------:R-:W-:-:S03]  /*05c0*/  IMAD.MOV.U32 R15, RZ, RZ, R4 ;  /* 0x000000ffff0f7224 */ /* 0x000fc600078e0004 */
        /* <DEDUP_REMOVED lines=15> */
.L_x_1190:
        /* <DEDUP_REMOVED lines=11> */
.L_x_1189:
[----:B------:R-:W-:Y:S05]  /*0770*/  BSYNC.RECONVERGENT B1 ;  /* 0x0000000000017941 */ /* 0x000fea0003800200 */
.L_x_1188:
        /* <DEDUP_REMOVED lines=13> */
.L_x_1193:
        /* <DEDUP_REMOVED lines=98> */
[----:B0-----:R-:W-:Y:S01]  /*0e70*/  VIADD R13, R13, 0x2000 ;  /* 0x000020000d0d7836 */ /* 0x001fe20000000000 */
[----:B------:R-:W-:Y:S06]  /*0e80*/  @!P4 BRA `(.L_x_1193) ;  /* 0xfffffff80070c947 */ /* 0x000fec000383ffff */
.L_x_1192:
[----:B------:R-:W-:Y:S05]  /*0e90*/  BSYNC.RECONVERGENT B1 ;  /* 0x0000000000017941 */ /* 0x000fea0003800200 */
.L_x_1191:
        /* <DEDUP_REMOVED lines=55> */
.L_x_1195:
[----:B------:R-:W-:Y:S05]  /*1210*/  BSYNC.RECONVERGENT B1 ;  /* 0x0000000000017941 */ /* 0x000fea0003800200 */
.L_x_1194:
        /* <DEDUP_REMOVED lines=26> */
.L_x_1187:
[----:B------:R-:W-:Y:S05]  /*13c0*/  BSYNC.RECONVERGENT B0 ;  /* 0x0000000000007941 */ /* 0x000fea0003800200 */
.L_x_1186:
        /* <DEDUP_REMOVED lines=40> */
.L_x_1200:
[----:B------:R-:W1:Y:S01]  /*1650*/  LDS R13, [R3] ;  /* 0x00000000030d7984 */ /* 0x000e620000000800 */
[----:B------:R-:W-:-:S04]  /*1660*/  IADD3 R11, PT, PT, R11, 0x1, RZ ;  /* 0x000000010b0b7810 */ /* 0x000fc80007ffe0ff */
[----:B------:R-:W-:Y:S01]  /*1670*/  ISETP.NE.AND P0, PT, R11, RZ, PT ;  /* 0x000000ff0b00720c */ /* 0x000fe20003f05270 */
[----:B-1----:R-:W-:-:S05]  /*1680*/  FMUL.FTZ R12, R13, R2 ;  /* 0x000000020d0c7220 */ /* 0x002fca0000410000 */
[----:B------:R1:W-:Y:S02]  /*1690*/  STS [R3], R12 ;  /* 0x0000000c03007388 */ /* 0x0003e40000000800 */
[----:B-1----:R-:W-:-:S05]  /*16a0*/  VIADD R3, R3, 0x200 ;  /* 0x0000020003037836 */ /* 0x002fca0000000000 */
[----:B------:R-:W-:Y:S05]  /*16b0*/  @P0 BRA `(.L_x_1200) ;  /* 0xfffffffc00e40947 */ /* 0x000fea000383ffff */
.L_x_1199:
[----:B------:R-:W-:Y:S05]  /*16c0*/  BSYNC.RECONVERGENT B1 ;  /* 0x0000000000017941 */ /* 0x000fea0003800200 */
.L_x_1198:
        /* <DEDUP_REMOVED lines=13> */
.L_x_1203:
        /* <DEDUP_REMOVED lines=52> */
.L_x_1202:
[----:B------:R-:W-:Y:S05]  /*1ae0*/  BSYNC.RECONVERGENT B1 ;  /* 0x0000000000017941 */ /* 0x000fea0003800200 */
.L_x_1201:
        /* <DEDUP_REMOVED lines=31> */
.L_x_1205:
[----:B------:R-:W-:Y:S05]  /*1ce0*/  BSYNC.RECONVERGENT B1 ;  /* 0x0000000000017941 */ /* 0x000fea0003800200 */
.L_x_1204:
        /* <DEDUP_REMOVED lines=14> */
.L_x_1197:
[----:B------:R-:W-:Y:S05]  /*1dd0*/  BSYNC.RECONVERGENT B0 ;  /* 0x0000000000007941 */ /* 0x000fea0003800200 */
.L_x_1196:
[----:B------:R-:W-:Y:S01]  /*1de0*/  BAR.SYNC.DEFER_BLOCKING 0x0 ;  /* 0x0000000000007b1d */ /* 0x000fe20000010000 */
[C---:B------:R-:W-:Y:S02]  /*1df0*/  ISETP.NE.AND P0, PT, R4.reuse, RZ, PT ;  /* 0x000000ff0400720c */ /* 0x040fe40003f05270 */
[----:B-12---:R-:W-:-:S03]  /*1e00*/  LOP3.LUT R2, R4, 0x3c0, RZ, 0xc0, !PT ;  /* 0x000003c004027812 */ /* 0x006fc600078ec0ff */
[----:B------:R-:W-:Y:S01]  /*1e10*/  BSSY.RECONVERGENT B0, `(.L_x_1206) ;  /* 0x0000015000007945 */ /* 0x000fe20003800200 */
[----:B------:R-:W-:Y:S01]  /*1e20*/  ISETP.NE.AND P1, PT, R2, 0x40, PT ;  /* 0x000000400200780c */ /* 0x000fe20003f25270 */
[----:B------:R-:W-:-:S06]  /*1e30*/  HFMA2 R2, -RZ, RZ, 0, 0 ;  /* 0x00000000ff027431 */ /* 0x000fcc00000001ff */
[----:B------:R-:W-:Y:S06]  /*1e40*/  @P0 BRA `(.L_x_1207) ;  /* 0x0000000000440947 */ /* 0x000fec0003800000 */
        /* <DEDUP_REMOVED lines=12> */
[----:B------:R-:W-:Y:S02]  /*1f10*/  IMAD.U32 R14, RZ, RZ, UR4 ;  /* 0x00000004ff0e7e24 */ /* 0x000fe4000f8e00ff */
[----:B------:R-:W-:Y:S02]  /*1f20*/  MOV R13, UR7 ;  /* 0x00000007000d7c02 */ /* 0x000fe40008000f00 */
[----:B------:R-:W-:-:S03]  /*1f30*/  MOV R15, UR5 ;  /* 0x00000005000f7c02 */ /* 0x000fc60008000f00 */
[----:B0-----:R1:W-:Y:S04]  /*1f40*/  STG.E desc[UR36][R12.64], R8 ;  /* 0x000000080c007986 */ /* 0x0013e8000c101924 */
[----:B------:R1:W-:Y:S02]  /*1f50*/  STG.E desc[UR36][R14.64], R10 ;  /* 0x0000000a0e007986 */ /* 0x0003e4000c101924 */
.L_x_1207:
[----:B------:R-:W-:Y:S05]  /*1f60*/  BSYNC.RECONVERGENT B0 ;  /* 0x0000000000007941 */ /* 0x000fea0003800200 */
.L_x_1206:
[----:B------:R-:W-:Y:S01]  /*1f70*/  BAR.SYNC.DEFER_BLOCKING 0x0 ;  /* 0x0000000000007b1d */ /* 0x000fe20000010000 */
[----:B------:R-:W-:Y:S01]  /*1f80*/  HFMA2 R5, -RZ, RZ, 0, 0 ;  /* 0x00000000ff057431 */ /* 0x000fe200000001ff */
[----:B------:R-:W-:Y:S02]  /*1f90*/  MOV R3, RZ ;  /* 0x000000ff00037202 */ /* 0x000fe40000000f00 */
[----:B-1----:R-:W-:Y:S02]  /*1fa0*/  CS2R R12, SRZ ;  /* 0x00000000000c7805 */ /* 0x002fe4000001ff00 */
[----:B------:R-:W-:Y:S01]  /*1fb0*/  CS2R R10, SRZ ;  /* 0x00000000000a7805 */ /* 0x000fe2000001ff00 */
[----:B0-----:R-:W-:Y:S01]  /*1fc0*/  IMAD.MOV.U32 R8, RZ, RZ, RZ ;  /* 0x000000ffff087224 */ /* 0x001fe200078e00ff */
[----:B------:R-:W-:Y:S01]  /*1fd0*/  BSSY.RECONVERGENT B0, `(.L_x_1208) ;  /* 0x0000013000007945 */ /* 0x000fe20003800200 */
[----:B------:R-:W-:Y:S02]  /*1fe0*/  SHF.R.U32.HI R15, RZ, 0x1, R7 ;  /* 0x00000001ff0f7819 */ /* 0x000fe40000011607 */
[----:B------:R-:W-:Y:S01]  /*1ff0*/  LOP3.LUT R22, R4, 0x1, RZ, 0xc0, !PT ;  /* 0x0000000104167812 */ /* 0x000fe200078ec0ff */
[----:B------:R-:W-:Y:S06]  /*2000*/  @P1 BRA `(.L_x_1209) ;  /* 0x00000000003c1947 */ /* 0x000fec0003800000 */
[----:B------:R-:W-:Y:S01]  /*2010*/  ISETP.GT.U32.AND P0, PT, R7, 0xf, PT ;  /* 0x0000000f0700780c */ /* 0x000fe20003f04070 */
[----:B------:R-:W-:Y:S01]  /*2020*/  IMAD R14, R6, 0x78, R15 ;  /* 0x00000078060e7824 */ /* 0x000fe200078e020f */
[C---:B------:R-:W-:Y:S02]  /*2030*/  ISETP.NE.AND P1, PT, R22.reuse, RZ, PT ;  /* 0x000000ff1600720c */ /* 0x040fe40003f25270 */
[----:B------:R-:W-:Y:S02]  /*2040*/  IADD3 R17, PT, PT, R9, 0x20, RZ ;  /* 0x0000002009117810 */ /* 0x000fe40007ffe0ff */
[----:B------:R-:W-:Y:S02]  /*2050*/  ISETP.NE.OR P0, PT, R22, RZ, P0 ;  /* 0x000000ff1600720c */ /* 0x000fe40000705670 */
[----:B------:R-:W-:-:S04]  /*2060*/  LEA R17, R0, R17, 0x18 ;  /* 0x0000001100117211 */ /* 0x000fc800078ec0ff */
[----:B------:R-:W-:-:S05]  /*2070*/  LEA R14, R14, R17, 0x2 ;  /* 0x000000110e0e7211 */ /* 0x000fca00078e10ff */
[----:B------:R0:W-:Y:S04]  /*2080*/  @!P1 STS [R14+-0x3c0], R2 ;  /* 0xfffc40020e009388 */ /* 0x0001e80000000800 */
[----:B------:R0:W-:Y:S04]  /*2090*/  @!P1 STS [R14+-0x380], R3 ;  /* 0xfffc80030e009388 */ /* 0x0001e80000000800 */
[----:B------:R0:W-:Y:S04]  /*20a0*/  @!P1 STS [R14+-0x340], R13 ;  /* 0xfffcc00d0e009388 */ /* 0x0001e80000000800 */
[----:B------:R0:W-:Y:S04]  /*20b0*/  @!P1 STS [R14+-0x300], R12 ;  /* 0xfffd000c0e009388 */ /* 0x0001e80000000800 */
[----:B------:R0:W-:Y:S04]  /*20c0*/  @!P1 STS [R14+-0x2c0], R11 ;  /* 0xfffd400b0e009388 */ /* 0x0001e80000000800 */
[----:B------:R0:W-:Y:S04]  /*20d0*/  @!P1 STS [R14+-0x280], R10 ;  /* 0xfffd800a0e009388 */ /* 0x0001e80000000800 */
[----:B------:R0:W-:Y:S04]  /*20e0*/  @!P1 STS [R14+-0x240], R8 ;  /* 0xfffdc0080e009388 */ /* 0x0001e80000000800 */
[----:B------:R0:W-:Y:S02]  /*20f0*/  @!P0 STS [R14+-0x200], R5 ;  /* 0xfffe00050e008388 */ /* 0x0001e40000000800 */
.L_x_1209:
[----:B------:R-:W-:Y:S05]  /*2100*/  BSYNC.RECONVERGENT B0 ;  /* 0x0000000000007941 */ /* 0x000fea0003800200 */
.L_x_1208:
[----:B------:R-:W-:Y:S01]  /*2110*/  BAR.SYNC.DEFER_BLOCKING 0x0 ;  /* 0x0000000000007b1d */ /* 0x000fe20000010000 */
[----:B------:R-:W-:-:S05]  /*2120*/  ISETP.GT.U32.AND P0, PT, R4, 0x3f, PT ;  /* 0x0000003f0400780c */ /* 0x000fca0003f04070 */
[----:B------:R-:W-:Y:S08]  /*2130*/  BSSY.RECONVERGENT B0, `(.L_x_1210) ;  /* 0x000001c000007945 */ /* 0x000ff00003800200 */
[----:B------:R-:W-:Y:S05]  /*2140*/  @P0 BRA `(.L_x_1211) ;  /* 0x0000000000680947 */ /* 0x000fea0003800000 */
[----:B------:R-:W-:Y:S01]  /*2150*/  ISETP.GT.U32.AND P0, PT, R7, 0xf, PT ;  /* 0x0000000f0700780c */ /* 0x000fe20003f04070 */
[----:B------:R-:W-:Y:S01]  /*2160*/  VIADD R17, R9, 0x20 ;  /* 0x0000002009117836 */ /* 0x000fe20000000000 */
[----:B------:R-:W-:Y:S01]  /*2170*/  ISETP.NE.AND P1, PT, R22, RZ, PT ;  /* 0x000000ff1600720c */ /* 0x000fe20003f25270 */
[----:B0-----:R-:W-:Y:S01]  /*2180*/  IMAD R14, R6, 0x78, R15 ;  /* 0x00000078060e7824 */ /* 0x001fe200078e020f */
[----:B------:R-:W-:Y:S01]  /*2190*/  ISETP.NE.OR P0, PT, R22, RZ, P0 ;  /* 0x000000ff1600720c */ /* 0x000fe20000705670 */
[----:B------:R-:W-:Y:S01]  /*21a0*/  BSSY.RECONVERGENT B1, `(.L_x_1212) ;  /* 0x0000013000017945 */ /* 0x000fe20003800200 */
[----:B------:R-:W-:-:S04]  /*21b0*/  LEA R17, R0, R17, 0x18 ;  /* 0x0000001100117211 */ /* 0x000fc800078ec0ff */
[----:B------:R-:W-:-:S07]  /*21c0*/  LEA R24, R14, R17, 0x2 ;  /* 0x000000110e187211 */ /* 0x000fce00078e10ff */
[----:B------:R0:W1:Y:S01]  /*21d0*/  @!P0 LDS R20, [R24+0x1c0] ;  /* 0x0001c00018148984 */ /* 0x0000620000000800 */
[----:B------:R-:W-:Y:S05]  /*21e0*/  @P1 BRA `(.L_x_1213) ;  /* 0x0000000000381947 */ /* 0x000fea0003800000 */
[----:B------:R-:W2:Y:S04]  /*21f0*/  LDS R17, [R24] ;  /* 0x0000000018117984 */ /* 0x000ea80000000800 */
[----:B------:R-:W3:Y:S04]  /*2200*/  LDS R14, [R24+0x40] ;  /* 0x00004000180e7984 */ /* 0x000ee80000000800 */
[----:B------:R-:W4:Y:S04]  /*2210*/  LDS R16, [R24+0x80] ;  /* 0x0000800018107984 */ /* 0x000f280000000800 */
[----:B------:R-:W5:Y:S04]  /*2220*/  LDS R19, [R24+0xc0] ;  /* 0x0000c00018137984 */ /* 0x000f680000000800 */
[----:B------:R-:W0:Y:S04]  /*2230*/  LDS R18, [R24+0x100] ;  /* 0x0001000018127984 */ /* 0x000e280000000800 */
[----:B------:R-:W1:Y:S04]  /*2240*/  LDS R21, [R24+0x140] ;  /* 0x0001400018157984 */ /* 0x000e680000000800 */
[----:B------:R-:W1:Y:S01]  /*2250*/  LDS R23, [R24+0x180] ;  /* 0x0001800018177984 */ /* 0x000e620000000800 */
[----:B--2---:R-:W-:Y:S01]  /*2260*/  FADD.FTZ R2, R2, R17 ;  /* 0x0000001102027221 */ /* 0x004fe20000010000 */
[----:B---3--:R-:W-:Y:S01]  /*2270*/  FADD.FTZ R3, R3, R14 ;  /* 0x0000000e03037221 */ /* 0x008fe20000010000 */
[----:B----4-:R-:W-:Y:S01]  /*2280*/  FADD.FTZ R13, R13, R16 ;  /* 0x000000100d0d7221 */ /* 0x010fe20000010000 */
[----:B-----5:R-:W-:Y:S01]  /*2290*/  FADD.FTZ R12, R12, R19 ;  /* 0x000000130c0c7221 */ /* 0x020fe20000010000 */
[----:B0-----:R-:W-:Y:S01]  /*22a0*/  FADD.FTZ R11, R11, R18 ;  /* 0x000000120b0b7221 */ /* 0x001fe20000010000 */
[----:B-1----:R-:W-:Y:S01]  /*22b0*/  FADD.FTZ R10, R10, R21 ;  /* 0x000000150a0a7221 */ /* 0x002fe20000010000 */
[----:B------:R-:W-:-:S07]  /*22c0*/  FADD.FTZ R8, R8, R23 ;  /* 0x0000001708087221 */ /* 0x000fce0000010000 */
.L_x_1213:
[----:B------:R-:W-:Y:S05]  /*22d0*/  BSYNC.RECONVERGENT B1 ;  /* 0x0000000000017941 */ /* 0x000fea0003800200 */
.L_x_1212:
[----:B-1----:R-:W-:-:S07]  /*22e0*/  @!P0 FADD.FTZ R5, R5, R20 ;  /* 0x0000001405058221 */ /* 0x002fce0000010000 */
.L_x_1211:
[----:B------:R-:W-:Y:S05]  /*22f0*/  BSYNC.RECONVERGENT B0 ;  /* 0x0000000000007941 */ /* 0x000fea0003800200 */
.L_x_1210:
[----:B0-----:R-:W-:Y:S01]  /*2300*/  LOP3.LUT R14, R4, 0x3e0, RZ, 0xc0, !PT ;  /* 0x000003e0040e7812 */ /* 0x001fe200078ec0ff */
[----:B------:R-:W-:Y:S03]  /*2310*/  BAR.SYNC.DEFER_BLOCKING 0x0 ;  /* 0x0000000000007b1d */ /* 0x000fe60000010000 */
[----:B------:R-:W-:-:S03]  /*2320*/  ISETP.NE.AND P0, PT, R14, 0x20, PT ;  /* 0x000000200e00780c */ /* 0x000fc60003f05270 */
[----:B------:R-:W-:Y:S10]  /*2330*/  BSSY.RECONVERGENT B0, `(.L_x_1214) ;  /* 0x0000011000007945 */ /* 0x000ff40003800200 */
[----:B------:R-:W-:Y:S05]  /*2340*/  @P0 BRA `(.L_x_1215) ;  /* 0x00000000003c0947 */ /* 0x000fea0003800000 */
        /* <DEDUP_REMOVED lines=15> */
.L_x_1215:
[----:B------:R-:W-:Y:S05]  /*2440*/  BSYNC.RECONVERGENT B0 ;  /* 0x0000000000007941 */ /* 0x000fea0003800200 */
.L_x_1214:
[----:B------:R-:W-:Y:S01]  /*2450*/  BAR.SYNC.DEFER_BLOCKING 0x0 ;  /* 0x0000000000007b1d */ /* 0x000fe20000010000 */
[----:B------:R-:W-:-:S05]  /*2460*/  ISETP.GT.U32.AND P1, PT, R4, 0x1f, PT ;  /* 0x0000001f0400780c */ /* 0x000fca0003f24070 */
[----:B------:R-:W-:Y:S08]  /*2470*/  BSSY.RECONVERGENT B0, `(.L_x_1216) ;  /* 0x000001c000007945 */ /* 0x000ff00003800200 */
[----:B------:R-:W-:Y:S05]  /*2480*/  @P1 BRA `(.L_x_1217) ;  /* 0x0000000000681947 */ /* 0x000fea0003800000 */
[----:B------:R-:W-:Y:S01]  /*2490*/  ISETP.GT.U32.AND P0, PT, R7, 0xf, PT ;  /* 0x0000000f0700780c */ /* 0x000fe20003f04070 */
[----:B------:R-:W-:Y:S01]  /*24a0*/  VIADD R9, R9, 0x20 ;  /* 0x0000002009097836 */ /* 0x000fe20000000000 */
[----:B------:R-:W-:Y:S01]  /*24b0*/  ISETP.NE.AND P2, PT, R22, RZ, PT ;  /* 0x000000ff1600720c */ /* 0x000fe20003f45270 */
[----:B------:R-:W-:Y:S01]  /*24c0*/  IMAD R6, R6, 0x78, R15 ;  /* 0x0000007806067824 */ /* 0x000fe200078e020f */
[----:B------:R-:W-:Y:S01]  /*24d0*/  ISETP.NE.OR P0, PT, R22, RZ, P0 ;  /* 0x000000ff1600720c */ /* 0x000fe20000705670 */
[----:B------:R-:W-:Y:S01]  /*24e0*/  BSSY.RECONVERGENT B1, `(.L_x_1218) ;  /* 0x0000013000017945 */ /* 0x000fe20003800200 */
[----:B------:R-:W-:-:S04]  /*24f0*/  LEA R9, R0, R9, 0x18 ;  /* 0x0000000900097211 */ /* 0x000fc800078ec0ff */
[----:B------:R-:W-:-:S07]  /*2500*/  LEA R18, R6, R9, 0x2 ;  /* 0x0000000906127211 */ /* 0x000fce00078e10ff */
[----:B------:R1:W2:Y:S01]  /*2510*/  @!P0 LDS R16, [R18+0x1c0] ;  /* 0x0001c00012108984 */ /* 0x0002a20000000800 */
[----:B------:R-:W-:Y:S05]  /*2520*/  @P2 BRA `(.L_x_1219) ;  /* 0x0000000000382947 */ /* 0x000fea0003800000 */
[----:B------:R-:W3:Y:S04]  /*2530*/  LDS R7, [R18] ;  /* 0x0000000012077984 */ /* 0x000ee80000000800 */
[----:B------:R-:W4:Y:S04]  /*2540*/  LDS R0, [R18+0x40] ;  /* 0x0000400012007984 */ /* 0x000f280000000800 */
[----:B------:R-:W5:Y:S04]  /*2550*/  LDS R6, [R18+0x80] ;  /* 0x0000800012067984 */ /* 0x000f680000000800 */
[----:B------:R-:W1:Y:S04]  /*2560*/  LDS R9, [R18+0xc0] ;  /* 0x0000c00012097984 */ /* 0x000e680000000800 */
[----:B0-----:R-:W0:Y:S04]  /*2570*/  LDS R14, [R18+0x100] ;  /* 0x00010000120e7984 */ /* 0x001e280000000800 */
[----:B------:R-:W2:Y:S04]  /*2580*/  LDS R15, [R18+0x140] ;  /* 0x00014000120f7984 */ /* 0x000ea80000000800 */
[----:B------:R-:W2:Y:S01]  /*2590*/  LDS R17, [R18+0x180] ;  /* 0x0001800012117984 */ /* 0x000ea20000000800 */
[----:B---3--:R-:W-:Y:S01]  /*25a0*/  FADD.FTZ R2, R2, R7 ;  /* 0x0000000702027221 */ /* 0x008fe20000010000 */
[----:B----4-:R-:W-:Y:S01]  /*25b0*/  FADD.FTZ R3, R3, R0 ;  /* 0x0000000003037221 */ /* 0x010fe20000010000 */
[----:B-----5:R-:W-:Y:S01]  /*25c0*/  FADD.FTZ R13, R13, R6 ;  /* 0x000000060d0d7221 */ /* 0x020fe20000010000 */
[----:B-1----:R-:W-:Y:S01]  /*25d0*/  FADD.FTZ R12, R12, R9 ;  /* 0x000000090c0c7221 */ /* 0x002fe20000010000 */
[----:B0-----:R-:W-:Y:S01]  /*25e0*/  FADD.FTZ R11, R11, R14 ;  /* 0x0000000e0b0b7221 */ /* 0x001fe20000010000 */
[----:B--2---:R-:W-:Y:S01]  /*25f0*/  FADD.FTZ R10, R10, R15 ;  /* 0x0000000f0a0a7221 */ /* 0x004fe20000010000 */
[----:B------:R-:W-:-:S07]  /*2600*/  FADD.FTZ R8, R8, R17 ;  /* 0x0000001108087221 */ /* 0x000fce0000010000 */
.L_x_1219:
[----:B------:R-:W-:Y:S05]  /*2610*/  BSYNC.RECONVERGENT B1 ;  /* 0x0000000000017941 */ /* 0x000fea0003800200 */
.L_x_1218:
[----:B0-2---:R-:W-:-:S07]  /*2620*/  @!P0 FADD.FTZ R5, R5, R16 ;  /* 0x0000001005058221 */ /* 0x005fce0000010000 */
.L_x_1217:
[----:B------:R-:W-:Y:S05]  /*2630*/  BSYNC.RECONVERGENT B0 ;  /* 0x0000000000007941 */ /* 0x000fea0003800200 */
.L_x_1216:
[----:B------:R-:W-:Y:S06]  /*2640*/  BAR.SYNC.DEFER_BLOCKING 0x0 ;  /* 0x0000000000007b1d */ /* 0x000fec0000010000 */
[----:B------:R-:W-:Y:S05]  /*2650*/  @P1 EXIT ;  /* 0x000000000000194d */ /* 0x000fea0003800000 */
[----:B------:R-:W-:Y:S01]  /*2660*/  UIMAD UR38, UR38, UR42, UR41 ;  /* 0x0000002a262672a4 */ /* 0x000fe2000f8e0229 */
[----:B------:R-:W-:Y:S01]  /*2670*/  SHF.R.U32.HI R0, RZ, 0x1, R4 ;  /* 0x00000001ff007819 */ /* 0x000fe20000011604 */
[----:B------:R-:W2:Y:S01]  /*2680*/  LDCU.64 UR6, c[0x0][0x390] ;  /* 0x00007200ff0677ac */ /* 0x000ea20008000a00 */
[----:B------:R-:W-:Y:S01]  /*2690*/  ISETP.NE.AND P2, PT, R22, RZ, PT ;  /* 0x000000ff1600720c */ /* 0x000fe20003f45270 */
[----:B------:R-:W-:Y:S01]  /*26a0*/  BSSY.RECONVERGENT B0, `(.L_x_1220) ;  /* 0x0000019000007945 */ /* 0x000fe20003800200 */
[----:B------:R-:W-:Y:S02]  /*26b0*/  UIMAD UR39, UR39, 0x78, URZ ;  /* 0x00000078272778a4 */ /* 0x000fe4000f8e02ff */
[----:B------:R-:W-:-:S04]  /*26c0*/  UIMAD UR4, UR38, UR40, URZ ;  /* 0x00000028260472a4 */ /* 0x000fc8000f8e02ff */
[----:B------:R-:W-:Y:S01]  /*26d0*/  UIMAD UR4, UR4, 0x78, URZ ;  /* 0x00000078040478a4 */ /* 0x000fe2000f8e02ff */
[----:B------:R-:W-:-:S05]  /*26e0*/  MOV R7, UR39 ;  /* 0x0000002700077c02 */ /* 0x000fca0008000f00 */
[----:B------:R-:W-:-:S04]  /*26f0*/  IADD3 R0, P0, P1, R0, UR4, R7 ;  /* 0x0000000400007c10 */ /* 0x000fc8000f91e007 */
[----:B------:R-:W-:Y:S02]  /*2700*/  IADD3.X R7, PT, PT, RZ, RZ, RZ, P0, P1 ;  /* 0x000000ffff077210 */ /* 0x000fe400007e24ff */
[----:B--2---:R-:W-:Y:S02]  /*2710*/  LEA R6, P1, R0, UR6, 0x1 ;  /* 0x0000000600067c11 */ /* 0x004fe4000f8208ff */
[----:B------:R-:W-:Y:S02]  /*2720*/  LOP3.LUT P0, RZ, R4, 0x11, RZ, 0xc0, !PT ;  /* 0x0000001104ff7812 */ /* 0x000fe4000780c0ff */
[----:B------:R-:W-:Y:S01]  /*2730*/  LEA.HI.X R7, R0, UR7, R7, 0x1, P1 ;  /* 0x0000000700077c11 */ /* 0x000fe200088f0c07 */
[----:B------:R-:W-:Y:S10]  /*2740*/  @P2 BRA `(.L_x_1221) ;  /* 0x0000000000382947 */ /* 0x000ff40003800000 */
[----:B0-----:R-:W-:Y:S02]  /*2750*/  F2FP.BF16.F32.PACK_AB R2, R3, R2 ;  /* 0x000000020302723e */ /* 0x001fe400000010ff */
[----:B------:R-:W-:Y:S02]  /*2760*/  F2FP.BF16.F32.PACK_AB R12, R12, R13 ;  /* 0x0000000d0c0c723e */ /* 0x000fe400000010ff */
[----:B------:R-:W-:Y:S01]  /*2770*/  F2FP.BF16.F32.PACK_AB R10, R10, R11 ;  /* 0x0000000b0a0a723e */ /* 0x000fe200000010ff */
[----:B------:R2:W-:Y:S01]  /*2780*/  STG.E.U16 desc[UR36][R6.64], R2 ;  /* 0x0000000206007986 */ /* 0x0005e2000c101524 */
[----:B------:R-:W-:Y:S02]  /*2790*/  PRMT R3, R2, 0x7632, R3 ;  /* 0x0000763202037816 */ /* 0x000fe40000000003 */
[----:B------:R-:W-:Y:S01]  /*27a0*/  F2FP.BF16.F32.PACK_AB R8, RZ, R8 ;  /* 0x00000008ff08723e */ /* 0x000fe200000010ff */
[----:B------:R2:W-:Y:S01]  /*27b0*/  STG.E.U16 desc[UR36][R6.64+0x40], R12 ;  /* 0x0000400c06007986 */ /* 0x0005e2000c101524 */
[----:B------:R-:W-:-:S02]  /*27c0*/  PRMT R0, R12, 0x7632, R0 ;  /* 0x000076320c007816 */ /* 0x000fc40000000000 */
[----:B------:R-:W-:Y:S01]  /*27d0*/  PRMT R4, R10, 0x7632, R4 ;  /* 0x000076320a047816 */ /* 0x000fe20000000004 */
[----:B------:R2:W-:Y:S04]  /*27e0*/  STG.E.U16 desc[UR36][R6.64+0x20], R3 ;  /* 0x0000200306007986 */ /* 0x0005e8000c101524 */
[----:B------:R2:W-:Y:S04]  /*27f0*/  STG.E.U16 desc[UR36][R6.64+0x60], R0 ;  /* 0x0000600006007986 */ /* 0x0005e8000c101524 */
[----:B------:R2:W-:Y:S04]  /*2800*/  STG.E.U16 desc[UR36][R6.64+0x80], R10 ;  /* 0x0000800a06007986 */ /* 0x0005e8000c101524 */
[----:B------:R2:W-:Y:S04]  /*2810*/  STG.E.U16 desc[UR36][R6.64+0xa0], R4 ;  /* 0x0000a00406007986 */ /* 0x0005e8000c101524 */
[----:B------:R2:W-:Y:S02]  /*2820*/  STG.E.U16 desc[UR36][R6.64+0xc0], R8 ;  /* 0x0000c00806007986 */ /* 0x0005e4000c101524 */
.L_x_1221:
[----:B------:R-:W-:Y:S05]  /*2830*/  BSYNC.RECONVERGENT B0 ;  /* 0x0000000000007941 */ /* 0x000fea0003800200 */
.L_x_1220:
[----:B------:R-:W-:Y:S05]  /*2840*/  @P0 EXIT ;  /* 0x000000000000094d */ /* 0x000fea0003800000 */
[----:B0-----:R-:W-:-:S05]  /*2850*/  F2FP.BF16.F32.PACK_AB R5, RZ, R5 ;  /* 0x00000005ff05723e */ /* 0x001fca00000010ff */
[----:B------:R-:W-:Y:S01]  /*2860*/  STG.E.U16 desc[UR36][R6.64+0xe0], R5 ;  /* 0x0000e00506007986 */ /* 0x000fe2000c101524 */
[----:B------:R-:W-:Y:S05]  /*2870*/  EXIT ;  /* 0x000000000000794d */ /* 0x000fea0003800000 */
.L_x_1185:
[----:B------:R-:W-:Y:S01]  /*2880*/  MOV R12, 0x10 ;  /* 0x00000010000c7802 */ /* 0x000fe20000000f00 */
[----:B------:R-:W-:Y:S01]  /*2890*/  IMAD.MOV.U32 R11, RZ, RZ, 0x1f ;  /* 0x0000001fff0b7424 */ /* 0x000fe200078e00ff */
[----:B------:R-:W-:-:S07]  /*28a0*/  MOV R15, 0xffffffff ;  /* 0xffffffff000f7802 */ /* 0x000fce0000000f00 */
[----:B------:R-:W-:Y:S05]  /*28b0*/  WARPSYNC.COLLECTIVE R15, `(.L_x_1222) ;  /* 0x000000000f087348 */ /* 0x000fea0003c00000 */
[----:B------:R0:W1:Y:S02]  /*28c0*/  SHFL.BFLY P6, R14, R13, R12, R11 ;  /* 0x0c00000c0d0e7389 */ /* 0x00006400000c000b */
[----:B01----:R-:W-:Y:S05]  /*28d0*/  ENDCOLLECTIVE ;  /* 0x000000000000791b */ /* 0x003fea0003800000 */
.L_x_1222:
[----:B------:R-:W-:Y:S01]  /*28e0*/  HFMA2 R12, -RZ, RZ, 0, 4.76837158203125e-07 ;  /* 0x00000008ff0c7431 */ /* 0x000fe200000001ff */
[----:B------:R-:W-:-:S04]  /*28f0*/  FMNMX.FTZ R0, R14, -3.40282346638528859812e+38, !PT ;  /* 0xff7fffff0e007809 */ /* 0x000fc80007810000 */
[----:B------:R-:W-:-:S07]  /*2900*/  MOV R13, R0 ;  /* 0x00000000000d7202 */ /* 0x000fce0000000f00 */
[----:B------:R-:W-:Y:S05]  /*2910*/  WARPSYNC.COLLECTIVE R15, `(.L_x_1223) ;  /* 0x000000000f087348 */ /* 0x000fea0003c00000 */
[----:B------:R0:W1:Y:S02]  /*2920*/  SHFL.BFLY P6, R14, R13, R12, R11 ;  /* 0x0c00000c0d0e7389 */ /* 0x00006400000c000b */
[----:B01----:R-:W-:Y:S05]  /*2930*/  ENDCOLLECTIVE ;  /* 0x000000000000791b */ /* 0x003fea0003800000 */
.L_x_1223:
[----:B------:R-:W-:Y:S02]  /*2940*/  MOV R12, 0x4 ;  /* 0x00000004000c7802 */ /* 0x000fe40000000f00 */
[----:B------:R-:W-:-:S05]  /*2950*/  FMNMX.FTZ R2, R0, R14, !PT ;  /* 0x0000000e00027209 */ /* 0x000fca0007810000 */
[----:B------:R-:W-:-:S07]  /*2960*/  IMAD.MOV.U32 R13, RZ, RZ, R2 ;  /* 0x000000ffff0d7224 */ /* 0x000fce00078e0002 */
[----:B------:R-:W-:Y:S05]  /*2970*/  WARPSYNC.COLLECTIVE R15, `(.L_x_1224) ;  /* 0x000000000f087348 */ /* 0x000fea0003c00000 */
[----:B------:R0:W1:Y:S02]  /*2980*/  SHFL.BFLY P6, R14, R13, R12, R11 ;  /* 0x0c00000c0d0e7389 */ /* 0x00006400000c000b */
[----:B01----:R-:W-:Y:S05]  /*2990*/  ENDCOLLECTIVE ;  /* 0x000000000000791b */ /* 0x003fea0003800000 */
.L_x_1224:
[----:B------:R-:W-:Y:S01]  /*29a0*/  HFMA2 R12, -RZ, RZ, 0, 1.1920928955078125e-07 ;  /* 0x00000002ff0c7431 */ /* 0x000fe200000001ff */
[----:B------:R-:W-:-:S04]  /*29b0*/  FMNMX.FTZ R3, R2, R14, !PT ;  /* 0x0000000e02037209 */ /* 0x000fc80007810000 */
[----:B------:R-:W-:-:S07]  /*29c0*/  MOV R13, R3 ;  /* 0x00000003000d7202 */ /* 0x000fce0000000f00 */
[----:B------:R-:W-:Y:S05]  /*29d0*/  WARPSYNC.COLLECTIVE R15, `(.L_x_1225) ;  /* 0x000000000f087348 */ /* 0x000fea0003c00000 */
[----:B------:R0:W1:Y:S02]  /*29e0*/  SHFL.BFLY P6, R14, R13, R12, R11 ;  /* 0x0c00000c0d0e7389 */ /* 0x00006400000c000b */
[----:B01----:R-:W-:Y:S05]  /*29f0*/  ENDCOLLECTIVE ;  /* 0x000000000000791b */ /* 0x003fea0003800000 */
.L_x_1225:
[----:B------:R-:W-:Y:S05]  /*2a00*/  BRA `(.L_x_1226) ;  /* 0xffffffd8008c7947 */ /* 0x000fea000383ffff */
.L_x_1227:
        /* <DEDUP_REMOVED lines=15> */
.L_x_27266:


//--------------------- .text._ZN4vllm25paged_attention_v2_kernelI13__nv_bfloat16hLi112ELi16ELi128ELNS_18Fp8KVCacheDataTypeE2ELb0ELi512EEEvPfS3_PT_PKS4_PKT0_SA_ifPKiSC_iPKfiiiSE_SE_iiiii --------------------------
	.section	.text._ZN4vllm25paged_attention_v2_kernelI13__nv_bfloat16hLi112ELi16ELi128ELNS_18Fp8KVCacheDataTypeE2ELb0ELi512EEEvPfS3_PT_PKS4_PKT0_SA_ifPKiSC_iPKfiiiSE_SE_iiiii,"ax",@progbits
	.align	128
        .global         _ZN4vllm25paged_attention_v2_kernelI13__nv_bfloat16hLi112ELi16ELi128ELNS_18Fp8KVCacheDataTypeE2ELb0ELi512EEEvPfS3_PT_PKS4_PKT0_SA_ifPKiSC_iPKfiiiSE_SE_iiiii
        .type           _ZN4vllm25paged_attention_v2_kernelI13__nv_bfloat16hLi112ELi16ELi128ELNS_18Fp8KVCacheDataTypeE2ELb0ELi512EEEvPfS3_PT_PKS4_PKT0_SA_ifPKiSC_iPKfiiiSE_SE_iiiii,@function
        .size           _ZN4vllm25paged_attention_v2_kernelI13__nv_bfloat16hLi112ELi16ELi128ELNS_18Fp8KVCacheDataTypeE2ELb0ELi512EEEvPfS3_PT_PKS4_PKT0_SA_ifPKiSC_iPKfiiiSE_SE_iiiii,(.L_x_27267 - _ZN4vllm25paged_attention_v2_kernelI13__nv_bfloat16hLi112ELi16ELi128ELNS_18Fp8KVCacheDataTypeE2ELb0ELi512EEEvPfS3_PT_PKS4_PKT0_SA_ifPKiSC_iPKfiiiSE_SE_iiiii)
        .other          _ZN4vllm25paged_attention_v2_kernelI13__nv_bfloat16hLi112ELi16ELi128ELNS_18Fp8KVCacheDataTypeE2ELb0ELi512EEEvPfS3_PT_PKS4_PKT0_SA_ifPKiSC_iPKfiiiSE_SE_iiiii,@"STO_CUDA_ENTRY STV_DEFAULT"
_ZN4vllm25paged_attention_v2_kernelI13__nv_bfloat16hLi112ELi16ELi128ELNS_18Fp8KVCacheDataTypeE2ELb0ELi512EEEvPfS3_PT_PKS4_PKT0_SA_ifPKiSC_iPKfiiiSE_SE_iiiii:
.text._ZN4vllm25paged_attention_v2_kernelI13__nv_bfloat16hLi112ELi16ELi128ELNS_18Fp8KVCacheDataTypeE2ELb0ELi512EEEvPfS3_PT_PKS4_PKT0_SA_ifPKiSC_iPKfiiiSE_SE_iiiii:
        /* <DEDUP_REMOVED lines=52> */
.L_x_1229:
[----:B------:R-:W-:Y:S05]  /*0340*/  BSYNC.RECONVERGENT B6 ;  /* 0x0000000000067941 */ /* 0x000fea0003800200 */
.L_x_1228:
        /* <DEDUP_REMOVED lines=15> */
.L_x_1261:
        /* <DEDUP_REMOVED lines=40> */
.L_x_1235:
        /* <DEDUP_REMOVED lines=11> */
.L_x_1234:
[----:B------:R-:W-:Y:S05]  /*0770*/  BSYNC.RECONVERGENT B1 ;  /* 0x0000000000017941 */ /* 0x000fea0003800200 */
.L_x_1233:
        /* <DEDUP_REMOVED lines=13> */
.L_x_1238:
        /* <DEDUP_REMOVED lines=100> */
.L_x_1237:
[----:B------:R-:W-:Y:S05]  /*0e90*/  BSYNC.RECONVERGENT B1 ;  /* 0x0000000000017941 */ /* 0x000fea0003800200 */
.L_x_1236:
        /* <DEDUP_REMOVED lines=55> */
.L_x_1240:
[----:B------:R-:W-:Y:S05]  /*1210*/  BSYNC.RECONVERGENT B1 ;  /* 0x0000000000017941 */ /* 0x000fea0003800200 */
.L_x_1239:
        /* <DEDUP_REMOVED lines=26> */
.L_x_1232:
[----:B------:R-:W-:Y:S05]  /*13c0*/  BSYNC.RECONVERGENT B0 ;  /* 0x0000000000007941 */ /* 0x000fea0003800200 */
.L_x_1231:
        /* <DEDUP_REMOVED lines=40> */
.L_x_1245:
[----:B------:R-:W1:Y:S01]  /*1650*/  LDS R13, [R3] ;  /* 0x00000000030d7984 */ /* 0x000e620000000800 */
[----:B------:R-:W-:-:S05]  /*1660*/  VIADD R11, R11, 0x1 ;  /* 0x000000010b0b7836 */ /* 0x000fca0000000000 */
[----:B------:R-:W-:Y:S01]  /*1670*/  ISETP.NE.AND P0, PT, R11, RZ, PT ;  /* 0x000000ff0b00720c */ /* 0x000fe20003f05270 */
[----:B-1----:R-:W-:-:S05]  /*1680*/  FMUL.FTZ R12, R13, R2 ;  /* 0x000000020d0c7220 */ /* 0x002fca0000410000 */
[----:B------:R1:W-:Y:S02]  /*1690*/  STS [R3], R12 ;  /* 0x0000000c03007388 */ /* 0x0003e40000000800 */
[----:B-1----:R-:W-:-:S05]  /*16a0*/  IADD3 R3, PT, PT, R3, 0x200, RZ ;  /* 0x0000020003037810 */ /* 0x002fca0007ffe0ff */
[----:B------:R-:W-:Y:S05]  /*16b0*/  @P0 BRA `(.L_x_1245) ;  /* 0xfffffffc00e40947 */ /* 0x000fea000383ffff */
.L_x_1244:
[----:B------:R-:W-:Y:S05]  /*16c0*/  BSYNC.RECONVERGENT B1 ;  /* 0x0000000000017941 */ /* 0x000fea0003800200 */
.L_x_1243:
        /* <DEDUP_REMOVED lines=13> */
.L_x_1248:
        /* <DEDUP_REMOVED lines=52> */
.L_x_1247:
[----:B------:R-:W-:Y:S05]  /*1ae0*/  BSYNC.RECONVERGENT B1 ;  /* 0x0000000000017941 */ /* 0x000fea0003800200 */
.L_x_1246:
        /* <DEDUP_REMOVED lines=31> */
.L_x_1250:
[----:B------:R-:W-:Y:S05]  /*1ce0*/  BSYNC.RECONVERGENT B1 ;  /* 0x0000000000017941 */ /* 0x000fea0003800200 */
.L_x_1249:
        /* <DEDUP_REMOVED lines=14> */
.L_x_1242:
[----:B------:R-:W-:Y:S05]  /*1dd0*/  BSYNC.RECONVERGENT B0 ;  /* 0x0000000000007941 */ /* 0x000fea0003800200 */
.L_x_1241:
[----:B------:R-:W-:Y:S01]  /*1de0*/  BAR.SYNC.DEFER_BLOCKING 0x0 ;  /* 0x0000000000007b1d */ /* 0x000fe20000010000 */
[C---:B------:R-:W-:Y:S02]  /*1df0*/  ISETP.NE.AND P3, PT, R4.reuse, RZ, PT ;  /* 0x000000ff0400720c */ /* 0x040fe40003f65270 */
[----:B-12---:R-:W-:Y:S02]  /*1e00*/  LOP3.LUT R2, R4, 0x1, RZ, 0xc0, !PT ;  /* 0x0000000104027812 */ /* 0x006fe400078ec0ff */
[----:B------:R-:W-:Y:S01]  /*1e10*/  SHF.R.U32.HI R7, RZ, 0x1, R7 ;  /* 0x00000001ff077819 */ /* 0x000fe20000011607 */
[----:B------:R-:W-:Y:S01]  /*1e20*/  BSSY.RECONVERGENT B0, `(.L_x_1251) ;  /* 0x000001c000007945 */ /* 0x000fe20003800200 */
[----:B------:R-:W-:Y:S02]  /*1e30*/  IADD3 R9, PT, PT, R9, 0x20, RZ ;  /* 0x0000002009097810 */ /* 0x000fe40007ffe0ff */
[----:B------:R-:W-:Y:S01]  /*1e40*/  ISETP.NE.AND P2, PT, R2, RZ, PT ;  /* 0x000000ff0200720c */ /* 0x000fe20003f45270 */
[----:B------:R-:W-:Y:S01]  /*1e50*/  IMAD R7, R6, 0x70, R7 ;  /* 0x0000007006077824 */ /* 0x000fe200078e0207 */
[----:B------:R-:W-:-:S02]  /*1e60*/  LEA R0, R0, R9, 0x18 ;  /* 0x0000000900007211 */ /* 0x000fc400078ec0ff */
[C---:B------:R-:W-:Y:S02]  /*1e70*/  LOP3.LUT R3, R4.reuse, 0x3c0, RZ, 0xc0, !PT ;  /* 0x000003c004037812 */ /* 0x040fe400078ec0ff */
        /* <DEDUP_REMOVED lines=22> */
.L_x_1252:
[----:B------:R-:W-:Y:S05]  /*1fe0*/  BSYNC.RECONVERGENT B0 ;  /* 0x0000000000007941 */ /* 0x000fea0003800200 */
.L_x_1251:
[----:B------:R-:W-:Y:S01]  /*1ff0*/  BAR.SYNC.DEFER_BLOCKING 0x0 ;  /* 0x0000000000007b1d */ /* 0x000fe20000010000 */
[C---:B------:R-:W-:Y:S01]  /*2000*/  LOP3.LUT P3, RZ, R4.reuse, 0x3c1, RZ, 0xc0, !PT ;  /* 0x000003c104ff7812 */ /* 0x040fe2000786c0ff */
[----:B-1----:R-:W-:Y:S01]  /*2010*/  HFMA2 R10, -RZ, RZ, 0, 0 ;  /* 0x00000000ff0a7431 */ /* 0x002fe200000001ff */
[----:B------:R-:W-:Y:S01]  /*2020*/  CS2R R6, SRZ ;  /* 0x0000000000067805 */ /* 0x000fe2000001ff00 */
[----:B------:R-:W-:Y:S01]  /*2030*/  IMAD.MOV.U32 R5, RZ, RZ, RZ ;  /* 0x000000ffff057224 */ /* 0x000fe200078e00ff */
[----:B------:R-:W-:Y:S02]  /*2040*/  CS2R R2, SRZ ;  /* 0x0000000000027805 */ /* 0x000fe4000001ff00 */
[----:B------:R-:W-:Y:S01]  /*2050*/  MOV R0, RZ ;  /* 0x000000ff00007202 */ /* 0x000fe20000000f00 */
[----:B------:R-:W-:Y:S01]  /*2060*/  BSSY.RECONVERGENT B0, `(.L_x_1253) ;  /* 0x000001a000007945 */ /* 0x000fe20003800200 */
[C---:B------:R-:W-:Y:S02]  /*2070*/  LOP3.LUT P4, RZ, R4.reuse, 0x3e1, RZ, 0xc0, !PT ;  /* 0x000003e104ff7812 */ /* 0x040fe4000788c0ff */
[----:B------:R-:W-:Y:S01]  /*2080*/  ISETP.GT.U32.AND P5, PT, R4, 0x1f, PT ;  /* 0x0000001f0400780c */ /* 0x000fe20003fa4070 */
[----:B------:R1:W-:Y:S04]  /*2090*/  @!P1 STS [R9+-0x380], R7 ;  /* 0xfffc800709009388 */ /* 0x0003e80000000800 */
[----:B------:R1:W-:Y:S04]  /*20a0*/  @!P1 STS [R9+-0x340], R10 ;  /* 0xfffcc00a09009388 */ /* 0x0003e80000000800 */
[----:B------:R1:W-:Y:S04]  /*20b0*/  @!P1 STS [R9+-0x300], R6 ;  /* 0xfffd000609009388 */ /* 0x0003e80000000800 */
[----:B------:R1:W-:Y:S04]  /*20c0*/  @!P1 STS [R9+-0x2c0], R5 ;  /* 0xfffd400509009388 */ /* 0x0003e80000000800 */
[----:B------:R1:W-:Y:S04]  /*20d0*/  @!P1 STS [R9+-0x280], R2 ;  /* 0xfffd800209009388 */ /* 0x0003e80000000800 */
[----:B------:R1:W-:Y:S04]  /*20e0*/  @!P1 STS [R9+-0x240], R3 ;  /* 0xfffdc00309009388 */ /* 0x0003e80000000800 */
[----:B------:R1:W-:Y:S01]  /*20f0*/  @!P1 STS [R9+-0x200], R0 ;  /* 0xfffe000009009388 */ /* 0x0003e20000000800 */
[----:B------:R-:W-:Y:S06]  /*2100*/  BAR.SYNC.DEFER_BLOCKING 0x0 ;  /* 0x0000000000007b1d */ /* 0x000fec0000010000 */
[----:B------:R-:W-:Y:S05]  /*2110*/  @P3 BRA `(.L_x_1254) ;  /* 0x0000000000383947 */ /* 0x000fea0003800000 */
[----:B0-----:R-:W1:Y:S04]  /*2120*/  LDS R8, [R9] ;  /* 0x0000000009087984 */ /* 0x001e680000000800 */
[----:B------:R-:W0:Y:S04]  /*2130*/  LDS R11, [R9+0x40] ;  /* 0x00004000090b7984 */ /* 0x000e280000000800 */
[----:B------:R-:W2:Y:S04]  /*2140*/  LDS R13, [R9+0x80] ;  /* 0x00008000090d7984 */ /* 0x000ea80000000800 */
[----:B------:R-:W3:Y:S04]  /*2150*/  LDS R12, [R9+0xc0] ;  /* 0x0000c000090c7984 */ /* 0x000ee80000000800 */
[----:B------:R-:W4:Y:S04]  /*2160*/  LDS R15, [R9+0x100] ;  /* 0x00010000090f7984 */ /* 0x000f280000000800 */
        /* <DEDUP_REMOVED lines=8> */
[----:B------:R-:W-:-:S07]  /*21f0*/  FADD.FTZ R0, R0, R17 ;  /* 0x0000001100007221 */ /* 0x000fce0000010000 */
.L_x_1254:
[----:B------:R-:W-:Y:S05]  /*2200*/  BSYNC.RECONVERGENT B0 ;  /* 0x0000000000007941 */ /* 0x000fea0003800200 */
.L_x_1253:
[----:B------:R-:W-:Y:S06]  /*2210*/  BAR.SYNC.DEFER_BLOCKING 0x0 ;  /* 0x0000000000007b1d */ /* 0x000fec0000010000 */
[----:B------:R-:W-:Y:S01]  /*2220*/  BSSY.RECONVERGENT B0, `(.L_x_1255) ;  /* 0x0000018000007945 */ /* 0x000fe20003800200 */
        /* <DEDUP_REMOVED lines=11> */
[----:B------:R-:W3:Y:S04]  /*22e0*/  LDS R13, [R9+0x80] ;  /* 0x00008000090d7984 */ /* 0x000ee80000000800 */
[----:B------:R-:W4:Y:S04]  /*22f0*/  LDS R12, [R9+0xc0] ;  /* 0x0000c000090c7984 */ /* 0x000f280000000800 */
[----:B------:R-:W5:Y:S04]  /*2300*/  LDS R15, [R9+0x100] ;  /* 0x00010000090f7984 */ /* 0x000f680000000800 */
[----:B------:R-:W5:Y:S04]  /*2310*/  LDS R14, [R9+0x140] ;  /* 0x00014000090e7984 */ /* 0x000f680000000800 */
[----:B------:R-:W5:Y:S01]  /*2320*/  LDS R17, [R9+0x180] ;  /* 0x0001800009117984 */ /* 0x000f620000000800 */
[----:B-12---:R-:W-:Y:S01]  /*2330*/  FADD.FTZ R7, R7, R8 ;  /* 0x0000000807077221 */ /* 0x006fe20000010000 */
[----:B0-----:R-:W-:Y:S01]  /*2340*/  FADD.FTZ R10, R10, R11 ;  /* 0x0000000b0a0a7221 */ /* 0x001fe20000010000 */
[----:B---3--:R-:W-:Y:S01]  /*2350*/  FADD.FTZ R6, R6, R13 ;  /* 0x0000000d06067221 */ /* 0x008fe20000010000 */
[----:B----4-:R-:W-:Y:S01]  /*2360*/  FADD.FTZ R5, R5, R12 ;  /* 0x0000000c05057221 */ /* 0x010fe20000010000 */
[----:B-----5:R-:W-:Y:S01]  /*2370*/  FADD.FTZ R2, R2, R15 ;  /* 0x0000000f02027221 */ /* 0x020fe20000010000 */
[----:B------:R-:W-:Y:S01]  /*2380*/  FADD.FTZ R3, R3, R14 ;  /* 0x0000000e03037221 */ /* 0x000fe20000010000 */
[----:B------:R-:W-:-:S07]  /*2390*/  FADD.FTZ R0, R0, R17 ;  /* 0x0000001100007221 */ /* 0x000fce0000010000 */
.L_x_1256:
[----:B------:R-:W-:Y:S05]  /*23a0*/  BSYNC.RECONVERGENT B0 ;  /* 0x0000000000007941 */ /* 0x000fea0003800200 */
.L_x_1255:
[----:B------:R-:W-:Y:S06]  /*23b0*/  BAR.SYNC.DEFER_BLOCKING 0x0 ;  /* 0x0000000000007b1d */ /* 0x000fec0000010000 */
[----:B------:R-:W-:Y:S05]  /*23c0*/  @P5 EXIT ;  /* 0x000000000000594d */ /* 0x000fea0003800000 */
[----:B------:R-:W-:-:S04]  /*23d0*/  UIMAD UR4, UR40, UR43, UR44 ;  /* 0x0000002b280472a4 */ /* 0x000fc8000f8e022c */
[----:B------:R-:W-:Y:S01]  /*23e0*/  UIMAD UR4, UR4, UR42, URZ ;  /* 0x0000002a040472a4 */ /* 0x000fe2000f8e02ff */
[----:B------:R-:W-:Y:S11]  /*23f0*/  @P2 EXIT ;  /* 0x000000000000294d */ /* 0x000ff60003800000 */
[----:B------:R-:W0:Y:S01]  /*2400*/  LDCU.64 UR8, c[0x0][0x390] ;  /* 0x00007200ff0877ac */ /* 0x000e220008000a00 */
[----:B------:R-:W-:Y:S02]  /*2410*/  SHF.R.U32.HI R4, RZ, 0x1, R4 ;  /* 0x00000001ff047819 */ /* 0x000fe40000011604 */
[----:B-12---:R-:W-:Y:S01]  /*2420*/  F2FP.BF16.F32.PACK_AB R7, R10, R7 ;  /* 0x000000070a07723e */ /* 0x006fe200000010ff */
[----:B------:R-:W-:Y:S01]  /*2430*/  UIMAD UR6, UR41, 0x70, URZ ;  /* 0x00000070290678a4 */ /* 0x000fe2000f8e02ff */
[----:B------:R-:W-:Y:S01]  /*2440*/  F2FP.BF16.F32.PACK_AB R5, R5, R6 ;  /* 0x000000060505723e */ /* 0x000fe200000010ff */
[----:B------:R-:W-:Y:S01]  /*2450*/  UIMAD UR5, UR4, 0x70, URZ ;  /* 0x00000070040578a4 */ /* 0x000fe2000f8e02ff */
[----:B------:R-:W-:Y:S02]  /*2460*/  F2FP.BF16.F32.PACK_AB R2, R3, R2 ;  /* 0x000000020302723e */ /* 0x000fe400000010ff */
[----:B------:R-:W-:Y:S02]  /*2470*/  F2FP.BF16.F32.PACK_AB R0, RZ, R0 ;  /* 0x00000000ff00723e */ /* 0x000fe400000010ff */
[----:B------:R-:W-:-:S02]  /*2480*/  MOV R9, UR6 ;  /* 0x0000000600097c02 */ /* 0x000fc40008000f00 */
[----:B------:R-:W-:Y:S02]  /*2490*/  PRMT R3, R5, 0x7632, R3 ;  /* 0x0000763205037816 */ /* 0x000fe40000000003 */
[----:B------:R-:W-:Y:S02]  /*24a0*/  IADD3 R4, P0, P1, R4, UR5, R9 ;  /* 0x0000000504047c10 */ /* 0x000fe4000f91e009 */
[----:B------:R-:W-:Y:S02]  /*24b0*/  PRMT R6, R2, 0x7632, R6 ;  /* 0x0000763202067816 */ /* 0x000fe40000000006 */
[----:B------:R-:W-:Y:S02]  /*24c0*/  IADD3.X R9, PT, PT, RZ, RZ, RZ, P0, P1 ;  /* 0x000000ffff097210 */ /* 0x000fe400007e24ff */
[----:B0-----:R-:W-:-:S04]  /*24d0*/  LEA R8, P0, R4, UR8, 0x1 ;  /* 0x0000000804087c11 */ /* 0x001fc8000f8008ff */
        /* <DEDUP_REMOVED lines=10> */
.L_x_1230:
[----:B------:R-:W-:Y:S01]  /*2580*/  HFMA2 R12, -RZ, RZ, 0, 9.5367431640625e-07 ;  /* 0x00000010ff0c7431 */ /* 0x000fe200000001ff */
[----:B------:R-:W-:Y:S02]  /*2590*/  MOV R11, 0x1f ;  /* 0x0000001f000b7802 */ /* 0x000fe40000000f00 */
[----:B------:R-:W-:-:S07]  /*25a0*/  MOV R15, 0xffffffff ;  /* 0xffffffff000f7802 */ /* 0x000fce0000000f00 */
[----:B------:R-:W-:Y:S05]  /*25b0*/  WARPSYNC.COLLECTIVE R15, `(.L_x_1257) ;  /* 0x000000000f087348 */ /* 0x000fea0003c00000 */
[----:B------:R0:W1:Y:S02]  /*25c0*/  SHFL.BFLY P6, R14, R13, R12, R11 ;  /* 0x0c00000c0d0e7389 */ /* 0x00006400000c000b */
[----:B01----:R-:W-:Y:S05]  /*25d0*/  ENDCOLLECTIVE ;  /* 0x000000000000791b */ /* 0x003fea0003800000 */
.L_x_1257:
[----:B------:R-:W-:Y:S01]  /*25e0*/  HFMA2 R12, -RZ, RZ, 0, 4.76837158203125e-07 ;  /* 0x00000008ff0c7431 */ /* 0x000fe200000001ff */
[----:B------:R-:W-:-:S05]  /*25f0*/  FMNMX.FTZ R0, R14, -3.40282346638528859812e+38, !PT ;  /* 0xff7fffff0e007809 */ /* 0x000fca0007810000 */
[----:B------:R-:W-:-:S07]  /*2600*/  IMAD.MOV.U32 R13, RZ, RZ, R0 ;  /* 0x000000ffff0d7224 */ /* 0x000fce00078e0000 */
[----:B------:R-:W-:Y:S05]  /*2610*/  WARPSYNC.COLLECTIVE R15, `(.L_x_1258) ;  /* 0x000000000f087348 */ /* 0x000fea0003c00000 */
[----:B------:R0:W1:Y:S02]  /*2620*/  SHFL.BFLY P6, R14, R13, R12, R11 ;  /* 0x0c00000c0d0e7389 */ /* 0x00006400000c000b */
[----:B01----:R-:W-:Y:S05]  /*2630*/  ENDCOLLECTIVE ;  /* 0x000000000000791b */ /* 0x003fea0003800000 */
.L_x_1258:
[----:B------:R-:W-:Y:S01]  /*2640*/  HFMA2 R12, -RZ, RZ, 0, 2.384185791015625e-07 ;  /* 0x00000004ff0c7431 */ /* 0x000fe200000001ff */
[----:B------:R-:W-:-:S04]  /*2650*/  FMNMX.FTZ R2, R0, R14, !PT ;  /* 0x0000000e00027209 */ /* 0x000fc80007810000 */
[----:B------:R-:W-:-:S07]  /*2660*/  MOV R13, R2 ;  /* 0x00000002000d7202 */ /* 0x000fce0000000f00 */
[----:B------:R-:W-:Y:S05]  /*2670*/  WARPSYNC.COLLECTIVE R15, `(.L_x_1259) ;  /* 0x000000000f087348 */ /* 0x000fea0003c00000 */
[----:B------:R0:W1:Y:S02]  /*2680*/  SHFL.BFLY P6, R14, R13, R12, R11 ;  /* 0x0c00000c0d0e7389 */ /* 0x00006400000c000b */
[----:B01----:R-:W-:Y:S05]  /*2690*/  ENDCOLLECTIVE ;  /* 0x000000000000791b */ /* 0x003fea0003800000 */
.L_x_1259:
[----:B------:R-:W-:Y:S01]  /*26a0*/  HFMA2 R12, -RZ, RZ, 0, 1.1920928955078125e-07 ;  /* 0x00000002ff0c7431 */ /* 0x000fe200000001ff */
[----:B------:R-:W-:-:S04]  /*26b0*/  FMNMX.FTZ R3, R2, R14, !PT ;  /* 0x0000000e02037209 */ /* 0x000fc80007810000 */
[----:B------:R-:W-:-:S07]  /*26c0*/  MOV R13, R3 ;  /* 0x00000003000d7202 */ /* 0x000fce0000000f00 */
[----:B------:R-:W-:Y:S05]  /*26d0*/  WARPSYNC.COLLECTIVE R15, `(.L_x_1260) ;  /* 0x000000000f087348 */ /* 0x000fea0003c00000 */
[----:B------:R0:W1:Y:S02]  /*26e0*/  SHFL.BFLY P6, R14, R13, R12, R11 ;  /* 0x0c00000c0d0e7389 */ /* 0x00006400000c000b */
[----:B01----:R-:W-:Y:S05]  /*26f0*/  ENDCOLLECTIVE ;  /* 0x000000000000791b */ /* 0x003fea0003800000 */
.L_x_1260:
[----:B------:R-:W-:Y:S05]  /*2700*/  BRA `(.L_x_1261) ;  /* 0xffffffdc004c7947 */ /* 0x000fea000383ffff */
.L_x_1262:
        /* <DEDUP_REMOVED lines=15> */
.L_x_27267:


//--------------------- .text._ZN4vllm25paged_attention_v2_kernelI13__nv_bfloat16hLi96ELi16ELi128ELNS_18Fp8KVCacheDataTypeE2ELb0ELi512EEEvPfS3_PT_PKS4_PKT0_SA_ifPKiSC_iPKfiiiSE_SE_iiiii --------------------------
	.section	.text._ZN4vllm25paged_attention_v2_kernelI13__nv_bfloat16hLi96ELi16ELi128ELNS_18Fp8KVCacheDataTypeE2ELb0ELi512EEEvPfS3_PT_PKS4_PKT0_SA_ifPKiSC_iPKfiiiSE_SE_iiiii,"ax",@progbits
	.align	128
        .global         _ZN4vllm25paged_attention_v2_kernelI13__nv_bfloat16hLi96ELi16ELi128ELNS_18Fp8KVCacheDataTypeE2ELb0ELi512EEEvPfS3_PT_PKS4_PKT0_SA_ifPKiSC_iPKfiiiSE_SE_iiiii
        .type           _ZN4vllm25paged_attention_v2_kernelI13__nv_bfloat16hLi96ELi16ELi128ELNS_18Fp8KVCacheDataTypeE2ELb0ELi512EEEvPfS3_PT_PKS4_PKT0_SA_ifPKiSC_iPKfiiiSE_SE_iiiii,@function
        .size           _ZN4vllm25paged_attention_v2_kernelI13__nv_bfloat16hLi96ELi16ELi128ELNS_18Fp8KVCacheDataTypeE2ELb0ELi512EEEvPfS3_PT_PKS4_PKT0_SA_ifPKiSC_iPKfiiiSE_SE_iiiii,(.L_x_27268 - _ZN4vllm25paged_attention_v2_kernelI13__nv_bfloat16hLi96ELi16ELi128ELNS_18Fp8KVCacheDataTypeE2ELb0ELi512EEEvPfS3_PT_PKS4_PKT0_SA_ifPKiSC_iPKfiiiSE_SE_iiiii)
        .other          _ZN4vllm25paged_attention_v2_kernelI13__nv_bfloat16hLi96ELi16ELi128ELNS_18Fp8KVCacheDataTypeE2ELb0ELi512EEEvPfS3_PT_PKS4_PKT0_SA_ifPKiSC_iPKfiiiSE_SE_iiiii,@"STO_CUDA_ENTRY STV_DEFAULT"
_ZN4vllm25paged_attention_v2_kernelI13__nv_bfloat16hLi96ELi16ELi128ELNS_18Fp8KVCacheDataTypeE2ELb0ELi512EEEvPfS3_PT_PKS4_PKT0_SA_ifPKiSC_iPKfiiiSE_SE_iiiii:
.text._ZN4vllm25paged_attention_v2_kernelI13__nv_bfloat16hLi96ELi16ELi128ELNS_18Fp8KVCacheDataTypeE2ELb0ELi512EEEvPfS3_PT_PKS4_PKT0_SA_ifPKiSC_iPKfiiiSE_SE_iiiii:
        /* <DEDUP_REMOVED lines=52> */
.L_x_1264:
[----:B------:R-:W-:Y:S05]  /*0340*/  BSYNC.RECONVERGENT B6 ;  /* 0x0000000000067941 */ /* 0x000fea0003800200 */
.L_x_1263:
        /* <DEDUP_REMOVED lines=15> */
.L_x_1296:
        /* <DEDUP_REMOVED lines=40> */
.L_x_1270:
        /* <DEDUP_REMOVED lines=11> */
.L_x_1269:
[----:B------:R-:W-:Y:S05]  /*0770*/  BSYNC.RECONVERGENT B1 ;  /* 0x0000000000017941 */ /* 0x000fea0003800200 */
.L_x_1268:
        /* <DEDUP_REMOVED lines=13> */
.L_x_1273:
        /* <DEDUP_REMOVED lines=100> */
.L_x_1272:
[----:B------:R-:W-:Y:S05]  /*0e90*/  BSYNC.RECONVERGENT B1 ;  /* 0x0000000000017941 */ /* 0x000fea0003800200 */
.L_x_1271:
        /* <DEDUP_REMOVED lines=55> */
.L_x_1275:
[----:B------:R-:W-:Y:S05]  /*1210*/  BSYNC.RECONVERGENT B1 ;  /* 0x0000000000017941 */ /* 0x000fea0003800200 */
.L_x_1274:
        /* <DEDUP_REMOVED lines=26> */
.L_x_1267:
[----:B------:R-:W-:Y:S05]  /*13c0*/  BSYNC.RECONVERGENT B0 ;  /* 0x0000000000007941 */ /* 0x000fea0003800200 */
.L_x_1266:
        /* <DEDUP_REMOVED lines=40> */
.L_x_1280:
[----:B------:R-:W1:Y:S01]  /*1650*/  LDS R13, [R3] ;  /* 0x00000000030d7984 */ /* 0x000e620000000800 */
[----:B------:R-:W-:-:S04]  /*1660*/  IADD3 R11, PT, PT, R11, 0x1, RZ ;  /* 0x000000010b0b7810 */ /* 0x000fc80007ffe0ff */
[----:B------:R-:W-:Y:S01]  /*1670*/  ISETP.NE.AND P0, PT, R11, RZ, PT ;  /* 0x000000ff0b00720c */ /* 0x000fe20003f05270 */
[----:B-1----:R-:W-:-:S05]  /*1680*/  FMUL.FTZ R12, R13, R2 ;  /* 0x000000020d0c7220 */ /* 0x002fca0000410000 */
[----:B------:R1:W-:Y:S02]  /*1690*/  STS [R3], R12 ;  /* 0x0000000c03007388 */ /* 0x0003e40000000800 */
[----:B-1----:R-:W-:-:S05]  /*16a0*/  VIADD R3, R3, 0x200 ;  /* 0x0000020003037836 */ /* 0x002fca0000000000 */
[----:B------:R-:W-:Y:S05]  /*16b0*/  @P0 BRA `(.L_x_1280) ;  /* 0xfffffffc00e40947 */ /* 0x000fea000383ffff */
.L_x_1279:
[----:B------:R-:W-:Y:S05]  /*16c0*/  BSYNC.RECONVERGENT B1 ;  /* 0x0000000000017941 */ /* 0x000fea0003800200 */
.L_x_1278:
        /* <DEDUP_REMOVED lines=13> */
.L_x_1283:
        /* <DEDUP_REMOVED lines=52> */
.L_x_1282:
[----:B------:R-:W-:Y:S05]  /*1ae0*/  BSYNC.RECONVERGENT B1 ;  /* 0x0000000000017941 */ /* 0x000fea0003800200 */
.L_x_1281:
        /* <DEDUP_REMOVED lines=31> */
.L_x_1285:
[----:B------:R-:W-:Y:S05]  /*1ce0*/  BSYNC.RECONVERGENT B1 ;  /* 0x0000000000017941 */ /* 0x000fea0003800200 */
.L_x_1284:
        /* <DEDUP_REMOVED lines=14> */
.L_x_1277:
[----:B------:R-:W-:Y:S05]  /*1dd0*/  BSYNC.RECONVERGENT B0 ;  /* 0x0000000000007941 */ /* 0x000fea0003800200 */
.L_x_1276:
        /* <DEDUP_REMOVED lines=32> */
.L_x_1287:
[----:B------:R-:W-:Y:S05]  /*1fe0*/  BSYNC.RECONVERGENT B0 ;  /* 0x0000000000007941 */ /* 0x000fea0003800200 */
.L_x_1286:
[----:B------:R-:W-:Y:S01]  /*1ff0*/  BAR.SYNC.DEFER_BLOCKING 0x0 ;  /* 0x0000000000007b1d */ /* 0x000fe20000010000 */
[C---:B------:R-:W-:Y:S01]  /*2000*/  LOP3.LUT P3, RZ, R4.reuse, 0x3c1, RZ, 0xc0, !PT ;  /* 0x000003c104ff7812 */ /* 0x040fe2000786c0ff */
[----:B------:R-:W-:Y:S01]  /*2010*/  HFMA2 R0, -RZ, RZ, 0, 0 ;  /* 0x00000000ff007431 */ /* 0x000fe200000001ff */
[----:B-1----:R-:W-:Y:S01]  /*2020*/  MOV R3, RZ ;  /* 0x000000ff00037202 */ /* 0x002fe20000000f00 */
[----:B0-----:R-:W-:Y:S02]  /*2030*/  HFMA2 R8, -RZ, RZ, 0, 0 ;  /* 0x00000000ff087431 */ /* 0x001fe400000001ff */
[----:B------:R-:W-:Y:S01]  /*2040*/  IMAD.MOV.U32 R5, RZ, RZ, RZ ;  /* 0x000000ffff057224 */ /* 0x000fe200078e00ff */
[----:B------:R-:W-:Y:S01]  /*2050*/  CS2R R6, SRZ ;  /* 0x0000000000067805 */ /* 0x000fe2000001ff00 */
        /* <DEDUP_REMOVED lines=11> */
[----:B------:R-:W0:Y:S04]  /*2110*/  LDS R11, [R9] ;  /* 0x00000000090b7984 */ /* 0x000e280000000800 */
[----:B------:R-:W1:Y:S04]  /*2120*/  LDS R2, [R9+0x40] ;  /* 0x0000400009027984 */ /* 0x000e680000000800 */
[----:B------:R-:W2:Y:S04]  /*2130*/  LDS R10, [R9+0x80] ;  /* 0x00008000090a7984 */ /* 0x000ea80000000800 */
[----:B------:R-:W3:Y:S04]  /*2140*/  LDS R13, [R9+0xc0] ;  /* 0x0000c000090d7984 */ /* 0x000ee80000000800 */
[----:B------:R-:W4:Y:S04]  /*2150*/  LDS R12, [R9+0x100] ;  /* 0x00010000090c7984 */ /* 0x000f280000000800 */
[----:B------:R-:W5:Y:S01]  /*2160*/  LDS R15, [R9+0x140] ;  /* 0x00014000090f7984 */ /* 0x000f620000000800 */
[----:B0-----:R-:W-:Y:S01]  /*2170*/  FADD.FTZ R0, R0, R11 ;  /* 0x0000000b00007221 */ /* 0x001fe20000010000 */
[----:B-1----:R-:W-:Y:S01]  /*2180*/  FADD.FTZ R3, R3, R2 ;  /* 0x0000000203037221 */ /* 0x002fe20000010000 */
[----:B--2---:R-:W-:Y:S01]  /*2190*/  FADD.FTZ R5, R5, R10 ;  /* 0x0000000a05057221 */ /* 0x004fe20000010000 */
[----:B---3--:R-:W-:Y:S01]  /*21a0*/  FADD.FTZ R6, R6, R13 ;  /* 0x0000000d06067221 */ /* 0x008fe20000010000 */
[----:B----4-:R-:W-:Y:S01]  /*21b0*/  FADD.FTZ R7, R7, R12 ;  /* 0x0000000c07077221 */ /* 0x010fe20000010000 */
[----:B-----5:R-:W-:-:S07]  /*21c0*/  FADD.FTZ R8, R8, R15 ;  /* 0x0000000f08087221 */ /* 0x020fce0000010000 */
.L_x_1289:
[----:B------:R-:W-:Y:S05]  /*21d0*/  BSYNC.RECONVERGENT B0 ;  /* 0x0000000000007941 */ /* 0x000fea0003800200 */
.L_x_1288:
[----:B------:R-:W-:Y:S06]  /*21e0*/  BAR.SYNC.DEFER_BLOCKING 0x0 ;  /* 0x0000000000007b1d */ /* 0x000fec0000010000 */
[----:B------:R-:W-:Y:S01]  /*21f0*/  BSSY.RECONVERGENT B0, `(.L_x_1290) ;  /* 0x0000015000007945 */ /* 0x000fe20003800200 */
        /* <DEDUP_REMOVED lines=9> */
[----:B------:R-:W2:Y:S04]  /*2290*/  LDS R2, [R9+0x40] ;  /* 0x0000400009027984 */ /* 0x000ea80000000800 */
[----:B------:R-:W3:Y:S04]  /*22a0*/  LDS R10, [R9+0x80] ;  /* 0x00008000090a7984 */ /* 0x000ee80000000800 */
[----:B------:R-:W4:Y:S04]  /*22b0*/  LDS R13, [R9+0xc0] ;  /* 0x0000c000090d7984 */ /* 0x000f280000000800 */
[----:B------:R-:W5:Y:S04]  /*22c0*/  LDS R12, [R9+0x100] ;  /* 0x00010000090c7984 */ /* 0x000f680000000800 */
[----:B------:R-:W5:Y:S01]  /*22d0*/  LDS R15, [R9+0x140] ;  /* 0x00014000090f7984 */ /* 0x000f620000000800 */
[----:B01----:R-:W-:Y:S01]  /*22e0*/  FADD.FTZ R0, R0, R11 ;  /* 0x0000000b00007221 */ /* 0x003fe20000010000 */
[----:B--2---:R-:W-:Y:S01]  /*22f0*/  FADD.FTZ R3, R3, R2 ;  /* 0x0000000203037221 */ /* 0x004fe20000010000 */
[----:B---3--:R-:W-:Y:S01]  /*2300*/  FADD.FTZ R5, R5, R10 ;  /* 0x0000000a05057221 */ /* 0x008fe20000010000 */
[----:B----4-:R-:W-:Y:S01]  /*2310*/  FADD.FTZ R6, R6, R13 ;  /* 0x0000000d06067221 */ /* 0x010fe20000010000 */
[----:B-----5:R-:W-:Y:S01]  /*2320*/  FADD.FTZ R7, R7, R12 ;  /* 0x0000000c07077221 */ /* 0x020fe20000010000 */
[----:B------:R-:W-:-:S07]  /*2330*/  FADD.FTZ R8, R8, R15 ;  /* 0x0000000f08087221 */ /* 0x000fce0000010000 */
.L_x_1291:
[----:B------:R-:W-:Y:S05]  /*2340*/  BSYNC.RECONVERGENT B0 ;  /* 0x0000000000007941 */ /* 0x000fea0003800200 */
.L_x_1290:
        /* <DEDUP_REMOVED lines=12> */
[----:B------:R-:W-:Y:S02]  /*2410*/  PRMT R8, R7, 0x7632, R8 ;  /* 0x0000763207087816 */ /* 0x000fe40000000008 */
[----:B------:R-:W-:-:S02]  /*2420*/  MOV R9, UR6 ;  /* 0x0000000600097c02 */ /* 0x000fc40008000f00 */
[----:B------:R-:W-:Y:S02]  /*2430*/  PRMT R6, R5, 0x7632, R6 ;  /* 0x0000763205067816 */ /* 0x000fe40000000006 */
[----:B------:R-:W-:-:S04]  /*2440*/  IADD3 R4, P0, P1, R4, UR5, R9 ;  /* 0x0000000504047c10 */ /* 0x000fc8000f91e009 */
        /* <DEDUP_REMOVED lines=9> */
[----:B------:R-:W-:Y:S01]  /*24e0*/  STG.E.U16 desc[UR36][R2.64+0xa0], R8 ;  /* 0x0000a00802007986 */ /* 0x000fe2000c101524 */
[----:B------:R-:W-:Y:S05]  /*24f0*/  EXIT ;  /* 0x000000000000794d */ /* 0x000fea0003800000 */
.L_x_1265:
[----:B------:R-:W-:Y:S01]  /*2500*/  HFMA2 R11, -RZ, RZ, 0, 1.847743988037109375e-06 ;  /* 0x0000001fff0b7431 */ /* 0x000fe200000001ff */
[----:B------:R-:W-:Y:S02]  /*2510*/  MOV R12, 0x10 ;  /* 0x00000010000c7802 */ /* 0x000fe40000000f00 */
[----:B------:R-:W-:-:S07]  /*2520*/  MOV R15, 0xffffffff ;  /* 0xffffffff000f7802 */ /* 0x000fce0000000f00 */
[----:B------:R-:W-:Y:S05]  /*2530*/  WARPSYNC.COLLECTIVE R15, `(.L_x_1292) ;  /* 0x000000000f087348 */ /* 0x000fea0003c00000 */
[----:B------:R0:W1:Y:S02]  /*2540*/  SHFL.BFLY P6, R14, R13, R12, R11 ;  /* 0x0c00000c0d0e7389 */ /* 0x00006400000c000b */
[----:B01----:R-:W-:Y:S05]  /*2550*/  ENDCOLLECTIVE ;  /* 0x000000000000791b */ /* 0x003fea0003800000 */
.L_x_1292:
[----:B------:R-:W-:Y:S01]  /*2560*/  HFMA2 R12, -RZ, RZ, 0, 4.76837158203125e-07 ;  /* 0x00000008ff0c7431 */ /* 0x000fe200000001ff */
[----:B------:R-:W-:-:S05]  /*2570*/  FMNMX.FTZ R0, R14, -3.40282346638528859812e+38, !PT ;  /* 0xff7fffff0e007809 */ /* 0x000fca0007810000 */
[----:B------:R-:W-:-:S07]  /*2580*/  IMAD.MOV.U32 R13, RZ, RZ, R0 ;  /* 0x000000ffff0d7224 */ /* 0x000fce00078e0000 */
[----:B------:R-:W-:Y:S05]  /*2590*/  WARPSYNC.COLLECTIVE R15, `(.L_x_1293) ;  /* 0x000000000f087348 */ /* 0x000fea0003c00000 */
[----:B------:R0:W1:Y:S02]  /*25a0*/  SHFL.BFLY P6, R14, R13, R12, R11 ;  /* 0x0c00000c0d0e7389 */ /* 0x00006400000c000b */
[----:B01----:R-:W-:Y:S05]  /*25b0*/  ENDCOLLECTIVE ;  /* 0x000000000000791b */ /* 0x003fea0003800000 */
.L_x_1293:
[----:B------:R-:W-:Y:S01]  /*25c0*/  HFMA2 R12, -RZ, RZ, 0, 2.384185791015625e-07 ;  /* 0x00000004ff0c7431 */ /* 0x000fe200000001ff */
[----:B------:R-:W-:-:S04]  /*25d0*/  FMNMX.FTZ R2, R0, R14, !PT ;  /* 0x0000000e00027209 */ /* 0x000fc80007810000 */
[----:B------:R-:W-:-:S07]  /*25e0*/  MOV R13, R2 ;  /* 0x00000002000d7202 */ /* 0x000fce0000000f00 */
[----:B------:R-:W-:Y:S05]  /*25f0*/  WARPSYNC.COLLECTIVE R15, `(.L_x_1294) ;  /* 0x000000000f087348 */ /* 0x000fea0003c00000 */
[----:B------:R0:W1:Y:S02]  /*2600*/  SHFL.BFLY P6, R14, R13, R12, R11 ;  /* 0x0c00000c0d0e7389 */ /* 0x00006400000c000b */
[----:B01----:R-:W-:Y:S05]  /*2610*/  ENDCOLLECTIVE ;  /* 0x000000000000791b */ /* 0x003fea0003800000 */
.L_x_1294:
[----:B------:R-:W-:Y:S01]  /*2620*/  HFMA2 R12, -RZ, RZ, 0, 1.1920928955078125e-07 ;  /* 0x00000002ff0c7431 */ /* 0x000fe200000001ff */
[----:B------:R-:W-:-:S04]  /*2630*/  FMNMX.FTZ R3, R2, R14, !PT ;  /* 0x0000000e02037209 */ /* 0x000fc80007810000 */
[----:B------:R-:W-:-:S07]  /*2640*/  MOV R13, R3 ;  /* 0x00000003000d7202 */ /* 0x000fce0000000f00 */
[----:B------:R-:W-:Y:S05]  /*2650*/  WARPSYNC.COLLECTIVE R15, `(.L_x_1295) ;  /* 0x000000000f087348 */ /* 0x000fea0003c00000 */
[----:B------:R0:W1:Y:S02]  /*2660*/  SHFL.BFLY P6, R14, R13, R12, R11 ;  /* 0x0c00000c0d0e7389 */ /* 0x00006400000c000b */
[----:B01----:R-:W-:Y:S05]  /*2670*/  ENDCOLLECTIVE ;  /* 0x000000000000791b */ /* 0x003fea0003800000 */
.L_x_1295:
[----:B------:R-:W-:Y:S05]  /*2680*/  BRA `(.L_x_1296) ;  /* 0xffffffdc006c7947 */ /* 0x000fea000383ffff */
.L_x_1297:
        /* <DEDUP_REMOVED lines=15> */
.L_x_27268:


//--------------------- .text._ZN4vllm25paged_attention_v2_kernelI13__nv_bfloat16hLi80ELi16ELi128ELNS_18Fp8KVCacheDataTypeE2ELb0ELi512EEEvPfS3_PT_PKS4_PKT0_SA_ifPKiSC_iPKfiiiSE_SE_iiiii --------------------------
	.section	.text._ZN4vllm25paged_attention_v2_kernelI13__nv_bfloat16hLi80ELi16ELi128ELNS_18Fp8KVCacheDataTypeE2ELb0ELi512EEEvPfS3_PT_PKS4_PKT0_SA_ifPKiSC_iPKfiiiSE_SE_iiiii,"ax",@progbits
	.align	128
        .global         _ZN4vllm25paged_attention_v2_kernelI13__nv_bfloat16hLi80ELi16ELi128ELNS_18Fp8KVCacheDataTypeE2ELb0ELi512EEEvPfS3_PT_PKS4_PKT0_SA_ifPKiSC_iPKfiiiSE_SE_iiiii
        .type           _ZN4vllm25paged_attention_v2_kernelI13__nv_bfloat16hLi80ELi16ELi128ELNS_18Fp8KVCacheDataTypeE2ELb0ELi512EEEvPfS3_PT_PKS4_PKT0_SA_ifPKiSC_iPKfiiiSE_SE_iiiii,@function
        .size           _ZN4vllm25paged_attention_v2_kernelI13__nv_bfloat16hLi80ELi16ELi128ELNS_18Fp8KVCacheDataTypeE2ELb0ELi512EEEvPfS3_PT_PKS4_PKT0_SA_ifPKiSC_iPKfiiiSE_SE_iiiii,(.L_x_27269 - _ZN4vllm25paged_attention_v2_kernelI13__nv_bfloat16hLi80ELi16ELi128ELNS_18Fp8KVCacheDataTypeE2ELb0ELi512EEEvPfS3_PT_PKS4_PKT0_SA_ifPKiSC_iPKfiiiSE_SE_iiiii)
        .other          _ZN4vllm25paged_attention_v2_kernelI13__nv_bfloat16hLi80ELi16ELi128ELNS_18Fp8KVCacheDataTypeE2ELb0ELi512EEEvPfS3_PT_PKS4_PKT0_SA_ifPKiSC_iPKfiiiSE_SE_iiiii,@"STO_CUDA_ENTRY STV_DEFAULT"
_ZN4vllm25paged_attention_v2_kernelI13__nv_bfloat16hLi80ELi16ELi128ELNS_18Fp8KVCacheDataTypeE2ELb0ELi512EEEvPfS3_PT_PKS4_PKT0_SA_ifPKiSC_iPKfiiiSE_SE_iiiii:
.text._ZN4vllm25paged_attention_v2_kernelI13__nv_bfloat16hLi80ELi16ELi128ELNS_18Fp8KVCacheDataTypeE2ELb0ELi512EEEvPfS3_PT_PKS4_PKT0_SA_ifPKiSC_iPKfiiiSE_SE_iiiii:
        /* <DEDUP_REMOVED lines=52> */
.L_x_1299:
[----:B------:R-:W-:Y:S05]  /*0340*/  BSYNC.RECONVERGENT B6 ;  /* 0x0000000000067941 */ /* 0x000fea0003800200 */
.L_x_1298:
        /* <DEDUP_REMOVED lines=15> */
.L_x_1331:
        /* <DEDUP_REMOVED lines=40> */
.L_x_1305:
        /* <DEDUP_REMOVED lines=11> */
.L_x_1304:
[----:B------:R-:W-:Y:S05]  /*0770*/  BSYNC.RECONVERGENT B1 ;  /* 0x0000000000017941 */ /* 0x000fea0003800200 */
.L_x_1303:
        /* <DEDUP_REMOVED lines=13> */
.L_x_1308:
        /* <DEDUP_REMOVED lines=100> */
.L_x_1307:
[----:B------:R-:W-:Y:S05]  /*0e90*/  BSYNC.RECONVERGENT B1 ;  /* 0x0000000000017941 */ /* 0x000fea0003800200 */
.L_x_1306:
        /* <DEDUP_REMOVED lines=55> */
.L_x_1310:
[----:B------:R-:W-:Y:S05]  /*1210*/  BSYNC.RECONVERGENT B1 ;  /* 0x0000000000017941 */ /* 0x000fea0003800200 */
.L_x_1309:
        /* <DEDUP_REMOVED lines=26> */
.L_x_1302:
[----:B------:R-:W-:Y:S05]  /*13c0*/  BSYNC.RECONVERGENT B0 ;  /* 0x0000000000007941 */ /* 0x000fea0003800200 */
.L_x_1301:
        /* <DEDUP_REMOVED lines=40> */
.L_x_1315:
[----:B------:R-:W1:Y:S01]  /*1650*/  LDS R13, [R3] ;  /* 0x00000000030d7984 */ /* 0x000e620000000800 */
[----:B------:R-:W-:-:S05]  /*1660*/  VIADD R11, R11, 0x1 ;  /* 0x000000010b0b7836 */ /* 0x000fca0000000000 */
[----:B------:R-:W-:Y:S01]  /*1670*/  ISETP.NE.AND P0, PT, R11, RZ, PT ;  /* 0x000000ff0b00720c */ /* 0x000fe20003f05270 */
[----:B-1----:R-:W-:-:S05]  /*1680*/  FMUL.FTZ R12, R13, R2 ;  /* 0x000000020d0c7220 */ /* 0x002fca0000410000 */
[----:B------:R1:W-:Y:S02]  /*1690*/  STS [R3], R12 ;  /* 0x0000000c03007388 */ /* 0x0003e40000000800 */
[----:B-1----:R-:W-:-:S05]  /*16a0*/  IADD3 R3, PT, PT, R3, 0x200, RZ ;  /* 0x0000020003037810 */ /* 0x002fca0007ffe0ff */
[----:B------:R-:W-:Y:S05]  /*16b0*/  @P0 BRA `(.L_x_1315) ;  /* 0xfffffffc00e40947 */ /* 0x000fea000383ffff */
.L_x_1314:
[----:B------:R-:W-:Y:S05]  /*16c0*/  BSYNC.RECONVERGENT B1 ;  /* 0x0000000000017941 */ /* 0x000fea0003800200 */
.L_x_1313:
        /* <DEDUP_REMOVED lines=13> */
.L_x_1318:
        /* <DEDUP_REMOVED lines=52> */
.L_x_1317:
[----:B------:R-:W-:Y:S05]  /*1ae0*/  BSYNC.RECONVERGENT B1 ;  /* 0x0000000000017941 */ /* 0x000fea0003800200 */
.L_x_1316:
        /* <DEDUP_REMOVED lines=31> */
.L_x_1320:
[----:B------:R-:W-:Y:S05]  /*1ce0*/  BSYNC.RECONVERGENT B1 ;  /* 0x0000000000017941 */ /* 0x000fea0003800200 */
.L_x_1319:
        /* <DEDUP_REMOVED lines=14> */
.L_x_1312:
[----:B------:R-:W-:Y:S05]  /*1dd0*/  BSYNC.RECONVERGENT B0 ;  /* 0x0000000000007941 */ /* 0x000fea0003800200 */
.L_x_1311:
        /* <DEDUP_REMOVED lines=32> */
.L_x_1322:
[----:B------:R-:W-:Y:S05]  /*1fe0*/  BSYNC.RECONVERGENT B0 ;  /* 0x0000000000007941 */ /* 0x000fea0003800200 */
.L_x_1321:
[----:B------:R-:W-:Y:S01]  /*1ff0*/  BAR.SYNC.DEFER_BLOCKING 0x0 ;  /* 0x0000000000007b1d */ /* 0x000fe20000010000 */
[C---:B------:R-:W-:Y:S01]  /*2000*/  LOP3.LUT P3, RZ, R4.reuse, 0x3c1, RZ, 0xc0, !PT ;  /* 0x000003c104ff7812 */ /* 0x040fe2000786c0ff */
[----:B------:R-:W-:Y:S02]  /*2010*/  HFMA2 R0, -RZ, RZ, 0, 0 ;  /* 0x00000000ff007431 */ /* 0x000fe400000001ff */
[----:B-1----:R-:W-:Y:S01]  /*2020*/  IMAD.MOV.U32 R3, RZ, RZ, RZ ;  /* 0x000000ffff037224 */ /* 0x002fe200078e00ff */
[----:B------:R-:W-:Y:S02]  /*2030*/  MOV R5, RZ ;  /* 0x000000ff00057202 */ /* 0x000fe40000000f00 */
        /* <DEDUP_REMOVED lines=8> */
[----:B------:R1:W-:Y:S01]  /*20c0*/  @!P1 STS [R12+-0x180], R7 ;  /* 0xfffe80070c009388 */ /* 0x0003e20000000800 */
[----:B------:R-:W-:Y:S06]  /*20d0*/  BAR.SYNC.DEFER_BLOCKING 0x0 ;  /* 0x0000000000007b1d */ /* 0x000fec0000010000 */
[----:B------:R-:W-:Y:S05]  /*20e0*/  @P3 BRA `(.L_x_1324) ;  /* 0x0000000000283947 */ /* 0x000fea0003800000 */
[----:B------:R-:W1:Y:S04]  /*20f0*/  LDS R9, [R12] ;  /* 0x000000000c097984 */ /* 0x000e680000000800 */
[----:B------:R-:W2:Y:S04]  /*2100*/  LDS R2, [R12+0x40] ;  /* 0x000040000c027984 */ /* 0x000ea80000000800 */
[----:B0-----:R-:W0:Y:S04]  /*2110*/  LDS R8, [R12+0x80] ;  /* 0x000080000c087984 */ /* 0x001e280000000800 */
[----:B------:R-:W3:Y:S04]  /*2120*/  LDS R11, [R12+0xc0] ;  /* 0x0000c0000c0b7984 */ /* 0x000ee80000000800 */
[----:B------:R-:W4:Y:S01]  /*2130*/  LDS R10, [R12+0x100] ;  /* 0x000100000c0a7984 */ /* 0x000f220000000800 */
[----:B-1----:R-:W-:Y:S01]  /*2140*/  FADD.FTZ R0, R0, R9 ;  /* 0x0000000900007221 */ /* 0x002fe20000010000 */
[----:B--2---:R-:W-:Y:S01]  /*2150*/  FADD.FTZ R3, R3, R2 ;  /* 0x0000000203037221 */ /* 0x004fe20000010000 */
[----:B0-----:R-:W-:Y:S01]  /*2160*/  FADD.FTZ R5, R5, R8 ;  /* 0x0000000805057221 */ /* 0x001fe20000010000 */
[----:B---3--:R-:W-:Y:S01]  /*2170*/  FADD.FTZ R6, R6, R11 ;  /* 0x0000000b06067221 */ /* 0x008fe20000010000 */
[----:B----4-:R-:W-:-:S07]  /*2180*/  FADD.FTZ R7, R7, R10 ;  /* 0x0000000a07077221 */ /* 0x010fce0000010000 */
.L_x_1324:
[----:B------:R-:W-:Y:S05]  /*2190*/  BSYNC.RECONVERGENT B0 ;  /* 0x0000000000007941 */ /* 0x000fea0003800200 */
.L_x_1323:
[----:B------:R-:W-:Y:S06]  /*21a0*/  BAR.SYNC.DEFER_BLOCKING 0x0 ;  /* 0x0000000000007b1d */ /* 0x000fec0000010000 */
[----:B------:R-:W-:Y:S01]  /*21b0*/  BSSY.RECONVERGENT B0, `(.L_x_1325) ;  /* 0x0000012000007945 */ /* 0x000fe20003800200 */
        /* <DEDUP_REMOVED lines=8> */
[----:B------:R-:W3:Y:S04]  /*2240*/  LDS R2, [R12+0x40] ;  /* 0x000040000c027984 */ /* 0x000ee80000000800 */
[----:B0-----:R-:W0:Y:S04]  /*2250*/  LDS R8, [R12+0x80] ;  /* 0x000080000c087984 */ /* 0x001e280000000800 */
[----:B------:R-:W4:Y:S04]  /*2260*/  LDS R11, [R12+0xc0] ;  /* 0x0000c0000c0b7984 */ /* 0x000f280000000800 */
[----:B------:R-:W5:Y:S01]  /*2270*/  LDS R10, [R12+0x100] ;  /* 0x000100000c0a7984 */ /* 0x000f620000000800 */
[----:B-12---:R-:W-:Y:S01]  /*2280*/  FADD.FTZ R0, R0, R9 ;  /* 0x0000000900007221 */ /* 0x006fe20000010000 */
[----:B---3--:R-:W-:Y:S01]  /*2290*/  FADD.FTZ R3, R3, R2 ;  /* 0x0000000203037221 */ /* 0x008fe20000010000 */
[----:B0-----:R-:W-:Y:S01]  /*22a0*/  FADD.FTZ R5, R5, R8 ;  /* 0x0000000805057221 */ /* 0x001fe20000010000 */
[----:B----4-:R-:W-:Y:S01]  /*22b0*/  FADD.FTZ R6, R6, R11 ;  /* 0x0000000b06067221 */ /* 0x010fe20000010000 */
[----:B-----5:R-:W-:-:S07]  /*22c0*/  FADD.FTZ R7, R7, R10 ;  /* 0x0000000a07077221 */ /* 0x020fce0000010000 */
.L_x_1326:
[----:B------:R-:W-:Y:S05]  /*22d0*/  BSYNC.RECONVERGENT B0 ;  /* 0x0000000000007941 */ /* 0x000fea0003800200 */
.L_x_1325:
        /* <DEDUP_REMOVED lines=11> */
[----:B------:R-:W-:Y:S02]  /*2390*/  F2FP.BF16.F32.PACK_AB R7, RZ, R7 ;  /* 0x00000007ff07723e */ /* 0x000fe400000010ff */
[----:B------:R-:W-:Y:S02]  /*23a0*/  PRMT R6, R5, 0x7632, R6 ;  /* 0x0000763205067816 */ /* 0x000fe40000000006 */
[----:B------:R-:W-:-:S04]  /*23b0*/  MOV R9, UR6 ;  /* 0x0000000600097c02 */ /* 0x000fc80008000f00 */
[----:B------:R-:W-:-:S04]  /*23c0*/  IADD3 R4, P0, P1, R4, UR5, R9 ;  /* 0x0000000504047c10 */ /* 0x000fc8000f91e009 */
[----:B------:R-:W-:Y:S02]  /*23d0*/  IADD3.X R9, PT, PT, RZ, RZ, RZ, P0, P1 ;  /* 0x000000ffff097210 */ /* 0x000fe400007e24ff */
[----:B---3--:R-:W-:-:S04]  /*23e0*/  LEA R2, P0, R4, UR8, 0x1 ;  /* 0x0000000804027c11 */ /* 0x008fc8000f8008ff */
[----:B------:R-:W-:Y:S02]  /*23f0*/  LEA.HI.X R3, R4, UR9, R9, 0x1, P0 ;  /* 0x0000000904037c11 */ /* 0x000fe400080f0c09 */
[----:B------:R-:W-:-:S03]  /*2400*/  PRMT R4, R0, 0x7632, R4 ;  /* 0x0000763200047816 */ /* 0x000fc60000000004 */
[----:B------:R-:W-:Y:S04]  /*2410*/  STG.E.U16 desc[UR36][R2.64], R0 ;  /* 0x0000000002007986 */ /* 0x000fe8000c101524 */
[----:B------:R-:W-:Y:S04]  /*2420*/  STG.E.U16 desc[UR36][R2.64+0x20], R4 ;  /* 0x0000200402007986 */ /* 0x000fe8000c101524 */
[----:B------:R-:W-:Y:S04]  /*2430*/  STG.E.U16 desc[UR36][R2.64+0x40], R5 ;  /* 0x0000400502007986 */ /* 0x000fe8000c101524 */
[----:B------:R-:W-:Y:S04]  /*2440*/  STG.E.U16 desc[UR36][R2.64+0x60], R6 ;  /* 0x0000600602007986 */ /* 0x000fe8000c101524 */
[----:B------:R-:W-:Y:S01]  /*2450*/  STG.E.U16 desc[UR36][R2.64+0x80], R7 ;  /* 0x0000800702007986 */ /* 0x000fe2000c101524 */
[----:B------:R-:W-:Y:S05]  /*2460*/  EXIT ;  /* 0x000000000000794d */ /* 0x000fea0003800000 */
.L_x_1300:
[----:B------:R-:W-:Y:S01]  /*2470*/  HFMA2 R12, -RZ, RZ, 0, 9.5367431640625e-07 ;  /* 0x00000010ff0c7431 */ /* 0x000fe200000001ff */
[----:B------:R-:W-:Y:S02]  /*2480*/  MOV R11, 0x1f ;  /* 0x0000001f000b7802 */ /* 0x000fe40000000f00 */
[----:B------:R-:W-:-:S07]  /*2490*/  MOV R15, 0xffffffff ;  /* 0xffffffff000f7802 */ /* 0x000fce0000000f00 */
[----:B------:R-:W-:Y:S05]  /*24a0*/  WARPSYNC.COLLECTIVE R15, `(.L_x_1327) ;  /* 0x000000000f087348 */ /* 0x000fea0003c00000 */
[----:B------:R0:W1:Y:S02]  /*24b0*/  SHFL.BFLY P6, R14, R13, R12, R11 ;  /* 0x0c00000c0d0e7389 */ /* 0x00006400000c000b */
[----:B01----:R-:W-:Y:S05]  /*24c0*/  ENDCOLLECTIVE ;  /* 0x000000000000791b */ /* 0x003fea0003800000 */
.L_x_1327:
[----:B------:R-:W-:Y:S01]  /*24d0*/  HFMA2 R12, -RZ, RZ, 0, 4.76837158203125e-07 ;  /* 0x00000008ff0c7431 */ /* 0x000fe200000001ff */
[----:B------:R-:W-:-:S05]  /*24e0*/  FMNMX.FTZ R0, R14, -3.40282346638528859812e+38, !PT ;  /* 0xff7fffff0e007809 */ /* 0x000fca0007810000 */
[----:B------:R-:W-:-:S07]  /*24f0*/  IMAD.MOV.U32 R13, RZ, RZ, R0 ;  /* 0x000000ffff0d7224 */ /* 0x000fce00078e0000 */
[----:B------:R-:W-:Y:S05]  /*2500*/  WARPSYNC.COLLECTIVE R15, `(.L_x_1328) ;  /* 0x000000000f087348 */ /* 0x000fea0003c00000 */
[----:B------:R0:W1:Y:S02]  /*2510*/  SHFL.BFLY P6, R14, R13, R12, R11 ;  /* 0x0c00000c0d0e7389 */ /* 0x00006400000c000b */
[----:B01----:R-:W-:Y:S05]  /*2520*/  ENDCOLLECTIVE ;  /* 0x000000000000791b */ /* 0x003fea0003800000 */
.L_x_1328:
[----:B------:R-:W-:Y:S01]  /*2530*/  HFMA2 R12, -RZ, RZ, 0, 2.384185791015625e-07 ;  /* 0x00000004ff0c7431 */ /* 0x000fe200000001ff */
[----:B------:R-:W-:-:S04]  /*2540*/  FMNMX.FTZ R2, R0, R14, !PT ;  /* 0x0000000e00027209 */ /* 0x000fc80007810000 */
[----:B------:R-:W-:-:S07]  /*2550*/  MOV R13, R2 ;  /* 0x00000002000d7202 */ /* 0x000fce0000000f00 */
[----:B------:R-:W-:Y:S05]  /*2560*/  WARPSYNC.COLLECTIVE R15, `(.L_x_1329) ;  /* 0x000000000f087348 */ /* 0x000fea0003c00000 */
[----:B------:R0:W1:Y:S02]  /*2570*/  SHFL.BFLY P6, R14, R13, R12, R11 ;  /* 0x0c00000c0d0e7389 */ /* 0x00006400000c000b */
[----:B01----:R-:W-:Y:S05]  /*2580*/  ENDCOLLECTIVE ;  /* 0x000000000000791b */ /* 0x003fea0003800000 */
.L_x_1329:
[----:B------:R-:W-:Y:S01]  /*2590*/  HFMA2 R12, -RZ, RZ, 0, 1.1920928955078125e-07 ;  /* 0x00000002ff0c7431 */ /* 0x000fe200000001ff */
[----:B------:R-:W-:-:S04]  /*25a0*/  FMNMX.FTZ R3, R2, R14, !PT ;  /* 0x0000000e02037209 */ /* 0x000fc80007810000 */
[----:B------:R-:W-:-:S07]  /*25b0*/  MOV R13, R3 ;  /* 0x00000003000d7202 */ /* 0x000fce0000000f00 */
[----:B------:R-:W-:Y:S05]  /*25c0*/  WARPSYNC.COLLECTIVE R15, `(.L_x_1330) ;  /* 0x000000000f087348 */ /* 0x000fea0003c00000 */
[----:B------:R0:W1:Y:S02]  /*25d0*/  SHFL.BFLY P6, R14, R13, R12, R11 ;  /* 0x0c00000c0d0e7389 */ /* 0x00006400000c000b */
[----:B01----:R-:W-:Y:S05]  /*25e0*/  ENDCOLLECTIVE ;  /* 0x000000000000791b */ /* 0x003fea0003800000 */
.L_x_1330:
[----:B------:R-:W-:Y:S05]  /*25f0*/  BRA `(.L_x_1331) ;  /* 0xffffffdc00907947 */ /* 0x000fea000383ffff */
.L_x_1332:
        /* <DEDUP_REMOVED lines=16> */
.L_x_27269:


//--------------------- .text._ZN4vllm25paged_attention_v2_kernelI13__nv_bfloat16hLi64ELi16ELi128ELNS_18Fp8KVCacheDataTypeE2ELb0ELi512EEEvPfS3_PT_PKS4_PKT0_SA_ifPKiSC_iPKfiiiSE_SE_iiiii --------------------------
	.section	.text._ZN4vllm25paged_attention_v2_kernelI13__nv_bfloat16hLi64ELi16ELi128ELNS_18Fp8KVCacheDataTypeE2ELb0ELi512EEEvPfS3_PT_PKS4_PKT0_SA_ifPKiSC_iPKfiiiSE_SE_iiiii,"ax",@progbits
	.align	128
        .global         _ZN4vllm25paged_attention_v2_kernelI13__nv_bfloat16hLi64ELi16ELi128ELNS_18Fp8KVCacheDataTypeE2ELb0ELi512EEEvPfS3_PT_PKS4_PKT0_SA_ifPKiSC_iPKfiiiSE_SE_iiiii
        .type           _ZN4vllm25paged_attention_v2_kernelI13__nv_bfloat16hLi64ELi16ELi128ELNS_18Fp8KVCacheDataTypeE2ELb0ELi512EEEvPfS3_PT_PKS4_PKT0_SA_ifPKiSC_iPKfiiiSE_SE_iiiii,@function
        .size           _ZN4vllm25paged_attention_v2_kernelI13__nv_bfloat16hLi64ELi16ELi128ELNS_18Fp8KVCacheDataTypeE2ELb0ELi512EEEvPfS3_PT_PKS4_PKT0_SA_ifPKiSC_iPKfiiiSE_SE_iiiii,(.L_x_27270 - _ZN4vllm25paged_attention_v2_kernelI13__nv_bfloat16hLi64ELi16ELi128ELNS_18Fp8KVCacheDataTypeE2ELb0ELi512EEEvPfS3_PT_PKS4_PKT0_SA_ifPKiSC_iPKfiiiSE_SE_iiiii)
        .other          _ZN4vllm25paged_attention_v2_kernelI13__nv_bfloat16hLi64ELi16ELi128ELNS_18Fp8KVCacheDataTypeE2ELb0ELi512EEEvPfS3_PT_PKS4_PKT0_SA_ifPKiSC_iPKfiiiSE_SE_iiiii,@"STO_CUDA_ENTRY STV_DEFAULT"
_ZN4vllm25paged_attention_v2_kernelI13__nv_bfloat16hLi64ELi16ELi128ELNS_18Fp8KVCacheDataTypeE2ELb0ELi512EEEvPfS3_PT_PKS4_PKT0_SA_ifPKiSC_iPKfiiiSE_SE_iiiii:
.text._ZN4vllm25paged_attention_v2_kernelI13__nv_bfloat16hLi64ELi16ELi128ELNS_18Fp8KVCacheDataTypeE2ELb0ELi512EEEvPfS3_PT_PKS4_PKT0_SA_ifPKiSC_iPKfiiiSE_SE_iiiii:
        /* <DEDUP_REMOVED lines=52> */
.L_x_1334:
[----:B------:R-:W-:Y:S05]  /*0340*/  BSYNC.RECONVERGENT B6 ;  /* 0x0000000000067941 */ /* 0x000fea0003800200 */
.L_x_1333:
[----:B------:R-:W0:Y:S01]  /*0350*/  S2R R4, SR_TID.X ;  /* 0x0000000000047919 */ /* 0x000e220000002100 */
[----:B------:R-:W-:Y:S01]  /*0360*/  UMOV UR4, 0xffffffff ;  /* 0xffffffff00047882 */ /* 0x000fe20000000000 */
[----:B------:R-:W-:Y:S02]  /*0370*/  MOV R5, UR41 ;  /* 0x0000002900057c02 */ /* 0x000fe40008000f00 */
[----:B------:R-:W-:Y:S02]  /*0380*/  MOV R13, 0xff7fffff ;  /* 0xff7fffff000d7802 */ /* 0x000fe40000000f00 */
        /* <DEDUP_REMOVED lines=11> */
.L_x_1362:
        /* <DEDUP_REMOVED lines=29> */
[----:B------:R-:W-:Y:S01]  /*0610*/  IMAD.MOV.U32 R11, RZ, RZ, RZ ;  /* 0x000000ffff0b7224 */ /* 0x000fe200078e00ff */
[----:B------:R-:W-:-:S11]  /*0620*/  ISETP.GE.U32.AND P0, PT, R12, 0x180, PT ;  /* 0x000001800c00780c */ /* 0x000fd60003f06070 */
[----:B------:R-:W-:Y:S05]  /*0630*/  @!P4 BRA `(.L_x_1339) ;  /* 0x00000000004cc947 */ /* 0x000fea0003800000 */
[----:B------:R-:W-:Y:S02]  /*0640*/  IADD3 R11, PT, PT, R9, 0x20, RZ ;  /* 0x00000020090b7810 */ /* 0x000fe40007ffe0ff */
[----:B------:R-:W-:Y:S02]  /*0650*/  LEA.HI R10, R10, 0x1, RZ, 0x19 ;  /* 0x000000010a0a7811 */ /* 0x000fe400078fc8ff */
[----:B------:R-:W-:Y:S02]  /*0660*/  LEA R13, R0, R11, 0x18 ;  /* 0x0000000b000d7211 */ /* 0x000fe400078ec0ff */
[----:B------:R-:W-:Y:S02]  /*0670*/  LOP3.LUT R10, R10, 0x3, RZ, 0xc0, !PT ;  /* 0x000000030a0a7812 */ /* 0x000fe400078ec0ff */
[----:B------:R-:W-:Y:S01]  /*0680*/  MOV R11, RZ ;  /* 0x000000ff000b7202 */ /* 0x000fe20000000f00 */
[----:B------:R-:W-:Y:S01]  /*0690*/  IMAD R13, R4, 0x4, R13 ;  /* 0x00000004040d7824 */ /* 0x000fe200078e020d */
[----:B------:R-:W-:-:S02]  /*06a0*/  MOV R15, R4 ;  /* 0x00000004000f7202 */ /* 0x000fc40000000f00 */
[----:B------:R-:W-:-:S07]  /*06b0*/  IADD3 R10, PT, PT, -R10, RZ, RZ ;  /* 0x000000ff0a0a7210 */ /* 0x000fce0007ffe1ff */
.L_x_1340:
        /* <DEDUP_REMOVED lines=11> */
.L_x_1339:
[----:B------:R-:W-:Y:S05]  /*0770*/  BSYNC.RECONVERGENT B1 ;  /* 0x0000000000017941 */ /* 0x000fea0003800200 */
.L_x_1338:
        /* <DEDUP_REMOVED lines=13> */
.L_x_1343:
[----:B------:R-:W0:Y:S01]  /*0850*/  LDS R17, [R13+-0x400] ;  /* 0xfffc00000d117984 */ /* 0x000e220000000800 */
[----:B------:R-:W-:-:S03]  /*0860*/  VIADD R15, R15, 0x800 ;  /* 0x000008000f0f7836 */ /* 0x000fc60000000000 */
[----:B------:R-:W1:Y:S02]  /*0870*/  LDS R27, [R13] ;  /* 0x000000000d1b7984 */ /* 0x000e640000000800 */
[----:B------:R-:W-:Y:S02]  /*0880*/  ISETP.GE.AND P4, PT, R15, R10, PT ;  /* 0x0000000a0f00720c */ /* 0x000fe40003f86270 */
        /* <DEDUP_REMOVED lines=96> */
.L_x_1342:
[----:B------:R-:W-:Y:S05]  /*0e90*/  BSYNC.RECONVERGENT B1 ;  /* 0x0000000000017941 */ /* 0x000fea0003800200 */
.L_x_1341:
        /* <DEDUP_REMOVED lines=55> */
.L_x_1345:
[----:B------:R-:W-:Y:S05]  /*1210*/  BSYNC.RECONVERGENT B1 ;  /* 0x0000000000017941 */ /* 0x000fea0003800200 */
.L_x_1344:
        /* <DEDUP_REMOVED lines=26> */
.L_x_1337:
[----:B------:R-:W-:Y:S05]  /*13c0*/  BSYNC.RECONVERGENT B0 ;  /* 0x0000000000007941 */ /* 0x000fea0003800200 */
.L_x_1336:
        /* <DEDUP_REMOVED lines=37> */
[----:B------:R-:W-:Y:S01]  /*1620*/  IMAD.IADD R5, R3, 0x1, R4 ;  /* 0x0000000103057824 */ /* 0x000fe200078e0204 */
[----:B------:R-:W-:-:S02]  /*1630*/  IADD3 R11, PT, PT, -R11, RZ, RZ ;  /* 0x000000ff0b0b7210 */ /* 0x000fc40007ffe1ff */
[----:B------:R-:W-:-:S07]  /*1640*/  LEA R3, R4, R13, 0x2 ;  /* 0x0000000d04037211 */ /* 0x000fce00078e10ff */
.L_x_1350:
[----:B------:R-:W1:Y:S01]  /*1650*/  LDS R13, [R3] ;  /* 0x00000000030d7984 */ /* 0x000e620000000800 */
[----:B------:R-:W-:-:S04]  /*1660*/  IADD3 R11, PT, PT, R11, 0x1, RZ ;  /* 0x000000010b0b7810 */ /* 0x000fc80007ffe0ff */
[----:B------:R-:W-:Y:S01]  /*1670*/  ISETP.NE.AND P0, PT, R11, RZ, PT ;  /* 0x000000ff0b00720c */ /* 0x000fe20003f05270 */
[----:B-1----:R-:W-:-:S05]  /*1680*/  FMUL.FTZ R12, R13, R2 ;  /* 0x000000020d0c7220 */ /* 0x002fca0000410000 */
[----:B------:R1:W-:Y:S02]  /*1690*/  STS [R3], R12 ;  /* 0x0000000c03007388 */ /* 0x0003e40000000800 */
[----:B-1----:R-:W-:-:S05]  /*16a0*/  IADD3 R3, PT, PT, R3, 0x200, RZ ;  /* 0x0000020003037810 */ /* 0x002fca0007ffe0ff */
[----:B------:R-:W-:Y:S05]  /*16b0*/  @P0 BRA `(.L_x_1350) ;  /* 0xfffffffc00e40947 */ /* 0x000fea000383ffff */
.L_x_1349:
[----:B------:R-:W-:Y:S05]  /*16c0*/  BSYNC.RECONVERGENT B1 ;  /* 0x0000000000017941 */ /* 0x000fea0003800200 */
.L_x_1348:
        /* <DEDUP_REMOVED lines=13> */
.L_x_1353:
        /* <DEDUP_REMOVED lines=50> */
[----:B0-----:R-:W-:Y:S01]  /*1ac0*/  VIADD R3, R3, 0x2000 ;  /* 0x0000200003037836 */ /* 0x001fe20000000000 */
[----:B------:R-:W-:Y:S06]  /*1ad0*/  @!P1 BRA `(.L_x_1353) ;  /* 0xfffffffc00309947 */ /* 0x000fec000383ffff */
.L_x_1352:
[----:B------:R-:W-:Y:S05]  /*1ae0*/  BSYNC.RECONVERGENT B1 ;  /* 0x0000000000017941 */ /* 0x000fea0003800200 */
.L_x_1351:
        /* <DEDUP_REMOVED lines=31> */
.L_x_1355:
[----:B------:R-:W-:Y:S05]  /*1ce0*/  BSYNC.RECONVERGENT B1 ;  /* 0x0000000000017941 */ /* 0x000fea0003800200 */
.L_x_1354:
        /* <DEDUP_REMOVED lines=14> */
.L_x_1347:
[----:B------:R-:W-:Y:S05]  /*1dd0*/  BSYNC.RECONVERGENT B0 ;  /* 0x0000000000007941 */ /* 0x000fea0003800200 */
.L_x_1346:
[----:B------:R-:W-:Y:S01]  /*1de0*/  BAR.SYNC.DEFER_BLOCKING 0x0 ;  /* 0x0000000000007b1d */ /* 0x000fe20000010000 */
[C---:B------:R-:W-:Y:S02]  /*1df0*/  ISETP.NE.AND P2, PT, R4.reuse, RZ, PT ;  /* 0x000000ff0400720c */ /* 0x040fe40003f45270 */
[C---:B--2---:R-:W-:Y:S02]  /*1e00*/  LOP3.LUT R3, R4.reuse, 0x1, RZ, 0xc0, !PT ;  /* 0x0000000104037812 */ /* 0x044fe400078ec0ff */
[----:B-1----:R-:W-:Y:S01]  /*1e10*/  LOP3.LUT R2, R4, 0x3c0, RZ, 0xc0, !PT ;  /* 0x000003c004027812 */ /* 0x002fe200078ec0ff */
[----:B------:R-:W-:Y:S01]  /*1e20*/  BSSY.RECONVERGENT B0, `(.L_x_1356) ;  /* 0x000001a000007945 */ /* 0x000fe20003800200 */
[----:B------:R-:W-:Y:S02]  /*1e30*/  ISETP.NE.U32.AND P0, PT, R3, 0x1, PT ;  /* 0x000000010300780c */ /* 0x000fe40003f05070 */
[----:B------:R-:W-:Y:S02]  /*1e40*/  IADD3 R3, PT, PT, R9, 0x20, RZ ;  /* 0x0000002009037810 */ /* 0x000fe40007ffe0ff */
[----:B------:R-:W-:-:S02]  /*1e50*/  SHF.R.U32.HI R9, RZ, 0x1, R7 ;  /* 0x00000001ff097819 */ /* 0x000fc40000011607 */
[----:B------:R-:W-:Y:S02]  /*1e60*/  LOP3.LUT P1, RZ, R4, 0x3c1, RZ, 0xc0, !PT ;  /* 0x000003c104ff7812 */ /* 0x000fe4000782c0ff */
[----:B------:R-:W-:Y:S02]  /*1e70*/  ISETP.NE.OR P3, PT, R2, 0x40, !P0 ;  /* 0x000000400200780c */ /* 0x000fe40004765670 */
[----:B------:R-:W-:Y:S02]  /*1e80*/  LEA R14, R0, R3, 0x18 ;  /* 0x00000003000e7211 */ /* 0x000fe400078ec0ff */
[----:B------:R-:W-:Y:S01]  /*1e90*/  LEA R5, R6, R9, 0x6 ;  /* 0x0000000906057211 */ /* 0x000fe200078e30ff */
        /* <DEDUP_REMOVED lines=18> */
.L_x_1357:
[----:B------:R-:W-:Y:S05]  /*1fc0*/  BSYNC.RECONVERGENT B0 ;  /* 0x0000000000007941 */ /* 0x000fea0003800200 */
.L_x_1356:
[----:B------:R-:W-:Y:S01]  /*1fd0*/  BAR.SYNC.DEFER_BLOCKING 0x0 ;  /* 0x0000000000007b1d */ /* 0x000fe20000010000 */
[----:B-1----:R-:W-:Y:S02]  /*1fe0*/  IMAD R2, R5, 0x4, R14 ;  /* 0x0000000405027824 */ /* 0x002fe400078e020e */
[----:B------:R-:W-:Y:S01]  /*1ff0*/  HFMA2 R0, -RZ, RZ, 0, 0 ;  /* 0x00000000ff007431 */ /* 0x000fe200000001ff */
[----:B------:R-:W-:Y:S01]  /*2000*/  MOV R3, RZ ;  /* 0x000000ff00037202 */ /* 0x000fe20000000f00 */
[----:B------:R-:W-:Y:S01]  /*2010*/  HFMA2 R5, -RZ, RZ, 0, 0 ;  /* 0x00000000ff057431 */ /* 0x000fe200000001ff */
[----:B------:R-:W-:Y:S02]  /*2020*/  MOV R6, RZ ;  /* 0x000000ff00067202 */ /* 0x000fe40000000f00 */
        /* <DEDUP_REMOVED lines=10> */
[----:B0-----:R-:W0:Y:S04]  /*20d0*/  @!P1 LDS R8, [R2+0x40] ;  /* 0x0000400002089984 */ /* 0x001e280000000800 */
[----:B------:R-:W2:Y:S04]  /*20e0*/  @!P1 LDS R10, [R2+0x80] ;  /* 0x00008000020a9984 */ /* 0x000ea80000000800 */
[----:B------:R-:W3:Y:S01]  /*20f0*/  @!P1 LDS R11, [R2+0xc0] ;  /* 0x0000c000020b9984 */ /* 0x000ee20000000800 */
[----:B-1----:R-:W-:Y:S01]  /*2100*/  @!P1 FADD.FTZ R0, R0, R7 ;  /* 0x0000000700009221 */ /* 0x002fe20000010000 */
[----:B------:R-:W-:Y:S01]  /*2110*/  BAR.SYNC.DEFER_BLOCKING 0x0 ;  /* 0x0000000000007b1d */ /* 0x000fe20000010000 */
[----:B0-----:R-:W-:Y:S01]  /*2120*/  @!P1 FADD.FTZ R3, R3, R8 ;  /* 0x0000000803039221 */ /* 0x001fe20000010000 */
[----:B--2---:R-:W-:Y:S01]  /*2130*/  @!P1 FADD.FTZ R5, R5, R10 ;  /* 0x0000000a05059221 */ /* 0x004fe20000010000 */
[----:B---3--:R-:W-:Y:S01]  /*2140*/  @!P1 FADD.FTZ R6, R6, R11 ;  /* 0x0000000b06069221 */ /* 0x008fe20000010000 */
        /* <DEDUP_REMOVED lines=14> */
[----:B------:R-:W-:Y:S11]  /*2230*/  @!P0 EXIT ;  /* 0x000000000000894d */ /* 0x000ff60003800000 */
        /* <DEDUP_REMOVED lines=9> */
[----:B------:R-:W-:-:S02]  /*22d0*/  IMAD.U32 R9, RZ, RZ, UR6 ;  /* 0x00000006ff097e24 */ /* 0x000fc4000f8e00ff */
[----:B------:R-:W-:-:S03]  /*22e0*/  F2FP.BF16.F32.PACK_AB R5, R6, R5 ;  /* 0x000000050605723e */ /* 0x000fc600000010ff */
[----:B------:R-:W-:Y:S02]  /*22f0*/  IADD3 R4, P0, P1, R4, UR5, R9 ;  /* 0x0000000504047c10 */ /* 0x000fe4000f91e009 */
[----:B------:R-:W-:Y:S02]  /*2300*/  PRMT R6, R5, 0x7632, R6 ;  /* 0x0000763205067816 */ /* 0x000fe40000000006 */
[----:B------:R-:W-:Y:S02]  /*2310*/  IADD3.X R7, PT, PT, RZ, RZ, RZ, P0, P1 ;  /* 0x000000ffff077210 */ /* 0x000fe400007e24ff */
[----:B-----5:R-:W-:-:S04]  /*2320*/  LEA R2, P0, R4, UR8, 0x1 ;  /* 0x0000000804027c11 */ /* 0x020fc8000f8008ff */
[----:B------:R-:W-:Y:S02]  /*2330*/  LEA.HI.X R3, R4, UR9, R7, 0x1, P0 ;  /* 0x0000000904037c11 */ /* 0x000fe400080f0c07 */
[----:B------:R-:W-:-:S03]  /*2340*/  PRMT R4, R0, 0x7632, R4 ;  /* 0x0000763200047816 */ /* 0x000fc60000000004 */
[----:B------:R-:W-:Y:S04]  /*2350*/  STG.E.U16 desc[UR36][R2.64], R0 ;  /* 0x0000000002007986 */ /* 0x000fe8000c101524 */
[----:B------:R-:W-:Y:S04]  /*2360*/  STG.E.U16 desc[UR36][R2.64+0x20], R4 ;  /* 0x0000200402007986 */ /* 0x000fe8000c101524 */
[----:B------:R-:W-:Y:S04]  /*2370*/  STG.E.U16 desc[UR36][R2.64+0x40], R5 ;  /* 0x0000400502007986 */ /* 0x000fe8000c101524 */
[----:B------:R-:W-:Y:S01]  /*2380*/  STG.E.U16 desc[UR36][R2.64+0x60], R6 ;  /* 0x0000600602007986 */ /* 0x000fe2000c101524 */
[----:B------:R-:W-:Y:S05]  /*2390*/  EXIT ;  /* 0x000000000000794d */ /* 0x000fea0003800000 */
.L_x_1335:
[----:B------:R-:W-:Y:S01]  /*23a0*/  HFMA2 R12, -RZ, RZ, 0, 9.5367431640625e-07 ;  /* 0x00000010ff0c7431 */ /* 0x000fe200000001ff */
[----:B------:R-:W-:Y:S02]  /*23b0*/  MOV R11, 0x1f ;  /* 0x0000001f000b7802 */ /* 0x000fe40000000f00 */
[----:B------:R-:W-:-:S07]  /*23c0*/  MOV R15, 0xffffffff ;  /* 0xffffffff000f7802 */ /* 0x000fce0000000f00 */
[----:B------:R-:W-:Y:S05]  /*23d0*/  WARPSYNC.COLLECTIVE R15, `(.L_x_1358) ;  /* 0x000000000f087348 */ /* 0x000fea0003c00000 */
[----:B------:R0:W1:Y:S02]  /*23e0*/  SHFL.BFLY P6, R14, R13, R12, R11 ;  /* 0x0c00000c0d0e7389 */ /* 0x00006400000c000b */
[----:B01----:R-:W-:Y:S05]  /*23f0*/  ENDCOLLECTIVE ;  /* 0x000000000000791b */ /* 0x003fea0003800000 */
.L_x_1358:
[----:B------:R-:W-:Y:S01]  /*2400*/  IMAD.MOV.U32 R12, RZ, RZ, 0x8 ;  /* 0x00000008ff0c7424 */ /* 0x000fe200078e00ff */
[----:B------:R-:W-:-:S04]  /*2410*/  FMNMX.FTZ R0, R14, -3.40282346638528859812e+38, !PT ;  /* 0xff7fffff0e007809 */ /* 0x000fc80007810000 */
[----:B------:R-:W-:-:S07]  /*2420*/  MOV R13, R0 ;  /* 0x00000000000d7202 */ /* 0x000fce0000000f00 */
[----:B------:R-:W-:Y:S05]  /*2430*/  WARPSYNC.COLLECTIVE R15, `(.L_x_1359) ;  /* 0x000000000f087348 */ /* 0x000fea0003c00000 */
[----:B------:R0:W1:Y:S02]  /*2440*/  SHFL.BFLY P6, R14, R13, R12, R11 ;  /* 0x0c00000c0d0e7389 */ /* 0x00006400000c000b */
[----:B01----:R-:W-:Y:S05]  /*2450*/  ENDCOLLECTIVE ;  /* 0x000000000000791b */ /* 0x003fea0003800000 */
.L_x_1359:
[----:B------:R-:W-:Y:S01]  /*2460*/  HFMA2 R12, -RZ, RZ, 0, 2.384185791015625e-07 ;  /* 0x00000004ff0c7431 */ /* 0x000fe200000001ff */
[----:B------:R-:W-:-:S04]  /*2470*/  FMNMX.FTZ R2, R0, R14, !PT ;  /* 0x0000000e00027209 */ /* 0x000fc80007810000 */
[----:B------:R-:W-:-:S07]  /*2480*/  MOV R13, R2 ;  /* 0x00000002000d7202 */ /* 0x000fce0000000f00 */
[----:B------:R-:W-:Y:S05]  /*2490*/  WARPSYNC.COLLECTIVE R15, `(.L_x_1360) ;  /* 0x000000000f087348 */ /* 0x000fea0003c00000 */
[----:B------:R0:W1:Y:S02]  /*24a0*/  SHFL.BFLY P6, R14, R13, R12, R11 ;  /* 0x0c00000c0d0e7389 */ /* 0x00006400000c000b */
[----:B01----:R-:W-:Y:S05]  /*24b0*/  ENDCOLLECTIVE ;  /* 0x000000000000791b */ /* 0x003fea0003800000 */
.L_x_1360:
[----:B------:R-:W-:Y:S01]  /*24c0*/  HFMA2 R12, -RZ, RZ, 0, 1.1920928955078125e-07 ;  /* 0x00000002ff0c7431 */ /* 0x000fe200000001ff */
[----:B------:R-:W-:-:S04]  /*24d0*/  FMNMX.FTZ R3, R2, R14, !PT ;  /* 0x0000000e02037209 */ /* 0x000fc80007810000 */
[----:B------:R-:W-:-:S07]  /*24e0*/  MOV R13, R3 ;  /* 0x00000003000d7202 */ /* 0x000fce0000000f00 */
[----:B------:R-:W-:Y:S05]  /*24f0*/  WARPSYNC.COLLECTIVE R15, `(.L_x_1361) ;  /* 0x000000000f087348 */ /* 0x000fea0003c00000 */
[----:B------:R0:W1:Y:S02]  /*2500*/  SHFL.BFLY P6, R14, R13, R12, R11 ;  /* 0x0c00000c0d0e7389 */ /* 0x00006400000c000b */
[----:B01----:R-:W-:Y:S05]  /*2510*/  ENDCOLLECTIVE ;  /* 0x000000000000791b */ /* 0x003fea0003800000 */
.L_x_1361:
[----:B------:R-:W-:Y:S05]  /*2520*/  BRA `(.L_x_1362) ;  /* 0xffffffdc00c47947 */ /* 0x000fea000383ffff */
.L_x_1363:
        /* <DEDUP_REMOVED lines=13> */
.L_x_27270:


//--------------------- .text._ZN4vllm25paged_attention_v2_kernelI13__nv_bfloat16hLi32ELi16ELi128ELNS_18Fp8KVCacheDataTypeE2ELb0ELi512EEEvPfS3_PT_PKS4_PKT0_SA_ifPKiSC_iPKfiiiSE_SE_iiiii --------------------------
	.section	.text._ZN4vllm25paged_attention_v2_kernelI13__nv_bfloat16hLi32ELi16ELi128ELNS_18Fp8KVCacheDataTypeE2ELb0ELi512EEEvPfS3_PT_PKS4_PKT0_SA_ifPKiSC_iPKfiiiSE_SE_iiiii,"ax",@progbits
	.align	128
        .global         _ZN4vllm25paged_attention_v2_kernelI13__nv_bfloat16hLi32ELi16ELi128ELNS_18Fp8KVCacheDataTypeE2ELb0ELi512EEEvPfS3_PT_PKS4_PKT0_SA_ifPKiSC_iPKfiiiSE_SE_iiiii
        .type           _ZN4vllm25paged_attention_v2_kernelI13__nv_bfloat16hLi32ELi16ELi128ELNS_18Fp8KVCacheDataTypeE2ELb0ELi512EEEvPfS3_PT_PKS4_PKT0_SA_ifPKiSC_iPKfiiiSE_SE_iiiii,@function
        .size           _ZN4vllm25paged_attention_v2_kernelI13__nv_bfloat16hLi32ELi16ELi128ELNS_18Fp8KVCacheDataTypeE2ELb0ELi512EEEvPfS3_PT_PKS4_PKT0_SA_ifPKiSC_iPKfiiiSE_SE_iiiii,(.L_x_27271 - _ZN4vllm25paged_attention_v2_kernelI13__nv_bfloat16hLi32ELi16ELi128ELNS_18Fp8KVCacheDataTypeE2ELb0ELi512EEEvPfS3_PT_PKS4_PKT0_SA_ifPKiSC_iPKfiiiSE_SE_iiiii)
        .other          _ZN4vllm25paged_attention_v2_kernelI13__nv_bfloat16hLi32ELi16ELi128ELNS_18Fp8KVCacheDataTypeE2ELb0ELi512EEEvPfS3_PT_PKS4_PKT0_SA_ifPKiSC_iPKfiiiSE_SE_iiiii,@"STO_CUDA_ENTRY STV_DEFAULT"
_ZN4vllm25paged_attention_v2_kernelI13__nv_bfloat16hLi32ELi16ELi128ELNS_18Fp8KVCacheDataTypeE2ELb0ELi512EEEvPfS3_PT_PKS4_PKT0_SA_ifPKiSC_iPKfiiiSE_SE_iiiii:
.text._ZN4vllm25paged_attention_v2_kernelI13__nv_bfloat16hLi32ELi16ELi128ELNS_18Fp8KVCacheDataTypeE2ELb0ELi512EEEvPfS3_PT_PKS4_PKT0_SA_ifPKiSC_iPKfiiiSE_SE_iiiii:
        /* <DEDUP_REMOVED lines=52> */
.L_x_1365:
[----:B------:R-:W-:Y:S05]  /*0340*/  BSYNC.RECONVERGENT B6 ;  /* 0x0000000000067941 */ /* 0x000fea0003800200 */
.L_x_1364:
        /* <DEDUP_REMOVED lines=15> */
.L_x_1393:
        /* <DEDUP_REMOVED lines=34> */
[----:B------:R-:W-:Y:S02]  /*0660*/  MOV R11, RZ ;  /* 0x000000ff000b7202 */ /* 0x000fe40000000f00 */
[----:B------:R-:W-:Y:S02]  /*0670*/  LEA R9, R0, R9, 0x18 ;  /* 0x0000000900097211 */ /* 0x000fe400078ec0ff */
[----:B------:R-:W-:Y:S02]  /*0680*/  LOP3.LUT R10, R10, 0x3, RZ, 0xc0, !PT ;  /* 0x000000030a0a7812 */ /* 0x000fe400078ec0ff */
[----:B------:R-:W-:Y:S02]  /*0690*/  MOV R12, R4 ;  /* 0x00000004000c7202 */ /* 0x000fe40000000f00 */
[----:B------:R-:W-:-:S02]  /*06a0*/  LEA R9, R4, R9, 0x2 ;  /* 0x0000000904097211 */ /* 0x000fc400078e10ff */
[----:B------:R-:W-:-:S07]  /*06b0*/  IADD3 R10, PT, PT, -R10, RZ, RZ ;  /* 0x000000ff0a0a7210 */ /* 0x000fce0007ffe1ff */
.L_x_1371:
        /* <DEDUP_REMOVED lines=11> */
.L_x_1370:
[----:B------:R-:W-:Y:S05]  /*0770*/  BSYNC.RECONVERGENT B1 ;  /* 0x0000000000017941 */ /* 0x000fea0003800200 */
.L_x_1369:
        /* <DEDUP_REMOVED lines=13> */
.L_x_1374:
        /* <DEDUP_REMOVED lines=98> */
[----:B-1----:R-:W-:Y:S01]  /*0e70*/  IADD3 R10, PT, PT, R10, 0x2000, RZ ;  /* 0x000020000a0a7810 */ /* 0x002fe20007ffe0ff */
[----:B------:R-:W-:Y:S06]  /*0e80*/  @!P4 BRA `(.L_x_1374) ;  /* 0xfffffff80070c947 */ /* 0x000fec000383ffff */
.L_x_1373:
[----:B------:R-:W-:Y:S05]  /*0e90*/  BSYNC.RECONVERGENT B1 ;  /* 0x0000000000017941 */ /* 0x000fea0003800200 */
.L_x_1372:
        /* <DEDUP_REMOVED lines=55> */
.L_x_1376:
[----:B------:R-:W-:Y:S05]  /*1210*/  BSYNC.RECONVERGENT B1 ;  /* 0x0000000000017941 */ /* 0x000fea0003800200 */
.L_x_1375:
        /* <DEDUP_REMOVED lines=26> */
.L_x_1368:
[----:B------:R-:W-:Y:S05]  /*13c0*/  BSYNC.RECONVERGENT B0 ;  /* 0x0000000000007941 */ /* 0x000fea0003800200 */
.L_x_1367:
        /* <DEDUP_REMOVED lines=40> */
.L_x_1381:
[----:B------:R-:W1:Y:S01]  /*1650*/  LDS R11, [R3] ;  /* 0x00000000030b7984 */ /* 0x000e620000000800 */
[----:B------:R-:W-:-:S05]  /*1660*/  VIADD R10, R10, 0x1 ;  /* 0x000000010a0a7836 */ /* 0x000fca0000000000 */
[----:B------:R-:W-:Y:S01]  /*1670*/  ISETP.NE.AND P0, PT, R10, RZ, PT ;  /* 0x000000ff0a00720c */ /* 0x000fe20003f05270 */
[----:B-1----:R-:W-:-:S05]  /*1680*/  FMUL.FTZ R12, R11, R2 ;  /* 0x000000020b0c7220 */ /* 0x002fca0000410000 */
[----:B------:R1:W-:Y:S02]  /*1690*/  STS [R3], R12 ;  /* 0x0000000c03007388 */ /* 0x0003e40000000800 */
[----:B-1----:R-:W-:-:S05]  /*16a0*/  IADD3 R3, PT, PT, R3, 0x200, RZ ;  /* 0x0000020003037810 */ /* 0x002fca0007ffe0ff */
[----:B------:R-:W-:Y:S05]  /*16b0*/  @P0 BRA `(.L_x_1381) ;  /* 0xfffffffc00e40947 */ /* 0x000fea000383ffff */
.L_x_1380:
[----:B------:R-:W-:Y:S05]  /*16c0*/  BSYNC.RECONVERGENT B1 ;  /* 0x0000000000017941 */ /* 0x000fea0003800200 */
.L_x_1379:
        /* <DEDUP_REMOVED lines=13> */
.L_x_1384:
        /* <DEDUP_REMOVED lines=10> */
[----:B------:R-:W-:Y:S04]  /*1840*/  LDS R27, [R3+0xc00] ;  /* 0x000c0000031b7984 */ /* 0x000fe80000000800 */
[----:B------:R-:W0:Y:S04]  /*1850*/  LDS R25, [R3+0xe00] ;  /* 0x000e000003197984 */ /* 0x000e280000000800 */
[----:B------:R-:W0:Y:S01]  /*1860*/  LDS R23, [R3+0x1000] ;  /* 0x0010000003177984 */ /* 0x000e220000000800 */
[----:B-1----:R-:W-:-:S03]  /*1870*/  FMUL.FTZ R16, R16, R2 ;  /* 0x0000000210107220 */ /* 0x002fc60000410000 */
[----:B------:R-:W-:Y:S01]  /*1880*/  LDS R19, [R3+0x1200] ;  /* 0x0012000003137984 */ /* 0x000fe20000000800 */
[----:B--2---:R-:W-:-:S03]  /*1890*/  FMUL.FTZ R18, R18, R2 ;  /* 0x0000000212127220 */ /* 0x004fc60000410000 */
[----:B------:R-:W1:Y:S01]  /*18a0*/  LDS R11, [R3+0x1400] ;  /* 0x00140000030b7984 */ /* 0x000e620000000800 */
[----:B---3--:R-:W-:-:S03]  /*18b0*/  FMUL.FTZ R20, R20, R2 ;  /* 0x0000000214147220 */ /* 0x008fc60000410000 */
[----:B------:R-:W2:Y:S01]  /*18c0*/  LDS R17, [R3+0x1600] ;  /* 0x0016000003117984 */ /* 0x000ea20000000800 */
[----:B----4-:R-:W-:-:S03]  /*18d0*/  FMUL.FTZ R22, R22, R2 ;  /* 0x0000000216167220 */ /* 0x010fc60000410000 */
[----:B------:R-:W3:Y:S01]  /*18e0*/  LDS R15, [R3+0x1800] ;  /* 0x00180000030f7984 */ /* 0x000ee20000000800 */
[----:B-----5:R-:W-:-:S03]  /*18f0*/  FMUL.FTZ R14, R14, R2 ;  /* 0x000000020e0e7220 */ /* 0x020fc60000410000 */
[----:B------:R-:W4:Y:S01]  /*1900*/  LDS R13, [R3+0x1a00] ;  /* 0x001a0000030d7984 */ /* 0x000f220000000800 */
[----:B0-----:R-:W-:-:S03]  /*1910*/  FMUL.FTZ R12, R12, R2 ;  /* 0x000000020c0c7220 */ /* 0x001fc60000410000 */
[----:B------:R0:W-:Y:S01]  /*1920*/  STS [R3+-0x400], R16 ;  /* 0xfffc001003007388 */ /* 0x0001e20000000800 */
[----:B------:R-:W-:-:S03]  /*1930*/  FMUL.FTZ R24, R29, R2 ;  /* 0x000000021d187220 */ /* 0x000fc60000410000 */
[----:B------:R5:W-:Y:S04]  /*1940*/  STS [R3+-0x200], R18 ;  /* 0xfffe001203007388 */ /* 0x000be80000000800 */
[----:B------:R-:W-:Y:S01]  /*1950*/  STS [R3], R20 ;  /* 0x0000001403007388 */ /* 0x000fe20000000800 */
[----:B0-----:R-:W-:-:S03]  /*1960*/  FMUL.FTZ R16, R21, R2 ;  /* 0x0000000215107220 */ /* 0x001fc60000410000 */
[----:B------:R-:W-:Y:S01]  /*1970*/  STS [R3+0x200], R22 ;  /* 0x0002001603007388 */ /* 0x000fe20000000800 */
[-C--:B------:R-:W-:Y:S01]  /*1980*/  FMUL.FTZ R26, R25, R2.reuse ;  /* 0x00000002191a7220 */ /* 0x080fe20000410000 */
[-C--:B-----5:R-:W-:Y:S02]  /*1990*/  FMUL.FTZ R18, R27, R2.reuse ;  /* 0x000000021b127220 */ /* 0x0a0fe40000410000 */
[----:B------:R1:W-:Y:S01]  /*19a0*/  STS [R3+0x400], R14 ;  /* 0x0004000e03007388 */ /* 0x0003e20000000800 */
[----:B------:R-:W-:-:S03]  /*19b0*/  FMUL.FTZ R28, R23, R2 ;  /* 0x00000002171c7220 */ /* 0x000fc60000410000 */
[----:B------:R0:W-:Y:S04]  /*19c0*/  STS [R3+0x600], R12 ;  /* 0x0006000c03007388 */ /* 0x0001e80000000800 */
[----:B------:R-:W-:Y:S01]  /*19d0*/  STS [R3+0x800], R24 ;  /* 0x0008001803007388 */ /* 0x000fe20000000800 */
[-C--:B-1----:R-:W-:Y:S01]  /*19e0*/  FMUL.FTZ R14, R11, R2.reuse ;  /* 0x000000020b0e7220 */ /* 0x082fe20000410000 */
[-C--:B--2---:R-:W-:Y:S02]  /*19f0*/  FMUL.FTZ R20, R17, R2.reuse ;  /* 0x0000000211147220 */ /* 0x084fe40000410000 */
[----:B------:R-:W-:Y:S01]  /*1a00*/  STS [R3+0xa00], R16 ;  /* 0x000a001003007388 */ /* 0x000fe20000000800 */
[-C--:B0-----:R-:W-:Y:S01]  /*1a10*/  FMUL.FTZ R12, R19, R2.reuse ;  /* 0x00000002130c7220 */ /* 0x081fe20000410000 */
[----:B---3--:R-:W-:-:S02]  /*1a20*/  FMUL.FTZ R22, R15, R2 ;  /* 0x000000020f167220 */ /* 0x008fc40000410000 */
        /* <DEDUP_REMOVED lines=11> */
.L_x_1383:
[----:B------:R-:W-:Y:S05]  /*1ae0*/  BSYNC.RECONVERGENT B1 ;  /* 0x0000000000017941 */ /* 0x000fea0003800200 */
.L_x_1382:
        /* <DEDUP_REMOVED lines=31> */
.L_x_1386:
[----:B------:R-:W-:Y:S05]  /*1ce0*/  BSYNC.RECONVERGENT B1 ;  /* 0x0000000000017941 */ /* 0x000fea0003800200 */
.L_x_1385:
        /* <DEDUP_REMOVED lines=14> */
.L_x_1378:
[----:B------:R-:W-:Y:S05]  /*1dd0*/  BSYNC.RECONVERGENT B0 ;  /* 0x0000000000007941 */ /* 0x000fea0003800200 */
.L_x_1377:
[C---:B------:R-:W-:Y:S01]  /*1de0*/  ISETP.NE.AND P2, PT, R4.reuse, RZ, PT ;  /* 0x000000ff0400720c */ /* 0x040fe20003f45270 */
[----:B------:R-:W-:Y:S01]  /*1df0*/  BAR.SYNC.DEFER_BLOCKING 0x0 ;  /* 0x0000000000007b1d */ /* 0x000fe20000010000 */
[C---:B--2---:R-:W-:Y:S02]  /*1e00*/  LOP3.LUT R3, R4.reuse, 0x1, RZ, 0xc0, !PT ;  /* 0x0000000104037812 */ /* 0x044fe400078ec0ff */
[----:B-1----:R-:W-:Y:S02]  /*1e10*/  LOP3.LUT R2, R4, 0x3c0, RZ, 0xc0, !PT ;  /* 0x000003c004027812 */ /* 0x002fe400078ec0ff */
[----:B------:R-:W-:Y:S01]  /*1e20*/  ISETP.NE.U32.AND P0, PT, R3, 0x1, PT ;  /* 0x000000010300780c */ /* 0x000fe20003f05070 */
[----:B------:R-:W-:Y:S01]  /*1e30*/  BSSY.RECONVERGENT B0, `(.L_x_1387) ;  /* 0x000001c000007945 */ /* 0x000fe20003800200 */
[----:B------:R-:W-:Y:S02]  /*1e40*/  SHF.R.U32.HI R11, RZ, 0x1, R6 ;  /* 0x00000001ff0b7819 */ /* 0x000fe40000011606 */
[----:B------:R-:W-:-:S02]  /*1e50*/  IADD3 R7, PT, PT, R7, 0x20, RZ ;  /* 0x0000002007077810 */ /* 0x000fc40007ffe0ff */
[----:B------:R-:W-:Y:S02]  /*1e60*/  ISETP.NE.OR P3, PT, R2, 0x40, !P0 ;  /* 0x000000400200780c */ /* 0x000fe40004765670 */
[----:B------:R-:W-:Y:S01]  /*1e70*/  LEA R12, R0, R7, 0x18 ;  /* 0x00000007000c7211 */ /* 0x000fe200078ec0ff */
[----:B------:R-:W-:Y:S01]  /*1e80*/  HFMA2 R0, -RZ, RZ, 0, 0 ;  /* 0x00000000ff007431 */ /* 0x000fe200000001ff */
[----:B------:R-:W-:Y:S02]  /*1e90*/  LOP3.LUT R2, R11, 0x3e0, R4, 0xf8, !PT ;  /* 0x000003e00b027812 */ /* 0x000fe400078ef804 */
[----:B------:R-:W-:Y:S02]  /*1ea0*/  LOP3.LUT P1, RZ, R4, 0x3c1, RZ, 0xc0, !PT ;  /* 0x000003c104ff7812 */ /* 0x000fe4000782c0ff */
[----:B------:R-:W-:Y:S02]  /*1eb0*/  MOV R5, RZ ;  /* 0x000000ff00057202 */ /* 0x000fe40000000f00 */
        /* <DEDUP_REMOVED lines=19> */
.L_x_1388:
[----:B------:R-:W-:Y:S05]  /*1ff0*/  BSYNC.RECONVERGENT B0 ;  /* 0x0000000000007941 */ /* 0x000fea0003800200 */
.L_x_1387:
[----:B------:R-:W-:Y:S01]  /*2000*/  BAR.SYNC.DEFER_BLOCKING 0x0 ;  /* 0x0000000000007b1d */ /* 0x000fe20000010000 */
[----:B-1----:R-:W-:-:S04]  /*2010*/  LOP3.LUT R6, R4, 0x3e1, RZ, 0xc0, !PT ;  /* 0x000003e104067812 */ /* 0x002fc800078ec0ff */
[C---:B------:R-:W-:Y:S01]  /*2020*/  ISETP.NE.AND P2, PT, R6.reuse, RZ, PT ;  /* 0x000000ff0600720c */ /* 0x040fe20003f45270 */
[----:B------:R-:W-:Y:S04]  /*2030*/  @!P3 STS [R10+-0x100], R0 ;  /* 0xffff00000a00b388 */ /* 0x000fe80000000800 */
[----:B------:R-:W-:Y:S01]  /*2040*/  @!P3 STS [R10+-0xc0], R5 ;  /* 0xffff40050a00b388 */ /* 0x000fe20000000800 */
[----:B------:R-:W-:Y:S01]  /*2050*/  BAR.SYNC.DEFER_BLOCKING 0x0 ;  /* 0x0000000000007b1d */ /* 0x000fe20000010000 */
[----:B------:R-:W-:-:S13]  /*2060*/  ISETP.NE.AND P3, PT, R6, 0x20, PT ;  /* 0x000000200600780c */ /* 0x000fda0003f65270 */
[----:B------:R-:W-:Y:S01]  /*2070*/  @!P3 LEA R11, R11, R12, 0x2 ;  /* 0x0000000c0b0bb211 */ /* 0x000fe200078e10ff */
[----:B------:R-:W1:Y:S04]  /*2080*/  @!P1 LDS R3, [R10] ;  /* 0x000000000a039984 */ /* 0x000e680000000800 */
[----:B------:R-:W2:Y:S01]  /*2090*/  @!P1 LDS R2, [R10+0x40] ;  /* 0x000040000a029984 */ /* 0x000ea20000000800 */
[----:B-1----:R-:W-:Y:S01]  /*20a0*/  @!P1 FADD.FTZ R0, R0, R3 ;  /* 0x0000000300009221 */ /* 0x002fe20000010000 */
[----:B------:R-:W-:Y:S01]  /*20b0*/  BAR.SYNC.DEFER_BLOCKING 0x0 ;  /* 0x0000000000007b1d */ /* 0x000fe20000010000 */
[----:B--2---:R-:W-:Y:S01]  /*20c0*/  @!P1 FADD.FTZ R5, R5, R2 ;  /* 0x0000000205059221 */ /* 0x004fe20000010000 */
[----:B------:R-:W-:-:S04]  /*20d0*/  ISETP.GT.U32.AND P1, PT, R4, 0x1f, PT ;  /* 0x0000001f0400780c */ /* 0x000fc80003f24070 */
[----:B------:R1:W-:Y:S04]  /*20e0*/  @!P3 STS [R11], R0 ;  /* 0x000000000b00b388 */ /* 0x0003e80000000800 */
[----:B------:R1:W-:Y:S01]  /*20f0*/  @!P3 STS [R11+0x40], R5 ;  /* 0x000040050b00b388 */ /* 0x0003e20000000800 */
[----:B------:R-:W-:Y:S06]  /*2100*/  BAR.SYNC.DEFER_BLOCKING 0x0 ;  /* 0x0000000000007b1d */ /* 0x000fec0000010000 */
[----:B------:R1:W2:Y:S04]  /*2110*/  @!P2 LDS R3, [R10] ;  /* 0x000000000a03a984 */ /* 0x0002a80000000800 */
[----:B------:R1:W3:Y:S01]  /*2120*/  @!P2 LDS R2, [R10+0x40] ;  /* 0x000040000a02a984 */ /* 0x0002e20000000800 */
[----:B------:R-:W-:Y:S06]  /*2130*/  BAR.SYNC.DEFER_BLOCKING 0x0 ;  /* 0x0000000000007b1d */ /* 0x000fec0000010000 */
[----:B------:R-:W-:Y:S05]  /*2140*/  @P1 EXIT ;  /* 0x000000000000194d */ /* 0x000fea0003800000 */
[----:B------:R-:W-:-:S04]  /*2150*/  UIMAD UR4, UR40, UR43, UR44 ;  /* 0x0000002b280472a4 */ /* 0x000fc8000f8e022c */
[----:B------:R-:W-:Y:S01]  /*2160*/  UIMAD UR4, UR4, UR42, URZ ;  /* 0x0000002a040472a4 */ /* 0x000fe2000f8e02ff */
[----:B------:R-:W-:Y:S11]  /*2170*/  @!P0 EXIT ;  /* 0x000000000000894d */ /* 0x000ff60003800000 */
[----:B------:R-:W4:Y:S01]  /*2180*/  LDCU.64 UR6, c[0x0][0x390] ;  /* 0x00007200ff0677ac */ /* 0x000f220008000a00 */
[----:B------:R-:W-:Y:S01]  /*2190*/  SHF.R.U32.HI R4, RZ, 0x1, R4 ;  /* 0x00000001ff047819 */ /* 0x000fe20000011604 */
[----:B-12---:R-:W-:Y:S01]  /*21a0*/  @!P2 FADD.FTZ R0, R0, R3 ;  /* 0x000000030000a221 */ /* 0x006fe20000010000 */
[----:B---3--:R-:W-:Y:S01]  /*21b0*/  @!P2 FADD.FTZ R5, R5, R2 ;  /* 0x000000020505a221 */ /* 0x008fe20000010000 */
[----:B------:R-:W-:Y:S02]  /*21c0*/  USHF.L.U32 UR8, UR41, 0x5, URZ ;  /* 0x0000000529087899 */ /* 0x000fe400080006ff */
[----:B------:R-:W-:Y:S02]  /*21d0*/  USHF.L.U32 UR5, UR4, 0x5, URZ ;  /* 0x0000000504057899 */ /* 0x000fe400080006ff */
[----:B------:R-:W-:Y:S02]  /*21e0*/  F2FP.BF16.F32.PACK_AB R0, R5, R0 ;  /* 0x000000000500723e */ /* 0x000fe400000010ff */
[----:B------:R-:W-:-:S05]  /*21f0*/  IMAD.U32 R7, RZ, RZ, UR8 ;  /* 0x00000008ff077e24 */ /* 0x000fca000f8e00ff */
[----:B------:R-:W-:-:S04]  /*2200*/  IADD3 R4, P0, P1, R4, UR5, R7 ;  /* 0x0000000504047c10 */ /* 0x000fc8000f91e007 */
[----:B------:R-:W-:Y:S02]  /*2210*/  IADD3.X R3, PT, PT, RZ, RZ, RZ, P0, P1 ;  /* 0x000000ffff037210 */ /* 0x000fe400007e24ff */
[----:B----4-:R-:W-:-:S04]  /*2220*/  LEA R2, P0, R4, UR6, 0x1 ;  /* 0x0000000604027c11 */ /* 0x010fc8000f8008ff */
[----:B------:R-:W-:Y:S02]  /*2230*/  LEA.HI.X R3, R4, UR7, R3, 0x1, P0 ;  /* 0x0000000704037c11 */ /* 0x000fe400080f0c03 */
[----:B------:R-:W-:-:S03]  /*2240*/  PRMT R4, R0, 0x7632, R4 ;  /* 0x0000763200047816 */ /* 0x000fc60000000004 */
[----:B------:R-:W-:Y:S04]  /*2250*/  STG.E.U16 desc[UR36][R2.64], R0 ;  /* 0x0000000002007986 */ /* 0x000fe8000c101524 */
[----:B------:R-:W-:Y:S01]  /*2260*/  STG.E.U16 desc[UR36][R2.64+0x20], R4 ;  /* 0x0000200402007986 */ /* 0x000fe2000c101524 */
[----:B------:R-:W-:Y:S05]  /*2270*/  EXIT ;  /* 0x000000000000794d */ /* 0x000fea0003800000 */
.L_x_1366:
[----:B------:R-:W-:Y:S01]  /*2280*/  HFMA2 R12, -RZ, RZ, 0, 9.5367431640625e-07 ;  /* 0x00000010ff0c7431 */ /* 0x000fe200000001ff */
[----:B------:R-:W-:Y:S02]  /*2290*/  MOV R11, 0x1f ;  /* 0x0000001f000b7802 */ /* 0x000fe40000000f00 */
[----:B------:R-:W-:-:S07]  /*22a0*/  MOV R15, 0xffffffff ;  /* 0xffffffff000f7802 */ /* 0x000fce0000000f00 */
[----:B------:R-:W-:Y:S05]  /*22b0*/  WARPSYNC.COLLECTIVE R15, `(.L_x_1389) ;  /* 0x000000000f087348 */ /* 0x000fea0003c00000 */
[----:B------:R0:W1:Y:S02]  /*22c0*/  SHFL.BFLY P6, R14, R13, R12, R11 ;  /* 0x0c00000c0d0e7389 */ /* 0x00006400000c000b */
[----:B01----:R-:W-:Y:S05]  /*22d0*/  ENDCOLLECTIVE ;  /* 0x000000000000791b */ /* 0x003fea0003800000 */
.L_x_1389:
[----:B------:R-:W-:Y:S01]  /*22e0*/  IMAD.MOV.U32 R12, RZ, RZ, 0x8 ;  /* 0x00000008ff0c7424 */ /* 0x000fe200078e00ff */
[----:B------:R-:W-:-:S04]  /*22f0*/  FMNMX.FTZ R0, R14, -3.40282346638528859812e+38, !PT ;  /* 0xff7fffff0e007809 */ /* 0x000fc80007810000 */
[----:B------:R-:W-:-:S07]  /*2300*/  MOV R13, R0 ;  /* 0x00000000000d7202 */ /* 0x000fce0000000f00 */
[----:B------:R-:W-:Y:S05]  /*2310*/  WARPSYNC.COLLECTIVE R15, `(.L_x_1390) ;  /* 0x000000000f087348 */ /* 0x000fea0003c00000 */
[----:B------:R0:W1:Y:S02]  /*2320*/  SHFL.BFLY P6, R14, R13, R12, R11 ;  /* 0x0c00000c0d0e7389 */ /* 0x00006400000c000b */
[----:B01----:R-:W-:Y:S05]  /*2330*/  ENDCOLLECTIVE ;  /* 0x000000000000791b */ /* 0x003fea0003800000 */
.L_x_1390:
[----:B------:R-:W-:Y:S01]  /*2340*/  HFMA2 R12, -RZ, RZ, 0, 2.384185791015625e-07 ;  /* 0x00000004ff0c7431 */ /* 0x000fe200000001ff */
[----:B------:R-:W-:-:S04]  /*2350*/  FMNMX.FTZ R2, R0, R14, !PT ;  /* 0x0000000e00027209 */ /* 0x000fc80007810000 */
[----:B------:R-:W-:-:S07]  /*2360*/  MOV R13, R2 ;  /* 0x00000002000d7202 */ /* 0x000fce0000000f00 */
[----:B------:R-:W-:Y:S05]  /*2370*/  WARPSYNC.COLLECTIVE R15, `(.L_x_1391) ;  /* 0x000000000f087348 */ /* 0x000fea0003c00000 */
[----:B------:R0:W1:Y:S02]  /*2380*/  SHFL.BFLY P6, R14, R13, R12, R11 ;  /* 0x0c00000c0d0e7389 */ /* 0x00006400000c000b */
[----:B01----:R-:W-:Y:S05]  /*2390*/  ENDCOLLECTIVE ;  /* 0x000000000000791b */ /* 0x003fea0003800000 */
.L_x_1391:
[----:B------:R-:W-:Y:S01]  /*23a0*/  HFMA2 R12, -RZ, RZ, 0, 1.1920928955078125e-07 ;  /* 0x00000002ff0c7431 */ /* 0x000fe200000001ff */
[----:B------:R-:W-:-:S04]  /*23b0*/  FMNMX.FTZ R3, R2, R14, !PT ;  /* 0x0000000e02037209 */ /* 0x000fc80007810000 */
[----:B------:R-:W-:-:S07]  /*23c0*/  MOV R13, R3 ;  /* 0x00000003000d7202 */ /* 0x000fce0000000f00 */
[----:B------:R-:W-:Y:S05]  /*23d0*/  WARPSYNC.COLLECTIVE R15, `(.L_x_1392) ;  /* 0x000000000f087348 */ /* 0x000fea0003c00000 */
[----:B------:R0:W1:Y:S02]  /*23e0*/  SHFL.BFLY P6, R14, R13, R12, R11 ;  /* 0x0c00000c0d0e7389 */ /* 0x00006400000c000b */
[----:B01----:R-:W-:Y:S05]  /*23f0*/  ENDCOLLECTIVE ;  /* 0x000000000000791b */ /* 0x003fea0003800000 */
.L_x_1392:
[----:B------:R-:W-:Y:S05]  /*2400*/  BRA `(.L_x_1393) ;  /* 0xffffffe0000c7947 */ /* 0x000fea000383ffff */
.L_x_1394:
        /* <DEDUP_REMOVED lines=15> */
.L_x_27271:


//--------------------- .text._ZN4vllm25paged_attention_v2_kernelI13__nv_bfloat16hLi256ELi16ELi128ELNS_18Fp8KVCacheDataTypeE2ELb1ELi512EEEvPfS3_PT_PKS4_PKT0_SA_ifPKiSC_iPKfiiiSE_SE_iiiii --------------------------
	.section	.text._ZN4vllm25paged_attention_v2_kernelI13__nv_bfloat16hLi256ELi16ELi128ELNS_18Fp8KVCacheDataTypeE2ELb1ELi512EEEvPfS3_PT_PKS4_PKT0_SA_ifPKiSC_iPKfiiiSE_SE_iiiii,"ax",@progbits
	.align	128
        .global         _ZN4vllm25paged_attention_v2_kernelI13__nv_bfloat16hLi256ELi16ELi128ELNS_18Fp8KVCacheDataTypeE2ELb1ELi512EEEvPfS3_PT_PKS4_PKT0_SA_ifPKiSC_iPKfiiiSE_SE_iiiii
        .type           _ZN4vllm25paged_attention_v2_kernelI13__nv_bfloat16hLi256ELi16ELi128ELNS_18Fp8KVCacheDataTypeE2ELb1ELi512EEEvPfS3_PT_PKS4_PKT0_SA_ifPKiSC_iPKfiiiSE_SE_iiiii,@function
        .size           _ZN4vllm25paged_attention_v2_kernelI13__nv_bfloat16hLi256ELi16ELi128ELNS_18Fp8KVCacheDataTypeE2ELb1ELi512EEEvPfS3_PT_PKS4_PKT0_SA_ifPKiSC_iPKfiiiSE_SE_iiiii,(.L_x_27272 - _ZN4vllm25paged_attention_v2_kernelI13__nv_bfloat16hLi256ELi16ELi128ELNS_18Fp8KVCacheDataTypeE2ELb1ELi512EEEvPfS3_PT_PKS4_PKT0_SA_ifPKiSC_iPKfiiiSE_SE_iiiii)
        .other          _ZN4vllm25paged_attention_v2_kernelI13__nv_bfloat16hLi256ELi16ELi128ELNS_18Fp8KVCacheDataTypeE2ELb1ELi512EEEvPfS3_PT_PKS4_PKT0_SA_ifPKiSC_iPKfiiiSE_SE_iiiii,@"STO_CUDA_ENTRY STV_DEFAULT"
_ZN4vllm25paged_attention_v2_kernelI13__nv_bfloat16hLi256ELi16ELi128ELNS_18Fp8KVCacheDataTypeE2ELb1ELi512EEEvPfS3_PT_PKS4_PKT0_SA_ifPKiSC_iPKfiiiSE_SE_iiiii:
.text._ZN4vllm25paged_attention_v2_kernelI13__nv_bfloat16hLi256ELi16ELi128ELNS_18Fp8KVCacheDataTypeE2ELb1ELi512EEEvPfS3_PT_PKS4_PKT0_SA_ifPKiSC_iPKfiiiSE_SE_iiiii:
        /* <DEDUP_REMOVED lines=13> */
[----:B------:R-:W2:Y:S02]  /*00d0*/  LDCU UR38, c[0x0][0x378] ;  /* 0x00006f00ff2677ac */ /* 0x000ea40008000800 */
[----:B------:R-:W-:Y:S01]  /*00e0*/  IABS R8, R3 ;  /* 0x0000000300087213 */ /* 0x000fe20000000000 */
[----:B------:R-:W3:Y:S02]  /*00f0*/  S2R R19, SR_CTAID.X ;  /* 0x0000000000137919 */ /* 0x000ee40000002500 */
[----:B------:R-:W4:Y:S08]  /*0100*/  LDC R11, c[0x0][0x408] ;  /* 0x00010200ff0b7b82 */ /* 0x000f300000000800 */
[----:B------:R-:W3:Y:S01]  /*0110*/  LDC R18, c[0x0][0x370] ;  /* 0x0000dc00ff127b82 */ /* 0x000ee20000000800 */
[----:B0-----:R-:W-:-:S04]  /*0120*/  IABS R10, R2 ;  /* 0x00000002000a7213 */ /* 0x001fc80000000000 */
[----:B------:R-:W0:Y:S03]  /*0130*/  I2F.RP R5, R10 ;  /* 0x0000000a00057306 */ /* 0x000e260000209400 */
[----:B------:R-:W-:Y:S01]  /*0140*/  BAR.SYNC.DEFER_BLOCKING 0x0 ;  /* 0x0000000000007b1d */ /* 0x000fe20000010000 */
[----:B----4-:R-:W-:-:S05]  /*0150*/  ISETP.GE.AND P1, PT, R11, RZ, PT ;  /* 0x000000ff0b00720c */ /* 0x010fca0003f26270 */
[----:B0-----:R-:W0:Y:S08]  /*0160*/  MUFU.RCP R5, R5 ;  /* 0x0000000500057308 */ /* 0x001e300000001000 */
[----:B------:R-:W3:Y:S01]  /*0170*/  @P1 LDC R12, c[0x0][0x3f8] ;  /* 0x0000fe00ff0c1b82 */ /* 0x000ee20000000800 */
[----:B0-----:R-:W-:-:S04]  /*0180*/  VIADD R6, R5, 0xffffffe ;  /* 0x0ffffffe05067836 */ /* 0x001fc80000000000 */
[----:B------:R0:W4:Y:S01]  /*0190*/  F2I.FTZ.U32.TRUNC.NTZ R7, R6 ;  /* 0x0000000600077305 */ /* 0x000122000021f000 */
[----:B---3--:R-:W-:Y:S02]  /*01a0*/  @P1 IMAD R12, R18, R12, R19 ;  /* 0x0000000c120c1224 */ /* 0x008fe400078e0213 */
[----:B0-----:R-:W-:Y:S02]  /*01b0*/  HFMA2 R6, -RZ, RZ, 0, 0 ;  /* 0x00000000ff067431 */ /* 0x001fe400000001ff */
[----:B----4-:R-:W-:-:S04]  /*01c0*/  IMAD R0, R7, R10, RZ ;  /* 0x0000000a07007224 */ /* 0x010fc800078e02ff */
[----:B------:R-:W-:-:S04]  /*01d0*/  IMAD.MOV R13, RZ, RZ, -R0 ;  /* 0x000000ffff0d7224 */ /* 0x000fc800078e0a00 */
[----:B------:R-:W-:-:S04]  /*01e0*/  IMAD.HI.U32 R0, R7, R13, R6 ;  /* 0x0000000d07007227 */ /* 0x000fc800078e0006 */
[----:B------:R-:W-:Y:S02]  /*01f0*/  IMAD.MOV.U32 R13, RZ, RZ, R8 ;  /* 0x000000ffff0d7224 */ /* 0x000fe400078e0008 */
[----:B------:R-:W-:Y:S02]  /*0200*/  IMAD.SHL.U32 R8, R23, 0x20, RZ ;  /* 0x0000002017087824 */ /* 0x000fe400078e00ff */
[----:B------:R-:W-:-:S03]  /*0210*/  IMAD.HI.U32 R7, R0, R13, RZ ;  /* 0x0000000d00077227 */ /* 0x000fc600078e00ff */
[----:B-1----:R-:W-:Y:S02]  /*0220*/  LEA.HI R6, R22, R8, RZ, 0x1b ;  /* 0x0000000816067211 */ /* 0x002fe400078fd8ff */
[----:B------:R-:W-:-:S05]  /*0230*/  IADD3 R5, PT, PT, -R7, RZ, RZ ;  /* 0x000000ff07057210 */ /* 0x000fca0007ffe1ff */
[----:B------:R-:W-:-:S05]  /*0240*/  IMAD R5, R10, R5, R13 ;  /* 0x000000050a057224 */ /* 0x000fca00078e020d */
[----:B------:R-:W-:-:S13]  /*0250*/  ISETP.GT.U32.AND P3, PT, R10, R5, PT ;  /* 0x000000050a00720c */ /* 0x000fda0003f64070 */
[----:B------:R-:W-:Y:S01]  /*0260*/  @!P3 IMAD.IADD R5, R5, 0x1, -R10 ;  /* 0x000000010505b824 */ /* 0x000fe200078e0a0a */
[----:B------:R-:W-:Y:S02]  /*0270*/  @!P3 IADD3 R7, PT, PT, R7, 0x1, RZ ;  /* 0x000000010707b810 */ /* 0x000fe40007ffe0ff */
[----:B------:R-:W-:Y:S02]  /*0280*/  ISETP.NE.AND P3, PT, R2, RZ, PT ;  /* 0x000000ff0200720c */ /* 0x000fe40003f65270 */
[----:B------:R-:W-:Y:S02]  /*0290*/  ISETP.GE.U32.AND P0, PT, R5, R10, PT ;  /* 0x0000000a0500720c */ /* 0x000fe40003f06070 */
[----:B------:R-:W-:Y:S02]  /*02a0*/  LOP3.LUT R5, R3, R2, RZ, 0x3c, !PT ;  /* 0x0000000203057212 */ /* 0x000fe400078e3cff */
[----:B------:R-:W-:Y:S02]  /*02b0*/  IADD3 R3, PT, PT, R9, 0xf, RZ ;  /* 0x0000000f09037810 */ /* 0x000fe40007ffe0ff */
[----:B------:R-:W-:-:S02]  /*02c0*/  ISETP.GE.AND P2, PT, R5, RZ, PT ;  /* 0x000000ff0500720c */ /* 0x000fc40003f46270 */
[----:B------:R-:W-:-:S04]  /*02d0*/  SHF.R.U32.HI R3, RZ, 0x4, R3 ;  /* 0x00000004ff037819 */ /* 0x000fc80000011603 */
[----:B------:R-:W-:Y:S01]  /*02e0*/  VIADDMNMX.U32 R5, R8, 0x20, R3, PT ;  /* 0x0000002008057846 */ /* 0x000fe20003800003 */
[----:B------:R-:W-:-:S03]  /*02f0*/  @P0 VIADD R7, R7, 0x1 ;  /* 0x0000000107070836 */ /* 0x000fc60000000000 */
[-C--:B------:R-:W-:Y:S02]  /*0300*/  IADD3 R3, PT, PT, -R8, R5.reuse, RZ ;  /* 0x0000000508037210 */ /* 0x080fe40007ffe1ff */
[----:B------:R-:W-:Y:S02]  /*0310*/  ISETP.GE.U32.AND P0, PT, R6, R5, PT ;  /* 0x000000050600720c */ /* 0x000fe40003f06070 */
[----:B------:R-:W-:Y:S01]  /*0320*/  @!P2 IADD3 R7, PT, PT, -R7, RZ, RZ ;  /* 0x000000ff0707a210 */ /* 0x000fe20007ffe1ff */
[----:B------:R-:W-:Y:S01]  /*0330*/  IMAD R8, R3, 0x10, R4 ;  /* 0x0000001003087824 */ /* 0x000fe200078e0204 */
[----:B------:R-:W-:-:S04]  /*0340*/  @!P3 LOP3.LUT R7, RZ, R2, RZ, 0x33, !PT ;  /* 0x00000002ff07b212 */ /* 0x000fc800078e33ff */
[----:B------:R-:W-:Y:S01]  /*0350*/  VIMNMX R9, PT, PT, R9, R8, PT ;  /* 0x0000000809097248 */ /* 0x000fe20003fe0100 */
[----:B------:R-:W-:Y:S01]  /*0360*/  @P1 IMAD R8, R12, R11, 0x1 ;  /* 0x000000010c081424 */ /* 0x000fe200078e020b */
        /* <DEDUP_REMOVED lines=31> */
[----:B0-----:R-:W-:-:S06]  /*0560*/  IADD3 R2, PT, PT, R14, 0xffffffe, RZ ;  /* 0x0ffffffe0e027810 */ /* 0x001fcc0007ffe0ff */
[----:B------:R0:W1:Y:S02]  /*0570*/  F2I.FTZ.U32.TRUNC.NTZ R3, R2 ;  /* 0x0000000200037305 */ /* 0x000064000021f000 */
[----:B0-----:R-:W-:Y:S01]  /*0580*/  MOV R2, RZ ;  /* 0x000000ff00027202 */ /* 0x001fe20000000f00 */
[----:B-1----:R-:W-:-:S04]  /*0590*/  IMAD.MOV R15, RZ, RZ, -R3 ;  /* 0x000000ffff0f7224 */ /* 0x002fc800078e0a03 */
[----:B------:R-:W-:-:S04]  /*05a0*/  IMAD R15, R15, R12, RZ ;  /* 0x0000000c0f0f7224 */ /* 0x000fc800078e02ff */
[----:B------:R-:W-:Y:S02]  /*05b0*/  IMAD.HI.U32 R3, R3, R15, R2 ;  /* 0x0000000f03037227 */ /* 0x000fe400078e0002 */
[----:B------:R-:W0:Y:S02]  /*05c0*/  LDC R2, c[0x0][0x3f8] ;  /* 0x0000fe00ff027b82 */ /* 0x000e240000000800 */
[----:B------:R-:W-:Y:S02]  /*05d0*/  IMAD.MOV R15, RZ, RZ, -R17 ;  /* 0x000000ffff0f7224 */ /* 0x000fe400078e0a11 */
        /* <DEDUP_REMOVED lines=15> */
.L_x_1395:
[----:B------:R-:W-:Y:S01]  /*06d0*/  BSSY.RECONVERGENT B6, `(.L_x_1396) ;  /* 0x0000044000067945 */ /* 0x000fe20003800200 */
[----:B------:R-:W-:Y:S01]  /*06e0*/  SHF.R.U32.HI R17, RZ, 0x1, R22 ;  /* 0x00000001ff117819 */ /* 0x000fe20000011616 */
[----:B------:R-:W-:Y:S01]  /*06f0*/  IMAD.MOV.U32 R11, RZ, RZ, R10 ;  /* 0x000000ffff0b7224 */ /* 0x000fe200078e000a */
[----:B------:R-:W-:Y:S02]  /*0700*/  LOP3.LUT R16, R22, 0x1, RZ, 0xc0, !PT ;  /* 0x0000000116107812 */ /* 0x000fe400078ec0ff */
[----:B------:R-:W-:Y:S01]  /*0710*/  IADD3 R21, PT, PT, -R4, R9, RZ ;  /* 0x0000000904157210 */ /* 0x000fe20007ffe1ff */
[----:B------:R-:W-:Y:S06]  /*0720*/  @P0 BRA `(.L_x_1397) ;  /* 0x0000000000f80947 */ /* 0x000fec0003800000 */
[----:B------:R-:W0:Y:S01]  /*0730*/  LDC R25, c[0x0][0x400] ;  /* 0x00010000ff197b82 */ /* 0x000e220000000800 */
[----:B------:R-:W1:Y:S01]  /*0740*/  LDCU UR4, c[0x0][0x3fc] ;  /* 0x00007f80ff0477ac */ /* 0x000e620008000800 */
[----:B------:R-:W-:-:S06]  /*0750*/  MOV R14, R6 ;  /* 0x00000006000e7202 */ /* 0x000fcc0000000f00 */
[----:B------:R-:W2:Y:S01]  /*0760*/  LDC R13, c[0x0][0x404] ;  /* 0x00010100ff0d7b82 */ /* 0x000ea20000000800 */
[----:B0-----:R-:W-:Y:S02]  /*0770*/  IABS R12, R25 ;  /* 0x00000019000c7213 */ /* 0x001fe40000000000 */
[----:B------:R-:W-:Y:S02]  /*0780*/  ISETP.NE.AND P1, PT, R25, RZ, PT ;  /* 0x000000ff1900720c */ /* 0x000fe40003f25270 */
[----:B------:R-:W0:Y:S01]  /*0790*/  I2F.RP R10, R12 ;  /* 0x0000000c000a7306 */ /* 0x000e220000209400 */
[----:B--2---:R-:W-:-:S07]  /*07a0*/  ISETP.NE.AND P2, PT, R13, RZ, PT ;  /* 0x000000ff0d00720c */ /* 0x004fce0003f45270 */
[----:B0-----:R-:W0:Y:S02]  /*07b0*/  MUFU.RCP R10, R10 ;  /* 0x0000000a000a7308 */ /* 0x001e240000001000 */
[----:B0-----:R-:W-:Y:S01]  /*07c0*/  VIADD R2, R10, 0xffffffe ;  /* 0x0ffffffe0a027836 */ /* 0x001fe20000000000 */
[----:B------:R-:W-:-:S05]  /*07d0*/  IABS R10, R13 ;  /* 0x0000000d000a7213 */ /* 0x000fca0000000000 */
[----:B------:R0:W2:Y:S02]  /*07e0*/  F2I.FTZ.U32.TRUNC.NTZ R3, R2 ;  /* 0x0000000200037305 */ /* 0x0000a4000021f000 */
[----:B0-----:R-:W-:Y:S01]  /*07f0*/  IMAD.MOV.U32 R2, RZ, RZ, RZ ;  /* 0x000000ffff027224 */ /* 0x001fe200078e00ff */
[----:B--2---:R-:W-:-:S05]  /*0800*/  IADD3 R15, PT, PT, RZ, -R3, RZ ;  /* 0x80000003ff0f7210 */ /* 0x004fca0007ffe0ff */
[----:B------:R-:W-:-:S04]  /*0810*/  IMAD R15, R15, R12, RZ ;  /* 0x0000000c0f0f7224 */ /* 0x000fc800078e02ff */
[----:B------:R-:W-:-:S04]  /*0820*/  IMAD.HI.U32 R15, R3, R15, R2 ;  /* 0x0000000f030f7227 */ /* 0x000fc800078e0002 */
[----:B-1----:R-:W-:-:S07]  /*0830*/  VIADD R3, R7, -UR4 ;  /* 0x8000000407037c36 */ /* 0x002fce0008000000 */
.L_x_1401:
[----:B0-----:R-:W-:-:S04]  /*0840*/  SHF.L.U32 R2, R14, 0x4, RZ ;  /* 0x000000040e027819 */ /* 0x001fc800000006ff */
        /* <DEDUP_REMOVED lines=12> */
[----:B------:R-:W-:-:S04]  /*0910*/  @!P2 LOP3.LUT R20, RZ, R13, RZ, 0x33, !PT ;  /* 0x0000000dff14a212 */ /* 0x000fc800078e33ff */
[C---:B------:R-:W-:Y:S01]  /*0920*/  ISETP.GT.AND P0, PT, R20.reuse, R3, PT ;  /* 0x000000031400720c */ /* 0x040fe20003f04270 */
        /* <DEDUP_REMOVED lines=9> */
[----:B------:R-:W-:-:S05]  /*09c0*/  @!P4 IMAD.IADD R27, R27, 0x1, -R12 ;  /* 0x000000011b1bc824 */ /* 0x000fca00078e0a0c */
[----:B------:R-:W-:Y:S02]  /*09d0*/  @!P3 IADD3 R27, PT, PT, -R27, RZ, RZ ;  /* 0x000000ff1b1bb210 */ /* 0x000fe40007ffe1ff */
[----:B------:R-:W-:-:S04]  /*09e0*/  @!P1 LOP3.LUT R27, RZ, R25, RZ, 0x33, !PT ;  /* 0x00000019ff1b9212 */ /* 0x000fc800078e33ff */
[----:B------:R-:W-:-:S13]  /*09f0*/  ISETP.EQ.OR P0, PT, R27, RZ, P0 ;  /* 0x000000ff1b00720c */ /* 0x000fda0000702670 */
[----:B------:R-:W-:Y:S05]  /*0a00*/  @P0 BRA `(.L_x_1398) ;  /* 0x0000002c00a80947 */ /* 0x000fea0003800000 */
[----:B------:R-:W-:Y:S01]  /*0a10*/  ISETP.NE.AND P0, PT, R16, RZ, PT ;  /* 0x000000ff1000720c */ /* 0x000fe20003f05270 */
[----:B------:R-:W-:-:S12]  /*0a20*/  BSSY.RECONVERGENT B0, `(.L_x_1399) ;  /* 0x000000b000007945 */ /* 0x000fd80003800200 */
[----:B------:R-:W-:Y:S05]  /*0a30*/  @P0 BRA `(.L_x_1400) ;  /* 0x0000000000240947 */ /* 0x000fea0003800000 */
[----:B------:R-:W0:Y:S01]  /*0a40*/  S2UR UR5, SR_CgaCtaId ;  /* 0x00000000000579c3 */ /* 0x000e220000008800 */
[----:B------:R-:W-:Y:S01]  /*0a50*/  UMOV UR4, 0x400 ;  /* 0x0000040000047882 */ /* 0x000fe20000000000 */
[----:B------:R-:W-:Y:S01]  /*0a60*/  LOP3.LUT R27, R17, 0xf, RZ, 0xc0, !PT ;  /* 0x0000000f111b7812 */ /* 0x000fe200078ec0ff */
[----:B------:R-:W-:-:S03]  /*0a70*/  UIADD3 UR4, UPT, UPT, UR4, 0x20, URZ ;  /* 0x0000002004047890 */ /* 0x000fc6000fffe0ff */
[----:B------:R-:W-:Y:S02]  /*0a80*/  IADD3 R27, PT, PT, R2, R27, -R4 ;  /* 0x0000001b021b7210 */ /* 0x000fe40007ffe804 */
[----:B------:R-:W-:Y:S01]  /*0a90*/  MOV R2, 0xff7fffff ;  /* 0xff7fffff00027802 */ /* 0x000fe20000000f00 */
[----:B0-----:R-:W-:-:S06]  /*0aa0*/  ULEA UR4, UR5, UR4, 0x18 ;  /* 0x0000000405047291 */ /* 0x001fcc000f8ec0ff */
[----:B------:R-:W-:-:S05]  /*0ab0*/  LEA R27, R27, UR4, 0x2 ;  /* 0x000000041b1b7c11 */ /* 0x000fca000f8e10ff */
[----:B------:R0:W-:Y:S02]  /*0ac0*/  STS [R27], R2 ;  /* 0x000000021b007388 */ /* 0x0001e40000000800 */
.L_x_1400:
[----:B------:R-:W-:Y:S05]  /*0ad0*/  BSYNC.RECONVERGENT B0 ;  /* 0x0000000000007941 */ /* 0x000fea0003800200 */
.L_x_1399:
[----:B------:R-:W-:-:S05]  /*0ae0*/  VIADD R14, R14, 0x4 ;  /* 0x000000040e0e7836 */ /* 0x000fca0000000000 */
[----:B------:R-:W-:-:S13]  /*0af0*/  ISETP.GE.U32.AND P0, PT, R14, R5, PT ;  /* 0x000000050e00720c */ /* 0x000fda0003f06070 */
[----:B------:R-:W-:Y:S05]  /*0b00*/  @!P0 BRA `(.L_x_1401) ;  /* 0xfffffffc004c8947 */ /* 0x000fea000383ffff */
.L_x_1397:
[----:B------:R-:W-:Y:S05]  /*0b10*/  BSYNC.RECONVERGENT B6 ;  /* 0x0000000000067941 */ /* 0x000fea0003800200 */
.L_x_1396:
[----:B------:R-:W-:Y:S01]  /*0b20*/  UMOV UR4, 0xffffffff ;  /* 0xffffffff00047882 */ /* 0x000fe20000000000 */
[----:B------:R-:W-:Y:S02]  /*0b30*/  LOP3.LUT R20, R22, 0x1f, RZ, 0xc0, !PT ;  /* 0x0000001f16147812 */ /* 0x000fe400078ec0ff */
[----:B------:R-:W-:Y:S01]  /*0b40*/  MOV R13, 0xff7fffff ;  /* 0xff7fffff000d7802 */ /* 0x000fe20000000f00 */
[----:B------:R-:W-:Y:S06]  /*0b50*/  BRA.DIV UR4, `(.L_x_1402) ;  /* 0x0000002e04987947 */ /* 0x000fec000b800000 */
[----:B------:R-:W1:Y:S02]  /*0b60*/  SHFL.BFLY PT, R14, R13, 0x10, 0x1f ;  /* 0x0e001f000d0e7f89 */ /* 0x000e6400000e0000 */
[----:B-1----:R-:W-:-:S05]  /*0b70*/  FMNMX.FTZ R0, R14, -3.40282346638528859812e+38, !PT ;  /* 0xff7fffff0e007809 */ /* 0x002fca0007810000 */
[----:B------:R-:W0:Y:S02]  /*0b80*/  SHFL.BFLY PT, R14, R0, 0x8, 0x1f ;  /* 0x0d001f00000e7f89 */ /* 0x000e2400000e0000 */
[----:B0-----:R-:W-:-:S05]  /*0b90*/  FMNMX.FTZ R2, R0, R14, !PT ;  /* 0x0000000e00027209 */ /* 0x001fca0007810000 */
[----:B------:R-:W0:Y:S02]  /*0ba0*/  SHFL.BFLY PT, R14, R2, 0x4, 0x1f ;  /* 0x0c801f00020e7f89 */ /* 0x000e2400000e0000 */
[----:B0-----:R-:W-:-:S05]  /*0bb0*/  FMNMX.FTZ R3, R2, R14, !PT ;  /* 0x0000000e02037209 */ /* 0x001fca0007810000 */
[----:B------:R0:W1:Y:S02]  /*0bc0*/  SHFL.BFLY PT, R14, R3, 0x2, 0x1f ;  /* 0x0c401f00030e7f89 */ /* 0x00006400000e0000 */
.L_x_1443:
[----:B------:R-:W2:Y:S01]  /*0bd0*/  S2R R13, SR_CgaCtaId ;  /* 0x00000000000d7919 */ /* 0x000ea20000008800 */
[----:B------:R-:W-:Y:S01]  /*0be0*/  ISETP.NE.AND P3, PT, R20, RZ, PT ;  /* 0x000000ff1400720c */ /* 0x000fe20003f65270 */
[----:B------:R-:W-:Y:S05]  /*0bf0*/  WARPSYNC.ALL ;  /* 0x0000000000007948 */ /* 0x000fea0003800000 */
[----:B------:R-:W-:Y:S02]  /*0c00*/  SHF.R.U32.HI R2, RZ, 0x3, R22 ;  /* 0x00000003ff027819 */ /* 0x000fe40000011616 */
[----:B------:R-:W-:Y:S02]  /*0c10*/  MOV R0, 0x400 ;  /* 0x0000040000007802 */ /* 0x000fe40000000f00 */
[----:B------:R-:W-:-:S02]  /*0c20*/  LOP3.LUT R2, R2, 0x7c, RZ, 0xc0, !PT ;  /* 0x0000007c02027812 */ /* 0x000fc400078ec0ff */
[----:B01----:R-:W-:Y:S02]  /*0c30*/  FMNMX.FTZ R3, R3, R14, !PT ;  /* 0x0000000e03037209 */ /* 0x003fe40007810000 */
[----:B--2---:R-:W-:-:S04]  /*0c40*/  LEA R11, R13, R0, 0x18 ;  /* 0x000000000d0b7211 */ /* 0x004fc800078ec0ff */
[----:B------:R-:W-:-:S05]  /*0c50*/  IADD3 R2, PT, PT, R2, R11, RZ ;  /* 0x0000000b02027210 */ /* 0x000fca0007ffe0ff */
[----:B------:R0:W-:Y:S01]  /*0c60*/  @!P3 STS [R2], R3 ;  /* 0x000000030200b388 */ /* 0x0001e20000000800 */
        /* <DEDUP_REMOVED lines=16> */
[----:B------:R-:W-:-:S03]  /*0d70*/  MOV R15, RZ ;  /* 0x000000ff000f7202 */ /* 0x000fc60000000f00 */
[----:B------:R-:W-:-:S05]  /*0d80*/  IMAD.IADD R3, R9, 0x1, R12 ;  /* 0x0000000109037824 */ /* 0x000fca00078e020c */
[----:B------:R-:W-:Y:S02]  /*0d90*/  LOP3.LUT R12, R3, 0x180, RZ, 0xc0, !PT ;  /* 0x00000180030c7812 */ /* 0x000fe400078ec0ff */
[----:B------:R-:W-:Y:S02]  /*0da0*/  IADD3 R14, PT, PT, -R4, R3, RZ ;  /* 0x00000003040e7210 */ /* 0x000fe40007ffe1ff */
[----:B------:R-:W-:Y:S02]  /*0db0*/  ISETP.NE.AND P4, PT, R12, 0x180, PT ;  /* 0x000001800c00780c */ /* 0x000fe40003f85270 */
[----:B------:R-:W-:Y:S01]  /*0dc0*/  ISETP.GE.U32.AND P0, PT, R14, 0x180, PT ;  /* 0x000001800e00780c */ /* 0x000fe20003f06070 */
[----:B------:R-:W-:-:S10]  /*0dd0*/  IMAD.MOV.U32 R14, RZ, RZ, R22 ;  /* 0x000000ffff0e7224 */ /* 0x000fd400078e0016 */
        /* <DEDUP_REMOVED lines=9> */
.L_x_1407:
        /* <DEDUP_REMOVED lines=11> */
.L_x_1406:
[----:B------:R-:W-:Y:S05]  /*0f20*/  BSYNC.RECONVERGENT B1 ;  /* 0x0000000000017941 */ /* 0x000fea0003800200 */
.L_x_1405:
        /* <DEDUP_REMOVED lines=12> */
.L_x_1410:
[----:B------:R-:W0:Y:S01]  /*0ff0*/  LDS R26, [R3+-0x400] ;  /* 0xfffc0000031a7984 */ /* 0x000e220000000800 */
[----:B------:R-:W-:-:S03]  /*1000*/  IADD3 R14, PT, PT, R14, 0x800, RZ ;  /* 0x000008000e0e7810 */ /* 0x000fc60007ffe0ff */
[----:B------:R-:W1:Y:S01]  /*1010*/  LDS R28, [R3+-0x200] ;  /* 0xfffe0000031c7984 */ /* 0x000e620000000800 */
[----:B------:R-:W-:-:S03]  /*1020*/  ISETP.GE.AND P4, PT, R14, R12, PT ;  /* 0x0000000c0e00720c */ /* 0x000fc60003f86270 */
[----:B------:R-:W2:Y:S04]  /*1030*/  LDS R25, [R3] ;  /* 0x0000000003197984 */ /* 0x000ea80000000800 */
[----:B------:R-:W3:Y:S04]  /*1040*/  LDS R27, [R3+0x200] ;  /* 0x00020000031b7984 */ /* 0x000ee80000000800 */
[----:B------:R-:W4:Y:S01]  /*1050*/  LDS R29, [R3+0x600] ;  /* 0x00060000031d7984 */ /* 0x000f220000000800 */
        /* <DEDUP_REMOVED lines=11> */
[----:B------:R-:W-:-:S07]  /*1110*/  FMUL.FTZ R29, R29, 1.4426950216293334961 ;  /* 0x3fb8aa3b1d1d7820 */ /* 0x000fce0000410000 */
[----:B------:R-:W2:Y:S01]  /*1120*/  MUFU.EX2 R25, R25 ;  /* 0x0000001900197308 */ /* 0x000ea20000000800 */
[----:B0-----:R0:W-:Y:S01]  /*1130*/  STS [R3+-0x400], R26 ;  /* 0xfffc001a03007388 */ /* 0x0011e20000000800 */
[----:B------:R-:W-:-:S06]  /*1140*/  FADD.FTZ R15, R26, R15 ;  /* 0x0000000f1a0f7221 */ /* 0x000fcc0000010000 */
[----:B------:R-:W3:Y:S01]  /*1150*/  MUFU.EX2 R29, R29 ;  /* 0x0000001d001d7308 */ /* 0x000ee20000000800 */
[----:B-1----:R-:W-:Y:S01]  /*1160*/  STS [R3+-0x200], R28 ;  /* 0xfffe001c03007388 */ /* 0x002fe20000000800 */
[----:B------:R-:W-:-:S03]  /*1170*/  FADD.FTZ R15, R15, R28 ;  /* 0x0000001c0f0f7221 */ /* 0x000fc60000010000 */
[----:B------:R-:W1:Y:S03]  /*1180*/  LDS R28, [R3+0x400] ;  /* 0x00040000031c7984 */ /* 0x000e660000000800 */
[----:B0-----:R0:W4:Y:S01]  /*1190*/  MUFU.EX2 R26, R27 ;  /* 0x0000001b001a7308 */ /* 0x0011220000000800 */
[----:B--2---:R-:W-:Y:S01]  /*11a0*/  FADD.FTZ R15, R15, R25 ;  /* 0x000000190f0f7221 */ /* 0x004fe20000010000 */
[----:B------:R-:W-:Y:S04]  /*11b0*/  STS [R3], R25 ;  /* 0x0000001903007388 */ /* 0x000fe80000000800 */
[----:B------:R-:W2:Y:S04]  /*11c0*/  LDS R25, [R3+0xa00] ;  /* 0x000a000003197984 */ /* 0x000ea80000000800 */
[----:B0-----:R-:W0:Y:S04]  /*11d0*/  LDS R27, [R3+0xc00] ;  /* 0x000c0000031b7984 */ /* 0x001e280000000800 */
[----:B---3--:R-:W-:Y:S01]  /*11e0*/  STS [R3+0x600], R29 ;  /* 0x0006001d03007388 */ /* 0x008fe20000000800 */
[----:B----4-:R-:W-:-:S03]  /*11f0*/  FADD.FTZ R15, R15, R26 ;  /* 0x0000001a0f0f7221 */ /* 0x010fc60000010000 */
[----:B------:R-:W-:Y:S04]  /*1200*/  STS [R3+0x200], R26 ;  /* 0x0002001a03007388 */ /* 0x000fe80000000800 */
[----:B------:R-:W3:Y:S01]  /*1210*/  LDS R26, [R3+0x800] ;  /* 0x00080000031a7984 */ /* 0x000ee20000000800 */
[----:B-1----:R-:W-:-:S04]  /*1220*/  FADD.FTZ R28, -R11, R28 ;  /* 0x0000001c0b1c7221 */ /* 0x002fc80000010100 */
[----:B------:R-:W-:Y:S01]  /*1230*/  FMUL.FTZ R28, R28, 1.4426950216293334961 ;  /* 0x3fb8aa3b1c1c7820 */ /* 0x000fe20000410000 */
[----:B--2---:R-:W-:-:S05]  /*1240*/  FADD.FTZ R25, -R11, R25 ;  /* 0x000000190b197221 */ /* 0x004fca0000010100 */
[----:B------:R-:W1:Y:S01]  /*1250*/  MUFU.EX2 R28, R28 ;  /* 0x0000001c001c7308 */ /* 0x000e620000000800 */
[----:B------:R-:W-:Y:S01]  /*1260*/  FMUL.FTZ R25, R25, 1.4426950216293334961 ;  /* 0x3fb8aa3b19197820 */ /* 0x000fe20000410000 */
[----:B0-----:R-:W-:-:S04]  /*1270*/  FADD.FTZ R27, -R11, R27 ;  /* 0x0000001b0b1b7221 */ /* 0x001fc80000010100 */
[----:B------:R-:W-:-:S06]  /*1280*/  FMUL.FTZ R27, R27, 1.4426950216293334961 ;  /* 0x3fb8aa3b1b1b7820 */ /* 0x000fcc0000410000 */
[----:B------:R-:W0:Y:S01]  /*1290*/  MUFU.EX2 R27, R27 ;  /* 0x0000001b001b7308 */ /* 0x000e220000000800 */
[----:B---3--:R-:W-:Y:S01]  /*12a0*/  FADD.FTZ R26, -R11, R26 ;  /* 0x0000001a0b1a7221 */ /* 0x008fe20000010100 */
[----:B-1----:R1:W-:Y:S01]  /*12b0*/  STS [R3+0x400], R28 ;  /* 0x0004001c03007388 */ /* 0x0023e20000000800 */
[----:B------:R-:W-:Y:S02]  /*12c0*/  FADD.FTZ R15, R15, R28 ;  /* 0x0000001c0f0f7221 */ /* 0x000fe40000010000 */
[----:B------:R-:W-:Y:S02]  /*12d0*/  FMUL.FTZ R26, R26, 1.4426950216293334961 ;  /* 0x3fb8aa3b1a1a7820 */ /* 0x000fe40000410000 */
[----:B------:R-:W-:Y:S02]  /*12e0*/  FADD.FTZ R15, R15, R29 ;  /* 0x0000001d0f0f7221 */ /* 0x000fe40000010000 */
[----:B------:R-:W2:Y:S02]  /*12f0*/  LDS R29, [R3+0xe00] ;  /* 0x000e0000031d7984 */ /* 0x000ea40000000800 */
[----:B------:R-:W3:Y:S02]  /*1300*/  MUFU.EX2 R26, R26 ;  /* 0x0000001a001a7308 */ /* 0x000ee40000000800 */
[----:B0-----:R-:W-:Y:S06]  /*1310*/  STS [R3+0xc00], R27 ;  /* 0x000c001b03007388 */ /* 0x001fec0000000800 */
[----:B-1----:R0:W1:Y:S01]  /*1320*/  MUFU.EX2 R28, R25 ;  /* 0x00000019001c7308 */ /* 0x0020620000000800 */
[----:B---3--:R-:W-:Y:S01]  /*1330*/  FADD.FTZ R15, R15, R26 ;  /* 0x0000001a0f0f7221 */ /* 0x008fe20000010000 */
[----:B0-----:R-:W0:Y:S04]  /*1340*/  LDS R25, [R3+0x1200] ;  /* 0x0012000003197984 */ /* 0x001e280000000800 */
[----:B------:R3:W-:Y:S01]  /*1350*/  STS [R3+0x800], R26 ;  /* 0x0008001a03007388 */ /* 0x0007e20000000800 */
[----:B-1----:R-:W-:-:S03]  /*1360*/  FADD.FTZ R15, R15, R28 ;  /* 0x0000001c0f0f7221 */ /* 0x002fc60000010000 */
[----:B------:R-:W-:Y:S01]  /*1370*/  STS [R3+0xa00], R28 ;  /* 0x000a001c03007388 */ /* 0x000fe20000000800 */
[----:B------:R-:W-:-:S03]  /*1380*/  FADD.FTZ R15, R15, R27 ;  /* 0x0000001b0f0f7221 */ /* 0x000fc60000010000 */
[----:B------:R-:W1:Y:S04]  /*1390*/  LDS R28, [R3+0x1000] ;  /* 0x00100000031c7984 */ /* 0x000e680000000800 */
[----:B------:R-:W4:Y:S01]  /*13a0*/  LDS R27, [R3+0x1600] ;  /* 0x00160000031b7984 */ /* 0x000f220000000800 */
[----:B--2---:R-:W-:-:S04]  /*13b0*/  FADD.FTZ R29, -R11, R29 ;  /* 0x0000001d0b1d7221 */ /* 0x004fc80000010100 */
[----:B------:R-:W-:-:S04]  /*13c0*/  FMUL.FTZ R29, R29, 1.4426950216293334961 ;  /* 0x3fb8aa3b1d1d7820 */ /* 0x000fc80000410000 */
[----:B---3--:R2:W3:Y:S02]  /*13d0*/  MUFU.EX2 R26, R29 ;  /* 0x0000001d001a7308 */ /* 0x0084e40000000800 */
[----:B--2---:R-:W2:Y:S01]  /*13e0*/  LDS R29, [R3+0x1a00] ;  /* 0x001a0000031d7984 */ /* 0x004ea20000000800 */
[----:B0-----:R-:W-:-:S04]  /*13f0*/  FADD.FTZ R25, -R11, R25 ;  /* 0x000000190b197221 */ /* 0x001fc80000010100 */
[----:B------:R-:W-:Y:S01]  /*1400*/  FMUL.FTZ R25, R25, 1.4426950216293334961 ;  /* 0x3fb8aa3b19197820 */ /* 0x000fe20000410000 */
[----:B---3--:R-:W-:Y:S01]  /*1410*/  STS [R3+0xe00], R26 ;  /* 0x000e001a03007388 */ /* 0x008fe20000000800 */
[----:B------:R-:W-:-:S04]  /*1420*/  FADD.FTZ R15, R15, R26 ;  /* 0x0000001a0f0f7221 */ /* 0x000fc80000010000 */
[----:B------:R-:W0:Y:S01]  /*1430*/  MUFU.EX2 R25, R25 ;  /* 0x0000001900197308 */ /* 0x000e220000000800 */
[----:B------:R-:W3:Y:S01]  /*1440*/  LDS R26, [R3+0x1400] ;  /* 0x00140000031a7984 */ /* 0x000ee20000000800 */
[----:B-1----:R-:W-:-:S04]  /*1450*/  FADD.FTZ R28, -R11, R28 ;  /* 0x0000001c0b1c7221 */ /* 0x002fc80000010100 */
[----:B------:R-:W-:Y:S01]  /*1460*/  FMUL.FTZ R28, R28, 1.4426950216293334961 ;  /* 0x3fb8aa3b1c1c7820 */ /* 0x000fe20000410000 */
[----:B----4-:R-:W-:-:S04]  /*1470*/  FADD.FTZ R27, -R11, R27 ;  /* 0x0000001b0b1b7221 */ /* 0x010fc80000010100 */
[----:B------:R-:W-:Y:S01]  /*1480*/  FMUL.FTZ R27, R27, 1.4426950216293334961 ;  /* 0x3fb8aa3b1b1b7820 */ /* 0x000fe20000410000 */
[----:B------:R-:W1:Y:S01]  /*1490*/  MUFU.EX2 R28, R28 ;  /* 0x0000001c001c7308 */ /* 0x000e620000000800 */
[----:B0-----:R-:W-:Y:S01]  /*14a0*/  STS [R3+0x1200], R25 ;  /* 0x0012001903007388 */ /* 0x001fe20000000800 */
[----:B--2---:R-:W-:Y:S01]  /*14b0*/  FADD.FTZ R29, -R11, R29 ;  /* 0x0000001d0b1d7221 */ /* 0x004fe20000010100 */
[----:B-1----:R-:W-:Y:S02]  /*14c0*/  FADD.FTZ R15, R15, R28 ;  /* 0x0000001c0f0f7221 */ /* 0x002fe40000010000 */
[----:B------:R0:W-:Y:S01]  /*14d0*/  STS [R3+0x1000], R28 ;  /* 0x0010001c03007388 */ /* 0x0001e20000000800 */
[----:B------:R-:W-:Y:S01]  /*14e0*/  FMUL.FTZ R29, R29, 1.4426950216293334961 ;  /* 0x3fb8aa3b1d1d7820 */ /* 0x000fe20000410000 */
[----:B------:R-:W-:Y:S02]  /*14f0*/  FADD.FTZ R15, R15, R25 ;  /* 0x000000190f0f7221 */ /* 0x000fe40000010000 */
[----:B------:R-:W1:Y:S01]  /*1500*/  LDS R25, [R3+0x1800] ;  /* 0x0018000003197984 */ /* 0x000e620000000800 */
[----:B0-----:R-:W0:Y:S01]  /*1510*/  MUFU.EX2 R28, R27 ;  /* 0x0000001b001c7308 */ /* 0x001e220000000800 */
[----:B---3--:R-:W-:-:S04]  /*1520*/  FADD.FTZ R26, -R11, R26 ;  /* 0x0000001a0b1a7221 */ /* 0x008fc80000010100 */
[----:B------:R-:W-:-:S06]  /*1530*/  FMUL.FTZ R26, R26, 1.4426950216293334961 ;  /* 0x3fb8aa3b1a1a7820 */ /* 0x000fcc0000410000 */
[----:B------:R-:W2:Y:S01]  /*1540*/  MUFU.EX2 R26, R26 ;  /* 0x0000001a001a7308 */ /* 0x000ea20000000800 */
[----:B0-----:R-:W-:Y:S04]  /*1550*/  STS [R3+0x1600], R28 ;  /* 0x0016001c03007388 */ /* 0x001fe80000000800 */
[----:B--2---:R0:W-:Y:S01]  /*1560*/  STS [R3+0x1400], R26 ;  /* 0x0014001a03007388 */ /* 0x0041e20000000800 */
[----:B------:R-:W-:-:S04]  /*1570*/  FADD.FTZ R15, R15, R26 ;  /* 0x0000001a0f0f7221 */ /* 0x000fc80000010000 */
[----:B------:R-:W-:Y:S01]  /*1580*/  FADD.FTZ R15, R15, R28 ;  /* 0x0000001c0f0f7221 */ /* 0x000fe20000010000 */
[----:B-1----:R-:W-:Y:S01]  /*1590*/  FADD.FTZ R25, -R11, R25 ;  /* 0x000000190b197221 */ /* 0x002fe20000010100 */
[----:B0-----:R-:W0:Y:S03]  /*15a0*/  MUFU.EX2 R26, R29 ;  /* 0x0000001d001a7308 */ /* 0x001e260000000800 */
[----:B------:R-:W-:-:S06]  /*15b0*/  FMUL.FTZ R25, R25, 1.4426950216293334961 ;  /* 0x3fb8aa3b19197820 */ /* 0x000fcc0000410000 */
[----:B------:R-:W1:Y:S01]  /*15c0*/  MUFU.EX2 R25, R25 ;  /* 0x0000001900197308 */ /* 0x000e620000000800 */
[----:B0-----:R-:W-:Y:S01]  /*15d0*/  STS [R3+0x1a00], R26 ;  /* 0x001a001a03007388 */ /* 0x001fe20000000800 */
[----:B-1----:R-:W-:-:S03]  /*15e0*/  FADD.FTZ R15, R15, R25 ;  /* 0x000000190f0f7221 */ /* 0x002fc60000010000 */
[----:B------:R0:W-:Y:S01]  /*15f0*/  STS [R3+0x1800], R25 ;  /* 0x0018001903007388 */ /* 0x0001e20000000800 */
[----:B------:R-:W-:Y:S01]  /*1600*/  FADD.FTZ R15, R15, R26 ;  /* 0x0000001a0f0f7221 */ /* 0x000fe20000010000 */
[----:B0-----:R-:W-:Y:S01]  /*1610*/  VIADD R3, R3, 0x2000 ;  /* 0x0000200003037836 */ /* 0x001fe20000000000 */
[----:B------:R-:W-:Y:S06]  /*1620*/  @!P4 BRA `(.L_x_1410) ;  /* 0xfffffff80070c947 */ /* 0x000fec000383ffff */
.L_x_1409:
[----:B------:R-:W-:Y:S05]  /*1630*/  BSYNC.RECONVERGENT B1 ;  /* 0x0000000000017941 */ /* 0x000fea0003800200 */
.L_x_1408:
        /* <DEDUP_REMOVED lines=8> */
[----:B------:R-:W-:Y:S01]  /*16c0*/  LDS R28, [R3+0x400] ;  /* 0x00040000031c7984 */ /* 0x000fe20000000800 */
[----:B0-----:R-:W-:-:S04]  /*16d0*/  FADD.FTZ R12, -R11, R12 ;  /* 0x0000000c0b0c7221 */ /* 0x001fc80000010100 */
[----:B------:R-:W-:Y:S01]  /*16e0*/  FMUL.FTZ R25, R12, 1.4426950216293334961 ;  /* 0x3fb8aa3b0c197820 */ /* 0x000fe20000410000 */
[----:B-1----:R-:W-:Y:S01]  /*16f0*/  FADD.FTZ R26, -R11, R26 ;  /* 0x0000001a0b1a7221 */ /* 0x002fe20000010100 */
[----:B------:R-:W0:Y:S02]  /*1700*/  LDS R12, [R3] ;  /* 0x00000000030c7984 */ /* 0x000e240000000800 */
[----:B------:R-:W1:Y:S01]  /*1710*/  MUFU.EX2 R27, R25 ;  /* 0x00000019001b7308 */ /* 0x000e620000000800 */
[----:B------:R-:W-:Y:S02]  /*1720*/  FMUL.FTZ R29, R26, 1.4426950216293334961 ;  /* 0x3fb8aa3b1a1d7820 */ /* 0x000fe40000410000 */
[----:B------:R-:W2:Y:S05]  /*1730*/  LDS R26, [R3+0x200] ;  /* 0x00020000031a7984 */ /* 0x000eaa0000000800 */
[----:B------:R-:W3:Y:S01]  /*1740*/  MUFU.EX2 R29, R29 ;  /* 0x0000001d001d7308 */ /* 0x000ee20000000800 */
[----:B-1----:R-:W-:Y:S01]  /*1750*/  FADD.FTZ R15, R15, R27 ;  /* 0x0000001b0f0f7221 */ /* 0x002fe20000010000 */
[----:B------:R-:W-:Y:S04]  /*1760*/  STS [R3+-0x400], R27 ;  /* 0xfffc001b03007388 */ /* 0x000fe80000000800 */
[----:B------:R-:W1:Y:S01]  /*1770*/  LDS R27, [R3+0xa00] ;  /* 0x000a0000031b7984 */ /* 0x000e620000000800 */
[----:B---3--:R-:W-:-:S03]  /*1780*/  FADD.FTZ R15, R15, R29 ;  /* 0x0000001d0f0f7221 */ /* 0x008fc60000010000 */
[----:B------:R3:W-:Y:S01]  /*1790*/  STS [R3+-0x200], R29 ;  /* 0xfffe001d03007388 */ /* 0x0007e20000000800 */
[----:B0-----:R-:W-:-:S04]  /*17a0*/  FADD.FTZ R12, -R11, R12 ;  /* 0x0000000c0b0c7221 */ /* 0x001fc80000010100 */
[----:B------:R-:W-:Y:S01]  /*17b0*/  FMUL.FTZ R25, R12, 1.4426950216293334961 ;  /* 0x3fb8aa3b0c197820 */ /* 0x000fe20000410000 */
[C---:B--2---:R-:W-:Y:S01]  /*17c0*/  FADD.FTZ R26, -R11.reuse, R26 ;  /* 0x0000001a0b1a7221 */ /* 0x044fe20000010100 */
[----:B------:R-:W-:-:S03]  /*17d0*/  FADD.FTZ R12, -R11, R28 ;  /* 0x0000001c0b0c7221 */ /* 0x000fc60000010100 */
[----:B------:R-:W-:Y:S01]  /*17e0*/  FMUL.FTZ R26, R26, 1.4426950216293334961 ;  /* 0x3fb8aa3b1a1a7820 */ /* 0x000fe20000410000 */
[----:B------:R-:W0:Y:S01]  /*17f0*/  MUFU.EX2 R25, R25 ;  /* 0x0000001900197308 */ /* 0x000e220000000800 */
[----:B------:R-:W-:-:S07]  /*1800*/  FMUL.FTZ R12, R12, 1.4426950216293334961 ;  /* 0x3fb8aa3b0c0c7820 */ /* 0x000fce0000410000 */
[----:B------:R2:W3:Y:S01]  /*1810*/  MUFU.EX2 R28, R26 ;  /* 0x0000001a001c7308 */ /* 0x0004e20000000800 */
[----:B-1----:R-:W-:-:S07]  /*1820*/  FADD.FTZ R27, -R11, R27 ;  /* 0x0000001b0b1b7221 */ /* 0x002fce0000010100 */
[----:B------:R-:W1:Y:S01]  /*1830*/  MUFU.EX2 R12, R12 ;  /* 0x0000000c000c7308 */ /* 0x000e620000000800 */
[----:B0-----:R-:W-:Y:S01]  /*1840*/  FADD.FTZ R15, R15, R25 ;  /* 0x000000190f0f7221 */ /* 0x001fe20000010000 */
[----:B--2---:R-:W0:Y:S01]  /*1850*/  LDS R26, [R3+0x600] ;  /* 0x00060000031a7984 */ /* 0x004e220000000800 */
[----:B------:R-:W-:-:S03]  /*1860*/  FMUL.FTZ R27, R27, 1.4426950216293334961 ;  /* 0x3fb8aa3b1b1b7820 */ /* 0x000fc60000410000 */
[----:B------:R-:W-:Y:S01]  /*1870*/  STS [R3], R25 ;  /* 0x0000001903007388 */ /* 0x000fe20000000800 */
[----:B---3--:R-:W-:-:S03]  /*1880*/  FADD.FTZ R29, R15, R28 ;  /* 0x0000001c0f1d7221 */ /* 0x008fc60000010000 */
[----:B------:R-:W-:Y:S04]  /*1890*/  STS [R3+0x200], R28 ;  /* 0x0002001c03007388 */ /* 0x000fe80000000800 */
[----:B------:R-:W2:Y:S01]  /*18a0*/  LDS R15, [R3+0x800] ;  /* 0x00080000030f7984 */ /* 0x000ea20000000800 */
[----:B-1----:R-:W-:-:S03]  /*18b0*/  FADD.FTZ R29, R29, R12 ;  /* 0x0000000c1d1d7221 */ /* 0x002fc60000010000 */
[----:B------:R1:W-:Y:S02]  /*18c0*/  STS [R3+0x400], R12 ;  /* 0x0004000c03007388 */ /* 0x0003e40000000800 */
[----:B-1----:R-:W1:Y:S01]  /*18d0*/  MUFU.EX2 R12, R27 ;  /* 0x0000001b000c7308 */ /* 0x002e620000000800 */
[----:B0-----:R-:W-:Y:S01]  /*18e0*/  FADD.FTZ R26, -R11, R26 ;  /* 0x0000001a0b1a7221 */ /* 0x001fe20000010100 */
[----:B-1----:R-:W-:Y:S03]  /*18f0*/  STS [R3+0xa00], R12 ;  /* 0x000a000c03007388 */ /* 0x002fe60000000800 */
[----:B------:R-:W-:-:S06]  /*1900*/  FMUL.FTZ R26, R26, 1.4426950216293334961 ;  /* 0x3fb8aa3b1a1a7820 */ /* 0x000fcc0000410000 */
[----:B------:R-:W0:Y:S01]  /*1910*/  MUFU.EX2 R26, R26 ;  /* 0x0000001a001a7308 */ /* 0x000e220000000800 */
[----:B--2---:R-:W-:-:S04]  /*1920*/  FADD.FTZ R15, -R11, R15 ;  /* 0x0000000f0b0f7221 */ /* 0x004fc80000010100 */
[----:B------:R-:W-:-:S04]  /*1930*/  FMUL.FTZ R25, R15, 1.4426950216293334961 ;  /* 0x3fb8aa3b0f197820 */ /* 0x000fc80000410000 */
[----:B------:R-:W1:Y:S01]  /*1940*/  MUFU.EX2 R28, R25 ;  /* 0x00000019001c7308 */ /* 0x000e620000000800 */
[----:B0-----:R-:W-:Y:S01]  /*1950*/  FADD.FTZ R29, R29, R26 ;  /* 0x0000001a1d1d7221 */ /* 0x001fe20000010000 */
[----:B------:R-:W-:Y:S03]  /*1960*/  STS [R3+0x600], R26 ;  /* 0x0006001a03007388 */ /* 0x000fe60000000800 */
[----:B-1----:R-:W-:Y:S01]  /*1970*/  FADD.FTZ R29, R29, R28 ;  /* 0x0000001c1d1d7221 */ /* 0x002fe20000010000 */
[----:B------:R0:W-:Y:S03]  /*1980*/  STS [R3+0x800], R28 ;  /* 0x0008001c03007388 */ /* 0x0001e60000000800 */
[----:B------:R-:W-:Y:S01]  /*1990*/  FADD.FTZ R15, R29, R12 ;  /* 0x0000000c1d0f7221 */ /* 0x000fe20000010000 */
[----:B0-----:R-:W-:-:S07]  /*19a0*/  VIADD R3, R3, 0x1000 ;  /* 0x0000100003037836 */ /* 0x001fce0000000000 */
.L_x_1412:
[----:B------:R-:W-:Y:S05]  /*19b0*/  BSYNC.RECONVERGENT B1 ;  /* 0x0000000000017941 */ /* 0x000fea0003800200 */
.L_x_1411:
[----:B------:R-:W-:-:S13]  /*19c0*/  ISETP.LT.OR P0, PT, R14, R21, P0 ;  /* 0x000000150e00720c */ /* 0x000fda0000701670 */
[----:B------:R-:W-:Y:S05]  /*19d0*/  @!P0 BRA `(.L_x_1404) ;  /* 0x0000000000608947 */ /* 0x000fea0003800000 */
[----:B------:R-:W0:Y:S04]  /*19e0*/  LDS R26, [R3+-0x400] ;  /* 0xfffc0000031a7984 */ /* 0x000e280000000800 */
[----:B------:R-:W1:Y:S04]  /*19f0*/  LDS R12, [R3+0x200] ;  /* 0x00020000030c7984 */ /* 0x000e680000000800 */
[----:B------:R-:W2:Y:S04]  /*1a00*/  LDS R28, [R3+-0x200] ;  /* 0xfffe0000031c7984 */ /* 0x000ea80000000800 */
[----:B------:R-:W3:Y:S01]  /*1a10*/  LDS R14, [R3] ;  /* 0x00000000030e7984 */ /* 0x000ee20000000800 */
        /* <DEDUP_REMOVED lines=20> */
.L_x_1404:
[----:B------:R-:W-:Y:S05]  /*1b60*/  BSYNC.RECONVERGENT B0 ;  /* 0x0000000000007941 */ /* 0x000fea0003800200 */
.L_x_1403:
        /* <DEDUP_REMOVED lines=17> */
[----:B-1----:R-:W-:-:S05]  /*1c80*/  FADD.FTZ R3, R12, R3 ;  /* 0x000000030c037221 */ /* 0x002fca0000010000 */
[----:B------:R1:W2:Y:S01]  /*1c90*/  SHFL.IDX PT, R15, R3, RZ, 0x1f ;  /* 0x00001fff030f7589 */ /* 0x0002a200000e0000 */
[----:B------:R-:W-:Y:S05]  /*1ca0*/  @P1 BRA `(.L_x_1414) ;  /* 0x00000008002c1947 */ /* 0x000fea0003800000 */
[----:B------:R-:W-:Y:S01]  /*1cb0*/  LOP3.LUT R2, RZ, R22, RZ, 0x33, !PT ;  /* 0x00000016ff027212 */ /* 0x000fe200078e33ff */
[----:B------:R-:W-:Y:S03]  /*1cc0*/  BSSY.RECONVERGENT B1, `(.L_x_1415) ;  /* 0x000001a000017945 */ /* 0x000fe60003800200 */
[----:B------:R-:W-:-:S04]  /*1cd0*/  IADD3 R9, PT, PT, R9, R2, RZ ;  /* 0x0000000209097210 */ /* 0x000fc80007ffe0ff */
[----:B------:R-:W-:Y:S02]  /*1ce0*/  LOP3.LUT R2, R9, 0x180, RZ, 0xc0, !PT ;  /* 0x0000018009027812 */ /* 0x000fe400078ec0ff */
[----:B------:R-:W-:Y:S02]  /*1cf0*/  IADD3 R4, PT, PT, -R4, R9, RZ ;  /* 0x0000000904047210 */ /* 0x000fe40007ffe1ff */
[----:B------:R-:W-:Y:S01]  /*1d00*/  ISETP.NE.AND P0, PT, R2, 0x180, PT ;  /* 0x000001800200780c */ /* 0x000fe20003f05270 */
[----:B--2---:R-:W-:Y:S01]  /*1d10*/  FADD.FTZ R2, R15, 9.9999999747524270788e-07 ;  /* 0x358637bd0f027421 */ /* 0x004fe20000010000 */
[----:B------:R-:W-:Y:S01]  /*1d20*/  ISETP.GE.U32.AND P1, PT, R4, 0x180, PT ;  /* 0x000001800400780c */ /* 0x000fe20003f26070 */
[----:B------:R-:W-:Y:S01]  /*1d30*/  IMAD.MOV.U32 R4, RZ, RZ, R22 ;  /* 0x000000ffff047224 */ /* 0x000fe200078e0016 */
[----:B------:R-:W-:-:S03]  /*1d40*/  LEA.HI R9, R9, 0x1, RZ, 0x19 ;  /* 0x0000000109097811 */ /* 0x000fc600078fc8ff */
[----:B------:R-:W2:Y:S06]  /*1d50*/  MUFU.RCP R2, R2 ;  /* 0x0000000200027308 */ /* 0x000eac0000001000 */
[----:B------:R-:W-:Y:S05]  /*1d60*/  @!P0 BRA `(.L_x_1416) ;  /* 0x00000000003c8947 */ /* 0x000fea0003800000 */
[C---:B-1----:R-:W-:Y:S02]  /*1d70*/  SHF.L.U32 R3, R9.reuse, 0x7, RZ ;  /* 0x0000000709037819 */ /* 0x042fe400000006ff */
[----:B------:R-:W-:Y:S02]  /*1d80*/  IADD3 R4, PT, PT, R0, 0x20, RZ ;  /* 0x0000002000047810 */ /* 0x000fe40007ffe0ff */
[----:B------:R-:W-:Y:S02]  /*1d90*/  LOP3.LUT R9, R9, 0x3, RZ, 0xc0, !PT ;  /* 0x0000000309097812 */ /* 0x000fe400078ec0ff */
[----:B------:R-:W-:Y:S02]  /*1da0*/  LOP3.LUT R3, R3, 0x180, RZ, 0xc0, !PT ;  /* 0x0000018003037812 */ /* 0x000fe400078ec0ff */
[----:B------:R-:W-:Y:S01]  /*1db0*/  LEA R25, R13, R4, 0x18 ;  /* 0x000000040d197211 */ /* 0x000fe200078ec0ff */
[----:B------:R-:W-:Y:S01]  /*1dc0*/  IMAD.MOV R9, RZ, RZ, -R9 ;  /* 0x000000ffff097224 */ /* 0x000fe200078e0a09 */
[----:B------:R-:W-:-:S02]  /*1dd0*/  IADD3 R4, PT, PT, R3, R22, RZ ;  /* 0x0000001603047210 */ /* 0x000fc40007ffe0ff */
[----:B------:R-:W-:-:S07]  /*1de0*/  LEA R3, R22, R25, 0x2 ;  /* 0x0000001916037211 */ /* 0x000fce00078e10ff */
.L_x_1417:
[----:B------:R-:W2:Y:S01]  /*1df0*/  LDS R25, [R3] ;  /* 0x0000000003197984 */ /* 0x000ea20000000800 */
[----:B------:R-:W-:-:S05]  /*1e00*/  VIADD R9, R9, 0x1 ;  /* 0x0000000109097836 */ /* 0x000fca0000000000 */
[----:B------:R-:W-:Y:S01]  /*1e10*/  ISETP.NE.AND P0, PT, R9, RZ, PT ;  /* 0x000000ff0900720c */ /* 0x000fe20003f05270 */
[----:B--2---:R-:W-:-:S05]  /*1e20*/  FMUL.FTZ R12, R25, R2 ;  /* 0x00000002190c7220 */ /* 0x004fca0000410000 */
[----:B------:R1:W-:Y:S02]  /*1e30*/  STS [R3], R12 ;  /* 0x0000000c03007388 */ /* 0x0003e40000000800 */
[----:B-1----:R-:W-:-:S05]  /*1e40*/  IADD3 R3, PT, PT, R3, 0x200, RZ ;  /* 0x0000020003037810 */ /* 0x002fca0007ffe0ff */
[----:B------:R-:W-:Y:S05]  /*1e50*/  @P0 BRA `(.L_x_1417) ;  /* 0xfffffffc00e40947 */ /* 0x000fea000383ffff */
.L_x_1416:
[----:B------:R-:W-:Y:S05]  /*1e60*/  BSYNC.RECONVERGENT B1 ;  /* 0x0000000000017941 */ /* 0x000fea0003800200 */
.L_x_1415:
[----:B------:R-:W-:Y:S05]  /*1e70*/  @!P1 BRA `(.L_x_1414) ;  /* 0x0000000400b89947 */ /* 0x000fea0003800000 */
[----:B-1----:R-:W-:Y:S01]  /*1e80*/  IMAD.IADD R3, R21, 0x1, -R4 ;  /* 0x0000000115037824 */ /* 0x002fe200078e0a04 */
        /* <DEDUP_REMOVED lines=10> */
.L_x_1420:
[----:B------:R-:W2:Y:S01]  /*1f30*/  LDS R27, [R0+-0x400] ;  /* 0xfffc0000001b7984 */ /* 0x000ea20000000800 */
[----:B------:R-:W-:-:S03]  /*1f40*/  IADD3 R4, PT, PT, R4, 0x800, RZ ;  /* 0x0000080004047810 */ /* 0x000fc60007ffe0ff */
[----:B------:R-:W1:Y:S01]  /*1f50*/  LDS R29, [R0+-0x200] ;  /* 0xfffe0000001d7984 */ /* 0x000e620000000800 */
[----:B------:R-:W-:-:S03]  /*1f60*/  ISETP.GE.AND P1, PT, R4, R3, PT ;  /* 0x000000030400720c */ /* 0x000fc60003f26270 */
[----:B------:R-:W3:Y:S04]  /*1f70*/  LDS R13, [R0] ;  /* 0x00000000000d7984 */ /* 0x000ee80000000800 */
[----:B------:R-:W4:Y:S04]  /*1f80*/  LDS R9, [R0+0x200] ;  /* 0x0002000000097984 */ /* 0x000f280000000800 */
[----:B------:R-:W5:Y:S04]  /*1f90*/  LDS R25, [R0+0x400] ;  /* 0x0004000000197984 */ /* 0x000f680000000800 */
[----:B------:R-:W0:Y:S04]  /*1fa0*/  LDS R12, [R0+0xa00] ;  /* 0x000a0000000c7984 */ /* 0x000e280000000800 */
[----:B------:R-:W0:Y:S01]  /*1fb0*/  LDS R14, [R0+0xc00] ;  /* 0x000c0000000e7984 */ /* 0x000e220000000800 */
[----:B--2---:R-:W-:-:S03]  /*1fc0*/  FMUL.FTZ R20, R27, R2 ;  /* 0x000000021b147220 */ /* 0x004fc60000410000 */
[----:B------:R-:W2:Y:S01]  /*1fd0*/  LDS R27, [R0+0x800] ;  /* 0x00080000001b7984 */ /* 0x000ea20000000800 */
[----:B-1----:R-:W-:-:S03]  /*1fe0*/  FMUL.FTZ R26, R29, R2 ;  /* 0x000000021d1a7220 */ /* 0x002fc60000410000 */
[----:B------:R-:W1:Y:S01]  /*1ff0*/  LDS R29, [R0+0x600] ;  /* 0x00060000001d7984 */ /* 0x000e620000000800 */
[----:B---3--:R-:W-:-:S03]  /*2000*/  FMUL.FTZ R28, R13, R2 ;  /* 0x000000020d1c7220 */ /* 0x008fc60000410000 */
[----:B------:R-:W-:Y:S01]  /*2010*/  STS [R0+-0x400], R20 ;  /* 0xfffc001400007388 */ /* 0x000fe20000000800 */
[----:B----4-:R-:W-:-:S03]  /*2020*/  FMUL.FTZ R9, R9, R2 ;  /* 0x0000000209097220 */ /* 0x010fc60000410000 */
[----:B------:R2:W-:Y:S01]  /*2030*/  STS [R0+-0x200], R26 ;  /* 0xfffe001a00007388 */ /* 0x0005e20000000800 */
[----:B-----5:R-:W-:-:S03]  /*2040*/  FMUL.FTZ R25, R25, R2 ;  /* 0x0000000219197220 */ /* 0x020fc60000410000 */
[----:B------:R-:W-:Y:S01]  /*2050*/  STS [R0], R28 ;  /* 0x0000001c00007388 */ /* 0x000fe20000000800 */
[----:B0-----:R-:W-:-:S03]  /*2060*/  FMUL.FTZ R12, R12, R2 ;  /* 0x000000020c0c7220 */ /* 0x001fc60000410000 */
[----:B------:R-:W-:Y:S01]  /*2070*/  STS [R0+0x200], R9 ;  /* 0x0002000900007388 */ /* 0x000fe20000000800 */
[----:B------:R-:W-:-:S03]  /*2080*/  FMUL.FTZ R14, R14, R2 ;  /* 0x000000020e0e7220 */ /* 0x000fc60000410000 */
[----:B------:R-:W-:Y:S04]  /*2090*/  STS [R0+0x400], R25 ;  /* 0x0004001900007388 */ /* 0x000fe80000000800 */
[----:B------:R-:W-:Y:S04]  /*20a0*/  STS [R0+0xa00], R12 ;  /* 0x000a000c00007388 */ /* 0x000fe80000000800 */
[----:B------:R-:W0:Y:S04]  /*20b0*/  LDS R9, [R0+0xe00] ;  /* 0x000e000000097984 */ /* 0x000e280000000800 */
[----:B------:R-:W3:Y:S01]  /*20c0*/  LDS R13, [R0+0x1000] ;  /* 0x00100000000d7984 */ /* 0x000ee20000000800 */
[----:B--2---:R-:W-:-:S03]  /*20d0*/  FMUL.FTZ R26, R27, R2 ;  /* 0x000000021b1a7220 */ /* 0x004fc60000410000 */
[----:B------:R-:W2:Y:S01]  /*20e0*/  LDS R28, [R0+0x1200] ;  /* 0x00120000001c7984 */ /* 0x000ea20000000800 */
[----:B-1----:R-:W-:-:S03]  /*20f0*/  FMUL.FTZ R20, R29, R2 ;  /* 0x000000021d147220 */ /* 0x002fc60000410000 */
[----:B------:R-:W1:Y:S04]  /*2100*/  LDS R12, [R0+0x1400] ;  /* 0x00140000000c7984 */ /* 0x000e680000000800 */
[----:B------:R-:W4:Y:S04]  /*2110*/  LDS R29, [R0+0x1600] ;  /* 0x00160000001d7984 */ /* 0x000f280000000800 */
[----:B------:R-:W5:Y:S04]  /*2120*/  LDS R27, [R0+0x1800] ;  /* 0x00180000001b7984 */ /* 0x000f680000000800 */
[----:B------:R-:W5:Y:S04]  /*2130*/  LDS R25, [R0+0x1a00] ;  /* 0x001a000000197984 */ /* 0x000f680000000800 */
[----:B------:R-:W-:Y:S04]  /*2140*/  STS [R0+0x600], R20 ;  /* 0x0006001400007388 */ /* 0x000fe80000000800 */
[----:B------:R-:W-:Y:S04]  /*2150*/  STS [R0+0x800], R26 ;  /* 0x0008001a00007388 */ /* 0x000fe80000000800 */
[----:B------:R-:W-:Y:S01]  /*2160*/  STS [R0+0xc00], R14 ;  /* 0x000c000e00007388 */ /* 0x000fe20000000800 */
[-C--:B0-----:R-:W-:Y:S01]  /*2170*/  FMUL.FTZ R9, R9, R2.reuse ;  /* 0x0000000209097220 */ /* 0x081fe20000410000 */
[----:B---3--:R-:W-:-:S04]  /*2180*/  FMUL.FTZ R13, R13, R2 ;  /* 0x000000020d0d7220 */ /* 0x008fc80000410000 */
[----:B------:R-:W-:Y:S01]  /*2190*/  STS [R0+0xe00], R9 ;  /* 0x000e000900007388 */ /* 0x000fe20000000800 */
[----:B--2---:R-:W-:-:S03]  /*21a0*/  FMUL.FTZ R28, R28, R2 ;  /* 0x000000021c1c7220 */ /* 0x004fc60000410000 */
[----:B------:R-:W-:Y:S01]  /*21b0*/  STS [R0+0x1000], R13 ;  /* 0x0010000d00007388 */ /* 0x000fe20000000800 */
[----:B-1----:R-:W-:-:S03]  /*21c0*/  FMUL.FTZ R12, R12, R2 ;  /* 0x000000020c0c7220 */ /* 0x002fc60000410000 */
[----:B------:R-:W-:Y:S01]  /*21d0*/  STS [R0+0x1200], R28 ;  /* 0x0012001c00007388 */ /* 0x000fe20000000800 */
[----:B----4-:R-:W-:-:S03]  /*21e0*/  FMUL.FTZ R29, R29, R2 ;  /* 0x000000021d1d7220 */ /* 0x010fc60000410000 */
[----:B------:R-:W-:Y:S01]  /*21f0*/  STS [R0+0x1400], R12 ;  /* 0x0014000c00007388 */ /* 0x000fe20000000800 */
[----:B-----5:R-:W-:-:S03]  /*2200*/  FMUL.FTZ R27, R27, R2 ;  /* 0x000000021b1b7220 */ /* 0x020fc60000410000 */
[----:B------:R-:W-:Y:S01]  /*2210*/  STS [R0+0x1600], R29 ;  /* 0x0016001d00007388 */ /* 0x000fe20000000800 */
[----:B------:R-:W-:-:S03]  /*2220*/  FMUL.FTZ R25, R25, R2 ;  /* 0x0000000219197220 */ /* 0x000fc60000410000 */
[----:B------:R-:W-:Y:S04]  /*2230*/  STS [R0+0x1800], R27 ;  /* 0x0018001b00007388 */ /* 0x000fe80000000800 */
[----:B------:R0:W-:Y:S02]  /*2240*/  STS [R0+0x1a00], R25 ;  /* 0x001a001900007388 */ /* 0x0001e40000000800 */
[----:B0-----:R-:W-:Y:S01]  /*2250*/  IADD3 R0, PT, PT, R0, 0x2000, RZ ;  /* 0x0000200000007810 */ /* 0x001fe20007ffe0ff */
[----:B------:R-:W-:Y:S06]  /*2260*/  @!P1 BRA `(.L_x_1420) ;  /* 0xfffffffc00309947 */ /* 0x000fec000383ffff */
.L_x_1419:
[----:B------:R-:W-:Y:S05]  /*2270*/  BSYNC.RECONVERGENT B1 ;  /* 0x0000000000017941 */ /* 0x000fea0003800200 */
.L_x_1418:
[----:B------:R-:W-:Y:S01]  /*2280*/  IMAD.IADD R3, R21, 0x1, -R4 ;  /* 0x0000000115037824 */ /* 0x000fe200078e0a04 */
[----:B------:R-:W-:Y:S04]  /*2290*/  BSSY.RECONVERGENT B1, `(.L_x_1421) ;  /* 0x000001e000017945 */ /* 0x000fe80003800200 */
[----:B------:R-:W-:-:S13]  /*22a0*/  ISETP.GT.AND P1, PT, R3, 0x200, PT ;  /* 0x000002000300780c */ /* 0x000fda0003f24270 */
[----:B------:R-:W-:Y:S05]  /*22b0*/  @!P1 BRA `(.L_x_1422) ;  /* 0x00000000006c9947 */ /* 0x000fea0003800000 */
[----:B------:R-:W2:Y:S01]  /*22c0*/  LDS R27, [R0+-0x400] ;  /* 0xfffc0000001b7984 */ /* 0x000ea20000000800 */
[----:B------:R-:W-:Y:S02]  /*22d0*/  PLOP3.LUT P0, PT, PT, PT, PT, 0x8, 0x80 ;  /* 0x000000000080781c */ /* 0x000fe40003f0e170 */
[----:B------:R-:W-:Y:S01]  /*22e0*/  IADD3 R4, PT, PT, R4, 0x400, RZ ;  /* 0x0000040004047810 */ /* 0x000fe20007ffe0ff */
[----:B------:R-:W1:Y:S04]  /*22f0*/  LDS R29, [R0+-0x200] ;  /* 0xfffe0000001d7984 */ /* 0x000e680000000800 */
[----:B------:R-:W3:Y:S04]  /*2300*/  LDS R12, [R0] ;  /* 0x00000000000c7984 */ /* 0x000ee80000000800 */
[----:B------:R-:W4:Y:S04]  /*2310*/  LDS R14, [R0+0x200] ;  /* 0x00020000000e7984 */ /* 0x000f280000000800 */
[----:B------:R-:W5:Y:S04]  /*2320*/  LDS R25, [R0+0x400] ;  /* 0x0004000000197984 */ /* 0x000f680000000800 */
[----:B------:R-:W0:Y:S04]  /*2330*/  LDS R13, [R0+0x600] ;  /* 0x00060000000d7984 */ /* 0x000e280000000800 */
[----:B------:R-:W0:Y:S04]  /*2340*/  LDS R9, [R0+0x800] ;  /* 0x0008000000097984 */ /* 0x000e280000000800 */
[----:B------:R-:W0:Y:S01]  /*2350*/  LDS R3, [R0+0xa00] ;  /* 0x000a000000037984 */ /* 0x000e220000000800 */
[-C--:B--2---:R-:W-:Y:S01]  /*2360*/  FMUL.FTZ R27, R27, R2.reuse ;  /* 0x000000021b1b7220 */ /* 0x084fe20000410000 */
[----:B-1----:R-:W-:-:S04]  /*2370*/  FMUL.FTZ R29, R29, R2 ;  /* 0x000000021d1d7220 */ /* 0x002fc80000410000 */
        /* <DEDUP_REMOVED lines=15> */
.L_x_1422:
[----:B------:R-:W-:Y:S05]  /*2470*/  BSYNC.RECONVERGENT B1 ;  /* 0x0000000000017941 */ /* 0x000fea0003800200 */
.L_x_1421:
[----:B------:R-:W-:-:S13]  /*2480*/  ISETP.LT.OR P0, PT, R4, R21, P0 ;  /* 0x000000150400720c */ /* 0x000fda0000701670 */
[----:B------:R-:W-:Y:S05]  /*2490*/  @!P0 BRA `(.L_x_1414) ;  /* 0x0000000000308947 */ /* 0x000fea0003800000 */
[----:B------:R-:W2:Y:S04]  /*24a0*/  LDS R3, [R0+-0x400] ;  /* 0xfffc000000037984 */ /* 0x000ea80000000800 */
[----:B------:R-:W1:Y:S04]  /*24b0*/  LDS R9, [R0+-0x200] ;  /* 0xfffe000000097984 */ /* 0x000e680000000800 */
[----:B------:R-:W3:Y:S04]  /*24c0*/  LDS R13, [R0] ;  /* 0x00000000000d7984 */ /* 0x000ee80000000800 */
[----:B------:R-:W4:Y:S01]  /*24d0*/  LDS R21, [R0+0x200] ;  /* 0x0002000000157984 */ /* 0x000f220000000800 */
[-C--:B--2---:R-:W-:Y:S01]  /*24e0*/  FMUL.FTZ R3, R3, R2.reuse ;  /* 0x0000000203037220 */ /* 0x084fe20000410000 */
[----:B-1----:R-:W-:-:S04]  /*24f0*/  FMUL.FTZ R9, R9, R2 ;  /* 0x0000000209097220 */ /* 0x002fc80000410000 */
[----:B------:R1:W-:Y:S01]  /*2500*/  STS [R0+-0x400], R3 ;  /* 0xfffc000300007388 */ /* 0x0003e20000000800 */
[----:B---3--:R-:W-:-:S03]  /*2510*/  FMUL.FTZ R13, R13, R2 ;  /* 0x000000020d0d7220 */ /* 0x008fc60000410000 */
[----:B------:R1:W-:Y:S01]  /*2520*/  STS [R0+-0x200], R9 ;  /* 0xfffe000900007388 */ /* 0x0003e20000000800 */
[----:B----4-:R-:W-:-:S03]  /*2530*/  FMUL.FTZ R21, R21, R2 ;  /* 0x0000000215157220 */ /* 0x010fc60000410000 */
[----:B------:R1:W-:Y:S04]  /*2540*/  STS [R0], R13 ;  /* 0x0000000d00007388 */ /* 0x0003e80000000800 */
[----:B------:R1:W-:Y:S02]  /*2550*/  STS [R0+0x200], R21 ;  /* 0x0002001500007388 */ /* 0x0003e40000000800 */
.L_x_1414:
[----:B------:R-:W-:Y:S05]  /*2560*/  BSYNC.RECONVERGENT B0 ;  /* 0x0000000000007941 */ /* 0x000fea0003800200 */
.L_x_1413:
[----:B------:R-:W-:Y:S01]  /*2570*/  BAR.SYNC.DEFER_BLOCKING 0x0 ;  /* 0x0000000000007b1d */ /* 0x000fe20000010000 */
[----:B------:R-:W-:Y:S02]  /*2580*/  ISETP.NE.AND P0, PT, R22, RZ, PT ;  /* 0x000000ff1600720c */ /* 0x000fe40003f05270 */
[----:B------:R-:W-:-:S03]  /*2590*/  ISETP.GE.U32.AND P1, PT, R6, R5, PT ;  /* 0x000000050600720c */ /* 0x000fc60003f26070 */
[----:B------:R-:W-:Y:S08]  /*25a0*/  BSSY.RECONVERGENT B0, `(.L_x_1423) ;  /* 0x000000f000007945 */ /* 0x000ff00003800200 */
[----:B------:R-:W-:Y:S05]  /*25b0*/  @P0 BRA `(.L_x_1424) ;  /* 0x0000000000340947 */ /* 0x000fea0003800000 */
[----:B-1----:R-:W-:Y:S01]  /*25c0*/  IMAD R0, R24, R18, R19 ;  /* 0x0000001218007224 */ /* 0x002fe200078e0213 */
        /* <DEDUP_REMOVED lines=12> */
.L_x_1424:
[----:B------:R-:W-:Y:S05]  /*2690*/  BSYNC.RECONVERGENT B0 ;  /* 0x0000000000007941 */ /* 0x000fea0003800200 */
.L_x_1423:
[----:B------:R-:W-:Y:S04]  /*26a0*/  BSSY.RECONVERGENT B6, `(.L_x_1425) ;  /* 0x000004c000067945 */ /* 0x000fe80003800200 */
[----:B------:R-:W-:Y:S05]  /*26b0*/  @P1 BRA `(.L_x_1426) ;  /* 0x0000000400281947 */ /* 0x000fea0003800000 */
[----:B------:R-:W4:Y:S01]  /*26c0*/  LDC R14, c[0x0][0x400] ;  /* 0x00010000ff0e7b82 */ /* 0x000f220000000800 */
[----:B-1----:R-:W1:Y:S01]  /*26d0*/  I2F.RP R9, R10 ;  /* 0x0000000a00097306 */ /* 0x002e620000209400 */
[----:B------:R-:W5:Y:S06]  /*26e0*/  LDCU UR4, c[0x0][0x3fc] ;  /* 0x00007f80ff0477ac */ /* 0x000f6c0008000800 */
[----:B------:R-:W2:Y:S01]  /*26f0*/  LDC R0, c[0x0][0x404] ;  /* 0x00010100ff007b82 */ /* 0x000ea20000000800 */
[----:B-1----:R-:W1:Y:S01]  /*2700*/  MUFU.RCP R9, R9 ;  /* 0x0000000900097308 */ /* 0x002e620000001000 */
[----:B-----5:R-:W-:-:S02]  /*2710*/  IADD3 R7, PT, PT, R7, -UR4, RZ ;  /* 0x8000000407077c10 */ /* 0x020fc4000fffe0ff */
[----:B----4-:R-:W-:Y:S02]  /*2720*/  IABS R4, R14 ;  /* 0x0000000e00047213 */ /* 0x010fe40000000000 */
[----:B------:R-:W-:-:S03]  /*2730*/  ISETP.NE.AND P1, PT, R14, RZ, PT ;  /* 0x000000ff0e00720c */ /* 0x000fc60003f25270 */
[----:B0--3--:R-:W0:Y:S01]  /*2740*/  I2F.RP R11, R4 ;  /* 0x00000004000b7306 */ /* 0x009e220000209400 */
[----:B--2---:R-:W-:Y:S02]  /*2750*/  ISETP.NE.AND P2, PT, R0, RZ, PT ;  /* 0x000000ff0000720c */ /* 0x004fe40003f45270 */
[----:B-1----:R-:W-:-:S05]  /*2760*/  IADD3 R2, PT, PT, R9, 0xffffffe, RZ ;  /* 0x0ffffffe09027810 */ /* 0x002fca0007ffe0ff */
[----:B------:R1:W2:Y:S08]  /*2770*/  F2I.FTZ.U32.TRUNC.NTZ R3, R2 ;  /* 0x0000000200037305 */ /* 0x0002b0000021f000 */
[----:B0-----:R-:W0:Y:S01]  /*2780*/  MUFU.RCP R11, R11 ;  /* 0x0000000b000b7308 */ /* 0x001e220000001000 */
[----:B-1----:R-:W-:Y:S01]  /*2790*/  IMAD.MOV.U32 R2, RZ, RZ, RZ ;  /* 0x000000ffff027224 */ /* 0x002fe200078e00ff */
[----:B--2---:R-:W-:-:S05]  /*27a0*/  IADD3 R15, PT, PT, RZ, -R3, RZ ;  /* 0x80000003ff0f7210 */ /* 0x004fca0007ffe0ff */
[----:B------:R-:W-:-:S04]  /*27b0*/  IMAD R9, R15, R10, RZ ;  /* 0x0000000a0f097224 */ /* 0x000fc800078e02ff */
[----:B------:R-:W-:Y:S01]  /*27c0*/  IMAD.HI.U32 R2, R3, R9, R2 ;  /* 0x0000000903027227 */ /* 0x000fe200078e0002 */
[----:B------:R-:W-:-:S03]  /*27d0*/  IABS R3, R0 ;  /* 0x0000000000037213 */ /* 0x000fc60000000000 */
[----:B0-----:R-:W-:-:S04]  /*27e0*/  VIADD R12, R11, 0xffffffe ;  /* 0x0ffffffe0b0c7836 */ /* 0x001fc80000000000 */
[----:B------:R0:W1:Y:S02]  /*27f0*/  F2I.FTZ.U32.TRUNC.NTZ R13, R12 ;  /* 0x0000000c000d7305 */ /* 0x000064000021f000 */
[----:B0-----:R-:W-:Y:S01]  /*2800*/  HFMA2 R12, -RZ, RZ, 0, 0 ;  /* 0x00000000ff0c7431 */ /* 0x001fe200000001ff */
[----:B-1----:R-:W-:-:S05]  /*2810*/  IADD3 R21, PT, PT, RZ, -R13, RZ ;  /* 0x8000000dff157210 */ /* 0x002fca0007ffe0ff */
[----:B------:R-:W-:-:S04]  /*2820*/  IMAD R11, R21, R4, RZ ;  /* 0x00000004150b7224 */ /* 0x000fc800078e02ff */
[----:B------:R-:W-:-:S07]  /*2830*/  IMAD.HI.U32 R12, R13, R11, R12 ;  /* 0x0000000b0d0c7227 */ /* 0x000fce00078e000c */
.L_x_1428:
        /* <DEDUP_REMOVED lines=34> */
.L_x_1427:
        /* <DEDUP_REMOVED lines=16> */
.L_x_1426:
[----:B------:R-:W-:Y:S05]  /*2b60*/  BSYNC.RECONVERGENT B6 ;  /* 0x0000000000067941 */ /* 0x000fea0003800200 */
.L_x_1425:
[----:B------:R-:W-:Y:S01]  /*2b70*/  UMOV UR4, 0xffffffff ;  /* 0xffffffff00047882 */ /* 0x000fe20000000000 */
[----:B------:R-:W-:Y:S02]  /*2b80*/  LOP3.LUT R27, R22, 0x1f, RZ, 0xc0, !PT ;  /* 0x0000001f161b7812 */ /* 0x000fe400078ec0ff */
[----:B------:R-:W-:Y:S05]  /*2b90*/  BRA.DIV UR4, `(.L_x_1429) ;  /* 0x0000000e04ec7947 */ /* 0x000fea000b800000 */
[----:B------:R-:W-:Y:S01]  /*2ba0*/  CS2R R4, SRZ ;  /* 0x0000000000047805 */ /* 0x000fe2000001ff00 */
[----:B------:R-:W-:Y:S01]  /*2bb0*/  HFMA2 R28, -RZ, RZ, 0, 0 ;  /* 0x00000000ff1c7431 */ /* 0x000fe200000001ff */
[----:B------:R-:W-:Y:S01]  /*2bc0*/  CS2R R6, SRZ ;  /* 0x0000000000067805 */ /* 0x000fe2000001ff00 */
[----:B-1----:R-:W-:Y:S01]  /*2bd0*/  HFMA2 R0, -RZ, RZ, 0, 0 ;  /* 0x00000000ff007431 */ /* 0x002fe200000001ff */
[----:B------:R-:W-:Y:S02]  /*2be0*/  CS2R R8, SRZ ;  /* 0x0000000000087805 */ /* 0x000fe4000001ff00 */
[----:B------:R-:W-:Y:S02]  /*2bf0*/  CS2R R20, SRZ ;  /* 0x0000000000147805 */ /* 0x000fe4000001ff00 */
[----:B--23--:R-:W-:Y:S02]  /*2c00*/  CS2R R2, SRZ ;  /* 0x0000000000027805 */ /* 0x00cfe4000001ff00 */
[----:B------:R-:W-:Y:S01]  /*2c10*/  MOV R25, RZ ;  /* 0x000000ff00197202 */ /* 0x000fe20000000f00 */
[----:B------:R-:W-:Y:S01]  /*2c20*/  FADD.FTZ R4, RZ, R4 ;  /* 0x00000004ff047221 */ /* 0x000fe20000010000 */
[----:B------:R-:W-:Y:S01]  /*2c30*/  MOV R10, RZ ;  /* 0x000000ff000a7202 */ /* 0x000fe20000000f00 */
[----:B------:R-:W-:Y:S01]  /*2c40*/  FADD.FTZ R5, RZ, R5 ;  /* 0x00000005ff057221 */ /* 0x000fe20000010000 */
[----:B------:R-:W-:-:S02]  /*2c50*/  IMAD.MOV.U32 R26, RZ, RZ, RZ ;  /* 0x000000ffff1a7224 */ /* 0x000fc400078e00ff */
[----:B------:R-:W-:Y:S01]  /*2c60*/  FADD.FTZ R7, RZ, R7 ;  /* 0x00000007ff077221 */ /* 0x000fe20000010000 */
[----:B------:R-:W-:Y:S02]  /*2c70*/  IMAD.MOV.U32 R14, RZ, RZ, RZ ;  /* 0x000000ffff0e7224 */ /* 0x000fe400078e00ff */
[----:B------:R-:W-:Y:S01]  /*2c80*/  FADD.FTZ R8, RZ, R8 ;  /* 0x00000008ff087221 */ /* 0x000fe20000010000 */
        /* <DEDUP_REMOVED lines=11> */
[----:B------:R-:W-:-:S02]  /*2d40*/  MOV R12, R4 ;  /* 0x00000004000c7202 */ /* 0x000fc40000000f00 */
[----:B0-----:R-:W-:-:S07]  /*2d50*/  MOV R11, R5 ;  /* 0x00000005000b7202 */ /* 0x001fce0000000f00 */
.L_x_1460:
[----:B------:R-:W-:Y:S01]  /*2d60*/  ISETP.NE.AND P0, PT, R16, RZ, PT ;  /* 0x000000ff1000720c */ /* 0x000fe20003f05270 */
[----:B------:R-:W-:Y:S05]  /*2d70*/  WARPSYNC.ALL ;  /* 0x0000000000007948 */ /* 0x000fea0003800000 */
[----:B------:R-:W-:Y:S01]  /*2d80*/  LOP3.LUT R4, R22, 0x3c0, RZ, 0xc0, !PT ;  /* 0x000003c016047812 */ /* 0x000fe200078ec0ff */
[----:B------:R-:W-:Y:S01]  /*2d90*/  BAR.SYNC.DEFER_BLOCKING 0x0 ;  /* 0x0000000000007b1d */ /* 0x000fe20000010000 */
[----:B------:R-:W-:Y:S01]  /*2da0*/  SHF.R.U32.HI R27, RZ, 0x1, R27 ;  /* 0x00000001ff1b7819 */ /* 0x000fe2000001161b */
[----:B------:R-:W-:Y:S01]  /*2db0*/  FADD.FTZ R13, RZ, R14 ;  /* 0x0000000eff0d7221 */ /* 0x000fe20000010000 */
[----:B------:R-:W-:Y:S01]  /*2dc0*/  ISETP.NE.OR P1, PT, R4, 0x40, P0 ;  /* 0x000000400400780c */ /* 0x000fe20000725670 */
[----:B------:R-:W-:-:S02]  /*2dd0*/  IMAD.SHL.U32 R4, R22, 0x8, RZ ;  /* 0x0000000816047824 */ /* 0x000fc400078e00ff */
[----:B------:R-:W-:Y:S03]  /*2de0*/  BSSY.RECONVERGENT B0, `(.L_x_1430) ;  /* 0x0000018000007945 */ /* 0x000fe60003800200 */
[----:B------:R-:W-:-:S07]  /*2df0*/  LOP3.LUT R4, R27, 0x1f00, R4, 0xf8, !PT ;  /* 0x00001f001b047812 */ /* 0x000fce00078ef804 */
        /* <DEDUP_REMOVED lines=22> */
.L_x_1431:
[----:B------:R-:W-:Y:S05]  /*2f60*/  BSYNC.RECONVERGENT B0 ;  /* 0x0000000000007941 */ /* 0x000fea0003800200 */
.L_x_1430:
        /* <DEDUP_REMOVED lines=17> */
[----:B------:R-:W4:Y:S01]  /*3080*/  LDS R29, [R4+0x240] ;  /* 0x00024000041d7984 */ /* 0x000f220000000800 */
        /* <DEDUP_REMOVED lines=21> */
[----:B0-----:R-:W-:Y:S02]  /*31e0*/  FADD.FTZ R3, R3, R14 ;  /* 0x0000000e03037221 */ /* 0x001fe40000010000 */
[----:B------:R-:W0:Y:S01]  /*31f0*/  LDS R14, [R4+0x3c0] ;  /* 0x0003c000040e7984 */ /* 0x000e220000000800 */
[----:B-1----:R-:W-:-:S03]  /*3200*/  FADD.FTZ R12, R12, R5 ;  /* 0x000000050c0c7221 */ /* 0x002fc60000010000 */
[----:B------:R-:W1:Y:S01]  /*3210*/  LDS R5, [R4+0x340] ;  /* 0x0003400004057984 */ /* 0x000e620000000800 */
[----:B0-----:R-:W-:Y:S01]  /*3220*/  FADD.FTZ R13, R13, R14 ;  /* 0x0000000e0d0d7221 */ /* 0x001fe20000010000 */
[----:B-1----:R-:W-:-:S07]  /*3230*/  FADD.FTZ R6, R6, R5 ;  /* 0x0000000506067221 */ /* 0x002fce0000010000 */
.L_x_1433:
[----:B------:R-:W-:Y:S05]  /*3240*/  BSYNC.RECONVERGENT B0 ;  /* 0x0000000000007941 */ /* 0x000fea0003800200 */
.L_x_1432:
        /* <DEDUP_REMOVED lines=20> */
.L_x_1435:
[----:B------:R-:W-:Y:S05]  /*3390*/  BSYNC.RECONVERGENT B0 ;  /* 0x0000000000007941 */ /* 0x000fea0003800200 */
.L_x_1434:
[----:B------:R-:W-:Y:S06]  /*33a0*/  BAR.SYNC.DEFER_BLOCKING 0x0 ;  /* 0x0000000000007b1d */ /* 0x000fec0000010000 */
[----:B------:R-:W-:Y:S04]  /*33b0*/  BSSY.RECONVERGENT B0, `(.L_x_1436) ;  /* 0x0000022000007945 */ /* 0x000fe80003800200 */
[----:B------:R-:W-:Y:S05]  /*33c0*/  @P3 BRA `(.L_x_1437) ;  /* 0x0000000000803947 */ /* 0x000fea0003800000 */
[----:B------:R-:W1:Y:S04]  /*33d0*/  LDS R14, [R4] ;  /* 0x00000000040e7984 */ /* 0x000e680000000800 */
[----:B------:R-:W2:Y:S04]  /*33e0*/  LDS R5, [R4+0x40] ;  /* 0x0000400004057984 */ /* 0x000ea80000000800 */
[----:B------:R-:W3:Y:S04]  /*33f0*/  LDS R16, [R4+0x80] ;  /* 0x0000800004107984 */ /* 0x000ee80000000800 */
[----:B------:R-:W4:Y:S04]  /*3400*/  LDS R15, [R4+0x100] ;  /* 0x00010000040f7984 */ /* 0x000f280000000800 */
[----:B0-----:R-:W0:Y:S01]  /*3410*/  LDS R27, [R4+0x240] ;  /* 0x00024000041b7984 */ /* 0x001e220000000800 */
        /* <DEDUP_REMOVED lines=18> */
[----:B0-----:R-:W-:Y:S01]  /*3540*/  FADD.FTZ R10, R10, R27 ;  /* 0x0000001b0a0a7221 */ /* 0x001fe20000010000 */
[----:B-1----:R-:W-:Y:S02]  /*3550*/  FADD.FTZ R3, R3, R14 ;  /* 0x0000000e03037221 */ /* 0x002fe40000010000 */
[----:B------:R-:W0:Y:S01]  /*3560*/  LDS R14, [R4+0x300] ;  /* 0x00030000040e7984 */ /* 0x000e220000000800 */
[----:B--2---:R-:W-:-:S03]  /*3570*/  FADD.FTZ R26, R26, R5 ;  /* 0x000000051a1a7221 */ /* 0x004fc60000010000 */
[----:B------:R-:W1:Y:S01]  /*3580*/  LDS R5, [R4+0x2c0] ;  /* 0x0002c00004057984 */ /* 0x000e620000000800 */
[----:B---3--:R-:W-:Y:S01]  /*3590*/  FADD.FTZ R13, R13, R16 ;  /* 0x000000100d0d7221 */ /* 0x008fe20000010000 */
[----:B----4-:R-:W-:Y:S01]  /*35a0*/  FADD.FTZ R6, R6, R15 ;  /* 0x0000000f06067221 */ /* 0x010fe20000010000 */
[----:B0-----:R-:W-:Y:S01]  /*35b0*/  FADD.FTZ R11, R11, R14 ;  /* 0x0000000e0b0b7221 */ /* 0x001fe20000010000 */
[----:B-1----:R-:W-:-:S07]  /*35c0*/  FADD.FTZ R12, R12, R5 ;  /* 0x000000050c0c7221 */ /* 0x002fce0000010000 */
.L_x_1437:
[----:B------:R-:W-:Y:S05]  /*35d0*/  BSYNC.RECONVERGENT B0 ;  /* 0x0000000000007941 */ /* 0x000fea0003800200 */
.L_x_1436:
[----:B------:R-:W-:Y:S06]  /*35e0*/  BAR.SYNC.DEFER_BLOCKING 0x0 ;  /* 0x0000000000007b1d */ /* 0x000fec0000010000 */
[----:B------:R-:W-:Y:S05]  /*35f0*/  @P4 EXIT ;  /* 0x000000000000494d */ /* 0x000fea0003800000 */
[----:B------:R-:W-:-:S04]  /*3600*/  IMAD R18, R24, R18, R19 ;  /* 0x0000001218127224 */ /* 0x000fc800078e0213 */
[----:B------:R-:W-:Y:S01]  /*3610*/  IMAD R4, R18, UR38, RZ ;  /* 0x0000002612047c24 */ /* 0x000fe2000f8e02ff */
[----:B------:R-:W-:Y:S06]  /*3620*/  @P0 EXIT ;  /* 0x000000000000094d */ /* 0x000fec0003800000 */
[----:B------:R-:W1:Y:S01]  /*3630*/  LDCU.64 UR4, c[0x0][0x390] ;  /* 0x00007200ff0477ac */ /* 0x000e620008000a00 */
[----:B------:R-:W-:Y:S02]  /*3640*/  SHF.L.U32 R4, R4, 0x8, RZ ;  /* 0x0000000804047819 */ /* 0x000fe400000006ff */
[----:B------:R-:W-:Y:S02]  /*3650*/  SHF.L.U32 R23, R23, 0x8, RZ ;  /* 0x0000000817177819 */ /* 0x000fe400000006ff */
[----:B0-----:R-:W-:Y:S02]  /*3660*/  F2FP.BF16.F32.PACK_AB R7, R8, R7 ;  /* 0x000000070807723e */ /* 0x001fe400000010ff */
[----:B------:R-:W-:Y:S02]  /*3670*/  IADD3 R23, P0, P1, R17, R4, R23 ;  /* 0x0000000411177210 */ /* 0x000fe4000791e017 */
[----:B------:R-:W-:Y:S02]  /*3680*/  F2FP.BF16.F32.PACK_AB R9, R28, R9 ;  /* 0x000000091c09723e */ /* 0x000fe400000010ff */
[----:B------:R-:W-:-:S02]  /*3690*/  IADD3.X R14, PT, PT, RZ, RZ, RZ, P0, P1 ;  /* 0x000000ffff0e7210 */ /* 0x000fc400007e24ff */
[----:B------:R-:W-:Y:S02]  /*36a0*/  PRMT R8, R7, 0x7632, R8 ;  /* 0x0000763207087816 */ /* 0x000fe40000000008 */
[----:B------:R-:W-:Y:S02]  /*36b0*/  F2FP.BF16.F32.PACK_AB R20, R21, R20 ;  /* 0x000000141514723e */ /* 0x000fe400000010ff */
[----:B------:R-:W-:Y:S02]  /*36c0*/  F2FP.BF16.F32.PACK_AB R25, R26, R25 ;  /* 0x000000191a19723e */ /* 0x000fe400000010ff */
[C---:B-1----:R-:W-:Y:S02]  /*36d0*/  LEA R4, P0, R23.reuse, UR4, 0x1 ;  /* 0x0000000417047c11 */ /* 0x042fe4000f8008ff */
[----:B------:R-:W-:Y:S02]  /*36e0*/  F2FP.BF16.F32.PACK_AB R0, R2, R0 ;  /* 0x000000000200723e */ /* 0x000fe400000010ff */
[----:B------:R-:W-:-:S02]  /*36f0*/  LEA.HI.X R5, R23, UR5, R14, 0x1, P0 ;  /* 0x0000000517057c11 */ /* 0x000fc400080f0c0e */
[----:B------:R-:W-:Y:S02]  /*3700*/  F2FP.BF16.F32.PACK_AB R3, R12, R3 ;  /* 0x000000030c03723e */ /* 0x000fe400000010ff */
[----:B------:R-:W-:Y:S01]  /*3710*/  F2FP.BF16.F32.PACK_AB R6, R6, R11 ;  /* 0x0000000b0606723e */ /* 0x000fe200000010ff */
[----:B------:R0:W-:Y:S01]  /*3720*/  STG.E.U16 desc[UR36][R4.64], R7 ;  /* 0x0000000704007986 */ /* 0x0001e2000c101524 */
[----:B------:R-:W-:Y:S02]  /*3730*/  F2FP.BF16.F32.PACK_AB R10, R13, R10 ;  /* 0x0000000a0d0a723e */ /* 0x000fe400000010ff */
[----:B------:R-:W-:Y:S01]  /*3740*/  PRMT R14, R9, 0x7632, R14 ;  /* 0x00007632090e7816 */ /* 0x000fe2000000000e */
[----:B------:R1:W-:Y:S01]  /*3750*/  STG.E.U16 desc[UR36][R4.64+0x20], R8 ;  /* 0x0000200804007986 */ /* 0x0003e2000c101524 */
[----:B------:R-:W-:Y:S02]  /*3760*/  PRMT R15, R20, 0x7632, R15 ;  /* 0x00007632140f7816 */ /* 0x000fe4000000000f */
[----:B------:R-:W-:Y:S01]  /*3770*/  PRMT R2, R25, 0x7632, R2 ;  /* 0x0000763219027816 */ /* 0x000fe20000000002 */
[----:B------:R2:W-:Y:S01]  /*3780*/  STG.E.U16 desc[UR36][R4.64+0x40], R9 ;  /* 0x0000400904007986 */ /* 0x0005e2000c101524 */
[----:B------:R-:W-:-:S02]  /*3790*/  PRMT R11, R10, 0x7632, R11 ;  /* 0x000076320a0b7816 */ /* 0x000fc4000000000b */
[----:B0-----:R-:W-:Y:S01]  /*37a0*/  PRMT R7, R0, 0x7632, R7 ;  /* 0x0000763200077816 */ /* 0x001fe20000000007 */
        /* <DEDUP_REMOVED lines=16> */
.L_x_1398:
        /* <DEDUP_REMOVED lines=16> */
.L_x_1438:
[----:B------:R-:W-:Y:S05]  /*39b0*/  EXIT ;  /* 0x000000000000794d */ /* 0x000fea0003800000 */
.L_x_1402:
[----:B------:R-:W-:Y:S02]  /*39c0*/  HFMA2 R11, -RZ, RZ, 0, 1.847743988037109375e-06 ;  /* 0x0000001fff0b7431 */ /* 0x000fe400000001ff */
[----:B------:R-:W-:Y:S01]  /*39d0*/  IMAD.MOV.U32 R12, RZ, RZ, 0x10 ;  /* 0x00000010ff0c7424 */ /* 0x000fe200078e00ff */
[----:B------:R-:W-:-:S07]  /*39e0*/  MOV R15, 0xffffffff ;  /* 0xffffffff000f7802 */ /* 0x000fce0000000f00 */
[----:B0-----:R-:W-:Y:S05]  /*39f0*/  WARPSYNC.COLLECTIVE R15, `(.L_x_1439) ;  /* 0x000000000f087348 */ /* 0x001fea0003c00000 */
[----:B------:R1:W2:Y:S02]  /*3a00*/  SHFL.BFLY P6, R14, R13, R12, R11 ;  /* 0x0c00000c0d0e7389 */ /* 0x0002a400000c000b */
[----:B012---:R-:W-:Y:S05]  /*3a10*/  ENDCOLLECTIVE ;  /* 0x000000000000791b */ /* 0x007fea0003800000 */
.L_x_1439:
[----:B------:R-:W-:Y:S01]  /*3a20*/  HFMA2 R12, -RZ, RZ, 0, 4.76837158203125e-07 ;  /* 0x00000008ff0c7431 */ /* 0x000fe200000001ff */
[----:B------:R-:W-:-:S05]  /*3a30*/  FMNMX.FTZ R0, R14, -3.40282346638528859812e+38, !PT ;  /* 0xff7fffff0e007809 */ /* 0x000fca0007810000 */
[----:B------:R-:W-:-:S07]  /*3a40*/  IMAD.MOV.U32 R13, RZ, RZ, R0 ;  /* 0x000000ffff0d7224 */ /* 0x000fce00078e0000 */
[----:B------:R-:W-:Y:S05]  /*3a50*/  WARPSYNC.COLLECTIVE R15, `(.L_x_1440) ;  /* 0x000000000f087348 */ /* 0x000fea0003c00000 */
[----:B------:R0:W1:Y:S02]  /*3a60*/  SHFL.BFLY P6, R14, R13, R12, R11 ;  /* 0x0c00000c0d0e7389 */ /* 0x00006400000c000b */
[----:B01----:R-:W-:Y:S05]  /*3a70*/  ENDCOLLECTIVE ;  /* 0x000000000000791b */ /* 0x003fea0003800000 */
.L_x_1440:
[----:B------:R-:W-:Y:S01]  /*3a80*/  IMAD.MOV.U32 R12, RZ, RZ, 0x4 ;  /* 0x00000004ff0c7424 */ /* 0x000fe200078e00ff */
[----:B------:R-:W-:-:S04]  /*3a90*/  FMNMX.FTZ R2, R0, R14, !PT ;  /* 0x0000000e00027209 */ /* 0x000fc80007810000 */
[----:B------:R-:W-:-:S07]  /*3aa0*/  MOV R13, R2 ;  /* 0x00000002000d7202 */ /* 0x000fce0000000f00 */
[----:B------:R-:W-:Y:S05]  /*3ab0*/  WARPSYNC.COLLECTIVE R15, `(.L_x_1441) ;  /* 0x000000000f087348 */ /* 0x000fea0003c00000 */
[----:B------:R0:W1:Y:S02]  /*3ac0*/  SHFL.BFLY P6, R14, R13, R12, R11 ;  /* 0x0c00000c0d0e7389 */ /* 0x00006400000c000b */
[----:B01----:R-:W-:Y:S05]  /*3ad0*/  ENDCOLLECTIVE ;  /* 0x000000000000791b */ /* 0x003fea0003800000 */
.L_x_1441:
[----:B------:R-:W-:Y:S01]  /*3ae0*/  HFMA2 R12, -RZ, RZ, 0, 1.1920928955078125e-07 ;  /* 0x00000002ff0c7431 */ /* 0x000fe200000001ff */
[----:B------:R-:W-:-:S04]  /*3af0*/  FMNMX.FTZ R3, R2, R14, !PT ;  /* 0x0000000e02037209 */ /* 0x000fc80007810000 */
[----:B------:R-:W-:-:S07]  /*3b00*/  MOV R13, R3 ;  /* 0x00000003000d7202 */ /* 0x000fce0000000f00 */
[----:B------:R-:W-:Y:S05]  /*3b10*/  WARPSYNC.COLLECTIVE R15, `(.L_x_1442) ;  /* 0x000000000f087348 */ /* 0x000fea0003c00000 */
[----:B------:R0:W1:Y:S02]  /*3b20*/  SHFL.BFLY P6, R14, R13, R12, R11 ;  /* 0x0c00000c0d0e7389 */ /* 0x00006400000c000b */
[----:B01----:R-:W-:Y:S05]  /*3b30*/  ENDCOLLECTIVE ;  /* 0x000000000000791b */ /* 0x003fea0003800000 */
.L_x_1442:
[----:B------:R-:W-:Y:S05]  /*3b40*/  BRA `(.L_x_1443) ;  /* 0xffffffd000207947 */ /* 0x000fea000383ffff */
.L_x_1429:
[----:B0--3--:R-:W-:Y:S02]  /*3b50*/  HFMA2 R11, -RZ, RZ, 0, 1.847743988037109375e-06 ;  /* 0x0000001fff0b7431 */ /* 0x009fe400000001ff */
[----:B-1----:R-:W-:Y:S01]  /*3b60*/  IMAD.MOV.U32 R13, RZ, RZ, RZ ;  /* 0x000000ffff0d7224 */ /* 0x002fe200078e00ff */
[----:B------:R-:W-:Y:S01]  /*3b70*/  MOV R12, 0x1 ;  /* 0x00000001000c7802 */ /* 0x000fe20000000f00 */
[----:B--2---:R-:W-:-:S07]  /*3b80*/  IMAD.MOV.U32 R15, RZ, RZ, -0x1 ;  /* 0xffffffffff0f7424 */ /* 0x004fce00078e00ff */
[----:B------:R-:W-:Y:S05]  /*3b90*/  WARPSYNC.COLLECTIVE R15, `(.L_x_1444) ;  /* 0x000000000f087348 */ /* 0x000fea0003c00000 */
[----:B------:R0:W1:Y:S02]  /*3ba0*/  SHFL.BFLY P6, R14, R13, R12, R11 ;  /* 0x0c00000c0d0e7389 */ /* 0x00006400000c000b */
[----:B01----:R-:W-:Y:S05]  /*3bb0*/  ENDCOLLECTIVE ;  /* 0x000000000000791b */ /* 0x003fea0003800000 */
.L_x_1444:
[----:B------:R-:W-:-:S07]  /*3bc0*/  MOV R7, R14 ;  /* 0x0000000e00077202 */ /* 0x000fce0000000f00 */
[----:B------:R-:W-:Y:S05]  /*3bd0*/  WARPSYNC.COLLECTIVE R15, `(.L_x_1445) ;  /* 0x000000000f087348 */ /* 0x000fea0003c00000 */
[----:B------:R0:W1:Y:S02]  /*3be0*/  SHFL.BFLY P6, R14, R13, R12, R11 ;  /* 0x0c00000c0d0e7389 */ /* 0x00006400000c000b */
[----:B01----:R-:W-:Y:S05]  /*3bf0*/  ENDCOLLECTIVE ;  /* 0x000000000000791b */ /* 0x003fea0003800000 */
.L_x_1445:
[----:B------:R-:W-:Y:S01]  /*3c00*/  FADD.FTZ R7, RZ, R7 ;  /* 0x00000007ff077221 */ /* 0x000fe20000010000 */
[----:B------:R-:W-:-:S07]  /*3c10*/  MOV R8, R14 ;  /* 0x0000000e00087202 */ /* 0x000fce0000000f00 */
[----:B------:R-:W-:Y:S05]  /*3c20*/  WARPSYNC.COLLECTIVE R15, `(.L_x_1446) ;  /* 0x000000000f087348 */ /* 0x000fea0003c00000 */
[----:B------:R0:W1:Y:S02]  /*3c30*/  SHFL.BFLY P6, R14, R13, R12, R11 ;  /* 0x0c00000c0d0e7389 */ /* 0x00006400000c000b */
[----:B01----:R-:W-:Y:S05]  /*3c40*/  ENDCOLLECTIVE ;  /* 0x000000000000791b */ /* 0x003fea0003800000 */
.L_x_1446:
[----:B------:R-:W-:Y:S01]  /*3c50*/  FADD.FTZ R8, RZ, R8 ;  /* 0x00000008ff087221 */ /* 0x000fe20000010000 */
[----:B------:R-:W-:-:S07]  /*3c60*/  IMAD.MOV.U32 R9, RZ, RZ, R14 ;  /* 0x000000ffff097224 */ /* 0x000fce00078e000e */
[----:B------:R-:W-:Y:S05]  /*3c70*/  WARPSYNC.COLLECTIVE R15, `(.L_x_1447) ;  /* 0x000000000f087348 */ /* 0x000fea0003c00000 */
[----:B------:R0:W1:Y:S02]  /*3c80*/  SHFL.BFLY P6, R14, R13, R12, R11 ;  /* 0x0c00000c0d0e7389 */ /* 0x00006400000c000b */
[----:B01----:R-:W-:Y:S05]  /*3c90*/  ENDCOLLECTIVE ;  /* 0x000000000000791b */ /* 0x003fea0003800000 */
.L_x_1447:
[----:B------:R-:W-:Y:S01]  /*3ca0*/  FADD.FTZ R9, RZ, R9 ;  /* 0x00000009ff097221 */ /* 0x000fe20000010000 */
[----:B------:R-:W-:-:S07]  /*3cb0*/  MOV R28, R14 ;  /* 0x0000000e001c7202 */ /* 0x000fce0000000f00 */
[----:B------:R-:W-:Y:S05]  /*3cc0*/  WARPSYNC.COLLECTIVE R15, `(.L_x_1448) ;  /* 0x000000000f087348 */ /* 0x000fea0003c00000 */
[----:B------:R0:W1:Y:S02]  /*3cd0*/  SHFL.BFLY P6, R14, R13, R12, R11 ;  /* 0x0c00000c0d0e7389 */ /* 0x00006400000c000b */
[----:B01----:R-:W-:Y:S05]  /*3ce0*/  ENDCOLLECTIVE ;  /* 0x000000000000791b */ /* 0x003fea0003800000 */
.L_x_1448:
[----:B------:R-:W-:Y:S01]  /*3cf0*/  FADD.FTZ R28, RZ, R28 ;  /* 0x0000001cff1c7221 */ /* 0x000fe20000010000 */
[----:B------:R-:W-:-:S07]  /*3d00*/  MOV R20, R14 ;  /* 0x0000000e00147202 */ /* 0x000fce0000000f00 */
[----:B------:R-:W-:Y:S05]  /*3d10*/  WARPSYNC.COLLECTIVE R15, `(.L_x_1449) ;  /* 0x000000000f087348 */ /* 0x000fea0003c00000 */
[----:B------:R0:W1:Y:S02]  /*3d20*/  SHFL.BFLY P6, R14, R13, R12, R11 ;  /* 0x0c00000c0d0e7389 */ /* 0x00006400000c000b */
[----:B01----:R-:W-:Y:S05]  /*3d30*/  ENDCOLLECTIVE ;  /* 0x000000000000791b */ /* 0x003fea0003800000 */
.L_x_1449:
[----:B------:R-:W-:Y:S01]  /*3d40*/  FADD.FTZ R20, RZ, R20 ;  /* 0x00000014ff147221 */ /* 0x000fe20000010000 */
[----:B------:R-:W-:-:S07]  /*3d50*/  IMAD.MOV.U32 R21, RZ, RZ, R14 ;  /* 0x000000ffff157224 */ /* 0x000fce00078e000e */
[----:B------:R-:W-:Y:S05]  /*3d60*/  WARPSYNC.COLLECTIVE R15, `(.L_x_1450) ;  /* 0x000000000f087348 */ /* 0x000fea0003c00000 */
[----:B------:R0:W1:Y:S02]  /*3d70*/  SHFL.BFLY P6, R14, R13, R12, R11 ;  /* 0x0c00000c0d0e7389 */ /* 0x00006400000c000b */
[----:B01----:R-:W-:Y:S05]  /*3d80*/  ENDCOLLECTIVE ;  /* 0x000000000000791b */ /* 0x003fea0003800000 */
.L_x_1450:
[----:B------:R-:W-:Y:S01]  /*3d90*/  FADD.FTZ R21, RZ, R21 ;  /* 0x00000015ff157221 */ /* 0x000fe20000010000 */
[----:B------:R-:W-:-:S07]  /*3da0*/  MOV R25, R14 ;  /* 0x0000000e00197202 */ /* 0x000fce0000000f00 */
[----:B------:R-:W-:Y:S05]  /*3db0*/  WARPSYNC.COLLECTIVE R15, `(.L_x_1451) ;  /* 0x000000000f087348 */ /* 0x000fea0003c00000 */
[----:B------:R0:W1:Y:S02]  /*3dc0*/  SHFL.BFLY P6, R14, R13, R12, R11 ;  /* 0x0c00000c0d0e7389 */ /* 0x00006400000c000b */
[----:B01----:R-:W-:Y:S05]  /*3dd0*/  ENDCOLLECTIVE ;  /* 0x000000000000791b */ /* 0x003fea0003800000 */
.L_x_1451:
[----:B------:R-:W-:Y:S01]  /*3de0*/  FADD.FTZ R25, RZ, R25 ;  /* 0x00000019ff197221 */ /* 0x000fe20000010000 */
[----:B------:R-:W-:-:S07]  /*3df0*/  MOV R26, R14 ;  /* 0x0000000e001a7202 */ /* 0x000fce0000000f00 */
[----:B------:R-:W-:Y:S05]  /*3e00*/  WARPSYNC.COLLECTIVE R15, `(.L_x_1452) ;  /* 0x000000000f087348 */ /* 0x000fea0003c00000 */
[----:B------:R0:W1:Y:S02]  /*3e10*/  SHFL.BFLY P6, R14, R13, R12, R11 ;  /* 0x0c00000c0d0e7389 */ /* 0x00006400000c000b */
[----:B01----:R-:W-:Y:S05]  /*3e20*/  ENDCOLLECTIVE ;  /* 0x000000000000791b */ /* 0x003fea0003800000 */
.L_x_1452:
[----:B------:R-:W-:Y:S01]  /*3e30*/  FADD.FTZ R26, RZ, R26 ;  /* 0x0000001aff1a7221 */ /* 0x000fe20000010000 */
[----:B------:R-:W-:-:S07]  /*3e40*/  IMAD.MOV.U32 R0, RZ, RZ, R14 ;  /* 0x000000ffff007224 */ /* 0x000fce00078e000e */
[----:B------:R-:W-:Y:S05]  /*3e50*/  WARPSYNC.COLLECTIVE R15, `(.L_x_1453) ;  /* 0x000000000f087348 */ /* 0x000fea0003c00000 */
[----:B------:R0:W1:Y:S02]  /*3e60*/  SHFL.BFLY P6, R14, R13, R12, R11 ;  /* 0x0c00000c0d0e7389 */ /* 0x00006400000c000b */
[----:B01----:R-:W-:Y:S05]  /*3e70*/  ENDCOLLECTIVE ;  /* 0x000000000000791b */ /* 0x003fea0003800000 */
.L_x_1453:
[----:B------:R-:W-:Y:S01]  /*3e80*/  FADD.FTZ R0, RZ, R0 ;  /* 0x00000000ff007221 */ /* 0x000fe20000010000 */
[----:B------:R-:W-:-:S07]  /*3e90*/  MOV R2, R14 ;  /* 0x0000000e00027202 */ /* 0x000fce0000000f00 */
[----:B------:R-:W-:Y:S05]  /*3ea0*/  WARPSYNC.COLLECTIVE R15, `(.L_x_1454) ;  /* 0x000000000f087348 */ /* 0x000fea0003c00000 */
[----:B------:R0:W1:Y:S02]  /*3eb0*/  SHFL.BFLY P6, R14, R13, R12, R11 ;  /* 0x0c00000c0d0e7389 */ /* 0x00006400000c000b */
[----:B01----:R-:W-:Y:S05]  /*3ec0*/  ENDCOLLECTIVE ;  /* 0x000000000000791b */ /* 0x003fea0003800000 */
.L_x_1454:
[----:B------:R-:W-:Y:S01]  /*3ed0*/  FADD.FTZ R2, RZ, R2 ;  /* 0x00000002ff027221 */ /* 0x000fe20000010000 */
[----:B------:R-:W-:-:S07]  /*3ee0*/  MOV R3, R14 ;  /* 0x0000000e00037202 */ /* 0x000fce0000000f00 */
[----:B------:R-:W-:Y:S05]  /*3ef0*/  WARPSYNC.COLLECTIVE R15, `(.L_x_1455) ;  /* 0x000000000f087348 */ /* 0x000fea0003c00000 */
[----:B------:R0:W1:Y:S02]  /*3f00*/  SHFL.BFLY P6, R14, R13, R12, R11 ;  /* 0x0c00000c0d0e7389 */ /* 0x00006400000c000b */
[----:B01----:R-:W-:Y:S05]  /*3f10*/  ENDCOLLECTIVE ;  /* 0x000000000000791b */ /* 0x003fea0003800000 */
.L_x_1455:
[----:B------:R-:W-:Y:S01]  /*3f20*/  FADD.FTZ R3, RZ, R3 ;  /* 0x00000003ff037221 */ /* 0x000fe20000010000 */
[----:B------:R-:W-:-:S07]  /*3f30*/  IMAD.MOV.U32 R4, RZ, RZ, R14 ;  /* 0x000000ffff047224 */ /* 0x000fce00078e000e */
[----:B------:R-:W-:Y:S05]  /*3f40*/  WARPSYNC.COLLECTIVE R15, `(.L_x_1456) ;  /* 0x000000000f087348 */ /* 0x000fea0003c00000 */
[----:B------:R0:W1:Y:S02]  /*3f50*/  SHFL.BFLY P6, R14, R13, R12, R11 ;  /* 0x0c00000c0d0e7389 */ /* 0x00006400000c000b */
[----:B01----:R-:W-:Y:S05]  /*3f60*/  ENDCOLLECTIVE ;  /* 0x000000000000791b */ /* 0x003fea0003800000 */
.L_x_1456:
[----:B------:R-:W-:Y:S01]  /*3f70*/  FADD.FTZ R4, RZ, R4 ;  /* 0x00000004ff047221 */ /* 0x000fe20000010000 */
[----:B------:R-:W-:-:S07]  /*3f80*/  MOV R5, R14 ;  /* 0x0000000e00057202 */ /* 0x000fce0000000f00 */
[----:B------:R-:W-:Y:S05]  /*3f90*/  WARPSYNC.COLLECTIVE R15, `(.L_x_1457) ;  /* 0x000000000f087348 */ /* 0x000fea0003c00000 */
[----:B------:R0:W1:Y:S02]  /*3fa0*/  SHFL.BFLY P6, R14, R13, R12, R11 ;  /* 0x0c00000c0d0e7389 */ /* 0x00006400000c000b */
[----:B01----:R-:W-:Y:S05]  /*3fb0*/  ENDCOLLECTIVE ;  /* 0x000000000000791b */ /* 0x003fea0003800000 */
.L_x_1457:
[----:B------:R-:W-:Y:S01]  /*3fc0*/  FADD.FTZ R5, RZ, R5 ;  /* 0x00000005ff057221 */ /* 0x000fe20000010000 */
[----:B------:R-:W-:-:S07]  /*3fd0*/  MOV R6, R14 ;  /* 0x0000000e00067202 */ /* 0x000fce0000000f00 */
[----:B------:R-:W-:Y:S05]  /*3fe0*/  WARPSYNC.COLLECTIVE R15, `(.L_x_1458) ;  /* 0x000000000f087348 */ /* 0x000fea0003c00000 */
[----:B------:R0:W1:Y:S02]  /*3ff0*/  SHFL.BFLY P6, R14, R13, R12, R11 ;  /* 0x0c00000c0d0e7389 */ /* 0x00006400000c000b */
[----:B01----:R-:W-:Y:S05]  /*4000*/  ENDCOLLECTIVE ;  /* 0x000000000000791b */ /* 0x003fea0003800000 */
.L_x_1458:
[----:B------:R-:W-:Y:S01]  /*4010*/  FADD.FTZ R6, RZ, R6 ;  /* 0x00000006ff067221 */ /* 0x000fe20000010000 */
[----:B------:R-:W-:-:S07]  /*4020*/  IMAD.MOV.U32 R10, RZ, RZ, R14 ;  /* 0x000000ffff0a7224 */ /* 0x000fce00078e000e */
[----:B------:R-:W-:Y:S05]  /*4030*/  WARPSYNC.COLLECTIVE R15, `(.L_x_1459) ;  /* 0x000000000f087348 */ /* 0x000fea0003c00000 */
[----:B------:R0:W1:Y:S02]  /*4040*/  SHFL.BFLY P6, R14, R13, R12, R11 ;  /* 0x0c00000c0d0e7389 */ /* 0x00006400000c000b */
[----:B01----:R-:W-:Y:S05]  /*4050*/  ENDCOLLECTIVE ;  /* 0x000000000000791b */ /* 0x003fea0003800000 */
.L_x_1459:
[----:B------:R-:W-:Y:S01]  /*4060*/  FADD.FTZ R10, RZ, R10 ;  /* 0x0000000aff0a7221 */ /* 0x000fe20000010000 */
[----:B------:R-:W-:Y:S02]  /*4070*/  MOV R12, R4 ;  /* 0x00000004000c7202 */ /* 0x000fe40000000f00 */
[----:B------:R-:W-:Y:S01]  /*4080*/  MOV R11, R5 ;  /* 0x00000005000b7202 */ /* 0x000fe20000000f00 */
[----:B------:R-:W-:Y:S06]  /*4090*/  BRA `(.L_x_1460) ;  /* 0xffffffec00307947 */ /* 0x000fec000383ffff */
.L_x_1461:
        /* <DEDUP_REMOVED lines=14> */
.L_x_27272:


//--------------------- .text._ZN4vllm25paged_attention_v2_kernelI13__nv_bfloat16hLi192ELi16ELi128ELNS_18Fp8KVCacheDataTypeE2ELb1ELi512EEEvPfS3_PT_PKS4_PKT0_SA_ifPKiSC_iPKfiiiSE_SE_iiiii --------------------------
	.section	.text._ZN4vllm25paged_attention_v2_kernelI13__nv_bfloat16hLi192ELi16ELi128ELNS_18Fp8KVCacheDataTypeE2ELb1ELi512EEEvPfS3_PT_PKS4_PKT0_SA_ifPKiSC_iPKfiiiSE_SE_iiiii,"ax",@progbits
	.align	128
        .global         _ZN4vllm25paged_attention_v2_kernelI13__nv_bfloat16hLi192ELi16ELi128ELNS_18Fp8KVCacheDataTypeE2ELb1ELi512EEEvPfS3_PT_PKS4_PKT0_SA_ifPKiSC_iPKfiiiSE_SE_iiiii
        .type           _ZN4vllm25paged_attention_v2_kernelI13__nv_bfloat16hLi192ELi16ELi128ELNS_18Fp8KVCacheDataTypeE2ELb1ELi512EEEvPfS3_PT_PKS4_PKT0_SA_ifPKiSC_iPKfiiiSE_SE_iiiii,@function
        .size           _ZN4vllm25paged_attention_v2_kernelI13__nv_bfloat16hLi192ELi16ELi128ELNS_18Fp8KVCacheDataTypeE2ELb1ELi512EEEvPfS3_PT_PKS4_PKT0_SA_ifPKiSC_iPKfiiiSE_SE_iiiii,(.L_x_27273 - _ZN4vllm25paged_attention_v2_kernelI13__nv_bfloat16hLi192ELi16ELi128ELNS_18Fp8KVCacheDataTypeE2ELb1ELi512EEEvPfS3_PT_PKS4_PKT0_SA_ifPKiSC_iPKfiiiSE_SE_iiiii)
        .other          _ZN4vllm25paged_attention_v2_kernelI13__nv_bfloat16hLi192ELi16ELi128ELNS_18Fp8KVCacheDataTypeE2ELb1ELi512EEEvPfS3_PT_PKS4_PKT0_SA_ifPKiSC_iPKfiiiSE_SE_iiiii,@"STO_CUDA_ENTRY STV_DEFAULT"
_ZN4vllm25paged_attention_v2_kernelI13__nv_bfloat16hLi192ELi16ELi128ELNS_18Fp8KVCacheDataTypeE2ELb1ELi512EEEvPfS3_PT_PKS4_PKT0_SA_ifPKiSC_iPKfiiiSE_SE_iiiii:
.text._ZN4vllm25paged_attention_v2_kernelI13__nv_bfloat16hLi192ELi16ELi128ELNS_18Fp8KVCacheDataTypeE2ELb1ELi512EEEvPfS3_PT_PKS4_PKT0_SA_ifPKiSC_iPKfiiiSE_SE_iiiii:
        /* <DEDUP_REMOVED lines=22> */
[----:B0-----:R-:W0:Y:S02]  /*0160*/  MUFU.RCP R5, R5 ;  /* 0x0000000500057308 */ /* 0x001e240000001000 */
[----:B0-----:R-:W-:-:S06]  /*0170*/  VIADD R6, R5, 0xffffffe ;  /* 0x0ffffffe05067836 */ /* 0x001fcc0000000000 */
[----:B------:R0:W4:Y:S02]  /*0180*/  F2I.FTZ.U32.TRUNC.NTZ R7, R6 ;  /* 0x0000000600077305 */ /* 0x000124000021f000 */
        /* <DEDUP_REMOVED lines=9> */
[C---:B------:R-:W-:Y:S02]  /*0220*/  IMAD R5, R20.reuse, R5, R11 ;  /* 0x0000000514057224 */ /* 0x040fe400078e020b */
[----:B------:R-:W3:Y:S03]  /*0230*/  @P3 LDC R11, c[0x0][0x3f8] ;  /* 0x0000fe00ff0b3b82 */ /* 0x000ee60000000800 */
        /* <DEDUP_REMOVED lines=15> */
[----:B------:R-:W-:Y:S01]  /*0330*/  @!P1 LOP3.LUT R7, RZ, R2, RZ, 0x33, !PT ;  /* 0x00000002ff079212 */ /* 0x000fe200078e33ff */
[----:B---3--:R-:W-:-:S03]  /*0340*/  @P3 IMAD R3, R17, R11, R18 ;  /* 0x0000000b11033224 */ /* 0x008fc600078e0212 */
        /* <DEDUP_REMOVED lines=12> */
[----:B------:R-:W-:-:S04]  /*0410*/  IMAD R13, R13, R12, RZ ;  /* 0x0000000c0d0d7224 */ /* 0x000fc800078e02ff */
[----:B------:R-:W-:Y:S01]  /*0420*/  IMAD.HI.U32 R3, R3, R13, R2 ;  /* 0x0000000d03037227 */ /* 0x000fe200078e0002 */
[----:B------:R-:W-:Y:S02]  /*0430*/  MOV R13, R14 ;  /* 0x0000000e000d7202 */ /* 0x000fe40000000f00 */
[----:B------:R-:W-:Y:S02]  /*0440*/  LOP3.LUT R2, R17, R8, RZ, 0x3c, !PT ;  /* 0x0000000811027212 */ /* 0x000fe400078e3cff */
[----:B------:R-:W-:Y:S01]  /*0450*/  IABS R14, R18 ;  /* 0x00000012000e7213 */ /* 0x000fe20000000000 */
[----:B------:R-:W-:Y:S01]  /*0460*/  IMAD.HI.U32 R3, R3, R13, RZ ;  /* 0x0000000d03037227 */ /* 0x000fe200078e00ff */
[----:B------:R-:W-:-:S03]  /*0470*/  ISETP.GE.AND P3, PT, R2, RZ, PT ;  /* 0x000000ff0200720c */ /* 0x000fc60003f66270 */
        /* <DEDUP_REMOVED lines=15> */
[----:B0-----:R-:W-:Y:S01]  /*0570*/  VIADD R2, R13, 0xffffffe ;  /* 0x0ffffffe0d027836 */ /* 0x001fe20000000000 */
[----:B------:R-:W-:-:S05]  /*0580*/  IADD3 R13, PT, PT, RZ, -R16, RZ ;  /* 0x80000010ff0d7210 */ /* 0x000fca0007ffe0ff */
        /* <DEDUP_REMOVED lines=15> */
[----:B------:R-:W-:-:S06]  /*0680*/  @P1 VIADD R3, R3, 0x1 ;  /* 0x0000000103031836 */ /* 0x000fcc0000000000 */
[----:B------:R-:W-:Y:S02]  /*0690*/  @!P3 IADD3 R3, PT, PT, -R3, RZ, RZ ;  /* 0x000000ff0303b210 */ /* 0x000fe40007ffe1ff */
[----:B------:R-:W-:-:S05]  /*06a0*/  @!P2 LOP3.LUT R3, RZ, R11, RZ, 0x33, !PT ;  /* 0x0000000bff03a212 */ /* 0x000fca00078e33ff */
[----:B0-----:R-:W-:-:S04]  /*06b0*/  IMAD R3, R2, R8, R3 ;  /* 0x0000000802037224 */ /* 0x001fc800078e0203 */
[----:B------:R-:W-:-:S04]  /*06c0*/  IMAD.MOV R3, RZ, RZ, -R3 ;  /* 0x000000ffff037224 */ /* 0x000fc800078e0a03 */
[----:B------:R-:W-:-:S07]  /*06d0*/  IMAD R8, R10, R3, 0x1 ;  /* 0x000000010a087424 */ /* 0x000fce00078e0203 */
.L_x_1462:
[----:B------:R-:W-:Y:S01]  /*06e0*/  BSSY.RECONVERGENT B6, `(.L_x_1463) ;  /* 0x0000044000067945 */ /* 0x000fe20003800200 */
[----:B------:R-:W-:Y:S01]  /*06f0*/  SHF.R.U32.HI R16, RZ, 0x1, R19 ;  /* 0x00000001ff107819 */ /* 0x000fe20000011613 */
[----:B------:R-:W-:Y:S01]  /*0700*/  IMAD.IADD R10, R9, 0x1, -R4 ;  /* 0x00000001090a7824 */ /* 0x000fe200078e0a04 */
[----:B------:R-:W-:Y:S02]  /*0710*/  LOP3.LUT R24, R19, 0x1, RZ, 0xc0, !PT ;  /* 0x0000000113187812 */ /* 0x000fe400078ec0ff */
[----:B------:R-:W-:Y:S01]  /*0720*/  MOV R11, R20 ;  /* 0x00000014000b7202 */ /* 0x000fe20000000f00 */
[----:B------:R-:W-:Y:S06]  /*0730*/  @P0 BRA `(.L_x_1464) ;  /* 0x0000000000f80947 */ /* 0x000fec0003800000 */
[----:B------:R-:W0:Y:S01]  /*0740*/  LDC R25, c[0x0][0x400] ;  /* 0x00010000ff197b82 */ /* 0x000e220000000800 */
[----:B------:R-:W1:Y:S07]  /*0750*/  LDCU UR4, c[0x0][0x3fc] ;  /* 0x00007f80ff0477ac */ /* 0x000e6e0008000800 */
[----:B------:R-:W2:Y:S01]  /*0760*/  LDC R13, c[0x0][0x404] ;  /* 0x00010100ff0d7b82 */ /* 0x000ea20000000800 */
[----:B0-----:R-:W-:Y:S02]  /*0770*/  IABS R12, R25 ;  /* 0x00000019000c7213 */ /* 0x001fe40000000000 */
[----:B------:R-:W-:-:S02]  /*0780*/  ISETP.NE.AND P1, PT, R25, RZ, PT ;  /* 0x000000ff1900720c */ /* 0x000fc40003f25270 */
[----:B------:R-:W0:Y:S01]  /*0790*/  I2F.RP R14, R12 ;  /* 0x0000000c000e7306 */ /* 0x000e220000209400 */
[----:B--2---:R-:W-:Y:S02]  /*07a0*/  ISETP.NE.AND P2, PT, R13, RZ, PT ;  /* 0x000000ff0d00720c */ /* 0x004fe40003f45270 */
[----:B------:R-:W-:-:S05]  /*07b0*/  IABS R20, R13 ;  /* 0x0000000d00147213 */ /* 0x000fca0000000000 */
[----:B0-----:R-:W0:Y:S02]  /*07c0*/  MUFU.RCP R14, R14 ;  /* 0x0000000e000e7308 */ /* 0x001e240000001000 */
[----:B0-----:R-:W-:Y:S01]  /*07d0*/  IADD3 R2, PT, PT, R14, 0xffffffe, RZ ;  /* 0x0ffffffe0e027810 */ /* 0x001fe20007ffe0ff */
[----:B------:R-:W-:-:S05]  /*07e0*/  IMAD.MOV.U32 R14, RZ, RZ, R6 ;  /* 0x000000ffff0e7224 */ /* 0x000fca00078e0006 */
[----:B------:R0:W2:Y:S02]  /*07f0*/  F2I.FTZ.U32.TRUNC.NTZ R3, R2 ;  /* 0x0000000200037305 */ /* 0x0000a4000021f000 */
[----:B0-----:R-:W-:Y:S01]  /*0800*/  MOV R2, RZ ;  /* 0x000000ff00027202 */ /* 0x001fe20000000f00 */
[----:B--2---:R-:W-:-:S04]  /*0810*/  IMAD.MOV R15, RZ, RZ, -R3 ;  /* 0x000000ffff0f7224 */ /* 0x004fc800078e0a03 */
[----:B------:R-:W-:-:S04]  /*0820*/  IMAD R15, R15, R12, RZ ;  /* 0x0000000c0f0f7224 */ /* 0x000fc800078e02ff */
[----:B------:R-:W-:Y:S01]  /*0830*/  IMAD.HI.U32 R15, R3, R15, R2 ;  /* 0x0000000f030f7227 */ /* 0x000fe200078e0002 */
[----:B-1----:R-:W-:-:S07]  /*0840*/  IADD3 R3, PT, PT, R7, -UR4, RZ ;  /* 0x8000000407037c10 */ /* 0x002fce000fffe0ff */
.L_x_1468:
[----:B0-----:R-:W-:-:S05]  /*0850*/  IMAD.SHL.U32 R2, R14, 0x10, RZ ;  /* 0x000000100e027824 */ /* 0x001fca00078e00ff */
[----:B------:R-:W-:-:S05]  /*0860*/  IABS R27, R2 ;  /* 0x00000002001b7213 */ /* 0x000fca0000000000 */
        /* <DEDUP_REMOVED lines=9> */
[----:B------:R-:W-:-:S06]  /*0900*/  @P0 VIADD R21, R21, 0x1 ;  /* 0x0000000115150836 */ /* 0x000fcc0000000000 */
        /* <DEDUP_REMOVED lines=12> */
[----:B------:R-:W-:-:S04]  /*09d0*/  @!P3 IADD3 R21, PT, PT, R21, -R12, RZ ;  /* 0x8000000c1515b210 */ /* 0x000fc80007ffe0ff */
        /* <DEDUP_REMOVED lines=11> */
[----:B------:R-:W-:Y:S01]  /*0a90*/  IADD3 R21, PT, PT, R2, R21, -R4 ;  /* 0x0000001502157210 */ /* 0x000fe20007ffe804 */
[----:B------:R-:W-:Y:S01]  /*0aa0*/  IMAD.MOV.U32 R2, RZ, RZ, -0x800001 ;  /* 0xff7fffffff027424 */ /* 0x000fe200078e00ff */
[----:B0-----:R-:W-:-:S06]  /*0ab0*/  ULEA UR4, UR5, UR4, 0x18 ;  /* 0x0000000405047291 */ /* 0x001fcc000f8ec0ff */
[----:B------:R-:W-:-:S05]  /*0ac0*/  LEA R21, R21, UR4, 0x2 ;  /* 0x0000000415157c11 */ /* 0x000fca000f8e10ff */
[----:B------:R0:W-:Y:S02]  /*0ad0*/  STS [R21], R2 ;  /* 0x0000000215007388 */ /* 0x0001e40000000800 */
.L_x_1467:
[----:B------:R-:W-:Y:S05]  /*0ae0*/  BSYNC.RECONVERGENT B0 ;  /* 0x0000000000007941 */ /* 0x000fea0003800200 */
.L_x_1466:
[----:B------:R-:W-:-:S04]  /*0af0*/  IADD3 R14, PT, PT, R14, 0x4, RZ ;  /* 0x000000040e0e7810 */ /* 0x000fc80007ffe0ff */
[----:B------:R-:W-:-:S13]  /*0b00*/  ISETP.GE.U32.AND P0, PT, R14, R5, PT ;  /* 0x000000050e00720c */ /* 0x000fda0003f06070 */
[----:B------:R-:W-:Y:S05]  /*0b10*/  @!P0 BRA `(.L_x_1468) ;  /* 0xfffffffc004c8947 */ /* 0x000fea000383ffff */
.L_x_1464:
[----:B------:R-:W-:Y:S05]  /*0b20*/  BSYNC.RECONVERGENT B6 ;  /* 0x0000000000067941 */ /* 0x000fea0003800200 */
.L_x_1463:
[----:B------:R-:W-:Y:S01]  /*0b30*/  UMOV UR4, 0xffffffff ;  /* 0xffffffff00047882 */ /* 0x000fe20000000000 */
[----:B0-----:R-:W-:Y:S02]  /*0b40*/  LOP3.LUT R21, R19, 0x1f, RZ, 0xc0, !PT ;  /* 0x0000001f13157812 */ /* 0x001fe400078ec0ff */
        /* <DEDUP_REMOVED lines=9> */
.L_x_1510:
[----:B------:R-:W2:Y:S01]  /*0be0*/  S2R R11, SR_CgaCtaId ;  /* 0x00000000000b7919 */ /* 0x000ea20000008800 */
[----:B------:R-:W-:Y:S01]  /*0bf0*/  SHF.R.U32.HI R2, RZ, 0x3, R19 ;  /* 0x00000003ff027819 */ /* 0x000fe20000011613 */
[----:B------:R-:W-:Y:S05]  /*0c00*/  WARPSYNC.ALL ;  /* 0x0000000000007948 */ /* 0x000fea0003800000 */
[----:B------:R-:W-:Y:S02]  /*0c10*/  MOV R0, 0x400 ;  /* 0x0000040000007802 */ /* 0x000fe40000000f00 */
[----:B------:R-:W-:Y:S02]  /*0c20*/  ISETP.NE.AND P1, PT, R21, RZ, PT ;  /* 0x000000ff1500720c */ /* 0x000fe40003f25270 */
[----:B------:R-:W-:-:S02]  /*0c30*/  LOP3.LUT R2, R2, 0x7c, RZ, 0xc0, !PT ;  /* 0x0000007c02027812 */ /* 0x000fc400078ec0ff */
[----:B01----:R-:W-:Y:S02]  /*0c40*/  FMNMX.FTZ R3, R3, R14, !PT ;  /* 0x0000000e03037209 */ /* 0x003fe40007810000 */
[----:B--2---:R-:W-:-:S05]  /*0c50*/  LEA R12, R11, R0, 0x18 ;  /* 0x000000000b0c7211 */ /* 0x004fca00078ec0ff */
[----:B------:R-:W-:-:S05]  /*0c60*/  IMAD.IADD R2, R2, 0x1, R12 ;  /* 0x0000000102027824 */ /* 0x000fca00078e020c */
[----:B------:R0:W-:Y:S01]  /*0c70*/  @!P1 STS [R2], R3 ;  /* 0x0000000302009388 */ /* 0x0001e20000000800 */
        /* <DEDUP_REMOVED lines=17> */
[----:B------:R-:W-:-:S04]  /*0d90*/  IADD3 R3, PT, PT, R9, R12, RZ ;  /* 0x0000000c09037210 */ /* 0x000fc80007ffe0ff */
[----:B------:R-:W-:Y:S02]  /*0da0*/  LOP3.LUT R12, R3, 0x180, RZ, 0xc0, !PT ;  /* 0x00000180030c7812 */ /* 0x000fe400078ec0ff */
[----:B------:R-:W-:Y:S02]  /*0db0*/  IADD3 R14, PT, PT, -R4, R3, RZ ;  /* 0x00000003040e7210 */ /* 0x000fe40007ffe1ff */
[----:B------:R-:W-:Y:S02]  /*0dc0*/  ISETP.NE.AND P0, PT, R12, 0x180, PT ;  /* 0x000001800c00780c */ /* 0x000fe40003f05270 */
[----:B------:R-:W-:Y:S01]  /*0dd0*/  ISETP.GE.U32.AND P4, PT, R14, 0x180, PT ;  /* 0x000001800e00780c */ /* 0x000fe20003f86070 */
[----:B------:R-:W-:-:S10]  /*0de0*/  IMAD.MOV.U32 R14, RZ, RZ, RZ ;  /* 0x000000ffff0e7224 */ /* 0x000fd400078e00ff */
        /* <DEDUP_REMOVED lines=9> */
.L_x_1474:
        /* <DEDUP_REMOVED lines=11> */
.L_x_1473:
[----:B------:R-:W-:Y:S05]  /*0f30*/  BSYNC.RECONVERGENT B1 ;  /* 0x0000000000017941 */ /* 0x000fea0003800200 */
.L_x_1472:
        /* <DEDUP_REMOVED lines=12> */
.L_x_1477:
[----:B------:R-:W0:Y:S01]  /*1000*/  LDS R26, [R3+-0x400] ;  /* 0xfffc0000031a7984 */ /* 0x000e220000000800 */
[----:B------:R-:W-:-:S03]  /*1010*/  VIADD R15, R15, 0x800 ;  /* 0x000008000f0f7836 */ /* 0x000fc60000000000 */
[----:B------:R-:W1:Y:S02]  /*1020*/  LDS R28, [R3+-0x200] ;  /* 0xfffe0000031c7984 */ /* 0x000e640000000800 */
[----:B------:R-:W-:Y:S02]  /*1030*/  ISETP.GE.AND P4, PT, R15, R12, PT ;  /* 0x0000000c0f00720c */ /* 0x000fe40003f86270 */
        /* <DEDUP_REMOVED lines=9> */
[----:B---3--:R-:W-:-:S04]  /*10d0*/  FADD.FTZ R27, -R13, R27 ;  /* 0x0000001b0d1b7221 */ /* 0x008fc80000010100 */
[----:B------:R-:W-:Y:S02]  /*10e0*/  FMUL.FTZ R27, R27, 1.4426950216293334961 ;  /* 0x3fb8aa3b1b1b7820 */ /* 0x000fe40000410000 */
[----:B------:R-:W1:Y:S08]  /*10f0*/  MUFU.EX2 R28, R28 ;  /* 0x0000001c001c7308 */ /* 0x000e700000000800 */
[----:B------:R-:W2:Y:S01]  /*1100*/  MUFU.EX2 R25, R25 ;  /* 0x0000001900197308 */ /* 0x000ea20000000800 */
[----:B0-----:R-:W-:Y:S01]  /*1110*/  STS [R3+-0x400], R26 ;  /* 0xfffc001a03007388 */ /* 0x001fe20000000800 */
[----:B------:R-:W-:-:S03]  /*1120*/  FADD.FTZ R14, R26, R14 ;  /* 0x0000000e1a0e7221 */ /* 0x000fc60000010000 */
[----:B------:R-:W0:Y:S03]  /*1130*/  LDS R26, [R3+0x400] ;  /* 0x00040000031a7984 */ /* 0x000e260000000800 */
[----:B------:R-:W3:Y:S01]  /*1140*/  MUFU.EX2 R27, R27 ;  /* 0x0000001b001b7308 */ /* 0x000ee20000000800 */
[----:B-1----:R-:W-:Y:S01]  /*1150*/  STS [R3+-0x200], R28 ;  /* 0xfffe001c03007388 */ /* 0x002fe20000000800 */
[----:B------:R-:W-:-:S03]  /*1160*/  FADD.FTZ R14, R14, R28 ;  /* 0x0000001c0e0e7221 */ /* 0x000fc60000010000 */
[----:B------:R-:W1:Y:S04]  /*1170*/  LDS R28, [R3+0x600] ;  /* 0x00060000031c7984 */ /* 0x000e680000000800 */
[----:B--2---:R-:W-:Y:S01]  /*1180*/  STS [R3], R25 ;  /* 0x0000001903007388 */ /* 0x004fe20000000800 */
[----:B------:R-:W-:-:S03]  /*1190*/  FADD.FTZ R14, R14, R25 ;  /* 0x000000190e0e7221 */ /* 0x000fc60000010000 */
[----:B------:R-:W2:Y:S04]  /*11a0*/  LDS R25, [R3+0x800] ;  /* 0x0008000003197984 */ /* 0x000ea80000000800 */
[----:B---3--:R-:W-:Y:S01]  /*11b0*/  STS [R3+0x200], R27 ;  /* 0x0002001b03007388 */ /* 0x008fe20000000800 */
[----:B------:R-:W-:-:S03]  /*11c0*/  FADD.FTZ R14, R14, R27 ;  /* 0x0000001b0e0e7221 */ /* 0x000fc60000010000 */
[----:B------:R-:W3:Y:S01]  /*11d0*/  LDS R27, [R3+0xa00] ;  /* 0x000a0000031b7984 */ /* 0x000ee20000000800 */
[----:B0-----:R-:W-:-:S04]  /*11e0*/  FADD.FTZ R26, -R13, R26 ;  /* 0x0000001a0d1a7221 */ /* 0x001fc80000010100 */
[----:B------:R-:W-:Y:S01]  /*11f0*/  FMUL.FTZ R26, R26, 1.4426950216293334961 ;  /* 0x3fb8aa3b1a1a7820 */ /* 0x000fe20000410000 */
[----:B-1----:R-:W-:-:S05]  /*1200*/  FADD.FTZ R28, -R13, R28 ;  /* 0x0000001c0d1c7221 */ /* 0x002fca0000010100 */
[----:B------:R-:W0:Y:S01]  /*1210*/  MUFU.EX2 R26, R26 ;  /* 0x0000001a001a7308 */ /* 0x000e220000000800 */
[----:B------:R-:W-:Y:S01]  /*1220*/  FMUL.FTZ R28, R28, 1.4426950216293334961 ;  /* 0x3fb8aa3b1c1c7820 */ /* 0x000fe20000410000 */
[----:B--2---:R-:W-:-:S06]  /*1230*/  FADD.FTZ R25, -R13, R25 ;  /* 0x000000190d197221 */ /* 0x004fcc0000010100 */
[----:B------:R-:W1:Y:S01]  /*1240*/  MUFU.EX2 R28, R28 ;  /* 0x0000001c001c7308 */ /* 0x000e620000000800 */
[----:B------:R-:W-:Y:S01]  /*1250*/  FMUL.FTZ R25, R25, 1.4426950216293334961 ;  /* 0x3fb8aa3b19197820 */ /* 0x000fe20000410000 */
[----:B---3--:R-:W-:-:S06]  /*1260*/  FADD.FTZ R27, -R13, R27 ;  /* 0x0000001b0d1b7221 */ /* 0x008fcc0000010100 */
[----:B------:R-:W2:Y:S01]  /*1270*/  MUFU.EX2 R25, R25 ;  /* 0x0000001900197308 */ /* 0x000ea20000000800 */
[----:B0-----:R-:W-:Y:S01]  /*1280*/  STS [R3+0x400], R26 ;  /* 0x0004001a03007388 */ /* 0x001fe20000000800 */
[----:B------:R-:W-:Y:S01]  /*1290*/  FMUL.FTZ R27, R27, 1.4426950216293334961 ;  /* 0x3fb8aa3b1b1b7820 */ /* 0x000fe20000410000 */
[----:B------:R-:W-:Y:S02]  /*12a0*/  FADD.FTZ R14, R14, R26 ;  /* 0x0000001a0e0e7221 */ /* 0x000fe40000010000 */
[----:B------:R-:W0:Y:S03]  /*12b0*/  LDS R26, [R3+0xc00] ;  /* 0x000c0000031a7984 */ /* 0x000e260000000800 */
[----:B------:R-:W3:Y:S01]  /*12c0*/  MUFU.EX2 R27, R27 ;  /* 0x0000001b001b7308 */ /* 0x000ee20000000800 */
[----:B-1----:R-:W-:Y:S01]  /*12d0*/  STS [R3+0x600], R28 ;  /* 0x0006001c03007388 */ /* 0x002fe20000000800 */
[----:B------:R-:W-:-:S03]  /*12e0*/  FADD.FTZ R14, R14, R28 ;  /* 0x0000001c0e0e7221 */ /* 0x000fc60000010000 */
[----:B------:R-:W1:Y:S04]  /*12f0*/  LDS R28, [R3+0xe00] ;  /* 0x000e0000031c7984 */ /* 0x000e680000000800 */
[----:B--2---:R-:W-:Y:S01]  /*1300*/  STS [R3+0x800], R25 ;  /* 0x0008001903007388 */ /* 0x004fe20000000800 */
        /* <DEDUP_REMOVED lines=15> */
[----:B0-----:R-:W-:Y:S01]  /*1400*/  FADD.FTZ R14, R14, R26 ;  /* 0x0000001a0e0e7221 */ /* 0x001fe20000010000 */
[----:B------:R-:W-:Y:S01]  /*1410*/  FMUL.FTZ R27, R27, 1.4426950216293334961 ;  /* 0x3fb8aa3b1b1b7820 */ /* 0x000fe20000410000 */
[----:B------:R-:W-:Y:S04]  /*1420*/  STS [R3+0xc00], R26 ;  /* 0x000c001a03007388 */ /* 0x000fe80000000800 */
[----:B------:R-:W0:Y:S01]  /*1430*/  LDS R26, [R3+0x1400] ;  /* 0x00140000031a7984 */ /* 0x000e220000000800 */
[----:B------:R-:W3:Y:S01]  /*1440*/  MUFU.EX2 R27, R27 ;  /* 0x0000001b001b7308 */ /* 0x000ee20000000800 */
[----:B-1----:R-:W-:Y:S02]  /*1450*/  FADD.FTZ R14, R14, R28 ;  /* 0x0000001c0e0e7221 */ /* 0x002fe40000010000 */
[----:B------:R-:W-:Y:S04]  /*1460*/  STS [R3+0xe00], R28 ;  /* 0x000e001c03007388 */ /* 0x000fe80000000800 */
[----:B------:R-:W1:Y:S01]  /*1470*/  LDS R28, [R3+0x1600] ;  /* 0x00160000031c7984 */ /* 0x000e620000000800 */
[----:B--2---:R-:W-:-:S03]  /*1480*/  FADD.FTZ R14, R14, R25 ;  /* 0x000000190e0e7221 */ /* 0x004fc60000010000 */
[----:B------:R-:W-:Y:S04]  /*1490*/  STS [R3+0x1000], R25 ;  /* 0x0010001903007388 */ /* 0x000fe80000000800 */
[----:B------:R-:W2:Y:S01]  /*14a0*/  LDS R25, [R3+0x1800] ;  /* 0x0018000003197984 */ /* 0x000ea20000000800 */
[----:B---3--:R-:W-:-:S03]  /*14b0*/  FADD.FTZ R14, R14, R27 ;  /* 0x0000001b0e0e7221 */ /* 0x008fc60000010000 */
[----:B------:R-:W-:Y:S04]  /*14c0*/  STS [R3+0x1200], R27 ;  /* 0x0012001b03007388 */ /* 0x000fe80000000800 */
        /* <DEDUP_REMOVED lines=13> */
[----:B------:R-:W-:Y:S05]  /*15a0*/  STS [R3+0x1400], R26 ;  /* 0x0014001a03007388 */ /* 0x000fea0000000800 */
[----:B------:R-:W0:Y:S01]  /*15b0*/  MUFU.EX2 R27, R27 ;  /* 0x0000001b001b7308 */ /* 0x000e220000000800 */
[----:B-1----:R-:W-:Y:S01]  /*15c0*/  FADD.FTZ R14, R14, R28 ;  /* 0x0000001c0e0e7221 */ /* 0x002fe20000010000 */
[----:B------:R-:W-:Y:S03]  /*15d0*/  STS [R3+0x1600], R28 ;  /* 0x0016001c03007388 */ /* 0x000fe60000000800 */
[----:B--2---:R-:W-:Y:S01]  /*15e0*/  FADD.FTZ R14, R14, R25 ;  /* 0x000000190e0e7221 */ /* 0x004fe20000010000 */
[----:B------:R-:W-:Y:S04]  /*15f0*/  STS [R3+0x1800], R25 ;  /* 0x0018001903007388 */ /* 0x000fe80000000800 */
[----:B0-----:R0:W-:Y:S01]  /*1600*/  STS [R3+0x1a00], R27 ;  /* 0x001a001b03007388 */ /* 0x0011e20000000800 */
[----:B------:R-:W-:Y:S01]  /*1610*/  FADD.FTZ R14, R14, R27 ;  /* 0x0000001b0e0e7221 */ /* 0x000fe20000010000 */
[----:B0-----:R-:W-:Y:S01]  /*1620*/  IADD3 R3, PT, PT, R3, 0x2000, RZ ;  /* 0x0000200003037810 */ /* 0x001fe20007ffe0ff */
[----:B------:R-:W-:Y:S06]  /*1630*/  @!P4 BRA `(.L_x_1477) ;  /* 0xfffffff80070c947 */ /* 0x000fec000383ffff */
.L_x_1476:
[----:B------:R-:W-:Y:S05]  /*1640*/  BSYNC.RECONVERGENT B1 ;  /* 0x0000000000017941 */ /* 0x000fea0003800200 */
.L_x_1475:
        /* <DEDUP_REMOVED lines=8> */
[----:B------:R-:W2:Y:S01]  /*16d0*/  LDS R28, [R3+0x400] ;  /* 0x00040000031c7984 */ /* 0x000ea20000000800 */
[C---:B0-----:R-:W-:Y:S01]  /*16e0*/  FADD.FTZ R12, -R13.reuse, R12 ;  /* 0x0000000c0d0c7221 */ /* 0x041fe20000010100 */
[----:B-1----:R-:W-:-:S03]  /*16f0*/  FADD.FTZ R26, -R13, R26 ;  /* 0x0000001a0d1a7221 */ /* 0x002fc60000010100 */
[----:B------:R-:W-:Y:S02]  /*1700*/  FMUL.FTZ R25, R12, 1.4426950216293334961 ;  /* 0x3fb8aa3b0c197820 */ /* 0x000fe40000410000 */
[----:B------:R-:W0:Y:S01]  /*1710*/  LDS R12, [R3] ;  /* 0x00000000030c7984 */ /* 0x000e220000000800 */
[----:B------:R-:W-:Y:S01]  /*1720*/  FMUL.FTZ R29, R26, 1.4426950216293334961 ;  /* 0x3fb8aa3b1a1d7820 */ /* 0x000fe20000410000 */
[----:B------:R-:W1:Y:S01]  /*1730*/  MUFU.EX2 R27, R25 ;  /* 0x00000019001b7308 */ /* 0x000e620000000800 */
[C---:B--2---:R-:W-:Y:S01]  /*1740*/  FADD.FTZ R28, -R13.reuse, R28 ;  /* 0x0000001c0d1c7221 */ /* 0x044fe20000010100 */
[----:B------:R-:W2:Y:S06]  /*1750*/  LDS R26, [R3+0x200] ;  /* 0x00020000031a7984 */ /* 0x000eac0000000800 */
[----:B------:R-:W3:Y:S01]  /*1760*/  MUFU.EX2 R29, R29 ;  /* 0x0000001d001d7308 */ /* 0x000ee20000000800 */
[----:B-1----:R-:W-:Y:S01]  /*1770*/  FADD.FTZ R14, R14, R27 ;  /* 0x0000001b0e0e7221 */ /* 0x002fe20000010000 */
[----:B------:R1:W-:Y:S03]  /*1780*/  STS [R3+-0x400], R27 ;  /* 0xfffc001b03007388 */ /* 0x0003e60000000800 */
[----:B---3--:R-:W-:Y:S01]  /*1790*/  FADD.FTZ R14, R14, R29 ;  /* 0x0000001d0e0e7221 */ /* 0x008fe20000010000 */
[----:B------:R3:W-:Y:S01]  /*17a0*/  STS [R3+-0x200], R29 ;  /* 0xfffe001d03007388 */ /* 0x0007e20000000800 */
[----:B0-----:R-:W-:-:S04]  /*17b0*/  FADD.FTZ R12, -R13, R12 ;  /* 0x0000000c0d0c7221 */ /* 0x001fc80000010100 */
[----:B------:R-:W-:Y:S01]  /*17c0*/  FMUL.FTZ R25, R12, 1.4426950216293334961 ;  /* 0x3fb8aa3b0c197820 */ /* 0x000fe20000410000 */
[----:B--2---:R-:W-:Y:S01]  /*17d0*/  FADD.FTZ R26, -R13, R26 ;  /* 0x0000001a0d1a7221 */ /* 0x004fe20000010100 */
[----:B------:R-:W-:Y:S02]  /*17e0*/  FMUL.FTZ R12, R28, 1.4426950216293334961 ;  /* 0x3fb8aa3b1c0c7820 */ /* 0x000fe40000410000 */
[----:B------:R-:W0:Y:S01]  /*17f0*/  LDS R28, [R3+0x800] ;  /* 0x00080000031c7984 */ /* 0x000e220000000800 */
[----:B------:R-:W-:Y:S01]  /*1800*/  FMUL.FTZ R26, R26, 1.4426950216293334961 ;  /* 0x3fb8aa3b1a1a7820 */ /* 0x000fe20000410000 */
[----:B------:R-:W1:Y:S08]  /*1810*/  MUFU.EX2 R25, R25 ;  /* 0x0000001900197308 */ /* 0x000e700000000800 */
[----:B------:R-:W2:Y:S08]  /*1820*/  MUFU.EX2 R26, R26 ;  /* 0x0000001a001a7308 */ /* 0x000eb00000000800 */
[----:B------:R-:W3:Y:S01]  /*1830*/  MUFU.EX2 R12, R12 ;  /* 0x0000000c000c7308 */ /* 0x000ee20000000800 */
[----:B-1----:R-:W-:Y:S01]  /*1840*/  FADD.FTZ R27, R14, R25 ;  /* 0x000000190e1b7221 */ /* 0x002fe20000010000 */
[----:B------:R0:W-:Y:S04]  /*1850*/  STS [R3], R25 ;  /* 0x0000001903007388 */ /* 0x0001e80000000800 */
[----:B------:R-:W1:Y:S01]  /*1860*/  LDS R14, [R3+0x600] ;  /* 0x00060000030e7984 */ /* 0x000e620000000800 */
[----:B--2---:R-:W-:-:S03]  /*1870*/  FADD.FTZ R27, R27, R26 ;  /* 0x0000001a1b1b7221 */ /* 0x004fc60000010000 */
[----:B------:R2:W-:Y:S01]  /*1880*/  STS [R3+0x200], R26 ;  /* 0x0002001a03007388 */ /* 0x0005e20000000800 */
[----:B---3--:R-:W-:-:S03]  /*1890*/  FADD.FTZ R29, R27, R12 ;  /* 0x0000000c1b1d7221 */ /* 0x008fc60000010000 */
[----:B------:R-:W-:Y:S04]  /*18a0*/  STS [R3+0x400], R12 ;  /* 0x0004000c03007388 */ /* 0x000fe80000000800 */
[----:B------:R-:W3:Y:S01]  /*18b0*/  LDS R27, [R3+0xa00] ;  /* 0x000a0000031b7984 */ /* 0x000ee20000000800 */
[----:B0-----:R-:W-:-:S04]  /*18c0*/  FADD.FTZ R25, -R13, R28 ;  /* 0x0000001c0d197221 */ /* 0x001fc80000010100 */
[----:B------:R-:W-:-:S04]  /*18d0*/  FMUL.FTZ R25, R25, 1.4426950216293334961 ;  /* 0x3fb8aa3b19197820 */ /* 0x000fc80000410000 */
[----:B--2---:R-:W0:Y:S01]  /*18e0*/  MUFU.EX2 R26, R25 ;  /* 0x00000019001a7308 */ /* 0x004e220000000800 */
[----:B-1----:R-:W-:Y:S01]  /*18f0*/  FADD.FTZ R14, -R13, R14 ;  /* 0x0000000e0d0e7221 */ /* 0x002fe20000010100 */
[----:B0-----:R-:W-:Y:S03]  /*1900*/  STS [R3+0x800], R26 ;  /* 0x0008001a03007388 */ /* 0x001fe60000000800 */
[----:B------:R-:W-:-:S04]  /*1910*/  FMUL.FTZ R14, R14, 1.4426950216293334961 ;  /* 0x3fb8aa3b0e0e7820 */ /* 0x000fc80000410000 */
[----:B------:R-:W0:Y:S01]  /*1920*/  MUFU.EX2 R28, R14 ;  /* 0x0000000e001c7308 */ /* 0x000e220000000800 */
[----:B---3--:R-:W-:-:S04]  /*1930*/  FADD.FTZ R27, -R13, R27 ;  /* 0x0000001b0d1b7221 */ /* 0x008fc80000010100 */
[----:B------:R-:W-:-:S04]  /*1940*/  FMUL.FTZ R27, R27, 1.4426950216293334961 ;  /* 0x3fb8aa3b1b1b7820 */ /* 0x000fc80000410000 */
[----:B------:R-:W1:Y:S01]  /*1950*/  MUFU.EX2 R12, R27 ;  /* 0x0000001b000c7308 */ /* 0x000e620000000800 */
[----:B0-----:R-:W-:Y:S01]  /*1960*/  FADD.FTZ R29, R29, R28 ;  /* 0x0000001c1d1d7221 */ /* 0x001fe20000010000 */
[----:B------:R-:W-:Y:S03]  /*1970*/  STS [R3+0x600], R28 ;  /* 0x0006001c03007388 */ /* 0x000fe60000000800 */
[----:B------:R-:W-:Y:S01]  /*1980*/  FADD.FTZ R29, R29, R26 ;  /* 0x0000001a1d1d7221 */ /* 0x000fe20000010000 */
[----:B-1----:R0:W-:Y:S03]  /*1990*/  STS [R3+0xa00], R12 ;  /* 0x000a000c03007388 */ /* 0x0021e60000000800 */
[----:B------:R-:W-:Y:S01]  /*19a0*/  FADD.FTZ R14, R29, R12 ;  /* 0x0000000c1d0e7221 */ /* 0x000fe20000010000 */
[----:B0-----:R-:W-:-:S07]  /*19b0*/  IADD3 R3, PT, PT, R3, 0x1000, RZ ;  /* 0x0000100003037810 */ /* 0x001fce0007ffe0ff */
.L_x_1479:
[----:B------:R-:W-:Y:S05]  /*19c0*/  BSYNC.RECONVERGENT B1 ;  /* 0x0000000000017941 */ /* 0x000fea0003800200 */
.L_x_1478:
        /* <DEDUP_REMOVED lines=10> */
[----:B------:R-:W-:Y:S02]  /*1a70*/  FMUL.FTZ R15, R28, 1.4426950216293334961 ;  /* 0x3fb8aa3b1c0f7820 */ /* 0x000fe40000410000 */
[----:B------:R-:W0:Y:S01]  /*1a80*/  MUFU.EX2 R26, R27 ;  /* 0x0000001b001a7308 */ /* 0x000e220000000800 */
[----:B------:R-:W-:Y:S01]  /*1a90*/  FMUL.FTZ R28, R25, 1.4426950216293334961 ;  /* 0x3fb8aa3b191c7820 */ /* 0x000fe20000410000 */
[----:B---3--:R-:W-:-:S04]  /*1aa0*/  FADD.FTZ R25, -R13, R12 ;  /* 0x0000000c0d197221 */ /* 0x008fc80000010100 */
[----:B------:R-:W-:Y:S02]  /*1ab0*/  FMUL.FTZ R29, R25, 1.4426950216293334961 ;  /* 0x3fb8aa3b191d7820 */ /* 0x000fe40000410000 */
[----:B------:R-:W1:Y:S08]  /*1ac0*/  MUFU.EX2 R15, R15 ;  /* 0x0000000f000f7308 */ /* 0x000e700000000800 */
[----:B------:R-:W2:Y:S01]  /*1ad0*/  MUFU.EX2 R12, R28 ;  /* 0x0000001c000c7308 */ /* 0x000ea20000000800 */
[----:B0-----:R3:W-:Y:S07]  /*1ae0*/  STS [R3+-0x200], R26 ;  /* 0xfffe001a03007388 */ /* 0x0017ee0000000800 */
[----:B------:R-:W0:Y:S01]  /*1af0*/  MUFU.EX2 R29, R29 ;  /* 0x0000001d001d7308 */ /* 0x000e220000000800 */
[----:B-1----:R3:W-:Y:S01]  /*1b00*/  STS [R3+-0x400], R15 ;  /* 0xfffc000f03007388 */ /* 0x0027e20000000800 */
[----:B------:R-:W-:-:S04]  /*1b10*/  FADD.FTZ R25, R14, R15 ;  /* 0x0000000f0e197221 */ /* 0x000fc80000010000 */
[----:B------:R-:W-:Y:S01]  /*1b20*/  FADD.FTZ R25, R25, R26 ;  /* 0x0000001a19197221 */ /* 0x000fe20000010000 */
[----:B--2---:R3:W-:Y:S03]  /*1b30*/  STS [R3], R12 ;  /* 0x0000000c03007388 */ /* 0x0047e60000000800 */
[----:B------:R-:W-:Y:S01]  /*1b40*/  FADD.FTZ R25, R25, R12 ;  /* 0x0000000c19197221 */ /* 0x000fe20000010000 */
[----:B0-----:R3:W-:Y:S03]  /*1b50*/  STS [R3+0x200], R29 ;  /* 0x0002001d03007388 */ /* 0x0017e60000000800 */
[----:B------:R-:W-:-:S07]  /*1b60*/  FADD.FTZ R14, R25, R29 ;  /* 0x0000001d190e7221 */ /* 0x000fce0000010000 */
.L_x_1471:
[----:B------:R-:W-:Y:S05]  /*1b70*/  BSYNC.RECONVERGENT B0 ;  /* 0x0000000000007941 */ /* 0x000fea0003800200 */
.L_x_1470:
        /* <DEDUP_REMOVED lines=20> */
[-C--:B------:R-:W-:Y:S01]  /*1cc0*/  LOP3.LUT R2, RZ, R19.reuse, RZ, 0x33, !PT ;  /* 0x00000013ff027212 */ /* 0x080fe200078e33ff */
[----:B------:R-:W-:Y:S01]  /*1cd0*/  BSSY.RECONVERGENT B1, `(.L_x_1482) ;  /* 0x000001a000017945 */ /* 0x000fe20003800200 */
[----:B-1----:R-:W-:Y:S02]  /*1ce0*/  MOV R3, R19 ;  /* 0x0000001300037202 */ /* 0x002fe40000000f00 */
[----:B------:R-:W-:-:S04]  /*1cf0*/  IADD3 R9, PT, PT, R9, R2, RZ ;  /* 0x0000000209097210 */ /* 0x000fc80007ffe0ff */
[C---:B------:R-:W-:Y:S01]  /*1d00*/  LOP3.LUT R2, R9.reuse, 0x180, RZ, 0xc0, !PT ;  /* 0x0000018009027812 */ /* 0x040fe200078ec0ff */
[C---:B------:R-:W-:Y:S01]  /*1d10*/  IMAD.IADD R4, R9.reuse, 0x1, -R4 ;  /* 0x0000000109047824 */ /* 0x040fe200078e0a04 */
[----:B------:R-:W-:Y:S02]  /*1d20*/  LEA.HI R9, R9, 0x1, RZ, 0x19 ;  /* 0x0000000109097811 */ /* 0x000fe400078fc8ff */
[----:B------:R-:W-:Y:S01]  /*1d30*/  ISETP.NE.AND P0, PT, R2, 0x180, PT ;  /* 0x000001800200780c */ /* 0x000fe20003f05270 */
[----:B--2---:R-:W-:Y:S01]  /*1d40*/  FADD.FTZ R2, R15, 9.9999999747524270788e-07 ;  /* 0x358637bd0f027421 */ /* 0x004fe20000010000 */
[----:B------:R-:W-:-:S05]  /*1d50*/  ISETP.GE.U32.AND P1, PT, R4, 0x180, PT ;  /* 0x000001800400780c */ /* 0x000fca0003f26070 */
[----:B------:R-:W1:Y:S06]  /*1d60*/  MUFU.RCP R2, R2 ;  /* 0x0000000200027308 */ /* 0x000e6c0000001000 */
        /* <DEDUP_REMOVED lines=9> */
.L_x_1484:
[----:B------:R-:W1:Y:S01]  /*1e00*/  LDS R21, [R4] ;  /* 0x0000000004157984 */ /* 0x000e620000000800 */
[----:B------:R-:W-:-:S04]  /*1e10*/  IADD3 R9, PT, PT, R9, 0x1, RZ ;  /* 0x0000000109097810 */ /* 0x000fc80007ffe0ff */
[----:B------:R-:W-:Y:S01]  /*1e20*/  ISETP.NE.AND P0, PT, R9, RZ, PT ;  /* 0x000000ff0900720c */ /* 0x000fe20003f05270 */
[----:B-1----:R-:W-:-:S05]  /*1e30*/  FMUL.FTZ R21, R21, R2 ;  /* 0x0000000215157220 */ /* 0x002fca0000410000 */
[----:B------:R1:W-:Y:S02]  /*1e40*/  STS [R4], R21 ;  /* 0x0000001504007388 */ /* 0x0003e40000000800 */
[----:B-1----:R-:W-:-:S05]  /*1e50*/  IADD3 R4, PT, PT, R4, 0x200, RZ ;  /* 0x0000020004047810 */ /* 0x002fca0007ffe0ff */
[----:B------:R-:W-:Y:S05]  /*1e60*/  @P0 BRA `(.L_x_1484) ;  /* 0xfffffffc00e40947 */ /* 0x000fea000383ffff */
.L_x_1483:
[----:B------:R-:W-:Y:S05]  /*1e70*/  BSYNC.RECONVERGENT B1 ;  /* 0x0000000000017941 */ /* 0x000fea0003800200 */
.L_x_1482:
        /* <DEDUP_REMOVED lines=12> */
.L_x_1487:
        /* <DEDUP_REMOVED lines=8> */
[----:B------:R-:W0:Y:S01]  /*1fc0*/  LDS R29, [R0+0xa00] ;  /* 0x000a0000001d7984 */ /* 0x000e220000000800 */
[----:B-1----:R-:W-:-:S03]  /*1fd0*/  FMUL.FTZ R14, R25, R2 ;  /* 0x00000002190e7220 */ /* 0x002fc60000410000 */
[----:B------:R-:W1:Y:S01]  /*1fe0*/  LDS R25, [R0+0x800] ;  /* 0x0008000000197984 */ /* 0x000e620000000800 */
[----:B--2---:R-:W-:-:S03]  /*1ff0*/  FMUL.FTZ R26, R27, R2 ;  /* 0x000000021b1a7220 */ /* 0x004fc60000410000 */
[----:B------:R-:W2:Y:S01]  /*2000*/  LDS R27, [R0+0x600] ;  /* 0x00060000001b7984 */ /* 0x000ea20000000800 */
        /* <DEDUP_REMOVED lines=13> */
[----:B-1----:R-:W-:-:S03]  /*20e0*/  FMUL.FTZ R26, R25, R2 ;  /* 0x00000002191a7220 */ /* 0x002fc60000410000 */
[----:B------:R-:W1:Y:S01]  /*20f0*/  LDS R28, [R0+0x1200] ;  /* 0x00120000001c7984 */ /* 0x000e620000000800 */
[----:B--2---:R-:W-:-:S03]  /*2100*/  FMUL.FTZ R14, R27, R2 ;  /* 0x000000021b0e7220 */ /* 0x004fc60000410000 */
[----:B------:R-:W2:Y:S04]  /*2110*/  LDS R12, [R0+0x1400] ;  /* 0x00140000000c7984 */ /* 0x000ea80000000800 */
[----:B------:R-:W4:Y:S04]  /*2120*/  LDS R27, [R0+0x1600] ;  /* 0x00160000001b7984 */ /* 0x000f280000000800 */
[----:B------:R-:W5:Y:S04]  /*2130*/  LDS R25, [R0+0x1800] ;  /* 0x0018000000197984 */ /* 0x000f680000000800 */
[----:B------:R-:W5:Y:S04]  /*2140*/  LDS R21, [R0+0x1a00] ;  /* 0x001a000000157984 */ /* 0x000f680000000800 */
[----:B------:R1:W-:Y:S04]  /*2150*/  STS [R0+0xa00], R29 ;  /* 0x000a001d00007388 */ /* 0x0003e80000000800 */
[----:B------:R-:W-:Y:S04]  /*2160*/  STS [R0+0x600], R14 ;  /* 0x0006000e00007388 */ /* 0x000fe80000000800 */
[----:B------:R-:W-:Y:S01]  /*2170*/  STS [R0+0x800], R26 ;  /* 0x0008001a00007388 */ /* 0x000fe20000000800 */
[-C--:B0-----:R-:W-:Y:S01]  /*2180*/  FMUL.FTZ R9, R9, R2.reuse ;  /* 0x0000000209097220 */ /* 0x081fe20000410000 */
[----:B---3--:R-:W-:-:S04]  /*2190*/  FMUL.FTZ R11, R11, R2 ;  /* 0x000000020b0b7220 */ /* 0x008fc80000410000 */
[----:B------:R-:W-:Y:S01]  /*21a0*/  STS [R0+0xe00], R9 ;  /* 0x000e000900007388 */ /* 0x000fe20000000800 */
[----:B-1----:R-:W-:-:S03]  /*21b0*/  FMUL.FTZ R29, R28, R2 ;  /* 0x000000021c1d7220 */ /* 0x002fc60000410000 */
[----:B------:R-:W-:Y:S01]  /*21c0*/  STS [R0+0x1000], R11 ;  /* 0x0010000b00007388 */ /* 0x000fe20000000800 */
[----:B--2---:R-:W-:-:S03]  /*21d0*/  FMUL.FTZ R12, R12, R2 ;  /* 0x000000020c0c7220 */ /* 0x004fc60000410000 */
        /* <DEDUP_REMOVED lines=8> */
[----:B0-----:R-:W-:Y:S01]  /*2260*/  VIADD R0, R0, 0x2000 ;  /* 0x0000200000007836 */ /* 0x001fe20000000000 */
[----:B------:R-:W-:Y:S06]  /*2270*/  @!P1 BRA `(.L_x_1487) ;  /* 0xfffffffc00309947 */ /* 0x000fec000383ffff */
.L_x_1486:
[----:B------:R-:W-:Y:S05]  /*2280*/  BSYNC.RECONVERGENT B1 ;  /* 0x0000000000017941 */ /* 0x000fea0003800200 */
.L_x_1485:
        /* <DEDUP_REMOVED lines=31> */
.L_x_1489:
[----:B------:R-:W-:Y:S05]  /*2480*/  BSYNC.RECONVERGENT B1 ;  /* 0x0000000000017941 */ /* 0x000fea0003800200 */
.L_x_1488:
        /* <DEDUP_REMOVED lines=14> */
.L_x_1481:
[----:B------:R-:W-:Y:S05]  /*2570*/  BSYNC.RECONVERGENT B0 ;  /* 0x0000000000007941 */ /* 0x000fea0003800200 */
.L_x_1480:
[----:B------:R-:W-:Y:S01]  /*2580*/  BAR.SYNC.DEFER_BLOCKING 0x0 ;  /* 0x0000000000007b1d */ /* 0x000fe20000010000 */
[----:B------:R-:W-:Y:S02]  /*2590*/  ISETP.NE.AND P0, PT, R19, RZ, PT ;  /* 0x000000ff1300720c */ /* 0x000fe40003f05270 */
[----:B------:R-:W-:-:S03]  /*25a0*/  ISETP.GE.U32.AND P1, PT, R6, R5, PT ;  /* 0x000000050600720c */ /* 0x000fc60003f26070 */
[----:B------:R-:W-:Y:S08]  /*25b0*/  BSSY.RECONVERGENT B0, `(.L_x_1490) ;  /* 0x000000f000007945 */ /* 0x000ff00003800200 */
[----:B------:R-:W-:Y:S05]  /*25c0*/  @P0 BRA `(.L_x_1491) ;  /* 0x0000000000340947 */ /* 0x000fea0003800000 */
[----:B------:R-:W3:Y:S01]  /*25d0*/  LDCU.128 UR4, c[0x0][0x380] ;  /* 0x00007000ff0477ac */ /* 0x000ee20008000c00 */
[----:B-1----:R-:W-:-:S04]  /*25e0*/  IMAD R0, R23, R17, R18 ;  /* 0x0000001117007224 */ /* 0x002fc800078e0212 */
[----:B------:R-:W-:-:S05]  /*25f0*/  IMAD R3, R0, UR38, RZ ;  /* 0x0000002600037c24 */ /* 0x000fca000f8e02ff */
[----:B------:R-:W-:-:S04]  /*2600*/  IADD3 R0, P0, PT, R3, R22, RZ ;  /* 0x0000001603007210 */ /* 0x000fc80007f1e0ff */
[----:B------:R-:W-:Y:S02]  /*2610*/  IADD3.X R3, PT, PT, RZ, RZ, RZ, P0, !PT ;  /* 0x000000ffff037210 */ /* 0x000fe400007fe4ff */
[C---:B------:R-:W-:Y:S02]  /*2620*/  SHF.L.U32 R10, R0.reuse, 0x2, RZ ;  /* 0x00000002000a7819 */ /* 0x040fe400000006ff */
[----:B------:R-:W-:Y:S02]  /*2630*/  SHF.L.U64.HI R0, R0, 0x2, R3 ;  /* 0x0000000200007819 */ /* 0x000fe40000010203 */
[C---:B---3--:R-:W-:Y:S02]  /*2640*/  IADD3 R2, P0, PT, R10.reuse, UR6, RZ ;  /* 0x000000060a027c10 */ /* 0x048fe4000ff1e0ff */
[----:B------:R-:W-:Y:S02]  /*2650*/  IADD3 R10, P2, PT, R10, UR4, RZ ;  /* 0x000000040a0a7c10 */ /* 0x000fe4000ff5e0ff */
[----:B------:R-:W-:-:S02]  /*2660*/  IADD3.X R3, PT, PT, R0, UR7, RZ, P0, !PT ;  /* 0x0000000700037c10 */ /* 0x000fc400087fe4ff */
[----:B------:R-:W-:-:S03]  /*2670*/  IADD3.X R11, PT, PT, R0, UR5, RZ, P2, !PT ;  /* 0x00000005000b7c10 */ /* 0x000fc600097fe4ff */
[----:B0-----:R3:W-:Y:S04]  /*2680*/  STG.E desc[UR36][R2.64], R13 ;  /* 0x0000000d02007986 */ /* 0x0017e8000c101924 */
[----:B--2---:R3:W-:Y:S02]  /*2690*/  STG.E desc[UR36][R10.64], R15 ;  /* 0x0000000f0a007986 */ /* 0x0047e4000c101924 */
.L_x_1491:
[----:B------:R-:W-:Y:S05]  /*26a0*/  BSYNC.RECONVERGENT B0 ;  /* 0x0000000000007941 */ /* 0x000fea0003800200 */
.L_x_1490:
[----:B------:R-:W-:Y:S04]  /*26b0*/  BSSY.RECONVERGENT B6, `(.L_x_1492) ;  /* 0x000004c000067945 */ /* 0x000fe80003800200 */
[----:B------:R-:W-:Y:S05]  /*26c0*/  @P1 BRA `(.L_x_1493) ;  /* 0x0000000400281947 */ /* 0x000fea0003800000 */
[----:B------:R-:W4:Y:S01]  /*26d0*/  LDC R12, c[0x0][0x400] ;  /* 0x00010000ff0c7b82 */ /* 0x000f220000000800 */
[----:B-1----:R-:W1:Y:S01]  /*26e0*/  I2F.RP R9, R20 ;  /* 0x0000001400097306 */ /* 0x002e620000209400 */
[----:B------:R-:W5:Y:S06]  /*26f0*/  LDCU UR4, c[0x0][0x3fc] ;  /* 0x00007f80ff0477ac */ /* 0x000f6c0008000800 */
[----:B------:R-:W2:Y:S01]  /*2700*/  LDC R0, c[0x0][0x404] ;  /* 0x00010100ff007b82 */ /* 0x000ea20000000800 */
[----:B-1----:R-:W1:Y:S01]  /*2710*/  MUFU.RCP R9, R9 ;  /* 0x0000000900097308 */ /* 0x002e620000001000 */
[----:B-----5:R-:W-:Y:S01]  /*2720*/  VIADD R7, R7, -UR4 ;  /* 0x8000000407077c36 */ /* 0x020fe20008000000 */
[----:B----4-:R-:W-:-:S02]  /*2730*/  IABS R4, R12 ;  /* 0x0000000c00047213 */ /* 0x010fc40000000000 */
[----:B------:R-:W-:-:S04]  /*2740*/  ISETP.NE.AND P1, PT, R12, RZ, PT ;  /* 0x000000ff0c00720c */ /* 0x000fc80003f25270 */
[----:B0--3--:R-:W0:Y:S01]  /*2750*/  I2F.RP R13, R4 ;  /* 0x00000004000d7306 */ /* 0x009e220000209400 */
[----:B--2---:R-:W-:Y:S01]  /*2760*/  ISETP.NE.AND P2, PT, R0, RZ, PT ;  /* 0x000000ff0000720c */ /* 0x004fe20003f45270 */
[----:B-1----:R-:W-:-:S06]  /*2770*/  VIADD R2, R9, 0xffffffe ;  /* 0x0ffffffe09027836 */ /* 0x002fcc0000000000 */
[----:B------:R1:W2:Y:S08]  /*2780*/  F2I.FTZ.U32.TRUNC.NTZ R3, R2 ;  /* 0x0000000200037305 */ /* 0x0002b0000021f000 */
[----:B0-----:R-:W0:Y:S01]  /*2790*/  MUFU.RCP R13, R13 ;  /* 0x0000000d000d7308 */ /* 0x001e220000001000 */
[----:B-1----:R-:W-:Y:S01]  /*27a0*/  HFMA2 R2, -RZ, RZ, 0, 0 ;  /* 0x00000000ff027431 */ /* 0x002fe200000001ff */
[----:B--2---:R-:W-:-:S05]  /*27b0*/  IADD3 R15, PT, PT, RZ, -R3, RZ ;  /* 0x80000003ff0f7210 */ /* 0x004fca0007ffe0ff */
[----:B------:R-:W-:-:S04]  /*27c0*/  IMAD R9, R15, R20, RZ ;  /* 0x000000140f097224 */ /* 0x000fc800078e02ff */
[----:B------:R-:W-:Y:S01]  /*27d0*/  IMAD.HI.U32 R2, R3, R9, R2 ;  /* 0x0000000903027227 */ /* 0x000fe200078e0002 */
[----:B0-----:R-:W-:Y:S02]  /*27e0*/  IADD3 R10, PT, PT, R13, 0xffffffe, RZ ;  /* 0x0ffffffe0d0a7810 */ /* 0x001fe40007ffe0ff */
[----:B------:R-:W-:Y:S02]  /*27f0*/  IABS R3, R0 ;  /* 0x0000000000037213 */ /* 0x000fe40000000000 */
[----:B------:R0:W1:Y:S02]  /*2800*/  F2I.FTZ.U32.TRUNC.NTZ R11, R10 ;  /* 0x0000000a000b7305 */ /* 0x000064000021f000 */
[----:B0-----:R-:W-:Y:S01]  /*2810*/  MOV R10, RZ ;  /* 0x000000ff000a7202 */ /* 0x001fe20000000f00 */
[----:B-1----:R-:W-:-:S04]  /*2820*/  IMAD.MOV R21, RZ, RZ, -R11 ;  /* 0x000000ffff157224 */ /* 0x002fc800078e0a0b */
[----:B------:R-:W-:-:S04]  /*2830*/  IMAD R13, R21, R4, RZ ;  /* 0x00000004150d7224 */ /* 0x000fc800078e02ff */
[----:B------:R-:W-:-:S07]  /*2840*/  IMAD.HI.U32 R10, R11, R13, R10 ;  /* 0x0000000d0b0a7227 */ /* 0x000fce00078e000a */
.L_x_1495:
        /* <DEDUP_REMOVED lines=34> */
.L_x_1494:
        /* <DEDUP_REMOVED lines=16> */
.L_x_1493:
[----:B------:R-:W-:Y:S05]  /*2b70*/  BSYNC.RECONVERGENT B6 ;  /* 0x0000000000067941 */ /* 0x000fea0003800200 */
.L_x_1492:
[----:B------:R-:W-:Y:S01]  /*2b80*/  UMOV UR4, 0xffffffff ;  /* 0xffffffff00047882 */ /* 0x000fe20000000000 */
[----:B-1----:R-:W-:Y:S02]  /*2b90*/  LOP3.LUT R21, R19, 0x1f, RZ, 0xc0, !PT ;  /* 0x0000001f13157812 */ /* 0x002fe400078ec0ff */
[----:B------:R-:W-:Y:S05]  /*2ba0*/  BRA.DIV UR4, `(.L_x_1496) ;  /* 0x0000000e04307947 */ /* 0x000fea000b800000 */
[----:B------:R-:W-:Y:S01]  /*2bb0*/  HFMA2 R20, -RZ, RZ, 0, 0 ;  /* 0x00000000ff147431 */ /* 0x000fe200000001ff */
[----:B------:R-:W-:Y:S02]  /*2bc0*/  CS2R R8, SRZ ;  /* 0x0000000000087805 */ /* 0x000fe4000001ff00 */
[----:B---3--:R-:W-:Y:S02]  /*2bd0*/  CS2R R2, SRZ ;  /* 0x0000000000027805 */ /* 0x008fe4000001ff00 */
[----:B------:R-:W-:Y:S02]  /*2be0*/  CS2R R6, SRZ ;  /* 0x0000000000067805 */ /* 0x000fe4000001ff00 */
[----:B------:R-:W-:Y:S02]  /*2bf0*/  CS2R R4, SRZ ;  /* 0x0000000000047805 */ /* 0x000fe4000001ff00 */
[----:B------:R-:W-:Y:S01]  /*2c00*/  MOV R10, RZ ;  /* 0x000000ff000a7202 */ /* 0x000fe20000000f00 */
[----:B------:R-:W-:-:S02]  /*2c10*/  IMAD.MOV.U32 R0, RZ, RZ, RZ ;  /* 0x000000ffff007224 */ /* 0x000fc400078e00ff */
[----:B------:R-:W-:Y:S02]  /*2c20*/  HFMA2 R14, -RZ, RZ, 0, 0 ;  /* 0x00000000ff0e7431 */ /* 0x000fe400000001ff */
        /* <DEDUP_REMOVED lines=10> */
[----:B------:R-:W-:-:S07]  /*2cd0*/  FADD.FTZ R4, RZ, R4 ;  /* 0x00000004ff047221 */ /* 0x000fce0000010000 */
.L_x_1523:
[----:B------:R-:W-:Y:S05]  /*2ce0*/  WARPSYNC.ALL ;  /* 0x0000000000007948 */ /* 0x000fea0003800000 */
[----:B------:R-:W1:Y:S01]  /*2cf0*/  S2UR UR5, SR_CgaCtaId ;  /* 0x00000000000579c3 */ /* 0x000e620000008800 */
[----:B------:R-:W-:Y:S01]  /*2d00*/  ISETP.NE.AND P5, PT, R24, RZ, PT ;  /* 0x000000ff1800720c */ /* 0x000fe20003fa5270 */
[----:B------:R-:W-:Y:S01]  /*2d10*/  UMOV UR4, 0x400 ;  /* 0x0000040000047882 */ /* 0x000fe20000000000 */
[----:B------:R-:W-:Y:S01]  /*2d20*/  LOP3.LUT R11, R19, 0x3c0, RZ, 0xc0, !PT ;  /* 0x000003c0130b7812 */ /* 0x000fe200078ec0ff */
[----:B------:R-:W-:Y:S01]  /*2d30*/  UIADD3 UR4, UPT, UPT, UR4, 0x20, URZ ;  /* 0x0000002004047890 */ /* 0x000fe2000fffe0ff */
[----:B------:R-:W-:-:S03]  /*2d40*/  SHF.R.U32.HI R21, RZ, 0x1, R21 ;  /* 0x00000001ff157819 */ /* 0x000fc60000011615 */
[----:B------:R-:W-:Y:S01]  /*2d50*/  BAR.SYNC.DEFER_BLOCKING 0x0 ;  /* 0x0000000000007b1d */ /* 0x000fe20000010000 */
[----:B------:R-:W-:Y:S01]  /*2d60*/  ISETP.NE.OR P4, PT, R11, 0x40, P5 ;  /* 0x000000400b00780c */ /* 0x000fe20002f85670 */
[----:B------:R-:W-:Y:S01]  /*2d70*/  FADD.FTZ R11, RZ, R14 ;  /* 0x0000000eff0b7221 */ /* 0x000fe20000010000 */
[----:B------:R-:W-:Y:S02]  /*2d80*/  SHF.R.U32.HI R12, RZ, 0x5, R19 ;  /* 0x00000005ff0c7819 */ /* 0x000fe40000011613 */
[C---:B0-----:R-:W-:Y:S01]  /*2d90*/  LOP3.LUT R13, R19.reuse, 0x3e0, RZ, 0xc0, !PT ;  /* 0x000003e0130d7812 */ /* 0x041fe200078ec0ff */
[----:B------:R-:W-:Y:S01]  /*2da0*/  BSSY.RECONVERGENT B0, `(.L_x_1497) ;  /* 0x0000015000007945 */ /* 0x000fe20003800200 */
[----:B------:R-:W-:Y:S01]  /*2db0*/  LOP3.LUT P0, RZ, R19, 0x3c1, RZ, 0xc0, !PT ;  /* 0x000003c113ff7812 */ /* 0x000fe2000780c0ff */
[----:B------:R-:W-:Y:S01]  /*2dc0*/  IMAD R12, R12, 0xc0, R21 ;  /* 0x000000c00c0c7824 */ /* 0x000fe200078e0215 */
[----:B------:R-:W-:Y:S02]  /*2dd0*/  ISETP.NE.OR P3, PT, R13, 0x20, P5 ;  /* 0x000000200d00780c */ /* 0x000fe40002f65670 */
[----:B------:R-:W-:-:S02]  /*2de0*/  LOP3.LUT P1, RZ, R19, 0x3e1, RZ, 0xc0, !PT ;  /* 0x000003e113ff7812 */ /* 0x000fc4000782c0ff */
[----:B------:R-:W-:Y:S01]  /*2df0*/  ISETP.GT.U32.AND P2, PT, R19, 0x1f, PT ;  /* 0x0000001f1300780c */ /* 0x000fe20003f44070 */
[----:B-1----:R-:W-:-:S06]  /*2e00*/  ULEA UR4, UR5, UR4, 0x18 ;  /* 0x0000000405047291 */ /* 0x002fcc000f8ec0ff */
        /* <DEDUP_REMOVED lines=14> */
.L_x_1498:
[----:B------:R-:W-:Y:S05]  /*2ef0*/  BSYNC.RECONVERGENT B0 ;  /* 0x0000000000007941 */ /* 0x000fea0003800200 */
.L_x_1497:
[----:B------:R-:W-:Y:S06]  /*2f00*/  BAR.SYNC.DEFER_BLOCKING 0x0 ;  /* 0x0000000000007b1d */ /* 0x000fec0000010000 */
[----:B------:R-:W-:Y:S04]  /*2f10*/  BSSY.RECONVERGENT B0, `(.L_x_1499) ;  /* 0x000001a000007945 */ /* 0x000fe80003800200 */
[----:B------:R-:W-:Y:S05]  /*2f20*/  @P0 BRA `(.L_x_1500) ;  /* 0x0000000000600947 */ /* 0x000fea0003800000 */
[----:B--2---:R-:W0:Y:S04]  /*2f30*/  LDS R15, [R13] ;  /* 0x000000000d0f7984 */ /* 0x004e280000000800 */
        /* <DEDUP_REMOVED lines=23> */
.L_x_1500:
[----:B------:R-:W-:Y:S05]  /*30b0*/  BSYNC.RECONVERGENT B0 ;  /* 0x0000000000007941 */ /* 0x000fea0003800200 */
.L_x_1499:
        /* <DEDUP_REMOVED lines=15> */
.L_x_1502:
[----:B------:R-:W-:Y:S05]  /*31b0*/  BSYNC.RECONVERGENT B0 ;  /* 0x0000000000007941 */ /* 0x000fea0003800200 */
.L_x_1501:
[----:B------:R-:W-:Y:S06]  /*31c0*/  BAR.SYNC.DEFER_BLOCKING 0x0 ;  /* 0x0000000000007b1d */ /* 0x000fec0000010000 */
[----:B------:R-:W-:Y:S04]  /*31d0*/  BSSY.RECONVERGENT B0, `(.L_x_1503) ;  /* 0x000001a000007945 */ /* 0x000fe80003800200 */
[----:B------:R-:W-:Y:S05]  /*31e0*/  @P1 BRA `(.L_x_1504) ;  /* 0x0000000000601947 */ /* 0x000fea0003800000 */
[----:B--2---:R-:W0:Y:S04]  /*31f0*/  LDS R15, [R13] ;  /* 0x000000000d0f7984 */ /* 0x004e280000000800 */
        /* <DEDUP_REMOVED lines=23> */
.L_x_1504:
[----:B------:R-:W-:Y:S05]  /*3370*/  BSYNC.RECONVERGENT B0 ;  /* 0x0000000000007941 */ /* 0x000fea0003800200 */
.L_x_1503:
[----:B------:R-:W-:Y:S06]  /*3380*/  BAR.SYNC.DEFER_BLOCKING 0x0 ;  /* 0x0000000000007b1d */ /* 0x000fec0000010000 */
[----:B------:R-:W-:Y:S05]  /*3390*/  @P2 EXIT ;  /* 0x000000000000294d */ /* 0x000fea0003800000 */
[----:B------:R-:W-:-:S04]  /*33a0*/  IMAD R17, R23, R17, R18 ;  /* 0x0000001117117224 */ /* 0x000fc800078e0212 */
[----:B01----:R-:W-:Y:S01]  /*33b0*/  IMAD R13, R17, UR38, RZ ;  /* 0x00000026110d7c24 */ /* 0x003fe2000f8e02ff */
[----:B------:R-:W-:Y:S06]  /*33c0*/  @P5 EXIT ;  /* 0x000000000000594d */ /* 0x000fec0003800000 */
[----:B------:R-:W0:Y:S01]  /*33d0*/  LDCU.64 UR4, c[0x0][0x390] ;  /* 0x00007200ff0477ac */ /* 0x000e220008000a00 */
[----:B------:R-:W-:Y:S01]  /*33e0*/  IMAD R13, R13, 0xc0, RZ ;  /* 0x000000c00d0d7824 */ /* 0x000fe200078e02ff */
[----:B------:R-:W-:Y:S01]  /*33f0*/  F2FP.BF16.F32.PACK_AB R8, R8, R20 ;  /* 0x000000140808723e */ /* 0x000fe200000010ff */
        /* <DEDUP_REMOVED lines=29> */
.L_x_1465:
        /* <DEDUP_REMOVED lines=16> */
.L_x_1505:
[----:B------:R-:W-:Y:S05]  /*36d0*/  EXIT ;  /* 0x000000000000794d */ /* 0x000fea0003800000 */
.L_x_1469:
[----:B------:R-:W-:Y:S02]  /*36e0*/  HFMA2 R11, -RZ, RZ, 0, 1.847743988037109375e-06 ;  /* 0x0000001fff0b7431 */ /* 0x000fe400000001ff */
[----:B------:R-:W-:Y:S01]  /*36f0*/  IMAD.MOV.U32 R12, RZ, RZ, 0x10 ;  /* 0x00000010ff0c7424 */ /* 0x000fe200078e00ff */
[----:B------:R-:W-:-:S07]  /*3700*/  MOV R15, 0xffffffff ;  /* 0xffffffff000f7802 */ /* 0x000fce0000000f00 */
[----:B------:R-:W-:Y:S05]  /*3710*/  WARPSYNC.COLLECTIVE R15, `(.L_x_1506) ;  /* 0x000000000f087348 */ /* 0x000fea0003c00000 */
[----:B------:R0:W1:Y:S02]  /*3720*/  SHFL.BFLY P6, R14, R13, R12, R11 ;  /* 0x0c00000c0d0e7389 */ /* 0x00006400000c000b */
[----:B01----:R-:W-:Y:S05]  /*3730*/  ENDCOLLECTIVE ;  /* 0x000000000000791b */ /* 0x003fea0003800000 */
.L_x_1506:
[----:B------:R-:W-:Y:S01]  /*3740*/  HFMA2 R12, -RZ, RZ, 0, 4.76837158203125e-07 ;  /* 0x00000008ff0c7431 */ /* 0x000fe200000001ff */
[----:B------:R-:W-:-:S05]  /*3750*/  FMNMX.FTZ R0, R14, -3.40282346638528859812e+38, !PT ;  /* 0xff7fffff0e007809 */ /* 0x000fca0007810000 */
[----:B------:R-:W-:-:S07]  /*3760*/  IMAD.MOV.U32 R13, RZ, RZ, R0 ;  /* 0x000000ffff0d7224 */ /* 0x000fce00078e0000 */
[----:B------:R-:W-:Y:S05]  /*3770*/  WARPSYNC.COLLECTIVE R15, `(.L_x_1507) ;  /* 0x000000000f087348 */ /* 0x000fea0003c00000 */
[----:B------:R0:W1:Y:S02]  /*3780*/  SHFL.BFLY P6, R14, R13, R12, R11 ;  /* 0x0c00000c0d0e7389 */ /* 0x00006400000c000b */
[----:B01----:R-:W-:Y:S05]  /*3790*/  ENDCOLLECTIVE ;  /* 0x000000000000791b */ /* 0x003fea0003800000 */
.L_x_1507:
[----:B------:R-:W-:Y:S01]  /*37a0*/  IMAD.MOV.U32 R12, RZ, RZ, 0x4 ;  /* 0x00000004ff0c7424 */ /* 0x000fe200078e00ff */
[----:B------:R-:W-:-:S04]  /*37b0*/  FMNMX.FTZ R2, R0, R14, !PT ;  /* 0x0000000e00027209 */ /* 0x000fc80007810000 */
[----:B------:R-:W-:-:S07]  /*37c0*/  MOV R13, R2 ;  /* 0x00000002000d7202 */ /* 0x000fce0000000f00 */
[----:B------:R-:W-:Y:S05]  /*37d0*/  WARPSYNC.COLLECTIVE R15, `(.L_x_1508) ;  /* 0x000000000f087348 */ /* 0x000fea0003c00000 */
[----:B------:R0:W1:Y:S02]  /*37e0*/  SHFL.BFLY P6, R14, R13, R12, R11 ;  /* 0x0c00000c0d0e7389 */ /* 0x00006400000c000b */
[----:B01----:R-:W-:Y:S05]  /*37f0*/  ENDCOLLECTIVE ;  /* 0x000000000000791b */ /* 0x003fea0003800000 */
.L_x_1508:
[----:B------:R-:W-:Y:S01]  /*3800*/  HFMA2 R12, -RZ, RZ, 0, 1.1920928955078125e-07 ;  /* 0x00000002ff0c7431 */ /* 0x000fe200000001ff */
[----:B------:R-:W-:-:S04]  /*3810*/  FMNMX.FTZ R3, R2, R14, !PT ;  /* 0x0000000e02037209 */ /* 0x000fc80007810000 */
[----:B------:R-:W-:-:S07]  /*3820*/  MOV R13, R3 ;  /* 0x00000003000d7202 */ /* 0x000fce0000000f00 */
[----:B------:R-:W-:Y:S05]  /*3830*/  WARPSYNC.COLLECTIVE R15, `(.L_x_1509) ;  /* 0x000000000f087348 */ /* 0x000fea0003c00000 */
[----:B------:R0:W1:Y:S02]  /*3840*/  SHFL.BFLY P6, R14, R13, R12, R11 ;  /* 0x0c00000c0d0e7389 */ /* 0x00006400000c000b */
[----:B01----:R-:W-:Y:S05]  /*3850*/  ENDCOLLECTIVE ;  /* 0x000000000000791b */ /* 0x003fea0003800000 */
.L_x_1509:
[----:B------:R-:W-:Y:S05]  /*3860*/  BRA `(.L_x_1510) ;  /* 0xffffffd000dc7947 */ /* 0x000fea000383ffff */
.L_x_1496:
[----:B---3--:R-:W-:Y:S02]  /*3870*/  HFMA2 R11, -RZ, RZ, 0, 1.847743988037109375e-06 ;  /* 0x0000001fff0b7431 */ /* 0x008fe400000001ff */
[----:B0-----:R-:W-:Y:S01]  /*3880*/  IMAD.MOV.U32 R13, RZ, RZ, RZ ;  /* 0x000000ffff0d7224 */ /* 0x001fe200078e00ff */
[----:B------:R-:W-:Y:S01]  /*3890*/  MOV R12, 0x1 ;  /* 0x00000001000c7802 */ /* 0x000fe20000000f00 */
[----:B--2---:R-:W-:-:S07]  /*38a0*/  IMAD.MOV.U32 R15, RZ, RZ, -0x1 ;  /* 0xffffffffff0f7424 */ /* 0x004fce00078e00ff */
[----:B------:R-:W-:Y:S05]  /*38b0*/  WARPSYNC.COLLECTIVE R15, `(.L_x_1511) ;  /* 0x000000000f087348 */ /* 0x000fea0003c00000 */
[----:B------:R0:W1:Y:S02]  /*38c0*/  SHFL.BFLY P6, R14, R13, R12, R11 ;  /* 0x0c00000c0d0e7389 */ /* 0x00006400000c000b */
[----:B01----:R-:W-:Y:S05]  /*38d0*/  ENDCOLLECTIVE ;  /* 0x000000000000791b */ /* 0x003fea0003800000 */
.L_x_1511:
[----:B------:R-:W-:-:S07]  /*38e0*/  MOV R20, R14 ;  /* 0x0000000e00147202 */ /* 0x000fce0000000f00 */
[----:B------:R-:W-:Y:S05]  /*38f0*/  WARPSYNC.COLLECTIVE R15, `(.L_x_1512) ;  /* 0x000000000f087348 */ /* 0x000fea0003c00000 */
[----:B------:R0:W1:Y:S02]  /*3900*/  SHFL.BFLY P6, R14, R13, R12, R11 ;  /* 0x0c00000c0d0e7389 */ /* 0x00006400000c000b */
[----:B01----:R-:W-:Y:S05]  /*3910*/  ENDCOLLECTIVE ;  /* 0x000000000000791b */ /* 0x003fea0003800000 */
.L_x_1512:
[----:B------:R-:W-:Y:S01]  /*3920*/  FADD.FTZ R20, RZ, R20 ;  /* 0x00000014ff147221 */ /* 0x000fe20000010000 */
[----:B------:R-:W-:-:S07]  /*3930*/  MOV R8, R14 ;  /* 0x0000000e00087202 */ /* 0x000fce0000000f00 */
[----:B------:R-:W-:Y:S05]  /*3940*/  WARPSYNC.COLLECTIVE R15, `(.L_x_1513) ;  /* 0x000000000f087348 */ /* 0x000fea0003c00000 */
[----:B------:R0:W1:Y:S02]  /*3950*/  SHFL.BFLY P6, R14, R13, R12, R11 ;  /* 0x0c00000c0d0e7389 */ /* 0x00006400000c000b */
[----:B01----:R-:W-:Y:S05]  /*3960*/  ENDCOLLECTIVE ;  /* 0x000000000000791b */ /* 0x003fea0003800000 */
.L_x_1513:
[----:B------:R-:W-:Y:S01]  /*3970*/  FADD.FTZ R8, RZ, R8 ;  /* 0x00000008ff087221 */ /* 0x000fe20000010000 */
[----:B------:R-:W-:-:S07]  /*3980*/  IMAD.MOV.U32 R3, RZ, RZ, R14 ;  /* 0x000000ffff037224 */ /* 0x000fce00078e000e */
[----:B------:R-:W-:Y:S05]  /*3990*/  WARPSYNC.COLLECTIVE R15, `(.L_x_1514) ;  /* 0x000000000f087348 */ /* 0x000fea0003c00000 */
[----:B------:R0:W1:Y:S02]  /*39a0*/  SHFL.BFLY P6, R14, R13, R12, R11 ;  /* 0x0c00000c0d0e7389 */ /* 0x00006400000c000b */
[----:B01----:R-:W-:Y:S05]  /*39b0*/  ENDCOLLECTIVE ;  /* 0x000000000000791b */ /* 0x003fea0003800000 */
.L_x_1514:
[----:B------:R-:W-:Y:S01]  /*39c0*/  FADD.FTZ R3, RZ, R3 ;  /* 0x00000003ff037221 */ /* 0x000fe20000010000 */
[----:B------:R-:W-:-:S07]  /*39d0*/  MOV R2, R14 ;  /* 0x0000000e00027202 */ /* 0x000fce0000000f00 */
[----:B------:R-:W-:Y:S05]  /*39e0*/  WARPSYNC.COLLECTIVE R15, `(.L_x_1515) ;  /* 0x000000000f087348 */ /* 0x000fea0003c00000 */
[----:B------:R0:W1:Y:S02]  /*39f0*/  SHFL.BFLY P6, R14, R13, R12, R11 ;  /* 0x0c00000c0d0e7389 */ /* 0x00006400000c000b */
[----:B01----:R-:W-:Y:S05]  /*3a00*/  ENDCOLLECTIVE ;  /* 0x000000000000791b */ /* 0x003fea0003800000 */
.L_x_1515:
[----:B------:R-:W-:Y:S01]  /*3a10*/  FADD.FTZ R2, RZ, R2 ;  /* 0x00000002ff027221 */ /* 0x000fe20000010000 */
[----:B------:R-:W-:-:S07]  /*3a20*/  MOV R0, R14 ;  /* 0x0000000e00007202 */ /* 0x000fce0000000f00 */
[----:B------:R-:W-:Y:S05]  /*3a30*/  WARPSYNC.COLLECTIVE R15, `(.L_x_1516) ;  /* 0x000000000f087348 */ /* 0x000fea0003c00000 */
[----:B------:R0:W1:Y:S02]  /*3a40*/  SHFL.BFLY P6, R14, R13, R12, R11 ;  /* 0x0c00000c0d0e7389 */ /* 0x00006400000c000b */
[----:B01----:R-:W-:Y:S05]  /*3a50*/  ENDCOLLECTIVE ;  /* 0x000000000000791b */ /* 0x003fea0003800000 */
.L_x_1516:
[----:B------:R-:W-:Y:S01]  /*3a60*/  FADD.FTZ R0, RZ, R0 ;  /* 0x00000000ff007221 */ /* 0x000fe20000010000 */
[----:B------:R-:W-:-:S07]  /*3a70*/  IMAD.MOV.U32 R10, RZ, RZ, R14 ;  /* 0x000000ffff0a7224 */ /* 0x000fce00078e000e */
[----:B------:R-:W-:Y:S05]  /*3a80*/  WARPSYNC.COLLECTIVE R15, `(.L_x_1517) ;  /* 0x000000000f087348 */ /* 0x000fea0003c00000 */
[----:B------:R0:W1:Y:S02]  /*3a90*/  SHFL.BFLY P6, R14, R13, R12, R11 ;  /* 0x0c00000c0d0e7389 */ /* 0x00006400000c000b */
[----:B01----:R-:W-:Y:S05]  /*3aa0*/  ENDCOLLECTIVE ;  /* 0x000000000000791b */ /* 0x003fea0003800000 */
.L_x_1517:
[----:B------:R-:W-:Y:S01]  /*3ab0*/  FADD.FTZ R10, RZ, R10 ;  /* 0x0000000aff0a7221 */ /* 0x000fe20000010000 */
[----:B------:R-:W-:-:S07]  /*3ac0*/  MOV R9, R14 ;  /* 0x0000000e00097202 */ /* 0x000fce0000000f00 */
[----:B------:R-:W-:Y:S05]  /*3ad0*/  WARPSYNC.COLLECTIVE R15, `(.L_x_1518) ;  /* 0x000000000f087348 */ /* 0x000fea0003c00000 */
[----:B------:R0:W1:Y:S02]  /*3ae0*/  SHFL.BFLY P6, R14, R13, R12, R11 ;  /* 0x0c00000c0d0e7389 */ /* 0x00006400000c000b */
[----:B01----:R-:W-:Y:S05]  /*3af0*/  ENDCOLLECTIVE ;  /* 0x000000000000791b */ /* 0x003fea0003800000 */
.L_x_1518:
[----:B------:R-:W-:Y:S01]  /*3b00*/  FADD.FTZ R9, RZ, R9 ;  /* 0x00000009ff097221 */ /* 0x000fe20000010000 */
[----:B------:R-:W-:-:S07]  /*3b10*/  MOV R7, R14 ;  /* 0x0000000e00077202 */ /* 0x000fce0000000f00 */
[----:B------:R-:W-:Y:S05]  /*3b20*/  WARPSYNC.COLLECTIVE R15, `(.L_x_1519) ;  /* 0x000000000f087348 */ /* 0x000fea0003c00000 */
[----:B------:R0:W1:Y:S02]  /*3b30*/  SHFL.BFLY P6, R14, R13, R12, R11 ;  /* 0x0c00000c0d0e7389 */ /* 0x00006400000c000b */
[----:B01----:R-:W-:Y:S05]  /*3b40*/  ENDCOLLECTIVE ;  /* 0x000000000000791b */ /* 0x003fea0003800000 */
.L_x_1519:
[----:B------:R-:W-:Y:S01]  /*3b50*/  FADD.FTZ R7, RZ, R7 ;  /* 0x00000007ff077221 */ /* 0x000fe20000010000 */
[----:B------:R-:W-:-:S07]  /*3b60*/  IMAD.MOV.U32 R6, RZ, RZ, R14 ;  /* 0x000000ffff067224 */ /* 0x000fce00078e000e */
[----:B------:R-:W-:Y:S05]  /*3b70*/  WARPSYNC.COLLECTIVE R15, `(.L_x_1520) ;  /* 0x000000000f087348 */ /* 0x000fea0003c00000 */
[----:B------:R0:W1:Y:S02]  /*3b80*/  SHFL.BFLY P6, R14, R13, R12, R11 ;  /* 0x0c00000c0d0e7389 */ /* 0x00006400000c000b */
[----:B01----:R-:W-:Y:S05]  /*3b90*/  ENDCOLLECTIVE ;  /* 0x000000000000791b */ /* 0x003fea0003800000 */
.L_x_1520:
[----:B------:R-:W-:Y:S01]  /*3ba0*/  FADD.FTZ R6, RZ, R6 ;  /* 0x00000006ff067221 */ /* 0x000fe20000010000 */
[----:B------:R-:W-:-:S07]  /*3bb0*/  MOV R5, R14 ;  /* 0x0000000e00057202 */ /* 0x000fce0000000f00 */
[----:B------:R-:W-:Y:S05]  /*3bc0*/  WARPSYNC.COLLECTIVE R15, `(.L_x_1521) ;  /* 0x000000000f087348 */ /* 0x000fea0003c00000 */
[----:B------:R0:W1:Y:S02]  /*3bd0*/  SHFL.BFLY P6, R14, R13, R12, R11 ;  /* 0x0c00000c0d0e7389 */ /* 0x00006400000c000b */
[----:B01----:R-:W-:Y:S05]  /*3be0*/  ENDCOLLECTIVE ;  /* 0x000000000000791b */ /* 0x003fea0003800000 */
.L_x_1521:
[----:B------:R-:W-:Y:S01]  /*3bf0*/  FADD.FTZ R5, RZ, R5 ;  /* 0x00000005ff057221 */ /* 0x000fe20000010000 */
[----:B------:R-:W-:-:S07]  /*3c00*/  MOV R4, R14 ;  /* 0x0000000e00047202 */ /* 0x000fce0000000f00 */
[----:B------:R-:W-:Y:S05]  /*3c10*/  WARPSYNC.COLLECTIVE R15, `(.L_x_1522) ;  /* 0x000000000f087348 */ /* 0x000fea0003c00000 */
[----:B------:R0:W1:Y:S02]  /*3c20*/  SHFL.BFLY P6, R14, R13, R12, R11 ;  /* 0x0c00000c0d0e7389 */ /* 0x00006400000c000b */
[----:B01----:R-:W-:Y:S05]  /*3c30*/  ENDCOLLECTIVE ;  /* 0x000000000000791b */ /* 0x003fea0003800000 */
.L_x_1522:
[----:B------:R-:W-:Y:S01]  /*3c40*/  FADD.FTZ R4, RZ, R4 ;  /* 0x00000004ff047221 */ /* 0x000fe20000010000 */
[----:B------:R-:W-:Y:S06]  /*3c50*/  BRA `(.L_x_1523) ;  /* 0xfffffff000207947 */ /* 0x000fec000383ffff */
.L_x_1524:
        /* <DEDUP_REMOVED lines=10> */
.L_x_27273:


//--------------------- .text._ZN4vllm25paged_attention_v2_kernelI13__nv_bfloat16hLi128ELi16ELi128ELNS_18Fp8KVCacheDataTypeE2ELb1ELi512EEEvPfS3_PT_PKS4_PKT0_SA_ifPKiSC_iPKfiiiSE_SE_iiiii --------------------------
	.section	.text._ZN4vllm25paged_attention_v2_kernelI13__nv_bfloat16hLi128ELi16ELi128ELNS_18Fp8KVCacheDataTypeE2ELb1ELi512EEEvPfS3_PT_PKS4_PKT0_SA_ifPKiSC_iPKfiiiSE_SE_iiiii,"ax",@progbits
	.align	128
        .global         _ZN4vllm25paged_attention_v2_kernelI13__nv_bfloat16hLi128ELi16ELi128ELNS_18Fp8KVCacheDataTypeE2ELb1ELi512EEEvPfS3_PT_PKS4_PKT0_SA_ifPKiSC_iPKfiiiSE_SE_iiiii
        .type           _ZN4vllm25paged_attention_v2_kernelI13__nv_bfloat16hLi128ELi16ELi128ELNS_18Fp8KVCacheDataTypeE2ELb1ELi512EEEvPfS3_PT_PKS4_PKT0_SA_ifPKiSC_iPKfiiiSE_SE_iiiii,@function
        .size           _ZN4vllm25paged_attention_v2_kernelI13__nv_bfloat16hLi128ELi16ELi128ELNS_18Fp8KVCacheDataTypeE2ELb1ELi512EEEvPfS3_PT_PKS4_PKT0_SA_ifPKiSC_iPKfiiiSE_SE_iiiii,(.L_x_27274 - _ZN4vllm25paged_attention_v2_kernelI13__nv_bfloat16hLi128ELi16ELi128ELNS_18Fp8KVCacheDataTypeE2ELb1ELi512EEEvPfS3_PT_PKS4_PKT0_SA_ifPKiSC_iPKfiiiSE_SE_iiiii)
        .other          _ZN4vllm25paged_attention_v2_kernelI13__nv_bfloat16hLi128ELi16ELi128ELNS_18Fp8KVCacheDataTypeE2ELb1ELi512EEEvPfS3_PT_PKS4_PKT0_SA_ifPKiSC_iPKfiiiSE_SE_iiiii,@"STO_CUDA_ENTRY STV_DEFAULT"
_ZN4vllm25paged_attention_v2_kernelI13__nv_bfloat16hLi128ELi16ELi128ELNS_18Fp8KVCacheDataTypeE2ELb1ELi512EEEvPfS3_PT_PKS4_PKT0_SA_ifPKiSC_iPKfiiiSE_SE_iiiii:
.text._ZN4vllm25paged_attention_v2_kernelI13__nv_bfloat16hLi128ELi16ELi128ELNS_18Fp8KVCacheDataTypeE2ELb1ELi512EEEvPfS3_PT_PKS4_PKT0_SA_ifPKiSC_iPKfiiiSE_SE_iiiii:
        /* <DEDUP_REMOVED lines=110> */
.L_x_1525:
        /* <DEDUP_REMOVED lines=23> */
.L_x_1531:
        /* <DEDUP_REMOVED lines=24> */
[----:B------:R-:W-:-:S05]  /*09d0*/  @!P4 IADD3 R21, PT, PT, R21, -R12, RZ ;  /* 0x8000000c1515c210 */ /* 0x000fca0007ffe0ff */
[----:B------:R-:W-:Y:S01]  /*09e0*/  @!P3 IMAD.MOV R21, RZ, RZ, -R21 ;  /* 0x000000ffff15b224 */ /* 0x000fe200078e0a15 */
        /* <DEDUP_REMOVED lines=15> */
.L_x_1530:
[----:B------:R-:W-:Y:S05]  /*0ae0*/  BSYNC.RECONVERGENT B0 ;  /* 0x0000000000007941 */ /* 0x000fea0003800200 */
.L_x_1529:
[----:B------:R-:W-:-:S05]  /*0af0*/  VIADD R14, R14, 0x4 ;  /* 0x000000040e0e7836 */ /* 0x000fca0000000000 */
[----:B------:R-:W-:-:S13]  /*0b00*/  ISETP.GE.U32.AND P0, PT, R14, R5, PT ;  /* 0x000000050e00720c */ /* 0x000fda0003f06070 */
[----:B------:R-:W-:Y:S05]  /*0b10*/  @!P0 BRA `(.L_x_1531) ;  /* 0xfffffffc004c8947 */ /* 0x000fea000383ffff */
.L_x_1527:
[----:B------:R-:W-:Y:S05]  /*0b20*/  BSYNC.RECONVERGENT B6 ;  /* 0x0000000000067941 */ /* 0x000fea0003800200 */
.L_x_1526:
        /* <DEDUP_REMOVED lines=11> */
.L_x_1573:
        /* <DEDUP_REMOVED lines=27> */
[----:B------:R-:W-:-:S05]  /*0d90*/  IMAD.IADD R3, R9, 0x1, R12 ;  /* 0x0000000109037824 */ /* 0x000fca00078e020c */
[----:B------:R-:W-:Y:S02]  /*0da0*/  LOP3.LUT R12, R3, 0x180, RZ, 0xc0, !PT ;  /* 0x00000180030c7812 */ /* 0x000fe400078ec0ff */
[----:B------:R-:W-:Y:S02]  /*0db0*/  IADD3 R14, PT, PT, -R4, R3, RZ ;  /* 0x00000003040e7210 */ /* 0x000fe40007ffe1ff */
[----:B------:R-:W-:Y:S02]  /*0dc0*/  ISETP.NE.AND P4, PT, R12, 0x180, PT ;  /* 0x000001800c00780c */ /* 0x000fe40003f85270 */
[----:B------:R-:W-:Y:S01]  /*0dd0*/  ISETP.GE.U32.AND P0, PT, R14, 0x180, PT ;  /* 0x000001800e00780c */ /* 0x000fe20003f06070 */
[----:B------:R-:W-:-:S10]  /*0de0*/  IMAD.MOV.U32 R14, RZ, RZ, RZ ;  /* 0x000000ffff0e7224 */ /* 0x000fd400078e00ff */
[----:B------:R-:W-:Y:S05]  /*0df0*/  @!P4 BRA `(.L_x_1536) ;  /* 0x00000000004cc947 */ /* 0x000fea0003800000 */
[----:B------:R-:W-:Y:S01]  /*0e00*/  VIADD R12, R0, 0x20 ;  /* 0x00000020000c7836 */ /* 0x000fe20000000000 */
[----:B------:R-:W-:Y:S01]  /*0e10*/  LEA.HI R3, R3, 0x1, RZ, 0x19 ;  /* 0x0000000103037811 */ /* 0x000fe200078fc8ff */
[----:B------:R-:W-:Y:S01]  /*0e20*/  IMAD.MOV.U32 R15, RZ, RZ, R19 ;  /* 0x000000ffff0f7224 */ /* 0x000fe200078e0013 */
[----:B------:R-:W-:Y:S02]  /*0e30*/  MOV R14, RZ ;  /* 0x000000ff000e7202 */ /* 0x000fe40000000f00 */
[----:B------:R-:W-:Y:S02]  /*0e40*/  LOP3.LUT R3, R3, 0x3, RZ, 0xc0, !PT ;  /* 0x0000000303037812 */ /* 0x000fe400078ec0ff */
[----:B------:R-:W-:-:S03]  /*0e50*/  LEA R12, R11, R12, 0x18 ;  /* 0x0000000c0b0c7211 */ /* 0x000fc600078ec0ff */
[----:B------:R-:W-:Y:S01]  /*0e60*/  IMAD.MOV R3, RZ, RZ, -R3 ;  /* 0x000000ffff037224 */ /* 0x000fe200078e0a03 */
[----:B------:R-:W-:-:S07]  /*0e70*/  LEA R12, R19, R12, 0x2 ;  /* 0x0000000c130c7211 */ /* 0x000fce00078e10ff */
.L_x_1537:
        /* <DEDUP_REMOVED lines=11> */
.L_x_1536:
[----:B------:R-:W-:Y:S05]  /*0f30*/  BSYNC.RECONVERGENT B1 ;  /* 0x0000000000017941 */ /* 0x000fea0003800200 */
.L_x_1535:
        /* <DEDUP_REMOVED lines=12> */
.L_x_1540:
        /* <DEDUP_REMOVED lines=98> */
[----:B0-----:R-:W-:Y:S01]  /*1620*/  VIADD R3, R3, 0x2000 ;  /* 0x0000200003037836 */ /* 0x001fe20000000000 */
[----:B------:R-:W-:Y:S06]  /*1630*/  @!P4 BRA `(.L_x_1540) ;  /* 0xfffffff80070c947 */ /* 0x000fec000383ffff */
.L_x_1539:
[----:B------:R-:W-:Y:S05]  /*1640*/  BSYNC.RECONVERGENT B1 ;  /* 0x0000000000017941 */ /* 0x000fea0003800200 */
.L_x_1538:
        /* <DEDUP_REMOVED lines=55> */
.L_x_1542:
[----:B------:R-:W-:Y:S05]  /*19c0*/  BSYNC.RECONVERGENT B1 ;  /* 0x0000000000017941 */ /* 0x000fea0003800200 */
.L_x_1541:
        /* <DEDUP_REMOVED lines=26> */
.L_x_1534:
[----:B------:R-:W-:Y:S05]  /*1b70*/  BSYNC.RECONVERGENT B0 ;  /* 0x0000000000007941 */ /* 0x000fea0003800200 */
.L_x_1533:
        /* <DEDUP_REMOVED lines=21> */
[----:B------:R-:W-:Y:S01]  /*1cd0*/  BSSY.RECONVERGENT B1, `(.L_x_1545) ;  /* 0x000001a000017945 */ /* 0x000fe20003800200 */
[----:B-1----:R-:W-:-:S03]  /*1ce0*/  IMAD.MOV.U32 R3, RZ, RZ, R19 ;  /* 0x000000ffff037224 */ /* 0x002fc600078e0013 */
[----:B------:R-:W-:-:S05]  /*1cf0*/  IMAD.IADD R9, R9, 0x1, R2 ;  /* 0x0000000109097824 */ /* 0x000fca00078e0202 */
[----:B------:R-:W-:Y:S02]  /*1d00*/  LOP3.LUT R2, R9, 0x180, RZ, 0xc0, !PT ;  /* 0x0000018009027812 */ /* 0x000fe400078ec0ff */
[----:B------:R-:W-:Y:S02]  /*1d10*/  IADD3 R4, PT, PT, -R4, R9, RZ ;  /* 0x0000000904047210 */ /* 0x000fe40007ffe1ff */
[----:B------:R-:W-:Y:S01]  /*1d20*/  ISETP.NE.AND P0, PT, R2, 0x180, PT ;  /* 0x000001800200780c */ /* 0x000fe20003f05270 */
[----:B--2---:R-:W-:Y:S01]  /*1d30*/  FADD.FTZ R2, R15, 9.9999999747524270788e-07 ;  /* 0x358637bd0f027421 */ /* 0x004fe20000010000 */
[----:B------:R-:W-:Y:S02]  /*1d40*/  ISETP.GE.U32.AND P1, PT, R4, 0x180, PT ;  /* 0x000001800400780c */ /* 0x000fe40003f26070 */
[----:B------:R-:W-:-:S03]  /*1d50*/  LEA.HI R9, R9, 0x1, RZ, 0x19 ;  /* 0x0000000109097811 */ /* 0x000fc600078fc8ff */
[----:B------:R-:W1:Y:S06]  /*1d60*/  MUFU.RCP R2, R2 ;  /* 0x0000000200027308 */ /* 0x000e6c0000001000 */
        /* <DEDUP_REMOVED lines=9> */
.L_x_1547:
[----:B------:R-:W1:Y:S01]  /*1e00*/  LDS R21, [R4] ;  /* 0x0000000004157984 */ /* 0x000e620000000800 */
[----:B------:R-:W-:-:S05]  /*1e10*/  VIADD R9, R9, 0x1 ;  /* 0x0000000109097836 */ /* 0x000fca0000000000 */
[----:B------:R-:W-:Y:S01]  /*1e20*/  ISETP.NE.AND P0, PT, R9, RZ, PT ;  /* 0x000000ff0900720c */ /* 0x000fe20003f05270 */
[----:B-1----:R-:W-:-:S05]  /*1e30*/  FMUL.FTZ R21, R21, R2 ;  /* 0x0000000215157220 */ /* 0x002fca0000410000 */
[----:B------:R1:W-:Y:S02]  /*1e40*/  STS [R4], R21 ;  /* 0x0000001504007388 */ /* 0x0003e40000000800 */
[----:B-1----:R-:W-:-:S05]  /*1e50*/  IADD3 R4, PT, PT, R4, 0x200, RZ ;  /* 0x0000020004047810 */ /* 0x002fca0007ffe0ff */
[----:B------:R-:W-:Y:S05]  /*1e60*/  @P0 BRA `(.L_x_1547) ;  /* 0xfffffffc00e40947 */ /* 0x000fea000383ffff */
.L_x_1546:
[----:B------:R-:W-:Y:S05]  /*1e70*/  BSYNC.RECONVERGENT B1 ;  /* 0x0000000000017941 */ /* 0x000fea0003800200 */
.L_x_1545:
        /* <DEDUP_REMOVED lines=12> */
.L_x_1550:
        /* <DEDUP_REMOVED lines=52> */
.L_x_1549:
[----:B------:R-:W-:Y:S05]  /*2280*/  BSYNC.RECONVERGENT B1 ;  /* 0x0000000000017941 */ /* 0x000fea0003800200 */
.L_x_1548:
        /* <DEDUP_REMOVED lines=31> */
.L_x_1552:
[----:B------:R-:W-:Y:S05]  /*2480*/  BSYNC.RECONVERGENT B1 ;  /* 0x0000000000017941 */ /* 0x000fea0003800200 */
.L_x_1551:
        /* <DEDUP_REMOVED lines=14> */
.L_x_1544:
[----:B------:R-:W-:Y:S05]  /*2570*/  BSYNC.RECONVERGENT B0 ;  /* 0x0000000000007941 */ /* 0x000fea0003800200 */
.L_x_1543:
        /* <DEDUP_REMOVED lines=18> */
.L_x_1554:
[----:B------:R-:W-:Y:S05]  /*26a0*/  BSYNC.RECONVERGENT B0 ;  /* 0x0000000000007941 */ /* 0x000fea0003800200 */
.L_x_1553:
        /* <DEDUP_REMOVED lines=26> */
.L_x_1558:
        /* <DEDUP_REMOVED lines=34> */
.L_x_1557:
        /* <DEDUP_REMOVED lines=16> */
.L_x_1556:
[----:B------:R-:W-:Y:S05]  /*2b70*/  BSYNC.RECONVERGENT B6 ;  /* 0x0000000000067941 */ /* 0x000fea0003800200 */
.L_x_1555:
[----:B------:R-:W-:Y:S01]  /*2b80*/  UMOV UR4, 0xffffffff ;  /* 0xffffffff00047882 */ /* 0x000fe20000000000 */
[----:B------:R-:W-:Y:S02]  /*2b90*/  LOP3.LUT R8, R19, 0x1f, RZ, 0xc0, !PT ;  /* 0x0000001f13087812 */ /* 0x000fe400078ec0ff */
[----:B------:R-:W-:Y:S05]  /*2ba0*/  BRA.DIV UR4, `(.L_x_1559) ;  /* 0x0000000a04ac7947 */ /* 0x000fea000b800000 */
[----:B-1----:R-:W-:Y:S01]  /*2bb0*/  HFMA2 R0, -RZ, RZ, 0, 0 ;  /* 0x00000000ff007431 */ /* 0x002fe200000001ff */
[----:B---3--:R-:W-:Y:S02]  /*2bc0*/  CS2R R2, SRZ ;  /* 0x0000000000027805 */ /* 0x008fe4000001ff00 */
[----:B------:R-:W-:Y:S02]  /*2bd0*/  CS2R R4, SRZ ;  /* 0x0000000000047805 */ /* 0x000fe4000001ff00 */
[----:B------:R-:W-:Y:S01]  /*2be0*/  CS2R R6, SRZ ;  /* 0x0000000000067805 */ /* 0x000fe2000001ff00 */
[----:B------:R-:W-:Y:S02]  /*2bf0*/  IMAD.MOV.U32 R14, RZ, RZ, RZ ;  /* 0x000000ffff0e7224 */ /* 0x000fe400078e00ff */
[----:B------:R-:W-:Y:S01]  /*2c00*/  FADD.FTZ R2, RZ, R2 ;  /* 0x00000002ff027221 */ /* 0x000fe20000010000 */
[----:B------:R-:W-:Y:S01]  /*2c10*/  FADD.FTZ R3, RZ, R3 ;  /* 0x00000003ff037221 */ /* 0x000fe20000010000 */
[----:B------:R-:W-:Y:S01]  /*2c20*/  FADD.FTZ R4, RZ, R4 ;  /* 0x00000004ff047221 */ /* 0x000fe20000010000 */
[----:B------:R-:W-:Y:S01]  /*2c30*/  FADD.FTZ R5, RZ, R5 ;  /* 0x00000005ff057221 */ /* 0x000fe20000010000 */
[----:B------:R-:W-:Y:S01]  /*2c40*/  FADD.FTZ R6, RZ, R6 ;  /* 0x00000006ff067221 */ /* 0x000fe20000010000 */
[----:B------:R-:W-:Y:S01]  /*2c50*/  FADD.FTZ R7, RZ, R7 ;  /* 0x00000007ff077221 */ /* 0x000fe20000010000 */
[----:B------:R-:W-:-:S07]  /*2c60*/  FADD.FTZ R0, RZ, R0 ;  /* 0x00000000ff007221 */ /* 0x000fce0000010000 */
.L_x_1582:
[----:B------:R-:W-:Y:S01]  /*2c70*/  ISETP.NE.AND P0, PT, R24, RZ, PT ;  /* 0x000000ff1800720c */ /* 0x000fe20003f05270 */
[----:B------:R-:W-:Y:S05]  /*2c80*/  WARPSYNC.ALL ;  /* 0x0000000000007948 */ /* 0x000fea0003800000 */
[C---:B------:R-:W-:Y:S01]  /*2c90*/  LOP3.LUT R10, R19.reuse, 0x3c0, RZ, 0xc0, !PT ;  /* 0x000003c0130a7812 */ /* 0x040fe200078ec0ff */
[----:B------:R-:W-:Y:S01]  /*2ca0*/  BAR.SYNC.DEFER_BLOCKING 0x0 ;  /* 0x0000000000007b1d */ /* 0x000fe20000010000 */
[----:B------:R-:W-:Y:S01]  /*2cb0*/  SHF.L.U32 R11, R19, 0x2, RZ ;  /* 0x00000002130b7819 */ /* 0x000fe200000006ff */
[----:B------:R-:W-:Y:S01]  /*2cc0*/  FADD.FTZ R9, RZ, R14 ;  /* 0x0000000eff097221 */ /* 0x000fe20000010000 */
[----:B------:R-:W-:-:S02]  /*2cd0*/  ISETP.NE.OR P1, PT, R10, 0x40, P0 ;  /* 0x000000400a00780c */ /* 0x000fc40000725670 */
[----:B------:R-:W-:Y:S01]  /*2ce0*/  SHF.R.U32.HI R10, RZ, 0x1, R8 ;  /* 0x00000001ff0a7819 */ /* 0x000fe20000011608 */
[----:B------:R-:W-:Y:S03]  /*2cf0*/  BSSY.RECONVERGENT B0, `(.L_x_1560) ;  /* 0x0000010000007945 */ /* 0x000fe60003800200 */
[----:B------:R-:W-:-:S07]  /*2d00*/  LOP3.LUT R11, R10, 0xf80, R11, 0xf8, !PT ;  /* 0x00000f800a0b7812 */ /* 0x000fce00078ef80b */
[----:B------:R-:W-:Y:S05]  /*2d10*/  @P1 BRA `(.L_x_1561) ;  /* 0x0000000000341947 */ /* 0x000fea0003800000 */
[----:B------:R-:W1:Y:S01]  /*2d20*/  S2UR UR5, SR_CgaCtaId ;  /* 0x00000000000579c3 */ /* 0x000e620000008800 */
[----:B------:R-:W-:Y:S02]  /*2d30*/  UMOV UR4, 0x400 ;  /* 0x0000040000047882 */ /* 0x000fe40000000000 */
[----:B------:R-:W-:-:S04]  /*2d40*/  UIADD3 UR4, UPT, UPT, UR4, 0x20, URZ ;  /* 0x0000002004047890 */ /* 0x000fc8000fffe0ff */
[----:B-1----:R-:W-:-:S06]  /*2d50*/  ULEA UR4, UR5, UR4, 0x18 ;  /* 0x0000000405047291 */ /* 0x002fcc000f8ec0ff */
        /* <DEDUP_REMOVED lines=9> */
.L_x_1561:
[----:B------:R-:W-:Y:S05]  /*2df0*/  BSYNC.RECONVERGENT B0 ;  /* 0x0000000000007941 */ /* 0x000fea0003800200 */
.L_x_1560:
[----:B------:R-:W3:Y:S08]  /*2e00*/  S2UR UR5, SR_CgaCtaId ;  /* 0x00000000000579c3 */ /* 0x000ef00000008800 */
[----:B------:R-:W-:Y:S01]  /*2e10*/  BAR.SYNC.DEFER_BLOCKING 0x0 ;  /* 0x0000000000007b1d */ /* 0x000fe20000010000 */
[C---:B------:R-:W-:Y:S02]  /*2e20*/  LOP3.LUT P1, RZ, R19.reuse, 0x3c1, RZ, 0xc0, !PT ;  /* 0x000003c113ff7812 */ /* 0x040fe4000782c0ff */
[----:B-1----:R-:W-:-:S02]  /*2e30*/  LOP3.LUT R8, R19, 0x3e1, RZ, 0xc0, !PT ;  /* 0x000003e113087812 */ /* 0x002fc400078ec0ff */
[----:B------:R-:W-:Y:S01]  /*2e40*/  ISETP.GT.U32.AND P4, PT, R19, 0x1f, PT ;  /* 0x0000001f1300780c */ /* 0x000fe20003f84070 */
[----:B------:R-:W-:Y:S01]  /*2e50*/  UMOV UR4, 0x400 ;  /* 0x0000040000047882 */ /* 0x000fe20000000000 */
[----:B------:R-:W-:Y:S01]  /*2e60*/  BSSY.RECONVERGENT B0, `(.L_x_1562) ;  /* 0x0000017000007945 */ /* 0x000fe20003800200 */
[----:B------:R-:W-:Y:S01]  /*2e70*/  UIADD3 UR4, UPT, UPT, UR4, 0x20, URZ ;  /* 0x0000002004047890 */ /* 0x000fe2000fffe0ff */
[C---:B------:R-:W-:Y:S02]  /*2e80*/  ISETP.NE.AND P2, PT, R8.reuse, 0x20, PT ;  /* 0x000000200800780c */ /* 0x040fe40003f45270 */
[----:B------:R-:W-:Y:S01]  /*2e90*/  ISETP.NE.AND P3, PT, R8, RZ, PT ;  /* 0x000000ff0800720c */ /* 0x000fe20003f65270 */
[----:B---3--:R-:W-:-:S06]  /*2ea0*/  ULEA UR4, UR5, UR4, 0x18 ;  /* 0x0000000405047291 */ /* 0x008fcc000f8ec0ff */
[----:B------:R-:W-:Y:S01]  /*2eb0*/  LEA R8, R11, UR4, 0x2 ;  /* 0x000000040b087c11 */ /* 0x000fe2000f8e10ff */
[----:B------:R-:W-:Y:S06]  /*2ec0*/  @P1 BRA `(.L_x_1563) ;  /* 0x0000000000401947 */ /* 0x000fec0003800000 */
[----:B------:R-:W1:Y:S04]  /*2ed0*/  LDS R11, [R8] ;  /* 0x00000000080b7984 */ /* 0x000e680000000800 */
[----:B------:R-:W3:Y:S04]  /*2ee0*/  LDS R12, [R8+0x40] ;  /* 0x00004000080c7984 */ /* 0x000ee80000000800 */
[----:B0-----:R-:W0:Y:S04]  /*2ef0*/  LDS R13, [R8+0x80] ;  /* 0x00008000080d7984 */ /* 0x001e280000000800 */
[----:B------:R-:W4:Y:S04]  /*2f00*/  LDS R14, [R8+0xc0] ;  /* 0x0000c000080e7984 */ /* 0x000f280000000800 */
[----:B--2---:R-:W2:Y:S04]  /*2f10*/  LDS R15, [R8+0x100] ;  /* 0x00010000080f7984 */ /* 0x004ea80000000800 */
[----:B------:R-:W5:Y:S04]  /*2f20*/  LDS R20, [R8+0x140] ;  /* 0x0001400008147984 */ /* 0x000f680000000800 */
[----:B------:R-:W5:Y:S04]  /*2f30*/  LDS R19, [R8+0x180] ;  /* 0x0001800008137984 */ /* 0x000f680000000800 */
[----:B------:R-:W5:Y:S01]  /*2f40*/  LDS R24, [R8+0x1c0] ;  /* 0x0001c00008187984 */ /* 0x000f620000000800 */
[----:B-1----:R-:W-:Y:S01]  /*2f50*/  FADD.FTZ R2, R2, R11 ;  /* 0x0000000b02027221 */ /* 0x002fe20000010000 */
[----:B---3--:R-:W-:Y:S01]  /*2f60*/  FADD.FTZ R3, R3, R12 ;  /* 0x0000000c03037221 */ /* 0x008fe20000010000 */
[----:B0-----:R-:W-:Y:S01]  /*2f70*/  FADD.FTZ R4, R4, R13 ;  /* 0x0000000d04047221 */ /* 0x001fe20000010000 */
[----:B----4-:R-:W-:Y:S01]  /*2f80*/  FADD.FTZ R5, R5, R14 ;  /* 0x0000000e05057221 */ /* 0x010fe20000010000 */
[----:B--2---:R-:W-:Y:S01]  /*2f90*/  FADD.FTZ R6, R6, R15 ;  /* 0x0000000f06067221 */ /* 0x004fe20000010000 */
[----:B-----5:R-:W-:Y:S01]  /*2fa0*/  FADD.FTZ R7, R7, R20 ;  /* 0x0000001407077221 */ /* 0x020fe20000010000 */
[----:B------:R-:W-:Y:S01]  /*2fb0*/  FADD.FTZ R0, R0, R19 ;  /* 0x0000001300007221 */ /* 0x000fe20000010000 */
[----:B------:R-:W-:-:S07]  /*2fc0*/  FADD.FTZ R9, R9, R24 ;  /* 0x0000001809097221 */ /* 0x000fce0000010000 */
.L_x_1563:
[----:B------:R-:W-:Y:S05]  /*2fd0*/  BSYNC.RECONVERGENT B0 ;  /* 0x0000000000007941 */ /* 0x000fea0003800200 */
.L_x_1562:
        /* <DEDUP_REMOVED lines=12> */
.L_x_1565:
[----:B------:R-:W-:Y:S05]  /*30a0*/  BSYNC.RECONVERGENT B0 ;  /* 0x0000000000007941 */ /* 0x000fea0003800200 */
.L_x_1564:
[----:B------:R-:W-:Y:S06]  /*30b0*/  BAR.SYNC.DEFER_BLOCKING 0x0 ;  /* 0x0000000000007b1d */ /* 0x000fec0000010000 */
[----:B------:R-:W-:Y:S04]  /*30c0*/  BSSY.RECONVERGENT B0, `(.L_x_1566) ;  /* 0x0000012000007945 */ /* 0x000fe80003800200 */
[----:B------:R-:W-:Y:S05]  /*30d0*/  @P3 BRA `(.L_x_1567) ;  /* 0x0000000000403947 */ /* 0x000fea0003800000 */
[----:B------:R-:W3:Y:S04]  /*30e0*/  LDS R11, [R8] ;  /* 0x00000000080b7984 */ /* 0x000ee80000000800 */
[----:B-1----:R-:W1:Y:S04]  /*30f0*/  LDS R10, [R8+0x40] ;  /* 0x00004000080a7984 */ /* 0x002e680000000800 */
[----:B0-----:R-:W0:Y:S04]  /*3100*/  LDS R13, [R8+0x80] ;  /* 0x00008000080d7984 */ /* 0x001e280000000800 */
[----:B------:R-:W4:Y:S04]  /*3110*/  LDS R12, [R8+0xc0] ;  /* 0x0000c000080c7984 */ /* 0x000f280000000800 */
[----:B--2---:R-:W2:Y:S04]  /*3120*/  LDS R15, [R8+0x100] ;  /* 0x00010000080f7984 */ /* 0x004ea80000000800 */
[----:B------:R-:W5:Y:S04]  /*3130*/  LDS R14, [R8+0x140] ;  /* 0x00014000080e7984 */ /* 0x000f680000000800 */
[----:B------:R-:W5:Y:S04]  /*3140*/  LDS R19, [R8+0x180] ;  /* 0x0001800008137984 */ /* 0x000f680000000800 */
[----:B------:R-:W5:Y:S01]  /*3150*/  LDS R20, [R8+0x1c0] ;  /* 0x0001c00008147984 */ /* 0x000f620000000800 */
[----:B---3--:R-:W-:Y:S01]  /*3160*/  FADD.FTZ R2, R2, R11 ;  /* 0x0000000b02027221 */ /* 0x008fe20000010000 */
[----:B-1----:R-:W-:Y:S01]  /*3170*/  FADD.FTZ R3, R3, R10 ;  /* 0x0000000a03037221 */ /* 0x002fe20000010000 */
[----:B0-----:R-:W-:Y:S01]  /*3180*/  FADD.FTZ R4, R4, R13 ;  /* 0x0000000d04047221 */ /* 0x001fe20000010000 */
[----:B----4-:R-:W-:Y:S01]  /*3190*/  FADD.FTZ R5, R5, R12 ;  /* 0x0000000c05057221 */ /* 0x010fe20000010000 */
[----:B--2---:R-:W-:Y:S01]  /*31a0*/  FADD.FTZ R6, R6, R15 ;  /* 0x0000000f06067221 */ /* 0x004fe20000010000 */
[----:B-----5:R-:W-:Y:S01]  /*31b0*/  FADD.FTZ R7, R7, R14 ;  /* 0x0000000e07077221 */ /* 0x020fe20000010000 */
[----:B------:R-:W-:Y:S01]  /*31c0*/  FADD.FTZ R0, R0, R19 ;  /* 0x0000001300007221 */ /* 0x000fe20000010000 */
[----:B------:R-:W-:-:S07]  /*31d0*/  FADD.FTZ R9, R9, R20 ;  /* 0x0000001409097221 */ /* 0x000fce0000010000 */
.L_x_1567:
[----:B------:R-:W-:Y:S05]  /*31e0*/  BSYNC.RECONVERGENT B0 ;  /* 0x0000000000007941 */ /* 0x000fea0003800200 */
.L_x_1566:
[----:B------:R-:W-:Y:S06]  /*31f0*/  BAR.SYNC.DEFER_BLOCKING 0x0 ;  /* 0x0000000000007b1d */ /* 0x000fec0000010000 */
[----:B------:R-:W-:Y:S05]  /*3200*/  @P4 EXIT ;  /* 0x000000000000494d */ /* 0x000fea0003800000 */
[----:B------:R-:W-:-:S04]  /*3210*/  IMAD R17, R23, R17, R18 ;  /* 0x0000001117117224 */ /* 0x000fc800078e0212 */
[----:B------:R-:W-:Y:S01]  /*3220*/  IMAD R11, R17, UR38, RZ ;  /* 0x00000026110b7c24 */ /* 0x000fe2000f8e02ff */
[----:B------:R-:W-:Y:S06]  /*3230*/  @P0 EXIT ;  /* 0x000000000000094d */ /* 0x000fec0003800000 */
[----:B------:R-:W3:Y:S01]  /*3240*/  LDCU.64 UR4, c[0x0][0x390] ;  /* 0x00007200ff0477ac */ /* 0x000ee20008000a00 */
[----:B------:R-:W-:Y:S01]  /*3250*/  IMAD.SHL.U32 R22, R22, 0x80, RZ ;  /* 0x0000008016167824 */ /* 0x000fe200078e00ff */
[----:B------:R-:W-:Y:S02]  /*3260*/  SHF.L.U32 R11, R11, 0x7, RZ ;  /* 0x000000070b0b7819 */ /* 0x000fe400000006ff */
[----:B-1----:R-:W-:Y:S02]  /*3270*/  F2FP.BF16.F32.PACK_AB R2, R3, R2 ;  /* 0x000000020302723e */ /* 0x002fe400000010ff */
[----:B------:R-:W-:Y:S02]  /*3280*/  IADD3 R11, P0, P1, R16, R11, R22 ;  /* 0x0000000b100b7210 */ /* 0x000fe4000791e016 */
[----:B------:R-:W-:Y:S02]  /*3290*/  F2FP.BF16.F32.PACK_AB R4, R5, R4 ;  /* 0x000000040504723e */ /* 0x000fe400000010ff */
[----:B------:R-:W-:-:S02]  /*32a0*/  IADD3.X R8, PT, PT, RZ, RZ, RZ, P0, P1 ;  /* 0x000000ffff087210 */ /* 0x000fc400007e24ff */
[----:B------:R-:W-:Y:S02]  /*32b0*/  F2FP.BF16.F32.PACK_AB R6, R7, R6 ;  /* 0x000000060706723e */ /* 0x000fe400000010ff */
[----:B------:R-:W-:Y:S02]  /*32c0*/  F2FP.BF16.F32.PACK_AB R0, R9, R0 ;  /* 0x000000000900723e */ /* 0x000fe400000010ff */
[----:B------:R-:W-:Y:S02]  /*32d0*/  PRMT R5, R2, 0x7632, R5 ;  /* 0x0000763202057816 */ /* 0x000fe40000000005 */
[C---:B---3--:R-:W-:Y:S02]  /*32e0*/  LEA R10, P0, R11.reuse, UR4, 0x1 ;  /* 0x000000040b0a7c11 */ /* 0x048fe4000f8008ff */
[----:B------:R-:W-:Y:S02]  /*32f0*/  PRMT R3, R4, 0x7632, R3 ;  /* 0x0000763204037816 */ /* 0x000fe40000000003 */
[----:B------:R-:W-:-:S02]  /*3300*/  LEA.HI.X R11, R11, UR5, R8, 0x1, P0 ;  /* 0x000000050b0b7c11 */ /* 0x000fc400080f0c08 */
        /* <DEDUP_REMOVED lines=11> */
.L_x_1528:
        /* <DEDUP_REMOVED lines=16> */
.L_x_1568:
[----:B------:R-:W-:Y:S05]  /*34c0*/  EXIT ;  /* 0x000000000000794d */ /* 0x000fea0003800000 */
.L_x_1532:
[----:B------:R-:W-:Y:S01]  /*34d0*/  HFMA2 R12, -RZ, RZ, 0, 9.5367431640625e-07 ;  /* 0x00000010ff0c7431 */ /* 0x000fe200000001ff */
[----:B------:R-:W-:Y:S01]  /*34e0*/  MOV R11, 0x1f ;  /* 0x0000001f000b7802 */ /* 0x000fe20000000f00 */
[----:B------:R-:W-:-:S07]  /*34f0*/  IMAD.MOV.U32 R15, RZ, RZ, -0x1 ;  /* 0xffffffffff0f7424 */ /* 0x000fce00078e00ff */
[----:B------:R-:W-:Y:S05]  /*3500*/  WARPSYNC.COLLECTIVE R15, `(.L_x_1569) ;  /* 0x000000000f087348 */ /* 0x000fea0003c00000 */
[----:B------:R0:W1:Y:S02]  /*3510*/  SHFL.BFLY P6, R14, R13, R12, R11 ;  /* 0x0c00000c0d0e7389 */ /* 0x00006400000c000b */
[----:B01----:R-:W-:Y:S05]  /*3520*/  ENDCOLLECTIVE ;  /* 0x000000000000791b */ /* 0x003fea0003800000 */
.L_x_1569:
[----:B------:R-:W-:Y:S01]  /*3530*/  HFMA2 R12, -RZ, RZ, 0, 4.76837158203125e-07 ;  /* 0x00000008ff0c7431 */ /* 0x000fe200000001ff */
[----:B------:R-:W-:-:S04]  /*3540*/  FMNMX.FTZ R0, R14, -3.40282346638528859812e+38, !PT ;  /* 0xff7fffff0e007809 */ /* 0x000fc80007810000 */
[----:B------:R-:W-:-:S07]  /*3550*/  MOV R13, R0 ;  /* 0x00000000000d7202 */ /* 0x000fce0000000f00 */
[----:B------:R-:W-:Y:S05]  /*3560*/  WARPSYNC.COLLECTIVE R15, `(.L_x_1570) ;  /* 0x000000000f087348 */ /* 0x000fea0003c00000 */
[----:B------:R0:W1:Y:S02]  /*3570*/  SHFL.BFLY P6, R14, R13, R12, R11 ;  /* 0x0c00000c0d0e7389 */ /* 0x00006400000c000b */
[----:B01----:R-:W-:Y:S05]  /*3580*/  ENDCOLLECTIVE ;  /* 0x000000000000791b */ /* 0x003fea0003800000 */
.L_x_1570:
[----:B------:R-:W-:Y:S02]  /*3590*/  MOV R12, 0x4 ;  /* 0x00000004000c7802 */ /* 0x000fe40000000f00 */
[----:B------:R-:W-:-:S05]  /*35a0*/  FMNMX.FTZ R2, R0, R14, !PT ;  /* 0x0000000e00027209 */ /* 0x000fca0007810000 */
[----:B------:R-:W-:-:S07]  /*35b0*/  IMAD.MOV.U32 R13, RZ, RZ, R2 ;  /* 0x000000ffff0d7224 */ /* 0x000fce00078e0002 */
[----:B------:R-:W-:Y:S05]  /*35c0*/  WARPSYNC.COLLECTIVE R15, `(.L_x_1571) ;  /* 0x000000000f087348 */ /* 0x000fea0003c00000 */
[----:B------:R0:W1:Y:S02]  /*35d0*/  SHFL.BFLY P6, R14, R13, R12, R11 ;  /* 0x0c00000c0d0e7389 */ /* 0x00006400000c000b */
[----:B01----:R-:W-:Y:S05]  /*35e0*/  ENDCOLLECTIVE ;  /* 0x000000000000791b */ /* 0x003fea0003800000 */
.L_x_1571:
[----:B------:R-:W-:Y:S01]  /*35f0*/  IMAD.MOV.U32 R12, RZ, RZ, 0x2 ;  /* 0x00000002ff0c7424 */ /* 0x000fe200078e00ff */
[----:B------:R-:W-:-:S04]  /*3600*/  FMNMX.FTZ R3, R2, R14, !PT ;  /* 0x0000000e02037209 */ /* 0x000fc80007810000 */
[----:B------:R-:W-:-:S07]  /*3610*/  MOV R13, R3 ;  /* 0x00000003000d7202 */ /* 0x000fce0000000f00 */
[----:B------:R-:W-:Y:S05]  /*3620*/  WARPSYNC.COLLECTIVE R15, `(.L_x_1572) ;  /* 0x000000000f087348 */ /* 0x000fea0003c00000 */
[----:B------:R0:W1:Y:S02]  /*3630*/  SHFL.BFLY P6, R14, R13, R12, R11 ;  /* 0x0c00000c0d0e7389 */ /* 0x00006400000c000b */
[----:B01----:R-:W-:Y:S05]  /*3640*/  ENDCOLLECTIVE ;  /* 0x000000000000791b */ /* 0x003fea0003800000 */
.L_x_1572:
[----:B------:R-:W-:Y:S05]  /*3650*/  BRA `(.L_x_1573) ;  /* 0xffffffd400607947 */ /* 0x000fea000383ffff */
.L_x_1559:
[----:B0--3--:R-:W-:Y:S01]  /*3660*/  HFMA2 R13, -RZ, RZ, 0, 0 ;  /* 0x00000000ff0d7431 */ /* 0x009fe200000001ff */
[----:B------:R-:W-:Y:S01]  /*3670*/  MOV R12, 0x1 ;  /* 0x00000001000c7802 */ /* 0x000fe20000000f00 */
[----:B-1----:R-:W-:Y:S01]  /*3680*/  IMAD.MOV.U32 R11, RZ, RZ, 0x1f ;  /* 0x0000001fff0b7424 */ /* 0x002fe200078e00ff */
[----:B--2---:R-:W-:-:S07]  /*3690*/  MOV R15, 0xffffffff ;  /* 0xffffffff000f7802 */ /* 0x004fce0000000f00 */
[----:B------:R-:W-:Y:S05]  /*36a0*/  WARPSYNC.COLLECTIVE R15, `(.L_x_1574) ;  /* 0x000000000f087348 */ /* 0x000fea0003c00000 */
[----:B------:R0:W1:Y:S02]  /*36b0*/  SHFL.BFLY P6, R14, R13, R12, R11 ;  /* 0x0c00000c0d0e7389 */ /* 0x00006400000c000b */
[----:B01----:R-:W-:Y:S05]  /*36c0*/  ENDCOLLECTIVE ;  /* 0x000000000000791b */ /* 0x003fea0003800000 */
.L_x_1574:
[----:B------:R-:W-:-:S07]  /*36d0*/  MOV R2, R14 ;  /* 0x0000000e00027202 */ /* 0x000fce0000000f00 */
[----:B------:R-:W-:Y:S05]  /*36e0*/  WARPSYNC.COLLECTIVE R15, `(.L_x_1575) ;  /* 0x000000000f087348 */ /* 0x000fea0003c00000 */
[----:B------:R0:W1:Y:S02]  /*36f0*/  SHFL.BFLY P6, R14, R13, R12, R11 ;  /* 0x0c00000c0d0e7389 */ /* 0x00006400000c000b */
[----:B01----:R-:W-:Y:S05]  /*3700*/  ENDCOLLECTIVE ;  /* 0x000000000000791b */ /* 0x003fea0003800000 */
.L_x_1575:
[----:B------:R-:W-:Y:S01]  /*3710*/  FADD.FTZ R2, RZ, R2 ;  /* 0x00000002ff027221 */ /* 0x000fe20000010000 */
[----:B------:R-:W-:-:S07]  /*3720*/  IMAD.MOV.U32 R3, RZ, RZ, R14 ;  /* 0x000000ffff037224 */ /* 0x000fce00078e000e */
[----:B------:R-:W-:Y:S05]  /*3730*/  WARPSYNC.COLLECTIVE R15, `(.L_x_1576) ;  /* 0x000000000f087348 */ /* 0x000fea0003c00000 */
[----:B------:R0:W1:Y:S02]  /*3740*/  SHFL.BFLY P6, R14, R13, R12, R11 ;  /* 0x0c00000c0d0e7389 */ /* 0x00006400000c000b */
[----:B01----:R-:W-:Y:S05]  /*3750*/  ENDCOLLECTIVE ;  /* 0x000000000000791b */ /* 0x003fea0003800000 */
.L_x_1576:
[----:B------:R-:W-:Y:S01]  /*3760*/  FADD.FTZ R3, RZ, R3 ;  /* 0x00000003ff037221 */ /* 0x000fe20000010000 */
[----:B------:R-:W-:-:S07]  /*3770*/  MOV R4, R14 ;  /* 0x0000000e00047202 */ /* 0x000fce0000000f00 */
[----:B------:R-:W-:Y:S05]  /*3780*/  WARPSYNC.COLLECTIVE R15, `(.L_x_1577) ;  /* 0x000000000f087348 */ /* 0x000fea0003c00000 */
[----:B------:R0:W1:Y:S02]  /*3790*/  SHFL.BFLY P6, R14, R13, R12, R11 ;  /* 0x0c00000c0d0e7389 */ /* 0x00006400000c000b */
[----:B01----:R-:W-:Y:S05]  /*37a0*/  ENDCOLLECTIVE ;  /* 0x000000000000791b */ /* 0x003fea0003800000 */
.L_x_1577:
[----:B------:R-:W-:Y:S01]  /*37b0*/  FADD.FTZ R4, RZ, R4 ;  /* 0x00000004ff047221 */ /* 0x000fe20000010000 */
[----:B------:R-:W-:-:S07]  /*37c0*/  MOV R5, R14 ;  /* 0x0000000e00057202 */ /* 0x000fce0000000f00 */
[----:B------:R-:W-:Y:S05]  /*37d0*/  WARPSYNC.COLLECTIVE R15, `(.L_x_1578) ;  /* 0x000000000f087348 */ /* 0x000fea0003c00000 */
[----:B------:R0:W1:Y:S02]  /*37e0*/  SHFL.BFLY P6, R14, R13, R12, R11 ;  /* 0x0c00000c0d0e7389 */ /* 0x00006400000c000b */
[----:B01----:R-:W-:Y:S05]  /*37f0*/  ENDCOLLECTIVE ;  /* 0x000000000000791b */ /* 0x003fea0003800000 */
.L_x_1578:
[----:B------:R-:W-:Y:S01]  /*3800*/  FADD.FTZ R5, RZ, R5 ;  /* 0x00000005ff057221 */ /* 0x000fe20000010000 */
[----:B------:R-:W-:-:S07]  /*3810*/  IMAD.MOV.U32 R6, RZ, RZ, R14 ;  /* 0x000000ffff067224 */ /* 0x000fce00078e000e */
[----:B------:R-:W-:Y:S05]  /*3820*/  WARPSYNC.COLLECTIVE R15, `(.L_x_1579) ;  /* 0x000000000f087348 */ /* 0x000fea0003c00000 */
[----:B------:R0:W1:Y:S02]  /*3830*/  SHFL.BFLY P6, R14, R13, R12, R11 ;  /* 0x0c00000c0d0e7389 */ /* 0x00006400000c000b */
[----:B01----:R-:W-:Y:S05]  /*3840*/  ENDCOLLECTIVE ;  /* 0x000000000000791b */ /* 0x003fea0003800000 */
.L_x_1579:
[----:B------:R-:W-:Y:S01]  /*3850*/  FADD.FTZ R6, RZ, R6 ;  /* 0x00000006ff067221 */ /* 0x000fe20000010000 */
[----:B------:R-:W-:-:S07]  /*3860*/  MOV R7, R14 ;  /* 0x0000000e00077202 */ /* 0x000fce0000000f00 */
[----:B------:R-:W-:Y:S05]  /*3870*/  WARPSYNC.COLLECTIVE R15, `(.L_x_1580) ;  /* 0x000000000f087348 */ /* 0x000fea0003c00000 */
[----:B------:R0:W1:Y:S02]  /*3880*/  SHFL.BFLY P6, R14, R13, R12, R11 ;  /* 0x0c00000c0d0e7389 */ /* 0x00006400000c000b */
[----:B01----:R-:W-:Y:S05]  /*3890*/  ENDCOLLECTIVE ;  /* 0x000000000000791b */ /* 0x003fea0003800000 */
.L_x_1580:
[----:B------:R-:W-:Y:S01]  /*38a0*/  FADD.FTZ R7, RZ, R7 ;  /* 0x00000007ff077221 */ /* 0x000fe20000010000 */
[----:B------:R-:W-:-:S07]  /*38b0*/  MOV R0, R14 ;  /* 0x0000000e00007202 */ /* 0x000fce0000000f00 */
[----:B------:R-:W-:Y:S05]  /*38c0*/  WARPSYNC.COLLECTIVE R15, `(.L_x_1581) ;  /* 0x000000000f087348 */ /* 0x000fea0003c00000 */
[----:B------:R0:W1:Y:S02]  /*38d0*/  SHFL.BFLY P6, R14, R13, R12, R11 ;  /* 0x0c00000c0d0e7389 */ /* 0x00006400000c000b */
[----:B01----:R-:W-:Y:S05]  /*38e0*/  ENDCOLLECTIVE ;  /* 0x000000000000791b */ /* 0x003fea0003800000 */
.L_x_1581:
[----:B------:R-:W-:Y:S01]  /*38f0*/  FADD.FTZ R0, RZ, R0 ;  /* 0x00000000ff007221 */ /* 0x000fe20000010000 */
[----:B------:R-:W-:Y:S06]  /*3900*/  BRA `(.L_x_1582) ;  /* 0xfffffff000d87947 */ /* 0x000fec000383ffff */
.L_x_1583:
        /* <DEDUP_REMOVED lines=15> */
.L_x_27274:


//--------------------- .text._ZN4vllm25paged_attention_v2_kernelI13__nv_bfloat16hLi120ELi16ELi128ELNS_18Fp8KVCacheDataTypeE2ELb1ELi512EEEvPfS3_PT_PKS4_PKT0_SA_ifPKiSC_iPKfiiiSE_SE_iiiii --------------------------
	.section	.text._ZN4vllm25paged_attention_v2_kernelI13__nv_bfloat16hLi120ELi16ELi128ELNS_18Fp8KVCacheDataTypeE2ELb1ELi512EEEvPfS3_PT_PKS4_PKT0_SA_ifPKiSC_iPKfiiiSE_SE_iiiii,"ax",@progbits
	.align	128
        .global         _ZN4vllm25paged_attention_v2_kernelI13__nv_bfloat16hLi120ELi16ELi128ELNS_18Fp8KVCacheDataTypeE2ELb1ELi512EEEvPfS3_PT_PKS4_PKT0_SA_ifPKiSC_iPKfiiiSE_SE_iiiii
        .type           _ZN4vllm25paged_attention_v2_kernelI13__nv_bfloat16hLi120ELi16ELi128ELNS_18Fp8KVCacheDataTypeE2ELb1ELi512EEEvPfS3_PT_PKS4_PKT0_SA_ifPKiSC_iPKfiiiSE_SE_iiiii,@function
        .size           _ZN4vllm25paged_attention_v2_kernelI13__nv_bfloat16hLi120ELi16ELi128ELNS_18Fp8KVCacheDataTypeE2ELb1ELi512EEEvPfS3_PT_PKS4_PKT0_SA_ifPKiSC_iPKfiiiSE_SE_iiiii,(.L_x_27275 - _ZN4vllm25paged_attention_v2_kernelI13__nv_bfloat16hLi120ELi16ELi128ELNS_18Fp8KVCacheDataTypeE2ELb1ELi512EEEvPfS3_PT_PKS4_PKT0_SA_ifPKiSC_iPKfiiiSE_SE_iiiii)
        .other          _ZN4vllm25paged_attention_v2_kernelI13__nv_bfloat16hLi120ELi16ELi128ELNS_18Fp8KVCacheDataTypeE2ELb1ELi512EEEvPfS3_PT_PKS4_PKT0_SA_ifPKiSC_iPKfiiiSE_SE_iiiii,@"STO_CUDA_ENTRY STV_DEFAULT"
_ZN4vllm25paged_attention_v2_kernelI13__nv_bfloat16hLi120ELi16ELi128ELNS_18Fp8KVCacheDataTypeE2ELb1ELi512EEEvPfS3_PT_PKS4_PKT0_SA_ifPKiSC_iPKfiiiSE_SE_iiiii:
.text._ZN4vllm25paged_attention_v2_kernelI13__nv_bfloat16hLi120ELi16ELi128ELNS_18Fp8KVCacheDataTypeE2ELb1ELi512EEEvPfS3_PT_PKS4_PKT0_SA_ifPKiSC_iPKfiiiSE_SE_iiiii:
[----:B------:R-:W0:Y:S01]  /*0000*/  LDC R1, c[0x0][0x37c] ;  /* 0x0000df00ff017b82 */ /* 0x000e220000000800 */
[----:B------:R-:W1:Y:S07]  /*0010*/  S2R R22, SR_CTAID.Y ;  /* 0x0000000000167919 */ /* 0x000e6e0000002600 */
[----:B------:R-:W1:Y:S01]  /*0020*/  LDC.64 R6, c[0x0][0x3c0] ;  /* 0x0000f000ff067b82 */ /* 0x000e620000000a00 */
[----:B------:R-:W2:Y:S01]  /*0030*/  LDCU.64 UR36, c[0x0][0x358] ;  /* 0x00006b00ff2477ac */ /* 0x000ea20008000a00 */
[----:B-1----:R-:W-:-:S06]  /*0040*/  IMAD.WIDE.U32 R6, R22, 0x4, R6 ;  /* 0x0000000416067825 */ /* 0x002fcc00078e0006 */
        /* <DEDUP_REMOVED lines=25> */
[----:B------:R-:W3:Y:S02]  /*01e0*/  @P1 LDC R11, c[0x0][0x3f8] ;  /* 0x0000fe00ff0b1b82 */ /* 0x000ee40000000800 */
[----:B------:R-:W-:-:S05]  /*01f0*/  IMAD.HI.U32 R7, R0, R9, RZ ;  /* 0x0000000900077227 */ /* 0x000fca00078e00ff */
[----:B------:R-:W-:-:S05]  /*0200*/  IADD3 R4, PT, PT, -R7, RZ, RZ ;  /* 0x000000ff07047210 */ /* 0x000fca0007ffe1ff */
[----:B------:R-:W-:Y:S01]  /*0210*/  IMAD R9, R10, R4, R9 ;  /* 0x000000040a097224 */ /* 0x000fe200078e0209 */
[----:B------:R-:W-:Y:S02]  /*0220*/  LOP3.LUT R4, R3, R2, RZ, 0x3c, !PT ;  /* 0x0000000203047212 */ /* 0x000fe400078e3cff */
[----:B------:R-:W-:Y:S02]  /*0230*/  IADD3 R3, PT, PT, R6, 0xf, RZ ;  /* 0x0000000f06037810 */ /* 0x000fe40007ffe0ff */
[----:B------:R-:W-:Y:S02]  /*0240*/  ISETP.GT.U32.AND P3, PT, R10, R9, PT ;  /* 0x000000090a00720c */ /* 0x000fe40003f64070 */
[----:B------:R-:W-:Y:S01]  /*0250*/  ISETP.GE.AND P2, PT, R4, RZ, PT ;  /* 0x000000ff0400720c */ /* 0x000fe20003f46270 */
[----:B------:R-:W-:Y:S01]  /*0260*/  IMAD.SHL.U32 R4, R19, 0x20, RZ ;  /* 0x0000002013047824 */ /* 0x000fe200078e00ff */
[----:B------:R-:W-:-:S04]  /*0270*/  SHF.R.U32.HI R3, RZ, 0x4, R3 ;  /* 0x00000004ff037819 */ /* 0x000fc80000011603 */
[----:B-1----:R-:W-:-:S05]  /*0280*/  LEA.HI R8, R18, R4, RZ, 0x1b ;  /* 0x0000000412087211 */ /* 0x002fca00078fd8ff */
[----:B------:R-:W-:Y:S01]  /*0290*/  @!P3 IMAD.IADD R9, R9, 0x1, -R10 ;  /* 0x000000010909b824 */ /* 0x000fe200078e0a0a */
[----:B------:R-:W-:Y:S02]  /*02a0*/  @!P3 IADD3 R7, PT, PT, R7, 0x1, RZ ;  /* 0x000000010707b810 */ /* 0x000fe40007ffe0ff */
[----:B------:R-:W-:Y:S02]  /*02b0*/  ISETP.NE.AND P3, PT, R2, RZ, PT ;  /* 0x000000ff0200720c */ /* 0x000fe40003f65270 */
[----:B------:R-:W-:Y:S02]  /*02c0*/  ISETP.GE.U32.AND P0, PT, R9, R10, PT ;  /* 0x0000000a0900720c */ /* 0x000fe40003f06070 */
[----:B------:R-:W-:-:S04]  /*02d0*/  VIADDMNMX.U32 R9, R4, 0x20, R3, PT ;  /* 0x0000002004097846 */ /* 0x000fc80003800003 */
[----:B------:R-:W-:-:S05]  /*02e0*/  IADD3 R4, PT, PT, -R4, R9, RZ ;  /* 0x0000000904047210 */ /* 0x000fca0007ffe1ff */
[----:B------:R-:W-:Y:S02]  /*02f0*/  IMAD R3, R4, 0x10, R21 ;  /* 0x0000001004037824 */ /* 0x000fe400078e0215 */
[----:B------:R-:W-:Y:S01]  /*0300*/  @P0 VIADD R7, R7, 0x1 ;  /* 0x0000000107070836 */ /* 0x000fe20000000000 */
[----:B------:R-:W-:Y:S01]  /*0310*/  ISETP.GE.U32.AND P0, PT, R8, R9, PT ;  /* 0x000000090800720c */ /* 0x000fe20003f06070 */
[----:B---3--:R-:W-:Y:S01]  /*0320*/  @P1 IMAD R4, R16, R11, R17 ;  /* 0x0000000b10041224 */ /* 0x008fe200078e0211 */
[----:B------:R-:W-:Y:S02]  /*0330*/  VIMNMX R6, PT, PT, R6, R3, PT ;  /* 0x0000000306067248 */ /* 0x000fe40003fe0100 */
[----:B------:R-:W-:Y:S01]  /*0340*/  @!P2 IADD3 R7, PT, PT, -R7, RZ, RZ ;  /* 0x000000ff0707a210 */ /* 0x000fe20007ffe1ff */
[----:B------:R-:W-:Y:S01]  /*0350*/  @P1 IMAD R4, R4, R5, 0x1 ;  /* 0x0000000104041424 */ /* 0x000fe200078e0205 */
        /* <DEDUP_REMOVED lines=55> */
.L_x_1584:
[----:B------:R-:W-:Y:S01]  /*06d0*/  BSSY.RECONVERGENT B6, `(.L_x_1585) ;  /* 0x0000044000067945 */ /* 0x000fe20003800200 */
[----:B------:R-:W-:Y:S01]  /*06e0*/  LOP3.LUT R23, R18, 0x1, RZ, 0xc0, !PT ;  /* 0x0000000112177812 */ /* 0x000fe200078ec0ff */
[----:B------:R-:W-:Y:S01]  /*06f0*/  IMAD.MOV.U32 R11, RZ, RZ, R10 ;  /* 0x000000ffff0b7224 */ /* 0x000fe200078e000a */
[----:B------:R-:W-:Y:S01]  /*0700*/  IADD3 R5, PT, PT, -R21, R6, RZ ;  /* 0x0000000615057210 */ /* 0x000fe20007ffe1ff */
[----:B------:R-:W-:Y:S06]  /*0710*/  @P0 BRA `(.L_x_1586) ;  /* 0x0000000000fc0947 */ /* 0x000fec0003800000 */
[----:B------:R-:W0:Y:S01]  /*0720*/  LDC R25, c[0x0][0x400] ;  /* 0x00010000ff197b82 */ /* 0x000e220000000800 */
[----:B------:R-:W1:Y:S01]  /*0730*/  LDCU UR4, c[0x0][0x3fc] ;  /* 0x00007f80ff0477ac */ /* 0x000e620008000800 */
[----:B------:R-:W-:Y:S01]  /*0740*/  IMAD.MOV.U32 R2, RZ, RZ, RZ ;  /* 0x000000ffff027224 */ /* 0x000fe200078e00ff */
[----:B------:R-:W-:-:S05]  /*0750*/  MOV R14, R8 ;  /* 0x00000008000e7202 */ /* 0x000fca0000000f00 */
[----:B------:R-:W2:Y:S01]  /*0760*/  LDC R13, c[0x0][0x404] ;  /* 0x00010100ff0d7b82 */ /* 0x000ea20000000800 */
[----:B0-----:R-:W-:Y:S02]  /*0770*/  IABS R12, R25 ;  /* 0x00000019000c7213 */ /* 0x001fe40000000000 */
[----:B------:R-:W-:Y:S02]  /*0780*/  ISETP.NE.AND P1, PT, R25, RZ, PT ;  /* 0x000000ff1900720c */ /* 0x000fe40003f25270 */
[----:B------:R-:W0:Y:S01]  /*0790*/  I2F.RP R10, R12 ;  /* 0x0000000c000a7306 */ /* 0x000e220000209400 */
[----:B--2---:R-:W-:-:S07]  /*07a0*/  ISETP.NE.AND P2, PT, R13, RZ, PT ;  /* 0x000000ff0d00720c */ /* 0x004fce0003f45270 */
[----:B0-----:R-:W0:Y:S02]  /*07b0*/  MUFU.RCP R10, R10 ;  /* 0x0000000a000a7308 */ /* 0x001e240000001000 */
[----:B0-----:R-:W-:-:S06]  /*07c0*/  VIADD R15, R10, 0xffffffe ;  /* 0x0ffffffe0a0f7836 */ /* 0x001fcc0000000000 */
[----:B------:R-:W0:Y:S02]  /*07d0*/  F2I.FTZ.U32.TRUNC.NTZ R3, R15 ;  /* 0x0000000f00037305 */ /* 0x000e24000021f000 */
[----:B0-----:R-:W-:-:S05]  /*07e0*/  IADD3 R27, PT, PT, RZ, -R3, RZ ;  /* 0x80000003ff1b7210 */ /* 0x001fca0007ffe0ff */
[----:B------:R-:W-:-:S04]  /*07f0*/  IMAD R27, R27, R12, RZ ;  /* 0x0000000c1b1b7224 */ /* 0x000fc800078e02ff */
[----:B------:R-:W-:-:S04]  /*0800*/  IMAD.HI.U32 R2, R3, R27, R2 ;  /* 0x0000001b03027227 */ /* 0x000fc800078e0002 */
[----:B-1----:R-:W-:-:S07]  /*0810*/  VIADD R3, R7, -UR4 ;  /* 0x8000000407037c36 */ /* 0x002fce0008000000 */
.L_x_1590:
[----:B0-----:R-:W-:Y:S02]  /*0820*/  SHF.L.U32 R20, R14, 0x4, RZ ;  /* 0x000000040e147819 */ /* 0x001fe400000006ff */
        /* <DEDUP_REMOVED lines=34> */
[----:B------:R-:W-:Y:S01]  /*0a50*/  SHF.R.U32.HI R15, RZ, 0x1, R18 ;  /* 0x00000001ff0f7819 */ /* 0x000fe20000011612 */
[----:B------:R-:W-:-:S03]  /*0a60*/  UIADD3 UR4, UPT, UPT, UR4, 0x20, URZ ;  /* 0x0000002004047890 */ /* 0x000fc6000fffe0ff */
[----:B------:R-:W-:-:S04]  /*0a70*/  LOP3.LUT R15, R15, 0xf, RZ, 0xc0, !PT ;  /* 0x0000000f0f0f7812 */ /* 0x000fc800078ec0ff */
[----:B------:R-:W-:Y:S01]  /*0a80*/  IADD3 R15, PT, PT, R20, R15, -R21 ;  /* 0x0000000f140f7210 */ /* 0x000fe20007ffe815 */
[----:B------:R-:W-:Y:S01]  /*0a90*/  IMAD.MOV.U32 R20, RZ, RZ, -0x800001 ;  /* 0xff7fffffff147424 */ /* 0x000fe200078e00ff */
[----:B0-----:R-:W-:-:S06]  /*0aa0*/  ULEA UR4, UR5, UR4, 0x18 ;  /* 0x0000000405047291 */ /* 0x001fcc000f8ec0ff */
[----:B------:R-:W-:-:S05]  /*0ab0*/  LEA R15, R15, UR4, 0x2 ;  /* 0x000000040f0f7c11 */ /* 0x000fca000f8e10ff */
[----:B------:R0:W-:Y:S02]  /*0ac0*/  STS [R15], R20 ;  /* 0x000000140f007388 */ /* 0x0001e40000000800 */
.L_x_1589:
[----:B------:R-:W-:Y:S05]  /*0ad0*/  BSYNC.RECONVERGENT B0 ;  /* 0x0000000000007941 */ /* 0x000fea0003800200 */
.L_x_1588:
[----:B------:R-:W-:-:S04]  /*0ae0*/  IADD3 R14, PT, PT, R14, 0x4, RZ ;  /* 0x000000040e0e7810 */ /* 0x000fc80007ffe0ff */
[----:B------:R-:W-:-:S13]  /*0af0*/  ISETP.GE.U32.AND P0, PT, R14, R9, PT ;  /* 0x000000090e00720c */ /* 0x000fda0003f06070 */
[----:B------:R-:W-:Y:S05]  /*0b00*/  @!P0 BRA `(.L_x_1590) ;  /* 0xfffffffc00448947 */ /* 0x000fea000383ffff */
.L_x_1586:
[----:B------:R-:W-:Y:S05]  /*0b10*/  BSYNC.RECONVERGENT B6 ;  /* 0x0000000000067941 */ /* 0x000fea0003800200 */
.L_x_1585:
[----:B------:R-:W-:Y:S01]  /*0b20*/  UMOV UR4, 0xffffffff ;  /* 0xffffffff00047882 */ /* 0x000fe20000000000 */
[----:B0-----:R-:W-:Y:S01]  /*0b30*/  LOP3.LUT R20, R18, 0x1f, RZ, 0xc0, !PT ;  /* 0x0000001f12147812 */ /* 0x001fe200078ec0ff */
[----:B------:R-:W-:Y:S01]  /*0b40*/  IMAD.MOV.U32 R13, RZ, RZ, -0x800001 ;  /* 0xff7fffffff0d7424 */ /* 0x000fe200078e00ff */
        /* <DEDUP_REMOVED lines=8> */
.L_x_1638:
        /* <DEDUP_REMOVED lines=8> */
[----:B0-----:R-:W-:-:S05]  /*0c50*/  IADD3 R3, PT, PT, R0, R13, RZ ;  /* 0x0000000d00037210 */ /* 0x001fca0007ffe0ff */
[----:B------:R-:W-:Y:S01]  /*0c60*/  @!P3 STS [R3], R14 ;  /* 0x0000000e0300b388 */ /* 0x000fe20000000800 */
[----:B------:R-:W-:Y:S01]  /*0c70*/  BAR.SYNC.DEFER_BLOCKING 0x0 ;  /* 0x0000000000007b1d */ /* 0x000fe20000010000 */
[C---:B------:R-:W-:Y:S01]  /*0c80*/  ISETP.GT.U32.AND P2, PT, R20.reuse, 0x3, PT ;  /* 0x000000031400780c */ /* 0x040fe20003f44070 */
[----:B------:R-:W-:Y:S01]  /*0c90*/  IMAD R20, R20, 0x4, R13 ;  /* 0x0000000414147824 */ /* 0x000fe200078e020d */
[----:B------:R-:W-:Y:S02]  /*0ca0*/  MOV R12, 0xff7fffff ;  /* 0xff7fffff000c7802 */ /* 0x000fe40000000f00 */
[----:B------:R-:W-:Y:S01]  /*0cb0*/  ISETP.GE.AND P1, PT, R18, R5, PT ;  /* 0x000000051200720c */ /* 0x000fe20003f26270 */
[----:B------:R-:W-:Y:S08]  /*0cc0*/  BSSY.RECONVERGENT B0, `(.L_x_1592) ;  /* 0x00000ea000007945 */ /* 0x000ff00003800200 */
        /* <DEDUP_REMOVED lines=8> */
[----:B------:R-:W-:Y:S01]  /*0d50*/  LOP3.LUT R13, RZ, R18, RZ, 0x33, !PT ;  /* 0x00000012ff0d7212 */ /* 0x000fe200078e33ff */
[----:B------:R-:W-:Y:S03]  /*0d60*/  BSSY.RECONVERGENT B1, `(.L_x_1594) ;  /* 0x000001c000017945 */ /* 0x000fe60003800200 */
[----:B------:R-:W-:-:S04]  /*0d70*/  IADD3 R12, PT, PT, R6, R13, RZ ;  /* 0x0000000d060c7210 */ /* 0x000fc80007ffe0ff */
[C---:B------:R-:W-:Y:S01]  /*0d80*/  LOP3.LUT R13, R12.reuse, 0x180, RZ, 0xc0, !PT ;  /* 0x000001800c0d7812 */ /* 0x040fe200078ec0ff */
[----:B------:R-:W-:-:S03]  /*0d90*/  IMAD.IADD R14, R12, 0x1, -R21 ;  /* 0x000000010c0e7824 */ /* 0x000fc600078e0a15 */
[----:B------:R-:W-:Y:S01]  /*0da0*/  ISETP.NE.AND P4, PT, R13, 0x180, PT ;  /* 0x000001800d00780c */ /* 0x000fe20003f85270 */
[----:B------:R-:W-:Y:S01]  /*0db0*/  HFMA2 R13, -RZ, RZ, 0, 0 ;  /* 0x00000000ff0d7431 */ /* 0x000fe200000001ff */
[----:B------:R-:W-:Y:S01]  /*0dc0*/  ISETP.GE.U32.AND P0, PT, R14, 0x180, PT ;  /* 0x000001800e00780c */ /* 0x000fe20003f06070 */
[----:B------:R-:W-:-:S10]  /*0dd0*/  IMAD.MOV.U32 R14, RZ, RZ, R18 ;  /* 0x000000ffff0e7224 */ /* 0x000fd400078e0012 */
[----:B------:R-:W-:Y:S05]  /*0de0*/  @!P4 BRA `(.L_x_1595) ;  /* 0x00000000004cc947 */ /* 0x000fea0003800000 */
[----:B------:R-:W-:Y:S02]  /*0df0*/  IADD3 R13, PT, PT, R11, 0x20, RZ ;  /* 0x000000200b0d7810 */ /* 0x000fe40007ffe0ff */
[----:B------:R-:W-:Y:S02]  /*0e00*/  LEA.HI R12, R12, 0x1, RZ, 0x19 ;  /* 0x000000010c0c7811 */ /* 0x000fe400078fc8ff */
[----:B------:R-:W-:Y:S01]  /*0e10*/  LEA R15, R2, R13, 0x18 ;  /* 0x0000000d020f7211 */ /* 0x000fe200078ec0ff */
[----:B------:R-:W-:Y:S01]  /*0e20*/  IMAD.MOV.U32 R13, RZ, RZ, RZ ;  /* 0x000000ffff0d7224 */ /* 0x000fe200078e00ff */
[----:B------:R-:W-:Y:S02]  /*0e30*/  LOP3.LUT R12, R12, 0x3, RZ, 0xc0, !PT ;  /* 0x000000030c0c7812 */ /* 0x000fe400078ec0ff */
[----:B------:R-:W-:Y:S01]  /*0e40*/  MOV R14, R18 ;  /* 0x00000012000e7202 */ /* 0x000fe20000000f00 */
[----:B------:R-:W-:Y:S01]  /*0e50*/  IMAD R15, R18, 0x4, R15 ;  /* 0x00000004120f7824 */ /* 0x000fe200078e020f */
[----:B------:R-:W-:-:S07]  /*0e60*/  IADD3 R12, PT, PT, -R12, RZ, RZ ;  /* 0x000000ff0c0c7210 */ /* 0x000fce0007ffe1ff */
.L_x_1596:
        /* <DEDUP_REMOVED lines=11> */
.L_x_1595:
[----:B------:R-:W-:Y:S05]  /*0f20*/  BSYNC.RECONVERGENT B1 ;  /* 0x0000000000017941 */ /* 0x000fea0003800200 */
.L_x_1594:
        /* <DEDUP_REMOVED lines=12> */
.L_x_1599:
        /* <DEDUP_REMOVED lines=98> */
[----:B0-----:R-:W-:Y:S01]  /*1610*/  IADD3 R12, PT, PT, R12, 0x2000, RZ ;  /* 0x000020000c0c7810 */ /* 0x001fe20007ffe0ff */
[----:B------:R-:W-:Y:S06]  /*1620*/  @!P4 BRA `(.L_x_1599) ;  /* 0xfffffff80070c947 */ /* 0x000fec000383ffff */
.L_x_1598:
[----:B------:R-:W-:Y:S05]  /*1630*/  BSYNC.RECONVERGENT B1 ;  /* 0x0000000000017941 */ /* 0x000fea0003800200 */
.L_x_1597:
        /* <DEDUP_REMOVED lines=33> */
[----:B--2---:R-:W-:-:S03]  /*1850*/  FADD.FTZ R23, -R0, R23 ;  /* 0x0000001700177221 */ /* 0x004fc60000010100 */
[----:B-1----:R-:W-:Y:S01]  /*1860*/  STS [R12+0x800], R29 ;  /* 0x0008001d0c007388 */ /* 0x002fe20000000800 */
[----:B------:R-:W-:Y:S01]  /*1870*/  FMUL.FTZ R23, R23, 1.4426950216293334961 ;  /* 0x3fb8aa3b17177820 */ /* 0x000fe20000410000 */
[----:B---3--:R-:W-:-:S03]  /*1880*/  FADD.FTZ R25, -R0, R25 ;  /* 0x0000001900197221 */ /* 0x008fc60000010100 */
[----:B------:R1:W2:Y:S01]  /*1890*/  MUFU.EX2 R15, R23 ;  /* 0x00000017000f7308 */ /* 0x0002a20000000800 */
[----:B------:R-:W-:-:S07]  /*18a0*/  FMUL.FTZ R25, R25, 1.4426950216293334961 ;  /* 0x3fb8aa3b19197820 */ /* 0x000fce0000410000 */
[----:B------:R-:W3:Y:S01]  /*18b0*/  MUFU.EX2 R25, R25 ;  /* 0x0000001900197308 */ /* 0x000ee20000000800 */
[----:B-1----:R-:W-:-:S07]  /*18c0*/  FMUL.FTZ R23, R24, 1.4426950216293334961 ;  /* 0x3fb8aa3b18177820 */ /* 0x002fce0000410000 */
[----:B------:R-:W1:Y:S01]  /*18d0*/  MUFU.EX2 R23, R23 ;  /* 0x0000001700177308 */ /* 0x000e620000000800 */
[----:B--2---:R-:W-:Y:S01]  /*18e0*/  FADD.FTZ R24, R13, R15 ;  /* 0x0000000f0d187221 */ /* 0x004fe20000010000 */
[----:B------:R-:W-:Y:S04]  /*18f0*/  STS [R12+0x200], R15 ;  /* 0x0002000f0c007388 */ /* 0x000fe80000000800 */
[----:B---3--:R-:W-:Y:S01]  /*1900*/  STS [R12+0x600], R25 ;  /* 0x000600190c007388 */ /* 0x008fe20000000800 */
[----:B0-----:R-:W-:-:S04]  /*1910*/  FADD.FTZ R28, -R0, R28 ;  /* 0x0000001c001c7221 */ /* 0x001fc80000010100 */
[----:B------:R-:W-:Y:S01]  /*1920*/  FMUL.FTZ R27, R28, 1.4426950216293334961 ;  /* 0x3fb8aa3b1c1b7820 */ /* 0x000fe20000410000 */
[----:B-1----:R-:W-:Y:S01]  /*1930*/  FADD.FTZ R24, R24, R23 ;  /* 0x0000001718187221 */ /* 0x002fe20000010000 */
[----:B------:R-:W-:Y:S03]  /*1940*/  STS [R12+0x400], R23 ;  /* 0x000400170c007388 */ /* 0x000fe60000000800 */
[----:B------:R-:W-:Y:S01]  /*1950*/  FADD.FTZ R24, R24, R25 ;  /* 0x0000001918187221 */ /* 0x000fe20000010000 */
[----:B------:R-:W0:Y:S03]  /*1960*/  MUFU.EX2 R27, R27 ;  /* 0x0000001b001b7308 */ /* 0x000e260000000800 */
[----:B------:R-:W-:Y:S01]  /*1970*/  FADD.FTZ R24, R24, R29 ;  /* 0x0000001d18187221 */ /* 0x000fe20000010000 */
[----:B0-----:R0:W-:Y:S03]  /*1980*/  STS [R12+0xa00], R27 ;  /* 0x000a001b0c007388 */ /* 0x0011e60000000800 */
[----:B------:R-:W-:Y:S01]  /*1990*/  FADD.FTZ R13, R24, R27 ;  /* 0x0000001b180d7221 */ /* 0x000fe20000010000 */
[----:B0-----:R-:W-:-:S07]  /*19a0*/  VIADD R12, R12, 0x1000 ;  /* 0x000010000c0c7836 */ /* 0x001fce0000000000 */
.L_x_1601:
[----:B------:R-:W-:Y:S05]  /*19b0*/  BSYNC.RECONVERGENT B1 ;  /* 0x0000000000017941 */ /* 0x000fea0003800200 */
.L_x_1600:
        /* <DEDUP_REMOVED lines=26> */
.L_x_1593:
[----:B------:R-:W-:Y:S05]  /*1b60*/  BSYNC.RECONVERGENT B0 ;  /* 0x0000000000007941 */ /* 0x000fea0003800200 */
.L_x_1592:
        /* <DEDUP_REMOVED lines=20> */
[-C--:B------:R-:W-:Y:S01]  /*1cb0*/  LOP3.LUT R3, RZ, R18.reuse, RZ, 0x33, !PT ;  /* 0x00000012ff037212 */ /* 0x080fe200078e33ff */
[----:B------:R-:W-:Y:S03]  /*1cc0*/  BSSY.RECONVERGENT B1, `(.L_x_1604) ;  /* 0x000001a000017945 */ /* 0x000fe60003800200 */
[----:B------:R-:W-:Y:S02]  /*1cd0*/  IADD3 R14, PT, PT, R6, R3, RZ ;  /* 0x00000003060e7210 */ /* 0x000fe40007ffe0ff */
[----:B------:R-:W-:Y:S02]  /*1ce0*/  MOV R6, R18 ;  /* 0x0000001200067202 */ /* 0x000fe40000000f00 */
[C---:B------:R-:W-:Y:S01]  /*1cf0*/  LOP3.LUT R3, R14.reuse, 0x180, RZ, 0xc0, !PT ;  /* 0x000001800e037812 */ /* 0x040fe200078ec0ff */
[C---:B------:R-:W-:Y:S01]  /*1d00*/  IMAD.IADD R21, R14.reuse, 0x1, -R21 ;  /* 0x000000010e157824 */ /* 0x040fe200078e0a15 */
[----:B------:R-:W-:-:S02]  /*1d10*/  LEA.HI R14, R14, 0x1, RZ, 0x19 ;  /* 0x000000010e0e7811 */ /* 0x000fc400078fc8ff */
[----:B------:R-:W-:Y:S01]  /*1d20*/  ISETP.NE.AND P0, PT, R3, 0x180, PT ;  /* 0x000001800300780c */ /* 0x000fe20003f05270 */
[----:B-1----:R-:W-:Y:S01]  /*1d30*/  FADD.FTZ R3, R12, 9.9999999747524270788e-07 ;  /* 0x358637bd0c037421 */ /* 0x002fe20000010000 */
[----:B------:R-:W-:-:S05]  /*1d40*/  ISETP.GE.U32.AND P1, PT, R21, 0x180, PT ;  /* 0x000001801500780c */ /* 0x000fca0003f26070 */
[----:B------:R-:W1:Y:S06]  /*1d50*/  MUFU.RCP R3, R3 ;  /* 0x0000000300037308 */ /* 0x000e6c0000001000 */
[----:B------:R-:W-:Y:S05]  /*1d60*/  @!P0 BRA `(.L_x_1605) ;  /* 0x00000000003c8947 */ /* 0x000fea0003800000 */
[C---:B------:R-:W-:Y:S01]  /*1d70*/  IMAD.SHL.U32 R6, R14.reuse, 0x80, RZ ;  /* 0x000000800e067824 */ /* 0x040fe200078e00ff */
[----:B------:R-:W-:Y:S02]  /*1d80*/  IADD3 R15, PT, PT, R11, 0x20, RZ ;  /* 0x000000200b0f7810 */ /* 0x000fe40007ffe0ff */
[----:B------:R-:W-:Y:S02]  /*1d90*/  LOP3.LUT R14, R14, 0x3, RZ, 0xc0, !PT ;  /* 0x000000030e0e7812 */ /* 0x000fe400078ec0ff */
[----:B------:R-:W-:Y:S02]  /*1da0*/  LOP3.LUT R13, R6, 0x180, RZ, 0xc0, !PT ;  /* 0x00000180060d7812 */ /* 0x000fe400078ec0ff */
[----:B------:R-:W-:Y:S01]  /*1db0*/  LEA R15, R2, R15, 0x18 ;  /* 0x0000000f020f7211 */ /* 0x000fe200078ec0ff */
[----:B------:R-:W-:Y:S01]  /*1dc0*/  IMAD.MOV R14, RZ, RZ, -R14 ;  /* 0x000000ffff0e7224 */ /* 0x000fe200078e0a0e */
[----:B------:R-:W-:-:S03]  /*1dd0*/  IADD3 R6, PT, PT, R13, R18, RZ ;  /* 0x000000120d067210 */ /* 0x000fc60007ffe0ff */
[----:B------:R-:W-:-:S07]  /*1de0*/  IMAD R13, R18, 0x4, R15 ;  /* 0x00000004120d7824 */ /* 0x000fce00078e020f */
.L_x_1606:
[----:B------:R-:W1:Y:S01]  /*1df0*/  LDS R20, [R13] ;  /* 0x000000000d147984 */ /* 0x000e620000000800 */
[----:B------:R-:W-:-:S04]  /*1e00*/  IADD3 R14, PT, PT, R14, 0x1, RZ ;  /* 0x000000010e0e7810 */ /* 0x000fc80007ffe0ff */
[----:B------:R-:W-:Y:S01]  /*1e10*/  ISETP.NE.AND P0, PT, R14, RZ, PT ;  /* 0x000000ff0e00720c */ /* 0x000fe20003f05270 */
[----:B-1----:R-:W-:-:S05]  /*1e20*/  FMUL.FTZ R20, R20, R3 ;  /* 0x0000000314147220 */ /* 0x002fca0000410000 */
[----:B------:R1:W-:Y:S02]  /*1e30*/  STS [R13], R20 ;  /* 0x000000140d007388 */ /* 0x0003e40000000800 */
[----:B-1----:R-:W-:-:S05]  /*1e40*/  VIADD R13, R13, 0x200 ;  /* 0x000002000d0d7836 */ /* 0x002fca0000000000 */
[----:B------:R-:W-:Y:S05]  /*1e50*/  @P0 BRA `(.L_x_1606) ;  /* 0xfffffffc00e40947 */ /* 0x000fea000383ffff */
.L_x_1605:
[----:B------:R-:W-:Y:S05]  /*1e60*/  BSYNC.RECONVERGENT B1 ;  /* 0x0000000000017941 */ /* 0x000fea0003800200 */
.L_x_1604:
        /* <DEDUP_REMOVED lines=12> */
.L_x_1609:
[----:B------:R-:W1:Y:S01]  /*1f30*/  LDS R13, [R2+0x400] ;  /* 0x00040000020d7984 */ /* 0x000e620000000800 */
[----:B------:R-:W-:-:S03]  /*1f40*/  VIADD R6, R6, 0x800 ;  /* 0x0000080006067836 */ /* 0x000fc60000000000 */
[----:B------:R-:W2:Y:S02]  /*1f50*/  LDS R14, [R2+-0x400] ;  /* 0xfffc0000020e7984 */ /* 0x000ea40000000800 */
[----:B------:R-:W-:Y:S02]  /*1f60*/  ISETP.GE.AND P1, PT, R6, R11, PT ;  /* 0x0000000b0600720c */ /* 0x000fe40003f26270 */
        /* <DEDUP_REMOVED lines=48> */
.L_x_1608:
[----:B------:R-:W-:Y:S05]  /*2270*/  BSYNC.RECONVERGENT B1 ;  /* 0x0000000000017941 */ /* 0x000fea0003800200 */
.L_x_1607:
        /* <DEDUP_REMOVED lines=31> */
.L_x_1611:
[----:B------:R-:W-:Y:S05]  /*2470*/  BSYNC.RECONVERGENT B1 ;  /* 0x0000000000017941 */ /* 0x000fea0003800200 */
.L_x_1610:
        /* <DEDUP_REMOVED lines=14> */
.L_x_1603:
[----:B------:R-:W-:Y:S05]  /*2560*/  BSYNC.RECONVERGENT B0 ;  /* 0x0000000000007941 */ /* 0x000fea0003800200 */
.L_x_1602:
        /* <DEDUP_REMOVED lines=14> */
[C---:B-1----:R-:W-:Y:S02]  /*2650*/  IADD3.X R3, PT, PT, R5.reuse, UR7, RZ, P0, !PT ;  /* 0x0000000705037c10 */ /* 0x042fe400087fe4ff */
[----:B------:R-:W-:-:S03]  /*2660*/  IADD3.X R15, PT, PT, R5, UR5, RZ, P2, !PT ;  /* 0x00000005050f7c10 */ /* 0x000fc600097fe4ff */
[----:B0-----:R3:W-:Y:S04]  /*2670*/  STG.E desc[UR36][R2.64], R0 ;  /* 0x0000000002007986 */ /* 0x0017e8000c101924 */
[----:B------:R3:W-:Y:S02]  /*2680*/  STG.E desc[UR36][R14.64], R12 ;  /* 0x0000000c0e007986 */ /* 0x0007e4000c101924 */
.L_x_1613:
[----:B------:R-:W-:Y:S05]  /*2690*/  BSYNC.RECONVERGENT B0 ;  /* 0x0000000000007941 */ /* 0x000fea0003800200 */
.L_x_1612:
[----:B------:R-:W-:Y:S04]  /*26a0*/  BSSY.RECONVERGENT B6, `(.L_x_1614) ;  /* 0x000004d000067945 */ /* 0x000fe80003800200 */
[----:B------:R-:W-:Y:S05]  /*26b0*/  @P1 BRA `(.L_x_1615) ;  /* 0x00000004002c1947 */ /* 0x000fea0003800000 */
[----:B---3--:R-:W0:Y:S01]  /*26c0*/  LDC R14, c[0x0][0x400] ;  /* 0x00010000ff0e7b82 */ /* 0x008e220000000800 */
[----:B------:R-:W3:Y:S01]  /*26d0*/  I2F.RP R6, R10 ;  /* 0x0000000a00067306 */ /* 0x000ee20000209400 */
[----:B------:R-:W4:Y:S06]  /*26e0*/  LDCU UR4, c[0x0][0x3fc] ;  /* 0x00007f80ff0477ac */ /* 0x000f2c0008000800 */
[----:B--2---:R-:W2:Y:S01]  /*26f0*/  LDC R5, c[0x0][0x404] ;  /* 0x00010100ff057b82 */ /* 0x004ea20000000800 */
[----:B---3--:R-:W1:Y:S01]  /*2700*/  MUFU.RCP R6, R6 ;  /* 0x0000000600067308 */ /* 0x008e620000001000 */
[----:B----4-:R-:W-:-:S02]  /*2710*/  IADD3 R7, PT, PT, R7, -UR4, RZ ;  /* 0x8000000407077c10 */ /* 0x010fc4000fffe0ff */
[----:B0-----:R-:W-:Y:S02]  /*2720*/  IABS R0, R14 ;  /* 0x0000000e00007213 */ /* 0x001fe40000000000 */
[----:B------:R-:W-:-:S03]  /*2730*/  ISETP.NE.AND P1, PT, R14, RZ, PT ;  /* 0x000000ff0e00720c */ /* 0x000fc60003f25270 */
[----:B------:R-:W0:Y:S01]  /*2740*/  I2F.RP R11, R0 ;  /* 0x00000000000b7306 */ /* 0x000e220000209400 */
[----:B--2---:R-:W-:Y:S02]  /*2750*/  ISETP.NE.AND P2, PT, R5, RZ, PT ;  /* 0x000000ff0500720c */ /* 0x004fe40003f45270 */
[----:B-1----:R-:W-:Y:S02]  /*2760*/  IADD3 R12, PT, PT, R6, 0xffffffe, RZ ;  /* 0x0ffffffe060c7810 */ /* 0x002fe40007ffe0ff */
[----:B------:R-:W-:-:S03]  /*2770*/  IABS R6, R5 ;  /* 0x0000000500067213 */ /* 0x000fc60000000000 */
[----:B------:R1:W2:Y:S08]  /*2780*/  F2I.FTZ.U32.TRUNC.NTZ R13, R12 ;  /* 0x0000000c000d7305 */ /* 0x0002b0000021f000 */
[----:B0-----:R-:W0:Y:S01]  /*2790*/  MUFU.RCP R11, R11 ;  /* 0x0000000b000b7308 */ /* 0x001e220000001000 */
[----:B-1----:R-:W-:Y:S01]  /*27a0*/  HFMA2 R12, -RZ, RZ, 0, 0 ;  /* 0x00000000ff0c7431 */ /* 0x002fe200000001ff */
[----:B--2---:R-:W-:Y:S01]  /*27b0*/  IADD3 R15, PT, PT, RZ, -R13, RZ ;  /* 0x8000000dff0f7210 */ /* 0x004fe20007ffe0ff */
[----:B0-----:R-:W-:-:S04]  /*27c0*/  VIADD R2, R11, 0xffffffe ;  /* 0x0ffffffe0b027836 */ /* 0x001fc80000000000 */
[----:B------:R-:W-:Y:S01]  /*27d0*/  IMAD R11, R15, R10, RZ ;  /* 0x0000000a0f0b7224 */ /* 0x000fe200078e02ff */
[----:B------:R0:W1:Y:S03]  /*27e0*/  F2I.FTZ.U32.TRUNC.NTZ R3, R2 ;  /* 0x0000000200037305 */ /* 0x000066000021f000 */
[----:B------:R-:W-:-:S04]  /*27f0*/  IMAD.HI.U32 R12, R13, R11, R12 ;  /* 0x0000000b0d0c7227 */ /* 0x000fc800078e000c */
[----:B0-----:R-:W-:Y:S02]  /*2800*/  IMAD.MOV.U32 R2, RZ, RZ, RZ ;  /* 0x000000ffff027224 */ /* 0x001fe400078e00ff */
[----:B-1----:R-:W-:-:S04]  /*2810*/  IMAD.MOV R21, RZ, RZ, -R3 ;  /* 0x000000ffff157224 */ /* 0x002fc800078e0a03 */
[----:B------:R-:W-:-:S04]  /*2820*/  IMAD R15, R21, R0, RZ ;  /* 0x00000000150f7224 */ /* 0x000fc800078e02ff */
[----:B------:R-:W-:-:S04]  /*2830*/  IMAD.HI.U32 R2, R3, R15, R2 ;  /* 0x0000000f03027227 */ /* 0x000fc800078e0002 */
[----:B------:R-:W-:-:S07]  /*2840*/  IMAD.MOV.U32 R3, RZ, RZ, R6 ;  /* 0x000000ffff037224 */ /* 0x000fce00078e0006 */
.L_x_1617:
        /* <DEDUP_REMOVED lines=8> */
[----:B------:R-:W-:Y:S01]  /*28d0*/  @!P3 IADD3 R13, PT, PT, R13, -R3, RZ ;  /* 0x800000030d0db210 */ /* 0x000fe20007ffe0ff */
[----:B------:R-:W-:-:S03]  /*28e0*/  @!P3 VIADD R11, R11, 0x1 ;  /* 0x000000010b0bb836 */ /* 0x000fc60000000000 */
        /* <DEDUP_REMOVED lines=24> */
.L_x_1616:
        /* <DEDUP_REMOVED lines=16> */
.L_x_1615:
[----:B------:R-:W-:Y:S05]  /*2b70*/  BSYNC.RECONVERGENT B6 ;  /* 0x0000000000067941 */ /* 0x000fea0003800200 */
.L_x_1614:
[----:B------:R-:W-:Y:S01]  /*2b80*/  UMOV UR4, 0xffffffff ;  /* 0xffffffff00047882 */ /* 0x000fe20000000000 */
[C---:B------:R-:W-:Y:S02]  /*2b90*/  LOP3.LUT R9, R18.reuse, 0x1f, RZ, 0xc0, !PT ;  /* 0x0000001f12097812 */ /* 0x040fe400078ec0ff */
[----:B------:R-:W-:Y:S01]  /*2ba0*/  LOP3.LUT R8, R18, 0x1, RZ, 0xc0, !PT ;  /* 0x0000000112087812 */ /* 0x000fe200078ec0ff */
[----:B------:R-:W-:Y:S06]  /*2bb0*/  BRA.DIV UR4, `(.L_x_1618) ;  /* 0x0000000e04347947 */ /* 0x000fec000b800000 */
[----:B0--3--:R-:W-:Y:S01]  /*2bc0*/  HFMA2 R0, -RZ, RZ, 0, 0 ;  /* 0x00000000ff007431 */ /* 0x009fe200000001ff */
[----:B-12---:R-:W-:Y:S02]  /*2bd0*/  CS2R R2, SRZ ;  /* 0x0000000000027805 */ /* 0x006fe4000001ff00 */
        /* <DEDUP_REMOVED lines=10> */
.L_x_1647:
[----:B------:R-:W-:Y:S01]  /*2c80*/  LOP3.LUT R10, R18, 0x3c0, RZ, 0xc0, !PT ;  /* 0x000003c0120a7812 */ /* 0x000fe200078ec0ff */
[----:B------:R-:W-:Y:S05]  /*2c90*/  WARPSYNC.ALL ;  /* 0x0000000000007948 */ /* 0x000fea0003800000 */
[----:B------:R-:W-:Y:S01]  /*2ca0*/  BAR.SYNC.DEFER_BLOCKING 0x0 ;  /* 0x0000000000007b1d */ /* 0x000fe20000010000 */
[----:B------:R-:W-:Y:S01]  /*2cb0*/  ISETP.NE.AND P0, PT, R10, 0x40, PT ;  /* 0x000000400a00780c */ /* 0x000fe20003f05270 */
[----:B------:R-:W-:Y:S01]  /*2cc0*/  FADD.FTZ R14, RZ, R14 ;  /* 0x0000000eff0e7221 */ /* 0x000fe20000010000 */
[----:B------:R-:W-:Y:S02]  /*2cd0*/  SHF.R.U32.HI R10, RZ, 0x1, R9 ;  /* 0x00000001ff0a7819 */ /* 0x000fe40000011609 */
[----:B------:R-:W-:Y:S01]  /*2ce0*/  SHF.R.U32.HI R11, RZ, 0x5, R18 ;  /* 0x00000005ff0b7819 */ /* 0x000fe20000011612 */
[----:B------:R-:W-:Y:S08]  /*2cf0*/  BSSY.RECONVERGENT B0, `(.L_x_1619) ;  /* 0x0000013000007945 */ /* 0x000ff00003800200 */
[----:B------:R-:W-:Y:S05]  /*2d00*/  @P0 BRA `(.L_x_1620) ;  /* 0x0000000000440947 */ /* 0x000fea0003800000 */
[----:B------:R-:W0:Y:S01]  /*2d10*/  S2UR UR5, SR_CgaCtaId ;  /* 0x00000000000579c3 */ /* 0x000e220000008800 */
[----:B------:R-:W-:Y:S01]  /*2d20*/  UMOV UR4, 0x400 ;  /* 0x0000040000047882 */ /* 0x000fe20000000000 */
[----:B------:R-:W-:Y:S01]  /*2d30*/  ISETP.GT.U32.AND P0, PT, R9, 0xf, PT ;  /* 0x0000000f0900780c */ /* 0x000fe20003f04070 */
[----:B------:R-:W-:Y:S01]  /*2d40*/  UIADD3 UR4, UPT, UPT, UR4, 0x20, URZ ;  /* 0x0000002004047890 */ /* 0x000fe2000fffe0ff */
[C---:B------:R-:W-:Y:S01]  /*2d50*/  ISETP.NE.AND P1, PT, R8.reuse, RZ, PT ;  /* 0x000000ff0800720c */ /* 0x040fe20003f25270 */
[----:B------:R-:W-:Y:S01]  /*2d60*/  IMAD R12, R11, 0x78, R10 ;  /* 0x000000780b0c7824 */ /* 0x000fe200078e020a */
[----:B------:R-:W-:Y:S01]  /*2d70*/  ISETP.NE.OR P0, PT, R8, RZ, P0 ;  /* 0x000000ff0800720c */ /* 0x000fe20000705670 */
[----:B0-----:R-:W-:-:S06]  /*2d80*/  ULEA UR4, UR5, UR4, 0x18 ;  /* 0x0000000405047291 */ /* 0x001fcc000f8ec0ff */
[----:B------:R-:W-:-:S05]  /*2d90*/  LEA R13, R12, UR4, 0x2 ;  /* 0x000000040c0d7c11 */ /* 0x000fca000f8e10ff */
        /* <DEDUP_REMOVED lines=8> */
.L_x_1620:
[----:B------:R-:W-:Y:S05]  /*2e20*/  BSYNC.RECONVERGENT B0 ;  /* 0x0000000000007941 */ /* 0x000fea0003800200 */
.L_x_1619:
[----:B------:R-:W-:Y:S01]  /*2e30*/  BAR.SYNC.DEFER_BLOCKING 0x0 ;  /* 0x0000000000007b1d */ /* 0x000fe20000010000 */
[----:B------:R-:W-:-:S05]  /*2e40*/  ISETP.GT.U32.AND P0, PT, R18, 0x3f, PT ;  /* 0x0000003f1200780c */ /* 0x000fca0003f04070 */
[----:B------:R-:W-:Y:S08]  /*2e50*/  BSSY.RECONVERGENT B0, `(.L_x_1621) ;  /* 0x000001e000007945 */ /* 0x000ff00003800200 */
[----:B------:R-:W-:Y:S05]  /*2e60*/  @P0 BRA `(.L_x_1622) ;  /* 0x0000000000700947 */ /* 0x000fea0003800000 */
[----:B------:R-:W1:Y:S01]  /*2e70*/  S2UR UR5, SR_CgaCtaId ;  /* 0x00000000000579c3 */ /* 0x000e620000008800 */
[----:B------:R-:W-:Y:S01]  /*2e80*/  UMOV UR4, 0x400 ;  /* 0x0000040000047882 */ /* 0x000fe20000000000 */
[----:B------:R-:W-:Y:S01]  /*2e90*/  ISETP.GT.U32.AND P0, PT, R9, 0xf, PT ;  /* 0x0000000f0900780c */ /* 0x000fe20003f04070 */
[----:B------:R-:W-:Y:S01]  /*2ea0*/  UIADD3 UR4, UPT, UPT, UR4, 0x20, URZ ;  /* 0x0000002004047890 */ /* 0x000fe2000fffe0ff */
[----:B------:R-:W-:Y:S01]  /*2eb0*/  IMAD R12, R11, 0x78, R10 ;  /* 0x000000780b0c7824 */ /* 0x000fe200078e020a */
[C---:B------:R-:W-:Y:S01]  /*2ec0*/  ISETP.NE.AND P1, PT, R8.reuse, RZ, PT ;  /* 0x000000ff0800720c */ /* 0x040fe20003f25270 */
[----:B------:R-:W-:Y:S01]  /*2ed0*/  BSSY.RECONVERGENT B1, `(.L_x_1623) ;  /* 0x0000014000017945 */ /* 0x000fe20003800200 */
[----:B------:R-:W-:Y:S01]  /*2ee0*/  ISETP.NE.OR P0, PT, R8, RZ, P0 ;  /* 0x000000ff0800720c */ /* 0x000fe20000705670 */
[----:B-1----:R-:W-:-:S06]  /*2ef0*/  ULEA UR4, UR5, UR4, 0x18 ;  /* 0x0000000405047291 */ /* 0x002fcc000f8ec0ff */
[----:B------:R-:W-:-:S06]  /*2f00*/  LEA R26, R12, UR4, 0x2 ;  /* 0x000000040c1a7c11 */ /* 0x000fcc000f8e10ff */
[----:B------:R1:W2:Y:S01]  /*2f10*/  @!P0 LDS R25, [R26+0x1c0] ;  /* 0x0001c0001a198984 */ /* 0x0002a20000000800 */
[----:B------:R-:W-:Y:S05]  /*2f20*/  @P1 BRA `(.L_x_1624) ;  /* 0x0000000000381947 */ /* 0x000fea0003800000 */
[----:B0-----:R-:W0:Y:S04]  /*2f30*/  LDS R13, [R26] ;  /* 0x000000001a0d7984 */ /* 0x001e280000000800 */
[----:B------:R-:W3:Y:S04]  /*2f40*/  LDS R12, [R26+0x40] ;  /* 0x000040001a0c7984 */ /* 0x000ee80000000800 */
[----:B------:R-:W4:Y:S04]  /*2f50*/  LDS R15, [R26+0x80] ;  /* 0x000080001a0f7984 */ /* 0x000f280000000800 */
[----:B------:R-:W5:Y:S04]  /*2f60*/  LDS R20, [R26+0xc0] ;  /* 0x0000c0001a147984 */ /* 0x000f680000000800 */
[----:B------:R-:W1:Y:S04]  /*2f70*/  LDS R21, [R26+0x100] ;  /* 0x000100001a157984 */ /* 0x000e680000000800 */
[----:B------:R-:W2:Y:S04]  /*2f80*/  LDS R24, [R26+0x140] ;  /* 0x000140001a187984 */ /* 0x000ea80000000800 */
[----:B------:R-:W2:Y:S01]  /*2f90*/  LDS R23, [R26+0x180] ;  /* 0x000180001a177984 */ /* 0x000ea20000000800 */
[----:B0-----:R-:W-:Y:S01]  /*2fa0*/  FADD.FTZ R2, R2, R13 ;  /* 0x0000000d02027221 */ /* 0x001fe20000010000 */
[----:B---3--:R-:W-:Y:S01]  /*2fb0*/  FADD.FTZ R3, R3, R12 ;  /* 0x0000000c03037221 */ /* 0x008fe20000010000 */
[----:B----4-:R-:W-:Y:S01]  /*2fc0*/  FADD.FTZ R4, R4, R15 ;  /* 0x0000000f04047221 */ /* 0x010fe20000010000 */
[----:B-----5:R-:W-:Y:S01]  /*2fd0*/  FADD.FTZ R5, R5, R20 ;  /* 0x0000001405057221 */ /* 0x020fe20000010000 */
[----:B-1----:R-:W-:Y:S01]  /*2fe0*/  FADD.FTZ R6, R6, R21 ;  /* 0x0000001506067221 */ /* 0x002fe20000010000 */
[----:B--2---:R-:W-:Y:S01]  /*2ff0*/  FADD.FTZ R7, R7, R24 ;  /* 0x0000001807077221 */ /* 0x004fe20000010000 */
[----:B------:R-:W-:-:S07]  /*3000*/  FADD.FTZ R0, R0, R23 ;  /* 0x0000001700007221 */ /* 0x000fce0000010000 */
.L_x_1624:
[----:B------:R-:W-:Y:S05]  /*3010*/  BSYNC.RECONVERGENT B1 ;  /* 0x0000000000017941 */ /* 0x000fea0003800200 */
.L_x_1623:
[----:B0-2---:R-:W-:-:S07]  /*3020*/  @!P0 FADD.FTZ R14, R14, R25 ;  /* 0x000000190e0e8221 */ /* 0x005fce0000010000 */
.L_x_1622:
[----:B------:R-:W-:Y:S05]  /*3030*/  BSYNC.RECONVERGENT B0 ;  /* 0x0000000000007941 */ /* 0x000fea0003800200 */
.L_x_1621:
[----:B------:R-:W-:Y:S01]  /*3040*/  LOP3.LUT R12, R18, 0x3e0, RZ, 0xc0, !PT ;  /* 0x000003e0120c7812 */ /* 0x000fe200078ec0ff */
[----:B------:R-:W-:Y:S03]  /*3050*/  BAR.SYNC.DEFER_BLOCKING 0x0 ;  /* 0x0000000000007b1d */ /* 0x000fe60000010000 */
[----:B------:R-:W-:-:S03]  /*3060*/  ISETP.NE.AND P0, PT, R12, 0x20, PT ;  /* 0x000000200c00780c */ /* 0x000fc60003f05270 */
[----:B------:R-:W-:Y:S10]  /*3070*/  BSSY.RECONVERGENT B0, `(.L_x_1625) ;  /* 0x0000013000007945 */ /* 0x000ff40003800200 */
[----:B------:R-:W-:Y:S05]  /*3080*/  @P0 BRA `(.L_x_1626) ;  /* 0x0000000000440947 */ /* 0x000fea0003800000 */
[----:B------:R-:W2:Y:S01]  /*3090*/  S2UR UR5, SR_CgaCtaId ;  /* 0x00000000000579c3 */ /* 0x000ea20000008800 */
[----:B------:R-:W-:Y:S01]  /*30a0*/  UMOV UR4, 0x400 ;  /* 0x0000040000047882 */ /* 0x000fe20000000000 */
[----:B------:R-:W-:Y:S01]  /*30b0*/  ISETP.GT.U32.AND P0, PT, R9, 0xf, PT ;  /* 0x0000000f0900780c */ /* 0x000fe20003f04070 */
[----:B------:R-:W-:Y:S01]  /*30c0*/  UIADD3 UR4, UPT, UPT, UR4, 0x20, URZ ;  /* 0x0000002004047890 */ /* 0x000fe2000fffe0ff */
[C---:B------:R-:W-:Y:S01]  /*30d0*/  ISETP.NE.AND P1, PT, R8.reuse, RZ, PT ;  /* 0x000000ff0800720c */ /* 0x040fe20003f25270 */
[----:B------:R-:W-:Y:S01]  /*30e0*/  IMAD R12, R11, 0x78, R10 ;  /* 0x000000780b0c7824 */ /* 0x000fe200078e020a */
[----:B------:R-:W-:Y:S01]  /*30f0*/  ISETP.NE.OR P0, PT, R8, RZ, P0 ;  /* 0x000000ff0800720c */ /* 0x000fe20000705670 */
[----:B--2---:R-:W-:-:S06]  /*3100*/  ULEA UR4, UR5, UR4, 0x18 ;  /* 0x0000000405047291 */ /* 0x004fcc000f8ec0ff */
[----:B0-----:R-:W-:-:S05]  /*3110*/  LEA R13, R12, UR4, 0x2 ;  /* 0x000000040c0d7c11 */ /* 0x001fca000f8e10ff */
        /* <DEDUP_REMOVED lines=8> */
.L_x_1626:
[----:B------:R-:W-:Y:S05]  /*31a0*/  BSYNC.RECONVERGENT B0 ;  /* 0x0000000000007941 */ /* 0x000fea0003800200 */
.L_x_1625:
[----:B------:R-:W-:Y:S01]  /*31b0*/  BAR.SYNC.DEFER_BLOCKING 0x0 ;  /* 0x0000000000007b1d */ /* 0x000fe20000010000 */
[----:B------:R-:W-:-:S05]  /*31c0*/  ISETP.GT.U32.AND P1, PT, R18, 0x1f, PT ;  /* 0x0000001f1200780c */ /* 0x000fca0003f24070 */
[----:B------:R-:W-:Y:S08]  /*31d0*/  BSSY.RECONVERGENT B0, `(.L_x_1627) ;  /* 0x000001e000007945 */ /* 0x000ff00003800200 */
[----:B------:R-:W-:Y:S05]  /*31e0*/  @P1 BRA `(.L_x_1628) ;  /* 0x0000000000701947 */ /* 0x000fea0003800000 */
[----:B------:R-:W3:Y:S01]  /*31f0*/  S2UR UR5, SR_CgaCtaId ;  /* 0x00000000000579c3 */ /* 0x000ee20000008800 */
[----:B------:R-:W-:Y:S01]  /*3200*/  ISETP.GT.U32.AND P0, PT, R9, 0xf, PT ;  /* 0x0000000f0900780c */ /* 0x000fe20003f04070 */
[----:B------:R-:W-:Y:S01]  /*3210*/  UMOV UR4, 0x400 ;  /* 0x0000040000047882 */ /* 0x000fe20000000000 */
[----:B------:R-:W-:Y:S01]  /*3220*/  IMAD R10, R11, 0x78, R10 ;  /* 0x000000780b0a7824 */ /* 0x000fe200078e020a */
[----:B------:R-:W-:Y:S01]  /*3230*/  UIADD3 UR4, UPT, UPT, UR4, 0x20, URZ ;  /* 0x0000002004047890 */ /* 0x000fe2000fffe0ff */
[C---:B------:R-:W-:Y:S01]  /*3240*/  ISETP.NE.OR P0, PT, R8.reuse, RZ, P0 ;  /* 0x000000ff0800720c */ /* 0x040fe20000705670 */
[----:B------:R-:W-:Y:S01]  /*3250*/  BSSY.RECONVERGENT B1, `(.L_x_1629) ;  /* 0x0000014000017945 */ /* 0x000fe20003800200 */
[----:B------:R-:W-:Y:S01]  /*3260*/  ISETP.NE.AND P2, PT, R8, RZ, PT ;  /* 0x000000ff0800720c */ /* 0x000fe20003f45270 */
[----:B---3--:R-:W-:-:S06]  /*3270*/  ULEA UR4, UR5, UR4, 0x18 ;  /* 0x0000000405047291 */ /* 0x008fcc000f8ec0ff */
[----:B------:R-:W-:-:S05]  /*3280*/  LEA R23, R10, UR4, 0x2 ;  /* 0x000000040a177c11 */ /* 0x000fca000f8e10ff */
[----:B------:R3:W4:Y:S01]  /*3290*/  @!P0 LDS R21, [R23+0x1c0] ;  /* 0x0001c00017158984 */ /* 0x0007220000000800 */
[----:B------:R-:W-:Y:S05]  /*32a0*/  @P2 BRA `(.L_x_1630) ;  /* 0x0000000000382947 */ /* 0x000fea0003800000 */
[----:B------:R-:W5:Y:S04]  /*32b0*/  LDS R9, [R23] ;  /* 0x0000000017097984 */ /* 0x000f680000000800 */
[----:B------:R-:W1:Y:S04]  /*32c0*/  LDS R10, [R23+0x40] ;  /* 0x00004000170a7984 */ /* 0x000e680000000800 */
[----:B------:R-:W3:Y:S04]  /*32d0*/  LDS R11, [R23+0x80] ;  /* 0x00008000170b7984 */ /* 0x000ee80000000800 */
[----:B------:R-:W4:Y:S04]  /*32e0*/  LDS R12, [R23+0xc0] ;  /* 0x0000c000170c7984 */ /* 0x000f280000000800 */
[----:B0-2---:R-:W0:Y:S04]  /*32f0*/  LDS R13, [R23+0x100] ;  /* 0x00010000170d7984 */ /* 0x005e280000000800 */
[----:B------:R-:W2:Y:S04]  /*3300*/  LDS R20, [R23+0x140] ;  /* 0x0001400017147984 */ /* 0x000ea80000000800 */
[----:B------:R-:W2:Y:S01]  /*3310*/  LDS R15, [R23+0x180] ;  /* 0x00018000170f7984 */ /* 0x000ea20000000800 */
[----:B-----5:R-:W-:Y:S01]  /*3320*/  FADD.FTZ R2, R2, R9 ;  /* 0x0000000902027221 */ /* 0x020fe20000010000 */
[----:B-1----:R-:W-:Y:S01]  /*3330*/  FADD.FTZ R3, R3, R10 ;  /* 0x0000000a03037221 */ /* 0x002fe20000010000 */
[----:B---3--:R-:W-:Y:S01]  /*3340*/  FADD.FTZ R4, R4, R11 ;  /* 0x0000000b04047221 */ /* 0x008fe20000010000 */
[----:B----4-:R-:W-:Y:S01]  /*3350*/  FADD.FTZ R5, R5, R12 ;  /* 0x0000000c05057221 */ /* 0x010fe20000010000 */
[----:B0-----:R-:W-:Y:S01]  /*3360*/  FADD.FTZ R6, R6, R13 ;  /* 0x0000000d06067221 */ /* 0x001fe20000010000 */
[----:B--2---:R-:W-:Y:S01]  /*3370*/  FADD.FTZ R7, R7, R20 ;  /* 0x0000001407077221 */ /* 0x004fe20000010000 */
[----:B------:R-:W-:-:S07]  /*3380*/  FADD.FTZ R0, R0, R15 ;  /* 0x0000000f00007221 */ /* 0x000fce0000010000 */
.L_x_1630:
[----:B------:R-:W-:Y:S05]  /*3390*/  BSYNC.RECONVERGENT B1 ;  /* 0x0000000000017941 */ /* 0x000fea0003800200 */
.L_x_1629:
[----:B0-2-4-:R-:W-:-:S07]  /*33a0*/  @!P0 FADD.FTZ R14, R14, R21 ;  /* 0x000000150e0e8221 */ /* 0x015fce0000010000 */
.L_x_1628:
[----:B------:R-:W-:Y:S05]  /*33b0*/  BSYNC.RECONVERGENT B0 ;  /* 0x0000000000007941 */ /* 0x000fea0003800200 */
.L_x_1627:
[----:B------:R-:W-:Y:S06]  /*33c0*/  BAR.SYNC.DEFER_BLOCKING 0x0 ;  /* 0x0000000000007b1d */ /* 0x000fec0000010000 */
[----:B------:R-:W-:Y:S05]  /*33d0*/  @P1 EXIT ;  /* 0x000000000000194d */ /* 0x000fea0003800000 */
[----:B------:R-:W-:Y:S01]  /*33e0*/  IMAD R16, R22, R16, R17 ;  /* 0x0000001016107224 */ /* 0x000fe200078e0211 */
[----:B------:R-:W4:Y:S01]  /*33f0*/  LDCU.64 UR4, c[0x0][0x390] ;  /* 0x00007200ff0477ac */ /* 0x000f220008000a00 */
[----:B------:R-:W-:Y:S01]  /*3400*/  IMAD R10, R19, 0x78, RZ ;  /* 0x00000078130a7824 */ /* 0x000fe200078e02ff */
[----:B------:R-:W-:Y:S01]  /*3410*/  SHF.R.U32.HI R11, RZ, 0x1, R18 ;  /* 0x00000001ff0b7819 */ /* 0x000fe20000011612 */
[----:B------:R-:W-:Y:S01]  /*3420*/  IMAD R9, R16, UR38, RZ ;  /* 0x0000002610097c24 */ /* 0x000fe2000f8e02ff */
[----:B------:R-:W-:Y:S01]  /*3430*/  ISETP.NE.AND P2, PT, R8, RZ, PT ;  /* 0x000000ff0800720c */ /* 0x000fe20003f45270 */
[----:B------:R-:W-:Y:S02]  /*3440*/  BSSY.RECONVERGENT B0, `(.L_x_1631) ;  /* 0x0000016000007945 */ /* 0x000fe40003800200 */
[----:B------:R-:W-:-:S05]  /*3450*/  IMAD R9, R9, 0x78, RZ ;  /* 0x0000007809097824 */ /* 0x000fca00078e02ff */
[----:B------:R-:W-:-:S04]  /*3460*/  IADD3 R9, P0, P1, R11, R9, R10 ;  /* 0x000000090b097210 */ /* 0x000fc8000791e00a */
[----:B------:R-:W-:Y:S02]  /*3470*/  IADD3.X R12, PT, PT, RZ, RZ, RZ, P0, P1 ;  /* 0x000000ffff0c7210 */ /* 0x000fe400007e24ff */
[C---:B----4-:R-:W-:Y:S02]  /*3480*/  LEA R10, P1, R9.reuse, UR4, 0x1 ;  /* 0x00000004090a7c11 */ /* 0x050fe4000f8208ff */
[----:B------:R-:W-:Y:S02]  /*3490*/  LOP3.LUT P0, RZ, R18, 0x11, RZ, 0xc0, !PT ;  /* 0x0000001112ff7812 */ /* 0x000fe4000780c0ff */
[----:B------:R-:W-:Y:S01]  /*34a0*/  LEA.HI.X R11, R9, UR5, R12, 0x1, P1 ;  /* 0x00000005090b7c11 */ /* 0x000fe200088f0c0c */
[----:B------:R-:W-:Y:S10]  /*34b0*/  @P2 BRA `(.L_x_1632) ;  /* 0x0000000000382947 */ /* 0x000ff40003800000 */
[----:B0-2---:R-:W-:Y:S02]  /*34c0*/  F2FP.BF16.F32.PACK_AB R2, R3, R2 ;  /* 0x000000020302723e */ /* 0x005fe400000010ff */
        /* <DEDUP_REMOVED lines=13> */
.L_x_1632:
[----:B------:R-:W-:Y:S05]  /*35a0*/  BSYNC.RECONVERGENT B0 ;  /* 0x0000000000007941 */ /* 0x000fea0003800200 */
.L_x_1631:
[----:B------:R-:W-:Y:S05]  /*35b0*/  @P0 EXIT ;  /* 0x000000000000094d */ /* 0x000fea0003800000 */
[----:B0-2---:R-:W-:-:S05]  /*35c0*/  F2FP.BF16.F32.PACK_AB R14, RZ, R14 ;  /* 0x0000000eff0e723e */ /* 0x005fca00000010ff */
[----:B------:R-:W-:Y:S01]  /*35d0*/  STG.E.U16 desc[UR36][R10.64+0xe0], R14 ;  /* 0x0000e00e0a007986 */ /* 0x000fe2000c101524 */
[----:B------:R-:W-:Y:S05]  /*35e0*/  EXIT ;  /* 0x000000000000794d */ /* 0x000fea0003800000 */
.L_x_1587:
        /* <DEDUP_REMOVED lines=16> */
.L_x_1633:
[----:B------:R-:W-:Y:S05]  /*36f0*/  EXIT ;  /* 0x000000000000794d */ /* 0x000fea0003800000 */
.L_x_1591:
[----:B------:R-:W-:Y:S01]  /*3700*/  HFMA2 R12, -RZ, RZ, 0, 9.5367431640625e-07 ;  /* 0x00000010ff0c7431 */ /* 0x000fe200000001ff */
[----:B------:R-:W-:Y:S01]  /*3710*/  MOV R11, 0x1f ;  /* 0x0000001f000b7802 */ /* 0x000fe20000000f00 */
[----:B------:R-:W-:-:S07]  /*3720*/  IMAD.MOV.U32 R15, RZ, RZ, -0x1 ;  /* 0xffffffffff0f7424 */ /* 0x000fce00078e00ff */
[----:B------:R-:W-:Y:S05]  /*3730*/  WARPSYNC.COLLECTIVE R15, `(.L_x_1634) ;  /* 0x000000000f087348 */ /* 0x000fea0003c00000 */
[----:B------:R0:W1:Y:S02]  /*3740*/  SHFL.BFLY P6, R14, R13, R12, R11 ;  /* 0x0c00000c0d0e7389 */ /* 0x00006400000c000b */
[----:B01----:R-:W-:Y:S05]  /*3750*/  ENDCOLLECTIVE ;  /* 0x000000000000791b */ /* 0x003fea0003800000 */
.L_x_1634:
[----:B------:R-:W-:Y:S01]  /*3760*/  HFMA2 R12, -RZ, RZ, 0, 4.76837158203125e-07 ;  /* 0x00000008ff0c7431 */ /* 0x000fe200000001ff */
[----:B------:R-:W-:-:S04]  /*3770*/  FMNMX.FTZ R0, R14, -3.40282346638528859812e+38, !PT ;  /* 0xff7fffff0e007809 */ /* 0x000fc80007810000 */
[----:B------:R-:W-:-:S07]  /*3780*/  MOV R13, R0 ;  /* 0x00000000000d7202 */ /* 0x000fce0000000f00 */
[----:B------:R-:W-:Y:S05]  /*3790*/  WARPSYNC.COLLECTIVE R15, `(.L_x_1635) ;  /* 0x000000000f087348 */ /* 0x000fea0003c00000 */
[----:B------:R0:W1:Y:S02]  /*37a0*/  SHFL.BFLY P6, R14, R13, R12, R11 ;  /* 0x0c00000c0d0e7389 */ /* 0x00006400000c000b */
[----:B01----:R-:W-:Y:S05]  /*37b0*/  ENDCOLLECTIVE ;  /* 0x000000000000791b */ /* 0x003fea0003800000 */
.L_x_1635:
[----:B------:R-:W-:Y:S02]  /*37c0*/  MOV R12, 0x4 ;  /* 0x00000004000c7802 */ /* 0x000fe40000000f00 */
[----:B------:R-:W-:-:S05]  /*37d0*/  FMNMX.FTZ R2, R0, R14, !PT ;  /* 0x0000000e00027209 */ /* 0x000fca0007810000 */
[----:B------:R-:W-:-:S07]  /*37e0*/  IMAD.MOV.U32 R13, RZ, RZ, R2 ;  /* 0x000000ffff0d7224 */ /* 0x000fce00078e0002 */
[----:B------:R-:W-:Y:S05]  /*37f0*/  WARPSYNC.COLLECTIVE R15, `(.L_x_1636) ;  /* 0x000000000f087348 */ /* 0x000fea0003c00000 */
[----:B------:R0:W1:Y:S02]  /*3800*/  SHFL.BFLY P6, R14, R13, R12, R11 ;  /* 0x0c00000c0d0e7389 */ /* 0x00006400000c000b */
[----:B01----:R-:W-:Y:S05]  /*3810*/  ENDCOLLECTIVE ;  /* 0x000000000000791b */ /* 0x003fea0003800000 */
.L_x_1636:
[----:B------:R-:W-:Y:S01]  /*3820*/  IMAD.MOV.U32 R12, RZ, RZ, 0x2 ;  /* 0x00000002ff0c7424 */ /* 0x000fe200078e00ff */
[----:B------:R-:W-:-:S04]  /*3830*/  FMNMX.FTZ R3, R2, R14, !PT ;  /* 0x0000000e02037209 */ /* 0x000fc80007810000 */
[----:B------:R-:W-:-:S07]  /*3840*/  MOV R13, R3 ;  /* 0x00000003000d7202 */ /* 0x000fce0000000f00 */
[----:B------:R-:W-:Y:S05]  /*3850*/  WARPSYNC.COLLECTIVE R15, `(.L_x_1637) ;  /* 0x000000000f087348 */ /* 0x000fea0003c00000 */
[----:B------:R0:W1:Y:S02]  /*3860*/  SHFL.BFLY P6, R14, R13, R12, R11 ;  /* 0x0c00000c0d0e7389 */ /* 0x00006400000c000b */
[----:B01----:R-:W-:Y:S05]  /*3870*/  ENDCOLLECTIVE ;  /* 0x000000000000791b */ /* 0x003fea0003800000 */
.L_x_1637:
[----:B------:R-:W-:Y:S05]  /*3880*/  BRA `(.L_x_1638) ;  /* 0xffffffd000d07947 */ /* 0x000fea000383ffff */
.L_x_1618:
[----:B--2---:R-:W-:Y:S01]  /*3890*/  HFMA2 R13, -RZ, RZ, 0, 0 ;  /* 0x00000000ff0d7431 */ /* 0x004fe200000001ff */
[----:B-1-3--:R-:W-:Y:S01]  /*38a0*/  MOV R12, 0x1 ;  /* 0x00000001000c7802 */ /* 0x00afe20000000f00 */
[----:B------:R-:W-:Y:S01]  /*38b0*/  IMAD.MOV.U32 R11, RZ, RZ, 0x1f ;  /* 0x0000001fff0b7424 */ /* 0x000fe200078e00ff */
[----:B------:R-:W-:-:S07]  /*38c0*/  MOV R15, 0xffffffff ;  /* 0xffffffff000f7802 */ /* 0x000fce0000000f00 */
[----:B0-----:R-:W-:Y:S05]  /*38d0*/  WARPSYNC.COLLECTIVE R15, `(.L_x_1639) ;  /* 0x000000000f087348 */ /* 0x001fea0003c00000 */
[----:B------:R1:W2:Y:S02]  /*38e0*/  SHFL.BFLY P6, R14, R13, R12, R11 ;  /* 0x0c00000c0d0e7389 */ /* 0x0002a400000c000b */
[----:B012---:R-:W-:Y:S05]  /*38f0*/  ENDCOLLECTIVE ;  /* 0x000000000000791b */ /* 0x007fea0003800000 */
.L_x_1639:
[----:B------:R-:W-:-:S07]  /*3900*/  MOV R2, R14 ;  /* 0x0000000e00027202 */ /* 0x000fce0000000f00 */
[----:B------:R-:W-:Y:S05]  /*3910*/  WARPSYNC.COLLECTIVE R15, `(.L_x_1640) ;  /* 0x000000000f087348 */ /* 0x000fea0003c00000 */
[----:B------:R0:W1:Y:S02]  /*3920*/  SHFL.BFLY P6, R14, R13, R12, R11 ;  /* 0x0c00000c0d0e7389 */ /* 0x00006400000c000b */
[----:B01----:R-:W-:Y:S05]  /*3930*/  ENDCOLLECTIVE ;  /* 0x000000000000791b */ /* 0x003fea0003800000 */
.L_x_1640:
[----:B------:R-:W-:Y:S01]  /*3940*/  FADD.FTZ R2, RZ, R2 ;  /* 0x00000002ff027221 */ /* 0x000fe20000010000 */
[----:B------:R-:W-:-:S07]  /*3950*/  IMAD.MOV.U32 R3, RZ, RZ, R14 ;  /* 0x000000ffff037224 */ /* 0x000fce00078e000e */
[----:B------:R-:W-:Y:S05]  /*3960*/  WARPSYNC.COLLECTIVE R15, `(.L_x_1641) ;  /* 0x000000000f087348 */ /* 0x000fea0003c00000 */
[----:B------:R0:W1:Y:S02]  /*3970*/  SHFL.BFLY P6, R14, R13, R12, R11 ;  /* 0x0c00000c0d0e7389 */ /* 0x00006400000c000b */
[----:B01----:R-:W-:Y:S05]  /*3980*/  ENDCOLLECTIVE ;  /* 0x000000000000791b */ /* 0x003fea0003800000 */
.L_x_1641:
[----:B------:R-:W-:Y:S01]  /*3990*/  FADD.FTZ R3, RZ, R3 ;  /* 0x00000003ff037221 */ /* 0x000fe20000010000 */
[----:B------:R-:W-:-:S07]  /*39a0*/  MOV R4, R14 ;  /* 0x0000000e00047202 */ /* 0x000fce0000000f00 */
[----:B------:R-:W-:Y:S05]  /*39b0*/  WARPSYNC.COLLECTIVE R15, `(.L_x_1642) ;  /* 0x000000000f087348 */ /* 0x000fea0003c00000 */
[----:B------:R0:W1:Y:S02]  /*39c0*/  SHFL.BFLY P6, R14, R13, R12, R11 ;  /* 0x0c00000c0d0e7389 */ /* 0x00006400000c000b */
[----:B01----:R-:W-:Y:S05]  /*39d0*/  ENDCOLLECTIVE ;  /* 0x000000000000791b */ /* 0x003fea0003800000 */
.L_x_1642:
[----:B------:R-:W-:Y:S01]  /*39e0*/  FADD.FTZ R4, RZ, R4 ;  /* 0x00000004ff047221 */ /* 0x000fe20000010000 */
[----:B------:R-:W-:-:S07]  /*39f0*/  MOV R5, R14 ;  /* 0x0000000e00057202 */ /* 0x000fce0000000f00 */
[----:B------:R-:W-:Y:S05]  /*3a00*/  WARPSYNC.COLLECTIVE R15, `(.L_x_1643) ;  /* 0x000000000f087348 */ /* 0x000fea0003c00000 */
[----:B------:R0:W1:Y:S02]  /*3a10*/  SHFL.BFLY P6, R14, R13, R12, R11 ;  /* 0x0c00000c0d0e7389 */ /* 0x00006400000c000b */
[----:B01----:R-:W-:Y:S05]  /*3a20*/  ENDCOLLECTIVE ;  /* 0x000000000000791b */ /* 0x003fea0003800000 */
.L_x_1643:
[----:B------:R-:W-:Y:S01]  /*3a30*/  FADD.FTZ R5, RZ, R5 ;  /* 0x00000005ff057221 */ /* 0x000fe20000010000 */
[----:B------:R-:W-:-:S07]  /*3a40*/  IMAD.MOV.U32 R6, RZ, RZ, R14 ;  /* 0x000000ffff067224 */ /* 0x000fce00078e000e */
[----:B------:R-:W-:Y:S05]  /*3a50*/  WARPSYNC.COLLECTIVE R15, `(.L_x_1644) ;  /* 0x000000000f087348 */ /* 0x000fea0003c00000 */
[----:B------:R0:W1:Y:S02]  /*3a60*/  SHFL.BFLY P6, R14, R13, R12, R11 ;  /* 0x0c00000c0d0e7389 */ /* 0x00006400000c000b */
[----:B01----:R-:W-:Y:S05]  /*3a70*/  ENDCOLLECTIVE ;  /* 0x000000000000791b */ /* 0x003fea0003800000 */
.L_x_1644:
[----:B------:R-:W-:Y:S01]  /*3a80*/  FADD.FTZ R6, RZ, R6 ;  /* 0x00000006ff067221 */ /* 0x000fe20000010000 */
[----:B------:R-:W-:-:S07]  /*3a90*/  MOV R7, R14 ;  /* 0x0000000e00077202 */ /* 0x000fce0000000f00 */
[----:B------:R-:W-:Y:S05]  /*3aa0*/  WARPSYNC.COLLECTIVE R15, `(.L_x_1645) ;  /* 0x000000000f087348 */ /* 0x000fea0003c00000 */
[----:B------:R0:W1:Y:S02]  /*3ab0*/  SHFL.BFLY P6, R14, R13, R12, R11 ;  /* 0x0c00000c0d0e7389 */ /* 0x00006400000c000b */
[----:B01----:R-:W-:Y:S05]  /*3ac0*/  ENDCOLLECTIVE ;  /* 0x000000000000791b */ /* 0x003fea0003800000 */
.L_x_1645:
[----:B------:R-:W-:Y:S01]  /*3ad0*/  FADD.FTZ R7, RZ, R7 ;  /* 0x00000007ff077221 */ /* 0x000fe20000010000 */
[----:B------:R-:W-:-:S07]  /*3ae0*/  MOV R0, R14 ;  /* 0x0000000e00007202 */ /* 0x000fce0000000f00 */
[----:B------:R-:W-:Y:S05]  /*3af0*/  WARPSYNC.COLLECTIVE R15, `(.L_x_1646) ;  /* 0x000000000f087348 */ /* 0x000fea0003c00000 */
[----:B------:R0:W1:Y:S02]  /*3b00*/  SHFL.BFLY P6, R14, R13, R12, R11 ;  /* 0x0c00000c0d0e7389 */ /* 0x00006400000c000b */
[----:B01----:R-:W-:Y:S05]  /*3b10*/  ENDCOLLECTIVE ;  /* 0x000000000000791b */ /* 0x003fea0003800000 */
.L_x_1646:
[----:B------:R-:W-:Y:S01]  /*3b20*/  FADD.FTZ R0, RZ, R0 ;  /* 0x00000000ff007221 */ /* 0x000fe20000010000 */
[----:B------:R-:W-:Y:S06]  /*3b30*/  BRA `(.L_x_1647) ;  /* 0xfffffff000507947 */ /* 0x000fec000383ffff */
.L_x_1648:
        /* <DEDUP_REMOVED lines=12> */
.L_x_27275:


//--------------------- .text._ZN4vllm25paged_attention_v2_kernelI13__nv_bfloat16hLi112ELi16ELi128ELNS_18Fp8KVCacheDataTypeE2ELb1ELi512EEEvPfS3_PT_PKS4_PKT0_SA_ifPKiSC_iPKfiiiSE_SE_iiiii --------------------------
	.section	.text._ZN4vllm25paged_attention_v2_kernelI13__nv_bfloat16hLi112ELi16ELi128ELNS_18Fp8KVCacheDataTypeE2ELb1ELi512EEEvPfS3_PT_PKS4_PKT0_SA_ifPKiSC_iPKfiiiSE_SE_iiiii,"ax",@progbits
	.align	128
        .global         _ZN4vllm25paged_attention_v2_kernelI13__nv_bfloat16hLi112ELi16ELi128ELNS_18Fp8KVCacheDataTypeE2ELb1ELi512EEEvPfS3_PT_PKS4_PKT0_SA_ifPKiSC_iPKfiiiSE_SE_iiiii
        .type           _ZN4vllm25paged_attention_v2_kernelI13__nv_bfloat16hLi112ELi16ELi128ELNS_18Fp8KVCacheDataTypeE2ELb1ELi512EEEvPfS3_PT_PKS4_PKT0_SA_ifPKiSC_iPKfiiiSE_SE_iiiii,@function
        .size           _ZN4vllm25paged_attention_v2_kernelI13__nv_bfloat16hLi112ELi16ELi128ELNS_18Fp8KVCacheDataTypeE2ELb1ELi512EEEvPfS3_PT_PKS4_PKT0_SA_ifPKiSC_iPKfiiiSE_SE_iiiii,(.L_x_27276 - _ZN4vllm25paged_attention_v2_kernelI13__nv_bfloat16hLi112ELi16ELi128ELNS_18Fp8KVCacheDataTypeE2ELb1ELi512EEEvPfS3_PT_PKS4_PKT0_SA_ifPKiSC_iPKfiiiSE_SE_iiiii)
        .other          _ZN4vllm25paged_attention_v2_kernelI13__nv_bfloat16hLi112ELi16ELi128ELNS_18Fp8KVCacheDataTypeE2ELb1ELi512EEEvPfS3_PT_PKS4_PKT0_SA_ifPKiSC_iPKfiiiSE_SE_iiiii,@"STO_CUDA_ENTRY STV_DEFAULT"
_ZN4vllm25paged_attention_v2_kernelI13__nv_bfloat16hLi112ELi16ELi128ELNS_18Fp8KVCacheDataTypeE2ELb1ELi512EEEvPfS3_PT_PKS4_PKT0_SA_ifPKiSC_iPKfiiiSE_SE_iiiii:
.text._ZN4vllm25paged_attention_v2_kernelI13__nv_bfloat16hLi112ELi16ELi128ELNS_18Fp8KVCacheDataTypeE2ELb1ELi512EEEvPfS3_PT_PKS4_PKT0_SA_ifPKiSC_iPKfiiiSE_SE_iiiii:
        /* <DEDUP_REMOVED lines=110> */
.L_x_1649:
        /* <DEDUP_REMOVED lines=23> */
.L_x_1655:
        /* <DEDUP_REMOVED lines=41> */
.L_x_1654:
[----:B------:R-:W-:Y:S05]  /*0ae0*/  BSYNC.RECONVERGENT B0 ;  /* 0x0000000000007941 */ /* 0x000fea0003800200 */
.L_x_1653:
[----:B------:R-:W-:-:S05]  /*0af0*/  VIADD R14, R14, 0x4 ;  /* 0x000000040e0e7836 */ /* 0x000fca0000000000 */
[----:B------:R-:W-:-:S13]  /*0b00*/  ISETP.GE.U32.AND P0, PT, R14, R5, PT ;  /* 0x000000050e00720c */ /* 0x000fda0003f06070 */
[----:B------:R-:W-:Y:S05]  /*0b10*/  @!P0 BRA `(.L_x_1655) ;  /* 0xfffffffc004c8947 */ /* 0x000fea000383ffff */
.L_x_1651:
[----:B------:R-:W-:Y:S05]  /*0b20*/  BSYNC.RECONVERGENT B6 ;  /* 0x0000000000067941 */ /* 0x000fea0003800200 */
.L_x_1650:
        /* <DEDUP_REMOVED lines=11> */
.L_x_1693:
        /* <DEDUP_REMOVED lines=42> */
.L_x_1661:
        /* <DEDUP_REMOVED lines=11> */
.L_x_1660:
[----:B------:R-:W-:Y:S05]  /*0f30*/  BSYNC.RECONVERGENT B1 ;  /* 0x0000000000017941 */ /* 0x000fea0003800200 */
.L_x_1659:
        /* <DEDUP_REMOVED lines=12> */
.L_x_1664:
        /* <DEDUP_REMOVED lines=100> */
.L_x_1663:
[----:B------:R-:W-:Y:S05]  /*1640*/  BSYNC.RECONVERGENT B1 ;  /* 0x0000000000017941 */ /* 0x000fea0003800200 */
.L_x_1662:
        /* <DEDUP_REMOVED lines=55> */
.L_x_1666:
[----:B------:R-:W-:Y:S05]  /*19c0*/  BSYNC.RECONVERGENT B1 ;  /* 0x0000000000017941 */ /* 0x000fea0003800200 */
.L_x_1665:
        /* <DEDUP_REMOVED lines=26> */
.L_x_1658:
[----:B------:R-:W-:Y:S05]  /*1b70*/  BSYNC.RECONVERGENT B0 ;  /* 0x0000000000007941 */ /* 0x000fea0003800200 */
.L_x_1657:
        /* <DEDUP_REMOVED lines=40> */
.L_x_1671:
[----:B------:R-:W1:Y:S01]  /*1e00*/  LDS R21, [R4] ;  /* 0x0000000004157984 */ /* 0x000e620000000800 */
[----:B------:R-:W-:-:S05]  /*1e10*/  VIADD R9, R9, 0x1 ;  /* 0x0000000109097836 */ /* 0x000fca0000000000 */
[----:B------:R-:W-:Y:S01]  /*1e20*/  ISETP.NE.AND P0, PT, R9, RZ, PT ;  /* 0x000000ff0900720c */ /* 0x000fe20003f05270 */
[----:B-1----:R-:W-:-:S05]  /*1e30*/  FMUL.FTZ R21, R21, R2 ;  /* 0x0000000215157220 */ /* 0x002fca0000410000 */
[----:B------:R1:W-:Y:S02]  /*1e40*/  STS [R4], R21 ;  /* 0x0000001504007388 */ /* 0x0003e40000000800 */
[----:B-1----:R-:W-:-:S05]  /*1e50*/  IADD3 R4, PT, PT, R4, 0x200, RZ ;  /* 0x0000020004047810 */ /* 0x002fca0007ffe0ff */
[----:B------:R-:W-:Y:S05]  /*1e60*/  @P0 BRA `(.L_x_1671) ;  /* 0xfffffffc00e40947 */ /* 0x000fea000383ffff */
.L_x_1670:
[----:B------:R-:W-:Y:S05]  /*1e70*/  BSYNC.RECONVERGENT B1 ;  /* 0x0000000000017941 */ /* 0x000fea0003800200 */
.L_x_1669:
        /* <DEDUP_REMOVED lines=12> */
.L_x_1674:
        /* <DEDUP_REMOVED lines=52> */
.L_x_1673:
[----:B------:R-:W-:Y:S05]  /*2280*/  BSYNC.RECONVERGENT B1 ;  /* 0x0000000000017941 */ /* 0x000fea0003800200 */
.L_x_1672:
        /* <DEDUP_REMOVED lines=31> */
.L_x_1676:
[----:B------:R-:W-:Y:S05]  /*2480*/  BSYNC.RECONVERGENT B1 ;  /* 0x0000000000017941 */ /* 0x000fea0003800200 */
.L_x_1675:
        /* <DEDUP_REMOVED lines=14> */
.L_x_1668:
[----:B------:R-:W-:Y:S05]  /*2570*/  BSYNC.RECONVERGENT B0 ;  /* 0x0000000000007941 */ /* 0x000fea0003800200 */
.L_x_1667:
[----:B------:R-:W-:Y:S01]  /*2580*/  BAR.SYNC.DEFER_BLOCKING 0x0 ;  /* 0x0000000000007b1d */ /* 0x000fe20000010000 */
[----:B------:R-:W-:Y:S02]  /*2590*/  ISETP.NE.AND P0, PT, R19, RZ, PT ;  /* 0x000000ff1300720c */ /* 0x000fe40003f05270 */
[----:B------:R-:W-:-:S03]  /*25a0*/  ISETP.GE.U32.AND P1, PT, R6, R5, PT ;  /* 0x000000050600720c */ /* 0x000fc60003f26070 */
[----:B------:R-:W-:Y:S08]  /*25b0*/  BSSY.RECONVERGENT B0, `(.L_x_1677) ;  /* 0x000000f000007945 */ /* 0x000ff00003800200 */
[----:B------:R-:W-:Y:S05]  /*25c0*/  @P0 BRA `(.L_x_1678) ;  /* 0x0000000000340947 */ /* 0x000fea0003800000 */
[----:B-1----:R-:W-:Y:S01]  /*25d0*/  IMAD R0, R23, R17, R18 ;  /* 0x0000001117007224 */ /* 0x002fe200078e0212 */
[----:B------:R-:W1:Y:S03]  /*25e0*/  LDCU.128 UR4, c[0x0][0x380] ;  /* 0x00007000ff0477ac */ /* 0x000e660008000c00 */
[----:B------:R-:W-:-:S05]  /*25f0*/  IMAD R3, R0, UR38, RZ ;  /* 0x0000002600037c24 */ /* 0x000fca000f8e02ff */
[----:B------:R-:W-:-:S04]  /*2600*/  IADD3 R0, P0, PT, R3, R22, RZ ;  /* 0x0000001603007210 */ /* 0x000fc80007f1e0ff */
[----:B------:R-:W-:Y:S01]  /*2610*/  SHF.L.U32 R10, R0, 0x2, RZ ;  /* 0x00000002000a7819 */ /* 0x000fe200000006ff */
[----:B------:R-:W-:-:S05]  /*2620*/  IMAD.X R3, RZ, RZ, RZ, P0 ;  /* 0x000000ffff037224 */ /* 0x000fca00000e06ff */
[----:B------:R-:W-:Y:S02]  /*2630*/  SHF.L.U64.HI R0, R0, 0x2, R3 ;  /* 0x0000000200007819 */ /* 0x000fe40000010203 */
[C---:B-1----:R-:W-:Y:S02]  /*2640*/  IADD3 R2, P0, PT, R10.reuse, UR6, RZ ;  /* 0x000000060a027c10 */ /* 0x042fe4000ff1e0ff */
[----:B------:R-:W-:Y:S02]  /*2650*/  IADD3 R10, P2, PT, R10, UR4, RZ ;  /* 0x000000040a0a7c10 */ /* 0x000fe4000ff5e0ff */
[C---:B------:R-:W-:Y:S02]  /*2660*/  IADD3.X R3, PT, PT, R0.reuse, UR7, RZ, P0, !PT ;  /* 0x0000000700037c10 */ /* 0x040fe400087fe4ff */
[----:B------:R-:W-:-:S03]  /*2670*/  IADD3.X R11, PT, PT, R0, UR5, RZ, P2, !PT ;  /* 0x00000005000b7c10 */ /* 0x000fc600097fe4ff */
[----:B0-----:R3:W-:Y:S04]  /*2680*/  STG.E desc[UR36][R2.64], R13 ;  /* 0x0000000d02007986 */ /* 0x0017e8000c101924 */
[----:B--2---:R3:W-:Y:S02]  /*2690*/  STG.E desc[UR36][R10.64], R15 ;  /* 0x0000000f0a007986 */ /* 0x0047e4000c101924 */
.L_x_1678:
[----:B------:R-:W-:Y:S05]  /*26a0*/  BSYNC.RECONVERGENT B0 ;  /* 0x0000000000007941 */ /* 0x000fea0003800200 */
.L_x_1677:
        /* <DEDUP_REMOVED lines=26> */
.L_x_1682:
        /* <DEDUP_REMOVED lines=34> */
.L_x_1681:
        /* <DEDUP_REMOVED lines=16> */
.L_x_1680:
[----:B------:R-:W-:Y:S05]  /*2b70*/  BSYNC.RECONVERGENT B6 ;  /* 0x0000000000067941 */ /* 0x000fea0003800200 */
.L_x_1679:
[----:B------:R-:W-:Y:S01]  /*2b80*/  UMOV UR4, 0xffffffff ;  /* 0xffffffff00047882 */ /* 0x000fe20000000000 */
[----:B------:R-:W-:Y:S02]  /*2b90*/  LOP3.LUT R7, R19, 0x1f, RZ, 0xc0, !PT ;  /* 0x0000001f13077812 */ /* 0x000fe400078ec0ff */
[----:B------:R-:W-:Y:S05]  /*2ba0*/  BRA.DIV UR4, `(.L_x_1683) ;  /* 0x0000000a045c7947 */ /* 0x000fea000b800000 */
[----:B------:R-:W-:Y:S01]  /*2bb0*/  HFMA2 R6, -RZ, RZ, 0, 0 ;  /* 0x00000000ff067431 */ /* 0x000fe200000001ff */
[----:B-1-3--:R-:W-:Y:S02]  /*2bc0*/  CS2R R2, SRZ ;  /* 0x0000000000027805 */ /* 0x00afe4000001ff00 */
[----:B------:R-:W-:Y:S02]  /*2bd0*/  CS2R R4, SRZ ;  /* 0x0000000000047805 */ /* 0x000fe4000001ff00 */
[----:B------:R-:W-:Y:S01]  /*2be0*/  MOV R0, RZ ;  /* 0x000000ff00007202 */ /* 0x000fe20000000f00 */
[----:B------:R-:W-:Y:S02]  /*2bf0*/  IMAD.MOV.U32 R14, RZ, RZ, RZ ;  /* 0x000000ffff0e7224 */ /* 0x000fe400078e00ff */
[----:B------:R-:W-:Y:S01]  /*2c00*/  FADD.FTZ R2, RZ, R2 ;  /* 0x00000002ff027221 */ /* 0x000fe20000010000 */
[----:B------:R-:W-:Y:S01]  /*2c10*/  FADD.FTZ R3, RZ, R3 ;  /* 0x00000003ff037221 */ /* 0x000fe20000010000 */
[----:B------:R-:W-:Y:S01]  /*2c20*/  FADD.FTZ R4, RZ, R4 ;  /* 0x00000004ff047221 */ /* 0x000fe20000010000 */
[----:B------:R-:W-:Y:S01]  /*2c30*/  FADD.FTZ R5, RZ, R5 ;  /* 0x00000005ff057221 */ /* 0x000fe20000010000 */
[----:B------:R-:W-:Y:S01]  /*2c40*/  FADD.FTZ R6, RZ, R6 ;  /* 0x00000006ff067221 */ /* 0x000fe20000010000 */
[----:B------:R-:W-:-:S07]  /*2c50*/  FADD.FTZ R0, RZ, R0 ;  /* 0x00000000ff007221 */ /* 0x000fce0000010000 */
.L_x_1701:
[----:B------:R-:W-:Y:S05]  /*2c60*/  WARPSYNC.ALL ;  /* 0x0000000000007948 */ /* 0x000fea0003800000 */
[----:B------:R-:W1:Y:S08]  /*2c70*/  S2UR UR5, SR_CgaCtaId ;  /* 0x00000000000579c3 */ /* 0x000e700000008800 */
[----:B------:R-:W-:Y:S01]  /*2c80*/  BAR.SYNC.DEFER_BLOCKING 0x0 ;  /* 0x0000000000007b1d */ /* 0x000fe20000010000 */
[----:B------:R-:W-:Y:S01]  /*2c90*/  ISETP.NE.AND P5, PT, R24, RZ, PT ;  /* 0x000000ff1800720c */ /* 0x000fe20003fa5270 */
[----:B------:R-:W-:Y:S01]  /*2ca0*/  FADD.FTZ R14, RZ, R14 ;  /* 0x0000000eff0e7221 */ /* 0x000fe20000010000 */
[----:B------:R-:W-:-:S02]  /*2cb0*/  LOP3.LUT R9, R19, 0x3c0, RZ, 0xc0, !PT ;  /* 0x000003c013097812 */ /* 0x000fc400078ec0ff */
[----:B------:R-:W-:Y:S01]  /*2cc0*/  SHF.R.U32.HI R7, RZ, 0x1, R7 ;  /* 0x00000001ff077819 */ /* 0x000fe20000011607 */
[----:B------:R-:W-:Y:S01]  /*2cd0*/  UMOV UR4, 0x400 ;  /* 0x0000040000047882 */ /* 0x000fe20000000000 */
[----:B------:R-:W-:Y:S01]  /*2ce0*/  SHF.R.U32.HI R8, RZ, 0x5, R19 ;  /* 0x00000005ff087819 */ /* 0x000fe20000011613 */
[----:B------:R-:W-:Y:S01]  /*2cf0*/  UIADD3 UR4, UPT, UPT, UR4, 0x20, URZ ;  /* 0x0000002004047890 */ /* 0x000fe2000fffe0ff */
[----:B------:R-:W-:Y:S01]  /*2d00*/  ISETP.NE.OR P4, PT, R9, 0x40, P5 ;  /* 0x000000400900780c */ /* 0x000fe20002f85670 */
[----:B------:R-:W-:Y:S01]  /*2d10*/  BSSY.RECONVERGENT B0, `(.L_x_1684) ;  /* 0x0000021000007945 */ /* 0x000fe20003800200 */
[C---:B------:R-:W-:Y:S01]  /*2d20*/  LOP3.LUT P0, RZ, R19.reuse, 0x3c1, RZ, 0xc0, !PT ;  /* 0x000003c113ff7812 */ /* 0x040fe2000780c0ff */
[----:B------:R-:W-:Y:S01]  /*2d30*/  IMAD R7, R8, 0x70, R7 ;  /* 0x0000007008077824 */ /* 0x000fe200078e0207 */
[C---:B------:R-:W-:Y:S02]  /*2d40*/  LOP3.LUT R8, R19.reuse, 0x3e0, RZ, 0xc0, !PT ;  /* 0x000003e013087812 */ /* 0x040fe400078ec0ff */
[----:B------:R-:W-:-:S02]  /*2d50*/  LOP3.LUT P1, RZ, R19, 0x3e1, RZ, 0xc0, !PT ;  /* 0x000003e113ff7812 */ /* 0x000fc4000782c0ff */
[----:B------:R-:W-:Y:S02]  /*2d60*/  ISETP.GT.U32.AND P2, PT, R19, 0x1f, PT ;  /* 0x0000001f1300780c */ /* 0x000fe40003f44070 */
[----:B------:R-:W-:Y:S01]  /*2d70*/  ISETP.NE.OR P3, PT, R8, 0x20, P5 ;  /* 0x000000200800780c */ /* 0x000fe20002f65670 */
[----:B-1----:R-:W-:-:S06]  /*2d80*/  ULEA UR4, UR5, UR4, 0x18 ;  /* 0x0000000405047291 */ /* 0x002fcc000f8ec0ff */
[----:B------:R-:W-:Y:S02]  /*2d90*/  LEA R9, R7, UR4, 0x2 ;  /* 0x0000000407097c11 */ /* 0x000fe4000f8e10ff */
[----:B------:R-:W-:-:S03]  /*2da0*/  MOV R7, R0 ;  /* 0x0000000000077202 */ /* 0x000fc60000000f00 */
        /* <DEDUP_REMOVED lines=13> */
[----:B--2---:R-:W2:Y:S04]  /*2e80*/  LDS R15, [R9+0x100] ;  /* 0x00010000090f7984 */ /* 0x004ea80000000800 */
        /* <DEDUP_REMOVED lines=8> */
[----:B------:R-:W-:-:S07]  /*2f10*/  FADD.FTZ R14, R14, R19 ;  /* 0x000000130e0e7221 */ /* 0x000fce0000010000 */
.L_x_1685:
[----:B------:R-:W-:Y:S05]  /*2f20*/  BSYNC.RECONVERGENT B0 ;  /* 0x0000000000007941 */ /* 0x000fea0003800200 */
.L_x_1684:
        /* <DEDUP_REMOVED lines=12> */
[----:B------:R-:W4:Y:S04]  /*2ff0*/  LDS R0, [R9+0x40] ;  /* 0x0000400009007984 */ /* 0x000f280000000800 */
[----:B0-----:R-:W0:Y:S04]  /*3000*/  LDS R13, [R9+0x80] ;  /* 0x00008000090d7984 */ /* 0x001e280000000800 */
[----:B------:R-:W5:Y:S04]  /*3010*/  LDS R8, [R9+0xc0] ;  /* 0x0000c00009087984 */ /* 0x000f680000000800 */
[----:B--2---:R-:W2:Y:S04]  /*3020*/  LDS R15, [R9+0x100] ;  /* 0x00010000090f7984 */ /* 0x004ea80000000800 */
[----:B------:R-:W2:Y:S04]  /*3030*/  LDS R10, [R9+0x140] ;  /* 0x00014000090a7984 */ /* 0x000ea80000000800 */
[----:B------:R-:W2:Y:S01]  /*3040*/  LDS R19, [R9+0x180] ;  /* 0x0001800009137984 */ /* 0x000ea20000000800 */
[----:B-1-3--:R-:W-:Y:S01]  /*3050*/  FADD.FTZ R2, R2, R11 ;  /* 0x0000000b02027221 */ /* 0x00afe20000010000 */
[----:B----4-:R-:W-:Y:S01]  /*3060*/  FADD.FTZ R3, R3, R0 ;  /* 0x0000000003037221 */ /* 0x010fe20000010000 */
[----:B0-----:R-:W-:Y:S01]  /*3070*/  FADD.FTZ R4, R4, R13 ;  /* 0x0000000d04047221 */ /* 0x001fe20000010000 */
[----:B-----5:R-:W-:Y:S01]  /*3080*/  FADD.FTZ R5, R5, R8 ;  /* 0x0000000805057221 */ /* 0x020fe20000010000 */
[----:B--2---:R-:W-:Y:S01]  /*3090*/  FADD.FTZ R6, R6, R15 ;  /* 0x0000000f06067221 */ /* 0x004fe20000010000 */
[----:B------:R-:W-:Y:S01]  /*30a0*/  FADD.FTZ R7, R7, R10 ;  /* 0x0000000a07077221 */ /* 0x000fe20000010000 */
[----:B------:R-:W-:-:S07]  /*30b0*/  FADD.FTZ R14, R14, R19 ;  /* 0x000000130e0e7221 */ /* 0x000fce0000010000 */
.L_x_1687:
[----:B------:R-:W-:Y:S05]  /*30c0*/  BSYNC.RECONVERGENT B0 ;  /* 0x0000000000007941 */ /* 0x000fea0003800200 */
.L_x_1686:
[----:B------:R-:W-:Y:S06]  /*30d0*/  BAR.SYNC.DEFER_BLOCKING 0x0 ;  /* 0x0000000000007b1d */ /* 0x000fec0000010000 */
[----:B------:R-:W-:Y:S05]  /*30e0*/  @P2 EXIT ;  /* 0x000000000000294d */ /* 0x000fea0003800000 */
[----:B------:R-:W-:-:S04]  /*30f0*/  IMAD R17, R23, R17, R18 ;  /* 0x0000001117117224 */ /* 0x000fc800078e0212 */
[----:B-1-3--:R-:W-:Y:S01]  /*3100*/  IMAD R9, R17, UR38, RZ ;  /* 0x0000002611097c24 */ /* 0x00afe2000f8e02ff */
[----:B------:R-:W-:Y:S06]  /*3110*/  @P5 EXIT ;  /* 0x000000000000594d */ /* 0x000fec0003800000 */
[----:B------:R-:W1:Y:S01]  /*3120*/  LDCU.64 UR4, c[0x0][0x390] ;  /* 0x00007200ff0477ac */ /* 0x000e620008000a00 */
[----:B------:R-:W-:Y:S01]  /*3130*/  IMAD R9, R9, 0x70, RZ ;  /* 0x0000007009097824 */ /* 0x000fe200078e02ff */
[----:B------:R-:W-:Y:S01]  /*3140*/  F2FP.BF16.F32.PACK_AB R2, R3, R2 ;  /* 0x000000020302723e */ /* 0x000fe200000010ff */
[----:B------:R-:W-:Y:S01]  /*3150*/  IMAD R22, R22, 0x70, RZ ;  /* 0x0000007016167824 */ /* 0x000fe200078e02ff */
[----:B------:R-:W-:Y:S02]  /*3160*/  F2FP.BF16.F32.PACK_AB R4, R5, R4 ;  /* 0x000000040504723e */ /* 0x000fe400000010ff */
[----:B------:R-:W-:Y:S02]  /*3170*/  F2FP.BF16.F32.PACK_AB R6, R7, R6 ;  /* 0x000000060706723e */ /* 0x000fe400000010ff */
[----:B------:R-:W-:Y:S02]  /*3180*/  IADD3 R9, P0, P1, R16, R9, R22 ;  /* 0x0000000910097210 */ /* 0x000fe4000791e016 */
[----:B------:R-:W-:-:S02]  /*3190*/  F2FP.BF16.F32.PACK_AB R14, RZ, R14 ;  /* 0x0000000eff0e723e */ /* 0x000fc400000010ff */
[----:B------:R-:W-:Y:S02]  /*31a0*/  IADD3.X R0, PT, PT, RZ, RZ, RZ, P0, P1 ;  /* 0x000000ffff007210 */ /* 0x000fe400007e24ff */
[----:B------:R-:W-:Y:S02]  /*31b0*/  PRMT R3, R4, 0x7632, R3 ;  /* 0x0000763204037816 */ /* 0x000fe40000000003 */
[----:B------:R-:W-:Y:S02]  /*31c0*/  PRMT R5, R6, 0x7632, R5 ;  /* 0x0000763206057816 */ /* 0x000fe40000000005 */
[----:B-1----:R-:W-:-:S04]  /*31d0*/  LEA R8, P0, R9, UR4, 0x1 ;  /* 0x0000000409087c11 */ /* 0x002fc8000f8008ff */
[--C-:B------:R-:W-:Y:S02]  /*31e0*/  LEA.HI.X R9, R9, UR5, R0.reuse, 0x1, P0 ;  /* 0x0000000509097c11 */ /* 0x100fe400080f0c00 */
        /* <DEDUP_REMOVED lines=9> */
.L_x_1652:
        /* <DEDUP_REMOVED lines=16> */
.L_x_1688:
[----:B------:R-:W-:Y:S05]  /*3380*/  EXIT ;  /* 0x000000000000794d */ /* 0x000fea0003800000 */
.L_x_1656:
[----:B------:R-:W-:Y:S02]  /*3390*/  HFMA2 R12, -RZ, RZ, 0, 9.5367431640625e-07 ;  /* 0x00000010ff0c7431 */ /* 0x000fe400000001ff */
[----:B------:R-:W-:Y:S01]  /*33a0*/  IMAD.MOV.U32 R11, RZ, RZ, 0x1f ;  /* 0x0000001fff0b7424 */ /* 0x000fe200078e00ff */
[----:B------:R-:W-:-:S07]  /*33b0*/  MOV R15, 0xffffffff ;  /* 0xffffffff000f7802 */ /* 0x000fce0000000f00 */
[----:B------:R-:W-:Y:S05]  /*33c0*/  WARPSYNC.COLLECTIVE R15, `(.L_x_1689) ;  /* 0x000000000f087348 */ /* 0x000fea0003c00000 */
[----:B------:R0:W1:Y:S02]  /*33d0*/  SHFL.BFLY P6, R14, R13, R12, R11 ;  /* 0x0c00000c0d0e7389 */ /* 0x00006400000c000b */
[----:B01----:R-:W-:Y:S05]  /*33e0*/  ENDCOLLECTIVE ;  /* 0x000000000000791b */ /* 0x003fea0003800000 */
.L_x_1689:
[----:B------:R-:W-:Y:S01]  /*33f0*/  IMAD.MOV.U32 R12, RZ, RZ, 0x8 ;  /* 0x00000008ff0c7424 */ /* 0x000fe200078e00ff */
[----:B------:R-:W-:-:S04]  /*3400*/  FMNMX.FTZ R0, R14, -3.40282346638528859812e+38, !PT ;  /* 0xff7fffff0e007809 */ /* 0x000fc80007810000 */
[----:B------:R-:W-:-:S07]  /*3410*/  MOV R13, R0 ;  /* 0x00000000000d7202 */ /* 0x000fce0000000f00 */
[----:B------:R-:W-:Y:S05]  /*3420*/  WARPSYNC.COLLECTIVE R15, `(.L_x_1690) ;  /* 0x000000000f087348 */ /* 0x000fea0003c00000 */
[----:B------:R0:W1:Y:S02]  /*3430*/  SHFL.BFLY P6, R14, R13, R12, R11 ;  /* 0x0c00000c0d0e7389 */ /* 0x00006400000c000b */
[----:B01----:R-:W-:Y:S05]  /*3440*/  ENDCOLLECTIVE ;  /* 0x000000000000791b */ /* 0x003fea0003800000 */
.L_x_1690:
[----:B------:R-:W-:Y:S01]  /*3450*/  HFMA2 R12, -RZ, RZ, 0, 2.384185791015625e-07 ;  /* 0x00000004ff0c7431 */ /* 0x000fe200000001ff */
[----:B------:R-:W-:-:S04]  /*3460*/  FMNMX.FTZ R2, R0, R14, !PT ;  /* 0x0000000e00027209 */ /* 0x000fc80007810000 */
[----:B------:R-:W-:-:S07]  /*3470*/  MOV R13, R2 ;  /* 0x00000002000d7202 */ /* 0x000fce0000000f00 */
[----:B------:R-:W-:Y:S05]  /*3480*/  WARPSYNC.COLLECTIVE R15, `(.L_x_1691) ;  /* 0x000000000f087348 */ /* 0x000fea0003c00000 */
[----:B------:R0:W1:Y:S02]  /*3490*/  SHFL.BFLY P6, R14, R13, R12, R11 ;  /* 0x0c00000c0d0e7389 */ /* 0x00006400000c000b */
[----:B01----:R-:W-:Y:S05]  /*34a0*/  ENDCOLLECTIVE ;  /* 0x000000000000791b */ /* 0x003fea0003800000 */
.L_x_1691:
[----:B------:R-:W-:Y:S02]  /*34b0*/  MOV R12, 0x2 ;  /* 0x00000002000c7802 */ /* 0x000fe40000000f00 */
[----:B------:R-:W-:-:S05]  /*34c0*/  FMNMX.FTZ R3, R2, R14, !PT ;  /* 0x0000000e02037209 */ /* 0x000fca0007810000 */
[----:B------:R-:W-:-:S07]  /*34d0*/  IMAD.MOV.U32 R13, RZ, RZ, R3 ;  /* 0x000000ffff0d7224 */ /* 0x000fce00078e0003 */
[----:B------:R-:W-:Y:S05]  /*34e0*/  WARPSYNC.COLLECTIVE R15, `(.L_x_1692) ;  /* 0x000000000f087348 */ /* 0x000fea0003c00000 */
[----:B------:R0:W1:Y:S02]  /*34f0*/  SHFL.BFLY P6, R14, R13, R12, R11 ;  /* 0x0c00000c0d0e7389 */ /* 0x00006400000c000b */
[----:B01----:R-:W-:Y:S05]  /*3500*/  ENDCOLLECTIVE ;  /* 0x000000000000791b */ /* 0x003fea0003800000 */
.L_x_1692:
[----:B------:R-:W-:Y:S05]  /*3510*/  BRA `(.L_x_1693) ;  /* 0xffffffd400b07947 */ /* 0x000fea000383ffff */
.L_x_1683:
[----:B0--3--:R-:W-:Y:S02]  /*3520*/  HFMA2 R13, -RZ, RZ, 0, 0 ;  /* 0x00000000ff0d7431 */ /* 0x009fe400000001ff */
[----:B------:R-:W-:Y:S01]  /*3530*/  IMAD.MOV.U32 R12, RZ, RZ, 0x1 ;  /* 0x00000001ff0c7424 */ /* 0x000fe200078e00ff */
[----:B-1----:R-:W-:Y:S02]  /*3540*/  MOV R11, 0x1f ;  /* 0x0000001f000b7802 */ /* 0x002fe40000000f00 */
[----:B--2---:R-:W-:-:S07]  /*3550*/  MOV R15, 0xffffffff ;  /* 0xffffffff000f7802 */ /* 0x004fce0000000f00 */
[----:B------:R-:W-:Y:S05]  /*3560*/  WARPSYNC.COLLECTIVE R15, `(.L_x_1694) ;  /* 0x000000000f087348 */ /* 0x000fea0003c00000 */
[----:B------:R0:W1:Y:S02]  /*3570*/  SHFL.BFLY P6, R14, R13, R12, R11 ;  /* 0x0c00000c0d0e7389 */ /* 0x00006400000c000b */
[----:B01----:R-:W-:Y:S05]  /*3580*/  ENDCOLLECTIVE ;  /* 0x000000000000791b */ /* 0x003fea0003800000 */
.L_x_1694:
[----:B------:R-:W-:-:S07]  /*3590*/  IMAD.MOV.U32 R2, RZ, RZ, R14 ;  /* 0x000000ffff027224 */ /* 0x000fce00078e000e */
[----:B------:R-:W-:Y:S05]  /*35a0*/  WARPSYNC.COLLECTIVE R15, `(.L_x_1695) ;  /* 0x000000000f087348 */ /* 0x000fea0003c00000 */
[----:B------:R0:W1:Y:S02]  /*35b0*/  SHFL.BFLY P6, R14, R13, R12, R11 ;  /* 0x0c00000c0d0e7389 */ /* 0x00006400000c000b */
[----:B01----:R-:W-:Y:S05]  /*35c0*/  ENDCOLLECTIVE ;  /* 0x000000000000791b */ /* 0x003fea0003800000 */
.L_x_1695:
[----:B------:R-:W-:Y:S01]  /*35d0*/  FADD.FTZ R2, RZ, R2 ;  /* 0x00000002ff027221 */ /* 0x000fe20000010000 */
[----:B------:R-:W-:-:S07]  /*35e0*/  MOV R3, R14 ;  /* 0x0000000e00037202 */ /* 0x000fce0000000f00 */
[----:B------:R-:W-:Y:S05]  /*35f0*/  WARPSYNC.COLLECTIVE R15, `(.L_x_1696) ;  /* 0x000000000f087348 */ /* 0x000fea0003c00000 */
[----:B------:R0:W1:Y:S02]  /*3600*/  SHFL.BFLY P6, R14, R13, R12, R11 ;  /* 0x0c00000c0d0e7389 */ /* 0x00006400000c000b */
[----:B01----:R-:W-:Y:S05]  /*3610*/  ENDCOLLECTIVE ;  /* 0x000000000000791b */ /* 0x003fea0003800000 */
.L_x_1696:
[----:B------:R-:W-:Y:S01]  /*3620*/  FADD.FTZ R3, RZ, R3 ;  /* 0x00000003ff037221 */ /* 0x000fe20000010000 */
[----:B------:R-:W-:-:S07]  /*3630*/  MOV R4, R14 ;  /* 0x0000000e00047202 */ /* 0x000fce0000000f00 */
[----:B------:R-:W-:Y:S05]  /*3640*/  WARPSYNC.COLLECTIVE R15, `(.L_x_1697) ;  /* 0x000000000f087348 */ /* 0x000fea0003c00000 */
[----:B------:R0:W1:Y:S02]  /*3650*/  SHFL.BFLY P6, R14, R13, R12, R11 ;  /* 0x0c00000c0d0e7389 */ /* 0x00006400000c000b */
[----:B01----:R-:W-:Y:S05]  /*3660*/  ENDCOLLECTIVE ;  /* 0x000000000000791b */ /* 0x003fea0003800000 */
.L_x_1697:
[----:B------:R-:W-:Y:S01]  /*3670*/  FADD.FTZ R4, RZ, R4 ;  /* 0x00000004ff047221 */ /* 0x000fe20000010000 */
[----:B------:R-:W-:-:S07]  /*3680*/  IMAD.MOV.U32 R5, RZ, RZ, R14 ;  /* 0x000000ffff057224 */ /* 0x000fce00078e000e */
[----:B------:R-:W-:Y:S05]  /*3690*/  WARPSYNC.COLLECTIVE R15, `(.L_x_1698) ;  /* 0x000000000f087348 */ /* 0x000fea0003c00000 */
[----:B------:R0:W1:Y:S02]  /*36a0*/  SHFL.BFLY P6, R14, R13, R12, R11 ;  /* 0x0c00000c0d0e7389 */ /* 0x00006400000c000b */
[----:B01----:R-:W-:Y:S05]  /*36b0*/  ENDCOLLECTIVE ;  /* 0x000000000000791b */ /* 0x003fea0003800000 */
.L_x_1698:
[----:B------:R-:W-:Y:S01]  /*36c0*/  FADD.FTZ R5, RZ, R5 ;  /* 0x00000005ff057221 */ /* 0x000fe20000010000 */
[----:B------:R-:W-:-:S07]  /*36d0*/  MOV R6, R14 ;  /* 0x0000000e00067202 */ /* 0x000fce0000000f00 */
[----:B------:R-:W-:Y:S05]  /*36e0*/  WARPSYNC.COLLECTIVE R15, `(.L_x_1699) ;  /* 0x000000000f087348 */ /* 0x000fea0003c00000 */
[----:B------:R0:W1:Y:S02]  /*36f0*/  SHFL.BFLY P6, R14, R13, R12, R11 ;  /* 0x0c00000c0d0e7389 */ /* 0x00006400000c000b */
[----:B01----:R-:W-:Y:S05]  /*3700*/  ENDCOLLECTIVE ;  /* 0x000000000000791b */ /* 0x003fea0003800000 */
.L_x_1699:
[----:B------:R-:W-:Y:S01]  /*3710*/  FADD.FTZ R6, RZ, R6 ;  /* 0x00000006ff067221 */ /* 0x000fe20000010000 */
[----:B------:R-:W-:-:S07]  /*3720*/  MOV R0, R14 ;  /* 0x0000000e00007202 */ /* 0x000fce0000000f00 */
[----:B------:R-:W-:Y:S05]  /*3730*/  WARPSYNC.COLLECTIVE R15, `(.L_x_1700) ;  /* 0x000000000f087348 */ /* 0x000fea0003c00000 */
[----:B------:R0:W1:Y:S02]  /*3740*/  SHFL.BFLY P6, R14, R13, R12, R11 ;  /* 0x0c00000c0d0e7389 */ /* 0x00006400000c000b */
[----:B01----:R-:W-:Y:S05]  /*3750*/  ENDCOLLECTIVE ;  /* 0x000000000000791b */ /* 0x003fea0003800000 */
.L_x_1700:
[----:B------:R-:W-:Y:S01]  /*3760*/  FADD.FTZ R0, RZ, R0 ;  /* 0x00000000ff007221 */ /* 0x000fe20000010000 */
[----:B------:R-:W-:Y:S06]  /*3770*/  BRA `(.L_x_1701) ;  /* 0xfffffff400387947 */ /* 0x000fec000383ffff */
.L_x_1702:
        /* <DEDUP_REMOVED lines=16> */
.L_x_27276:


//--------------------- .text._ZN4vllm25paged_attention_v2_kernelI13__nv_bfloat16hLi96ELi16ELi128ELNS_18Fp8KVCacheDataTypeE2ELb1ELi512EEEvPfS3_PT_PKS4_PKT0_SA_ifPKiSC_iPKfiiiSE_SE_iiiii --------------------------
	.section	.text._ZN4vllm25paged_attention_v2_kernelI13__nv_bfloat16hLi96ELi16ELi128ELNS_18Fp8KVCacheDataTypeE2ELb1ELi512EEEvPfS3_PT_PKS4_PKT0_SA_ifPKiSC_iPKfiiiSE_SE_iiiii,"ax",@progbits
	.align	128
        .global         _ZN4vllm25paged_attention_v2_kernelI13__nv_bfloat16hLi96ELi16ELi128ELNS_18Fp8KVCacheDataTypeE2ELb1ELi512EEEvPfS3_PT_PKS4_PKT0_SA_ifPKiSC_iPKfiiiSE_SE_iiiii
        .type           _ZN4vllm25paged_attention_v2_kernelI13__nv_bfloat16hLi96ELi16ELi128ELNS_18Fp8KVCacheDataTypeE2ELb1ELi512EEEvPfS3_PT_PKS4_PKT0_SA_ifPKiSC_iPKfiiiSE_SE_iiiii,@function
        .size           _ZN4vllm25paged_attention_v2_kernelI13__nv_bfloat16hLi96ELi16ELi128ELNS_18Fp8KVCacheDataTypeE2ELb1ELi512EEEvPfS3_PT_PKS4_PKT0_SA_ifPKiSC_iPKfiiiSE_SE_iiiii,(.L_x_27277 - _ZN4vllm25paged_attention_v2_kernelI13__nv_bfloat16hLi96ELi16ELi128ELNS_18Fp8KVCacheDataTypeE2ELb1ELi512EEEvPfS3_PT_PKS4_PKT0_SA_ifPKiSC_iPKfiiiSE_SE_iiiii)
        .other          _ZN4vllm25paged_attention_v2_kernelI13__nv_bfloat16hLi96ELi16ELi128ELNS_18Fp8KVCacheDataTypeE2ELb1ELi512EEEvPfS3_PT_PKS4_PKT0_SA_ifPKiSC_iPKfiiiSE_SE_iiiii,@"STO_CUDA_ENTRY STV_DEFAULT"
_ZN4vllm25paged_attention_v2_kernelI13__nv_bfloat16hLi96ELi16ELi128ELNS_18Fp8KVCacheDataTypeE2ELb1ELi512EEEvPfS3_PT_PKS4_PKT0_SA_ifPKiSC_iPKfiiiSE_SE_iiiii:
.text._ZN4vllm25paged_attention_v2_kernelI13__nv_bfloat16hLi96ELi16ELi128ELNS_18Fp8KVCacheDataTypeE2ELb1ELi512EEEvPfS3_PT_PKS4_PKT0_SA_ifPKiSC_iPKfiiiSE_SE_iiiii:
        /* <DEDUP_REMOVED lines=110> */
.L_x_1703:
        /* <DEDUP_REMOVED lines=23> */
.L_x_1709:
        /* <DEDUP_REMOVED lines=41> */
.L_x_1708:
[----:B------:R-:W-:Y:S05]  /*0ae0*/  BSYNC.RECONVERGENT B0 ;  /* 0x0000000000007941 */ /* 0x000fea0003800200 */
.L_x_1707:
[----:B------:R-:W-:-:S05]  /*0af0*/  VIADD R14, R14, 0x4 ;  /* 0x000000040e0e7836 */ /* 0x000fca0000000000 */
[----:B------:R-:W-:-:S13]  /*0b00*/  ISETP.GE.U32.AND P0, PT, R14, R5, PT ;  /* 0x000000050e00720c */ /* 0x000fda0003f06070 */
[----:B------:R-:W-:Y:S05]  /*0b10*/  @!P0 BRA `(.L_x_1709) ;  /* 0xfffffffc004c8947 */ /* 0x000fea000383ffff */
.L_x_1705:
[----:B------:R-:W-:Y:S05]  /*0b20*/  BSYNC.RECONVERGENT B6 ;  /* 0x0000000000067941 */ /* 0x000fea0003800200 */
.L_x_1704:
        /* <DEDUP_REMOVED lines=11> */
.L_x_1747:
        /* <DEDUP_REMOVED lines=42> */
.L_x_1715:
        /* <DEDUP_REMOVED lines=11> */
.L_x_1714:
[----:B------:R-:W-:Y:S05]  /*0f30*/  BSYNC.RECONVERGENT B1 ;  /* 0x0000000000017941 */ /* 0x000fea0003800200 */
.L_x_1713:
        /* <DEDUP_REMOVED lines=12> */
.L_x_1718:
        /* <DEDUP_REMOVED lines=100> */
.L_x_1717:
[----:B------:R-:W-:Y:S05]  /*1640*/  BSYNC.RECONVERGENT B1 ;  /* 0x0000000000017941 */ /* 0x000fea0003800200 */
.L_x_1716:
        /* <DEDUP_REMOVED lines=55> */
.L_x_1720:
[----:B------:R-:W-:Y:S05]  /*19c0*/  BSYNC.RECONVERGENT B1 ;  /* 0x0000000000017941 */ /* 0x000fea0003800200 */
.L_x_1719:
        /* <DEDUP_REMOVED lines=26> */
.L_x_1712:
[----:B------:R-:W-:Y:S05]  /*1b70*/  BSYNC.RECONVERGENT B0 ;  /* 0x0000000000007941 */ /* 0x000fea0003800200 */
.L_x_1711:
        /* <DEDUP_REMOVED lines=40> */
.L_x_1725:
[----:B------:R-:W1:Y:S01]  /*1e00*/  LDS R21, [R4] ;  /* 0x0000000004157984 */ /* 0x000e620000000800 */
[----:B------:R-:W-:-:S04]  /*1e10*/  IADD3 R9, PT, PT, R9, 0x1, RZ ;  /* 0x0000000109097810 */ /* 0x000fc80007ffe0ff */
[----:B------:R-:W-:Y:S01]  /*1e20*/  ISETP.NE.AND P0, PT, R9, RZ, PT ;  /* 0x000000ff0900720c */ /* 0x000fe20003f05270 */
[----:B-1----:R-:W-:-:S05]  /*1e30*/  FMUL.FTZ R21, R21, R2 ;  /* 0x0000000215157220 */ /* 0x002fca0000410000 */
[----:B------:R1:W-:Y:S02]  /*1e40*/  STS [R4], R21 ;  /* 0x0000001504007388 */ /* 0x0003e40000000800 */
[----:B-1----:R-:W-:-:S05]  /*1e50*/  IADD3 R4, PT, PT, R4, 0x200, RZ ;  /* 0x0000020004047810 */ /* 0x002fca0007ffe0ff */
[----:B------:R-:W-:Y:S05]  /*1e60*/  @P0 BRA `(.L_x_1725) ;  /* 0xfffffffc00e40947 */ /* 0x000fea000383ffff */
.L_x_1724:
[----:B------:R-:W-:Y:S05]  /*1e70*/  BSYNC.RECONVERGENT B1 ;  /* 0x0000000000017941 */ /* 0x000fea0003800200 */
.L_x_1723:
        /* <DEDUP_REMOVED lines=12> */
.L_x_1728:
        /* <DEDUP_REMOVED lines=52> */
.L_x_1727:
[----:B------:R-:W-:Y:S05]  /*2280*/  BSYNC.RECONVERGENT B1 ;  /* 0x0000000000017941 */ /* 0x000fea0003800200 */
.L_x_1726:
        /* <DEDUP_REMOVED lines=31> */
.L_x_1730:
[----:B------:R-:W-:Y:S05]  /*2480*/  BSYNC.RECONVERGENT B1 ;  /* 0x0000000000017941 */ /* 0x000fea0003800200 */
.L_x_1729:
        /* <DEDUP_REMOVED lines=14> */
.L_x_1722:
[----:B------:R-:W-:Y:S05]  /*2570*/  BSYNC.RECONVERGENT B0 ;  /* 0x0000000000007941 */ /* 0x000fea0003800200 */
.L_x_1721:
        /* <DEDUP_REMOVED lines=18> */
.L_x_1732:
[----:B------:R-:W-:Y:S05]  /*26a0*/  BSYNC.RECONVERGENT B0 ;  /* 0x0000000000007941 */ /* 0x000fea0003800200 */
.L_x_1731:
        /* <DEDUP_REMOVED lines=26> */
.L_x_1736:
        /* <DEDUP_REMOVED lines=34> */
.L_x_1735:
        /* <DEDUP_REMOVED lines=16> */
.L_x_1734:
[----:B------:R-:W-:Y:S05]  /*2b70*/  BSYNC.RECONVERGENT B6 ;  /* 0x0000000000067941 */ /* 0x000fea0003800200 */
.L_x_1733:
[----:B------:R-:W-:Y:S01]  /*2b80*/  UMOV UR4, 0xffffffff ;  /* 0xffffffff00047882 */ /* 0x000fe20000000000 */
[----:B------:R-:W-:Y:S02]  /*2b90*/  LOP3.LUT R7, R19, 0x1f, RZ, 0xc0, !PT ;  /* 0x0000001f13077812 */ /* 0x000fe400078ec0ff */
[----:B------:R-:W-:Y:S05]  /*2ba0*/  BRA.DIV UR4, `(.L_x_1737) ;  /* 0x0000000a04347947 */ /* 0x000fea000b800000 */
[----:B-1----:R-:W-:Y:S01]  /*2bb0*/  HFMA2 R0, -RZ, RZ, 0, 0 ;  /* 0x00000000ff007431 */ /* 0x002fe200000001ff */
[----:B------:R-:W-:Y:S01]  /*2bc0*/  CS2R R4, SRZ ;  /* 0x0000000000047805 */ /* 0x000fe2000001ff00 */
[----:B---3--:R-:W-:Y:S01]  /*2bd0*/  IMAD.MOV.U32 R2, RZ, RZ, RZ ;  /* 0x000000ffff027224 */ /* 0x008fe200078e00ff */
[----:B------:R-:W-:Y:S01]  /*2be0*/  MOV R6, RZ ;  /* 0x000000ff00067202 */ /* 0x000fe20000000f00 */
[----:B------:R-:W-:Y:S02]  /*2bf0*/  HFMA2 R14, -RZ, RZ, 0, 0 ;  /* 0x00000000ff0e7431 */ /* 0x000fe400000001ff */
[----:B------:R-:W-:Y:S01]  /*2c00*/  FADD.FTZ R3, RZ, R2 ;  /* 0x00000002ff037221 */ /* 0x000fe20000010000 */
[----:B------:R-:W-:Y:S01]  /*2c10*/  FADD.FTZ R2, RZ, R4 ;  /* 0x00000004ff027221 */ /* 0x000fe20000010000 */
[----:B------:R-:W-:Y:S01]  /*2c20*/  FADD.FTZ R5, RZ, R5 ;  /* 0x00000005ff057221 */ /* 0x000fe20000010000 */
[----:B------:R-:W-:Y:S01]  /*2c30*/  FADD.FTZ R6, RZ, R6 ;  /* 0x00000006ff067221 */ /* 0x000fe20000010000 */
[----:B------:R-:W-:-:S07]  /*2c40*/  FADD.FTZ R0, RZ, R0 ;  /* 0x00000000ff007221 */ /* 0x000fce0000010000 */
.L_x_1754:
[----:B------:R-:W-:Y:S05]  /*2c50*/  WARPSYNC.ALL ;  /* 0x0000000000007948 */ /* 0x000fea0003800000 */
[----:B------:R-:W1:Y:S08]  /*2c60*/  S2UR UR5, SR_CgaCtaId ;  /* 0x00000000000579c3 */ /* 0x000e700000008800 */
[----:B------:R-:W-:Y:S01]  /*2c70*/  BAR.SYNC.DEFER_BLOCKING 0x0 ;  /* 0x0000000000007b1d */ /* 0x000fe20000010000 */
[----:B------:R-:W-:-:S02]  /*2c80*/  ISETP.NE.AND P5, PT, R24, RZ, PT ;  /* 0x000000ff1800720c */ /* 0x000fc40003fa5270 */
[----:B------:R-:W-:Y:S02]  /*2c90*/  SHF.R.U32.HI R4, RZ, 0x1, R7 ;  /* 0x00000001ff047819 */ /* 0x000fe40000011607 */
[C---:B------:R-:W-:Y:S01]  /*2ca0*/  LOP3.LUT R8, R19.reuse, 0x3c0, RZ, 0xc0, !PT ;  /* 0x000003c013087812 */ /* 0x040fe200078ec0ff */
[----:B------:R-:W-:Y:S01]  /*2cb0*/  UMOV UR4, 0x400 ;  /* 0x0000040000047882 */ /* 0x000fe20000000000 */
[----:B------:R-:W-:Y:S01]  /*2cc0*/  SHF.R.U32.HI R7, RZ, 0x5, R19 ;  /* 0x00000005ff077819 */ /* 0x000fe20000011613 */
[----:B------:R-:W-:Y:S01]  /*2cd0*/  UIADD3 UR4, UPT, UPT, UR4, 0x20, URZ ;  /* 0x0000002004047890 */ /* 0x000fe2000fffe0ff */
[----:B------:R-:W-:Y:S01]  /*2ce0*/  ISETP.NE.OR P4, PT, R8, 0x40, P5 ;  /* 0x000000400800780c */ /* 0x000fe20002f85670 */
[----:B------:R-:W-:Y:S01]  /*2cf0*/  BSSY.RECONVERGENT B0, `(.L_x_1738) ;  /* 0x000001e000007945 */ /* 0x000fe20003800200 */
[----:B------:R-:W-:Y:S01]  /*2d00*/  LOP3.LUT P0, RZ, R19, 0x3c1, RZ, 0xc0, !PT ;  /* 0x000003c113ff7812 */ /* 0x000fe2000780c0ff */
[----:B------:R-:W-:Y:S01]  /*2d10*/  IMAD R4, R7, 0x60, R4 ;  /* 0x0000006007047824 */ /* 0x000fe200078e0204 */
[----:B------:R-:W-:-:S02]  /*2d20*/  LOP3.LUT R7, R19, 0x3e0, RZ, 0xc0, !PT ;  /* 0x000003e013077812 */ /* 0x000fc400078ec0ff */
[----:B------:R-:W-:Y:S02]  /*2d30*/  LOP3.LUT P1, RZ, R19, 0x3e1, RZ, 0xc0, !PT ;  /* 0x000003e113ff7812 */ /* 0x000fe4000782c0ff */
[----:B------:R-:W-:Y:S01]  /*2d40*/  ISETP.NE.OR P3, PT, R7, 0x20, P5 ;  /* 0x000000200700780c */ /* 0x000fe20002f65670 */
[----:B------:R-:W-:Y:S01]  /*2d50*/  FADD.FTZ R7, RZ, R14 ;  /* 0x0000000eff077221 */ /* 0x000fe20000010000 */
[----:B------:R-:W-:Y:S01]  /*2d60*/  ISETP.GT.U32.AND P2, PT, R19, 0x1f, PT ;  /* 0x0000001f1300780c */ /* 0x000fe20003f44070 */
[----:B-1----:R-:W-:-:S06]  /*2d70*/  ULEA UR4, UR5, UR4, 0x18 ;  /* 0x0000000405047291 */ /* 0x002fcc000f8ec0ff */
[----:B------:R-:W-:-:S05]  /*2d80*/  LEA R4, R4, UR4, 0x2 ;  /* 0x0000000404047c11 */ /* 0x000fca000f8e10ff */
        /* <DEDUP_REMOVED lines=10> */
[----:B------:R-:W4:Y:S04]  /*2e30*/  LDS R11, [R4+0x80] ;  /* 0x00008000040b7984 */ /* 0x000f280000000800 */
[----:B------:R-:W5:Y:S04]  /*2e40*/  LDS R10, [R4+0xc0] ;  /* 0x0000c000040a7984 */ /* 0x000f680000000800 */
[----:B0-----:R-:W0:Y:S04]  /*2e50*/  LDS R13, [R4+0x100] ;  /* 0x00010000040d7984 */ /* 0x001e280000000800 */
[----:B------:R-:W2:Y:S01]  /*2e60*/  LDS R12, [R4+0x140] ;  /* 0x00014000040c7984 */ /* 0x000ea20000000800 */
[----:B-1----:R-:W-:Y:S01]  /*2e70*/  FADD.FTZ R0, R0, R9 ;  /* 0x0000000900007221 */ /* 0x002fe20000010000 */
[----:B---3--:R-:W-:Y:S01]  /*2e80*/  FADD.FTZ R3, R3, R8 ;  /* 0x0000000803037221 */ /* 0x008fe20000010000 */
[----:B----4-:R-:W-:Y:S01]  /*2e90*/  FADD.FTZ R2, R2, R11 ;  /* 0x0000000b02027221 */ /* 0x010fe20000010000 */
[----:B-----5:R-:W-:Y:S01]  /*2ea0*/  FADD.FTZ R5, R5, R10 ;  /* 0x0000000a05057221 */ /* 0x020fe20000010000 */
[----:B0-----:R-:W-:Y:S01]  /*2eb0*/  FADD.FTZ R6, R6, R13 ;  /* 0x0000000d06067221 */ /* 0x001fe20000010000 */
[----:B--2---:R-:W-:-:S07]  /*2ec0*/  FADD.FTZ R7, R7, R12 ;  /* 0x0000000c07077221 */ /* 0x004fce0000010000 */
.L_x_1739:
[----:B------:R-:W-:Y:S05]  /*2ed0*/  BSYNC.RECONVERGENT B0 ;  /* 0x0000000000007941 */ /* 0x000fea0003800200 */
.L_x_1738:
        /* <DEDUP_REMOVED lines=12> */
[----:B------:R-:W5:Y:S04]  /*2fa0*/  LDS R11, [R4+0x80] ;  /* 0x00008000040b7984 */ /* 0x000f680000000800 */
[----:B------:R-:W2:Y:S04]  /*2fb0*/  LDS R10, [R4+0xc0] ;  /* 0x0000c000040a7984 */ /* 0x000ea80000000800 */
[----:B0-----:R-:W0:Y:S04]  /*2fc0*/  LDS R13, [R4+0x100] ;  /* 0x00010000040d7984 */ /* 0x001e280000000800 */
[----:B------:R-:W0:Y:S01]  /*2fd0*/  LDS R12, [R4+0x140] ;  /* 0x00014000040c7984 */ /* 0x000e220000000800 */
[----:B-1-3--:R-:W-:Y:S01]  /*2fe0*/  FADD.FTZ R0, R0, R9 ;  /* 0x0000000900007221 */ /* 0x00afe20000010000 */
[----:B----4-:R-:W-:Y:S01]  /*2ff0*/  FADD.FTZ R3, R3, R8 ;  /* 0x0000000803037221 */ /* 0x010fe20000010000 */
[----:B-----5:R-:W-:Y:S01]  /*3000*/  FADD.FTZ R2, R2, R11 ;  /* 0x0000000b02027221 */ /* 0x020fe20000010000 */
[----:B--2---:R-:W-:Y:S01]  /*3010*/  FADD.FTZ R5, R5, R10 ;  /* 0x0000000a05057221 */ /* 0x004fe20000010000 */
[----:B0-----:R-:W-:Y:S01]  /*3020*/  FADD.FTZ R6, R6, R13 ;  /* 0x0000000d06067221 */ /* 0x001fe20000010000 */
[----:B------:R-:W-:-:S07]  /*3030*/  FADD.FTZ R7, R7, R12 ;  /* 0x0000000c07077221 */ /* 0x000fce0000010000 */
.L_x_1741:
[----:B------:R-:W-:Y:S05]  /*3040*/  BSYNC.RECONVERGENT B0 ;  /* 0x0000000000007941 */ /* 0x000fea0003800200 */
.L_x_1740:
[----:B------:R-:W-:Y:S06]  /*3050*/  BAR.SYNC.DEFER_BLOCKING 0x0 ;  /* 0x0000000000007b1d */ /* 0x000fec0000010000 */
[----:B------:R-:W-:Y:S05]  /*3060*/  @P2 EXIT ;  /* 0x000000000000294d */ /* 0x000fea0003800000 */
[----:B------:R-:W-:-:S04]  /*3070*/  IMAD R17, R23, R17, R18 ;  /* 0x0000001117117224 */ /* 0x000fc800078e0212 */
[----:B------:R-:W-:Y:S01]  /*3080*/  IMAD R9, R17, UR38, RZ ;  /* 0x0000002611097c24 */ /* 0x000fe2000f8e02ff */
[----:B------:R-:W-:Y:S06]  /*3090*/  @P5 EXIT ;  /* 0x000000000000594d */ /* 0x000fec0003800000 */
[----:B------:R-:W4:Y:S01]  /*30a0*/  LDCU.64 UR4, c[0x0][0x390] ;  /* 0x00007200ff0477ac */ /* 0x000f220008000a00 */
[----:B------:R-:W-:Y:S01]  /*30b0*/  IMAD R9, R9, 0x60, RZ ;  /* 0x0000006009097824 */ /* 0x000fe200078e02ff */
[----:B-1-3--:R-:W-:Y:S01]  /*30c0*/  F2FP.BF16.F32.PACK_AB R0, R3, R0 ;  /* 0x000000000300723e */ /* 0x00afe200000010ff */
[----:B------:R-:W-:Y:S01]  /*30d0*/  IMAD R22, R22, 0x60, RZ ;  /* 0x0000006016167824 */ /* 0x000fe200078e02ff */
[----:B------:R-:W-:Y:S02]  /*30e0*/  F2FP.BF16.F32.PACK_AB R6, R7, R6 ;  /* 0x000000060706723e */ /* 0x000fe400000010ff */
[----:B------:R-:W-:Y:S02]  /*30f0*/  F2FP.BF16.F32.PACK_AB R2, R5, R2 ;  /* 0x000000020502723e */ /* 0x000fe400000010ff */
[----:B------:R-:W-:Y:S02]  /*3100*/  IADD3 R9, P0, P1, R16, R9, R22 ;  /* 0x0000000910097210 */ /* 0x000fe4000791e016 */
[----:B------:R-:W-:-:S02]  /*3110*/  PRMT R3, R2, 0x7632, R3 ;  /* 0x0000763202037816 */ /* 0x000fc40000000003 */
[----:B------:R-:W-:Y:S02]  /*3120*/  IADD3.X R4, PT, PT, RZ, RZ, RZ, P0, P1 ;  /* 0x000000ffff047210 */ /* 0x000fe400007e24ff */
[----:B------:R-:W-:Y:S02]  /*3130*/  PRMT R5, R6, 0x7632, R5 ;  /* 0x0000763206057816 */ /* 0x000fe40000000005 */
[----:B----4-:R-:W-:-:S04]  /*3140*/  LEA R8, P0, R9, UR4, 0x1 ;  /* 0x0000000409087c11 */ /* 0x010fc8000f8008ff */
[--C-:B------:R-:W-:Y:S02]  /*3150*/  LEA.HI.X R9, R9, UR5, R4.reuse, 0x1, P0 ;  /* 0x0000000509097c11 */ /* 0x100fe400080f0c04 */
        /* <DEDUP_REMOVED lines=8> */
.L_x_1706:
        /* <DEDUP_REMOVED lines=16> */
.L_x_1742:
[----:B------:R-:W-:Y:S05]  /*32e0*/  EXIT ;  /* 0x000000000000794d */ /* 0x000fea0003800000 */
.L_x_1710:
[----:B------:R-:W-:Y:S02]  /*32f0*/  HFMA2 R11, -RZ, RZ, 0, 1.847743988037109375e-06 ;  /* 0x0000001fff0b7431 */ /* 0x000fe400000001ff */
[----:B------:R-:W-:Y:S01]  /*3300*/  IMAD.MOV.U32 R12, RZ, RZ, 0x10 ;  /* 0x00000010ff0c7424 */ /* 0x000fe200078e00ff */
[----:B------:R-:W-:-:S07]  /*3310*/  MOV R15, 0xffffffff ;  /* 0xffffffff000f7802 */ /* 0x000fce0000000f00 */
[----:B------:R-:W-:Y:S05]  /*3320*/  WARPSYNC.COLLECTIVE R15, `(.L_x_1743) ;  /* 0x000000000f087348 */ /* 0x000fea0003c00000 */
[----:B------:R0:W1:Y:S02]  /*3330*/  SHFL.BFLY P6, R14, R13, R12, R11 ;  /* 0x0c00000c0d0e7389 */ /* 0x00006400000c000b */
[----:B01----:R-:W-:Y:S05]  /*3340*/  ENDCOLLECTIVE ;  /* 0x000000000000791b */ /* 0x003fea0003800000 */
.L_x_1743:
[----:B------:R-:W-:Y:S01]  /*3350*/  HFMA2 R12, -RZ, RZ, 0, 4.76837158203125e-07 ;  /* 0x00000008ff0c7431 */ /* 0x000fe200000001ff */
[----:B------:R-:W-:-:S05]  /*3360*/  FMNMX.FTZ R0, R14, -3.40282346638528859812e+38, !PT ;  /* 0xff7fffff0e007809 */ /* 0x000fca0007810000 */
[----:B------:R-:W-:-:S07]  /*3370*/  IMAD.MOV.U32 R13, RZ, RZ, R0 ;  /* 0x000000ffff0d7224 */ /* 0x000fce00078e0000 */
[----:B------:R-:W-:Y:S05]  /*3380*/  WARPSYNC.COLLECTIVE R15, `(.L_x_1744) ;  /* 0x000000000f087348 */ /* 0x000fea0003c00000 */
[----:B------:R0:W1:Y:S02]  /*3390*/  SHFL.BFLY P6, R14, R13, R12, R11 ;  /* 0x0c00000c0d0e7389 */ /* 0x00006400000c000b */
[----:B01----:R-:W-:Y:S05]  /*33a0*/  ENDCOLLECTIVE ;  /* 0x000000000000791b */ /* 0x003fea0003800000 */
.L_x_1744:
[----:B------:R-:W-:Y:S01]  /*33b0*/  IMAD.MOV.U32 R12, RZ, RZ, 0x4 ;  /* 0x00000004ff0c7424 */ /* 0x000fe200078e00ff */
[----:B------:R-:W-:-:S04]  /*33c0*/  FMNMX.FTZ R2, R0, R14, !PT ;  /* 0x0000000e00027209 */ /* 0x000fc80007810000 */
[----:B------:R-:W-:-:S07]  /*33d0*/  MOV R13, R2 ;  /* 0x00000002000d7202 */ /* 0x000fce0000000f00 */
[----:B------:R-:W-:Y:S05]  /*33e0*/  WARPSYNC.COLLECTIVE R15, `(.L_x_1745) ;  /* 0x000000000f087348 */ /* 0x000fea0003c00000 */
[----:B------:R0:W1:Y:S02]  /*33f0*/  SHFL.BFLY P6, R14, R13, R12, R11 ;  /* 0x0c00000c0d0e7389 */ /* 0x00006400000c000b */
[----:B01----:R-:W-:Y:S05]  /*3400*/  ENDCOLLECTIVE ;  /* 0x000000000000791b */ /* 0x003fea0003800000 */
.L_x_1745:
[----:B------:R-:W-:Y:S01]  /*3410*/  HFMA2 R12, -RZ, RZ, 0, 1.1920928955078125e-07 ;  /* 0x00000002ff0c7431 */ /* 0x000fe200000001ff */
[----:B------:R-:W-:-:S04]  /*3420*/  FMNMX.FTZ R3, R2, R14, !PT ;  /* 0x0000000e02037209 */ /* 0x000fc80007810000 */
[----:B------:R-:W-:-:S07]  /*3430*/  MOV R13, R3 ;  /* 0x00000003000d7202 */ /* 0x000fce0000000f00 */
[----:B------:R-:W-:Y:S05]  /*3440*/  WARPSYNC.COLLECTIVE R15, `(.L_x_1746) ;  /* 0x000000000f087348 */ /* 0x000fea0003c00000 */
[----:B------:R0:W1:Y:S02]  /*3450*/  SHFL.BFLY P6, R14, R13, R12, R11 ;  /* 0x0c00000c0d0e7389 */ /* 0x00006400000c000b */
[----:B01----:R-:W-:Y:S05]  /*3460*/  ENDCOLLECTIVE ;  /* 0x000000000000791b */ /* 0x003fea0003800000 */
.L_x_1746:
[----:B------:R-:W-:Y:S05]  /*3470*/  BRA `(.L_x_1747) ;  /* 0xffffffd400d87947 */ /* 0x000fea000383ffff */
.L_x_1737:
[----:B-1-3--:R-:W-:Y:S02]  /*3480*/  HFMA2 R11, -RZ, RZ, 0, 1.847743988037109375e-06 ;  /* 0x0000001fff0b7431 */ /* 0x00afe400000001ff */
[----:B0-----:R-:W-:Y:S01]  /*3490*/  IMAD.MOV.U32 R13, RZ, RZ, RZ ;  /* 0x000000ffff0d7224 */ /* 0x001fe200078e00ff */
[----:B------:R-:W-:Y:S01]  /*34a0*/  MOV R12, 0x1 ;  /* 0x00000001000c7802 */ /* 0x000fe20000000f00 */
[----:B--2---:R-:W-:-:S07]  /*34b0*/  IMAD.MOV.U32 R15, RZ, RZ, -0x1 ;  /* 0xffffffffff0f7424 */ /* 0x004fce00078e00ff */
[----:B------:R-:W-:Y:S05]  /*34c0*/  WARPSYNC.COLLECTIVE R15, `(.L_x_1748) ;  /* 0x000000000f087348 */ /* 0x000fea0003c00000 */
[----:B------:R0:W1:Y:S02]  /*34d0*/  SHFL.BFLY P6, R14, R13, R12, R11 ;  /* 0x0c00000c0d0e7389 */ /* 0x00006400000c000b */
[----:B01----:R-:W-:Y:S05]  /*34e0*/  ENDCOLLECTIVE ;  /* 0x000000000000791b */ /* 0x003fea0003800000 */
.L_x_1748:
[----:B------:R-:W-:-:S07]  /*34f0*/  MOV R0, R14 ;  /* 0x0000000e00007202 */ /* 0x000fce0000000f00 */
[----:B------:R-:W-:Y:S05]  /*3500*/  WARPSYNC.COLLECTIVE R15, `(.L_x_1749) ;  /* 0x000000000f087348 */ /* 0x000fea0003c00000 */
[----:B------:R0:W1:Y:S02]  /*3510*/  SHFL.BFLY P6, R14, R13, R12, R11 ;  /* 0x0c00000c0d0e7389 */ /* 0x00006400000c000b */
[----:B01----:R-:W-:Y:S05]  /*3520*/  ENDCOLLECTIVE ;  /* 0x000000000000791b */ /* 0x003fea0003800000 */
.L_x_1749:
[----:B------:R-:W-:Y:S01]  /*3530*/  FADD.FTZ R0, RZ, R0 ;  /* 0x00000000ff007221 */ /* 0x000fe20000010000 */
[----:B------:R-:W-:-:S07]  /*3540*/  MOV R2, R14 ;  /* 0x0000000e00027202 */ /* 0x000fce0000000f00 */
[----:B------:R-:W-:Y:S05]  /*3550*/  WARPSYNC.COLLECTIVE R15, `(.L_x_1750) ;  /* 0x000000000f087348 */ /* 0x000fea0003c00000 */
[----:B------:R0:W1:Y:S02]  /*3560*/  SHFL.BFLY P6, R14, R13, R12, R11 ;  /* 0x0c00000c0d0e7389 */ /* 0x00006400000c000b */
[----:B01----:R-:W-:Y:S05]  /*3570*/  ENDCOLLECTIVE ;  /* 0x000000000000791b */ /* 0x003fea0003800000 */
.L_x_1750:
[----:B------:R-:W-:Y:S01]  /*3580*/  FADD.FTZ R3, RZ, R2 ;  /* 0x00000002ff037221 */ /* 0x000fe20000010000 */
[----:B------:R-:W-:-:S07]  /*3590*/  IMAD.MOV.U32 R4, RZ, RZ, R14 ;  /* 0x000000ffff047224 */ /* 0x000fce00078e000e */
[----:B------:R-:W-:Y:S05]  /*35a0*/  WARPSYNC.COLLECTIVE R15, `(.L_x_1751) ;  /* 0x000000000f087348 */ /* 0x000fea0003c00000 */
[----:B------:R0:W1:Y:S02]  /*35b0*/  SHFL.BFLY P6, R14, R13, R12, R11 ;  /* 0x0c00000c0d0e7389 */ /* 0x00006400000c000b */
[----:B01----:R-:W-:Y:S05]  /*35c0*/  ENDCOLLECTIVE ;  /* 0x000000000000791b */ /* 0x003fea0003800000 */
.L_x_1751:
[----:B------:R-:W-:Y:S01]  /*35d0*/  FADD.FTZ R2, RZ, R4 ;  /* 0x00000004ff027221 */ /* 0x000fe20000010000 */
[----:B------:R-:W-:-:S07]  /*35e0*/  MOV R5, R14 ;  /* 0x0000000e00057202 */ /* 0x000fce0000000f00 */
[----:B------:R-:W-:Y:S05]  /*35f0*/  WARPSYNC.COLLECTIVE R15, `(.L_x_1752) ;  /* 0x000000000f087348 */ /* 0x000fea0003c00000 */
[----:B------:R0:W1:Y:S02]  /*3600*/  SHFL.BFLY P6, R14, R13, R12, R11 ;  /* 0x0c00000c0d0e7389 */ /* 0x00006400000c000b */
[----:B01----:R-:W-:Y:S05]  /*3610*/  ENDCOLLECTIVE ;  /* 0x000000000000791b */ /* 0x003fea0003800000 */
.L_x_1752:
[----:B------:R-:W-:Y:S01]  /*3620*/  FADD.FTZ R5, RZ, R5 ;  /* 0x00000005ff057221 */ /* 0x000fe20000010000 */
[----:B------:R-:W-:-:S07]  /*3630*/  MOV R6, R14 ;  /* 0x0000000e00067202 */ /* 0x000fce0000000f00 */
[----:B------:R-:W-:Y:S05]  /*3640*/  WARPSYNC.COLLECTIVE R15, `(.L_x_1753) ;  /* 0x000000000f087348 */ /* 0x000fea0003c00000 */
[----:B------:R0:W1:Y:S02]  /*3650*/  SHFL.BFLY P6, R14, R13, R12, R11 ;  /* 0x0c00000c0d0e7389 */ /* 0x00006400000c000b */
[----:B01----:R-:W-:Y:S05]  /*3660*/  ENDCOLLECTIVE ;  /* 0x000000000000791b */ /* 0x003fea0003800000 */
.L_x_1753:
[----:B------:R-:W-:Y:S01]  /*3670*/  FADD.FTZ R6, RZ, R6 ;  /* 0x00000006ff067221 */ /* 0x000fe20000010000 */
[----:B------:R-:W-:Y:S06]  /*3680*/  BRA `(.L_x_1754) ;  /* 0xfffffff400707947 */ /* 0x000fec000383ffff */
.L_x_1755:
        /* <DEDUP_REMOVED lines=15> */
.L_x_27277:


//--------------------- .text._ZN4vllm25paged_attention_v2_kernelI13__nv_bfloat16hLi80ELi16ELi128ELNS_18Fp8KVCacheDataTypeE2ELb1ELi512EEEvPfS3_PT_PKS4_PKT0_SA_ifPKiSC_iPKfiiiSE_SE_iiiii --------------------------
	.section	.text._ZN4vllm25paged_attention_v2_kernelI13__nv_bfloat16hLi80ELi16ELi128ELNS_18Fp8KVCacheDataTypeE2ELb1ELi512EEEvPfS3_PT_PKS4_PKT0_SA_ifPKiSC_iPKfiiiSE_SE_iiiii,"ax",@progbits
	.align	128
        .global         _ZN4vllm25paged_attention_v2_kernelI13__nv_bfloat16hLi80ELi16ELi128ELNS_18Fp8KVCacheDataTypeE2ELb1ELi512EEEvPfS3_PT_PKS4_PKT0_SA_ifPKiSC_iPKfiiiSE_SE_iiiii
        .type           _ZN4vllm25paged_attention_v2_kernelI13__nv_bfloat16hLi80ELi16ELi128ELNS_18Fp8KVCacheDataTypeE2ELb1ELi512EEEvPfS3_PT_PKS4_PKT0_SA_ifPKiSC_iPKfiiiSE_SE_iiiii,@function
        .size           _ZN4vllm25paged_attention_v2_kernelI13__nv_bfloat16hLi80ELi16ELi128ELNS_18Fp8KVCacheDataTypeE2ELb1ELi512EEEvPfS3_PT_PKS4_PKT0_SA_ifPKiSC_iPKfiiiSE_SE_iiiii,(.L_x_27278 - _ZN4vllm25paged_attention_v2_kernelI13__nv_bfloat16hLi80ELi16ELi128ELNS_18Fp8KVCacheDataTypeE2ELb1ELi512EEEvPfS3_PT_PKS4_PKT0_SA_ifPKiSC_iPKfiiiSE_SE_iiiii)
        .other          _ZN4vllm25paged_attention_v2_kernelI13__nv_bfloat16hLi80ELi16ELi128ELNS_18Fp8KVCacheDataTypeE2ELb1ELi512EEEvPfS3_PT_PKS4_PKT0_SA_ifPKiSC_iPKfiiiSE_SE_iiiii,@"STO_CUDA_ENTRY STV_DEFAULT"
_ZN4vllm25paged_attention_v2_kernelI13__nv_bfloat16hLi80ELi16ELi128ELNS_18Fp8KVCacheDataTypeE2ELb1ELi512EEEvPfS3_PT_PKS4_PKT0_SA_ifPKiSC_iPKfiiiSE_SE_iiiii:
.text._ZN4vllm25paged_attention_v2_kernelI13__nv_bfloat16hLi80ELi16ELi128ELNS_18Fp8KVCacheDataTypeE2ELb1ELi512EEEvPfS3_PT_PKS4_PKT0_SA_ifPKiSC_iPKfiiiSE_SE_iiiii:
        /* <DEDUP_REMOVED lines=110> */
.L_x_1756:
        /* <DEDUP_REMOVED lines=23> */
.L_x_1762:
        /* <DEDUP_REMOVED lines=41> */
.L_x_1761:
[----:B------:R-:W-:Y:S05]  /*0ae0*/  BSYNC.RECONVERGENT B0 ;  /* 0x0000000000007941 */ /* 0x000fea0003800200 */
.L_x_1760:
[----:B------:R-:W-:-:S05]  /*0af0*/  VIADD R14, R14, 0x4 ;  /* 0x000000040e0e7836 */ /* 0x000fca0000000000 */
[----:B------:R-:W-:-:S13]  /*0b00*/  ISETP.GE.U32.AND P0, PT, R14, R5, PT ;  /* 0x000000050e00720c */ /* 0x000fda0003f06070 */
[----:B------:R-:W-:Y:S05]  /*0b10*/  @!P0 BRA `(.L_x_1762) ;  /* 0xfffffffc004c8947 */ /* 0x000fea000383ffff */
.L_x_1758:
[----:B------:R-:W-:Y:S05]  /*0b20*/  BSYNC.RECONVERGENT B6 ;  /* 0x0000000000067941 */ /* 0x000fea0003800200 */
.L_x_1757:
        /* <DEDUP_REMOVED lines=11> */
.L_x_1800:
        /* <DEDUP_REMOVED lines=42> */
.L_x_1768:
        /* <DEDUP_REMOVED lines=11> */
.L_x_1767:
[----:B------:R-:W-:Y:S05]  /*0f30*/  BSYNC.RECONVERGENT B1 ;  /* 0x0000000000017941 */ /* 0x000fea0003800200 */
.L_x_1766:
        /* <DEDUP_REMOVED lines=12> */
.L_x_1771:
        /* <DEDUP_REMOVED lines=100> */
.L_x_1770:
[----:B------:R-:W-:Y:S05]  /*1640*/  BSYNC.RECONVERGENT B1 ;  /* 0x0000000000017941 */ /* 0x000fea0003800200 */
.L_x_1769:
        /* <DEDUP_REMOVED lines=55> */
.L_x_1773:
[----:B------:R-:W-:Y:S05]  /*19c0*/  BSYNC.RECONVERGENT B1 ;  /* 0x0000000000017941 */ /* 0x000fea0003800200 */
.L_x_1772:
        /* <DEDUP_REMOVED lines=26> */
.L_x_1765:
[----:B------:R-:W-:Y:S05]  /*1b70*/  BSYNC.RECONVERGENT B0 ;  /* 0x0000000000007941 */ /* 0x000fea0003800200 */
.L_x_1764:
        /* <DEDUP_REMOVED lines=40> */
.L_x_1778:
[----:B------:R-:W1:Y:S01]  /*1e00*/  LDS R21, [R4] ;  /* 0x0000000004157984 */ /* 0x000e620000000800 */
[----:B------:R-:W-:-:S05]  /*1e10*/  VIADD R9, R9, 0x1 ;  /* 0x0000000109097836 */ /* 0x000fca0000000000 */
[----:B------:R-:W-:Y:S01]  /*1e20*/  ISETP.NE.AND P0, PT, R9, RZ, PT ;  /* 0x000000ff0900720c */ /* 0x000fe20003f05270 */
[----:B-1----:R-:W-:-:S05]  /*1e30*/  FMUL.FTZ R21, R21, R2 ;  /* 0x0000000215157220 */ /* 0x002fca0000410000 */
[----:B------:R1:W-:Y:S02]  /*1e40*/  STS [R4], R21 ;  /* 0x0000001504007388 */ /* 0x0003e40000000800 */
[----:B-1----:R-:W-:-:S05]  /*1e50*/  IADD3 R4, PT, PT, R4, 0x200, RZ ;  /* 0x0000020004047810 */ /* 0x002fca0007ffe0ff */
[----:B------:R-:W-:Y:S05]  /*1e60*/  @P0 BRA `(.L_x_1778) ;  /* 0xfffffffc00e40947 */ /* 0x000fea000383ffff */
.L_x_1777:
[----:B------:R-:W-:Y:S05]  /*1e70*/  BSYNC.RECONVERGENT B1 ;  /* 0x0000000000017941 */ /* 0x000fea0003800200 */
.L_x_1776:
        /* <DEDUP_REMOVED lines=12> */
.L_x_1781:
        /* <DEDUP_REMOVED lines=52> */
.L_x_1780:
[----:B------:R-:W-:Y:S05]  /*2280*/  BSYNC.RECONVERGENT B1 ;  /* 0x0000000000017941 */ /* 0x000fea0003800200 */
.L_x_1779:
        /* <DEDUP_REMOVED lines=31> */
.L_x_1783:
[----:B------:R-:W-:Y:S05]  /*2480*/  BSYNC.RECONVERGENT B1 ;  /* 0x0000000000017941 */ /* 0x000fea0003800200 */
.L_x_1782:
        /* <DEDUP_REMOVED lines=14> */
.L_x_1775:
[----:B------:R-:W-:Y:S05]  /*2570*/  BSYNC.RECONVERGENT B0 ;  /* 0x0000000000007941 */ /* 0x000fea0003800200 */
.L_x_1774:
        /* <DEDUP_REMOVED lines=18> */
.L_x_1785:
[----:B------:R-:W-:Y:S05]  /*26a0*/  BSYNC.RECONVERGENT B0 ;  /* 0x0000000000007941 */ /* 0x000fea0003800200 */
.L_x_1784:
        /* <DEDUP_REMOVED lines=26> */
.L_x_1789:
        /* <DEDUP_REMOVED lines=34> */
.L_x_1788:
        /* <DEDUP_REMOVED lines=16> */
.L_x_1787:
[----:B------:R-:W-:Y:S05]  /*2b70*/  BSYNC.RECONVERGENT B6 ;  /* 0x0000000000067941 */ /* 0x000fea0003800200 */
.L_x_1786:
[----:B------:R-:W-:Y:S01]  /*2b80*/  UMOV UR4, 0xffffffff ;  /* 0xffffffff00047882 */ /* 0x000fe20000000000 */
[----:B------:R-:W-:Y:S02]  /*2b90*/  LOP3.LUT R6, R19, 0x1f, RZ, 0xc0, !PT ;  /* 0x0000001f13067812 */ /* 0x000fe400078ec0ff */
[----:B------:R-:W-:Y:S05]  /*2ba0*/  BRA.DIV UR4, `(.L_x_1790) ;  /* 0x0000000a040c7947 */ /* 0x000fea000b800000 */
[----:B-1----:R-:W-:Y:S01]  /*2bb0*/  HFMA2 R0, -RZ, RZ, 0, 0 ;  /* 0x00000000ff007431 */ /* 0x002fe200000001ff */
[----:B---3--:R-:W-:Y:S02]  /*2bc0*/  MOV R2, RZ ;  /* 0x000000ff00027202 */ /* 0x008fe40000000f00 */
[----:B------:R-:W-:Y:S01]  /*2bd0*/  CS2R R4, SRZ ;  /* 0x0000000000047805 */ /* 0x000fe2000001ff00 */
[----:B------:R-:W-:Y:S02]  /*2be0*/  IMAD.MOV.U32 R14, RZ, RZ, RZ ;  /* 0x000000ffff0e7224 */ /* 0x000fe400078e00ff */
[----:B------:R-:W-:-:S03]  /*2bf0*/  FADD.FTZ R3, RZ, R2 ;  /* 0x00000002ff037221 */ /* 0x000fc60000010000 */
[----:B------:R-:W-:Y:S01]  /*2c00*/  FADD.FTZ R2, RZ, R4 ;  /* 0x00000004ff027221 */ /* 0x000fe20000010000 */
[----:B------:R-:W-:Y:S01]  /*2c10*/  FADD.FTZ R5, RZ, R5 ;  /* 0x00000005ff057221 */ /* 0x000fe20000010000 */
[----:B------:R-:W-:-:S07]  /*2c20*/  FADD.FTZ R0, RZ, R0 ;  /* 0x00000000ff007221 */ /* 0x000fce0000010000 */
.L_x_1806:
[----:B------:R-:W-:Y:S05]  /*2c30*/  WARPSYNC.ALL ;  /* 0x0000000000007948 */ /* 0x000fea0003800000 */
[----:B------:R-:W1:Y:S08]  /*2c40*/  S2UR UR5, SR_CgaCtaId ;  /* 0x00000000000579c3 */ /* 0x000e700000008800 */
[----:B------:R-:W-:Y:S01]  /*2c50*/  BAR.SYNC.DEFER_BLOCKING 0x0 ;  /* 0x0000000000007b1d */ /* 0x000fe20000010000 */
[----:B------:R-:W-:Y:S01]  /*2c60*/  SHF.R.U32.HI R4, RZ, 0x1, R6 ;  /* 0x00000001ff047819 */ /* 0x000fe20000011606 */
[----:B------:R-:W-:Y:S01]  /*2c70*/  FADD.FTZ R14, RZ, R14 ;  /* 0x0000000eff0e7221 */ /* 0x000fe20000010000 */
[----:B------:R-:W-:-:S02]  /*2c80*/  ISETP.NE.AND P5, PT, R24, RZ, PT ;  /* 0x000000ff1800720c */ /* 0x000fc40003fa5270 */
        /* <DEDUP_REMOVED lines=8> */
[C---:B------:R-:W-:Y:S02]  /*2d10*/  LOP3.LUT R6, R19.reuse, 0x3e0, RZ, 0xc0, !PT ;  /* 0x000003e013067812 */ /* 0x040fe400078ec0ff */
[----:B------:R-:W-:-:S02]  /*2d20*/  LOP3.LUT P1, RZ, R19, 0x3e1, RZ, 0xc0, !PT ;  /* 0x000003e113ff7812 */ /* 0x000fc4000782c0ff */
[----:B------:R-:W-:Y:S02]  /*2d30*/  ISETP.GT.U32.AND P2, PT, R19, 0x1f, PT ;  /* 0x0000001f1300780c */ /* 0x000fe40003f44070 */
[----:B------:R-:W-:Y:S01]  /*2d40*/  ISETP.NE.OR P3, PT, R6, 0x20, P5 ;  /* 0x000000200600780c */ /* 0x000fe20002f65670 */
[----:B-1----:R-:W-:-:S06]  /*2d50*/  ULEA UR4, UR5, UR4, 0x18 ;  /* 0x0000000405047291 */ /* 0x002fcc000f8ec0ff */
[----:B------:R-:W-:-:S05]  /*2d60*/  LEA R7, R4, UR4, 0x2 ;  /* 0x0000000404077c11 */ /* 0x000fca000f8e10ff */
        /* <DEDUP_REMOVED lines=11> */
[----:B0-----:R-:W0:Y:S01]  /*2e20*/  LDS R13, [R7+0x100] ;  /* 0x00010000070d7984 */ /* 0x001e220000000800 */
[----:B-1----:R-:W-:Y:S01]  /*2e30*/  FADD.FTZ R0, R0, R9 ;  /* 0x0000000900007221 */ /* 0x002fe20000010000 */
[----:B---3--:R-:W-:Y:S01]  /*2e40*/  FADD.FTZ R3, R3, R4 ;  /* 0x0000000403037221 */ /* 0x008fe20000010000 */
[----:B----4-:R-:W-:Y:S01]  /*2e50*/  FADD.FTZ R2, R2, R11 ;  /* 0x0000000b02027221 */ /* 0x010fe20000010000 */
[----:B-----5:R-:W-:Y:S01]  /*2e60*/  FADD.FTZ R5, R5, R6 ;  /* 0x0000000605057221 */ /* 0x020fe20000010000 */
[----:B0-----:R-:W-:-:S07]  /*2e70*/  FADD.FTZ R14, R14, R13 ;  /* 0x0000000d0e0e7221 */ /* 0x001fce0000010000 */
.L_x_1792:
[----:B------:R-:W-:Y:S05]  /*2e80*/  BSYNC.RECONVERGENT B0 ;  /* 0x0000000000007941 */ /* 0x000fea0003800200 */
.L_x_1791:
        /* <DEDUP_REMOVED lines=13> */
[----:B0-----:R-:W0:Y:S01]  /*2f60*/  LDS R13, [R7+0x100] ;  /* 0x00010000070d7984 */ /* 0x001e220000000800 */
[----:B-1-3--:R-:W-:Y:S01]  /*2f70*/  FADD.FTZ R0, R0, R9 ;  /* 0x0000000900007221 */ /* 0x00afe20000010000 */
[----:B----4-:R-:W-:Y:S01]  /*2f80*/  FADD.FTZ R3, R3, R4 ;  /* 0x0000000403037221 */ /* 0x010fe20000010000 */
[----:B-----5:R-:W-:Y:S01]  /*2f90*/  FADD.FTZ R2, R2, R11 ;  /* 0x0000000b02027221 */ /* 0x020fe20000010000 */
[----:B--2---:R-:W-:Y:S01]  /*2fa0*/  FADD.FTZ R5, R5, R6 ;  /* 0x0000000605057221 */ /* 0x004fe20000010000 */
[----:B0-----:R-:W-:-:S07]  /*2fb0*/  FADD.FTZ R14, R14, R13 ;  /* 0x0000000d0e0e7221 */ /* 0x001fce0000010000 */
.L_x_1794:
[----:B------:R-:W-:Y:S05]  /*2fc0*/  BSYNC.RECONVERGENT B0 ;  /* 0x0000000000007941 */ /* 0x000fea0003800200 */
.L_x_1793:
        /* <DEDUP_REMOVED lines=10> */
[----:B------:R-:W-:Y:S02]  /*3070*/  F2FP.BF16.F32.PACK_AB R14, RZ, R14 ;  /* 0x0000000eff0e723e */ /* 0x000fe400000010ff */
[----:B------:R-:W-:Y:S02]  /*3080*/  IADD3 R7, P0, P1, R16, R7, R22 ;  /* 0x0000000710077210 */ /* 0x000fe4000791e016 */
[----:B------:R-:W-:-:S02]  /*3090*/  PRMT R3, R0, 0x7632, R3 ;  /* 0x0000763200037816 */ /* 0x000fc40000000003 */
[----:B------:R-:W-:Y:S02]  /*30a0*/  IADD3.X R6, PT, PT, RZ, RZ, RZ, P0, P1 ;  /* 0x000000ffff067210 */ /* 0x000fe400007e24ff */
[----:B-1----:R-:W-:-:S04]  /*30b0*/  LEA R4, P0, R7, UR4, 0x1 ;  /* 0x0000000407047c11 */ /* 0x002fc8000f8008ff */
[--C-:B------:R-:W-:Y:S02]  /*30c0*/  LEA.HI.X R5, R7, UR5, R6.reuse, 0x1, P0 ;  /* 0x0000000507057c11 */ /* 0x100fe400080f0c06 */
[----:B------:R-:W-:-:S03]  /*30d0*/  PRMT R6, R2, 0x7632, R6 ;  /* 0x0000763202067816 */ /* 0x000fc60000000006 */
[----:B------:R-:W-:Y:S04]  /*30e0*/  STG.E.U16 desc[UR36][R4.64], R0 ;  /* 0x0000000004007986 */ /* 0x000fe8000c101524 */
[----:B------:R-:W-:Y:S04]  /*30f0*/  STG.E.U16 desc[UR36][R4.64+0x20], R3 ;  /* 0x0000200304007986 */ /* 0x000fe8000c101524 */
[----:B------:R-:W-:Y:S04]  /*3100*/  STG.E.U16 desc[UR36][R4.64+0x40], R2 ;  /* 0x0000400204007986 */ /* 0x000fe8000c101524 */
[----:B------:R-:W-:Y:S04]  /*3110*/  STG.E.U16 desc[UR36][R4.64+0x60], R6 ;  /* 0x0000600604007986 */ /* 0x000fe8000c101524 */
[----:B------:R-:W-:Y:S01]  /*3120*/  STG.E.U16 desc[UR36][R4.64+0x80], R14 ;  /* 0x0000800e04007986 */ /* 0x000fe2000c101524 */
[----:B------:R-:W-:Y:S05]  /*3130*/  EXIT ;  /* 0x000000000000794d */ /* 0x000fea0003800000 */
.L_x_1759:
        /* <DEDUP_REMOVED lines=16> */
.L_x_1795:
[----:B------:R-:W-:Y:S05]  /*3240*/  EXIT ;  /* 0x000000000000794d */ /* 0x000fea0003800000 */
.L_x_1763:
[----:B------:R-:W-:Y:S01]  /*3250*/  HFMA2 R12, -RZ, RZ, 0, 9.5367431640625e-07 ;  /* 0x00000010ff0c7431 */ /* 0x000fe200000001ff */
[----:B------:R-:W-:Y:S01]  /*3260*/  MOV R11, 0x1f ;  /* 0x0000001f000b7802 */ /* 0x000fe20000000f00 */
[----:B------:R-:W-:-:S07]  /*3270*/  IMAD.MOV.U32 R15, RZ, RZ, -0x1 ;  /* 0xffffffffff0f7424 */ /* 0x000fce00078e00ff */
[----:B------:R-:W-:Y:S05]  /*3280*/  WARPSYNC.COLLECTIVE R15, `(.L_x_1796) ;  /* 0x000000000f087348 */ /* 0x000fea0003c00000 */
[----:B------:R0:W1:Y:S02]  /*3290*/  SHFL.BFLY P6, R14, R13, R12, R11 ;  /* 0x0c00000c0d0e7389 */ /* 0x00006400000c000b */
[----:B01----:R-:W-:Y:S05]  /*32a0*/  ENDCOLLECTIVE ;  /* 0x000000000000791b */ /* 0x003fea0003800000 */
.L_x_1796:
[----:B------:R-:W-:Y:S01]  /*32b0*/  HFMA2 R12, -RZ, RZ, 0, 4.76837158203125e-07 ;  /* 0x00000008ff0c7431 */ /* 0x000fe200000001ff */
[----:B------:R-:W-:-:S04]  /*32c0*/  FMNMX.FTZ R0, R14, -3.40282346638528859812e+38, !PT ;  /* 0xff7fffff0e007809 */ /* 0x000fc80007810000 */
[----:B------:R-:W-:-:S07]  /*32d0*/  MOV R13, R0 ;  /* 0x00000000000d7202 */ /* 0x000fce0000000f00 */
[----:B------:R-:W-:Y:S05]  /*32e0*/  WARPSYNC.COLLECTIVE R15, `(.L_x_1797) ;  /* 0x000000000f087348 */ /* 0x000fea0003c00000 */
[----:B------:R0:W1:Y:S02]  /*32f0*/  SHFL.BFLY P6, R14, R13, R12, R11 ;  /* 0x0c00000c0d0e7389 */ /* 0x00006400000c000b */
[----:B01----:R-:W-:Y:S05]  /*3300*/  ENDCOLLECTIVE ;  /* 0x000000000000791b */ /* 0x003fea0003800000 */
.L_x_1797:
[----:B------:R-:W-:Y:S02]  /*3310*/  MOV R12, 0x4 ;  /* 0x00000004000c7802 */ /* 0x000fe40000000f00 */
[----:B------:R-:W-:-:S05]  /*3320*/  FMNMX.FTZ R2, R0, R14, !PT ;  /* 0x0000000e00027209 */ /* 0x000fca0007810000 */
[----:B------:R-:W-:-:S07]  /*3330*/  IMAD.MOV.U32 R13, RZ, RZ, R2 ;  /* 0x000000ffff0d7224 */ /* 0x000fce00078e0002 */
[----:B------:R-:W-:Y:S05]  /*3340*/  WARPSYNC.COLLECTIVE R15, `(.L_x_1798) ;  /* 0x000000000f087348 */ /* 0x000fea0003c00000 */
[----:B------:R0:W1:Y:S02]  /*3350*/  SHFL.BFLY P6, R14, R13, R12, R11 ;  /* 0x0c00000c0d0e7389 */ /* 0x00006400000c000b */
[----:B01----:R-:W-:Y:S05]  /*3360*/  ENDCOLLECTIVE ;  /* 0x000000000000791b */ /* 0x003fea0003800000 */
.L_x_1798:
[----:B------:R-:W-:Y:S01]  /*3370*/  IMAD.MOV.U32 R12, RZ, RZ, 0x2 ;  /* 0x00000002ff0c7424 */ /* 0x000fe200078e00ff */
[----:B------:R-:W-:-:S04]  /*3380*/  FMNMX.FTZ R3, R2, R14, !PT ;  /* 0x0000000e02037209 */ /* 0x000fc80007810000 */
[----:B------:R-:W-:-:S07]  /*3390*/  MOV R13, R3 ;  /* 0x00000003000d7202 */ /* 0x000fce0000000f00 */
[----:B------:R-:W-:Y:S05]  /*33a0*/  WARPSYNC.COLLECTIVE R15, `(.L_x_1799) ;  /* 0x000000000f087348 */ /* 0x000fea0003c00000 */
[----:B------:R0:W1:Y:S02]  /*33b0*/  SHFL.BFLY P6, R14, R13, R12, R11 ;  /* 0x0c00000c0d0e7389 */ /* 0x00006400000c000b */
[----:B01----:R-:W-:Y:S05]  /*33c0*/  ENDCOLLECTIVE ;  /* 0x000000000000791b */ /* 0x003fea0003800000 */
.L_x_1799:
[----:B------:R-:W-:Y:S05]  /*33d0*/  BRA `(.L_x_1800) ;  /* 0xffffffd800007947 */ /* 0x000fea000383ffff */
.L_x_1790:
[----:B0--3--:R-:W-:Y:S01]  /*33e0*/  HFMA2 R13, -RZ, RZ, 0, 0 ;  /* 0x00000000ff0d7431 */ /* 0x009fe200000001ff */
[----:B------:R-:W-:Y:S01]  /*33f0*/  MOV R12, 0x1 ;  /* 0x00000001000c7802 */ /* 0x000fe20000000f00 */
[----:B-1----:R-:W-:Y:S01]  /*3400*/  IMAD.MOV.U32 R11, RZ, RZ, 0x1f ;  /* 0x0000001fff0b7424 */ /* 0x002fe200078e00ff */
[----:B--2---:R-:W-:-:S07]  /*3410*/  MOV R15, 0xffffffff ;  /* 0xffffffff000f7802 */ /* 0x004fce0000000f00 */
[----:B------:R-:W-:Y:S05]  /*3420*/  WARPSYNC.COLLECTIVE R15, `(.L_x_1801) ;  /* 0x000000000f087348 */ /* 0x000fea0003c00000 */
[----:B------:R0:W1:Y:S02]  /*3430*/  SHFL.BFLY P6, R14, R13, R12, R11 ;  /* 0x0c00000c0d0e7389 */ /* 0x00006400000c000b */
[----:B01----:R-:W-:Y:S05]  /*3440*/  ENDCOLLECTIVE ;  /* 0x000000000000791b */ /* 0x003fea0003800000 */
.L_x_1801:
[----:B------:R-:W-:-:S07]  /*3450*/  MOV R0, R14 ;  /* 0x0000000e00007202 */ /* 0x000fce0000000f00 */
[----:B------:R-:W-:Y:S05]  /*3460*/  WARPSYNC.COLLECTIVE R15, `(.L_x_1802) ;  /* 0x000000000f087348 */ /* 0x000fea0003c00000 */
[----:B------:R0:W1:Y:S02]  /*3470*/  SHFL.BFLY P6, R14, R13, R12, R11 ;  /* 0x0c00000c0d0e7389 */ /* 0x00006400000c000b */
[----:B01----:R-:W-:Y:S05]  /*3480*/  ENDCOLLECTIVE ;  /* 0x000000000000791b */ /* 0x003fea0003800000 */
.L_x_1802:
[----:B------:R-:W-:Y:S01]  /*3490*/  FADD.FTZ R0, RZ, R0 ;  /* 0x00000000ff007221 */ /* 0x000fe20000010000 */
[----:B------:R-:W-:-:S07]  /*34a0*/  IMAD.MOV.U32 R2, RZ, RZ, R14 ;  /* 0x000000ffff027224 */ /* 0x000fce00078e000e */
[----:B------:R-:W-:Y:S05]  /*34b0*/  WARPSYNC.COLLECTIVE R15, `(.L_x_1803) ;  /* 0x000000000f087348 */ /* 0x000fea0003c00000 */
[----:B------:R0:W1:Y:S02]  /*34c0*/  SHFL.BFLY P6, R14, R13, R12, R11 ;  /* 0x0c00000c0d0e7389 */ /* 0x00006400000c000b */
[----:B01----:R-:W-:Y:S05]  /*34d0*/  ENDCOLLECTIVE ;  /* 0x000000000000791b */ /* 0x003fea0003800000 */
.L_x_1803:
[----:B------:R-:W-:Y:S01]  /*34e0*/  FADD.FTZ R3, RZ, R2 ;  /* 0x00000002ff037221 */ /* 0x000fe20000010000 */
[----:B------:R-:W-:-:S07]  /*34f0*/  MOV R4, R14 ;  /* 0x0000000e00047202 */ /* 0x000fce0000000f00 */
[----:B------:R-:W-:Y:S05]  /*3500*/  WARPSYNC.COLLECTIVE R15, `(.L_x_1804) ;  /* 0x000000000f087348 */ /* 0x000fea0003c00000 */
[----:B------:R0:W1:Y:S02]  /*3510*/  SHFL.BFLY P6, R14, R13, R12, R11 ;  /* 0x0c00000c0d0e7389 */ /* 0x00006400000c000b */
[----:B01----:R-:W-:Y:S05]  /*3520*/  ENDCOLLECTIVE ;  /* 0x000000000000791b */ /* 0x003fea0003800000 */
.L_x_1804:
[----:B------:R-:W-:Y:S01]  /*3530*/  FADD.FTZ R2, RZ, R4 ;  /* 0x00000004ff027221 */ /* 0x000fe20000010000 */
[----:B------:R-:W-:-:S07]  /*3540*/  MOV R5, R14 ;  /* 0x0000000e00057202 */ /* 0x000fce0000000f00 */
[----:B------:R-:W-:Y:S05]  /*3550*/  WARPSYNC.COLLECTIVE R15, `(.L_x_1805) ;  /* 0x000000000f087348 */ /* 0x000fea0003c00000 */
[----:B------:R0:W1:Y:S02]  /*3560*/  SHFL.BFLY P6, R14, R13, R12, R11 ;  /* 0x0c00000c0d0e7389 */ /* 0x00006400000c000b */
[----:B01----:R-:W-:Y:S05]  /*3570*/  ENDCOLLECTIVE ;  /* 0x000000000000791b */ /* 0x003fea0003800000 */
.L_x_1805:
[----:B------:R-:W-:Y:S01]  /*3580*/  FADD.FTZ R5, RZ, R5 ;  /* 0x00000005ff057221 */ /* 0x000fe20000010000 */
[----:B------:R-:W-:Y:S06]  /*3590*/  BRA `(.L_x_1806) ;  /* 0xfffffff400a47947 */ /* 0x000fec000383ffff */
.L_x_1807:
        /* <DEDUP_REMOVED lines=14> */
.L_x_27278:


//--------------------- .text._ZN4vllm25paged_attention_v2_kernelI13__nv_bfloat16hLi64ELi16ELi128ELNS_18Fp8KVCacheDataTypeE2ELb1ELi512EEEvPfS3_PT_PKS4_PKT0_SA_ifPKiSC_iPKfiiiSE_SE_iiiii --------------------------
	.section	.text._ZN4vllm25paged_attention_v2_kernelI13__nv_bfloat16hLi64ELi16ELi128ELNS_18Fp8KVCacheDataTypeE2ELb1ELi512EEEvPfS3_PT_PKS4_PKT0_SA_ifPKiSC_iPKfiiiSE_SE_iiiii,"ax",@progbits
	.align	128
        .global         _ZN4vllm25paged_attention_v2_kernelI13__nv_bfloat16hLi64ELi16ELi128ELNS_18Fp8KVCacheDataTypeE2ELb1ELi512EEEvPfS3_PT_PKS4_PKT0_SA_ifPKiSC_iPKfiiiSE_SE_iiiii
        .type           _ZN4vllm25paged_attention_v2_kernelI13__nv_bfloat16hLi64ELi16ELi128ELNS_18Fp8KVCacheDataTypeE2ELb1ELi512EEEvPfS3_PT_PKS4_PKT0_SA_ifPKiSC_iPKfiiiSE_SE_iiiii,@function
        .size           _ZN4vllm25paged_attention_v2_kernelI13__nv_bfloat16hLi64ELi16ELi128ELNS_18Fp8KVCacheDataTypeE2ELb1ELi512EEEvPfS3_PT_PKS4_PKT0_SA_ifPKiSC_iPKfiiiSE_SE_iiiii,(.L_x_27279 - _ZN4vllm25paged_attention_v2_kernelI13__nv_bfloat16hLi64ELi16ELi128ELNS_18Fp8KVCacheDataTypeE2ELb1ELi512EEEvPfS3_PT_PKS4_PKT0_SA_ifPKiSC_iPKfiiiSE_SE_iiiii)
        .other          _ZN4vllm25paged_attention_v2_kernelI13__nv_bfloat16hLi64ELi16ELi128ELNS_18Fp8KVCacheDataTypeE2ELb1ELi512EEEvPfS3_PT_PKS4_PKT0_SA_ifPKiSC_iPKfiiiSE_SE_iiiii,@"STO_CUDA_ENTRY STV_DEFAULT"
_ZN4vllm25paged_attention_v2_kernelI13__nv_bfloat16hLi64ELi16ELi128ELNS_18Fp8KVCacheDataTypeE2ELb1ELi512EEEvPfS3_PT_PKS4_PKT0_SA_ifPKiSC_iPKfiiiSE_SE_iiiii:
.text._ZN4vllm25paged_attention_v2_kernelI13__nv_bfloat16hLi64ELi16ELi128ELNS_18Fp8KVCacheDataTypeE2ELb1ELi512EEEvPfS3_PT_PKS4_PKT0_SA_ifPKiSC_iPKfiiiSE_SE_iiiii:
        /* <DEDUP_REMOVED lines=110> */
.L_x_1808:
        /* <DEDUP_REMOVED lines=23> */
.L_x_1814:
        /* <DEDUP_REMOVED lines=41> */
.L_x_1813:
[----:B------:R-:W-:Y:S05]  /*0ae0*/  BSYNC.RECONVERGENT B0 ;  /* 0x0000000000007941 */ /* 0x000fea0003800200 */
.L_x_1812:
[----:B------:R-:W-:-:S05]  /*0af0*/  VIADD R14, R14, 0x4 ;  /* 0x000000040e0e7836 */ /* 0x000fca0000000000 */
[----:B------:R-:W-:-:S13]  /*0b00*/  ISETP.GE.U32.AND P0, PT, R14, R5, PT ;  /* 0x000000050e00720c */ /* 0x000fda0003f06070 */
[----:B------:R-:W-:Y:S05]  /*0b10*/  @!P0 BRA `(.L_x_1814) ;  /* 0xfffffffc004c8947 */ /* 0x000fea000383ffff */
.L_x_1810:
[----:B------:R-:W-:Y:S05]  /*0b20*/  BSYNC.RECONVERGENT B6 ;  /* 0x0000000000067941 */ /* 0x000fea0003800200 */
.L_x_1809:
        /* <DEDUP_REMOVED lines=11> */
.L_x_1850:
        /* <DEDUP_REMOVED lines=42> */
.L_x_1820:
        /* <DEDUP_REMOVED lines=11> */
.L_x_1819:
[----:B------:R-:W-:Y:S05]  /*0f30*/  BSYNC.RECONVERGENT B1 ;  /* 0x0000000000017941 */ /* 0x000fea0003800200 */
.L_x_1818:
        /* <DEDUP_REMOVED lines=12> */
.L_x_1823:
        /* <DEDUP_REMOVED lines=100> */
.L_x_1822:
[----:B------:R-:W-:Y:S05]  /*1640*/  BSYNC.RECONVERGENT B1 ;  /* 0x0000000000017941 */ /* 0x000fea0003800200 */
.L_x_1821:
        /* <DEDUP_REMOVED lines=55> */
.L_x_1825:
[----:B------:R-:W-:Y:S05]  /*19c0*/  BSYNC.RECONVERGENT B1 ;  /* 0x0000000000017941 */ /* 0x000fea0003800200 */
.L_x_1824:
        /* <DEDUP_REMOVED lines=26> */
.L_x_1817:
[----:B------:R-:W-:Y:S05]  /*1b70*/  BSYNC.RECONVERGENT B0 ;  /* 0x0000000000007941 */ /* 0x000fea0003800200 */
.L_x_1816:
        /* <DEDUP_REMOVED lines=40> */
.L_x_1830:
[----:B------:R-:W1:Y:S01]  /*1e00*/  LDS R21, [R4] ;  /* 0x0000000004157984 */ /* 0x000e620000000800 */
[----:B------:R-:W-:-:S05]  /*1e10*/  VIADD R9, R9, 0x1 ;  /* 0x0000000109097836 */ /* 0x000fca0000000000 */
[----:B------:R-:W-:Y:S01]  /*1e20*/  ISETP.NE.AND P0, PT, R9, RZ, PT ;  /* 0x000000ff0900720c */ /* 0x000fe20003f05270 */
[----:B-1----:R-:W-:-:S05]  /*1e30*/  FMUL.FTZ R21, R21, R2 ;  /* 0x0000000215157220 */ /* 0x002fca0000410000 */
[----:B------:R1:W-:Y:S02]  /*1e40*/  STS [R4], R21 ;  /* 0x0000001504007388 */ /* 0x0003e40000000800 */
[----:B-1----:R-:W-:-:S05]  /*1e50*/  IADD3 R4, PT, PT, R4, 0x200, RZ ;  /* 0x0000020004047810 */ /* 0x002fca0007ffe0ff */
[----:B------:R-:W-:Y:S05]  /*1e60*/  @P0 BRA `(.L_x_1830) ;  /* 0xfffffffc00e40947 */ /* 0x000fea000383ffff */
.L_x_1829:
[----:B------:R-:W-:Y:S05]  /*1e70*/  BSYNC.RECONVERGENT B1 ;  /* 0x0000000000017941 */ /* 0x000fea0003800200 */
.L_x_1828:
        /* <DEDUP_REMOVED lines=12> */
.L_x_1833:
        /* <DEDUP_REMOVED lines=52> */
.L_x_1832:
[----:B------:R-:W-:Y:S05]  /*2280*/  BSYNC.RECONVERGENT B1 ;  /* 0x0000000000017941 */ /* 0x000fea0003800200 */
.L_x_1831:
        /* <DEDUP_REMOVED lines=31> */
.L_x_1835:
[----:B------:R-:W-:Y:S05]  /*2480*/  BSYNC.RECONVERGENT B1 ;  /* 0x0000000000017941 */ /* 0x000fea0003800200 */
.L_x_1834:
        /* <DEDUP_REMOVED lines=14> */
.L_x_1827:
[----:B------:R-:W-:Y:S05]  /*2570*/  BSYNC.RECONVERGENT B0 ;  /* 0x0000000000007941 */ /* 0x000fea0003800200 */
.L_x_1826:
        /* <DEDUP_REMOVED lines=18> */
.L_x_1837:
[----:B------:R-:W-:Y:S05]  /*26a0*/  BSYNC.RECONVERGENT B0 ;  /* 0x0000000000007941 */ /* 0x000fea0003800200 */
.L_x_1836:
        /* <DEDUP_REMOVED lines=25> */
[----:B------:R-:W-:-:S07]  /*2840*/  IMAD.HI.U32 R10, R11, R13, R10 ;  /* 0x0000000d0b0a7227 */ /* 0x000fce00078e000a */
.L_x_1841:
        /* <DEDUP_REMOVED lines=34> */
.L_x_1840:
        /* <DEDUP_REMOVED lines=16> */
.L_x_1839:
[----:B------:R-:W-:Y:S05]  /*2b70*/  BSYNC.RECONVERGENT B6 ;  /* 0x0000000000067941 */ /* 0x000fea0003800200 */
.L_x_1838:
[----:B------:R-:W-:Y:S01]  /*2b80*/  UMOV UR4, 0xffffffff ;  /* 0xffffffff00047882 */ /* 0x000fe20000000000 */
[----:B------:R-:W-:Y:S02]  /*2b90*/  LOP3.LUT R6, R19, 0x1f, RZ, 0xc0, !PT ;  /* 0x0000001f13067812 */ /* 0x000fe400078ec0ff */
[----:B------:R-:W-:Y:S05]  /*2ba0*/  BRA.DIV UR4, `(.L_x_1842) ;  /* 0x0000000604f47947 */ /* 0x000fea000b800000 */
[----:B-1----:R-:W-:Y:S01]  /*2bb0*/  HFMA2 R0, -RZ, RZ, 0, 0 ;  /* 0x00000000ff007431 */ /* 0x002fe200000001ff */
[----:B---3--:R-:W-:Y:S01]  /*2bc0*/  MOV R2, RZ ;  /* 0x000000ff00027202 */ /* 0x008fe20000000f00 */
[----:B------:R-:W-:Y:S02]  /*2bd0*/  IMAD.MOV.U32 R4, RZ, RZ, RZ ;  /* 0x000000ffff047224 */ /* 0x000fe400078e00ff */
[----:B------:R-:W-:Y:S02]  /*2be0*/  HFMA2 R14, -RZ, RZ, 0, 0 ;  /* 0x00000000ff0e7431 */ /* 0x000fe400000001ff */
[----:B------:R-:W-:Y:S01]  /*2bf0*/  FADD.FTZ R3, RZ, R2 ;  /* 0x00000002ff037221 */ /* 0x000fe20000010000 */
[----:B------:R-:W-:Y:S01]  /*2c00*/  FADD.FTZ R4, RZ, R4 ;  /* 0x00000004ff047221 */ /* 0x000fe20000010000 */
[----:B------:R-:W-:-:S07]  /*2c10*/  FADD.FTZ R0, RZ, R0 ;  /* 0x00000000ff007221 */ /* 0x000fce0000010000 */
.L_x_1855:
        /* <DEDUP_REMOVED lines=19> */
[----:B------:R1:W-:Y:S02]  /*2d50*/  STS [R6+-0x140], R5 ;  /* 0xfffec00506007388 */ /* 0x0003e40000000800 */
.L_x_1844:
[----:B------:R-:W-:Y:S05]  /*2d60*/  BSYNC.RECONVERGENT B0 ;  /* 0x0000000000007941 */ /* 0x000fea0003800200 */
.L_x_1843:
[----:B------:R-:W3:Y:S08]  /*2d70*/  S2UR UR5, SR_CgaCtaId ;  /* 0x00000000000579c3 */ /* 0x000ef00000008800 */
[----:B------:R-:W-:Y:S01]  /*2d80*/  BAR.SYNC.DEFER_BLOCKING 0x0 ;  /* 0x0000000000007b1d */ /* 0x000fe20000010000 */
[C---:B------:R-:W-:Y:S02]  /*2d90*/  LOP3.LUT P2, RZ, R19.reuse, 0x3c1, RZ, 0xc0, !PT ;  /* 0x000003c113ff7812 */ /* 0x040fe4000784c0ff */
[----:B------:R-:W-:-:S02]  /*2da0*/  LOP3.LUT R10, R19, 0x3e1, RZ, 0xc0, !PT ;  /* 0x000003e1130a7812 */ /* 0x000fc400078ec0ff */
[----:B------:R-:W-:Y:S01]  /*2db0*/  ISETP.GT.U32.AND P4, PT, R19, 0x1f, PT ;  /* 0x0000001f1300780c */ /* 0x000fe20003f84070 */
[----:B------:R-:W-:Y:S01]  /*2dc0*/  UMOV UR4, 0x400 ;  /* 0x0000040000047882 */ /* 0x000fe20000000000 */
[C---:B------:R-:W-:Y:S01]  /*2dd0*/  ISETP.NE.AND P3, PT, R10.reuse, 0x20, PT ;  /* 0x000000200a00780c */ /* 0x040fe20003f65270 */
[----:B------:R-:W-:Y:S01]  /*2de0*/  UIADD3 UR4, UPT, UPT, UR4, 0x20, URZ ;  /* 0x0000002004047890 */ /* 0x000fe2000fffe0ff */
[----:B------:R-:W-:-:S03]  /*2df0*/  ISETP.NE.AND P1, PT, R10, RZ, PT ;  /* 0x000000ff0a00720c */ /* 0x000fc60003f25270 */
[----:B---3--:R-:W-:-:S06]  /*2e00*/  ULEA UR4, UR5, UR4, 0x18 ;  /* 0x0000000405047291 */ /* 0x008fcc000f8ec0ff */
[----:B------:R-:W-:Y:S02]  /*2e10*/  LEA R11, R7, UR4, 0x2 ;  /* 0x00000004070b7c11 */ /* 0x000fe4000f8e10ff */
[----:B------:R-:W-:-:S03]  /*2e20*/  @!P3 LEA R2, R2, UR4, 0x2 ;  /* 0x000000040202bc11 */ /* 0x000fc6000f8e10ff */
[----:B------:R-:W3:Y:S04]  /*2e30*/  @!P2 LDS R7, [R11] ;  /* 0x000000000b07a984 */ /* 0x000ee80000000800 */
[----:B-1----:R-:W1:Y:S04]  /*2e40*/  @!P2 LDS R6, [R11+0x40] ;  /* 0x000040000b06a984 */ /* 0x002e680000000800 */
[----:B------:R-:W4:Y:S04]  /*2e50*/  @!P2 LDS R9, [R11+0x80] ;  /* 0x000080000b09a984 */ /* 0x000f280000000800 */
[----:B------:R-:W5:Y:S01]  /*2e60*/  @!P2 LDS R8, [R11+0xc0] ;  /* 0x0000c0000b08a984 */ /* 0x000f620000000800 */
[----:B---3--:R-:W-:Y:S01]  /*2e70*/  @!P2 FADD.FTZ R0, R0, R7 ;  /* 0x000000070000a221 */ /* 0x008fe20000010000 */
[----:B------:R-:W-:Y:S01]  /*2e80*/  BAR.SYNC.DEFER_BLOCKING 0x0 ;  /* 0x0000000000007b1d */ /* 0x000fe20000010000 */
[----:B-1----:R-:W-:Y:S01]  /*2e90*/  @!P2 FADD.FTZ R3, R3, R6 ;  /* 0x000000060303a221 */ /* 0x002fe20000010000 */
[----:B----4-:R-:W-:Y:S01]  /*2ea0*/  @!P2 FADD.FTZ R4, R4, R9 ;  /* 0x000000090404a221 */ /* 0x010fe20000010000 */
[----:B-----5:R-:W-:-:S03]  /*2eb0*/  @!P2 FADD.FTZ R5, R5, R8 ;  /* 0x000000080505a221 */ /* 0x020fc60000010000 */
[----:B------:R1:W-:Y:S04]  /*2ec0*/  @!P3 STS [R2], R0 ;  /* 0x000000000200b388 */ /* 0x0003e80000000800 */
[----:B------:R1:W-:Y:S04]  /*2ed0*/  @!P3 STS [R2+0x40], R3 ;  /* 0x000040030200b388 */ /* 0x0003e80000000800 */
[----:B------:R1:W-:Y:S04]  /*2ee0*/  @!P3 STS [R2+0x80], R4 ;  /* 0x000080040200b388 */ /* 0x0003e80000000800 */
[----:B------:R1:W-:Y:S01]  /*2ef0*/  @!P3 STS [R2+0xc0], R5 ;  /* 0x0000c0050200b388 */ /* 0x0003e20000000800 */
[----:B------:R-:W-:Y:S06]  /*2f00*/  BAR.SYNC.DEFER_BLOCKING 0x0 ;  /* 0x0000000000007b1d */ /* 0x000fec0000010000 */
[----:B------:R1:W3:Y:S04]  /*2f10*/  @!P1 LDS R7, [R11] ;  /* 0x000000000b079984 */ /* 0x0002e80000000800 */
[----:B------:R1:W4:Y:S04]  /*2f20*/  @!P1 LDS R6, [R11+0x40] ;  /* 0x000040000b069984 */ /* 0x0003280000000800 */
[----:B------:R1:W0:Y:S04]  /*2f30*/  @!P1 LDS R9, [R11+0x80] ;  /* 0x000080000b099984 */ /* 0x0002280000000800 */
[----:B------:R1:W0:Y:S01]  /*2f40*/  @!P1 LDS R8, [R11+0xc0] ;  /* 0x0000c0000b089984 */ /* 0x0002220000000800 */
[----:B------:R-:W-:Y:S06]  /*2f50*/  BAR.SYNC.DEFER_BLOCKING 0x0 ;  /* 0x0000000000007b1d */ /* 0x000fec0000010000 */
[----:B------:R-:W-:Y:S05]  /*2f60*/  @P4 EXIT ;  /* 0x000000000000494d */ /* 0x000fea0003800000 */
[----:B------:R-:W-:-:S04]  /*2f70*/  IMAD R17, R23, R17, R18 ;  /* 0x0000001117117224 */ /* 0x000fc800078e0212 */
[----:B-1----:R-:W-:Y:S01]  /*2f80*/  IMAD R11, R17, UR38, RZ ;  /* 0x00000026110b7c24 */ /* 0x002fe2000f8e02ff */
[----:B------:R-:W-:Y:S06]  /*2f90*/  @P0 EXIT ;  /* 0x000000000000094d */ /* 0x000fec0003800000 */
[----:B------:R-:W1:Y:S01]  /*2fa0*/  LDCU.64 UR4, c[0x0][0x390] ;  /* 0x00007200ff0477ac */ /* 0x000e620008000a00 */
[----:B------:R-:W-:Y:S01]  /*2fb0*/  IMAD.SHL.U32 R11, R11, 0x40, RZ ;  /* 0x000000400b0b7824 */ /* 0x000fe200078e00ff */
[----:B------:R-:W-:Y:S01]  /*2fc0*/  SHF.L.U32 R22, R22, 0x6, RZ ;  /* 0x0000000616167819 */ /* 0x000fe200000006ff */
[----:B---3--:R-:W-:Y:S01]  /*2fd0*/  @!P1 FADD.FTZ R0, R0, R7 ;  /* 0x0000000700009221 */ /* 0x008fe20000010000 */
[----:B----4-:R-:W-:Y:S01]  /*2fe0*/  @!P1 FADD.FTZ R3, R3, R6 ;  /* 0x0000000603039221 */ /* 0x010fe20000010000 */
[----:B0-----:R-:W-:Y:S01]  /*2ff0*/  @!P1 FADD.FTZ R4, R4, R9 ;  /* 0x0000000904049221 */ /* 0x001fe20000010000 */
[----:B------:R-:W-:Y:S01]  /*3000*/  IADD3 R11, P0, P2, R16, R11, R22 ;  /* 0x0000000b100b7210 */ /* 0x000fe20007a1e016 */
[----:B------:R-:W-:Y:S02]  /*3010*/  @!P1 FADD.FTZ R5, R5, R8 ;  /* 0x0000000805059221 */ /* 0x000fe40000010000 */
[----:B------:R-:W-:Y:S02]  /*3020*/  F2FP.BF16.F32.PACK_AB R0, R3, R0 ;  /* 0x000000000300723e */ /* 0x000fe400000010ff */
[----:B------:R-:W-:-:S02]  /*3030*/  IADD3.X R6, PT, PT, RZ, RZ, RZ, P0, P2 ;  /* 0x000000ffff067210 */ /* 0x000fc400007e44ff */
[----:B------:R-:W-:Y:S02]  /*3040*/  F2FP.BF16.F32.PACK_AB R4, R5, R4 ;  /* 0x000000040504723e */ /* 0x000fe400000010ff */
[----:B------:R-:W-:Y:S02]  /*3050*/  PRMT R5, R0, 0x7632, R5 ;  /* 0x0000763200057816 */ /* 0x000fe40000000005 */
[----:B-1----:R-:W-:-:S04]  /*3060*/  LEA R2, P0, R11, UR4, 0x1 ;  /* 0x000000040b027c11 */ /* 0x002fc8000f8008ff */
[--C-:B------:R-:W-:Y:S02]  /*3070*/  LEA.HI.X R3, R11, UR5, R6.reuse, 0x1, P0 ;  /* 0x000000050b037c11 */ /* 0x100fe400080f0c06 */
[----:B------:R-:W-:-:S03]  /*3080*/  PRMT R6, R4, 0x7632, R6 ;  /* 0x0000763204067816 */ /* 0x000fc60000000006 */
[----:B------:R-:W-:Y:S04]  /*3090*/  STG.E.U16 desc[UR36][R2.64], R0 ;  /* 0x0000000002007986 */ /* 0x000fe8000c101524 */
[----:B------:R-:W-:Y:S04]  /*30a0*/  STG.E.U16 desc[UR36][R2.64+0x20], R5 ;  /* 0x0000200502007986 */ /* 0x000fe8000c101524 */
[----:B------:R-:W-:Y:S04]  /*30b0*/  STG.E.U16 desc[UR36][R2.64+0x40], R4 ;  /* 0x0000400402007986 */ /* 0x000fe8000c101524 */
[----:B------:R-:W-:Y:S01]  /*30c0*/  STG.E.U16 desc[UR36][R2.64+0x60], R6 ;  /* 0x0000600602007986 */ /* 0x000fe2000c101524 */
[----:B------:R-:W-:Y:S05]  /*30d0*/  EXIT ;  /* 0x000000000000794d */ /* 0x000fea0003800000 */
.L_x_1811:
        /* <DEDUP_REMOVED lines=16> */
.L_x_1845:
[----:B------:R-:W-:Y:S05]  /*31e0*/  EXIT ;  /* 0x000000000000794d */ /* 0x000fea0003800000 */
.L_x_1815:
[----:B------:R-:W-:Y:S02]  /*31f0*/  HFMA2 R12, -RZ, RZ, 0, 9.5367431640625e-07 ;  /* 0x00000010ff0c7431 */ /* 0x000fe400000001ff */
[----:B------:R-:W-:Y:S01]  /*3200*/  IMAD.MOV.U32 R11, RZ, RZ, 0x1f ;  /* 0x0000001fff0b7424 */ /* 0x000fe200078e00ff */
[----:B------:R-:W-:-:S07]  /*3210*/  MOV R15, 0xffffffff ;  /* 0xffffffff000f7802 */ /* 0x000fce0000000f00 */
[----:B------:R-:W-:Y:S05]  /*3220*/  WARPSYNC.COLLECTIVE R15, `(.L_x_1846) ;  /* 0x000000000f087348 */ /* 0x000fea0003c00000 */
[----:B------:R0:W1:Y:S02]  /*3230*/  SHFL.BFLY P6, R14, R13, R12, R11 ;  /* 0x0c00000c0d0e7389 */ /* 0x00006400000c000b */
[----:B01----:R-:W-:Y:S05]  /*3240*/  ENDCOLLECTIVE ;  /* 0x000000000000791b */ /* 0x003fea0003800000 */
.L_x_1846:
[----:B------:R-:W-:Y:S01]  /*3250*/  IMAD.MOV.U32 R12, RZ, RZ, 0x8 ;  /* 0x00000008ff0c7424 */ /* 0x000fe200078e00ff */
[----:B------:R-:W-:-:S04]  /*3260*/  FMNMX.FTZ R0, R14, -3.40282346638528859812e+38, !PT ;  /* 0xff7fffff0e007809 */ /* 0x000fc80007810000 */
[----:B------:R-:W-:-:S07]  /*3270*/  MOV R13, R0 ;  /* 0x00000000000d7202 */ /* 0x000fce0000000f00 */
[----:B------:R-:W-:Y:S05]  /*3280*/  WARPSYNC.COLLECTIVE R15, `(.L_x_1847) ;  /* 0x000000000f087348 */ /* 0x000fea0003c00000 */
[----:B------:R0:W1:Y:S02]  /*3290*/  SHFL.BFLY P6, R14, R13, R12, R11 ;  /* 0x0c00000c0d0e7389 */ /* 0x00006400000c000b */
[----:B01----:R-:W-:Y:S05]  /*32a0*/  ENDCOLLECTIVE ;  /* 0x000000000000791b */ /* 0x003fea0003800000 */
.L_x_1847:
[----:B------:R-:W-:Y:S01]  /*32b0*/  HFMA2 R12, -RZ, RZ, 0, 2.384185791015625e-07 ;  /* 0x00000004ff0c7431 */ /* 0x000fe200000001ff */
[----:B------:R-:W-:-:S04]  /*32c0*/  FMNMX.FTZ R2, R0, R14, !PT ;  /* 0x0000000e00027209 */ /* 0x000fc80007810000 */
[----:B------:R-:W-:-:S07]  /*32d0*/  MOV R13, R2 ;  /* 0x00000002000d7202 */ /* 0x000fce0000000f00 */
[----:B------:R-:W-:Y:S05]  /*32e0*/  WARPSYNC.COLLECTIVE R15, `(.L_x_1848) ;  /* 0x000000000f087348 */ /* 0x000fea0003c00000 */
[----:B------:R0:W1:Y:S02]  /*32f0*/  SHFL.BFLY P6, R14, R13, R12, R11 ;  /* 0x0c00000c0d0e7389 */ /* 0x00006400000c000b */
[----:B01----:R-:W-:Y:S05]  /*3300*/  ENDCOLLECTIVE ;  /* 0x000000000000791b */ /* 0x003fea0003800000 */
.L_x_1848:
[----:B------:R-:W-:Y:S02]  /*3310*/  MOV R12, 0x2 ;  /* 0x00000002000c7802 */ /* 0x000fe40000000f00 */
[----:B------:R-:W-:-:S05]  /*3320*/  FMNMX.FTZ R3, R2, R14, !PT ;  /* 0x0000000e02037209 */ /* 0x000fca0007810000 */
[----:B------:R-:W-:-:S07]  /*3330*/  IMAD.MOV.U32 R13, RZ, RZ, R3 ;  /* 0x000000ffff0d7224 */ /* 0x000fce00078e0003 */
[----:B------:R-:W-:Y:S05]  /*3340*/  WARPSYNC.COLLECTIVE R15, `(.L_x_1849) ;  /* 0x000000000f087348 */ /* 0x000fea0003c00000 */
[----:B------:R0:W1:Y:S02]  /*3350*/  SHFL.BFLY P6, R14, R13, R12, R11 ;  /* 0x0c00000c0d0e7389 */ /* 0x00006400000c000b */
[----:B01----:R-:W-:Y:S05]  /*3360*/  ENDCOLLECTIVE ;  /* 0x000000000000791b */ /* 0x003fea0003800000 */
.L_x_1849:
[----:B------:R-:W-:Y:S05]  /*3370*/  BRA `(.L_x_1850) ;  /* 0xffffffd800187947 */ /* 0x000fea000383ffff */
.L_x_1842:
[----:B0--3--:R-:W-:Y:S02]  /*3380*/  HFMA2 R13, -RZ, RZ, 0, 0 ;  /* 0x00000000ff0d7431 */ /* 0x009fe400000001ff */
[----:B------:R-:W-:Y:S01]  /*3390*/  IMAD.MOV.U32 R12, RZ, RZ, 0x1 ;  /* 0x00000001ff0c7424 */ /* 0x000fe200078e00ff */
[----:B-1----:R-:W-:Y:S02]  /*33a0*/  MOV R11, 0x1f ;  /* 0x0000001f000b7802 */ /* 0x002fe40000000f00 */
[----:B--2---:R-:W-:-:S07]  /*33b0*/  MOV R15, 0xffffffff ;  /* 0xffffffff000f7802 */ /* 0x004fce0000000f00 */
[----:B------:R-:W-:Y:S05]  /*33c0*/  WARPSYNC.COLLECTIVE R15, `(.L_x_1851) ;  /* 0x000000000f087348 */ /* 0x000fea0003c00000 */
[----:B------:R0:W1:Y:S02]  /*33d0*/  SHFL.BFLY P6, R14, R13, R12, R11 ;  /* 0x0c00000c0d0e7389 */ /* 0x00006400000c000b */
[----:B01----:R-:W-:Y:S05]  /*33e0*/  ENDCOLLECTIVE ;  /* 0x000000000000791b */ /* 0x003fea0003800000 */
.L_x_1851:
[----:B------:R-:W-:-:S07]  /*33f0*/  IMAD.MOV.U32 R0, RZ, RZ, R14 ;  /* 0x000000ffff007224 */ /* 0x000fce00078e000e */
[----:B------:R-:W-:Y:S05]  /*3400*/  WARPSYNC.COLLECTIVE R15, `(.L_x_1852) ;  /* 0x000000000f087348 */ /* 0x000fea0003c00000 */
[----:B------:R0:W1:Y:S02]  /*3410*/  SHFL.BFLY P6, R14, R13, R12, R11 ;  /* 0x0c00000c0d0e7389 */ /* 0x00006400000c000b */
[----:B01----:R-:W-:Y:S05]  /*3420*/  ENDCOLLECTIVE ;  /* 0x000000000000791b */ /* 0x003fea0003800000 */
.L_x_1852:
[----:B------:R-:W-:Y:S01]  /*3430*/  FADD.FTZ R0, RZ, R0 ;  /* 0x00000000ff007221 */ /* 0x000fe20000010000 */
[----:B------:R-:W-:-:S07]  /*3440*/  MOV R2, R14 ;  /* 0x0000000e00027202 */ /* 0x000fce0000000f00 */
[----:B------:R-:W-:Y:S05]  /*3450*/  WARPSYNC.COLLECTIVE R15, `(.L_x_1853) ;  /* 0x000000000f087348 */ /* 0x000fea0003c00000 */
[----:B------:R0:W1:Y:S02]  /*3460*/  SHFL.BFLY P6, R14, R13, R12, R11 ;  /* 0x0c00000c0d0e7389 */ /* 0x00006400000c000b */
[----:B01----:R-:W-:Y:S05]  /*3470*/  ENDCOLLECTIVE ;  /* 0x000000000000791b */ /* 0x003fea0003800000 */
.L_x_1853:
[----:B------:R-:W-:Y:S01]  /*3480*/  FADD.FTZ R3, RZ, R2 ;  /* 0x00000002ff037221 */ /* 0x000fe20000010000 */
[----:B------:R-:W-:-:S07]  /*3490*/  MOV R4, R14 ;  /* 0x0000000e00047202 */ /* 0x000fce0000000f00 */
[----:B------:R-:W-:Y:S05]  /*34a0*/  WARPSYNC.COLLECTIVE R15, `(.L_x_1854) ;  /* 0x000000000f087348 */ /* 0x000fea0003c00000 */
[----:B------:R0:W1:Y:S02]  /*34b0*/  SHFL.BFLY P6, R14, R13, R12, R11 ;  /* 0x0c00000c0d0e7389 */ /* 0x00006400000c000b */
[----:B01----:R-:W-:Y:S05]  /*34c0*/  ENDCOLLECTIVE ;  /* 0x000000000000791b */ /* 0x003fea0003800000 */
.L_x_1854:
[----:B------:R-:W-:Y:S01]  /*34d0*/  FADD.FTZ R4, RZ, R4 ;  /* 0x00000004ff047221 */ /* 0x000fe20000010000 */
[----:B------:R-:W-:Y:S06]  /*34e0*/  BRA `(.L_x_1855) ;  /* 0xfffffff400cc7947 */ /* 0x000fec000383ffff */
.L_x_1856:
        /* <DEDUP_REMOVED lines=9> */
.L_x_27279:


//--------------------- .text._ZN4vllm25paged_attention_v2_kernelI13__nv_bfloat16hLi32ELi16ELi128ELNS_18Fp8KVCacheDataTypeE2ELb1ELi512EEEvPfS3_PT_PKS4_PKT0_SA_ifPKiSC_iPKfiiiSE_SE_iiiii --------------------------
	.section	.text._ZN4vllm25paged_attention_v2_kernelI13__nv_bfloat16hLi32ELi16ELi128ELNS_18Fp8KVCacheDataTypeE2ELb1ELi512EEEvPfS3_PT_PKS4_PKT0_SA_ifPKiSC_iPKfiiiSE_SE_iiiii,"ax",@progbits
	.align	128
        .global         _ZN4vllm25paged_attention_v2_kernelI13__nv_bfloat16hLi32ELi16ELi128ELNS_18Fp8KVCacheDataTypeE2ELb1ELi512EEEvPfS3_PT_PKS4_PKT0_SA_ifPKiSC_iPKfiiiSE_SE_iiiii
        .type           _ZN4vllm25paged_attention_v2_kernelI13__nv_bfloat16hLi32ELi16ELi128ELNS_18Fp8KVCacheDataTypeE2ELb1ELi512EEEvPfS3_PT_PKS4_PKT0_SA_ifPKiSC_iPKfiiiSE_SE_iiiii,@function
        .size           _ZN4vllm25paged_attention_v2_kernelI13__nv_bfloat16hLi32ELi16ELi128ELNS_18Fp8KVCacheDataTypeE2ELb1ELi512EEEvPfS3_PT_PKS4_PKT0_SA_ifPKiSC_iPKfiiiSE_SE_iiiii,(.L_x_27280 - _ZN4vllm25paged_attention_v2_kernelI13__nv_bfloat16hLi32ELi16ELi128ELNS_18Fp8KVCacheDataTypeE2ELb1ELi512EEEvPfS3_PT_PKS4_PKT0_SA_ifPKiSC_iPKfiiiSE_SE_iiiii)
        .other          _ZN4vllm25paged_attention_v2_kernelI13__nv_bfloat16hLi32ELi16ELi128ELNS_18Fp8KVCacheDataTypeE2ELb1ELi512EEEvPfS3_PT_PKS4_PKT0_SA_ifPKiSC_iPKfiiiSE_SE_iiiii,@"STO_CUDA_ENTRY STV_DEFAULT"
_ZN4vllm25paged_attention_v2_kernelI13__nv_bfloat16hLi32ELi16ELi128ELNS_18Fp8KVCacheDataTypeE2ELb1ELi512EEEvPfS3_PT_PKS4_PKT0_SA_ifPKiSC_iPKfiiiSE_SE_iiiii:
.text._ZN4vllm25paged_attention_v2_kernelI13__nv_bfloat16hLi32ELi16ELi128ELNS_18Fp8KVCacheDataTypeE2ELb1ELi512EEEvPfS3_PT_PKS4_PKT0_SA_ifPKiSC_iPKfiiiSE_SE_iiiii:
        /* <DEDUP_REMOVED lines=17> */
[----:B0-----:R-:W-:-:S04]  /*0110*/  IABS R21, R2 ;  /* 0x0000000200157213 */ /* 0x001fc80000000000 */
[----:B------:R-:W0:Y:S03]  /*0120*/  I2F.RP R5, R21 ;  /* 0x0000001500057306 */ /* 0x000e260000209400 */
[----:B------:R-:W-:Y:S01]  /*0130*/  BAR.SYNC.DEFER_BLOCKING 0x0 ;  /* 0x0000000000007b1d */ /* 0x000fe20000010000 */
[----:B---3--:R-:W-:-:S05]  /*0140*/  ISETP.GE.AND P1, PT, R11, RZ, PT ;  /* 0x000000ff0b00720c */ /* 0x008fca0003f26270 */
[----:B0-----:R-:W0:Y:S08]  /*0150*/  MUFU.RCP R5, R5 ;  /* 0x0000000500057308 */ /* 0x001e300000001000 */
[----:B------:R-:W1:Y:S01]  /*0160*/  @P1 LDC R12, c[0x0][0x3f8] ;  /* 0x0000fe00ff0c1b82 */ /* 0x000e620000000800 */
[----:B0-----:R-:W-:Y:S02]  /*0170*/  VIADD R6, R5, 0xffffffe ;  /* 0x0ffffffe05067836 */ /* 0x001fe40000000000 */
[----:B------:R-:W0:Y:S02]  /*0180*/  S2R R5, SR_TID.X ;  /* 0x0000000000057919 */ /* 0x000e240000002100 */
[----:B------:R3:W4:Y:S01]  /*0190*/  F2I.FTZ.U32.TRUNC.NTZ R7, R6 ;  /* 0x0000000600077305 */ /* 0x000722000021f000 */
[----:B-1----:R-:W-:-:S02]  /*01a0*/  @P1 IMAD R12, R17, R12, R18 ;  /* 0x0000000c110c1224 */ /* 0x002fc400078e0212 */
[----:B---3--:R-:W-:Y:S02]  /*01b0*/  HFMA2 R6, -RZ, RZ, 0, 0 ;  /* 0x00000000ff067431 */ /* 0x008fe400000001ff */
[----:B----4-:R-:W-:-:S04]  /*01c0*/  IMAD R0, R7, R21, RZ ;  /* 0x0000001507007224 */ /* 0x010fc800078e02ff */
[----:B------:R-:W-:-:S04]  /*01d0*/  IMAD.MOV R13, RZ, RZ, -R0 ;  /* 0x000000ffff0d7224 */ /* 0x000fc800078e0a00 */
[----:B------:R-:W-:-:S04]  /*01e0*/  IMAD.HI.U32 R0, R7, R13, R6 ;  /* 0x0000000d07007227 */ /* 0x000fc800078e0006 */
[----:B------:R-:W-:-:S04]  /*01f0*/  IMAD.MOV.U32 R7, RZ, RZ, R8 ;  /* 0x000000ffff077224 */ /* 0x000fc800078e0008 */
[----:B------:R-:W-:-:S05]  /*0200*/  IMAD.HI.U32 R10, R0, R7, RZ ;  /* 0x00000007000a7227 */ /* 0x000fca00078e00ff */
[----:B------:R-:W-:-:S05]  /*0210*/  IADD3 R8, PT, PT, -R10, RZ, RZ ;  /* 0x000000ff0a087210 */ /* 0x000fca0007ffe1ff */
[----:B------:R-:W-:Y:S02]  /*0220*/  IMAD R6, R21, R8, R7 ;  /* 0x0000000815067224 */ /* 0x000fe400078e0207 */
[----:B------:R-:W-:-:S03]  /*0230*/  IMAD.SHL.U32 R8, R19, 0x20, RZ ;  /* 0x0000002013087824 */ /* 0x000fc600078e00ff */
[----:B------:R-:W-:Y:S02]  /*0240*/  ISETP.GT.U32.AND P3, PT, R21, R6, PT ;  /* 0x000000061500720c */ /* 0x000fe40003f64070 */
[----:B0-----:R-:W-:-:S11]  /*0250*/  LEA.HI R7, R5, R8, RZ, 0x1b ;  /* 0x0000000805077211 */ /* 0x001fd600078fd8ff */
        /* <DEDUP_REMOVED lines=10> */
[-C--:B------:R-:W-:Y:S01]  /*0300*/  IADD3 R3, PT, PT, -R8, R6.reuse, RZ ;  /* 0x0000000608037210 */ /* 0x080fe20007ffe1ff */
[----:B------:R-:W-:Y:S01]  /*0310*/  IMAD.MOV.U32 R8, RZ, RZ, R10 ;  /* 0x000000ffff087224 */ /* 0x000fe200078e000a */
[----:B------:R-:W-:Y:S02]  /*0320*/  ISETP.GE.U32.AND P0, PT, R7, R6, PT ;  /* 0x000000060700720c */ /* 0x000fe40003f06070 */
[----:B------:R-:W-:Y:S01]  /*0330*/  LEA R10, R3, R4, 0x4 ;  /* 0x00000004030a7211 */ /* 0x000fe200078e20ff */
[----:B------:R-:W-:Y:S01]  /*0340*/  @!P2 IMAD.MOV R8, RZ, RZ, -R8 ;  /* 0x000000ffff08a224 */ /* 0x000fe200078e0a08 */
[----:B------:R-:W-:Y:S02]  /*0350*/  @!P3 LOP3.LUT R8, RZ, R2, RZ, 0x33, !PT ;  /* 0x00000002ff08b212 */ /* 0x000fe400078e33ff */
[----:B------:R-:W-:Y:S01]  /*0360*/  VIMNMX R9, PT, PT, R9, R10, PT ;  /* 0x0000000a09097248 */ /* 0x000fe20003fe0100 */
[----:B------:R-:W-:Y:S01]  /*0370*/  @P1 IMAD R10, R12, R11, 0x1 ;  /* 0x000000010c0a1424 */ /* 0x000fe200078e020b */
[----:B--2---:R-:W-:Y:S06]  /*0380*/  @P1 BRA `(.L_x_1857) ;  /* 0x0000000000d01947 */ /* 0x004fec0003800000 */
[----:B------:R-:W0:Y:S01]  /*0390*/  LDC R10, c[0x0][0x3b0] ;  /* 0x0000ec00ff0a7b82 */ /* 0x000e220000000800 */
[----:B------:R-:W-:Y:S02]  /*03a0*/  IABS R15, R17 ;  /* 0x00000011000f7213 */ /* 0x000fe40000000000 */
        /* <DEDUP_REMOVED lines=8> */
[----:B------:R-:W-:-:S04]  /*0430*/  IMAD R13, R13, R14, RZ ;  /* 0x0000000e0d0d7224 */ /* 0x000fc800078e02ff */
        /* <DEDUP_REMOVED lines=41> */
.L_x_1857:
[----:B------:R-:W-:Y:S01]  /*06d0*/  BSSY.RECONVERGENT B6, `(.L_x_1858) ;  /* 0x0000045000067945 */ /* 0x000fe20003800200 */
[----:B------:R-:W-:Y:S01]  /*06e0*/  SHF.R.U32.HI R16, RZ, 0x1, R5 ;  /* 0x00000001ff107819 */ /* 0x000fe20000011605 */
[----:B------:R-:W-:Y:S01]  /*06f0*/  IMAD.MOV.U32 R11, RZ, RZ, R21 ;  /* 0x000000ffff0b7224 */ /* 0x000fe200078e0015 */
[----:B------:R-:W-:Y:S02]  /*0700*/  LOP3.LUT R23, R5, 0x1, RZ, 0xc0, !PT ;  /* 0x0000000105177812 */ /* 0x000fe400078ec0ff */
[----:B------:R-:W-:Y:S01]  /*0710*/  IADD3 R20, PT, PT, -R4, R9, RZ ;  /* 0x0000000904147210 */ /* 0x000fe20007ffe1ff */
[----:B------:R-:W-:Y:S06]  /*0720*/  @P0 BRA `(.L_x_1859) ;  /* 0x0000000000fc0947 */ /* 0x000fec0003800000 */
[----:B------:R-:W0:Y:S01]  /*0730*/  LDC R25, c[0x0][0x400] ;  /* 0x00010000ff197b82 */ /* 0x000e220000000800 */
[----:B------:R-:W1:Y:S07]  /*0740*/  LDCU UR4, c[0x0][0x3fc] ;  /* 0x00007f80ff0477ac */ /* 0x000e6e0008000800 */
[----:B------:R-:W2:Y:S01]  /*0750*/  LDC R12, c[0x0][0x404] ;  /* 0x00010100ff0c7b82 */ /* 0x000ea20000000800 */
[----:B0-----:R-:W-:Y:S02]  /*0760*/  IABS R15, R25 ;  /* 0x00000019000f7213 */ /* 0x001fe40000000000 */
[----:B------:R-:W-:-:S02]  /*0770*/  ISETP.NE.AND P1, PT, R25, RZ, PT ;  /* 0x000000ff1900720c */ /* 0x000fc40003f25270 */
[----:B------:R-:W0:Y:S01]  /*0780*/  I2F.RP R13, R15 ;  /* 0x0000000f000d7306 */ /* 0x000e220000209400 */
[----:B--2---:R-:W-:-:S07]  /*0790*/  ISETP.NE.AND P2, PT, R12, RZ, PT ;  /* 0x000000ff0c00720c */ /* 0x004fce0003f45270 */
[----:B0-----:R-:W0:Y:S02]  /*07a0*/  MUFU.RCP R13, R13 ;  /* 0x0000000d000d7308 */ /* 0x001e240000001000 */
[----:B0-----:R-:W-:Y:S02]  /*07b0*/  VIADD R14, R13, 0xffffffe ;  /* 0x0ffffffe0d0e7836 */ /* 0x001fe40000000000 */
[----:B-1----:R-:W-:-:S04]  /*07c0*/  VIADD R13, R8, -UR4 ;  /* 0x80000004080d7c36 */ /* 0x002fc80008000000 */
[----:B------:R-:W0:Y:S02]  /*07d0*/  F2I.FTZ.U32.TRUNC.NTZ R3, R14 ;  /* 0x0000000e00037305 */ /* 0x000e24000021f000 */
[----:B0-----:R-:W-:-:S05]  /*07e0*/  IADD3 R2, PT, PT, RZ, -R3, RZ ;  /* 0x80000003ff027210 */ /* 0x001fca0007ffe0ff */
[----:B------:R-:W-:Y:S02]  /*07f0*/  IMAD R21, R2, R15, RZ ;  /* 0x0000000f02157224 */ /* 0x000fe400078e02ff */
[----:B------:R-:W-:-:S04]  /*0800*/  IMAD.MOV.U32 R2, RZ, RZ, RZ ;  /* 0x000000ffff027224 */ /* 0x000fc800078e00ff */
[----:B------:R-:W-:Y:S01]  /*0810*/  IMAD.HI.U32 R2, R3, R21, R2 ;  /* 0x0000001503027227 */ /* 0x000fe200078e0002 */
[----:B------:R-:W-:-:S07]  /*0820*/  MOV R3, R7 ;  /* 0x0000000700037202 */ /* 0x000fce0000000f00 */
.L_x_1863:
[----:B0-----:R-:W-:Y:S02]  /*0830*/  SHF.L.U32 R15, R3, 0x4, RZ ;  /* 0x00000004030f7819 */ /* 0x001fe400000006ff */
        /* <DEDUP_REMOVED lines=15> */
[C---:B------:R-:W-:Y:S02]  /*0930*/  IADD3 R24, PT, PT, R14.reuse, R10, RZ ;  /* 0x0000000a0e187210 */ /* 0x040fe40007ffe0ff */
[----:B------:R-:W-:Y:S02]  /*0940*/  ISETP.GT.AND P0, PT, R14, R13, PT ;  /* 0x0000000d0e00720c */ /* 0x000fe40003f04270 */
        /* <DEDUP_REMOVED lines=25> */
.L_x_1862:
[----:B------:R-:W-:Y:S05]  /*0ae0*/  BSYNC.RECONVERGENT B0 ;  /* 0x0000000000007941 */ /* 0x000fea0003800200 */
.L_x_1861:
[----:B------:R-:W-:-:S04]  /*0af0*/  IADD3 R3, PT, PT, R3, 0x4, RZ ;  /* 0x0000000403037810 */ /* 0x000fc80007ffe0ff */
[----:B------:R-:W-:-:S13]  /*0b00*/  ISETP.GE.U32.AND P0, PT, R3, R6, PT ;  /* 0x000000060300720c */ /* 0x000fda0003f06070 */
[----:B------:R-:W-:Y:S05]  /*0b10*/  @!P0 BRA `(.L_x_1863) ;  /* 0xfffffffc00448947 */ /* 0x000fea000383ffff */
.L_x_1859:
[----:B------:R-:W-:Y:S05]  /*0b20*/  BSYNC.RECONVERGENT B6 ;  /* 0x0000000000067941 */ /* 0x000fea0003800200 */
.L_x_1858:
[----:B------:R-:W-:Y:S01]  /*0b30*/  UMOV UR4, 0xffffffff ;  /* 0xffffffff00047882 */ /* 0x000fe20000000000 */
[----:B------:R-:W-:Y:S01]  /*0b40*/  LOP3.LUT R24, R5, 0x1f, RZ, 0xc0, !PT ;  /* 0x0000001f05187812 */ /* 0x000fe200078ec0ff */
[----:B------:R-:W-:Y:S01]  /*0b50*/  IMAD.MOV.U32 R13, RZ, RZ, -0x800001 ;  /* 0xff7fffffff0d7424 */ /* 0x000fe200078e00ff */
[----:B------:R-:W-:Y:S06]  /*0b60*/  BRA.DIV UR4, `(.L_x_1864) ;  /* 0x0000002604347947 */ /* 0x000fec000b800000 */
[----:B0-----:R-:W0:Y:S02]  /*0b70*/  SHFL.BFLY PT, R14, R13, 0x10, 0x1f ;  /* 0x0e001f000d0e7f89 */ /* 0x001e2400000e0000 */
[----:B0-----:R-:W-:-:S05]  /*0b80*/  FMNMX.FTZ R0, R14, -3.40282346638528859812e+38, !PT ;  /* 0xff7fffff0e007809 */ /* 0x001fca0007810000 */
[----:B------:R-:W0:Y:S02]  /*0b90*/  SHFL.BFLY PT, R14, R0, 0x8, 0x1f ;  /* 0x0d001f00000e7f89 */ /* 0x000e2400000e0000 */
[----:B0-----:R-:W-:-:S05]  /*0ba0*/  FMNMX.FTZ R2, R0, R14, !PT ;  /* 0x0000000e00027209 */ /* 0x001fca0007810000 */
[----:B------:R-:W0:Y:S02]  /*0bb0*/  SHFL.BFLY PT, R14, R2, 0x4, 0x1f ;  /* 0x0c801f00020e7f89 */ /* 0x000e2400000e0000 */
[----:B0-----:R-:W-:-:S05]  /*0bc0*/  FMNMX.FTZ R3, R2, R14, !PT ;  /* 0x0000000e02037209 */ /* 0x001fca0007810000 */
[----:B------:R0:W1:Y:S02]  /*0bd0*/  SHFL.BFLY PT, R14, R3, 0x2, 0x1f ;  /* 0x0c401f00030e7f89 */ /* 0x00006400000e0000 */
.L_x_1897:
        /* <DEDUP_REMOVED lines=12> */
[----:B0-----:R-:W-:Y:S01]  /*0ca0*/  IMAD.MOV.U32 R3, RZ, RZ, -0x800001 ;  /* 0xff7fffffff037424 */ /* 0x001fe200078e00ff */
[----:B------:R-:W-:Y:S01]  /*0cb0*/  ISETP.GE.AND P1, PT, R5, R20, PT ;  /* 0x000000140500720c */ /* 0x000fe20003f26270 */
[----:B------:R-:W-:Y:S02]  /*0cc0*/  IMAD.MOV.U32 R14, RZ, RZ, RZ ;  /* 0x000000ffff0e7224 */ /* 0x000fe400078e00ff */
[----:B------:R-:W-:Y:S08]  /*0cd0*/  BSSY.RECONVERGENT B0, `(.L_x_1865) ;  /* 0x00000ea000007945 */ /* 0x000ff00003800200 */
[----:B------:R-:W-:-:S05]  /*0ce0*/  @!P2 LEA R24, R24, R15, 0x2 ;  /* 0x0000000f1818a211 */ /* 0x000fca00078e10ff */
        /* <DEDUP_REMOVED lines=10> */
[----:B------:R-:W-:-:S04]  /*0d90*/  IADD3 R3, PT, PT, R9, R12, RZ ;  /* 0x0000000c09037210 */ /* 0x000fc80007ffe0ff */
[C---:B------:R-:W-:Y:S01]  /*0da0*/  LOP3.LUT R12, R3.reuse, 0x180, RZ, 0xc0, !PT ;  /* 0x00000180030c7812 */ /* 0x040fe200078ec0ff */
[----:B------:R-:W-:-:S03]  /*0db0*/  IMAD.IADD R14, R3, 0x1, -R4 ;  /* 0x00000001030e7824 */ /* 0x000fc600078e0a04 */
[----:B------:R-:W-:Y:S02]  /*0dc0*/  ISETP.NE.AND P4, PT, R12, 0x180, PT ;  /* 0x000001800c00780c */ /* 0x000fe40003f85270 */
[----:B------:R-:W-:Y:S01]  /*0dd0*/  ISETP.GE.U32.AND P0, PT, R14, 0x180, PT ;  /* 0x000001800e00780c */ /* 0x000fe20003f06070 */
[----:B------:R-:W-:-:S10]  /*0de0*/  HFMA2 R14, -RZ, RZ, 0, 0 ;  /* 0x00000000ff0e7431 */ /* 0x000fd400000001ff */
[----:B------:R-:W-:Y:S05]  /*0df0*/  @!P4 BRA `(.L_x_1868) ;  /* 0x00000000004cc947 */ /* 0x000fea0003800000 */
[----:B------:R-:W-:Y:S01]  /*0e00*/  IADD3 R12, PT, PT, R0, 0x20, RZ ;  /* 0x00000020000c7810 */ /* 0x000fe20007ffe0ff */
[----:B------:R-:W-:Y:S01]  /*0e10*/  IMAD.MOV.U32 R14, RZ, RZ, RZ ;  /* 0x000000ffff0e7224 */ /* 0x000fe200078e00ff */
[----:B------:R-:W-:Y:S02]  /*0e20*/  LEA.HI R3, R3, 0x1, RZ, 0x19 ;  /* 0x0000000103037811 */ /* 0x000fe400078fc8ff */
[----:B------:R-:W-:Y:S02]  /*0e30*/  LEA R12, R13, R12, 0x18 ;  /* 0x0000000c0d0c7211 */ /* 0x000fe400078ec0ff */
[----:B------:R-:W-:Y:S02]  /*0e40*/  LOP3.LUT R3, R3, 0x3, RZ, 0xc0, !PT ;  /* 0x0000000303037812 */ /* 0x000fe400078ec0ff */
[----:B------:R-:W-:Y:S01]  /*0e50*/  MOV R25, R5 ;  /* 0x0000000500197202 */ /* 0x000fe20000000f00 */
[----:B------:R-:W-:Y:S01]  /*0e60*/  IMAD R12, R5, 0x4, R12 ;  /* 0x00000004050c7824 */ /* 0x000fe200078e020c */
[----:B------:R-:W-:-:S07]  /*0e70*/  IADD3 R3, PT, PT, -R3, RZ, RZ ;  /* 0x000000ff03037210 */ /* 0x000fce0007ffe1ff */
.L_x_1869:
        /* <DEDUP_REMOVED lines=11> */
.L_x_1868:
[----:B------:R-:W-:Y:S05]  /*0f30*/  BSYNC.RECONVERGENT B1 ;  /* 0x0000000000017941 */ /* 0x000fea0003800200 */
.L_x_1867:
        /* <DEDUP_REMOVED lines=12> */
.L_x_1872:
        /* <DEDUP_REMOVED lines=100> */
.L_x_1871:
[----:B------:R-:W-:Y:S05]  /*1640*/  BSYNC.RECONVERGENT B1 ;  /* 0x0000000000017941 */ /* 0x000fea0003800200 */
.L_x_1870:
        /* <DEDUP_REMOVED lines=8> */
[----:B------:R-:W2:Y:S01]  /*16d0*/  LDS R26, [R3+0x400] ;  /* 0x00040000031a7984 */ /* 0x000ea20000000800 */
[----:B0-----:R-:W-:-:S04]  /*16e0*/  FADD.FTZ R12, -R11, R12 ;  /* 0x0000000c0b0c7221 */ /* 0x001fc80000010100 */
[----:B------:R-:W-:Y:S01]  /*16f0*/  FMUL.FTZ R27, R12, 1.4426950216293334961 ;  /* 0x3fb8aa3b0c1b7820 */ /* 0x000fe20000410000 */
[----:B-1----:R-:W-:Y:S01]  /*1700*/  FADD.FTZ R24, -R11, R24 ;  /* 0x000000180b187221 */ /* 0x002fe20000010100 */
[----:B------:R-:W0:Y:S03]  /*1710*/  LDS R12, [R3] ;  /* 0x00000000030c7984 */ /* 0x000e260000000800 */
[----:B------:R-:W-:Y:S01]  /*1720*/  FMUL.FTZ R28, R24, 1.4426950216293334961 ;  /* 0x3fb8aa3b181c7820 */ /* 0x000fe20000410000 */
[----:B------:R-:W1:Y:S01]  /*1730*/  MUFU.EX2 R27, R27 ;  /* 0x0000001b001b7308 */ /* 0x000e620000000800 */
[----:B------:R-:W3:Y:S07]  /*1740*/  LDS R24, [R3+0x200] ;  /* 0x0002000003187984 */ /* 0x000eee0000000800 */
[----:B------:R-:W4:Y:S01]  /*1750*/  MUFU.EX2 R28, R28 ;  /* 0x0000001c001c7308 */ /* 0x000f220000000800 */
[----:B-1----:R2:W-:Y:S01]  /*1760*/  STS [R3+-0x400], R27 ;  /* 0xfffc001b03007388 */ /* 0x0025e20000000800 */
[----:B------:R-:W-:-:S04]  /*1770*/  FADD.FTZ R14, R14, R27 ;  /* 0x0000001b0e0e7221 */ /* 0x000fc80000010000 */
[----:B----4-:R-:W-:Y:S01]  /*1780*/  FADD.FTZ R14, R14, R28 ;  /* 0x0000001c0e0e7221 */ /* 0x010fe20000010000 */
[----:B------:R-:W-:Y:S01]  /*1790*/  STS [R3+-0x200], R28 ;  /* 0xfffe001c03007388 */ /* 0x000fe20000000800 */
[----:B--2---:R-:W-:-:S03]  /*17a0*/  FADD.FTZ R27, -R11, R26 ;  /* 0x0000001a0b1b7221 */ /* 0x004fc60000010100 */
[----:B------:R-:W1:Y:S01]  /*17b0*/  LDS R28, [R3+0x800] ;  /* 0x00080000031c7984 */ /* 0x000e620000000800 */
[----:B0-----:R-:W-:-:S04]  /*17c0*/  FADD.FTZ R12, -R11, R12 ;  /* 0x0000000c0b0c7221 */ /* 0x001fc80000010100 */
[----:B------:R-:W-:Y:S01]  /*17d0*/  FMUL.FTZ R29, R12, 1.4426950216293334961 ;  /* 0x3fb8aa3b0c1d7820 */ /* 0x000fe20000410000 */
[----:B---3--:R-:W-:-:S03]  /*17e0*/  FADD.FTZ R12, -R11, R24 ;  /* 0x000000180b0c7221 */ /* 0x008fc60000010100 */
[----:B------:R-:W0:Y:S01]  /*17f0*/  MUFU.EX2 R24, R29 ;  /* 0x0000001d00187308 */ /* 0x000e220000000800 */
[----:B------:R-:W-:-:S07]  /*1800*/  FMUL.FTZ R12, R12, 1.4426950216293334961 ;  /* 0x3fb8aa3b0c0c7820 */ /* 0x000fce0000410000 */
[----:B------:R2:W3:Y:S02]  /*1810*/  MUFU.EX2 R26, R12 ;  /* 0x0000000c001a7308 */ /* 0x0004e40000000800 */
[----:B--2---:R-:W-:Y:S01]  /*1820*/  FMUL.FTZ R12, R27, 1.4426950216293334961 ;  /* 0x3fb8aa3b1b0c7820 */ /* 0x004fe20000410000 */
[----:B0-----:R-:W-:Y:S01]  /*1830*/  FADD.FTZ R27, R14, R24 ;  /* 0x000000180e1b7221 */ /* 0x001fe20000010000 */
[----:B------:R-:W-:Y:S04]  /*1840*/  STS [R3], R24 ;  /* 0x0000001803007388 */ /* 0x000fe80000000800 */
[----:B------:R-:W0:Y:S01]  /*1850*/  MUFU.EX2 R12, R12 ;  /* 0x0000000c000c7308 */ /* 0x000e220000000800 */
[----:B------:R-:W2:Y:S01]  /*1860*/  LDS R14, [R3+0x600] ;  /* 0x00060000030e7984 */ /* 0x000ea20000000800 */
[----:B---3--:R-:W-:Y:S01]  /*1870*/  FADD.FTZ R27, R27, R26 ;  /* 0x0000001a1b1b7221 */ /* 0x008fe20000010000 */
[----:B-1----:R-:W-:-:S02]  /*1880*/  FADD.FTZ R28, -R11, R28 ;  /* 0x0000001c0b1c7221 */ /* 0x002fc40000010100 */
[----:B------:R-:W-:Y:S02]  /*1890*/  STS [R3+0x200], R26 ;  /* 0x0002001a03007388 */ /* 0x000fe40000000800 */
[----:B------:R-:W-:-:S06]  /*18a0*/  FMUL.FTZ R28, R28, 1.4426950216293334961 ;  /* 0x3fb8aa3b1c1c7820 */ /* 0x000fcc0000410000 */
[----:B------:R-:W1:Y:S01]  /*18b0*/  MUFU.EX2 R28, R28 ;  /* 0x0000001c001c7308 */ /* 0x000e620000000800 */
[----:B0-----:R-:W-:Y:S01]  /*18c0*/  FADD.FTZ R29, R27, R12 ;  /* 0x0000000c1b1d7221 */ /* 0x001fe20000010000 */
[----:B------:R-:W-:Y:S04]  /*18d0*/  STS [R3+0x400], R12 ;  /* 0x0004000c03007388 */ /* 0x000fe80000000800 */
[----:B------:R-:W0:Y:S04]  /*18e0*/  LDS R27, [R3+0xa00] ;  /* 0x000a0000031b7984 */ /* 0x000e280000000800 */
[----:B-1----:R-:W-:Y:S01]  /*18f0*/  STS [R3+0x800], R28 ;  /* 0x0008001c03007388 */ /* 0x002fe20000000800 */
[----:B--2---:R-:W-:-:S04]  /*1900*/  FADD.FTZ R14, -R11, R14 ;  /* 0x0000000e0b0e7221 */ /* 0x004fc80000010100 */
[----:B------:R-:W-:-:S04]  /*1910*/  FMUL.FTZ R14, R14, 1.4426950216293334961 ;  /* 0x3fb8aa3b0e0e7820 */ /* 0x000fc80000410000 */
[----:B------:R-:W1:Y:S01]  /*1920*/  MUFU.EX2 R24, R14 ;  /* 0x0000000e00187308 */ /* 0x000e620000000800 */
[----:B0-----:R-:W-:-:S04]  /*1930*/  FADD.FTZ R27, -R11, R27 ;  /* 0x0000001b0b1b7221 */ /* 0x001fc80000010100 */
[----:B------:R-:W-:Y:S01]  /*1940*/  FMUL.FTZ R27, R27, 1.4426950216293334961 ;  /* 0x3fb8aa3b1b1b7820 */ /* 0x000fe20000410000 */
[----:B-1----:R-:W-:Y:S01]  /*1950*/  FADD.FTZ R29, R29, R24 ;  /* 0x000000181d1d7221 */ /* 0x002fe20000010000 */
[----:B------:R-:W-:Y:S02]  /*1960*/  STS [R3+0x600], R24 ;  /* 0x0006001803007388 */ /* 0x000fe40000000800 */
[----:B------:R-:W0:Y:S01]  /*1970*/  MUFU.EX2 R12, R27 ;  /* 0x0000001b000c7308 */ /* 0x000e220000000800 */
[----:B------:R-:W-:Y:S01]  /*1980*/  FADD.FTZ R29, R29, R28 ;  /* 0x0000001c1d1d7221 */ /* 0x000fe20000010000 */
[----:B0-----:R0:W-:Y:S03]  /*1990*/  STS [R3+0xa00], R12 ;  /* 0x000a000c03007388 */ /* 0x0011e60000000800 */
[----:B------:R-:W-:Y:S01]  /*19a0*/  FADD.FTZ R14, R29, R12 ;  /* 0x0000000c1d0e7221 */ /* 0x000fe20000010000 */
[----:B0-----:R-:W-:-:S07]  /*19b0*/  VIADD R3, R3, 0x1000 ;  /* 0x0000100003037836 */ /* 0x001fce0000000000 */
.L_x_1874:
[----:B------:R-:W-:Y:S05]  /*19c0*/  BSYNC.RECONVERGENT B1 ;  /* 0x0000000000017941 */ /* 0x000fea0003800200 */
.L_x_1873:
        /* <DEDUP_REMOVED lines=26> */
.L_x_1866:
[----:B------:R-:W-:Y:S05]  /*1b70*/  BSYNC.RECONVERGENT B0 ;  /* 0x0000000000007941 */ /* 0x000fea0003800200 */
.L_x_1865:
[----:B---3--:R-:W1:Y:S01]  /*1b80*/  SHFL.BFLY PT, R3, R14, 0x10, 0x1f ;  /* 0x0e001f000e037f89 */ /* 0x008e6200000e0000 */
[----:B------:R-:W-:Y:S01]  /*1b90*/  LOP3.LUT R26, R5, 0x1f, RZ, 0xc0, !PT ;  /* 0x0000001f051a7812 */ /* 0x000fe200078ec0ff */
[----:B------:R-:W-:Y:S01]  /*1ba0*/  BSSY.RECONVERGENT B0, `(.L_x_1875) ;  /* 0x000009f000007945 */ /* 0x000fe20003800200 */
[----:B-1----:R-:W-:Y:S02]  /*1bb0*/  FADD.FTZ R3, R3, R14 ;  /* 0x0000000e03037221 */ /* 0x002fe40000010000 */
[----:B------:R-:W-:-:S03]  /*1bc0*/  @!P2 LEA R14, R26, R15, 0x2 ;  /* 0x0000000f1a0ea211 */ /* 0x000fc600078e10ff */
        /* <DEDUP_REMOVED lines=37> */
.L_x_1879:
[----:B------:R-:W1:Y:S01]  /*1e20*/  LDS R25, [R4] ;  /* 0x0000000004197984 */ /* 0x000e620000000800 */
[----:B------:R-:W-:-:S05]  /*1e30*/  VIADD R9, R9, 0x1 ;  /* 0x0000000109097836 */ /* 0x000fca0000000000 */
[----:B------:R-:W-:Y:S01]  /*1e40*/  ISETP.NE.AND P0, PT, R9, RZ, PT ;  /* 0x000000ff0900720c */ /* 0x000fe20003f05270 */
[----:B-1----:R-:W-:-:S05]  /*1e50*/  FMUL.FTZ R25, R25, R2 ;  /* 0x0000000219197220 */ /* 0x002fca0000410000 */
[----:B------:R1:W-:Y:S02]  /*1e60*/  STS [R4], R25 ;  /* 0x0000001904007388 */ /* 0x0003e40000000800 */
[----:B-1----:R-:W-:-:S05]  /*1e70*/  IADD3 R4, PT, PT, R4, 0x200, RZ ;  /* 0x0000020004047810 */ /* 0x002fca0007ffe0ff */
[----:B------:R-:W-:Y:S05]  /*1e80*/  @P0 BRA `(.L_x_1879) ;  /* 0xfffffffc00e40947 */ /* 0x000fea000383ffff */
.L_x_1878:
[----:B------:R-:W-:Y:S05]  /*1e90*/  BSYNC.RECONVERGENT B1 ;  /* 0x0000000000017941 */ /* 0x000fea0003800200 */
.L_x_1877:
        /* <DEDUP_REMOVED lines=12> */
.L_x_1882:
        /* <DEDUP_REMOVED lines=52> */
.L_x_1881:
[----:B------:R-:W-:Y:S05]  /*22a0*/  BSYNC.RECONVERGENT B1 ;  /* 0x0000000000017941 */ /* 0x000fea0003800200 */
.L_x_1880:
        /* <DEDUP_REMOVED lines=31> */
.L_x_1884:
[----:B------:R-:W-:Y:S05]  /*24a0*/  BSYNC.RECONVERGENT B1 ;  /* 0x0000000000017941 */ /* 0x000fea0003800200 */
.L_x_1883:
        /* <DEDUP_REMOVED lines=14> */
.L_x_1876:
[----:B------:R-:W-:Y:S05]  /*2590*/  BSYNC.RECONVERGENT B0 ;  /* 0x0000000000007941 */ /* 0x000fea0003800200 */
.L_x_1875:
        /* <DEDUP_REMOVED lines=18> */
.L_x_1886:
[----:B------:R-:W-:Y:S05]  /*26c0*/  BSYNC.RECONVERGENT B0 ;  /* 0x0000000000007941 */ /* 0x000fea0003800200 */
.L_x_1885:
[----:B------:R-:W-:Y:S04]  /*26d0*/  BSSY.RECONVERGENT B6, `(.L_x_1887) ;  /* 0x000004b000067945 */ /* 0x000fe80003800200 */
[----:B------:R-:W-:Y:S05]  /*26e0*/  @P1 BRA `(.L_x_1888) ;  /* 0x0000000400241947 */ /* 0x000fea0003800000 */
[----:B-1----:R-:W1:Y:S01]  /*26f0*/  LDC R13, c[0x0][0x400] ;  /* 0x00010000ff0d7b82 */ /* 0x002e620000000800 */
[----:B0--3--:R-:W0:Y:S01]  /*2700*/  I2F.RP R11, R21 ;  /* 0x00000015000b7306 */ /* 0x009e220000209400 */
[----:B------:R-:W3:Y:S06]  /*2710*/  LDCU UR4, c[0x0][0x3fc] ;  /* 0x00007f80ff0477ac */ /* 0x000eec0008000800 */
[----:B------:R-:W4:Y:S01]  /*2720*/  LDC R0, c[0x0][0x404] ;  /* 0x00010100ff007b82 */ /* 0x000f220000000800 */
[----:B0-----:R-:W0:Y:S01]  /*2730*/  MUFU.RCP R11, R11 ;  /* 0x0000000b000b7308 */ /* 0x001e220000001000 */
[----:B---3--:R-:W-:Y:S01]  /*2740*/  VIADD R8, R8, -UR4 ;  /* 0x8000000408087c36 */ /* 0x008fe20008000000 */
[----:B-1----:R-:W-:-:S02]  /*2750*/  IABS R9, R13 ;  /* 0x0000000d00097213 */ /* 0x002fc40000000000 */
[----:B------:R-:W-:-:S04]  /*2760*/  ISETP.NE.AND P1, PT, R13, RZ, PT ;  /* 0x000000ff0d00720c */ /* 0x000fc80003f25270 */
[----:B------:R-:W1:Y:S01]  /*2770*/  I2F.RP R12, R9 ;  /* 0x00000009000c7306 */ /* 0x000e620000209400 */
[----:B----4-:R-:W-:Y:S01]  /*2780*/  ISETP.NE.AND P2, PT, R0, RZ, PT ;  /* 0x000000ff0000720c */ /* 0x010fe20003f45270 */
[----:B0-----:R-:W-:-:S06]  /*2790*/  VIADD R2, R11, 0xffffffe ;  /* 0x0ffffffe0b027836 */ /* 0x001fcc0000000000 */
[----:B------:R0:W3:Y:S08]  /*27a0*/  F2I.FTZ.U32.TRUNC.NTZ R3, R2 ;  /* 0x0000000200037305 */ /* 0x0000f0000021f000 */
[----:B-1----:R-:W1:Y:S01]  /*27b0*/  MUFU.RCP R12, R12 ;  /* 0x0000000c000c7308 */ /* 0x002e620000001000 */
[----:B0-----:R-:W-:Y:S02]  /*27c0*/  IMAD.MOV.U32 R2, RZ, RZ, RZ ;  /* 0x000000ffff027224 */ /* 0x001fe400078e00ff */
[----:B---3--:R-:W-:-:S04]  /*27d0*/  IMAD.MOV R14, RZ, RZ, -R3 ;  /* 0x000000ffff0e7224 */ /* 0x008fc800078e0a03 */
[----:B------:R-:W-:-:S04]  /*27e0*/  IMAD R11, R14, R21, RZ ;  /* 0x000000150e0b7224 */ /* 0x000fc800078e02ff */
[----:B------:R-:W-:Y:S01]  /*27f0*/  IMAD.HI.U32 R2, R3, R11, R2 ;  /* 0x0000000b03027227 */ /* 0x000fe200078e0002 */
[----:B------:R-:W-:Y:S02]  /*2800*/  IABS R3, R0 ;  /* 0x0000000000037213 */ /* 0x000fe40000000000 */
[----:B-1----:R-:W-:-:S04]  /*2810*/  IADD3 R4, PT, PT, R12, 0xffffffe, RZ ;  /* 0x0ffffffe0c047810 */ /* 0x002fc80007ffe0ff */
[----:B------:R0:W1:Y:S02]  /*2820*/  F2I.FTZ.U32.TRUNC.NTZ R5, R4 ;  /* 0x0000000400057305 */ /* 0x000064000021f000 */
[----:B0-----:R-:W-:Y:S01]  /*2830*/  HFMA2 R4, -RZ, RZ, 0, 0 ;  /* 0x00000000ff047431 */ /* 0x001fe200000001ff */
[----:B-1----:R-:W-:-:S05]  /*2840*/  IADD3 R20, PT, PT, RZ, -R5, RZ ;  /* 0x80000005ff147210 */ /* 0x002fca0007ffe0ff */
[----:B--2---:R-:W-:-:S04]  /*2850*/  IMAD R15, R20, R9, RZ ;  /* 0x00000009140f7224 */ /* 0x004fc800078e02ff */
[----:B------:R-:W-:-:S07]  /*2860*/  IMAD.HI.U32 R4, R5, R15, R4 ;  /* 0x0000000f05047227 */ /* 0x000fce00078e0004 */
.L_x_1890:
        /* <DEDUP_REMOVED lines=33> */
.L_x_1889:
        /* <DEDUP_REMOVED lines=10> */
[----:B-1----:R-:W-:Y:S01]  /*2b20*/  MOV R6, UR6 ;  /* 0x0000000600067c02 */ /* 0x002fe20008000f00 */
[----:B------:R-:W-:Y:S01]  /*2b30*/  IMAD.U32 R7, RZ, RZ, UR7 ;  /* 0x00000007ff077e24 */ /* 0x000fe2000f8e00ff */
[----:B---3--:R-:W-:Y:S01]  /*2b40*/  MOV R10, UR8 ;  /* 0x00000008000a7c02 */ /* 0x008fe20008000f00 */
[----:B------:R-:W-:-:S07]  /*2b50*/  IMAD.U32 R11, RZ, RZ, UR9 ;  /* 0x00000009ff0b7e24 */ /* 0x000fce000f8e00ff */
[----:B------:R-:W-:-:S07]  /*2b60*/  LEPC R20, `(.L_x_1888) ;  /* 0x000000001014794e */ /* 0x000fce0000000000 */
[----:B--2---:R-:W-:Y:S05]  /*2b70*/  CALL.ABS.NOINC R2 ;  /* 0x0000000002007343 */ /* 0x004fea0003c00000 */
.L_x_1888:
[----:B------:R-:W-:Y:S05]  /*2b80*/  BSYNC.RECONVERGENT B6 ;  /* 0x0000000000067941 */ /* 0x000fea0003800200 */
.L_x_1887:
[----:B-1----:R-:W3:Y:S01]  /*2b90*/  S2R R9, SR_TID.X ;  /* 0x0000000000097919 */ /* 0x002ee20000002100 */
[----:B------:R-:W-:Y:S01]  /*2ba0*/  UMOV UR4, 0xffffffff ;  /* 0xffffffff00047882 */ /* 0x000fe20000000000 */
[----:B---3--:R-:W-:Y:S02]  /*2bb0*/  LOP3.LUT R2, R9, 0x1f, RZ, 0xc0, !PT ;  /* 0x0000001f09027812 */ /* 0x008fe400078ec0ff */
[----:B------:R-:W-:Y:S05]  /*2bc0*/  BRA.DIV UR4, `(.L_x_1891) ;  /* 0x0000000604807947 */ /* 0x000fea000b800000 */
[----:B------:R-:W-:Y:S02]  /*2bd0*/  IMAD.MOV.U32 R0, RZ, RZ, RZ ;  /* 0x000000ffff007224 */ /* 0x000fe400078e00ff */
[----:B------:R-:W-:Y:S02]  /*2be0*/  HFMA2 R14, -RZ, RZ, 0, 0 ;  /* 0x00000000ff0e7431 */ /* 0x000fe400000001ff */
[----:B------:R-:W-:-:S07]  /*2bf0*/  FADD.FTZ R0, RZ, R0 ;  /* 0x00000000ff007221 */ /* 0x000fce0000010000 */
.L_x_1900:
[----:B------:R-:W-:Y:S05]  /*2c00*/  WARPSYNC.ALL ;  /* 0x0000000000007948 */ /* 0x000fea0003800000 */
[----:B------:R-:W1:Y:S08]  /*2c10*/  S2UR UR5, SR_CgaCtaId ;  /* 0x00000000000579c3 */ /* 0x000e700000008800 */
[----:B------:R-:W-:Y:S01]  /*2c20*/  BAR.SYNC.DEFER_BLOCKING 0x0 ;  /* 0x0000000000007b1d */ /* 0x000fe20000010000 */
[----:B------:R-:W-:-:S02]  /*2c30*/  ISETP.NE.AND P0, PT, R23, RZ, PT ;  /* 0x000000ff1700720c */ /* 0x000fc40003f05270 */
[----:B------:R-:W-:Y:S02]  /*2c40*/  LOP3.LUT R3, R9, 0x3c0, RZ, 0xc0, !PT ;  /* 0x000003c009037812 */ /* 0x000fe400078ec0ff */
[----:B------:R-:W-:Y:S01]  /*2c50*/  SHF.R.U32.HI R2, RZ, 0x1, R2 ;  /* 0x00000001ff027819 */ /* 0x000fe20000011602 */
[----:B------:R-:W-:Y:S01]  /*2c60*/  UMOV UR4, 0x400 ;  /* 0x0000040000047882 */ /* 0x000fe20000000000 */
[----:B------:R-:W-:Y:S01]  /*2c70*/  ISETP.NE.OR P1, PT, R3, 0x40, P0 ;  /* 0x000000400300780c */ /* 0x000fe20000725670 */
[----:B------:R-:W-:Y:S01]  /*2c80*/  UIADD3 UR4, UPT, UPT, UR4, 0x20, URZ ;  /* 0x0000002004047890 */ /* 0x000fe2000fffe0ff */
[----:B------:R-:W-:Y:S02]  /*2c90*/  LOP3.LUT R3, R2, 0x3e0, R9, 0xf8, !PT ;  /* 0x000003e002037812 */ /* 0x000fe400078ef809 */
[C---:B------:R-:W-:Y:S02]  /*2ca0*/  LOP3.LUT P2, RZ, R9.reuse, 0x3c1, RZ, 0xc0, !PT ;  /* 0x000003c109ff7812 */ /* 0x040fe4000784c0ff */
[----:B------:R-:W-:-:S04]  /*2cb0*/  LOP3.LUT R7, R9, 0x3e1, RZ, 0xc0, !PT ;  /* 0x000003e109077812 */ /* 0x000fc800078ec0ff */
[----:B------:R-:W-:Y:S01]  /*2cc0*/  ISETP.NE.AND P3, PT, R7, 0x20, PT ;  /* 0x000000200700780c */ /* 0x000fe20003f65270 */
[----:B-1----:R-:W-:-:S06]  /*2cd0*/  ULEA UR4, UR5, UR4, 0x18 ;  /* 0x0000000405047291 */ /* 0x002fcc000f8ec0ff */
[----:B------:R-:W-:Y:S01]  /*2ce0*/  LEA R4, R3, UR4, 0x2 ;  /* 0x0000000403047c11 */ /* 0x000fe2000f8e10ff */
[----:B------:R-:W-:-:S05]  /*2cf0*/  FADD.FTZ R3, RZ, R14 ;  /* 0x0000000eff037221 */ /* 0x000fca0000010000 */
[----:B------:R-:W-:Y:S01]  /*2d00*/  @!P3 LEA R2, R2, UR4, 0x2 ;  /* 0x000000040202bc11 */ /* 0x000fe2000f8e10ff */
[----:B------:R-:W-:Y:S04]  /*2d10*/  @!P1 STS [R4+-0x100], R0 ;  /* 0xffff000004009388 */ /* 0x000fe80000000800 */
[----:B------:R-:W-:Y:S01]  /*2d20*/  @!P1 STS [R4+-0xc0], R3 ;  /* 0xffff400304009388 */ /* 0x000fe20000000800 */
[----:B------:R-:W-:Y:S01]  /*2d30*/  BAR.SYNC.DEFER_BLOCKING 0x0 ;  /* 0x0000000000007b1d */ /* 0x000fe20000010000 */
[----:B------:R-:W-:-:S05]  /*2d40*/  ISETP.NE.AND P1, PT, R7, RZ, PT ;  /* 0x000000ff0700720c */ /* 0x000fca0003f25270 */
[----:B------:R-:W1:Y:S04]  /*2d50*/  @!P2 LDS R5, [R4] ;  /* 0x000000000405a984 */ /* 0x000e680000000800 */
[----:B------:R-:W3:Y:S01]  /*2d60*/  @!P2 LDS R6, [R4+0x40] ;  /* 0x000040000406a984 */ /* 0x000ee20000000800 */
[----:B-1----:R-:W-:Y:S01]  /*2d70*/  @!P2 FADD.FTZ R0, R0, R5 ;  /* 0x000000050000a221 */ /* 0x002fe20000010000 */
[----:B------:R-:W-:Y:S01]  /*2d80*/  BAR.SYNC.DEFER_BLOCKING 0x0 ;  /* 0x0000000000007b1d */ /* 0x000fe20000010000 */
[----:B---3--:R-:W-:Y:S01]  /*2d90*/  @!P2 FADD.FTZ R3, R3, R6 ;  /* 0x000000060303a221 */ /* 0x008fe20000010000 */
[----:B------:R-:W-:-:S04]  /*2da0*/  ISETP.GT.U32.AND P2, PT, R9, 0x1f, PT ;  /* 0x0000001f0900780c */ /* 0x000fc80003f44070 */
[----:B------:R1:W-:Y:S04]  /*2db0*/  @!P3 STS [R2], R0 ;  /* 0x000000000200b388 */ /* 0x0003e80000000800 */
[----:B------:R1:W-:Y:S01]  /*2dc0*/  @!P3 STS [R2+0x40], R3 ;  /* 0x000040030200b388 */ /* 0x0003e20000000800 */
[----:B------:R-:W-:Y:S06]  /*2dd0*/  BAR.SYNC.DEFER_BLOCKING 0x0 ;  /* 0x0000000000007b1d */ /* 0x000fec0000010000 */
[----:B------:R1:W3:Y:S04]  /*2de0*/  @!P1 LDS R5, [R4] ;  /* 0x0000000004059984 */ /* 0x0002e80000000800 */
        /* <DEDUP_REMOVED lines=8> */
[----:B------:R-:W-:Y:S01]  /*2e70*/  SHF.L.U32 R19, R19, 0x5, RZ ;  /* 0x0000000513137819 */ /* 0x000fe200000006ff */
[----:B-1-3--:R-:W-:Y:S01]  /*2e80*/  @!P1 FADD.FTZ R0, R0, R5 ;  /* 0x0000000500009221 */ /* 0x00afe20000010000 */
[----:B----4-:R-:W-:Y:S02]  /*2e90*/  @!P1 FADD.FTZ R3, R3, R6 ;  /* 0x0000000603039221 */ /* 0x010fe40000010000 */
[----:B------:R-:W-:-:S03]  /*2ea0*/  IADD3 R7, P0, P2, R16, R7, R19 ;  /* 0x0000000710077210 */ /* 0x000fc60007a1e013 */
[----:B------:R-:W-:Y:S02]  /*2eb0*/  F2FP.BF16.F32.PACK_AB R0, R3, R0 ;  /* 0x000000000300723e */ /* 0x000fe400000010ff */
[----:B------:R-:W-:Y:S02]  /*2ec0*/  IADD3.X R4, PT, PT, RZ, RZ, RZ, P0, P2 ;  /* 0x000000ffff047210 */ /* 0x000fe400007e44ff */
[----:B-----5:R-:W-:-:S04]  /*2ed0*/  LEA R2, P0, R7, UR4, 0x1 ;  /* 0x0000000407027c11 */ /* 0x020fc8000f8008ff */
[--C-:B------:R-:W-:Y:S02]  /*2ee0*/  LEA.HI.X R3, R7, UR5, R4.reuse, 0x1, P0 ;  /* 0x0000000507037c11 */ /* 0x100fe400080f0c04 */
[----:B------:R-:W-:-:S03]  /*2ef0*/  PRMT R4, R0, 0x7632, R4 ;  /* 0x0000763200047816 */ /* 0x000fc60000000004 */
[----:B------:R-:W-:Y:S04]  /*2f00*/  STG.E.U16 desc[UR36][R2.64], R0 ;  /* 0x0000000002007986 */ /* 0x000fe8000c101524 */
[----:B------:R-:W-:Y:S01]  /*2f10*/  STG.E.U16 desc[UR36][R2.64+0x20], R4 ;  /* 0x0000200402007986 */ /* 0x000fe2000c101524 */
[----:B------:R-:W-:Y:S05]  /*2f20*/  EXIT ;  /* 0x000000000000794d */ /* 0x000fea0003800000 */
.L_x_1860:
        /* <DEDUP_REMOVED lines=16> */
.L_x_1892:
[----:B------:R-:W-:Y:S05]  /*3030*/  EXIT ;  /* 0x000000000000794d */ /* 0x000fea0003800000 */
.L_x_1864:
[----:B------:R-:W-:Y:S01]  /*3040*/  HFMA2 R12, -RZ, RZ, 0, 9.5367431640625e-07 ;  /* 0x00000010ff0c7431 */ /* 0x000fe200000001ff */
[----:B------:R-:W-:Y:S01]  /*3050*/  MOV R11, 0x1f ;  /* 0x0000001f000b7802 */ /* 0x000fe20000000f00 */
[----:B0-----:R-:W-:-:S07]  /*3060*/  IMAD.MOV.U32 R15, RZ, RZ, -0x1 ;  /* 0xffffffffff0f7424 */ /* 0x001fce00078e00ff */
[----:B------:R-:W-:Y:S05]  /*3070*/  WARPSYNC.COLLECTIVE R15, `(.L_x_1893) ;  /* 0x000000000f087348 */ /* 0x000fea0003c00000 */
[----:B------:R0:W1:Y:S02]  /*3080*/  SHFL.BFLY P6, R14, R13, R12, R11 ;  /* 0x0c00000c0d0e7389 */ /* 0x00006400000c000b */
[----:B01----:R-:W-:Y:S05]  /*3090*/  ENDCOLLECTIVE ;  /* 0x000000000000791b */ /* 0x003fea0003800000 */
.L_x_1893:
[----:B------:R-:W-:Y:S01]  /*30a0*/  HFMA2 R12, -RZ, RZ, 0, 4.76837158203125e-07 ;  /* 0x00000008ff0c7431 */ /* 0x000fe200000001ff */
[----:B------:R-:W-:-:S04]  /*30b0*/  FMNMX.FTZ R0, R14, -3.40282346638528859812e+38, !PT ;  /* 0xff7fffff0e007809 */ /* 0x000fc80007810000 */
[----:B------:R-:W-:-:S07]  /*30c0*/  MOV R13, R0 ;  /* 0x00000000000d7202 */ /* 0x000fce0000000f00 */
[----:B------:R-:W-:Y:S05]  /*30d0*/  WARPSYNC.COLLECTIVE R15, `(.L_x_1894) ;  /* 0x000000000f087348 */ /* 0x000fea0003c00000 */
[----:B------:R0:W1:Y:S02]  /*30e0*/  SHFL.BFLY P6, R14, R13, R12, R11 ;  /* 0x0c00000c0d0e7389 */ /* 0x00006400000c000b */
[----:B01----:R-:W-:Y:S05]  /*30f0*/  ENDCOLLECTIVE ;  /* 0x000000000000791b */ /* 0x003fea0003800000 */
.L_x_1894:
[----:B------:R-:W-:Y:S02]  /*3100*/  MOV R12, 0x4 ;  /* 0x00000004000c7802 */ /* 0x000fe40000000f00 */
[----:B------:R-:W-:-:S05]  /*3110*/  FMNMX.FTZ R2, R0, R14, !PT ;  /* 0x0000000e00027209 */ /* 0x000fca0007810000 */
[----:B------:R-:W-:-:S07]  /*3120*/  IMAD.MOV.U32 R13, RZ, RZ, R2 ;  /* 0x000000ffff0d7224 */ /* 0x000fce00078e0002 */
[----:B------:R-:W-:Y:S05]  /*3130*/  WARPSYNC.COLLECTIVE R15, `(.L_x_1895) ;  /* 0x000000000f087348 */ /* 0x000fea0003c00000 */
[----:B------:R0:W1:Y:S02]  /*3140*/  SHFL.BFLY P6, R14, R13, R12, R11 ;  /* 0x0c00000c0d0e7389 */ /* 0x00006400000c000b */
[----:B01----:R-:W-:Y:S05]  /*3150*/  ENDCOLLECTIVE ;  /* 0x000000000000791b */ /* 0x003fea0003800000 */
.L_x_1895:
[----:B------:R-:W-:Y:S01]  /*3160*/  IMAD.MOV.U32 R12, RZ, RZ, 0x2 ;  /* 0x00000002ff0c7424 */ /* 0x000fe200078e00ff */
[----:B------:R-:W-:-:S04]  /*3170*/  FMNMX.FTZ R3, R2, R14, !PT ;  /* 0x0000000e02037209 */ /* 0x000fc80007810000 */
[----:B------:R-:W-:-:S07]  /*3180*/  MOV R13, R3 ;  /* 0x00000003000d7202 */ /* 0x000fce0000000f00 */
[----:B------:R-:W-:Y:S05]  /*3190*/  WARPSYNC.COLLECTIVE R15, `(.L_x_1896) ;  /* 0x000000000f087348 */ /* 0x000fea0003c00000 */
[----:B------:R0:W1:Y:S02]  /*31a0*/  SHFL.BFLY P6, R14, R13, R12, R11 ;  /* 0x0c00000c0d0e7389 */ /* 0x00006400000c000b */
[----:B01----:R-:W-:Y:S05]  /*31b0*/  ENDCOLLECTIVE ;  /* 0x000000000000791b */ /* 0x003fea0003800000 */
.L_x_1896:
[----:B------:R-:W-:Y:S05]  /*31c0*/  BRA `(.L_x_1897) ;  /* 0xffffffd800847947 */ /* 0x000fea000383ffff */
.L_x_1891:
[----:B------:R-:W-:Y:S01]  /*31d0*/  HFMA2 R13, -RZ, RZ, 0, 0 ;  /* 0x00000000ff0d7431 */ /* 0x000fe200000001ff */
[----:B------:R-:W-:Y:S01]  /*31e0*/  MOV R12, 0x1 ;  /* 0x00000001000c7802 */ /* 0x000fe20000000f00 */
[----:B0-----:R-:W-:Y:S01]  /*31f0*/  IMAD.MOV.U32 R11, RZ, RZ, 0x1f ;  /* 0x0000001fff0b7424 */ /* 0x001fe200078e00ff */
[----:B--2---:R-:W-:-:S07]  /*3200*/  MOV R15, 0xffffffff ;  /* 0xffffffff000f7802 */ /* 0x004fce0000000f00 */
[----:B------:R-:W-:Y:S05]  /*3210*/  WARPSYNC.COLLECTIVE R15, `(.L_x_1898) ;  /* 0x000000000f087348 */ /* 0x000fea0003c00000 */
[----:B------:R0:W1:Y:S02]  /*3220*/  SHFL.BFLY P6, R14, R13, R12, R11 ;  /* 0x0c00000c0d0e7389 */ /* 0x00006400000c000b */
[----:B01----:R-:W-:Y:S05]  /*3230*/  ENDCOLLECTIVE ;  /* 0x000000000000791b */ /* 0x003fea0003800000 */
.L_x_1898:
[----:B------:R-:W-:-:S07]  /*3240*/  MOV R0, R14 ;  /* 0x0000000e00007202 */ /* 0x000fce0000000f00 */
[----:B------:R-:W-:Y:S05]  /*3250*/  WARPSYNC.COLLECTIVE R15, `(.L_x_1899) ;  /* 0x000000000f087348 */ /* 0x000fea0003c00000 */
[----:B------:R0:W1:Y:S02]  /*3260*/  SHFL.BFLY P6, R14, R13, R12, R11 ;  /* 0x0c00000c0d0e7389 */ /* 0x00006400000c000b */
[----:B01----:R-:W-:Y:S05]  /*3270*/  ENDCOLLECTIVE ;  /* 0x000000000000791b */ /* 0x003fea0003800000 */
.L_x_1899:
[----:B------:R-:W-:Y:S01]  /*3280*/  FADD.FTZ R0, RZ, R0 ;  /* 0x00000000ff007221 */ /* 0x000fe20000010000 */
[----:B------:R-:W-:Y:S06]  /*3290*/  BRA `(.L_x_1900) ;  /* 0xfffffff800587947 */ /* 0x000fec000383ffff */
.L_x_1901:
        /* <DEDUP_REMOVED lines=14> */
.L_x_27280:


//--------------------- .text._ZN4vllm25paged_attention_v2_kernelI13__nv_bfloat16hLi256ELi8ELi128ELNS_18Fp8KVCacheDataTypeE2ELb0ELi512EEEvPfS3_PT_PKS4_PKT0_SA_ifPKiSC_iPKfiiiSE_SE_iiiii --------------------------
	.section	.text._ZN4vllm25paged_attention_v2_kernelI13__nv_bfloat16hLi256ELi8ELi128ELNS_18Fp8KVCacheDataTypeE2ELb0ELi512EEEvPfS3_PT_PKS4_PKT0_SA_ifPKiSC_iPKfiiiSE_SE_iiiii,"ax",@progbits
	.align	128
        .global         _ZN4vllm25paged_attention_v2_kernelI13__nv_bfloat16hLi256ELi8ELi128ELNS_18Fp8KVCacheDataTypeE2ELb0ELi512EEEvPfS3_PT_PKS4_PKT0_SA_ifPKiSC_iPKfiiiSE_SE_iiiii
        .type           _ZN4vllm25paged_attention_v2_kernelI13__nv_bfloat16hLi256ELi8ELi128ELNS_18Fp8KVCacheDataTypeE2ELb0ELi512EEEvPfS3_PT_PKS4_PKT0_SA_ifPKiSC_iPKfiiiSE_SE_iiiii,@function
        .size           _ZN4vllm25paged_attention_v2_kernelI13__nv_bfloat16hLi256ELi8ELi128ELNS_18Fp8KVCacheDataTypeE2ELb0ELi512EEEvPfS3_PT_PKS4_PKT0_SA_ifPKiSC_iPKfiiiSE_SE_iiiii,(.L_x_27281 - _ZN4vllm25paged_attention_v2_kernelI13__nv_bfloat16hLi256ELi8ELi128ELNS_18Fp8KVCacheDataTypeE2ELb0ELi512EEEvPfS3_PT_PKS4_PKT0_SA_ifPKiSC_iPKfiiiSE_SE_iiiii)
        .other          _ZN4vllm25paged_attention_v2_kernelI13__nv_bfloat16hLi256ELi8ELi128ELNS_18Fp8KVCacheDataTypeE2ELb0ELi512EEEvPfS3_PT_PKS4_PKT0_SA_ifPKiSC_iPKfiiiSE_SE_iiiii,@"STO_CUDA_ENTRY STV_DEFAULT"
_ZN4vllm25paged_attention_v2_kernelI13__nv_bfloat16hLi256ELi8ELi128ELNS_18Fp8KVCacheDataTypeE2ELb0ELi512EEEvPfS3_PT_PKS4_PKT0_SA_ifPKiSC_iPKfiiiSE_SE_iiiii:
.text._ZN4vllm25paged_attention_v2_kernelI13__nv_bfloat16hLi256ELi8ELi128ELNS_18Fp8KVCacheDataTypeE2ELb0ELi512EEEvPfS3_PT_PKS4_PKT0_SA_ifPKiSC_iPKfiiiSE_SE_iiiii:
        /* <DEDUP_REMOVED lines=52> */
.L_x_1903:
[----:B------:R-:W-:Y:S05]  /*0340*/  BSYNC.RECONVERGENT B6 ;  /* 0x0000000000067941 */ /* 0x000fea0003800200 */
.L_x_1902:
        /* <DEDUP_REMOVED lines=12> */
[----:B------:R0:W1:Y:S02]  /*0410*/  SHFL.BFLY PT, R14, R2, 0x4, 0x1f ;  /* 0x0c801f00020e7f89 */ /* 0x00006400000e0000 */
.L_x_1938:
[----:B------:R-:W2:Y:S01]  /*0420*/  S2R R0, SR_CgaCtaId ;  /* 0x0000000000007919 */ /* 0x000ea20000008800 */
[----:B------:R-:W-:Y:S01]  /*0430*/  ISETP.NE.AND P3, PT, R6, RZ, PT ;  /* 0x000000ff0600720c */ /* 0x000fe20003f65270 */
[----:B------:R-:W-:Y:S05]  /*0440*/  WARPSYNC.ALL ;  /* 0x0000000000007948 */ /* 0x000fea0003800000 */
[----:B------:R-:W-:Y:S02]  /*0450*/  MOV R7, 0x400 ;  /* 0x0000040000077802 */ /* 0x000fe40000000f00 */
[----:B-1----:R-:W-:Y:S02]  /*0460*/  FMNMX.FTZ R9, R2, R14, !PT ;  /* 0x0000000e02097209 */ /* 0x002fe40007810000 */
[----:B--2---:R-:W-:-:S04]  /*0470*/  LEA R8, R0, R7, 0x18 ;  /* 0x0000000700087211 */ /* 0x004fc800078ec0ff */
[----:B0-----:R-:W-:-:S05]  /*0480*/  LEA R2, R5, R8, 0x2 ;  /* 0x0000000805027211 */ /* 0x001fca00078e10ff */
[----:B------:R-:W-:Y:S01]  /*0490*/  @!P3 STS [R2], R9 ;  /* 0x000000090200b388 */ /* 0x000fe20000000800 */
[----:B------:R-:W-:Y:S01]  /*04a0*/  BAR.SYNC.DEFER_BLOCKING 0x0 ;  /* 0x0000000000007b1d */ /* 0x000fe20000010000 */
[C---:B------:R-:W-:Y:S01]  /*04b0*/  ISETP.GT.U32.AND P2, PT, R6.reuse, 0x3, PT ;  /* 0x000000030600780c */ /* 0x040fe20003f44070 */
[----:B------:R-:W-:Y:S01]  /*04c0*/  HFMA2 R11, -RZ, RZ, 0, 0 ;  /* 0x00000000ff0b7431 */ /* 0x000fe200000001ff */
[----:B------:R-:W-:Y:S02]  /*04d0*/  MOV R10, 0xff7fffff ;  /* 0xff7fffff000a7802 */ /* 0x000fe40000000f00 */
        /* <DEDUP_REMOVED lines=28> */
.L_x_1909:
        /* <DEDUP_REMOVED lines=11> */
.L_x_1908:
[----:B------:R-:W-:Y:S05]  /*0750*/  BSYNC.RECONVERGENT B1 ;  /* 0x0000000000017941 */ /* 0x000fea0003800200 */
.L_x_1907:
        /* <DEDUP_REMOVED lines=13> */
.L_x_1912:
        /* <DEDUP_REMOVED lines=100> */
.L_x_1911:
[----:B------:R-:W-:Y:S05]  /*0e70*/  BSYNC.RECONVERGENT B1 ;  /* 0x0000000000017941 */ /* 0x000fea0003800200 */
.L_x_1910:
        /* <DEDUP_REMOVED lines=55> */
.L_x_1914:
[----:B------:R-:W-:Y:S05]  /*11f0*/  BSYNC.RECONVERGENT B1 ;  /* 0x0000000000017941 */ /* 0x000fea0003800200 */
.L_x_1913:
        /* <DEDUP_REMOVED lines=26> */
.L_x_1906:
[----:B------:R-:W-:Y:S05]  /*13a0*/  BSYNC.RECONVERGENT B0 ;  /* 0x0000000000007941 */ /* 0x000fea0003800200 */
.L_x_1905:
        /* <DEDUP_REMOVED lines=21> */
[----:B------:R-:W-:Y:S01]  /*1500*/  BSSY.RECONVERGENT B1, `(.L_x_1917) ;  /* 0x000001a000017945 */ /* 0x000fe20003800200 */
[----:B------:R-:W-:Y:S02]  /*1510*/  MOV R8, R3 ;  /* 0x0000000300087202 */ /* 0x000fe40000000f00 */
[----:B------:R-:W-:-:S04]  /*1520*/  IADD3 R11, PT, PT, R2, UR38, RZ ;  /* 0x00000026020b7c10 */ /* 0x000fc8000fffe0ff */
[C---:B------:R-:W-:Y:S01]  /*1530*/  LOP3.LUT R2, R11.reuse, 0x180, RZ, 0xc0, !PT ;  /* 0x000001800b027812 */ /* 0x040fe200078ec0ff */
[C---:B------:R-:W-:Y:S01]  /*1540*/  IMAD.IADD R4, R11.reuse, 0x1, -R4 ;  /* 0x000000010b047824 */ /* 0x040fe200078e0a04 */
[----:B------:R-:W-:Y:S02]  /*1550*/  LEA.HI R11, R11, 0x1, RZ, 0x19 ;  /* 0x000000010b0b7811 */ /* 0x000fe400078fc8ff */
[----:B------:R-:W-:Y:S01]  /*1560*/  ISETP.NE.AND P0, PT, R2, 0x180, PT ;  /* 0x000001800200780c */ /* 0x000fe20003f05270 */
[----:B-1----:R-:W-:Y:S01]  /*1570*/  FADD.FTZ R2, R10, 9.9999999747524270788e-07 ;  /* 0x358637bd0a027421 */ /* 0x002fe20000010000 */
[----:B------:R-:W-:-:S05]  /*1580*/  ISETP.GE.U32.AND P1, PT, R4, 0x180, PT ;  /* 0x000001800400780c */ /* 0x000fca0003f26070 */
        /* <DEDUP_REMOVED lines=10> */
.L_x_1919:
[----:B------:R-:W1:Y:S01]  /*1630*/  LDS R13, [R4] ;  /* 0x00000000040d7984 */ /* 0x000e620000000800 */
[----:B------:R-:W-:-:S04]  /*1640*/  IADD3 R11, PT, PT, R11, 0x1, RZ ;  /* 0x000000010b0b7810 */ /* 0x000fc80007ffe0ff */
[----:B------:R-:W-:Y:S01]  /*1650*/  ISETP.NE.AND P0, PT, R11, RZ, PT ;  /* 0x000000ff0b00720c */ /* 0x000fe20003f05270 */
[----:B-1----:R-:W-:-:S05]  /*1660*/  FMUL.FTZ R13, R13, R2 ;  /* 0x000000020d0d7220 */ /* 0x002fca0000410000 */
[----:B------:R1:W-:Y:S02]  /*1670*/  STS [R4], R13 ;  /* 0x0000000d04007388 */ /* 0x0003e40000000800 */
[----:B-1----:R-:W-:-:S05]  /*1680*/  IADD3 R4, PT, PT, R4, 0x200, RZ ;  /* 0x0000020004047810 */ /* 0x002fca0007ffe0ff */
[----:B------:R-:W-:Y:S05]  /*1690*/  @P0 BRA `(.L_x_1919) ;  /* 0xfffffffc00e40947 */ /* 0x000fea000383ffff */
.L_x_1918:
[----:B------:R-:W-:Y:S05]  /*16a0*/  BSYNC.RECONVERGENT B1 ;  /* 0x0000000000017941 */ /* 0x000fea0003800200 */
.L_x_1917:
        /* <DEDUP_REMOVED lines=13> */
.L_x_1922:
        /* <DEDUP_REMOVED lines=52> */
.L_x_1921:
[----:B------:R-:W-:Y:S05]  /*1ac0*/  BSYNC.RECONVERGENT B1 ;  /* 0x0000000000017941 */ /* 0x000fea0003800200 */
.L_x_1920:
        /* <DEDUP_REMOVED lines=31> */
.L_x_1924:
[----:B------:R-:W-:Y:S05]  /*1cc0*/  BSYNC.RECONVERGENT B1 ;  /* 0x0000000000017941 */ /* 0x000fea0003800200 */
.L_x_1923:
        /* <DEDUP_REMOVED lines=14> */
.L_x_1916:
[----:B------:R-:W-:Y:S05]  /*1db0*/  BSYNC.RECONVERGENT B0 ;  /* 0x0000000000007941 */ /* 0x000fea0003800200 */
.L_x_1915:
[----:B------:R-:W-:Y:S01]  /*1dc0*/  BAR.SYNC.DEFER_BLOCKING 0x0 ;  /* 0x0000000000007b1d */ /* 0x000fe20000010000 */
[C---:B------:R-:W-:Y:S02]  /*1dd0*/  ISETP.NE.AND P0, PT, R3.reuse, RZ, PT ;  /* 0x000000ff0300720c */ /* 0x040fe40003f05270 */
[C---:B-1----:R-:W-:Y:S02]  /*1de0*/  LOP3.LUT R2, R3.reuse, 0x3c0, RZ, 0xc0, !PT ;  /* 0x000003c003027812 */ /* 0x042fe400078ec0ff */
[----:B--2---:R-:W-:Y:S01]  /*1df0*/  LOP3.LUT R4, R3, 0x3e0, RZ, 0xc0, !PT ;  /* 0x000003e003047812 */ /* 0x004fe200078ec0ff */
[----:B------:R-:W-:Y:S01]  /*1e00*/  BSSY.RECONVERGENT B0, `(.L_x_1925) ;  /* 0x0000015000007945 */ /* 0x000fe20003800200 */
[----:B------:R-:W-:Y:S02]  /*1e10*/  ISETP.NE.AND P1, PT, R2, 0x40, PT ;  /* 0x000000400200780c */ /* 0x000fe40003f25270 */
[----:B------:R-:W-:-:S05]  /*1e20*/  ISETP.NE.AND P2, PT, R4, 0x20, PT ;  /* 0x000000200400780c */ /* 0x000fca0003f45270 */
        /* <DEDUP_REMOVED lines=18> */
.L_x_1926:
[----:B------:R-:W-:Y:S05]  /*1f50*/  BSYNC.RECONVERGENT B0 ;  /* 0x0000000000007941 */ /* 0x000fea0003800200 */
.L_x_1925:
[----:B------:R-:W-:Y:S01]  /*1f60*/  BAR.SYNC.DEFER_BLOCKING 0x0 ;  /* 0x0000000000007b1d */ /* 0x000fe20000010000 */
[----:B-1----:R-:W-:Y:S01]  /*1f70*/  HFMA2 R13, -RZ, RZ, 0, 0 ;  /* 0x00000000ff0d7431 */ /* 0x002fe200000001ff */
[----:B------:R-:W-:Y:S02]  /*1f80*/  LEA R12, R5, R6, 0x8 ;  /* 0x00000006050c7211 */ /* 0x000fe400078e40ff */
[----:B------:R-:W-:Y:S02]  /*1f90*/  CS2R R10, SRZ ;  /* 0x00000000000a7805 */ /* 0x000fe4000001ff00 */
[C---:B------:R-:W-:Y:S02]  /*1fa0*/  ISETP.GT.U32.AND P0, PT, R3.reuse, 0x3f, PT ;  /* 0x0000003f0300780c */ /* 0x040fe40003f04070 */
[----:B0-----:R-:W-:Y:S01]  /*1fb0*/  CS2R R8, SRZ ;  /* 0x0000000000087805 */ /* 0x001fe2000001ff00 */
[----:B------:R-:W-:Y:S01]  /*1fc0*/  BSSY.RECONVERGENT B0, `(.L_x_1927) ;  /* 0x0000010000007945 */ /* 0x000fe20003800200 */
[----:B------:R-:W-:-:S02]  /*1fd0*/  ISETP.GT.U32.AND P3, PT, R3, 0x1f, PT ;  /* 0x0000001f0300780c */ /* 0x000fc40003f64070 */
[----:B------:R-:W-:Y:S01]  /*1fe0*/  CS2R R4, SRZ ;  /* 0x0000000000047805 */ /* 0x000fe2000001ff00 */
[----:B------:R-:W-:Y:S01]  /*1ff0*/  IMAD.MOV.U32 R2, RZ, RZ, RZ ;  /* 0x000000ffff027224 */ /* 0x000fe200078e00ff */
[----:B------:R-:W-:Y:S09]  /*2000*/  @P1 BRA `(.L_x_1928) ;  /* 0x00000000002c1947 */ /* 0x000ff20003800000 */
[----:B------:R-:W-:-:S04]  /*2010*/  IADD3 R15, PT, PT, R7, 0x20, RZ ;  /* 0x00000020070f7810 */ /* 0x000fc80007ffe0ff */
[----:B------:R-:W-:-:S04]  /*2020*/  LEA R15, R0, R15, 0x18 ;  /* 0x0000000f000f7211 */ /* 0x000fc800078ec0ff */
[----:B------:R-:W-:-:S05]  /*2030*/  LEA R14, R12, R15, 0x2 ;  /* 0x0000000f0c0e7211 */ /* 0x000fca00078e10ff */
[----:B------:R0:W-:Y:S04]  /*2040*/  STS [R14+-0x800], RZ ;  /* 0xfff800ff0e007388 */ /* 0x0001e80000000800 */
[----:B------:R0:W-:Y:S04]  /*2050*/  STS [R14+-0x780], RZ ;  /* 0xfff880ff0e007388 */ /* 0x0001e80000000800 */
[----:B------:R0:W-:Y:S04]  /*2060*/  STS [R14+-0x700], RZ ;  /* 0xfff900ff0e007388 */ /* 0x0001e80000000800 */
[----:B------:R0:W-:Y:S04]  /*2070*/  STS [R14+-0x680], RZ ;  /* 0xfff980ff0e007388 */ /* 0x0001e80000000800 */
[----:B------:R0:W-:Y:S04]  /*2080*/  STS [R14+-0x600], RZ ;  /* 0xfffa00ff0e007388 */ /* 0x0001e80000000800 */
[----:B------:R0:W-:Y:S04]  /*2090*/  STS [R14+-0x580], RZ ;  /* 0xfffa80ff0e007388 */ /* 0x0001e80000000800 */
[----:B------:R0:W-:Y:S04]  /*20a0*/  STS [R14+-0x500], RZ ;  /* 0xfffb00ff0e007388 */ /* 0x0001e80000000800 */
[----:B------:R0:W-:Y:S02]  /*20b0*/  STS [R14+-0x480], RZ ;  /* 0xfffb80ff0e007388 */ /* 0x0001e40000000800 */
.L_x_1928:
[----:B------:R-:W-:Y:S05]  /*20c0*/  BSYNC.RECONVERGENT B0 ;  /* 0x0000000000007941 */ /* 0x000fea0003800200 */
.L_x_1927:
[----:B------:R-:W-:Y:S06]  /*20d0*/  BAR.SYNC.DEFER_BLOCKING 0x0 ;  /* 0x0000000000007b1d */ /* 0x000fec0000010000 */
[----:B------:R-:W-:Y:S04]  /*20e0*/  BSSY.RECONVERGENT B0, `(.L_x_1929) ;  /* 0x0000015000007945 */ /* 0x000fe80003800200 */
[----:B------:R-:W-:Y:S05]  /*20f0*/  @P0 BRA `(.L_x_1930) ;  /* 0x00000000004c0947 */ /* 0x000fea0003800000 */
[----:B------:R-:W-:-:S04]  /*2100*/  IADD3 R5, PT, PT, R7, 0x20, RZ ;  /* 0x0000002007057810 */ /* 0x000fc80007ffe0ff */
[----:B------:R-:W-:-:S04]  /*2110*/  LEA R5, R0, R5, 0x18 ;  /* 0x0000000500057211 */ /* 0x000fc800078ec0ff */
[----:B0-----:R-:W-:-:S05]  /*2120*/  LEA R14, R12, R5, 0x2 ;  /* 0x000000050c0e7211 */ /* 0x001fca00078e10ff */
        /* <DEDUP_REMOVED lines=8> */
[----:B0-----:R-:W-:Y:S01]  /*21b0*/  FADD.FTZ R2, RZ, R2 ;  /* 0x00000002ff027221 */ /* 0x001fe20000010000 */
[----:B-1----:R-:W-:Y:S01]  /*21c0*/  FADD.FTZ R5, RZ, R5 ;  /* 0x00000005ff057221 */ /* 0x002fe20000010000 */
[----:B--2---:R-:W-:Y:S01]  /*21d0*/  FADD.FTZ R4, RZ, R4 ;  /* 0x00000004ff047221 */ /* 0x004fe20000010000 */
[----:B---3--:R-:W-:Y:S01]  /*21e0*/  FADD.FTZ R9, RZ, R9 ;  /* 0x00000009ff097221 */ /* 0x008fe20000010000 */
[----:B----4-:R-:W-:Y:S01]  /*21f0*/  FADD.FTZ R8, RZ, R8 ;  /* 0x00000008ff087221 */ /* 0x010fe20000010000 */
[----:B-----5:R-:W-:Y:S01]  /*2200*/  FADD.FTZ R11, RZ, R11 ;  /* 0x0000000bff0b7221 */ /* 0x020fe20000010000 */
[----:B------:R-:W-:Y:S01]  /*2210*/  FADD.FTZ R10, RZ, R10 ;  /* 0x0000000aff0a7221 */ /* 0x000fe20000010000 */
[----:B------:R-:W-:-:S07]  /*2220*/  FADD.FTZ R13, RZ, R13 ;  /* 0x0000000dff0d7221 */ /* 0x000fce0000010000 */
.L_x_1930:
[----:B------:R-:W-:Y:S05]  /*2230*/  BSYNC.RECONVERGENT B0 ;  /* 0x0000000000007941 */ /* 0x000fea0003800200 */
.L_x_1929:
[----:B------:R-:W-:Y:S06]  /*2240*/  BAR.SYNC.DEFER_BLOCKING 0x0 ;  /* 0x0000000000007b1d */ /* 0x000fec0000010000 */
[----:B------:R-:W-:Y:S04]  /*2250*/  BSSY.RECONVERGENT B0, `(.L_x_1931) ;  /* 0x000000d000007945 */ /* 0x000fe80003800200 */
[----:B------:R-:W-:Y:S05]  /*2260*/  @P2 BRA `(.L_x_1932) ;  /* 0x00000000002c2947 */ /* 0x000fea0003800000 */
[----:B------:R-:W-:-:S04]  /*2270*/  IADD3 R15, PT, PT, R7, 0x20, RZ ;  /* 0x00000020070f7810 */ /* 0x000fc80007ffe0ff */
[----:B------:R-:W-:-:S05]  /*2280*/  LEA R15, R0, R15, 0x18 ;  /* 0x0000000f000f7211 */ /* 0x000fca00078ec0ff */
[----:B------:R-:W-:-:S05]  /*2290*/  IMAD R6, R6, 0x4, R15 ;  /* 0x0000000406067824 */ /* 0x000fca00078e020f */
        /* <DEDUP_REMOVED lines=8> */
.L_x_1932:
[----:B------:R-:W-:Y:S05]  /*2320*/  BSYNC.RECONVERGENT B0 ;  /* 0x0000000000007941 */ /* 0x000fea0003800200 */
.L_x_1931:
[----:B------:R-:W-:Y:S06]  /*2330*/  BAR.SYNC.DEFER_BLOCKING 0x0 ;  /* 0x0000000000007b1d */ /* 0x000fec0000010000 */
[----:B------:R-:W-:Y:S04]  /*2340*/  BSSY.RECONVERGENT B0, `(.L_x_1933) ;  /* 0x0000015000007945 */ /* 0x000fe80003800200 */
[----:B------:R-:W-:Y:S05]  /*2350*/  @P3 BRA `(.L_x_1934) ;  /* 0x00000000004c3947 */ /* 0x000fea0003800000 */
[----:B------:R-:W-:-:S04]  /*2360*/  IADD3 R7, PT, PT, R7, 0x20, RZ ;  /* 0x0000002007077810 */ /* 0x000fc80007ffe0ff */
[----:B------:R-:W-:-:S04]  /*2370*/  LEA R7, R0, R7, 0x18 ;  /* 0x0000000700077211 */ /* 0x000fc800078ec0ff */
[----:B------:R-:W-:-:S05]  /*2380*/  LEA R16, R12, R7, 0x2 ;  /* 0x000000070c107211 */ /* 0x000fca00078e10ff */
[----:B------:R-:W2:Y:S04]  /*2390*/  LDS R7, [R16] ;  /* 0x0000000010077984 */ /* 0x000ea80000000800 */
[----:B------:R-:W3:Y:S04]  /*23a0*/  LDS R0, [R16+0x80] ;  /* 0x0000800010007984 */ /* 0x000ee80000000800 */
[----:B------:R-:W4:Y:S04]  /*23b0*/  LDS R15, [R16+0x100] ;  /* 0x00010000100f7984 */ /* 0x000f280000000800 */
[----:B-1----:R-:W1:Y:S04]  /*23c0*/  LDS R6, [R16+0x180] ;  /* 0x0001800010067984 */ /* 0x002e680000000800 */
[----:B------:R-:W5:Y:S04]  /*23d0*/  LDS R17, [R16+0x200] ;  /* 0x0002000010117984 */ /* 0x000f680000000800 */
[----:B------:R-:W5:Y:S04]  /*23e0*/  LDS R12, [R16+0x280] ;  /* 0x00028000100c7984 */ /* 0x000f680000000800 */
[----:B------:R-:W5:Y:S04]  /*23f0*/  LDS R19, [R16+0x300] ;  /* 0x0003000010137984 */ /* 0x000f680000000800 */
[----:B0-----:R-:W0:Y:S01]  /*2400*/  LDS R14, [R16+0x380] ;  /* 0x00038000100e7984 */ /* 0x001e220000000800 */
[----:B--2---:R-:W-:Y:S01]  /*2410*/  FADD.FTZ R2, R2, R7 ;  /* 0x0000000702027221 */ /* 0x004fe20000010000 */
[----:B---3--:R-:W-:Y:S01]  /*2420*/  FADD.FTZ R5, R5, R0 ;  /* 0x0000000005057221 */ /* 0x008fe20000010000 */
[----:B----4-:R-:W-:Y:S01]  /*2430*/  FADD.FTZ R4, R4, R15 ;  /* 0x0000000f04047221 */ /* 0x010fe20000010000 */
[----:B-1----:R-:W-:Y:S01]  /*2440*/  FADD.FTZ R9, R9, R6 ;  /* 0x0000000609097221 */ /* 0x002fe20000010000 */
[----:B-----5:R-:W-:Y:S01]  /*2450*/  FADD.FTZ R8, R8, R17 ;  /* 0x0000001108087221 */ /* 0x020fe20000010000 */
[----:B------:R-:W-:Y:S01]  /*2460*/  FADD.FTZ R11, R11, R12 ;  /* 0x0000000c0b0b7221 */ /* 0x000fe20000010000 */
[----:B------:R-:W-:Y:S01]  /*2470*/  FADD.FTZ R10, R10, R19 ;  /* 0x000000130a0a7221 */ /* 0x000fe20000010000 */
[----:B0-----:R-:W-:-:S07]  /*2480*/  FADD.FTZ R13, R13, R14 ;  /* 0x0000000e0d0d7221 */ /* 0x001fce0000010000 */
.L_x_1934:
[----:B------:R-:W-:Y:S05]  /*2490*/  BSYNC.RECONVERGENT B0 ;  /* 0x0000000000007941 */ /* 0x000fea0003800200 */
.L_x_1933:
[----:B------:R-:W-:Y:S06]  /*24a0*/  BAR.SYNC.DEFER_BLOCKING 0x0 ;  /* 0x0000000000007b1d */ /* 0x000fec0000010000 */
[----:B------:R-:W-:Y:S05]  /*24b0*/  @P3 EXIT ;  /* 0x000000000000394d */ /* 0x000fea0003800000 */
[----:B------:R-:W-:Y:S01]  /*24c0*/  UIMAD UR5, UR40, UR44, UR43 ;  /* 0x0000002c280572a4 */ /* 0x000fe2000f8e022b */
[----:B-1----:R-:W-:Y:S01]  /*24d0*/  F2FP.BF16.F32.PACK_AB R2, R5, R2 ;  /* 0x000000020502723e */ /* 0x002fe200000010ff */
[----:B------:R-:W-:Y:S01]  /*24e0*/  USHF.L.U32 UR4, UR41, 0x8, URZ ;  /* 0x0000000829047899 */ /* 0x000fe200080006ff */
[----:B------:R-:W-:Y:S01]  /*24f0*/  F2FP.BF16.F32.PACK_AB R4, R9, R4 ;  /* 0x000000040904723e */ /* 0x000fe200000010ff */
[----:B------:R-:W1:Y:S01]  /*2500*/  LDCU.64 UR6, c[0x0][0x390] ;  /* 0x00007200ff0677ac */ /* 0x000e620008000a00 */
[----:B------:R-:W-:Y:S02]  /*2510*/  F2FP.BF16.F32.PACK_AB R8, R11, R8 ;  /* 0x000000080b08723e */ /* 0x000fe400000010ff */
[----:B------:R-:W-:Y:S01]  /*2520*/  F2FP.BF16.F32.PACK_AB R10, R13, R10 ;  /* 0x0000000a0d0a723e */ /* 0x000fe200000010ff */
[----:B------:R-:W-:Y:S01]  /*2530*/  UIMAD UR5, UR5, UR42, URZ ;  /* 0x0000002a050572a4 */ /* 0x000fe2000f8e02ff */
[----:B------:R-:W-:Y:S02]  /*2540*/  PRMT R5, R8, 0x7632, R5 ;  /* 0x0000763208057816 */ /* 0x000fe40000000005 */
[----:B------:R-:W-:Y:S01]  /*2550*/  PRMT R9, R10, 0x7632, R9 ;  /* 0x000076320a097816 */ /* 0x000fe20000000009 */
[----:B------:R-:W-:-:S06]  /*2560*/  ULEA UR4, UP0, UR5, UR4, 0x8 ;  /* 0x0000000405047291 */ /* 0x000fcc000f8040ff */
[----:B------:R-:W-:Y:S01]  /*2570*/  MOV R0, UR4 ;  /* 0x0000000400007c02 */ /* 0x000fe20008000f00 */
[----:B------:R-:W-:-:S03]  /*2580*/  UIADD3.X UR4, UPT, UPT, URZ, URZ, URZ, UP0, !UPT ;  /* 0x000000ffff047290 */ /* 0x000fc600087fe4ff */
[----:B------:R-:W-:-:S03]  /*2590*/  LOP3.LUT R3, R0, 0x1f, R3, 0xf8, !PT ;  /* 0x0000001f00037812 */ /* 0x000fc600078ef803 */
[----:B------:R-:W-:Y:S02]  /*25a0*/  MOV R0, UR4 ;  /* 0x0000000400007c02 */ /* 0x000fe40008000f00 */
[----:B-1----:R-:W-:-:S04]  /*25b0*/  LEA R6, P0, R3, UR6, 0x1 ;  /* 0x0000000603067c11 */ /* 0x002fc8000f8008ff */
        /* <DEDUP_REMOVED lines=12> */
.L_x_1904:
[----:B------:R-:W-:Y:S01]  /*2680*/  MOV R12, 0x10 ;  /* 0x00000010000c7802 */ /* 0x000fe20000000f00 */
[----:B------:R-:W-:Y:S01]  /*2690*/  IMAD.MOV.U32 R11, RZ, RZ, 0x1f ;  /* 0x0000001fff0b7424 */ /* 0x000fe200078e00ff */
[----:B------:R-:W-:-:S07]  /*26a0*/  MOV R15, 0xffffffff ;  /* 0xffffffff000f7802 */ /* 0x000fce0000000f00 */
[----:B------:R-:W-:Y:S05]  /*26b0*/  WARPSYNC.COLLECTIVE R15, `(.L_x_1935) ;  /* 0x000000000f087348 */ /* 0x000fea0003c00000 */
[----:B------:R0:W1:Y:S02]  /*26c0*/  SHFL.BFLY P6, R14, R13, R12, R11 ;  /* 0x0c00000c0d0e7389 */ /* 0x00006400000c000b */
[----:B01----:R-:W-:Y:S05]  /*26d0*/  ENDCOLLECTIVE ;  /* 0x000000000000791b */ /* 0x003fea0003800000 */
.L_x_1935:
[----:B------:R-:W-:Y:S01]  /*26e0*/  HFMA2 R12, -RZ, RZ, 0, 4.76837158203125e-07 ;  /* 0x00000008ff0c7431 */ /* 0x000fe200000001ff */
[----:B------:R-:W-:-:S04]  /*26f0*/  FMNMX.FTZ R0, R14, -3.40282346638528859812e+38, !PT ;  /* 0xff7fffff0e007809 */ /* 0x000fc80007810000 */
[----:B------:R-:W-:-:S07]  /*2700*/  MOV R13, R0 ;  /* 0x00000000000d7202 */ /* 0x000fce0000000f00 */
[----:B------:R-:W-:Y:S05]  /*2710*/  WARPSYNC.COLLECTIVE R15, `(.L_x_1936) ;  /* 0x000000000f087348 */ /* 0x000fea0003c00000 */
[----:B------:R0:W1:Y:S02]  /*2720*/  SHFL.BFLY P6, R14, R13, R12, R11 ;  /* 0x0c00000c0d0e7389 */ /* 0x00006400000c000b */
[----:B01----:R-:W-:Y:S05]  /*2730*/  ENDCOLLECTIVE ;  /* 0x000000000000791b */ /* 0x003fea0003800000 */
.L_x_1936:
[----:B------:R-:W-:Y:S01]  /*2740*/  HFMA2 R12, -RZ, RZ, 0, 2.384185791015625e-07 ;  /* 0x00000004ff0c7431 */ /* 0x000fe200000001ff */
[----:B------:R-:W-:-:S04]  /*2750*/  FMNMX.FTZ R2, R0, R14, !PT ;  /* 0x0000000e00027209 */ /* 0x000fc80007810000 */
[----:B------:R-:W-:-:S07]  /*2760*/  MOV R13, R2 ;  /* 0x00000002000d7202 */ /* 0x000fce0000000f00 */
[----:B------:R-:W-:Y:S05]  /*2770*/  WARPSYNC.COLLECTIVE R15, `(.L_x_1937) ;  /* 0x000000000f087348 */ /* 0x000fea0003c00000 */
[----:B------:R0:W1:Y:S02]  /*2780*/  SHFL.BFLY P6, R14, R13, R12, R11 ;  /* 0x0c00000c0d0e7389 */ /* 0x00006400000c000b */
[----:B01----:R-:W-:Y:S05]  /*2790*/  ENDCOLLECTIVE ;  /* 0x000000000000791b */ /* 0x003fea0003800000 */
.L_x_1937:
[----:B------:R-:W-:Y:S05]  /*27a0*/  BRA `(.L_x_1938) ;  /* 0xffffffdc001c7947 */ /* 0x000fea000383ffff */
.L_x_1939:
        /* <DEDUP_REMOVED lines=13> */
.L_x_27281:


//--------------------- .text._ZN4vllm25paged_attention_v2_kernelI13__nv_bfloat16hLi192ELi8ELi128ELNS_18Fp8KVCacheDataTypeE2ELb0ELi512EEEvPfS3_PT_PKS4_PKT0_SA_ifPKiSC_iPKfiiiSE_SE_iiiii --------------------------
	.section	.text._ZN4vllm25paged_attention_v2_kernelI13__nv_bfloat16hLi192ELi8ELi128ELNS_18Fp8KVCacheDataTypeE2ELb0ELi512EEEvPfS3_PT_PKS4_PKT0_SA_ifPKiSC_iPKfiiiSE_SE_iiiii,"ax",@progbits
	.align	128
        .global         _ZN4vllm25paged_attention_v2_kernelI13__nv_bfloat16hLi192ELi8ELi128ELNS_18Fp8KVCacheDataTypeE2ELb0ELi512EEEvPfS3_PT_PKS4_PKT0_SA_ifPKiSC_iPKfiiiSE_SE_iiiii
        .type           _ZN4vllm25paged_attention_v2_kernelI13__nv_bfloat16hLi192ELi8ELi128ELNS_18Fp8KVCacheDataTypeE2ELb0ELi512EEEvPfS3_PT_PKS4_PKT0_SA_ifPKiSC_iPKfiiiSE_SE_iiiii,@function
        .size           _ZN4vllm25paged_attention_v2_kernelI13__nv_bfloat16hLi192ELi8ELi128ELNS_18Fp8KVCacheDataTypeE2ELb0ELi512EEEvPfS3_PT_PKS4_PKT0_SA_ifPKiSC_iPKfiiiSE_SE_iiiii,(.L_x_27282 - _ZN4vllm25paged_attention_v2_kernelI13__nv_bfloat16hLi192ELi8ELi128ELNS_18Fp8KVCacheDataTypeE2ELb0ELi512EEEvPfS3_PT_PKS4_PKT0_SA_ifPKiSC_iPKfiiiSE_SE_iiiii)
        .other          _ZN4vllm25paged_attention_v2_kernelI13__nv_bfloat16hLi192ELi8ELi128ELNS_18Fp8KVCacheDataTypeE2ELb0ELi512EEEvPfS3_PT_PKS4_PKT0_SA_ifPKiSC_iPKfiiiSE_SE_iiiii,@"STO_CUDA_ENTRY STV_DEFAULT"
_ZN4vllm25paged_attention_v2_kernelI13__nv_bfloat16hLi192ELi8ELi128ELNS_18Fp8KVCacheDataTypeE2ELb0ELi512EEEvPfS3_PT_PKS4_PKT0_SA_ifPKiSC_iPKfiiiSE_SE_iiiii:
.text._ZN4vllm25paged_attention_v2_kernelI13__nv_bfloat16hLi192ELi8ELi128ELNS_18Fp8KVCacheDataTypeE2ELb0ELi512EEEvPfS3_PT_PKS4_PKT0_SA_ifPKiSC_iPKfiiiSE_SE_iiiii:
        /* <DEDUP_REMOVED lines=12> */
[----:B------:R-:W0:Y:S01]  /*00c0*/  S2R R4, SR_TID.X ;  /* 0x0000000000047919 */ /* 0x000e220000002100 */
[----:B------:R-:W-:Y:S01]  /*00d0*/  USHF.L.U32 UR5, UR39, 0x6, URZ ;  /* 0x0000000627057899 */ /* 0x000fe200080006ff */
[----:B------:R-:W-:Y:S01]  /*00e0*/  IADD3 R0, PT, PT, R2, 0x7, RZ ;  /* 0x0000000702007810 */ /* 0x000fe20007ffe0ff */
[----:B------:R-:W1:Y:S01]  /*00f0*/  LDCU UR40, c[0x0][0x378] ;  /* 0x00006f00ff2877ac */ /* 0x000e620008000800 */
[----:B------:R-:W2:Y:S08]  /*0100*/  S2UR UR41, SR_CTAID.X ;  /* 0x00000000002979c3 */ /* 0x000eb00000002500 */
[----:B------:R-:W-:Y:S01]  /*0110*/  BAR.SYNC.DEFER_BLOCKING 0x0 ;  /* 0x0000000000007b1d */ /* 0x000fe20000010000 */
[----:B------:R-:W-:-:S02]  /*0120*/  SHF.R.U32.HI R0, RZ, 0x3, R0 ;  /* 0x00000003ff007819 */ /* 0x000fc40000011600 */
[----:B------:R-:W-:-:S03]  /*0130*/  MOV R3, UR5 ;  /* 0x0000000500037c02 */ /* 0x000fc60008000f00 */
[----:B------:R-:W3:Y:S01]  /*0140*/  LDCU UR42, c[0x0][0x370] ;  /* 0x00006e00ff2a77ac */ /* 0x000ee20008000800 */
[----:B------:R-:W-:Y:S01]  /*0150*/  VIADDMNMX.U32 R0, R3, 0x40, R0, PT ;  /* 0x0000004003007846 */ /* 0x000fe20003800000 */
[----:B------:R-:W-:Y:S03]  /*0160*/  BSSY.RECONVERGENT B6, `(.L_x_1940) ;  /* 0x0000019000067945 */ /* 0x000fe60003800200 */
[----:B------:R-:W-:-:S04]  /*0170*/  IADD3 R3, PT, PT, R0, -UR5, RZ ;  /* 0x8000000500037c10 */ /* 0x000fc8000fffe0ff */
[----:B------:R-:W-:-:S04]  /*0180*/  LEA R3, R3, UR4, 0x3 ;  /* 0x0000000403037c11 */ /* 0x000fc8000f8e18ff */
[----:B------:R-:W-:-:S04]  /*0190*/  VIMNMX R17, PT, PT, R2, R3, PT ;  /* 0x0000000302117248 */ /* 0x000fc80003fe0100 */
[----:B------:R-:W-:Y:S02]  /*01a0*/  IADD3 R16, PT, PT, R17, -UR4, RZ ;  /* 0x8000000411107c10 */ /* 0x000fe4000fffe0ff */
[----:B0-----:R-:W-:-:S04]  /*01b0*/  SHF.R.U32.HI R4, RZ, 0x5, R4 ;  /* 0x00000005ff047819 */ /* 0x001fc80000011604 */
[----:B------:R-:W-:-:S04]  /*01c0*/  LOP3.LUT R5, R4, UR5, RZ, 0xfc, !PT ;  /* 0x0000000504057c12 */ /* 0x000fc8000f8efcff */
[----:B------:R-:W-:-:S13]  /*01d0*/  ISETP.GE.U32.AND P0, PT, R5, R0, PT ;  /* 0x000000000500720c */ /* 0x000fda0003f06070 */
[----:B-123--:R-:W-:Y:S05]  /*01e0*/  @P0 BRA `(.L_x_1941) ;  /* 0x0000000000400947 */ /* 0x00efea0003800000 */
[----:B------:R-:W-:Y:S01]  /*01f0*/  MOV R2, 0x0 ;  /* 0x0000000000027802 */ /* 0x000fe20000000f00 */
[----:B------:R-:W0:Y:S01]  /*0200*/  LDCU.64 UR4, c[0x4][0x178] ;  /* 0x01002f00ff0477ac */ /* 0x000e220008000a00 */
[----:B------:R-:W-:Y:S01]  /*0210*/  HFMA2 R8, -RZ, RZ, 0, 3.2007694244384765625e-05 ;  /* 0x00000219ff087431 */ /* 0x000fe200000001ff */
[----:B------:R-:W-:Y:S01]  /*0220*/  MOV R12, 0x1 ;  /* 0x00000001000c7802 */ /* 0x000fe20000000f00 */
[----:B------:R-:W-:Y:S01]  /*0230*/  HFMA2 R13, -RZ, RZ, 0, 0 ;  /* 0x00000000ff0d7431 */ /* 0x000fe200000001ff */
[----:B------:R-:W1:Y:S01]  /*0240*/  LDCU.64 UR6, c[0x4][0x180] ;  /* 0x01003000ff0677ac */ /* 0x000e620008000a00 */
[----:B------:R-:W2:Y:S01]  /*0250*/  LDC.64 R2, c[0x4][R2] ;  /* 0x0100000002027b82 */ /* 0x000ea20000000a00 */
[----:B------:R-:W3:Y:S01]  /*0260*/  LDCU.64 UR8, c[0x4][0x80] ;  /* 0x01001000ff0877ac */ /* 0x000ee20008000a00 */
[----:B0-----:R-:W-:Y:S01]  /*0270*/  MOV R4, UR4 ;  /* 0x0000000400047c02 */ /* 0x001fe20008000f00 */
[----:B------:R-:W-:Y:S01]  /*0280*/  IMAD.U32 R5, RZ, RZ, UR5 ;  /* 0x00000005ff057e24 */ /* 0x000fe2000f8e00ff */
[----:B-1----:R-:W-:-:S02]  /*0290*/  MOV R6, UR6 ;  /* 0x0000000600067c02 */ /* 0x002fc40008000f00 */
[----:B------:R-:W-:Y:S02]  /*02a0*/  MOV R7, UR7 ;  /* 0x0000000700077c02 */ /* 0x000fe40008000f00 */
[----:B---3--:R-:W-:Y:S02]  /*02b0*/  MOV R10, UR8 ;  /* 0x00000008000a7c02 */ /* 0x008fe40008000f00 */
[----:B------:R-:W-:-:S07]  /*02c0*/  MOV R11, UR9 ;  /* 0x00000009000b7c02 */ /* 0x000fce0008000f00 */
[----:B------:R-:W-:-:S07]  /*02d0*/  LEPC R20, `(.L_x_1941) ;  /* 0x000000001014794e */ /* 0x000fce0000000000 */
[----:B--2---:R-:W-:Y:S05]  /*02e0*/  CALL.ABS.NOINC R2 ;  /* 0x0000000002007343 */ /* 0x004fea0003c00000 */
.L_x_1941:
[----:B------:R-:W-:Y:S05]  /*02f0*/  BSYNC.RECONVERGENT B6 ;  /* 0x0000000000067941 */ /* 0x000fea0003800200 */
.L_x_1940:
        /* <DEDUP_REMOVED lines=13> */
.L_x_1972:
        /* <DEDUP_REMOVED lines=9> */
[C---:B------:R-:W-:Y:S02]  /*0460*/  ISETP.GT.U32.AND P2, PT, R6.reuse, 0x3, PT ;  /* 0x000000030600780c */ /* 0x040fe40003f44070 */
[----:B------:R-:W-:Y:S02]  /*0470*/  MOV R10, 0xff7fffff ;  /* 0xff7fffff000a7802 */ /* 0x000fe40000000f00 */
[----:B------:R-:W-:Y:S01]  /*0480*/  LEA R8, R6, R8, 0x2 ;  /* 0x0000000806087211 */ /* 0x000fe200078e10ff */
[----:B------:R-:W-:Y:S01]  /*0490*/  BSSY.RECONVERGENT B0, `(.L_x_1943) ;  /* 0x00000eb000007945 */ /* 0x000fe20003800200 */
[----:B------:R-:W-:-:S07]  /*04a0*/  ISETP.GE.AND P1, PT, R3, R16, PT ;  /* 0x000000100300720c */ /* 0x000fce0003f26270 */
        /* <DEDUP_REMOVED lines=11> */
[----:B------:R-:W-:-:S04]  /*0560*/  IADD3 R11, PT, PT, R17, R10, RZ ;  /* 0x0000000a110b7210 */ /* 0x000fc80007ffe0ff */
[C---:B------:R-:W-:Y:S01]  /*0570*/  LOP3.LUT R10, R11.reuse, 0x180, RZ, 0xc0, !PT ;  /* 0x000001800b0a7812 */ /* 0x040fe200078ec0ff */
[----:B------:R-:W-:-:S03]  /*0580*/  IMAD.IADD R12, R11, 0x1, -R4 ;  /* 0x000000010b0c7824 */ /* 0x000fc600078e0a04 */
[----:B------:R-:W-:Y:S02]  /*0590*/  ISETP.NE.AND P4, PT, R10, 0x180, PT ;  /* 0x000001800a00780c */ /* 0x000fe40003f85270 */
[----:B------:R-:W-:Y:S02]  /*05a0*/  ISETP.GE.U32.AND P0, PT, R12, 0x180, PT ;  /* 0x000001800c00780c */ /* 0x000fe40003f06070 */
        /* <DEDUP_REMOVED lines=10> */
.L_x_1947:
        /* <DEDUP_REMOVED lines=11> */
.L_x_1946:
[----:B------:R-:W-:Y:S05]  /*0700*/  BSYNC.RECONVERGENT B1 ;  /* 0x0000000000017941 */ /* 0x000fea0003800200 */
.L_x_1945:
[----:B------:R-:W-:Y:S05]  /*0710*/  @!P0 BRA `(.L_x_1944) ;  /* 0x0000000c00088947 */ /* 0x000fea0003800000 */
[----:B------:R-:W-:Y:S01]  /*0720*/  IADD3 R10, PT, PT, R16, -R13, RZ ;  /* 0x8000000d100a7210 */ /* 0x000fe20007ffe0ff */
        /* <DEDUP_REMOVED lines=8> */
[----:B------:R-:W-:Y:S02]  /*07b0*/  PLOP3.LUT P0, PT, PT, PT, PT, 0x8, 0x80 ;  /* 0x000000000080781c */ /* 0x000fe40003f0e170 */
[----:B------:R-:W-:-:S11]  /*07c0*/  IADD3 R10, PT, PT, R16, -0x600, RZ ;  /* 0xfffffa00100a7810 */ /* 0x000fd60007ffe0ff */
.L_x_1950:
        /* <DEDUP_REMOVED lines=8> */
[----:B------:R-:W-:Y:S04]  /*0850*/  LDS R28, [R11+0xc00] ;  /* 0x000c00000b1c7984 */ /* 0x000fe80000000800 */
[----:B------:R-:W-:Y:S01]  /*0860*/  LDS R26, [R11+0x1000] ;  /* 0x001000000b1a7984 */ /* 0x000fe20000000800 */
[----:B0-----:R-:W-:-:S03]  /*0870*/  FADD.FTZ R15, -R9, R14 ;  /* 0x0000000e090f7221 */ /* 0x001fc60000010100 */
[----:B------:R-:W0:Y:S01]  /*0880*/  LDS R14, [R11+0x600] ;  /* 0x000600000b0e7984 */ /* 0x000e220000000800 */
[----:B------:R-:W-:Y:S01]  /*0890*/  FMUL.FTZ R23, R15, 1.4426950216293334961 ;  /* 0x3fb8aa3b0f177820 */ /* 0x000fe20000410000 */
[C---:B-1----:R-:W-:Y:S02]  /*08a0*/  FADD.FTZ R15, -R9.reuse, R22 ;  /* 0x00000016090f7221 */ /* 0x042fe40000010100 */
[----:B------:R-:W1:Y:S01]  /*08b0*/  LDS R22, [R11+0x800] ;  /* 0x000800000b167984 */ /* 0x000e620000000800 */
[----:B--2---:R-:W-:Y:S01]  /*08c0*/  FADD.FTZ R24, -R9, R24 ;  /* 0x0000001809187221 */ /* 0x004fe20000010100 */
[----:B------:R-:W-:Y:S01]  /*08d0*/  FMUL.FTZ R25, R15, 1.4426950216293334961 ;  /* 0x3fb8aa3b0f197820 */ /* 0x000fe20000410000 */
[----:B------:R-:W2:Y:S02]  /*08e0*/  MUFU.EX2 R23, R23 ;  /* 0x0000001700177308 */ /* 0x000ea40000000800 */
[----:B------:R-:W-:Y:S01]  /*08f0*/  FMUL.FTZ R15, R24, 1.4426950216293334961 ;  /* 0x3fb8aa3b180f7820 */ /* 0x000fe20000410000 */
[C---:B---3--:R-:W-:Y:S01]  /*0900*/  FADD.FTZ R20, -R9.reuse, R20 ;  /* 0x0000001409147221 */ /* 0x048fe20000010100 */
[----:B------:R-:W3:Y:S01]  /*0910*/  LDS R24, [R11+0xe00] ;  /* 0x000e00000b187984 */ /* 0x000ee20000000800 */
[----:B----4-:R-:W-:-:S02]  /*0920*/  FADD.FTZ R18, -R9, R18 ;  /* 0x0000001209127221 */ /* 0x010fc40000010100 */
[----:B------:R-:W-:Y:S01]  /*0930*/  FMUL.FTZ R21, R20, 1.4426950216293334961 ;  /* 0x3fb8aa3b14157820 */ /* 0x000fe20000410000 */
[----:B------:R-:W4:Y:S01]  /*0940*/  MUFU.EX2 R25, R25 ;  /* 0x0000001900197308 */ /* 0x000f220000000800 */
[----:B------:R-:W-:Y:S01]  /*0950*/  LDS R20, [R11+0x1200] ;  /* 0x001200000b147984 */ /* 0x000fe20000000800 */
[----:B------:R-:W-:Y:S01]  /*0960*/  FMUL.FTZ R27, R18, 1.4426950216293334961 ;  /* 0x3fb8aa3b121b7820 */ /* 0x000fe20000410000 */
[----:B-----5:R-:W-:Y:S02]  /*0970*/  FADD.FTZ R29, -R9, R19 ;  /* 0x00000013091d7221 */ /* 0x020fe40000010100 */
[----:B------:R-:W5:Y:S02]  /*0980*/  LDS R18, [R11+0x1400] ;  /* 0x001400000b127984 */ /* 0x000f640000000800 */
[----:B------:R-:W-:Y:S01]  /*0990*/  FMUL.FTZ R29, R29, 1.4426950216293334961 ;  /* 0x3fb8aa3b1d1d7820 */ /* 0x000fe20000410000 */
[----:B------:R-:W1:Y:S01]  /*09a0*/  MUFU.EX2 R15, R15 ;  /* 0x0000000f000f7308 */ /* 0x000e620000000800 */
[----:B--2---:R2:W-:Y:S01]  /*09b0*/  STS [R11+-0x400], R23 ;  /* 0xfffc00170b007388 */ /* 0x0045e20000000800 */
[----:B------:R-:W-:-:S03]  /*09c0*/  FADD.FTZ R12, R23, R12 ;  /* 0x0000000c170c7221 */ /* 0x000fc60000010000 */
[----:B------:R-:W-:Y:S03]  /*09d0*/  LDS R19, [R11+0x1a00] ;  /* 0x001a00000b137984 */ /* 0x000fe60000000800 */
[----:B------:R-:W3:Y:S01]  /*09e0*/  MUFU.EX2 R21, R21 ;  /* 0x0000001500157308 */ /* 0x000ee20000000800 */
[----:B----4-:R4:W-:Y:S01]  /*09f0*/  STS [R11+-0x200], R25 ;  /* 0xfffe00190b007388 */ /* 0x0109e20000000800 */
[----:B------:R-:W-:Y:S01]  /*0a00*/  FADD.FTZ R12, R12, R25 ;  /* 0x000000190c0c7221 */ /* 0x000fe20000010000 */
[----:B0-----:R-:W-:-:S05]  /*0a10*/  FADD.FTZ R14, -R9, R14 ;  /* 0x0000000e090e7221 */ /* 0x001fca0000010100 */
[----:B------:R-:W0:Y:S01]  /*0a20*/  MUFU.EX2 R27, R27 ;  /* 0x0000001b001b7308 */ /* 0x000e220000000800 */
[----:B-1----:R-:W-:Y:S01]  /*0a30*/  FADD.FTZ R12, R12, R15 ;  /* 0x0000000f0c0c7221 */ /* 0x002fe20000010000 */
[----:B------:R1:W-:Y:S01]  /*0a40*/  STS [R11], R15 ;  /* 0x0000000f0b007388 */ /* 0x0003e20000000800 */
[----:B--2---:R-:W-:Y:S01]  /*0a50*/  FMUL.FTZ R23, R14, 1.4426950216293334961 ;  /* 0x3fb8aa3b0e177820 */ /* 0x004fe20000410000 */
[----:B----4-:R-:W-:Y:S02]  /*0a60*/  FADD.FTZ R25, -R9, R22 ;  /* 0x0000001609197221 */ /* 0x010fe40000010100 */
[----:B------:R-:W2:Y:S01]  /*0a70*/  LDS R14, [R11+0x1600] ;  /* 0x001600000b0e7984 */ /* 0x000ea20000000800 */
[----:B---3--:R-:W-:Y:S01]  /*0a80*/  FADD.FTZ R12, R12, R21 ;  /* 0x000000150c0c7221 */ /* 0x008fe20000010000 */
[----:B------:R-:W-:Y:S02]  /*0a90*/  FMUL.FTZ R25, R25, 1.4426950216293334961 ;  /* 0x3fb8aa3b19197820 */ /* 0x000fe40000410000 */
[----:B------:R-:W3:Y:S01]  /*0aa0*/  LDS R22, [R11+0x1800] ;  /* 0x001800000b167984 */ /* 0x000ee20000000800 */
[----:B-1----:R1:W4:Y:S03]  /*0ab0*/  MUFU.EX2 R15, R23 ;  /* 0x00000017000f7308 */ /* 0x0023260000000800 */
[----:B------:R-:W-:Y:S01]  /*0ac0*/  STS [R11+0x200], R21 ;  /* 0x000200150b007388 */ /* 0x000fe20000000800 */
[----:B0-----:R-:W-:-:S03]  /*0ad0*/  FADD.FTZ R12, R12, R27 ;  /* 0x0000001b0c0c7221 */ /* 0x001fc60000010000 */
[----:B------:R0:W-:Y:S01]  /*0ae0*/  STS [R11+0x400], R27 ;  /* 0x0004001b0b007388 */ /* 0x0001e20000000800 */
[----:B-1----:R-:W-:Y:S02]  /*0af0*/  FADD.FTZ R23, -R9, R28 ;  /* 0x0000001c09177221 */ /* 0x002fe40000010100 */
[----:B------:R5:W1:Y:S02]  /*0b00*/  MUFU.EX2 R28, R29 ;  /* 0x0000001d001c7308 */ /* 0x000a640000000800 */
[----:B0-----:R-:W-:Y:S01]  /*0b10*/  FMUL.FTZ R27, R23, 1.4426950216293334961 ;  /* 0x3fb8aa3b171b7820 */ /* 0x001fe20000410000 */
[----:B------:R-:W-:Y:S01]  /*0b20*/  FADD.FTZ R23, -R9, R24 ;  /* 0x0000001809177221 */ /* 0x000fe20000010100 */
[----:B----4-:R-:W-:-:S04]  /*0b30*/  FADD.FTZ R12, R12, R15 ;  /* 0x0000000f0c0c7221 */ /* 0x010fc80000010000 */
[----:B------:R0:W4:Y:S01]  /*0b40*/  MUFU.EX2 R21, R25 ;  /* 0x0000001900157308 */ /* 0x0001220000000800 */
[----:B-----5:R-:W-:Y:S01]  /*0b50*/  FADD.FTZ R29, -R9, R18 ;  /* 0x00000012091d7221 */ /* 0x020fe20000010100 */
[----:B------:R-:W-:Y:S01]  /*0b60*/  FMUL.FTZ R23, R23, 1.4426950216293334961 ;  /* 0x3fb8aa3b17177820 */ /* 0x000fe20000410000 */
[----:B------:R-:W-:Y:S02]  /*0b70*/  STS [R11+0x600], R15 ;  /* 0x0006000f0b007388 */ /* 0x000fe40000000800 */
[----:B------:R-:W-:-:S03]  /*0b80*/  FMUL.FTZ R29, R29, 1.4426950216293334961 ;  /* 0x3fb8aa3b1d1d7820 */ /* 0x000fc60000410000 */
[----:B------:R2:W5:Y:S01]  /*0b90*/  MUFU.EX2 R24, R27 ;  /* 0x0000001b00187308 */ /* 0x0005620000000800 */
[----:B0-----:R-:W-:Y:S01]  /*0ba0*/  FADD.FTZ R25, -R9, R26 ;  /* 0x0000001a09197221 */ /* 0x001fe20000010100 */
[----:B-1----:R-:W-:Y:S03]  /*0bb0*/  STS [R11+0xa00], R28 ;  /* 0x000a001c0b007388 */ /* 0x002fe60000000800 */
[----:B------:R-:W-:-:S03]  /*0bc0*/  FMUL.FTZ R25, R25, 1.4426950216293334961 ;  /* 0x3fb8aa3b19197820 */ /* 0x000fc60000410000 */
[----:B------:R0:W1:Y:S01]  /*0bd0*/  MUFU.EX2 R26, R23 ;  /* 0x00000017001a7308 */ /* 0x0000620000000800 */
[----:B--2---:R-:W-:Y:S01]  /*0be0*/  FADD.FTZ R27, -R9, R14 ;  /* 0x0000000e091b7221 */ /* 0x004fe20000010100 */
[----:B----4-:R-:W-:Y:S03]  /*0bf0*/  STS [R11+0x800], R21 ;  /* 0x000800150b007388 */ /* 0x010fe60000000800 */
[----:B------:R-:W-:-:S03]  /*0c00*/  FMUL.FTZ R27, R27, 1.4426950216293334961 ;  /* 0x3fb8aa3b1b1b7820 */ /* 0x000fc60000410000 */
[----:B------:R-:W2:Y:S01]  /*0c10*/  MUFU.EX2 R14, R29 ;  /* 0x0000001d000e7308 */ /* 0x000ea20000000800 */
[----:B0-----:R-:W-:Y:S01]  /*0c20*/  FADD.FTZ R23, -R9, R20 ;  /* 0x0000001409177221 */ /* 0x001fe20000010100 */
[----:B-----5:R-:W-:Y:S03]  /*0c30*/  STS [R11+0xc00], R24 ;  /* 0x000c00180b007388 */ /* 0x020fe60000000800 */
[----:B------:R-:W-:-:S03]  /*0c40*/  FMUL.FTZ R23, R23, 1.4426950216293334961 ;  /* 0x3fb8aa3b17177820 */ /* 0x000fc60000410000 */
[----:B------:R0:W4:Y:S01]  /*0c50*/  MUFU.EX2 R20, R25 ;  /* 0x0000001900147308 */ /* 0x0001220000000800 */
[----:B-1----:R-:W-:Y:S07]  /*0c60*/  STS [R11+0xe00], R26 ;  /* 0x000e001a0b007388 */ /* 0x002fee0000000800 */
[----:B------:R3:W1:Y:S01]  /*0c70*/  MUFU.EX2 R18, R23 ;  /* 0x0000001700127308 */ /* 0x0006620000000800 */
[C---:B0-----:R-:W-:Y:S01]  /*0c80*/  FADD.FTZ R25, -R9.reuse, R19 ;  /* 0x0000001309197221 */ /* 0x041fe20000010100 */
[----:B--2---:R-:W-:Y:S01]  /*0c90*/  STS [R11+0x1400], R14 ;  /* 0x0014000e0b007388 */ /* 0x004fe20000000800 */
[----:B---3--:R-:W-:-:S03]  /*0ca0*/  FADD.FTZ R23, -R9, R22 ;  /* 0x0000001609177221 */ /* 0x008fc60000010100 */
[----:B----4-:R-:W-:Y:S02]  /*0cb0*/  STS [R11+0x1000], R20 ;  /* 0x001000140b007388 */ /* 0x010fe40000000800 */
[----:B------:R0:W2:Y:S02]  /*0cc0*/  MUFU.EX2 R22, R27 ;  /* 0x0000001b00167308 */ /* 0x0000a40000000800 */
[----:B-1----:R-:W-:Y:S01]  /*0cd0*/  STS [R11+0x1200], R18 ;  /* 0x001200120b007388 */ /* 0x002fe20000000800 */
[----:B0-----:R-:W-:Y:S01]  /*0ce0*/  FMUL.FTZ R27, R23, 1.4426950216293334961 ;  /* 0x3fb8aa3b171b7820 */ /* 0x001fe20000410000 */
[----:B------:R-:W-:Y:S01]  /*0cf0*/  FMUL.FTZ R23, R25, 1.4426950216293334961 ;  /* 0x3fb8aa3b19177820 */ /* 0x000fe20000410000 */
[----:B------:R-:W-:-:S03]  /*0d00*/  FADD.FTZ R25, R12, R21 ;  /* 0x000000150c197221 */ /* 0x000fc60000010000 */
[----:B------:R-:W0:Y:S01]  /*0d10*/  MUFU.EX2 R19, R27 ;  /* 0x0000001b00137308 */ /* 0x000e220000000800 */
[----:B------:R-:W-:Y:S01]  /*0d20*/  FADD.FTZ R25, R25, R28 ;  /* 0x0000001c19197221 */ /* 0x000fe20000010000 */
[----:B--2---:R-:W-:Y:S03]  /*0d30*/  STS [R11+0x1600], R22 ;  /* 0x001600160b007388 */ /* 0x004fe60000000800 */
[----:B------:R-:W-:-:S03]  /*0d40*/  FADD.FTZ R25, R25, R24 ;  /* 0x0000001819197221 */ /* 0x000fc60000010000 */
[----:B------:R-:W1:Y:S01]  /*0d50*/  MUFU.EX2 R23, R23 ;  /* 0x0000001700177308 */ /* 0x000e620000000800 */
[----:B------:R-:W-:-:S04]  /*0d60*/  FADD.FTZ R25, R25, R26 ;  /* 0x0000001a19197221 */ /* 0x000fc80000010000 */
[----:B------:R-:W-:Y:S01]  /*0d70*/  FADD.FTZ R25, R25, R20 ;  /* 0x0000001419197221 */ /* 0x000fe20000010000 */
[----:B0-----:R-:W-:Y:S03]  /*0d80*/  STS [R11+0x1800], R19 ;  /* 0x001800130b007388 */ /* 0x001fe60000000800 */
[----:B------:R-:W-:-:S04]  /*0d90*/  FADD.FTZ R25, R25, R18 ;  /* 0x0000001219197221 */ /* 0x000fc80000010000 */
[----:B------:R-:W-:Y:S01]  /*0da0*/  FADD.FTZ R25, R25, R14 ;  /* 0x0000000e19197221 */ /* 0x000fe20000010000 */
[----:B-1----:R0:W-:Y:S03]  /*0db0*/  STS [R11+0x1a00], R23 ;  /* 0x001a00170b007388 */ /* 0x0021e60000000800 */
[----:B------:R-:W-:-:S04]  /*0dc0*/  FADD.FTZ R12, R25, R22 ;  /* 0x00000016190c7221 */ /* 0x000fc80000010000 */
[----:B------:R-:W-:-:S04]  /*0dd0*/  FADD.FTZ R12, R12, R19 ;  /* 0x000000130c0c7221 */ /* 0x000fc80000010000 */
[----:B------:R-:W-:Y:S01]  /*0de0*/  FADD.FTZ R12, R12, R23 ;  /* 0x000000170c0c7221 */ /* 0x000fe20000010000 */
[----:B0-----:R-:W-:Y:S01]  /*0df0*/  IADD3 R11, PT, PT, R11, 0x2000, RZ ;  /* 0x000020000b0b7810 */ /* 0x001fe20007ffe0ff */
[----:B------:R-:W-:Y:S06]  /*0e00*/  @!P4 BRA `(.L_x_1950) ;  /* 0xfffffff80070c947 */ /* 0x000fec000383ffff */
.L_x_1949:
[----:B------:R-:W-:Y:S05]  /*0e10*/  BSYNC.RECONVERGENT B1 ;  /* 0x0000000000017941 */ /* 0x000fea0003800200 */
.L_x_1948:
        /* <DEDUP_REMOVED lines=32> */
[----:B------:R-:W-:-:S03]  /*1020*/  FMUL.FTZ R25, R25, 1.4426950216293334961 ;  /* 0x3fb8aa3b19197820 */ /* 0x000fc60000410000 */
[----:B------:R-:W-:Y:S02]  /*1030*/  FMUL.FTZ R26, R26, 1.4426950216293334961 ;  /* 0x3fb8aa3b1a1a7820 */ /* 0x000fe40000410000 */
[----:B------:R0:W3:Y:S01]  /*1040*/  MUFU.EX2 R20, R19 ;  /* 0x0000001300147308 */ /* 0x0000e20000000800 */
[----:B-1----:R-:W-:Y:S07]  /*1050*/  STS [R11+-0x200], R22 ;  /* 0xfffe00160b007388 */ /* 0x002fee0000000800 */
[----:B------:R-:W1:Y:S01]  /*1060*/  MUFU.EX2 R18, R21 ;  /* 0x0000001500127308 */ /* 0x000e620000000800 */
[----:B0-----:R-:W-:Y:S01]  /*1070*/  FADD.FTZ R19, R12, R15 ;  /* 0x0000000f0c137221 */ /* 0x001fe20000010000 */
[----:B--2---:R-:W-:Y:S03]  /*1080*/  STS [R11], R24 ;  /* 0x000000180b007388 */ /* 0x004fe60000000800 */
[----:B------:R-:W-:-:S03]  /*1090*/  FADD.FTZ R19, R19, R22 ;  /* 0x0000001613137221 */ /* 0x000fc60000010000 */
[----:B------:R-:W0:Y:S01]  /*10a0*/  MUFU.EX2 R14, R23 ;  /* 0x00000017000e7308 */ /* 0x000e220000000800 */
[----:B------:R-:W-:Y:S01]  /*10b0*/  FADD.FTZ R19, R19, R24 ;  /* 0x0000001813137221 */ /* 0x000fe20000010000 */
[----:B---3--:R-:W-:Y:S03]  /*10c0*/  STS [R11+0x200], R20 ;  /* 0x000200140b007388 */ /* 0x008fe60000000800 */
[----:B------:R-:W-:-:S03]  /*10d0*/  FADD.FTZ R19, R19, R20 ;  /* 0x0000001413137221 */ /* 0x000fc60000010000 */
[----:B------:R-:W2:Y:S01]  /*10e0*/  MUFU.EX2 R10, R25 ;  /* 0x00000019000a7308 */ /* 0x000ea20000000800 */
[----:B-1----:R-:W-:Y:S01]  /*10f0*/  FADD.FTZ R19, R19, R18 ;  /* 0x0000001213137221 */ /* 0x002fe20000010000 */
[----:B------:R-:W-:Y:S06]  /*1100*/  STS [R11+0x400], R18 ;  /* 0x000400120b007388 */ /* 0x000fec0000000800 */
[----:B------:R-:W1:Y:S01]  /*1110*/  MUFU.EX2 R26, R26 ;  /* 0x0000001a001a7308 */ /* 0x000e620000000800 */
[----:B0-----:R-:W-:Y:S01]  /*1120*/  FADD.FTZ R19, R19, R14 ;  /* 0x0000000e13137221 */ /* 0x001fe20000010000 */
[----:B------:R-:W-:Y:S03]  /*1130*/  STS [R11+0x600], R14 ;  /* 0x0006000e0b007388 */ /* 0x000fe60000000800 */
[----:B--2---:R-:W-:Y:S01]  /*1140*/  FADD.FTZ R19, R19, R10 ;  /* 0x0000000a13137221 */ /* 0x004fe20000010000 */
[----:B------:R-:W-:Y:S04]  /*1150*/  STS [R11+0x800], R10 ;  /* 0x0008000a0b007388 */ /* 0x000fe80000000800 */
[----:B-1----:R0:W-:Y:S01]  /*1160*/  STS [R11+0xa00], R26 ;  /* 0x000a001a0b007388 */ /* 0x0021e20000000800 */
[----:B------:R-:W-:Y:S01]  /*1170*/  FADD.FTZ R12, R19, R26 ;  /* 0x0000001a130c7221 */ /* 0x000fe20000010000 */
[----:B0-----:R-:W-:-:S07]  /*1180*/  IADD3 R11, PT, PT, R11, 0x1000, RZ ;  /* 0x000010000b0b7810 */ /* 0x001fce0007ffe0ff */
.L_x_1952:
[----:B------:R-:W-:Y:S05]  /*1190*/  BSYNC.RECONVERGENT B1 ;  /* 0x0000000000017941 */ /* 0x000fea0003800200 */
.L_x_1951:
        /* <DEDUP_REMOVED lines=26> */
.L_x_1944:
[----:B------:R-:W-:Y:S05]  /*1340*/  BSYNC.RECONVERGENT B0 ;  /* 0x0000000000007941 */ /* 0x000fea0003800200 */
.L_x_1943:
        /* <DEDUP_REMOVED lines=23> */
[----:B------:R-:W-:-:S04]  /*14c0*/  IADD3 R17, PT, PT, R17, R2, RZ ;  /* 0x0000000211117210 */ /* 0x000fc80007ffe0ff */
[C---:B------:R-:W-:Y:S02]  /*14d0*/  LOP3.LUT R2, R17.reuse, 0x180, RZ, 0xc0, !PT ;  /* 0x0000018011027812 */ /* 0x040fe400078ec0ff */
[----:B------:R-:W-:Y:S02]  /*14e0*/  IADD3 R4, PT, PT, -R4, R17, RZ ;  /* 0x0000001104047210 */ /* 0x000fe40007ffe1ff */
[----:B------:R-:W-:Y:S01]  /*14f0*/  ISETP.NE.AND P0, PT, R2, 0x180, PT ;  /* 0x000001800200780c */ /* 0x000fe20003f05270 */
[----:B-1----:R-:W-:Y:S01]  /*1500*/  FADD.FTZ R2, R10, 9.9999999747524270788e-07 ;  /* 0x358637bd0a027421 */ /* 0x002fe20000010000 */
[----:B------:R-:W-:Y:S02]  /*1510*/  ISETP.GE.U32.AND P1, PT, R4, 0x180, PT ;  /* 0x000001800400780c */ /* 0x000fe40003f26070 */
[----:B------:R-:W-:-:S03]  /*1520*/  LEA.HI R17, R17, 0x1, RZ, 0x19 ;  /* 0x0000000111117811 */ /* 0x000fc600078fc8ff */
        /* <DEDUP_REMOVED lines=10> */
.L_x_1957:
[----:B------:R-:W1:Y:S01]  /*15d0*/  LDS R13, [R4] ;  /* 0x00000000040d7984 */ /* 0x000e620000000800 */
[----:B------:R-:W-:-:S04]  /*15e0*/  IADD3 R8, PT, PT, R8, 0x1, RZ ;  /* 0x0000000108087810 */ /* 0x000fc80007ffe0ff */
[----:B------:R-:W-:Y:S01]  /*15f0*/  ISETP.NE.AND P0, PT, R8, RZ, PT ;  /* 0x000000ff0800720c */ /* 0x000fe20003f05270 */
[----:B-1----:R-:W-:-:S05]  /*1600*/  FMUL.FTZ R13, R13, R2 ;  /* 0x000000020d0d7220 */ /* 0x002fca0000410000 */
[----:B------:R1:W-:Y:S02]  /*1610*/  STS [R4], R13 ;  /* 0x0000000d04007388 */ /* 0x0003e40000000800 */
[----:B-1----:R-:W-:-:S05]  /*1620*/  IADD3 R4, PT, PT, R4, 0x200, RZ ;  /* 0x0000020004047810 */ /* 0x002fca0007ffe0ff */
[----:B------:R-:W-:Y:S05]  /*1630*/  @P0 BRA `(.L_x_1957) ;  /* 0xfffffffc00e40947 */ /* 0x000fea000383ffff */
.L_x_1956:
[----:B------:R-:W-:Y:S05]  /*1640*/  BSYNC.RECONVERGENT B1 ;  /* 0x0000000000017941 */ /* 0x000fea0003800200 */
.L_x_1955:
        /* <DEDUP_REMOVED lines=10> */
[----:B------:R-:W-:Y:S02]  /*16f0*/  PLOP3.LUT P0, PT, PT, PT, PT, 0x8, 0x80 ;  /* 0x000000000080781c */ /* 0x000fe40003f0e170 */
[----:B------:R-:W-:-:S11]  /*1700*/  IADD3 R8, PT, PT, R16, -0x600, RZ ;  /* 0xfffffa0010087810 */ /* 0x000fd60007ffe0ff */
.L_x_1960:
        /* <DEDUP_REMOVED lines=25> */
[----:B------:R-:W-:Y:S01]  /*18a0*/  STS [R4], R15 ;  /* 0x0000000f04007388 */ /* 0x000fe20000000800 */
[----:B------:R-:W-:-:S03]  /*18b0*/  FMUL.FTZ R23, R23, R2 ;  /* 0x0000000217177220 */ /* 0x000fc60000410000 */
[----:B------:R-:W-:Y:S01]  /*18c0*/  STS [R4+0x200], R17 ;  /* 0x0002001104007388 */ /* 0x000fe20000000800 */
[----:B------:R-:W-:-:S03]  /*18d0*/  FMUL.FTZ R29, R29, R2 ;  /* 0x000000021d1d7220 */ /* 0x000fc60000410000 */
[----:B------:R2:W-:Y:S01]  /*18e0*/  STS [R4+0x400], R13 ;  /* 0x0004000d04007388 */ /* 0x0005e20000000800 */
[----:B------:R-:W-:-:S03]  /*18f0*/  FMUL.FTZ R27, R27, R2 ;  /* 0x000000021b1b7220 */ /* 0x000fc60000410000 */
[----:B------:R5:W-:Y:S01]  /*1900*/  STS [R4+0x600], R19 ;  /* 0x0006001304007388 */ /* 0x000be20000000800 */
[----:B-1----:R-:W-:-:S03]  /*1910*/  FMUL.FTZ R25, R25, R2 ;  /* 0x0000000219197220 */ /* 0x002fc60000410000 */
[----:B------:R-:W-:Y:S01]  /*1920*/  STS [R4+-0x400], R24 ;  /* 0xfffc001804007388 */ /* 0x000fe20000000800 */
[----:B--2---:R-:W-:-:S03]  /*1930*/  FMUL.FTZ R13, R22, R2 ;  /* 0x00000002160d7220 */ /* 0x004fc60000410000 */
[----:B------:R-:W-:Y:S01]  /*1940*/  STS [R4+-0x200], R26 ;  /* 0xfffe001a04007388 */ /* 0x000fe20000000800 */
        /* <DEDUP_REMOVED lines=16> */
.L_x_1959:
[----:B------:R-:W-:Y:S05]  /*1a50*/  BSYNC.RECONVERGENT B1 ;  /* 0x0000000000017941 */ /* 0x000fea0003800200 */
.L_x_1958:
        /* <DEDUP_REMOVED lines=31> */
.L_x_1962:
[----:B------:R-:W-:Y:S05]  /*1c50*/  BSYNC.RECONVERGENT B1 ;  /* 0x0000000000017941 */ /* 0x000fea0003800200 */
.L_x_1961:
        /* <DEDUP_REMOVED lines=14> */
.L_x_1954:
[----:B------:R-:W-:Y:S05]  /*1d40*/  BSYNC.RECONVERGENT B0 ;  /* 0x0000000000007941 */ /* 0x000fea0003800200 */
.L_x_1953:
[----:B------:R-:W-:Y:S01]  /*1d50*/  BAR.SYNC.DEFER_BLOCKING 0x0 ;  /* 0x0000000000007b1d */ /* 0x000fe20000010000 */
[----:B------:R-:W-:Y:S01]  /*1d60*/  ISETP.NE.AND P0, PT, R3, RZ, PT ;  /* 0x000000ff0300720c */ /* 0x000fe20003f05270 */
[----:B------:R-:W-:Y:S01]  /*1d70*/  IMAD R5, R5, 0xc0, R6 ;  /* 0x000000c005057824 */ /* 0x000fe200078e0206 */
[----:B------:R-:W-:Y:S02]  /*1d80*/  IADD3 R7, PT, PT, R7, 0x20, RZ ;  /* 0x0000002007077810 */ /* 0x000fe40007ffe0ff */
[C---:B-1----:R-:W-:Y:S01]  /*1d90*/  LOP3.LUT R2, R3.reuse, 0x3c0, RZ, 0xc0, !PT ;  /* 0x000003c003027812 */ /* 0x042fe200078ec0ff */
[----:B------:R-:W-:Y:S01]  /*1da0*/  BSSY.RECONVERGENT B0, `(.L_x_1963) ;  /* 0x0000018000007945 */ /* 0x000fe20003800200 */
[----:B--2---:R-:W-:Y:S02]  /*1db0*/  LOP3.LUT R4, R3, 0x3e0, RZ, 0xc0, !PT ;  /* 0x000003e003047812 */ /* 0x004fe400078ec0ff */
[----:B------:R-:W-:Y:S02]  /*1dc0*/  LEA R0, R0, R7, 0x18 ;  /* 0x0000000700007211 */ /* 0x000fe400078ec0ff */
[----:B------:R-:W-:-:S02]  /*1dd0*/  ISETP.NE.AND P1, PT, R2, 0x40, PT ;  /* 0x000000400200780c */ /* 0x000fc40003f25270 */
[----:B------:R-:W-:Y:S02]  /*1de0*/  ISETP.NE.AND P2, PT, R4, 0x20, PT ;  /* 0x000000200400780c */ /* 0x000fe40003f45270 */
        /* <DEDUP_REMOVED lines=19> */
.L_x_1964:
[----:B------:R-:W-:Y:S05]  /*1f20*/  BSYNC.RECONVERGENT B0 ;  /* 0x0000000000007941 */ /* 0x000fea0003800200 */
.L_x_1963:
[----:B------:R-:W-:Y:S01]  /*1f30*/  BAR.SYNC.DEFER_BLOCKING 0x0 ;  /* 0x0000000000007b1d */ /* 0x000fe20000010000 */
[C---:B------:R-:W-:Y:S02]  /*1f40*/  ISETP.GT.U32.AND P0, PT, R3.reuse, 0x3f, PT ;  /* 0x0000003f0300780c */ /* 0x040fe40003f04070 */
[----:B-1----:R-:W-:Y:S02]  /*1f50*/  CS2R R4, SRZ ;  /* 0x0000000000047805 */ /* 0x002fe4000001ff00 */
[----:B------:R-:W-:Y:S02]  /*1f60*/  ISETP.GT.U32.AND P3, PT, R3, 0x1f, PT ;  /* 0x0000001f0300780c */ /* 0x000fe40003f64070 */
[----:B------:R-:W-:Y:S02]  /*1f70*/  CS2R R6, SRZ ;  /* 0x0000000000067805 */ /* 0x000fe4000001ff00 */
[----:B0-----:R-:W-:Y:S01]  /*1f80*/  CS2R R8, SRZ ;  /* 0x0000000000087805 */ /* 0x001fe2000001ff00 */
[----:B------:R-:W-:Y:S01]  /*1f90*/  BSSY.RECONVERGENT B0, `(.L_x_1965) ;  /* 0x0000015000007945 */ /* 0x000fe20003800200 */
[----:B------:R0:W-:Y:S04]  /*1fa0*/  @!P1 STS [R0+-0x600], RZ ;  /* 0xfffa00ff00009388 */ /* 0x0001e80000000800 */
[----:B------:R0:W-:Y:S04]  /*1fb0*/  @!P1 STS [R0+-0x580], RZ ;  /* 0xfffa80ff00009388 */ /* 0x0001e80000000800 */
[----:B------:R0:W-:Y:S04]  /*1fc0*/  @!P1 STS [R0+-0x500], RZ ;  /* 0xfffb00ff00009388 */ /* 0x0001e80000000800 */
[----:B------:R0:W-:Y:S04]  /*1fd0*/  @!P1 STS [R0+-0x480], RZ ;  /* 0xfffb80ff00009388 */ /* 0x0001e80000000800 */
[----:B------:R0:W-:Y:S04]  /*1fe0*/  @!P1 STS [R0+-0x400], RZ ;  /* 0xfffc00ff00009388 */ /* 0x0001e80000000800 */
[----:B------:R0:W-:Y:S01]  /*1ff0*/  @!P1 STS [R0+-0x380], RZ ;  /* 0xfffc80ff00009388 */ /* 0x0001e20000000800 */
[----:B------:R-:W-:Y:S06]  /*2000*/  BAR.SYNC.DEFER_BLOCKING 0x0 ;  /* 0x0000000000007b1d */ /* 0x000fec0000010000 */
[----:B------:R-:W-:Y:S05]  /*2010*/  @P0 BRA `(.L_x_1966) ;  /* 0x0000000000300947 */ /* 0x000fea0003800000 */
[----:B------:R-:W1:Y:S04]  /*2020*/  LDS R8, [R0] ;  /* 0x0000000000087984 */ /* 0x000e680000000800 */
[----:B------:R-:W2:Y:S04]  /*2030*/  LDS R9, [R0+0x80] ;  /* 0x0000800000097984 */ /* 0x000ea80000000800 */
[----:B------:R-:W3:Y:S04]  /*2040*/  LDS R6, [R0+0x100] ;  /* 0x0001000000067984 */ /* 0x000ee80000000800 */
[----:B------:R-:W4:Y:S04]  /*2050*/  LDS R7, [R0+0x180] ;  /* 0x0001800000077984 */ /* 0x000f280000000800 */
[----:B------:R-:W5:Y:S04]  /*2060*/  LDS R4, [R0+0x200] ;  /* 0x0002000000047984 */ /* 0x000f680000000800 */
[----:B------:R-:W0:Y:S01]  /*2070*/  LDS R5, [R0+0x280] ;  /* 0x0002800000057984 */ /* 0x000e220000000800 */
[----:B-1----:R-:W-:Y:S01]  /*2080*/  FADD.FTZ R8, RZ, R8 ;  /* 0x00000008ff087221 */ /* 0x002fe20000010000 */
[----:B--2---:R-:W-:Y:S01]  /*2090*/  FADD.FTZ R9, RZ, R9 ;  /* 0x00000009ff097221 */ /* 0x004fe20000010000 */
[----:B---3--:R-:W-:Y:S01]  /*20a0*/  FADD.FTZ R6, RZ, R6 ;  /* 0x00000006ff067221 */ /* 0x008fe20000010000 */
[----:B----4-:R-:W-:Y:S01]  /*20b0*/  FADD.FTZ R7, RZ, R7 ;  /* 0x00000007ff077221 */ /* 0x010fe20000010000 */
[----:B-----5:R-:W-:Y:S01]  /*20c0*/  FADD.FTZ R4, RZ, R4 ;  /* 0x00000004ff047221 */ /* 0x020fe20000010000 */
[----:B0-----:R-:W-:-:S07]  /*20d0*/  FADD.FTZ R5, RZ, R5 ;  /* 0x00000005ff057221 */ /* 0x001fce0000010000 */
.L_x_1966:
[----:B------:R-:W-:Y:S05]  /*20e0*/  BSYNC.RECONVERGENT B0 ;  /* 0x0000000000007941 */ /* 0x000fea0003800200 */
.L_x_1965:
        /* <DEDUP_REMOVED lines=16> */
[----:B-1----:R-:W-:Y:S01]  /*21f0*/  FADD.FTZ R8, R8, R11 ;  /* 0x0000000b08087221 */ /* 0x002fe20000010000 */
[----:B--2---:R-:W-:Y:S01]  /*2200*/  FADD.FTZ R9, R9, R2 ;  /* 0x0000000209097221 */ /* 0x004fe20000010000 */
[----:B---3--:R-:W-:Y:S01]  /*2210*/  FADD.FTZ R6, R6, R13 ;  /* 0x0000000d06067221 */ /* 0x008fe20000010000 */
[----:B----4-:R-:W-:Y:S01]  /*2220*/  FADD.FTZ R7, R7, R10 ;  /* 0x0000000a07077221 */ /* 0x010fe20000010000 */
[----:B-----5:R-:W-:Y:S01]  /*2230*/  FADD.FTZ R4, R4, R15 ;  /* 0x0000000f04047221 */ /* 0x020fe20000010000 */
[----:B0-----:R-:W-:-:S07]  /*2240*/  FADD.FTZ R5, R5, R12 ;  /* 0x0000000c05057221 */ /* 0x001fce0000010000 */
.L_x_1968:
[----:B------:R-:W-:Y:S05]  /*2250*/  BSYNC.RECONVERGENT B0 ;  /* 0x0000000000007941 */ /* 0x000fea0003800200 */
.L_x_1967:
[----:B------:R-:W-:Y:S06]  /*2260*/  BAR.SYNC.DEFER_BLOCKING 0x0 ;  /* 0x0000000000007b1d */ /* 0x000fec0000010000 */
[----:B------:R-:W-:Y:S05]  /*2270*/  @P3 EXIT ;  /* 0x000000000000394d */ /* 0x000fea0003800000 */
[----:B------:R-:W-:Y:S01]  /*2280*/  UIMAD UR5, UR38, UR42, UR41 ;  /* 0x0000002a260572a4 */ /* 0x000fe2000f8e0229 */
[----:B-1----:R-:W-:Y:S01]  /*2290*/  F2FP.BF16.F32.PACK_AB R8, R9, R8 ;  /* 0x000000080908723e */ /* 0x002fe200000010ff */
[----:B------:R-:W-:Y:S01]  /*22a0*/  UIMAD UR4, UR39, 0xc0, URZ ;  /* 0x000000c0270478a4 */ /* 0x000fe2000f8e02ff */
[----:B------:R-:W-:Y:S01]  /*22b0*/  F2FP.BF16.F32.PACK_AB R4, R5, R4 ;  /* 0x000000040504723e */ /* 0x000fe200000010ff */
[----:B------:R-:W-:Y:S01]  /*22c0*/  UIMAD UR5, UR5, UR40, URZ ;  /* 0x00000028050572a4 */ /* 0x000fe2000f8e02ff */
[----:B------:R-:W-:Y:S01]  /*22d0*/  F2FP.BF16.F32.PACK_AB R6, R7, R6 ;  /* 0x000000060706723e */ /* 0x000fe200000010ff */
[----:B------:R-:W1:Y:S01]  /*22e0*/  LDCU.64 UR6, c[0x0][0x390] ;  /* 0x00007200ff0677ac */ /* 0x000e620008000a00 */
[----:B------:R-:W-:Y:S02]  /*22f0*/  PRMT R7, R4, 0x7632, R7 ;  /* 0x0000763204077816 */ /* 0x000fe40000000007 */
[----:B------:R-:W-:Y:S01]  /*2300*/  PRMT R5, R6, 0x7632, R5 ;  /* 0x0000763206057816 */ /* 0x000fe20000000005 */
[----:B------:R-:W-:-:S04]  /*2310*/  UIMAD UR5, UR5, 0xc0, URZ ;  /* 0x000000c0050578a4 */ /* 0x000fc8000f8e02ff */
[----:B------:R-:W-:-:S06]  /*2320*/  UIADD3 UR4, UP0, UPT, UR5, UR4, URZ ;  /* 0x0000000405047290 */ /* 0x000fcc000ff1e0ff */
[----:B0-----:R-:W-:Y:S01]  /*2330*/  MOV R0, UR4 ;  /* 0x0000000400007c02 */ /* 0x001fe20008000f00 */
[----:B------:R-:W-:-:S03]  /*2340*/  UIADD3.X UR4, UPT, UPT, URZ, URZ, URZ, UP0, !UPT ;  /* 0x000000ffff047290 */ /* 0x000fc600087fe4ff */
[----:B------:R-:W-:-:S03]  /*2350*/  LOP3.LUT R3, R0, 0x1f, R3, 0xf8, !PT ;  /* 0x0000001f00037812 */ /* 0x000fc600078ef803 */
[----:B------:R-:W-:Y:S01]  /*2360*/  IMAD.U32 R0, RZ, RZ, UR4 ;  /* 0x00000004ff007e24 */ /* 0x000fe2000f8e00ff */
        /* <DEDUP_REMOVED lines=10> */
.L_x_1942:
[----:B------:R-:W-:Y:S01]  /*2410*/  HFMA2 R12, -RZ, RZ, 0, 9.5367431640625e-07 ;  /* 0x00000010ff0c7431 */ /* 0x000fe200000001ff */
[----:B------:R-:W-:Y:S02]  /*2420*/  MOV R11, 0x1f ;  /* 0x0000001f000b7802 */ /* 0x000fe40000000f00 */
[----:B------:R-:W-:-:S07]  /*2430*/  MOV R15, 0xffffffff ;  /* 0xffffffff000f7802 */ /* 0x000fce0000000f00 */
[----:B------:R-:W-:Y:S05]  /*2440*/  WARPSYNC.COLLECTIVE R15, `(.L_x_1969) ;  /* 0x000000000f087348 */ /* 0x000fea0003c00000 */
[----:B------:R0:W1:Y:S02]  /*2450*/  SHFL.BFLY P6, R14, R13, R12, R11 ;  /* 0x0c00000c0d0e7389 */ /* 0x00006400000c000b */
[----:B01----:R-:W-:Y:S05]  /*2460*/  ENDCOLLECTIVE ;  /* 0x000000000000791b */ /* 0x003fea0003800000 */
.L_x_1969:
[----:B------:R-:W-:Y:S01]  /*2470*/  HFMA2 R12, -RZ, RZ, 0, 4.76837158203125e-07 ;  /* 0x00000008ff0c7431 */ /* 0x000fe200000001ff */
[----:B------:R-:W-:-:S04]  /*2480*/  FMNMX.FTZ R0, R14, -3.40282346638528859812e+38, !PT ;  /* 0xff7fffff0e007809 */ /* 0x000fc80007810000 */
[----:B------:R-:W-:-:S07]  /*2490*/  MOV R13, R0 ;  /* 0x00000000000d7202 */ /* 0x000fce0000000f00 */
[----:B------:R-:W-:Y:S05]  /*24a0*/  WARPSYNC.COLLECTIVE R15, `(.L_x_1970) ;  /* 0x000000000f087348 */ /* 0x000fea0003c00000 */
[----:B------:R0:W1:Y:S02]  /*24b0*/  SHFL.BFLY P6, R14, R13, R12, R11 ;  /* 0x0c00000c0d0e7389 */ /* 0x00006400000c000b */
[----:B01----:R-:W-:Y:S05]  /*24c0*/  ENDCOLLECTIVE ;  /* 0x000000000000791b */ /* 0x003fea0003800000 */
.L_x_1970:
[----:B------:R-:W-:Y:S01]  /*24d0*/  HFMA2 R12, -RZ, RZ, 0, 2.384185791015625e-07 ;  /* 0x00000004ff0c7431 */ /* 0x000fe200000001ff */
[----:B------:R-:W-:-:S04]  /*24e0*/  FMNMX.FTZ R2, R0, R14, !PT ;  /* 0x0000000e00027209 */ /* 0x000fc80007810000 */
[----:B------:R-:W-:-:S07]  /*24f0*/  MOV R13, R2 ;  /* 0x00000002000d7202 */ /* 0x000fce0000000f00 */
[----:B------:R-:W-:Y:S05]  /*2500*/  WARPSYNC.COLLECTIVE R15, `(.L_x_1971) ;  /* 0x000000000f087348 */ /* 0x000fea0003c00000 */
[----:B------:R0:W1:Y:S02]  /*2510*/  SHFL.BFLY P6, R14, R13, R12, R11 ;  /* 0x0c00000c0d0e7389 */ /* 0x00006400000c000b */
[----:B01----:R-:W-:Y:S05]  /*2520*/  ENDCOLLECTIVE ;  /* 0x000000000000791b */ /* 0x003fea0003800000 */
.L_x_1971:
[----:B------:R-:W-:Y:S05]  /*2530*/  BRA `(.L_x_1972) ;  /* 0xffffffdc00a47947 */ /* 0x000fea000383ffff */
.L_x_1973:
        /* <DEDUP_REMOVED lines=12> */
.L_x_27282:


//--------------------- .text._ZN4vllm25paged_attention_v2_kernelI13__nv_bfloat16hLi128ELi8ELi128ELNS_18Fp8KVCacheDataTypeE2ELb0ELi512EEEvPfS3_PT_PKS4_PKT0_SA_ifPKiSC_iPKfiiiSE_SE_iiiii --------------------------
	.section	.text._ZN4vllm25paged_attention_v2_kernelI13__nv_bfloat16hLi128ELi8ELi128ELNS_18Fp8KVCacheDataTypeE2ELb0ELi512EEEvPfS3_PT_PKS4_PKT0_SA_ifPKiSC_iPKfiiiSE_SE_iiiii,"ax",@progbits
	.align	128
        .global         _ZN4vllm25paged_attention_v2_kernelI13__nv_bfloat16hLi128ELi8ELi128ELNS_18Fp8KVCacheDataTypeE2ELb0ELi512EEEvPfS3_PT_PKS4_PKT0_SA_ifPKiSC_iPKfiiiSE_SE_iiiii
        .type           _ZN4vllm25paged_attention_v2_kernelI13__nv_bfloat16hLi128ELi8ELi128ELNS_18Fp8KVCacheDataTypeE2ELb0ELi512EEEvPfS3_PT_PKS4_PKT0_SA_ifPKiSC_iPKfiiiSE_SE_iiiii,@function
        .size           _ZN4vllm25paged_attention_v2_kernelI13__nv_bfloat16hLi128ELi8ELi128ELNS_18Fp8KVCacheDataTypeE2ELb0ELi512EEEvPfS3_PT_PKS4_PKT0_SA_ifPKiSC_iPKfiiiSE_SE_iiiii,(.L_x_27283 - _ZN4vllm25paged_attention_v2_kernelI13__nv_bfloat16hLi128ELi8ELi128ELNS_18Fp8KVCacheDataTypeE2ELb0ELi512EEEvPfS3_PT_PKS4_PKT0_SA_ifPKiSC_iPKfiiiSE_SE_iiiii)
        .other          _ZN4vllm25paged_attention_v2_kernelI13__nv_bfloat16hLi128ELi8ELi128ELNS_18Fp8KVCacheDataTypeE2ELb0ELi512EEEvPfS3_PT_PKS4_PKT0_SA_ifPKiSC_iPKfiiiSE_SE_iiiii,@"STO_CUDA_ENTRY STV_DEFAULT"
_ZN4vllm25paged_attention_v2_kernelI13__nv_bfloat16hLi128ELi8ELi128ELNS_18Fp8KVCacheDataTypeE2ELb0ELi512EEEvPfS3_PT_PKS4_PKT0_SA_ifPKiSC_iPKfiiiSE_SE_iiiii:
.text._ZN4vllm25paged_attention_v2_kernelI13__nv_bfloat16hLi128ELi8ELi128ELNS_18Fp8KVCacheDataTypeE2ELb0ELi512EEEvPfS3_PT_PKS4_PKT0_SA_ifPKiSC_iPKfiiiSE_SE_iiiii:
        /* <DEDUP_REMOVED lines=52> */
.L_x_1975:
[----:B------:R-:W-:Y:S05]  /*0340*/  BSYNC.RECONVERGENT B6 ;  /* 0x0000000000067941 */ /* 0x000fea0003800200 */
.L_x_1974:
        /* <DEDUP_REMOVED lines=13> */
.L_x_2006:
        /* <DEDUP_REMOVED lines=10> */
[----:B------:R-:W-:Y:S01]  /*04c0*/  IMAD.MOV.U32 R11, RZ, RZ, RZ ;  /* 0x000000ffff0b7224 */ /* 0x000fe200078e00ff */
        /* <DEDUP_REMOVED lines=29> */
.L_x_1981:
        /* <DEDUP_REMOVED lines=11> */
.L_x_1980:
[----:B------:R-:W-:Y:S05]  /*0750*/  BSYNC.RECONVERGENT B1 ;  /* 0x0000000000017941 */ /* 0x000fea0003800200 */
.L_x_1979:
        /* <DEDUP_REMOVED lines=13> */
.L_x_1984:
        /* <DEDUP_REMOVED lines=100> */
.L_x_1983:
[----:B------:R-:W-:Y:S05]  /*0e70*/  BSYNC.RECONVERGENT B1 ;  /* 0x0000000000017941 */ /* 0x000fea0003800200 */
.L_x_1982:
        /* <DEDUP_REMOVED lines=55> */
.L_x_1986:
[----:B------:R-:W-:Y:S05]  /*11f0*/  BSYNC.RECONVERGENT B1 ;  /* 0x0000000000017941 */ /* 0x000fea0003800200 */
.L_x_1985:
        /* <DEDUP_REMOVED lines=26> */
.L_x_1978:
[----:B------:R-:W-:Y:S05]  /*13a0*/  BSYNC.RECONVERGENT B0 ;  /* 0x0000000000007941 */ /* 0x000fea0003800200 */
.L_x_1977:
        /* <DEDUP_REMOVED lines=40> */
.L_x_1991:
[----:B------:R-:W1:Y:S01]  /*1630*/  LDS R13, [R4] ;  /* 0x00000000040d7984 */ /* 0x000e620000000800 */
[----:B------:R-:W-:-:S05]  /*1640*/  VIADD R11, R11, 0x1 ;  /* 0x000000010b0b7836 */ /* 0x000fca0000000000 */
[----:B------:R-:W-:Y:S01]  /*1650*/  ISETP.NE.AND P0, PT, R11, RZ, PT ;  /* 0x000000ff0b00720c */ /* 0x000fe20003f05270 */
[----:B-1----:R-:W-:-:S05]  /*1660*/  FMUL.FTZ R13, R13, R2 ;  /* 0x000000020d0d7220 */ /* 0x002fca0000410000 */
[----:B------:R1:W-:Y:S02]  /*1670*/  STS [R4], R13 ;  /* 0x0000000d04007388 */ /* 0x0003e40000000800 */
[----:B-1----:R-:W-:-:S05]  /*1680*/  IADD3 R4, PT, PT, R4, 0x200, RZ ;  /* 0x0000020004047810 */ /* 0x002fca0007ffe0ff */
[----:B------:R-:W-:Y:S05]  /*1690*/  @P0 BRA `(.L_x_1991) ;  /* 0xfffffffc00e40947 */ /* 0x000fea000383ffff */
.L_x_1990:
[----:B------:R-:W-:Y:S05]  /*16a0*/  BSYNC.RECONVERGENT B1 ;  /* 0x0000000000017941 */ /* 0x000fea0003800200 */
.L_x_1989:
        /* <DEDUP_REMOVED lines=13> */
.L_x_1994:
        /* <DEDUP_REMOVED lines=52> */
.L_x_1993:
[----:B------:R-:W-:Y:S05]  /*1ac0*/  BSYNC.RECONVERGENT B1 ;  /* 0x0000000000017941 */ /* 0x000fea0003800200 */
.L_x_1992:
        /* <DEDUP_REMOVED lines=31> */
.L_x_1996:
[----:B------:R-:W-:Y:S05]  /*1cc0*/  BSYNC.RECONVERGENT B1 ;  /* 0x0000000000017941 */ /* 0x000fea0003800200 */
.L_x_1995:
        /* <DEDUP_REMOVED lines=14> */
.L_x_1988:
[----:B------:R-:W-:Y:S05]  /*1db0*/  BSYNC.RECONVERGENT B0 ;  /* 0x0000000000007941 */ /* 0x000fea0003800200 */
.L_x_1987:
[C---:B-1----:R-:W-:Y:S01]  /*1dc0*/  LOP3.LUT R2, R3.reuse, 0x3c0, RZ, 0xc0, !PT ;  /* 0x000003c003027812 */ /* 0x042fe200078ec0ff */
[----:B------:R-:W-:Y:S01]  /*1dd0*/  BAR.SYNC.DEFER_BLOCKING 0x0 ;  /* 0x0000000000007b1d */ /* 0x000fe20000010000 */
[C---:B--2---:R-:W-:Y:S02]  /*1de0*/  LOP3.LUT R4, R3.reuse, 0x3e0, RZ, 0xc0, !PT ;  /* 0x000003e003047812 */ /* 0x044fe400078ec0ff */
[----:B------:R-:W-:Y:S02]  /*1df0*/  ISETP.NE.AND P1, PT, R2, 0x40, PT ;  /* 0x000000400200780c */ /* 0x000fe40003f25270 */
[----:B------:R-:W-:Y:S01]  /*1e00*/  ISETP.NE.AND P2, PT, R4, 0x20, PT ;  /* 0x000000200400780c */ /* 0x000fe20003f45270 */
[----:B------:R-:W-:Y:S01]  /*1e10*/  BSSY.RECONVERGENT B0, `(.L_x_1997) ;  /* 0x0000019000007945 */ /* 0x000fe20003800200 */
[----:B------:R-:W-:Y:S02]  /*1e20*/  ISETP.NE.AND P0, PT, R3, RZ, PT ;  /* 0x000000ff0300720c */ /* 0x000fe40003f05270 */
[----:B------:R-:W-:-:S07]  /*1e30*/  LEA R5, R5, R6, 0x7 ;  /* 0x0000000605057211 */ /* 0x000fce00078e38ff */
[C---:B------:R-:W-:Y:S02]  /*1e40*/  @!P1 IADD3 R11, PT, PT, R7.reuse, 0x20, RZ ;  /* 0x00000020070b9810 */ /* 0x040fe40007ffe0ff */
[----:B------:R-:W-:Y:S02]  /*1e50*/  @!P2 IADD3 R13, PT, PT, R7, 0x20, RZ ;  /* 0x00000020070da810 */ /* 0x000fe40007ffe0ff */
[C---:B------:R-:W-:Y:S02]  /*1e60*/  @!P1 LEA R2, R0.reuse, R11, 0x18 ;  /* 0x0000000b00029211 */ /* 0x040fe400078ec0ff */
[----:B------:R-:W-:Y:S01]  /*1e70*/  @!P2 LEA R11, R0, R13, 0x18 ;  /* 0x0000000d000ba211 */ /* 0x000fe200078ec0ff */
        /* <DEDUP_REMOVED lines=18> */
.L_x_1998:
[----:B------:R-:W-:Y:S05]  /*1fa0*/  BSYNC.RECONVERGENT B0 ;  /* 0x0000000000007941 */ /* 0x000fea0003800200 */
.L_x_1997:
[----:B------:R-:W-:Y:S01]  /*1fb0*/  BAR.SYNC.DEFER_BLOCKING 0x0 ;  /* 0x0000000000007b1d */ /* 0x000fe20000010000 */
[----:B------:R-:W-:Y:S01]  /*1fc0*/  ISETP.GT.U32.AND P0, PT, R3, 0x3f, PT ;  /* 0x0000003f0300780c */ /* 0x000fe20003f04070 */
[----:B01----:R-:W-:Y:S01]  /*1fd0*/  HFMA2 R9, -RZ, RZ, 0, 0 ;  /* 0x00000000ff097431 */ /* 0x003fe200000001ff */
[----:B------:R-:W-:Y:S01]  /*1fe0*/  @!P1 LEA R2, R5, R2, 0x2 ;  /* 0x0000000205029211 */ /* 0x000fe200078e10ff */
[----:B------:R-:W-:Y:S01]  /*1ff0*/  IMAD.MOV.U32 R4, RZ, RZ, RZ ;  /* 0x000000ffff047224 */ /* 0x000fe200078e00ff */
[----:B------:R-:W-:Y:S01]  /*2000*/  @!P2 LEA R8, R6, R11, 0x2 ;  /* 0x0000000b0608a211 */ /* 0x000fe200078e10ff */
[----:B------:R-:W-:Y:S01]  /*2010*/  BSSY.RECONVERGENT B0, `(.L_x_1999) ;  /* 0x0000015000007945 */ /* 0x000fe20003800200 */
[----:B------:R-:W-:Y:S01]  /*2020*/  HFMA2 R11, -RZ, RZ, 0, 0 ;  /* 0x00000000ff0b7431 */ /* 0x000fe200000001ff */
[----:B------:R-:W-:Y:S02]  /*2030*/  ISETP.GT.U32.AND P3, PT, R3, 0x1f, PT ;  /* 0x0000001f0300780c */ /* 0x000fe40003f64070 */
[----:B------:R-:W-:Y:S01]  /*2040*/  MOV R6, RZ ;  /* 0x000000ff00067202 */ /* 0x000fe20000000f00 */
[----:B------:R0:W-:Y:S04]  /*2050*/  @!P1 STS [R2+-0x400], RZ ;  /* 0xfffc00ff02009388 */ /* 0x0001e80000000800 */
[----:B------:R0:W-:Y:S04]  /*2060*/  @!P1 STS [R2+-0x380], RZ ;  /* 0xfffc80ff02009388 */ /* 0x0001e80000000800 */
[----:B------:R0:W-:Y:S04]  /*2070*/  @!P1 STS [R2+-0x300], RZ ;  /* 0xfffd00ff02009388 */ /* 0x0001e80000000800 */
[----:B------:R0:W-:Y:S01]  /*2080*/  @!P1 STS [R2+-0x280], RZ ;  /* 0xfffd80ff02009388 */ /* 0x0001e20000000800 */
[----:B------:R-:W-:Y:S06]  /*2090*/  BAR.SYNC.DEFER_BLOCKING 0x0 ;  /* 0x0000000000007b1d */ /* 0x000fec0000010000 */
[----:B------:R-:W-:Y:S05]  /*20a0*/  @P0 BRA `(.L_x_2000) ;  /* 0x00000000002c0947 */ /* 0x000fea0003800000 */
[----:B------:R-:W-:-:S04]  /*20b0*/  IADD3 R9, PT, PT, R7, 0x20, RZ ;  /* 0x0000002007097810 */ /* 0x000fc80007ffe0ff */
[----:B0-----:R-:W-:-:S05]  /*20c0*/  LEA R2, R0, R9, 0x18 ;  /* 0x0000000900027211 */ /* 0x001fca00078ec0ff */
[----:B------:R-:W-:-:S05]  /*20d0*/  IMAD R2, R5, 0x4, R2 ;  /* 0x0000000405027824 */ /* 0x000fca00078e0202 */
[----:B------:R-:W0:Y:S04]  /*20e0*/  LDS R11, [R2] ;  /* 0x00000000020b7984 */ /* 0x000e280000000800 */
[----:B------:R-:W1:Y:S04]  /*20f0*/  LDS R6, [R2+0x80] ;  /* 0x0000800002067984 */ /* 0x000e680000000800 */
[----:B------:R-:W2:Y:S04]  /*2100*/  LDS R9, [R2+0x100] ;  /* 0x0001000002097984 */ /* 0x000ea80000000800 */
[----:B------:R-:W3:Y:S01]  /*2110*/  LDS R4, [R2+0x180] ;  /* 0x0001800002047984 */ /* 0x000ee20000000800 */
[----:B0-----:R-:W-:Y:S01]  /*2120*/  FADD.FTZ R11, RZ, R11 ;  /* 0x0000000bff0b7221 */ /* 0x001fe20000010000 */
[----:B-1----:R-:W-:Y:S01]  /*2130*/  FADD.FTZ R6, RZ, R6 ;  /* 0x00000006ff067221 */ /* 0x002fe20000010000 */
[----:B--2---:R-:W-:Y:S01]  /*2140*/  FADD.FTZ R9, RZ, R9 ;  /* 0x00000009ff097221 */ /* 0x004fe20000010000 */
[----:B---3--:R-:W-:-:S07]  /*2150*/  FADD.FTZ R4, RZ, R4 ;  /* 0x00000004ff047221 */ /* 0x008fce0000010000 */
.L_x_2000:
[----:B------:R-:W-:Y:S05]  /*2160*/  BSYNC.RECONVERGENT B0 ;  /* 0x0000000000007941 */ /* 0x000fea0003800200 */
.L_x_1999:
[----:B------:R-:W-:Y:S06]  /*2170*/  BAR.SYNC.DEFER_BLOCKING 0x0 ;  /* 0x0000000000007b1d */ /* 0x000fec0000010000 */
[----:B------:R-:W-:Y:S01]  /*2180*/  BSSY.RECONVERGENT B0, `(.L_x_2001) ;  /* 0x0000012000007945 */ /* 0x000fe20003800200 */
[----:B------:R1:W-:Y:S04]  /*2190*/  @!P2 STS [R8], R11 ;  /* 0x0000000b0800a388 */ /* 0x0003e80000000800 */
[----:B------:R1:W-:Y:S04]  /*21a0*/  @!P2 STS [R8+0x80], R6 ;  /* 0x000080060800a388 */ /* 0x0003e80000000800 */
[----:B------:R1:W-:Y:S04]  /*21b0*/  @!P2 STS [R8+0x100], R9 ;  /* 0x000100090800a388 */ /* 0x0003e80000000800 */
[----:B------:R1:W-:Y:S01]  /*21c0*/  @!P2 STS [R8+0x180], R4 ;  /* 0x000180040800a388 */ /* 0x0003e20000000800 */
[----:B------:R-:W-:Y:S06]  /*21d0*/  BAR.SYNC.DEFER_BLOCKING 0x0 ;  /* 0x0000000000007b1d */ /* 0x000fec0000010000 */
[----:B------:R-:W-:Y:S05]  /*21e0*/  @P3 BRA `(.L_x_2002) ;  /* 0x00000000002c3947 */ /* 0x000fea0003800000 */
[----:B------:R-:W-:-:S04]  /*21f0*/  IADD3 R7, PT, PT, R7, 0x20, RZ ;  /* 0x0000002007077810 */ /* 0x000fc80007ffe0ff */
[----:B------:R-:W-:-:S04]  /*2200*/  LEA R0, R0, R7, 0x18 ;  /* 0x0000000700007211 */ /* 0x000fc800078ec0ff */
[----:B-1----:R-:W-:-:S05]  /*2210*/  LEA R8, R5, R0, 0x2 ;  /* 0x0000000005087211 */ /* 0x002fca00078e10ff */
[----:B------:R-:W1:Y:S04]  /*2220*/  LDS R0, [R8] ;  /* 0x0000000008007984 */ /* 0x000e680000000800 */
[----:B------:R-:W2:Y:S04]  /*2230*/  LDS R5, [R8+0x80] ;  /* 0x0000800008057984 */ /* 0x000ea80000000800 */
[----:B0-----:R-:W0:Y:S04]  /*2240*/  LDS R2, [R8+0x100] ;  /* 0x0001000008027984 */ /* 0x001e280000000800 */
[----:B------:R-:W3:Y:S01]  /*2250*/  LDS R7, [R8+0x180] ;  /* 0x0001800008077984 */ /* 0x000ee20000000800 */
[----:B-1----:R-:W-:Y:S01]  /*2260*/  FADD.FTZ R11, R11, R0 ;  /* 0x000000000b0b7221 */ /* 0x002fe20000010000 */
[----:B--2---:R-:W-:Y:S01]  /*2270*/  FADD.FTZ R6, R6, R5 ;  /* 0x0000000506067221 */ /* 0x004fe20000010000 */
[----:B0-----:R-:W-:Y:S01]  /*2280*/  FADD.FTZ R9, R9, R2 ;  /* 0x0000000209097221 */ /* 0x001fe20000010000 */
[----:B---3--:R-:W-:-:S07]  /*2290*/  FADD.FTZ R4, R4, R7 ;  /* 0x0000000704047221 */ /* 0x008fce0000010000 */
.L_x_2002:
[----:B------:R-:W-:Y:S05]  /*22a0*/  BSYNC.RECONVERGENT B0 ;  /* 0x0000000000007941 */ /* 0x000fea0003800200 */
.L_x_2001:
[----:B------:R-:W-:Y:S06]  /*22b0*/  BAR.SYNC.DEFER_BLOCKING 0x0 ;  /* 0x0000000000007b1d */ /* 0x000fec0000010000 */
[----:B------:R-:W-:Y:S05]  /*22c0*/  @P3 EXIT ;  /* 0x000000000000394d */ /* 0x000fea0003800000 */
[----:B------:R-:W-:Y:S01]  /*22d0*/  UIMAD UR5, UR40, UR44, UR43 ;  /* 0x0000002c280572a4 */ /* 0x000fe2000f8e022b */
[----:B-1----:R-:W-:Y:S01]  /*22e0*/  F2FP.BF16.F32.PACK_AB R6, R6, R11 ;  /* 0x0000000b0606723e */ /* 0x002fe200000010ff */
[----:B------:R-:W-:Y:S01]  /*22f0*/  USHF.L.U32 UR4, UR41, 0x7, URZ ;  /* 0x0000000729047899 */ /* 0x000fe200080006ff */
[----:B------:R-:W-:Y:S01]  /*2300*/  F2FP.BF16.F32.PACK_AB R4, R4, R9 ;  /* 0x000000090404723e */ /* 0x000fe200000010ff */
[----:B------:R-:W0:Y:S03]  /*2310*/  LDCU.64 UR6, c[0x0][0x390] ;  /* 0x00007200ff0677ac */ /* 0x000e260008000a00 */
[----:B------:R-:W-:Y:S01]  /*2320*/  PRMT R5, R4, 0x7632, R5 ;  /* 0x0000763204057816 */ /* 0x000fe20000000005 */
[----:B------:R-:W-:-:S04]  /*2330*/  UIMAD UR5, UR5, UR42, URZ ;  /* 0x0000002a050572a4 */ /* 0x000fc8000f8e02ff */
[----:B------:R-:W-:-:S06]  /*2340*/  ULEA UR4, UP0, UR5, UR4, 0x7 ;  /* 0x0000000405047291 */ /* 0x000fcc000f8038ff */
[----:B------:R-:W-:Y:S01]  /*2350*/  MOV R0, UR4 ;  /* 0x0000000400007c02 */ /* 0x000fe20008000f00 */
[----:B------:R-:W-:-:S03]  /*2360*/  UIADD3.X UR4, UPT, UPT, URZ, URZ, URZ, UP0, !UPT ;  /* 0x000000ffff047290 */ /* 0x000fc600087fe4ff */
[----:B------:R-:W-:-:S03]  /*2370*/  LOP3.LUT R3, R0, 0x1f, R3, 0xf8, !PT ;  /* 0x0000001f00037812 */ /* 0x000fc600078ef803 */
[----:B------:R-:W-:Y:S02]  /*2380*/  MOV R0, UR4 ;  /* 0x0000000400007c02 */ /* 0x000fe40008000f00 */
[----:B0-----:R-:W-:-:S04]  /*2390*/  LEA R2, P0, R3, UR6, 0x1 ;  /* 0x0000000603027c11 */ /* 0x001fc8000f8008ff */
[--C-:B------:R-:W-:Y:S02]  /*23a0*/  LEA.HI.X R3, R3, UR7, R0.reuse, 0x1, P0 ;  /* 0x0000000703037c11 */ /* 0x100fe400080f0c00 */
[----:B------:R-:W-:-:S03]  /*23b0*/  PRMT R0, R6, 0x7632, R0 ;  /* 0x0000763206007816 */ /* 0x000fc60000000000 */
[----:B------:R-:W-:Y:S04]  /*23c0*/  STG.E.U16 desc[UR36][R2.64], R6 ;  /* 0x0000000602007986 */ /* 0x000fe8000c101524 */
[----:B------:R-:W-:Y:S04]  /*23d0*/  STG.E.U16 desc[UR36][R2.64+0x40], R0 ;  /* 0x0000400002007986 */ /* 0x000fe8000c101524 */
[----:B------:R-:W-:Y:S04]  /*23e0*/  STG.E.U16 desc[UR36][R2.64+0x80], R4 ;  /* 0x0000800402007986 */ /* 0x000fe8000c101524 */
[----:B------:R-:W-:Y:S01]  /*23f0*/  STG.E.U16 desc[UR36][R2.64+0xc0], R5 ;  /* 0x0000c00502007986 */ /* 0x000fe2000c101524 */
[----:B------:R-:W-:Y:S05]  /*2400*/  EXIT ;  /* 0x000000000000794d */ /* 0x000fea0003800000 */
.L_x_1976:
[----:B------:R-:W-:Y:S01]  /*2410*/  MOV R12, 0x10 ;  /* 0x00000010000c7802 */ /* 0x000fe20000000f00 */
[----:B------:R-:W-:Y:S01]  /*2420*/  IMAD.MOV.U32 R11, RZ, RZ, 0x1f ;  /* 0x0000001fff0b7424 */ /* 0x000fe200078e00ff */
[----:B------:R-:W-:-:S07]  /*2430*/  MOV R15, 0xffffffff ;  /* 0xffffffff000f7802 */ /* 0x000fce0000000f00 */
[----:B------:R-:W-:Y:S05]  /*2440*/  WARPSYNC.COLLECTIVE R15, `(.L_x_2003) ;  /* 0x000000000f087348 */ /* 0x000fea0003c00000 */
[----:B------:R0:W1:Y:S02]  /*2450*/  SHFL.BFLY P6, R14, R13, R12, R11 ;  /* 0x0c00000c0d0e7389 */ /* 0x00006400000c000b */
[----:B01----:R-:W-:Y:S05]  /*2460*/  ENDCOLLECTIVE ;  /* 0x000000000000791b */ /* 0x003fea0003800000 */
.L_x_2003:
[----:B------:R-:W-:Y:S01]  /*2470*/  HFMA2 R12, -RZ, RZ, 0, 4.76837158203125e-07 ;  /* 0x00000008ff0c7431 */ /* 0x000fe200000001ff */
[----:B------:R-:W-:-:S04]  /*2480*/  FMNMX.FTZ R0, R14, -3.40282346638528859812e+38, !PT ;  /* 0xff7fffff0e007809 */ /* 0x000fc80007810000 */
[----:B------:R-:W-:-:S07]  /*2490*/  MOV R13, R0 ;  /* 0x00000000000d7202 */ /* 0x000fce0000000f00 */
[----:B------:R-:W-:Y:S05]  /*24a0*/  WARPSYNC.COLLECTIVE R15, `(.L_x_2004) ;  /* 0x000000000f087348 */ /* 0x000fea0003c00000 */
[----:B------:R0:W1:Y:S02]  /*24b0*/  SHFL.BFLY P6, R14, R13, R12, R11 ;  /* 0x0c00000c0d0e7389 */ /* 0x00006400000c000b */
[----:B01----:R-:W-:Y:S05]  /*24c0*/  ENDCOLLECTIVE ;  /* 0x000000000000791b */ /* 0x003fea0003800000 */
.L_x_2004:
[----:B------:R-:W-:Y:S01]  /*24d0*/  HFMA2 R12, -RZ, RZ, 0, 2.384185791015625e-07 ;  /* 0x00000004ff0c7431 */ /* 0x000fe200000001ff */
[----:B------:R-:W-:-:S04]  /*24e0*/  FMNMX.FTZ R2, R0, R14, !PT ;  /* 0x0000000e00027209 */ /* 0x000fc80007810000 */
[----:B------:R-:W-:-:S07]  /*24f0*/  MOV R13, R2 ;  /* 0x00000002000d7202 */ /* 0x000fce0000000f00 */
[----:B------:R-:W-:Y:S05]  /*2500*/  WARPSYNC.COLLECTIVE R15, `(.L_x_2005) ;  /* 0x000000000f087348 */ /* 0x000fea0003c00000 */
[----:B------:R0:W1:Y:S02]  /*2510*/  SHFL.BFLY P6, R14, R13, R12, R11 ;  /* 0x0c00000c0d0e7389 */ /* 0x00006400000c000b */
[----:B01----:R-:W-:Y:S05]  /*2520*/  ENDCOLLECTIVE ;  /* 0x000000000000791b */ /* 0x003fea0003800000 */
.L_x_2005:
[----:B------:R-:W-:Y:S05]  /*2530*/  BRA `(.L_x_2006) ;  /* 0xffffffdc00b87947 */ /* 0x000fea000383ffff */
.L_x_2007:
        /* <DEDUP_REMOVED lines=12> */
.L_x_27283:


//--------------------- .text._ZN4vllm25paged_attention_v2_kernelI13__nv_bfloat16hLi120ELi8ELi128ELNS_18Fp8KVCacheDataTypeE2ELb0ELi512EEEvPfS3_PT_PKS4_PKT0_SA_ifPKiSC_iPKfiiiSE_SE_iiiii --------------------------
	.section	.text._ZN4vllm25paged_attention_v2_kernelI13__nv_bfloat16hLi120ELi8ELi128ELNS_18Fp8KVCacheDataTypeE2ELb0ELi512EEEvPfS3_PT_PKS4_PKT0_SA_ifPKiSC_iPKfiiiSE_SE_iiiii,"ax",@progbits
	.align	128
        .global         _ZN4vllm25paged_attention_v2_kernelI13__nv_bfloat16hLi120ELi8ELi128ELNS_18Fp8KVCacheDataTypeE2ELb0ELi512EEEvPfS3_PT_PKS4_PKT0_SA_ifPKiSC_iPKfiiiSE_SE_iiiii
        .type           _ZN4vllm25paged_attention_v2_kernelI13__nv_bfloat16hLi120ELi8ELi128ELNS_18Fp8KVCacheDataTypeE2ELb0ELi512EEEvPfS3_PT_PKS4_PKT0_SA_ifPKiSC_iPKfiiiSE_SE_iiiii,@function
        .size           _ZN4vllm25paged_attention_v2_kernelI13__nv_bfloat16hLi120ELi8ELi128ELNS_18Fp8KVCacheDataTypeE2ELb0ELi512EEEvPfS3_PT_PKS4_PKT0_SA_ifPKiSC_iPKfiiiSE_SE_iiiii,(.L_x_27284 - _ZN4vllm25paged_attention_v2_kernelI13__nv_bfloat16hLi120ELi8ELi128ELNS_18Fp8KVCacheDataTypeE2ELb0ELi512EEEvPfS3_PT_PKS4_PKT0_SA_ifPKiSC_iPKfiiiSE_SE_iiiii)
        .other          _ZN4vllm25paged_attention_v2_kernelI13__nv_bfloat16hLi120ELi8ELi128ELNS_18Fp8KVCacheDataTypeE2ELb0ELi512EEEvPfS3_PT_PKS4_PKT0_SA_ifPKiSC_iPKfiiiSE_SE_iiiii,@"STO_CUDA_ENTRY STV_DEFAULT"
_ZN4vllm25paged_attention_v2_kernelI13__nv_bfloat16hLi120ELi8ELi128ELNS_18Fp8KVCacheDataTypeE2ELb0ELi512EEEvPfS3_PT_PKS4_PKT0_SA_ifPKiSC_iPKfiiiSE_SE_iiiii:
.text._ZN4vllm25paged_attention_v2_kernelI13__nv_bfloat16hLi120ELi8ELi128ELNS_18Fp8KVCacheDataTypeE2ELb0ELi512EEEvPfS3_PT_PKS4_PKT0_SA_ifPKiSC_iPKfiiiSE_SE_iiiii:
        /* <DEDUP_REMOVED lines=52> */
.L_x_2009:
[----:B------:R-:W-:Y:S05]  /*0340*/  BSYNC.RECONVERGENT B6 ;  /* 0x0000000000067941 */ /* 0x000fea0003800200 */
.L_x_2008:
        /* <DEDUP_REMOVED lines=13> */
.L_x_2044:
[----:B------:R-:W2:Y:S01]  /*0420*/  S2R R0, SR_CgaCtaId ;  /* 0x0000000000007919 */ /* 0x000ea20000008800 */
[----:B------:R-:W-:Y:S01]  /*0430*/  MOV R7, 0x400 ;  /* 0x0000040000077802 */ /* 0x000fe20000000f00 */
[----:B------:R-:W-:Y:S05]  /*0440*/  WARPSYNC.ALL ;  /* 0x0000000000007948 */ /* 0x000fea0003800000 */
[----:B------:R-:W-:Y:S02]  /*0450*/  ISETP.NE.AND P3, PT, R6, RZ, PT ;  /* 0x000000ff0600720c */ /* 0x000fe40003f65270 */
[----:B-1----:R-:W-:Y:S02]  /*0460*/  FMNMX.FTZ R9, R2, R14, !PT ;  /* 0x0000000e02097209 */ /* 0x002fe40007810000 */
[----:B--2---:R-:W-:-:S05]  /*0470*/  LEA R8, R0, R7, 0x18 ;  /* 0x0000000700087211 */ /* 0x004fca00078ec0ff */
[----:B0-----:R-:W-:-:S05]  /*0480*/  IMAD R2, R5, 0x4, R8 ;  /* 0x0000000405027824 */ /* 0x001fca00078e0208 */
        /* <DEDUP_REMOVED lines=23> */
[----:B------:R-:W-:-:S10]  /*0600*/  IMAD.MOV.U32 R11, RZ, RZ, RZ ;  /* 0x000000ffff0b7224 */ /* 0x000fd400078e00ff */
        /* <DEDUP_REMOVED lines=9> */
.L_x_2015:
        /* <DEDUP_REMOVED lines=11> */
.L_x_2014:
[----:B------:R-:W-:Y:S05]  /*0750*/  BSYNC.RECONVERGENT B1 ;  /* 0x0000000000017941 */ /* 0x000fea0003800200 */
.L_x_2013:
        /* <DEDUP_REMOVED lines=13> */
.L_x_2018:
        /* <DEDUP_REMOVED lines=100> */
.L_x_2017:
[----:B------:R-:W-:Y:S05]  /*0e70*/  BSYNC.RECONVERGENT B1 ;  /* 0x0000000000017941 */ /* 0x000fea0003800200 */
.L_x_2016:
        /* <DEDUP_REMOVED lines=55> */
.L_x_2020:
[----:B------:R-:W-:Y:S05]  /*11f0*/  BSYNC.RECONVERGENT B1 ;  /* 0x0000000000017941 */ /* 0x000fea0003800200 */
.L_x_2019:
        /* <DEDUP_REMOVED lines=26> */
.L_x_2012:
[----:B------:R-:W-:Y:S05]  /*13a0*/  BSYNC.RECONVERGENT B0 ;  /* 0x0000000000007941 */ /* 0x000fea0003800200 */
.L_x_2011:
        /* <DEDUP_REMOVED lines=40> */
.L_x_2025:
[----:B------:R-:W1:Y:S01]  /*1630*/  LDS R13, [R4] ;  /* 0x00000000040d7984 */ /* 0x000e620000000800 */
[----:B------:R-:W-:-:S04]  /*1640*/  IADD3 R11, PT, PT, R11, 0x1, RZ ;  /* 0x000000010b0b7810 */ /* 0x000fc80007ffe0ff */
[----:B------:R-:W-:Y:S01]  /*1650*/  ISETP.NE.AND P0, PT, R11, RZ, PT ;  /* 0x000000ff0b00720c */ /* 0x000fe20003f05270 */
[----:B-1----:R-:W-:-:S05]  /*1660*/  FMUL.FTZ R13, R13, R2 ;  /* 0x000000020d0d7220 */ /* 0x002fca0000410000 */
[----:B------:R1:W-:Y:S02]  /*1670*/  STS [R4], R13 ;  /* 0x0000000d04007388 */ /* 0x0003e40000000800 */
[----:B-1----:R-:W-:-:S05]  /*1680*/  IADD3 R4, PT, PT, R4, 0x200, RZ ;  /* 0x0000020004047810 */ /* 0x002fca0007ffe0ff */
[----:B------:R-:W-:Y:S05]  /*1690*/  @P0 BRA `(.L_x_2025) ;  /* 0xfffffffc00e40947 */ /* 0x000fea000383ffff */
.L_x_2024:
[----:B------:R-:W-:Y:S05]  /*16a0*/  BSYNC.RECONVERGENT B1 ;  /* 0x0000000000017941 */ /* 0x000fea0003800200 */
.L_x_2023:
        /* <DEDUP_REMOVED lines=13> */
.L_x_2028:
        /* <DEDUP_REMOVED lines=52> */
.L_x_2027:
[----:B------:R-:W-:Y:S05]  /*1ac0*/  BSYNC.RECONVERGENT B1 ;  /* 0x0000000000017941 */ /* 0x000fea0003800200 */
.L_x_2026:
        /* <DEDUP_REMOVED lines=31> */
.L_x_2030:
[----:B------:R-:W-:Y:S05]  /*1cc0*/  BSYNC.RECONVERGENT B1 ;  /* 0x0000000000017941 */ /* 0x000fea0003800200 */
.L_x_2029:
        /* <DEDUP_REMOVED lines=14> */
.L_x_2022:
[----:B------:R-:W-:Y:S05]  /*1db0*/  BSYNC.RECONVERGENT B0 ;  /* 0x0000000000007941 */ /* 0x000fea0003800200 */
.L_x_2021:
[----:B------:R-:W-:Y:S01]  /*1dc0*/  ISETP.NE.AND P3, PT, R3, RZ, PT ;  /* 0x000000ff0300720c */ /* 0x000fe20003f65270 */
[----:B------:R-:W-:Y:S01]  /*1dd0*/  IMAD R5, R5, 0x78, R6 ;  /* 0x0000007805057824 */ /* 0x000fe200078e0206 */
[----:B------:R-:W-:Y:S01]  /*1de0*/  IADD3 R7, PT, PT, R7, 0x20, RZ ;  /* 0x0000002007077810 */ /* 0x000fe20007ffe0ff */
[----:B------:R-:W-:Y:S01]  /*1df0*/  BAR.SYNC.DEFER_BLOCKING 0x0 ;  /* 0x0000000000007b1d */ /* 0x000fe20000010000 */
[C---:B-1----:R-:W-:Y:S02]  /*1e00*/  LOP3.LUT R2, R3.reuse, 0x3c0, RZ, 0xc0, !PT ;  /* 0x000003c003027812 */ /* 0x042fe400078ec0ff */
[C---:B--2---:R-:W-:Y:S02]  /*1e10*/  LOP3.LUT R4, R3.reuse, 0x3e0, RZ, 0xc0, !PT ;  /* 0x000003e003047812 */ /* 0x044fe400078ec0ff */
[----:B------:R-:W-:Y:S01]  /*1e20*/  LEA R0, R0, R7, 0x18 ;  /* 0x0000000700007211 */ /* 0x000fe200078ec0ff */
[----:B------:R-:W-:Y:S01]  /*1e30*/  BSSY.RECONVERGENT B0, `(.L_x_2031) ;  /* 0x0000018000007945 */ /* 0x000fe20003800200 */
[----:B------:R-:W-:-:S02]  /*1e40*/  ISETP.GT.U32.AND P0, PT, R3, 0x3f, PT ;  /* 0x0000003f0300780c */ /* 0x000fc40003f04070 */
[----:B------:R-:W-:Y:S02]  /*1e50*/  ISETP.GT.U32.AND P1, PT, R3, 0x1f, PT ;  /* 0x0000001f0300780c */ /* 0x000fe40003f24070 */
[----:B------:R-:W-:Y:S02]  /*1e60*/  ISETP.NE.AND P4, PT, R2, 0x40, PT ;  /* 0x000000400200780c */ /* 0x000fe40003f85270 */
        /* <DEDUP_REMOVED lines=20> */
.L_x_2032:
[----:B------:R-:W-:Y:S05]  /*1fb0*/  BSYNC.RECONVERGENT B0 ;  /* 0x0000000000007941 */ /* 0x000fea0003800200 */
.L_x_2031:
[----:B------:R-:W-:Y:S01]  /*1fc0*/  BAR.SYNC.DEFER_BLOCKING 0x0 ;  /* 0x0000000000007b1d */ /* 0x000fe20000010000 */
[----:B-1----:R-:W-:Y:S01]  /*1fd0*/  HFMA2 R3, -RZ, RZ, 0, 0 ;  /* 0x00000000ff037431 */ /* 0x002fe200000001ff */
[----:B------:R-:W-:Y:S02]  /*1fe0*/  CS2R R4, SRZ ;  /* 0x0000000000047805 */ /* 0x000fe4000001ff00 */
[----:B------:R-:W-:Y:S02]  /*1ff0*/  MOV R7, RZ ;  /* 0x000000ff00077202 */ /* 0x000fe40000000f00 */
[----:B------:R-:W-:Y:S04]  /*2000*/  BSSY.RECONVERGENT B0, `(.L_x_2033) ;  /* 0x0000007000007945 */ /* 0x000fe80003800200 */
[----:B------:R-:W-:Y:S05]  /*2010*/  @P4 BRA `(.L_x_2034) ;  /* 0x0000000000144947 */ /* 0x000fea0003800000 */
[----:B------:R-:W-:Y:S01]  /*2020*/  ISETP.GT.U32.AND P3, PT, R6, 0x17, PT ;  /* 0x000000170600780c */ /* 0x000fe20003f64070 */
[----:B------:R1:W-:Y:S04]  /*2030*/  STS [R0+-0x3c0], RZ ;  /* 0xfffc40ff00007388 */ /* 0x0003e80000000800 */
[----:B------:R1:W-:Y:S04]  /*2040*/  STS [R0+-0x340], RZ ;  /* 0xfffcc0ff00007388 */ /* 0x0003e80000000800 */
[----:B------:R1:W-:Y:S04]  /*2050*/  STS [R0+-0x2c0], RZ ;  /* 0xfffd40ff00007388 */ /* 0x0003e80000000800 */
[----:B------:R1:W-:Y:S02]  /*2060*/  @!P3 STS [R0+-0x240], RZ ;  /* 0xfffdc0ff0000b388 */ /* 0x0003e40000000800 */
.L_x_2034:
[----:B------:R-:W-:Y:S05]  /*2070*/  BSYNC.RECONVERGENT B0 ;  /* 0x0000000000007941 */ /* 0x000fea0003800200 */
.L_x_2033:
[----:B------:R-:W-:Y:S06]  /*2080*/  BAR.SYNC.DEFER_BLOCKING 0x0 ;  /* 0x0000000000007b1d */ /* 0x000fec0000010000 */
[----:B------:R-:W-:Y:S04]  /*2090*/  BSSY.RECONVERGENT B0, `(.L_x_2035) ;  /* 0x000000b000007945 */ /* 0x000fe80003800200 */
[----:B------:R-:W-:Y:S05]  /*20a0*/  @P0 BRA `(.L_x_2036) ;  /* 0x0000000000240947 */ /* 0x000fea0003800000 */
[----:B------:R-:W-:Y:S01]  /*20b0*/  ISETP.GT.U32.AND P0, PT, R6, 0x17, PT ;  /* 0x000000170600780c */ /* 0x000fe20003f04070 */
[----:B------:R-:W2:Y:S04]  /*20c0*/  LDS R4, [R0] ;  /* 0x0000000000047984 */ /* 0x000ea80000000800 */
[----:B------:R-:W3:Y:S04]  /*20d0*/  LDS R7, [R0+0x80] ;  /* 0x0000800000077984 */ /* 0x000ee80000000800 */
[----:B------:R-:W4:Y:S04]  /*20e0*/  LDS R3, [R0+0x100] ;  /* 0x0001000000037984 */ /* 0x000f280000000800 */
[----:B------:R-:W5:Y:S01]  /*20f0*/  @!P0 LDS R2, [R0+0x180] ;  /* 0x0001800000028984 */ /* 0x000f620000000800 */
[----:B--2---:R-:W-:Y:S01]  /*2100*/  FADD.FTZ R4, RZ, R4 ;  /* 0x00000004ff047221 */ /* 0x004fe20000010000 */
[----:B---3--:R-:W-:Y:S01]  /*2110*/  FADD.FTZ R7, RZ, R7 ;  /* 0x00000007ff077221 */ /* 0x008fe20000010000 */
[----:B----4-:R-:W-:Y:S01]  /*2120*/  FADD.FTZ R3, RZ, R3 ;  /* 0x00000003ff037221 */ /* 0x010fe20000010000 */
[----:B-----5:R-:W-:-:S07]  /*2130*/  @!P0 FADD.FTZ R5, RZ, R2 ;  /* 0x00000002ff058221 */ /* 0x020fce0000010000 */
.L_x_2036:
[----:B------:R-:W-:Y:S05]  /*2140*/  BSYNC.RECONVERGENT B0 ;  /* 0x0000000000007941 */ /* 0x000fea0003800200 */
.L_x_2035:
[----:B------:R-:W-:Y:S06]  /*2150*/  BAR.SYNC.DEFER_BLOCKING 0x0 ;  /* 0x0000000000007b1d */ /* 0x000fec0000010000 */
[----:B------:R-:W-:Y:S04]  /*2160*/  BSSY.RECONVERGENT B0, `(.L_x_2037) ;  /* 0x0000007000007945 */ /* 0x000fe80003800200 */
[----:B------:R-:W-:Y:S05]  /*2170*/  @P2 BRA `(.L_x_2038) ;  /* 0x0000000000142947 */ /* 0x000fea0003800000 */
[----:B------:R-:W-:Y:S01]  /*2180*/  ISETP.GT.U32.AND P0, PT, R6, 0x17, PT ;  /* 0x000000170600780c */ /* 0x000fe20003f04070 */
[----:B------:R2:W-:Y:S04]  /*2190*/  STS [R0+-0x1e0], R4 ;  /* 0xfffe200400007388 */ /* 0x0005e80000000800 */
[----:B------:R2:W-:Y:S04]  /*21a0*/  STS [R0+-0x160], R7 ;  /* 0xfffea00700007388 */ /* 0x0005e80000000800 */
[----:B------:R2:W-:Y:S04]  /*21b0*/  STS [R0+-0xe0], R3 ;  /* 0xffff200300007388 */ /* 0x0005e80000000800 */
[----:B------:R2:W-:Y:S02]  /*21c0*/  @!P0 STS [R0+-0x60], R5 ;  /* 0xffffa00500008388 */ /* 0x0005e40000000800 */
.L_x_2038:
[----:B------:R-:W-:Y:S05]  /*21d0*/  BSYNC.RECONVERGENT B0 ;  /* 0x0000000000007941 */ /* 0x000fea0003800200 */
.L_x_2037:
[----:B------:R-:W-:Y:S06]  /*21e0*/  BAR.SYNC.DEFER_BLOCKING 0x0 ;  /* 0x0000000000007b1d */ /* 0x000fec0000010000 */
[----:B------:R-:W-:Y:S04]  /*21f0*/  BSSY.RECONVERGENT B0, `(.L_x_2039) ;  /* 0x000000b000007945 */ /* 0x000fe80003800200 */
[----:B------:R-:W-:Y:S05]  /*2200*/  @P1 BRA `(.L_x_2040) ;  /* 0x0000000000241947 */ /* 0x000fea0003800000 */
[----:B------:R-:W-:Y:S01]  /*2210*/  ISETP.GT.U32.AND P0, PT, R6, 0x17, PT ;  /* 0x000000170600780c */ /* 0x000fe20003f04070 */
[----:B0-----:R-:W2:Y:S04]  /*2220*/  LDS R9, [R0] ;  /* 0x0000000000097984 */ /* 0x001ea80000000800 */
[----:B------:R-:W0:Y:S04]  /*2230*/  LDS R2, [R0+0x80] ;  /* 0x0000800000027984 */ /* 0x000e280000000800 */
[----:B------:R-:W3:Y:S04]  /*2240*/  LDS R8, [R0+0x100] ;  /* 0x0001000000087984 */ /* 0x000ee80000000800 */
[----:B------:R-:W4:Y:S01]  /*2250*/  @!P0 LDS R10, [R0+0x180] ;  /* 0x00018000000a8984 */ /* 0x000f220000000800 */
[----:B--2---:R-:W-:Y:S01]  /*2260*/  FADD.FTZ R4, R4, R9 ;  /* 0x0000000904047221 */ /* 0x004fe20000010000 */
[----:B0-----:R-:W-:Y:S01]  /*2270*/  FADD.FTZ R7, R7, R2 ;  /* 0x0000000207077221 */ /* 0x001fe20000010000 */
[----:B---3--:R-:W-:Y:S01]  /*2280*/  FADD.FTZ R3, R3, R8 ;  /* 0x0000000803037221 */ /* 0x008fe20000010000 */
[----:B----4-:R-:W-:-:S07]  /*2290*/  @!P0 FADD.FTZ R5, R5, R10 ;  /* 0x0000000a05058221 */ /* 0x010fce0000010000 */
.L_x_2040:
[----:B------:R-:W-:Y:S05]  /*22a0*/  BSYNC.RECONVERGENT B0 ;  /* 0x0000000000007941 */ /* 0x000fea0003800200 */
.L_x_2039:
[----:B------:R-:W-:Y:S06]  /*22b0*/  BAR.SYNC.DEFER_BLOCKING 0x0 ;  /* 0x0000000000007b1d */ /* 0x000fec0000010000 */
[----:B------:R-:W-:Y:S05]  /*22c0*/  @P1 EXIT ;  /* 0x000000000000194d */ /* 0x000fea0003800000 */
[----:B------:R-:W-:Y:S01]  /*22d0*/  UIMAD UR4, UR40, UR44, UR43 ;  /* 0x0000002c280472a4 */ /* 0x000fe2000f8e022b */
[----:B-12---:R-:W-:Y:S01]  /*22e0*/  F2FP.BF16.F32.PACK_AB R0, RZ, R3 ;  /* 0x00000003ff00723e */ /* 0x006fe200000010ff */
[----:B------:R-:W1:Y:S01]  /*22f0*/  LDCU.64 UR6, c[0x0][0x390] ;  /* 0x00007200ff0677ac */ /* 0x000e620008000a00 */
[----:B------:R-:W-:Y:S01]  /*2300*/  F2FP.BF16.F32.PACK_AB R4, R7, R4 ;  /* 0x000000040704723e */ /* 0x000fe200000010ff */
[----:B------:R-:W-:-:S03]  /*2310*/  UIMAD UR5, UR41, 0x78, URZ ;  /* 0x00000078290578a4 */ /* 0x000fc6000f8e02ff */
[----:B------:R-:W-:Y:S01]  /*2320*/  PRMT R7, R4, 0x7632, R7 ;  /* 0x0000763204077816 */ /* 0x000fe20000000007 */
[----:B------:R-:W-:-:S04]  /*2330*/  UIMAD UR4, UR4, UR42, URZ ;  /* 0x0000002a040472a4 */ /* 0x000fc8000f8e02ff */
[----:B------:R-:W-:Y:S01]  /*2340*/  UIMAD UR4, UR4, 0x78, URZ ;  /* 0x00000078040478a4 */ /* 0x000fe2000f8e02ff */
[----:B0-----:R-:W-:-:S05]  /*2350*/  MOV R9, UR5 ;  /* 0x0000000500097c02 */ /* 0x001fca0008000f00 */
[----:B------:R-:W-:-:S04]  /*2360*/  IADD3 R8, P0, P1, R6, UR4, R9 ;  /* 0x0000000406087c10 */ /* 0x000fc8000f91e009 */
[----:B------:R-:W-:Y:S02]  /*2370*/  IADD3.X R9, PT, PT, RZ, RZ, RZ, P0, P1 ;  /* 0x000000ffff097210 */ /* 0x000fe400007e24ff */
[----:B-1----:R-:W-:-:S04]  /*2380*/  LEA R2, P0, R8, UR6, 0x1 ;  /* 0x0000000608027c11 */ /* 0x002fc8000f8008ff */
[----:B------:R-:W-:Y:S02]  /*2390*/  LEA.HI.X R3, R8, UR7, R9, 0x1, P0 ;  /* 0x0000000708037c11 */ /* 0x000fe400080f0c09 */
[----:B------:R-:W-:-:S03]  /*23a0*/  ISETP.GT.U32.AND P0, PT, R6, 0x17, PT ;  /* 0x000000170600780c */ /* 0x000fc60003f04070 */
[----:B------:R0:W-:Y:S04]  /*23b0*/  STG.E.U16 desc[UR36][R2.64], R4 ;  /* 0x0000000402007986 */ /* 0x0001e8000c101524 */
[----:B------:R0:W-:Y:S04]  /*23c0*/  STG.E.U16 desc[UR36][R2.64+0x40], R7 ;  /* 0x0000400702007986 */ /* 0x0001e8000c101524 */
[----:B------:R0:W-:Y:S02]  /*23d0*/  STG.E.U16 desc[UR36][R2.64+0x80], R0 ;  /* 0x0000800002007986 */ /* 0x0001e4000c101524 */
[----:B------:R-:W-:Y:S05]  /*23e0*/  @P0 EXIT ;  /* 0x000000000000094d */ /* 0x000fea0003800000 */
[----:B------:R-:W-:-:S05]  /*23f0*/  F2FP.BF16.F32.PACK_AB R5, RZ, R5 ;  /* 0x00000005ff05723e */ /* 0x000fca00000010ff */
[----:B------:R-:W-:Y:S01]  /*2400*/  STG.E.U16 desc[UR36][R2.64+0xc0], R5 ;  /* 0x0000c00502007986 */ /* 0x000fe2000c101524 */
[----:B------:R-:W-:Y:S05]  /*2410*/  EXIT ;  /* 0x000000000000794d */ /* 0x000fea0003800000 */
.L_x_2010:
[----:B------:R-:W-:Y:S02]  /*2420*/  HFMA2 R12, -RZ, RZ, 0, 9.5367431640625e-07 ;  /* 0x00000010ff0c7431 */ /* 0x000fe400000001ff */
[----:B------:R-:W-:Y:S01]  /*2430*/  IMAD.MOV.U32 R11, RZ, RZ, 0x1f ;  /* 0x0000001fff0b7424 */ /* 0x000fe200078e00ff */
[----:B------:R-:W-:-:S07]  /*2440*/  MOV R15, 0xffffffff ;  /* 0xffffffff000f7802 */ /* 0x000fce0000000f00 */
[----:B------:R-:W-:Y:S05]  /*2450*/  WARPSYNC.COLLECTIVE R15, `(.L_x_2041) ;  /* 0x000000000f087348 */ /* 0x000fea0003c00000 */
[----:B------:R0:W1:Y:S02]  /*2460*/  SHFL.BFLY P6, R14, R13, R12, R11 ;  /* 0x0c00000c0d0e7389 */ /* 0x00006400000c000b */
[----:B01----:R-:W-:Y:S05]  /*2470*/  ENDCOLLECTIVE ;  /* 0x000000000000791b */ /* 0x003fea0003800000 */
.L_x_2041:
[----:B------:R-:W-:Y:S01]  /*2480*/  HFMA2 R12, -RZ, RZ, 0, 4.76837158203125e-07 ;  /* 0x00000008ff0c7431 */ /* 0x000fe200000001ff */
[----:B------:R-:W-:-:S04]  /*2490*/  FMNMX.FTZ R0, R14, -3.40282346638528859812e+38, !PT ;  /* 0xff7fffff0e007809 */ /* 0x000fc80007810000 */
[----:B------:R-:W-:-:S07]  /*24a0*/  MOV R13, R0 ;  /* 0x00000000000d7202 */ /* 0x000fce0000000f00 */
[----:B------:R-:W-:Y:S05]  /*24b0*/  WARPSYNC.COLLECTIVE R15, `(.L_x_2042) ;  /* 0x000000000f087348 */ /* 0x000fea0003c00000 */
[----:B------:R0:W1:Y:S02]  /*24c0*/  SHFL.BFLY P6, R14, R13, R12, R11 ;  /* 0x0c00000c0d0e7389 */ /* 0x00006400000c000b */
[----:B01----:R-:W-:Y:S05]  /*24d0*/  ENDCOLLECTIVE ;  /* 0x000000000000791b */ /* 0x003fea0003800000 */
.L_x_2042:
[----:B------:R-:W-:Y:S01]  /*24e0*/  HFMA2 R12, -RZ, RZ, 0, 2.384185791015625e-07 ;  /* 0x00000004ff0c7431 */ /* 0x000fe200000001ff */
[----:B------:R-:W-:-:S04]  /*24f0*/  FMNMX.FTZ R2, R0, R14, !PT ;  /* 0x0000000e00027209 */ /* 0x000fc80007810000 */
[----:B------:R-:W-:-:S07]  /*2500*/  MOV R13, R2 ;  /* 0x00000002000d7202 */ /* 0x000fce0000000f00 */
[----:B------:R-:W-:Y:S05]  /*2510*/  WARPSYNC.COLLECTIVE R15, `(.L_x_2043) ;  /* 0x000000000f087348 */ /* 0x000fea0003c00000 */
[----:B------:R0:W1:Y:S02]  /*2520*/  SHFL.BFLY P6, R14, R13, R12, R11 ;  /* 0x0c00000c0d0e7389 */ /* 0x00006400000c000b */
[----:B01----:R-:W-:Y:S05]  /*2530*/  ENDCOLLECTIVE ;  /* 0x000000000000791b */ /* 0x003fea0003800000 */
.L_x_2043:
[----:B------:R-:W-:Y:S05]  /*2540*/  BRA `(.L_x_2044) ;  /* 0xffffffdc00b47947 */ /* 0x000fea000383ffff */
.L_x_2045:
        /* <DEDUP_REMOVED lines=11> */
.L_x_27284:


//--------------------- .text._ZN4vllm25paged_attention_v2_kernelI13__nv_bfloat16hLi112ELi8ELi128ELNS_18Fp8KVCacheDataTypeE2ELb0ELi512EEEvPfS3_PT_PKS4_PKT0_SA_ifPKiSC_iPKfiiiSE_SE_iiiii --------------------------
	.section	.text._ZN4vllm25paged_attention_v2_kernelI13__nv_bfloat16hLi112ELi8ELi128ELNS_18Fp8KVCacheDataTypeE2ELb0ELi512EEEvPfS3_PT_PKS4_PKT0_SA_ifPKiSC_iPKfiiiSE_SE_iiiii,"ax",@progbits
	.align	128
        .global         _ZN4vllm25paged_attention_v2_kernelI13__nv_bfloat16hLi112ELi8ELi128ELNS_18Fp8KVCacheDataTypeE2ELb0ELi512EEEvPfS3_PT_PKS4_PKT0_SA_ifPKiSC_iPKfiiiSE_SE_iiiii
        .type           _ZN4vllm25paged_attention_v2_kernelI13__nv_bfloat16hLi112ELi8ELi128ELNS_18Fp8KVCacheDataTypeE2ELb0ELi512EEEvPfS3_PT_PKS4_PKT0_SA_ifPKiSC_iPKfiiiSE_SE_iiiii,@function
        .size           _ZN4vllm25paged_attention_v2_kernelI13__nv_bfloat16hLi112ELi8ELi128ELNS_18Fp8KVCacheDataTypeE2ELb0ELi512EEEvPfS3_PT_PKS4_PKT0_SA_ifPKiSC_iPKfiiiSE_SE_iiiii,(.L_x_27285 - _ZN4vllm25paged_attention_v2_kernelI13__nv_bfloat16hLi112ELi8ELi128ELNS_18Fp8KVCacheDataTypeE2ELb0ELi512EEEvPfS3_PT_PKS4_PKT0_SA_ifPKiSC_iPKfiiiSE_SE_iiiii)
        .other          _ZN4vllm25paged_attention_v2_kernelI13__nv_bfloat16hLi112ELi8ELi128ELNS_18Fp8KVCacheDataTypeE2ELb0ELi512EEEvPfS3_PT_PKS4_PKT0_SA_ifPKiSC_iPKfiiiSE_SE_iiiii,@"STO_CUDA_ENTRY STV_DEFAULT"
_ZN4vllm25paged_attention_v2_kernelI13__nv_bfloat16hLi112ELi8ELi128ELNS_18Fp8KVCacheDataTypeE2ELb0ELi512EEEvPfS3_PT_PKS4_PKT0_SA_ifPKiSC_iPKfiiiSE_SE_iiiii:
.text._ZN4vllm25paged_attention_v2_kernelI13__nv_bfloat16hLi112ELi8ELi128ELNS_18Fp8KVCacheDataTypeE2ELb0ELi512EEEvPfS3_PT_PKS4_PKT0_SA_ifPKiSC_iPKfiiiSE_SE_iiiii:
        /* <DEDUP_REMOVED lines=52> */
.L_x_2047:
[----:B------:R-:W-:Y:S05]  /*0340*/  BSYNC.RECONVERGENT B6 ;  /* 0x0000000000067941 */ /* 0x000fea0003800200 */
.L_x_2046:
        /* <DEDUP_REMOVED lines=13> */
.L_x_2082:
        /* <DEDUP_REMOVED lines=40> */
.L_x_2053:
        /* <DEDUP_REMOVED lines=11> */
.L_x_2052:
[----:B------:R-:W-:Y:S05]  /*0750*/  BSYNC.RECONVERGENT B1 ;  /* 0x0000000000017941 */ /* 0x000fea0003800200 */
.L_x_2051:
        /* <DEDUP_REMOVED lines=13> */
.L_x_2056:
        /* <DEDUP_REMOVED lines=100> */
.L_x_2055:
[----:B------:R-:W-:Y:S05]  /*0e70*/  BSYNC.RECONVERGENT B1 ;  /* 0x0000000000017941 */ /* 0x000fea0003800200 */
.L_x_2054:
        /* <DEDUP_REMOVED lines=55> */
.L_x_2058:
[----:B------:R-:W-:Y:S05]  /*11f0*/  BSYNC.RECONVERGENT B1 ;  /* 0x0000000000017941 */ /* 0x000fea0003800200 */
.L_x_2057:
        /* <DEDUP_REMOVED lines=26> */
.L_x_2050:
[----:B------:R-:W-:Y:S05]  /*13a0*/  BSYNC.RECONVERGENT B0 ;  /* 0x0000000000007941 */ /* 0x000fea0003800200 */
.L_x_2049:
        /* <DEDUP_REMOVED lines=40> */
.L_x_2063:
[----:B------:R-:W1:Y:S01]  /*1630*/  LDS R13, [R4] ;  /* 0x00000000040d7984 */ /* 0x000e620000000800 */
[----:B------:R-:W-:-:S04]  /*1640*/  IADD3 R11, PT, PT, R11, 0x1, RZ ;  /* 0x000000010b0b7810 */ /* 0x000fc80007ffe0ff */
[----:B------:R-:W-:Y:S01]  /*1650*/  ISETP.NE.AND P0, PT, R11, RZ, PT ;  /* 0x000000ff0b00720c */ /* 0x000fe20003f05270 */
[----:B-1----:R-:W-:-:S05]  /*1660*/  FMUL.FTZ R13, R13, R2 ;  /* 0x000000020d0d7220 */ /* 0x002fca0000410000 */
[----:B------:R1:W-:Y:S02]  /*1670*/  STS [R4], R13 ;  /* 0x0000000d04007388 */ /* 0x0003e40000000800 */
[----:B-1----:R-:W-:-:S05]  /*1680*/  IADD3 R4, PT, PT, R4, 0x200, RZ ;  /* 0x0000020004047810 */ /* 0x002fca0007ffe0ff */
[----:B------:R-:W-:Y:S05]  /*1690*/  @P0 BRA `(.L_x_2063) ;  /* 0xfffffffc00e40947 */ /* 0x000fea000383ffff */
.L_x_2062:
[----:B------:R-:W-:Y:S05]  /*16a0*/  BSYNC.RECONVERGENT B1 ;  /* 0x0000000000017941 */ /* 0x000fea0003800200 */
.L_x_2061:
        /* <DEDUP_REMOVED lines=13> */
.L_x_2066:
        /* <DEDUP_REMOVED lines=52> */
.L_x_2065:
[----:B------:R-:W-:Y:S05]  /*1ac0*/  BSYNC.RECONVERGENT B1 ;  /* 0x0000000000017941 */ /* 0x000fea0003800200 */
.L_x_2064:
        /* <DEDUP_REMOVED lines=31> */
.L_x_2068:
[----:B------:R-:W-:Y:S05]  /*1cc0*/  BSYNC.RECONVERGENT B1 ;  /* 0x0000000000017941 */ /* 0x000fea0003800200 */
.L_x_2067:
        /* <DEDUP_REMOVED lines=14> */
.L_x_2060:
[----:B------:R-:W-:Y:S05]  /*1db0*/  BSYNC.RECONVERGENT B0 ;  /* 0x0000000000007941 */ /* 0x000fea0003800200 */
.L_x_2059:
        /* <DEDUP_REMOVED lines=31> */
.L_x_2070:
[----:B------:R-:W-:Y:S05]  /*1fb0*/  BSYNC.RECONVERGENT B0 ;  /* 0x0000000000007941 */ /* 0x000fea0003800200 */
.L_x_2069:
        /* <DEDUP_REMOVED lines=11> */
.L_x_2072:
[----:B------:R-:W-:Y:S05]  /*2070*/  BSYNC.RECONVERGENT B0 ;  /* 0x0000000000007941 */ /* 0x000fea0003800200 */
.L_x_2071:
        /* <DEDUP_REMOVED lines=12> */
.L_x_2074:
[----:B------:R-:W-:Y:S05]  /*2140*/  BSYNC.RECONVERGENT B0 ;  /* 0x0000000000007941 */ /* 0x000fea0003800200 */
.L_x_2073:
        /* <DEDUP_REMOVED lines=8> */
.L_x_2076:
[----:B------:R-:W-:Y:S05]  /*21d0*/  BSYNC.RECONVERGENT B0 ;  /* 0x0000000000007941 */ /* 0x000fea0003800200 */
.L_x_2075:
        /* <DEDUP_REMOVED lines=12> */
.L_x_2078:
[----:B------:R-:W-:Y:S05]  /*22a0*/  BSYNC.RECONVERGENT B0 ;  /* 0x0000000000007941 */ /* 0x000fea0003800200 */
.L_x_2077:
        /* <DEDUP_REMOVED lines=23> */
.L_x_2048:
[----:B------:R-:W-:Y:S02]  /*2420*/  HFMA2 R12, -RZ, RZ, 0, 9.5367431640625e-07 ;  /* 0x00000010ff0c7431 */ /* 0x000fe400000001ff */
[----:B------:R-:W-:Y:S01]  /*2430*/  IMAD.MOV.U32 R11, RZ, RZ, 0x1f ;  /* 0x0000001fff0b7424 */ /* 0x000fe200078e00ff */
[----:B------:R-:W-:-:S07]  /*2440*/  MOV R15, 0xffffffff ;  /* 0xffffffff000f7802 */ /* 0x000fce0000000f00 */
[----:B------:R-:W-:Y:S05]  /*2450*/  WARPSYNC.COLLECTIVE R15, `(.L_x_2079) ;  /* 0x000000000f087348 */ /* 0x000fea0003c00000 */
[----:B------:R0:W1:Y:S02]  /*2460*/  SHFL.BFLY P6, R14, R13, R12, R11 ;  /* 0x0c00000c0d0e7389 */ /* 0x00006400000c000b */
[----:B01----:R-:W-:Y:S05]  /*2470*/  ENDCOLLECTIVE ;  /* 0x000000000000791b */ /* 0x003fea0003800000 */
.L_x_2079:
[----:B------:R-:W-:Y:S01]  /*2480*/  HFMA2 R12, -RZ, RZ, 0, 4.76837158203125e-07 ;  /* 0x00000008ff0c7431 */ /* 0x000fe200000001ff */
[----:B------:R-:W-:-:S04]  /*2490*/  FMNMX.FTZ R0, R14, -3.40282346638528859812e+38, !PT ;  /* 0xff7fffff0e007809 */ /* 0x000fc80007810000 */
[----:B------:R-:W-:-:S07]  /*24a0*/  MOV R13, R0 ;  /* 0x00000000000d7202 */ /* 0x000fce0000000f00 */
[----:B------:R-:W-:Y:S05]  /*24b0*/  WARPSYNC.COLLECTIVE R15, `(.L_x_2080) ;  /* 0x000000000f087348 */ /* 0x000fea0003c00000 */
[----:B------:R0:W1:Y:S02]  /*24c0*/  SHFL.BFLY P6, R14, R13, R12, R11 ;  /* 0x0c00000c0d0e7389 */ /* 0x00006400000c000b */
[----:B01----:R-:W-:Y:S05]  /*24d0*/  ENDCOLLECTIVE ;  /* 0x000000000000791b */ /* 0x003fea0003800000 */
.L_x_2080:
[----:B------:R-:W-:Y:S01]  /*24e0*/  HFMA2 R12, -RZ, RZ, 0, 2.384185791015625e-07 ;  /* 0x00000004ff0c7431 */ /* 0x000fe200000001ff */
[----:B------:R-:W-:-:S04]  /*24f0*/  FMNMX.FTZ R2, R0, R14, !PT ;  /* 0x0000000e00027209 */ /* 0x000fc80007810000 */
[----:B------:R-:W-:-:S07]  /*2500*/  MOV R13, R2 ;  /* 0x00000002000d7202 */ /* 0x000fce0000000f00 */
[----:B------:R-:W-:Y:S05]  /*2510*/  WARPSYNC.COLLECTIVE R15, `(.L_x_2081) ;  /* 0x000000000f087348 */ /* 0x000fea0003c00000 */
[----:B------:R0:W1:Y:S02]  /*2520*/  SHFL.BFLY P6, R14, R13, R12, R11 ;  /* 0x0c00000c0d0e7389 */ /* 0x00006400000c000b */
[----:B01----:R-:W-:Y:S05]  /*2530*/  ENDCOLLECTIVE ;  /* 0x000000000000791b */ /* 0x003fea0003800000 */
.L_x_2081:
[----:B------:R-:W-:Y:S05]  /*2540*/  BRA `(.L_x_2082) ;  /* 0xffffffdc00b47947 */ /* 0x000fea000383ffff */
.L_x_2083:
        /* <DEDUP_REMOVED lines=11> */
.L_x_27285:


//--------------------- .text._ZN4vllm25paged_attention_v2_kernelI13__nv_bfloat16hLi96ELi8ELi128ELNS_18Fp8KVCacheDataTypeE2ELb0ELi512EEEvPfS3_PT_PKS4_PKT0_SA_ifPKiSC_iPKfiiiSE_SE_iiiii --------------------------
	.section	.text._ZN4vllm25paged_attention_v2_kernelI13__nv_bfloat16hLi96ELi8ELi128ELNS_18Fp8KVCacheDataTypeE2ELb0ELi512EEEvPfS3_PT_PKS4_PKT0_SA_ifPKiSC_iPKfiiiSE_SE_iiiii,"ax",@progbits
	.align	128
        .global         _ZN4vllm25paged_attention_v2_kernelI13__nv_bfloat16hLi96ELi8ELi128ELNS_18Fp8KVCacheDataTypeE2ELb0ELi512EEEvPfS3_PT_PKS4_PKT0_SA_ifPKiSC_iPKfiiiSE_SE_iiiii
        .type           _ZN4vllm25paged_attention_v2_kernelI13__nv_bfloat16hLi96ELi8ELi128ELNS_18Fp8KVCacheDataTypeE2ELb0ELi512EEEvPfS3_PT_PKS4_PKT0_SA_ifPKiSC_iPKfiiiSE_SE_iiiii,@function
        .size           _ZN4vllm25paged_attention_v2_kernelI13__nv_bfloat16hLi96ELi8ELi128ELNS_18Fp8KVCacheDataTypeE2ELb0ELi512EEEvPfS3_PT_PKS4_PKT0_SA_ifPKiSC_iPKfiiiSE_SE_iiiii,(.L_x_27286 - _ZN4vllm25paged_attention_v2_kernelI13__nv_bfloat16hLi96ELi8ELi128ELNS_18Fp8KVCacheDataTypeE2ELb0ELi512EEEvPfS3_PT_PKS4_PKT0_SA_ifPKiSC_iPKfiiiSE_SE_iiiii)
        .other          _ZN4vllm25paged_attention_v2_kernelI13__nv_bfloat16hLi96ELi8ELi128ELNS_18Fp8KVCacheDataTypeE2ELb0ELi512EEEvPfS3_PT_PKS4_PKT0_SA_ifPKiSC_iPKfiiiSE_SE_iiiii,@"STO_CUDA_ENTRY STV_DEFAULT"
_ZN4vllm25paged_attention_v2_kernelI13__nv_bfloat16hLi96ELi8ELi128ELNS_18Fp8KVCacheDataTypeE2ELb0ELi512EEEvPfS3_PT_PKS4_PKT0_SA_ifPKiSC_iPKfiiiSE_SE_iiiii:
.text._ZN4vllm25paged_attention_v2_kernelI13__nv_bfloat16hLi96ELi8ELi128ELNS_18Fp8KVCacheDataTypeE2ELb0ELi512EEEvPfS3_PT_PKS4_PKT0_SA_ifPKiSC_iPKfiiiSE_SE_iiiii:
        /* <DEDUP_REMOVED lines=47> */
.L_x_2085:
[----:B------:R-:W-:Y:S05]  /*02f0*/  BSYNC.RECONVERGENT B6 ;  /* 0x0000000000067941 */ /* 0x000fea0003800200 */
.L_x_2084:
        /* <DEDUP_REMOVED lines=13> */
.L_x_2112:
        /* <DEDUP_REMOVED lines=30> */
[----:B------:R-:W-:-:S10]  /*05b0*/  HFMA2 R12, -RZ, RZ, 0, 0 ;  /* 0x00000000ff0c7431 */ /* 0x000fd400000001ff */
[----:B------:R-:W-:Y:S05]  /*05c0*/  @!P4 BRA `(.L_x_2090) ;  /* 0x00000000004cc947 */ /* 0x000fea0003800000 */
[----:B------:R-:W-:Y:S02]  /*05d0*/  IADD3 R13, PT, PT, R7, 0x20, RZ ;  /* 0x00000020070d7810 */ /* 0x000fe40007ffe0ff */
[----:B------:R-:W-:Y:S02]  /*05e0*/  LEA.HI R11, R11, 0x1, RZ, 0x19 ;  /* 0x000000010b0b7811 */ /* 0x000fe400078fc8ff */
[----:B------:R-:W-:Y:S01]  /*05f0*/  LEA R10, R0, R13, 0x18 ;  /* 0x0000000d000a7211 */ /* 0x000fe200078ec0ff */
[----:B------:R-:W-:Y:S01]  /*0600*/  IMAD.MOV.U32 R13, RZ, RZ, R3 ;  /* 0x000000ffff0d7224 */ /* 0x000fe200078e0003 */
[----:B------:R-:W-:Y:S02]  /*0610*/  LOP3.LUT R11, R11, 0x3, RZ, 0xc0, !PT ;  /* 0x000000030b0b7812 */ /* 0x000fe400078ec0ff */
[----:B------:R-:W-:Y:S02]  /*0620*/  MOV R12, RZ ;  /* 0x000000ff000c7202 */ /* 0x000fe40000000f00 */
[----:B------:R-:W-:-:S02]  /*0630*/  LEA R10, R3, R10, 0x2 ;  /* 0x0000000a030a7211 */ /* 0x000fc400078e10ff */
[----:B------:R-:W-:-:S07]  /*0640*/  IADD3 R11, PT, PT, -R11, RZ, RZ ;  /* 0x000000ff0b0b7210 */ /* 0x000fce0007ffe1ff */
.L_x_2091:
        /* <DEDUP_REMOVED lines=11> */
.L_x_2090:
[----:B------:R-:W-:Y:S05]  /*0700*/  BSYNC.RECONVERGENT B1 ;  /* 0x0000000000017941 */ /* 0x000fea0003800200 */
.L_x_2089:
        /* <DEDUP_REMOVED lines=12> */
.L_x_2094:
        /* <DEDUP_REMOVED lines=100> */
.L_x_2093:
[----:B------:R-:W-:Y:S05]  /*0e10*/  BSYNC.RECONVERGENT B1 ;  /* 0x0000000000017941 */ /* 0x000fea0003800200 */
.L_x_2092:
        /* <DEDUP_REMOVED lines=55> */
.L_x_2096:
[----:B------:R-:W-:Y:S05]  /*1190*/  BSYNC.RECONVERGENT B1 ;  /* 0x0000000000017941 */ /* 0x000fea0003800200 */
.L_x_2095:
        /* <DEDUP_REMOVED lines=26> */
.L_x_2088:
[----:B------:R-:W-:Y:S05]  /*1340*/  BSYNC.RECONVERGENT B0 ;  /* 0x0000000000007941 */ /* 0x000fea0003800200 */
.L_x_2087:
        /* <DEDUP_REMOVED lines=40> */
.L_x_2101:
[----:B------:R-:W1:Y:S01]  /*15d0*/  LDS R13, [R4] ;  /* 0x00000000040d7984 */ /* 0x000e620000000800 */
[----:B------:R-:W-:-:S04]  /*15e0*/  IADD3 R8, PT, PT, R8, 0x1, RZ ;  /* 0x0000000108087810 */ /* 0x000fc80007ffe0ff */
[----:B------:R-:W-:Y:S01]  /*15f0*/  ISETP.NE.AND P0, PT, R8, RZ, PT ;  /* 0x000000ff0800720c */ /* 0x000fe20003f05270 */
[----:B-1----:R-:W-:-:S05]  /*1600*/  FMUL.FTZ R13, R13, R2 ;  /* 0x000000020d0d7220 */ /* 0x002fca0000410000 */
[----:B------:R1:W-:Y:S02]  /*1610*/  STS [R4], R13 ;  /* 0x0000000d04007388 */ /* 0x0003e40000000800 */
[----:B-1----:R-:W-:-:S05]  /*1620*/  IADD3 R4, PT, PT, R4, 0x200, RZ ;  /* 0x0000020004047810 */ /* 0x002fca0007ffe0ff */
[----:B------:R-:W-:Y:S05]  /*1630*/  @P0 BRA `(.L_x_2101) ;  /* 0xfffffffc00e40947 */ /* 0x000fea000383ffff */
.L_x_2100:
[----:B------:R-:W-:Y:S05]  /*1640*/  BSYNC.RECONVERGENT B1 ;  /* 0x0000000000017941 */ /* 0x000fea0003800200 */
.L_x_2099:
        /* <DEDUP_REMOVED lines=12> */
.L_x_2104:
        /* <DEDUP_REMOVED lines=52> */
.L_x_2103:
[----:B------:R-:W-:Y:S05]  /*1a50*/  BSYNC.RECONVERGENT B1 ;  /* 0x0000000000017941 */ /* 0x000fea0003800200 */
.L_x_2102:
        /* <DEDUP_REMOVED lines=31> */
.L_x_2106:
[----:B------:R-:W-:Y:S05]  /*1c50*/  BSYNC.RECONVERGENT B1 ;  /* 0x0000000000017941 */ /* 0x000fea0003800200 */
.L_x_2105:
        /* <DEDUP_REMOVED lines=14> */
.L_x_2098:
[----:B------:R-:W-:Y:S05]  /*1d40*/  BSYNC.RECONVERGENT B0 ;  /* 0x0000000000007941 */ /* 0x000fea0003800200 */
.L_x_2097:
[----:B------:R-:W-:Y:S01]  /*1d50*/  BAR.SYNC.DEFER_BLOCKING 0x0 ;  /* 0x0000000000007b1d */ /* 0x000fe20000010000 */
[----:B------:R-:W-:Y:S01]  /*1d60*/  ISETP.NE.AND P0, PT, R3, RZ, PT ;  /* 0x000000ff0300720c */ /* 0x000fe20003f05270 */
[----:B------:R-:W-:Y:S01]  /*1d70*/  VIADD R7, R7, 0x20 ;  /* 0x0000002007077836 */ /* 0x000fe20000000000 */
[----:B-1----:R-:W-:Y:S01]  /*1d80*/  LOP3.LUT R2, R3, 0x3c0, RZ, 0xc0, !PT ;  /* 0x000003c003027812 */ /* 0x002fe200078ec0ff */
[----:B------:R-:W-:Y:S01]  /*1d90*/  IMAD R5, R5, 0x60, R6 ;  /* 0x0000006005057824 */ /* 0x000fe200078e0206 */
[----:B------:R-:W-:Y:S01]  /*1da0*/  ISETP.GT.U32.AND P2, PT, R3, 0x3f, PT ;  /* 0x0000003f0300780c */ /* 0x000fe20003f44070 */
[----:B------:R-:W-:Y:S01]  /*1db0*/  BSSY.RECONVERGENT B0, `(.L_x_2107) ;  /* 0x0000016000007945 */ /* 0x000fe20003800200 */
[----:B------:R-:W-:Y:S02]  /*1dc0*/  LEA R0, R0, R7, 0x18 ;  /* 0x0000000700007211 */ /* 0x000fe400078ec0ff */
[----:B------:R-:W-:Y:S02]  /*1dd0*/  ISETP.NE.AND P1, PT, R2, 0x40, PT ;  /* 0x000000400200780c */ /* 0x000fe40003f25270 */
[----:B------:R-:W-:-:S03]  /*1de0*/  LEA R0, R5, R0, 0x2 ;  /* 0x0000000005007211 */ /* 0x000fc600078e10ff */
        /* <DEDUP_REMOVED lines=11> */
[----:B--2---:R-:W-:Y:S01]  /*1ea0*/  MOV R4, UR6 ;  /* 0x0000000600047c02 */ /* 0x004fe20008000f00 */
[----:B------:R-:W-:-:S02]  /*1eb0*/  UIADD3.X UR5, UPT, UPT, UR5, UR9, URZ, UP1, !UPT ;  /* 0x0000000905057290 */ /* 0x000fc40008ffe4ff */
[----:B------:R-:W-:Y:S02]  /*1ec0*/  MOV R6, UR4 ;  /* 0x0000000400067c02 */ /* 0x000fe40008000f00 */
[----:B------:R-:W-:Y:S02]  /*1ed0*/  MOV R5, UR7 ;  /* 0x0000000700057c02 */ /* 0x000fe40008000f00 */
[----:B------:R-:W-:-:S03]  /*1ee0*/  MOV R7, UR5 ;  /* 0x0000000500077c02 */ /* 0x000fc60008000f00 */
[----:B0-----:R1:W-:Y:S04]  /*1ef0*/  STG.E desc[UR36][R4.64], R9 ;  /* 0x0000000904007986 */ /* 0x0013e8000c101924 */
[----:B------:R1:W-:Y:S02]  /*1f00*/  STG.E desc[UR36][R6.64], R10 ;  /* 0x0000000a06007986 */ /* 0x0003e4000c101924 */
.L_x_2108:
[----:B------:R-:W-:Y:S05]  /*1f10*/  BSYNC.RECONVERGENT B0 ;  /* 0x0000000000007941 */ /* 0x000fea0003800200 */
.L_x_2107:
[----:B------:R-:W-:Y:S01]  /*1f20*/  BAR.SYNC.DEFER_BLOCKING 0x0 ;  /* 0x0000000000007b1d */ /* 0x000fe20000010000 */
[----:B-12---:R-:W-:Y:S01]  /*1f30*/  LOP3.LUT R4, R3, 0x3e0, RZ, 0xc0, !PT ;  /* 0x000003e003047812 */ /* 0x006fe200078ec0ff */
[----:B------:R-:W-:-:S03]  /*1f40*/  HFMA2 R7, -RZ, RZ, 0, 0 ;  /* 0x00000000ff077431 */ /* 0x000fc600000001ff */
[----:B------:R-:W-:Y:S02]  /*1f50*/  ISETP.NE.AND P0, PT, R4, 0x20, PT ;  /* 0x000000200400780c */ /* 0x000fe40003f05270 */
[----:B------:R-:W-:Y:S01]  /*1f60*/  CS2R R4, SRZ ;  /* 0x0000000000047805 */ /* 0x000fe2000001ff00 */
[----:B------:R-:W-:Y:S04]  /*1f70*/  @!P1 STS [R0+-0x300], RZ ;  /* 0xfffd00ff00009388 */ /* 0x000fe80000000800 */
[----:B------:R-:W-:Y:S04]  /*1f80*/  @!P1 STS [R0+-0x280], RZ ;  /* 0xfffd80ff00009388 */ /* 0x000fe80000000800 */
[----:B------:R-:W-:Y:S01]  /*1f90*/  @!P1 STS [R0+-0x200], RZ ;  /* 0xfffe00ff00009388 */ /* 0x000fe20000000800 */
[----:B------:R-:W-:Y:S01]  /*1fa0*/  BAR.SYNC.DEFER_BLOCKING 0x0 ;  /* 0x0000000000007b1d */ /* 0x000fe20000010000 */
[----:B------:R-:W-:-:S05]  /*1fb0*/  ISETP.GT.U32.AND P1, PT, R3, 0x1f, PT ;  /* 0x0000001f0300780c */ /* 0x000fca0003f24070 */
[----:B------:R-:W1:Y:S04]  /*1fc0*/  @!P2 LDS R2, [R0] ;  /* 0x000000000002a984 */ /* 0x000e680000000800 */
[----:B------:R-:W2:Y:S04]  /*1fd0*/  @!P2 LDS R6, [R0+0x80] ;  /* 0x000080000006a984 */ /* 0x000ea80000000800 */
[----:B------:R-:W3:Y:S01]  /*1fe0*/  @!P2 LDS R8, [R0+0x100] ;  /* 0x000100000008a984 */ /* 0x000ee20000000800 */
[----:B-1----:R-:W-:Y:S01]  /*1ff0*/  @!P2 FADD.FTZ R4, RZ, R2 ;  /* 0x00000002ff04a221 */ /* 0x002fe20000010000 */
[----:B------:R-:W-:Y:S01]  /*2000*/  BAR.SYNC.DEFER_BLOCKING 0x0 ;  /* 0x0000000000007b1d */ /* 0x000fe20000010000 */
[----:B--2---:R-:W-:Y:S01]  /*2010*/  @!P2 FADD.FTZ R7, RZ, R6 ;  /* 0x00000006ff07a221 */ /* 0x004fe20000010000 */
[----:B---3--:R-:W-:-:S04]  /*2020*/  @!P2 FADD.FTZ R5, RZ, R8 ;  /* 0x00000008ff05a221 */ /* 0x008fc80000010000 */
[----:B------:R1:W-:Y:S04]  /*2030*/  @!P0 STS [R0+-0x180], R4 ;  /* 0xfffe800400008388 */ /* 0x0003e80000000800 */
[----:B------:R1:W-:Y:S04]  /*2040*/  @!P0 STS [R0+-0x100], R7 ;  /* 0xffff000700008388 */ /* 0x0003e80000000800 */
[----:B------:R1:W-:Y:S01]  /*2050*/  @!P0 STS [R0+-0x80], R5 ;  /* 0xffff800500008388 */ /* 0x0003e20000000800 */
[----:B------:R-:W-:Y:S06]  /*2060*/  BAR.SYNC.DEFER_BLOCKING 0x0 ;  /* 0x0000000000007b1d */ /* 0x000fec0000010000 */
[----:B0-----:R1:W0:Y:S04]  /*2070*/  @!P1 LDS R9, [R0] ;  /* 0x0000000000099984 */ /* 0x0012280000000800 */
[----:B------:R1:W2:Y:S04]  /*2080*/  @!P1 LDS R2, [R0+0x80] ;  /* 0x0000800000029984 */ /* 0x0002a80000000800 */
[----:B------:R1:W3:Y:S01]  /*2090*/  @!P1 LDS R6, [R0+0x100] ;  /* 0x0001000000069984 */ /* 0x0002e20000000800 */
[----:B------:R-:W-:Y:S06]  /*20a0*/  BAR.SYNC.DEFER_BLOCKING 0x0 ;  /* 0x0000000000007b1d */ /* 0x000fec0000010000 */
[----:B------:R-:W-:Y:S05]  /*20b0*/  @P1 EXIT ;  /* 0x000000000000194d */ /* 0x000fea0003800000 */
[----:B------:R-:W-:Y:S01]  /*20c0*/  UIMAD UR5, UR38, UR42, UR41 ;  /* 0x0000002a260572a4 */ /* 0x000fe2000f8e0229 */
[----:B01----:R-:W-:Y:S01]  /*20d0*/  @!P1 FADD.FTZ R4, R4, R9 ;  /* 0x0000000904049221 */ /* 0x003fe20000010000 */
[----:B------:R-:W-:Y:S01]  /*20e0*/  UIMAD UR4, UR39, 0x60, URZ ;  /* 0x00000060270478a4 */ /* 0x000fe2000f8e02ff */
[----:B--2---:R-:W-:Y:S01]  /*20f0*/  @!P1 FADD.FTZ R7, R7, R2 ;  /* 0x0000000207079221 */ /* 0x004fe20000010000 */
[----:B------:R-:W-:Y:S01]  /*2100*/  UIMAD UR5, UR5, UR40, URZ ;  /* 0x00000028050572a4 */ /* 0x000fe2000f8e02ff */
[----:B---3--:R-:W-:Y:S01]  /*2110*/  @!P1 FADD.FTZ R5, R5, R6 ;  /* 0x0000000605059221 */ /* 0x008fe20000010000 */
[----:B------:R-:W0:Y:S02]  /*2120*/  LDCU.64 UR6, c[0x0][0x390] ;  /* 0x00007200ff0677ac */ /* 0x000e240008000a00 */
[----:B------:R-:W-:Y:S01]  /*2130*/  F2FP.BF16.F32.PACK_AB R4, R7, R4 ;  /* 0x000000040704723e */ /* 0x000fe200000010ff */
[----:B------:R-:W-:Y:S01]  /*2140*/  UIMAD UR5, UR5, 0x60, URZ ;  /* 0x00000060050578a4 */ /* 0x000fe2000f8e02ff */
[----:B------:R-:W-:-:S03]  /*2150*/  F2FP.BF16.F32.PACK_AB R5, RZ, R5 ;  /* 0x00000005ff05723e */ /* 0x000fc600000010ff */
[----:B------:R-:W-:-:S06]  /*2160*/  UIADD3 UR4, UP0, UPT, UR5, UR4, URZ ;  /* 0x0000000405047290 */ /* 0x000fcc000ff1e0ff */
[----:B------:R-:W-:Y:S01]  /*2170*/  MOV R0, UR4 ;  /* 0x0000000400007c02 */ /* 0x000fe20008000f00 */
[----:B------:R-:W-:-:S03]  /*2180*/  UIADD3.X UR4, UPT, UPT, URZ, URZ, URZ, UP0, !UPT ;  /* 0x000000ffff047290 */ /* 0x000fc600087fe4ff */
[----:B------:R-:W-:-:S03]  /*2190*/  LOP3.LUT R3, R0, 0x1f, R3, 0xf8, !PT ;  /* 0x0000001f00037812 */ /* 0x000fc600078ef803 */
[----:B------:R-:W-:Y:S01]  /*21a0*/  IMAD.U32 R0, RZ, RZ, UR4 ;  /* 0x00000004ff007e24 */ /* 0x000fe2000f8e00ff */
[----:B0-----:R-:W-:-:S04]  /*21b0*/  LEA R2, P0, R3, UR6, 0x1 ;  /* 0x0000000603027c11 */ /* 0x001fc8000f8008ff */
[--C-:B------:R-:W-:Y:S02]  /*21c0*/  LEA.HI.X R3, R3, UR7, R0.reuse, 0x1, P0 ;  /* 0x0000000703037c11 */ /* 0x100fe400080f0c00 */
[----:B------:R-:W-:-:S03]  /*21d0*/  PRMT R0, R4, 0x7632, R0 ;  /* 0x0000763204007816 */ /* 0x000fc60000000000 */
[----:B------:R-:W-:Y:S04]  /*21e0*/  STG.E.U16 desc[UR36][R2.64], R4 ;  /* 0x0000000402007986 */ /* 0x000fe8000c101524 */
[----:B------:R-:W-:Y:S04]  /*21f0*/  STG.E.U16 desc[UR36][R2.64+0x40], R0 ;  /* 0x0000400002007986 */ /* 0x000fe8000c101524 */
[----:B------:R-:W-:Y:S01]  /*2200*/  STG.E.U16 desc[UR36][R2.64+0x80], R5 ;  /* 0x0000800502007986 */ /* 0x000fe2000c101524 */
[----:B------:R-:W-:Y:S05]  /*2210*/  EXIT ;  /* 0x000000000000794d */ /* 0x000fea0003800000 */
.L_x_2086:
[----:B------:R-:W-:Y:S01]  /*2220*/  HFMA2 R11, -RZ, RZ, 0, 1.847743988037109375e-06 ;  /* 0x0000001fff0b7431 */ /* 0x000fe200000001ff */
[----:B------:R-:W-:Y:S02]  /*2230*/  MOV R12, 0x10 ;  /* 0x00000010000c7802 */ /* 0x000fe40000000f00 */
[----:B------:R-:W-:-:S07]  /*2240*/  MOV R15, 0xffffffff ;  /* 0xffffffff000f7802 */ /* 0x000fce0000000f00 */
[----:B------:R-:W-:Y:S05]  /*2250*/  WARPSYNC.COLLECTIVE R15, `(.L_x_2109) ;  /* 0x000000000f087348 */ /* 0x000fea0003c00000 */
[----:B------:R0:W1:Y:S02]  /*2260*/  SHFL.BFLY P6, R14, R13, R12, R11 ;  /* 0x0c00000c0d0e7389 */ /* 0x00006400000c000b */
[----:B01----:R-:W-:Y:S05]  /*2270*/  ENDCOLLECTIVE ;  /* 0x000000000000791b */ /* 0x003fea0003800000 */
.L_x_2109:
[----:B------:R-:W-:Y:S01]  /*2280*/  HFMA2 R12, -RZ, RZ, 0, 4.76837158203125e-07 ;  /* 0x00000008ff0c7431 */ /* 0x000fe200000001ff */
[----:B------:R-:W-:-:S04]  /*2290*/  FMNMX.FTZ R0, R14, -3.40282346638528859812e+38, !PT ;  /* 0xff7fffff0e007809 */ /* 0x000fc80007810000 */
[----:B------:R-:W-:-:S07]  /*22a0*/  MOV R13, R0 ;  /* 0x00000000000d7202 */ /* 0x000fce0000000f00 */
[----:B------:R-:W-:Y:S05]  /*22b0*/  WARPSYNC.COLLECTIVE R15, `(.L_x_2110) ;  /* 0x000000000f087348 */ /* 0x000fea0003c00000 */
[----:B------:R0:W1:Y:S02]  /*22c0*/  SHFL.BFLY P6, R14, R13, R12, R11 ;  /* 0x0c00000c0d0e7389 */ /* 0x00006400000c000b */
[----:B01----:R-:W-:Y:S05]  /*22d0*/  ENDCOLLECTIVE ;  /* 0x000000000000791b */ /* 0x003fea0003800000 */
.L_x_2110:
[----:B------:R-:W-:Y:S01]  /*22e0*/  HFMA2 R12, -RZ, RZ, 0, 2.384185791015625e-07 ;  /* 0x00000004ff0c7431 */ /* 0x000fe200000001ff */
[----:B------:R-:W-:-:S04]  /*22f0*/  FMNMX.FTZ R2, R0, R14, !PT ;  /* 0x0000000e00027209 */ /* 0x000fc80007810000 */
[----:B------:R-:W-:-:S07]  /*2300*/  MOV R13, R2 ;  /* 0x00000002000d7202 */ /* 0x000fce0000000f00 */
[----:B------:R-:W-:Y:S05]  /*2310*/  WARPSYNC.COLLECTIVE R15, `(.L_x_2111) ;  /* 0x000000000f087348 */ /* 0x000fea0003c00000 */
[----:B------:R0:W1:Y:S02]  /*2320*/  SHFL.BFLY P6, R14, R13, R12, R11 ;  /* 0x0c00000c0d0e7389 */ /* 0x00006400000c000b */
[----:B01----:R-:W-:Y:S05]  /*2330*/  ENDCOLLECTIVE ;  /* 0x000000000000791b */ /* 0x003fea0003800000 */
.L_x_2111:
[----:B------:R-:W-:Y:S05]  /*2340*/  BRA `(.L_x_2112) ;  /* 0xffffffe000207947 */ /* 0x000fea000383ffff */
.L_x_2113:
        /* <DEDUP_REMOVED lines=11> */
.L_x_27286:


//--------------------- .text._ZN4vllm25paged_attention_v2_kernelI13__nv_bfloat16hLi80ELi8ELi128ELNS_18Fp8KVCacheDataTypeE2ELb0ELi512EEEvPfS3_PT_PKS4_PKT0_SA_ifPKiSC_iPKfiiiSE_SE_iiiii --------------------------
	.section	.text._ZN4vllm25paged_attention_v2_kernelI13__nv_bfloat16hLi80ELi8ELi128ELNS_18Fp8KVCacheDataTypeE2ELb0ELi512EEEvPfS3_PT_PKS4_PKT0_SA_ifPKiSC_iPKfiiiSE_SE_iiiii,"ax",@progbits
	.align	128
        .global         _ZN4vllm25paged_attention_v2_kernelI13__nv_bfloat16hLi80ELi8ELi128ELNS_18Fp8KVCacheDataTypeE2ELb0ELi512EEEvPfS3_PT_PKS4_PKT0_SA_ifPKiSC_iPKfiiiSE_SE_iiiii
        .type           _ZN4vllm25paged_attention_v2_kernelI13__nv_bfloat16hLi80ELi8ELi128ELNS_18Fp8KVCacheDataTypeE2ELb0ELi512EEEvPfS3_PT_PKS4_PKT0_SA_ifPKiSC_iPKfiiiSE_SE_iiiii,@function
        .size           _ZN4vllm25paged_attention_v2_kernelI13__nv_bfloat16hLi80ELi8ELi128ELNS_18Fp8KVCacheDataTypeE2ELb0ELi512EEEvPfS3_PT_PKS4_PKT0_SA_ifPKiSC_iPKfiiiSE_SE_iiiii,(.L_x_27287 - _ZN4vllm25paged_attention_v2_kernelI13__nv_bfloat16hLi80ELi8ELi128ELNS_18Fp8KVCacheDataTypeE2ELb0ELi512EEEvPfS3_PT_PKS4_PKT0_SA_ifPKiSC_iPKfiiiSE_SE_iiiii)
        .other          _ZN4vllm25paged_attention_v2_kernelI13__nv_bfloat16hLi80ELi8ELi128ELNS_18Fp8KVCacheDataTypeE2ELb0ELi512EEEvPfS3_PT_PKS4_PKT0_SA_ifPKiSC_iPKfiiiSE_SE_iiiii,@"STO_CUDA_ENTRY STV_DEFAULT"
_ZN4vllm25paged_attention_v2_kernelI13__nv_bfloat16hLi80ELi8ELi128ELNS_18Fp8KVCacheDataTypeE2ELb0ELi512EEEvPfS3_PT_PKS4_PKT0_SA_ifPKiSC_iPKfiiiSE_SE_iiiii:
.text._ZN4vllm25paged_attention_v2_kernelI13__nv_bfloat16hLi80ELi8ELi128ELNS_18Fp8KVCacheDataTypeE2ELb0ELi512EEEvPfS3_PT_PKS4_PKT0_SA_ifPKiSC_iPKfiiiSE_SE_iiiii:
        /* <DEDUP_REMOVED lines=52> */
.L_x_2115:
[----:B------:R-:W-:Y:S05]  /*0340*/  BSYNC.RECONVERGENT B6 ;  /* 0x0000000000067941 */ /* 0x000fea0003800200 */
.L_x_2114:
        /* <DEDUP_REMOVED lines=13> */
.L_x_2150:
        /* <DEDUP_REMOVED lines=40> */
.L_x_2121:
        /* <DEDUP_REMOVED lines=11> */
.L_x_2120:
[----:B------:R-:W-:Y:S05]  /*0750*/  BSYNC.RECONVERGENT B1 ;  /* 0x0000000000017941 */ /* 0x000fea0003800200 */
.L_x_2119:
        /* <DEDUP_REMOVED lines=13> */
.L_x_2124:
        /* <DEDUP_REMOVED lines=100> */
.L_x_2123:
[----:B------:R-:W-:Y:S05]  /*0e70*/  BSYNC.RECONVERGENT B1 ;  /* 0x0000000000017941 */ /* 0x000fea0003800200 */
.L_x_2122:
        /* <DEDUP_REMOVED lines=55> */
.L_x_2126:
[----:B------:R-:W-:Y:S05]  /*11f0*/  BSYNC.RECONVERGENT B1 ;  /* 0x0000000000017941 */ /* 0x000fea0003800200 */
.L_x_2125:
        /* <DEDUP_REMOVED lines=26> */
.L_x_2118:
[----:B------:R-:W-:Y:S05]  /*13a0*/  BSYNC.RECONVERGENT B0 ;  /* 0x0000000000007941 */ /* 0x000fea0003800200 */
.L_x_2117:
        /* <DEDUP_REMOVED lines=32> */
[----:B------:R-:W-:Y:S01]  /*15b0*/  SHF.L.U32 R4, R11, 0x7, RZ ;  /* 0x000000070b047819 */ /* 0x000fe200000006ff */
[----:B------:R-:W-:Y:S01]  /*15c0*/  VIADD R13, R7, 0x20 ;  /* 0x00000020070d7836 */ /* 0x000fe20000000000 */
[----:B------:R-:W-:Y:S02]  /*15d0*/  LOP3.LUT R11, R11, 0x3, RZ, 0xc0, !PT ;  /* 0x000000030b0b7812 */ /* 0x000fe400078ec0ff */
[----:B------:R-:W-:Y:S02]  /*15e0*/  LOP3.LUT R4, R4, 0x180, RZ, 0xc0, !PT ;  /* 0x0000018004047812 */ /* 0x000fe400078ec0ff */
[----:B------:R-:W-:Y:S02]  /*15f0*/  LEA R12, R0, R13, 0x18 ;  /* 0x0000000d000c7211 */ /* 0x000fe400078ec0ff */
[----:B------:R-:W-:Y:S02]  /*1600*/  IADD3 R8, PT, PT, R4, R3, RZ ;  /* 0x0000000304087210 */ /* 0x000fe40007ffe0ff */
[----:B------:R-:W-:-:S02]  /*1610*/  IADD3 R11, PT, PT, -R11, RZ, RZ ;  /* 0x000000ff0b0b7210 */ /* 0x000fc40007ffe1ff */
[----:B------:R-:W-:-:S07]  /*1620*/  LEA R4, R3, R12, 0x2 ;  /* 0x0000000c03047211 */ /* 0x000fce00078e10ff */
.L_x_2131:
[----:B------:R-:W1:Y:S01]  /*1630*/  LDS R13, [R4] ;  /* 0x00000000040d7984 */ /* 0x000e620000000800 */
[----:B------:R-:W-:-:S04]  /*1640*/  IADD3 R11, PT, PT, R11, 0x1, RZ ;  /* 0x000000010b0b7810 */ /* 0x000fc80007ffe0ff */
[----:B------:R-:W-:Y:S01]  /*1650*/  ISETP.NE.AND P0, PT, R11, RZ, PT ;  /* 0x000000ff0b00720c */ /* 0x000fe20003f05270 */
[----:B-1----:R-:W-:-:S05]  /*1660*/  FMUL.FTZ R13, R13, R2 ;  /* 0x000000020d0d7220 */ /* 0x002fca0000410000 */
[----:B------:R1:W-:Y:S02]  /*1670*/  STS [R4], R13 ;  /* 0x0000000d04007388 */ /* 0x0003e40000000800 */
[----:B-1----:R-:W-:-:S05]  /*1680*/  IADD3 R4, PT, PT, R4, 0x200, RZ ;  /* 0x0000020004047810 */ /* 0x002fca0007ffe0ff */
[----:B------:R-:W-:Y:S05]  /*1690*/  @P0 BRA `(.L_x_2131) ;  /* 0xfffffffc00e40947 */ /* 0x000fea000383ffff */
.L_x_2130:
[----:B------:R-:W-:Y:S05]  /*16a0*/  BSYNC.RECONVERGENT B1 ;  /* 0x0000000000017941 */ /* 0x000fea0003800200 */
.L_x_2129:
        /* <DEDUP_REMOVED lines=13> */
.L_x_2134:
        /* <DEDUP_REMOVED lines=52> */
.L_x_2133:
[----:B------:R-:W-:Y:S05]  /*1ac0*/  BSYNC.RECONVERGENT B1 ;  /* 0x0000000000017941 */ /* 0x000fea0003800200 */
.L_x_2132:
        /* <DEDUP_REMOVED lines=31> */
.L_x_2136:
[----:B------:R-:W-:Y:S05]  /*1cc0*/  BSYNC.RECONVERGENT B1 ;  /* 0x0000000000017941 */ /* 0x000fea0003800200 */
.L_x_2135:
        /* <DEDUP_REMOVED lines=14> */
.L_x_2128:
[----:B------:R-:W-:Y:S05]  /*1db0*/  BSYNC.RECONVERGENT B0 ;  /* 0x0000000000007941 */ /* 0x000fea0003800200 */
.L_x_2127:
        /* <DEDUP_REMOVED lines=31> */
.L_x_2138:
[----:B------:R-:W-:Y:S05]  /*1fb0*/  BSYNC.RECONVERGENT B0 ;  /* 0x0000000000007941 */ /* 0x000fea0003800200 */
.L_x_2137:
[----:B------:R-:W-:Y:S01]  /*1fc0*/  BAR.SYNC.DEFER_BLOCKING 0x0 ;  /* 0x0000000000007b1d */ /* 0x000fe20000010000 */
[----:B-1----:R-:W-:Y:S01]  /*1fd0*/  HFMA2 R3, -RZ, RZ, 0, 0 ;  /* 0x00000000ff037431 */ /* 0x002fe200000001ff */
[----:B------:R-:W-:-:S04]  /*1fe0*/  CS2R R4, SRZ ;  /* 0x0000000000047805 */ /* 0x000fc8000001ff00 */
[----:B------:R-:W-:Y:S04]  /*1ff0*/  BSSY.RECONVERGENT B0, `(.L_x_2139) ;  /* 0x0000006000007945 */ /* 0x000fe80003800200 */
[----:B------:R-:W-:Y:S05]  /*2000*/  @P4 BRA `(.L_x_2140) ;  /* 0x0000000000104947 */ /* 0x000fea0003800000 */
[----:B------:R-:W-:Y:S01]  /*2010*/  ISETP.GT.U32.AND P3, PT, R6, 0xf, PT ;  /* 0x0000000f0600780c */ /* 0x000fe20003f64070 */
[----:B------:R1:W-:Y:S04]  /*2020*/  STS [R0+-0x280], RZ ;  /* 0xfffd80ff00007388 */ /* 0x0003e80000000800 */
[----:B------:R1:W-:Y:S08]  /*2030*/  STS [R0+-0x200], RZ ;  /* 0xfffe00ff00007388 */ /* 0x0003f00000000800 */
[----:B------:R1:W-:Y:S02]  /*2040*/  @!P3 STS [R0+-0x180], RZ ;  /* 0xfffe80ff0000b388 */ /* 0x0003e40000000800 */
.L_x_2140:
[----:B------:R-:W-:Y:S05]  /*2050*/  BSYNC.RECONVERGENT B0 ;  /* 0x0000000000007941 */ /* 0x000fea0003800200 */
.L_x_2139:
[----:B------:R-:W-:Y:S06]  /*2060*/  BAR.SYNC.DEFER_BLOCKING 0x0 ;  /* 0x0000000000007b1d */ /* 0x000fec0000010000 */
[----:B------:R-:W-:Y:S04]  /*2070*/  BSSY.RECONVERGENT B0, `(.L_x_2141) ;  /* 0x0000009000007945 */ /* 0x000fe80003800200 */
[----:B------:R-:W-:Y:S05]  /*2080*/  @P0 BRA `(.L_x_2142) ;  /* 0x00000000001c0947 */ /* 0x000fea0003800000 */
[----:B------:R-:W-:Y:S01]  /*2090*/  ISETP.GT.U32.AND P0, PT, R6, 0xf, PT ;  /* 0x0000000f0600780c */ /* 0x000fe20003f04070 */
[----:B------:R-:W2:Y:S04]  /*20a0*/  LDS R4, [R0] ;  /* 0x0000000000047984 */ /* 0x000ea80000000800 */
[----:B------:R-:W3:Y:S08]  /*20b0*/  LDS R3, [R0+0x80] ;  /* 0x0000800000037984 */ /* 0x000ef00000000800 */
[----:B------:R-:W4:Y:S01]  /*20c0*/  @!P0 LDS R2, [R0+0x100] ;  /* 0x0001000000028984 */ /* 0x000f220000000800 */
[----:B--2---:R-:W-:Y:S01]  /*20d0*/  FADD.FTZ R4, RZ, R4 ;  /* 0x00000004ff047221 */ /* 0x004fe20000010000 */
[----:B---3--:R-:W-:Y:S01]  /*20e0*/  FADD.FTZ R3, RZ, R3 ;  /* 0x00000003ff037221 */ /* 0x008fe20000010000 */
[----:B----4-:R-:W-:-:S07]  /*20f0*/  @!P0 FADD.FTZ R5, RZ, R2 ;  /* 0x00000002ff058221 */ /* 0x010fce0000010000 */
.L_x_2142:
[----:B------:R-:W-:Y:S05]  /*2100*/  BSYNC.RECONVERGENT B0 ;  /* 0x0000000000007941 */ /* 0x000fea0003800200 */
.L_x_2141:
[----:B------:R-:W-:Y:S06]  /*2110*/  BAR.SYNC.DEFER_BLOCKING 0x0 ;  /* 0x0000000000007b1d */ /* 0x000fec0000010000 */
[----:B------:R-:W-:Y:S04]  /*2120*/  BSSY.RECONVERGENT B0, `(.L_x_2143) ;  /* 0x0000006000007945 */ /* 0x000fe80003800200 */
[----:B------:R-:W-:Y:S05]  /*2130*/  @P2 BRA `(.L_x_2144) ;  /* 0x0000000000102947 */ /* 0x000fea0003800000 */
[----:B------:R-:W-:Y:S01]  /*2140*/  ISETP.GT.U32.AND P0, PT, R6, 0xf, PT ;  /* 0x0000000f0600780c */ /* 0x000fe20003f04070 */
[----:B------:R2:W-:Y:S04]  /*2150*/  STS [R0+-0x140], R4 ;  /* 0xfffec00400007388 */ /* 0x0005e80000000800 */
[----:B------:R2:W-:Y:S08]  /*2160*/  STS [R0+-0xc0], R3 ;  /* 0xffff400300007388 */ /* 0x0005f00000000800 */
[----:B------:R2:W-:Y:S02]  /*2170*/  @!P0 STS [R0+-0x40], R5 ;  /* 0xffffc00500008388 */ /* 0x0005e40000000800 */
.L_x_2144:
[----:B------:R-:W-:Y:S05]  /*2180*/  BSYNC.RECONVERGENT B0 ;  /* 0x0000000000007941 */ /* 0x000fea0003800200 */
.L_x_2143:
[----:B------:R-:W-:Y:S06]  /*2190*/  BAR.SYNC.DEFER_BLOCKING 0x0 ;  /* 0x0000000000007b1d */ /* 0x000fec0000010000 */
[----:B------:R-:W-:Y:S04]  /*21a0*/  BSSY.RECONVERGENT B0, `(.L_x_2145) ;  /* 0x0000009000007945 */ /* 0x000fe80003800200 */
[----:B------:R-:W-:Y:S05]  /*21b0*/  @P1 BRA `(.L_x_2146) ;  /* 0x00000000001c1947 */ /* 0x000fea0003800000 */
[----:B------:R-:W-:Y:S01]  /*21c0*/  ISETP.GT.U32.AND P0, PT, R6, 0xf, PT ;  /* 0x0000000f0600780c */ /* 0x000fe20003f04070 */
[----:B------:R-:W2:Y:S04]  /*21d0*/  LDS R7, [R0] ;  /* 0x0000000000077984 */ /* 0x000ea80000000800 */
[----:B------:R-:W3:Y:S08]  /*21e0*/  LDS R2, [R0+0x80] ;  /* 0x0000800000027984 */ /* 0x000ef00000000800 */
[----:B------:R-:W4:Y:S01]  /*21f0*/  @!P0 LDS R8, [R0+0x100] ;  /* 0x0001000000088984 */ /* 0x000f220000000800 */
[----:B--2---:R-:W-:Y:S01]  /*2200*/  FADD.FTZ R4, R4, R7 ;  /* 0x0000000704047221 */ /* 0x004fe20000010000 */
[----:B---3--:R-:W-:Y:S01]  /*2210*/  FADD.FTZ R3, R3, R2 ;  /* 0x0000000203037221 */ /* 0x008fe20000010000 */
[----:B----4-:R-:W-:-:S07]  /*2220*/  @!P0 FADD.FTZ R5, R5, R8 ;  /* 0x0000000805058221 */ /* 0x010fce0000010000 */
.L_x_2146:
[----:B------:R-:W-:Y:S05]  /*2230*/  BSYNC.RECONVERGENT B0 ;  /* 0x0000000000007941 */ /* 0x000fea0003800200 */
.L_x_2145:
[----:B------:R-:W-:Y:S06]  /*2240*/  BAR.SYNC.DEFER_BLOCKING 0x0 ;  /* 0x0000000000007b1d */ /* 0x000fec0000010000 */
[----:B------:R-:W-:Y:S05]  /*2250*/  @P1 EXIT ;  /* 0x000000000000194d */ /* 0x000fea0003800000 */
[----:B------:R-:W-:Y:S01]  /*2260*/  UIMAD UR4, UR40, UR44, UR43 ;  /* 0x0000002c280472a4 */ /* 0x000fe2000f8e022b */
[----:B--2---:R-:W-:Y:S01]  /*2270*/  F2FP.BF16.F32.PACK_AB R4, R3, R4 ;  /* 0x000000040304723e */ /* 0x004fe200000010ff */
[----:B------:R-:W2:Y:S01]  /*2280*/  LDCU.64 UR6, c[0x0][0x390] ;  /* 0x00007200ff0677ac */ /* 0x000ea20008000a00 */
[----:B------:R-:W-:Y:S02]  /*2290*/  UIMAD UR5, UR41, 0x50, URZ ;  /* 0x00000050290578a4 */ /* 0x000fe4000f8e02ff */
[----:B------:R-:W-:-:S04]  /*22a0*/  UIMAD UR4, UR4, UR42, URZ ;  /* 0x0000002a040472a4 */ /* 0x000fc8000f8e02ff */
[----:B------:R-:W-:Y:S01]  /*22b0*/  UIMAD UR4, UR4, 0x50, URZ ;  /* 0x00000050040478a4 */ /* 0x000fe2000f8e02ff */
[----:B------:R-:W-:-:S05]  /*22c0*/  MOV R7, UR5 ;  /* 0x0000000500077c02 */ /* 0x000fca0008000f00 */
[----:B-1----:R-:W-:-:S04]  /*22d0*/  IADD3 R0, P0, P1, R6, UR4, R7 ;  /* 0x0000000406007c10 */ /* 0x002fc8000f91e007 */
[----:B------:R-:W-:Y:S02]  /*22e0*/  IADD3.X R7, PT, PT, RZ, RZ, RZ, P0, P1 ;  /* 0x000000ffff077210 */ /* 0x000fe400007e24ff */
[----:B--2---:R-:W-:-:S04]  /*22f0*/  LEA R2, P0, R0, UR6, 0x1 ;  /* 0x0000000600027c11 */ /* 0x004fc8000f8008ff */
[----:B------:R-:W-:Y:S02]  /*2300*/  LEA.HI.X R3, R0, UR7, R7, 0x1, P0 ;  /* 0x0000000700037c11 */ /* 0x000fe400080f0c07 */
[----:B------:R-:W-:Y:S02]  /*2310*/  ISETP.GT.U32.AND P0, PT, R6, 0xf, PT ;  /* 0x0000000f0600780c */ /* 0x000fe40003f04070 */
[----:B------:R-:W-:Y:S01]  /*2320*/  PRMT R0, R4, 0x7632, R0 ;  /* 0x0000763204007816 */ /* 0x000fe20000000000 */
[----:B------:R1:W-:Y:S04]  /*2330*/  STG.E.U16 desc[UR36][R2.64], R4 ;  /* 0x0000000402007986 */ /* 0x0003e8000c101524 */
[----:B------:R1:W-:Y:S06]  /*2340*/  STG.E.U16 desc[UR36][R2.64+0x40], R0 ;  /* 0x0000400002007986 */ /* 0x0003ec000c101524 */
[----:B------:R-:W-:Y:S05]  /*2350*/  @P0 EXIT ;  /* 0x000000000000094d */ /* 0x000fea0003800000 */
[----:B------:R-:W-:-:S05]  /*2360*/  F2FP.BF16.F32.PACK_AB R5, RZ, R5 ;  /* 0x00000005ff05723e */ /* 0x000fca00000010ff */
[----:B------:R-:W-:Y:S01]  /*2370*/  STG.E.U16 desc[UR36][R2.64+0x80], R5 ;  /* 0x0000800502007986 */ /* 0x000fe2000c101524 */
[----:B------:R-:W-:Y:S05]  /*2380*/  EXIT ;  /* 0x000000000000794d */ /* 0x000fea0003800000 */
.L_x_2116:
[----:B------:R-:W-:Y:S01]  /*2390*/  MOV R12, 0x10 ;  /* 0x00000010000c7802 */ /* 0x000fe20000000f00 */
[----:B------:R-:W-:Y:S01]  /*23a0*/  IMAD.MOV.U32 R11, RZ, RZ, 0x1f ;  /* 0x0000001fff0b7424 */ /* 0x000fe200078e00ff */
[----:B------:R-:W-:-:S07]  /*23b0*/  MOV R15, 0xffffffff ;  /* 0xffffffff000f7802 */ /* 0x000fce0000000f00 */
[----:B------:R-:W-:Y:S05]  /*23c0*/  WARPSYNC.COLLECTIVE R15, `(.L_x_2147) ;  /* 0x000000000f087348 */ /* 0x000fea0003c00000 */
[----:B------:R0:W1:Y:S02]  /*23d0*/  SHFL.BFLY P6, R14, R13, R12, R11 ;  /* 0x0c00000c0d0e7389 */ /* 0x00006400000c000b */
[----:B01----:R-:W-:Y:S05]  /*23e0*/  ENDCOLLECTIVE ;  /* 0x000000000000791b */ /* 0x003fea0003800000 */
.L_x_2147:
[----:B------:R-:W-:Y:S01]  /*23f0*/  HFMA2 R12, -RZ, RZ, 0, 4.76837158203125e-07 ;  /* 0x00000008ff0c7431 */ /* 0x000fe200000001ff */
[----:B------:R-:W-:-:S04]  /*2400*/  FMNMX.FTZ R0, R14, -3.40282346638528859812e+38, !PT ;  /* 0xff7fffff0e007809 */ /* 0x000fc80007810000 */
[----:B------:R-:W-:-:S07]  /*2410*/  MOV R13, R0 ;  /* 0x00000000000d7202 */ /* 0x000fce0000000f00 */
[----:B------:R-:W-:Y:S05]  /*2420*/  WARPSYNC.COLLECTIVE R15, `(.L_x_2148) ;  /* 0x000000000f087348 */ /* 0x000fea0003c00000 */
[----:B------:R0:W1:Y:S02]  /*2430*/  SHFL.BFLY P6, R14, R13, R12, R11 ;  /* 0x0c00000c0d0e7389 */ /* 0x00006400000c000b */
[----:B01----:R-:W-:Y:S05]  /*2440*/  ENDCOLLECTIVE ;  /* 0x000000000000791b */ /* 0x003fea0003800000 */
.L_x_2148:
[----:B------:R-:W-:Y:S01]  /*2450*/  HFMA2 R12, -RZ, RZ, 0, 2.384185791015625e-07 ;  /* 0x00000004ff0c7431 */ /* 0x000fe200000001ff */
[----:B------:R-:W-:-:S04]  /*2460*/  FMNMX.FTZ R2, R0, R14, !PT ;  /* 0x0000000e00027209 */ /* 0x000fc80007810000 */
[----:B------:R-:W-:-:S07]  /*2470*/  MOV R13, R2 ;  /* 0x00000002000d7202 */ /* 0x000fce0000000f00 */
[----:B------:R-:W-:Y:S05]  /*2480*/  WARPSYNC.COLLECTIVE R15, `(.L_x_2149) ;  /* 0x000000000f087348 */ /* 0x000fea0003c00000 */
[----:B------:R0:W1:Y:S02]  /*2490*/  SHFL.BFLY P6, R14, R13, R12, R11 ;  /* 0x0c00000c0d0e7389 */ /* 0x00006400000c000b */
[----:B01----:R-:W-:Y:S05]  /*24a0*/  ENDCOLLECTIVE ;  /* 0x000000000000791b */ /* 0x003fea0003800000 */
.L_x_2149:
[----:B------:R-:W-:Y:S05]  /*24b0*/  BRA `(.L_x_2150) ;  /* 0xffffffdc00d87947 */ /* 0x000fea000383ffff */
.L_x_2151:
        /* <DEDUP_REMOVED lines=12> */
.L_x_27287:


//--------------------- .text._ZN4vllm25paged_attention_v2_kernelI13__nv_bfloat16hLi64ELi8ELi128ELNS_18Fp8KVCacheDataTypeE2ELb0ELi512EEEvPfS3_PT_PKS4_PKT0_SA_ifPKiSC_iPKfiiiSE_SE_iiiii --------------------------
	.section	.text._ZN4vllm25paged_attention_v2_kernelI13__nv_bfloat16hLi64ELi8ELi128ELNS_18Fp8KVCacheDataTypeE2ELb0ELi512EEEvPfS3_PT_PKS4_PKT0_SA_ifPKiSC_iPKfiiiSE_SE_iiiii,"ax",@progbits
	.align	128
        .global         _ZN4vllm25paged_attention_v2_kernelI13__nv_bfloat16hLi64ELi8ELi128ELNS_18Fp8KVCacheDataTypeE2ELb0ELi512EEEvPfS3_PT_PKS4_PKT0_SA_ifPKiSC_iPKfiiiSE_SE_iiiii
        .type           _ZN4vllm25paged_attention_v2_kernelI13__nv_bfloat16hLi64ELi8ELi128ELNS_18Fp8KVCacheDataTypeE2ELb0ELi512EEEvPfS3_PT_PKS4_PKT0_SA_ifPKiSC_iPKfiiiSE_SE_iiiii,@function
        .size           _ZN4vllm25paged_attention_v2_kernelI13__nv_bfloat16hLi64ELi8ELi128ELNS_18Fp8KVCacheDataTypeE2ELb0ELi512EEEvPfS3_PT_PKS4_PKT0_SA_ifPKiSC_iPKfiiiSE_SE_iiiii,(.L_x_27288 - _ZN4vllm25paged_attention_v2_kernelI13__nv_bfloat16hLi64ELi8ELi128ELNS_18Fp8KVCacheDataTypeE2ELb0ELi512EEEvPfS3_PT_PKS4_PKT0_SA_ifPKiSC_iPKfiiiSE_SE_iiiii)
        .other          _ZN4vllm25paged_attention_v2_kernelI13__nv_bfloat16hLi64ELi8ELi128ELNS_18Fp8KVCacheDataTypeE2ELb0ELi512EEEvPfS3_PT_PKS4_PKT0_SA_ifPKiSC_iPKfiiiSE_SE_iiiii,@"STO_CUDA_ENTRY STV_DEFAULT"
_ZN4vllm25paged_attention_v2_kernelI13__nv_bfloat16hLi64ELi8ELi128ELNS_18Fp8KVCacheDataTypeE2ELb0ELi512EEEvPfS3_PT_PKS4_PKT0_SA_ifPKiSC_iPKfiiiSE_SE_iiiii:
.text._ZN4vllm25paged_attention_v2_kernelI13__nv_bfloat16hLi64ELi8ELi128ELNS_18Fp8KVCacheDataTypeE2ELb0ELi512EEEvPfS3_PT_PKS4_PKT0_SA_ifPKiSC_iPKfiiiSE_SE_iiiii:
        /* <DEDUP_REMOVED lines=52> */
.L_x_2153:
[----:B------:R-:W-:Y:S05]  /*0340*/  BSYNC.RECONVERGENT B6 ;  /* 0x0000000000067941 */ /* 0x000fea0003800200 */
.L_x_2152:
        /* <DEDUP_REMOVED lines=13> */
.L_x_2180:
        /* <DEDUP_REMOVED lines=10> */
[----:B------:R-:W-:Y:S01]  /*04c0*/  IMAD.MOV.U32 R10, RZ, RZ, -0x800001 ;  /* 0xff7fffffff0a7424 */ /* 0x000fe200078e00ff */
[----:B------:R-:W-:Y:S01]  /*04d0*/  LEA R8, R6, R8, 0x2 ;  /* 0x0000000806087211 */ /* 0x000fe200078e10ff */
[----:B------:R-:W-:Y:S01]  /*04e0*/  HFMA2 R11, -RZ, RZ, 0, 0 ;  /* 0x00000000ff0b7431 */ /* 0x000fe200000001ff */
        /* <DEDUP_REMOVED lines=27> */
.L_x_2159:
        /* <DEDUP_REMOVED lines=11> */
.L_x_2158:
[----:B------:R-:W-:Y:S05]  /*0750*/  BSYNC.RECONVERGENT B1 ;  /* 0x0000000000017941 */ /* 0x000fea0003800200 */
.L_x_2157:
        /* <DEDUP_REMOVED lines=13> */
.L_x_2162:
        /* <DEDUP_REMOVED lines=100> */
.L_x_2161:
[----:B------:R-:W-:Y:S05]  /*0e70*/  BSYNC.RECONVERGENT B1 ;  /* 0x0000000000017941 */ /* 0x000fea0003800200 */
.L_x_2160:
        /* <DEDUP_REMOVED lines=55> */
.L_x_2164:
[----:B------:R-:W-:Y:S05]  /*11f0*/  BSYNC.RECONVERGENT B1 ;  /* 0x0000000000017941 */ /* 0x000fea0003800200 */
.L_x_2163:
        /* <DEDUP_REMOVED lines=26> */
.L_x_2156:
[----:B------:R-:W-:Y:S05]  /*13a0*/  BSYNC.RECONVERGENT B0 ;  /* 0x0000000000007941 */ /* 0x000fea0003800200 */
.L_x_2155:
        /* <DEDUP_REMOVED lines=21> */
[----:B------:R-:W-:Y:S01]  /*1500*/  BSSY.RECONVERGENT B1, `(.L_x_2167) ;  /* 0x000001a000017945 */ /* 0x000fe20003800200 */
[----:B------:R-:W-:Y:S02]  /*1510*/  IMAD.MOV.U32 R8, RZ, RZ, R3 ;  /* 0x000000ffff087224 */ /* 0x000fe400078e0003 */
        /* <DEDUP_REMOVED lines=17> */
.L_x_2169:
[----:B------:R-:W1:Y:S01]  /*1630*/  LDS R13, [R4] ;  /* 0x00000000040d7984 */ /* 0x000e620000000800 */
[----:B------:R-:W-:-:S04]  /*1640*/  IADD3 R11, PT, PT, R11, 0x1, RZ ;  /* 0x000000010b0b7810 */ /* 0x000fc80007ffe0ff */
[----:B------:R-:W-:Y:S01]  /*1650*/  ISETP.NE.AND P0, PT, R11, RZ, PT ;  /* 0x000000ff0b00720c */ /* 0x000fe20003f05270 */
[----:B-1----:R-:W-:-:S05]  /*1660*/  FMUL.FTZ R13, R13, R2 ;  /* 0x000000020d0d7220 */ /* 0x002fca0000410000 */
[----:B------:R1:W-:Y:S02]  /*1670*/  STS [R4], R13 ;  /* 0x0000000d04007388 */ /* 0x0003e40000000800 */
[----:B-1----:R-:W-:-:S05]  /*1680*/  IADD3 R4, PT, PT, R4, 0x200, RZ ;  /* 0x0000020004047810 */ /* 0x002fca0007ffe0ff */
[----:B------:R-:W-:Y:S05]  /*1690*/  @P0 BRA `(.L_x_2169) ;  /* 0xfffffffc00e40947 */ /* 0x000fea000383ffff */
.L_x_2168:
[----:B------:R-:W-:Y:S05]  /*16a0*/  BSYNC.RECONVERGENT B1 ;  /* 0x0000000000017941 */ /* 0x000fea0003800200 */
.L_x_2167:
        /* <DEDUP_REMOVED lines=13> */
.L_x_2172:
        /* <DEDUP_REMOVED lines=52> */
.L_x_2171:
[----:B------:R-:W-:Y:S05]  /*1ac0*/  BSYNC.RECONVERGENT B1 ;  /* 0x0000000000017941 */ /* 0x000fea0003800200 */
.L_x_2170:
        /* <DEDUP_REMOVED lines=31> */
.L_x_2174:
[----:B------:R-:W-:Y:S05]  /*1cc0*/  BSYNC.RECONVERGENT B1 ;  /* 0x0000000000017941 */ /* 0x000fea0003800200 */
.L_x_2173:
        /* <DEDUP_REMOVED lines=14> */
.L_x_2166:
[----:B------:R-:W-:Y:S05]  /*1db0*/  BSYNC.RECONVERGENT B0 ;  /* 0x0000000000007941 */ /* 0x000fea0003800200 */
.L_x_2165:
[C---:B-1----:R-:W-:Y:S01]  /*1dc0*/  LOP3.LUT R2, R3.reuse, 0x3c0, RZ, 0xc0, !PT ;  /* 0x000003c003027812 */ /* 0x042fe200078ec0ff */
[----:B------:R-:W-:Y:S01]  /*1dd0*/  BAR.SYNC.DEFER_BLOCKING 0x0 ;  /* 0x0000000000007b1d */ /* 0x000fe20000010000 */
[C---:B------:R-:W-:Y:S02]  /*1de0*/  ISETP.GT.U32.AND P2, PT, R3.reuse, 0x3f, PT ;  /* 0x0000003f0300780c */ /* 0x040fe40003f44070 */
[----:B------:R-:W-:Y:S02]  /*1df0*/  ISETP.NE.AND P1, PT, R2, 0x40, PT ;  /* 0x000000400200780c */ /* 0x000fe40003f25270 */
[----:B------:R-:W-:Y:S01]  /*1e00*/  ISETP.NE.AND P0, PT, R3, RZ, PT ;  /* 0x000000ff0300720c */ /* 0x000fe20003f05270 */
[----:B------:R-:W-:Y:S01]  /*1e10*/  BSSY.RECONVERGENT B0, `(.L_x_2175) ;  /* 0x0000019000007945 */ /* 0x000fe20003800200 */
[----:B------:R-:W-:-:S07]  /*1e20*/  LEA R2, R5, R6, 0x6 ;  /* 0x0000000605027211 */ /* 0x000fce00078e30ff */
[C---:B------:R-:W-:Y:S02]  /*1e30*/  @!P2 IADD3 R5, PT, PT, R7.reuse, 0x20, RZ ;  /* 0x000000200705a810 */ /* 0x040fe40007ffe0ff */
[----:B--2---:R-:W-:Y:S02]  /*1e40*/  @!P1 IADD3 R11, PT, PT, R7, 0x20, RZ ;  /* 0x00000020070b9810 */ /* 0x004fe40007ffe0ff */
[C---:B------:R-:W-:Y:S02]  /*1e50*/  @!P2 LEA R15, R0.reuse, R5, 0x18 ;  /* 0x00000005000fa211 */ /* 0x040fe400078ec0ff */
[----:B------:R-:W-:-:S05]  /*1e60*/  @!P1 LEA R11, R0, R11, 0x18 ;  /* 0x0000000b000b9211 */ /* 0x000fca00078ec0ff */
[----:B------:R-:W-:Y:S01]  /*1e70*/  @!P1 IMAD R8, R2, 0x4, R11 ;  /* 0x0000000402089824 */ /* 0x000fe200078e020b */
        /* <DEDUP_REMOVED lines=18> */
.L_x_2176:
[----:B------:R-:W-:Y:S05]  /*1fa0*/  BSYNC.RECONVERGENT B0 ;  /* 0x0000000000007941 */ /* 0x000fea0003800200 */
.L_x_2175:
[----:B------:R-:W-:Y:S01]  /*1fb0*/  BAR.SYNC.DEFER_BLOCKING 0x0 ;  /* 0x0000000000007b1d */ /* 0x000fe20000010000 */
[----:B------:R-:W-:Y:S01]  /*1fc0*/  @!P2 IMAD R15, R2, 0x4, R15 ;  /* 0x00000004020fa824 */ /* 0x000fe200078e020f */
[----:B-1----:R-:W-:-:S04]  /*1fd0*/  LOP3.LUT R4, R3, 0x3e0, RZ, 0xc0, !PT ;  /* 0x000003e003047812 */ /* 0x002fc800078ec0ff */
[----:B------:R-:W-:Y:S01]  /*1fe0*/  ISETP.NE.AND P0, PT, R4, 0x20, PT ;  /* 0x000000200400780c */ /* 0x000fe20003f05270 */
[----:B------:R-:W-:-:S12]  /*1ff0*/  HFMA2 R4, -RZ, RZ, 0, 0 ;  /* 0x00000000ff047431 */ /* 0x000fd800000001ff */
[----:B------:R-:W-:-:S04]  /*2000*/  @!P0 IADD3 R11, PT, PT, R7, 0x20, RZ ;  /* 0x00000020070b8810 */ /* 0x000fc80007ffe0ff */
[----:B------:R-:W-:Y:S01]  /*2010*/  @!P0 LEA R11, R0, R11, 0x18 ;  /* 0x0000000b000b8211 */ /* 0x000fe200078ec0ff */
[----:B------:R-:W-:Y:S04]  /*2020*/  @!P1 STS [R8+-0x200], RZ ;  /* 0xfffe00ff08009388 */ /* 0x000fe80000000800 */
[----:B------:R-:W-:Y:S01]  /*2030*/  @!P1 STS [R8+-0x180], RZ ;  /* 0xfffe80ff08009388 */ /* 0x000fe20000000800 */
[----:B------:R-:W-:Y:S01]  /*2040*/  BAR.SYNC.DEFER_BLOCKING 0x0 ;  /* 0x0000000000007b1d */ /* 0x000fe20000010000 */
[----:B------:R-:W-:Y:S02]  /*2050*/  ISETP.GT.U32.AND P1, PT, R3, 0x1f, PT ;  /* 0x0000001f0300780c */ /* 0x000fe40003f24070 */
[----:B------:R-:W-:-:S11]  /*2060*/  MOV R3, RZ ;  /* 0x000000ff00037202 */ /* 0x000fd60000000f00 */
[----:B------:R-:W-:-:S04]  /*2070*/  @!P1 IADD3 R7, PT, PT, R7, 0x20, RZ ;  /* 0x0000002007079810 */ /* 0x000fc80007ffe0ff */
[----:B------:R-:W-:Y:S01]  /*2080*/  @!P1 LEA R7, R0, R7, 0x18 ;  /* 0x0000000700079211 */ /* 0x000fe200078ec0ff */
[----:B------:R-:W-:-:S03]  /*2090*/  @!P0 IMAD R0, R6, 0x4, R11 ;  /* 0x0000000406008824 */ /* 0x000fc600078e020b */
[----:B------:R-:W-:Y:S01]  /*20a0*/  @!P1 LEA R7, R2, R7, 0x2 ;  /* 0x0000000702079211 */ /* 0x000fe200078e10ff */
[----:B------:R-:W1:Y:S04]  /*20b0*/  @!P2 LDS R5, [R15] ;  /* 0x000000000f05a984 */ /* 0x000e680000000800 */
[----:B0-----:R-:W0:Y:S01]  /*20c0*/  @!P2 LDS R9, [R15+0x80] ;  /* 0x000080000f09a984 */ /* 0x001e220000000800 */
[----:B-1----:R-:W-:Y:S01]  /*20d0*/  @!P2 FADD.FTZ R4, RZ, R5 ;  /* 0x00000005ff04a221 */ /* 0x002fe20000010000 */
[----:B------:R-:W-:Y:S01]  /*20e0*/  BAR.SYNC.DEFER_BLOCKING 0x0 ;  /* 0x0000000000007b1d */ /* 0x000fe20000010000 */
[----:B0-----:R-:W-:-:S05]  /*20f0*/  @!P2 FADD.FTZ R3, RZ, R9 ;  /* 0x00000009ff03a221 */ /* 0x001fca0000010000 */
[----:B------:R0:W-:Y:S04]  /*2100*/  @!P0 STS [R0], R4 ;  /* 0x0000000400008388 */ /* 0x0001e80000000800 */
[----:B------:R0:W-:Y:S01]  /*2110*/  @!P0 STS [R0+0x80], R3 ;  /* 0x0000800300008388 */ /* 0x0001e20000000800 */
[----:B------:R-:W-:Y:S06]  /*2120*/  BAR.SYNC.DEFER_BLOCKING 0x0 ;  /* 0x0000000000007b1d */ /* 0x000fec0000010000 */
[----:B------:R0:W1:Y:S04]  /*2130*/  @!P1 LDS R5, [R7] ;  /* 0x0000000007059984 */ /* 0x0000680000000800 */
[----:B------:R0:W2:Y:S01]  /*2140*/  @!P1 LDS R2, [R7+0x80] ;  /* 0x0000800007029984 */ /* 0x0000a20000000800 */
[----:B------:R-:W-:Y:S06]  /*2150*/  BAR.SYNC.DEFER_BLOCKING 0x0 ;  /* 0x0000000000007b1d */ /* 0x000fec0000010000 */
[----:B------:R-:W-:Y:S05]  /*2160*/  @P1 EXIT ;  /* 0x000000000000194d */ /* 0x000fea0003800000 */
[----:B------:R-:W-:Y:S01]  /*2170*/  UIMAD UR4, UR40, UR44, UR43 ;  /* 0x0000002c280472a4 */ /* 0x000fe2000f8e022b */
[----:B01----:R-:W-:Y:S01]  /*2180*/  @!P1 FADD.FTZ R4, R4, R5 ;  /* 0x0000000504049221 */ /* 0x003fe20000010000 */
[----:B------:R-:W0:Y:S01]  /*2190*/  LDCU.64 UR6, c[0x0][0x390] ;  /* 0x00007200ff0677ac */ /* 0x000e220008000a00 */
[----:B--2---:R-:W-:Y:S01]  /*21a0*/  @!P1 FADD.FTZ R3, R3, R2 ;  /* 0x0000000203039221 */ /* 0x004fe20000010000 */
[----:B------:R-:W-:Y:S02]  /*21b0*/  USHF.L.U32 UR5, UR41, 0x6, URZ ;  /* 0x0000000629057899 */ /* 0x000fe400080006ff */
[----:B------:R-:W-:Y:S02]  /*21c0*/  UIMAD UR4, UR4, UR42, URZ ;  /* 0x0000002a040472a4 */ /* 0x000fe4000f8e02ff */
[----:B------:R-:W-:Y:S02]  /*21d0*/  F2FP.BF16.F32.PACK_AB R4, R3, R4 ;  /* 0x000000040304723e */ /* 0x000fe400000010ff */
[----:B------:R-:W-:Y:S01]  /*21e0*/  USHF.L.U32 UR4, UR4, 0x6, URZ ;  /* 0x0000000604047899 */ /* 0x000fe200080006ff */
[----:B------:R-:W-:-:S02]  /*21f0*/  MOV R7, UR5 ;  /* 0x0000000500077c02 */ /* 0x000fc40008000f00 */
[----:B------:R-:W-:-:S03]  /*2200*/  PRMT R0, R4, 0x7632, R0 ;  /* 0x0000763204007816 */ /* 0x000fc60000000000 */
[----:B------:R-:W-:-:S04]  /*2210*/  IADD3 R6, P0, P2, R6, UR4, R7 ;  /* 0x0000000406067c10 */ /* 0x000fc8000fa1e007 */
[----:B------:R-:W-:Y:S02]  /*2220*/  IADD3.X R5, PT, PT, RZ, RZ, RZ, P0, P2 ;  /* 0x000000ffff057210 */ /* 0x000fe400007e44ff */
[----:B0-----:R-:W-:-:S04]  /*2230*/  LEA R2, P0, R6, UR6, 0x1 ;  /* 0x0000000606027c11 */ /* 0x001fc8000f8008ff */
[----:B------:R-:W-:-:S05]  /*2240*/  LEA.HI.X R3, R6, UR7, R5, 0x1, P0 ;  /* 0x0000000706037c11 */ /* 0x000fca00080f0c05 */
[----:B------:R-:W-:Y:S04]  /*2250*/  STG.E.U16 desc[UR36][R2.64], R4 ;  /* 0x0000000402007986 */ /* 0x000fe8000c101524 */
[----:B------:R-:W-:Y:S01]  /*2260*/  STG.E.U16 desc[UR36][R2.64+0x40], R0 ;  /* 0x0000400002007986 */ /* 0x000fe2000c101524 */
[----:B------:R-:W-:Y:S05]  /*2270*/  EXIT ;  /* 0x000000000000794d */ /* 0x000fea0003800000 */
.L_x_2154:
[----:B------:R-:W-:Y:S01]  /*2280*/  HFMA2 R12, -RZ, RZ, 0, 9.5367431640625e-07 ;  /* 0x00000010ff0c7431 */ /* 0x000fe200000001ff */
[----:B------:R-:W-:Y:S01]  /*2290*/  MOV R11, 0x1f ;  /* 0x0000001f000b7802 */ /* 0x000fe20000000f00 */
[----:B------:R-:W-:-:S07]  /*22a0*/  IMAD.MOV.U32 R15, RZ, RZ, -0x1 ;  /* 0xffffffffff0f7424 */ /* 0x000fce00078e00ff */
[----:B------:R-:W-:Y:S05]  /*22b0*/  WARPSYNC.COLLECTIVE R15, `(.L_x_2177) ;  /* 0x000000000f087348 */ /* 0x000fea0003c00000 */
[----:B------:R0:W1:Y:S02]  /*22c0*/  SHFL.BFLY P6, R14, R13, R12, R11 ;  /* 0x0c00000c0d0e7389 */ /* 0x00006400000c000b */
[----:B01----:R-:W-:Y:S05]  /*22d0*/  ENDCOLLECTIVE ;  /* 0x000000000000791b */ /* 0x003fea0003800000 */
.L_x_2177:
[----:B------:R-:W-:Y:S01]  /*22e0*/  HFMA2 R12, -RZ, RZ, 0, 4.76837158203125e-07 ;  /* 0x00000008ff0c7431 */ /* 0x000fe200000001ff */
[----:B------:R-:W-:-:S04]  /*22f0*/  FMNMX.FTZ R0, R14, -3.40282346638528859812e+38, !PT ;  /* 0xff7fffff0e007809 */ /* 0x000fc80007810000 */
[----:B------:R-:W-:-:S07]  /*2300*/  MOV R13, R0 ;  /* 0x00000000000d7202 */ /* 0x000fce0000000f00 */
[----:B------:R-:W-:Y:S05]  /*2310*/  WARPSYNC.COLLECTIVE R15, `(.L_x_2178) ;  /* 0x000000000f087348 */ /* 0x000fea0003c00000 */
[----:B------:R0:W1:Y:S02]  /*2320*/  SHFL.BFLY P6, R14, R13, R12, R11 ;  /* 0x0c00000c0d0e7389 */ /* 0x00006400000c000b */
[----:B01----:R-:W-:Y:S05]  /*2330*/  ENDCOLLECTIVE ;  /* 0x000000000000791b */ /* 0x003fea0003800000 */
.L_x_2178:
[----:B------:R-:W-:Y:S01]  /*2340*/  HFMA2 R12, -RZ, RZ, 0, 2.384185791015625e-07 ;  /* 0x00000004ff0c7431 */ /* 0x000fe200000001ff */
[----:B------:R-:W-:-:S04]  /*2350*/  FMNMX.FTZ R2, R0, R14, !PT ;  /* 0x0000000e00027209 */ /* 0x000fc80007810000 */
[----:B------:R-:W-:-:S07]  /*2360*/  MOV R13, R2 ;  /* 0x00000002000d7202 */ /* 0x000fce0000000f00 */
[----:B------:R-:W-:Y:S05]  /*2370*/  WARPSYNC.COLLECTIVE R15, `(.L_x_2179) ;  /* 0x000000000f087348 */ /* 0x000fea0003c00000 */
[----:B------:R0:W1:Y:S02]  /*2380*/  SHFL.BFLY P6, R14, R13, R12, R11 ;  /* 0x0c00000c0d0e7389 */ /* 0x00006400000c000b */
[----:B01----:R-:W-:Y:S05]  /*2390*/  ENDCOLLECTIVE ;  /* 0x000000000000791b */ /* 0x003fea0003800000 */
.L_x_2179:
[----:B------:R-:W-:Y:S05]  /*23a0*/  BRA `(.L_x_2180) ;  /* 0xffffffe0001c7947 */ /* 0x000fea000383ffff */
.L_x_2181:
        /* <DEDUP_REMOVED lines=13> */
.L_x_27288:


//--------------------- .text._ZN4vllm25paged_attention_v2_kernelI13__nv_bfloat16hLi32ELi8ELi128ELNS_18Fp8KVCacheDataTypeE2ELb0ELi512EEEvPfS3_PT_PKS4_PKT0_SA_ifPKiSC_iPKfiiiSE_SE_iiiii --------------------------
	.section	.text._ZN4vllm25paged_attention_v2_kernelI13__nv_bfloat16hLi32ELi8ELi128ELNS_18Fp8KVCacheDataTypeE2ELb0ELi512EEEvPfS3_PT_PKS4_PKT0_SA_ifPKiSC_iPKfiiiSE_SE_iiiii,"ax",@progbits
	.align	128
        .global         _ZN4vllm25paged_attention_v2_kernelI13__nv_bfloat16hLi32ELi8ELi128ELNS_18Fp8KVCacheDataTypeE2ELb0ELi512EEEvPfS3_PT_PKS4_PKT0_SA_ifPKiSC_iPKfiiiSE_SE_iiiii
        .type           _ZN4vllm25paged_attention_v2_kernelI13__nv_bfloat16hLi32ELi8ELi128ELNS_18Fp8KVCacheDataTypeE2ELb0ELi512EEEvPfS3_PT_PKS4_PKT0_SA_ifPKiSC_iPKfiiiSE_SE_iiiii,@function
        .size           _ZN4vllm25paged_attention_v2_kernelI13__nv_bfloat16hLi32ELi8ELi128ELNS_18Fp8KVCacheDataTypeE2ELb0ELi512EEEvPfS3_PT_PKS4_PKT0_SA_ifPKiSC_iPKfiiiSE_SE_iiiii,(.L_x_27289 - _ZN4vllm25paged_attention_v2_kernelI13__nv_bfloat16hLi32ELi8ELi128ELNS_18Fp8KVCacheDataTypeE2ELb0ELi512EEEvPfS3_PT_PKS4_PKT0_SA_ifPKiSC_iPKfiiiSE_SE_iiiii)
        .other          _ZN4vllm25paged_attention_v2_kernelI13__nv_bfloat16hLi32ELi8ELi128ELNS_18Fp8KVCacheDataTypeE2ELb0ELi512EEEvPfS3_PT_PKS4_PKT0_SA_ifPKiSC_iPKfiiiSE_SE_iiiii,@"STO_CUDA_ENTRY STV_DEFAULT"
_ZN4vllm25paged_attention_v2_kernelI13__nv_bfloat16hLi32ELi8ELi128ELNS_18Fp8KVCacheDataTypeE2ELb0ELi512EEEvPfS3_PT_PKS4_PKT0_SA_ifPKiSC_iPKfiiiSE_SE_iiiii:
.text._ZN4vllm25paged_attention_v2_kernelI13__nv_bfloat16hLi32ELi8ELi128ELNS_18Fp8KVCacheDataTypeE2ELb0ELi512EEEvPfS3_PT_PKS4_PKT0_SA_ifPKiSC_iPKfiiiSE_SE_iiiii:
        /* <DEDUP_REMOVED lines=52> */
.L_x_2183:
[----:B------:R-:W-:Y:S05]  /*0340*/  BSYNC.RECONVERGENT B6 ;  /* 0x0000000000067941 */ /* 0x000fea0003800200 */
.L_x_2182:
        /* <DEDUP_REMOVED lines=13> */
.L_x_2210:
        /* <DEDUP_REMOVED lines=9> */
[C---:B------:R-:W-:Y:S02]  /*04b0*/  ISETP.GT.U32.AND P2, PT, R5.reuse, 0x3, PT ;  /* 0x000000030500780c */ /* 0x040fe40003f44070 */
        /* <DEDUP_REMOVED lines=30> */
.L_x_2189:
        /* <DEDUP_REMOVED lines=11> */
.L_x_2188:
[----:B------:R-:W-:Y:S05]  /*0750*/  BSYNC.RECONVERGENT B1 ;  /* 0x0000000000017941 */ /* 0x000fea0003800200 */
.L_x_2187:
        /* <DEDUP_REMOVED lines=13> */
.L_x_2192:
[----:B------:R-:W0:Y:S01]  /*0830*/  LDS R25, [R10] ;  /* 0x000000000a197984 */ /* 0x000e220000000800 */
[----:B------:R-:W-:-:S03]  /*0840*/  VIADD R12, R12, 0x800 ;  /* 0x000008000c0c7836 */ /* 0x000fc60000000000 */
[----:B------:R-:W1:Y:S02]  /*0850*/  LDS R23, [R10+-0x200] ;  /* 0xfffe00000a177984 */ /* 0x000e640000000800 */
[----:B------:R-:W-:Y:S02]  /*0860*/  ISETP.GE.AND P4, PT, R12, R9, PT ;  /* 0x000000090c00720c */ /* 0x000fe40003f86270 */
        /* <DEDUP_REMOVED lines=96> */
.L_x_2191:
[----:B------:R-:W-:Y:S05]  /*0e70*/  BSYNC.RECONVERGENT B1 ;  /* 0x0000000000017941 */ /* 0x000fea0003800200 */
.L_x_2190:
        /* <DEDUP_REMOVED lines=55> */
.L_x_2194:
[----:B------:R-:W-:Y:S05]  /*11f0*/  BSYNC.RECONVERGENT B1 ;  /* 0x0000000000017941 */ /* 0x000fea0003800200 */
.L_x_2193:
        /* <DEDUP_REMOVED lines=26> */
.L_x_2186:
[----:B------:R-:W-:Y:S05]  /*13a0*/  BSYNC.RECONVERGENT B0 ;  /* 0x0000000000007941 */ /* 0x000fea0003800200 */
.L_x_2185:
        /* <DEDUP_REMOVED lines=24> */
[----:B------:R-:W-:Y:S02]  /*1530*/  LOP3.LUT R2, R11, 0x180, RZ, 0xc0, !PT ;  /* 0x000001800b027812 */ /* 0x000fe400078ec0ff */
        /* <DEDUP_REMOVED lines=15> */
.L_x_2199:
[----:B------:R-:W1:Y:S01]  /*1630*/  LDS R11, [R4] ;  /* 0x00000000040b7984 */ /* 0x000e620000000800 */
[----:B------:R-:W-:-:S05]  /*1640*/  VIADD R10, R10, 0x1 ;  /* 0x000000010a0a7836 */ /* 0x000fca0000000000 */
[----:B------:R-:W-:Y:S01]  /*1650*/  ISETP.NE.AND P0, PT, R10, RZ, PT ;  /* 0x000000ff0a00720c */ /* 0x000fe20003f05270 */
[----:B-1----:R-:W-:-:S05]  /*1660*/  FMUL.FTZ R11, R11, R2 ;  /* 0x000000020b0b7220 */ /* 0x002fca0000410000 */
[----:B------:R1:W-:Y:S02]  /*1670*/  STS [R4], R11 ;  /* 0x0000000b04007388 */ /* 0x0003e40000000800 */
[----:B-1----:R-:W-:-:S05]  /*1680*/  IADD3 R4, PT, PT, R4, 0x200, RZ ;  /* 0x0000020004047810 */ /* 0x002fca0007ffe0ff */
[----:B------:R-:W-:Y:S05]  /*1690*/  @P0 BRA `(.L_x_2199) ;  /* 0xfffffffc00e40947 */ /* 0x000fea000383ffff */
.L_x_2198:
[----:B------:R-:W-:Y:S05]  /*16a0*/  BSYNC.RECONVERGENT B1 ;  /* 0x0000000000017941 */ /* 0x000fea0003800200 */
.L_x_2197:
        /* <DEDUP_REMOVED lines=13> */
.L_x_2202:
        /* <DEDUP_REMOVED lines=52> */
.L_x_2201:
[----:B------:R-:W-:Y:S05]  /*1ac0*/  BSYNC.RECONVERGENT B1 ;  /* 0x0000000000017941 */ /* 0x000fea0003800200 */
.L_x_2200:
        /* <DEDUP_REMOVED lines=31> */
.L_x_2204:
[----:B------:R-:W-:Y:S05]  /*1cc0*/  BSYNC.RECONVERGENT B1 ;  /* 0x0000000000017941 */ /* 0x000fea0003800200 */
.L_x_2203:
        /* <DEDUP_REMOVED lines=14> */
.L_x_2196:
[----:B------:R-:W-:Y:S05]  /*1db0*/  BSYNC.RECONVERGENT B0 ;  /* 0x0000000000007941 */ /* 0x000fea0003800200 */
.L_x_2195:
[----:B------:R-:W-:Y:S01]  /*1dc0*/  BAR.SYNC.DEFER_BLOCKING 0x0 ;  /* 0x0000000000007b1d */ /* 0x000fe20000010000 */
[----:B------:R-:W-:Y:S02]  /*1dd0*/  ISETP.NE.AND P0, PT, R3, RZ, PT ;  /* 0x000000ff0300720c */ /* 0x000fe40003f05270 */
[----:B------:R-:W-:Y:S02]  /*1de0*/  IADD3 R7, PT, PT, R7, 0x20, RZ ;  /* 0x0000002007077810 */ /* 0x000fe40007ffe0ff */
[C---:B-1----:R-:W-:Y:S01]  /*1df0*/  LOP3.LUT R2, R3.reuse, 0x3e0, RZ, 0xc0, !PT ;  /* 0x000003e003027812 */ /* 0x042fe200078ec0ff */
[----:B------:R-:W-:Y:S01]  /*1e00*/  BSSY.RECONVERGENT B0, `(.L_x_2205) ;  /* 0x0000019000007945 */ /* 0x000fe20003800200 */
[----:B------:R-:W-:Y:S02]  /*1e10*/  LEA R12, R0, R7, 0x18 ;  /* 0x00000007000c7211 */ /* 0x000fe400078ec0ff */
[----:B------:R-:W-:Y:S02]  /*1e20*/  LOP3.LUT R0, R2, 0x1f, R3, 0xf8, !PT ;  /* 0x0000001f02007812 */ /* 0x000fe400078ef803 */
[----:B--2---:R-:W-:-:S02]  /*1e30*/  LOP3.LUT R4, R3, 0x3c0, RZ, 0xc0, !PT ;  /* 0x000003c003047812 */ /* 0x004fc400078ec0ff */
[----:B------:R-:W-:Y:S01]  /*1e40*/  ISETP.GT.U32.AND P2, PT, R3, 0x3f, PT ;  /* 0x0000003f0300780c */ /* 0x000fe20003f44070 */
[----:B------:R-:W-:Y:S01]  /*1e50*/  IMAD R0, R0, 0x4, R12 ;  /* 0x0000000400007824 */ /* 0x000fe200078e020c */
[----:B------:R-:W-:Y:S01]  /*1e60*/  ISETP.NE.AND P1, PT, R4, 0x40, PT ;  /* 0x000000400400780c */ /* 0x000fe20003f25270 */
        /* <DEDUP_REMOVED lines=18> */
.L_x_2206:
[----:B------:R-:W-:Y:S05]  /*1f90*/  BSYNC.RECONVERGENT B0 ;  /* 0x0000000000007941 */ /* 0x000fea0003800200 */
.L_x_2205:
[----:B------:R-:W-:Y:S01]  /*1fa0*/  BAR.SYNC.DEFER_BLOCKING 0x0 ;  /* 0x0000000000007b1d */ /* 0x000fe20000010000 */
[----:B------:R-:W-:-:S13]  /*1fb0*/  ISETP.NE.AND P0, PT, R2, 0x20, PT ;  /* 0x000000200200780c */ /* 0x000fda0003f05270 */
[----:B------:R-:W-:Y:S01]  /*1fc0*/  @!P0 IMAD R2, R5, 0x4, R12 ;  /* 0x0000000405028824 */ /* 0x000fe200078e020c */
[----:B------:R-:W-:Y:S01]  /*1fd0*/  @!P1 STS [R0+-0x100], RZ ;  /* 0xffff00ff00009388 */ /* 0x000fe20000000800 */
[----:B------:R-:W-:Y:S01]  /*1fe0*/  BAR.SYNC.DEFER_BLOCKING 0x0 ;  /* 0x0000000000007b1d */ /* 0x000fe20000010000 */
[----:B------:R-:W-:Y:S01]  /*1ff0*/  ISETP.GT.U32.AND P1, PT, R3, 0x1f, PT ;  /* 0x0000001f0300780c */ /* 0x000fe20003f24070 */
[----:B------:R-:W-:-:S04]  /*2000*/  HFMA2 R3, -RZ, RZ, 0, 0 ;  /* 0x00000000ff037431 */ /* 0x000fc800000001ff */
[----:B------:R-:W2:Y:S02]  /*2010*/  @!P2 LDS R4, [R0] ;  /* 0x000000000004a984 */ /* 0x000ea40000000800 */
[----:B--2---:R-:W-:Y:S01]  /*2020*/  @!P2 FADD.FTZ R3, RZ, R4 ;  /* 0x00000004ff03a221 */ /* 0x004fe20000010000 */
[----:B------:R-:W-:Y:S06]  /*2030*/  BAR.SYNC.DEFER_BLOCKING 0x0 ;  /* 0x0000000000007b1d */ /* 0x000fec0000010000 */
[----:B------:R2:W-:Y:S02]  /*2040*/  @!P0 STS [R2], R3 ;  /* 0x0000000302008388 */ /* 0x0005e40000000800 */
[----:B------:R-:W-:Y:S06]  /*2050*/  BAR.SYNC.DEFER_BLOCKING 0x0 ;  /* 0x0000000000007b1d */ /* 0x000fec0000010000 */
[----:B------:R2:W3:Y:S02]  /*2060*/  @!P1 LDS R4, [R0] ;  /* 0x0000000000049984 */ /* 0x0004e40000000800 */
[----:B------:R-:W-:Y:S06]  /*2070*/  BAR.SYNC.DEFER_BLOCKING 0x0 ;  /* 0x0000000000007b1d */ /* 0x000fec0000010000 */
[----:B------:R-:W-:Y:S05]  /*2080*/  @P1 EXIT ;  /* 0x000000000000194d */ /* 0x000fea0003800000 */
[----:B------:R-:W-:Y:S01]  /*2090*/  UIMAD UR4, UR40, UR43, UR44 ;  /* 0x0000002b280472a4 */ /* 0x000fe2000f8e022c */
[----:B--2---:R-:W-:Y:S01]  /*20a0*/  MOV R0, UR41 ;  /* 0x0000002900007c02 */ /* 0x004fe20008000f00 */
[----:B------:R-:W2:Y:S01]  /*20b0*/  LDCU.64 UR6, c[0x0][0x390] ;  /* 0x00007200ff0677ac */ /* 0x000ea20008000a00 */
[----:B---3--:R-:W-:Y:S02]  /*20c0*/  @!P1 FADD.FTZ R3, R3, R4 ;  /* 0x0000000403039221 */ /* 0x008fe40000010000 */
[----:B------:R-:W-:Y:S01]  /*20d0*/  LEA R5, R0, R5, 0x5 ;  /* 0x0000000500057211 */ /* 0x000fe200078e28ff */
[----:B------:R-:W-:-:S06]  /*20e0*/  UIMAD UR4, UR4, UR42, URZ ;  /* 0x0000002a040472a4 */ /* 0x000fcc000f8e02ff */
[----:B------:R-:W-:-:S04]  /*20f0*/  MOV R0, UR4 ;  /* 0x0000000400007c02 */ /* 0x000fc80008000f00 */
[----:B------:R-:W-:Y:S02]  /*2100*/  LEA R5, P0, R0, R5, 0x5 ;  /* 0x0000000500057211 */ /* 0x000fe400078028ff */
[----:B------:R-:W-:Y:S02]  /*2110*/  F2FP.BF16.F32.PACK_AB R0, RZ, R3 ;  /* 0x00000003ff00723e */ /* 0x000fe400000010ff */
[----:B------:R-:W-:Y:S02]  /*2120*/  IADD3.X R4, PT, PT, RZ, RZ, RZ, P0, !PT ;  /* 0x000000ffff047210 */ /* 0x000fe400007fe4ff */
[----:B--2---:R-:W-:-:S04]  /*2130*/  LEA R2, P0, R5, UR6, 0x1 ;  /* 0x0000000605027c11 */ /* 0x004fc8000f8008ff */
[----:B------:R-:W-:-:S05]  /*2140*/  LEA.HI.X R3, R5, UR7, R4, 0x1, P0 ;  /* 0x0000000705037c11 */ /* 0x000fca00080f0c04 */
[----:B------:R-:W-:Y:S01]  /*2150*/  STG.E.U16 desc[UR36][R2.64], R0 ;  /* 0x0000000002007986 */ /* 0x000fe2000c101524 */
[----:B------:R-:W-:Y:S05]  /*2160*/  EXIT ;  /* 0x000000000000794d */ /* 0x000fea0003800000 */
.L_x_2184:
[----:B------:R-:W-:Y:S01]  /*2170*/  MOV R12, 0x10 ;  /* 0x00000010000c7802 */ /* 0x000fe20000000f00 */
[----:B------:R-:W-:Y:S01]  /*2180*/  IMAD.MOV.U32 R11, RZ, RZ, 0x1f ;  /* 0x0000001fff0b7424 */ /* 0x000fe200078e00ff */
[----:B------:R-:W-:-:S07]  /*2190*/  MOV R15, 0xffffffff ;  /* 0xffffffff000f7802 */ /* 0x000fce0000000f00 */
[----:B------:R-:W-:Y:S05]  /*21a0*/  WARPSYNC.COLLECTIVE R15, `(.L_x_2207) ;  /* 0x000000000f087348 */ /* 0x000fea0003c00000 */
[----:B------:R0:W1:Y:S02]  /*21b0*/  SHFL.BFLY P6, R14, R13, R12, R11 ;  /* 0x0c00000c0d0e7389 */ /* 0x00006400000c000b */
[----:B01----:R-:W-:Y:S05]  /*21c0*/  ENDCOLLECTIVE ;  /* 0x000000000000791b */ /* 0x003fea0003800000 */
.L_x_2207:
[----:B------:R-:W-:Y:S01]  /*21d0*/  HFMA2 R12, -RZ, RZ, 0, 4.76837158203125e-07 ;  /* 0x00000008ff0c7431 */ /* 0x000fe200000001ff */
[----:B------:R-:W-:-:S04]  /*21e0*/  FMNMX.FTZ R0, R14, -3.40282346638528859812e+38, !PT ;  /* 0xff7fffff0e007809 */ /* 0x000fc80007810000 */
[----:B------:R-:W-:-:S07]  /*21f0*/  MOV R13, R0 ;  /* 0x00000000000d7202 */ /* 0x000fce0000000f00 */
[----:B------:R-:W-:Y:S05]  /*2200*/  WARPSYNC.COLLECTIVE R15, `(.L_x_2208) ;  /* 0x000000000f087348 */ /* 0x000fea0003c00000 */
[----:B------:R0:W1:Y:S02]  /*2210*/  SHFL.BFLY P6, R14, R13, R12, R11 ;  /* 0x0c00000c0d0e7389 */ /* 0x00006400000c000b */
[----:B01----:R-:W-:Y:S05]  /*2220*/  ENDCOLLECTIVE ;  /* 0x000000000000791b */ /* 0x003fea0003800000 */
.L_x_2208:
[----:B------:R-:W-:Y:S01]  /*2230*/  HFMA2 R12, -RZ, RZ, 0, 2.384185791015625e-07 ;  /* 0x00000004ff0c7431 */ /* 0x000fe200000001ff */
[----:B------:R-:W-:-:S04]  /*2240*/  FMNMX.FTZ R2, R0, R14, !PT ;  /* 0x0000000e00027209 */ /* 0x000fc80007810000 */
[----:B------:R-:W-:-:S07]  /*2250*/  MOV R13, R2 ;  /* 0x00000002000d7202 */ /* 0x000fce0000000f00 */
[----:B------:R-:W-:Y:S05]  /*2260*/  WARPSYNC.COLLECTIVE R15, `(.L_x_2209) ;  /* 0x000000000f087348 */ /* 0x000fea0003c00000 */
[----:B------:R0:W1:Y:S02]  /*2270*/  SHFL.BFLY P6, R14, R13, R12, R11 ;  /* 0x0c00000c0d0e7389 */ /* 0x00006400000c000b */
[----:B01----:R-:W-:Y:S05]  /*2280*/  ENDCOLLECTIVE ;  /* 0x000000000000791b */ /* 0x003fea0003800000 */
.L_x_2209:
[----:B------:R-:W-:Y:S05]  /*2290*/  BRA `(.L_x_2210) ;  /* 0xffffffe000607947 */ /* 0x000fea000383ffff */
.L_x_2211:
        /* <DEDUP_REMOVED lines=14> */
.L_x_27289:


//--------------------- .text._ZN4vllm25paged_attention_v2_kernelI13__nv_bfloat16hLi256ELi8ELi128ELNS_18Fp8KVCacheDataTypeE2ELb1ELi512EEEvPfS3_PT_PKS4_PKT0_SA_ifPKiSC_iPKfiiiSE_SE_iiiii --------------------------
	.section	.text._ZN4vllm25paged_attention_v2_kernelI13__nv_bfloat16hLi256ELi8ELi128ELNS_18Fp8KVCacheDataTypeE2ELb1ELi512EEEvPfS3_PT_PKS4_PKT0_SA_ifPKiSC_iPKfiiiSE_SE_iiiii,"ax",@progbits
	.align	128
        .global         _ZN4vllm25paged_attention_v2_kernelI13__nv_bfloat16hLi256ELi8ELi128ELNS_18Fp8KVCacheDataTypeE2ELb1ELi512EEEvPfS3_PT_PKS4_PKT0_SA_ifPKiSC_iPKfiiiSE_SE_iiiii
        .type           _ZN4vllm25paged_attention_v2_kernelI13__nv_bfloat16hLi256ELi8ELi128ELNS_18Fp8KVCacheDataTypeE2ELb1ELi512EEEvPfS3_PT_PKS4_PKT0_SA_ifPKiSC_iPKfiiiSE_SE_iiiii,@function
        .size           _ZN4vllm25paged_attention_v2_kernelI13__nv_bfloat16hLi256ELi8ELi128ELNS_18Fp8KVCacheDataTypeE2ELb1ELi512EEEvPfS3_PT_PKS4_PKT0_SA_ifPKiSC_iPKfiiiSE_SE_iiiii,(.L_x_27290 - _ZN4vllm25paged_attention_v2_kernelI13__nv_bfloat16hLi256ELi8ELi128ELNS_18Fp8KVCacheDataTypeE2ELb1ELi512EEEvPfS3_PT_PKS4_PKT0_SA_ifPKiSC_iPKfiiiSE_SE_iiiii)
        .other          _ZN4vllm25paged_attention_v2_kernelI13__nv_bfloat16hLi256ELi8ELi128ELNS_18Fp8KVCacheDataTypeE2ELb1ELi512EEEvPfS3_PT_PKS4_PKT0_SA_ifPKiSC_iPKfiiiSE_SE_iiiii,@"STO_CUDA_ENTRY STV_DEFAULT"
_ZN4vllm25paged_attention_v2_kernelI13__nv_bfloat16hLi256ELi8ELi128ELNS_18Fp8KVCacheDataTypeE2ELb1ELi512EEEvPfS3_PT_PKS4_PKT0_SA_ifPKiSC_iPKfiiiSE_SE_iiiii:
.text._ZN4vllm25paged_attention_v2_kernelI13__nv_bfloat16hLi256ELi8ELi128ELNS_18Fp8KVCacheDataTypeE2ELb1ELi512EEEvPfS3_PT_PKS4_PKT0_SA_ifPKiSC_iPKfiiiSE_SE_iiiii:
        /* <DEDUP_REMOVED lines=18> */
[----:B0-----:R-:W-:-:S02]  /*0120*/  IABS R3, R8 ;  /* 0x0000000800037213 */ /* 0x001fc40000000000 */
[----:B------:R-:W-:Y:S02]  /*0130*/  LOP3.LUT R9, R9, R8, RZ, 0x3c, !PT ;  /* 0x0000000809097212 */ /* 0x000fe400078e3cff */
[----:B------:R-:W0:Y:S03]  /*0140*/  I2F.RP R6, R3 ;  /* 0x0000000300067306 */ /* 0x000e260000209400 */
[----:B------:R-:W-:Y:S01]  /*0150*/  BAR.SYNC.DEFER_BLOCKING 0x0 ;  /* 0x0000000000007b1d */ /* 0x000fe20000010000 */
[----:B------:R-:W-:Y:S01]  /*0160*/  ISETP.GE.AND P2, PT, R9, RZ, PT ;  /* 0x000000ff0900720c */ /* 0x000fe20003f46270 */
[----:B------:R-:W-:Y:S01]  /*0170*/  IMAD.SHL.U32 R9, R19, 0x40, RZ ;  /* 0x0000004013097824 */ /* 0x000fe200078e00ff */
[----:B----4-:R-:W-:-:S03]  /*0180*/  ISETP.GE.AND P1, PT, R10, RZ, PT ;  /* 0x000000ff0a00720c */ /* 0x010fc60003f26270 */
[----:B0-----:R-:W0:Y:S02]  /*0190*/  MUFU.RCP R6, R6 ;  /* 0x0000000600067308 */ /* 0x001e240000001000 */
[----:B0-----:R-:W-:-:S06]  /*01a0*/  VIADD R4, R6, 0xffffffe ;  /* 0x0ffffffe06047836 */ /* 0x001fcc0000000000 */
[----:B------:R0:W4:Y:S02]  /*01b0*/  F2I.FTZ.U32.TRUNC.NTZ R5, R4 ;  /* 0x0000000400057305 */ /* 0x000124000021f000 */
[----:B0-----:R-:W-:Y:S02]  /*01c0*/  HFMA2 R4, -RZ, RZ, 0, 0 ;  /* 0x00000000ff047431 */ /* 0x001fe400000001ff */
[----:B----4-:R-:W-:-:S04]  /*01d0*/  IMAD R0, R5, R3, RZ ;  /* 0x0000000305007224 */ /* 0x010fc800078e02ff */
[----:B------:R-:W-:-:S04]  /*01e0*/  IMAD.MOV R11, RZ, RZ, -R0 ;  /* 0x000000ffff0b7224 */ /* 0x000fc800078e0a00 */
[----:B------:R-:W-:Y:S02]  /*01f0*/  IMAD.HI.U32 R0, R5, R11, R4 ;  /* 0x0000000b05007227 */ /* 0x000fe400078e0004 */
[----:B------:R-:W3:Y:S02]  /*0200*/  @P1 LDC R11, c[0x0][0x3f8] ;  /* 0x0000fe00ff0b1b82 */ /* 0x000ee40000000800 */
[----:B------:R-:W-:-:S04]  /*0210*/  IMAD.MOV.U32 R5, RZ, RZ, R12 ;  /* 0x000000ffff057224 */ /* 0x000fc800078e000c */
[----:B------:R-:W-:-:S05]  /*0220*/  IMAD.HI.U32 R6, R0, R5, RZ ;  /* 0x0000000500067227 */ /* 0x000fca00078e00ff */
[----:B------:R-:W-:-:S05]  /*0230*/  IADD3 R12, PT, PT, -R6, RZ, RZ ;  /* 0x000000ff060c7210 */ /* 0x000fca0007ffe1ff */
[----:B------:R-:W-:Y:S01]  /*0240*/  IMAD R4, R3, R12, R5 ;  /* 0x0000000c03047224 */ /* 0x000fe200078e0205 */
[----:B-1----:R-:W-:-:S04]  /*0250*/  LEA.HI R5, R18, R9, RZ, 0x1b ;  /* 0x0000000912057211 */ /* 0x002fc800078fd8ff */
[----:B------:R-:W-:-:S13]  /*0260*/  ISETP.GT.U32.AND P3, PT, R3, R4, PT ;  /* 0x000000040300720c */ /* 0x000fda0003f64070 */
[----:B------:R-:W-:Y:S01]  /*0270*/  @!P3 IMAD.IADD R4, R4, 0x1, -R3 ;  /* 0x000000010404b824 */ /* 0x000fe200078e0a03 */
[----:B------:R-:W-:Y:S02]  /*0280*/  @!P3 IADD3 R6, PT, PT, R6, 0x1, RZ ;  /* 0x000000010606b810 */ /* 0x000fe40007ffe0ff */
[----:B------:R-:W-:Y:S02]  /*0290*/  ISETP.NE.AND P3, PT, R8, RZ, PT ;  /* 0x000000ff0800720c */ /* 0x000fe40003f65270 */
[----:B------:R-:W-:Y:S02]  /*02a0*/  ISETP.GE.U32.AND P0, PT, R4, R3, PT ;  /* 0x000000030400720c */ /* 0x000fe40003f06070 */
[----:B------:R-:W-:-:S04]  /*02b0*/  IADD3 R4, PT, PT, R7, 0x7, RZ ;  /* 0x0000000707047810 */ /* 0x000fc80007ffe0ff */
[----:B------:R-:W-:-:S04]  /*02c0*/  SHF.R.U32.HI R4, RZ, 0x3, R4 ;  /* 0x00000003ff047819 */ /* 0x000fc80000011604 */
[----:B------:R-:W-:-:S03]  /*02d0*/  VIADDMNMX.U32 R4, R9, 0x40, R4, PT ;  /* 0x0000004009047846 */ /* 0x000fc60003800004 */
[----:B------:R-:W-:Y:S01]  /*02e0*/  @P0 VIADD R6, R6, 0x1 ;  /* 0x0000000106060836 */ /* 0x000fe20000000000 */
        /* <DEDUP_REMOVED lines=42> */
[----:B0-----:R-:W-:Y:S02]  /*0590*/  IMAD.MOV.U32 R8, RZ, RZ, RZ ;  /* 0x000000ffff087224 */ /* 0x001fe400078e00ff */
[----:B-1----:R-:W-:-:S04]  /*05a0*/  IMAD.MOV R20, RZ, RZ, -R9 ;  /* 0x000000ffff147224 */ /* 0x002fc800078e0a09 */
[----:B------:R-:W-:Y:S01]  /*05b0*/  IMAD R15, R20, R13, RZ ;  /* 0x0000000d140f7224 */ /* 0x000fe200078e02ff */
[----:B------:R-:W-:-:S03]  /*05c0*/  MOV R20, R21 ;  /* 0x0000001500147202 */ /* 0x000fc60000000f00 */
[----:B------:R-:W-:-:S06]  /*05d0*/  IMAD.HI.U32 R9, R9, R15, R8 ;  /* 0x0000000f09097227 */ /* 0x000fcc00078e0008 */
[----:B------:R-:W-:-:S04]  /*05e0*/  IMAD.HI.U32 R9, R9, R20, RZ ;  /* 0x0000001409097227 */ /* 0x000fc800078e00ff */
[----:B------:R-:W-:-:S05]  /*05f0*/  IMAD R8, R9, R14, R20 ;  /* 0x0000000e09087224 */ /* 0x000fca00078e0214 */
[----:B------:R-:W-:-:S13]  /*0600*/  ISETP.GT.U32.AND P2, PT, R13, R8, PT ;  /* 0x000000080d00720c */ /* 0x000fda0003f44070 */
[----:B------:R-:W-:Y:S01]  /*0610*/  @!P2 IMAD.IADD R8, R8, 0x1, -R13 ;  /* 0x000000010808a824 */ /* 0x000fe200078e0a0d */
[----:B------:R-:W-:Y:S02]  /*0620*/  @!P2 IADD3 R9, PT, PT, R9, 0x1, RZ ;  /* 0x000000010909a810 */ /* 0x000fe40007ffe0ff */
[----:B------:R-:W-:Y:S02]  /*0630*/  ISETP.NE.AND P2, PT, R12, RZ, PT ;  /* 0x000000ff0c00720c */ /* 0x000fe40003f45270 */
[----:B------:R-:W-:Y:S02]  /*0640*/  ISETP.GE.U32.AND P1, PT, R8, R13, PT ;  /* 0x0000000d0800720c */ /* 0x000fe40003f26070 */
[----:B------:R-:W0:Y:S01]  /*0650*/  LDC R8, c[0x0][0x3f8] ;  /* 0x0000fe00ff087b82 */ /* 0x000e220000000800 */
[----:B------:R-:W-:-:S04]  /*0660*/  LOP3.LUT R13, R17, R12, RZ, 0x3c, !PT ;  /* 0x0000000c110d7212 */ /* 0x000fc800078e3cff */
[----:B------:R-:W-:-:S06]  /*0670*/  ISETP.GE.AND P3, PT, R13, RZ, PT ;  /* 0x000000ff0d00720c */ /* 0x000fcc0003f66270 */
[----:B------:R-:W-:-:S07]  /*0680*/  @P1 VIADD R9, R9, 0x1 ;  /* 0x0000000109091836 */ /* 0x000fce0000000000 */
[----:B------:R-:W-:Y:S02]  /*0690*/  @!P3 IADD3 R9, PT, PT, -R9, RZ, RZ ;  /* 0x000000ff0909b210 */ /* 0x000fe40007ffe1ff */
[----:B------:R-:W-:-:S05]  /*06a0*/  @!P2 LOP3.LUT R9, RZ, R12, RZ, 0x33, !PT ;  /* 0x0000000cff09a212 */ /* 0x000fca00078e33ff */
[----:B0-----:R-:W-:-:S04]  /*06b0*/  IMAD R9, R8, R11, R9 ;  /* 0x0000000b08097224 */ /* 0x001fc800078e0209 */
[----:B------:R-:W-:-:S04]  /*06c0*/  IMAD.MOV R9, RZ, RZ, -R9 ;  /* 0x000000ffff097224 */ /* 0x000fc800078e0a09 */
[----:B------:R-:W-:-:S07]  /*06d0*/  IMAD R8, R10, R9, 0x1 ;  /* 0x000000010a087424 */ /* 0x000fce00078e0209 */
.L_x_2212:
[----:B------:R-:W-:Y:S01]  /*06e0*/  BSSY.RECONVERGENT B6, `(.L_x_2213) ;  /* 0x0000042000067945 */ /* 0x000fe20003800200 */
[----:B------:R-:W-:Y:S01]  /*06f0*/  MOV R12, R3 ;  /* 0x00000003000c7202 */ /* 0x000fe20000000f00 */
[----:B------:R-:W-:Y:S02]  /*0700*/  IMAD.IADD R9, R7, 0x1, -R2 ;  /* 0x0000000107097824 */ /* 0x000fe400078e0a02 */
[----:B------:R-:W-:Y:S05]  /*0710*/  @P0 BRA `(.L_x_2214) ;  /* 0x0000000000f80947 */ /* 0x000fea0003800000 */
[----:B------:R-:W0:Y:S01]  /*0720*/  LDC R23, c[0x0][0x400] ;  /* 0x00010000ff177b82 */ /* 0x000e220000000800 */
[----:B------:R-:W1:Y:S01]  /*0730*/  LDCU UR4, c[0x0][0x3fc] ;  /* 0x00007f80ff0477ac */ /* 0x000e620008000800 */
[----:B------:R-:W-:-:S04]  /*0740*/  SHF.R.U32.HI R13, RZ, 0x2, R18 ;  /* 0x00000002ff0d7819 */ /* 0x000fc80000011612 */
[----:B------:R-:W-:Y:S02]  /*0750*/  LOP3.LUT R13, R13, 0x7, RZ, 0xc0, !PT ;  /* 0x000000070d0d7812 */ /* 0x000fe400078ec0ff */
[----:B------:R-:W2:Y:S02]  /*0760*/  LDC R10, c[0x0][0x404] ;  /* 0x00010100ff0a7b82 */ /* 0x000ea40000000800 */
[----:B------:R-:W-:Y:S01]  /*0770*/  IADD3 R13, PT, PT, -R2, R13, RZ ;  /* 0x0000000d020d7210 */ /* 0x000fe20007ffe1ff */
[----:B------:R-:W-:Y:S01]  /*0780*/  IMAD.MOV.U32 R2, RZ, RZ, RZ ;  /* 0x000000ffff027224 */ /* 0x000fe200078e00ff */
[----:B0-----:R-:W-:Y:S02]  /*0790*/  IABS R11, R23 ;  /* 0x00000017000b7213 */ /* 0x001fe40000000000 */
[----:B------:R-:W-:Y:S02]  /*07a0*/  ISETP.NE.AND P1, PT, R23, RZ, PT ;  /* 0x000000ff1700720c */ /* 0x000fe40003f25270 */
[----:B------:R-:W0:Y:S01]  /*07b0*/  I2F.RP R14, R11 ;  /* 0x0000000b000e7306 */ /* 0x000e220000209400 */
[----:B--2---:R-:W-:-:S07]  /*07c0*/  ISETP.NE.AND P2, PT, R10, RZ, PT ;  /* 0x000000ff0a00720c */ /* 0x004fce0003f45270 */
[----:B0-----:R-:W0:Y:S02]  /*07d0*/  MUFU.RCP R14, R14 ;  /* 0x0000000e000e7308 */ /* 0x001e240000001000 */
[----:B0-----:R-:W-:Y:S01]  /*07e0*/  IADD3 R3, PT, PT, R14, 0xffffffe, RZ ;  /* 0x0ffffffe0e037810 */ /* 0x001fe20007ffe0ff */
[----:B-1----:R-:W-:-:S05]  /*07f0*/  VIADD R14, R6, -UR4 ;  /* 0x80000004060e7c36 */ /* 0x002fca0008000000 */
[----:B------:R-:W0:Y:S02]  /*0800*/  F2I.FTZ.U32.TRUNC.NTZ R3, R3 ;  /* 0x0000000300037305 */ /* 0x000e24000021f000 */
[----:B0-----:R-:W-:-:S04]  /*0810*/  IMAD.MOV R20, RZ, RZ, -R3 ;  /* 0x000000ffff147224 */ /* 0x001fc800078e0a03 */
[----:B------:R-:W-:Y:S01]  /*0820*/  IMAD R15, R20, R11, RZ ;  /* 0x0000000b140f7224 */ /* 0x000fe200078e02ff */
[----:B------:R-:W-:-:S03]  /*0830*/  IABS R20, R10 ;  /* 0x0000000a00147213 */ /* 0x000fc60000000000 */
[----:B------:R-:W-:Y:S01]  /*0840*/  IMAD.HI.U32 R2, R3, R15, R2 ;  /* 0x0000000f03027227 */ /* 0x000fe200078e0002 */
[----:B------:R-:W-:Y:S02]  /*0850*/  MOV R15, R5 ;  /* 0x00000005000f7202 */ /* 0x000fe40000000f00 */
[----:B------:R-:W-:-:S07]  /*0860*/  MOV R3, R20 ;  /* 0x0000001400037202 */ /* 0x000fce0000000f00 */
.L_x_2216:
[----:B------:R-:W-:-:S05]  /*0870*/  IMAD.SHL.U32 R20, R15, 0x8, RZ ;  /* 0x000000080f147824 */ /* 0x000fca00078e00ff */
[----:B------:R-:W-:-:S05]  /*0880*/  IABS R25, R20 ;  /* 0x0000001400197213 */ /* 0x000fca0000000000 */
[----:B------:R-:W-:-:S05]  /*0890*/  IMAD.HI.U32 R21, R0, R25, RZ ;  /* 0x0000001900157227 */ /* 0x000fca00078e00ff */
[----:B------:R-:W-:-:S05]  /*08a0*/  IADD3 R24, PT, PT, -R21, RZ, RZ ;  /* 0x000000ff15187210 */ /* 0x000fca0007ffe1ff */
[----:B------:R-:W-:Y:S01]  /*08b0*/  IMAD R25, R3, R24, R25 ;  /* 0x0000001803197224 */ /* 0x000fe200078e0219 */
[----:B------:R-:W-:-:S04]  /*08c0*/  LOP3.LUT R24, R20, R10, RZ, 0x3c, !PT ;  /* 0x0000000a14187212 */ /* 0x000fc800078e3cff */
[----:B------:R-:W-:Y:S02]  /*08d0*/  ISETP.GT.U32.AND P3, PT, R12, R25, PT ;  /* 0x000000190c00720c */ /* 0x000fe40003f64070 */
[----:B------:R-:W-:-:S11]  /*08e0*/  ISETP.GE.AND P4, PT, R24, RZ, PT ;  /* 0x000000ff1800720c */ /* 0x000fd60003f86270 */
[----:B------:R-:W-:Y:S01]  /*08f0*/  @!P3 IMAD.IADD R25, R25, 0x1, -R3 ;  /* 0x000000011919b824 */ /* 0x000fe200078e0a03 */
[----:B------:R-:W-:-:S04]  /*0900*/  @!P3 IADD3 R21, PT, PT, R21, 0x1, RZ ;  /* 0x000000011515b810 */ /* 0x000fc80007ffe0ff */
[----:B------:R-:W-:-:S13]  /*0910*/  ISETP.GE.U32.AND P0, PT, R25, R12, PT ;  /* 0x0000000c1900720c */ /* 0x000fda0003f06070 */
[----:B------:R-:W-:-:S05]  /*0920*/  @P0 VIADD R21, R21, 0x1 ;  /* 0x0000000115150836 */ /* 0x000fca0000000000 */
        /* <DEDUP_REMOVED lines=12> */
[----:B------:R-:W-:-:S03]  /*09f0*/  ISETP.GT.AND P0, PT, R21, R14, PT ;  /* 0x0000000e1500720c */ /* 0x000fc60003f04270 */
[----:B------:R-:W-:Y:S01]  /*0a00*/  @!P3 IMAD.MOV R24, RZ, RZ, -R24 ;  /* 0x000000ffff18b224 */ /* 0x000fe200078e0a18 */
[----:B------:R-:W-:-:S04]  /*0a10*/  @!P1 LOP3.LUT R24, RZ, R23, RZ, 0x33, !PT ;  /* 0x00000017ff189212 */ /* 0x000fc800078e33ff */
[----:B------:R-:W-:-:S13]  /*0a20*/  ISETP.EQ.OR P0, PT, R24, RZ, P0 ;  /* 0x000000ff1800720c */ /* 0x000fda0000702670 */
[----:B------:R-:W-:Y:S05]  /*0a30*/  @P0 BRA `(.L_x_2215) ;  /* 0x0000002800380947 */ /* 0x000fea0003800000 */
[----:B------:R-:W-:Y:S02]  /*0a40*/  LOP3.LUT P0, RZ, R18, 0x3, RZ, 0xc0, !PT ;  /* 0x0000000312ff7812 */ /* 0x000fe4000780c0ff */
[----:B------:R-:W-:-:S11]  /*0a50*/  IADD3 R15, PT, PT, R15, 0x4, RZ ;  /* 0x000000040f0f7810 */ /* 0x000fd60007ffe0ff */
[----:B------:R-:W0:Y:S01]  /*0a60*/  @!P0 S2R R24, SR_CgaCtaId ;  /* 0x0000000000188919 */ /* 0x000e220000008800 */
[----:B------:R-:W-:Y:S01]  /*0a70*/  @!P0 MOV R21, 0x400 ;  /* 0x0000040000158802 */ /* 0x000fe20000000f00 */
[----:B------:R-:W-:-:S03]  /*0a80*/  @!P0 IMAD.IADD R20, R13, 0x1, R20 ;  /* 0x000000010d148824 */ /* 0x000fc600078e0214 */
[----:B------:R-:W-:-:S04]  /*0a90*/  @!P0 IADD3 R21, PT, PT, R21, 0x20, RZ ;  /* 0x0000002015158810 */ /* 0x000fc80007ffe0ff */
[----:B0-----:R-:W-:-:S04]  /*0aa0*/  @!P0 LEA R21, R24, R21, 0x18 ;  /* 0x0000001518158211 */ /* 0x001fc800078ec0ff */
[----:B------:R-:W-:Y:S01]  /*0ab0*/  @!P0 LEA R20, R20, R21, 0x2 ;  /* 0x0000001514148211 */ /* 0x000fe200078e10ff */
[----:B------:R-:W-:-:S05]  /*0ac0*/  @!P0 IMAD.MOV.U32 R21, RZ, RZ, -0x800001 ;  /* 0xff7fffffff158424 */ /* 0x000fca00078e00ff */
[----:B------:R0:W-:Y:S01]  /*0ad0*/  @!P0 STS [R20], R21 ;  /* 0x0000001514008388 */ /* 0x0001e20000000800 */
[----:B------:R-:W-:-:S13]  /*0ae0*/  ISETP.GE.U32.AND P0, PT, R15, R4, PT ;  /* 0x000000040f00720c */ /* 0x000fda0003f06070 */
[----:B0-----:R-:W-:Y:S05]  /*0af0*/  @!P0 BRA `(.L_x_2216) ;  /* 0xfffffffc005c8947 */ /* 0x001fea000383ffff */
.L_x_2214:
[----:B------:R-:W-:Y:S05]  /*0b00*/  BSYNC.RECONVERGENT B6 ;  /* 0x0000000000067941 */ /* 0x000fea0003800200 */
.L_x_2213:
[----:B------:R-:W-:Y:S01]  /*0b10*/  UMOV UR4, 0xffffffff ;  /* 0xffffffff00047882 */ /* 0x000fe20000000000 */
[----:B------:R-:W-:Y:S01]  /*0b20*/  IMAD.SHL.U32 R10, R19, 0x200, RZ ;  /* 0x00000200130a7824 */ /* 0x000fe200078e00ff */
[----:B------:R-:W-:Y:S02]  /*0b30*/  LOP3.LUT R20, R18, 0x1f, RZ, 0xc0, !PT ;  /* 0x0000001f12147812 */ /* 0x000fe400078ec0ff */
[----:B------:R-:W-:Y:S01]  /*0b40*/  MOV R13, 0xff7fffff ;  /* 0xff7fffff000d7802 */ /* 0x000fe20000000f00 */
[----:B------:R-:W-:Y:S06]  /*0b50*/  BRA.DIV UR4, `(.L_x_2217) ;  /* 0x0000002a04347947 */ /* 0x000fec000b800000 */
[----:B------:R-:W0:Y:S02]  /*0b60*/  SHFL.BFLY PT, R14, R13, 0x10, 0x1f ;  /* 0x0e001f000d0e7f89 */ /* 0x000e2400000e0000 */
[----:B0-----:R-:W-:-:S05]  /*0b70*/  FMNMX.FTZ R0, R14, -3.40282346638528859812e+38, !PT ;  /* 0xff7fffff0e007809 */ /* 0x001fca0007810000 */
[----:B------:R-:W0:Y:S02]  /*0b80*/  SHFL.BFLY PT, R14, R0, 0x8, 0x1f ;  /* 0x0d001f00000e7f89 */ /* 0x000e2400000e0000 */
[----:B0-----:R-:W-:-:S05]  /*0b90*/  FMNMX.FTZ R2, R0, R14, !PT ;  /* 0x0000000e00027209 */ /* 0x001fca0007810000 */
[----:B------:R0:W1:Y:S02]  /*0ba0*/  SHFL.BFLY PT, R14, R2, 0x4, 0x1f ;  /* 0x0c801f00020e7f89 */ /* 0x00006400000e0000 */
.L_x_2255:
[----:B------:R-:W2:Y:S01]  /*0bb0*/  S2R R11, SR_CgaCtaId ;  /* 0x00000000000b7919 */ /* 0x000ea20000008800 */
[----:B------:R-:W-:Y:S01]  /*0bc0*/  SHF.R.U32.HI R0, RZ, 0x3, R18 ;  /* 0x00000003ff007819 */ /* 0x000fe20000011612 */
[----:B------:R-:W-:Y:S05]  /*0bd0*/  WARPSYNC.ALL ;  /* 0x0000000000007948 */ /* 0x000fea0003800000 */
[----:B------:R-:W-:Y:S02]  /*0be0*/  MOV R12, 0x400 ;  /* 0x00000400000c7802 */ /* 0x000fe40000000f00 */
[----:B------:R-:W-:Y:S02]  /*0bf0*/  ISETP.NE.AND P3, PT, R20, RZ, PT ;  /* 0x000000ff1400720c */ /* 0x000fe40003f65270 */
[----:B------:R-:W-:-:S02]  /*0c00*/  LOP3.LUT R0, R0, 0x7c, RZ, 0xc0, !PT ;  /* 0x0000007c00007812 */ /* 0x000fc400078ec0ff */
[----:B-1----:R-:W-:Y:S02]  /*0c10*/  FMNMX.FTZ R13, R2, R14, !PT ;  /* 0x0000000e020d7209 */ /* 0x002fe40007810000 */
[----:B--2---:R-:W-:-:S05]  /*0c20*/  LEA R15, R11, R12, 0x18 ;  /* 0x0000000c0b0f7211 */ /* 0x004fca00078ec0ff */
[----:B0-----:R-:W-:-:S05]  /*0c30*/  IMAD.IADD R2, R0, 0x1, R15 ;  /* 0x0000000100027824 */ /* 0x001fca00078e020f */
[----:B------:R0:W-:Y:S01]  /*0c40*/  @!P3 STS [R2], R13 ;  /* 0x0000000d0200b388 */ /* 0x0001e20000000800 */
[----:B------:R-:W-:Y:S01]  /*0c50*/  BAR.SYNC.DEFER_BLOCKING 0x0 ;  /* 0x0000000000007b1d */ /* 0x000fe20000010000 */
[C---:B------:R-:W-:Y:S01]  /*0c60*/  ISETP.GT.U32.AND P2, PT, R20.reuse, 0x3, PT ;  /* 0x000000031400780c */ /* 0x040fe20003f44070 */
[----:B------:R-:W-:Y:S01]  /*0c70*/  IMAD.MOV.U32 R14, RZ, RZ, -0x800001 ;  /* 0xff7fffffff0e7424 */ /* 0x000fe200078e00ff */
[----:B0-----:R-:W-:Y:S02]  /*0c80*/  LEA R13, R20, R15, 0x2 ;  /* 0x0000000f140d7211 */ /* 0x001fe400078e10ff */
        /* <DEDUP_REMOVED lines=28> */
.L_x_2222:
        /* <DEDUP_REMOVED lines=11> */
.L_x_2221:
[----:B------:R-:W-:Y:S05]  /*0f00*/  BSYNC.RECONVERGENT B1 ;  /* 0x0000000000017941 */ /* 0x000fea0003800200 */
.L_x_2220:
        /* <DEDUP_REMOVED lines=12> */
.L_x_2225:
        /* <DEDUP_REMOVED lines=100> */
.L_x_2224:
[----:B------:R-:W-:Y:S05]  /*1610*/  BSYNC.RECONVERGENT B1 ;  /* 0x0000000000017941 */ /* 0x000fea0003800200 */
.L_x_2223:
        /* <DEDUP_REMOVED lines=54> */
[----:B0-----:R-:W-:-:S07]  /*1980*/  IADD3 R14, PT, PT, R14, 0x1000, RZ ;  /* 0x000010000e0e7810 */ /* 0x001fce0007ffe0ff */
.L_x_2227:
[----:B------:R-:W-:Y:S05]  /*1990*/  BSYNC.RECONVERGENT B1 ;  /* 0x0000000000017941 */ /* 0x000fea0003800200 */
.L_x_2226:
        /* <DEDUP_REMOVED lines=26> */
.L_x_2219:
[----:B------:R-:W-:Y:S05]  /*1b40*/  BSYNC.RECONVERGENT B0 ;  /* 0x0000000000007941 */ /* 0x000fea0003800200 */
.L_x_2218:
        /* <DEDUP_REMOVED lines=40> */
.L_x_2232:
[----:B------:R-:W1:Y:S01]  /*1dd0*/  LDS R15, [R7] ;  /* 0x00000000070f7984 */ /* 0x000e620000000800 */
[----:B------:R-:W-:-:S05]  /*1de0*/  VIADD R13, R13, 0x1 ;  /* 0x000000010d0d7836 */ /* 0x000fca0000000000 */
[----:B------:R-:W-:Y:S01]  /*1df0*/  ISETP.NE.AND P0, PT, R13, RZ, PT ;  /* 0x000000ff0d00720c */ /* 0x000fe20003f05270 */
[----:B-1----:R-:W-:-:S05]  /*1e00*/  FMUL.FTZ R20, R15, R2 ;  /* 0x000000020f147220 */ /* 0x002fca0000410000 */
[----:B------:R1:W-:Y:S02]  /*1e10*/  STS [R7], R20 ;  /* 0x0000001407007388 */ /* 0x0003e40000000800 */
[----:B-1----:R-:W-:-:S05]  /*1e20*/  IADD3 R7, PT, PT, R7, 0x200, RZ ;  /* 0x0000020007077810 */ /* 0x002fca0007ffe0ff */
[----:B------:R-:W-:Y:S05]  /*1e30*/  @P0 BRA `(.L_x_2232) ;  /* 0xfffffffc00e40947 */ /* 0x000fea000383ffff */
.L_x_2231:
[----:B------:R-:W-:Y:S05]  /*1e40*/  BSYNC.RECONVERGENT B1 ;  /* 0x0000000000017941 */ /* 0x000fea0003800200 */
.L_x_2230:
        /* <DEDUP_REMOVED lines=12> */
.L_x_2235:
[----:B------:R-:W1:Y:S01]  /*1f10*/  LDS R21, [R7] ;  /* 0x0000000007157984 */ /* 0x000e620000000800 */
[----:B------:R-:W-:-:S03]  /*1f20*/  IADD3 R10, PT, PT, R10, 0x800, RZ ;  /* 0x000008000a0a7810 */ /* 0x000fc60007ffe0ff */
[----:B------:R-:W2:Y:S01]  /*1f30*/  LDS R13, [R7+-0x400] ;  /* 0xfffc0000070d7984 */ /* 0x000ea20000000800 */
[----:B------:R-:W-:-:S03]  /*1f40*/  ISETP.GE.AND P1, PT, R10, R11, PT ;  /* 0x0000000b0a00720c */ /* 0x000fc60003f26270 */
[----:B------:R-:W3:Y:S04]  /*1f50*/  LDS R15, [R7+-0x200] ;  /* 0xfffe0000070f7984 */ /* 0x000ee80000000800 */
[----:B------:R-:W4:Y:S04]  /*1f60*/  LDS R25, [R7+0x800] ;  /* 0x0008000007197984 */ /* 0x000f280000000800 */
[----:B------:R-:W5:Y:S04]  /*1f70*/  LDS R23, [R7+0x200] ;  /* 0x0002000007177984 */ /* 0x000f680000000800 */
[----:B------:R-:W0:Y:S04]  /*1f80*/  LDS R27, [R7+0x400] ;  /* 0x00040000071b7984 */ /* 0x000e280000000800 */
[----:B------:R-:W0:Y:S01]  /*1f90*/  LDS R29, [R7+0x600] ;  /* 0x00060000071d7984 */ /* 0x000e220000000800 */
[----:B-1----:R-:W-:-:S03]  /*1fa0*/  FMUL.FTZ R24, R21, R2 ;  /* 0x0000000215187220 */ /* 0x002fc60000410000 */
[----:B------:R-:W-:Y:S01]  /*1fb0*/  LDS R21, [R7+0xc00] ;  /* 0x000c000007157984 */ /* 0x000fe20000000800 */
[----:B--2---:R-:W-:-:S03]  /*1fc0*/  FMUL.FTZ R12, R13, R2 ;  /* 0x000000020d0c7220 */ /* 0x004fc60000410000 */
[----:B------:R1:W-:Y:S01]  /*1fd0*/  STS [R7], R24 ;  /* 0x0000001807007388 */ /* 0x0003e20000000800 */
[----:B---3--:R-:W-:-:S03]  /*1fe0*/  FMUL.FTZ R20, R15, R2 ;  /* 0x000000020f147220 */ /* 0x008fc60000410000 */
[----:B------:R-:W-:Y:S01]  /*1ff0*/  STS [R7+-0x400], R12 ;  /* 0xfffc000c07007388 */ /* 0x000fe20000000800 */
[----:B----4-:R-:W-:-:S03]  /*2000*/  FMUL.FTZ R25, R25, R2 ;  /* 0x0000000219197220 */ /* 0x010fc60000410000 */
[----:B------:R-:W-:Y:S01]  /*2010*/  STS [R7+-0x200], R20 ;  /* 0xfffe001407007388 */ /* 0x000fe20000000800 */
[----:B-----5:R-:W-:-:S03]  /*2020*/  FMUL.FTZ R26, R23, R2 ;  /* 0x00000002171a7220 */ /* 0x020fc60000410000 */
[----:B------:R-:W-:Y:S01]  /*2030*/  STS [R7+0x800], R25 ;  /* 0x0008001907007388 */ /* 0x000fe20000000800 */
[----:B0-----:R-:W-:-:S03]  /*2040*/  FMUL.FTZ R28, R27, R2 ;  /* 0x000000021b1c7220 */ /* 0x001fc60000410000 */
[----:B------:R-:W0:Y:S01]  /*2050*/  LDS R15, [R7+0xa00] ;  /* 0x000a0000070f7984 */ /* 0x000e220000000800 */
[----:B-1----:R-:W-:-:S03]  /*2060*/  FMUL.FTZ R24, R29, R2 ;  /* 0x000000021d187220 */ /* 0x002fc60000410000 */
[----:B------:R-:W1:Y:S04]  /*2070*/  LDS R13, [R7+0xe00] ;  /* 0x000e0000070d7984 */ /* 0x000e680000000800 */
[----:B------:R-:W2:Y:S04]  /*2080*/  LDS R23, [R7+0x1000] ;  /* 0x0010000007177984 */ /* 0x000ea80000000800 */
[----:B------:R-:W3:Y:S04]  /*2090*/  LDS R20, [R7+0x1200] ;  /* 0x0012000007147984 */ /* 0x000ee80000000800 */
[----:B------:R-:W4:Y:S04]  /*20a0*/  LDS R25, [R7+0x1400] ;  /* 0x0014000007197984 */ /* 0x000f280000000800 */
[----:B------:R-:W5:Y:S04]  /*20b0*/  LDS R12, [R7+0x1600] ;  /* 0x00160000070c7984 */ /* 0x000f680000000800 */
[----:B------:R-:W5:Y:S04]  /*20c0*/  LDS R29, [R7+0x1800] ;  /* 0x00180000071d7984 */ /* 0x000f680000000800 */
[----:B------:R-:W5:Y:S04]  /*20d0*/  LDS R27, [R7+0x1a00] ;  /* 0x001a0000071b7984 */ /* 0x000f680000000800 */
[----:B------:R0:W-:Y:S04]  /*20e0*/  STS [R7+0x200], R26 ;  /* 0x0002001a07007388 */ /* 0x0001e80000000800 */
[----:B------:R1:W-:Y:S04]  /*20f0*/  STS [R7+0x400], R28 ;  /* 0x0004001c07007388 */ /* 0x0003e80000000800 */
[----:B------:R2:W-:Y:S01]  /*2100*/  STS [R7+0x600], R24 ;  /* 0x0006001807007388 */ /* 0x0005e20000000800 */
[-C--:B0-----:R-:W-:Y:S01]  /*2110*/  FMUL.FTZ R15, R15, R2.reuse ;  /* 0x000000020f0f7220 */ /* 0x081fe20000410000 */
[-C--:B------:R-:W-:Y:S01]  /*2120*/  FMUL.FTZ R26, R21, R2.reuse ;  /* 0x00000002151a7220 */ /* 0x080fe20000410000 */
        /* <DEDUP_REMOVED lines=18> */
.L_x_2234:
[----:B------:R-:W-:Y:S05]  /*2250*/  BSYNC.RECONVERGENT B1 ;  /* 0x0000000000017941 */ /* 0x000fea0003800200 */
.L_x_2233:
        /* <DEDUP_REMOVED lines=31> */
.L_x_2237:
[----:B------:R-:W-:Y:S05]  /*2450*/  BSYNC.RECONVERGENT B1 ;  /* 0x0000000000017941 */ /* 0x000fea0003800200 */
.L_x_2236:
        /* <DEDUP_REMOVED lines=14> */
.L_x_2229:
[----:B------:R-:W-:Y:S05]  /*2540*/  BSYNC.RECONVERGENT B0 ;  /* 0x0000000000007941 */ /* 0x000fea0003800200 */
.L_x_2228:
[----:B------:R-:W-:Y:S01]  /*2550*/  BAR.SYNC.DEFER_BLOCKING 0x0 ;  /* 0x0000000000007b1d */ /* 0x000fe20000010000 */
[----:B------:R-:W-:Y:S02]  /*2560*/  ISETP.NE.AND P0, PT, R18, RZ, PT ;  /* 0x000000ff1200720c */ /* 0x000fe40003f05270 */
[----:B------:R-:W-:-:S03]  /*2570*/  ISETP.GE.U32.AND P1, PT, R5, R4, PT ;  /* 0x000000040500720c */ /* 0x000fc60003f26070 */
[----:B------:R-:W-:Y:S08]  /*2580*/  BSSY.RECONVERGENT B0, `(.L_x_2238) ;  /* 0x000000f000007945 */ /* 0x000ff00003800200 */
[----:B------:R-:W-:Y:S05]  /*2590*/  @P0 BRA `(.L_x_2239) ;  /* 0x0000000000340947 */ /* 0x000fea0003800000 */
[----:B-12---:R-:W-:Y:S01]  /*25a0*/  IMAD R2, R22, R16, R17 ;  /* 0x0000001016027224 */ /* 0x006fe200078e0211 */
        /* <DEDUP_REMOVED lines=11> */
[----:B------:R3:W-:Y:S02]  /*2660*/  STG.E desc[UR36][R12.64], R14 ;  /* 0x0000000e0c007986 */ /* 0x0007e4000c101924 */
.L_x_2239:
[----:B------:R-:W-:Y:S05]  /*2670*/  BSYNC.RECONVERGENT B0 ;  /* 0x0000000000007941 */ /* 0x000fea0003800200 */
.L_x_2238:
[----:B------:R-:W-:Y:S05]  /*2680*/  @P1 BRA `(.L_x_2240) ;  /* 0x0000000400281947 */ /* 0x000fea0003800000 */
[----:B------:R-:W0:Y:S01]  /*2690*/  LDC R15, c[0x0][0x400] ;  /* 0x00010000ff0f7b82 */ /* 0x000e220000000800 */
[----:B--2---:R-:W2:Y:S01]  /*26a0*/  I2F.RP R7, R3 ;  /* 0x0000000300077306 */ /* 0x004ea20000209400 */
[----:B------:R-:W4:Y:S06]  /*26b0*/  LDCU UR4, c[0x0][0x3fc] ;  /* 0x00007f80ff0477ac */ /* 0x000f2c0008000800 */
[----:B-1----:R-:W1:Y:S01]  /*26c0*/  LDC R2, c[0x0][0x404] ;  /* 0x00010100ff027b82 */ /* 0x002e620000000800 */
[----:B--2---:R-:W2:Y:S01]  /*26d0*/  MUFU.RCP R7, R7 ;  /* 0x0000000700077308 */ /* 0x004ea20000001000 */
[----:B----4-:R-:W-:Y:S01]  /*26e0*/  VIADD R6, R6, -UR4 ;  /* 0x8000000406067c36 */ /* 0x010fe20008000000 */
[----:B0--3--:R-:W-:-:S02]  /*26f0*/  IABS R0, R15 ;  /* 0x0000000f00007213 */ /* 0x009fc40000000000 */
[----:B------:R-:W-:-:S04]  /*2700*/  ISETP.NE.AND P1, PT, R15, RZ, PT ;  /* 0x000000ff0f00720c */ /* 0x000fc80003f25270 */
[----:B------:R-:W0:Y:S01]  /*2710*/  I2F.RP R9, R0 ;  /* 0x0000000000097306 */ /* 0x000e220000209400 */
[----:B-1----:R-:W-:Y:S01]  /*2720*/  ISETP.NE.AND P2, PT, R2, RZ, PT ;  /* 0x000000ff0200720c */ /* 0x002fe20003f45270 */
[----:B--2---:R-:W-:-:S06]  /*2730*/  VIADD R12, R7, 0xffffffe ;  /* 0x0ffffffe070c7836 */ /* 0x004fcc0000000000 */
        /* <DEDUP_REMOVED lines=13> */
.L_x_2242:
        /* <DEDUP_REMOVED lines=34> */
.L_x_2241:
        /* <DEDUP_REMOVED lines=16> */
.L_x_2240:
[C---:B0--3--:R-:W-:Y:S01]  /*2b30*/  LOP3.LUT R0, R18.reuse, 0x3c0, RZ, 0xc0, !PT ;  /* 0x000003c012007812 */ /* 0x049fe200078ec0ff */
[C---:B------:R-:W-:Y:S01]  /*2b40*/  IMAD.SHL.U32 R8, R18.reuse, 0x8, RZ ;  /* 0x0000000812087824 */ /* 0x040fe200078e00ff */
[----:B-12---:R-:W-:Y:S01]  /*2b50*/  LOP3.LUT R2, R18, 0x3e0, RZ, 0xc0, !PT ;  /* 0x000003e012027812 */ /* 0x006fe200078ec0ff */
[----:B------:R-:W-:Y:S05]  /*2b60*/  WARPSYNC.ALL ;  /* 0x0000000000007948 */ /* 0x000fea0003800000 */
[----:B------:R-:W-:Y:S01]  /*2b70*/  ISETP.NE.AND P0, PT, R0, 0x40, PT ;  /* 0x000000400000780c */ /* 0x000fe20003f05270 */
[----:B------:R-:W-:Y:S01]  /*2b80*/  BAR.SYNC.DEFER_BLOCKING 0x0 ;  /* 0x0000000000007b1d */ /* 0x000fe20000010000 */
[----:B------:R-:W-:Y:S01]  /*2b90*/  LOP3.LUT R11, R18, 0x1f, RZ, 0xc0, !PT ;  /* 0x0000001f120b7812 */ /* 0x000fe200078ec0ff */
[----:B------:R-:W-:Y:S01]  /*2ba0*/  HFMA2 R9, -RZ, RZ, 0, 0 ;  /* 0x00000000ff097431 */ /* 0x000fe200000001ff */
[----:B------:R-:W-:-:S02]  /*2bb0*/  ISETP.NE.AND P2, PT, R2, 0x20, PT ;  /* 0x000000200200780c */ /* 0x000fc40003f45270 */
[----:B------:R-:W-:Y:S02]  /*2bc0*/  CS2R R6, SRZ ;  /* 0x0000000000067805 */ /* 0x000fe4000001ff00 */
[C---:B------:R-:W-:Y:S01]  /*2bd0*/  ISETP.GT.U32.AND P1, PT, R18.reuse, 0x3f, PT ;  /* 0x0000003f1200780c */ /* 0x040fe20003f24070 */
[----:B------:R-:W-:Y:S01]  /*2be0*/  BSSY.RECONVERGENT B0, `(.L_x_2243) ;  /* 0x0000014000007945 */ /* 0x000fe20003800200 */
[----:B------:R-:W-:Y:S02]  /*2bf0*/  ISETP.GT.U32.AND P3, PT, R18, 0x1f, PT ;  /* 0x0000001f1200780c */ /* 0x000fe40003f64070 */
[----:B------:R-:W-:Y:S02]  /*2c00*/  CS2R R4, SRZ ;  /* 0x0000000000047805 */ /* 0x000fe4000001ff00 */
[----:B------:R-:W-:Y:S02]  /*2c10*/  CS2R R2, SRZ ;  /* 0x0000000000027805 */ /* 0x000fe4000001ff00 */
[----:B------:R-:W-:-:S02]  /*2c20*/  MOV R0, RZ ;  /* 0x000000ff00007202 */ /* 0x000fc40000000f00 */
[----:B------:R-:W-:Y:S01]  /*2c30*/  LOP3.LUT R8, R11, 0x1f00, R8, 0xf8, !PT ;  /* 0x00001f000b087812 */ /* 0x000fe200078ef808 */
[----:B------:R-:W-:Y:S06]  /*2c40*/  @P0 BRA `(.L_x_2244) ;  /* 0x0000000000340947 */ /* 0x000fec0003800000 */
[----:B------:R-:W0:Y:S01]  /*2c50*/  S2UR UR5, SR_CgaCtaId ;  /* 0x00000000000579c3 */ /* 0x000e220000008800 */
[----:B------:R-:W-:Y:S02]  /*2c60*/  UMOV UR4, 0x400 ;  /* 0x0000040000047882 */ /* 0x000fe40000000000 */
[----:B------:R-:W-:-:S04]  /*2c70*/  UIADD3 UR4, UPT, UPT, UR4, 0x20, URZ ;  /* 0x0000002004047890 */ /* 0x000fc8000fffe0ff */
[----:B0-----:R-:W-:-:S06]  /*2c80*/  ULEA UR4, UR5, UR4, 0x18 ;  /* 0x0000000405047291 */ /* 0x001fcc000f8ec0ff */
[----:B------:R-:W-:-:S05]  /*2c90*/  LEA R10, R8, UR4, 0x2 ;  /* 0x00000004080a7c11 */ /* 0x000fca000f8e10ff */
        /* <DEDUP_REMOVED lines=8> */
.L_x_2244:
[----:B------:R-:W-:Y:S05]  /*2d20*/  BSYNC.RECONVERGENT B0 ;  /* 0x0000000000007941 */ /* 0x000fea0003800200 */
.L_x_2243:
        /* <DEDUP_REMOVED lines=24> */
.L_x_2246:
[----:B------:R-:W-:Y:S05]  /*2eb0*/  BSYNC.RECONVERGENT B0 ;  /* 0x0000000000007941 */ /* 0x000fea0003800200 */
.L_x_2245:
        /* <DEDUP_REMOVED lines=16> */
.L_x_2248:
[----:B------:R-:W-:Y:S05]  /*2fc0*/  BSYNC.RECONVERGENT B0 ;  /* 0x0000000000007941 */ /* 0x000fea0003800200 */
.L_x_2247:
[----:B------:R-:W-:Y:S06]  /*2fd0*/  BAR.SYNC.DEFER_BLOCKING 0x0 ;  /* 0x0000000000007b1d */ /* 0x000fec0000010000 */
[----:B------:R-:W-:Y:S04]  /*2fe0*/  BSSY.RECONVERGENT B0, `(.L_x_2249) ;  /* 0x0000017000007945 */ /* 0x000fe80003800200 */
[----:B------:R-:W-:Y:S05]  /*2ff0*/  @P3 BRA `(.L_x_2250) ;  /* 0x0000000000543947 */ /* 0x000fea0003800000 */
[----:B------:R-:W2:Y:S01]  /*3000*/  S2UR UR5, SR_CgaCtaId ;  /* 0x00000000000579c3 */ /* 0x000ea20000008800 */
[----:B------:R-:W-:Y:S02]  /*3010*/  UMOV UR4, 0x400 ;  /* 0x0000040000047882 */ /* 0x000fe40000000000 */
[----:B------:R-:W-:-:S04]  /*3020*/  UIADD3 UR4, UPT, UPT, UR4, 0x20, URZ ;  /* 0x0000002004047890 */ /* 0x000fc8000fffe0ff */
[----:B--2---:R-:W-:-:S06]  /*3030*/  ULEA UR4, UR5, UR4, 0x18 ;  /* 0x0000000405047291 */ /* 0x004fcc000f8ec0ff */
[----:B------:R-:W-:-:S05]  /*3040*/  LEA R20, R8, UR4, 0x2 ;  /* 0x0000000408147c11 */ /* 0x000fca000f8e10ff */
[----:B------:R-:W2:Y:S04]  /*3050*/  LDS R11, [R20] ;  /* 0x00000000140b7984 */ /* 0x000ea80000000800 */
[----:B------:R-:W3:Y:S04]  /*3060*/  LDS R8, [R20+0x80] ;  /* 0x0000800014087984 */ /* 0x000ee80000000800 */
[----:B------:R-:W4:Y:S04]  /*3070*/  LDS R13, [R20+0x100] ;  /* 0x00010000140d7984 */ /* 0x000f280000000800 */
[----:B01----:R-:W0:Y:S04]  /*3080*/  LDS R10, [R20+0x180] ;  /* 0x00018000140a7984 */ /* 0x003e280000000800 */
[----:B------:R-:W1:Y:S04]  /*3090*/  LDS R15, [R20+0x200] ;  /* 0x00020000140f7984 */ /* 0x000e680000000800 */
[----:B------:R-:W5:Y:S04]  /*30a0*/  LDS R12, [R20+0x280] ;  /* 0x00028000140c7984 */ /* 0x000f680000000800 */
[----:B------:R-:W5:Y:S04]  /*30b0*/  LDS R21, [R20+0x300] ;  /* 0x0003000014157984 */ /* 0x000f680000000800 */
[----:B------:R-:W5:Y:S01]  /*30c0*/  LDS R14, [R20+0x380] ;  /* 0x00038000140e7984 */ /* 0x000f620000000800 */
[----:B--2---:R-:W-:Y:S01]  /*30d0*/  FADD.FTZ R0, R0, R11 ;  /* 0x0000000b00007221 */ /* 0x004fe20000010000 */
[----:B---3--:R-:W-:Y:S01]  /*30e0*/  FADD.FTZ R3, R3, R8 ;  /* 0x0000000803037221 */ /* 0x008fe20000010000 */
[----:B----4-:R-:W-:Y:S01]  /*30f0*/  FADD.FTZ R2, R2, R13 ;  /* 0x0000000d02027221 */ /* 0x010fe20000010000 */
[----:B0-----:R-:W-:Y:S01]  /*3100*/  FADD.FTZ R5, R5, R10 ;  /* 0x0000000a05057221 */ /* 0x001fe20000010000 */
[----:B-1----:R-:W-:Y:S01]  /*3110*/  FADD.FTZ R4, R4, R15 ;  /* 0x0000000f04047221 */ /* 0x002fe20000010000 */
[----:B-----5:R-:W-:Y:S01]  /*3120*/  FADD.FTZ R7, R7, R12 ;  /* 0x0000000c07077221 */ /* 0x020fe20000010000 */
[----:B------:R-:W-:Y:S01]  /*3130*/  FADD.FTZ R6, R6, R21 ;  /* 0x0000001506067221 */ /* 0x000fe20000010000 */
[----:B------:R-:W-:-:S07]  /*3140*/  FADD.FTZ R9, R9, R14 ;  /* 0x0000000e09097221 */ /* 0x000fce0000010000 */
.L_x_2250:
[----:B------:R-:W-:Y:S05]  /*3150*/  BSYNC.RECONVERGENT B0 ;  /* 0x0000000000007941 */ /* 0x000fea0003800200 */
.L_x_2249:
[----:B------:R-:W-:Y:S06]  /*3160*/  BAR.SYNC.DEFER_BLOCKING 0x0 ;  /* 0x0000000000007b1d */ /* 0x000fec0000010000 */
[----:B------:R-:W-:Y:S05]  /*3170*/  @P3 EXIT ;  /* 0x000000000000394d */ /* 0x000fea0003800000 */
[----:B------:R-:W0:Y:S01]  /*3180*/  LDCU.64 UR4, c[0x0][0x390] ;  /* 0x00007200ff0477ac */ /* 0x000e220008000a00 */
[----:B------:R-:W-:Y:S01]  /*3190*/  IMAD R16, R22, R16, R17 ;  /* 0x0000001016107224 */ /* 0x000fe200078e0211 */
[----:B-1----:R-:W-:Y:S01]  /*31a0*/  F2FP.BF16.F32.PACK_AB R0, R3, R0 ;  /* 0x000000000300723e */ /* 0x002fe200000010ff */
[----:B------:R-:W-:Y:S01]  /*31b0*/  IMAD.SHL.U32 R19, R19, 0x100, RZ ;  /* 0x0000010013137824 */ /* 0x000fe200078e00ff */
[----:B------:R-:W-:Y:S01]  /*31c0*/  F2FP.BF16.F32.PACK_AB R2, R5, R2 ;  /* 0x000000020502723e */ /* 0x000fe200000010ff */
[----:B------:R-:W-:Y:S01]  /*31d0*/  IMAD R16, R16, UR38, RZ ;  /* 0x0000002610107c24 */ /* 0x000fe2000f8e02ff */
[----:B------:R-:W-:Y:S02]  /*31e0*/  F2FP.BF16.F32.PACK_AB R4, R7, R4 ;  /* 0x000000040704723e */ /* 0x000fe400000010ff */
[----:B------:R-:W-:Y:S02]  /*31f0*/  F2FP.BF16.F32.PACK_AB R6, R9, R6 ;  /* 0x000000060906723e */ /* 0x000fe400000010ff */
[----:B------:R-:W-:-:S02]  /*3200*/  LEA R19, P0, R16, R19, 0x8 ;  /* 0x0000001310137211 */ /* 0x000fc400078040ff */
[----:B------:R-:W-:Y:S02]  /*3210*/  PRMT R5, R0, 0x7632, R5 ;  /* 0x0000763200057816 */ /* 0x000fe40000000005 */
[----:B------:R-:W-:Y:S02]  /*3220*/  LOP3.LUT R18, R19, 0x1f, R18, 0xf8, !PT ;  /* 0x0000001f13127812 */ /* 0x000fe400078ef812 */
[----:B------:R-:W-:Y:S02]  /*3230*/  IADD3.X R11, PT, PT, RZ, RZ, RZ, P0, !PT ;  /* 0x000000ffff0b7210 */ /* 0x000fe400007fe4ff */
[----:B0-----:R-:W-:Y:S02]  /*3240*/  LEA R10, P0, R18, UR4, 0x1 ;  /* 0x00000004120a7c11 */ /* 0x001fe4000f8008ff */
        /* <DEDUP_REMOVED lines=13> */
.L_x_2215:
        /* <DEDUP_REMOVED lines=16> */
.L_x_2251:
[----:B------:R-:W-:Y:S05]  /*3420*/  EXIT ;  /* 0x000000000000794d */ /* 0x000fea0003800000 */
.L_x_2217:
[----:B------:R-:W-:Y:S02]  /*3430*/  HFMA2 R12, -RZ, RZ, 0, 9.5367431640625e-07 ;  /* 0x00000010ff0c7431 */ /* 0x000fe400000001ff */
[----:B------:R-:W-:Y:S01]  /*3440*/  IMAD.MOV.U32 R11, RZ, RZ, 0x1f ;  /* 0x0000001fff0b7424 */ /* 0x000fe200078e00ff */
[----:B------:R-:W-:-:S07]  /*3450*/  MOV R15, 0xffffffff ;  /* 0xffffffff000f7802 */ /* 0x000fce0000000f00 */
[----:B------:R-:W-:Y:S05]  /*3460*/  WARPSYNC.COLLECTIVE R15, `(.L_x_2252) ;  /* 0x000000000f087348 */ /* 0x000fea0003c00000 */
[----:B------:R0:W1:Y:S02]  /*3470*/  SHFL.BFLY P6, R14, R13, R12, R11 ;  /* 0x0c00000c0d0e7389 */ /* 0x00006400000c000b */
[----:B01----:R-:W-:Y:S05]  /*3480*/  ENDCOLLECTIVE ;  /* 0x000000000000791b */ /* 0x003fea0003800000 */
.L_x_2252:
[----:B------:R-:W-:Y:S01]  /*3490*/  IMAD.MOV.U32 R12, RZ, RZ, 0x8 ;  /* 0x00000008ff0c7424 */ /* 0x000fe200078e00ff */
[----:B------:R-:W-:-:S04]  /*34a0*/  FMNMX.FTZ R0, R14, -3.40282346638528859812e+38, !PT ;  /* 0xff7fffff0e007809 */ /* 0x000fc80007810000 */
[----:B------:R-:W-:-:S07]  /*34b0*/  MOV R13, R0 ;  /* 0x00000000000d7202 */ /* 0x000fce0000000f00 */
[----:B------:R-:W-:Y:S05]  /*34c0*/  WARPSYNC.COLLECTIVE R15, `(.L_x_2253) ;  /* 0x000000000f087348 */ /* 0x000fea0003c00000 */
[----:B------:R0:W1:Y:S02]  /*34d0*/  SHFL.BFLY P6, R14, R13, R12, R11 ;  /* 0x0c00000c0d0e7389 */ /* 0x00006400000c000b */
[----:B01----:R-:W-:Y:S05]  /*34e0*/  ENDCOLLECTIVE ;  /* 0x000000000000791b */ /* 0x003fea0003800000 */
.L_x_2253:
[----:B------:R-:W-:Y:S01]  /*34f0*/  HFMA2 R12, -RZ, RZ, 0, 2.384185791015625e-07 ;  /* 0x00000004ff0c7431 */ /* 0x000fe200000001ff */
[----:B------:R-:W-:-:S04]  /*3500*/  FMNMX.FTZ R2, R0, R14, !PT ;  /* 0x0000000e00027209 */ /* 0x000fc80007810000 */
[----:B------:R-:W-:-:S07]  /*3510*/  MOV R13, R2 ;  /* 0x00000002000d7202 */ /* 0x000fce0000000f00 */
[----:B------:R-:W-:Y:S05]  /*3520*/  WARPSYNC.COLLECTIVE R15, `(.L_x_2254) ;  /* 0x000000000f087348 */ /* 0x000fea0003c00000 */
[----:B------:R0:W1:Y:S02]  /*3530*/  SHFL.BFLY P6, R14, R13, R12, R11 ;  /* 0x0c00000c0d0e7389 */ /* 0x00006400000c000b */
[----:B01----:R-:W-:Y:S05]  /*3540*/  ENDCOLLECTIVE ;  /* 0x000000000000791b */ /* 0x003fea0003800000 */
.L_x_2254:
[----:B------:R-:W-:Y:S05]  /*3550*/  BRA `(.L_x_2255) ;  /* 0xffffffd400947947 */ /* 0x000fea000383ffff */
.L_x_2256:
        /* <DEDUP_REMOVED lines=10> */
.L_x_27290:


//--------------------- .text._ZN4vllm25paged_attention_v2_kernelI13__nv_bfloat16hLi192ELi8ELi128ELNS_18Fp8KVCacheDataTypeE2ELb1ELi512EEEvPfS3_PT_PKS4_PKT0_SA_ifPKiSC_iPKfiiiSE_SE_iiiii --------------------------
	.section	.text._ZN4vllm25paged_attention_v2_kernelI13__nv_bfloat16hLi192ELi8ELi128ELNS_18Fp8KVCacheDataTypeE2ELb1ELi512EEEvPfS3_PT_PKS4_PKT0_SA_ifPKiSC_iPKfiiiSE_SE_iiiii,"ax",@progbits
	.align	128
        .global         _ZN4vllm25paged_attention_v2_kernelI13__nv_bfloat16hLi192ELi8ELi128ELNS_18Fp8KVCacheDataTypeE2ELb1ELi512EEEvPfS3_PT_PKS4_PKT0_SA_ifPKiSC_iPKfiiiSE_SE_iiiii
        .type           _ZN4vllm25paged_attention_v2_kernelI13__nv_bfloat16hLi192ELi8ELi128ELNS_18Fp8KVCacheDataTypeE2ELb1ELi512EEEvPfS3_PT_PKS4_PKT0_SA_ifPKiSC_iPKfiiiSE_SE_iiiii,@function
        .size           _ZN4vllm25paged_attention_v2_kernelI13__nv_bfloat16hLi192ELi8ELi128ELNS_18Fp8KVCacheDataTypeE2ELb1ELi512EEEvPfS3_PT_PKS4_PKT0_SA_ifPKiSC_iPKfiiiSE_SE_iiiii,(.L_x_27291 - _ZN4vllm25paged_attention_v2_kernelI13__nv_bfloat16hLi192ELi8ELi128ELNS_18Fp8KVCacheDataTypeE2ELb1ELi512EEEvPfS3_PT_PKS4_PKT0_SA_ifPKiSC_iPKfiiiSE_SE_iiiii)
        .other          _ZN4vllm25paged_attention_v2_kernelI13__nv_bfloat16hLi192ELi8ELi128ELNS_18Fp8KVCacheDataTypeE2ELb1ELi512EEEvPfS3_PT_PKS4_PKT0_SA_ifPKiSC_iPKfiiiSE_SE_iiiii,@"STO_CUDA_ENTRY STV_DEFAULT"
_ZN4vllm25paged_attention_v2_kernelI13__nv_bfloat16hLi192ELi8ELi128ELNS_18Fp8KVCacheDataTypeE2ELb1ELi512EEEvPfS3_PT_PKS4_PKT0_SA_ifPKiSC_iPKfiiiSE_SE_iiiii:
.text._ZN4vllm25paged_attention_v2_kernelI13__nv_bfloat16hLi192ELi8ELi128ELNS_18Fp8KVCacheDataTypeE2ELb1ELi512EEEvPfS3_PT_PKS4_PKT0_SA_ifPKiSC_iPKfiiiSE_SE_iiiii:
[----:B------:R-:W0:Y:S08]  /*0000*/  LDC R1, c[0x0][0x37c] ;  /* 0x0000df00ff017b82 */ /* 0x000e300000000800 */
[----:B------:R-:W1:Y:S01]  /*0010*/  S2UR UR39, SR_CTAID.Y ;  /* 0x00000000002779c3 */ /* 0x000e620000002600 */
[----:B------:R-:W1:Y:S01]  /*0020*/  LDCU.64 UR4, c[0x0][0x3c0] ;  /* 0x00007800ff0477ac */ /* 0x000e620008000a00 */
[----:B------:R-:W2:Y:S01]  /*0030*/  LDCU.64 UR36, c[0x0][0x358] ;  /* 0x00006b00ff2477ac */ /* 0x000ea20008000a00 */
[----:B-1----:R-:W-:-:S06]  /*0040*/  UIMAD.WIDE.U32 UR4, UR39, 0x4, UR4 ;  /* 0x00000004270478a5 */ /* 0x002fcc000f8e0004 */
[----:B------:R-:W-:Y:S01]  /*0050*/  MOV R2, UR4 ;  /* 0x0000000400027c02 */ /* 0x000fe20008000f00 */
[----:B------:R-:W-:-:S05]  /*0060*/  IMAD.U32 R3, RZ, RZ, UR5 ;  /* 0x00000005ff037e24 */ /* 0x000fca000f8e00ff */
[----:B--2---:R-:W2:Y:S01]  /*0070*/  LDG.E.CONSTANT R2, desc[UR36][R2.64] ;  /* 0x0000002402027981 */ /* 0x004ea2000c1e9900 */
[----:B------:R-:W1:Y:S02]  /*0080*/  S2UR UR40, SR_CTAID.Z ;  /* 0x00000000002879c3 */ /* 0x000e640000002700 */
[----:B-1----:R-:W-:-:S06]  /*0090*/  USHF.L.U32 UR44, UR40, 0x9, URZ ;  /* 0x00000009282c7899 */ /* 0x002fcc00080006ff */
[----:B--2---:R-:W-:-:S13]  /*00a0*/  ISETP.LE.AND P0, PT, R2, UR44, PT ;  /* 0x0000002c02007c0c */ /* 0x004fda000bf03270 */
[----:B0-----:R-:W-:Y:S05]  /*00b0*/  @P0 EXIT ;  /* 0x000000000000094d */ /* 0x001fea0003800000 */
[----:B------:R-:W0:Y:S01]  /*00c0*/  LDC R9, c[0x0][0x404] ;  /* 0x00010100ff097b82 */ /* 0x000e220000000800 */
[----:B------:R-:W-:Y:S01]  /*00d0*/  VIADD R6, R2, 0xffffffff ;  /* 0xffffffff02067836 */ /* 0x000fe20000000000 */
[----:B------:R-:W1:Y:S01]  /*00e0*/  LDCU UR5, c[0x0][0x408] ;  /* 0x00008100ff0577ac */ /* 0x000e620008000800 */
[----:B------:R-:W2:Y:S03]  /*00f0*/  S2R R16, SR_TID.X ;  /* 0x0000000000107919 */ /* 0x000ea60000002100 */
[----:B------:R-:W-:Y:S01]  /*0100*/  IABS R8, R6 ;  /* 0x0000000600087213 */ /* 0x000fe20000000000 */
[----:B------:R-:W-:Y:S01]  /*0110*/  USHF.L.U32 UR4, UR40, 0x6, URZ ;  /* 0x0000000628047899 */ /* 0x000fe200080006ff */
        /* <DEDUP_REMOVED lines=10> */
[----:B0-----:R-:W0:Y:S01]  /*01c0*/  MUFU.RCP R7, R7 ;  /* 0x0000000700077308 */ /* 0x001e220000001000 */
[----:B---3--:R-:W-:-:S04]  /*01d0*/  @UP0 UIMAD UR38, UR43, UR38, UR42 ;  /* 0x000000262b2602a4 */ /* 0x008fc8000f8e022a */
[----:B------:R-:W-:Y:S01]  /*01e0*/  @UP0 UIMAD UR38, UR38, UR5, 0x1 ;  /* 0x00000001262604a4 */ /* 0x000fe2000f8e0205 */
[----:B0-----:R-:W-:-:S04]  /*01f0*/  IADD3 R4, PT, PT, R7, 0xffffffe, RZ ;  /* 0x0ffffffe07047810 */ /* 0x001fc80007ffe0ff */
[----:B------:R0:W1:Y:S02]  /*0200*/  F2I.FTZ.U32.TRUNC.NTZ R5, R4 ;  /* 0x0000000400057305 */ /* 0x000064000021f000 */
[----:B0-----:R-:W-:Y:S02]  /*0210*/  IMAD.MOV.U32 R4, RZ, RZ, RZ ;  /* 0x000000ffff047224 */ /* 0x001fe400078e00ff */
[----:B-1----:R-:W-:-:S05]  /*0220*/  IMAD R0, R5, R3, RZ ;  /* 0x0000000305007224 */ /* 0x002fca00078e02ff */
[----:B------:R-:W-:-:S05]  /*0230*/  IADD3 R11, PT, PT, -R0, RZ, RZ ;  /* 0x000000ff000b7210 */ /* 0x000fca0007ffe1ff */
[----:B------:R-:W-:Y:S01]  /*0240*/  IMAD.HI.U32 R0, R5, R11, R4 ;  /* 0x0000000b05007227 */ /* 0x000fe200078e0004 */
[----:B------:R-:W-:-:S05]  /*0250*/  MOV R5, R8 ;  /* 0x0000000800057202 */ /* 0x000fca0000000f00 */
[----:B------:R-:W-:-:S04]  /*0260*/  IMAD.HI.U32 R8, R0, R5, RZ ;  /* 0x0000000500087227 */ /* 0x000fc800078e00ff */
[----:B------:R-:W-:-:S04]  /*0270*/  IMAD.MOV R10, RZ, RZ, -R8 ;  /* 0x000000ffff0a7224 */ /* 0x000fc800078e0a08 */
[----:B------:R-:W-:Y:S01]  /*0280*/  IMAD R4, R3, R10, R5 ;  /* 0x0000000a03047224 */ /* 0x000fe200078e0205 */
[----:B------:R-:W-:-:S04]  /*0290*/  MOV R5, UR4 ;  /* 0x0000000400057c02 */ /* 0x000fc80008000f00 */
[----:B------:R-:W-:-:S13]  /*02a0*/  ISETP.GT.U32.AND P1, PT, R3, R4, PT ;  /* 0x000000040300720c */ /* 0x000fda0003f24070 */
[-C--:B------:R-:W-:Y:S01]  /*02b0*/  @!P1 IADD3 R4, PT, PT, R4, -R3.reuse, RZ ;  /* 0x8000000304049210 */ /* 0x080fe20007ffe0ff */
[----:B------:R-:W-:Y:S01]  /*02c0*/  @!P1 VIADD R8, R8, 0x1 ;  /* 0x0000000108089836 */ /* 0x000fe20000000000 */
[----:B------:R-:W-:Y:S02]  /*02d0*/  ISETP.NE.AND P1, PT, R9, RZ, PT ;  /* 0x000000ff0900720c */ /* 0x000fe40003f25270 */
[----:B------:R-:W-:Y:S01]  /*02e0*/  ISETP.GE.U32.AND P0, PT, R4, R3, PT ;  /* 0x000000030400720c */ /* 0x000fe20003f06070 */
[----:B------:R-:W-:-:S05]  /*02f0*/  VIADD R4, R2, 0x7 ;  /* 0x0000000702047836 */ /* 0x000fca0000000000 */
[----:B------:R-:W-:-:S04]  /*0300*/  SHF.R.U32.HI R4, RZ, 0x3, R4 ;  /* 0x00000003ff047819 */ /* 0x000fc80000011604 */
[----:B------:R-:W-:Y:S02]  /*0310*/  VIADDMNMX.U32 R4, R5, 0x40, R4, PT ;  /* 0x0000004005047846 */ /* 0x000fe40003800004 */
[----:B--2---:R-:W-:Y:S02]  /*0320*/  LEA.HI R5, R16, UR4, RZ, 0x1b ;  /* 0x0000000410057c11 */ /* 0x004fe4000f8fd8ff */
[----:B------:R-:W-:Y:S01]  /*0330*/  @P0 IADD3 R8, PT, PT, R8, 0x1, RZ ;  /* 0x0000000108080810 */ /* 0x000fe20007ffe0ff */
[----:B------:R-:W-:Y:S01]  /*0340*/  VIADD R7, R4, -UR4 ;  /* 0x8000000404077c36 */ /* 0x000fe20008000000 */
[----:B------:R-:W-:Y:S02]  /*0350*/  ISETP.GE.U32.AND P0, PT, R5, R4, PT ;  /* 0x000000040500720c */ /* 0x000fe40003f06070 */
[----:B------:R-:W-:Y:S02]  /*0360*/  MOV R6, R8 ;  /* 0x0000000800067202 */ /* 0x000fe40000000f00 */
[----:B------:R-:W-:-:S03]  /*0370*/  LEA R7, R7, UR44, 0x3 ;  /* 0x0000002c07077c11 */ /* 0x000fc6000f8e18ff */
[----:B------:R-:W-:Y:S01]  /*0380*/  @!P2 IMAD.MOV R6, RZ, RZ, -R6 ;  /* 0x000000ffff06a224 */ /* 0x000fe200078e0a06 */
[----:B------:R-:W-:Y:S02]  /*0390*/  VIMNMX R7, PT, PT, R2, R7, PT ;  /* 0x0000000702077248 */ /* 0x000fe40003fe0100 */
        /* <DEDUP_REMOVED lines=17> */
[----:B------:R-:W-:-:S04]  /*04b0*/  IMAD.HI.U32 R9, R9, R10, RZ ;  /* 0x0000000a09097227 */ /* 0x000fc800078e00ff */
[----:B------:R-:W-:-:S04]  /*04c0*/  IMAD.MOV R2, RZ, RZ, -R9 ;  /* 0x000000ffff027224 */ /* 0x000fc800078e0a09 */
[----:B------:R-:W-:-:S05]  /*04d0*/  IMAD R2, R11, R2, R10 ;  /* 0x000000020b027224 */ /* 0x000fca00078e020a */
[----:B------:R-:W-:-:S13]  /*04e0*/  ISETP.GT.U32.AND P2, PT, R11, R2, PT ;  /* 0x000000020b00720c */ /* 0x000fda0003f44070 */
[-C--:B------:R-:W-:Y:S01]  /*04f0*/  @!P2 IADD3 R2, PT, PT, R2, -R11.reuse, RZ ;  /* 0x8000000b0202a210 */ /* 0x080fe20007ffe0ff */
[----:B------:R-:W-:Y:S01]  /*0500*/  @!P2 VIADD R9, R9, 0x1 ;  /* 0x000000010909a836 */ /* 0x000fe20000000000 */
        /* <DEDUP_REMOVED lines=11> */
[----:B0-----:R-:W-:Y:S02]  /*05c0*/  VIADD R8, R2, 0xffffffe ;  /* 0x0ffffffe02087836 */ /* 0x001fe40000000000 */
[----:B------:R-:W-:-:S04]  /*05d0*/  IMAD.MOV R2, RZ, RZ, -R15 ;  /* 0x000000ffff027224 */ /* 0x000fc800078e0a0f */
[----:B------:R0:W2:Y:S02]  /*05e0*/  F2I.FTZ.U32.TRUNC.NTZ R9, R8 ;  /* 0x0000000800097305 */ /* 0x0000a4000021f000 */
[----:B0-----:R-:W-:Y:S02]  /*05f0*/  MOV R8, RZ ;  /* 0x000000ff00087202 */ /* 0x001fe40000000f00 */
[----:B--2---:R-:W-:-:S05]  /*0600*/  IADD3 R10, PT, PT, RZ, -R9, RZ ;  /* 0x80000009ff0a7210 */ /* 0x004fca0007ffe0ff */
[----:B------:R-:W-:Y:S02]  /*0610*/  IMAD R13, R10, R11, RZ ;  /* 0x0000000b0a0d7224 */ /* 0x000fe400078e02ff */
[----:B------:R-:W-:Y:S02]  /*0620*/  IMAD.MOV.U32 R10, RZ, RZ, R14 ;  /* 0x000000ffff0a7224 */ /* 0x000fe400078e000e */
[----:B------:R-:W-:-:S06]  /*0630*/  IMAD.HI.U32 R9, R9, R13, R8 ;  /* 0x0000000d09097227 */ /* 0x000fcc00078e0008 */
[----:B------:R-:W-:-:S04]  /*0640*/  IMAD.HI.U32 R9, R9, R10, RZ ;  /* 0x0000000a09097227 */ /* 0x000fc800078e00ff */
[----:B------:R-:W-:-:S05]  /*0650*/  IMAD R2, R9, R2, R10 ;  /* 0x0000000209027224 */ /* 0x000fca00078e020a */
[----:B------:R-:W-:-:S13]  /*0660*/  ISETP.GT.U32.AND P3, PT, R11, R2, PT ;  /* 0x000000020b00720c */ /* 0x000fda0003f64070 */
[----:B------:R-:W-:Y:S01]  /*0670*/  @!P3 IADD3 R2, PT, PT, R2, -R11, RZ ;  /* 0x8000000b0202b210 */ /* 0x000fe20007ffe0ff */
[----:B------:R-:W-:-:S03]  /*0680*/  @!P3 VIADD R9, R9, 0x1 ;  /* 0x000000010909b836 */ /* 0x000fc60000000000 */
[----:B------:R-:W-:Y:S02]  /*0690*/  ISETP.GE.U32.AND P1, PT, R2, R11, PT ;  /* 0x0000000b0200720c */ /* 0x000fe40003f26070 */
[----:B------:R-:W-:Y:S02]  /*06a0*/  LOP3.LUT R2, R12, UR42, RZ, 0x3c, !PT ;  /* 0x0000002a0c027c12 */ /* 0x000fe4000f8e3cff */
[----:B------:R-:W-:Y:S02]  /*06b0*/  @!P2 LOP3.LUT R12, RZ, R12, RZ, 0x33, !PT ;  /* 0x0000000cff0ca212 */ /* 0x000fe400078e33ff */
[----:B------:R-:W-:-:S07]  /*06c0*/  ISETP.GE.AND P4, PT, R2, RZ, PT ;  /* 0x000000ff0200720c */ /* 0x000fce0003f86270 */
[----:B------:R-:W-:-:S06]  /*06d0*/  @P1 IADD3 R9, PT, PT, R9, 0x1, RZ ;  /* 0x0000000109091810 */ /* 0x000fcc0007ffe0ff */
[----:B------:R-:W-:-:S05]  /*06e0*/  @!P4 IMAD.MOV R9, RZ, RZ, -R9 ;  /* 0x000000ffff09c224 */ /* 0x000fca00078e0a09 */
[----:B------:R-:W-:Y:S02]  /*06f0*/  R2UR UR4, R9 ;  /* 0x00000000090472ca */ /* 0x000fe400000e0000 */
[----:B------:R-:W-:-:S13]  /*0700*/  @!P2 R2UR UR4, R12 ;  /* 0x000000000c04a2ca */ /* 0x000fda00000e0000 */
[----:B-1----:R-:W-:-:S04]  /*0710*/  UIMAD UR4, UR7, UR6, UR4 ;  /* 0x00000006070472a4 */ /* 0x002fc8000f8e0204 */
[----:B------:R-:W-:-:S04]  /*0720*/  UIADD3 UR4, UPT, UPT, -UR4, URZ, URZ ;  /* 0x000000ff04047290 */ /* 0x000fc8000fffe1ff */
[----:B------:R-:W-:-:S12]  /*0730*/  UIMAD UR38, UR5, UR4, 0x1 ;  /* 0x00000001052674a4 */ /* 0x000fd8000f8e0204 */
.L_x_2257:
[----:B------:R-:W-:Y:S01]  /*0740*/  BSSY.RECONVERGENT B6, `(.L_x_2258) ;  /* 0x0000043000067945 */ /* 0x000fe20003800200 */
[----:B------:R-:W-:Y:S01]  /*0750*/  MOV R8, R3 ;  /* 0x0000000300087202 */ /* 0x000fe20000000f00 */
[----:B------:R-:W-:Y:S02]  /*0760*/  VIADD R9, R7, -UR44 ;  /* 0x8000002c07097c36 */ /* 0x000fe40008000000 */
[----:B------:R-:W-:Y:S05]  /*0770*/  @P0 BRA `(.L_x_2259) ;  /* 0x0000000000fc0947 */ /* 0x000fea0003800000 */
[----:B------:R-:W0:Y:S01]  /*0780*/  LDC R18, c[0x0][0x400] ;  /* 0x00010000ff127b82 */ /* 0x000e220000000800 */
[----:B------:R-:W1:Y:S01]  /*0790*/  LDCU UR4, c[0x0][0x3fc] ;  /* 0x00007f80ff0477ac */ /* 0x000e620008000800 */
[----:B------:R-:W-:-:S04]  /*07a0*/  SHF.R.U32.HI R3, RZ, 0x2, R16 ;  /* 0x00000002ff037819 */ /* 0x000fc80000011610 */
[----:B------:R-:W-:Y:S02]  /*07b0*/  LOP3.LUT R3, R3, 0x7, RZ, 0xc0, !PT ;  /* 0x0000000703037812 */ /* 0x000fe400078ec0ff */
[----:B------:R-:W2:Y:S01]  /*07c0*/  LDC R10, c[0x0][0x404] ;  /* 0x00010100ff0a7b82 */ /* 0x000ea20000000800 */
[----:B0-----:R-:W-:Y:S02]  /*07d0*/  IABS R2, R18 ;  /* 0x0000001200027213 */ /* 0x001fe40000000000 */
[----:B------:R-:W-:Y:S02]  /*07e0*/  ISETP.NE.AND P1, PT, R18, RZ, PT ;  /* 0x000000ff1200720c */ /* 0x000fe40003f25270 */
[----:B------:R-:W0:Y:S01]  /*07f0*/  I2F.RP R14, R2 ;  /* 0x00000002000e7306 */ /* 0x000e220000209400 */
[----:B--2---:R-:W-:Y:S02]  /*0800*/  IABS R15, R10 ;  /* 0x0000000a000f7213 */ /* 0x004fe40000000000 */
[----:B------:R-:W-:-:S05]  /*0810*/  ISETP.NE.AND P2, PT, R10, RZ, PT ;  /* 0x000000ff0a00720c */ /* 0x000fca0003f45270 */
[----:B0-----:R-:W0:Y:S02]  /*0820*/  MUFU.RCP R14, R14 ;  /* 0x0000000e000e7308 */ /* 0x001e240000001000 */
[----:B0-----:R-:W-:Y:S01]  /*0830*/  IADD3 R12, PT, PT, R14, 0xffffffe, RZ ;  /* 0x0ffffffe0e0c7810 */ /* 0x001fe20007ffe0ff */
[----:B------:R-:W-:Y:S01]  /*0840*/  VIADD R14, R3, -UR44 ;  /* 0x8000002c030e7c36 */ /* 0x000fe20008000000 */
[----:B------:R-:W-:-:S04]  /*0850*/  MOV R3, R15 ;  /* 0x0000000f00037202 */ /* 0x000fc80000000f00 */
[----:B------:R0:W2:Y:S02]  /*0860*/  F2I.FTZ.U32.TRUNC.NTZ R13, R12 ;  /* 0x0000000c000d7305 */ /* 0x0000a4000021f000 */
[----:B0-----:R-:W-:Y:S02]  /*0870*/  HFMA2 R12, -RZ, RZ, 0, 0 ;  /* 0x00000000ff0c7431 */ /* 0x001fe400000001ff */
[----:B--2---:R-:W-:-:S04]  /*0880*/  IMAD.MOV R11, RZ, RZ, -R13 ;  /* 0x000000ffff0b7224 */ /* 0x004fc800078e0a0d */
[----:B------:R-:W-:-:S04]  /*0890*/  IMAD R11, R11, R2, RZ ;  /* 0x000000020b0b7224 */ /* 0x000fc800078e02ff */
[----:B------:R-:W-:Y:S01]  /*08a0*/  IMAD.HI.U32 R11, R13, R11, R12 ;  /* 0x0000000b0d0b7227 */ /* 0x000fe200078e000c */
[----:B-1----:R-:W-:-:S03]  /*08b0*/  IADD3 R12, PT, PT, R6, -UR4, RZ ;  /* 0x80000004060c7c10 */ /* 0x002fc6000fffe0ff */
[----:B------:R-:W-:-:S07]  /*08c0*/  IMAD.MOV.U32 R13, RZ, RZ, R5 ;  /* 0x000000ffff0d7224 */ /* 0x000fce00078e0005 */
.L_x_2261:
[----:B------:R-:W-:-:S05]  /*08d0*/  IMAD.SHL.U32 R15, R13, 0x8, RZ ;  /* 0x000000080d0f7824 */ /* 0x000fca00078e00ff */
        /* <DEDUP_REMOVED lines=10> */
[----:B------:R-:W-:-:S05]  /*0980*/  @P0 VIADD R17, R17, 0x1 ;  /* 0x0000000111110836 */ /* 0x000fca0000000000 */
[----:B------:R-:W-:-:S05]  /*0990*/  MOV R21, R17 ;  /* 0x0000001100157202 */ /* 0x000fca0000000f00 */
[----:B------:R-:W-:Y:S01]  /*09a0*/  @!P4 IMAD.MOV R21, RZ, RZ, -R21 ;  /* 0x000000ffff15c224 */ /* 0x000fe200078e0a15 */
[----:B------:R-:W-:-:S04]  /*09b0*/  @!P2 LOP3.LUT R21, RZ, R10, RZ, 0x33, !PT ;  /* 0x0000000aff15a212 */ /* 0x000fc800078e33ff */
[----:B------:R-:W-:-:S04]  /*09c0*/  IADD3 R20, PT, PT, R21, UR38, RZ ;  /* 0x0000002615147c10 */ /* 0x000fc8000fffe0ff */
        /* <DEDUP_REMOVED lines=14> */
[----:B------:R-:W-:Y:S01]  /*0ab0*/  LOP3.LUT P0, RZ, R16, 0x3, RZ, 0xc0, !PT ;  /* 0x0000000310ff7812 */ /* 0x000fe2000780c0ff */
[----:B------:R-:W-:-:S12]  /*0ac0*/  VIADD R13, R13, 0x4 ;  /* 0x000000040d0d7836 */ /* 0x000fd80000000000 */
[----:B------:R-:W0:Y:S01]  /*0ad0*/  @!P0 S2R R20, SR_CgaCtaId ;  /* 0x0000000000148919 */ /* 0x000e220000008800 */
[----:B------:R-:W-:Y:S01]  /*0ae0*/  @!P0 MOV R17, 0x400 ;  /* 0x0000040000118802 */ /* 0x000fe20000000f00 */
[----:B------:R-:W-:Y:S01]  /*0af0*/  @!P0 IMAD.MOV.U32 R22, RZ, RZ, -0x800001 ;  /* 0xff7fffffff168424 */ /* 0x000fe200078e00ff */
[----:B------:R-:W-:-:S03]  /*0b00*/  @!P0 IADD3 R15, PT, PT, R14, R15, RZ ;  /* 0x0000000f0e0f8210 */ /* 0x000fc60007ffe0ff */
[----:B------:R-:W-:-:S05]  /*0b10*/  @!P0 VIADD R17, R17, 0x20 ;  /* 0x0000002011118836 */ /* 0x000fca0000000000 */
[----:B0-----:R-:W-:-:S04]  /*0b20*/  @!P0 LEA R20, R20, R17, 0x18 ;  /* 0x0000001114148211 */ /* 0x001fc800078ec0ff */
[----:B------:R-:W-:-:S05]  /*0b30*/  @!P0 LEA R15, R15, R20, 0x2 ;  /* 0x000000140f0f8211 */ /* 0x000fca00078e10ff */
[----:B------:R0:W-:Y:S01]  /*0b40*/  @!P0 STS [R15], R22 ;  /* 0x000000160f008388 */ /* 0x0001e20000000800 */
[----:B------:R-:W-:-:S13]  /*0b50*/  ISETP.GE.U32.AND P0, PT, R13, R4, PT ;  /* 0x000000040d00720c */ /* 0x000fda0003f06070 */
[----:B0-----:R-:W-:Y:S05]  /*0b60*/  @!P0 BRA `(.L_x_2261) ;  /* 0xfffffffc00588947 */ /* 0x001fea000383ffff */
.L_x_2259:
[----:B------:R-:W-:Y:S05]  /*0b70*/  BSYNC.RECONVERGENT B6 ;  /* 0x0000000000067941 */ /* 0x000fea0003800200 */
.L_x_2258:
[----:B------:R-:W-:Y:S01]  /*0b80*/  UMOV UR4, 0xffffffff ;  /* 0xffffffff00047882 */ /* 0x000fe20000000000 */
[----:B------:R-:W-:Y:S01]  /*0b90*/  MOV R8, UR40 ;  /* 0x0000002800087c02 */ /* 0x000fe20008000f00 */
[----:B------:R-:W-:Y:S01]  /*0ba0*/  IMAD.MOV.U32 R13, RZ, RZ, -0x800001 ;  /* 0xff7fffffff0d7424 */ /* 0x000fe200078e00ff */
[----:B------:R-:W-:Y:S02]  /*0bb0*/  LOP3.LUT R18, R16, 0x1f, RZ, 0xc0, !PT ;  /* 0x0000001f10127812 */ /* 0x000fe400078ec0ff */
[----:B------:R-:W-:Y:S01]  /*0bc0*/  SHF.L.U32 R8, R8, 0x9, RZ ;  /* 0x0000000908087819 */ /* 0x000fe200000006ff */
[----:B------:R-:W-:Y:S06]  /*0bd0*/  BRA.DIV UR4, `(.L_x_2262) ;  /* 0x0000002604bc7947 */ /* 0x000fec000b800000 */
[----:B------:R-:W0:Y:S02]  /*0be0*/  SHFL.BFLY PT, R14, R13, 0x10, 0x1f ;  /* 0x0e001f000d0e7f89 */ /* 0x000e2400000e0000 */
[----:B0-----:R-:W-:-:S05]  /*0bf0*/  FMNMX.FTZ R0, R14, -3.40282346638528859812e+38, !PT ;  /* 0xff7fffff0e007809 */ /* 0x001fca0007810000 */
[----:B------:R-:W0:Y:S02]  /*0c00*/  SHFL.BFLY PT, R14, R0, 0x8, 0x1f ;  /* 0x0d001f00000e7f89 */ /* 0x000e2400000e0000 */
[----:B0-----:R-:W-:-:S05]  /*0c10*/  FMNMX.FTZ R2, R0, R14, !PT ;  /* 0x0000000e00027209 */ /* 0x001fca0007810000 */
[----:B------:R0:W1:Y:S02]  /*0c20*/  SHFL.BFLY PT, R14, R2, 0x4, 0x1f ;  /* 0x0c801f00020e7f89 */ /* 0x00006400000e0000 */
.L_x_2296:
        /* <DEDUP_REMOVED lines=8> */
[----:B------:R-:W-:-:S05]  /*0cb0*/  IMAD.IADD R10, R10, 0x1, R15 ;  /* 0x000000010a0a7824 */ /* 0x000fca00078e020f */
[----:B------:R1:W-:Y:S01]  /*0cc0*/  @!P3 STS [R10], R13 ;  /* 0x0000000d0a00b388 */ /* 0x0003e20000000800 */
[----:B------:R-:W-:Y:S01]  /*0cd0*/  BAR.SYNC.DEFER_BLOCKING 0x0 ;  /* 0x0000000000007b1d */ /* 0x000fe20000010000 */
[C---:B------:R-:W-:Y:S01]  /*0ce0*/  ISETP.GT.U32.AND P2, PT, R18.reuse, 0x3, PT ;  /* 0x000000031200780c */ /* 0x040fe20003f44070 */
[----:B-1----:R-:W-:Y:S01]  /*0cf0*/  IMAD.MOV.U32 R13, RZ, RZ, -0x800001 ;  /* 0xff7fffffff0d7424 */ /* 0x002fe200078e00ff */
        /* <DEDUP_REMOVED lines=29> */
.L_x_2267:
        /* <DEDUP_REMOVED lines=11> */
.L_x_2266:
[----:B------:R-:W-:Y:S05]  /*0f80*/  BSYNC.RECONVERGENT B1 ;  /* 0x0000000000017941 */ /* 0x000fea0003800200 */
.L_x_2265:
        /* <DEDUP_REMOVED lines=12> */
.L_x_2270:
        /* <DEDUP_REMOVED lines=17> */
[----:B---3--:R-:W-:Y:S01]  /*1160*/  FADD.FTZ R22, -R2, R21 ;  /* 0x0000001502167221 */ /* 0x008fe20000010100 */
[----:B------:R-:W-:-:S03]  /*1170*/  FMUL.FTZ R29, R29, 1.4426950216293334961 ;  /* 0x3fb8aa3b1d1d7820 */ /* 0x000fc60000410000 */
[----:B------:R-:W-:Y:S01]  /*1180*/  FMUL.FTZ R26, R22, 1.4426950216293334961 ;  /* 0x3fb8aa3b161a7820 */ /* 0x000fe20000410000 */
[C---:B----4-:R-:W-:Y:S01]  /*1190*/  FADD.FTZ R22, -R2.reuse, R19 ;  /* 0x0000001302167221 */ /* 0x050fe20000010100 */
[----:B------:R-:W3:Y:S01]  /*11a0*/  MUFU.EX2 R24, R24 ;  /* 0x0000001800187308 */ /* 0x000ee20000000800 */
[----:B-----5:R-:W-:Y:S02]  /*11b0*/  FADD.FTZ R23, -R2, R23 ;  /* 0x0000001702177221 */ /* 0x020fe40000010100 */
[----:B------:R-:W-:Y:S01]  /*11c0*/  FMUL.FTZ R22, R22, 1.4426950216293334961 ;  /* 0x3fb8aa3b16167820 */ /* 0x000fe20000410000 */
[----:B------:R-:W-:Y:S01]  /*11d0*/  FADD.FTZ R17, -R2, R17 ;  /* 0x0000001102117221 */ /* 0x000fe20000010100 */
[----:B------:R-:W-:-:S03]  /*11e0*/  FMUL.FTZ R23, R23, 1.4426950216293334961 ;  /* 0x3fb8aa3b17177820 */ /* 0x000fc60000410000 */
[----:B------:R4:W5:Y:S01]  /*11f0*/  MUFU.EX2 R21, R29 ;  /* 0x0000001d00157308 */ /* 0x0009620000000800 */
[----:B-1----:R-:W-:Y:S01]  /*1200*/  FADD.FTZ R15, R20, R15 ;  /* 0x0000000f140f7221 */ /* 0x002fe20000010000 */
[----:B------:R5:W-:Y:S01]  /*1210*/  STS [R14+-0x400], R20 ;  /* 0xfffc00140e007388 */ /* 0x000be20000000800 */
[----:B------:R-:W-:-:S05]  /*1220*/  FMUL.FTZ R17, R17, 1.4426950216293334961 ;  /* 0x3fb8aa3b11117820 */ /* 0x000fca0000410000 */
[----:B------:R-:W1:Y:S01]  /*1230*/  MUFU.EX2 R19, R26 ;  /* 0x0000001a00137308 */ /* 0x000e620000000800 */
[----:B---3--:R-:W-:Y:S01]  /*1240*/  FADD.FTZ R28, R15, R24 ;  /* 0x000000180f1c7221 */ /* 0x008fe20000010000 */
[----:B----4-:R-:W3:Y:S04]  /*1250*/  LDS R29, [R14+0xe00] ;  /* 0x000e00000e1d7984 */ /* 0x010ee80000000800 */
[----:B------:R-:W4:Y:S02]  /*1260*/  LDS R15, [R14+0x1000] ;  /* 0x001000000e0f7984 */ /* 0x000f240000000800 */
[----:B------:R-:W0:Y:S01]  /*1270*/  MUFU.EX2 R22, R22 ;  /* 0x0000001600167308 */ /* 0x000e220000000800 */
[----:B-----5:R-:W-:Y:S01]  /*1280*/  FADD.FTZ R20, R28, R21 ;  /* 0x000000151c147221 */ /* 0x020fe20000010000 */
[----:B------:R-:W-:Y:S04]  /*1290*/  STS [R14], R21 ;  /* 0x000000150e007388 */ /* 0x000fe80000000800 */
[----:B------:R-:W-:Y:S02]  /*12a0*/  LDS R21, [R14+0x1600] ;  /* 0x001600000e157984 */ /* 0x000fe40000000800 */
[----:B------:R5:W2:Y:S02]  /*12b0*/  MUFU.EX2 R26, R23 ;  /* 0x00000017001a7308 */ /* 0x000aa40000000800 */
[----:B------:R0:W-:Y:S04]  /*12c0*/  STS [R14+-0x200], R24 ;  /* 0xfffe00180e007388 */ /* 0x0001e80000000800 */
[----:B-1----:R-:W-:Y:S02]  /*12d0*/  STS [R14+0x200], R19 ;  /* 0x000200130e007388 */ /* 0x002fe40000000800 */
[----:B------:R1:W3:Y:S01]  /*12e0*/  MUFU.EX2 R28, R17 ;  /* 0x00000011001c7308 */ /* 0x0002e20000000800 */
[----:B-----5:R-:W-:Y:S01]  /*12f0*/  FADD.FTZ R23, R20, R19 ;  /* 0x0000001314177221 */ /* 0x020fe20000010000 */
[----:B0-----:R0:W-:Y:S01]  /*1300*/  STS [R14+0x400], R22 ;  /* 0x000400160e007388 */ /* 0x0011e20000000800 */
[----:B------:R-:W-:-:S02]  /*1310*/  FADD.FTZ R24, -R2, R25 ;  /* 0x0000001902187221 */ /* 0x000fc40000010100 */
[----:B------:R-:W-:Y:S01]  /*1320*/  FADD.FTZ R20, R23, R22 ;  /* 0x0000001617147221 */ /* 0x000fe20000010000 */
[----:B------:R-:W-:Y:S01]  /*1330*/  LDS R19, [R14+0x1800] ;  /* 0x001800000e137984 */ /* 0x000fe20000000800 */
[----:B------:R-:W-:Y:S02]  /*1340*/  FMUL.FTZ R24, R24, 1.4426950216293334961 ;  /* 0x3fb8aa3b18187820 */ /* 0x000fe40000410000 */
[----:B--2---:R-:W-:Y:S01]  /*1350*/  FADD.FTZ R20, R20, R26 ;  /* 0x0000001a14147221 */ /* 0x004fe20000010000 */
[----:B-1----:R-:W1:Y:S01]  /*1360*/  LDS R17, [R14+0x1200] ;  /* 0x001200000e117984 */ /* 0x002e620000000800 */
[----:B0-----:R-:W-:-:S03]  /*1370*/  FADD.FTZ R22, -R2, R27 ;  /* 0x0000001b02167221 */ /* 0x001fc60000010100 */
[----:B------:R-:W0:Y:S01]  /*1380*/  LDS R23, [R14+0x1400] ;  /* 0x001400000e177984 */ /* 0x000e220000000800 */
[----:B------:R-:W2:Y:S01]  /*1390*/  MUFU.EX2 R27, R24 ;  /* 0x00000018001b7308 */ /* 0x000ea20000000800 */
[----:B------:R-:W-:Y:S01]  /*13a0*/  FMUL.FTZ R22, R22, 1.4426950216293334961 ;  /* 0x3fb8aa3b16167820 */ /* 0x000fe20000410000 */
[----:B---3--:R-:W-:Y:S01]  /*13b0*/  FADD.FTZ R20, R20, R28 ;  /* 0x0000001c14147221 */ /* 0x008fe20000010000 */
[----:B------:R-:W3:Y:S04]  /*13c0*/  LDS R25, [R14+0x1a00] ;  /* 0x001a00000e197984 */ /* 0x000ee80000000800 */
[----:B------:R5:W-:Y:S04]  /*13d0*/  STS [R14+0x600], R26 ;  /* 0x0006001a0e007388 */ /* 0x000be80000000800 */
[----:B------:R4:W-:Y:S01]  /*13e0*/  STS [R14+0x800], R28 ;  /* 0x0008001c0e007388 */ /* 0x0009e20000000800 */
[----:B-----5:R-:W-:Y:S01]  /*13f0*/  FADD.FTZ R26, -R2, R29 ;  /* 0x0000001d021a7221 */ /* 0x020fe20000010100 */
[----:B--2---:R-:W-:Y:S01]  /*1400*/  FADD.FTZ R20, R20, R27 ;  /* 0x0000001b14147221 */ /* 0x004fe20000010000 */
[----:B------:R1:W2:Y:S01]  /*1410*/  MUFU.EX2 R29, R22 ;  /* 0x00000016001d7308 */ /* 0x0002a20000000800 */
[----:B------:R-:W-:Y:S01]  /*1420*/  STS [R14+0xa00], R27 ;  /* 0x000a001b0e007388 */ /* 0x000fe20000000800 */
[----:B------:R-:W-:Y:S01]  /*1430*/  FMUL.FTZ R26, R26, 1.4426950216293334961 ;  /* 0x3fb8aa3b1a1a7820 */ /* 0x000fe20000410000 */
[----:B----4-:R-:W-:-:S04]  /*1440*/  FADD.FTZ R28, -R2, R15 ;  /* 0x0000000f021c7221 */ /* 0x010fc80000010100 */
[----:B------:R-:W-:Y:S01]  /*1450*/  FMUL.FTZ R28, R28, 1.4426950216293334961 ;  /* 0x3fb8aa3b1c1c7820 */ /* 0x000fe20000410000 */
[----:B------:R4:W5:Y:S01]  /*1460*/  MUFU.EX2 R15, R26 ;  /* 0x0000001a000f7308 */ /* 0x0009620000000800 */
[C---:B-1----:R-:W-:Y:S01]  /*1470*/  FADD.FTZ R22, -R2.reuse, R17 ;  /* 0x0000001102167221 */ /* 0x042fe20000010100 */
[----:B----4-:R-:W-:-:S06]  /*1480*/  FADD.FTZ R26, -R2, R19 ;  /* 0x00000013021a7221 */ /* 0x010fcc0000010100 */
[----:B------:R-:W1:Y:S01]  /*1490*/  MUFU.EX2 R17, R28 ;  /* 0x0000001c00117308 */ /* 0x000e620000000800 */
[----:B--2---:R-:W-:Y:S01]  /*14a0*/  FADD.FTZ R20, R20, R29 ;  /* 0x0000001d14147221 */ /* 0x004fe20000010000 */
[----:B------:R-:W-:Y:S01]  /*14b0*/  FMUL.FTZ R24, R22, 1.4426950216293334961 ;  /* 0x3fb8aa3b16187820 */ /* 0x000fe20000410000 */
[----:B0-----:R-:W-:Y:S01]  /*14c0*/  FADD.FTZ R22, -R2, R23 ;  /* 0x0000001702167221 */ /* 0x001fe20000010100 */
[----:B------:R-:W-:Y:S01]  /*14d0*/  FMUL.FTZ R26, R26, 1.4426950216293334961 ;  /* 0x3fb8aa3b1a1a7820 */ /* 0x000fe20000410000 */
[----:B------:R-:W-:Y:S01]  /*14e0*/  STS [R14+0xc00], R29 ;  /* 0x000c001d0e007388 */ /* 0x000fe20000000800 */
[----:B---3--:R-:W-:Y:S01]  /*14f0*/  FADD.FTZ R25, -R2, R25 ;  /* 0x0000001902197221 */ /* 0x008fe20000010100 */
[----:B-----5:R-:W-:Y:S01]  /*1500*/  FADD.FTZ R20, R20, R15 ;  /* 0x0000000f14147221 */ /* 0x020fe20000010000 */
[----:B------:R0:W2:Y:S01]  /*1510*/  MUFU.EX2 R23, R24 ;  /* 0x0000001800177308 */ /* 0x0000a20000000800 */
[----:B------:R3:W-:Y:S01]  /*1520*/  STS [R14+0xe00], R15 ;  /* 0x000e000f0e007388 */ /* 0x0007e20000000800 */
[----:B------:R-:W-:-:S06]  /*1530*/  FMUL.FTZ R25, R25, 1.4426950216293334961 ;  /* 0x3fb8aa3b19197820 */ /* 0x000fcc0000410000 */
[----:B------:R-:W4:Y:S01]  /*1540*/  MUFU.EX2 R25, R25 ;  /* 0x0000001900197308 */ /* 0x000f220000000800 */
[----:B0-----:R-:W-:Y:S01]  /*1550*/  FMUL.FTZ R24, R22, 1.4426950216293334961 ;  /* 0x3fb8aa3b16187820 */ /* 0x001fe20000410000 */
[----:B------:R-:W-:Y:S01]  /*1560*/  FADD.FTZ R22, -R2, R21 ;  /* 0x0000001502167221 */ /* 0x000fe20000010100 */
[----:B-1----:R-:W-:Y:S01]  /*1570*/  FADD.FTZ R20, R20, R17 ;  /* 0x0000001114147221 */ /* 0x002fe20000010000 */
[----:B------:R-:W-:Y:S02]  /*1580*/  STS [R14+0x1000], R17 ;  /* 0x001000110e007388 */ /* 0x000fe40000000800 */
[----:B------:R-:W-:Y:S02]  /*1590*/  FMUL.FTZ R22, R22, 1.4426950216293334961 ;  /* 0x3fb8aa3b16167820 */ /* 0x000fe40000410000 */
[----:B------:R-:W0:Y:S01]  /*15a0*/  MUFU.EX2 R21, R24 ;  /* 0x0000001800157308 */ /* 0x000e220000000800 */
[----:B--2---:R-:W-:Y:S01]  /*15b0*/  FADD.FTZ R20, R20, R23 ;  /* 0x0000001714147221 */ /* 0x004fe20000010000 */
[----:B------:R-:W-:Y:S06]  /*15c0*/  STS [R14+0x1200], R23 ;  /* 0x001200170e007388 */ /* 0x000fec0000000800 */
[----:B------:R-:W3:Y:S01]  /*15d0*/  MUFU.EX2 R19, R22 ;  /* 0x0000001600137308 */ /* 0x000ee20000000800 */
[----:B----4-:R-:W-:Y:S07]  /*15e0*/  STS [R14+0x1a00], R25 ;  /* 0x001a00190e007388 */ /* 0x010fee0000000800 */
[----:B------:R-:W1:Y:S01]  /*15f0*/  MUFU.EX2 R22, R26 ;  /* 0x0000001a00167308 */ /* 0x000e620000000800 */
[----:B0-----:R-:W-:Y:S01]  /*1600*/  FADD.FTZ R20, R20, R21 ;  /* 0x0000001514147221 */ /* 0x001fe20000010000 */
[----:B------:R-:W-:Y:S03]  /*1610*/  STS [R14+0x1400], R21 ;  /* 0x001400150e007388 */ /* 0x000fe60000000800 */
[----:B---3--:R-:W-:Y:S01]  /*1620*/  FADD.FTZ R15, R20, R19 ;  /* 0x00000013140f7221 */ /* 0x008fe20000010000 */
[----:B------:R-:W-:Y:S03]  /*1630*/  STS [R14+0x1600], R19 ;  /* 0x001600130e007388 */ /* 0x000fe60000000800 */
[----:B-1----:R-:W-:Y:S01]  /*1640*/  FADD.FTZ R20, R15, R22 ;  /* 0x000000160f147221 */ /* 0x002fe20000010000 */
[----:B------:R0:W-:Y:S03]  /*1650*/  STS [R14+0x1800], R22 ;  /* 0x001800160e007388 */ /* 0x0001e60000000800 */
[----:B------:R-:W-:Y:S01]  /*1660*/  FADD.FTZ R15, R20, R25 ;  /* 0x00000019140f7221 */ /* 0x000fe20000010000 */
[----:B0-----:R-:W-:Y:S01]  /*1670*/  VIADD R14, R14, 0x2000 ;  /* 0x000020000e0e7836 */ /* 0x001fe20000000000 */
[----:B------:R-:W-:Y:S06]  /*1680*/  @!P4 BRA `(.L_x_2270) ;  /* 0xfffffff80070c947 */ /* 0x000fec000383ffff */
.L_x_2269:
[----:B------:R-:W-:Y:S05]  /*1690*/  BSYNC.RECONVERGENT B1 ;  /* 0x0000000000017941 */ /* 0x000fea0003800200 */
.L_x_2268:
        /* <DEDUP_REMOVED lines=29> */
[----:B------:R2:W3:Y:S01]  /*1870*/  MUFU.EX2 R27, R20 ;  /* 0x00000014001b7308 */ /* 0x0004e20000000800 */
[----:B0-----:R-:W-:Y:S01]  /*1880*/  STS [R14+-0x400], R19 ;  /* 0xfffc00130e007388 */ /* 0x001fe20000000800 */
[----:B------:R-:W-:Y:S01]  /*1890*/  FADD.FTZ R13, -R2, R13 ;  /* 0x0000000d020d7221 */ /* 0x000fe20000010100 */
[----:B------:R-:W-:-:S03]  /*18a0*/  FMUL.FTZ R28, R28, 1.4426950216293334961 ;  /* 0x3fb8aa3b1c1c7820 */ /* 0x000fc60000410000 */
[----:B------:R-:W-:Y:S02]  /*18b0*/  FMUL.FTZ R13, R13, 1.4426950216293334961 ;  /* 0x3fb8aa3b0d0d7820 */ /* 0x000fe40000410000 */
[----:B------:R-:W0:Y:S01]  /*18c0*/  MUFU.EX2 R25, R22 ;  /* 0x0000001600197308 */ /* 0x000e220000000800 */
[----:B--2---:R-:W-:Y:S01]  /*18d0*/  FADD.FTZ R20, R15, R19 ;  /* 0x000000130f147221 */ /* 0x004fe20000010000 */
[----:B-1----:R-:W-:Y:S03]  /*18e0*/  STS [R14+-0x200], R17 ;  /* 0xfffe00110e007388 */ /* 0x002fe60000000800 */
[----:B------:R-:W-:-:S03]  /*18f0*/  FADD.FTZ R20, R20, R17 ;  /* 0x0000001114147221 */ /* 0x000fc60000010000 */
[----:B------:R-:W1:Y:S01]  /*1900*/  MUFU.EX2 R23, R24 ;  /* 0x0000001800177308 */ /* 0x000e620000000800 */
[----:B---3--:R-:W-:Y:S01]  /*1910*/  FADD.FTZ R20, R20, R27 ;  /* 0x0000001b14147221 */ /* 0x008fe20000010000 */
        /* <DEDUP_REMOVED lines=15> */
.L_x_2272:
[----:B------:R-:W-:Y:S05]  /*1a10*/  BSYNC.RECONVERGENT B1 ;  /* 0x0000000000017941 */ /* 0x000fea0003800200 */
.L_x_2271:
        /* <DEDUP_REMOVED lines=26> */
.L_x_2264:
[----:B------:R-:W-:Y:S05]  /*1bc0*/  BSYNC.RECONVERGENT B0 ;  /* 0x0000000000007941 */ /* 0x000fea0003800200 */
.L_x_2263:
        /* <DEDUP_REMOVED lines=37> */
[----:B------:R-:W-:Y:S01]  /*1e20*/  IADD3 R12, PT, PT, -R12, RZ, RZ ;  /* 0x000000ff0c0c7210 */ /* 0x000fe20007ffe1ff */
[----:B------:R-:W-:Y:S01]  /*1e30*/  IMAD.IADD R8, R15, 0x1, R16 ;  /* 0x000000010f087824 */ /* 0x000fe200078e0210 */
[----:B------:R-:W-:-:S07]  /*1e40*/  LEA R10, R16, R17, 0x2 ;  /* 0x00000011100a7211 */ /* 0x000fce00078e10ff */
.L_x_2277:
[----:B------:R-:W1:Y:S01]  /*1e50*/  LDS R14, [R10] ;  /* 0x000000000a0e7984 */ /* 0x000e620000000800 */
[----:B------:R-:W-:-:S05]  /*1e60*/  VIADD R12, R12, 0x1 ;  /* 0x000000010c0c7836 */ /* 0x000fca0000000000 */
[----:B------:R-:W-:Y:S01]  /*1e70*/  ISETP.NE.AND P0, PT, R12, RZ, PT ;  /* 0x000000ff0c00720c */ /* 0x000fe20003f05270 */
[----:B-1----:R-:W-:-:S05]  /*1e80*/  FMUL.FTZ R15, R14, R7 ;  /* 0x000000070e0f7220 */ /* 0x002fca0000410000 */
[----:B------:R1:W-:Y:S02]  /*1e90*/  STS [R10], R15 ;  /* 0x0000000f0a007388 */ /* 0x0003e40000000800 */
[----:B-1----:R-:W-:-:S05]  /*1ea0*/  IADD3 R10, PT, PT, R10, 0x200, RZ ;  /* 0x000002000a0a7810 */ /* 0x002fca0007ffe0ff */
[----:B------:R-:W-:Y:S05]  /*1eb0*/  @P0 BRA `(.L_x_2277) ;  /* 0xfffffffc00e40947 */ /* 0x000fea000383ffff */
.L_x_2276:
[----:B------:R-:W-:Y:S05]  /*1ec0*/  BSYNC.RECONVERGENT B1 ;  /* 0x0000000000017941 */ /* 0x000fea0003800200 */
.L_x_2275:
        /* <DEDUP_REMOVED lines=12> */
.L_x_2280:
[----:B------:R-:W1:Y:S01]  /*1f90*/  LDS R15, [R0+-0x400] ;  /* 0xfffc0000000f7984 */ /* 0x000e620000000800 */
[----:B------:R-:W-:-:S03]  /*1fa0*/  IADD3 R8, PT, PT, R8, 0x800, RZ ;  /* 0x0000080008087810 */ /* 0x000fc60007ffe0ff */
[----:B------:R-:W2:Y:S01]  /*1fb0*/  LDS R17, [R0+-0x200] ;  /* 0xfffe000000117984 */ /* 0x000ea20000000800 */
[----:B------:R-:W-:-:S03]  /*1fc0*/  ISETP.GE.AND P1, PT, R8, R11, PT ;  /* 0x0000000b0800720c */ /* 0x000fc60003f26270 */
[----:B------:R-:W3:Y:S04]  /*1fd0*/  LDS R12, [R0] ;  /* 0x00000000000c7984 */ /* 0x000ee80000000800 */
[----:B------:R-:W4:Y:S04]  /*1fe0*/  LDS R14, [R0+0x200] ;  /* 0x00020000000e7984 */ /* 0x000f280000000800 */
[----:B------:R-:W5:Y:S04]  /*1ff0*/  LDS R10, [R0+0x400] ;  /* 0x00040000000a7984 */ /* 0x000f680000000800 */
[----:B------:R-:W-:Y:S04]  /*2000*/  LDS R18, [R0+0x600] ;  /* 0x0006000000127984 */ /* 0x000fe80000000800 */
[----:B------:R-:W-:Y:S04]  /*2010*/  LDS R20, [R0+0x800] ;  /* 0x0008000000147984 */ /* 0x000fe80000000800 */
        /* <DEDUP_REMOVED lines=12> */
[----:B------:R-:W5:Y:S04]  /*20e0*/  LDS R19, [R0+0x1800] ;  /* 0x0018000000137984 */ /* 0x000f680000000800 */
[----:B------:R-:W5:Y:S04]  /*20f0*/  LDS R17, [R0+0x1a00] ;  /* 0x001a000000117984 */ /* 0x000f680000000800 */
[----:B------:R1:W-:Y:S01]  /*2100*/  STS [R0+-0x400], R25 ;  /* 0xfffc001900007388 */ /* 0x0003e20000000800 */
[----:B0-----:R-:W-:-:S03]  /*2110*/  FMUL.FTZ R22, R22, R7 ;  /* 0x0000000716167220 */ /* 0x001fc60000410000 */
[----:B------:R0:W-:Y:S01]  /*2120*/  STS [R0+-0x200], R27 ;  /* 0xfffe001b00007388 */ /* 0x0001e20000000800 */
[----:B------:R-:W-:-:S03]  /*2130*/  FMUL.FTZ R28, R28, R7 ;  /* 0x000000071c1c7220 */ /* 0x000fc60000410000 */
[----:B------:R2:W-:Y:S01]  /*2140*/  STS [R0], R29 ;  /* 0x0000001d00007388 */ /* 0x0005e20000000800 */
[-C--:B-1----:R-:W-:Y:S01]  /*2150*/  FMUL.FTZ R25, R18, R7.reuse ;  /* 0x0000000712197220 */ /* 0x082fe20000410000 */
[-C--:B------:R-:W-:Y:S02]  /*2160*/  FMUL.FTZ R26, R26, R7.reuse ;  /* 0x000000071a1a7220 */ /* 0x080fe40000410000 */
[----:B------:R-:W-:Y:S01]  /*2170*/  STS [R0+0x200], R14 ;  /* 0x0002000e00007388 */ /* 0x000fe20000000800 */
[----:B0-----:R-:W-:-:S03]  /*2180*/  FMUL.FTZ R27, R20, R7 ;  /* 0x00000007141b7220 */ /* 0x001fc60000410000 */
        /* <DEDUP_REMOVED lines=20> */
.L_x_2279:
[----:B------:R-:W-:Y:S05]  /*22d0*/  BSYNC.RECONVERGENT B1 ;  /* 0x0000000000017941 */ /* 0x000fea0003800200 */
.L_x_2278:
        /* <DEDUP_REMOVED lines=31> */
.L_x_2282:
[----:B------:R-:W-:Y:S05]  /*24d0*/  BSYNC.RECONVERGENT B1 ;  /* 0x0000000000017941 */ /* 0x000fea0003800200 */
.L_x_2281:
        /* <DEDUP_REMOVED lines=14> */
.L_x_2274:
[----:B------:R-:W-:Y:S05]  /*25c0*/  BSYNC.RECONVERGENT B0 ;  /* 0x0000000000007941 */ /* 0x000fea0003800200 */
.L_x_2273:
[----:B------:R-:W-:Y:S01]  /*25d0*/  BAR.SYNC.DEFER_BLOCKING 0x0 ;  /* 0x0000000000007b1d */ /* 0x000fe20000010000 */
[----:B------:R-:W-:Y:S02]  /*25e0*/  ISETP.NE.AND P0, PT, R16, RZ, PT ;  /* 0x000000ff1000720c */ /* 0x000fe40003f05270 */
[----:B------:R-:W-:-:S03]  /*25f0*/  ISETP.GE.U32.AND P1, PT, R5, R4, PT ;  /* 0x000000040500720c */ /* 0x000fc60003f26070 */
[----:B------:R-:W-:Y:S08]  /*2600*/  BSSY.RECONVERGENT B0, `(.L_x_2283) ;  /* 0x0000013000007945 */ /* 0x000ff00003800200 */
[----:B------:R-:W-:Y:S05]  /*2610*/  @P0 BRA `(.L_x_2284) ;  /* 0x0000000000440947 */ /* 0x000fea0003800000 */
[----:B------:R-:W3:Y:S01]  /*2620*/  LDCU.128 UR8, c[0x0][0x380] ;  /* 0x00007000ff0877ac */ /* 0x000ee20008000c00 */
[----:B------:R-:W-:-:S04]  /*2630*/  UIMAD UR4, UR39, UR43, UR42 ;  /* 0x0000002b270472a4 */ /* 0x000fc8000f8e022a */
[----:B------:R-:W-:-:S04]  /*2640*/  UIMAD UR4, UR4, UR41, URZ ;  /* 0x00000029040472a4 */ /* 0x000fc8000f8e02ff */
[----:B------:R-:W-:-:S04]  /*2650*/  UIADD3 UR5, UP0, UPT, UR4, UR40, URZ ;  /* 0x0000002804057290 */ /* 0x000fc8000ff1e0ff */
[----:B------:R-:W-:Y:S02]  /*2660*/  USHF.L.U32 UR4, UR5, 0x2, URZ ;  /* 0x0000000205047899 */ /* 0x000fe400080006ff */
[----:B------:R-:W-:Y:S02]  /*2670*/  UIADD3.X UR7, UPT, UPT, URZ, URZ, URZ, UP0, !UPT ;  /* 0x000000ffff077290 */ /* 0x000fe400087fe4ff */
[----:B---3--:R-:W-:Y:S02]  /*2680*/  UIADD3 UR6, UP0, UPT, UR4, UR10, URZ ;  /* 0x0000000a04067290 */ /* 0x008fe4000ff1e0ff */
[----:B------:R-:W-:Y:S02]  /*2690*/  USHF.L.U64.HI UR5, UR5, 0x2, UR7 ;  /* 0x0000000205057899 */ /* 0x000fe40008010207 */
[----:B------:R-:W-:Y:S02]  /*26a0*/  UIADD3 UR4, UP1, UPT, UR4, UR8, URZ ;  /* 0x0000000804047290 */ /* 0x000fe4000ff3e0ff */
[----:B------:R-:W-:Y:S01]  /*26b0*/  UIADD3.X UR7, UPT, UPT, UR5, UR11, URZ, UP0, !UPT ;  /* 0x0000000b05077290 */ /* 0x000fe200087fe4ff */
[----:B------:R-:W-:Y:S01]  /*26c0*/  IMAD.U32 R8, RZ, RZ, UR6 ;  /* 0x00000006ff087e24 */ /* 0x000fe2000f8e00ff */
[----:B------:R-:W-:-:S02]  /*26d0*/  UIADD3.X UR5, UPT, UPT, UR5, UR9, URZ, UP1, !UPT ;  /* 0x0000000905057290 */ /* 0x000fc40008ffe4ff */
[----:B------:R-:W-:Y:S02]  /*26e0*/  MOV R10, UR4 ;  /* 0x00000004000a7c02 */ /* 0x000fe40008000f00 */
[----:B--2---:R-:W-:Y:S02]  /*26f0*/  IMAD.U32 R9, RZ, RZ, UR7 ;  /* 0x00000007ff097e24 */ /* 0x004fe4000f8e00ff */
[----:B------:R-:W-:-:S03]  /*2700*/  MOV R11, UR5 ;  /* 0x00000005000b7c02 */ /* 0x000fc60008000f00 */
[----:B0-----:R3:W-:Y:S04]  /*2710*/  STG.E desc[UR36][R8.64], R2 ;  /* 0x0000000208007986 */ /* 0x0017e8000c101924 */
[----:B-1----:R3:W-:Y:S02]  /*2720*/  STG.E desc[UR36][R10.64], R13 ;  /* 0x0000000d0a007986 */ /* 0x0027e4000c101924 */
.L_x_2284:
[----:B------:R-:W-:Y:S05]  /*2730*/  BSYNC.RECONVERGENT B0 ;  /* 0x0000000000007941 */ /* 0x000fea0003800200 */
.L_x_2283:
[----:B------:R-:W-:Y:S05]  /*2740*/  @P1 BRA `(.L_x_2285) ;  /* 0x00000004002c1947 */ /* 0x000fea0003800000 */
[----:B-1-3--:R-:W1:Y:S01]  /*2750*/  LDC R13, c[0x0][0x400] ;  /* 0x00010000ff0d7b82 */ /* 0x00ae620000000800 */
[----:B--2---:R-:W2:Y:S01]  /*2760*/  I2F.RP R7, R3 ;  /* 0x0000000300077306 */ /* 0x004ea20000209400 */
[----:B------:R-:W3:Y:S06]  /*2770*/  LDCU UR4, c[0x0][0x3fc] ;  /* 0x00007f80ff0477ac */ /* 0x000eec0008000800 */
[----:B0-----:R-:W0:Y:S01]  /*2780*/  LDC R2, c[0x0][0x404] ;  /* 0x00010100ff027b82 */ /* 0x001e220000000800 */
[----:B--2---:R-:W2:Y:S01]  /*2790*/  MUFU.RCP R7, R7 ;  /* 0x0000000700077308 */ /* 0x004ea20000001000 */
[----:B-1----:R-:W-:-:S02]  /*27a0*/  IABS R0, R13 ;  /* 0x0000000d00007213 */ /* 0x002fc40000000000 */
[----:B------:R-:W-:-:S05]  /*27b0*/  ISETP.NE.AND P1, PT, R13, RZ, PT ;  /* 0x000000ff0d00720c */ /* 0x000fca0003f25270 */
[----:B------:R-:W1:Y:S01]  /*27c0*/  I2F.RP R12, R0 ;  /* 0x00000000000c7306 */ /* 0x000e620000209400 */
[----:B0-----:R-:W-:Y:S01]  /*27d0*/  ISETP.NE.AND P2, PT, R2, RZ, PT ;  /* 0x000000ff0200720c */ /* 0x001fe20003f45270 */
[----:B--2---:R-:W-:-:S06]  /*27e0*/  VIADD R8, R7, 0xffffffe ;  /* 0x0ffffffe07087836 */ /* 0x004fcc0000000000 */
[----:B------:R0:W2:Y:S08]  /*27f0*/  F2I.FTZ.U32.TRUNC.NTZ R9, R8 ;  /* 0x0000000800097305 */ /* 0x0000b0000021f000 */
[----:B-1----:R-:W1:Y:S01]  /*2800*/  MUFU.RCP R12, R12 ;  /* 0x0000000c000c7308 */ /* 0x002e620000001000 */
[----:B0-----:R-:W-:Y:S02]  /*2810*/  IMAD.MOV.U32 R8, RZ, RZ, RZ ;  /* 0x000000ffff087224 */ /* 0x001fe400078e00ff */
[----:B--2---:R-:W-:-:S04]  /*2820*/  IMAD.MOV R14, RZ, RZ, -R9 ;  /* 0x000000ffff0e7224 */ /* 0x004fc800078e0a09 */
[----:B------:R-:W-:-:S04]  /*2830*/  IMAD R7, R14, R3, RZ ;  /* 0x000000030e077224 */ /* 0x000fc800078e02ff */
[----:B------:R-:W-:Y:S01]  /*2840*/  IMAD.HI.U32 R8, R9, R7, R8 ;  /* 0x0000000709087227 */ /* 0x000fe200078e0008 */
[----:B------:R-:W-:Y:S02]  /*2850*/  IABS R7, R2 ;  /* 0x0000000200077213 */ /* 0x000fe40000000000 */
[----:B-1----:R-:W-:Y:S01]  /*2860*/  IADD3 R10, PT, PT, R12, 0xffffffe, RZ ;  /* 0x0ffffffe0c0a7810 */ /* 0x002fe20007ffe0ff */
[----:B---3--:R-:W-:-:S03]  /*2870*/  VIADD R12, R6, -UR4 ;  /* 0x80000004060c7c36 */ /* 0x008fc60008000000 */
[----:B------:R0:W1:Y:S02]  /*2880*/  F2I.FTZ.U32.TRUNC.NTZ R11, R10 ;  /* 0x0000000a000b7305 */ /* 0x000064000021f000 */
[----:B0-----:R-:W-:Y:S01]  /*2890*/  HFMA2 R10, -RZ, RZ, 0, 0 ;  /* 0x00000000ff0a7431 */ /* 0x001fe200000001ff */
[----:B-1----:R-:W-:-:S05]  /*28a0*/  IADD3 R15, PT, PT, RZ, -R11, RZ ;  /* 0x8000000bff0f7210 */ /* 0x002fca0007ffe0ff */
[----:B------:R-:W-:-:S04]  /*28b0*/  IMAD R15, R15, R0, RZ ;  /* 0x000000000f0f7224 */ /* 0x000fc800078e02ff */
[----:B------:R-:W-:Y:S01]  /*28c0*/  IMAD.HI.U32 R14, R11, R15, R10 ;  /* 0x0000000f0b0e7227 */ /* 0x000fe200078e000a */
[----:B------:R-:W-:-:S07]  /*28d0*/  MOV R11, R7 ;  /* 0x00000007000b7202 */ /* 0x000fce0000000f00 */
.L_x_2287:
        /* <DEDUP_REMOVED lines=15> */
[----:B------:R-:W-:-:S04]  /*29d0*/  IADD3 R10, PT, PT, R9, UR38, RZ ;  /* 0x00000026090a7c10 */ /* 0x000fc8000fffe0ff */
        /* <DEDUP_REMOVED lines=18> */
.L_x_2286:
        /* <DEDUP_REMOVED lines=16> */
.L_x_2285:
[----:B------:R-:W-:Y:S05]  /*2c00*/  WARPSYNC.ALL ;  /* 0x0000000000007948 */ /* 0x000fea0003800000 */
[----:B------:R-:W4:Y:S08]  /*2c10*/  S2UR UR5, SR_CgaCtaId ;  /* 0x00000000000579c3 */ /* 0x000f300000008800 */
[----:B------:R-:W-:Y:S01]  /*2c20*/  BAR.SYNC.DEFER_BLOCKING 0x0 ;  /* 0x0000000000007b1d */ /* 0x000fe20000010000 */
[----:B0--3--:R-:W-:-:S02]  /*2c30*/  LOP3.LUT R2, R16, 0x3c0, RZ, 0xc0, !PT ;  /* 0x000003c010027812 */ /* 0x009fc400078ec0ff */
[----:B-12---:R-:W-:Y:S02]  /*2c40*/  CS2R R6, SRZ ;  /* 0x0000000000067805 */ /* 0x006fe4000001ff00 */
[----:B------:R-:W-:Y:S02]  /*2c50*/  LOP3.LUT R3, R16, 0x1f, RZ, 0xc0, !PT ;  /* 0x0000001f10037812 */ /* 0x000fe400078ec0ff */
[----:B------:R-:W-:Y:S01]  /*2c60*/  SHF.R.U32.HI R0, RZ, 0x5, R16 ;  /* 0x00000005ff007819 */ /* 0x000fe20000011610 */
[----:B------:R-:W-:Y:S01]  /*2c70*/  UMOV UR4, 0x400 ;  /* 0x0000040000047882 */ /* 0x000fe20000000000 */
[----:B------:R-:W-:Y:S01]  /*2c80*/  ISETP.NE.AND P0, PT, R2, 0x40, PT ;  /* 0x000000400200780c */ /* 0x000fe20003f05270 */
[----:B------:R-:W-:Y:S01]  /*2c90*/  UIADD3 UR4, UPT, UPT, UR4, 0x20, URZ ;  /* 0x0000002004047890 */ /* 0x000fe2000fffe0ff */
[----:B------:R-:W-:Y:S01]  /*2ca0*/  ISETP.GT.U32.AND P1, PT, R16, 0x3f, PT ;  /* 0x0000003f1000780c */ /* 0x000fe20003f24070 */
[----:B------:R-:W-:Y:S01]  /*2cb0*/  IMAD R0, R0, 0xc0, R3 ;  /* 0x000000c000007824 */ /* 0x000fe200078e0203 */
[C---:B------:R-:W-:Y:S01]  /*2cc0*/  LOP3.LUT R4, R16.reuse, 0x3e0, RZ, 0xc0, !PT ;  /* 0x000003e010047812 */ /* 0x040fe200078ec0ff */
[----:B------:R-:W-:Y:S01]  /*2cd0*/  BSSY.RECONVERGENT B0, `(.L_x_2288) ;  /* 0x000001c000007945 */ /* 0x000fe20003800200 */
[----:B------:R-:W-:Y:S01]  /*2ce0*/  HFMA2 R3, -RZ, RZ, 0, 0 ;  /* 0x00000000ff037431 */ /* 0x000fe200000001ff */
[----:B------:R-:W-:-:S02]  /*2cf0*/  ISETP.GT.U32.AND P3, PT, R16, 0x1f, PT ;  /* 0x0000001f1000780c */ /* 0x000fc40003f64070 */
[----:B------:R-:W-:Y:S02]  /*2d00*/  ISETP.NE.AND P2, PT, R4, 0x20, PT ;  /* 0x000000200400780c */ /* 0x000fe40003f45270 */
[----:B------:R-:W-:Y:S02]  /*2d10*/  CS2R R4, SRZ ;  /* 0x0000000000047805 */ /* 0x000fe4000001ff00 */
[----:B------:R-:W-:Y:S01]  /*2d20*/  MOV R8, RZ ;  /* 0x000000ff00087202 */ /* 0x000fe20000000f00 */
[----:B----4-:R-:W-:-:S06]  /*2d30*/  ULEA UR4, UR5, UR4, 0x18 ;  /* 0x0000000405047291 */ /* 0x010fcc000f8ec0ff */
[----:B------:R-:W-:-:S05]  /*2d40*/  LEA R0, R0, UR4, 0x2 ;  /* 0x0000000400007c11 */ /* 0x000fca000f8e10ff */
        /* <DEDUP_REMOVED lines=20> */
.L_x_2289:
[----:B------:R-:W-:Y:S05]  /*2e90*/  BSYNC.RECONVERGENT B0 ;  /* 0x0000000000007941 */ /* 0x000fea0003800200 */
.L_x_2288:
        /* <DEDUP_REMOVED lines=22> */
.L_x_2291:
[----:B------:R-:W-:Y:S05]  /*3000*/  BSYNC.RECONVERGENT B0 ;  /* 0x0000000000007941 */ /* 0x000fea0003800200 */
.L_x_2290:
        /* <DEDUP_REMOVED lines=9> */
[----:B0-----:R-:W-:Y:S02]  /*30a0*/  PRMT R0, R8, 0x7632, R0 ;  /* 0x0000763208007816 */ /* 0x001fe40000000000 */
[----:B------:R-:W-:Y:S01]  /*30b0*/  PRMT R5, R6, 0x7632, R5 ;  /* 0x0000763206057816 */ /* 0x000fe20000000005 */
[----:B------:R-:W-:Y:S01]  /*30c0*/  UIMAD UR5, UR5, 0xc0, URZ ;  /* 0x000000c0050578a4 */ /* 0x000fe2000f8e02ff */
[----:B------:R-:W-:-:S03]  /*30d0*/  PRMT R7, R4, 0x7632, R7 ;  /* 0x0000763204077816 */ /* 0x000fc60000000007 */
[----:B------:R-:W-:-:S06]  /*30e0*/  UIADD3 UR4, UP0, UPT, UR5, UR4, URZ ;  /* 0x0000000405047290 */ /* 0x000fcc000ff1e0ff */
[----:B------:R-:W-:Y:S01]  /*30f0*/  IMAD.U32 R9, RZ, RZ, UR4 ;  /* 0x00000004ff097e24 */ /* 0x000fe2000f8e00ff */
[----:B------:R-:W-:-:S04]  /*3100*/  UIADD3.X UR4, UPT, UPT, URZ, URZ, URZ, UP0, !UPT ;  /* 0x000000ffff047290 */ /* 0x000fc800087fe4ff */
[----:B------:R-:W-:Y:S02]  /*3110*/  LOP3.LUT R16, R9, 0x1f, R16, 0xf8, !PT ;  /* 0x0000001f09107812 */ /* 0x000fe400078ef810 */
[----:B------:R-:W-:Y:S02]  /*3120*/  MOV R9, UR4 ;  /* 0x0000000400097c02 */ /* 0x000fe40008000f00 */
[----:B-1----:R-:W-:-:S04]  /*3130*/  LEA R2, P0, R16, UR6, 0x1 ;  /* 0x0000000610027c11 */ /* 0x002fc8000f8008ff */
[----:B------:R-:W-:-:S05]  /*3140*/  LEA.HI.X R3, R16, UR7, R9, 0x1, P0 ;  /* 0x0000000710037c11 */ /* 0x000fca00080f0c09 */
[----:B------:R-:W-:Y:S04]  /*3150*/  STG.E.U16 desc[UR36][R2.64], R8 ;  /* 0x0000000802007986 */ /* 0x000fe8000c101524 */
[----:B------:R-:W-:Y:S04]  /*3160*/  STG.E.U16 desc[UR36][R2.64+0x40], R0 ;  /* 0x0000400002007986 */ /* 0x000fe8000c101524 */
[----:B------:R-:W-:Y:S04]  /*3170*/  STG.E.U16 desc[UR36][R2.64+0x80], R6 ;  /* 0x0000800602007986 */ /* 0x000fe8000c101524 */
[----:B------:R-:W-:Y:S04]  /*3180*/  STG.E.U16 desc[UR36][R2.64+0xc0], R5 ;  /* 0x0000c00502007986 */ /* 0x000fe8000c101524 */
[----:B------:R-:W-:Y:S04]  /*3190*/  STG.E.U16 desc[UR36][R2.64+0x100], R4 ;  /* 0x0001000402007986 */ /* 0x000fe8000c101524 */
[----:B------:R-:W-:Y:S01]  /*31a0*/  STG.E.U16 desc[UR36][R2.64+0x140], R7 ;  /* 0x0001400702007986 */ /* 0x000fe2000c101524 */
[----:B------:R-:W-:Y:S05]  /*31b0*/  EXIT ;  /* 0x000000000000794d */ /* 0x000fea0003800000 */
.L_x_2260:
        /* <DEDUP_REMOVED lines=16> */
.L_x_2292:
[----:B------:R-:W-:Y:S05]  /*32c0*/  EXIT ;  /* 0x000000000000794d */ /* 0x000fea0003800000 */
.L_x_2262:
[----:B------:R-:W-:Y:S02]  /*32d0*/  HFMA2 R12, -RZ, RZ, 0, 9.5367431640625e-07 ;  /* 0x00000010ff0c7431 */ /* 0x000fe400000001ff */
[----:B------:R-:W-:Y:S01]  /*32e0*/  IMAD.MOV.U32 R11, RZ, RZ, 0x1f ;  /* 0x0000001fff0b7424 */ /* 0x000fe200078e00ff */
[----:B------:R-:W-:-:S07]  /*32f0*/  MOV R15, 0xffffffff ;  /* 0xffffffff000f7802 */ /* 0x000fce0000000f00 */
[----:B------:R-:W-:Y:S05]  /*3300*/  WARPSYNC.COLLECTIVE R15, `(.L_x_2293) ;  /* 0x000000000f087348 */ /* 0x000fea0003c00000 */
[----:B------:R0:W1:Y:S02]  /*3310*/  SHFL.BFLY P6, R14, R13, R12, R11 ;  /* 0x0c00000c0d0e7389 */ /* 0x00006400000c000b */
[----:B01----:R-:W-:Y:S05]  /*3320*/  ENDCOLLECTIVE ;  /* 0x000000000000791b */ /* 0x003fea0003800000 */
.L_x_2293:
[----:B------:R-:W-:Y:S01]  /*3330*/  IMAD.MOV.U32 R12, RZ, RZ, 0x8 ;  /* 0x00000008ff0c7424 */ /* 0x000fe200078e00ff */
[----:B------:R-:W-:-:S04]  /*3340*/  FMNMX.FTZ R0, R14, -3.40282346638528859812e+38, !PT ;  /* 0xff7fffff0e007809 */ /* 0x000fc80007810000 */
[----:B------:R-:W-:-:S07]  /*3350*/  MOV R13, R0 ;  /* 0x00000000000d7202 */ /* 0x000fce0000000f00 */
[----:B------:R-:W-:Y:S05]  /*3360*/  WARPSYNC.COLLECTIVE R15, `(.L_x_2294) ;  /* 0x000000000f087348 */ /* 0x000fea0003c00000 */
[----:B------:R0:W1:Y:S02]  /*3370*/  SHFL.BFLY P6, R14, R13, R12, R11 ;  /* 0x0c00000c0d0e7389 */ /* 0x00006400000c000b */
[----:B01----:R-:W-:Y:S05]  /*3380*/  ENDCOLLECTIVE ;  /* 0x000000000000791b */ /* 0x003fea0003800000 */
.L_x_2294:
[----:B------:R-:W-:Y:S01]  /*3390*/  HFMA2 R12, -RZ, RZ, 0, 2.384185791015625e-07 ;  /* 0x00000004ff0c7431 */ /* 0x000fe200000001ff */
[----:B------:R-:W-:-:S04]  /*33a0*/  FMNMX.FTZ R2, R0, R14, !PT ;  /* 0x0000000e00027209 */ /* 0x000fc80007810000 */
[----:B------:R-:W-:-:S07]  /*33b0*/  MOV R13, R2 ;  /* 0x00000002000d7202 */ /* 0x000fce0000000f00 */
[----:B------:R-:W-:Y:S05]  /*33c0*/  WARPSYNC.COLLECTIVE R15, `(.L_x_2295) ;  /* 0x000000000f087348 */ /* 0x000fea0003c00000 */
[----:B------:R0:W1:Y:S02]  /*33d0*/  SHFL.BFLY P6, R14, R13, R12, R11 ;  /* 0x0c00000c0d0e7389 */ /* 0x00006400000c000b */
[----:B01----:R-:W-:Y:S05]  /*33e0*/  ENDCOLLECTIVE ;  /* 0x000000000000791b */ /* 0x003fea0003800000 */
.L_x_2295:
[----:B------:R-:W-:Y:S05]  /*33f0*/  BRA `(.L_x_2296) ;  /* 0xffffffd8000c7947 */ /* 0x000fea000383ffff */
.L_x_2297:
        /* <DEDUP_REMOVED lines=16> */
.L_x_27291:


//--------------------- .text._ZN4vllm25paged_attention_v2_kernelI13__nv_bfloat16hLi128ELi8ELi128ELNS_18Fp8KVCacheDataTypeE2ELb1ELi512EEEvPfS3_PT_PKS4_PKT0_SA_ifPKiSC_iPKfiiiSE_SE_iiiii --------------------------
	.section	.text._ZN4vllm25paged_attention_v2_kernelI13__nv_bfloat16hLi128ELi8ELi128ELNS_18Fp8KVCacheDataTypeE2ELb1ELi512EEEvPfS3_PT_PKS4_PKT0_SA_ifPKiSC_iPKfiiiSE_SE_iiiii,"ax",@progbits
	.align	128
        .global         _ZN4vllm25paged_attention_v2_kernelI13__nv_bfloat16hLi128ELi8ELi128ELNS_18Fp8KVCacheDataTypeE2ELb1ELi512EEEvPfS3_PT_PKS4_PKT0_SA_ifPKiSC_iPKfiiiSE_SE_iiiii
        .type           _ZN4vllm25paged_attention_v2_kernelI13__nv_bfloat16hLi128ELi8ELi128ELNS_18Fp8KVCacheDataTypeE2ELb1ELi512EEEvPfS3_PT_PKS4_PKT0_SA_ifPKiSC_iPKfiiiSE_SE_iiiii,@function
        .size           _ZN4vllm25paged_attention_v2_kernelI13__nv_bfloat16hLi128ELi8ELi128ELNS_18Fp8KVCacheDataTypeE2ELb1ELi512EEEvPfS3_PT_PKS4_PKT0_SA_ifPKiSC_iPKfiiiSE_SE_iiiii,(.L_x_27292 - _ZN4vllm25paged_attention_v2_kernelI13__nv_bfloat16hLi128ELi8ELi128ELNS_18Fp8KVCacheDataTypeE2ELb1ELi512EEEvPfS3_PT_PKS4_PKT0_SA_ifPKiSC_iPKfiiiSE_SE_iiiii)
        .other          _ZN4vllm25paged_attention_v2_kernelI13__nv_bfloat16hLi128ELi8ELi128ELNS_18Fp8KVCacheDataTypeE2ELb1ELi512EEEvPfS3_PT_PKS4_PKT0_SA_ifPKiSC_iPKfiiiSE_SE_iiiii,@"STO_CUDA_ENTRY STV_DEFAULT"
_ZN4vllm25paged_attention_v2_kernelI13__nv_bfloat16hLi128ELi8ELi128ELNS_18Fp8KVCacheDataTypeE2ELb1ELi512EEEvPfS3_PT_PKS4_PKT0_SA_ifPKiSC_iPKfiiiSE_SE_iiiii:
.text._ZN4vllm25paged_attention_v2_kernelI13__nv_bfloat16hLi128ELi8ELi128ELNS_18Fp8KVCacheDataTypeE2ELb1ELi512EEEvPfS3_PT_PKS4_PKT0_SA_ifPKiSC_iPKfiiiSE_SE_iiiii:
        /* <DEDUP_REMOVED lines=110> */
.L_x_2298:
        /* <DEDUP_REMOVED lines=25> */
.L_x_2302:
        /* <DEDUP_REMOVED lines=41> */
.L_x_2300:
[----:B------:R-:W-:Y:S05]  /*0b00*/  BSYNC.RECONVERGENT B6 ;  /* 0x0000000000067941 */ /* 0x000fea0003800200 */
.L_x_2299:
        /* <DEDUP_REMOVED lines=10> */
.L_x_2341:
        /* <DEDUP_REMOVED lines=42> */
.L_x_2308:
        /* <DEDUP_REMOVED lines=11> */
.L_x_2307:
[----:B------:R-:W-:Y:S05]  /*0f00*/  BSYNC.RECONVERGENT B1 ;  /* 0x0000000000017941 */ /* 0x000fea0003800200 */
.L_x_2306:
        /* <DEDUP_REMOVED lines=12> */
.L_x_2311:
        /* <DEDUP_REMOVED lines=100> */
.L_x_2310:
[----:B------:R-:W-:Y:S05]  /*1610*/  BSYNC.RECONVERGENT B1 ;  /* 0x0000000000017941 */ /* 0x000fea0003800200 */
.L_x_2309:
        /* <DEDUP_REMOVED lines=55> */
.L_x_2313:
[----:B------:R-:W-:Y:S05]  /*1990*/  BSYNC.RECONVERGENT B1 ;  /* 0x0000000000017941 */ /* 0x000fea0003800200 */
.L_x_2312:
        /* <DEDUP_REMOVED lines=26> */
.L_x_2305:
[----:B------:R-:W-:Y:S05]  /*1b40*/  BSYNC.RECONVERGENT B0 ;  /* 0x0000000000007941 */ /* 0x000fea0003800200 */
.L_x_2304:
        /* <DEDUP_REMOVED lines=40> */
.L_x_2318:
[----:B------:R-:W1:Y:S01]  /*1dd0*/  LDS R15, [R7] ;  /* 0x00000000070f7984 */ /* 0x000e620000000800 */
[----:B------:R-:W-:-:S05]  /*1de0*/  VIADD R13, R13, 0x1 ;  /* 0x000000010d0d7836 */ /* 0x000fca0000000000 */
[----:B------:R-:W-:Y:S01]  /*1df0*/  ISETP.NE.AND P0, PT, R13, RZ, PT ;  /* 0x000000ff0d00720c */ /* 0x000fe20003f05270 */
[----:B-1----:R-:W-:-:S05]  /*1e00*/  FMUL.FTZ R20, R15, R2 ;  /* 0x000000020f147220 */ /* 0x002fca0000410000 */
[----:B------:R1:W-:Y:S02]  /*1e10*/  STS [R7], R20 ;  /* 0x0000001407007388 */ /* 0x0003e40000000800 */
[----:B-1----:R-:W-:-:S05]  /*1e20*/  IADD3 R7, PT, PT, R7, 0x200, RZ ;  /* 0x0000020007077810 */ /* 0x002fca0007ffe0ff */
[----:B------:R-:W-:Y:S05]  /*1e30*/  @P0 BRA `(.L_x_2318) ;  /* 0xfffffffc00e40947 */ /* 0x000fea000383ffff */
.L_x_2317:
[----:B------:R-:W-:Y:S05]  /*1e40*/  BSYNC.RECONVERGENT B1 ;  /* 0x0000000000017941 */ /* 0x000fea0003800200 */
.L_x_2316:
        /* <DEDUP_REMOVED lines=12> */
.L_x_2321:
        /* <DEDUP_REMOVED lines=52> */
.L_x_2320:
[----:B------:R-:W-:Y:S05]  /*2250*/  BSYNC.RECONVERGENT B1 ;  /* 0x0000000000017941 */ /* 0x000fea0003800200 */
.L_x_2319:
        /* <DEDUP_REMOVED lines=31> */
.L_x_2323:
[----:B------:R-:W-:Y:S05]  /*2450*/  BSYNC.RECONVERGENT B1 ;  /* 0x0000000000017941 */ /* 0x000fea0003800200 */
.L_x_2322:
        /* <DEDUP_REMOVED lines=14> */
.L_x_2315:
[----:B------:R-:W-:Y:S05]  /*2540*/  BSYNC.RECONVERGENT B0 ;  /* 0x0000000000007941 */ /* 0x000fea0003800200 */
.L_x_2314:
        /* <DEDUP_REMOVED lines=18> */
.L_x_2325:
[----:B------:R-:W-:Y:S05]  /*2670*/  BSYNC.RECONVERGENT B0 ;  /* 0x0000000000007941 */ /* 0x000fea0003800200 */
.L_x_2324:
        /* <DEDUP_REMOVED lines=25> */
.L_x_2328:
        /* <DEDUP_REMOVED lines=34> */
.L_x_2327:
        /* <DEDUP_REMOVED lines=16> */
.L_x_2326:
[----:B0--3--:R-:W-:Y:S01]  /*2b30*/  LOP3.LUT R0, R18, 0x3c0, RZ, 0xc0, !PT ;  /* 0x000003c012007812 */ /* 0x009fe200078ec0ff */
[----:B------:R-:W-:Y:S05]  /*2b40*/  WARPSYNC.ALL ;  /* 0x0000000000007948 */ /* 0x000fea0003800000 */
[----:B------:R-:W-:Y:S01]  /*2b50*/  ISETP.NE.AND P0, PT, R0, 0x40, PT ;  /* 0x000000400000780c */ /* 0x000fe20003f05270 */
[----:B------:R-:W-:Y:S01]  /*2b60*/  BAR.SYNC.DEFER_BLOCKING 0x0 ;  /* 0x0000000000007b1d */ /* 0x000fe20000010000 */
[C---:B-12---:R-:W-:Y:S01]  /*2b70*/  LOP3.LUT R2, R18.reuse, 0x3e0, RZ, 0xc0, !PT ;  /* 0x000003e012027812 */ /* 0x046fe200078ec0ff */
[----:B------:R-:W-:Y:S01]  /*2b80*/  HFMA2 R3, -RZ, RZ, 0, 0 ;  /* 0x00000000ff037431 */ /* 0x000fe200000001ff */
[----:B------:R-:W-:-:S02]  /*2b90*/  LOP3.LUT R7, R18, 0x1f, RZ, 0xc0, !PT ;  /* 0x0000001f12077812 */ /* 0x000fc400078ec0ff */
[----:B------:R-:W-:Y:S02]  /*2ba0*/  CS2R R4, SRZ ;  /* 0x0000000000047805 */ /* 0x000fe4000001ff00 */
[----:B------:R-:W-:Y:S01]  /*2bb0*/  ISETP.NE.AND P2, PT, R2, 0x20, PT ;  /* 0x000000200200780c */ /* 0x000fe20003f45270 */
[C---:B------:R-:W-:Y:S01]  /*2bc0*/  IMAD.SHL.U32 R2, R18.reuse, 0x4, RZ ;  /* 0x0000000412027824 */ /* 0x040fe200078e00ff */
[----:B------:R-:W-:Y:S01]  /*2bd0*/  BSSY.RECONVERGENT B0, `(.L_x_2329) ;  /* 0x000000f000007945 */ /* 0x000fe20003800200 */
[C---:B------:R-:W-:Y:S02]  /*2be0*/  ISETP.GT.U32.AND P1, PT, R18.reuse, 0x3f, PT ;  /* 0x0000003f1200780c */ /* 0x040fe40003f24070 */
[----:B------:R-:W-:Y:S02]  /*2bf0*/  ISETP.GT.U32.AND P3, PT, R18, 0x1f, PT ;  /* 0x0000001f1200780c */ /* 0x000fe40003f64070 */
[----:B------:R-:W-:Y:S02]  /*2c00*/  MOV R0, RZ ;  /* 0x000000ff00007202 */ /* 0x000fe40000000f00 */
[----:B------:R-:W-:Y:S01]  /*2c10*/  LOP3.LUT R2, R7, 0xf80, R2, 0xf8, !PT ;  /* 0x00000f8007027812 */ /* 0x000fe200078ef802 */
[----:B------:R-:W-:Y:S08]  /*2c20*/  @P0 BRA `(.L_x_2330) ;  /* 0x0000000000240947 */ /* 0x000ff00003800000 */
        /* <DEDUP_REMOVED lines=8> */
[----:B------:R0:W-:Y:S02]  /*2cb0*/  STS [R6+-0x280], RZ ;  /* 0xfffd80ff06007388 */ /* 0x0001e40000000800 */
.L_x_2330:
[----:B------:R-:W-:Y:S05]  /*2cc0*/  BSYNC.RECONVERGENT B0 ;  /* 0x0000000000007941 */ /* 0x000fea0003800200 */
.L_x_2329:
        /* <DEDUP_REMOVED lines=16> */
.L_x_2332:
[----:B------:R-:W-:Y:S05]  /*2dd0*/  BSYNC.RECONVERGENT B0 ;  /* 0x0000000000007941 */ /* 0x000fea0003800200 */
.L_x_2331:
        /* <DEDUP_REMOVED lines=11> */
[----:B------:R1:W-:Y:S02]  /*2e90*/  STS [R6+0x180], R3 ;  /* 0x0001800306007388 */ /* 0x0003e40000000800 */
.L_x_2334:
[----:B------:R-:W-:Y:S05]  /*2ea0*/  BSYNC.RECONVERGENT B0 ;  /* 0x0000000000007941 */ /* 0x000fea0003800200 */
.L_x_2333:
        /* <DEDUP_REMOVED lines=11> */
[----:B01----:R-:W0:Y:S01]  /*2f60*/  LDS R6, [R8+0x180] ;  /* 0x0001800008067984 */ /* 0x003e220000000800 */
[----:B--2---:R-:W-:Y:S01]  /*2f70*/  FADD.FTZ R0, R0, R7 ;  /* 0x0000000700007221 */ /* 0x004fe20000010000 */
[----:B---3--:R-:W-:Y:S01]  /*2f80*/  FADD.FTZ R5, R5, R2 ;  /* 0x0000000205057221 */ /* 0x008fe20000010000 */
[----:B----4-:R-:W-:Y:S01]  /*2f90*/  FADD.FTZ R4, R4, R9 ;  /* 0x0000000904047221 */ /* 0x010fe20000010000 */
[----:B0-----:R-:W-:-:S07]  /*2fa0*/  FADD.FTZ R3, R3, R6 ;  /* 0x0000000603037221 */ /* 0x001fce0000010000 */
.L_x_2336:
[----:B------:R-:W-:Y:S05]  /*2fb0*/  BSYNC.RECONVERGENT B0 ;  /* 0x0000000000007941 */ /* 0x000fea0003800200 */
.L_x_2335:
[----:B------:R-:W-:Y:S06]  /*2fc0*/  BAR.SYNC.DEFER_BLOCKING 0x0 ;  /* 0x0000000000007b1d */ /* 0x000fec0000010000 */
[----:B------:R-:W-:Y:S05]  /*2fd0*/  @P3 EXIT ;  /* 0x000000000000394d */ /* 0x000fea0003800000 */
[----:B------:R-:W2:Y:S01]  /*2fe0*/  LDCU.64 UR4, c[0x0][0x390] ;  /* 0x00007200ff0477ac */ /* 0x000ea20008000a00 */
[----:B------:R-:W-:Y:S01]  /*2ff0*/  IMAD R16, R22, R16, R17 ;  /* 0x0000001016107224 */ /* 0x000fe200078e0211 */
[----:B-1----:R-:W-:Y:S01]  /*3000*/  F2FP.BF16.F32.PACK_AB R0, R5, R0 ;  /* 0x000000000500723e */ /* 0x002fe200000010ff */
[----:B------:R-:W-:Y:S01]  /*3010*/  IMAD.SHL.U32 R19, R19, 0x80, RZ ;  /* 0x0000008013137824 */ /* 0x000fe200078e00ff */
[----:B------:R-:W-:Y:S01]  /*3020*/  F2FP.BF16.F32.PACK_AB R4, R3, R4 ;  /* 0x000000040304723e */ /* 0x000fe200000010ff */
[----:B------:R-:W-:Y:S01]  /*3030*/  IMAD R16, R16, UR38, RZ ;  /* 0x0000002610107c24 */ /* 0x000fe2000f8e02ff */
[----:B------:R-:W-:Y:S02]  /*3040*/  PRMT R5, R0, 0x7632, R5 ;  /* 0x0000763200057816 */ /* 0x000fe40000000005 */
[----:B0-----:R-:W-:Y:S02]  /*3050*/  PRMT R6, R4, 0x7632, R6 ;  /* 0x0000763204067816 */ /* 0x001fe40000000006 */
[----:B------:R-:W-:-:S04]  /*3060*/  LEA R19, P0, R16, R19, 0x7 ;  /* 0x0000001310137211 */ /* 0x000fc800078038ff */
[----:B------:R-:W-:Y:S02]  /*3070*/  LOP3.LUT R18, R19, 0x1f, R18, 0xf8, !PT ;  /* 0x0000001f13127812 */ /* 0x000fe400078ef812 */
[----:B------:R-:W-:Y:S02]  /*3080*/  IADD3.X R7, PT, PT, RZ, RZ, RZ, P0, !PT ;  /* 0x000000ffff077210 */ /* 0x000fe400007fe4ff */
[----:B--2---:R-:W-:-:S04]  /*3090*/  LEA R2, P0, R18, UR4, 0x1 ;  /* 0x0000000412027c11 */ /* 0x004fc8000f8008ff */
[----:B------:R-:W-:-:S05]  /*30a0*/  LEA.HI.X R3, R18, UR5, R7, 0x1, P0 ;  /* 0x0000000512037c11 */ /* 0x000fca00080f0c07 */
[----:B------:R-:W-:Y:S04]  /*30b0*/  STG.E.U16 desc[UR36][R2.64], R0 ;  /* 0x0000000002007986 */ /* 0x000fe8000c101524 */
[----:B------:R-:W-:Y:S04]  /*30c0*/  STG.E.U16 desc[UR36][R2.64+0x40], R5 ;  /* 0x0000400502007986 */ /* 0x000fe8000c101524 */
[----:B------:R-:W-:Y:S04]  /*30d0*/  STG.E.U16 desc[UR36][R2.64+0x80], R4 ;  /* 0x0000800402007986 */ /* 0x000fe8000c101524 */
[----:B------:R-:W-:Y:S01]  /*30e0*/  STG.E.U16 desc[UR36][R2.64+0xc0], R6 ;  /* 0x0000c00602007986 */ /* 0x000fe2000c101524 */
[----:B------:R-:W-:Y:S05]  /*30f0*/  EXIT ;  /* 0x000000000000794d */ /* 0x000fea0003800000 */
.L_x_2301:
        /* <DEDUP_REMOVED lines=16> */
.L_x_2337:
[----:B------:R-:W-:Y:S05]  /*3200*/  EXIT ;  /* 0x000000000000794d */ /* 0x000fea0003800000 */
.L_x_2303:
[----:B------:R-:W-:Y:S02]  /*3210*/  HFMA2 R12, -RZ, RZ, 0, 9.5367431640625e-07 ;  /* 0x00000010ff0c7431 */ /* 0x000fe400000001ff */
[----:B------:R-:W-:Y:S01]  /*3220*/  IMAD.MOV.U32 R11, RZ, RZ, 0x1f ;  /* 0x0000001fff0b7424 */ /* 0x000fe200078e00ff */
[----:B------:R-:W-:-:S07]  /*3230*/  MOV R15, 0xffffffff ;  /* 0xffffffff000f7802 */ /* 0x000fce0000000f00 */
[----:B------:R-:W-:Y:S05]  /*3240*/  WARPSYNC.COLLECTIVE R15, `(.L_x_2338) ;  /* 0x000000000f087348 */ /* 0x000fea0003c00000 */
[----:B------:R0:W1:Y:S02]  /*3250*/  SHFL.BFLY P6, R14, R13, R12, R11 ;  /* 0x0c00000c0d0e7389 */ /* 0x00006400000c000b */
[----:B01----:R-:W-:Y:S05]  /*3260*/  ENDCOLLECTIVE ;  /* 0x000000000000791b */ /* 0x003fea0003800000 */
.L_x_2338:
[----:B------:R-:W-:Y:S01]  /*3270*/  IMAD.MOV.U32 R12, RZ, RZ, 0x8 ;  /* 0x00000008ff0c7424 */ /* 0x000fe200078e00ff */
[----:B------:R-:W-:-:S04]  /*3280*/  FMNMX.FTZ R0, R14, -3.40282346638528859812e+38, !PT ;  /* 0xff7fffff0e007809 */ /* 0x000fc80007810000 */
[----:B------:R-:W-:-:S07]  /*3290*/  MOV R13, R0 ;  /* 0x00000000000d7202 */ /* 0x000fce0000000f00 */
[----:B------:R-:W-:Y:S05]  /*32a0*/  WARPSYNC.COLLECTIVE R15, `(.L_x_2339) ;  /* 0x000000000f087348 */ /* 0x000fea0003c00000 */
[----:B------:R0:W1:Y:S02]  /*32b0*/  SHFL.BFLY P6, R14, R13, R12, R11 ;  /* 0x0c00000c0d0e7389 */ /* 0x00006400000c000b */
[----:B01----:R-:W-:Y:S05]  /*32c0*/  ENDCOLLECTIVE ;  /* 0x000000000000791b */ /* 0x003fea0003800000 */
.L_x_2339:
[----:B------:R-:W-:Y:S01]  /*32d0*/  HFMA2 R12, -RZ, RZ, 0, 2.384185791015625e-07 ;  /* 0x00000004ff0c7431 */ /* 0x000fe200000001ff */
[----:B------:R-:W-:-:S04]  /*32e0*/  FMNMX.FTZ R2, R0, R14, !PT ;  /* 0x0000000e00027209 */ /* 0x000fc80007810000 */
[----:B------:R-:W-:-:S07]  /*32f0*/  MOV R13, R2 ;  /* 0x00000002000d7202 */ /* 0x000fce0000000f00 */
[----:B------:R-:W-:Y:S05]  /*3300*/  WARPSYNC.COLLECTIVE R15, `(.L_x_2340) ;  /* 0x000000000f087348 */ /* 0x000fea0003c00000 */
[----:B------:R0:W1:Y:S02]  /*3310*/  SHFL.BFLY P6, R14, R13, R12, R11 ;  /* 0x0c00000c0d0e7389 */ /* 0x00006400000c000b */
[----:B01----:R-:W-:Y:S05]  /*3320*/  ENDCOLLECTIVE ;  /* 0x000000000000791b */ /* 0x003fea0003800000 */
.L_x_2340:
[----:B------:R-:W-:Y:S05]  /*3330*/  BRA `(.L_x_2341) ;  /* 0xffffffd8001c7947 */ /* 0x000fea000383ffff */
.L_x_2342:
        /* <DEDUP_REMOVED lines=12> */
.L_x_27292:


//--------------------- .text._ZN4vllm25paged_attention_v2_kernelI13__nv_bfloat16hLi120ELi8ELi128ELNS_18Fp8KVCacheDataTypeE2ELb1ELi512EEEvPfS3_PT_PKS4_PKT0_SA_ifPKiSC_iPKfiiiSE_SE_iiiii --------------------------
	.section	.text._ZN4vllm25paged_attention_v2_kernelI13__nv_bfloat16hLi120ELi8ELi128ELNS_18Fp8KVCacheDataTypeE2ELb1ELi512EEEvPfS3_PT_PKS4_PKT0_SA_ifPKiSC_iPKfiiiSE_SE_iiiii,"ax",@progbits
	.align	128
        .global         _ZN4vllm25paged_attention_v2_kernelI13__nv_bfloat16hLi120ELi8ELi128ELNS_18Fp8KVCacheDataTypeE2ELb1ELi512EEEvPfS3_PT_PKS4_PKT0_SA_ifPKiSC_iPKfiiiSE_SE_iiiii
        .type           _ZN4vllm25paged_attention_v2_kernelI13__nv_bfloat16hLi120ELi8ELi128ELNS_18Fp8KVCacheDataTypeE2ELb1ELi512EEEvPfS3_PT_PKS4_PKT0_SA_ifPKiSC_iPKfiiiSE_SE_iiiii,@function
        .size           _ZN4vllm25paged_attention_v2_kernelI13__nv_bfloat16hLi120ELi8ELi128ELNS_18Fp8KVCacheDataTypeE2ELb1ELi512EEEvPfS3_PT_PKS4_PKT0_SA_ifPKiSC_iPKfiiiSE_SE_iiiii,(.L_x_27293 - _ZN4vllm25paged_attention_v2_kernelI13__nv_bfloat16hLi120ELi8ELi128ELNS_18Fp8KVCacheDataTypeE2ELb1ELi512EEEvPfS3_PT_PKS4_PKT0_SA_ifPKiSC_iPKfiiiSE_SE_iiiii)
        .other          _ZN4vllm25paged_attention_v2_kernelI13__nv_bfloat16hLi120ELi8ELi128ELNS_18Fp8KVCacheDataTypeE2ELb1ELi512EEEvPfS3_PT_PKS4_PKT0_SA_ifPKiSC_iPKfiiiSE_SE_iiiii,@"STO_CUDA_ENTRY STV_DEFAULT"
_ZN4vllm25paged_attention_v2_kernelI13__nv_bfloat16hLi120ELi8ELi128ELNS_18Fp8KVCacheDataTypeE2ELb1ELi512EEEvPfS3_PT_PKS4_PKT0_SA_ifPKiSC_iPKfiiiSE_SE_iiiii:
.text._ZN4vllm25paged_attention_v2_kernelI13__nv_bfloat16hLi120ELi8ELi128ELNS_18Fp8KVCacheDataTypeE2ELb1ELi512EEEvPfS3_PT_PKS4_PKT0_SA_ifPKiSC_iPKfiiiSE_SE_iiiii:
        /* <DEDUP_REMOVED lines=110> */
.L_x_2343:
        /* <DEDUP_REMOVED lines=25> */
.L_x_2347:
        /* <DEDUP_REMOVED lines=41> */
.L_x_2345:
[----:B------:R-:W-:Y:S05]  /*0b00*/  BSYNC.RECONVERGENT B6 ;  /* 0x0000000000067941 */ /* 0x000fea0003800200 */
.L_x_2344:
[----:B------:R-:W0:Y:S01]  /*0b10*/  S2R R20, SR_TID.X ;  /* 0x0000000000147919 */ /* 0x000e220000002100 */
[----:B------:R-:W-:Y:S01]  /*0b20*/  UMOV UR4, 0xffffffff ;  /* 0xffffffff00047882 */ /* 0x000fe20000000000 */
[----:B------:R-:W-:Y:S01]  /*0b30*/  IMAD.SHL.U32 R10, R19, 0x200, RZ ;  /* 0x00000200130a7824 */ /* 0x000fe200078e00ff */
[----:B------:R-:W-:Y:S02]  /*0b40*/  MOV R13, 0xff7fffff ;  /* 0xff7fffff000d7802 */ /* 0x000fe40000000f00 */
[----:B0-----:R-:W-:Y:S01]  /*0b50*/  LOP3.LUT R20, R20, 0x1f, RZ, 0xc0, !PT ;  /* 0x0000001f14147812 */ /* 0x001fe200078ec0ff */
[----:B------:R-:W-:Y:S06]  /*0b60*/  BRA.DIV UR4, `(.L_x_2348) ;  /* 0x00000026048c7947 */ /* 0x000fec000b800000 */
[----:B------:R-:W0:Y:S02]  /*0b70*/  SHFL.BFLY PT, R14, R13, 0x10, 0x1f ;  /* 0x0e001f000d0e7f89 */ /* 0x000e2400000e0000 */
[----:B0-----:R-:W-:-:S05]  /*0b80*/  FMNMX.FTZ R0, R14, -3.40282346638528859812e+38, !PT ;  /* 0xff7fffff0e007809 */ /* 0x001fca0007810000 */
[----:B------:R-:W0:Y:S02]  /*0b90*/  SHFL.BFLY PT, R14, R0, 0x8, 0x1f ;  /* 0x0d001f00000e7f89 */ /* 0x000e2400000e0000 */
[----:B0-----:R-:W-:-:S05]  /*0ba0*/  FMNMX.FTZ R2, R0, R14, !PT ;  /* 0x0000000e00027209 */ /* 0x001fca0007810000 */
[----:B------:R0:W1:Y:S02]  /*0bb0*/  SHFL.BFLY PT, R14, R2, 0x4, 0x1f ;  /* 0x0c801f00020e7f89 */ /* 0x00006400000e0000 */
.L_x_2386:
        /* <DEDUP_REMOVED lines=42> */
.L_x_2353:
        /* <DEDUP_REMOVED lines=11> */
.L_x_2352:
[----:B------:R-:W-:Y:S05]  /*0f10*/  BSYNC.RECONVERGENT B1 ;  /* 0x0000000000017941 */ /* 0x000fea0003800200 */
.L_x_2351:
        /* <DEDUP_REMOVED lines=12> */
.L_x_2356:
        /* <DEDUP_REMOVED lines=100> */
.L_x_2355:
[----:B------:R-:W-:Y:S05]  /*1620*/  BSYNC.RECONVERGENT B1 ;  /* 0x0000000000017941 */ /* 0x000fea0003800200 */
.L_x_2354:
        /* <DEDUP_REMOVED lines=55> */
.L_x_2358:
[----:B------:R-:W-:Y:S05]  /*19a0*/  BSYNC.RECONVERGENT B1 ;  /* 0x0000000000017941 */ /* 0x000fea0003800200 */
.L_x_2357:
        /* <DEDUP_REMOVED lines=26> */
.L_x_2350:
[----:B------:R-:W-:Y:S05]  /*1b50*/  BSYNC.RECONVERGENT B0 ;  /* 0x0000000000007941 */ /* 0x000fea0003800200 */
.L_x_2349:
        /* <DEDUP_REMOVED lines=40> */
.L_x_2363:
[----:B------:R-:W1:Y:S01]  /*1de0*/  LDS R15, [R7] ;  /* 0x00000000070f7984 */ /* 0x000e620000000800 */
[----:B------:R-:W-:-:S05]  /*1df0*/  VIADD R13, R13, 0x1 ;  /* 0x000000010d0d7836 */ /* 0x000fca0000000000 */
[----:B------:R-:W-:Y:S01]  /*1e00*/  ISETP.NE.AND P0, PT, R13, RZ, PT ;  /* 0x000000ff0d00720c */ /* 0x000fe20003f05270 */
[----:B-1----:R-:W-:-:S05]  /*1e10*/  FMUL.FTZ R20, R15, R2 ;  /* 0x000000020f147220 */ /* 0x002fca0000410000 */
[----:B------:R1:W-:Y:S02]  /*1e20*/  STS [R7], R20 ;  /* 0x0000001407007388 */ /* 0x0003e40000000800 */
[----:B-1----:R-:W-:-:S05]  /*1e30*/  IADD3 R7, PT, PT, R7, 0x200, RZ ;  /* 0x0000020007077810 */ /* 0x002fca0007ffe0ff */
[----:B------:R-:W-:Y:S05]  /*1e40*/  @P0 BRA `(.L_x_2363) ;  /* 0xfffffffc00e40947 */ /* 0x000fea000383ffff */
.L_x_2362:
[----:B------:R-:W-:Y:S05]  /*1e50*/  BSYNC.RECONVERGENT B1 ;  /* 0x0000000000017941 */ /* 0x000fea0003800200 */
.L_x_2361:
        /* <DEDUP_REMOVED lines=12> */
.L_x_2366:
        /* <DEDUP_REMOVED lines=52> */
.L_x_2365:
[----:B------:R-:W-:Y:S05]  /*2260*/  BSYNC.RECONVERGENT B1 ;  /* 0x0000000000017941 */ /* 0x000fea0003800200 */
.L_x_2364:
        /* <DEDUP_REMOVED lines=31> */
.L_x_2368:
[----:B------:R-:W-:Y:S05]  /*2460*/  BSYNC.RECONVERGENT B1 ;  /* 0x0000000000017941 */ /* 0x000fea0003800200 */
.L_x_2367:
        /* <DEDUP_REMOVED lines=14> */
.L_x_2360:
[----:B------:R-:W-:Y:S05]  /*2550*/  BSYNC.RECONVERGENT B0 ;  /* 0x0000000000007941 */ /* 0x000fea0003800200 */
.L_x_2359:
        /* <DEDUP_REMOVED lines=18> */
.L_x_2370:
[----:B------:R-:W-:Y:S05]  /*2680*/  BSYNC.RECONVERGENT B0 ;  /* 0x0000000000007941 */ /* 0x000fea0003800200 */
.L_x_2369:
        /* <DEDUP_REMOVED lines=25> */
.L_x_2373:
        /* <DEDUP_REMOVED lines=34> */
.L_x_2372:
        /* <DEDUP_REMOVED lines=16> */
.L_x_2371:
[----:B------:R-:W4:Y:S01]  /*2b40*/  S2R R3, SR_TID.X ;  /* 0x0000000000037919 */ /* 0x000f220000002100 */
[----:B------:R-:W-:Y:S05]  /*2b50*/  WARPSYNC.ALL ;  /* 0x0000000000007948 */ /* 0x000fea0003800000 */
[----:B------:R-:W5:Y:S01]  /*2b60*/  S2UR UR5, SR_CgaCtaId ;  /* 0x00000000000579c3 */ /* 0x000f620000008800 */
[----:B-12---:R-:W-:Y:S01]  /*2b70*/  LOP3.LUT R2, R18, 0x3c0, RZ, 0xc0, !PT ;  /* 0x000003c012027812 */ /* 0x006fe200078ec0ff */
[----:B------:R-:W-:Y:S01]  /*2b80*/  UMOV UR4, 0x400 ;  /* 0x0000040000047882 */ /* 0x000fe20000000000 */
[----:B0--3--:R-:W-:Y:S01]  /*2b90*/  SHF.R.U32.HI R0, RZ, 0x5, R18 ;  /* 0x00000005ff007819 */ /* 0x009fe20000011612 */
[----:B------:R-:W-:Y:S01]  /*2ba0*/  UIADD3 UR4, UPT, UPT, UR4, 0x20, URZ ;  /* 0x0000002004047890 */ /* 0x000fe2000fffe0ff */
[----:B------:R-:W-:-:S03]  /*2bb0*/  ISETP.NE.AND P2, PT, R2, 0x40, PT ;  /* 0x000000400200780c */ /* 0x000fc60003f45270 */
[----:B------:R-:W-:Y:S01]  /*2bc0*/  BAR.SYNC.DEFER_BLOCKING 0x0 ;  /* 0x0000000000007b1d */ /* 0x000fe20000010000 */
[C---:B------:R-:W-:Y:S01]  /*2bd0*/  ISETP.GT.U32.AND P3, PT, R18.reuse, 0x3f, PT ;  /* 0x0000003f1200780c */ /* 0x040fe20003f64070 */
[----:B------:R-:W-:Y:S01]  /*2be0*/  IMAD.MOV.U32 R4, RZ, RZ, RZ ;  /* 0x000000ffff047224 */ /* 0x000fe200078e00ff */
[C---:B------:R-:W-:Y:S02]  /*2bf0*/  ISETP.GT.U32.AND P0, PT, R18.reuse, 0x1f, PT ;  /* 0x0000001f1200780c */ /* 0x040fe40003f04070 */
[----:B------:R-:W-:Y:S02]  /*2c00*/  CS2R R6, SRZ ;  /* 0x0000000000067805 */ /* 0x000fe4000001ff00 */
[----:B------:R-:W-:Y:S01]  /*2c10*/  LOP3.LUT R18, R18, 0x3e0, RZ, 0xc0, !PT ;  /* 0x000003e012127812 */ /* 0x000fe200078ec0ff */
[----:B------:R-:W-:Y:S03]  /*2c20*/  BSSY.RECONVERGENT B0, `(.L_x_2374) ;  /* 0x000000d000007945 */ /* 0x000fe60003800200 */
[----:B------:R-:W-:Y:S01]  /*2c30*/  ISETP.NE.AND P1, PT, R18, 0x20, PT ;  /* 0x000000201200780c */ /* 0x000fe20003f25270 */
[----:B-----5:R-:W-:Y:S01]  /*2c40*/  ULEA UR4, UR5, UR4, 0x18 ;  /* 0x0000000405047291 */ /* 0x020fe2000f8ec0ff */
[----:B----4-:R-:W-:-:S05]  /*2c50*/  LOP3.LUT R3, R3, 0x1f, RZ, 0xc0, !PT ;  /* 0x0000001f03037812 */ /* 0x010fca00078ec0ff */
[----:B------:R-:W-:Y:S02]  /*2c60*/  IMAD R2, R0, 0x78, R3 ;  /* 0x0000007800027824 */ /* 0x000fe400078e0203 */
[----:B------:R-:W-:-:S03]  /*2c70*/  HFMA2 R0, -RZ, RZ, 0, 0 ;  /* 0x00000000ff007431 */ /* 0x000fc600000001ff */
[----:B------:R-:W-:Y:S01]  /*2c80*/  LEA R5, R2, UR4, 0x2 ;  /* 0x0000000402057c11 */ /* 0x000fe2000f8e10ff */
[----:B------:R-:W-:Y:S06]  /*2c90*/  @P2 BRA `(.L_x_2375) ;  /* 0x0000000000142947 */ /* 0x000fec0003800000 */
[----:B------:R-:W-:Y:S01]  /*2ca0*/  ISETP.GT.U32.AND P2, PT, R3, 0x17, PT ;  /* 0x000000170300780c */ /* 0x000fe20003f44070 */
[----:B------:R0:W-:Y:S04]  /*2cb0*/  STS [R5+-0x3c0], RZ ;  /* 0xfffc40ff05007388 */ /* 0x0001e80000000800 */
[----:B------:R0:W-:Y:S04]  /*2cc0*/  STS [R5+-0x340], RZ ;  /* 0xfffcc0ff05007388 */ /* 0x0001e80000000800 */
[----:B------:R0:W-:Y:S04]  /*2cd0*/  STS [R5+-0x2c0], RZ ;  /* 0xfffd40ff05007388 */ /* 0x0001e80000000800 */
[----:B------:R0:W-:Y:S02]  /*2ce0*/  @!P2 STS [R5+-0x240], RZ ;  /* 0xfffdc0ff0500a388 */ /* 0x0001e40000000800 */
.L_x_2375:
[----:B------:R-:W-:Y:S05]  /*2cf0*/  BSYNC.RECONVERGENT B0 ;  /* 0x0000000000007941 */ /* 0x000fea0003800200 */
.L_x_2374:
[----:B------:R-:W-:Y:S06]  /*2d00*/  BAR.SYNC.DEFER_BLOCKING 0x0 ;  /* 0x0000000000007b1d */ /* 0x000fec0000010000 */
[----:B------:R-:W-:Y:S04]  /*2d10*/  BSSY.RECONVERGENT B0, `(.L_x_2376) ;  /* 0x000000b000007945 */ /* 0x000fe80003800200 */
[----:B------:R-:W-:Y:S05]  /*2d20*/  @P3 BRA `(.L_x_2377) ;  /* 0x0000000000243947 */ /* 0x000fea0003800000 */
[----:B------:R-:W-:Y:S01]  /*2d30*/  ISETP.GT.U32.AND P2, PT, R3, 0x17, PT ;  /* 0x000000170300780c */ /* 0x000fe20003f44070 */
[----:B------:R-:W1:Y:S04]  /*2d40*/  LDS R7, [R5] ;  /* 0x0000000005077984 */ /* 0x000e680000000800 */
[----:B------:R-:W2:Y:S04]  /*2d50*/  LDS R6, [R5+0x80] ;  /* 0x0000800005067984 */ /* 0x000ea80000000800 */
[----:B------:R-:W3:Y:S04]  /*2d60*/  LDS R4, [R5+0x100] ;  /* 0x0001000005047984 */ /* 0x000ee80000000800 */
[----:B------:R-:W4:Y:S01]  /*2d70*/  @!P2 LDS R2, [R5+0x180] ;  /* 0x000180000502a984 */ /* 0x000f220000000800 */
[----:B-1----:R-:W-:Y:S01]  /*2d80*/  FADD.FTZ R7, RZ, R7 ;  /* 0x00000007ff077221 */ /* 0x002fe20000010000 */
[----:B--2---:R-:W-:Y:S01]  /*2d90*/  FADD.FTZ R6, RZ, R6 ;  /* 0x00000006ff067221 */ /* 0x004fe20000010000 */
[----:B---3--:R-:W-:Y:S01]  /*2da0*/  FADD.FTZ R4, RZ, R4 ;  /* 0x00000004ff047221 */ /* 0x008fe20000010000 */
[----:B----4-:R-:W-:-:S07]  /*2db0*/  @!P2 FADD.FTZ R0, RZ, R2 ;  /* 0x00000002ff00a221 */ /* 0x010fce0000010000 */
.L_x_2377:
[----:B------:R-:W-:Y:S05]  /*2dc0*/  BSYNC.RECONVERGENT B0 ;  /* 0x0000000000007941 */ /* 0x000fea0003800200 */
.L_x_2376:
        /* <DEDUP_REMOVED lines=8> */
.L_x_2379:
[----:B------:R-:W-:Y:S05]  /*2e50*/  BSYNC.RECONVERGENT B0 ;  /* 0x0000000000007941 */ /* 0x000fea0003800200 */
.L_x_2378:
        /* <DEDUP_REMOVED lines=8> */
[----:B-1----:R-:W-:Y:S01]  /*2ee0*/  FADD.FTZ R7, R7, R2 ;  /* 0x0000000207077221 */ /* 0x002fe20000010000 */
[----:B--2---:R-:W-:Y:S01]  /*2ef0*/  FADD.FTZ R6, R6, R9 ;  /* 0x0000000906067221 */ /* 0x004fe20000010000 */
[----:B---3--:R-:W-:Y:S01]  /*2f00*/  FADD.FTZ R4, R4, R11 ;  /* 0x0000000b04047221 */ /* 0x008fe20000010000 */
[----:B----4-:R-:W-:-:S07]  /*2f10*/  @!P1 FADD.FTZ R0, R0, R13 ;  /* 0x0000000d00009221 */ /* 0x010fce0000010000 */
.L_x_2381:
[----:B------:R-:W-:Y:S05]  /*2f20*/  BSYNC.RECONVERGENT B0 ;  /* 0x0000000000007941 */ /* 0x000fea0003800200 */
.L_x_2380:
[----:B------:R-:W-:Y:S06]  /*2f30*/  BAR.SYNC.DEFER_BLOCKING 0x0 ;  /* 0x0000000000007b1d */ /* 0x000fec0000010000 */
[----:B------:R-:W-:Y:S05]  /*2f40*/  @P0 EXIT ;  /* 0x000000000000094d */ /* 0x000fea0003800000 */
[----:B------:R-:W-:Y:S01]  /*2f50*/  IMAD R16, R22, R16, R17 ;  /* 0x0000001016107224 */ /* 0x000fe200078e0211 */
[----:B------:R-:W2:Y:S01]  /*2f60*/  LDCU.64 UR4, c[0x0][0x390] ;  /* 0x00007200ff0477ac */ /* 0x000ea20008000a00 */
[----:B------:R-:W-:Y:S01]  /*2f70*/  IMAD R19, R19, 0x78, RZ ;  /* 0x0000007813137824 */ /* 0x000fe200078e02ff */
[----:B-1----:R-:W-:Y:S01]  /*2f80*/  F2FP.BF16.F32.PACK_AB R6, R6, R7 ;  /* 0x000000070606723e */ /* 0x002fe200000010ff */
[----:B------:R-:W-:Y:S01]  /*2f90*/  IMAD R2, R16, UR38, RZ ;  /* 0x0000002610027c24 */ /* 0x000fe2000f8e02ff */
[----:B------:R-:W-:Y:S02]  /*2fa0*/  F2FP.BF16.F32.PACK_AB R4, RZ, R4 ;  /* 0x00000004ff04723e */ /* 0x000fe400000010ff */
[----:B0-----:R-:W-:Y:S01]  /*2fb0*/  PRMT R5, R6, 0x7632, R5 ;  /* 0x0000763206057816 */ /* 0x001fe20000000005 */
[----:B------:R-:W-:-:S05]  /*2fc0*/  IMAD R2, R2, 0x78, RZ ;  /* 0x0000007802027824 */ /* 0x000fca00078e02ff */
[----:B------:R-:W-:-:S04]  /*2fd0*/  IADD3 R19, P0, P1, R3, R2, R19 ;  /* 0x0000000203137210 */ /* 0x000fc8000791e013 */
[----:B------:R-:W-:Y:S02]  /*2fe0*/  IADD3.X R8, PT, PT, RZ, RZ, RZ, P0, P1 ;  /* 0x000000ffff087210 */ /* 0x000fe400007e24ff */
[----:B------:R-:W-:Y:S02]  /*2ff0*/  ISETP.GT.U32.AND P1, PT, R3, 0x17, PT ;  /* 0x000000170300780c */ /* 0x000fe40003f24070 */
[----:B--2---:R-:W-:-:S04]  /*3000*/  LEA R2, P0, R19, UR4, 0x1 ;  /* 0x0000000413027c11 */ /* 0x004fc8000f8008ff */
[----:B------:R-:W-:-:S05]  /*3010*/  LEA.HI.X R3, R19, UR5, R8, 0x1, P0 ;  /* 0x0000000513037c11 */ /* 0x000fca00080f0c08 */
[----:B------:R0:W-:Y:S04]  /*3020*/  STG.E.U16 desc[UR36][R2.64], R6 ;  /* 0x0000000602007986 */ /* 0x0001e8000c101524 */
[----:B------:R0:W-:Y:S04]  /*3030*/  STG.E.U16 desc[UR36][R2.64+0x40], R5 ;  /* 0x0000400502007986 */ /* 0x0001e8000c101524 */
[----:B------:R0:W-:Y:S01]  /*3040*/  STG.E.U16 desc[UR36][R2.64+0x80], R4 ;  /* 0x0000800402007986 */ /* 0x0001e2000c101524 */
[----:B------:R-:W-:Y:S05]  /*3050*/  @P1 EXIT ;  /* 0x000000000000194d */ /* 0x000fea0003800000 */
[----:B------:R-:W-:-:S05]  /*3060*/  F2FP.BF16.F32.PACK_AB R0, RZ, R0 ;  /* 0x00000000ff00723e */ /* 0x000fca00000010ff */
[----:B------:R-:W-:Y:S01]  /*3070*/  STG.E.U16 desc[UR36][R2.64+0xc0], R0 ;  /* 0x0000c00002007986 */ /* 0x000fe2000c101524 */
[----:B------:R-:W-:Y:S05]  /*3080*/  EXIT ;  /* 0x000000000000794d */ /* 0x000fea0003800000 */
.L_x_2346:
        /* <DEDUP_REMOVED lines=16> */
.L_x_2382:
[----:B------:R-:W-:Y:S05]  /*3190*/  EXIT ;  /* 0x000000000000794d */ /* 0x000fea0003800000 */
.L_x_2348:
[----:B------:R-:W-:Y:S02]  /*31a0*/  HFMA2 R12, -RZ, RZ, 0, 9.5367431640625e-07 ;  /* 0x00000010ff0c7431 */ /* 0x000fe400000001ff */
[----:B------:R-:W-:Y:S01]  /*31b0*/  IMAD.MOV.U32 R11, RZ, RZ, 0x1f ;  /* 0x0000001fff0b7424 */ /* 0x000fe200078e00ff */
[----:B------:R-:W-:-:S07]  /*31c0*/  MOV R15, 0xffffffff ;  /* 0xffffffff000f7802 */ /* 0x000fce0000000f00 */
[----:B------:R-:W-:Y:S05]  /*31d0*/  WARPSYNC.COLLECTIVE R15, `(.L_x_2383) ;  /* 0x000000000f087348 */ /* 0x000fea0003c00000 */
[----:B------:R0:W1:Y:S02]  /*31e0*/  SHFL.BFLY P6, R14, R13, R12, R11 ;  /* 0x0c00000c0d0e7389 */ /* 0x00006400000c000b */
[----:B01----:R-:W-:Y:S05]  /*31f0*/  ENDCOLLECTIVE ;  /* 0x000000000000791b */ /* 0x003fea0003800000 */
.L_x_2383:
[----:B------:R-:W-:Y:S01]  /*3200*/  IMAD.MOV.U32 R12, RZ, RZ, 0x8 ;  /* 0x00000008ff0c7424 */ /* 0x000fe200078e00ff */
[----:B------:R-:W-:-:S04]  /*3210*/  FMNMX.FTZ R0, R14, -3.40282346638528859812e+38, !PT ;  /* 0xff7fffff0e007809 */ /* 0x000fc80007810000 */
[----:B------:R-:W-:-:S07]  /*3220*/  MOV R13, R0 ;  /* 0x00000000000d7202 */ /* 0x000fce0000000f00 */
[----:B------:R-:W-:Y:S05]  /*3230*/  WARPSYNC.COLLECTIVE R15, `(.L_x_2384) ;  /* 0x000000000f087348 */ /* 0x000fea0003c00000 */
[----:B------:R0:W1:Y:S02]  /*3240*/  SHFL.BFLY P6, R14, R13, R12, R11 ;  /* 0x0c00000c0d0e7389 */ /* 0x00006400000c000b */
[----:B01----:R-:W-:Y:S05]  /*3250*/  ENDCOLLECTIVE ;  /* 0x000000000000791b */ /* 0x003fea0003800000 */
.L_x_2384:
[----:B------:R-:W-:Y:S01]  /*3260*/  HFMA2 R12, -RZ, RZ, 0, 2.384185791015625e-07 ;  /* 0x00000004ff0c7431 */ /* 0x000fe200000001ff */
[----:B------:R-:W-:-:S04]  /*3270*/  FMNMX.FTZ R2, R0, R14, !PT ;  /* 0x0000000e00027209 */ /* 0x000fc80007810000 */
[----:B------:R-:W-:-:S07]  /*3280*/  MOV R13, R2 ;  /* 0x00000002000d7202 */ /* 0x000fce0000000f00 */
[----:B------:R-:W-:Y:S05]  /*3290*/  WARPSYNC.COLLECTIVE R15, `(.L_x_2385) ;  /* 0x000000000f087348 */ /* 0x000fea0003c00000 */
[----:B------:R0:W1:Y:S02]  /*32a0*/  SHFL.BFLY P6, R14, R13, R12, R11 ;  /* 0x0c00000c0d0e7389 */ /* 0x00006400000c000b */
[----:B01----:R-:W-:Y:S05]  /*32b0*/  ENDCOLLECTIVE ;  /* 0x000000000000791b */ /* 0x003fea0003800000 */
.L_x_2385:
[----:B------:R-:W-:Y:S05]  /*32c0*/  BRA `(.L_x_2386) ;  /* 0xffffffd8003c7947 */ /* 0x000fea000383ffff */
.L_x_2387:
        /* <DEDUP_REMOVED lines=11> */
.L_x_27293:


//--------------------- .text._ZN4vllm25paged_attention_v2_kernelI13__nv_bfloat16hLi112ELi8ELi128ELNS_18Fp8KVCacheDataTypeE2ELb1ELi512EEEvPfS3_PT_PKS4_PKT0_SA_ifPKiSC_iPKfiiiSE_SE_iiiii --------------------------
	.section	.text._ZN4vllm25paged_attention_v2_kernelI13__nv_bfloat16hLi112ELi8ELi128ELNS_18Fp8KVCacheDataTypeE2ELb1ELi512EEEvPfS3_PT_PKS4_PKT0_SA_ifPKiSC_iPKfiiiSE_SE_iiiii,"ax",@progbits
	.align	128
        .global         _ZN4vllm25paged_attention_v2_kernelI13__nv_bfloat16hLi112ELi8ELi128ELNS_18Fp8KVCacheDataTypeE2ELb1ELi512EEEvPfS3_PT_PKS4_PKT0_SA_ifPKiSC_iPKfiiiSE_SE_iiiii
        .type           _ZN4vllm25paged_attention_v2_kernelI13__nv_bfloat16hLi112ELi8ELi128ELNS_18Fp8KVCacheDataTypeE2ELb1ELi512EEEvPfS3_PT_PKS4_PKT0_SA_ifPKiSC_iPKfiiiSE_SE_iiiii,@function
        .size           _ZN4vllm25paged_attention_v2_kernelI13__nv_bfloat16hLi112ELi8ELi128ELNS_18Fp8KVCacheDataTypeE2ELb1ELi512EEEvPfS3_PT_PKS4_PKT0_SA_ifPKiSC_iPKfiiiSE_SE_iiiii,(.L_x_27294 - _ZN4vllm25paged_attention_v2_kernelI13__nv_bfloat16hLi112ELi8ELi128ELNS_18Fp8KVCacheDataTypeE2ELb1ELi512EEEvPfS3_PT_PKS4_PKT0_SA_ifPKiSC_iPKfiiiSE_SE_iiiii)
        .other          _ZN4vllm25paged_attention_v2_kernelI13__nv_bfloat16hLi112ELi8ELi128ELNS_18Fp8KVCacheDataTypeE2ELb1ELi512EEEvPfS3_PT_PKS4_PKT0_SA_ifPKiSC_iPKfiiiSE_SE_iiiii,@"STO_CUDA_ENTRY STV_DEFAULT"
_ZN4vllm25paged_attention_v2_kernelI13__nv_bfloat16hLi112ELi8ELi128ELNS_18Fp8KVCacheDataTypeE2ELb1ELi512EEEvPfS3_PT_PKS4_PKT0_SA_ifPKiSC_iPKfiiiSE_SE_iiiii:
.text._ZN4vllm25paged_attention_v2_kernelI13__nv_bfloat16hLi112ELi8ELi128ELNS_18Fp8KVCacheDataTypeE2ELb1ELi512EEEvPfS3_PT_PKS4_PKT0_SA_ifPKiSC_iPKfiiiSE_SE_iiiii:
        /* <DEDUP_REMOVED lines=110> */
.L_x_2388:
        /* <DEDUP_REMOVED lines=25> */
.L_x_2392:
        /* <DEDUP_REMOVED lines=41> */
.L_x_2390:
[----:B------:R-:W-:Y:S05]  /*0b00*/  BSYNC.RECONVERGENT B6 ;  /* 0x0000000000067941 */ /* 0x000fea0003800200 */
.L_x_2389:
        /* <DEDUP_REMOVED lines=11> */
.L_x_2431:
        /* <DEDUP_REMOVED lines=42> */
.L_x_2398:
        /* <DEDUP_REMOVED lines=11> */
.L_x_2397:
[----:B------:R-:W-:Y:S05]  /*0f10*/  BSYNC.RECONVERGENT B1 ;  /* 0x0000000000017941 */ /* 0x000fea0003800200 */
.L_x_2396:
        /* <DEDUP_REMOVED lines=12> */
.L_x_2401:
        /* <DEDUP_REMOVED lines=100> */
.L_x_2400:
[----:B------:R-:W-:Y:S05]  /*1620*/  BSYNC.RECONVERGENT B1 ;  /* 0x0000000000017941 */ /* 0x000fea0003800200 */
.L_x_2399:
        /* <DEDUP_REMOVED lines=55> */
.L_x_2403:
[----:B------:R-:W-:Y:S05]  /*19a0*/  BSYNC.RECONVERGENT B1 ;  /* 0x0000000000017941 */ /* 0x000fea0003800200 */
.L_x_2402:
        /* <DEDUP_REMOVED lines=26> */
.L_x_2395:
[----:B------:R-:W-:Y:S05]  /*1b50*/  BSYNC.RECONVERGENT B0 ;  /* 0x0000000000007941 */ /* 0x000fea0003800200 */
.L_x_2394:
        /* <DEDUP_REMOVED lines=40> */
.L_x_2408:
[----:B------:R-:W1:Y:S01]  /*1de0*/  LDS R15, [R7] ;  /* 0x00000000070f7984 */ /* 0x000e620000000800 */
[----:B------:R-:W-:-:S05]  /*1df0*/  VIADD R13, R13, 0x1 ;  /* 0x000000010d0d7836 */ /* 0x000fca0000000000 */
[----:B------:R-:W-:Y:S01]  /*1e00*/  ISETP.NE.AND P0, PT, R13, RZ, PT ;  /* 0x000000ff0d00720c */ /* 0x000fe20003f05270 */
[----:B-1----:R-:W-:-:S05]  /*1e10*/  FMUL.FTZ R20, R15, R2 ;  /* 0x000000020f147220 */ /* 0x002fca0000410000 */
[----:B------:R1:W-:Y:S02]  /*1e20*/  STS [R7], R20 ;  /* 0x0000001407007388 */ /* 0x0003e40000000800 */
[----:B-1----:R-:W-:-:S05]  /*1e30*/  IADD3 R7, PT, PT, R7, 0x200, RZ ;  /* 0x0000020007077810 */ /* 0x002fca0007ffe0ff */
[----:B------:R-:W-:Y:S05]  /*1e40*/  @P0 BRA `(.L_x_2408) ;  /* 0xfffffffc00e40947 */ /* 0x000fea000383ffff */
.L_x_2407:
[----:B------:R-:W-:Y:S05]  /*1e50*/  BSYNC.RECONVERGENT B1 ;  /* 0x0000000000017941 */ /* 0x000fea0003800200 */
.L_x_2406:
        /* <DEDUP_REMOVED lines=12> */
.L_x_2411:
        /* <DEDUP_REMOVED lines=52> */
.L_x_2410:
[----:B------:R-:W-:Y:S05]  /*2260*/  BSYNC.RECONVERGENT B1 ;  /* 0x0000000000017941 */ /* 0x000fea0003800200 */
.L_x_2409:
        /* <DEDUP_REMOVED lines=31> */
.L_x_2413:
[----:B------:R-:W-:Y:S05]  /*2460*/  BSYNC.RECONVERGENT B1 ;  /* 0x0000000000017941 */ /* 0x000fea0003800200 */
.L_x_2412:
        /* <DEDUP_REMOVED lines=14> */
.L_x_2405:
[----:B------:R-:W-:Y:S05]  /*2550*/  BSYNC.RECONVERGENT B0 ;  /* 0x0000000000007941 */ /* 0x000fea0003800200 */
.L_x_2404:
        /* <DEDUP_REMOVED lines=18> */
.L_x_2415:
[----:B------:R-:W-:Y:S05]  /*2680*/  BSYNC.RECONVERGENT B0 ;  /* 0x0000000000007941 */ /* 0x000fea0003800200 */
.L_x_2414:
        /* <DEDUP_REMOVED lines=25> */
.L_x_2418:
        /* <DEDUP_REMOVED lines=34> */
.L_x_2417:
        /* <DEDUP_REMOVED lines=16> */
.L_x_2416:
        /* <DEDUP_REMOVED lines=27> */
.L_x_2420:
[----:B------:R-:W-:Y:S05]  /*2cf0*/  BSYNC.RECONVERGENT B0 ;  /* 0x0000000000007941 */ /* 0x000fea0003800200 */
.L_x_2419:
        /* <DEDUP_REMOVED lines=12> */
.L_x_2422:
[----:B------:R-:W-:Y:S05]  /*2dc0*/  BSYNC.RECONVERGENT B0 ;  /* 0x0000000000007941 */ /* 0x000fea0003800200 */
.L_x_2421:
        /* <DEDUP_REMOVED lines=8> */
.L_x_2424:
[----:B------:R-:W-:Y:S05]  /*2e50*/  BSYNC.RECONVERGENT B0 ;  /* 0x0000000000007941 */ /* 0x000fea0003800200 */
.L_x_2423:
        /* <DEDUP_REMOVED lines=12> */
.L_x_2426:
[----:B------:R-:W-:Y:S05]  /*2f20*/  BSYNC.RECONVERGENT B0 ;  /* 0x0000000000007941 */ /* 0x000fea0003800200 */
.L_x_2425:
        /* <DEDUP_REMOVED lines=22> */
.L_x_2391:
        /* <DEDUP_REMOVED lines=16> */
.L_x_2427:
[----:B------:R-:W-:Y:S05]  /*3190*/  EXIT ;  /* 0x000000000000794d */ /* 0x000fea0003800000 */
.L_x_2393:
[----:B------:R-:W-:Y:S02]  /*31a0*/  HFMA2 R12, -RZ, RZ, 0, 9.5367431640625e-07 ;  /* 0x00000010ff0c7431 */ /* 0x000fe400000001ff */
[----:B------:R-:W-:Y:S01]  /*31b0*/  IMAD.MOV.U32 R11, RZ, RZ, 0x1f ;  /* 0x0000001fff0b7424 */ /* 0x000fe200078e00ff */
[----:B------:R-:W-:-:S07]  /*31c0*/  MOV R15, 0xffffffff ;  /* 0xffffffff000f7802 */ /* 0x000fce0000000f00 */
[----:B------:R-:W-:Y:S05]  /*31d0*/  WARPSYNC.COLLECTIVE R15, `(.L_x_2428) ;  /* 0x000000000f087348 */ /* 0x000fea0003c00000 */
[----:B------:R0:W1:Y:S02]  /*31e0*/  SHFL.BFLY P6, R14, R13, R12, R11 ;  /* 0x0c00000c0d0e7389 */ /* 0x00006400000c000b */
[----:B01----:R-:W-:Y:S05]  /*31f0*/  ENDCOLLECTIVE ;  /* 0x000000000000791b */ /* 0x003fea0003800000 */
.L_x_2428:
[----:B------:R-:W-:Y:S01]  /*3200*/  IMAD.MOV.U32 R12, RZ, RZ, 0x8 ;  /* 0x00000008ff0c7424 */ /* 0x000fe200078e00ff */
[----:B------:R-:W-:-:S04]  /*3210*/  FMNMX.FTZ R0, R14, -3.40282346638528859812e+38, !PT ;  /* 0xff7fffff0e007809 */ /* 0x000fc80007810000 */
[----:B------:R-:W-:-:S07]  /*3220*/  MOV R13, R0 ;  /* 0x00000000000d7202 */ /* 0x000fce0000000f00 */
[----:B------:R-:W-:Y:S05]  /*3230*/  WARPSYNC.COLLECTIVE R15, `(.L_x_2429) ;  /* 0x000000000f087348 */ /* 0x000fea0003c00000 */
[----:B------:R0:W1:Y:S02]  /*3240*/  SHFL.BFLY P6, R14, R13, R12, R11 ;  /* 0x0c00000c0d0e7389 */ /* 0x00006400000c000b */
[----:B01----:R-:W-:Y:S05]  /*3250*/  ENDCOLLECTIVE ;  /* 0x000000000000791b */ /* 0x003fea0003800000 */
.L_x_2429:
[----:B------:R-:W-:Y:S01]  /*3260*/  HFMA2 R12, -RZ, RZ, 0, 2.384185791015625e-07 ;  /* 0x00000004ff0c7431 */ /* 0x000fe200000001ff */
[----:B------:R-:W-:-:S04]  /*3270*/  FMNMX.FTZ R2, R0, R14, !PT ;  /* 0x0000000e00027209 */ /* 0x000fc80007810000 */
[----:B------:R-:W-:-:S07]  /*3280*/  MOV R13, R2 ;  /* 0x00000002000d7202 */ /* 0x000fce0000000f00 */
[----:B------:R-:W-:Y:S05]  /*3290*/  WARPSYNC.COLLECTIVE R15, `(.L_x_2430) ;  /* 0x000000000f087348 */ /* 0x000fea0003c00000 */
[----:B------:R0:W1:Y:S02]  /*32a0*/  SHFL.BFLY P6, R14, R13, R12, R11 ;  /* 0x0c00000c0d0e7389 */ /* 0x00006400000c000b */
[----:B01----:R-:W-:Y:S05]  /*32b0*/  ENDCOLLECTIVE ;  /* 0x000000000000791b */ /* 0x003fea0003800000 */
.L_x_2430:
[----:B------:R-:W-:Y:S05]  /*32c0*/  BRA `(.L_x_2431) ;  /* 0xffffffd8003c7947 */ /* 0x000fea000383ffff */
.L_x_2432:
        /* <DEDUP_REMOVED lines=11> */
.L_x_27294:


//--------------------- .text._ZN4vllm25paged_attention_v2_kernelI13__nv_bfloat16hLi96ELi8ELi128ELNS_18Fp8KVCacheDataTypeE2ELb1ELi512EEEvPfS3_PT_PKS4_PKT0_SA_ifPKiSC_iPKfiiiSE_SE_iiiii --------------------------
	.section	.text._ZN4vllm25paged_attention_v2_kernelI13__nv_bfloat16hLi96ELi8ELi128ELNS_18Fp8KVCacheDataTypeE2ELb1ELi512EEEvPfS3_PT_PKS4_PKT0_SA_ifPKiSC_iPKfiiiSE_SE_iiiii,"ax",@progbits
	.align	128
        .global         _ZN4vllm25paged_attention_v2_kernelI13__nv_bfloat16hLi96ELi8ELi128ELNS_18Fp8KVCacheDataTypeE2ELb1ELi512EEEvPfS3_PT_PKS4_PKT0_SA_ifPKiSC_iPKfiiiSE_SE_iiiii
        .type           _ZN4vllm25paged_attention_v2_kernelI13__nv_bfloat16hLi96ELi8ELi128ELNS_18Fp8KVCacheDataTypeE2ELb1ELi512EEEvPfS3_PT_PKS4_PKT0_SA_ifPKiSC_iPKfiiiSE_SE_iiiii,@function
        .size           _ZN4vllm25paged_attention_v2_kernelI13__nv_bfloat16hLi96ELi8ELi128ELNS_18Fp8KVCacheDataTypeE2ELb1ELi512EEEvPfS3_PT_PKS4_PKT0_SA_ifPKiSC_iPKfiiiSE_SE_iiiii,(.L_x_27295 - _ZN4vllm25paged_attention_v2_kernelI13__nv_bfloat16hLi96ELi8ELi128ELNS_18Fp8KVCacheDataTypeE2ELb1ELi512EEEvPfS3_PT_PKS4_PKT0_SA_ifPKiSC_iPKfiiiSE_SE_iiiii)
        .other          _ZN4vllm25paged_attention_v2_kernelI13__nv_bfloat16hLi96ELi8ELi128ELNS_18Fp8KVCacheDataTypeE2ELb1ELi512EEEvPfS3_PT_PKS4_PKT0_SA_ifPKiSC_iPKfiiiSE_SE_iiiii,@"STO_CUDA_ENTRY STV_DEFAULT"
_ZN4vllm25paged_attention_v2_kernelI13__nv_bfloat16hLi96ELi8ELi128ELNS_18Fp8KVCacheDataTypeE2ELb1ELi512EEEvPfS3_PT_PKS4_PKT0_SA_ifPKiSC_iPKfiiiSE_SE_iiiii:
.text._ZN4vllm25paged_attention_v2_kernelI13__nv_bfloat16hLi96ELi8ELi128ELNS_18Fp8KVCacheDataTypeE2ELb1ELi512EEEvPfS3_PT_PKS4_PKT0_SA_ifPKiSC_iPKfiiiSE_SE_iiiii:
        /* <DEDUP_REMOVED lines=116> */
.L_x_2433:
        /* <DEDUP_REMOVED lines=25> */
.L_x_2437:
        /* <DEDUP_REMOVED lines=42> */
.L_x_2435:
[----:B------:R-:W-:Y:S05]  /*0b70*/  BSYNC.RECONVERGENT B6 ;  /* 0x0000000000067941 */ /* 0x000fea0003800200 */
.L_x_2434:
        /* <DEDUP_REMOVED lines=11> */
.L_x_2468:
        /* <DEDUP_REMOVED lines=42> */
.L_x_2443:
        /* <DEDUP_REMOVED lines=11> */
.L_x_2442:
[----:B------:R-:W-:Y:S05]  /*0f80*/  BSYNC.RECONVERGENT B1 ;  /* 0x0000000000017941 */ /* 0x000fea0003800200 */
.L_x_2441:
        /* <DEDUP_REMOVED lines=12> */
.L_x_2446:
        /* <DEDUP_REMOVED lines=100> */
.L_x_2445:
[----:B------:R-:W-:Y:S05]  /*1690*/  BSYNC.RECONVERGENT B1 ;  /* 0x0000000000017941 */ /* 0x000fea0003800200 */
.L_x_2444:
        /* <DEDUP_REMOVED lines=55> */
.L_x_2448:
[----:B------:R-:W-:Y:S05]  /*1a10*/  BSYNC.RECONVERGENT B1 ;  /* 0x0000000000017941 */ /* 0x000fea0003800200 */
.L_x_2447:
        /* <DEDUP_REMOVED lines=26> */
.L_x_2440:
[----:B------:R-:W-:Y:S05]  /*1bc0*/  BSYNC.RECONVERGENT B0 ;  /* 0x0000000000007941 */ /* 0x000fea0003800200 */
.L_x_2439:
        /* <DEDUP_REMOVED lines=40> */
.L_x_2453:
[----:B------:R-:W1:Y:S01]  /*1e50*/  LDS R14, [R10] ;  /* 0x000000000a0e7984 */ /* 0x000e620000000800 */
[----:B------:R-:W-:-:S05]  /*1e60*/  VIADD R12, R12, 0x1 ;  /* 0x000000010c0c7836 */ /* 0x000fca0000000000 */
[----:B------:R-:W-:Y:S01]  /*1e70*/  ISETP.NE.AND P0, PT, R12, RZ, PT ;  /* 0x000000ff0c00720c */ /* 0x000fe20003f05270 */
[----:B-1----:R-:W-:-:S05]  /*1e80*/  FMUL.FTZ R15, R14, R7 ;  /* 0x000000070e0f7220 */ /* 0x002fca0000410000 */
[----:B------:R1:W-:Y:S02]  /*1e90*/  STS [R10], R15 ;  /* 0x0000000f0a007388 */ /* 0x0003e40000000800 */
[----:B-1----:R-:W-:-:S05]  /*1ea0*/  IADD3 R10, PT, PT, R10, 0x200, RZ ;  /* 0x000002000a0a7810 */ /* 0x002fca0007ffe0ff */
[----:B------:R-:W-:Y:S05]  /*1eb0*/  @P0 BRA `(.L_x_2453) ;  /* 0xfffffffc00e40947 */ /* 0x000fea000383ffff */
.L_x_2452:
[----:B------:R-:W-:Y:S05]  /*1ec0*/  BSYNC.RECONVERGENT B1 ;  /* 0x0000000000017941 */ /* 0x000fea0003800200 */
.L_x_2451:
        /* <DEDUP_REMOVED lines=12> */
.L_x_2456:
        /* <DEDUP_REMOVED lines=52> */
.L_x_2455:
[----:B------:R-:W-:Y:S05]  /*22d0*/  BSYNC.RECONVERGENT B1 ;  /* 0x0000000000017941 */ /* 0x000fea0003800200 */
.L_x_2454:
        /* <DEDUP_REMOVED lines=31> */
.L_x_2458:
[----:B------:R-:W-:Y:S05]  /*24d0*/  BSYNC.RECONVERGENT B1 ;  /* 0x0000000000017941 */ /* 0x000fea0003800200 */
.L_x_2457:
        /* <DEDUP_REMOVED lines=14> */
.L_x_2450:
[----:B------:R-:W-:Y:S05]  /*25c0*/  BSYNC.RECONVERGENT B0 ;  /* 0x0000000000007941 */ /* 0x000fea0003800200 */
.L_x_2449:
        /* <DEDUP_REMOVED lines=22> */
.L_x_2460:
[----:B------:R-:W-:Y:S05]  /*2730*/  BSYNC.RECONVERGENT B0 ;  /* 0x0000000000007941 */ /* 0x000fea0003800200 */
.L_x_2459:
        /* <DEDUP_REMOVED lines=26> */
.L_x_2463:
        /* <DEDUP_REMOVED lines=34> */
.L_x_2462:
        /* <DEDUP_REMOVED lines=16> */
.L_x_2461:
[----:B------:R-:W-:Y:S05]  /*2c00*/  WARPSYNC.ALL ;  /* 0x0000000000007948 */ /* 0x000fea0003800000 */
[----:B------:R-:W4:Y:S08]  /*2c10*/  S2UR UR5, SR_CgaCtaId ;  /* 0x00000000000579c3 */ /* 0x000f300000008800 */
[----:B------:R-:W-:Y:S01]  /*2c20*/  BAR.SYNC.DEFER_BLOCKING 0x0 ;  /* 0x0000000000007b1d */ /* 0x000fe20000010000 */
[----:B0--3--:R-:W-:-:S02]  /*2c30*/  LOP3.LUT R2, R16, 0x3c0, RZ, 0xc0, !PT ;  /* 0x000003c010027812 */ /* 0x009fc400078ec0ff */
[----:B------:R-:W-:Y:S02]  /*2c40*/  CS2R R4, SRZ ;  /* 0x0000000000047805 */ /* 0x000fe4000001ff00 */
[----:B------:R-:W-:Y:S02]  /*2c50*/  LOP3.LUT R3, R16, 0x1f, RZ, 0xc0, !PT ;  /* 0x0000001f10037812 */ /* 0x000fe400078ec0ff */
[----:B--2---:R-:W-:Y:S01]  /*2c60*/  SHF.R.U32.HI R0, RZ, 0x5, R16 ;  /* 0x00000005ff007819 */ /* 0x004fe20000011610 */
[----:B------:R-:W-:Y:S01]  /*2c70*/  UMOV UR4, 0x400 ;  /* 0x0000040000047882 */ /* 0x000fe20000000000 */
[----:B------:R-:W-:Y:S01]  /*2c80*/  ISETP.NE.AND P0, PT, R2, 0x40, PT ;  /* 0x000000400200780c */ /* 0x000fe20003f05270 */
[----:B------:R-:W-:Y:S01]  /*2c90*/  UIADD3 UR4, UPT, UPT, UR4, 0x20, URZ ;  /* 0x0000002004047890 */ /* 0x000fe2000fffe0ff */
[----:B------:R-:W-:Y:S01]  /*2ca0*/  ISETP.GT.U32.AND P1, PT, R16, 0x3f, PT ;  /* 0x0000003f1000780c */ /* 0x000fe20003f24070 */
[----:B------:R-:W-:Y:S01]  /*2cb0*/  IMAD R0, R0, 0x60, R3 ;  /* 0x0000006000007824 */ /* 0x000fe200078e0203 */
[----:B------:R-:W-:-:S02]  /*2cc0*/  LOP3.LUT R3, R16, 0x3e0, RZ, 0xc0, !PT ;  /* 0x000003e010037812 */ /* 0x000fc400078ec0ff */
[----:B------:R-:W-:Y:S01]  /*2cd0*/  ISETP.GT.U32.AND P2, PT, R16, 0x1f, PT ;  /* 0x0000001f1000780c */ /* 0x000fe20003f44070 */
[----:B----4-:R-:W-:-:S06]  /*2ce0*/  ULEA UR4, UR5, UR4, 0x18 ;  /* 0x0000000405047291 */ /* 0x010fcc000f8ec0ff */
[----:B------:R-:W-:-:S05]  /*2cf0*/  LEA R0, R0, UR4, 0x2 ;  /* 0x0000000400007c11 */ /* 0x000fca000f8e10ff */
[----:B------:R-:W-:Y:S04]  /*2d00*/  @!P0 STS [R0+-0x300], RZ ;  /* 0xfffd00ff00008388 */ /* 0x000fe80000000800 */
[----:B------:R-:W-:Y:S04]  /*2d10*/  @!P0 STS [R0+-0x280], RZ ;  /* 0xfffd80ff00008388 */ /* 0x000fe80000000800 */
[----:B------:R-:W-:Y:S01]  /*2d20*/  @!P0 STS [R0+-0x200], RZ ;  /* 0xfffe00ff00008388 */ /* 0x000fe20000000800 */
[----:B------:R-:W-:Y:S01]  /*2d30*/  BAR.SYNC.DEFER_BLOCKING 0x0 ;  /* 0x0000000000007b1d */ /* 0x000fe20000010000 */
[----:B------:R-:W-:Y:S01]  /*2d40*/  ISETP.NE.AND P0, PT, R3, 0x20, PT ;  /* 0x000000200300780c */ /* 0x000fe20003f05270 */
[----:B------:R-:W-:-:S04]  /*2d50*/  HFMA2 R3, -RZ, RZ, 0, 0 ;  /* 0x00000000ff037431 */ /* 0x000fc800000001ff */
[----:B------:R-:W0:Y:S04]  /*2d60*/  @!P1 LDS R2, [R0] ;  /* 0x0000000000029984 */ /* 0x000e280000000800 */
[----:B------:R-:W2:Y:S04]  /*2d70*/  @!P1 LDS R6, [R0+0x80] ;  /* 0x0000800000069984 */ /* 0x000ea80000000800 */
[----:B-1----:R-:W1:Y:S01]  /*2d80*/  @!P1 LDS R7, [R0+0x100] ;  /* 0x0001000000079984 */ /* 0x002e620000000800 */
[----:B0-----:R-:W-:Y:S01]  /*2d90*/  @!P1 FADD.FTZ R4, RZ, R2 ;  /* 0x00000002ff049221 */ /* 0x001fe20000010000 */
[----:B------:R-:W-:Y:S01]  /*2da0*/  BAR.SYNC.DEFER_BLOCKING 0x0 ;  /* 0x0000000000007b1d */ /* 0x000fe20000010000 */
[----:B--2---:R-:W-:Y:S01]  /*2db0*/  @!P1 FADD.FTZ R5, RZ, R6 ;  /* 0x00000006ff059221 */ /* 0x004fe20000010000 */
[----:B-1----:R-:W-:-:S04]  /*2dc0*/  @!P1 FADD.FTZ R3, RZ, R7 ;  /* 0x00000007ff039221 */ /* 0x002fc80000010000 */
[----:B------:R0:W-:Y:S04]  /*2dd0*/  @!P0 STS [R0+-0x180], R4 ;  /* 0xfffe800400008388 */ /* 0x0001e80000000800 */
[----:B------:R0:W-:Y:S04]  /*2de0*/  @!P0 STS [R0+-0x100], R5 ;  /* 0xffff000500008388 */ /* 0x0001e80000000800 */
[----:B------:R0:W-:Y:S01]  /*2df0*/  @!P0 STS [R0+-0x80], R3 ;  /* 0xffff800300008388 */ /* 0x0001e20000000800 */
[----:B------:R-:W-:Y:S06]  /*2e00*/  BAR.SYNC.DEFER_BLOCKING 0x0 ;  /* 0x0000000000007b1d */ /* 0x000fec0000010000 */
[----:B------:R0:W1:Y:S04]  /*2e10*/  @!P2 LDS R7, [R0] ;  /* 0x000000000007a984 */ /* 0x0000680000000800 */
        /* <DEDUP_REMOVED lines=13> */
[----:B------:R-:W-:-:S02]  /*2ef0*/  F2FP.BF16.F32.PACK_AB R0, RZ, R3 ;  /* 0x00000003ff00723e */ /* 0x000fc400000010ff */
[----:B------:R-:W-:Y:S01]  /*2f00*/  PRMT R5, R4, 0x7632, R5 ;  /* 0x0000763204057816 */ /* 0x000fe20000000005 */
[----:B------:R-:W-:-:S06]  /*2f10*/  UIADD3 UR4, UP0, UPT, UR5, UR4, URZ ;  /* 0x0000000405047290 */ /* 0x000fcc000ff1e0ff */
[----:B------:R-:W-:Y:S01]  /*2f20*/  IMAD.U32 R9, RZ, RZ, UR4 ;  /* 0x00000004ff097e24 */ /* 0x000fe2000f8e00ff */
[----:B------:R-:W-:-:S04]  /*2f30*/  UIADD3.X UR4, UPT, UPT, URZ, URZ, URZ, UP0, !UPT ;  /* 0x000000ffff047290 */ /* 0x000fc800087fe4ff */
[----:B------:R-:W-:Y:S02]  /*2f40*/  LOP3.LUT R16, R9, 0x1f, R16, 0xf8, !PT ;  /* 0x0000001f09107812 */ /* 0x000fe400078ef810 */
[----:B------:R-:W-:Y:S02]  /*2f50*/  MOV R7, UR4 ;  /* 0x0000000400077c02 */ /* 0x000fe40008000f00 */
[----:B0-----:R-:W-:-:S04]  /*2f60*/  LEA R2, P0, R16, UR6, 0x1 ;  /* 0x0000000610027c11 */ /* 0x001fc8000f8008ff */
[----:B------:R-:W-:-:S05]  /*2f70*/  LEA.HI.X R3, R16, UR7, R7, 0x1, P0 ;  /* 0x0000000710037c11 */ /* 0x000fca00080f0c07 */
[----:B------:R-:W-:Y:S04]  /*2f80*/  STG.E.U16 desc[UR36][R2.64], R4 ;  /* 0x0000000402007986 */ /* 0x000fe8000c101524 */
[----:B------:R-:W-:Y:S04]  /*2f90*/  STG.E.U16 desc[UR36][R2.64+0x40], R5 ;  /* 0x0000400502007986 */ /* 0x000fe8000c101524 */
[----:B------:R-:W-:Y:S01]  /*2fa0*/  STG.E.U16 desc[UR36][R2.64+0x80], R0 ;  /* 0x0000800002007986 */ /* 0x000fe2000c101524 */
[----:B------:R-:W-:Y:S05]  /*2fb0*/  EXIT ;  /* 0x000000000000794d */ /* 0x000fea0003800000 */
.L_x_2436:
        /* <DEDUP_REMOVED lines=16> */
.L_x_2464:
[----:B------:R-:W-:Y:S05]  /*30c0*/  EXIT ;  /* 0x000000000000794d */ /* 0x000fea0003800000 */
.L_x_2438:
[----:B------:R-:W-:Y:S02]  /*30d0*/  HFMA2 R12, -RZ, RZ, 0, 9.5367431640625e-07 ;  /* 0x00000010ff0c7431 */ /* 0x000fe400000001ff */
[----:B------:R-:W-:Y:S01]  /*30e0*/  IMAD.MOV.U32 R11, RZ, RZ, 0x1f ;  /* 0x0000001fff0b7424 */ /* 0x000fe200078e00ff */
[----:B------:R-:W-:-:S07]  /*30f0*/  MOV R15, 0xffffffff ;  /* 0xffffffff000f7802 */ /* 0x000fce0000000f00 */
[----:B------:R-:W-:Y:S05]  /*3100*/  WARPSYNC.COLLECTIVE R15, `(.L_x_2465) ;  /* 0x000000000f087348 */ /* 0x000fea0003c00000 */
[----:B------:R0:W1:Y:S02]  /*3110*/  SHFL.BFLY P6, R14, R13, R12, R11 ;  /* 0x0c00000c0d0e7389 */ /* 0x00006400000c000b */
[----:B01----:R-:W-:Y:S05]  /*3120*/  ENDCOLLECTIVE ;  /* 0x000000000000791b */ /* 0x003fea0003800000 */
.L_x_2465:
[----:B------:R-:W-:Y:S01]  /*3130*/  IMAD.MOV.U32 R12, RZ, RZ, 0x8 ;  /* 0x00000008ff0c7424 */ /* 0x000fe200078e00ff */
[----:B------:R-:W-:-:S04]  /*3140*/  FMNMX.FTZ R0, R14, -3.40282346638528859812e+38, !PT ;  /* 0xff7fffff0e007809 */ /* 0x000fc80007810000 */
[----:B------:R-:W-:-:S07]  /*3150*/  MOV R13, R0 ;  /* 0x00000000000d7202 */ /* 0x000fce0000000f00 */
[----:B------:R-:W-:Y:S05]  /*3160*/  WARPSYNC.COLLECTIVE R15, `(.L_x_2466) ;  /* 0x000000000f087348 */ /* 0x000fea0003c00000 */
[----:B------:R0:W1:Y:S02]  /*3170*/  SHFL.BFLY P6, R14, R13, R12, R11 ;  /* 0x0c00000c0d0e7389 */ /* 0x00006400000c000b */
[----:B01----:R-:W-:Y:S05]  /*3180*/  ENDCOLLECTIVE ;  /* 0x000000000000791b */ /* 0x003fea0003800000 */
.L_x_2466:
[----:B------:R-:W-:Y:S01]  /*3190*/  HFMA2 R12, -RZ, RZ, 0, 2.384185791015625e-07 ;  /* 0x00000004ff0c7431 */ /* 0x000fe200000001ff */
[----:B------:R-:W-:-:S04]  /*31a0*/  FMNMX.FTZ R2, R0, R14, !PT ;  /* 0x0000000e00027209 */ /* 0x000fc80007810000 */
[----:B------:R-:W-:-:S07]  /*31b0*/  MOV R13, R2 ;  /* 0x00000002000d7202 */ /* 0x000fce0000000f00 */
[----:B------:R-:W-:Y:S05]  /*31c0*/  WARPSYNC.COLLECTIVE R15, `(.L_x_2467) ;  /* 0x000000000f087348 */ /* 0x000fea0003c00000 */
[----:B------:R0:W1:Y:S02]  /*31d0*/  SHFL.BFLY P6, R14, R13, R12, R11 ;  /* 0x0c00000c0d0e7389 */ /* 0x00006400000c000b */
[----:B01----:R-:W-:Y:S05]  /*31e0*/  ENDCOLLECTIVE ;  /* 0x000000000000791b */ /* 0x003fea0003800000 */
.L_x_2467:
[----:B------:R-:W-:Y:S05]  /*31f0*/  BRA `(.L_x_2468) ;  /* 0xffffffd8008c7947 */ /* 0x000fea000383ffff */
.L_x_2469:
        /* <DEDUP_REMOVED lines=16> */
.L_x_27295:


//--------------------- .text._ZN4vllm25paged_attention_v2_kernelI13__nv_bfloat16hLi80ELi8ELi128ELNS_18Fp8KVCacheDataTypeE2ELb1ELi512EEEvPfS3_PT_PKS4_PKT0_SA_ifPKiSC_iPKfiiiSE_SE_iiiii --------------------------
	.section	.text._ZN4vllm25paged_attention_v2_kernelI13__nv_bfloat16hLi80ELi8ELi128ELNS_18Fp8KVCacheDataTypeE2ELb1ELi512EEEvPfS3_PT_PKS4_PKT0_SA_ifPKiSC_iPKfiiiSE_SE_iiiii,"ax",@progbits
	.align	128
        .global         _ZN4vllm25paged_attention_v2_kernelI13__nv_bfloat16hLi80ELi8ELi128ELNS_18Fp8KVCacheDataTypeE2ELb1ELi512EEEvPfS3_PT_PKS4_PKT0_SA_ifPKiSC_iPKfiiiSE_SE_iiiii
        .type           _ZN4vllm25paged_attention_v2_kernelI13__nv_bfloat16hLi80ELi8ELi128ELNS_18Fp8KVCacheDataTypeE2ELb1ELi512EEEvPfS3_PT_PKS4_PKT0_SA_ifPKiSC_iPKfiiiSE_SE_iiiii,@function
        .size           _ZN4vllm25paged_attention_v2_kernelI13__nv_bfloat16hLi80ELi8ELi128ELNS_18Fp8KVCacheDataTypeE2ELb1ELi512EEEvPfS3_PT_PKS4_PKT0_SA_ifPKiSC_iPKfiiiSE_SE_iiiii,(.L_x_27296 - _ZN4vllm25paged_attention_v2_kernelI13__nv_bfloat16hLi80ELi8ELi128ELNS_18Fp8KVCacheDataTypeE2ELb1ELi512EEEvPfS3_PT_PKS4_PKT0_SA_ifPKiSC_iPKfiiiSE_SE_iiiii)
        .other          _ZN4vllm25paged_attention_v2_kernelI13__nv_bfloat16hLi80ELi8ELi128ELNS_18Fp8KVCacheDataTypeE2ELb1ELi512EEEvPfS3_PT_PKS4_PKT0_SA_ifPKiSC_iPKfiiiSE_SE_iiiii,@"STO_CUDA_ENTRY STV_DEFAULT"
_ZN4vllm25paged_attention_v2_kernelI13__nv_bfloat16hLi80ELi8ELi128ELNS_18Fp8KVCacheDataTypeE2ELb1ELi512EEEvPfS3_PT_PKS4_PKT0_SA_ifPKiSC_iPKfiiiSE_SE_iiiii:
.text._ZN4vllm25paged_attention_v2_kernelI13__nv_bfloat16hLi80ELi8ELi128ELNS_18Fp8KVCacheDataTypeE2ELb1ELi512EEEvPfS3_PT_PKS4_PKT0_SA_ifPKiSC_iPKfiiiSE_SE_iiiii:
        /* <DEDUP_REMOVED lines=110> */
.L_x_2470:
        /* <DEDUP_REMOVED lines=25> */
.L_x_2474:
        /* <DEDUP_REMOVED lines=41> */
.L_x_2472:
[----:B------:R-:W-:Y:S05]  /*0b00*/  BSYNC.RECONVERGENT B6 ;  /* 0x0000000000067941 */ /* 0x000fea0003800200 */
.L_x_2471:
        /* <DEDUP_REMOVED lines=11> */
.L_x_2513:
        /* <DEDUP_REMOVED lines=42> */
.L_x_2480:
        /* <DEDUP_REMOVED lines=11> */
.L_x_2479:
[----:B------:R-:W-:Y:S05]  /*0f10*/  BSYNC.RECONVERGENT B1 ;  /* 0x0000000000017941 */ /* 0x000fea0003800200 */
.L_x_2478:
        /* <DEDUP_REMOVED lines=12> */
.L_x_2483:
        /* <DEDUP_REMOVED lines=100> */
.L_x_2482:
[----:B------:R-:W-:Y:S05]  /*1620*/  BSYNC.RECONVERGENT B1 ;  /* 0x0000000000017941 */ /* 0x000fea0003800200 */
.L_x_2481:
        /* <DEDUP_REMOVED lines=55> */
.L_x_2485:
[----:B------:R-:W-:Y:S05]  /*19a0*/  BSYNC.RECONVERGENT B1 ;  /* 0x0000000000017941 */ /* 0x000fea0003800200 */
.L_x_2484:
        /* <DEDUP_REMOVED lines=26> */
.L_x_2477:
[----:B------:R-:W-:Y:S05]  /*1b50*/  BSYNC.RECONVERGENT B0 ;  /* 0x0000000000007941 */ /* 0x000fea0003800200 */
.L_x_2476:
        /* <DEDUP_REMOVED lines=40> */
.L_x_2490:
[----:B------:R-:W1:Y:S01]  /*1de0*/  LDS R15, [R7] ;  /* 0x00000000070f7984 */ /* 0x000e620000000800 */
[----:B------:R-:W-:-:S05]  /*1df0*/  VIADD R13, R13, 0x1 ;  /* 0x000000010d0d7836 */ /* 0x000fca0000000000 */
[----:B------:R-:W-:Y:S01]  /*1e00*/  ISETP.NE.AND P0, PT, R13, RZ, PT ;  /* 0x000000ff0d00720c */ /* 0x000fe20003f05270 */
[----:B-1----:R-:W-:-:S05]  /*1e10*/  FMUL.FTZ R20, R15, R2 ;  /* 0x000000020f147220 */ /* 0x002fca0000410000 */
[----:B------:R1:W-:Y:S02]  /*1e20*/  STS [R7], R20 ;  /* 0x0000001407007388 */ /* 0x0003e40000000800 */
[----:B-1----:R-:W-:-:S05]  /*1e30*/  IADD3 R7, PT, PT, R7, 0x200, RZ ;  /* 0x0000020007077810 */ /* 0x002fca0007ffe0ff */
[----:B------:R-:W-:Y:S05]  /*1e40*/  @P0 BRA `(.L_x_2490) ;  /* 0xfffffffc00e40947 */ /* 0x000fea000383ffff */
.L_x_2489:
[----:B------:R-:W-:Y:S05]  /*1e50*/  BSYNC.RECONVERGENT B1 ;  /* 0x0000000000017941 */ /* 0x000fea0003800200 */
.L_x_2488:
        /* <DEDUP_REMOVED lines=12> */
.L_x_2493:
        /* <DEDUP_REMOVED lines=52> */
.L_x_2492:
[----:B------:R-:W-:Y:S05]  /*2260*/  BSYNC.RECONVERGENT B1 ;  /* 0x0000000000017941 */ /* 0x000fea0003800200 */
.L_x_2491:
        /* <DEDUP_REMOVED lines=31> */
.L_x_2495:
[----:B------:R-:W-:Y:S05]  /*2460*/  BSYNC.RECONVERGENT B1 ;  /* 0x0000000000017941 */ /* 0x000fea0003800200 */
.L_x_2494:
        /* <DEDUP_REMOVED lines=14> */
.L_x_2487:
[----:B------:R-:W-:Y:S05]  /*2550*/  BSYNC.RECONVERGENT B0 ;  /* 0x0000000000007941 */ /* 0x000fea0003800200 */
.L_x_2486:
        /* <DEDUP_REMOVED lines=18> */
.L_x_2497:
[----:B------:R-:W-:Y:S05]  /*2680*/  BSYNC.RECONVERGENT B0 ;  /* 0x0000000000007941 */ /* 0x000fea0003800200 */
.L_x_2496:
        /* <DEDUP_REMOVED lines=25> */
.L_x_2500:
        /* <DEDUP_REMOVED lines=34> */
.L_x_2499:
        /* <DEDUP_REMOVED lines=16> */
.L_x_2498:
[----:B-12---:R-:W1:Y:S01]  /*2b40*/  S2R R2, SR_TID.X ;  /* 0x0000000000027919 */ /* 0x006e620000002100 */
[----:B------:R-:W-:Y:S05]  /*2b50*/  WARPSYNC.ALL ;  /* 0x0000000000007948 */ /* 0x000fea0003800000 */
[----:B------:R-:W2:Y:S01]  /*2b60*/  S2UR UR5, SR_CgaCtaId ;  /* 0x00000000000579c3 */ /* 0x000ea20000008800 */
[----:B------:R-:W-:Y:S01]  /*2b70*/  LOP3.LUT R3, R18, 0x3c0, RZ, 0xc0, !PT ;  /* 0x000003c012037812 */ /* 0x000fe200078ec0ff */
[----:B------:R-:W-:Y:S01]  /*2b80*/  UMOV UR4, 0x400 ;  /* 0x0000040000047882 */ /* 0x000fe20000000000 */
[----:B0--3--:R-:W-:Y:S01]  /*2b90*/  SHF.R.U32.HI R0, RZ, 0x5, R18 ;  /* 0x00000005ff007819 */ /* 0x009fe20000011612 */
[----:B------:R-:W-:-:S04]  /*2ba0*/  UIADD3 UR4, UPT, UPT, UR4, 0x20, URZ ;  /* 0x0000002004047890 */ /* 0x000fc8000fffe0ff */
[----:B------:R-:W-:Y:S01]  /*2bb0*/  BAR.SYNC.DEFER_BLOCKING 0x0 ;  /* 0x0000000000007b1d */ /* 0x000fe20000010000 */
[----:B------:R-:W-:Y:S01]  /*2bc0*/  ISETP.NE.AND P2, PT, R3, 0x40, PT ;  /* 0x000000400300780c */ /* 0x000fe20003f45270 */
[----:B------:R-:W-:Y:S01]  /*2bd0*/  HFMA2 R3, -RZ, RZ, 0, 0 ;  /* 0x00000000ff037431 */ /* 0x000fe200000001ff */
[C---:B------:R-:W-:Y:S02]  /*2be0*/  LOP3.LUT R4, R18.reuse, 0x3e0, RZ, 0xc0, !PT ;  /* 0x000003e012047812 */ /* 0x040fe400078ec0ff */
[----:B------:R-:W-:Y:S01]  /*2bf0*/  ISETP.GT.U32.AND P3, PT, R18, 0x3f, PT ;  /* 0x0000003f1200780c */ /* 0x000fe20003f64070 */
[----:B------:R-:W-:Y:S01]  /*2c00*/  BSSY.RECONVERGENT B0, `(.L_x_2501) ;  /* 0x000000d000007945 */ /* 0x000fe20003800200 */
[----:B------:R-:W-:Y:S02]  /*2c10*/  ISETP.NE.AND P1, PT, R4, 0x20, PT ;  /* 0x000000200400780c */ /* 0x000fe40003f25270 */
[----:B------:R-:W-:Y:S02]  /*2c20*/  CS2R R4, SRZ ;  /* 0x0000000000047805 */ /* 0x000fe4000001ff00 */
[----:B------:R-:W-:Y:S01]  /*2c30*/  ISETP.GT.U32.AND P0, PT, R18, 0x1f, PT ;  /* 0x0000001f1200780c */ /* 0x000fe20003f04070 */
[----:B--2---:R-:W-:Y:S01]  /*2c40*/  ULEA UR4, UR5, UR4, 0x18 ;  /* 0x0000000405047291 */ /* 0x004fe2000f8ec0ff */
[----:B-1----:R-:W-:-:S05]  /*2c50*/  LOP3.LUT R9, R2, 0x1f, RZ, 0xc0, !PT ;  /* 0x0000001f02097812 */ /* 0x002fca00078ec0ff */
[----:B------:R-:W-:-:S05]  /*2c60*/  IMAD R0, R0, 0x50, R9 ;  /* 0x0000005000007824 */ /* 0x000fca00078e0209 */
[----:B------:R-:W-:Y:S01]  /*2c70*/  LEA R0, R0, UR4, 0x2 ;  /* 0x0000000400007c11 */ /* 0x000fe2000f8e10ff */
[----:B------:R-:W-:Y:S06]  /*2c80*/  @P2 BRA `(.L_x_2502) ;  /* 0x0000000000102947 */ /* 0x000fec0003800000 */
[----:B------:R-:W-:Y:S01]  /*2c90*/  ISETP.GT.U32.AND P2, PT, R9, 0xf, PT ;  /* 0x0000000f0900780c */ /* 0x000fe20003f44070 */
[----:B------:R0:W-:Y:S04]  /*2ca0*/  STS [R0+-0x280], RZ ;  /* 0xfffd80ff00007388 */ /* 0x0001e80000000800 */
[----:B------:R0:W-:Y:S08]  /*2cb0*/  STS [R0+-0x200], RZ ;  /* 0xfffe00ff00007388 */ /* 0x0001f00000000800 */
[----:B------:R0:W-:Y:S02]  /*2cc0*/  @!P2 STS [R0+-0x180], RZ ;  /* 0xfffe80ff0000a388 */ /* 0x0001e40000000800 */
.L_x_2502:
[----:B------:R-:W-:Y:S05]  /*2cd0*/  BSYNC.RECONVERGENT B0 ;  /* 0x0000000000007941 */ /* 0x000fea0003800200 */
.L_x_2501:
[----:B------:R-:W-:Y:S06]  /*2ce0*/  BAR.SYNC.DEFER_BLOCKING 0x0 ;  /* 0x0000000000007b1d */ /* 0x000fec0000010000 */
[----:B------:R-:W-:Y:S04]  /*2cf0*/  BSSY.RECONVERGENT B0, `(.L_x_2503) ;  /* 0x0000009000007945 */ /* 0x000fe80003800200 */
[----:B------:R-:W-:Y:S05]  /*2d00*/  @P3 BRA `(.L_x_2504) ;  /* 0x00000000001c3947 */ /* 0x000fea0003800000 */
[----:B------:R-:W-:Y:S01]  /*2d10*/  ISETP.GT.U32.AND P2, PT, R9, 0xf, PT ;  /* 0x0000000f0900780c */ /* 0x000fe20003f44070 */
[----:B------:R-:W1:Y:S04]  /*2d20*/  LDS R4, [R0] ;  /* 0x0000000000047984 */ /* 0x000e680000000800 */
[----:B------:R-:W2:Y:S08]  /*2d30*/  LDS R3, [R0+0x80] ;  /* 0x0000800000037984 */ /* 0x000eb00000000800 */
[----:B------:R-:W3:Y:S01]  /*2d40*/  @!P2 LDS R2, [R0+0x100] ;  /* 0x000100000002a984 */ /* 0x000ee20000000800 */
[----:B-1----:R-:W-:Y:S01]  /*2d50*/  FADD.FTZ R4, RZ, R4 ;  /* 0x00000004ff047221 */ /* 0x002fe20000010000 */
[----:B--2---:R-:W-:Y:S01]  /*2d60*/  FADD.FTZ R3, RZ, R3 ;  /* 0x00000003ff037221 */ /* 0x004fe20000010000 */
[----:B---3--:R-:W-:-:S07]  /*2d70*/  @!P2 FADD.FTZ R5, RZ, R2 ;  /* 0x00000002ff05a221 */ /* 0x008fce0000010000 */
.L_x_2504:
[----:B------:R-:W-:Y:S05]  /*2d80*/  BSYNC.RECONVERGENT B0 ;  /* 0x0000000000007941 */ /* 0x000fea0003800200 */
.L_x_2503:
[----:B------:R-:W-:Y:S06]  /*2d90*/  BAR.SYNC.DEFER_BLOCKING 0x0 ;  /* 0x0000000000007b1d */ /* 0x000fec0000010000 */
[----:B------:R-:W-:Y:S04]  /*2da0*/  BSSY.RECONVERGENT B0, `(.L_x_2505) ;  /* 0x0000006000007945 */ /* 0x000fe80003800200 */
[----:B------:R-:W-:Y:S05]  /*2db0*/  @P1 BRA `(.L_x_2506) ;  /* 0x0000000000101947 */ /* 0x000fea0003800000 */
[----:B------:R-:W-:Y:S01]  /*2dc0*/  ISETP.GT.U32.AND P1, PT, R9, 0xf, PT ;  /* 0x0000000f0900780c */ /* 0x000fe20003f24070 */
[----:B------:R1:W-:Y:S04]  /*2dd0*/  STS [R0+-0x140], R4 ;  /* 0xfffec00400007388 */ /* 0x0003e80000000800 */
[----:B------:R1:W-:Y:S08]  /*2de0*/  STS [R0+-0xc0], R3 ;  /* 0xffff400300007388 */ /* 0x0003f00000000800 */
[----:B------:R1:W-:Y:S02]  /*2df0*/  @!P1 STS [R0+-0x40], R5 ;  /* 0xffffc00500009388 */ /* 0x0003e40000000800 */
.L_x_2506:
[----:B------:R-:W-:Y:S05]  /*2e00*/  BSYNC.RECONVERGENT B0 ;  /* 0x0000000000007941 */ /* 0x000fea0003800200 */
.L_x_2505:
[----:B------:R-:W-:Y:S06]  /*2e10*/  BAR.SYNC.DEFER_BLOCKING 0x0 ;  /* 0x0000000000007b1d */ /* 0x000fec0000010000 */
[----:B------:R-:W-:Y:S04]  /*2e20*/  BSSY.RECONVERGENT B0, `(.L_x_2507) ;  /* 0x0000009000007945 */ /* 0x000fe80003800200 */
[----:B------:R-:W-:Y:S05]  /*2e30*/  @P0 BRA `(.L_x_2508) ;  /* 0x00000000001c0947 */ /* 0x000fea0003800000 */
[----:B------:R-:W-:Y:S01]  /*2e40*/  ISETP.GT.U32.AND P1, PT, R9, 0xf, PT ;  /* 0x0000000f0900780c */ /* 0x000fe20003f24070 */
[----:B------:R-:W1:Y:S04]  /*2e50*/  LDS R7, [R0] ;  /* 0x0000000000077984 */ /* 0x000e680000000800 */
[----:B------:R-:W2:Y:S08]  /*2e60*/  LDS R2, [R0+0x80] ;  /* 0x0000800000027984 */ /* 0x000eb00000000800 */
[----:B------:R-:W3:Y:S01]  /*2e70*/  @!P1 LDS R6, [R0+0x100] ;  /* 0x0001000000069984 */ /* 0x000ee20000000800 */
[----:B-1----:R-:W-:Y:S01]  /*2e80*/  FADD.FTZ R4, R4, R7 ;  /* 0x0000000704047221 */ /* 0x002fe20000010000 */
[----:B--2---:R-:W-:Y:S01]  /*2e90*/  FADD.FTZ R3, R3, R2 ;  /* 0x0000000203037221 */ /* 0x004fe20000010000 */
[----:B---3--:R-:W-:-:S07]  /*2ea0*/  @!P1 FADD.FTZ R5, R5, R6 ;  /* 0x0000000605059221 */ /* 0x008fce0000010000 */
.L_x_2508:
[----:B------:R-:W-:Y:S05]  /*2eb0*/  BSYNC.RECONVERGENT B0 ;  /* 0x0000000000007941 */ /* 0x000fea0003800200 */
.L_x_2507:
[----:B------:R-:W-:Y:S06]  /*2ec0*/  BAR.SYNC.DEFER_BLOCKING 0x0 ;  /* 0x0000000000007b1d */ /* 0x000fec0000010000 */
[----:B------:R-:W-:Y:S05]  /*2ed0*/  @P0 EXIT ;  /* 0x000000000000094d */ /* 0x000fea0003800000 */
[----:B------:R-:W-:Y:S01]  /*2ee0*/  IMAD R16, R22, R16, R17 ;  /* 0x0000001016107224 */ /* 0x000fe200078e0211 */
[----:B------:R-:W2:Y:S01]  /*2ef0*/  LDCU.64 UR4, c[0x0][0x390] ;  /* 0x00007200ff0477ac */ /* 0x000ea20008000a00 */
[----:B------:R-:W-:Y:S01]  /*2f00*/  IMAD R19, R19, 0x50, RZ ;  /* 0x0000005013137824 */ /* 0x000fe200078e02ff */
[----:B-1----:R-:W-:Y:S01]  /*2f10*/  F2FP.BF16.F32.PACK_AB R4, R3, R4 ;  /* 0x000000040304723e */ /* 0x002fe200000010ff */
[----:B0-----:R-:W-:-:S04]  /*2f20*/  IMAD R0, R16, UR38, RZ ;  /* 0x0000002610007c24 */ /* 0x001fc8000f8e02ff */
[----:B------:R-:W-:-:S05]  /*2f30*/  IMAD R0, R0, 0x50, RZ ;  /* 0x0000005000007824 */ /* 0x000fca00078e02ff */
[----:B------:R-:W-:-:S04]  /*2f40*/  IADD3 R0, P0, P1, R9, R0, R19 ;  /* 0x0000000009007210 */ /* 0x000fc8000791e013 */
[----:B------:R-:W-:Y:S02]  /*2f50*/  IADD3.X R7, PT, PT, RZ, RZ, RZ, P0, P1 ;  /* 0x000000ffff077210 */ /* 0x000fe400007e24ff */
[----:B------:R-:W-:Y:S02]  /*2f60*/  ISETP.GT.U32.AND P1, PT, R9, 0xf, PT ;  /* 0x0000000f0900780c */ /* 0x000fe40003f24070 */
[----:B--2---:R-:W-:-:S04]  /*2f70*/  LEA R2, P0, R0, UR4, 0x1 ;  /* 0x0000000400027c11 */ /* 0x004fc8000f8008ff */
[----:B------:R-:W-:Y:S02]  /*2f80*/  LEA.HI.X R3, R0, UR5, R7, 0x1, P0 ;  /* 0x0000000500037c11 */ /* 0x000fe400080f0c07 */
[----:B------:R-:W-:-:S03]  /*2f90*/  PRMT R0, R4, 0x7632, R0 ;  /* 0x0000763204007816 */ /* 0x000fc60000000000 */
[----:B------:R0:W-:Y:S04]  /*2fa0*/  STG.E.U16 desc[UR36][R2.64], R4 ;  /* 0x0000000402007986 */ /* 0x0001e8000c101524 */
[----:B------:R0:W-:Y:S01]  /*2fb0*/  STG.E.U16 desc[UR36][R2.64+0x40], R0 ;  /* 0x0000400002007986 */ /* 0x0001e2000c101524 */
[----:B------:R-:W-:Y:S05]  /*2fc0*/  @P1 EXIT ;  /* 0x000000000000194d */ /* 0x000fea0003800000 */
[----:B------:R-:W-:-:S05]  /*2fd0*/  F2FP.BF16.F32.PACK_AB R5, RZ, R5 ;  /* 0x00000005ff05723e */ /* 0x000fca00000010ff */
[----:B------:R-:W-:Y:S01]  /*2fe0*/  STG.E.U16 desc[UR36][R2.64+0x80], R5 ;  /* 0x0000800502007986 */ /* 0x000fe2000c101524 */
[----:B------:R-:W-:Y:S05]  /*2ff0*/  EXIT ;  /* 0x000000000000794d */ /* 0x000fea0003800000 */
.L_x_2473:
        /* <DEDUP_REMOVED lines=16> */
.L_x_2509:
[----:B------:R-:W-:Y:S05]  /*3100*/  EXIT ;  /* 0x000000000000794d */ /* 0x000fea0003800000 */
.L_x_2475:
[----:B------:R-:W-:Y:S02]  /*3110*/  HFMA2 R12, -RZ, RZ, 0, 9.5367431640625e-07 ;  /* 0x00000010ff0c7431 */ /* 0x000fe400000001ff */
[----:B------:R-:W-:Y:S01]  /*3120*/  IMAD.MOV.U32 R11, RZ, RZ, 0x1f ;  /* 0x0000001fff0b7424 */ /* 0x000fe200078e00ff */
[----:B------:R-:W-:-:S07]  /*3130*/  MOV R15, 0xffffffff ;  /* 0xffffffff000f7802 */ /* 0x000fce0000000f00 */
[----:B------:R-:W-:Y:S05]  /*3140*/  WARPSYNC.COLLECTIVE R15, `(.L_x_2510) ;  /* 0x000000000f087348 */ /* 0x000fea0003c00000 */
[----:B------:R0:W1:Y:S02]  /*3150*/  SHFL.BFLY P6, R14, R13, R12, R11 ;  /* 0x0c00000c0d0e7389 */ /* 0x00006400000c000b */
[----:B01----:R-:W-:Y:S05]  /*3160*/  ENDCOLLECTIVE ;  /* 0x000000000000791b */ /* 0x003fea0003800000 */
.L_x_2510:
[----:B------:R-:W-:Y:S01]  /*3170*/  IMAD.MOV.U32 R12, RZ, RZ, 0x8 ;  /* 0x00000008ff0c7424 */ /* 0x000fe200078e00ff */
[----:B------:R-:W-:-:S04]  /*3180*/  FMNMX.FTZ R0, R14, -3.40282346638528859812e+38, !PT ;  /* 0xff7fffff0e007809 */ /* 0x000fc80007810000 */
[----:B------:R-:W-:-:S07]  /*3190*/  MOV R13, R0 ;  /* 0x00000000000d7202 */ /* 0x000fce0000000f00 */
[----:B------:R-:W-:Y:S05]  /*31a0*/  WARPSYNC.COLLECTIVE R15, `(.L_x_2511) ;  /* 0x000000000f087348 */ /* 0x000fea0003c00000 */
[----:B------:R0:W1:Y:S02]  /*31b0*/  SHFL.BFLY P6, R14, R13, R12, R11 ;  /* 0x0c00000c0d0e7389 */ /* 0x00006400000c000b */
[----:B01----:R-:W-:Y:S05]  /*31c0*/  ENDCOLLECTIVE ;  /* 0x000000000000791b */ /* 0x003fea0003800000 */
.L_x_2511:
[----:B------:R-:W-:Y:S01]  /*31d0*/  HFMA2 R12, -RZ, RZ, 0, 2.384185791015625e-07 ;  /* 0x00000004ff0c7431 */ /* 0x000fe200000001ff */
[----:B------:R-:W-:-:S04]  /*31e0*/  FMNMX.FTZ R2, R0, R14, !PT ;  /* 0x0000000e00027209 */ /* 0x000fc80007810000 */
[----:B------:R-:W-:-:S07]  /*31f0*/  MOV R13, R2 ;  /* 0x00000002000d7202 */ /* 0x000fce0000000f00 */
[----:B------:R-:W-:Y:S05]  /*3200*/  WARPSYNC.COLLECTIVE R15, `(.L_x_2512) ;  /* 0x000000000f087348 */ /* 0x000fea0003c00000 */
[----:B------:R0:W1:Y:S02]  /*3210*/  SHFL.BFLY P6, R14, R13, R12, R11 ;  /* 0x0c00000c0d0e7389 */ /* 0x00006400000c000b */
[----:B01----:R-:W-:Y:S05]  /*3220*/  ENDCOLLECTIVE ;  /* 0x000000000000791b */ /* 0x003fea0003800000 */
.L_x_2512:
[----:B------:R-:W-:Y:S05]  /*3230*/  BRA `(.L_x_2513) ;  /* 0xffffffd800607947 */ /* 0x000fea000383ffff */
.L_x_2514:
        /* <DEDUP_REMOVED lines=12> */
.L_x_27296:


//--------------------- .text._ZN4vllm25paged_attention_v2_kernelI13__nv_bfloat16hLi64ELi8ELi128ELNS_18Fp8KVCacheDataTypeE2ELb1ELi512EEEvPfS3_PT_PKS4_PKT0_SA_ifPKiSC_iPKfiiiSE_SE_iiiii --------------------------
	.section	.text._ZN4vllm25paged_attention_v2_kernelI13__nv_bfloat16hLi64ELi8ELi128ELNS_18Fp8KVCacheDataTypeE2ELb1ELi512EEEvPfS3_PT_PKS4_PKT0_SA_ifPKiSC_iPKfiiiSE_SE_iiiii,"ax",@progbits
	.align	128
        .global         _ZN4vllm25paged_attention_v2_kernelI13__nv_bfloat16hLi64ELi8ELi128ELNS_18Fp8KVCacheDataTypeE2ELb1ELi512EEEvPfS3_PT_PKS4_PKT0_SA_ifPKiSC_iPKfiiiSE_SE_iiiii
        .type           _ZN4vllm25paged_attention_v2_kernelI13__nv_bfloat16hLi64ELi8ELi128ELNS_18Fp8KVCacheDataTypeE2ELb1ELi512EEEvPfS3_PT_PKS4_PKT0_SA_ifPKiSC_iPKfiiiSE_SE_iiiii,@function
        .size           _ZN4vllm25paged_attention_v2_kernelI13__nv_bfloat16hLi64ELi8ELi128ELNS_18Fp8KVCacheDataTypeE2ELb1ELi512EEEvPfS3_PT_PKS4_PKT0_SA_ifPKiSC_iPKfiiiSE_SE_iiiii,(.L_x_27297 - _ZN4vllm25paged_attention_v2_kernelI13__nv_bfloat16hLi64ELi8ELi128ELNS_18Fp8KVCacheDataTypeE2ELb1ELi512EEEvPfS3_PT_PKS4_PKT0_SA_ifPKiSC_iPKfiiiSE_SE_iiiii)
        .other          _ZN4vllm25paged_attention_v2_kernelI13__nv_bfloat16hLi64ELi8ELi128ELNS_18Fp8KVCacheDataTypeE2ELb1ELi512EEEvPfS3_PT_PKS4_PKT0_SA_ifPKiSC_iPKfiiiSE_SE_iiiii,@"STO_CUDA_ENTRY STV_DEFAULT"
_ZN4vllm25paged_attention_v2_kernelI13__nv_bfloat16hLi64ELi8ELi128ELNS_18Fp8KVCacheDataTypeE2ELb1ELi512EEEvPfS3_PT_PKS4_PKT0_SA_ifPKiSC_iPKfiiiSE_SE_iiiii:
.text._ZN4vllm25paged_attention_v2_kernelI13__nv_bfloat16hLi64ELi8ELi128ELNS_18Fp8KVCacheDataTypeE2ELb1ELi512EEEvPfS3_PT_PKS4_PKT0_SA_ifPKiSC_iPKfiiiSE_SE_iiiii:
        /* <DEDUP_REMOVED lines=34> */
[----:B-1----:R-:W-:-:S03]  /*0220*/  LEA.HI R6, R18, R10, RZ, 0x1b ;  /* 0x0000000a12067211 */ /* 0x002fc600078fd8ff */
[----:B------:R-:W-:-:S04]  /*0230*/  IMAD.MOV.U32 R11, RZ, RZ, R12 ;  /* 0x000000ffff0b7224 */ /* 0x000fc800078e000c */
[----:B------:R-:W-:-:S05]  /*0240*/  IMAD.HI.U32 R7, R0, R11, RZ ;  /* 0x0000000b00077227 */ /* 0x000fca00078e00ff */
[----:B------:R-:W-:-:S05]  /*0250*/  IADD3 R5, PT, PT, -R7, RZ, RZ ;  /* 0x000000ff07057210 */ /* 0x000fca0007ffe1ff */
[----:B------:R-:W-:-:S05]  /*0260*/  IMAD R5, R4, R5, R11 ;  /* 0x0000000504057224 */ /* 0x000fca00078e020b */
        /* <DEDUP_REMOVED lines=14> */
[----:B------:R-:W-:-:S03]  /*0350*/  @P1 IMAD R9, R13, R2, 0x1 ;  /* 0x000000010d091424 */ /* 0x000fc600078e0202 */
[----:B------:R-:W-:Y:S01]  /*0360*/  VIMNMX R8, PT, PT, R8, R11, PT ;  /* 0x0000000b08087248 */ /* 0x000fe20003fe0100 */
        /* <DEDUP_REMOVED lines=55> */
.L_x_2515:
[----:B------:R-:W-:Y:S01]  /*06e0*/  BSSY.RECONVERGENT B6, `(.L_x_2516) ;  /* 0x0000043000067945 */ /* 0x000fe20003800200 */
[----:B------:R-:W-:Y:S01]  /*06f0*/  MOV R2, R4 ;  /* 0x0000000400027202 */ /* 0x000fe20000000f00 */
[----:B------:R-:W-:Y:S02]  /*0700*/  IMAD.IADD R21, R8, 0x1, -R3 ;  /* 0x0000000108157824 */ /* 0x000fe400078e0a03 */
[----:B------:R-:W-:Y:S05]  /*0710*/  @P0 BRA `(.L_x_2517) ;  /* 0x0000000000fc0947 */ /* 0x000fea0003800000 */
[----:B------:R-:W0:Y:S01]  /*0720*/  LDC R23, c[0x0][0x400] ;  /* 0x00010000ff177b82 */ /* 0x000e220000000800 */
[----:B------:R-:W1:Y:S01]  /*0730*/  LDCU UR4, c[0x0][0x3fc] ;  /* 0x00007f80ff0477ac */ /* 0x000e620008000800 */
[----:B------:R-:W-:Y:S01]  /*0740*/  MOV R10, RZ ;  /* 0x000000ff000a7202 */ /* 0x000fe20000000f00 */
[----:B------:R-:W-:-:S05]  /*0750*/  IMAD.MOV.U32 R14, RZ, RZ, R6 ;  /* 0x000000ffff0e7224 */ /* 0x000fca00078e0006 */
[----:B------:R-:W2:Y:S01]  /*0760*/  LDC R13, c[0x0][0x404] ;  /* 0x00010100ff0d7b82 */ /* 0x000ea20000000800 */
[----:B0-----:R-:W-:Y:S02]  /*0770*/  IABS R12, R23 ;  /* 0x00000017000c7213 */ /* 0x001fe40000000000 */
[----:B------:R-:W-:Y:S02]  /*0780*/  ISETP.NE.AND P1, PT, R23, RZ, PT ;  /* 0x000000ff1700720c */ /* 0x000fe40003f25270 */
[----:B------:R-:W0:Y:S01]  /*0790*/  I2F.RP R4, R12 ;  /* 0x0000000c00047306 */ /* 0x000e220000209400 */
[----:B--2---:R-:W-:-:S07]  /*07a0*/  ISETP.NE.AND P2, PT, R13, RZ, PT ;  /* 0x000000ff0d00720c */ /* 0x004fce0003f45270 */
[----:B0-----:R-:W0:Y:S02]  /*07b0*/  MUFU.RCP R4, R4 ;  /* 0x0000000400047308 */ /* 0x001e240000001000 */
[----:B0-----:R-:W-:-:S06]  /*07c0*/  IADD3 R15, PT, PT, R4, 0xffffffe, RZ ;  /* 0x0ffffffe040f7810 */ /* 0x001fcc0007ffe0ff */
[----:B------:R-:W0:Y:S02]  /*07d0*/  F2I.FTZ.U32.TRUNC.NTZ R11, R15 ;  /* 0x0000000f000b7305 */ /* 0x000e24000021f000 */
[----:B0-----:R-:W-:-:S04]  /*07e0*/  IMAD.MOV R25, RZ, RZ, -R11 ;  /* 0x000000ffff197224 */ /* 0x001fc800078e0a0b */
[----:B------:R-:W-:-:S04]  /*07f0*/  IMAD R25, R25, R12, RZ ;  /* 0x0000000c19197224 */ /* 0x000fc800078e02ff */
[----:B------:R-:W-:Y:S01]  /*0800*/  IMAD.HI.U32 R10, R11, R25, R10 ;  /* 0x000000190b0a7227 */ /* 0x000fe200078e000a */
[----:B-1----:R-:W-:-:S07]  /*0810*/  IADD3 R11, PT, PT, R7, -UR4, RZ ;  /* 0x80000004070b7c10 */ /* 0x002fce000fffe0ff */
.L_x_2521:
[----:B0-----:R-:W-:Y:S01]  /*0820*/  IMAD.SHL.U32 R20, R14, 0x8, RZ ;  /* 0x000000080e147824 */ /* 0x001fe200078e00ff */
[----:B------:R-:W-:-:S04]  /*0830*/  IABS R4, R13 ;  /* 0x0000000d00047213 */ /* 0x000fc80000000000 */
        /* <DEDUP_REMOVED lines=28> */
[----:B------:R-:W-:Y:S01]  /*0a00*/  LOP3.LUT P0, RZ, R18, 0x3, RZ, 0xc0, !PT ;  /* 0x0000000312ff7812 */ /* 0x000fe2000780c0ff */
[----:B------:R-:W-:-:S12]  /*0a10*/  BSSY.RECONVERGENT B0, `(.L_x_2519) ;  /* 0x000000c000007945 */ /* 0x000fd80003800200 */
[----:B------:R-:W-:Y:S05]  /*0a20*/  @P0 BRA `(.L_x_2520) ;  /* 0x0000000000280947 */ /* 0x000fea0003800000 */
[----:B------:R-:W0:Y:S01]  /*0a30*/  S2UR UR5, SR_CgaCtaId ;  /* 0x00000000000579c3 */ /* 0x000e220000008800 */
[----:B------:R-:W-:Y:S01]  /*0a40*/  UMOV UR4, 0x400 ;  /* 0x0000040000047882 */ /* 0x000fe20000000000 */
[----:B------:R-:W-:Y:S01]  /*0a50*/  SHF.R.U32.HI R15, RZ, 0x2, R18 ;  /* 0x00000002ff0f7819 */ /* 0x000fe20000011612 */
[----:B------:R-:W-:-:S03]  /*0a60*/  UIADD3 UR4, UPT, UPT, UR4, 0x20, URZ ;  /* 0x0000002004047890 */ /* 0x000fc6000fffe0ff */
[----:B------:R-:W-:-:S04]  /*0a70*/  LOP3.LUT R15, R15, 0x7, RZ, 0xc0, !PT ;  /* 0x000000070f0f7812 */ /* 0x000fc800078ec0ff */
[----:B------:R-:W-:Y:S02]  /*0a80*/  IADD3 R15, PT, PT, R20, R15, -R3 ;  /* 0x0000000f140f7210 */ /* 0x000fe40007ffe803 */
[----:B------:R-:W-:Y:S01]  /*0a90*/  MOV R20, 0xff7fffff ;  /* 0xff7fffff00147802 */ /* 0x000fe20000000f00 */
[----:B0-----:R-:W-:-:S06]  /*0aa0*/  ULEA UR4, UR5, UR4, 0x18 ;  /* 0x0000000405047291 */ /* 0x001fcc000f8ec0ff */
[----:B------:R-:W-:-:S05]  /*0ab0*/  LEA R15, R15, UR4, 0x2 ;  /* 0x000000040f0f7c11 */ /* 0x000fca000f8e10ff */
[----:B------:R0:W-:Y:S02]  /*0ac0*/  STS [R15], R20 ;  /* 0x000000140f007388 */ /* 0x0001e40000000800 */
.L_x_2520:
[----:B------:R-:W-:Y:S05]  /*0ad0*/  BSYNC.RECONVERGENT B0 ;  /* 0x0000000000007941 */ /* 0x000fea0003800200 */
.L_x_2519:
[----:B------:R-:W-:-:S05]  /*0ae0*/  VIADD R14, R14, 0x4 ;  /* 0x000000040e0e7836 */ /* 0x000fca0000000000 */
[----:B------:R-:W-:-:S13]  /*0af0*/  ISETP.GE.U32.AND P0, PT, R14, R5, PT ;  /* 0x000000050e00720c */ /* 0x000fda0003f06070 */
[----:B------:R-:W-:Y:S05]  /*0b00*/  @!P0 BRA `(.L_x_2521) ;  /* 0xfffffffc00448947 */ /* 0x000fea000383ffff */
.L_x_2517:
[----:B------:R-:W-:Y:S05]  /*0b10*/  BSYNC.RECONVERGENT B6 ;  /* 0x0000000000067941 */ /* 0x000fea0003800200 */
.L_x_2516:
[----:B0-----:R-:W0:Y:S01]  /*0b20*/  S2R R20, SR_TID.X ;  /* 0x0000000000147919 */ /* 0x001e220000002100 */
[----:B------:R-:W-:Y:S01]  /*0b30*/  UMOV UR4, 0xffffffff ;  /* 0xffffffff00047882 */ /* 0x000fe20000000000 */
        /* <DEDUP_REMOVED lines=8> */
.L_x_2557:
        /* <DEDUP_REMOVED lines=26> */
[----:B------:R-:W-:-:S03]  /*0d60*/  IMAD.MOV.U32 R15, RZ, RZ, RZ ;  /* 0x000000ffff0f7224 */ /* 0x000fc600078e00ff */
[----:B------:R-:W-:-:S05]  /*0d70*/  IMAD.IADD R20, R8, 0x1, R13 ;  /* 0x0000000108147824 */ /* 0x000fca00078e020d */
        /* <DEDUP_REMOVED lines=14> */
.L_x_2527:
        /* <DEDUP_REMOVED lines=11> */
.L_x_2526:
[----:B------:R-:W-:Y:S05]  /*0f10*/  BSYNC.RECONVERGENT B1 ;  /* 0x0000000000017941 */ /* 0x000fea0003800200 */
.L_x_2525:
        /* <DEDUP_REMOVED lines=12> */
.L_x_2530:
[----:B------:R-:W0:Y:S01]  /*0fe0*/  LDS R29, [R13+-0x400] ;  /* 0xfffc00000d1d7984 */ /* 0x000e220000000800 */
[----:B------:R-:W-:-:S03]  /*0ff0*/  IADD3 R14, PT, PT, R14, 0x800, RZ ;  /* 0x000008000e0e7810 */ /* 0x000fc60007ffe0ff */
[----:B------:R-:W1:Y:S01]  /*1000*/  LDS R20, [R13+-0x200] ;  /* 0xfffe00000d147984 */ /* 0x000e620000000800 */
[----:B------:R-:W-:-:S03]  /*1010*/  ISETP.GE.AND P4, PT, R14, R23, PT ;  /* 0x000000170e00720c */ /* 0x000fc60003f86270 */
[----:B------:R-:W2:Y:S04]  /*1020*/  LDS R25, [R13+0x200] ;  /* 0x000200000d197984 */ /* 0x000ea80000000800 */
[----:B------:R-:W3:Y:S01]  /*1030*/  LDS R27, [R13] ;  /* 0x000000000d1b7984 */ /* 0x000ee20000000800 */
[----:B0-----:R-:W-:-:S04]  /*1040*/  FADD.FTZ R29, -R0, R29 ;  /* 0x0000001d001d7221 */ /* 0x001fc80000010100 */
[----:B------:R-:W-:Y:S01]  /*1050*/  FMUL.FTZ R24, R29, 1.4426950216293334961 ;  /* 0x3fb8aa3b1d187820 */ /* 0x000fe20000410000 */
[C---:B-1----:R-:W-:Y:S01]  /*1060*/  FADD.FTZ R20, -R0.reuse, R20 ;  /* 0x0000001400147221 */ /* 0x042fe20000010100 */
[----:B------:R-:W0:Y:S01]  /*1070*/  LDS R29, [R13+0x800] ;  /* 0x000800000d1d7984 */ /* 0x000e220000000800 */
[----:B--2---:R-:W-:Y:S02]  /*1080*/  FADD.FTZ R25, -R0, R25 ;  /* 0x0000001900197221 */ /* 0x004fe40000010100 */
[----:B------:R-:W-:Y:S01]  /*1090*/  FMUL.FTZ R28, R20, 1.4426950216293334961 ;  /* 0x3fb8aa3b141c7820 */ /* 0x000fe20000410000 */
[----:B------:R-:W1:Y:S01]  /*10a0*/  MUFU.EX2 R24, R24 ;  /* 0x0000001800187308 */ /* 0x000e620000000800 */
[----:B---3--:R-:W-:Y:S01]  /*10b0*/  FADD.FTZ R27, -R0, R27 ;  /* 0x0000001b001b7221 */ /* 0x008fe20000010100 */
[----:B------:R-:W-:Y:S02]  /*10c0*/  FMUL.FTZ R20, R25, 1.4426950216293334961 ;  /* 0x3fb8aa3b19147820 */ /* 0x000fe40000410000 */
[----:B------:R-:W2:Y:S01]  /*10d0*/  LDS R25, [R13+0x400] ;  /* 0x000400000d197984 */ /* 0x000ea20000000800 */
[----:B------:R-:W-:-:S03]  /*10e0*/  FMUL.FTZ R26, R27, 1.4426950216293334961 ;  /* 0x3fb8aa3b1b1a7820 */ /* 0x000fc60000410000 */
[----:B------:R-:W3:Y:S01]  /*10f0*/  MUFU.EX2 R28, R28 ;  /* 0x0000001c001c7308 */ /* 0x000ee20000000800 */
[----:B------:R-:W4:Y:S07]  /*1100*/  LDS R27, [R13+0x600] ;  /* 0x000600000d1b7984 */ /* 0x000f2e0000000800 */
[----:B------:R-:W5:Y:S01]  /*1110*/  MUFU.EX2 R26, R26 ;  /* 0x0000001a001a7308 */ /* 0x000f620000000800 */
[----:B-1----:R-:W-:Y:S01]  /*1120*/  STS [R13+-0x400], R24 ;  /* 0xfffc00180d007388 */ /* 0x002fe20000000800 */
[----:B------:R-:W-:-:S03]  /*1130*/  FADD.FTZ R15, R24, R15 ;  /* 0x0000000f180f7221 */ /* 0x000fc60000010000 */
[----:B------:R-:W1:Y:S03]  /*1140*/  LDS R24, [R13+0xa00] ;  /* 0x000a00000d187984 */ /* 0x000e660000000800 */
[----:B------:R-:W2:Y:S01]  /*1150*/  MUFU.EX2 R20, R20 ;  /* 0x0000001400147308 */ /* 0x000ea20000000800 */
[----:B---3--:R-:W-:Y:S01]  /*1160*/  FADD.FTZ R15, R15, R28 ;  /* 0x0000001c0f0f7221 */ /* 0x008fe20000010000 */
[----:B------:R3:W-:Y:S03]  /*1170*/  STS [R13+-0x200], R28 ;  /* 0xfffe001c0d007388 */ /* 0x0007e60000000800 */
[----:B-----5:R-:W-:Y:S01]  /*1180*/  FADD.FTZ R15, R15, R26 ;  /* 0x0000001a0f0f7221 */ /* 0x020fe20000010000 */
[----:B------:R5:W-:Y:S01]  /*1190*/  STS [R13], R26 ;  /* 0x0000001a0d007388 */ /* 0x000be20000000800 */
[----:B0-----:R-:W-:-:S04]  /*11a0*/  FADD.FTZ R29, -R0, R29 ;  /* 0x0000001d001d7221 */ /* 0x001fc80000010100 */
[----:B------:R-:W-:Y:S01]  /*11b0*/  FMUL.FTZ R29, R29, 1.4426950216293334961 ;  /* 0x3fb8aa3b1d1d7820 */ /* 0x000fe20000410000 */
[----:B--2---:R1:W-:Y:S01]  /*11c0*/  STS [R13+0x200], R20 ;  /* 0x000200140d007388 */ /* 0x0043e20000000800 */
[----:B------:R-:W-:Y:S01]  /*11d0*/  FADD.FTZ R15, R15, R20 ;  /* 0x000000140f0f7221 */ /* 0x000fe20000010000 */
[----:B------:R-:W-:-:S04]  /*11e0*/  FADD.FTZ R25, -R0, R25 ;  /* 0x0000001900197221 */ /* 0x000fc80000010100 */
[----:B------:R-:W-:Y:S01]  /*11f0*/  FMUL.FTZ R25, R25, 1.4426950216293334961 ;  /* 0x3fb8aa3b19197820 */ /* 0x000fe20000410000 */
[----:B----4-:R-:W-:-:S03]  /*1200*/  FADD.FTZ R27, -R0, R27 ;  /* 0x0000001b001b7221 */ /* 0x010fc60000010100 */
[----:B---3--:R0:W2:Y:S01]  /*1210*/  MUFU.EX2 R28, R25 ;  /* 0x00000019001c7308 */ /* 0x0080a20000000800 */
[----:B------:R-:W-:-:S07]  /*1220*/  FMUL.FTZ R27, R27, 1.4426950216293334961 ;  /* 0x3fb8aa3b1b1b7820 */ /* 0x000fce0000410000 */
[----:B-----5:R3:W4:Y:S01]  /*1230*/  MUFU.EX2 R26, R27 ;  /* 0x0000001b001a7308 */ /* 0x0207220000000800 */
[----:B0-----:R-:W0:Y:S01]  /*1240*/  LDS R25, [R13+0xc00] ;  /* 0x000c00000d197984 */ /* 0x001e220000000800 */
[----:B-1----:R-:W-:-:S04]  /*1250*/  FADD.FTZ R20, -R0, R24 ;  /* 0x0000001800147221 */ /* 0x002fc80000010100 */
[----:B------:R-:W-:Y:S02]  /*1260*/  FMUL.FTZ R20, R20, 1.4426950216293334961 ;  /* 0x3fb8aa3b14147820 */ /* 0x000fe40000410000 */
[----:B------:R1:W5:Y:S01]  /*1270*/  MUFU.EX2 R24, R29 ;  /* 0x0000001d00187308 */ /* 0x0003620000000800 */
[----:B---3--:R-:W3:Y:S01]  /*1280*/  LDS R27, [R13+0xe00] ;  /* 0x000e00000d1b7984 */ /* 0x008ee20000000800 */
[----:B--2---:R-:W-:-:S03]  /*1290*/  FADD.FTZ R15, R15, R28 ;  /* 0x0000001c0f0f7221 */ /* 0x004fc60000010000 */
[----:B------:R-:W-:Y:S03]  /*12a0*/  STS [R13+0x400], R28 ;  /* 0x0004001c0d007388 */ /* 0x000fe60000000800 */
[----:B------:R-:W2:Y:S01]  /*12b0*/  MUFU.EX2 R20, R20 ;  /* 0x0000001400147308 */ /* 0x000ea20000000800 */
[----:B-1----:R-:W1:Y:S01]  /*12c0*/  LDS R29, [R13+0x1000] ;  /* 0x001000000d1d7984 */ /* 0x002e620000000800 */
[----:B----4-:R-:W-:-:S03]  /*12d0*/  FADD.FTZ R15, R15, R26 ;  /* 0x0000001a0f0f7221 */ /* 0x010fc60000010000 */
[----:B------:R-:W4:Y:S04]  /*12e0*/  LDS R28, [R13+0x1200] ;  /* 0x001200000d1c7984 */ /* 0x000f280000000800 */
[----:B------:R3:W-:Y:S01]  /*12f0*/  STS [R13+0x600], R26 ;  /* 0x0006001a0d007388 */ /* 0x0007e20000000800 */
[----:B-----5:R-:W-:-:S03]  /*1300*/  FADD.FTZ R15, R15, R24 ;  /* 0x000000180f0f7221 */ /* 0x020fc60000010000 */
[----:B------:R5:W-:Y:S01]  /*1310*/  STS [R13+0x800], R24 ;  /* 0x000800180d007388 */ /* 0x000be20000000800 */
[----:B--2---:R-:W-:-:S03]  /*1320*/  FADD.FTZ R15, R15, R20 ;  /* 0x000000140f0f7221 */ /* 0x004fc60000010000 */
[----:B------:R2:W-:Y:S01]  /*1330*/  STS [R13+0xa00], R20 ;  /* 0x000a00140d007388 */ /* 0x0005e20000000800 */
[----:B0-----:R-:W-:-:S04]  /*1340*/  FADD.FTZ R25, -R0, R25 ;  /* 0x0000001900197221 */ /* 0x001fc80000010100 */
[----:B------:R-:W-:Y:S01]  /*1350*/  FMUL.FTZ R25, R25, 1.4426950216293334961 ;  /* 0x3fb8aa3b19197820 */ /* 0x000fe20000410000 */
[----:B---3--:R-:W-:-:S03]  /*1360*/  FADD.FTZ R27, -R0, R27 ;  /* 0x0000001b001b7221 */ /* 0x008fc60000010100 */
[----:B------:R-:W0:Y:S01]  /*1370*/  MUFU.EX2 R26, R25 ;  /* 0x00000019001a7308 */ /* 0x000e220000000800 */
[----:B------:R-:W-:Y:S01]  /*1380*/  FMUL.FTZ R27, R27, 1.4426950216293334961 ;  /* 0x3fb8aa3b1b1b7820 */ /* 0x000fe20000410000 */
[----:B-1----:R-:W-:-:S06]  /*1390*/  FADD.FTZ R29, -R0, R29 ;  /* 0x0000001d001d7221 */ /* 0x002fcc0000010100 */
[----:B------:R1:W3:Y:S01]  /*13a0*/  MUFU.EX2 R25, R27 ;  /* 0x0000001b00197308 */ /* 0x0002e20000000800 */
[----:B-----5:R-:W-:Y:S01]  /*13b0*/  FMUL.FTZ R24, R29, 1.4426950216293334961 ;  /* 0x3fb8aa3b1d187820 */ /* 0x020fe20000410000 */
[----:B----4-:R-:W-:-:S04]  /*13c0*/  FADD.FTZ R28, -R0, R28 ;  /* 0x0000001c001c7221 */ /* 0x010fc80000010100 */
[----:B--2---:R-:W-:Y:S02]  /*13d0*/  FMUL.FTZ R20, R28, 1.4426950216293334961 ;  /* 0x3fb8aa3b1c147820 */ /* 0x004fe40000410000 */
[----:B------:R-:W2:Y:S01]  /*13e0*/  MUFU.EX2 R24, R24 ;  /* 0x0000001800187308 */ /* 0x000ea20000000800 */
[----:B0-----:R-:W-:Y:S01]  /*13f0*/  FADD.FTZ R28, R15, R26 ;  /* 0x0000001a0f1c7221 */ /* 0x001fe20000010000 */
[----:B-1----:R-:W0:Y:S04]  /*1400*/  LDS R27, [R13+0x1600] ;  /* 0x001600000d1b7984 */ /* 0x002e280000000800 */
[----:B------:R-:W1:Y:S01]  /*1410*/  LDS R15, [R13+0x1400] ;  /* 0x001400000d0f7984 */ /* 0x000e620000000800 */
[----:B---3--:R-:W-:Y:S01]  /*1420*/  FADD.FTZ R29, R28, R25 ;  /* 0x000000191c1d7221 */ /* 0x008fe20000010000 */
[----:B------:R-:W3:Y:S02]  /*1430*/  MUFU.EX2 R20, R20 ;  /* 0x0000001400147308 */ /* 0x000ee40000000800 */
[----:B------:R-:W-:Y:S04]  /*1440*/  STS [R13+0xc00], R26 ;  /* 0x000c001a0d007388 */ /* 0x000fe80000000800 */
[----:B------:R-:W4:Y:S01]  /*1450*/  LDS R26, [R13+0x1a00] ;  /* 0x001a00000d1a7984 */ /* 0x000f220000000800 */
[----:B--2---:R-:W-:-:S03]  /*1460*/  FADD.FTZ R28, R29, R24 ;  /* 0x000000181d1c7221 */ /* 0x004fc60000010000 */
[----:B------:R-:W-:Y:S04]  /*1470*/  STS [R13+0xe00], R25 ;  /* 0x000e00190d007388 */ /* 0x000fe80000000800 */
[----:B------:R-:W2:Y:S04]  /*1480*/  LDS R29, [R13+0x1800] ;  /* 0x001800000d1d7984 */ /* 0x000ea80000000800 */
[----:B------:R5:W-:Y:S01]  /*1490*/  STS [R13+0x1000], R24 ;  /* 0x001000180d007388 */ /* 0x000be20000000800 */
[----:B---3--:R-:W-:-:S03]  /*14a0*/  FADD.FTZ R28, R28, R20 ;  /* 0x000000141c1c7221 */ /* 0x008fc60000010000 */
[----:B------:R3:W-:Y:S01]  /*14b0*/  STS [R13+0x1200], R20 ;  /* 0x001200140d007388 */ /* 0x0007e20000000800 */
[C---:B0-----:R-:W-:Y:S01]  /*14c0*/  FADD.FTZ R27, -R0.reuse, R27 ;  /* 0x0000001b001b7221 */ /* 0x041fe20000010100 */
[----:B-1----:R-:W-:-:S03]  /*14d0*/  FADD.FTZ R15, -R0, R15 ;  /* 0x0000000f000f7221 */ /* 0x002fc60000010100 */
[----:B------:R-:W-:Y:S01]  /*14e0*/  FMUL.FTZ R27, R27, 1.4426950216293334961 ;  /* 0x3fb8aa3b1b1b7820 */ /* 0x000fe20000410000 */
[----:B------:R-:W-:-:S03]  /*14f0*/  FMUL.FTZ R15, R15, 1.4426950216293334961 ;  /* 0x3fb8aa3b0f0f7820 */ /* 0x000fc60000410000 */
[----:B-----5:R-:W0:Y:S01]  /*1500*/  MUFU.EX2 R24, R27 ;  /* 0x0000001b00187308 */ /* 0x020e220000000800 */
[----:B----4-:R-:W-:-:S04]  /*1510*/  FADD.FTZ R26, -R0, R26 ;  /* 0x0000001a001a7221 */ /* 0x010fc80000010100 */
[----:B------:R-:W-:-:S03]  /*1520*/  FMUL.FTZ R26, R26, 1.4426950216293334961 ;  /* 0x3fb8aa3b1a1a7820 */ /* 0x000fc60000410000 */
[----:B------:R-:W1:Y:S01]  /*1530*/  MUFU.EX2 R25, R15 ;  /* 0x0000000f00197308 */ /* 0x000e620000000800 */
[----:B--2---:R-:W-:-:S04]  /*1540*/  FADD.FTZ R29, -R0, R29 ;  /* 0x0000001d001d7221 */ /* 0x004fc80000010100 */
[----:B------:R-:W-:-:S03]  /*1550*/  FMUL.FTZ R29, R29, 1.4426950216293334961 ;  /* 0x3fb8aa3b1d1d7820 */ /* 0x000fc60000410000 */
[----:B------:R-:W2:Y:S01]  /*1560*/  MUFU.EX2 R26, R26 ;  /* 0x0000001a001a7308 */ /* 0x000ea20000000800 */
[----:B0-----:R-:W-:Y:S07]  /*1570*/  STS [R13+0x1600], R24 ;  /* 0x001600180d007388 */ /* 0x001fee0000000800 */
[----:B---3--:R-:W0:Y:S01]  /*1580*/  MUFU.EX2 R20, R29 ;  /* 0x0000001d00147308 */ /* 0x008e220000000800 */
        /* <DEDUP_REMOVED lines=9> */
.L_x_2529:
[----:B------:R-:W-:Y:S05]  /*1620*/  BSYNC.RECONVERGENT B1 ;  /* 0x0000000000017941 */ /* 0x000fea0003800200 */
.L_x_2528:
        /* <DEDUP_REMOVED lines=10> */
[----:B------:R-:W4:Y:S01]  /*16d0*/  LDS R28, [R13+0xa00] ;  /* 0x000a00000d1c7984 */ /* 0x000f220000000800 */
        /* <DEDUP_REMOVED lines=8> */
[----:B------:R-:W2:Y:S01]  /*1760*/  MUFU.EX2 R26, R26 ;  /* 0x0000001a001a7308 */ /* 0x000ea20000000800 */
[C---:B---3--:R-:W-:Y:S01]  /*1770*/  FADD.FTZ R29, -R0.reuse, R29 ;  /* 0x0000001d001d7221 */ /* 0x048fe20000010100 */
[----:B------:R-:W3:Y:S01]  /*1780*/  LDS R27, [R13+0x600] ;  /* 0x000600000d1b7984 */ /* 0x000ee20000000800 */
[----:B----4-:R-:W-:-:S02]  /*1790*/  FADD.FTZ R28, -R0, R28 ;  /* 0x0000001c001c7221 */ /* 0x010fc40000010100 */
[----:B------:R-:W-:Y:S02]  /*17a0*/  FMUL.FTZ R29, R29, 1.4426950216293334961 ;  /* 0x3fb8aa3b1d1d7820 */ /* 0x000fe40000410000 */
[----:B------:R-:W-:Y:S01]  /*17b0*/  FMUL.FTZ R28, R28, 1.4426950216293334961 ;  /* 0x3fb8aa3b1c1c7820 */ /* 0x000fe20000410000 */
[----:B------:R-:W4:Y:S08]  /*17c0*/  MUFU.EX2 R24, R24 ;  /* 0x0000001800187308 */ /* 0x000f300000000800 */
[----:B------:R-:W5:Y:S01]  /*17d0*/  MUFU.EX2 R20, R20 ;  /* 0x0000001400147308 */ /* 0x000f620000000800 */
[----:B--2---:R-:W-:Y:S07]  /*17e0*/  STS [R13+-0x200], R26 ;  /* 0xfffe001a0d007388 */ /* 0x004fee0000000800 */
[----:B------:R-:W2:Y:S01]  /*17f0*/  MUFU.EX2 R28, R28 ;  /* 0x0000001c001c7308 */ /* 0x000ea20000000800 */
[----:B----4-:R4:W-:Y:S01]  /*1800*/  STS [R13+-0x400], R24 ;  /* 0xfffc00180d007388 */ /* 0x0109e20000000800 */
[----:B------:R-:W-:-:S04]  /*1810*/  FADD.FTZ R15, R15, R24 ;  /* 0x000000180f0f7221 */ /* 0x000fc80000010000 */
[----:B------:R-:W-:Y:S01]  /*1820*/  FADD.FTZ R15, R15, R26 ;  /* 0x0000001a0f0f7221 */ /* 0x000fe20000010000 */
[----:B-----5:R5:W-:Y:S01]  /*1830*/  STS [R13], R20 ;  /* 0x000000140d007388 */ /* 0x020be20000000800 */
[C---:B0-----:R-:W-:Y:S02]  /*1840*/  FADD.FTZ R25, -R0.reuse, R25 ;  /* 0x0000001900197221 */ /* 0x041fe40000010100 */
[----:B------:R-:W-:Y:S02]  /*1850*/  FADD.FTZ R15, R15, R20 ;  /* 0x000000140f0f7221 */ /* 0x000fe40000010000 */
[----:B------:R-:W-:Y:S01]  /*1860*/  FMUL.FTZ R25, R25, 1.4426950216293334961 ;  /* 0x3fb8aa3b19197820 */ /* 0x000fe20000410000 */
[C---:B-1----:R-:W-:Y:S01]  /*1870*/  FADD.FTZ R23, -R0.reuse, R23 ;  /* 0x0000001700177221 */ /* 0x042fe20000010100 */
[----:B--2---:R-:W-:Y:S02]  /*1880*/  STS [R13+0xa00], R28 ;  /* 0x000a001c0d007388 */ /* 0x004fe40000000800 */
[----:B----4-:R-:W0:Y:S01]  /*1890*/  MUFU.EX2 R24, R25 ;  /* 0x0000001900187308 */ /* 0x010e220000000800 */
[----:B------:R-:W-:Y:S01]  /*18a0*/  FMUL.FTZ R23, R23, 1.4426950216293334961 ;  /* 0x3fb8aa3b17177820 */ /* 0x000fe20000410000 */
[----:B---3--:R-:W-:-:S04]  /*18b0*/  FADD.FTZ R27, -R0, R27 ;  /* 0x0000001b001b7221 */ /* 0x008fc80000010100 */
[----:B------:R-:W-:Y:S02]  /*18c0*/  FMUL.FTZ R27, R27, 1.4426950216293334961 ;  /* 0x3fb8aa3b1b1b7820 */ /* 0x000fe40000410000 */
[----:B------:R-:W1:Y:S08]  /*18d0*/  MUFU.EX2 R26, R23 ;  /* 0x00000017001a7308 */ /* 0x000e700000000800 */
[----:B-----5:R-:W2:Y:S01]  /*18e0*/  MUFU.EX2 R20, R27 ;  /* 0x0000001b00147308 */ /* 0x020ea20000000800 */
[----:B0-----:R-:W-:Y:S01]  /*18f0*/  FADD.FTZ R15, R15, R24 ;  /* 0x000000180f0f7221 */ /* 0x001fe20000010000 */
[----:B------:R-:W-:Y:S06]  /*1900*/  STS [R13+0x200], R24 ;  /* 0x000200180d007388 */ /* 0x000fec0000000800 */
[----:B------:R-:W0:Y:S01]  /*1910*/  MUFU.EX2 R23, R29 ;  /* 0x0000001d00177308 */ /* 0x000e220000000800 */
[----:B-1----:R-:W-:Y:S01]  /*1920*/  FADD.FTZ R15, R15, R26 ;  /* 0x0000001a0f0f7221 */ /* 0x002fe20000010000 */
[----:B------:R-:W-:Y:S03]  /*1930*/  STS [R13+0x400], R26 ;  /* 0x0004001a0d007388 */ /* 0x000fe60000000800 */
[----:B--2---:R-:W-:Y:S01]  /*1940*/  FADD.FTZ R15, R15, R20 ;  /* 0x000000140f0f7221 */ /* 0x004fe20000010000 */
[----:B------:R-:W-:Y:S03]  /*1950*/  STS [R13+0x600], R20 ;  /* 0x000600140d007388 */ /* 0x000fe60000000800 */
[----:B0-----:R-:W-:Y:S01]  /*1960*/  FADD.FTZ R15, R15, R23 ;  /* 0x000000170f0f7221 */ /* 0x001fe20000010000 */
[----:B------:R0:W-:Y:S03]  /*1970*/  STS [R13+0x800], R23 ;  /* 0x000800170d007388 */ /* 0x0001e60000000800 */
[----:B------:R-:W-:Y:S01]  /*1980*/  FADD.FTZ R15, R15, R28 ;  /* 0x0000001c0f0f7221 */ /* 0x000fe20000010000 */
[----:B0-----:R-:W-:-:S07]  /*1990*/  IADD3 R13, PT, PT, R13, 0x1000, RZ ;  /* 0x000010000d0d7810 */ /* 0x001fce0007ffe0ff */
.L_x_2532:
[----:B------:R-:W-:Y:S05]  /*19a0*/  BSYNC.RECONVERGENT B1 ;  /* 0x0000000000017941 */ /* 0x000fea0003800200 */
.L_x_2531:
        /* <DEDUP_REMOVED lines=26> */
.L_x_2524:
[----:B------:R-:W-:Y:S05]  /*1b50*/  BSYNC.RECONVERGENT B0 ;  /* 0x0000000000007941 */ /* 0x000fea0003800200 */
.L_x_2523:
        /* <DEDUP_REMOVED lines=40> */
.L_x_2537:
[----:B------:R-:W1:Y:S01]  /*1de0*/  LDS R15, [R3] ;  /* 0x00000000030f7984 */ /* 0x000e620000000800 */
[----:B------:R-:W-:-:S05]  /*1df0*/  VIADD R12, R12, 0x1 ;  /* 0x000000010c0c7836 */ /* 0x000fca0000000000 */
[----:B------:R-:W-:Y:S01]  /*1e00*/  ISETP.NE.AND P0, PT, R12, RZ, PT ;  /* 0x000000ff0c00720c */ /* 0x000fe20003f05270 */
[----:B-1----:R-:W-:-:S05]  /*1e10*/  FMUL.FTZ R14, R15, R2 ;  /* 0x000000020f0e7220 */ /* 0x002fca0000410000 */
[----:B------:R1:W-:Y:S02]  /*1e20*/  STS [R3], R14 ;  /* 0x0000000e03007388 */ /* 0x0003e40000000800 */
[----:B-1----:R-:W-:-:S05]  /*1e30*/  IADD3 R3, PT, PT, R3, 0x200, RZ ;  /* 0x0000020003037810 */ /* 0x002fca0007ffe0ff */
[----:B------:R-:W-:Y:S05]  /*1e40*/  @P0 BRA `(.L_x_2537) ;  /* 0xfffffffc00e40947 */ /* 0x000fea000383ffff */
.L_x_2536:
[----:B------:R-:W-:Y:S05]  /*1e50*/  BSYNC.RECONVERGENT B1 ;  /* 0x0000000000017941 */ /* 0x000fea0003800200 */
.L_x_2535:
        /* <DEDUP_REMOVED lines=12> */
.L_x_2540:
        /* <DEDUP_REMOVED lines=52> */
.L_x_2539:
[----:B------:R-:W-:Y:S05]  /*2260*/  BSYNC.RECONVERGENT B1 ;  /* 0x0000000000017941 */ /* 0x000fea0003800200 */
.L_x_2538:
        /* <DEDUP_REMOVED lines=31> */
.L_x_2542:
[----:B------:R-:W-:Y:S05]  /*2460*/  BSYNC.RECONVERGENT B1 ;  /* 0x0000000000017941 */ /* 0x000fea0003800200 */
.L_x_2541:
        /* <DEDUP_REMOVED lines=14> */
.L_x_2534:
[----:B------:R-:W-:Y:S05]  /*2550*/  BSYNC.RECONVERGENT B0 ;  /* 0x0000000000007941 */ /* 0x000fea0003800200 */
.L_x_2533:
        /* <DEDUP_REMOVED lines=18> */
.L_x_2544:
[----:B------:R-:W-:Y:S05]  /*2680*/  BSYNC.RECONVERGENT B0 ;  /* 0x0000000000007941 */ /* 0x000fea0003800200 */
.L_x_2543:
[----:B------:R-:W-:Y:S04]  /*2690*/  BSSY.RECONVERGENT B6, `(.L_x_2545) ;  /* 0x000004c000067945 */ /* 0x000fe80003800200 */
[----:B------:R-:W-:Y:S05]  /*26a0*/  @P1 BRA `(.L_x_2546) ;  /* 0x0000000400281947 */ /* 0x000fea0003800000 */
[----:B------:R-:W0:Y:S01]  /*26b0*/  LDC R14, c[0x0][0x400] ;  /* 0x00010000ff0e7b82 */ /* 0x000e220000000800 */
[----:B--2---:R-:W2:Y:S01]  /*26c0*/  I2F.RP R12, R4 ;  /* 0x00000004000c7306 */ /* 0x004ea20000209400 */
[----:B------:R-:W4:Y:S06]  /*26d0*/  LDCU UR4, c[0x0][0x3fc] ;  /* 0x00007f80ff0477ac */ /* 0x000f2c0008000800 */
[----:B------:R-:W5:Y:S01]  /*26e0*/  LDC R8, c[0x0][0x404] ;  /* 0x00010100ff087b82 */ /* 0x000f620000000800 */
[----:B--2---:R-:W2:Y:S01]  /*26f0*/  MUFU.RCP R12, R12 ;  /* 0x0000000c000c7308 */ /* 0x004ea20000001000 */
[----:B----4-:R-:W-:Y:S01]  /*2700*/  VIADD R7, R7, -UR4 ;  /* 0x8000000407077c36 */ /* 0x010fe20008000000 */
[----:B0--3--:R-:W-:-:S02]  /*2710*/  IABS R0, R14 ;  /* 0x0000000e00007213 */ /* 0x009fc40000000000 */
[----:B------:R-:W-:-:S04]  /*2720*/  ISETP.NE.AND P1, PT, R14, RZ, PT ;  /* 0x000000ff0e00720c */ /* 0x000fc80003f25270 */
[----:B-1----:R-:W0:Y:S01]  /*2730*/  I2F.RP R13, R0 ;  /* 0x00000000000d7306 */ /* 0x002e220000209400 */
[----:B-----5:R-:W-:Y:S01]  /*2740*/  ISETP.NE.AND P2, PT, R8, RZ, PT ;  /* 0x000000ff0800720c */ /* 0x020fe20003f45270 */
[----:B--2---:R-:W-:-:S06]  /*2750*/  VIADD R10, R12, 0xffffffe ;  /* 0x0ffffffe0c0a7836 */ /* 0x004fcc0000000000 */
[----:B------:R1:W2:Y:S08]  /*2760*/  F2I.FTZ.U32.TRUNC.NTZ R11, R10 ;  /* 0x0000000a000b7305 */ /* 0x0002b0000021f000 */
[----:B0-----:R-:W0:Y:S01]  /*2770*/  MUFU.RCP R13, R13 ;  /* 0x0000000d000d7308 */ /* 0x001e220000001000 */
[----:B-1----:R-:W-:Y:S02]  /*2780*/  IMAD.MOV.U32 R10, RZ, RZ, RZ ;  /* 0x000000ffff0a7224 */ /* 0x002fe400078e00ff */
[----:B--2---:R-:W-:Y:S01]  /*2790*/  IMAD.MOV R15, RZ, RZ, -R11 ;  /* 0x000000ffff0f7224 */ /* 0x004fe200078e0a0b */
[----:B0-----:R-:W-:-:S03]  /*27a0*/  IADD3 R2, PT, PT, R13, 0xffffffe, RZ ;  /* 0x0ffffffe0d027810 */ /* 0x001fc60007ffe0ff */
[----:B------:R-:W-:Y:S01]  /*27b0*/  IMAD R13, R15, R4, RZ ;  /* 0x000000040f0d7224 */ /* 0x000fe200078e02ff */
[----:B------:R0:W1:Y:S03]  /*27c0*/  F2I.FTZ.U32.TRUNC.NTZ R3, R2 ;  /* 0x0000000200037305 */ /* 0x000066000021f000 */
[----:B------:R-:W-:Y:S01]  /*27d0*/  IMAD.HI.U32 R10, R11, R13, R10 ;  /* 0x0000000d0b0a7227 */ /* 0x000fe200078e000a */
[----:B------:R-:W-:-:S03]  /*27e0*/  IABS R11, R8 ;  /* 0x00000008000b7213 */ /* 0x000fc60000000000 */
[----:B0-----:R-:W-:Y:S01]  /*27f0*/  HFMA2 R2, -RZ, RZ, 0, 0 ;  /* 0x00000000ff027431 */ /* 0x001fe200000001ff */
[----:B-1----:R-:W-:-:S05]  /*2800*/  IADD3 R21, PT, PT, RZ, -R3, RZ ;  /* 0x80000003ff157210 */ /* 0x002fca0007ffe0ff */
[----:B------:R-:W-:-:S04]  /*2810*/  IMAD R15, R21, R0, RZ ;  /* 0x00000000150f7224 */ /* 0x000fc800078e02ff */
[----:B------:R-:W-:Y:S01]  /*2820*/  IMAD.HI.U32 R2, R3, R15, R2 ;  /* 0x0000000f03027227 */ /* 0x000fe200078e0002 */
[----:B------:R-:W-:-:S07]  /*2830*/  MOV R3, R11 ;  /* 0x0000000b00037202 */ /* 0x000fce0000000f00 */
.L_x_2548:
        /* <DEDUP_REMOVED lines=33> */
.L_x_2547:
        /* <DEDUP_REMOVED lines=8> */
[----:B0-----:R-:W-:Y:S01]  /*2ad0*/  IMAD.U32 R4, RZ, RZ, UR4 ;  /* 0x00000004ff047e24 */ /* 0x001fe2000f8e00ff */
[----:B------:R-:W-:Y:S01]  /*2ae0*/  MOV R5, UR5 ;  /* 0x0000000500057c02 */ /* 0x000fe20008000f00 */
[----:B-1----:R-:W-:Y:S01]  /*2af0*/  IMAD.U32 R6, RZ, RZ, UR6 ;  /* 0x00000006ff067e24 */ /* 0x002fe2000f8e00ff */
[----:B------:R-:W-:Y:S01]  /*2b00*/  MOV R7, UR7 ;  /* 0x0000000700077c02 */ /* 0x000fe20008000f00 */
[----:B---3--:R-:W-:Y:S01]  /*2b10*/  IMAD.U32 R10, RZ, RZ, UR8 ;  /* 0x00000008ff0a7e24 */ /* 0x008fe2000f8e00ff */
[----:B------:R-:W-:-:S07]  /*2b20*/  MOV R11, UR9 ;  /* 0x00000009000b7c02 */ /* 0x000fce0008000f00 */
[----:B------:R-:W-:-:S07]  /*2b30*/  LEPC R20, `(.L_x_2546) ;  /* 0x000000001014794e */ /* 0x000fce0000000000 */
[----:B--2---:R-:W-:Y:S05]  /*2b40*/  CALL.ABS.NOINC R2 ;  /* 0x0000000002007343 */ /* 0x004fea0003c00000 */
.L_x_2546:
[----:B------:R-:W-:Y:S05]  /*2b50*/  BSYNC.RECONVERGENT B6 ;  /* 0x0000000000067941 */ /* 0x000fea0003800200 */
.L_x_2545:
[----:B0--3--:R-:W-:Y:S01]  /*2b60*/  LOP3.LUT R0, R18, 0x3c0, RZ, 0xc0, !PT ;  /* 0x000003c012007812 */ /* 0x009fe200078ec0ff */
[----:B------:R-:W0:Y:S01]  /*2b70*/  S2R R6, SR_TID.X ;  /* 0x0000000000067919 */ /* 0x000e220000002100 */
[----:B------:R-:W-:Y:S05]  /*2b80*/  WARPSYNC.ALL ;  /* 0x0000000000007948 */ /* 0x000fea0003800000 */
[----:B------:R-:W-:Y:S01]  /*2b90*/  BAR.SYNC.DEFER_BLOCKING 0x0 ;  /* 0x0000000000007b1d */ /* 0x000fe20000010000 */
[----:B------:R-:W-:Y:S02]  /*2ba0*/  ISETP.NE.AND P0, PT, R0, 0x40, PT ;  /* 0x000000400000780c */ /* 0x000fe40003f05270 */
[----:B------:R-:W-:-:S02]  /*2bb0*/  LOP3.LUT R0, R18, 0x3e0, RZ, 0xc0, !PT ;  /* 0x000003e012007812 */ /* 0x000fc400078ec0ff */
[----:B------:R-:W-:Y:S01]  /*2bc0*/  ISETP.GT.U32.AND P1, PT, R18, 0x3f, PT ;  /* 0x0000003f1200780c */ /* 0x000fe20003f24070 */
[----:B------:R-:W-:Y:S01]  /*2bd0*/  BSSY.RECONVERGENT B0, `(.L_x_2549) ;  /* 0x000001f000007945 */ /* 0x000fe20003800200 */
[----:B------:R-:W-:Y:S02]  /*2be0*/  ISETP.NE.AND P2, PT, R0, 0x20, PT ;  /* 0x000000200000780c */ /* 0x000fe40003f45270 */
[C---:B------:R-:W-:Y:S02]  /*2bf0*/  SHF.L.U32 R0, R18.reuse, 0x1, RZ ;  /* 0x0000000112007819 */ /* 0x040fe400000006ff */
[----:B------:R-:W-:-:S03]  /*2c00*/  ISETP.GT.U32.AND P3, PT, R18, 0x1f, PT ;  /* 0x0000001f1200780c */ /* 0x000fc60003f64070 */
[----:B--2---:R-:W2:Y:S01]  /*2c10*/  @!P0 S2R R3, SR_CgaCtaId ;  /* 0x0000000000038919 */ /* 0x004ea20000008800 */
[----:B-1----:R-:W-:-:S05]  /*2c20*/  @!P0 MOV R2, 0x400 ;  /* 0x0000040000028802 */ /* 0x002fca0000000f00 */
[----:B------:R-:W1:Y:S01]  /*2c30*/  @!P2 S2R R5, SR_CgaCtaId ;  /* 0x000000000005a919 */ /* 0x000e620000008800 */
[----:B------:R-:W-:Y:S01]  /*2c40*/  @!P0 VIADD R2, R2, 0x20 ;  /* 0x0000002002028836 */ /* 0x000fe20000000000 */
[----:B------:R-:W-:Y:S02]  /*2c50*/  @!P2 MOV R4, 0x400 ;  /* 0x000004000004a802 */ /* 0x000fe40000000f00 */
[----:B0-----:R-:W-:Y:S02]  /*2c60*/  LOP3.LUT R7, R6, 0x1f, RZ, 0xc0, !PT ;  /* 0x0000001f06077812 */ /* 0x001fe400078ec0ff */
[----:B------:R-:W-:Y:S02]  /*2c70*/  @!P2 IADD3 R4, PT, PT, R4, 0x20, RZ ;  /* 0x000000200404a810 */ /* 0x000fe40007ffe0ff */
[----:B------:R-:W-:Y:S02]  /*2c80*/  LOP3.LUT R0, R7, 0x7c0, R0, 0xf8, !PT ;  /* 0x000007c007007812 */ /* 0x000fe400078ef800 */
[----:B--2---:R-:W-:-:S04]  /*2c90*/  @!P0 LEA R3, R3, R2, 0x18 ;  /* 0x0000000203038211 */ /* 0x004fc800078ec0ff */
[----:B------:R-:W-:Y:S01]  /*2ca0*/  @!P0 LEA R2, R0, R3, 0x2 ;  /* 0x0000000300028211 */ /* 0x000fe200078e10ff */
[----:B------:R-:W-:Y:S01]  /*2cb0*/  IMAD.MOV.U32 R3, RZ, RZ, RZ ;  /* 0x000000ffff037224 */ /* 0x000fe200078e00ff */
[----:B-1----:R-:W-:Y:S01]  /*2cc0*/  @!P2 LEA R5, R5, R4, 0x18 ;  /* 0x000000040505a211 */ /* 0x002fe200078ec0ff */
[----:B------:R-:W-:Y:S02]  /*2cd0*/  HFMA2 R4, -RZ, RZ, 0, 0 ;  /* 0x00000000ff047431 */ /* 0x000fe400000001ff */
[----:B------:R0:W-:Y:S01]  /*2ce0*/  @!P0 STS [R2+-0x200], RZ ;  /* 0xfffe00ff02008388 */ /* 0x0001e20000000800 */
[----:B------:R-:W-:-:S03]  /*2cf0*/  @!P2 LEA R5, R7, R5, 0x2 ;  /* 0x000000050705a211 */ /* 0x000fc600078e10ff */
[----:B------:R0:W-:Y:S01]  /*2d00*/  @!P0 STS [R2+-0x180], RZ ;  /* 0xfffe80ff02008388 */ /* 0x0001e20000000800 */
[----:B------:R-:W-:Y:S06]  /*2d10*/  BAR.SYNC.DEFER_BLOCKING 0x0 ;  /* 0x0000000000007b1d */ /* 0x000fec0000010000 */
[----:B------:R-:W-:Y:S05]  /*2d20*/  @P1 BRA `(.L_x_2550) ;  /* 0x0000000000241947 */ /* 0x000fea0003800000 */
[----:B------:R-:W1:Y:S01]  /*2d30*/  S2UR UR5, SR_CgaCtaId ;  /* 0x00000000000579c3 */ /* 0x000e620000008800 */
[----:B------:R-:W-:Y:S02]  /*2d40*/  UMOV UR4, 0x400 ;  /* 0x0000040000047882 */ /* 0x000fe40000000000 */
[----:B------:R-:W-:-:S04]  /*2d50*/  UIADD3 UR4, UPT, UPT, UR4, 0x20, URZ ;  /* 0x0000002004047890 */ /* 0x000fc8000fffe0ff */
[----:B-1----:R-:W-:-:S06]  /*2d60*/  ULEA UR4, UR5, UR4, 0x18 ;  /* 0x0000000405047291 */ /* 0x002fcc000f8ec0ff */
[----:B0-----:R-:W-:-:S05]  /*2d70*/  LEA R2, R0, UR4, 0x2 ;  /* 0x0000000400027c11 */ /* 0x001fca000f8e10ff */
[----:B------:R-:W0:Y:S04]  /*2d80*/  LDS R4, [R2] ;  /* 0x0000000002047984 */ /* 0x000e280000000800 */
[----:B------:R-:W1:Y:S01]  /*2d90*/  LDS R3, [R2+0x80] ;  /* 0x0000800002037984 */ /* 0x000e620000000800 */
[----:B0-----:R-:W-:Y:S01]  /*2da0*/  FADD.FTZ R4, RZ, R4 ;  /* 0x00000004ff047221 */ /* 0x001fe20000010000 */
[----:B-1----:R-:W-:-:S07]  /*2db0*/  FADD.FTZ R3, RZ, R3 ;  /* 0x00000003ff037221 */ /* 0x002fce0000010000 */
.L_x_2550:
[----:B------:R-:W-:Y:S05]  /*2dc0*/  BSYNC.RECONVERGENT B0 ;  /* 0x0000000000007941 */ /* 0x000fea0003800200 */
.L_x_2549:
[----:B------:R-:W-:Y:S06]  /*2dd0*/  BAR.SYNC.DEFER_BLOCKING 0x0 ;  /* 0x0000000000007b1d */ /* 0x000fec0000010000 */
[----:B------:R-:W-:Y:S01]  /*2de0*/  BSSY.RECONVERGENT B0, `(.L_x_2551) ;  /* 0x000000e000007945 */ /* 0x000fe20003800200 */
[----:B------:R1:W-:Y:S04]  /*2df0*/  @!P2 STS [R5], R4 ;  /* 0x000000040500a388 */ /* 0x0003e80000000800 */
[----:B------:R1:W-:Y:S01]  /*2e00*/  @!P2 STS [R5+0x80], R3 ;  /* 0x000080030500a388 */ /* 0x0003e20000000800 */
[----:B------:R-:W-:Y:S06]  /*2e10*/  BAR.SYNC.DEFER_BLOCKING 0x0 ;  /* 0x0000000000007b1d */ /* 0x000fec0000010000 */
[----:B------:R-:W-:Y:S05]  /*2e20*/  @P3 BRA `(.L_x_2552) ;  /* 0x0000000000243947 */ /* 0x000fea0003800000 */
[----:B------:R-:W2:Y:S01]  /*2e30*/  S2UR UR5, SR_CgaCtaId ;  /* 0x00000000000579c3 */ /* 0x000ea20000008800 */
[----:B------:R-:W-:Y:S02]  /*2e40*/  UMOV UR4, 0x400 ;  /* 0x0000040000047882 */ /* 0x000fe40000000000 */
[----:B------:R-:W-:-:S04]  /*2e50*/  UIADD3 UR4, UPT, UPT, UR4, 0x20, URZ ;  /* 0x0000002004047890 */ /* 0x000fc8000fffe0ff */
[----:B--2---:R-:W-:-:S06]  /*2e60*/  ULEA UR4, UR5, UR4, 0x18 ;  /* 0x0000000405047291 */ /* 0x004fcc000f8ec0ff */
[----:B0-----:R-:W-:-:S05]  /*2e70*/  LEA R2, R0, UR4, 0x2 ;  /* 0x0000000400027c11 */ /* 0x001fca000f8e10ff */
[----:B-1----:R-:W0:Y:S04]  /*2e80*/  LDS R5, [R2] ;  /* 0x0000000002057984 */ /* 0x002e280000000800 */
[----:B------:R-:W1:Y:S01]  /*2e90*/  LDS R0, [R2+0x80] ;  /* 0x0000800002007984 */ /* 0x000e620000000800 */
[----:B0-----:R-:W-:Y:S01]  /*2ea0*/  FADD.FTZ R4, R4, R5 ;  /* 0x0000000504047221 */ /* 0x001fe20000010000 */
[----:B-1----:R-:W-:-:S07]  /*2eb0*/  FADD.FTZ R3, R3, R0 ;  /* 0x0000000003037221 */ /* 0x002fce0000010000 */
.L_x_2552:
[----:B------:R-:W-:Y:S05]  /*2ec0*/  BSYNC.RECONVERGENT B0 ;  /* 0x0000000000007941 */ /* 0x000fea0003800200 */
.L_x_2551:
[----:B------:R-:W-:Y:S06]  /*2ed0*/  BAR.SYNC.DEFER_BLOCKING 0x0 ;  /* 0x0000000000007b1d */ /* 0x000fec0000010000 */
[----:B------:R-:W-:Y:S05]  /*2ee0*/  @P3 EXIT ;  /* 0x000000000000394d */ /* 0x000fea0003800000 */
[----:B------:R-:W-:Y:S01]  /*2ef0*/  IMAD R16, R22, R16, R17 ;  /* 0x0000001016107224 */ /* 0x000fe200078e0211 */
[----:B------:R-:W0:Y:S01]  /*2f00*/  LDCU.64 UR4, c[0x0][0x390] ;  /* 0x00007200ff0477ac */ /* 0x000e220008000a00 */
[----:B------:R-:W-:Y:S01]  /*2f10*/  IMAD.SHL.U32 R19, R19, 0x40, RZ ;  /* 0x0000004013137824 */ /* 0x000fe200078e00ff */
[----:B-1----:R-:W-:Y:S01]  /*2f20*/  F2FP.BF16.F32.PACK_AB R4, R3, R4 ;  /* 0x000000040304723e */ /* 0x002fe200000010ff */
[----:B------:R-:W-:-:S05]  /*2f30*/  IMAD R0, R16, UR38, RZ ;  /* 0x0000002610007c24 */ /* 0x000fca000f8e02ff */
[----:B------:R-:W-:-:S04]  /*2f40*/  SHF.L.U32 R0, R0, 0x6, RZ ;  /* 0x0000000600007819 */ /* 0x000fc800000006ff */
[----:B------:R-:W-:-:S04]  /*2f50*/  IADD3 R0, P0, P1, R7, R0, R19 ;  /* 0x0000000007007210 */ /* 0x000fc8000791e013 */
[----:B------:R-:W-:Y:S02]  /*2f60*/  IADD3.X R5, PT, PT, RZ, RZ, RZ, P0, P1 ;  /* 0x000000ffff057210 */ /* 0x000fe400007e24ff */
[----:B0-----:R-:W-:-:S04]  /*2f70*/  LEA R2, P0, R0, UR4, 0x1 ;  /* 0x0000000400027c11 */ /* 0x001fc8000f8008ff */
[----:B------:R-:W-:Y:S02]  /*2f80*/  LEA.HI.X R3, R0, UR5, R5, 0x1, P0 ;  /* 0x0000000500037c11 */ /* 0x000fe400080f0c05 */
[----:B------:R-:W-:-:S03]  /*2f90*/  PRMT R0, R4, 0x7632, R0 ;  /* 0x0000763204007816 */ /* 0x000fc60000000000 */
[----:B------:R-:W-:Y:S04]  /*2fa0*/  STG.E.U16 desc[UR36][R2.64], R4 ;  /* 0x0000000402007986 */ /* 0x000fe8000c101524 */
[----:B------:R-:W-:Y:S01]  /*2fb0*/  STG.E.U16 desc[UR36][R2.64+0x40], R0 ;  /* 0x0000400002007986 */ /* 0x000fe2000c101524 */
[----:B------:R-:W-:Y:S05]  /*2fc0*/  EXIT ;  /* 0x000000000000794d */ /* 0x000fea0003800000 */
.L_x_2518:
        /* <DEDUP_REMOVED lines=16> */
.L_x_2553:
[----:B------:R-:W-:Y:S05]  /*30d0*/  EXIT ;  /* 0x000000000000794d */ /* 0x000fea0003800000 */
.L_x_2522:
[----:B------:R-:W-:Y:S02]  /*30e0*/  HFMA2 R12, -RZ, RZ, 0, 9.5367431640625e-07 ;  /* 0x00000010ff0c7431 */ /* 0x000fe400000001ff */
[----:B------:R-:W-:Y:S01]  /*30f0*/  IMAD.MOV.U32 R11, RZ, RZ, 0x1f ;  /* 0x0000001fff0b7424 */ /* 0x000fe200078e00ff */
[----:B------:R-:W-:-:S07]  /*3100*/  MOV R15, 0xffffffff ;  /* 0xffffffff000f7802 */ /* 0x000fce0000000f00 */
[----:B------:R-:W-:Y:S05]  /*3110*/  WARPSYNC.COLLECTIVE R15, `(.L_x_2554) ;  /* 0x000000000f087348 */ /* 0x000fea0003c00000 */
[----:B------:R0:W1:Y:S02]  /*3120*/  SHFL.BFLY P6, R14, R13, R12, R11 ;  /* 0x0c00000c0d0e7389 */ /* 0x00006400000c000b */
[----:B01----:R-:W-:Y:S05]  /*3130*/  ENDCOLLECTIVE ;  /* 0x000000000000791b */ /* 0x003fea0003800000 */
.L_x_2554:
[----:B------:R-:W-:Y:S01]  /*3140*/  IMAD.MOV.U32 R12, RZ, RZ, 0x8 ;  /* 0x00000008ff0c7424 */ /* 0x000fe200078e00ff */
[----:B------:R-:W-:-:S04]  /*3150*/  FMNMX.FTZ R0, R14, -3.40282346638528859812e+38, !PT ;  /* 0xff7fffff0e007809 */ /* 0x000fc80007810000 */
[----:B------:R-:W-:-:S07]  /*3160*/  MOV R13, R0 ;  /* 0x00000000000d7202 */ /* 0x000fce0000000f00 */
[----:B------:R-:W-:Y:S05]  /*3170*/  WARPSYNC.COLLECTIVE R15, `(.L_x_2555) ;  /* 0x000000000f087348 */ /* 0x000fea0003c00000 */
[----:B------:R0:W1:Y:S02]  /*3180*/  SHFL.BFLY P6, R14, R13, R12, R11 ;  /* 0x0c00000c0d0e7389 */ /* 0x00006400000c000b */
[----:B01----:R-:W-:Y:S05]  /*3190*/  ENDCOLLECTIVE ;  /* 0x000000000000791b */ /* 0x003fea0003800000 */
.L_x_2555:
[----:B------:R-:W-:Y:S01]  /*31a0*/  HFMA2 R12, -RZ, RZ, 0, 2.384185791015625e-07 ;  /* 0x00000004ff0c7431 */ /* 0x000fe200000001ff */
[----:B------:R-:W-:-:S04]  /*31b0*/  FMNMX.FTZ R2, R0, R14, !PT ;  /* 0x0000000e00027209 */ /* 0x000fc80007810000 */
[----:B------:R-:W-:-:S07]  /*31c0*/  MOV R13, R2 ;  /* 0x00000002000d7202 */ /* 0x000fce0000000f00 */
[----:B------:R-:W-:Y:S05]  /*31d0*/  WARPSYNC.COLLECTIVE R15, `(.L_x_2556) ;  /* 0x000000000f087348 */ /* 0x000fea0003c00000 */
[----:B------:R0:W1:Y:S02]  /*31e0*/  SHFL.BFLY P6, R14, R13, R12, R11 ;  /* 0x0c00000c0d0e7389 */ /* 0x00006400000c000b */
[----:B01----:R-:W-:Y:S05]  /*31f0*/  ENDCOLLECTIVE ;  /* 0x000000000000791b */ /* 0x003fea0003800000 */
.L_x_2556:
[----:B------:R-:W-:Y:S05]  /*3200*/  BRA `(.L_x_2557) ;  /* 0xffffffd8006c7947 */ /* 0x000fea000383ffff */
.L_x_2558:
        /* <DEDUP_REMOVED lines=15> */
.L_x_27297:


//--------------------- .text._ZN4vllm25paged_attention_v2_kernelI13__nv_bfloat16hLi32ELi8ELi128ELNS_18Fp8KVCacheDataTypeE2ELb1ELi512EEEvPfS3_PT_PKS4_PKT0_SA_ifPKiSC_iPKfiiiSE_SE_iiiii --------------------------
	.section	.text._ZN4vllm25paged_attention_v2_kernelI13__nv_bfloat16hLi32ELi8ELi128ELNS_18Fp8KVCacheDataTypeE2ELb1ELi512EEEvPfS3_PT_PKS4_PKT0_SA_ifPKiSC_iPKfiiiSE_SE_iiiii,"ax",@progbits
	.align	128
        .global         _ZN4vllm25paged_attention_v2_kernelI13__nv_bfloat16hLi32ELi8ELi128ELNS_18Fp8KVCacheDataTypeE2ELb1ELi512EEEvPfS3_PT_PKS4_PKT0_SA_ifPKiSC_iPKfiiiSE_SE_iiiii
        .type           _ZN4vllm25paged_attention_v2_kernelI13__nv_bfloat16hLi32ELi8ELi128ELNS_18Fp8KVCacheDataTypeE2ELb1ELi512EEEvPfS3_PT_PKS4_PKT0_SA_ifPKiSC_iPKfiiiSE_SE_iiiii,@function
        .size           _ZN4vllm25paged_attention_v2_kernelI13__nv_bfloat16hLi32ELi8ELi128ELNS_18Fp8KVCacheDataTypeE2ELb1ELi512EEEvPfS3_PT_PKS4_PKT0_SA_ifPKiSC_iPKfiiiSE_SE_iiiii,(.L_x_27298 - _ZN4vllm25paged_attention_v2_kernelI13__nv_bfloat16hLi32ELi8ELi128ELNS_18Fp8KVCacheDataTypeE2ELb1ELi512EEEvPfS3_PT_PKS4_PKT0_SA_ifPKiSC_iPKfiiiSE_SE_iiiii)
        .other          _ZN4vllm25paged_attention_v2_kernelI13__nv_bfloat16hLi32ELi8ELi128ELNS_18Fp8KVCacheDataTypeE2ELb1ELi512EEEvPfS3_PT_PKS4_PKT0_SA_ifPKiSC_iPKfiiiSE_SE_iiiii,@"STO_CUDA_ENTRY STV_DEFAULT"
_ZN4vllm25paged_attention_v2_kernelI13__nv_bfloat16hLi32ELi8ELi128ELNS_18Fp8KVCacheDataTypeE2ELb1ELi512EEEvPfS3_PT_PKS4_PKT0_SA_ifPKiSC_iPKfiiiSE_SE_iiiii:
.text._ZN4vllm25paged_attention_v2_kernelI13__nv_bfloat16hLi32ELi8ELi128ELNS_18Fp8KVCacheDataTypeE2ELb1ELi512EEEvPfS3_PT_PKS4_PKT0_SA_ifPKiSC_iPKfiiiSE_SE_iiiii:
        /* <DEDUP_REMOVED lines=27> */
[----:B------:R0:W4:Y:S02]  /*01b0*/  F2I.FTZ.U32.TRUNC.NTZ R5, R4 ;  /* 0x0000000400057305 */ /* 0x000124000021f000 */
[----:B0-----:R-:W-:Y:S02]  /*01c0*/  HFMA2 R4, -RZ, RZ, 0, 0 ;  /* 0x00000000ff047431 */ /* 0x001fe400000001ff */
[----:B----4-:R-:W-:-:S04]  /*01d0*/  IMAD R0, R5, R3, RZ ;  /* 0x0000000305007224 */ /* 0x010fc800078e02ff */
[----:B------:R-:W-:-:S04]  /*01e0*/  IMAD.MOV R11, RZ, RZ, -R0 ;  /* 0x000000ffff0b7224 */ /* 0x000fc800078e0a00 */
[----:B------:R-:W-:Y:S01]  /*01f0*/  IMAD.HI.U32 R0, R5, R11, R4 ;  /* 0x0000000b05007227 */ /* 0x000fe200078e0004 */
[----:B------:R-:W-:-:S03]  /*0200*/  IADD3 R4, PT, PT, R7, 0x7, RZ ;  /* 0x0000000707047810 */ /* 0x000fc60007ffe0ff */
[----:B------:R-:W-:Y:S01]  /*0210*/  IMAD.MOV.U32 R5, RZ, RZ, R12 ;  /* 0x000000ffff057224 */ /* 0x000fe200078e000c */
[----:B------:R-:W-:-:S03]  /*0220*/  SHF.R.U32.HI R4, RZ, 0x3, R4 ;  /* 0x00000003ff047819 */ /* 0x000fc60000011604 */
[----:B------:R-:W-:-:S05]  /*0230*/  IMAD.HI.U32 R11, R0, R5, RZ ;  /* 0x00000005000b7227 */ /* 0x000fca00078e00ff */
[----:B------:R-:W-:-:S05]  /*0240*/  IADD3 R6, PT, PT, -R11, RZ, RZ ;  /* 0x000000ff0b067210 */ /* 0x000fca0007ffe1ff */
[----:B------:R-:W-:Y:S01]  /*0250*/  IMAD R6, R3, R6, R5 ;  /* 0x0000000603067224 */ /* 0x000fe200078e0205 */
[----:B------:R-:W-:-:S04]  /*0260*/  LEA R5, R19, 0x40, 0x6 ;  /* 0x0000004013057811 */ /* 0x000fc800078e30ff */
[----:B------:R-:W-:Y:S02]  /*0270*/  ISETP.GT.U32.AND P3, PT, R3, R6, PT ;  /* 0x000000060300720c */ /* 0x000fe40003f64070 */
[----:B------:R-:W-:-:S05]  /*0280*/  VIMNMX.U32 R4, PT, PT, R4, R5, PT ;  /* 0x0000000504047248 */ /* 0x000fca0003fe0000 */
[----:B------:R-:W-:-:S04]  /*0290*/  IMAD R9, R19, -0x40, R4 ;  /* 0xffffffc013097824 */ /* 0x000fc800078e0204 */
[----:B------:R-:W-:Y:S02]  /*02a0*/  IMAD R12, R9, 0x8, R2 ;  /* 0x00000008090c7824 */ /* 0x000fe400078e0202 */
[----:B------:R-:W-:Y:S02]  /*02b0*/  @!P3 IMAD.IADD R6, R6, 0x1, -R3 ;  /* 0x000000010606b824 */ /* 0x000fe400078e0a03 */
[----:B------:R-:W-:Y:S01]  /*02c0*/  @!P3 VIADD R11, R11, 0x1 ;  /* 0x000000010b0bb836 */ /* 0x000fe20000000000 */
[----:B------:R-:W-:Y:S01]  /*02d0*/  ISETP.NE.AND P3, PT, R8, RZ, PT ;  /* 0x000000ff0800720c */ /* 0x000fe20003f65270 */
[----:B---3--:R-:W-:Y:S01]  /*02e0*/  @P1 IMAD R9, R16, R13, R17 ;  /* 0x0000000d10091224 */ /* 0x008fe200078e0211 */
[----:B------:R-:W-:Y:S02]  /*02f0*/  ISETP.GE.U32.AND P0, PT, R6, R3, PT ;  /* 0x000000030600720c */ /* 0x000fe40003f06070 */
[----:B-1----:R-:W-:Y:S02]  /*0300*/  SHF.R.U32.HI R6, RZ, 0x5, R18 ;  /* 0x00000005ff067819 */ /* 0x002fe40000011612 */
[----:B------:R-:W-:-:S03]  /*0310*/  VIMNMX R7, PT, PT, R7, R12, PT ;  /* 0x0000000c07077248 */ /* 0x000fc60003fe0100 */
[----:B------:R-:W-:-:S06]  /*0320*/  IMAD R5, R19, 0x40, R6 ;  /* 0x0000004013057824 */ /* 0x000fcc00078e0206 */
[----:B------:R-:W-:Y:S02]  /*0330*/  @P0 IADD3 R11, PT, PT, R11, 0x1, RZ ;  /* 0x000000010b0b0810 */ /* 0x000fe40007ffe0ff */
[----:B------:R-:W-:Y:S02]  /*0340*/  ISETP.GE.U32.AND P0, PT, R5, R4, PT ;  /* 0x000000040500720c */ /* 0x000fe40003f06070 */
[----:B------:R-:W-:-:S04]  /*0350*/  MOV R6, R11 ;  /* 0x0000000b00067202 */ /* 0x000fc80000000f00 */
[----:B------:R-:W-:Y:S02]  /*0360*/  @!P2 IADD3 R6, PT, PT, -R6, RZ, RZ ;  /* 0x000000ff0606a210 */ /* 0x000fe40007ffe1ff */
[----:B------:R-:W-:Y:S01]  /*0370*/  @!P3 LOP3.LUT R6, RZ, R8, RZ, 0x33, !PT ;  /* 0x00000008ff06b212 */ /* 0x000fe200078e33ff */
        /* <DEDUP_REMOVED lines=56> */
.L_x_2559:
        /* <DEDUP_REMOVED lines=25> */
.L_x_2563:
        /* <DEDUP_REMOVED lines=41> */
.L_x_2561:
[----:B------:R-:W-:Y:S05]  /*0b20*/  BSYNC.RECONVERGENT B6 ;  /* 0x0000000000067941 */ /* 0x000fea0003800200 */
.L_x_2560:
[----:B------:R-:W0:Y:S01]  /*0b30*/  S2R R20, SR_TID.X ;  /* 0x0000000000147919 */ /* 0x000e220000002100 */
[----:B------:R-:W-:Y:S01]  /*0b40*/  UMOV UR4, 0xffffffff ;  /* 0xffffffff00047882 */ /* 0x000fe20000000000 */
[----:B------:R-:W-:Y:S01]  /*0b50*/  IMAD.SHL.U32 R10, R19, 0x200, RZ ;  /* 0x00000200130a7824 */ /* 0x000fe200078e00ff */
[----:B------:R-:W-:Y:S02]  /*0b60*/  SHF.R.U32.HI R21, RZ, 0x5, R18 ;  /* 0x00000005ff157819 */ /* 0x000fe40000011612 */
        /* <DEDUP_REMOVED lines=8> */
.L_x_2594:
[----:B------:R-:W2:Y:S01]  /*0bf0*/  S2R R11, SR_CgaCtaId ;  /* 0x00000000000b7919 */ /* 0x000ea20000008800 */
[----:B------:R-:W-:Y:S01]  /*0c00*/  MOV R12, 0x400 ;  /* 0x00000400000c7802 */ /* 0x000fe20000000f00 */
[----:B------:R-:W-:Y:S05]  /*0c10*/  WARPSYNC.ALL ;  /* 0x0000000000007948 */ /* 0x000fea0003800000 */
[----:B------:R-:W-:Y:S02]  /*0c20*/  ISETP.NE.AND P3, PT, R20, RZ, PT ;  /* 0x000000ff1400720c */ /* 0x000fe40003f65270 */
[----:B-1----:R-:W-:Y:S02]  /*0c30*/  FMNMX.FTZ R13, R2, R14, !PT ;  /* 0x0000000e020d7209 */ /* 0x002fe40007810000 */
[----:B--2---:R-:W-:-:S05]  /*0c40*/  LEA R0, R11, R12, 0x18 ;  /* 0x0000000c0b007211 */ /* 0x004fca00078ec0ff */
[----:B0-----:R-:W-:-:S05]  /*0c50*/  IMAD R2, R21, 0x4, R0 ;  /* 0x0000000415027824 */ /* 0x001fca00078e0200 */
        /* <DEDUP_REMOVED lines=33> */
.L_x_2569:
        /* <DEDUP_REMOVED lines=11> */
.L_x_2568:
[----:B------:R-:W-:Y:S05]  /*0f20*/  BSYNC.RECONVERGENT B1 ;  /* 0x0000000000017941 */ /* 0x000fea0003800200 */
.L_x_2567:
        /* <DEDUP_REMOVED lines=12> */
.L_x_2572:
        /* <DEDUP_REMOVED lines=100> */
.L_x_2571:
[----:B------:R-:W-:Y:S05]  /*1630*/  BSYNC.RECONVERGENT B1 ;  /* 0x0000000000017941 */ /* 0x000fea0003800200 */
.L_x_2570:
        /* <DEDUP_REMOVED lines=55> */
.L_x_2574:
[----:B------:R-:W-:Y:S05]  /*19b0*/  BSYNC.RECONVERGENT B1 ;  /* 0x0000000000017941 */ /* 0x000fea0003800200 */
.L_x_2573:
        /* <DEDUP_REMOVED lines=26> */
.L_x_2566:
[----:B------:R-:W-:Y:S05]  /*1b60*/  BSYNC.RECONVERGENT B0 ;  /* 0x0000000000007941 */ /* 0x000fea0003800200 */
.L_x_2565:
        /* <DEDUP_REMOVED lines=40> */
.L_x_2579:
[----:B------:R-:W1:Y:S01]  /*1df0*/  LDS R15, [R7] ;  /* 0x00000000070f7984 */ /* 0x000e620000000800 */
[----:B------:R-:W-:-:S05]  /*1e00*/  VIADD R13, R13, 0x1 ;  /* 0x000000010d0d7836 */ /* 0x000fca0000000000 */
[----:B------:R-:W-:Y:S01]  /*1e10*/  ISETP.NE.AND P0, PT, R13, RZ, PT ;  /* 0x000000ff0d00720c */ /* 0x000fe20003f05270 */
[----:B-1----:R-:W-:-:S05]  /*1e20*/  FMUL.FTZ R20, R15, R2 ;  /* 0x000000020f147220 */ /* 0x002fca0000410000 */
[----:B------:R1:W-:Y:S02]  /*1e30*/  STS [R7], R20 ;  /* 0x0000001407007388 */ /* 0x0003e40000000800 */
[----:B-1----:R-:W-:-:S05]  /*1e40*/  IADD3 R7, PT, PT, R7, 0x200, RZ ;  /* 0x0000020007077810 */ /* 0x002fca0007ffe0ff */
[----:B------:R-:W-:Y:S05]  /*1e50*/  @P0 BRA `(.L_x_2579) ;  /* 0xfffffffc00e40947 */ /* 0x000fea000383ffff */
.L_x_2578:
[----:B------:R-:W-:Y:S05]  /*1e60*/  BSYNC.RECONVERGENT B1 ;  /* 0x0000000000017941 */ /* 0x000fea0003800200 */
.L_x_2577:
        /* <DEDUP_REMOVED lines=12> */
.L_x_2582:
        /* <DEDUP_REMOVED lines=52> */
.L_x_2581:
[----:B------:R-:W-:Y:S05]  /*2270*/  BSYNC.RECONVERGENT B1 ;  /* 0x0000000000017941 */ /* 0x000fea0003800200 */
.L_x_2580:
        /* <DEDUP_REMOVED lines=31> */
.L_x_2584:
[----:B------:R-:W-:Y:S05]  /*2470*/  BSYNC.RECONVERGENT B1 ;  /* 0x0000000000017941 */ /* 0x000fea0003800200 */
.L_x_2583:
        /* <DEDUP_REMOVED lines=14> */
.L_x_2576:
[----:B------:R-:W-:Y:S05]  /*2560*/  BSYNC.RECONVERGENT B0 ;  /* 0x0000000000007941 */ /* 0x000fea0003800200 */
.L_x_2575:
        /* <DEDUP_REMOVED lines=18> */
.L_x_2586:
[----:B------:R-:W-:Y:S05]  /*2690*/  BSYNC.RECONVERGENT B0 ;  /* 0x0000000000007941 */ /* 0x000fea0003800200 */
.L_x_2585:
        /* <DEDUP_REMOVED lines=25> */
.L_x_2589:
        /* <DEDUP_REMOVED lines=34> */
.L_x_2588:
        /* <DEDUP_REMOVED lines=16> */
.L_x_2587:
[----:B------:R-:W-:Y:S05]  /*2b50*/  WARPSYNC.ALL ;  /* 0x0000000000007948 */ /* 0x000fea0003800000 */
[----:B------:R-:W4:Y:S08]  /*2b60*/  S2UR UR5, SR_CgaCtaId ;  /* 0x00000000000579c3 */ /* 0x000f300000008800 */
[----:B------:R-:W-:Y:S01]  /*2b70*/  BAR.SYNC.DEFER_BLOCKING 0x0 ;  /* 0x0000000000007b1d */ /* 0x000fe20000010000 */
[----:B0--3--:R-:W-:-:S02]  /*2b80*/  LOP3.LUT R0, R18, 0x3c0, RZ, 0xc0, !PT ;  /* 0x000003c012007812 */ /* 0x009fc400078ec0ff */
[----:B------:R-:W-:Y:S02]  /*2b90*/  LOP3.LUT R3, R18, 0x3e0, RZ, 0xc0, !PT ;  /* 0x000003e012037812 */ /* 0x000fe400078ec0ff */
[----:B------:R-:W-:Y:S01]  /*2ba0*/  ISETP.NE.AND P0, PT, R0, 0x40, PT ;  /* 0x000000400000780c */ /* 0x000fe20003f05270 */
[----:B------:R-:W-:Y:S01]  /*2bb0*/  UMOV UR4, 0x400 ;  /* 0x0000040000047882 */ /* 0x000fe20000000000 */
[----:B------:R-:W-:Y:S01]  /*2bc0*/  LOP3.LUT R0, R3, 0x1f, R18, 0xf8, !PT ;  /* 0x0000001f03007812 */ /* 0x000fe200078ef812 */
[----:B------:R-:W-:Y:S01]  /*2bd0*/  UIADD3 UR4, UPT, UPT, UR4, 0x20, URZ ;  /* 0x0000002004047890 */ /* 0x000fe2000fffe0ff */
[C---:B------:R-:W-:Y:S01]  /*2be0*/  ISETP.GT.U32.AND P1, PT, R18.reuse, 0x3f, PT ;  /* 0x0000003f1200780c */ /* 0x040fe20003f24070 */
[----:B------:R-:W0:Y:S01]  /*2bf0*/  S2R R4, SR_TID.X ;  /* 0x0000000000047919 */ /* 0x000e220000002100 */
[----:B------:R-:W-:Y:S01]  /*2c00*/  ISETP.GT.U32.AND P2, PT, R18, 0x1f, PT ;  /* 0x0000001f1200780c */ /* 0x000fe20003f44070 */
[----:B----4-:R-:W-:-:S06]  /*2c10*/  ULEA UR4, UR5, UR4, 0x18 ;  /* 0x0000000405047291 */ /* 0x010fcc000f8ec0ff */
[----:B------:R-:W-:-:S05]  /*2c20*/  LEA R0, R0, UR4, 0x2 ;  /* 0x0000000400007c11 */ /* 0x000fca000f8e10ff */
[----:B------:R-:W-:Y:S01]  /*2c30*/  @!P0 STS [R0+-0x100], RZ ;  /* 0xffff00ff00008388 */ /* 0x000fe20000000800 */
[----:B------:R-:W-:Y:S01]  /*2c40*/  BAR.SYNC.DEFER_BLOCKING 0x0 ;  /* 0x0000000000007b1d */ /* 0x000fe20000010000 */
[----:B------:R-:W-:Y:S01]  /*2c50*/  ISETP.NE.AND P0, PT, R3, 0x20, PT ;  /* 0x000000200300780c */ /* 0x000fe20003f05270 */
[----:B------:R-:W-:Y:S01]  /*2c60*/  HFMA2 R3, -RZ, RZ, 0, 0 ;  /* 0x00000000ff037431 */ /* 0x000fe200000001ff */
[----:B0-----:R-:W-:-:S11]  /*2c70*/  LOP3.LUT R6, R4, 0x1f, RZ, 0xc0, !PT ;  /* 0x0000001f04067812 */ /* 0x001fd600078ec0ff */
[----:B------:R-:W-:Y:S01]  /*2c80*/  @!P0 LEA R4, R6, UR4, 0x2 ;  /* 0x0000000406048c11 */ /* 0x000fe2000f8e10ff */
[----:B-12---:R-:W0:Y:S01]  /*2c90*/  @!P1 LDS R2, [R0] ;  /* 0x0000000000029984 */ /* 0x006e220000000800 */
[----:B------:R-:W-:Y:S01]  /*2ca0*/  BAR.SYNC.DEFER_BLOCKING 0x0 ;  /* 0x0000000000007b1d */ /* 0x000fe20000010000 */
[----:B0-----:R-:W-:-:S05]  /*2cb0*/  @!P1 FADD.FTZ R3, RZ, R2 ;  /* 0x00000002ff039221 */ /* 0x001fca0000010000 */
[----:B------:R0:W-:Y:S02]  /*2cc0*/  @!P0 STS [R4], R3 ;  /* 0x0000000304008388 */ /* 0x0001e40000000800 */
[----:B------:R-:W-:Y:S06]  /*2cd0*/  BAR.SYNC.DEFER_BLOCKING 0x0 ;  /* 0x0000000000007b1d */ /* 0x000fec0000010000 */
[----:B------:R-:W1:Y:S02]  /*2ce0*/  @!P2 LDS R0, [R0] ;  /* 0x000000000000a984 */ /* 0x000e640000000800 */
[----:B------:R-:W-:Y:S06]  /*2cf0*/  BAR.SYNC.DEFER_BLOCKING 0x0 ;  /* 0x0000000000007b1d */ /* 0x000fec0000010000 */
[----:B------:R-:W-:Y:S05]  /*2d00*/  @P2 EXIT ;  /* 0x000000000000294d */ /* 0x000fea0003800000 */
[----:B------:R-:W2:Y:S01]  /*2d10*/  LDCU.64 UR4, c[0x0][0x390] ;  /* 0x00007200ff0477ac */ /* 0x000ea20008000a00 */
[----:B------:R-:W-:Y:S02]  /*2d20*/  IMAD R16, R22, R16, R17 ;  /* 0x0000001016107224 */ /* 0x000fe400078e0211 */
[----:B01----:R-:W-:Y:S01]  /*2d30*/  @!P2 FADD.FTZ R3, R3, R0 ;  /* 0x000000000303a221 */ /* 0x003fe20000010000 */
[----:B------:R-:W-:Y:S02]  /*2d40*/  IMAD R19, R19, 0x20, R6 ;  /* 0x0000002013137824 */ /* 0x000fe400078e0206 */
[----:B------:R-:W-:Y:S02]  /*2d50*/  IMAD R16, R16, UR38, RZ ;  /* 0x0000002610107c24 */ /* 0x000fe4000f8e02ff */
[----:B------:R-:W-:-:S03]  /*2d60*/  F2FP.BF16.F32.PACK_AB R0, RZ, R3 ;  /* 0x00000003ff00723e */ /* 0x000fc600000010ff */
[----:B------:R-:W-:-:S04]  /*2d70*/  LEA R19, P0, R16, R19, 0x5 ;  /* 0x0000001310137211 */ /* 0x000fc800078028ff */
[----:B------:R-:W-:Y:S02]  /*2d80*/  IADD3.X R4, PT, PT, RZ, RZ, RZ, P0, !PT ;  /* 0x000000ffff047210 */ /* 0x000fe400007fe4ff */
[----:B--2---:R-:W-:-:S04]  /*2d90*/  LEA R2, P0, R19, UR4, 0x1 ;  /* 0x0000000413027c11 */ /* 0x004fc8000f8008ff */
[----:B------:R-:W-:-:S05]  /*2da0*/  LEA.HI.X R3, R19, UR5, R4, 0x1, P0 ;  /* 0x0000000513037c11 */ /* 0x000fca00080f0c04 */
[----:B------:R-:W-:Y:S01]  /*2db0*/  STG.E.U16 desc[UR36][R2.64], R0 ;  /* 0x0000000002007986 */ /* 0x000fe2000c101524 */
[----:B------:R-:W-:Y:S05]  /*2dc0*/  EXIT ;  /* 0x000000000000794d */ /* 0x000fea0003800000 */
.L_x_2562:
        /* <DEDUP_REMOVED lines=16> */
.L_x_2590:
[----:B------:R-:W-:Y:S05]  /*2ed0*/  EXIT ;  /* 0x000000000000794d */ /* 0x000fea0003800000 */
.L_x_2564:
[----:B------:R-:W-:Y:S02]  /*2ee0*/  HFMA2 R12, -RZ, RZ, 0, 9.5367431640625e-07 ;  /* 0x00000010ff0c7431 */ /* 0x000fe400000001ff */
[----:B------:R-:W-:Y:S01]  /*2ef0*/  IMAD.MOV.U32 R11, RZ, RZ, 0x1f ;  /* 0x0000001fff0b7424 */ /* 0x000fe200078e00ff */
[----:B------:R-:W-:-:S07]  /*2f00*/  MOV R15, 0xffffffff ;  /* 0xffffffff000f7802 */ /* 0x000fce0000000f00 */
[----:B------:R-:W-:Y:S05]  /*2f10*/  WARPSYNC.COLLECTIVE R15, `(.L_x_2591) ;  /* 0x000000000f087348 */ /* 0x000fea0003c00000 */
[----:B------:R0:W1:Y:S02]  /*2f20*/  SHFL.BFLY P6, R14, R13, R12, R11 ;  /* 0x0c00000c0d0e7389 */ /* 0x00006400000c000b */
[----:B01----:R-:W-:Y:S05]  /*2f30*/  ENDCOLLECTIVE ;  /* 0x000000000000791b */ /* 0x003fea0003800000 */
.L_x_2591:
[----:B------:R-:W-:Y:S01]  /*2f40*/  IMAD.MOV.U32 R12, RZ, RZ, 0x8 ;  /* 0x00000008ff0c7424 */ /* 0x000fe200078e00ff */
[----:B------:R-:W-:-:S04]  /*2f50*/  FMNMX.FTZ R0, R14, -3.40282346638528859812e+38, !PT ;  /* 0xff7fffff0e007809 */ /* 0x000fc80007810000 */
[----:B------:R-:W-:-:S07]  /*2f60*/  MOV R13, R0 ;  /* 0x00000000000d7202 */ /* 0x000fce0000000f00 */
[----:B------:R-:W-:Y:S05]  /*2f70*/  WARPSYNC.COLLECTIVE R15, `(.L_x_2592) ;  /* 0x000000000f087348 */ /* 0x000fea0003c00000 */
[----:B------:R0:W1:Y:S02]  /*2f80*/  SHFL.BFLY P6, R14, R13, R12, R11 ;  /* 0x0c00000c0d0e7389 */ /* 0x00006400000c000b */
[----:B01----:R-:W-:Y:S05]  /*2f90*/  ENDCOLLECTIVE ;  /* 0x000000000000791b */ /* 0x003fea0003800000 */
.L_x_2592:
[----:B------:R-:W-:Y:S01]  /*2fa0*/  HFMA2 R12, -RZ, RZ, 0, 2.384185791015625e-07 ;  /* 0x00000004ff0c7431 */ /* 0x000fe200000001ff */
[----:B------:R-:W-:-:S04]  /*2fb0*/  FMNMX.FTZ R2, R0, R14, !PT ;  /* 0x0000000e00027209 */ /* 0x000fc80007810000 */
[----:B------:R-:W-:-:S07]  /*2fc0*/  MOV R13, R2 ;  /* 0x00000002000d7202 */ /* 0x000fce0000000f00 */
[----:B------:R-:W-:Y:S05]  /*2fd0*/  WARPSYNC.COLLECTIVE R15, `(.L_x_2593) ;  /* 0x000000000f087348 */ /* 0x000fea0003c00000 */
[----:B------:R0:W1:Y:S02]  /*2fe0*/  SHFL.BFLY P6, R14, R13, R12, R11 ;  /* 0x0c00000c0d0e7389 */ /* 0x00006400000c000b */
[----:B01----:R-:W-:Y:S05]  /*2ff0*/  ENDCOLLECTIVE ;  /* 0x000000000000791b */ /* 0x003fea0003800000 */
.L_x_2593:
[----:B------:R-:W-:Y:S05]  /*3000*/  BRA `(.L_x_2594) ;  /* 0xffffffd800f87947 */ /* 0x000fea000383ffff */
.L_x_2595:
        /* <DEDUP_REMOVED lines=15> */
.L_x_27298:


//--------------------- .text._ZN4vllm25paged_attention_v2_kernelIthLi256ELi32ELi128ELNS_18Fp8KVCacheDataTypeE2ELb0ELi512EEEvPfS2_PT_PKS3_PKT0_S9_ifPKiSB_iPKfiiiSD_SD_iiiii --------------------------
	.section	.text._ZN4vllm25paged_attention_v2_kernelIthLi256ELi32ELi128ELNS_18Fp8KVCacheDataTypeE2ELb0ELi512EEEvPfS2_PT_PKS3_PKT0_S9_ifPKiSB_iPKfiiiSD_SD_iiiii,"ax",@progbits
	.align	128
        .global         _ZN4vllm25paged_attention_v2_kernelIthLi256ELi32ELi128ELNS_18Fp8KVCacheDataTypeE2ELb0ELi512EEEvPfS2_PT_PKS3_PKT0_S9_ifPKiSB_iPKfiiiSD_SD_iiiii
        .type           _ZN4vllm25paged_attention_v2_kernelIthLi256ELi32ELi128ELNS_18Fp8KVCacheDataTypeE2ELb0ELi512EEEvPfS2_PT_PKS3_PKT0_S9_ifPKiSB_iPKfiiiSD_SD_iiiii,@function
        .size           _ZN4vllm25paged_attention_v2_kernelIthLi256ELi32ELi128ELNS_18Fp8KVCacheDataTypeE2ELb0ELi512EEEvPfS2_PT_PKS3_PKT0_S9_ifPKiSB_iPKfiiiSD_SD_iiiii,(.L_x_27299 - _ZN4vllm25paged_attention_v2_kernelIthLi256ELi32ELi128ELNS_18Fp8KVCacheDataTypeE2ELb0ELi512EEEvPfS2_PT_PKS3_PKT0_S9_ifPKiSB_iPKfiiiSD_SD_iiiii)
        .other          _ZN4vllm25paged_attention_v2_kernelIthLi256ELi32ELi128ELNS_18Fp8KVCacheDataTypeE2ELb0ELi512EEEvPfS2_PT_PKS3_PKT0_S9_ifPKiSB_iPKfiiiSD_SD_iiiii,@"STO_CUDA_ENTRY STV_DEFAULT"
_ZN4vllm25paged_attention_v2_kernelIthLi256ELi32ELi128ELNS_18Fp8KVCacheDataTypeE2ELb0ELi512EEEvPfS2_PT_PKS3_PKT0_S9_ifPKiSB_iPKfiiiSD_SD_iiiii:
.text._ZN4vllm25paged_attention_v2_kernelIthLi256ELi32ELi128ELNS_18Fp8KVCacheDataTypeE2ELb0ELi512EEEvPfS2_PT_PKS3_PKT0_S9_ifPKiSB_iPKfiiiSD_SD_iiiii:
        /* <DEDUP_REMOVED lines=52> */
.L_x_2597:
[----:B------:R-:W-:Y:S05]  /*0340*/  BSYNC.RECONVERGENT B6 ;  /* 0x0000000000067941 */ /* 0x000fea0003800200 */
.L_x_2596:
        /* <DEDUP_REMOVED lines=12> */
.L_x_2634:
        /* <DEDUP_REMOVED lines=40> */
.L_x_2603:
        /* <DEDUP_REMOVED lines=11> */
.L_x_2602:
[----:B------:R-:W-:Y:S05]  /*0740*/  BSYNC.RECONVERGENT B1 ;  /* 0x0000000000017941 */ /* 0x000fea0003800200 */
.L_x_2601:
        /* <DEDUP_REMOVED lines=13> */
.L_x_2606:
        /* <DEDUP_REMOVED lines=100> */
.L_x_2605:
[----:B------:R-:W-:Y:S05]  /*0e60*/  BSYNC.RECONVERGENT B1 ;  /* 0x0000000000017941 */ /* 0x000fea0003800200 */
.L_x_2604:
        /* <DEDUP_REMOVED lines=55> */
.L_x_2608:
[----:B------:R-:W-:Y:S05]  /*11e0*/  BSYNC.RECONVERGENT B1 ;  /* 0x0000000000017941 */ /* 0x000fea0003800200 */
.L_x_2607:
        /* <DEDUP_REMOVED lines=26> */
.L_x_2600:
[----:B------:R-:W-:Y:S05]  /*1390*/  BSYNC.RECONVERGENT B0 ;  /* 0x0000000000007941 */ /* 0x000fea0003800200 */
.L_x_2599:
        /* <DEDUP_REMOVED lines=40> */
.L_x_2613:
[----:B------:R-:W1:Y:S01]  /*1620*/  LDS R9, [R5] ;  /* 0x0000000005097984 */ /* 0x000e620000000800 */
[----:B------:R-:W-:-:S04]  /*1630*/  IADD3 R8, PT, PT, R8, 0x1, RZ ;  /* 0x0000000108087810 */ /* 0x000fc80007ffe0ff */
[----:B------:R-:W-:Y:S01]  /*1640*/  ISETP.NE.AND P0, PT, R8, RZ, PT ;  /* 0x000000ff0800720c */ /* 0x000fe20003f05270 */
[----:B-1----:R-:W-:-:S05]  /*1650*/  FMUL.FTZ R10, R9, R2 ;  /* 0x00000002090a7220 */ /* 0x002fca0000410000 */
[----:B------:R1:W-:Y:S02]  /*1660*/  STS [R5], R10 ;  /* 0x0000000a05007388 */ /* 0x0003e40000000800 */
[----:B-1----:R-:W-:-:S05]  /*1670*/  IADD3 R5, PT, PT, R5, 0x200, RZ ;  /* 0x0000020005057810 */ /* 0x002fca0007ffe0ff */
[----:B------:R-:W-:Y:S05]  /*1680*/  @P0 BRA `(.L_x_2613) ;  /* 0xfffffffc00e40947 */ /* 0x000fea000383ffff */
.L_x_2612:
[----:B------:R-:W-:Y:S05]  /*1690*/  BSYNC.RECONVERGENT B1 ;  /* 0x0000000000017941 */ /* 0x000fea0003800200 */
.L_x_2611:
        /* <DEDUP_REMOVED lines=13> */
.L_x_2616:
        /* <DEDUP_REMOVED lines=52> */
.L_x_2615:
[----:B------:R-:W-:Y:S05]  /*1ab0*/  BSYNC.RECONVERGENT B1 ;  /* 0x0000000000017941 */ /* 0x000fea0003800200 */
.L_x_2614:
        /* <DEDUP_REMOVED lines=31> */
.L_x_2618:
[----:B------:R-:W-:Y:S05]  /*1cb0*/  BSYNC.RECONVERGENT B1 ;  /* 0x0000000000017941 */ /* 0x000fea0003800200 */
.L_x_2617:
        /* <DEDUP_REMOVED lines=14> */
.L_x_2610:
[----:B------:R-:W-:Y:S05]  /*1da0*/  BSYNC.RECONVERGENT B0 ;  /* 0x0000000000007941 */ /* 0x000fea0003800200 */
.L_x_2609:
        /* <DEDUP_REMOVED lines=25> */
.L_x_2620:
[----:B------:R-:W-:Y:S05]  /*1f40*/  BSYNC.RECONVERGENT B0 ;  /* 0x0000000000007941 */ /* 0x000fea0003800200 */
.L_x_2619:
        /* <DEDUP_REMOVED lines=59> */
.L_x_2622:
[----:B------:R-:W-:Y:S05]  /*2300*/  BSYNC.RECONVERGENT B0 ;  /* 0x0000000000007941 */ /* 0x000fea0003800200 */
.L_x_2621:
        /* <DEDUP_REMOVED lines=79> */
.L_x_2624:
[----:B------:R-:W-:Y:S05]  /*2800*/  BSYNC.RECONVERGENT B0 ;  /* 0x0000000000007941 */ /* 0x000fea0003800200 */
.L_x_2623:
        /* <DEDUP_REMOVED lines=35> */
.L_x_2626:
[----:B------:R-:W-:Y:S05]  /*2a40*/  BSYNC.RECONVERGENT B0 ;  /* 0x0000000000007941 */ /* 0x000fea0003800200 */
.L_x_2625:
        /* <DEDUP_REMOVED lines=67> */
.L_x_2628:
[----:B------:R-:W-:Y:S05]  /*2e80*/  BSYNC.RECONVERGENT B0 ;  /* 0x0000000000007941 */ /* 0x000fea0003800200 */
.L_x_2627:
        /* <DEDUP_REMOVED lines=9> */
[----:B01----:R-:W-:Y:S01]  /*2f20*/  F2FP.F16.F32.PACK_AB R4, R35, R4 ;  /* 0x000000042304723e */ /* 0x003fe200000000ff */
[----:B------:R-:W-:Y:S01]  /*2f30*/  USHF.L.U32 UR6, UR40, 0x8, URZ ;  /* 0x0000000828067899 */ /* 0x000fe200080006ff */
[----:B------:R-:W-:Y:S01]  /*2f40*/  F2FP.F16.F32.PACK_AB R33, R33, R36 ;  /* 0x000000242121723e */ /* 0x000fe200000000ff */
[----:B------:R-:W-:Y:S01]  /*2f50*/  USHF.L.U32 UR5, UR4, 0x8, URZ ;  /* 0x0000000804057899 */ /* 0x000fe200080006ff */
[----:B------:R-:W-:Y:S02]  /*2f60*/  PRMT R0, R4, 0x7632, R0 ;  /* 0x0000763204007816 */ /* 0x000fe40000000000 */
[----:B------:R-:W-:Y:S02]  /*2f70*/  F2FP.F16.F32.PACK_AB R7, R7, R8 ;  /* 0x000000080707723e */ /* 0x000fe400000000ff */
[----:B------:R-:W-:-:S02]  /*2f80*/  MOV R3, UR6 ;  /* 0x0000000600037c02 */ /* 0x000fc40008000f00 */
[----:B------:R-:W-:Y:S02]  /*2f90*/  F2FP.F16.F32.PACK_AB R6, R11, R6 ;  /* 0x000000060b06723e */ /* 0x000fe400000000ff */
[----:B------:R-:W-:Y:S02]  /*2fa0*/  IADD3 R16, P0, P1, R16, UR5, R3 ;  /* 0x0000000510107c10 */ /* 0x000fe4000f91e003 */
[----:B------:R-:W-:Y:S02]  /*2fb0*/  F2FP.F16.F32.PACK_AB R9, R9, R10 ;  /* 0x0000000a0909723e */ /* 0x000fe400000000ff */
[----:B------:R-:W-:Y:S02]  /*2fc0*/  IADD3.X R3, PT, PT, RZ, RZ, RZ, P0, P1 ;  /* 0x000000ffff037210 */ /* 0x000fe400007e24ff */
[----:B--2---:R-:W-:Y:S02]  /*2fd0*/  LEA R2, P0, R16, UR8, 0x1 ;  /* 0x0000000810027c11 */ /* 0x004fe4000f8008ff */
[----:B------:R-:W-:-:S02]  /*2fe0*/  PRMT R10, R33, 0x7632, R10 ;  /* 0x00007632210a7816 */ /* 0x000fc4000000000a */
[----:B------:R-:W-:Y:S02]  /*2ff0*/  LEA.HI.X R3, R16, UR9, R3, 0x1, P0 ;  /* 0x0000000910037c11 */ /* 0x000fe400080f0c03 */
[----:B------:R-:W-:Y:S02]  /*3000*/  F2FP.F16.F32.PACK_AB R5, R20, R5 ;  /* 0x000000051405723e */ /* 0x000fe400000000ff */
[----:B------:R-:W-:Y:S01]  /*3010*/  F2FP.F16.F32.PACK_AB R15, R15, R18 ;  /* 0x000000120f0f723e */ /* 0x000fe200000000ff */
[----:B------:R0:W-:Y:S01]  /*3020*/  STG.E.U16 desc[UR36][R2.64], R4 ;  /* 0x0000000402007986 */ /* 0x0001e2000c101524 */
[----:B------:R-:W-:Y:S02]  /*3030*/  F2FP.F16.F32.PACK_AB R13, R13, R14 ;  /* 0x0000000e0d0d723e */ /* 0x000fe400000000ff */
[----:B------:R-:W-:Y:S01]  /*3040*/  F2FP.F16.F32.PACK_AB R12, R12, R17 ;  /* 0x000000110c0c723e */ /* 0x000fe200000000ff */
[----:B------:R1:W-:Y:S01]  /*3050*/  STG.E.U16 desc[UR36][R2.64+0x10], R0 ;  /* 0x0000100002007986 */ /* 0x0003e2000c101524 */
[----:B------:R-:W-:-:S02]  /*3060*/  F2FP.F16.F32.PACK_AB R24, R24, R25 ;  /* 0x000000191818723e */ /* 0x000fc400000000ff */
[----:B------:R-:W-:Y:S01]  /*3070*/  F2FP.F16.F32.PACK_AB R22, R22, R23 ;  /* 0x000000171616723e */ /* 0x000fe200000000ff */
[----:B------:R2:W-:Y:S01]  /*3080*/  STG.E.U16 desc[UR36][R2.64+0x30], R10 ;  /* 0x0000300a02007986 */ /* 0x0005e2000c101524 */
[----:B------:R-:W-:Y:S02]  /*3090*/  F2FP.F16.F32.PACK_AB R21, R26, R21 ;  /* 0x000000151a15723e */ /* 0x000fe400000000ff */
[----:B------:R-:W-:Y:S01]  /*30a0*/  F2FP.F16.F32.PACK_AB R19, R32, R19 ;  /* 0x000000132013723e */ /* 0x000fe200000000ff */
[----:B------:R3:W-:Y:S01]  /*30b0*/  STG.E.U16 desc[UR36][R2.64+0x60], R7 ;  /* 0x0000600702007986 */ /* 0x0007e2000c101524 */
[----:B0-----:R-:W-:Y:S02]  /*30c0*/  PRMT R4, R6, 0x7632, R4 ;  /* 0x0000763206047816 */ /* 0x001fe40000000004 */
[----:B------:R-:W-:Y:S01]  /*30d0*/  F2FP.F16.F32.PACK_AB R30, R30, R31 ;  /* 0x0000001f1e1e723e */ /* 0x000fe200000000ff */
[----:B------:R0:W-:Y:S01]  /*30e0*/  STG.E.U16 desc[UR36][R2.64+0x80], R6 ;  /* 0x0000800602007986 */ /* 0x0001e2000c101524 */
[----:B-1----:R-:W-:-:S02]  /*30f0*/  PRMT R0, R7, 0x7632, R0 ;  /* 0x0000763207007816 */ /* 0x002fc40000000000 */
[----:B------:R-:W-:Y:S01]  /*3100*/  F2FP.F16.F32.PACK_AB R28, R28, R29 ;  /* 0x0000001d1c1c723e */ /* 0x000fe200000000ff */
[----:B------:R1:W-:Y:S01]  /*3110*/  STG.E.U16 desc[UR36][R2.64+0x90], R4 ;  /* 0x0000900402007986 */ /* 0x0003e2000c101524 */
[----:B--2---:R-:W-:Y:S02]  /*3120*/  PRMT R10, R5, 0x7632, R10 ;  /* 0x00007632050a7816 */ /* 0x004fe4000000000a */
[----:B------:R-:W-:Y:S01]  /*3130*/  F2FP.F16.F32.PACK_AB R27, R27, R34 ;  /* 0x000000221b1b723e */ /* 0x000fe200000000ff */
        /* <DEDUP_REMOVED lines=38> */
.L_x_2598:
[----:B------:R-:W-:Y:S01]  /*33a0*/  HFMA2 R12, -RZ, RZ, 0, 9.5367431640625e-07 ;  /* 0x00000010ff0c7431 */ /* 0x000fe200000001ff */
[----:B------:R-:W-:Y:S02]  /*33b0*/  MOV R11, 0x1f ;  /* 0x0000001f000b7802 */ /* 0x000fe40000000f00 */
[----:B------:R-:W-:-:S07]  /*33c0*/  MOV R15, 0xffffffff ;  /* 0xffffffff000f7802 */ /* 0x000fce0000000f00 */
[----:B------:R-:W-:Y:S05]  /*33d0*/  WARPSYNC.COLLECTIVE R15, `(.L_x_2629) ;  /* 0x000000000f087348 */ /* 0x000fea0003c00000 */
[----:B------:R0:W1:Y:S02]  /*33e0*/  SHFL.BFLY P6, R14, R13, R12, R11 ;  /* 0x0c00000c0d0e7389 */ /* 0x00006400000c000b */
[----:B01----:R-:W-:Y:S05]  /*33f0*/  ENDCOLLECTIVE ;  /* 0x000000000000791b */ /* 0x003fea0003800000 */
.L_x_2629:
[----:B------:R-:W-:Y:S01]  /*3400*/  HFMA2 R12, -RZ, RZ, 0, 4.76837158203125e-07 ;  /* 0x00000008ff0c7431 */ /* 0x000fe200000001ff */
[----:B------:R-:W-:-:S05]  /*3410*/  FMNMX.FTZ R0, R14, -3.40282346638528859812e+38, !PT ;  /* 0xff7fffff0e007809 */ /* 0x000fca0007810000 */
[----:B------:R-:W-:-:S07]  /*3420*/  IMAD.MOV.U32 R13, RZ, RZ, R0 ;  /* 0x000000ffff0d7224 */ /* 0x000fce00078e0000 */
[----:B------:R-:W-:Y:S05]  /*3430*/  WARPSYNC.COLLECTIVE R15, `(.L_x_2630) ;  /* 0x000000000f087348 */ /* 0x000fea0003c00000 */
[----:B------:R0:W1:Y:S02]  /*3440*/  SHFL.BFLY P6, R14, R13, R12, R11 ;  /* 0x0c00000c0d0e7389 */ /* 0x00006400000c000b */
[----:B01----:R-:W-:Y:S05]  /*3450*/  ENDCOLLECTIVE ;  /* 0x000000000000791b */ /* 0x003fea0003800000 */
.L_x_2630:
[----:B------:R-:W-:Y:S01]  /*3460*/  HFMA2 R12, -RZ, RZ, 0, 2.384185791015625e-07 ;  /* 0x00000004ff0c7431 */ /* 0x000fe200000001ff */
[----:B------:R-:W-:-:S04]  /*3470*/  FMNMX.FTZ R2, R0, R14, !PT ;  /* 0x0000000e00027209 */ /* 0x000fc80007810000 */
[----:B------:R-:W-:-:S07]  /*3480*/  MOV R13, R2 ;  /* 0x00000002000d7202 */ /* 0x000fce0000000f00 */
[----:B------:R-:W-:Y:S05]  /*3490*/  WARPSYNC.COLLECTIVE R15, `(.L_x_2631) ;  /* 0x000000000f087348 */ /* 0x000fea0003c00000 */
[----:B------:R0:W1:Y:S02]  /*34a0*/  SHFL.BFLY P6, R14, R13, R12, R11 ;  /* 0x0c00000c0d0e7389 */ /* 0x00006400000c000b */
[----:B01----:R-:W-:Y:S05]  /*34b0*/  ENDCOLLECTIVE ;  /* 0x000000000000791b */ /* 0x003fea0003800000 */
.L_x_2631:
[----:B------:R-:W-:Y:S01]  /*34c0*/  HFMA2 R12, -RZ, RZ, 0, 1.1920928955078125e-07 ;  /* 0x00000002ff0c7431 */ /* 0x000fe200000001ff */
[----:B------:R-:W-:-:S04]  /*34d0*/  FMNMX.FTZ R3, R2, R14, !PT ;  /* 0x0000000e02037209 */ /* 0x000fc80007810000 */
[----:B------:R-:W-:-:S07]  /*34e0*/  MOV R13, R3 ;  /* 0x00000003000d7202 */ /* 0x000fce0000000f00 */
[----:B------:R-:W-:Y:S05]  /*34f0*/  WARPSYNC.COLLECTIVE R15, `(.L_x_2632) ;  /* 0x000000000f087348 */ /* 0x000fea0003c00000 */
[----:B------:R0:W1:Y:S02]  /*3500*/  SHFL.BFLY P6, R14, R13, R12, R11 ;  /* 0x0c00000c0d0e7389 */ /* 0x00006400000c000b */
[----:B01----:R-:W-:Y:S05]  /*3510*/  ENDCOLLECTIVE ;  /* 0x000000000000791b */ /* 0x003fea0003800000 */
.L_x_2632:
[----:B------:R-:W-:Y:S01]  /*3520*/  HFMA2 R12, -RZ, RZ, 0, 5.9604644775390625e-08 ;  /* 0x00000001ff0c7431 */ /* 0x000fe200000001ff */
[----:B------:R-:W-:-:S04]  /*3530*/  FMNMX.FTZ R4, R3, R14, !PT ;  /* 0x0000000e03047209 */ /* 0x000fc80007810000 */
[----:B------:R-:W-:-:S07]  /*3540*/  MOV R13, R4 ;  /* 0x00000004000d7202 */ /* 0x000fce0000000f00 */
[----:B------:R-:W-:Y:S05]  /*3550*/  WARPSYNC.COLLECTIVE R15, `(.L_x_2633) ;  /* 0x000000000f087348 */ /* 0x000fea0003c00000 */
[----:B------:R0:W1:Y:S02]  /*3560*/  SHFL.BFLY P6, R14, R13, R12, R11 ;  /* 0x0c00000c0d0e7389 */ /* 0x00006400000c000b */
[----:B01----:R-:W-:Y:S05]  /*3570*/  ENDCOLLECTIVE ;  /* 0x000000000000791b */ /* 0x003fea0003800000 */
.L_x_2633:
[----:B------:R-:W-:Y:S05]  /*3580*/  BRA `(.L_x_2634) ;  /* 0xffffffcc00a07947 */ /* 0x000fea000383ffff */
.L_x_2635:
        /* <DEDUP_REMOVED lines=15> */
.L_x_27299:


//--------------------- .text._ZN4vllm25paged_attention_v2_kernelIthLi192ELi32ELi128ELNS_18Fp8KVCacheDataTypeE2ELb0ELi512EEEvPfS2_PT_PKS3_PKT0_S9_ifPKiSB_iPKfiiiSD_SD_iiiii --------------------------
	.section	.text._ZN4vllm25paged_attention_v2_kernelIthLi192ELi32ELi128ELNS_18Fp8KVCacheDataTypeE2ELb0ELi512EEEvPfS2_PT_PKS3_PKT0_S9_ifPKiSB_iPKfiiiSD_SD_iiiii,"ax",@progbits
	.align	128
        .global         _ZN4vllm25paged_attention_v2_kernelIthLi192ELi32ELi128ELNS_18Fp8KVCacheDataTypeE2ELb0ELi512EEEvPfS2_PT_PKS3_PKT0_S9_ifPKiSB_iPKfiiiSD_SD_iiiii
        .type           _ZN4vllm25paged_attention_v2_kernelIthLi192ELi32ELi128ELNS_18Fp8KVCacheDataTypeE2ELb0ELi512EEEvPfS2_PT_PKS3_PKT0_S9_ifPKiSB_iPKfiiiSD_SD_iiiii,@function
        .size           _ZN4vllm25paged_attention_v2_kernelIthLi192ELi32ELi128ELNS_18Fp8KVCacheDataTypeE2ELb0ELi512EEEvPfS2_PT_PKS3_PKT0_S9_ifPKiSB_iPKfiiiSD_SD_iiiii,(.L_x_27300 - _ZN4vllm25paged_attention_v2_kernelIthLi192ELi32ELi128ELNS_18Fp8KVCacheDataTypeE2ELb0ELi512EEEvPfS2_PT_PKS3_PKT0_S9_ifPKiSB_iPKfiiiSD_SD_iiiii)
        .other          _ZN4vllm25paged_attention_v2_kernelIthLi192ELi32ELi128ELNS_18Fp8KVCacheDataTypeE2ELb0ELi512EEEvPfS2_PT_PKS3_PKT0_S9_ifPKiSB_iPKfiiiSD_SD_iiiii,@"STO_CUDA_ENTRY STV_DEFAULT"
_ZN4vllm25paged_attention_v2_kernelIthLi192ELi32ELi128ELNS_18Fp8KVCacheDataTypeE2ELb0ELi512EEEvPfS2_PT_PKS3_PKT0_S9_ifPKiSB_iPKfiiiSD_SD_iiiii:
.text._ZN4vllm25paged_attention_v2_kernelIthLi192ELi32ELi128ELNS_18Fp8KVCacheDataTypeE2ELb0ELi512EEEvPfS2_PT_PKS3_PKT0_S9_ifPKiSB_iPKfiiiSD_SD_iiiii:
        /* <DEDUP_REMOVED lines=51> */
.L_x_2637:
[----:B------:R-:W-:Y:S05]  /*0330*/  BSYNC.RECONVERGENT B6 ;  /* 0x0000000000067941 */ /* 0x000fea0003800200 */
.L_x_2636:
        /* <DEDUP_REMOVED lines=16> */
.L_x_2674:
        /* <DEDUP_REMOVED lines=40> */
.L_x_2643:
        /* <DEDUP_REMOVED lines=11> */
.L_x_2642:
[----:B------:R-:W-:Y:S05]  /*0770*/  BSYNC.RECONVERGENT B1 ;  /* 0x0000000000017941 */ /* 0x000fea0003800200 */
.L_x_2641:
        /* <DEDUP_REMOVED lines=13> */
.L_x_2646:
        /* <DEDUP_REMOVED lines=100> */
.L_x_2645:
[----:B------:R-:W-:Y:S05]  /*0e90*/  BSYNC.RECONVERGENT B1 ;  /* 0x0000000000017941 */ /* 0x000fea0003800200 */
.L_x_2644:
        /* <DEDUP_REMOVED lines=55> */
.L_x_2648:
[----:B------:R-:W-:Y:S05]  /*1210*/  BSYNC.RECONVERGENT B1 ;  /* 0x0000000000017941 */ /* 0x000fea0003800200 */
.L_x_2647:
        /* <DEDUP_REMOVED lines=26> */
.L_x_2640:
[----:B------:R-:W-:Y:S05]  /*13c0*/  BSYNC.RECONVERGENT B0 ;  /* 0x0000000000007941 */ /* 0x000fea0003800200 */
.L_x_2639:
        /* <DEDUP_REMOVED lines=40> */
.L_x_2653:
[----:B------:R-:W1:Y:S01]  /*1650*/  LDS R11, [R7] ;  /* 0x00000000070b7984 */ /* 0x000e620000000800 */
[----:B------:R-:W-:-:S04]  /*1660*/  IADD3 R9, PT, PT, R9, 0x1, RZ ;  /* 0x0000000109097810 */ /* 0x000fc80007ffe0ff */
[----:B------:R-:W-:Y:S01]  /*1670*/  ISETP.NE.AND P0, PT, R9, RZ, PT ;  /* 0x000000ff0900720c */ /* 0x000fe20003f05270 */
[----:B-1----:R-:W-:-:S05]  /*1680*/  FMUL.FTZ R10, R11, R6 ;  /* 0x000000060b0a7220 */ /* 0x002fca0000410000 */
[----:B------:R1:W-:Y:S02]  /*1690*/  STS [R7], R10 ;  /* 0x0000000a07007388 */ /* 0x0003e40000000800 */
[----:B-1----:R-:W-:-:S05]  /*16a0*/  VIADD R7, R7, 0x200 ;  /* 0x0000020007077836 */ /* 0x002fca0000000000 */
[----:B------:R-:W-:Y:S05]  /*16b0*/  @P0 BRA `(.L_x_2653) ;  /* 0xfffffffc00e40947 */ /* 0x000fea000383ffff */
.L_x_2652:
[----:B------:R-:W-:Y:S05]  /*16c0*/  BSYNC.RECONVERGENT B1 ;  /* 0x0000000000017941 */ /* 0x000fea0003800200 */
.L_x_2651:
        /* <DEDUP_REMOVED lines=13> */
.L_x_2656:
        /* <DEDUP_REMOVED lines=52> */
.L_x_2655:
[----:B------:R-:W-:Y:S05]  /*1ae0*/  BSYNC.RECONVERGENT B1 ;  /* 0x0000000000017941 */ /* 0x000fea0003800200 */
.L_x_2654:
        /* <DEDUP_REMOVED lines=31> */
.L_x_2658:
[----:B------:R-:W-:Y:S05]  /*1ce0*/  BSYNC.RECONVERGENT B1 ;  /* 0x0000000000017941 */ /* 0x000fea0003800200 */
.L_x_2657:
        /* <DEDUP_REMOVED lines=14> */
.L_x_2650:
[----:B------:R-:W-:Y:S05]  /*1dd0*/  BSYNC.RECONVERGENT B0 ;  /* 0x0000000000007941 */ /* 0x000fea0003800200 */
.L_x_2649:
        /* <DEDUP_REMOVED lines=31> */
.L_x_2660:
[----:B------:R-:W-:Y:S05]  /*1fd0*/  BSYNC.RECONVERGENT B0 ;  /* 0x0000000000007941 */ /* 0x000fea0003800200 */
.L_x_2659:
        /* <DEDUP_REMOVED lines=45> */
.L_x_2662:
[----:B------:R-:W-:Y:S05]  /*22b0*/  BSYNC.RECONVERGENT B0 ;  /* 0x0000000000007941 */ /* 0x000fea0003800200 */
.L_x_2661:
        /* <DEDUP_REMOVED lines=51> */
.L_x_2664:
[----:B------:R-:W-:Y:S05]  /*25f0*/  BSYNC.RECONVERGENT B0 ;  /* 0x0000000000007941 */ /* 0x000fea0003800200 */
.L_x_2663:
        /* <DEDUP_REMOVED lines=27> */
.L_x_2666:
[----:B------:R-:W-:Y:S05]  /*27b0*/  BSYNC.RECONVERGENT B0 ;  /* 0x0000000000007941 */ /* 0x000fea0003800200 */
.L_x_2665:
        /* <DEDUP_REMOVED lines=51> */
.L_x_2668:
[----:B------:R-:W-:Y:S05]  /*2af0*/  BSYNC.RECONVERGENT B0 ;  /* 0x0000000000007941 */ /* 0x000fea0003800200 */
.L_x_2667:
        /* <DEDUP_REMOVED lines=8> */
[----:B01----:R-:W-:Y:S01]  /*2b80*/  F2FP.F16.F32.PACK_AB R4, R4, R3 ;  /* 0x000000030404723e */ /* 0x003fe200000000ff */
[----:B------:R-:W-:Y:S01]  /*2b90*/  UIMAD UR6, UR41, 0xc0, URZ ;  /* 0x000000c0290678a4 */ /* 0x000fe2000f8e02ff */
[----:B------:R-:W-:Y:S01]  /*2ba0*/  F2FP.F16.F32.PACK_AB R5, R6, R5 ;  /* 0x000000050605723e */ /* 0x000fe200000000ff */
[----:B------:R-:W-:Y:S01]  /*2bb0*/  UIMAD UR5, UR4, 0xc0, URZ ;  /* 0x000000c0040578a4 */ /* 0x000fe2000f8e02ff */
        /* <DEDUP_REMOVED lines=8> */
[----:B------:R-:W-:-:S02]  /*2c40*/  F2FP.F16.F32.PACK_AB R7, R8, R7 ;  /* 0x000000070807723e */ /* 0x000fc400000000ff */
[----:B------:R-:W-:Y:S02]  /*2c50*/  LEA.HI.X R3, R16, UR9, R27, 0x1, P0 ;  /* 0x0000000910037c11 */ /* 0x000fe400080f0c1b */
[----:B------:R-:W-:Y:S02]  /*2c60*/  PRMT R16, R5, 0x7632, R16 ;  /* 0x0000763205107816 */ /* 0x000fe40000000010 */
        /* <DEDUP_REMOVED lines=41> */
.L_x_2638:
[----:B------:R-:W-:Y:S01]  /*2f00*/  HFMA2 R11, -RZ, RZ, 0, 1.847743988037109375e-06 ;  /* 0x0000001fff0b7431 */ /* 0x000fe200000001ff */
[----:B------:R-:W-:Y:S02]  /*2f10*/  MOV R12, 0x10 ;  /* 0x00000010000c7802 */ /* 0x000fe40000000f00 */
[----:B------:R-:W-:-:S07]  /*2f20*/  MOV R15, 0xffffffff ;  /* 0xffffffff000f7802 */ /* 0x000fce0000000f00 */
[----:B------:R-:W-:Y:S05]  /*2f30*/  WARPSYNC.COLLECTIVE R15, `(.L_x_2669) ;  /* 0x000000000f087348 */ /* 0x000fea0003c00000 */
[----:B------:R0:W1:Y:S02]  /*2f40*/  SHFL.BFLY P6, R14, R13, R12, R11 ;  /* 0x0c00000c0d0e7389 */ /* 0x00006400000c000b */
[----:B01----:R-:W-:Y:S05]  /*2f50*/  ENDCOLLECTIVE ;  /* 0x000000000000791b */ /* 0x003fea0003800000 */
.L_x_2669:
[----:B------:R-:W-:Y:S01]  /*2f60*/  HFMA2 R12, -RZ, RZ, 0, 4.76837158203125e-07 ;  /* 0x00000008ff0c7431 */ /* 0x000fe200000001ff */
[----:B------:R-:W-:-:S05]  /*2f70*/  FMNMX.FTZ R0, R14, -3.40282346638528859812e+38, !PT ;  /* 0xff7fffff0e007809 */ /* 0x000fca0007810000 */
[----:B------:R-:W-:-:S07]  /*2f80*/  IMAD.MOV.U32 R13, RZ, RZ, R0 ;  /* 0x000000ffff0d7224 */ /* 0x000fce00078e0000 */
[----:B------:R-:W-:Y:S05]  /*2f90*/  WARPSYNC.COLLECTIVE R15, `(.L_x_2670) ;  /* 0x000000000f087348 */ /* 0x000fea0003c00000 */
[----:B------:R0:W1:Y:S02]  /*2fa0*/  SHFL.BFLY P6, R14, R13, R12, R11 ;  /* 0x0c00000c0d0e7389 */ /* 0x00006400000c000b */
[----:B01----:R-:W-:Y:S05]  /*2fb0*/  ENDCOLLECTIVE ;  /* 0x000000000000791b */ /* 0x003fea0003800000 */
.L_x_2670:
[----:B------:R-:W-:Y:S01]  /*2fc0*/  HFMA2 R12, -RZ, RZ, 0, 2.384185791015625e-07 ;  /* 0x00000004ff0c7431 */ /* 0x000fe200000001ff */
[----:B------:R-:W-:-:S04]  /*2fd0*/  FMNMX.FTZ R2, R0, R14, !PT ;  /* 0x0000000e00027209 */ /* 0x000fc80007810000 */
[----:B------:R-:W-:-:S07]  /*2fe0*/  MOV R13, R2 ;  /* 0x00000002000d7202 */ /* 0x000fce0000000f00 */
[----:B------:R-:W-:Y:S05]  /*2ff0*/  WARPSYNC.COLLECTIVE R15, `(.L_x_2671) ;  /* 0x000000000f087348 */ /* 0x000fea0003c00000 */
[----:B------:R0:W1:Y:S02]  /*3000*/  SHFL.BFLY P6, R14, R13, R12, R11 ;  /* 0x0c00000c0d0e7389 */ /* 0x00006400000c000b */
[----:B01----:R-:W-:Y:S05]  /*3010*/  ENDCOLLECTIVE ;  /* 0x000000000000791b */ /* 0x003fea0003800000 */
.L_x_2671:
[----:B------:R-:W-:Y:S01]  /*3020*/  HFMA2 R12, -RZ, RZ, 0, 1.1920928955078125e-07 ;  /* 0x00000002ff0c7431 */ /* 0x000fe200000001ff */
[----:B------:R-:W-:-:S04]  /*3030*/  FMNMX.FTZ R3, R2, R14, !PT ;  /* 0x0000000e02037209 */ /* 0x000fc80007810000 */
[----:B------:R-:W-:-:S07]  /*3040*/  MOV R13, R3 ;  /* 0x00000003000d7202 */ /* 0x000fce0000000f00 */
[----:B------:R-:W-:Y:S05]  /*3050*/  WARPSYNC.COLLECTIVE R15, `(.L_x_2672) ;  /* 0x000000000f087348 */ /* 0x000fea0003c00000 */
[----:B------:R0:W1:Y:S02]  /*3060*/  SHFL.BFLY P6, R14, R13, R12, R11 ;  /* 0x0c00000c0d0e7389 */ /* 0x00006400000c000b */
[----:B01----:R-:W-:Y:S05]  /*3070*/  ENDCOLLECTIVE ;  /* 0x000000000000791b */ /* 0x003fea0003800000 */
.L_x_2672:
[----:B------:R-:W-:Y:S01]  /*3080*/  HFMA2 R12, -RZ, RZ, 0, 5.9604644775390625e-08 ;  /* 0x00000001ff0c7431 */ /* 0x000fe200000001ff */
[----:B------:R-:W-:-:S04]  /*3090*/  FMNMX.FTZ R4, R3, R14, !PT ;  /* 0x0000000e03047209 */ /* 0x000fc80007810000 */
[----:B------:R-:W-:-:S07]  /*30a0*/  MOV R13, R4 ;  /* 0x00000004000d7202 */ /* 0x000fce0000000f00 */
[----:B------:R-:W-:Y:S05]  /*30b0*/  WARPSYNC.COLLECTIVE R15, `(.L_x_2673) ;  /* 0x000000000f087348 */ /* 0x000fea0003c00000 */
[----:B------:R0:W1:Y:S02]  /*30c0*/  SHFL.BFLY P6, R14, R13, R12, R11 ;  /* 0x0c00000c0d0e7389 */ /* 0x00006400000c000b */
[----:B01----:R-:W-:Y:S05]  /*30d0*/  ENDCOLLECTIVE ;  /* 0x000000000000791b */ /* 0x003fea0003800000 */
.L_x_2673:
[----:B------:R-:W-:Y:S05]  /*30e0*/  BRA `(.L_x_2674) ;  /* 0xffffffd000d47947 */ /* 0x000fea000383ffff */
.L_x_2675:
        /* <DEDUP_REMOVED lines=9> */
.L_x_27300:


//--------------------- .text._ZN4vllm25paged_attention_v2_kernelIthLi128ELi32ELi128ELNS_18Fp8KVCacheDataTypeE2ELb0ELi512EEEvPfS2_PT_PKS3_PKT0_S9_ifPKiSB_iPKfiiiSD_SD_iiiii --------------------------
	.section	.text._ZN4vllm25paged_attention_v2_kernelIthLi128ELi32ELi128ELNS_18Fp8KVCacheDataTypeE2ELb0ELi512EEEvPfS2_PT_PKS3_PKT0_S9_ifPKiSB_iPKfiiiSD_SD_iiiii,"ax",@progbits
	.align	128
        .global         _ZN4vllm25paged_attention_v2_kernelIthLi128ELi32ELi128ELNS_18Fp8KVCacheDataTypeE2ELb0ELi512EEEvPfS2_PT_PKS3_PKT0_S9_ifPKiSB_iPKfiiiSD_SD_iiiii
        .type           _ZN4vllm25paged_attention_v2_kernelIthLi128ELi32ELi128ELNS_18Fp8KVCacheDataTypeE2ELb0ELi512EEEvPfS2_PT_PKS3_PKT0_S9_ifPKiSB_iPKfiiiSD_SD_iiiii,@function
        .size           _ZN4vllm25paged_attention_v2_kernelIthLi128ELi32ELi128ELNS_18Fp8KVCacheDataTypeE2ELb0ELi512EEEvPfS2_PT_PKS3_PKT0_S9_ifPKiSB_iPKfiiiSD_SD_iiiii,(.L_x_27301 - _ZN4vllm25paged_attention_v2_kernelIthLi128ELi32ELi128ELNS_18Fp8KVCacheDataTypeE2ELb0ELi512EEEvPfS2_PT_PKS3_PKT0_S9_ifPKiSB_iPKfiiiSD_SD_iiiii)
        .other          _ZN4vllm25paged_attention_v2_kernelIthLi128ELi32ELi128ELNS_18Fp8KVCacheDataTypeE2ELb0ELi512EEEvPfS2_PT_PKS3_PKT0_S9_ifPKiSB_iPKfiiiSD_SD_iiiii,@"STO_CUDA_ENTRY STV_DEFAULT"
_ZN4vllm25paged_attention_v2_kernelIthLi128ELi32ELi128ELNS_18Fp8KVCacheDataTypeE2ELb0ELi512EEEvPfS2_PT_PKS3_PKT0_S9_ifPKiSB_iPKfiiiSD_SD_iiiii:
.text._ZN4vllm25paged_attention_v2_kernelIthLi128ELi32ELi128ELNS_18Fp8KVCacheDataTypeE2ELb0ELi512EEEvPfS2_PT_PKS3_PKT0_S9_ifPKiSB_iPKfiiiSD_SD_iiiii:
        /* <DEDUP_REMOVED lines=51> */
.L_x_2677:
[----:B------:R-:W-:Y:S05]  /*0330*/  BSYNC.RECONVERGENT B6 ;  /* 0x0000000000067941 */ /* 0x000fea0003800200 */
.L_x_2676:
        /* <DEDUP_REMOVED lines=17> */
.L_x_2714:
        /* <DEDUP_REMOVED lines=40> */
.L_x_2683:
        /* <DEDUP_REMOVED lines=11> */
.L_x_2682:
[----:B------:R-:W-:Y:S05]  /*0780*/  BSYNC.RECONVERGENT B1 ;  /* 0x0000000000017941 */ /* 0x000fea0003800200 */
.L_x_2681:
        /* <DEDUP_REMOVED lines=13> */
.L_x_2686:
        /* <DEDUP_REMOVED lines=100> */
.L_x_2685:
[----:B------:R-:W-:Y:S05]  /*0ea0*/  BSYNC.RECONVERGENT B1 ;  /* 0x0000000000017941 */ /* 0x000fea0003800200 */
.L_x_2684:
        /* <DEDUP_REMOVED lines=55> */
.L_x_2688:
[----:B------:R-:W-:Y:S05]  /*1220*/  BSYNC.RECONVERGENT B1 ;  /* 0x0000000000017941 */ /* 0x000fea0003800200 */
.L_x_2687:
        /* <DEDUP_REMOVED lines=26> */
.L_x_2680:
[----:B------:R-:W-:Y:S05]  /*13d0*/  BSYNC.RECONVERGENT B0 ;  /* 0x0000000000007941 */ /* 0x000fea0003800200 */
.L_x_2679:
        /* <DEDUP_REMOVED lines=40> */
.L_x_2693:
[----:B------:R-:W1:Y:S01]  /*1660*/  LDS R13, [R4] ;  /* 0x00000000040d7984 */ /* 0x000e620000000800 */
[----:B------:R-:W-:-:S04]  /*1670*/  IADD3 R11, PT, PT, R11, 0x1, RZ ;  /* 0x000000010b0b7810 */ /* 0x000fc80007ffe0ff */
[----:B------:R-:W-:Y:S01]  /*1680*/  ISETP.NE.AND P0, PT, R11, RZ, PT ;  /* 0x000000ff0b00720c */ /* 0x000fe20003f05270 */
[----:B-1----:R-:W-:-:S05]  /*1690*/  FMUL.FTZ R13, R13, R2 ;  /* 0x000000020d0d7220 */ /* 0x002fca0000410000 */
[----:B------:R1:W-:Y:S02]  /*16a0*/  STS [R4], R13 ;  /* 0x0000000d04007388 */ /* 0x0003e40000000800 */
[----:B-1----:R-:W-:-:S05]  /*16b0*/  VIADD R4, R4, 0x200 ;  /* 0x0000020004047836 */ /* 0x002fca0000000000 */
[----:B------:R-:W-:Y:S05]  /*16c0*/  @P0 BRA `(.L_x_2693) ;  /* 0xfffffffc00e40947 */ /* 0x000fea000383ffff */
.L_x_2692:
[----:B------:R-:W-:Y:S05]  /*16d0*/  BSYNC.RECONVERGENT B1 ;  /* 0x0000000000017941 */ /* 0x000fea0003800200 */
.L_x_2691:
        /* <DEDUP_REMOVED lines=13> */
.L_x_2696:
        /* <DEDUP_REMOVED lines=52> */
.L_x_2695:
[----:B------:R-:W-:Y:S05]  /*1af0*/  BSYNC.RECONVERGENT B1 ;  /* 0x0000000000017941 */ /* 0x000fea0003800200 */
.L_x_2694:
        /* <DEDUP_REMOVED lines=31> */
.L_x_2698:
[----:B------:R-:W-:Y:S05]  /*1cf0*/  BSYNC.RECONVERGENT B1 ;  /* 0x0000000000017941 */ /* 0x000fea0003800200 */
.L_x_2697:
        /* <DEDUP_REMOVED lines=14> */
.L_x_2690:
[----:B------:R-:W-:Y:S05]  /*1de0*/  BSYNC.RECONVERGENT B0 ;  /* 0x0000000000007941 */ /* 0x000fea0003800200 */
.L_x_2689:
        /* <DEDUP_REMOVED lines=27> */
.L_x_2700:
[----:B------:R-:W-:Y:S05]  /*1fa0*/  BSYNC.RECONVERGENT B0 ;  /* 0x0000000000007941 */ /* 0x000fea0003800200 */
.L_x_2699:
        /* <DEDUP_REMOVED lines=38> */
.L_x_2702:
[----:B------:R-:W-:Y:S05]  /*2210*/  BSYNC.RECONVERGENT B0 ;  /* 0x0000000000007941 */ /* 0x000fea0003800200 */
.L_x_2701:
        /* <DEDUP_REMOVED lines=36> */
.L_x_2704:
[----:B------:R-:W-:Y:S05]  /*2460*/  BSYNC.RECONVERGENT B0 ;  /* 0x0000000000007941 */ /* 0x000fea0003800200 */
.L_x_2703:
        /* <DEDUP_REMOVED lines=20> */
.L_x_2706:
[----:B------:R-:W-:Y:S05]  /*25b0*/  BSYNC.RECONVERGENT B0 ;  /* 0x0000000000007941 */ /* 0x000fea0003800200 */
.L_x_2705:
        /* <DEDUP_REMOVED lines=35> */
.L_x_2708:
[----:B------:R-:W-:Y:S05]  /*27f0*/  BSYNC.RECONVERGENT B0 ;  /* 0x0000000000007941 */ /* 0x000fea0003800200 */
.L_x_2707:
[----:B------:R-:W-:Y:S06]  /*2800*/  BAR.SYNC.DEFER_BLOCKING 0x0 ;  /* 0x0000000000007b1d */ /* 0x000fec0000010000 */
[----:B------:R-:W-:Y:S05]  /*2810*/  @P5 EXIT ;  /* 0x000000000000594d */ /* 0x000fea0003800000 */
[----:B------:R-:W-:-:S04]  /*2820*/  UIMAD UR4, UR40, UR44, UR43 ;  /* 0x0000002c280472a4 */ /* 0x000fc8000f8e022b */
[----:B------:R-:W-:Y:S01]  /*2830*/  UIMAD UR4, UR4, UR42, URZ ;  /* 0x0000002a040472a4 */ /* 0x000fe2000f8e02ff */
[----:B------:R-:W-:Y:S11]  /*2840*/  @P3 EXIT ;  /* 0x000000000000394d */ /* 0x000ff60003800000 */
[----:B------:R-:W1:Y:S01]  /*2850*/  LDCU.64 UR8, c[0x0][0x390] ;  /* 0x00007200ff0877ac */ /* 0x000e620008000a00 */
[----:B------:R-:W-:Y:S02]  /*2860*/  SHF.R.U32.HI R5, RZ, 0x2, R5 ;  /* 0x00000002ff057819 */ /* 0x000fe40000011605 */
[----:B0-----:R-:W-:Y:S01]  /*2870*/  F2FP.F16.F32.PACK_AB R4, R4, R9 ;  /* 0x000000090404723e */ /* 0x001fe200000000ff */
[----:B------:R-:W-:Y:S01]  /*2880*/  USHF.L.U32 UR6, UR41, 0x7, URZ ;  /* 0x0000000729067899 */ /* 0x000fe200080006ff */
[----:B------:R-:W-:Y:S01]  /*2890*/  F2FP.F16.F32.PACK_AB R18, R18, R23 ;  /* 0x000000171212723e */ /* 0x000fe200000000ff */
[----:B------:R-:W-:Y:S01]  /*28a0*/  USHF.L.U32 UR5, UR4, 0x7, URZ ;  /* 0x0000000704057899 */ /* 0x000fe200080006ff */
[----:B------:R-:W-:Y:S02]  /*28b0*/  F2FP.F16.F32.PACK_AB R10, R10, R13 ;  /* 0x0000000d0a0a723e */ /* 0x000fe400000000ff */
[----:B------:R-:W-:Y:S01]  /*28c0*/  F2FP.F16.F32.PACK_AB R8, R8, R11 ;  /* 0x0000000b0808723e */ /* 0x000fe200000000ff */
[----:B------:R-:W-:Y:S01]  /*28d0*/  IMAD.U32 R0, RZ, RZ, UR6 ;  /* 0x00000006ff007e24 */ /* 0x000fe2000f8e00ff */
[----:B------:R-:W-:-:S02]  /*28e0*/  PRMT R7, R10, 0x7632, R7 ;  /* 0x000076320a077816 */ /* 0x000fc40000000007 */
[----:B------:R-:W-:Y:S02]  /*28f0*/  F2FP.F16.F32.PACK_AB R6, R6, R15 ;  /* 0x0000000f0606723e */ /* 0x000fe400000000ff */
[----:B------:R-:W-:Y:S02]  /*2900*/  IADD3 R5, P0, P1, R5, UR5, R0 ;  /* 0x0000000505057c10 */ /* 0x000fe4000f91e000 */
[----:B------:R-:W-:Y:S02]  /*2910*/  F2FP.F16.F32.PACK_AB R16, R16, R19 ;  /* 0x000000131010723e */ /* 0x000fe400000000ff */
[----:B------:R-:W-:Y:S02]  /*2920*/  IADD3.X R0, PT, PT, RZ, RZ, RZ, P0, P1 ;  /* 0x000000ffff007210 */ /* 0x000fe400007e24ff */
[----:B-1----:R-:W-:Y:S02]  /*2930*/  LEA R2, P0, R5, UR8, 0x1 ;  /* 0x0000000805027c11 */ /* 0x002fe4000f8008ff */
[----:B------:R-:W-:-:S02]  /*2940*/  F2FP.F16.F32.PACK_AB R14, R14, R17 ;  /* 0x000000110e0e723e */ /* 0x000fc400000000ff */
[--C-:B------:R-:W-:Y:S02]  /*2950*/  LEA.HI.X R3, R5, UR9, R0.reuse, 0x1, P0 ;  /* 0x0000000905037c11 */ /* 0x100fe400080f0c00 */
[----:B------:R-:W-:Y:S02]  /*2960*/  PRMT R0, R4, 0x7632, R0 ;  /* 0x0000763204007816 */ /* 0x000fe40000000000 */
[----:B------:R-:W-:Y:S01]  /*2970*/  PRMT R5, R18, 0x7632, R5 ;  /* 0x0000763212057816 */ /* 0x000fe20000000005 */
[----:B------:R0:W-:Y:S01]  /*2980*/  STG.E.U16 desc[UR36][R2.64], R4 ;  /* 0x0000000402007986 */ /* 0x0001e2000c101524 */
[----:B------:R-:W-:-:S03]  /*2990*/  F2FP.F16.F32.PACK_AB R12, R12, R21 ;  /* 0x000000150c0c723e */ /* 0x000fc600000000ff */
        /* <DEDUP_REMOVED lines=21> */
.L_x_2678:
[----:B------:R-:W-:Y:S01]  /*2af0*/  HFMA2 R11, -RZ, RZ, 0, 1.847743988037109375e-06 ;  /* 0x0000001fff0b7431 */ /* 0x000fe200000001ff */
[----:B------:R-:W-:Y:S02]  /*2b00*/  MOV R12, 0x10 ;  /* 0x00000010000c7802 */ /* 0x000fe40000000f00 */
[----:B------:R-:W-:-:S07]  /*2b10*/  MOV R15, 0xffffffff ;  /* 0xffffffff000f7802 */ /* 0x000fce0000000f00 */
[----:B------:R-:W-:Y:S05]  /*2b20*/  WARPSYNC.COLLECTIVE R15, `(.L_x_2709) ;  /* 0x000000000f087348 */ /* 0x000fea0003c00000 */
[----:B------:R0:W1:Y:S02]  /*2b30*/  SHFL.BFLY P6, R14, R13, R12, R11 ;  /* 0x0c00000c0d0e7389 */ /* 0x00006400000c000b */
[----:B01----:R-:W-:Y:S05]  /*2b40*/  ENDCOLLECTIVE ;  /* 0x000000000000791b */ /* 0x003fea0003800000 */
.L_x_2709:
[----:B------:R-:W-:Y:S01]  /*2b50*/  HFMA2 R12, -RZ, RZ, 0, 4.76837158203125e-07 ;  /* 0x00000008ff0c7431 */ /* 0x000fe200000001ff */
[----:B------:R-:W-:-:S04]  /*2b60*/  FMNMX.FTZ R0, R14, -3.40282346638528859812e+38, !PT ;  /* 0xff7fffff0e007809 */ /* 0x000fc80007810000 */
[----:B------:R-:W-:-:S07]  /*2b70*/  MOV R13, R0 ;  /* 0x00000000000d7202 */ /* 0x000fce0000000f00 */
[----:B------:R-:W-:Y:S05]  /*2b80*/  WARPSYNC.COLLECTIVE R15, `(.L_x_2710) ;  /* 0x000000000f087348 */ /* 0x000fea0003c00000 */
[----:B------:R0:W1:Y:S02]  /*2b90*/  SHFL.BFLY P6, R14, R13, R12, R11 ;  /* 0x0c00000c0d0e7389 */ /* 0x00006400000c000b */
[----:B01----:R-:W-:Y:S05]  /*2ba0*/  ENDCOLLECTIVE ;  /* 0x000000000000791b */ /* 0x003fea0003800000 */
.L_x_2710:
[----:B------:R-:W-:Y:S02]  /*2bb0*/  MOV R12, 0x4 ;  /* 0x00000004000c7802 */ /* 0x000fe40000000f00 */
[----:B------:R-:W-:-:S05]  /*2bc0*/  FMNMX.FTZ R2, R0, R14, !PT ;  /* 0x0000000e00027209 */ /* 0x000fca0007810000 */
[----:B------:R-:W-:-:S07]  /*2bd0*/  IMAD.MOV.U32 R13, RZ, RZ, R2 ;  /* 0x000000ffff0d7224 */ /* 0x000fce00078e0002 */
[----:B------:R-:W-:Y:S05]  /*2be0*/  WARPSYNC.COLLECTIVE R15, `(.L_x_2711) ;  /* 0x000000000f087348 */ /* 0x000fea0003c00000 */
[----:B------:R0:W1:Y:S02]  /*2bf0*/  SHFL.BFLY P6, R14, R13, R12, R11 ;  /* 0x0c00000c0d0e7389 */ /* 0x00006400000c000b */
[----:B01----:R-:W-:Y:S05]  /*2c00*/  ENDCOLLECTIVE ;  /* 0x000000000000791b */ /* 0x003fea0003800000 */
.L_x_2711:
[----:B------:R-:W-:Y:S01]  /*2c10*/  HFMA2 R12, -RZ, RZ, 0, 1.1920928955078125e-07 ;  /* 0x00000002ff0c7431 */ /* 0x000fe200000001ff */
[----:B------:R-:W-:-:S04]  /*2c20*/  FMNMX.FTZ R3, R2, R14, !PT ;  /* 0x0000000e02037209 */ /* 0x000fc80007810000 */
[----:B------:R-:W-:-:S07]  /*2c30*/  MOV R13, R3 ;  /* 0x00000003000d7202 */ /* 0x000fce0000000f00 */
[----:B------:R-:W-:Y:S05]  /*2c40*/  WARPSYNC.COLLECTIVE R15, `(.L_x_2712) ;  /* 0x000000000f087348 */ /* 0x000fea0003c00000 */
[----:B------:R0:W1:Y:S02]  /*2c50*/  SHFL.BFLY P6, R14, R13, R12, R11 ;  /* 0x0c00000c0d0e7389 */ /* 0x00006400000c000b */
[----:B01----:R-:W-:Y:S05]  /*2c60*/  ENDCOLLECTIVE ;  /* 0x000000000000791b */ /* 0x003fea0003800000 */
.L_x_2712:
[----:B------:R-:W-:Y:S01]  /*2c70*/  HFMA2 R12, -RZ, RZ, 0, 5.9604644775390625e-08 ;  /* 0x00000001ff0c7431 */ /* 0x000fe200000001ff */
[----:B------:R-:W-:-:S04]  /*2c80*/  FMNMX.FTZ R4, R3, R14, !PT ;  /* 0x0000000e03047209 */ /* 0x000fc80007810000 */
[----:B------:R-:W-:-:S07]  /*2c90*/  MOV R13, R4 ;  /* 0x00000004000d7202 */ /* 0x000fce0000000f00 */
[----:B------:R-:W-:Y:S05]  /*2ca0*/  WARPSYNC.COLLECTIVE R15, `(.L_x_2713) ;  /* 0x000000000f087348 */ /* 0x000fea0003c00000 */
[----:B------:R0:W1:Y:S02]  /*2cb0*/  SHFL.BFLY P6, R14, R13, R12, R11 ;  /* 0x0c00000c0d0e7389 */ /* 0x00006400000c000b */
[----:B01----:R-:W-:Y:S05]  /*2cc0*/  ENDCOLLECTIVE ;  /* 0x000000000000791b */ /* 0x003fea0003800000 */
.L_x_2713:
[----:B------:R-:W-:Y:S05]  /*2cd0*/  BRA `(.L_x_2714) ;  /* 0xffffffd400dc7947 */ /* 0x000fea000383ffff */
.L_x_2715:
        /* <DEDUP_REMOVED lines=10> */
.L_x_27301:


//--------------------- .text._ZN4vllm25paged_attention_v2_kernelIthLi120ELi32ELi128ELNS_18Fp8KVCacheDataTypeE2ELb0ELi512EEEvPfS2_PT_PKS3_PKT0_S9_ifPKiSB_iPKfiiiSD_SD_iiiii --------------------------
	.section	.text._ZN4vllm25paged_attention_v2_kernelIthLi120ELi32ELi128ELNS_18Fp8KVCacheDataTypeE2ELb0ELi512EEEvPfS2_PT_PKS3_PKT0_S9_ifPKiSB_iPKfiiiSD_SD_iiiii,"ax",@progbits
	.align	128
        .global         _ZN4vllm25paged_attention_v2_kernelIthLi120ELi32ELi128ELNS_18Fp8KVCacheDataTypeE2ELb0ELi512EEEvPfS2_PT_PKS3_PKT0_S9_ifPKiSB_iPKfiiiSD_SD_iiiii
        .type           _ZN4vllm25paged_attention_v2_kernelIthLi120ELi32ELi128ELNS_18Fp8KVCacheDataTypeE2ELb0ELi512EEEvPfS2_PT_PKS3_PKT0_S9_ifPKiSB_iPKfiiiSD_SD_iiiii,@function
        .size           _ZN4vllm25paged_attention_v2_kernelIthLi120ELi32ELi128ELNS_18Fp8KVCacheDataTypeE2ELb0ELi512EEEvPfS2_PT_PKS3_PKT0_S9_ifPKiSB_iPKfiiiSD_SD_iiiii,(.L_x_27302 - _ZN4vllm25paged_attention_v2_kernelIthLi120ELi32ELi128ELNS_18Fp8KVCacheDataTypeE2ELb0ELi512EEEvPfS2_PT_PKS3_PKT0_S9_ifPKiSB_iPKfiiiSD_SD_iiiii)
        .other          _ZN4vllm25paged_attention_v2_kernelIthLi120ELi32ELi128ELNS_18Fp8KVCacheDataTypeE2ELb0ELi512EEEvPfS2_PT_PKS3_PKT0_S9_ifPKiSB_iPKfiiiSD_SD_iiiii,@"STO_CUDA_ENTRY STV_DEFAULT"
_ZN4vllm25paged_attention_v2_kernelIthLi120ELi32ELi128ELNS_18Fp8KVCacheDataTypeE2ELb0ELi512EEEvPfS2_PT_PKS3_PKT0_S9_ifPKiSB_iPKfiiiSD_SD_iiiii:
.text._ZN4vllm25paged_attention_v2_kernelIthLi120ELi32ELi128ELNS_18Fp8KVCacheDataTypeE2ELb0ELi512EEEvPfS2_PT_PKS3_PKT0_S9_ifPKiSB_iPKfiiiSD_SD_iiiii:
        /* <DEDUP_REMOVED lines=51> */
.L_x_2717:
[----:B------:R-:W-:Y:S05]  /*0330*/  BSYNC.RECONVERGENT B6 ;  /* 0x0000000000067941 */ /* 0x000fea0003800200 */
.L_x_2716:
        /* <DEDUP_REMOVED lines=17> */
.L_x_2754:
        /* <DEDUP_REMOVED lines=40> */
.L_x_2723:
        /* <DEDUP_REMOVED lines=11> */
.L_x_2722:
[----:B------:R-:W-:Y:S05]  /*0780*/  BSYNC.RECONVERGENT B1 ;  /* 0x0000000000017941 */ /* 0x000fea0003800200 */
.L_x_2721:
        /* <DEDUP_REMOVED lines=13> */
.L_x_2726:
        /* <DEDUP_REMOVED lines=100> */
.L_x_2725:
[----:B------:R-:W-:Y:S05]  /*0ea0*/  BSYNC.RECONVERGENT B1 ;  /* 0x0000000000017941 */ /* 0x000fea0003800200 */
.L_x_2724:
        /* <DEDUP_REMOVED lines=55> */
.L_x_2728:
[----:B------:R-:W-:Y:S05]  /*1220*/  BSYNC.RECONVERGENT B1 ;  /* 0x0000000000017941 */ /* 0x000fea0003800200 */
.L_x_2727:
        /* <DEDUP_REMOVED lines=26> */
.L_x_2720:
[----:B------:R-:W-:Y:S05]  /*13d0*/  BSYNC.RECONVERGENT B0 ;  /* 0x0000000000007941 */ /* 0x000fea0003800200 */
.L_x_2719:
        /* <DEDUP_REMOVED lines=40> */
.L_x_2733:
[----:B------:R-:W1:Y:S01]  /*1660*/  LDS R13, [R4] ;  /* 0x00000000040d7984 */ /* 0x000e620000000800 */
[----:B------:R-:W-:-:S05]  /*1670*/  VIADD R11, R11, 0x1 ;  /* 0x000000010b0b7836 */ /* 0x000fca0000000000 */
[----:B------:R-:W-:Y:S01]  /*1680*/  ISETP.NE.AND P0, PT, R11, RZ, PT ;  /* 0x000000ff0b00720c */ /* 0x000fe20003f05270 */
[----:B-1----:R-:W-:-:S05]  /*1690*/  FMUL.FTZ R13, R13, R2 ;  /* 0x000000020d0d7220 */ /* 0x002fca0000410000 */
[----:B------:R1:W-:Y:S02]  /*16a0*/  STS [R4], R13 ;  /* 0x0000000d04007388 */ /* 0x0003e40000000800 */
[----:B-1----:R-:W-:-:S05]  /*16b0*/  IADD3 R4, PT, PT, R4, 0x200, RZ ;  /* 0x0000020004047810 */ /* 0x002fca0007ffe0ff */
[----:B------:R-:W-:Y:S05]  /*16c0*/  @P0 BRA `(.L_x_2733) ;  /* 0xfffffffc00e40947 */ /* 0x000fea000383ffff */
.L_x_2732:
[----:B------:R-:W-:Y:S05]  /*16d0*/  BSYNC.RECONVERGENT B1 ;  /* 0x0000000000017941 */ /* 0x000fea0003800200 */
.L_x_2731:
        /* <DEDUP_REMOVED lines=13> */
.L_x_2736:
        /* <DEDUP_REMOVED lines=52> */
.L_x_2735:
[----:B------:R-:W-:Y:S05]  /*1af0*/  BSYNC.RECONVERGENT B1 ;  /* 0x0000000000017941 */ /* 0x000fea0003800200 */
.L_x_2734:
        /* <DEDUP_REMOVED lines=31> */
.L_x_2738:
[----:B------:R-:W-:Y:S05]  /*1cf0*/  BSYNC.RECONVERGENT B1 ;  /* 0x0000000000017941 */ /* 0x000fea0003800200 */
.L_x_2737:
        /* <DEDUP_REMOVED lines=14> */
.L_x_2730:
[----:B------:R-:W-:Y:S05]  /*1de0*/  BSYNC.RECONVERGENT B0 ;  /* 0x0000000000007941 */ /* 0x000fea0003800200 */
.L_x_2729:
        /* <DEDUP_REMOVED lines=32> */
.L_x_2740:
[----:B------:R-:W-:Y:S05]  /*1ff0*/  BSYNC.RECONVERGENT B0 ;  /* 0x0000000000007941 */ /* 0x000fea0003800200 */
.L_x_2739:
        /* <DEDUP_REMOVED lines=35> */
.L_x_2742:
[----:B------:R-:W-:Y:S05]  /*2230*/  BSYNC.RECONVERGENT B0 ;  /* 0x0000000000007941 */ /* 0x000fea0003800200 */
.L_x_2741:
        /* <DEDUP_REMOVED lines=33> */
.L_x_2744:
[----:B------:R-:W-:Y:S05]  /*2450*/  BSYNC.RECONVERGENT B0 ;  /* 0x0000000000007941 */ /* 0x000fea0003800200 */
.L_x_2743:
        /* <DEDUP_REMOVED lines=18> */
.L_x_2746:
[----:B------:R-:W-:Y:S05]  /*2580*/  BSYNC.RECONVERGENT B0 ;  /* 0x0000000000007941 */ /* 0x000fea0003800200 */
.L_x_2745:
        /* <DEDUP_REMOVED lines=33> */
.L_x_2748:
[----:B------:R-:W-:Y:S05]  /*27a0*/  BSYNC.RECONVERGENT B0 ;  /* 0x0000000000007941 */ /* 0x000fea0003800200 */
.L_x_2747:
[----:B------:R-:W-:Y:S06]  /*27b0*/  BAR.SYNC.DEFER_BLOCKING 0x0 ;  /* 0x0000000000007b1d */ /* 0x000fec0000010000 */
[----:B------:R-:W-:Y:S05]  /*27c0*/  @P5 EXIT ;  /* 0x000000000000594d */ /* 0x000fea0003800000 */
[----:B------:R-:W-:-:S04]  /*27d0*/  UIMAD UR4, UR40, UR44, UR43 ;  /* 0x0000002c280472a4 */ /* 0x000fc8000f8e022b */
        /* <DEDUP_REMOVED lines=8> */
[----:B------:R-:W-:Y:S02]  /*2860*/  F2FP.F16.F32.PACK_AB R21, R23, R21 ;  /* 0x000000151715723e */ /* 0x000fe400000000ff */
[----:B------:R-:W-:Y:S01]  /*2870*/  F2FP.F16.F32.PACK_AB R11, R11, R13 ;  /* 0x0000000d0b0b723e */ /* 0x000fe200000000ff */
[----:B------:R-:W-:Y:S01]  /*2880*/  IMAD.U32 R0, RZ, RZ, UR6 ;  /* 0x00000006ff007e24 */ /* 0x000fe2000f8e00ff */
[----:B------:R-:W-:-:S02]  /*2890*/  F2FP.F16.F32.PACK_AB R7, R7, R9 ;  /* 0x000000090707723e */ /* 0x000fc400000000ff */
[----:B------:R-:W-:Y:S02]  /*28a0*/  F2FP.F16.F32.PACK_AB R4, R4, R6 ;  /* 0x000000060404723e */ /* 0x000fe400000000ff */
[----:B------:R-:W-:Y:S02]  /*28b0*/  IADD3 R5, P0, P1, R5, UR5, R0 ;  /* 0x0000000505057c10 */ /* 0x000fe4000f91e000 */
[----:B------:R-:W-:Y:S02]  /*28c0*/  F2FP.F16.F32.PACK_AB R27, R27, R29 ;  /* 0x0000001d1b1b723e */ /* 0x000fe400000000ff */
        /* <DEDUP_REMOVED lines=8> */
[----:B------:R-:W-:Y:S01]  /*2950*/  F2FP.F16.F32.PACK_AB R25, RZ, R25 ;  /* 0x00000019ff19723e */ /* 0x000fe200000000ff */
        /* <DEDUP_REMOVED lines=18> */
.L_x_2718:
[----:B------:R-:W-:Y:S01]  /*2a80*/  HFMA2 R11, -RZ, RZ, 0, 1.847743988037109375e-06 ;  /* 0x0000001fff0b7431 */ /* 0x000fe200000001ff */
[----:B------:R-:W-:Y:S02]  /*2a90*/  MOV R12, 0x10 ;  /* 0x00000010000c7802 */ /* 0x000fe40000000f00 */
[----:B------:R-:W-:-:S07]  /*2aa0*/  MOV R15, 0xffffffff ;  /* 0xffffffff000f7802 */ /* 0x000fce0000000f00 */
[----:B------:R-:W-:Y:S05]  /*2ab0*/  WARPSYNC.COLLECTIVE R15, `(.L_x_2749) ;  /* 0x000000000f087348 */ /* 0x000fea0003c00000 */
[----:B------:R0:W1:Y:S02]  /*2ac0*/  SHFL.BFLY P6, R14, R13, R12, R11 ;  /* 0x0c00000c0d0e7389 */ /* 0x00006400000c000b */
[----:B01----:R-:W-:Y:S05]  /*2ad0*/  ENDCOLLECTIVE ;  /* 0x000000000000791b */ /* 0x003fea0003800000 */
.L_x_2749:
[----:B------:R-:W-:Y:S01]  /*2ae0*/  HFMA2 R12, -RZ, RZ, 0, 4.76837158203125e-07 ;  /* 0x00000008ff0c7431 */ /* 0x000fe200000001ff */
[----:B------:R-:W-:-:S04]  /*2af0*/  FMNMX.FTZ R0, R14, -3.40282346638528859812e+38, !PT ;  /* 0xff7fffff0e007809 */ /* 0x000fc80007810000 */
[----:B------:R-:W-:-:S07]  /*2b00*/  MOV R13, R0 ;  /* 0x00000000000d7202 */ /* 0x000fce0000000f00 */
[----:B------:R-:W-:Y:S05]  /*2b10*/  WARPSYNC.COLLECTIVE R15, `(.L_x_2750) ;  /* 0x000000000f087348 */ /* 0x000fea0003c00000 */
[----:B------:R0:W1:Y:S02]  /*2b20*/  SHFL.BFLY P6, R14, R13, R12, R11 ;  /* 0x0c00000c0d0e7389 */ /* 0x00006400000c000b */
[----:B01----:R-:W-:Y:S05]  /*2b30*/  ENDCOLLECTIVE ;  /* 0x000000000000791b */ /* 0x003fea0003800000 */
.L_x_2750:
[----:B------:R-:W-:Y:S02]  /*2b40*/  MOV R12, 0x4 ;  /* 0x00000004000c7802 */ /* 0x000fe40000000f00 */
[----:B------:R-:W-:-:S05]  /*2b50*/  FMNMX.FTZ R2, R0, R14, !PT ;  /* 0x0000000e00027209 */ /* 0x000fca0007810000 */
[----:B------:R-:W-:-:S07]  /*2b60*/  IMAD.MOV.U32 R13, RZ, RZ, R2 ;  /* 0x000000ffff0d7224 */ /* 0x000fce00078e0002 */
[----:B------:R-:W-:Y:S05]  /*2b70*/  WARPSYNC.COLLECTIVE R15, `(.L_x_2751) ;  /* 0x000000000f087348 */ /* 0x000fea0003c00000 */
[----:B------:R0:W1:Y:S02]  /*2b80*/  SHFL.BFLY P6, R14, R13, R12, R11 ;  /* 0x0c00000c0d0e7389 */ /* 0x00006400000c000b */
[----:B01----:R-:W-:Y:S05]  /*2b90*/  ENDCOLLECTIVE ;  /* 0x000000000000791b */ /* 0x003fea0003800000 */
.L_x_2751:
[----:B------:R-:W-:Y:S01]  /*2ba0*/  HFMA2 R12, -RZ, RZ, 0, 1.1920928955078125e-07 ;  /* 0x00000002ff0c7431 */ /* 0x000fe200000001ff */
[----:B------:R-:W-:-:S04]  /*2bb0*/  FMNMX.FTZ R3, R2, R14, !PT ;  /* 0x0000000e02037209 */ /* 0x000fc80007810000 */
[----:B------:R-:W-:-:S07]  /*2bc0*/  MOV R13, R3 ;  /* 0x00000003000d7202 */ /* 0x000fce0000000f00 */
[----:B------:R-:W-:Y:S05]  /*2bd0*/  WARPSYNC.COLLECTIVE R15, `(.L_x_2752) ;  /* 0x000000000f087348 */ /* 0x000fea0003c00000 */
[----:B------:R0:W1:Y:S02]  /*2be0*/  SHFL.BFLY P6, R14, R13, R12, R11 ;  /* 0x0c00000c0d0e7389 */ /* 0x00006400000c000b */
[----:B01----:R-:W-:Y:S05]  /*2bf0*/  ENDCOLLECTIVE ;  /* 0x000000000000791b */ /* 0x003fea0003800000 */
.L_x_2752:
[----:B------:R-:W-:Y:S01]  /*2c00*/  HFMA2 R12, -RZ, RZ, 0, 5.9604644775390625e-08 ;  /* 0x00000001ff0c7431 */ /* 0x000fe200000001ff */
[----:B------:R-:W-:-:S04]  /*2c10*/  FMNMX.FTZ R4, R3, R14, !PT ;  /* 0x0000000e03047209 */ /* 0x000fc80007810000 */
[----:B------:R-:W-:-:S07]  /*2c20*/  MOV R13, R4 ;  /* 0x00000004000d7202 */ /* 0x000fce0000000f00 */
[----:B------:R-:W-:Y:S05]  /*2c30*/  WARPSYNC.COLLECTIVE R15, `(.L_x_2753) ;  /* 0x000000000f087348 */ /* 0x000fea0003c00000 */
[----:B------:R0:W1:Y:S02]  /*2c40*/  SHFL.BFLY P6, R14, R13, R12, R11 ;  /* 0x0c00000c0d0e7389 */ /* 0x00006400000c000b */
[----:B01----:R-:W-:Y:S05]  /*2c50*/  ENDCOLLECTIVE ;  /* 0x000000000000791b */ /* 0x003fea0003800000 */
.L_x_2753:
[----:B------:R-:W-:Y:S05]  /*2c60*/  BRA `(.L_x_2754) ;  /* 0xffffffd400f87947 */ /* 0x000fea000383ffff */
.L_x_2755:
        /* <DEDUP_REMOVED lines=9> */
.L_x_27302:


//--------------------- .text._ZN4vllm25paged_attention_v2_kernelIthLi112ELi32ELi128ELNS_18Fp8KVCacheDataTypeE2ELb0ELi512EEEvPfS2_PT_PKS3_PKT0_S9_ifPKiSB_iPKfiiiSD_SD_iiiii --------------------------
	.section	.text._ZN4vllm25paged_attention_v2_kernelIthLi112ELi32ELi128ELNS_18Fp8KVCacheDataTypeE2ELb0ELi512EEEvPfS2_PT_PKS3_PKT0_S9_ifPKiSB_iPKfiiiSD_SD_iiiii,"ax",@progbits
	.align	128
        .global         _ZN4vllm25paged_attention_v2_kernelIthLi112ELi32ELi128ELNS_18Fp8KVCacheDataTypeE2ELb0ELi512EEEvPfS2_PT_PKS3_PKT0_S9_ifPKiSB_iPKfiiiSD_SD_iiiii
        .type           _ZN4vllm25paged_attention_v2_kernelIthLi112ELi32ELi128ELNS_18Fp8KVCacheDataTypeE2ELb0ELi512EEEvPfS2_PT_PKS3_PKT0_S9_ifPKiSB_iPKfiiiSD_SD_iiiii,@function
        .size           _ZN4vllm25paged_attention_v2_kernelIthLi112ELi32ELi128ELNS_18Fp8KVCacheDataTypeE2ELb0ELi512EEEvPfS2_PT_PKS3_PKT0_S9_ifPKiSB_iPKfiiiSD_SD_iiiii,(.L_x_27303 - _ZN4vllm25paged_attention_v2_kernelIthLi112ELi32ELi128ELNS_18Fp8KVCacheDataTypeE2ELb0ELi512EEEvPfS2_PT_PKS3_PKT0_S9_ifPKiSB_iPKfiiiSD_SD_iiiii)
        .other          _ZN4vllm25paged_attention_v2_kernelIthLi112ELi32ELi128ELNS_18Fp8KVCacheDataTypeE2ELb0ELi512EEEvPfS2_PT_PKS3_PKT0_S9_ifPKiSB_iPKfiiiSD_SD_iiiii,@"STO_CUDA_ENTRY STV_DEFAULT"
_ZN4vllm25paged_attention_v2_kernelIthLi112ELi32ELi128ELNS_18Fp8KVCacheDataTypeE2ELb0ELi512EEEvPfS2_PT_PKS3_PKT0_S9_ifPKiSB_iPKfiiiSD_SD_iiiii:
.text._ZN4vllm25paged_attention_v2_kernelIthLi112ELi32ELi128ELNS_18Fp8KVCacheDataTypeE2ELb0ELi512EEEvPfS2_PT_PKS3_PKT0_S9_ifPKiSB_iPKfiiiSD_SD_iiiii:
        /* <DEDUP_REMOVED lines=51> */
.L_x_2757:
[----:B------:R-:W-:Y:S05]  /*0330*/  BSYNC.RECONVERGENT B6 ;  /* 0x0000000000067941 */ /* 0x000fea0003800200 */
.L_x_2756:
        /* <DEDUP_REMOVED lines=17> */
.L_x_2794:
        /* <DEDUP_REMOVED lines=40> */
.L_x_2763:
        /* <DEDUP_REMOVED lines=11> */
.L_x_2762:
[----:B------:R-:W-:Y:S05]  /*0780*/  BSYNC.RECONVERGENT B1 ;  /* 0x0000000000017941 */ /* 0x000fea0003800200 */
.L_x_2761:
        /* <DEDUP_REMOVED lines=13> */
.L_x_2766:
        /* <DEDUP_REMOVED lines=100> */
.L_x_2765:
[----:B------:R-:W-:Y:S05]  /*0ea0*/  BSYNC.RECONVERGENT B1 ;  /* 0x0000000000017941 */ /* 0x000fea0003800200 */
.L_x_2764:
        /* <DEDUP_REMOVED lines=55> */
.L_x_2768:
[----:B------:R-:W-:Y:S05]  /*1220*/  BSYNC.RECONVERGENT B1 ;  /* 0x0000000000017941 */ /* 0x000fea0003800200 */
.L_x_2767:
        /* <DEDUP_REMOVED lines=26> */
.L_x_2760:
[----:B------:R-:W-:Y:S05]  /*13d0*/  BSYNC.RECONVERGENT B0 ;  /* 0x0000000000007941 */ /* 0x000fea0003800200 */
.L_x_2759:
        /* <DEDUP_REMOVED lines=40> */
.L_x_2773:
[----:B------:R-:W1:Y:S01]  /*1660*/  LDS R13, [R4] ;  /* 0x00000000040d7984 */ /* 0x000e620000000800 */
[----:B------:R-:W-:-:S04]  /*1670*/  IADD3 R11, PT, PT, R11, 0x1, RZ ;  /* 0x000000010b0b7810 */ /* 0x000fc80007ffe0ff */
[----:B------:R-:W-:Y:S01]  /*1680*/  ISETP.NE.AND P0, PT, R11, RZ, PT ;  /* 0x000000ff0b00720c */ /* 0x000fe20003f05270 */
[----:B-1----:R-:W-:-:S05]  /*1690*/  FMUL.FTZ R13, R13, R2 ;  /* 0x000000020d0d7220 */ /* 0x002fca0000410000 */
[----:B------:R1:W-:Y:S02]  /*16a0*/  STS [R4], R13 ;  /* 0x0000000d04007388 */ /* 0x0003e40000000800 */
[----:B-1----:R-:W-:-:S05]  /*16b0*/  VIADD R4, R4, 0x200 ;  /* 0x0000020004047836 */ /* 0x002fca0000000000 */
[----:B------:R-:W-:Y:S05]  /*16c0*/  @P0 BRA `(.L_x_2773) ;  /* 0xfffffffc00e40947 */ /* 0x000fea000383ffff */
.L_x_2772:
[----:B------:R-:W-:Y:S05]  /*16d0*/  BSYNC.RECONVERGENT B1 ;  /* 0x0000000000017941 */ /* 0x000fea0003800200 */
.L_x_2771:
        /* <DEDUP_REMOVED lines=13> */
.L_x_2776:
        /* <DEDUP_REMOVED lines=52> */
.L_x_2775:
[----:B------:R-:W-:Y:S05]  /*1af0*/  BSYNC.RECONVERGENT B1 ;  /* 0x0000000000017941 */ /* 0x000fea0003800200 */
.L_x_2774:
        /* <DEDUP_REMOVED lines=31> */
.L_x_2778:
[----:B------:R-:W-:Y:S05]  /*1cf0*/  BSYNC.RECONVERGENT B1 ;  /* 0x0000000000017941 */ /* 0x000fea0003800200 */
.L_x_2777:
        /* <DEDUP_REMOVED lines=14> */
.L_x_2770:
[----:B------:R-:W-:Y:S05]  /*1de0*/  BSYNC.RECONVERGENT B0 ;  /* 0x0000000000007941 */ /* 0x000fea0003800200 */
.L_x_2769:
        /* <DEDUP_REMOVED lines=32> */
.L_x_2780:
[----:B------:R-:W-:Y:S05]  /*1ff0*/  BSYNC.RECONVERGENT B0 ;  /* 0x0000000000007941 */ /* 0x000fea0003800200 */
.L_x_2779:
        /* <DEDUP_REMOVED lines=34> */
.L_x_2782:
[----:B------:R-:W-:Y:S05]  /*2220*/  BSYNC.RECONVERGENT B0 ;  /* 0x0000000000007941 */ /* 0x000fea0003800200 */
.L_x_2781:
        /* <DEDUP_REMOVED lines=31> */
.L_x_2784:
[----:B------:R-:W-:Y:S05]  /*2420*/  BSYNC.RECONVERGENT B0 ;  /* 0x0000000000007941 */ /* 0x000fea0003800200 */
.L_x_2783:
        /* <DEDUP_REMOVED lines=17> */
.L_x_2786:
[----:B------:R-:W-:Y:S05]  /*2540*/  BSYNC.RECONVERGENT B0 ;  /* 0x0000000000007941 */ /* 0x000fea0003800200 */
.L_x_2785:
        /* <DEDUP_REMOVED lines=31> */
.L_x_2788:
[----:B------:R-:W-:Y:S05]  /*2740*/  BSYNC.RECONVERGENT B0 ;  /* 0x0000000000007941 */ /* 0x000fea0003800200 */
.L_x_2787:
        /* <DEDUP_REMOVED lines=43> */
.L_x_2758:
[----:B------:R-:W-:Y:S01]  /*2a00*/  HFMA2 R12, -RZ, RZ, 0, 9.5367431640625e-07 ;  /* 0x00000010ff0c7431 */ /* 0x000fe200000001ff */
[----:B------:R-:W-:Y:S02]  /*2a10*/  MOV R11, 0x1f ;  /* 0x0000001f000b7802 */ /* 0x000fe40000000f00 */
[----:B------:R-:W-:-:S07]  /*2a20*/  MOV R15, 0xffffffff ;  /* 0xffffffff000f7802 */ /* 0x000fce0000000f00 */
[----:B------:R-:W-:Y:S05]  /*2a30*/  WARPSYNC.COLLECTIVE R15, `(.L_x_2789) ;  /* 0x000000000f087348 */ /* 0x000fea0003c00000 */
[----:B------:R0:W1:Y:S02]  /*2a40*/  SHFL.BFLY P6, R14, R13, R12, R11 ;  /* 0x0c00000c0d0e7389 */ /* 0x00006400000c000b */
[----:B01----:R-:W-:Y:S05]  /*2a50*/  ENDCOLLECTIVE ;  /* 0x000000000000791b */ /* 0x003fea0003800000 */
.L_x_2789:
[----:B------:R-:W-:Y:S01]  /*2a60*/  HFMA2 R12, -RZ, RZ, 0, 4.76837158203125e-07 ;  /* 0x00000008ff0c7431 */ /* 0x000fe200000001ff */
[----:B------:R-:W-:-:S04]  /*2a70*/  FMNMX.FTZ R0, R14, -3.40282346638528859812e+38, !PT ;  /* 0xff7fffff0e007809 */ /* 0x000fc80007810000 */
[----:B------:R-:W-:-:S07]  /*2a80*/  MOV R13, R0 ;  /* 0x00000000000d7202 */ /* 0x000fce0000000f00 */
[----:B------:R-:W-:Y:S05]  /*2a90*/  WARPSYNC.COLLECTIVE R15, `(.L_x_2790) ;  /* 0x000000000f087348 */ /* 0x000fea0003c00000 */
[----:B------:R0:W1:Y:S02]  /*2aa0*/  SHFL.BFLY P6, R14, R13, R12, R11 ;  /* 0x0c00000c0d0e7389 */ /* 0x00006400000c000b */
[----:B01----:R-:W-:Y:S05]  /*2ab0*/  ENDCOLLECTIVE ;  /* 0x000000000000791b */ /* 0x003fea0003800000 */
.L_x_2790:
[----:B------:R-:W-:Y:S02]  /*2ac0*/  MOV R12, 0x4 ;  /* 0x00000004000c7802 */ /* 0x000fe40000000f00 */
[----:B------:R-:W-:-:S05]  /*2ad0*/  FMNMX.FTZ R2, R0, R14, !PT ;  /* 0x0000000e00027209 */ /* 0x000fca0007810000 */
[----:B------:R-:W-:-:S07]  /*2ae0*/  IMAD.MOV.U32 R13, RZ, RZ, R2 ;  /* 0x000000ffff0d7224 */ /* 0x000fce00078e0002 */
[----:B------:R-:W-:Y:S05]  /*2af0*/  WARPSYNC.COLLECTIVE R15, `(.L_x_2791) ;  /* 0x000000000f087348 */ /* 0x000fea0003c00000 */
[----:B------:R0:W1:Y:S02]  /*2b00*/  SHFL.BFLY P6, R14, R13, R12, R11 ;  /* 0x0c00000c0d0e7389 */ /* 0x00006400000c000b */
[----:B01----:R-:W-:Y:S05]  /*2b10*/  ENDCOLLECTIVE ;  /* 0x000000000000791b */ /* 0x003fea0003800000 */
.L_x_2791:
[----:B------:R-:W-:Y:S01]  /*2b20*/  HFMA2 R12, -RZ, RZ, 0, 1.1920928955078125e-07 ;  /* 0x00000002ff0c7431 */ /* 0x000fe200000001ff */
[----:B------:R-:W-:-:S04]  /*2b30*/  FMNMX.FTZ R3, R2, R14, !PT ;  /* 0x0000000e02037209 */ /* 0x000fc80007810000 */
[----:B------:R-:W-:-:S07]  /*2b40*/  MOV R13, R3 ;  /* 0x00000003000d7202 */ /* 0x000fce0000000f00 */
[----:B------:R-:W-:Y:S05]  /*2b50*/  WARPSYNC.COLLECTIVE R15, `(.L_x_2792) ;  /* 0x000000000f087348 */ /* 0x000fea0003c00000 */
[----:B------:R0:W1:Y:S02]  /*2b60*/  SHFL.BFLY P6, R14, R13, R12, R11 ;  /* 0x0c00000c0d0e7389 */ /* 0x00006400000c000b */
[----:B01----:R-:W-:Y:S05]  /*2b70*/  ENDCOLLECTIVE ;  /* 0x000000000000791b */ /* 0x003fea0003800000 */
.L_x_2792:
[----:B------:R-:W-:Y:S01]  /*2b80*/  HFMA2 R12, -RZ, RZ, 0, 5.9604644775390625e-08 ;  /* 0x00000001ff0c7431 */ /* 0x000fe200000001ff */
[----:B------:R-:W-:-:S04]  /*2b90*/  FMNMX.FTZ R4, R3, R14, !PT ;  /* 0x0000000e03047209 */ /* 0x000fc80007810000 */
[----:B------:R-:W-:-:S07]  /*2ba0*/  MOV R13, R4 ;  /* 0x00000004000d7202 */ /* 0x000fce0000000f00 */
[----:B------:R-:W-:Y:S05]  /*2bb0*/  WARPSYNC.COLLECTIVE R15, `(.L_x_2793) ;  /* 0x000000000f087348 */ /* 0x000fea0003c00000 */
[----:B------:R0:W1:Y:S02]  /*2bc0*/  SHFL.BFLY P6, R14, R13, R12, R11 ;  /* 0x0c00000c0d0e7389 */ /* 0x00006400000c000b */
[----:B01----:R-:W-:Y:S05]  /*2bd0*/  ENDCOLLECTIVE ;  /* 0x000000000000791b */ /* 0x003fea0003800000 */
.L_x_2793:
[----:B------:R-:W-:Y:S05]  /*2be0*/  BRA `(.L_x_2794) ;  /* 0xffffffd800187947 */ /* 0x000fea000383ffff */
.L_x_2795:
        /* <DEDUP_REMOVED lines=9> */
.L_x_27303:


//--------------------- .text._ZN4vllm25paged_attention_v2_kernelIthLi96ELi32ELi128ELNS_18Fp8KVCacheDataTypeE2ELb0ELi512EEEvPfS2_PT_PKS3_PKT0_S9_ifPKiSB_iPKfiiiSD_SD_iiiii --------------------------
	.section	.text._ZN4vllm25paged_attention_v2_kernelIthLi96ELi32ELi128ELNS_18Fp8KVCacheDataTypeE2ELb0ELi512EEEvPfS2_PT_PKS3_PKT0_S9_ifPKiSB_iPKfiiiSD_SD_iiiii,"ax",@progbits
	.align	128
        .global         _ZN4vllm25paged_attention_v2_kernelIthLi96ELi32ELi128ELNS_18Fp8KVCacheDataTypeE2ELb0ELi512EEEvPfS2_PT_PKS3_PKT0_S9_ifPKiSB_iPKfiiiSD_SD_iiiii
        .type           _ZN4vllm25paged_attention_v2_kernelIthLi96ELi32ELi128ELNS_18Fp8KVCacheDataTypeE2ELb0ELi512EEEvPfS2_PT_PKS3_PKT0_S9_ifPKiSB_iPKfiiiSD_SD_iiiii,@function
        .size           _ZN4vllm25paged_attention_v2_kernelIthLi96ELi32ELi128ELNS_18Fp8KVCacheDataTypeE2ELb0ELi512EEEvPfS2_PT_PKS3_PKT0_S9_ifPKiSB_iPKfiiiSD_SD_iiiii,(.L_x_27304 - _ZN4vllm25paged_attention_v2_kernelIthLi96ELi32ELi128ELNS_18Fp8KVCacheDataTypeE2ELb0ELi512EEEvPfS2_PT_PKS3_PKT0_S9_ifPKiSB_iPKfiiiSD_SD_iiiii)
        .other          _ZN4vllm25paged_attention_v2_kernelIthLi96ELi32ELi128ELNS_18Fp8KVCacheDataTypeE2ELb0ELi512EEEvPfS2_PT_PKS3_PKT0_S9_ifPKiSB_iPKfiiiSD_SD_iiiii,@"STO_CUDA_ENTRY STV_DEFAULT"
_ZN4vllm25paged_attention_v2_kernelIthLi96ELi32ELi128ELNS_18Fp8KVCacheDataTypeE2ELb0ELi512EEEvPfS2_PT_PKS3_PKT0_S9_ifPKiSB_iPKfiiiSD_SD_iiiii:
.text._ZN4vllm25paged_attention_v2_kernelIthLi96ELi32ELi128ELNS_18Fp8KVCacheDataTypeE2ELb0ELi512EEEvPfS2_PT_PKS3_PKT0_S9_ifPKiSB_iPKfiiiSD_SD_iiiii:
        /* <DEDUP_REMOVED lines=51> */
.L_x_2797:
[----:B------:R-:W-:Y:S05]  /*0330*/  BSYNC.RECONVERGENT B6 ;  /* 0x0000000000067941 */ /* 0x000fea0003800200 */
.L_x_2796:
        /* <DEDUP_REMOVED lines=17> */
.L_x_2834:
        /* <DEDUP_REMOVED lines=40> */
.L_x_2803:
        /* <DEDUP_REMOVED lines=11> */
.L_x_2802:
[----:B------:R-:W-:Y:S05]  /*0780*/  BSYNC.RECONVERGENT B1 ;  /* 0x0000000000017941 */ /* 0x000fea0003800200 */
.L_x_2801:
        /* <DEDUP_REMOVED lines=13> */
.L_x_2806:
        /* <DEDUP_REMOVED lines=100> */
.L_x_2805:
[----:B------:R-:W-:Y:S05]  /*0ea0*/  BSYNC.RECONVERGENT B1 ;  /* 0x0000000000017941 */ /* 0x000fea0003800200 */
.L_x_2804:
        /* <DEDUP_REMOVED lines=55> */
.L_x_2808:
[----:B------:R-:W-:Y:S05]  /*1220*/  BSYNC.RECONVERGENT B1 ;  /* 0x0000000000017941 */ /* 0x000fea0003800200 */
.L_x_2807:
        /* <DEDUP_REMOVED lines=26> */
.L_x_2800:
[----:B------:R-:W-:Y:S05]  /*13d0*/  BSYNC.RECONVERGENT B0 ;  /* 0x0000000000007941 */ /* 0x000fea0003800200 */
.L_x_2799:
        /* <DEDUP_REMOVED lines=40> */
.L_x_2813:
[----:B------:R-:W1:Y:S01]  /*1660*/  LDS R13, [R4] ;  /* 0x00000000040d7984 */ /* 0x000e620000000800 */
[----:B------:R-:W-:-:S04]  /*1670*/  IADD3 R11, PT, PT, R11, 0x1, RZ ;  /* 0x000000010b0b7810 */ /* 0x000fc80007ffe0ff */
[----:B------:R-:W-:Y:S01]  /*1680*/  ISETP.NE.AND P0, PT, R11, RZ, PT ;  /* 0x000000ff0b00720c */ /* 0x000fe20003f05270 */
[----:B-1----:R-:W-:-:S05]  /*1690*/  FMUL.FTZ R13, R13, R2 ;  /* 0x000000020d0d7220 */ /* 0x002fca0000410000 */
[----:B------:R1:W-:Y:S02]  /*16a0*/  STS [R4], R13 ;  /* 0x0000000d04007388 */ /* 0x0003e40000000800 */
[----:B-1----:R-:W-:-:S05]  /*16b0*/  IADD3 R4, PT, PT, R4, 0x200, RZ ;  /* 0x0000020004047810 */ /* 0x002fca0007ffe0ff */
[----:B------:R-:W-:Y:S05]  /*16c0*/  @P0 BRA `(.L_x_2813) ;  /* 0xfffffffc00e40947 */ /* 0x000fea000383ffff */
.L_x_2812:
[----:B------:R-:W-:Y:S05]  /*16d0*/  BSYNC.RECONVERGENT B1 ;  /* 0x0000000000017941 */ /* 0x000fea0003800200 */
.L_x_2811:
        /* <DEDUP_REMOVED lines=13> */
.L_x_2816:
        /* <DEDUP_REMOVED lines=52> */
.L_x_2815:
[----:B------:R-:W-:Y:S05]  /*1af0*/  BSYNC.RECONVERGENT B1 ;  /* 0x0000000000017941 */ /* 0x000fea0003800200 */
.L_x_2814:
        /* <DEDUP_REMOVED lines=31> */
.L_x_2818:
[----:B------:R-:W-:Y:S05]  /*1cf0*/  BSYNC.RECONVERGENT B1 ;  /* 0x0000000000017941 */ /* 0x000fea0003800200 */
.L_x_2817:
        /* <DEDUP_REMOVED lines=14> */
.L_x_2810:
[----:B------:R-:W-:Y:S05]  /*1de0*/  BSYNC.RECONVERGENT B0 ;  /* 0x0000000000007941 */ /* 0x000fea0003800200 */
.L_x_2809:
        /* <DEDUP_REMOVED lines=32> */
.L_x_2820:
[----:B------:R-:W-:Y:S05]  /*1ff0*/  BSYNC.RECONVERGENT B0 ;  /* 0x0000000000007941 */ /* 0x000fea0003800200 */
.L_x_2819:
        /* <DEDUP_REMOVED lines=30> */
.L_x_2822:
[----:B------:R-:W-:Y:S05]  /*21e0*/  BSYNC.RECONVERGENT B0 ;  /* 0x0000000000007941 */ /* 0x000fea0003800200 */
.L_x_2821:
        /* <DEDUP_REMOVED lines=27> */
.L_x_2824:
[----:B------:R-:W-:Y:S05]  /*23a0*/  BSYNC.RECONVERGENT B0 ;  /* 0x0000000000007941 */ /* 0x000fea0003800200 */
.L_x_2823:
        /* <DEDUP_REMOVED lines=15> */
.L_x_2826:
[----:B------:R-:W-:Y:S05]  /*24a0*/  BSYNC.RECONVERGENT B0 ;  /* 0x0000000000007941 */ /* 0x000fea0003800200 */
.L_x_2825:
        /* <DEDUP_REMOVED lines=27> */
.L_x_2828:
[----:B------:R-:W-:Y:S05]  /*2660*/  BSYNC.RECONVERGENT B0 ;  /* 0x0000000000007941 */ /* 0x000fea0003800200 */
.L_x_2827:
        /* <DEDUP_REMOVED lines=39> */
.L_x_2798:
[----:B------:R-:W-:Y:S01]  /*28e0*/  HFMA2 R12, -RZ, RZ, 0, 9.5367431640625e-07 ;  /* 0x00000010ff0c7431 */ /* 0x000fe200000001ff */
[----:B------:R-:W-:Y:S02]  /*28f0*/  MOV R11, 0x1f ;  /* 0x0000001f000b7802 */ /* 0x000fe40000000f00 */
[----:B------:R-:W-:-:S07]  /*2900*/  MOV R15, 0xffffffff ;  /* 0xffffffff000f7802 */ /* 0x000fce0000000f00 */
[----:B------:R-:W-:Y:S05]  /*2910*/  WARPSYNC.COLLECTIVE R15, `(.L_x_2829) ;  /* 0x000000000f087348 */ /* 0x000fea0003c00000 */
[----:B------:R0:W1:Y:S02]  /*2920*/  SHFL.BFLY P6, R14, R13, R12, R11 ;  /* 0x0c00000c0d0e7389 */ /* 0x00006400000c000b */
[----:B01----:R-:W-:Y:S05]  /*2930*/  ENDCOLLECTIVE ;  /* 0x000000000000791b */ /* 0x003fea0003800000 */
.L_x_2829:
[----:B------:R-:W-:Y:S01]  /*2940*/  HFMA2 R12, -RZ, RZ, 0, 4.76837158203125e-07 ;  /* 0x00000008ff0c7431 */ /* 0x000fe200000001ff */
[----:B------:R-:W-:-:S04]  /*2950*/  FMNMX.FTZ R0, R14, -3.40282346638528859812e+38, !PT ;  /* 0xff7fffff0e007809 */ /* 0x000fc80007810000 */
[----:B------:R-:W-:-:S07]  /*2960*/  MOV R13, R0 ;  /* 0x00000000000d7202 */ /* 0x000fce0000000f00 */
[----:B------:R-:W-:Y:S05]  /*2970*/  WARPSYNC.COLLECTIVE R15, `(.L_x_2830) ;  /* 0x000000000f087348 */ /* 0x000fea0003c00000 */
[----:B------:R0:W1:Y:S02]  /*2980*/  SHFL.BFLY P6, R14, R13, R12, R11 ;  /* 0x0c00000c0d0e7389 */ /* 0x00006400000c000b */
[----:B01----:R-:W-:Y:S05]  /*2990*/  ENDCOLLECTIVE ;  /* 0x000000000000791b */ /* 0x003fea0003800000 */
.L_x_2830:
[----:B------:R-:W-:Y:S02]  /*29a0*/  MOV R12, 0x4 ;  /* 0x00000004000c7802 */ /* 0x000fe40000000f00 */
[----:B------:R-:W-:-:S05]  /*29b0*/  FMNMX.FTZ R2, R0, R14, !PT ;  /* 0x0000000e00027209 */ /* 0x000fca0007810000 */
[----:B------:R-:W-:-:S07]  /*29c0*/  IMAD.MOV.U32 R13, RZ, RZ, R2 ;  /* 0x000000ffff0d7224 */ /* 0x000fce00078e0002 */
[----:B------:R-:W-:Y:S05]  /*29d0*/  WARPSYNC.COLLECTIVE R15, `(.L_x_2831) ;  /* 0x000000000f087348 */ /* 0x000fea0003c00000 */
[----:B------:R0:W1:Y:S02]  /*29e0*/  SHFL.BFLY P6, R14, R13, R12, R11 ;  /* 0x0c00000c0d0e7389 */ /* 0x00006400000c000b */
[----:B01----:R-:W-:Y:S05]  /*29f0*/  ENDCOLLECTIVE ;  /* 0x000000000000791b */ /* 0x003fea0003800000 */
.L_x_2831:
[----:B------:R-:W-:Y:S01]  /*2a00*/  HFMA2 R12, -RZ, RZ, 0, 1.1920928955078125e-07 ;  /* 0x00000002ff0c7431 */ /* 0x000fe200000001ff */
[----:B------:R-:W-:-:S04]  /*2a10*/  FMNMX.FTZ R3, R2, R14, !PT ;  /* 0x0000000e02037209 */ /* 0x000fc80007810000 */
[----:B------:R-:W-:-:S07]  /*2a20*/  MOV R13, R3 ;  /* 0x00000003000d7202 */ /* 0x000fce0000000f00 */
[----:B------:R-:W-:Y:S05]  /*2a30*/  WARPSYNC.COLLECTIVE R15, `(.L_x_2832) ;  /* 0x000000000f087348 */ /* 0x000fea0003c00000 */
[----:B------:R0:W1:Y:S02]  /*2a40*/  SHFL.BFLY P6, R14, R13, R12, R11 ;  /* 0x0c00000c0d0e7389 */ /* 0x00006400000c000b */
[----:B01----:R-:W-:Y:S05]  /*2a50*/  ENDCOLLECTIVE ;  /* 0x000000000000791b */ /* 0x003fea0003800000 */
.L_x_2832:
[----:B------:R-:W-:Y:S01]  /*2a60*/  HFMA2 R12, -RZ, RZ, 0, 5.9604644775390625e-08 ;  /* 0x00000001ff0c7431 */ /* 0x000fe200000001ff */
[----:B------:R-:W-:-:S04]  /*2a70*/  FMNMX.FTZ R4, R3, R14, !PT ;  /* 0x0000000e03047209 */ /* 0x000fc80007810000 */
[----:B------:R-:W-:-:S07]  /*2a80*/  MOV R13, R4 ;  /* 0x00000004000d7202 */ /* 0x000fce0000000f00 */
[----:B------:R-:W-:Y:S05]  /*2a90*/  WARPSYNC.COLLECTIVE R15, `(.L_x_2833) ;  /* 0x000000000f087348 */ /* 0x000fea0003c00000 */
[----:B------:R0:W1:Y:S02]  /*2aa0*/  SHFL.BFLY P6, R14, R13, R12, R11 ;  /* 0x0c00000c0d0e7389 */ /* 0x00006400000c000b */
[----:B01----:R-:W-:Y:S05]  /*2ab0*/  ENDCOLLECTIVE ;  /* 0x000000000000791b */ /* 0x003fea0003800000 */
.L_x_2833:
[----:B------:R-:W-:Y:S05]  /*2ac0*/  BRA `(.L_x_2834) ;  /* 0xffffffd800607947 */ /* 0x000fea000383ffff */
.L_x_2835:
        /* <DEDUP_REMOVED lines=11> */
.L_x_27304:


//--------------------- .text._ZN4vllm25paged_attention_v2_kernelIthLi80ELi32ELi128ELNS_18Fp8KVCacheDataTypeE2ELb0ELi512EEEvPfS2_PT_PKS3_PKT0_S9_ifPKiSB_iPKfiiiSD_SD_iiiii --------------------------
	.section	.text._ZN4vllm25paged_attention_v2_kernelIthLi80ELi32ELi128ELNS_18Fp8KVCacheDataTypeE2ELb0ELi512EEEvPfS2_PT_PKS3_PKT0_S9_ifPKiSB_iPKfiiiSD_SD_iiiii,"ax",@progbits
	.align	128
        .global         _ZN4vllm25paged_attention_v2_kernelIthLi80ELi32ELi128ELNS_18Fp8KVCacheDataTypeE2ELb0ELi512EEEvPfS2_PT_PKS3_PKT0_S9_ifPKiSB_iPKfiiiSD_SD_iiiii
        .type           _ZN4vllm25paged_attention_v2_kernelIthLi80ELi32ELi128ELNS_18Fp8KVCacheDataTypeE2ELb0ELi512EEEvPfS2_PT_PKS3_PKT0_S9_ifPKiSB_iPKfiiiSD_SD_iiiii,@function
        .size           _ZN4vllm25paged_attention_v2_kernelIthLi80ELi32ELi128ELNS_18Fp8KVCacheDataTypeE2ELb0ELi512EEEvPfS2_PT_PKS3_PKT0_S9_ifPKiSB_iPKfiiiSD_SD_iiiii,(.L_x_27305 - _ZN4vllm25paged_attention_v2_kernelIthLi80ELi32ELi128ELNS_18Fp8KVCacheDataTypeE2ELb0ELi512EEEvPfS2_PT_PKS3_PKT0_S9_ifPKiSB_iPKfiiiSD_SD_iiiii)
        .other          _ZN4vllm25paged_attention_v2_kernelIthLi80ELi32ELi128ELNS_18Fp8KVCacheDataTypeE2ELb0ELi512EEEvPfS2_PT_PKS3_PKT0_S9_ifPKiSB_iPKfiiiSD_SD_iiiii,@"STO_CUDA_ENTRY STV_DEFAULT"
_ZN4vllm25paged_attention_v2_kernelIthLi80ELi32ELi128ELNS_18Fp8KVCacheDataTypeE2ELb0ELi512EEEvPfS2_PT_PKS3_PKT0_S9_ifPKiSB_iPKfiiiSD_SD_iiiii:
.text._ZN4vllm25paged_attention_v2_kernelIthLi80ELi32ELi128ELNS_18Fp8KVCacheDataTypeE2ELb0ELi512EEEvPfS2_PT_PKS3_PKT0_S9_ifPKiSB_iPKfiiiSD_SD_iiiii:
        /* <DEDUP_REMOVED lines=51> */
.L_x_2837:
[----:B------:R-:W-:Y:S05]  /*0330*/  BSYNC.RECONVERGENT B6 ;  /* 0x0000000000067941 */ /* 0x000fea0003800200 */
.L_x_2836:
        /* <DEDUP_REMOVED lines=17> */
.L_x_2874:
        /* <DEDUP_REMOVED lines=40> */
.L_x_2843:
        /* <DEDUP_REMOVED lines=11> */
.L_x_2842:
[----:B------:R-:W-:Y:S05]  /*0780*/  BSYNC.RECONVERGENT B1 ;  /* 0x0000000000017941 */ /* 0x000fea0003800200 */
.L_x_2841:
        /* <DEDUP_REMOVED lines=13> */
.L_x_2846:
        /* <DEDUP_REMOVED lines=100> */
.L_x_2845:
[----:B------:R-:W-:Y:S05]  /*0ea0*/  BSYNC.RECONVERGENT B1 ;  /* 0x0000000000017941 */ /* 0x000fea0003800200 */
.L_x_2844:
        /* <DEDUP_REMOVED lines=55> */
.L_x_2848:
[----:B------:R-:W-:Y:S05]  /*1220*/  BSYNC.RECONVERGENT B1 ;  /* 0x0000000000017941 */ /* 0x000fea0003800200 */
.L_x_2847:
        /* <DEDUP_REMOVED lines=26> */
.L_x_2840:
[----:B------:R-:W-:Y:S05]  /*13d0*/  BSYNC.RECONVERGENT B0 ;  /* 0x0000000000007941 */ /* 0x000fea0003800200 */
.L_x_2839:
        /* <DEDUP_REMOVED lines=40> */
.L_x_2853:
[----:B------:R-:W1:Y:S01]  /*1660*/  LDS R13, [R4] ;  /* 0x00000000040d7984 */ /* 0x000e620000000800 */
[----:B------:R-:W-:-:S04]  /*1670*/  IADD3 R11, PT, PT, R11, 0x1, RZ ;  /* 0x000000010b0b7810 */ /* 0x000fc80007ffe0ff */
[----:B------:R-:W-:Y:S01]  /*1680*/  ISETP.NE.AND P0, PT, R11, RZ, PT ;  /* 0x000000ff0b00720c */ /* 0x000fe20003f05270 */
[----:B-1----:R-:W-:-:S05]  /*1690*/  FMUL.FTZ R13, R13, R2 ;  /* 0x000000020d0d7220 */ /* 0x002fca0000410000 */
[----:B------:R1:W-:Y:S02]  /*16a0*/  STS [R4], R13 ;  /* 0x0000000d04007388 */ /* 0x0003e40000000800 */
[----:B-1----:R-:W-:-:S05]  /*16b0*/  IADD3 R4, PT, PT, R4, 0x200, RZ ;  /* 0x0000020004047810 */ /* 0x002fca0007ffe0ff */
[----:B------:R-:W-:Y:S05]  /*16c0*/  @P0 BRA `(.L_x_2853) ;  /* 0xfffffffc00e40947 */ /* 0x000fea000383ffff */
.L_x_2852:
[----:B------:R-:W-:Y:S05]  /*16d0*/  BSYNC.RECONVERGENT B1 ;  /* 0x0000000000017941 */ /* 0x000fea0003800200 */
.L_x_2851:
        /* <DEDUP_REMOVED lines=13> */
.L_x_2856:
        /* <DEDUP_REMOVED lines=52> */
.L_x_2855:
[----:B------:R-:W-:Y:S05]  /*1af0*/  BSYNC.RECONVERGENT B1 ;  /* 0x0000000000017941 */ /* 0x000fea0003800200 */
.L_x_2854:
        /* <DEDUP_REMOVED lines=31> */
.L_x_2858:
[----:B------:R-:W-:Y:S05]  /*1cf0*/  BSYNC.RECONVERGENT B1 ;  /* 0x0000000000017941 */ /* 0x000fea0003800200 */
.L_x_2857:
        /* <DEDUP_REMOVED lines=14> */
.L_x_2850:
[----:B------:R-:W-:Y:S05]  /*1de0*/  BSYNC.RECONVERGENT B0 ;  /* 0x0000000000007941 */ /* 0x000fea0003800200 */
.L_x_2849:
        /* <DEDUP_REMOVED lines=32> */
.L_x_2860:
[----:B------:R-:W-:Y:S05]  /*1ff0*/  BSYNC.RECONVERGENT B0 ;  /* 0x0000000000007941 */ /* 0x000fea0003800200 */
.L_x_2859:
        /* <DEDUP_REMOVED lines=26> */
.L_x_2862:
[----:B------:R-:W-:Y:S05]  /*21a0*/  BSYNC.RECONVERGENT B0 ;  /* 0x0000000000007941 */ /* 0x000fea0003800200 */
.L_x_2861:
        /* <DEDUP_REMOVED lines=23> */
.L_x_2864:
[----:B------:R-:W-:Y:S05]  /*2320*/  BSYNC.RECONVERGENT B0 ;  /* 0x0000000000007941 */ /* 0x000fea0003800200 */
.L_x_2863:
        /* <DEDUP_REMOVED lines=13> */
.L_x_2866:
[----:B------:R-:W-:Y:S05]  /*2400*/  BSYNC.RECONVERGENT B0 ;  /* 0x0000000000007941 */ /* 0x000fea0003800200 */
.L_x_2865:
        /* <DEDUP_REMOVED lines=23> */
.L_x_2868:
[----:B------:R-:W-:Y:S05]  /*2580*/  BSYNC.RECONVERGENT B0 ;  /* 0x0000000000007941 */ /* 0x000fea0003800200 */
.L_x_2867:
        /* <DEDUP_REMOVED lines=35> */
.L_x_2838:
[----:B------:R-:W-:Y:S01]  /*27c0*/  HFMA2 R11, -RZ, RZ, 0, 1.847743988037109375e-06 ;  /* 0x0000001fff0b7431 */ /* 0x000fe200000001ff */
[----:B------:R-:W-:Y:S02]  /*27d0*/  MOV R12, 0x10 ;  /* 0x00000010000c7802 */ /* 0x000fe40000000f00 */
[----:B------:R-:W-:-:S07]  /*27e0*/  MOV R15, 0xffffffff ;  /* 0xffffffff000f7802 */ /* 0x000fce0000000f00 */
[----:B------:R-:W-:Y:S05]  /*27f0*/  WARPSYNC.COLLECTIVE R15, `(.L_x_2869) ;  /* 0x000000000f087348 */ /* 0x000fea0003c00000 */
[----:B------:R0:W1:Y:S02]  /*2800*/  SHFL.BFLY P6, R14, R13, R12, R11 ;  /* 0x0c00000c0d0e7389 */ /* 0x00006400000c000b */
[----:B01----:R-:W-:Y:S05]  /*2810*/  ENDCOLLECTIVE ;  /* 0x000000000000791b */ /* 0x003fea0003800000 */
.L_x_2869:
[----:B------:R-:W-:Y:S01]  /*2820*/  HFMA2 R12, -RZ, RZ, 0, 4.76837158203125e-07 ;  /* 0x00000008ff0c7431 */ /* 0x000fe200000001ff */
[----:B------:R-:W-:-:S04]  /*2830*/  FMNMX.FTZ R0, R14, -3.40282346638528859812e+38, !PT ;  /* 0xff7fffff0e007809 */ /* 0x000fc80007810000 */
[----:B------:R-:W-:-:S07]  /*2840*/  MOV R13, R0 ;  /* 0x00000000000d7202 */ /* 0x000fce0000000f00 */
[----:B------:R-:W-:Y:S05]  /*2850*/  WARPSYNC.COLLECTIVE R15, `(.L_x_2870) ;  /* 0x000000000f087348 */ /* 0x000fea0003c00000 */
[----:B------:R0:W1:Y:S02]  /*2860*/  SHFL.BFLY P6, R14, R13, R12, R11 ;  /* 0x0c00000c0d0e7389 */ /* 0x00006400000c000b */
[----:B01----:R-:W-:Y:S05]  /*2870*/  ENDCOLLECTIVE ;  /* 0x000000000000791b */ /* 0x003fea0003800000 */
.L_x_2870:
[----:B------:R-:W-:Y:S02]  /*2880*/  MOV R12, 0x4 ;  /* 0x00000004000c7802 */ /* 0x000fe40000000f00 */
[----:B------:R-:W-:-:S05]  /*2890*/  FMNMX.FTZ R2, R0, R14, !PT ;  /* 0x0000000e00027209 */ /* 0x000fca0007810000 */
[----:B------:R-:W-:-:S07]  /*28a0*/  IMAD.MOV.U32 R13, RZ, RZ, R2 ;  /* 0x000000ffff0d7224 */ /* 0x000fce00078e0002 */
[----:B------:R-:W-:Y:S05]  /*28b0*/  WARPSYNC.COLLECTIVE R15, `(.L_x_2871) ;  /* 0x000000000f087348 */ /* 0x000fea0003c00000 */
[----:B------:R0:W1:Y:S02]  /*28c0*/  SHFL.BFLY P6, R14, R13, R12, R11 ;  /* 0x0c00000c0d0e7389 */ /* 0x00006400000c000b */
[----:B01----:R-:W-:Y:S05]  /*28d0*/  ENDCOLLECTIVE ;  /* 0x000000000000791b */ /* 0x003fea0003800000 */
.L_x_2871:
[----:B------:R-:W-:Y:S01]  /*28e0*/  HFMA2 R12, -RZ, RZ, 0, 1.1920928955078125e-07 ;  /* 0x00000002ff0c7431 */ /* 0x000fe200000001ff */
[----:B------:R-:W-:-:S04]  /*28f0*/  FMNMX.FTZ R3, R2, R14, !PT ;  /* 0x0000000e02037209 */ /* 0x000fc80007810000 */
[----:B------:R-:W-:-:S07]  /*2900*/  MOV R13, R3 ;  /* 0x00000003000d7202 */ /* 0x000fce0000000f00 */
[----:B------:R-:W-:Y:S05]  /*2910*/  WARPSYNC.COLLECTIVE R15, `(.L_x_2872) ;  /* 0x000000000f087348 */ /* 0x000fea0003c00000 */
[----:B------:R0:W1:Y:S02]  /*2920*/  SHFL.BFLY P6, R14, R13, R12, R11 ;  /* 0x0c00000c0d0e7389 */ /* 0x00006400000c000b */
[----:B01----:R-:W-:Y:S05]  /*2930*/  ENDCOLLECTIVE ;  /* 0x000000000000791b */ /* 0x003fea0003800000 */
.L_x_2872:
[----:B------:R-:W-:Y:S01]  /*2940*/  HFMA2 R12, -RZ, RZ, 0, 5.9604644775390625e-08 ;  /* 0x00000001ff0c7431 */ /* 0x000fe200000001ff */
[----:B------:R-:W-:-:S04]  /*2950*/  FMNMX.FTZ R4, R3, R14, !PT ;  /* 0x0000000e03047209 */ /* 0x000fc80007810000 */
[----:B------:R-:W-:-:S07]  /*2960*/  MOV R13, R4 ;  /* 0x00000004000d7202 */ /* 0x000fce0000000f00 */
[----:B------:R-:W-:Y:S05]  /*2970*/  WARPSYNC.COLLECTIVE R15, `(.L_x_2873) ;  /* 0x000000000f087348 */ /* 0x000fea0003c00000 */
[----:B------:R0:W1:Y:S02]  /*2980*/  SHFL.BFLY P6, R14, R13, R12, R11 ;  /* 0x0c00000c0d0e7389 */ /* 0x00006400000c000b */
[----:B01----:R-:W-:Y:S05]  /*2990*/  ENDCOLLECTIVE ;  /* 0x000000000000791b */ /* 0x003fea0003800000 */
.L_x_2873:
[----:B------:R-:W-:Y:S05]  /*29a0*/  BRA `(.L_x_2874) ;  /* 0xffffffd800a87947 */ /* 0x000fea000383ffff */
.L_x_2875:
        /* <DEDUP_REMOVED lines=13> */
.L_x_27305:


//--------------------- .text._ZN4vllm25paged_attention_v2_kernelIthLi64ELi32ELi128ELNS_18Fp8KVCacheDataTypeE2ELb0ELi512EEEvPfS2_PT_PKS3_PKT0_S9_ifPKiSB_iPKfiiiSD_SD_iiiii --------------------------
	.section	.text._ZN4vllm25paged_attention_v2_kernelIthLi64ELi32ELi128ELNS_18Fp8KVCacheDataTypeE2ELb0ELi512EEEvPfS2_PT_PKS3_PKT0_S9_ifPKiSB_iPKfiiiSD_SD_iiiii,"ax",@progbits
	.align	128
        .global         _ZN4vllm25paged_attention_v2_kernelIthLi64ELi32ELi128ELNS_18Fp8KVCacheDataTypeE2ELb0ELi512EEEvPfS2_PT_PKS3_PKT0_S9_ifPKiSB_iPKfiiiSD_SD_iiiii
        .type           _ZN4vllm25paged_attention_v2_kernelIthLi64ELi32ELi128ELNS_18Fp8KVCacheDataTypeE2ELb0ELi512EEEvPfS2_PT_PKS3_PKT0_S9_ifPKiSB_iPKfiiiSD_SD_iiiii,@function
        .size           _ZN4vllm25paged_attention_v2_kernelIthLi64ELi32ELi128ELNS_18Fp8KVCacheDataTypeE2ELb0ELi512EEEvPfS2_PT_PKS3_PKT0_S9_ifPKiSB_iPKfiiiSD_SD_iiiii,(.L_x_27306 - _ZN4vllm25paged_attention_v2_kernelIthLi64ELi32ELi128ELNS_18Fp8KVCacheDataTypeE2ELb0ELi512EEEvPfS2_PT_PKS3_PKT0_S9_ifPKiSB_iPKfiiiSD_SD_iiiii)
        .other          _ZN4vllm25paged_attention_v2_kernelIthLi64ELi32ELi128ELNS_18Fp8KVCacheDataTypeE2ELb0ELi512EEEvPfS2_PT_PKS3_PKT0_S9_ifPKiSB_iPKfiiiSD_SD_iiiii,@"STO_CUDA_ENTRY STV_DEFAULT"
_ZN4vllm25paged_attention_v2_kernelIthLi64ELi32ELi128ELNS_18Fp8KVCacheDataTypeE2ELb0ELi512EEEvPfS2_PT_PKS3_PKT0_S9_ifPKiSB_iPKfiiiSD_SD_iiiii:
.text._ZN4vllm25paged_attention_v2_kernelIthLi64ELi32ELi128ELNS_18Fp8KVCacheDataTypeE2ELb0ELi512EEEvPfS2_PT_PKS3_PKT0_S9_ifPKiSB_iPKfiiiSD_SD_iiiii:
        /* <DEDUP_REMOVED lines=51> */
.L_x_2877:
[----:B------:R-:W-:Y:S05]  /*0330*/  BSYNC.RECONVERGENT B6 ;  /* 0x0000000000067941 */ /* 0x000fea0003800200 */
.L_x_2876:
        /* <DEDUP_REMOVED lines=17> */
.L_x_2914:
        /* <DEDUP_REMOVED lines=40> */
.L_x_2883:
        /* <DEDUP_REMOVED lines=11> */
.L_x_2882:
[----:B------:R-:W-:Y:S05]  /*0780*/  BSYNC.RECONVERGENT B1 ;  /* 0x0000000000017941 */ /* 0x000fea0003800200 */
.L_x_2881:
        /* <DEDUP_REMOVED lines=13> */
.L_x_2886:
        /* <DEDUP_REMOVED lines=100> */
.L_x_2885:
[----:B------:R-:W-:Y:S05]  /*0ea0*/  BSYNC.RECONVERGENT B1 ;  /* 0x0000000000017941 */ /* 0x000fea0003800200 */
.L_x_2884:
        /* <DEDUP_REMOVED lines=55> */
.L_x_2888:
[----:B------:R-:W-:Y:S05]  /*1220*/  BSYNC.RECONVERGENT B1 ;  /* 0x0000000000017941 */ /* 0x000fea0003800200 */
.L_x_2887:
        /* <DEDUP_REMOVED lines=26> */
.L_x_2880:
[----:B------:R-:W-:Y:S05]  /*13d0*/  BSYNC.RECONVERGENT B0 ;  /* 0x0000000000007941 */ /* 0x000fea0003800200 */
.L_x_2879:
        /* <DEDUP_REMOVED lines=40> */
.L_x_2893:
[----:B------:R-:W1:Y:S01]  /*1660*/  LDS R13, [R4] ;  /* 0x00000000040d7984 */ /* 0x000e620000000800 */
[----:B------:R-:W-:-:S04]  /*1670*/  IADD3 R11, PT, PT, R11, 0x1, RZ ;  /* 0x000000010b0b7810 */ /* 0x000fc80007ffe0ff */
[----:B------:R-:W-:Y:S01]  /*1680*/  ISETP.NE.AND P0, PT, R11, RZ, PT ;  /* 0x000000ff0b00720c */ /* 0x000fe20003f05270 */
[----:B-1----:R-:W-:-:S05]  /*1690*/  FMUL.FTZ R13, R13, R2 ;  /* 0x000000020d0d7220 */ /* 0x002fca0000410000 */
[----:B------:R1:W-:Y:S02]  /*16a0*/  STS [R4], R13 ;  /* 0x0000000d04007388 */ /* 0x0003e40000000800 */
[----:B-1----:R-:W-:-:S05]  /*16b0*/  IADD3 R4, PT, PT, R4, 0x200, RZ ;  /* 0x0000020004047810 */ /* 0x002fca0007ffe0ff */
[----:B------:R-:W-:Y:S05]  /*16c0*/  @P0 BRA `(.L_x_2893) ;  /* 0xfffffffc00e40947 */ /* 0x000fea000383ffff */
.L_x_2892:
[----:B------:R-:W-:Y:S05]  /*16d0*/  BSYNC.RECONVERGENT B1 ;  /* 0x0000000000017941 */ /* 0x000fea0003800200 */
.L_x_2891:
        /* <DEDUP_REMOVED lines=13> */
.L_x_2896:
        /* <DEDUP_REMOVED lines=52> */
.L_x_2895:
[----:B------:R-:W-:Y:S05]  /*1af0*/  BSYNC.RECONVERGENT B1 ;  /* 0x0000000000017941 */ /* 0x000fea0003800200 */
.L_x_2894:
        /* <DEDUP_REMOVED lines=31> */
.L_x_2898:
[----:B------:R-:W-:Y:S05]  /*1cf0*/  BSYNC.RECONVERGENT B1 ;  /* 0x0000000000017941 */ /* 0x000fea0003800200 */
.L_x_2897:
        /* <DEDUP_REMOVED lines=14> */
.L_x_2890:
[----:B------:R-:W-:Y:S05]  /*1de0*/  BSYNC.RECONVERGENT B0 ;  /* 0x0000000000007941 */ /* 0x000fea0003800200 */
.L_x_2889:
        /* <DEDUP_REMOVED lines=27> */
.L_x_2900:
[----:B------:R-:W-:Y:S05]  /*1fa0*/  BSYNC.RECONVERGENT B0 ;  /* 0x0000000000007941 */ /* 0x000fea0003800200 */
.L_x_2899:
        /* <DEDUP_REMOVED lines=27> */
.L_x_2902:
[----:B------:R-:W-:Y:S05]  /*2160*/  BSYNC.RECONVERGENT B0 ;  /* 0x0000000000007941 */ /* 0x000fea0003800200 */
.L_x_2901:
        /* <DEDUP_REMOVED lines=20> */
.L_x_2904:
[----:B------:R-:W-:Y:S05]  /*22b0*/  BSYNC.RECONVERGENT B0 ;  /* 0x0000000000007941 */ /* 0x000fea0003800200 */
.L_x_2903:
        /* <DEDUP_REMOVED lines=12> */
.L_x_2906:
[----:B------:R-:W-:Y:S05]  /*2380*/  BSYNC.RECONVERGENT B0 ;  /* 0x0000000000007941 */ /* 0x000fea0003800200 */
.L_x_2905:
        /* <DEDUP_REMOVED lines=19> */
.L_x_2908:
[----:B------:R-:W-:Y:S05]  /*24c0*/  BSYNC.RECONVERGENT B0 ;  /* 0x0000000000007941 */ /* 0x000fea0003800200 */
.L_x_2907:
        /* <DEDUP_REMOVED lines=11> */
[----:B------:R-:W-:Y:S02]  /*2580*/  F2FP.F16.F32.PACK_AB R8, R8, R13 ;  /* 0x0000000d0808723e */ /* 0x000fe400000000ff */
[----:B------:R-:W-:Y:S02]  /*2590*/  F2FP.F16.F32.PACK_AB R6, R6, R11 ;  /* 0x0000000b0606723e */ /* 0x000fe400000000ff */
        /* <DEDUP_REMOVED lines=18> */
.L_x_2878:
[----:B------:R-:W-:Y:S02]  /*26c0*/  HFMA2 R12, -RZ, RZ, 0, 9.5367431640625e-07 ;  /* 0x00000010ff0c7431 */ /* 0x000fe400000001ff */
[----:B------:R-:W-:Y:S01]  /*26d0*/  IMAD.MOV.U32 R11, RZ, RZ, 0x1f ;  /* 0x0000001fff0b7424 */ /* 0x000fe200078e00ff */
[----:B------:R-:W-:-:S07]  /*26e0*/  MOV R15, 0xffffffff ;  /* 0xffffffff000f7802 */ /* 0x000fce0000000f00 */
[----:B------:R-:W-:Y:S05]  /*26f0*/  WARPSYNC.COLLECTIVE R15, `(.L_x_2909) ;  /* 0x000000000f087348 */ /* 0x000fea0003c00000 */
[----:B------:R0:W1:Y:S02]  /*2700*/  SHFL.BFLY P6, R14, R13, R12, R11 ;  /* 0x0c00000c0d0e7389 */ /* 0x00006400000c000b */
[----:B01----:R-:W-:Y:S05]  /*2710*/  ENDCOLLECTIVE ;  /* 0x000000000000791b */ /* 0x003fea0003800000 */
.L_x_2909:
[----:B------:R-:W-:Y:S01]  /*2720*/  HFMA2 R12, -RZ, RZ, 0, 4.76837158203125e-07 ;  /* 0x00000008ff0c7431 */ /* 0x000fe200000001ff */
[----:B------:R-:W-:-:S04]  /*2730*/  FMNMX.FTZ R0, R14, -3.40282346638528859812e+38, !PT ;  /* 0xff7fffff0e007809 */ /* 0x000fc80007810000 */
[----:B------:R-:W-:-:S07]  /*2740*/  MOV R13, R0 ;  /* 0x00000000000d7202 */ /* 0x000fce0000000f00 */
[----:B------:R-:W-:Y:S05]  /*2750*/  WARPSYNC.COLLECTIVE R15, `(.L_x_2910) ;  /* 0x000000000f087348 */ /* 0x000fea0003c00000 */
[----:B------:R0:W1:Y:S02]  /*2760*/  SHFL.BFLY P6, R14, R13, R12, R11 ;  /* 0x0c00000c0d0e7389 */ /* 0x00006400000c000b */
[----:B01----:R-:W-:Y:S05]  /*2770*/  ENDCOLLECTIVE ;  /* 0x000000000000791b */ /* 0x003fea0003800000 */
.L_x_2910:
[----:B------:R-:W-:Y:S01]  /*2780*/  IMAD.MOV.U32 R12, RZ, RZ, 0x4 ;  /* 0x00000004ff0c7424 */ /* 0x000fe200078e00ff */
[----:B------:R-:W-:-:S04]  /*2790*/  FMNMX.FTZ R2, R0, R14, !PT ;  /* 0x0000000e00027209 */ /* 0x000fc80007810000 */
[----:B------:R-:W-:-:S07]  /*27a0*/  MOV R13, R2 ;  /* 0x00000002000d7202 */ /* 0x000fce0000000f00 */
[----:B------:R-:W-:Y:S05]  /*27b0*/  WARPSYNC.COLLECTIVE R15, `(.L_x_2911) ;  /* 0x000000000f087348 */ /* 0x000fea0003c00000 */
[----:B------:R0:W1:Y:S02]  /*27c0*/  SHFL.BFLY P6, R14, R13, R12, R11 ;  /* 0x0c00000c0d0e7389 */ /* 0x00006400000c000b */
[----:B01----:R-:W-:Y:S05]  /*27d0*/  ENDCOLLECTIVE ;  /* 0x000000000000791b */ /* 0x003fea0003800000 */
.L_x_2911:
[----:B------:R-:W-:Y:S01]  /*27e0*/  HFMA2 R12, -RZ, RZ, 0, 1.1920928955078125e-07 ;  /* 0x00000002ff0c7431 */ /* 0x000fe200000001ff */
[----:B------:R-:W-:-:S04]  /*27f0*/  FMNMX.FTZ R3, R2, R14, !PT ;  /* 0x0000000e02037209 */ /* 0x000fc80007810000 */
[----:B------:R-:W-:-:S07]  /*2800*/  MOV R13, R3 ;  /* 0x00000003000d7202 */ /* 0x000fce0000000f00 */
[----:B------:R-:W-:Y:S05]  /*2810*/  WARPSYNC.COLLECTIVE R15, `(.L_x_2912) ;  /* 0x000000000f087348 */ /* 0x000fea0003c00000 */
[----:B------:R0:W1:Y:S02]  /*2820*/  SHFL.BFLY P6, R14, R13, R12, R11 ;  /* 0x0c00000c0d0e7389 */ /* 0x00006400000c000b */
[----:B01----:R-:W-:Y:S05]  /*2830*/  ENDCOLLECTIVE ;  /* 0x000000000000791b */ /* 0x003fea0003800000 */
.L_x_2912:
[----:B------:R-:W-:Y:S01]  /*2840*/  HFMA2 R12, -RZ, RZ, 0, 5.9604644775390625e-08 ;  /* 0x00000001ff0c7431 */ /* 0x000fe200000001ff */
[----:B------:R-:W-:-:S04]  /*2850*/  FMNMX.FTZ R4, R3, R14, !PT ;  /* 0x0000000e03047209 */ /* 0x000fc80007810000 */
[----:B------:R-:W-:-:S07]  /*2860*/  MOV R13, R4 ;  /* 0x00000004000d7202 */ /* 0x000fce0000000f00 */
[----:B------:R-:W-:Y:S05]  /*2870*/  WARPSYNC.COLLECTIVE R15, `(.L_x_2913) ;  /* 0x000000000f087348 */ /* 0x000fea0003c00000 */
[----:B------:R0:W1:Y:S02]  /*2880*/  SHFL.BFLY P6, R14, R13, R12, R11 ;  /* 0x0c00000c0d0e7389 */ /* 0x00006400000c000b */
[----:B01----:R-:W-:Y:S05]  /*2890*/  ENDCOLLECTIVE ;  /* 0x000000000000791b */ /* 0x003fea0003800000 */
.L_x_2913:
[----:B------:R-:W-:Y:S05]  /*28a0*/  BRA `(.L_x_2914) ;  /* 0xffffffd800e87947 */ /* 0x000fea000383ffff */
.L_x_2915:
        /* <DEDUP_REMOVED lines=13> */
.L_x_27306:


//--------------------- .text._ZN4vllm25paged_attention_v2_kernelIthLi32ELi32ELi128ELNS_18Fp8KVCacheDataTypeE2ELb0ELi512EEEvPfS2_PT_PKS3_PKT0_S9_ifPKiSB_iPKfiiiSD_SD_iiiii --------------------------
	.section	.text._ZN4vllm25paged_attention_v2_kernelIthLi32ELi32ELi128ELNS_18Fp8KVCacheDataTypeE2ELb0ELi512EEEvPfS2_PT_PKS3_PKT0_S9_ifPKiSB_iPKfiiiSD_SD_iiiii,"ax",@progbits
	.align	128
        .global         _ZN4vllm25paged_attention_v2_kernelIthLi32ELi32ELi128ELNS_18Fp8KVCacheDataTypeE2ELb0ELi512EEEvPfS2_PT_PKS3_PKT0_S9_ifPKiSB_iPKfiiiSD_SD_iiiii
        .type           _ZN4vllm25paged_attention_v2_kernelIthLi32ELi32ELi128ELNS_18Fp8KVCacheDataTypeE2ELb0ELi512EEEvPfS2_PT_PKS3_PKT0_S9_ifPKiSB_iPKfiiiSD_SD_iiiii,@function
        .size           _ZN4vllm25paged_attention_v2_kernelIthLi32ELi32ELi128ELNS_18Fp8KVCacheDataTypeE2ELb0ELi512EEEvPfS2_PT_PKS3_PKT0_S9_ifPKiSB_iPKfiiiSD_SD_iiiii,(.L_x_27307 - _ZN4vllm25paged_attention_v2_kernelIthLi32ELi32ELi128ELNS_18Fp8KVCacheDataTypeE2ELb0ELi512EEEvPfS2_PT_PKS3_PKT0_S9_ifPKiSB_iPKfiiiSD_SD_iiiii)
        .other          _ZN4vllm25paged_attention_v2_kernelIthLi32ELi32ELi128ELNS_18Fp8KVCacheDataTypeE2ELb0ELi512EEEvPfS2_PT_PKS3_PKT0_S9_ifPKiSB_iPKfiiiSD_SD_iiiii,@"STO_CUDA_ENTRY STV_DEFAULT"
_ZN4vllm25paged_attention_v2_kernelIthLi32ELi32ELi128ELNS_18Fp8KVCacheDataTypeE2ELb0ELi512EEEvPfS2_PT_PKS3_PKT0_S9_ifPKiSB_iPKfiiiSD_SD_iiiii:
.text._ZN4vllm25paged_attention_v2_kernelIthLi32ELi32ELi128ELNS_18Fp8KVCacheDataTypeE2ELb0ELi512EEEvPfS2_PT_PKS3_PKT0_S9_ifPKiSB_iPKfiiiSD_SD_iiiii:
        /* <DEDUP_REMOVED lines=51> */
.L_x_2917:
[----:B------:R-:W-:Y:S05]  /*0330*/  BSYNC.RECONVERGENT B6 ;  /* 0x0000000000067941 */ /* 0x000fea0003800200 */
.L_x_2916:
        /* <DEDUP_REMOVED lines=17> */
.L_x_2946:
        /* <DEDUP_REMOVED lines=40> */
.L_x_2923:
        /* <DEDUP_REMOVED lines=11> */
.L_x_2922:
[----:B------:R-:W-:Y:S05]  /*0780*/  BSYNC.RECONVERGENT B1 ;  /* 0x0000000000017941 */ /* 0x000fea0003800200 */
.L_x_2921:
        /* <DEDUP_REMOVED lines=13> */
.L_x_2926:
        /* <DEDUP_REMOVED lines=100> */
.L_x_2925:
[----:B------:R-:W-:Y:S05]  /*0ea0*/  BSYNC.RECONVERGENT B1 ;  /* 0x0000000000017941 */ /* 0x000fea0003800200 */
.L_x_2924:
        /* <DEDUP_REMOVED lines=55> */
.L_x_2928:
[----:B------:R-:W-:Y:S05]  /*1220*/  BSYNC.RECONVERGENT B1 ;  /* 0x0000000000017941 */ /* 0x000fea0003800200 */
.L_x_2927:
        /* <DEDUP_REMOVED lines=26> */
.L_x_2920:
[----:B------:R-:W-:Y:S05]  /*13d0*/  BSYNC.RECONVERGENT B0 ;  /* 0x0000000000007941 */ /* 0x000fea0003800200 */
.L_x_2919:
        /* <DEDUP_REMOVED lines=40> */
.L_x_2933:
[----:B------:R-:W1:Y:S01]  /*1660*/  LDS R11, [R4] ;  /* 0x00000000040b7984 */ /* 0x000e620000000800 */
[----:B------:R-:W-:-:S04]  /*1670*/  IADD3 R10, PT, PT, R10, 0x1, RZ ;  /* 0x000000010a0a7810 */ /* 0x000fc80007ffe0ff */
[----:B------:R-:W-:Y:S01]  /*1680*/  ISETP.NE.AND P0, PT, R10, RZ, PT ;  /* 0x000000ff0a00720c */ /* 0x000fe20003f05270 */
[----:B-1----:R-:W-:-:S05]  /*1690*/  FMUL.FTZ R11, R11, R2 ;  /* 0x000000020b0b7220 */ /* 0x002fca0000410000 */
[----:B------:R1:W-:Y:S02]  /*16a0*/  STS [R4], R11 ;  /* 0x0000000b04007388 */ /* 0x0003e40000000800 */
[----:B-1----:R-:W-:-:S05]  /*16b0*/  IADD3 R4, PT, PT, R4, 0x200, RZ ;  /* 0x0000020004047810 */ /* 0x002fca0007ffe0ff */
[----:B------:R-:W-:Y:S05]  /*16c0*/  @P0 BRA `(.L_x_2933) ;  /* 0xfffffffc00e40947 */ /* 0x000fea000383ffff */
.L_x_2932:
[----:B------:R-:W-:Y:S05]  /*16d0*/  BSYNC.RECONVERGENT B1 ;  /* 0x0000000000017941 */ /* 0x000fea0003800200 */
.L_x_2931:
        /* <DEDUP_REMOVED lines=13> */
.L_x_2936:
        /* <DEDUP_REMOVED lines=52> */
.L_x_2935:
[----:B------:R-:W-:Y:S05]  /*1af0*/  BSYNC.RECONVERGENT B1 ;  /* 0x0000000000017941 */ /* 0x000fea0003800200 */
.L_x_2934:
        /* <DEDUP_REMOVED lines=31> */
.L_x_2938:
[----:B------:R-:W-:Y:S05]  /*1cf0*/  BSYNC.RECONVERGENT B1 ;  /* 0x0000000000017941 */ /* 0x000fea0003800200 */
.L_x_2937:
        /* <DEDUP_REMOVED lines=14> */
.L_x_2930:
[----:B------:R-:W-:Y:S05]  /*1de0*/  BSYNC.RECONVERGENT B0 ;  /* 0x0000000000007941 */ /* 0x000fea0003800200 */
.L_x_2929:
        /* <DEDUP_REMOVED lines=29> */
.L_x_2940:
[----:B------:R-:W-:Y:S05]  /*1fc0*/  BSYNC.RECONVERGENT B0 ;  /* 0x0000000000007941 */ /* 0x000fea0003800200 */
.L_x_2939:
        /* <DEDUP_REMOVED lines=47> */
[----:B------:R-:W-:Y:S02]  /*22c0*/  F2FP.F16.F32.PACK_AB R0, R3, R0 ;  /* 0x000000000300723e */ /* 0x000fe400000000ff */
[----:B------:R-:W-:-:S02]  /*22d0*/  MOV R2, UR6 ;  /* 0x0000000600027c02 */ /* 0x000fc40008000f00 */
[----:B------:R-:W-:Y:S02]  /*22e0*/  F2FP.F16.F32.PACK_AB R4, R7, R4 ;  /* 0x000000040704723e */ /* 0x000fe400000000ff */
        /* <DEDUP_REMOVED lines=11> */
.L_x_2918:
[----:B------:R-:W-:Y:S01]  /*23a0*/  MOV R12, 0x10 ;  /* 0x00000010000c7802 */ /* 0x000fe20000000f00 */
[----:B------:R-:W-:Y:S01]  /*23b0*/  IMAD.MOV.U32 R11, RZ, RZ, 0x1f ;  /* 0x0000001fff0b7424 */ /* 0x000fe200078e00ff */
[----:B------:R-:W-:-:S07]  /*23c0*/  MOV R15, 0xffffffff ;  /* 0xffffffff000f7802 */ /* 0x000fce0000000f00 */
[----:B------:R-:W-:Y:S05]  /*23d0*/  WARPSYNC.COLLECTIVE R15, `(.L_x_2941) ;  /* 0x000000000f087348 */ /* 0x000fea0003c00000 */
[----:B------:R0:W1:Y:S02]  /*23e0*/  SHFL.BFLY P6, R14, R13, R12, R11 ;  /* 0x0c00000c0d0e7389 */ /* 0x00006400000c000b */
[----:B01----:R-:W-:Y:S05]  /*23f0*/  ENDCOLLECTIVE ;  /* 0x000000000000791b */ /* 0x003fea0003800000 */
.L_x_2941:
[----:B------:R-:W-:Y:S01]  /*2400*/  HFMA2 R12, -RZ, RZ, 0, 4.76837158203125e-07 ;  /* 0x00000008ff0c7431 */ /* 0x000fe200000001ff */
[----:B------:R-:W-:-:S04]  /*2410*/  FMNMX.FTZ R0, R14, -3.40282346638528859812e+38, !PT ;  /* 0xff7fffff0e007809 */ /* 0x000fc80007810000 */
[----:B------:R-:W-:-:S07]  /*2420*/  MOV R13, R0 ;  /* 0x00000000000d7202 */ /* 0x000fce0000000f00 */
[----:B------:R-:W-:Y:S05]  /*2430*/  WARPSYNC.COLLECTIVE R15, `(.L_x_2942) ;  /* 0x000000000f087348 */ /* 0x000fea0003c00000 */
[----:B------:R0:W1:Y:S02]  /*2440*/  SHFL.BFLY P6, R14, R13, R12, R11 ;  /* 0x0c00000c0d0e7389 */ /* 0x00006400000c000b */
[----:B01----:R-:W-:Y:S05]  /*2450*/  ENDCOLLECTIVE ;  /* 0x000000000000791b */ /* 0x003fea0003800000 */
.L_x_2942:
[----:B------:R-:W-:Y:S01]  /*2460*/  IMAD.MOV.U32 R12, RZ, RZ, 0x4 ;  /* 0x00000004ff0c7424 */ /* 0x000fe200078e00ff */
[----:B------:R-:W-:-:S04]  /*2470*/  FMNMX.FTZ R2, R0, R14, !PT ;  /* 0x0000000e00027209 */ /* 0x000fc80007810000 */
[----:B------:R-:W-:-:S07]  /*2480*/  MOV R13, R2 ;  /* 0x00000002000d7202 */ /* 0x000fce0000000f00 */
[----:B------:R-:W-:Y:S05]  /*2490*/  WARPSYNC.COLLECTIVE R15, `(.L_x_2943) ;  /* 0x000000000f087348 */ /* 0x000fea0003c00000 */
[----:B------:R0:W1:Y:S02]  /*24a0*/  SHFL.BFLY P6, R14, R13, R12, R11 ;  /* 0x0c00000c0d0e7389 */ /* 0x00006400000c000b */
[----:B01----:R-:W-:Y:S05]  /*24b0*/  ENDCOLLECTIVE ;  /* 0x000000000000791b */ /* 0x003fea0003800000 */
.L_x_2943:
[----:B------:R-:W-:Y:S01]  /*24c0*/  HFMA2 R12, -RZ, RZ, 0, 1.1920928955078125e-07 ;  /* 0x00000002ff0c7431 */ /* 0x000fe200000001ff */
[----:B------:R-:W-:-:S04]  /*24d0*/  FMNMX.FTZ R3, R2, R14, !PT ;  /* 0x0000000e02037209 */ /* 0x000fc80007810000 */
[----:B------:R-:W-:-:S07]  /*24e0*/  MOV R13, R3 ;  /* 0x00000003000d7202 */ /* 0x000fce0000000f00 */
[----:B------:R-:W-:Y:S05]  /*24f0*/  WARPSYNC.COLLECTIVE R15, `(.L_x_2944) ;  /* 0x000000000f087348 */ /* 0x000fea0003c00000 */
[----:B------:R0:W1:Y:S02]  /*2500*/  SHFL.BFLY P6, R14, R13, R12, R11 ;  /* 0x0c00000c0d0e7389 */ /* 0x00006400000c000b */
[----:B01----:R-:W-:Y:S05]  /*2510*/  ENDCOLLECTIVE ;  /* 0x000000000000791b */ /* 0x003fea0003800000 */
.L_x_2944:
[----:B------:R-:W-:Y:S01]  /*2520*/  HFMA2 R12, -RZ, RZ, 0, 5.9604644775390625e-08 ;  /* 0x00000001ff0c7431 */ /* 0x000fe200000001ff */
[----:B------:R-:W-:-:S04]  /*2530*/  FMNMX.FTZ R4, R3, R14, !PT ;  /* 0x0000000e03047209 */ /* 0x000fc80007810000 */
[----:B------:R-:W-:-:S07]  /*2540*/  MOV R13, R4 ;  /* 0x00000004000d7202 */ /* 0x000fce0000000f00 */
[----:B------:R-:W-:Y:S05]  /*2550*/  WARPSYNC.COLLECTIVE R15, `(.L_x_2945) ;  /* 0x000000000f087348 */ /* 0x000fea0003c00000 */
[----:B------:R0:W1:Y:S02]  /*2560*/  SHFL.BFLY P6, R14, R13, R12, R11 ;  /* 0x0c00000c0d0e7389 */ /* 0x00006400000c000b */
[----:B01----:R-:W-:Y:S05]  /*2570*/  ENDCOLLECTIVE ;  /* 0x000000000000791b */ /* 0x003fea0003800000 */
.L_x_2945:
[----:B------:R-:W-:Y:S05]  /*2580*/  BRA `(.L_x_2946) ;  /* 0xffffffdc00b07947 */ /* 0x000fea000383ffff */
.L_x_2947:
        /* <DEDUP_REMOVED lines=15> */
.L_x_27307:


//--------------------- .text._ZN4vllm25paged_attention_v2_kernelIthLi256ELi32ELi128ELNS_18Fp8KVCacheDataTypeE2ELb1ELi512EEEvPfS2_PT_PKS3_PKT0_S9_ifPKiSB_iPKfiiiSD_SD_iiiii --------------------------
	.section	.text._ZN4vllm25paged_attention_v2_kernelIthLi256ELi32ELi128ELNS_18Fp8KVCacheDataTypeE2ELb1ELi512EEEvPfS2_PT_PKS3_PKT0_S9_ifPKiSB_iPKfiiiSD_SD_iiiii,"ax",@progbits
	.align	128
        .global         _ZN4vllm25paged_attention_v2_kernelIthLi256ELi32ELi128ELNS_18Fp8KVCacheDataTypeE2ELb1ELi512EEEvPfS2_PT_PKS3_PKT0_S9_ifPKiSB_iPKfiiiSD_SD_iiiii
        .type           _ZN4vllm25paged_attention_v2_kernelIthLi256ELi32ELi128ELNS_18Fp8KVCacheDataTypeE2ELb1ELi512EEEvPfS2_PT_PKS3_PKT0_S9_ifPKiSB_iPKfiiiSD_SD_iiiii,@function
        .size           _ZN4vllm25paged_attention_v2_kernelIthLi256ELi32ELi128ELNS_18Fp8KVCacheDataTypeE2ELb1ELi512EEEvPfS2_PT_PKS3_PKT0_S9_ifPKiSB_iPKfiiiSD_SD_iiiii,(.L_x_27308 - _ZN4vllm25paged_attention_v2_kernelIthLi256ELi32ELi128ELNS_18Fp8KVCacheDataTypeE2ELb1ELi512EEEvPfS2_PT_PKS3_PKT0_S9_ifPKiSB_iPKfiiiSD_SD_iiiii)
        .other          _ZN4vllm25paged_attention_v2_kernelIthLi256ELi32ELi128ELNS_18Fp8KVCacheDataTypeE2ELb1ELi512EEEvPfS2_PT_PKS3_PKT0_S9_ifPKiSB_iPKfiiiSD_SD_iiiii,@"STO_CUDA_ENTRY STV_DEFAULT"
_ZN4vllm25paged_attention_v2_kernelIthLi256ELi32ELi128ELNS_18Fp8KVCacheDataTypeE2ELb1ELi512EEEvPfS2_PT_PKS3_PKT0_S9_ifPKiSB_iPKfiiiSD_SD_iiiii:
.text._ZN4vllm25paged_attention_v2_kernelIthLi256ELi32ELi128ELNS_18Fp8KVCacheDataTypeE2ELb1ELi512EEEvPfS2_PT_PKS3_PKT0_S9_ifPKiSB_iPKfiiiSD_SD_iiiii:
        /* <DEDUP_REMOVED lines=116> */
.L_x_2948:
        /* <DEDUP_REMOVED lines=27> */
.L_x_2952:
        /* <DEDUP_REMOVED lines=37> */
.L_x_2950:
[----:B------:R-:W-:Y:S05]  /*0b40*/  BSYNC.RECONVERGENT B6 ;  /* 0x0000000000067941 */ /* 0x000fea0003800200 */
.L_x_2949:
        /* <DEDUP_REMOVED lines=12> */
.L_x_2995:
        /* <DEDUP_REMOVED lines=40> */
.L_x_2958:
        /* <DEDUP_REMOVED lines=11> */
.L_x_2957:
[----:B------:R-:W-:Y:S05]  /*0f40*/  BSYNC.RECONVERGENT B1 ;  /* 0x0000000000017941 */ /* 0x000fea0003800200 */
.L_x_2956:
        /* <DEDUP_REMOVED lines=12> */
.L_x_2961:
        /* <DEDUP_REMOVED lines=100> */
.L_x_2960:
[----:B------:R-:W-:Y:S05]  /*1650*/  BSYNC.RECONVERGENT B1 ;  /* 0x0000000000017941 */ /* 0x000fea0003800200 */
.L_x_2959:
        /* <DEDUP_REMOVED lines=55> */
.L_x_2963:
[----:B------:R-:W-:Y:S05]  /*19d0*/  BSYNC.RECONVERGENT B1 ;  /* 0x0000000000017941 */ /* 0x000fea0003800200 */
.L_x_2962:
        /* <DEDUP_REMOVED lines=26> */
.L_x_2955:
[----:B------:R-:W-:Y:S05]  /*1b80*/  BSYNC.RECONVERGENT B0 ;  /* 0x0000000000007941 */ /* 0x000fea0003800200 */
.L_x_2954:
        /* <DEDUP_REMOVED lines=27> */
[----:B------:R-:W-:Y:S02]  /*1d40*/  ISETP.GE.U32.AND P1, PT, R10, 0x180, PT ;  /* 0x000001800a00780c */ /* 0x000fe40003f26070 */
[----:B------:R-:W-:-:S03]  /*1d50*/  MOV R10, R30 ;  /* 0x0000001e000a7202 */ /* 0x000fc60000000f00 */
[----:B------:R-:W1:Y:S06]  /*1d60*/  MUFU.RCP R4, R4 ;  /* 0x0000000400047308 */ /* 0x000e6c0000001000 */
[----:B------:R-:W-:Y:S05]  /*1d70*/  @!P0 BRA `(.L_x_2967) ;  /* 0x0000000000408947 */ /* 0x000fea0003800000 */
[----:B------:R-:W-:Y:S01]  /*1d80*/  LEA.HI R19, R19, 0x1, RZ, 0x19 ;  /* 0x0000000113137811 */ /* 0x000fe200078fc8ff */
[----:B------:R-:W-:-:S03]  /*1d90*/  VIADD R11, R3, 0x20 ;  /* 0x00000020030b7836 */ /* 0x000fc60000000000 */
[C---:B------:R-:W-:Y:S02]  /*1da0*/  SHF.L.U32 R10, R19.reuse, 0x7, RZ ;  /* 0x00000007130a7819 */ /* 0x040fe400000006ff */
[----:B------:R-:W-:Y:S02]  /*1db0*/  LEA R13, R0, R11, 0x18 ;  /* 0x0000000b000d7211 */ /* 0x000fe400078ec0ff */
[----:B------:R-:W-:Y:S02]  /*1dc0*/  LOP3.LUT R14, R19, 0x3, RZ, 0xc0, !PT ;  /* 0x00000003130e7812 */ /* 0x000fe400078ec0ff */
[----:B------:R-:W-:Y:S01]  /*1dd0*/  LOP3.LUT R11, R10, 0x180, RZ, 0xc0, !PT ;  /* 0x000001800a0b7812 */ /* 0x000fe200078ec0ff */
[----:B------:R-:W-:Y:S01]  /*1de0*/  IMAD R13, R30, 0x4, R13 ;  /* 0x000000041e0d7824 */ /* 0x000fe200078e020d */
[----:B------:R-:W-:Y:S02]  /*1df0*/  IADD3 R14, PT, PT, -R14, RZ, RZ ;  /* 0x000000ff0e0e7210 */ /* 0x000fe40007ffe1ff */
[----:B------:R-:W-:-:S07]  /*1e00*/  IADD3 R10, PT, PT, R11, R30, RZ ;  /* 0x0000001e0b0a7210 */ /* 0x000fce0007ffe0ff */
.L_x_2968:
[----:B------:R-:W1:Y:S01]  /*1e10*/  LDS R11, [R13] ;  /* 0x000000000d0b7984 */ /* 0x000e620000000800 */
[----:B------:R-:W-:-:S04]  /*1e20*/  IADD3 R14, PT, PT, R14, 0x1, RZ ;  /* 0x000000010e0e7810 */ /* 0x000fc80007ffe0ff */
[----:B------:R-:W-:Y:S01]  /*1e30*/  ISETP.NE.AND P0, PT, R14, RZ, PT ;  /* 0x000000ff0e00720c */ /* 0x000fe20003f05270 */
[----:B-1----:R-:W-:-:S05]  /*1e40*/  FMUL.FTZ R16, R11, R4 ;  /* 0x000000040b107220 */ /* 0x002fca0000410000 */
[----:B------:R1:W-:Y:S02]  /*1e50*/  STS [R13], R16 ;  /* 0x000000100d007388 */ /* 0x0003e40000000800 */
[----:B-1----:R-:W-:-:S05]  /*1e60*/  VIADD R13, R13, 0x200 ;  /* 0x000002000d0d7836 */ /* 0x002fca0000000000 */
[----:B------:R-:W-:Y:S05]  /*1e70*/  @P0 BRA `(.L_x_2968) ;  /* 0xfffffffc00e40947 */ /* 0x000fea000383ffff */
.L_x_2967:
[----:B------:R-:W-:Y:S05]  /*1e80*/  BSYNC.RECONVERGENT B1 ;  /* 0x0000000000017941 */ /* 0x000fea0003800200 */
.L_x_2966:
        /* <DEDUP_REMOVED lines=12> */
.L_x_2971:
        /* <DEDUP_REMOVED lines=52> */
.L_x_2970:
[----:B------:R-:W-:Y:S05]  /*2290*/  BSYNC.RECONVERGENT B1 ;  /* 0x0000000000017941 */ /* 0x000fea0003800200 */
.L_x_2969:
        /* <DEDUP_REMOVED lines=31> */
.L_x_2973:
[----:B------:R-:W-:Y:S05]  /*2490*/  BSYNC.RECONVERGENT B1 ;  /* 0x0000000000017941 */ /* 0x000fea0003800200 */
.L_x_2972:
        /* <DEDUP_REMOVED lines=14> */
.L_x_2965:
[----:B------:R-:W-:Y:S05]  /*2580*/  BSYNC.RECONVERGENT B0 ;  /* 0x0000000000007941 */ /* 0x000fea0003800200 */
.L_x_2964:
        /* <DEDUP_REMOVED lines=19> */
.L_x_2975:
[----:B------:R-:W-:Y:S05]  /*26c0*/  BSYNC.RECONVERGENT B0 ;  /* 0x0000000000007941 */ /* 0x000fea0003800200 */
.L_x_2974:
        /* <DEDUP_REMOVED lines=27> */
.L_x_2979:
        /* <DEDUP_REMOVED lines=34> */
.L_x_2978:
        /* <DEDUP_REMOVED lines=16> */
.L_x_2977:
[----:B------:R-:W-:Y:S05]  /*2ba0*/  BSYNC.RECONVERGENT B6 ;  /* 0x0000000000067941 */ /* 0x000fea0003800200 */
.L_x_2976:
        /* <DEDUP_REMOVED lines=126> */
.L_x_3060:
        /* <DEDUP_REMOVED lines=54> */
.L_x_2982:
[----:B------:R-:W-:Y:S05]  /*36f0*/  BSYNC.RECONVERGENT B0 ;  /* 0x0000000000007941 */ /* 0x000fea0003800200 */
.L_x_2981:
        /* <DEDUP_REMOVED lines=74> */
.L_x_2984:
[----:B------:R-:W-:Y:S05]  /*3ba0*/  BSYNC.RECONVERGENT B0 ;  /* 0x0000000000007941 */ /* 0x000fea0003800200 */
.L_x_2983:
        /* <DEDUP_REMOVED lines=40> */
.L_x_2986:
[----:B------:R-:W-:Y:S05]  /*3e30*/  BSYNC.RECONVERGENT B0 ;  /* 0x0000000000007941 */ /* 0x000fea0003800200 */
.L_x_2985:
        /* <DEDUP_REMOVED lines=73> */
.L_x_2988:
[----:B------:R-:W-:Y:S05]  /*42d0*/  BSYNC.RECONVERGENT B0 ;  /* 0x0000000000007941 */ /* 0x000fea0003800200 */
.L_x_2987:
        /* <DEDUP_REMOVED lines=10> */
[----:B------:R-:W-:Y:S02]  /*4380*/  F2FP.F16.F32.PACK_AB R46, R46, R47 ;  /* 0x0000002f2e2e723e */ /* 0x000fe400000000ff */
[----:B------:R-:W-:Y:S02]  /*4390*/  F2FP.F16.F32.PACK_AB R20, R20, R22 ;  /* 0x000000161414723e */ /* 0x000fe400000000ff */
[----:B------:R-:W-:Y:S02]  /*43a0*/  PRMT R11, R46, 0x7632, R11 ;  /* 0x000076322e0b7816 */ /* 0x000fe4000000000b */
[----:B------:R-:W-:-:S02]  /*43b0*/  IADD3 R5, P0, P1, R30, UR5, R5 ;  /* 0x000000051e057c10 */ /* 0x000fc4000f91e005 */
[----:B------:R-:W-:Y:S02]  /*43c0*/  F2FP.F16.F32.PACK_AB R6, R7, R6 ;  /* 0x000000060706723e */ /* 0x000fe400000000ff */
[----:B------:R-:W-:Y:S02]  /*43d0*/  IADD3.X R12, PT, PT, RZ, RZ, RZ, P0, P1 ;  /* 0x000000ffff0c7210 */ /* 0x000fe400007e24ff */
[----:B------:R-:W-:Y:S02]  /*43e0*/  F2FP.F16.F32.PACK_AB R28, R28, R33 ;  /* 0x000000211c1c723e */ /* 0x000fe400000000ff */
[C---:B--2---:R-:W-:Y:S02]  /*43f0*/  LEA R4, P0, R5.reuse, UR6, 0x1 ;  /* 0x0000000605047c11 */ /* 0x044fe4000f8008ff */
[----:B------:R-:W-:Y:S02]  /*4400*/  F2FP.F16.F32.PACK_AB R16, R16, R18 ;  /* 0x000000121010723e */ /* 0x000fe400000000ff */
[----:B------:R-:W-:-:S02]  /*4410*/  LEA.HI.X R5, R5, UR7, R12, 0x1, P0 ;  /* 0x0000000705057c11 */ /* 0x000fc400080f0c0c */
[----:B------:R-:W-:Y:S02]  /*4420*/  F2FP.F16.F32.PACK_AB R34, R34, R45 ;  /* 0x0000002d2222723e */ /* 0x000fe400000000ff */
[----:B------:R-:W-:Y:S01]  /*4430*/  PRMT R12, R28, 0x7632, R12 ;  /* 0x000076321c0c7816 */ /* 0x000fe2000000000c */
[----:B------:R0:W-:Y:S01]  /*4440*/  STG.E.U16 desc[UR36][R4.64+0x10], R11 ;  /* 0x0000100b04007986 */ /* 0x0001e2000c101524 */
[----:B------:R-:W-:Y:S02]  /*4450*/  F2FP.F16.F32.PACK_AB R9, R9, R10 ;  /* 0x0000000a0909723e */ /* 0x000fe400000000ff */
[----:B------:R-:W-:Y:S01]  /*4460*/  F2FP.F16.F32.PACK_AB R2, R35, R2 ;  /* 0x000000022302723e */ /* 0x000fe200000000ff */
[----:B------:R1:W-:Y:S01]  /*4470*/  STG.E.U16 desc[UR36][R4.64+0xc0], R6 ;  /* 0x0000c00604007986 */ /* 0x0003e2000c101524 */
[----:B------:R-:W-:Y:S02]  /*4480*/  PRMT R7, R6, 0x7632, R7 ;  /* 0x0000763206077816 */ /* 0x000fe40000000007 */
[----:B------:R-:W-:Y:S01]  /*4490*/  PRMT R10, R16, 0x7632, R10 ;  /* 0x00007632100a7816 */ /* 0x000fe2000000000a */
[----:B------:R2:W-:Y:S01]  /*44a0*/  STG.E.U16 desc[UR36][R4.64+0x30], R12 ;  /* 0x0000300c04007986 */ /* 0x0005e2000c101524 */
[----:B------:R-:W-:-:S02]  /*44b0*/  F2FP.F16.F32.PACK_AB R0, R0, R3 ;  /* 0x000000030000723e */ /* 0x000fc400000000ff */
[----:B------:R-:W-:Y:S01]  /*44c0*/  F2FP.F16.F32.PACK_AB R24, R24, R26 ;  /* 0x0000001a1818723e */ /* 0x000fe200000000ff */
[----:B------:R-:W-:Y:S01]  /*44d0*/  STG.E.U16 desc[UR36][R4.64+0xe0], R2 ;  /* 0x0000e00204007986 */ /* 0x000fe2000c101524 */
[----:B0-----:R-:W-:Y:S02]  /*44e0*/  PRMT R11, R20, 0x7632, R11 ;  /* 0x00007632140b7816 */ /* 0x001fe4000000000b */
[----:B------:R-:W-:Y:S01]  /*44f0*/  F2FP.F16.F32.PACK_AB R36, R38, R36 ;  /* 0x000000242624723e */ /* 0x000fe200000000ff */
[----:B------:R-:W-:Y:S01]  /*4500*/  STG.E.U16 desc[UR36][R4.64+0x90], R10 ;  /* 0x0000900a04007986 */ /* 0x000fe2000c101524 */
[----:B-1----:R-:W-:Y:S02]  /*4510*/  PRMT R6, R34, 0x7632, R6 ;  /* 0x0000763222067816 */ /* 0x002fe40000000006 */
        /* <DEDUP_REMOVED lines=43> */
.L_x_2951:
        /* <DEDUP_REMOVED lines=16> */
.L_x_2989:
[----:B------:R-:W-:Y:S05]  /*48d0*/  EXIT ;  /* 0x000000000000794d */ /* 0x000fea0003800000 */
.L_x_2953:
[----:B------:R-:W-:Y:S02]  /*48e0*/  HFMA2 R12, -RZ, RZ, 0, 9.5367431640625e-07 ;  /* 0x00000010ff0c7431 */ /* 0x000fe400000001ff */
[----:B------:R-:W-:Y:S01]  /*48f0*/  IMAD.MOV.U32 R11, RZ, RZ, 0x1f ;  /* 0x0000001fff0b7424 */ /* 0x000fe200078e00ff */
[----:B------:R-:W-:-:S07]  /*4900*/  MOV R15, 0xffffffff ;  /* 0xffffffff000f7802 */ /* 0x000fce0000000f00 */
[----:B------:R-:W-:Y:S05]  /*4910*/  WARPSYNC.COLLECTIVE R15, `(.L_x_2990) ;  /* 0x000000000f087348 */ /* 0x000fea0003c00000 */
[----:B------:R0:W1:Y:S02]  /*4920*/  SHFL.BFLY P6, R14, R13, R12, R11 ;  /* 0x0c00000c0d0e7389 */ /* 0x00006400000c000b */
[----:B01----:R-:W-:Y:S05]  /*4930*/  ENDCOLLECTIVE ;  /* 0x000000000000791b */ /* 0x003fea0003800000 */
.L_x_2990:
[----:B------:R-:W-:Y:S01]  /*4940*/  IMAD.MOV.U32 R12, RZ, RZ, 0x8 ;  /* 0x00000008ff0c7424 */ /* 0x000fe200078e00ff */
[----:B------:R-:W-:-:S04]  /*4950*/  FMNMX.FTZ R0, R14, -3.40282346638528859812e+38, !PT ;  /* 0xff7fffff0e007809 */ /* 0x000fc80007810000 */
[----:B------:R-:W-:-:S07]  /*4960*/  MOV R13, R0 ;  /* 0x00000000000d7202 */ /* 0x000fce0000000f00 */
[----:B------:R-:W-:Y:S05]  /*4970*/  WARPSYNC.COLLECTIVE R15, `(.L_x_2991) ;  /* 0x000000000f087348 */ /* 0x000fea0003c00000 */
[----:B------:R0:W1:Y:S02]  /*4980*/  SHFL.BFLY P6, R14, R13, R12, R11 ;  /* 0x0c00000c0d0e7389 */ /* 0x00006400000c000b */
[----:B01----:R-:W-:Y:S05]  /*4990*/  ENDCOLLECTIVE ;  /* 0x000000000000791b */ /* 0x003fea0003800000 */
.L_x_2991:
[----:B------:R-:W-:Y:S01]  /*49a0*/  HFMA2 R12, -RZ, RZ, 0, 2.384185791015625e-07 ;  /* 0x00000004ff0c7431 */ /* 0x000fe200000001ff */
[----:B------:R-:W-:-:S04]  /*49b0*/  FMNMX.FTZ R2, R0, R14, !PT ;  /* 0x0000000e00027209 */ /* 0x000fc80007810000 */
[----:B------:R-:W-:-:S07]  /*49c0*/  MOV R13, R2 ;  /* 0x00000002000d7202 */ /* 0x000fce0000000f00 */
[----:B------:R-:W-:Y:S05]  /*49d0*/  WARPSYNC.COLLECTIVE R15, `(.L_x_2992) ;  /* 0x000000000f087348 */ /* 0x000fea0003c00000 */
[----:B------:R0:W1:Y:S02]  /*49e0*/  SHFL.BFLY P6, R14, R13, R12, R11 ;  /* 0x0c00000c0d0e7389 */ /* 0x00006400000c000b */
[----:B01----:R-:W-:Y:S05]  /*49f0*/  ENDCOLLECTIVE ;  /* 0x000000000000791b */ /* 0x003fea0003800000 */
.L_x_2992:
[----:B------:R-:W-:Y:S02]  /*4a00*/  MOV R12, 0x2 ;  /* 0x00000002000c7802 */ /* 0x000fe40000000f00 */
[----:B------:R-:W-:-:S05]  /*4a10*/  FMNMX.FTZ R3, R2, R14, !PT ;  /* 0x0000000e02037209 */ /* 0x000fca0007810000 */
[----:B------:R-:W-:-:S07]  /*4a20*/  IMAD.MOV.U32 R13, RZ, RZ, R3 ;  /* 0x000000ffff0d7224 */ /* 0x000fce00078e0003 */
[----:B------:R-:W-:Y:S05]  /*4a30*/  WARPSYNC.COLLECTIVE R15, `(.L_x_2993) ;  /* 0x000000000f087348 */ /* 0x000fea0003c00000 */
[----:B------:R0:W1:Y:S02]  /*4a40*/  SHFL.BFLY P6, R14, R13, R12, R11 ;  /* 0x0c00000c0d0e7389 */ /* 0x00006400000c000b */
[----:B01----:R-:W-:Y:S05]  /*4a50*/  ENDCOLLECTIVE ;  /* 0x000000000000791b */ /* 0x003fea0003800000 */
.L_x_2993:
[----:B------:R-:W-:Y:S01]  /*4a60*/  HFMA2 R12, -RZ, RZ, 0, 5.9604644775390625e-08 ;  /* 0x00000001ff0c7431 */ /* 0x000fe200000001ff */
[----:B------:R-:W-:-:S04]  /*4a70*/  FMNMX.FTZ R4, R3, R14, !PT ;  /* 0x0000000e03047209 */ /* 0x000fc80007810000 */
[----:B------:R-:W-:-:S07]  /*4a80*/  MOV R13, R4 ;  /* 0x00000004000d7202 */ /* 0x000fce0000000f00 */
[----:B------:R-:W-:Y:S05]  /*4a90*/  WARPSYNC.COLLECTIVE R15, `(.L_x_2994) ;  /* 0x000000000f087348 */ /* 0x000fea0003c00000 */
[----:B------:R0:W1:Y:S02]  /*4aa0*/  SHFL.BFLY P6, R14, R13, R12, R11 ;  /* 0x0c00000c0d0e7389 */ /* 0x00006400000c000b */
[----:B01----:R-:W-:Y:S05]  /*4ab0*/  ENDCOLLECTIVE ;  /* 0x000000000000791b */ /* 0x003fea0003800000 */
.L_x_2994:
[----:B------:R-:W-:Y:S05]  /*4ac0*/  BRA `(.L_x_2995) ;  /* 0xffffffc000507947 */ /* 0x000fea000383ffff */
.L_x_2980:
[----:B--23--:R-:W-:Y:S02]  /*4ad0*/  HFMA2 R11, -RZ, RZ, 0, 1.847743988037109375e-06 ;  /* 0x0000001fff0b7431 */ /* 0x00cfe400000001ff */
[----:B------:R-:W-:Y:S01]  /*4ae0*/  IMAD.MOV.U32 R13, RZ, RZ, RZ ;  /* 0x000000ffff0d7224 */ /* 0x000fe200078e00ff */
[----:B-1----:R-:W-:Y:S02]  /*4af0*/  MOV R12, 0x2 ;  /* 0x00000002000c7802 */ /* 0x002fe40000000f00 */
[----:B------:R-:W-:-:S07]  /*4b00*/  MOV R15, 0xffffffff ;  /* 0xffffffff000f7802 */ /* 0x000fce0000000f00 */
[----:B0-----:R-:W-:Y:S05]  /*4b10*/  WARPSYNC.COLLECTIVE R15, `(.L_x_2996) ;  /* 0x000000000f087348 */ /* 0x001fea0003c00000 */
[----:B------:R1:W2:Y:S02]  /*4b20*/  SHFL.BFLY P6, R14, R13, R12, R11 ;  /* 0x0c00000c0d0e7389 */ /* 0x0002a400000c000b */
[----:B012---:R-:W-:Y:S05]  /*4b30*/  ENDCOLLECTIVE ;  /* 0x000000000000791b */ /* 0x007fea0003800000 */
.L_x_2996:
[----:B------:R-:W-:Y:S02]  /*4b40*/  HFMA2 R12, -RZ, RZ, 0, 5.9604644775390625e-08 ;  /* 0x00000001ff0c7431 */ /* 0x000fe400000001ff */
[----:B------:R-:W-:-:S04]  /*4b50*/  FADD.FTZ R36, RZ, R14 ;  /* 0x0000000eff247221 */ /* 0x000fc80000010000 */
[----:B------:R-:W-:-:S07]  /*4b60*/  IMAD.MOV.U32 R13, RZ, RZ, R36 ;  /* 0x000000ffff0d7224 */ /* 0x000fce00078e0024 */
[----:B------:R-:W-:Y:S05]  /*4b70*/  WARPSYNC.COLLECTIVE R15, `(.L_x_2997) ;  /* 0x000000000f087348 */ /* 0x000fea0003c00000 */
[----:B------:R0:W1:Y:S02]  /*4b80*/  SHFL.BFLY P6, R14, R13, R12, R11 ;  /* 0x0c00000c0d0e7389 */ /* 0x00006400000c000b */
[----:B01----:R-:W-:Y:S05]  /*4b90*/  ENDCOLLECTIVE ;  /* 0x000000000000791b */ /* 0x003fea0003800000 */
.L_x_2997:
[----:B------:R-:W-:Y:S02]  /*4ba0*/  HFMA2 R13, -RZ, RZ, 0, 0 ;  /* 0x00000000ff0d7431 */ /* 0x000fe400000001ff */
[----:B------:R-:W-:Y:S01]  /*4bb0*/  IMAD.MOV.U32 R12, RZ, RZ, 0x2 ;  /* 0x00000002ff0c7424 */ /* 0x000fe200078e00ff */
[----:B------:R-:W-:-:S07]  /*4bc0*/  MOV R47, R14 ;  /* 0x0000000e002f7202 */ /* 0x000fce0000000f00 */
[----:B------:R-:W-:Y:S05]  /*4bd0*/  WARPSYNC.COLLECTIVE R15, `(.L_x_2998) ;  /* 0x000000000f087348 */ /* 0x000fea0003c00000 */
[----:B------:R0:W1:Y:S02]  /*4be0*/  SHFL.BFLY P6, R14, R13, R12, R11 ;  /* 0x0c00000c0d0e7389 */ /* 0x00006400000c000b */
[----:B01----:R-:W-:Y:S05]  /*4bf0*/  ENDCOLLECTIVE ;  /* 0x000000000000791b */ /* 0x003fea0003800000 */
.L_x_2998:
        /* <DEDUP_REMOVED lines=8> */
.L_x_2999:
[----:B------:R-:W-:Y:S01]  /*4c80*/  HFMA2 R12, -RZ, RZ, 0, 1.1920928955078125e-07 ;  /* 0x00000002ff0c7431 */ /* 0x000fe200000001ff */
[----:B------:R-:W-:Y:S01]  /*4c90*/  MOV R13, RZ ;  /* 0x000000ff000d7202 */ /* 0x000fe20000000f00 */
[----:B------:R-:W-:-:S07]  /*4ca0*/  IMAD.MOV.U32 R46, RZ, RZ, R14 ;  /* 0x000000ffff2e7224 */ /* 0x000fce00078e000e */
[----:B------:R-:W-:Y:S05]  /*4cb0*/  WARPSYNC.COLLECTIVE R15, `(.L_x_3000) ;  /* 0x000000000f087348 */ /* 0x000fea0003c00000 */
[----:B------:R0:W1:Y:S02]  /*4cc0*/  SHFL.BFLY P6, R14, R13, R12, R11 ;  /* 0x0c00000c0d0e7389 */ /* 0x00006400000c000b */
[----:B01----:R-:W-:Y:S05]  /*4cd0*/  ENDCOLLECTIVE ;  /* 0x000000000000791b */ /* 0x003fea0003800000 */
.L_x_3000:
        /* <DEDUP_REMOVED lines=8> */
.L_x_3001:
[----:B------:R-:W-:Y:S02]  /*4d60*/  HFMA2 R13, -RZ, RZ, 0, 0 ;  /* 0x00000000ff0d7431 */ /* 0x000fe400000001ff */
[----:B------:R-:W-:Y:S01]  /*4d70*/  IMAD.MOV.U32 R12, RZ, RZ, 0x2 ;  /* 0x00000002ff0c7424 */ /* 0x000fe200078e00ff */
[----:B------:R-:W-:-:S07]  /*4d80*/  MOV R33, R14 ;  /* 0x0000000e00217202 */ /* 0x000fce0000000f00 */
[----:B------:R-:W-:Y:S05]  /*4d90*/  WARPSYNC.COLLECTIVE R15, `(.L_x_3002) ;  /* 0x000000000f087348 */ /* 0x000fea0003c00000 */
[----:B------:R0:W1:Y:S02]  /*4da0*/  SHFL.BFLY P6, R14, R13, R12, R11 ;  /* 0x0c00000c0d0e7389 */ /* 0x00006400000c000b */
[----:B01----:R-:W-:Y:S05]  /*4db0*/  ENDCOLLECTIVE ;  /* 0x000000000000791b */ /* 0x003fea0003800000 */
.L_x_3002:
        /* <DEDUP_REMOVED lines=8> */
.L_x_3003:
[----:B------:R-:W-:Y:S01]  /*4e40*/  HFMA2 R12, -RZ, RZ, 0, 1.1920928955078125e-07 ;  /* 0x00000002ff0c7431 */ /* 0x000fe200000001ff */
[----:B------:R-:W-:Y:S01]  /*4e50*/  MOV R13, RZ ;  /* 0x000000ff000d7202 */ /* 0x000fe20000000f00 */
[----:B------:R-:W-:-:S07]  /*4e60*/  IMAD.MOV.U32 R28, RZ, RZ, R14 ;  /* 0x000000ffff1c7224 */ /* 0x000fce00078e000e */
[----:B------:R-:W-:Y:S05]  /*4e70*/  WARPSYNC.COLLECTIVE R15, `(.L_x_3004) ;  /* 0x000000000f087348 */ /* 0x000fea0003c00000 */
[----:B------:R0:W1:Y:S02]  /*4e80*/  SHFL.BFLY P6, R14, R13, R12, R11 ;  /* 0x0c00000c0d0e7389 */ /* 0x00006400000c000b */
[----:B01----:R-:W-:Y:S05]  /*4e90*/  ENDCOLLECTIVE ;  /* 0x000000000000791b */ /* 0x003fea0003800000 */
.L_x_3004:
        /* <DEDUP_REMOVED lines=8> */
.L_x_3005:
[----:B------:R-:W-:Y:S02]  /*4f20*/  HFMA2 R13, -RZ, RZ, 0, 0 ;  /* 0x00000000ff0d7431 */ /* 0x000fe400000001ff */
[----:B------:R-:W-:Y:S01]  /*4f30*/  IMAD.MOV.U32 R12, RZ, RZ, 0x2 ;  /* 0x00000002ff0c7424 */ /* 0x000fe200078e00ff */
[----:B------:R-:W-:-:S07]  /*4f40*/  MOV R26, R14 ;  /* 0x0000000e001a7202 */ /* 0x000fce0000000f00 */
[----:B------:R-:W-:Y:S05]  /*4f50*/  WARPSYNC.COLLECTIVE R15, `(.L_x_3006) ;  /* 0x000000000f087348 */ /* 0x000fea0003c00000 */
[----:B------:R0:W1:Y:S02]  /*4f60*/  SHFL.BFLY P6, R14, R13, R12, R11 ;  /* 0x0c00000c0d0e7389 */ /* 0x00006400000c000b */
[----:B01----:R-:W-:Y:S05]  /*4f70*/  ENDCOLLECTIVE ;  /* 0x000000000000791b */ /* 0x003fea0003800000 */
.L_x_3006:
        /* <DEDUP_REMOVED lines=8> */
.L_x_3007:
[----:B------:R-:W-:Y:S01]  /*5000*/  HFMA2 R12, -RZ, RZ, 0, 1.1920928955078125e-07 ;  /* 0x00000002ff0c7431 */ /* 0x000fe200000001ff */
[----:B------:R-:W-:Y:S01]  /*5010*/  MOV R13, RZ ;  /* 0x000000ff000d7202 */ /* 0x000fe20000000f00 */
[----:B------:R-:W-:-:S07]  /*5020*/  IMAD.MOV.U32 R24, RZ, RZ, R14 ;  /* 0x000000ffff187224 */ /* 0x000fce00078e000e */
[----:B------:R-:W-:Y:S05]  /*5030*/  WARPSYNC.COLLECTIVE R15, `(.L_x_3008) ;  /* 0x000000000f087348 */ /* 0x000fea0003c00000 */
[----:B------:R0:W1:Y:S02]  /*5040*/  SHFL.BFLY P6, R14, R13, R12, R11 ;  /* 0x0c00000c0d0e7389 */ /* 0x00006400000c000b */
[----:B01----:R-:W-:Y:S05]  /*5050*/  ENDCOLLECTIVE ;  /* 0x000000000000791b */ /* 0x003fea0003800000 */
.L_x_3008:
        /* <DEDUP_REMOVED lines=8> */
.L_x_3009:
[----:B------:R-:W-:Y:S02]  /*50e0*/  HFMA2 R13, -RZ, RZ, 0, 0 ;  /* 0x00000000ff0d7431 */ /* 0x000fe400000001ff */
[----:B------:R-:W-:Y:S01]  /*50f0*/  IMAD.MOV.U32 R12, RZ, RZ, 0x2 ;  /* 0x00000002ff0c7424 */ /* 0x000fe200078e00ff */
[----:B------:R-:W-:-:S07]  /*5100*/  MOV R22, R14 ;  /* 0x0000000e00167202 */ /* 0x000fce0000000f00 */
[----:B------:R-:W-:Y:S05]  /*5110*/  WARPSYNC.COLLECTIVE R15, `(.L_x_3010) ;  /* 0x000000000f087348 */ /* 0x000fea0003c00000 */
[----:B------:R0:W1:Y:S02]  /*5120*/  SHFL.BFLY P6, R14, R13, R12, R11 ;  /* 0x0c00000c0d0e7389 */ /* 0x00006400000c000b */
[----:B01----:R-:W-:Y:S05]  /*5130*/  ENDCOLLECTIVE ;  /* 0x000000000000791b */ /* 0x003fea0003800000 */
.L_x_3010:
        /* <DEDUP_REMOVED lines=8> */
.L_x_3011:
[----:B------:R-:W-:Y:S01]  /*51c0*/  HFMA2 R12, -RZ, RZ, 0, 1.1920928955078125e-07 ;  /* 0x00000002ff0c7431 */ /* 0x000fe200000001ff */
[----:B------:R-:W-:Y:S01]  /*51d0*/  MOV R13, RZ ;  /* 0x000000ff000d7202 */ /* 0x000fe20000000f00 */
[----:B------:R-:W-:-:S07]  /*51e0*/  IMAD.MOV.U32 R20, RZ, RZ, R14 ;  /* 0x000000ffff147224 */ /* 0x000fce00078e000e */
[----:B------:R-:W-:Y:S05]  /*51f0*/  WARPSYNC.COLLECTIVE R15, `(.L_x_3012) ;  /* 0x000000000f087348 */ /* 0x000fea0003c00000 */
[----:B------:R0:W1:Y:S02]  /*5200*/  SHFL.BFLY P6, R14, R13, R12, R11 ;  /* 0x0c00000c0d0e7389 */ /* 0x00006400000c000b */
[----:B01----:R-:W-:Y:S05]  /*5210*/  ENDCOLLECTIVE ;  /* 0x000000000000791b */ /* 0x003fea0003800000 */
.L_x_3012:
        /* <DEDUP_REMOVED lines=8> */
.L_x_3013:
[----:B------:R-:W-:Y:S02]  /*52a0*/  HFMA2 R13, -RZ, RZ, 0, 0 ;  /* 0x00000000ff0d7431 */ /* 0x000fe400000001ff */
[----:B------:R-:W-:Y:S01]  /*52b0*/  IMAD.MOV.U32 R12, RZ, RZ, 0x2 ;  /* 0x00000002ff0c7424 */ /* 0x000fe200078e00ff */
[----:B------:R-:W-:-:S07]  /*52c0*/  MOV R18, R14 ;  /* 0x0000000e00127202 */ /* 0x000fce0000000f00 */
[----:B------:R-:W-:Y:S05]  /*52d0*/  WARPSYNC.COLLECTIVE R15, `(.L_x_3014) ;  /* 0x000000000f087348 */ /* 0x000fea0003c00000 */
[----:B------:R0:W1:Y:S02]  /*52e0*/  SHFL.BFLY P6, R14, R13, R12, R11 ;  /* 0x0c00000c0d0e7389 */ /* 0x00006400000c000b */
[----:B01----:R-:W-:Y:S05]  /*52f0*/  ENDCOLLECTIVE ;  /* 0x000000000000791b */ /* 0x003fea0003800000 */
.L_x_3014:
        /* <DEDUP_REMOVED lines=8> */
.L_x_3015:
[----:B------:R-:W-:Y:S01]  /*5380*/  HFMA2 R12, -RZ, RZ, 0, 1.1920928955078125e-07 ;  /* 0x00000002ff0c7431 */ /* 0x000fe200000001ff */
[----:B------:R-:W-:Y:S01]  /*5390*/  MOV R13, RZ ;  /* 0x000000ff000d7202 */ /* 0x000fe20000000f00 */
[----:B------:R-:W-:-:S07]  /*53a0*/  IMAD.MOV.U32 R16, RZ, RZ, R14 ;  /* 0x000000ffff107224 */ /* 0x000fce00078e000e */
[----:B------:R-:W-:Y:S05]  /*53b0*/  WARPSYNC.COLLECTIVE R15, `(.L_x_3016) ;  /* 0x000000000f087348 */ /* 0x000fea0003c00000 */
[----:B------:R0:W1:Y:S02]  /*53c0*/  SHFL.BFLY P6, R14, R13, R12, R11 ;  /* 0x0c00000c0d0e7389 */ /* 0x00006400000c000b */
[----:B01----:R-:W-:Y:S05]  /*53d0*/  ENDCOLLECTIVE ;  /* 0x000000000000791b */ /* 0x003fea0003800000 */
.L_x_3016:
        /* <DEDUP_REMOVED lines=8> */
.L_x_3017:
[----:B------:R-:W-:Y:S02]  /*5460*/  HFMA2 R13, -RZ, RZ, 0, 0 ;  /* 0x00000000ff0d7431 */ /* 0x000fe400000001ff */
[----:B------:R-:W-:Y:S01]  /*5470*/  IMAD.MOV.U32 R12, RZ, RZ, 0x2 ;  /* 0x00000002ff0c7424 */ /* 0x000fe200078e00ff */
[----:B------:R-:W-:-:S07]  /*5480*/  MOV R10, R14 ;  /* 0x0000000e000a7202 */ /* 0x000fce0000000f00 */
[----:B------:R-:W-:Y:S05]  /*5490*/  WARPSYNC.COLLECTIVE R15, `(.L_x_3018) ;  /* 0x000000000f087348 */ /* 0x000fea0003c00000 */
[----:B------:R0:W1:Y:S02]  /*54a0*/  SHFL.BFLY P6, R14, R13, R12, R11 ;  /* 0x0c00000c0d0e7389 */ /* 0x00006400000c000b */
[----:B01----:R-:W-:Y:S05]  /*54b0*/  ENDCOLLECTIVE ;  /* 0x000000000000791b */ /* 0x003fea0003800000 */
.L_x_3018:
        /* <DEDUP_REMOVED lines=8> */
.L_x_3019:
[----:B------:R-:W-:Y:S01]  /*5540*/  HFMA2 R12, -RZ, RZ, 0, 1.1920928955078125e-07 ;  /* 0x00000002ff0c7431 */ /* 0x000fe200000001ff */
[----:B------:R-:W-:Y:S01]  /*5550*/  MOV R13, RZ ;  /* 0x000000ff000d7202 */ /* 0x000fe20000000f00 */
[----:B------:R-:W-:-:S07]  /*5560*/  IMAD.MOV.U32 R8, RZ, RZ, R14 ;  /* 0x000000ffff087224 */ /* 0x000fce00078e000e */
[----:B------:R-:W-:Y:S05]  /*5570*/  WARPSYNC.COLLECTIVE R15, `(.L_x_3020) ;  /* 0x000000000f087348 */ /* 0x000fea0003c00000 */
[----:B------:R0:W1:Y:S02]  /*5580*/  SHFL.BFLY P6, R14, R13, R12, R11 ;  /* 0x0c00000c0d0e7389 */ /* 0x00006400000c000b */
[----:B01----:R-:W-:Y:S05]  /*5590*/  ENDCOLLECTIVE ;  /* 0x000000000000791b */ /* 0x003fea0003800000 */
.L_x_3020:
        /* <DEDUP_REMOVED lines=8> */
.L_x_3021:
[----:B------:R-:W-:Y:S02]  /*5620*/  HFMA2 R13, -RZ, RZ, 0, 0 ;  /* 0x00000000ff0d7431 */ /* 0x000fe400000001ff */
[----:B------:R-:W-:Y:S01]  /*5630*/  IMAD.MOV.U32 R12, RZ, RZ, 0x2 ;  /* 0x00000002ff0c7424 */ /* 0x000fe200078e00ff */
[----:B------:R-:W-:-:S07]  /*5640*/  MOV R6, R14 ;  /* 0x0000000e00067202 */ /* 0x000fce0000000f00 */
[----:B------:R-:W-:Y:S05]  /*5650*/  WARPSYNC.COLLECTIVE R15, `(.L_x_3022) ;  /* 0x000000000f087348 */ /* 0x000fea0003c00000 */
[----:B------:R0:W1:Y:S02]  /*5660*/  SHFL.BFLY P6, R14, R13, R12, R11 ;  /* 0x0c00000c0d0e7389 */ /* 0x00006400000c000b */
[----:B01----:R-:W-:Y:S05]  /*5670*/  ENDCOLLECTIVE ;  /* 0x000000000000791b */ /* 0x003fea0003800000 */
.L_x_3022:
        /* <DEDUP_REMOVED lines=8> */
.L_x_3023:
[----:B------:R-:W-:Y:S01]  /*5700*/  HFMA2 R12, -RZ, RZ, 0, 1.1920928955078125e-07 ;  /* 0x00000002ff0c7431 */ /* 0x000fe200000001ff */
[----:B------:R-:W-:Y:S01]  /*5710*/  MOV R13, RZ ;  /* 0x000000ff000d7202 */ /* 0x000fe20000000f00 */
[----:B------:R-:W-:-:S07]  /*5720*/  IMAD.MOV.U32 R4, RZ, RZ, R14 ;  /* 0x000000ffff047224 */ /* 0x000fce00078e000e */
[----:B------:R-:W-:Y:S05]  /*5730*/  WARPSYNC.COLLECTIVE R15, `(.L_x_3024) ;  /* 0x000000000f087348 */ /* 0x000fea0003c00000 */
[----:B------:R0:W1:Y:S02]  /*5740*/  SHFL.BFLY P6, R14, R13, R12, R11 ;  /* 0x0c00000c0d0e7389 */ /* 0x00006400000c000b */
[----:B01----:R-:W-:Y:S05]  /*5750*/  ENDCOLLECTIVE ;  /* 0x000000000000791b */ /* 0x003fea0003800000 */
.L_x_3024:
        /* <DEDUP_REMOVED lines=8> */
.L_x_3025:
[----:B------:R-:W-:Y:S02]  /*57e0*/  HFMA2 R13, -RZ, RZ, 0, 0 ;  /* 0x00000000ff0d7431 */ /* 0x000fe400000001ff */
[----:B------:R-:W-:Y:S01]  /*57f0*/  IMAD.MOV.U32 R12, RZ, RZ, 0x2 ;  /* 0x00000002ff0c7424 */ /* 0x000fe200078e00ff */
[----:B------:R-:W-:-:S07]  /*5800*/  MOV R2, R14 ;  /* 0x0000000e00027202 */ /* 0x000fce0000000f00 */
[----:B------:R-:W-:Y:S05]  /*5810*/  WARPSYNC.COLLECTIVE R15, `(.L_x_3026) ;  /* 0x000000000f087348 */ /* 0x000fea0003c00000 */
[----:B------:R0:W1:Y:S02]  /*5820*/  SHFL.BFLY P6, R14, R13, R12, R11 ;  /* 0x0c00000c0d0e7389 */ /* 0x00006400000c000b */
[----:B01----:R-:W-:Y:S05]  /*5830*/  ENDCOLLECTIVE ;  /* 0x000000000000791b */ /* 0x003fea0003800000 */
.L_x_3026:
        /* <DEDUP_REMOVED lines=8> */
.L_x_3027:
[----:B------:R-:W-:Y:S01]  /*58c0*/  HFMA2 R12, -RZ, RZ, 0, 1.1920928955078125e-07 ;  /* 0x00000002ff0c7431 */ /* 0x000fe200000001ff */
[----:B------:R-:W-:Y:S01]  /*58d0*/  MOV R13, RZ ;  /* 0x000000ff000d7202 */ /* 0x000fe20000000f00 */
[----:B------:R-:W-:-:S07]  /*58e0*/  IMAD.MOV.U32 R35, RZ, RZ, R14 ;  /* 0x000000ffff237224 */ /* 0x000fce00078e000e */
[----:B------:R-:W-:Y:S05]  /*58f0*/  WARPSYNC.COLLECTIVE R15, `(.L_x_3028) ;  /* 0x000000000f087348 */ /* 0x000fea0003c00000 */
[----:B------:R0:W1:Y:S02]  /*5900*/  SHFL.BFLY P6, R14, R13, R12, R11 ;  /* 0x0c00000c0d0e7389 */ /* 0x00006400000c000b */
[----:B01----:R-:W-:Y:S05]  /*5910*/  ENDCOLLECTIVE ;  /* 0x000000000000791b */ /* 0x003fea0003800000 */
.L_x_3028:
        /* <DEDUP_REMOVED lines=8> */
.L_x_3029:
[----:B------:R-:W-:Y:S02]  /*59a0*/  HFMA2 R13, -RZ, RZ, 0, 0 ;  /* 0x00000000ff0d7431 */ /* 0x000fe400000001ff */
[----:B------:R-:W-:Y:S01]  /*59b0*/  IMAD.MOV.U32 R12, RZ, RZ, 0x2 ;  /* 0x00000002ff0c7424 */ /* 0x000fe200078e00ff */
[----:B------:R-:W-:-:S07]  /*59c0*/  MOV R37, R14 ;  /* 0x0000000e00257202 */ /* 0x000fce0000000f00 */
[----:B------:R-:W-:Y:S05]  /*59d0*/  WARPSYNC.COLLECTIVE R15, `(.L_x_3030) ;  /* 0x000000000f087348 */ /* 0x000fea0003c00000 */
[----:B------:R0:W1:Y:S02]  /*59e0*/  SHFL.BFLY P6, R14, R13, R12, R11 ;  /* 0x0c00000c0d0e7389 */ /* 0x00006400000c000b */
[----:B01----:R-:W-:Y:S05]  /*59f0*/  ENDCOLLECTIVE ;  /* 0x000000000000791b */ /* 0x003fea0003800000 */
.L_x_3030:
        /* <DEDUP_REMOVED lines=8> */
.L_x_3031:
[----:B------:R-:W-:Y:S01]  /*5a80*/  HFMA2 R12, -RZ, RZ, 0, 1.1920928955078125e-07 ;  /* 0x00000002ff0c7431 */ /* 0x000fe200000001ff */
[----:B------:R-:W-:Y:S01]  /*5a90*/  MOV R13, RZ ;  /* 0x000000ff000d7202 */ /* 0x000fe20000000f00 */
[----:B------:R-:W-:-:S07]  /*5aa0*/  IMAD.MOV.U32 R39, RZ, RZ, R14 ;  /* 0x000000ffff277224 */ /* 0x000fce00078e000e */
[----:B------:R-:W-:Y:S05]  /*5ab0*/  WARPSYNC.COLLECTIVE R15, `(.L_x_3032) ;  /* 0x000000000f087348 */ /* 0x000fea0003c00000 */
[----:B------:R0:W1:Y:S02]  /*5ac0*/  SHFL.BFLY P6, R14, R13, R12, R11 ;  /* 0x0c00000c0d0e7389 */ /* 0x00006400000c000b */
[----:B01----:R-:W-:Y:S05]  /*5ad0*/  ENDCOLLECTIVE ;  /* 0x000000000000791b */ /* 0x003fea0003800000 */
.L_x_3032:
        /* <DEDUP_REMOVED lines=8> */
.L_x_3033:
[----:B------:R-:W-:Y:S02]  /*5b60*/  HFMA2 R13, -RZ, RZ, 0, 0 ;  /* 0x00000000ff0d7431 */ /* 0x000fe400000001ff */
[----:B------:R-:W-:Y:S01]  /*5b70*/  IMAD.MOV.U32 R12, RZ, RZ, 0x2 ;  /* 0x00000002ff0c7424 */ /* 0x000fe200078e00ff */
[----:B------:R-:W-:-:S07]  /*5b80*/  MOV R41, R14 ;  /* 0x0000000e00297202 */ /* 0x000fce0000000f00 */
[----:B------:R-:W-:Y:S05]  /*5b90*/  WARPSYNC.COLLECTIVE R15, `(.L_x_3034) ;  /* 0x000000000f087348 */ /* 0x000fea0003c00000 */
[----:B------:R0:W1:Y:S02]  /*5ba0*/  SHFL.BFLY P6, R14, R13, R12, R11 ;  /* 0x0c00000c0d0e7389 */ /* 0x00006400000c000b */
[----:B01----:R-:W-:Y:S05]  /*5bb0*/  ENDCOLLECTIVE ;  /* 0x000000000000791b */ /* 0x003fea0003800000 */
.L_x_3034:
        /* <DEDUP_REMOVED lines=8> */
.L_x_3035:
[----:B------:R-:W-:Y:S01]  /*5c40*/  HFMA2 R12, -RZ, RZ, 0, 1.1920928955078125e-07 ;  /* 0x00000002ff0c7431 */ /* 0x000fe200000001ff */
[----:B------:R-:W-:Y:S01]  /*5c50*/  MOV R13, RZ ;  /* 0x000000ff000d7202 */ /* 0x000fe20000000f00 */
[----:B------:R-:W-:-:S07]  /*5c60*/  IMAD.MOV.U32 R43, RZ, RZ, R14 ;  /* 0x000000ffff2b7224 */ /* 0x000fce00078e000e */
[----:B------:R-:W-:Y:S05]  /*5c70*/  WARPSYNC.COLLECTIVE R15, `(.L_x_3036) ;  /* 0x000000000f087348 */ /* 0x000fea0003c00000 */
[----:B------:R0:W1:Y:S02]  /*5c80*/  SHFL.BFLY P6, R14, R13, R12, R11 ;  /* 0x0c00000c0d0e7389 */ /* 0x00006400000c000b */
[----:B01----:R-:W-:Y:S05]  /*5c90*/  ENDCOLLECTIVE ;  /* 0x000000000000791b */ /* 0x003fea0003800000 */
.L_x_3036:
[----:B------:R-:W-:Y:S01]  /*5ca0*/  FADD.FTZ R42, R42, R43 ;  /* 0x0000002b2a2a7221 */ /* 0x000fe20000010000 */
[----:B------:R-:W-:Y:S02]  /*5cb0*/  IMAD.MOV.U32 R12, RZ, RZ, 0x1 ;  /* 0x00000001ff0c7424 */ /* 0x000fe400078e00ff */
[----:B------:R-:W-:-:S05]  /*5cc0*/  FADD.FTZ R44, RZ, R14 ;  /* 0x0000000eff2c7221 */ /* 0x000fca0000010000 */
[----:B------:R-:W-:-:S07]  /*5cd0*/  MOV R13, R44 ;  /* 0x0000002c000d7202 */ /* 0x000fce0000000f00 */
[----:B------:R-:W-:Y:S05]  /*5ce0*/  WARPSYNC.COLLECTIVE R15, `(.L_x_3037) ;  /* 0x000000000f087348 */ /* 0x000fea0003c00000 */
[----:B------:R0:W1:Y:S02]  /*5cf0*/  SHFL.BFLY P6, R14, R13, R12, R11 ;  /* 0x0c00000c0d0e7389 */ /* 0x00006400000c000b */
[----:B01----:R-:W-:Y:S05]  /*5d00*/  ENDCOLLECTIVE ;  /* 0x000000000000791b */ /* 0x003fea0003800000 */
.L_x_3037:
[----:B------:R-:W-:Y:S01]  /*5d10*/  HFMA2 R13, -RZ, RZ, 0, 0 ;  /* 0x00000000ff0d7431 */ /* 0x000fe200000001ff */
[----:B------:R-:W-:Y:S02]  /*5d20*/  MOV R12, 0x2 ;  /* 0x00000002000c7802 */ /* 0x000fe40000000f00 */
[----:B------:R-:W-:-:S07]  /*5d30*/  MOV R45, R14 ;  /* 0x0000000e002d7202 */ /* 0x000fce0000000f00 */
[----:B------:R-:W-:Y:S05]  /*5d40*/  WARPSYNC.COLLECTIVE R15, `(.L_x_3038) ;  /* 0x000000000f087348 */ /* 0x000fea0003c00000 */
[----:B------:R0:W1:Y:S02]  /*5d50*/  SHFL.BFLY P6, R14, R13, R12, R11 ;  /* 0x0c00000c0d0e7389 */ /* 0x00006400000c000b */
[----:B01----:R-:W-:Y:S05]  /*5d60*/  ENDCOLLECTIVE ;  /* 0x000000000000791b */ /* 0x003fea0003800000 */
.L_x_3038:
[----:B------:R-:W-:Y:S01]  /*5d70*/  FADD.FTZ R45, R44, R45 ;  /* 0x0000002d2c2d7221 */ /* 0x000fe20000010000 */
[----:B------:R-:W-:Y:S02]  /*5d80*/  HFMA2 R12, -RZ, RZ, 0, 5.9604644775390625e-08 ;  /* 0x00000001ff0c7431 */ /* 0x000fe400000001ff */
[----:B------:R-:W-:-:S04]  /*5d90*/  FADD.FTZ R8, RZ, R14 ;  /* 0x0000000eff087221 */ /* 0x000fc80000010000 */
[----:B------:R-:W-:-:S07]  /*5da0*/  IMAD.MOV.U32 R13, RZ, RZ, R8 ;  /* 0x000000ffff0d7224 */ /* 0x000fce00078e0008 */
[----:B------:R-:W-:Y:S05]  /*5db0*/  WARPSYNC.COLLECTIVE R15, `(.L_x_3039) ;  /* 0x000000000f087348 */ /* 0x000fea0003c00000 */
[----:B------:R0:W1:Y:S02]  /*5dc0*/  SHFL.BFLY P6, R14, R13, R12, R11 ;  /* 0x0c00000c0d0e7389 */ /* 0x00006400000c000b */
[----:B01----:R-:W-:Y:S05]  /*5dd0*/  ENDCOLLECTIVE ;  /* 0x000000000000791b */ /* 0x003fea0003800000 */
.L_x_3039:
[----:B------:R-:W-:Y:S02]  /*5de0*/  HFMA2 R13, -RZ, RZ, 0, 0 ;  /* 0x00000000ff0d7431 */ /* 0x000fe400000001ff */
[----:B------:R-:W-:Y:S01]  /*5df0*/  IMAD.MOV.U32 R12, RZ, RZ, 0x2 ;  /* 0x00000002ff0c7424 */ /* 0x000fe200078e00ff */
[----:B------:R-:W-:-:S07]  /*5e00*/  MOV R5, R14 ;  /* 0x0000000e00057202 */ /* 0x000fce0000000f00 */
[----:B------:R-:W-:Y:S05]  /*5e10*/  WARPSYNC.COLLECTIVE R15, `(.L_x_3040) ;  /* 0x000000000f087348 */ /* 0x000fea0003c00000 */
[----:B------:R0:W1:Y:S02]  /*5e20*/  SHFL.BFLY P6, R14, R13, R12, R11 ;  /* 0x0c00000c0d0e7389 */ /* 0x00006400000c000b */
[----:B01----:R-:W-:Y:S05]  /*5e30*/  ENDCOLLECTIVE ;  /* 0x000000000000791b */ /* 0x003fea0003800000 */
.L_x_3040:
        /* <DEDUP_REMOVED lines=8> */
.L_x_3041:
[----:B------:R-:W-:Y:S01]  /*5ec0*/  HFMA2 R12, -RZ, RZ, 0, 1.1920928955078125e-07 ;  /* 0x00000002ff0c7431 */ /* 0x000fe200000001ff */
[----:B------:R-:W-:Y:S01]  /*5ed0*/  MOV R13, RZ ;  /* 0x000000ff000d7202 */ /* 0x000fe20000000f00 */
[----:B------:R-:W-:-:S07]  /*5ee0*/  IMAD.MOV.U32 R3, RZ, RZ, R14 ;  /* 0x000000ffff037224 */ /* 0x000fce00078e000e */
[----:B------:R-:W-:Y:S05]  /*5ef0*/  WARPSYNC.COLLECTIVE R15, `(.L_x_3042) ;  /* 0x000000000f087348 */ /* 0x000fea0003c00000 */
[----:B------:R0:W1:Y:S02]  /*5f00*/  SHFL.BFLY P6, R14, R13, R12, R11 ;  /* 0x0c00000c0d0e7389 */ /* 0x00006400000c000b */
[----:B01----:R-:W-:Y:S05]  /*5f10*/  ENDCOLLECTIVE ;  /* 0x000000000000791b */ /* 0x003fea0003800000 */
.L_x_3042:
        /* <DEDUP_REMOVED lines=8> */
.L_x_3043:
[----:B------:R-:W-:Y:S02]  /*5fa0*/  HFMA2 R13, -RZ, RZ, 0, 0 ;  /* 0x00000000ff0d7431 */ /* 0x000fe400000001ff */
[----:B------:R-:W-:Y:S01]  /*5fb0*/  IMAD.MOV.U32 R12, RZ, RZ, 0x2 ;  /* 0x00000002ff0c7424 */ /* 0x000fe200078e00ff */
[----:B------:R-:W-:-:S07]  /*5fc0*/  MOV R19, R14 ;  /* 0x0000000e00137202 */ /* 0x000fce0000000f00 */
[----:B------:R-:W-:Y:S05]  /*5fd0*/  WARPSYNC.COLLECTIVE R15, `(.L_x_3044) ;  /* 0x000000000f087348 */ /* 0x000fea0003c00000 */
[----:B------:R0:W1:Y:S02]  /*5fe0*/  SHFL.BFLY P6, R14, R13, R12, R11 ;  /* 0x0c00000c0d0e7389 */ /* 0x00006400000c000b */
[----:B01----:R-:W-:Y:S05]  /*5ff0*/  ENDCOLLECTIVE ;  /* 0x000000000000791b */ /* 0x003fea0003800000 */
.L_x_3044:
        /* <DEDUP_REMOVED lines=8> */
.L_x_3045:
[----:B------:R-:W-:Y:S01]  /*6080*/  HFMA2 R12, -RZ, RZ, 0, 1.1920928955078125e-07 ;  /* 0x00000002ff0c7431 */ /* 0x000fe200000001ff */
[----:B------:R-:W-:Y:S01]  /*6090*/  MOV R13, RZ ;  /* 0x000000ff000d7202 */ /* 0x000fe20000000f00 */
[----:B------:R-:W-:-:S07]  /*60a0*/  IMAD.MOV.U32 R34, RZ, RZ, R14 ;  /* 0x000000ffff227224 */ /* 0x000fce00078e000e */
[----:B------:R-:W-:Y:S05]  /*60b0*/  WARPSYNC.COLLECTIVE R15, `(.L_x_3046) ;  /* 0x000000000f087348 */ /* 0x000fea0003c00000 */
[----:B------:R0:W1:Y:S02]  /*60c0*/  SHFL.BFLY P6, R14, R13, R12, R11 ;  /* 0x0c00000c0d0e7389 */ /* 0x00006400000c000b */
[----:B01----:R-:W-:Y:S05]  /*60d0*/  ENDCOLLECTIVE ;  /* 0x000000000000791b */ /* 0x003fea0003800000 */
.L_x_3046:
        /* <DEDUP_REMOVED lines=9> */
.L_x_3047:
[----:B------:R-:W-:Y:S02]  /*6170*/  HFMA2 R13, -RZ, RZ, 0, 0 ;  /* 0x00000000ff0d7431 */ /* 0x000fe400000001ff */
[----:B------:R-:W-:Y:S01]  /*6180*/  IMAD.MOV.U32 R12, RZ, RZ, 0x2 ;  /* 0x00000002ff0c7424 */ /* 0x000fe200078e00ff */
[----:B------:R-:W-:-:S07]  /*6190*/  MOV R48, R14 ;  /* 0x0000000e00307202 */ /* 0x000fce0000000f00 */
[----:B------:R-:W-:Y:S05]  /*61a0*/  WARPSYNC.COLLECTIVE R15, `(.L_x_3048) ;  /* 0x000000000f087348 */ /* 0x000fea0003c00000 */
[----:B------:R0:W1:Y:S02]  /*61b0*/  SHFL.BFLY P6, R14, R13, R12, R11 ;  /* 0x0c00000c0d0e7389 */ /* 0x00006400000c000b */
[----:B01----:R-:W-:Y:S05]  /*61c0*/  ENDCOLLECTIVE ;  /* 0x000000000000791b */ /* 0x003fea0003800000 */
.L_x_3048:
        /* <DEDUP_REMOVED lines=8> */
.L_x_3049:
[----:B------:R-:W-:Y:S01]  /*6250*/  HFMA2 R12, -RZ, RZ, 0, 1.1920928955078125e-07 ;  /* 0x00000002ff0c7431 */ /* 0x000fe200000001ff */
[----:B------:R-:W-:Y:S01]  /*6260*/  MOV R13, RZ ;  /* 0x000000ff000d7202 */ /* 0x000fe20000000f00 */
[----:B------:R-:W-:-:S07]  /*6270*/  IMAD.MOV.U32 R25, RZ, RZ, R14 ;  /* 0x000000ffff197224 */ /* 0x000fce00078e000e */
[----:B------:R-:W-:Y:S05]  /*6280*/  WARPSYNC.COLLECTIVE R15, `(.L_x_3050) ;  /* 0x000000000f087348 */ /* 0x000fea0003c00000 */
[----:B------:R0:W1:Y:S02]  /*6290*/  SHFL.BFLY P6, R14, R13, R12, R11 ;  /* 0x0c00000c0d0e7389 */ /* 0x00006400000c000b */
[----:B01----:R-:W-:Y:S05]  /*62a0*/  ENDCOLLECTIVE ;  /* 0x000000000000791b */ /* 0x003fea0003800000 */
.L_x_3050:
        /* <DEDUP_REMOVED lines=8> */
.L_x_3051:
[----:B------:R-:W-:Y:S02]  /*6330*/  HFMA2 R13, -RZ, RZ, 0, 0 ;  /* 0x00000000ff0d7431 */ /* 0x000fe400000001ff */
[----:B------:R-:W-:Y:S01]  /*6340*/  IMAD.MOV.U32 R12, RZ, RZ, 0x2 ;  /* 0x00000002ff0c7424 */ /* 0x000fe200078e00ff */
[----:B------:R-:W-:-:S07]  /*6350*/  MOV R8, R14 ;  /* 0x0000000e00087202 */ /* 0x000fce0000000f00 */
[----:B------:R-:W-:Y:S05]  /*6360*/  WARPSYNC.COLLECTIVE R15, `(.L_x_3052) ;  /* 0x000000000f087348 */ /* 0x000fea0003c00000 */
[----:B------:R0:W1:Y:S02]  /*6370*/  SHFL.BFLY P6, R14, R13, R12, R11 ;  /* 0x0c00000c0d0e7389 */ /* 0x00006400000c000b */
[----:B01----:R-:W-:Y:S05]  /*6380*/  ENDCOLLECTIVE ;  /* 0x000000000000791b */ /* 0x003fea0003800000 */
.L_x_3052:
        /* <DEDUP_REMOVED lines=8> */
.L_x_3053:
[----:B------:R-:W-:Y:S01]  /*6410*/  HFMA2 R12, -RZ, RZ, 0, 1.1920928955078125e-07 ;  /* 0x00000002ff0c7431 */ /* 0x000fe200000001ff */
[----:B------:R-:W-:Y:S01]  /*6420*/  MOV R13, RZ ;  /* 0x000000ff000d7202 */ /* 0x000fe20000000f00 */
[----:B------:R-:W-:-:S07]  /*6430*/  IMAD.MOV.U32 R50, RZ, RZ, R14 ;  /* 0x000000ffff327224 */ /* 0x000fce00078e000e */
[----:B------:R-:W-:Y:S05]  /*6440*/  WARPSYNC.COLLECTIVE R15, `(.L_x_3054) ;  /* 0x000000000f087348 */ /* 0x000fea0003c00000 */
[----:B------:R0:W1:Y:S02]  /*6450*/  SHFL.BFLY P6, R14, R13, R12, R11 ;  /* 0x0c00000c0d0e7389 */ /* 0x00006400000c000b */
[----:B01----:R-:W-:Y:S05]  /*6460*/  ENDCOLLECTIVE ;  /* 0x000000000000791b */ /* 0x003fea0003800000 */
.L_x_3054:
        /* <DEDUP_REMOVED lines=8> */
.L_x_3055:
[----:B------:R-:W-:Y:S01]  /*64f0*/  HFMA2 R12, -RZ, RZ, 0, 1.1920928955078125e-07 ;  /* 0x00000002ff0c7431 */ /* 0x000fe200000001ff */
[----:B------:R-:W-:Y:S01]  /*6500*/  MOV R13, RZ ;  /* 0x000000ff000d7202 */ /* 0x000fe20000000f00 */
[----:B------:R-:W-:-:S07]  /*6510*/  FADD.FTZ R29, R29, R14 ;  /* 0x0000000e1d1d7221 */ /* 0x000fce0000010000 */
[----:B------:R-:W-:Y:S05]  /*6520*/  WARPSYNC.COLLECTIVE R15, `(.L_x_3056) ;  /* 0x000000000f087348 */ /* 0x000fea0003c00000 */
[----:B------:R0:W1:Y:S02]  /*6530*/  SHFL.BFLY P6, R14, R13, R12, R11 ;  /* 0x0c00000c0d0e7389 */ /* 0x00006400000c000b */
[----:B01----:R-:W-:Y:S05]  /*6540*/  ENDCOLLECTIVE ;  /* 0x000000000000791b */ /* 0x003fea0003800000 */
.L_x_3056:
[----:B------:R-:W-:Y:S01]  /*6550*/  MOV R12, 0x1 ;  /* 0x00000001000c7802 */ /* 0x000fe20000000f00 */
[----:B------:R-:W-:-:S04]  /*6560*/  FADD.FTZ R31, RZ, R14 ;  /* 0x0000000eff1f7221 */ /* 0x000fc80000010000 */
[----:B------:R-:W-:-:S07]  /*6570*/  IMAD.MOV.U32 R13, RZ, RZ, R31 ;  /* 0x000000ffff0d7224 */ /* 0x000fce00078e001f */
[----:B------:R-:W-:Y:S05]  /*6580*/  WARPSYNC.COLLECTIVE R15, `(.L_x_3057) ;  /* 0x000000000f087348 */ /* 0x000fea0003c00000 */
[----:B------:R0:W1:Y:S02]  /*6590*/  SHFL.BFLY P6, R14, R13, R12, R11 ;  /* 0x0c00000c0d0e7389 */ /* 0x00006400000c000b */
[----:B01----:R-:W-:Y:S05]  /*65a0*/  ENDCOLLECTIVE ;  /* 0x000000000000791b */ /* 0x003fea0003800000 */
.L_x_3057:
[----:B------:R-:W-:Y:S02]  /*65b0*/  HFMA2 R13, -RZ, RZ, 0, 0 ;  /* 0x00000000ff0d7431 */ /* 0x000fe400000001ff */
[----:B------:R-:W-:Y:S01]  /*65c0*/  IMAD.MOV.U32 R12, RZ, RZ, 0x2 ;  /* 0x00000002ff0c7424 */ /* 0x000fe200078e00ff */
[----:B------:R-:W-:-:S07]  /*65d0*/  MOV R52, R14 ;  /* 0x0000000e00347202 */ /* 0x000fce0000000f00 */
[----:B------:R-:W-:Y:S05]  /*65e0*/  WARPSYNC.COLLECTIVE R15, `(.L_x_3058) ;  /* 0x000000000f087348 */ /* 0x000fea0003c00000 */
[----:B------:R0:W1:Y:S02]  /*65f0*/  SHFL.BFLY P6, R14, R13, R12, R11 ;  /* 0x0c00000c0d0e7389 */ /* 0x00006400000c000b */
[----:B01----:R-:W-:Y:S05]  /*6600*/  ENDCOLLECTIVE ;  /* 0x000000000000791b */ /* 0x003fea0003800000 */
.L_x_3058:
[----:B------:R-:W-:Y:S01]  /*6610*/  FADD.FTZ R31, R31, R52 ;  /* 0x000000341f1f7221 */ /* 0x000fe20000010000 */
[----:B------:R-:W-:Y:S01]  /*6620*/  HFMA2 R12, -RZ, RZ, 0, 5.9604644775390625e-08 ;  /* 0x00000001ff0c7431 */ /* 0x000fe200000001ff */
[----:B------:R-:W-:-:S05]  /*6630*/  MOV R4, R14 ;  /* 0x0000000e00047202 */ /* 0x000fca0000000f00 */
[----:B------:R-:W-:-:S07]  /*6640*/  FADD.FTZ R13, RZ, R4 ;  /* 0x00000004ff0d7221 */ /* 0x000fce0000010000 */
[----:B------:R-:W-:Y:S05]  /*6650*/  WARPSYNC.COLLECTIVE R15, `(.L_x_3059) ;  /* 0x000000000f087348 */ /* 0x000fea0003c00000 */
[----:B------:R0:W1:Y:S02]  /*6660*/  SHFL.BFLY P6, R14, R13, R12, R11 ;  /* 0x0c00000c0d0e7389 */ /* 0x00006400000c000b */
[----:B01----:R-:W-:Y:S05]  /*6670*/  ENDCOLLECTIVE ;  /* 0x000000000000791b */ /* 0x003fea0003800000 */
.L_x_3059:
[----:B------:R-:W-:Y:S05]  /*6680*/  BRA `(.L_x_3060) ;  /* 0xffffffcc00407947 */ /* 0x000fea000383ffff */
.L_x_3061:
        /* <DEDUP_REMOVED lines=15> */
.L_x_27308:


//--------------------- .text._ZN4vllm25paged_attention_v2_kernelIthLi192ELi32ELi128ELNS_18Fp8KVCacheDataTypeE2ELb1ELi512EEEvPfS2_PT_PKS3_PKT0_S9_ifPKiSB_iPKfiiiSD_SD_iiiii --------------------------
	.section	.text._ZN4vllm25paged_attention_v2_kernelIthLi192ELi32ELi128ELNS_18Fp8KVCacheDataTypeE2ELb1ELi512EEEvPfS2_PT_PKS3_PKT0_S9_ifPKiSB_iPKfiiiSD_SD_iiiii,"ax",@progbits
	.align	128
        .global         _ZN4vllm25paged_attention_v2_kernelIthLi192ELi32ELi128ELNS_18Fp8KVCacheDataTypeE2ELb1ELi512EEEvPfS2_PT_PKS3_PKT0_S9_ifPKiSB_iPKfiiiSD_SD_iiiii
        .type           _ZN4vllm25paged_attention_v2_kernelIthLi192ELi32ELi128ELNS_18Fp8KVCacheDataTypeE2ELb1ELi512EEEvPfS2_PT_PKS3_PKT0_S9_ifPKiSB_iPKfiiiSD_SD_iiiii,@function
        .size           _ZN4vllm25paged_attention_v2_kernelIthLi192ELi32ELi128ELNS_18Fp8KVCacheDataTypeE2ELb1ELi512EEEvPfS2_PT_PKS3_PKT0_S9_ifPKiSB_iPKfiiiSD_SD_iiiii,(.L_x_27309 - _ZN4vllm25paged_attention_v2_kernelIthLi192ELi32ELi128ELNS_18Fp8KVCacheDataTypeE2ELb1ELi512EEEvPfS2_PT_PKS3_PKT0_S9_ifPKiSB_iPKfiiiSD_SD_iiiii)
        .other          _ZN4vllm25paged_attention_v2_kernelIthLi192ELi32ELi128ELNS_18Fp8KVCacheDataTypeE2ELb1ELi512EEEvPfS2_PT_PKS3_PKT0_S9_ifPKiSB_iPKfiiiSD_SD_iiiii,@"STO_CUDA_ENTRY STV_DEFAULT"
_ZN4vllm25paged_attention_v2_kernelIthLi192ELi32ELi128ELNS_18Fp8KVCacheDataTypeE2ELb1ELi512EEEvPfS2_PT_PKS3_PKT0_S9_ifPKiSB_iPKfiiiSD_SD_iiiii:
.text._ZN4vllm25paged_attention_v2_kernelIthLi192ELi32ELi128ELNS_18Fp8KVCacheDataTypeE2ELb1ELi512EEEvPfS2_PT_PKS3_PKT0_S9_ifPKiSB_iPKfiiiSD_SD_iiiii:
        /* <DEDUP_REMOVED lines=116> */
.L_x_3062:
        /* <DEDUP_REMOVED lines=26> */
.L_x_3066:
        /* <DEDUP_REMOVED lines=37> */
.L_x_3064:
[----:B------:R-:W-:Y:S05]  /*0b30*/  BSYNC.RECONVERGENT B6 ;  /* 0x0000000000067941 */ /* 0x000fea0003800200 */
.L_x_3063:
        /* <DEDUP_REMOVED lines=12> */
.L_x_3109:
        /* <DEDUP_REMOVED lines=43> */
.L_x_3072:
        /* <DEDUP_REMOVED lines=11> */
.L_x_3071:
[----:B------:R-:W-:Y:S05]  /*0f60*/  BSYNC.RECONVERGENT B1 ;  /* 0x0000000000017941 */ /* 0x000fea0003800200 */
.L_x_3070:
        /* <DEDUP_REMOVED lines=12> */
.L_x_3075:
        /* <DEDUP_REMOVED lines=100> */
.L_x_3074:
[----:B------:R-:W-:Y:S05]  /*1670*/  BSYNC.RECONVERGENT B1 ;  /* 0x0000000000017941 */ /* 0x000fea0003800200 */
.L_x_3073:
        /* <DEDUP_REMOVED lines=55> */
.L_x_3077:
[----:B------:R-:W-:Y:S05]  /*19f0*/  BSYNC.RECONVERGENT B1 ;  /* 0x0000000000017941 */ /* 0x000fea0003800200 */
.L_x_3076:
        /* <DEDUP_REMOVED lines=26> */
.L_x_3069:
[----:B------:R-:W-:Y:S05]  /*1ba0*/  BSYNC.RECONVERGENT B0 ;  /* 0x0000000000007941 */ /* 0x000fea0003800200 */
.L_x_3068:
        /* <DEDUP_REMOVED lines=23> */
[C---:B------:R-:W-:Y:S02]  /*1d20*/  LOP3.LUT R2, R11.reuse, 0x180, RZ, 0xc0, !PT ;  /* 0x000001800b027812 */ /* 0x040fe400078ec0ff */
[----:B------:R-:W-:Y:S02]  /*1d30*/  IADD3 R4, PT, PT, R11, -UR45, RZ ;  /* 0x8000002d0b047c10 */ /* 0x000fe4000fffe0ff */
[----:B------:R-:W-:Y:S01]  /*1d40*/  ISETP.NE.AND P0, PT, R2, 0x180, PT ;  /* 0x000001800200780c */ /* 0x000fe20003f05270 */
[----:B0-----:R-:W-:Y:S01]  /*1d50*/  FADD.FTZ R2, R10, 9.9999999747524270788e-07 ;  /* 0x358637bd0a027421 */ /* 0x001fe20000010000 */
[----:B------:R-:W-:Y:S02]  /*1d60*/  ISETP.GE.U32.AND P1, PT, R4, 0x180, PT ;  /* 0x000001800400780c */ /* 0x000fe40003f26070 */
[----:B------:R-:W-:-:S03]  /*1d70*/  MOV R4, R24 ;  /* 0x0000001800047202 */ /* 0x000fc60000000f00 */
[----:B------:R-:W0:Y:S06]  /*1d80*/  MUFU.RCP R2, R2 ;  /* 0x0000000200027308 */ /* 0x000e2c0000001000 */
[----:B------:R-:W-:Y:S05]  /*1d90*/  @!P0 BRA `(.L_x_3081) ;  /* 0x0000000000408947 */ /* 0x000fea0003800000 */
[----:B------:R-:W-:Y:S01]  /*1da0*/  LEA.HI R11, R11, 0x1, RZ, 0x19 ;  /* 0x000000010b0b7811 */ /* 0x000fe200078fc8ff */
[----:B------:R-:W-:-:S03]  /*1db0*/  VIADD R13, R3, 0x20 ;  /* 0x00000020030d7836 */ /* 0x000fc60000000000 */
[C---:B------:R-:W-:Y:S02]  /*1dc0*/  SHF.L.U32 R4, R11.reuse, 0x7, RZ ;  /* 0x000000070b047819 */ /* 0x040fe400000006ff */
[----:B------:R-:W-:Y:S02]  /*1dd0*/  LOP3.LUT R12, R11, 0x3, RZ, 0xc0, !PT ;  /* 0x000000030b0c7812 */ /* 0x000fe400078ec0ff */
[----:B------:R-:W-:Y:S02]  /*1de0*/  LEA R13, R0, R13, 0x18 ;  /* 0x0000000d000d7211 */ /* 0x000fe400078ec0ff */
[----:B------:R-:W-:Y:S02]  /*1df0*/  LOP3.LUT R11, R4, 0x180, RZ, 0xc0, !PT ;  /* 0x00000180040b7812 */ /* 0x000fe400078ec0ff */
[----:B------:R-:W-:Y:S01]  /*1e00*/  IADD3 R12, PT, PT, -R12, RZ, RZ ;  /* 0x000000ff0c0c7210 */ /* 0x000fe20007ffe1ff */
[----:B------:R-:W-:Y:S01]  /*1e10*/  IMAD R6, R24, 0x4, R13 ;  /* 0x0000000418067824 */ /* 0x000fe200078e020d */
[----:B------:R-:W-:-:S07]  /*1e20*/  IADD3 R4, PT, PT, R11, R24, RZ ;  /* 0x000000180b047210 */ /* 0x000fce0007ffe0ff */
.L_x_3082:
[----:B------:R-:W0:Y:S01]  /*1e30*/  LDS R11, [R6] ;  /* 0x00000000060b7984 */ /* 0x000e220000000800 */
[----:B------:R-:W-:-:S04]  /*1e40*/  IADD3 R12, PT, PT, R12, 0x1, RZ ;  /* 0x000000010c0c7810 */ /* 0x000fc80007ffe0ff */
[----:B------:R-:W-:Y:S01]  /*1e50*/  ISETP.NE.AND P0, PT, R12, RZ, PT ;  /* 0x000000ff0c00720c */ /* 0x000fe20003f05270 */
[----:B0-----:R-:W-:-:S05]  /*1e60*/  FMUL.FTZ R11, R11, R2 ;  /* 0x000000020b0b7220 */ /* 0x001fca0000410000 */
[----:B------:R0:W-:Y:S02]  /*1e70*/  STS [R6], R11 ;  /* 0x0000000b06007388 */ /* 0x0001e40000000800 */
[----:B0-----:R-:W-:-:S05]  /*1e80*/  VIADD R6, R6, 0x200 ;  /* 0x0000020006067836 */ /* 0x001fca0000000000 */
[----:B------:R-:W-:Y:S05]  /*1e90*/  @P0 BRA `(.L_x_3082) ;  /* 0xfffffffc00e40947 */ /* 0x000fea000383ffff */
.L_x_3081:
[----:B------:R-:W-:Y:S05]  /*1ea0*/  BSYNC.RECONVERGENT B1 ;  /* 0x0000000000017941 */ /* 0x000fea0003800200 */
.L_x_3080:
        /* <DEDUP_REMOVED lines=12> */
.L_x_3085:
        /* <DEDUP_REMOVED lines=52> */
.L_x_3084:
[----:B------:R-:W-:Y:S05]  /*22b0*/  BSYNC.RECONVERGENT B1 ;  /* 0x0000000000017941 */ /* 0x000fea0003800200 */
.L_x_3083:
        /* <DEDUP_REMOVED lines=31> */
.L_x_3087:
[----:B------:R-:W-:Y:S05]  /*24b0*/  BSYNC.RECONVERGENT B1 ;  /* 0x0000000000017941 */ /* 0x000fea0003800200 */
.L_x_3086:
        /* <DEDUP_REMOVED lines=14> */
.L_x_3079:
[----:B------:R-:W-:Y:S05]  /*25a0*/  BSYNC.RECONVERGENT B0 ;  /* 0x0000000000007941 */ /* 0x000fea0003800200 */
.L_x_3078:
        /* <DEDUP_REMOVED lines=23> */
.L_x_3089:
[----:B------:R-:W-:Y:S05]  /*2720*/  BSYNC.RECONVERGENT B0 ;  /* 0x0000000000007941 */ /* 0x000fea0003800200 */
.L_x_3088:
        /* <DEDUP_REMOVED lines=27> */
.L_x_3093:
        /* <DEDUP_REMOVED lines=33> */
.L_x_3092:
        /* <DEDUP_REMOVED lines=16> */
.L_x_3091:
[----:B------:R-:W-:Y:S05]  /*2bf0*/  BSYNC.RECONVERGENT B6 ;  /* 0x0000000000067941 */ /* 0x000fea0003800200 */
.L_x_3090:
        /* <DEDUP_REMOVED lines=91> */
.L_x_3158:
        /* <DEDUP_REMOVED lines=46> */
.L_x_3096:
[----:B------:R-:W-:Y:S05]  /*3490*/  BSYNC.RECONVERGENT B0 ;  /* 0x0000000000007941 */ /* 0x000fea0003800200 */
.L_x_3095:
        /* <DEDUP_REMOVED lines=51> */
.L_x_3098:
[----:B------:R-:W-:Y:S05]  /*37d0*/  BSYNC.RECONVERGENT B0 ;  /* 0x0000000000007941 */ /* 0x000fea0003800200 */
.L_x_3097:
        /* <DEDUP_REMOVED lines=27> */
.L_x_3100:
[----:B------:R-:W-:Y:S05]  /*3990*/  BSYNC.RECONVERGENT B0 ;  /* 0x0000000000007941 */ /* 0x000fea0003800200 */
.L_x_3099:
        /* <DEDUP_REMOVED lines=51> */
.L_x_3102:
[----:B------:R-:W-:Y:S05]  /*3cd0*/  BSYNC.RECONVERGENT B0 ;  /* 0x0000000000007941 */ /* 0x000fea0003800200 */
.L_x_3101:
        /* <DEDUP_REMOVED lines=64> */
.L_x_3065:
        /* <DEDUP_REMOVED lines=16> */
.L_x_3103:
[----:B------:R-:W-:Y:S05]  /*41e0*/  EXIT ;  /* 0x000000000000794d */ /* 0x000fea0003800000 */
.L_x_3067:
[----:B------:R-:W-:Y:S01]  /*41f0*/  HFMA2 R12, -RZ, RZ, 0, 9.5367431640625e-07 ;  /* 0x00000010ff0c7431 */ /* 0x000fe200000001ff */
[----:B------:R-:W-:Y:S01]  /*4200*/  MOV R11, 0x1f ;  /* 0x0000001f000b7802 */ /* 0x000fe20000000f00 */
[----:B------:R-:W-:-:S07]  /*4210*/  IMAD.MOV.U32 R15, RZ, RZ, -0x1 ;  /* 0xffffffffff0f7424 */ /* 0x000fce00078e00ff */
[----:B------:R-:W-:Y:S05]  /*4220*/  WARPSYNC.COLLECTIVE R15, `(.L_x_3104) ;  /* 0x000000000f087348 */ /* 0x000fea0003c00000 */
[----:B------:R0:W1:Y:S02]  /*4230*/  SHFL.BFLY P6, R14, R13, R12, R11 ;  /* 0x0c00000c0d0e7389 */ /* 0x00006400000c000b */
[----:B01----:R-:W-:Y:S05]  /*4240*/  ENDCOLLECTIVE ;  /* 0x000000000000791b */ /* 0x003fea0003800000 */
.L_x_3104:
[----:B------:R-:W-:Y:S01]  /*4250*/  HFMA2 R12, -RZ, RZ, 0, 4.76837158203125e-07 ;  /* 0x00000008ff0c7431 */ /* 0x000fe200000001ff */
[----:B------:R-:W-:-:S04]  /*4260*/  FMNMX.FTZ R0, R14, -3.40282346638528859812e+38, !PT ;  /* 0xff7fffff0e007809 */ /* 0x000fc80007810000 */
[----:B------:R-:W-:-:S07]  /*4270*/  MOV R13, R0 ;  /* 0x00000000000d7202 */ /* 0x000fce0000000f00 */
[----:B------:R-:W-:Y:S05]  /*4280*/  WARPSYNC.COLLECTIVE R15, `(.L_x_3105) ;  /* 0x000000000f087348 */ /* 0x000fea0003c00000 */
[----:B------:R0:W1:Y:S02]  /*4290*/  SHFL.BFLY P6, R14, R13, R12, R11 ;  /* 0x0c00000c0d0e7389 */ /* 0x00006400000c000b */
[----:B01----:R-:W-:Y:S05]  /*42a0*/  ENDCOLLECTIVE ;  /* 0x000000000000791b */ /* 0x003fea0003800000 */
.L_x_3105:
[----:B------:R-:W-:Y:S02]  /*42b0*/  MOV R12, 0x4 ;  /* 0x00000004000c7802 */ /* 0x000fe40000000f00 */
[----:B------:R-:W-:-:S05]  /*42c0*/  FMNMX.FTZ R2, R0, R14, !PT ;  /* 0x0000000e00027209 */ /* 0x000fca0007810000 */
[----:B------:R-:W-:-:S07]  /*42d0*/  IMAD.MOV.U32 R13, RZ, RZ, R2 ;  /* 0x000000ffff0d7224 */ /* 0x000fce00078e0002 */
[----:B------:R-:W-:Y:S05]  /*42e0*/  WARPSYNC.COLLECTIVE R15, `(.L_x_3106) ;  /* 0x000000000f087348 */ /* 0x000fea0003c00000 */
[----:B------:R0:W1:Y:S02]  /*42f0*/  SHFL.BFLY P6, R14, R13, R12, R11 ;  /* 0x0c00000c0d0e7389 */ /* 0x00006400000c000b */
[----:B01----:R-:W-:Y:S05]  /*4300*/  ENDCOLLECTIVE ;  /* 0x000000000000791b */ /* 0x003fea0003800000 */
.L_x_3106:
[----:B------:R-:W-:Y:S01]  /*4310*/  IMAD.MOV.U32 R12, RZ, RZ, 0x2 ;  /* 0x00000002ff0c7424 */ /* 0x000fe200078e00ff */
[----:B------:R-:W-:-:S04]  /*4320*/  FMNMX.FTZ R3, R2, R14, !PT ;  /* 0x0000000e02037209 */ /* 0x000fc80007810000 */
[----:B------:R-:W-:-:S07]  /*4330*/  MOV R13, R3 ;  /* 0x00000003000d7202 */ /* 0x000fce0000000f00 */
[----:B------:R-:W-:Y:S05]  /*4340*/  WARPSYNC.COLLECTIVE R15, `(.L_x_3107) ;  /* 0x000000000f087348 */ /* 0x000fea0003c00000 */
[----:B------:R0:W1:Y:S02]  /*4350*/  SHFL.BFLY P6, R14, R13, R12, R11 ;  /* 0x0c00000c0d0e7389 */ /* 0x00006400000c000b */
[----:B01----:R-:W-:Y:S05]  /*4360*/  ENDCOLLECTIVE ;  /* 0x000000000000791b */ /* 0x003fea0003800000 */
.L_x_3107:
[----:B------:R-:W-:Y:S01]  /*4370*/  HFMA2 R12, -RZ, RZ, 0, 5.9604644775390625e-08 ;  /* 0x00000001ff0c7431 */ /* 0x000fe200000001ff */
[----:B------:R-:W-:-:S04]  /*4380*/  FMNMX.FTZ R4, R3, R14, !PT ;  /* 0x0000000e03047209 */ /* 0x000fc80007810000 */
[----:B------:R-:W-:-:S07]  /*4390*/  MOV R13, R4 ;  /* 0x00000004000d7202 */ /* 0x000fce0000000f00 */
[----:B------:R-:W-:Y:S05]  /*43a0*/  WARPSYNC.COLLECTIVE R15, `(.L_x_3108) ;  /* 0x000000000f087348 */ /* 0x000fea0003c00000 */
[----:B------:R0:W1:Y:S02]  /*43b0*/  SHFL.BFLY P6, R14, R13, R12, R11 ;  /* 0x0c00000c0d0e7389 */ /* 0x00006400000c000b */
[----:B01----:R-:W-:Y:S05]  /*43c0*/  ENDCOLLECTIVE ;  /* 0x000000000000791b */ /* 0x003fea0003800000 */
.L_x_3108:
[----:B------:R-:W-:Y:S05]  /*43d0*/  BRA `(.L_x_3109) ;  /* 0xffffffc800087947 */ /* 0x000fea000383ffff */
.L_x_3094:
[----:B-12---:R-:W-:Y:S02]  /*43e0*/  HFMA2 R11, -RZ, RZ, 0, 1.847743988037109375e-06 ;  /* 0x0000001fff0b7431 */ /* 0x006fe400000001ff */
[----:B------:R-:W-:Y:S01]  /*43f0*/  IMAD.MOV.U32 R13, RZ, RZ, RZ ;  /* 0x000000ffff0d7224 */ /* 0x000fe200078e00ff */
[----:B------:R-:W-:Y:S01]  /*4400*/  MOV R12, 0x2 ;  /* 0x00000002000c7802 */ /* 0x000fe20000000f00 */
[----:B------:R-:W-:-:S07]  /*4410*/  IMAD.MOV.U32 R15, RZ, RZ, -0x1 ;  /* 0xffffffffff0f7424 */ /* 0x000fce00078e00ff */
[----:B0-----:R-:W-:Y:S05]  /*4420*/  WARPSYNC.COLLECTIVE R15, `(.L_x_3110) ;  /* 0x000000000f087348 */ /* 0x001fea0003c00000 */
[----:B------:R1:W2:Y:S02]  /*4430*/  SHFL.BFLY P6, R14, R13, R12, R11 ;  /* 0x0c00000c0d0e7389 */ /* 0x0002a400000c000b */
[----:B012---:R-:W-:Y:S05]  /*4440*/  ENDCOLLECTIVE ;  /* 0x000000000000791b */ /* 0x007fea0003800000 */
.L_x_3110:
[----:B------:R-:W-:Y:S02]  /*4450*/  HFMA2 R12, -RZ, RZ, 0, 5.9604644775390625e-08 ;  /* 0x00000001ff0c7431 */ /* 0x000fe400000001ff */
[----:B------:R-:W-:-:S05]  /*4460*/  FADD.FTZ R0, RZ, R14 ;  /* 0x0000000eff007221 */ /* 0x000fca0000010000 */
[----:B------:R-:W-:-:S07]  /*4470*/  MOV R13, R0 ;  /* 0x00000000000d7202 */ /* 0x000fce0000000f00 */
[----:B------:R-:W-:Y:S05]  /*4480*/  WARPSYNC.COLLECTIVE R15, `(.L_x_3111) ;  /* 0x000000000f087348 */ /* 0x000fea0003c00000 */
[----:B------:R0:W1:Y:S02]  /*4490*/  SHFL.BFLY P6, R14, R13, R12, R11 ;  /* 0x0c00000c0d0e7389 */ /* 0x00006400000c000b */
[----:B01----:R-:W-:Y:S05]  /*44a0*/  ENDCOLLECTIVE ;  /* 0x000000000000791b */ /* 0x003fea0003800000 */
.L_x_3111:
[----:B------:R-:W-:Y:S01]  /*44b0*/  HFMA2 R12, -RZ, RZ, 0, 1.1920928955078125e-07 ;  /* 0x00000002ff0c7431 */ /* 0x000fe200000001ff */
[----:B------:R-:W-:Y:S01]  /*44c0*/  MOV R13, RZ ;  /* 0x000000ff000d7202 */ /* 0x000fe20000000f00 */
[----:B------:R-:W-:-:S07]  /*44d0*/  IMAD.MOV.U32 R39, RZ, RZ, R14 ;  /* 0x000000ffff277224 */ /* 0x000fce00078e000e */
[----:B------:R-:W-:Y:S05]  /*44e0*/  WARPSYNC.COLLECTIVE R15, `(.L_x_3112) ;  /* 0x000000000f087348 */ /* 0x000fea0003c00000 */
[----:B------:R0:W1:Y:S02]  /*44f0*/  SHFL.BFLY P6, R14, R13, R12, R11 ;  /* 0x0c00000c0d0e7389 */ /* 0x00006400000c000b */
[----:B01----:R-:W-:Y:S05]  /*4500*/  ENDCOLLECTIVE ;  /* 0x000000000000791b */ /* 0x003fea0003800000 */
.L_x_3112:
        /* <DEDUP_REMOVED lines=8> */
.L_x_3113:
[----:B------:R-:W-:Y:S01]  /*4590*/  HFMA2 R12, -RZ, RZ, 0, 1.1920928955078125e-07 ;  /* 0x00000002ff0c7431 */ /* 0x000fe200000001ff */
[----:B------:R-:W-:Y:S01]  /*45a0*/  MOV R13, RZ ;  /* 0x000000ff000d7202 */ /* 0x000fe20000000f00 */
[----:B------:R-:W-:-:S07]  /*45b0*/  IMAD.MOV.U32 R38, RZ, RZ, R14 ;  /* 0x000000ffff267224 */ /* 0x000fce00078e000e */
[----:B------:R-:W-:Y:S05]  /*45c0*/  WARPSYNC.COLLECTIVE R15, `(.L_x_3114) ;  /* 0x000000000f087348 */ /* 0x000fea0003c00000 */
[----:B------:R0:W1:Y:S02]  /*45d0*/  SHFL.BFLY P6, R14, R13, R12, R11 ;  /* 0x0c00000c0d0e7389 */ /* 0x00006400000c000b */
[----:B01----:R-:W-:Y:S05]  /*45e0*/  ENDCOLLECTIVE ;  /* 0x000000000000791b */ /* 0x003fea0003800000 */
.L_x_3114:
        /* <DEDUP_REMOVED lines=8> */
.L_x_3115:
[----:B------:R-:W-:Y:S01]  /*4670*/  HFMA2 R12, -RZ, RZ, 0, 1.1920928955078125e-07 ;  /* 0x00000002ff0c7431 */ /* 0x000fe200000001ff */
[----:B------:R-:W-:Y:S01]  /*4680*/  MOV R13, RZ ;  /* 0x000000ff000d7202 */ /* 0x000fe20000000f00 */
[----:B------:R-:W-:-:S07]  /*4690*/  IMAD.MOV.U32 R2, RZ, RZ, R14 ;  /* 0x000000ffff027224 */ /* 0x000fce00078e000e */
[----:B------:R-:W-:Y:S05]  /*46a0*/  WARPSYNC.COLLECTIVE R15, `(.L_x_3116) ;  /* 0x000000000f087348 */ /* 0x000fea0003c00000 */
[----:B------:R0:W1:Y:S02]  /*46b0*/  SHFL.BFLY P6, R14, R13, R12, R11 ;  /* 0x0c00000c0d0e7389 */ /* 0x00006400000c000b */
[----:B01----:R-:W-:Y:S05]  /*46c0*/  ENDCOLLECTIVE ;  /* 0x000000000000791b */ /* 0x003fea0003800000 */
.L_x_3116:
        /* <DEDUP_REMOVED lines=8> */
.L_x_3117:
[----:B------:R-:W-:Y:S01]  /*4750*/  HFMA2 R12, -RZ, RZ, 0, 1.1920928955078125e-07 ;  /* 0x00000002ff0c7431 */ /* 0x000fe200000001ff */
[----:B------:R-:W-:Y:S01]  /*4760*/  MOV R13, RZ ;  /* 0x000000ff000d7202 */ /* 0x000fe20000000f00 */
[----:B------:R-:W-:-:S07]  /*4770*/  IMAD.MOV.U32 R3, RZ, RZ, R14 ;  /* 0x000000ffff037224 */ /* 0x000fce00078e000e */
[----:B------:R-:W-:Y:S05]  /*4780*/  WARPSYNC.COLLECTIVE R15, `(.L_x_3118) ;  /* 0x000000000f087348 */ /* 0x000fea0003c00000 */
[----:B------:R0:W1:Y:S02]  /*4790*/  SHFL.BFLY P6, R14, R13, R12, R11 ;  /* 0x0c00000c0d0e7389 */ /* 0x00006400000c000b */
[----:B01----:R-:W-:Y:S05]  /*47a0*/  ENDCOLLECTIVE ;  /* 0x000000000000791b */ /* 0x003fea0003800000 */
.L_x_3118:
        /* <DEDUP_REMOVED lines=8> */
.L_x_3119:
[----:B------:R-:W-:Y:S01]  /*4830*/  HFMA2 R12, -RZ, RZ, 0, 1.1920928955078125e-07 ;  /* 0x00000002ff0c7431 */ /* 0x000fe200000001ff */
[----:B------:R-:W-:Y:S01]  /*4840*/  MOV R13, RZ ;  /* 0x000000ff000d7202 */ /* 0x000fe20000000f00 */
[----:B------:R-:W-:-:S07]  /*4850*/  IMAD.MOV.U32 R9, RZ, RZ, R14 ;  /* 0x000000ffff097224 */ /* 0x000fce00078e000e */
[----:B------:R-:W-:Y:S05]  /*4860*/  WARPSYNC.COLLECTIVE R15, `(.L_x_3120) ;  /* 0x000000000f087348 */ /* 0x000fea0003c00000 */
[----:B------:R0:W1:Y:S02]  /*4870*/  SHFL.BFLY P6, R14, R13, R12, R11 ;  /* 0x0c00000c0d0e7389 */ /* 0x00006400000c000b */
[----:B01----:R-:W-:Y:S05]  /*4880*/  ENDCOLLECTIVE ;  /* 0x000000000000791b */ /* 0x003fea0003800000 */
.L_x_3120:
        /* <DEDUP_REMOVED lines=8> */
.L_x_3121:
[----:B------:R-:W-:Y:S01]  /*4910*/  HFMA2 R12, -RZ, RZ, 0, 1.1920928955078125e-07 ;  /* 0x00000002ff0c7431 */ /* 0x000fe200000001ff */
[----:B------:R-:W-:Y:S01]  /*4920*/  MOV R13, RZ ;  /* 0x000000ff000d7202 */ /* 0x000fe20000000f00 */
[----:B------:R-:W-:-:S07]  /*4930*/  IMAD.MOV.U32 R8, RZ, RZ, R14 ;  /* 0x000000ffff087224 */ /* 0x000fce00078e000e */
[----:B------:R-:W-:Y:S05]  /*4940*/  WARPSYNC.COLLECTIVE R15, `(.L_x_3122) ;  /* 0x000000000f087348 */ /* 0x000fea0003c00000 */
[----:B------:R0:W1:Y:S02]  /*4950*/  SHFL.BFLY P6, R14, R13, R12, R11 ;  /* 0x0c00000c0d0e7389 */ /* 0x00006400000c000b */
[----:B01----:R-:W-:Y:S05]  /*4960*/  ENDCOLLECTIVE ;  /* 0x000000000000791b */ /* 0x003fea0003800000 */
.L_x_3122:
        /* <DEDUP_REMOVED lines=8> */
.L_x_3123:
[----:B------:R-:W-:Y:S01]  /*49f0*/  HFMA2 R12, -RZ, RZ, 0, 1.1920928955078125e-07 ;  /* 0x00000002ff0c7431 */ /* 0x000fe200000001ff */
[----:B------:R-:W-:Y:S01]  /*4a00*/  MOV R13, RZ ;  /* 0x000000ff000d7202 */ /* 0x000fe20000000f00 */
[----:B------:R-:W-:-:S07]  /*4a10*/  IMAD.MOV.U32 R10, RZ, RZ, R14 ;  /* 0x000000ffff0a7224 */ /* 0x000fce00078e000e */
[----:B------:R-:W-:Y:S05]  /*4a20*/  WARPSYNC.COLLECTIVE R15, `(.L_x_3124) ;  /* 0x000000000f087348 */ /* 0x000fea0003c00000 */
[----:B------:R0:W1:Y:S02]  /*4a30*/  SHFL.BFLY P6, R14, R13, R12, R11 ;  /* 0x0c00000c0d0e7389 */ /* 0x00006400000c000b */
[----:B01----:R-:W-:Y:S05]  /*4a40*/  ENDCOLLECTIVE ;  /* 0x000000000000791b */ /* 0x003fea0003800000 */
.L_x_3124:
        /* <DEDUP_REMOVED lines=8> */
.L_x_3125:
[----:B------:R-:W-:Y:S01]  /*4ad0*/  HFMA2 R12, -RZ, RZ, 0, 1.1920928955078125e-07 ;  /* 0x00000002ff0c7431 */ /* 0x000fe200000001ff */
[----:B------:R-:W-:Y:S01]  /*4ae0*/  MOV R13, RZ ;  /* 0x000000ff000d7202 */ /* 0x000fe20000000f00 */
[----:B------:R-:W-:-:S07]  /*4af0*/  IMAD.MOV.U32 R17, RZ, RZ, R14 ;  /* 0x000000ffff117224 */ /* 0x000fce00078e000e */
[----:B------:R-:W-:Y:S05]  /*4b00*/  WARPSYNC.COLLECTIVE R15, `(.L_x_3126) ;  /* 0x000000000f087348 */ /* 0x000fea0003c00000 */
[----:B------:R0:W1:Y:S02]  /*4b10*/  SHFL.BFLY P6, R14, R13, R12, R11 ;  /* 0x0c00000c0d0e7389 */ /* 0x00006400000c000b */
[----:B01----:R-:W-:Y:S05]  /*4b20*/  ENDCOLLECTIVE ;  /* 0x000000000000791b */ /* 0x003fea0003800000 */
.L_x_3126:
        /* <DEDUP_REMOVED lines=8> */
.L_x_3127:
[----:B------:R-:W-:Y:S01]  /*4bb0*/  HFMA2 R12, -RZ, RZ, 0, 1.1920928955078125e-07 ;  /* 0x00000002ff0c7431 */ /* 0x000fe200000001ff */
[----:B------:R-:W-:Y:S01]  /*4bc0*/  MOV R13, RZ ;  /* 0x000000ff000d7202 */ /* 0x000fe20000000f00 */
[----:B------:R-:W-:-:S07]  /*4bd0*/  IMAD.MOV.U32 R22, RZ, RZ, R14 ;  /* 0x000000ffff167224 */ /* 0x000fce00078e000e */
[----:B------:R-:W-:Y:S05]  /*4be0*/  WARPSYNC.COLLECTIVE R15, `(.L_x_3128) ;  /* 0x000000000f087348 */ /* 0x000fea0003c00000 */
[----:B------:R0:W1:Y:S02]  /*4bf0*/  SHFL.BFLY P6, R14, R13, R12, R11 ;  /* 0x0c00000c0d0e7389 */ /* 0x00006400000c000b */
[----:B01----:R-:W-:Y:S05]  /*4c00*/  ENDCOLLECTIVE ;  /* 0x000000000000791b */ /* 0x003fea0003800000 */
.L_x_3128:
        /* <DEDUP_REMOVED lines=8> */
.L_x_3129:
[----:B------:R-:W-:Y:S02]  /*4c90*/  HFMA2 R12, -RZ, RZ, 0, 1.1920928955078125e-07 ;  /* 0x00000002ff0c7431 */ /* 0x000fe400000001ff */
[----:B------:R-:W-:Y:S01]  /*4ca0*/  IMAD.MOV.U32 R13, RZ, RZ, RZ ;  /* 0x000000ffff0d7224 */ /* 0x000fe200078e00ff */
[----:B------:R-:W-:-:S07]  /*4cb0*/  MOV R20, R14 ;  /* 0x0000000e00147202 */ /* 0x000fce0000000f00 */
[----:B------:R-:W-:Y:S05]  /*4cc0*/  WARPSYNC.COLLECTIVE R15, `(.L_x_3130) ;  /* 0x000000000f087348 */ /* 0x000fea0003c00000 */
[----:B------:R0:W1:Y:S02]  /*4cd0*/  SHFL.BFLY P6, R14, R13, R12, R11 ;  /* 0x0c00000c0d0e7389 */ /* 0x00006400000c000b */
[----:B01----:R-:W-:Y:S05]  /*4ce0*/  ENDCOLLECTIVE ;  /* 0x000000000000791b */ /* 0x003fea0003800000 */
.L_x_3130:
        /* <DEDUP_REMOVED lines=8> */
.L_x_3131:
[----:B------:R-:W-:Y:S01]  /*4d70*/  HFMA2 R13, -RZ, RZ, 0, 0 ;  /* 0x00000000ff0d7431 */ /* 0x000fe200000001ff */
[----:B------:R-:W-:Y:S02]  /*4d80*/  MOV R12, 0x2 ;  /* 0x00000002000c7802 */ /* 0x000fe40000000f00 */
[----:B------:R-:W-:-:S07]  /*4d90*/  MOV R23, R14 ;  /* 0x0000000e00177202 */ /* 0x000fce0000000f00 */
[----:B------:R-:W-:Y:S05]  /*4da0*/  WARPSYNC.COLLECTIVE R15, `(.L_x_3132) ;  /* 0x000000000f087348 */ /* 0x000fea0003c00000 */
[----:B------:R0:W1:Y:S02]  /*4db0*/  SHFL.BFLY P6, R14, R13, R12, R11 ;  /* 0x0c00000c0d0e7389 */ /* 0x00006400000c000b */
[----:B01----:R-:W-:Y:S05]  /*4dc0*/  ENDCOLLECTIVE ;  /* 0x000000000000791b */ /* 0x003fea0003800000 */
.L_x_3132:
        /* <DEDUP_REMOVED lines=8> */
.L_x_3133:
[----:B------:R-:W-:Y:S02]  /*4e50*/  HFMA2 R12, -RZ, RZ, 0, 1.1920928955078125e-07 ;  /* 0x00000002ff0c7431 */ /* 0x000fe400000001ff */
[----:B------:R-:W-:Y:S01]  /*4e60*/  IMAD.MOV.U32 R13, RZ, RZ, RZ ;  /* 0x000000ffff0d7224 */ /* 0x000fe200078e00ff */
[----:B------:R-:W-:-:S07]  /*4e70*/  MOV R26, R14 ;  /* 0x0000000e001a7202 */ /* 0x000fce0000000f00 */
[----:B------:R-:W-:Y:S05]  /*4e80*/  WARPSYNC.COLLECTIVE R15, `(.L_x_3134) ;  /* 0x000000000f087348 */ /* 0x000fea0003c00000 */
[----:B------:R0:W1:Y:S02]  /*4e90*/  SHFL.BFLY P6, R14, R13, R12, R11 ;  /* 0x0c00000c0d0e7389 */ /* 0x00006400000c000b */
[----:B01----:R-:W-:Y:S05]  /*4ea0*/  ENDCOLLECTIVE ;  /* 0x000000000000791b */ /* 0x003fea0003800000 */
.L_x_3134:
[----:B------:R-:W-:Y:S01]  /*4eb0*/  FADD.FTZ R25, R25, R26 ;  /* 0x0000001a19197221 */ /* 0x000fe20000010000 */
[----:B------:R-:W-:Y:S02]  /*4ec0*/  HFMA2 R12, -RZ, RZ, 0, 5.9604644775390625e-08 ;  /* 0x00000001ff0c7431 */ /* 0x000fe400000001ff */
[----:B------:R-:W-:-:S05]  /*4ed0*/  FADD.FTZ R28, RZ, R14 ;  /* 0x0000000eff1c7221 */ /* 0x000fca0000010000 */
[----:B------:R-:W-:-:S07]  /*4ee0*/  MOV R13, R28 ;  /* 0x0000001c000d7202 */ /* 0x000fce0000000f00 */
[----:B------:R-:W-:Y:S05]  /*4ef0*/  WARPSYNC.COLLECTIVE R15, `(.L_x_3135) ;  /* 0x000000000f087348 */ /* 0x000fea0003c00000 */
[----:B------:R0:W1:Y:S02]  /*4f00*/  SHFL.BFLY P6, R14, R13, R12, R11 ;  /* 0x0c00000c0d0e7389 */ /* 0x00006400000c000b */
[----:B01----:R-:W-:Y:S05]  /*4f10*/  ENDCOLLECTIVE ;  /* 0x000000000000791b */ /* 0x003fea0003800000 */
.L_x_3135:
[----:B------:R-:W-:Y:S01]  /*4f20*/  HFMA2 R12, -RZ, RZ, 0, 1.1920928955078125e-07 ;  /* 0x00000002ff0c7431 */ /* 0x000fe200000001ff */
[----:B------:R-:W-:Y:S01]  /*4f30*/  MOV R13, RZ ;  /* 0x000000ff000d7202 */ /* 0x000fe20000000f00 */
[----:B------:R-:W-:-:S07]  /*4f40*/  IMAD.MOV.U32 R31, RZ, RZ, R14 ;  /* 0x000000ffff1f7224 */ /* 0x000fce00078e000e */
[----:B------:R-:W-:Y:S05]  /*4f50*/  WARPSYNC.COLLECTIVE R15, `(.L_x_3136) ;  /* 0x000000000f087348 */ /* 0x000fea0003c00000 */
[----:B------:R0:W1:Y:S02]  /*4f60*/  SHFL.BFLY P6, R14, R13, R12, R11 ;  /* 0x0c00000c0d0e7389 */ /* 0x00006400000c000b */
[----:B01----:R-:W-:Y:S05]  /*4f70*/  ENDCOLLECTIVE ;  /* 0x000000000000791b */ /* 0x003fea0003800000 */
.L_x_3136:
        /* <DEDUP_REMOVED lines=8> */
.L_x_3137:
[----:B------:R-:W-:Y:S02]  /*5000*/  HFMA2 R13, -RZ, RZ, 0, 0 ;  /* 0x00000000ff0d7431 */ /* 0x000fe400000001ff */
[----:B------:R-:W-:Y:S01]  /*5010*/  IMAD.MOV.U32 R12, RZ, RZ, 0x2 ;  /* 0x00000002ff0c7424 */ /* 0x000fe200078e00ff */
[----:B------:R-:W-:-:S07]  /*5020*/  MOV R4, R14 ;  /* 0x0000000e00047202 */ /* 0x000fce0000000f00 */
[----:B------:R-:W-:Y:S05]  /*5030*/  WARPSYNC.COLLECTIVE R15, `(.L_x_3138) ;  /* 0x000000000f087348 */ /* 0x000fea0003c00000 */
[----:B------:R0:W1:Y:S02]  /*5040*/  SHFL.BFLY P6, R14, R13, R12, R11 ;  /* 0x0c00000c0d0e7389 */ /* 0x00006400000c000b */
[----:B01----:R-:W-:Y:S05]  /*5050*/  ENDCOLLECTIVE ;  /* 0x000000000000791b */ /* 0x003fea0003800000 */
.L_x_3138:
        /* <DEDUP_REMOVED lines=8> */
.L_x_3139:
[----:B------:R-:W-:Y:S01]  /*50e0*/  HFMA2 R12, -RZ, RZ, 0, 1.1920928955078125e-07 ;  /* 0x00000002ff0c7431 */ /* 0x000fe200000001ff */
[----:B------:R-:W-:Y:S01]  /*50f0*/  MOV R13, RZ ;  /* 0x000000ff000d7202 */ /* 0x000fe20000000f00 */
[----:B------:R-:W-:-:S07]  /*5100*/  IMAD.MOV.U32 R8, RZ, RZ, R14 ;  /* 0x000000ffff087224 */ /* 0x000fce00078e000e */
[----:B------:R-:W-:Y:S05]  /*5110*/  WARPSYNC.COLLECTIVE R15, `(.L_x_3140) ;  /* 0x000000000f087348 */ /* 0x000fea0003c00000 */
[----:B------:R0:W1:Y:S02]  /*5120*/  SHFL.BFLY P6, R14, R13, R12, R11 ;  /* 0x0c00000c0d0e7389 */ /* 0x00006400000c000b */
[----:B01----:R-:W-:Y:S05]  /*5130*/  ENDCOLLECTIVE ;  /* 0x000000000000791b */ /* 0x003fea0003800000 */
.L_x_3140:
        /* <DEDUP_REMOVED lines=8> */
.L_x_3141:
[----:B------:R-:W-:Y:S02]  /*51c0*/  HFMA2 R13, -RZ, RZ, 0, 0 ;  /* 0x00000000ff0d7431 */ /* 0x000fe400000001ff */
[----:B------:R-:W-:Y:S01]  /*51d0*/  IMAD.MOV.U32 R12, RZ, RZ, 0x2 ;  /* 0x00000002ff0c7424 */ /* 0x000fe200078e00ff */
[----:B------:R-:W-:-:S07]  /*51e0*/  MOV R17, R14 ;  /* 0x0000000e00117202 */ /* 0x000fce0000000f00 */
[----:B------:R-:W-:Y:S05]  /*51f0*/  WARPSYNC.COLLECTIVE R15, `(.L_x_3142) ;  /* 0x000000000f087348 */ /* 0x000fea0003c00000 */
[----:B------:R0:W1:Y:S02]  /*5200*/  SHFL.BFLY P6, R14, R13, R12, R11 ;  /* 0x0c00000c0d0e7389 */ /* 0x00006400000c000b */
[----:B01----:R-:W-:Y:S05]  /*5210*/  ENDCOLLECTIVE ;  /* 0x000000000000791b */ /* 0x003fea0003800000 */
.L_x_3142:
        /* <DEDUP_REMOVED lines=8> */
.L_x_3143:
[----:B------:R-:W-:Y:S01]  /*52a0*/  HFMA2 R12, -RZ, RZ, 0, 1.1920928955078125e-07 ;  /* 0x00000002ff0c7431 */ /* 0x000fe200000001ff */
[----:B------:R-:W-:Y:S01]  /*52b0*/  MOV R13, RZ ;  /* 0x000000ff000d7202 */ /* 0x000fe20000000f00 */
[----:B------:R-:W-:-:S07]  /*52c0*/  IMAD.MOV.U32 R21, RZ, RZ, R14 ;  /* 0x000000ffff157224 */ /* 0x000fce00078e000e */
[----:B------:R-:W-:Y:S05]  /*52d0*/  WARPSYNC.COLLECTIVE R15, `(.L_x_3144) ;  /* 0x000000000f087348 */ /* 0x000fea0003c00000 */
[----:B------:R0:W1:Y:S02]  /*52e0*/  SHFL.BFLY P6, R14, R13, R12, R11 ;  /* 0x0c00000c0d0e7389 */ /* 0x00006400000c000b */
[----:B01----:R-:W-:Y:S05]  /*52f0*/  ENDCOLLECTIVE ;  /* 0x000000000000791b */ /* 0x003fea0003800000 */
.L_x_3144:
        /* <DEDUP_REMOVED lines=8> */
.L_x_3145:
[----:B------:R-:W-:Y:S02]  /*5380*/  HFMA2 R13, -RZ, RZ, 0, 0 ;  /* 0x00000000ff0d7431 */ /* 0x000fe400000001ff */
[----:B------:R-:W-:Y:S01]  /*5390*/  IMAD.MOV.U32 R12, RZ, RZ, 0x2 ;  /* 0x00000002ff0c7424 */ /* 0x000fe200078e00ff */
[----:B------:R-:W-:-:S07]  /*53a0*/  MOV R26, R14 ;  /* 0x0000000e001a7202 */ /* 0x000fce0000000f00 */
[----:B------:R-:W-:Y:S05]  /*53b0*/  WARPSYNC.COLLECTIVE R15, `(.L_x_3146) ;  /* 0x000000000f087348 */ /* 0x000fea0003c00000 */
[----:B------:R0:W1:Y:S02]  /*53c0*/  SHFL.BFLY P6, R14, R13, R12, R11 ;  /* 0x0c00000c0d0e7389 */ /* 0x00006400000c000b */
[----:B01----:R-:W-:Y:S05]  /*53d0*/  ENDCOLLECTIVE ;  /* 0x000000000000791b */ /* 0x003fea0003800000 */
.L_x_3146:
        /* <DEDUP_REMOVED lines=8> */
.L_x_3147:
[----:B------:R-:W-:Y:S01]  /*5460*/  HFMA2 R12, -RZ, RZ, 0, 1.1920928955078125e-07 ;  /* 0x00000002ff0c7431 */ /* 0x000fe200000001ff */
[----:B------:R-:W-:Y:S01]  /*5470*/  MOV R13, RZ ;  /* 0x000000ff000d7202 */ /* 0x000fe20000000f00 */
[----:B------:R-:W-:-:S07]  /*5480*/  IMAD.MOV.U32 R29, RZ, RZ, R14 ;  /* 0x000000ffff1d7224 */ /* 0x000fce00078e000e */
[----:B------:R-:W-:Y:S05]  /*5490*/  WARPSYNC.COLLECTIVE R15, `(.L_x_3148) ;  /* 0x000000000f087348 */ /* 0x000fea0003c00000 */
[----:B------:R0:W1:Y:S02]  /*54a0*/  SHFL.BFLY P6, R14, R13, R12, R11 ;  /* 0x0c00000c0d0e7389 */ /* 0x00006400000c000b */
[----:B01----:R-:W-:Y:S05]  /*54b0*/  ENDCOLLECTIVE ;  /* 0x000000000000791b */ /* 0x003fea0003800000 */
.L_x_3148:
        /* <DEDUP_REMOVED lines=8> */
.L_x_3149:
[----:B------:R-:W-:Y:S02]  /*5540*/  HFMA2 R13, -RZ, RZ, 0, 0 ;  /* 0x00000000ff0d7431 */ /* 0x000fe400000001ff */
[----:B------:R-:W-:Y:S01]  /*5550*/  IMAD.MOV.U32 R12, RZ, RZ, 0x2 ;  /* 0x00000002ff0c7424 */ /* 0x000fe200078e00ff */
[----:B------:R-:W-:-:S07]  /*5560*/  MOV R31, R14 ;  /* 0x0000000e001f7202 */ /* 0x000fce0000000f00 */
[----:B------:R-:W-:Y:S05]  /*5570*/  WARPSYNC.COLLECTIVE R15, `(.L_x_3150) ;  /* 0x000000000f087348 */ /* 0x000fea0003c00000 */
[----:B------:R0:W1:Y:S02]  /*5580*/  SHFL.BFLY P6, R14, R13, R12, R11 ;  /* 0x0c00000c0d0e7389 */ /* 0x00006400000c000b */
[----:B01----:R-:W-:Y:S05]  /*5590*/  ENDCOLLECTIVE ;  /* 0x000000000000791b */ /* 0x003fea0003800000 */
.L_x_3150:
        /* <DEDUP_REMOVED lines=8> */
.L_x_3151:
[----:B------:R-:W-:Y:S01]  /*5620*/  HFMA2 R12, -RZ, RZ, 0, 1.1920928955078125e-07 ;  /* 0x00000002ff0c7431 */ /* 0x000fe200000001ff */
[----:B------:R-:W-:Y:S01]  /*5630*/  MOV R13, RZ ;  /* 0x000000ff000d7202 */ /* 0x000fe20000000f00 */
[----:B------:R-:W-:-:S07]  /*5640*/  IMAD.MOV.U32 R33, RZ, RZ, R14 ;  /* 0x000000ffff217224 */ /* 0x000fce00078e000e */
[----:B------:R-:W-:Y:S05]  /*5650*/  WARPSYNC.COLLECTIVE R15, `(.L_x_3152) ;  /* 0x000000000f087348 */ /* 0x000fea0003c00000 */
[----:B------:R0:W1:Y:S02]  /*5660*/  SHFL.BFLY P6, R14, R13, R12, R11 ;  /* 0x0c00000c0d0e7389 */ /* 0x00006400000c000b */
[----:B01----:R-:W-:Y:S05]  /*5670*/  ENDCOLLECTIVE ;  /* 0x000000000000791b */ /* 0x003fea0003800000 */
.L_x_3152:
        /* <DEDUP_REMOVED lines=8> */
.L_x_3153:
[----:B------:R-:W-:Y:S02]  /*5700*/  HFMA2 R13, -RZ, RZ, 0, 0 ;  /* 0x00000000ff0d7431 */ /* 0x000fe400000001ff */
[----:B------:R-:W-:Y:S01]  /*5710*/  IMAD.MOV.U32 R12, RZ, RZ, 0x2 ;  /* 0x00000002ff0c7424 */ /* 0x000fe200078e00ff */
[----:B------:R-:W-:-:S07]  /*5720*/  MOV R35, R14 ;  /* 0x0000000e00237202 */ /* 0x000fce0000000f00 */
[----:B------:R-:W-:Y:S05]  /*5730*/  WARPSYNC.COLLECTIVE R15, `(.L_x_3154) ;  /* 0x000000000f087348 */ /* 0x000fea0003c00000 */
[----:B------:R0:W1:Y:S02]  /*5740*/  SHFL.BFLY P6, R14, R13, R12, R11 ;  /* 0x0c00000c0d0e7389 */ /* 0x00006400000c000b */
[----:B01----:R-:W-:Y:S05]  /*5750*/  ENDCOLLECTIVE ;  /* 0x000000000000791b */ /* 0x003fea0003800000 */
.L_x_3154:
[----:B------:R-:W-:Y:S01]  /*5760*/  FADD.FTZ R34, R34, R35 ;  /* 0x0000002322227221 */ /* 0x000fe20000010000 */
[----:B------:R-:W-:Y:S02]  /*5770*/  HFMA2 R12, -RZ, RZ, 0, 5.9604644775390625e-08 ;  /* 0x00000001ff0c7431 */ /* 0x000fe400000001ff */
[----:B------:R-:W-:-:S05]  /*5780*/  FADD.FTZ R36, RZ, R14 ;  /* 0x0000000eff247221 */ /* 0x000fca0000010000 */
[----:B------:R-:W-:-:S07]  /*5790*/  MOV R13, R36 ;  /* 0x00000024000d7202 */ /* 0x000fce0000000f00 */
[----:B------:R-:W-:Y:S05]  /*57a0*/  WARPSYNC.COLLECTIVE R15, `(.L_x_3155) ;  /* 0x000000000f087348 */ /* 0x000fea0003c00000 */
[----:B------:R0:W1:Y:S02]  /*57b0*/  SHFL.BFLY P6, R14, R13, R12, R11 ;  /* 0x0c00000c0d0e7389 */ /* 0x00006400000c000b */
[----:B01----:R-:W-:Y:S05]  /*57c0*/  ENDCOLLECTIVE ;  /* 0x000000000000791b */ /* 0x003fea0003800000 */
.L_x_3155:
[----:B------:R-:W-:Y:S02]  /*57d0*/  HFMA2 R12, -RZ, RZ, 0, 1.1920928955078125e-07 ;  /* 0x00000002ff0c7431 */ /* 0x000fe400000001ff */
[----:B------:R-:W-:Y:S01]  /*57e0*/  IMAD.MOV.U32 R13, RZ, RZ, RZ ;  /* 0x000000ffff0d7224 */ /* 0x000fe200078e00ff */
[----:B------:R-:W-:-:S07]  /*57f0*/  MOV R37, R14 ;  /* 0x0000000e00257202 */ /* 0x000fce0000000f00 */
[----:B------:R-:W-:Y:S05]  /*5800*/  WARPSYNC.COLLECTIVE R15, `(.L_x_3156) ;  /* 0x000000000f087348 */ /* 0x000fea0003c00000 */
[----:B------:R0:W1:Y:S02]  /*5810*/  SHFL.BFLY P6, R14, R13, R12, R11 ;  /* 0x0c00000c0d0e7389 */ /* 0x00006400000c000b */
[----:B01----:R-:W-:Y:S05]  /*5820*/  ENDCOLLECTIVE ;  /* 0x000000000000791b */ /* 0x003fea0003800000 */
.L_x_3156:
[----:B------:R-:W-:Y:S01]  /*5830*/  FADD.FTZ R36, R36, R37 ;  /* 0x0000002524247221 */ /* 0x000fe20000010000 */
[----:B------:R-:W-:Y:S02]  /*5840*/  HFMA2 R12, -RZ, RZ, 0, 5.9604644775390625e-08 ;  /* 0x00000001ff0c7431 */ /* 0x000fe400000001ff */
[----:B------:R-:W-:-:S05]  /*5850*/  FADD.FTZ R4, RZ, R14 ;  /* 0x0000000eff047221 */ /* 0x000fca0000010000 */
[----:B------:R-:W-:-:S07]  /*5860*/  MOV R13, R4 ;  /* 0x00000004000d7202 */ /* 0x000fce0000000f00 */
[----:B------:R-:W-:Y:S05]  /*5870*/  WARPSYNC.COLLECTIVE R15, `(.L_x_3157) ;  /* 0x000000000f087348 */ /* 0x000fea0003c00000 */
[----:B------:R0:W1:Y:S02]  /*5880*/  SHFL.BFLY P6, R14, R13, R12, R11 ;  /* 0x0c00000c0d0e7389 */ /* 0x00006400000c000b */
[----:B01----:R-:W-:Y:S05]  /*5890*/  ENDCOLLECTIVE ;  /* 0x000000000000791b */ /* 0x003fea0003800000 */
.L_x_3157:
[----:B------:R-:W-:Y:S05]  /*58a0*/  BRA `(.L_x_3158) ;  /* 0xffffffd800407947 */ /* 0x000fea000383ffff */
.L_x_3159:
        /* <DEDUP_REMOVED lines=13> */
.L_x_27309:


//--------------------- .text._ZN4vllm25paged_attention_v2_kernelIthLi128ELi32ELi128ELNS_18Fp8KVCacheDataTypeE2ELb1ELi512EEEvPfS2_PT_PKS3_PKT0_S9_ifPKiSB_iPKfiiiSD_SD_iiiii --------------------------
	.section	.text._ZN4vllm25paged_attention_v2_kernelIthLi128ELi32ELi128ELNS_18Fp8KVCacheDataTypeE2ELb1ELi512EEEvPfS2_PT_PKS3_PKT0_S9_ifPKiSB_iPKfiiiSD_SD_iiiii,"ax",@progbits
	.align	128
        .global         _ZN4vllm25paged_attention_v2_kernelIthLi128ELi32ELi128ELNS_18Fp8KVCacheDataTypeE2ELb1ELi512EEEvPfS2_PT_PKS3_PKT0_S9_ifPKiSB_iPKfiiiSD_SD_iiiii
        .type           _ZN4vllm25paged_attention_v2_kernelIthLi128ELi32ELi128ELNS_18Fp8KVCacheDataTypeE2ELb1ELi512EEEvPfS2_PT_PKS3_PKT0_S9_ifPKiSB_iPKfiiiSD_SD_iiiii,@function
        .size           _ZN4vllm25paged_attention_v2_kernelIthLi128ELi32ELi128ELNS_18Fp8KVCacheDataTypeE2ELb1ELi512EEEvPfS2_PT_PKS3_PKT0_S9_ifPKiSB_iPKfiiiSD_SD_iiiii,(.L_x_27310 - _ZN4vllm25paged_attention_v2_kernelIthLi128ELi32ELi128ELNS_18Fp8KVCacheDataTypeE2ELb1ELi512EEEvPfS2_PT_PKS3_PKT0_S9_ifPKiSB_iPKfiiiSD_SD_iiiii)
        .other          _ZN4vllm25paged_attention_v2_kernelIthLi128ELi32ELi128ELNS_18Fp8KVCacheDataTypeE2ELb1ELi512EEEvPfS2_PT_PKS3_PKT0_S9_ifPKiSB_iPKfiiiSD_SD_iiiii,@"STO_CUDA_ENTRY STV_DEFAULT"
_ZN4vllm25paged_attention_v2_kernelIthLi128ELi32ELi128ELNS_18Fp8KVCacheDataTypeE2ELb1ELi512EEEvPfS2_PT_PKS3_PKT0_S9_ifPKiSB_iPKfiiiSD_SD_iiiii:
.text._ZN4vllm25paged_attention_v2_kernelIthLi128ELi32ELi128ELNS_18Fp8KVCacheDataTypeE2ELb1ELi512EEEvPfS2_PT_PKS3_PKT0_S9_ifPKiSB_iPKfiiiSD_SD_iiiii:
        /* <DEDUP_REMOVED lines=109> */
.L_x_3160:
        /* <DEDUP_REMOVED lines=26> */
.L_x_3164:
        /* <DEDUP_REMOVED lines=38> */
.L_x_3162:
[----:B------:R-:W-:Y:S05]  /*0ad0*/  BSYNC.RECONVERGENT B6 ;  /* 0x0000000000067941 */ /* 0x000fea0003800200 */
.L_x_3161:
        /* <DEDUP_REMOVED lines=14> */
.L_x_3207:
        /* <DEDUP_REMOVED lines=41> */
.L_x_3170:
        /* <DEDUP_REMOVED lines=11> */
.L_x_3169:
[----:B------:R-:W-:Y:S05]  /*0f00*/  BSYNC.RECONVERGENT B1 ;  /* 0x0000000000017941 */ /* 0x000fea0003800200 */
.L_x_3168:
        /* <DEDUP_REMOVED lines=12> */
.L_x_3173:
        /* <DEDUP_REMOVED lines=100> */
.L_x_3172:
[----:B------:R-:W-:Y:S05]  /*1610*/  BSYNC.RECONVERGENT B1 ;  /* 0x0000000000017941 */ /* 0x000fea0003800200 */
.L_x_3171:
        /* <DEDUP_REMOVED lines=55> */
.L_x_3175:
[----:B------:R-:W-:Y:S05]  /*1990*/  BSYNC.RECONVERGENT B1 ;  /* 0x0000000000017941 */ /* 0x000fea0003800200 */
.L_x_3174:
        /* <DEDUP_REMOVED lines=26> */
.L_x_3167:
[----:B------:R-:W-:Y:S05]  /*1b40*/  BSYNC.RECONVERGENT B0 ;  /* 0x0000000000007941 */ /* 0x000fea0003800200 */
.L_x_3166:
        /* <DEDUP_REMOVED lines=29> */
[----:B------:R-:W-:-:S05]  /*1d20*/  ISETP.NE.AND P0, PT, R13, 0x180, PT ;  /* 0x000001800d00780c */ /* 0x000fca0003f05270 */
[----:B------:R-:W1:Y:S08]  /*1d30*/  MUFU.RCP R7, R7 ;  /* 0x0000000700077308 */ /* 0x000e700000001000 */
[----:B------:R-:W-:Y:S05]  /*1d40*/  @!P0 BRA `(.L_x_3179) ;  /* 0x0000000000408947 */ /* 0x000fea0003800000 */
[----:B------:R-:W-:Y:S02]  /*1d50*/  LEA.HI R12, R11, 0x1, RZ, 0x19 ;  /* 0x000000010b0c7811 */ /* 0x000fe400078fc8ff */
[----:B------:R-:W-:Y:S02]  /*1d60*/  IADD3 R13, PT, PT, R3, 0x20, RZ ;  /* 0x00000020030d7810 */ /* 0x000fe40007ffe0ff */
[C---:B------:R-:W-:Y:S02]  /*1d70*/  SHF.L.U32 R11, R12.reuse, 0x7, RZ ;  /* 0x000000070c0b7819 */ /* 0x040fe400000006ff */
[----:B------:R-:W-:Y:S02]  /*1d80*/  LOP3.LUT R12, R12, 0x3, RZ, 0xc0, !PT ;  /* 0x000000030c0c7812 */ /* 0x000fe400078ec0ff */
[----:B------:R-:W-:Y:S02]  /*1d90*/  LEA R13, R2, R13, 0x18 ;  /* 0x0000000d020d7211 */ /* 0x000fe400078ec0ff */
[----:B------:R-:W-:Y:S01]  /*1da0*/  LOP3.LUT R11, R11, 0x180, RZ, 0xc0, !PT ;  /* 0x000001800b0b7812 */ /* 0x000fe200078ec0ff */
[----:B------:R-:W-:Y:S01]  /*1db0*/  IMAD.MOV R14, RZ, RZ, -R12 ;  /* 0x000000ffff0e7224 */ /* 0x000fe200078e0a0c */
[----:B------:R-:W-:-:S02]  /*1dc0*/  LEA R13, R20, R13, 0x2 ;  /* 0x0000000d140d7211 */ /* 0x000fc400078e10ff */
[----:B------:R-:W-:-:S07]  /*1dd0*/  IADD3 R12, PT, PT, R11, R20, RZ ;  /* 0x000000140b0c7210 */ /* 0x000fce0007ffe0ff */
.L_x_3180:
[----:B------:R-:W1:Y:S01]  /*1de0*/  LDS R22, [R13] ;  /* 0x000000000d167984 */ /* 0x000e620000000800 */
[----:B------:R-:W-:-:S05]  /*1df0*/  VIADD R14, R14, 0x1 ;  /* 0x000000010e0e7836 */ /* 0x000fca0000000000 */
[----:B------:R-:W-:Y:S01]  /*1e00*/  ISETP.NE.AND P0, PT, R14, RZ, PT ;  /* 0x000000ff0e00720c */ /* 0x000fe20003f05270 */
[----:B-1----:R-:W-:-:S05]  /*1e10*/  FMUL.FTZ R22, R22, R7 ;  /* 0x0000000716167220 */ /* 0x002fca0000410000 */
[----:B------:R1:W-:Y:S02]  /*1e20*/  STS [R13], R22 ;  /* 0x000000160d007388 */ /* 0x0003e40000000800 */
[----:B-1----:R-:W-:-:S05]  /*1e30*/  IADD3 R13, PT, PT, R13, 0x200, RZ ;  /* 0x000002000d0d7810 */ /* 0x002fca0007ffe0ff */
[----:B------:R-:W-:Y:S05]  /*1e40*/  @P0 BRA `(.L_x_3180) ;  /* 0xfffffffc00e40947 */ /* 0x000fea000383ffff */
.L_x_3179:
[----:B------:R-:W-:Y:S05]  /*1e50*/  BSYNC.RECONVERGENT B1 ;  /* 0x0000000000017941 */ /* 0x000fea0003800200 */
.L_x_3178:
        /* <DEDUP_REMOVED lines=12> */
.L_x_3183:
        /* <DEDUP_REMOVED lines=52> */
.L_x_3182:
[----:B------:R-:W-:Y:S05]  /*2260*/  BSYNC.RECONVERGENT B1 ;  /* 0x0000000000017941 */ /* 0x000fea0003800200 */
.L_x_3181:
        /* <DEDUP_REMOVED lines=31> */
.L_x_3185:
[----:B------:R-:W-:Y:S05]  /*2460*/  BSYNC.RECONVERGENT B1 ;  /* 0x0000000000017941 */ /* 0x000fea0003800200 */
.L_x_3184:
        /* <DEDUP_REMOVED lines=14> */
.L_x_3177:
[----:B------:R-:W-:Y:S05]  /*2550*/  BSYNC.RECONVERGENT B0 ;  /* 0x0000000000007941 */ /* 0x000fea0003800200 */
.L_x_3176:
        /* <DEDUP_REMOVED lines=18> */
.L_x_3187:
[----:B------:R-:W-:Y:S05]  /*2680*/  BSYNC.RECONVERGENT B0 ;  /* 0x0000000000007941 */ /* 0x000fea0003800200 */
.L_x_3186:
        /* <DEDUP_REMOVED lines=27> */
.L_x_3191:
        /* <DEDUP_REMOVED lines=34> */
.L_x_3190:
        /* <DEDUP_REMOVED lines=16> */
.L_x_3189:
[----:B------:R-:W-:Y:S05]  /*2b60*/  BSYNC.RECONVERGENT B6 ;  /* 0x0000000000067941 */ /* 0x000fea0003800200 */
.L_x_3188:
[----:B------:R-:W4:Y:S01]  /*2b70*/  S2R R29, SR_TID.X ;  /* 0x00000000001d7919 */ /* 0x000f220000002100 */
[----:B------:R-:W-:Y:S01]  /*2b80*/  UMOV UR4, 0xffffffff ;  /* 0xffffffff00047882 */ /* 0x000fe20000000000 */
[----:B----4-:R-:W-:Y:S02]  /*2b90*/  SHF.R.U32.HI R28, RZ, 0x5, R29 ;  /* 0x00000005ff1c7819 */ /* 0x010fe4000001161d */
[----:B------:R-:W-:Y:S01]  /*2ba0*/  LOP3.LUT R26, R29, 0x1f, RZ, 0xc0, !PT ;  /* 0x0000001f1d1a7812 */ /* 0x000fe200078ec0ff */
        /* <DEDUP_REMOVED lines=60> */
.L_x_3240:
        /* <DEDUP_REMOVED lines=31> */
.L_x_3194:
[----:B------:R-:W-:Y:S05]  /*3160*/  BSYNC.RECONVERGENT B0 ;  /* 0x0000000000007941 */ /* 0x000fea0003800200 */
.L_x_3193:
        /* <DEDUP_REMOVED lines=45> */
.L_x_3196:
[----:B------:R-:W-:Y:S05]  /*3440*/  BSYNC.RECONVERGENT B0 ;  /* 0x0000000000007941 */ /* 0x000fea0003800200 */
.L_x_3195:
        /* <DEDUP_REMOVED lines=20> */
.L_x_3198:
[----:B------:R-:W-:Y:S05]  /*3590*/  BSYNC.RECONVERGENT B0 ;  /* 0x0000000000007941 */ /* 0x000fea0003800200 */
.L_x_3197:
        /* <DEDUP_REMOVED lines=35> */
.L_x_3200:
[----:B------:R-:W-:Y:S05]  /*37d0*/  BSYNC.RECONVERGENT B0 ;  /* 0x0000000000007941 */ /* 0x000fea0003800200 */
.L_x_3199:
        /* <DEDUP_REMOVED lines=9> */
[----:B------:R-:W-:Y:S02]  /*3870*/  F2FP.F16.F32.PACK_AB R9, R9, R20 ;  /* 0x000000140909723e */ /* 0x000fe400000000ff */
[----:B------:R-:W-:Y:S02]  /*3880*/  IADD3 R5, P0, P1, R12, R5, R18 ;  /* 0x000000050c057210 */ /* 0x000fe4000791e012 */
[----:B------:R-:W-:-:S02]  /*3890*/  F2FP.F16.F32.PACK_AB R8, R24, R8 ;  /* 0x000000081808723e */ /* 0x000fc400000000ff */
[----:B------:R-:W-:Y:S02]  /*38a0*/  IADD3.X R16, PT, PT, RZ, RZ, RZ, P0, P1 ;  /* 0x000000ffff107210 */ /* 0x000fe400007e24ff */
[----:B------:R-:W-:Y:S02]  /*38b0*/  PRMT R7, R8, 0x7632, R7 ;  /* 0x0000763208077816 */ /* 0x000fe40000000007 */
[----:B------:R-:W-:Y:S02]  /*38c0*/  F2FP.F16.F32.PACK_AB R4, R4, R6 ;  /* 0x000000060404723e */ /* 0x000fe400000000ff */
[C---:B0-----:R-:W-:Y:S02]  /*38d0*/  LEA R12, P0, R5.reuse, UR4, 0x1 ;  /* 0x00000004050c7c11 */ /* 0x041fe4000f8008ff */
[----:B------:R-:W-:Y:S02]  /*38e0*/  F2FP.F16.F32.PACK_AB R10, R10, R22 ;  /* 0x000000160a0a723e */ /* 0x000fe400000000ff */
[----:B------:R-:W-:-:S02]  /*38f0*/  LEA.HI.X R13, R5, UR5, R16, 0x1, P0 ;  /* 0x00000005050d7c11 */ /* 0x000fc400080f0c10 */
[----:B------:R-:W-:Y:S02]  /*3900*/  PRMT R5, R9, 0x7632, R5 ;  /* 0x0000763209057816 */ /* 0x000fe40000000005 */
[----:B------:R-:W-:Y:S01]  /*3910*/  F2FP.F16.F32.PACK_AB R0, R0, R2 ;  /* 0x000000020000723e */ /* 0x000fe200000000ff */
[----:B------:R0:W-:Y:S01]  /*3920*/  STG.E.U16 desc[UR36][R12.64+0x30], R7 ;  /* 0x000030070c007986 */ /* 0x0001e2000c101524 */
[----:B------:R-:W-:Y:S02]  /*3930*/  F2FP.F16.F32.PACK_AB R3, R21, R3 ;  /* 0x000000031503723e */ /* 0x000fe400000000ff */
[----:B------:R-:W-:Y:S01]  /*3940*/  F2FP.F16.F32.PACK_AB R23, R27, R23 ;  /* 0x000000171b17723e */ /* 0x000fe200000000ff */
[----:B------:R1:W-:Y:S01]  /*3950*/  STG.E.U16 desc[UR36][R12.64+0x10], R5 ;  /* 0x000010050c007986 */ /* 0x0003e2000c101524 */
[----:B------:R-:W-:Y:S02]  /*3960*/  F2FP.F16.F32.PACK_AB R14, R14, R25 ;  /* 0x000000190e0e723e */ /* 0x000fe400000000ff */
        /* <DEDUP_REMOVED lines=21> */
.L_x_3163:
        /* <DEDUP_REMOVED lines=16> */
.L_x_3201:
[----:B------:R-:W-:Y:S05]  /*3bc0*/  EXIT ;  /* 0x000000000000794d */ /* 0x000fea0003800000 */
.L_x_3165:
[----:B------:R-:W-:Y:S02]  /*3bd0*/  HFMA2 R12, -RZ, RZ, 0, 9.5367431640625e-07 ;  /* 0x00000010ff0c7431 */ /* 0x000fe400000001ff */
[----:B------:R-:W-:Y:S01]  /*3be0*/  IMAD.MOV.U32 R11, RZ, RZ, 0x1f ;  /* 0x0000001fff0b7424 */ /* 0x000fe200078e00ff */
[----:B------:R-:W-:-:S07]  /*3bf0*/  MOV R15, 0xffffffff ;  /* 0xffffffff000f7802 */ /* 0x000fce0000000f00 */
[----:B------:R-:W-:Y:S05]  /*3c00*/  WARPSYNC.COLLECTIVE R15, `(.L_x_3202) ;  /* 0x000000000f087348 */ /* 0x000fea0003c00000 */
[----:B------:R0:W1:Y:S02]  /*3c10*/  SHFL.BFLY P6, R14, R13, R12, R11 ;  /* 0x0c00000c0d0e7389 */ /* 0x00006400000c000b */
[----:B01----:R-:W-:Y:S05]  /*3c20*/  ENDCOLLECTIVE ;  /* 0x000000000000791b */ /* 0x003fea0003800000 */
.L_x_3202:
[----:B------:R-:W-:Y:S01]  /*3c30*/  IMAD.MOV.U32 R12, RZ, RZ, 0x8 ;  /* 0x00000008ff0c7424 */ /* 0x000fe200078e00ff */
[----:B------:R-:W-:-:S04]  /*3c40*/  FMNMX.FTZ R0, R14, -3.40282346638528859812e+38, !PT ;  /* 0xff7fffff0e007809 */ /* 0x000fc80007810000 */
[----:B------:R-:W-:-:S07]  /*3c50*/  MOV R13, R0 ;  /* 0x00000000000d7202 */ /* 0x000fce0000000f00 */
[----:B------:R-:W-:Y:S05]  /*3c60*/  WARPSYNC.COLLECTIVE R15, `(.L_x_3203) ;  /* 0x000000000f087348 */ /* 0x000fea0003c00000 */
[----:B------:R0:W1:Y:S02]  /*3c70*/  SHFL.BFLY P6, R14, R13, R12, R11 ;  /* 0x0c00000c0d0e7389 */ /* 0x00006400000c000b */
[----:B01----:R-:W-:Y:S05]  /*3c80*/  ENDCOLLECTIVE ;  /* 0x000000000000791b */ /* 0x003fea0003800000 */
.L_x_3203:
[----:B------:R-:W-:Y:S01]  /*3c90*/  HFMA2 R12, -RZ, RZ, 0, 2.384185791015625e-07 ;  /* 0x00000004ff0c7431 */ /* 0x000fe200000001ff */
[----:B------:R-:W-:-:S04]  /*3ca0*/  FMNMX.FTZ R2, R0, R14, !PT ;  /* 0x0000000e00027209 */ /* 0x000fc80007810000 */
[----:B------:R-:W-:-:S07]  /*3cb0*/  MOV R13, R2 ;  /* 0x00000002000d7202 */ /* 0x000fce0000000f00 */
[----:B------:R-:W-:Y:S05]  /*3cc0*/  WARPSYNC.COLLECTIVE R15, `(.L_x_3204) ;  /* 0x000000000f087348 */ /* 0x000fea0003c00000 */
[----:B------:R0:W1:Y:S02]  /*3cd0*/  SHFL.BFLY P6, R14, R13, R12, R11 ;  /* 0x0c00000c0d0e7389 */ /* 0x00006400000c000b */
[----:B01----:R-:W-:Y:S05]  /*3ce0*/  ENDCOLLECTIVE ;  /* 0x000000000000791b */ /* 0x003fea0003800000 */
.L_x_3204:
[----:B------:R-:W-:Y:S02]  /*3cf0*/  MOV R12, 0x2 ;  /* 0x00000002000c7802 */ /* 0x000fe40000000f00 */
[----:B------:R-:W-:-:S05]  /*3d00*/  FMNMX.FTZ R3, R2, R14, !PT ;  /* 0x0000000e02037209 */ /* 0x000fca0007810000 */
[----:B------:R-:W-:-:S07]  /*3d10*/  IMAD.MOV.U32 R13, RZ, RZ, R3 ;  /* 0x000000ffff0d7224 */ /* 0x000fce00078e0003 */
[----:B------:R-:W-:Y:S05]  /*3d20*/  WARPSYNC.COLLECTIVE R15, `(.L_x_3205) ;  /* 0x000000000f087348 */ /* 0x000fea0003c00000 */
[----:B------:R0:W1:Y:S02]  /*3d30*/  SHFL.BFLY P6, R14, R13, R12, R11 ;  /* 0x0c00000c0d0e7389 */ /* 0x00006400000c000b */
[----:B01----:R-:W-:Y:S05]  /*3d40*/  ENDCOLLECTIVE ;  /* 0x000000000000791b */ /* 0x003fea0003800000 */
.L_x_3205:
[----:B------:R-:W-:Y:S01]  /*3d50*/  IMAD.MOV.U32 R12, RZ, RZ, 0x1 ;  /* 0x00000001ff0c7424 */ /* 0x000fe200078e00ff */
[----:B------:R-:W-:-:S04]  /*3d60*/  FMNMX.FTZ R4, R3, R14, !PT ;  /* 0x0000000e03047209 */ /* 0x000fc80007810000 */
[----:B------:R-:W-:-:S07]  /*3d70*/  MOV R13, R4 ;  /* 0x00000004000d7202 */ /* 0x000fce0000000f00 */
[----:B------:R-:W-:Y:S05]  /*3d80*/  WARPSYNC.COLLECTIVE R15, `(.L_x_3206) ;  /* 0x000000000f087348 */ /* 0x000fea0003c00000 */
[----:B------:R0:W1:Y:S02]  /*3d90*/  SHFL.BFLY P6, R14, R13, R12, R11 ;  /* 0x0c00000c0d0e7389 */ /* 0x00006400000c000b */
[----:B01----:R-:W-:Y:S05]  /*3da0*/  ENDCOLLECTIVE ;  /* 0x000000000000791b */ /* 0x003fea0003800000 */
.L_x_3206:
[----:B------:R-:W-:Y:S05]  /*3db0*/  BRA `(.L_x_3207) ;  /* 0xffffffcc00807947 */ /* 0x000fea000383ffff */
.L_x_3192:
[----:B---3--:R-:W-:Y:S01]  /*3dc0*/  HFMA2 R13, -RZ, RZ, 0, 0 ;  /* 0x00000000ff0d7431 */ /* 0x008fe200000001ff */
[----:B------:R-:W-:Y:S01]  /*3dd0*/  MOV R12, 0x2 ;  /* 0x00000002000c7802 */ /* 0x000fe20000000f00 */
[----:B--2---:R-:W-:Y:S01]  /*3de0*/  IMAD.MOV.U32 R11, RZ, RZ, 0x1f ;  /* 0x0000001fff0b7424 */ /* 0x004fe200078e00ff */
[----:B------:R-:W-:-:S07]  /*3df0*/  MOV R15, 0xffffffff ;  /* 0xffffffff000f7802 */ /* 0x000fce0000000f00 */
[----:B01----:R-:W-:Y:S05]  /*3e00*/  WARPSYNC.COLLECTIVE R15, `(.L_x_3208) ;  /* 0x000000000f087348 */ /* 0x003fea0003c00000 */
[----:B------:R2:W3:Y:S02]  /*3e10*/  SHFL.BFLY P6, R14, R13, R12, R11 ;  /* 0x0c00000c0d0e7389 */ /* 0x0004e400000c000b */
[----:B0123--:R-:W-:Y:S05]  /*3e20*/  ENDCOLLECTIVE ;  /* 0x000000000000791b */ /* 0x00ffea0003800000 */
.L_x_3208:
[----:B------:R-:W-:Y:S02]  /*3e30*/  IMAD.MOV.U32 R12, RZ, RZ, 0x1 ;  /* 0x00000001ff0c7424 */ /* 0x000fe400078e00ff */
[----:B------:R-:W-:-:S05]  /*3e40*/  FADD.FTZ R3, RZ, R14 ;  /* 0x0000000eff037221 */ /* 0x000fca0000010000 */
[----:B------:R-:W-:-:S07]  /*3e50*/  MOV R13, R3 ;  /* 0x00000003000d7202 */ /* 0x000fce0000000f00 */
[----:B------:R-:W-:Y:S05]  /*3e60*/  WARPSYNC.COLLECTIVE R15, `(.L_x_3209) ;  /* 0x000000000f087348 */ /* 0x000fea0003c00000 */
[----:B------:R0:W1:Y:S02]  /*3e70*/  SHFL.BFLY P6, R14, R13, R12, R11 ;  /* 0x0c00000c0d0e7389 */ /* 0x00006400000c000b */
[----:B01----:R-:W-:Y:S05]  /*3e80*/  ENDCOLLECTIVE ;  /* 0x000000000000791b */ /* 0x003fea0003800000 */
.L_x_3209:
[----:B------:R-:W-:Y:S02]  /*3e90*/  HFMA2 R13, -RZ, RZ, 0, 0 ;  /* 0x00000000ff0d7431 */ /* 0x000fe400000001ff */
[----:B------:R-:W-:Y:S01]  /*3ea0*/  IMAD.MOV.U32 R12, RZ, RZ, 0x2 ;  /* 0x00000002ff0c7424 */ /* 0x000fe200078e00ff */
[----:B------:R-:W-:-:S07]  /*3eb0*/  MOV R20, R14 ;  /* 0x0000000e00147202 */ /* 0x000fce0000000f00 */
[----:B------:R-:W-:Y:S05]  /*3ec0*/  WARPSYNC.COLLECTIVE R15, `(.L_x_3210) ;  /* 0x000000000f087348 */ /* 0x000fea0003c00000 */
[----:B------:R0:W1:Y:S02]  /*3ed0*/  SHFL.BFLY P6, R14, R13, R12, R11 ;  /* 0x0c00000c0d0e7389 */ /* 0x00006400000c000b */
[----:B01----:R-:W-:Y:S05]  /*3ee0*/  ENDCOLLECTIVE ;  /* 0x000000000000791b */ /* 0x003fea0003800000 */
.L_x_3210:
[----:B------:R-:W-:Y:S01]  /*3ef0*/  FADD.FTZ R20, R3, R20 ;  /* 0x0000001403147221 */ /* 0x000fe20000010000 */
[----:B------:R-:W-:Y:S02]  /*3f00*/  HFMA2 R12, -RZ, RZ, 0, 5.9604644775390625e-08 ;  /* 0x00000001ff0c7431 */ /* 0x000fe400000001ff */
[----:B------:R-:W-:-:S05]  /*3f10*/  FADD.FTZ R2, RZ, R14 ;  /* 0x0000000eff027221 */ /* 0x000fca0000010000 */
[----:B------:R-:W-:-:S07]  /*3f20*/  MOV R13, R2 ;  /* 0x00000002000d7202 */ /* 0x000fce0000000f00 */
[----:B------:R-:W-:Y:S05]  /*3f30*/  WARPSYNC.COLLECTIVE R15, `(.L_x_3211) ;  /* 0x000000000f087348 */ /* 0x000fea0003c00000 */
[----:B------:R0:W1:Y:S02]  /*3f40*/  SHFL.BFLY P6, R14, R13, R12, R11 ;  /* 0x0c00000c0d0e7389 */ /* 0x00006400000c000b */
[----:B01----:R-:W-:Y:S05]  /*3f50*/  ENDCOLLECTIVE ;  /* 0x000000000000791b */ /* 0x003fea0003800000 */
.L_x_3211:
[----:B------:R-:W-:Y:S01]  /*3f60*/  HFMA2 R12, -RZ, RZ, 0, 1.1920928955078125e-07 ;  /* 0x00000002ff0c7431 */ /* 0x000fe200000001ff */
[----:B------:R-:W-:Y:S01]  /*3f70*/  MOV R13, RZ ;  /* 0x000000ff000d7202 */ /* 0x000fe20000000f00 */
[----:B------:R-:W-:-:S07]  /*3f80*/  IMAD.MOV.U32 R9, RZ, RZ, R14 ;  /* 0x000000ffff097224 */ /* 0x000fce00078e000e */
[----:B------:R-:W-:Y:S05]  /*3f90*/  WARPSYNC.COLLECTIVE R15, `(.L_x_3212) ;  /* 0x000000000f087348 */ /* 0x000fea0003c00000 */
[----:B------:R0:W1:Y:S02]  /*3fa0*/  SHFL.BFLY P6, R14, R13, R12, R11 ;  /* 0x0c00000c0d0e7389 */ /* 0x00006400000c000b */
[----:B01----:R-:W-:Y:S05]  /*3fb0*/  ENDCOLLECTIVE ;  /* 0x000000000000791b */ /* 0x003fea0003800000 */
.L_x_3212:
[----:B------:R-:W-:Y:S01]  /*3fc0*/  FADD.FTZ R9, R2, R9 ;  /* 0x0000000902097221 */ /* 0x000fe20000010000 */
[----:B------:R-:W-:Y:S01]  /*3fd0*/  MOV R12, 0x1 ;  /* 0x00000001000c7802 */ /* 0x000fe20000000f00 */
[----:B------:R-:W-:-:S04]  /*3fe0*/  FADD.FTZ R0, RZ, R14 ;  /* 0x0000000eff007221 */ /* 0x000fc80000010000 */
[----:B------:R-:W-:-:S07]  /*3ff0*/  IMAD.MOV.U32 R13, RZ, RZ, R0 ;  /* 0x000000ffff0d7224 */ /* 0x000fce00078e0000 */
[----:B------:R-:W-:Y:S05]  /*4000*/  WARPSYNC.COLLECTIVE R15, `(.L_x_3213) ;  /* 0x000000000f087348 */ /* 0x000fea0003c00000 */
[----:B------:R0:W1:Y:S02]  /*4010*/  SHFL.BFLY P6, R14, R13, R12, R11 ;  /* 0x0c00000c0d0e7389 */ /* 0x00006400000c000b */
[----:B01----:R-:W-:Y:S05]  /*4020*/  ENDCOLLECTIVE ;  /* 0x000000000000791b */ /* 0x003fea0003800000 */
.L_x_3213:
[----:B------:R-:W-:Y:S02]  /*4030*/  HFMA2 R12, -RZ, RZ, 0, 1.1920928955078125e-07 ;  /* 0x00000002ff0c7431 */ /* 0x000fe400000001ff */
[----:B------:R-:W-:Y:S01]  /*4040*/  IMAD.MOV.U32 R13, RZ, RZ, RZ ;  /* 0x000000ffff0d7224 */ /* 0x000fe200078e00ff */
[----:B------:R-:W-:-:S07]  /*4050*/  MOV R8, R14 ;  /* 0x0000000e00087202 */ /* 0x000fce0000000f00 */
[----:B------:R-:W-:Y:S05]  /*4060*/  WARPSYNC.COLLECTIVE R15, `(.L_x_3214) ;  /* 0x000000000f087348 */ /* 0x000fea0003c00000 */
[----:B------:R0:W1:Y:S02]  /*4070*/  SHFL.BFLY P6, R14, R13, R12, R11 ;  /* 0x0c00000c0d0e7389 */ /* 0x00006400000c000b */
[----:B01----:R-:W-:Y:S05]  /*4080*/  ENDCOLLECTIVE ;  /* 0x000000000000791b */ /* 0x003fea0003800000 */
.L_x_3214:
[----:B------:R-:W-:Y:S01]  /*4090*/  FADD.FTZ R8, R0, R8 ;  /* 0x0000000800087221 */ /* 0x000fe20000010000 */
[----:B------:R-:W-:Y:S02]  /*40a0*/  IMAD.MOV.U32 R12, RZ, RZ, 0x1 ;  /* 0x00000001ff0c7424 */ /* 0x000fe400078e00ff */
[----:B------:R-:W-:-:S05]  /*40b0*/  FADD.FTZ R27, RZ, R14 ;  /* 0x0000000eff1b7221 */ /* 0x000fca0000010000 */
[----:B------:R-:W-:-:S07]  /*40c0*/  MOV R13, R27 ;  /* 0x0000001b000d7202 */ /* 0x000fce0000000f00 */
[----:B------:R-:W-:Y:S05]  /*40d0*/  WARPSYNC.COLLECTIVE R15, `(.L_x_3215) ;  /* 0x000000000f087348 */ /* 0x000fea0003c00000 */
[----:B------:R0:W1:Y:S02]  /*40e0*/  SHFL.BFLY P6, R14, R13, R12, R11 ;  /* 0x0c00000c0d0e7389 */ /* 0x00006400000c000b */
[----:B01----:R-:W-:Y:S05]  /*40f0*/  ENDCOLLECTIVE ;  /* 0x000000000000791b */ /* 0x003fea0003800000 */
.L_x_3215:
[----:B------:R-:W-:Y:S02]  /*4100*/  HFMA2 R13, -RZ, RZ, 0, 0 ;  /* 0x00000000ff0d7431 */ /* 0x000fe400000001ff */
[----:B------:R-:W-:Y:S01]  /*4110*/  IMAD.MOV.U32 R12, RZ, RZ, 0x2 ;  /* 0x00000002ff0c7424 */ /* 0x000fe200078e00ff */
[----:B------:R-:W-:-:S07]  /*4120*/  MOV R24, R14 ;  /* 0x0000000e00187202 */ /* 0x000fce0000000f00 */
[----:B------:R-:W-:Y:S05]  /*4130*/  WARPSYNC.COLLECTIVE R15, `(.L_x_3216) ;  /* 0x000000000f087348 */ /* 0x000fea0003c00000 */
[----:B------:R0:W1:Y:S02]  /*4140*/  SHFL.BFLY P6, R14, R13, R12, R11 ;  /* 0x0c00000c0d0e7389 */ /* 0x00006400000c000b */
[----:B01----:R-:W-:Y:S05]  /*4150*/  ENDCOLLECTIVE ;  /* 0x000000000000791b */ /* 0x003fea0003800000 */
.L_x_3216:
        /* <DEDUP_REMOVED lines=8> */
.L_x_3217:
[----:B------:R-:W-:Y:S02]  /*41e0*/  HFMA2 R13, -RZ, RZ, 0, 0 ;  /* 0x00000000ff0d7431 */ /* 0x000fe400000001ff */
[----:B------:R-:W-:Y:S01]  /*41f0*/  IMAD.MOV.U32 R12, RZ, RZ, 0x2 ;  /* 0x00000002ff0c7424 */ /* 0x000fe200078e00ff */
[----:B------:R-:W-:-:S07]  /*4200*/  MOV R22, R14 ;  /* 0x0000000e00167202 */ /* 0x000fce0000000f00 */
[----:B------:R-:W-:Y:S05]  /*4210*/  WARPSYNC.COLLECTIVE R15, `(.L_x_3218) ;  /* 0x000000000f087348 */ /* 0x000fea0003c00000 */
[----:B------:R0:W1:Y:S02]  /*4220*/  SHFL.BFLY P6, R14, R13, R12, R11 ;  /* 0x0c00000c0d0e7389 */ /* 0x00006400000c000b */
[----:B01----:R-:W-:Y:S05]  /*4230*/  ENDCOLLECTIVE ;  /* 0x000000000000791b */ /* 0x003fea0003800000 */
.L_x_3218:
        /* <DEDUP_REMOVED lines=8> */
.L_x_3219:
[----:B------:R-:W-:Y:S02]  /*42c0*/  HFMA2 R13, -RZ, RZ, 0, 0 ;  /* 0x00000000ff0d7431 */ /* 0x000fe400000001ff */
[----:B------:R-:W-:Y:S01]  /*42d0*/  IMAD.MOV.U32 R12, RZ, RZ, 0x2 ;  /* 0x00000002ff0c7424 */ /* 0x000fe200078e00ff */
[----:B------:R-:W-:-:S07]  /*42e0*/  MOV R10, R14 ;  /* 0x0000000e000a7202 */ /* 0x000fce0000000f00 */
[----:B------:R-:W-:Y:S05]  /*42f0*/  WARPSYNC.COLLECTIVE R15, `(.L_x_3220) ;  /* 0x000000000f087348 */ /* 0x000fea0003c00000 */
[----:B------:R0:W1:Y:S02]  /*4300*/  SHFL.BFLY P6, R14, R13, R12, R11 ;  /* 0x0c00000c0d0e7389 */ /* 0x00006400000c000b */
[----:B01----:R-:W-:Y:S05]  /*4310*/  ENDCOLLECTIVE ;  /* 0x000000000000791b */ /* 0x003fea0003800000 */
.L_x_3220:
        /* <DEDUP_REMOVED lines=8> */
.L_x_3221:
[----:B------:R-:W-:Y:S02]  /*43a0*/  HFMA2 R13, -RZ, RZ, 0, 0 ;  /* 0x00000000ff0d7431 */ /* 0x000fe400000001ff */
[----:B------:R-:W-:Y:S01]  /*43b0*/  IMAD.MOV.U32 R12, RZ, RZ, 0x2 ;  /* 0x00000002ff0c7424 */ /* 0x000fe200078e00ff */
[----:B------:R-:W-:-:S07]  /*43c0*/  MOV R6, R14 ;  /* 0x0000000e00067202 */ /* 0x000fce0000000f00 */
[----:B------:R-:W-:Y:S05]  /*43d0*/  WARPSYNC.COLLECTIVE R15, `(.L_x_3222) ;  /* 0x000000000f087348 */ /* 0x000fea0003c00000 */
[----:B------:R0:W1:Y:S02]  /*43e0*/  SHFL.BFLY P6, R14, R13, R12, R11 ;  /* 0x0c00000c0d0e7389 */ /* 0x00006400000c000b */
[----:B01----:R-:W-:Y:S05]  /*43f0*/  ENDCOLLECTIVE ;  /* 0x000000000000791b */ /* 0x003fea0003800000 */
.L_x_3222:
        /* <DEDUP_REMOVED lines=8> */
.L_x_3223:
[----:B------:R-:W-:Y:S02]  /*4480*/  HFMA2 R13, -RZ, RZ, 0, 0 ;  /* 0x00000000ff0d7431 */ /* 0x000fe400000001ff */
[----:B------:R-:W-:Y:S01]  /*4490*/  IMAD.MOV.U32 R12, RZ, RZ, 0x2 ;  /* 0x00000002ff0c7424 */ /* 0x000fe200078e00ff */
[----:B------:R-:W-:-:S07]  /*44a0*/  MOV R4, R14 ;  /* 0x0000000e00047202 */ /* 0x000fce0000000f00 */
[----:B------:R-:W-:Y:S05]  /*44b0*/  WARPSYNC.COLLECTIVE R15, `(.L_x_3224) ;  /* 0x000000000f087348 */ /* 0x000fea0003c00000 */
[----:B------:R0:W1:Y:S02]  /*44c0*/  SHFL.BFLY P6, R14, R13, R12, R11 ;  /* 0x0c00000c0d0e7389 */ /* 0x00006400000c000b */
[----:B01----:R-:W-:Y:S05]  /*44d0*/  ENDCOLLECTIVE ;  /* 0x000000000000791b */ /* 0x003fea0003800000 */
.L_x_3224:
        /* <DEDUP_REMOVED lines=8> */
.L_x_3225:
[----:B------:R-:W-:Y:S02]  /*4560*/  HFMA2 R13, -RZ, RZ, 0, 0 ;  /* 0x00000000ff0d7431 */ /* 0x000fe400000001ff */
[----:B------:R-:W-:Y:S01]  /*4570*/  IMAD.MOV.U32 R12, RZ, RZ, 0x2 ;  /* 0x00000002ff0c7424 */ /* 0x000fe200078e00ff */
[----:B------:R-:W-:-:S07]  /*4580*/  MOV R2, R14 ;  /* 0x0000000e00027202 */ /* 0x000fce0000000f00 */
[----:B------:R-:W-:Y:S05]  /*4590*/  WARPSYNC.COLLECTIVE R15, `(.L_x_3226) ;  /* 0x000000000f087348 */ /* 0x000fea0003c00000 */
[----:B------:R0:W1:Y:S02]  /*45a0*/  SHFL.BFLY P6, R14, R13, R12, R11 ;  /* 0x0c00000c0d0e7389 */ /* 0x00006400000c000b */
[----:B01----:R-:W-:Y:S05]  /*45b0*/  ENDCOLLECTIVE ;  /* 0x000000000000791b */ /* 0x003fea0003800000 */
.L_x_3226:
        /* <DEDUP_REMOVED lines=8> */
.L_x_3227:
[----:B------:R-:W-:Y:S02]  /*4640*/  HFMA2 R13, -RZ, RZ, 0, 0 ;  /* 0x00000000ff0d7431 */ /* 0x000fe400000001ff */
[----:B------:R-:W-:Y:S01]  /*4650*/  IMAD.MOV.U32 R12, RZ, RZ, 0x2 ;  /* 0x00000002ff0c7424 */ /* 0x000fe200078e00ff */
[----:B------:R-:W-:-:S07]  /*4660*/  MOV R0, R14 ;  /* 0x0000000e00007202 */ /* 0x000fce0000000f00 */
[----:B------:R-:W-:Y:S05]  /*4670*/  WARPSYNC.COLLECTIVE R15, `(.L_x_3228) ;  /* 0x000000000f087348 */ /* 0x000fea0003c00000 */
[----:B------:R0:W1:Y:S02]  /*4680*/  SHFL.BFLY P6, R14, R13, R12, R11 ;  /* 0x0c00000c0d0e7389 */ /* 0x00006400000c000b */
[----:B01----:R-:W-:Y:S05]  /*4690*/  ENDCOLLECTIVE ;  /* 0x000000000000791b */ /* 0x003fea0003800000 */
.L_x_3228:
[----:B------:R-:W-:Y:S01]  /*46a0*/  FADD.FTZ R0, R3, R0 ;  /* 0x0000000003007221 */ /* 0x000fe20000010000 */
[----:B------:R-:W-:Y:S01]  /*46b0*/  MOV R12, 0x1 ;  /* 0x00000001000c7802 */ /* 0x000fe20000000f00 */
[----:B------:R-:W-:-:S07]  /*46c0*/  FADD.FTZ R13, RZ, R14 ;  /* 0x0000000eff0d7221 */ /* 0x000fce0000010000 */
[----:B------:R-:W-:Y:S05]  /*46d0*/  WARPSYNC.COLLECTIVE R15, `(.L_x_3229) ;  /* 0x000000000f087348 */ /* 0x000fea0003c00000 */
[----:B------:R0:W1:Y:S02]  /*46e0*/  SHFL.BFLY P6, R14, R13, R12, R11 ;  /* 0x0c00000c0d0e7389 */ /* 0x00006400000c000b */
[----:B01----:R-:W-:Y:S05]  /*46f0*/  ENDCOLLECTIVE ;  /* 0x000000000000791b */ /* 0x003fea0003800000 */
.L_x_3229:
[----:B------:R-:W-:Y:S02]  /*4700*/  IMAD.MOV.U32 R12, RZ, RZ, 0x2 ;  /* 0x00000002ff0c7424 */ /* 0x000fe400078e00ff */
[----:B------:R-:W-:Y:S01]  /*4710*/  FADD.FTZ R3, R13, R14 ;  /* 0x0000000e0d037221 */ /* 0x000fe20000010000 */
[----:B------:R-:W-:-:S07]  /*4720*/  HFMA2 R13, -RZ, RZ, 0, 0 ;  /* 0x00000000ff0d7431 */ /* 0x000fce00000001ff */
[----:B------:R-:W-:Y:S05]  /*4730*/  WARPSYNC.COLLECTIVE R15, `(.L_x_3230) ;  /* 0x000000000f087348 */ /* 0x000fea0003c00000 */
[----:B------:R0:W1:Y:S02]  /*4740*/  SHFL.BFLY P6, R14, R13, R12, R11 ;  /* 0x0c00000c0d0e7389 */ /* 0x00006400000c000b */
[----:B01----:R-:W-:Y:S05]  /*4750*/  ENDCOLLECTIVE ;  /* 0x000000000000791b */ /* 0x003fea0003800000 */
.L_x_3230:
[----:B------:R-:W-:Y:S01]  /*4760*/  IMAD.MOV.U32 R12, RZ, RZ, 0x1 ;  /* 0x00000001ff0c7424 */ /* 0x000fe200078e00ff */
[----:B------:R-:W-:-:S05]  /*4770*/  MOV R27, R14 ;  /* 0x0000000e001b7202 */ /* 0x000fca0000000f00 */
[----:B------:R-:W-:-:S05]  /*4780*/  FADD.FTZ R27, RZ, R27 ;  /* 0x0000001bff1b7221 */ /* 0x000fca0000010000 */
[----:B------:R-:W-:-:S07]  /*4790*/  MOV R13, R27 ;  /* 0x0000001b000d7202 */ /* 0x000fce0000000f00 */
[----:B------:R-:W-:Y:S05]  /*47a0*/  WARPSYNC.COLLECTIVE R15, `(.L_x_3231) ;  /* 0x000000000f087348 */ /* 0x000fea0003c00000 */
[----:B------:R0:W1:Y:S02]  /*47b0*/  SHFL.BFLY P6, R14, R13, R12, R11 ;  /* 0x0c00000c0d0e7389 */ /* 0x00006400000c000b */
[----:B01----:R-:W-:Y:S05]  /*47c0*/  ENDCOLLECTIVE ;  /* 0x000000000000791b */ /* 0x003fea0003800000 */
.L_x_3231:
[----:B------:R-:W-:Y:S02]  /*47d0*/  HFMA2 R13, -RZ, RZ, 0, 0 ;  /* 0x00000000ff0d7431 */ /* 0x000fe400000001ff */
[----:B------:R-:W-:Y:S01]  /*47e0*/  IMAD.MOV.U32 R12, RZ, RZ, 0x2 ;  /* 0x00000002ff0c7424 */ /* 0x000fe200078e00ff */
[----:B------:R-:W-:-:S07]  /*47f0*/  MOV R21, R14 ;  /* 0x0000000e00157202 */ /* 0x000fce0000000f00 */
[----:B------:R-:W-:Y:S05]  /*4800*/  WARPSYNC.COLLECTIVE R15, `(.L_x_3232) ;  /* 0x000000000f087348 */ /* 0x000fea0003c00000 */
[----:B------:R0:W1:Y:S02]  /*4810*/  SHFL.BFLY P6, R14, R13, R12, R11 ;  /* 0x0c00000c0d0e7389 */ /* 0x00006400000c000b */
[----:B01----:R-:W-:Y:S05]  /*4820*/  ENDCOLLECTIVE ;  /* 0x000000000000791b */ /* 0x003fea0003800000 */
.L_x_3232:
        /* <DEDUP_REMOVED lines=8> */
.L_x_3233:
[----:B------:R-:W-:Y:S02]  /*48b0*/  HFMA2 R13, -RZ, RZ, 0, 0 ;  /* 0x00000000ff0d7431 */ /* 0x000fe400000001ff */
[----:B------:R-:W-:Y:S01]  /*48c0*/  IMAD.MOV.U32 R12, RZ, RZ, 0x2 ;  /* 0x00000002ff0c7424 */ /* 0x000fe200078e00ff */
[----:B------:R-:W-:-:S07]  /*48d0*/  MOV R23, R14 ;  /* 0x0000000e00177202 */ /* 0x000fce0000000f00 */
[----:B------:R-:W-:Y:S05]  /*48e0*/  WARPSYNC.COLLECTIVE R15, `(.L_x_3234) ;  /* 0x000000000f087348 */ /* 0x000fea0003c00000 */
[----:B------:R0:W1:Y:S02]  /*48f0*/  SHFL.BFLY P6, R14, R13, R12, R11 ;  /* 0x0c00000c0d0e7389 */ /* 0x00006400000c000b */
[----:B01----:R-:W-:Y:S05]  /*4900*/  ENDCOLLECTIVE ;  /* 0x000000000000791b */ /* 0x003fea0003800000 */
.L_x_3234:
        /* <DEDUP_REMOVED lines=8> */
.L_x_3235:
[----:B------:R-:W-:Y:S01]  /*4990*/  HFMA2 R13, -RZ, RZ, 0, 0 ;  /* 0x00000000ff0d7431 */ /* 0x000fe200000001ff */
[----:B------:R-:W-:-:S05]  /*49a0*/  MOV R12, R14 ;  /* 0x0000000e000c7202 */ /* 0x000fca0000000f00 */
[----:B------:R-:W-:Y:S01]  /*49b0*/  FADD.FTZ R27, R7, R12 ;  /* 0x0000000c071b7221 */ /* 0x000fe20000010000 */
[----:B------:R-:W-:-:S07]  /*49c0*/  IMAD.MOV.U32 R12, RZ, RZ, 0x2 ;  /* 0x00000002ff0c7424 */ /* 0x000fce00078e00ff */
[----:B------:R-:W-:Y:S05]  /*49d0*/  WARPSYNC.COLLECTIVE R15, `(.L_x_3236) ;  /* 0x000000000f087348 */ /* 0x000fea0003c00000 */
[----:B------:R0:W1:Y:S02]  /*49e0*/  SHFL.BFLY P6, R14, R13, R12, R11 ;  /* 0x0c00000c0d0e7389 */ /* 0x00006400000c000b */
[----:B01----:R-:W-:Y:S05]  /*49f0*/  ENDCOLLECTIVE ;  /* 0x000000000000791b */ /* 0x003fea0003800000 */
.L_x_3236:
[----:B------:R-:W-:Y:S01]  /*4a00*/  IMAD.MOV.U32 R12, RZ, RZ, 0x1 ;  /* 0x00000001ff0c7424 */ /* 0x000fe200078e00ff */
[----:B------:R-:W-:-:S05]  /*4a10*/  MOV R25, R14 ;  /* 0x0000000e00197202 */ /* 0x000fca0000000f00 */
[----:B------:R-:W-:-:S05]  /*4a20*/  FADD.FTZ R25, RZ, R25 ;  /* 0x00000019ff197221 */ /* 0x000fca0000010000 */
[----:B------:R-:W-:-:S07]  /*4a30*/  MOV R13, R25 ;  /* 0x00000019000d7202 */ /* 0x000fce0000000f00 */
[----:B------:R-:W-:Y:S05]  /*4a40*/  WARPSYNC.COLLECTIVE R15, `(.L_x_3237) ;  /* 0x000000000f087348 */ /* 0x000fea0003c00000 */
[----:B------:R0:W1:Y:S02]  /*4a50*/  SHFL.BFLY P6, R14, R13, R12, R11 ;  /* 0x0c00000c0d0e7389 */ /* 0x00006400000c000b */
[----:B01----:R-:W-:Y:S05]  /*4a60*/  ENDCOLLECTIVE ;  /* 0x000000000000791b */ /* 0x003fea0003800000 */
.L_x_3237:
[----:B------:R-:W-:Y:S01]  /*4a70*/  HFMA2 R13, -RZ, RZ, 0, 0 ;  /* 0x00000000ff0d7431 */ /* 0x000fe200000001ff */
[----:B------:R-:W-:Y:S01]  /*4a80*/  MOV R12, 0x2 ;  /* 0x00000002000c7802 */ /* 0x000fe20000000f00 */
[----:B------:R-:W-:-:S07]  /*4a90*/  FADD.FTZ R25, R25, R14 ;  /* 0x0000000e19197221 */ /* 0x000fce0000010000 */
[----:B------:R-:W-:Y:S05]  /*4aa0*/  WARPSYNC.COLLECTIVE R15, `(.L_x_3238) ;  /* 0x000000000f087348 */ /* 0x000fea0003c00000 */
[----:B------:R0:W1:Y:S02]  /*4ab0*/  SHFL.BFLY P6, R14, R13, R12, R11 ;  /* 0x0c00000c0d0e7389 */ /* 0x00006400000c000b */
[----:B01----:R-:W-:Y:S05]  /*4ac0*/  ENDCOLLECTIVE ;  /* 0x000000000000791b */ /* 0x003fea0003800000 */
.L_x_3238:
[----:B------:R-:W-:Y:S02]  /*4ad0*/  HFMA2 R12, -RZ, RZ, 0, 5.9604644775390625e-08 ;  /* 0x00000001ff0c7431 */ /* 0x000fe400000001ff */
[----:B------:R-:W-:-:S04]  /*4ae0*/  IMAD.MOV.U32 R13, RZ, RZ, R14 ;  /* 0x000000ffff0d7224 */ /* 0x000fc800078e000e */
[----:B------:R-:W-:-:S07]  /*4af0*/  FADD.FTZ R13, RZ, R13 ;  /* 0x0000000dff0d7221 */ /* 0x000fce0000010000 */
[----:B------:R-:W-:Y:S05]  /*4b00*/  WARPSYNC.COLLECTIVE R15, `(.L_x_3239) ;  /* 0x000000000f087348 */ /* 0x000fea0003c00000 */
[----:B------:R0:W1:Y:S02]  /*4b10*/  SHFL.BFLY P6, R14, R13, R12, R11 ;  /* 0x0c00000c0d0e7389 */ /* 0x00006400000c000b */
[----:B01----:R-:W-:Y:S05]  /*4b20*/  ENDCOLLECTIVE ;  /* 0x000000000000791b */ /* 0x003fea0003800000 */
.L_x_3239:
[----:B------:R-:W-:Y:S01]  /*4b30*/  MOV R5, R14 ;  /* 0x0000000e00057202 */ /* 0x000fe20000000f00 */
[----:B------:R-:W-:Y:S06]  /*4b40*/  BRA `(.L_x_3240) ;  /* 0xffffffe400087947 */ /* 0x000fec000383ffff */
.L_x_3241:
        /* <DEDUP_REMOVED lines=11> */
.L_x_27310:


//--------------------- .text._ZN4vllm25paged_attention_v2_kernelIthLi120ELi32ELi128ELNS_18Fp8KVCacheDataTypeE2ELb1ELi512EEEvPfS2_PT_PKS3_PKT0_S9_ifPKiSB_iPKfiiiSD_SD_iiiii --------------------------
	.section	.text._ZN4vllm25paged_attention_v2_kernelIthLi120ELi32ELi128ELNS_18Fp8KVCacheDataTypeE2ELb1ELi512EEEvPfS2_PT_PKS3_PKT0_S9_ifPKiSB_iPKfiiiSD_SD_iiiii,"ax",@progbits
	.align	128
        .global         _ZN4vllm25paged_attention_v2_kernelIthLi120ELi32ELi128ELNS_18Fp8KVCacheDataTypeE2ELb1ELi512EEEvPfS2_PT_PKS3_PKT0_S9_ifPKiSB_iPKfiiiSD_SD_iiiii
        .type           _ZN4vllm25paged_attention_v2_kernelIthLi120ELi32ELi128ELNS_18Fp8KVCacheDataTypeE2ELb1ELi512EEEvPfS2_PT_PKS3_PKT0_S9_ifPKiSB_iPKfiiiSD_SD_iiiii,@function
        .size           _ZN4vllm25paged_attention_v2_kernelIthLi120ELi32ELi128ELNS_18Fp8KVCacheDataTypeE2ELb1ELi512EEEvPfS2_PT_PKS3_PKT0_S9_ifPKiSB_iPKfiiiSD_SD_iiiii,(.L_x_27311 - _ZN4vllm25paged_attention_v2_kernelIthLi120ELi32ELi128ELNS_18Fp8KVCacheDataTypeE2ELb1ELi512EEEvPfS2_PT_PKS3_PKT0_S9_ifPKiSB_iPKfiiiSD_SD_iiiii)
        .other          _ZN4vllm25paged_attention_v2_kernelIthLi120ELi32ELi128ELNS_18Fp8KVCacheDataTypeE2ELb1ELi512EEEvPfS2_PT_PKS3_PKT0_S9_ifPKiSB_iPKfiiiSD_SD_iiiii,@"STO_CUDA_ENTRY STV_DEFAULT"
_ZN4vllm25paged_attention_v2_kernelIthLi120ELi32ELi128ELNS_18Fp8KVCacheDataTypeE2ELb1ELi512EEEvPfS2_PT_PKS3_PKT0_S9_ifPKiSB_iPKfiiiSD_SD_iiiii:
.text._ZN4vllm25paged_attention_v2_kernelIthLi120ELi32ELi128ELNS_18Fp8KVCacheDataTypeE2ELb1ELi512EEEvPfS2_PT_PKS3_PKT0_S9_ifPKiSB_iPKfiiiSD_SD_iiiii:
        /* <DEDUP_REMOVED lines=109> */
.L_x_3242:
        /* <DEDUP_REMOVED lines=26> */
.L_x_3246:
        /* <DEDUP_REMOVED lines=38> */
.L_x_3244:
[----:B------:R-:W-:Y:S05]  /*0ad0*/  BSYNC.RECONVERGENT B6 ;  /* 0x0000000000067941 */ /* 0x000fea0003800200 */
.L_x_3243:
        /* <DEDUP_REMOVED lines=14> */
.L_x_3289:
        /* <DEDUP_REMOVED lines=41> */
.L_x_3252:
        /* <DEDUP_REMOVED lines=11> */
.L_x_3251:
[----:B------:R-:W-:Y:S05]  /*0f00*/  BSYNC.RECONVERGENT B1 ;  /* 0x0000000000017941 */ /* 0x000fea0003800200 */
.L_x_3250:
        /* <DEDUP_REMOVED lines=12> */
.L_x_3255:
        /* <DEDUP_REMOVED lines=100> */
.L_x_3254:
[----:B------:R-:W-:Y:S05]  /*1610*/  BSYNC.RECONVERGENT B1 ;  /* 0x0000000000017941 */ /* 0x000fea0003800200 */
.L_x_3253:
        /* <DEDUP_REMOVED lines=55> */
.L_x_3257:
[----:B------:R-:W-:Y:S05]  /*1990*/  BSYNC.RECONVERGENT B1 ;  /* 0x0000000000017941 */ /* 0x000fea0003800200 */
.L_x_3256:
        /* <DEDUP_REMOVED lines=26> */
.L_x_3249:
[----:B------:R-:W-:Y:S05]  /*1b40*/  BSYNC.RECONVERGENT B0 ;  /* 0x0000000000007941 */ /* 0x000fea0003800200 */
.L_x_3248:
        /* <DEDUP_REMOVED lines=29> */
[----:B------:R-:W-:-:S05]  /*1d20*/  MOV R12, R20 ;  /* 0x00000014000c7202 */ /* 0x000fca0000000f00 */
[----:B------:R-:W1:Y:S04]  /*1d30*/  MUFU.RCP R7, R7 ;  /* 0x0000000700077308 */ /* 0x000e680000001000 */
        /* <DEDUP_REMOVED lines=10> */
.L_x_3262:
[----:B------:R-:W1:Y:S01]  /*1de0*/  LDS R22, [R13] ;  /* 0x000000000d167984 */ /* 0x000e620000000800 */
[----:B------:R-:W-:-:S04]  /*1df0*/  IADD3 R14, PT, PT, R14, 0x1, RZ ;  /* 0x000000010e0e7810 */ /* 0x000fc80007ffe0ff */
[----:B------:R-:W-:Y:S01]  /*1e00*/  ISETP.NE.AND P0, PT, R14, RZ, PT ;  /* 0x000000ff0e00720c */ /* 0x000fe20003f05270 */
[----:B-1----:R-:W-:-:S05]  /*1e10*/  FMUL.FTZ R22, R22, R7 ;  /* 0x0000000716167220 */ /* 0x002fca0000410000 */
[----:B------:R1:W-:Y:S02]  /*1e20*/  STS [R13], R22 ;  /* 0x000000160d007388 */ /* 0x0003e40000000800 */
[----:B-1----:R-:W-:-:S05]  /*1e30*/  VIADD R13, R13, 0x200 ;  /* 0x000002000d0d7836 */ /* 0x002fca0000000000 */
[----:B------:R-:W-:Y:S05]  /*1e40*/  @P0 BRA `(.L_x_3262) ;  /* 0xfffffffc00e40947 */ /* 0x000fea000383ffff */
.L_x_3261:
[----:B------:R-:W-:Y:S05]  /*1e50*/  BSYNC.RECONVERGENT B1 ;  /* 0x0000000000017941 */ /* 0x000fea0003800200 */
.L_x_3260:
        /* <DEDUP_REMOVED lines=12> */
.L_x_3265:
        /* <DEDUP_REMOVED lines=52> */
.L_x_3264:
[----:B------:R-:W-:Y:S05]  /*2260*/  BSYNC.RECONVERGENT B1 ;  /* 0x0000000000017941 */ /* 0x000fea0003800200 */
.L_x_3263:
        /* <DEDUP_REMOVED lines=31> */
.L_x_3267:
[----:B------:R-:W-:Y:S05]  /*2460*/  BSYNC.RECONVERGENT B1 ;  /* 0x0000000000017941 */ /* 0x000fea0003800200 */
.L_x_3266:
        /* <DEDUP_REMOVED lines=14> */
.L_x_3259:
[----:B------:R-:W-:Y:S05]  /*2550*/  BSYNC.RECONVERGENT B0 ;  /* 0x0000000000007941 */ /* 0x000fea0003800200 */
.L_x_3258:
        /* <DEDUP_REMOVED lines=18> */
.L_x_3269:
[----:B------:R-:W-:Y:S05]  /*2680*/  BSYNC.RECONVERGENT B0 ;  /* 0x0000000000007941 */ /* 0x000fea0003800200 */
.L_x_3268:
        /* <DEDUP_REMOVED lines=27> */
.L_x_3273:
        /* <DEDUP_REMOVED lines=34> */
.L_x_3272:
        /* <DEDUP_REMOVED lines=16> */
.L_x_3271:
[----:B------:R-:W-:Y:S05]  /*2b60*/  BSYNC.RECONVERGENT B6 ;  /* 0x0000000000067941 */ /* 0x000fea0003800200 */
.L_x_3270:
[----:B------:R-:W4:Y:S01]  /*2b70*/  S2R R27, SR_TID.X ;  /* 0x00000000001b7919 */ /* 0x000f220000002100 */
[----:B------:R-:W-:Y:S01]  /*2b80*/  UMOV UR4, 0xffffffff ;  /* 0xffffffff00047882 */ /* 0x000fe20000000000 */
[----:B----4-:R-:W-:Y:S02]  /*2b90*/  SHF.R.U32.HI R26, RZ, 0x5, R27 ;  /* 0x00000005ff1a7819 */ /* 0x010fe4000001161b */
[----:B------:R-:W-:Y:S01]  /*2ba0*/  LOP3.LUT R25, R27, 0x1f, RZ, 0xc0, !PT ;  /* 0x0000001f1b197812 */ /* 0x000fe200078ec0ff */
        /* <DEDUP_REMOVED lines=55> */
.L_x_3320:
        /* <DEDUP_REMOVED lines=36> */
.L_x_3276:
[----:B------:R-:W-:Y:S05]  /*3160*/  BSYNC.RECONVERGENT B0 ;  /* 0x0000000000007941 */ /* 0x000fea0003800200 */
.L_x_3275:
        /* <DEDUP_REMOVED lines=33> */
.L_x_3278:
[----:B------:R-:W-:Y:S05]  /*3380*/  BSYNC.RECONVERGENT B0 ;  /* 0x0000000000007941 */ /* 0x000fea0003800200 */
.L_x_3277:
        /* <DEDUP_REMOVED lines=18> */
.L_x_3280:
[----:B------:R-:W-:Y:S05]  /*34b0*/  BSYNC.RECONVERGENT B0 ;  /* 0x0000000000007941 */ /* 0x000fea0003800200 */
.L_x_3279:
        /* <DEDUP_REMOVED lines=33> */
.L_x_3282:
[----:B------:R-:W-:Y:S05]  /*36d0*/  BSYNC.RECONVERGENT B0 ;  /* 0x0000000000007941 */ /* 0x000fea0003800200 */
.L_x_3281:
        /* <DEDUP_REMOVED lines=9> */
[----:B01----:R-:W-:Y:S02]  /*3770*/  F2FP.F16.F32.PACK_AB R4, R4, R5 ;  /* 0x000000050404723e */ /* 0x003fe400000000ff */
[----:B------:R-:W-:Y:S02]  /*3780*/  F2FP.F16.F32.PACK_AB R2, R2, R3 ;  /* 0x000000030202723e */ /* 0x000fe400000000ff */
[----:B------:R-:W-:Y:S02]  /*3790*/  IADD3 R18, P0, P1, R27, R10, R18 ;  /* 0x0000000a1b127210 */ /* 0x000fe4000791e012 */
[----:B------:R-:W-:-:S02]  /*37a0*/  F2FP.F16.F32.PACK_AB R0, R6, R0 ;  /* 0x000000000600723e */ /* 0x000fc400000000ff */
[----:B------:R-:W-:Y:S02]  /*37b0*/  IADD3.X R11, PT, PT, RZ, RZ, RZ, P0, P1 ;  /* 0x000000ffff0b7210 */ /* 0x000fe400007e24ff */
[----:B------:R-:W-:Y:S02]  /*37c0*/  PRMT R5, R4, 0x7632, R5 ;  /* 0x0000763204057816 */ /* 0x000fe40000000005 */
[----:B------:R-:W-:Y:S02]  /*37d0*/  F2FP.F16.F32.PACK_AB R7, R8, R7 ;  /* 0x000000070807723e */ /* 0x000fe400000000ff */
[----:B--2---:R-:W-:Y:S02]  /*37e0*/  LEA R10, P0, R18, UR4, 0x1 ;  /* 0x00000004120a7c11 */ /* 0x004fe4000f8008ff */
[----:B------:R-:W-:Y:S02]  /*37f0*/  F2FP.F16.F32.PACK_AB R20, R20, R24 ;  /* 0x000000181414723e */ /* 0x000fe400000000ff */
[----:B------:R-:W-:-:S02]  /*3800*/  LEA.HI.X R11, R18, UR5, R11, 0x1, P0 ;  /* 0x00000005120b7c11 */ /* 0x000fc400080f0c0b */
[----:B------:R-:W-:Y:S02]  /*3810*/  F2FP.F16.F32.PACK_AB R9, R9, R28 ;  /* 0x0000001c0909723e */ /* 0x000fe400000000ff */
[----:B------:R-:W-:Y:S01]  /*3820*/  F2FP.F16.F32.PACK_AB R12, R12, R29 ;  /* 0x0000001d0c0c723e */ /* 0x000fe200000000ff */
[----:B------:R0:W-:Y:S01]  /*3830*/  STG.E.U16 desc[UR36][R10.64+0x10], R5 ;  /* 0x000010050a007986 */ /* 0x0001e2000c101524 */
[----:B------:R-:W-:Y:S02]  /*3840*/  PRMT R3, R2, 0x7632, R3 ;  /* 0x0000763202037816 */ /* 0x000fe40000000003 */
[----:B------:R-:W-:Y:S01]  /*3850*/  PRMT R6, R0, 0x7632, R6 ;  /* 0x0000763200067816 */ /* 0x000fe20000000006 */
[----:B------:R1:W-:Y:S01]  /*3860*/  STG.E.U16 desc[UR36][R10.64+0x20], R2 ;  /* 0x000020020a007986 */ /* 0x0003e2000c101524 */
[----:B------:R-:W-:Y:S02]  /*3870*/  PRMT R8, R7, 0x7632, R8 ;  /* 0x0000763207087816 */ /* 0x000fe40000000008 */
[----:B------:R-:W-:Y:S01]  /*3880*/  F2FP.F16.F32.PACK_AB R14, RZ, R14 ;  /* 0x0000000eff0e723e */ /* 0x000fe200000000ff */
        /* <DEDUP_REMOVED lines=17> */
.L_x_3245:
        /* <DEDUP_REMOVED lines=16> */
.L_x_3283:
[----:B------:R-:W-:Y:S05]  /*3aa0*/  EXIT ;  /* 0x000000000000794d */ /* 0x000fea0003800000 */
.L_x_3247:
[----:B------:R-:W-:Y:S02]  /*3ab0*/  HFMA2 R12, -RZ, RZ, 0, 9.5367431640625e-07 ;  /* 0x00000010ff0c7431 */ /* 0x000fe400000001ff */
[----:B------:R-:W-:Y:S01]  /*3ac0*/  IMAD.MOV.U32 R11, RZ, RZ, 0x1f ;  /* 0x0000001fff0b7424 */ /* 0x000fe200078e00ff */
[----:B------:R-:W-:-:S07]  /*3ad0*/  MOV R15, 0xffffffff ;  /* 0xffffffff000f7802 */ /* 0x000fce0000000f00 */
[----:B------:R-:W-:Y:S05]  /*3ae0*/  WARPSYNC.COLLECTIVE R15, `(.L_x_3284) ;  /* 0x000000000f087348 */ /* 0x000fea0003c00000 */
[----:B------:R0:W1:Y:S02]  /*3af0*/  SHFL.BFLY P6, R14, R13, R12, R11 ;  /* 0x0c00000c0d0e7389 */ /* 0x00006400000c000b */
[----:B01----:R-:W-:Y:S05]  /*3b00*/  ENDCOLLECTIVE ;  /* 0x000000000000791b */ /* 0x003fea0003800000 */
.L_x_3284:
[----:B------:R-:W-:Y:S01]  /*3b10*/  IMAD.MOV.U32 R12, RZ, RZ, 0x8 ;  /* 0x00000008ff0c7424 */ /* 0x000fe200078e00ff */
[----:B------:R-:W-:-:S04]  /*3b20*/  FMNMX.FTZ R0, R14, -3.40282346638528859812e+38, !PT ;  /* 0xff7fffff0e007809 */ /* 0x000fc80007810000 */
[----:B------:R-:W-:-:S07]  /*3b30*/  MOV R13, R0 ;  /* 0x00000000000d7202 */ /* 0x000fce0000000f00 */
[----:B------:R-:W-:Y:S05]  /*3b40*/  WARPSYNC.COLLECTIVE R15, `(.L_x_3285) ;  /* 0x000000000f087348 */ /* 0x000fea0003c00000 */
[----:B------:R0:W1:Y:S02]  /*3b50*/  SHFL.BFLY P6, R14, R13, R12, R11 ;  /* 0x0c00000c0d0e7389 */ /* 0x00006400000c000b */
[----:B01----:R-:W-:Y:S05]  /*3b60*/  ENDCOLLECTIVE ;  /* 0x000000000000791b */ /* 0x003fea0003800000 */
.L_x_3285:
[----:B------:R-:W-:Y:S01]  /*3b70*/  HFMA2 R12, -RZ, RZ, 0, 2.384185791015625e-07 ;  /* 0x00000004ff0c7431 */ /* 0x000fe200000001ff */
[----:B------:R-:W-:-:S04]  /*3b80*/  FMNMX.FTZ R2, R0, R14, !PT ;  /* 0x0000000e00027209 */ /* 0x000fc80007810000 */
[----:B------:R-:W-:-:S07]  /*3b90*/  MOV R13, R2 ;  /* 0x00000002000d7202 */ /* 0x000fce0000000f00 */
[----:B------:R-:W-:Y:S05]  /*3ba0*/  WARPSYNC.COLLECTIVE R15, `(.L_x_3286) ;  /* 0x000000000f087348 */ /* 0x000fea0003c00000 */
[----:B------:R0:W1:Y:S02]  /*3bb0*/  SHFL.BFLY P6, R14, R13, R12, R11 ;  /* 0x0c00000c0d0e7389 */ /* 0x00006400000c000b */
[----:B01----:R-:W-:Y:S05]  /*3bc0*/  ENDCOLLECTIVE ;  /* 0x000000000000791b */ /* 0x003fea0003800000 */
.L_x_3286:
[----:B------:R-:W-:Y:S02]  /*3bd0*/  MOV R12, 0x2 ;  /* 0x00000002000c7802 */ /* 0x000fe40000000f00 */
[----:B------:R-:W-:-:S05]  /*3be0*/  FMNMX.FTZ R3, R2, R14, !PT ;  /* 0x0000000e02037209 */ /* 0x000fca0007810000 */
[----:B------:R-:W-:-:S07]  /*3bf0*/  IMAD.MOV.U32 R13, RZ, RZ, R3 ;  /* 0x000000ffff0d7224 */ /* 0x000fce00078e0003 */
[----:B------:R-:W-:Y:S05]  /*3c00*/  WARPSYNC.COLLECTIVE R15, `(.L_x_3287) ;  /* 0x000000000f087348 */ /* 0x000fea0003c00000 */
[----:B------:R0:W1:Y:S02]  /*3c10*/  SHFL.BFLY P6, R14, R13, R12, R11 ;  /* 0x0c00000c0d0e7389 */ /* 0x00006400000c000b */
[----:B01----:R-:W-:Y:S05]  /*3c20*/  ENDCOLLECTIVE ;  /* 0x000000000000791b */ /* 0x003fea0003800000 */
.L_x_3287:
[----:B------:R-:W-:Y:S01]  /*3c30*/  IMAD.MOV.U32 R12, RZ, RZ, 0x1 ;  /* 0x00000001ff0c7424 */ /* 0x000fe200078e00ff */
[----:B------:R-:W-:-:S04]  /*3c40*/  FMNMX.FTZ R4, R3, R14, !PT ;  /* 0x0000000e03047209 */ /* 0x000fc80007810000 */
[----:B------:R-:W-:-:S07]  /*3c50*/  MOV R13, R4 ;  /* 0x00000004000d7202 */ /* 0x000fce0000000f00 */
[----:B------:R-:W-:Y:S05]  /*3c60*/  WARPSYNC.COLLECTIVE R15, `(.L_x_3288) ;  /* 0x000000000f087348 */ /* 0x000fea0003c00000 */
[----:B------:R0:W1:Y:S02]  /*3c70*/  SHFL.BFLY P6, R14, R13, R12, R11 ;  /* 0x0c00000c0d0e7389 */ /* 0x00006400000c000b */
[----:B01----:R-:W-:Y:S05]  /*3c80*/  ENDCOLLECTIVE ;  /* 0x000000000000791b */ /* 0x003fea0003800000 */
.L_x_3288:
[----:B------:R-:W-:Y:S05]  /*3c90*/  BRA `(.L_x_3289) ;  /* 0xffffffcc00c87947 */ /* 0x000fea000383ffff */
.L_x_3274:
[----:B---3--:R-:W-:Y:S01]  /*3ca0*/  HFMA2 R13, -RZ, RZ, 0, 0 ;  /* 0x00000000ff0d7431 */ /* 0x008fe200000001ff */
[----:B------:R-:W-:Y:S01]  /*3cb0*/  MOV R12, 0x2 ;  /* 0x00000002000c7802 */ /* 0x000fe20000000f00 */
[----:B--2---:R-:W-:Y:S01]  /*3cc0*/  IMAD.MOV.U32 R11, RZ, RZ, 0x1f ;  /* 0x0000001fff0b7424 */ /* 0x004fe200078e00ff */
[----:B------:R-:W-:-:S07]  /*3cd0*/  MOV R15, 0xffffffff ;  /* 0xffffffff000f7802 */ /* 0x000fce0000000f00 */
[----:B01----:R-:W-:Y:S05]  /*3ce0*/  WARPSYNC.COLLECTIVE R15, `(.L_x_3290) ;  /* 0x000000000f087348 */ /* 0x003fea0003c00000 */
[----:B------:R2:W3:Y:S02]  /*3cf0*/  SHFL.BFLY P6, R14, R13, R12, R11 ;  /* 0x0c00000c0d0e7389 */ /* 0x0004e400000c000b */
[----:B0123--:R-:W-:Y:S05]  /*3d00*/  ENDCOLLECTIVE ;  /* 0x000000000000791b */ /* 0x00ffea0003800000 */
.L_x_3290:
[----:B------:R-:W-:Y:S02]  /*3d10*/  IMAD.MOV.U32 R12, RZ, RZ, 0x1 ;  /* 0x00000001ff0c7424 */ /* 0x000fe400078e00ff */
[----:B------:R-:W-:-:S05]  /*3d20*/  FADD.FTZ R30, RZ, R14 ;  /* 0x0000000eff1e7221 */ /* 0x000fca0000010000 */
[----:B------:R-:W-:-:S07]  /*3d30*/  MOV R13, R30 ;  /* 0x0000001e000d7202 */ /* 0x000fce0000000f00 */
[----:B------:R-:W-:Y:S05]  /*3d40*/  WARPSYNC.COLLECTIVE R15, `(.L_x_3291) ;  /* 0x000000000f087348 */ /* 0x000fea0003c00000 */
[----:B------:R0:W1:Y:S02]  /*3d50*/  SHFL.BFLY P6, R14, R13, R12, R11 ;  /* 0x0c00000c0d0e7389 */ /* 0x00006400000c000b */
[----:B01----:R-:W-:Y:S05]  /*3d60*/  ENDCOLLECTIVE ;  /* 0x000000000000791b */ /* 0x003fea0003800000 */
.L_x_3291:
[----:B------:R-:W-:Y:S02]  /*3d70*/  HFMA2 R13, -RZ, RZ, 0, 0 ;  /* 0x00000000ff0d7431 */ /* 0x000fe400000001ff */
[----:B------:R-:W-:Y:S01]  /*3d80*/  IMAD.MOV.U32 R12, RZ, RZ, 0x2 ;  /* 0x00000002ff0c7424 */ /* 0x000fe200078e00ff */
[----:B------:R-:W-:-:S07]  /*3d90*/  MOV R5, R14 ;  /* 0x0000000e00057202 */ /* 0x000fce0000000f00 */
[----:B------:R-:W-:Y:S05]  /*3da0*/  WARPSYNC.COLLECTIVE R15, `(.L_x_3292) ;  /* 0x000000000f087348 */ /* 0x000fea0003c00000 */
[----:B------:R0:W1:Y:S02]  /*3db0*/  SHFL.BFLY P6, R14, R13, R12, R11 ;  /* 0x0c00000c0d0e7389 */ /* 0x00006400000c000b */
[----:B01----:R-:W-:Y:S05]  /*3dc0*/  ENDCOLLECTIVE ;  /* 0x000000000000791b */ /* 0x003fea0003800000 */
.L_x_3292:
        /* <DEDUP_REMOVED lines=8> */
.L_x_3293:
[----:B------:R-:W-:Y:S02]  /*3e50*/  HFMA2 R13, -RZ, RZ, 0, 0 ;  /* 0x00000000ff0d7431 */ /* 0x000fe400000001ff */
[----:B------:R-:W-:Y:S01]  /*3e60*/  IMAD.MOV.U32 R12, RZ, RZ, 0x2 ;  /* 0x00000002ff0c7424 */ /* 0x000fe200078e00ff */
[----:B------:R-:W-:-:S07]  /*3e70*/  MOV R4, R14 ;  /* 0x0000000e00047202 */ /* 0x000fce0000000f00 */
[----:B------:R-:W-:Y:S05]  /*3e80*/  WARPSYNC.COLLECTIVE R15, `(.L_x_3294) ;  /* 0x000000000f087348 */ /* 0x000fea0003c00000 */
[----:B------:R0:W1:Y:S02]  /*3e90*/  SHFL.BFLY P6, R14, R13, R12, R11 ;  /* 0x0c00000c0d0e7389 */ /* 0x00006400000c000b */
[----:B01----:R-:W-:Y:S05]  /*3ea0*/  ENDCOLLECTIVE ;  /* 0x000000000000791b */ /* 0x003fea0003800000 */
.L_x_3294:
        /* <DEDUP_REMOVED lines=8> */
.L_x_3295:
[----:B------:R-:W-:Y:S02]  /*3f30*/  HFMA2 R13, -RZ, RZ, 0, 0 ;  /* 0x00000000ff0d7431 */ /* 0x000fe400000001ff */
[----:B------:R-:W-:Y:S01]  /*3f40*/  IMAD.MOV.U32 R12, RZ, RZ, 0x2 ;  /* 0x00000002ff0c7424 */ /* 0x000fe200078e00ff */
[----:B------:R-:W-:-:S07]  /*3f50*/  MOV R22, R14 ;  /* 0x0000000e00167202 */ /* 0x000fce0000000f00 */
[----:B------:R-:W-:Y:S05]  /*3f60*/  WARPSYNC.COLLECTIVE R15, `(.L_x_3296) ;  /* 0x000000000f087348 */ /* 0x000fea0003c00000 */
[----:B------:R0:W1:Y:S02]  /*3f70*/  SHFL.BFLY P6, R14, R13, R12, R11 ;  /* 0x0c00000c0d0e7389 */ /* 0x00006400000c000b */
[----:B01----:R-:W-:Y:S05]  /*3f80*/  ENDCOLLECTIVE ;  /* 0x000000000000791b */ /* 0x003fea0003800000 */
.L_x_3296:
        /* <DEDUP_REMOVED lines=8> */
.L_x_3297:
[----:B------:R-:W-:Y:S02]  /*4010*/  HFMA2 R13, -RZ, RZ, 0, 0 ;  /* 0x00000000ff0d7431 */ /* 0x000fe400000001ff */
[----:B------:R-:W-:Y:S01]  /*4020*/  IMAD.MOV.U32 R12, RZ, RZ, 0x2 ;  /* 0x00000002ff0c7424 */ /* 0x000fe200078e00ff */
[----:B------:R-:W-:-:S07]  /*4030*/  MOV R2, R14 ;  /* 0x0000000e00027202 */ /* 0x000fce0000000f00 */
[----:B------:R-:W-:Y:S05]  /*4040*/  WARPSYNC.COLLECTIVE R15, `(.L_x_3298) ;  /* 0x000000000f087348 */ /* 0x000fea0003c00000 */
[----:B------:R0:W1:Y:S02]  /*4050*/  SHFL.BFLY P6, R14, R13, R12, R11 ;  /* 0x0c00000c0d0e7389 */ /* 0x00006400000c000b */
[----:B01----:R-:W-:Y:S05]  /*4060*/  ENDCOLLECTIVE ;  /* 0x000000000000791b */ /* 0x003fea0003800000 */
.L_x_3298:
        /* <DEDUP_REMOVED lines=8> */
.L_x_3299:
[----:B------:R-:W-:Y:S02]  /*40f0*/  HFMA2 R13, -RZ, RZ, 0, 0 ;  /* 0x00000000ff0d7431 */ /* 0x000fe400000001ff */
[----:B------:R-:W-:Y:S01]  /*4100*/  IMAD.MOV.U32 R12, RZ, RZ, 0x2 ;  /* 0x00000002ff0c7424 */ /* 0x000fe200078e00ff */
[----:B------:R-:W-:-:S07]  /*4110*/  MOV R20, R14 ;  /* 0x0000000e00147202 */ /* 0x000fce0000000f00 */
[----:B------:R-:W-:Y:S05]  /*4120*/  WARPSYNC.COLLECTIVE R15, `(.L_x_3300) ;  /* 0x000000000f087348 */ /* 0x000fea0003c00000 */
[----:B------:R0:W1:Y:S02]  /*4130*/  SHFL.BFLY P6, R14, R13, R12, R11 ;  /* 0x0c00000c0d0e7389 */ /* 0x00006400000c000b */
[----:B01----:R-:W-:Y:S05]  /*4140*/  ENDCOLLECTIVE ;  /* 0x000000000000791b */ /* 0x003fea0003800000 */
.L_x_3300:
        /* <DEDUP_REMOVED lines=8> */
.L_x_3301:
[----:B------:R-:W-:Y:S02]  /*41d0*/  HFMA2 R13, -RZ, RZ, 0, 0 ;  /* 0x00000000ff0d7431 */ /* 0x000fe400000001ff */
[----:B------:R-:W-:Y:S01]  /*41e0*/  IMAD.MOV.U32 R12, RZ, RZ, 0x2 ;  /* 0x00000002ff0c7424 */ /* 0x000fe200078e00ff */
[----:B------:R-:W-:-:S07]  /*41f0*/  MOV R9, R14 ;  /* 0x0000000e00097202 */ /* 0x000fce0000000f00 */
[----:B------:R-:W-:Y:S05]  /*4200*/  WARPSYNC.COLLECTIVE R15, `(.L_x_3302) ;  /* 0x000000000f087348 */ /* 0x000fea0003c00000 */
[----:B------:R0:W1:Y:S02]  /*4210*/  SHFL.BFLY P6, R14, R13, R12, R11 ;  /* 0x0c00000c0d0e7389 */ /* 0x00006400000c000b */
[----:B01----:R-:W-:Y:S05]  /*4220*/  ENDCOLLECTIVE ;  /* 0x000000000000791b */ /* 0x003fea0003800000 */
.L_x_3302:
        /* <DEDUP_REMOVED lines=8> */
.L_x_3303:
[----:B------:R-:W-:Y:S02]  /*42b0*/  HFMA2 R13, -RZ, RZ, 0, 0 ;  /* 0x00000000ff0d7431 */ /* 0x000fe400000001ff */
[----:B------:R-:W-:Y:S01]  /*42c0*/  IMAD.MOV.U32 R12, RZ, RZ, 0x2 ;  /* 0x00000002ff0c7424 */ /* 0x000fe200078e00ff */
[----:B------:R-:W-:-:S07]  /*42d0*/  MOV R10, R14 ;  /* 0x0000000e000a7202 */ /* 0x000fce0000000f00 */
[----:B------:R-:W-:Y:S05]  /*42e0*/  WARPSYNC.COLLECTIVE R15, `(.L_x_3304) ;  /* 0x000000000f087348 */ /* 0x000fea0003c00000 */
[----:B------:R0:W1:Y:S02]  /*42f0*/  SHFL.BFLY P6, R14, R13, R12, R11 ;  /* 0x0c00000c0d0e7389 */ /* 0x00006400000c000b */
[----:B01----:R-:W-:Y:S05]  /*4300*/  ENDCOLLECTIVE ;  /* 0x000000000000791b */ /* 0x003fea0003800000 */
.L_x_3304:
[----:B------:R-:W-:Y:S01]  /*4310*/  FADD.FTZ R7, R7, R10 ;  /* 0x0000000a07077221 */ /* 0x000fe20000010000 */
[----:B------:R-:W-:Y:S02]  /*4320*/  HFMA2 R12, -RZ, RZ, 0, 5.9604644775390625e-08 ;  /* 0x00000001ff0c7431 */ /* 0x000fe400000001ff */
[----:B------:R-:W-:-:S05]  /*4330*/  FADD.FTZ R23, RZ, R14 ;  /* 0x0000000eff177221 */ /* 0x000fca0000010000 */
[----:B------:R-:W-:-:S07]  /*4340*/  MOV R13, R23 ;  /* 0x00000017000d7202 */ /* 0x000fce0000000f00 */
[----:B------:R-:W-:Y:S05]  /*4350*/  WARPSYNC.COLLECTIVE R15, `(.L_x_3305) ;  /* 0x000000000f087348 */ /* 0x000fea0003c00000 */
[----:B------:R0:W1:Y:S02]  /*4360*/  SHFL.BFLY P6, R14, R13, R12, R11 ;  /* 0x0c00000c0d0e7389 */ /* 0x00006400000c000b */
[----:B01----:R-:W-:Y:S05]  /*4370*/  ENDCOLLECTIVE ;  /* 0x000000000000791b */ /* 0x003fea0003800000 */
.L_x_3305:
[----:B------:R-:W-:Y:S01]  /*4380*/  HFMA2 R12, -RZ, RZ, 0, 1.1920928955078125e-07 ;  /* 0x00000002ff0c7431 */ /* 0x000fe200000001ff */
[----:B------:R-:W-:Y:S01]  /*4390*/  MOV R13, RZ ;  /* 0x000000ff000d7202 */ /* 0x000fe20000000f00 */
[----:B------:R-:W-:-:S07]  /*43a0*/  IMAD.MOV.U32 R8, RZ, RZ, R14 ;  /* 0x000000ffff087224 */ /* 0x000fce00078e000e */
[----:B------:R-:W-:Y:S05]  /*43b0*/  WARPSYNC.COLLECTIVE R15, `(.L_x_3306) ;  /* 0x000000000f087348 */ /* 0x000fea0003c00000 */
[----:B------:R0:W1:Y:S02]  /*43c0*/  SHFL.BFLY P6, R14, R13, R12, R11 ;  /* 0x0c00000c0d0e7389 */ /* 0x00006400000c000b */
[----:B01----:R-:W-:Y:S05]  /*43d0*/  ENDCOLLECTIVE ;  /* 0x000000000000791b */ /* 0x003fea0003800000 */
.L_x_3306:
[----:B------:R-:W-:Y:S01]  /*43e0*/  FADD.FTZ R8, R23, R8 ;  /* 0x0000000817087221 */ /* 0x000fe20000010000 */
[----:B------:R-:W-:Y:S01]  /*43f0*/  MOV R12, 0x1 ;  /* 0x00000001000c7802 */ /* 0x000fe20000000f00 */
[----:B------:R-:W-:-:S04]  /*4400*/  FADD.FTZ R29, RZ, R14 ;  /* 0x0000000eff1d7221 */ /* 0x000fc80000010000 */
[----:B------:R-:W-:-:S07]  /*4410*/  IMAD.MOV.U32 R13, RZ, RZ, R29 ;  /* 0x000000ffff0d7224 */ /* 0x000fce00078e001d */
[----:B------:R-:W-:Y:S05]  /*4420*/  WARPSYNC.COLLECTIVE R15, `(.L_x_3307) ;  /* 0x000000000f087348 */ /* 0x000fea0003c00000 */
[----:B------:R0:W1:Y:S02]  /*4430*/  SHFL.BFLY P6, R14, R13, R12, R11 ;  /* 0x0c00000c0d0e7389 */ /* 0x00006400000c000b */
[----:B01----:R-:W-:Y:S05]  /*4440*/  ENDCOLLECTIVE ;  /* 0x000000000000791b */ /* 0x003fea0003800000 */
.L_x_3307:
[----:B------:R-:W-:Y:S02]  /*4450*/  HFMA2 R12, -RZ, RZ, 0, 1.1920928955078125e-07 ;  /* 0x00000002ff0c7431 */ /* 0x000fe400000001ff */
[----:B------:R-:W-:Y:S01]  /*4460*/  IMAD.MOV.U32 R13, RZ, RZ, RZ ;  /* 0x000000ffff0d7224 */ /* 0x000fe200078e00ff */
[----:B------:R-:W-:-:S07]  /*4470*/  MOV R24, R14 ;  /* 0x0000000e00187202 */ /* 0x000fce0000000f00 */
[----:B------:R-:W-:Y:S05]  /*4480*/  WARPSYNC.COLLECTIVE R15, `(.L_x_3308) ;  /* 0x000000000f087348 */ /* 0x000fea0003c00000 */
[----:B------:R0:W1:Y:S02]  /*4490*/  SHFL.BFLY P6, R14, R13, R12, R11 ;  /* 0x0c00000c0d0e7389 */ /* 0x00006400000c000b */
[----:B01----:R-:W-:Y:S05]  /*44a0*/  ENDCOLLECTIVE ;  /* 0x000000000000791b */ /* 0x003fea0003800000 */
.L_x_3308:
[----:B------:R-:W-:Y:S01]  /*44b0*/  FADD.FTZ R24, R29, R24 ;  /* 0x000000181d187221 */ /* 0x000fe20000010000 */
[----:B------:R-:W-:Y:S02]  /*44c0*/  IMAD.MOV.U32 R12, RZ, RZ, 0x1 ;  /* 0x00000001ff0c7424 */ /* 0x000fe400078e00ff */
[----:B------:R-:W-:-:S05]  /*44d0*/  FADD.FTZ R21, RZ, R14 ;  /* 0x0000000eff157221 */ /* 0x000fca0000010000 */
[----:B------:R-:W-:-:S07]  /*44e0*/  MOV R13, R21 ;  /* 0x00000015000d7202 */ /* 0x000fce0000000f00 */
[----:B------:R-:W-:Y:S05]  /*44f0*/  WARPSYNC.COLLECTIVE R15, `(.L_x_3309) ;  /* 0x000000000f087348 */ /* 0x000fea0003c00000 */
[----:B------:R0:W1:Y:S02]  /*4500*/  SHFL.BFLY P6, R14, R13, R12, R11 ;  /* 0x0c00000c0d0e7389 */ /* 0x00006400000c000b */
[----:B01----:R-:W-:Y:S05]  /*4510*/  ENDCOLLECTIVE ;  /* 0x000000000000791b */ /* 0x003fea0003800000 */
.L_x_3309:
[----:B------:R-:W-:Y:S02]  /*4520*/  HFMA2 R13, -RZ, RZ, 0, 0 ;  /* 0x00000000ff0d7431 */ /* 0x000fe400000001ff */
[----:B------:R-:W-:Y:S01]  /*4530*/  IMAD.MOV.U32 R12, RZ, RZ, 0x2 ;  /* 0x00000002ff0c7424 */ /* 0x000fe200078e00ff */
[----:B------:R-:W-:-:S07]  /*4540*/  MOV R20, R14 ;  /* 0x0000000e00147202 */ /* 0x000fce0000000f00 */
[----:B------:R-:W-:Y:S05]  /*4550*/  WARPSYNC.COLLECTIVE R15, `(.L_x_3310) ;  /* 0x000000000f087348 */ /* 0x000fea0003c00000 */
[----:B------:R0:W1:Y:S02]  /*4560*/  SHFL.BFLY P6, R14, R13, R12, R11 ;  /* 0x0c00000c0d0e7389 */ /* 0x00006400000c000b */
[----:B01----:R-:W-:Y:S05]  /*4570*/  ENDCOLLECTIVE ;  /* 0x000000000000791b */ /* 0x003fea0003800000 */
.L_x_3310:
        /* <DEDUP_REMOVED lines=8> */
.L_x_3311:
[----:B------:R-:W-:Y:S02]  /*4600*/  HFMA2 R13, -RZ, RZ, 0, 0 ;  /* 0x00000000ff0d7431 */ /* 0x000fe400000001ff */
[----:B------:R-:W-:Y:S01]  /*4610*/  IMAD.MOV.U32 R12, RZ, RZ, 0x2 ;  /* 0x00000002ff0c7424 */ /* 0x000fe200078e00ff */
[----:B------:R-:W-:-:S07]  /*4620*/  MOV R28, R14 ;  /* 0x0000000e001c7202 */ /* 0x000fce0000000f00 */
[----:B------:R-:W-:Y:S05]  /*4630*/  WARPSYNC.COLLECTIVE R15, `(.L_x_3312) ;  /* 0x000000000f087348 */ /* 0x000fea0003c00000 */
[----:B------:R0:W1:Y:S02]  /*4640*/  SHFL.BFLY P6, R14, R13, R12, R11 ;  /* 0x0c00000c0d0e7389 */ /* 0x00006400000c000b */
[----:B01----:R-:W-:Y:S05]  /*4650*/  ENDCOLLECTIVE ;  /* 0x000000000000791b */ /* 0x003fea0003800000 */
.L_x_3312:
        /* <DEDUP_REMOVED lines=8> */
.L_x_3313:
[----:B------:R-:W-:Y:S01]  /*46e0*/  HFMA2 R13, -RZ, RZ, 0, 0 ;  /* 0x00000000ff0d7431 */ /* 0x000fe200000001ff */
[----:B------:R-:W-:Y:S01]  /*46f0*/  MOV R12, 0x2 ;  /* 0x00000002000c7802 */ /* 0x000fe20000000f00 */
[----:B------:R-:W-:-:S07]  /*4700*/  FADD.FTZ R9, R9, R14 ;  /* 0x0000000e09097221 */ /* 0x000fce0000010000 */
[----:B------:R-:W-:Y:S05]  /*4710*/  WARPSYNC.COLLECTIVE R15, `(.L_x_3314) ;  /* 0x000000000f087348 */ /* 0x000fea0003c00000 */
[----:B------:R0:W1:Y:S02]  /*4720*/  SHFL.BFLY P6, R14, R13, R12, R11 ;  /* 0x0c00000c0d0e7389 */ /* 0x00006400000c000b */
[----:B01----:R-:W-:Y:S05]  /*4730*/  ENDCOLLECTIVE ;  /* 0x000000000000791b */ /* 0x003fea0003800000 */
.L_x_3314:
[----:B------:R-:W-:Y:S02]  /*4740*/  HFMA2 R12, -RZ, RZ, 0, 5.9604644775390625e-08 ;  /* 0x00000001ff0c7431 */ /* 0x000fe400000001ff */
[----:B------:R-:W-:-:S04]  /*4750*/  IMAD.MOV.U32 R22, RZ, RZ, R14 ;  /* 0x000000ffff167224 */ /* 0x000fc800078e000e */
[----:B------:R-:W-:-:S05]  /*4760*/  FADD.FTZ R22, RZ, R22 ;  /* 0x00000016ff167221 */ /* 0x000fca0000010000 */
[----:B------:R-:W-:-:S07]  /*4770*/  MOV R13, R22 ;  /* 0x00000016000d7202 */ /* 0x000fce0000000f00 */
[----:B------:R-:W-:Y:S05]  /*4780*/  WARPSYNC.COLLECTIVE R15, `(.L_x_3315) ;  /* 0x000000000f087348 */ /* 0x000fea0003c00000 */
[----:B------:R0:W1:Y:S02]  /*4790*/  SHFL.BFLY P6, R14, R13, R12, R11 ;  /* 0x0c00000c0d0e7389 */ /* 0x00006400000c000b */
[----:B01----:R-:W-:Y:S05]  /*47a0*/  ENDCOLLECTIVE ;  /* 0x000000000000791b */ /* 0x003fea0003800000 */
.L_x_3315:
[----:B------:R-:W-:Y:S01]  /*47b0*/  HFMA2 R12, -RZ, RZ, 0, 1.1920928955078125e-07 ;  /* 0x00000002ff0c7431 */ /* 0x000fe200000001ff */
[----:B------:R-:W-:Y:S01]  /*47c0*/  MOV R13, RZ ;  /* 0x000000ff000d7202 */ /* 0x000fe20000000f00 */
[----:B------:R-:W-:-:S07]  /*47d0*/  IMAD.MOV.U32 R29, RZ, RZ, R14 ;  /* 0x000000ffff1d7224 */ /* 0x000fce00078e000e */
[----:B------:R-:W-:Y:S05]  /*47e0*/  WARPSYNC.COLLECTIVE R15, `(.L_x_3316) ;  /* 0x000000000f087348 */ /* 0x000fea0003c00000 */
[----:B------:R0:W1:Y:S02]  /*47f0*/  SHFL.BFLY P6, R14, R13, R12, R11 ;  /* 0x0c00000c0d0e7389 */ /* 0x00006400000c000b */
[----:B01----:R-:W-:Y:S05]  /*4800*/  ENDCOLLECTIVE ;  /* 0x000000000000791b */ /* 0x003fea0003800000 */
.L_x_3316:
[----:B------:R-:W-:Y:S01]  /*4810*/  FADD.FTZ R29, R22, R29 ;  /* 0x0000001d161d7221 */ /* 0x000fe20000010000 */
[----:B------:R-:W-:Y:S01]  /*4820*/  MOV R12, 0x1 ;  /* 0x00000001000c7802 */ /* 0x000fe20000000f00 */
[----:B------:R-:W-:-:S04]  /*4830*/  FADD.FTZ R23, RZ, R14 ;  /* 0x0000000eff177221 */ /* 0x000fc80000010000 */
[----:B------:R-:W-:-:S07]  /*4840*/  IMAD.MOV.U32 R13, RZ, RZ, R23 ;  /* 0x000000ffff0d7224 */ /* 0x000fce00078e0017 */
[----:B------:R-:W-:Y:S05]  /*4850*/  WARPSYNC.COLLECTIVE R15, `(.L_x_3317) ;  /* 0x000000000f087348 */ /* 0x000fea0003c00000 */
[----:B------:R0:W1:Y:S02]  /*4860*/  SHFL.BFLY P6, R14, R13, R12, R11 ;  /* 0x0c00000c0d0e7389 */ /* 0x00006400000c000b */
[----:B01----:R-:W-:Y:S05]  /*4870*/  ENDCOLLECTIVE ;  /* 0x000000000000791b */ /* 0x003fea0003800000 */
.L_x_3317:
[----:B------:R-:W-:Y:S01]  /*4880*/  IMAD.MOV.U32 R13, RZ, RZ, RZ ;  /* 0x000000ffff0d7224 */ /* 0x000fe200078e00ff */
[----:B------:R-:W-:-:S05]  /*4890*/  MOV R12, R14 ;  /* 0x0000000e000c7202 */ /* 0x000fca0000000f00 */
[----:B------:R-:W-:Y:S01]  /*48a0*/  FADD.FTZ R10, R23, R12 ;  /* 0x0000000c170a7221 */ /* 0x000fe20000010000 */
[----:B------:R-:W-:-:S07]  /*48b0*/  HFMA2 R12, -RZ, RZ, 0, 1.1920928955078125e-07 ;  /* 0x00000002ff0c7431 */ /* 0x000fce00000001ff */
[----:B------:R-:W-:Y:S05]  /*48c0*/  WARPSYNC.COLLECTIVE R15, `(.L_x_3318) ;  /* 0x000000000f087348 */ /* 0x000fea0003c00000 */
[----:B------:R0:W1:Y:S02]  /*48d0*/  SHFL.BFLY P6, R14, R13, R12, R11 ;  /* 0x0c00000c0d0e7389 */ /* 0x00006400000c000b */
[----:B01----:R-:W-:Y:S05]  /*48e0*/  ENDCOLLECTIVE ;  /* 0x000000000000791b */ /* 0x003fea0003800000 */
.L_x_3318:
[----:B------:R-:W-:Y:S01]  /*48f0*/  HFMA2 R12, -RZ, RZ, 0, 5.9604644775390625e-08 ;  /* 0x00000001ff0c7431 */ /* 0x000fe200000001ff */
[----:B------:R-:W-:-:S05]  /*4900*/  MOV R21, R14 ;  /* 0x0000000e00157202 */ /* 0x000fca0000000f00 */
[----:B------:R-:W-:-:S04]  /*4910*/  FADD.FTZ R21, RZ, R21 ;  /* 0x00000015ff157221 */ /* 0x000fc80000010000 */
[----:B------:R-:W-:-:S07]  /*4920*/  IMAD.MOV.U32 R13, RZ, RZ, R21 ;  /* 0x000000ffff0d7224 */ /* 0x000fce00078e0015 */
[----:B------:R-:W-:Y:S05]  /*4930*/  WARPSYNC.COLLECTIVE R15, `(.L_x_3319) ;  /* 0x000000000f087348 */ /* 0x000fea0003c00000 */
[----:B------:R0:W1:Y:S02]  /*4940*/  SHFL.BFLY P6, R14, R13, R12, R11 ;  /* 0x0c00000c0d0e7389 */ /* 0x00006400000c000b */
[----:B01----:R-:W-:Y:S05]  /*4950*/  ENDCOLLECTIVE ;  /* 0x000000000000791b */ /* 0x003fea0003800000 */
.L_x_3319:
[----:B------:R-:W-:Y:S01]  /*4960*/  MOV R12, R10 ;  /* 0x0000000a000c7202 */ /* 0x000fe20000000f00 */
[----:B------:R-:W-:Y:S06]  /*4970*/  BRA `(.L_x_3320) ;  /* 0xffffffe400687947 */ /* 0x000fec000383ffff */
.L_x_3321:
        /* <DEDUP_REMOVED lines=16> */
.L_x_27311:


//--------------------- .text._ZN4vllm25paged_attention_v2_kernelIthLi112ELi32ELi128ELNS_18Fp8KVCacheDataTypeE2ELb1ELi512EEEvPfS2_PT_PKS3_PKT0_S9_ifPKiSB_iPKfiiiSD_SD_iiiii --------------------------
	.section	.text._ZN4vllm25paged_attention_v2_kernelIthLi112ELi32ELi128ELNS_18Fp8KVCacheDataTypeE2ELb1ELi512EEEvPfS2_PT_PKS3_PKT0_S9_ifPKiSB_iPKfiiiSD_SD_iiiii,"ax",@progbits
	.align	128
        .global         _ZN4vllm25paged_attention_v2_kernelIthLi112ELi32ELi128ELNS_18Fp8KVCacheDataTypeE2ELb1ELi512EEEvPfS2_PT_PKS3_PKT0_S9_ifPKiSB_iPKfiiiSD_SD_iiiii
        .type           _ZN4vllm25paged_attention_v2_kernelIthLi112ELi32ELi128ELNS_18Fp8KVCacheDataTypeE2ELb1ELi512EEEvPfS2_PT_PKS3_PKT0_S9_ifPKiSB_iPKfiiiSD_SD_iiiii,@function
        .size           _ZN4vllm25paged_attention_v2_kernelIthLi112ELi32ELi128ELNS_18Fp8KVCacheDataTypeE2ELb1ELi512EEEvPfS2_PT_PKS3_PKT0_S9_ifPKiSB_iPKfiiiSD_SD_iiiii,(.L_x_27312 - _ZN4vllm25paged_attention_v2_kernelIthLi112ELi32ELi128ELNS_18Fp8KVCacheDataTypeE2ELb1ELi512EEEvPfS2_PT_PKS3_PKT0_S9_ifPKiSB_iPKfiiiSD_SD_iiiii)
        .other          _ZN4vllm25paged_attention_v2_kernelIthLi112ELi32ELi128ELNS_18Fp8KVCacheDataTypeE2ELb1ELi512EEEvPfS2_PT_PKS3_PKT0_S9_ifPKiSB_iPKfiiiSD_SD_iiiii,@"STO_CUDA_ENTRY STV_DEFAULT"
_ZN4vllm25paged_attention_v2_kernelIthLi112ELi32ELi128ELNS_18Fp8KVCacheDataTypeE2ELb1ELi512EEEvPfS2_PT_PKS3_PKT0_S9_ifPKiSB_iPKfiiiSD_SD_iiiii:
.text._ZN4vllm25paged_attention_v2_kernelIthLi112ELi32ELi128ELNS_18Fp8KVCacheDataTypeE2ELb1ELi512EEEvPfS2_PT_PKS3_PKT0_S9_ifPKiSB_iPKfiiiSD_SD_iiiii:
        /* <DEDUP_REMOVED lines=109> */
.L_x_3322:
        /* <DEDUP_REMOVED lines=26> */
.L_x_3326:
        /* <DEDUP_REMOVED lines=38> */
.L_x_3324:
[----:B------:R-:W-:Y:S05]  /*0ad0*/  BSYNC.RECONVERGENT B6 ;  /* 0x0000000000067941 */ /* 0x000fea0003800200 */
.L_x_3323:
        /* <DEDUP_REMOVED lines=14> */
.L_x_3369:
        /* <DEDUP_REMOVED lines=41> */
.L_x_3332:
        /* <DEDUP_REMOVED lines=11> */
.L_x_3331:
[----:B------:R-:W-:Y:S05]  /*0f00*/  BSYNC.RECONVERGENT B1 ;  /* 0x0000000000017941 */ /* 0x000fea0003800200 */
.L_x_3330:
        /* <DEDUP_REMOVED lines=12> */
.L_x_3335:
        /* <DEDUP_REMOVED lines=100> */
.L_x_3334:
[----:B------:R-:W-:Y:S05]  /*1610*/  BSYNC.RECONVERGENT B1 ;  /* 0x0000000000017941 */ /* 0x000fea0003800200 */
.L_x_3333:
        /* <DEDUP_REMOVED lines=55> */
.L_x_3337:
[----:B------:R-:W-:Y:S05]  /*1990*/  BSYNC.RECONVERGENT B1 ;  /* 0x0000000000017941 */ /* 0x000fea0003800200 */
.L_x_3336:
        /* <DEDUP_REMOVED lines=26> */
.L_x_3329:
[----:B------:R-:W-:Y:S05]  /*1b40*/  BSYNC.RECONVERGENT B0 ;  /* 0x0000000000007941 */ /* 0x000fea0003800200 */
.L_x_3328:
        /* <DEDUP_REMOVED lines=41> */
.L_x_3342:
[----:B------:R-:W1:Y:S01]  /*1de0*/  LDS R22, [R13] ;  /* 0x000000000d167984 */ /* 0x000e620000000800 */
[----:B------:R-:W-:-:S05]  /*1df0*/  VIADD R14, R14, 0x1 ;  /* 0x000000010e0e7836 */ /* 0x000fca0000000000 */
[----:B------:R-:W-:Y:S01]  /*1e00*/  ISETP.NE.AND P0, PT, R14, RZ, PT ;  /* 0x000000ff0e00720c */ /* 0x000fe20003f05270 */
[----:B-1----:R-:W-:-:S05]  /*1e10*/  FMUL.FTZ R22, R22, R7 ;  /* 0x0000000716167220 */ /* 0x002fca0000410000 */
[----:B------:R1:W-:Y:S02]  /*1e20*/  STS [R13], R22 ;  /* 0x000000160d007388 */ /* 0x0003e40000000800 */
[----:B-1----:R-:W-:-:S05]  /*1e30*/  IADD3 R13, PT, PT, R13, 0x200, RZ ;  /* 0x000002000d0d7810 */ /* 0x002fca0007ffe0ff */
[----:B------:R-:W-:Y:S05]  /*1e40*/  @P0 BRA `(.L_x_3342) ;  /* 0xfffffffc00e40947 */ /* 0x000fea000383ffff */
.L_x_3341:
[----:B------:R-:W-:Y:S05]  /*1e50*/  BSYNC.RECONVERGENT B1 ;  /* 0x0000000000017941 */ /* 0x000fea0003800200 */
.L_x_3340:
        /* <DEDUP_REMOVED lines=12> */
.L_x_3345:
        /* <DEDUP_REMOVED lines=52> */
.L_x_3344:
[----:B------:R-:W-:Y:S05]  /*2260*/  BSYNC.RECONVERGENT B1 ;  /* 0x0000000000017941 */ /* 0x000fea0003800200 */
.L_x_3343:
        /* <DEDUP_REMOVED lines=31> */
.L_x_3347:
[----:B------:R-:W-:Y:S05]  /*2460*/  BSYNC.RECONVERGENT B1 ;  /* 0x0000000000017941 */ /* 0x000fea0003800200 */
.L_x_3346:
        /* <DEDUP_REMOVED lines=14> */
.L_x_3339:
[----:B------:R-:W-:Y:S05]  /*2550*/  BSYNC.RECONVERGENT B0 ;  /* 0x0000000000007941 */ /* 0x000fea0003800200 */
.L_x_3338:
        /* <DEDUP_REMOVED lines=18> */
.L_x_3349:
[----:B------:R-:W-:Y:S05]  /*2680*/  BSYNC.RECONVERGENT B0 ;  /* 0x0000000000007941 */ /* 0x000fea0003800200 */
.L_x_3348:
        /* <DEDUP_REMOVED lines=27> */
.L_x_3353:
        /* <DEDUP_REMOVED lines=34> */
.L_x_3352:
        /* <DEDUP_REMOVED lines=16> */
.L_x_3351:
[----:B------:R-:W-:Y:S05]  /*2b60*/  BSYNC.RECONVERGENT B6 ;  /* 0x0000000000067941 */ /* 0x000fea0003800200 */
.L_x_3350:
[----:B------:R-:W4:Y:S01]  /*2b70*/  S2R R29, SR_TID.X ;  /* 0x00000000001d7919 */ /* 0x000f220000002100 */
[----:B------:R-:W-:Y:S01]  /*2b80*/  UMOV UR4, 0xffffffff ;  /* 0xffffffff00047882 */ /* 0x000fe20000000000 */
[----:B----4-:R-:W-:Y:S02]  /*2b90*/  SHF.R.U32.HI R28, RZ, 0x5, R29 ;  /* 0x00000005ff1c7819 */ /* 0x010fe4000001161d */
[----:B------:R-:W-:Y:S01]  /*2ba0*/  LOP3.LUT R27, R29, 0x1f, RZ, 0xc0, !PT ;  /* 0x0000001f1d1b7812 */ /* 0x000fe200078ec0ff */
        /* <DEDUP_REMOVED lines=52> */
.L_x_3398:
        /* <DEDUP_REMOVED lines=11> */
[C---:B------:R-:W-:Y:S01]  /*2fa0*/  LOP3.LUT R11, R29.reuse, 0x3e0, RZ, 0xc0, !PT ;  /* 0x000003e01d0b7812 */ /* 0x040fe200078ec0ff */
        /* <DEDUP_REMOVED lines=23> */
.L_x_3356:
[----:B------:R-:W-:Y:S05]  /*3120*/  BSYNC.RECONVERGENT B0 ;  /* 0x0000000000007941 */ /* 0x000fea0003800200 */
.L_x_3355:
        /* <DEDUP_REMOVED lines=31> */
.L_x_3358:
[----:B------:R-:W-:Y:S05]  /*3320*/  BSYNC.RECONVERGENT B0 ;  /* 0x0000000000007941 */ /* 0x000fea0003800200 */
.L_x_3357:
        /* <DEDUP_REMOVED lines=17> */
.L_x_3360:
[----:B------:R-:W-:Y:S05]  /*3440*/  BSYNC.RECONVERGENT B0 ;  /* 0x0000000000007941 */ /* 0x000fea0003800200 */
.L_x_3359:
        /* <DEDUP_REMOVED lines=31> */
.L_x_3362:
[----:B------:R-:W-:Y:S05]  /*3640*/  BSYNC.RECONVERGENT B0 ;  /* 0x0000000000007941 */ /* 0x000fea0003800200 */
.L_x_3361:
        /* <DEDUP_REMOVED lines=9> */
[----:B------:R-:W-:Y:S02]  /*36e0*/  F2FP.F16.F32.PACK_AB R20, R20, R23 ;  /* 0x000000171414723e */ /* 0x000fe400000000ff */
[----:B------:R-:W-:Y:S02]  /*36f0*/  F2FP.F16.F32.PACK_AB R7, R7, R10 ;  /* 0x0000000a0707723e */ /* 0x000fe400000000ff */
[----:B------:R-:W-:Y:S02]  /*3700*/  IADD3 R5, P0, P1, R12, R5, R18 ;  /* 0x000000050c057210 */ /* 0x000fe4000791e012 */
[----:B------:R-:W-:-:S02]  /*3710*/  F2FP.F16.F32.PACK_AB R6, R22, R6 ;  /* 0x000000061606723e */ /* 0x000fc400000000ff */
[----:B------:R-:W-:Y:S02]  /*3720*/  IADD3.X R16, PT, PT, RZ, RZ, RZ, P0, P1 ;  /* 0x000000ffff107210 */ /* 0x000fe400007e24ff */
[----:B------:R-:W-:Y:S02]  /*3730*/  F2FP.F16.F32.PACK_AB R4, R4, R8 ;  /* 0x000000080404723e */ /* 0x000fe400000000ff */
[----:B------:R-:W-:Y:S02]  /*3740*/  F2FP.F16.F32.PACK_AB R0, R0, R2 ;  /* 0x000000020000723e */ /* 0x000fe400000000ff */
[----:B0-----:R-:W-:Y:S02]  /*3750*/  LEA R12, P0, R5, UR4, 0x1 ;  /* 0x00000004050c7c11 */ /* 0x001fe4000f8008ff */
[----:B------:R-:W-:Y:S02]  /*3760*/  F2FP.F16.F32.PACK_AB R3, R21, R3 ;  /* 0x000000031503723e */ /* 0x000fe400000000ff */
[----:B------:R-:W-:-:S02]  /*3770*/  LEA.HI.X R13, R5, UR5, R16, 0x1, P0 ;  /* 0x00000005050d7c11 */ /* 0x000fc400080f0c10 */
[----:B------:R-:W-:Y:S02]  /*3780*/  PRMT R5, R20, 0x7632, R5 ;  /* 0x0000763214057816 */ /* 0x000fe40000000005 */
[----:B------:R-:W-:Y:S01]  /*3790*/  F2FP.F16.F32.PACK_AB R14, R14, R25 ;  /* 0x000000190e0e723e */ /* 0x000fe200000000ff */
        /* <DEDUP_REMOVED lines=21> */
.L_x_3325:
        /* <DEDUP_REMOVED lines=16> */
.L_x_3363:
[----:B------:R-:W-:Y:S05]  /*39f0*/  EXIT ;  /* 0x000000000000794d */ /* 0x000fea0003800000 */
.L_x_3327:
[----:B------:R-:W-:Y:S02]  /*3a00*/  HFMA2 R12, -RZ, RZ, 0, 9.5367431640625e-07 ;  /* 0x00000010ff0c7431 */ /* 0x000fe400000001ff */
[----:B------:R-:W-:Y:S01]  /*3a10*/  IMAD.MOV.U32 R11, RZ, RZ, 0x1f ;  /* 0x0000001fff0b7424 */ /* 0x000fe200078e00ff */
[----:B------:R-:W-:-:S07]  /*3a20*/  MOV R15, 0xffffffff ;  /* 0xffffffff000f7802 */ /* 0x000fce0000000f00 */
[----:B------:R-:W-:Y:S05]  /*3a30*/  WARPSYNC.COLLECTIVE R15, `(.L_x_3364) ;  /* 0x000000000f087348 */ /* 0x000fea0003c00000 */
[----:B------:R0:W1:Y:S02]  /*3a40*/  SHFL.BFLY P6, R14, R13, R12, R11 ;  /* 0x0c00000c0d0e7389 */ /* 0x00006400000c000b */
[----:B01----:R-:W-:Y:S05]  /*3a50*/  ENDCOLLECTIVE ;  /* 0x000000000000791b */ /* 0x003fea0003800000 */
.L_x_3364:
[----:B------:R-:W-:Y:S01]  /*3a60*/  IMAD.MOV.U32 R12, RZ, RZ, 0x8 ;  /* 0x00000008ff0c7424 */ /* 0x000fe200078e00ff */
[----:B------:R-:W-:-:S04]  /*3a70*/  FMNMX.FTZ R0, R14, -3.40282346638528859812e+38, !PT ;  /* 0xff7fffff0e007809 */ /* 0x000fc80007810000 */
[----:B------:R-:W-:-:S07]  /*3a80*/  MOV R13, R0 ;  /* 0x00000000000d7202 */ /* 0x000fce0000000f00 */
[----:B------:R-:W-:Y:S05]  /*3a90*/  WARPSYNC.COLLECTIVE R15, `(.L_x_3365) ;  /* 0x000000000f087348 */ /* 0x000fea0003c00000 */
[----:B------:R0:W1:Y:S02]  /*3aa0*/  SHFL.BFLY P6, R14, R13, R12, R11 ;  /* 0x0c00000c0d0e7389 */ /* 0x00006400000c000b */
[----:B01----:R-:W-:Y:S05]  /*3ab0*/  ENDCOLLECTIVE ;  /* 0x000000000000791b */ /* 0x003fea0003800000 */
.L_x_3365:
[----:B------:R-:W-:Y:S01]  /*3ac0*/  HFMA2 R12, -RZ, RZ, 0, 2.384185791015625e-07 ;  /* 0x00000004ff0c7431 */ /* 0x000fe200000001ff */
[----:B------:R-:W-:-:S04]  /*3ad0*/  FMNMX.FTZ R2, R0, R14, !PT ;  /* 0x0000000e00027209 */ /* 0x000fc80007810000 */
[----:B------:R-:W-:-:S07]  /*3ae0*/  MOV R13, R2 ;  /* 0x00000002000d7202 */ /* 0x000fce0000000f00 */
[----:B------:R-:W-:Y:S05]  /*3af0*/  WARPSYNC.COLLECTIVE R15, `(.L_x_3366) ;  /* 0x000000000f087348 */ /* 0x000fea0003c00000 */
[----:B------:R0:W1:Y:S02]  /*3b00*/  SHFL.BFLY P6, R14, R13, R12, R11 ;  /* 0x0c00000c0d0e7389 */ /* 0x00006400000c000b */
[----:B01----:R-:W-:Y:S05]  /*3b10*/  ENDCOLLECTIVE ;  /* 0x000000000000791b */ /* 0x003fea0003800000 */
.L_x_3366:
[----:B------:R-:W-:Y:S02]  /*3b20*/  MOV R12, 0x2 ;  /* 0x00000002000c7802 */ /* 0x000fe40000000f00 */
[----:B------:R-:W-:-:S05]  /*3b30*/  FMNMX.FTZ R3, R2, R14, !PT ;  /* 0x0000000e02037209 */ /* 0x000fca0007810000 */
[----:B------:R-:W-:-:S07]  /*3b40*/  IMAD.MOV.U32 R13, RZ, RZ, R3 ;  /* 0x000000ffff0d7224 */ /* 0x000fce00078e0003 */
[----:B------:R-:W-:Y:S05]  /*3b50*/  WARPSYNC.COLLECTIVE R15, `(.L_x_3367) ;  /* 0x000000000f087348 */ /* 0x000fea0003c00000 */
[----:B------:R0:W1:Y:S02]  /*3b60*/  SHFL.BFLY P6, R14, R13, R12, R11 ;  /* 0x0c00000c0d0e7389 */ /* 0x00006400000c000b */
[----:B01----:R-:W-:Y:S05]  /*3b70*/  ENDCOLLECTIVE ;  /* 0x000000000000791b */ /* 0x003fea0003800000 */
.L_x_3367:
[----:B------:R-:W-:Y:S01]  /*3b80*/  IMAD.MOV.U32 R12, RZ, RZ, 0x1 ;  /* 0x00000001ff0c7424 */ /* 0x000fe200078e00ff */
[----:B------:R-:W-:-:S04]  /*3b90*/  FMNMX.FTZ R4, R3, R14, !PT ;  /* 0x0000000e03047209 */ /* 0x000fc80007810000 */
[----:B------:R-:W-:-:S07]  /*3ba0*/  MOV R13, R4 ;  /* 0x00000004000d7202 */ /* 0x000fce0000000f00 */
[----:B------:R-:W-:Y:S05]  /*3bb0*/  WARPSYNC.COLLECTIVE R15, `(.L_x_3368) ;  /* 0x000000000f087348 */ /* 0x000fea0003c00000 */
[----:B------:R0:W1:Y:S02]  /*3bc0*/  SHFL.BFLY P6, R14, R13, R12, R11 ;  /* 0x0c00000c0d0e7389 */ /* 0x00006400000c000b */
[----:B01----:R-:W-:Y:S05]  /*3bd0*/  ENDCOLLECTIVE ;  /* 0x000000000000791b */ /* 0x003fea0003800000 */
.L_x_3368:
[----:B------:R-:W-:Y:S05]  /*3be0*/  BRA `(.L_x_3369) ;  /* 0xffffffcc00f47947 */ /* 0x000fea000383ffff */
.L_x_3354:
[----:B---3--:R-:W-:Y:S01]  /*3bf0*/  HFMA2 R13, -RZ, RZ, 0, 0 ;  /* 0x00000000ff0d7431 */ /* 0x008fe200000001ff */
[----:B------:R-:W-:Y:S01]  /*3c00*/  MOV R12, 0x2 ;  /* 0x00000002000c7802 */ /* 0x000fe20000000f00 */
[----:B--2---:R-:W-:Y:S01]  /*3c10*/  IMAD.MOV.U32 R11, RZ, RZ, 0x1f ;  /* 0x0000001fff0b7424 */ /* 0x004fe200078e00ff */
[----:B------:R-:W-:-:S07]  /*3c20*/  MOV R15, 0xffffffff ;  /* 0xffffffff000f7802 */ /* 0x000fce0000000f00 */
[----:B01----:R-:W-:Y:S05]  /*3c30*/  WARPSYNC.COLLECTIVE R15, `(.L_x_3370) ;  /* 0x000000000f087348 */ /* 0x003fea0003c00000 */
[----:B------:R2:W3:Y:S02]  /*3c40*/  SHFL.BFLY P6, R14, R13, R12, R11 ;  /* 0x0c00000c0d0e7389 */ /* 0x0004e400000c000b */
[----:B0123--:R-:W-:Y:S05]  /*3c50*/  ENDCOLLECTIVE ;  /* 0x000000000000791b */ /* 0x00ffea0003800000 */
.L_x_3370:
[----:B------:R-:W-:Y:S02]  /*3c60*/  IMAD.MOV.U32 R12, RZ, RZ, 0x1 ;  /* 0x00000001ff0c7424 */ /* 0x000fe400078e00ff */
[----:B------:R-:W-:-:S05]  /*3c70*/  FADD.FTZ R2, RZ, R14 ;  /* 0x0000000eff027221 */ /* 0x000fca0000010000 */
[----:B------:R-:W-:-:S07]  /*3c80*/  MOV R13, R2 ;  /* 0x00000002000d7202 */ /* 0x000fce0000000f00 */
[----:B------:R-:W-:Y:S05]  /*3c90*/  WARPSYNC.COLLECTIVE R15, `(.L_x_3371) ;  /* 0x000000000f087348 */ /* 0x000fea0003c00000 */
[----:B------:R0:W1:Y:S02]  /*3ca0*/  SHFL.BFLY P6, R14, R13, R12, R11 ;  /* 0x0c00000c0d0e7389 */ /* 0x00006400000c000b */
[----:B01----:R-:W-:Y:S05]  /*3cb0*/  ENDCOLLECTIVE ;  /* 0x000000000000791b */ /* 0x003fea0003800000 */
.L_x_3371:
[----:B------:R-:W-:Y:S02]  /*3cc0*/  HFMA2 R13, -RZ, RZ, 0, 0 ;  /* 0x00000000ff0d7431 */ /* 0x000fe400000001ff */
[----:B------:R-:W-:Y:S01]  /*3cd0*/  IMAD.MOV.U32 R12, RZ, RZ, 0x2 ;  /* 0x00000002ff0c7424 */ /* 0x000fe200078e00ff */
[----:B------:R-:W-:-:S07]  /*3ce0*/  MOV R23, R14 ;  /* 0x0000000e00177202 */ /* 0x000fce0000000f00 */
[----:B------:R-:W-:Y:S05]  /*3cf0*/  WARPSYNC.COLLECTIVE R15, `(.L_x_3372) ;  /* 0x000000000f087348 */ /* 0x000fea0003c00000 */
[----:B------:R0:W1:Y:S02]  /*3d00*/  SHFL.BFLY P6, R14, R13, R12, R11 ;  /* 0x0c00000c0d0e7389 */ /* 0x00006400000c000b */
[----:B01----:R-:W-:Y:S05]  /*3d10*/  ENDCOLLECTIVE ;  /* 0x000000000000791b */ /* 0x003fea0003800000 */
.L_x_3372:
        /* <DEDUP_REMOVED lines=8> */
.L_x_3373:
[----:B------:R-:W-:Y:S02]  /*3da0*/  HFMA2 R13, -RZ, RZ, 0, 0 ;  /* 0x00000000ff0d7431 */ /* 0x000fe400000001ff */
[----:B------:R-:W-:Y:S01]  /*3db0*/  IMAD.MOV.U32 R12, RZ, RZ, 0x2 ;  /* 0x00000002ff0c7424 */ /* 0x000fe200078e00ff */
[----:B------:R-:W-:-:S07]  /*3dc0*/  MOV R20, R14 ;  /* 0x0000000e00147202 */ /* 0x000fce0000000f00 */
[----:B------:R-:W-:Y:S05]  /*3dd0*/  WARPSYNC.COLLECTIVE R15, `(.L_x_3374) ;  /* 0x000000000f087348 */ /* 0x000fea0003c00000 */
[----:B------:R0:W1:Y:S02]  /*3de0*/  SHFL.BFLY P6, R14, R13, R12, R11 ;  /* 0x0c00000c0d0e7389 */ /* 0x00006400000c000b */
[----:B01----:R-:W-:Y:S05]  /*3df0*/  ENDCOLLECTIVE ;  /* 0x000000000000791b */ /* 0x003fea0003800000 */
.L_x_3374:
        /* <DEDUP_REMOVED lines=8> */
.L_x_3375:
[----:B------:R-:W-:Y:S02]  /*3e80*/  HFMA2 R13, -RZ, RZ, 0, 0 ;  /* 0x00000000ff0d7431 */ /* 0x000fe400000001ff */
[----:B------:R-:W-:Y:S01]  /*3e90*/  IMAD.MOV.U32 R12, RZ, RZ, 0x2 ;  /* 0x00000002ff0c7424 */ /* 0x000fe200078e00ff */
[----:B------:R-:W-:-:S07]  /*3ea0*/  MOV R10, R14 ;  /* 0x0000000e000a7202 */ /* 0x000fce0000000f00 */
[----:B------:R-:W-:Y:S05]  /*3eb0*/  WARPSYNC.COLLECTIVE R15, `(.L_x_3376) ;  /* 0x000000000f087348 */ /* 0x000fea0003c00000 */
[----:B------:R0:W1:Y:S02]  /*3ec0*/  SHFL.BFLY P6, R14, R13, R12, R11 ;  /* 0x0c00000c0d0e7389 */ /* 0x00006400000c000b */
[----:B01----:R-:W-:Y:S05]  /*3ed0*/  ENDCOLLECTIVE ;  /* 0x000000000000791b */ /* 0x003fea0003800000 */
.L_x_3376:
        /* <DEDUP_REMOVED lines=8> */
.L_x_3377:
[----:B------:R-:W-:Y:S02]  /*3f60*/  HFMA2 R13, -RZ, RZ, 0, 0 ;  /* 0x00000000ff0d7431 */ /* 0x000fe400000001ff */
[----:B------:R-:W-:Y:S01]  /*3f70*/  IMAD.MOV.U32 R12, RZ, RZ, 0x2 ;  /* 0x00000002ff0c7424 */ /* 0x000fe200078e00ff */
[----:B------:R-:W-:-:S07]  /*3f80*/  MOV R0, R14 ;  /* 0x0000000e00007202 */ /* 0x000fce0000000f00 */
[----:B------:R-:W-:Y:S05]  /*3f90*/  WARPSYNC.COLLECTIVE R15, `(.L_x_3378) ;  /* 0x000000000f087348 */ /* 0x000fea0003c00000 */
[----:B------:R0:W1:Y:S02]  /*3fa0*/  SHFL.BFLY P6, R14, R13, R12, R11 ;  /* 0x0c00000c0d0e7389 */ /* 0x00006400000c000b */
[----:B01----:R-:W-:Y:S05]  /*3fb0*/  ENDCOLLECTIVE ;  /* 0x000000000000791b */ /* 0x003fea0003800000 */
.L_x_3378:
        /* <DEDUP_REMOVED lines=8> */
.L_x_3379:
[----:B------:R-:W-:Y:S02]  /*4040*/  HFMA2 R13, -RZ, RZ, 0, 0 ;  /* 0x00000000ff0d7431 */ /* 0x000fe400000001ff */
[----:B------:R-:W-:Y:S01]  /*4050*/  IMAD.MOV.U32 R12, RZ, RZ, 0x2 ;  /* 0x00000002ff0c7424 */ /* 0x000fe200078e00ff */
[----:B------:R-:W-:-:S07]  /*4060*/  MOV R3, R14 ;  /* 0x0000000e00037202 */ /* 0x000fce0000000f00 */
[----:B------:R-:W-:Y:S05]  /*4070*/  WARPSYNC.COLLECTIVE R15, `(.L_x_3380) ;  /* 0x000000000f087348 */ /* 0x000fea0003c00000 */
[----:B------:R0:W1:Y:S02]  /*4080*/  SHFL.BFLY P6, R14, R13, R12, R11 ;  /* 0x0c00000c0d0e7389 */ /* 0x00006400000c000b */
[----:B01----:R-:W-:Y:S05]  /*4090*/  ENDCOLLECTIVE ;  /* 0x000000000000791b */ /* 0x003fea0003800000 */
.L_x_3380:
[----:B------:R-:W-:Y:S01]  /*40a0*/  FADD.FTZ R6, R6, R3 ;  /* 0x0000000306067221 */ /* 0x000fe20000010000 */
[----:B------:R-:W-:Y:S02]  /*40b0*/  HFMA2 R12, -RZ, RZ, 0, 5.9604644775390625e-08 ;  /* 0x00000001ff0c7431 */ /* 0x000fe400000001ff */
[----:B------:R-:W-:-:S05]  /*40c0*/  FADD.FTZ R25, RZ, R14 ;  /* 0x0000000eff197221 */ /* 0x000fca0000010000 */
[----:B------:R-:W-:-:S07]  /*40d0*/  MOV R13, R25 ;  /* 0x00000019000d7202 */ /* 0x000fce0000000f00 */
[----:B------:R-:W-:Y:S05]  /*40e0*/  WARPSYNC.COLLECTIVE R15, `(.L_x_3381) ;  /* 0x000000000f087348 */ /* 0x000fea0003c00000 */
[----:B------:R0:W1:Y:S02]  /*40f0*/  SHFL.BFLY P6, R14, R13, R12, R11 ;  /* 0x0c00000c0d0e7389 */ /* 0x00006400000c000b */
[----:B01----:R-:W-:Y:S05]  /*4100*/  ENDCOLLECTIVE ;  /* 0x000000000000791b */ /* 0x003fea0003800000 */
.L_x_3381:
[----:B------:R-:W-:Y:S01]  /*4110*/  HFMA2 R12, -RZ, RZ, 0, 1.1920928955078125e-07 ;  /* 0x00000002ff0c7431 */ /* 0x000fe200000001ff */
[----:B------:R-:W-:Y:S01]  /*4120*/  MOV R13, RZ ;  /* 0x000000ff000d7202 */ /* 0x000fe20000000f00 */
[----:B------:R-:W-:-:S07]  /*4130*/  IMAD.MOV.U32 R22, RZ, RZ, R14 ;  /* 0x000000ffff167224 */ /* 0x000fce00078e000e */
[----:B------:R-:W-:Y:S05]  /*4140*/  WARPSYNC.COLLECTIVE R15, `(.L_x_3382) ;  /* 0x000000000f087348 */ /* 0x000fea0003c00000 */
[----:B------:R0:W1:Y:S02]  /*4150*/  SHFL.BFLY P6, R14, R13, R12, R11 ;  /* 0x0c00000c0d0e7389 */ /* 0x00006400000c000b */
[----:B01----:R-:W-:Y:S05]  /*4160*/  ENDCOLLECTIVE ;  /* 0x000000000000791b */ /* 0x003fea0003800000 */
.L_x_3382:
        /* <DEDUP_REMOVED lines=8> */
.L_x_3383:
[----:B------:R-:W-:Y:S01]  /*41f0*/  HFMA2 R12, -RZ, RZ, 0, 1.1920928955078125e-07 ;  /* 0x00000002ff0c7431 */ /* 0x000fe200000001ff */
[----:B------:R-:W-:Y:S01]  /*4200*/  MOV R13, RZ ;  /* 0x000000ff000d7202 */ /* 0x000fe20000000f00 */
[----:B------:R-:W-:-:S07]  /*4210*/  IMAD.MOV.U32 R8, RZ, RZ, R14 ;  /* 0x000000ffff087224 */ /* 0x000fce00078e000e */
[----:B------:R-:W-:Y:S05]  /*4220*/  WARPSYNC.COLLECTIVE R15, `(.L_x_3384) ;  /* 0x000000000f087348 */ /* 0x000fea0003c00000 */
[----:B------:R0:W1:Y:S02]  /*4230*/  SHFL.BFLY P6, R14, R13, R12, R11 ;  /* 0x0c00000c0d0e7389 */ /* 0x00006400000c000b */
[----:B01----:R-:W-:Y:S05]  /*4240*/  ENDCOLLECTIVE ;  /* 0x000000000000791b */ /* 0x003fea0003800000 */
.L_x_3384:
[----:B------:R-:W-:Y:S01]  /*4250*/  FADD.FTZ R8, R21, R8 ;  /* 0x0000000815087221 */ /* 0x000fe20000010000 */
[----:B------:R-:W-:Y:S01]  /*4260*/  MOV R12, 0x1 ;  /* 0x00000001000c7802 */ /* 0x000fe20000000f00 */
[----:B------:R-:W-:-:S04]  /*4270*/  FADD.FTZ R9, RZ, R14 ;  /* 0x0000000eff097221 */ /* 0x000fc80000010000 */
[----:B------:R-:W-:-:S07]  /*4280*/  IMAD.MOV.U32 R13, RZ, RZ, R9 ;  /* 0x000000ffff0d7224 */ /* 0x000fce00078e0009 */
[----:B------:R-:W-:Y:S05]  /*4290*/  WARPSYNC.COLLECTIVE R15, `(.L_x_3385) ;  /* 0x000000000f087348 */ /* 0x000fea0003c00000 */
[----:B------:R0:W1:Y:S02]  /*42a0*/  SHFL.BFLY P6, R14, R13, R12, R11 ;  /* 0x0c00000c0d0e7389 */ /* 0x00006400000c000b */
[----:B01----:R-:W-:Y:S05]  /*42b0*/  ENDCOLLECTIVE ;  /* 0x000000000000791b */ /* 0x003fea0003800000 */
.L_x_3385:
[----:B------:R-:W-:Y:S02]  /*42c0*/  HFMA2 R12, -RZ, RZ, 0, 1.1920928955078125e-07 ;  /* 0x00000002ff0c7431 */ /* 0x000fe400000001ff */
[----:B------:R-:W-:Y:S01]  /*42d0*/  IMAD.MOV.U32 R13, RZ, RZ, RZ ;  /* 0x000000ffff0d7224 */ /* 0x000fe200078e00ff */
[----:B------:R-:W-:-:S07]  /*42e0*/  MOV R4, R14 ;  /* 0x0000000e00047202 */ /* 0x000fce0000000f00 */
[----:B------:R-:W-:Y:S05]  /*42f0*/  WARPSYNC.COLLECTIVE R15, `(.L_x_3386) ;  /* 0x000000000f087348 */ /* 0x000fea0003c00000 */
[----:B------:R0:W1:Y:S02]  /*4300*/  SHFL.BFLY P6, R14, R13, R12, R11 ;  /* 0x0c00000c0d0e7389 */ /* 0x00006400000c000b */
[----:B01----:R-:W-:Y:S05]  /*4310*/  ENDCOLLECTIVE ;  /* 0x000000000000791b */ /* 0x003fea0003800000 */
.L_x_3386:
        /* <DEDUP_REMOVED lines=8> */
.L_x_3387:
[----:B------:R-:W-:Y:S02]  /*43a0*/  HFMA2 R12, -RZ, RZ, 0, 1.1920928955078125e-07 ;  /* 0x00000002ff0c7431 */ /* 0x000fe400000001ff */
[----:B------:R-:W-:Y:S01]  /*43b0*/  IMAD.MOV.U32 R13, RZ, RZ, RZ ;  /* 0x000000ffff0d7224 */ /* 0x000fe200078e00ff */
[----:B------:R-:W-:-:S07]  /*43c0*/  MOV R2, R14 ;  /* 0x0000000e00027202 */ /* 0x000fce0000000f00 */
[----:B------:R-:W-:Y:S05]  /*43d0*/  WARPSYNC.COLLECTIVE R15, `(.L_x_3388) ;  /* 0x000000000f087348 */ /* 0x000fea0003c00000 */
[----:B------:R0:W1:Y:S02]  /*43e0*/  SHFL.BFLY P6, R14, R13, R12, R11 ;  /* 0x0c00000c0d0e7389 */ /* 0x00006400000c000b */
[----:B01----:R-:W-:Y:S05]  /*43f0*/  ENDCOLLECTIVE ;  /* 0x000000000000791b */ /* 0x003fea0003800000 */
.L_x_3388:
        /* <DEDUP_REMOVED lines=8> */
.L_x_3389:
[----:B------:R-:W-:Y:S02]  /*4480*/  HFMA2 R12, -RZ, RZ, 0, 1.1920928955078125e-07 ;  /* 0x00000002ff0c7431 */ /* 0x000fe400000001ff */
[----:B------:R-:W-:Y:S01]  /*4490*/  IMAD.MOV.U32 R13, RZ, RZ, RZ ;  /* 0x000000ffff0d7224 */ /* 0x000fe200078e00ff */
[----:B------:R-:W-:-:S07]  /*44a0*/  MOV R0, R14 ;  /* 0x0000000e00007202 */ /* 0x000fce0000000f00 */
[----:B------:R-:W-:Y:S05]  /*44b0*/  WARPSYNC.COLLECTIVE R15, `(.L_x_3390) ;  /* 0x000000000f087348 */ /* 0x000fea0003c00000 */
[----:B------:R0:W1:Y:S02]  /*44c0*/  SHFL.BFLY P6, R14, R13, R12, R11 ;  /* 0x0c00000c0d0e7389 */ /* 0x00006400000c000b */
[----:B01----:R-:W-:Y:S05]  /*44d0*/  ENDCOLLECTIVE ;  /* 0x000000000000791b */ /* 0x003fea0003800000 */
.L_x_3390:
        /* <DEDUP_REMOVED lines=8> */
.L_x_3391:
[----:B------:R-:W-:Y:S01]  /*4560*/  MOV R13, RZ ;  /* 0x000000ff000d7202 */ /* 0x000fe20000000f00 */
[----:B------:R-:W-:Y:S02]  /*4570*/  IMAD.MOV.U32 R12, RZ, RZ, 0x2 ;  /* 0x00000002ff0c7424 */ /* 0x000fe400078e00ff */
[----:B------:R-:W-:-:S07]  /*4580*/  FADD.FTZ R3, R24, R14 ;  /* 0x0000000e18037221 */ /* 0x000fce0000010000 */
[----:B------:R-:W-:Y:S05]  /*4590*/  WARPSYNC.COLLECTIVE R15, `(.L_x_3392) ;  /* 0x000000000f087348 */ /* 0x000fea0003c00000 */
[----:B------:R0:W1:Y:S02]  /*45a0*/  SHFL.BFLY P6, R14, R13, R12, R11 ;  /* 0x0c00000c0d0e7389 */ /* 0x00006400000c000b */
[----:B01----:R-:W-:Y:S05]  /*45b0*/  ENDCOLLECTIVE ;  /* 0x000000000000791b */ /* 0x003fea0003800000 */
.L_x_3392:
[----:B------:R-:W-:Y:S01]  /*45c0*/  IMAD.MOV.U32 R12, RZ, RZ, 0x1 ;  /* 0x00000001ff0c7424 */ /* 0x000fe200078e00ff */
[----:B------:R-:W-:-:S05]  /*45d0*/  MOV R26, R14 ;  /* 0x0000000e001a7202 */ /* 0x000fca0000000f00 */
[----:B------:R-:W-:-:S05]  /*45e0*/  FADD.FTZ R26, RZ, R26 ;  /* 0x0000001aff1a7221 */ /* 0x000fca0000010000 */
[----:B------:R-:W-:-:S07]  /*45f0*/  MOV R13, R26 ;  /* 0x0000001a000d7202 */ /* 0x000fce0000000f00 */
[----:B------:R-:W-:Y:S05]  /*4600*/  WARPSYNC.COLLECTIVE R15, `(.L_x_3393) ;  /* 0x000000000f087348 */ /* 0x000fea0003c00000 */
[----:B------:R0:W1:Y:S02]  /*4610*/  SHFL.BFLY P6, R14, R13, R12, R11 ;  /* 0x0c00000c0d0e7389 */ /* 0x00006400000c000b */
[----:B01----:R-:W-:Y:S05]  /*4620*/  ENDCOLLECTIVE ;  /* 0x000000000000791b */ /* 0x003fea0003800000 */
.L_x_3393:
[----:B------:R-:W-:Y:S02]  /*4630*/  HFMA2 R13, -RZ, RZ, 0, 0 ;  /* 0x00000000ff0d7431 */ /* 0x000fe400000001ff */
[----:B------:R-:W-:Y:S01]  /*4640*/  IMAD.MOV.U32 R12, RZ, RZ, 0x2 ;  /* 0x00000002ff0c7424 */ /* 0x000fe200078e00ff */
[----:B------:R-:W-:-:S07]  /*4650*/  MOV R21, R14 ;  /* 0x0000000e00157202 */ /* 0x000fce0000000f00 */
[----:B------:R-:W-:Y:S05]  /*4660*/  WARPSYNC.COLLECTIVE R15, `(.L_x_3394) ;  /* 0x000000000f087348 */ /* 0x000fea0003c00000 */
[----:B------:R0:W1:Y:S02]  /*4670*/  SHFL.BFLY P6, R14, R13, R12, R11 ;  /* 0x0c00000c0d0e7389 */ /* 0x00006400000c000b */
[----:B01----:R-:W-:Y:S05]  /*4680*/  ENDCOLLECTIVE ;  /* 0x000000000000791b */ /* 0x003fea0003800000 */
.L_x_3394:
[----:B------:R-:W-:Y:S01]  /*4690*/  FADD.FTZ R21, R26, R21 ;  /* 0x000000151a157221 */ /* 0x000fe20000010000 */
[----:B------:R-:W-:Y:S01]  /*46a0*/  MOV R12, 0x1 ;  /* 0x00000001000c7802 */ /* 0x000fe20000000f00 */
[----:B------:R-:W-:-:S07]  /*46b0*/  FADD.FTZ R13, RZ, R14 ;  /* 0x0000000eff0d7221 */ /* 0x000fce0000010000 */
[----:B------:R-:W-:Y:S05]  /*46c0*/  WARPSYNC.COLLECTIVE R15, `(.L_x_3395) ;  /* 0x000000000f087348 */ /* 0x000fea0003c00000 */
[----:B------:R0:W1:Y:S02]  /*46d0*/  SHFL.BFLY P6, R14, R13, R12, R11 ;  /* 0x0c00000c0d0e7389 */ /* 0x00006400000c000b */
[----:B01----:R-:W-:Y:S05]  /*46e0*/  ENDCOLLECTIVE ;  /* 0x000000000000791b */ /* 0x003fea0003800000 */
.L_x_3395:
[----:B------:R-:W-:Y:S01]  /*46f0*/  HFMA2 R12, -RZ, RZ, 0, 1.1920928955078125e-07 ;  /* 0x00000002ff0c7431 */ /* 0x000fe200000001ff */
[----:B------:R-:W-:-:S05]  /*4700*/  MOV R25, R14 ;  /* 0x0000000e00197202 */ /* 0x000fca0000000f00 */
[----:B------:R-:W-:Y:S01]  /*4710*/  FADD.FTZ R25, R13, R25 ;  /* 0x000000190d197221 */ /* 0x000fe20000010000 */
[----:B------:R-:W-:-:S07]  /*4720*/  IMAD.MOV.U32 R13, RZ, RZ, RZ ;  /* 0x000000ffff0d7224 */ /* 0x000fce00078e00ff */
[----:B------:R-:W-:Y:S05]  /*4730*/  WARPSYNC.COLLECTIVE R15, `(.L_x_3396) ;  /* 0x000000000f087348 */ /* 0x000fea0003c00000 */
[----:B------:R0:W1:Y:S02]  /*4740*/  SHFL.BFLY P6, R14, R13, R12, R11 ;  /* 0x0c00000c0d0e7389 */ /* 0x00006400000c000b */
[----:B01----:R-:W-:Y:S05]  /*4750*/  ENDCOLLECTIVE ;  /* 0x000000000000791b */ /* 0x003fea0003800000 */
.L_x_3396:
[----:B------:R-:W-:Y:S01]  /*4760*/  HFMA2 R12, -RZ, RZ, 0, 5.9604644775390625e-08 ;  /* 0x00000001ff0c7431 */ /* 0x000fe200000001ff */
[----:B------:R-:W-:-:S05]  /*4770*/  MOV R9, R14 ;  /* 0x0000000e00097202 */ /* 0x000fca0000000f00 */
[----:B------:R-:W-:-:S04]  /*4780*/  FADD.FTZ R9, RZ, R9 ;  /* 0x00000009ff097221 */ /* 0x000fc80000010000 */
[----:B------:R-:W-:-:S07]  /*4790*/  IMAD.MOV.U32 R13, RZ, RZ, R9 ;  /* 0x000000ffff0d7224 */ /* 0x000fce00078e0009 */
[----:B------:R-:W-:Y:S05]  /*47a0*/  WARPSYNC.COLLECTIVE R15, `(.L_x_3397) ;  /* 0x000000000f087348 */ /* 0x000fea0003c00000 */
[----:B------:R0:W1:Y:S02]  /*47b0*/  SHFL.BFLY P6, R14, R13, R12, R11 ;  /* 0x0c00000c0d0e7389 */ /* 0x00006400000c000b */
[----:B01----:R-:W-:Y:S05]  /*47c0*/  ENDCOLLECTIVE ;  /* 0x000000000000791b */ /* 0x003fea0003800000 */
.L_x_3397:
[----:B------:R-:W-:Y:S01]  /*47d0*/  MOV R5, R14 ;  /* 0x0000000e00057202 */ /* 0x000fe20000000f00 */
[----:B------:R-:W-:Y:S06]  /*47e0*/  BRA `(.L_x_3398) ;  /* 0xffffffe400c07947 */ /* 0x000fec000383ffff */
.L_x_3399:
        /* <DEDUP_REMOVED lines=9> */
.L_x_27312:


//--------------------- .text._ZN4vllm25paged_attention_v2_kernelIthLi96ELi32ELi128ELNS_18Fp8KVCacheDataTypeE2ELb1ELi512EEEvPfS2_PT_PKS3_PKT0_S9_ifPKiSB_iPKfiiiSD_SD_iiiii --------------------------
	.section	.text._ZN4vllm25paged_attention_v2_kernelIthLi96ELi32ELi128ELNS_18Fp8KVCacheDataTypeE2ELb1ELi512EEEvPfS2_PT_PKS3_PKT0_S9_ifPKiSB_iPKfiiiSD_SD_iiiii,"ax",@progbits
	.align	128
        .global         _ZN4vllm25paged_attention_v2_kernelIthLi96ELi32ELi128ELNS_18Fp8KVCacheDataTypeE2ELb1ELi512EEEvPfS2_PT_PKS3_PKT0_S9_ifPKiSB_iPKfiiiSD_SD_iiiii
        .type           _ZN4vllm25paged_attention_v2_kernelIthLi96ELi32ELi128ELNS_18Fp8KVCacheDataTypeE2ELb1ELi512EEEvPfS2_PT_PKS3_PKT0_S9_ifPKiSB_iPKfiiiSD_SD_iiiii,@function
        .size           _ZN4vllm25paged_attention_v2_kernelIthLi96ELi32ELi128ELNS_18Fp8KVCacheDataTypeE2ELb1ELi512EEEvPfS2_PT_PKS3_PKT0_S9_ifPKiSB_iPKfiiiSD_SD_iiiii,(.L_x_27313 - _ZN4vllm25paged_attention_v2_kernelIthLi96ELi32ELi128ELNS_18Fp8KVCacheDataTypeE2ELb1ELi512EEEvPfS2_PT_PKS3_PKT0_S9_ifPKiSB_iPKfiiiSD_SD_iiiii)
        .other          _ZN4vllm25paged_attention_v2_kernelIthLi96ELi32ELi128ELNS_18Fp8KVCacheDataTypeE2ELb1ELi512EEEvPfS2_PT_PKS3_PKT0_S9_ifPKiSB_iPKfiiiSD_SD_iiiii,@"STO_CUDA_ENTRY STV_DEFAULT"
_ZN4vllm25paged_attention_v2_kernelIthLi96ELi32ELi128ELNS_18Fp8KVCacheDataTypeE2ELb1ELi512EEEvPfS2_PT_PKS3_PKT0_S9_ifPKiSB_iPKfiiiSD_SD_iiiii:
.text._ZN4vllm25paged_attention_v2_kernelIthLi96ELi32ELi128ELNS_18Fp8KVCacheDataTypeE2ELb1ELi512EEEvPfS2_PT_PKS3_PKT0_S9_ifPKiSB_iPKfiiiSD_SD_iiiii:
        /* <DEDUP_REMOVED lines=109> */
.L_x_3400:
        /* <DEDUP_REMOVED lines=26> */
.L_x_3404:
        /* <DEDUP_REMOVED lines=38> */
.L_x_3402:
[----:B------:R-:W-:Y:S05]  /*0ad0*/  BSYNC.RECONVERGENT B6 ;  /* 0x0000000000067941 */ /* 0x000fea0003800200 */
.L_x_3401:
        /* <DEDUP_REMOVED lines=14> */
.L_x_3447:
        /* <DEDUP_REMOVED lines=41> */
.L_x_3410:
        /* <DEDUP_REMOVED lines=11> */
.L_x_3409:
[----:B------:R-:W-:Y:S05]  /*0f00*/  BSYNC.RECONVERGENT B1 ;  /* 0x0000000000017941 */ /* 0x000fea0003800200 */
.L_x_3408:
        /* <DEDUP_REMOVED lines=12> */
.L_x_3413:
        /* <DEDUP_REMOVED lines=100> */
.L_x_3412:
[----:B------:R-:W-:Y:S05]  /*1610*/  BSYNC.RECONVERGENT B1 ;  /* 0x0000000000017941 */ /* 0x000fea0003800200 */
.L_x_3411:
        /* <DEDUP_REMOVED lines=55> */
.L_x_3415:
[----:B------:R-:W-:Y:S05]  /*1990*/  BSYNC.RECONVERGENT B1 ;  /* 0x0000000000017941 */ /* 0x000fea0003800200 */
.L_x_3414:
        /* <DEDUP_REMOVED lines=26> */
.L_x_3407:
[----:B------:R-:W-:Y:S05]  /*1b40*/  BSYNC.RECONVERGENT B0 ;  /* 0x0000000000007941 */ /* 0x000fea0003800200 */
.L_x_3406:
        /* <DEDUP_REMOVED lines=29> */
[----:B-1----:R-:W-:-:S06]  /*1d20*/  FADD.FTZ R7, R4, 9.9999999747524270788e-07 ;  /* 0x358637bd04077421 */ /* 0x002fcc0000010000 */
[----:B------:R-:W1:Y:S02]  /*1d30*/  MUFU.RCP R7, R7 ;  /* 0x0000000700077308 */ /* 0x000e640000001000 */
[----:B------:R-:W-:Y:S05]  /*1d40*/  @!P0 BRA `(.L_x_3419) ;  /* 0x0000000000408947 */ /* 0x000fea0003800000 */
[----:B------:R-:W-:Y:S02]  /*1d50*/  LEA.HI R12, R11, 0x1, RZ, 0x19 ;  /* 0x000000010b0c7811 */ /* 0x000fe400078fc8ff */
[----:B------:R-:W-:-:S03]  /*1d60*/  IADD3 R13, PT, PT, R3, 0x20, RZ ;  /* 0x00000020030d7810 */ /* 0x000fc60007ffe0ff */
[C---:B------:R-:W-:Y:S01]  /*1d70*/  IMAD.SHL.U32 R11, R12.reuse, 0x80, RZ ;  /* 0x000000800c0b7824 */ /* 0x040fe200078e00ff */
[----:B------:R-:W-:Y:S02]  /*1d80*/  LOP3.LUT R12, R12, 0x3, RZ, 0xc0, !PT ;  /* 0x000000030c0c7812 */ /* 0x000fe400078ec0ff */
[----:B------:R-:W-:Y:S02]  /*1d90*/  LEA R13, R2, R13, 0x18 ;  /* 0x0000000d020d7211 */ /* 0x000fe400078ec0ff */
[----:B------:R-:W-:Y:S02]  /*1da0*/  LOP3.LUT R11, R11, 0x180, RZ, 0xc0, !PT ;  /* 0x000001800b0b7812 */ /* 0x000fe400078ec0ff */
[----:B------:R-:W-:Y:S02]  /*1db0*/  IADD3 R14, PT, PT, -R12, RZ, RZ ;  /* 0x000000ff0c0e7210 */ /* 0x000fe40007ffe1ff */
[----:B------:R-:W-:Y:S01]  /*1dc0*/  LEA R13, R20, R13, 0x2 ;  /* 0x0000000d140d7211 */ /* 0x000fe200078e10ff */
[----:B------:R-:W-:-:S07]  /*1dd0*/  IMAD.IADD R12, R11, 0x1, R20 ;  /* 0x000000010b0c7824 */ /* 0x000fce00078e0214 */
.L_x_3420:
[----:B------:R-:W1:Y:S01]  /*1de0*/  LDS R22, [R13] ;  /* 0x000000000d167984 */ /* 0x000e620000000800 */
[----:B------:R-:W-:-:S04]  /*1df0*/  IADD3 R14, PT, PT, R14, 0x1, RZ ;  /* 0x000000010e0e7810 */ /* 0x000fc80007ffe0ff */
[----:B------:R-:W-:Y:S01]  /*1e00*/  ISETP.NE.AND P0, PT, R14, RZ, PT ;  /* 0x000000ff0e00720c */ /* 0x000fe20003f05270 */
[----:B-1----:R-:W-:-:S05]  /*1e10*/  FMUL.FTZ R22, R22, R7 ;  /* 0x0000000716167220 */ /* 0x002fca0000410000 */
[----:B------:R1:W-:Y:S02]  /*1e20*/  STS [R13], R22 ;  /* 0x000000160d007388 */ /* 0x0003e40000000800 */
[----:B-1----:R-:W-:-:S05]  /*1e30*/  IADD3 R13, PT, PT, R13, 0x200, RZ ;  /* 0x000002000d0d7810 */ /* 0x002fca0007ffe0ff */
[----:B------:R-:W-:Y:S05]  /*1e40*/  @P0 BRA `(.L_x_3420) ;  /* 0xfffffffc00e40947 */ /* 0x000fea000383ffff */
.L_x_3419:
[----:B------:R-:W-:Y:S05]  /*1e50*/  BSYNC.RECONVERGENT B1 ;  /* 0x0000000000017941 */ /* 0x000fea0003800200 */
.L_x_3418:
        /* <DEDUP_REMOVED lines=12> */
.L_x_3423:
        /* <DEDUP_REMOVED lines=52> */
.L_x_3422:
[----:B------:R-:W-:Y:S05]  /*2260*/  BSYNC.RECONVERGENT B1 ;  /* 0x0000000000017941 */ /* 0x000fea0003800200 */
.L_x_3421:
        /* <DEDUP_REMOVED lines=31> */
.L_x_3425:
[----:B------:R-:W-:Y:S05]  /*2460*/  BSYNC.RECONVERGENT B1 ;  /* 0x0000000000017941 */ /* 0x000fea0003800200 */
.L_x_3424:
        /* <DEDUP_REMOVED lines=14> */
.L_x_3417:
[----:B------:R-:W-:Y:S05]  /*2550*/  BSYNC.RECONVERGENT B0 ;  /* 0x0000000000007941 */ /* 0x000fea0003800200 */
.L_x_3416:
        /* <DEDUP_REMOVED lines=18> */
.L_x_3427:
[----:B------:R-:W-:Y:S05]  /*2680*/  BSYNC.RECONVERGENT B0 ;  /* 0x0000000000007941 */ /* 0x000fea0003800200 */
.L_x_3426:
        /* <DEDUP_REMOVED lines=27> */
.L_x_3431:
        /* <DEDUP_REMOVED lines=34> */
.L_x_3430:
        /* <DEDUP_REMOVED lines=16> */
.L_x_3429:
[----:B------:R-:W-:Y:S05]  /*2b60*/  BSYNC.RECONVERGENT B6 ;  /* 0x0000000000067941 */ /* 0x000fea0003800200 */
.L_x_3428:
[----:B------:R-:W4:Y:S01]  /*2b70*/  S2R R29, SR_TID.X ;  /* 0x00000000001d7919 */ /* 0x000f220000002100 */
[----:B------:R-:W-:Y:S01]  /*2b80*/  UMOV UR4, 0xffffffff ;  /* 0xffffffff00047882 */ /* 0x000fe20000000000 */
[----:B----4-:R-:W-:Y:S02]  /*2b90*/  SHF.R.U32.HI R28, RZ, 0x5, R29 ;  /* 0x00000005ff1c7819 */ /* 0x010fe4000001161d */
[----:B------:R-:W-:Y:S01]  /*2ba0*/  LOP3.LUT R26, R29, 0x1f, RZ, 0xc0, !PT ;  /* 0x0000001f1d1a7812 */ /* 0x000fe200078ec0ff */
        /* <DEDUP_REMOVED lines=46> */
.L_x_3472:
        /* <DEDUP_REMOVED lines=33> */
.L_x_3434:
[----:B------:R-:W-:Y:S05]  /*30a0*/  BSYNC.RECONVERGENT B0 ;  /* 0x0000000000007941 */ /* 0x000fea0003800200 */
.L_x_3433:
        /* <DEDUP_REMOVED lines=27> */
.L_x_3436:
[----:B------:R-:W-:Y:S05]  /*3260*/  BSYNC.RECONVERGENT B0 ;  /* 0x0000000000007941 */ /* 0x000fea0003800200 */
.L_x_3435:
        /* <DEDUP_REMOVED lines=15> */
.L_x_3438:
[----:B------:R-:W-:Y:S05]  /*3360*/  BSYNC.RECONVERGENT B0 ;  /* 0x0000000000007941 */ /* 0x000fea0003800200 */
.L_x_3437:
        /* <DEDUP_REMOVED lines=27> */
.L_x_3440:
[----:B------:R-:W-:Y:S05]  /*3520*/  BSYNC.RECONVERGENT B0 ;  /* 0x0000000000007941 */ /* 0x000fea0003800200 */
.L_x_3439:
        /* <DEDUP_REMOVED lines=12> */
[----:B------:R-:W-:-:S02]  /*35f0*/  PRMT R7, R9, 0x7632, R7 ;  /* 0x0000763209077816 */ /* 0x000fc40000000007 */
[----:B------:R-:W-:Y:S02]  /*3600*/  IADD3.X R16, PT, PT, RZ, RZ, RZ, P0, P1 ;  /* 0x000000ffff107210 */ /* 0x000fe400007e24ff */
[----:B------:R-:W-:Y:S02]  /*3610*/  F2FP.F16.F32.PACK_AB R10, R10, R22 ;  /* 0x000000160a0a723e */ /* 0x000fe400000000ff */
[----:B------:R-:W-:Y:S02]  /*3620*/  F2FP.F16.F32.PACK_AB R4, R4, R6 ;  /* 0x000000060404723e */ /* 0x000fe400000000ff */
[C---:B0-----:R-:W-:Y:S02]  /*3630*/  LEA R14, P0, R5.reuse, UR4, 0x1 ;  /* 0x00000004050e7c11 */ /* 0x041fe4000f8008ff */
[----:B------:R-:W-:Y:S02]  /*3640*/  F2FP.F16.F32.PACK_AB R0, R0, R2 ;  /* 0x000000020000723e */ /* 0x000fe400000000ff */
[----:B------:R-:W-:-:S02]  /*3650*/  LEA.HI.X R15, R5, UR5, R16, 0x1, P0 ;  /* 0x00000005050f7c11 */ /* 0x000fc400080f0c10 */
[----:B------:R-:W-:Y:S02]  /*3660*/  F2FP.F16.F32.PACK_AB R3, R12, R3 ;  /* 0x000000030c03723e */ /* 0x000fe400000000ff */
        /* <DEDUP_REMOVED lines=18> */
.L_x_3403:
        /* <DEDUP_REMOVED lines=16> */
.L_x_3441:
[----:B------:R-:W-:Y:S05]  /*3890*/  EXIT ;  /* 0x000000000000794d */ /* 0x000fea0003800000 */
.L_x_3405:
[----:B------:R-:W-:Y:S01]  /*38a0*/  HFMA2 R12, -RZ, RZ, 0, 9.5367431640625e-07 ;  /* 0x00000010ff0c7431 */ /* 0x000fe200000001ff */
[----:B------:R-:W-:Y:S01]  /*38b0*/  MOV R11, 0x1f ;  /* 0x0000001f000b7802 */ /* 0x000fe20000000f00 */
[----:B------:R-:W-:-:S07]  /*38c0*/  IMAD.MOV.U32 R15, RZ, RZ, -0x1 ;  /* 0xffffffffff0f7424 */ /* 0x000fce00078e00ff */
[----:B------:R-:W-:Y:S05]  /*38d0*/  WARPSYNC.COLLECTIVE R15, `(.L_x_3442) ;  /* 0x000000000f087348 */ /* 0x000fea0003c00000 */
[----:B------:R0:W1:Y:S02]  /*38e0*/  SHFL.BFLY P6, R14, R13, R12, R11 ;  /* 0x0c00000c0d0e7389 */ /* 0x00006400000c000b */
[----:B01----:R-:W-:Y:S05]  /*38f0*/  ENDCOLLECTIVE ;  /* 0x000000000000791b */ /* 0x003fea0003800000 */
.L_x_3442:
[----:B------:R-:W-:Y:S01]  /*3900*/  HFMA2 R12, -RZ, RZ, 0, 4.76837158203125e-07 ;  /* 0x00000008ff0c7431 */ /* 0x000fe200000001ff */
[----:B------:R-:W-:-:S04]  /*3910*/  FMNMX.FTZ R0, R14, -3.40282346638528859812e+38, !PT ;  /* 0xff7fffff0e007809 */ /* 0x000fc80007810000 */
[----:B------:R-:W-:-:S07]  /*3920*/  MOV R13, R0 ;  /* 0x00000000000d7202 */ /* 0x000fce0000000f00 */
[----:B------:R-:W-:Y:S05]  /*3930*/  WARPSYNC.COLLECTIVE R15, `(.L_x_3443) ;  /* 0x000000000f087348 */ /* 0x000fea0003c00000 */
[----:B------:R0:W1:Y:S02]  /*3940*/  SHFL.BFLY P6, R14, R13, R12, R11 ;  /* 0x0c00000c0d0e7389 */ /* 0x00006400000c000b */
[----:B01----:R-:W-:Y:S05]  /*3950*/  ENDCOLLECTIVE ;  /* 0x000000000000791b */ /* 0x003fea0003800000 */
.L_x_3443:
[----:B------:R-:W-:Y:S02]  /*3960*/  MOV R12, 0x4 ;  /* 0x00000004000c7802 */ /* 0x000fe40000000f00 */
[----:B------:R-:W-:-:S05]  /*3970*/  FMNMX.FTZ R2, R0, R14, !PT ;  /* 0x0000000e00027209 */ /* 0x000fca0007810000 */
[----:B------:R-:W-:-:S07]  /*3980*/  IMAD.MOV.U32 R13, RZ, RZ, R2 ;  /* 0x000000ffff0d7224 */ /* 0x000fce00078e0002 */
[----:B------:R-:W-:Y:S05]  /*3990*/  WARPSYNC.COLLECTIVE R15, `(.L_x_3444) ;  /* 0x000000000f087348 */ /* 0x000fea0003c00000 */
[----:B------:R0:W1:Y:S02]  /*39a0*/  SHFL.BFLY P6, R14, R13, R12, R11 ;  /* 0x0c00000c0d0e7389 */ /* 0x00006400000c000b */
[----:B01----:R-:W-:Y:S05]  /*39b0*/  ENDCOLLECTIVE ;  /* 0x000000000000791b */ /* 0x003fea0003800000 */
.L_x_3444:
[----:B------:R-:W-:Y:S01]  /*39c0*/  IMAD.MOV.U32 R12, RZ, RZ, 0x2 ;  /* 0x00000002ff0c7424 */ /* 0x000fe200078e00ff */
[----:B------:R-:W-:-:S04]  /*39d0*/  FMNMX.FTZ R3, R2, R14, !PT ;  /* 0x0000000e02037209 */ /* 0x000fc80007810000 */
[----:B------:R-:W-:-:S07]  /*39e0*/  MOV R13, R3 ;  /* 0x00000003000d7202 */ /* 0x000fce0000000f00 */
[----:B------:R-:W-:Y:S05]  /*39f0*/  WARPSYNC.COLLECTIVE R15, `(.L_x_3445) ;  /* 0x000000000f087348 */ /* 0x000fea0003c00000 */
[----:B------:R0:W1:Y:S02]  /*3a00*/  SHFL.BFLY P6, R14, R13, R12, R11 ;  /* 0x0c00000c0d0e7389 */ /* 0x00006400000c000b */
[----:B01----:R-:W-:Y:S05]  /*3a10*/  ENDCOLLECTIVE ;  /* 0x000000000000791b */ /* 0x003fea0003800000 */
.L_x_3445:
[----:B------:R-:W-:Y:S01]  /*3a20*/  HFMA2 R12, -RZ, RZ, 0, 5.9604644775390625e-08 ;  /* 0x00000001ff0c7431 */ /* 0x000fe200000001ff */
[----:B------:R-:W-:-:S04]  /*3a30*/  FMNMX.FTZ R4, R3, R14, !PT ;  /* 0x0000000e03047209 */ /* 0x000fc80007810000 */
[----:B------:R-:W-:-:S07]  /*3a40*/  MOV R13, R4 ;  /* 0x00000004000d7202 */ /* 0x000fce0000000f00 */
[----:B------:R-:W-:Y:S05]  /*3a50*/  WARPSYNC.COLLECTIVE R15, `(.L_x_3446) ;  /* 0x000000000f087348 */ /* 0x000fea0003c00000 */
[----:B------:R0:W1:Y:S02]  /*3a60*/  SHFL.BFLY P6, R14, R13, R12, R11 ;  /* 0x0c00000c0d0e7389 */ /* 0x00006400000c000b */
[----:B01----:R-:W-:Y:S05]  /*3a70*/  ENDCOLLECTIVE ;  /* 0x000000000000791b */ /* 0x003fea0003800000 */
.L_x_3446:
[----:B------:R-:W-:Y:S05]  /*3a80*/  BRA `(.L_x_3447) ;  /* 0xffffffd0004c7947 */ /* 0x000fea000383ffff */
.L_x_3432:
[----:B--2---:R-:W-:Y:S02]  /*3a90*/  HFMA2 R11, -RZ, RZ, 0, 1.847743988037109375e-06 ;  /* 0x0000001fff0b7431 */ /* 0x004fe400000001ff */
[----:B---3--:R-:W-:Y:S01]  /*3aa0*/  IMAD.MOV.U32 R13, RZ, RZ, RZ ;  /* 0x000000ffff0d7224 */ /* 0x008fe200078e00ff */
[----:B------:R-:W-:Y:S01]  /*3ab0*/  MOV R12, 0x2 ;  /* 0x00000002000c7802 */ /* 0x000fe20000000f00 */
[----:B------:R-:W-:-:S07]  /*3ac0*/  IMAD.MOV.U32 R15, RZ, RZ, -0x1 ;  /* 0xffffffffff0f7424 */ /* 0x000fce00078e00ff */
[----:B01----:R-:W-:Y:S05]  /*3ad0*/  WARPSYNC.COLLECTIVE R15, `(.L_x_3448) ;  /* 0x000000000f087348 */ /* 0x003fea0003c00000 */
[----:B------:R2:W3:Y:S02]  /*3ae0*/  SHFL.BFLY P6, R14, R13, R12, R11 ;  /* 0x0c00000c0d0e7389 */ /* 0x0004e400000c000b */
[----:B0123--:R-:W-:Y:S05]  /*3af0*/  ENDCOLLECTIVE ;  /* 0x000000000000791b */ /* 0x00ffea0003800000 */
.L_x_3448:
[----:B------:R-:W-:Y:S02]  /*3b00*/  HFMA2 R12, -RZ, RZ, 0, 5.9604644775390625e-08 ;  /* 0x00000001ff0c7431 */ /* 0x000fe400000001ff */
[----:B------:R-:W-:-:S05]  /*3b10*/  FADD.FTZ R2, RZ, R14 ;  /* 0x0000000eff027221 */ /* 0x000fca0000010000 */
[----:B------:R-:W-:-:S07]  /*3b20*/  MOV R13, R2 ;  /* 0x00000002000d7202 */ /* 0x000fce0000000f00 */
[----:B------:R-:W-:Y:S05]  /*3b30*/  WARPSYNC.COLLECTIVE R15, `(.L_x_3449) ;  /* 0x000000000f087348 */ /* 0x000fea0003c00000 */
[----:B------:R0:W1:Y:S02]  /*3b40*/  SHFL.BFLY P6, R14, R13, R12, R11 ;  /* 0x0c00000c0d0e7389 */ /* 0x00006400000c000b */
[----:B01----:R-:W-:Y:S05]  /*3b50*/  ENDCOLLECTIVE ;  /* 0x000000000000791b */ /* 0x003fea0003800000 */
.L_x_3449:
[----:B------:R-:W-:Y:S01]  /*3b60*/  HFMA2 R12, -RZ, RZ, 0, 1.1920928955078125e-07 ;  /* 0x00000002ff0c7431 */ /* 0x000fe200000001ff */
[----:B------:R-:W-:Y:S01]  /*3b70*/  MOV R13, RZ ;  /* 0x000000ff000d7202 */ /* 0x000fe20000000f00 */
[----:B------:R-:W-:-:S07]  /*3b80*/  IMAD.MOV.U32 R5, RZ, RZ, R14 ;  /* 0x000000ffff057224 */ /* 0x000fce00078e000e */
[----:B------:R-:W-:Y:S05]  /*3b90*/  WARPSYNC.COLLECTIVE R15, `(.L_x_3450) ;  /* 0x000000000f087348 */ /* 0x000fea0003c00000 */
[----:B------:R0:W1:Y:S02]  /*3ba0*/  SHFL.BFLY P6, R14, R13, R12, R11 ;  /* 0x0c00000c0d0e7389 */ /* 0x00006400000c000b */
[----:B01----:R-:W-:Y:S05]  /*3bb0*/  ENDCOLLECTIVE ;  /* 0x000000000000791b */ /* 0x003fea0003800000 */
.L_x_3450:
        /* <DEDUP_REMOVED lines=8> */
.L_x_3451:
[----:B------:R-:W-:Y:S01]  /*3c40*/  HFMA2 R12, -RZ, RZ, 0, 1.1920928955078125e-07 ;  /* 0x00000002ff0c7431 */ /* 0x000fe200000001ff */
[----:B------:R-:W-:Y:S01]  /*3c50*/  MOV R13, RZ ;  /* 0x000000ff000d7202 */ /* 0x000fe20000000f00 */
[----:B------:R-:W-:-:S07]  /*3c60*/  IMAD.MOV.U32 R9, RZ, RZ, R14 ;  /* 0x000000ffff097224 */ /* 0x000fce00078e000e */
[----:B------:R-:W-:Y:S05]  /*3c70*/  WARPSYNC.COLLECTIVE R15, `(.L_x_3452) ;  /* 0x000000000f087348 */ /* 0x000fea0003c00000 */
[----:B------:R0:W1:Y:S02]  /*3c80*/  SHFL.BFLY P6, R14, R13, R12, R11 ;  /* 0x0c00000c0d0e7389 */ /* 0x00006400000c000b */
[----:B01----:R-:W-:Y:S05]  /*3c90*/  ENDCOLLECTIVE ;  /* 0x000000000000791b */ /* 0x003fea0003800000 */
.L_x_3452:
        /* <DEDUP_REMOVED lines=8> */
.L_x_3453:
[----:B------:R-:W-:Y:S01]  /*3d20*/  HFMA2 R12, -RZ, RZ, 0, 1.1920928955078125e-07 ;  /* 0x00000002ff0c7431 */ /* 0x000fe200000001ff */
[----:B------:R-:W-:Y:S01]  /*3d30*/  MOV R13, RZ ;  /* 0x000000ff000d7202 */ /* 0x000fe20000000f00 */
[----:B------:R-:W-:-:S07]  /*3d40*/  IMAD.MOV.U32 R8, RZ, RZ, R14 ;  /* 0x000000ffff087224 */ /* 0x000fce00078e000e */
[----:B------:R-:W-:Y:S05]  /*3d50*/  WARPSYNC.COLLECTIVE R15, `(.L_x_3454) ;  /* 0x000000000f087348 */ /* 0x000fea0003c00000 */
[----:B------:R0:W1:Y:S02]  /*3d60*/  SHFL.BFLY P6, R14, R13, R12, R11 ;  /* 0x0c00000c0d0e7389 */ /* 0x00006400000c000b */
[----:B01----:R-:W-:Y:S05]  /*3d70*/  ENDCOLLECTIVE ;  /* 0x000000000000791b */ /* 0x003fea0003800000 */
.L_x_3454:
[----:B------:R-:W-:Y:S01]  /*3d80*/  FADD.FTZ R8, R3, R8 ;  /* 0x0000000803087221 */ /* 0x000fe20000010000 */
[----:B------:R-:W-:Y:S01]  /*3d90*/  MOV R12, 0x1 ;  /* 0x00000001000c7802 */ /* 0x000fe20000000f00 */
[----:B------:R-:W-:-:S04]  /*3da0*/  FADD.FTZ R27, RZ, R14 ;  /* 0x0000000eff1b7221 */ /* 0x000fc80000010000 */
[----:B------:R-:W-:-:S07]  /*3db0*/  IMAD.MOV.U32 R13, RZ, RZ, R27 ;  /* 0x000000ffff0d7224 */ /* 0x000fce00078e001b */
[----:B------:R-:W-:Y:S05]  /*3dc0*/  WARPSYNC.COLLECTIVE R15, `(.L_x_3455) ;  /* 0x000000000f087348 */ /* 0x000fea0003c00000 */
[----:B------:R0:W1:Y:S02]  /*3dd0*/  SHFL.BFLY P6, R14, R13, R12, R11 ;  /* 0x0c00000c0d0e7389 */ /* 0x00006400000c000b */
[----:B01----:R-:W-:Y:S05]  /*3de0*/  ENDCOLLECTIVE ;  /* 0x000000000000791b */ /* 0x003fea0003800000 */
.L_x_3455:
[----:B------:R-:W-:Y:S02]  /*3df0*/  HFMA2 R12, -RZ, RZ, 0, 1.1920928955078125e-07 ;  /* 0x00000002ff0c7431 */ /* 0x000fe400000001ff */
[----:B------:R-:W-:Y:S01]  /*3e00*/  IMAD.MOV.U32 R13, RZ, RZ, RZ ;  /* 0x000000ffff0d7224 */ /* 0x000fe200078e00ff */
[----:B------:R-:W-:-:S07]  /*3e10*/  MOV R24, R14 ;  /* 0x0000000e00187202 */ /* 0x000fce0000000f00 */
[----:B------:R-:W-:Y:S05]  /*3e20*/  WARPSYNC.COLLECTIVE R15, `(.L_x_3456) ;  /* 0x000000000f087348 */ /* 0x000fea0003c00000 */
[----:B------:R0:W1:Y:S02]  /*3e30*/  SHFL.BFLY P6, R14, R13, R12, R11 ;  /* 0x0c00000c0d0e7389 */ /* 0x00006400000c000b */
[----:B01----:R-:W-:Y:S05]  /*3e40*/  ENDCOLLECTIVE ;  /* 0x000000000000791b */ /* 0x003fea0003800000 */
.L_x_3456:
        /* <DEDUP_REMOVED lines=8> */
.L_x_3457:
[----:B------:R-:W-:Y:S02]  /*3ed0*/  HFMA2 R12, -RZ, RZ, 0, 1.1920928955078125e-07 ;  /* 0x00000002ff0c7431 */ /* 0x000fe400000001ff */
[----:B------:R-:W-:Y:S01]  /*3ee0*/  IMAD.MOV.U32 R13, RZ, RZ, RZ ;  /* 0x000000ffff0d7224 */ /* 0x000fe200078e00ff */
[----:B------:R-:W-:-:S07]  /*3ef0*/  MOV R22, R14 ;  /* 0x0000000e00167202 */ /* 0x000fce0000000f00 */
[----:B------:R-:W-:Y:S05]  /*3f00*/  WARPSYNC.COLLECTIVE R15, `(.L_x_3458) ;  /* 0x000000000f087348 */ /* 0x000fea0003c00000 */
[----:B------:R0:W1:Y:S02]  /*3f10*/  SHFL.BFLY P6, R14, R13, R12, R11 ;  /* 0x0c00000c0d0e7389 */ /* 0x00006400000c000b */
[----:B01----:R-:W-:Y:S05]  /*3f20*/  ENDCOLLECTIVE ;  /* 0x000000000000791b */ /* 0x003fea0003800000 */
.L_x_3458:
        /* <DEDUP_REMOVED lines=8> */
.L_x_3459:
[----:B------:R-:W-:Y:S02]  /*3fb0*/  HFMA2 R12, -RZ, RZ, 0, 1.1920928955078125e-07 ;  /* 0x00000002ff0c7431 */ /* 0x000fe400000001ff */
[----:B------:R-:W-:Y:S01]  /*3fc0*/  IMAD.MOV.U32 R13, RZ, RZ, RZ ;  /* 0x000000ffff0d7224 */ /* 0x000fe200078e00ff */
[----:B------:R-:W-:-:S07]  /*3fd0*/  MOV R10, R14 ;  /* 0x0000000e000a7202 */ /* 0x000fce0000000f00 */
[----:B------:R-:W-:Y:S05]  /*3fe0*/  WARPSYNC.COLLECTIVE R15, `(.L_x_3460) ;  /* 0x000000000f087348 */ /* 0x000fea0003c00000 */
[----:B------:R0:W1:Y:S02]  /*3ff0*/  SHFL.BFLY P6, R14, R13, R12, R11 ;  /* 0x0c00000c0d0e7389 */ /* 0x00006400000c000b */
[----:B01----:R-:W-:Y:S05]  /*4000*/  ENDCOLLECTIVE ;  /* 0x000000000000791b */ /* 0x003fea0003800000 */
.L_x_3460:
        /* <DEDUP_REMOVED lines=8> */
.L_x_3461:
[----:B------:R-:W-:Y:S02]  /*4090*/  HFMA2 R12, -RZ, RZ, 0, 1.1920928955078125e-07 ;  /* 0x00000002ff0c7431 */ /* 0x000fe400000001ff */
[----:B------:R-:W-:Y:S01]  /*40a0*/  IMAD.MOV.U32 R13, RZ, RZ, RZ ;  /* 0x000000ffff0d7224 */ /* 0x000fe200078e00ff */
[----:B------:R-:W-:-:S07]  /*40b0*/  MOV R6, R14 ;  /* 0x0000000e00067202 */ /* 0x000fce0000000f00 */
[----:B------:R-:W-:Y:S05]  /*40c0*/  WARPSYNC.COLLECTIVE R15, `(.L_x_3462) ;  /* 0x000000000f087348 */ /* 0x000fea0003c00000 */
[----:B------:R0:W1:Y:S02]  /*40d0*/  SHFL.BFLY P6, R14, R13, R12, R11 ;  /* 0x0c00000c0d0e7389 */ /* 0x00006400000c000b */
[----:B01----:R-:W-:Y:S05]  /*40e0*/  ENDCOLLECTIVE ;  /* 0x000000000000791b */ /* 0x003fea0003800000 */
.L_x_3462:
        /* <DEDUP_REMOVED lines=8> */
.L_x_3463:
[----:B------:R-:W-:Y:S02]  /*4170*/  HFMA2 R12, -RZ, RZ, 0, 1.1920928955078125e-07 ;  /* 0x00000002ff0c7431 */ /* 0x000fe400000001ff */
[----:B------:R-:W-:Y:S01]  /*4180*/  IMAD.MOV.U32 R13, RZ, RZ, RZ ;  /* 0x000000ffff0d7224 */ /* 0x000fe200078e00ff */
[----:B------:R-:W-:-:S07]  /*4190*/  MOV R4, R14 ;  /* 0x0000000e00047202 */ /* 0x000fce0000000f00 */
[----:B------:R-:W-:Y:S05]  /*41a0*/  WARPSYNC.COLLECTIVE R15, `(.L_x_3464) ;  /* 0x000000000f087348 */ /* 0x000fea0003c00000 */
[----:B------:R0:W1:Y:S02]  /*41b0*/  SHFL.BFLY P6, R14, R13, R12, R11 ;  /* 0x0c00000c0d0e7389 */ /* 0x00006400000c000b */
[----:B01----:R-:W-:Y:S05]  /*41c0*/  ENDCOLLECTIVE ;  /* 0x000000000000791b */ /* 0x003fea0003800000 */
.L_x_3464:
        /* <DEDUP_REMOVED lines=8> */
.L_x_3465:
[----:B------:R-:W-:Y:S02]  /*4250*/  HFMA2 R12, -RZ, RZ, 0, 1.1920928955078125e-07 ;  /* 0x00000002ff0c7431 */ /* 0x000fe400000001ff */
[----:B------:R-:W-:Y:S01]  /*4260*/  IMAD.MOV.U32 R13, RZ, RZ, RZ ;  /* 0x000000ffff0d7224 */ /* 0x000fe200078e00ff */
[----:B------:R-:W-:-:S07]  /*4270*/  MOV R2, R14 ;  /* 0x0000000e00027202 */ /* 0x000fce0000000f00 */
[----:B------:R-:W-:Y:S05]  /*4280*/  WARPSYNC.COLLECTIVE R15, `(.L_x_3466) ;  /* 0x000000000f087348 */ /* 0x000fea0003c00000 */
[----:B------:R0:W1:Y:S02]  /*4290*/  SHFL.BFLY P6, R14, R13, R12, R11 ;  /* 0x0c00000c0d0e7389 */ /* 0x00006400000c000b */
[----:B01----:R-:W-:Y:S05]  /*42a0*/  ENDCOLLECTIVE ;  /* 0x000000000000791b */ /* 0x003fea0003800000 */
.L_x_3466:
        /* <DEDUP_REMOVED lines=8> */
.L_x_3467:
[----:B------:R-:W-:Y:S02]  /*4330*/  HFMA2 R12, -RZ, RZ, 0, 1.1920928955078125e-07 ;  /* 0x00000002ff0c7431 */ /* 0x000fe400000001ff */
[----:B------:R-:W-:Y:S01]  /*4340*/  IMAD.MOV.U32 R13, RZ, RZ, RZ ;  /* 0x000000ffff0d7224 */ /* 0x000fe200078e00ff */
[----:B------:R-:W-:-:S07]  /*4350*/  MOV R0, R14 ;  /* 0x0000000e00007202 */ /* 0x000fce0000000f00 */
[----:B------:R-:W-:Y:S05]  /*4360*/  WARPSYNC.COLLECTIVE R15, `(.L_x_3468) ;  /* 0x000000000f087348 */ /* 0x000fea0003c00000 */
[----:B------:R0:W1:Y:S02]  /*4370*/  SHFL.BFLY P6, R14, R13, R12, R11 ;  /* 0x0c00000c0d0e7389 */ /* 0x00006400000c000b */
[----:B01----:R-:W-:Y:S05]  /*4380*/  ENDCOLLECTIVE ;  /* 0x000000000000791b */ /* 0x003fea0003800000 */
.L_x_3468:
[----:B------:R-:W-:Y:S01]  /*4390*/  FADD.FTZ R0, R3, R0 ;  /* 0x0000000003007221 */ /* 0x000fe20000010000 */
[----:B------:R-:W-:Y:S01]  /*43a0*/  MOV R12, 0x1 ;  /* 0x00000001000c7802 */ /* 0x000fe20000000f00 */
[----:B------:R-:W-:-:S07]  /*43b0*/  FADD.FTZ R13, RZ, R14 ;  /* 0x0000000eff0d7221 */ /* 0x000fce0000010000 */
[----:B------:R-:W-:Y:S05]  /*43c0*/  WARPSYNC.COLLECTIVE R15, `(.L_x_3469) ;  /* 0x000000000f087348 */ /* 0x000fea0003c00000 */
[----:B------:R0:W1:Y:S02]  /*43d0*/  SHFL.BFLY P6, R14, R13, R12, R11 ;  /* 0x0c00000c0d0e7389 */ /* 0x00006400000c000b */
[----:B01----:R-:W-:Y:S05]  /*43e0*/  ENDCOLLECTIVE ;  /* 0x000000000000791b */ /* 0x003fea0003800000 */
.L_x_3469:
[----:B------:R-:W-:Y:S02]  /*43f0*/  HFMA2 R12, -RZ, RZ, 0, 1.1920928955078125e-07 ;  /* 0x00000002ff0c7431 */ /* 0x000fe400000001ff */
[----:B------:R-:W-:Y:S01]  /*4400*/  FADD.FTZ R3, R13, R14 ;  /* 0x0000000e0d037221 */ /* 0x000fe20000010000 */
[----:B------:R-:W-:-:S07]  /*4410*/  IMAD.MOV.U32 R13, RZ, RZ, RZ ;  /* 0x000000ffff0d7224 */ /* 0x000fce00078e00ff */
[----:B------:R-:W-:Y:S05]  /*4420*/  WARPSYNC.COLLECTIVE R15, `(.L_x_3470) ;  /* 0x000000000f087348 */ /* 0x000fea0003c00000 */
[----:B------:R0:W1:Y:S02]  /*4430*/  SHFL.BFLY P6, R14, R13, R12, R11 ;  /* 0x0c00000c0d0e7389 */ /* 0x00006400000c000b */
[----:B01----:R-:W-:Y:S05]  /*4440*/  ENDCOLLECTIVE ;  /* 0x000000000000791b */ /* 0x003fea0003800000 */
.L_x_3470:
[----:B------:R-:W-:Y:S01]  /*4450*/  HFMA2 R12, -RZ, RZ, 0, 5.9604644775390625e-08 ;  /* 0x00000001ff0c7431 */ /* 0x000fe200000001ff */
[----:B------:R-:W-:-:S05]  /*4460*/  MOV R27, R14 ;  /* 0x0000000e001b7202 */ /* 0x000fca0000000f00 */
[----:B------:R-:W-:-:S04]  /*4470*/  FADD.FTZ R27, RZ, R27 ;  /* 0x0000001bff1b7221 */ /* 0x000fc80000010000 */
[----:B------:R-:W-:-:S07]  /*4480*/  IMAD.MOV.U32 R13, RZ, RZ, R27 ;  /* 0x000000ffff0d7224 */ /* 0x000fce00078e001b */
[----:B------:R-:W-:Y:S05]  /*4490*/  WARPSYNC.COLLECTIVE R15, `(.L_x_3471) ;  /* 0x000000000f087348 */ /* 0x000fea0003c00000 */
[----:B------:R0:W1:Y:S02]  /*44a0*/  SHFL.BFLY P6, R14, R13, R12, R11 ;  /* 0x0c00000c0d0e7389 */ /* 0x00006400000c000b */
[----:B01----:R-:W-:Y:S05]  /*44b0*/  ENDCOLLECTIVE ;  /* 0x000000000000791b */ /* 0x003fea0003800000 */
.L_x_3471:
[----:B------:R-:W-:Y:S01]  /*44c0*/  MOV R23, R14 ;  /* 0x0000000e00177202 */ /* 0x000fe20000000f00 */
[----:B------:R-:W-:Y:S06]  /*44d0*/  BRA `(.L_x_3472) ;  /* 0xffffffe8006c7947 */ /* 0x000fec000383ffff */
.L_x_3473:
        /* <DEDUP_REMOVED lines=10> */
.L_x_27313:


//--------------------- .text._ZN4vllm25paged_attention_v2_kernelIthLi80ELi32ELi128ELNS_18Fp8KVCacheDataTypeE2ELb1ELi512EEEvPfS2_PT_PKS3_PKT0_S9_ifPKiSB_iPKfiiiSD_SD_iiiii --------------------------
	.section	.text._ZN4vllm25paged_attention_v2_kernelIthLi80ELi32ELi128ELNS_18Fp8KVCacheDataTypeE2ELb1ELi512EEEvPfS2_PT_PKS3_PKT0_S9_ifPKiSB_iPKfiiiSD_SD_iiiii,"ax",@progbits
	.align	128
        .global         _ZN4vllm25paged_attention_v2_kernelIthLi80ELi32ELi128ELNS_18Fp8KVCacheDataTypeE2ELb1ELi512EEEvPfS2_PT_PKS3_PKT0_S9_ifPKiSB_iPKfiiiSD_SD_iiiii
        .type           _ZN4vllm25paged_attention_v2_kernelIthLi80ELi32ELi128ELNS_18Fp8KVCacheDataTypeE2ELb1ELi512EEEvPfS2_PT_PKS3_PKT0_S9_ifPKiSB_iPKfiiiSD_SD_iiiii,@function
        .size           _ZN4vllm25paged_attention_v2_kernelIthLi80ELi32ELi128ELNS_18Fp8KVCacheDataTypeE2ELb1ELi512EEEvPfS2_PT_PKS3_PKT0_S9_ifPKiSB_iPKfiiiSD_SD_iiiii,(.L_x_27314 - _ZN4vllm25paged_attention_v2_kernelIthLi80ELi32ELi128ELNS_18Fp8KVCacheDataTypeE2ELb1ELi512EEEvPfS2_PT_PKS3_PKT0_S9_ifPKiSB_iPKfiiiSD_SD_iiiii)
        .other          _ZN4vllm25paged_attention_v2_kernelIthLi80ELi32ELi128ELNS_18Fp8KVCacheDataTypeE2ELb1ELi512EEEvPfS2_PT_PKS3_PKT0_S9_ifPKiSB_iPKfiiiSD_SD_iiiii,@"STO_CUDA_ENTRY STV_DEFAULT"
_ZN4vllm25paged_attention_v2_kernelIthLi80ELi32ELi128ELNS_18Fp8KVCacheDataTypeE2ELb1ELi512EEEvPfS2_PT_PKS3_PKT0_S9_ifPKiSB_iPKfiiiSD_SD_iiiii:
.text._ZN4vllm25paged_attention_v2_kernelIthLi80ELi32ELi128ELNS_18Fp8KVCacheDataTypeE2ELb1ELi512EEEvPfS2_PT_PKS3_PKT0_S9_ifPKiSB_iPKfiiiSD_SD_iiiii:
        /* <DEDUP_REMOVED lines=109> */
.L_x_3474:
        /* <DEDUP_REMOVED lines=26> */
.L_x_3478:
        /* <DEDUP_REMOVED lines=38> */
.L_x_3476:
[----:B------:R-:W-:Y:S05]  /*0ad0*/  BSYNC.RECONVERGENT B6 ;  /* 0x0000000000067941 */ /* 0x000fea0003800200 */
.L_x_3475:
        /* <DEDUP_REMOVED lines=14> */
.L_x_3521:
        /* <DEDUP_REMOVED lines=41> */
.L_x_3484:
        /* <DEDUP_REMOVED lines=11> */
.L_x_3483:
[----:B------:R-:W-:Y:S05]  /*0f00*/  BSYNC.RECONVERGENT B1 ;  /* 0x0000000000017941 */ /* 0x000fea0003800200 */
.L_x_3482:
        /* <DEDUP_REMOVED lines=12> */
.L_x_3487:
        /* <DEDUP_REMOVED lines=100> */
.L_x_3486:
[----:B------:R-:W-:Y:S05]  /*1610*/  BSYNC.RECONVERGENT B1 ;  /* 0x0000000000017941 */ /* 0x000fea0003800200 */
.L_x_3485:
        /* <DEDUP_REMOVED lines=55> */
.L_x_3489:
[----:B------:R-:W-:Y:S05]  /*1990*/  BSYNC.RECONVERGENT B1 ;  /* 0x0000000000017941 */ /* 0x000fea0003800200 */
.L_x_3488:
        /* <DEDUP_REMOVED lines=26> */
.L_x_3481:
[----:B------:R-:W-:Y:S05]  /*1b40*/  BSYNC.RECONVERGENT B0 ;  /* 0x0000000000007941 */ /* 0x000fea0003800200 */
.L_x_3480:
        /* <DEDUP_REMOVED lines=41> */
.L_x_3494:
[----:B------:R-:W1:Y:S01]  /*1de0*/  LDS R22, [R13] ;  /* 0x000000000d167984 */ /* 0x000e620000000800 */
[----:B------:R-:W-:-:S05]  /*1df0*/  VIADD R14, R14, 0x1 ;  /* 0x000000010e0e7836 */ /* 0x000fca0000000000 */
[----:B------:R-:W-:Y:S01]  /*1e00*/  ISETP.NE.AND P0, PT, R14, RZ, PT ;  /* 0x000000ff0e00720c */ /* 0x000fe20003f05270 */
[----:B-1----:R-:W-:-:S05]  /*1e10*/  FMUL.FTZ R22, R22, R7 ;  /* 0x0000000716167220 */ /* 0x002fca0000410000 */
[----:B------:R1:W-:Y:S02]  /*1e20*/  STS [R13], R22 ;  /* 0x000000160d007388 */ /* 0x0003e40000000800 */
[----:B-1----:R-:W-:-:S05]  /*1e30*/  IADD3 R13, PT, PT, R13, 0x200, RZ ;  /* 0x000002000d0d7810 */ /* 0x002fca0007ffe0ff */
[----:B------:R-:W-:Y:S05]  /*1e40*/  @P0 BRA `(.L_x_3494) ;  /* 0xfffffffc00e40947 */ /* 0x000fea000383ffff */
.L_x_3493:
[----:B------:R-:W-:Y:S05]  /*1e50*/  BSYNC.RECONVERGENT B1 ;  /* 0x0000000000017941 */ /* 0x000fea0003800200 */
.L_x_3492:
        /* <DEDUP_REMOVED lines=12> */
.L_x_3497:
        /* <DEDUP_REMOVED lines=52> */
.L_x_3496:
[----:B------:R-:W-:Y:S05]  /*2260*/  BSYNC.RECONVERGENT B1 ;  /* 0x0000000000017941 */ /* 0x000fea0003800200 */
.L_x_3495:
        /* <DEDUP_REMOVED lines=31> */
.L_x_3499:
[----:B------:R-:W-:Y:S05]  /*2460*/  BSYNC.RECONVERGENT B1 ;  /* 0x0000000000017941 */ /* 0x000fea0003800200 */
.L_x_3498:
        /* <DEDUP_REMOVED lines=14> */
.L_x_3491:
[----:B------:R-:W-:Y:S05]  /*2550*/  BSYNC.RECONVERGENT B0 ;  /* 0x0000000000007941 */ /* 0x000fea0003800200 */
.L_x_3490:
        /* <DEDUP_REMOVED lines=18> */
.L_x_3501:
[----:B------:R-:W-:Y:S05]  /*2680*/  BSYNC.RECONVERGENT B0 ;  /* 0x0000000000007941 */ /* 0x000fea0003800200 */
.L_x_3500:
        /* <DEDUP_REMOVED lines=27> */
.L_x_3505:
        /* <DEDUP_REMOVED lines=34> */
.L_x_3504:
        /* <DEDUP_REMOVED lines=16> */
.L_x_3503:
[----:B------:R-:W-:Y:S05]  /*2b60*/  BSYNC.RECONVERGENT B6 ;  /* 0x0000000000067941 */ /* 0x000fea0003800200 */
.L_x_3502:
[----:B------:R-:W4:Y:S01]  /*2b70*/  S2R R29, SR_TID.X ;  /* 0x00000000001d7919 */ /* 0x000f220000002100 */
[----:B------:R-:W-:Y:S01]  /*2b80*/  UMOV UR4, 0xffffffff ;  /* 0xffffffff00047882 */ /* 0x000fe20000000000 */
[----:B----4-:R-:W-:Y:S02]  /*2b90*/  SHF.R.U32.HI R28, RZ, 0x5, R29 ;  /* 0x00000005ff1c7819 */ /* 0x010fe4000001161d */
[----:B------:R-:W-:Y:S01]  /*2ba0*/  LOP3.LUT R26, R29, 0x1f, RZ, 0xc0, !PT ;  /* 0x0000001f1d1a7812 */ /* 0x000fe200078ec0ff */
        /* <DEDUP_REMOVED lines=39> */
.L_x_3542:
        /* <DEDUP_REMOVED lines=31> */
.L_x_3508:
[----:B------:R-:W-:Y:S05]  /*3010*/  BSYNC.RECONVERGENT B0 ;  /* 0x0000000000007941 */ /* 0x000fea0003800200 */
.L_x_3507:
        /* <DEDUP_REMOVED lines=23> */
.L_x_3510:
[----:B------:R-:W-:Y:S05]  /*3190*/  BSYNC.RECONVERGENT B0 ;  /* 0x0000000000007941 */ /* 0x000fea0003800200 */
.L_x_3509:
        /* <DEDUP_REMOVED lines=13> */
.L_x_3512:
[----:B------:R-:W-:Y:S05]  /*3270*/  BSYNC.RECONVERGENT B0 ;  /* 0x0000000000007941 */ /* 0x000fea0003800200 */
.L_x_3511:
        /* <DEDUP_REMOVED lines=23> */
.L_x_3514:
[----:B------:R-:W-:Y:S05]  /*33f0*/  BSYNC.RECONVERGENT B0 ;  /* 0x0000000000007941 */ /* 0x000fea0003800200 */
.L_x_3513:
        /* <DEDUP_REMOVED lines=34> */
.L_x_3477:
        /* <DEDUP_REMOVED lines=16> */
.L_x_3515:
[----:B------:R-:W-:Y:S05]  /*3720*/  EXIT ;  /* 0x000000000000794d */ /* 0x000fea0003800000 */
.L_x_3479:
[----:B------:R-:W-:Y:S02]  /*3730*/  HFMA2 R12, -RZ, RZ, 0, 9.5367431640625e-07 ;  /* 0x00000010ff0c7431 */ /* 0x000fe400000001ff */
[----:B------:R-:W-:Y:S01]  /*3740*/  IMAD.MOV.U32 R11, RZ, RZ, 0x1f ;  /* 0x0000001fff0b7424 */ /* 0x000fe200078e00ff */
[----:B------:R-:W-:-:S07]  /*3750*/  MOV R15, 0xffffffff ;  /* 0xffffffff000f7802 */ /* 0x000fce0000000f00 */
[----:B------:R-:W-:Y:S05]  /*3760*/  WARPSYNC.COLLECTIVE R15, `(.L_x_3516) ;  /* 0x000000000f087348 */ /* 0x000fea0003c00000 */
[----:B------:R0:W1:Y:S02]  /*3770*/  SHFL.BFLY P6, R14, R13, R12, R11 ;  /* 0x0c00000c0d0e7389 */ /* 0x00006400000c000b */
[----:B01----:R-:W-:Y:S05]  /*3780*/  ENDCOLLECTIVE ;  /* 0x000000000000791b */ /* 0x003fea0003800000 */
.L_x_3516:
[----:B------:R-:W-:Y:S01]  /*3790*/  IMAD.MOV.U32 R12, RZ, RZ, 0x8 ;  /* 0x00000008ff0c7424 */ /* 0x000fe200078e00ff */
[----:B------:R-:W-:-:S04]  /*37a0*/  FMNMX.FTZ R0, R14, -3.40282346638528859812e+38, !PT ;  /* 0xff7fffff0e007809 */ /* 0x000fc80007810000 */
[----:B------:R-:W-:-:S07]  /*37b0*/  MOV R13, R0 ;  /* 0x00000000000d7202 */ /* 0x000fce0000000f00 */
[----:B------:R-:W-:Y:S05]  /*37c0*/  WARPSYNC.COLLECTIVE R15, `(.L_x_3517) ;  /* 0x000000000f087348 */ /* 0x000fea0003c00000 */
[----:B------:R0:W1:Y:S02]  /*37d0*/  SHFL.BFLY P6, R14, R13, R12, R11 ;  /* 0x0c00000c0d0e7389 */ /* 0x00006400000c000b */
[----:B01----:R-:W-:Y:S05]  /*37e0*/  ENDCOLLECTIVE ;  /* 0x000000000000791b */ /* 0x003fea0003800000 */
.L_x_3517:
[----:B------:R-:W-:Y:S01]  /*37f0*/  HFMA2 R12, -RZ, RZ, 0, 2.384185791015625e-07 ;  /* 0x00000004ff0c7431 */ /* 0x000fe200000001ff */
[----:B------:R-:W-:-:S04]  /*3800*/  FMNMX.FTZ R2, R0, R14, !PT ;  /* 0x0000000e00027209 */ /* 0x000fc80007810000 */
[----:B------:R-:W-:-:S07]  /*3810*/  MOV R13, R2 ;  /* 0x00000002000d7202 */ /* 0x000fce0000000f00 */
[----:B------:R-:W-:Y:S05]  /*3820*/  WARPSYNC.COLLECTIVE R15, `(.L_x_3518) ;  /* 0x000000000f087348 */ /* 0x000fea0003c00000 */
[----:B------:R0:W1:Y:S02]  /*3830*/  SHFL.BFLY P6, R14, R13, R12, R11 ;  /* 0x0c00000c0d0e7389 */ /* 0x00006400000c000b */
[----:B01----:R-:W-:Y:S05]  /*3840*/  ENDCOLLECTIVE ;  /* 0x000000000000791b */ /* 0x003fea0003800000 */
.L_x_3518:
[----:B------:R-:W-:Y:S02]  /*3850*/  MOV R12, 0x2 ;  /* 0x00000002000c7802 */ /* 0x000fe40000000f00 */
[----:B------:R-:W-:-:S05]  /*3860*/  FMNMX.FTZ R3, R2, R14, !PT ;  /* 0x0000000e02037209 */ /* 0x000fca0007810000 */
[----:B------:R-:W-:-:S07]  /*3870*/  IMAD.MOV.U32 R13, RZ, RZ, R3 ;  /* 0x000000ffff0d7224 */ /* 0x000fce00078e0003 */
[----:B------:R-:W-:Y:S05]  /*3880*/  WARPSYNC.COLLECTIVE R15, `(.L_x_3519) ;  /* 0x000000000f087348 */ /* 0x000fea0003c00000 */
[----:B------:R0:W1:Y:S02]  /*3890*/  SHFL.BFLY P6, R14, R13, R12, R11 ;  /* 0x0c00000c0d0e7389 */ /* 0x00006400000c000b */
[----:B01----:R-:W-:Y:S05]  /*38a0*/  ENDCOLLECTIVE ;  /* 0x000000000000791b */ /* 0x003fea0003800000 */
.L_x_3519:
[----:B------:R-:W-:Y:S01]  /*38b0*/  IMAD.MOV.U32 R12, RZ, RZ, 0x1 ;  /* 0x00000001ff0c7424 */ /* 0x000fe200078e00ff */
[----:B------:R-:W-:-:S04]  /*38c0*/  FMNMX.FTZ R4, R3, R14, !PT ;  /* 0x0000000e03047209 */ /* 0x000fc80007810000 */
[----:B------:R-:W-:-:S07]  /*38d0*/  MOV R13, R4 ;  /* 0x00000004000d7202 */ /* 0x000fce0000000f00 */
[----:B------:R-:W-:Y:S05]  /*38e0*/  WARPSYNC.COLLECTIVE R15, `(.L_x_3520) ;  /* 0x000000000f087348 */ /* 0x000fea0003c00000 */
[----:B------:R0:W1:Y:S02]  /*38f0*/  SHFL.BFLY P6, R14, R13, R12, R11 ;  /* 0x0c00000c0d0e7389 */ /* 0x00006400000c000b */
[----:B01----:R-:W-:Y:S05]  /*3900*/  ENDCOLLECTIVE ;  /* 0x000000000000791b */ /* 0x003fea0003800000 */
.L_x_3520:
[----:B------:R-:W-:Y:S05]  /*3910*/  BRA `(.L_x_3521) ;  /* 0xffffffd000a87947 */ /* 0x000fea000383ffff */
.L_x_3506:
[----:B---3--:R-:W-:Y:S01]  /*3920*/  HFMA2 R13, -RZ, RZ, 0, 0 ;  /* 0x00000000ff0d7431 */ /* 0x008fe200000001ff */
[----:B------:R-:W-:Y:S01]  /*3930*/  MOV R12, 0x2 ;  /* 0x00000002000c7802 */ /* 0x000fe20000000f00 */
[----:B--2---:R-:W-:Y:S01]  /*3940*/  IMAD.MOV.U32 R11, RZ, RZ, 0x1f ;  /* 0x0000001fff0b7424 */ /* 0x004fe200078e00ff */
[----:B------:R-:W-:-:S07]  /*3950*/  MOV R15, 0xffffffff ;  /* 0xffffffff000f7802 */ /* 0x000fce0000000f00 */
[----:B01----:R-:W-:Y:S05]  /*3960*/  WARPSYNC.COLLECTIVE R15, `(.L_x_3522) ;  /* 0x000000000f087348 */ /* 0x003fea0003c00000 */
[----:B------:R2:W3:Y:S02]  /*3970*/  SHFL.BFLY P6, R14, R13, R12, R11 ;  /* 0x0c00000c0d0e7389 */ /* 0x0004e400000c000b */
[----:B0123--:R-:W-:Y:S05]  /*3980*/  ENDCOLLECTIVE ;  /* 0x000000000000791b */ /* 0x00ffea0003800000 */
.L_x_3522:
[----:B------:R-:W-:Y:S01]  /*3990*/  HFMA2 R12, -RZ, RZ, 0, 5.9604644775390625e-08 ;  /* 0x00000001ff0c7431 */ /* 0x000fe200000001ff */
[----:B------:R-:W-:-:S05]  /*39a0*/  MOV R30, R14 ;  /* 0x0000000e001e7202 */ /* 0x000fca0000000f00 */
[----:B------:R-:W-:-:S04]  /*39b0*/  FADD.FTZ R30, RZ, R30 ;  /* 0x0000001eff1e7221 */ /* 0x000fc80000010000 */
[----:B------:R-:W-:-:S07]  /*39c0*/  IMAD.MOV.U32 R13, RZ, RZ, R30 ;  /* 0x000000ffff0d7224 */ /* 0x000fce00078e001e */
[----:B------:R-:W-:Y:S05]  /*39d0*/  WARPSYNC.COLLECTIVE R15, `(.L_x_3523) ;  /* 0x000000000f087348 */ /* 0x000fea0003c00000 */
[----:B------:R0:W1:Y:S02]  /*39e0*/  SHFL.BFLY P6, R14, R13, R12, R11 ;  /* 0x0c00000c0d0e7389 */ /* 0x00006400000c000b */
[----:B01----:R-:W-:Y:S05]  /*39f0*/  ENDCOLLECTIVE ;  /* 0x000000000000791b */ /* 0x003fea0003800000 */
.L_x_3523:
[----:B------:R-:W-:Y:S02]  /*3a00*/  HFMA2 R12, -RZ, RZ, 0, 1.1920928955078125e-07 ;  /* 0x00000002ff0c7431 */ /* 0x000fe400000001ff */
[----:B------:R-:W-:Y:S01]  /*3a10*/  IMAD.MOV.U32 R13, RZ, RZ, RZ ;  /* 0x000000ffff0d7224 */ /* 0x000fe200078e00ff */
[----:B------:R-:W-:-:S07]  /*3a20*/  MOV R0, R14 ;  /* 0x0000000e00007202 */ /* 0x000fce0000000f00 */
[----:B------:R-:W-:Y:S05]  /*3a30*/  WARPSYNC.COLLECTIVE R15, `(.L_x_3524) ;  /* 0x000000000f087348 */ /* 0x000fea0003c00000 */
[----:B------:R0:W1:Y:S02]  /*3a40*/  SHFL.BFLY P6, R14, R13, R12, R11 ;  /* 0x0c00000c0d0e7389 */ /* 0x00006400000c000b */
[----:B01----:R-:W-:Y:S05]  /*3a50*/  ENDCOLLECTIVE ;  /* 0x000000000000791b */ /* 0x003fea0003800000 */
.L_x_3524:
        /* <DEDUP_REMOVED lines=8> */
.L_x_3525:
[----:B------:R-:W-:Y:S02]  /*3ae0*/  HFMA2 R12, -RZ, RZ, 0, 1.1920928955078125e-07 ;  /* 0x00000002ff0c7431 */ /* 0x000fe400000001ff */
[----:B------:R-:W-:Y:S01]  /*3af0*/  IMAD.MOV.U32 R13, RZ, RZ, RZ ;  /* 0x000000ffff0d7224 */ /* 0x000fe200078e00ff */
[----:B------:R-:W-:-:S07]  /*3b00*/  MOV R3, R14 ;  /* 0x0000000e00037202 */ /* 0x000fce0000000f00 */
[----:B------:R-:W-:Y:S05]  /*3b10*/  WARPSYNC.COLLECTIVE R15, `(.L_x_3526) ;  /* 0x000000000f087348 */ /* 0x000fea0003c00000 */
[----:B------:R0:W1:Y:S02]  /*3b20*/  SHFL.BFLY P6, R14, R13, R12, R11 ;  /* 0x0c00000c0d0e7389 */ /* 0x00006400000c000b */
[----:B01----:R-:W-:Y:S05]  /*3b30*/  ENDCOLLECTIVE ;  /* 0x000000000000791b */ /* 0x003fea0003800000 */
.L_x_3526:
        /* <DEDUP_REMOVED lines=8> */
.L_x_3527:
[----:B------:R-:W-:Y:S02]  /*3bc0*/  HFMA2 R12, -RZ, RZ, 0, 1.1920928955078125e-07 ;  /* 0x00000002ff0c7431 */ /* 0x000fe400000001ff */
[----:B------:R-:W-:Y:S01]  /*3bd0*/  IMAD.MOV.U32 R13, RZ, RZ, RZ ;  /* 0x000000ffff0d7224 */ /* 0x000fe200078e00ff */
[----:B------:R-:W-:-:S07]  /*3be0*/  MOV R5, R14 ;  /* 0x0000000e00057202 */ /* 0x000fce0000000f00 */
[----:B------:R-:W-:Y:S05]  /*3bf0*/  WARPSYNC.COLLECTIVE R15, `(.L_x_3528) ;  /* 0x000000000f087348 */ /* 0x000fea0003c00000 */
[----:B------:R0:W1:Y:S02]  /*3c00*/  SHFL.BFLY P6, R14, R13, R12, R11 ;  /* 0x0c00000c0d0e7389 */ /* 0x00006400000c000b */
[----:B01----:R-:W-:Y:S05]  /*3c10*/  ENDCOLLECTIVE ;  /* 0x000000000000791b */ /* 0x003fea0003800000 */
.L_x_3528:
        /* <DEDUP_REMOVED lines=8> */
.L_x_3529:
[----:B------:R-:W-:Y:S02]  /*3ca0*/  HFMA2 R12, -RZ, RZ, 0, 1.1920928955078125e-07 ;  /* 0x00000002ff0c7431 */ /* 0x000fe400000001ff */
[----:B------:R-:W-:Y:S01]  /*3cb0*/  IMAD.MOV.U32 R13, RZ, RZ, RZ ;  /* 0x000000ffff0d7224 */ /* 0x000fe200078e00ff */
[----:B------:R-:W-:-:S07]  /*3cc0*/  MOV R7, R14 ;  /* 0x0000000e00077202 */ /* 0x000fce0000000f00 */
[----:B------:R-:W-:Y:S05]  /*3cd0*/  WARPSYNC.COLLECTIVE R15, `(.L_x_3530) ;  /* 0x000000000f087348 */ /* 0x000fea0003c00000 */
[----:B------:R0:W1:Y:S02]  /*3ce0*/  SHFL.BFLY P6, R14, R13, R12, R11 ;  /* 0x0c00000c0d0e7389 */ /* 0x00006400000c000b */
[----:B01----:R-:W-:Y:S05]  /*3cf0*/  ENDCOLLECTIVE ;  /* 0x000000000000791b */ /* 0x003fea0003800000 */
.L_x_3530:
        /* <DEDUP_REMOVED lines=8> */
.L_x_3531:
[----:B------:R-:W-:Y:S02]  /*3d80*/  HFMA2 R12, -RZ, RZ, 0, 1.1920928955078125e-07 ;  /* 0x00000002ff0c7431 */ /* 0x000fe400000001ff */
[----:B------:R-:W-:Y:S01]  /*3d90*/  IMAD.MOV.U32 R13, RZ, RZ, RZ ;  /* 0x000000ffff0d7224 */ /* 0x000fe200078e00ff */
[----:B------:R-:W-:-:S07]  /*3da0*/  MOV R9, R14 ;  /* 0x0000000e00097202 */ /* 0x000fce0000000f00 */
[----:B------:R-:W-:Y:S05]  /*3db0*/  WARPSYNC.COLLECTIVE R15, `(.L_x_3532) ;  /* 0x000000000f087348 */ /* 0x000fea0003c00000 */
[----:B------:R0:W1:Y:S02]  /*3dc0*/  SHFL.BFLY P6, R14, R13, R12, R11 ;  /* 0x0c00000c0d0e7389 */ /* 0x00006400000c000b */
[----:B01----:R-:W-:Y:S05]  /*3dd0*/  ENDCOLLECTIVE ;  /* 0x000000000000791b */ /* 0x003fea0003800000 */
.L_x_3532:
        /* <DEDUP_REMOVED lines=8> */
.L_x_3533:
[----:B------:R-:W-:Y:S02]  /*3e60*/  HFMA2 R12, -RZ, RZ, 0, 1.1920928955078125e-07 ;  /* 0x00000002ff0c7431 */ /* 0x000fe400000001ff */
[----:B------:R-:W-:Y:S01]  /*3e70*/  IMAD.MOV.U32 R13, RZ, RZ, RZ ;  /* 0x000000ffff0d7224 */ /* 0x000fe200078e00ff */
[----:B------:R-:W-:-:S07]  /*3e80*/  MOV R21, R14 ;  /* 0x0000000e00157202 */ /* 0x000fce0000000f00 */
[----:B------:R-:W-:Y:S05]  /*3e90*/  WARPSYNC.COLLECTIVE R15, `(.L_x_3534) ;  /* 0x000000000f087348 */ /* 0x000fea0003c00000 */
[----:B------:R0:W1:Y:S02]  /*3ea0*/  SHFL.BFLY P6, R14, R13, R12, R11 ;  /* 0x0c00000c0d0e7389 */ /* 0x00006400000c000b */
[----:B01----:R-:W-:Y:S05]  /*3eb0*/  ENDCOLLECTIVE ;  /* 0x000000000000791b */ /* 0x003fea0003800000 */
.L_x_3534:
        /* <DEDUP_REMOVED lines=8> */
.L_x_3535:
[----:B------:R-:W-:Y:S02]  /*3f40*/  HFMA2 R12, -RZ, RZ, 0, 1.1920928955078125e-07 ;  /* 0x00000002ff0c7431 */ /* 0x000fe400000001ff */
[----:B------:R-:W-:Y:S01]  /*3f50*/  IMAD.MOV.U32 R13, RZ, RZ, RZ ;  /* 0x000000ffff0d7224 */ /* 0x000fe200078e00ff */
[----:B------:R-:W-:-:S07]  /*3f60*/  MOV R23, R14 ;  /* 0x0000000e00177202 */ /* 0x000fce0000000f00 */
[----:B------:R-:W-:Y:S05]  /*3f70*/  WARPSYNC.COLLECTIVE R15, `(.L_x_3536) ;  /* 0x000000000f087348 */ /* 0x000fea0003c00000 */
[----:B------:R0:W1:Y:S02]  /*3f80*/  SHFL.BFLY P6, R14, R13, R12, R11 ;  /* 0x0c00000c0d0e7389 */ /* 0x00006400000c000b */
[----:B01----:R-:W-:Y:S05]  /*3f90*/  ENDCOLLECTIVE ;  /* 0x000000000000791b */ /* 0x003fea0003800000 */
.L_x_3536:
        /* <DEDUP_REMOVED lines=8> */
.L_x_3537:
[----:B------:R-:W-:Y:S02]  /*4020*/  HFMA2 R12, -RZ, RZ, 0, 1.1920928955078125e-07 ;  /* 0x00000002ff0c7431 */ /* 0x000fe400000001ff */
[----:B------:R-:W-:Y:S01]  /*4030*/  IMAD.MOV.U32 R13, RZ, RZ, RZ ;  /* 0x000000ffff0d7224 */ /* 0x000fe200078e00ff */
[----:B------:R-:W-:-:S07]  /*4040*/  MOV R25, R14 ;  /* 0x0000000e00197202 */ /* 0x000fce0000000f00 */
[----:B------:R-:W-:Y:S05]  /*4050*/  WARPSYNC.COLLECTIVE R15, `(.L_x_3538) ;  /* 0x000000000f087348 */ /* 0x000fea0003c00000 */
[----:B------:R0:W1:Y:S02]  /*4060*/  SHFL.BFLY P6, R14, R13, R12, R11 ;  /* 0x0c00000c0d0e7389 */ /* 0x00006400000c000b */
[----:B01----:R-:W-:Y:S05]  /*4070*/  ENDCOLLECTIVE ;  /* 0x000000000000791b */ /* 0x003fea0003800000 */
.L_x_3538:
[----:B------:R-:W-:Y:S01]  /*4080*/  FADD.FTZ R22, R22, R25 ;  /* 0x0000001916167221 */ /* 0x000fe20000010000 */
[----:B------:R-:W-:Y:S02]  /*4090*/  IMAD.MOV.U32 R12, RZ, RZ, 0x1 ;  /* 0x00000001ff0c7424 */ /* 0x000fe400078e00ff */
[----:B------:R-:W-:-:S05]  /*40a0*/  FADD.FTZ R24, RZ, R14 ;  /* 0x0000000eff187221 */ /* 0x000fca0000010000 */
[----:B------:R-:W-:-:S07]  /*40b0*/  MOV R13, R24 ;  /* 0x00000018000d7202 */ /* 0x000fce0000000f00 */
[----:B------:R-:W-:Y:S05]  /*40c0*/  WARPSYNC.COLLECTIVE R15, `(.L_x_3539) ;  /* 0x000000000f087348 */ /* 0x000fea0003c00000 */
[----:B------:R0:W1:Y:S02]  /*40d0*/  SHFL.BFLY P6, R14, R13, R12, R11 ;  /* 0x0c00000c0d0e7389 */ /* 0x00006400000c000b */
[----:B01----:R-:W-:Y:S05]  /*40e0*/  ENDCOLLECTIVE ;  /* 0x000000000000791b */ /* 0x003fea0003800000 */
.L_x_3539:
[----:B------:R-:W-:Y:S02]  /*40f0*/  HFMA2 R13, -RZ, RZ, 0, 0 ;  /* 0x00000000ff0d7431 */ /* 0x000fe400000001ff */
[----:B------:R-:W-:Y:S01]  /*4100*/  IMAD.MOV.U32 R12, RZ, RZ, 0x2 ;  /* 0x00000002ff0c7424 */ /* 0x000fe200078e00ff */
[----:B------:R-:W-:-:S07]  /*4110*/  MOV R27, R14 ;  /* 0x0000000e001b7202 */ /* 0x000fce0000000f00 */
[----:B------:R-:W-:Y:S05]  /*4120*/  WARPSYNC.COLLECTIVE R15, `(.L_x_3540) ;  /* 0x000000000f087348 */ /* 0x000fea0003c00000 */
[----:B------:R0:W1:Y:S02]  /*4130*/  SHFL.BFLY P6, R14, R13, R12, R11 ;  /* 0x0c00000c0d0e7389 */ /* 0x00006400000c000b */
[----:B01----:R-:W-:Y:S05]  /*4140*/  ENDCOLLECTIVE ;  /* 0x000000000000791b */ /* 0x003fea0003800000 */
.L_x_3540:
[----:B------:R-:W-:Y:S01]  /*4150*/  FADD.FTZ R24, R24, R27 ;  /* 0x0000001b18187221 */ /* 0x000fe20000010000 */
[----:B------:R-:W-:Y:S02]  /*4160*/  HFMA2 R12, -RZ, RZ, 0, 5.9604644775390625e-08 ;  /* 0x00000001ff0c7431 */ /* 0x000fe400000001ff */
[----:B------:R-:W-:-:S05]  /*4170*/  FADD.FTZ R31, RZ, R14 ;  /* 0x0000000eff1f7221 */ /* 0x000fca0000010000 */
[----:B------:R-:W-:-:S07]  /*4180*/  MOV R13, R31 ;  /* 0x0000001f000d7202 */ /* 0x000fce0000000f00 */
[----:B------:R-:W-:Y:S05]  /*4190*/  WARPSYNC.COLLECTIVE R15, `(.L_x_3541) ;  /* 0x000000000f087348 */ /* 0x000fea0003c00000 */
[----:B------:R0:W1:Y:S02]  /*41a0*/  SHFL.BFLY P6, R14, R13, R12, R11 ;  /* 0x0c00000c0d0e7389 */ /* 0x00006400000c000b */
[----:B01----:R-:W-:Y:S05]  /*41b0*/  ENDCOLLECTIVE ;  /* 0x000000000000791b */ /* 0x003fea0003800000 */
.L_x_3541:
[----:B------:R-:W-:Y:S05]  /*41c0*/  BRA `(.L_x_3542) ;  /* 0xffffffec00147947 */ /* 0x000fea000383ffff */
.L_x_3543:
        /* <DEDUP_REMOVED lines=11> */
.L_x_27314:


//--------------------- .text._ZN4vllm25paged_attention_v2_kernelIthLi64ELi32ELi128ELNS_18Fp8KVCacheDataTypeE2ELb1ELi512EEEvPfS2_PT_PKS3_PKT0_S9_ifPKiSB_iPKfiiiSD_SD_iiiii --------------------------
	.section	.text._ZN4vllm25paged_attention_v2_kernelIthLi64ELi32ELi128ELNS_18Fp8KVCacheDataTypeE2ELb1ELi512EEEvPfS2_PT_PKS3_PKT0_S9_ifPKiSB_iPKfiiiSD_SD_iiiii,"ax",@progbits
	.align	128
        .global         _ZN4vllm25paged_attention_v2_kernelIthLi64ELi32ELi128ELNS_18Fp8KVCacheDataTypeE2ELb1ELi512EEEvPfS2_PT_PKS3_PKT0_S9_ifPKiSB_iPKfiiiSD_SD_iiiii
        .type           _ZN4vllm25paged_attention_v2_kernelIthLi64ELi32ELi128ELNS_18Fp8KVCacheDataTypeE2ELb1ELi512EEEvPfS2_PT_PKS3_PKT0_S9_ifPKiSB_iPKfiiiSD_SD_iiiii,@function
        .size           _ZN4vllm25paged_attention_v2_kernelIthLi64ELi32ELi128ELNS_18Fp8KVCacheDataTypeE2ELb1ELi512EEEvPfS2_PT_PKS3_PKT0_S9_ifPKiSB_iPKfiiiSD_SD_iiiii,(.L_x_27315 - _ZN4vllm25paged_attention_v2_kernelIthLi64ELi32ELi128ELNS_18Fp8KVCacheDataTypeE2ELb1ELi512EEEvPfS2_PT_PKS3_PKT0_S9_ifPKiSB_iPKfiiiSD_SD_iiiii)
        .other          _ZN4vllm25paged_attention_v2_kernelIthLi64ELi32ELi128ELNS_18Fp8KVCacheDataTypeE2ELb1ELi512EEEvPfS2_PT_PKS3_PKT0_S9_ifPKiSB_iPKfiiiSD_SD_iiiii,@"STO_CUDA_ENTRY STV_DEFAULT"
_ZN4vllm25paged_attention_v2_kernelIthLi64ELi32ELi128ELNS_18Fp8KVCacheDataTypeE2ELb1ELi512EEEvPfS2_PT_PKS3_PKT0_S9_ifPKiSB_iPKfiiiSD_SD_iiiii:
.text._ZN4vllm25paged_attention_v2_kernelIthLi64ELi32ELi128ELNS_18Fp8KVCacheDataTypeE2ELb1ELi512EEEvPfS2_PT_PKS3_PKT0_S9_ifPKiSB_iPKfiiiSD_SD_iiiii:
        /* <DEDUP_REMOVED lines=109> */
.L_x_3544:
        /* <DEDUP_REMOVED lines=26> */
.L_x_3548:
        /* <DEDUP_REMOVED lines=38> */
.L_x_3546:
[----:B------:R-:W-:Y:S05]  /*0ad0*/  BSYNC.RECONVERGENT B6 ;  /* 0x0000000000067941 */ /* 0x000fea0003800200 */
.L_x_3545:
        /* <DEDUP_REMOVED lines=14> */
.L_x_3591:
        /* <DEDUP_REMOVED lines=41> */
.L_x_3554:
        /* <DEDUP_REMOVED lines=11> */
.L_x_3553:
[----:B------:R-:W-:Y:S05]  /*0f00*/  BSYNC.RECONVERGENT B1 ;  /* 0x0000000000017941 */ /* 0x000fea0003800200 */
.L_x_3552:
        /* <DEDUP_REMOVED lines=12> */
.L_x_3557:
        /* <DEDUP_REMOVED lines=100> */
.L_x_3556:
[----:B------:R-:W-:Y:S05]  /*1610*/  BSYNC.RECONVERGENT B1 ;  /* 0x0000000000017941 */ /* 0x000fea0003800200 */
.L_x_3555:
        /* <DEDUP_REMOVED lines=55> */
.L_x_3559:
[----:B------:R-:W-:Y:S05]  /*1990*/  BSYNC.RECONVERGENT B1 ;  /* 0x0000000000017941 */ /* 0x000fea0003800200 */
.L_x_3558:
        /* <DEDUP_REMOVED lines=26> */
.L_x_3551:
[----:B------:R-:W-:Y:S05]  /*1b40*/  BSYNC.RECONVERGENT B0 ;  /* 0x0000000000007941 */ /* 0x000fea0003800200 */
.L_x_3550:
        /* <DEDUP_REMOVED lines=41> */
.L_x_3564:
[----:B------:R-:W1:Y:S01]  /*1de0*/  LDS R22, [R13] ;  /* 0x000000000d167984 */ /* 0x000e620000000800 */
[----:B------:R-:W-:-:S05]  /*1df0*/  VIADD R14, R14, 0x1 ;  /* 0x000000010e0e7836 */ /* 0x000fca0000000000 */
[----:B------:R-:W-:Y:S01]  /*1e00*/  ISETP.NE.AND P0, PT, R14, RZ, PT ;  /* 0x000000ff0e00720c */ /* 0x000fe20003f05270 */
[----:B-1----:R-:W-:-:S05]  /*1e10*/  FMUL.FTZ R22, R22, R7 ;  /* 0x0000000716167220 */ /* 0x002fca0000410000 */
[----:B------:R1:W-:Y:S02]  /*1e20*/  STS [R13], R22 ;  /* 0x000000160d007388 */ /* 0x0003e40000000800 */
[----:B-1----:R-:W-:-:S05]  /*1e30*/  IADD3 R13, PT, PT, R13, 0x200, RZ ;  /* 0x000002000d0d7810 */ /* 0x002fca0007ffe0ff */
[----:B------:R-:W-:Y:S05]  /*1e40*/  @P0 BRA `(.L_x_3564) ;  /* 0xfffffffc00e40947 */ /* 0x000fea000383ffff */
.L_x_3563:
[----:B------:R-:W-:Y:S05]  /*1e50*/  BSYNC.RECONVERGENT B1 ;  /* 0x0000000000017941 */ /* 0x000fea0003800200 */
.L_x_3562:
        /* <DEDUP_REMOVED lines=12> */
.L_x_3567:
        /* <DEDUP_REMOVED lines=52> */
.L_x_3566:
[----:B------:R-:W-:Y:S05]  /*2260*/  BSYNC.RECONVERGENT B1 ;  /* 0x0000000000017941 */ /* 0x000fea0003800200 */
.L_x_3565:
        /* <DEDUP_REMOVED lines=31> */
.L_x_3569:
[----:B------:R-:W-:Y:S05]  /*2460*/  BSYNC.RECONVERGENT B1 ;  /* 0x0000000000017941 */ /* 0x000fea0003800200 */
.L_x_3568:
        /* <DEDUP_REMOVED lines=14> */
.L_x_3561:
[----:B------:R-:W-:Y:S05]  /*2550*/  BSYNC.RECONVERGENT B0 ;  /* 0x0000000000007941 */ /* 0x000fea0003800200 */
.L_x_3560:
        /* <DEDUP_REMOVED lines=18> */
.L_x_3571:
[----:B------:R-:W-:Y:S05]  /*2680*/  BSYNC.RECONVERGENT B0 ;  /* 0x0000000000007941 */ /* 0x000fea0003800200 */
.L_x_3570:
        /* <DEDUP_REMOVED lines=27> */
.L_x_3575:
        /* <DEDUP_REMOVED lines=34> */
.L_x_3574:
        /* <DEDUP_REMOVED lines=16> */
.L_x_3573:
[----:B------:R-:W-:Y:S05]  /*2b60*/  BSYNC.RECONVERGENT B6 ;  /* 0x0000000000067941 */ /* 0x000fea0003800200 */
.L_x_3572:
[----:B------:R-:W4:Y:S01]  /*2b70*/  S2R R27, SR_TID.X ;  /* 0x00000000001b7919 */ /* 0x000f220000002100 */
[----:B------:R-:W-:Y:S01]  /*2b80*/  UMOV UR4, 0xffffffff ;  /* 0xffffffff00047882 */ /* 0x000fe20000000000 */
[----:B----4-:R-:W-:Y:S02]  /*2b90*/  SHF.R.U32.HI R26, RZ, 0x5, R27 ;  /* 0x00000005ff1a7819 */ /* 0x010fe4000001161b */
[----:B------:R-:W-:Y:S01]  /*2ba0*/  LOP3.LUT R24, R27, 0x1f, RZ, 0xc0, !PT ;  /* 0x0000001f1b187812 */ /* 0x000fe200078ec0ff */
        /* <DEDUP_REMOVED lines=32> */
.L_x_3608:
        /* <DEDUP_REMOVED lines=23> */
.L_x_3578:
[----:B------:R-:W-:Y:S05]  /*2f20*/  BSYNC.RECONVERGENT B0 ;  /* 0x0000000000007941 */ /* 0x000fea0003800200 */
.L_x_3577:
        /* <DEDUP_REMOVED lines=29> */
.L_x_3580:
[----:B------:R-:W-:Y:S05]  /*3100*/  BSYNC.RECONVERGENT B0 ;  /* 0x0000000000007941 */ /* 0x000fea0003800200 */
.L_x_3579:
        /* <DEDUP_REMOVED lines=12> */
.L_x_3582:
[----:B------:R-:W-:Y:S05]  /*31d0*/  BSYNC.RECONVERGENT B0 ;  /* 0x0000000000007941 */ /* 0x000fea0003800200 */
.L_x_3581:
        /* <DEDUP_REMOVED lines=19> */
.L_x_3584:
[----:B------:R-:W-:Y:S05]  /*3310*/  BSYNC.RECONVERGENT B0 ;  /* 0x0000000000007941 */ /* 0x000fea0003800200 */
.L_x_3583:
        /* <DEDUP_REMOVED lines=9> */
[----:B01----:R-:W-:Y:S02]  /*33b0*/  F2FP.F16.F32.PACK_AB R20, R22, R20 ;  /* 0x000000141614723e */ /* 0x003fe400000000ff */
[----:B------:R-:W-:Y:S02]  /*33c0*/  IADD3 R2, P0, P1, R27, R2, R18 ;  /* 0x000000021b027210 */ /* 0x000fe4000791e012 */
[----:B------:R-:W-:-:S02]  /*33d0*/  F2FP.F16.F32.PACK_AB R6, R6, R8 ;  /* 0x000000080606723e */ /* 0x000fc400000000ff */
[----:B------:R-:W-:Y:S02]  /*33e0*/  IADD3.X R5, PT, PT, RZ, RZ, RZ, P0, P1 ;  /* 0x000000ffff057210 */ /* 0x000fe400007e24ff */
[----:B------:R-:W-:Y:S02]  /*33f0*/  F2FP.F16.F32.PACK_AB R0, R3, R0 ;  /* 0x000000000300723e */ /* 0x000fe400000000ff */
[----:B------:R-:W-:Y:S02]  /*3400*/  F2FP.F16.F32.PACK_AB R10, R10, R21 ;  /* 0x000000150a0a723e */ /* 0x000fe400000000ff */
        /* <DEDUP_REMOVED lines=15> */
.L_x_3547:
        /* <DEDUP_REMOVED lines=16> */
.L_x_3585:
[----:B------:R-:W-:Y:S05]  /*3600*/  EXIT ;  /* 0x000000000000794d */ /* 0x000fea0003800000 */
.L_x_3549:
[----:B------:R-:W-:Y:S01]  /*3610*/  HFMA2 R12, -RZ, RZ, 0, 9.5367431640625e-07 ;  /* 0x00000010ff0c7431 */ /* 0x000fe200000001ff */
[----:B------:R-:W-:Y:S01]  /*3620*/  MOV R11, 0x1f ;  /* 0x0000001f000b7802 */ /* 0x000fe20000000f00 */
[----:B------:R-:W-:-:S07]  /*3630*/  IMAD.MOV.U32 R15, RZ, RZ, -0x1 ;  /* 0xffffffffff0f7424 */ /* 0x000fce00078e00ff */
[----:B------:R-:W-:Y:S05]  /*3640*/  WARPSYNC.COLLECTIVE R15, `(.L_x_3586) ;  /* 0x000000000f087348 */ /* 0x000fea0003c00000 */
[----:B------:R0:W1:Y:S02]  /*3650*/  SHFL.BFLY P6, R14, R13, R12, R11 ;  /* 0x0c00000c0d0e7389 */ /* 0x00006400000c000b */
[----:B01----:R-:W-:Y:S05]  /*3660*/  ENDCOLLECTIVE ;  /* 0x000000000000791b */ /* 0x003fea0003800000 */
.L_x_3586:
[----:B------:R-:W-:Y:S01]  /*3670*/  HFMA2 R12, -RZ, RZ, 0, 4.76837158203125e-07 ;  /* 0x00000008ff0c7431 */ /* 0x000fe200000001ff */
[----:B------:R-:W-:-:S04]  /*3680*/  FMNMX.FTZ R0, R14, -3.40282346638528859812e+38, !PT ;  /* 0xff7fffff0e007809 */ /* 0x000fc80007810000 */
[----:B------:R-:W-:-:S07]  /*3690*/  MOV R13, R0 ;  /* 0x00000000000d7202 */ /* 0x000fce0000000f00 */
[----:B------:R-:W-:Y:S05]  /*36a0*/  WARPSYNC.COLLECTIVE R15, `(.L_x_3587) ;  /* 0x000000000f087348 */ /* 0x000fea0003c00000 */
[----:B------:R0:W1:Y:S02]  /*36b0*/  SHFL.BFLY P6, R14, R13, R12, R11 ;  /* 0x0c00000c0d0e7389 */ /* 0x00006400000c000b */
[----:B01----:R-:W-:Y:S05]  /*36c0*/  ENDCOLLECTIVE ;  /* 0x000000000000791b */ /* 0x003fea0003800000 */
.L_x_3587:
[----:B------:R-:W-:Y:S02]  /*36d0*/  MOV R12, 0x4 ;  /* 0x00000004000c7802 */ /* 0x000fe40000000f00 */
[----:B------:R-:W-:-:S05]  /*36e0*/  FMNMX.FTZ R2, R0, R14, !PT ;  /* 0x0000000e00027209 */ /* 0x000fca0007810000 */
[----:B------:R-:W-:-:S07]  /*36f0*/  IMAD.MOV.U32 R13, RZ, RZ, R2 ;  /* 0x000000ffff0d7224 */ /* 0x000fce00078e0002 */
[----:B------:R-:W-:Y:S05]  /*3700*/  WARPSYNC.COLLECTIVE R15, `(.L_x_3588) ;  /* 0x000000000f087348 */ /* 0x000fea0003c00000 */
[----:B------:R0:W1:Y:S02]  /*3710*/  SHFL.BFLY P6, R14, R13, R12, R11 ;  /* 0x0c00000c0d0e7389 */ /* 0x00006400000c000b */
[----:B01----:R-:W-:Y:S05]  /*3720*/  ENDCOLLECTIVE ;  /* 0x000000000000791b */ /* 0x003fea0003800000 */
.L_x_3588:
[----:B------:R-:W-:Y:S01]  /*3730*/  IMAD.MOV.U32 R12, RZ, RZ, 0x2 ;  /* 0x00000002ff0c7424 */ /* 0x000fe200078e00ff */
[----:B------:R-:W-:-:S04]  /*3740*/  FMNMX.FTZ R3, R2, R14, !PT ;  /* 0x0000000e02037209 */ /* 0x000fc80007810000 */
[----:B------:R-:W-:-:S07]  /*3750*/  MOV R13, R3 ;  /* 0x00000003000d7202 */ /* 0x000fce0000000f00 */
[----:B------:R-:W-:Y:S05]  /*3760*/  WARPSYNC.COLLECTIVE R15, `(.L_x_3589) ;  /* 0x000000000f087348 */ /* 0x000fea0003c00000 */
[----:B------:R0:W1:Y:S02]  /*3770*/  SHFL.BFLY P6, R14, R13, R12, R11 ;  /* 0x0c00000c0d0e7389 */ /* 0x00006400000c000b */
[----:B01----:R-:W-:Y:S05]  /*3780*/  ENDCOLLECTIVE ;  /* 0x000000000000791b */ /* 0x003fea0003800000 */
.L_x_3589:
[----:B------:R-:W-:Y:S01]  /*3790*/  HFMA2 R12, -RZ, RZ, 0, 5.9604644775390625e-08 ;  /* 0x00000001ff0c7431 */ /* 0x000fe200000001ff */
[----:B------:R-:W-:-:S04]  /*37a0*/  FMNMX.FTZ R4, R3, R14, !PT ;  /* 0x0000000e03047209 */ /* 0x000fc80007810000 */
[----:B------:R-:W-:-:S07]  /*37b0*/  MOV R13, R4 ;  /* 0x00000004000d7202 */ /* 0x000fce0000000f00 */
[----:B------:R-:W-:Y:S05]  /*37c0*/  WARPSYNC.COLLECTIVE R15, `(.L_x_3590) ;  /* 0x000000000f087348 */ /* 0x000fea0003c00000 */
[----:B------:R0:W1:Y:S02]  /*37d0*/  SHFL.BFLY P6, R14, R13, R12, R11 ;  /* 0x0c00000c0d0e7389 */ /* 0x00006400000c000b */
[----:B01----:R-:W-:Y:S05]  /*37e0*/  ENDCOLLECTIVE ;  /* 0x000000000000791b */ /* 0x003fea0003800000 */
.L_x_3590:
[----:B------:R-:W-:Y:S05]  /*37f0*/  BRA `(.L_x_3591) ;  /* 0xffffffd000f07947 */ /* 0x000fea000383ffff */
.L_x_3576:
[----:B--2---:R-:W-:Y:S02]  /*3800*/  HFMA2 R11, -RZ, RZ, 0, 1.847743988037109375e-06 ;  /* 0x0000001fff0b7431 */ /* 0x004fe400000001ff */
[----:B---3--:R-:W-:Y:S01]  /*3810*/  IMAD.MOV.U32 R13, RZ, RZ, RZ ;  /* 0x000000ffff0d7224 */ /* 0x008fe200078e00ff */
[----:B------:R-:W-:Y:S01]  /*3820*/  MOV R12, 0x2 ;  /* 0x00000002000c7802 */ /* 0x000fe20000000f00 */
[----:B------:R-:W-:-:S07]  /*3830*/  IMAD.MOV.U32 R15, RZ, RZ, -0x1 ;  /* 0xffffffffff0f7424 */ /* 0x000fce00078e00ff */
[----:B01----:R-:W-:Y:S05]  /*3840*/  WARPSYNC.COLLECTIVE R15, `(.L_x_3592) ;  /* 0x000000000f087348 */ /* 0x003fea0003c00000 */
[----:B------:R2:W3:Y:S02]  /*3850*/  SHFL.BFLY P6, R14, R13, R12, R11 ;  /* 0x0c00000c0d0e7389 */ /* 0x0004e400000c000b */
[----:B0123--:R-:W-:Y:S05]  /*3860*/  ENDCOLLECTIVE ;  /* 0x000000000000791b */ /* 0x00ffea0003800000 */
.L_x_3592:
[----:B------:R-:W-:Y:S02]  /*3870*/  HFMA2 R12, -RZ, RZ, 0, 5.9604644775390625e-08 ;  /* 0x00000001ff0c7431 */ /* 0x000fe400000001ff */
[----:B------:R-:W-:-:S05]  /*3880*/  FADD.FTZ R25, RZ, R14 ;  /* 0x0000000eff197221 */ /* 0x000fca0000010000 */
[----:B------:R-:W-:-:S07]  /*3890*/  MOV R13, R25 ;  /* 0x00000019000d7202 */ /* 0x000fce0000000f00 */
[----:B------:R-:W-:Y:S05]  /*38a0*/  WARPSYNC.COLLECTIVE R15, `(.L_x_3593) ;  /* 0x000000000f087348 */ /* 0x000fea0003c00000 */
[----:B------:R0:W1:Y:S02]  /*38b0*/  SHFL.BFLY P6, R14, R13, R12, R11 ;  /* 0x0c00000c0d0e7389 */ /* 0x00006400000c000b */
[----:B01----:R-:W-:Y:S05]  /*38c0*/  ENDCOLLECTIVE ;  /* 0x000000000000791b */ /* 0x003fea0003800000 */
.L_x_3593:
[----:B------:R-:W-:Y:S01]  /*38d0*/  HFMA2 R12, -RZ, RZ, 0, 1.1920928955078125e-07 ;  /* 0x00000002ff0c7431 */ /* 0x000fe200000001ff */
[----:B------:R-:W-:Y:S01]  /*38e0*/  MOV R13, RZ ;  /* 0x000000ff000d7202 */ /* 0x000fe20000000f00 */
[----:B------:R-:W-:-:S07]  /*38f0*/  IMAD.MOV.U32 R20, RZ, RZ, R14 ;  /* 0x000000ffff147224 */ /* 0x000fce00078e000e */
[----:B------:R-:W-:Y:S05]  /*3900*/  WARPSYNC.COLLECTIVE R15, `(.L_x_3594) ;  /* 0x000000000f087348 */ /* 0x000fea0003c00000 */
[----:B------:R0:W1:Y:S02]  /*3910*/  SHFL.BFLY P6, R14, R13, R12, R11 ;  /* 0x0c00000c0d0e7389 */ /* 0x00006400000c000b */
[----:B01----:R-:W-:Y:S05]  /*3920*/  ENDCOLLECTIVE ;  /* 0x000000000000791b */ /* 0x003fea0003800000 */
.L_x_3594:
        /* <DEDUP_REMOVED lines=8> */
.L_x_3595:
[----:B------:R-:W-:Y:S01]  /*39b0*/  HFMA2 R12, -RZ, RZ, 0, 1.1920928955078125e-07 ;  /* 0x00000002ff0c7431 */ /* 0x000fe200000001ff */
[----:B------:R-:W-:Y:S01]  /*39c0*/  MOV R13, RZ ;  /* 0x000000ff000d7202 */ /* 0x000fe20000000f00 */
[----:B------:R-:W-:-:S07]  /*39d0*/  IMAD.MOV.U32 R22, RZ, RZ, R14 ;  /* 0x000000ffff167224 */ /* 0x000fce00078e000e */
[----:B------:R-:W-:Y:S05]  /*39e0*/  WARPSYNC.COLLECTIVE R15, `(.L_x_3596) ;  /* 0x000000000f087348 */ /* 0x000fea0003c00000 */
[----:B------:R0:W1:Y:S02]  /*39f0*/  SHFL.BFLY P6, R14, R13, R12, R11 ;  /* 0x0c00000c0d0e7389 */ /* 0x00006400000c000b */
[----:B01----:R-:W-:Y:S05]  /*3a00*/  ENDCOLLECTIVE ;  /* 0x000000000000791b */ /* 0x003fea0003800000 */
.L_x_3596:
        /* <DEDUP_REMOVED lines=8> */
.L_x_3597:
[----:B------:R-:W-:Y:S01]  /*3a90*/  HFMA2 R12, -RZ, RZ, 0, 1.1920928955078125e-07 ;  /* 0x00000002ff0c7431 */ /* 0x000fe200000001ff */
[----:B------:R-:W-:Y:S01]  /*3aa0*/  MOV R13, RZ ;  /* 0x000000ff000d7202 */ /* 0x000fe20000000f00 */
[----:B------:R-:W-:-:S07]  /*3ab0*/  IMAD.MOV.U32 R8, RZ, RZ, R14 ;  /* 0x000000ffff087224 */ /* 0x000fce00078e000e */
[----:B------:R-:W-:Y:S05]  /*3ac0*/  WARPSYNC.COLLECTIVE R15, `(.L_x_3598) ;  /* 0x000000000f087348 */ /* 0x000fea0003c00000 */
[----:B------:R0:W1:Y:S02]  /*3ad0*/  SHFL.BFLY P6, R14, R13, R12, R11 ;  /* 0x0c00000c0d0e7389 */ /* 0x00006400000c000b */
[----:B01----:R-:W-:Y:S05]  /*3ae0*/  ENDCOLLECTIVE ;  /* 0x000000000000791b */ /* 0x003fea0003800000 */
.L_x_3598:
        /* <DEDUP_REMOVED lines=8> */
.L_x_3599:
[----:B------:R-:W-:Y:S01]  /*3b70*/  HFMA2 R12, -RZ, RZ, 0, 1.1920928955078125e-07 ;  /* 0x00000002ff0c7431 */ /* 0x000fe200000001ff */
[----:B------:R-:W-:Y:S01]  /*3b80*/  MOV R13, RZ ;  /* 0x000000ff000d7202 */ /* 0x000fe20000000f00 */
[----:B------:R-:W-:-:S07]  /*3b90*/  IMAD.MOV.U32 R6, RZ, RZ, R14 ;  /* 0x000000ffff067224 */ /* 0x000fce00078e000e */
[----:B------:R-:W-:Y:S05]  /*3ba0*/  WARPSYNC.COLLECTIVE R15, `(.L_x_3600) ;  /* 0x000000000f087348 */ /* 0x000fea0003c00000 */
[----:B------:R0:W1:Y:S02]  /*3bb0*/  SHFL.BFLY P6, R14, R13, R12, R11 ;  /* 0x0c00000c0d0e7389 */ /* 0x00006400000c000b */
[----:B01----:R-:W-:Y:S05]  /*3bc0*/  ENDCOLLECTIVE ;  /* 0x000000000000791b */ /* 0x003fea0003800000 */
.L_x_3600:
        /* <DEDUP_REMOVED lines=8> */
.L_x_3601:
[----:B------:R-:W-:Y:S01]  /*3c50*/  HFMA2 R12, -RZ, RZ, 0, 1.1920928955078125e-07 ;  /* 0x00000002ff0c7431 */ /* 0x000fe200000001ff */
[----:B------:R-:W-:Y:S01]  /*3c60*/  MOV R13, RZ ;  /* 0x000000ff000d7202 */ /* 0x000fe20000000f00 */
[----:B------:R-:W-:-:S07]  /*3c70*/  IMAD.MOV.U32 R4, RZ, RZ, R14 ;  /* 0x000000ffff047224 */ /* 0x000fce00078e000e */
[----:B------:R-:W-:Y:S05]  /*3c80*/  WARPSYNC.COLLECTIVE R15, `(.L_x_3602) ;  /* 0x000000000f087348 */ /* 0x000fea0003c00000 */
[----:B------:R0:W1:Y:S02]  /*3c90*/  SHFL.BFLY P6, R14, R13, R12, R11 ;  /* 0x0c00000c0d0e7389 */ /* 0x00006400000c000b */
[----:B01----:R-:W-:Y:S05]  /*3ca0*/  ENDCOLLECTIVE ;  /* 0x000000000000791b */ /* 0x003fea0003800000 */
.L_x_3602:
        /* <DEDUP_REMOVED lines=8> */
.L_x_3603:
[----:B------:R-:W-:Y:S01]  /*3d30*/  HFMA2 R12, -RZ, RZ, 0, 1.1920928955078125e-07 ;  /* 0x00000002ff0c7431 */ /* 0x000fe200000001ff */
[----:B------:R-:W-:Y:S01]  /*3d40*/  MOV R13, RZ ;  /* 0x000000ff000d7202 */ /* 0x000fe20000000f00 */
[----:B------:R-:W-:-:S07]  /*3d50*/  IMAD.MOV.U32 R2, RZ, RZ, R14 ;  /* 0x000000ffff027224 */ /* 0x000fce00078e000e */
[----:B------:R-:W-:Y:S05]  /*3d60*/  WARPSYNC.COLLECTIVE R15, `(.L_x_3604) ;  /* 0x000000000f087348 */ /* 0x000fea0003c00000 */
[----:B------:R0:W1:Y:S02]  /*3d70*/  SHFL.BFLY P6, R14, R13, R12, R11 ;  /* 0x0c00000c0d0e7389 */ /* 0x00006400000c000b */
[----:B01----:R-:W-:Y:S05]  /*3d80*/  ENDCOLLECTIVE ;  /* 0x000000000000791b */ /* 0x003fea0003800000 */
.L_x_3604:
        /* <DEDUP_REMOVED lines=8> */
.L_x_3605:
[----:B------:R-:W-:Y:S01]  /*3e10*/  HFMA2 R12, -RZ, RZ, 0, 1.1920928955078125e-07 ;  /* 0x00000002ff0c7431 */ /* 0x000fe200000001ff */
[----:B------:R-:W-:Y:S01]  /*3e20*/  MOV R13, RZ ;  /* 0x000000ff000d7202 */ /* 0x000fe20000000f00 */
[----:B------:R-:W-:-:S07]  /*3e30*/  IMAD.MOV.U32 R21, RZ, RZ, R14 ;  /* 0x000000ffff157224 */ /* 0x000fce00078e000e */
[----:B------:R-:W-:Y:S05]  /*3e40*/  WARPSYNC.COLLECTIVE R15, `(.L_x_3606) ;  /* 0x000000000f087348 */ /* 0x000fea0003c00000 */
[----:B------:R0:W1:Y:S02]  /*3e50*/  SHFL.BFLY P6, R14, R13, R12, R11 ;  /* 0x0c00000c0d0e7389 */ /* 0x00006400000c000b */
[----:B01----:R-:W-:Y:S05]  /*3e60*/  ENDCOLLECTIVE ;  /* 0x000000000000791b */ /* 0x003fea0003800000 */
.L_x_3606:
        /* <DEDUP_REMOVED lines=8> */
.L_x_3607:
[----:B------:R-:W-:Y:S05]  /*3ef0*/  BRA `(.L_x_3608) ;  /* 0xffffffec00ac7947 */ /* 0x000fea000383ffff */
.L_x_3609:
        /* <DEDUP_REMOVED lines=16> */
.L_x_27315:


//--------------------- .text._ZN4vllm25paged_attention_v2_kernelIthLi32ELi32ELi128ELNS_18Fp8KVCacheDataTypeE2ELb1ELi512EEEvPfS2_PT_PKS3_PKT0_S9_ifPKiSB_iPKfiiiSD_SD_iiiii --------------------------
	.section	.text._ZN4vllm25paged_attention_v2_kernelIthLi32ELi32ELi128ELNS_18Fp8KVCacheDataTypeE2ELb1ELi512EEEvPfS2_PT_PKS3_PKT0_S9_ifPKiSB_iPKfiiiSD_SD_iiiii,"ax",@progbits
	.align	128
        .global         _ZN4vllm25paged_attention_v2_kernelIthLi32ELi32ELi128ELNS_18Fp8KVCacheDataTypeE2ELb1ELi512EEEvPfS2_PT_PKS3_PKT0_S9_ifPKiSB_iPKfiiiSD_SD_iiiii
        .type           _ZN4vllm25paged_attention_v2_kernelIthLi32ELi32ELi128ELNS_18Fp8KVCacheDataTypeE2ELb1ELi512EEEvPfS2_PT_PKS3_PKT0_S9_ifPKiSB_iPKfiiiSD_SD_iiiii,@function
        .size           _ZN4vllm25paged_attention_v2_kernelIthLi32ELi32ELi128ELNS_18Fp8KVCacheDataTypeE2ELb1ELi512EEEvPfS2_PT_PKS3_PKT0_S9_ifPKiSB_iPKfiiiSD_SD_iiiii,(.L_x_27316 - _ZN4vllm25paged_attention_v2_kernelIthLi32ELi32ELi128ELNS_18Fp8KVCacheDataTypeE2ELb1ELi512EEEvPfS2_PT_PKS3_PKT0_S9_ifPKiSB_iPKfiiiSD_SD_iiiii)
        .other          _ZN4vllm25paged_attention_v2_kernelIthLi32ELi32ELi128ELNS_18Fp8KVCacheDataTypeE2ELb1ELi512EEEvPfS2_PT_PKS3_PKT0_S9_ifPKiSB_iPKfiiiSD_SD_iiiii,@"STO_CUDA_ENTRY STV_DEFAULT"
_ZN4vllm25paged_attention_v2_kernelIthLi32ELi32ELi128ELNS_18Fp8KVCacheDataTypeE2ELb1ELi512EEEvPfS2_PT_PKS3_PKT0_S9_ifPKiSB_iPKfiiiSD_SD_iiiii:
.text._ZN4vllm25paged_attention_v2_kernelIthLi32ELi32ELi128ELNS_18Fp8KVCacheDataTypeE2ELb1ELi512EEEvPfS2_PT_PKS3_PKT0_S9_ifPKiSB_iPKfiiiSD_SD_iiiii:
        /* <DEDUP_REMOVED lines=111> */
.L_x_3610:
        /* <DEDUP_REMOVED lines=26> */
.L_x_3614:
        /* <DEDUP_REMOVED lines=37> */
.L_x_3612:
[----:B------:R-:W-:Y:S05]  /*0ae0*/  BSYNC.RECONVERGENT B6 ;  /* 0x0000000000067941 */ /* 0x000fea0003800200 */
.L_x_3611:
        /* <DEDUP_REMOVED lines=16> */
.L_x_3651:
        /* <DEDUP_REMOVED lines=40> */
.L_x_3620:
        /* <DEDUP_REMOVED lines=11> */
.L_x_3619:
[----:B------:R-:W-:Y:S05]  /*0f20*/  BSYNC.RECONVERGENT B1 ;  /* 0x0000000000017941 */ /* 0x000fea0003800200 */
.L_x_3618:
        /* <DEDUP_REMOVED lines=12> */
.L_x_3623:
        /* <DEDUP_REMOVED lines=100> */
.L_x_3622:
[----:B------:R-:W-:Y:S05]  /*1630*/  BSYNC.RECONVERGENT B1 ;  /* 0x0000000000017941 */ /* 0x000fea0003800200 */
.L_x_3621:
        /* <DEDUP_REMOVED lines=55> */
.L_x_3625:
[----:B------:R-:W-:Y:S05]  /*19b0*/  BSYNC.RECONVERGENT B1 ;  /* 0x0000000000017941 */ /* 0x000fea0003800200 */
.L_x_3624:
        /* <DEDUP_REMOVED lines=26> */
.L_x_3617:
[----:B------:R-:W-:Y:S05]  /*1b60*/  BSYNC.RECONVERGENT B0 ;  /* 0x0000000000007941 */ /* 0x000fea0003800200 */
.L_x_3616:
        /* <DEDUP_REMOVED lines=33> */
[C---:B------:R-:W-:Y:S01]  /*1d80*/  LOP3.LUT R13, R14.reuse, 0x3, RZ, 0xc0, !PT ;  /* 0x000000030e0d7812 */ /* 0x040fe200078ec0ff */
[----:B------:R-:W-:Y:S01]  /*1d90*/  IMAD.SHL.U32 R9, R14, 0x80, RZ ;  /* 0x000000800e097824 */ /* 0x000fe200078e00ff */
[----:B------:R-:W-:Y:S02]  /*1da0*/  LEA R11, R2, R11, 0x18 ;  /* 0x0000000b020b7211 */ /* 0x000fe400078ec0ff */
[----:B------:R-:W-:Y:S02]  /*1db0*/  IADD3 R13, PT, PT, -R13, RZ, RZ ;  /* 0x000000ff0d0d7210 */ /* 0x000fe40007ffe1ff */
[----:B------:R-:W-:Y:S01]  /*1dc0*/  LOP3.LUT R9, R9, 0x180, RZ, 0xc0, !PT ;  /* 0x0000018009097812 */ /* 0x000fe200078ec0ff */
[----:B------:R-:W-:-:S03]  /*1dd0*/  IMAD R11, R6, 0x4, R11 ;  /* 0x00000004060b7824 */ /* 0x000fc600078e020b */
[----:B------:R-:W-:-:S07]  /*1de0*/  IADD3 R12, PT, PT, R9, R6, RZ ;  /* 0x00000006090c7210 */ /* 0x000fce0007ffe0ff */
.L_x_3630:
[----:B------:R-:W1:Y:S01]  /*1df0*/  LDS R14, [R11] ;  /* 0x000000000b0e7984 */ /* 0x000e620000000800 */
[----:B------:R-:W-:-:S05]  /*1e00*/  VIADD R13, R13, 0x1 ;  /* 0x000000010d0d7836 */ /* 0x000fca0000000000 */
[----:B------:R-:W-:Y:S01]  /*1e10*/  ISETP.NE.AND P0, PT, R13, RZ, PT ;  /* 0x000000ff0d00720c */ /* 0x000fe20003f05270 */
[----:B-1----:R-:W-:-:S05]  /*1e20*/  FMUL.FTZ R14, R14, R5 ;  /* 0x000000050e0e7220 */ /* 0x002fca0000410000 */
[----:B------:R1:W-:Y:S02]  /*1e30*/  STS [R11], R14 ;  /* 0x0000000e0b007388 */ /* 0x0003e40000000800 */
[----:B-1----:R-:W-:-:S05]  /*1e40*/  IADD3 R11, PT, PT, R11, 0x200, RZ ;  /* 0x000002000b0b7810 */ /* 0x002fca0007ffe0ff */
[----:B------:R-:W-:Y:S05]  /*1e50*/  @P0 BRA `(.L_x_3630) ;  /* 0xfffffffc00e40947 */ /* 0x000fea000383ffff */
.L_x_3629:
[----:B------:R-:W-:Y:S05]  /*1e60*/  BSYNC.RECONVERGENT B1 ;  /* 0x0000000000017941 */ /* 0x000fea0003800200 */
.L_x_3628:
        /* <DEDUP_REMOVED lines=12> */
.L_x_3633:
        /* <DEDUP_REMOVED lines=52> */
.L_x_3632:
[----:B------:R-:W-:Y:S05]  /*2270*/  BSYNC.RECONVERGENT B1 ;  /* 0x0000000000017941 */ /* 0x000fea0003800200 */
.L_x_3631:
        /* <DEDUP_REMOVED lines=31> */
.L_x_3635:
[----:B------:R-:W-:Y:S05]  /*2470*/  BSYNC.RECONVERGENT B1 ;  /* 0x0000000000017941 */ /* 0x000fea0003800200 */
.L_x_3634:
        /* <DEDUP_REMOVED lines=14> */
.L_x_3627:
[----:B------:R-:W-:Y:S05]  /*2560*/  BSYNC.RECONVERGENT B0 ;  /* 0x0000000000007941 */ /* 0x000fea0003800200 */
.L_x_3626:
        /* <DEDUP_REMOVED lines=18> */
.L_x_3637:
[----:B------:R-:W-:Y:S05]  /*2690*/  BSYNC.RECONVERGENT B0 ;  /* 0x0000000000007941 */ /* 0x000fea0003800200 */
.L_x_3636:
        /* <DEDUP_REMOVED lines=27> */
.L_x_3641:
        /* <DEDUP_REMOVED lines=34> */
.L_x_3640:
        /* <DEDUP_REMOVED lines=16> */
.L_x_3639:
[----:B------:R-:W-:Y:S05]  /*2b70*/  BSYNC.RECONVERGENT B6 ;  /* 0x0000000000067941 */ /* 0x000fea0003800200 */
.L_x_3638:
        /* <DEDUP_REMOVED lines=18> */
.L_x_3660:
        /* <DEDUP_REMOVED lines=19> */
.L_x_3644:
[----:B------:R-:W-:Y:S05]  /*2dd0*/  BSYNC.RECONVERGENT B0 ;  /* 0x0000000000007941 */ /* 0x000fea0003800200 */
.L_x_3643:
        /* <DEDUP_REMOVED lines=44> */
[----:B------:R-:W-:-:S02]  /*30a0*/  F2FP.F16.F32.PACK_AB R0, R3, R0 ;  /* 0x000000000300723e */ /* 0x000fc400000000ff */
[----:B------:R-:W-:Y:S02]  /*30b0*/  IADD3.X R7, PT, PT, RZ, RZ, RZ, P0, P2 ;  /* 0x000000ffff077210 */ /* 0x000fe400007e44ff */
[----:B------:R-:W-:Y:S02]  /*30c0*/  F2FP.F16.F32.PACK_AB R2, R5, R2 ;  /* 0x000000020502723e */ /* 0x000fe400000000ff */
        /* <DEDUP_REMOVED lines=9> */
.L_x_3613:
        /* <DEDUP_REMOVED lines=16> */
.L_x_3645:
[----:B------:R-:W-:Y:S05]  /*3260*/  EXIT ;  /* 0x000000000000794d */ /* 0x000fea0003800000 */
.L_x_3615:
[----:B------:R-:W-:Y:S02]  /*3270*/  HFMA2 R12, -RZ, RZ, 0, 9.5367431640625e-07 ;  /* 0x00000010ff0c7431 */ /* 0x000fe400000001ff */
[----:B------:R-:W-:Y:S01]  /*3280*/  IMAD.MOV.U32 R11, RZ, RZ, 0x1f ;  /* 0x0000001fff0b7424 */ /* 0x000fe200078e00ff */
[----:B------:R-:W-:-:S07]  /*3290*/  MOV R15, 0xffffffff ;  /* 0xffffffff000f7802 */ /* 0x000fce0000000f00 */
[----:B------:R-:W-:Y:S05]  /*32a0*/  WARPSYNC.COLLECTIVE R15, `(.L_x_3646) ;  /* 0x000000000f087348 */ /* 0x000fea0003c00000 */
[----:B------:R0:W1:Y:S02]  /*32b0*/  SHFL.BFLY P6, R14, R13, R12, R11 ;  /* 0x0c00000c0d0e7389 */ /* 0x00006400000c000b */
[----:B01----:R-:W-:Y:S05]  /*32c0*/  ENDCOLLECTIVE ;  /* 0x000000000000791b */ /* 0x003fea0003800000 */
.L_x_3646:
[----:B------:R-:W-:Y:S01]  /*32d0*/  IMAD.MOV.U32 R12, RZ, RZ, 0x8 ;  /* 0x00000008ff0c7424 */ /* 0x000fe200078e00ff */
[----:B------:R-:W-:-:S04]  /*32e0*/  FMNMX.FTZ R0, R14, -3.40282346638528859812e+38, !PT ;  /* 0xff7fffff0e007809 */ /* 0x000fc80007810000 */
[----:B------:R-:W-:-:S07]  /*32f0*/  MOV R13, R0 ;  /* 0x00000000000d7202 */ /* 0x000fce0000000f00 */
[----:B------:R-:W-:Y:S05]  /*3300*/  WARPSYNC.COLLECTIVE R15, `(.L_x_3647) ;  /* 0x000000000f087348 */ /* 0x000fea0003c00000 */
[----:B------:R0:W1:Y:S02]  /*3310*/  SHFL.BFLY P6, R14, R13, R12, R11 ;  /* 0x0c00000c0d0e7389 */ /* 0x00006400000c000b */
[----:B01----:R-:W-:Y:S05]  /*3320*/  ENDCOLLECTIVE ;  /* 0x000000000000791b */ /* 0x003fea0003800000 */
.L_x_3647:
[----:B------:R-:W-:Y:S01]  /*3330*/  HFMA2 R12, -RZ, RZ, 0, 2.384185791015625e-07 ;  /* 0x00000004ff0c7431 */ /* 0x000fe200000001ff */
[----:B------:R-:W-:-:S04]  /*3340*/  FMNMX.FTZ R2, R0, R14, !PT ;  /* 0x0000000e00027209 */ /* 0x000fc80007810000 */
[----:B------:R-:W-:-:S07]  /*3350*/  MOV R13, R2 ;  /* 0x00000002000d7202 */ /* 0x000fce0000000f00 */
[----:B------:R-:W-:Y:S05]  /*3360*/  WARPSYNC.COLLECTIVE R15, `(.L_x_3648) ;  /* 0x000000000f087348 */ /* 0x000fea0003c00000 */
[----:B------:R0:W1:Y:S02]  /*3370*/  SHFL.BFLY P6, R14, R13, R12, R11 ;  /* 0x0c00000c0d0e7389 */ /* 0x00006400000c000b */
[----:B01----:R-:W-:Y:S05]  /*3380*/  ENDCOLLECTIVE ;  /* 0x000000000000791b */ /* 0x003fea0003800000 */
.L_x_3648:
[----:B------:R-:W-:Y:S02]  /*3390*/  MOV R12, 0x2 ;  /* 0x00000002000c7802 */ /* 0x000fe40000000f00 */
[----:B------:R-:W-:-:S05]  /*33a0*/  FMNMX.FTZ R3, R2, R14, !PT ;  /* 0x0000000e02037209 */ /* 0x000fca0007810000 */
[----:B------:R-:W-:-:S07]  /*33b0*/  IMAD.MOV.U32 R13, RZ, RZ, R3 ;  /* 0x000000ffff0d7224 */ /* 0x000fce00078e0003 */
[----:B------:R-:W-:Y:S05]  /*33c0*/  WARPSYNC.COLLECTIVE R15, `(.L_x_3649) ;  /* 0x000000000f087348 */ /* 0x000fea0003c00000 */
[----:B------:R0:W1:Y:S02]  /*33d0*/  SHFL.BFLY P6, R14, R13, R12, R11 ;  /* 0x0c00000c0d0e7389 */ /* 0x00006400000c000b */
[----:B01----:R-:W-:Y:S05]  /*33e0*/  ENDCOLLECTIVE ;  /* 0x000000000000791b */ /* 0x003fea0003800000 */
.L_x_3649:
[----:B------:R-:W-:Y:S01]  /*33f0*/  IMAD.MOV.U32 R12, RZ, RZ, 0x1 ;  /* 0x00000001ff0c7424 */ /* 0x000fe200078e00ff */
[----:B------:R-:W-:-:S04]  /*3400*/  FMNMX.FTZ R4, R3, R14, !PT ;  /* 0x0000000e03047209 */ /* 0x000fc80007810000 */
[----:B------:R-:W-:-:S07]  /*3410*/  MOV R13, R4 ;  /* 0x00000004000d7202 */ /* 0x000fce0000000f00 */
[----:B------:R-:W-:Y:S05]  /*3420*/  WARPSYNC.COLLECTIVE R15, `(.L_x_3650) ;  /* 0x000000000f087348 */ /* 0x000fea0003c00000 */
[----:B------:R0:W1:Y:S02]  /*3430*/  SHFL.BFLY P6, R14, R13, R12, R11 ;  /* 0x0c00000c0d0e7389 */ /* 0x00006400000c000b */
[----:B01----:R-:W-:Y:S05]  /*3440*/  ENDCOLLECTIVE ;  /* 0x000000000000791b */ /* 0x003fea0003800000 */
.L_x_3650:
[----:B------:R-:W-:Y:S05]  /*3450*/  BRA `(.L_x_3651) ;  /* 0xffffffd400e47947 */ /* 0x000fea000383ffff */
.L_x_3642:
[----:B------:R-:W-:Y:S01]  /*3460*/  HFMA2 R13, -RZ, RZ, 0, 0 ;  /* 0x00000000ff0d7431 */ /* 0x000fe200000001ff */
[----:B------:R-:W-:Y:S01]  /*3470*/  MOV R12, 0x2 ;  /* 0x00000002000c7802 */ /* 0x000fe20000000f00 */
[----:B------:R-:W-:Y:S01]  /*3480*/  IMAD.MOV.U32 R11, RZ, RZ, 0x1f ;  /* 0x0000001fff0b7424 */ /* 0x000fe200078e00ff */
[----:B------:R-:W-:-:S07]  /*3490*/  MOV R15, 0xffffffff ;  /* 0xffffffff000f7802 */ /* 0x000fce0000000f00 */
[----:B01-3--:R-:W-:Y:S05]  /*34a0*/  WARPSYNC.COLLECTIVE R15, `(.L_x_3652) ;  /* 0x000000000f087348 */ /* 0x00bfea0003c00000 */
[----:B------:R2:W4:Y:S02]  /*34b0*/  SHFL.BFLY P6, R14, R13, R12, R11 ;  /* 0x0c00000c0d0e7389 */ /* 0x00052400000c000b */
[----:B01234-:R-:W-:Y:S05]  /*34c0*/  ENDCOLLECTIVE ;  /* 0x000000000000791b */ /* 0x01ffea0003800000 */
.L_x_3652:
[----:B------:R-:W-:Y:S02]  /*34d0*/  IMAD.MOV.U32 R12, RZ, RZ, 0x1 ;  /* 0x00000001ff0c7424 */ /* 0x000fe400078e00ff */
[----:B------:R-:W-:-:S05]  /*34e0*/  FADD.FTZ R2, RZ, R14 ;  /* 0x0000000eff027221 */ /* 0x000fca0000010000 */
[----:B------:R-:W-:-:S07]  /*34f0*/  MOV R13, R2 ;  /* 0x00000002000d7202 */ /* 0x000fce0000000f00 */
[----:B------:R-:W-:Y:S05]  /*3500*/  WARPSYNC.COLLECTIVE R15, `(.L_x_3653) ;  /* 0x000000000f087348 */ /* 0x000fea0003c00000 */
[----:B------:R0:W1:Y:S02]  /*3510*/  SHFL.BFLY P6, R14, R13, R12, R11 ;  /* 0x0c00000c0d0e7389 */ /* 0x00006400000c000b */
[----:B01----:R-:W-:Y:S05]  /*3520*/  ENDCOLLECTIVE ;  /* 0x000000000000791b */ /* 0x003fea0003800000 */
.L_x_3653:
[----:B------:R-:W-:Y:S02]  /*3530*/  HFMA2 R13, -RZ, RZ, 0, 0 ;  /* 0x00000000ff0d7431 */ /* 0x000fe400000001ff */
[----:B------:R-:W-:Y:S01]  /*3540*/  IMAD.MOV.U32 R12, RZ, RZ, 0x2 ;  /* 0x00000002ff0c7424 */ /* 0x000fe200078e00ff */
[----:B------:R-:W-:-:S07]  /*3550*/  MOV R3, R14 ;  /* 0x0000000e00037202 */ /* 0x000fce0000000f00 */
[----:B------:R-:W-:Y:S05]  /*3560*/  WARPSYNC.COLLECTIVE R15, `(.L_x_3654) ;  /* 0x000000000f087348 */ /* 0x000fea0003c00000 */
[----:B------:R0:W1:Y:S02]  /*3570*/  SHFL.BFLY P6, R14, R13, R12, R11 ;  /* 0x0c00000c0d0e7389 */ /* 0x00006400000c000b */
[----:B01----:R-:W-:Y:S05]  /*3580*/  ENDCOLLECTIVE ;  /* 0x000000000000791b */ /* 0x003fea0003800000 */
.L_x_3654:
        /* <DEDUP_REMOVED lines=8> */
.L_x_3655:
[----:B------:R-:W-:Y:S02]  /*3610*/  HFMA2 R13, -RZ, RZ, 0, 0 ;  /* 0x00000000ff0d7431 */ /* 0x000fe400000001ff */
[----:B------:R-:W-:Y:S01]  /*3620*/  IMAD.MOV.U32 R12, RZ, RZ, 0x2 ;  /* 0x00000002ff0c7424 */ /* 0x000fe200078e00ff */
[----:B------:R-:W-:-:S07]  /*3630*/  MOV R5, R14 ;  /* 0x0000000e00057202 */ /* 0x000fce0000000f00 */
[----:B------:R-:W-:Y:S05]  /*3640*/  WARPSYNC.COLLECTIVE R15, `(.L_x_3656) ;  /* 0x000000000f087348 */ /* 0x000fea0003c00000 */
[----:B------:R0:W1:Y:S02]  /*3650*/  SHFL.BFLY P6, R14, R13, R12, R11 ;  /* 0x0c00000c0d0e7389 */ /* 0x00006400000c000b */
[----:B01----:R-:W-:Y:S05]  /*3660*/  ENDCOLLECTIVE ;  /* 0x000000000000791b */ /* 0x003fea0003800000 */
.L_x_3656:
        /* <DEDUP_REMOVED lines=8> */
.L_x_3657:
[----:B------:R-:W-:Y:S02]  /*36f0*/  HFMA2 R13, -RZ, RZ, 0, 0 ;  /* 0x00000000ff0d7431 */ /* 0x000fe400000001ff */
[----:B------:R-:W-:Y:S01]  /*3700*/  IMAD.MOV.U32 R12, RZ, RZ, 0x2 ;  /* 0x00000002ff0c7424 */ /* 0x000fe200078e00ff */
[----:B------:R-:W-:-:S07]  /*3710*/  MOV R7, R14 ;  /* 0x0000000e00077202 */ /* 0x000fce0000000f00 */
[----:B------:R-:W-:Y:S05]  /*3720*/  WARPSYNC.COLLECTIVE R15, `(.L_x_3658) ;  /* 0x000000000f087348 */ /* 0x000fea0003c00000 */
[----:B------:R0:W1:Y:S02]  /*3730*/  SHFL.BFLY P6, R14, R13, R12, R11 ;  /* 0x0c00000c0d0e7389 */ /* 0x00006400000c000b */
[----:B01----:R-:W-:Y:S05]  /*3740*/  ENDCOLLECTIVE ;  /* 0x000000000000791b */ /* 0x003fea0003800000 */
.L_x_3658:
[----:B------:R-:W-:Y:S01]  /*3750*/  FADD.FTZ R2, R6, R7 ;  /* 0x0000000706027221 */ /* 0x000fe20000010000 */
[----:B------:R-:W-:Y:S02]  /*3760*/  HFMA2 R12, -RZ, RZ, 0, 5.9604644775390625e-08 ;  /* 0x00000001ff0c7431 */ /* 0x000fe400000001ff */
[----:B------:R-:W-:-:S05]  /*3770*/  FADD.FTZ R8, RZ, R14 ;  /* 0x0000000eff087221 */ /* 0x000fca0000010000 */
[----:B------:R-:W-:-:S07]  /*3780*/  MOV R13, R8 ;  /* 0x00000008000d7202 */ /* 0x000fce0000000f00 */
[----:B------:R-:W-:Y:S05]  /*3790*/  WARPSYNC.COLLECTIVE R15, `(.L_x_3659) ;  /* 0x000000000f087348 */ /* 0x000fea0003c00000 */
[----:B------:R0:W1:Y:S02]  /*37a0*/  SHFL.BFLY P6, R14, R13, R12, R11 ;  /* 0x0c00000c0d0e7389 */ /* 0x00006400000c000b */
[----:B01----:R-:W-:Y:S05]  /*37b0*/  ENDCOLLECTIVE ;  /* 0x000000000000791b */ /* 0x003fea0003800000 */
.L_x_3659:
[----:B------:R-:W-:Y:S05]  /*37c0*/  BRA `(.L_x_3660) ;  /* 0xfffffff400347947 */ /* 0x000fea000383ffff */
.L_x_3661:
        /* <DEDUP_REMOVED lines=11> */
.L_x_27316:


//--------------------- .text._ZN4vllm25paged_attention_v2_kernelIthLi256ELi16ELi128ELNS_18Fp8KVCacheDataTypeE2ELb0ELi512EEEvPfS2_PT_PKS3_PKT0_S9_ifPKiSB_iPKfiiiSD_SD_iiiii --------------------------
	.section	.text._ZN4vllm25paged_attention_v2_kernelIthLi256ELi16ELi128ELNS_18Fp8KVCacheDataTypeE2ELb0ELi512EEEvPfS2_PT_PKS3_PKT0_S9_ifPKiSB_iPKfiiiSD_SD_iiiii,"ax",@progbits
	.align	128
        .global         _ZN4vllm25paged_attention_v2_kernelIthLi256ELi16ELi128ELNS_18Fp8KVCacheDataTypeE2ELb0ELi512EEEvPfS2_PT_PKS3_PKT0_S9_ifPKiSB_iPKfiiiSD_SD_iiiii
        .type           _ZN4vllm25paged_attention_v2_kernelIthLi256ELi16ELi128ELNS_18Fp8KVCacheDataTypeE2ELb0ELi512EEEvPfS2_PT_PKS3_PKT0_S9_ifPKiSB_iPKfiiiSD_SD_iiiii,@function
        .size           _ZN4vllm25paged_attention_v2_kernelIthLi256ELi16ELi128ELNS_18Fp8KVCacheDataTypeE2ELb0ELi512EEEvPfS2_PT_PKS3_PKT0_S9_ifPKiSB_iPKfiiiSD_SD_iiiii,(.L_x_27317 - _ZN4vllm25paged_attention_v2_kernelIthLi256ELi16ELi128ELNS_18Fp8KVCacheDataTypeE2ELb0ELi512EEEvPfS2_PT_PKS3_PKT0_S9_ifPKiSB_iPKfiiiSD_SD_iiiii)
        .other          _ZN4vllm25paged_attention_v2_kernelIthLi256ELi16ELi128ELNS_18Fp8KVCacheDataTypeE2ELb0ELi512EEEvPfS2_PT_PKS3_PKT0_S9_ifPKiSB_iPKfiiiSD_SD_iiiii,@"STO_CUDA_ENTRY STV_DEFAULT"
_ZN4vllm25paged_attention_v2_kernelIthLi256ELi16ELi128ELNS_18Fp8KVCacheDataTypeE2ELb0ELi512EEEvPfS2_PT_PKS3_PKT0_S9_ifPKiSB_iPKfiiiSD_SD_iiiii:
.text._ZN4vllm25paged_attention_v2_kernelIthLi256ELi16ELi128ELNS_18Fp8KVCacheDataTypeE2ELb0ELi512EEEvPfS2_PT_PKS3_PKT0_S9_ifPKiSB_iPKfiiiSD_SD_iiiii:
        /* <DEDUP_REMOVED lines=52> */
.L_x_3663:
[----:B------:R-:W-:Y:S05]  /*0340*/  BSYNC.RECONVERGENT B6 ;  /* 0x0000000000067941 */ /* 0x000fea0003800200 */
.L_x_3662:
        /* <DEDUP_REMOVED lines=15> */
.L_x_3699:
        /* <DEDUP_REMOVED lines=40> */
.L_x_3669:
        /* <DEDUP_REMOVED lines=11> */
.L_x_3668:
[----:B------:R-:W-:Y:S05]  /*0770*/  BSYNC.RECONVERGENT B1 ;  /* 0x0000000000017941 */ /* 0x000fea0003800200 */
.L_x_3667:
        /* <DEDUP_REMOVED lines=13> */
.L_x_3672:
        /* <DEDUP_REMOVED lines=100> */
.L_x_3671:
[----:B------:R-:W-:Y:S05]  /*0e90*/  BSYNC.RECONVERGENT B1 ;  /* 0x0000000000017941 */ /* 0x000fea0003800200 */
.L_x_3670:
        /* <DEDUP_REMOVED lines=55> */
.L_x_3674:
[----:B------:R-:W-:Y:S05]  /*1210*/  BSYNC.RECONVERGENT B1 ;  /* 0x0000000000017941 */ /* 0x000fea0003800200 */
.L_x_3673:
        /* <DEDUP_REMOVED lines=26> */
.L_x_3666:
[----:B------:R-:W-:Y:S05]  /*13c0*/  BSYNC.RECONVERGENT B0 ;  /* 0x0000000000007941 */ /* 0x000fea0003800200 */
.L_x_3665:
        /* <DEDUP_REMOVED lines=40> */
.L_x_3679:
[----:B------:R-:W1:Y:S01]  /*1650*/  LDS R13, [R3] ;  /* 0x00000000030d7984 */ /* 0x000e620000000800 */
[----:B------:R-:W-:-:S04]  /*1660*/  IADD3 R11, PT, PT, R11, 0x1, RZ ;  /* 0x000000010b0b7810 */ /* 0x000fc80007ffe0ff */
[----:B------:R-:W-:Y:S01]  /*1670*/  ISETP.NE.AND P0, PT, R11, RZ, PT ;  /* 0x000000ff0b00720c */ /* 0x000fe20003f05270 */
[----:B-1----:R-:W-:-:S05]  /*1680*/  FMUL.FTZ R12, R13, R2 ;  /* 0x000000020d0c7220 */ /* 0x002fca0000410000 */
[----:B------:R1:W-:Y:S02]  /*1690*/  STS [R3], R12 ;  /* 0x0000000c03007388 */ /* 0x0003e40000000800 */
[----:B-1----:R-:W-:-:S05]  /*16a0*/  VIADD R3, R3, 0x200 ;  /* 0x0000020003037836 */ /* 0x002fca0000000000 */
[----:B------:R-:W-:Y:S05]  /*16b0*/  @P0 BRA `(.L_x_3679) ;  /* 0xfffffffc00e40947 */ /* 0x000fea000383ffff */
.L_x_3678:
[----:B------:R-:W-:Y:S05]  /*16c0*/  BSYNC.RECONVERGENT B1 ;  /* 0x0000000000017941 */ /* 0x000fea0003800200 */
.L_x_3677:
        /* <DEDUP_REMOVED lines=13> */
.L_x_3682:
        /* <DEDUP_REMOVED lines=52> */
.L_x_3681:
[----:B------:R-:W-:Y:S05]  /*1ae0*/  BSYNC.RECONVERGENT B1 ;  /* 0x0000000000017941 */ /* 0x000fea0003800200 */
.L_x_3680:
        /* <DEDUP_REMOVED lines=31> */
.L_x_3684:
[----:B------:R-:W-:Y:S05]  /*1ce0*/  BSYNC.RECONVERGENT B1 ;  /* 0x0000000000017941 */ /* 0x000fea0003800200 */
.L_x_3683:
        /* <DEDUP_REMOVED lines=14> */
.L_x_3676:
[----:B------:R-:W-:Y:S05]  /*1dd0*/  BSYNC.RECONVERGENT B0 ;  /* 0x0000000000007941 */ /* 0x000fea0003800200 */
.L_x_3675:
        /* <DEDUP_REMOVED lines=28> */
.L_x_3686:
[----:B------:R-:W-:Y:S05]  /*1fa0*/  BSYNC.RECONVERGENT B0 ;  /* 0x0000000000007941 */ /* 0x000fea0003800200 */
.L_x_3685:
        /* <DEDUP_REMOVED lines=39> */
.L_x_3688:
[----:B------:R-:W-:Y:S05]  /*2220*/  BSYNC.RECONVERGENT B0 ;  /* 0x0000000000007941 */ /* 0x000fea0003800200 */
.L_x_3687:
        /* <DEDUP_REMOVED lines=36> */
.L_x_3690:
[----:B------:R-:W-:Y:S05]  /*2470*/  BSYNC.RECONVERGENT B0 ;  /* 0x0000000000007941 */ /* 0x000fea0003800200 */
.L_x_3689:
        /* <DEDUP_REMOVED lines=20> */
.L_x_3692:
[----:B------:R-:W-:Y:S05]  /*25c0*/  BSYNC.RECONVERGENT B0 ;  /* 0x0000000000007941 */ /* 0x000fea0003800200 */
.L_x_3691:
        /* <DEDUP_REMOVED lines=35> */
.L_x_3694:
[----:B------:R-:W-:Y:S05]  /*2800*/  BSYNC.RECONVERGENT B0 ;  /* 0x0000000000007941 */ /* 0x000fea0003800200 */
.L_x_3693:
[----:B------:R-:W-:Y:S06]  /*2810*/  BAR.SYNC.DEFER_BLOCKING 0x0 ;  /* 0x0000000000007b1d */ /* 0x000fec0000010000 */
[----:B------:R-:W-:Y:S05]  /*2820*/  @P5 EXIT ;  /* 0x000000000000594d */ /* 0x000fea0003800000 */
[----:B------:R-:W-:-:S04]  /*2830*/  UIMAD UR4, UR40, UR43, UR44 ;  /* 0x0000002b280472a4 */ /* 0x000fc8000f8e022c */
[----:B------:R-:W-:Y:S01]  /*2840*/  UIMAD UR4, UR4, UR42, URZ ;  /* 0x0000002a040472a4 */ /* 0x000fe2000f8e02ff */
[----:B------:R-:W-:Y:S11]  /*2850*/  @!P3 EXIT ;  /* 0x000000000000b94d */ /* 0x000ff60003800000 */
[----:B------:R-:W1:Y:S01]  /*2860*/  LDCU.64 UR8, c[0x0][0x390] ;  /* 0x00007200ff0877ac */ /* 0x000e620008000a00 */
[----:B------:R-:W-:Y:S02]  /*2870*/  SHF.R.U32.HI R4, RZ, 0x1, R4 ;  /* 0x00000001ff047819 */ /* 0x000fe40000011604 */
[----:B0-----:R-:W-:Y:S01]  /*2880*/  F2FP.F16.F32.PACK_AB R8, R3, R8 ;  /* 0x000000080308723e */ /* 0x001fe200000000ff */
[----:B------:R-:W-:Y:S01]  /*2890*/  USHF.L.U32 UR6, UR41, 0x8, URZ ;  /* 0x0000000829067899 */ /* 0x000fe200080006ff */
[----:B------:R-:W-:Y:S01]  /*28a0*/  F2FP.F16.F32.PACK_AB R19, R19, R22 ;  /* 0x000000161313723e */ /* 0x000fe200000000ff */
[----:B------:R-:W-:Y:S01]  /*28b0*/  USHF.L.U32 UR5, UR4, 0x8, URZ ;  /* 0x0000000804057899 */ /* 0x000fe200080006ff */
[----:B------:R-:W-:Y:S02]  /*28c0*/  F2FP.F16.F32.PACK_AB R11, R11, R12 ;  /* 0x0000000c0b0b723e */ /* 0x000fe400000000ff */
[----:B------:R-:W-:Y:S02]  /*28d0*/  PRMT R0, R8, 0x7632, R0 ;  /* 0x0000763208007816 */ /* 0x000fe40000000000 */
[----:B------:R-:W-:-:S02]  /*28e0*/  MOV R9, UR6 ;  /* 0x0000000600097c02 */ /* 0x000fc40008000f00 */
[----:B------:R-:W-:Y:S02]  /*28f0*/  PRMT R6, R11, 0x7632, R6 ;  /* 0x000076320b067816 */ /* 0x000fe40000000006 */
[----:B------:R-:W-:Y:S02]  /*2900*/  IADD3 R4, P0, P1, R4, UR5, R9 ;  /* 0x0000000504047c10 */ /* 0x000fe4000f91e009 */
[----:B------:R-:W-:Y:S02]  /*2910*/  F2FP.F16.F32.PACK_AB R7, R7, R10 ;  /* 0x0000000a0707723e */ /* 0x000fe400000000ff */
[----:B------:R-:W-:Y:S02]  /*2920*/  IADD3.X R9, PT, PT, RZ, RZ, RZ, P0, P1 ;  /* 0x000000ffff097210 */ /* 0x000fe400007e24ff */
[----:B-1----:R-:W-:Y:S02]  /*2930*/  LEA R2, P0, R4, UR8, 0x1 ;  /* 0x0000000804027c11 */ /* 0x002fe4000f8008ff */
[----:B------:R-:W-:-:S02]  /*2940*/  F2FP.F16.F32.PACK_AB R5, R5, R14 ;  /* 0x0000000e0505723e */ /* 0x000fc400000000ff */
[----:B------:R-:W-:Y:S02]  /*2950*/  LEA.HI.X R3, R4, UR9, R9, 0x1, P0 ;  /* 0x0000000904037c11 */ /* 0x000fe400080f0c09 */
[----:B------:R-:W-:Y:S02]  /*2960*/  PRMT R4, R19, 0x7632, R4 ;  /* 0x0000763213047816 */ /* 0x000fe40000000004 */
[----:B------:R-:W-:Y:S01]  /*2970*/  F2FP.F16.F32.PACK_AB R17, R17, R18 ;  /* 0x000000121111723e */ /* 0x000fe200000000ff */
[----:B------:R0:W-:Y:S01]  /*2980*/  STG.E.U16 desc[UR36][R2.64+0x20], R0 ;  /* 0x0000200002007986 */ /* 0x0001e2000c101524 */
[----:B------:R-:W-:Y:S02]  /*2990*/  F2FP.F16.F32.PACK_AB R15, R15, R16 ;  /* 0x000000100f0f723e */ /* 0x000fe400000000ff */
[----:B------:R-:W-:Y:S01]  /*29a0*/  F2FP.F16.F32.PACK_AB R13, R13, R20 ;  /* 0x000000140d0d723e */ /* 0x000fe200000000ff */
        /* <DEDUP_REMOVED lines=21> */
.L_x_3664:
[----:B------:R-:W-:Y:S01]  /*2b00*/  HFMA2 R11, -RZ, RZ, 0, 1.847743988037109375e-06 ;  /* 0x0000001fff0b7431 */ /* 0x000fe200000001ff */
[----:B------:R-:W-:Y:S02]  /*2b10*/  MOV R12, 0x10 ;  /* 0x00000010000c7802 */ /* 0x000fe40000000f00 */
[----:B------:R-:W-:-:S07]  /*2b20*/  MOV R15, 0xffffffff ;  /* 0xffffffff000f7802 */ /* 0x000fce0000000f00 */
[----:B------:R-:W-:Y:S05]  /*2b30*/  WARPSYNC.COLLECTIVE R15, `(.L_x_3695) ;  /* 0x000000000f087348 */ /* 0x000fea0003c00000 */
[----:B------:R0:W1:Y:S02]  /*2b40*/  SHFL.BFLY P6, R14, R13, R12, R11 ;  /* 0x0c00000c0d0e7389 */ /* 0x00006400000c000b */
[----:B01----:R-:W-:Y:S05]  /*2b50*/  ENDCOLLECTIVE ;  /* 0x000000000000791b */ /* 0x003fea0003800000 */
.L_x_3695:
[----:B------:R-:W-:Y:S01]  /*2b60*/  HFMA2 R12, -RZ, RZ, 0, 4.76837158203125e-07 ;  /* 0x00000008ff0c7431 */ /* 0x000fe200000001ff */
[----:B------:R-:W-:-:S05]  /*2b70*/  FMNMX.FTZ R0, R14, -3.40282346638528859812e+38, !PT ;  /* 0xff7fffff0e007809 */ /* 0x000fca0007810000 */
[----:B------:R-:W-:-:S07]  /*2b80*/  IMAD.MOV.U32 R13, RZ, RZ, R0 ;  /* 0x000000ffff0d7224 */ /* 0x000fce00078e0000 */
[----:B------:R-:W-:Y:S05]  /*2b90*/  WARPSYNC.COLLECTIVE R15, `(.L_x_3696) ;  /* 0x000000000f087348 */ /* 0x000fea0003c00000 */
[----:B------:R0:W1:Y:S02]  /*2ba0*/  SHFL.BFLY P6, R14, R13, R12, R11 ;  /* 0x0c00000c0d0e7389 */ /* 0x00006400000c000b */
[----:B01----:R-:W-:Y:S05]  /*2bb0*/  ENDCOLLECTIVE ;  /* 0x000000000000791b */ /* 0x003fea0003800000 */
.L_x_3696:
[----:B------:R-:W-:Y:S01]  /*2bc0*/  HFMA2 R12, -RZ, RZ, 0, 2.384185791015625e-07 ;  /* 0x00000004ff0c7431 */ /* 0x000fe200000001ff */
[----:B------:R-:W-:-:S04]  /*2bd0*/  FMNMX.FTZ R2, R0, R14, !PT ;  /* 0x0000000e00027209 */ /* 0x000fc80007810000 */
[----:B------:R-:W-:-:S07]  /*2be0*/  MOV R13, R2 ;  /* 0x00000002000d7202 */ /* 0x000fce0000000f00 */
[----:B------:R-:W-:Y:S05]  /*2bf0*/  WARPSYNC.COLLECTIVE R15, `(.L_x_3697) ;  /* 0x000000000f087348 */ /* 0x000fea0003c00000 */
[----:B------:R0:W1:Y:S02]  /*2c00*/  SHFL.BFLY P6, R14, R13, R12, R11 ;  /* 0x0c00000c0d0e7389 */ /* 0x00006400000c000b */
[----:B01----:R-:W-:Y:S05]  /*2c10*/  ENDCOLLECTIVE ;  /* 0x000000000000791b */ /* 0x003fea0003800000 */
.L_x_3697:
[----:B------:R-:W-:Y:S01]  /*2c20*/  HFMA2 R12, -RZ, RZ, 0, 1.1920928955078125e-07 ;  /* 0x00000002ff0c7431 */ /* 0x000fe200000001ff */
[----:B------:R-:W-:-:S04]  /*2c30*/  FMNMX.FTZ R3, R2, R14, !PT ;  /* 0x0000000e02037209 */ /* 0x000fc80007810000 */
[----:B------:R-:W-:-:S07]  /*2c40*/  MOV R13, R3 ;  /* 0x00000003000d7202 */ /* 0x000fce0000000f00 */
[----:B------:R-:W-:Y:S05]  /*2c50*/  WARPSYNC.COLLECTIVE R15, `(.L_x_3698) ;  /* 0x000000000f087348 */ /* 0x000fea0003c00000 */
[----:B------:R0:W1:Y:S02]  /*2c60*/  SHFL.BFLY P6, R14, R13, R12, R11 ;  /* 0x0c00000c0d0e7389 */ /* 0x00006400000c000b */
[----:B01----:R-:W-:Y:S05]  /*2c70*/  ENDCOLLECTIVE ;  /* 0x000000000000791b */ /* 0x003fea0003800000 */
.L_x_3698:
[----:B------:R-:W-:Y:S05]  /*2c80*/  BRA `(.L_x_3699) ;  /* 0xffffffd400ec7947 */ /* 0x000fea000383ffff */
.L_x_3700:
        /* <DEDUP_REMOVED lines=15> */
.L_x_27317:


//--------------------- .text._ZN4vllm25paged_attention_v2_kernelIthLi192ELi16ELi128ELNS_18Fp8KVCacheDataTypeE2ELb0ELi512EEEvPfS2_PT_PKS3_PKT0_S9_ifPKiSB_iPKfiiiSD_SD_iiiii --------------------------
	.section	.text._ZN4vllm25paged_attention_v2_kernelIthLi192ELi16ELi128ELNS_18Fp8KVCacheDataTypeE2ELb0ELi512EEEvPfS2_PT_PKS3_PKT0_S9_ifPKiSB_iPKfiiiSD_SD_iiiii,"ax",@progbits
	.align	128
        .global         _ZN4vllm25paged_attention_v2_kernelIthLi192ELi16ELi128ELNS_18Fp8KVCacheDataTypeE2ELb0ELi512EEEvPfS2_PT_PKS3_PKT0_S9_ifPKiSB_iPKfiiiSD_SD_iiiii
        .type           _ZN4vllm25paged_attention_v2_kernelIthLi192ELi16ELi128ELNS_18Fp8KVCacheDataTypeE2ELb0ELi512EEEvPfS2_PT_PKS3_PKT0_S9_ifPKiSB_iPKfiiiSD_SD_iiiii,@function
        .size           _ZN4vllm25paged_attention_v2_kernelIthLi192ELi16ELi128ELNS_18Fp8KVCacheDataTypeE2ELb0ELi512EEEvPfS2_PT_PKS3_PKT0_S9_ifPKiSB_iPKfiiiSD_SD_iiiii,(.L_x_27318 - _ZN4vllm25paged_attention_v2_kernelIthLi192ELi16ELi128ELNS_18Fp8KVCacheDataTypeE2ELb0ELi512EEEvPfS2_PT_PKS3_PKT0_S9_ifPKiSB_iPKfiiiSD_SD_iiiii)
        .other          _ZN4vllm25paged_attention_v2_kernelIthLi192ELi16ELi128ELNS_18Fp8KVCacheDataTypeE2ELb0ELi512EEEvPfS2_PT_PKS3_PKT0_S9_ifPKiSB_iPKfiiiSD_SD_iiiii,@"STO_CUDA_ENTRY STV_DEFAULT"
_ZN4vllm25paged_attention_v2_kernelIthLi192ELi16ELi128ELNS_18Fp8KVCacheDataTypeE2ELb0ELi512EEEvPfS2_PT_PKS3_PKT0_S9_ifPKiSB_iPKfiiiSD_SD_iiiii:
.text._ZN4vllm25paged_attention_v2_kernelIthLi192ELi16ELi128ELNS_18Fp8KVCacheDataTypeE2ELb0ELi512EEEvPfS2_PT_PKS3_PKT0_S9_ifPKiSB_iPKfiiiSD_SD_iiiii:
        /* <DEDUP_REMOVED lines=52> */
.L_x_3702:
[----:B------:R-:W-:Y:S05]  /*0340*/  BSYNC.RECONVERGENT B6 ;  /* 0x0000000000067941 */ /* 0x000fea0003800200 */
.L_x_3701:
        /* <DEDUP_REMOVED lines=15> */
.L_x_3738:
        /* <DEDUP_REMOVED lines=40> */
.L_x_3708:
        /* <DEDUP_REMOVED lines=11> */
.L_x_3707:
[----:B------:R-:W-:Y:S05]  /*0770*/  BSYNC.RECONVERGENT B1 ;  /* 0x0000000000017941 */ /* 0x000fea0003800200 */
.L_x_3706:
        /* <DEDUP_REMOVED lines=13> */
.L_x_3711:
        /* <DEDUP_REMOVED lines=100> */
.L_x_3710:
[----:B------:R-:W-:Y:S05]  /*0e90*/  BSYNC.RECONVERGENT B1 ;  /* 0x0000000000017941 */ /* 0x000fea0003800200 */
.L_x_3709:
        /* <DEDUP_REMOVED lines=55> */
.L_x_3713:
[----:B------:R-:W-:Y:S05]  /*1210*/  BSYNC.RECONVERGENT B1 ;  /* 0x0000000000017941 */ /* 0x000fea0003800200 */
.L_x_3712:
        /* <DEDUP_REMOVED lines=26> */
.L_x_3705:
[----:B------:R-:W-:Y:S05]  /*13c0*/  BSYNC.RECONVERGENT B0 ;  /* 0x0000000000007941 */ /* 0x000fea0003800200 */
.L_x_3704:
        /* <DEDUP_REMOVED lines=40> */
.L_x_3718:
[----:B------:R-:W1:Y:S01]  /*1650*/  LDS R13, [R3] ;  /* 0x00000000030d7984 */ /* 0x000e620000000800 */
[----:B------:R-:W-:-:S04]  /*1660*/  IADD3 R11, PT, PT, R11, 0x1, RZ ;  /* 0x000000010b0b7810 */ /* 0x000fc80007ffe0ff */
[----:B------:R-:W-:Y:S01]  /*1670*/  ISETP.NE.AND P0, PT, R11, RZ, PT ;  /* 0x000000ff0b00720c */ /* 0x000fe20003f05270 */
[----:B-1----:R-:W-:-:S05]  /*1680*/  FMUL.FTZ R12, R13, R2 ;  /* 0x000000020d0c7220 */ /* 0x002fca0000410000 */
[----:B------:R1:W-:Y:S02]  /*1690*/  STS [R3], R12 ;  /* 0x0000000c03007388 */ /* 0x0003e40000000800 */
[----:B-1----:R-:W-:-:S05]  /*16a0*/  IADD3 R3, PT, PT, R3, 0x200, RZ ;  /* 0x0000020003037810 */ /* 0x002fca0007ffe0ff */
[----:B------:R-:W-:Y:S05]  /*16b0*/  @P0 BRA `(.L_x_3718) ;  /* 0xfffffffc00e40947 */ /* 0x000fea000383ffff */
.L_x_3717:
[----:B------:R-:W-:Y:S05]  /*16c0*/  BSYNC.RECONVERGENT B1 ;  /* 0x0000000000017941 */ /* 0x000fea0003800200 */
.L_x_3716:
        /* <DEDUP_REMOVED lines=13> */
.L_x_3721:
        /* <DEDUP_REMOVED lines=52> */
.L_x_3720:
[----:B------:R-:W-:Y:S05]  /*1ae0*/  BSYNC.RECONVERGENT B1 ;  /* 0x0000000000017941 */ /* 0x000fea0003800200 */
.L_x_3719:
        /* <DEDUP_REMOVED lines=31> */
.L_x_3723:
[----:B------:R-:W-:Y:S05]  /*1ce0*/  BSYNC.RECONVERGENT B1 ;  /* 0x0000000000017941 */ /* 0x000fea0003800200 */
.L_x_3722:
        /* <DEDUP_REMOVED lines=14> */
.L_x_3715:
[----:B------:R-:W-:Y:S05]  /*1dd0*/  BSYNC.RECONVERGENT B0 ;  /* 0x0000000000007941 */ /* 0x000fea0003800200 */
.L_x_3714:
        /* <DEDUP_REMOVED lines=32> */
.L_x_3725:
[----:B------:R-:W-:Y:S05]  /*1fe0*/  BSYNC.RECONVERGENT B0 ;  /* 0x0000000000007941 */ /* 0x000fea0003800200 */
.L_x_3724:
        /* <DEDUP_REMOVED lines=30> */
.L_x_3727:
[----:B------:R-:W-:Y:S05]  /*21d0*/  BSYNC.RECONVERGENT B0 ;  /* 0x0000000000007941 */ /* 0x000fea0003800200 */
.L_x_3726:
        /* <DEDUP_REMOVED lines=27> */
.L_x_3729:
[----:B------:R-:W-:Y:S05]  /*2390*/  BSYNC.RECONVERGENT B0 ;  /* 0x0000000000007941 */ /* 0x000fea0003800200 */
.L_x_3728:
        /* <DEDUP_REMOVED lines=15> */
.L_x_3731:
[----:B------:R-:W-:Y:S05]  /*2490*/  BSYNC.RECONVERGENT B0 ;  /* 0x0000000000007941 */ /* 0x000fea0003800200 */
.L_x_3730:
        /* <DEDUP_REMOVED lines=27> */
.L_x_3733:
[----:B------:R-:W-:Y:S05]  /*2650*/  BSYNC.RECONVERGENT B0 ;  /* 0x0000000000007941 */ /* 0x000fea0003800200 */
.L_x_3732:
[----:B------:R-:W-:Y:S06]  /*2660*/  BAR.SYNC.DEFER_BLOCKING 0x0 ;  /* 0x0000000000007b1d */ /* 0x000fec0000010000 */
[----:B------:R-:W-:Y:S05]  /*2670*/  @P5 EXIT ;  /* 0x000000000000594d */ /* 0x000fea0003800000 */
[----:B------:R-:W-:-:S04]  /*2680*/  UIMAD UR4, UR40, UR43, UR44 ;  /* 0x0000002b280472a4 */ /* 0x000fc8000f8e022c */
[----:B------:R-:W-:Y:S01]  /*2690*/  UIMAD UR4, UR4, UR42, URZ ;  /* 0x0000002a040472a4 */ /* 0x000fe2000f8e02ff */
[----:B------:R-:W-:Y:S11]  /*26a0*/  @P2 EXIT ;  /* 0x000000000000294d */ /* 0x000ff60003800000 */
[----:B------:R-:W3:Y:S01]  /*26b0*/  LDCU.64 UR8, c[0x0][0x390] ;  /* 0x00007200ff0877ac */ /* 0x000ee20008000a00 */
[----:B------:R-:W-:Y:S02]  /*26c0*/  SHF.R.U32.HI R4, RZ, 0x1, R4 ;  /* 0x00000001ff047819 */ /* 0x000fe40000011604 */
[----:B-12---:R-:W-:Y:S01]  /*26d0*/  F2FP.F16.F32.PACK_AB R17, R17, R3 ;  /* 0x000000031111723e */ /* 0x006fe200000000ff */
        /* <DEDUP_REMOVED lines=10> */
[----:B---3--:R-:W-:Y:S02]  /*2780*/  LEA R2, P0, R4, UR8, 0x1 ;  /* 0x0000000804027c11 */ /* 0x008fe4000f8008ff */
[----:B------:R-:W-:-:S02]  /*2790*/  F2FP.F16.F32.PACK_AB R19, R19, R21 ;  /* 0x000000151313723e */ /* 0x000fc400000000ff */
        /* <DEDUP_REMOVED lines=19> */
.L_x_3703:
[----:B------:R-:W-:Y:S01]  /*28d0*/  HFMA2 R12, -RZ, RZ, 0, 9.5367431640625e-07 ;  /* 0x00000010ff0c7431 */ /* 0x000fe200000001ff */
[----:B------:R-:W-:Y:S02]  /*28e0*/  MOV R11, 0x1f ;  /* 0x0000001f000b7802 */ /* 0x000fe40000000f00 */
[----:B------:R-:W-:-:S07]  /*28f0*/  MOV R15, 0xffffffff ;  /* 0xffffffff000f7802 */ /* 0x000fce0000000f00 */
[----:B------:R-:W-:Y:S05]  /*2900*/  WARPSYNC.COLLECTIVE R15, `(.L_x_3734) ;  /* 0x000000000f087348 */ /* 0x000fea0003c00000 */
[----:B------:R0:W1:Y:S02]  /*2910*/  SHFL.BFLY P6, R14, R13, R12, R11 ;  /* 0x0c00000c0d0e7389 */ /* 0x00006400000c000b */
[----:B01----:R-:W-:Y:S05]  /*2920*/  ENDCOLLECTIVE ;  /* 0x000000000000791b */ /* 0x003fea0003800000 */
.L_x_3734:
[----:B------:R-:W-:Y:S01]  /*2930*/  HFMA2 R12, -RZ, RZ, 0, 4.76837158203125e-07 ;  /* 0x00000008ff0c7431 */ /* 0x000fe200000001ff */
[----:B------:R-:W-:-:S05]  /*2940*/  FMNMX.FTZ R0, R14, -3.40282346638528859812e+38, !PT ;  /* 0xff7fffff0e007809 */ /* 0x000fca0007810000 */
[----:B------:R-:W-:-:S07]  /*2950*/  IMAD.MOV.U32 R13, RZ, RZ, R0 ;  /* 0x000000ffff0d7224 */ /* 0x000fce00078e0000 */
[----:B------:R-:W-:Y:S05]  /*2960*/  WARPSYNC.COLLECTIVE R15, `(.L_x_3735) ;  /* 0x000000000f087348 */ /* 0x000fea0003c00000 */
[----:B------:R0:W1:Y:S02]  /*2970*/  SHFL.BFLY P6, R14, R13, R12, R11 ;  /* 0x0c00000c0d0e7389 */ /* 0x00006400000c000b */
[----:B01----:R-:W-:Y:S05]  /*2980*/  ENDCOLLECTIVE ;  /* 0x000000000000791b */ /* 0x003fea0003800000 */
.L_x_3735:
[----:B------:R-:W-:Y:S01]  /*2990*/  HFMA2 R12, -RZ, RZ, 0, 2.384185791015625e-07 ;  /* 0x00000004ff0c7431 */ /* 0x000fe200000001ff */
[----:B------:R-:W-:-:S04]  /*29a0*/  FMNMX.FTZ R2, R0, R14, !PT ;  /* 0x0000000e00027209 */ /* 0x000fc80007810000 */
[----:B------:R-:W-:-:S07]  /*29b0*/  MOV R13, R2 ;  /* 0x00000002000d7202 */ /* 0x000fce0000000f00 */
[----:B------:R-:W-:Y:S05]  /*29c0*/  WARPSYNC.COLLECTIVE R15, `(.L_x_3736) ;  /* 0x000000000f087348 */ /* 0x000fea0003c00000 */
[----:B------:R0:W1:Y:S02]  /*29d0*/  SHFL.BFLY P6, R14, R13, R12, R11 ;  /* 0x0c00000c0d0e7389 */ /* 0x00006400000c000b */
[----:B01----:R-:W-:Y:S05]  /*29e0*/  ENDCOLLECTIVE ;  /* 0x000000000000791b */ /* 0x003fea0003800000 */
.L_x_3736:
[----:B------:R-:W-:Y:S01]  /*29f0*/  HFMA2 R12, -RZ, RZ, 0, 1.1920928955078125e-07 ;  /* 0x00000002ff0c7431 */ /* 0x000fe200000001ff */
[----:B------:R-:W-:-:S04]  /*2a00*/  FMNMX.FTZ R3, R2, R14, !PT ;  /* 0x0000000e02037209 */ /* 0x000fc80007810000 */
[----:B------:R-:W-:-:S07]  /*2a10*/  MOV R13, R3 ;  /* 0x00000003000d7202 */ /* 0x000fce0000000f00 */
[----:B------:R-:W-:Y:S05]  /*2a20*/  WARPSYNC.COLLECTIVE R15, `(.L_x_3737) ;  /* 0x000000000f087348 */ /* 0x000fea0003c00000 */
[----:B------:R0:W1:Y:S02]  /*2a30*/  SHFL.BFLY P6, R14, R13, R12, R11 ;  /* 0x0c00000c0d0e7389 */ /* 0x00006400000c000b */
[----:B01----:R-:W-:Y:S05]  /*2a40*/  ENDCOLLECTIVE ;  /* 0x000000000000791b */ /* 0x003fea0003800000 */
.L_x_3737:
[----:B------:R-:W-:Y:S05]  /*2a50*/  BRA `(.L_x_3738) ;  /* 0xffffffd800787947 */ /* 0x000fea000383ffff */
.L_x_3739:
        /* <DEDUP_REMOVED lines=10> */
.L_x_27318:


//--------------------- .text._ZN4vllm25paged_attention_v2_kernelIthLi128ELi16ELi128ELNS_18Fp8KVCacheDataTypeE2ELb0ELi512EEEvPfS2_PT_PKS3_PKT0_S9_ifPKiSB_iPKfiiiSD_SD_iiiii --------------------------
	.section	.text._ZN4vllm25paged_attention_v2_kernelIthLi128ELi16ELi128ELNS_18Fp8KVCacheDataTypeE2ELb0ELi512EEEvPfS2_PT_PKS3_PKT0_S9_ifPKiSB_iPKfiiiSD_SD_iiiii,"ax",@progbits
	.align	128
        .global         _ZN4vllm25paged_attention_v2_kernelIthLi128ELi16ELi128ELNS_18Fp8KVCacheDataTypeE2ELb0ELi512EEEvPfS2_PT_PKS3_PKT0_S9_ifPKiSB_iPKfiiiSD_SD_iiiii
        .type           _ZN4vllm25paged_attention_v2_kernelIthLi128ELi16ELi128ELNS_18Fp8KVCacheDataTypeE2ELb0ELi512EEEvPfS2_PT_PKS3_PKT0_S9_ifPKiSB_iPKfiiiSD_SD_iiiii,@function
        .size           _ZN4vllm25paged_attention_v2_kernelIthLi128ELi16ELi128ELNS_18Fp8KVCacheDataTypeE2ELb0ELi512EEEvPfS2_PT_PKS3_PKT0_S9_ifPKiSB_iPKfiiiSD_SD_iiiii,(.L_x_27319 - _ZN4vllm25paged_attention_v2_kernelIthLi128ELi16ELi128ELNS_18Fp8KVCacheDataTypeE2ELb0ELi512EEEvPfS2_PT_PKS3_PKT0_S9_ifPKiSB_iPKfiiiSD_SD_iiiii)
        .other          _ZN4vllm25paged_attention_v2_kernelIthLi128ELi16ELi128ELNS_18Fp8KVCacheDataTypeE2ELb0ELi512EEEvPfS2_PT_PKS3_PKT0_S9_ifPKiSB_iPKfiiiSD_SD_iiiii,@"STO_CUDA_ENTRY STV_DEFAULT"
_ZN4vllm25paged_attention_v2_kernelIthLi128ELi16ELi128ELNS_18Fp8KVCacheDataTypeE2ELb0ELi512EEEvPfS2_PT_PKS3_PKT0_S9_ifPKiSB_iPKfiiiSD_SD_iiiii:
.text._ZN4vllm25paged_attention_v2_kernelIthLi128ELi16ELi128ELNS_18Fp8KVCacheDataTypeE2ELb0ELi512EEEvPfS2_PT_PKS3_PKT0_S9_ifPKiSB_iPKfiiiSD_SD_iiiii:
        /* <DEDUP_REMOVED lines=52> */
.L_x_3741:
[----:B------:R-:W-:Y:S05]  /*0340*/  BSYNC.RECONVERGENT B6 ;  /* 0x0000000000067941 */ /* 0x000fea0003800200 */
.L_x_3740:
        /* <DEDUP_REMOVED lines=15> */
.L_x_3777:
        /* <DEDUP_REMOVED lines=40> */
.L_x_3747:
        /* <DEDUP_REMOVED lines=11> */
.L_x_3746:
[----:B------:R-:W-:Y:S05]  /*0770*/  BSYNC.RECONVERGENT B1 ;  /* 0x0000000000017941 */ /* 0x000fea0003800200 */
.L_x_3745:
        /* <DEDUP_REMOVED lines=13> */
.L_x_3750:
        /* <DEDUP_REMOVED lines=100> */
.L_x_3749:
[----:B------:R-:W-:Y:S05]  /*0e90*/  BSYNC.RECONVERGENT B1 ;  /* 0x0000000000017941 */ /* 0x000fea0003800200 */
.L_x_3748:
        /* <DEDUP_REMOVED lines=55> */
.L_x_3752:
[----:B------:R-:W-:Y:S05]  /*1210*/  BSYNC.RECONVERGENT B1 ;  /* 0x0000000000017941 */ /* 0x000fea0003800200 */
.L_x_3751:
        /* <DEDUP_REMOVED lines=26> */
.L_x_3744:
[----:B------:R-:W-:Y:S05]  /*13c0*/  BSYNC.RECONVERGENT B0 ;  /* 0x0000000000007941 */ /* 0x000fea0003800200 */
.L_x_3743:
        /* <DEDUP_REMOVED lines=40> */
.L_x_3757:
[----:B------:R-:W1:Y:S01]  /*1650*/  LDS R13, [R3] ;  /* 0x00000000030d7984 */ /* 0x000e620000000800 */
[----:B------:R-:W-:-:S05]  /*1660*/  VIADD R11, R11, 0x1 ;  /* 0x000000010b0b7836 */ /* 0x000fca0000000000 */
[----:B------:R-:W-:Y:S01]  /*1670*/  ISETP.NE.AND P0, PT, R11, RZ, PT ;  /* 0x000000ff0b00720c */ /* 0x000fe20003f05270 */
[----:B-1----:R-:W-:-:S05]  /*1680*/  FMUL.FTZ R12, R13, R2 ;  /* 0x000000020d0c7220 */ /* 0x002fca0000410000 */
[----:B------:R1:W-:Y:S02]  /*1690*/  STS [R3], R12 ;  /* 0x0000000c03007388 */ /* 0x0003e40000000800 */
[----:B-1----:R-:W-:-:S05]  /*16a0*/  IADD3 R3, PT, PT, R3, 0x200, RZ ;  /* 0x0000020003037810 */ /* 0x002fca0007ffe0ff */
[----:B------:R-:W-:Y:S05]  /*16b0*/  @P0 BRA `(.L_x_3757) ;  /* 0xfffffffc00e40947 */ /* 0x000fea000383ffff */
.L_x_3756:
[----:B------:R-:W-:Y:S05]  /*16c0*/  BSYNC.RECONVERGENT B1 ;  /* 0x0000000000017941 */ /* 0x000fea0003800200 */
.L_x_3755:
        /* <DEDUP_REMOVED lines=13> */
.L_x_3760:
        /* <DEDUP_REMOVED lines=52> */
.L_x_3759:
[----:B------:R-:W-:Y:S05]  /*1ae0*/  BSYNC.RECONVERGENT B1 ;  /* 0x0000000000017941 */ /* 0x000fea0003800200 */
.L_x_3758:
        /* <DEDUP_REMOVED lines=31> */
.L_x_3762:
[----:B------:R-:W-:Y:S05]  /*1ce0*/  BSYNC.RECONVERGENT B1 ;  /* 0x0000000000017941 */ /* 0x000fea0003800200 */
.L_x_3761:
        /* <DEDUP_REMOVED lines=14> */
.L_x_3754:
[----:B------:R-:W-:Y:S05]  /*1dd0*/  BSYNC.RECONVERGENT B0 ;  /* 0x0000000000007941 */ /* 0x000fea0003800200 */
.L_x_3753:
        /* <DEDUP_REMOVED lines=28> */
.L_x_3764:
[----:B------:R-:W-:Y:S05]  /*1fa0*/  BSYNC.RECONVERGENT B0 ;  /* 0x0000000000007941 */ /* 0x000fea0003800200 */
.L_x_3763:
        /* <DEDUP_REMOVED lines=26> */
.L_x_3766:
[----:B------:R-:W-:Y:S05]  /*2150*/  BSYNC.RECONVERGENT B0 ;  /* 0x0000000000007941 */ /* 0x000fea0003800200 */
.L_x_3765:
        /* <DEDUP_REMOVED lines=20> */
.L_x_3768:
[----:B------:R-:W-:Y:S05]  /*22a0*/  BSYNC.RECONVERGENT B0 ;  /* 0x0000000000007941 */ /* 0x000fea0003800200 */
.L_x_3767:
        /* <DEDUP_REMOVED lines=12> */
.L_x_3770:
[----:B------:R-:W-:Y:S05]  /*2370*/  BSYNC.RECONVERGENT B0 ;  /* 0x0000000000007941 */ /* 0x000fea0003800200 */
.L_x_3769:
        /* <DEDUP_REMOVED lines=19> */
.L_x_3772:
[----:B------:R-:W-:Y:S05]  /*24b0*/  BSYNC.RECONVERGENT B0 ;  /* 0x0000000000007941 */ /* 0x000fea0003800200 */
.L_x_3771:
[----:B------:R-:W-:Y:S06]  /*24c0*/  BAR.SYNC.DEFER_BLOCKING 0x0 ;  /* 0x0000000000007b1d */ /* 0x000fec0000010000 */
[----:B------:R-:W-:Y:S05]  /*24d0*/  @P5 EXIT ;  /* 0x000000000000594d */ /* 0x000fea0003800000 */
[----:B------:R-:W-:-:S04]  /*24e0*/  UIMAD UR4, UR40, UR43, UR44 ;  /* 0x0000002b280472a4 */ /* 0x000fc8000f8e022c */
[----:B------:R-:W-:Y:S01]  /*24f0*/  UIMAD UR4, UR4, UR42, URZ ;  /* 0x0000002a040472a4 */ /* 0x000fe2000f8e02ff */
[----:B------:R-:W-:Y:S11]  /*2500*/  @!P3 EXIT ;  /* 0x000000000000b94d */ /* 0x000ff60003800000 */
[----:B------:R-:W2:Y:S01]  /*2510*/  LDCU.64 UR8, c[0x0][0x390] ;  /* 0x00007200ff0877ac */ /* 0x000ea20008000a00 */
[----:B------:R-:W-:Y:S02]  /*2520*/  SHF.R.U32.HI R4, RZ, 0x1, R4 ;  /* 0x00000001ff047819 */ /* 0x000fe40000011604 */
[----:B01----:R-:W-:Y:S01]  /*2530*/  F2FP.F16.F32.PACK_AB R3, R3, R8 ;  /* 0x000000080303723e */ /* 0x003fe200000000ff */
[----:B------:R-:W-:Y:S01]  /*2540*/  USHF.L.U32 UR6, UR41, 0x7, URZ ;  /* 0x0000000729067899 */ /* 0x000fe200080006ff */
[----:B------:R-:W-:Y:S01]  /*2550*/  F2FP.F16.F32.PACK_AB R2, R11, R2 ;  /* 0x000000020b02723e */ /* 0x000fe200000000ff */
[----:B------:R-:W-:Y:S01]  /*2560*/  USHF.L.U32 UR5, UR4, 0x7, URZ ;  /* 0x0000000704057899 */ /* 0x000fe200080006ff */
[----:B------:R-:W-:Y:S02]  /*2570*/  F2FP.F16.F32.PACK_AB R7, R7, R12 ;  /* 0x0000000c0707723e */ /* 0x000fe400000000ff */
[----:B------:R-:W-:Y:S01]  /*2580*/  F2FP.F16.F32.PACK_AB R5, R5, R10 ;  /* 0x0000000a0505723e */ /* 0x000fe200000000ff */
        /* <DEDUP_REMOVED lines=18> */
.L_x_3742:
[----:B------:R-:W-:Y:S01]  /*26b0*/  HFMA2 R11, -RZ, RZ, 0, 1.847743988037109375e-06 ;  /* 0x0000001fff0b7431 */ /* 0x000fe200000001ff */
[----:B------:R-:W-:Y:S02]  /*26c0*/  MOV R12, 0x10 ;  /* 0x00000010000c7802 */ /* 0x000fe40000000f00 */
[----:B------:R-:W-:-:S07]  /*26d0*/  MOV R15, 0xffffffff ;  /* 0xffffffff000f7802 */ /* 0x000fce0000000f00 */
[----:B------:R-:W-:Y:S05]  /*26e0*/  WARPSYNC.COLLECTIVE R15, `(.L_x_3773) ;  /* 0x000000000f087348 */ /* 0x000fea0003c00000 */
[----:B------:R0:W1:Y:S02]  /*26f0*/  SHFL.BFLY P6, R14, R13, R12, R11 ;  /* 0x0c00000c0d0e7389 */ /* 0x00006400000c000b */
[----:B01----:R-:W-:Y:S05]  /*2700*/  ENDCOLLECTIVE ;  /* 0x000000000000791b */ /* 0x003fea0003800000 */
.L_x_3773:
[----:B------:R-:W-:Y:S01]  /*2710*/  IMAD.MOV.U32 R12, RZ, RZ, 0x8 ;  /* 0x00000008ff0c7424 */ /* 0x000fe200078e00ff */
[----:B------:R-:W-:-:S04]  /*2720*/  FMNMX.FTZ R0, R14, -3.40282346638528859812e+38, !PT ;  /* 0xff7fffff0e007809 */ /* 0x000fc80007810000 */
[----:B------:R-:W-:-:S07]  /*2730*/  MOV R13, R0 ;  /* 0x00000000000d7202 */ /* 0x000fce0000000f00 */
[----:B------:R-:W-:Y:S05]  /*2740*/  WARPSYNC.COLLECTIVE R15, `(.L_x_3774) ;  /* 0x000000000f087348 */ /* 0x000fea0003c00000 */
[----:B------:R0:W1:Y:S02]  /*2750*/  SHFL.BFLY P6, R14, R13, R12, R11 ;  /* 0x0c00000c0d0e7389 */ /* 0x00006400000c000b */
[----:B01----:R-:W-:Y:S05]  /*2760*/  ENDCOLLECTIVE ;  /* 0x000000000000791b */ /* 0x003fea0003800000 */
.L_x_3774:
[----:B------:R-:W-:Y:S01]  /*2770*/  HFMA2 R12, -RZ, RZ, 0, 2.384185791015625e-07 ;  /* 0x00000004ff0c7431 */ /* 0x000fe200000001ff */
[----:B------:R-:W-:-:S04]  /*2780*/  FMNMX.FTZ R2, R0, R14, !PT ;  /* 0x0000000e00027209 */ /* 0x000fc80007810000 */
[----:B------:R-:W-:-:S07]  /*2790*/  MOV R13, R2 ;  /* 0x00000002000d7202 */ /* 0x000fce0000000f00 */
[----:B------:R-:W-:Y:S05]  /*27a0*/  WARPSYNC.COLLECTIVE R15, `(.L_x_3775) ;  /* 0x000000000f087348 */ /* 0x000fea0003c00000 */
[----:B------:R0:W1:Y:S02]  /*27b0*/  SHFL.BFLY P6, R14, R13, R12, R11 ;  /* 0x0c00000c0d0e7389 */ /* 0x00006400000c000b */
[----:B01----:R-:W-:Y:S05]  /*27c0*/  ENDCOLLECTIVE ;  /* 0x000000000000791b */ /* 0x003fea0003800000 */
.L_x_3775:
[----:B------:R-:W-:Y:S01]  /*27d0*/  HFMA2 R12, -RZ, RZ, 0, 1.1920928955078125e-07 ;  /* 0x00000002ff0c7431 */ /* 0x000fe200000001ff */
[----:B------:R-:W-:-:S04]  /*27e0*/  FMNMX.FTZ R3, R2, R14, !PT ;  /* 0x0000000e02037209 */ /* 0x000fc80007810000 */
[----:B------:R-:W-:-:S07]  /*27f0*/  MOV R13, R3 ;  /* 0x00000003000d7202 */ /* 0x000fce0000000f00 */
[----:B------:R-:W-:Y:S05]  /*2800*/  WARPSYNC.COLLECTIVE R15, `(.L_x_3776) ;  /* 0x000000000f087348 */ /* 0x000fea0003c00000 */
[----:B------:R0:W1:Y:S02]  /*2810*/  SHFL.BFLY P6, R14, R13, R12, R11 ;  /* 0x0c00000c0d0e7389 */ /* 0x00006400000c000b */
[----:B01----:R-:W-:Y:S05]  /*2820*/  ENDCOLLECTIVE ;  /* 0x000000000000791b */ /* 0x003fea0003800000 */
.L_x_3776:
[----:B------:R-:W-:Y:S05]  /*2830*/  BRA `(.L_x_3777) ;  /* 0xffffffdc00007947 */ /* 0x000fea000383ffff */
.L_x_3778:
        /* <DEDUP_REMOVED lines=12> */
.L_x_27319:


//--------------------- .text._ZN4vllm25paged_attention_v2_kernelIthLi120ELi16ELi128ELNS_18Fp8KVCacheDataTypeE2ELb0ELi512EEEvPfS2_PT_PKS3_PKT0_S9_ifPKiSB_iPKfiiiSD_SD_iiiii --------------------------
	.section	.text._ZN4vllm25paged_attention_v2_kernelIthLi120ELi16ELi128ELNS_18Fp8KVCacheDataTypeE2ELb0ELi512EEEvPfS2_PT_PKS3_PKT0_S9_ifPKiSB_iPKfiiiSD_SD_iiiii,"ax",@progbits
	.align	128
        .global         _ZN4vllm25paged_attention_v2_kernelIthLi120ELi16ELi128ELNS_18Fp8KVCacheDataTypeE2ELb0ELi512EEEvPfS2_PT_PKS3_PKT0_S9_ifPKiSB_iPKfiiiSD_SD_iiiii
        .type           _ZN4vllm25paged_attention_v2_kernelIthLi120ELi16ELi128ELNS_18Fp8KVCacheDataTypeE2ELb0ELi512EEEvPfS2_PT_PKS3_PKT0_S9_ifPKiSB_iPKfiiiSD_SD_iiiii,@function
        .size           _ZN4vllm25paged_attention_v2_kernelIthLi120ELi16ELi128ELNS_18Fp8KVCacheDataTypeE2ELb0ELi512EEEvPfS2_PT_PKS3_PKT0_S9_ifPKiSB_iPKfiiiSD_SD_iiiii,(.L_x_27320 - _ZN4vllm25paged_attention_v2_kernelIthLi120ELi16ELi128ELNS_18Fp8KVCacheDataTypeE2ELb0ELi512EEEvPfS2_PT_PKS3_PKT0_S9_ifPKiSB_iPKfiiiSD_SD_iiiii)
        .other          _ZN4vllm25paged_attention_v2_kernelIthLi120ELi16ELi128ELNS_18Fp8KVCacheDataTypeE2ELb0ELi512EEEvPfS2_PT_PKS3_PKT0_S9_ifPKiSB_iPKfiiiSD_SD_iiiii,@"STO_CUDA_ENTRY STV_DEFAULT"
_ZN4vllm25paged_attention_v2_kernelIthLi120ELi16ELi128ELNS_18Fp8KVCacheDataTypeE2ELb0ELi512EEEvPfS2_PT_PKS3_PKT0_S9_ifPKiSB_iPKfiiiSD_SD_iiiii:
.text._ZN4vllm25paged_attention_v2_kernelIthLi120ELi16ELi128ELNS_18Fp8KVCacheDataTypeE2ELb0ELi512EEEvPfS2_PT_PKS3_PKT0_S9_ifPKiSB_iPKfiiiSD_SD_iiiii:
        /* <DEDUP_REMOVED lines=52> */
.L_x_3780:
[----:B------:R-:W-:Y:S05]  /*0340*/  BSYNC.RECONVERGENT B6 ;  /* 0x0000000000067941 */ /* 0x000fea0003800200 */
.L_x_3779:
        /* <DEDUP_REMOVED lines=15> */
.L_x_3822:
        /* <DEDUP_REMOVED lines=40> */
.L_x_3786:
        /* <DEDUP_REMOVED lines=11> */
.L_x_3785:
[----:B------:R-:W-:Y:S05]  /*0770*/  BSYNC.RECONVERGENT B1 ;  /* 0x0000000000017941 */ /* 0x000fea0003800200 */
.L_x_3784:
        /* <DEDUP_REMOVED lines=13> */
.L_x_3789:
        /* <DEDUP_REMOVED lines=100> */
.L_x_3788:
[----:B------:R-:W-:Y:S05]  /*0e90*/  BSYNC.RECONVERGENT B1 ;  /* 0x0000000000017941 */ /* 0x000fea0003800200 */
.L_x_3787:
        /* <DEDUP_REMOVED lines=55> */
.L_x_3791:
[----:B------:R-:W-:Y:S05]  /*1210*/  BSYNC.RECONVERGENT B1 ;  /* 0x0000000000017941 */ /* 0x000fea0003800200 */
.L_x_3790:
        /* <DEDUP_REMOVED lines=26> */
.L_x_3783:
[----:B------:R-:W-:Y:S05]  /*13c0*/  BSYNC.RECONVERGENT B0 ;  /* 0x0000000000007941 */ /* 0x000fea0003800200 */
.L_x_3782:
        /* <DEDUP_REMOVED lines=40> */
.L_x_3796:
[----:B------:R-:W1:Y:S01]  /*1650*/  LDS R13, [R3] ;  /* 0x00000000030d7984 */ /* 0x000e620000000800 */
[----:B------:R-:W-:-:S04]  /*1660*/  IADD3 R11, PT, PT, R11, 0x1, RZ ;  /* 0x000000010b0b7810 */ /* 0x000fc80007ffe0ff */
[----:B------:R-:W-:Y:S01]  /*1670*/  ISETP.NE.AND P0, PT, R11, RZ, PT ;  /* 0x000000ff0b00720c */ /* 0x000fe20003f05270 */
[----:B-1----:R-:W-:-:S05]  /*1680*/  FMUL.FTZ R12, R13, R2 ;  /* 0x000000020d0c7220 */ /* 0x002fca0000410000 */
[----:B------:R1:W-:Y:S02]  /*1690*/  STS [R3], R12 ;  /* 0x0000000c03007388 */ /* 0x0003e40000000800 */
[----:B-1----:R-:W-:-:S05]  /*16a0*/  VIADD R3, R3, 0x200 ;  /* 0x0000020003037836 */ /* 0x002fca0000000000 */
[----:B------:R-:W-:Y:S05]  /*16b0*/  @P0 BRA `(.L_x_3796) ;  /* 0xfffffffc00e40947 */ /* 0x000fea000383ffff */
.L_x_3795:
[----:B------:R-:W-:Y:S05]  /*16c0*/  BSYNC.RECONVERGENT B1 ;  /* 0x0000000000017941 */ /* 0x000fea0003800200 */
.L_x_3794:
        /* <DEDUP_REMOVED lines=13> */
.L_x_3799:
        /* <DEDUP_REMOVED lines=52> */
.L_x_3798:
[----:B------:R-:W-:Y:S05]  /*1ae0*/  BSYNC.RECONVERGENT B1 ;  /* 0x0000000000017941 */ /* 0x000fea0003800200 */
.L_x_3797:
        /* <DEDUP_REMOVED lines=31> */
.L_x_3801:
[----:B------:R-:W-:Y:S05]  /*1ce0*/  BSYNC.RECONVERGENT B1 ;  /* 0x0000000000017941 */ /* 0x000fea0003800200 */
.L_x_3800:
        /* <DEDUP_REMOVED lines=14> */
.L_x_3793:
[----:B------:R-:W-:Y:S05]  /*1dd0*/  BSYNC.RECONVERGENT B0 ;  /* 0x0000000000007941 */ /* 0x000fea0003800200 */
.L_x_3792:
        /* <DEDUP_REMOVED lines=24> */
.L_x_3803:
[----:B------:R-:W-:Y:S05]  /*1f60*/  BSYNC.RECONVERGENT B0 ;  /* 0x0000000000007941 */ /* 0x000fea0003800200 */
.L_x_3802:
        /* <DEDUP_REMOVED lines=25> */
.L_x_3805:
[----:B------:R-:W-:Y:S05]  /*2100*/  BSYNC.RECONVERGENT B0 ;  /* 0x0000000000007941 */ /* 0x000fea0003800200 */
.L_x_3804:
        /* <DEDUP_REMOVED lines=28> */
.L_x_3809:
[----:B------:R-:W-:Y:S05]  /*22d0*/  BSYNC.RECONVERGENT B1 ;  /* 0x0000000000017941 */ /* 0x000fea0003800200 */
.L_x_3808:
[----:B-1----:R-:W-:-:S07]  /*22e0*/  @!P0 FADD.FTZ R5, R5, R20 ;  /* 0x0000001405058221 */ /* 0x002fce0000010000 */
.L_x_3807:
[----:B------:R-:W-:Y:S05]  /*22f0*/  BSYNC.RECONVERGENT B0 ;  /* 0x0000000000007941 */ /* 0x000fea0003800200 */
.L_x_3806:
        /* <DEDUP_REMOVED lines=20> */
.L_x_3811:
[----:B------:R-:W-:Y:S05]  /*2440*/  BSYNC.RECONVERGENT B0 ;  /* 0x0000000000007941 */ /* 0x000fea0003800200 */
.L_x_3810:
        /* <DEDUP_REMOVED lines=28> */
.L_x_3815:
[----:B------:R-:W-:Y:S05]  /*2610*/  BSYNC.RECONVERGENT B1 ;  /* 0x0000000000017941 */ /* 0x000fea0003800200 */
.L_x_3814:
[----:B0-2---:R-:W-:-:S07]  /*2620*/  @!P0 FADD.FTZ R5, R5, R16 ;  /* 0x0000001005058221 */ /* 0x005fce0000010000 */
.L_x_3813:
[----:B------:R-:W-:Y:S05]  /*2630*/  BSYNC.RECONVERGENT B0 ;  /* 0x0000000000007941 */ /* 0x000fea0003800200 */
.L_x_3812:
        /* <DEDUP_REMOVED lines=17> */
[----:B0-----:R-:W-:Y:S02]  /*2750*/  F2FP.F16.F32.PACK_AB R2, R3, R2 ;  /* 0x000000020302723e */ /* 0x001fe400000000ff */
[----:B------:R-:W-:Y:S02]  /*2760*/  F2FP.F16.F32.PACK_AB R12, R12, R13 ;  /* 0x0000000d0c0c723e */ /* 0x000fe400000000ff */
[----:B------:R-:W-:Y:S01]  /*2770*/  F2FP.F16.F32.PACK_AB R10, R10, R11 ;  /* 0x0000000b0a0a723e */ /* 0x000fe200000000ff */
[----:B------:R2:W-:Y:S01]  /*2780*/  STG.E.U16 desc[UR36][R6.64], R2 ;  /* 0x0000000206007986 */ /* 0x0005e2000c101524 */
[----:B------:R-:W-:Y:S02]  /*2790*/  PRMT R3, R2, 0x7632, R3 ;  /* 0x0000763202037816 */ /* 0x000fe40000000003 */
[----:B------:R-:W-:Y:S01]  /*27a0*/  F2FP.F16.F32.PACK_AB R8, RZ, R8 ;  /* 0x00000008ff08723e */ /* 0x000fe200000000ff */
        /* <DEDUP_REMOVED lines=8> */
.L_x_3817:
[----:B------:R-:W-:Y:S05]  /*2830*/  BSYNC.RECONVERGENT B0 ;  /* 0x0000000000007941 */ /* 0x000fea0003800200 */
.L_x_3816:
[----:B------:R-:W-:Y:S05]  /*2840*/  @P0 EXIT ;  /* 0x000000000000094d */ /* 0x000fea0003800000 */
[----:B0-----:R-:W-:-:S05]  /*2850*/  F2FP.F16.F32.PACK_AB R5, RZ, R5 ;  /* 0x00000005ff05723e */ /* 0x001fca00000000ff */
[----:B------:R-:W-:Y:S01]  /*2860*/  STG.E.U16 desc[UR36][R6.64+0xe0], R5 ;  /* 0x0000e00506007986 */ /* 0x000fe2000c101524 */
[----:B------:R-:W-:Y:S05]  /*2870*/  EXIT ;  /* 0x000000000000794d */ /* 0x000fea0003800000 */
.L_x_3781:
[----:B------:R-:W-:Y:S01]  /*2880*/  MOV R12, 0x10 ;  /* 0x00000010000c7802 */ /* 0x000fe20000000f00 */
[----:B------:R-:W-:Y:S01]  /*2890*/  IMAD.MOV.U32 R11, RZ, RZ, 0x1f ;  /* 0x0000001fff0b7424 */ /* 0x000fe200078e00ff */
[----:B------:R-:W-:-:S07]  /*28a0*/  MOV R15, 0xffffffff ;  /* 0xffffffff000f7802 */ /* 0x000fce0000000f00 */
[----:B------:R-:W-:Y:S05]  /*28b0*/  WARPSYNC.COLLECTIVE R15, `(.L_x_3818) ;  /* 0x000000000f087348 */ /* 0x000fea0003c00000 */
[----:B------:R0:W1:Y:S02]  /*28c0*/  SHFL.BFLY P6, R14, R13, R12, R11 ;  /* 0x0c00000c0d0e7389 */ /* 0x00006400000c000b */
[----:B01----:R-:W-:Y:S05]  /*28d0*/  ENDCOLLECTIVE ;  /* 0x000000000000791b */ /* 0x003fea0003800000 */
.L_x_3818:
[----:B------:R-:W-:Y:S01]  /*28e0*/  HFMA2 R12, -RZ, RZ, 0, 4.76837158203125e-07 ;  /* 0x00000008ff0c7431 */ /* 0x000fe200000001ff */
[----:B------:R-:W-:-:S04]  /*28f0*/  FMNMX.FTZ R0, R14, -3.40282346638528859812e+38, !PT ;  /* 0xff7fffff0e007809 */ /* 0x000fc80007810000 */
[----:B------:R-:W-:-:S07]  /*2900*/  MOV R13, R0 ;  /* 0x00000000000d7202 */ /* 0x000fce0000000f00 */
[----:B------:R-:W-:Y:S05]  /*2910*/  WARPSYNC.COLLECTIVE R15, `(.L_x_3819) ;  /* 0x000000000f087348 */ /* 0x000fea0003c00000 */
[----:B------:R0:W1:Y:S02]  /*2920*/  SHFL.BFLY P6, R14, R13, R12, R11 ;  /* 0x0c00000c0d0e7389 */ /* 0x00006400000c000b */
[----:B01----:R-:W-:Y:S05]  /*2930*/  ENDCOLLECTIVE ;  /* 0x000000000000791b */ /* 0x003fea0003800000 */
.L_x_3819:
[----:B------:R-:W-:Y:S02]  /*2940*/  MOV R12, 0x4 ;  /* 0x00000004000c7802 */ /* 0x000fe40000000f00 */
[----:B------:R-:W-:-:S05]  /*2950*/  FMNMX.FTZ R2, R0, R14, !PT ;  /* 0x0000000e00027209 */ /* 0x000fca0007810000 */
[----:B------:R-:W-:-:S07]  /*2960*/  IMAD.MOV.U32 R13, RZ, RZ, R2 ;  /* 0x000000ffff0d7224 */ /* 0x000fce00078e0002 */
[----:B------:R-:W-:Y:S05]  /*2970*/  WARPSYNC.COLLECTIVE R15, `(.L_x_3820) ;  /* 0x000000000f087348 */ /* 0x000fea0003c00000 */
[----:B------:R0:W1:Y:S02]  /*2980*/  SHFL.BFLY P6, R14, R13, R12, R11 ;  /* 0x0c00000c0d0e7389 */ /* 0x00006400000c000b */
[----:B01----:R-:W-:Y:S05]  /*2990*/  ENDCOLLECTIVE ;  /* 0x000000000000791b */ /* 0x003fea0003800000 */
.L_x_3820:
[----:B------:R-:W-:Y:S01]  /*29a0*/  HFMA2 R12, -RZ, RZ, 0, 1.1920928955078125e-07 ;  /* 0x00000002ff0c7431 */ /* 0x000fe200000001ff */
[----:B------:R-:W-:-:S04]  /*29b0*/  FMNMX.FTZ R3, R2, R14, !PT ;  /* 0x0000000e02037209 */ /* 0x000fc80007810000 */
[----:B------:R-:W-:-:S07]  /*29c0*/  MOV R13, R3 ;  /* 0x00000003000d7202 */ /* 0x000fce0000000f00 */
[----:B------:R-:W-:Y:S05]  /*29d0*/  WARPSYNC.COLLECTIVE R15, `(.L_x_3821) ;  /* 0x000000000f087348 */ /* 0x000fea0003c00000 */
[----:B------:R0:W1:Y:S02]  /*29e0*/  SHFL.BFLY P6, R14, R13, R12, R11 ;  /* 0x0c00000c0d0e7389 */ /* 0x00006400000c000b */
[----:B01----:R-:W-:Y:S05]  /*29f0*/  ENDCOLLECTIVE ;  /* 0x000000000000791b */ /* 0x003fea0003800000 */
.L_x_3821:
[----:B------:R-:W-:Y:S05]  /*2a00*/  BRA `(.L_x_3822) ;  /* 0xffffffd8008c7947 */ /* 0x000fea000383ffff */
.L_x_3823:
        /* <DEDUP_REMOVED lines=15> */
.L_x_27320:


//--------------------- .text._ZN4vllm25paged_attention_v2_kernelIthLi112ELi16ELi128ELNS_18Fp8KVCacheDataTypeE2ELb0ELi512EEEvPfS2_PT_PKS3_PKT0_S9_ifPKiSB_iPKfiiiSD_SD_iiiii --------------------------
	.section	.text._ZN4vllm25paged_attention_v2_kernelIthLi112ELi16ELi128ELNS_18Fp8KVCacheDataTypeE2ELb0ELi512EEEvPfS2_PT_PKS3_PKT0_S9_ifPKiSB_iPKfiiiSD_SD_iiiii,"ax",@progbits
	.align	128
        .global         _ZN4vllm25paged_attention_v2_kernelIthLi112ELi16ELi128ELNS_18Fp8KVCacheDataTypeE2ELb0ELi512EEEvPfS2_PT_PKS3_PKT0_S9_ifPKiSB_iPKfiiiSD_SD_iiiii
        .type           _ZN4vllm25paged_attention_v2_kernelIthLi112ELi16ELi128ELNS_18Fp8KVCacheDataTypeE2ELb0ELi512EEEvPfS2_PT_PKS3_PKT0_S9_ifPKiSB_iPKfiiiSD_SD_iiiii,@function
        .size           _ZN4vllm25paged_attention_v2_kernelIthLi112ELi16ELi128ELNS_18Fp8KVCacheDataTypeE2ELb0ELi512EEEvPfS2_PT_PKS3_PKT0_S9_ifPKiSB_iPKfiiiSD_SD_iiiii,(.L_x_27321 - _ZN4vllm25paged_attention_v2_kernelIthLi112ELi16ELi128ELNS_18Fp8KVCacheDataTypeE2ELb0ELi512EEEvPfS2_PT_PKS3_PKT0_S9_ifPKiSB_iPKfiiiSD_SD_iiiii)
        .other          _ZN4vllm25paged_attention_v2_kernelIthLi112ELi16ELi128ELNS_18Fp8KVCacheDataTypeE2ELb0ELi512EEEvPfS2_PT_PKS3_PKT0_S9_ifPKiSB_iPKfiiiSD_SD_iiiii,@"STO_CUDA_ENTRY STV_DEFAULT"
_ZN4vllm25paged_attention_v2_kernelIthLi112ELi16ELi128ELNS_18Fp8KVCacheDataTypeE2ELb0ELi512EEEvPfS2_PT_PKS3_PKT0_S9_ifPKiSB_iPKfiiiSD_SD_iiiii:
.text._ZN4vllm25paged_attention_v2_kernelIthLi112ELi16ELi128ELNS_18Fp8KVCacheDataTypeE2ELb0ELi512EEEvPfS2_PT_PKS3_PKT0_S9_ifPKiSB_iPKfiiiSD_SD_iiiii:
        /* <DEDUP_REMOVED lines=52> */
.L_x_3825:
[----:B------:R-:W-:Y:S05]  /*0340*/  BSYNC.RECONVERGENT B6 ;  /* 0x0000000000067941 */ /* 0x000fea0003800200 */
.L_x_3824:
        /* <DEDUP_REMOVED lines=15> */
.L_x_3857:
        /* <DEDUP_REMOVED lines=40> */
.L_x_3831:
        /* <DEDUP_REMOVED lines=11> */
.L_x_3830:
[----:B------:R-:W-:Y:S05]  /*0770*/  BSYNC.RECONVERGENT B1 ;  /* 0x0000000000017941 */ /* 0x000fea0003800200 */
.L_x_3829:
        /* <DEDUP_REMOVED lines=13> */
.L_x_3834:
        /* <DEDUP_REMOVED lines=100> */
.L_x_3833:
[----:B------:R-:W-:Y:S05]  /*0e90*/  BSYNC.RECONVERGENT B1 ;  /* 0x0000000000017941 */ /* 0x000fea0003800200 */
.L_x_3832:
        /* <DEDUP_REMOVED lines=55> */
.L_x_3836:
[----:B------:R-:W-:Y:S05]  /*1210*/  BSYNC.RECONVERGENT B1 ;  /* 0x0000000000017941 */ /* 0x000fea0003800200 */
.L_x_3835:
        /* <DEDUP_REMOVED lines=26> */
.L_x_3828:
[----:B------:R-:W-:Y:S05]  /*13c0*/  BSYNC.RECONVERGENT B0 ;  /* 0x0000000000007941 */ /* 0x000fea0003800200 */
.L_x_3827:
        /* <DEDUP_REMOVED lines=40> */
.L_x_3841:
[----:B------:R-:W1:Y:S01]  /*1650*/  LDS R13, [R3] ;  /* 0x00000000030d7984 */ /* 0x000e620000000800 */
[----:B------:R-:W-:-:S05]  /*1660*/  VIADD R11, R11, 0x1 ;  /* 0x000000010b0b7836 */ /* 0x000fca0000000000 */
[----:B------:R-:W-:Y:S01]  /*1670*/  ISETP.NE.AND P0, PT, R11, RZ, PT ;  /* 0x000000ff0b00720c */ /* 0x000fe20003f05270 */
[----:B-1----:R-:W-:-:S05]  /*1680*/  FMUL.FTZ R12, R13, R2 ;  /* 0x000000020d0c7220 */ /* 0x002fca0000410000 */
[----:B------:R1:W-:Y:S02]  /*1690*/  STS [R3], R12 ;  /* 0x0000000c03007388 */ /* 0x0003e40000000800 */
[----:B-1----:R-:W-:-:S05]  /*16a0*/  IADD3 R3, PT, PT, R3, 0x200, RZ ;  /* 0x0000020003037810 */ /* 0x002fca0007ffe0ff */
[----:B------:R-:W-:Y:S05]  /*16b0*/  @P0 BRA `(.L_x_3841) ;  /* 0xfffffffc00e40947 */ /* 0x000fea000383ffff */
.L_x_3840:
[----:B------:R-:W-:Y:S05]  /*16c0*/  BSYNC.RECONVERGENT B1 ;  /* 0x0000000000017941 */ /* 0x000fea0003800200 */
.L_x_3839:
        /* <DEDUP_REMOVED lines=13> */
.L_x_3844:
        /* <DEDUP_REMOVED lines=52> */
.L_x_3843:
[----:B------:R-:W-:Y:S05]  /*1ae0*/  BSYNC.RECONVERGENT B1 ;  /* 0x0000000000017941 */ /* 0x000fea0003800200 */
.L_x_3842:
        /* <DEDUP_REMOVED lines=31> */
.L_x_3846:
[----:B------:R-:W-:Y:S05]  /*1ce0*/  BSYNC.RECONVERGENT B1 ;  /* 0x0000000000017941 */ /* 0x000fea0003800200 */
.L_x_3845:
        /* <DEDUP_REMOVED lines=14> */
.L_x_3838:
[----:B------:R-:W-:Y:S05]  /*1dd0*/  BSYNC.RECONVERGENT B0 ;  /* 0x0000000000007941 */ /* 0x000fea0003800200 */
.L_x_3837:
        /* <DEDUP_REMOVED lines=32> */
.L_x_3848:
[----:B------:R-:W-:Y:S05]  /*1fe0*/  BSYNC.RECONVERGENT B0 ;  /* 0x0000000000007941 */ /* 0x000fea0003800200 */
.L_x_3847:
        /* <DEDUP_REMOVED lines=33> */
.L_x_3850:
[----:B------:R-:W-:Y:S05]  /*2200*/  BSYNC.RECONVERGENT B0 ;  /* 0x0000000000007941 */ /* 0x000fea0003800200 */
.L_x_3849:
        /* <DEDUP_REMOVED lines=25> */
.L_x_3852:
[----:B------:R-:W-:Y:S05]  /*23a0*/  BSYNC.RECONVERGENT B0 ;  /* 0x0000000000007941 */ /* 0x000fea0003800200 */
.L_x_3851:
[----:B------:R-:W-:Y:S06]  /*23b0*/  BAR.SYNC.DEFER_BLOCKING 0x0 ;  /* 0x0000000000007b1d */ /* 0x000fec0000010000 */
[----:B------:R-:W-:Y:S05]  /*23c0*/  @P5 EXIT ;  /* 0x000000000000594d */ /* 0x000fea0003800000 */
[----:B------:R-:W-:-:S04]  /*23d0*/  UIMAD UR4, UR40, UR43, UR44 ;  /* 0x0000002b280472a4 */ /* 0x000fc8000f8e022c */
[----:B------:R-:W-:Y:S01]  /*23e0*/  UIMAD UR4, UR4, UR42, URZ ;  /* 0x0000002a040472a4 */ /* 0x000fe2000f8e02ff */
[----:B------:R-:W-:Y:S11]  /*23f0*/  @P2 EXIT ;  /* 0x000000000000294d */ /* 0x000ff60003800000 */
[----:B------:R-:W0:Y:S01]  /*2400*/  LDCU.64 UR8, c[0x0][0x390] ;  /* 0x00007200ff0877ac */ /* 0x000e220008000a00 */
[----:B------:R-:W-:Y:S02]  /*2410*/  SHF.R.U32.HI R4, RZ, 0x1, R4 ;  /* 0x00000001ff047819 */ /* 0x000fe40000011604 */
[----:B-12---:R-:W-:Y:S01]  /*2420*/  F2FP.F16.F32.PACK_AB R7, R10, R7 ;  /* 0x000000070a07723e */ /* 0x006fe200000000ff */
[----:B------:R-:W-:Y:S01]  /*2430*/  UIMAD UR6, UR41, 0x70, URZ ;  /* 0x00000070290678a4 */ /* 0x000fe2000f8e02ff */
[----:B------:R-:W-:Y:S01]  /*2440*/  F2FP.F16.F32.PACK_AB R5, R5, R6 ;  /* 0x000000060505723e */ /* 0x000fe200000000ff */
[----:B------:R-:W-:Y:S01]  /*2450*/  UIMAD UR5, UR4, 0x70, URZ ;  /* 0x00000070040578a4 */ /* 0x000fe2000f8e02ff */
[----:B------:R-:W-:Y:S02]  /*2460*/  F2FP.F16.F32.PACK_AB R2, R3, R2 ;  /* 0x000000020302723e */ /* 0x000fe400000000ff */
[----:B------:R-:W-:Y:S02]  /*2470*/  F2FP.F16.F32.PACK_AB R0, RZ, R0 ;  /* 0x00000000ff00723e */ /* 0x000fe400000000ff */
        /* <DEDUP_REMOVED lines=16> */
.L_x_3826:
[----:B------:R-:W-:Y:S01]  /*2580*/  HFMA2 R12, -RZ, RZ, 0, 9.5367431640625e-07 ;  /* 0x00000010ff0c7431 */ /* 0x000fe200000001ff */
[----:B------:R-:W-:Y:S02]  /*2590*/  MOV R11, 0x1f ;  /* 0x0000001f000b7802 */ /* 0x000fe40000000f00 */
[----:B------:R-:W-:-:S07]  /*25a0*/  MOV R15, 0xffffffff ;  /* 0xffffffff000f7802 */ /* 0x000fce0000000f00 */
[----:B------:R-:W-:Y:S05]  /*25b0*/  WARPSYNC.COLLECTIVE R15, `(.L_x_3853) ;  /* 0x000000000f087348 */ /* 0x000fea0003c00000 */
[----:B------:R0:W1:Y:S02]  /*25c0*/  SHFL.BFLY P6, R14, R13, R12, R11 ;  /* 0x0c00000c0d0e7389 */ /* 0x00006400000c000b */
[----:B01----:R-:W-:Y:S05]  /*25d0*/  ENDCOLLECTIVE ;  /* 0x000000000000791b */ /* 0x003fea0003800000 */
.L_x_3853:
[----:B------:R-:W-:Y:S01]  /*25e0*/  HFMA2 R12, -RZ, RZ, 0, 4.76837158203125e-07 ;  /* 0x00000008ff0c7431 */ /* 0x000fe200000001ff */
[----:B------:R-:W-:-:S05]  /*25f0*/  FMNMX.FTZ R0, R14, -3.40282346638528859812e+38, !PT ;  /* 0xff7fffff0e007809 */ /* 0x000fca0007810000 */
[----:B------:R-:W-:-:S07]  /*2600*/  IMAD.MOV.U32 R13, RZ, RZ, R0 ;  /* 0x000000ffff0d7224 */ /* 0x000fce00078e0000 */
[----:B------:R-:W-:Y:S05]  /*2610*/  WARPSYNC.COLLECTIVE R15, `(.L_x_3854) ;  /* 0x000000000f087348 */ /* 0x000fea0003c00000 */
[----:B------:R0:W1:Y:S02]  /*2620*/  SHFL.BFLY P6, R14, R13, R12, R11 ;  /* 0x0c00000c0d0e7389 */ /* 0x00006400000c000b */
[----:B01----:R-:W-:Y:S05]  /*2630*/  ENDCOLLECTIVE ;  /* 0x000000000000791b */ /* 0x003fea0003800000 */
.L_x_3854:
[----:B------:R-:W-:Y:S01]  /*2640*/  HFMA2 R12, -RZ, RZ, 0, 2.384185791015625e-07 ;  /* 0x00000004ff0c7431 */ /* 0x000fe200000001ff */
[----:B------:R-:W-:-:S04]  /*2650*/  FMNMX.FTZ R2, R0, R14, !PT ;  /* 0x0000000e00027209 */ /* 0x000fc80007810000 */
[----:B------:R-:W-:-:S07]  /*2660*/  MOV R13, R2 ;  /* 0x00000002000d7202 */ /* 0x000fce0000000f00 */
[----:B------:R-:W-:Y:S05]  /*2670*/  WARPSYNC.COLLECTIVE R15, `(.L_x_3855) ;  /* 0x000000000f087348 */ /* 0x000fea0003c00000 */
[----:B------:R0:W1:Y:S02]  /*2680*/  SHFL.BFLY P6, R14, R13, R12, R11 ;  /* 0x0c00000c0d0e7389 */ /* 0x00006400000c000b */
[----:B01----:R-:W-:Y:S05]  /*2690*/  ENDCOLLECTIVE ;  /* 0x000000000000791b */ /* 0x003fea0003800000 */
.L_x_3855:
[----:B------:R-:W-:Y:S01]  /*26a0*/  HFMA2 R12, -RZ, RZ, 0, 1.1920928955078125e-07 ;  /* 0x00000002ff0c7431 */ /* 0x000fe200000001ff */
[----:B------:R-:W-:-:S04]  /*26b0*/  FMNMX.FTZ R3, R2, R14, !PT ;  /* 0x0000000e02037209 */ /* 0x000fc80007810000 */
[----:B------:R-:W-:-:S07]  /*26c0*/  MOV R13, R3 ;  /* 0x00000003000d7202 */ /* 0x000fce0000000f00 */
[----:B------:R-:W-:Y:S05]  /*26d0*/  WARPSYNC.COLLECTIVE R15, `(.L_x_3856) ;  /* 0x000000000f087348 */ /* 0x000fea0003c00000 */
[----:B------:R0:W1:Y:S02]  /*26e0*/  SHFL.BFLY P6, R14, R13, R12, R11 ;  /* 0x0c00000c0d0e7389 */ /* 0x00006400000c000b */
[----:B01----:R-:W-:Y:S05]  /*26f0*/  ENDCOLLECTIVE ;  /* 0x000000000000791b */ /* 0x003fea0003800000 */
.L_x_3856:
[----:B------:R-:W-:Y:S05]  /*2700*/  BRA `(.L_x_3857) ;  /* 0xffffffdc004c7947 */ /* 0x000fea000383ffff */
.L_x_3858:
        /* <DEDUP_REMOVED lines=15> */
.L_x_27321:


//--------------------- .text._ZN4vllm25paged_attention_v2_kernelIthLi96ELi16ELi128ELNS_18Fp8KVCacheDataTypeE2ELb0ELi512EEEvPfS2_PT_PKS3_PKT0_S9_ifPKiSB_iPKfiiiSD_SD_iiiii --------------------------
	.section	.text._ZN4vllm25paged_attention_v2_kernelIthLi96ELi16ELi128ELNS_18Fp8KVCacheDataTypeE2ELb0ELi512EEEvPfS2_PT_PKS3_PKT0_S9_ifPKiSB_iPKfiiiSD_SD_iiiii,"ax",@progbits
	.align	128
        .global         _ZN4vllm25paged_attention_v2_kernelIthLi96ELi16ELi128ELNS_18Fp8KVCacheDataTypeE2ELb0ELi512EEEvPfS2_PT_PKS3_PKT0_S9_ifPKiSB_iPKfiiiSD_SD_iiiii
        .type           _ZN4vllm25paged_attention_v2_kernelIthLi96ELi16ELi128ELNS_18Fp8KVCacheDataTypeE2ELb0ELi512EEEvPfS2_PT_PKS3_PKT0_S9_ifPKiSB_iPKfiiiSD_SD_iiiii,@function
        .size           _ZN4vllm25paged_attention_v2_kernelIthLi96ELi16ELi128ELNS_18Fp8KVCacheDataTypeE2ELb0ELi512EEEvPfS2_PT_PKS3_PKT0_S9_ifPKiSB_iPKfiiiSD_SD_iiiii,(.L_x_27322 - _ZN4vllm25paged_attention_v2_kernelIthLi96ELi16ELi128ELNS_18Fp8KVCacheDataTypeE2ELb0ELi512EEEvPfS2_PT_PKS3_PKT0_S9_ifPKiSB_iPKfiiiSD_SD_iiiii)
        .other          _ZN4vllm25paged_attention_v2_kernelIthLi96ELi16ELi128ELNS_18Fp8KVCacheDataTypeE2ELb0ELi512EEEvPfS2_PT_PKS3_PKT0_S9_ifPKiSB_iPKfiiiSD_SD_iiiii,@"STO_CUDA_ENTRY STV_DEFAULT"
_ZN4vllm25paged_attention_v2_kernelIthLi96ELi16ELi128ELNS_18Fp8KVCacheDataTypeE2ELb0ELi512EEEvPfS2_PT_PKS3_PKT0_S9_ifPKiSB_iPKfiiiSD_SD_iiiii:
.text._ZN4vllm25paged_attention_v2_kernelIthLi96ELi16ELi128ELNS_18Fp8KVCacheDataTypeE2ELb0ELi512EEEvPfS2_PT_PKS3_PKT0_S9_ifPKiSB_iPKfiiiSD_SD_iiiii:
        /* <DEDUP_REMOVED lines=52> */
.L_x_3860:
[----:B------:R-:W-:Y:S05]  /*0340*/  BSYNC.RECONVERGENT B6 ;  /* 0x0000000000067941 */ /* 0x000fea0003800200 */
.L_x_3859:
        /* <DEDUP_REMOVED lines=15> */
.L_x_3892:
        /* <DEDUP_REMOVED lines=40> */
.L_x_3866:
        /* <DEDUP_REMOVED lines=11> */
.L_x_3865:
[----:B------:R-:W-:Y:S05]  /*0770*/  BSYNC.RECONVERGENT B1 ;  /* 0x0000000000017941 */ /* 0x000fea0003800200 */
.L_x_3864:
        /* <DEDUP_REMOVED lines=13> */
.L_x_3869:
        /* <DEDUP_REMOVED lines=100> */
.L_x_3868:
[----:B------:R-:W-:Y:S05]  /*0e90*/  BSYNC.RECONVERGENT B1 ;  /* 0x0000000000017941 */ /* 0x000fea0003800200 */
.L_x_3867:
        /* <DEDUP_REMOVED lines=55> */
.L_x_3871:
[----:B------:R-:W-:Y:S05]  /*1210*/  BSYNC.RECONVERGENT B1 ;  /* 0x0000000000017941 */ /* 0x000fea0003800200 */
.L_x_3870:
        /* <DEDUP_REMOVED lines=26> */
.L_x_3863:
[----:B------:R-:W-:Y:S05]  /*13c0*/  BSYNC.RECONVERGENT B0 ;  /* 0x0000000000007941 */ /* 0x000fea0003800200 */
.L_x_3862:
        /* <DEDUP_REMOVED lines=40> */
.L_x_3876:
[----:B------:R-:W1:Y:S01]  /*1650*/  LDS R13, [R3] ;  /* 0x00000000030d7984 */ /* 0x000e620000000800 */
[----:B------:R-:W-:-:S04]  /*1660*/  IADD3 R11, PT, PT, R11, 0x1, RZ ;  /* 0x000000010b0b7810 */ /* 0x000fc80007ffe0ff */
[----:B------:R-:W-:Y:S01]  /*1670*/  ISETP.NE.AND P0, PT, R11, RZ, PT ;  /* 0x000000ff0b00720c */ /* 0x000fe20003f05270 */
[----:B-1----:R-:W-:-:S05]  /*1680*/  FMUL.FTZ R12, R13, R2 ;  /* 0x000000020d0c7220 */ /* 0x002fca0000410000 */
[----:B------:R1:W-:Y:S02]  /*1690*/  STS [R3], R12 ;  /* 0x0000000c03007388 */ /* 0x0003e40000000800 */
[----:B-1----:R-:W-:-:S05]  /*16a0*/  VIADD R3, R3, 0x200 ;  /* 0x0000020003037836 */ /* 0x002fca0000000000 */
[----:B------:R-:W-:Y:S05]  /*16b0*/  @P0 BRA `(.L_x_3876) ;  /* 0xfffffffc00e40947 */ /* 0x000fea000383ffff */
.L_x_3875:
[----:B------:R-:W-:Y:S05]  /*16c0*/  BSYNC.RECONVERGENT B1 ;  /* 0x0000000000017941 */ /* 0x000fea0003800200 */
.L_x_3874:
        /* <DEDUP_REMOVED lines=13> */
.L_x_3879:
        /* <DEDUP_REMOVED lines=52> */
.L_x_3878:
[----:B------:R-:W-:Y:S05]  /*1ae0*/  BSYNC.RECONVERGENT B1 ;  /* 0x0000000000017941 */ /* 0x000fea0003800200 */
.L_x_3877:
        /* <DEDUP_REMOVED lines=31> */
.L_x_3881:
[----:B------:R-:W-:Y:S05]  /*1ce0*/  BSYNC.RECONVERGENT B1 ;  /* 0x0000000000017941 */ /* 0x000fea0003800200 */
.L_x_3880:
        /* <DEDUP_REMOVED lines=14> */
.L_x_3873:
[----:B------:R-:W-:Y:S05]  /*1dd0*/  BSYNC.RECONVERGENT B0 ;  /* 0x0000000000007941 */ /* 0x000fea0003800200 */
.L_x_3872:
        /* <DEDUP_REMOVED lines=32> */
.L_x_3883:
[----:B------:R-:W-:Y:S05]  /*1fe0*/  BSYNC.RECONVERGENT B0 ;  /* 0x0000000000007941 */ /* 0x000fea0003800200 */
.L_x_3882:
        /* <DEDUP_REMOVED lines=30> */
.L_x_3885:
[----:B------:R-:W-:Y:S05]  /*21d0*/  BSYNC.RECONVERGENT B0 ;  /* 0x0000000000007941 */ /* 0x000fea0003800200 */
.L_x_3884:
        /* <DEDUP_REMOVED lines=22> */
.L_x_3887:
[----:B------:R-:W-:Y:S05]  /*2340*/  BSYNC.RECONVERGENT B0 ;  /* 0x0000000000007941 */ /* 0x000fea0003800200 */
.L_x_3886:
        /* <DEDUP_REMOVED lines=27> */
.L_x_3861:
[----:B------:R-:W-:Y:S01]  /*2500*/  HFMA2 R11, -RZ, RZ, 0, 1.847743988037109375e-06 ;  /* 0x0000001fff0b7431 */ /* 0x000fe200000001ff */
[----:B------:R-:W-:Y:S02]  /*2510*/  MOV R12, 0x10 ;  /* 0x00000010000c7802 */ /* 0x000fe40000000f00 */
[----:B------:R-:W-:-:S07]  /*2520*/  MOV R15, 0xffffffff ;  /* 0xffffffff000f7802 */ /* 0x000fce0000000f00 */
[----:B------:R-:W-:Y:S05]  /*2530*/  WARPSYNC.COLLECTIVE R15, `(.L_x_3888) ;  /* 0x000000000f087348 */ /* 0x000fea0003c00000 */
[----:B------:R0:W1:Y:S02]  /*2540*/  SHFL.BFLY P6, R14, R13, R12, R11 ;  /* 0x0c00000c0d0e7389 */ /* 0x00006400000c000b */
[----:B01----:R-:W-:Y:S05]  /*2550*/  ENDCOLLECTIVE ;  /* 0x000000000000791b */ /* 0x003fea0003800000 */
.L_x_3888:
[----:B------:R-:W-:Y:S01]  /*2560*/  HFMA2 R12, -RZ, RZ, 0, 4.76837158203125e-07 ;  /* 0x00000008ff0c7431 */ /* 0x000fe200000001ff */
[----:B------:R-:W-:-:S05]  /*2570*/  FMNMX.FTZ R0, R14, -3.40282346638528859812e+38, !PT ;  /* 0xff7fffff0e007809 */ /* 0x000fca0007810000 */
[----:B------:R-:W-:-:S07]  /*2580*/  IMAD.MOV.U32 R13, RZ, RZ, R0 ;  /* 0x000000ffff0d7224 */ /* 0x000fce00078e0000 */
[----:B------:R-:W-:Y:S05]  /*2590*/  WARPSYNC.COLLECTIVE R15, `(.L_x_3889) ;  /* 0x000000000f087348 */ /* 0x000fea0003c00000 */
[----:B------:R0:W1:Y:S02]  /*25a0*/  SHFL.BFLY P6, R14, R13, R12, R11 ;  /* 0x0c00000c0d0e7389 */ /* 0x00006400000c000b */
[----:B01----:R-:W-:Y:S05]  /*25b0*/  ENDCOLLECTIVE ;  /* 0x000000000000791b */ /* 0x003fea0003800000 */
.L_x_3889:
[----:B------:R-:W-:Y:S01]  /*25c0*/  HFMA2 R12, -RZ, RZ, 0, 2.384185791015625e-07 ;  /* 0x00000004ff0c7431 */ /* 0x000fe200000001ff */
[----:B------:R-:W-:-:S04]  /*25d0*/  FMNMX.FTZ R2, R0, R14, !PT ;  /* 0x0000000e00027209 */ /* 0x000fc80007810000 */
[----:B------:R-:W-:-:S07]  /*25e0*/  MOV R13, R2 ;  /* 0x00000002000d7202 */ /* 0x000fce0000000f00 */
[----:B------:R-:W-:Y:S05]  /*25f0*/  WARPSYNC.COLLECTIVE R15, `(.L_x_3890) ;  /* 0x000000000f087348 */ /* 0x000fea0003c00000 */
[----:B------:R0:W1:Y:S02]  /*2600*/  SHFL.BFLY P6, R14, R13, R12, R11 ;  /* 0x0c00000c0d0e7389 */ /* 0x00006400000c000b */
[----:B01----:R-:W-:Y:S05]  /*2610*/  ENDCOLLECTIVE ;  /* 0x000000000000791b */ /* 0x003fea0003800000 */
.L_x_3890:
[----:B------:R-:W-:Y:S01]  /*2620*/  HFMA2 R12, -RZ, RZ, 0, 1.1920928955078125e-07 ;  /* 0x00000002ff0c7431 */ /* 0x000fe200000001ff */
[----:B------:R-:W-:-:S04]  /*2630*/  FMNMX.FTZ R3, R2, R14, !PT ;  /* 0x0000000e02037209 */ /* 0x000fc80007810000 */
[----:B------:R-:W-:-:S07]  /*2640*/  MOV R13, R3 ;  /* 0x00000003000d7202 */ /* 0x000fce0000000f00 */
[----:B------:R-:W-:Y:S05]  /*2650*/  WARPSYNC.COLLECTIVE R15, `(.L_x_3891) ;  /* 0x000000000f087348 */ /* 0x000fea0003c00000 */
[----:B------:R0:W1:Y:S02]  /*2660*/  SHFL.BFLY P6, R14, R13, R12, R11 ;  /* 0x0c00000c0d0e7389 */ /* 0x00006400000c000b */
[----:B01----:R-:W-:Y:S05]  /*2670*/  ENDCOLLECTIVE ;  /* 0x000000000000791b */ /* 0x003fea0003800000 */
.L_x_3891:
[----:B------:R-:W-:Y:S05]  /*2680*/  BRA `(.L_x_3892) ;  /* 0xffffffdc006c7947 */ /* 0x000fea000383ffff */
.L_x_3893:
        /* <DEDUP_REMOVED lines=15> */
.L_x_27322:


//--------------------- .text._ZN4vllm25paged_attention_v2_kernelIthLi80ELi16ELi128ELNS_18Fp8KVCacheDataTypeE2ELb0ELi512EEEvPfS2_PT_PKS3_PKT0_S9_ifPKiSB_iPKfiiiSD_SD_iiiii --------------------------
	.section	.text._ZN4vllm25paged_attention_v2_kernelIthLi80ELi16ELi128ELNS_18Fp8KVCacheDataTypeE2ELb0ELi512EEEvPfS2_PT_PKS3_PKT0_S9_ifPKiSB_iPKfiiiSD_SD_iiiii,"ax",@progbits
	.align	128
        .global         _ZN4vllm25paged_attention_v2_kernelIthLi80ELi16ELi128ELNS_18Fp8KVCacheDataTypeE2ELb0ELi512EEEvPfS2_PT_PKS3_PKT0_S9_ifPKiSB_iPKfiiiSD_SD_iiiii
        .type           _ZN4vllm25paged_attention_v2_kernelIthLi80ELi16ELi128ELNS_18Fp8KVCacheDataTypeE2ELb0ELi512EEEvPfS2_PT_PKS3_PKT0_S9_ifPKiSB_iPKfiiiSD_SD_iiiii,@function
        .size           _ZN4vllm25paged_attention_v2_kernelIthLi80ELi16ELi128ELNS_18Fp8KVCacheDataTypeE2ELb0ELi512EEEvPfS2_PT_PKS3_PKT0_S9_ifPKiSB_iPKfiiiSD_SD_iiiii,(.L_x_27323 - _ZN4vllm25paged_attention_v2_kernelIthLi80ELi16ELi128ELNS_18Fp8KVCacheDataTypeE2ELb0ELi512EEEvPfS2_PT_PKS3_PKT0_S9_ifPKiSB_iPKfiiiSD_SD_iiiii)
        .other          _ZN4vllm25paged_attention_v2_kernelIthLi80ELi16ELi128ELNS_18Fp8KVCacheDataTypeE2ELb0ELi512EEEvPfS2_PT_PKS3_PKT0_S9_ifPKiSB_iPKfiiiSD_SD_iiiii,@"STO_CUDA_ENTRY STV_DEFAULT"
_ZN4vllm25paged_attention_v2_kernelIthLi80ELi16ELi128ELNS_18Fp8KVCacheDataTypeE2ELb0ELi512EEEvPfS2_PT_PKS3_PKT0_S9_ifPKiSB_iPKfiiiSD_SD_iiiii:
.text._ZN4vllm25paged_attention_v2_kernelIthLi80ELi16ELi128ELNS_18Fp8KVCacheDataTypeE2ELb0ELi512EEEvPfS2_PT_PKS3_PKT0_S9_ifPKiSB_iPKfiiiSD_SD_iiiii:
        /* <DEDUP_REMOVED lines=52> */
.L_x_3895:
[----:B------:R-:W-:Y:S05]  /*0340*/  BSYNC.RECONVERGENT B6 ;  /* 0x0000000000067941 */ /* 0x000fea0003800200 */
.L_x_3894:
        /* <DEDUP_REMOVED lines=15> */
.L_x_3927:
        /* <DEDUP_REMOVED lines=40> */
.L_x_3901:
        /* <DEDUP_REMOVED lines=11> */
.L_x_3900:
[----:B------:R-:W-:Y:S05]  /*0770*/  BSYNC.RECONVERGENT B1 ;  /* 0x0000000000017941 */ /* 0x000fea0003800200 */
.L_x_3899:
        /* <DEDUP_REMOVED lines=13> */
.L_x_3904:
        /* <DEDUP_REMOVED lines=100> */
.L_x_3903:
[----:B------:R-:W-:Y:S05]  /*0e90*/  BSYNC.RECONVERGENT B1 ;  /* 0x0000000000017941 */ /* 0x000fea0003800200 */
.L_x_3902:
        /* <DEDUP_REMOVED lines=55> */
.L_x_3906:
[----:B------:R-:W-:Y:S05]  /*1210*/  BSYNC.RECONVERGENT B1 ;  /* 0x0000000000017941 */ /* 0x000fea0003800200 */
.L_x_3905:
        /* <DEDUP_REMOVED lines=26> */
.L_x_3898:
[----:B------:R-:W-:Y:S05]  /*13c0*/  BSYNC.RECONVERGENT B0 ;  /* 0x0000000000007941 */ /* 0x000fea0003800200 */
.L_x_3897:
        /* <DEDUP_REMOVED lines=40> */
.L_x_3911:
[----:B------:R-:W1:Y:S01]  /*1650*/  LDS R13, [R3] ;  /* 0x00000000030d7984 */ /* 0x000e620000000800 */
[----:B------:R-:W-:-:S05]  /*1660*/  VIADD R11, R11, 0x1 ;  /* 0x000000010b0b7836 */ /* 0x000fca0000000000 */
[----:B------:R-:W-:Y:S01]  /*1670*/  ISETP.NE.AND P0, PT, R11, RZ, PT ;  /* 0x000000ff0b00720c */ /* 0x000fe20003f05270 */
[----:B-1----:R-:W-:-:S05]  /*1680*/  FMUL.FTZ R12, R13, R2 ;  /* 0x000000020d0c7220 */ /* 0x002fca0000410000 */
[----:B------:R1:W-:Y:S02]  /*1690*/  STS [R3], R12 ;  /* 0x0000000c03007388 */ /* 0x0003e40000000800 */
[----:B-1----:R-:W-:-:S05]  /*16a0*/  IADD3 R3, PT, PT, R3, 0x200, RZ ;  /* 0x0000020003037810 */ /* 0x002fca0007ffe0ff */
[----:B------:R-:W-:Y:S05]  /*16b0*/  @P0 BRA `(.L_x_3911) ;  /* 0xfffffffc00e40947 */ /* 0x000fea000383ffff */
.L_x_3910:
[----:B------:R-:W-:Y:S05]  /*16c0*/  BSYNC.RECONVERGENT B1 ;  /* 0x0000000000017941 */ /* 0x000fea0003800200 */
.L_x_3909:
        /* <DEDUP_REMOVED lines=13> */
.L_x_3914:
        /* <DEDUP_REMOVED lines=52> */
.L_x_3913:
[----:B------:R-:W-:Y:S05]  /*1ae0*/  BSYNC.RECONVERGENT B1 ;  /* 0x0000000000017941 */ /* 0x000fea0003800200 */
.L_x_3912:
        /* <DEDUP_REMOVED lines=31> */
.L_x_3916:
[----:B------:R-:W-:Y:S05]  /*1ce0*/  BSYNC.RECONVERGENT B1 ;  /* 0x0000000000017941 */ /* 0x000fea0003800200 */
.L_x_3915:
        /* <DEDUP_REMOVED lines=14> */
.L_x_3908:
[----:B------:R-:W-:Y:S05]  /*1dd0*/  BSYNC.RECONVERGENT B0 ;  /* 0x0000000000007941 */ /* 0x000fea0003800200 */
.L_x_3907:
        /* <DEDUP_REMOVED lines=32> */
.L_x_3918:
[----:B------:R-:W-:Y:S05]  /*1fe0*/  BSYNC.RECONVERGENT B0 ;  /* 0x0000000000007941 */ /* 0x000fea0003800200 */
.L_x_3917:
        /* <DEDUP_REMOVED lines=26> */
.L_x_3920:
[----:B------:R-:W-:Y:S05]  /*2190*/  BSYNC.RECONVERGENT B0 ;  /* 0x0000000000007941 */ /* 0x000fea0003800200 */
.L_x_3919:
        /* <DEDUP_REMOVED lines=19> */
.L_x_3922:
[----:B------:R-:W-:Y:S05]  /*22d0*/  BSYNC.RECONVERGENT B0 ;  /* 0x0000000000007941 */ /* 0x000fea0003800200 */
.L_x_3921:
        /* <DEDUP_REMOVED lines=11> */
[----:B------:R-:W-:Y:S02]  /*2390*/  F2FP.F16.F32.PACK_AB R7, RZ, R7 ;  /* 0x00000007ff07723e */ /* 0x000fe400000000ff */
        /* <DEDUP_REMOVED lines=13> */
.L_x_3896:
[----:B------:R-:W-:Y:S01]  /*2470*/  HFMA2 R12, -RZ, RZ, 0, 9.5367431640625e-07 ;  /* 0x00000010ff0c7431 */ /* 0x000fe200000001ff */
[----:B------:R-:W-:Y:S02]  /*2480*/  MOV R11, 0x1f ;  /* 0x0000001f000b7802 */ /* 0x000fe40000000f00 */
[----:B------:R-:W-:-:S07]  /*2490*/  MOV R15, 0xffffffff ;  /* 0xffffffff000f7802 */ /* 0x000fce0000000f00 */
[----:B------:R-:W-:Y:S05]  /*24a0*/  WARPSYNC.COLLECTIVE R15, `(.L_x_3923) ;  /* 0x000000000f087348 */ /* 0x000fea0003c00000 */
[----:B------:R0:W1:Y:S02]  /*24b0*/  SHFL.BFLY P6, R14, R13, R12, R11 ;  /* 0x0c00000c0d0e7389 */ /* 0x00006400000c000b */
[----:B01----:R-:W-:Y:S05]  /*24c0*/  ENDCOLLECTIVE ;  /* 0x000000000000791b */ /* 0x003fea0003800000 */
.L_x_3923:
[----:B------:R-:W-:Y:S01]  /*24d0*/  HFMA2 R12, -RZ, RZ, 0, 4.76837158203125e-07 ;  /* 0x00000008ff0c7431 */ /* 0x000fe200000001ff */
[----:B------:R-:W-:-:S05]  /*24e0*/  FMNMX.FTZ R0, R14, -3.40282346638528859812e+38, !PT ;  /* 0xff7fffff0e007809 */ /* 0x000fca0007810000 */
[----:B------:R-:W-:-:S07]  /*24f0*/  IMAD.MOV.U32 R13, RZ, RZ, R0 ;  /* 0x000000ffff0d7224 */ /* 0x000fce00078e0000 */
[----:B------:R-:W-:Y:S05]  /*2500*/  WARPSYNC.COLLECTIVE R15, `(.L_x_3924) ;  /* 0x000000000f087348 */ /* 0x000fea0003c00000 */
[----:B------:R0:W1:Y:S02]  /*2510*/  SHFL.BFLY P6, R14, R13, R12, R11 ;  /* 0x0c00000c0d0e7389 */ /* 0x00006400000c000b */
[----:B01----:R-:W-:Y:S05]  /*2520*/  ENDCOLLECTIVE ;  /* 0x000000000000791b */ /* 0x003fea0003800000 */
.L_x_3924:
[----:B------:R-:W-:Y:S01]  /*2530*/  HFMA2 R12, -RZ, RZ, 0, 2.384185791015625e-07 ;  /* 0x00000004ff0c7431 */ /* 0x000fe200000001ff */
[----:B------:R-:W-:-:S04]  /*2540*/  FMNMX.FTZ R2, R0, R14, !PT ;  /* 0x0000000e00027209 */ /* 0x000fc80007810000 */
[----:B------:R-:W-:-:S07]  /*2550*/  MOV R13, R2 ;  /* 0x00000002000d7202 */ /* 0x000fce0000000f00 */
[----:B------:R-:W-:Y:S05]  /*2560*/  WARPSYNC.COLLECTIVE R15, `(.L_x_3925) ;  /* 0x000000000f087348 */ /* 0x000fea0003c00000 */
[----:B------:R0:W1:Y:S02]  /*2570*/  SHFL.BFLY P6, R14, R13, R12, R11 ;  /* 0x0c00000c0d0e7389 */ /* 0x00006400000c000b */
[----:B01----:R-:W-:Y:S05]  /*2580*/  ENDCOLLECTIVE ;  /* 0x000000000000791b */ /* 0x003fea0003800000 */
.L_x_3925:
[----:B------:R-:W-:Y:S01]  /*2590*/  HFMA2 R12, -RZ, RZ, 0, 1.1920928955078125e-07 ;  /* 0x00000002ff0c7431 */ /* 0x000fe200000001ff */
[----:B------:R-:W-:-:S04]  /*25a0*/  FMNMX.FTZ R3, R2, R14, !PT ;  /* 0x0000000e02037209 */ /* 0x000fc80007810000 */
[----:B------:R-:W-:-:S07]  /*25b0*/  MOV R13, R3 ;  /* 0x00000003000d7202 */ /* 0x000fce0000000f00 */
[----:B------:R-:W-:Y:S05]  /*25c0*/  WARPSYNC.COLLECTIVE R15, `(.L_x_3926) ;  /* 0x000000000f087348 */ /* 0x000fea0003c00000 */
[----:B------:R0:W1:Y:S02]  /*25d0*/  SHFL.BFLY P6, R14, R13, R12, R11 ;  /* 0x0c00000c0d0e7389 */ /* 0x00006400000c000b */
[----:B01----:R-:W-:Y:S05]  /*25e0*/  ENDCOLLECTIVE ;  /* 0x000000000000791b */ /* 0x003fea0003800000 */
.L_x_3926:
[----:B------:R-:W-:Y:S05]  /*25f0*/  BRA `(.L_x_3927) ;  /* 0xffffffdc00907947 */ /* 0x000fea000383ffff */
.L_x_3928:
        /* <DEDUP_REMOVED lines=16> */
.L_x_27323:


//--------------------- .text._ZN4vllm25paged_attention_v2_kernelIthLi64ELi16ELi128ELNS_18Fp8KVCacheDataTypeE2ELb0ELi512EEEvPfS2_PT_PKS3_PKT0_S9_ifPKiSB_iPKfiiiSD_SD_iiiii --------------------------
	.section	.text._ZN4vllm25paged_attention_v2_kernelIthLi64ELi16ELi128ELNS_18Fp8KVCacheDataTypeE2ELb0ELi512EEEvPfS2_PT_PKS3_PKT0_S9_ifPKiSB_iPKfiiiSD_SD_iiiii,"ax",@progbits
	.align	128
        .global         _ZN4vllm25paged_attention_v2_kernelIthLi64ELi16ELi128ELNS_18Fp8KVCacheDataTypeE2ELb0ELi512EEEvPfS2_PT_PKS3_PKT0_S9_ifPKiSB_iPKfiiiSD_SD_iiiii
        .type           _ZN4vllm25paged_attention_v2_kernelIthLi64ELi16ELi128ELNS_18Fp8KVCacheDataTypeE2ELb0ELi512EEEvPfS2_PT_PKS3_PKT0_S9_ifPKiSB_iPKfiiiSD_SD_iiiii,@function
        .size           _ZN4vllm25paged_attention_v2_kernelIthLi64ELi16ELi128ELNS_18Fp8KVCacheDataTypeE2ELb0ELi512EEEvPfS2_PT_PKS3_PKT0_S9_ifPKiSB_iPKfiiiSD_SD_iiiii,(.L_x_27324 - _ZN4vllm25paged_attention_v2_kernelIthLi64ELi16ELi128ELNS_18Fp8KVCacheDataTypeE2ELb0ELi512EEEvPfS2_PT_PKS3_PKT0_S9_ifPKiSB_iPKfiiiSD_SD_iiiii)
        .other          _ZN4vllm25paged_attention_v2_kernelIthLi64ELi16ELi128ELNS_18Fp8KVCacheDataTypeE2ELb0ELi512EEEvPfS2_PT_PKS3_PKT0_S9_ifPKiSB_iPKfiiiSD_SD_iiiii,@"STO_CUDA_ENTRY STV_DEFAULT"
_ZN4vllm25paged_attention_v2_kernelIthLi64ELi16ELi128ELNS_18Fp8KVCacheDataTypeE2ELb0ELi512EEEvPfS2_PT_PKS3_PKT0_S9_ifPKiSB_iPKfiiiSD_SD_iiiii:
.text._ZN4vllm25paged_attention_v2_kernelIthLi64ELi16ELi128ELNS_18Fp8KVCacheDataTypeE2ELb0ELi512EEEvPfS2_PT_PKS3_PKT0_S9_ifPKiSB_iPKfiiiSD_SD_iiiii:
        /* <DEDUP_REMOVED lines=52> */
.L_x_3930:
[----:B------:R-:W-:Y:S05]  /*0340*/  BSYNC.RECONVERGENT B6 ;  /* 0x0000000000067941 */ /* 0x000fea0003800200 */
.L_x_3929:
        /* <DEDUP_REMOVED lines=15> */
.L_x_3958:
        /* <DEDUP_REMOVED lines=40> */
.L_x_3936:
        /* <DEDUP_REMOVED lines=11> */
.L_x_3935:
[----:B------:R-:W-:Y:S05]  /*0770*/  BSYNC.RECONVERGENT B1 ;  /* 0x0000000000017941 */ /* 0x000fea0003800200 */
.L_x_3934:
        /* <DEDUP_REMOVED lines=13> */
.L_x_3939:
        /* <DEDUP_REMOVED lines=100> */
.L_x_3938:
[----:B------:R-:W-:Y:S05]  /*0e90*/  BSYNC.RECONVERGENT B1 ;  /* 0x0000000000017941 */ /* 0x000fea0003800200 */
.L_x_3937:
        /* <DEDUP_REMOVED lines=55> */
.L_x_3941:
[----:B------:R-:W-:Y:S05]  /*1210*/  BSYNC.RECONVERGENT B1 ;  /* 0x0000000000017941 */ /* 0x000fea0003800200 */
.L_x_3940:
        /* <DEDUP_REMOVED lines=26> */
.L_x_3933:
[----:B------:R-:W-:Y:S05]  /*13c0*/  BSYNC.RECONVERGENT B0 ;  /* 0x0000000000007941 */ /* 0x000fea0003800200 */
.L_x_3932:
        /* <DEDUP_REMOVED lines=40> */
.L_x_3946:
[----:B------:R-:W1:Y:S01]  /*1650*/  LDS R13, [R3] ;  /* 0x00000000030d7984 */ /* 0x000e620000000800 */
[----:B------:R-:W-:-:S04]  /*1660*/  IADD3 R11, PT, PT, R11, 0x1, RZ ;  /* 0x000000010b0b7810 */ /* 0x000fc80007ffe0ff */
[----:B------:R-:W-:Y:S01]  /*1670*/  ISETP.NE.AND P0, PT, R11, RZ, PT ;  /* 0x000000ff0b00720c */ /* 0x000fe20003f05270 */
[----:B-1----:R-:W-:-:S05]  /*1680*/  FMUL.FTZ R12, R13, R2 ;  /* 0x000000020d0c7220 */ /* 0x002fca0000410000 */
[----:B------:R1:W-:Y:S02]  /*1690*/  STS [R3], R12 ;  /* 0x0000000c03007388 */ /* 0x0003e40000000800 */
[----:B-1----:R-:W-:-:S05]  /*16a0*/  IADD3 R3, PT, PT, R3, 0x200, RZ ;  /* 0x0000020003037810 */ /* 0x002fca0007ffe0ff */
[----:B------:R-:W-:Y:S05]  /*16b0*/  @P0 BRA `(.L_x_3946) ;  /* 0xfffffffc00e40947 */ /* 0x000fea000383ffff */
.L_x_3945:
[----:B------:R-:W-:Y:S05]  /*16c0*/  BSYNC.RECONVERGENT B1 ;  /* 0x0000000000017941 */ /* 0x000fea0003800200 */
.L_x_3944:
        /* <DEDUP_REMOVED lines=13> */
.L_x_3949:
        /* <DEDUP_REMOVED lines=52> */
.L_x_3948:
[----:B------:R-:W-:Y:S05]  /*1ae0*/  BSYNC.RECONVERGENT B1 ;  /* 0x0000000000017941 */ /* 0x000fea0003800200 */
.L_x_3947:
        /* <DEDUP_REMOVED lines=31> */
.L_x_3951:
[----:B------:R-:W-:Y:S05]  /*1ce0*/  BSYNC.RECONVERGENT B1 ;  /* 0x0000000000017941 */ /* 0x000fea0003800200 */
.L_x_3950:
        /* <DEDUP_REMOVED lines=14> */
.L_x_3943:
[----:B------:R-:W-:Y:S05]  /*1dd0*/  BSYNC.RECONVERGENT B0 ;  /* 0x0000000000007941 */ /* 0x000fea0003800200 */
.L_x_3942:
        /* <DEDUP_REMOVED lines=30> */
.L_x_3953:
[----:B------:R-:W-:Y:S05]  /*1fc0*/  BSYNC.RECONVERGENT B0 ;  /* 0x0000000000007941 */ /* 0x000fea0003800200 */
.L_x_3952:
        /* <DEDUP_REMOVED lines=48> */
[----:B------:R-:W-:-:S02]  /*22d0*/  IMAD.U32 R9, RZ, RZ, UR6 ;  /* 0x00000006ff097e24 */ /* 0x000fc4000f8e00ff */
[----:B------:R-:W-:-:S03]  /*22e0*/  F2FP.F16.F32.PACK_AB R5, R6, R5 ;  /* 0x000000050605723e */ /* 0x000fc600000000ff */
        /* <DEDUP_REMOVED lines=11> */
.L_x_3931:
[----:B------:R-:W-:Y:S01]  /*23a0*/  HFMA2 R12, -RZ, RZ, 0, 9.5367431640625e-07 ;  /* 0x00000010ff0c7431 */ /* 0x000fe200000001ff */
[----:B------:R-:W-:Y:S02]  /*23b0*/  MOV R11, 0x1f ;  /* 0x0000001f000b7802 */ /* 0x000fe40000000f00 */
[----:B------:R-:W-:-:S07]  /*23c0*/  MOV R15, 0xffffffff ;  /* 0xffffffff000f7802 */ /* 0x000fce0000000f00 */
[----:B------:R-:W-:Y:S05]  /*23d0*/  WARPSYNC.COLLECTIVE R15, `(.L_x_3954) ;  /* 0x000000000f087348 */ /* 0x000fea0003c00000 */
[----:B------:R0:W1:Y:S02]  /*23e0*/  SHFL.BFLY P6, R14, R13, R12, R11 ;  /* 0x0c00000c0d0e7389 */ /* 0x00006400000c000b */
[----:B01----:R-:W-:Y:S05]  /*23f0*/  ENDCOLLECTIVE ;  /* 0x000000000000791b */ /* 0x003fea0003800000 */
.L_x_3954:
[----:B------:R-:W-:Y:S01]  /*2400*/  IMAD.MOV.U32 R12, RZ, RZ, 0x8 ;  /* 0x00000008ff0c7424 */ /* 0x000fe200078e00ff */
[----:B------:R-:W-:-:S04]  /*2410*/  FMNMX.FTZ R0, R14, -3.40282346638528859812e+38, !PT ;  /* 0xff7fffff0e007809 */ /* 0x000fc80007810000 */
[----:B------:R-:W-:-:S07]  /*2420*/  MOV R13, R0 ;  /* 0x00000000000d7202 */ /* 0x000fce0000000f00 */
[----:B------:R-:W-:Y:S05]  /*2430*/  WARPSYNC.COLLECTIVE R15, `(.L_x_3955) ;  /* 0x000000000f087348 */ /* 0x000fea0003c00000 */
[----:B------:R0:W1:Y:S02]  /*2440*/  SHFL.BFLY P6, R14, R13, R12, R11 ;  /* 0x0c00000c0d0e7389 */ /* 0x00006400000c000b */
[----:B01----:R-:W-:Y:S05]  /*2450*/  ENDCOLLECTIVE ;  /* 0x000000000000791b */ /* 0x003fea0003800000 */
.L_x_3955:
[----:B------:R-:W-:Y:S01]  /*2460*/  HFMA2 R12, -RZ, RZ, 0, 2.384185791015625e-07 ;  /* 0x00000004ff0c7431 */ /* 0x000fe200000001ff */
[----:B------:R-:W-:-:S04]  /*2470*/  FMNMX.FTZ R2, R0, R14, !PT ;  /* 0x0000000e00027209 */ /* 0x000fc80007810000 */
[----:B------:R-:W-:-:S07]  /*2480*/  MOV R13, R2 ;  /* 0x00000002000d7202 */ /* 0x000fce0000000f00 */
[----:B------:R-:W-:Y:S05]  /*2490*/  WARPSYNC.COLLECTIVE R15, `(.L_x_3956) ;  /* 0x000000000f087348 */ /* 0x000fea0003c00000 */
[----:B------:R0:W1:Y:S02]  /*24a0*/  SHFL.BFLY P6, R14, R13, R12, R11 ;  /* 0x0c00000c0d0e7389 */ /* 0x00006400000c000b */
[----:B01----:R-:W-:Y:S05]  /*24b0*/  ENDCOLLECTIVE ;  /* 0x000000000000791b */ /* 0x003fea0003800000 */
.L_x_3956:
[----:B------:R-:W-:Y:S01]  /*24c0*/  HFMA2 R12, -RZ, RZ, 0, 1.1920928955078125e-07 ;  /* 0x00000002ff0c7431 */ /* 0x000fe200000001ff */
[----:B------:R-:W-:-:S04]  /*24d0*/  FMNMX.FTZ R3, R2, R14, !PT ;  /* 0x0000000e02037209 */ /* 0x000fc80007810000 */
[----:B------:R-:W-:-:S07]  /*24e0*/  MOV R13, R3 ;  /* 0x00000003000d7202 */ /* 0x000fce0000000f00 */
[----:B------:R-:W-:Y:S05]  /*24f0*/  WARPSYNC.COLLECTIVE R15, `(.L_x_3957) ;  /* 0x000000000f087348 */ /* 0x000fea0003c00000 */
[----:B------:R0:W1:Y:S02]  /*2500*/  SHFL.BFLY P6, R14, R13, R12, R11 ;  /* 0x0c00000c0d0e7389 */ /* 0x00006400000c000b */
[----:B01----:R-:W-:Y:S05]  /*2510*/  ENDCOLLECTIVE ;  /* 0x000000000000791b */ /* 0x003fea0003800000 */
.L_x_3957:
[----:B------:R-:W-:Y:S05]  /*2520*/  BRA `(.L_x_3958) ;  /* 0xffffffdc00c47947 */ /* 0x000fea000383ffff */
.L_x_3959:
        /* <DEDUP_REMOVED lines=13> */
.L_x_27324:


//--------------------- .text._ZN4vllm25paged_attention_v2_kernelIthLi32ELi16ELi128ELNS_18Fp8KVCacheDataTypeE2ELb0ELi512EEEvPfS2_PT_PKS3_PKT0_S9_ifPKiSB_iPKfiiiSD_SD_iiiii --------------------------
	.section	.text._ZN4vllm25paged_attention_v2_kernelIthLi32ELi16ELi128ELNS_18Fp8KVCacheDataTypeE2ELb0ELi512EEEvPfS2_PT_PKS3_PKT0_S9_ifPKiSB_iPKfiiiSD_SD_iiiii,"ax",@progbits
	.align	128
        .global         _ZN4vllm25paged_attention_v2_kernelIthLi32ELi16ELi128ELNS_18Fp8KVCacheDataTypeE2ELb0ELi512EEEvPfS2_PT_PKS3_PKT0_S9_ifPKiSB_iPKfiiiSD_SD_iiiii
        .type           _ZN4vllm25paged_attention_v2_kernelIthLi32ELi16ELi128ELNS_18Fp8KVCacheDataTypeE2ELb0ELi512EEEvPfS2_PT_PKS3_PKT0_S9_ifPKiSB_iPKfiiiSD_SD_iiiii,@function
        .size           _ZN4vllm25paged_attention_v2_kernelIthLi32ELi16ELi128ELNS_18Fp8KVCacheDataTypeE2ELb0ELi512EEEvPfS2_PT_PKS3_PKT0_S9_ifPKiSB_iPKfiiiSD_SD_iiiii,(.L_x_27325 - _ZN4vllm25paged_attention_v2_kernelIthLi32ELi16ELi128ELNS_18Fp8KVCacheDataTypeE2ELb0ELi512EEEvPfS2_PT_PKS3_PKT0_S9_ifPKiSB_iPKfiiiSD_SD_iiiii)
        .other          _ZN4vllm25paged_attention_v2_kernelIthLi32ELi16ELi128ELNS_18Fp8KVCacheDataTypeE2ELb0ELi512EEEvPfS2_PT_PKS3_PKT0_S9_ifPKiSB_iPKfiiiSD_SD_iiiii,@"STO_CUDA_ENTRY STV_DEFAULT"
_ZN4vllm25paged_attention_v2_kernelIthLi32ELi16ELi128ELNS_18Fp8KVCacheDataTypeE2ELb0ELi512EEEvPfS2_PT_PKS3_PKT0_S9_ifPKiSB_iPKfiiiSD_SD_iiiii:
.text._ZN4vllm25paged_attention_v2_kernelIthLi32ELi16ELi128ELNS_18Fp8KVCacheDataTypeE2ELb0ELi512EEEvPfS2_PT_PKS3_PKT0_S9_ifPKiSB_iPKfiiiSD_SD_iiiii:
        /* <DEDUP_REMOVED lines=52> */
.L_x_3961:
[----:B------:R-:W-:Y:S05]  /*0340*/  BSYNC.RECONVERGENT B6 ;  /* 0x0000000000067941 */ /* 0x000fea0003800200 */
.L_x_3960:
        /* <DEDUP_REMOVED lines=15> */
.L_x_3989:
        /* <DEDUP_REMOVED lines=40> */
.L_x_3967:
        /* <DEDUP_REMOVED lines=11> */
.L_x_3966:
[----:B------:R-:W-:Y:S05]  /*0770*/  BSYNC.RECONVERGENT B1 ;  /* 0x0000000000017941 */ /* 0x000fea0003800200 */
.L_x_3965:
        /* <DEDUP_REMOVED lines=13> */
.L_x_3970:
        /* <DEDUP_REMOVED lines=100> */
.L_x_3969:
[----:B------:R-:W-:Y:S05]  /*0e90*/  BSYNC.RECONVERGENT B1 ;  /* 0x0000000000017941 */ /* 0x000fea0003800200 */
.L_x_3968:
        /* <DEDUP_REMOVED lines=55> */
.L_x_3972:
[----:B------:R-:W-:Y:S05]  /*1210*/  BSYNC.RECONVERGENT B1 ;  /* 0x0000000000017941 */ /* 0x000fea0003800200 */
.L_x_3971:
        /* <DEDUP_REMOVED lines=26> */
.L_x_3964:
[----:B------:R-:W-:Y:S05]  /*13c0*/  BSYNC.RECONVERGENT B0 ;  /* 0x0000000000007941 */ /* 0x000fea0003800200 */
.L_x_3963:
        /* <DEDUP_REMOVED lines=40> */
.L_x_3977:
[----:B------:R-:W1:Y:S01]  /*1650*/  LDS R11, [R3] ;  /* 0x00000000030b7984 */ /* 0x000e620000000800 */
[----:B------:R-:W-:-:S05]  /*1660*/  VIADD R10, R10, 0x1 ;  /* 0x000000010a0a7836 */ /* 0x000fca0000000000 */
[----:B------:R-:W-:Y:S01]  /*1670*/  ISETP.NE.AND P0, PT, R10, RZ, PT ;  /* 0x000000ff0a00720c */ /* 0x000fe20003f05270 */
[----:B-1----:R-:W-:-:S05]  /*1680*/  FMUL.FTZ R12, R11, R2 ;  /* 0x000000020b0c7220 */ /* 0x002fca0000410000 */
[----:B------:R1:W-:Y:S02]  /*1690*/  STS [R3], R12 ;  /* 0x0000000c03007388 */ /* 0x0003e40000000800 */
[----:B-1----:R-:W-:-:S05]  /*16a0*/  IADD3 R3, PT, PT, R3, 0x200, RZ ;  /* 0x0000020003037810 */ /* 0x002fca0007ffe0ff */
[----:B------:R-:W-:Y:S05]  /*16b0*/  @P0 BRA `(.L_x_3977) ;  /* 0xfffffffc00e40947 */ /* 0x000fea000383ffff */
.L_x_3976:
[----:B------:R-:W-:Y:S05]  /*16c0*/  BSYNC.RECONVERGENT B1 ;  /* 0x0000000000017941 */ /* 0x000fea0003800200 */
.L_x_3975:
        /* <DEDUP_REMOVED lines=13> */
.L_x_3980:
        /* <DEDUP_REMOVED lines=52> */
.L_x_3979:
[----:B------:R-:W-:Y:S05]  /*1ae0*/  BSYNC.RECONVERGENT B1 ;  /* 0x0000000000017941 */ /* 0x000fea0003800200 */
.L_x_3978:
        /* <DEDUP_REMOVED lines=31> */
.L_x_3982:
[----:B------:R-:W-:Y:S05]  /*1ce0*/  BSYNC.RECONVERGENT B1 ;  /* 0x0000000000017941 */ /* 0x000fea0003800200 */
.L_x_3981:
        /* <DEDUP_REMOVED lines=14> */
.L_x_3974:
[----:B------:R-:W-:Y:S05]  /*1dd0*/  BSYNC.RECONVERGENT B0 ;  /* 0x0000000000007941 */ /* 0x000fea0003800200 */
.L_x_3973:
        /* <DEDUP_REMOVED lines=33> */
.L_x_3984:
[----:B------:R-:W-:Y:S05]  /*1ff0*/  BSYNC.RECONVERGENT B0 ;  /* 0x0000000000007941 */ /* 0x000fea0003800200 */
.L_x_3983:
        /* <DEDUP_REMOVED lines=30> */
[----:B------:R-:W-:Y:S02]  /*21e0*/  F2FP.F16.F32.PACK_AB R0, R5, R0 ;  /* 0x000000000500723e */ /* 0x000fe400000000ff */
        /* <DEDUP_REMOVED lines=9> */
.L_x_3962:
[----:B------:R-:W-:Y:S01]  /*2280*/  HFMA2 R12, -RZ, RZ, 0, 9.5367431640625e-07 ;  /* 0x00000010ff0c7431 */ /* 0x000fe200000001ff */
[----:B------:R-:W-:Y:S02]  /*2290*/  MOV R11, 0x1f ;  /* 0x0000001f000b7802 */ /* 0x000fe40000000f00 */
[----:B------:R-:W-:-:S07]  /*22a0*/  MOV R15, 0xffffffff ;  /* 0xffffffff000f7802 */ /* 0x000fce0000000f00 */
[----:B------:R-:W-:Y:S05]  /*22b0*/  WARPSYNC.COLLECTIVE R15, `(.L_x_3985) ;  /* 0x000000000f087348 */ /* 0x000fea0003c00000 */
[----:B------:R0:W1:Y:S02]  /*22c0*/  SHFL.BFLY P6, R14, R13, R12, R11 ;  /* 0x0c00000c0d0e7389 */ /* 0x00006400000c000b */
[----:B01----:R-:W-:Y:S05]  /*22d0*/  ENDCOLLECTIVE ;  /* 0x000000000000791b */ /* 0x003fea0003800000 */
.L_x_3985:
[----:B------:R-:W-:Y:S01]  /*22e0*/  IMAD.MOV.U32 R12, RZ, RZ, 0x8 ;  /* 0x00000008ff0c7424 */ /* 0x000fe200078e00ff */
[----:B------:R-:W-:-:S04]  /*22f0*/  FMNMX.FTZ R0, R14, -3.40282346638528859812e+38, !PT ;  /* 0xff7fffff0e007809 */ /* 0x000fc80007810000 */
[----:B------:R-:W-:-:S07]  /*2300*/  MOV R13, R0 ;  /* 0x00000000000d7202 */ /* 0x000fce0000000f00 */
[----:B------:R-:W-:Y:S05]  /*2310*/  WARPSYNC.COLLECTIVE R15, `(.L_x_3986) ;  /* 0x000000000f087348 */ /* 0x000fea0003c00000 */
[----:B------:R0:W1:Y:S02]  /*2320*/  SHFL.BFLY P6, R14, R13, R12, R11 ;  /* 0x0c00000c0d0e7389 */ /* 0x00006400000c000b */
[----:B01----:R-:W-:Y:S05]  /*2330*/  ENDCOLLECTIVE ;  /* 0x000000000000791b */ /* 0x003fea0003800000 */
.L_x_3986:
[----:B------:R-:W-:Y:S01]  /*2340*/  HFMA2 R12, -RZ, RZ, 0, 2.384185791015625e-07 ;  /* 0x00000004ff0c7431 */ /* 0x000fe200000001ff */
[----:B------:R-:W-:-:S04]  /*2350*/  FMNMX.FTZ R2, R0, R14, !PT ;  /* 0x0000000e00027209 */ /* 0x000fc80007810000 */
[----:B------:R-:W-:-:S07]  /*2360*/  MOV R13, R2 ;  /* 0x00000002000d7202 */ /* 0x000fce0000000f00 */
[----:B------:R-:W-:Y:S05]  /*2370*/  WARPSYNC.COLLECTIVE R15, `(.L_x_3987) ;  /* 0x000000000f087348 */ /* 0x000fea0003c00000 */
[----:B------:R0:W1:Y:S02]  /*2380*/  SHFL.BFLY P6, R14, R13, R12, R11 ;  /* 0x0c00000c0d0e7389 */ /* 0x00006400000c000b */
[----:B01----:R-:W-:Y:S05]  /*2390*/  ENDCOLLECTIVE ;  /* 0x000000000000791b */ /* 0x003fea0003800000 */
.L_x_3987:
[----:B------:R-:W-:Y:S01]  /*23a0*/  HFMA2 R12, -RZ, RZ, 0, 1.1920928955078125e-07 ;  /* 0x00000002ff0c7431 */ /* 0x000fe200000001ff */
[----:B------:R-:W-:-:S04]  /*23b0*/  FMNMX.FTZ R3, R2, R14, !PT ;  /* 0x0000000e02037209 */ /* 0x000fc80007810000 */
[----:B------:R-:W-:-:S07]  /*23c0*/  MOV R13, R3 ;  /* 0x00000003000d7202 */ /* 0x000fce0000000f00 */
[----:B------:R-:W-:Y:S05]  /*23d0*/  WARPSYNC.COLLECTIVE R15, `(.L_x_3988) ;  /* 0x000000000f087348 */ /* 0x000fea0003c00000 */
[----:B------:R0:W1:Y:S02]  /*23e0*/  SHFL.BFLY P6, R14, R13, R12, R11 ;  /* 0x0c00000c0d0e7389 */ /* 0x00006400000c000b */
[----:B01----:R-:W-:Y:S05]  /*23f0*/  ENDCOLLECTIVE ;  /* 0x000000000000791b */ /* 0x003fea0003800000 */
.L_x_3988:
[----:B------:R-:W-:Y:S05]  /*2400*/  BRA `(.L_x_3989) ;  /* 0xffffffe0000c7947 */ /* 0x000fea000383ffff */
.L_x_3990:
        /* <DEDUP_REMOVED lines=15> */
.L_x_27325:


//--------------------- .text._ZN4vllm25paged_attention_v2_kernelIthLi256ELi16ELi128ELNS_18Fp8KVCacheDataTypeE2ELb1ELi512EEEvPfS2_PT_PKS3_PKT0_S9_ifPKiSB_iPKfiiiSD_SD_iiiii --------------------------
	.section	.text._ZN4vllm25paged_attention_v2_kernelIthLi256ELi16ELi128ELNS_18Fp8KVCacheDataTypeE2ELb1ELi512EEEvPfS2_PT_PKS3_PKT0_S9_ifPKiSB_iPKfiiiSD_SD_iiiii,"ax",@progbits
	.align	128
        .global         _ZN4vllm25paged_attention_v2_kernelIthLi256ELi16ELi128ELNS_18Fp8KVCacheDataTypeE2ELb1ELi512EEEvPfS2_PT_PKS3_PKT0_S9_ifPKiSB_iPKfiiiSD_SD_iiiii
        .type           _ZN4vllm25paged_attention_v2_kernelIthLi256ELi16ELi128ELNS_18Fp8KVCacheDataTypeE2ELb1ELi512EEEvPfS2_PT_PKS3_PKT0_S9_ifPKiSB_iPKfiiiSD_SD_iiiii,@function
        .size           _ZN4vllm25paged_attention_v2_kernelIthLi256ELi16ELi128ELNS_18Fp8KVCacheDataTypeE2ELb1ELi512EEEvPfS2_PT_PKS3_PKT0_S9_ifPKiSB_iPKfiiiSD_SD_iiiii,(.L_x_27326 - _ZN4vllm25paged_attention_v2_kernelIthLi256ELi16ELi128ELNS_18Fp8KVCacheDataTypeE2ELb1ELi512EEEvPfS2_PT_PKS3_PKT0_S9_ifPKiSB_iPKfiiiSD_SD_iiiii)
        .other          _ZN4vllm25paged_attention_v2_kernelIthLi256ELi16ELi128ELNS_18Fp8KVCacheDataTypeE2ELb1ELi512EEEvPfS2_PT_PKS3_PKT0_S9_ifPKiSB_iPKfiiiSD_SD_iiiii,@"STO_CUDA_ENTRY STV_DEFAULT"
_ZN4vllm25paged_attention_v2_kernelIthLi256ELi16ELi128ELNS_18Fp8KVCacheDataTypeE2ELb1ELi512EEEvPfS2_PT_PKS3_PKT0_S9_ifPKiSB_iPKfiiiSD_SD_iiiii:
.text._ZN4vllm25paged_attention_v2_kernelIthLi256ELi16ELi128ELNS_18Fp8KVCacheDataTypeE2ELb1ELi512EEEvPfS2_PT_PKS3_PKT0_S9_ifPKiSB_iPKfiiiSD_SD_iiiii:
        /* <DEDUP_REMOVED lines=109> */
.L_x_3991:
        /* <DEDUP_REMOVED lines=23> */
.L_x_3997:
        /* <DEDUP_REMOVED lines=41> */
.L_x_3996:
[----:B------:R-:W-:Y:S05]  /*0ad0*/  BSYNC.RECONVERGENT B0 ;  /* 0x0000000000007941 */ /* 0x000fea0003800200 */
.L_x_3995:
[----:B------:R-:W-:-:S05]  /*0ae0*/  VIADD R14, R14, 0x4 ;  /* 0x000000040e0e7836 */ /* 0x000fca0000000000 */
[----:B------:R-:W-:-:S13]  /*0af0*/  ISETP.GE.U32.AND P0, PT, R14, R5, PT ;  /* 0x000000050e00720c */ /* 0x000fda0003f06070 */
[----:B------:R-:W-:Y:S05]  /*0b00*/  @!P0 BRA `(.L_x_3997) ;  /* 0xfffffffc004c8947 */ /* 0x000fea000383ffff */
.L_x_3993:
[----:B------:R-:W-:Y:S05]  /*0b10*/  BSYNC.RECONVERGENT B6 ;  /* 0x0000000000067941 */ /* 0x000fea0003800200 */
.L_x_3992:
        /* <DEDUP_REMOVED lines=11> */
.L_x_4039:
        /* <DEDUP_REMOVED lines=42> */
.L_x_4003:
        /* <DEDUP_REMOVED lines=11> */
.L_x_4002:
[----:B------:R-:W-:Y:S05]  /*0f20*/  BSYNC.RECONVERGENT B1 ;  /* 0x0000000000017941 */ /* 0x000fea0003800200 */
.L_x_4001:
        /* <DEDUP_REMOVED lines=12> */
.L_x_4006:
        /* <DEDUP_REMOVED lines=100> */
.L_x_4005:
[----:B------:R-:W-:Y:S05]  /*1630*/  BSYNC.RECONVERGENT B1 ;  /* 0x0000000000017941 */ /* 0x000fea0003800200 */
.L_x_4004:
        /* <DEDUP_REMOVED lines=55> */
.L_x_4008:
[----:B------:R-:W-:Y:S05]  /*19b0*/  BSYNC.RECONVERGENT B1 ;  /* 0x0000000000017941 */ /* 0x000fea0003800200 */
.L_x_4007:
        /* <DEDUP_REMOVED lines=26> */
.L_x_4000:
[----:B------:R-:W-:Y:S05]  /*1b60*/  BSYNC.RECONVERGENT B0 ;  /* 0x0000000000007941 */ /* 0x000fea0003800200 */
.L_x_3999:
        /* <DEDUP_REMOVED lines=28> */
[----:B------:R-:W-:-:S04]  /*1d30*/  IMAD.MOV.U32 R4, RZ, RZ, R22 ;  /* 0x000000ffff047224 */ /* 0x000fc800078e0016 */
[----:B------:R-:W2:Y:S06]  /*1d40*/  MUFU.RCP R2, R2 ;  /* 0x0000000200027308 */ /* 0x000eac0000001000 */
[----:B------:R-:W-:Y:S05]  /*1d50*/  @!P0 BRA `(.L_x_4012) ;  /* 0x0000000000408947 */ /* 0x000fea0003800000 */
[----:B------:R-:W-:Y:S02]  /*1d60*/  LEA.HI R9, R9, 0x1, RZ, 0x19 ;  /* 0x0000000109097811 */ /* 0x000fe400078fc8ff */
[----:B------:R-:W-:Y:S02]  /*1d70*/  IADD3 R4, PT, PT, R0, 0x20, RZ ;  /* 0x0000002000047810 */ /* 0x000fe40007ffe0ff */
[C---:B-1----:R-:W-:Y:S02]  /*1d80*/  SHF.L.U32 R3, R9.reuse, 0x7, RZ ;  /* 0x0000000709037819 */ /* 0x042fe400000006ff */
[----:B------:R-:W-:Y:S02]  /*1d90*/  LOP3.LUT R9, R9, 0x3, RZ, 0xc0, !PT ;  /* 0x0000000309097812 */ /* 0x000fe400078ec0ff */
[----:B------:R-:W-:Y:S02]  /*1da0*/  LEA R25, R13, R4, 0x18 ;  /* 0x000000040d197211 */ /* 0x000fe400078ec0ff */
[----:B------:R-:W-:Y:S01]  /*1db0*/  LOP3.LUT R3, R3, 0x180, RZ, 0xc0, !PT ;  /* 0x0000018003037812 */ /* 0x000fe200078ec0ff */
[----:B------:R-:W-:Y:S01]  /*1dc0*/  IMAD.MOV R12, RZ, RZ, -R9 ;  /* 0x000000ffff0c7224 */ /* 0x000fe200078e0a09 */
[----:B------:R-:W-:-:S02]  /*1dd0*/  LEA R9, R22, R25, 0x2 ;  /* 0x0000001916097211 */ /* 0x000fc400078e10ff */
[----:B------:R-:W-:-:S07]  /*1de0*/  IADD3 R4, PT, PT, R3, R22, RZ ;  /* 0x0000001603047210 */ /* 0x000fce0007ffe0ff */
.L_x_4013:
[----:B------:R-:W2:Y:S01]  /*1df0*/  LDS R3, [R9] ;  /* 0x0000000009037984 */ /* 0x000ea20000000800 */
[----:B------:R-:W-:-:S05]  /*1e00*/  VIADD R12, R12, 0x1 ;  /* 0x000000010c0c7836 */ /* 0x000fca0000000000 */
[----:B------:R-:W-:Y:S01]  /*1e10*/  ISETP.NE.AND P0, PT, R12, RZ, PT ;  /* 0x000000ff0c00720c */ /* 0x000fe20003f05270 */
[----:B--2---:R-:W-:-:S05]  /*1e20*/  FMUL.FTZ R14, R3, R2 ;  /* 0x00000002030e7220 */ /* 0x004fca0000410000 */
[----:B------:R1:W-:Y:S02]  /*1e30*/  STS [R9], R14 ;  /* 0x0000000e09007388 */ /* 0x0003e40000000800 */
[----:B-1----:R-:W-:-:S05]  /*1e40*/  IADD3 R9, PT, PT, R9, 0x200, RZ ;  /* 0x0000020009097810 */ /* 0x002fca0007ffe0ff */
[----:B------:R-:W-:Y:S05]  /*1e50*/  @P0 BRA `(.L_x_4013) ;  /* 0xfffffffc00e40947 */ /* 0x000fea000383ffff */
.L_x_4012:
[----:B------:R-:W-:Y:S05]  /*1e60*/  BSYNC.RECONVERGENT B1 ;  /* 0x0000000000017941 */ /* 0x000fea0003800200 */
.L_x_4011:
        /* <DEDUP_REMOVED lines=12> */
.L_x_4016:
        /* <DEDUP_REMOVED lines=52> */
.L_x_4015:
[----:B------:R-:W-:Y:S05]  /*2270*/  BSYNC.RECONVERGENT B1 ;  /* 0x0000000000017941 */ /* 0x000fea0003800200 */
.L_x_4014:
        /* <DEDUP_REMOVED lines=31> */
.L_x_4018:
[----:B------:R-:W-:Y:S05]  /*2470*/  BSYNC.RECONVERGENT B1 ;  /* 0x0000000000017941 */ /* 0x000fea0003800200 */
.L_x_4017:
        /* <DEDUP_REMOVED lines=14> */
.L_x_4010:
[----:B------:R-:W-:Y:S05]  /*2560*/  BSYNC.RECONVERGENT B0 ;  /* 0x0000000000007941 */ /* 0x000fea0003800200 */
.L_x_4009:
        /* <DEDUP_REMOVED lines=18> */
.L_x_4020:
[----:B------:R-:W-:Y:S05]  /*2690*/  BSYNC.RECONVERGENT B0 ;  /* 0x0000000000007941 */ /* 0x000fea0003800200 */
.L_x_4019:
        /* <DEDUP_REMOVED lines=26> */
.L_x_4024:
        /* <DEDUP_REMOVED lines=34> */
.L_x_4023:
        /* <DEDUP_REMOVED lines=16> */
.L_x_4022:
[----:B------:R-:W-:Y:S05]  /*2b60*/  BSYNC.RECONVERGENT B6 ;  /* 0x0000000000067941 */ /* 0x000fea0003800200 */
.L_x_4021:
        /* <DEDUP_REMOVED lines=31> */
.L_x_4056:
        /* <DEDUP_REMOVED lines=32> */
.L_x_4027:
[----:B------:R-:W-:Y:S05]  /*2f60*/  BSYNC.RECONVERGENT B0 ;  /* 0x0000000000007941 */ /* 0x000fea0003800200 */
.L_x_4026:
        /* <DEDUP_REMOVED lines=45> */
.L_x_4029:
[----:B------:R-:W-:Y:S05]  /*3240*/  BSYNC.RECONVERGENT B0 ;  /* 0x0000000000007941 */ /* 0x000fea0003800200 */
.L_x_4028:
        /* <DEDUP_REMOVED lines=20> */
.L_x_4031:
[----:B------:R-:W-:Y:S05]  /*3390*/  BSYNC.RECONVERGENT B0 ;  /* 0x0000000000007941 */ /* 0x000fea0003800200 */
.L_x_4030:
        /* <DEDUP_REMOVED lines=35> */
.L_x_4033:
[----:B------:R-:W-:Y:S05]  /*35d0*/  BSYNC.RECONVERGENT B0 ;  /* 0x0000000000007941 */ /* 0x000fea0003800200 */
.L_x_4032:
        /* <DEDUP_REMOVED lines=8> */
[----:B0-----:R-:W-:Y:S02]  /*3660*/  F2FP.F16.F32.PACK_AB R7, R8, R7 ;  /* 0x000000070807723e */ /* 0x001fe400000000ff */
[----:B------:R-:W-:Y:S02]  /*3670*/  IADD3 R23, P0, P1, R17, R4, R23 ;  /* 0x0000000411177210 */ /* 0x000fe4000791e017 */
[----:B------:R-:W-:Y:S02]  /*3680*/  F2FP.F16.F32.PACK_AB R9, R28, R9 ;  /* 0x000000091c09723e */ /* 0x000fe400000000ff */
[----:B------:R-:W-:-:S02]  /*3690*/  IADD3.X R14, PT, PT, RZ, RZ, RZ, P0, P1 ;  /* 0x000000ffff0e7210 */ /* 0x000fc400007e24ff */
[----:B------:R-:W-:Y:S02]  /*36a0*/  PRMT R8, R7, 0x7632, R8 ;  /* 0x0000763207087816 */ /* 0x000fe40000000008 */
[----:B------:R-:W-:Y:S02]  /*36b0*/  F2FP.F16.F32.PACK_AB R20, R21, R20 ;  /* 0x000000141514723e */ /* 0x000fe400000000ff */
[----:B------:R-:W-:Y:S02]  /*36c0*/  F2FP.F16.F32.PACK_AB R25, R26, R25 ;  /* 0x000000191a19723e */ /* 0x000fe400000000ff */
[C---:B-1----:R-:W-:Y:S02]  /*36d0*/  LEA R4, P0, R23.reuse, UR4, 0x1 ;  /* 0x0000000417047c11 */ /* 0x042fe4000f8008ff */
[----:B------:R-:W-:Y:S02]  /*36e0*/  F2FP.F16.F32.PACK_AB R0, R2, R0 ;  /* 0x000000000200723e */ /* 0x000fe400000000ff */
[----:B------:R-:W-:-:S02]  /*36f0*/  LEA.HI.X R5, R23, UR5, R14, 0x1, P0 ;  /* 0x0000000517057c11 */ /* 0x000fc400080f0c0e */
[----:B------:R-:W-:Y:S02]  /*3700*/  F2FP.F16.F32.PACK_AB R3, R12, R3 ;  /* 0x000000030c03723e */ /* 0x000fe400000000ff */
[----:B------:R-:W-:Y:S01]  /*3710*/  F2FP.F16.F32.PACK_AB R6, R6, R11 ;  /* 0x0000000b0606723e */ /* 0x000fe200000000ff */
[----:B------:R0:W-:Y:S01]  /*3720*/  STG.E.U16 desc[UR36][R4.64], R7 ;  /* 0x0000000704007986 */ /* 0x0001e2000c101524 */
[----:B------:R-:W-:Y:S02]  /*3730*/  F2FP.F16.F32.PACK_AB R10, R13, R10 ;  /* 0x0000000a0d0a723e */ /* 0x000fe400000000ff */
        /* <DEDUP_REMOVED lines=23> */
.L_x_3994:
        /* <DEDUP_REMOVED lines=16> */
.L_x_4034:
[----:B------:R-:W-:Y:S05]  /*39b0*/  EXIT ;  /* 0x000000000000794d */ /* 0x000fea0003800000 */
.L_x_3998:
[----:B------:R-:W-:Y:S02]  /*39c0*/  HFMA2 R11, -RZ, RZ, 0, 1.847743988037109375e-06 ;  /* 0x0000001fff0b7431 */ /* 0x000fe400000001ff */
[----:B------:R-:W-:Y:S01]  /*39d0*/  IMAD.MOV.U32 R12, RZ, RZ, 0x10 ;  /* 0x00000010ff0c7424 */ /* 0x000fe200078e00ff */
[----:B------:R-:W-:-:S07]  /*39e0*/  MOV R15, 0xffffffff ;  /* 0xffffffff000f7802 */ /* 0x000fce0000000f00 */
[----:B0-----:R-:W-:Y:S05]  /*39f0*/  WARPSYNC.COLLECTIVE R15, `(.L_x_4035) ;  /* 0x000000000f087348 */ /* 0x001fea0003c00000 */
[----:B------:R1:W2:Y:S02]  /*3a00*/  SHFL.BFLY P6, R14, R13, R12, R11 ;  /* 0x0c00000c0d0e7389 */ /* 0x0002a400000c000b */
[----:B012---:R-:W-:Y:S05]  /*3a10*/  ENDCOLLECTIVE ;  /* 0x000000000000791b */ /* 0x007fea0003800000 */
.L_x_4035:
[----:B------:R-:W-:Y:S01]  /*3a20*/  HFMA2 R12, -RZ, RZ, 0, 4.76837158203125e-07 ;  /* 0x00000008ff0c7431 */ /* 0x000fe200000001ff */
[----:B------:R-:W-:-:S05]  /*3a30*/  FMNMX.FTZ R0, R14, -3.40282346638528859812e+38, !PT ;  /* 0xff7fffff0e007809 */ /* 0x000fca0007810000 */
[----:B------:R-:W-:-:S07]  /*3a40*/  IMAD.MOV.U32 R13, RZ, RZ, R0 ;  /* 0x000000ffff0d7224 */ /* 0x000fce00078e0000 */
[----:B------:R-:W-:Y:S05]  /*3a50*/  WARPSYNC.COLLECTIVE R15, `(.L_x_4036) ;  /* 0x000000000f087348 */ /* 0x000fea0003c00000 */
[----:B------:R0:W1:Y:S02]  /*3a60*/  SHFL.BFLY P6, R14, R13, R12, R11 ;  /* 0x0c00000c0d0e7389 */ /* 0x00006400000c000b */
[----:B01----:R-:W-:Y:S05]  /*3a70*/  ENDCOLLECTIVE ;  /* 0x000000000000791b */ /* 0x003fea0003800000 */
.L_x_4036:
[----:B------:R-:W-:Y:S01]  /*3a80*/  IMAD.MOV.U32 R12, RZ, RZ, 0x4 ;  /* 0x00000004ff0c7424 */ /* 0x000fe200078e00ff */
[----:B------:R-:W-:-:S04]  /*3a90*/  FMNMX.FTZ R2, R0, R14, !PT ;  /* 0x0000000e00027209 */ /* 0x000fc80007810000 */
[----:B------:R-:W-:-:S07]  /*3aa0*/  MOV R13, R2 ;  /* 0x00000002000d7202 */ /* 0x000fce0000000f00 */
[----:B------:R-:W-:Y:S05]  /*3ab0*/  WARPSYNC.COLLECTIVE R15, `(.L_x_4037) ;  /* 0x000000000f087348 */ /* 0x000fea0003c00000 */
[----:B------:R0:W1:Y:S02]  /*3ac0*/  SHFL.BFLY P6, R14, R13, R12, R11 ;  /* 0x0c00000c0d0e7389 */ /* 0x00006400000c000b */
[----:B01----:R-:W-:Y:S05]  /*3ad0*/  ENDCOLLECTIVE ;  /* 0x000000000000791b */ /* 0x003fea0003800000 */
.L_x_4037:
[----:B------:R-:W-:Y:S01]  /*3ae0*/  HFMA2 R12, -RZ, RZ, 0, 1.1920928955078125e-07 ;  /* 0x00000002ff0c7431 */ /* 0x000fe200000001ff */
[----:B------:R-:W-:-:S04]  /*3af0*/  FMNMX.FTZ R3, R2, R14, !PT ;  /* 0x0000000e02037209 */ /* 0x000fc80007810000 */
[----:B------:R-:W-:-:S07]  /*3b00*/  MOV R13, R3 ;  /* 0x00000003000d7202 */ /* 0x000fce0000000f00 */
[----:B------:R-:W-:Y:S05]  /*3b10*/  WARPSYNC.COLLECTIVE R15, `(.L_x_4038) ;  /* 0x000000000f087348 */ /* 0x000fea0003c00000 */
[----:B------:R0:W1:Y:S02]  /*3b20*/  SHFL.BFLY P6, R14, R13, R12, R11 ;  /* 0x0c00000c0d0e7389 */ /* 0x00006400000c000b */
[----:B01----:R-:W-:Y:S05]  /*3b30*/  ENDCOLLECTIVE ;  /* 0x000000000000791b */ /* 0x003fea0003800000 */
.L_x_4038:
[----:B------:R-:W-:Y:S05]  /*3b40*/  BRA `(.L_x_4039) ;  /* 0xffffffd000207947 */ /* 0x000fea000383ffff */
.L_x_4025:
[----:B0--3--:R-:W-:Y:S02]  /*3b50*/  HFMA2 R11, -RZ, RZ, 0, 1.847743988037109375e-06 ;  /* 0x0000001fff0b7431 */ /* 0x009fe400000001ff */
[----:B-1----:R-:W-:Y:S01]  /*3b60*/  IMAD.MOV.U32 R13, RZ, RZ, RZ ;  /* 0x000000ffff0d7224 */ /* 0x002fe200078e00ff */
[----:B------:R-:W-:Y:S01]  /*3b70*/  MOV R12, 0x1 ;  /* 0x00000001000c7802 */ /* 0x000fe20000000f00 */
[----:B--2---:R-:W-:-:S07]  /*3b80*/  IMAD.MOV.U32 R15, RZ, RZ, -0x1 ;  /* 0xffffffffff0f7424 */ /* 0x004fce00078e00ff */
[----:B------:R-:W-:Y:S05]  /*3b90*/  WARPSYNC.COLLECTIVE R15, `(.L_x_4040) ;  /* 0x000000000f087348 */ /* 0x000fea0003c00000 */
[----:B------:R0:W1:Y:S02]  /*3ba0*/  SHFL.BFLY P6, R14, R13, R12, R11 ;  /* 0x0c00000c0d0e7389 */ /* 0x00006400000c000b */
[----:B01----:R-:W-:Y:S05]  /*3bb0*/  ENDCOLLECTIVE ;  /* 0x000000000000791b */ /* 0x003fea0003800000 */
.L_x_4040:
[----:B------:R-:W-:-:S07]  /*3bc0*/  MOV R7, R14 ;  /* 0x0000000e00077202 */ /* 0x000fce0000000f00 */
[----:B------:R-:W-:Y:S05]  /*3bd0*/  WARPSYNC.COLLECTIVE R15, `(.L_x_4041) ;  /* 0x000000000f087348 */ /* 0x000fea0003c00000 */
[----:B------:R0:W1:Y:S02]  /*3be0*/  SHFL.BFLY P6, R14, R13, R12, R11 ;  /* 0x0c00000c0d0e7389 */ /* 0x00006400000c000b */
[----:B01----:R-:W-:Y:S05]  /*3bf0*/  ENDCOLLECTIVE ;  /* 0x000000000000791b */ /* 0x003fea0003800000 */
.L_x_4041:
[----:B------:R-:W-:Y:S01]  /*3c00*/  FADD.FTZ R7, RZ, R7 ;  /* 0x00000007ff077221 */ /* 0x000fe20000010000 */
[----:B------:R-:W-:-:S07]  /*3c10*/  MOV R8, R14 ;  /* 0x0000000e00087202 */ /* 0x000fce0000000f00 */
[----:B------:R-:W-:Y:S05]  /*3c20*/  WARPSYNC.COLLECTIVE R15, `(.L_x_4042) ;  /* 0x000000000f087348 */ /* 0x000fea0003c00000 */
[----:B------:R0:W1:Y:S02]  /*3c30*/  SHFL.BFLY P6, R14, R13, R12, R11 ;  /* 0x0c00000c0d0e7389 */ /* 0x00006400000c000b */
[----:B01----:R-:W-:Y:S05]  /*3c40*/  ENDCOLLECTIVE ;  /* 0x000000000000791b */ /* 0x003fea0003800000 */
.L_x_4042:
[----:B------:R-:W-:Y:S01]  /*3c50*/  FADD.FTZ R8, RZ, R8 ;  /* 0x00000008ff087221 */ /* 0x000fe20000010000 */
[----:B------:R-:W-:-:S07]  /*3c60*/  IMAD.MOV.U32 R9, RZ, RZ, R14 ;  /* 0x000000ffff097224 */ /* 0x000fce00078e000e */
[----:B------:R-:W-:Y:S05]  /*3c70*/  WARPSYNC.COLLECTIVE R15, `(.L_x_4043) ;  /* 0x000000000f087348 */ /* 0x000fea0003c00000 */
[----:B------:R0:W1:Y:S02]  /*3c80*/  SHFL.BFLY P6, R14, R13, R12, R11 ;  /* 0x0c00000c0d0e7389 */ /* 0x00006400000c000b */
[----:B01----:R-:W-:Y:S05]  /*3c90*/  ENDCOLLECTIVE ;  /* 0x000000000000791b */ /* 0x003fea0003800000 */
.L_x_4043:
[----:B------:R-:W-:Y:S01]  /*3ca0*/  FADD.FTZ R9, RZ, R9 ;  /* 0x00000009ff097221 */ /* 0x000fe20000010000 */
[----:B------:R-:W-:-:S07]  /*3cb0*/  MOV R28, R14 ;  /* 0x0000000e001c7202 */ /* 0x000fce0000000f00 */
[----:B------:R-:W-:Y:S05]  /*3cc0*/  WARPSYNC.COLLECTIVE R15, `(.L_x_4044) ;  /* 0x000000000f087348 */ /* 0x000fea0003c00000 */
[----:B------:R0:W1:Y:S02]  /*3cd0*/  SHFL.BFLY P6, R14, R13, R12, R11 ;  /* 0x0c00000c0d0e7389 */ /* 0x00006400000c000b */
[----:B01----:R-:W-:Y:S05]  /*3ce0*/  ENDCOLLECTIVE ;  /* 0x000000000000791b */ /* 0x003fea0003800000 */
.L_x_4044:
[----:B------:R-:W-:Y:S01]  /*3cf0*/  FADD.FTZ R28, RZ, R28 ;  /* 0x0000001cff1c7221 */ /* 0x000fe20000010000 */
[----:B------:R-:W-:-:S07]  /*3d00*/  MOV R20, R14 ;  /* 0x0000000e00147202 */ /* 0x000fce0000000f00 */
[----:B------:R-:W-:Y:S05]  /*3d10*/  WARPSYNC.COLLECTIVE R15, `(.L_x_4045) ;  /* 0x000000000f087348 */ /* 0x000fea0003c00000 */
[----:B------:R0:W1:Y:S02]  /*3d20*/  SHFL.BFLY P6, R14, R13, R12, R11 ;  /* 0x0c00000c0d0e7389 */ /* 0x00006400000c000b */
[----:B01----:R-:W-:Y:S05]  /*3d30*/  ENDCOLLECTIVE ;  /* 0x000000000000791b */ /* 0x003fea0003800000 */
.L_x_4045:
[----:B------:R-:W-:Y:S01]  /*3d40*/  FADD.FTZ R20, RZ, R20 ;  /* 0x00000014ff147221 */ /* 0x000fe20000010000 */
[----:B------:R-:W-:-:S07]  /*3d50*/  IMAD.MOV.U32 R21, RZ, RZ, R14 ;  /* 0x000000ffff157224 */ /* 0x000fce00078e000e */
[----:B------:R-:W-:Y:S05]  /*3d60*/  WARPSYNC.COLLECTIVE R15, `(.L_x_4046) ;  /* 0x000000000f087348 */ /* 0x000fea0003c00000 */
[----:B------:R0:W1:Y:S02]  /*3d70*/  SHFL.BFLY P6, R14, R13, R12, R11 ;  /* 0x0c00000c0d0e7389 */ /* 0x00006400000c000b */
[----:B01----:R-:W-:Y:S05]  /*3d80*/  ENDCOLLECTIVE ;  /* 0x000000000000791b */ /* 0x003fea0003800000 */
.L_x_4046:
[----:B------:R-:W-:Y:S01]  /*3d90*/  FADD.FTZ R21, RZ, R21 ;  /* 0x00000015ff157221 */ /* 0x000fe20000010000 */
[----:B------:R-:W-:-:S07]  /*3da0*/  MOV R25, R14 ;  /* 0x0000000e00197202 */ /* 0x000fce0000000f00 */
[----:B------:R-:W-:Y:S05]  /*3db0*/  WARPSYNC.COLLECTIVE R15, `(.L_x_4047) ;  /* 0x000000000f087348 */ /* 0x000fea0003c00000 */
[----:B------:R0:W1:Y:S02]  /*3dc0*/  SHFL.BFLY P6, R14, R13, R12, R11 ;  /* 0x0c00000c0d0e7389 */ /* 0x00006400000c000b */
[----:B01----:R-:W-:Y:S05]  /*3dd0*/  ENDCOLLECTIVE ;  /* 0x000000000000791b */ /* 0x003fea0003800000 */
.L_x_4047:
[----:B------:R-:W-:Y:S01]  /*3de0*/  FADD.FTZ R25, RZ, R25 ;  /* 0x00000019ff197221 */ /* 0x000fe20000010000 */
[----:B------:R-:W-:-:S07]  /*3df0*/  MOV R26, R14 ;  /* 0x0000000e001a7202 */ /* 0x000fce0000000f00 */
[----:B------:R-:W-:Y:S05]  /*3e00*/  WARPSYNC.COLLECTIVE R15, `(.L_x_4048) ;  /* 0x000000000f087348 */ /* 0x000fea0003c00000 */
[----:B------:R0:W1:Y:S02]  /*3e10*/  SHFL.BFLY P6, R14, R13, R12, R11 ;  /* 0x0c00000c0d0e7389 */ /* 0x00006400000c000b */
[----:B01----:R-:W-:Y:S05]  /*3e20*/  ENDCOLLECTIVE ;  /* 0x000000000000791b */ /* 0x003fea0003800000 */
.L_x_4048:
[----:B------:R-:W-:Y:S01]  /*3e30*/  FADD.FTZ R26, RZ, R26 ;  /* 0x0000001aff1a7221 */ /* 0x000fe20000010000 */
[----:B------:R-:W-:-:S07]  /*3e40*/  IMAD.MOV.U32 R0, RZ, RZ, R14 ;  /* 0x000000ffff007224 */ /* 0x000fce00078e000e */
[----:B------:R-:W-:Y:S05]  /*3e50*/  WARPSYNC.COLLECTIVE R15, `(.L_x_4049) ;  /* 0x000000000f087348 */ /* 0x000fea0003c00000 */
[----:B------:R0:W1:Y:S02]  /*3e60*/  SHFL.BFLY P6, R14, R13, R12, R11 ;  /* 0x0c00000c0d0e7389 */ /* 0x00006400000c000b */
[----:B01----:R-:W-:Y:S05]  /*3e70*/  ENDCOLLECTIVE ;  /* 0x000000000000791b */ /* 0x003fea0003800000 */
.L_x_4049:
[----:B------:R-:W-:Y:S01]  /*3e80*/  FADD.FTZ R0, RZ, R0 ;  /* 0x00000000ff007221 */ /* 0x000fe20000010000 */
[----:B------:R-:W-:-:S07]  /*3e90*/  MOV R2, R14 ;  /* 0x0000000e00027202 */ /* 0x000fce0000000f00 */
[----:B------:R-:W-:Y:S05]  /*3ea0*/  WARPSYNC.COLLECTIVE R15, `(.L_x_4050) ;  /* 0x000000000f087348 */ /* 0x000fea0003c00000 */
[----:B------:R0:W1:Y:S02]  /*3eb0*/  SHFL.BFLY P6, R14, R13, R12, R11 ;  /* 0x0c00000c0d0e7389 */ /* 0x00006400000c000b */
[----:B01----:R-:W-:Y:S05]  /*3ec0*/  ENDCOLLECTIVE ;  /* 0x000000000000791b */ /* 0x003fea0003800000 */
.L_x_4050:
[----:B------:R-:W-:Y:S01]  /*3ed0*/  FADD.FTZ R2, RZ, R2 ;  /* 0x00000002ff027221 */ /* 0x000fe20000010000 */
[----:B------:R-:W-:-:S07]  /*3ee0*/  MOV R3, R14 ;  /* 0x0000000e00037202 */ /* 0x000fce0000000f00 */
[----:B------:R-:W-:Y:S05]  /*3ef0*/  WARPSYNC.COLLECTIVE R15, `(.L_x_4051) ;  /* 0x000000000f087348 */ /* 0x000fea0003c00000 */
[----:B------:R0:W1:Y:S02]  /*3f00*/  SHFL.BFLY P6, R14, R13, R12, R11 ;  /* 0x0c00000c0d0e7389 */ /* 0x00006400000c000b */
[----:B01----:R-:W-:Y:S05]  /*3f10*/  ENDCOLLECTIVE ;  /* 0x000000000000791b */ /* 0x003fea0003800000 */
.L_x_4051:
[----:B------:R-:W-:Y:S01]  /*3f20*/  FADD.FTZ R3, RZ, R3 ;  /* 0x00000003ff037221 */ /* 0x000fe20000010000 */
[----:B------:R-:W-:-:S07]  /*3f30*/  IMAD.MOV.U32 R4, RZ, RZ, R14 ;  /* 0x000000ffff047224 */ /* 0x000fce00078e000e */
[----:B------:R-:W-:Y:S05]  /*3f40*/  WARPSYNC.COLLECTIVE R15, `(.L_x_4052) ;  /* 0x000000000f087348 */ /* 0x000fea0003c00000 */
[----:B------:R0:W1:Y:S02]  /*3f50*/  SHFL.BFLY P6, R14, R13, R12, R11 ;  /* 0x0c00000c0d0e7389 */ /* 0x00006400000c000b */
[----:B01----:R-:W-:Y:S05]  /*3f60*/  ENDCOLLECTIVE ;  /* 0x000000000000791b */ /* 0x003fea0003800000 */
.L_x_4052:
[----:B------:R-:W-:Y:S01]  /*3f70*/  FADD.FTZ R4, RZ, R4 ;  /* 0x00000004ff047221 */ /* 0x000fe20000010000 */
[----:B------:R-:W-:-:S07]  /*3f80*/  MOV R5, R14 ;  /* 0x0000000e00057202 */ /* 0x000fce0000000f00 */
[----:B------:R-:W-:Y:S05]  /*3f90*/  WARPSYNC.COLLECTIVE R15, `(.L_x_4053) ;  /* 0x000000000f087348 */ /* 0x000fea0003c00000 */
[----:B------:R0:W1:Y:S02]  /*3fa0*/  SHFL.BFLY P6, R14, R13, R12, R11 ;  /* 0x0c00000c0d0e7389 */ /* 0x00006400000c000b */
[----:B01----:R-:W-:Y:S05]  /*3fb0*/  ENDCOLLECTIVE ;  /* 0x000000000000791b */ /* 0x003fea0003800000 */
.L_x_4053:
[----:B------:R-:W-:Y:S01]  /*3fc0*/  FADD.FTZ R5, RZ, R5 ;  /* 0x00000005ff057221 */ /* 0x000fe20000010000 */
[----:B------:R-:W-:-:S07]  /*3fd0*/  MOV R6, R14 ;  /* 0x0000000e00067202 */ /* 0x000fce0000000f00 */
[----:B------:R-:W-:Y:S05]  /*3fe0*/  WARPSYNC.COLLECTIVE R15, `(.L_x_4054) ;  /* 0x000000000f087348 */ /* 0x000fea0003c00000 */
[----:B------:R0:W1:Y:S02]  /*3ff0*/  SHFL.BFLY P6, R14, R13, R12, R11 ;  /* 0x0c00000c0d0e7389 */ /* 0x00006400000c000b */
[----:B01----:R-:W-:Y:S05]  /*4000*/  ENDCOLLECTIVE ;  /* 0x000000000000791b */ /* 0x003fea0003800000 */
.L_x_4054:
[----:B------:R-:W-:Y:S01]  /*4010*/  FADD.FTZ R6, RZ, R6 ;  /* 0x00000006ff067221 */ /* 0x000fe20000010000 */
[----:B------:R-:W-:-:S07]  /*4020*/  IMAD.MOV.U32 R10, RZ, RZ, R14 ;  /* 0x000000ffff0a7224 */ /* 0x000fce00078e000e */
[----:B------:R-:W-:Y:S05]  /*4030*/  WARPSYNC.COLLECTIVE R15, `(.L_x_4055) ;  /* 0x000000000f087348 */ /* 0x000fea0003c00000 */
[----:B------:R0:W1:Y:S02]  /*4040*/  SHFL.BFLY P6, R14, R13, R12, R11 ;  /* 0x0c00000c0d0e7389 */ /* 0x00006400000c000b */
[----:B01----:R-:W-:Y:S05]  /*4050*/  ENDCOLLECTIVE ;  /* 0x000000000000791b */ /* 0x003fea0003800000 */
.L_x_4055:
[----:B------:R-:W-:Y:S01]  /*4060*/  FADD.FTZ R10, RZ, R10 ;  /* 0x0000000aff0a7221 */ /* 0x000fe20000010000 */
[----:B------:R-:W-:Y:S02]  /*4070*/  MOV R12, R4 ;  /* 0x00000004000c7202 */ /* 0x000fe40000000f00 */
[----:B------:R-:W-:Y:S01]  /*4080*/  MOV R11, R5 ;  /* 0x00000005000b7202 */ /* 0x000fe20000000f00 */
[----:B------:R-:W-:Y:S06]  /*4090*/  BRA `(.L_x_4056) ;  /* 0xffffffec00307947 */ /* 0x000fec000383ffff */
.L_x_4057:
        /* <DEDUP_REMOVED lines=14> */
.L_x_27326:


//--------------------- .text._ZN4vllm25paged_attention_v2_kernelIthLi192ELi16ELi128ELNS_18Fp8KVCacheDataTypeE2ELb1ELi512EEEvPfS2_PT_PKS3_PKT0_S9_ifPKiSB_iPKfiiiSD_SD_iiiii --------------------------
	.section	.text._ZN4vllm25paged_attention_v2_kernelIthLi192ELi16ELi128ELNS_18Fp8KVCacheDataTypeE2ELb1ELi512EEEvPfS2_PT_PKS3_PKT0_S9_ifPKiSB_iPKfiiiSD_SD_iiiii,"ax",@progbits
	.align	128
        .global         _ZN4vllm25paged_attention_v2_kernelIthLi192ELi16ELi128ELNS_18Fp8KVCacheDataTypeE2ELb1ELi512EEEvPfS2_PT_PKS3_PKT0_S9_ifPKiSB_iPKfiiiSD_SD_iiiii
        .type           _ZN4vllm25paged_attention_v2_kernelIthLi192ELi16ELi128ELNS_18Fp8KVCacheDataTypeE2ELb1ELi512EEEvPfS2_PT_PKS3_PKT0_S9_ifPKiSB_iPKfiiiSD_SD_iiiii,@function
        .size           _ZN4vllm25paged_attention_v2_kernelIthLi192ELi16ELi128ELNS_18Fp8KVCacheDataTypeE2ELb1ELi512EEEvPfS2_PT_PKS3_PKT0_S9_ifPKiSB_iPKfiiiSD_SD_iiiii,(.L_x_27327 - _ZN4vllm25paged_attention_v2_kernelIthLi192ELi16ELi128ELNS_18Fp8KVCacheDataTypeE2ELb1ELi512EEEvPfS2_PT_PKS3_PKT0_S9_ifPKiSB_iPKfiiiSD_SD_iiiii)
        .other          _ZN4vllm25paged_attention_v2_kernelIthLi192ELi16ELi128ELNS_18Fp8KVCacheDataTypeE2ELb1ELi512EEEvPfS2_PT_PKS3_PKT0_S9_ifPKiSB_iPKfiiiSD_SD_iiiii,@"STO_CUDA_ENTRY STV_DEFAULT"
_ZN4vllm25paged_attention_v2_kernelIthLi192ELi16ELi128ELNS_18Fp8KVCacheDataTypeE2ELb1ELi512EEEvPfS2_PT_PKS3_PKT0_S9_ifPKiSB_iPKfiiiSD_SD_iiiii:
.text._ZN4vllm25paged_attention_v2_kernelIthLi192ELi16ELi128ELNS_18Fp8KVCacheDataTypeE2ELb1ELi512EEEvPfS2_PT_PKS3_PKT0_S9_ifPKiSB_iPKfiiiSD_SD_iiiii:
        /* <DEDUP_REMOVED lines=110> */
.L_x_4058:
        /* <DEDUP_REMOVED lines=23> */
.L_x_4064:
        /* <DEDUP_REMOVED lines=41> */
.L_x_4063:
[----:B------:R-:W-:Y:S05]  /*0ae0*/  BSYNC.RECONVERGENT B0 ;  /* 0x0000000000007941 */ /* 0x000fea0003800200 */
.L_x_4062:
[----:B------:R-:W-:-:S04]  /*0af0*/  IADD3 R14, PT, PT, R14, 0x4, RZ ;  /* 0x000000040e0e7810 */ /* 0x000fc80007ffe0ff */
[----:B------:R-:W-:-:S13]  /*0b00*/  ISETP.GE.U32.AND P0, PT, R14, R5, PT ;  /* 0x000000050e00720c */ /* 0x000fda0003f06070 */
[----:B------:R-:W-:Y:S05]  /*0b10*/  @!P0 BRA `(.L_x_4064) ;  /* 0xfffffffc004c8947 */ /* 0x000fea000383ffff */
.L_x_4060:
[----:B------:R-:W-:Y:S05]  /*0b20*/  BSYNC.RECONVERGENT B6 ;  /* 0x0000000000067941 */ /* 0x000fea0003800200 */
.L_x_4059:
        /* <DEDUP_REMOVED lines=11> */
.L_x_4106:
        /* <DEDUP_REMOVED lines=42> */
.L_x_4070:
        /* <DEDUP_REMOVED lines=11> */
.L_x_4069:
[----:B------:R-:W-:Y:S05]  /*0f30*/  BSYNC.RECONVERGENT B1 ;  /* 0x0000000000017941 */ /* 0x000fea0003800200 */
.L_x_4068:
        /* <DEDUP_REMOVED lines=12> */
.L_x_4073:
        /* <DEDUP_REMOVED lines=100> */
.L_x_4072:
[----:B------:R-:W-:Y:S05]  /*1640*/  BSYNC.RECONVERGENT B1 ;  /* 0x0000000000017941 */ /* 0x000fea0003800200 */
.L_x_4071:
        /* <DEDUP_REMOVED lines=55> */
.L_x_4075:
[----:B------:R-:W-:Y:S05]  /*19c0*/  BSYNC.RECONVERGENT B1 ;  /* 0x0000000000017941 */ /* 0x000fea0003800200 */
.L_x_4074:
        /* <DEDUP_REMOVED lines=26> */
.L_x_4067:
[----:B------:R-:W-:Y:S05]  /*1b70*/  BSYNC.RECONVERGENT B0 ;  /* 0x0000000000007941 */ /* 0x000fea0003800200 */
.L_x_4066:
        /* <DEDUP_REMOVED lines=25> */
[----:B------:R-:W-:-:S03]  /*1d10*/  IMAD.IADD R4, R9, 0x1, -R4 ;  /* 0x0000000109047824 */ /* 0x000fc600078e0a04 */
[----:B------:R-:W-:Y:S01]  /*1d20*/  ISETP.NE.AND P0, PT, R2, 0x180, PT ;  /* 0x000001800200780c */ /* 0x000fe20003f05270 */
[----:B--2---:R-:W-:Y:S01]  /*1d30*/  FADD.FTZ R2, R15, 9.9999999747524270788e-07 ;  /* 0x358637bd0f027421 */ /* 0x004fe20000010000 */
[----:B------:R-:W-:-:S05]  /*1d40*/  ISETP.GE.U32.AND P1, PT, R4, 0x180, PT ;  /* 0x000001800400780c */ /* 0x000fca0003f26070 */
[----:B------:R-:W1:Y:S06]  /*1d50*/  MUFU.RCP R2, R2 ;  /* 0x0000000200027308 */ /* 0x000e6c0000001000 */
[----:B------:R-:W-:Y:S05]  /*1d60*/  @!P0 BRA `(.L_x_4079) ;  /* 0x0000000000408947 */ /* 0x000fea0003800000 */
[----:B------:R-:W-:Y:S02]  /*1d70*/  LEA.HI R9, R9, 0x1, RZ, 0x19 ;  /* 0x0000000109097811 */ /* 0x000fe400078fc8ff */
[----:B------:R-:W-:-:S03]  /*1d80*/  IADD3 R4, PT, PT, R0, 0x20, RZ ;  /* 0x0000002000047810 */ /* 0x000fc60007ffe0ff */
[----:B------:R-:W-:Y:S01]  /*1d90*/  IMAD.SHL.U32 R3, R9, 0x80, RZ ;  /* 0x0000008009037824 */ /* 0x000fe200078e00ff */
[----:B------:R-:W-:Y:S02]  /*1da0*/  LEA R14, R11, R4, 0x18 ;  /* 0x000000040b0e7211 */ /* 0x000fe400078ec0ff */
[----:B------:R-:W-:Y:S02]  /*1db0*/  LOP3.LUT R9, R9, 0x3, RZ, 0xc0, !PT ;  /* 0x0000000309097812 */ /* 0x000fe400078ec0ff */
[----:B------:R-:W-:Y:S02]  /*1dc0*/  LOP3.LUT R4, R3, 0x180, RZ, 0xc0, !PT ;  /* 0x0000018003047812 */ /* 0x000fe400078ec0ff */
[----:B------:R-:W-:Y:S02]  /*1dd0*/  IADD3 R12, PT, PT, -R9, RZ, RZ ;  /* 0x000000ff090c7210 */ /* 0x000fe40007ffe1ff */
[----:B------:R-:W-:Y:S01]  /*1de0*/  LEA R9, R19, R14, 0x2 ;  /* 0x0000000e13097211 */ /* 0x000fe200078e10ff */
[----:B------:R-:W-:-:S07]  /*1df0*/  IMAD.IADD R3, R4, 0x1, R19 ;  /* 0x0000000104037824 */ /* 0x000fce00078e0213 */
.L_x_4080:
[----:B------:R-:W1:Y:S01]  /*1e00*/  LDS R21, [R9] ;  /* 0x0000000009157984 */ /* 0x000e620000000800 */
[----:B------:R-:W-:-:S04]  /*1e10*/  IADD3 R12, PT, PT, R12, 0x1, RZ ;  /* 0x000000010c0c7810 */ /* 0x000fc80007ffe0ff */
[----:B------:R-:W-:Y:S01]  /*1e20*/  ISETP.NE.AND P0, PT, R12, RZ, PT ;  /* 0x000000ff0c00720c */ /* 0x000fe20003f05270 */
[----:B-1----:R-:W-:-:S05]  /*1e30*/  FMUL.FTZ R4, R21, R2 ;  /* 0x0000000215047220 */ /* 0x002fca0000410000 */
[----:B------:R1:W-:Y:S02]  /*1e40*/  STS [R9], R4 ;  /* 0x0000000409007388 */ /* 0x0003e40000000800 */
[----:B-1----:R-:W-:-:S05]  /*1e50*/  IADD3 R9, PT, PT, R9, 0x200, RZ ;  /* 0x0000020009097810 */ /* 0x002fca0007ffe0ff */
[----:B------:R-:W-:Y:S05]  /*1e60*/  @P0 BRA `(.L_x_4080) ;  /* 0xfffffffc00e40947 */ /* 0x000fea000383ffff */
.L_x_4079:
[----:B------:R-:W-:Y:S05]  /*1e70*/  BSYNC.RECONVERGENT B1 ;  /* 0x0000000000017941 */ /* 0x000fea0003800200 */
.L_x_4078:
        /* <DEDUP_REMOVED lines=12> */
.L_x_4083:
        /* <DEDUP_REMOVED lines=52> */
.L_x_4082:
[----:B------:R-:W-:Y:S05]  /*2280*/  BSYNC.RECONVERGENT B1 ;  /* 0x0000000000017941 */ /* 0x000fea0003800200 */
.L_x_4081:
        /* <DEDUP_REMOVED lines=31> */
.L_x_4085:
[----:B------:R-:W-:Y:S05]  /*2480*/  BSYNC.RECONVERGENT B1 ;  /* 0x0000000000017941 */ /* 0x000fea0003800200 */
.L_x_4084:
        /* <DEDUP_REMOVED lines=14> */
.L_x_4077:
[----:B------:R-:W-:Y:S05]  /*2570*/  BSYNC.RECONVERGENT B0 ;  /* 0x0000000000007941 */ /* 0x000fea0003800200 */
.L_x_4076:
        /* <DEDUP_REMOVED lines=18> */
.L_x_4087:
[----:B------:R-:W-:Y:S05]  /*26a0*/  BSYNC.RECONVERGENT B0 ;  /* 0x0000000000007941 */ /* 0x000fea0003800200 */
.L_x_4086:
        /* <DEDUP_REMOVED lines=26> */
.L_x_4091:
        /* <DEDUP_REMOVED lines=34> */
.L_x_4090:
        /* <DEDUP_REMOVED lines=16> */
.L_x_4089:
[----:B------:R-:W-:Y:S05]  /*2b70*/  BSYNC.RECONVERGENT B6 ;  /* 0x0000000000067941 */ /* 0x000fea0003800200 */
.L_x_4088:
        /* <DEDUP_REMOVED lines=22> */
.L_x_4119:
        /* <DEDUP_REMOVED lines=33> */
.L_x_4094:
[----:B------:R-:W-:Y:S05]  /*2ef0*/  BSYNC.RECONVERGENT B0 ;  /* 0x0000000000007941 */ /* 0x000fea0003800200 */
.L_x_4093:
        /* <DEDUP_REMOVED lines=27> */
.L_x_4096:
[----:B------:R-:W-:Y:S05]  /*30b0*/  BSYNC.RECONVERGENT B0 ;  /* 0x0000000000007941 */ /* 0x000fea0003800200 */
.L_x_4095:
        /* <DEDUP_REMOVED lines=15> */
.L_x_4098:
[----:B------:R-:W-:Y:S05]  /*31b0*/  BSYNC.RECONVERGENT B0 ;  /* 0x0000000000007941 */ /* 0x000fea0003800200 */
.L_x_4097:
        /* <DEDUP_REMOVED lines=27> */
.L_x_4100:
[----:B------:R-:W-:Y:S05]  /*3370*/  BSYNC.RECONVERGENT B0 ;  /* 0x0000000000007941 */ /* 0x000fea0003800200 */
.L_x_4099:
[----:B------:R-:W-:Y:S06]  /*3380*/  BAR.SYNC.DEFER_BLOCKING 0x0 ;  /* 0x0000000000007b1d */ /* 0x000fec0000010000 */
[----:B------:R-:W-:Y:S05]  /*3390*/  @P2 EXIT ;  /* 0x000000000000294d */ /* 0x000fea0003800000 */
[----:B------:R-:W-:-:S04]  /*33a0*/  IMAD R17, R23, R17, R18 ;  /* 0x0000001117117224 */ /* 0x000fc800078e0212 */
[----:B01----:R-:W-:Y:S01]  /*33b0*/  IMAD R13, R17, UR38, RZ ;  /* 0x00000026110d7c24 */ /* 0x003fe2000f8e02ff */
[----:B------:R-:W-:Y:S06]  /*33c0*/  @P5 EXIT ;  /* 0x000000000000594d */ /* 0x000fec0003800000 */
[----:B------:R-:W0:Y:S01]  /*33d0*/  LDCU.64 UR4, c[0x0][0x390] ;  /* 0x00007200ff0477ac */ /* 0x000e220008000a00 */
[----:B------:R-:W-:Y:S01]  /*33e0*/  IMAD R13, R13, 0xc0, RZ ;  /* 0x000000c00d0d7824 */ /* 0x000fe200078e02ff */
[----:B------:R-:W-:Y:S01]  /*33f0*/  F2FP.F16.F32.PACK_AB R8, R8, R20 ;  /* 0x000000140808723e */ /* 0x000fe200000000ff */
        /* <DEDUP_REMOVED lines=29> */
.L_x_4061:
        /* <DEDUP_REMOVED lines=16> */
.L_x_4101:
[----:B------:R-:W-:Y:S05]  /*36d0*/  EXIT ;  /* 0x000000000000794d */ /* 0x000fea0003800000 */
.L_x_4065:
[----:B------:R-:W-:Y:S02]  /*36e0*/  HFMA2 R11, -RZ, RZ, 0, 1.847743988037109375e-06 ;  /* 0x0000001fff0b7431 */ /* 0x000fe400000001ff */
[----:B------:R-:W-:Y:S01]  /*36f0*/  IMAD.MOV.U32 R12, RZ, RZ, 0x10 ;  /* 0x00000010ff0c7424 */ /* 0x000fe200078e00ff */
[----:B------:R-:W-:-:S07]  /*3700*/  MOV R15, 0xffffffff ;  /* 0xffffffff000f7802 */ /* 0x000fce0000000f00 */
[----:B------:R-:W-:Y:S05]  /*3710*/  WARPSYNC.COLLECTIVE R15, `(.L_x_4102) ;  /* 0x000000000f087348 */ /* 0x000fea0003c00000 */
[----:B------:R0:W1:Y:S02]  /*3720*/  SHFL.BFLY P6, R14, R13, R12, R11 ;  /* 0x0c00000c0d0e7389 */ /* 0x00006400000c000b */
[----:B01----:R-:W-:Y:S05]  /*3730*/  ENDCOLLECTIVE ;  /* 0x000000000000791b */ /* 0x003fea0003800000 */
.L_x_4102:
[----:B------:R-:W-:Y:S01]  /*3740*/  HFMA2 R12, -RZ, RZ, 0, 4.76837158203125e-07 ;  /* 0x00000008ff0c7431 */ /* 0x000fe200000001ff */
[----:B------:R-:W-:-:S05]  /*3750*/  FMNMX.FTZ R0, R14, -3.40282346638528859812e+38, !PT ;  /* 0xff7fffff0e007809 */ /* 0x000fca0007810000 */
[----:B------:R-:W-:-:S07]  /*3760*/  IMAD.MOV.U32 R13, RZ, RZ, R0 ;  /* 0x000000ffff0d7224 */ /* 0x000fce00078e0000 */
[----:B------:R-:W-:Y:S05]  /*3770*/  WARPSYNC.COLLECTIVE R15, `(.L_x_4103) ;  /* 0x000000000f087348 */ /* 0x000fea0003c00000 */
[----:B------:R0:W1:Y:S02]  /*3780*/  SHFL.BFLY P6, R14, R13, R12, R11 ;  /* 0x0c00000c0d0e7389 */ /* 0x00006400000c000b */
[----:B01----:R-:W-:Y:S05]  /*3790*/  ENDCOLLECTIVE ;  /* 0x000000000000791b */ /* 0x003fea0003800000 */
.L_x_4103:
[----:B------:R-:W-:Y:S01]  /*37a0*/  IMAD.MOV.U32 R12, RZ, RZ, 0x4 ;  /* 0x00000004ff0c7424 */ /* 0x000fe200078e00ff */
[----:B------:R-:W-:-:S04]  /*37b0*/  FMNMX.FTZ R2, R0, R14, !PT ;  /* 0x0000000e00027209 */ /* 0x000fc80007810000 */
[----:B------:R-:W-:-:S07]  /*37c0*/  MOV R13, R2 ;  /* 0x00000002000d7202 */ /* 0x000fce0000000f00 */
[----:B------:R-:W-:Y:S05]  /*37d0*/  WARPSYNC.COLLECTIVE R15, `(.L_x_4104) ;  /* 0x000000000f087348 */ /* 0x000fea0003c00000 */
[----:B------:R0:W1:Y:S02]  /*37e0*/  SHFL.BFLY P6, R14, R13, R12, R11 ;  /* 0x0c00000c0d0e7389 */ /* 0x00006400000c000b */
[----:B01----:R-:W-:Y:S05]  /*37f0*/  ENDCOLLECTIVE ;  /* 0x000000000000791b */ /* 0x003fea0003800000 */
.L_x_4104:
[----:B------:R-:W-:Y:S01]  /*3800*/  HFMA2 R12, -RZ, RZ, 0, 1.1920928955078125e-07 ;  /* 0x00000002ff0c7431 */ /* 0x000fe200000001ff */
[----:B------:R-:W-:-:S04]  /*3810*/  FMNMX.FTZ R3, R2, R14, !PT ;  /* 0x0000000e02037209 */ /* 0x000fc80007810000 */
[----:B------:R-:W-:-:S07]  /*3820*/  MOV R13, R3 ;  /* 0x00000003000d7202 */ /* 0x000fce0000000f00 */
[----:B------:R-:W-:Y:S05]  /*3830*/  WARPSYNC.COLLECTIVE R15, `(.L_x_4105) ;  /* 0x000000000f087348 */ /* 0x000fea0003c00000 */
[----:B------:R0:W1:Y:S02]  /*3840*/  SHFL.BFLY P6, R14, R13, R12, R11 ;  /* 0x0c00000c0d0e7389 */ /* 0x00006400000c000b */
[----:B01----:R-:W-:Y:S05]  /*3850*/  ENDCOLLECTIVE ;  /* 0x000000000000791b */ /* 0x003fea0003800000 */
.L_x_4105:
[----:B------:R-:W-:Y:S05]  /*3860*/  BRA `(.L_x_4106) ;  /* 0xffffffd000dc7947 */ /* 0x000fea000383ffff */
.L_x_4092:
[----:B---3--:R-:W-:Y:S02]  /*3870*/  HFMA2 R11, -RZ, RZ, 0, 1.847743988037109375e-06 ;  /* 0x0000001fff0b7431 */ /* 0x008fe400000001ff */
[----:B0-----:R-:W-:Y:S01]  /*3880*/  IMAD.MOV.U32 R13, RZ, RZ, RZ ;  /* 0x000000ffff0d7224 */ /* 0x001fe200078e00ff */
[----:B------:R-:W-:Y:S01]  /*3890*/  MOV R12, 0x1 ;  /* 0x00000001000c7802 */ /* 0x000fe20000000f00 */
[----:B--2---:R-:W-:-:S07]  /*38a0*/  IMAD.MOV.U32 R15, RZ, RZ, -0x1 ;  /* 0xffffffffff0f7424 */ /* 0x004fce00078e00ff */
[----:B------:R-:W-:Y:S05]  /*38b0*/  WARPSYNC.COLLECTIVE R15, `(.L_x_4107) ;  /* 0x000000000f087348 */ /* 0x000fea0003c00000 */
[----:B------:R0:W1:Y:S02]  /*38c0*/  SHFL.BFLY P6, R14, R13, R12, R11 ;  /* 0x0c00000c0d0e7389 */ /* 0x00006400000c000b */
[----:B01----:R-:W-:Y:S05]  /*38d0*/  ENDCOLLECTIVE ;  /* 0x000000000000791b */ /* 0x003fea0003800000 */
.L_x_4107:
[----:B------:R-:W-:-:S07]  /*38e0*/  MOV R20, R14 ;  /* 0x0000000e00147202 */ /* 0x000fce0000000f00 */
[----:B------:R-:W-:Y:S05]  /*38f0*/  WARPSYNC.COLLECTIVE R15, `(.L_x_4108) ;  /* 0x000000000f087348 */ /* 0x000fea0003c00000 */
[----:B------:R0:W1:Y:S02]  /*3900*/  SHFL.BFLY P6, R14, R13, R12, R11 ;  /* 0x0c00000c0d0e7389 */ /* 0x00006400000c000b */
[----:B01----:R-:W-:Y:S05]  /*3910*/  ENDCOLLECTIVE ;  /* 0x000000000000791b */ /* 0x003fea0003800000 */
.L_x_4108:
[----:B------:R-:W-:Y:S01]  /*3920*/  FADD.FTZ R20, RZ, R20 ;  /* 0x00000014ff147221 */ /* 0x000fe20000010000 */
[----:B------:R-:W-:-:S07]  /*3930*/  MOV R8, R14 ;  /* 0x0000000e00087202 */ /* 0x000fce0000000f00 */
[----:B------:R-:W-:Y:S05]  /*3940*/  WARPSYNC.COLLECTIVE R15, `(.L_x_4109) ;  /* 0x000000000f087348 */ /* 0x000fea0003c00000 */
[----:B------:R0:W1:Y:S02]  /*3950*/  SHFL.BFLY P6, R14, R13, R12, R11 ;  /* 0x0c00000c0d0e7389 */ /* 0x00006400000c000b */
[----:B01----:R-:W-:Y:S05]  /*3960*/  ENDCOLLECTIVE ;  /* 0x000000000000791b */ /* 0x003fea0003800000 */
.L_x_4109:
[----:B------:R-:W-:Y:S01]  /*3970*/  FADD.FTZ R8, RZ, R8 ;  /* 0x00000008ff087221 */ /* 0x000fe20000010000 */
[----:B------:R-:W-:-:S07]  /*3980*/  IMAD.MOV.U32 R3, RZ, RZ, R14 ;  /* 0x000000ffff037224 */ /* 0x000fce00078e000e */
[----:B------:R-:W-:Y:S05]  /*3990*/  WARPSYNC.COLLECTIVE R15, `(.L_x_4110) ;  /* 0x000000000f087348 */ /* 0x000fea0003c00000 */
[----:B------:R0:W1:Y:S02]  /*39a0*/  SHFL.BFLY P6, R14, R13, R12, R11 ;  /* 0x0c00000c0d0e7389 */ /* 0x00006400000c000b */
[----:B01----:R-:W-:Y:S05]  /*39b0*/  ENDCOLLECTIVE ;  /* 0x000000000000791b */ /* 0x003fea0003800000 */
.L_x_4110:
[----:B------:R-:W-:Y:S01]  /*39c0*/  FADD.FTZ R3, RZ, R3 ;  /* 0x00000003ff037221 */ /* 0x000fe20000010000 */
[----:B------:R-:W-:-:S07]  /*39d0*/  MOV R2, R14 ;  /* 0x0000000e00027202 */ /* 0x000fce0000000f00 */
[----:B------:R-:W-:Y:S05]  /*39e0*/  WARPSYNC.COLLECTIVE R15, `(.L_x_4111) ;  /* 0x000000000f087348 */ /* 0x000fea0003c00000 */
[----:B------:R0:W1:Y:S02]  /*39f0*/  SHFL.BFLY P6, R14, R13, R12, R11 ;  /* 0x0c00000c0d0e7389 */ /* 0x00006400000c000b */
[----:B01----:R-:W-:Y:S05]  /*3a00*/  ENDCOLLECTIVE ;  /* 0x000000000000791b */ /* 0x003fea0003800000 */
.L_x_4111:
[----:B------:R-:W-:Y:S01]  /*3a10*/  FADD.FTZ R2, RZ, R2 ;  /* 0x00000002ff027221 */ /* 0x000fe20000010000 */
[----:B------:R-:W-:-:S07]  /*3a20*/  MOV R0, R14 ;  /* 0x0000000e00007202 */ /* 0x000fce0000000f00 */
[----:B------:R-:W-:Y:S05]  /*3a30*/  WARPSYNC.COLLECTIVE R15, `(.L_x_4112) ;  /* 0x000000000f087348 */ /* 0x000fea0003c00000 */
[----:B------:R0:W1:Y:S02]  /*3a40*/  SHFL.BFLY P6, R14, R13, R12, R11 ;  /* 0x0c00000c0d0e7389 */ /* 0x00006400000c000b */
[----:B01----:R-:W-:Y:S05]  /*3a50*/  ENDCOLLECTIVE ;  /* 0x000000000000791b */ /* 0x003fea0003800000 */
.L_x_4112:
[----:B------:R-:W-:Y:S01]  /*3a60*/  FADD.FTZ R0, RZ, R0 ;  /* 0x00000000ff007221 */ /* 0x000fe20000010000 */
[----:B------:R-:W-:-:S07]  /*3a70*/  IMAD.MOV.U32 R10, RZ, RZ, R14 ;  /* 0x000000ffff0a7224 */ /* 0x000fce00078e000e */
[----:B------:R-:W-:Y:S05]  /*3a80*/  WARPSYNC.COLLECTIVE R15, `(.L_x_4113) ;  /* 0x000000000f087348 */ /* 0x000fea0003c00000 */
[----:B------:R0:W1:Y:S02]  /*3a90*/  SHFL.BFLY P6, R14, R13, R12, R11 ;  /* 0x0c00000c0d0e7389 */ /* 0x00006400000c000b */
[----:B01----:R-:W-:Y:S05]  /*3aa0*/  ENDCOLLECTIVE ;  /* 0x000000000000791b */ /* 0x003fea0003800000 */
.L_x_4113:
[----:B------:R-:W-:Y:S01]  /*3ab0*/  FADD.FTZ R10, RZ, R10 ;  /* 0x0000000aff0a7221 */ /* 0x000fe20000010000 */
[----:B------:R-:W-:-:S07]  /*3ac0*/  MOV R9, R14 ;  /* 0x0000000e00097202 */ /* 0x000fce0000000f00 */
[----:B------:R-:W-:Y:S05]  /*3ad0*/  WARPSYNC.COLLECTIVE R15, `(.L_x_4114) ;  /* 0x000000000f087348 */ /* 0x000fea0003c00000 */
[----:B------:R0:W1:Y:S02]  /*3ae0*/  SHFL.BFLY P6, R14, R13, R12, R11 ;  /* 0x0c00000c0d0e7389 */ /* 0x00006400000c000b */
[----:B01----:R-:W-:Y:S05]  /*3af0*/  ENDCOLLECTIVE ;  /* 0x000000000000791b */ /* 0x003fea0003800000 */
.L_x_4114:
[----:B------:R-:W-:Y:S01]  /*3b00*/  FADD.FTZ R9, RZ, R9 ;  /* 0x00000009ff097221 */ /* 0x000fe20000010000 */
[----:B------:R-:W-:-:S07]  /*3b10*/  MOV R7, R14 ;  /* 0x0000000e00077202 */ /* 0x000fce0000000f00 */
[----:B------:R-:W-:Y:S05]  /*3b20*/  WARPSYNC.COLLECTIVE R15, `(.L_x_4115) ;  /* 0x000000000f087348 */ /* 0x000fea0003c00000 */
[----:B------:R0:W1:Y:S02]  /*3b30*/  SHFL.BFLY P6, R14, R13, R12, R11 ;  /* 0x0c00000c0d0e7389 */ /* 0x00006400000c000b */
[----:B01----:R-:W-:Y:S05]  /*3b40*/  ENDCOLLECTIVE ;  /* 0x000000000000791b */ /* 0x003fea0003800000 */
.L_x_4115:
[----:B------:R-:W-:Y:S01]  /*3b50*/  FADD.FTZ R7, RZ, R7 ;  /* 0x00000007ff077221 */ /* 0x000fe20000010000 */
[----:B------:R-:W-:-:S07]  /*3b60*/  IMAD.MOV.U32 R6, RZ, RZ, R14 ;  /* 0x000000ffff067224 */ /* 0x000fce00078e000e */
[----:B------:R-:W-:Y:S05]  /*3b70*/  WARPSYNC.COLLECTIVE R15, `(.L_x_4116) ;  /* 0x000000000f087348 */ /* 0x000fea0003c00000 */
[----:B------:R0:W1:Y:S02]  /*3b80*/  SHFL.BFLY P6, R14, R13, R12, R11 ;  /* 0x0c00000c0d0e7389 */ /* 0x00006400000c000b */
[----:B01----:R-:W-:Y:S05]  /*3b90*/  ENDCOLLECTIVE ;  /* 0x000000000000791b */ /* 0x003fea0003800000 */
.L_x_4116:
[----:B------:R-:W-:Y:S01]  /*3ba0*/  FADD.FTZ R6, RZ, R6 ;  /* 0x00000006ff067221 */ /* 0x000fe20000010000 */
[----:B------:R-:W-:-:S07]  /*3bb0*/  MOV R5, R14 ;  /* 0x0000000e00057202 */ /* 0x000fce0000000f00 */
[----:B------:R-:W-:Y:S05]  /*3bc0*/  WARPSYNC.COLLECTIVE R15, `(.L_x_4117) ;  /* 0x000000000f087348 */ /* 0x000fea0003c00000 */
[----:B------:R0:W1:Y:S02]  /*3bd0*/  SHFL.BFLY P6, R14, R13, R12, R11 ;  /* 0x0c00000c0d0e7389 */ /* 0x00006400000c000b */
[----:B01----:R-:W-:Y:S05]  /*3be0*/  ENDCOLLECTIVE ;  /* 0x000000000000791b */ /* 0x003fea0003800000 */
.L_x_4117:
[----:B------:R-:W-:Y:S01]  /*3bf0*/  FADD.FTZ R5, RZ, R5 ;  /* 0x00000005ff057221 */ /* 0x000fe20000010000 */
[----:B------:R-:W-:-:S07]  /*3c00*/  MOV R4, R14 ;  /* 0x0000000e00047202 */ /* 0x000fce0000000f00 */
[----:B------:R-:W-:Y:S05]  /*3c10*/  WARPSYNC.COLLECTIVE R15, `(.L_x_4118) ;  /* 0x000000000f087348 */ /* 0x000fea0003c00000 */
[----:B------:R0:W1:Y:S02]  /*3c20*/  SHFL.BFLY P6, R14, R13, R12, R11 ;  /* 0x0c00000c0d0e7389 */ /* 0x00006400000c000b */
[----:B01----:R-:W-:Y:S05]  /*3c30*/  ENDCOLLECTIVE ;  /* 0x000000000000791b */ /* 0x003fea0003800000 */
.L_x_4118:
[----:B------:R-:W-:Y:S01]  /*3c40*/  FADD.FTZ R4, RZ, R4 ;  /* 0x00000004ff047221 */ /* 0x000fe20000010000 */
[----:B------:R-:W-:Y:S06]  /*3c50*/  BRA `(.L_x_4119) ;  /* 0xfffffff000207947 */ /* 0x000fec000383ffff */
.L_x_4120:
        /* <DEDUP_REMOVED lines=10> */
.L_x_27327:


//--------------------- .text._ZN4vllm25paged_attention_v2_kernelIthLi128ELi16ELi128ELNS_18Fp8KVCacheDataTypeE2ELb1ELi512EEEvPfS2_PT_PKS3_PKT0_S9_ifPKiSB_iPKfiiiSD_SD_iiiii --------------------------
	.section	.text._ZN4vllm25paged_attention_v2_kernelIthLi128ELi16ELi128ELNS_18Fp8KVCacheDataTypeE2ELb1ELi512EEEvPfS2_PT_PKS3_PKT0_S9_ifPKiSB_iPKfiiiSD_SD_iiiii,"ax",@progbits
	.align	128
        .global         _ZN4vllm25paged_attention_v2_kernelIthLi128ELi16ELi128ELNS_18Fp8KVCacheDataTypeE2ELb1ELi512EEEvPfS2_PT_PKS3_PKT0_S9_ifPKiSB_iPKfiiiSD_SD_iiiii
        .type           _ZN4vllm25paged_attention_v2_kernelIthLi128ELi16ELi128ELNS_18Fp8KVCacheDataTypeE2ELb1ELi512EEEvPfS2_PT_PKS3_PKT0_S9_ifPKiSB_iPKfiiiSD_SD_iiiii,@function
        .size           _ZN4vllm25paged_attention_v2_kernelIthLi128ELi16ELi128ELNS_18Fp8KVCacheDataTypeE2ELb1ELi512EEEvPfS2_PT_PKS3_PKT0_S9_ifPKiSB_iPKfiiiSD_SD_iiiii,(.L_x_27328 - _ZN4vllm25paged_attention_v2_kernelIthLi128ELi16ELi128ELNS_18Fp8KVCacheDataTypeE2ELb1ELi512EEEvPfS2_PT_PKS3_PKT0_S9_ifPKiSB_iPKfiiiSD_SD_iiiii)
        .other          _ZN4vllm25paged_attention_v2_kernelIthLi128ELi16ELi128ELNS_18Fp8KVCacheDataTypeE2ELb1ELi512EEEvPfS2_PT_PKS3_PKT0_S9_ifPKiSB_iPKfiiiSD_SD_iiiii,@"STO_CUDA_ENTRY STV_DEFAULT"
_ZN4vllm25paged_attention_v2_kernelIthLi128ELi16ELi128ELNS_18Fp8KVCacheDataTypeE2ELb1ELi512EEEvPfS2_PT_PKS3_PKT0_S9_ifPKiSB_iPKfiiiSD_SD_iiiii:
.text._ZN4vllm25paged_attention_v2_kernelIthLi128ELi16ELi128ELNS_18Fp8KVCacheDataTypeE2ELb1ELi512EEEvPfS2_PT_PKS3_PKT0_S9_ifPKiSB_iPKfiiiSD_SD_iiiii:
        /* <DEDUP_REMOVED lines=110> */
.L_x_4121:
        /* <DEDUP_REMOVED lines=23> */
.L_x_4127:
        /* <DEDUP_REMOVED lines=41> */
.L_x_4126:
[----:B------:R-:W-:Y:S05]  /*0ae0*/  BSYNC.RECONVERGENT B0 ;  /* 0x0000000000007941 */ /* 0x000fea0003800200 */
.L_x_4125:
[----:B------:R-:W-:-:S05]  /*0af0*/  VIADD R14, R14, 0x4 ;  /* 0x000000040e0e7836 */ /* 0x000fca0000000000 */
[----:B------:R-:W-:-:S13]  /*0b00*/  ISETP.GE.U32.AND P0, PT, R14, R5, PT ;  /* 0x000000050e00720c */ /* 0x000fda0003f06070 */
[----:B------:R-:W-:Y:S05]  /*0b10*/  @!P0 BRA `(.L_x_4127) ;  /* 0xfffffffc004c8947 */ /* 0x000fea000383ffff */
.L_x_4123:
[----:B------:R-:W-:Y:S05]  /*0b20*/  BSYNC.RECONVERGENT B6 ;  /* 0x0000000000067941 */ /* 0x000fea0003800200 */
.L_x_4122:
        /* <DEDUP_REMOVED lines=11> */
.L_x_4169:
        /* <DEDUP_REMOVED lines=42> */
.L_x_4133:
        /* <DEDUP_REMOVED lines=11> */
.L_x_4132:
[----:B------:R-:W-:Y:S05]  /*0f30*/  BSYNC.RECONVERGENT B1 ;  /* 0x0000000000017941 */ /* 0x000fea0003800200 */
.L_x_4131:
        /* <DEDUP_REMOVED lines=12> */
.L_x_4136:
        /* <DEDUP_REMOVED lines=100> */
.L_x_4135:
[----:B------:R-:W-:Y:S05]  /*1640*/  BSYNC.RECONVERGENT B1 ;  /* 0x0000000000017941 */ /* 0x000fea0003800200 */
.L_x_4134:
        /* <DEDUP_REMOVED lines=55> */
.L_x_4138:
[----:B------:R-:W-:Y:S05]  /*19c0*/  BSYNC.RECONVERGENT B1 ;  /* 0x0000000000017941 */ /* 0x000fea0003800200 */
.L_x_4137:
        /* <DEDUP_REMOVED lines=26> */
.L_x_4130:
[----:B------:R-:W-:Y:S05]  /*1b70*/  BSYNC.RECONVERGENT B0 ;  /* 0x0000000000007941 */ /* 0x000fea0003800200 */
.L_x_4129:
        /* <DEDUP_REMOVED lines=28> */
[----:B------:R-:W-:-:S05]  /*1d40*/  ISETP.GE.U32.AND P1, PT, R4, 0x180, PT ;  /* 0x000001800400780c */ /* 0x000fca0003f26070 */
[----:B------:R-:W1:Y:S06]  /*1d50*/  MUFU.RCP R2, R2 ;  /* 0x0000000200027308 */ /* 0x000e6c0000001000 */
[----:B------:R-:W-:Y:S05]  /*1d60*/  @!P0 BRA `(.L_x_4142) ;  /* 0x0000000000408947 */ /* 0x000fea0003800000 */
[----:B------:R-:W-:Y:S02]  /*1d70*/  LEA.HI R9, R9, 0x1, RZ, 0x19 ;  /* 0x0000000109097811 */ /* 0x000fe400078fc8ff */
[----:B------:R-:W-:-:S03]  /*1d80*/  IADD3 R4, PT, PT, R0, 0x20, RZ ;  /* 0x0000002000047810 */ /* 0x000fc60007ffe0ff */
[C---:B------:R-:W-:Y:S01]  /*1d90*/  IMAD.SHL.U32 R3, R9.reuse, 0x80, RZ ;  /* 0x0000008009037824 */ /* 0x040fe200078e00ff */
[----:B------:R-:W-:Y:S02]  /*1da0*/  LOP3.LUT R9, R9, 0x3, RZ, 0xc0, !PT ;  /* 0x0000000309097812 */ /* 0x000fe400078ec0ff */
[----:B------:R-:W-:Y:S02]  /*1db0*/  LEA R14, R11, R4, 0x18 ;  /* 0x000000040b0e7211 */ /* 0x000fe400078ec0ff */
[----:B------:R-:W-:Y:S02]  /*1dc0*/  LOP3.LUT R4, R3, 0x180, RZ, 0xc0, !PT ;  /* 0x0000018003047812 */ /* 0x000fe400078ec0ff */
[----:B------:R-:W-:Y:S01]  /*1dd0*/  IADD3 R12, PT, PT, -R9, RZ, RZ ;  /* 0x000000ff090c7210 */ /* 0x000fe20007ffe1ff */
[----:B------:R-:W-:Y:S01]  /*1de0*/  IMAD R9, R19, 0x4, R14 ;  /* 0x0000000413097824 */ /* 0x000fe200078e020e */
[----:B------:R-:W-:-:S07]  /*1df0*/  IADD3 R3, PT, PT, R4, R19, RZ ;  /* 0x0000001304037210 */ /* 0x000fce0007ffe0ff */
.L_x_4143:
[----:B------:R-:W1:Y:S01]  /*1e00*/  LDS R21, [R9] ;  /* 0x0000000009157984 */ /* 0x000e620000000800 */
[----:B------:R-:W-:-:S05]  /*1e10*/  VIADD R12, R12, 0x1 ;  /* 0x000000010c0c7836 */ /* 0x000fca0000000000 */
[----:B------:R-:W-:Y:S01]  /*1e20*/  ISETP.NE.AND P0, PT, R12, RZ, PT ;  /* 0x000000ff0c00720c */ /* 0x000fe20003f05270 */
[----:B-1----:R-:W-:-:S05]  /*1e30*/  FMUL.FTZ R4, R21, R2 ;  /* 0x0000000215047220 */ /* 0x002fca0000410000 */
[----:B------:R1:W-:Y:S02]  /*1e40*/  STS [R9], R4 ;  /* 0x0000000409007388 */ /* 0x0003e40000000800 */
[----:B-1----:R-:W-:-:S05]  /*1e50*/  IADD3 R9, PT, PT, R9, 0x200, RZ ;  /* 0x0000020009097810 */ /* 0x002fca0007ffe0ff */
[----:B------:R-:W-:Y:S05]  /*1e60*/  @P0 BRA `(.L_x_4143) ;  /* 0xfffffffc00e40947 */ /* 0x000fea000383ffff */
.L_x_4142:
[----:B------:R-:W-:Y:S05]  /*1e70*/  BSYNC.RECONVERGENT B1 ;  /* 0x0000000000017941 */ /* 0x000fea0003800200 */
.L_x_4141:
        /* <DEDUP_REMOVED lines=12> */
.L_x_4146:
        /* <DEDUP_REMOVED lines=52> */
.L_x_4145:
[----:B------:R-:W-:Y:S05]  /*2280*/  BSYNC.RECONVERGENT B1 ;  /* 0x0000000000017941 */ /* 0x000fea0003800200 */
.L_x_4144:
        /* <DEDUP_REMOVED lines=31> */
.L_x_4148:
[----:B------:R-:W-:Y:S05]  /*2480*/  BSYNC.RECONVERGENT B1 ;  /* 0x0000000000017941 */ /* 0x000fea0003800200 */
.L_x_4147:
        /* <DEDUP_REMOVED lines=14> */
.L_x_4140:
[----:B------:R-:W-:Y:S05]  /*2570*/  BSYNC.RECONVERGENT B0 ;  /* 0x0000000000007941 */ /* 0x000fea0003800200 */
.L_x_4139:
        /* <DEDUP_REMOVED lines=18> */
.L_x_4150:
[----:B------:R-:W-:Y:S05]  /*26a0*/  BSYNC.RECONVERGENT B0 ;  /* 0x0000000000007941 */ /* 0x000fea0003800200 */
.L_x_4149:
        /* <DEDUP_REMOVED lines=26> */
.L_x_4154:
        /* <DEDUP_REMOVED lines=34> */
.L_x_4153:
        /* <DEDUP_REMOVED lines=16> */
.L_x_4152:
[----:B------:R-:W-:Y:S05]  /*2b70*/  BSYNC.RECONVERGENT B6 ;  /* 0x0000000000067941 */ /* 0x000fea0003800200 */
.L_x_4151:
        /* <DEDUP_REMOVED lines=15> */
.L_x_4178:
        /* <DEDUP_REMOVED lines=24> */
.L_x_4157:
[----:B------:R-:W-:Y:S05]  /*2df0*/  BSYNC.RECONVERGENT B0 ;  /* 0x0000000000007941 */ /* 0x000fea0003800200 */
.L_x_4156:
        /* <DEDUP_REMOVED lines=29> */
.L_x_4159:
[----:B------:R-:W-:Y:S05]  /*2fd0*/  BSYNC.RECONVERGENT B0 ;  /* 0x0000000000007941 */ /* 0x000fea0003800200 */
.L_x_4158:
        /* <DEDUP_REMOVED lines=12> */
.L_x_4161:
[----:B------:R-:W-:Y:S05]  /*30a0*/  BSYNC.RECONVERGENT B0 ;  /* 0x0000000000007941 */ /* 0x000fea0003800200 */
.L_x_4160:
        /* <DEDUP_REMOVED lines=19> */
.L_x_4163:
[----:B------:R-:W-:Y:S05]  /*31e0*/  BSYNC.RECONVERGENT B0 ;  /* 0x0000000000007941 */ /* 0x000fea0003800200 */
.L_x_4162:
        /* <DEDUP_REMOVED lines=8> */
[----:B-1----:R-:W-:Y:S02]  /*3270*/  F2FP.F16.F32.PACK_AB R2, R3, R2 ;  /* 0x000000020302723e */ /* 0x002fe400000000ff */
[----:B------:R-:W-:Y:S02]  /*3280*/  IADD3 R11, P0, P1, R16, R11, R22 ;  /* 0x0000000b100b7210 */ /* 0x000fe4000791e016 */
[----:B------:R-:W-:Y:S02]  /*3290*/  F2FP.F16.F32.PACK_AB R4, R5, R4 ;  /* 0x000000040504723e */ /* 0x000fe400000000ff */
[----:B------:R-:W-:-:S02]  /*32a0*/  IADD3.X R8, PT, PT, RZ, RZ, RZ, P0, P1 ;  /* 0x000000ffff087210 */ /* 0x000fc400007e24ff */
[----:B------:R-:W-:Y:S02]  /*32b0*/  F2FP.F16.F32.PACK_AB R6, R7, R6 ;  /* 0x000000060706723e */ /* 0x000fe400000000ff */
[----:B------:R-:W-:Y:S02]  /*32c0*/  F2FP.F16.F32.PACK_AB R0, R9, R0 ;  /* 0x000000000900723e */ /* 0x000fe400000000ff */
        /* <DEDUP_REMOVED lines=15> */
.L_x_4124:
        /* <DEDUP_REMOVED lines=16> */
.L_x_4164:
[----:B------:R-:W-:Y:S05]  /*34c0*/  EXIT ;  /* 0x000000000000794d */ /* 0x000fea0003800000 */
.L_x_4128:
[----:B------:R-:W-:Y:S01]  /*34d0*/  HFMA2 R12, -RZ, RZ, 0, 9.5367431640625e-07 ;  /* 0x00000010ff0c7431 */ /* 0x000fe200000001ff */
[----:B------:R-:W-:Y:S01]  /*34e0*/  MOV R11, 0x1f ;  /* 0x0000001f000b7802 */ /* 0x000fe20000000f00 */
[----:B------:R-:W-:-:S07]  /*34f0*/  IMAD.MOV.U32 R15, RZ, RZ, -0x1 ;  /* 0xffffffffff0f7424 */ /* 0x000fce00078e00ff */
[----:B------:R-:W-:Y:S05]  /*3500*/  WARPSYNC.COLLECTIVE R15, `(.L_x_4165) ;  /* 0x000000000f087348 */ /* 0x000fea0003c00000 */
[----:B------:R0:W1:Y:S02]  /*3510*/  SHFL.BFLY P6, R14, R13, R12, R11 ;  /* 0x0c00000c0d0e7389 */ /* 0x00006400000c000b */
[----:B01----:R-:W-:Y:S05]  /*3520*/  ENDCOLLECTIVE ;  /* 0x000000000000791b */ /* 0x003fea0003800000 */
.L_x_4165:
[----:B------:R-:W-:Y:S01]  /*3530*/  HFMA2 R12, -RZ, RZ, 0, 4.76837158203125e-07 ;  /* 0x00000008ff0c7431 */ /* 0x000fe200000001ff */
[----:B------:R-:W-:-:S04]  /*3540*/  FMNMX.FTZ R0, R14, -3.40282346638528859812e+38, !PT ;  /* 0xff7fffff0e007809 */ /* 0x000fc80007810000 */
[----:B------:R-:W-:-:S07]  /*3550*/  MOV R13, R0 ;  /* 0x00000000000d7202 */ /* 0x000fce0000000f00 */
[----:B------:R-:W-:Y:S05]  /*3560*/  WARPSYNC.COLLECTIVE R15, `(.L_x_4166) ;  /* 0x000000000f087348 */ /* 0x000fea0003c00000 */
[----:B------:R0:W1:Y:S02]  /*3570*/  SHFL.BFLY P6, R14, R13, R12, R11 ;  /* 0x0c00000c0d0e7389 */ /* 0x00006400000c000b */
[----:B01----:R-:W-:Y:S05]  /*3580*/  ENDCOLLECTIVE ;  /* 0x000000000000791b */ /* 0x003fea0003800000 */
.L_x_4166:
[----:B------:R-:W-:Y:S02]  /*3590*/  MOV R12, 0x4 ;  /* 0x00000004000c7802 */ /* 0x000fe40000000f00 */
[----:B------:R-:W-:-:S05]  /*35a0*/  FMNMX.FTZ R2, R0, R14, !PT ;  /* 0x0000000e00027209 */ /* 0x000fca0007810000 */
[----:B------:R-:W-:-:S07]  /*35b0*/  IMAD.MOV.U32 R13, RZ, RZ, R2 ;  /* 0x000000ffff0d7224 */ /* 0x000fce00078e0002 */
[----:B------:R-:W-:Y:S05]  /*35c0*/  WARPSYNC.COLLECTIVE R15, `(.L_x_4167) ;  /* 0x000000000f087348 */ /* 0x000fea0003c00000 */
[----:B------:R0:W1:Y:S02]  /*35d0*/  SHFL.BFLY P6, R14, R13, R12, R11 ;  /* 0x0c00000c0d0e7389 */ /* 0x00006400000c000b */
[----:B01----:R-:W-:Y:S05]  /*35e0*/  ENDCOLLECTIVE ;  /* 0x000000000000791b */ /* 0x003fea0003800000 */
.L_x_4167:
[----:B------:R-:W-:Y:S01]  /*35f0*/  IMAD.MOV.U32 R12, RZ, RZ, 0x2 ;  /* 0x00000002ff0c7424 */ /* 0x000fe200078e00ff */
[----:B------:R-:W-:-:S04]  /*3600*/  FMNMX.FTZ R3, R2, R14, !PT ;  /* 0x0000000e02037209 */ /* 0x000fc80007810000 */
[----:B------:R-:W-:-:S07]  /*3610*/  MOV R13, R3 ;  /* 0x00000003000d7202 */ /* 0x000fce0000000f00 */
[----:B------:R-:W-:Y:S05]  /*3620*/  WARPSYNC.COLLECTIVE R15, `(.L_x_4168) ;  /* 0x000000000f087348 */ /* 0x000fea0003c00000 */
[----:B------:R0:W1:Y:S02]  /*3630*/  SHFL.BFLY P6, R14, R13, R12, R11 ;  /* 0x0c00000c0d0e7389 */ /* 0x00006400000c000b */
[----:B01----:R-:W-:Y:S05]  /*3640*/  ENDCOLLECTIVE ;  /* 0x000000000000791b */ /* 0x003fea0003800000 */
.L_x_4168:
[----:B------:R-:W-:Y:S05]  /*3650*/  BRA `(.L_x_4169) ;  /* 0xffffffd400607947 */ /* 0x000fea000383ffff */
.L_x_4155:
[----:B0--3--:R-:W-:Y:S01]  /*3660*/  HFMA2 R13, -RZ, RZ, 0, 0 ;  /* 0x00000000ff0d7431 */ /* 0x009fe200000001ff */
[----:B------:R-:W-:Y:S01]  /*3670*/  MOV R12, 0x1 ;  /* 0x00000001000c7802 */ /* 0x000fe20000000f00 */
[----:B-1----:R-:W-:Y:S01]  /*3680*/  IMAD.MOV.U32 R11, RZ, RZ, 0x1f ;  /* 0x0000001fff0b7424 */ /* 0x002fe200078e00ff */
[----:B--2---:R-:W-:-:S07]  /*3690*/  MOV R15, 0xffffffff ;  /* 0xffffffff000f7802 */ /* 0x004fce0000000f00 */
[----:B------:R-:W-:Y:S05]  /*36a0*/  WARPSYNC.COLLECTIVE R15, `(.L_x_4170) ;  /* 0x000000000f087348 */ /* 0x000fea0003c00000 */
[----:B------:R0:W1:Y:S02]  /*36b0*/  SHFL.BFLY P6, R14, R13, R12, R11 ;  /* 0x0c00000c0d0e7389 */ /* 0x00006400000c000b */
[----:B01----:R-:W-:Y:S05]  /*36c0*/  ENDCOLLECTIVE ;  /* 0x000000000000791b */ /* 0x003fea0003800000 */
.L_x_4170:
[----:B------:R-:W-:-:S07]  /*36d0*/  MOV R2, R14 ;  /* 0x0000000e00027202 */ /* 0x000fce0000000f00 */
[----:B------:R-:W-:Y:S05]  /*36e0*/  WARPSYNC.COLLECTIVE R15, `(.L_x_4171) ;  /* 0x000000000f087348 */ /* 0x000fea0003c00000 */
[----:B------:R0:W1:Y:S02]  /*36f0*/  SHFL.BFLY P6, R14, R13, R12, R11 ;  /* 0x0c00000c0d0e7389 */ /* 0x00006400000c000b */
[----:B01----:R-:W-:Y:S05]  /*3700*/  ENDCOLLECTIVE ;  /* 0x000000000000791b */ /* 0x003fea0003800000 */
.L_x_4171:
[----:B------:R-:W-:Y:S01]  /*3710*/  FADD.FTZ R2, RZ, R2 ;  /* 0x00000002ff027221 */ /* 0x000fe20000010000 */
[----:B------:R-:W-:-:S07]  /*3720*/  IMAD.MOV.U32 R3, RZ, RZ, R14 ;  /* 0x000000ffff037224 */ /* 0x000fce00078e000e */
[----:B------:R-:W-:Y:S05]  /*3730*/  WARPSYNC.COLLECTIVE R15, `(.L_x_4172) ;  /* 0x000000000f087348 */ /* 0x000fea0003c00000 */
[----:B------:R0:W1:Y:S02]  /*3740*/  SHFL.BFLY P6, R14, R13, R12, R11 ;  /* 0x0c00000c0d0e7389 */ /* 0x00006400000c000b */
[----:B01----:R-:W-:Y:S05]  /*3750*/  ENDCOLLECTIVE ;  /* 0x000000000000791b */ /* 0x003fea0003800000 */
.L_x_4172:
[----:B------:R-:W-:Y:S01]  /*3760*/  FADD.FTZ R3, RZ, R3 ;  /* 0x00000003ff037221 */ /* 0x000fe20000010000 */
[----:B------:R-:W-:-:S07]  /*3770*/  MOV R4, R14 ;  /* 0x0000000e00047202 */ /* 0x000fce0000000f00 */
[----:B------:R-:W-:Y:S05]  /*3780*/  WARPSYNC.COLLECTIVE R15, `(.L_x_4173) ;  /* 0x000000000f087348 */ /* 0x000fea0003c00000 */
[----:B------:R0:W1:Y:S02]  /*3790*/  SHFL.BFLY P6, R14, R13, R12, R11 ;  /* 0x0c00000c0d0e7389 */ /* 0x00006400000c000b */
[----:B01----:R-:W-:Y:S05]  /*37a0*/  ENDCOLLECTIVE ;  /* 0x000000000000791b */ /* 0x003fea0003800000 */
.L_x_4173:
[----:B------:R-:W-:Y:S01]  /*37b0*/  FADD.FTZ R4, RZ, R4 ;  /* 0x00000004ff047221 */ /* 0x000fe20000010000 */
[----:B------:R-:W-:-:S07]  /*37c0*/  MOV R5, R14 ;  /* 0x0000000e00057202 */ /* 0x000fce0000000f00 */
[----:B------:R-:W-:Y:S05]  /*37d0*/  WARPSYNC.COLLECTIVE R15, `(.L_x_4174) ;  /* 0x000000000f087348 */ /* 0x000fea0003c00000 */
[----:B------:R0:W1:Y:S02]  /*37e0*/  SHFL.BFLY P6, R14, R13, R12, R11 ;  /* 0x0c00000c0d0e7389 */ /* 0x00006400000c000b */
[----:B01----:R-:W-:Y:S05]  /*37f0*/  ENDCOLLECTIVE ;  /* 0x000000000000791b */ /* 0x003fea0003800000 */
.L_x_4174:
[----:B------:R-:W-:Y:S01]  /*3800*/  FADD.FTZ R5, RZ, R5 ;  /* 0x00000005ff057221 */ /* 0x000fe20000010000 */
[----:B------:R-:W-:-:S07]  /*3810*/  IMAD.MOV.U32 R6, RZ, RZ, R14 ;  /* 0x000000ffff067224 */ /* 0x000fce00078e000e */
[----:B------:R-:W-:Y:S05]  /*3820*/  WARPSYNC.COLLECTIVE R15, `(.L_x_4175) ;  /* 0x000000000f087348 */ /* 0x000fea0003c00000 */
[----:B------:R0:W1:Y:S02]  /*3830*/  SHFL.BFLY P6, R14, R13, R12, R11 ;  /* 0x0c00000c0d0e7389 */ /* 0x00006400000c000b */
[----:B01----:R-:W-:Y:S05]  /*3840*/  ENDCOLLECTIVE ;  /* 0x000000000000791b */ /* 0x003fea0003800000 */
.L_x_4175:
[----:B------:R-:W-:Y:S01]  /*3850*/  FADD.FTZ R6, RZ, R6 ;  /* 0x00000006ff067221 */ /* 0x000fe20000010000 */
[----:B------:R-:W-:-:S07]  /*3860*/  MOV R7, R14 ;  /* 0x0000000e00077202 */ /* 0x000fce0000000f00 */
[----:B------:R-:W-:Y:S05]  /*3870*/  WARPSYNC.COLLECTIVE R15, `(.L_x_4176) ;  /* 0x000000000f087348 */ /* 0x000fea0003c00000 */
[----:B------:R0:W1:Y:S02]  /*3880*/  SHFL.BFLY P6, R14, R13, R12, R11 ;  /* 0x0c00000c0d0e7389 */ /* 0x00006400000c000b */
[----:B01----:R-:W-:Y:S05]  /*3890*/  ENDCOLLECTIVE ;  /* 0x000000000000791b */ /* 0x003fea0003800000 */
.L_x_4176:
[----:B------:R-:W-:Y:S01]  /*38a0*/  FADD.FTZ R7, RZ, R7 ;  /* 0x00000007ff077221 */ /* 0x000fe20000010000 */
[----:B------:R-:W-:-:S07]  /*38b0*/  MOV R0, R14 ;  /* 0x0000000e00007202 */ /* 0x000fce0000000f00 */
[----:B------:R-:W-:Y:S05]  /*38c0*/  WARPSYNC.COLLECTIVE R15, `(.L_x_4177) ;  /* 0x000000000f087348 */ /* 0x000fea0003c00000 */
[----:B------:R0:W1:Y:S02]  /*38d0*/  SHFL.BFLY P6, R14, R13, R12, R11 ;  /* 0x0c00000c0d0e7389 */ /* 0x00006400000c000b */
[----:B01----:R-:W-:Y:S05]  /*38e0*/  ENDCOLLECTIVE ;  /* 0x000000000000791b */ /* 0x003fea0003800000 */
.L_x_4177:
[----:B------:R-:W-:Y:S01]  /*38f0*/  FADD.FTZ R0, RZ, R0 ;  /* 0x00000000ff007221 */ /* 0x000fe20000010000 */
[----:B------:R-:W-:Y:S06]  /*3900*/  BRA `(.L_x_4178) ;  /* 0xfffffff000d87947 */ /* 0x000fec000383ffff */
.L_x_4179:
        /* <DEDUP_REMOVED lines=15> */
.L_x_27328:


//--------------------- .text._ZN4vllm25paged_attention_v2_kernelIthLi120ELi16ELi128ELNS_18Fp8KVCacheDataTypeE2ELb1ELi512EEEvPfS2_PT_PKS3_PKT0_S9_ifPKiSB_iPKfiiiSD_SD_iiiii --------------------------
	.section	.text._ZN4vllm25paged_attention_v2_kernelIthLi120ELi16ELi128ELNS_18Fp8KVCacheDataTypeE2ELb1ELi512EEEvPfS2_PT_PKS3_PKT0_S9_ifPKiSB_iPKfiiiSD_SD_iiiii,"ax",@progbits
	.align	128
        .global         _ZN4vllm25paged_attention_v2_kernelIthLi120ELi16ELi128ELNS_18Fp8KVCacheDataTypeE2ELb1ELi512EEEvPfS2_PT_PKS3_PKT0_S9_ifPKiSB_iPKfiiiSD_SD_iiiii
        .type           _ZN4vllm25paged_attention_v2_kernelIthLi120ELi16ELi128ELNS_18Fp8KVCacheDataTypeE2ELb1ELi512EEEvPfS2_PT_PKS3_PKT0_S9_ifPKiSB_iPKfiiiSD_SD_iiiii,@function
        .size           _ZN4vllm25paged_attention_v2_kernelIthLi120ELi16ELi128ELNS_18Fp8KVCacheDataTypeE2ELb1ELi512EEEvPfS2_PT_PKS3_PKT0_S9_ifPKiSB_iPKfiiiSD_SD_iiiii,(.L_x_27329 - _ZN4vllm25paged_attention_v2_kernelIthLi120ELi16ELi128ELNS_18Fp8KVCacheDataTypeE2ELb1ELi512EEEvPfS2_PT_PKS3_PKT0_S9_ifPKiSB_iPKfiiiSD_SD_iiiii)
        .other          _ZN4vllm25paged_attention_v2_kernelIthLi120ELi16ELi128ELNS_18Fp8KVCacheDataTypeE2ELb1ELi512EEEvPfS2_PT_PKS3_PKT0_S9_ifPKiSB_iPKfiiiSD_SD_iiiii,@"STO_CUDA_ENTRY STV_DEFAULT"
_ZN4vllm25paged_attention_v2_kernelIthLi120ELi16ELi128ELNS_18Fp8KVCacheDataTypeE2ELb1ELi512EEEvPfS2_PT_PKS3_PKT0_S9_ifPKiSB_iPKfiiiSD_SD_iiiii:
.text._ZN4vllm25paged_attention_v2_kernelIthLi120ELi16ELi128ELNS_18Fp8KVCacheDataTypeE2ELb1ELi512EEEvPfS2_PT_PKS3_PKT0_S9_ifPKiSB_iPKfiiiSD_SD_iiiii:
        /* <DEDUP_REMOVED lines=109> */
.L_x_4180:
        /* <DEDUP_REMOVED lines=21> */
.L_x_4186:
        /* <DEDUP_REMOVED lines=43> */
.L_x_4185:
[----:B------:R-:W-:Y:S05]  /*0ad0*/  BSYNC.RECONVERGENT B0 ;  /* 0x0000000000007941 */ /* 0x000fea0003800200 */
.L_x_4184:
[----:B------:R-:W-:-:S04]  /*0ae0*/  IADD3 R14, PT, PT, R14, 0x4, RZ ;  /* 0x000000040e0e7810 */ /* 0x000fc80007ffe0ff */
[----:B------:R-:W-:-:S13]  /*0af0*/  ISETP.GE.U32.AND P0, PT, R14, R9, PT ;  /* 0x000000090e00720c */ /* 0x000fda0003f06070 */
[----:B------:R-:W-:Y:S05]  /*0b00*/  @!P0 BRA `(.L_x_4186) ;  /* 0xfffffffc00448947 */ /* 0x000fea000383ffff */
.L_x_4182:
[----:B------:R-:W-:Y:S05]  /*0b10*/  BSYNC.RECONVERGENT B6 ;  /* 0x0000000000067941 */ /* 0x000fea0003800200 */
.L_x_4181:
        /* <DEDUP_REMOVED lines=11> */
.L_x_4234:
        /* <DEDUP_REMOVED lines=42> */
.L_x_4192:
        /* <DEDUP_REMOVED lines=11> */
.L_x_4191:
[----:B------:R-:W-:Y:S05]  /*0f20*/  BSYNC.RECONVERGENT B1 ;  /* 0x0000000000017941 */ /* 0x000fea0003800200 */
.L_x_4190:
        /* <DEDUP_REMOVED lines=12> */
.L_x_4195:
        /* <DEDUP_REMOVED lines=100> */
.L_x_4194:
[----:B------:R-:W-:Y:S05]  /*1630*/  BSYNC.RECONVERGENT B1 ;  /* 0x0000000000017941 */ /* 0x000fea0003800200 */
.L_x_4193:
        /* <DEDUP_REMOVED lines=55> */
.L_x_4197:
[----:B------:R-:W-:Y:S05]  /*19b0*/  BSYNC.RECONVERGENT B1 ;  /* 0x0000000000017941 */ /* 0x000fea0003800200 */
.L_x_4196:
        /* <DEDUP_REMOVED lines=26> */
.L_x_4189:
[----:B------:R-:W-:Y:S05]  /*1b60*/  BSYNC.RECONVERGENT B0 ;  /* 0x0000000000007941 */ /* 0x000fea0003800200 */
.L_x_4188:
        /* <DEDUP_REMOVED lines=25> */
[----:B------:R-:W-:-:S03]  /*1d00*/  IMAD.IADD R21, R14, 0x1, -R21 ;  /* 0x000000010e157824 */ /* 0x000fc600078e0a15 */
[----:B------:R-:W-:Y:S01]  /*1d10*/  ISETP.NE.AND P0, PT, R3, 0x180, PT ;  /* 0x000001800300780c */ /* 0x000fe20003f05270 */
[----:B-1----:R-:W-:Y:S01]  /*1d20*/  FADD.FTZ R3, R12, 9.9999999747524270788e-07 ;  /* 0x358637bd0c037421 */ /* 0x002fe20000010000 */
[----:B------:R-:W-:-:S05]  /*1d30*/  ISETP.GE.U32.AND P1, PT, R21, 0x180, PT ;  /* 0x000001801500780c */ /* 0x000fca0003f26070 */
[----:B------:R-:W1:Y:S06]  /*1d40*/  MUFU.RCP R3, R3 ;  /* 0x0000000300037308 */ /* 0x000e6c0000001000 */
[----:B------:R-:W-:Y:S05]  /*1d50*/  @!P0 BRA `(.L_x_4201) ;  /* 0x0000000000408947 */ /* 0x000fea0003800000 */
[----:B------:R-:W-:Y:S01]  /*1d60*/  LEA.HI R14, R14, 0x1, RZ, 0x19 ;  /* 0x000000010e0e7811 */ /* 0x000fe200078fc8ff */
[----:B------:R-:W-:-:S03]  /*1d70*/  VIADD R13, R11, 0x20 ;  /* 0x000000200b0d7836 */ /* 0x000fc60000000000 */
[C---:B------:R-:W-:Y:S02]  /*1d80*/  SHF.L.U32 R6, R14.reuse, 0x7, RZ ;  /* 0x000000070e067819 */ /* 0x040fe400000006ff */
[----:B------:R-:W-:Y:S02]  /*1d90*/  LOP3.LUT R14, R14, 0x3, RZ, 0xc0, !PT ;  /* 0x000000030e0e7812 */ /* 0x000fe400078ec0ff */
[----:B------:R-:W-:Y:S02]  /*1da0*/  LEA R21, R2, R13, 0x18 ;  /* 0x0000000d02157211 */ /* 0x000fe400078ec0ff */
[----:B------:R-:W-:Y:S01]  /*1db0*/  LOP3.LUT R13, R6, 0x180, RZ, 0xc0, !PT ;  /* 0x00000180060d7812 */ /* 0x000fe200078ec0ff */
[----:B------:R-:W-:Y:S01]  /*1dc0*/  IMAD.MOV R15, RZ, RZ, -R14 ;  /* 0x000000ffff0f7224 */ /* 0x000fe200078e0a0e */
[----:B------:R-:W-:-:S03]  /*1dd0*/  LEA R14, R18, R21, 0x2 ;  /* 0x00000015120e7211 */ /* 0x000fc600078e10ff */
[----:B------:R-:W-:-:S07]  /*1de0*/  IMAD.IADD R6, R13, 0x1, R18 ;  /* 0x000000010d067824 */ /* 0x000fce00078e0212 */
.L_x_4202:
[----:B------:R-:W1:Y:S01]  /*1df0*/  LDS R20, [R14] ;  /* 0x000000000e147984 */ /* 0x000e620000000800 */
[----:B------:R-:W-:-:S04]  /*1e00*/  IADD3 R15, PT, PT, R15, 0x1, RZ ;  /* 0x000000010f0f7810 */ /* 0x000fc80007ffe0ff */
[----:B------:R-:W-:Y:S01]  /*1e10*/  ISETP.NE.AND P0, PT, R15, RZ, PT ;  /* 0x000000ff0f00720c */ /* 0x000fe20003f05270 */
[----:B-1----:R-:W-:-:S05]  /*1e20*/  FMUL.FTZ R13, R20, R3 ;  /* 0x00000003140d7220 */ /* 0x002fca0000410000 */
[----:B------:R1:W-:Y:S02]  /*1e30*/  STS [R14], R13 ;  /* 0x0000000d0e007388 */ /* 0x0003e40000000800 */
[----:B-1----:R-:W-:-:S05]  /*1e40*/  VIADD R14, R14, 0x200 ;  /* 0x000002000e0e7836 */ /* 0x002fca0000000000 */
[----:B------:R-:W-:Y:S05]  /*1e50*/  @P0 BRA `(.L_x_4202) ;  /* 0xfffffffc00e40947 */ /* 0x000fea000383ffff */
.L_x_4201:
[----:B------:R-:W-:Y:S05]  /*1e60*/  BSYNC.RECONVERGENT B1 ;  /* 0x0000000000017941 */ /* 0x000fea0003800200 */
.L_x_4200:
        /* <DEDUP_REMOVED lines=12> */
.L_x_4205:
        /* <DEDUP_REMOVED lines=52> */
.L_x_4204:
[----:B------:R-:W-:Y:S05]  /*2270*/  BSYNC.RECONVERGENT B1 ;  /* 0x0000000000017941 */ /* 0x000fea0003800200 */
.L_x_4203:
        /* <DEDUP_REMOVED lines=31> */
.L_x_4207:
[----:B------:R-:W-:Y:S05]  /*2470*/  BSYNC.RECONVERGENT B1 ;  /* 0x0000000000017941 */ /* 0x000fea0003800200 */
.L_x_4206:
        /* <DEDUP_REMOVED lines=14> */
.L_x_4199:
[----:B------:R-:W-:Y:S05]  /*2560*/  BSYNC.RECONVERGENT B0 ;  /* 0x0000000000007941 */ /* 0x000fea0003800200 */
.L_x_4198:
        /* <DEDUP_REMOVED lines=18> */
.L_x_4209:
[----:B------:R-:W-:Y:S05]  /*2690*/  BSYNC.RECONVERGENT B0 ;  /* 0x0000000000007941 */ /* 0x000fea0003800200 */
.L_x_4208:
        /* <DEDUP_REMOVED lines=27> */
.L_x_4213:
        /* <DEDUP_REMOVED lines=34> */
.L_x_4212:
        /* <DEDUP_REMOVED lines=16> */
.L_x_4211:
[----:B------:R-:W-:Y:S05]  /*2b70*/  BSYNC.RECONVERGENT B6 ;  /* 0x0000000000067941 */ /* 0x000fea0003800200 */
.L_x_4210:
        /* <DEDUP_REMOVED lines=16> */
.L_x_4243:
        /* <DEDUP_REMOVED lines=26> */
.L_x_4216:
[----:B------:R-:W-:Y:S05]  /*2e20*/  BSYNC.RECONVERGENT B0 ;  /* 0x0000000000007941 */ /* 0x000fea0003800200 */
.L_x_4215:
        /* <DEDUP_REMOVED lines=30> */
.L_x_4220:
[----:B------:R-:W-:Y:S05]  /*3010*/  BSYNC.RECONVERGENT B1 ;  /* 0x0000000000017941 */ /* 0x000fea0003800200 */
.L_x_4219:
[----:B0-2---:R-:W-:-:S07]  /*3020*/  @!P0 FADD.FTZ R14, R14, R25 ;  /* 0x000000190e0e8221 */ /* 0x005fce0000010000 */
.L_x_4218:
[----:B------:R-:W-:Y:S05]  /*3030*/  BSYNC.RECONVERGENT B0 ;  /* 0x0000000000007941 */ /* 0x000fea0003800200 */
.L_x_4217:
        /* <DEDUP_REMOVED lines=22> */
.L_x_4222:
[----:B------:R-:W-:Y:S05]  /*31a0*/  BSYNC.RECONVERGENT B0 ;  /* 0x0000000000007941 */ /* 0x000fea0003800200 */
.L_x_4221:
        /* <DEDUP_REMOVED lines=30> */
.L_x_4226:
[----:B------:R-:W-:Y:S05]  /*3390*/  BSYNC.RECONVERGENT B1 ;  /* 0x0000000000017941 */ /* 0x000fea0003800200 */
.L_x_4225:
[----:B0-2-4-:R-:W-:-:S07]  /*33a0*/  @!P0 FADD.FTZ R14, R14, R21 ;  /* 0x000000150e0e8221 */ /* 0x015fce0000010000 */
.L_x_4224:
[----:B------:R-:W-:Y:S05]  /*33b0*/  BSYNC.RECONVERGENT B0 ;  /* 0x0000000000007941 */ /* 0x000fea0003800200 */
.L_x_4223:
        /* <DEDUP_REMOVED lines=16> */
[----:B0-2---:R-:W-:Y:S02]  /*34c0*/  F2FP.F16.F32.PACK_AB R2, R3, R2 ;  /* 0x000000020302723e */ /* 0x005fe400000000ff */
        /* <DEDUP_REMOVED lines=13> */
.L_x_4228:
[----:B------:R-:W-:Y:S05]  /*35a0*/  BSYNC.RECONVERGENT B0 ;  /* 0x0000000000007941 */ /* 0x000fea0003800200 */
.L_x_4227:
[----:B------:R-:W-:Y:S05]  /*35b0*/  @P0 EXIT ;  /* 0x000000000000094d */ /* 0x000fea0003800000 */
[----:B0-2---:R-:W-:-:S05]  /*35c0*/  F2FP.F16.F32.PACK_AB R14, RZ, R14 ;  /* 0x0000000eff0e723e */ /* 0x005fca00000000ff */
[----:B------:R-:W-:Y:S01]  /*35d0*/  STG.E.U16 desc[UR36][R10.64+0xe0], R14 ;  /* 0x0000e00e0a007986 */ /* 0x000fe2000c101524 */
[----:B------:R-:W-:Y:S05]  /*35e0*/  EXIT ;  /* 0x000000000000794d */ /* 0x000fea0003800000 */
.L_x_4183:
        /* <DEDUP_REMOVED lines=16> */
.L_x_4229:
[----:B------:R-:W-:Y:S05]  /*36f0*/  EXIT ;  /* 0x000000000000794d */ /* 0x000fea0003800000 */
.L_x_4187:
[----:B------:R-:W-:Y:S01]  /*3700*/  HFMA2 R12, -RZ, RZ, 0, 9.5367431640625e-07 ;  /* 0x00000010ff0c7431 */ /* 0x000fe200000001ff */
[----:B------:R-:W-:Y:S01]  /*3710*/  MOV R11, 0x1f ;  /* 0x0000001f000b7802 */ /* 0x000fe20000000f00 */
[----:B------:R-:W-:-:S07]  /*3720*/  IMAD.MOV.U32 R15, RZ, RZ, -0x1 ;  /* 0xffffffffff0f7424 */ /* 0x000fce00078e00ff */
[----:B------:R-:W-:Y:S05]  /*3730*/  WARPSYNC.COLLECTIVE R15, `(.L_x_4230) ;  /* 0x000000000f087348 */ /* 0x000fea0003c00000 */
[----:B------:R0:W1:Y:S02]  /*3740*/  SHFL.BFLY P6, R14, R13, R12, R11 ;  /* 0x0c00000c0d0e7389 */ /* 0x00006400000c000b */
[----:B01----:R-:W-:Y:S05]  /*3750*/  ENDCOLLECTIVE ;  /* 0x000000000000791b */ /* 0x003fea0003800000 */
.L_x_4230:
[----:B------:R-:W-:Y:S01]  /*3760*/  HFMA2 R12, -RZ, RZ, 0, 4.76837158203125e-07 ;  /* 0x00000008ff0c7431 */ /* 0x000fe200000001ff */
[----:B------:R-:W-:-:S04]  /*3770*/  FMNMX.FTZ R0, R14, -3.40282346638528859812e+38, !PT ;  /* 0xff7fffff0e007809 */ /* 0x000fc80007810000 */
[----:B------:R-:W-:-:S07]  /*3780*/  MOV R13, R0 ;  /* 0x00000000000d7202 */ /* 0x000fce0000000f00 */
[----:B------:R-:W-:Y:S05]  /*3790*/  WARPSYNC.COLLECTIVE R15, `(.L_x_4231) ;  /* 0x000000000f087348 */ /* 0x000fea0003c00000 */
[----:B------:R0:W1:Y:S02]  /*37a0*/  SHFL.BFLY P6, R14, R13, R12, R11 ;  /* 0x0c00000c0d0e7389 */ /* 0x00006400000c000b */
[----:B01----:R-:W-:Y:S05]  /*37b0*/  ENDCOLLECTIVE ;  /* 0x000000000000791b */ /* 0x003fea0003800000 */
.L_x_4231:
[----:B------:R-:W-:Y:S02]  /*37c0*/  MOV R12, 0x4 ;  /* 0x00000004000c7802 */ /* 0x000fe40000000f00 */
[----:B------:R-:W-:-:S05]  /*37d0*/  FMNMX.FTZ R2, R0, R14, !PT ;  /* 0x0000000e00027209 */ /* 0x000fca0007810000 */
[----:B------:R-:W-:-:S07]  /*37e0*/  IMAD.MOV.U32 R13, RZ, RZ, R2 ;  /* 0x000000ffff0d7224 */ /* 0x000fce00078e0002 */
[----:B------:R-:W-:Y:S05]  /*37f0*/  WARPSYNC.COLLECTIVE R15, `(.L_x_4232) ;  /* 0x000000000f087348 */ /* 0x000fea0003c00000 */
[----:B------:R0:W1:Y:S02]  /*3800*/  SHFL.BFLY P6, R14, R13, R12, R11 ;  /* 0x0c00000c0d0e7389 */ /* 0x00006400000c000b */
[----:B01----:R-:W-:Y:S05]  /*3810*/  ENDCOLLECTIVE ;  /* 0x000000000000791b */ /* 0x003fea0003800000 */
.L_x_4232:
[----:B------:R-:W-:Y:S01]  /*3820*/  IMAD.MOV.U32 R12, RZ, RZ, 0x2 ;  /* 0x00000002ff0c7424 */ /* 0x000fe200078e00ff */
[----:B------:R-:W-:-:S04]  /*3830*/  FMNMX.FTZ R3, R2, R14, !PT ;  /* 0x0000000e02037209 */ /* 0x000fc80007810000 */
[----:B------:R-:W-:-:S07]  /*3840*/  MOV R13, R3 ;  /* 0x00000003000d7202 */ /* 0x000fce0000000f00 */
[----:B------:R-:W-:Y:S05]  /*3850*/  WARPSYNC.COLLECTIVE R15, `(.L_x_4233) ;  /* 0x000000000f087348 */ /* 0x000fea0003c00000 */
[----:B------:R0:W1:Y:S02]  /*3860*/  SHFL.BFLY P6, R14, R13, R12, R11 ;  /* 0x0c00000c0d0e7389 */ /* 0x00006400000c000b */
[----:B01----:R-:W-:Y:S05]  /*3870*/  ENDCOLLECTIVE ;  /* 0x000000000000791b */ /* 0x003fea0003800000 */
.L_x_4233:
[----:B------:R-:W-:Y:S05]  /*3880*/  BRA `(.L_x_4234) ;  /* 0xffffffd000d07947 */ /* 0x000fea000383ffff */
.L_x_4214:
[----:B--2---:R-:W-:Y:S01]  /*3890*/  HFMA2 R13, -RZ, RZ, 0, 0 ;  /* 0x00000000ff0d7431 */ /* 0x004fe200000001ff */
[----:B-1-3--:R-:W-:Y:S01]  /*38a0*/  MOV R12, 0x1 ;  /* 0x00000001000c7802 */ /* 0x00afe20000000f00 */
[----:B------:R-:W-:Y:S01]  /*38b0*/  IMAD.MOV.U32 R11, RZ, RZ, 0x1f ;  /* 0x0000001fff0b7424 */ /* 0x000fe200078e00ff */
[----:B------:R-:W-:-:S07]  /*38c0*/  MOV R15, 0xffffffff ;  /* 0xffffffff000f7802 */ /* 0x000fce0000000f00 */
[----:B0-----:R-:W-:Y:S05]  /*38d0*/  WARPSYNC.COLLECTIVE R15, `(.L_x_4235) ;  /* 0x000000000f087348 */ /* 0x001fea0003c00000 */
[----:B------:R1:W2:Y:S02]  /*38e0*/  SHFL.BFLY P6, R14, R13, R12, R11 ;  /* 0x0c00000c0d0e7389 */ /* 0x0002a400000c000b */
[----:B012---:R-:W-:Y:S05]  /*38f0*/  ENDCOLLECTIVE ;  /* 0x000000000000791b */ /* 0x007fea0003800000 */
.L_x_4235:
[----:B------:R-:W-:-:S07]  /*3900*/  MOV R2, R14 ;  /* 0x0000000e00027202 */ /* 0x000fce0000000f00 */
[----:B------:R-:W-:Y:S05]  /*3910*/  WARPSYNC.COLLECTIVE R15, `(.L_x_4236) ;  /* 0x000000000f087348 */ /* 0x000fea0003c00000 */
[----:B------:R0:W1:Y:S02]  /*3920*/  SHFL.BFLY P6, R14, R13, R12, R11 ;  /* 0x0c00000c0d0e7389 */ /* 0x00006400000c000b */
[----:B01----:R-:W-:Y:S05]  /*3930*/  ENDCOLLECTIVE ;  /* 0x000000000000791b */ /* 0x003fea0003800000 */
.L_x_4236:
[----:B------:R-:W-:Y:S01]  /*3940*/  FADD.FTZ R2, RZ, R2 ;  /* 0x00000002ff027221 */ /* 0x000fe20000010000 */
[----:B------:R-:W-:-:S07]  /*3950*/  IMAD.MOV.U32 R3, RZ, RZ, R14 ;  /* 0x000000ffff037224 */ /* 0x000fce00078e000e */
[----:B------:R-:W-:Y:S05]  /*3960*/  WARPSYNC.COLLECTIVE R15, `(.L_x_4237) ;  /* 0x000000000f087348 */ /* 0x000fea0003c00000 */
[----:B------:R0:W1:Y:S02]  /*3970*/  SHFL.BFLY P6, R14, R13, R12, R11 ;  /* 0x0c00000c0d0e7389 */ /* 0x00006400000c000b */
[----:B01----:R-:W-:Y:S05]  /*3980*/  ENDCOLLECTIVE ;  /* 0x000000000000791b */ /* 0x003fea0003800000 */
.L_x_4237:
[----:B------:R-:W-:Y:S01]  /*3990*/  FADD.FTZ R3, RZ, R3 ;  /* 0x00000003ff037221 */ /* 0x000fe20000010000 */
[----:B------:R-:W-:-:S07]  /*39a0*/  MOV R4, R14 ;  /* 0x0000000e00047202 */ /* 0x000fce0000000f00 */
[----:B------:R-:W-:Y:S05]  /*39b0*/  WARPSYNC.COLLECTIVE R15, `(.L_x_4238) ;  /* 0x000000000f087348 */ /* 0x000fea0003c00000 */
[----:B------:R0:W1:Y:S02]  /*39c0*/  SHFL.BFLY P6, R14, R13, R12, R11 ;  /* 0x0c00000c0d0e7389 */ /* 0x00006400000c000b */
[----:B01----:R-:W-:Y:S05]  /*39d0*/  ENDCOLLECTIVE ;  /* 0x000000000000791b */ /* 0x003fea0003800000 */
.L_x_4238:
[----:B------:R-:W-:Y:S01]  /*39e0*/  FADD.FTZ R4, RZ, R4 ;  /* 0x00000004ff047221 */ /* 0x000fe20000010000 */
[----:B------:R-:W-:-:S07]  /*39f0*/  MOV R5, R14 ;  /* 0x0000000e00057202 */ /* 0x000fce0000000f00 */
[----:B------:R-:W-:Y:S05]  /*3a00*/  WARPSYNC.COLLECTIVE R15, `(.L_x_4239) ;  /* 0x000000000f087348 */ /* 0x000fea0003c00000 */
[----:B------:R0:W1:Y:S02]  /*3a10*/  SHFL.BFLY P6, R14, R13, R12, R11 ;  /* 0x0c00000c0d0e7389 */ /* 0x00006400000c000b */
[----:B01----:R-:W-:Y:S05]  /*3a20*/  ENDCOLLECTIVE ;  /* 0x000000000000791b */ /* 0x003fea0003800000 */
.L_x_4239:
[----:B------:R-:W-:Y:S01]  /*3a30*/  FADD.FTZ R5, RZ, R5 ;  /* 0x00000005ff057221 */ /* 0x000fe20000010000 */
[----:B------:R-:W-:-:S07]  /*3a40*/  IMAD.MOV.U32 R6, RZ, RZ, R14 ;  /* 0x000000ffff067224 */ /* 0x000fce00078e000e */
[----:B------:R-:W-:Y:S05]  /*3a50*/  WARPSYNC.COLLECTIVE R15, `(.L_x_4240) ;  /* 0x000000000f087348 */ /* 0x000fea0003c00000 */
[----:B------:R0:W1:Y:S02]  /*3a60*/  SHFL.BFLY P6, R14, R13, R12, R11 ;  /* 0x0c00000c0d0e7389 */ /* 0x00006400000c000b */
[----:B01----:R-:W-:Y:S05]  /*3a70*/  ENDCOLLECTIVE ;  /* 0x000000000000791b */ /* 0x003fea0003800000 */
.L_x_4240:
[----:B------:R-:W-:Y:S01]  /*3a80*/  FADD.FTZ R6, RZ, R6 ;  /* 0x00000006ff067221 */ /* 0x000fe20000010000 */
[----:B------:R-:W-:-:S07]  /*3a90*/  MOV R7, R14 ;  /* 0x0000000e00077202 */ /* 0x000fce0000000f00 */
[----:B------:R-:W-:Y:S05]  /*3aa0*/  WARPSYNC.COLLECTIVE R15, `(.L_x_4241) ;  /* 0x000000000f087348 */ /* 0x000fea0003c00000 */
[----:B------:R0:W1:Y:S02]  /*3ab0*/  SHFL.BFLY P6, R14, R13, R12, R11 ;  /* 0x0c00000c0d0e7389 */ /* 0x00006400000c000b */
[----:B01----:R-:W-:Y:S05]  /*3ac0*/  ENDCOLLECTIVE ;  /* 0x000000000000791b */ /* 0x003fea0003800000 */
.L_x_4241:
[----:B------:R-:W-:Y:S01]  /*3ad0*/  FADD.FTZ R7, RZ, R7 ;  /* 0x00000007ff077221 */ /* 0x000fe20000010000 */
[----:B------:R-:W-:-:S07]  /*3ae0*/  MOV R0, R14 ;  /* 0x0000000e00007202 */ /* 0x000fce0000000f00 */
[----:B------:R-:W-:Y:S05]  /*3af0*/  WARPSYNC.COLLECTIVE R15, `(.L_x_4242) ;  /* 0x000000000f087348 */ /* 0x000fea0003c00000 */
[----:B------:R0:W1:Y:S02]  /*3b00*/  SHFL.BFLY P6, R14, R13, R12, R11 ;  /* 0x0c00000c0d0e7389 */ /* 0x00006400000c000b */
[----:B01----:R-:W-:Y:S05]  /*3b10*/  ENDCOLLECTIVE ;  /* 0x000000000000791b */ /* 0x003fea0003800000 */
.L_x_4242:
[----:B------:R-:W-:Y:S01]  /*3b20*/  FADD.FTZ R0, RZ, R0 ;  /* 0x00000000ff007221 */ /* 0x000fe20000010000 */
[----:B------:R-:W-:Y:S06]  /*3b30*/  BRA `(.L_x_4243) ;  /* 0xfffffff000507947 */ /* 0x000fec000383ffff */
.L_x_4244:
        /* <DEDUP_REMOVED lines=12> */
.L_x_27329:


//--------------------- .text._ZN4vllm25paged_attention_v2_kernelIthLi112ELi16ELi128ELNS_18Fp8KVCacheDataTypeE2ELb1ELi512EEEvPfS2_PT_PKS3_PKT0_S9_ifPKiSB_iPKfiiiSD_SD_iiiii --------------------------
	.section	.text._ZN4vllm25paged_attention_v2_kernelIthLi112ELi16ELi128ELNS_18Fp8KVCacheDataTypeE2ELb1ELi512EEEvPfS2_PT_PKS3_PKT0_S9_ifPKiSB_iPKfiiiSD_SD_iiiii,"ax",@progbits
	.align	128
        .global         _ZN4vllm25paged_attention_v2_kernelIthLi112ELi16ELi128ELNS_18Fp8KVCacheDataTypeE2ELb1ELi512EEEvPfS2_PT_PKS3_PKT0_S9_ifPKiSB_iPKfiiiSD_SD_iiiii
        .type           _ZN4vllm25paged_attention_v2_kernelIthLi112ELi16ELi128ELNS_18Fp8KVCacheDataTypeE2ELb1ELi512EEEvPfS2_PT_PKS3_PKT0_S9_ifPKiSB_iPKfiiiSD_SD_iiiii,@function
        .size           _ZN4vllm25paged_attention_v2_kernelIthLi112ELi16ELi128ELNS_18Fp8KVCacheDataTypeE2ELb1ELi512EEEvPfS2_PT_PKS3_PKT0_S9_ifPKiSB_iPKfiiiSD_SD_iiiii,(.L_x_27330 - _ZN4vllm25paged_attention_v2_kernelIthLi112ELi16ELi128ELNS_18Fp8KVCacheDataTypeE2ELb1ELi512EEEvPfS2_PT_PKS3_PKT0_S9_ifPKiSB_iPKfiiiSD_SD_iiiii)
        .other          _ZN4vllm25paged_attention_v2_kernelIthLi112ELi16ELi128ELNS_18Fp8KVCacheDataTypeE2ELb1ELi512EEEvPfS2_PT_PKS3_PKT0_S9_ifPKiSB_iPKfiiiSD_SD_iiiii,@"STO_CUDA_ENTRY STV_DEFAULT"
_ZN4vllm25paged_attention_v2_kernelIthLi112ELi16ELi128ELNS_18Fp8KVCacheDataTypeE2ELb1ELi512EEEvPfS2_PT_PKS3_PKT0_S9_ifPKiSB_iPKfiiiSD_SD_iiiii:
.text._ZN4vllm25paged_attention_v2_kernelIthLi112ELi16ELi128ELNS_18Fp8KVCacheDataTypeE2ELb1ELi512EEEvPfS2_PT_PKS3_PKT0_S9_ifPKiSB_iPKfiiiSD_SD_iiiii:
        /* <DEDUP_REMOVED lines=110> */
.L_x_4245:
        /* <DEDUP_REMOVED lines=23> */
.L_x_4251:
        /* <DEDUP_REMOVED lines=41> */
.L_x_4250:
[----:B------:R-:W-:Y:S05]  /*0ae0*/  BSYNC.RECONVERGENT B0 ;  /* 0x0000000000007941 */ /* 0x000fea0003800200 */
.L_x_4249:
[----:B------:R-:W-:-:S05]  /*0af0*/  VIADD R14, R14, 0x4 ;  /* 0x000000040e0e7836 */ /* 0x000fca0000000000 */
[----:B------:R-:W-:-:S13]  /*0b00*/  ISETP.GE.U32.AND P0, PT, R14, R5, PT ;  /* 0x000000050e00720c */ /* 0x000fda0003f06070 */
[----:B------:R-:W-:Y:S05]  /*0b10*/  @!P0 BRA `(.L_x_4251) ;  /* 0xfffffffc004c8947 */ /* 0x000fea000383ffff */
.L_x_4247:
[----:B------:R-:W-:Y:S05]  /*0b20*/  BSYNC.RECONVERGENT B6 ;  /* 0x0000000000067941 */ /* 0x000fea0003800200 */
.L_x_4246:
        /* <DEDUP_REMOVED lines=11> */
.L_x_4289:
        /* <DEDUP_REMOVED lines=42> */
.L_x_4257:
        /* <DEDUP_REMOVED lines=11> */
.L_x_4256:
[----:B------:R-:W-:Y:S05]  /*0f30*/  BSYNC.RECONVERGENT B1 ;  /* 0x0000000000017941 */ /* 0x000fea0003800200 */
.L_x_4255:
        /* <DEDUP_REMOVED lines=12> */
.L_x_4260:
        /* <DEDUP_REMOVED lines=100> */
.L_x_4259:
[----:B------:R-:W-:Y:S05]  /*1640*/  BSYNC.RECONVERGENT B1 ;  /* 0x0000000000017941 */ /* 0x000fea0003800200 */
.L_x_4258:
        /* <DEDUP_REMOVED lines=55> */
.L_x_4262:
[----:B------:R-:W-:Y:S05]  /*19c0*/  BSYNC.RECONVERGENT B1 ;  /* 0x0000000000017941 */ /* 0x000fea0003800200 */
.L_x_4261:
        /* <DEDUP_REMOVED lines=26> */
.L_x_4254:
[----:B------:R-:W-:Y:S05]  /*1b70*/  BSYNC.RECONVERGENT B0 ;  /* 0x0000000000007941 */ /* 0x000fea0003800200 */
.L_x_4253:
        /* <DEDUP_REMOVED lines=40> */
.L_x_4267:
[----:B------:R-:W1:Y:S01]  /*1e00*/  LDS R21, [R9] ;  /* 0x0000000009157984 */ /* 0x000e620000000800 */
[----:B------:R-:W-:-:S05]  /*1e10*/  VIADD R12, R12, 0x1 ;  /* 0x000000010c0c7836 */ /* 0x000fca0000000000 */
[----:B------:R-:W-:Y:S01]  /*1e20*/  ISETP.NE.AND P0, PT, R12, RZ, PT ;  /* 0x000000ff0c00720c */ /* 0x000fe20003f05270 */
[----:B-1----:R-:W-:-:S05]  /*1e30*/  FMUL.FTZ R4, R21, R2 ;  /* 0x0000000215047220 */ /* 0x002fca0000410000 */
[----:B------:R1:W-:Y:S02]  /*1e40*/  STS [R9], R4 ;  /* 0x0000000409007388 */ /* 0x0003e40000000800 */
[----:B-1----:R-:W-:-:S05]  /*1e50*/  IADD3 R9, PT, PT, R9, 0x200, RZ ;  /* 0x0000020009097810 */ /* 0x002fca0007ffe0ff */
[----:B------:R-:W-:Y:S05]  /*1e60*/  @P0 BRA `(.L_x_4267) ;  /* 0xfffffffc00e40947 */ /* 0x000fea000383ffff */
.L_x_4266:
[----:B------:R-:W-:Y:S05]  /*1e70*/  BSYNC.RECONVERGENT B1 ;  /* 0x0000000000017941 */ /* 0x000fea0003800200 */
.L_x_4265:
        /* <DEDUP_REMOVED lines=12> */
.L_x_4270:
        /* <DEDUP_REMOVED lines=52> */
.L_x_4269:
[----:B------:R-:W-:Y:S05]  /*2280*/  BSYNC.RECONVERGENT B1 ;  /* 0x0000000000017941 */ /* 0x000fea0003800200 */
.L_x_4268:
        /* <DEDUP_REMOVED lines=31> */
.L_x_4272:
[----:B------:R-:W-:Y:S05]  /*2480*/  BSYNC.RECONVERGENT B1 ;  /* 0x0000000000017941 */ /* 0x000fea0003800200 */
.L_x_4271:
        /* <DEDUP_REMOVED lines=14> */
.L_x_4264:
[----:B------:R-:W-:Y:S05]  /*2570*/  BSYNC.RECONVERGENT B0 ;  /* 0x0000000000007941 */ /* 0x000fea0003800200 */
.L_x_4263:
        /* <DEDUP_REMOVED lines=18> */
.L_x_4274:
[----:B------:R-:W-:Y:S05]  /*26a0*/  BSYNC.RECONVERGENT B0 ;  /* 0x0000000000007941 */ /* 0x000fea0003800200 */
.L_x_4273:
        /* <DEDUP_REMOVED lines=26> */
.L_x_4278:
        /* <DEDUP_REMOVED lines=34> */
.L_x_4277:
        /* <DEDUP_REMOVED lines=16> */
.L_x_4276:
[----:B------:R-:W-:Y:S05]  /*2b70*/  BSYNC.RECONVERGENT B6 ;  /* 0x0000000000067941 */ /* 0x000fea0003800200 */
.L_x_4275:
        /* <DEDUP_REMOVED lines=14> */
.L_x_4297:
        /* <DEDUP_REMOVED lines=44> */
.L_x_4281:
[----:B------:R-:W-:Y:S05]  /*2f20*/  BSYNC.RECONVERGENT B0 ;  /* 0x0000000000007941 */ /* 0x000fea0003800200 */
.L_x_4280:
        /* <DEDUP_REMOVED lines=25> */
.L_x_4283:
[----:B------:R-:W-:Y:S05]  /*30c0*/  BSYNC.RECONVERGENT B0 ;  /* 0x0000000000007941 */ /* 0x000fea0003800200 */
.L_x_4282:
[----:B------:R-:W-:Y:S06]  /*30d0*/  BAR.SYNC.DEFER_BLOCKING 0x0 ;  /* 0x0000000000007b1d */ /* 0x000fec0000010000 */
[----:B------:R-:W-:Y:S05]  /*30e0*/  @P2 EXIT ;  /* 0x000000000000294d */ /* 0x000fea0003800000 */
[----:B------:R-:W-:-:S04]  /*30f0*/  IMAD R17, R23, R17, R18 ;  /* 0x0000001117117224 */ /* 0x000fc800078e0212 */
[----:B-1-3--:R-:W-:Y:S01]  /*3100*/  IMAD R9, R17, UR38, RZ ;  /* 0x0000002611097c24 */ /* 0x00afe2000f8e02ff */
[----:B------:R-:W-:Y:S06]  /*3110*/  @P5 EXIT ;  /* 0x000000000000594d */ /* 0x000fec0003800000 */
[----:B------:R-:W1:Y:S01]  /*3120*/  LDCU.64 UR4, c[0x0][0x390] ;  /* 0x00007200ff0477ac */ /* 0x000e620008000a00 */
[----:B------:R-:W-:Y:S01]  /*3130*/  IMAD R9, R9, 0x70, RZ ;  /* 0x0000007009097824 */ /* 0x000fe200078e02ff */
[----:B------:R-:W-:Y:S01]  /*3140*/  F2FP.F16.F32.PACK_AB R2, R3, R2 ;  /* 0x000000020302723e */ /* 0x000fe200000000ff */
[----:B------:R-:W-:Y:S01]  /*3150*/  IMAD R22, R22, 0x70, RZ ;  /* 0x0000007016167824 */ /* 0x000fe200078e02ff */
[----:B------:R-:W-:Y:S02]  /*3160*/  F2FP.F16.F32.PACK_AB R4, R5, R4 ;  /* 0x000000040504723e */ /* 0x000fe400000000ff */
[----:B------:R-:W-:Y:S02]  /*3170*/  F2FP.F16.F32.PACK_AB R6, R7, R6 ;  /* 0x000000060706723e */ /* 0x000fe400000000ff */
[----:B------:R-:W-:Y:S02]  /*3180*/  IADD3 R9, P0, P1, R16, R9, R22 ;  /* 0x0000000910097210 */ /* 0x000fe4000791e016 */
[----:B------:R-:W-:-:S02]  /*3190*/  F2FP.F16.F32.PACK_AB R14, RZ, R14 ;  /* 0x0000000eff0e723e */ /* 0x000fc400000000ff */
        /* <DEDUP_REMOVED lines=14> */
.L_x_4248:
        /* <DEDUP_REMOVED lines=16> */
.L_x_4284:
[----:B------:R-:W-:Y:S05]  /*3380*/  EXIT ;  /* 0x000000000000794d */ /* 0x000fea0003800000 */
.L_x_4252:
[----:B------:R-:W-:Y:S02]  /*3390*/  HFMA2 R12, -RZ, RZ, 0, 9.5367431640625e-07 ;  /* 0x00000010ff0c7431 */ /* 0x000fe400000001ff */
[----:B------:R-:W-:Y:S01]  /*33a0*/  IMAD.MOV.U32 R11, RZ, RZ, 0x1f ;  /* 0x0000001fff0b7424 */ /* 0x000fe200078e00ff */
[----:B------:R-:W-:-:S07]  /*33b0*/  MOV R15, 0xffffffff ;  /* 0xffffffff000f7802 */ /* 0x000fce0000000f00 */
[----:B------:R-:W-:Y:S05]  /*33c0*/  WARPSYNC.COLLECTIVE R15, `(.L_x_4285) ;  /* 0x000000000f087348 */ /* 0x000fea0003c00000 */
[----:B------:R0:W1:Y:S02]  /*33d0*/  SHFL.BFLY P6, R14, R13, R12, R11 ;  /* 0x0c00000c0d0e7389 */ /* 0x00006400000c000b */
[----:B01----:R-:W-:Y:S05]  /*33e0*/  ENDCOLLECTIVE ;  /* 0x000000000000791b */ /* 0x003fea0003800000 */
.L_x_4285:
[----:B------:R-:W-:Y:S01]  /*33f0*/  IMAD.MOV.U32 R12, RZ, RZ, 0x8 ;  /* 0x00000008ff0c7424 */ /* 0x000fe200078e00ff */
[----:B------:R-:W-:-:S04]  /*3400*/  FMNMX.FTZ R0, R14, -3.40282346638528859812e+38, !PT ;  /* 0xff7fffff0e007809 */ /* 0x000fc80007810000 */
[----:B------:R-:W-:-:S07]  /*3410*/  MOV R13, R0 ;  /* 0x00000000000d7202 */ /* 0x000fce0000000f00 */
[----:B------:R-:W-:Y:S05]  /*3420*/  WARPSYNC.COLLECTIVE R15, `(.L_x_4286) ;  /* 0x000000000f087348 */ /* 0x000fea0003c00000 */
[----:B------:R0:W1:Y:S02]  /*3430*/  SHFL.BFLY P6, R14, R13, R12, R11 ;  /* 0x0c00000c0d0e7389 */ /* 0x00006400000c000b */
[----:B01----:R-:W-:Y:S05]  /*3440*/  ENDCOLLECTIVE ;  /* 0x000000000000791b */ /* 0x003fea0003800000 */
.L_x_4286:
[----:B------:R-:W-:Y:S01]  /*3450*/  HFMA2 R12, -RZ, RZ, 0, 2.384185791015625e-07 ;  /* 0x00000004ff0c7431 */ /* 0x000fe200000001ff */
[----:B------:R-:W-:-:S04]  /*3460*/  FMNMX.FTZ R2, R0, R14, !PT ;  /* 0x0000000e00027209 */ /* 0x000fc80007810000 */
[----:B------:R-:W-:-:S07]  /*3470*/  MOV R13, R2 ;  /* 0x00000002000d7202 */ /* 0x000fce0000000f00 */
[----:B------:R-:W-:Y:S05]  /*3480*/  WARPSYNC.COLLECTIVE R15, `(.L_x_4287) ;  /* 0x000000000f087348 */ /* 0x000fea0003c00000 */
[----:B------:R0:W1:Y:S02]  /*3490*/  SHFL.BFLY P6, R14, R13, R12, R11 ;  /* 0x0c00000c0d0e7389 */ /* 0x00006400000c000b */
[----:B01----:R-:W-:Y:S05]  /*34a0*/  ENDCOLLECTIVE ;  /* 0x000000000000791b */ /* 0x003fea0003800000 */
.L_x_4287:
[----:B------:R-:W-:Y:S02]  /*34b0*/  MOV R12, 0x2 ;  /* 0x00000002000c7802 */ /* 0x000fe40000000f00 */
[----:B------:R-:W-:-:S05]  /*34c0*/  FMNMX.FTZ R3, R2, R14, !PT ;  /* 0x0000000e02037209 */ /* 0x000fca0007810000 */
[----:B------:R-:W-:-:S07]  /*34d0*/  IMAD.MOV.U32 R13, RZ, RZ, R3 ;  /* 0x000000ffff0d7224 */ /* 0x000fce00078e0003 */
[----:B------:R-:W-:Y:S05]  /*34e0*/  WARPSYNC.COLLECTIVE R15, `(.L_x_4288) ;  /* 0x000000000f087348 */ /* 0x000fea0003c00000 */
[----:B------:R0:W1:Y:S02]  /*34f0*/  SHFL.BFLY P6, R14, R13, R12, R11 ;  /* 0x0c00000c0d0e7389 */ /* 0x00006400000c000b */
[----:B01----:R-:W-:Y:S05]  /*3500*/  ENDCOLLECTIVE ;  /* 0x000000000000791b */ /* 0x003fea0003800000 */
.L_x_4288:
[----:B------:R-:W-:Y:S05]  /*3510*/  BRA `(.L_x_4289) ;  /* 0xffffffd400b07947 */ /* 0x000fea000383ffff */
.L_x_4279:
[----:B0--3--:R-:W-:Y:S02]  /*3520*/  HFMA2 R13, -RZ, RZ, 0, 0 ;  /* 0x00000000ff0d7431 */ /* 0x009fe400000001ff */
[----:B------:R-:W-:Y:S01]  /*3530*/  IMAD.MOV.U32 R12, RZ, RZ, 0x1 ;  /* 0x00000001ff0c7424 */ /* 0x000fe200078e00ff */
[----:B-1----:R-:W-:Y:S02]  /*3540*/  MOV R11, 0x1f ;  /* 0x0000001f000b7802 */ /* 0x002fe40000000f00 */
[----:B--2---:R-:W-:-:S07]  /*3550*/  MOV R15, 0xffffffff ;  /* 0xffffffff000f7802 */ /* 0x004fce0000000f00 */
[----:B------:R-:W-:Y:S05]  /*3560*/  WARPSYNC.COLLECTIVE R15, `(.L_x_4290) ;  /* 0x000000000f087348 */ /* 0x000fea0003c00000 */
[----:B------:R0:W1:Y:S02]  /*3570*/  SHFL.BFLY P6, R14, R13, R12, R11 ;  /* 0x0c00000c0d0e7389 */ /* 0x00006400000c000b */
[----:B01----:R-:W-:Y:S05]  /*3580*/  ENDCOLLECTIVE ;  /* 0x000000000000791b */ /* 0x003fea0003800000 */
.L_x_4290:
[----:B------:R-:W-:-:S07]  /*3590*/  IMAD.MOV.U32 R2, RZ, RZ, R14 ;  /* 0x000000ffff027224 */ /* 0x000fce00078e000e */
[----:B------:R-:W-:Y:S05]  /*35a0*/  WARPSYNC.COLLECTIVE R15, `(.L_x_4291) ;  /* 0x000000000f087348 */ /* 0x000fea0003c00000 */
[----:B------:R0:W1:Y:S02]  /*35b0*/  SHFL.BFLY P6, R14, R13, R12, R11 ;  /* 0x0c00000c0d0e7389 */ /* 0x00006400000c000b */
[----:B01----:R-:W-:Y:S05]  /*35c0*/  ENDCOLLECTIVE ;  /* 0x000000000000791b */ /* 0x003fea0003800000 */
.L_x_4291:
[----:B------:R-:W-:Y:S01]  /*35d0*/  FADD.FTZ R2, RZ, R2 ;  /* 0x00000002ff027221 */ /* 0x000fe20000010000 */
[----:B------:R-:W-:-:S07]  /*35e0*/  MOV R3, R14 ;  /* 0x0000000e00037202 */ /* 0x000fce0000000f00 */
[----:B------:R-:W-:Y:S05]  /*35f0*/  WARPSYNC.COLLECTIVE R15, `(.L_x_4292) ;  /* 0x000000000f087348 */ /* 0x000fea0003c00000 */
[----:B------:R0:W1:Y:S02]  /*3600*/  SHFL.BFLY P6, R14, R13, R12, R11 ;  /* 0x0c00000c0d0e7389 */ /* 0x00006400000c000b */
[----:B01----:R-:W-:Y:S05]  /*3610*/  ENDCOLLECTIVE ;  /* 0x000000000000791b */ /* 0x003fea0003800000 */
.L_x_4292:
[----:B------:R-:W-:Y:S01]  /*3620*/  FADD.FTZ R3, RZ, R3 ;  /* 0x00000003ff037221 */ /* 0x000fe20000010000 */
[----:B------:R-:W-:-:S07]  /*3630*/  MOV R4, R14 ;  /* 0x0000000e00047202 */ /* 0x000fce0000000f00 */
[----:B------:R-:W-:Y:S05]  /*3640*/  WARPSYNC.COLLECTIVE R15, `(.L_x_4293) ;  /* 0x000000000f087348 */ /* 0x000fea0003c00000 */
[----:B------:R0:W1:Y:S02]  /*3650*/  SHFL.BFLY P6, R14, R13, R12, R11 ;  /* 0x0c00000c0d0e7389 */ /* 0x00006400000c000b */
[----:B01----:R-:W-:Y:S05]  /*3660*/  ENDCOLLECTIVE ;  /* 0x000000000000791b */ /* 0x003fea0003800000 */
.L_x_4293:
[----:B------:R-:W-:Y:S01]  /*3670*/  FADD.FTZ R4, RZ, R4 ;  /* 0x00000004ff047221 */ /* 0x000fe20000010000 */
[----:B------:R-:W-:-:S07]  /*3680*/  IMAD.MOV.U32 R5, RZ, RZ, R14 ;  /* 0x000000ffff057224 */ /* 0x000fce00078e000e */
[----:B------:R-:W-:Y:S05]  /*3690*/  WARPSYNC.COLLECTIVE R15, `(.L_x_4294) ;  /* 0x000000000f087348 */ /* 0x000fea0003c00000 */
[----:B------:R0:W1:Y:S02]  /*36a0*/  SHFL.BFLY P6, R14, R13, R12, R11 ;  /* 0x0c00000c0d0e7389 */ /* 0x00006400000c000b */
[----:B01----:R-:W-:Y:S05]  /*36b0*/  ENDCOLLECTIVE ;  /* 0x000000000000791b */ /* 0x003fea0003800000 */
.L_x_4294:
[----:B------:R-:W-:Y:S01]  /*36c0*/  FADD.FTZ R5, RZ, R5 ;  /* 0x00000005ff057221 */ /* 0x000fe20000010000 */
[----:B------:R-:W-:-:S07]  /*36d0*/  MOV R6, R14 ;  /* 0x0000000e00067202 */ /* 0x000fce0000000f00 */
[----:B------:R-:W-:Y:S05]  /*36e0*/  WARPSYNC.COLLECTIVE R15, `(.L_x_4295) ;  /* 0x000000000f087348 */ /* 0x000fea0003c00000 */
[----:B------:R0:W1:Y:S02]  /*36f0*/  SHFL.BFLY P6, R14, R13, R12, R11 ;  /* 0x0c00000c0d0e7389 */ /* 0x00006400000c000b */
[----:B01----:R-:W-:Y:S05]  /*3700*/  ENDCOLLECTIVE ;  /* 0x000000000000791b */ /* 0x003fea0003800000 */
.L_x_4295:
[----:B------:R-:W-:Y:S01]  /*3710*/  FADD.FTZ R6, RZ, R6 ;  /* 0x00000006ff067221 */ /* 0x000fe20000010000 */
[----:B------:R-:W-:-:S07]  /*3720*/  MOV R0, R14 ;  /* 0x0000000e00007202 */ /* 0x000fce0000000f00 */
[----:B------:R-:W-:Y:S05]  /*3730*/  WARPSYNC.COLLECTIVE R15, `(.L_x_4296) ;  /* 0x000000000f087348 */ /* 0x000fea0003c00000 */
[----:B------:R0:W1:Y:S02]  /*3740*/  SHFL.BFLY P6, R14, R13, R12, R11 ;  /* 0x0c00000c0d0e7389 */ /* 0x00006400000c000b */
[----:B01----:R-:W-:Y:S05]  /*3750*/  ENDCOLLECTIVE ;  /* 0x000000000000791b */ /* 0x003fea0003800000 */
.L_x_4296:
[----:B------:R-:W-:Y:S01]  /*3760*/  FADD.FTZ R0, RZ, R0 ;  /* 0x00000000ff007221 */ /* 0x000fe20000010000 */
[----:B------:R-:W-:Y:S06]  /*3770*/  BRA `(.L_x_4297) ;  /* 0xfffffff400387947 */ /* 0x000fec000383ffff */
.L_x_4298:
        /* <DEDUP_REMOVED lines=16> */
.L_x_27330:


//--------------------- .text._ZN4vllm25paged_attention_v2_kernelIthLi96ELi16ELi128ELNS_18Fp8KVCacheDataTypeE2ELb1ELi512EEEvPfS2_PT_PKS3_PKT0_S9_ifPKiSB_iPKfiiiSD_SD_iiiii --------------------------
	.section	.text._ZN4vllm25paged_attention_v2_kernelIthLi96ELi16ELi128ELNS_18Fp8KVCacheDataTypeE2ELb1ELi512EEEvPfS2_PT_PKS3_PKT0_S9_ifPKiSB_iPKfiiiSD_SD_iiiii,"ax",@progbits
	.align	128
        .global         _ZN4vllm25paged_attention_v2_kernelIthLi96ELi16ELi128ELNS_18Fp8KVCacheDataTypeE2ELb1ELi512EEEvPfS2_PT_PKS3_PKT0_S9_ifPKiSB_iPKfiiiSD_SD_iiiii
        .type           _ZN4vllm25paged_attention_v2_kernelIthLi96ELi16ELi128ELNS_18Fp8KVCacheDataTypeE2ELb1ELi512EEEvPfS2_PT_PKS3_PKT0_S9_ifPKiSB_iPKfiiiSD_SD_iiiii,@function
        .size           _ZN4vllm25paged_attention_v2_kernelIthLi96ELi16ELi128ELNS_18Fp8KVCacheDataTypeE2ELb1ELi512EEEvPfS2_PT_PKS3_PKT0_S9_ifPKiSB_iPKfiiiSD_SD_iiiii,(.L_x_27331 - _ZN4vllm25paged_attention_v2_kernelIthLi96ELi16ELi128ELNS_18Fp8KVCacheDataTypeE2ELb1ELi512EEEvPfS2_PT_PKS3_PKT0_S9_ifPKiSB_iPKfiiiSD_SD_iiiii)
        .other          _ZN4vllm25paged_attention_v2_kernelIthLi96ELi16ELi128ELNS_18Fp8KVCacheDataTypeE2ELb1ELi512EEEvPfS2_PT_PKS3_PKT0_S9_ifPKiSB_iPKfiiiSD_SD_iiiii,@"STO_CUDA_ENTRY STV_DEFAULT"
_ZN4vllm25paged_attention_v2_kernelIthLi96ELi16ELi128ELNS_18Fp8KVCacheDataTypeE2ELb1ELi512EEEvPfS2_PT_PKS3_PKT0_S9_ifPKiSB_iPKfiiiSD_SD_iiiii:
.text._ZN4vllm25paged_attention_v2_kernelIthLi96ELi16ELi128ELNS_18Fp8KVCacheDataTypeE2ELb1ELi512EEEvPfS2_PT_PKS3_PKT0_S9_ifPKiSB_iPKfiiiSD_SD_iiiii:
        /* <DEDUP_REMOVED lines=110> */
.L_x_4299:
        /* <DEDUP_REMOVED lines=23> */
.L_x_4305:
        /* <DEDUP_REMOVED lines=41> */
.L_x_4304:
[----:B------:R-:W-:Y:S05]  /*0ae0*/  BSYNC.RECONVERGENT B0 ;  /* 0x0000000000007941 */ /* 0x000fea0003800200 */
.L_x_4303:
[----:B------:R-:W-:-:S05]  /*0af0*/  VIADD R14, R14, 0x4 ;  /* 0x000000040e0e7836 */ /* 0x000fca0000000000 */
[----:B------:R-:W-:-:S13]  /*0b00*/  ISETP.GE.U32.AND P0, PT, R14, R5, PT ;  /* 0x000000050e00720c */ /* 0x000fda0003f06070 */
[----:B------:R-:W-:Y:S05]  /*0b10*/  @!P0 BRA `(.L_x_4305) ;  /* 0xfffffffc004c8947 */ /* 0x000fea000383ffff */
.L_x_4301:
[----:B------:R-:W-:Y:S05]  /*0b20*/  BSYNC.RECONVERGENT B6 ;  /* 0x0000000000067941 */ /* 0x000fea0003800200 */
.L_x_4300:
        /* <DEDUP_REMOVED lines=11> */
.L_x_4343:
        /* <DEDUP_REMOVED lines=42> */
.L_x_4311:
        /* <DEDUP_REMOVED lines=11> */
.L_x_4310:
[----:B------:R-:W-:Y:S05]  /*0f30*/  BSYNC.RECONVERGENT B1 ;  /* 0x0000000000017941 */ /* 0x000fea0003800200 */
.L_x_4309:
        /* <DEDUP_REMOVED lines=12> */
.L_x_4314:
        /* <DEDUP_REMOVED lines=100> */
.L_x_4313:
[----:B------:R-:W-:Y:S05]  /*1640*/  BSYNC.RECONVERGENT B1 ;  /* 0x0000000000017941 */ /* 0x000fea0003800200 */
.L_x_4312:
        /* <DEDUP_REMOVED lines=55> */
.L_x_4316:
[----:B------:R-:W-:Y:S05]  /*19c0*/  BSYNC.RECONVERGENT B1 ;  /* 0x0000000000017941 */ /* 0x000fea0003800200 */
.L_x_4315:
        /* <DEDUP_REMOVED lines=26> */
.L_x_4308:
[----:B------:R-:W-:Y:S05]  /*1b70*/  BSYNC.RECONVERGENT B0 ;  /* 0x0000000000007941 */ /* 0x000fea0003800200 */
.L_x_4307:
        /* <DEDUP_REMOVED lines=40> */
.L_x_4321:
[----:B------:R-:W1:Y:S01]  /*1e00*/  LDS R21, [R9] ;  /* 0x0000000009157984 */ /* 0x000e620000000800 */
[----:B------:R-:W-:-:S04]  /*1e10*/  IADD3 R12, PT, PT, R12, 0x1, RZ ;  /* 0x000000010c0c7810 */ /* 0x000fc80007ffe0ff */
[----:B------:R-:W-:Y:S01]  /*1e20*/  ISETP.NE.AND P0, PT, R12, RZ, PT ;  /* 0x000000ff0c00720c */ /* 0x000fe20003f05270 */
[----:B-1----:R-:W-:-:S05]  /*1e30*/  FMUL.FTZ R4, R21, R2 ;  /* 0x0000000215047220 */ /* 0x002fca0000410000 */
[----:B------:R1:W-:Y:S02]  /*1e40*/  STS [R9], R4 ;  /* 0x0000000409007388 */ /* 0x0003e40000000800 */
[----:B-1----:R-:W-:-:S05]  /*1e50*/  IADD3 R9, PT, PT, R9, 0x200, RZ ;  /* 0x0000020009097810 */ /* 0x002fca0007ffe0ff */
[----:B------:R-:W-:Y:S05]  /*1e60*/  @P0 BRA `(.L_x_4321) ;  /* 0xfffffffc00e40947 */ /* 0x000fea000383ffff */
.L_x_4320:
[----:B------:R-:W-:Y:S05]  /*1e70*/  BSYNC.RECONVERGENT B1 ;  /* 0x0000000000017941 */ /* 0x000fea0003800200 */
.L_x_4319:
        /* <DEDUP_REMOVED lines=12> */
.L_x_4324:
        /* <DEDUP_REMOVED lines=52> */
.L_x_4323:
[----:B------:R-:W-:Y:S05]  /*2280*/  BSYNC.RECONVERGENT B1 ;  /* 0x0000000000017941 */ /* 0x000fea0003800200 */
.L_x_4322:
        /* <DEDUP_REMOVED lines=31> */
.L_x_4326:
[----:B------:R-:W-:Y:S05]  /*2480*/  BSYNC.RECONVERGENT B1 ;  /* 0x0000000000017941 */ /* 0x000fea0003800200 */
.L_x_4325:
        /* <DEDUP_REMOVED lines=14> */
.L_x_4318:
[----:B------:R-:W-:Y:S05]  /*2570*/  BSYNC.RECONVERGENT B0 ;  /* 0x0000000000007941 */ /* 0x000fea0003800200 */
.L_x_4317:
        /* <DEDUP_REMOVED lines=18> */
.L_x_4328:
[----:B------:R-:W-:Y:S05]  /*26a0*/  BSYNC.RECONVERGENT B0 ;  /* 0x0000000000007941 */ /* 0x000fea0003800200 */
.L_x_4327:
        /* <DEDUP_REMOVED lines=26> */
.L_x_4332:
        /* <DEDUP_REMOVED lines=34> */
.L_x_4331:
        /* <DEDUP_REMOVED lines=16> */
.L_x_4330:
[----:B------:R-:W-:Y:S05]  /*2b70*/  BSYNC.RECONVERGENT B6 ;  /* 0x0000000000067941 */ /* 0x000fea0003800200 */
.L_x_4329:
        /* <DEDUP_REMOVED lines=13> */
.L_x_4350:
        /* <DEDUP_REMOVED lines=40> */
.L_x_4335:
[----:B------:R-:W-:Y:S05]  /*2ed0*/  BSYNC.RECONVERGENT B0 ;  /* 0x0000000000007941 */ /* 0x000fea0003800200 */
.L_x_4334:
        /* <DEDUP_REMOVED lines=22> */
.L_x_4337:
[----:B------:R-:W-:Y:S05]  /*3040*/  BSYNC.RECONVERGENT B0 ;  /* 0x0000000000007941 */ /* 0x000fea0003800200 */
.L_x_4336:
[----:B------:R-:W-:Y:S06]  /*3050*/  BAR.SYNC.DEFER_BLOCKING 0x0 ;  /* 0x0000000000007b1d */ /* 0x000fec0000010000 */
[----:B------:R-:W-:Y:S05]  /*3060*/  @P2 EXIT ;  /* 0x000000000000294d */ /* 0x000fea0003800000 */
[----:B------:R-:W-:-:S04]  /*3070*/  IMAD R17, R23, R17, R18 ;  /* 0x0000001117117224 */ /* 0x000fc800078e0212 */
[----:B------:R-:W-:Y:S01]  /*3080*/  IMAD R9, R17, UR38, RZ ;  /* 0x0000002611097c24 */ /* 0x000fe2000f8e02ff */
[----:B------:R-:W-:Y:S06]  /*3090*/  @P5 EXIT ;  /* 0x000000000000594d */ /* 0x000fec0003800000 */
[----:B------:R-:W4:Y:S01]  /*30a0*/  LDCU.64 UR4, c[0x0][0x390] ;  /* 0x00007200ff0477ac */ /* 0x000f220008000a00 */
[----:B------:R-:W-:Y:S01]  /*30b0*/  IMAD R9, R9, 0x60, RZ ;  /* 0x0000006009097824 */ /* 0x000fe200078e02ff */
[----:B-1-3--:R-:W-:Y:S01]  /*30c0*/  F2FP.F16.F32.PACK_AB R0, R3, R0 ;  /* 0x000000000300723e */ /* 0x00afe200000000ff */
[----:B------:R-:W-:Y:S01]  /*30d0*/  IMAD R22, R22, 0x60, RZ ;  /* 0x0000006016167824 */ /* 0x000fe200078e02ff */
[----:B------:R-:W-:Y:S02]  /*30e0*/  F2FP.F16.F32.PACK_AB R6, R7, R6 ;  /* 0x000000060706723e */ /* 0x000fe400000000ff */
[----:B------:R-:W-:Y:S02]  /*30f0*/  F2FP.F16.F32.PACK_AB R2, R5, R2 ;  /* 0x000000020502723e */ /* 0x000fe400000000ff */
        /* <DEDUP_REMOVED lines=14> */
.L_x_4302:
        /* <DEDUP_REMOVED lines=16> */
.L_x_4338:
[----:B------:R-:W-:Y:S05]  /*32e0*/  EXIT ;  /* 0x000000000000794d */ /* 0x000fea0003800000 */
.L_x_4306:
[----:B------:R-:W-:Y:S02]  /*32f0*/  HFMA2 R11, -RZ, RZ, 0, 1.847743988037109375e-06 ;  /* 0x0000001fff0b7431 */ /* 0x000fe400000001ff */
[----:B------:R-:W-:Y:S01]  /*3300*/  IMAD.MOV.U32 R12, RZ, RZ, 0x10 ;  /* 0x00000010ff0c7424 */ /* 0x000fe200078e00ff */
[----:B------:R-:W-:-:S07]  /*3310*/  MOV R15, 0xffffffff ;  /* 0xffffffff000f7802 */ /* 0x000fce0000000f00 */
[----:B------:R-:W-:Y:S05]  /*3320*/  WARPSYNC.COLLECTIVE R15, `(.L_x_4339) ;  /* 0x000000000f087348 */ /* 0x000fea0003c00000 */
[----:B------:R0:W1:Y:S02]  /*3330*/  SHFL.BFLY P6, R14, R13, R12, R11 ;  /* 0x0c00000c0d0e7389 */ /* 0x00006400000c000b */
[----:B01----:R-:W-:Y:S05]  /*3340*/  ENDCOLLECTIVE ;  /* 0x000000000000791b */ /* 0x003fea0003800000 */
.L_x_4339:
[----:B------:R-:W-:Y:S01]  /*3350*/  HFMA2 R12, -RZ, RZ, 0, 4.76837158203125e-07 ;  /* 0x00000008ff0c7431 */ /* 0x000fe200000001ff */
[----:B------:R-:W-:-:S05]  /*3360*/  FMNMX.FTZ R0, R14, -3.40282346638528859812e+38, !PT ;  /* 0xff7fffff0e007809 */ /* 0x000fca0007810000 */
[----:B------:R-:W-:-:S07]  /*3370*/  IMAD.MOV.U32 R13, RZ, RZ, R0 ;  /* 0x000000ffff0d7224 */ /* 0x000fce00078e0000 */
[----:B------:R-:W-:Y:S05]  /*3380*/  WARPSYNC.COLLECTIVE R15, `(.L_x_4340) ;  /* 0x000000000f087348 */ /* 0x000fea0003c00000 */
[----:B------:R0:W1:Y:S02]  /*3390*/  SHFL.BFLY P6, R14, R13, R12, R11 ;  /* 0x0c00000c0d0e7389 */ /* 0x00006400000c000b */
[----:B01----:R-:W-:Y:S05]  /*33a0*/  ENDCOLLECTIVE ;  /* 0x000000000000791b */ /* 0x003fea0003800000 */
.L_x_4340:
[----:B------:R-:W-:Y:S01]  /*33b0*/  IMAD.MOV.U32 R12, RZ, RZ, 0x4 ;  /* 0x00000004ff0c7424 */ /* 0x000fe200078e00ff */
[----:B------:R-:W-:-:S04]  /*33c0*/  FMNMX.FTZ R2, R0, R14, !PT ;  /* 0x0000000e00027209 */ /* 0x000fc80007810000 */
[----:B------:R-:W-:-:S07]  /*33d0*/  MOV R13, R2 ;  /* 0x00000002000d7202 */ /* 0x000fce0000000f00 */
[----:B------:R-:W-:Y:S05]  /*33e0*/  WARPSYNC.COLLECTIVE R15, `(.L_x_4341) ;  /* 0x000000000f087348 */ /* 0x000fea0003c00000 */
[----:B------:R0:W1:Y:S02]  /*33f0*/  SHFL.BFLY P6, R14, R13, R12, R11 ;  /* 0x0c00000c0d0e7389 */ /* 0x00006400000c000b */
[----:B01----:R-:W-:Y:S05]  /*3400*/  ENDCOLLECTIVE ;  /* 0x000000000000791b */ /* 0x003fea0003800000 */
.L_x_4341:
[----:B------:R-:W-:Y:S01]  /*3410*/  HFMA2 R12, -RZ, RZ, 0, 1.1920928955078125e-07 ;  /* 0x00000002ff0c7431 */ /* 0x000fe200000001ff */
[----:B------:R-:W-:-:S04]  /*3420*/  FMNMX.FTZ R3, R2, R14, !PT ;  /* 0x0000000e02037209 */ /* 0x000fc80007810000 */
[----:B------:R-:W-:-:S07]  /*3430*/  MOV R13, R3 ;  /* 0x00000003000d7202 */ /* 0x000fce0000000f00 */
[----:B------:R-:W-:Y:S05]  /*3440*/  WARPSYNC.COLLECTIVE R15, `(.L_x_4342) ;  /* 0x000000000f087348 */ /* 0x000fea0003c00000 */
[----:B------:R0:W1:Y:S02]  /*3450*/  SHFL.BFLY P6, R14, R13, R12, R11 ;  /* 0x0c00000c0d0e7389 */ /* 0x00006400000c000b */
[----:B01----:R-:W-:Y:S05]  /*3460*/  ENDCOLLECTIVE ;  /* 0x000000000000791b */ /* 0x003fea0003800000 */
.L_x_4342:
[----:B------:R-:W-:Y:S05]  /*3470*/  BRA `(.L_x_4343) ;  /* 0xffffffd400d87947 */ /* 0x000fea000383ffff */
.L_x_4333:
[----:B-1-3--:R-:W-:Y:S02]  /*3480*/  HFMA2 R11, -RZ, RZ, 0, 1.847743988037109375e-06 ;  /* 0x0000001fff0b7431 */ /* 0x00afe400000001ff */
[----:B0-----:R-:W-:Y:S01]  /*3490*/  IMAD.MOV.U32 R13, RZ, RZ, RZ ;  /* 0x000000ffff0d7224 */ /* 0x001fe200078e00ff */
[----:B------:R-:W-:Y:S01]  /*34a0*/  MOV R12, 0x1 ;  /* 0x00000001000c7802 */ /* 0x000fe20000000f00 */
[----:B--2---:R-:W-:-:S07]  /*34b0*/  IMAD.MOV.U32 R15, RZ, RZ, -0x1 ;  /* 0xffffffffff0f7424 */ /* 0x004fce00078e00ff */
[----:B------:R-:W-:Y:S05]  /*34c0*/  WARPSYNC.COLLECTIVE R15, `(.L_x_4344) ;  /* 0x000000000f087348 */ /* 0x000fea0003c00000 */
[----:B------:R0:W1:Y:S02]  /*34d0*/  SHFL.BFLY P6, R14, R13, R12, R11 ;  /* 0x0c00000c0d0e7389 */ /* 0x00006400000c000b */
[----:B01----:R-:W-:Y:S05]  /*34e0*/  ENDCOLLECTIVE ;  /* 0x000000000000791b */ /* 0x003fea0003800000 */
.L_x_4344:
[----:B------:R-:W-:-:S07]  /*34f0*/  MOV R0, R14 ;  /* 0x0000000e00007202 */ /* 0x000fce0000000f00 */
[----:B------:R-:W-:Y:S05]  /*3500*/  WARPSYNC.COLLECTIVE R15, `(.L_x_4345) ;  /* 0x000000000f087348 */ /* 0x000fea0003c00000 */
[----:B------:R0:W1:Y:S02]  /*3510*/  SHFL.BFLY P6, R14, R13, R12, R11 ;  /* 0x0c00000c0d0e7389 */ /* 0x00006400000c000b */
[----:B01----:R-:W-:Y:S05]  /*3520*/  ENDCOLLECTIVE ;  /* 0x000000000000791b */ /* 0x003fea0003800000 */
.L_x_4345:
[----:B------:R-:W-:Y:S01]  /*3530*/  FADD.FTZ R0, RZ, R0 ;  /* 0x00000000ff007221 */ /* 0x000fe20000010000 */
[----:B------:R-:W-:-:S07]  /*3540*/  MOV R2, R14 ;  /* 0x0000000e00027202 */ /* 0x000fce0000000f00 */
[----:B------:R-:W-:Y:S05]  /*3550*/  WARPSYNC.COLLECTIVE R15, `(.L_x_4346) ;  /* 0x000000000f087348 */ /* 0x000fea0003c00000 */
[----:B------:R0:W1:Y:S02]  /*3560*/  SHFL.BFLY P6, R14, R13, R12, R11 ;  /* 0x0c00000c0d0e7389 */ /* 0x00006400000c000b */
[----:B01----:R-:W-:Y:S05]  /*3570*/  ENDCOLLECTIVE ;  /* 0x000000000000791b */ /* 0x003fea0003800000 */
.L_x_4346:
[----:B------:R-:W-:Y:S01]  /*3580*/  FADD.FTZ R3, RZ, R2 ;  /* 0x00000002ff037221 */ /* 0x000fe20000010000 */
[----:B------:R-:W-:-:S07]  /*3590*/  IMAD.MOV.U32 R4, RZ, RZ, R14 ;  /* 0x000000ffff047224 */ /* 0x000fce00078e000e */
[----:B------:R-:W-:Y:S05]  /*35a0*/  WARPSYNC.COLLECTIVE R15, `(.L_x_4347) ;  /* 0x000000000f087348 */ /* 0x000fea0003c00000 */
[----:B------:R0:W1:Y:S02]  /*35b0*/  SHFL.BFLY P6, R14, R13, R12, R11 ;  /* 0x0c00000c0d0e7389 */ /* 0x00006400000c000b */
[----:B01----:R-:W-:Y:S05]  /*35c0*/  ENDCOLLECTIVE ;  /* 0x000000000000791b */ /* 0x003fea0003800000 */
.L_x_4347:
[----:B------:R-:W-:Y:S01]  /*35d0*/  FADD.FTZ R2, RZ, R4 ;  /* 0x00000004ff027221 */ /* 0x000fe20000010000 */
[----:B------:R-:W-:-:S07]  /*35e0*/  MOV R5, R14 ;  /* 0x0000000e00057202 */ /* 0x000fce0000000f00 */
[----:B------:R-:W-:Y:S05]  /*35f0*/  WARPSYNC.COLLECTIVE R15, `(.L_x_4348) ;  /* 0x000000000f087348 */ /* 0x000fea0003c00000 */
[----:B------:R0:W1:Y:S02]  /*3600*/  SHFL.BFLY P6, R14, R13, R12, R11 ;  /* 0x0c00000c0d0e7389 */ /* 0x00006400000c000b */
[----:B01----:R-:W-:Y:S05]  /*3610*/  ENDCOLLECTIVE ;  /* 0x000000000000791b */ /* 0x003fea0003800000 */
.L_x_4348:
[----:B------:R-:W-:Y:S01]  /*3620*/  FADD.FTZ R5, RZ, R5 ;  /* 0x00000005ff057221 */ /* 0x000fe20000010000 */
[----:B------:R-:W-:-:S07]  /*3630*/  MOV R6, R14 ;  /* 0x0000000e00067202 */ /* 0x000fce0000000f00 */
[----:B------:R-:W-:Y:S05]  /*3640*/  WARPSYNC.COLLECTIVE R15, `(.L_x_4349) ;  /* 0x000000000f087348 */ /* 0x000fea0003c00000 */
[----:B------:R0:W1:Y:S02]  /*3650*/  SHFL.BFLY P6, R14, R13, R12, R11 ;  /* 0x0c00000c0d0e7389 */ /* 0x00006400000c000b */
[----:B01----:R-:W-:Y:S05]  /*3660*/  ENDCOLLECTIVE ;  /* 0x000000000000791b */ /* 0x003fea0003800000 */
.L_x_4349:
[----:B------:R-:W-:Y:S01]  /*3670*/  FADD.FTZ R6, RZ, R6 ;  /* 0x00000006ff067221 */ /* 0x000fe20000010000 */
[----:B------:R-:W-:Y:S06]  /*3680*/  BRA `(.L_x_4350) ;  /* 0xfffffff400707947 */ /* 0x000fec000383ffff */
.L_x_4351:
        /* <DEDUP_REMOVED lines=15> */
.L_x_27331:


//--------------------- .text._ZN4vllm25paged_attention_v2_kernelIthLi80ELi16ELi128ELNS_18Fp8KVCacheDataTypeE2ELb1ELi512EEEvPfS2_PT_PKS3_PKT0_S9_ifPKiSB_iPKfiiiSD_SD_iiiii --------------------------
	.section	.text._ZN4vllm25paged_attention_v2_kernelIthLi80ELi16ELi128ELNS_18Fp8KVCacheDataTypeE2ELb1ELi512EEEvPfS2_PT_PKS3_PKT0_S9_ifPKiSB_iPKfiiiSD_SD_iiiii,"ax",@progbits
	.align	128
        .global         _ZN4vllm25paged_attention_v2_kernelIthLi80ELi16ELi128ELNS_18Fp8KVCacheDataTypeE2ELb1ELi512EEEvPfS2_PT_PKS3_PKT0_S9_ifPKiSB_iPKfiiiSD_SD_iiiii
        .type           _ZN4vllm25paged_attention_v2_kernelIthLi80ELi16ELi128ELNS_18Fp8KVCacheDataTypeE2ELb1ELi512EEEvPfS2_PT_PKS3_PKT0_S9_ifPKiSB_iPKfiiiSD_SD_iiiii,@function
        .size           _ZN4vllm25paged_attention_v2_kernelIthLi80ELi16ELi128ELNS_18Fp8KVCacheDataTypeE2ELb1ELi512EEEvPfS2_PT_PKS3_PKT0_S9_ifPKiSB_iPKfiiiSD_SD_iiiii,(.L_x_27332 - _ZN4vllm25paged_attention_v2_kernelIthLi80ELi16ELi128ELNS_18Fp8KVCacheDataTypeE2ELb1ELi512EEEvPfS2_PT_PKS3_PKT0_S9_ifPKiSB_iPKfiiiSD_SD_iiiii)
        .other          _ZN4vllm25paged_attention_v2_kernelIthLi80ELi16ELi128ELNS_18Fp8KVCacheDataTypeE2ELb1ELi512EEEvPfS2_PT_PKS3_PKT0_S9_ifPKiSB_iPKfiiiSD_SD_iiiii,@"STO_CUDA_ENTRY STV_DEFAULT"
_ZN4vllm25paged_attention_v2_kernelIthLi80ELi16ELi128ELNS_18Fp8KVCacheDataTypeE2ELb1ELi512EEEvPfS2_PT_PKS3_PKT0_S9_ifPKiSB_iPKfiiiSD_SD_iiiii:
.text._ZN4vllm25paged_attention_v2_kernelIthLi80ELi16ELi128ELNS_18Fp8KVCacheDataTypeE2ELb1ELi512EEEvPfS2_PT_PKS3_PKT0_S9_ifPKiSB_iPKfiiiSD_SD_iiiii:
        /* <DEDUP_REMOVED lines=110> */
.L_x_4352:
        /* <DEDUP_REMOVED lines=23> */
.L_x_4358:
        /* <DEDUP_REMOVED lines=41> */
.L_x_4357:
[----:B------:R-:W-:Y:S05]  /*0ae0*/  BSYNC.RECONVERGENT B0 ;  /* 0x0000000000007941 */ /* 0x000fea0003800200 */
.L_x_4356:
[----:B------:R-:W-:-:S05]  /*0af0*/  VIADD R14, R14, 0x4 ;  /* 0x000000040e0e7836 */ /* 0x000fca0000000000 */
[----:B------:R-:W-:-:S13]  /*0b00*/  ISETP.GE.U32.AND P0, PT, R14, R5, PT ;  /* 0x000000050e00720c */ /* 0x000fda0003f06070 */
[----:B------:R-:W-:Y:S05]  /*0b10*/  @!P0 BRA `(.L_x_4358) ;  /* 0xfffffffc004c8947 */ /* 0x000fea000383ffff */
.L_x_4354:
[----:B------:R-:W-:Y:S05]  /*0b20*/  BSYNC.RECONVERGENT B6 ;  /* 0x0000000000067941 */ /* 0x000fea0003800200 */
.L_x_4353:
        /* <DEDUP_REMOVED lines=11> */
.L_x_4396:
        /* <DEDUP_REMOVED lines=42> */
.L_x_4364:
        /* <DEDUP_REMOVED lines=11> */
.L_x_4363:
[----:B------:R-:W-:Y:S05]  /*0f30*/  BSYNC.RECONVERGENT B1 ;  /* 0x0000000000017941 */ /* 0x000fea0003800200 */
.L_x_4362:
        /* <DEDUP_REMOVED lines=12> */
.L_x_4367:
        /* <DEDUP_REMOVED lines=100> */
.L_x_4366:
[----:B------:R-:W-:Y:S05]  /*1640*/  BSYNC.RECONVERGENT B1 ;  /* 0x0000000000017941 */ /* 0x000fea0003800200 */
.L_x_4365:
        /* <DEDUP_REMOVED lines=55> */
.L_x_4369:
[----:B------:R-:W-:Y:S05]  /*19c0*/  BSYNC.RECONVERGENT B1 ;  /* 0x0000000000017941 */ /* 0x000fea0003800200 */
.L_x_4368:
        /* <DEDUP_REMOVED lines=26> */
.L_x_4361:
[----:B------:R-:W-:Y:S05]  /*1b70*/  BSYNC.RECONVERGENT B0 ;  /* 0x0000000000007941 */ /* 0x000fea0003800200 */
.L_x_4360:
        /* <DEDUP_REMOVED lines=40> */
.L_x_4374:
[----:B------:R-:W1:Y:S01]  /*1e00*/  LDS R21, [R9] ;  /* 0x0000000009157984 */ /* 0x000e620000000800 */
[----:B------:R-:W-:-:S05]  /*1e10*/  VIADD R12, R12, 0x1 ;  /* 0x000000010c0c7836 */ /* 0x000fca0000000000 */
[----:B------:R-:W-:Y:S01]  /*1e20*/  ISETP.NE.AND P0, PT, R12, RZ, PT ;  /* 0x000000ff0c00720c */ /* 0x000fe20003f05270 */
[----:B-1----:R-:W-:-:S05]  /*1e30*/  FMUL.FTZ R4, R21, R2 ;  /* 0x0000000215047220 */ /* 0x002fca0000410000 */
[----:B------:R1:W-:Y:S02]  /*1e40*/  STS [R9], R4 ;  /* 0x0000000409007388 */ /* 0x0003e40000000800 */
[----:B-1----:R-:W-:-:S05]  /*1e50*/  IADD3 R9, PT, PT, R9, 0x200, RZ ;  /* 0x0000020009097810 */ /* 0x002fca0007ffe0ff */
[----:B------:R-:W-:Y:S05]  /*1e60*/  @P0 BRA `(.L_x_4374) ;  /* 0xfffffffc00e40947 */ /* 0x000fea000383ffff */
.L_x_4373:
[----:B------:R-:W-:Y:S05]  /*1e70*/  BSYNC.RECONVERGENT B1 ;  /* 0x0000000000017941 */ /* 0x000fea0003800200 */
.L_x_4372:
        /* <DEDUP_REMOVED lines=12> */
.L_x_4377:
        /* <DEDUP_REMOVED lines=52> */
.L_x_4376:
[----:B------:R-:W-:Y:S05]  /*2280*/  BSYNC.RECONVERGENT B1 ;  /* 0x0000000000017941 */ /* 0x000fea0003800200 */
.L_x_4375:
        /* <DEDUP_REMOVED lines=31> */
.L_x_4379:
[----:B------:R-:W-:Y:S05]  /*2480*/  BSYNC.RECONVERGENT B1 ;  /* 0x0000000000017941 */ /* 0x000fea0003800200 */
.L_x_4378:
        /* <DEDUP_REMOVED lines=14> */
.L_x_4371:
[----:B------:R-:W-:Y:S05]  /*2570*/  BSYNC.RECONVERGENT B0 ;  /* 0x0000000000007941 */ /* 0x000fea0003800200 */
.L_x_4370:
        /* <DEDUP_REMOVED lines=18> */
.L_x_4381:
[----:B------:R-:W-:Y:S05]  /*26a0*/  BSYNC.RECONVERGENT B0 ;  /* 0x0000000000007941 */ /* 0x000fea0003800200 */
.L_x_4380:
        /* <DEDUP_REMOVED lines=26> */
.L_x_4385:
        /* <DEDUP_REMOVED lines=34> */
.L_x_4384:
        /* <DEDUP_REMOVED lines=16> */
.L_x_4383:
[----:B------:R-:W-:Y:S05]  /*2b70*/  BSYNC.RECONVERGENT B6 ;  /* 0x0000000000067941 */ /* 0x000fea0003800200 */
.L_x_4382:
        /* <DEDUP_REMOVED lines=11> */
.L_x_4402:
        /* <DEDUP_REMOVED lines=37> */
.L_x_4388:
[----:B------:R-:W-:Y:S05]  /*2e80*/  BSYNC.RECONVERGENT B0 ;  /* 0x0000000000007941 */ /* 0x000fea0003800200 */
.L_x_4387:
        /* <DEDUP_REMOVED lines=19> */
.L_x_4390:
[----:B------:R-:W-:Y:S05]  /*2fc0*/  BSYNC.RECONVERGENT B0 ;  /* 0x0000000000007941 */ /* 0x000fea0003800200 */
.L_x_4389:
        /* <DEDUP_REMOVED lines=10> */
[----:B------:R-:W-:Y:S02]  /*3070*/  F2FP.F16.F32.PACK_AB R14, RZ, R14 ;  /* 0x0000000eff0e723e */ /* 0x000fe400000000ff */
        /* <DEDUP_REMOVED lines=12> */
.L_x_4355:
        /* <DEDUP_REMOVED lines=16> */
.L_x_4391:
[----:B------:R-:W-:Y:S05]  /*3240*/  EXIT ;  /* 0x000000000000794d */ /* 0x000fea0003800000 */
.L_x_4359:
[----:B------:R-:W-:Y:S01]  /*3250*/  HFMA2 R12, -RZ, RZ, 0, 9.5367431640625e-07 ;  /* 0x00000010ff0c7431 */ /* 0x000fe200000001ff */
[----:B------:R-:W-:Y:S01]  /*3260*/  MOV R11, 0x1f ;  /* 0x0000001f000b7802 */ /* 0x000fe20000000f00 */
[----:B------:R-:W-:-:S07]  /*3270*/  IMAD.MOV.U32 R15, RZ, RZ, -0x1 ;  /* 0xffffffffff0f7424 */ /* 0x000fce00078e00ff */
[----:B------:R-:W-:Y:S05]  /*3280*/  WARPSYNC.COLLECTIVE R15, `(.L_x_4392) ;  /* 0x000000000f087348 */ /* 0x000fea0003c00000 */
[----:B------:R0:W1:Y:S02]  /*3290*/  SHFL.BFLY P6, R14, R13, R12, R11 ;  /* 0x0c00000c0d0e7389 */ /* 0x00006400000c000b */
[----:B01----:R-:W-:Y:S05]  /*32a0*/  ENDCOLLECTIVE ;  /* 0x000000000000791b */ /* 0x003fea0003800000 */
.L_x_4392:
[----:B------:R-:W-:Y:S01]  /*32b0*/  HFMA2 R12, -RZ, RZ, 0, 4.76837158203125e-07 ;  /* 0x00000008ff0c7431 */ /* 0x000fe200000001ff */
[----:B------:R-:W-:-:S04]  /*32c0*/  FMNMX.FTZ R0, R14, -3.40282346638528859812e+38, !PT ;  /* 0xff7fffff0e007809 */ /* 0x000fc80007810000 */
[----:B------:R-:W-:-:S07]  /*32d0*/  MOV R13, R0 ;  /* 0x00000000000d7202 */ /* 0x000fce0000000f00 */
[----:B------:R-:W-:Y:S05]  /*32e0*/  WARPSYNC.COLLECTIVE R15, `(.L_x_4393) ;  /* 0x000000000f087348 */ /* 0x000fea0003c00000 */
[----:B------:R0:W1:Y:S02]  /*32f0*/  SHFL.BFLY P6, R14, R13, R12, R11 ;  /* 0x0c00000c0d0e7389 */ /* 0x00006400000c000b */
[----:B01----:R-:W-:Y:S05]  /*3300*/  ENDCOLLECTIVE ;  /* 0x000000000000791b */ /* 0x003fea0003800000 */
.L_x_4393:
[----:B------:R-:W-:Y:S02]  /*3310*/  MOV R12, 0x4 ;  /* 0x00000004000c7802 */ /* 0x000fe40000000f00 */
[----:B------:R-:W-:-:S05]  /*3320*/  FMNMX.FTZ R2, R0, R14, !PT ;  /* 0x0000000e00027209 */ /* 0x000fca0007810000 */
[----:B------:R-:W-:-:S07]  /*3330*/  IMAD.MOV.U32 R13, RZ, RZ, R2 ;  /* 0x000000ffff0d7224 */ /* 0x000fce00078e0002 */
[----:B------:R-:W-:Y:S05]  /*3340*/  WARPSYNC.COLLECTIVE R15, `(.L_x_4394) ;  /* 0x000000000f087348 */ /* 0x000fea0003c00000 */
[----:B------:R0:W1:Y:S02]  /*3350*/  SHFL.BFLY P6, R14, R13, R12, R11 ;  /* 0x0c00000c0d0e7389 */ /* 0x00006400000c000b */
[----:B01----:R-:W-:Y:S05]  /*3360*/  ENDCOLLECTIVE ;  /* 0x000000000000791b */ /* 0x003fea0003800000 */
.L_x_4394:
[----:B------:R-:W-:Y:S01]  /*3370*/  IMAD.MOV.U32 R12, RZ, RZ, 0x2 ;  /* 0x00000002ff0c7424 */ /* 0x000fe200078e00ff */
[----:B------:R-:W-:-:S04]  /*3380*/  FMNMX.FTZ R3, R2, R14, !PT ;  /* 0x0000000e02037209 */ /* 0x000fc80007810000 */
[----:B------:R-:W-:-:S07]  /*3390*/  MOV R13, R3 ;  /* 0x00000003000d7202 */ /* 0x000fce0000000f00 */
[----:B------:R-:W-:Y:S05]  /*33a0*/  WARPSYNC.COLLECTIVE R15, `(.L_x_4395) ;  /* 0x000000000f087348 */ /* 0x000fea0003c00000 */
[----:B------:R0:W1:Y:S02]  /*33b0*/  SHFL.BFLY P6, R14, R13, R12, R11 ;  /* 0x0c00000c0d0e7389 */ /* 0x00006400000c000b */
[----:B01----:R-:W-:Y:S05]  /*33c0*/  ENDCOLLECTIVE ;  /* 0x000000000000791b */ /* 0x003fea0003800000 */
.L_x_4395:
[----:B------:R-:W-:Y:S05]  /*33d0*/  BRA `(.L_x_4396) ;  /* 0xffffffd800007947 */ /* 0x000fea000383ffff */
.L_x_4386:
[----:B0--3--:R-:W-:Y:S01]  /*33e0*/  HFMA2 R13, -RZ, RZ, 0, 0 ;  /* 0x00000000ff0d7431 */ /* 0x009fe200000001ff */
[----:B------:R-:W-:Y:S01]  /*33f0*/  MOV R12, 0x1 ;  /* 0x00000001000c7802 */ /* 0x000fe20000000f00 */
[----:B-1----:R-:W-:Y:S01]  /*3400*/  IMAD.MOV.U32 R11, RZ, RZ, 0x1f ;  /* 0x0000001fff0b7424 */ /* 0x002fe200078e00ff */
[----:B--2---:R-:W-:-:S07]  /*3410*/  MOV R15, 0xffffffff ;  /* 0xffffffff000f7802 */ /* 0x004fce0000000f00 */
[----:B------:R-:W-:Y:S05]  /*3420*/  WARPSYNC.COLLECTIVE R15, `(.L_x_4397) ;  /* 0x000000000f087348 */ /* 0x000fea0003c00000 */
[----:B------:R0:W1:Y:S02]  /*3430*/  SHFL.BFLY P6, R14, R13, R12, R11 ;  /* 0x0c00000c0d0e7389 */ /* 0x00006400000c000b */
[----:B01----:R-:W-:Y:S05]  /*3440*/  ENDCOLLECTIVE ;  /* 0x000000000000791b */ /* 0x003fea0003800000 */
.L_x_4397:
[----:B------:R-:W-:-:S07]  /*3450*/  MOV R0, R14 ;  /* 0x0000000e00007202 */ /* 0x000fce0000000f00 */
[----:B------:R-:W-:Y:S05]  /*3460*/  WARPSYNC.COLLECTIVE R15, `(.L_x_4398) ;  /* 0x000000000f087348 */ /* 0x000fea0003c00000 */
[----:B------:R0:W1:Y:S02]  /*3470*/  SHFL.BFLY P6, R14, R13, R12, R11 ;  /* 0x0c00000c0d0e7389 */ /* 0x00006400000c000b */
[----:B01----:R-:W-:Y:S05]  /*3480*/  ENDCOLLECTIVE ;  /* 0x000000000000791b */ /* 0x003fea0003800000 */
.L_x_4398:
[----:B------:R-:W-:Y:S01]  /*3490*/  FADD.FTZ R0, RZ, R0 ;  /* 0x00000000ff007221 */ /* 0x000fe20000010000 */
[----:B------:R-:W-:-:S07]  /*34a0*/  IMAD.MOV.U32 R2, RZ, RZ, R14 ;  /* 0x000000ffff027224 */ /* 0x000fce00078e000e */
[----:B------:R-:W-:Y:S05]  /*34b0*/  WARPSYNC.COLLECTIVE R15, `(.L_x_4399) ;  /* 0x000000000f087348 */ /* 0x000fea0003c00000 */
[----:B------:R0:W1:Y:S02]  /*34c0*/  SHFL.BFLY P6, R14, R13, R12, R11 ;  /* 0x0c00000c0d0e7389 */ /* 0x00006400000c000b */
[----:B01----:R-:W-:Y:S05]  /*34d0*/  ENDCOLLECTIVE ;  /* 0x000000000000791b */ /* 0x003fea0003800000 */
.L_x_4399:
[----:B------:R-:W-:Y:S01]  /*34e0*/  FADD.FTZ R3, RZ, R2 ;  /* 0x00000002ff037221 */ /* 0x000fe20000010000 */
[----:B------:R-:W-:-:S07]  /*34f0*/  MOV R4, R14 ;  /* 0x0000000e00047202 */ /* 0x000fce0000000f00 */
[----:B------:R-:W-:Y:S05]  /*3500*/  WARPSYNC.COLLECTIVE R15, `(.L_x_4400) ;  /* 0x000000000f087348 */ /* 0x000fea0003c00000 */
[----:B------:R0:W1:Y:S02]  /*3510*/  SHFL.BFLY P6, R14, R13, R12, R11 ;  /* 0x0c00000c0d0e7389 */ /* 0x00006400000c000b */
[----:B01----:R-:W-:Y:S05]  /*3520*/  ENDCOLLECTIVE ;  /* 0x000000000000791b */ /* 0x003fea0003800000 */
.L_x_4400:
[----:B------:R-:W-:Y:S01]  /*3530*/  FADD.FTZ R2, RZ, R4 ;  /* 0x00000004ff027221 */ /* 0x000fe20000010000 */
[----:B------:R-:W-:-:S07]  /*3540*/  MOV R5, R14 ;  /* 0x0000000e00057202 */ /* 0x000fce0000000f00 */
[----:B------:R-:W-:Y:S05]  /*3550*/  WARPSYNC.COLLECTIVE R15, `(.L_x_4401) ;  /* 0x000000000f087348 */ /* 0x000fea0003c00000 */
[----:B------:R0:W1:Y:S02]  /*3560*/  SHFL.BFLY P6, R14, R13, R12, R11 ;  /* 0x0c00000c0d0e7389 */ /* 0x00006400000c000b */
[----:B01----:R-:W-:Y:S05]  /*3570*/  ENDCOLLECTIVE ;  /* 0x000000000000791b */ /* 0x003fea0003800000 */
.L_x_4401:
[----:B------:R-:W-:Y:S01]  /*3580*/  FADD.FTZ R5, RZ, R5 ;  /* 0x00000005ff057221 */ /* 0x000fe20000010000 */
[----:B------:R-:W-:Y:S06]  /*3590*/  BRA `(.L_x_4402) ;  /* 0xfffffff400a47947 */ /* 0x000fec000383ffff */
.L_x_4403:
        /* <DEDUP_REMOVED lines=14> */
.L_x_27332:


//--------------------- .text._ZN4vllm25paged_attention_v2_kernelIthLi64ELi16ELi128ELNS_18Fp8KVCacheDataTypeE2ELb1ELi512EEEvPfS2_PT_PKS3_PKT0_S9_ifPKiSB_iPKfiiiSD_SD_iiiii --------------------------
	.section	.text._ZN4vllm25paged_attention_v2_kernelIthLi64ELi16ELi128ELNS_18Fp8KVCacheDataTypeE2ELb1ELi512EEEvPfS2_PT_PKS3_PKT0_S9_ifPKiSB_iPKfiiiSD_SD_iiiii,"ax",@progbits
	.align	128
        .global         _ZN4vllm25paged_attention_v2_kernelIthLi64ELi16ELi128ELNS_18Fp8KVCacheDataTypeE2ELb1ELi512EEEvPfS2_PT_PKS3_PKT0_S9_ifPKiSB_iPKfiiiSD_SD_iiiii
        .type           _ZN4vllm25paged_attention_v2_kernelIthLi64ELi16ELi128ELNS_18Fp8KVCacheDataTypeE2ELb1ELi512EEEvPfS2_PT_PKS3_PKT0_S9_ifPKiSB_iPKfiiiSD_SD_iiiii,@function
        .size           _ZN4vllm25paged_attention_v2_kernelIthLi64ELi16ELi128ELNS_18Fp8KVCacheDataTypeE2ELb1ELi512EEEvPfS2_PT_PKS3_PKT0_S9_ifPKiSB_iPKfiiiSD_SD_iiiii,(.L_x_27333 - _ZN4vllm25paged_attention_v2_kernelIthLi64ELi16ELi128ELNS_18Fp8KVCacheDataTypeE2ELb1ELi512EEEvPfS2_PT_PKS3_PKT0_S9_ifPKiSB_iPKfiiiSD_SD_iiiii)
        .other          _ZN4vllm25paged_attention_v2_kernelIthLi64ELi16ELi128ELNS_18Fp8KVCacheDataTypeE2ELb1ELi512EEEvPfS2_PT_PKS3_PKT0_S9_ifPKiSB_iPKfiiiSD_SD_iiiii,@"STO_CUDA_ENTRY STV_DEFAULT"
_ZN4vllm25paged_attention_v2_kernelIthLi64ELi16ELi128ELNS_18Fp8KVCacheDataTypeE2ELb1ELi512EEEvPfS2_PT_PKS3_PKT0_S9_ifPKiSB_iPKfiiiSD_SD_iiiii:
.text._ZN4vllm25paged_attention_v2_kernelIthLi64ELi16ELi128ELNS_18Fp8KVCacheDataTypeE2ELb1ELi512EEEvPfS2_PT_PKS3_PKT0_S9_ifPKiSB_iPKfiiiSD_SD_iiiii:
        /* <DEDUP_REMOVED lines=110> */
.L_x_4404:
        /* <DEDUP_REMOVED lines=23> */
.L_x_4410:
        /* <DEDUP_REMOVED lines=41> */
.L_x_4409:
[----:B------:R-:W-:Y:S05]  /*0ae0*/  BSYNC.RECONVERGENT B0 ;  /* 0x0000000000007941 */ /* 0x000fea0003800200 */
.L_x_4408:
[----:B------:R-:W-:-:S05]  /*0af0*/  VIADD R14, R14, 0x4 ;  /* 0x000000040e0e7836 */ /* 0x000fca0000000000 */
[----:B------:R-:W-:-:S13]  /*0b00*/  ISETP.GE.U32.AND P0, PT, R14, R5, PT ;  /* 0x000000050e00720c */ /* 0x000fda0003f06070 */
[----:B------:R-:W-:Y:S05]  /*0b10*/  @!P0 BRA `(.L_x_4410) ;  /* 0xfffffffc004c8947 */ /* 0x000fea000383ffff */
.L_x_4406:
[----:B------:R-:W-:Y:S05]  /*0b20*/  BSYNC.RECONVERGENT B6 ;  /* 0x0000000000067941 */ /* 0x000fea0003800200 */
.L_x_4405:
        /* <DEDUP_REMOVED lines=11> */
.L_x_4446:
        /* <DEDUP_REMOVED lines=42> */
.L_x_4416:
        /* <DEDUP_REMOVED lines=11> */
.L_x_4415:
[----:B------:R-:W-:Y:S05]  /*0f30*/  BSYNC.RECONVERGENT B1 ;  /* 0x0000000000017941 */ /* 0x000fea0003800200 */
.L_x_4414:
        /* <DEDUP_REMOVED lines=12> */
.L_x_4419:
        /* <DEDUP_REMOVED lines=100> */
.L_x_4418:
[----:B------:R-:W-:Y:S05]  /*1640*/  BSYNC.RECONVERGENT B1 ;  /* 0x0000000000017941 */ /* 0x000fea0003800200 */
.L_x_4417:
        /* <DEDUP_REMOVED lines=55> */
.L_x_4421:
[----:B------:R-:W-:Y:S05]  /*19c0*/  BSYNC.RECONVERGENT B1 ;  /* 0x0000000000017941 */ /* 0x000fea0003800200 */
.L_x_4420:
        /* <DEDUP_REMOVED lines=26> */
.L_x_4413:
[----:B------:R-:W-:Y:S05]  /*1b70*/  BSYNC.RECONVERGENT B0 ;  /* 0x0000000000007941 */ /* 0x000fea0003800200 */
.L_x_4412:
        /* <DEDUP_REMOVED lines=40> */
.L_x_4426:
[----:B------:R-:W1:Y:S01]  /*1e00*/  LDS R21, [R9] ;  /* 0x0000000009157984 */ /* 0x000e620000000800 */
[----:B------:R-:W-:-:S05]  /*1e10*/  VIADD R12, R12, 0x1 ;  /* 0x000000010c0c7836 */ /* 0x000fca0000000000 */
[----:B------:R-:W-:Y:S01]  /*1e20*/  ISETP.NE.AND P0, PT, R12, RZ, PT ;  /* 0x000000ff0c00720c */ /* 0x000fe20003f05270 */
[----:B-1----:R-:W-:-:S05]  /*1e30*/  FMUL.FTZ R4, R21, R2 ;  /* 0x0000000215047220 */ /* 0x002fca0000410000 */
[----:B------:R1:W-:Y:S02]  /*1e40*/  STS [R9], R4 ;  /* 0x0000000409007388 */ /* 0x0003e40000000800 */
[----:B-1----:R-:W-:-:S05]  /*1e50*/  IADD3 R9, PT, PT, R9, 0x200, RZ ;  /* 0x0000020009097810 */ /* 0x002fca0007ffe0ff */
[----:B------:R-:W-:Y:S05]  /*1e60*/  @P0 BRA `(.L_x_4426) ;  /* 0xfffffffc00e40947 */ /* 0x000fea000383ffff */
.L_x_4425:
[----:B------:R-:W-:Y:S05]  /*1e70*/  BSYNC.RECONVERGENT B1 ;  /* 0x0000000000017941 */ /* 0x000fea0003800200 */
.L_x_4424:
        /* <DEDUP_REMOVED lines=12> */
.L_x_4429:
        /* <DEDUP_REMOVED lines=52> */
.L_x_4428:
[----:B------:R-:W-:Y:S05]  /*2280*/  BSYNC.RECONVERGENT B1 ;  /* 0x0000000000017941 */ /* 0x000fea0003800200 */
.L_x_4427:
        /* <DEDUP_REMOVED lines=31> */
.L_x_4431:
[----:B------:R-:W-:Y:S05]  /*2480*/  BSYNC.RECONVERGENT B1 ;  /* 0x0000000000017941 */ /* 0x000fea0003800200 */
.L_x_4430:
        /* <DEDUP_REMOVED lines=14> */
.L_x_4423:
[----:B------:R-:W-:Y:S05]  /*2570*/  BSYNC.RECONVERGENT B0 ;  /* 0x0000000000007941 */ /* 0x000fea0003800200 */
.L_x_4422:
        /* <DEDUP_REMOVED lines=18> */
.L_x_4433:
[----:B------:R-:W-:Y:S05]  /*26a0*/  BSYNC.RECONVERGENT B0 ;  /* 0x0000000000007941 */ /* 0x000fea0003800200 */
.L_x_4432:
        /* <DEDUP_REMOVED lines=26> */
.L_x_4437:
        /* <DEDUP_REMOVED lines=34> */
.L_x_4436:
        /* <DEDUP_REMOVED lines=16> */
.L_x_4435:
[----:B------:R-:W-:Y:S05]  /*2b70*/  BSYNC.RECONVERGENT B6 ;  /* 0x0000000000067941 */ /* 0x000fea0003800200 */
.L_x_4434:
        /* <DEDUP_REMOVED lines=10> */
.L_x_4451:
        /* <DEDUP_REMOVED lines=20> */
.L_x_4440:
[----:B------:R-:W-:Y:S05]  /*2d60*/  BSYNC.RECONVERGENT B0 ;  /* 0x0000000000007941 */ /* 0x000fea0003800200 */
.L_x_4439:
        /* <DEDUP_REMOVED lines=43> */
[----:B------:R-:W-:Y:S02]  /*3020*/  F2FP.F16.F32.PACK_AB R0, R3, R0 ;  /* 0x000000000300723e */ /* 0x000fe400000000ff */
[----:B------:R-:W-:-:S02]  /*3030*/  IADD3.X R6, PT, PT, RZ, RZ, RZ, P0, P2 ;  /* 0x000000ffff067210 */ /* 0x000fc400007e44ff */
[----:B------:R-:W-:Y:S02]  /*3040*/  F2FP.F16.F32.PACK_AB R4, R5, R4 ;  /* 0x000000040504723e */ /* 0x000fe400000000ff */
        /* <DEDUP_REMOVED lines=9> */
.L_x_4407:
        /* <DEDUP_REMOVED lines=16> */
.L_x_4441:
[----:B------:R-:W-:Y:S05]  /*31e0*/  EXIT ;  /* 0x000000000000794d */ /* 0x000fea0003800000 */
.L_x_4411:
[----:B------:R-:W-:Y:S02]  /*31f0*/  HFMA2 R12, -RZ, RZ, 0, 9.5367431640625e-07 ;  /* 0x00000010ff0c7431 */ /* 0x000fe400000001ff */
[----:B------:R-:W-:Y:S01]  /*3200*/  IMAD.MOV.U32 R11, RZ, RZ, 0x1f ;  /* 0x0000001fff0b7424 */ /* 0x000fe200078e00ff */
[----:B------:R-:W-:-:S07]  /*3210*/  MOV R15, 0xffffffff ;  /* 0xffffffff000f7802 */ /* 0x000fce0000000f00 */
[----:B------:R-:W-:Y:S05]  /*3220*/  WARPSYNC.COLLECTIVE R15, `(.L_x_4442) ;  /* 0x000000000f087348 */ /* 0x000fea0003c00000 */
[----:B------:R0:W1:Y:S02]  /*3230*/  SHFL.BFLY P6, R14, R13, R12, R11 ;  /* 0x0c00000c0d0e7389 */ /* 0x00006400000c000b */
[----:B01----:R-:W-:Y:S05]  /*3240*/  ENDCOLLECTIVE ;  /* 0x000000000000791b */ /* 0x003fea0003800000 */
.L_x_4442:
[----:B------:R-:W-:Y:S01]  /*3250*/  IMAD.MOV.U32 R12, RZ, RZ, 0x8 ;  /* 0x00000008ff0c7424 */ /* 0x000fe200078e00ff */
[----:B------:R-:W-:-:S04]  /*3260*/  FMNMX.FTZ R0, R14, -3.40282346638528859812e+38, !PT ;  /* 0xff7fffff0e007809 */ /* 0x000fc80007810000 */
[----:B------:R-:W-:-:S07]  /*3270*/  MOV R13, R0 ;  /* 0x00000000000d7202 */ /* 0x000fce0000000f00 */
[----:B------:R-:W-:Y:S05]  /*3280*/  WARPSYNC.COLLECTIVE R15, `(.L_x_4443) ;  /* 0x000000000f087348 */ /* 0x000fea0003c00000 */
[----:B------:R0:W1:Y:S02]  /*3290*/  SHFL.BFLY P6, R14, R13, R12, R11 ;  /* 0x0c00000c0d0e7389 */ /* 0x00006400000c000b */
[----:B01----:R-:W-:Y:S05]  /*32a0*/  ENDCOLLECTIVE ;  /* 0x000000000000791b */ /* 0x003fea0003800000 */
.L_x_4443:
[----:B------:R-:W-:Y:S01]  /*32b0*/  HFMA2 R12, -RZ, RZ, 0, 2.384185791015625e-07 ;  /* 0x00000004ff0c7431 */ /* 0x000fe200000001ff */
[----:B------:R-:W-:-:S04]  /*32c0*/  FMNMX.FTZ R2, R0, R14, !PT ;  /* 0x0000000e00027209 */ /* 0x000fc80007810000 */
[----:B------:R-:W-:-:S07]  /*32d0*/  MOV R13, R2 ;  /* 0x00000002000d7202 */ /* 0x000fce0000000f00 */
[----:B------:R-:W-:Y:S05]  /*32e0*/  WARPSYNC.COLLECTIVE R15, `(.L_x_4444) ;  /* 0x000000000f087348 */ /* 0x000fea0003c00000 */
[----:B------:R0:W1:Y:S02]  /*32f0*/  SHFL.BFLY P6, R14, R13, R12, R11 ;  /* 0x0c00000c0d0e7389 */ /* 0x00006400000c000b */
[----:B01----:R-:W-:Y:S05]  /*3300*/  ENDCOLLECTIVE ;  /* 0x000000000000791b */ /* 0x003fea0003800000 */
.L_x_4444:
[----:B------:R-:W-:Y:S02]  /*3310*/  MOV R12, 0x2 ;  /* 0x00000002000c7802 */ /* 0x000fe40000000f00 */
[----:B------:R-:W-:-:S05]  /*3320*/  FMNMX.FTZ R3, R2, R14, !PT ;  /* 0x0000000e02037209 */ /* 0x000fca0007810000 */
[----:B------:R-:W-:-:S07]  /*3330*/  IMAD.MOV.U32 R13, RZ, RZ, R3 ;  /* 0x000000ffff0d7224 */ /* 0x000fce00078e0003 */
[----:B------:R-:W-:Y:S05]  /*3340*/  WARPSYNC.COLLECTIVE R15, `(.L_x_4445) ;  /* 0x000000000f087348 */ /* 0x000fea0003c00000 */
[----:B------:R0:W1:Y:S02]  /*3350*/  SHFL.BFLY P6, R14, R13, R12, R11 ;  /* 0x0c00000c0d0e7389 */ /* 0x00006400000c000b */
[----:B01----:R-:W-:Y:S05]  /*3360*/  ENDCOLLECTIVE ;  /* 0x000000000000791b */ /* 0x003fea0003800000 */
.L_x_4445:
[----:B------:R-:W-:Y:S05]  /*3370*/  BRA `(.L_x_4446) ;  /* 0xffffffd800187947 */ /* 0x000fea000383ffff */
.L_x_4438:
[----:B0--3--:R-:W-:Y:S02]  /*3380*/  HFMA2 R13, -RZ, RZ, 0, 0 ;  /* 0x00000000ff0d7431 */ /* 0x009fe400000001ff */
[----:B------:R-:W-:Y:S01]  /*3390*/  IMAD.MOV.U32 R12, RZ, RZ, 0x1 ;  /* 0x00000001ff0c7424 */ /* 0x000fe200078e00ff */
[----:B-1----:R-:W-:Y:S02]  /*33a0*/  MOV R11, 0x1f ;  /* 0x0000001f000b7802 */ /* 0x002fe40000000f00 */
[----:B--2---:R-:W-:-:S07]  /*33b0*/  MOV R15, 0xffffffff ;  /* 0xffffffff000f7802 */ /* 0x004fce0000000f00 */
[----:B------:R-:W-:Y:S05]  /*33c0*/  WARPSYNC.COLLECTIVE R15, `(.L_x_4447) ;  /* 0x000000000f087348 */ /* 0x000fea0003c00000 */
[----:B------:R0:W1:Y:S02]  /*33d0*/  SHFL.BFLY P6, R14, R13, R12, R11 ;  /* 0x0c00000c0d0e7389 */ /* 0x00006400000c000b */
[----:B01----:R-:W-:Y:S05]  /*33e0*/  ENDCOLLECTIVE ;  /* 0x000000000000791b */ /* 0x003fea0003800000 */
.L_x_4447:
[----:B------:R-:W-:-:S07]  /*33f0*/  IMAD.MOV.U32 R0, RZ, RZ, R14 ;  /* 0x000000ffff007224 */ /* 0x000fce00078e000e */
[----:B------:R-:W-:Y:S05]  /*3400*/  WARPSYNC.COLLECTIVE R15, `(.L_x_4448) ;  /* 0x000000000f087348 */ /* 0x000fea0003c00000 */
[----:B------:R0:W1:Y:S02]  /*3410*/  SHFL.BFLY P6, R14, R13, R12, R11 ;  /* 0x0c00000c0d0e7389 */ /* 0x00006400000c000b */
[----:B01----:R-:W-:Y:S05]  /*3420*/  ENDCOLLECTIVE ;  /* 0x000000000000791b */ /* 0x003fea0003800000 */
.L_x_4448:
[----:B------:R-:W-:Y:S01]  /*3430*/  FADD.FTZ R0, RZ, R0 ;  /* 0x00000000ff007221 */ /* 0x000fe20000010000 */
[----:B------:R-:W-:-:S07]  /*3440*/  MOV R2, R14 ;  /* 0x0000000e00027202 */ /* 0x000fce0000000f00 */
[----:B------:R-:W-:Y:S05]  /*3450*/  WARPSYNC.COLLECTIVE R15, `(.L_x_4449) ;  /* 0x000000000f087348 */ /* 0x000fea0003c00000 */
[----:B------:R0:W1:Y:S02]  /*3460*/  SHFL.BFLY P6, R14, R13, R12, R11 ;  /* 0x0c00000c0d0e7389 */ /* 0x00006400000c000b */
[----:B01----:R-:W-:Y:S05]  /*3470*/  ENDCOLLECTIVE ;  /* 0x000000000000791b */ /* 0x003fea0003800000 */
.L_x_4449:
[----:B------:R-:W-:Y:S01]  /*3480*/  FADD.FTZ R3, RZ, R2 ;  /* 0x00000002ff037221 */ /* 0x000fe20000010000 */
[----:B------:R-:W-:-:S07]  /*3490*/  MOV R4, R14 ;  /* 0x0000000e00047202 */ /* 0x000fce0000000f00 */
[----:B------:R-:W-:Y:S05]  /*34a0*/  WARPSYNC.COLLECTIVE R15, `(.L_x_4450) ;  /* 0x000000000f087348 */ /* 0x000fea0003c00000 */
[----:B------:R0:W1:Y:S02]  /*34b0*/  SHFL.BFLY P6, R14, R13, R12, R11 ;  /* 0x0c00000c0d0e7389 */ /* 0x00006400000c000b */
[----:B01----:R-:W-:Y:S05]  /*34c0*/  ENDCOLLECTIVE ;  /* 0x000000000000791b */ /* 0x003fea0003800000 */
.L_x_4450:
[----:B------:R-:W-:Y:S01]  /*34d0*/  FADD.FTZ R4, RZ, R4 ;  /* 0x00000004ff047221 */ /* 0x000fe20000010000 */
[----:B------:R-:W-:Y:S06]  /*34e0*/  BRA `(.L_x_4451) ;  /* 0xfffffff400cc7947 */ /* 0x000fec000383ffff */
.L_x_4452:
        /* <DEDUP_REMOVED lines=9> */
.L_x_27333:


//--------------------- .text._ZN4vllm25paged_attention_v2_kernelIthLi32ELi16ELi128ELNS_18Fp8KVCacheDataTypeE2ELb1ELi512EEEvPfS2_PT_PKS3_PKT0_S9_ifPKiSB_iPKfiiiSD_SD_iiiii --------------------------
	.section	.text._ZN4vllm25paged_attention_v2_kernelIthLi32ELi16ELi128ELNS_18Fp8KVCacheDataTypeE2ELb1ELi512EEEvPfS2_PT_PKS3_PKT0_S9_ifPKiSB_iPKfiiiSD_SD_iiiii,"ax",@progbits
	.align	128
        .global         _ZN4vllm25paged_attention_v2_kernelIthLi32ELi16ELi128ELNS_18Fp8KVCacheDataTypeE2ELb1ELi512EEEvPfS2_PT_PKS3_PKT0_S9_ifPKiSB_iPKfiiiSD_SD_iiiii
        .type           _ZN4vllm25paged_attention_v2_kernelIthLi32ELi16ELi128ELNS_18Fp8KVCacheDataTypeE2ELb1ELi512EEEvPfS2_PT_PKS3_PKT0_S9_ifPKiSB_iPKfiiiSD_SD_iiiii,@function
        .size           _ZN4vllm25paged_attention_v2_kernelIthLi32ELi16ELi128ELNS_18Fp8KVCacheDataTypeE2ELb1ELi512EEEvPfS2_PT_PKS3_PKT0_S9_ifPKiSB_iPKfiiiSD_SD_iiiii,(.L_x_27334 - _ZN4vllm25paged_attention_v2_kernelIthLi32ELi16ELi128ELNS_18Fp8KVCacheDataTypeE2ELb1ELi512EEEvPfS2_PT_PKS3_PKT0_S9_ifPKiSB_iPKfiiiSD_SD_iiiii)
        .other          _ZN4vllm25paged_attention_v2_kernelIthLi32ELi16ELi128ELNS_18Fp8KVCacheDataTypeE2ELb1ELi512EEEvPfS2_PT_PKS3_PKT0_S9_ifPKiSB_iPKfiiiSD_SD_iiiii,@"STO_CUDA_ENTRY STV_DEFAULT"
_ZN4vllm25paged_attention_v2_kernelIthLi32ELi16ELi128ELNS_18Fp8KVCacheDataTypeE2ELb1ELi512EEEvPfS2_PT_PKS3_PKT0_S9_ifPKiSB_iPKfiiiSD_SD_iiiii:
.text._ZN4vllm25paged_attention_v2_kernelIthLi32ELi16ELi128ELNS_18Fp8KVCacheDataTypeE2ELb1ELi512EEEvPfS2_PT_PKS3_PKT0_S9_ifPKiSB_iPKfiiiSD_SD_iiiii:
        /* <DEDUP_REMOVED lines=109> */
.L_x_4453:
        /* <DEDUP_REMOVED lines=22> */
.L_x_4459:
        /* <DEDUP_REMOVED lines=43> */
.L_x_4458:
[----:B------:R-:W-:Y:S05]  /*0ae0*/  BSYNC.RECONVERGENT B0 ;  /* 0x0000000000007941 */ /* 0x000fea0003800200 */
.L_x_4457:
[----:B------:R-:W-:-:S04]  /*0af0*/  IADD3 R3, PT, PT, R3, 0x4, RZ ;  /* 0x0000000403037810 */ /* 0x000fc80007ffe0ff */
[----:B------:R-:W-:-:S13]  /*0b00*/  ISETP.GE.U32.AND P0, PT, R3, R6, PT ;  /* 0x000000060300720c */ /* 0x000fda0003f06070 */
[----:B------:R-:W-:Y:S05]  /*0b10*/  @!P0 BRA `(.L_x_4459) ;  /* 0xfffffffc00448947 */ /* 0x000fea000383ffff */
.L_x_4455:
[----:B------:R-:W-:Y:S05]  /*0b20*/  BSYNC.RECONVERGENT B6 ;  /* 0x0000000000067941 */ /* 0x000fea0003800200 */
.L_x_4454:
        /* <DEDUP_REMOVED lines=11> */
.L_x_4493:
        /* <DEDUP_REMOVED lines=42> */
.L_x_4465:
        /* <DEDUP_REMOVED lines=11> */
.L_x_4464:
[----:B------:R-:W-:Y:S05]  /*0f30*/  BSYNC.RECONVERGENT B1 ;  /* 0x0000000000017941 */ /* 0x000fea0003800200 */
.L_x_4463:
        /* <DEDUP_REMOVED lines=12> */
.L_x_4468:
        /* <DEDUP_REMOVED lines=100> */
.L_x_4467:
[----:B------:R-:W-:Y:S05]  /*1640*/  BSYNC.RECONVERGENT B1 ;  /* 0x0000000000017941 */ /* 0x000fea0003800200 */
.L_x_4466:
        /* <DEDUP_REMOVED lines=55> */
.L_x_4470:
[----:B------:R-:W-:Y:S05]  /*19c0*/  BSYNC.RECONVERGENT B1 ;  /* 0x0000000000017941 */ /* 0x000fea0003800200 */
.L_x_4469:
        /* <DEDUP_REMOVED lines=26> */
.L_x_4462:
[----:B------:R-:W-:Y:S05]  /*1b70*/  BSYNC.RECONVERGENT B0 ;  /* 0x0000000000007941 */ /* 0x000fea0003800200 */
.L_x_4461:
        /* <DEDUP_REMOVED lines=42> */
.L_x_4475:
[----:B------:R-:W1:Y:S01]  /*1e20*/  LDS R25, [R9] ;  /* 0x0000000009197984 */ /* 0x000e620000000800 */
[----:B------:R-:W-:-:S05]  /*1e30*/  VIADD R12, R12, 0x1 ;  /* 0x000000010c0c7836 */ /* 0x000fca0000000000 */
[----:B------:R-:W-:Y:S01]  /*1e40*/  ISETP.NE.AND P0, PT, R12, RZ, PT ;  /* 0x000000ff0c00720c */ /* 0x000fe20003f05270 */
[----:B-1----:R-:W-:-:S05]  /*1e50*/  FMUL.FTZ R4, R25, R2 ;  /* 0x0000000219047220 */ /* 0x002fca0000410000 */
[----:B------:R1:W-:Y:S02]  /*1e60*/  STS [R9], R4 ;  /* 0x0000000409007388 */ /* 0x0003e40000000800 */
[----:B-1----:R-:W-:-:S05]  /*1e70*/  IADD3 R9, PT, PT, R9, 0x200, RZ ;  /* 0x0000020009097810 */ /* 0x002fca0007ffe0ff */
[----:B------:R-:W-:Y:S05]  /*1e80*/  @P0 BRA `(.L_x_4475) ;  /* 0xfffffffc00e40947 */ /* 0x000fea000383ffff */
.L_x_4474:
[----:B------:R-:W-:Y:S05]  /*1e90*/  BSYNC.RECONVERGENT B1 ;  /* 0x0000000000017941 */ /* 0x000fea0003800200 */
.L_x_4473:
        /* <DEDUP_REMOVED lines=12> */
.L_x_4478:
        /* <DEDUP_REMOVED lines=52> */
.L_x_4477:
[----:B------:R-:W-:Y:S05]  /*22a0*/  BSYNC.RECONVERGENT B1 ;  /* 0x0000000000017941 */ /* 0x000fea0003800200 */
.L_x_4476:
        /* <DEDUP_REMOVED lines=31> */
.L_x_4480:
[----:B------:R-:W-:Y:S05]  /*24a0*/  BSYNC.RECONVERGENT B1 ;  /* 0x0000000000017941 */ /* 0x000fea0003800200 */
.L_x_4479:
        /* <DEDUP_REMOVED lines=14> */
.L_x_4472:
[----:B------:R-:W-:Y:S05]  /*2590*/  BSYNC.RECONVERGENT B0 ;  /* 0x0000000000007941 */ /* 0x000fea0003800200 */
.L_x_4471:
        /* <DEDUP_REMOVED lines=18> */
.L_x_4482:
[----:B------:R-:W-:Y:S05]  /*26c0*/  BSYNC.RECONVERGENT B0 ;  /* 0x0000000000007941 */ /* 0x000fea0003800200 */
.L_x_4481:
        /* <DEDUP_REMOVED lines=26> */
.L_x_4486:
        /* <DEDUP_REMOVED lines=33> */
.L_x_4485:
        /* <DEDUP_REMOVED lines=16> */
.L_x_4484:
[----:B------:R-:W-:Y:S05]  /*2b80*/  BSYNC.RECONVERGENT B6 ;  /* 0x0000000000067941 */ /* 0x000fea0003800200 */
.L_x_4483:
[----:B-1----:R-:W3:Y:S01]  /*2b90*/  S2R R9, SR_TID.X ;  /* 0x0000000000097919 */ /* 0x002ee20000002100 */
[----:B------:R-:W-:Y:S01]  /*2ba0*/  UMOV UR4, 0xffffffff ;  /* 0xffffffff00047882 */ /* 0x000fe20000000000 */
[----:B---3--:R-:W-:Y:S02]  /*2bb0*/  LOP3.LUT R2, R9, 0x1f, RZ, 0xc0, !PT ;  /* 0x0000001f09027812 */ /* 0x008fe400078ec0ff */
[----:B------:R-:W-:Y:S05]  /*2bc0*/  BRA.DIV UR4, `(.L_x_4487) ;  /* 0x0000000604807947 */ /* 0x000fea000b800000 */
[----:B------:R-:W-:Y:S02]  /*2bd0*/  IMAD.MOV.U32 R0, RZ, RZ, RZ ;  /* 0x000000ffff007224 */ /* 0x000fe400078e00ff */
[----:B------:R-:W-:Y:S02]  /*2be0*/  HFMA2 R14, -RZ, RZ, 0, 0 ;  /* 0x00000000ff0e7431 */ /* 0x000fe400000001ff */
[----:B------:R-:W-:-:S07]  /*2bf0*/  FADD.FTZ R0, RZ, R0 ;  /* 0x00000000ff007221 */ /* 0x000fce0000010000 */
.L_x_4496:
        /* <DEDUP_REMOVED lines=43> */
[----:B------:R-:W-:Y:S02]  /*2eb0*/  F2FP.F16.F32.PACK_AB R0, R3, R0 ;  /* 0x000000000300723e */ /* 0x000fe400000000ff */
[----:B------:R-:W-:Y:S02]  /*2ec0*/  IADD3.X R4, PT, PT, RZ, RZ, RZ, P0, P2 ;  /* 0x000000ffff047210 */ /* 0x000fe400007e44ff */
[----:B-----5:R-:W-:-:S04]  /*2ed0*/  LEA R2, P0, R7, UR4, 0x1 ;  /* 0x0000000407027c11 */ /* 0x020fc8000f8008ff */
[--C-:B------:R-:W-:Y:S02]  /*2ee0*/  LEA.HI.X R3, R7, UR5, R4.reuse, 0x1, P0 ;  /* 0x0000000507037c11 */ /* 0x100fe400080f0c04 */
[----:B------:R-:W-:-:S03]  /*2ef0*/  PRMT R4, R0, 0x7632, R4 ;  /* 0x0000763200047816 */ /* 0x000fc60000000004 */
[----:B------:R-:W-:Y:S04]  /*2f00*/  STG.E.U16 desc[UR36][R2.64], R0 ;  /* 0x0000000002007986 */ /* 0x000fe8000c101524 */
[----:B------:R-:W-:Y:S01]  /*2f10*/  STG.E.U16 desc[UR36][R2.64+0x20], R4 ;  /* 0x0000200402007986 */ /* 0x000fe2000c101524 */
[----:B------:R-:W-:Y:S05]  /*2f20*/  EXIT ;  /* 0x000000000000794d */ /* 0x000fea0003800000 */
.L_x_4456:
        /* <DEDUP_REMOVED lines=16> */
.L_x_4488:
[----:B------:R-:W-:Y:S05]  /*3030*/  EXIT ;  /* 0x000000000000794d */ /* 0x000fea0003800000 */
.L_x_4460:
[----:B------:R-:W-:Y:S01]  /*3040*/  HFMA2 R12, -RZ, RZ, 0, 9.5367431640625e-07 ;  /* 0x00000010ff0c7431 */ /* 0x000fe200000001ff */
[----:B------:R-:W-:Y:S01]  /*3050*/  MOV R11, 0x1f ;  /* 0x0000001f000b7802 */ /* 0x000fe20000000f00 */
[----:B0-----:R-:W-:-:S07]  /*3060*/  IMAD.MOV.U32 R15, RZ, RZ, -0x1 ;  /* 0xffffffffff0f7424 */ /* 0x001fce00078e00ff */
[----:B------:R-:W-:Y:S05]  /*3070*/  WARPSYNC.COLLECTIVE R15, `(.L_x_4489) ;  /* 0x000000000f087348 */ /* 0x000fea0003c00000 */
[----:B------:R0:W1:Y:S02]  /*3080*/  SHFL.BFLY P6, R14, R13, R12, R11 ;  /* 0x0c00000c0d0e7389 */ /* 0x00006400000c000b */
[----:B01----:R-:W-:Y:S05]  /*3090*/  ENDCOLLECTIVE ;  /* 0x000000000000791b */ /* 0x003fea0003800000 */
.L_x_4489:
[----:B------:R-:W-:Y:S01]  /*30a0*/  HFMA2 R12, -RZ, RZ, 0, 4.76837158203125e-07 ;  /* 0x00000008ff0c7431 */ /* 0x000fe200000001ff */
[----:B------:R-:W-:-:S04]  /*30b0*/  FMNMX.FTZ R0, R14, -3.40282346638528859812e+38, !PT ;  /* 0xff7fffff0e007809 */ /* 0x000fc80007810000 */
[----:B------:R-:W-:-:S07]  /*30c0*/  MOV R13, R0 ;  /* 0x00000000000d7202 */ /* 0x000fce0000000f00 */
[----:B------:R-:W-:Y:S05]  /*30d0*/  WARPSYNC.COLLECTIVE R15, `(.L_x_4490) ;  /* 0x000000000f087348 */ /* 0x000fea0003c00000 */
[----:B------:R0:W1:Y:S02]  /*30e0*/  SHFL.BFLY P6, R14, R13, R12, R11 ;  /* 0x0c00000c0d0e7389 */ /* 0x00006400000c000b */
[----:B01----:R-:W-:Y:S05]  /*30f0*/  ENDCOLLECTIVE ;  /* 0x000000000000791b */ /* 0x003fea0003800000 */
.L_x_4490:
[----:B------:R-:W-:Y:S02]  /*3100*/  MOV R12, 0x4 ;  /* 0x00000004000c7802 */ /* 0x000fe40000000f00 */
[----:B------:R-:W-:-:S05]  /*3110*/  FMNMX.FTZ R2, R0, R14, !PT ;  /* 0x0000000e00027209 */ /* 0x000fca0007810000 */
[----:B------:R-:W-:-:S07]  /*3120*/  IMAD.MOV.U32 R13, RZ, RZ, R2 ;  /* 0x000000ffff0d7224 */ /* 0x000fce00078e0002 */
[----:B------:R-:W-:Y:S05]  /*3130*/  WARPSYNC.COLLECTIVE R15, `(.L_x_4491) ;  /* 0x000000000f087348 */ /* 0x000fea0003c00000 */
[----:B------:R0:W1:Y:S02]  /*3140*/  SHFL.BFLY P6, R14, R13, R12, R11 ;  /* 0x0c00000c0d0e7389 */ /* 0x00006400000c000b */
[----:B01----:R-:W-:Y:S05]  /*3150*/  ENDCOLLECTIVE ;  /* 0x000000000000791b */ /* 0x003fea0003800000 */
.L_x_4491:
[----:B------:R-:W-:Y:S01]  /*3160*/  IMAD.MOV.U32 R12, RZ, RZ, 0x2 ;  /* 0x00000002ff0c7424 */ /* 0x000fe200078e00ff */
[----:B------:R-:W-:-:S04]  /*3170*/  FMNMX.FTZ R3, R2, R14, !PT ;  /* 0x0000000e02037209 */ /* 0x000fc80007810000 */
[----:B------:R-:W-:-:S07]  /*3180*/  MOV R13, R3 ;  /* 0x00000003000d7202 */ /* 0x000fce0000000f00 */
[----:B------:R-:W-:Y:S05]  /*3190*/  WARPSYNC.COLLECTIVE R15, `(.L_x_4492) ;  /* 0x000000000f087348 */ /* 0x000fea0003c00000 */
[----:B------:R0:W1:Y:S02]  /*31a0*/  SHFL.BFLY P6, R14, R13, R12, R11 ;  /* 0x0c00000c0d0e7389 */ /* 0x00006400000c000b */
[----:B01----:R-:W-:Y:S05]  /*31b0*/  ENDCOLLECTIVE ;  /* 0x000000000000791b */ /* 0x003fea0003800000 */
.L_x_4492:
[----:B------:R-:W-:Y:S05]  /*31c0*/  BRA `(.L_x_4493) ;  /* 0xffffffd800847947 */ /* 0x000fea000383ffff */
.L_x_4487:
[----:B------:R-:W-:Y:S01]  /*31d0*/  HFMA2 R13, -RZ, RZ, 0, 0 ;  /* 0x00000000ff0d7431 */ /* 0x000fe200000001ff */
[----:B------:R-:W-:Y:S01]  /*31e0*/  MOV R12, 0x1 ;  /* 0x00000001000c7802 */ /* 0x000fe20000000f00 */
[----:B0-----:R-:W-:Y:S01]  /*31f0*/  IMAD.MOV.U32 R11, RZ, RZ, 0x1f ;  /* 0x0000001fff0b7424 */ /* 0x001fe200078e00ff */
[----:B--2---:R-:W-:-:S07]  /*3200*/  MOV R15, 0xffffffff ;  /* 0xffffffff000f7802 */ /* 0x004fce0000000f00 */
[----:B------:R-:W-:Y:S05]  /*3210*/  WARPSYNC.COLLECTIVE R15, `(.L_x_4494) ;  /* 0x000000000f087348 */ /* 0x000fea0003c00000 */
[----:B------:R0:W1:Y:S02]  /*3220*/  SHFL.BFLY P6, R14, R13, R12, R11 ;  /* 0x0c00000c0d0e7389 */ /* 0x00006400000c000b */
[----:B01----:R-:W-:Y:S05]  /*3230*/  ENDCOLLECTIVE ;  /* 0x000000000000791b */ /* 0x003fea0003800000 */
.L_x_4494:
[----:B------:R-:W-:-:S07]  /*3240*/  MOV R0, R14 ;  /* 0x0000000e00007202 */ /* 0x000fce0000000f00 */
[----:B------:R-:W-:Y:S05]  /*3250*/  WARPSYNC.COLLECTIVE R15, `(.L_x_4495) ;  /* 0x000000000f087348 */ /* 0x000fea0003c00000 */
[----:B------:R0:W1:Y:S02]  /*3260*/  SHFL.BFLY P6, R14, R13, R12, R11 ;  /* 0x0c00000c0d0e7389 */ /* 0x00006400000c000b */
[----:B01----:R-:W-:Y:S05]  /*3270*/  ENDCOLLECTIVE ;  /* 0x000000000000791b */ /* 0x003fea0003800000 */
.L_x_4495:
[----:B------:R-:W-:Y:S01]  /*3280*/  FADD.FTZ R0, RZ, R0 ;  /* 0x00000000ff007221 */ /* 0x000fe20000010000 */
[----:B------:R-:W-:Y:S06]  /*3290*/  BRA `(.L_x_4496) ;  /* 0xfffffff800587947 */ /* 0x000fec000383ffff */
.L_x_4497:
        /* <DEDUP_REMOVED lines=14> */
.L_x_27334:


//--------------------- .text._ZN4vllm25paged_attention_v2_kernelIthLi256ELi8ELi128ELNS_18Fp8KVCacheDataTypeE2ELb0ELi512EEEvPfS2_PT_PKS3_PKT0_S9_ifPKiSB_iPKfiiiSD_SD_iiiii --------------------------
	.section	.text._ZN4vllm25paged_attention_v2_kernelIthLi256ELi8ELi128ELNS_18Fp8KVCacheDataTypeE2ELb0ELi512EEEvPfS2_PT_PKS3_PKT0_S9_ifPKiSB_iPKfiiiSD_SD_iiiii,"ax",@progbits
	.align	128
        .global         _ZN4vllm25paged_attention_v2_kernelIthLi256ELi8ELi128ELNS_18Fp8KVCacheDataTypeE2ELb0ELi512EEEvPfS2_PT_PKS3_PKT0_S9_ifPKiSB_iPKfiiiSD_SD_iiiii
        .type           _ZN4vllm25paged_attention_v2_kernelIthLi256ELi8ELi128ELNS_18Fp8KVCacheDataTypeE2ELb0ELi512EEEvPfS2_PT_PKS3_PKT0_S9_ifPKiSB_iPKfiiiSD_SD_iiiii,@function
        .size           _ZN4vllm25paged_attention_v2_kernelIthLi256ELi8ELi128ELNS_18Fp8KVCacheDataTypeE2ELb0ELi512EEEvPfS2_PT_PKS3_PKT0_S9_ifPKiSB_iPKfiiiSD_SD_iiiii,(.L_x_27335 - _ZN4vllm25paged_attention_v2_kernelIthLi256ELi8ELi128ELNS_18Fp8KVCacheDataTypeE2ELb0ELi512EEEvPfS2_PT_PKS3_PKT0_S9_ifPKiSB_iPKfiiiSD_SD_iiiii)
        .other          _ZN4vllm25paged_attention_v2_kernelIthLi256ELi8ELi128ELNS_18Fp8KVCacheDataTypeE2ELb0ELi512EEEvPfS2_PT_PKS3_PKT0_S9_ifPKiSB_iPKfiiiSD_SD_iiiii,@"STO_CUDA_ENTRY STV_DEFAULT"
_ZN4vllm25paged_attention_v2_kernelIthLi256ELi8ELi128ELNS_18Fp8KVCacheDataTypeE2ELb0ELi512EEEvPfS2_PT_PKS3_PKT0_S9_ifPKiSB_iPKfiiiSD_SD_iiiii:
.text._ZN4vllm25paged_attention_v2_kernelIthLi256ELi8ELi128ELNS_18Fp8KVCacheDataTypeE2ELb0ELi512EEEvPfS2_PT_PKS3_PKT0_S9_ifPKiSB_iPKfiiiSD_SD_iiiii:
        /* <DEDUP_REMOVED lines=52> */
.L_x_4499:
[----:B------:R-:W-:Y:S05]  /*0340*/  BSYNC.RECONVERGENT B6 ;  /* 0x0000000000067941 */ /* 0x000fea0003800200 */
.L_x_4498:
        /* <DEDUP_REMOVED lines=13> */
.L_x_4534:
        /* <DEDUP_REMOVED lines=40> */
.L_x_4505:
        /* <DEDUP_REMOVED lines=11> */
.L_x_4504:
[----:B------:R-:W-:Y:S05]  /*0750*/  BSYNC.RECONVERGENT B1 ;  /* 0x0000000000017941 */ /* 0x000fea0003800200 */
.L_x_4503:
        /* <DEDUP_REMOVED lines=13> */
.L_x_4508:
        /* <DEDUP_REMOVED lines=100> */
.L_x_4507:
[----:B------:R-:W-:Y:S05]  /*0e70*/  BSYNC.RECONVERGENT B1 ;  /* 0x0000000000017941 */ /* 0x000fea0003800200 */
.L_x_4506:
        /* <DEDUP_REMOVED lines=55> */
.L_x_4510:
[----:B------:R-:W-:Y:S05]  /*11f0*/  BSYNC.RECONVERGENT B1 ;  /* 0x0000000000017941 */ /* 0x000fea0003800200 */
.L_x_4509:
        /* <DEDUP_REMOVED lines=26> */
.L_x_4502:
[----:B------:R-:W-:Y:S05]  /*13a0*/  BSYNC.RECONVERGENT B0 ;  /* 0x0000000000007941 */ /* 0x000fea0003800200 */
.L_x_4501:
        /* <DEDUP_REMOVED lines=40> */
.L_x_4515:
[----:B------:R-:W1:Y:S01]  /*1630*/  LDS R13, [R4] ;  /* 0x00000000040d7984 */ /* 0x000e620000000800 */
[----:B------:R-:W-:-:S04]  /*1640*/  IADD3 R11, PT, PT, R11, 0x1, RZ ;  /* 0x000000010b0b7810 */ /* 0x000fc80007ffe0ff */
[----:B------:R-:W-:Y:S01]  /*1650*/  ISETP.NE.AND P0, PT, R11, RZ, PT ;  /* 0x000000ff0b00720c */ /* 0x000fe20003f05270 */
[----:B-1----:R-:W-:-:S05]  /*1660*/  FMUL.FTZ R13, R13, R2 ;  /* 0x000000020d0d7220 */ /* 0x002fca0000410000 */
[----:B------:R1:W-:Y:S02]  /*1670*/  STS [R4], R13 ;  /* 0x0000000d04007388 */ /* 0x0003e40000000800 */
[----:B-1----:R-:W-:-:S05]  /*1680*/  IADD3 R4, PT, PT, R4, 0x200, RZ ;  /* 0x0000020004047810 */ /* 0x002fca0007ffe0ff */
[----:B------:R-:W-:Y:S05]  /*1690*/  @P0 BRA `(.L_x_4515) ;  /* 0xfffffffc00e40947 */ /* 0x000fea000383ffff */
.L_x_4514:
[----:B------:R-:W-:Y:S05]  /*16a0*/  BSYNC.RECONVERGENT B1 ;  /* 0x0000000000017941 */ /* 0x000fea0003800200 */
.L_x_4513:
        /* <DEDUP_REMOVED lines=13> */
.L_x_4518:
        /* <DEDUP_REMOVED lines=52> */
.L_x_4517:
[----:B------:R-:W-:Y:S05]  /*1ac0*/  BSYNC.RECONVERGENT B1 ;  /* 0x0000000000017941 */ /* 0x000fea0003800200 */
.L_x_4516:
        /* <DEDUP_REMOVED lines=31> */
.L_x_4520:
[----:B------:R-:W-:Y:S05]  /*1cc0*/  BSYNC.RECONVERGENT B1 ;  /* 0x0000000000017941 */ /* 0x000fea0003800200 */
.L_x_4519:
        /* <DEDUP_REMOVED lines=14> */
.L_x_4512:
[----:B------:R-:W-:Y:S05]  /*1db0*/  BSYNC.RECONVERGENT B0 ;  /* 0x0000000000007941 */ /* 0x000fea0003800200 */
.L_x_4511:
        /* <DEDUP_REMOVED lines=25> */
.L_x_4522:
[----:B------:R-:W-:Y:S05]  /*1f50*/  BSYNC.RECONVERGENT B0 ;  /* 0x0000000000007941 */ /* 0x000fea0003800200 */
.L_x_4521:
        /* <DEDUP_REMOVED lines=22> */
.L_x_4524:
[----:B------:R-:W-:Y:S05]  /*20c0*/  BSYNC.RECONVERGENT B0 ;  /* 0x0000000000007941 */ /* 0x000fea0003800200 */
.L_x_4523:
        /* <DEDUP_REMOVED lines=22> */
.L_x_4526:
[----:B------:R-:W-:Y:S05]  /*2230*/  BSYNC.RECONVERGENT B0 ;  /* 0x0000000000007941 */ /* 0x000fea0003800200 */
.L_x_4525:
        /* <DEDUP_REMOVED lines=14> */
.L_x_4528:
[----:B------:R-:W-:Y:S05]  /*2320*/  BSYNC.RECONVERGENT B0 ;  /* 0x0000000000007941 */ /* 0x000fea0003800200 */
.L_x_4527:
        /* <DEDUP_REMOVED lines=22> */
.L_x_4530:
[----:B------:R-:W-:Y:S05]  /*2490*/  BSYNC.RECONVERGENT B0 ;  /* 0x0000000000007941 */ /* 0x000fea0003800200 */
.L_x_4529:
[----:B------:R-:W-:Y:S06]  /*24a0*/  BAR.SYNC.DEFER_BLOCKING 0x0 ;  /* 0x0000000000007b1d */ /* 0x000fec0000010000 */
[----:B------:R-:W-:Y:S05]  /*24b0*/  @P3 EXIT ;  /* 0x000000000000394d */ /* 0x000fea0003800000 */
[----:B------:R-:W-:Y:S01]  /*24c0*/  UIMAD UR5, UR40, UR44, UR43 ;  /* 0x0000002c280572a4 */ /* 0x000fe2000f8e022b */
[----:B-1----:R-:W-:Y:S01]  /*24d0*/  F2FP.F16.F32.PACK_AB R2, R5, R2 ;  /* 0x000000020502723e */ /* 0x002fe200000000ff */
[----:B------:R-:W-:Y:S01]  /*24e0*/  USHF.L.U32 UR4, UR41, 0x8, URZ ;  /* 0x0000000829047899 */ /* 0x000fe200080006ff */
[----:B------:R-:W-:Y:S01]  /*24f0*/  F2FP.F16.F32.PACK_AB R4, R9, R4 ;  /* 0x000000040904723e */ /* 0x000fe200000000ff */
[----:B------:R-:W1:Y:S01]  /*2500*/  LDCU.64 UR6, c[0x0][0x390] ;  /* 0x00007200ff0677ac */ /* 0x000e620008000a00 */
[----:B------:R-:W-:Y:S02]  /*2510*/  F2FP.F16.F32.PACK_AB R8, R11, R8 ;  /* 0x000000080b08723e */ /* 0x000fe400000000ff */
[----:B------:R-:W-:Y:S01]  /*2520*/  F2FP.F16.F32.PACK_AB R10, R13, R10 ;  /* 0x0000000a0d0a723e */ /* 0x000fe200000000ff */
        /* <DEDUP_REMOVED lines=21> */
.L_x_4500:
[----:B------:R-:W-:Y:S01]  /*2680*/  MOV R12, 0x10 ;  /* 0x00000010000c7802 */ /* 0x000fe20000000f00 */
[----:B------:R-:W-:Y:S01]  /*2690*/  IMAD.MOV.U32 R11, RZ, RZ, 0x1f ;  /* 0x0000001fff0b7424 */ /* 0x000fe200078e00ff */
[----:B------:R-:W-:-:S07]  /*26a0*/  MOV R15, 0xffffffff ;  /* 0xffffffff000f7802 */ /* 0x000fce0000000f00 */
[----:B------:R-:W-:Y:S05]  /*26b0*/  WARPSYNC.COLLECTIVE R15, `(.L_x_4531) ;  /* 0x000000000f087348 */ /* 0x000fea0003c00000 */
[----:B------:R0:W1:Y:S02]  /*26c0*/  SHFL.BFLY P6, R14, R13, R12, R11 ;  /* 0x0c00000c0d0e7389 */ /* 0x00006400000c000b */
[----:B01----:R-:W-:Y:S05]  /*26d0*/  ENDCOLLECTIVE ;  /* 0x000000000000791b */ /* 0x003fea0003800000 */
.L_x_4531:
[----:B------:R-:W-:Y:S01]  /*26e0*/  HFMA2 R12, -RZ, RZ, 0, 4.76837158203125e-07 ;  /* 0x00000008ff0c7431 */ /* 0x000fe200000001ff */
[----:B------:R-:W-:-:S04]  /*26f0*/  FMNMX.FTZ R0, R14, -3.40282346638528859812e+38, !PT ;  /* 0xff7fffff0e007809 */ /* 0x000fc80007810000 */
[----:B------:R-:W-:-:S07]  /*2700*/  MOV R13, R0 ;  /* 0x00000000000d7202 */ /* 0x000fce0000000f00 */
[----:B------:R-:W-:Y:S05]  /*2710*/  WARPSYNC.COLLECTIVE R15, `(.L_x_4532) ;  /* 0x000000000f087348 */ /* 0x000fea0003c00000 */
[----:B------:R0:W1:Y:S02]  /*2720*/  SHFL.BFLY P6, R14, R13, R12, R11 ;  /* 0x0c00000c0d0e7389 */ /* 0x00006400000c000b */
[----:B01----:R-:W-:Y:S05]  /*2730*/  ENDCOLLECTIVE ;  /* 0x000000000000791b */ /* 0x003fea0003800000 */
.L_x_4532:
[----:B------:R-:W-:Y:S01]  /*2740*/  HFMA2 R12, -RZ, RZ, 0, 2.384185791015625e-07 ;  /* 0x00000004ff0c7431 */ /* 0x000fe200000001ff */
[----:B------:R-:W-:-:S04]  /*2750*/  FMNMX.FTZ R2, R0, R14, !PT ;  /* 0x0000000e00027209 */ /* 0x000fc80007810000 */
[----:B------:R-:W-:-:S07]  /*2760*/  MOV R13, R2 ;  /* 0x00000002000d7202 */ /* 0x000fce0000000f00 */
[----:B------:R-:W-:Y:S05]  /*2770*/  WARPSYNC.COLLECTIVE R15, `(.L_x_4533) ;  /* 0x000000000f087348 */ /* 0x000fea0003c00000 */
[----:B------:R0:W1:Y:S02]  /*2780*/  SHFL.BFLY P6, R14, R13, R12, R11 ;  /* 0x0c00000c0d0e7389 */ /* 0x00006400000c000b */
[----:B01----:R-:W-:Y:S05]  /*2790*/  ENDCOLLECTIVE ;  /* 0x000000000000791b */ /* 0x003fea0003800000 */
.L_x_4533:
[----:B------:R-:W-:Y:S05]  /*27a0*/  BRA `(.L_x_4534) ;  /* 0xffffffdc001c7947 */ /* 0x000fea000383ffff */
.L_x_4535:
        /* <DEDUP_REMOVED lines=13> */
.L_x_27335:


//--------------------- .text._ZN4vllm25paged_attention_v2_kernelIthLi192ELi8ELi128ELNS_18Fp8KVCacheDataTypeE2ELb0ELi512EEEvPfS2_PT_PKS3_PKT0_S9_ifPKiSB_iPKfiiiSD_SD_iiiii --------------------------
	.section	.text._ZN4vllm25paged_attention_v2_kernelIthLi192ELi8ELi128ELNS_18Fp8KVCacheDataTypeE2ELb0ELi512EEEvPfS2_PT_PKS3_PKT0_S9_ifPKiSB_iPKfiiiSD_SD_iiiii,"ax",@progbits
	.align	128
        .global         _ZN4vllm25paged_attention_v2_kernelIthLi192ELi8ELi128ELNS_18Fp8KVCacheDataTypeE2ELb0ELi512EEEvPfS2_PT_PKS3_PKT0_S9_ifPKiSB_iPKfiiiSD_SD_iiiii
        .type           _ZN4vllm25paged_attention_v2_kernelIthLi192ELi8ELi128ELNS_18Fp8KVCacheDataTypeE2ELb0ELi512EEEvPfS2_PT_PKS3_PKT0_S9_ifPKiSB_iPKfiiiSD_SD_iiiii,@function
        .size           _ZN4vllm25paged_attention_v2_kernelIthLi192ELi8ELi128ELNS_18Fp8KVCacheDataTypeE2ELb0ELi512EEEvPfS2_PT_PKS3_PKT0_S9_ifPKiSB_iPKfiiiSD_SD_iiiii,(.L_x_27336 - _ZN4vllm25paged_attention_v2_kernelIthLi192ELi8ELi128ELNS_18Fp8KVCacheDataTypeE2ELb0ELi512EEEvPfS2_PT_PKS3_PKT0_S9_ifPKiSB_iPKfiiiSD_SD_iiiii)
        .other          _ZN4vllm25paged_attention_v2_kernelIthLi192ELi8ELi128ELNS_18Fp8KVCacheDataTypeE2ELb0ELi512EEEvPfS2_PT_PKS3_PKT0_S9_ifPKiSB_iPKfiiiSD_SD_iiiii,@"STO_CUDA_ENTRY STV_DEFAULT"
_ZN4vllm25paged_attention_v2_kernelIthLi192ELi8ELi128ELNS_18Fp8KVCacheDataTypeE2ELb0ELi512EEEvPfS2_PT_PKS3_PKT0_S9_ifPKiSB_iPKfiiiSD_SD_iiiii:
.text._ZN4vllm25paged_attention_v2_kernelIthLi192ELi8ELi128ELNS_18Fp8KVCacheDataTypeE2ELb0ELi512EEEvPfS2_PT_PKS3_PKT0_S9_ifPKiSB_iPKfiiiSD_SD_iiiii:
        /* <DEDUP_REMOVED lines=47> */
.L_x_4537:
[----:B------:R-:W-:Y:S05]  /*02f0*/  BSYNC.RECONVERGENT B6 ;  /* 0x0000000000067941 */ /* 0x000fea0003800200 */
.L_x_4536:
        /* <DEDUP_REMOVED lines=13> */
.L_x_4568:
        /* <DEDUP_REMOVED lines=40> */
.L_x_4543:
        /* <DEDUP_REMOVED lines=11> */
.L_x_4542:
[----:B------:R-:W-:Y:S05]  /*0700*/  BSYNC.RECONVERGENT B1 ;  /* 0x0000000000017941 */ /* 0x000fea0003800200 */
.L_x_4541:
        /* <DEDUP_REMOVED lines=12> */
.L_x_4546:
        /* <DEDUP_REMOVED lines=100> */
.L_x_4545:
[----:B------:R-:W-:Y:S05]  /*0e10*/  BSYNC.RECONVERGENT B1 ;  /* 0x0000000000017941 */ /* 0x000fea0003800200 */
.L_x_4544:
        /* <DEDUP_REMOVED lines=55> */
.L_x_4548:
[----:B------:R-:W-:Y:S05]  /*1190*/  BSYNC.RECONVERGENT B1 ;  /* 0x0000000000017941 */ /* 0x000fea0003800200 */
.L_x_4547:
        /* <DEDUP_REMOVED lines=26> */
.L_x_4540:
[----:B------:R-:W-:Y:S05]  /*1340*/  BSYNC.RECONVERGENT B0 ;  /* 0x0000000000007941 */ /* 0x000fea0003800200 */
.L_x_4539:
        /* <DEDUP_REMOVED lines=40> */
.L_x_4553:
[----:B------:R-:W1:Y:S01]  /*15d0*/  LDS R13, [R4] ;  /* 0x00000000040d7984 */ /* 0x000e620000000800 */
[----:B------:R-:W-:-:S04]  /*15e0*/  IADD3 R8, PT, PT, R8, 0x1, RZ ;  /* 0x0000000108087810 */ /* 0x000fc80007ffe0ff */
[----:B------:R-:W-:Y:S01]  /*15f0*/  ISETP.NE.AND P0, PT, R8, RZ, PT ;  /* 0x000000ff0800720c */ /* 0x000fe20003f05270 */
[----:B-1----:R-:W-:-:S05]  /*1600*/  FMUL.FTZ R13, R13, R2 ;  /* 0x000000020d0d7220 */ /* 0x002fca0000410000 */
[----:B------:R1:W-:Y:S02]  /*1610*/  STS [R4], R13 ;  /* 0x0000000d04007388 */ /* 0x0003e40000000800 */
[----:B-1----:R-:W-:-:S05]  /*1620*/  IADD3 R4, PT, PT, R4, 0x200, RZ ;  /* 0x0000020004047810 */ /* 0x002fca0007ffe0ff */
[----:B------:R-:W-:Y:S05]  /*1630*/  @P0 BRA `(.L_x_4553) ;  /* 0xfffffffc00e40947 */ /* 0x000fea000383ffff */
.L_x_4552:
[----:B------:R-:W-:Y:S05]  /*1640*/  BSYNC.RECONVERGENT B1 ;  /* 0x0000000000017941 */ /* 0x000fea0003800200 */
.L_x_4551:
        /* <DEDUP_REMOVED lines=12> */
.L_x_4556:
        /* <DEDUP_REMOVED lines=52> */
.L_x_4555:
[----:B------:R-:W-:Y:S05]  /*1a50*/  BSYNC.RECONVERGENT B1 ;  /* 0x0000000000017941 */ /* 0x000fea0003800200 */
.L_x_4554:
        /* <DEDUP_REMOVED lines=31> */
.L_x_4558:
[----:B------:R-:W-:Y:S05]  /*1c50*/  BSYNC.RECONVERGENT B1 ;  /* 0x0000000000017941 */ /* 0x000fea0003800200 */
.L_x_4557:
        /* <DEDUP_REMOVED lines=14> */
.L_x_4550:
[----:B------:R-:W-:Y:S05]  /*1d40*/  BSYNC.RECONVERGENT B0 ;  /* 0x0000000000007941 */ /* 0x000fea0003800200 */
.L_x_4549:
        /* <DEDUP_REMOVED lines=29> */
.L_x_4560:
[----:B------:R-:W-:Y:S05]  /*1f20*/  BSYNC.RECONVERGENT B0 ;  /* 0x0000000000007941 */ /* 0x000fea0003800200 */
.L_x_4559:
        /* <DEDUP_REMOVED lines=27> */
.L_x_4562:
[----:B------:R-:W-:Y:S05]  /*20e0*/  BSYNC.RECONVERGENT B0 ;  /* 0x0000000000007941 */ /* 0x000fea0003800200 */
.L_x_4561:
        /* <DEDUP_REMOVED lines=22> */
.L_x_4564:
[----:B------:R-:W-:Y:S05]  /*2250*/  BSYNC.RECONVERGENT B0 ;  /* 0x0000000000007941 */ /* 0x000fea0003800200 */
.L_x_4563:
[----:B------:R-:W-:Y:S06]  /*2260*/  BAR.SYNC.DEFER_BLOCKING 0x0 ;  /* 0x0000000000007b1d */ /* 0x000fec0000010000 */
[----:B------:R-:W-:Y:S05]  /*2270*/  @P3 EXIT ;  /* 0x000000000000394d */ /* 0x000fea0003800000 */
[----:B------:R-:W-:Y:S01]  /*2280*/  UIMAD UR5, UR38, UR42, UR41 ;  /* 0x0000002a260572a4 */ /* 0x000fe2000f8e0229 */
[----:B-1----:R-:W-:Y:S01]  /*2290*/  F2FP.F16.F32.PACK_AB R8, R9, R8 ;  /* 0x000000080908723e */ /* 0x002fe200000000ff */
[----:B------:R-:W-:Y:S01]  /*22a0*/  UIMAD UR4, UR39, 0xc0, URZ ;  /* 0x000000c0270478a4 */ /* 0x000fe2000f8e02ff */
[----:B------:R-:W-:Y:S01]  /*22b0*/  F2FP.F16.F32.PACK_AB R4, R5, R4 ;  /* 0x000000040504723e */ /* 0x000fe200000000ff */
[----:B------:R-:W-:Y:S01]  /*22c0*/  UIMAD UR5, UR5, UR40, URZ ;  /* 0x00000028050572a4 */ /* 0x000fe2000f8e02ff */
[----:B------:R-:W-:Y:S01]  /*22d0*/  F2FP.F16.F32.PACK_AB R6, R7, R6 ;  /* 0x000000060706723e */ /* 0x000fe200000000ff */
        /* <DEDUP_REMOVED lines=19> */
.L_x_4538:
[----:B------:R-:W-:Y:S01]  /*2410*/  HFMA2 R12, -RZ, RZ, 0, 9.5367431640625e-07 ;  /* 0x00000010ff0c7431 */ /* 0x000fe200000001ff */
[----:B------:R-:W-:Y:S02]  /*2420*/  MOV R11, 0x1f ;  /* 0x0000001f000b7802 */ /* 0x000fe40000000f00 */
[----:B------:R-:W-:-:S07]  /*2430*/  MOV R15, 0xffffffff ;  /* 0xffffffff000f7802 */ /* 0x000fce0000000f00 */
[----:B------:R-:W-:Y:S05]  /*2440*/  WARPSYNC.COLLECTIVE R15, `(.L_x_4565) ;  /* 0x000000000f087348 */ /* 0x000fea0003c00000 */
[----:B------:R0:W1:Y:S02]  /*2450*/  SHFL.BFLY P6, R14, R13, R12, R11 ;  /* 0x0c00000c0d0e7389 */ /* 0x00006400000c000b */
[----:B01----:R-:W-:Y:S05]  /*2460*/  ENDCOLLECTIVE ;  /* 0x000000000000791b */ /* 0x003fea0003800000 */
.L_x_4565:
[----:B------:R-:W-:Y:S01]  /*2470*/  HFMA2 R12, -RZ, RZ, 0, 4.76837158203125e-07 ;  /* 0x00000008ff0c7431 */ /* 0x000fe200000001ff */
[----:B------:R-:W-:-:S04]  /*2480*/  FMNMX.FTZ R0, R14, -3.40282346638528859812e+38, !PT ;  /* 0xff7fffff0e007809 */ /* 0x000fc80007810000 */
[----:B------:R-:W-:-:S07]  /*2490*/  MOV R13, R0 ;  /* 0x00000000000d7202 */ /* 0x000fce0000000f00 */
[----:B------:R-:W-:Y:S05]  /*24a0*/  WARPSYNC.COLLECTIVE R15, `(.L_x_4566) ;  /* 0x000000000f087348 */ /* 0x000fea0003c00000 */
[----:B------:R0:W1:Y:S02]  /*24b0*/  SHFL.BFLY P6, R14, R13, R12, R11 ;  /* 0x0c00000c0d0e7389 */ /* 0x00006400000c000b */
[----:B01----:R-:W-:Y:S05]  /*24c0*/  ENDCOLLECTIVE ;  /* 0x000000000000791b */ /* 0x003fea0003800000 */
.L_x_4566:
[----:B------:R-:W-:Y:S01]  /*24d0*/  HFMA2 R12, -RZ, RZ, 0, 2.384185791015625e-07 ;  /* 0x00000004ff0c7431 */ /* 0x000fe200000001ff */
[----:B------:R-:W-:-:S04]  /*24e0*/  FMNMX.FTZ R2, R0, R14, !PT ;  /* 0x0000000e00027209 */ /* 0x000fc80007810000 */
[----:B------:R-:W-:-:S07]  /*24f0*/  MOV R13, R2 ;  /* 0x00000002000d7202 */ /* 0x000fce0000000f00 */
[----:B------:R-:W-:Y:S05]  /*2500*/  WARPSYNC.COLLECTIVE R15, `(.L_x_4567) ;  /* 0x000000000f087348 */ /* 0x000fea0003c00000 */
[----:B------:R0:W1:Y:S02]  /*2510*/  SHFL.BFLY P6, R14, R13, R12, R11 ;  /* 0x0c00000c0d0e7389 */ /* 0x00006400000c000b */
[----:B01----:R-:W-:Y:S05]  /*2520*/  ENDCOLLECTIVE ;  /* 0x000000000000791b */ /* 0x003fea0003800000 */
.L_x_4567:
[----:B------:R-:W-:Y:S05]  /*2530*/  BRA `(.L_x_4568) ;  /* 0xffffffdc00a47947 */ /* 0x000fea000383ffff */
.L_x_4569:
        /* <DEDUP_REMOVED lines=12> */
.L_x_27336:


//--------------------- .text._ZN4vllm25paged_attention_v2_kernelIthLi128ELi8ELi128ELNS_18Fp8KVCacheDataTypeE2ELb0ELi512EEEvPfS2_PT_PKS3_PKT0_S9_ifPKiSB_iPKfiiiSD_SD_iiiii --------------------------
	.section	.text._ZN4vllm25paged_attention_v2_kernelIthLi128ELi8ELi128ELNS_18Fp8KVCacheDataTypeE2ELb0ELi512EEEvPfS2_PT_PKS3_PKT0_S9_ifPKiSB_iPKfiiiSD_SD_iiiii,"ax",@progbits
	.align	128
        .global         _ZN4vllm25paged_attention_v2_kernelIthLi128ELi8ELi128ELNS_18Fp8KVCacheDataTypeE2ELb0ELi512EEEvPfS2_PT_PKS3_PKT0_S9_ifPKiSB_iPKfiiiSD_SD_iiiii
        .type           _ZN4vllm25paged_attention_v2_kernelIthLi128ELi8ELi128ELNS_18Fp8KVCacheDataTypeE2ELb0ELi512EEEvPfS2_PT_PKS3_PKT0_S9_ifPKiSB_iPKfiiiSD_SD_iiiii,@function
        .size           _ZN4vllm25paged_attention_v2_kernelIthLi128ELi8ELi128ELNS_18Fp8KVCacheDataTypeE2ELb0ELi512EEEvPfS2_PT_PKS3_PKT0_S9_ifPKiSB_iPKfiiiSD_SD_iiiii,(.L_x_27337 - _ZN4vllm25paged_attention_v2_kernelIthLi128ELi8ELi128ELNS_18Fp8KVCacheDataTypeE2ELb0ELi512EEEvPfS2_PT_PKS3_PKT0_S9_ifPKiSB_iPKfiiiSD_SD_iiiii)
        .other          _ZN4vllm25paged_attention_v2_kernelIthLi128ELi8ELi128ELNS_18Fp8KVCacheDataTypeE2ELb0ELi512EEEvPfS2_PT_PKS3_PKT0_S9_ifPKiSB_iPKfiiiSD_SD_iiiii,@"STO_CUDA_ENTRY STV_DEFAULT"
_ZN4vllm25paged_attention_v2_kernelIthLi128ELi8ELi128ELNS_18Fp8KVCacheDataTypeE2ELb0ELi512EEEvPfS2_PT_PKS3_PKT0_S9_ifPKiSB_iPKfiiiSD_SD_iiiii:
.text._ZN4vllm25paged_attention_v2_kernelIthLi128ELi8ELi128ELNS_18Fp8KVCacheDataTypeE2ELb0ELi512EEEvPfS2_PT_PKS3_PKT0_S9_ifPKiSB_iPKfiiiSD_SD_iiiii:
        /* <DEDUP_REMOVED lines=52> */
.L_x_4571:
[----:B------:R-:W-:Y:S05]  /*0340*/  BSYNC.RECONVERGENT B6 ;  /* 0x0000000000067941 */ /* 0x000fea0003800200 */
.L_x_4570:
        /* <DEDUP_REMOVED lines=13> */
.L_x_4602:
        /* <DEDUP_REMOVED lines=40> */
.L_x_4577:
        /* <DEDUP_REMOVED lines=11> */
.L_x_4576:
[----:B------:R-:W-:Y:S05]  /*0750*/  BSYNC.RECONVERGENT B1 ;  /* 0x0000000000017941 */ /* 0x000fea0003800200 */
.L_x_4575:
        /* <DEDUP_REMOVED lines=13> */
.L_x_4580:
        /* <DEDUP_REMOVED lines=100> */
.L_x_4579:
[----:B------:R-:W-:Y:S05]  /*0e70*/  BSYNC.RECONVERGENT B1 ;  /* 0x0000000000017941 */ /* 0x000fea0003800200 */
.L_x_4578:
        /* <DEDUP_REMOVED lines=55> */
.L_x_4582:
[----:B------:R-:W-:Y:S05]  /*11f0*/  BSYNC.RECONVERGENT B1 ;  /* 0x0000000000017941 */ /* 0x000fea0003800200 */
.L_x_4581:
        /* <DEDUP_REMOVED lines=26> */
.L_x_4574:
[----:B------:R-:W-:Y:S05]  /*13a0*/  BSYNC.RECONVERGENT B0 ;  /* 0x0000000000007941 */ /* 0x000fea0003800200 */
.L_x_4573:
        /* <DEDUP_REMOVED lines=40> */
.L_x_4587:
[----:B------:R-:W1:Y:S01]  /*1630*/  LDS R13, [R4] ;  /* 0x00000000040d7984 */ /* 0x000e620000000800 */
[----:B------:R-:W-:-:S05]  /*1640*/  VIADD R11, R11, 0x1 ;  /* 0x000000010b0b7836 */ /* 0x000fca0000000000 */
[----:B------:R-:W-:Y:S01]  /*1650*/  ISETP.NE.AND P0, PT, R11, RZ, PT ;  /* 0x000000ff0b00720c */ /* 0x000fe20003f05270 */
[----:B-1----:R-:W-:-:S05]  /*1660*/  FMUL.FTZ R13, R13, R2 ;  /* 0x000000020d0d7220 */ /* 0x002fca0000410000 */
[----:B------:R1:W-:Y:S02]  /*1670*/  STS [R4], R13 ;  /* 0x0000000d04007388 */ /* 0x0003e40000000800 */
[----:B-1----:R-:W-:-:S05]  /*1680*/  IADD3 R4, PT, PT, R4, 0x200, RZ ;  /* 0x0000020004047810 */ /* 0x002fca0007ffe0ff */
[----:B------:R-:W-:Y:S05]  /*1690*/  @P0 BRA `(.L_x_4587) ;  /* 0xfffffffc00e40947 */ /* 0x000fea000383ffff */
.L_x_4586:
[----:B------:R-:W-:Y:S05]  /*16a0*/  BSYNC.RECONVERGENT B1 ;  /* 0x0000000000017941 */ /* 0x000fea0003800200 */
.L_x_4585:
        /* <DEDUP_REMOVED lines=13> */
.L_x_4590:
        /* <DEDUP_REMOVED lines=52> */
.L_x_4589:
[----:B------:R-:W-:Y:S05]  /*1ac0*/  BSYNC.RECONVERGENT B1 ;  /* 0x0000000000017941 */ /* 0x000fea0003800200 */
.L_x_4588:
        /* <DEDUP_REMOVED lines=31> */
.L_x_4592:
[----:B------:R-:W-:Y:S05]  /*1cc0*/  BSYNC.RECONVERGENT B1 ;  /* 0x0000000000017941 */ /* 0x000fea0003800200 */
.L_x_4591:
        /* <DEDUP_REMOVED lines=14> */
.L_x_4584:
[----:B------:R-:W-:Y:S05]  /*1db0*/  BSYNC.RECONVERGENT B0 ;  /* 0x0000000000007941 */ /* 0x000fea0003800200 */
.L_x_4583:
        /* <DEDUP_REMOVED lines=30> */
.L_x_4594:
[----:B------:R-:W-:Y:S05]  /*1fa0*/  BSYNC.RECONVERGENT B0 ;  /* 0x0000000000007941 */ /* 0x000fea0003800200 */
.L_x_4593:
        /* <DEDUP_REMOVED lines=27> */
.L_x_4596:
[----:B------:R-:W-:Y:S05]  /*2160*/  BSYNC.RECONVERGENT B0 ;  /* 0x0000000000007941 */ /* 0x000fea0003800200 */
.L_x_4595:
        /* <DEDUP_REMOVED lines=19> */
.L_x_4598:
[----:B------:R-:W-:Y:S05]  /*22a0*/  BSYNC.RECONVERGENT B0 ;  /* 0x0000000000007941 */ /* 0x000fea0003800200 */
.L_x_4597:
[----:B------:R-:W-:Y:S06]  /*22b0*/  BAR.SYNC.DEFER_BLOCKING 0x0 ;  /* 0x0000000000007b1d */ /* 0x000fec0000010000 */
[----:B------:R-:W-:Y:S05]  /*22c0*/  @P3 EXIT ;  /* 0x000000000000394d */ /* 0x000fea0003800000 */
[----:B------:R-:W-:Y:S01]  /*22d0*/  UIMAD UR5, UR40, UR44, UR43 ;  /* 0x0000002c280572a4 */ /* 0x000fe2000f8e022b */
[----:B-1----:R-:W-:Y:S01]  /*22e0*/  F2FP.F16.F32.PACK_AB R6, R6, R11 ;  /* 0x0000000b0606723e */ /* 0x002fe200000000ff */
[----:B------:R-:W-:Y:S01]  /*22f0*/  USHF.L.U32 UR4, UR41, 0x7, URZ ;  /* 0x0000000729047899 */ /* 0x000fe200080006ff */
[----:B------:R-:W-:Y:S01]  /*2300*/  F2FP.F16.F32.PACK_AB R4, R4, R9 ;  /* 0x000000090404723e */ /* 0x000fe200000000ff */
        /* <DEDUP_REMOVED lines=16> */
.L_x_4572:
[----:B------:R-:W-:Y:S01]  /*2410*/  MOV R12, 0x10 ;  /* 0x00000010000c7802 */ /* 0x000fe20000000f00 */
[----:B------:R-:W-:Y:S01]  /*2420*/  IMAD.MOV.U32 R11, RZ, RZ, 0x1f ;  /* 0x0000001fff0b7424 */ /* 0x000fe200078e00ff */
[----:B------:R-:W-:-:S07]  /*2430*/  MOV R15, 0xffffffff ;  /* 0xffffffff000f7802 */ /* 0x000fce0000000f00 */
[----:B------:R-:W-:Y:S05]  /*2440*/  WARPSYNC.COLLECTIVE R15, `(.L_x_4599) ;  /* 0x000000000f087348 */ /* 0x000fea0003c00000 */
[----:B------:R0:W1:Y:S02]  /*2450*/  SHFL.BFLY P6, R14, R13, R12, R11 ;  /* 0x0c00000c0d0e7389 */ /* 0x00006400000c000b */
[----:B01----:R-:W-:Y:S05]  /*2460*/  ENDCOLLECTIVE ;  /* 0x000000000000791b */ /* 0x003fea0003800000 */
.L_x_4599:
[----:B------:R-:W-:Y:S01]  /*2470*/  HFMA2 R12, -RZ, RZ, 0, 4.76837158203125e-07 ;  /* 0x00000008ff0c7431 */ /* 0x000fe200000001ff */
[----:B------:R-:W-:-:S04]  /*2480*/  FMNMX.FTZ R0, R14, -3.40282346638528859812e+38, !PT ;  /* 0xff7fffff0e007809 */ /* 0x000fc80007810000 */
[----:B------:R-:W-:-:S07]  /*2490*/  MOV R13, R0 ;  /* 0x00000000000d7202 */ /* 0x000fce0000000f00 */
[----:B------:R-:W-:Y:S05]  /*24a0*/  WARPSYNC.COLLECTIVE R15, `(.L_x_4600) ;  /* 0x000000000f087348 */ /* 0x000fea0003c00000 */
[----:B------:R0:W1:Y:S02]  /*24b0*/  SHFL.BFLY P6, R14, R13, R12, R11 ;  /* 0x0c00000c0d0e7389 */ /* 0x00006400000c000b */
[----:B01----:R-:W-:Y:S05]  /*24c0*/  ENDCOLLECTIVE ;  /* 0x000000000000791b */ /* 0x003fea0003800000 */
.L_x_4600:
[----:B------:R-:W-:Y:S01]  /*24d0*/  HFMA2 R12, -RZ, RZ, 0, 2.384185791015625e-07 ;  /* 0x00000004ff0c7431 */ /* 0x000fe200000001ff */
[----:B------:R-:W-:-:S04]  /*24e0*/  FMNMX.FTZ R2, R0, R14, !PT ;  /* 0x0000000e00027209 */ /* 0x000fc80007810000 */
[----:B------:R-:W-:-:S07]  /*24f0*/  MOV R13, R2 ;  /* 0x00000002000d7202 */ /* 0x000fce0000000f00 */
[----:B------:R-:W-:Y:S05]  /*2500*/  WARPSYNC.COLLECTIVE R15, `(.L_x_4601) ;  /* 0x000000000f087348 */ /* 0x000fea0003c00000 */
[----:B------:R0:W1:Y:S02]  /*2510*/  SHFL.BFLY P6, R14, R13, R12, R11 ;  /* 0x0c00000c0d0e7389 */ /* 0x00006400000c000b */
[----:B01----:R-:W-:Y:S05]  /*2520*/  ENDCOLLECTIVE ;  /* 0x000000000000791b */ /* 0x003fea0003800000 */
.L_x_4601:
[----:B------:R-:W-:Y:S05]  /*2530*/  BRA `(.L_x_4602) ;  /* 0xffffffdc00b87947 */ /* 0x000fea000383ffff */
.L_x_4603:
        /* <DEDUP_REMOVED lines=12> */
.L_x_27337:


//--------------------- .text._ZN4vllm25paged_attention_v2_kernelIthLi120ELi8ELi128ELNS_18Fp8KVCacheDataTypeE2ELb0ELi512EEEvPfS2_PT_PKS3_PKT0_S9_ifPKiSB_iPKfiiiSD_SD_iiiii --------------------------
	.section	.text._ZN4vllm25paged_attention_v2_kernelIthLi120ELi8ELi128ELNS_18Fp8KVCacheDataTypeE2ELb0ELi512EEEvPfS2_PT_PKS3_PKT0_S9_ifPKiSB_iPKfiiiSD_SD_iiiii,"ax",@progbits
	.align	128
        .global         _ZN4vllm25paged_attention_v2_kernelIthLi120ELi8ELi128ELNS_18Fp8KVCacheDataTypeE2ELb0ELi512EEEvPfS2_PT_PKS3_PKT0_S9_ifPKiSB_iPKfiiiSD_SD_iiiii
        .type           _ZN4vllm25paged_attention_v2_kernelIthLi120ELi8ELi128ELNS_18Fp8KVCacheDataTypeE2ELb0ELi512EEEvPfS2_PT_PKS3_PKT0_S9_ifPKiSB_iPKfiiiSD_SD_iiiii,@function
        .size           _ZN4vllm25paged_attention_v2_kernelIthLi120ELi8ELi128ELNS_18Fp8KVCacheDataTypeE2ELb0ELi512EEEvPfS2_PT_PKS3_PKT0_S9_ifPKiSB_iPKfiiiSD_SD_iiiii,(.L_x_27338 - _ZN4vllm25paged_attention_v2_kernelIthLi120ELi8ELi128ELNS_18Fp8KVCacheDataTypeE2ELb0ELi512EEEvPfS2_PT_PKS3_PKT0_S9_ifPKiSB_iPKfiiiSD_SD_iiiii)
        .other          _ZN4vllm25paged_attention_v2_kernelIthLi120ELi8ELi128ELNS_18Fp8KVCacheDataTypeE2ELb0ELi512EEEvPfS2_PT_PKS3_PKT0_S9_ifPKiSB_iPKfiiiSD_SD_iiiii,@"STO_CUDA_ENTRY STV_DEFAULT"
_ZN4vllm25paged_attention_v2_kernelIthLi120ELi8ELi128ELNS_18Fp8KVCacheDataTypeE2ELb0ELi512EEEvPfS2_PT_PKS3_PKT0_S9_ifPKiSB_iPKfiiiSD_SD_iiiii:
.text._ZN4vllm25paged_attention_v2_kernelIthLi120ELi8ELi128ELNS_18Fp8KVCacheDataTypeE2ELb0ELi512EEEvPfS2_PT_PKS3_PKT0_S9_ifPKiSB_iPKfiiiSD_SD_iiiii:
        /* <DEDUP_REMOVED lines=52> */
.L_x_4605:
[----:B------:R-:W-:Y:S05]  /*0340*/  BSYNC.RECONVERGENT B6 ;  /* 0x0000000000067941 */ /* 0x000fea0003800200 */
.L_x_4604:
        /* <DEDUP_REMOVED lines=13> */
.L_x_4640:
        /* <DEDUP_REMOVED lines=40> */
.L_x_4611:
        /* <DEDUP_REMOVED lines=11> */
.L_x_4610:
[----:B------:R-:W-:Y:S05]  /*0750*/  BSYNC.RECONVERGENT B1 ;  /* 0x0000000000017941 */ /* 0x000fea0003800200 */
.L_x_4609:
        /* <DEDUP_REMOVED lines=13> */
.L_x_4614:
        /* <DEDUP_REMOVED lines=100> */
.L_x_4613:
[----:B------:R-:W-:Y:S05]  /*0e70*/  BSYNC.RECONVERGENT B1 ;  /* 0x0000000000017941 */ /* 0x000fea0003800200 */
.L_x_4612:
        /* <DEDUP_REMOVED lines=55> */
.L_x_4616:
[----:B------:R-:W-:Y:S05]  /*11f0*/  BSYNC.RECONVERGENT B1 ;  /* 0x0000000000017941 */ /* 0x000fea0003800200 */
.L_x_4615:
        /* <DEDUP_REMOVED lines=26> */
.L_x_4608:
[----:B------:R-:W-:Y:S05]  /*13a0*/  BSYNC.RECONVERGENT B0 ;  /* 0x0000000000007941 */ /* 0x000fea0003800200 */
.L_x_4607:
        /* <DEDUP_REMOVED lines=40> */
.L_x_4621:
[----:B------:R-:W1:Y:S01]  /*1630*/  LDS R13, [R4] ;  /* 0x00000000040d7984 */ /* 0x000e620000000800 */
[----:B------:R-:W-:-:S04]  /*1640*/  IADD3 R11, PT, PT, R11, 0x1, RZ ;  /* 0x000000010b0b7810 */ /* 0x000fc80007ffe0ff */
[----:B------:R-:W-:Y:S01]  /*1650*/  ISETP.NE.AND P0, PT, R11, RZ, PT ;  /* 0x000000ff0b00720c */ /* 0x000fe20003f05270 */
[----:B-1----:R-:W-:-:S05]  /*1660*/  FMUL.FTZ R13, R13, R2 ;  /* 0x000000020d0d7220 */ /* 0x002fca0000410000 */
[----:B------:R1:W-:Y:S02]  /*1670*/  STS [R4], R13 ;  /* 0x0000000d04007388 */ /* 0x0003e40000000800 */
[----:B-1----:R-:W-:-:S05]  /*1680*/  IADD3 R4, PT, PT, R4, 0x200, RZ ;  /* 0x0000020004047810 */ /* 0x002fca0007ffe0ff */
[----:B------:R-:W-:Y:S05]  /*1690*/  @P0 BRA `(.L_x_4621) ;  /* 0xfffffffc00e40947 */ /* 0x000fea000383ffff */
.L_x_4620:
[----:B------:R-:W-:Y:S05]  /*16a0*/  BSYNC.RECONVERGENT B1 ;  /* 0x0000000000017941 */ /* 0x000fea0003800200 */
.L_x_4619:
        /* <DEDUP_REMOVED lines=13> */
.L_x_4624:
        /* <DEDUP_REMOVED lines=52> */
.L_x_4623:
[----:B------:R-:W-:Y:S05]  /*1ac0*/  BSYNC.RECONVERGENT B1 ;  /* 0x0000000000017941 */ /* 0x000fea0003800200 */
.L_x_4622:
        /* <DEDUP_REMOVED lines=31> */
.L_x_4626:
[----:B------:R-:W-:Y:S05]  /*1cc0*/  BSYNC.RECONVERGENT B1 ;  /* 0x0000000000017941 */ /* 0x000fea0003800200 */
.L_x_4625:
        /* <DEDUP_REMOVED lines=14> */
.L_x_4618:
[----:B------:R-:W-:Y:S05]  /*1db0*/  BSYNC.RECONVERGENT B0 ;  /* 0x0000000000007941 */ /* 0x000fea0003800200 */
.L_x_4617:
        /* <DEDUP_REMOVED lines=31> */
.L_x_4628:
[----:B------:R-:W-:Y:S05]  /*1fb0*/  BSYNC.RECONVERGENT B0 ;  /* 0x0000000000007941 */ /* 0x000fea0003800200 */
.L_x_4627:
        /* <DEDUP_REMOVED lines=11> */
.L_x_4630:
[----:B------:R-:W-:Y:S05]  /*2070*/  BSYNC.RECONVERGENT B0 ;  /* 0x0000000000007941 */ /* 0x000fea0003800200 */
.L_x_4629:
        /* <DEDUP_REMOVED lines=12> */
.L_x_4632:
[----:B------:R-:W-:Y:S05]  /*2140*/  BSYNC.RECONVERGENT B0 ;  /* 0x0000000000007941 */ /* 0x000fea0003800200 */
.L_x_4631:
        /* <DEDUP_REMOVED lines=8> */
.L_x_4634:
[----:B------:R-:W-:Y:S05]  /*21d0*/  BSYNC.RECONVERGENT B0 ;  /* 0x0000000000007941 */ /* 0x000fea0003800200 */
.L_x_4633:
        /* <DEDUP_REMOVED lines=12> */
.L_x_4636:
[----:B------:R-:W-:Y:S05]  /*22a0*/  BSYNC.RECONVERGENT B0 ;  /* 0x0000000000007941 */ /* 0x000fea0003800200 */
.L_x_4635:
[----:B------:R-:W-:Y:S06]  /*22b0*/  BAR.SYNC.DEFER_BLOCKING 0x0 ;  /* 0x0000000000007b1d */ /* 0x000fec0000010000 */
[----:B------:R-:W-:Y:S05]  /*22c0*/  @P1 EXIT ;  /* 0x000000000000194d */ /* 0x000fea0003800000 */
[----:B------:R-:W-:Y:S01]  /*22d0*/  UIMAD UR4, UR40, UR44, UR43 ;  /* 0x0000002c280472a4 */ /* 0x000fe2000f8e022b */
[----:B-12---:R-:W-:Y:S01]  /*22e0*/  F2FP.F16.F32.PACK_AB R0, RZ, R3 ;  /* 0x00000003ff00723e */ /* 0x006fe200000000ff */
[----:B------:R-:W1:Y:S01]  /*22f0*/  LDCU.64 UR6, c[0x0][0x390] ;  /* 0x00007200ff0677ac */ /* 0x000e620008000a00 */
[----:B------:R-:W-:Y:S01]  /*2300*/  F2FP.F16.F32.PACK_AB R4, R7, R4 ;  /* 0x000000040704723e */ /* 0x000fe200000000ff */
        /* <DEDUP_REMOVED lines=14> */
[----:B------:R-:W-:-:S05]  /*23f0*/  F2FP.F16.F32.PACK_AB R5, RZ, R5 ;  /* 0x00000005ff05723e */ /* 0x000fca00000000ff */
[----:B------:R-:W-:Y:S01]  /*2400*/  STG.E.U16 desc[UR36][R2.64+0xc0], R5 ;  /* 0x0000c00502007986 */ /* 0x000fe2000c101524 */
[----:B------:R-:W-:Y:S05]  /*2410*/  EXIT ;  /* 0x000000000000794d */ /* 0x000fea0003800000 */
.L_x_4606:
[----:B------:R-:W-:Y:S02]  /*2420*/  HFMA2 R12, -RZ, RZ, 0, 9.5367431640625e-07 ;  /* 0x00000010ff0c7431 */ /* 0x000fe400000001ff */
[----:B------:R-:W-:Y:S01]  /*2430*/  IMAD.MOV.U32 R11, RZ, RZ, 0x1f ;  /* 0x0000001fff0b7424 */ /* 0x000fe200078e00ff */
[----:B------:R-:W-:-:S07]  /*2440*/  MOV R15, 0xffffffff ;  /* 0xffffffff000f7802 */ /* 0x000fce0000000f00 */
[----:B------:R-:W-:Y:S05]  /*2450*/  WARPSYNC.COLLECTIVE R15, `(.L_x_4637) ;  /* 0x000000000f087348 */ /* 0x000fea0003c00000 */
[----:B------:R0:W1:Y:S02]  /*2460*/  SHFL.BFLY P6, R14, R13, R12, R11 ;  /* 0x0c00000c0d0e7389 */ /* 0x00006400000c000b */
[----:B01----:R-:W-:Y:S05]  /*2470*/  ENDCOLLECTIVE ;  /* 0x000000000000791b */ /* 0x003fea0003800000 */
.L_x_4637:
[----:B------:R-:W-:Y:S01]  /*2480*/  HFMA2 R12, -RZ, RZ, 0, 4.76837158203125e-07 ;  /* 0x00000008ff0c7431 */ /* 0x000fe200000001ff */
[----:B------:R-:W-:-:S04]  /*2490*/  FMNMX.FTZ R0, R14, -3.40282346638528859812e+38, !PT ;  /* 0xff7fffff0e007809 */ /* 0x000fc80007810000 */
[----:B------:R-:W-:-:S07]  /*24a0*/  MOV R13, R0 ;  /* 0x00000000000d7202 */ /* 0x000fce0000000f00 */
[----:B------:R-:W-:Y:S05]  /*24b0*/  WARPSYNC.COLLECTIVE R15, `(.L_x_4638) ;  /* 0x000000000f087348 */ /* 0x000fea0003c00000 */
[----:B------:R0:W1:Y:S02]  /*24c0*/  SHFL.BFLY P6, R14, R13, R12, R11 ;  /* 0x0c00000c0d0e7389 */ /* 0x00006400000c000b */
[----:B01----:R-:W-:Y:S05]  /*24d0*/  ENDCOLLECTIVE ;  /* 0x000000000000791b */ /* 0x003fea0003800000 */
.L_x_4638:
[----:B------:R-:W-:Y:S01]  /*24e0*/  HFMA2 R12, -RZ, RZ, 0, 2.384185791015625e-07 ;  /* 0x00000004ff0c7431 */ /* 0x000fe200000001ff */
[----:B------:R-:W-:-:S04]  /*24f0*/  FMNMX.FTZ R2, R0, R14, !PT ;  /* 0x0000000e00027209 */ /* 0x000fc80007810000 */
[----:B------:R-:W-:-:S07]  /*2500*/  MOV R13, R2 ;  /* 0x00000002000d7202 */ /* 0x000fce0000000f00 */
[----:B------:R-:W-:Y:S05]  /*2510*/  WARPSYNC.COLLECTIVE R15, `(.L_x_4639) ;  /* 0x000000000f087348 */ /* 0x000fea0003c00000 */
[----:B------:R0:W1:Y:S02]  /*2520*/  SHFL.BFLY P6, R14, R13, R12, R11 ;  /* 0x0c00000c0d0e7389 */ /* 0x00006400000c000b */
[----:B01----:R-:W-:Y:S05]  /*2530*/  ENDCOLLECTIVE ;  /* 0x000000000000791b */ /* 0x003fea0003800000 */
.L_x_4639:
[----:B------:R-:W-:Y:S05]  /*2540*/  BRA `(.L_x_4640) ;  /* 0xffffffdc00b47947 */ /* 0x000fea000383ffff */
.L_x_4641:
        /* <DEDUP_REMOVED lines=11> */
.L_x_27338:


//--------------------- .text._ZN4vllm25paged_attention_v2_kernelIthLi112ELi8ELi128ELNS_18Fp8KVCacheDataTypeE2ELb0ELi512EEEvPfS2_PT_PKS3_PKT0_S9_ifPKiSB_iPKfiiiSD_SD_iiiii --------------------------
	.section	.text._ZN4vllm25paged_attention_v2_kernelIthLi112ELi8ELi128ELNS_18Fp8KVCacheDataTypeE2ELb0ELi512EEEvPfS2_PT_PKS3_PKT0_S9_ifPKiSB_iPKfiiiSD_SD_iiiii,"ax",@progbits
	.align	128
        .global         _ZN4vllm25paged_attention_v2_kernelIthLi112ELi8ELi128ELNS_18Fp8KVCacheDataTypeE2ELb0ELi512EEEvPfS2_PT_PKS3_PKT0_S9_ifPKiSB_iPKfiiiSD_SD_iiiii
        .type           _ZN4vllm25paged_attention_v2_kernelIthLi112ELi8ELi128ELNS_18Fp8KVCacheDataTypeE2ELb0ELi512EEEvPfS2_PT_PKS3_PKT0_S9_ifPKiSB_iPKfiiiSD_SD_iiiii,@function
        .size           _ZN4vllm25paged_attention_v2_kernelIthLi112ELi8ELi128ELNS_18Fp8KVCacheDataTypeE2ELb0ELi512EEEvPfS2_PT_PKS3_PKT0_S9_ifPKiSB_iPKfiiiSD_SD_iiiii,(.L_x_27339 - _ZN4vllm25paged_attention_v2_kernelIthLi112ELi8ELi128ELNS_18Fp8KVCacheDataTypeE2ELb0ELi512EEEvPfS2_PT_PKS3_PKT0_S9_ifPKiSB_iPKfiiiSD_SD_iiiii)
        .other          _ZN4vllm25paged_attention_v2_kernelIthLi112ELi8ELi128ELNS_18Fp8KVCacheDataTypeE2ELb0ELi512EEEvPfS2_PT_PKS3_PKT0_S9_ifPKiSB_iPKfiiiSD_SD_iiiii,@"STO_CUDA_ENTRY STV_DEFAULT"
_ZN4vllm25paged_attention_v2_kernelIthLi112ELi8ELi128ELNS_18Fp8KVCacheDataTypeE2ELb0ELi512EEEvPfS2_PT_PKS3_PKT0_S9_ifPKiSB_iPKfiiiSD_SD_iiiii:
.text._ZN4vllm25paged_attention_v2_kernelIthLi112ELi8ELi128ELNS_18Fp8KVCacheDataTypeE2ELb0ELi512EEEvPfS2_PT_PKS3_PKT0_S9_ifPKiSB_iPKfiiiSD_SD_iiiii:
        /* <DEDUP_REMOVED lines=52> */
.L_x_4643:
[----:B------:R-:W-:Y:S05]  /*0340*/  BSYNC.RECONVERGENT B6 ;  /* 0x0000000000067941 */ /* 0x000fea0003800200 */
.L_x_4642:
        /* <DEDUP_REMOVED lines=13> */
.L_x_4678:
        /* <DEDUP_REMOVED lines=40> */
.L_x_4649:
        /* <DEDUP_REMOVED lines=11> */
.L_x_4648:
[----:B------:R-:W-:Y:S05]  /*0750*/  BSYNC.RECONVERGENT B1 ;  /* 0x0000000000017941 */ /* 0x000fea0003800200 */
.L_x_4647:
        /* <DEDUP_REMOVED lines=13> */
.L_x_4652:
        /* <DEDUP_REMOVED lines=100> */
.L_x_4651:
[----:B------:R-:W-:Y:S05]  /*0e70*/  BSYNC.RECONVERGENT B1 ;  /* 0x0000000000017941 */ /* 0x000fea0003800200 */
.L_x_4650:
        /* <DEDUP_REMOVED lines=55> */
.L_x_4654:
[----:B------:R-:W-:Y:S05]  /*11f0*/  BSYNC.RECONVERGENT B1 ;  /* 0x0000000000017941 */ /* 0x000fea0003800200 */
.L_x_4653:
        /* <DEDUP_REMOVED lines=26> */
.L_x_4646:
[----:B------:R-:W-:Y:S05]  /*13a0*/  BSYNC.RECONVERGENT B0 ;  /* 0x0000000000007941 */ /* 0x000fea0003800200 */
.L_x_4645:
        /* <DEDUP_REMOVED lines=40> */
.L_x_4659:
[----:B------:R-:W1:Y:S01]  /*1630*/  LDS R13, [R4] ;  /* 0x00000000040d7984 */ /* 0x000e620000000800 */
[----:B------:R-:W-:-:S04]  /*1640*/  IADD3 R11, PT, PT, R11, 0x1, RZ ;  /* 0x000000010b0b7810 */ /* 0x000fc80007ffe0ff */
[----:B------:R-:W-:Y:S01]  /*1650*/  ISETP.NE.AND P0, PT, R11, RZ, PT ;  /* 0x000000ff0b00720c */ /* 0x000fe20003f05270 */
[----:B-1----:R-:W-:-:S05]  /*1660*/  FMUL.FTZ R13, R13, R2 ;  /* 0x000000020d0d7220 */ /* 0x002fca0000410000 */
[----:B------:R1:W-:Y:S02]  /*1670*/  STS [R4], R13 ;  /* 0x0000000d04007388 */ /* 0x0003e40000000800 */
[----:B-1----:R-:W-:-:S05]  /*1680*/  IADD3 R4, PT, PT, R4, 0x200, RZ ;  /* 0x0000020004047810 */ /* 0x002fca0007ffe0ff */
[----:B------:R-:W-:Y:S05]  /*1690*/  @P0 BRA `(.L_x_4659) ;  /* 0xfffffffc00e40947 */ /* 0x000fea000383ffff */
.L_x_4658:
[----:B------:R-:W-:Y:S05]  /*16a0*/  BSYNC.RECONVERGENT B1 ;  /* 0x0000000000017941 */ /* 0x000fea0003800200 */
.L_x_4657:
        /* <DEDUP_REMOVED lines=13> */
.L_x_4662:
        /* <DEDUP_REMOVED lines=52> */
.L_x_4661:
[----:B------:R-:W-:Y:S05]  /*1ac0*/  BSYNC.RECONVERGENT B1 ;  /* 0x0000000000017941 */ /* 0x000fea0003800200 */
.L_x_4660:
        /* <DEDUP_REMOVED lines=31> */
.L_x_4664:
[----:B------:R-:W-:Y:S05]  /*1cc0*/  BSYNC.RECONVERGENT B1 ;  /* 0x0000000000017941 */ /* 0x000fea0003800200 */
.L_x_4663:
        /* <DEDUP_REMOVED lines=14> */
.L_x_4656:
[----:B------:R-:W-:Y:S05]  /*1db0*/  BSYNC.RECONVERGENT B0 ;  /* 0x0000000000007941 */ /* 0x000fea0003800200 */
.L_x_4655:
        /* <DEDUP_REMOVED lines=31> */
.L_x_4666:
[----:B------:R-:W-:Y:S05]  /*1fb0*/  BSYNC.RECONVERGENT B0 ;  /* 0x0000000000007941 */ /* 0x000fea0003800200 */
.L_x_4665:
        /* <DEDUP_REMOVED lines=11> */
.L_x_4668:
[----:B------:R-:W-:Y:S05]  /*2070*/  BSYNC.RECONVERGENT B0 ;  /* 0x0000000000007941 */ /* 0x000fea0003800200 */
.L_x_4667:
        /* <DEDUP_REMOVED lines=12> */
.L_x_4670:
[----:B------:R-:W-:Y:S05]  /*2140*/  BSYNC.RECONVERGENT B0 ;  /* 0x0000000000007941 */ /* 0x000fea0003800200 */
.L_x_4669:
        /* <DEDUP_REMOVED lines=8> */
.L_x_4672:
[----:B------:R-:W-:Y:S05]  /*21d0*/  BSYNC.RECONVERGENT B0 ;  /* 0x0000000000007941 */ /* 0x000fea0003800200 */
.L_x_4671:
        /* <DEDUP_REMOVED lines=12> */
.L_x_4674:
[----:B------:R-:W-:Y:S05]  /*22a0*/  BSYNC.RECONVERGENT B0 ;  /* 0x0000000000007941 */ /* 0x000fea0003800200 */
.L_x_4673:
        /* <DEDUP_REMOVED lines=23> */
.L_x_4644:
[----:B------:R-:W-:Y:S02]  /*2420*/  HFMA2 R12, -RZ, RZ, 0, 9.5367431640625e-07 ;  /* 0x00000010ff0c7431 */ /* 0x000fe400000001ff */
[----:B------:R-:W-:Y:S01]  /*2430*/  IMAD.MOV.U32 R11, RZ, RZ, 0x1f ;  /* 0x0000001fff0b7424 */ /* 0x000fe200078e00ff */
[----:B------:R-:W-:-:S07]  /*2440*/  MOV R15, 0xffffffff ;  /* 0xffffffff000f7802 */ /* 0x000fce0000000f00 */
[----:B------:R-:W-:Y:S05]  /*2450*/  WARPSYNC.COLLECTIVE R15, `(.L_x_4675) ;  /* 0x000000000f087348 */ /* 0x000fea0003c00000 */
[----:B------:R0:W1:Y:S02]  /*2460*/  SHFL.BFLY P6, R14, R13, R12, R11 ;  /* 0x0c00000c0d0e7389 */ /* 0x00006400000c000b */
[----:B01----:R-:W-:Y:S05]  /*2470*/  ENDCOLLECTIVE ;  /* 0x000000000000791b */ /* 0x003fea0003800000 */
.L_x_4675:
[----:B------:R-:W-:Y:S01]  /*2480*/  HFMA2 R12, -RZ, RZ, 0, 4.76837158203125e-07 ;  /* 0x00000008ff0c7431 */ /* 0x000fe200000001ff */
[----:B------:R-:W-:-:S04]  /*2490*/  FMNMX.FTZ R0, R14, -3.40282346638528859812e+38, !PT ;  /* 0xff7fffff0e007809 */ /* 0x000fc80007810000 */
[----:B------:R-:W-:-:S07]  /*24a0*/  MOV R13, R0 ;  /* 0x00000000000d7202 */ /* 0x000fce0000000f00 */
[----:B------:R-:W-:Y:S05]  /*24b0*/  WARPSYNC.COLLECTIVE R15, `(.L_x_4676) ;  /* 0x000000000f087348 */ /* 0x000fea0003c00000 */
[----:B------:R0:W1:Y:S02]  /*24c0*/  SHFL.BFLY P6, R14, R13, R12, R11 ;  /* 0x0c00000c0d0e7389 */ /* 0x00006400000c000b */
[----:B01----:R-:W-:Y:S05]  /*24d0*/  ENDCOLLECTIVE ;  /* 0x000000000000791b */ /* 0x003fea0003800000 */
.L_x_4676:
[----:B------:R-:W-:Y:S01]  /*24e0*/  HFMA2 R12, -RZ, RZ, 0, 2.384185791015625e-07 ;  /* 0x00000004ff0c7431 */ /* 0x000fe200000001ff */
[----:B------:R-:W-:-:S04]  /*24f0*/  FMNMX.FTZ R2, R0, R14, !PT ;  /* 0x0000000e00027209 */ /* 0x000fc80007810000 */
[----:B------:R-:W-:-:S07]  /*2500*/  MOV R13, R2 ;  /* 0x00000002000d7202 */ /* 0x000fce0000000f00 */
[----:B------:R-:W-:Y:S05]  /*2510*/  WARPSYNC.COLLECTIVE R15, `(.L_x_4677) ;  /* 0x000000000f087348 */ /* 0x000fea0003c00000 */
[----:B------:R0:W1:Y:S02]  /*2520*/  SHFL.BFLY P6, R14, R13, R12, R11 ;  /* 0x0c00000c0d0e7389 */ /* 0x00006400000c000b */
[----:B01----:R-:W-:Y:S05]  /*2530*/  ENDCOLLECTIVE ;  /* 0x000000000000791b */ /* 0x003fea0003800000 */
.L_x_4677:
[----:B------:R-:W-:Y:S05]  /*2540*/  BRA `(.L_x_4678) ;  /* 0xffffffdc00b47947 */ /* 0x000fea000383ffff */
.L_x_4679:
        /* <DEDUP_REMOVED lines=11> */
.L_x_27339:


//--------------------- .text._ZN4vllm25paged_attention_v2_kernelIthLi96ELi8ELi128ELNS_18Fp8KVCacheDataTypeE2ELb0ELi512EEEvPfS2_PT_PKS3_PKT0_S9_ifPKiSB_iPKfiiiSD_SD_iiiii --------------------------
	.section	.text._ZN4vllm25paged_attention_v2_kernelIthLi96ELi8ELi128ELNS_18Fp8KVCacheDataTypeE2ELb0ELi512EEEvPfS2_PT_PKS3_PKT0_S9_ifPKiSB_iPKfiiiSD_SD_iiiii,"ax",@progbits
	.align	128
        .global         _ZN4vllm25paged_attention_v2_kernelIthLi96ELi8ELi128ELNS_18Fp8KVCacheDataTypeE2ELb0ELi512EEEvPfS2_PT_PKS3_PKT0_S9_ifPKiSB_iPKfiiiSD_SD_iiiii
        .type           _ZN4vllm25paged_attention_v2_kernelIthLi96ELi8ELi128ELNS_18Fp8KVCacheDataTypeE2ELb0ELi512EEEvPfS2_PT_PKS3_PKT0_S9_ifPKiSB_iPKfiiiSD_SD_iiiii,@function
        .size           _ZN4vllm25paged_attention_v2_kernelIthLi96ELi8ELi128ELNS_18Fp8KVCacheDataTypeE2ELb0ELi512EEEvPfS2_PT_PKS3_PKT0_S9_ifPKiSB_iPKfiiiSD_SD_iiiii,(.L_x_27340 - _ZN4vllm25paged_attention_v2_kernelIthLi96ELi8ELi128ELNS_18Fp8KVCacheDataTypeE2ELb0ELi512EEEvPfS2_PT_PKS3_PKT0_S9_ifPKiSB_iPKfiiiSD_SD_iiiii)
        .other          _ZN4vllm25paged_attention_v2_kernelIthLi96ELi8ELi128ELNS_18Fp8KVCacheDataTypeE2ELb0ELi512EEEvPfS2_PT_PKS3_PKT0_S9_ifPKiSB_iPKfiiiSD_SD_iiiii,@"STO_CUDA_ENTRY STV_DEFAULT"
_ZN4vllm25paged_attention_v2_kernelIthLi96ELi8ELi128ELNS_18Fp8KVCacheDataTypeE2ELb0ELi512EEEvPfS2_PT_PKS3_PKT0_S9_ifPKiSB_iPKfiiiSD_SD_iiiii:
.text._ZN4vllm25paged_attention_v2_kernelIthLi96ELi8ELi128ELNS_18Fp8KVCacheDataTypeE2ELb0ELi512EEEvPfS2_PT_PKS3_PKT0_S9_ifPKiSB_iPKfiiiSD_SD_iiiii:
        /* <DEDUP_REMOVED lines=47> */
.L_x_4681:
[----:B------:R-:W-:Y:S05]  /*02f0*/  BSYNC.RECONVERGENT B6 ;  /* 0x0000000000067941 */ /* 0x000fea0003800200 */
.L_x_4680:
        /* <DEDUP_REMOVED lines=13> */
.L_x_4708:
        /* <DEDUP_REMOVED lines=40> */
.L_x_4687:
        /* <DEDUP_REMOVED lines=11> */
.L_x_4686:
[----:B------:R-:W-:Y:S05]  /*0700*/  BSYNC.RECONVERGENT B1 ;  /* 0x0000000000017941 */ /* 0x000fea0003800200 */
.L_x_4685:
        /* <DEDUP_REMOVED lines=12> */
.L_x_4690:
        /* <DEDUP_REMOVED lines=100> */
.L_x_4689:
[----:B------:R-:W-:Y:S05]  /*0e10*/  BSYNC.RECONVERGENT B1 ;  /* 0x0000000000017941 */ /* 0x000fea0003800200 */
.L_x_4688:
        /* <DEDUP_REMOVED lines=55> */
.L_x_4692:
[----:B------:R-:W-:Y:S05]  /*1190*/  BSYNC.RECONVERGENT B1 ;  /* 0x0000000000017941 */ /* 0x000fea0003800200 */
.L_x_4691:
        /* <DEDUP_REMOVED lines=26> */
.L_x_4684:
[----:B------:R-:W-:Y:S05]  /*1340*/  BSYNC.RECONVERGENT B0 ;  /* 0x0000000000007941 */ /* 0x000fea0003800200 */
.L_x_4683:
        /* <DEDUP_REMOVED lines=40> */
.L_x_4697:
[----:B------:R-:W1:Y:S01]  /*15d0*/  LDS R13, [R4] ;  /* 0x00000000040d7984 */ /* 0x000e620000000800 */
[----:B------:R-:W-:-:S04]  /*15e0*/  IADD3 R8, PT, PT, R8, 0x1, RZ ;  /* 0x0000000108087810 */ /* 0x000fc80007ffe0ff */
[----:B------:R-:W-:Y:S01]  /*15f0*/  ISETP.NE.AND P0, PT, R8, RZ, PT ;  /* 0x000000ff0800720c */ /* 0x000fe20003f05270 */
[----:B-1----:R-:W-:-:S05]  /*1600*/  FMUL.FTZ R13, R13, R2 ;  /* 0x000000020d0d7220 */ /* 0x002fca0000410000 */
[----:B------:R1:W-:Y:S02]  /*1610*/  STS [R4], R13 ;  /* 0x0000000d04007388 */ /* 0x0003e40000000800 */
[----:B-1----:R-:W-:-:S05]  /*1620*/  IADD3 R4, PT, PT, R4, 0x200, RZ ;  /* 0x0000020004047810 */ /* 0x002fca0007ffe0ff */
[----:B------:R-:W-:Y:S05]  /*1630*/  @P0 BRA `(.L_x_4697) ;  /* 0xfffffffc00e40947 */ /* 0x000fea000383ffff */
.L_x_4696:
[----:B------:R-:W-:Y:S05]  /*1640*/  BSYNC.RECONVERGENT B1 ;  /* 0x0000000000017941 */ /* 0x000fea0003800200 */
.L_x_4695:
        /* <DEDUP_REMOVED lines=12> */
.L_x_4700:
        /* <DEDUP_REMOVED lines=52> */
.L_x_4699:
[----:B------:R-:W-:Y:S05]  /*1a50*/  BSYNC.RECONVERGENT B1 ;  /* 0x0000000000017941 */ /* 0x000fea0003800200 */
.L_x_4698:
        /* <DEDUP_REMOVED lines=31> */
.L_x_4702:
[----:B------:R-:W-:Y:S05]  /*1c50*/  BSYNC.RECONVERGENT B1 ;  /* 0x0000000000017941 */ /* 0x000fea0003800200 */
.L_x_4701:
        /* <DEDUP_REMOVED lines=14> */
.L_x_4694:
[----:B------:R-:W-:Y:S05]  /*1d40*/  BSYNC.RECONVERGENT B0 ;  /* 0x0000000000007941 */ /* 0x000fea0003800200 */
.L_x_4693:
        /* <DEDUP_REMOVED lines=28> */
.L_x_4704:
[----:B------:R-:W-:Y:S05]  /*1f10*/  BSYNC.RECONVERGENT B0 ;  /* 0x0000000000007941 */ /* 0x000fea0003800200 */
.L_x_4703:
        /* <DEDUP_REMOVED lines=33> */
[----:B------:R-:W-:Y:S01]  /*2130*/  F2FP.F16.F32.PACK_AB R4, R7, R4 ;  /* 0x000000040704723e */ /* 0x000fe200000000ff */
[----:B------:R-:W-:Y:S01]  /*2140*/  UIMAD UR5, UR5, 0x60, URZ ;  /* 0x00000060050578a4 */ /* 0x000fe2000f8e02ff */
[----:B------:R-:W-:-:S03]  /*2150*/  F2FP.F16.F32.PACK_AB R5, RZ, R5 ;  /* 0x00000005ff05723e */ /* 0x000fc600000000ff */
        /* <DEDUP_REMOVED lines=12> */
.L_x_4682:
[----:B------:R-:W-:Y:S01]  /*2220*/  HFMA2 R11, -RZ, RZ, 0, 1.847743988037109375e-06 ;  /* 0x0000001fff0b7431 */ /* 0x000fe200000001ff */
[----:B------:R-:W-:Y:S02]  /*2230*/  MOV R12, 0x10 ;  /* 0x00000010000c7802 */ /* 0x000fe40000000f00 */
[----:B------:R-:W-:-:S07]  /*2240*/  MOV R15, 0xffffffff ;  /* 0xffffffff000f7802 */ /* 0x000fce0000000f00 */
[----:B------:R-:W-:Y:S05]  /*2250*/  WARPSYNC.COLLECTIVE R15, `(.L_x_4705) ;  /* 0x000000000f087348 */ /* 0x000fea0003c00000 */
[----:B------:R0:W1:Y:S02]  /*2260*/  SHFL.BFLY P6, R14, R13, R12, R11 ;  /* 0x0c00000c0d0e7389 */ /* 0x00006400000c000b */
[----:B01----:R-:W-:Y:S05]  /*2270*/  ENDCOLLECTIVE ;  /* 0x000000000000791b */ /* 0x003fea0003800000 */
.L_x_4705:
[----:B------:R-:W-:Y:S01]  /*2280*/  HFMA2 R12, -RZ, RZ, 0, 4.76837158203125e-07 ;  /* 0x00000008ff0c7431 */ /* 0x000fe200000001ff */
[----:B------:R-:W-:-:S04]  /*2290*/  FMNMX.FTZ R0, R14, -3.40282346638528859812e+38, !PT ;  /* 0xff7fffff0e007809 */ /* 0x000fc80007810000 */
[----:B------:R-:W-:-:S07]  /*22a0*/  MOV R13, R0 ;  /* 0x00000000000d7202 */ /* 0x000fce0000000f00 */
[----:B------:R-:W-:Y:S05]  /*22b0*/  WARPSYNC.COLLECTIVE R15, `(.L_x_4706) ;  /* 0x000000000f087348 */ /* 0x000fea0003c00000 */
[----:B------:R0:W1:Y:S02]  /*22c0*/  SHFL.BFLY P6, R14, R13, R12, R11 ;  /* 0x0c00000c0d0e7389 */ /* 0x00006400000c000b */
[----:B01----:R-:W-:Y:S05]  /*22d0*/  ENDCOLLECTIVE ;  /* 0x000000000000791b */ /* 0x003fea0003800000 */
.L_x_4706:
[----:B------:R-:W-:Y:S01]  /*22e0*/  HFMA2 R12, -RZ, RZ, 0, 2.384185791015625e-07 ;  /* 0x00000004ff0c7431 */ /* 0x000fe200000001ff */
[----:B------:R-:W-:-:S04]  /*22f0*/  FMNMX.FTZ R2, R0, R14, !PT ;  /* 0x0000000e00027209 */ /* 0x000fc80007810000 */
[----:B------:R-:W-:-:S07]  /*2300*/  MOV R13, R2 ;  /* 0x00000002000d7202 */ /* 0x000fce0000000f00 */
[----:B------:R-:W-:Y:S05]  /*2310*/  WARPSYNC.COLLECTIVE R15, `(.L_x_4707) ;  /* 0x000000000f087348 */ /* 0x000fea0003c00000 */
[----:B------:R0:W1:Y:S02]  /*2320*/  SHFL.BFLY P6, R14, R13, R12, R11 ;  /* 0x0c00000c0d0e7389 */ /* 0x00006400000c000b */
[----:B01----:R-:W-:Y:S05]  /*2330*/  ENDCOLLECTIVE ;  /* 0x000000000000791b */ /* 0x003fea0003800000 */
.L_x_4707:
[----:B------:R-:W-:Y:S05]  /*2340*/  BRA `(.L_x_4708) ;  /* 0xffffffe000207947 */ /* 0x000fea000383ffff */
.L_x_4709:
        /* <DEDUP_REMOVED lines=11> */
.L_x_27340:


//--------------------- .text._ZN4vllm25paged_attention_v2_kernelIthLi80ELi8ELi128ELNS_18Fp8KVCacheDataTypeE2ELb0ELi512EEEvPfS2_PT_PKS3_PKT0_S9_ifPKiSB_iPKfiiiSD_SD_iiiii --------------------------
	.section	.text._ZN4vllm25paged_attention_v2_kernelIthLi80ELi8ELi128ELNS_18Fp8KVCacheDataTypeE2ELb0ELi512EEEvPfS2_PT_PKS3_PKT0_S9_ifPKiSB_iPKfiiiSD_SD_iiiii,"ax",@progbits
	.align	128
        .global         _ZN4vllm25paged_attention_v2_kernelIthLi80ELi8ELi128ELNS_18Fp8KVCacheDataTypeE2ELb0ELi512EEEvPfS2_PT_PKS3_PKT0_S9_ifPKiSB_iPKfiiiSD_SD_iiiii
        .type           _ZN4vllm25paged_attention_v2_kernelIthLi80ELi8ELi128ELNS_18Fp8KVCacheDataTypeE2ELb0ELi512EEEvPfS2_PT_PKS3_PKT0_S9_ifPKiSB_iPKfiiiSD_SD_iiiii,@function
        .size           _ZN4vllm25paged_attention_v2_kernelIthLi80ELi8ELi128ELNS_18Fp8KVCacheDataTypeE2ELb0ELi512EEEvPfS2_PT_PKS3_PKT0_S9_ifPKiSB_iPKfiiiSD_SD_iiiii,(.L_x_27341 - _ZN4vllm25paged_attention_v2_kernelIthLi80ELi8ELi128ELNS_18Fp8KVCacheDataTypeE2ELb0ELi512EEEvPfS2_PT_PKS3_PKT0_S9_ifPKiSB_iPKfiiiSD_SD_iiiii)
        .other          _ZN4vllm25paged_attention_v2_kernelIthLi80ELi8ELi128ELNS_18Fp8KVCacheDataTypeE2ELb0ELi512EEEvPfS2_PT_PKS3_PKT0_S9_ifPKiSB_iPKfiiiSD_SD_iiiii,@"STO_CUDA_ENTRY STV_DEFAULT"
_ZN4vllm25paged_attention_v2_kernelIthLi80ELi8ELi128ELNS_18Fp8KVCacheDataTypeE2ELb0ELi512EEEvPfS2_PT_PKS3_PKT0_S9_ifPKiSB_iPKfiiiSD_SD_iiiii:
.text._ZN4vllm25paged_attention_v2_kernelIthLi80ELi8ELi128ELNS_18Fp8KVCacheDataTypeE2ELb0ELi512EEEvPfS2_PT_PKS3_PKT0_S9_ifPKiSB_iPKfiiiSD_SD_iiiii:
        /* <DEDUP_REMOVED lines=52> */
.L_x_4711:
[----:B------:R-:W-:Y:S05]  /*0340*/  BSYNC.RECONVERGENT B6 ;  /* 0x0000000000067941 */ /* 0x000fea0003800200 */
.L_x_4710:
        /* <DEDUP_REMOVED lines=13> */
.L_x_4746:
        /* <DEDUP_REMOVED lines=40> */
.L_x_4717:
        /* <DEDUP_REMOVED lines=11> */
.L_x_4716:
[----:B------:R-:W-:Y:S05]  /*0750*/  BSYNC.RECONVERGENT B1 ;  /* 0x0000000000017941 */ /* 0x000fea0003800200 */
.L_x_4715:
        /* <DEDUP_REMOVED lines=13> */
.L_x_4720:
        /* <DEDUP_REMOVED lines=100> */
.L_x_4719:
[----:B------:R-:W-:Y:S05]  /*0e70*/  BSYNC.RECONVERGENT B1 ;  /* 0x0000000000017941 */ /* 0x000fea0003800200 */
.L_x_4718:
        /* <DEDUP_REMOVED lines=55> */
.L_x_4722:
[----:B------:R-:W-:Y:S05]  /*11f0*/  BSYNC.RECONVERGENT B1 ;  /* 0x0000000000017941 */ /* 0x000fea0003800200 */
.L_x_4721:
        /* <DEDUP_REMOVED lines=26> */
.L_x_4714:
[----:B------:R-:W-:Y:S05]  /*13a0*/  BSYNC.RECONVERGENT B0 ;  /* 0x0000000000007941 */ /* 0x000fea0003800200 */
.L_x_4713:
        /* <DEDUP_REMOVED lines=40> */
.L_x_4727:
[----:B------:R-:W1:Y:S01]  /*1630*/  LDS R13, [R4] ;  /* 0x00000000040d7984 */ /* 0x000e620000000800 */
[----:B------:R-:W-:-:S04]  /*1640*/  IADD3 R11, PT, PT, R11, 0x1, RZ ;  /* 0x000000010b0b7810 */ /* 0x000fc80007ffe0ff */
[----:B------:R-:W-:Y:S01]  /*1650*/  ISETP.NE.AND P0, PT, R11, RZ, PT ;  /* 0x000000ff0b00720c */ /* 0x000fe20003f05270 */
[----:B-1----:R-:W-:-:S05]  /*1660*/  FMUL.FTZ R13, R13, R2 ;  /* 0x000000020d0d7220 */ /* 0x002fca0000410000 */
[----:B------:R1:W-:Y:S02]  /*1670*/  STS [R4], R13 ;  /* 0x0000000d04007388 */ /* 0x0003e40000000800 */
[----:B-1----:R-:W-:-:S05]  /*1680*/  IADD3 R4, PT, PT, R4, 0x200, RZ ;  /* 0x0000020004047810 */ /* 0x002fca0007ffe0ff */
[----:B------:R-:W-:Y:S05]  /*1690*/  @P0 BRA `(.L_x_4727) ;  /* 0xfffffffc00e40947 */ /* 0x000fea000383ffff */
.L_x_4726:
[----:B------:R-:W-:Y:S05]  /*16a0*/  BSYNC.RECONVERGENT B1 ;  /* 0x0000000000017941 */ /* 0x000fea0003800200 */
.L_x_4725:
        /* <DEDUP_REMOVED lines=13> */
.L_x_4730:
        /* <DEDUP_REMOVED lines=52> */
.L_x_4729:
[----:B------:R-:W-:Y:S05]  /*1ac0*/  BSYNC.RECONVERGENT B1 ;  /* 0x0000000000017941 */ /* 0x000fea0003800200 */
.L_x_4728:
        /* <DEDUP_REMOVED lines=31> */
.L_x_4732:
[----:B------:R-:W-:Y:S05]  /*1cc0*/  BSYNC.RECONVERGENT B1 ;  /* 0x0000000000017941 */ /* 0x000fea0003800200 */
.L_x_4731:
        /* <DEDUP_REMOVED lines=14> */
.L_x_4724:
[----:B------:R-:W-:Y:S05]  /*1db0*/  BSYNC.RECONVERGENT B0 ;  /* 0x0000000000007941 */ /* 0x000fea0003800200 */
.L_x_4723:
        /* <DEDUP_REMOVED lines=31> */
.L_x_4734:
[----:B------:R-:W-:Y:S05]  /*1fb0*/  BSYNC.RECONVERGENT B0 ;  /* 0x0000000000007941 */ /* 0x000fea0003800200 */
.L_x_4733:
        /* <DEDUP_REMOVED lines=9> */
.L_x_4736:
[----:B------:R-:W-:Y:S05]  /*2050*/  BSYNC.RECONVERGENT B0 ;  /* 0x0000000000007941 */ /* 0x000fea0003800200 */
.L_x_4735:
        /* <DEDUP_REMOVED lines=10> */
.L_x_4738:
[----:B------:R-:W-:Y:S05]  /*2100*/  BSYNC.RECONVERGENT B0 ;  /* 0x0000000000007941 */ /* 0x000fea0003800200 */
.L_x_4737:
[----:B------:R-:W-:Y:S06]  /*2110*/  BAR.SYNC.DEFER_BLOCKING 0x0 ;  /* 0x0000000000007b1d */ /* 0x000fec0000010000 */
[----:B------:R-:W-:Y:S04]  /*2120*/  BSSY.RECONVERGENT B0, `(.L_x_4739) ;  /* 0x0000006000007945 */ /* 0x000fe80003800200 */
[----:B------:R-:W-:Y:S05]  /*2130*/  @P2 BRA `(.L_x_4740) ;  /* 0x0000000000102947 */ /* 0x000fea0003800000 */
[----:B------:R-:W-:Y:S01]  /*2140*/  ISETP.GT.U32.AND P0, PT, R6, 0xf, PT ;  /* 0x0000000f0600780c */ /* 0x000fe20003f04070 */
[----:B------:R2:W-:Y:S04]  /*2150*/  STS [R0+-0x140], R4 ;  /* 0xfffec00400007388 */ /* 0x0005e80000000800 */
[----:B------:R2:W-:Y:S08]  /*2160*/  STS [R0+-0xc0], R3 ;  /* 0xffff400300007388 */ /* 0x0005f00000000800 */
[----:B------:R2:W-:Y:S02]  /*2170*/  @!P0 STS [R0+-0x40], R5 ;  /* 0xffffc00500008388 */ /* 0x0005e40000000800 */
.L_x_4740:
[----:B------:R-:W-:Y:S05]  /*2180*/  BSYNC.RECONVERGENT B0 ;  /* 0x0000000000007941 */ /* 0x000fea0003800200 */
.L_x_4739:
        /* <DEDUP_REMOVED lines=10> */
.L_x_4742:
[----:B------:R-:W-:Y:S05]  /*2230*/  BSYNC.RECONVERGENT B0 ;  /* 0x0000000000007941 */ /* 0x000fea0003800200 */
.L_x_4741:
[----:B------:R-:W-:Y:S06]  /*2240*/  BAR.SYNC.DEFER_BLOCKING 0x0 ;  /* 0x0000000000007b1d */ /* 0x000fec0000010000 */
[----:B------:R-:W-:Y:S05]  /*2250*/  @P1 EXIT ;  /* 0x000000000000194d */ /* 0x000fea0003800000 */
[----:B------:R-:W-:Y:S01]  /*2260*/  UIMAD UR4, UR40, UR44, UR43 ;  /* 0x0000002c280472a4 */ /* 0x000fe2000f8e022b */
[----:B--2---:R-:W-:Y:S01]  /*2270*/  F2FP.F16.F32.PACK_AB R4, R3, R4 ;  /* 0x000000040304723e */ /* 0x004fe200000000ff */
        /* <DEDUP_REMOVED lines=14> */
[----:B------:R-:W-:-:S05]  /*2360*/  F2FP.F16.F32.PACK_AB R5, RZ, R5 ;  /* 0x00000005ff05723e */ /* 0x000fca00000000ff */
[----:B------:R-:W-:Y:S01]  /*2370*/  STG.E.U16 desc[UR36][R2.64+0x80], R5 ;  /* 0x0000800502007986 */ /* 0x000fe2000c101524 */
[----:B------:R-:W-:Y:S05]  /*2380*/  EXIT ;  /* 0x000000000000794d */ /* 0x000fea0003800000 */
.L_x_4712:
[----:B------:R-:W-:Y:S01]  /*2390*/  MOV R12, 0x10 ;  /* 0x00000010000c7802 */ /* 0x000fe20000000f00 */
[----:B------:R-:W-:Y:S01]  /*23a0*/  IMAD.MOV.U32 R11, RZ, RZ, 0x1f ;  /* 0x0000001fff0b7424 */ /* 0x000fe200078e00ff */
[----:B------:R-:W-:-:S07]  /*23b0*/  MOV R15, 0xffffffff ;  /* 0xffffffff000f7802 */ /* 0x000fce0000000f00 */
[----:B------:R-:W-:Y:S05]  /*23c0*/  WARPSYNC.COLLECTIVE R15, `(.L_x_4743) ;  /* 0x000000000f087348 */ /* 0x000fea0003c00000 */
[----:B------:R0:W1:Y:S02]  /*23d0*/  SHFL.BFLY P6, R14, R13, R12, R11 ;  /* 0x0c00000c0d0e7389 */ /* 0x00006400000c000b */
[----:B01----:R-:W-:Y:S05]  /*23e0*/  ENDCOLLECTIVE ;  /* 0x000000000000791b */ /* 0x003fea0003800000 */
.L_x_4743:
[----:B------:R-:W-:Y:S01]  /*23f0*/  HFMA2 R12, -RZ, RZ, 0, 4.76837158203125e-07 ;  /* 0x00000008ff0c7431 */ /* 0x000fe200000001ff */
[----:B------:R-:W-:-:S04]  /*2400*/  FMNMX.FTZ R0, R14, -3.40282346638528859812e+38, !PT ;  /* 0xff7fffff0e007809 */ /* 0x000fc80007810000 */
[----:B------:R-:W-:-:S07]  /*2410*/  MOV R13, R0 ;  /* 0x00000000000d7202 */ /* 0x000fce0000000f00 */
[----:B------:R-:W-:Y:S05]  /*2420*/  WARPSYNC.COLLECTIVE R15, `(.L_x_4744) ;  /* 0x000000000f087348 */ /* 0x000fea0003c00000 */
[----:B------:R0:W1:Y:S02]  /*2430*/  SHFL.BFLY P6, R14, R13, R12, R11 ;  /* 0x0c00000c0d0e7389 */ /* 0x00006400000c000b */
[----:B01----:R-:W-:Y:S05]  /*2440*/  ENDCOLLECTIVE ;  /* 0x000000000000791b */ /* 0x003fea0003800000 */
.L_x_4744:
[----:B------:R-:W-:Y:S01]  /*2450*/  HFMA2 R12, -RZ, RZ, 0, 2.384185791015625e-07 ;  /* 0x00000004ff0c7431 */ /* 0x000fe200000001ff */
[----:B------:R-:W-:-:S04]  /*2460*/  FMNMX.FTZ R2, R0, R14, !PT ;  /* 0x0000000e00027209 */ /* 0x000fc80007810000 */
[----:B------:R-:W-:-:S07]  /*2470*/  MOV R13, R2 ;  /* 0x00000002000d7202 */ /* 0x000fce0000000f00 */
[----:B------:R-:W-:Y:S05]  /*2480*/  WARPSYNC.COLLECTIVE R15, `(.L_x_4745) ;  /* 0x000000000f087348 */ /* 0x000fea0003c00000 */
[----:B------:R0:W1:Y:S02]  /*2490*/  SHFL.BFLY P6, R14, R13, R12, R11 ;  /* 0x0c00000c0d0e7389 */ /* 0x00006400000c000b */
[----:B01----:R-:W-:Y:S05]  /*24a0*/  ENDCOLLECTIVE ;  /* 0x000000000000791b */ /* 0x003fea0003800000 */
.L_x_4745:
[----:B------:R-:W-:Y:S05]  /*24b0*/  BRA `(.L_x_4746) ;  /* 0xffffffdc00d87947 */ /* 0x000fea000383ffff */
.L_x_4747:
        /* <DEDUP_REMOVED lines=12> */
.L_x_27341:


//--------------------- .text._ZN4vllm25paged_attention_v2_kernelIthLi64ELi8ELi128ELNS_18Fp8KVCacheDataTypeE2ELb0ELi512EEEvPfS2_PT_PKS3_PKT0_S9_ifPKiSB_iPKfiiiSD_SD_iiiii --------------------------
	.section	.text._ZN4vllm25paged_attention_v2_kernelIthLi64ELi8ELi128ELNS_18Fp8KVCacheDataTypeE2ELb0ELi512EEEvPfS2_PT_PKS3_PKT0_S9_ifPKiSB_iPKfiiiSD_SD_iiiii,"ax",@progbits
	.align	128
        .global         _ZN4vllm25paged_attention_v2_kernelIthLi64ELi8ELi128ELNS_18Fp8KVCacheDataTypeE2ELb0ELi512EEEvPfS2_PT_PKS3_PKT0_S9_ifPKiSB_iPKfiiiSD_SD_iiiii
        .type           _ZN4vllm25paged_attention_v2_kernelIthLi64ELi8ELi128ELNS_18Fp8KVCacheDataTypeE2ELb0ELi512EEEvPfS2_PT_PKS3_PKT0_S9_ifPKiSB_iPKfiiiSD_SD_iiiii,@function
        .size           _ZN4vllm25paged_attention_v2_kernelIthLi64ELi8ELi128ELNS_18Fp8KVCacheDataTypeE2ELb0ELi512EEEvPfS2_PT_PKS3_PKT0_S9_ifPKiSB_iPKfiiiSD_SD_iiiii,(.L_x_27342 - _ZN4vllm25paged_attention_v2_kernelIthLi64ELi8ELi128ELNS_18Fp8KVCacheDataTypeE2ELb0ELi512EEEvPfS2_PT_PKS3_PKT0_S9_ifPKiSB_iPKfiiiSD_SD_iiiii)
        .other          _ZN4vllm25paged_attention_v2_kernelIthLi64ELi8ELi128ELNS_18Fp8KVCacheDataTypeE2ELb0ELi512EEEvPfS2_PT_PKS3_PKT0_S9_ifPKiSB_iPKfiiiSD_SD_iiiii,@"STO_CUDA_ENTRY STV_DEFAULT"
_ZN4vllm25paged_attention_v2_kernelIthLi64ELi8ELi128ELNS_18Fp8KVCacheDataTypeE2ELb0ELi512EEEvPfS2_PT_PKS3_PKT0_S9_ifPKiSB_iPKfiiiSD_SD_iiiii:
.text._ZN4vllm25paged_attention_v2_kernelIthLi64ELi8ELi128ELNS_18Fp8KVCacheDataTypeE2ELb0ELi512EEEvPfS2_PT_PKS3_PKT0_S9_ifPKiSB_iPKfiiiSD_SD_iiiii:
        /* <DEDUP_REMOVED lines=52> */
.L_x_4749:
[----:B------:R-:W-:Y:S05]  /*0340*/  BSYNC.RECONVERGENT B6 ;  /* 0x0000000000067941 */ /* 0x000fea0003800200 */
.L_x_4748:
        /* <DEDUP_REMOVED lines=13> */
.L_x_4776:
        /* <DEDUP_REMOVED lines=40> */
.L_x_4755:
        /* <DEDUP_REMOVED lines=11> */
.L_x_4754:
[----:B------:R-:W-:Y:S05]  /*0750*/  BSYNC.RECONVERGENT B1 ;  /* 0x0000000000017941 */ /* 0x000fea0003800200 */
.L_x_4753:
        /* <DEDUP_REMOVED lines=13> */
.L_x_4758:
        /* <DEDUP_REMOVED lines=100> */
.L_x_4757:
[----:B------:R-:W-:Y:S05]  /*0e70*/  BSYNC.RECONVERGENT B1 ;  /* 0x0000000000017941 */ /* 0x000fea0003800200 */
.L_x_4756:
        /* <DEDUP_REMOVED lines=55> */
.L_x_4760:
[----:B------:R-:W-:Y:S05]  /*11f0*/  BSYNC.RECONVERGENT B1 ;  /* 0x0000000000017941 */ /* 0x000fea0003800200 */
.L_x_4759:
        /* <DEDUP_REMOVED lines=26> */
.L_x_4752:
[----:B------:R-:W-:Y:S05]  /*13a0*/  BSYNC.RECONVERGENT B0 ;  /* 0x0000000000007941 */ /* 0x000fea0003800200 */
.L_x_4751:
        /* <DEDUP_REMOVED lines=40> */
.L_x_4765:
[----:B------:R-:W1:Y:S01]  /*1630*/  LDS R13, [R4] ;  /* 0x00000000040d7984 */ /* 0x000e620000000800 */
[----:B------:R-:W-:-:S04]  /*1640*/  IADD3 R11, PT, PT, R11, 0x1, RZ ;  /* 0x000000010b0b7810 */ /* 0x000fc80007ffe0ff */
[----:B------:R-:W-:Y:S01]  /*1650*/  ISETP.NE.AND P0, PT, R11, RZ, PT ;  /* 0x000000ff0b00720c */ /* 0x000fe20003f05270 */
[----:B-1----:R-:W-:-:S05]  /*1660*/  FMUL.FTZ R13, R13, R2 ;  /* 0x000000020d0d7220 */ /* 0x002fca0000410000 */
[----:B------:R1:W-:Y:S02]  /*1670*/  STS [R4], R13 ;  /* 0x0000000d04007388 */ /* 0x0003e40000000800 */
[----:B-1----:R-:W-:-:S05]  /*1680*/  IADD3 R4, PT, PT, R4, 0x200, RZ ;  /* 0x0000020004047810 */ /* 0x002fca0007ffe0ff */
[----:B------:R-:W-:Y:S05]  /*1690*/  @P0 BRA `(.L_x_4765) ;  /* 0xfffffffc00e40947 */ /* 0x000fea000383ffff */
.L_x_4764:
[----:B------:R-:W-:Y:S05]  /*16a0*/  BSYNC.RECONVERGENT B1 ;  /* 0x0000000000017941 */ /* 0x000fea0003800200 */
.L_x_4763:
        /* <DEDUP_REMOVED lines=13> */
.L_x_4768:
        /* <DEDUP_REMOVED lines=52> */
.L_x_4767:
[----:B------:R-:W-:Y:S05]  /*1ac0*/  BSYNC.RECONVERGENT B1 ;  /* 0x0000000000017941 */ /* 0x000fea0003800200 */
.L_x_4766:
        /* <DEDUP_REMOVED lines=31> */
.L_x_4770:
[----:B------:R-:W-:Y:S05]  /*1cc0*/  BSYNC.RECONVERGENT B1 ;  /* 0x0000000000017941 */ /* 0x000fea0003800200 */
.L_x_4769:
        /* <DEDUP_REMOVED lines=14> */
.L_x_4762:
[----:B------:R-:W-:Y:S05]  /*1db0*/  BSYNC.RECONVERGENT B0 ;  /* 0x0000000000007941 */ /* 0x000fea0003800200 */
.L_x_4761:
        /* <DEDUP_REMOVED lines=30> */
.L_x_4772:
[----:B------:R-:W-:Y:S05]  /*1fa0*/  BSYNC.RECONVERGENT B0 ;  /* 0x0000000000007941 */ /* 0x000fea0003800200 */
.L_x_4771:
        /* <DEDUP_REMOVED lines=34> */
[----:B------:R-:W-:Y:S02]  /*21d0*/  F2FP.F16.F32.PACK_AB R4, R3, R4 ;  /* 0x000000040304723e */ /* 0x000fe400000000ff */
        /* <DEDUP_REMOVED lines=10> */
.L_x_4750:
[----:B------:R-:W-:Y:S01]  /*2280*/  HFMA2 R12, -RZ, RZ, 0, 9.5367431640625e-07 ;  /* 0x00000010ff0c7431 */ /* 0x000fe200000001ff */
[----:B------:R-:W-:Y:S01]  /*2290*/  MOV R11, 0x1f ;  /* 0x0000001f000b7802 */ /* 0x000fe20000000f00 */
[----:B------:R-:W-:-:S07]  /*22a0*/  IMAD.MOV.U32 R15, RZ, RZ, -0x1 ;  /* 0xffffffffff0f7424 */ /* 0x000fce00078e00ff */
[----:B------:R-:W-:Y:S05]  /*22b0*/  WARPSYNC.COLLECTIVE R15, `(.L_x_4773) ;  /* 0x000000000f087348 */ /* 0x000fea0003c00000 */
[----:B------:R0:W1:Y:S02]  /*22c0*/  SHFL.BFLY P6, R14, R13, R12, R11 ;  /* 0x0c00000c0d0e7389 */ /* 0x00006400000c000b */
[----:B01----:R-:W-:Y:S05]  /*22d0*/  ENDCOLLECTIVE ;  /* 0x000000000000791b */ /* 0x003fea0003800000 */
.L_x_4773:
[----:B------:R-:W-:Y:S01]  /*22e0*/  HFMA2 R12, -RZ, RZ, 0, 4.76837158203125e-07 ;  /* 0x00000008ff0c7431 */ /* 0x000fe200000001ff */
[----:B------:R-:W-:-:S04]  /*22f0*/  FMNMX.FTZ R0, R14, -3.40282346638528859812e+38, !PT ;  /* 0xff7fffff0e007809 */ /* 0x000fc80007810000 */
[----:B------:R-:W-:-:S07]  /*2300*/  MOV R13, R0 ;  /* 0x00000000000d7202 */ /* 0x000fce0000000f00 */
[----:B------:R-:W-:Y:S05]  /*2310*/  WARPSYNC.COLLECTIVE R15, `(.L_x_4774) ;  /* 0x000000000f087348 */ /* 0x000fea0003c00000 */
[----:B------:R0:W1:Y:S02]  /*2320*/  SHFL.BFLY P6, R14, R13, R12, R11 ;  /* 0x0c00000c0d0e7389 */ /* 0x00006400000c000b */
[----:B01----:R-:W-:Y:S05]  /*2330*/  ENDCOLLECTIVE ;  /* 0x000000000000791b */ /* 0x003fea0003800000 */
.L_x_4774:
[----:B------:R-:W-:Y:S01]  /*2340*/  HFMA2 R12, -RZ, RZ, 0, 2.384185791015625e-07 ;  /* 0x00000004ff0c7431 */ /* 0x000fe200000001ff */
[----:B------:R-:W-:-:S04]  /*2350*/  FMNMX.FTZ R2, R0, R14, !PT ;  /* 0x0000000e00027209 */ /* 0x000fc80007810000 */
[----:B------:R-:W-:-:S07]  /*2360*/  MOV R13, R2 ;  /* 0x00000002000d7202 */ /* 0x000fce0000000f00 */
[----:B------:R-:W-:Y:S05]  /*2370*/  WARPSYNC.COLLECTIVE R15, `(.L_x_4775) ;  /* 0x000000000f087348 */ /* 0x000fea0003c00000 */
[----:B------:R0:W1:Y:S02]  /*2380*/  SHFL.BFLY P6, R14, R13, R12, R11 ;  /* 0x0c00000c0d0e7389 */ /* 0x00006400000c000b */
[----:B01----:R-:W-:Y:S05]  /*2390*/  ENDCOLLECTIVE ;  /* 0x000000000000791b */ /* 0x003fea0003800000 */
.L_x_4775:
[----:B------:R-:W-:Y:S05]  /*23a0*/  BRA `(.L_x_4776) ;  /* 0xffffffe0001c7947 */ /* 0x000fea000383ffff */
.L_x_4777:
        /* <DEDUP_REMOVED lines=13> */
.L_x_27342:


//--------------------- .text._ZN4vllm25paged_attention_v2_kernelIthLi32ELi8ELi128ELNS_18Fp8KVCacheDataTypeE2ELb0ELi512EEEvPfS2_PT_PKS3_PKT0_S9_ifPKiSB_iPKfiiiSD_SD_iiiii --------------------------
	.section	.text._ZN4vllm25paged_attention_v2_kernelIthLi32ELi8ELi128ELNS_18Fp8KVCacheDataTypeE2ELb0ELi512EEEvPfS2_PT_PKS3_PKT0_S9_ifPKiSB_iPKfiiiSD_SD_iiiii,"ax",@progbits
	.align	128
        .global         _ZN4vllm25paged_attention_v2_kernelIthLi32ELi8ELi128ELNS_18Fp8KVCacheDataTypeE2ELb0ELi512EEEvPfS2_PT_PKS3_PKT0_S9_ifPKiSB_iPKfiiiSD_SD_iiiii
        .type           _ZN4vllm25paged_attention_v2_kernelIthLi32ELi8ELi128ELNS_18Fp8KVCacheDataTypeE2ELb0ELi512EEEvPfS2_PT_PKS3_PKT0_S9_ifPKiSB_iPKfiiiSD_SD_iiiii,@function
        .size           _ZN4vllm25paged_attention_v2_kernelIthLi32ELi8ELi128ELNS_18Fp8KVCacheDataTypeE2ELb0ELi512EEEvPfS2_PT_PKS3_PKT0_S9_ifPKiSB_iPKfiiiSD_SD_iiiii,(.L_x_27343 - _ZN4vllm25paged_attention_v2_kernelIthLi32ELi8ELi128ELNS_18Fp8KVCacheDataTypeE2ELb0ELi512EEEvPfS2_PT_PKS3_PKT0_S9_ifPKiSB_iPKfiiiSD_SD_iiiii)
        .other          _ZN4vllm25paged_attention_v2_kernelIthLi32ELi8ELi128ELNS_18Fp8KVCacheDataTypeE2ELb0ELi512EEEvPfS2_PT_PKS3_PKT0_S9_ifPKiSB_iPKfiiiSD_SD_iiiii,@"STO_CUDA_ENTRY STV_DEFAULT"
_ZN4vllm25paged_attention_v2_kernelIthLi32ELi8ELi128ELNS_18Fp8KVCacheDataTypeE2ELb0ELi512EEEvPfS2_PT_PKS3_PKT0_S9_ifPKiSB_iPKfiiiSD_SD_iiiii:
.text._ZN4vllm25paged_attention_v2_kernelIthLi32ELi8ELi128ELNS_18Fp8KVCacheDataTypeE2ELb0ELi512EEEvPfS2_PT_PKS3_PKT0_S9_ifPKiSB_iPKfiiiSD_SD_iiiii:
        /* <DEDUP_REMOVED lines=52> */
.L_x_4779:
[----:B------:R-:W-:Y:S05]  /*0340*/  BSYNC.RECONVERGENT B6 ;  /* 0x0000000000067941 */ /* 0x000fea0003800200 */
.L_x_4778:
        /* <DEDUP_REMOVED lines=13> */
.L_x_4806:
        /* <DEDUP_REMOVED lines=40> */
.L_x_4785:
        /* <DEDUP_REMOVED lines=11> */
.L_x_4784:
[----:B------:R-:W-:Y:S05]  /*0750*/  BSYNC.RECONVERGENT B1 ;  /* 0x0000000000017941 */ /* 0x000fea0003800200 */
.L_x_4783:
        /* <DEDUP_REMOVED lines=13> */
.L_x_4788:
        /* <DEDUP_REMOVED lines=100> */
.L_x_4787:
[----:B------:R-:W-:Y:S05]  /*0e70*/  BSYNC.RECONVERGENT B1 ;  /* 0x0000000000017941 */ /* 0x000fea0003800200 */
.L_x_4786:
        /* <DEDUP_REMOVED lines=55> */
.L_x_4790:
[----:B------:R-:W-:Y:S05]  /*11f0*/  BSYNC.RECONVERGENT B1 ;  /* 0x0000000000017941 */ /* 0x000fea0003800200 */
.L_x_4789:
        /* <DEDUP_REMOVED lines=26> */
.L_x_4782:
[----:B------:R-:W-:Y:S05]  /*13a0*/  BSYNC.RECONVERGENT B0 ;  /* 0x0000000000007941 */ /* 0x000fea0003800200 */
.L_x_4781:
        /* <DEDUP_REMOVED lines=40> */
.L_x_4795:
[----:B------:R-:W1:Y:S01]  /*1630*/  LDS R11, [R4] ;  /* 0x00000000040b7984 */ /* 0x000e620000000800 */
[----:B------:R-:W-:-:S05]  /*1640*/  VIADD R10, R10, 0x1 ;  /* 0x000000010a0a7836 */ /* 0x000fca0000000000 */
[----:B------:R-:W-:Y:S01]  /*1650*/  ISETP.NE.AND P0, PT, R10, RZ, PT ;  /* 0x000000ff0a00720c */ /* 0x000fe20003f05270 */
[----:B-1----:R-:W-:-:S05]  /*1660*/  FMUL.FTZ R11, R11, R2 ;  /* 0x000000020b0b7220 */ /* 0x002fca0000410000 */
[----:B------:R1:W-:Y:S02]  /*1670*/  STS [R4], R11 ;  /* 0x0000000b04007388 */ /* 0x0003e40000000800 */
[----:B-1----:R-:W-:-:S05]  /*1680*/  IADD3 R4, PT, PT, R4, 0x200, RZ ;  /* 0x0000020004047810 */ /* 0x002fca0007ffe0ff */
[----:B------:R-:W-:Y:S05]  /*1690*/  @P0 BRA `(.L_x_4795) ;  /* 0xfffffffc00e40947 */ /* 0x000fea000383ffff */
.L_x_4794:
[----:B------:R-:W-:Y:S05]  /*16a0*/  BSYNC.RECONVERGENT B1 ;  /* 0x0000000000017941 */ /* 0x000fea0003800200 */
.L_x_4793:
        /* <DEDUP_REMOVED lines=13> */
.L_x_4798:
        /* <DEDUP_REMOVED lines=52> */
.L_x_4797:
[----:B------:R-:W-:Y:S05]  /*1ac0*/  BSYNC.RECONVERGENT B1 ;  /* 0x0000000000017941 */ /* 0x000fea0003800200 */
.L_x_4796:
        /* <DEDUP_REMOVED lines=31> */
.L_x_4800:
[----:B------:R-:W-:Y:S05]  /*1cc0*/  BSYNC.RECONVERGENT B1 ;  /* 0x0000000000017941 */ /* 0x000fea0003800200 */
.L_x_4799:
        /* <DEDUP_REMOVED lines=14> */
.L_x_4792:
[----:B------:R-:W-:Y:S05]  /*1db0*/  BSYNC.RECONVERGENT B0 ;  /* 0x0000000000007941 */ /* 0x000fea0003800200 */
.L_x_4791:
        /* <DEDUP_REMOVED lines=29> */
.L_x_4802:
[----:B------:R-:W-:Y:S05]  /*1f90*/  BSYNC.RECONVERGENT B0 ;  /* 0x0000000000007941 */ /* 0x000fea0003800200 */
.L_x_4801:
        /* <DEDUP_REMOVED lines=23> */
[----:B------:R-:W-:Y:S02]  /*2110*/  F2FP.F16.F32.PACK_AB R0, RZ, R3 ;  /* 0x00000003ff00723e */ /* 0x000fe400000000ff */
[----:B------:R-:W-:Y:S02]  /*2120*/  IADD3.X R4, PT, PT, RZ, RZ, RZ, P0, !PT ;  /* 0x000000ffff047210 */ /* 0x000fe400007fe4ff */
[----:B--2---:R-:W-:-:S04]  /*2130*/  LEA R2, P0, R5, UR6, 0x1 ;  /* 0x0000000605027c11 */ /* 0x004fc8000f8008ff */
[----:B------:R-:W-:-:S05]  /*2140*/  LEA.HI.X R3, R5, UR7, R4, 0x1, P0 ;  /* 0x0000000705037c11 */ /* 0x000fca00080f0c04 */
[----:B------:R-:W-:Y:S01]  /*2150*/  STG.E.U16 desc[UR36][R2.64], R0 ;  /* 0x0000000002007986 */ /* 0x000fe2000c101524 */
[----:B------:R-:W-:Y:S05]  /*2160*/  EXIT ;  /* 0x000000000000794d */ /* 0x000fea0003800000 */
.L_x_4780:
[----:B------:R-:W-:Y:S01]  /*2170*/  MOV R12, 0x10 ;  /* 0x00000010000c7802 */ /* 0x000fe20000000f00 */
[----:B------:R-:W-:Y:S01]  /*2180*/  IMAD.MOV.U32 R11, RZ, RZ, 0x1f ;  /* 0x0000001fff0b7424 */ /* 0x000fe200078e00ff */
[----:B------:R-:W-:-:S07]  /*2190*/  MOV R15, 0xffffffff ;  /* 0xffffffff000f7802 */ /* 0x000fce0000000f00 */
[----:B------:R-:W-:Y:S05]  /*21a0*/  WARPSYNC.COLLECTIVE R15, `(.L_x_4803) ;  /* 0x000000000f087348 */ /* 0x000fea0003c00000 */
[----:B------:R0:W1:Y:S02]  /*21b0*/  SHFL.BFLY P6, R14, R13, R12, R11 ;  /* 0x0c00000c0d0e7389 */ /* 0x00006400000c000b */
[----:B01----:R-:W-:Y:S05]  /*21c0*/  ENDCOLLECTIVE ;  /* 0x000000000000791b */ /* 0x003fea0003800000 */
.L_x_4803:
[----:B------:R-:W-:Y:S01]  /*21d0*/  HFMA2 R12, -RZ, RZ, 0, 4.76837158203125e-07 ;  /* 0x00000008ff0c7431 */ /* 0x000fe200000001ff */
[----:B------:R-:W-:-:S04]  /*21e0*/  FMNMX.FTZ R0, R14, -3.40282346638528859812e+38, !PT ;  /* 0xff7fffff0e007809 */ /* 0x000fc80007810000 */
[----:B------:R-:W-:-:S07]  /*21f0*/  MOV R13, R0 ;  /* 0x00000000000d7202 */ /* 0x000fce0000000f00 */
[----:B------:R-:W-:Y:S05]  /*2200*/  WARPSYNC.COLLECTIVE R15, `(.L_x_4804) ;  /* 0x000000000f087348 */ /* 0x000fea0003c00000 */
[----:B------:R0:W1:Y:S02]  /*2210*/  SHFL.BFLY P6, R14, R13, R12, R11 ;  /* 0x0c00000c0d0e7389 */ /* 0x00006400000c000b */
[----:B01----:R-:W-:Y:S05]  /*2220*/  ENDCOLLECTIVE ;  /* 0x000000000000791b */ /* 0x003fea0003800000 */
.L_x_4804:
[----:B------:R-:W-:Y:S01]  /*2230*/  HFMA2 R12, -RZ, RZ, 0, 2.384185791015625e-07 ;  /* 0x00000004ff0c7431 */ /* 0x000fe200000001ff */
[----:B------:R-:W-:-:S04]  /*2240*/  FMNMX.FTZ R2, R0, R14, !PT ;  /* 0x0000000e00027209 */ /* 0x000fc80007810000 */
[----:B------:R-:W-:-:S07]  /*2250*/  MOV R13, R2 ;  /* 0x00000002000d7202 */ /* 0x000fce0000000f00 */
[----:B------:R-:W-:Y:S05]  /*2260*/  WARPSYNC.COLLECTIVE R15, `(.L_x_4805) ;  /* 0x000000000f087348 */ /* 0x000fea0003c00000 */
[----:B------:R0:W1:Y:S02]  /*2270*/  SHFL.BFLY P6, R14, R13, R12, R11 ;  /* 0x0c00000c0d0e7389 */ /* 0x00006400000c000b */
[----:B01----:R-:W-:Y:S05]  /*2280*/  ENDCOLLECTIVE ;  /* 0x000000000000791b */ /* 0x003fea0003800000 */
.L_x_4805:
[----:B------:R-:W-:Y:S05]  /*2290*/  BRA `(.L_x_4806) ;  /* 0xffffffe000607947 */ /* 0x000fea000383ffff */
.L_x_4807:
        /* <DEDUP_REMOVED lines=14> */
.L_x_27343:


//--------------------- .text._ZN4vllm25paged_attention_v2_kernelIthLi256ELi8ELi128ELNS_18Fp8KVCacheDataTypeE2ELb1ELi512EEEvPfS2_PT_PKS3_PKT0_S9_ifPKiSB_iPKfiiiSD_SD_iiiii --------------------------
	.section	.text._ZN4vllm25paged_attention_v2_kernelIthLi256ELi8ELi128ELNS_18Fp8KVCacheDataTypeE2ELb1ELi512EEEvPfS2_PT_PKS3_PKT0_S9_ifPKiSB_iPKfiiiSD_SD_iiiii,"ax",@progbits
	.align	128
        .global         _ZN4vllm25paged_attention_v2_kernelIthLi256ELi8ELi128ELNS_18Fp8KVCacheDataTypeE2ELb1ELi512EEEvPfS2_PT_PKS3_PKT0_S9_ifPKiSB_iPKfiiiSD_SD_iiiii
        .type           _ZN4vllm25paged_attention_v2_kernelIthLi256ELi8ELi128ELNS_18Fp8KVCacheDataTypeE2ELb1ELi512EEEvPfS2_PT_PKS3_PKT0_S9_ifPKiSB_iPKfiiiSD_SD_iiiii,@function
        .size           _ZN4vllm25paged_attention_v2_kernelIthLi256ELi8ELi128ELNS_18Fp8KVCacheDataTypeE2ELb1ELi512EEEvPfS2_PT_PKS3_PKT0_S9_ifPKiSB_iPKfiiiSD_SD_iiiii,(.L_x_27344 - _ZN4vllm25paged_attention_v2_kernelIthLi256ELi8ELi128ELNS_18Fp8KVCacheDataTypeE2ELb1ELi512EEEvPfS2_PT_PKS3_PKT0_S9_ifPKiSB_iPKfiiiSD_SD_iiiii)
        .other          _ZN4vllm25paged_attention_v2_kernelIthLi256ELi8ELi128ELNS_18Fp8KVCacheDataTypeE2ELb1ELi512EEEvPfS2_PT_PKS3_PKT0_S9_ifPKiSB_iPKfiiiSD_SD_iiiii,@"STO_CUDA_ENTRY STV_DEFAULT"
_ZN4vllm25paged_attention_v2_kernelIthLi256ELi8ELi128ELNS_18Fp8KVCacheDataTypeE2ELb1ELi512EEEvPfS2_PT_PKS3_PKT0_S9_ifPKiSB_iPKfiiiSD_SD_iiiii:
.text._ZN4vllm25paged_attention_v2_kernelIthLi256ELi8ELi128ELNS_18Fp8KVCacheDataTypeE2ELb1ELi512EEEvPfS2_PT_PKS3_PKT0_S9_ifPKiSB_iPKfiiiSD_SD_iiiii:
        /* <DEDUP_REMOVED lines=110> */
.L_x_4808:
        /* <DEDUP_REMOVED lines=25> */
.L_x_4812:
        /* <DEDUP_REMOVED lines=41> */
.L_x_4810:
[----:B------:R-:W-:Y:S05]  /*0b00*/  BSYNC.RECONVERGENT B6 ;  /* 0x0000000000067941 */ /* 0x000fea0003800200 */
.L_x_4809:
        /* <DEDUP_REMOVED lines=10> */
.L_x_4851:
        /* <DEDUP_REMOVED lines=42> */
.L_x_4818:
        /* <DEDUP_REMOVED lines=11> */
.L_x_4817:
[----:B------:R-:W-:Y:S05]  /*0f00*/  BSYNC.RECONVERGENT B1 ;  /* 0x0000000000017941 */ /* 0x000fea0003800200 */
.L_x_4816:
        /* <DEDUP_REMOVED lines=12> */
.L_x_4821:
        /* <DEDUP_REMOVED lines=100> */
.L_x_4820:
[----:B------:R-:W-:Y:S05]  /*1610*/  BSYNC.RECONVERGENT B1 ;  /* 0x0000000000017941 */ /* 0x000fea0003800200 */
.L_x_4819:
        /* <DEDUP_REMOVED lines=55> */
.L_x_4823:
[----:B------:R-:W-:Y:S05]  /*1990*/  BSYNC.RECONVERGENT B1 ;  /* 0x0000000000017941 */ /* 0x000fea0003800200 */
.L_x_4822:
        /* <DEDUP_REMOVED lines=26> */
.L_x_4815:
[----:B------:R-:W-:Y:S05]  /*1b40*/  BSYNC.RECONVERGENT B0 ;  /* 0x0000000000007941 */ /* 0x000fea0003800200 */
.L_x_4814:
        /* <DEDUP_REMOVED lines=28> */
[----:B------:R-:W-:-:S04]  /*1d10*/  IMAD.MOV.U32 R10, RZ, RZ, R18 ;  /* 0x000000ffff0a7224 */ /* 0x000fc800078e0012 */
        /* <DEDUP_REMOVED lines=11> */
.L_x_4828:
[----:B------:R-:W1:Y:S01]  /*1dd0*/  LDS R7, [R13] ;  /* 0x000000000d077984 */ /* 0x000e620000000800 */
[----:B------:R-:W-:-:S05]  /*1de0*/  VIADD R15, R15, 0x1 ;  /* 0x000000010f0f7836 */ /* 0x000fca0000000000 */
[----:B------:R-:W-:Y:S01]  /*1df0*/  ISETP.NE.AND P0, PT, R15, RZ, PT ;  /* 0x000000ff0f00720c */ /* 0x000fe20003f05270 */
[----:B-1----:R-:W-:-:S05]  /*1e00*/  FMUL.FTZ R20, R7, R2 ;  /* 0x0000000207147220 */ /* 0x002fca0000410000 */
[----:B------:R1:W-:Y:S02]  /*1e10*/  STS [R13], R20 ;  /* 0x000000140d007388 */ /* 0x0003e40000000800 */
[----:B-1----:R-:W-:-:S05]  /*1e20*/  IADD3 R13, PT, PT, R13, 0x200, RZ ;  /* 0x000002000d0d7810 */ /* 0x002fca0007ffe0ff */
[----:B------:R-:W-:Y:S05]  /*1e30*/  @P0 BRA `(.L_x_4828) ;  /* 0xfffffffc00e40947 */ /* 0x000fea000383ffff */
.L_x_4827:
[----:B------:R-:W-:Y:S05]  /*1e40*/  BSYNC.RECONVERGENT B1 ;  /* 0x0000000000017941 */ /* 0x000fea0003800200 */
.L_x_4826:
        /* <DEDUP_REMOVED lines=12> */
.L_x_4831:
        /* <DEDUP_REMOVED lines=52> */
.L_x_4830:
[----:B------:R-:W-:Y:S05]  /*2250*/  BSYNC.RECONVERGENT B1 ;  /* 0x0000000000017941 */ /* 0x000fea0003800200 */
.L_x_4829:
        /* <DEDUP_REMOVED lines=31> */
.L_x_4833:
[----:B------:R-:W-:Y:S05]  /*2450*/  BSYNC.RECONVERGENT B1 ;  /* 0x0000000000017941 */ /* 0x000fea0003800200 */
.L_x_4832:
        /* <DEDUP_REMOVED lines=14> */
.L_x_4825:
[----:B------:R-:W-:Y:S05]  /*2540*/  BSYNC.RECONVERGENT B0 ;  /* 0x0000000000007941 */ /* 0x000fea0003800200 */
.L_x_4824:
        /* <DEDUP_REMOVED lines=18> */
.L_x_4835:
[----:B------:R-:W-:Y:S05]  /*2670*/  BSYNC.RECONVERGENT B0 ;  /* 0x0000000000007941 */ /* 0x000fea0003800200 */
.L_x_4834:
        /* <DEDUP_REMOVED lines=25> */
.L_x_4838:
        /* <DEDUP_REMOVED lines=34> */
.L_x_4837:
        /* <DEDUP_REMOVED lines=16> */
.L_x_4836:
        /* <DEDUP_REMOVED lines=31> */
.L_x_4840:
[----:B------:R-:W-:Y:S05]  /*2d20*/  BSYNC.RECONVERGENT B0 ;  /* 0x0000000000007941 */ /* 0x000fea0003800200 */
.L_x_4839:
        /* <DEDUP_REMOVED lines=24> */
.L_x_4842:
[----:B------:R-:W-:Y:S05]  /*2eb0*/  BSYNC.RECONVERGENT B0 ;  /* 0x0000000000007941 */ /* 0x000fea0003800200 */
.L_x_4841:
        /* <DEDUP_REMOVED lines=16> */
.L_x_4844:
[----:B------:R-:W-:Y:S05]  /*2fc0*/  BSYNC.RECONVERGENT B0 ;  /* 0x0000000000007941 */ /* 0x000fea0003800200 */
.L_x_4843:
        /* <DEDUP_REMOVED lines=24> */
.L_x_4846:
[----:B------:R-:W-:Y:S05]  /*3150*/  BSYNC.RECONVERGENT B0 ;  /* 0x0000000000007941 */ /* 0x000fea0003800200 */
.L_x_4845:
[----:B------:R-:W-:Y:S06]  /*3160*/  BAR.SYNC.DEFER_BLOCKING 0x0 ;  /* 0x0000000000007b1d */ /* 0x000fec0000010000 */
[----:B------:R-:W-:Y:S05]  /*3170*/  @P3 EXIT ;  /* 0x000000000000394d */ /* 0x000fea0003800000 */
[----:B------:R-:W0:Y:S01]  /*3180*/  LDCU.64 UR4, c[0x0][0x390] ;  /* 0x00007200ff0477ac */ /* 0x000e220008000a00 */
[----:B------:R-:W-:Y:S01]  /*3190*/  IMAD R16, R22, R16, R17 ;  /* 0x0000001016107224 */ /* 0x000fe200078e0211 */
[----:B-1----:R-:W-:Y:S01]  /*31a0*/  F2FP.F16.F32.PACK_AB R0, R3, R0 ;  /* 0x000000000300723e */ /* 0x002fe200000000ff */
[----:B------:R-:W-:Y:S01]  /*31b0*/  IMAD.SHL.U32 R19, R19, 0x100, RZ ;  /* 0x0000010013137824 */ /* 0x000fe200078e00ff */
[----:B------:R-:W-:Y:S01]  /*31c0*/  F2FP.F16.F32.PACK_AB R2, R5, R2 ;  /* 0x000000020502723e */ /* 0x000fe200000000ff */
[----:B------:R-:W-:Y:S01]  /*31d0*/  IMAD R16, R16, UR38, RZ ;  /* 0x0000002610107c24 */ /* 0x000fe2000f8e02ff */
[----:B------:R-:W-:Y:S02]  /*31e0*/  F2FP.F16.F32.PACK_AB R4, R7, R4 ;  /* 0x000000040704723e */ /* 0x000fe400000000ff */
[----:B------:R-:W-:Y:S02]  /*31f0*/  F2FP.F16.F32.PACK_AB R6, R9, R6 ;  /* 0x000000060906723e */ /* 0x000fe400000000ff */
        /* <DEDUP_REMOVED lines=18> */
.L_x_4811:
        /* <DEDUP_REMOVED lines=16> */
.L_x_4847:
[----:B------:R-:W-:Y:S05]  /*3420*/  EXIT ;  /* 0x000000000000794d */ /* 0x000fea0003800000 */
.L_x_4813:
[----:B------:R-:W-:Y:S02]  /*3430*/  HFMA2 R12, -RZ, RZ, 0, 9.5367431640625e-07 ;  /* 0x00000010ff0c7431 */ /* 0x000fe400000001ff */
[----:B------:R-:W-:Y:S01]  /*3440*/  IMAD.MOV.U32 R11, RZ, RZ, 0x1f ;  /* 0x0000001fff0b7424 */ /* 0x000fe200078e00ff */
[----:B------:R-:W-:-:S07]  /*3450*/  MOV R15, 0xffffffff ;  /* 0xffffffff000f7802 */ /* 0x000fce0000000f00 */
[----:B------:R-:W-:Y:S05]  /*3460*/  WARPSYNC.COLLECTIVE R15, `(.L_x_4848) ;  /* 0x000000000f087348 */ /* 0x000fea0003c00000 */
[----:B------:R0:W1:Y:S02]  /*3470*/  SHFL.BFLY P6, R14, R13, R12, R11 ;  /* 0x0c00000c0d0e7389 */ /* 0x00006400000c000b */
[----:B01----:R-:W-:Y:S05]  /*3480*/  ENDCOLLECTIVE ;  /* 0x000000000000791b */ /* 0x003fea0003800000 */
.L_x_4848:
[----:B------:R-:W-:Y:S01]  /*3490*/  IMAD.MOV.U32 R12, RZ, RZ, 0x8 ;  /* 0x00000008ff0c7424 */ /* 0x000fe200078e00ff */
[----:B------:R-:W-:-:S04]  /*34a0*/  FMNMX.FTZ R0, R14, -3.40282346638528859812e+38, !PT ;  /* 0xff7fffff0e007809 */ /* 0x000fc80007810000 */
[----:B------:R-:W-:-:S07]  /*34b0*/  MOV R13, R0 ;  /* 0x00000000000d7202 */ /* 0x000fce0000000f00 */
[----:B------:R-:W-:Y:S05]  /*34c0*/  WARPSYNC.COLLECTIVE R15, `(.L_x_4849) ;  /* 0x000000000f087348 */ /* 0x000fea0003c00000 */
[----:B------:R0:W1:Y:S02]  /*34d0*/  SHFL.BFLY P6, R14, R13, R12, R11 ;  /* 0x0c00000c0d0e7389 */ /* 0x00006400000c000b */
[----:B01----:R-:W-:Y:S05]  /*34e0*/  ENDCOLLECTIVE ;  /* 0x000000000000791b */ /* 0x003fea0003800000 */
.L_x_4849:
[----:B------:R-:W-:Y:S01]  /*34f0*/  HFMA2 R12, -RZ, RZ, 0, 2.384185791015625e-07 ;  /* 0x00000004ff0c7431 */ /* 0x000fe200000001ff */
[----:B------:R-:W-:-:S04]  /*3500*/  FMNMX.FTZ R2, R0, R14, !PT ;  /* 0x0000000e00027209 */ /* 0x000fc80007810000 */
[----:B------:R-:W-:-:S07]  /*3510*/  MOV R13, R2 ;  /* 0x00000002000d7202 */ /* 0x000fce0000000f00 */
[----:B------:R-:W-:Y:S05]  /*3520*/  WARPSYNC.COLLECTIVE R15, `(.L_x_4850) ;  /* 0x000000000f087348 */ /* 0x000fea0003c00000 */
[----:B------:R0:W1:Y:S02]  /*3530*/  SHFL.BFLY P6, R14, R13, R12, R11 ;  /* 0x0c00000c0d0e7389 */ /* 0x00006400000c000b */
[----:B01----:R-:W-:Y:S05]  /*3540*/  ENDCOLLECTIVE ;  /* 0x000000000000791b */ /* 0x003fea0003800000 */
.L_x_4850:
[----:B------:R-:W-:Y:S05]  /*3550*/  BRA `(.L_x_4851) ;  /* 0xffffffd400947947 */ /* 0x000fea000383ffff */
.L_x_4852:
        /* <DEDUP_REMOVED lines=10> */
.L_x_27344:


//--------------------- .text._ZN4vllm25paged_attention_v2_kernelIthLi192ELi8ELi128ELNS_18Fp8KVCacheDataTypeE2ELb1ELi512EEEvPfS2_PT_PKS3_PKT0_S9_ifPKiSB_iPKfiiiSD_SD_iiiii --------------------------
	.section	.text._ZN4vllm25paged_attention_v2_kernelIthLi192ELi8ELi128ELNS_18Fp8KVCacheDataTypeE2ELb1ELi512EEEvPfS2_PT_PKS3_PKT0_S9_ifPKiSB_iPKfiiiSD_SD_iiiii,"ax",@progbits
	.align	128
        .global         _ZN4vllm25paged_attention_v2_kernelIthLi192ELi8ELi128ELNS_18Fp8KVCacheDataTypeE2ELb1ELi512EEEvPfS2_PT_PKS3_PKT0_S9_ifPKiSB_iPKfiiiSD_SD_iiiii
        .type           _ZN4vllm25paged_attention_v2_kernelIthLi192ELi8ELi128ELNS_18Fp8KVCacheDataTypeE2ELb1ELi512EEEvPfS2_PT_PKS3_PKT0_S9_ifPKiSB_iPKfiiiSD_SD_iiiii,@function
        .size           _ZN4vllm25paged_attention_v2_kernelIthLi192ELi8ELi128ELNS_18Fp8KVCacheDataTypeE2ELb1ELi512EEEvPfS2_PT_PKS3_PKT0_S9_ifPKiSB_iPKfiiiSD_SD_iiiii,(.L_x_27345 - _ZN4vllm25paged_attention_v2_kernelIthLi192ELi8ELi128ELNS_18Fp8KVCacheDataTypeE2ELb1ELi512EEEvPfS2_PT_PKS3_PKT0_S9_ifPKiSB_iPKfiiiSD_SD_iiiii)
        .other          _ZN4vllm25paged_attention_v2_kernelIthLi192ELi8ELi128ELNS_18Fp8KVCacheDataTypeE2ELb1ELi512EEEvPfS2_PT_PKS3_PKT0_S9_ifPKiSB_iPKfiiiSD_SD_iiiii,@"STO_CUDA_ENTRY STV_DEFAULT"
_ZN4vllm25paged_attention_v2_kernelIthLi192ELi8ELi128ELNS_18Fp8KVCacheDataTypeE2ELb1ELi512EEEvPfS2_PT_PKS3_PKT0_S9_ifPKiSB_iPKfiiiSD_SD_iiiii:
.text._ZN4vllm25paged_attention_v2_kernelIthLi192ELi8ELi128ELNS_18Fp8KVCacheDataTypeE2ELb1ELi512EEEvPfS2_PT_PKS3_PKT0_S9_ifPKiSB_iPKfiiiSD_SD_iiiii:
        /* <DEDUP_REMOVED lines=116> */
.L_x_4853:
        /* <DEDUP_REMOVED lines=25> */
.L_x_4857:
        /* <DEDUP_REMOVED lines=42> */
.L_x_4855:
[----:B------:R-:W-:Y:S05]  /*0b70*/  BSYNC.RECONVERGENT B6 ;  /* 0x0000000000067941 */ /* 0x000fea0003800200 */
.L_x_4854:
        /* <DEDUP_REMOVED lines=11> */
.L_x_4892:
        /* <DEDUP_REMOVED lines=42> */
.L_x_4863:
        /* <DEDUP_REMOVED lines=11> */
.L_x_4862:
[----:B------:R-:W-:Y:S05]  /*0f80*/  BSYNC.RECONVERGENT B1 ;  /* 0x0000000000017941 */ /* 0x000fea0003800200 */
.L_x_4861:
        /* <DEDUP_REMOVED lines=12> */
.L_x_4866:
        /* <DEDUP_REMOVED lines=100> */
.L_x_4865:
[----:B------:R-:W-:Y:S05]  /*1690*/  BSYNC.RECONVERGENT B1 ;  /* 0x0000000000017941 */ /* 0x000fea0003800200 */
.L_x_4864:
        /* <DEDUP_REMOVED lines=55> */
.L_x_4868:
[----:B------:R-:W-:Y:S05]  /*1a10*/  BSYNC.RECONVERGENT B1 ;  /* 0x0000000000017941 */ /* 0x000fea0003800200 */
.L_x_4867:
        /* <DEDUP_REMOVED lines=26> */
.L_x_4860:
[----:B------:R-:W-:Y:S05]  /*1bc0*/  BSYNC.RECONVERGENT B0 ;  /* 0x0000000000007941 */ /* 0x000fea0003800200 */
.L_x_4859:
        /* <DEDUP_REMOVED lines=40> */
.L_x_4873:
[----:B------:R-:W1:Y:S01]  /*1e50*/  LDS R14, [R10] ;  /* 0x000000000a0e7984 */ /* 0x000e620000000800 */
[----:B------:R-:W-:-:S05]  /*1e60*/  VIADD R12, R12, 0x1 ;  /* 0x000000010c0c7836 */ /* 0x000fca0000000000 */
[----:B------:R-:W-:Y:S01]  /*1e70*/  ISETP.NE.AND P0, PT, R12, RZ, PT ;  /* 0x000000ff0c00720c */ /* 0x000fe20003f05270 */
[----:B-1----:R-:W-:-:S05]  /*1e80*/  FMUL.FTZ R15, R14, R7 ;  /* 0x000000070e0f7220 */ /* 0x002fca0000410000 */
[----:B------:R1:W-:Y:S02]  /*1e90*/  STS [R10], R15 ;  /* 0x0000000f0a007388 */ /* 0x0003e40000000800 */
[----:B-1----:R-:W-:-:S05]  /*1ea0*/  IADD3 R10, PT, PT, R10, 0x200, RZ ;  /* 0x000002000a0a7810 */ /* 0x002fca0007ffe0ff */
[----:B------:R-:W-:Y:S05]  /*1eb0*/  @P0 BRA `(.L_x_4873) ;  /* 0xfffffffc00e40947 */ /* 0x000fea000383ffff */
.L_x_4872:
[----:B------:R-:W-:Y:S05]  /*1ec0*/  BSYNC.RECONVERGENT B1 ;  /* 0x0000000000017941 */ /* 0x000fea0003800200 */
.L_x_4871:
        /* <DEDUP_REMOVED lines=12> */
.L_x_4876:
        /* <DEDUP_REMOVED lines=52> */
.L_x_4875:
[----:B------:R-:W-:Y:S05]  /*22d0*/  BSYNC.RECONVERGENT B1 ;  /* 0x0000000000017941 */ /* 0x000fea0003800200 */
.L_x_4874:
        /* <DEDUP_REMOVED lines=31> */
.L_x_4878:
[----:B------:R-:W-:Y:S05]  /*24d0*/  BSYNC.RECONVERGENT B1 ;  /* 0x0000000000017941 */ /* 0x000fea0003800200 */
.L_x_4877:
        /* <DEDUP_REMOVED lines=14> */
.L_x_4870:
[----:B------:R-:W-:Y:S05]  /*25c0*/  BSYNC.RECONVERGENT B0 ;  /* 0x0000000000007941 */ /* 0x000fea0003800200 */
.L_x_4869:
        /* <DEDUP_REMOVED lines=22> */
.L_x_4880:
[----:B------:R-:W-:Y:S05]  /*2730*/  BSYNC.RECONVERGENT B0 ;  /* 0x0000000000007941 */ /* 0x000fea0003800200 */
.L_x_4879:
        /* <DEDUP_REMOVED lines=26> */
.L_x_4883:
        /* <DEDUP_REMOVED lines=34> */
.L_x_4882:
        /* <DEDUP_REMOVED lines=16> */
.L_x_4881:
        /* <DEDUP_REMOVED lines=41> */
.L_x_4885:
[----:B------:R-:W-:Y:S05]  /*2e90*/  BSYNC.RECONVERGENT B0 ;  /* 0x0000000000007941 */ /* 0x000fea0003800200 */
.L_x_4884:
        /* <DEDUP_REMOVED lines=22> */
.L_x_4887:
[----:B------:R-:W-:Y:S05]  /*3000*/  BSYNC.RECONVERGENT B0 ;  /* 0x0000000000007941 */ /* 0x000fea0003800200 */
.L_x_4886:
        /* <DEDUP_REMOVED lines=27> */
.L_x_4856:
        /* <DEDUP_REMOVED lines=16> */
.L_x_4888:
[----:B------:R-:W-:Y:S05]  /*32c0*/  EXIT ;  /* 0x000000000000794d */ /* 0x000fea0003800000 */
.L_x_4858:
[----:B------:R-:W-:Y:S02]  /*32d0*/  HFMA2 R12, -RZ, RZ, 0, 9.5367431640625e-07 ;  /* 0x00000010ff0c7431 */ /* 0x000fe400000001ff */
[----:B------:R-:W-:Y:S01]  /*32e0*/  IMAD.MOV.U32 R11, RZ, RZ, 0x1f ;  /* 0x0000001fff0b7424 */ /* 0x000fe200078e00ff */
[----:B------:R-:W-:-:S07]  /*32f0*/  MOV R15, 0xffffffff ;  /* 0xffffffff000f7802 */ /* 0x000fce0000000f00 */
[----:B------:R-:W-:Y:S05]  /*3300*/  WARPSYNC.COLLECTIVE R15, `(.L_x_4889) ;  /* 0x000000000f087348 */ /* 0x000fea0003c00000 */
[----:B------:R0:W1:Y:S02]  /*3310*/  SHFL.BFLY P6, R14, R13, R12, R11 ;  /* 0x0c00000c0d0e7389 */ /* 0x00006400000c000b */
[----:B01----:R-:W-:Y:S05]  /*3320*/  ENDCOLLECTIVE ;  /* 0x000000000000791b */ /* 0x003fea0003800000 */
.L_x_4889:
[----:B------:R-:W-:Y:S01]  /*3330*/  IMAD.MOV.U32 R12, RZ, RZ, 0x8 ;  /* 0x00000008ff0c7424 */ /* 0x000fe200078e00ff */
[----:B------:R-:W-:-:S04]  /*3340*/  FMNMX.FTZ R0, R14, -3.40282346638528859812e+38, !PT ;  /* 0xff7fffff0e007809 */ /* 0x000fc80007810000 */
[----:B------:R-:W-:-:S07]  /*3350*/  MOV R13, R0 ;  /* 0x00000000000d7202 */ /* 0x000fce0000000f00 */
[----:B------:R-:W-:Y:S05]  /*3360*/  WARPSYNC.COLLECTIVE R15, `(.L_x_4890) ;  /* 0x000000000f087348 */ /* 0x000fea0003c00000 */
[----:B------:R0:W1:Y:S02]  /*3370*/  SHFL.BFLY P6, R14, R13, R12, R11 ;  /* 0x0c00000c0d0e7389 */ /* 0x00006400000c000b */
[----:B01----:R-:W-:Y:S05]  /*3380*/  ENDCOLLECTIVE ;  /* 0x000000000000791b */ /* 0x003fea0003800000 */
.L_x_4890:
[----:B------:R-:W-:Y:S01]  /*3390*/  HFMA2 R12, -RZ, RZ, 0, 2.384185791015625e-07 ;  /* 0x00000004ff0c7431 */ /* 0x000fe200000001ff */
[----:B------:R-:W-:-:S04]  /*33a0*/  FMNMX.FTZ R2, R0, R14, !PT ;  /* 0x0000000e00027209 */ /* 0x000fc80007810000 */
[----:B------:R-:W-:-:S07]  /*33b0*/  MOV R13, R2 ;  /* 0x00000002000d7202 */ /* 0x000fce0000000f00 */
[----:B------:R-:W-:Y:S05]  /*33c0*/  WARPSYNC.COLLECTIVE R15, `(.L_x_4891) ;  /* 0x000000000f087348 */ /* 0x000fea0003c00000 */
[----:B------:R0:W1:Y:S02]  /*33d0*/  SHFL.BFLY P6, R14, R13, R12, R11 ;  /* 0x0c00000c0d0e7389 */ /* 0x00006400000c000b */
[----:B01----:R-:W-:Y:S05]  /*33e0*/  ENDCOLLECTIVE ;  /* 0x000000000000791b */ /* 0x003fea0003800000 */
.L_x_4891:
[----:B------:R-:W-:Y:S05]  /*33f0*/  BRA `(.L_x_4892) ;  /* 0xffffffd8000c7947 */ /* 0x000fea000383ffff */
.L_x_4893:
        /* <DEDUP_REMOVED lines=16> */
.L_x_27345:


//--------------------- .text._ZN4vllm25paged_attention_v2_kernelIthLi128ELi8ELi128ELNS_18Fp8KVCacheDataTypeE2ELb1ELi512EEEvPfS2_PT_PKS3_PKT0_S9_ifPKiSB_iPKfiiiSD_SD_iiiii --------------------------
	.section	.text._ZN4vllm25paged_attention_v2_kernelIthLi128ELi8ELi128ELNS_18Fp8KVCacheDataTypeE2ELb1ELi512EEEvPfS2_PT_PKS3_PKT0_S9_ifPKiSB_iPKfiiiSD_SD_iiiii,"ax",@progbits
	.align	128
        .global         _ZN4vllm25paged_attention_v2_kernelIthLi128ELi8ELi128ELNS_18Fp8KVCacheDataTypeE2ELb1ELi512EEEvPfS2_PT_PKS3_PKT0_S9_ifPKiSB_iPKfiiiSD_SD_iiiii
        .type           _ZN4vllm25paged_attention_v2_kernelIthLi128ELi8ELi128ELNS_18Fp8KVCacheDataTypeE2ELb1ELi512EEEvPfS2_PT_PKS3_PKT0_S9_ifPKiSB_iPKfiiiSD_SD_iiiii,@function
        .size           _ZN4vllm25paged_attention_v2_kernelIthLi128ELi8ELi128ELNS_18Fp8KVCacheDataTypeE2ELb1ELi512EEEvPfS2_PT_PKS3_PKT0_S9_ifPKiSB_iPKfiiiSD_SD_iiiii,(.L_x_27346 - _ZN4vllm25paged_attention_v2_kernelIthLi128ELi8ELi128ELNS_18Fp8KVCacheDataTypeE2ELb1ELi512EEEvPfS2_PT_PKS3_PKT0_S9_ifPKiSB_iPKfiiiSD_SD_iiiii)
        .other          _ZN4vllm25paged_attention_v2_kernelIthLi128ELi8ELi128ELNS_18Fp8KVCacheDataTypeE2ELb1ELi512EEEvPfS2_PT_PKS3_PKT0_S9_ifPKiSB_iPKfiiiSD_SD_iiiii,@"STO_CUDA_ENTRY STV_DEFAULT"
_ZN4vllm25paged_attention_v2_kernelIthLi128ELi8ELi128ELNS_18Fp8KVCacheDataTypeE2ELb1ELi512EEEvPfS2_PT_PKS3_PKT0_S9_ifPKiSB_iPKfiiiSD_SD_iiiii:
.text._ZN4vllm25paged_attention_v2_kernelIthLi128ELi8ELi128ELNS_18Fp8KVCacheDataTypeE2ELb1ELi512EEEvPfS2_PT_PKS3_PKT0_S9_ifPKiSB_iPKfiiiSD_SD_iiiii:
        /* <DEDUP_REMOVED lines=110> */
.L_x_4894:
        /* <DEDUP_REMOVED lines=25> */
.L_x_4898:
        /* <DEDUP_REMOVED lines=41> */
.L_x_4896:
[----:B------:R-:W-:Y:S05]  /*0b00*/  BSYNC.RECONVERGENT B6 ;  /* 0x0000000000067941 */ /* 0x000fea0003800200 */
.L_x_4895:
        /* <DEDUP_REMOVED lines=10> */
.L_x_4937:
        /* <DEDUP_REMOVED lines=42> */
.L_x_4904:
        /* <DEDUP_REMOVED lines=11> */
.L_x_4903:
[----:B------:R-:W-:Y:S05]  /*0f00*/  BSYNC.RECONVERGENT B1 ;  /* 0x0000000000017941 */ /* 0x000fea0003800200 */
.L_x_4902:
        /* <DEDUP_REMOVED lines=12> */
.L_x_4907:
        /* <DEDUP_REMOVED lines=100> */
.L_x_4906:
[----:B------:R-:W-:Y:S05]  /*1610*/  BSYNC.RECONVERGENT B1 ;  /* 0x0000000000017941 */ /* 0x000fea0003800200 */
.L_x_4905:
        /* <DEDUP_REMOVED lines=55> */
.L_x_4909:
[----:B------:R-:W-:Y:S05]  /*1990*/  BSYNC.RECONVERGENT B1 ;  /* 0x0000000000017941 */ /* 0x000fea0003800200 */
.L_x_4908:
        /* <DEDUP_REMOVED lines=26> */
.L_x_4901:
[----:B------:R-:W-:Y:S05]  /*1b40*/  BSYNC.RECONVERGENT B0 ;  /* 0x0000000000007941 */ /* 0x000fea0003800200 */
.L_x_4900:
        /* <DEDUP_REMOVED lines=40> */
.L_x_4914:
[----:B------:R-:W1:Y:S01]  /*1dd0*/  LDS R7, [R13] ;  /* 0x000000000d077984 */ /* 0x000e620000000800 */
[----:B------:R-:W-:-:S05]  /*1de0*/  VIADD R15, R15, 0x1 ;  /* 0x000000010f0f7836 */ /* 0x000fca0000000000 */
[----:B------:R-:W-:Y:S01]  /*1df0*/  ISETP.NE.AND P0, PT, R15, RZ, PT ;  /* 0x000000ff0f00720c */ /* 0x000fe20003f05270 */
[----:B-1----:R-:W-:-:S05]  /*1e00*/  FMUL.FTZ R20, R7, R2 ;  /* 0x0000000207147220 */ /* 0x002fca0000410000 */
[----:B------:R1:W-:Y:S02]  /*1e10*/  STS [R13], R20 ;  /* 0x000000140d007388 */ /* 0x0003e40000000800 */
[----:B-1----:R-:W-:-:S05]  /*1e20*/  IADD3 R13, PT, PT, R13, 0x200, RZ ;  /* 0x000002000d0d7810 */ /* 0x002fca0007ffe0ff */
[----:B------:R-:W-:Y:S05]  /*1e30*/  @P0 BRA `(.L_x_4914) ;  /* 0xfffffffc00e40947 */ /* 0x000fea000383ffff */
.L_x_4913:
[----:B------:R-:W-:Y:S05]  /*1e40*/  BSYNC.RECONVERGENT B1 ;  /* 0x0000000000017941 */ /* 0x000fea0003800200 */
.L_x_4912:
        /* <DEDUP_REMOVED lines=12> */
.L_x_4917:
        /* <DEDUP_REMOVED lines=52> */
.L_x_4916:
[----:B------:R-:W-:Y:S05]  /*2250*/  BSYNC.RECONVERGENT B1 ;  /* 0x0000000000017941 */ /* 0x000fea0003800200 */
.L_x_4915:
        /* <DEDUP_REMOVED lines=31> */
.L_x_4919:
[----:B------:R-:W-:Y:S05]  /*2450*/  BSYNC.RECONVERGENT B1 ;  /* 0x0000000000017941 */ /* 0x000fea0003800200 */
.L_x_4918:
        /* <DEDUP_REMOVED lines=14> */
.L_x_4911:
[----:B------:R-:W-:Y:S05]  /*2540*/  BSYNC.RECONVERGENT B0 ;  /* 0x0000000000007941 */ /* 0x000fea0003800200 */
.L_x_4910:
        /* <DEDUP_REMOVED lines=18> */
.L_x_4921:
[----:B------:R-:W-:Y:S05]  /*2670*/  BSYNC.RECONVERGENT B0 ;  /* 0x0000000000007941 */ /* 0x000fea0003800200 */
.L_x_4920:
        /* <DEDUP_REMOVED lines=25> */
.L_x_4924:
        /* <DEDUP_REMOVED lines=34> */
.L_x_4923:
        /* <DEDUP_REMOVED lines=16> */
.L_x_4922:
        /* <DEDUP_REMOVED lines=25> */
.L_x_4926:
[----:B------:R-:W-:Y:S05]  /*2cc0*/  BSYNC.RECONVERGENT B0 ;  /* 0x0000000000007941 */ /* 0x000fea0003800200 */
.L_x_4925:
        /* <DEDUP_REMOVED lines=16> */
.L_x_4928:
[----:B------:R-:W-:Y:S05]  /*2dd0*/  BSYNC.RECONVERGENT B0 ;  /* 0x0000000000007941 */ /* 0x000fea0003800200 */
.L_x_4927:
        /* <DEDUP_REMOVED lines=12> */
.L_x_4930:
[----:B------:R-:W-:Y:S05]  /*2ea0*/  BSYNC.RECONVERGENT B0 ;  /* 0x0000000000007941 */ /* 0x000fea0003800200 */
.L_x_4929:
        /* <DEDUP_REMOVED lines=16> */
.L_x_4932:
[----:B------:R-:W-:Y:S05]  /*2fb0*/  BSYNC.RECONVERGENT B0 ;  /* 0x0000000000007941 */ /* 0x000fea0003800200 */
.L_x_4931:
[----:B------:R-:W-:Y:S06]  /*2fc0*/  BAR.SYNC.DEFER_BLOCKING 0x0 ;  /* 0x0000000000007b1d */ /* 0x000fec0000010000 */
[----:B------:R-:W-:Y:S05]  /*2fd0*/  @P3 EXIT ;  /* 0x000000000000394d */ /* 0x000fea0003800000 */
[----:B------:R-:W2:Y:S01]  /*2fe0*/  LDCU.64 UR4, c[0x0][0x390] ;  /* 0x00007200ff0477ac */ /* 0x000ea20008000a00 */
[----:B------:R-:W-:Y:S01]  /*2ff0*/  IMAD R16, R22, R16, R17 ;  /* 0x0000001016107224 */ /* 0x000fe200078e0211 */
[----:B-1----:R-:W-:Y:S01]  /*3000*/  F2FP.F16.F32.PACK_AB R0, R5, R0 ;  /* 0x000000000500723e */ /* 0x002fe200000000ff */
[----:B------:R-:W-:Y:S01]  /*3010*/  IMAD.SHL.U32 R19, R19, 0x80, RZ ;  /* 0x0000008013137824 */ /* 0x000fe200078e00ff */
[----:B------:R-:W-:Y:S01]  /*3020*/  F2FP.F16.F32.PACK_AB R4, R3, R4 ;  /* 0x000000040304723e */ /* 0x000fe200000000ff */
        /* <DEDUP_REMOVED lines=13> */
.L_x_4897:
        /* <DEDUP_REMOVED lines=16> */
.L_x_4933:
[----:B------:R-:W-:Y:S05]  /*3200*/  EXIT ;  /* 0x000000000000794d */ /* 0x000fea0003800000 */
.L_x_4899:
[----:B------:R-:W-:Y:S02]  /*3210*/  HFMA2 R12, -RZ, RZ, 0, 9.5367431640625e-07 ;  /* 0x00000010ff0c7431 */ /* 0x000fe400000001ff */
[----:B------:R-:W-:Y:S01]  /*3220*/  IMAD.MOV.U32 R11, RZ, RZ, 0x1f ;  /* 0x0000001fff0b7424 */ /* 0x000fe200078e00ff */
[----:B------:R-:W-:-:S07]  /*3230*/  MOV R15, 0xffffffff ;  /* 0xffffffff000f7802 */ /* 0x000fce0000000f00 */
[----:B------:R-:W-:Y:S05]  /*3240*/  WARPSYNC.COLLECTIVE R15, `(.L_x_4934) ;  /* 0x000000000f087348 */ /* 0x000fea0003c00000 */
[----:B------:R0:W1:Y:S02]  /*3250*/  SHFL.BFLY P6, R14, R13, R12, R11 ;  /* 0x0c00000c0d0e7389 */ /* 0x00006400000c000b */
[----:B01----:R-:W-:Y:S05]  /*3260*/  ENDCOLLECTIVE ;  /* 0x000000000000791b */ /* 0x003fea0003800000 */
.L_x_4934:
[----:B------:R-:W-:Y:S01]  /*3270*/  IMAD.MOV.U32 R12, RZ, RZ, 0x8 ;  /* 0x00000008ff0c7424 */ /* 0x000fe200078e00ff */
[----:B------:R-:W-:-:S04]  /*3280*/  FMNMX.FTZ R0, R14, -3.40282346638528859812e+38, !PT ;  /* 0xff7fffff0e007809 */ /* 0x000fc80007810000 */
[----:B------:R-:W-:-:S07]  /*3290*/  MOV R13, R0 ;  /* 0x00000000000d7202 */ /* 0x000fce0000000f00 */
[----:B------:R-:W-:Y:S05]  /*32a0*/  WARPSYNC.COLLECTIVE R15, `(.L_x_4935) ;  /* 0x000000000f087348 */ /* 0x000fea0003c00000 */
[----:B------:R0:W1:Y:S02]  /*32b0*/  SHFL.BFLY P6, R14, R13, R12, R11 ;  /* 0x0c00000c0d0e7389 */ /* 0x00006400000c000b */
[----:B01----:R-:W-:Y:S05]  /*32c0*/  ENDCOLLECTIVE ;  /* 0x000000000000791b */ /* 0x003fea0003800000 */
.L_x_4935:
[----:B------:R-:W-:Y:S01]  /*32d0*/  HFMA2 R12, -RZ, RZ, 0, 2.384185791015625e-07 ;  /* 0x00000004ff0c7431 */ /* 0x000fe200000001ff */
[----:B------:R-:W-:-:S04]  /*32e0*/  FMNMX.FTZ R2, R0, R14, !PT ;  /* 0x0000000e00027209 */ /* 0x000fc80007810000 */
[----:B------:R-:W-:-:S07]  /*32f0*/  MOV R13, R2 ;  /* 0x00000002000d7202 */ /* 0x000fce0000000f00 */
[----:B------:R-:W-:Y:S05]  /*3300*/  WARPSYNC.COLLECTIVE R15, `(.L_x_4936) ;  /* 0x000000000f087348 */ /* 0x000fea0003c00000 */
[----:B------:R0:W1:Y:S02]  /*3310*/  SHFL.BFLY P6, R14, R13, R12, R11 ;  /* 0x0c00000c0d0e7389 */ /* 0x00006400000c000b */
[----:B01----:R-:W-:Y:S05]  /*3320*/  ENDCOLLECTIVE ;  /* 0x000000000000791b */ /* 0x003fea0003800000 */
.L_x_4936:
[----:B------:R-:W-:Y:S05]  /*3330*/  BRA `(.L_x_4937) ;  /* 0xffffffd8001c7947 */ /* 0x000fea000383ffff */
.L_x_4938:
        /* <DEDUP_REMOVED lines=12> */
.L_x_27346:


//--------------------- .text._ZN4vllm25paged_attention_v2_kernelIthLi120ELi8ELi128ELNS_18Fp8KVCacheDataTypeE2ELb1ELi512EEEvPfS2_PT_PKS3_PKT0_S9_ifPKiSB_iPKfiiiSD_SD_iiiii --------------------------
	.section	.text._ZN4vllm25paged_attention_v2_kernelIthLi120ELi8ELi128ELNS_18Fp8KVCacheDataTypeE2ELb1ELi512EEEvPfS2_PT_PKS3_PKT0_S9_ifPKiSB_iPKfiiiSD_SD_iiiii,"ax",@progbits
	.align	128
        .global         _ZN4vllm25paged_attention_v2_kernelIthLi120ELi8ELi128ELNS_18Fp8KVCacheDataTypeE2ELb1ELi512EEEvPfS2_PT_PKS3_PKT0_S9_ifPKiSB_iPKfiiiSD_SD_iiiii
        .type           _ZN4vllm25paged_attention_v2_kernelIthLi120ELi8ELi128ELNS_18Fp8KVCacheDataTypeE2ELb1ELi512EEEvPfS2_PT_PKS3_PKT0_S9_ifPKiSB_iPKfiiiSD_SD_iiiii,@function
        .size           _ZN4vllm25paged_attention_v2_kernelIthLi120ELi8ELi128ELNS_18Fp8KVCacheDataTypeE2ELb1ELi512EEEvPfS2_PT_PKS3_PKT0_S9_ifPKiSB_iPKfiiiSD_SD_iiiii,(.L_x_27347 - _ZN4vllm25paged_attention_v2_kernelIthLi120ELi8ELi128ELNS_18Fp8KVCacheDataTypeE2ELb1ELi512EEEvPfS2_PT_PKS3_PKT0_S9_ifPKiSB_iPKfiiiSD_SD_iiiii)
        .other          _ZN4vllm25paged_attention_v2_kernelIthLi120ELi8ELi128ELNS_18Fp8KVCacheDataTypeE2ELb1ELi512EEEvPfS2_PT_PKS3_PKT0_S9_ifPKiSB_iPKfiiiSD_SD_iiiii,@"STO_CUDA_ENTRY STV_DEFAULT"
_ZN4vllm25paged_attention_v2_kernelIthLi120ELi8ELi128ELNS_18Fp8KVCacheDataTypeE2ELb1ELi512EEEvPfS2_PT_PKS3_PKT0_S9_ifPKiSB_iPKfiiiSD_SD_iiiii:
.text._ZN4vllm25paged_attention_v2_kernelIthLi120ELi8ELi128ELNS_18Fp8KVCacheDataTypeE2ELb1ELi512EEEvPfS2_PT_PKS3_PKT0_S9_ifPKiSB_iPKfiiiSD_SD_iiiii:
        /* <DEDUP_REMOVED lines=110> */
.L_x_4939:
        /* <DEDUP_REMOVED lines=25> */
.L_x_4943:
        /* <DEDUP_REMOVED lines=41> */
.L_x_4941:
[----:B------:R-:W-:Y:S05]  /*0b00*/  BSYNC.RECONVERGENT B6 ;  /* 0x0000000000067941 */ /* 0x000fea0003800200 */
.L_x_4940:
        /* <DEDUP_REMOVED lines=11> */
.L_x_4982:
        /* <DEDUP_REMOVED lines=42> */
.L_x_4949:
        /* <DEDUP_REMOVED lines=11> */
.L_x_4948:
[----:B------:R-:W-:Y:S05]  /*0f10*/  BSYNC.RECONVERGENT B1 ;  /* 0x0000000000017941 */ /* 0x000fea0003800200 */
.L_x_4947:
        /* <DEDUP_REMOVED lines=12> */
.L_x_4952:
        /* <DEDUP_REMOVED lines=100> */
.L_x_4951:
[----:B------:R-:W-:Y:S05]  /*1620*/  BSYNC.RECONVERGENT B1 ;  /* 0x0000000000017941 */ /* 0x000fea0003800200 */
.L_x_4950:
        /* <DEDUP_REMOVED lines=55> */
.L_x_4954:
[----:B------:R-:W-:Y:S05]  /*19a0*/  BSYNC.RECONVERGENT B1 ;  /* 0x0000000000017941 */ /* 0x000fea0003800200 */
.L_x_4953:
        /* <DEDUP_REMOVED lines=26> */
.L_x_4946:
[----:B------:R-:W-:Y:S05]  /*1b50*/  BSYNC.RECONVERGENT B0 ;  /* 0x0000000000007941 */ /* 0x000fea0003800200 */
.L_x_4945:
        /* <DEDUP_REMOVED lines=40> */
.L_x_4959:
[----:B------:R-:W1:Y:S01]  /*1de0*/  LDS R7, [R13] ;  /* 0x000000000d077984 */ /* 0x000e620000000800 */
[----:B------:R-:W-:-:S05]  /*1df0*/  VIADD R15, R15, 0x1 ;  /* 0x000000010f0f7836 */ /* 0x000fca0000000000 */
[----:B------:R-:W-:Y:S01]  /*1e00*/  ISETP.NE.AND P0, PT, R15, RZ, PT ;  /* 0x000000ff0f00720c */ /* 0x000fe20003f05270 */
[----:B-1----:R-:W-:-:S05]  /*1e10*/  FMUL.FTZ R20, R7, R2 ;  /* 0x0000000207147220 */ /* 0x002fca0000410000 */
[----:B------:R1:W-:Y:S02]  /*1e20*/  STS [R13], R20 ;  /* 0x000000140d007388 */ /* 0x0003e40000000800 */
[----:B-1----:R-:W-:-:S05]  /*1e30*/  IADD3 R13, PT, PT, R13, 0x200, RZ ;  /* 0x000002000d0d7810 */ /* 0x002fca0007ffe0ff */
[----:B------:R-:W-:Y:S05]  /*1e40*/  @P0 BRA `(.L_x_4959) ;  /* 0xfffffffc00e40947 */ /* 0x000fea000383ffff */
.L_x_4958:
[----:B------:R-:W-:Y:S05]  /*1e50*/  BSYNC.RECONVERGENT B1 ;  /* 0x0000000000017941 */ /* 0x000fea0003800200 */
.L_x_4957:
        /* <DEDUP_REMOVED lines=12> */
.L_x_4962:
        /* <DEDUP_REMOVED lines=52> */
.L_x_4961:
[----:B------:R-:W-:Y:S05]  /*2260*/  BSYNC.RECONVERGENT B1 ;  /* 0x0000000000017941 */ /* 0x000fea0003800200 */
.L_x_4960:
        /* <DEDUP_REMOVED lines=31> */
.L_x_4964:
[----:B------:R-:W-:Y:S05]  /*2460*/  BSYNC.RECONVERGENT B1 ;  /* 0x0000000000017941 */ /* 0x000fea0003800200 */
.L_x_4963:
        /* <DEDUP_REMOVED lines=14> */
.L_x_4956:
[----:B------:R-:W-:Y:S05]  /*2550*/  BSYNC.RECONVERGENT B0 ;  /* 0x0000000000007941 */ /* 0x000fea0003800200 */
.L_x_4955:
        /* <DEDUP_REMOVED lines=18> */
.L_x_4966:
[----:B------:R-:W-:Y:S05]  /*2680*/  BSYNC.RECONVERGENT B0 ;  /* 0x0000000000007941 */ /* 0x000fea0003800200 */
.L_x_4965:
        /* <DEDUP_REMOVED lines=25> */
.L_x_4969:
        /* <DEDUP_REMOVED lines=34> */
.L_x_4968:
        /* <DEDUP_REMOVED lines=16> */
.L_x_4967:
        /* <DEDUP_REMOVED lines=27> */
.L_x_4971:
[----:B------:R-:W-:Y:S05]  /*2cf0*/  BSYNC.RECONVERGENT B0 ;  /* 0x0000000000007941 */ /* 0x000fea0003800200 */
.L_x_4970:
        /* <DEDUP_REMOVED lines=12> */
.L_x_4973:
[----:B------:R-:W-:Y:S05]  /*2dc0*/  BSYNC.RECONVERGENT B0 ;  /* 0x0000000000007941 */ /* 0x000fea0003800200 */
.L_x_4972:
        /* <DEDUP_REMOVED lines=8> */
.L_x_4975:
[----:B------:R-:W-:Y:S05]  /*2e50*/  BSYNC.RECONVERGENT B0 ;  /* 0x0000000000007941 */ /* 0x000fea0003800200 */
.L_x_4974:
        /* <DEDUP_REMOVED lines=12> */
.L_x_4977:
[----:B------:R-:W-:Y:S05]  /*2f20*/  BSYNC.RECONVERGENT B0 ;  /* 0x0000000000007941 */ /* 0x000fea0003800200 */
.L_x_4976:
[----:B------:R-:W-:Y:S06]  /*2f30*/  BAR.SYNC.DEFER_BLOCKING 0x0 ;  /* 0x0000000000007b1d */ /* 0x000fec0000010000 */
[----:B------:R-:W-:Y:S05]  /*2f40*/  @P0 EXIT ;  /* 0x000000000000094d */ /* 0x000fea0003800000 */
[----:B------:R-:W-:Y:S01]  /*2f50*/  IMAD R16, R22, R16, R17 ;  /* 0x0000001016107224 */ /* 0x000fe200078e0211 */
[----:B------:R-:W2:Y:S01]  /*2f60*/  LDCU.64 UR4, c[0x0][0x390] ;  /* 0x00007200ff0477ac */ /* 0x000ea20008000a00 */
[----:B------:R-:W-:Y:S01]  /*2f70*/  IMAD R19, R19, 0x78, RZ ;  /* 0x0000007813137824 */ /* 0x000fe200078e02ff */
[----:B-1----:R-:W-:Y:S01]  /*2f80*/  F2FP.F16.F32.PACK_AB R6, R6, R7 ;  /* 0x000000070606723e */ /* 0x002fe200000000ff */
[----:B------:R-:W-:Y:S01]  /*2f90*/  IMAD R2, R16, UR38, RZ ;  /* 0x0000002610027c24 */ /* 0x000fe2000f8e02ff */
[----:B------:R-:W-:Y:S02]  /*2fa0*/  F2FP.F16.F32.PACK_AB R4, RZ, R4 ;  /* 0x00000004ff04723e */ /* 0x000fe400000000ff */
        /* <DEDUP_REMOVED lines=11> */
[----:B------:R-:W-:-:S05]  /*3060*/  F2FP.F16.F32.PACK_AB R0, RZ, R0 ;  /* 0x00000000ff00723e */ /* 0x000fca00000000ff */
[----:B------:R-:W-:Y:S01]  /*3070*/  STG.E.U16 desc[UR36][R2.64+0xc0], R0 ;  /* 0x0000c00002007986 */ /* 0x000fe2000c101524 */
[----:B------:R-:W-:Y:S05]  /*3080*/  EXIT ;  /* 0x000000000000794d */ /* 0x000fea0003800000 */
.L_x_4942:
        /* <DEDUP_REMOVED lines=16> */
.L_x_4978:
[----:B------:R-:W-:Y:S05]  /*3190*/  EXIT ;  /* 0x000000000000794d */ /* 0x000fea0003800000 */
.L_x_4944:
[----:B------:R-:W-:Y:S02]  /*31a0*/  HFMA2 R12, -RZ, RZ, 0, 9.5367431640625e-07 ;  /* 0x00000010ff0c7431 */ /* 0x000fe400000001ff */
[----:B------:R-:W-:Y:S01]  /*31b0*/  IMAD.MOV.U32 R11, RZ, RZ, 0x1f ;  /* 0x0000001fff0b7424 */ /* 0x000fe200078e00ff */
[----:B------:R-:W-:-:S07]  /*31c0*/  MOV R15, 0xffffffff ;  /* 0xffffffff000f7802 */ /* 0x000fce0000000f00 */
[----:B------:R-:W-:Y:S05]  /*31d0*/  WARPSYNC.COLLECTIVE R15, `(.L_x_4979) ;  /* 0x000000000f087348 */ /* 0x000fea0003c00000 */
[----:B------:R0:W1:Y:S02]  /*31e0*/  SHFL.BFLY P6, R14, R13, R12, R11 ;  /* 0x0c00000c0d0e7389 */ /* 0x00006400000c000b */
[----:B01----:R-:W-:Y:S05]  /*31f0*/  ENDCOLLECTIVE ;  /* 0x000000000000791b */ /* 0x003fea0003800000 */
.L_x_4979:
[----:B------:R-:W-:Y:S01]  /*3200*/  IMAD.MOV.U32 R12, RZ, RZ, 0x8 ;  /* 0x00000008ff0c7424 */ /* 0x000fe200078e00ff */
[----:B------:R-:W-:-:S04]  /*3210*/  FMNMX.FTZ R0, R14, -3.40282346638528859812e+38, !PT ;  /* 0xff7fffff0e007809 */ /* 0x000fc80007810000 */
[----:B------:R-:W-:-:S07]  /*3220*/  MOV R13, R0 ;  /* 0x00000000000d7202 */ /* 0x000fce0000000f00 */
[----:B------:R-:W-:Y:S05]  /*3230*/  WARPSYNC.COLLECTIVE R15, `(.L_x_4980) ;  /* 0x000000000f087348 */ /* 0x000fea0003c00000 */
[----:B------:R0:W1:Y:S02]  /*3240*/  SHFL.BFLY P6, R14, R13, R12, R11 ;  /* 0x0c00000c0d0e7389 */ /* 0x00006400000c000b */
[----:B01----:R-:W-:Y:S05]  /*3250*/  ENDCOLLECTIVE ;  /* 0x000000000000791b */ /* 0x003fea0003800000 */
.L_x_4980:
[----:B------:R-:W-:Y:S01]  /*3260*/  HFMA2 R12, -RZ, RZ, 0, 2.384185791015625e-07 ;  /* 0x00000004ff0c7431 */ /* 0x000fe200000001ff */
[----:B------:R-:W-:-:S04]  /*3270*/  FMNMX.FTZ R2, R0, R14, !PT ;  /* 0x0000000e00027209 */ /* 0x000fc80007810000 */
[----:B------:R-:W-:-:S07]  /*3280*/  MOV R13, R2 ;  /* 0x00000002000d7202 */ /* 0x000fce0000000f00 */
[----:B------:R-:W-:Y:S05]  /*3290*/  WARPSYNC.COLLECTIVE R15, `(.L_x_4981) ;  /* 0x000000000f087348 */ /* 0x000fea0003c00000 */
[----:B------:R0:W1:Y:S02]  /*32a0*/  SHFL.BFLY P6, R14, R13, R12, R11 ;  /* 0x0c00000c0d0e7389 */ /* 0x00006400000c000b */
[----:B01----:R-:W-:Y:S05]  /*32b0*/  ENDCOLLECTIVE ;  /* 0x000000000000791b */ /* 0x003fea0003800000 */
.L_x_4981:
[----:B------:R-:W-:Y:S05]  /*32c0*/  BRA `(.L_x_4982) ;  /* 0xffffffd8003c7947 */ /* 0x000fea000383ffff */
.L_x_4983:
        /* <DEDUP_REMOVED lines=11> */
.L_x_27347:


//--------------------- .text._ZN4vllm25paged_attention_v2_kernelIthLi112ELi8ELi128ELNS_18Fp8KVCacheDataTypeE2ELb1ELi512EEEvPfS2_PT_PKS3_PKT0_S9_ifPKiSB_iPKfiiiSD_SD_iiiii --------------------------
	.section	.text._ZN4vllm25paged_attention_v2_kernelIthLi112ELi8ELi128ELNS_18Fp8KVCacheDataTypeE2ELb1ELi512EEEvPfS2_PT_PKS3_PKT0_S9_ifPKiSB_iPKfiiiSD_SD_iiiii,"ax",@progbits
	.align	128
        .global         _ZN4vllm25paged_attention_v2_kernelIthLi112ELi8ELi128ELNS_18Fp8KVCacheDataTypeE2ELb1ELi512EEEvPfS2_PT_PKS3_PKT0_S9_ifPKiSB_iPKfiiiSD_SD_iiiii
        .type           _ZN4vllm25paged_attention_v2_kernelIthLi112ELi8ELi128ELNS_18Fp8KVCacheDataTypeE2ELb1ELi512EEEvPfS2_PT_PKS3_PKT0_S9_ifPKiSB_iPKfiiiSD_SD_iiiii,@function
        .size           _ZN4vllm25paged_attention_v2_kernelIthLi112ELi8ELi128ELNS_18Fp8KVCacheDataTypeE2ELb1ELi512EEEvPfS2_PT_PKS3_PKT0_S9_ifPKiSB_iPKfiiiSD_SD_iiiii,(.L_x_27348 - _ZN4vllm25paged_attention_v2_kernelIthLi112ELi8ELi128ELNS_18Fp8KVCacheDataTypeE2ELb1ELi512EEEvPfS2_PT_PKS3_PKT0_S9_ifPKiSB_iPKfiiiSD_SD_iiiii)
        .other          _ZN4vllm25paged_attention_v2_kernelIthLi112ELi8ELi128ELNS_18Fp8KVCacheDataTypeE2ELb1ELi512EEEvPfS2_PT_PKS3_PKT0_S9_ifPKiSB_iPKfiiiSD_SD_iiiii,@"STO_CUDA_ENTRY STV_DEFAULT"
_ZN4vllm25paged_attention_v2_kernelIthLi112ELi8ELi128ELNS_18Fp8KVCacheDataTypeE2ELb1ELi512EEEvPfS2_PT_PKS3_PKT0_S9_ifPKiSB_iPKfiiiSD_SD_iiiii:
.text._ZN4vllm25paged_attention_v2_kernelIthLi112ELi8ELi128ELNS_18Fp8KVCacheDataTypeE2ELb1ELi512EEEvPfS2_PT_PKS3_PKT0_S9_ifPKiSB_iPKfiiiSD_SD_iiiii:
        /* <DEDUP_REMOVED lines=110> */
.L_x_4984:
        /* <DEDUP_REMOVED lines=25> */
.L_x_4988:
        /* <DEDUP_REMOVED lines=41> */
.L_x_4986:
[----:B------:R-:W-:Y:S05]  /*0b00*/  BSYNC.RECONVERGENT B6 ;  /* 0x0000000000067941 */ /* 0x000fea0003800200 */
.L_x_4985:
        /* <DEDUP_REMOVED lines=11> */
.L_x_5027:
        /* <DEDUP_REMOVED lines=42> */
.L_x_4994:
        /* <DEDUP_REMOVED lines=11> */
.L_x_4993:
[----:B------:R-:W-:Y:S05]  /*0f10*/  BSYNC.RECONVERGENT B1 ;  /* 0x0000000000017941 */ /* 0x000fea0003800200 */
.L_x_4992:
        /* <DEDUP_REMOVED lines=12> */
.L_x_4997:
        /* <DEDUP_REMOVED lines=100> */
.L_x_4996:
[----:B------:R-:W-:Y:S05]  /*1620*/  BSYNC.RECONVERGENT B1 ;  /* 0x0000000000017941 */ /* 0x000fea0003800200 */
.L_x_4995:
        /* <DEDUP_REMOVED lines=55> */
.L_x_4999:
[----:B------:R-:W-:Y:S05]  /*19a0*/  BSYNC.RECONVERGENT B1 ;  /* 0x0000000000017941 */ /* 0x000fea0003800200 */
.L_x_4998:
        /* <DEDUP_REMOVED lines=26> */
.L_x_4991:
[----:B------:R-:W-:Y:S05]  /*1b50*/  BSYNC.RECONVERGENT B0 ;  /* 0x0000000000007941 */ /* 0x000fea0003800200 */
.L_x_4990:
        /* <DEDUP_REMOVED lines=40> */
.L_x_5004:
[----:B------:R-:W1:Y:S01]  /*1de0*/  LDS R7, [R13] ;  /* 0x000000000d077984 */ /* 0x000e620000000800 */
[----:B------:R-:W-:-:S05]  /*1df0*/  VIADD R15, R15, 0x1 ;  /* 0x000000010f0f7836 */ /* 0x000fca0000000000 */
[----:B------:R-:W-:Y:S01]  /*1e00*/  ISETP.NE.AND P0, PT, R15, RZ, PT ;  /* 0x000000ff0f00720c */ /* 0x000fe20003f05270 */
[----:B-1----:R-:W-:-:S05]  /*1e10*/  FMUL.FTZ R20, R7, R2 ;  /* 0x0000000207147220 */ /* 0x002fca0000410000 */
[----:B------:R1:W-:Y:S02]  /*1e20*/  STS [R13], R20 ;  /* 0x000000140d007388 */ /* 0x0003e40000000800 */
[----:B-1----:R-:W-:-:S05]  /*1e30*/  IADD3 R13, PT, PT, R13, 0x200, RZ ;  /* 0x000002000d0d7810 */ /* 0x002fca0007ffe0ff */
[----:B------:R-:W-:Y:S05]  /*1e40*/  @P0 BRA `(.L_x_5004) ;  /* 0xfffffffc00e40947 */ /* 0x000fea000383ffff */
.L_x_5003:
[----:B------:R-:W-:Y:S05]  /*1e50*/  BSYNC.RECONVERGENT B1 ;  /* 0x0000000000017941 */ /* 0x000fea0003800200 */
.L_x_5002:
        /* <DEDUP_REMOVED lines=12> */
.L_x_5007:
        /* <DEDUP_REMOVED lines=52> */
.L_x_5006:
[----:B------:R-:W-:Y:S05]  /*2260*/  BSYNC.RECONVERGENT B1 ;  /* 0x0000000000017941 */ /* 0x000fea0003800200 */
.L_x_5005:
        /* <DEDUP_REMOVED lines=31> */
.L_x_5009:
[----:B------:R-:W-:Y:S05]  /*2460*/  BSYNC.RECONVERGENT B1 ;  /* 0x0000000000017941 */ /* 0x000fea0003800200 */
.L_x_5008:
        /* <DEDUP_REMOVED lines=14> */
.L_x_5001:
[----:B------:R-:W-:Y:S05]  /*2550*/  BSYNC.RECONVERGENT B0 ;  /* 0x0000000000007941 */ /* 0x000fea0003800200 */
.L_x_5000:
        /* <DEDUP_REMOVED lines=18> */
.L_x_5011:
[----:B------:R-:W-:Y:S05]  /*2680*/  BSYNC.RECONVERGENT B0 ;  /* 0x0000000000007941 */ /* 0x000fea0003800200 */
.L_x_5010:
        /* <DEDUP_REMOVED lines=25> */
.L_x_5014:
        /* <DEDUP_REMOVED lines=34> */
.L_x_5013:
        /* <DEDUP_REMOVED lines=16> */
.L_x_5012:
        /* <DEDUP_REMOVED lines=27> */
.L_x_5016:
[----:B------:R-:W-:Y:S05]  /*2cf0*/  BSYNC.RECONVERGENT B0 ;  /* 0x0000000000007941 */ /* 0x000fea0003800200 */
.L_x_5015:
        /* <DEDUP_REMOVED lines=12> */
.L_x_5018:
[----:B------:R-:W-:Y:S05]  /*2dc0*/  BSYNC.RECONVERGENT B0 ;  /* 0x0000000000007941 */ /* 0x000fea0003800200 */
.L_x_5017:
        /* <DEDUP_REMOVED lines=8> */
.L_x_5020:
[----:B------:R-:W-:Y:S05]  /*2e50*/  BSYNC.RECONVERGENT B0 ;  /* 0x0000000000007941 */ /* 0x000fea0003800200 */
.L_x_5019:
        /* <DEDUP_REMOVED lines=12> */
.L_x_5022:
[----:B------:R-:W-:Y:S05]  /*2f20*/  BSYNC.RECONVERGENT B0 ;  /* 0x0000000000007941 */ /* 0x000fea0003800200 */
.L_x_5021:
        /* <DEDUP_REMOVED lines=22> */
.L_x_4987:
        /* <DEDUP_REMOVED lines=16> */
.L_x_5023:
[----:B------:R-:W-:Y:S05]  /*3190*/  EXIT ;  /* 0x000000000000794d */ /* 0x000fea0003800000 */
.L_x_4989:
[----:B------:R-:W-:Y:S02]  /*31a0*/  HFMA2 R12, -RZ, RZ, 0, 9.5367431640625e-07 ;  /* 0x00000010ff0c7431 */ /* 0x000fe400000001ff */
[----:B------:R-:W-:Y:S01]  /*31b0*/  IMAD.MOV.U32 R11, RZ, RZ, 0x1f ;  /* 0x0000001fff0b7424 */ /* 0x000fe200078e00ff */
[----:B------:R-:W-:-:S07]  /*31c0*/  MOV R15, 0xffffffff ;  /* 0xffffffff000f7802 */ /* 0x000fce0000000f00 */
[----:B------:R-:W-:Y:S05]  /*31d0*/  WARPSYNC.COLLECTIVE R15, `(.L_x_5024) ;  /* 0x000000000f087348 */ /* 0x000fea0003c00000 */
[----:B------:R0:W1:Y:S02]  /*31e0*/  SHFL.BFLY P6, R14, R13, R12, R11 ;  /* 0x0c00000c0d0e7389 */ /* 0x00006400000c000b */
[----:B01----:R-:W-:Y:S05]  /*31f0*/  ENDCOLLECTIVE ;  /* 0x000000000000791b */ /* 0x003fea0003800000 */
.L_x_5024:
[----:B------:R-:W-:Y:S01]  /*3200*/  IMAD.MOV.U32 R12, RZ, RZ, 0x8 ;  /* 0x00000008ff0c7424 */ /* 0x000fe200078e00ff */
[----:B------:R-:W-:-:S04]  /*3210*/  FMNMX.FTZ R0, R14, -3.40282346638528859812e+38, !PT ;  /* 0xff7fffff0e007809 */ /* 0x000fc80007810000 */
[----:B------:R-:W-:-:S07]  /*3220*/  MOV R13, R0 ;  /* 0x00000000000d7202 */ /* 0x000fce0000000f00 */
[----:B------:R-:W-:Y:S05]  /*3230*/  WARPSYNC.COLLECTIVE R15, `(.L_x_5025) ;  /* 0x000000000f087348 */ /* 0x000fea0003c00000 */
[----:B------:R0:W1:Y:S02]  /*3240*/  SHFL.BFLY P6, R14, R13, R12, R11 ;  /* 0x0c00000c0d0e7389 */ /* 0x00006400000c000b */
[----:B01----:R-:W-:Y:S05]  /*3250*/  ENDCOLLECTIVE ;  /* 0x000000000000791b */ /* 0x003fea0003800000 */
.L_x_5025:
[----:B------:R-:W-:Y:S01]  /*3260*/  HFMA2 R12, -RZ, RZ, 0, 2.384185791015625e-07 ;  /* 0x00000004ff0c7431 */ /* 0x000fe200000001ff */
[----:B------:R-:W-:-:S04]  /*3270*/  FMNMX.FTZ R2, R0, R14, !PT ;  /* 0x0000000e00027209 */ /* 0x000fc80007810000 */
[----:B------:R-:W-:-:S07]  /*3280*/  MOV R13, R2 ;  /* 0x00000002000d7202 */ /* 0x000fce0000000f00 */
[----:B------:R-:W-:Y:S05]  /*3290*/  WARPSYNC.COLLECTIVE R15, `(.L_x_5026) ;  /* 0x000000000f087348 */ /* 0x000fea0003c00000 */
[----:B------:R0:W1:Y:S02]  /*32a0*/  SHFL.BFLY P6, R14, R13, R12, R11 ;  /* 0x0c00000c0d0e7389 */ /* 0x00006400000c000b */
[----:B01----:R-:W-:Y:S05]  /*32b0*/  ENDCOLLECTIVE ;  /* 0x000000000000791b */ /* 0x003fea0003800000 */
.L_x_5026:
[----:B------:R-:W-:Y:S05]  /*32c0*/  BRA `(.L_x_5027) ;  /* 0xffffffd8003c7947 */ /* 0x000fea000383ffff */
.L_x_5028:
        /* <DEDUP_REMOVED lines=11> */
.L_x_27348:


//--------------------- .text._ZN4vllm25paged_attention_v2_kernelIthLi96ELi8ELi128ELNS_18Fp8KVCacheDataTypeE2ELb1ELi512EEEvPfS2_PT_PKS3_PKT0_S9_ifPKiSB_iPKfiiiSD_SD_iiiii --------------------------
	.section	.text._ZN4vllm25paged_attention_v2_kernelIthLi96ELi8ELi128ELNS_18Fp8KVCacheDataTypeE2ELb1ELi512EEEvPfS2_PT_PKS3_PKT0_S9_ifPKiSB_iPKfiiiSD_SD_iiiii,"ax",@progbits
	.align	128
        .global         _ZN4vllm25paged_attention_v2_kernelIthLi96ELi8ELi128ELNS_18Fp8KVCacheDataTypeE2ELb1ELi512EEEvPfS2_PT_PKS3_PKT0_S9_ifPKiSB_iPKfiiiSD_SD_iiiii
        .type           _ZN4vllm25paged_attention_v2_kernelIthLi96ELi8ELi128ELNS_18Fp8KVCacheDataTypeE2ELb1ELi512EEEvPfS2_PT_PKS3_PKT0_S9_ifPKiSB_iPKfiiiSD_SD_iiiii,@function
        .size           _ZN4vllm25paged_attention_v2_kernelIthLi96ELi8ELi128ELNS_18Fp8KVCacheDataTypeE2ELb1ELi512EEEvPfS2_PT_PKS3_PKT0_S9_ifPKiSB_iPKfiiiSD_SD_iiiii,(.L_x_27349 - _ZN4vllm25paged_attention_v2_kernelIthLi96ELi8ELi128ELNS_18Fp8KVCacheDataTypeE2ELb1ELi512EEEvPfS2_PT_PKS3_PKT0_S9_ifPKiSB_iPKfiiiSD_SD_iiiii)
        .other          _ZN4vllm25paged_attention_v2_kernelIthLi96ELi8ELi128ELNS_18Fp8KVCacheDataTypeE2ELb1ELi512EEEvPfS2_PT_PKS3_PKT0_S9_ifPKiSB_iPKfiiiSD_SD_iiiii,@"STO_CUDA_ENTRY STV_DEFAULT"
_ZN4vllm25paged_attention_v2_kernelIthLi96ELi8ELi128ELNS_18Fp8KVCacheDataTypeE2ELb1ELi512EEEvPfS2_PT_PKS3_PKT0_S9_ifPKiSB_iPKfiiiSD_SD_iiiii:
.text._ZN4vllm25paged_attention_v2_kernelIthLi96ELi8ELi128ELNS_18Fp8KVCacheDataTypeE2ELb1ELi512EEEvPfS2_PT_PKS3_PKT0_S9_ifPKiSB_iPKfiiiSD_SD_iiiii:
        /* <DEDUP_REMOVED lines=116> */
.L_x_5029:
        /* <DEDUP_REMOVED lines=25> */
.L_x_5033:
        /* <DEDUP_REMOVED lines=42> */
.L_x_5031:
[----:B------:R-:W-:Y:S05]  /*0b70*/  BSYNC.RECONVERGENT B6 ;  /* 0x0000000000067941 */ /* 0x000fea0003800200 */
.L_x_5030:
        /* <DEDUP_REMOVED lines=11> */
.L_x_5064:
        /* <DEDUP_REMOVED lines=42> */
.L_x_5039:
        /* <DEDUP_REMOVED lines=11> */
.L_x_5038:
[----:B------:R-:W-:Y:S05]  /*0f80*/  BSYNC.RECONVERGENT B1 ;  /* 0x0000000000017941 */ /* 0x000fea0003800200 */
.L_x_5037:
        /* <DEDUP_REMOVED lines=12> */
.L_x_5042:
        /* <DEDUP_REMOVED lines=100> */
.L_x_5041:
[----:B------:R-:W-:Y:S05]  /*1690*/  BSYNC.RECONVERGENT B1 ;  /* 0x0000000000017941 */ /* 0x000fea0003800200 */
.L_x_5040:
        /* <DEDUP_REMOVED lines=55> */
.L_x_5044:
[----:B------:R-:W-:Y:S05]  /*1a10*/  BSYNC.RECONVERGENT B1 ;  /* 0x0000000000017941 */ /* 0x000fea0003800200 */
.L_x_5043:
        /* <DEDUP_REMOVED lines=26> */
.L_x_5036:
[----:B------:R-:W-:Y:S05]  /*1bc0*/  BSYNC.RECONVERGENT B0 ;  /* 0x0000000000007941 */ /* 0x000fea0003800200 */
.L_x_5035:
        /* <DEDUP_REMOVED lines=40> */
.L_x_5049:
[----:B------:R-:W1:Y:S01]  /*1e50*/  LDS R14, [R10] ;  /* 0x000000000a0e7984 */ /* 0x000e620000000800 */
[----:B------:R-:W-:-:S05]  /*1e60*/  VIADD R12, R12, 0x1 ;  /* 0x000000010c0c7836 */ /* 0x000fca0000000000 */
[----:B------:R-:W-:Y:S01]  /*1e70*/  ISETP.NE.AND P0, PT, R12, RZ, PT ;  /* 0x000000ff0c00720c */ /* 0x000fe20003f05270 */
[----:B-1----:R-:W-:-:S05]  /*1e80*/  FMUL.FTZ R15, R14, R7 ;  /* 0x000000070e0f7220 */ /* 0x002fca0000410000 */
[----:B------:R1:W-:Y:S02]  /*1e90*/  STS [R10], R15 ;  /* 0x0000000f0a007388 */ /* 0x0003e40000000800 */
[----:B-1----:R-:W-:-:S05]  /*1ea0*/  IADD3 R10, PT, PT, R10, 0x200, RZ ;  /* 0x000002000a0a7810 */ /* 0x002fca0007ffe0ff */
[----:B------:R-:W-:Y:S05]  /*1eb0*/  @P0 BRA `(.L_x_5049) ;  /* 0xfffffffc00e40947 */ /* 0x000fea000383ffff */
.L_x_5048:
[----:B------:R-:W-:Y:S05]  /*1ec0*/  BSYNC.RECONVERGENT B1 ;  /* 0x0000000000017941 */ /* 0x000fea0003800200 */
.L_x_5047:
        /* <DEDUP_REMOVED lines=12> */
.L_x_5052:
        /* <DEDUP_REMOVED lines=52> */
.L_x_5051:
[----:B------:R-:W-:Y:S05]  /*22d0*/  BSYNC.RECONVERGENT B1 ;  /* 0x0000000000017941 */ /* 0x000fea0003800200 */
.L_x_5050:
        /* <DEDUP_REMOVED lines=31> */
.L_x_5054:
[----:B------:R-:W-:Y:S05]  /*24d0*/  BSYNC.RECONVERGENT B1 ;  /* 0x0000000000017941 */ /* 0x000fea0003800200 */
.L_x_5053:
        /* <DEDUP_REMOVED lines=14> */
.L_x_5046:
[----:B------:R-:W-:Y:S05]  /*25c0*/  BSYNC.RECONVERGENT B0 ;  /* 0x0000000000007941 */ /* 0x000fea0003800200 */
.L_x_5045:
        /* <DEDUP_REMOVED lines=22> */
.L_x_5056:
[----:B------:R-:W-:Y:S05]  /*2730*/  BSYNC.RECONVERGENT B0 ;  /* 0x0000000000007941 */ /* 0x000fea0003800200 */
.L_x_5055:
        /* <DEDUP_REMOVED lines=26> */
.L_x_5059:
        /* <DEDUP_REMOVED lines=34> */
.L_x_5058:
        /* <DEDUP_REMOVED lines=16> */
.L_x_5057:
        /* <DEDUP_REMOVED lines=47> */
[----:B------:R-:W-:-:S02]  /*2ef0*/  F2FP.F16.F32.PACK_AB R0, RZ, R3 ;  /* 0x00000003ff00723e */ /* 0x000fc400000000ff */
        /* <DEDUP_REMOVED lines=12> */
.L_x_5032:
        /* <DEDUP_REMOVED lines=16> */
.L_x_5060:
[----:B------:R-:W-:Y:S05]  /*30c0*/  EXIT ;  /* 0x000000000000794d */ /* 0x000fea0003800000 */
.L_x_5034:
[----:B------:R-:W-:Y:S02]  /*30d0*/  HFMA2 R12, -RZ, RZ, 0, 9.5367431640625e-07 ;  /* 0x00000010ff0c7431 */ /* 0x000fe400000001ff */
[----:B------:R-:W-:Y:S01]  /*30e0*/  IMAD.MOV.U32 R11, RZ, RZ, 0x1f ;  /* 0x0000001fff0b7424 */ /* 0x000fe200078e00ff */
[----:B------:R-:W-:-:S07]  /*30f0*/  MOV R15, 0xffffffff ;  /* 0xffffffff000f7802 */ /* 0x000fce0000000f00 */
[----:B------:R-:W-:Y:S05]  /*3100*/  WARPSYNC.COLLECTIVE R15, `(.L_x_5061) ;  /* 0x000000000f087348 */ /* 0x000fea0003c00000 */
[----:B------:R0:W1:Y:S02]  /*3110*/  SHFL.BFLY P6, R14, R13, R12, R11 ;  /* 0x0c00000c0d0e7389 */ /* 0x00006400000c000b */
[----:B01----:R-:W-:Y:S05]  /*3120*/  ENDCOLLECTIVE ;  /* 0x000000000000791b */ /* 0x003fea0003800000 */
.L_x_5061:
[----:B------:R-:W-:Y:S01]  /*3130*/  IMAD.MOV.U32 R12, RZ, RZ, 0x8 ;  /* 0x00000008ff0c7424 */ /* 0x000fe200078e00ff */
[----:B------:R-:W-:-:S04]  /*3140*/  FMNMX.FTZ R0, R14, -3.40282346638528859812e+38, !PT ;  /* 0xff7fffff0e007809 */ /* 0x000fc80007810000 */
[----:B------:R-:W-:-:S07]  /*3150*/  MOV R13, R0 ;  /* 0x00000000000d7202 */ /* 0x000fce0000000f00 */
[----:B------:R-:W-:Y:S05]  /*3160*/  WARPSYNC.COLLECTIVE R15, `(.L_x_5062) ;  /* 0x000000000f087348 */ /* 0x000fea0003c00000 */
[----:B------:R0:W1:Y:S02]  /*3170*/  SHFL.BFLY P6, R14, R13, R12, R11 ;  /* 0x0c00000c0d0e7389 */ /* 0x00006400000c000b */
[----:B01----:R-:W-:Y:S05]  /*3180*/  ENDCOLLECTIVE ;  /* 0x000000000000791b */ /* 0x003fea0003800000 */
.L_x_5062:
[----:B------:R-:W-:Y:S01]  /*3190*/  HFMA2 R12, -RZ, RZ, 0, 2.384185791015625e-07 ;  /* 0x00000004ff0c7431 */ /* 0x000fe200000001ff */
[----:B------:R-:W-:-:S04]  /*31a0*/  FMNMX.FTZ R2, R0, R14, !PT ;  /* 0x0000000e00027209 */ /* 0x000fc80007810000 */
[----:B------:R-:W-:-:S07]  /*31b0*/  MOV R13, R2 ;  /* 0x00000002000d7202 */ /* 0x000fce0000000f00 */
[----:B------:R-:W-:Y:S05]  /*31c0*/  WARPSYNC.COLLECTIVE R15, `(.L_x_5063) ;  /* 0x000000000f087348 */ /* 0x000fea0003c00000 */
[----:B------:R0:W1:Y:S02]  /*31d0*/  SHFL.BFLY P6, R14, R13, R12, R11 ;  /* 0x0c00000c0d0e7389 */ /* 0x00006400000c000b */
[----:B01----:R-:W-:Y:S05]  /*31e0*/  ENDCOLLECTIVE ;  /* 0x000000000000791b */ /* 0x003fea0003800000 */
.L_x_5063:
[----:B------:R-:W-:Y:S05]  /*31f0*/  BRA `(.L_x_5064) ;  /* 0xffffffd8008c7947 */ /* 0x000fea000383ffff */
.L_x_5065:
        /* <DEDUP_REMOVED lines=16> */
.L_x_27349:


//--------------------- .text._ZN4vllm25paged_attention_v2_kernelIthLi80ELi8ELi128ELNS_18Fp8KVCacheDataTypeE2ELb1ELi512EEEvPfS2_PT_PKS3_PKT0_S9_ifPKiSB_iPKfiiiSD_SD_iiiii --------------------------
	.section	.text._ZN4vllm25paged_attention_v2_kernelIthLi80ELi8ELi128ELNS_18Fp8KVCacheDataTypeE2ELb1ELi512EEEvPfS2_PT_PKS3_PKT0_S9_ifPKiSB_iPKfiiiSD_SD_iiiii,"ax",@progbits
	.align	128
        .global         _ZN4vllm25paged_attention_v2_kernelIthLi80ELi8ELi128ELNS_18Fp8KVCacheDataTypeE2ELb1ELi512EEEvPfS2_PT_PKS3_PKT0_S9_ifPKiSB_iPKfiiiSD_SD_iiiii
        .type           _ZN4vllm25paged_attention_v2_kernelIthLi80ELi8ELi128ELNS_18Fp8KVCacheDataTypeE2ELb1ELi512EEEvPfS2_PT_PKS3_PKT0_S9_ifPKiSB_iPKfiiiSD_SD_iiiii,@function
        .size           _ZN4vllm25paged_attention_v2_kernelIthLi80ELi8ELi128ELNS_18Fp8KVCacheDataTypeE2ELb1ELi512EEEvPfS2_PT_PKS3_PKT0_S9_ifPKiSB_iPKfiiiSD_SD_iiiii,(.L_x_27350 - _ZN4vllm25paged_attention_v2_kernelIthLi80ELi8ELi128ELNS_18Fp8KVCacheDataTypeE2ELb1ELi512EEEvPfS2_PT_PKS3_PKT0_S9_ifPKiSB_iPKfiiiSD_SD_iiiii)
        .other          _ZN4vllm25paged_attention_v2_kernelIthLi80ELi8ELi128ELNS_18Fp8KVCacheDataTypeE2ELb1ELi512EEEvPfS2_PT_PKS3_PKT0_S9_ifPKiSB_iPKfiiiSD_SD_iiiii,@"STO_CUDA_ENTRY STV_DEFAULT"
_ZN4vllm25paged_attention_v2_kernelIthLi80ELi8ELi128ELNS_18Fp8KVCacheDataTypeE2ELb1ELi512EEEvPfS2_PT_PKS3_PKT0_S9_ifPKiSB_iPKfiiiSD_SD_iiiii:
.text._ZN4vllm25paged_attention_v2_kernelIthLi80ELi8ELi128ELNS_18Fp8KVCacheDataTypeE2ELb1ELi512EEEvPfS2_PT_PKS3_PKT0_S9_ifPKiSB_iPKfiiiSD_SD_iiiii:
        /* <DEDUP_REMOVED lines=110> */
.L_x_5066:
        /* <DEDUP_REMOVED lines=25> */
.L_x_5070:
        /* <DEDUP_REMOVED lines=41> */
.L_x_5068:
[----:B------:R-:W-:Y:S05]  /*0b00*/  BSYNC.RECONVERGENT B6 ;  /* 0x0000000000067941 */ /* 0x000fea0003800200 */
.L_x_5067:
        /* <DEDUP_REMOVED lines=11> */
.L_x_5109:
        /* <DEDUP_REMOVED lines=42> */
.L_x_5076:
        /* <DEDUP_REMOVED lines=11> */
.L_x_5075:
[----:B------:R-:W-:Y:S05]  /*0f10*/  BSYNC.RECONVERGENT B1 ;  /* 0x0000000000017941 */ /* 0x000fea0003800200 */
.L_x_5074:
        /* <DEDUP_REMOVED lines=12> */
.L_x_5079:
        /* <DEDUP_REMOVED lines=100> */
.L_x_5078:
[----:B------:R-:W-:Y:S05]  /*1620*/  BSYNC.RECONVERGENT B1 ;  /* 0x0000000000017941 */ /* 0x000fea0003800200 */
.L_x_5077:
        /* <DEDUP_REMOVED lines=55> */
.L_x_5081:
[----:B------:R-:W-:Y:S05]  /*19a0*/  BSYNC.RECONVERGENT B1 ;  /* 0x0000000000017941 */ /* 0x000fea0003800200 */
.L_x_5080:
        /* <DEDUP_REMOVED lines=26> */
.L_x_5073:
[----:B------:R-:W-:Y:S05]  /*1b50*/  BSYNC.RECONVERGENT B0 ;  /* 0x0000000000007941 */ /* 0x000fea0003800200 */
.L_x_5072:
        /* <DEDUP_REMOVED lines=40> */
.L_x_5086:
[----:B------:R-:W1:Y:S01]  /*1de0*/  LDS R7, [R13] ;  /* 0x000000000d077984 */ /* 0x000e620000000800 */
[----:B------:R-:W-:-:S05]  /*1df0*/  VIADD R15, R15, 0x1 ;  /* 0x000000010f0f7836 */ /* 0x000fca0000000000 */
[----:B------:R-:W-:Y:S01]  /*1e00*/  ISETP.NE.AND P0, PT, R15, RZ, PT ;  /* 0x000000ff0f00720c */ /* 0x000fe20003f05270 */
[----:B-1----:R-:W-:-:S05]  /*1e10*/  FMUL.FTZ R20, R7, R2 ;  /* 0x0000000207147220 */ /* 0x002fca0000410000 */
[----:B------:R1:W-:Y:S02]  /*1e20*/  STS [R13], R20 ;  /* 0x000000140d007388 */ /* 0x0003e40000000800 */
[----:B-1----:R-:W-:-:S05]  /*1e30*/  IADD3 R13, PT, PT, R13, 0x200, RZ ;  /* 0x000002000d0d7810 */ /* 0x002fca0007ffe0ff */
[----:B------:R-:W-:Y:S05]  /*1e40*/  @P0 BRA `(.L_x_5086) ;  /* 0xfffffffc00e40947 */ /* 0x000fea000383ffff */
.L_x_5085:
[----:B------:R-:W-:Y:S05]  /*1e50*/  BSYNC.RECONVERGENT B1 ;  /* 0x0000000000017941 */ /* 0x000fea0003800200 */
.L_x_5084:
        /* <DEDUP_REMOVED lines=12> */
.L_x_5089:
        /* <DEDUP_REMOVED lines=52> */
.L_x_5088:
[----:B------:R-:W-:Y:S05]  /*2260*/  BSYNC.RECONVERGENT B1 ;  /* 0x0000000000017941 */ /* 0x000fea0003800200 */
.L_x_5087:
        /* <DEDUP_REMOVED lines=31> */
.L_x_5091:
[----:B------:R-:W-:Y:S05]  /*2460*/  BSYNC.RECONVERGENT B1 ;  /* 0x0000000000017941 */ /* 0x000fea0003800200 */
.L_x_5090:
        /* <DEDUP_REMOVED lines=14> */
.L_x_5083:
[----:B------:R-:W-:Y:S05]  /*2550*/  BSYNC.RECONVERGENT B0 ;  /* 0x0000000000007941 */ /* 0x000fea0003800200 */
.L_x_5082:
        /* <DEDUP_REMOVED lines=18> */
.L_x_5093:
[----:B------:R-:W-:Y:S05]  /*2680*/  BSYNC.RECONVERGENT B0 ;  /* 0x0000000000007941 */ /* 0x000fea0003800200 */
.L_x_5092:
        /* <DEDUP_REMOVED lines=25> */
.L_x_5096:
        /* <DEDUP_REMOVED lines=34> */
.L_x_5095:
        /* <DEDUP_REMOVED lines=16> */
.L_x_5094:
        /* <DEDUP_REMOVED lines=25> */
.L_x_5098:
[----:B------:R-:W-:Y:S05]  /*2cd0*/  BSYNC.RECONVERGENT B0 ;  /* 0x0000000000007941 */ /* 0x000fea0003800200 */
.L_x_5097:
        /* <DEDUP_REMOVED lines=10> */
.L_x_5100:
[----:B------:R-:W-:Y:S05]  /*2d80*/  BSYNC.RECONVERGENT B0 ;  /* 0x0000000000007941 */ /* 0x000fea0003800200 */
.L_x_5099:
[----:B------:R-:W-:Y:S06]  /*2d90*/  BAR.SYNC.DEFER_BLOCKING 0x0 ;  /* 0x0000000000007b1d */ /* 0x000fec0000010000 */
[----:B------:R-:W-:Y:S04]  /*2da0*/  BSSY.RECONVERGENT B0, `(.L_x_5101) ;  /* 0x0000006000007945 */ /* 0x000fe80003800200 */
[----:B------:R-:W-:Y:S05]  /*2db0*/  @P1 BRA `(.L_x_5102) ;  /* 0x0000000000101947 */ /* 0x000fea0003800000 */
[----:B------:R-:W-:Y:S01]  /*2dc0*/  ISETP.GT.U32.AND P1, PT, R9, 0xf, PT ;  /* 0x0000000f0900780c */ /* 0x000fe20003f24070 */
[----:B------:R1:W-:Y:S04]  /*2dd0*/  STS [R0+-0x140], R4 ;  /* 0xfffec00400007388 */ /* 0x0003e80000000800 */
[----:B------:R1:W-:Y:S08]  /*2de0*/  STS [R0+-0xc0], R3 ;  /* 0xffff400300007388 */ /* 0x0003f00000000800 */
[----:B------:R1:W-:Y:S02]  /*2df0*/  @!P1 STS [R0+-0x40], R5 ;  /* 0xffffc00500009388 */ /* 0x0003e40000000800 */
.L_x_5102:
[----:B------:R-:W-:Y:S05]  /*2e00*/  BSYNC.RECONVERGENT B0 ;  /* 0x0000000000007941 */ /* 0x000fea0003800200 */
.L_x_5101:
        /* <DEDUP_REMOVED lines=10> */
.L_x_5104:
[----:B------:R-:W-:Y:S05]  /*2eb0*/  BSYNC.RECONVERGENT B0 ;  /* 0x0000000000007941 */ /* 0x000fea0003800200 */
.L_x_5103:
[----:B------:R-:W-:Y:S06]  /*2ec0*/  BAR.SYNC.DEFER_BLOCKING 0x0 ;  /* 0x0000000000007b1d */ /* 0x000fec0000010000 */
[----:B------:R-:W-:Y:S05]  /*2ed0*/  @P0 EXIT ;  /* 0x000000000000094d */ /* 0x000fea0003800000 */
[----:B------:R-:W-:Y:S01]  /*2ee0*/  IMAD R16, R22, R16, R17 ;  /* 0x0000001016107224 */ /* 0x000fe200078e0211 */
[----:B------:R-:W2:Y:S01]  /*2ef0*/  LDCU.64 UR4, c[0x0][0x390] ;  /* 0x00007200ff0477ac */ /* 0x000ea20008000a00 */
[----:B------:R-:W-:Y:S01]  /*2f00*/  IMAD R19, R19, 0x50, RZ ;  /* 0x0000005013137824 */ /* 0x000fe200078e02ff */
[----:B-1----:R-:W-:Y:S01]  /*2f10*/  F2FP.F16.F32.PACK_AB R4, R3, R4 ;  /* 0x000000040304723e */ /* 0x002fe200000000ff */
        /* <DEDUP_REMOVED lines=11> */
[----:B------:R-:W-:-:S05]  /*2fd0*/  F2FP.F16.F32.PACK_AB R5, RZ, R5 ;  /* 0x00000005ff05723e */ /* 0x000fca00000000ff */
[----:B------:R-:W-:Y:S01]  /*2fe0*/  STG.E.U16 desc[UR36][R2.64+0x80], R5 ;  /* 0x0000800502007986 */ /* 0x000fe2000c101524 */
[----:B------:R-:W-:Y:S05]  /*2ff0*/  EXIT ;  /* 0x000000000000794d */ /* 0x000fea0003800000 */
.L_x_5069:
        /* <DEDUP_REMOVED lines=16> */
.L_x_5105:
[----:B------:R-:W-:Y:S05]  /*3100*/  EXIT ;  /* 0x000000000000794d */ /* 0x000fea0003800000 */
.L_x_5071:
[----:B------:R-:W-:Y:S02]  /*3110*/  HFMA2 R12, -RZ, RZ, 0, 9.5367431640625e-07 ;  /* 0x00000010ff0c7431 */ /* 0x000fe400000001ff */
[----:B------:R-:W-:Y:S01]  /*3120*/  IMAD.MOV.U32 R11, RZ, RZ, 0x1f ;  /* 0x0000001fff0b7424 */ /* 0x000fe200078e00ff */
[----:B------:R-:W-:-:S07]  /*3130*/  MOV R15, 0xffffffff ;  /* 0xffffffff000f7802 */ /* 0x000fce0000000f00 */
[----:B------:R-:W-:Y:S05]  /*3140*/  WARPSYNC.COLLECTIVE R15, `(.L_x_5106) ;  /* 0x000000000f087348 */ /* 0x000fea0003c00000 */
[----:B------:R0:W1:Y:S02]  /*3150*/  SHFL.BFLY P6, R14, R13, R12, R11 ;  /* 0x0c00000c0d0e7389 */ /* 0x00006400000c000b */
[----:B01----:R-:W-:Y:S05]  /*3160*/  ENDCOLLECTIVE ;  /* 0x000000000000791b */ /* 0x003fea0003800000 */
.L_x_5106:
[----:B------:R-:W-:Y:S01]  /*3170*/  IMAD.MOV.U32 R12, RZ, RZ, 0x8 ;  /* 0x00000008ff0c7424 */ /* 0x000fe200078e00ff */
[----:B------:R-:W-:-:S04]  /*3180*/  FMNMX.FTZ R0, R14, -3.40282346638528859812e+38, !PT ;  /* 0xff7fffff0e007809 */ /* 0x000fc80007810000 */
[----:B------:R-:W-:-:S07]  /*3190*/  MOV R13, R0 ;  /* 0x00000000000d7202 */ /* 0x000fce0000000f00 */
[----:B------:R-:W-:Y:S05]  /*31a0*/  WARPSYNC.COLLECTIVE R15, `(.L_x_5107) ;  /* 0x000000000f087348 */ /* 0x000fea0003c00000 */
[----:B------:R0:W1:Y:S02]  /*31b0*/  SHFL.BFLY P6, R14, R13, R12, R11 ;  /* 0x0c00000c0d0e7389 */ /* 0x00006400000c000b */
[----:B01----:R-:W-:Y:S05]  /*31c0*/  ENDCOLLECTIVE ;  /* 0x000000000000791b */ /* 0x003fea0003800000 */
.L_x_5107:
[----:B------:R-:W-:Y:S01]  /*31d0*/  HFMA2 R12, -RZ, RZ, 0, 2.384185791015625e-07 ;  /* 0x00000004ff0c7431 */ /* 0x000fe200000001ff */
[----:B------:R-:W-:-:S04]  /*31e0*/  FMNMX.FTZ R2, R0, R14, !PT ;  /* 0x0000000e00027209 */ /* 0x000fc80007810000 */
[----:B------:R-:W-:-:S07]  /*31f0*/  MOV R13, R2 ;  /* 0x00000002000d7202 */ /* 0x000fce0000000f00 */
[----:B------:R-:W-:Y:S05]  /*3200*/  WARPSYNC.COLLECTIVE R15, `(.L_x_5108) ;  /* 0x000000000f087348 */ /* 0x000fea0003c00000 */
[----:B------:R0:W1:Y:S02]  /*3210*/  SHFL.BFLY P6, R14, R13, R12, R11 ;  /* 0x0c00000c0d0e7389 */ /* 0x00006400000c000b */
[----:B01----:R-:W-:Y:S05]  /*3220*/  ENDCOLLECTIVE ;  /* 0x000000000000791b */ /* 0x003fea0003800000 */
.L_x_5108:
[----:B------:R-:W-:Y:S05]  /*3230*/  BRA `(.L_x_5109) ;  /* 0xffffffd800607947 */ /* 0x000fea000383ffff */
.L_x_5110:
        /* <DEDUP_REMOVED lines=12> */
.L_x_27350:


//--------------------- .text._ZN4vllm25paged_attention_v2_kernelIthLi64ELi8ELi128ELNS_18Fp8KVCacheDataTypeE2ELb1ELi512EEEvPfS2_PT_PKS3_PKT0_S9_ifPKiSB_iPKfiiiSD_SD_iiiii --------------------------
	.section	.text._ZN4vllm25paged_attention_v2_kernelIthLi64ELi8ELi128ELNS_18Fp8KVCacheDataTypeE2ELb1ELi512EEEvPfS2_PT_PKS3_PKT0_S9_ifPKiSB_iPKfiiiSD_SD_iiiii,"ax",@progbits
	.align	128
        .global         _ZN4vllm25paged_attention_v2_kernelIthLi64ELi8ELi128ELNS_18Fp8KVCacheDataTypeE2ELb1ELi512EEEvPfS2_PT_PKS3_PKT0_S9_ifPKiSB_iPKfiiiSD_SD_iiiii
        .type           _ZN4vllm25paged_attention_v2_kernelIthLi64ELi8ELi128ELNS_18Fp8KVCacheDataTypeE2ELb1ELi512EEEvPfS2_PT_PKS3_PKT0_S9_ifPKiSB_iPKfiiiSD_SD_iiiii,@function
        .size           _ZN4vllm25paged_attention_v2_kernelIthLi64ELi8ELi128ELNS_18Fp8KVCacheDataTypeE2ELb1ELi512EEEvPfS2_PT_PKS3_PKT0_S9_ifPKiSB_iPKfiiiSD_SD_iiiii,(.L_x_27351 - _ZN4vllm25paged_attention_v2_kernelIthLi64ELi8ELi128ELNS_18Fp8KVCacheDataTypeE2ELb1ELi512EEEvPfS2_PT_PKS3_PKT0_S9_ifPKiSB_iPKfiiiSD_SD_iiiii)
        .other          _ZN4vllm25paged_attention_v2_kernelIthLi64ELi8ELi128ELNS_18Fp8KVCacheDataTypeE2ELb1ELi512EEEvPfS2_PT_PKS3_PKT0_S9_ifPKiSB_iPKfiiiSD_SD_iiiii,@"STO_CUDA_ENTRY STV_DEFAULT"
_ZN4vllm25paged_attention_v2_kernelIthLi64ELi8ELi128ELNS_18Fp8KVCacheDataTypeE2ELb1ELi512EEEvPfS2_PT_PKS3_PKT0_S9_ifPKiSB_iPKfiiiSD_SD_iiiii:
.text._ZN4vllm25paged_attention_v2_kernelIthLi64ELi8ELi128ELNS_18Fp8KVCacheDataTypeE2ELb1ELi512EEEvPfS2_PT_PKS3_PKT0_S9_ifPKiSB_iPKfiiiSD_SD_iiiii:
        /* <DEDUP_REMOVED lines=110> */
.L_x_5111:
        /* <DEDUP_REMOVED lines=20> */
.L_x_5117:
        /* <DEDUP_REMOVED lines=43> */
.L_x_5116:
[----:B------:R-:W-:Y:S05]  /*0ad0*/  BSYNC.RECONVERGENT B0 ;  /* 0x0000000000007941 */ /* 0x000fea0003800200 */
.L_x_5115:
[----:B------:R-:W-:-:S05]  /*0ae0*/  VIADD R14, R14, 0x4 ;  /* 0x000000040e0e7836 */ /* 0x000fca0000000000 */
[----:B------:R-:W-:-:S13]  /*0af0*/  ISETP.GE.U32.AND P0, PT, R14, R5, PT ;  /* 0x000000050e00720c */ /* 0x000fda0003f06070 */
[----:B------:R-:W-:Y:S05]  /*0b00*/  @!P0 BRA `(.L_x_5117) ;  /* 0xfffffffc00448947 */ /* 0x000fea000383ffff */
.L_x_5113:
[----:B------:R-:W-:Y:S05]  /*0b10*/  BSYNC.RECONVERGENT B6 ;  /* 0x0000000000067941 */ /* 0x000fea0003800200 */
.L_x_5112:
        /* <DEDUP_REMOVED lines=10> */
.L_x_5153:
        /* <DEDUP_REMOVED lines=42> */
.L_x_5123:
        /* <DEDUP_REMOVED lines=11> */
.L_x_5122:
[----:B------:R-:W-:Y:S05]  /*0f10*/  BSYNC.RECONVERGENT B1 ;  /* 0x0000000000017941 */ /* 0x000fea0003800200 */
.L_x_5121:
        /* <DEDUP_REMOVED lines=12> */
.L_x_5126:
        /* <DEDUP_REMOVED lines=100> */
.L_x_5125:
[----:B------:R-:W-:Y:S05]  /*1620*/  BSYNC.RECONVERGENT B1 ;  /* 0x0000000000017941 */ /* 0x000fea0003800200 */
.L_x_5124:
        /* <DEDUP_REMOVED lines=55> */
.L_x_5128:
[----:B------:R-:W-:Y:S05]  /*19a0*/  BSYNC.RECONVERGENT B1 ;  /* 0x0000000000017941 */ /* 0x000fea0003800200 */
.L_x_5127:
        /* <DEDUP_REMOVED lines=26> */
.L_x_5120:
[----:B------:R-:W-:Y:S05]  /*1b50*/  BSYNC.RECONVERGENT B0 ;  /* 0x0000000000007941 */ /* 0x000fea0003800200 */
.L_x_5119:
        /* <DEDUP_REMOVED lines=40> */
.L_x_5133:
[----:B------:R-:W1:Y:S01]  /*1de0*/  LDS R3, [R12] ;  /* 0x000000000c037984 */ /* 0x000e620000000800 */
[----:B------:R-:W-:-:S05]  /*1df0*/  VIADD R14, R14, 0x1 ;  /* 0x000000010e0e7836 */ /* 0x000fca0000000000 */
[----:B------:R-:W-:Y:S01]  /*1e00*/  ISETP.NE.AND P0, PT, R14, RZ, PT ;  /* 0x000000ff0e00720c */ /* 0x000fe20003f05270 */
[----:B-1----:R-:W-:-:S05]  /*1e10*/  FMUL.FTZ R3, R3, R2 ;  /* 0x0000000203037220 */ /* 0x002fca0000410000 */
[----:B------:R1:W-:Y:S02]  /*1e20*/  STS [R12], R3 ;  /* 0x000000030c007388 */ /* 0x0003e40000000800 */
[----:B-1----:R-:W-:-:S05]  /*1e30*/  IADD3 R12, PT, PT, R12, 0x200, RZ ;  /* 0x000002000c0c7810 */ /* 0x002fca0007ffe0ff */
[----:B------:R-:W-:Y:S05]  /*1e40*/  @P0 BRA `(.L_x_5133) ;  /* 0xfffffffc00e40947 */ /* 0x000fea000383ffff */
.L_x_5132:
[----:B------:R-:W-:Y:S05]  /*1e50*/  BSYNC.RECONVERGENT B1 ;  /* 0x0000000000017941 */ /* 0x000fea0003800200 */
.L_x_5131:
        /* <DEDUP_REMOVED lines=12> */
.L_x_5136:
        /* <DEDUP_REMOVED lines=52> */
.L_x_5135:
[----:B------:R-:W-:Y:S05]  /*2260*/  BSYNC.RECONVERGENT B1 ;  /* 0x0000000000017941 */ /* 0x000fea0003800200 */
.L_x_5134:
        /* <DEDUP_REMOVED lines=31> */
.L_x_5138:
[----:B------:R-:W-:Y:S05]  /*2460*/  BSYNC.RECONVERGENT B1 ;  /* 0x0000000000017941 */ /* 0x000fea0003800200 */
.L_x_5137:
        /* <DEDUP_REMOVED lines=14> */
.L_x_5130:
[----:B------:R-:W-:Y:S05]  /*2550*/  BSYNC.RECONVERGENT B0 ;  /* 0x0000000000007941 */ /* 0x000fea0003800200 */
.L_x_5129:
        /* <DEDUP_REMOVED lines=18> */
.L_x_5140:
[----:B------:R-:W-:Y:S05]  /*2680*/  BSYNC.RECONVERGENT B0 ;  /* 0x0000000000007941 */ /* 0x000fea0003800200 */
.L_x_5139:
        /* <DEDUP_REMOVED lines=27> */
.L_x_5144:
        /* <DEDUP_REMOVED lines=33> */
.L_x_5143:
        /* <DEDUP_REMOVED lines=16> */
.L_x_5142:
[----:B------:R-:W-:Y:S05]  /*2b50*/  BSYNC.RECONVERGENT B6 ;  /* 0x0000000000067941 */ /* 0x000fea0003800200 */
.L_x_5141:
        /* <DEDUP_REMOVED lines=38> */
.L_x_5146:
[----:B------:R-:W-:Y:S05]  /*2dc0*/  BSYNC.RECONVERGENT B0 ;  /* 0x0000000000007941 */ /* 0x000fea0003800200 */
.L_x_5145:
        /* <DEDUP_REMOVED lines=15> */
.L_x_5148:
[----:B------:R-:W-:Y:S05]  /*2ec0*/  BSYNC.RECONVERGENT B0 ;  /* 0x0000000000007941 */ /* 0x000fea0003800200 */
.L_x_5147:
[----:B------:R-:W-:Y:S06]  /*2ed0*/  BAR.SYNC.DEFER_BLOCKING 0x0 ;  /* 0x0000000000007b1d */ /* 0x000fec0000010000 */
[----:B------:R-:W-:Y:S05]  /*2ee0*/  @P3 EXIT ;  /* 0x000000000000394d */ /* 0x000fea0003800000 */
[----:B------:R-:W-:Y:S01]  /*2ef0*/  IMAD R16, R22, R16, R17 ;  /* 0x0000001016107224 */ /* 0x000fe200078e0211 */
[----:B------:R-:W0:Y:S01]  /*2f00*/  LDCU.64 UR4, c[0x0][0x390] ;  /* 0x00007200ff0477ac */ /* 0x000e220008000a00 */
[----:B------:R-:W-:Y:S01]  /*2f10*/  IMAD.SHL.U32 R19, R19, 0x40, RZ ;  /* 0x0000004013137824 */ /* 0x000fe200078e00ff */
[----:B-1----:R-:W-:Y:S01]  /*2f20*/  F2FP.F16.F32.PACK_AB R4, R3, R4 ;  /* 0x000000040304723e */ /* 0x002fe200000000ff */
        /* <DEDUP_REMOVED lines=10> */
.L_x_5114:
        /* <DEDUP_REMOVED lines=16> */
.L_x_5149:
[----:B------:R-:W-:Y:S05]  /*30d0*/  EXIT ;  /* 0x000000000000794d */ /* 0x000fea0003800000 */
.L_x_5118:
[----:B------:R-:W-:Y:S02]  /*30e0*/  HFMA2 R12, -RZ, RZ, 0, 9.5367431640625e-07 ;  /* 0x00000010ff0c7431 */ /* 0x000fe400000001ff */
[----:B------:R-:W-:Y:S01]  /*30f0*/  IMAD.MOV.U32 R11, RZ, RZ, 0x1f ;  /* 0x0000001fff0b7424 */ /* 0x000fe200078e00ff */
[----:B------:R-:W-:-:S07]  /*3100*/  MOV R15, 0xffffffff ;  /* 0xffffffff000f7802 */ /* 0x000fce0000000f00 */
[----:B------:R-:W-:Y:S05]  /*3110*/  WARPSYNC.COLLECTIVE R15, `(.L_x_5150) ;  /* 0x000000000f087348 */ /* 0x000fea0003c00000 */
[----:B------:R0:W1:Y:S02]  /*3120*/  SHFL.BFLY P6, R14, R13, R12, R11 ;  /* 0x0c00000c0d0e7389 */ /* 0x00006400000c000b */
[----:B01----:R-:W-:Y:S05]  /*3130*/  ENDCOLLECTIVE ;  /* 0x000000000000791b */ /* 0x003fea0003800000 */
.L_x_5150:
[----:B------:R-:W-:Y:S01]  /*3140*/  IMAD.MOV.U32 R12, RZ, RZ, 0x8 ;  /* 0x00000008ff0c7424 */ /* 0x000fe200078e00ff */
[----:B------:R-:W-:-:S04]  /*3150*/  FMNMX.FTZ R0, R14, -3.40282346638528859812e+38, !PT ;  /* 0xff7fffff0e007809 */ /* 0x000fc80007810000 */
[----:B------:R-:W-:-:S07]  /*3160*/  MOV R13, R0 ;  /* 0x00000000000d7202 */ /* 0x000fce0000000f00 */
[----:B------:R-:W-:Y:S05]  /*3170*/  WARPSYNC.COLLECTIVE R15, `(.L_x_5151) ;  /* 0x000000000f087348 */ /* 0x000fea0003c00000 */
[----:B------:R0:W1:Y:S02]  /*3180*/  SHFL.BFLY P6, R14, R13, R12, R11 ;  /* 0x0c00000c0d0e7389 */ /* 0x00006400000c000b */
[----:B01----:R-:W-:Y:S05]  /*3190*/  ENDCOLLECTIVE ;  /* 0x000000000000791b */ /* 0x003fea0003800000 */
.L_x_5151:
[----:B------:R-:W-:Y:S01]  /*31a0*/  HFMA2 R12, -RZ, RZ, 0, 2.384185791015625e-07 ;  /* 0x00000004ff0c7431 */ /* 0x000fe200000001ff */
[----:B------:R-:W-:-:S04]  /*31b0*/  FMNMX.FTZ R2, R0, R14, !PT ;  /* 0x0000000e00027209 */ /* 0x000fc80007810000 */
[----:B------:R-:W-:-:S07]  /*31c0*/  MOV R13, R2 ;  /* 0x00000002000d7202 */ /* 0x000fce0000000f00 */
[----:B------:R-:W-:Y:S05]  /*31d0*/  WARPSYNC.COLLECTIVE R15, `(.L_x_5152) ;  /* 0x000000000f087348 */ /* 0x000fea0003c00000 */
[----:B------:R0:W1:Y:S02]  /*31e0*/  SHFL.BFLY P6, R14, R13, R12, R11 ;  /* 0x0c00000c0d0e7389 */ /* 0x00006400000c000b */
[----:B01----:R-:W-:Y:S05]  /*31f0*/  ENDCOLLECTIVE ;  /* 0x000000000000791b */ /* 0x003fea0003800000 */
.L_x_5152:
[----:B------:R-:W-:Y:S05]  /*3200*/  BRA `(.L_x_5153) ;  /* 0xffffffd8006c7947 */ /* 0x000fea000383ffff */
.L_x_5154:
        /* <DEDUP_REMOVED lines=15> */
.L_x_27351:


//--------------------- .text._ZN4vllm25paged_attention_v2_kernelIthLi32ELi8ELi128ELNS_18Fp8KVCacheDataTypeE2ELb1ELi512EEEvPfS2_PT_PKS3_PKT0_S9_ifPKiSB_iPKfiiiSD_SD_iiiii --------------------------
	.section	.text._ZN4vllm25paged_attention_v2_kernelIthLi32ELi8ELi128ELNS_18Fp8KVCacheDataTypeE2ELb1ELi512EEEvPfS2_PT_PKS3_PKT0_S9_ifPKiSB_iPKfiiiSD_SD_iiiii,"ax",@progbits
	.align	128
        .global         _ZN4vllm25paged_attention_v2_kernelIthLi32ELi8ELi128ELNS_18Fp8KVCacheDataTypeE2ELb1ELi512EEEvPfS2_PT_PKS3_PKT0_S9_ifPKiSB_iPKfiiiSD_SD_iiiii
        .type           _ZN4vllm25paged_attention_v2_kernelIthLi32ELi8ELi128ELNS_18Fp8KVCacheDataTypeE2ELb1ELi512EEEvPfS2_PT_PKS3_PKT0_S9_ifPKiSB_iPKfiiiSD_SD_iiiii,@function
        .size           _ZN4vllm25paged_attention_v2_kernelIthLi32ELi8ELi128ELNS_18Fp8KVCacheDataTypeE2ELb1ELi512EEEvPfS2_PT_PKS3_PKT0_S9_ifPKiSB_iPKfiiiSD_SD_iiiii,(.L_x_27352 - _ZN4vllm25paged_attention_v2_kernelIthLi32ELi8ELi128ELNS_18Fp8KVCacheDataTypeE2ELb1ELi512EEEvPfS2_PT_PKS3_PKT0_S9_ifPKiSB_iPKfiiiSD_SD_iiiii)
        .other          _ZN4vllm25paged_attention_v2_kernelIthLi32ELi8ELi128ELNS_18Fp8KVCacheDataTypeE2ELb1ELi512EEEvPfS2_PT_PKS3_PKT0_S9_ifPKiSB_iPKfiiiSD_SD_iiiii,@"STO_CUDA_ENTRY STV_DEFAULT"
_ZN4vllm25paged_attention_v2_kernelIthLi32ELi8ELi128ELNS_18Fp8KVCacheDataTypeE2ELb1ELi512EEEvPfS2_PT_PKS3_PKT0_S9_ifPKiSB_iPKfiiiSD_SD_iiiii:
.text._ZN4vllm25paged_attention_v2_kernelIthLi32ELi8ELi128ELNS_18Fp8KVCacheDataTypeE2ELb1ELi512EEEvPfS2_PT_PKS3_PKT0_S9_ifPKiSB_iPKfiiiSD_SD_iiiii:
        /* <DEDUP_REMOVED lines=112> */
.L_x_5155:
        /* <DEDUP_REMOVED lines=25> */
.L_x_5159:
        /* <DEDUP_REMOVED lines=41> */
.L_x_5157:
[----:B------:R-:W-:Y:S05]  /*0b20*/  BSYNC.RECONVERGENT B6 ;  /* 0x0000000000067941 */ /* 0x000fea0003800200 */
.L_x_5156:
        /* <DEDUP_REMOVED lines=12> */
.L_x_5190:
        /* <DEDUP_REMOVED lines=40> */
.L_x_5165:
        /* <DEDUP_REMOVED lines=11> */
.L_x_5164:
[----:B------:R-:W-:Y:S05]  /*0f20*/  BSYNC.RECONVERGENT B1 ;  /* 0x0000000000017941 */ /* 0x000fea0003800200 */
.L_x_5163:
        /* <DEDUP_REMOVED lines=12> */
.L_x_5168:
        /* <DEDUP_REMOVED lines=100> */
.L_x_5167:
[----:B------:R-:W-:Y:S05]  /*1630*/  BSYNC.RECONVERGENT B1 ;  /* 0x0000000000017941 */ /* 0x000fea0003800200 */
.L_x_5166:
        /* <DEDUP_REMOVED lines=55> */
.L_x_5170:
[----:B------:R-:W-:Y:S05]  /*19b0*/  BSYNC.RECONVERGENT B1 ;  /* 0x0000000000017941 */ /* 0x000fea0003800200 */
.L_x_5169:
        /* <DEDUP_REMOVED lines=26> */
.L_x_5162:
[----:B------:R-:W-:Y:S05]  /*1b60*/  BSYNC.RECONVERGENT B0 ;  /* 0x0000000000007941 */ /* 0x000fea0003800200 */
.L_x_5161:
        /* <DEDUP_REMOVED lines=40> */
.L_x_5175:
[----:B------:R-:W1:Y:S01]  /*1df0*/  LDS R7, [R13] ;  /* 0x000000000d077984 */ /* 0x000e620000000800 */
[----:B------:R-:W-:-:S05]  /*1e00*/  VIADD R15, R15, 0x1 ;  /* 0x000000010f0f7836 */ /* 0x000fca0000000000 */
[----:B------:R-:W-:Y:S01]  /*1e10*/  ISETP.NE.AND P0, PT, R15, RZ, PT ;  /* 0x000000ff0f00720c */ /* 0x000fe20003f05270 */
[----:B-1----:R-:W-:-:S05]  /*1e20*/  FMUL.FTZ R20, R7, R2 ;  /* 0x0000000207147220 */ /* 0x002fca0000410000 */
[----:B------:R1:W-:Y:S02]  /*1e30*/  STS [R13], R20 ;  /* 0x000000140d007388 */ /* 0x0003e40000000800 */
[----:B-1----:R-:W-:-:S05]  /*1e40*/  IADD3 R13, PT, PT, R13, 0x200, RZ ;  /* 0x000002000d0d7810 */ /* 0x002fca0007ffe0ff */
[----:B------:R-:W-:Y:S05]  /*1e50*/  @P0 BRA `(.L_x_5175) ;  /* 0xfffffffc00e40947 */ /* 0x000fea000383ffff */
.L_x_5174:
[----:B------:R-:W-:Y:S05]  /*1e60*/  BSYNC.RECONVERGENT B1 ;  /* 0x0000000000017941 */ /* 0x000fea0003800200 */
.L_x_5173:
        /* <DEDUP_REMOVED lines=12> */
.L_x_5178:
        /* <DEDUP_REMOVED lines=52> */
.L_x_5177:
[----:B------:R-:W-:Y:S05]  /*2270*/  BSYNC.RECONVERGENT B1 ;  /* 0x0000000000017941 */ /* 0x000fea0003800200 */
.L_x_5176:
        /* <DEDUP_REMOVED lines=31> */
.L_x_5180:
[----:B------:R-:W-:Y:S05]  /*2470*/  BSYNC.RECONVERGENT B1 ;  /* 0x0000000000017941 */ /* 0x000fea0003800200 */
.L_x_5179:
        /* <DEDUP_REMOVED lines=14> */
.L_x_5172:
[----:B------:R-:W-:Y:S05]  /*2560*/  BSYNC.RECONVERGENT B0 ;  /* 0x0000000000007941 */ /* 0x000fea0003800200 */
.L_x_5171:
        /* <DEDUP_REMOVED lines=18> */
.L_x_5182:
[----:B------:R-:W-:Y:S05]  /*2690*/  BSYNC.RECONVERGENT B0 ;  /* 0x0000000000007941 */ /* 0x000fea0003800200 */
.L_x_5181:
        /* <DEDUP_REMOVED lines=25> */
.L_x_5185:
        /* <DEDUP_REMOVED lines=34> */
.L_x_5184:
        /* <DEDUP_REMOVED lines=16> */
.L_x_5183:
        /* <DEDUP_REMOVED lines=33> */
[----:B------:R-:W-:-:S03]  /*2d60*/  F2FP.F16.F32.PACK_AB R0, RZ, R3 ;  /* 0x00000003ff00723e */ /* 0x000fc600000000ff */
[----:B------:R-:W-:-:S04]  /*2d70*/  LEA R19, P0, R16, R19, 0x5 ;  /* 0x0000001310137211 */ /* 0x000fc800078028ff */
[----:B------:R-:W-:Y:S02]  /*2d80*/  IADD3.X R4, PT, PT, RZ, RZ, RZ, P0, !PT ;  /* 0x000000ffff047210 */ /* 0x000fe400007fe4ff */
[----:B--2---:R-:W-:-:S04]  /*2d90*/  LEA R2, P0, R19, UR4, 0x1 ;  /* 0x0000000413027c11 */ /* 0x004fc8000f8008ff */
[----:B------:R-:W-:-:S05]  /*2da0*/  LEA.HI.X R3, R19, UR5, R4, 0x1, P0 ;  /* 0x0000000513037c11 */ /* 0x000fca00080f0c04 */
[----:B------:R-:W-:Y:S01]  /*2db0*/  STG.E.U16 desc[UR36][R2.64], R0 ;  /* 0x0000000002007986 */ /* 0x000fe2000c101524 */
[----:B------:R-:W-:Y:S05]  /*2dc0*/  EXIT ;  /* 0x000000000000794d */ /* 0x000fea0003800000 */
.L_x_5158:
        /* <DEDUP_REMOVED lines=16> */
.L_x_5186:
[----:B------:R-:W-:Y:S05]  /*2ed0*/  EXIT ;  /* 0x000000000000794d */ /* 0x000fea0003800000 */
.L_x_5160:
[----:B------:R-:W-:Y:S02]  /*2ee0*/  HFMA2 R12, -RZ, RZ, 0, 9.5367431640625e-07 ;  /* 0x00000010ff0c7431 */ /* 0x000fe400000001ff */
[----:B------:R-:W-:Y:S01]  /*2ef0*/  IMAD.MOV.U32 R11, RZ, RZ, 0x1f ;  /* 0x0000001fff0b7424 */ /* 0x000fe200078e00ff */
[----:B------:R-:W-:-:S07]  /*2f00*/  MOV R15, 0xffffffff ;  /* 0xffffffff000f7802 */ /* 0x000fce0000000f00 */
[----:B------:R-:W-:Y:S05]  /*2f10*/  WARPSYNC.COLLECTIVE R15, `(.L_x_5187) ;  /* 0x000000000f087348 */ /* 0x000fea0003c00000 */
[----:B------:R0:W1:Y:S02]  /*2f20*/  SHFL.BFLY P6, R14, R13, R12, R11 ;  /* 0x0c00000c0d0e7389 */ /* 0x00006400000c000b */
[----:B01----:R-:W-:Y:S05]  /*2f30*/  ENDCOLLECTIVE ;  /* 0x000000000000791b */ /* 0x003fea0003800000 */
.L_x_5187:
[----:B------:R-:W-:Y:S01]  /*2f40*/  IMAD.MOV.U32 R12, RZ, RZ, 0x8 ;  /* 0x00000008ff0c7424 */ /* 0x000fe200078e00ff */
[----:B------:R-:W-:-:S04]  /*2f50*/  FMNMX.FTZ R0, R14, -3.40282346638528859812e+38, !PT ;  /* 0xff7fffff0e007809 */ /* 0x000fc80007810000 */
[----:B------:R-:W-:-:S07]  /*2f60*/  MOV R13, R0 ;  /* 0x00000000000d7202 */ /* 0x000fce0000000f00 */
[----:B------:R-:W-:Y:S05]  /*2f70*/  WARPSYNC.COLLECTIVE R15, `(.L_x_5188) ;  /* 0x000000000f087348 */ /* 0x000fea0003c00000 */
[----:B------:R0:W1:Y:S02]  /*2f80*/  SHFL.BFLY P6, R14, R13, R12, R11 ;  /* 0x0c00000c0d0e7389 */ /* 0x00006400000c000b */
[----:B01----:R-:W-:Y:S05]  /*2f90*/  ENDCOLLECTIVE ;  /* 0x000000000000791b */ /* 0x003fea0003800000 */
.L_x_5188:
[----:B------:R-:W-:Y:S01]  /*2fa0*/  HFMA2 R12, -RZ, RZ, 0, 2.384185791015625e-07 ;  /* 0x00000004ff0c7431 */ /* 0x000fe200000001ff */
[----:B------:R-:W-:-:S04]  /*2fb0*/  FMNMX.FTZ R2, R0, R14, !PT ;  /* 0x0000000e00027209 */ /* 0x000fc80007810000 */
[----:B------:R-:W-:-:S07]  /*2fc0*/  MOV R13, R2 ;  /* 0x00000002000d7202 */ /* 0x000fce0000000f00 */
[----:B------:R-:W-:Y:S05]  /*2fd0*/  WARPSYNC.COLLECTIVE R15, `(.L_x_5189) ;  /* 0x000000000f087348 */ /* 0x000fea0003c00000 */
[----:B------:R0:W1:Y:S02]  /*2fe0*/  SHFL.BFLY P6, R14, R13, R12, R11 ;  /* 0x0c00000c0d0e7389 */ /* 0x00006400000c000b */
[----:B01----:R-:W-:Y:S05]  /*2ff0*/  ENDCOLLECTIVE ;  /* 0x000000000000791b */ /* 0x003fea0003800000 */
.L_x_5189:
[----:B------:R-:W-:Y:S05]  /*3000*/  BRA `(.L_x_5190) ;  /* 0xffffffd800f87947 */ /* 0x000fea000383ffff */
.L_x_5191:
        /* <DEDUP_REMOVED lines=15> */
.L_x_27352:


//--------------------- .text._ZN4vllm25paged_attention_v2_kernelIfhLi256ELi32ELi128ELNS_18Fp8KVCacheDataTypeE2ELb0ELi512EEEvPfS2_PT_PKS3_PKT0_S9_ifPKiSB_iPKfiiiSD_SD_iiiii --------------------------
	.section	.text._ZN4vllm25paged_attention_v2_kernelIfhLi256ELi32ELi128ELNS_18Fp8KVCacheDataTypeE2ELb0ELi512EEEvPfS2_PT_PKS3_PKT0_S9_ifPKiSB_iPKfiiiSD_SD_iiiii,"ax",@progbits
	.align	128
        .global         _ZN4vllm25paged_attention_v2_kernelIfhLi256ELi32ELi128ELNS_18Fp8KVCacheDataTypeE2ELb0ELi512EEEvPfS2_PT_PKS3_PKT0_S9_ifPKiSB_iPKfiiiSD_SD_iiiii
        .type           _ZN4vllm25paged_attention_v2_kernelIfhLi256ELi32ELi128ELNS_18Fp8KVCacheDataTypeE2ELb0ELi512EEEvPfS2_PT_PKS3_PKT0_S9_ifPKiSB_iPKfiiiSD_SD_iiiii,@function
        .size           _ZN4vllm25paged_attention_v2_kernelIfhLi256ELi32ELi128ELNS_18Fp8KVCacheDataTypeE2ELb0ELi512EEEvPfS2_PT_PKS3_PKT0_S9_ifPKiSB_iPKfiiiSD_SD_iiiii,(.L_x_27353 - _ZN4vllm25paged_attention_v2_kernelIfhLi256ELi32ELi128ELNS_18Fp8KVCacheDataTypeE2ELb0ELi512EEEvPfS2_PT_PKS3_PKT0_S9_ifPKiSB_iPKfiiiSD_SD_iiiii)
        .other          _ZN4vllm25paged_attention_v2_kernelIfhLi256ELi32ELi128ELNS_18Fp8KVCacheDataTypeE2ELb0ELi512EEEvPfS2_PT_PKS3_PKT0_S9_ifPKiSB_iPKfiiiSD_SD_iiiii,@"STO_CUDA_ENTRY STV_DEFAULT"
_ZN4vllm25paged_attention_v2_kernelIfhLi256ELi32ELi128ELNS_18Fp8KVCacheDataTypeE2ELb0ELi512EEEvPfS2_PT_PKS3_PKT0_S9_ifPKiSB_iPKfiiiSD_SD_iiiii:
.text._ZN4vllm25paged_attention_v2_kernelIfhLi256ELi32ELi128ELNS_18Fp8KVCacheDataTypeE2ELb0ELi512EEEvPfS2_PT_PKS3_PKT0_S9_ifPKiSB_iPKfiiiSD_SD_iiiii:
        /* <DEDUP_REMOVED lines=10> */
[----:B------:R-:W0:Y:S01]  /*00a0*/  S2R R17, SR_TID.X ;  /* 0x0000000000117919 */ /* 0x000e220000002100 */
[----:B------:R-:W-:Y:S01]  /*00b0*/  IADD3 R0, PT, PT, R2, 0x1f, RZ ;  /* 0x0000001f02007810 */ /* 0x000fe20007ffe0ff */
[----:B------:R-:W1:Y:S01]  /*00c0*/  LDCU UR38, c[0x0][0x378] ;  /* 0x00006f00ff2677ac */ /* 0x000e620008000800 */
[----:B------:R-:W-:Y:S01]  /*00d0*/  LEA R3, R18, 0x10, 0x4 ;  /* 0x0000001012037811 */ /* 0x000fe200078e20ff */
[----:B------:R-:W2:Y:S01]  /*00e0*/  LDC R23, c[0x0][0x370] ;  /* 0x0000dc00ff177b82 */ /* 0x000ea20000000800 */
[----:B------:R-:W-:-:S07]  /*00f0*/  SHF.R.U32.HI R0, RZ, 0x5, R0 ;  /* 0x00000005ff007819 */ /* 0x000fce0000011600 */
[----:B------:R-:W-:Y:S01]  /*0100*/  BAR.SYNC.DEFER_BLOCKING 0x0 ;  /* 0x0000000000007b1d */ /* 0x000fe20000010000 */
[----:B------:R-:W-:-:S07]  /*0110*/  VIMNMX.U32 R3, PT, PT, R0, R3, PT ;  /* 0x0000000300037248 */ /* 0x000fce0003fe0000 */
[----:B------:R-:W3:Y:S01]  /*0120*/  S2UR UR39, SR_CTAID.X ;  /* 0x00000000002779c3 */ /* 0x000ee20000002500 */
[----:B------:R-:W-:Y:S01]  /*0130*/  BSSY.RECONVERGENT B6, `(.L_x_5192) ;  /* 0x000001a000067945 */ /* 0x000fe20003800200 */
[----:B------:R-:W-:-:S05]  /*0140*/  IMAD R0, R18, -0x10, R3 ;  /* 0xfffffff012007824 */ /* 0x000fca00078e0203 */
[----:B------:R-:W-:-:S04]  /*0150*/  LEA R5, R0, R19, 0x5 ;  /* 0x0000001300057211 */ /* 0x000fc800078e28ff */
[----:B------:R-:W-:-:S04]  /*0160*/  VIMNMX R24, PT, PT, R2, R5, PT ;  /* 0x0000000502187248 */ /* 0x000fc80003fe0100 */
[----:B------:R-:W-:Y:S02]  /*0170*/  IADD3 R22, PT, PT, -R19, R24, RZ ;  /* 0x0000001813167210 */ /* 0x000fe40007ffe1ff */
[----:B0-----:R-:W-:Y:S02]  /*0180*/  SHF.R.U32.HI R25, RZ, 0x5, R17 ;  /* 0x00000005ff197819 */ /* 0x001fe40000011611 */
[----:B------:R-:W-:Y:S02]  /*0190*/  LOP3.LUT R26, R17, 0x1f, RZ, 0xc0, !PT ;  /* 0x0000001f111a7812 */ /* 0x000fe400078ec0ff */
[----:B------:R-:W-:-:S04]  /*01a0*/  LEA R4, R18, R25, 0x4 ;  /* 0x0000001912047211 */ /* 0x000fc800078e20ff */
[----:B------:R-:W-:-:S13]  /*01b0*/  ISETP.GE.U32.AND P0, PT, R4, R3, PT ;  /* 0x000000030400720c */ /* 0x000fda0003f06070 */
        /* <DEDUP_REMOVED lines=11> */
[----:B---3--:R-:W-:Y:S02]  /*0270*/  MOV R6, UR6 ;  /* 0x0000000600067c02 */ /* 0x008fe40008000f00 */
[----:B------:R-:W-:Y:S02]  /*0280*/  MOV R7, UR7 ;  /* 0x0000000700077c02 */ /* 0x000fe40008000f00 */
[----:B----4-:R-:W-:Y:S02]  /*0290*/  MOV R10, UR8 ;  /* 0x00000008000a7c02 */ /* 0x010fe40008000f00 */
[----:B-1----:R-:W-:-:S07]  /*02a0*/  MOV R11, UR9 ;  /* 0x00000009000b7c02 */ /* 0x002fce0008000f00 */
[----:B------:R-:W-:-:S07]  /*02b0*/  LEPC R20, `(.L_x_5193) ;  /* 0x000000001014794e */ /* 0x000fce0000000000 */
[----:B--2---:R-:W-:Y:S05]  /*02c0*/  CALL.ABS.NOINC R2 ;  /* 0x0000000002007343 */ /* 0x004fea0003c00000 */
.L_x_5193:
[----:B------:R-:W-:Y:S05]  /*02d0*/  BSYNC.RECONVERGENT B6 ;  /* 0x0000000000067941 */ /* 0x000fea0003800200 */
.L_x_5192:
        /* <DEDUP_REMOVED lines=12> */
.L_x_5230:
        /* <DEDUP_REMOVED lines=10> */
[----:B0-----:R-:W-:Y:S01]  /*0440*/  HFMA2 R4, -RZ, RZ, 0, 0 ;  /* 0x00000000ff047431 */ /* 0x001fe200000001ff */
        /* <DEDUP_REMOVED lines=29> */
.L_x_5199:
        /* <DEDUP_REMOVED lines=11> */
.L_x_5198:
[----:B------:R-:W-:Y:S05]  /*06d0*/  BSYNC.RECONVERGENT B1 ;  /* 0x0000000000017941 */ /* 0x000fea0003800200 */
.L_x_5197:
        /* <DEDUP_REMOVED lines=12> */
.L_x_5202:
        /* <DEDUP_REMOVED lines=26> */
[----:B------:R-:W4:Y:S02]  /*0940*/  MUFU.EX2 R12, R12 ;  /* 0x0000000c000c7308 */ /* 0x000f240000000800 */
[----:B------:R-:W-:Y:S01]  /*0950*/  FMUL.FTZ R25, R25, 1.4426950216293334961 ;  /* 0x3fb8aa3b19197820 */ /* 0x000fe20000410000 */
[C---:B-----5:R-:W-:Y:S01]  /*0960*/  FADD.FTZ R27, -R2.reuse, R27 ;  /* 0x0000001b021b7221 */ /* 0x060fe20000010100 */
[----:B------:R-:W-:-:S03]  /*0970*/  FADD.FTZ R29, -R2, R29 ;  /* 0x0000001d021d7221 */ /* 0x000fc60000010100 */
[----:B------:R-:W-:Y:S01]  /*0980*/  FMUL.FTZ R27, R27, 1.4426950216293334961 ;  /* 0x3fb8aa3b1b1b7820 */ /* 0x000fe20000410000 */
[----:B------:R5:W0:Y:S01]  /*0990*/  MUFU.EX2 R20, R21 ;  /* 0x0000001500147308 */ /* 0x000a220000000800 */
[----:B--2---:R-:W-:Y:S01]  /*09a0*/  STS [R7+-0x400], R10 ;  /* 0xfffc000a07007388 */ /* 0x004fe20000000800 */
[----:B------:R-:W-:Y:S01]  /*09b0*/  FMUL.FTZ R29, R29, 1.4426950216293334961 ;  /* 0x3fb8aa3b1d1d7820 */ /* 0x000fe20000410000 */
[C---:B------:R-:W-:Y:S01]  /*09c0*/  FADD.FTZ R31, -R2.reuse, R31 ;  /* 0x0000001f021f7221 */ /* 0x040fe20000010100 */
[----:B------:R-:W-:-:S03]  /*09d0*/  FADD.FTZ R33, -R2, R33 ;  /* 0x0000002102217221 */ /* 0x000fc60000010100 */
[----:B------:R-:W-:Y:S01]  /*09e0*/  FMUL.FTZ R31, R31, 1.4426950216293334961 ;  /* 0x3fb8aa3b1f1f7820 */ /* 0x000fe20000410000 */
[----:B------:R-:W2:Y:S01]  /*09f0*/  MUFU.EX2 R14, R14 ;  /* 0x0000000e000e7308 */ /* 0x000ea20000000800 */
[----:B-----5:R-:W5:Y:S01]  /*0a00*/  LDS R21, [R7+0x1800] ;  /* 0x0018000007157984 */ /* 0x020f620000000800 */
[----:B------:R-:W-:Y:S01]  /*0a10*/  FMUL.FTZ R33, R33, 1.4426950216293334961 ;  /* 0x3fb8aa3b21217820 */ /* 0x000fe20000410000 */
[C---:B------:R-:W-:Y:S02]  /*0a20*/  FADD.FTZ R35, -R2.reuse, R35 ;  /* 0x0000002302237221 */ /* 0x040fe40000010100 */
[----:B----4-:R-:W-:Y:S02]  /*0a30*/  STS [R7+-0x200], R12 ;  /* 0xfffe000c07007388 */ /* 0x010fe40000000800 */
[----:B------:R-:W-:Y:S01]  /*0a40*/  FMUL.FTZ R35, R35, 1.4426950216293334961 ;  /* 0x3fb8aa3b23237820 */ /* 0x000fe20000410000 */
[----:B------:R4:W2:Y:S01]  /*0a50*/  MUFU.EX2 R26, R25 ;  /* 0x00000019001a7308 */ /* 0x0008a20000000800 */
[C---:B0-----:R-:W-:Y:S01]  /*0a60*/  FADD.FTZ R37, -R2.reuse, R37 ;  /* 0x0000002502257221 */ /* 0x041fe20000010100 */
[----:B------:R-:W-:Y:S01]  /*0a70*/  STS [R7+0x200], R20 ;  /* 0x0002001407007388 */ /* 0x000fe20000000800 */
[----:B-1----:R-:W-:-:S02]  /*0a80*/  FADD.FTZ R11, -R2, R11 ;  /* 0x0000000b020b7221 */ /* 0x002fc40000010100 */
[----:B------:R-:W-:Y:S02]  /*0a90*/  FMUL.FTZ R37, R37, 1.4426950216293334961 ;  /* 0x3fb8aa3b25257820 */ /* 0x000fe40000410000 */
[----:B------:R-:W-:Y:S01]  /*0aa0*/  FMUL.FTZ R11, R11, 1.4426950216293334961 ;  /* 0x3fb8aa3b0b0b7820 */ /* 0x000fe20000410000 */
[----:B----4-:R-:W0:Y:S01]  /*0ab0*/  LDS R25, [R7+0x1a00] ;  /* 0x001a000007197984 */ /* 0x010e220000000800 */
[----:B------:R-:W1:Y:S01]  /*0ac0*/  MUFU.EX2 R28, R27 ;  /* 0x0000001b001c7308 */ /* 0x000e620000000800 */
[C---:B------:R-:W-:Y:S01]  /*0ad0*/  FADD.FTZ R13, -R2.reuse, R13 ;  /* 0x0000000d020d7221 */ /* 0x040fe20000010100 */
[----:B---3--:R-:W-:Y:S01]  /*0ae0*/  FADD.FTZ R15, -R2, R15 ;  /* 0x0000000f020f7221 */ /* 0x008fe20000010100 */
[----:B--2---:R-:W-:Y:S02]  /*0af0*/  STS [R7], R14 ;  /* 0x0000000e07007388 */ /* 0x004fe40000000800 */
[----:B------:R-:W-:Y:S01]  /*0b00*/  FMUL.FTZ R13, R13, 1.4426950216293334961 ;  /* 0x3fb8aa3b0d0d7820 */ /* 0x000fe20000410000 */
[----:B------:R-:W-:-:S02]  /*0b10*/  FMUL.FTZ R15, R15, 1.4426950216293334961 ;  /* 0x3fb8aa3b0f0f7820 */ /* 0x000fc40000410000 */
[----:B------:R2:W3:Y:S01]  /*0b20*/  MUFU.EX2 R34, R11 ;  /* 0x0000000b00227308 */ /* 0x0004e20000000800 */
[----:B------:R-:W-:Y:S07]  /*0b30*/  STS [R7+0x400], R26 ;  /* 0x0004001a07007388 */ /* 0x000fee0000000800 */
[----:B------:R-:W4:Y:S01]  /*0b40*/  MUFU.EX2 R30, R29 ;  /* 0x0000001d001e7308 */ /* 0x000f220000000800 */
[----:B--2---:R-:W-:Y:S01]  /*0b50*/  FADD.FTZ R11, R10, R4 ;  /* 0x000000040a0b7221 */ /* 0x004fe20000010000 */
[----:B-1----:R-:W-:Y:S03]  /*0b60*/  STS [R7+0x600], R28 ;  /* 0x0006001c07007388 */ /* 0x002fe60000000800 */
[----:B------:R-:W-:Y:S01]  /*0b70*/  FADD.FTZ R11, R11, R12 ;  /* 0x0000000c0b0b7221 */ /* 0x000fe20000010000 */
[----:B-----5:R-:W-:-:S02]  /*0b80*/  FADD.FTZ R21, -R2, R21 ;  /* 0x0000001502157221 */ /* 0x020fc40000010100 */
[----:B------:R-:W1:Y:S01]  /*0b90*/  MUFU.EX2 R32, R31 ;  /* 0x0000001f00207308 */ /* 0x000e620000000800 */
[----:B------:R-:W-:Y:S01]  /*0ba0*/  FADD.FTZ R11, R11, R14 ;  /* 0x0000000e0b0b7221 */ /* 0x000fe20000010000 */
[----:B---3--:R-:W-:Y:S01]  /*0bb0*/  STS [R7+0xc00], R34 ;  /* 0x000c002207007388 */ /* 0x008fe20000000800 */
[----:B------:R-:W-:Y:S02]  /*0bc0*/  FMUL.FTZ R21, R21, 1.4426950216293334961 ;  /* 0x3fb8aa3b15157820 */ /* 0x000fe40000410000 */
[----:B------:R-:W-:-:S03]  /*0bd0*/  FADD.FTZ R11, R11, R20 ;  /* 0x000000140b0b7221 */ /* 0x000fc60000010000 */
[----:B------:R-:W2:Y:S01]  /*0be0*/  MUFU.EX2 R36, R13 ;  /* 0x0000000d00247308 */ /* 0x000ea20000000800 */
[----:B------:R-:W-:Y:S01]  /*0bf0*/  FADD.FTZ R11, R11, R26 ;  /* 0x0000001a0b0b7221 */ /* 0x000fe20000010000 */
[----:B----4-:R-:W-:Y:S03]  /*0c00*/  STS [R7+0x800], R30 ;  /* 0x0008001e07007388 */ /* 0x010fe60000000800 */
[----:B------:R-:W-:Y:S01]  /*0c10*/  FADD.FTZ R11, R11, R28 ;  /* 0x0000001c0b0b7221 */ /* 0x000fe20000010000 */
[----:B0-----:R-:W-:Y:S02]  /*0c20*/  FADD.FTZ R25, -R2, R25 ;  /* 0x0000001902197221 */ /* 0x001fe40000010100 */
[----:B------:R-:W0:Y:S01]  /*0c30*/  MUFU.EX2 R38, R15 ;  /* 0x0000000f00267308 */ /* 0x000e220000000800 */
[----:B------:R-:W-:Y:S01]  /*0c40*/  FADD.FTZ R11, R11, R30 ;  /* 0x0000001e0b0b7221 */ /* 0x000fe20000010000 */
[----:B-1----:R-:W-:Y:S01]  /*0c50*/  STS [R7+0xa00], R32 ;  /* 0x000a002007007388 */ /* 0x002fe20000000800 */
[----:B------:R-:W-:-:S02]  /*0c60*/  FMUL.FTZ R25, R25, 1.4426950216293334961 ;  /* 0x3fb8aa3b19197820 */ /* 0x000fc40000410000 */
[----:B------:R-:W-:-:S03]  /*0c70*/  FADD.FTZ R11, R11, R32 ;  /* 0x000000200b0b7221 */ /* 0x000fc60000010000 */
[----:B------:R-:W1:Y:S01]  /*0c80*/  MUFU.EX2 R40, R33 ;  /* 0x0000002100287308 */ /* 0x000e620000000800 */
[----:B------:R-:W-:Y:S01]  /*0c90*/  FADD.FTZ R11, R11, R34 ;  /* 0x000000220b0b7221 */ /* 0x000fe20000010000 */
[----:B--2---:R-:W-:Y:S03]  /*0ca0*/  STS [R7+0xe00], R36 ;  /* 0x000e002407007388 */ /* 0x004fe60000000800 */
[----:B------:R-:W-:-:S03]  /*0cb0*/  FADD.FTZ R11, R11, R36 ;  /* 0x000000240b0b7221 */ /* 0x000fc60000010000 */
        /* <DEDUP_REMOVED lines=18> */
.L_x_5201:
[----:B------:R-:W-:Y:S05]  /*0de0*/  BSYNC.RECONVERGENT B1 ;  /* 0x0000000000017941 */ /* 0x000fea0003800200 */
.L_x_5200:
        /* <DEDUP_REMOVED lines=55> */
.L_x_5204:
[----:B------:R-:W-:Y:S05]  /*1160*/  BSYNC.RECONVERGENT B1 ;  /* 0x0000000000017941 */ /* 0x000fea0003800200 */
.L_x_5203:
        /* <DEDUP_REMOVED lines=26> */
.L_x_5196:
[----:B------:R-:W-:Y:S05]  /*1310*/  BSYNC.RECONVERGENT B0 ;  /* 0x0000000000007941 */ /* 0x000fea0003800200 */
.L_x_5195:
        /* <DEDUP_REMOVED lines=40> */
.L_x_5209:
[----:B------:R-:W1:Y:S01]  /*15a0*/  LDS R10, [R6] ;  /* 0x00000000060a7984 */ /* 0x000e620000000800 */
[----:B------:R-:W-:-:S04]  /*15b0*/  IADD3 R8, PT, PT, R8, 0x1, RZ ;  /* 0x0000000108087810 */ /* 0x000fc80007ffe0ff */
[----:B------:R-:W-:Y:S01]  /*15c0*/  ISETP.NE.AND P0, PT, R8, RZ, PT ;  /* 0x000000ff0800720c */ /* 0x000fe20003f05270 */
[----:B-1----:R-:W-:-:S05]  /*15d0*/  FMUL.FTZ R9, R10, R5 ;  /* 0x000000050a097220 */ /* 0x002fca0000410000 */
[----:B------:R1:W-:Y:S02]  /*15e0*/  STS [R6], R9 ;  /* 0x0000000906007388 */ /* 0x0003e40000000800 */
[----:B-1----:R-:W-:-:S05]  /*15f0*/  IADD3 R6, PT, PT, R6, 0x200, RZ ;  /* 0x0000020006067810 */ /* 0x002fca0007ffe0ff */
[----:B------:R-:W-:Y:S05]  /*1600*/  @P0 BRA `(.L_x_5209) ;  /* 0xfffffffc00e40947 */ /* 0x000fea000383ffff */
.L_x_5208:
[----:B------:R-:W-:Y:S05]  /*1610*/  BSYNC.RECONVERGENT B1 ;  /* 0x0000000000017941 */ /* 0x000fea0003800200 */
.L_x_5207:
        /* <DEDUP_REMOVED lines=12> */
.L_x_5212:
        /* <DEDUP_REMOVED lines=52> */
.L_x_5211:
[----:B------:R-:W-:Y:S05]  /*1a20*/  BSYNC.RECONVERGENT B1 ;  /* 0x0000000000017941 */ /* 0x000fea0003800200 */
.L_x_5210:
        /* <DEDUP_REMOVED lines=31> */
.L_x_5214:
[----:B------:R-:W-:Y:S05]  /*1c20*/  BSYNC.RECONVERGENT B1 ;  /* 0x0000000000017941 */ /* 0x000fea0003800200 */
.L_x_5213:
        /* <DEDUP_REMOVED lines=14> */
.L_x_5206:
[----:B------:R-:W-:Y:S05]  /*1d10*/  BSYNC.RECONVERGENT B0 ;  /* 0x0000000000007941 */ /* 0x000fea0003800200 */
.L_x_5205:
[----:B--2---:R-:W2:Y:S01]  /*1d20*/  S2R R0, SR_TID.X ;  /* 0x0000000000007919 */ /* 0x004ea20000002100 */
[----:B------:R-:W-:Y:S01]  /*1d30*/  BAR.SYNC.DEFER_BLOCKING 0x0 ;  /* 0x0000000000007b1d */ /* 0x000fe20000010000 */
[----:B------:R-:W-:-:S05]  /*1d40*/  ISETP.NE.AND P3, PT, R17, RZ, PT ;  /* 0x000000ff1100720c */ /* 0x000fca0003f65270 */
[----:B------:R-:W-:Y:S01]  /*1d50*/  BSSY.RECONVERGENT B0, `(.L_x_5215) ;  /* 0x0000014000007945 */ /* 0x000fe20003800200 */
[C---:B--2---:R-:W-:Y:S02]  /*1d60*/  LOP3.LUT P2, RZ, R0.reuse, 0x7, RZ, 0xc0, !PT ;  /* 0x0000000700ff7812 */ /* 0x044fe4000784c0ff */
[C---:B------:R-:W-:Y:S02]  /*1d70*/  LOP3.LUT R3, R0.reuse, 0x3c0, RZ, 0xc0, !PT ;  /* 0x000003c000037812 */ /* 0x040fe400078ec0ff */
[----:B-1----:R-:W-:Y:S02]  /*1d80*/  LOP3.LUT R5, R0, 0x3e7, RZ, 0xc0, !PT ;  /* 0x000003e700057812 */ /* 0x002fe400078ec0ff */
[----:B------:R-:W-:Y:S02]  /*1d90*/  ISETP.NE.OR P1, PT, R3, 0x40, P2 ;  /* 0x000000400300780c */ /* 0x000fe40001725670 */
[----:B------:R-:W-:Y:S01]  /*1da0*/  ISETP.NE.AND P0, PT, R5, 0x20, PT ;  /* 0x000000200500780c */ /* 0x000fe20003f05270 */
[----:B------:R-:W-:-:S12]  /*1db0*/  @P3 BRA `(.L_x_5216) ;  /* 0x0000000000343947 */ /* 0x000fd80003800000 */
[----:B------:R-:W-:Y:S01]  /*1dc0*/  IMAD R23, R16, R23, UR39 ;  /* 0x0000002710177e24 */ /* 0x000fe2000f8e0217 */
[----:B------:R-:W1:Y:S03]  /*1dd0*/  LDCU.128 UR4, c[0x0][0x380] ;  /* 0x00007000ff0477ac */ /* 0x000e660008000c00 */
[----:B------:R-:W-:-:S05]  /*1de0*/  IMAD R3, R23, UR38, RZ ;  /* 0x0000002617037c24 */ /* 0x000fca000f8e02ff */
[----:B------:R-:W-:-:S04]  /*1df0*/  IADD3 R3, P3, PT, R3, R18, RZ ;  /* 0x0000001203037210 */ /* 0x000fc80007f7e0ff */
[----:B------:R-:W-:Y:S02]  /*1e00*/  IADD3.X R6, PT, PT, RZ, RZ, RZ, P3, !PT ;  /* 0x000000ffff067210 */ /* 0x000fe40001ffe4ff */
[C---:B------:R-:W-:Y:S02]  /*1e10*/  SHF.L.U32 R8, R3.reuse, 0x2, RZ ;  /* 0x0000000203087819 */ /* 0x040fe400000006ff */
[----:B------:R-:W-:Y:S02]  /*1e20*/  SHF.L.U64.HI R3, R3, 0x2, R6 ;  /* 0x0000000203037819 */ /* 0x000fe40000010206 */
[C---:B-1----:R-:W-:Y:S02]  /*1e30*/  IADD3 R6, P3, PT, R8.reuse, UR6, RZ ;  /* 0x0000000608067c10 */ /* 0x042fe4000ff7e0ff */
[----:B------:R-:W-:Y:S02]  /*1e40*/  IADD3 R8, P4, PT, R8, UR4, RZ ;  /* 0x0000000408087c10 */ /* 0x000fe4000ff9e0ff */
[----:B------:R-:W-:-:S02]  /*1e50*/  IADD3.X R7, PT, PT, R3, UR7, RZ, P3, !PT ;  /* 0x0000000703077c10 */ /* 0x000fc40009ffe4ff */
[----:B------:R-:W-:-:S03]  /*1e60*/  IADD3.X R9, PT, PT, R3, UR5, RZ, P4, !PT ;  /* 0x0000000503097c10 */ /* 0x000fc6000a7fe4ff */
[----:B0-----:R1:W-:Y:S04]  /*1e70*/  STG.E desc[UR36][R6.64], R2 ;  /* 0x0000000206007986 */ /* 0x0013e8000c101924 */
[----:B------:R1:W-:Y:S02]  /*1e80*/  STG.E desc[UR36][R8.64], R4 ;  /* 0x0000000408007986 */ /* 0x0003e4000c101924 */
.L_x_5216:
[----:B------:R-:W-:Y:S05]  /*1e90*/  BSYNC.RECONVERGENT B0 ;  /* 0x0000000000007941 */ /* 0x000fea0003800200 */
.L_x_5215:
[----:B------:R-:W-:Y:S01]  /*1ea0*/  BAR.SYNC.DEFER_BLOCKING 0x0 ;  /* 0x0000000000007b1d */ /* 0x000fe20000010000 */
[----:B------:R-:W-:Y:S01]  /*1eb0*/  HFMA2 R67, -RZ, RZ, 0, 0 ;  /* 0x00000000ff437431 */ /* 0x000fe200000001ff */
[----:B------:R-:W-:Y:S01]  /*1ec0*/  CS2R R12, SRZ ;  /* 0x00000000000c7805 */ /* 0x000fe2000001ff00 */
[----:B------:R-:W-:Y:S01]  /*1ed0*/  HFMA2 R63, -RZ, RZ, 0, 0 ;  /* 0x00000000ff3f7431 */ /* 0x000fe200000001ff */
[----:B------:R-:W-:Y:S01]  /*1ee0*/  CS2R R10, SRZ ;  /* 0x00000000000a7805 */ /* 0x000fe2000001ff00 */
[----:B------:R-:W-:Y:S01]  /*1ef0*/  HFMA2 R59, -RZ, RZ, 0, 0 ;  /* 0x00000000ff3b7431 */ /* 0x000fe200000001ff */
[----:B------:R-:W-:Y:S01]  /*1f00*/  BSSY.RECONVERGENT B0, `(.L_x_5217) ;  /* 0x000006c000007945 */ /* 0x000fe20003800200 */
[----:B------:R-:W-:Y:S01]  /*1f10*/  HFMA2 R77, -RZ, RZ, 0, 0 ;  /* 0x00000000ff4d7431 */ /* 0x000fe200000001ff */
[----:B-1----:R-:W-:Y:S01]  /*1f20*/  CS2R R8, SRZ ;  /* 0x0000000000087805 */ /* 0x002fe2000001ff00 */
[----:B------:R-:W-:Y:S01]  /*1f30*/  HFMA2 R73, -RZ, RZ, 0, 0 ;  /* 0x00000000ff497431 */ /* 0x000fe200000001ff */
[----:B------:R-:W-:-:S02]  /*1f40*/  CS2R R6, SRZ ;  /* 0x0000000000067805 */ /* 0x000fc4000001ff00 */
[----:B------:R-:W-:Y:S02]  /*1f50*/  CS2R R4, SRZ ;  /* 0x0000000000047805 */ /* 0x000fe4000001ff00 */
[----:B------:R-:W-:Y:S02]  /*1f60*/  CS2R R56, SRZ ;  /* 0x0000000000387805 */ /* 0x000fe4000001ff00 */
[----:B------:R-:W-:Y:S02]  /*1f70*/  CS2R R54, SRZ ;  /* 0x0000000000367805 */ /* 0x000fe4000001ff00 */
[----:B------:R-:W-:Y:S02]  /*1f80*/  CS2R R24, SRZ ;  /* 0x0000000000187805 */ /* 0x000fe4000001ff00 */
[----:B------:R-:W-:Y:S02]  /*1f90*/  CS2R R22, SRZ ;  /* 0x0000000000167805 */ /* 0x000fe4000001ff00 */
        /* <DEDUP_REMOVED lines=18> */
[----:B------:R-:W-:-:S02]  /*20c0*/  MOV R65, RZ ;  /* 0x000000ff00417202 */ /* 0x000fc40000000f00 */
[----:B------:R-:W-:Y:S02]  /*20d0*/  MOV R61, RZ ;  /* 0x000000ff003d7202 */ /* 0x000fe40000000f00 */
[----:B------:R-:W-:Y:S02]  /*20e0*/  MOV R69, RZ ;  /* 0x000000ff00457202 */ /* 0x000fe40000000f00 */
[----:B------:R-:W-:Y:S02]  /*20f0*/  MOV R75, RZ ;  /* 0x000000ff004b7202 */ /* 0x000fe40000000f00 */
[----:B------:R-:W-:Y:S02]  /*2100*/  MOV R71, RZ ;  /* 0x000000ff00477202 */ /* 0x000fe40000000f00 */
[C---:B------:R-:W-:Y:S02]  /*2110*/  LOP3.LUT P3, RZ, R0.reuse, 0x3c7, RZ, 0xc0, !PT ;  /* 0x000003c700ff7812 */ /* 0x040fe4000786c0ff */
[----:B------:R-:W-:-:S02]  /*2120*/  LOP3.LUT P4, RZ, R0, 0x3e7, RZ, 0xc0, !PT ;  /* 0x000003e700ff7812 */ /* 0x000fc4000788c0ff */
[----:B------:R-:W-:Y:S01]  /*2130*/  ISETP.GT.U32.AND P5, PT, R0, 0x1f, PT ;  /* 0x0000001f0000780c */ /* 0x000fe20003fa4070 */
[----:B------:R-:W-:-:S12]  /*2140*/  @P1 BRA `(.L_x_5218) ;  /* 0x00000004001c1947 */ /* 0x000fd80003800000 */
[----:B------:R-:W1:Y:S01]  /*2150*/  S2UR UR5, SR_CgaCtaId ;  /* 0x00000000000579c3 */ /* 0x000e620000008800 */
[----:B------:R-:W-:Y:S01]  /*2160*/  UMOV UR4, 0x400 ;  /* 0x0000040000047882 */ /* 0x000fe20000000000 */
[----:B0-----:R-:W-:Y:S01]  /*2170*/  SHF.R.U32.HI R2, RZ, 0x1, R0 ;  /* 0x00000001ff027819 */ /* 0x001fe20000011600 */
[----:B------:R-:W-:Y:S01]  /*2180*/  UIADD3 UR4, UPT, UPT, UR4, 0x20, URZ ;  /* 0x0000002004047890 */ /* 0x000fe2000fffe0ff */
[----:B------:R-:W-:-:S04]  /*2190*/  SHF.L.U32 R3, R0, 0x5, RZ ;  /* 0x0000000500037819 */ /* 0x000fc800000006ff */
[----:B------:R-:W-:Y:S01]  /*21a0*/  LOP3.LUT R2, R3, 0x7c0c, R2, 0xc8, !PT ;  /* 0x00007c0c03027812 */ /* 0x000fe200078ec802 */
[----:B-1----:R-:W-:-:S09]  /*21b0*/  ULEA UR4, UR5, UR4, 0x18 ;  /* 0x0000000405047291 */ /* 0x002fd2000f8ec0ff */
        /* <DEDUP_REMOVED lines=64> */
.L_x_5218:
[----:B------:R-:W-:Y:S05]  /*25c0*/  BSYNC.RECONVERGENT B0 ;  /* 0x0000000000007941 */ /* 0x000fea0003800200 */
.L_x_5217:
[----:B------:R-:W-:Y:S06]  /*25d0*/  BAR.SYNC.DEFER_BLOCKING 0x0 ;  /* 0x0000000000007b1d */ /* 0x000fec0000010000 */
[----:B------:R-:W-:Y:S04]  /*25e0*/  BSSY.RECONVERGENT B0, `(.L_x_5219) ;  /* 0x0000089000007945 */ /* 0x000fe80003800200 */
[----:B------:R-:W-:Y:S05]  /*25f0*/  @P3 BRA `(.L_x_5220) ;  /* 0x00000008001c3947 */ /* 0x000fea0003800000 */
[----:B------:R-:W2:Y:S01]  /*2600*/  S2UR UR5, SR_CgaCtaId ;  /* 0x00000000000579c3 */ /* 0x000ea20000008800 */
[----:B------:R-:W-:Y:S01]  /*2610*/  UMOV UR4, 0x400 ;  /* 0x0000040000047882 */ /* 0x000fe20000000000 */
[----:B01----:R-:W-:Y:S01]  /*2620*/  SHF.R.U32.HI R2, RZ, 0x1, R0 ;  /* 0x00000001ff027819 */ /* 0x003fe20000011600 */
[----:B------:R-:W-:Y:S01]  /*2630*/  UIADD3 UR4, UPT, UPT, UR4, 0x20, URZ ;  /* 0x0000002004047890 */ /* 0x000fe2000fffe0ff */
[----:B------:R-:W-:-:S04]  /*2640*/  SHF.L.U32 R3, R0, 0x5, RZ ;  /* 0x0000000500037819 */ /* 0x000fc800000006ff */
[----:B------:R-:W-:Y:S01]  /*2650*/  LOP3.LUT R2, R3, 0x7c0c, R2, 0xc8, !PT ;  /* 0x00007c0c03027812 */ /* 0x000fe200078ec802 */
[----:B--2---:R-:W-:-:S09]  /*2660*/  ULEA UR4, UR5, UR4, 0x18 ;  /* 0x0000000405047291 */ /* 0x004fd2000f8ec0ff */
[----:B------:R-:W0:Y:S04]  /*2670*/  LDS R58, [R2+UR4] ;  /* 0x00000004023a7984 */ /* 0x000e280008000800 */
[----:B------:R-:W1:Y:S04]  /*2680*/  LDS R60, [R2+UR4+0x10] ;  /* 0x00001004023c7984 */ /* 0x000e680008000800 */
[----:B------:R-:W2:Y:S04]  /*2690*/  LDS R62, [R2+UR4+0x20] ;  /* 0x00002004023e7984 */ /* 0x000ea80008000800 */
[----:B------:R-:W3:Y:S04]  /*26a0*/  LDS R64, [R2+UR4+0x30] ;  /* 0x0000300402407984 */ /* 0x000ee80008000800 */
[----:B------:R-:W4:Y:S04]  /*26b0*/  LDS R66, [R2+UR4+0x40] ;  /* 0x0000400402427984 */ /* 0x000f280008000800 */
        /* <DEDUP_REMOVED lines=117> */
[----:B0-----:R-:W-:Y:S01]  /*2e10*/  FADD.FTZ R46, R46, R58 ;  /* 0x0000003a2e2e7221 */ /* 0x001fe20000010000 */
[----:B-1----:R-:W-:Y:S01]  /*2e20*/  FADD.FTZ R44, R44, R60 ;  /* 0x0000003c2c2c7221 */ /* 0x002fe20000010000 */
[----:B--2---:R-:W-:Y:S01]  /*2e30*/  FADD.FTZ R42, R42, R62 ;  /* 0x0000003e2a2a7221 */ /* 0x004fe20000010000 */
[----:B---3--:R-:W-:Y:S01]  /*2e40*/  FADD.FTZ R40, R40, R64 ;  /* 0x0000004028287221 */ /* 0x008fe20000010000 */
[----:B----4-:R-:W-:Y:S01]  /*2e50*/  FADD.FTZ R50, R50, R66 ;  /* 0x0000004232327221 */ /* 0x010fe20000010000 */
[----:B-----5:R-:W-:-:S07]  /*2e60*/  FADD.FTZ R38, R38, R68 ;  /* 0x0000004426267221 */ /* 0x020fce0000010000 */
.L_x_5220:
[----:B------:R-:W-:Y:S05]  /*2e70*/  BSYNC.RECONVERGENT B0 ;  /* 0x0000000000007941 */ /* 0x000fea0003800200 */
.L_x_5219:
[----:B------:R-:W-:Y:S06]  /*2e80*/  BAR.SYNC.DEFER_BLOCKING 0x0 ;  /* 0x0000000000007b1d */ /* 0x000fec0000010000 */
[----:B------:R-:W-:Y:S04]  /*2e90*/  BSSY.RECONVERGENT B0, `(.L_x_5221) ;  /* 0x0000048000007945 */ /* 0x000fe80003800200 */
[----:B------:R-:W-:Y:S05]  /*2ea0*/  @P0 BRA `(.L_x_5222) ;  /* 0x0000000400180947 */ /* 0x000fea0003800000 */
[----:B------:R-:W2:Y:S01]  /*2eb0*/  S2UR UR5, SR_CgaCtaId ;  /* 0x00000000000579c3 */ /* 0x000ea20000008800 */
[----:B------:R-:W-:Y:S01]  /*2ec0*/  UMOV UR4, 0x400 ;  /* 0x0000040000047882 */ /* 0x000fe20000000000 */
[----:B01----:R-:W-:Y:S01]  /*2ed0*/  SHF.R.U32.HI R2, RZ, 0x1, R0 ;  /* 0x00000001ff027819 */ /* 0x003fe20000011600 */
[----:B------:R-:W-:-:S03]  /*2ee0*/  UIADD3 UR4, UPT, UPT, UR4, 0x20, URZ ;  /* 0x0000002004047890 */ /* 0x000fc6000fffe0ff */
[----:B------:R-:W-:Y:S01]  /*2ef0*/  LOP3.LUT R2, R2, 0xc, RZ, 0xc0, !PT ;  /* 0x0000000c02027812 */ /* 0x000fe200078ec0ff */
[----:B--2---:R-:W-:-:S09]  /*2f00*/  ULEA UR4, UR5, UR4, 0x18 ;  /* 0x0000000405047291 */ /* 0x004fd2000f8ec0ff */
        /* <DEDUP_REMOVED lines=64> */
.L_x_5222:
[----:B------:R-:W-:Y:S05]  /*3310*/  BSYNC.RECONVERGENT B0 ;  /* 0x0000000000007941 */ /* 0x000fea0003800200 */
.L_x_5221:
[----:B------:R-:W-:Y:S06]  /*3320*/  BAR.SYNC.DEFER_BLOCKING 0x0 ;  /* 0x0000000000007b1d */ /* 0x000fec0000010000 */
[----:B------:R-:W-:Y:S04]  /*3330*/  BSSY.RECONVERGENT B0, `(.L_x_5223) ;  /* 0x0000089000007945 */ /* 0x000fe80003800200 */
[----:B------:R-:W-:Y:S05]  /*3340*/  @P4 BRA `(.L_x_5224) ;  /* 0x00000008001c4947 */ /* 0x000fea0003800000 */
[----:B------:R-:W3:Y:S01]  /*3350*/  S2UR UR5, SR_CgaCtaId ;  /* 0x00000000000579c3 */ /* 0x000ee20000008800 */
[----:B------:R-:W-:Y:S01]  /*3360*/  UMOV UR4, 0x400 ;  /* 0x0000040000047882 */ /* 0x000fe20000000000 */
[----:B012---:R-:W-:Y:S01]  /*3370*/  SHF.L.U32 R2, R0, 0x5, RZ ;  /* 0x0000000500027819 */ /* 0x007fe200000006ff */
[----:B------:R-:W-:Y:S01]  /*3380*/  UIADD3 UR4, UPT, UPT, UR4, 0x20, URZ ;  /* 0x0000002004047890 */ /* 0x000fe2000fffe0ff */
[----:B------:R-:W-:-:S04]  /*3390*/  SHF.R.U32.HI R3, RZ, 0x1, R0 ;  /* 0x00000001ff037819 */ /* 0x000fc80000011600 */
[----:B------:R-:W-:Y:S01]  /*33a0*/  LOP3.LUT R0, R2, 0x7c0c, R3, 0xc8, !PT ;  /* 0x00007c0c02007812 */ /* 0x000fe200078ec803 */
[----:B---3--:R-:W-:-:S09]  /*33b0*/  ULEA UR4, UR5, UR4, 0x18 ;  /* 0x0000000405047291 */ /* 0x008fd2000f8ec0ff */
        /* <DEDUP_REMOVED lines=122> */
[----:B0-----:R-:W-:Y:S01]  /*3b60*/  FADD.FTZ R48, R48, R2 ;  /* 0x0000000230307221 */ /* 0x001fe20000010000 */
[----:B-1----:R-:W-:Y:S01]  /*3b70*/  FADD.FTZ R46, R46, R58 ;  /* 0x0000003a2e2e7221 */ /* 0x002fe20000010000 */
[----:B--2---:R-:W-:Y:S01]  /*3b80*/  FADD.FTZ R44, R44, R60 ;  /* 0x0000003c2c2c7221 */ /* 0x004fe20000010000 */
[----:B---3--:R-:W-:Y:S01]  /*3b90*/  FADD.FTZ R42, R42, R62 ;  /* 0x0000003e2a2a7221 */ /* 0x008fe20000010000 */
[----:B----4-:R-:W-:Y:S01]  /*3ba0*/  FADD.FTZ R40, R40, R64 ;  /* 0x0000004028287221 */ /* 0x010fe20000010000 */
[----:B-----5:R-:W-:-:S07]  /*3bb0*/  FADD.FTZ R50, R50, R66 ;  /* 0x0000004232327221 */ /* 0x020fce0000010000 */
.L_x_5224:
[----:B------:R-:W-:Y:S05]  /*3bc0*/  BSYNC.RECONVERGENT B0 ;  /* 0x0000000000007941 */ /* 0x000fea0003800200 */
.L_x_5223:
[----:B------:R-:W-:Y:S06]  /*3bd0*/  BAR.SYNC.DEFER_BLOCKING 0x0 ;  /* 0x0000000000007b1d */ /* 0x000fec0000010000 */
[----:B------:R-:W-:Y:S05]  /*3be0*/  @P5 EXIT ;  /* 0x000000000000594d */ /* 0x000fea0003800000 */
[----:B------:R-:W-:Y:S05]  /*3bf0*/  @P2 EXIT ;  /* 0x000000000000294d */ /* 0x000fea0003800000 */
[----:B------:R-:W3:Y:S01]  /*3c00*/  S2R R58, SR_CTAID.Y ;  /* 0x00000000003a7919 */ /* 0x000ee20000002600 */
[----:B------:R-:W4:Y:S01]  /*3c10*/  LDC R3, c[0x0][0x378] ;  /* 0x0000de00ff037b82 */ /* 0x000f220000000800 */
[----:B------:R-:W5:Y:S01]  /*3c20*/  LDCU.64 UR4, c[0x0][0x390] ;  /* 0x00007200ff0477ac */ /* 0x000f620008000a00 */
[----:B------:R-:W3:Y:S01]  /*3c30*/  S2R R60, SR_CTAID.X ;  /* 0x00000000003c7919 */ /* 0x000ee20000002500 */
[----:B------:R-:W5:Y:S05]  /*3c40*/  S2R R62, SR_TID.X ;  /* 0x00000000003e7919 */ /* 0x000f6a0000002100 */
[----:B------:R-:W3:Y:S01]  /*3c50*/  LDC R0, c[0x0][0x370] ;  /* 0x0000dc00ff007b82 */ /* 0x000ee20000000800 */
[----:B012---:R-:W0:Y:S01]  /*3c60*/  S2R R2, SR_CTAID.Z ;  /* 0x0000000000027919 */ /* 0x007e220000002700 */
[----:B---3--:R-:W-:-:S04]  /*3c70*/  IMAD R0, R58, R0, R60 ;  /* 0x000000003a007224 */ /* 0x008fc800078e023c */
[----:B----4-:R-:W-:Y:S01]  /*3c80*/  IMAD R0, R0, R3, RZ ;  /* 0x0000000300007224 */ /* 0x010fe200078e02ff */
[----:B-----5:R-:W-:-:S04]  /*3c90*/  SHF.R.U32.HI R3, RZ, 0x3, R62 ;  /* 0x00000003ff037819 */ /* 0x020fc8000001163e */
[----:B------:R-:W-:-:S04]  /*3ca0*/  SHF.L.U32 R0, R0, 0x8, RZ ;  /* 0x0000000800007819 */ /* 0x000fc800000006ff */
[----:B0-----:R-:W-:-:S04]  /*3cb0*/  LEA R0, P0, R2, R0, 0x8 ;  /* 0x0000000002007211 */ /* 0x001fc800078040ff */
[----:B------:R-:W-:Y:S02]  /*3cc0*/  LOP3.LUT R0, R0, R3, RZ, 0xfc, !PT ;  /* 0x0000000300007212 */ /* 0x000fe400078efcff */
[----:B------:R-:W-:Y:S02]  /*3cd0*/  IADD3.X R3, PT, PT, RZ, RZ, RZ, P0, !PT ;  /* 0x000000ffff037210 */ /* 0x000fe400007fe4ff */
[----:B------:R-:W-:-:S04]  /*3ce0*/  LEA R2, P0, R0, UR4, 0x2 ;  /* 0x0000000400027c11 */ /* 0x000fc8000f8010ff */
[----:B------:R-:W-:-:S05]  /*3cf0*/  LEA.HI.X R3, R0, UR5, R3, 0x2, P0 ;  /* 0x0000000500037c11 */ /* 0x000fca00080f1403 */
[----:B------:R-:W-:Y:S04]  /*3d00*/  STG.E desc[UR36][R2.64], R13 ;  /* 0x0000000d02007986 */ /* 0x000fe8000c101924 */
        /* <DEDUP_REMOVED lines=62> */
[----:B------:R-:W-:Y:S01]  /*40f0*/  STG.E desc[UR36][R2.64+0x3f0], R52 ;  /* 0x0003f03402007986 */ /* 0x000fe2000c101924 */
[----:B------:R-:W-:Y:S05]  /*4100*/  EXIT ;  /* 0x000000000000794d */ /* 0x000fea0003800000 */
.L_x_5194:
[----:B------:R-:W-:Y:S01]  /*4110*/  HFMA2 R12, -RZ, RZ, 0, 9.5367431640625e-07 ;  /* 0x00000010ff0c7431 */ /* 0x000fe200000001ff */
[----:B------:R-:W-:Y:S02]  /*4120*/  MOV R11, 0x1f ;  /* 0x0000001f000b7802 */ /* 0x000fe40000000f00 */
[----:B------:R-:W-:-:S07]  /*4130*/  MOV R15, 0xffffffff ;  /* 0xffffffff000f7802 */ /* 0x000fce0000000f00 */
[----:B------:R-:W-:Y:S05]  /*4140*/  WARPSYNC.COLLECTIVE R15, `(.L_x_5225) ;  /* 0x000000000f087348 */ /* 0x000fea0003c00000 */
[----:B------:R0:W1:Y:S02]  /*4150*/  SHFL.BFLY P6, R14, R13, R12, R11 ;  /* 0x0c00000c0d0e7389 */ /* 0x00006400000c000b */
[----:B01----:R-:W-:Y:S05]  /*4160*/  ENDCOLLECTIVE ;  /* 0x000000000000791b */ /* 0x003fea0003800000 */
.L_x_5225:
[----:B------:R-:W-:Y:S01]  /*4170*/  HFMA2 R12, -RZ, RZ, 0, 4.76837158203125e-07 ;  /* 0x00000008ff0c7431 */ /* 0x000fe200000001ff */
[----:B------:R-:W-:-:S04]  /*4180*/  FMNMX.FTZ R0, R14, -3.40282346638528859812e+38, !PT ;  /* 0xff7fffff0e007809 */ /* 0x000fc80007810000 */
[----:B------:R-:W-:-:S07]  /*4190*/  MOV R13, R0 ;  /* 0x00000000000d7202 */ /* 0x000fce0000000f00 */
[----:B------:R-:W-:Y:S05]  /*41a0*/  WARPSYNC.COLLECTIVE R15, `(.L_x_5226) ;  /* 0x000000000f087348 */ /* 0x000fea0003c00000 */
[----:B------:R0:W1:Y:S02]  /*41b0*/  SHFL.BFLY P6, R14, R13, R12, R11 ;  /* 0x0c00000c0d0e7389 */ /* 0x00006400000c000b */
[----:B01----:R-:W-:Y:S05]  /*41c0*/  ENDCOLLECTIVE ;  /* 0x000000000000791b */ /* 0x003fea0003800000 */
.L_x_5226:
[----:B------:R-:W-:Y:S01]  /*41d0*/  HFMA2 R12, -RZ, RZ, 0, 2.384185791015625e-07 ;  /* 0x00000004ff0c7431 */ /* 0x000fe200000001ff */
[----:B------:R-:W-:-:S04]  /*41e0*/  FMNMX.FTZ R2, R0, R14, !PT ;  /* 0x0000000e00027209 */ /* 0x000fc80007810000 */
[----:B------:R-:W-:-:S07]  /*41f0*/  MOV R13, R2 ;  /* 0x00000002000d7202 */ /* 0x000fce0000000f00 */
[----:B------:R-:W-:Y:S05]  /*4200*/  WARPSYNC.COLLECTIVE R15, `(.L_x_5227) ;  /* 0x000000000f087348 */ /* 0x000fea0003c00000 */
[----:B------:R0:W1:Y:S02]  /*4210*/  SHFL.BFLY P6, R14, R13, R12, R11 ;  /* 0x0c00000c0d0e7389 */ /* 0x00006400000c000b */
[----:B01----:R-:W-:Y:S05]  /*4220*/  ENDCOLLECTIVE ;  /* 0x000000000000791b */ /* 0x003fea0003800000 */
.L_x_5227:
[----:B------:R-:W-:Y:S01]  /*4230*/  HFMA2 R12, -RZ, RZ, 0, 1.1920928955078125e-07 ;  /* 0x00000002ff0c7431 */ /* 0x000fe200000001ff */
[----:B------:R-:W-:-:S04]  /*4240*/  FMNMX.FTZ R3, R2, R14, !PT ;  /* 0x0000000e02037209 */ /* 0x000fc80007810000 */
[----:B------:R-:W-:-:S07]  /*4250*/  MOV R13, R3 ;  /* 0x00000003000d7202 */ /* 0x000fce0000000f00 */
[----:B------:R-:W-:Y:S05]  /*4260*/  WARPSYNC.COLLECTIVE R15, `(.L_x_5228) ;  /* 0x000000000f087348 */ /* 0x000fea0003c00000 */
[----:B------:R0:W1:Y:S02]  /*4270*/  SHFL.BFLY P6, R14, R13, R12, R11 ;  /* 0x0c00000c0d0e7389 */ /* 0x00006400000c000b */
[----:B01----:R-:W-:Y:S05]  /*4280*/  ENDCOLLECTIVE ;  /* 0x000000000000791b */ /* 0x003fea0003800000 */
.L_x_5228:
[----:B------:R-:W-:Y:S01]  /*4290*/  HFMA2 R12, -RZ, RZ, 0, 5.9604644775390625e-08 ;  /* 0x00000001ff0c7431 */ /* 0x000fe200000001ff */
[----:B------:R-:W-:-:S04]  /*42a0*/  FMNMX.FTZ R4, R3, R14, !PT ;  /* 0x0000000e03047209 */ /* 0x000fc80007810000 */
[----:B------:R-:W-:-:S07]  /*42b0*/  MOV R13, R4 ;  /* 0x00000004000d7202 */ /* 0x000fce0000000f00 */
[----:B------:R-:W-:Y:S05]  /*42c0*/  WARPSYNC.COLLECTIVE R15, `(.L_x_5229) ;  /* 0x000000000f087348 */ /* 0x000fea0003c00000 */
[----:B------:R0:W1:Y:S02]  /*42d0*/  SHFL.BFLY P6, R14, R13, R12, R11 ;  /* 0x0c00000c0d0e7389 */ /* 0x00006400000c000b */
[----:B01----:R-:W-:Y:S05]  /*42e0*/  ENDCOLLECTIVE ;  /* 0x000000000000791b */ /* 0x003fea0003800000 */
.L_x_5229:
[----:B------:R-:W-:Y:S05]  /*42f0*/  BRA `(.L_x_5230) ;  /* 0xffffffc000287947 */ /* 0x000fea000383ffff */
.L_x_5231:
        /* <DEDUP_REMOVED lines=16> */
.L_x_27353:


//--------------------- .text._ZN4vllm25paged_attention_v2_kernelIfhLi192ELi32ELi128ELNS_18Fp8KVCacheDataTypeE2ELb0ELi512EEEvPfS2_PT_PKS3_PKT0_S9_ifPKiSB_iPKfiiiSD_SD_iiiii --------------------------
	.section	.text._ZN4vllm25paged_attention_v2_kernelIfhLi192ELi32ELi128ELNS_18Fp8KVCacheDataTypeE2ELb0ELi512EEEvPfS2_PT_PKS3_PKT0_S9_ifPKiSB_iPKfiiiSD_SD_iiiii,"ax",@progbits
	.align	128
        .global         _ZN4vllm25paged_attention_v2_kernelIfhLi192ELi32ELi128ELNS_18Fp8KVCacheDataTypeE2ELb0ELi512EEEvPfS2_PT_PKS3_PKT0_S9_ifPKiSB_iPKfiiiSD_SD_iiiii
        .type           _ZN4vllm25paged_attention_v2_kernelIfhLi192ELi32ELi128ELNS_18Fp8KVCacheDataTypeE2ELb0ELi512EEEvPfS2_PT_PKS3_PKT0_S9_ifPKiSB_iPKfiiiSD_SD_iiiii,@function
        .size           _ZN4vllm25paged_attention_v2_kernelIfhLi192ELi32ELi128ELNS_18Fp8KVCacheDataTypeE2ELb0ELi512EEEvPfS2_PT_PKS3_PKT0_S9_ifPKiSB_iPKfiiiSD_SD_iiiii,(.L_x_27354 - _ZN4vllm25paged_attention_v2_kernelIfhLi192ELi32ELi128ELNS_18Fp8KVCacheDataTypeE2ELb0ELi512EEEvPfS2_PT_PKS3_PKT0_S9_ifPKiSB_iPKfiiiSD_SD_iiiii)
        .other          _ZN4vllm25paged_attention_v2_kernelIfhLi192ELi32ELi128ELNS_18Fp8KVCacheDataTypeE2ELb0ELi512EEEvPfS2_PT_PKS3_PKT0_S9_ifPKiSB_iPKfiiiSD_SD_iiiii,@"STO_CUDA_ENTRY STV_DEFAULT"
_ZN4vllm25paged_attention_v2_kernelIfhLi192ELi32ELi128ELNS_18Fp8KVCacheDataTypeE2ELb0ELi512EEEvPfS2_PT_PKS3_PKT0_S9_ifPKiSB_iPKfiiiSD_SD_iiiii:
.text._ZN4vllm25paged_attention_v2_kernelIfhLi192ELi32ELi128ELNS_18Fp8KVCacheDataTypeE2ELb0ELi512EEEvPfS2_PT_PKS3_PKT0_S9_ifPKiSB_iPKfiiiSD_SD_iiiii:
        /* <DEDUP_REMOVED lines=45> */
.L_x_5233:
[----:B------:R-:W-:Y:S05]  /*02d0*/  BSYNC.RECONVERGENT B6 ;  /* 0x0000000000067941 */ /* 0x000fea0003800200 */
.L_x_5232:
        /* <DEDUP_REMOVED lines=12> */
.L_x_5270:
        /* <DEDUP_REMOVED lines=10> */
[----:B------:R-:W-:Y:S01]  /*0440*/  HFMA2 R6, -RZ, RZ, 0, 0 ;  /* 0x00000000ff067431 */ /* 0x000fe200000001ff */
[----:B0-----:R-:W-:Y:S02]  /*0450*/  LEA R5, R26, R7, 0x2 ;  /* 0x000000071a057211 */ /* 0x001fe400078e10ff */
[----:B------:R-:W-:Y:S01]  /*0460*/  MOV R7, 0xff7fffff ;  /* 0xff7fffff00077802 */ /* 0x000fe20000000f00 */
        /* <DEDUP_REMOVED lines=12> */
[----:B------:R-:W-:Y:S02]  /*0530*/  LOP3.LUT R6, R7, 0x180, RZ, 0xc0, !PT ;  /* 0x0000018007067812 */ /* 0x000fe400078ec0ff */
[----:B------:R-:W-:Y:S02]  /*0540*/  IADD3 R8, PT, PT, -R22, R7, RZ ;  /* 0x0000000716087210 */ /* 0x000fe40007ffe1ff */
[----:B------:R-:W-:Y:S02]  /*0550*/  ISETP.NE.AND P0, PT, R6, 0x180, PT ;  /* 0x000001800600780c */ /* 0x000fe40003f05270 */
[----:B------:R-:W-:Y:S02]  /*0560*/  ISETP.GE.U32.AND P4, PT, R8, 0x180, PT ;  /* 0x000001800800780c */ /* 0x000fe40003f86070 */
[----:B------:R-:W-:Y:S02]  /*0570*/  MOV R6, RZ ;  /* 0x000000ff00067202 */ /* 0x000fe40000000f00 */
[----:B------:R-:W-:-:S07]  /*0580*/  MOV R8, R18 ;  /* 0x0000001200087202 */ /* 0x000fce0000000f00 */
        /* <DEDUP_REMOVED lines=9> */
.L_x_5239:
        /* <DEDUP_REMOVED lines=11> */
.L_x_5238:
[----:B------:R-:W-:Y:S05]  /*06d0*/  BSYNC.RECONVERGENT B1 ;  /* 0x0000000000017941 */ /* 0x000fea0003800200 */
.L_x_5237:
        /* <DEDUP_REMOVED lines=12> */
.L_x_5242:
        /* <DEDUP_REMOVED lines=18> */
[C---:B---3--:R-:W-:Y:S01]  /*08c0*/  FADD.FTZ R21, -R2.reuse, R21 ;  /* 0x0000001502157221 */ /* 0x048fe20000010100 */
[----:B------:R-:W-:Y:S02]  /*08d0*/  FMUL.FTZ R14, R15, 1.4426950216293334961 ;  /* 0x3fb8aa3b0f0e7820 */ /* 0x000fe40000410000 */
[----:B------:R-:W3:Y:S01]  /*08e0*/  LDS R15, [R7+0x1000] ;  /* 0x00100000070f7984 */ /* 0x000ee20000000800 */
[C---:B----4-:R-:W-:Y:S01]  /*08f0*/  FADD.FTZ R27, -R2.reuse, R27 ;  /* 0x0000001b021b7221 */ /* 0x050fe20000010100 */
[----:B------:R-:W-:Y:S01]  /*0900*/  FMUL.FTZ R20, R21, 1.4426950216293334961 ;  /* 0x3fb8aa3b15147820 */ /* 0x000fe20000410000 */
[----:B------:R-:W4:Y:S01]  /*0910*/  MUFU.EX2 R12, R12 ;  /* 0x0000000c000c7308 */ /* 0x000f220000000800 */
[----:B------:R-:W3:Y:S01]  /*0920*/  LDS R21, [R7+0x1200] ;  /* 0x0012000007157984 */ /* 0x000ee20000000800 */
[----:B-----5:R-:W-:Y:S01]  /*0930*/  FADD.FTZ R29, -R2, R29 ;  /* 0x0000001d021d7221 */ /* 0x020fe20000010100 */
[----:B------:R-:W-:-:S02]  /*0940*/  FMUL.FTZ R24, R27, 1.4426950216293334961 ;  /* 0x3fb8aa3b1b187820 */ /* 0x000fc40000410000 */
[----:B------:R-:W5:Y:S01]  /*0950*/  LDS R27, [R7+0x1400] ;  /* 0x00140000071b7984 */ /* 0x000f620000000800 */
[C---:B------:R-:W-:Y:S01]  /*0960*/  FADD.FTZ R31, -R2.reuse, R31 ;  /* 0x0000001f021f7221 */ /* 0x040fe20000010100 */
[----:B------:R-:W-:Y:S01]  /*0970*/  FMUL.FTZ R26, R29, 1.4426950216293334961 ;  /* 0x3fb8aa3b1d1a7820 */ /* 0x000fe20000410000 */
[----:B------:R-:W0:Y:S01]  /*0980*/  MUFU.EX2 R14, R14 ;  /* 0x0000000e000e7308 */ /* 0x000e220000000800 */
[----:B------:R-:W5:Y:S01]  /*0990*/  LDS R29, [R7+0x1600] ;  /* 0x00160000071d7984 */ /* 0x000f620000000800 */
[C---:B------:R-:W-:Y:S01]  /*09a0*/  FADD.FTZ R33, -R2.reuse, R33 ;  /* 0x0000002102217221 */ /* 0x040fe20000010100 */
[----:B------:R-:W-:Y:S02]  /*09b0*/  FMUL.FTZ R28, R31, 1.4426950216293334961 ;  /* 0x3fb8aa3b1f1c7820 */ /* 0x000fe40000410000 */
[----:B------:R-:W5:Y:S01]  /*09c0*/  LDS R31, [R7+0x1800] ;  /* 0x00180000071f7984 */ /* 0x000f620000000800 */
[----:B------:R-:W-:Y:S02]  /*09d0*/  FMUL.FTZ R30, R33, 1.4426950216293334961 ;  /* 0x3fb8aa3b211e7820 */ /* 0x000fe40000410000 */
[----:B------:R-:W2:Y:S01]  /*09e0*/  MUFU.EX2 R20, R20 ;  /* 0x0000001400147308 */ /* 0x000ea20000000800 */
[----:B------:R-:W5:Y:S04]  /*09f0*/  LDS R33, [R7+0x1a00] ;  /* 0x001a000007217984 */ /* 0x000f680000000800 */
[----:B-1----:R-:W-:Y:S03]  /*0a00*/  STS [R7+-0x400], R10 ;  /* 0xfffc000a07007388 */ /* 0x002fe60000000800 */
[----:B------:R-:W1:Y:S01]  /*0a10*/  MUFU.EX2 R24, R24 ;  /* 0x0000001800187308 */ /* 0x000e620000000800 */
[----:B----4-:R-:W-:Y:S01]  /*0a20*/  STS [R7+-0x200], R12 ;  /* 0xfffe000c07007388 */ /* 0x010fe20000000800 */
[----:B0-----:R-:W-:-:S03]  /*0a30*/  FADD.FTZ R11, -R2, R11 ;  /* 0x0000000b020b7221 */ /* 0x001fc60000010100 */
[----:B------:R-:W-:Y:S01]  /*0a40*/  STS [R7], R14 ;  /* 0x0000000e07007388 */ /* 0x000fe20000000800 */
[----:B------:R-:W-:Y:S02]  /*0a50*/  FMUL.FTZ R11, R11, 1.4426950216293334961 ;  /* 0x3fb8aa3b0b0b7820 */ /* 0x000fe40000410000 */
[----:B------:R-:W0:Y:S01]  /*0a60*/  MUFU.EX2 R26, R26 ;  /* 0x0000001a001a7308 */ /* 0x000e220000000800 */
[C---:B--2---:R-:W-:Y:S01]  /*0a70*/  FADD.FTZ R13, -R2.reuse, R13 ;  /* 0x0000000d020d7221 */ /* 0x044fe20000010100 */
[----:B------:R-:W-:Y:S01]  /*0a80*/  STS [R7+0x200], R20 ;  /* 0x0002001407007388 */ /* 0x000fe20000000800 */
[----:B---3--:R-:W-:Y:S02]  /*0a90*/  FADD.FTZ R15, -R2, R15 ;  /* 0x0000000f020f7221 */ /* 0x008fe40000010100 */
[----:B------:R-:W-:-:S03]  /*0aa0*/  FMUL.FTZ R13, R13, 1.4426950216293334961 ;  /* 0x3fb8aa3b0d0d7820 */ /* 0x000fc60000410000 */
[----:B------:R2:W3:Y:S01]  /*0ab0*/  MUFU.EX2 R32, R11 ;  /* 0x0000000b00207308 */ /* 0x0004e20000000800 */
[----:B------:R-:W-:Y:S01]  /*0ac0*/  FMUL.FTZ R15, R15, 1.4426950216293334961 ;  /* 0x3fb8aa3b0f0f7820 */ /* 0x000fe20000410000 */
[C---:B------:R-:W-:Y:S01]  /*0ad0*/  FADD.FTZ R21, -R2.reuse, R21 ;  /* 0x0000001502157221 */ /* 0x040fe20000010100 */
[----:B-1----:R-:W-:Y:S01]  /*0ae0*/  STS [R7+0x400], R24 ;  /* 0x0004001807007388 */ /* 0x002fe20000000800 */
[----:B-----5:R-:W-:Y:S02]  /*0af0*/  FADD.FTZ R27, -R2, R27 ;  /* 0x0000001b021b7221 */ /* 0x020fe40000010100 */
[----:B------:R-:W-:Y:S02]  /*0b00*/  FMUL.FTZ R21, R21, 1.4426950216293334961 ;  /* 0x3fb8aa3b15157820 */ /* 0x000fe40000410000 */
[----:B------:R-:W1:Y:S01]  /*0b10*/  MUFU.EX2 R28, R28 ;  /* 0x0000001c001c7308 */ /* 0x000e620000000800 */
[----:B--2---:R-:W-:Y:S01]  /*0b20*/  FADD.FTZ R11, R10, R6 ;  /* 0x000000060a0b7221 */ /* 0x004fe20000010000 */
[----:B------:R-:W-:Y:S01]  /*0b30*/  FMUL.FTZ R27, R27, 1.4426950216293334961 ;  /* 0x3fb8aa3b1b1b7820 */ /* 0x000fe20000410000 */
[C---:B------:R-:W-:Y:S01]  /*0b40*/  FADD.FTZ R29, -R2.reuse, R29 ;  /* 0x0000001d021d7221 */ /* 0x040fe20000010100 */
[C---:B------:R-:W-:Y:S01]  /*0b50*/  FADD.FTZ R31, -R2.reuse, R31 ;  /* 0x0000001f021f7221 */ /* 0x040fe20000010100 */
[----:B------:R-:W-:Y:S01]  /*0b60*/  FADD.FTZ R11, R11, R12 ;  /* 0x0000000c0b0b7221 */ /* 0x000fe20000010000 */
[----:B0-----:R-:W-:Y:S01]  /*0b70*/  STS [R7+0x600], R26 ;  /* 0x0006001a07007388 */ /* 0x001fe20000000800 */
[----:B------:R-:W-:Y:S01]  /*0b80*/  FMUL.FTZ R29, R29, 1.4426950216293334961 ;  /* 0x3fb8aa3b1d1d7820 */ /* 0x000fe20000410000 */
[----:B------:R-:W0:Y:S01]  /*0b90*/  MUFU.EX2 R30, R30 ;  /* 0x0000001e001e7308 */ /* 0x000e220000000800 */
[----:B------:R-:W-:Y:S01]  /*0ba0*/  FADD.FTZ R11, R11, R14 ;  /* 0x0000000e0b0b7221 */ /* 0x000fe20000010000 */
[----:B------:R-:W-:Y:S01]  /*0bb0*/  FADD.FTZ R33, -R2, R33 ;  /* 0x0000002102217221 */ /* 0x000fe20000010100 */
[----:B------:R-:W-:Y:S01]  /*0bc0*/  FMUL.FTZ R31, R31, 1.4426950216293334961 ;  /* 0x3fb8aa3b1f1f7820 */ /* 0x000fe20000410000 */
[----:B---3--:R-:W-:Y:S01]  /*0bd0*/  STS [R7+0xc00], R32 ;  /* 0x000c002007007388 */ /* 0x008fe20000000800 */
[----:B------:R-:W-:Y:S01]  /*0be0*/  FADD.FTZ R11, R11, R20 ;  /* 0x000000140b0b7221 */ /* 0x000fe20000010000 */
[----:B------:R-:W-:-:S02]  /*0bf0*/  FMUL.FTZ R33, R33, 1.4426950216293334961 ;  /* 0x3fb8aa3b21217820 */ /* 0x000fc40000410000 */
[----:B------:R-:W2:Y:S01]  /*0c00*/  MUFU.EX2 R34, R13 ;  /* 0x0000000d00227308 */ /* 0x000ea20000000800 */
[----:B------:R-:W-:Y:S01]  /*0c10*/  FADD.FTZ R11, R11, R24 ;  /* 0x000000180b0b7221 */ /* 0x000fe20000010000 */
[----:B-1----:R-:W-:Y:S03]  /*0c20*/  STS [R7+0x800], R28 ;  /* 0x0008001c07007388 */ /* 0x002fe60000000800 */
[----:B------:R-:W-:-:S03]  /*0c30*/  FADD.FTZ R11, R11, R26 ;  /* 0x0000001a0b0b7221 */ /* 0x000fc60000010000 */
[----:B------:R-:W1:Y:S01]  /*0c40*/  MUFU.EX2 R36, R15 ;  /* 0x0000000f00247308 */ /* 0x000e620000000800 */
[----:B------:R-:W-:Y:S01]  /*0c50*/  FADD.FTZ R11, R11, R28 ;  /* 0x0000001c0b0b7221 */ /* 0x000fe20000010000 */
[----:B0-----:R-:W-:Y:S03]  /*0c60*/  STS [R7+0xa00], R30 ;  /* 0x000a001e07007388 */ /* 0x001fe60000000800 */
[----:B------:R-:W-:-:S03]  /*0c70*/  FADD.FTZ R11, R11, R30 ;  /* 0x0000001e0b0b7221 */ /* 0x000fc60000010000 */
[----:B------:R-:W0:Y:S01]  /*0c80*/  MUFU.EX2 R38, R21 ;  /* 0x0000001500267308 */ /* 0x000e220000000800 */
[----:B------:R-:W-:Y:S01]  /*0c90*/  FADD.FTZ R11, R11, R32 ;  /* 0x000000200b0b7221 */ /* 0x000fe20000010000 */
[----:B--2---:R-:W-:Y:S03]  /*0ca0*/  STS [R7+0xe00], R34 ;  /* 0x000e002207007388 */ /* 0x004fe60000000800 */
[----:B------:R-:W-:-:S03]  /*0cb0*/  FADD.FTZ R11, R11, R34 ;  /* 0x000000220b0b7221 */ /* 0x000fc60000010000 */
[----:B------:R-:W2:Y:S01]  /*0cc0*/  MUFU.EX2 R6, R27 ;  /* 0x0000001b00067308 */ /* 0x000ea20000000800 */
[----:B-1----:R-:W-:Y:S01]  /*0cd0*/  FADD.FTZ R11, R11, R36 ;  /* 0x000000240b0b7221 */ /* 0x002fe20000010000 */
[----:B------:R-:W-:Y:S06]  /*0ce0*/  STS [R7+0x1000], R36 ;  /* 0x0010002407007388 */ /* 0x000fec0000000800 */
[----:B------:R-:W1:Y:S01]  /*0cf0*/  MUFU.EX2 R40, R29 ;  /* 0x0000001d00287308 */ /* 0x000e620000000800 */
[----:B0-----:R-:W-:Y:S01]  /*0d00*/  FADD.FTZ R11, R11, R38 ;  /* 0x000000260b0b7221 */ /* 0x001fe20000010000 */
[----:B------:R-:W-:Y:S06]  /*0d10*/  STS [R7+0x1200], R38 ;  /* 0x0012002607007388 */ /* 0x000fec0000000800 */
[----:B------:R-:W0:Y:S01]  /*0d20*/  MUFU.EX2 R42, R31 ;  /* 0x0000001f002a7308 */ /* 0x000e220000000800 */
[----:B--2---:R-:W-:Y:S01]  /*0d30*/  FADD.FTZ R11, R11, R6 ;  /* 0x000000060b0b7221 */ /* 0x004fe20000010000 */
[----:B------:R2:W-:Y:S06]  /*0d40*/  STS [R7+0x1400], R6 ;  /* 0x0014000607007388 */ /* 0x0005ec0000000800 */
[----:B------:R-:W3:Y:S01]  /*0d50*/  MUFU.EX2 R44, R33 ;  /* 0x00000021002c7308 */ /* 0x000ee20000000800 */
[----:B-1----:R-:W-:Y:S01]  /*0d60*/  FADD.FTZ R11, R11, R40 ;  /* 0x000000280b0b7221 */ /* 0x002fe20000010000 */
[----:B------:R-:W-:Y:S03]  /*0d70*/  STS [R7+0x1600], R40 ;  /* 0x0016002807007388 */ /* 0x000fe60000000800 */
[----:B0-----:R-:W-:Y:S01]  /*0d80*/  FADD.FTZ R11, R11, R42 ;  /* 0x0000002a0b0b7221 */ /* 0x001fe20000010000 */
[----:B------:R-:W-:Y:S04]  /*0d90*/  STS [R7+0x1800], R42 ;  /* 0x0018002a07007388 */ /* 0x000fe80000000800 */
[----:B---3--:R0:W-:Y:S01]  /*0da0*/  STS [R7+0x1a00], R44 ;  /* 0x001a002c07007388 */ /* 0x0081e20000000800 */
[----:B--2---:R-:W-:Y:S01]  /*0db0*/  FADD.FTZ R6, R11, R44 ;  /* 0x0000002c0b067221 */ /* 0x004fe20000010000 */
[----:B0-----:R-:W-:Y:S01]  /*0dc0*/  IADD3 R7, PT, PT, R7, 0x2000, RZ ;  /* 0x0000200007077810 */ /* 0x001fe20007ffe0ff */
[----:B------:R-:W-:Y:S06]  /*0dd0*/  @!P4 BRA `(.L_x_5242) ;  /* 0xfffffff80070c947 */ /* 0x000fec000383ffff */
.L_x_5241:
[----:B------:R-:W-:Y:S05]  /*0de0*/  BSYNC.RECONVERGENT B1 ;  /* 0x0000000000017941 */ /* 0x000fea0003800200 */
.L_x_5240:
        /* <DEDUP_REMOVED lines=55> */
.L_x_5244:
[----:B------:R-:W-:Y:S05]  /*1160*/  BSYNC.RECONVERGENT B1 ;  /* 0x0000000000017941 */ /* 0x000fea0003800200 */
.L_x_5243:
        /* <DEDUP_REMOVED lines=26> */
.L_x_5236:
[----:B------:R-:W-:Y:S05]  /*1310*/  BSYNC.RECONVERGENT B0 ;  /* 0x0000000000007941 */ /* 0x000fea0003800200 */
.L_x_5235:
        /* <DEDUP_REMOVED lines=40> */
.L_x_5249:
[----:B------:R-:W1:Y:S01]  /*15a0*/  LDS R9, [R5] ;  /* 0x0000000005097984 */ /* 0x000e620000000800 */
[----:B------:R-:W-:-:S04]  /*15b0*/  IADD3 R7, PT, PT, R7, 0x1, RZ ;  /* 0x0000000107077810 */ /* 0x000fc80007ffe0ff */
[----:B------:R-:W-:Y:S01]  /*15c0*/  ISETP.NE.AND P0, PT, R7, RZ, PT ;  /* 0x000000ff0700720c */ /* 0x000fe20003f05270 */
[----:B-1----:R-:W-:-:S05]  /*15d0*/  FMUL.FTZ R10, R9, R4 ;  /* 0x00000004090a7220 */ /* 0x002fca0000410000 */
[----:B------:R1:W-:Y:S02]  /*15e0*/  STS [R5], R10 ;  /* 0x0000000a05007388 */ /* 0x0003e40000000800 */
[----:B-1----:R-:W-:-:S05]  /*15f0*/  IADD3 R5, PT, PT, R5, 0x200, RZ ;  /* 0x0000020005057810 */ /* 0x002fca0007ffe0ff */
[----:B------:R-:W-:Y:S05]  /*1600*/  @P0 BRA `(.L_x_5249) ;  /* 0xfffffffc00e40947 */ /* 0x000fea000383ffff */
.L_x_5248:
[----:B------:R-:W-:Y:S05]  /*1610*/  BSYNC.RECONVERGENT B1 ;  /* 0x0000000000017941 */ /* 0x000fea0003800200 */
.L_x_5247:
        /* <DEDUP_REMOVED lines=12> */
.L_x_5252:
        /* <DEDUP_REMOVED lines=52> */
.L_x_5251:
[----:B------:R-:W-:Y:S05]  /*1a20*/  BSYNC.RECONVERGENT B1 ;  /* 0x0000000000017941 */ /* 0x000fea0003800200 */
.L_x_5250:
        /* <DEDUP_REMOVED lines=31> */
.L_x_5254:
[----:B------:R-:W-:Y:S05]  /*1c20*/  BSYNC.RECONVERGENT B1 ;  /* 0x0000000000017941 */ /* 0x000fea0003800200 */
.L_x_5253:
        /* <DEDUP_REMOVED lines=14> */
.L_x_5246:
[----:B------:R-:W-:Y:S05]  /*1d10*/  BSYNC.RECONVERGENT B0 ;  /* 0x0000000000007941 */ /* 0x000fea0003800200 */
.L_x_5245:
[----:B--2---:R-:W2:Y:S01]  /*1d20*/  S2R R3, SR_TID.X ;  /* 0x0000000000037919 */ /* 0x004ea20000002100 */
[----:B------:R-:W-:Y:S01]  /*1d30*/  BAR.SYNC.DEFER_BLOCKING 0x0 ;  /* 0x0000000000007b1d */ /* 0x000fe20000010000 */
[----:B------:R-:W-:-:S05]  /*1d40*/  ISETP.NE.AND P3, PT, R18, RZ, PT ;  /* 0x000000ff1200720c */ /* 0x000fca0003f65270 */
[----:B------:R-:W-:Y:S01]  /*1d50*/  BSSY.RECONVERGENT B0, `(.L_x_5255) ;  /* 0x0000014000007945 */ /* 0x000fe20003800200 */
[C---:B--2---:R-:W-:Y:S02]  /*1d60*/  LOP3.LUT P2, RZ, R3.reuse, 0x7, RZ, 0xc0, !PT ;  /* 0x0000000703ff7812 */ /* 0x044fe4000784c0ff */
[C---:B-1----:R-:W-:Y:S02]  /*1d70*/  LOP3.LUT R4, R3.reuse, 0x3c0, RZ, 0xc0, !PT ;  /* 0x000003c003047812 */ /* 0x042fe400078ec0ff */
[----:B------:R-:W-:Y:S02]  /*1d80*/  LOP3.LUT R5, R3, 0x3e0, RZ, 0xc0, !PT ;  /* 0x000003e003057812 */ /* 0x000fe400078ec0ff */
[----:B------:R-:W-:Y:S02]  /*1d90*/  ISETP.NE.OR P1, PT, R4, 0x40, P2 ;  /* 0x000000400400780c */ /* 0x000fe40001725670 */
[----:B------:R-:W-:Y:S01]  /*1da0*/  ISETP.NE.OR P0, PT, R5, 0x20, P2 ;  /* 0x000000200500780c */ /* 0x000fe20001705670 */
        /* <DEDUP_REMOVED lines=14> */
.L_x_5256:
[----:B------:R-:W-:Y:S05]  /*1e90*/  BSYNC.RECONVERGENT B0 ;  /* 0x0000000000007941 */ /* 0x000fea0003800200 */
.L_x_5255:
[----:B------:R-:W-:Y:S01]  /*1ea0*/  BAR.SYNC.DEFER_BLOCKING 0x0 ;  /* 0x0000000000007b1d */ /* 0x000fe20000010000 */
[----:B------:R-:W-:Y:S01]  /*1eb0*/  HFMA2 R51, -RZ, RZ, 0, 0 ;  /* 0x00000000ff337431 */ /* 0x000fe200000001ff */
[----:B------:R-:W-:Y:S01]  /*1ec0*/  CS2R R10, SRZ ;  /* 0x00000000000a7805 */ /* 0x000fe2000001ff00 */
[----:B------:R-:W-:Y:S01]  /*1ed0*/  HFMA2 R47, -RZ, RZ, 0, 0 ;  /* 0x00000000ff2f7431 */ /* 0x000fe200000001ff */
[----:B-1----:R-:W-:Y:S01]  /*1ee0*/  CS2R R8, SRZ ;  /* 0x0000000000087805 */ /* 0x002fe2000001ff00 */
[----:B------:R-:W-:Y:S01]  /*1ef0*/  HFMA2 R43, -RZ, RZ, 0, 0 ;  /* 0x00000000ff2b7431 */ /* 0x000fe200000001ff */
[----:B------:R-:W-:Y:S01]  /*1f00*/  BSSY.RECONVERGENT B0, `(.L_x_5257) ;  /* 0x0000055000007945 */ /* 0x000fe20003800200 */
[----:B------:R-:W-:Y:S01]  /*1f10*/  HFMA2 R61, -RZ, RZ, 0, 0 ;  /* 0x00000000ff3d7431 */ /* 0x000fe200000001ff */
[----:B------:R-:W-:Y:S01]  /*1f20*/  CS2R R6, SRZ ;  /* 0x0000000000067805 */ /* 0x000fe2000001ff00 */
        /* <DEDUP_REMOVED lines=17> */
[----:B------:R-:W-:Y:S02]  /*2040*/  MOV R49, RZ ;  /* 0x000000ff00317202 */ /* 0x000fe40000000f00 */
[----:B------:R-:W-:Y:S02]  /*2050*/  MOV R45, RZ ;  /* 0x000000ff002d7202 */ /* 0x000fe40000000f00 */
[----:B------:R-:W-:-:S02]  /*2060*/  MOV R53, RZ ;  /* 0x000000ff00357202 */ /* 0x000fc40000000f00 */
[----:B------:R-:W-:Y:S02]  /*2070*/  MOV R59, RZ ;  /* 0x000000ff003b7202 */ /* 0x000fe40000000f00 */
[----:B------:R-:W-:Y:S02]  /*2080*/  MOV R55, RZ ;  /* 0x000000ff00377202 */ /* 0x000fe40000000f00 */
[C---:B------:R-:W-:Y:S02]  /*2090*/  LOP3.LUT P3, RZ, R3.reuse, 0x3c7, RZ, 0xc0, !PT ;  /* 0x000003c703ff7812 */ /* 0x040fe4000786c0ff */
[C---:B------:R-:W-:Y:S02]  /*20a0*/  LOP3.LUT P4, RZ, R3.reuse, 0x3e7, RZ, 0xc0, !PT ;  /* 0x000003e703ff7812 */ /* 0x040fe4000788c0ff */
[----:B------:R-:W-:Y:S01]  /*20b0*/  ISETP.GT.U32.AND P5, PT, R3, 0x1f, PT ;  /* 0x0000001f0300780c */ /* 0x000fe20003fa4070 */
[----:B------:R-:W-:-:S12]  /*20c0*/  @P1 BRA `(.L_x_5258) ;  /* 0x0000000000e01947 */ /* 0x000fd80003800000 */
[----:B0-----:R-:W-:Y:S02]  /*20d0*/  LOP3.LUT R2, R3, 0x1f, RZ, 0xc0, !PT ;  /* 0x0000001f03027812 */ /* 0x001fe400078ec0ff */
[----:B------:R-:W-:Y:S02]  /*20e0*/  MOV R44, 0x400 ;  /* 0x00000400002c7802 */ /* 0x000fe40000000f00 */
[----:B------:R-:W-:Y:S02]  /*20f0*/  SHF.R.U32.HI R42, RZ, 0x5, R3 ;  /* 0x00000005ff2a7819 */ /* 0x000fe40000011603 */
[----:B------:R-:W-:Y:S02]  /*2100*/  SHF.R.U32.HI R2, RZ, 0x3, R2 ;  /* 0x00000003ff027819 */ /* 0x000fe40000011602 */
[----:B------:R-:W-:-:S03]  /*2110*/  IADD3 R44, PT, PT, R44, 0x20, RZ ;  /* 0x000000202c2c7810 */ /* 0x000fc60007ffe0ff */
[----:B------:R-:W-:Y:S01]  /*2120*/  IMAD R2, R42, 0xc0, R2 ;  /* 0x000000c02a027824 */ /* 0x000fe200078e0202 */
        /* <DEDUP_REMOVED lines=50> */
.L_x_5258:
[----:B------:R-:W-:Y:S05]  /*2450*/  BSYNC.RECONVERGENT B0 ;  /* 0x0000000000007941 */ /* 0x000fea0003800200 */
.L_x_5257:
[----:B------:R-:W-:Y:S06]  /*2460*/  BAR.SYNC.DEFER_BLOCKING 0x0 ;  /* 0x0000000000007b1d */ /* 0x000fec0000010000 */
[----:B------:R-:W-:Y:S04]  /*2470*/  BSSY.RECONVERGENT B0, `(.L_x_5259) ;  /* 0x000006a000007945 */ /* 0x000fe80003800200 */
[----:B------:R-:W-:Y:S05]  /*2480*/  @P3 BRA `(.L_x_5260) ;  /* 0x0000000400a03947 */ /* 0x000fea0003800000 */
[----:B------:R-:W-:Y:S02]  /*2490*/  LOP3.LUT R42, R3, 0x1f, RZ, 0xc0, !PT ;  /* 0x0000001f032a7812 */ /* 0x000fe400078ec0ff */
[----:B------:R-:W-:Y:S02]  /*24a0*/  MOV R44, 0x400 ;  /* 0x00000400002c7802 */ /* 0x000fe40000000f00 */
[----:B01----:R-:W-:Y:S02]  /*24b0*/  SHF.R.U32.HI R2, RZ, 0x5, R3 ;  /* 0x00000005ff027819 */ /* 0x003fe40000011603 */
[----:B------:R-:W-:Y:S02]  /*24c0*/  SHF.R.U32.HI R42, RZ, 0x3, R42 ;  /* 0x00000003ff2a7819 */ /* 0x000fe4000001162a */
[----:B------:R-:W-:-:S03]  /*24d0*/  IADD3 R44, PT, PT, R44, 0x20, RZ ;  /* 0x000000202c2c7810 */ /* 0x000fc60007ffe0ff */
[----:B------:R-:W-:Y:S01]  /*24e0*/  IMAD R2, R2, 0xc0, R42 ;  /* 0x000000c002027824 */ /* 0x000fe200078e022a */
[----:B------:R-:W-:-:S04]  /*24f0*/  LEA R44, R0, R44, 0x18 ;  /* 0x0000002c002c7211 */ /* 0x000fc800078ec0ff */
[----:B------:R-:W-:-:S05]  /*2500*/  LEA R2, R2, R44, 0x2 ;  /* 0x0000002c02027211 */ /* 0x000fca00078e10ff */
        /* <DEDUP_REMOVED lines=90> */
[----:B------:R-:W-:Y:S01]  /*2ab0*/  FADD.FTZ R24, R24, R54 ;  /* 0x0000003618187221 */ /* 0x000fe20000010000 */
[----:B0-----:R-:W-:Y:S01]  /*2ac0*/  FADD.FTZ R34, R34, R42 ;  /* 0x0000002a22227221 */ /* 0x001fe20000010000 */
[----:B-1----:R-:W-:Y:S01]  /*2ad0*/  FADD.FTZ R32, R32, R44 ;  /* 0x0000002c20207221 */ /* 0x002fe20000010000 */
[----:B--2---:R-:W-:Y:S01]  /*2ae0*/  FADD.FTZ R30, R30, R46 ;  /* 0x0000002e1e1e7221 */ /* 0x004fe20000010000 */
[----:B---3--:R-:W-:Y:S01]  /*2af0*/  FADD.FTZ R28, R28, R48 ;  /* 0x000000301c1c7221 */ /* 0x008fe20000010000 */
[----:B----4-:R-:W-:-:S07]  /*2b00*/  FADD.FTZ R26, R26, R50 ;  /* 0x000000321a1a7221 */ /* 0x010fce0000010000 */
.L_x_5260:
[----:B------:R-:W-:Y:S05]  /*2b10*/  BSYNC.RECONVERGENT B0 ;  /* 0x0000000000007941 */ /* 0x000fea0003800200 */
.L_x_5259:
        /* <DEDUP_REMOVED lines=59> */
.L_x_5262:
[----:B------:R-:W-:Y:S05]  /*2ed0*/  BSYNC.RECONVERGENT B0 ;  /* 0x0000000000007941 */ /* 0x000fea0003800200 */
.L_x_5261:
[----:B------:R-:W-:Y:S06]  /*2ee0*/  BAR.SYNC.DEFER_BLOCKING 0x0 ;  /* 0x0000000000007b1d */ /* 0x000fec0000010000 */
[----:B------:R-:W-:Y:S04]  /*2ef0*/  BSSY.RECONVERGENT B0, `(.L_x_5263) ;  /* 0x000006a000007945 */ /* 0x000fe80003800200 */
[----:B------:R-:W-:Y:S05]  /*2f00*/  @P4 BRA `(.L_x_5264) ;  /* 0x0000000400a04947 */ /* 0x000fea0003800000 */
[----:B012---:R-:W-:Y:S02]  /*2f10*/  LOP3.LUT R2, R3, 0x1f, RZ, 0xc0, !PT ;  /* 0x0000001f03027812 */ /* 0x007fe400078ec0ff */
[----:B------:R-:W-:Y:S02]  /*2f20*/  MOV R42, 0x400 ;  /* 0x00000400002a7802 */ /* 0x000fe40000000f00 */
[----:B------:R-:W-:Y:S02]  /*2f30*/  SHF.R.U32.HI R44, RZ, 0x5, R3 ;  /* 0x00000005ff2c7819 */ /* 0x000fe40000011603 */
        /* <DEDUP_REMOVED lines=93> */
[----:B--2---:R-:W-:Y:S01]  /*3510*/  FADD.FTZ R32, R32, R44 ;  /* 0x0000002c20207221 */ /* 0x004fe20000010000 */
[----:B---3--:R-:W-:Y:S01]  /*3520*/  FADD.FTZ R30, R30, R46 ;  /* 0x0000002e1e1e7221 */ /* 0x008fe20000010000 */
[----:B----4-:R-:W-:Y:S01]  /*3530*/  FADD.FTZ R28, R28, R48 ;  /* 0x000000301c1c7221 */ /* 0x010fe20000010000 */
[----:B-----5:R-:W-:Y:S01]  /*3540*/  FADD.FTZ R26, R26, R50 ;  /* 0x000000321a1a7221 */ /* 0x020fe20000010000 */
[----:B------:R-:W-:Y:S01]  /*3550*/  FADD.FTZ R36, R36, R52 ;  /* 0x0000003424247221 */ /* 0x000fe20000010000 */
[----:B------:R-:W-:Y:S01]  /*3560*/  FADD.FTZ R24, R24, R54 ;  /* 0x0000003618187221 */ /* 0x000fe20000010000 */
[----:B0-----:R-:W-:Y:S01]  /*3570*/  FADD.FTZ R10, R10, R2 ;  /* 0x000000020a0a7221 */ /* 0x001fe20000010000 */
[----:B-1----:R-:W-:-:S07]  /*3580*/  FADD.FTZ R34, R34, R42 ;  /* 0x0000002a22227221 */ /* 0x002fce0000010000 */
.L_x_5264:
[----:B------:R-:W-:Y:S05]  /*3590*/  BSYNC.RECONVERGENT B0 ;  /* 0x0000000000007941 */ /* 0x000fea0003800200 */
.L_x_5263:
[----:B------:R-:W-:Y:S06]  /*35a0*/  BAR.SYNC.DEFER_BLOCKING 0x0 ;  /* 0x0000000000007b1d */ /* 0x000fec0000010000 */
[----:B------:R-:W-:Y:S05]  /*35b0*/  @P5 EXIT ;  /* 0x000000000000594d */ /* 0x000fea0003800000 */
[----:B------:R-:W-:Y:S05]  /*35c0*/  @P2 EXIT ;  /* 0x000000000000294d */ /* 0x000fea0003800000 */
[----:B------:R-:W3:Y:S01]  /*35d0*/  S2R R3, SR_CTAID.X ;  /* 0x0000000000037919 */ /* 0x000ee20000002500 */
[----:B------:R-:W4:Y:S01]  /*35e0*/  LDCU UR5, c[0x0][0x378] ;  /* 0x00006f00ff0577ac */ /* 0x000f220008000800 */
[----:B------:R-:W3:Y:S01]  /*35f0*/  S2UR UR6, SR_CTAID.Y ;  /* 0x00000000000679c3 */ /* 0x000ee20000002600 */
[----:B012---:R-:W0:Y:S07]  /*3600*/  S2R R2, SR_TID.X ;  /* 0x0000000000027919 */ /* 0x007e2e0000002100 */
[----:B------:R-:W3:Y:S08]  /*3610*/  LDC R0, c[0x0][0x370] ;  /* 0x0000dc00ff007b82 */ /* 0x000ef00000000800 */
[----:B------:R-:W1:Y:S01]  /*3620*/  S2UR UR4, SR_CTAID.Z ;  /* 0x00000000000479c3 */ /* 0x000e620000002700 */
[----:B---3--:R-:W-:Y:S01]  /*3630*/  IMAD R0, R0, UR6, R3 ;  /* 0x0000000600007c24 */ /* 0x008fe2000f8e0203 */
[----:B------:R-:W2:Y:S01]  /*3640*/  LDCU.64 UR6, c[0x0][0x390] ;  /* 0x00007200ff0677ac */ /* 0x000ea20008000a00 */
[----:B0-----:R-:W-:-:S02]  /*3650*/  SHF.R.U32.HI R3, RZ, 0x3, R2 ;  /* 0x00000003ff037819 */ /* 0x001fc40000011602 */
[----:B----4-:R-:W-:Y:S01]  /*3660*/  IMAD R0, R0, UR5, RZ ;  /* 0x0000000500007c24 */ /* 0x010fe2000f8e02ff */
[----:B-1----:R-:W-:-:S03]  /*3670*/  UIMAD UR4, UR4, 0xc0, URZ ;  /* 0x000000c0040478a4 */ /* 0x002fc6000f8e02ff */
[----:B------:R-:W-:-:S05]  /*3680*/  IMAD R0, R0, 0xc0, RZ ;  /* 0x000000c000007824 */ /* 0x000fca00078e02ff */
[----:B------:R-:W-:-:S04]  /*3690*/  IADD3 R0, P0, P1, R3, UR4, R0 ;  /* 0x0000000403007c10 */ /* 0x000fc8000f91e000 */
[----:B------:R-:W-:Y:S02]  /*36a0*/  IADD3.X R3, PT, PT, RZ, RZ, RZ, P0, P1 ;  /* 0x000000ffff037210 */ /* 0x000fe400007e24ff */
[----:B--2---:R-:W-:-:S04]  /*36b0*/  LEA R2, P0, R0, UR6, 0x2 ;  /* 0x0000000600027c11 */ /* 0x004fc8000f8010ff */
        /* <DEDUP_REMOVED lines=50> */
.L_x_5234:
[----:B------:R-:W-:Y:S01]  /*39e0*/  HFMA2 R12, -RZ, RZ, 0, 9.5367431640625e-07 ;  /* 0x00000010ff0c7431 */ /* 0x000fe200000001ff */
[----:B------:R-:W-:Y:S02]  /*39f0*/  MOV R11, 0x1f ;  /* 0x0000001f000b7802 */ /* 0x000fe40000000f00 */
[----:B------:R-:W-:-:S07]  /*3a00*/  MOV R15, 0xffffffff ;  /* 0xffffffff000f7802 */ /* 0x000fce0000000f00 */
[----:B------:R-:W-:Y:S05]  /*3a10*/  WARPSYNC.COLLECTIVE R15, `(.L_x_5265) ;  /* 0x000000000f087348 */ /* 0x000fea0003c00000 */
[----:B------:R0:W1:Y:S02]  /*3a20*/  SHFL.BFLY P6, R14, R13, R12, R11 ;  /* 0x0c00000c0d0e7389 */ /* 0x00006400000c000b */
[----:B01----:R-:W-:Y:S05]  /*3a30*/  ENDCOLLECTIVE ;  /* 0x000000000000791b */ /* 0x003fea0003800000 */
.L_x_5265:
[----:B------:R-:W-:Y:S01]  /*3a40*/  HFMA2 R12, -RZ, RZ, 0, 4.76837158203125e-07 ;  /* 0x00000008ff0c7431 */ /* 0x000fe200000001ff */
[----:B------:R-:W-:-:S04]  /*3a50*/  FMNMX.FTZ R0, R14, -3.40282346638528859812e+38, !PT ;  /* 0xff7fffff0e007809 */ /* 0x000fc80007810000 */
[----:B------:R-:W-:-:S07]  /*3a60*/  MOV R13, R0 ;  /* 0x00000000000d7202 */ /* 0x000fce0000000f00 */
[----:B------:R-:W-:Y:S05]  /*3a70*/  WARPSYNC.COLLECTIVE R15, `(.L_x_5266) ;  /* 0x000000000f087348 */ /* 0x000fea0003c00000 */
[----:B------:R0:W1:Y:S02]  /*3a80*/  SHFL.BFLY P6, R14, R13, R12, R11 ;  /* 0x0c00000c0d0e7389 */ /* 0x00006400000c000b */
[----:B01----:R-:W-:Y:S05]  /*3a90*/  ENDCOLLECTIVE ;  /* 0x000000000000791b */ /* 0x003fea0003800000 */
.L_x_5266:
[----:B------:R-:W-:Y:S01]  /*3aa0*/  HFMA2 R12, -RZ, RZ, 0, 2.384185791015625e-07 ;  /* 0x00000004ff0c7431 */ /* 0x000fe200000001ff */
[----:B------:R-:W-:-:S04]  /*3ab0*/  FMNMX.FTZ R2, R0, R14, !PT ;  /* 0x0000000e00027209 */ /* 0x000fc80007810000 */
[----:B------:R-:W-:-:S07]  /*3ac0*/  MOV R13, R2 ;  /* 0x00000002000d7202 */ /* 0x000fce0000000f00 */
[----:B------:R-:W-:Y:S05]  /*3ad0*/  WARPSYNC.COLLECTIVE R15, `(.L_x_5267) ;  /* 0x000000000f087348 */ /* 0x000fea0003c00000 */
[----:B------:R0:W1:Y:S02]  /*3ae0*/  SHFL.BFLY P6, R14, R13, R12, R11 ;  /* 0x0c00000c0d0e7389 */ /* 0x00006400000c000b */
[----:B01----:R-:W-:Y:S05]  /*3af0*/  ENDCOLLECTIVE ;  /* 0x000000000000791b */ /* 0x003fea0003800000 */
.L_x_5267:
[----:B------:R-:W-:Y:S01]  /*3b00*/  HFMA2 R12, -RZ, RZ, 0, 1.1920928955078125e-07 ;  /* 0x00000002ff0c7431 */ /* 0x000fe200000001ff */
[----:B------:R-:W-:-:S04]  /*3b10*/  FMNMX.FTZ R3, R2, R14, !PT ;  /* 0x0000000e02037209 */ /* 0x000fc80007810000 */
[----:B------:R-:W-:-:S07]  /*3b20*/  MOV R13, R3 ;  /* 0x00000003000d7202 */ /* 0x000fce0000000f00 */
[----:B------:R-:W-:Y:S05]  /*3b30*/  WARPSYNC.COLLECTIVE R15, `(.L_x_5268) ;  /* 0x000000000f087348 */ /* 0x000fea0003c00000 */
[----:B------:R0:W1:Y:S02]  /*3b40*/  SHFL.BFLY P6, R14, R13, R12, R11 ;  /* 0x0c00000c0d0e7389 */ /* 0x00006400000c000b */
[----:B01----:R-:W-:Y:S05]  /*3b50*/  ENDCOLLECTIVE ;  /* 0x000000000000791b */ /* 0x003fea0003800000 */
.L_x_5268:
[----:B------:R-:W-:Y:S01]  /*3b60*/  HFMA2 R12, -RZ, RZ, 0, 5.9604644775390625e-08 ;  /* 0x00000001ff0c7431 */ /* 0x000fe200000001ff */
[----:B------:R-:W-:-:S04]  /*3b70*/  FMNMX.FTZ R4, R3, R14, !PT ;  /* 0x0000000e03047209 */ /* 0x000fc80007810000 */
[----:B------:R-:W-:-:S07]  /*3b80*/  MOV R13, R4 ;  /* 0x00000004000d7202 */ /* 0x000fce0000000f00 */
[----:B------:R-:W-:Y:S05]  /*3b90*/  WARPSYNC.COLLECTIVE R15, `(.L_x_5269) ;  /* 0x000000000f087348 */ /* 0x000fea0003c00000 */
[----:B------:R0:W1:Y:S02]  /*3ba0*/  SHFL.BFLY P6, R14, R13, R12, R11 ;  /* 0x0c00000c0d0e7389 */ /* 0x00006400000c000b */
[----:B01----:R-:W-:Y:S05]  /*3bb0*/  ENDCOLLECTIVE ;  /* 0x000000000000791b */ /* 0x003fea0003800000 */
.L_x_5269:
[----:B------:R-:W-:Y:S05]  /*3bc0*/  BRA `(.L_x_5270) ;  /* 0xffffffc400f47947 */ /* 0x000fea000383ffff */
.L_x_5271:
        /* <DEDUP_REMOVED lines=11> */
.L_x_27354:


//--------------------- .text._ZN4vllm25paged_attention_v2_kernelIfhLi128ELi32ELi128ELNS_18Fp8KVCacheDataTypeE2ELb0ELi512EEEvPfS2_PT_PKS3_PKT0_S9_ifPKiSB_iPKfiiiSD_SD_iiiii --------------------------
	.section	.text._ZN4vllm25paged_attention_v2_kernelIfhLi128ELi32ELi128ELNS_18Fp8KVCacheDataTypeE2ELb0ELi512EEEvPfS2_PT_PKS3_PKT0_S9_ifPKiSB_iPKfiiiSD_SD_iiiii,"ax",@progbits
	.align	128
        .global         _ZN4vllm25paged_attention_v2_kernelIfhLi128ELi32ELi128ELNS_18Fp8KVCacheDataTypeE2ELb0ELi512EEEvPfS2_PT_PKS3_PKT0_S9_ifPKiSB_iPKfiiiSD_SD_iiiii
        .type           _ZN4vllm25paged_attention_v2_kernelIfhLi128ELi32ELi128ELNS_18Fp8KVCacheDataTypeE2ELb0ELi512EEEvPfS2_PT_PKS3_PKT0_S9_ifPKiSB_iPKfiiiSD_SD_iiiii,@function
        .size           _ZN4vllm25paged_attention_v2_kernelIfhLi128ELi32ELi128ELNS_18Fp8KVCacheDataTypeE2ELb0ELi512EEEvPfS2_PT_PKS3_PKT0_S9_ifPKiSB_iPKfiiiSD_SD_iiiii,(.L_x_27355 - _ZN4vllm25paged_attention_v2_kernelIfhLi128ELi32ELi128ELNS_18Fp8KVCacheDataTypeE2ELb0ELi512EEEvPfS2_PT_PKS3_PKT0_S9_ifPKiSB_iPKfiiiSD_SD_iiiii)
        .other          _ZN4vllm25paged_attention_v2_kernelIfhLi128ELi32ELi128ELNS_18Fp8KVCacheDataTypeE2ELb0ELi512EEEvPfS2_PT_PKS3_PKT0_S9_ifPKiSB_iPKfiiiSD_SD_iiiii,@"STO_CUDA_ENTRY STV_DEFAULT"
_ZN4vllm25paged_attention_v2_kernelIfhLi128ELi32ELi128ELNS_18Fp8KVCacheDataTypeE2ELb0ELi512EEEvPfS2_PT_PKS3_PKT0_S9_ifPKiSB_iPKfiiiSD_SD_iiiii:
.text._ZN4vllm25paged_attention_v2_kernelIfhLi128ELi32ELi128ELNS_18Fp8KVCacheDataTypeE2ELb0ELi512EEEvPfS2_PT_PKS3_PKT0_S9_ifPKiSB_iPKfiiiSD_SD_iiiii:
        /* <DEDUP_REMOVED lines=52> */
.L_x_5273:
[----:B------:R-:W-:Y:S05]  /*0340*/  BSYNC.RECONVERGENT B6 ;  /* 0x0000000000067941 */ /* 0x000fea0003800200 */
.L_x_5272:
        /* <DEDUP_REMOVED lines=12> */
.L_x_5310:
        /* <DEDUP_REMOVED lines=40> */
.L_x_5279:
        /* <DEDUP_REMOVED lines=11> */
.L_x_5278:
[----:B------:R-:W-:Y:S05]  /*0740*/  BSYNC.RECONVERGENT B1 ;  /* 0x0000000000017941 */ /* 0x000fea0003800200 */
.L_x_5277:
        /* <DEDUP_REMOVED lines=13> */
.L_x_5282:
        /* <DEDUP_REMOVED lines=100> */
.L_x_5281:
[----:B------:R-:W-:Y:S05]  /*0e60*/  BSYNC.RECONVERGENT B1 ;  /* 0x0000000000017941 */ /* 0x000fea0003800200 */
.L_x_5280:
        /* <DEDUP_REMOVED lines=55> */
.L_x_5284:
[----:B------:R-:W-:Y:S05]  /*11e0*/  BSYNC.RECONVERGENT B1 ;  /* 0x0000000000017941 */ /* 0x000fea0003800200 */
.L_x_5283:
        /* <DEDUP_REMOVED lines=26> */
.L_x_5276:
[----:B------:R-:W-:Y:S05]  /*1390*/  BSYNC.RECONVERGENT B0 ;  /* 0x0000000000007941 */ /* 0x000fea0003800200 */
.L_x_5275:
        /* <DEDUP_REMOVED lines=40> */
.L_x_5289:
[----:B------:R-:W1:Y:S01]  /*1620*/  LDS R9, [R5] ;  /* 0x0000000005097984 */ /* 0x000e620000000800 */
[----:B------:R-:W-:-:S04]  /*1630*/  IADD3 R8, PT, PT, R8, 0x1, RZ ;  /* 0x0000000108087810 */ /* 0x000fc80007ffe0ff */
[----:B------:R-:W-:Y:S01]  /*1640*/  ISETP.NE.AND P0, PT, R8, RZ, PT ;  /* 0x000000ff0800720c */ /* 0x000fe20003f05270 */
[----:B-1----:R-:W-:-:S05]  /*1650*/  FMUL.FTZ R10, R9, R2 ;  /* 0x00000002090a7220 */ /* 0x002fca0000410000 */
[----:B------:R1:W-:Y:S02]  /*1660*/  STS [R5], R10 ;  /* 0x0000000a05007388 */ /* 0x0003e40000000800 */
[----:B-1----:R-:W-:-:S05]  /*1670*/  IADD3 R5, PT, PT, R5, 0x200, RZ ;  /* 0x0000020005057810 */ /* 0x002fca0007ffe0ff */
[----:B------:R-:W-:Y:S05]  /*1680*/  @P0 BRA `(.L_x_5289) ;  /* 0xfffffffc00e40947 */ /* 0x000fea000383ffff */
.L_x_5288:
[----:B------:R-:W-:Y:S05]  /*1690*/  BSYNC.RECONVERGENT B1 ;  /* 0x0000000000017941 */ /* 0x000fea0003800200 */
.L_x_5287:
        /* <DEDUP_REMOVED lines=13> */
.L_x_5292:
        /* <DEDUP_REMOVED lines=52> */
.L_x_5291:
[----:B------:R-:W-:Y:S05]  /*1ab0*/  BSYNC.RECONVERGENT B1 ;  /* 0x0000000000017941 */ /* 0x000fea0003800200 */
.L_x_5290:
        /* <DEDUP_REMOVED lines=31> */
.L_x_5294:
[----:B------:R-:W-:Y:S05]  /*1cb0*/  BSYNC.RECONVERGENT B1 ;  /* 0x0000000000017941 */ /* 0x000fea0003800200 */
.L_x_5293:
        /* <DEDUP_REMOVED lines=14> */
.L_x_5286:
[----:B------:R-:W-:Y:S05]  /*1da0*/  BSYNC.RECONVERGENT B0 ;  /* 0x0000000000007941 */ /* 0x000fea0003800200 */
.L_x_5285:
        /* <DEDUP_REMOVED lines=25> */
.L_x_5296:
[----:B------:R-:W-:Y:S05]  /*1f40*/  BSYNC.RECONVERGENT B0 ;  /* 0x0000000000007941 */ /* 0x000fea0003800200 */
.L_x_5295:
[----:B------:R-:W-:Y:S01]  /*1f50*/  BAR.SYNC.DEFER_BLOCKING 0x0 ;  /* 0x0000000000007b1d */ /* 0x000fe20000010000 */
[----:B------:R-:W-:Y:S01]  /*1f60*/  HFMA2 R17, -RZ, RZ, 0, 0 ;  /* 0x00000000ff117431 */ /* 0x000fe200000001ff */
[----:B01----:R-:W-:Y:S01]  /*1f70*/  CS2R R4, SRZ ;  /* 0x0000000000047805 */ /* 0x003fe2000001ff00 */
[----:B------:R-:W-:Y:S01]  /*1f80*/  HFMA2 R29, -RZ, RZ, 0, 0 ;  /* 0x00000000ff1d7431 */ /* 0x000fe200000001ff */
[----:B------:R-:W-:Y:S01]  /*1f90*/  CS2R R26, SRZ ;  /* 0x00000000001a7805 */ /* 0x000fe2000001ff00 */
        /* <DEDUP_REMOVED lines=12> */
[----:B------:R-:W-:Y:S02]  /*2060*/  MOV R31, RZ ;  /* 0x000000ff001f7202 */ /* 0x000fe40000000f00 */
[----:B------:R-:W-:Y:S02]  /*2070*/  CS2R R20, SRZ ;  /* 0x0000000000147805 */ /* 0x000fe4000001ff00 */
[----:B------:R-:W-:Y:S02]  /*2080*/  MOV R33, RZ ;  /* 0x000000ff00217202 */ /* 0x000fe40000000f00 */
[----:B------:R-:W-:Y:S02]  /*2090*/  MOV R43, RZ ;  /* 0x000000ff002b7202 */ /* 0x000fe40000000f00 */
[----:B------:R-:W-:Y:S02]  /*20a0*/  MOV R39, RZ ;  /* 0x000000ff00277202 */ /* 0x000fe40000000f00 */
[----:B------:R-:W-:-:S02]  /*20b0*/  MOV R35, RZ ;  /* 0x000000ff00237202 */ /* 0x000fc40000000f00 */
[----:B------:R-:W-:Y:S01]  /*20c0*/  SHF.R.U32.HI R2, RZ, 0x3, R2 ;  /* 0x00000003ff027819 */ /* 0x000fe20000011602 */
[----:B------:R-:W-:Y:S06]  /*20d0*/  @P2 BRA `(.L_x_5298) ;  /* 0x0000000000982947 */ /* 0x000fec0003800000 */
[----:B------:R-:W-:Y:S02]  /*20e0*/  SHF.L.U32 R28, R16, 0x4, RZ ;  /* 0x00000004101c7819 */ /* 0x000fe400000006ff */
[----:B------:R-:W-:Y:S02]  /*20f0*/  IADD3 R30, PT, PT, R0, 0x20, RZ ;  /* 0x00000020001e7810 */ /* 0x000fe40007ffe0ff */
[----:B------:R-:W-:Y:S02]  /*2100*/  LOP3.LUT R28, R28, 0x3e00, RZ, 0xc0, !PT ;  /* 0x00003e001c1c7812 */ /* 0x000fe400078ec0ff */
[----:B------:R-:W-:Y:S02]  /*2110*/  LEA R3, R3, R30, 0x18 ;  /* 0x0000001e03037211 */ /* 0x000fe400078ec0ff */
[----:B------:R-:W-:-:S04]  /*2120*/  LEA R28, R2, R28, 0x2 ;  /* 0x0000001c021c7211 */ /* 0x000fc800078e10ff */
        /* <DEDUP_REMOVED lines=33> */
.L_x_5298:
[----:B------:R-:W-:Y:S05]  /*2340*/  BSYNC.RECONVERGENT B0 ;  /* 0x0000000000007941 */ /* 0x000fea0003800200 */
.L_x_5297:
        /* <DEDUP_REMOVED lines=15> */
[----:B0-----:R-:W0:Y:S04]  /*2440*/  LDS R28, [R0+UR4] ;  /* 0x00000004001c7984 */ /* 0x001e280008000800 */
        /* <DEDUP_REMOVED lines=59> */
[----:B-----5:R-:W-:Y:S01]  /*2800*/  FADD.FTZ R6, R6, R38 ;  /* 0x0000002606067221 */ /* 0x020fe20000010000 */
[----:B0-----:R-:W-:Y:S01]  /*2810*/  FADD.FTZ R14, R14, R28 ;  /* 0x0000001c0e0e7221 */ /* 0x001fe20000010000 */
[----:B-1----:R-:W-:Y:S01]  /*2820*/  FADD.FTZ R12, R12, R30 ;  /* 0x0000001e0c0c7221 */ /* 0x002fe20000010000 */
[----:B--2---:R-:W-:-:S07]  /*2830*/  FADD.FTZ R10, R10, R32 ;  /* 0x000000200a0a7221 */ /* 0x004fce0000010000 */
.L_x_5300:
[----:B------:R-:W-:Y:S05]  /*2840*/  BSYNC.RECONVERGENT B0 ;  /* 0x0000000000007941 */ /* 0x000fea0003800200 */
.L_x_5299:
        /* <DEDUP_REMOVED lines=35> */
.L_x_5302:
[----:B------:R-:W-:Y:S05]  /*2a80*/  BSYNC.RECONVERGENT B0 ;  /* 0x0000000000007941 */ /* 0x000fea0003800200 */
.L_x_5301:
[----:B------:R-:W-:Y:S06]  /*2a90*/  BAR.SYNC.DEFER_BLOCKING 0x0 ;  /* 0x0000000000007b1d */ /* 0x000fec0000010000 */
[----:B------:R-:W-:Y:S04]  /*2aa0*/  BSSY.RECONVERGENT B0, `(.L_x_5303) ;  /* 0x0000042000007945 */ /* 0x000fe80003800200 */
[----:B------:R-:W-:Y:S05]  /*2ab0*/  @P3 BRA `(.L_x_5304) ;  /* 0x0000000400003947 */ /* 0x000fea0003800000 */
[----:B-1----:R-:W1:Y:S04]  /*2ac0*/  LDS R2, [R0+UR4] ;  /* 0x0000000400027984 */ /* 0x002e680008000800 */
[----:B0-----:R-:W0:Y:S04]  /*2ad0*/  LDS R28, [R0+UR4+0x20] ;  /* 0x00002004001c7984 */ /* 0x001e280008000800 */
[----:B------:R-:W2:Y:S04]  /*2ae0*/  LDS R30, [R0+UR4+0x30] ;  /* 0x00003004001e7984 */ /* 0x000ea80008000800 */
[----:B------:R-:W3:Y:S04]  /*2af0*/  LDS R32, [R0+UR4+0x40] ;  /* 0x0000400400207984 */ /* 0x000ee80008000800 */
[----:B------:R-:W4:Y:S04]  /*2b00*/  LDS R34, [R0+UR4+0x50] ;  /* 0x0000500400227984 */ /* 0x000f280008000800 */
[----:B------:R-:W5:Y:S04]  /*2b10*/  LDS R36, [R0+UR4+0x60] ;  /* 0x0000600400247984 */ /* 0x000f680008000800 */
[----:B------:R-:W5:Y:S04]  /*2b20*/  LDS R38, [R0+UR4+0xd0] ;  /* 0x0000d00400267984 */ /* 0x000f680008000800 */
[----:B------:R-:W5:Y:S04]  /*2b30*/  LDS R40, [R0+UR4+0xe0] ;  /* 0x0000e00400287984 */ /* 0x000f680008000800 */
[----:B------:R-:W5:Y:S01]  /*2b40*/  LDS R3, [R0+UR4+0x10] ;  /* 0x0000100400037984 */ /* 0x000f620008000800 */
[----:B-1----:R-:W-:-:S03]  /*2b50*/  FADD.FTZ R5, R5, R2 ;  /* 0x0000000205057221 */ /* 0x002fc60000010000 */
[----:B------:R-:W1:Y:S01]  /*2b60*/  LDS R2, [R0+UR4+0x70] ;  /* 0x0000700400027984 */ /* 0x000e620008000800 */
[----:B0-----:R-:W-:-:S03]  /*2b70*/  FADD.FTZ R24, R24, R28 ;  /* 0x0000001c18187221 */ /* 0x001fc60000010000 */
[----:B------:R-:W0:Y:S01]  /*2b80*/  LDS R28, [R0+UR4+0x80] ;  /* 0x00008004001c7984 */ /* 0x000e220008000800 */
        /* <DEDUP_REMOVED lines=31> */
[----:B-1----:R-:W-:Y:S02]  /*2d80*/  FADD.FTZ R23, R23, R2 ;  /* 0x0000000217177221 */ /* 0x002fe40000010000 */
        /* <DEDUP_REMOVED lines=13> */
[----:B-1----:R-:W-:Y:S01]  /*2e60*/  FADD.FTZ R35, R35, R2 ;  /* 0x0000000223237221 */ /* 0x002fe20000010000 */
[----:B0-----:R-:W-:Y:S01]  /*2e70*/  FADD.FTZ R18, R18, R28 ;  /* 0x0000001c12127221 */ /* 0x001fe20000010000 */
[----:B--2---:R-:W-:Y:S01]  /*2e80*/  FADD.FTZ R14, R14, R30 ;  /* 0x0000001e0e0e7221 */ /* 0x004fe20000010000 */
[----:B---3--:R-:W-:Y:S01]  /*2e90*/  FADD.FTZ R12, R12, R32 ;  /* 0x000000200c0c7221 */ /* 0x008fe20000010000 */
[----:B----4-:R-:W-:Y:S01]  /*2ea0*/  FADD.FTZ R10, R10, R34 ;  /* 0x000000220a0a7221 */ /* 0x010fe20000010000 */
[----:B-----5:R-:W-:-:S07]  /*2eb0*/  FADD.FTZ R8, R8, R36 ;  /* 0x0000002408087221 */ /* 0x020fce0000010000 */
.L_x_5304:
[----:B------:R-:W-:Y:S05]  /*2ec0*/  BSYNC.RECONVERGENT B0 ;  /* 0x0000000000007941 */ /* 0x000fea0003800200 */
.L_x_5303:
[----:B------:R-:W-:Y:S06]  /*2ed0*/  BAR.SYNC.DEFER_BLOCKING 0x0 ;  /* 0x0000000000007b1d */ /* 0x000fec0000010000 */
[----:B------:R-:W-:Y:S05]  /*2ee0*/  @P4 EXIT ;  /* 0x000000000000494d */ /* 0x000fea0003800000 */
[----:B------:R-:W2:Y:S01]  /*2ef0*/  S2UR UR5, SR_CTAID.X ;  /* 0x00000000000579c3 */ /* 0x000ea20000002500 */
[----:B------:R-:W2:Y:S02]  /*2f00*/  LDCU UR4, c[0x0][0x370] ;  /* 0x00006e00ff0477ac */ /* 0x000ea40008000800 */
[----:B--2---:R-:W-:-:S04]  /*2f10*/  UIMAD UR4, UR39, UR4, UR5 ;  /* 0x00000004270472a4 */ /* 0x004fc8000f8e0205 */
[----:B------:R-:W-:Y:S01]  /*2f20*/  UIMAD UR4, UR4, UR41, URZ ;  /* 0x00000029040472a4 */ /* 0x000fe2000f8e02ff */
[----:B------:R-:W-:Y:S11]  /*2f30*/  @P0 EXIT ;  /* 0x000000000000094d */ /* 0x000ff60003800000 */
[----:B------:R-:W1:Y:S01]  /*2f40*/  LDCU.64 UR8, c[0x0][0x390] ;  /* 0x00007200ff0877ac */ /* 0x000e620008000a00 */
[----:B------:R-:W-:Y:S01]  /*2f50*/  SHF.R.U32.HI R16, RZ, 0x3, R16 ;  /* 0x00000003ff107819 */ /* 0x000fe20000011610 */
[----:B------:R-:W-:Y:S02]  /*2f60*/  USHF.L.U32 UR6, UR40, 0x7, URZ ;  /* 0x0000000728067899 */ /* 0x000fe400080006ff */
[----:B------:R-:W-:-:S04]  /*2f70*/  USHF.L.U32 UR5, UR4, 0x7, URZ ;  /* 0x0000000704057899 */ /* 0x000fc800080006ff */
[----:B------:R-:W-:-:S04]  /*2f80*/  MOV R3, UR6 ;  /* 0x0000000600037c02 */ /* 0x000fc80008000f00 */
[----:B------:R-:W-:-:S04]  /*2f90*/  IADD3 R16, P0, P1, R16, UR5, R3 ;  /* 0x0000000510107c10 */ /* 0x000fc8000f91e003 */
[----:B------:R-:W-:Y:S02]  /*2fa0*/  IADD3.X R3, PT, PT, RZ, RZ, RZ, P0, P1 ;  /* 0x000000ffff037210 */ /* 0x000fe400007e24ff */
[----:B-1----:R-:W-:-:S04]  /*2fb0*/  LEA R2, P0, R16, UR8, 0x2 ;  /* 0x0000000810027c11 */ /* 0x002fc8000f8010ff */
        /* <DEDUP_REMOVED lines=34> */
.L_x_5274:
[----:B------:R-:W-:Y:S01]  /*31e0*/  HFMA2 R12, -RZ, RZ, 0, 9.5367431640625e-07 ;  /* 0x00000010ff0c7431 */ /* 0x000fe200000001ff */
[----:B------:R-:W-:Y:S02]  /*31f0*/  MOV R11, 0x1f ;  /* 0x0000001f000b7802 */ /* 0x000fe40000000f00 */
[----:B------:R-:W-:-:S07]  /*3200*/  MOV R15, 0xffffffff ;  /* 0xffffffff000f7802 */ /* 0x000fce0000000f00 */
[----:B------:R-:W-:Y:S05]  /*3210*/  WARPSYNC.COLLECTIVE R15, `(.L_x_5305) ;  /* 0x000000000f087348 */ /* 0x000fea0003c00000 */
[----:B------:R0:W1:Y:S02]  /*3220*/  SHFL.BFLY P6, R14, R13, R12, R11 ;  /* 0x0c00000c0d0e7389 */ /* 0x00006400000c000b */
[----:B01----:R-:W-:Y:S05]  /*3230*/  ENDCOLLECTIVE ;  /* 0x000000000000791b */ /* 0x003fea0003800000 */
.L_x_5305:
[----:B------:R-:W-:Y:S01]  /*3240*/  HFMA2 R12, -RZ, RZ, 0, 4.76837158203125e-07 ;  /* 0x00000008ff0c7431 */ /* 0x000fe200000001ff */
[----:B------:R-:W-:-:S04]  /*3250*/  FMNMX.FTZ R0, R14, -3.40282346638528859812e+38, !PT ;  /* 0xff7fffff0e007809 */ /* 0x000fc80007810000 */
[----:B------:R-:W-:-:S07]  /*3260*/  MOV R13, R0 ;  /* 0x00000000000d7202 */ /* 0x000fce0000000f00 */
[----:B------:R-:W-:Y:S05]  /*3270*/  WARPSYNC.COLLECTIVE R15, `(.L_x_5306) ;  /* 0x000000000f087348 */ /* 0x000fea0003c00000 */
[----:B------:R0:W1:Y:S02]  /*3280*/  SHFL.BFLY P6, R14, R13, R12, R11 ;  /* 0x0c00000c0d0e7389 */ /* 0x00006400000c000b */
[----:B01----:R-:W-:Y:S05]  /*3290*/  ENDCOLLECTIVE ;  /* 0x000000000000791b */ /* 0x003fea0003800000 */
.L_x_5306:
[----:B------:R-:W-:Y:S01]  /*32a0*/  HFMA2 R12, -RZ, RZ, 0, 2.384185791015625e-07 ;  /* 0x00000004ff0c7431 */ /* 0x000fe200000001ff */
[----:B------:R-:W-:-:S04]  /*32b0*/  FMNMX.FTZ R2, R0, R14, !PT ;  /* 0x0000000e00027209 */ /* 0x000fc80007810000 */
[----:B------:R-:W-:-:S07]  /*32c0*/  MOV R13, R2 ;  /* 0x00000002000d7202 */ /* 0x000fce0000000f00 */
[----:B------:R-:W-:Y:S05]  /*32d0*/  WARPSYNC.COLLECTIVE R15, `(.L_x_5307) ;  /* 0x000000000f087348 */ /* 0x000fea0003c00000 */
[----:B------:R0:W1:Y:S02]  /*32e0*/  SHFL.BFLY P6, R14, R13, R12, R11 ;  /* 0x0c00000c0d0e7389 */ /* 0x00006400000c000b */
[----:B01----:R-:W-:Y:S05]  /*32f0*/  ENDCOLLECTIVE ;  /* 0x000000000000791b */ /* 0x003fea0003800000 */
.L_x_5307:
[----:B------:R-:W-:Y:S01]  /*3300*/  HFMA2 R12, -RZ, RZ, 0, 1.1920928955078125e-07 ;  /* 0x00000002ff0c7431 */ /* 0x000fe200000001ff */
[----:B------:R-:W-:-:S04]  /*3310*/  FMNMX.FTZ R3, R2, R14, !PT ;  /* 0x0000000e02037209 */ /* 0x000fc80007810000 */
[----:B------:R-:W-:-:S07]  /*3320*/  MOV R13, R3 ;  /* 0x00000003000d7202 */ /* 0x000fce0000000f00 */
[----:B------:R-:W-:Y:S05]  /*3330*/  WARPSYNC.COLLECTIVE R15, `(.L_x_5308) ;  /* 0x000000000f087348 */ /* 0x000fea0003c00000 */
[----:B------:R0:W1:Y:S02]  /*3340*/  SHFL.BFLY P6, R14, R13, R12, R11 ;  /* 0x0c00000c0d0e7389 */ /* 0x00006400000c000b */
[----:B01----:R-:W-:Y:S05]  /*3350*/  ENDCOLLECTIVE ;  /* 0x000000000000791b */ /* 0x003fea0003800000 */
.L_x_5308:
[----:B------:R-:W-:Y:S01]  /*3360*/  HFMA2 R12, -RZ, RZ, 0, 5.9604644775390625e-08 ;  /* 0x00000001ff0c7431 */ /* 0x000fe200000001ff */
[----:B------:R-:W-:-:S04]  /*3370*/  FMNMX.FTZ R4, R3, R14, !PT ;  /* 0x0000000e03047209 */ /* 0x000fc80007810000 */
[----:B------:R-:W-:-:S07]  /*3380*/  MOV R13, R4 ;  /* 0x00000004000d7202 */ /* 0x000fce0000000f00 */
[----:B------:R-:W-:Y:S05]  /*3390*/  WARPSYNC.COLLECTIVE R15, `(.L_x_5309) ;  /* 0x000000000f087348 */ /* 0x000fea0003c00000 */
[----:B------:R0:W1:Y:S02]  /*33a0*/  SHFL.BFLY P6, R14, R13, R12, R11 ;  /* 0x0c00000c0d0e7389 */ /* 0x00006400000c000b */
[----:B01----:R-:W-:Y:S05]  /*33b0*/  ENDCOLLECTIVE ;  /* 0x000000000000791b */ /* 0x003fea0003800000 */
.L_x_5309:
[----:B------:R-:W-:Y:S05]  /*33c0*/  BRA `(.L_x_5310) ;  /* 0xffffffd000107947 */ /* 0x000fea000383ffff */
.L_x_5311:
        /* <DEDUP_REMOVED lines=11> */
.L_x_27355:


//--------------------- .text._ZN4vllm25paged_attention_v2_kernelIfhLi120ELi32ELi128ELNS_18Fp8KVCacheDataTypeE2ELb0ELi512EEEvPfS2_PT_PKS3_PKT0_S9_ifPKiSB_iPKfiiiSD_SD_iiiii --------------------------
	.section	.text._ZN4vllm25paged_attention_v2_kernelIfhLi120ELi32ELi128ELNS_18Fp8KVCacheDataTypeE2ELb0ELi512EEEvPfS2_PT_PKS3_PKT0_S9_ifPKiSB_iPKfiiiSD_SD_iiiii,"ax",@progbits
	.align	128
        .global         _ZN4vllm25paged_attention_v2_kernelIfhLi120ELi32ELi128ELNS_18Fp8KVCacheDataTypeE2ELb0ELi512EEEvPfS2_PT_PKS3_PKT0_S9_ifPKiSB_iPKfiiiSD_SD_iiiii
        .type           _ZN4vllm25paged_attention_v2_kernelIfhLi120ELi32ELi128ELNS_18Fp8KVCacheDataTypeE2ELb0ELi512EEEvPfS2_PT_PKS3_PKT0_S9_ifPKiSB_iPKfiiiSD_SD_iiiii,@function
        .size           _ZN4vllm25paged_attention_v2_kernelIfhLi120ELi32ELi128ELNS_18Fp8KVCacheDataTypeE2ELb0ELi512EEEvPfS2_PT_PKS3_PKT0_S9_ifPKiSB_iPKfiiiSD_SD_iiiii,(.L_x_27356 - _ZN4vllm25paged_attention_v2_kernelIfhLi120ELi32ELi128ELNS_18Fp8KVCacheDataTypeE2ELb0ELi512EEEvPfS2_PT_PKS3_PKT0_S9_ifPKiSB_iPKfiiiSD_SD_iiiii)
        .other          _ZN4vllm25paged_attention_v2_kernelIfhLi120ELi32ELi128ELNS_18Fp8KVCacheDataTypeE2ELb0ELi512EEEvPfS2_PT_PKS3_PKT0_S9_ifPKiSB_iPKfiiiSD_SD_iiiii,@"STO_CUDA_ENTRY STV_DEFAULT"
_ZN4vllm25paged_attention_v2_kernelIfhLi120ELi32ELi128ELNS_18Fp8KVCacheDataTypeE2ELb0ELi512EEEvPfS2_PT_PKS3_PKT0_S9_ifPKiSB_iPKfiiiSD_SD_iiiii:
.text._ZN4vllm25paged_attention_v2_kernelIfhLi120ELi32ELi128ELNS_18Fp8KVCacheDataTypeE2ELb0ELi512EEEvPfS2_PT_PKS3_PKT0_S9_ifPKiSB_iPKfiiiSD_SD_iiiii:
        /* <DEDUP_REMOVED lines=51> */
.L_x_5313:
[----:B------:R-:W-:Y:S05]  /*0330*/  BSYNC.RECONVERGENT B6 ;  /* 0x0000000000067941 */ /* 0x000fea0003800200 */
.L_x_5312:
        /* <DEDUP_REMOVED lines=14> */
.L_x_5350:
        /* <DEDUP_REMOVED lines=26> */
[C---:B------:R-:W-:Y:S02]  /*05c0*/  LOP3.LUT R4, R9.reuse, 0x180, RZ, 0xc0, !PT ;  /* 0x0000018009047812 */ /* 0x040fe400078ec0ff */
[----:B------:R-:W-:Y:S02]  /*05d0*/  IADD3 R10, PT, PT, R9, -UR44, RZ ;  /* 0x8000002c090a7c10 */ /* 0x000fe4000fffe0ff */
[----:B------:R-:W-:Y:S02]  /*05e0*/  ISETP.NE.AND P4, PT, R4, 0x180, PT ;  /* 0x000001800400780c */ /* 0x000fe40003f85270 */
[----:B------:R-:W-:Y:S02]  /*05f0*/  ISETP.GE.U32.AND P0, PT, R10, 0x180, PT ;  /* 0x000001800a00780c */ /* 0x000fe40003f06070 */
[----:B------:R-:W-:-:S09]  /*0600*/  MOV R4, R16 ;  /* 0x0000001000047202 */ /* 0x000fd20000000f00 */
        /* <DEDUP_REMOVED lines=9> */
.L_x_5319:
        /* <DEDUP_REMOVED lines=11> */
.L_x_5318:
[----:B------:R-:W-:Y:S05]  /*0750*/  BSYNC.RECONVERGENT B1 ;  /* 0x0000000000017941 */ /* 0x000fea0003800200 */
.L_x_5317:
        /* <DEDUP_REMOVED lines=13> */
.L_x_5322:
        /* <DEDUP_REMOVED lines=100> */
.L_x_5321:
[----:B------:R-:W-:Y:S05]  /*0e70*/  BSYNC.RECONVERGENT B1 ;  /* 0x0000000000017941 */ /* 0x000fea0003800200 */
.L_x_5320:
        /* <DEDUP_REMOVED lines=55> */
.L_x_5324:
[----:B------:R-:W-:Y:S05]  /*11f0*/  BSYNC.RECONVERGENT B1 ;  /* 0x0000000000017941 */ /* 0x000fea0003800200 */
.L_x_5323:
        /* <DEDUP_REMOVED lines=26> */
.L_x_5316:
[----:B------:R-:W-:Y:S05]  /*13a0*/  BSYNC.RECONVERGENT B0 ;  /* 0x0000000000007941 */ /* 0x000fea0003800200 */
.L_x_5315:
        /* <DEDUP_REMOVED lines=32> */
[C---:B------:R-:W-:Y:S02]  /*15b0*/  SHF.L.U32 R8, R10.reuse, 0x7, RZ ;  /* 0x000000070a087819 */ /* 0x040fe400000006ff */
[----:B------:R-:W-:Y:S02]  /*15c0*/  IADD3 R11, PT, PT, R3, 0x20, RZ ;  /* 0x00000020030b7810 */ /* 0x000fe40007ffe0ff */
[----:B------:R-:W-:Y:S02]  /*15d0*/  LOP3.LUT R10, R10, 0x3, RZ, 0xc0, !PT ;  /* 0x000000030a0a7812 */ /* 0x000fe400078ec0ff */
[----:B------:R-:W-:Y:S02]  /*15e0*/  LOP3.LUT R9, R8, 0x180, RZ, 0xc0, !PT ;  /* 0x0000018008097812 */ /* 0x000fe400078ec0ff */
[----:B------:R-:W-:Y:S02]  /*15f0*/  LEA R11, R0, R11, 0x18 ;  /* 0x0000000b000b7211 */ /* 0x000fe400078ec0ff */
[----:B------:R-:W-:-:S02]  /*1600*/  IADD3 R10, PT, PT, -R10, RZ, RZ ;  /* 0x000000ff0a0a7210 */ /* 0x000fc40007ffe1ff */
[----:B------:R-:W-:Y:S02]  /*1610*/  IADD3 R9, PT, PT, R9, R16, RZ ;  /* 0x0000001009097210 */ /* 0x000fe40007ffe0ff */
[----:B------:R-:W-:-:S07]  /*1620*/  LEA R8, R16, R11, 0x2 ;  /* 0x0000000b10087211 */ /* 0x000fce00078e10ff */
.L_x_5329:
[----:B------:R-:W1:Y:S01]  /*1630*/  LDS R12, [R8] ;  /* 0x00000000080c7984 */ /* 0x000e620000000800 */
[----:B------:R-:W-:-:S04]  /*1640*/  IADD3 R10, PT, PT, R10, 0x1, RZ ;  /* 0x000000010a0a7810 */ /* 0x000fc80007ffe0ff */
[----:B------:R-:W-:Y:S01]  /*1650*/  ISETP.NE.AND P0, PT, R10, RZ, PT ;  /* 0x000000ff0a00720c */ /* 0x000fe20003f05270 */
[----:B-1----:R-:W-:-:S05]  /*1660*/  FMUL.FTZ R11, R12, R7 ;  /* 0x000000070c0b7220 */ /* 0x002fca0000410000 */
[----:B------:R1:W-:Y:S02]  /*1670*/  STS [R8], R11 ;  /* 0x0000000b08007388 */ /* 0x0003e40000000800 */
[----:B-1----:R-:W-:-:S05]  /*1680*/  IADD3 R8, PT, PT, R8, 0x200, RZ ;  /* 0x0000020008087810 */ /* 0x002fca0007ffe0ff */
[----:B------:R-:W-:Y:S05]  /*1690*/  @P0 BRA `(.L_x_5329) ;  /* 0xfffffffc00e40947 */ /* 0x000fea000383ffff */
.L_x_5328:
[----:B------:R-:W-:Y:S05]  /*16a0*/  BSYNC.RECONVERGENT B1 ;  /* 0x0000000000017941 */ /* 0x000fea0003800200 */
.L_x_5327:
        /* <DEDUP_REMOVED lines=13> */
.L_x_5332:
        /* <DEDUP_REMOVED lines=52> */
.L_x_5331:
[----:B------:R-:W-:Y:S05]  /*1ac0*/  BSYNC.RECONVERGENT B1 ;  /* 0x0000000000017941 */ /* 0x000fea0003800200 */
.L_x_5330:
        /* <DEDUP_REMOVED lines=31> */
.L_x_5334:
[----:B------:R-:W-:Y:S05]  /*1cc0*/  BSYNC.RECONVERGENT B1 ;  /* 0x0000000000017941 */ /* 0x000fea0003800200 */
.L_x_5333:
        /* <DEDUP_REMOVED lines=14> */
.L_x_5326:
[----:B------:R-:W-:Y:S05]  /*1db0*/  BSYNC.RECONVERGENT B0 ;  /* 0x0000000000007941 */ /* 0x000fea0003800200 */
.L_x_5325:
[----:B------:R-:W-:Y:S01]  /*1dc0*/  BAR.SYNC.DEFER_BLOCKING 0x0 ;  /* 0x0000000000007b1d */ /* 0x000fe20000010000 */
[C---:B------:R-:W-:Y:S02]  /*1dd0*/  ISETP.NE.AND P3, PT, R16.reuse, RZ, PT ;  /* 0x000000ff1000720c */ /* 0x040fe40003f65270 */
[----:B------:R-:W-:Y:S02]  /*1de0*/  SHF.R.U32.HI R6, RZ, 0x3, R6 ;  /* 0x00000003ff067819 */ /* 0x000fe40000011606 */
[----:B------:R-:W-:Y:S01]  /*1df0*/  IADD3 R3, PT, PT, R3, 0x20, RZ ;  /* 0x0000002003037810 */ /* 0x000fe20007ffe0ff */
[----:B------:R-:W-:Y:S01]  /*1e00*/  BSSY.RECONVERGENT B0, `(.L_x_5335) ;  /* 0x000001b000007945 */ /* 0x000fe20003800200 */
[C---:B------:R-:W-:Y:S01]  /*1e10*/  LOP3.LUT P1, RZ, R16.reuse, 0x7, RZ, 0xc0, !PT ;  /* 0x0000000710ff7812 */ /* 0x040fe2000782c0ff */
[----:B------:R-:W-:Y:S01]  /*1e20*/  IMAD R6, R5, 0x78, R6 ;  /* 0x0000007805067824 */ /* 0x000fe200078e0206 */
[C---:B-12---:R-:W-:Y:S02]  /*1e30*/  LOP3.LUT R7, R16.reuse, 0x3c0, RZ, 0xc0, !PT ;  /* 0x000003c010077812 */ /* 0x046fe400078ec0ff */
        /* <DEDUP_REMOVED lines=23> */
.L_x_5336:
[----:B------:R-:W-:Y:S05]  /*1fb0*/  BSYNC.RECONVERGENT B0 ;  /* 0x0000000000007941 */ /* 0x000fea0003800200 */
.L_x_5335:
[----:B------:R-:W-:Y:S01]  /*1fc0*/  BAR.SYNC.DEFER_BLOCKING 0x0 ;  /* 0x0000000000007b1d */ /* 0x000fe20000010000 */
[----:B------:R-:W-:Y:S01]  /*1fd0*/  HFMA2 R17, -RZ, RZ, 0, 0 ;  /* 0x00000000ff117431 */ /* 0x000fe200000001ff */
[C---:B------:R-:W-:Y:S01]  /*1fe0*/  LOP3.LUT P3, RZ, R16.reuse, 0x3c7, RZ, 0xc0, !PT ;  /* 0x000003c710ff7812 */ /* 0x040fe2000786c0ff */
[----:B------:R-:W-:Y:S01]  /*1ff0*/  HFMA2 R37, -RZ, RZ, 0, 0 ;  /* 0x00000000ff257431 */ /* 0x000fe200000001ff */
[----:B------:R-:W-:Y:S02]  /*2000*/  LOP3.LUT P4, RZ, R16, 0x3e7, RZ, 0xc0, !PT ;  /* 0x000003e710ff7812 */ /* 0x000fe4000788c0ff */
[----:B-1----:R-:W-:Y:S01]  /*2010*/  CS2R R6, SRZ ;  /* 0x0000000000067805 */ /* 0x002fe2000001ff00 */
[----:B------:R-:W-:Y:S01]  /*2020*/  BSSY.RECONVERGENT B0, `(.L_x_5337) ;  /* 0x000002e000007945 */ /* 0x000fe20003800200 */
        /* <DEDUP_REMOVED lines=45> */
.L_x_5338:
[----:B------:R-:W-:Y:S05]  /*2300*/  BSYNC.RECONVERGENT B0 ;  /* 0x0000000000007941 */ /* 0x000fea0003800200 */
.L_x_5337:
[----:B------:R-:W-:Y:S06]  /*2310*/  BAR.SYNC.DEFER_BLOCKING 0x0 ;  /* 0x0000000000007b1d */ /* 0x000fec0000010000 */
[----:B------:R-:W-:Y:S04]  /*2320*/  BSSY.RECONVERGENT B0, `(.L_x_5339) ;  /* 0x000003e000007945 */ /* 0x000fe80003800200 */
[----:B------:R-:W-:Y:S05]  /*2330*/  @P3 BRA `(.L_x_5340) ;  /* 0x0000000000f03947 */ /* 0x000fea0003800000 */
[----:B0-----:R-:W1:Y:S04]  /*2340*/  LDS R2, [R0] ;  /* 0x0000000000027984 */ /* 0x001e680000000800 */
[----:B------:R-:W0:Y:S04]  /*2350*/  LDS R32, [R0+0x10] ;  /* 0x0000100000207984 */ /* 0x000e280000000800 */
[----:B------:R-:W2:Y:S01]  /*2360*/  LDS R3, [R0+0x30] ;  /* 0x0000300000037984 */ /* 0x000ea20000000800 */
[----:B-1----:R-:W-:-:S03]  /*2370*/  FADD.FTZ R7, R7, R2 ;  /* 0x0000000207077221 */ /* 0x002fc60000010000 */
[----:B------:R-:W1:Y:S01]  /*2380*/  LDS R2, [R0+0x20] ;  /* 0x0000200000027984 */ /* 0x000e620000000800 */
[----:B0-----:R-:W-:-:S03]  /*2390*/  FADD.FTZ R9, R9, R32 ;  /* 0x0000002009097221 */ /* 0x001fc60000010000 */
[----:B------:R-:W0:Y:S01]  /*23a0*/  LDS R32, [R0+0x50] ;  /* 0x0000500000207984 */ /* 0x000e220000000800 */
[----:B--2---:R-:W-:-:S03]  /*23b0*/  FADD.FTZ R30, R30, R3 ;  /* 0x000000031e1e7221 */ /* 0x004fc60000010000 */
        /* <DEDUP_REMOVED lines=35> */
[----:B--2---:R-:W-:Y:S01]  /*25f0*/  FADD.FTZ R28, R28, R3 ;  /* 0x000000031c1c7221 */ /* 0x004fe20000010000 */
[----:B-1----:R-:W-:Y:S02]  /*2600*/  FADD.FTZ R33, R33, R2 ;  /* 0x0000000221217221 */ /* 0x002fe40000010000 */
[----:B------:R-:W1:Y:S01]  /*2610*/  LDS R2, [R0+0x100] ;  /* 0x0001000000027984 */ /* 0x000e620000000800 */
[----:B0-----:R-:W-:Y:S01]  /*2620*/  FADD.FTZ R35, R35, R32 ;  /* 0x0000002023237221 */ /* 0x001fe20000010000 */
[----:B-1----:R-:W-:Y:S02]  /*2630*/  FADD.FTZ R37, R37, R2 ;  /* 0x0000000225257221 */ /* 0x002fe40000010000 */
[----:B------:R-:W0:Y:S02]  /*2640*/  LDS R2, [R0+0x130] ;  /* 0x0001300000027984 */ /* 0x000e240000000800 */
[----:B0-----:R-:W-:-:S02]  /*2650*/  FADD.FTZ R4, R4, R2 ;  /* 0x0000000204047221 */ /* 0x001fc40000010000 */
[----:B------:R-:W0:Y:S02]  /*2660*/  LDS R2, [R0+0x150] ;  /* 0x0001500000027984 */ /* 0x000e240000000800 */
[----:B0-----:R-:W-:Y:S02]  /*2670*/  FADD.FTZ R8, R8, R2 ;  /* 0x0000000208087221 */ /* 0x001fe40000010000 */
[----:B------:R-:W0:Y:S02]  /*2680*/  LDS R2, [R0+0x170] ;  /* 0x0001700000027984 */ /* 0x000e240000000800 */
[----:B0-----:R-:W-:Y:S02]  /*2690*/  FADD.FTZ R12, R12, R2 ;  /* 0x000000020c0c7221 */ /* 0x001fe40000010000 */
[----:B------:R-:W0:Y:S02]  /*26a0*/  LDS R2, [R0+0x190] ;  /* 0x0001900000027984 */ /* 0x000e240000000800 */
[----:B0-----:R-:W-:-:S02]  /*26b0*/  FADD.FTZ R18, R18, R2 ;  /* 0x0000000212127221 */ /* 0x001fc40000010000 */
[----:B------:R-:W0:Y:S02]  /*26c0*/  LDS R2, [R0+0x1b0] ;  /* 0x0001b00000027984 */ /* 0x000e240000000800 */
[----:B0-----:R-:W-:Y:S02]  /*26d0*/  FADD.FTZ R22, R22, R2 ;  /* 0x0000000216167221 */ /* 0x001fe40000010000 */
[----:B------:R-:W0:Y:S02]  /*26e0*/  LDS R2, [R0+0x1d0] ;  /* 0x0001d00000027984 */ /* 0x000e240000000800 */
[----:B0-----:R-:W-:-:S07]  /*26f0*/  FADD.FTZ R26, R26, R2 ;  /* 0x000000021a1a7221 */ /* 0x001fce0000010000 */
.L_x_5340:
[----:B------:R-:W-:Y:S05]  /*2700*/  BSYNC.RECONVERGENT B0 ;  /* 0x0000000000007941 */ /* 0x000fea0003800200 */
.L_x_5339:
        /* <DEDUP_REMOVED lines=33> */
.L_x_5342:
[----:B------:R-:W-:Y:S05]  /*2920*/  BSYNC.RECONVERGENT B0 ;  /* 0x0000000000007941 */ /* 0x000fea0003800200 */
.L_x_5341:
[----:B------:R-:W-:Y:S06]  /*2930*/  BAR.SYNC.DEFER_BLOCKING 0x0 ;  /* 0x0000000000007b1d */ /* 0x000fec0000010000 */
[----:B------:R-:W-:Y:S04]  /*2940*/  BSSY.RECONVERGENT B0, `(.L_x_5343) ;  /* 0x000003e000007945 */ /* 0x000fe80003800200 */
[----:B------:R-:W-:Y:S05]  /*2950*/  @P4 BRA `(.L_x_5344) ;  /* 0x0000000000f04947 */ /* 0x000fea0003800000 */
[----:B0-----:R-:W1:Y:S04]  /*2960*/  LDS R2, [R0] ;  /* 0x0000000000027984 */ /* 0x001e680000000800 */
[----:B------:R-:W0:Y:S04]  /*2970*/  LDS R32, [R0+0x10] ;  /* 0x0000100000207984 */ /* 0x000e280000000800 */
[----:B------:R-:W3:Y:S01]  /*2980*/  LDS R3, [R0+0x1d0] ;  /* 0x0001d00000037984 */ /* 0x000ee20000000800 */
[----:B-12---:R-:W-:-:S03]  /*2990*/  FADD.FTZ R7, R7, R2 ;  /* 0x0000000207077221 */ /* 0x006fc60000010000 */
[----:B------:R-:W1:Y:S01]  /*29a0*/  LDS R2, [R0+0x20] ;  /* 0x0000200000027984 */ /* 0x000e620000000800 */
[----:B0-----:R-:W-:-:S03]  /*29b0*/  FADD.FTZ R9, R9, R32 ;  /* 0x0000002009097221 */ /* 0x001fc60000010000 */
[----:B------:R-:W0:Y:S01]  /*29c0*/  LDS R32, [R0+0x50] ;  /* 0x0000500000207984 */ /* 0x000e220000000800 */
[----:B---3--:R-:W-:-:S03]  /*29d0*/  FADD.FTZ R26, R26, R3 ;  /* 0x000000031a1a7221 */ /* 0x008fc60000010000 */
        /* <DEDUP_REMOVED lines=38> */
[----:B0-----:R-:W-:-:S03]  /*2c40*/  FADD.FTZ R35, R35, R32 ;  /* 0x0000002023237221 */ /* 0x001fc60000010000 */
[----:B------:R-:W0:Y:S01]  /*2c50*/  LDS R32, [R0+0x1c0] ;  /* 0x0001c00000207984 */ /* 0x000e220000000800 */
[----:B-1----:R-:W-:-:S03]  /*2c60*/  FADD.FTZ R37, R37, R2 ;  /* 0x0000000225257221 */ /* 0x002fc60000010000 */
[----:B------:R-:W1:Y:S01]  /*2c70*/  LDS R2, [R0+0x130] ;  /* 0x0001300000027984 */ /* 0x000e620000000800 */
[----:B0-----:R-:W-:Y:S01]  /*2c80*/  FADD.FTZ R28, R28, R32 ;  /* 0x000000201c1c7221 */ /* 0x001fe20000010000 */
[----:B-1----:R-:W-:Y:S02]  /*2c90*/  FADD.FTZ R4, R4, R2 ;  /* 0x0000000204047221 */ /* 0x002fe40000010000 */
        /* <DEDUP_REMOVED lines=8> */
.L_x_5344:
[----:B------:R-:W-:Y:S05]  /*2d20*/  BSYNC.RECONVERGENT B0 ;  /* 0x0000000000007941 */ /* 0x000fea0003800200 */
.L_x_5343:
[----:B------:R-:W-:Y:S01]  /*2d30*/  BAR.SYNC.DEFER_BLOCKING 0x0 ;  /* 0x0000000000007b1d */ /* 0x000fe20000010000 */
[----:B------:R-:W-:-:S13]  /*2d40*/  ISETP.GT.U32.AND P0, PT, R16, 0x1f, PT ;  /* 0x0000001f1000780c */ /* 0x000fda0003f04070 */
[----:B------:R-:W-:Y:S05]  /*2d50*/  @P0 EXIT ;  /* 0x000000000000094d */ /* 0x000fea0003800000 */
[----:B------:R-:W-:-:S04]  /*2d60*/  UIMAD UR4, UR39, UR42, UR43 ;  /* 0x0000002a270472a4 */ /* 0x000fc8000f8e022b */
[----:B------:R-:W-:Y:S01]  /*2d70*/  UIMAD UR4, UR4, UR41, URZ ;  /* 0x00000029040472a4 */ /* 0x000fe2000f8e02ff */
[----:B------:R-:W-:Y:S11]  /*2d80*/  @P1 EXIT ;  /* 0x000000000000194d */ /* 0x000ff60003800000 */
[----:B------:R-:W0:Y:S01]  /*2d90*/  LDCU.64 UR8, c[0x0][0x390] ;  /* 0x00007200ff0877ac */ /* 0x000e220008000a00 */
[----:B------:R-:W-:Y:S01]  /*2da0*/  SHF.R.U32.HI R16, RZ, 0x3, R16 ;  /* 0x00000003ff107819 */ /* 0x000fe20000011610 */
[----:B------:R-:W-:Y:S02]  /*2db0*/  UIMAD UR6, UR40, 0x78, URZ ;  /* 0x00000078280678a4 */ /* 0x000fe4000f8e02ff */
[----:B------:R-:W-:-:S04]  /*2dc0*/  UIMAD UR5, UR4, 0x78, URZ ;  /* 0x00000078040578a4 */ /* 0x000fc8000f8e02ff */
[----:B------:R-:W-:-:S04]  /*2dd0*/  MOV R3, UR6 ;  /* 0x0000000600037c02 */ /* 0x000fc80008000f00 */
[----:B------:R-:W-:-:S04]  /*2de0*/  IADD3 R16, P0, P1, R16, UR5, R3 ;  /* 0x0000000510107c10 */ /* 0x000fc8000f91e003 */
[----:B------:R-:W-:Y:S02]  /*2df0*/  IADD3.X R3, PT, PT, RZ, RZ, RZ, P0, P1 ;  /* 0x000000ffff037210 */ /* 0x000fe400007e24ff */
[----:B0-----:R-:W-:-:S04]  /*2e00*/  LEA R2, P0, R16, UR8, 0x2 ;  /* 0x0000000810027c11 */ /* 0x001fc8000f8010ff */
        /* <DEDUP_REMOVED lines=32> */
.L_x_5314:
[----:B------:R-:W-:Y:S01]  /*3010*/  HFMA2 R12, -RZ, RZ, 0, 9.5367431640625e-07 ;  /* 0x00000010ff0c7431 */ /* 0x000fe200000001ff */
[----:B------:R-:W-:Y:S02]  /*3020*/  MOV R11, 0x1f ;  /* 0x0000001f000b7802 */ /* 0x000fe40000000f00 */
[----:B------:R-:W-:-:S07]  /*3030*/  MOV R15, 0xffffffff ;  /* 0xffffffff000f7802 */ /* 0x000fce0000000f00 */
[----:B------:R-:W-:Y:S05]  /*3040*/  WARPSYNC.COLLECTIVE R15, `(.L_x_5345) ;  /* 0x000000000f087348 */ /* 0x000fea0003c00000 */
[----:B------:R0:W1:Y:S02]  /*3050*/  SHFL.BFLY P6, R14, R13, R12, R11 ;  /* 0x0c00000c0d0e7389 */ /* 0x00006400000c000b */
[----:B01----:R-:W-:Y:S05]  /*3060*/  ENDCOLLECTIVE ;  /* 0x000000000000791b */ /* 0x003fea0003800000 */
.L_x_5345:
[----:B------:R-:W-:Y:S01]  /*3070*/  HFMA2 R12, -RZ, RZ, 0, 4.76837158203125e-07 ;  /* 0x00000008ff0c7431 */ /* 0x000fe200000001ff */
[----:B------:R-:W-:-:S04]  /*3080*/  FMNMX.FTZ R0, R14, -3.40282346638528859812e+38, !PT ;  /* 0xff7fffff0e007809 */ /* 0x000fc80007810000 */
[----:B------:R-:W-:-:S07]  /*3090*/  MOV R13, R0 ;  /* 0x00000000000d7202 */ /* 0x000fce0000000f00 */
[----:B------:R-:W-:Y:S05]  /*30a0*/  WARPSYNC.COLLECTIVE R15, `(.L_x_5346) ;  /* 0x000000000f087348 */ /* 0x000fea0003c00000 */
[----:B------:R0:W1:Y:S02]  /*30b0*/  SHFL.BFLY P6, R14, R13, R12, R11 ;  /* 0x0c00000c0d0e7389 */ /* 0x00006400000c000b */
[----:B01----:R-:W-:Y:S05]  /*30c0*/  ENDCOLLECTIVE ;  /* 0x000000000000791b */ /* 0x003fea0003800000 */
.L_x_5346:
[----:B------:R-:W-:Y:S01]  /*30d0*/  HFMA2 R12, -RZ, RZ, 0, 2.384185791015625e-07 ;  /* 0x00000004ff0c7431 */ /* 0x000fe200000001ff */
[----:B------:R-:W-:-:S04]  /*30e0*/  FMNMX.FTZ R2, R0, R14, !PT ;  /* 0x0000000e00027209 */ /* 0x000fc80007810000 */
[----:B------:R-:W-:-:S07]  /*30f0*/  MOV R13, R2 ;  /* 0x00000002000d7202 */ /* 0x000fce0000000f00 */
[----:B------:R-:W-:Y:S05]  /*3100*/  WARPSYNC.COLLECTIVE R15, `(.L_x_5347) ;  /* 0x000000000f087348 */ /* 0x000fea0003c00000 */
[----:B------:R0:W1:Y:S02]  /*3110*/  SHFL.BFLY P6, R14, R13, R12, R11 ;  /* 0x0c00000c0d0e7389 */ /* 0x00006400000c000b */
[----:B01----:R-:W-:Y:S05]  /*3120*/  ENDCOLLECTIVE ;  /* 0x000000000000791b */ /* 0x003fea0003800000 */
.L_x_5347:
[----:B------:R-:W-:Y:S01]  /*3130*/  HFMA2 R12, -RZ, RZ, 0, 1.1920928955078125e-07 ;  /* 0x00000002ff0c7431 */ /* 0x000fe200000001ff */
[----:B------:R-:W-:-:S04]  /*3140*/  FMNMX.FTZ R3, R2, R14, !PT ;  /* 0x0000000e02037209 */ /* 0x000fc80007810000 */
[----:B------:R-:W-:-:S07]  /*3150*/  MOV R13, R3 ;  /* 0x00000003000d7202 */ /* 0x000fce0000000f00 */
[----:B------:R-:W-:Y:S05]  /*3160*/  WARPSYNC.COLLECTIVE R15, `(.L_x_5348) ;  /* 0x000000000f087348 */ /* 0x000fea0003c00000 */
[----:B------:R0:W1:Y:S02]  /*3170*/  SHFL.BFLY P6, R14, R13, R12, R11 ;  /* 0x0c00000c0d0e7389 */ /* 0x00006400000c000b */
[----:B01----:R-:W-:Y:S05]  /*3180*/  ENDCOLLECTIVE ;  /* 0x000000000000791b */ /* 0x003fea0003800000 */
.L_x_5348:
[----:B------:R-:W-:Y:S01]  /*3190*/  HFMA2 R12, -RZ, RZ, 0, 5.9604644775390625e-08 ;  /* 0x00000001ff0c7431 */ /* 0x000fe200000001ff */
[----:B------:R-:W-:-:S04]  /*31a0*/  FMNMX.FTZ R4, R3, R14, !PT ;  /* 0x0000000e03047209 */ /* 0x000fc80007810000 */
[----:B------:R-:W-:-:S07]  /*31b0*/  MOV R13, R4 ;  /* 0x00000004000d7202 */ /* 0x000fce0000000f00 */
[----:B------:R-:W-:Y:S05]  /*31c0*/  WARPSYNC.COLLECTIVE R15, `(.L_x_5349) ;  /* 0x000000000f087348 */ /* 0x000fea0003c00000 */
[----:B------:R0:W1:Y:S02]  /*31d0*/  SHFL.BFLY P6, R14, R13, R12, R11 ;  /* 0x0c00000c0d0e7389 */ /* 0x00006400000c000b */
[----:B01----:R-:W-:Y:S05]  /*31e0*/  ENDCOLLECTIVE ;  /* 0x000000000000791b */ /* 0x003fea0003800000 */
.L_x_5349:
[----:B------:R-:W-:Y:S05]  /*31f0*/  BRA `(.L_x_5350) ;  /* 0xffffffd000887947 */ /* 0x000fea000383ffff */
.L_x_5351:
        /* <DEDUP_REMOVED lines=16> */
.L_x_27356:


//--------------------- .text._ZN4vllm25paged_attention_v2_kernelIfhLi112ELi32ELi128ELNS_18Fp8KVCacheDataTypeE2ELb0ELi512EEEvPfS2_PT_PKS3_PKT0_S9_ifPKiSB_iPKfiiiSD_SD_iiiii --------------------------
	.section	.text._ZN4vllm25paged_attention_v2_kernelIfhLi112ELi32ELi128ELNS_18Fp8KVCacheDataTypeE2ELb0ELi512EEEvPfS2_PT_PKS3_PKT0_S9_ifPKiSB_iPKfiiiSD_SD_iiiii,"ax",@progbits
	.align	128
        .global         _ZN4vllm25paged_attention_v2_kernelIfhLi112ELi32ELi128ELNS_18Fp8KVCacheDataTypeE2ELb0ELi512EEEvPfS2_PT_PKS3_PKT0_S9_ifPKiSB_iPKfiiiSD_SD_iiiii
        .type           _ZN4vllm25paged_attention_v2_kernelIfhLi112ELi32ELi128ELNS_18Fp8KVCacheDataTypeE2ELb0ELi512EEEvPfS2_PT_PKS3_PKT0_S9_ifPKiSB_iPKfiiiSD_SD_iiiii,@function
        .size           _ZN4vllm25paged_attention_v2_kernelIfhLi112ELi32ELi128ELNS_18Fp8KVCacheDataTypeE2ELb0ELi512EEEvPfS2_PT_PKS3_PKT0_S9_ifPKiSB_iPKfiiiSD_SD_iiiii,(.L_x_27357 - _ZN4vllm25paged_attention_v2_kernelIfhLi112ELi32ELi128ELNS_18Fp8KVCacheDataTypeE2ELb0ELi512EEEvPfS2_PT_PKS3_PKT0_S9_ifPKiSB_iPKfiiiSD_SD_iiiii)
        .other          _ZN4vllm25paged_attention_v2_kernelIfhLi112ELi32ELi128ELNS_18Fp8KVCacheDataTypeE2ELb0ELi512EEEvPfS2_PT_PKS3_PKT0_S9_ifPKiSB_iPKfiiiSD_SD_iiiii,@"STO_CUDA_ENTRY STV_DEFAULT"
_ZN4vllm25paged_attention_v2_kernelIfhLi112ELi32ELi128ELNS_18Fp8KVCacheDataTypeE2ELb0ELi512EEEvPfS2_PT_PKS3_PKT0_S9_ifPKiSB_iPKfiiiSD_SD_iiiii:
.text._ZN4vllm25paged_attention_v2_kernelIfhLi112ELi32ELi128ELNS_18Fp8KVCacheDataTypeE2ELb0ELi512EEEvPfS2_PT_PKS3_PKT0_S9_ifPKiSB_iPKfiiiSD_SD_iiiii:
        /* <DEDUP_REMOVED lines=37> */
[----:B0-----:R-:W-:Y:S02]  /*0250*/  MOV R4, UR4 ;  /* 0x0000000400047c02 */ /* 0x001fe40008000f00 */
[----:B------:R-:W-:-:S02]  /*0260*/  MOV R5, UR5 ;  /* 0x0000000500057c02 */ /* 0x000fc40008000f00 */
[----:B-1----:R-:W-:Y:S02]  /*0270*/  MOV R6, UR6 ;  /* 0x0000000600067c02 */ /* 0x002fe40008000f00 */
[----:B------:R-:W-:Y:S02]  /*0280*/  MOV R7, UR7 ;  /* 0x0000000700077c02 */ /* 0x000fe40008000f00 */
[----:B---3--:R-:W-:Y:S02]  /*0290*/  MOV R10, UR8 ;  /* 0x00000008000a7c02 */ /* 0x008fe40008000f00 */
[----:B------:R-:W-:-:S07]  /*02a0*/  MOV R11, UR9 ;  /* 0x00000009000b7c02 */ /* 0x000fce0008000f00 */
[----:B------:R-:W-:-:S07]  /*02b0*/  LEPC R20, `(.L_x_5353) ;  /* 0x000000001014794e */ /* 0x000fce0000000000 */
[----:B--2---:R-:W-:Y:S05]  /*02c0*/  CALL.ABS.NOINC R2 ;  /* 0x0000000002007343 */ /* 0x004fea0003c00000 */
.L_x_5353:
[----:B------:R-:W-:Y:S05]  /*02d0*/  BSYNC.RECONVERGENT B6 ;  /* 0x0000000000067941 */ /* 0x000fea0003800200 */
.L_x_5352:
[----:B------:R-:W-:Y:S01]  /*02e0*/  UMOV UR4, 0xffffffff ;  /* 0xffffffff00047882 */ /* 0x000fe20000000000 */
[----:B------:R-:W-:Y:S02]  /*02f0*/  SHF.L.U32 R5, R24, 0x9, RZ ;  /* 0x0000000918057819 */ /* 0x000fe400000006ff */
        /* <DEDUP_REMOVED lines=11> */
.L_x_5390:
        /* <DEDUP_REMOVED lines=11> */
[----:B------:R-:W-:Y:S02]  /*0460*/  LEA R17, R17, R2, 0x2 ;  /* 0x0000000211117211 */ /* 0x000fe400078e10ff */
[----:B------:R-:W-:Y:S01]  /*0470*/  MOV R2, 0xff7fffff ;  /* 0xff7fffff00027802 */ /* 0x000fe20000000f00 */
[----:B------:R-:W-:Y:S01]  /*0480*/  BSSY.RECONVERGENT B0, `(.L_x_5355) ;  /* 0x00000ea000007945 */ /* 0x000fe20003800200 */
[----:B------:R-:W-:-:S07]  /*0490*/  ISETP.GE.AND P3, PT, R23, R16, PT ;  /* 0x000000101700720c */ /* 0x000fce0003f66270 */
[----:B------:R-:W1:Y:S04]  /*04a0*/  @!P2 LDS R2, [R17] ;  /* 0x000000001102a984 */ /* 0x000e680000000800 */
[----:B-1----:R-:W1:Y:S02]  /*04b0*/  SHFL.BFLY PT, R7, R2, 0x2, 0x1f ;  /* 0x0c401f0002077f89 */ /* 0x002e6400000e0000 */
[----:B-1----:R-:W-:-:S05]  /*04c0*/  FMNMX.FTZ R7, R7, R2, !PT ;  /* 0x0000000207077209 */ /* 0x002fca0007810000 */
[----:B0-----:R-:W0:Y:S02]  /*04d0*/  SHFL.BFLY PT, R4, R7, 0x1, 0x1f ;  /* 0x0c201f0007047f89 */ /* 0x001e2400000e0000 */
[----:B0-----:R-:W-:-:S06]  /*04e0*/  FMNMX.FTZ R4, R7, R4, !PT ;  /* 0x0000000407047209 */ /* 0x001fcc0007810000 */
[----:B------:R-:W0:Y:S01]  /*04f0*/  SHFL.IDX PT, R4, R4, RZ, 0x1f ;  /* 0x00001fff04047589 */ /* 0x000e2200000e0000 */
[----:B------:R-:W-:Y:S05]  /*0500*/  @P3 BRA `(.L_x_5356) ;  /* 0x0000000c00843947 */ /* 0x000fea0003800000 */
[----:B------:R-:W-:Y:S01]  /*0510*/  LOP3.LUT R7, RZ, R23, RZ, 0x33, !PT ;  /* 0x00000017ff077212 */ /* 0x000fe200078e33ff */
[----:B------:R-:W-:Y:S01]  /*0520*/  BSSY.RECONVERGENT B1, `(.L_x_5357) ;  /* 0x000001c000017945 */ /* 0x000fe20003800200 */
[----:B------:R-:W-:Y:S02]  /*0530*/  MOV R10, RZ ;  /* 0x000000ff000a7202 */ /* 0x000fe40000000f00 */
[----:B------:R-:W-:Y:S02]  /*0540*/  IADD3 R2, PT, PT, R18, R7, RZ ;  /* 0x0000000712027210 */ /* 0x000fe40007ffe0ff */
[----:B------:R-:W-:Y:S02]  /*0550*/  MOV R9, R23 ;  /* 0x0000001700097202 */ /* 0x000fe40000000f00 */
[----:B------:R-:W-:Y:S02]  /*0560*/  LOP3.LUT R6, R2, 0x180, RZ, 0xc0, !PT ;  /* 0x0000018002067812 */ /* 0x000fe400078ec0ff */
[----:B------:R-:W-:-:S02]  /*0570*/  IADD3 R7, PT, PT, -R5, R2, RZ ;  /* 0x0000000205077210 */ /* 0x000fc40007ffe1ff */
[----:B------:R-:W-:Y:S02]  /*0580*/  ISETP.NE.AND P0, PT, R6, 0x180, PT ;  /* 0x000001800600780c */ /* 0x000fe40003f05270 */
[----:B------:R-:W-:-:S11]  /*0590*/  ISETP.GE.U32.AND P4, PT, R7, 0x180, PT ;  /* 0x000001800700780c */ /* 0x000fd60003f86070 */
        /* <DEDUP_REMOVED lines=9> */
.L_x_5359:
        /* <DEDUP_REMOVED lines=11> */
.L_x_5358:
[----:B------:R-:W-:Y:S05]  /*06e0*/  BSYNC.RECONVERGENT B1 ;  /* 0x0000000000017941 */ /* 0x000fea0003800200 */
.L_x_5357:
        /* <DEDUP_REMOVED lines=12> */
.L_x_5362:
[----:B------:R-:W0:Y:S01]  /*07b0*/  LDS R27, [R7+-0x200] ;  /* 0xfffe0000071b7984 */ /* 0x000e220000000800 */
[----:B------:R-:W-:-:S03]  /*07c0*/  IADD3 R9, PT, PT, R9, 0x800, RZ ;  /* 0x0000080009097810 */ /* 0x000fc60007ffe0ff */
[----:B------:R-:W1:Y:S01]  /*07d0*/  LDS R33, [R7+0x200] ;  /* 0x0002000007217984 */ /* 0x000e620000000800 */
[----:B------:R-:W-:-:S03]  /*07e0*/  ISETP.GE.AND P4, PT, R9, R2, PT ;  /* 0x000000020900720c */ /* 0x000fc60003f86270 */
[----:B------:R-:W2:Y:S04]  /*07f0*/  LDS R29, [R7] ;  /* 0x00000000071d7984 */ /* 0x000ea80000000800 */
[----:B------:R-:W3:Y:S04]  /*0800*/  LDS R11, [R7+-0x400] ;  /* 0xfffc0000070b7984 */ /* 0x000ee80000000800 */
[----:B------:R-:W4:Y:S04]  /*0810*/  LDS R31, [R7+0x400] ;  /* 0x00040000071f7984 */ /* 0x000f280000000800 */
[----:B------:R-:W5:Y:S04]  /*0820*/  LDS R21, [R7+0x600] ;  /* 0x0006000007157984 */ /* 0x000f680000000800 */
        /* <DEDUP_REMOVED lines=9> */
[----:B------:R-:W1:Y:S01]  /*08c0*/  LDS R29, [R7+0xe00] ;  /* 0x000e0000071d7984 */ /* 0x000e620000000800 */
[----:B------:R-:W2:Y:S01]  /*08d0*/  MUFU.EX2 R6, R6 ;  /* 0x0000000600067308 */ /* 0x000ea20000000800 */
[----:B---3--:R-:W-:Y:S01]  /*08e0*/  FADD.FTZ R11, -R4, R11 ;  /* 0x0000000b040b7221 */ /* 0x008fe20000010100 */
[----:B------:R-:W-:Y:S01]  /*08f0*/  FMUL.FTZ R8, R8, 1.4426950216293334961 ;  /* 0x3fb8aa3b08087820 */ /* 0x000fe20000410000 */
[----:B------:R-:W3:Y:S02]  /*0900*/  LDS R33, [R7+0x1000] ;  /* 0x0010000007217984 */ /* 0x000ee40000000800 */
[----:B------:R-:W-:Y:S01]  /*0910*/  FMUL.FTZ R11, R11, 1.4426950216293334961 ;  /* 0x3fb8aa3b0b0b7820 */ /* 0x000fe20000410000 */
[----:B----4-:R-:W-:-:S02]  /*0920*/  FADD.FTZ R14, -R4, R31 ;  /* 0x0000001f040e7221 */ /* 0x010fc40000010100 */
[----:B------:R-:W4:Y:S01]  /*0930*/  LDS R31, [R7+0x1200] ;  /* 0x00120000071f7984 */ /* 0x000f220000000800 */
[----:B-----5:R-:W-:Y:S01]  /*0940*/  FADD.FTZ R21, -R4, R21 ;  /* 0x0000001504157221 */ /* 0x020fe20000010100 */
[----:B------:R-:W5:Y:S01]  /*0950*/  MUFU.EX2 R8, R8 ;  /* 0x0000000800087308 */ /* 0x000f620000000800 */
[----:B------:R-:W-:Y:S01]  /*0960*/  FMUL.FTZ R14, R14, 1.4426950216293334961 ;  /* 0x3fb8aa3b0e0e7820 */ /* 0x000fe20000410000 */
[C---:B------:R-:W-:Y:S01]  /*0970*/  FADD.FTZ R15, -R4.reuse, R15 ;  /* 0x0000000f040f7221 */ /* 0x040fe20000010100 */
[----:B------:R-:W-:Y:S02]  /*0980*/  FMUL.FTZ R20, R21, 1.4426950216293334961 ;  /* 0x3fb8aa3b15147820 */ /* 0x000fe40000410000 */
[----:B------:R-:W4:Y:S01]  /*0990*/  LDS R21, [R7+0x1600] ;  /* 0x0016000007157984 */ /* 0x000f220000000800 */
[----:B------:R-:W-:Y:S02]  /*09a0*/  FMUL.FTZ R26, R15, 1.4426950216293334961 ;  /* 0x3fb8aa3b0f1a7820 */ /* 0x000fe40000410000 */
[----:B------:R-:W0:Y:S01]  /*09b0*/  MUFU.EX2 R11, R11 ;  /* 0x0000000b000b7308 */ /* 0x000e220000000800 */
[C---:B------:R-:W-:Y:S01]  /*09c0*/  FADD.FTZ R15, -R4.reuse, R13 ;  /* 0x0000000d040f7221 */ /* 0x040fe20000010100 */
[----:B--2---:R-:W-:Y:S01]  /*09d0*/  STS [R7+-0x200], R6 ;  /* 0xfffe000607007388 */ /* 0x004fe20000000800 */
[----:B------:R-:W-:-:S02]  /*09e0*/  FADD.FTZ R35, -R4, R35 ;  /* 0x0000002304237221 */ /* 0x000fc40000010100 */
[----:B------:R-:W-:Y:S01]  /*09f0*/  FMUL.FTZ R28, R15, 1.4426950216293334961 ;  /* 0x3fb8aa3b0f1c7820 */ /* 0x000fe20000410000 */
[----:B------:R-:W2:Y:S01]  /*0a00*/  LDS R13, [R7+0x1800] ;  /* 0x00180000070d7984 */ /* 0x000ea20000000800 */
[----:B------:R-:W-:Y:S01]  /*0a10*/  FMUL.FTZ R35, R35, 1.4426950216293334961 ;  /* 0x3fb8aa3b23237820 */ /* 0x000fe20000410000 */
[----:B------:R-:W3:Y:S02]  /*0a20*/  MUFU.EX2 R12, R12 ;  /* 0x0000000c000c7308 */ /* 0x000ee40000000800 */
[----:B------:R-:W2:Y:S04]  /*0a30*/  LDS R15, [R7+0x1a00] ;  /* 0x001a0000070f7984 */ /* 0x000ea80000000800 */
[----:B-----5:R-:W-:Y:S02]  /*0a40*/  STS [R7], R8 ;  /* 0x0000000807007388 */ /* 0x020fe40000000800 */
[----:B------:R-:W5:Y:S01]  /*0a50*/  MUFU.EX2 R14, R14 ;  /* 0x0000000e000e7308 */ /* 0x000f620000000800 */
[C---:B0-----:R-:W-:Y:S01]  /*0a60*/  FADD.FTZ R27, -R4.reuse, R27 ;  /* 0x0000001b041b7221 */ /* 0x041fe20000010100 */
[----:B------:R-:W-:Y:S03]  /*0a70*/  STS [R7+-0x400], R11 ;  /* 0xfffc000b07007388 */ /* 0x000fe60000000800 */
[----:B------:R-:W-:Y:S01]  /*0a80*/  FMUL.FTZ R27, R27, 1.4426950216293334961 ;  /* 0x3fb8aa3b1b1b7820 */ /* 0x000fe20000410000 */
[----:B-1----:R-:W-:-:S02]  /*0a90*/  FADD.FTZ R29, -R4, R29 ;  /* 0x0000001d041d7221 */ /* 0x002fc40000010100 */
[----:B------:R-:W0:Y:S01]  /*0aa0*/  MUFU.EX2 R20, R20 ;  /* 0x0000001400147308 */ /* 0x000e220000000800 */
[C---:B---3--:R-:W-:Y:S01]  /*0ab0*/  FADD.FTZ R33, -R4.reuse, R33 ;  /* 0x0000002104217221 */ /* 0x048fe20000010100 */
[----:B------:R-:W-:Y:S01]  /*0ac0*/  FMUL.FTZ R29, R29, 1.4426950216293334961 ;  /* 0x3fb8aa3b1d1d7820 */ /* 0x000fe20000410000 */
[----:B------:R-:W-:Y:S02]  /*0ad0*/  STS [R7+0x200], R12 ;  /* 0x0002000c07007388 */ /* 0x000fe40000000800 */
[----:B------:R-:W-:Y:S01]  /*0ae0*/  FMUL.FTZ R33, R33, 1.4426950216293334961 ;  /* 0x3fb8aa3b21217820 */ /* 0x000fe20000410000 */
[C---:B----4-:R-:W-:Y:S02]  /*0af0*/  FADD.FTZ R31, -R4.reuse, R31 ;  /* 0x0000001f041f7221 */ /* 0x050fe40000010100 */
[----:B------:R1:W3:Y:S01]  /*0b00*/  MUFU.EX2 R30, R27 ;  /* 0x0000001b001e7308 */ /* 0x0002e20000000800 */
[----:B-----5:R-:W-:Y:S01]  /*0b10*/  STS [R7+0x400], R14 ;  /* 0x0004000e07007388 */ /* 0x020fe20000000800 */
[----:B------:R-:W-:Y:S01]  /*0b20*/  FMUL.FTZ R31, R31, 1.4426950216293334961 ;  /* 0x3fb8aa3b1f1f7820 */ /* 0x000fe20000410000 */
[----:B------:R-:W-:-:S05]  /*0b30*/  FADD.FTZ R21, -R4, R21 ;  /* 0x0000001504157221 */ /* 0x000fca0000010100 */
[----:B------:R-:W4:Y:S01]  /*0b40*/  MUFU.EX2 R26, R26 ;  /* 0x0000001a001a7308 */ /* 0x000f220000000800 */
[----:B-1----:R-:W-:Y:S01]  /*0b50*/  FADD.FTZ R27, R11, R10 ;  /* 0x0000000a0b1b7221 */ /* 0x002fe20000010000 */
[----:B------:R-:W-:Y:S01]  /*0b60*/  FMUL.FTZ R21, R21, 1.4426950216293334961 ;  /* 0x3fb8aa3b15157820 */ /* 0x000fe20000410000 */
[----:B0-----:R-:W-:Y:S02]  /*0b70*/  STS [R7+0x600], R20 ;  /* 0x0006001407007388 */ /* 0x001fe40000000800 */
[----:B------:R-:W-:-:S03]  /*0b80*/  FADD.FTZ R27, R27, R6 ;  /* 0x000000061b1b7221 */ /* 0x000fc60000010000 */
[----:B------:R-:W0:Y:S01]  /*0b90*/  MUFU.EX2 R28, R28 ;  /* 0x0000001c001c7308 */ /* 0x000e220000000800 */
[----:B------:R-:W-:Y:S01]  /*0ba0*/  FADD.FTZ R27, R27, R8 ;  /* 0x000000081b1b7221 */ /* 0x000fe20000010000 */
[----:B---3--:R-:W-:Y:S03]  /*0bb0*/  STS [R7+0xc00], R30 ;  /* 0x000c001e07007388 */ /* 0x008fe60000000800 */
[----:B------:R-:W-:-:S03]  /*0bc0*/  FADD.FTZ R27, R27, R12 ;  /* 0x0000000c1b1b7221 */ /* 0x000fc60000010000 */
[----:B------:R2:W1:Y:S01]  /*0bd0*/  MUFU.EX2 R32, R29 ;  /* 0x0000001d00207308 */ /* 0x0004620000000800 */
[----:B------:R-:W-:Y:S01]  /*0be0*/  FADD.FTZ R27, R27, R14 ;  /* 0x0000000e1b1b7221 */ /* 0x000fe20000010000 */
[----:B----4-:R-:W-:Y:S03]  /*0bf0*/  STS [R7+0x800], R26 ;  /* 0x0008001a07007388 */ /* 0x010fe60000000800 */
[----:B------:R-:W-:-:S03]  /*0c00*/  FADD.FTZ R27, R27, R20 ;  /* 0x000000141b1b7221 */ /* 0x000fc60000010000 */
[----:B------:R-:W3:Y:S01]  /*0c10*/  MUFU.EX2 R34, R33 ;  /* 0x0000002100227308 */ /* 0x000ee20000000800 */
[----:B------:R-:W-:Y:S01]  /*0c20*/  FADD.FTZ R27, R27, R26 ;  /* 0x0000001a1b1b7221 */ /* 0x000fe20000010000 */
[----:B--2---:R-:W-:Y:S01]  /*0c30*/  FADD.FTZ R29, -R4, R13 ;  /* 0x0000000d041d7221 */ /* 0x004fe20000010100 */
[----:B0-----:R-:W-:Y:S02]  /*0c40*/  STS [R7+0xa00], R28 ;  /* 0x000a001c07007388 */ /* 0x001fe40000000800 */
[----:B------:R-:W-:Y:S01]  /*0c50*/  FADD.FTZ R27, R27, R28 ;  /* 0x0000001c1b1b7221 */ /* 0x000fe20000010000 */
[----:B------:R-:W-:Y:S02]  /*0c60*/  FMUL.FTZ R29, R29, 1.4426950216293334961 ;  /* 0x3fb8aa3b1d1d7820 */ /* 0x000fe40000410000 */
[----:B------:R0:W2:Y:S01]  /*0c70*/  MUFU.EX2 R36, R31 ;  /* 0x0000001f00247308 */ /* 0x0000a20000000800 */
[----:B------:R-:W-:Y:S01]  /*0c80*/  FADD.FTZ R27, R27, R30 ;  /* 0x0000001e1b1b7221 */ /* 0x000fe20000010000 */
[----:B-1----:R-:W-:Y:S03]  /*0c90*/  STS [R7+0xe00], R32 ;  /* 0x000e002007007388 */ /* 0x002fe60000000800 */
[----:B------:R-:W-:-:S03]  /*0ca0*/  FADD.FTZ R27, R27, R32 ;  /* 0x000000201b1b7221 */ /* 0x000fc60000010000 */
[----:B------:R-:W1:Y:S01]  /*0cb0*/  MUFU.EX2 R10, R35 ;  /* 0x00000023000a7308 */ /* 0x000e620000000800 */
[----:B0-----:R-:W-:Y:S01]  /*0cc0*/  FADD.FTZ R31, -R4, R15 ;  /* 0x0000000f041f7221 */ /* 0x001fe20000010100 */
[----:B---3--:R-:W-:Y:S01]  /*0cd0*/  FADD.FTZ R27, R27, R34 ;  /* 0x000000221b1b7221 */ /* 0x008fe20000010000 */
[----:B------:R-:W-:Y:S02]  /*0ce0*/  STS [R7+0x1000], R34 ;  /* 0x0010002207007388 */ /* 0x000fe40000000800 */
[----:B------:R-:W-:-:S03]  /*0cf0*/  FMUL.FTZ R31, R31, 1.4426950216293334961 ;  /* 0x3fb8aa3b1f1f7820 */ /* 0x000fc60000410000 */
[----:B------:R-:W0:Y:S01]  /*0d00*/  MUFU.EX2 R13, R21 ;  /* 0x00000015000d7308 */ /* 0x000e220000000800 */
[----:B--2---:R-:W-:Y:S01]  /*0d10*/  FADD.FTZ R27, R27, R36 ;  /* 0x000000241b1b7221 */ /* 0x004fe20000010000 */
[----:B------:R-:W-:Y:S06]  /*0d20*/  STS [R7+0x1200], R36 ;  /* 0x0012002407007388 */ /* 0x000fec0000000800 */
[----:B------:R-:W2:Y:S01]  /*0d30*/  MUFU.EX2 R15, R29 ;  /* 0x0000001d000f7308 */ /* 0x000ea20000000800 */
[----:B-1----:R-:W-:Y:S01]  /*0d40*/  FADD.FTZ R6, R27, R10 ;  /* 0x0000000a1b067221 */ /* 0x002fe20000010000 */
[----:B------:R1:W-:Y:S06]  /*0d50*/  STS [R7+0x1400], R10 ;  /* 0x0014000a07007388 */ /* 0x0003ec0000000800 */
[----:B------:R-:W3:Y:S01]  /*0d60*/  MUFU.EX2 R21, R31 ;  /* 0x0000001f00157308 */ /* 0x000ee20000000800 */
[----:B0-----:R-:W-:Y:S01]  /*0d70*/  FADD.FTZ R6, R6, R13 ;  /* 0x0000000d06067221 */ /* 0x001fe20000010000 */
[----:B------:R-:W-:Y:S03]  /*0d80*/  STS [R7+0x1600], R13 ;  /* 0x0016000d07007388 */ /* 0x000fe60000000800 */
[----:B--2---:R-:W-:Y:S01]  /*0d90*/  FADD.FTZ R6, R6, R15 ;  /* 0x0000000f06067221 */ /* 0x004fe20000010000 */
[----:B------:R-:W-:Y:S04]  /*0da0*/  STS [R7+0x1800], R15 ;  /* 0x0018000f07007388 */ /* 0x000fe80000000800 */
[----:B---3--:R0:W-:Y:S01]  /*0db0*/  STS [R7+0x1a00], R21 ;  /* 0x001a001507007388 */ /* 0x0081e20000000800 */
[----:B-1----:R-:W-:Y:S01]  /*0dc0*/  FADD.FTZ R10, R6, R21 ;  /* 0x00000015060a7221 */ /* 0x002fe20000010000 */
[----:B0-----:R-:W-:Y:S01]  /*0dd0*/  IADD3 R7, PT, PT, R7, 0x2000, RZ ;  /* 0x0000200007077810 */ /* 0x001fe20007ffe0ff */
[----:B------:R-:W-:Y:S06]  /*0de0*/  @!P4 BRA `(.L_x_5362) ;  /* 0xfffffff80070c947 */ /* 0x000fec000383ffff */
.L_x_5361:
[----:B------:R-:W-:Y:S05]  /*0df0*/  BSYNC.RECONVERGENT B1 ;  /* 0x0000000000017941 */ /* 0x000fea0003800200 */
.L_x_5360:
        /* <DEDUP_REMOVED lines=31> */
[----:B------:R-:W-:Y:S01]  /*0ff0*/  FMUL.FTZ R15, R11, 1.4426950216293334961 ;  /* 0x3fb8aa3b0b0f7820 */ /* 0x000fe20000410000 */
[----:B------:R-:W-:Y:S01]  /*1000*/  FADD.FTZ R11, R10, R2 ;  /* 0x000000020a0b7221 */ /* 0x000fe20000010000 */
[----:B------:R-:W-:-:S04]  /*1010*/  FADD.FTZ R13, -R4, R13 ;  /* 0x0000000d040d7221 */ /* 0x000fc80000010100 */
[----:B------:R-:W0:Y:S01]  /*1020*/  MUFU.EX2 R12, R29 ;  /* 0x0000001d000c7308 */ /* 0x000e220000000800 */
[----:B-1----:R-:W-:Y:S01]  /*1030*/  FADD.FTZ R11, R11, R6 ;  /* 0x000000060b0b7221 */ /* 0x002fe20000010000 */
[----:B------:R-:W-:Y:S01]  /*1040*/  FMUL.FTZ R13, R13, 1.4426950216293334961 ;  /* 0x3fb8aa3b0d0d7820 */ /* 0x000fe20000410000 */
[----:B------:R-:W-:Y:S05]  /*1050*/  STS [R7+-0x200], R6 ;  /* 0xfffe000607007388 */ /* 0x000fea0000000800 */
        /* <DEDUP_REMOVED lines=17> */
.L_x_5364:
[----:B------:R-:W-:Y:S05]  /*1170*/  BSYNC.RECONVERGENT B1 ;  /* 0x0000000000017941 */ /* 0x000fea0003800200 */
.L_x_5363:
        /* <DEDUP_REMOVED lines=26> */
.L_x_5356:
[----:B------:R-:W-:Y:S05]  /*1320*/  BSYNC.RECONVERGENT B0 ;  /* 0x0000000000007941 */ /* 0x000fea0003800200 */
.L_x_5355:
        /* <DEDUP_REMOVED lines=22> */
[----:B------:R-:W-:Y:S02]  /*1490*/  IADD3 R18, PT, PT, R18, R7, RZ ;  /* 0x0000000712127210 */ /* 0x000fe40007ffe0ff */
[----:B------:R-:W-:Y:S02]  /*14a0*/  MOV R7, R23 ;  /* 0x0000001700077202 */ /* 0x000fe40000000f00 */
[C---:B-1----:R-:W-:Y:S01]  /*14b0*/  LOP3.LUT R2, R18.reuse, 0x180, RZ, 0xc0, !PT ;  /* 0x0000018012027812 */ /* 0x042fe200078ec0ff */
[C---:B------:R-:W-:Y:S01]  /*14c0*/  IMAD.IADD R5, R18.reuse, 0x1, -R5 ;  /* 0x0000000112057824 */ /* 0x040fe200078e0a05 */
[----:B------:R-:W-:-:S02]  /*14d0*/  LEA.HI R18, R18, 0x1, RZ, 0x19 ;  /* 0x0000000112127811 */ /* 0x000fc400078fc8ff */
[----:B------:R-:W-:Y:S01]  /*14e0*/  ISETP.NE.AND P0, PT, R2, 0x180, PT ;  /* 0x000001800200780c */ /* 0x000fe20003f05270 */
[----:B--2---:R-:W-:Y:S01]  /*14f0*/  FADD.FTZ R2, R6, 9.9999999747524270788e-07 ;  /* 0x358637bd06027421 */ /* 0x004fe20000010000 */
[----:B------:R-:W-:-:S05]  /*1500*/  ISETP.GE.U32.AND P1, PT, R5, 0x180, PT ;  /* 0x000001800500780c */ /* 0x000fca0003f26070 */
[----:B------:R-:W1:Y:S06]  /*1510*/  MUFU.RCP R2, R2 ;  /* 0x0000000200027308 */ /* 0x000e6c0000001000 */
[----:B------:R-:W-:Y:S05]  /*1520*/  @!P0 BRA `(.L_x_5368) ;  /* 0x00000000003c8947 */ /* 0x000fea0003800000 */
[----:B------:R-:W-:Y:S02]  /*1530*/  SHF.L.U32 R5, R18, 0x7, RZ ;  /* 0x0000000712057819 */ /* 0x000fe400000006ff */
[----:B------:R-:W-:Y:S02]  /*1540*/  IADD3 R10, PT, PT, R0, 0x20, RZ ;  /* 0x00000020000a7810 */ /* 0x000fe40007ffe0ff */
[----:B------:R-:W-:Y:S02]  /*1550*/  LOP3.LUT R9, R18, 0x3, RZ, 0xc0, !PT ;  /* 0x0000000312097812 */ /* 0x000fe400078ec0ff */
[----:B------:R-:W-:Y:S02]  /*1560*/  LOP3.LUT R8, R5, 0x180, RZ, 0xc0, !PT ;  /* 0x0000018005087812 */ /* 0x000fe400078ec0ff */
[----:B------:R-:W-:Y:S02]  /*1570*/  LEA R10, R3, R10, 0x18 ;  /* 0x0000000a030a7211 */ /* 0x000fe400078ec0ff */
[----:B------:R-:W-:-:S02]  /*1580*/  IADD3 R9, PT, PT, -R9, RZ, RZ ;  /* 0x000000ff09097210 */ /* 0x000fc40007ffe1ff */
[----:B------:R-:W-:Y:S02]  /*1590*/  IADD3 R7, PT, PT, R8, R23, RZ ;  /* 0x0000001708077210 */ /* 0x000fe40007ffe0ff */
[----:B------:R-:W-:-:S07]  /*15a0*/  LEA R5, R23, R10, 0x2 ;  /* 0x0000000a17057211 */ /* 0x000fce00078e10ff */
.L_x_5369:
[----:B------:R-:W1:Y:S01]  /*15b0*/  LDS R11, [R5] ;  /* 0x00000000050b7984 */ /* 0x000e620000000800 */
[----:B------:R-:W-:-:S04]  /*15c0*/  IADD3 R9, PT, PT, R9, 0x1, RZ ;  /* 0x0000000109097810 */ /* 0x000fc80007ffe0ff */
[----:B------:R-:W-:Y:S01]  /*15d0*/  ISETP.NE.AND P0, PT, R9, RZ, PT ;  /* 0x000000ff0900720c */ /* 0x000fe20003f05270 */
[----:B-1----:R-:W-:-:S05]  /*15e0*/  FMUL.FTZ R8, R11, R2 ;  /* 0x000000020b087220 */ /* 0x002fca0000410000 */
[----:B------:R1:W-:Y:S02]  /*15f0*/  STS [R5], R8 ;  /* 0x0000000805007388 */ /* 0x0003e40000000800 */
[----:B-1----:R-:W-:-:S05]  /*1600*/  IADD3 R5, PT, PT, R5, 0x200, RZ ;  /* 0x0000020005057810 */ /* 0x002fca0007ffe0ff */
[----:B------:R-:W-:Y:S05]  /*1610*/  @P0 BRA `(.L_x_5369) ;  /* 0xfffffffc00e40947 */ /* 0x000fea000383ffff */
.L_x_5368:
[----:B------:R-:W-:Y:S05]  /*1620*/  BSYNC.RECONVERGENT B1 ;  /* 0x0000000000017941 */ /* 0x000fea0003800200 */
.L_x_5367:
        /* <DEDUP_REMOVED lines=12> */
.L_x_5372:
        /* <DEDUP_REMOVED lines=26> */
[----:B------:R1:W-:Y:S01]  /*1890*/  STS [R5+-0x200], R12 ;  /* 0xfffe000c05007388 */ /* 0x0003e20000000800 */
[----:B------:R-:W-:-:S03]  /*18a0*/  FMUL.FTZ R30, R30, R2 ;  /* 0x000000021e1e7220 */ /* 0x000fc60000410000 */
[----:B------:R2:W-:Y:S01]  /*18b0*/  STS [R5], R14 ;  /* 0x0000000e05007388 */ /* 0x0005e20000000800 */
[----:B------:R-:W-:-:S03]  /*18c0*/  FMUL.FTZ R32, R32, R2 ;  /* 0x0000000220207220 */ /* 0x000fc60000410000 */
[----:B------:R3:W-:Y:S01]  /*18d0*/  STS [R5+0x200], R18 ;  /* 0x0002001205007388 */ /* 0x0007e20000000800 */
[----:B0-----:R-:W-:-:S03]  /*18e0*/  FMUL.FTZ R10, R21, R2 ;  /* 0x00000002150a7220 */ /* 0x001fc60000410000 */
        /* <DEDUP_REMOVED lines=20> */
.L_x_5371:
[----:B------:R-:W-:Y:S05]  /*1a30*/  BSYNC.RECONVERGENT B1 ;  /* 0x0000000000017941 */ /* 0x000fea0003800200 */
.L_x_5370:
        /* <DEDUP_REMOVED lines=31> */
.L_x_5374:
[----:B------:R-:W-:Y:S05]  /*1c30*/  BSYNC.RECONVERGENT B1 ;  /* 0x0000000000017941 */ /* 0x000fea0003800200 */
.L_x_5373:
        /* <DEDUP_REMOVED lines=14> */
.L_x_5366:
[----:B------:R-:W-:Y:S05]  /*1d20*/  BSYNC.RECONVERGENT B0 ;  /* 0x0000000000007941 */ /* 0x000fea0003800200 */
.L_x_5365:
[----:B-1----:R-:W1:Y:S01]  /*1d30*/  S2R R2, SR_TID.X ;  /* 0x0000000000027919 */ /* 0x002e620000002100 */
[----:B------:R-:W-:Y:S01]  /*1d40*/  BAR.SYNC.DEFER_BLOCKING 0x0 ;  /* 0x0000000000007b1d */ /* 0x000fe20000010000 */
[----:B------:R-:W-:-:S05]  /*1d50*/  ISETP.NE.AND P3, PT, R23, RZ, PT ;  /* 0x000000ff1700720c */ /* 0x000fca0003f65270 */
[----:B------:R-:W-:Y:S01]  /*1d60*/  BSSY.RECONVERGENT B0, `(.L_x_5375) ;  /* 0x0000014000007945 */ /* 0x000fe20003800200 */
[C---:B-1----:R-:W-:Y:S02]  /*1d70*/  LOP3.LUT P2, RZ, R2.reuse, 0x7, RZ, 0xc0, !PT ;  /* 0x0000000702ff7812 */ /* 0x042fe4000784c0ff */
[C---:B------:R-:W-:Y:S02]  /*1d80*/  LOP3.LUT R5, R2.reuse, 0x3c0, RZ, 0xc0, !PT ;  /* 0x000003c002057812 */ /* 0x040fe400078ec0ff */
        /* <DEDUP_REMOVED lines=16> */
[----:B--2---:R1:W-:Y:S02]  /*1e90*/  STG.E desc[UR36][R10.64], R6 ;  /* 0x000000060a007986 */ /* 0x0043e4000c101924 */
.L_x_5376:
[----:B------:R-:W-:Y:S05]  /*1ea0*/  BSYNC.RECONVERGENT B0 ;  /* 0x0000000000007941 */ /* 0x000fea0003800200 */
.L_x_5375:
[----:B------:R-:W-:Y:S01]  /*1eb0*/  BAR.SYNC.DEFER_BLOCKING 0x0 ;  /* 0x0000000000007b1d */ /* 0x000fe20000010000 */
[----:B------:R-:W-:Y:S01]  /*1ec0*/  HFMA2 R27, -RZ, RZ, 0, 0 ;  /* 0x00000000ff1b7431 */ /* 0x000fe200000001ff */
[----:B01----:R-:W-:Y:S01]  /*1ed0*/  CS2R R4, SRZ ;  /* 0x0000000000047805 */ /* 0x003fe2000001ff00 */
[----:B------:R-:W-:Y:S01]  /*1ee0*/  HFMA2 R33, -RZ, RZ, 0, 0 ;  /* 0x00000000ff217431 */ /* 0x000fe200000001ff */
[----:B--2---:R-:W-:Y:S01]  /*1ef0*/  CS2R R6, SRZ ;  /* 0x0000000000067805 */ /* 0x004fe2000001ff00 */
[----:B------:R-:W-:Y:S01]  /*1f00*/  HFMA2 R37, -RZ, RZ, 0, 0 ;  /* 0x00000000ff257431 */ /* 0x000fe200000001ff */
[----:B------:R-:W-:Y:S01]  /*1f10*/  BSSY.RECONVERGENT B0, `(.L_x_5377) ;  /* 0x0000034000007945 */ /* 0x000fe20003800200 */
        /* <DEDUP_REMOVED lines=9> */
[----:B------:R-:W-:Y:S01]  /*1fb0*/  MOV R29, RZ ;  /* 0x000000ff001d7202 */ /* 0x000fe20000000f00 */
[----:B------:R-:W-:Y:S01]  /*1fc0*/  IMAD.MOV.U32 R31, RZ, RZ, RZ ;  /* 0x000000ffff1f7224 */ /* 0x000fe200078e00ff */
[----:B------:R-:W-:Y:S02]  /*1fd0*/  MOV R35, RZ ;  /* 0x000000ff00237202 */ /* 0x000fe40000000f00 */
[C---:B------:R-:W-:Y:S02]  /*1fe0*/  LOP3.LUT P3, RZ, R2.reuse, 0x3c7, RZ, 0xc0, !PT ;  /* 0x000003c702ff7812 */ /* 0x040fe4000786c0ff */
[C---:B------:R-:W-:Y:S02]  /*1ff0*/  LOP3.LUT P4, RZ, R2.reuse, 0x3e7, RZ, 0xc0, !PT ;  /* 0x000003e702ff7812 */ /* 0x040fe4000788c0ff */
[----:B------:R-:W-:Y:S01]  /*2000*/  ISETP.GT.U32.AND P5, PT, R2, 0x1f, PT ;  /* 0x0000001f0200780c */ /* 0x000fe20003fa4070 */
[----:B------:R-:W-:-:S12]  /*2010*/  @P1 BRA `(.L_x_5378) ;  /* 0x00000000008c1947 */ /* 0x000fd80003800000 */
[----:B------:R-:W-:Y:S02]  /*2020*/  LOP3.LUT R26, R2, 0x1f, RZ, 0xc0, !PT ;  /* 0x0000001f021a7812 */ /* 0x000fe400078ec0ff */
[----:B------:R-:W-:Y:S02]  /*2030*/  SHF.R.U32.HI R28, RZ, 0x5, R2 ;  /* 0x00000005ff1c7819 */ /* 0x000fe40000011602 */
[----:B------:R-:W-:-:S05]  /*2040*/  SHF.R.U32.HI R26, RZ, 0x3, R26 ;  /* 0x00000003ff1a7819 */ /* 0x000fca000001161a */
[----:B------:R-:W-:Y:S01]  /*2050*/  IMAD R26, R28, 0x70, R26 ;  /* 0x000000701c1a7824 */ /* 0x000fe200078e021a */
        /* <DEDUP_REMOVED lines=31> */
.L_x_5378:
[----:B------:R-:W-:Y:S05]  /*2250*/  BSYNC.RECONVERGENT B0 ;  /* 0x0000000000007941 */ /* 0x000fea0003800200 */
.L_x_5377:
[----:B------:R-:W-:Y:S06]  /*2260*/  BAR.SYNC.DEFER_BLOCKING 0x0 ;  /* 0x0000000000007b1d */ /* 0x000fec0000010000 */
[----:B------:R-:W-:Y:S04]  /*2270*/  BSSY.RECONVERGENT B0, `(.L_x_5379) ;  /* 0x0000041000007945 */ /* 0x000fe80003800200 */
[----:B------:R-:W-:Y:S05]  /*2280*/  @P3 BRA `(.L_x_5380) ;  /* 0x0000000000fc3947 */ /* 0x000fea0003800000 */
[----:B0-----:R-:W-:-:S04]  /*2290*/  LOP3.LUT R26, R2, 0x1f, RZ, 0xc0, !PT ;  /* 0x0000001f021a7812 */ /* 0x001fc800078ec0ff */
[----:B------:R-:W-:Y:S02]  /*22a0*/  SHF.R.U32.HI R28, RZ, 0x3, R26 ;  /* 0x00000003ff1c7819 */ /* 0x000fe4000001161a */
[----:B------:R-:W-:-:S05]  /*22b0*/  SHF.R.U32.HI R26, RZ, 0x5, R2 ;  /* 0x00000005ff1a7819 */ /* 0x000fca0000011602 */
[----:B------:R-:W-:Y:S01]  /*22c0*/  IMAD R26, R26, 0x70, R28 ;  /* 0x000000701a1a7824 */ /* 0x000fe200078e021c */
[----:B------:R-:W-:-:S04]  /*22d0*/  IADD3 R28, PT, PT, R0, 0x20, RZ ;  /* 0x00000020001c7810 */ /* 0x000fc80007ffe0ff */
[----:B------:R-:W-:-:S04]  /*22e0*/  LEA R28, R3, R28, 0x18 ;  /* 0x0000001c031c7211 */ /* 0x000fc800078ec0ff */
[----:B------:R-:W-:-:S05]  /*22f0*/  LEA R26, R26, R28, 0x2 ;  /* 0x0000001c1a1a7211 */ /* 0x000fca00078e10ff */
[----:B------:R-:W0:Y:S04]  /*2300*/  LDS R28, [R26] ;  /* 0x000000001a1c7984 */ /* 0x000e280000000800 */
[----:B------:R-:W1:Y:S04]  /*2310*/  LDS R30, [R26+0x20] ;  /* 0x000020001a1e7984 */ /* 0x000e680000000800 */
[----:B------:R-:W2:Y:S01]  /*2320*/  LDS R32, [R26+0x1b0] ;  /* 0x0001b0001a207984 */ /* 0x000ea20000000800 */
[----:B0-----:R-:W-:-:S03]  /*2330*/  FADD.FTZ R5, R5, R28 ;  /* 0x0000001c05057221 */ /* 0x001fc60000010000 */
        /* <DEDUP_REMOVED lines=8> */
[----:B0-----:R-:W-:-:S03]  /*23c0*/  FADD.FTZ R11, R11, R28 ;  /* 0x0000001c0b0b7221 */ /* 0x001fc60000010000 */
        /* <DEDUP_REMOVED lines=41> */
[----:B-1----:R-:W-:Y:S01]  /*2660*/  FADD.FTZ R22, R22, R30 ;  /* 0x0000001e16167221 */ /* 0x002fe20000010000 */
[----:B0-----:R-:W-:-:S07]  /*2670*/  FADD.FTZ R20, R20, R28 ;  /* 0x0000001c14147221 */ /* 0x001fce0000010000 */
.L_x_5380:
[----:B------:R-:W-:Y:S05]  /*2680*/  BSYNC.RECONVERGENT B0 ;  /* 0x0000000000007941 */ /* 0x000fea0003800200 */
.L_x_5379:
        /* <DEDUP_REMOVED lines=38> */
.L_x_5382:
[----:B------:R-:W-:Y:S05]  /*28f0*/  BSYNC.RECONVERGENT B0 ;  /* 0x0000000000007941 */ /* 0x000fea0003800200 */
.L_x_5381:
[----:B------:R-:W-:Y:S06]  /*2900*/  BAR.SYNC.DEFER_BLOCKING 0x0 ;  /* 0x0000000000007b1d */ /* 0x000fec0000010000 */
[----:B------:R-:W-:Y:S04]  /*2910*/  BSSY.RECONVERGENT B0, `(.L_x_5383) ;  /* 0x0000041000007945 */ /* 0x000fe80003800200 */
[----:B------:R-:W-:Y:S05]  /*2920*/  @P4 BRA `(.L_x_5384) ;  /* 0x0000000000fc4947 */ /* 0x000fea0003800000 */
[----:B01----:R-:W-:Y:S02]  /*2930*/  LOP3.LUT R26, R2, 0x1f, RZ, 0xc0, !PT ;  /* 0x0000001f021a7812 */ /* 0x003fe400078ec0ff */
[----:B------:R-:W-:Y:S02]  /*2940*/  IADD3 R30, PT, PT, R0, 0x20, RZ ;  /* 0x00000020001e7810 */ /* 0x000fe40007ffe0ff */
[----:B------:R-:W-:Y:S02]  /*2950*/  SHF.R.U32.HI R28, RZ, 0x3, R26 ;  /* 0x00000003ff1c7819 */ /* 0x000fe4000001161a */
[----:B------:R-:W-:Y:S02]  /*2960*/  SHF.R.U32.HI R26, RZ, 0x5, R2 ;  /* 0x00000005ff1a7819 */ /* 0x000fe40000011602 */
[----:B------:R-:W-:-:S03]  /*2970*/  LEA R3, R3, R30, 0x18 ;  /* 0x0000001e03037211 */ /* 0x000fc600078ec0ff */
[----:B------:R-:W-:-:S05]  /*2980*/  IMAD R0, R26, 0x70, R28 ;  /* 0x000000701a007824 */ /* 0x000fca00078e021c */
[----:B------:R-:W-:-:S05]  /*2990*/  LEA R0, R0, R3, 0x2 ;  /* 0x0000000300007211 */ /* 0x000fca00078e10ff */
        /* <DEDUP_REMOVED lines=45> */
[----:B--2---:R-:W-:-:S03]  /*2c70*/  FADD.FTZ R6, R6, R30 ;  /* 0x0000001e06067221 */ /* 0x004fc60000010000 */
[----:B------:R-:W2:Y:S01]  /*2c80*/  LDS R30, [R0+0x160] ;  /* 0x00016000001e7984 */ /* 0x000ea20000000800 */
[----:B0-----:R-:W-:-:S03]  /*2c90*/  FADD.FTZ R10, R10, R26 ;  /* 0x0000001a0a0a7221 */ /* 0x001fc60000010000 */
[----:B------:R-:W0:Y:S01]  /*2ca0*/  LDS R26, [R0+0x180] ;  /* 0x00018000001a7984 */ /* 0x000e220000000800 */
[----:B-1----:R-:W-:-:S03]  /*2cb0*/  FADD.FTZ R12, R12, R28 ;  /* 0x0000001c0c0c7221 */ /* 0x002fc60000010000 */
[----:B------:R-:W1:Y:S01]  /*2cc0*/  LDS R28, [R0+0x190] ;  /* 0x00019000001c7984 */ /* 0x000e620000000800 */
[----:B--2---:R-:W-:-:S03]  /*2cd0*/  FADD.FTZ R14, R14, R30 ;  /* 0x0000001e0e0e7221 */ /* 0x004fc60000010000 */
[----:B------:R-:W2:Y:S01]  /*2ce0*/  LDS R30, [R0+0x1a0] ;  /* 0x0001a000001e7984 */ /* 0x000ea20000000800 */
[----:B0-----:R-:W-:Y:S01]  /*2cf0*/  FADD.FTZ R18, R18, R26 ;  /* 0x0000001a12127221 */ /* 0x001fe20000010000 */
[----:B-1----:R-:W-:Y:S01]  /*2d00*/  FADD.FTZ R20, R20, R28 ;  /* 0x0000001c14147221 */ /* 0x002fe20000010000 */
[----:B--2---:R-:W-:-:S07]  /*2d10*/  FADD.FTZ R22, R22, R30 ;  /* 0x0000001e16167221 */ /* 0x004fce0000010000 */
.L_x_5384:
[----:B------:R-:W-:Y:S05]  /*2d20*/  BSYNC.RECONVERGENT B0 ;  /* 0x0000000000007941 */ /* 0x000fea0003800200 */
.L_x_5383:
[----:B------:R-:W-:Y:S06]  /*2d30*/  BAR.SYNC.DEFER_BLOCKING 0x0 ;  /* 0x0000000000007b1d */ /* 0x000fec0000010000 */
[----:B------:R-:W-:Y:S05]  /*2d40*/  @P5 EXIT ;  /* 0x000000000000594d */ /* 0x000fea0003800000 */
[----:B------:R-:W-:Y:S05]  /*2d50*/  @P2 EXIT ;  /* 0x000000000000294d */ /* 0x000fea0003800000 */
[----:B------:R-:W2:Y:S01]  /*2d60*/  S2R R3, SR_CTAID.X ;  /* 0x0000000000037919 */ /* 0x000ea20000002500 */
[----:B------:R-:W3:Y:S01]  /*2d70*/  LDCU UR5, c[0x0][0x378] ;  /* 0x00006f00ff0577ac */ /* 0x000ee20008000800 */
[----:B------:R-:W2:Y:S01]  /*2d80*/  S2UR UR8, SR_CTAID.Y ;  /* 0x00000000000879c3 */ /* 0x000ea20000002600 */
[----:B------:R-:W-:Y:S01]  /*2d90*/  SHF.R.U32.HI R2, RZ, 0x3, R2 ;  /* 0x00000003ff027819 */ /* 0x000fe20000011602 */
[----:B------:R-:W4:Y:S06]  /*2da0*/  LDCU.64 UR6, c[0x0][0x390] ;  /* 0x00007200ff0677ac */ /* 0x000f2c0008000a00 */
[----:B------:R-:W2:Y:S08]  /*2db0*/  LDC R0, c[0x0][0x370] ;  /* 0x0000dc00ff007b82 */ /* 0x000eb00000000800 */
[----:B------:R-:W5:Y:S01]  /*2dc0*/  S2UR UR4, SR_CTAID.Z ;  /* 0x00000000000479c3 */ /* 0x000f620000002700 */
[----:B--2---:R-:W-:-:S04]  /*2dd0*/  IMAD R0, R0, UR8, R3 ;  /* 0x0000000800007c24 */ /* 0x004fc8000f8e0203 */
[----:B---3--:R-:W-:Y:S01]  /*2de0*/  IMAD R0, R0, UR5, RZ ;  /* 0x0000000500007c24 */ /* 0x008fe2000f8e02ff */
[----:B-----5:R-:W-:-:S03]  /*2df0*/  UIMAD UR4, UR4, 0x70, URZ ;  /* 0x00000070040478a4 */ /* 0x020fc6000f8e02ff */
[----:B------:R-:W-:-:S05]  /*2e00*/  IMAD R3, R0, 0x70, RZ ;  /* 0x0000007000037824 */ /* 0x000fca00078e02ff */
[----:B------:R-:W-:-:S04]  /*2e10*/  IADD3 R3, P0, P1, R2, UR4, R3 ;  /* 0x0000000402037c10 */ /* 0x000fc8000f91e003 */
[----:B------:R-:W-:Y:S02]  /*2e20*/  IADD3.X R0, PT, PT, RZ, RZ, RZ, P0, P1 ;  /* 0x000000ffff007210 */ /* 0x000fe400007e24ff */
[----:B----4-:R-:W-:-:S04]  /*2e30*/  LEA R2, P0, R3, UR6, 0x2 ;  /* 0x0000000603027c11 */ /* 0x010fc8000f8010ff */
        /* <DEDUP_REMOVED lines=30> */
.L_x_5354:
[----:B------:R-:W-:Y:S01]  /*3020*/  HFMA2 R11, -RZ, RZ, 0, 1.847743988037109375e-06 ;  /* 0x0000001fff0b7431 */ /* 0x000fe200000001ff */
[----:B------:R-:W-:Y:S02]  /*3030*/  MOV R12, 0x10 ;  /* 0x00000010000c7802 */ /* 0x000fe40000000f00 */
[----:B------:R-:W-:-:S07]  /*3040*/  MOV R15, 0xffffffff ;  /* 0xffffffff000f7802 */ /* 0x000fce0000000f00 */
[----:B------:R-:W-:Y:S05]  /*3050*/  WARPSYNC.COLLECTIVE R15, `(.L_x_5385) ;  /* 0x000000000f087348 */ /* 0x000fea0003c00000 */
[----:B------:R0:W1:Y:S02]  /*3060*/  SHFL.BFLY P6, R14, R13, R12, R11 ;  /* 0x0c00000c0d0e7389 */ /* 0x00006400000c000b */
[----:B01----:R-:W-:Y:S05]  /*3070*/  ENDCOLLECTIVE ;  /* 0x000000000000791b */ /* 0x003fea0003800000 */
.L_x_5385:
[----:B------:R-:W-:Y:S01]  /*3080*/  HFMA2 R12, -RZ, RZ, 0, 4.76837158203125e-07 ;  /* 0x00000008ff0c7431 */ /* 0x000fe200000001ff */
[----:B------:R-:W-:-:S04]  /*3090*/  FMNMX.FTZ R0, R14, -3.40282346638528859812e+38, !PT ;  /* 0xff7fffff0e007809 */ /* 0x000fc80007810000 */
[----:B------:R-:W-:-:S07]  /*30a0*/  MOV R13, R0 ;  /* 0x00000000000d7202 */ /* 0x000fce0000000f00 */
[----:B------:R-:W-:Y:S05]  /*30b0*/  WARPSYNC.COLLECTIVE R15, `(.L_x_5386) ;  /* 0x000000000f087348 */ /* 0x000fea0003c00000 */
[----:B------:R0:W1:Y:S02]  /*30c0*/  SHFL.BFLY P6, R14, R13, R12, R11 ;  /* 0x0c00000c0d0e7389 */ /* 0x00006400000c000b */
[----:B01----:R-:W-:Y:S05]  /*30d0*/  ENDCOLLECTIVE ;  /* 0x000000000000791b */ /* 0x003fea0003800000 */
.L_x_5386:
[----:B------:R-:W-:Y:S01]  /*30e0*/  HFMA2 R12, -RZ, RZ, 0, 2.384185791015625e-07 ;  /* 0x00000004ff0c7431 */ /* 0x000fe200000001ff */
[----:B------:R-:W-:-:S04]  /*30f0*/  FMNMX.FTZ R2, R0, R14, !PT ;  /* 0x0000000e00027209 */ /* 0x000fc80007810000 */
[----:B------:R-:W-:-:S07]  /*3100*/  MOV R13, R2 ;  /* 0x00000002000d7202 */ /* 0x000fce0000000f00 */
[----:B------:R-:W-:Y:S05]  /*3110*/  WARPSYNC.COLLECTIVE R15, `(.L_x_5387) ;  /* 0x000000000f087348 */ /* 0x000fea0003c00000 */
[----:B------:R0:W1:Y:S02]  /*3120*/  SHFL.BFLY P6, R14, R13, R12, R11 ;  /* 0x0c00000c0d0e7389 */ /* 0x00006400000c000b */
[----:B01----:R-:W-:Y:S05]  /*3130*/  ENDCOLLECTIVE ;  /* 0x000000000000791b */ /* 0x003fea0003800000 */
.L_x_5387:
[----:B------:R-:W-:Y:S01]  /*3140*/  HFMA2 R12, -RZ, RZ, 0, 1.1920928955078125e-07 ;  /* 0x00000002ff0c7431 */ /* 0x000fe200000001ff */
[----:B------:R-:W-:-:S04]  /*3150*/  FMNMX.FTZ R3, R2, R14, !PT ;  /* 0x0000000e02037209 */ /* 0x000fc80007810000 */
[----:B------:R-:W-:-:S07]  /*3160*/  MOV R13, R3 ;  /* 0x00000003000d7202 */ /* 0x000fce0000000f00 */
[----:B------:R-:W-:Y:S05]  /*3170*/  WARPSYNC.COLLECTIVE R15, `(.L_x_5388) ;  /* 0x000000000f087348 */ /* 0x000fea0003c00000 */
[----:B------:R0:W1:Y:S02]  /*3180*/  SHFL.BFLY P6, R14, R13, R12, R11 ;  /* 0x0c00000c0d0e7389 */ /* 0x00006400000c000b */
[----:B01----:R-:W-:Y:S05]  /*3190*/  ENDCOLLECTIVE ;  /* 0x000000000000791b */ /* 0x003fea0003800000 */
.L_x_5388:
[----:B------:R-:W-:Y:S01]  /*31a0*/  HFMA2 R12, -RZ, RZ, 0, 5.9604644775390625e-08 ;  /* 0x00000001ff0c7431 */ /* 0x000fe200000001ff */
[----:B------:R-:W-:-:S04]  /*31b0*/  FMNMX.FTZ R4, R3, R14, !PT ;  /* 0x0000000e03047209 */ /* 0x000fc80007810000 */
[----:B------:R-:W-:-:S07]  /*31c0*/  MOV R13, R4 ;  /* 0x00000004000d7202 */ /* 0x000fce0000000f00 */
[----:B------:R-:W-:Y:S05]  /*31d0*/  WARPSYNC.COLLECTIVE R15, `(.L_x_5389) ;  /* 0x000000000f087348 */ /* 0x000fea0003c00000 */
[----:B------:R0:W1:Y:S02]  /*31e0*/  SHFL.BFLY P6, R14, R13, R12, R11 ;  /* 0x0c00000c0d0e7389 */ /* 0x00006400000c000b */
[----:B01----:R-:W-:Y:S05]  /*31f0*/  ENDCOLLECTIVE ;  /* 0x000000000000791b */ /* 0x003fea0003800000 */
.L_x_5389:
[----:B------:R-:W-:Y:S05]  /*3200*/  BRA `(.L_x_5390) ;  /* 0xffffffd000687947 */ /* 0x000fea000383ffff */
.L_x_5391:
        /* <DEDUP_REMOVED lines=15> */
.L_x_27357:


//--------------------- .text._ZN4vllm25paged_attention_v2_kernelIfhLi96ELi32ELi128ELNS_18Fp8KVCacheDataTypeE2ELb0ELi512EEEvPfS2_PT_PKS3_PKT0_S9_ifPKiSB_iPKfiiiSD_SD_iiiii --------------------------
	.section	.text._ZN4vllm25paged_attention_v2_kernelIfhLi96ELi32ELi128ELNS_18Fp8KVCacheDataTypeE2ELb0ELi512EEEvPfS2_PT_PKS3_PKT0_S9_ifPKiSB_iPKfiiiSD_SD_iiiii,"ax",@progbits
	.align	128
        .global         _ZN4vllm25paged_attention_v2_kernelIfhLi96ELi32ELi128ELNS_18Fp8KVCacheDataTypeE2ELb0ELi512EEEvPfS2_PT_PKS3_PKT0_S9_ifPKiSB_iPKfiiiSD_SD_iiiii
        .type           _ZN4vllm25paged_attention_v2_kernelIfhLi96ELi32ELi128ELNS_18Fp8KVCacheDataTypeE2ELb0ELi512EEEvPfS2_PT_PKS3_PKT0_S9_ifPKiSB_iPKfiiiSD_SD_iiiii,@function
        .size           _ZN4vllm25paged_attention_v2_kernelIfhLi96ELi32ELi128ELNS_18Fp8KVCacheDataTypeE2ELb0ELi512EEEvPfS2_PT_PKS3_PKT0_S9_ifPKiSB_iPKfiiiSD_SD_iiiii,(.L_x_27358 - _ZN4vllm25paged_attention_v2_kernelIfhLi96ELi32ELi128ELNS_18Fp8KVCacheDataTypeE2ELb0ELi512EEEvPfS2_PT_PKS3_PKT0_S9_ifPKiSB_iPKfiiiSD_SD_iiiii)
        .other          _ZN4vllm25paged_attention_v2_kernelIfhLi96ELi32ELi128ELNS_18Fp8KVCacheDataTypeE2ELb0ELi512EEEvPfS2_PT_PKS3_PKT0_S9_ifPKiSB_iPKfiiiSD_SD_iiiii,@"STO_CUDA_ENTRY STV_DEFAULT"
_ZN4vllm25paged_attention_v2_kernelIfhLi96ELi32ELi128ELNS_18Fp8KVCacheDataTypeE2ELb0ELi512EEEvPfS2_PT_PKS3_PKT0_S9_ifPKiSB_iPKfiiiSD_SD_iiiii:
.text._ZN4vllm25paged_attention_v2_kernelIfhLi96ELi32ELi128ELNS_18Fp8KVCacheDataTypeE2ELb0ELi512EEEvPfS2_PT_PKS3_PKT0_S9_ifPKiSB_iPKfiiiSD_SD_iiiii:
        /* <DEDUP_REMOVED lines=51> */
.L_x_5393:
[----:B------:R-:W-:Y:S05]  /*0330*/  BSYNC.RECONVERGENT B6 ;  /* 0x0000000000067941 */ /* 0x000fea0003800200 */
.L_x_5392:
[----:B------:R-:W-:Y:S01]  /*0340*/  UMOV UR4, 0xffffffff ;  /* 0xffffffff00047882 */ /* 0x000fe20000000000 */
[----:B------:R-:W-:Y:S02]  /*0350*/  MOV R6, UR41 ;  /* 0x0000002900067c02 */ /* 0x000fe40008000f00 */
[----:B------:R-:W-:Y:S02]  /*0360*/  SHF.R.U32.HI R5, RZ, 0x5, R16 ;  /* 0x00000005ff057819 */ /* 0x000fe40000011610 */
[----:B------:R-:W-:Y:S02]  /*0370*/  LOP3.LUT R9, R16, 0x1f, RZ, 0xc0, !PT ;  /* 0x0000001f10097812 */ /* 0x000fe400078ec0ff */
[----:B------:R-:W-:Y:S02]  /*0380*/  MOV R13, 0xff7fffff ;  /* 0xff7fffff000d7802 */ /* 0x000fe40000000f00 */
        /* <DEDUP_REMOVED lines=11> */
.L_x_5430:
        /* <DEDUP_REMOVED lines=26> */
[----:B------:R-:W-:Y:S02]  /*05e0*/  LOP3.LUT R4, R9, 0x180, RZ, 0xc0, !PT ;  /* 0x0000018009047812 */ /* 0x000fe400078ec0ff */
[----:B------:R-:W-:Y:S02]  /*05f0*/  IADD3 R10, PT, PT, -R6, R9, RZ ;  /* 0x00000009060a7210 */ /* 0x000fe40007ffe1ff */
        /* <DEDUP_REMOVED lines=12> */
.L_x_5399:
        /* <DEDUP_REMOVED lines=11> */
.L_x_5398:
[----:B------:R-:W-:Y:S05]  /*0770*/  BSYNC.RECONVERGENT B1 ;  /* 0x0000000000017941 */ /* 0x000fea0003800200 */
.L_x_5397:
        /* <DEDUP_REMOVED lines=13> */
.L_x_5402:
        /* <DEDUP_REMOVED lines=100> */
.L_x_5401:
[----:B------:R-:W-:Y:S05]  /*0e90*/  BSYNC.RECONVERGENT B1 ;  /* 0x0000000000017941 */ /* 0x000fea0003800200 */
.L_x_5400:
        /* <DEDUP_REMOVED lines=55> */
.L_x_5404:
[----:B------:R-:W-:Y:S05]  /*1210*/  BSYNC.RECONVERGENT B1 ;  /* 0x0000000000017941 */ /* 0x000fea0003800200 */
.L_x_5403:
        /* <DEDUP_REMOVED lines=26> */
.L_x_5396:
[----:B------:R-:W-:Y:S05]  /*13c0*/  BSYNC.RECONVERGENT B0 ;  /* 0x0000000000007941 */ /* 0x000fea0003800200 */
.L_x_5395:
        /* <DEDUP_REMOVED lines=23> */
[----:B------:R-:W-:Y:S02]  /*1540*/  IADD3 R6, PT, PT, -R6, R7, RZ ;  /* 0x0000000706067210 */ /* 0x000fe40007ffe1ff */
[C---:B------:R-:W-:Y:S02]  /*1550*/  LOP3.LUT R8, R7.reuse, 0x180, RZ, 0xc0, !PT ;  /* 0x0000018007087812 */ /* 0x040fe400078ec0ff */
        /* <DEDUP_REMOVED lines=15> */
.L_x_5409:
[----:B------:R-:W1:Y:S01]  /*1650*/  LDS R11, [R7] ;  /* 0x00000000070b7984 */ /* 0x000e620000000800 */
[----:B------:R-:W-:-:S04]  /*1660*/  IADD3 R9, PT, PT, R9, 0x1, RZ ;  /* 0x0000000109097810 */ /* 0x000fc80007ffe0ff */
[----:B------:R-:W-:Y:S01]  /*1670*/  ISETP.NE.AND P0, PT, R9, RZ, PT ;  /* 0x000000ff0900720c */ /* 0x000fe20003f05270 */
[----:B-1----:R-:W-:-:S05]  /*1680*/  FMUL.FTZ R10, R11, R6 ;  /* 0x000000060b0a7220 */ /* 0x002fca0000410000 */
[----:B------:R1:W-:Y:S02]  /*1690*/  STS [R7], R10 ;  /* 0x0000000a07007388 */ /* 0x0003e40000000800 */
[----:B-1----:R-:W-:-:S05]  /*16a0*/  IADD3 R7, PT, PT, R7, 0x200, RZ ;  /* 0x0000020007077810 */ /* 0x002fca0007ffe0ff */
[----:B------:R-:W-:Y:S05]  /*16b0*/  @P0 BRA `(.L_x_5409) ;  /* 0xfffffffc00e40947 */ /* 0x000fea000383ffff */
.L_x_5408:
[----:B------:R-:W-:Y:S05]  /*16c0*/  BSYNC.RECONVERGENT B1 ;  /* 0x0000000000017941 */ /* 0x000fea0003800200 */
.L_x_5407:
        /* <DEDUP_REMOVED lines=13> */
.L_x_5412:
        /* <DEDUP_REMOVED lines=52> */
.L_x_5411:
[----:B------:R-:W-:Y:S05]  /*1ae0*/  BSYNC.RECONVERGENT B1 ;  /* 0x0000000000017941 */ /* 0x000fea0003800200 */
.L_x_5410:
        /* <DEDUP_REMOVED lines=31> */
.L_x_5414:
[----:B------:R-:W-:Y:S05]  /*1ce0*/  BSYNC.RECONVERGENT B1 ;  /* 0x0000000000017941 */ /* 0x000fea0003800200 */
.L_x_5413:
        /* <DEDUP_REMOVED lines=14> */
.L_x_5406:
[----:B------:R-:W-:Y:S05]  /*1dd0*/  BSYNC.RECONVERGENT B0 ;  /* 0x0000000000007941 */ /* 0x000fea0003800200 */
.L_x_5405:
        /* <DEDUP_REMOVED lines=31> */
.L_x_5416:
[----:B------:R-:W-:Y:S05]  /*1fd0*/  BSYNC.RECONVERGENT B0 ;  /* 0x0000000000007941 */ /* 0x000fea0003800200 */
.L_x_5415:
[----:B------:R-:W-:Y:S01]  /*1fe0*/  BAR.SYNC.DEFER_BLOCKING 0x0 ;  /* 0x0000000000007b1d */ /* 0x000fe20000010000 */
[----:B------:R-:W-:Y:S01]  /*1ff0*/  HFMA2 R17, -RZ, RZ, 0, 0 ;  /* 0x00000000ff117431 */ /* 0x000fe200000001ff */
[----:B01----:R-:W-:Y:S01]  /*2000*/  LEA R2, R5, R0, 0x2 ;  /* 0x0000000005027211 */ /* 0x003fe200078e10ff */
[----:B------:R-:W-:Y:S01]  /*2010*/  HFMA2 R21, -RZ, RZ, 0, 0 ;  /* 0x00000000ff157431 */ /* 0x000fe200000001ff */
[C---:B------:R-:W-:Y:S01]  /*2020*/  LOP3.LUT P3, RZ, R16.reuse, 0x3c7, RZ, 0xc0, !PT ;  /* 0x000003c710ff7812 */ /* 0x040fe2000786c0ff */
[----:B------:R-:W-:Y:S01]  /*2030*/  HFMA2 R27, -RZ, RZ, 0, 0 ;  /* 0x00000000ff1b7431 */ /* 0x000fe200000001ff */
[----:B------:R-:W-:Y:S01]  /*2040*/  BSSY.RECONVERGENT B0, `(.L_x_5417) ;  /* 0x000002b000007945 */ /* 0x000fe20003800200 */
[----:B------:R-:W-:Y:S01]  /*2050*/  HFMA2 R23, -RZ, RZ, 0, 0 ;  /* 0x00000000ff177431 */ /* 0x000fe200000001ff */
[C---:B------:R-:W-:Y:S01]  /*2060*/  LOP3.LUT P4, RZ, R16.reuse, 0x3e7, RZ, 0xc0, !PT ;  /* 0x000003e710ff7812 */ /* 0x040fe2000788c0ff */
[----:B------:R-:W-:Y:S01]  /*2070*/  HFMA2 R37, -RZ, RZ, 0, 0 ;  /* 0x00000000ff257431 */ /* 0x000fe200000001ff */
[----:B------:R-:W-:Y:S01]  /*2080*/  ISETP.GT.U32.AND P5, PT, R16, 0x1f, PT ;  /* 0x0000001f1000780c */ /* 0x000fe20003fa4070 */
[----:B------:R-:W-:Y:S01]  /*2090*/  HFMA2 R33, -RZ, RZ, 0, 0 ;  /* 0x00000000ff217431 */ /* 0x000fe200000001ff */
[----:B------:R-:W-:-:S02]  /*20a0*/  CS2R R6, SRZ ;  /* 0x0000000000067805 */ /* 0x000fc4000001ff00 */
[----:B------:R-:W-:Y:S02]  /*20b0*/  CS2R R8, SRZ ;  /* 0x0000000000087805 */ /* 0x000fe4000001ff00 */
[----:B------:R-:W-:Y:S02]  /*20c0*/  CS2R R10, SRZ ;  /* 0x00000000000a7805 */ /* 0x000fe4000001ff00 */
[----:B------:R-:W-:Y:S02]  /*20d0*/  CS2R R12, SRZ ;  /* 0x00000000000c7805 */ /* 0x000fe4000001ff00 */
[----:B------:R-:W-:Y:S02]  /*20e0*/  CS2R R14, SRZ ;  /* 0x00000000000e7805 */ /* 0x000fe4000001ff00 */
[----:B------:R-:W-:Y:S02]  /*20f0*/  MOV R19, RZ ;  /* 0x000000ff00137202 */ /* 0x000fe40000000f00 */
[----:B------:R-:W-:-:S02]  /*2100*/  CS2R R4, SRZ ;  /* 0x0000000000047805 */ /* 0x000fc4000001ff00 */
[----:B------:R-:W-:Y:S02]  /*2110*/  MOV R29, RZ ;  /* 0x000000ff001d7202 */ /* 0x000fe40000000f00 */
[----:B------:R-:W-:Y:S02]  /*2120*/  MOV R25, RZ ;  /* 0x000000ff00197202 */ /* 0x000fe40000000f00 */
        /* <DEDUP_REMOVED lines=28> */
.L_x_5418:
[----:B------:R-:W-:Y:S05]  /*22f0*/  BSYNC.RECONVERGENT B0 ;  /* 0x0000000000007941 */ /* 0x000fea0003800200 */
.L_x_5417:
        /* <DEDUP_REMOVED lines=51> */
.L_x_5420:
[----:B------:R-:W-:Y:S05]  /*2630*/  BSYNC.RECONVERGENT B0 ;  /* 0x0000000000007941 */ /* 0x000fea0003800200 */
.L_x_5419:
        /* <DEDUP_REMOVED lines=27> */
.L_x_5422:
[----:B------:R-:W-:Y:S05]  /*27f0*/  BSYNC.RECONVERGENT B0 ;  /* 0x0000000000007941 */ /* 0x000fea0003800200 */
.L_x_5421:
        /* <DEDUP_REMOVED lines=51> */
.L_x_5424:
[----:B------:R-:W-:Y:S05]  /*2b30*/  BSYNC.RECONVERGENT B0 ;  /* 0x0000000000007941 */ /* 0x000fea0003800200 */
.L_x_5423:
[----:B------:R-:W-:Y:S06]  /*2b40*/  BAR.SYNC.DEFER_BLOCKING 0x0 ;  /* 0x0000000000007b1d */ /* 0x000fec0000010000 */
[----:B------:R-:W-:Y:S05]  /*2b50*/  @P5 EXIT ;  /* 0x000000000000594d */ /* 0x000fea0003800000 */
[----:B------:R-:W2:Y:S02]  /*2b60*/  LDCU UR4, c[0x0][0x370] ;  /* 0x00006e00ff0477ac */ /* 0x000ea40008000800 */
[----:B--2---:R-:W-:-:S04]  /*2b70*/  UIMAD UR4, UR40, UR4, UR43 ;  /* 0x00000004280472a4 */ /* 0x004fc8000f8e022b */
        /* <DEDUP_REMOVED lines=9> */
[----:B01----:R-:W-:-:S04]  /*2c10*/  LEA R2, P0, R16, UR8, 0x2 ;  /* 0x0000000810027c11 */ /* 0x003fc8000f8010ff */
        /* <DEDUP_REMOVED lines=26> */
.L_x_5394:
[----:B------:R-:W-:Y:S01]  /*2dc0*/  HFMA2 R12, -RZ, RZ, 0, 9.5367431640625e-07 ;  /* 0x00000010ff0c7431 */ /* 0x000fe200000001ff */
[----:B------:R-:W-:Y:S02]  /*2dd0*/  MOV R11, 0x1f ;  /* 0x0000001f000b7802 */ /* 0x000fe40000000f00 */
[----:B------:R-:W-:-:S07]  /*2de0*/  MOV R15, 0xffffffff ;  /* 0xffffffff000f7802 */ /* 0x000fce0000000f00 */
[----:B------:R-:W-:Y:S05]  /*2df0*/  WARPSYNC.COLLECTIVE R15, `(.L_x_5425) ;  /* 0x000000000f087348 */ /* 0x000fea0003c00000 */
[----:B------:R0:W1:Y:S02]  /*2e00*/  SHFL.BFLY P6, R14, R13, R12, R11 ;  /* 0x0c00000c0d0e7389 */ /* 0x00006400000c000b */
[----:B01----:R-:W-:Y:S05]  /*2e10*/  ENDCOLLECTIVE ;  /* 0x000000000000791b */ /* 0x003fea0003800000 */
.L_x_5425:
[----:B------:R-:W-:Y:S01]  /*2e20*/  HFMA2 R12, -RZ, RZ, 0, 4.76837158203125e-07 ;  /* 0x00000008ff0c7431 */ /* 0x000fe200000001ff */
[----:B------:R-:W-:-:S04]  /*2e30*/  FMNMX.FTZ R0, R14, -3.40282346638528859812e+38, !PT ;  /* 0xff7fffff0e007809 */ /* 0x000fc80007810000 */
[----:B------:R-:W-:-:S07]  /*2e40*/  MOV R13, R0 ;  /* 0x00000000000d7202 */ /* 0x000fce0000000f00 */
[----:B------:R-:W-:Y:S05]  /*2e50*/  WARPSYNC.COLLECTIVE R15, `(.L_x_5426) ;  /* 0x000000000f087348 */ /* 0x000fea0003c00000 */
[----:B------:R0:W1:Y:S02]  /*2e60*/  SHFL.BFLY P6, R14, R13, R12, R11 ;  /* 0x0c00000c0d0e7389 */ /* 0x00006400000c000b */
[----:B01----:R-:W-:Y:S05]  /*2e70*/  ENDCOLLECTIVE ;  /* 0x000000000000791b */ /* 0x003fea0003800000 */
.L_x_5426:
[----:B------:R-:W-:Y:S01]  /*2e80*/  HFMA2 R12, -RZ, RZ, 0, 2.384185791015625e-07 ;  /* 0x00000004ff0c7431 */ /* 0x000fe200000001ff */
[----:B------:R-:W-:-:S04]  /*2e90*/  FMNMX.FTZ R2, R0, R14, !PT ;  /* 0x0000000e00027209 */ /* 0x000fc80007810000 */
[----:B------:R-:W-:-:S07]  /*2ea0*/  MOV R13, R2 ;  /* 0x00000002000d7202 */ /* 0x000fce0000000f00 */
[----:B------:R-:W-:Y:S05]  /*2eb0*/  WARPSYNC.COLLECTIVE R15, `(.L_x_5427) ;  /* 0x000000000f087348 */ /* 0x000fea0003c00000 */
[----:B------:R0:W1:Y:S02]  /*2ec0*/  SHFL.BFLY P6, R14, R13, R12, R11 ;  /* 0x0c00000c0d0e7389 */ /* 0x00006400000c000b */
[----:B01----:R-:W-:Y:S05]  /*2ed0*/  ENDCOLLECTIVE ;  /* 0x000000000000791b */ /* 0x003fea0003800000 */
.L_x_5427:
[----:B------:R-:W-:Y:S01]  /*2ee0*/  HFMA2 R12, -RZ, RZ, 0, 1.1920928955078125e-07 ;  /* 0x00000002ff0c7431 */ /* 0x000fe200000001ff */
[----:B------:R-:W-:-:S04]  /*2ef0*/  FMNMX.FTZ R3, R2, R14, !PT ;  /* 0x0000000e02037209 */ /* 0x000fc80007810000 */
[----:B------:R-:W-:-:S07]  /*2f00*/  MOV R13, R3 ;  /* 0x00000003000d7202 */ /* 0x000fce0000000f00 */
[----:B------:R-:W-:Y:S05]  /*2f10*/  WARPSYNC.COLLECTIVE R15, `(.L_x_5428) ;  /* 0x000000000f087348 */ /* 0x000fea0003c00000 */
[----:B------:R0:W1:Y:S02]  /*2f20*/  SHFL.BFLY P6, R14, R13, R12, R11 ;  /* 0x0c00000c0d0e7389 */ /* 0x00006400000c000b */
[----:B01----:R-:W-:Y:S05]  /*2f30*/  ENDCOLLECTIVE ;  /* 0x000000000000791b */ /* 0x003fea0003800000 */
.L_x_5428:
[----:B------:R-:W-:Y:S01]  /*2f40*/  HFMA2 R12, -RZ, RZ, 0, 5.9604644775390625e-08 ;  /* 0x00000001ff0c7431 */ /* 0x000fe200000001ff */
[----:B------:R-:W-:-:S04]  /*2f50*/  FMNMX.FTZ R4, R3, R14, !PT ;  /* 0x0000000e03047209 */ /* 0x000fc80007810000 */
[----:B------:R-:W-:-:S07]  /*2f60*/  MOV R13, R4 ;  /* 0x00000004000d7202 */ /* 0x000fce0000000f00 */
[----:B------:R-:W-:Y:S05]  /*2f70*/  WARPSYNC.COLLECTIVE R15, `(.L_x_5429) ;  /* 0x000000000f087348 */ /* 0x000fea0003c00000 */
[----:B------:R0:W1:Y:S02]  /*2f80*/  SHFL.BFLY P6, R14, R13, R12, R11 ;  /* 0x0c00000c0d0e7389 */ /* 0x00006400000c000b */
[----:B01----:R-:W-:Y:S05]  /*2f90*/  ENDCOLLECTIVE ;  /* 0x000000000000791b */ /* 0x003fea0003800000 */
.L_x_5429:
[----:B------:R-:W-:Y:S05]  /*2fa0*/  BRA `(.L_x_5430) ;  /* 0xffffffd400247947 */ /* 0x000fea000383ffff */
.L_x_5431:
        /* <DEDUP_REMOVED lines=13> */
.L_x_27358:


//--------------------- .text._ZN4vllm25paged_attention_v2_kernelIfhLi80ELi32ELi128ELNS_18Fp8KVCacheDataTypeE2ELb0ELi512EEEvPfS2_PT_PKS3_PKT0_S9_ifPKiSB_iPKfiiiSD_SD_iiiii --------------------------
	.section	.text._ZN4vllm25paged_attention_v2_kernelIfhLi80ELi32ELi128ELNS_18Fp8KVCacheDataTypeE2ELb0ELi512EEEvPfS2_PT_PKS3_PKT0_S9_ifPKiSB_iPKfiiiSD_SD_iiiii,"ax",@progbits
	.align	128
        .global         _ZN4vllm25paged_attention_v2_kernelIfhLi80ELi32ELi128ELNS_18Fp8KVCacheDataTypeE2ELb0ELi512EEEvPfS2_PT_PKS3_PKT0_S9_ifPKiSB_iPKfiiiSD_SD_iiiii
        .type           _ZN4vllm25paged_attention_v2_kernelIfhLi80ELi32ELi128ELNS_18Fp8KVCacheDataTypeE2ELb0ELi512EEEvPfS2_PT_PKS3_PKT0_S9_ifPKiSB_iPKfiiiSD_SD_iiiii,@function
        .size           _ZN4vllm25paged_attention_v2_kernelIfhLi80ELi32ELi128ELNS_18Fp8KVCacheDataTypeE2ELb0ELi512EEEvPfS2_PT_PKS3_PKT0_S9_ifPKiSB_iPKfiiiSD_SD_iiiii,(.L_x_27359 - _ZN4vllm25paged_attention_v2_kernelIfhLi80ELi32ELi128ELNS_18Fp8KVCacheDataTypeE2ELb0ELi512EEEvPfS2_PT_PKS3_PKT0_S9_ifPKiSB_iPKfiiiSD_SD_iiiii)
        .other          _ZN4vllm25paged_attention_v2_kernelIfhLi80ELi32ELi128ELNS_18Fp8KVCacheDataTypeE2ELb0ELi512EEEvPfS2_PT_PKS3_PKT0_S9_ifPKiSB_iPKfiiiSD_SD_iiiii,@"STO_CUDA_ENTRY STV_DEFAULT"
_ZN4vllm25paged_attention_v2_kernelIfhLi80ELi32ELi128ELNS_18Fp8KVCacheDataTypeE2ELb0ELi512EEEvPfS2_PT_PKS3_PKT0_S9_ifPKiSB_iPKfiiiSD_SD_iiiii:
.text._ZN4vllm25paged_attention_v2_kernelIfhLi80ELi32ELi128ELNS_18Fp8KVCacheDataTypeE2ELb0ELi512EEEvPfS2_PT_PKS3_PKT0_S9_ifPKiSB_iPKfiiiSD_SD_iiiii:
        /* <DEDUP_REMOVED lines=24> */
[----:B0-----:R-:W-:-:S04]  /*0180*/  SHF.R.U32.HI R7, RZ, 0x5, R19 ;  /* 0x00000005ff077819 */ /* 0x001fc80000011613 */
        /* <DEDUP_REMOVED lines=19> */
.L_x_5433:
[----:B------:R-:W-:Y:S05]  /*02c0*/  BSYNC.RECONVERGENT B6 ;  /* 0x0000000000067941 */ /* 0x000fea0003800200 */
.L_x_5432:
[----:B------:R-:W-:Y:S01]  /*02d0*/  UMOV UR4, 0xffffffff ;  /* 0xffffffff00047882 */ /* 0x000fe20000000000 */
[----:B------:R-:W-:Y:S02]  /*02e0*/  SHF.L.U32 R7, R22, 0x9, RZ ;  /* 0x0000000916077819 */ /* 0x000fe400000006ff */
        /* <DEDUP_REMOVED lines=13> */
.L_x_5470:
        /* <DEDUP_REMOVED lines=10> */
[----:B------:R-:W-:Y:S01]  /*0460*/  HFMA2 R12, -RZ, RZ, 0, 0 ;  /* 0x00000000ff0c7431 */ /* 0x000fe200000001ff */
[----:B-1----:R-:W-:Y:S02]  /*0470*/  MOV R9, 0xff7fffff ;  /* 0xff7fffff00097802 */ /* 0x002fe40000000f00 */
[----:B0-----:R-:W-:Y:S01]  /*0480*/  LEA R4, R5, R8, 0x2 ;  /* 0x0000000805047211 */ /* 0x001fe200078e10ff */
        /* <DEDUP_REMOVED lines=12> */
[----:B------:R-:W-:-:S04]  /*0550*/  IADD3 R10, PT, PT, R17, R10, RZ ;  /* 0x0000000a110a7210 */ /* 0x000fc80007ffe0ff */
        /* <DEDUP_REMOVED lines=14> */
.L_x_5439:
        /* <DEDUP_REMOVED lines=11> */
.L_x_5438:
[----:B------:R-:W-:Y:S05]  /*06f0*/  BSYNC.RECONVERGENT B1 ;  /* 0x0000000000017941 */ /* 0x000fea0003800200 */
.L_x_5437:
        /* <DEDUP_REMOVED lines=12> */
.L_x_5442:
        /* <DEDUP_REMOVED lines=9> */
[----:B0-----:R-:W-:-:S03]  /*0850*/  FADD.FTZ R20, -R8, R13 ;  /* 0x0000000d08147221 */ /* 0x001fc60000010100 */
[----:B------:R-:W0:Y:S01]  /*0860*/  LDS R13, [R10+0xa00] ;  /* 0x000a00000a0d7984 */ /* 0x000e220000000800 */
[----:B------:R-:W-:Y:S01]  /*0870*/  FMUL.FTZ R27, R20, 1.4426950216293334961 ;  /* 0x3fb8aa3b141b7820 */ /* 0x000fe20000410000 */
[C---:B-1----:R-:W-:Y:S01]  /*0880*/  FADD.FTZ R24, -R8.reuse, R24 ;  /* 0x0000001808187221 */ /* 0x042fe20000010100 */
[----:B--2---:R-:W-:-:S03]  /*0890*/  FADD.FTZ R14, -R8, R14 ;  /* 0x0000000e080e7221 */ /* 0x004fc60000010100 */
[----:B------:R-:W-:Y:S01]  /*08a0*/  FMUL.FTZ R20, R24, 1.4426950216293334961 ;  /* 0x3fb8aa3b18147820 */ /* 0x000fe20000410000 */
[----:B------:R-:W1:Y:S01]  /*08b0*/  MUFU.EX2 R27, R27 ;  /* 0x0000001b001b7308 */ /* 0x000e620000000800 */
[----:B------:R-:W-:Y:S01]  /*08c0*/  FMUL.FTZ R14, R14, 1.4426950216293334961 ;  /* 0x3fb8aa3b0e0e7820 */ /* 0x000fe20000410000 */
[C---:B---3--:R-:W-:Y:S01]  /*08d0*/  FADD.FTZ R29, -R8.reuse, R29 ;  /* 0x0000001d081d7221 */ /* 0x048fe20000010100 */
[----:B----4-:R-:W-:-:S03]  /*08e0*/  FADD.FTZ R24, -R8, R21 ;  /* 0x0000001508187221 */ /* 0x010fc60000010100 */
[----:B------:R-:W-:Y:S02]  /*08f0*/  FMUL.FTZ R29, R29, 1.4426950216293334961 ;  /* 0x3fb8aa3b1d1d7820 */ /* 0x000fe40000410000 */
[----:B------:R-:W2:Y:S01]  /*0900*/  MUFU.EX2 R20, R20 ;  /* 0x0000001400147308 */ /* 0x000ea20000000800 */
[----:B-----5:R-:W-:Y:S01]  /*0910*/  FADD.FTZ R25, -R8, R25 ;  /* 0x0000001908197221 */ /* 0x020fe20000010100 */
[----:B------:R-:W-:Y:S01]  /*0920*/  FMUL.FTZ R24, R24, 1.4426950216293334961 ;  /* 0x3fb8aa3b18187820 */ /* 0x000fe20000410000 */
[----:B------:R-:W-:Y:S02]  /*0930*/  FADD.FTZ R26, -R8, R15 ;  /* 0x0000000f081a7221 */ /* 0x000fe40000010100 */
[----:B------:R-:W-:-:S03]  /*0940*/  FMUL.FTZ R25, R25, 1.4426950216293334961 ;  /* 0x3fb8aa3b19197820 */ /* 0x000fc60000410000 */
[----:B------:R-:W3:Y:S01]  /*0950*/  MUFU.EX2 R14, R14 ;  /* 0x0000000e000e7308 */ /* 0x000ee20000000800 */
[----:B-1----:R-:W-:Y:S01]  /*0960*/  FADD.FTZ R21, R27, R12 ;  /* 0x0000000c1b157221 */ /* 0x002fe20000010000 */
[----:B------:R-:W1:Y:S01]  /*0970*/  LDS R15, [R10+0xc00] ;  /* 0x000c00000a0f7984 */ /* 0x000e620000000800 */
[----:B------:R-:W-:-:S03]  /*0980*/  FMUL.FTZ R26, R26, 1.4426950216293334961 ;  /* 0x3fb8aa3b1a1a7820 */ /* 0x000fc60000410000 */
[----:B------:R-:W-:Y:S02]  /*0990*/  STS [R10+-0x400], R27 ;  /* 0xfffc001b0a007388 */ /* 0x000fe40000000800 */
[----:B------:R-:W4:Y:S01]  /*09a0*/  MUFU.EX2 R29, R29 ;  /* 0x0000001d001d7308 */ /* 0x000f220000000800 */
[----:B--2---:R-:W-:Y:S01]  /*09b0*/  FADD.FTZ R21, R21, R20 ;  /* 0x0000001415157221 */ /* 0x004fe20000010000 */
[----:B------:R-:W2:Y:S04]  /*09c0*/  LDS R27, [R10+0xe00] ;  /* 0x000e00000a1b7984 */ /* 0x000ea80000000800 */
[----:B------:R4:W-:Y:S01]  /*09d0*/  STS [R10+-0x200], R20 ;  /* 0xfffe00140a007388 */ /* 0x0009e20000000800 */
[----:B0-----:R-:W-:Y:S01]  /*09e0*/  FADD.FTZ R13, -R8, R13 ;  /* 0x0000000d080d7221 */ /* 0x001fe20000010100 */
[----:B---3--:R-:W-:Y:S01]  /*09f0*/  FADD.FTZ R12, R21, R14 ;  /* 0x0000000e150c7221 */ /* 0x008fe20000010000 */
[----:B------:R-:W0:Y:S01]  /*0a00*/  MUFU.EX2 R25, R25 ;  /* 0x0000001900197308 */ /* 0x000e220000000800 */
[----:B------:R-:W-:Y:S01]  /*0a10*/  LDS R21, [R10+0x1400] ;  /* 0x001400000a157984 */ /* 0x000fe20000000800 */
[----:B------:R-:W-:-:S03]  /*0a20*/  FMUL.FTZ R28, R13, 1.4426950216293334961 ;  /* 0x3fb8aa3b0d1c7820 */ /* 0x000fc60000410000 */
[----:B------:R-:W3:Y:S01]  /*0a30*/  LDS R13, [R10+0x1200] ;  /* 0x001200000a0d7984 */ /* 0x000ee20000000800 */
[----:B----4-:R-:W-:Y:S02]  /*0a40*/  FADD.FTZ R20, R12, R29 ;  /* 0x0000001d0c147221 */ /* 0x010fe40000010000 */
[----:B------:R-:W4:Y:S01]  /*0a50*/  MUFU.EX2 R24, R24 ;  /* 0x0000001800187308 */ /* 0x000f220000000800 */
[----:B------:R-:W5:Y:S04]  /*0a60*/  LDS R12, [R10+0x1000] ;  /* 0x001000000a0c7984 */ /* 0x000f680000000800 */
[----:B------:R-:W-:Y:S03]  /*0a70*/  STS [R10+0x200], R29 ;  /* 0x0002001d0a007388 */ /* 0x000fe60000000800 */
[----:B------:R-:W2:Y:S01]  /*0a80*/  MUFU.EX2 R26, R26 ;  /* 0x0000001a001a7308 */ /* 0x000ea20000000800 */
[----:B------:R-:W5:Y:S01]  /*0a90*/  LDS R29, [R10+0x1600] ;  /* 0x001600000a1d7984 */ /* 0x000f620000000800 */
[----:B0-----:R-:W-:-:S03]  /*0aa0*/  FADD.FTZ R20, R20, R25 ;  /* 0x0000001914147221 */ /* 0x001fc60000010000 */
[----:B------:R-:W-:Y:S01]  /*0ab0*/  STS [R10], R14 ;  /* 0x0000000e0a007388 */ /* 0x000fe20000000800 */
[----:B-1----:R-:W-:-:S03]  /*0ac0*/  FADD.FTZ R15, -R8, R15 ;  /* 0x0000000f080f7221 */ /* 0x002fc60000010100 */
[----:B------:R-:W-:Y:S01]  /*0ad0*/  STS [R10+0x400], R25 ;  /* 0x000400190a007388 */ /* 0x000fe20000000800 */
[----:B------:R-:W0:Y:S01]  /*0ae0*/  MUFU.EX2 R28, R28 ;  /* 0x0000001c001c7308 */ /* 0x000e220000000800 */
[----:B----4-:R-:W-:Y:S01]  /*0af0*/  FADD.FTZ R20, R20, R24 ;  /* 0x0000001814147221 */ /* 0x010fe20000010000 */
[----:B------:R-:W-:Y:S01]  /*0b00*/  FMUL.FTZ R15, R15, 1.4426950216293334961 ;  /* 0x3fb8aa3b0f0f7820 */ /* 0x000fe20000410000 */
[----:B------:R-:W1:Y:S01]  /*0b10*/  LDS R14, [R10+0x1800] ;  /* 0x001800000a0e7984 */ /* 0x000e620000000800 */
[----:B--2---:R-:W-:-:S03]  /*0b20*/  FADD.FTZ R27, -R8, R27 ;  /* 0x0000001b081b7221 */ /* 0x004fc60000010100 */
[----:B------:R-:W2:Y:S01]  /*0b30*/  LDS R25, [R10+0x1a00] ;  /* 0x001a00000a197984 */ /* 0x000ea20000000800 */
[----:B------:R-:W4:Y:S01]  /*0b40*/  MUFU.EX2 R15, R15 ;  /* 0x0000000f000f7308 */ /* 0x000f220000000800 */
[----:B------:R-:W-:Y:S01]  /*0b50*/  FADD.FTZ R20, R20, R26 ;  /* 0x0000001a14147221 */ /* 0x000fe20000010000 */
[----:B------:R-:W-:Y:S01]  /*0b60*/  FMUL.FTZ R27, R27, 1.4426950216293334961 ;  /* 0x3fb8aa3b1b1b7820 */ /* 0x000fe20000410000 */
[----:B------:R3:W-:Y:S04]  /*0b70*/  STS [R10+0x600], R24 ;  /* 0x000600180a007388 */ /* 0x0007e80000000800 */
[----:B------:R4:W-:Y:S01]  /*0b80*/  STS [R10+0x800], R26 ;  /* 0x0008001a0a007388 */ /* 0x0009e20000000800 */
[----:B------:R-:W4:Y:S01]  /*0b90*/  MUFU.EX2 R27, R27 ;  /* 0x0000001b001b7308 */ /* 0x000f220000000800 */
[----:B0-----:R-:W-:-:S02]  /*0ba0*/  FADD.FTZ R20, R20, R28 ;  /* 0x0000001c14147221 */ /* 0x001fc40000010000 */
[----:B------:R0:W-:Y:S01]  /*0bb0*/  STS [R10+0xa00], R28 ;  /* 0x000a001c0a007388 */ /* 0x0001e20000000800 */
[C---:B---3--:R-:W-:Y:S01]  /*0bc0*/  FADD.FTZ R24, -R8.reuse, R13 ;  /* 0x0000000d08187221 */ /* 0x048fe20000010100 */
[----:B-----5:R-:W-:-:S03]  /*0bd0*/  FADD.FTZ R12, -R8, R12 ;  /* 0x0000000c080c7221 */ /* 0x020fc60000010100 */
[----:B----4-:R-:W-:Y:S01]  /*0be0*/  FMUL.FTZ R26, R24, 1.4426950216293334961 ;  /* 0x3fb8aa3b181a7820 */ /* 0x010fe20000410000 */
[----:B------:R-:W-:Y:S01]  /*0bf0*/  FADD.FTZ R24, -R8, R21 ;  /* 0x0000001508187221 */ /* 0x000fe20000010100 */
[----:B------:R-:W-:Y:S01]  /*0c00*/  FMUL.FTZ R12, R12, 1.4426950216293334961 ;  /* 0x3fb8aa3b0c0c7820 */ /* 0x000fe20000410000 */
[----:B------:R-:W-:Y:S01]  /*0c10*/  FADD.FTZ R20, R20, R15 ;  /* 0x0000000f14147221 */ /* 0x000fe20000010000 */
[----:B------:R-:W3:Y:S01]  /*0c20*/  MUFU.EX2 R21, R26 ;  /* 0x0000001a00157308 */ /* 0x000ee20000000800 */
[----:B0-----:R-:W-:Y:S01]  /*0c30*/  FMUL.FTZ R28, R24, 1.4426950216293334961 ;  /* 0x3fb8aa3b181c7820 */ /* 0x001fe20000410000 */
[----:B------:R-:W-:Y:S01]  /*0c40*/  FADD.FTZ R24, -R8, R29 ;  /* 0x0000001d08187221 */ /* 0x000fe20000010100 */
[----:B------:R0:W-:Y:S01]  /*0c50*/  STS [R10+0xc00], R15 ;  /* 0x000c000f0a007388 */ /* 0x0001e20000000800 */
[----:B------:R-:W-:Y:S02]  /*0c60*/  FADD.FTZ R20, R20, R27 ;  /* 0x0000001b14147221 */ /* 0x000fe40000010000 */
[----:B------:R-:W-:Y:S01]  /*0c70*/  FMUL.FTZ R24, R24, 1.4426950216293334961 ;  /* 0x3fb8aa3b18187820 */ /* 0x000fe20000410000 */
[----:B------:R-:W-:Y:S01]  /*0c80*/  STS [R10+0xe00], R27 ;  /* 0x000e001b0a007388 */ /* 0x000fe20000000800 */
[----:B------:R1:W4:Y:S08]  /*0c90*/  MUFU.EX2 R13, R12 ;  /* 0x0000000c000d7308 */ /* 0x0003300000000800 */
[----:B------:R-:W0:Y:S01]  /*0ca0*/  MUFU.EX2 R29, R28 ;  /* 0x0000001c001d7308 */ /* 0x000e220000000800 */
[C---:B-1----:R-:W-:Y:S01]  /*0cb0*/  FADD.FTZ R12, -R8.reuse, R14 ;  /* 0x0000000e080c7221 */ /* 0x042fe20000010100 */
[----:B--2---:R-:W-:Y:S01]  /*0cc0*/  FADD.FTZ R25, -R8, R25 ;  /* 0x0000001908197221 */ /* 0x004fe20000010100 */
[----:B---3--:R-:W-:Y:S02]  /*0cd0*/  STS [R10+0x1200], R21 ;  /* 0x001200150a007388 */ /* 0x008fe40000000800 */
[----:B------:R-:W-:Y:S01]  /*0ce0*/  FMUL.FTZ R12, R12, 1.4426950216293334961 ;  /* 0x3fb8aa3b0c0c7820 */ /* 0x000fe20000410000 */
[----:B------:R-:W-:-:S02]  /*0cf0*/  FMUL.FTZ R25, R25, 1.4426950216293334961 ;  /* 0x3fb8aa3b19197820 */ /* 0x000fc40000410000 */
[----:B------:R-:W1:Y:S01]  /*0d00*/  MUFU.EX2 R14, R24 ;  /* 0x00000018000e7308 */ /* 0x000e620000000800 */
[----:B----4-:R-:W-:Y:S01]  /*0d10*/  FADD.FTZ R20, R20, R13 ;  /* 0x0000000d14147221 */ /* 0x010fe20000010000 */
[----:B------:R-:W-:Y:S03]  /*0d20*/  STS [R10+0x1000], R13 ;  /* 0x0010000d0a007388 */ /* 0x000fe60000000800 */
[----:B------:R-:W-:-:S03]  /*0d30*/  FADD.FTZ R20, R20, R21 ;  /* 0x0000001514147221 */ /* 0x000fc60000010000 */
[----:B------:R-:W2:Y:S01]  /*0d40*/  MUFU.EX2 R24, R12 ;  /* 0x0000000c00187308 */ /* 0x000ea20000000800 */
[----:B0-----:R-:W-:Y:S01]  /*0d50*/  FADD.FTZ R15, R20, R29 ;  /* 0x0000001d140f7221 */ /* 0x001fe20000010000 */
[----:B------:R-:W-:Y:S06]  /*0d60*/  STS [R10+0x1400], R29 ;  /* 0x0014001d0a007388 */ /* 0x000fec0000000800 */
        /* <DEDUP_REMOVED lines=9> */
.L_x_5441:
[----:B------:R-:W-:Y:S05]  /*0e00*/  BSYNC.RECONVERGENT B1 ;  /* 0x0000000000017941 */ /* 0x000fea0003800200 */
.L_x_5440:
        /* <DEDUP_REMOVED lines=24> */
[----:B------:R1:W2:Y:S01]  /*0f90*/  MUFU.EX2 R13, R14 ;  /* 0x0000000e000d7308 */ /* 0x0002a20000000800 */
[----:B------:R-:W-:Y:S01]  /*0fa0*/  FMUL.FTZ R26, R26, 1.4426950216293334961 ;  /* 0x3fb8aa3b1a1a7820 */ /* 0x000fe20000410000 */
[----:B-----5:R-:W-:-:S04]  /*0fb0*/  FADD.FTZ R28, -R8, R25 ;  /* 0x00000019081c7221 */ /* 0x020fc80000010100 */
[----:B------:R-:W-:Y:S02]  /*0fc0*/  FMUL.FTZ R28, R28, 1.4426950216293334961 ;  /* 0x3fb8aa3b1c1c7820 */ /* 0x000fe40000410000 */
[----:B------:R-:W3:Y:S01]  /*0fd0*/  MUFU.EX2 R27, R20 ;  /* 0x00000014001b7308 */ /* 0x000ee20000000800 */
[C---:B-1----:R-:W-:Y:S01]  /*0fe0*/  FADD.FTZ R14, -R8.reuse, R21 ;  /* 0x00000015080e7221 */ /* 0x042fe20000010100 */
[----:B------:R-:W-:Y:S01]  /*0ff0*/  FADD.FTZ R15, -R8, R15 ;  /* 0x0000000f080f7221 */ /* 0x000fe20000010100 */
[----:B0-----:R-:W-:Y:S01]  /*1000*/  FADD.FTZ R12, R12, R9 ;  /* 0x000000090c0c7221 */ /* 0x001fe20000010000 */
[----:B------:R0:W-:Y:S01]  /*1010*/  STS [R10+-0x400], R9 ;  /* 0xfffc00090a007388 */ /* 0x0001e20000000800 */
[----:B------:R-:W-:Y:S01]  /*1020*/  FMUL.FTZ R14, R14, 1.4426950216293334961 ;  /* 0x3fb8aa3b0e0e7820 */ /* 0x000fe20000410000 */
[----:B------:R-:W-:Y:S02]  /*1030*/  FMUL.FTZ R15, R15, 1.4426950216293334961 ;  /* 0x3fb8aa3b0f0f7820 */ /* 0x000fe40000410000 */
[----:B------:R-:W1:Y:S01]  /*1040*/  MUFU.EX2 R29, R24 ;  /* 0x00000018001d7308 */ /* 0x000e620000000800 */
[----:B--2---:R-:W-:Y:S01]  /*1050*/  FADD.FTZ R12, R12, R13 ;  /* 0x0000000d0c0c7221 */ /* 0x004fe20000010000 */
[----:B------:R-:W-:Y:S06]  /*1060*/  STS [R10+-0x200], R13 ;  /* 0xfffe000d0a007388 */ /* 0x000fec0000000800 */
[----:B------:R-:W2:Y:S01]  /*1070*/  MUFU.EX2 R25, R26 ;  /* 0x0000001a00197308 */ /* 0x000ea20000000800 */
[----:B---3--:R-:W-:Y:S01]  /*1080*/  FADD.FTZ R12, R12, R27 ;  /* 0x0000001b0c0c7221 */ /* 0x008fe20000010000 */
[----:B------:R-:W-:Y:S06]  /*1090*/  STS [R10], R27 ;  /* 0x0000001b0a007388 */ /* 0x000fec0000000800 */
        /* <DEDUP_REMOVED lines=13> */
[----:B0-----:R-:W-:-:S07]  /*1170*/  IADD3 R10, PT, PT, R10, 0x1000, RZ ;  /* 0x000010000a0a7810 */ /* 0x001fce0007ffe0ff */
.L_x_5444:
[----:B------:R-:W-:Y:S05]  /*1180*/  BSYNC.RECONVERGENT B1 ;  /* 0x0000000000017941 */ /* 0x000fea0003800200 */
.L_x_5443:
        /* <DEDUP_REMOVED lines=26> */
.L_x_5436:
[----:B------:R-:W-:Y:S05]  /*1330*/  BSYNC.RECONVERGENT B0 ;  /* 0x0000000000007941 */ /* 0x000fea0003800200 */
.L_x_5435:
        /* <DEDUP_REMOVED lines=22> */
[----:B------:R-:W-:-:S04]  /*14a0*/  IADD3 R4, PT, PT, R17, R2, RZ ;  /* 0x0000000211047210 */ /* 0x000fc80007ffe0ff */
        /* <DEDUP_REMOVED lines=17> */
.L_x_5449:
[----:B------:R-:W1:Y:S01]  /*15c0*/  LDS R11, [R4] ;  /* 0x00000000040b7984 */ /* 0x000e620000000800 */
[----:B------:R-:W-:-:S04]  /*15d0*/  IADD3 R10, PT, PT, R10, 0x1, RZ ;  /* 0x000000010a0a7810 */ /* 0x000fc80007ffe0ff */
[----:B------:R-:W-:Y:S01]  /*15e0*/  ISETP.NE.AND P0, PT, R10, RZ, PT ;  /* 0x000000ff0a00720c */ /* 0x000fe20003f05270 */
[----:B-1----:R-:W-:-:S05]  /*15f0*/  FMUL.FTZ R11, R11, R2 ;  /* 0x000000020b0b7220 */ /* 0x002fca0000410000 */
[----:B------:R1:W-:Y:S02]  /*1600*/  STS [R4], R11 ;  /* 0x0000000b04007388 */ /* 0x0003e40000000800 */
[----:B-1----:R-:W-:-:S05]  /*1610*/  IADD3 R4, PT, PT, R4, 0x200, RZ ;  /* 0x0000020004047810 */ /* 0x002fca0007ffe0ff */
[----:B------:R-:W-:Y:S05]  /*1620*/  @P0 BRA `(.L_x_5449) ;  /* 0xfffffffc00e40947 */ /* 0x000fea000383ffff */
.L_x_5448:
[----:B------:R-:W-:Y:S05]  /*1630*/  BSYNC.RECONVERGENT B1 ;  /* 0x0000000000017941 */ /* 0x000fea0003800200 */
.L_x_5447:
        /* <DEDUP_REMOVED lines=12> */
.L_x_5452:
[----:B------:R-:W1:Y:S01]  /*1700*/  LDS R11, [R4+-0x400] ;  /* 0xfffc0000040b7984 */ /* 0x000e620000000800 */
[----:B------:R-:W-:-:S03]  /*1710*/  IADD3 R7, PT, PT, R7, 0x800, RZ ;  /* 0x0000080007077810 */ /* 0x000fc60007ffe0ff */
[----:B------:R-:W2:Y:S01]  /*1720*/  LDS R29, [R4] ;  /* 0x00000000041d7984 */ /* 0x000ea20000000800 */
[----:B------:R-:W-:-:S03]  /*1730*/  ISETP.GE.AND P1, PT, R7, R10, PT ;  /* 0x0000000a0700720c */ /* 0x000fc60003f26270 */
[----:B------:R-:W3:Y:S04]  /*1740*/  LDS R14, [R4+0x400] ;  /* 0x00040000040e7984 */ /* 0x000ee80000000800 */
[----:B------:R-:W4:Y:S04]  /*1750*/  LDS R25, [R4+-0x200] ;  /* 0xfffe000004197984 */ /* 0x000f280000000800 */
        /* <DEDUP_REMOVED lines=9> */
[----:B------:R-:W-:Y:S01]  /*17f0*/  STS [R4+-0x400], R27 ;  /* 0xfffc001b04007388 */ /* 0x000fe20000000800 */
[----:B---3--:R-:W-:-:S03]  /*1800*/  FMUL.FTZ R29, R14, R2 ;  /* 0x000000020e1d7220 */ /* 0x008fc60000410000 */
[----:B------:R-:W2:Y:S01]  /*1810*/  LDS R27, [R4+0x1400] ;  /* 0x00140000041b7984 */ /* 0x000ea20000000800 */
[----:B----4-:R-:W-:-:S03]  /*1820*/  FMUL.FTZ R24, R25, R2 ;  /* 0x0000000219187220 */ /* 0x010fc60000410000 */
[----:B------:R-:W-:Y:S01]  /*1830*/  STS [R4+0x400], R29 ;  /* 0x0004001d04007388 */ /* 0x000fe20000000800 */
[----:B-----5:R-:W-:-:S03]  /*1840*/  FMUL.FTZ R28, R12, R2 ;  /* 0x000000020c1c7220 */ /* 0x020fc60000410000 */
[----:B------:R-:W3:Y:S01]  /*1850*/  LDS R25, [R4+0x1000] ;  /* 0x0010000004197984 */ /* 0x000ee20000000800 */
[----:B0-----:R-:W-:-:S03]  /*1860*/  FMUL.FTZ R13, R13, R2 ;  /* 0x000000020d0d7220 */ /* 0x001fc60000410000 */
[----:B------:R-:W0:Y:S01]  /*1870*/  LDS R14, [R4+0x1600] ;  /* 0x00160000040e7984 */ /* 0x000e220000000800 */
[----:B------:R-:W-:-:S03]  /*1880*/  FMUL.FTZ R17, R17, R2 ;  /* 0x0000000211117220 */ /* 0x000fc60000410000 */
[----:B------:R-:W4:Y:S01]  /*1890*/  LDS R12, [R4+0x1800] ;  /* 0x00180000040c7984 */ /* 0x000f220000000800 */
[----:B------:R-:W-:-:S03]  /*18a0*/  FMUL.FTZ R21, R21, R2 ;  /* 0x0000000215157220 */ /* 0x000fc60000410000 */
[----:B------:R-:W5:Y:S01]  /*18b0*/  LDS R29, [R4+0x1a00] ;  /* 0x001a0000041d7984 */ /* 0x000f620000000800 */
[----:B------:R-:W-:-:S03]  /*18c0*/  FMUL.FTZ R15, R15, R2 ;  /* 0x000000020f0f7220 */ /* 0x000fc60000410000 */
[----:B------:R-:W-:Y:S01]  /*18d0*/  STS [R4+0x800], R13 ;  /* 0x0008000d04007388 */ /* 0x000fe20000000800 */
[----:B------:R-:W-:-:S03]  /*18e0*/  FMUL.FTZ R20, R20, R2 ;  /* 0x0000000214147220 */ /* 0x000fc60000410000 */
[----:B------:R-:W-:Y:S01]  /*18f0*/  STS [R4+-0x200], R24 ;  /* 0xfffe001804007388 */ /* 0x000fe20000000800 */
[----:B-1----:R-:W-:-:S03]  /*1900*/  FMUL.FTZ R11, R11, R2 ;  /* 0x000000020b0b7220 */ /* 0x002fc60000410000 */
[----:B------:R-:W-:Y:S04]  /*1910*/  STS [R4], R26 ;  /* 0x0000001a04007388 */ /* 0x000fe80000000800 */
[----:B------:R0:W-:Y:S01]  /*1920*/  STS [R4+0x600], R11 ;  /* 0x0006000b04007388 */ /* 0x0001e20000000800 */
[----:B--2---:R-:W-:-:S03]  /*1930*/  FMUL.FTZ R27, R27, R2 ;  /* 0x000000021b1b7220 */ /* 0x004fc60000410000 */
[----:B------:R-:W-:Y:S04]  /*1940*/  STS [R4+0x200], R28 ;  /* 0x0002001c04007388 */ /* 0x000fe80000000800 */
[----:B------:R-:W-:Y:S01]  /*1950*/  STS [R4+0xa00], R17 ;  /* 0x000a001104007388 */ /* 0x000fe20000000800 */
[----:B---3--:R-:W-:-:S03]  /*1960*/  FMUL.FTZ R25, R25, R2 ;  /* 0x0000000219197220 */ /* 0x008fc60000410000 */
[----:B------:R-:W-:Y:S01]  /*1970*/  STS [R4+0xc00], R21 ;  /* 0x000c001504007388 */ /* 0x000fe20000000800 */
[----:B0-----:R-:W-:-:S03]  /*1980*/  FMUL.FTZ R11, R14, R2 ;  /* 0x000000020e0b7220 */ /* 0x001fc60000410000 */
        /* <DEDUP_REMOVED lines=8> */
[----:B------:R0:W-:Y:S02]  /*1a10*/  STS [R4+0x1a00], R29 ;  /* 0x001a001d04007388 */ /* 0x0001e40000000800 */
[----:B0-----:R-:W-:Y:S01]  /*1a20*/  IADD3 R4, PT, PT, R4, 0x2000, RZ ;  /* 0x0000200004047810 */ /* 0x001fe20007ffe0ff */
[----:B------:R-:W-:Y:S06]  /*1a30*/  @!P1 BRA `(.L_x_5452) ;  /* 0xfffffffc00309947 */ /* 0x000fec000383ffff */
.L_x_5451:
[----:B------:R-:W-:Y:S05]  /*1a40*/  BSYNC.RECONVERGENT B1 ;  /* 0x0000000000017941 */ /* 0x000fea0003800200 */
.L_x_5450:
        /* <DEDUP_REMOVED lines=31> */
.L_x_5454:
[----:B------:R-:W-:Y:S05]  /*1c40*/  BSYNC.RECONVERGENT B1 ;  /* 0x0000000000017941 */ /* 0x000fea0003800200 */
.L_x_5453:
        /* <DEDUP_REMOVED lines=14> */
.L_x_5446:
[----:B------:R-:W-:Y:S05]  /*1d30*/  BSYNC.RECONVERGENT B0 ;  /* 0x0000000000007941 */ /* 0x000fea0003800200 */
.L_x_5445:
        /* <DEDUP_REMOVED lines=28> */
.L_x_5456:
[----:B------:R-:W-:Y:S05]  /*1f00*/  BSYNC.RECONVERGENT B0 ;  /* 0x0000000000007941 */ /* 0x000fea0003800200 */
.L_x_5455:
[----:B------:R-:W-:Y:S01]  /*1f10*/  BAR.SYNC.DEFER_BLOCKING 0x0 ;  /* 0x0000000000007b1d */ /* 0x000fe20000010000 */
[----:B------:R-:W-:Y:S01]  /*1f20*/  HFMA2 R27, -RZ, RZ, 0, 0 ;  /* 0x00000000ff1b7431 */ /* 0x000fe200000001ff */
[C---:B------:R-:W-:Y:S02]  /*1f30*/  LOP3.LUT P3, RZ, R19.reuse, 0x3c7, RZ, 0xc0, !PT ;  /* 0x000003c713ff7812 */ /* 0x040fe4000786c0ff */
[----:B-1----:R-:W-:Y:S02]  /*1f40*/  CS2R R4, SRZ ;  /* 0x0000000000047805 */ /* 0x002fe4000001ff00 */
[C---:B------:R-:W-:Y:S02]  /*1f50*/  LOP3.LUT P4, RZ, R19.reuse, 0x3e7, RZ, 0xc0, !PT ;  /* 0x000003e713ff7812 */ /* 0x040fe4000788c0ff */
[----:B------:R-:W-:Y:S01]  /*1f60*/  CS2R R6, SRZ ;  /* 0x0000000000067805 */ /* 0x000fe2000001ff00 */
[----:B------:R-:W-:Y:S01]  /*1f70*/  BSSY.RECONVERGENT B0, `(.L_x_5457) ;  /* 0x000001f000007945 */ /* 0x000fe20003800200 */
[----:B------:R-:W-:-:S02]  /*1f80*/  ISETP.GT.U32.AND P5, PT, R19, 0x1f, PT ;  /* 0x0000001f1300780c */ /* 0x000fc40003fa4070 */
[----:B------:R-:W-:Y:S02]  /*1f90*/  CS2R R24, SRZ ;  /* 0x0000000000187805 */ /* 0x000fe4000001ff00 */
[----:B0-----:R-:W-:Y:S02]  /*1fa0*/  CS2R R8, SRZ ;  /* 0x0000000000087805 */ /* 0x001fe4000001ff00 */
[----:B------:R-:W-:Y:S02]  /*1fb0*/  CS2R R10, SRZ ;  /* 0x00000000000a7805 */ /* 0x000fe4000001ff00 */
[----:B------:R-:W-:Y:S02]  /*1fc0*/  CS2R R12, SRZ ;  /* 0x00000000000c7805 */ /* 0x000fe4000001ff00 */
[----:B------:R-:W-:Y:S02]  /*1fd0*/  CS2R R14, SRZ ;  /* 0x00000000000e7805 */ /* 0x000fe4000001ff00 */
[----:B------:R-:W-:-:S02]  /*1fe0*/  CS2R R16, SRZ ;  /* 0x0000000000107805 */ /* 0x000fc4000001ff00 */
[----:B------:R-:W-:Y:S02]  /*1ff0*/  CS2R R20, SRZ ;  /* 0x0000000000147805 */ /* 0x000fe4000001ff00 */
        /* <DEDUP_REMOVED lines=22> */
.L_x_5458:
[----:B------:R-:W-:Y:S05]  /*2160*/  BSYNC.RECONVERGENT B0 ;  /* 0x0000000000007941 */ /* 0x000fea0003800200 */
.L_x_5457:
[----:B------:R-:W-:Y:S06]  /*2170*/  BAR.SYNC.DEFER_BLOCKING 0x0 ;  /* 0x0000000000007b1d */ /* 0x000fec0000010000 */
[----:B------:R-:W-:Y:S04]  /*2180*/  BSSY.RECONVERGENT B0, `(.L_x_5459) ;  /* 0x000002a000007945 */ /* 0x000fe80003800200 */
[----:B------:R-:W-:Y:S05]  /*2190*/  @P3 BRA `(.L_x_5460) ;  /* 0x0000000000a03947 */ /* 0x000fea0003800000 */
[----:B------:R-:W0:Y:S04]  /*21a0*/  LDS R2, [R0] ;  /* 0x0000000000027984 */ /* 0x000e280000000800 */
        /* <DEDUP_REMOVED lines=36> */
[----:B0-----:R-:W-:Y:S02]  /*23f0*/  FADD.FTZ R27, R27, R2 ;  /* 0x000000021b1b7221 */ /* 0x001fe40000010000 */
[----:B------:R-:W0:Y:S02]  /*2400*/  LDS R2, [R0+0xb0] ;  /* 0x0000b00000027984 */ /* 0x000e240000000800 */
[----:B0-----:R-:W-:-:S07]  /*2410*/  FADD.FTZ R29, R29, R2 ;  /* 0x000000021d1d7221 */ /* 0x001fce0000010000 */
.L_x_5460:
[----:B------:R-:W-:Y:S05]  /*2420*/  BSYNC.RECONVERGENT B0 ;  /* 0x0000000000007941 */ /* 0x000fea0003800200 */
.L_x_5459:
        /* <DEDUP_REMOVED lines=23> */
.L_x_5462:
[----:B------:R-:W-:Y:S05]  /*25a0*/  BSYNC.RECONVERGENT B0 ;  /* 0x0000000000007941 */ /* 0x000fea0003800200 */
.L_x_5461:
[----:B------:R-:W-:Y:S06]  /*25b0*/  BAR.SYNC.DEFER_BLOCKING 0x0 ;  /* 0x0000000000007b1d */ /* 0x000fec0000010000 */
[----:B------:R-:W-:Y:S04]  /*25c0*/  BSSY.RECONVERGENT B0, `(.L_x_5463) ;  /* 0x000002a000007945 */ /* 0x000fe80003800200 */
[----:B------:R-:W-:Y:S05]  /*25d0*/  @P4 BRA `(.L_x_5464) ;  /* 0x0000000000a04947 */ /* 0x000fea0003800000 */
[----:B------:R-:W0:Y:S04]  /*25e0*/  LDS R2, [R0] ;  /* 0x0000000000027984 */ /* 0x000e280000000800 */
[----:B------:R-:W2:Y:S01]  /*25f0*/  LDS R3, [R0+0x130] ;  /* 0x0001300000037984 */ /* 0x000ea20000000800 */
[----:B01----:R-:W-:-:S03]  /*2600*/  FADD.FTZ R5, R5, R2 ;  /* 0x0000000205057221 */ /* 0x003fc60000010000 */
[----:B------:R-:W0:Y:S01]  /*2610*/  LDS R2, [R0+0x10] ;  /* 0x0000100000027984 */ /* 0x000e220000000800 */
[----:B--2---:R-:W-:-:S03]  /*2620*/  FADD.FTZ R20, R20, R3 ;  /* 0x0000000314147221 */ /* 0x004fc60000010000 */
        /* <DEDUP_REMOVED lines=30> */
[----:B0-----:R-:W-:Y:S02]  /*2810*/  FADD.FTZ R27, R27, R2 ;  /* 0x000000021b1b7221 */ /* 0x001fe40000010000 */
[----:B------:R-:W0:Y:S02]  /*2820*/  LDS R2, [R0+0xb0] ;  /* 0x0000b00000027984 */ /* 0x000e240000000800 */
[----:B0-----:R-:W-:-:S02]  /*2830*/  FADD.FTZ R29, R29, R2 ;  /* 0x000000021d1d7221 */ /* 0x001fc40000010000 */
[----:B------:R-:W0:Y:S02]  /*2840*/  LDS R2, [R0+0x120] ;  /* 0x0001200000027984 */ /* 0x000e240000000800 */
[----:B0-----:R-:W-:-:S07]  /*2850*/  FADD.FTZ R16, R16, R2 ;  /* 0x0000000210107221 */ /* 0x001fce0000010000 */
.L_x_5464:
[----:B------:R-:W-:Y:S05]  /*2860*/  BSYNC.RECONVERGENT B0 ;  /* 0x0000000000007941 */ /* 0x000fea0003800200 */
.L_x_5463:
[----:B------:R-:W-:Y:S06]  /*2870*/  BAR.SYNC.DEFER_BLOCKING 0x0 ;  /* 0x0000000000007b1d */ /* 0x000fec0000010000 */
[----:B------:R-:W-:Y:S05]  /*2880*/  @P5 EXIT ;  /* 0x000000000000594d */ /* 0x000fea0003800000 */
[----:B------:R-:W-:-:S04]  /*2890*/  IMAD R18, R23, R18, UR39 ;  /* 0x0000002717127e24 */ /* 0x000fc8000f8e0212 */
[----:B01----:R-:W-:Y:S01]  /*28a0*/  IMAD R0, R18, UR38, RZ ;  /* 0x0000002612007c24 */ /* 0x003fe2000f8e02ff */
[----:B------:R-:W-:Y:S06]  /*28b0*/  @P2 EXIT ;  /* 0x000000000000294d */ /* 0x000fec0003800000 */
[----:B------:R-:W0:Y:S01]  /*28c0*/  LDCU.64 UR4, c[0x0][0x390] ;  /* 0x00007200ff0477ac */ /* 0x000e220008000a00 */
[----:B------:R-:W-:Y:S01]  /*28d0*/  IMAD R0, R0, 0x50, RZ ;  /* 0x0000005000007824 */ /* 0x000fe200078e02ff */
[----:B------:R-:W-:Y:S01]  /*28e0*/  SHF.R.U32.HI R19, RZ, 0x3, R19 ;  /* 0x00000003ff137819 */ /* 0x000fe20000011613 */
[----:B------:R-:W-:-:S05]  /*28f0*/  IMAD R22, R22, 0x50, RZ ;  /* 0x0000005016167824 */ /* 0x000fca00078e02ff */
[----:B------:R-:W-:-:S04]  /*2900*/  IADD3 R0, P0, P1, R19, R0, R22 ;  /* 0x0000000013007210 */ /* 0x000fc8000791e016 */
        /* <DEDUP_REMOVED lines=24> */
.L_x_5434:
[----:B------:R-:W-:Y:S01]  /*2a90*/  HFMA2 R12, -RZ, RZ, 0, 9.5367431640625e-07 ;  /* 0x00000010ff0c7431 */ /* 0x000fe200000001ff */
[----:B------:R-:W-:Y:S02]  /*2aa0*/  MOV R11, 0x1f ;  /* 0x0000001f000b7802 */ /* 0x000fe40000000f00 */
[----:B------:R-:W-:-:S07]  /*2ab0*/  MOV R15, 0xffffffff ;  /* 0xffffffff000f7802 */ /* 0x000fce0000000f00 */
[----:B------:R-:W-:Y:S05]  /*2ac0*/  WARPSYNC.COLLECTIVE R15, `(.L_x_5465) ;  /* 0x000000000f087348 */ /* 0x000fea0003c00000 */
[----:B------:R0:W1:Y:S02]  /*2ad0*/  SHFL.BFLY P6, R14, R13, R12, R11 ;  /* 0x0c00000c0d0e7389 */ /* 0x00006400000c000b */
[----:B01----:R-:W-:Y:S05]  /*2ae0*/  ENDCOLLECTIVE ;  /* 0x000000000000791b */ /* 0x003fea0003800000 */
.L_x_5465:
[----:B------:R-:W-:Y:S01]  /*2af0*/  HFMA2 R12, -RZ, RZ, 0, 4.76837158203125e-07 ;  /* 0x00000008ff0c7431 */ /* 0x000fe200000001ff */
[----:B------:R-:W-:-:S04]  /*2b00*/  FMNMX.FTZ R0, R14, -3.40282346638528859812e+38, !PT ;  /* 0xff7fffff0e007809 */ /* 0x000fc80007810000 */
[----:B------:R-:W-:-:S07]  /*2b10*/  MOV R13, R0 ;  /* 0x00000000000d7202 */ /* 0x000fce0000000f00 */
[----:B------:R-:W-:Y:S05]  /*2b20*/  WARPSYNC.COLLECTIVE R15, `(.L_x_5466) ;  /* 0x000000000f087348 */ /* 0x000fea0003c00000 */
[----:B------:R0:W1:Y:S02]  /*2b30*/  SHFL.BFLY P6, R14, R13, R12, R11 ;  /* 0x0c00000c0d0e7389 */ /* 0x00006400000c000b */
[----:B01----:R-:W-:Y:S05]  /*2b40*/  ENDCOLLECTIVE ;  /* 0x000000000000791b */ /* 0x003fea0003800000 */
.L_x_5466:
[----:B------:R-:W-:Y:S01]  /*2b50*/  HFMA2 R12, -RZ, RZ, 0, 2.384185791015625e-07 ;  /* 0x00000004ff0c7431 */ /* 0x000fe200000001ff */
[----:B------:R-:W-:-:S04]  /*2b60*/  FMNMX.FTZ R2, R0, R14, !PT ;  /* 0x0000000e00027209 */ /* 0x000fc80007810000 */
[----:B------:R-:W-:-:S07]  /*2b70*/  MOV R13, R2 ;  /* 0x00000002000d7202 */ /* 0x000fce0000000f00 */
[----:B------:R-:W-:Y:S05]  /*2b80*/  WARPSYNC.COLLECTIVE R15, `(.L_x_5467) ;  /* 0x000000000f087348 */ /* 0x000fea0003c00000 */
[----:B------:R0:W1:Y:S02]  /*2b90*/  SHFL.BFLY P6, R14, R13, R12, R11 ;  /* 0x0c00000c0d0e7389 */ /* 0x00006400000c000b */
[----:B01----:R-:W-:Y:S05]  /*2ba0*/  ENDCOLLECTIVE ;  /* 0x000000000000791b */ /* 0x003fea0003800000 */
.L_x_5467:
[----:B------:R-:W-:Y:S01]  /*2bb0*/  HFMA2 R12, -RZ, RZ, 0, 1.1920928955078125e-07 ;  /* 0x00000002ff0c7431 */ /* 0x000fe200000001ff */
[----:B------:R-:W-:-:S04]  /*2bc0*/  FMNMX.FTZ R3, R2, R14, !PT ;  /* 0x0000000e02037209 */ /* 0x000fc80007810000 */
[----:B------:R-:W-:-:S07]  /*2bd0*/  MOV R13, R3 ;  /* 0x00000003000d7202 */ /* 0x000fce0000000f00 */
[----:B------:R-:W-:Y:S05]  /*2be0*/  WARPSYNC.COLLECTIVE R15, `(.L_x_5468) ;  /* 0x000000000f087348 */ /* 0x000fea0003c00000 */
[----:B------:R0:W1:Y:S02]  /*2bf0*/  SHFL.BFLY P6, R14, R13, R12, R11 ;  /* 0x0c00000c0d0e7389 */ /* 0x00006400000c000b */
[----:B01----:R-:W-:Y:S05]  /*2c00*/  ENDCOLLECTIVE ;  /* 0x000000000000791b */ /* 0x003fea0003800000 */
.L_x_5468:
[----:B------:R-:W-:Y:S01]  /*2c10*/  HFMA2 R12, -RZ, RZ, 0, 5.9604644775390625e-08 ;  /* 0x00000001ff0c7431 */ /* 0x000fe200000001ff */
[----:B------:R-:W-:-:S04]  /*2c20*/  FMNMX.FTZ R4, R3, R14, !PT ;  /* 0x0000000e03047209 */ /* 0x000fc80007810000 */
[----:B------:R-:W-:-:S07]  /*2c30*/  MOV R13, R4 ;  /* 0x00000004000d7202 */ /* 0x000fce0000000f00 */
[----:B------:R-:W-:Y:S05]  /*2c40*/  WARPSYNC.COLLECTIVE R15, `(.L_x_5469) ;  /* 0x000000000f087348 */ /* 0x000fea0003c00000 */
[----:B------:R0:W1:Y:S02]  /*2c50*/  SHFL.BFLY P6, R14, R13, R12, R11 ;  /* 0x0c00000c0d0e7389 */ /* 0x00006400000c000b */
[----:B01----:R-:W-:Y:S05]  /*2c60*/  ENDCOLLECTIVE ;  /* 0x000000000000791b */ /* 0x003fea0003800000 */
.L_x_5469:
[----:B------:R-:W-:Y:S05]  /*2c70*/  BRA `(.L_x_5470) ;  /* 0xffffffd400d07947 */ /* 0x000fea000383ffff */
.L_x_5471:
        /* <DEDUP_REMOVED lines=16> */
.L_x_27359:


//--------------------- .text._ZN4vllm25paged_attention_v2_kernelIfhLi64ELi32ELi128ELNS_18Fp8KVCacheDataTypeE2ELb0ELi512EEEvPfS2_PT_PKS3_PKT0_S9_ifPKiSB_iPKfiiiSD_SD_iiiii --------------------------
	.section	.text._ZN4vllm25paged_attention_v2_kernelIfhLi64ELi32ELi128ELNS_18Fp8KVCacheDataTypeE2ELb0ELi512EEEvPfS2_PT_PKS3_PKT0_S9_ifPKiSB_iPKfiiiSD_SD_iiiii,"ax",@progbits
	.align	128
        .global         _ZN4vllm25paged_attention_v2_kernelIfhLi64ELi32ELi128ELNS_18Fp8KVCacheDataTypeE2ELb0ELi512EEEvPfS2_PT_PKS3_PKT0_S9_ifPKiSB_iPKfiiiSD_SD_iiiii
        .type           _ZN4vllm25paged_attention_v2_kernelIfhLi64ELi32ELi128ELNS_18Fp8KVCacheDataTypeE2ELb0ELi512EEEvPfS2_PT_PKS3_PKT0_S9_ifPKiSB_iPKfiiiSD_SD_iiiii,@function
        .size           _ZN4vllm25paged_attention_v2_kernelIfhLi64ELi32ELi128ELNS_18Fp8KVCacheDataTypeE2ELb0ELi512EEEvPfS2_PT_PKS3_PKT0_S9_ifPKiSB_iPKfiiiSD_SD_iiiii,(.L_x_27360 - _ZN4vllm25paged_attention_v2_kernelIfhLi64ELi32ELi128ELNS_18Fp8KVCacheDataTypeE2ELb0ELi512EEEvPfS2_PT_PKS3_PKT0_S9_ifPKiSB_iPKfiiiSD_SD_iiiii)
        .other          _ZN4vllm25paged_attention_v2_kernelIfhLi64ELi32ELi128ELNS_18Fp8KVCacheDataTypeE2ELb0ELi512EEEvPfS2_PT_PKS3_PKT0_S9_ifPKiSB_iPKfiiiSD_SD_iiiii,@"STO_CUDA_ENTRY STV_DEFAULT"
_ZN4vllm25paged_attention_v2_kernelIfhLi64ELi32ELi128ELNS_18Fp8KVCacheDataTypeE2ELb0ELi512EEEvPfS2_PT_PKS3_PKT0_S9_ifPKiSB_iPKfiiiSD_SD_iiiii:
.text._ZN4vllm25paged_attention_v2_kernelIfhLi64ELi32ELi128ELNS_18Fp8KVCacheDataTypeE2ELb0ELi512EEEvPfS2_PT_PKS3_PKT0_S9_ifPKiSB_iPKfiiiSD_SD_iiiii:
        /* <DEDUP_REMOVED lines=51> */
.L_x_5473:
[----:B------:R-:W-:Y:S05]  /*0330*/  BSYNC.RECONVERGENT B6 ;  /* 0x0000000000067941 */ /* 0x000fea0003800200 */
.L_x_5472:
        /* <DEDUP_REMOVED lines=17> */
.L_x_5510:
        /* <DEDUP_REMOVED lines=40> */
.L_x_5479:
        /* <DEDUP_REMOVED lines=11> */
.L_x_5478:
[----:B------:R-:W-:Y:S05]  /*0780*/  BSYNC.RECONVERGENT B1 ;  /* 0x0000000000017941 */ /* 0x000fea0003800200 */
.L_x_5477:
        /* <DEDUP_REMOVED lines=13> */
.L_x_5482:
        /* <DEDUP_REMOVED lines=100> */
.L_x_5481:
[----:B------:R-:W-:Y:S05]  /*0ea0*/  BSYNC.RECONVERGENT B1 ;  /* 0x0000000000017941 */ /* 0x000fea0003800200 */
.L_x_5480:
        /* <DEDUP_REMOVED lines=55> */
.L_x_5484:
[----:B------:R-:W-:Y:S05]  /*1220*/  BSYNC.RECONVERGENT B1 ;  /* 0x0000000000017941 */ /* 0x000fea0003800200 */
.L_x_5483:
        /* <DEDUP_REMOVED lines=26> */
.L_x_5476:
[----:B------:R-:W-:Y:S05]  /*13d0*/  BSYNC.RECONVERGENT B0 ;  /* 0x0000000000007941 */ /* 0x000fea0003800200 */
.L_x_5475:
        /* <DEDUP_REMOVED lines=40> */
.L_x_5489:
[----:B------:R-:W1:Y:S01]  /*1660*/  LDS R13, [R4] ;  /* 0x00000000040d7984 */ /* 0x000e620000000800 */
[----:B------:R-:W-:-:S04]  /*1670*/  IADD3 R11, PT, PT, R11, 0x1, RZ ;  /* 0x000000010b0b7810 */ /* 0x000fc80007ffe0ff */
[----:B------:R-:W-:Y:S01]  /*1680*/  ISETP.NE.AND P0, PT, R11, RZ, PT ;  /* 0x000000ff0b00720c */ /* 0x000fe20003f05270 */
[----:B-1----:R-:W-:-:S05]  /*1690*/  FMUL.FTZ R13, R13, R2 ;  /* 0x000000020d0d7220 */ /* 0x002fca0000410000 */
[----:B------:R1:W-:Y:S02]  /*16a0*/  STS [R4], R13 ;  /* 0x0000000d04007388 */ /* 0x0003e40000000800 */
[----:B-1----:R-:W-:-:S05]  /*16b0*/  VIADD R4, R4, 0x200 ;  /* 0x0000020004047836 */ /* 0x002fca0000000000 */
[----:B------:R-:W-:Y:S05]  /*16c0*/  @P0 BRA `(.L_x_5489) ;  /* 0xfffffffc00e40947 */ /* 0x000fea000383ffff */
.L_x_5488:
[----:B------:R-:W-:Y:S05]  /*16d0*/  BSYNC.RECONVERGENT B1 ;  /* 0x0000000000017941 */ /* 0x000fea0003800200 */
.L_x_5487:
        /* <DEDUP_REMOVED lines=13> */
.L_x_5492:
        /* <DEDUP_REMOVED lines=52> */
.L_x_5491:
[----:B------:R-:W-:Y:S05]  /*1af0*/  BSYNC.RECONVERGENT B1 ;  /* 0x0000000000017941 */ /* 0x000fea0003800200 */
.L_x_5490:
        /* <DEDUP_REMOVED lines=31> */
.L_x_5494:
[----:B------:R-:W-:Y:S05]  /*1cf0*/  BSYNC.RECONVERGENT B1 ;  /* 0x0000000000017941 */ /* 0x000fea0003800200 */
.L_x_5493:
        /* <DEDUP_REMOVED lines=14> */
.L_x_5486:
[----:B------:R-:W-:Y:S05]  /*1de0*/  BSYNC.RECONVERGENT B0 ;  /* 0x0000000000007941 */ /* 0x000fea0003800200 */
.L_x_5485:
        /* <DEDUP_REMOVED lines=27> */
.L_x_5496:
[----:B------:R-:W-:Y:S05]  /*1fa0*/  BSYNC.RECONVERGENT B0 ;  /* 0x0000000000007941 */ /* 0x000fea0003800200 */
.L_x_5495:
[----:B------:R-:W-:Y:S01]  /*1fb0*/  SHF.R.U32.HI R2, RZ, 0x3, R8 ;  /* 0x00000003ff027819 */ /* 0x000fe20000011608 */
[----:B------:R-:W-:Y:S01]  /*1fc0*/  BAR.SYNC.DEFER_BLOCKING 0x0 ;  /* 0x0000000000007b1d */ /* 0x000fe20000010000 */
[----:B------:R-:W-:Y:S01]  /*1fd0*/  IADD3 R16, PT, PT, R3, 0x20, RZ ;  /* 0x0000002003107810 */ /* 0x000fe20007ffe0ff */
[----:B------:R-:W-:Y:S01]  /*1fe0*/  HFMA2 R21, -RZ, RZ, 0, 0 ;  /* 0x00000000ff157431 */ /* 0x000fe200000001ff */
[----:B-1----:R-:W-:Y:S01]  /*1ff0*/  LEA R14, R7, R2, 0x6 ;  /* 0x00000002070e7211 */ /* 0x002fe200078e30ff */
[----:B------:R-:W-:Y:S01]  /*2000*/  HFMA2 R17, -RZ, RZ, 0, 0 ;  /* 0x00000000ff117431 */ /* 0x000fe200000001ff */
[C---:B------:R-:W-:Y:S01]  /*2010*/  LOP3.LUT P4, RZ, R5.reuse, 0x3c7, RZ, 0xc0, !PT ;  /* 0x000003c705ff7812 */ /* 0x040fe2000788c0ff */
[----:B------:R-:W-:Y:S01]  /*2020*/  BSSY.RECONVERGENT B0, `(.L_x_5497) ;  /* 0x0000022000007945 */ /* 0x000fe20003800200 */
[----:B------:R-:W-:Y:S01]  /*2030*/  HFMA2 R23, -RZ, RZ, 0, 0 ;  /* 0x00000000ff177431 */ /* 0x000fe200000001ff */
[----:B------:R-:W-:Y:S01]  /*2040*/  ISETP.GT.U32.AND P5, PT, R5, 0x1f, PT ;  /* 0x0000001f0500780c */ /* 0x000fe20003fa4070 */
[----:B------:R-:W-:Y:S01]  /*2050*/  HFMA2 R29, -RZ, RZ, 0, 0 ;  /* 0x00000000ff1d7431 */ /* 0x000fe200000001ff */
[----:B------:R-:W-:Y:S01]  /*2060*/  CS2R R10, SRZ ;  /* 0x00000000000a7805 */ /* 0x000fe2000001ff00 */
[----:B------:R-:W-:Y:S01]  /*2070*/  HFMA2 R25, -RZ, RZ, 0, 0 ;  /* 0x00000000ff197431 */ /* 0x000fe200000001ff */
[----:B0-----:R-:W-:-:S02]  /*2080*/  CS2R R8, SRZ ;  /* 0x0000000000087805 */ /* 0x001fc4000001ff00 */
[----:B------:R-:W-:Y:S02]  /*2090*/  CS2R R12, SRZ ;  /* 0x00000000000c7805 */ /* 0x000fe4000001ff00 */
[----:B------:R-:W-:Y:S01]  /*20a0*/  MOV R19, RZ ;  /* 0x000000ff00137202 */ /* 0x000fe20000000f00 */
[----:B------:R-:W-:Y:S01]  /*20b0*/  IMAD.MOV.U32 R4, RZ, RZ, RZ ;  /* 0x000000ffff047224 */ /* 0x000fe200078e00ff */
[----:B------:R-:W-:Y:S02]  /*20c0*/  MOV R15, RZ ;  /* 0x000000ff000f7202 */ /* 0x000fe40000000f00 */
[----:B------:R-:W-:Y:S02]  /*20d0*/  MOV R6, RZ ;  /* 0x000000ff00067202 */ /* 0x000fe40000000f00 */
[----:B------:R-:W-:Y:S02]  /*20e0*/  MOV R27, RZ ;  /* 0x000000ff001b7202 */ /* 0x000fe40000000f00 */
        /* <DEDUP_REMOVED lines=21> */
.L_x_5498:
[----:B------:R-:W-:Y:S05]  /*2240*/  BSYNC.RECONVERGENT B0 ;  /* 0x0000000000007941 */ /* 0x000fea0003800200 */
.L_x_5497:
        /* <DEDUP_REMOVED lines=36> */
.L_x_5500:
[----:B------:R-:W-:Y:S05]  /*2490*/  BSYNC.RECONVERGENT B0 ;  /* 0x0000000000007941 */ /* 0x000fea0003800200 */
.L_x_5499:
        /* <DEDUP_REMOVED lines=20> */
.L_x_5502:
[----:B------:R-:W-:Y:S05]  /*25e0*/  BSYNC.RECONVERGENT B0 ;  /* 0x0000000000007941 */ /* 0x000fea0003800200 */
.L_x_5501:
        /* <DEDUP_REMOVED lines=35> */
.L_x_5504:
[----:B------:R-:W-:Y:S05]  /*2820*/  BSYNC.RECONVERGENT B0 ;  /* 0x0000000000007941 */ /* 0x000fea0003800200 */
.L_x_5503:
[----:B------:R-:W-:Y:S06]  /*2830*/  BAR.SYNC.DEFER_BLOCKING 0x0 ;  /* 0x0000000000007b1d */ /* 0x000fec0000010000 */
[----:B------:R-:W-:Y:S05]  /*2840*/  @P5 EXIT ;  /* 0x000000000000594d */ /* 0x000fea0003800000 */
[----:B------:R-:W-:-:S04]  /*2850*/  UIMAD UR4, UR40, UR44, UR43 ;  /* 0x0000002c280472a4 */ /* 0x000fc8000f8e022b */
[----:B------:R-:W-:Y:S01]  /*2860*/  UIMAD UR4, UR4, UR42, URZ ;  /* 0x0000002a040472a4 */ /* 0x000fe2000f8e02ff */
[----:B------:R-:W-:Y:S11]  /*2870*/  @P3 EXIT ;  /* 0x000000000000394d */ /* 0x000ff60003800000 */
[----:B------:R-:W0:Y:S01]  /*2880*/  LDCU.64 UR8, c[0x0][0x390] ;  /* 0x00007200ff0877ac */ /* 0x000e220008000a00 */
[----:B------:R-:W-:Y:S01]  /*2890*/  SHF.R.U32.HI R5, RZ, 0x3, R5 ;  /* 0x00000003ff057819 */ /* 0x000fe20000011605 */
[----:B------:R-:W-:Y:S02]  /*28a0*/  USHF.L.U32 UR6, UR41, 0x6, URZ ;  /* 0x0000000629067899 */ /* 0x000fe400080006ff */
[----:B------:R-:W-:-:S04]  /*28b0*/  USHF.L.U32 UR5, UR4, 0x6, URZ ;  /* 0x0000000604057899 */ /* 0x000fc800080006ff */
        /* <DEDUP_REMOVED lines=22> */
.L_x_5474:
[----:B------:R-:W-:Y:S01]  /*2a20*/  IMAD.MOV.U32 R12, RZ, RZ, 0x10 ;  /* 0x00000010ff0c7424 */ /* 0x000fe200078e00ff */
[----:B------:R-:W-:Y:S02]  /*2a30*/  MOV R11, 0x1f ;  /* 0x0000001f000b7802 */ /* 0x000fe40000000f00 */
[----:B------:R-:W-:-:S07]  /*2a40*/  MOV R15, 0xffffffff ;  /* 0xffffffff000f7802 */ /* 0x000fce0000000f00 */
[----:B------:R-:W-:Y:S05]  /*2a50*/  WARPSYNC.COLLECTIVE R15, `(.L_x_5505) ;  /* 0x000000000f087348 */ /* 0x000fea0003c00000 */
[----:B------:R0:W1:Y:S02]  /*2a60*/  SHFL.BFLY P6, R14, R13, R12, R11 ;  /* 0x0c00000c0d0e7389 */ /* 0x00006400000c000b */
[----:B01----:R-:W-:Y:S05]  /*2a70*/  ENDCOLLECTIVE ;  /* 0x000000000000791b */ /* 0x003fea0003800000 */
.L_x_5505:
[----:B------:R-:W-:Y:S01]  /*2a80*/  HFMA2 R12, -RZ, RZ, 0, 4.76837158203125e-07 ;  /* 0x00000008ff0c7431 */ /* 0x000fe200000001ff */
[----:B------:R-:W-:-:S04]  /*2a90*/  FMNMX.FTZ R0, R14, -3.40282346638528859812e+38, !PT ;  /* 0xff7fffff0e007809 */ /* 0x000fc80007810000 */
[----:B------:R-:W-:-:S07]  /*2aa0*/  MOV R13, R0 ;  /* 0x00000000000d7202 */ /* 0x000fce0000000f00 */
[----:B------:R-:W-:Y:S05]  /*2ab0*/  WARPSYNC.COLLECTIVE R15, `(.L_x_5506) ;  /* 0x000000000f087348 */ /* 0x000fea0003c00000 */
[----:B------:R0:W1:Y:S02]  /*2ac0*/  SHFL.BFLY P6, R14, R13, R12, R11 ;  /* 0x0c00000c0d0e7389 */ /* 0x00006400000c000b */
[----:B01----:R-:W-:Y:S05]  /*2ad0*/  ENDCOLLECTIVE ;  /* 0x000000000000791b */ /* 0x003fea0003800000 */
.L_x_5506:
[----:B------:R-:W-:Y:S01]  /*2ae0*/  HFMA2 R12, -RZ, RZ, 0, 2.384185791015625e-07 ;  /* 0x00000004ff0c7431 */ /* 0x000fe200000001ff */
[----:B------:R-:W-:-:S04]  /*2af0*/  FMNMX.FTZ R2, R0, R14, !PT ;  /* 0x0000000e00027209 */ /* 0x000fc80007810000 */
[----:B------:R-:W-:-:S07]  /*2b00*/  MOV R13, R2 ;  /* 0x00000002000d7202 */ /* 0x000fce0000000f00 */
[----:B------:R-:W-:Y:S05]  /*2b10*/  WARPSYNC.COLLECTIVE R15, `(.L_x_5507) ;  /* 0x000000000f087348 */ /* 0x000fea0003c00000 */
[----:B------:R0:W1:Y:S02]  /*2b20*/  SHFL.BFLY P6, R14, R13, R12, R11 ;  /* 0x0c00000c0d0e7389 */ /* 0x00006400000c000b */
[----:B01----:R-:W-:Y:S05]  /*2b30*/  ENDCOLLECTIVE ;  /* 0x000000000000791b */ /* 0x003fea0003800000 */
.L_x_5507:
[----:B------:R-:W-:Y:S01]  /*2b40*/  HFMA2 R12, -RZ, RZ, 0, 1.1920928955078125e-07 ;  /* 0x00000002ff0c7431 */ /* 0x000fe200000001ff */
[----:B------:R-:W-:-:S04]  /*2b50*/  FMNMX.FTZ R3, R2, R14, !PT ;  /* 0x0000000e02037209 */ /* 0x000fc80007810000 */
[----:B------:R-:W-:-:S07]  /*2b60*/  MOV R13, R3 ;  /* 0x00000003000d7202 */ /* 0x000fce0000000f00 */
[----:B------:R-:W-:Y:S05]  /*2b70*/  WARPSYNC.COLLECTIVE R15, `(.L_x_5508) ;  /* 0x000000000f087348 */ /* 0x000fea0003c00000 */
[----:B------:R0:W1:Y:S02]  /*2b80*/  SHFL.BFLY P6, R14, R13, R12, R11 ;  /* 0x0c00000c0d0e7389 */ /* 0x00006400000c000b */
[----:B01----:R-:W-:Y:S05]  /*2b90*/  ENDCOLLECTIVE ;  /* 0x000000000000791b */ /* 0x003fea0003800000 */
.L_x_5508:
[----:B------:R-:W-:Y:S01]  /*2ba0*/  HFMA2 R12, -RZ, RZ, 0, 5.9604644775390625e-08 ;  /* 0x00000001ff0c7431 */ /* 0x000fe200000001ff */
[----:B------:R-:W-:-:S04]  /*2bb0*/  FMNMX.FTZ R4, R3, R14, !PT ;  /* 0x0000000e03047209 */ /* 0x000fc80007810000 */
[----:B------:R-:W-:-:S07]  /*2bc0*/  MOV R13, R4 ;  /* 0x00000004000d7202 */ /* 0x000fce0000000f00 */
[----:B------:R-:W-:Y:S05]  /*2bd0*/  WARPSYNC.COLLECTIVE R15, `(.L_x_5509) ;  /* 0x000000000f087348 */ /* 0x000fea0003c00000 */
[----:B------:R0:W1:Y:S02]  /*2be0*/  SHFL.BFLY P6, R14, R13, R12, R11 ;  /* 0x0c00000c0d0e7389 */ /* 0x00006400000c000b */
[----:B01----:R-:W-:Y:S05]  /*2bf0*/  ENDCOLLECTIVE ;  /* 0x000000000000791b */ /* 0x003fea0003800000 */
.L_x_5509:
[----:B------:R-:W-:Y:S05]  /*2c00*/  BRA `(.L_x_5510) ;  /* 0xffffffd800107947 */ /* 0x000fea000383ffff */
.L_x_5511:
        /* <DEDUP_REMOVED lines=15> */
.L_x_27360:


//--------------------- .text._ZN4vllm25paged_attention_v2_kernelIfhLi32ELi32ELi128ELNS_18Fp8KVCacheDataTypeE2ELb0ELi512EEEvPfS2_PT_PKS3_PKT0_S9_ifPKiSB_iPKfiiiSD_SD_iiiii --------------------------
	.section	.text._ZN4vllm25paged_attention_v2_kernelIfhLi32ELi32ELi128ELNS_18Fp8KVCacheDataTypeE2ELb0ELi512EEEvPfS2_PT_PKS3_PKT0_S9_ifPKiSB_iPKfiiiSD_SD_iiiii,"ax",@progbits
	.align	128
        .global         _ZN4vllm25paged_attention_v2_kernelIfhLi32ELi32ELi128ELNS_18Fp8KVCacheDataTypeE2ELb0ELi512EEEvPfS2_PT_PKS3_PKT0_S9_ifPKiSB_iPKfiiiSD_SD_iiiii
        .type           _ZN4vllm25paged_attention_v2_kernelIfhLi32ELi32ELi128ELNS_18Fp8KVCacheDataTypeE2ELb0ELi512EEEvPfS2_PT_PKS3_PKT0_S9_ifPKiSB_iPKfiiiSD_SD_iiiii,@function
        .size           _ZN4vllm25paged_attention_v2_kernelIfhLi32ELi32ELi128ELNS_18Fp8KVCacheDataTypeE2ELb0ELi512EEEvPfS2_PT_PKS3_PKT0_S9_ifPKiSB_iPKfiiiSD_SD_iiiii,(.L_x_27361 - _ZN4vllm25paged_attention_v2_kernelIfhLi32ELi32ELi128ELNS_18Fp8KVCacheDataTypeE2ELb0ELi512EEEvPfS2_PT_PKS3_PKT0_S9_ifPKiSB_iPKfiiiSD_SD_iiiii)
        .other          _ZN4vllm25paged_attention_v2_kernelIfhLi32ELi32ELi128ELNS_18Fp8KVCacheDataTypeE2ELb0ELi512EEEvPfS2_PT_PKS3_PKT0_S9_ifPKiSB_iPKfiiiSD_SD_iiiii,@"STO_CUDA_ENTRY STV_DEFAULT"
_ZN4vllm25paged_attention_v2_kernelIfhLi32ELi32ELi128ELNS_18Fp8KVCacheDataTypeE2ELb0ELi512EEEvPfS2_PT_PKS3_PKT0_S9_ifPKiSB_iPKfiiiSD_SD_iiiii:
.text._ZN4vllm25paged_attention_v2_kernelIfhLi32ELi32ELi128ELNS_18Fp8KVCacheDataTypeE2ELb0ELi512EEEvPfS2_PT_PKS3_PKT0_S9_ifPKiSB_iPKfiiiSD_SD_iiiii:
        /* <DEDUP_REMOVED lines=51> */
.L_x_5513:
[----:B------:R-:W-:Y:S05]  /*0330*/  BSYNC.RECONVERGENT B6 ;  /* 0x0000000000067941 */ /* 0x000fea0003800200 */
.L_x_5512:
        /* <DEDUP_REMOVED lines=17> */
.L_x_5550:
        /* <DEDUP_REMOVED lines=10> */
[----:B0-----:R-:W-:Y:S01]  /*04f0*/  IMAD R4, R7, 0x4, R8 ;  /* 0x0000000407047824 */ /* 0x001fe200078e0208 */
[----:B-1----:R-:W-:Y:S02]  /*0500*/  MOV R9, 0xff7fffff ;  /* 0xff7fffff00097802 */ /* 0x002fe40000000f00 */
        /* <DEDUP_REMOVED lines=28> */
.L_x_5519:
        /* <DEDUP_REMOVED lines=11> */
.L_x_5518:
[----:B------:R-:W-:Y:S05]  /*0780*/  BSYNC.RECONVERGENT B1 ;  /* 0x0000000000017941 */ /* 0x000fea0003800200 */
.L_x_5517:
        /* <DEDUP_REMOVED lines=13> */
.L_x_5522:
        /* <DEDUP_REMOVED lines=100> */
.L_x_5521:
[----:B------:R-:W-:Y:S05]  /*0ea0*/  BSYNC.RECONVERGENT B1 ;  /* 0x0000000000017941 */ /* 0x000fea0003800200 */
.L_x_5520:
        /* <DEDUP_REMOVED lines=55> */
.L_x_5524:
[----:B------:R-:W-:Y:S05]  /*1220*/  BSYNC.RECONVERGENT B1 ;  /* 0x0000000000017941 */ /* 0x000fea0003800200 */
.L_x_5523:
        /* <DEDUP_REMOVED lines=26> */
.L_x_5516:
[----:B------:R-:W-:Y:S05]  /*13d0*/  BSYNC.RECONVERGENT B0 ;  /* 0x0000000000007941 */ /* 0x000fea0003800200 */
.L_x_5515:
        /* <DEDUP_REMOVED lines=22> */
[----:B------:R-:W-:-:S05]  /*1540*/  VIADD R11, R2, UR38 ;  /* 0x00000026020b7c36 */ /* 0x000fca0008000000 */
        /* <DEDUP_REMOVED lines=17> */
.L_x_5529:
[----:B------:R-:W1:Y:S01]  /*1660*/  LDS R11, [R4] ;  /* 0x00000000040b7984 */ /* 0x000e620000000800 */
[----:B------:R-:W-:-:S04]  /*1670*/  IADD3 R10, PT, PT, R10, 0x1, RZ ;  /* 0x000000010a0a7810 */ /* 0x000fc80007ffe0ff */
[----:B------:R-:W-:Y:S01]  /*1680*/  ISETP.NE.AND P0, PT, R10, RZ, PT ;  /* 0x000000ff0a00720c */ /* 0x000fe20003f05270 */
[----:B-1----:R-:W-:-:S05]  /*1690*/  FMUL.FTZ R11, R11, R2 ;  /* 0x000000020b0b7220 */ /* 0x002fca0000410000 */
[----:B------:R1:W-:Y:S02]  /*16a0*/  STS [R4], R11 ;  /* 0x0000000b04007388 */ /* 0x0003e40000000800 */
[----:B-1----:R-:W-:-:S05]  /*16b0*/  IADD3 R4, PT, PT, R4, 0x200, RZ ;  /* 0x0000020004047810 */ /* 0x002fca0007ffe0ff */
[----:B------:R-:W-:Y:S05]  /*16c0*/  @P0 BRA `(.L_x_5529) ;  /* 0xfffffffc00e40947 */ /* 0x000fea000383ffff */
.L_x_5528:
[----:B------:R-:W-:Y:S05]  /*16d0*/  BSYNC.RECONVERGENT B1 ;  /* 0x0000000000017941 */ /* 0x000fea0003800200 */
.L_x_5527:
        /* <DEDUP_REMOVED lines=13> */
.L_x_5532:
        /* <DEDUP_REMOVED lines=52> */
.L_x_5531:
[----:B------:R-:W-:Y:S05]  /*1af0*/  BSYNC.RECONVERGENT B1 ;  /* 0x0000000000017941 */ /* 0x000fea0003800200 */
.L_x_5530:
        /* <DEDUP_REMOVED lines=31> */
.L_x_5534:
[----:B------:R-:W-:Y:S05]  /*1cf0*/  BSYNC.RECONVERGENT B1 ;  /* 0x0000000000017941 */ /* 0x000fea0003800200 */
.L_x_5533:
        /* <DEDUP_REMOVED lines=14> */
.L_x_5526:
[----:B------:R-:W-:Y:S05]  /*1de0*/  BSYNC.RECONVERGENT B0 ;  /* 0x0000000000007941 */ /* 0x000fea0003800200 */
.L_x_5525:
        /* <DEDUP_REMOVED lines=27> */
.L_x_5536:
[----:B------:R-:W-:Y:S05]  /*1fa0*/  BSYNC.RECONVERGENT B0 ;  /* 0x0000000000007941 */ /* 0x000fea0003800200 */
.L_x_5535:
[----:B-1----:R-:W-:Y:S01]  /*1fb0*/  IADD3 R13, PT, PT, R3, 0x20, RZ ;  /* 0x00000020030d7810 */ /* 0x002fe20007ffe0ff */
[----:B------:R-:W-:Y:S01]  /*1fc0*/  BAR.SYNC.DEFER_BLOCKING 0x0 ;  /* 0x0000000000007b1d */ /* 0x000fe20000010000 */
[----:B------:R-:W-:Y:S01]  /*1fd0*/  SHF.R.U32.HI R12, RZ, 0x3, R7 ;  /* 0x00000003ff0c7819 */ /* 0x000fe20000011607 */
[----:B------:R-:W-:Y:S01]  /*1fe0*/  HFMA2 R4, -RZ, RZ, 0, 0 ;  /* 0x00000000ff047431 */ /* 0x000fe200000001ff */
[----:B------:R-:W-:Y:S02]  /*1ff0*/  LEA R18, R0, R13, 0x18 ;  /* 0x0000000d00127211 */ /* 0x000fe400078ec0ff */
[----:B------:R-:W-:Y:S02]  /*2000*/  CS2R R6, SRZ ;  /* 0x0000000000067805 */ /* 0x000fe4000001ff00 */
[C---:B------:R-:W-:Y:S01]  /*2010*/  LOP3.LUT P4, RZ, R5.reuse, 0x3c7, RZ, 0xc0, !PT ;  /* 0x000003c705ff7812 */ /* 0x040fe2000788c0ff */
[----:B------:R-:W-:Y:S01]  /*2020*/  BSSY.RECONVERGENT B0, `(.L_x_5537) ;  /* 0x0000012000007945 */ /* 0x000fe20003800200 */
[----:B------:R-:W-:-:S02]  /*2030*/  ISETP.GT.U32.AND P5, PT, R5, 0x1f, PT ;  /* 0x0000001f0500780c */ /* 0x000fc40003fa4070 */
[----:B------:R-:W-:Y:S02]  /*2040*/  CS2R R10, SRZ ;  /* 0x00000000000a7805 */ /* 0x000fe4000001ff00 */
[----:B------:R-:W-:Y:S02]  /*2050*/  MOV R2, RZ ;  /* 0x000000ff00027202 */ /* 0x000fe40000000f00 */
[----:B0-----:R-:W-:Y:S02]  /*2060*/  CS2R R8, SRZ ;  /* 0x0000000000087805 */ /* 0x001fe4000001ff00 */
[----:B------:R-:W-:Y:S01]  /*2070*/  LOP3.LUT R13, R12, 0x3e0, R5, 0xf8, !PT ;  /* 0x000003e00c0d7812 */ /* 0x000fe200078ef805 */
        /* <DEDUP_REMOVED lines=12> */
.L_x_5538:
[----:B------:R-:W-:Y:S05]  /*2140*/  BSYNC.RECONVERGENT B0 ;  /* 0x0000000000007941 */ /* 0x000fea0003800200 */
.L_x_5537:
[----:B------:R-:W-:Y:S01]  /*2150*/  BAR.SYNC.DEFER_BLOCKING 0x0 ;  /* 0x0000000000007b1d */ /* 0x000fe20000010000 */
[----:B------:R-:W-:-:S05]  /*2160*/  IMAD R20, R13, 0x4, R18 ;  /* 0x000000040d147824 */ /* 0x000fca00078e0212 */
        /* <DEDUP_REMOVED lines=18> */
.L_x_5540:
[----:B------:R-:W-:Y:S05]  /*2290*/  BSYNC.RECONVERGENT B0 ;  /* 0x0000000000007941 */ /* 0x000fea0003800200 */
.L_x_5539:
[----:B------:R-:W-:Y:S06]  /*22a0*/  BAR.SYNC.DEFER_BLOCKING 0x0 ;  /* 0x0000000000007b1d */ /* 0x000fec0000010000 */
[----:B------:R-:W-:Y:S04]  /*22b0*/  BSSY.RECONVERGENT B0, `(.L_x_5541) ;  /* 0x000000b000007945 */ /* 0x000fe80003800200 */
[----:B------:R-:W-:Y:S05]  /*22c0*/  @P1 BRA `(.L_x_5542) ;  /* 0x0000000000241947 */ /* 0x000fea0003800000 */
[----:B0-----:R-:W-:-:S05]  /*22d0*/  LEA R3, R12, R18, 0x2 ;  /* 0x000000120c037211 */ /* 0x001fca00078e10ff */
        /* <DEDUP_REMOVED lines=8> */
.L_x_5542:
[----:B------:R-:W-:Y:S05]  /*2360*/  BSYNC.RECONVERGENT B0 ;  /* 0x0000000000007941 */ /* 0x000fea0003800200 */
.L_x_5541:
[----:B------:R-:W-:Y:S06]  /*2370*/  BAR.SYNC.DEFER_BLOCKING 0x0 ;  /* 0x0000000000007b1d */ /* 0x000fec0000010000 */
[----:B------:R-:W-:Y:S04]  /*2380*/  BSSY.RECONVERGENT B0, `(.L_x_5543) ;  /* 0x0000012000007945 */ /* 0x000fe80003800200 */
[----:B------:R-:W-:Y:S05]  /*2390*/  @P0 BRA `(.L_x_5544) ;  /* 0x0000000000400947 */ /* 0x000fea0003800000 */
[----:B------:R-:W2:Y:S04]  /*23a0*/  LDS R0, [R20] ;  /* 0x0000000014007984 */ /* 0x000ea80000000800 */
[----:B01----:R-:W0:Y:S04]  /*23b0*/  LDS R3, [R20+0x10] ;  /* 0x0000100014037984 */ /* 0x003e280000000800 */
[----:B------:R-:W1:Y:S04]  /*23c0*/  LDS R13, [R20+0x20] ;  /* 0x00002000140d7984 */ /* 0x000e680000000800 */
        /* <DEDUP_REMOVED lines=13> */
.L_x_5544:
[----:B------:R-:W-:Y:S05]  /*24a0*/  BSYNC.RECONVERGENT B0 ;  /* 0x0000000000007941 */ /* 0x000fea0003800200 */
.L_x_5543:
[----:B------:R-:W-:Y:S06]  /*24b0*/  BAR.SYNC.DEFER_BLOCKING 0x0 ;  /* 0x0000000000007b1d */ /* 0x000fec0000010000 */
[----:B------:R-:W-:Y:S05]  /*24c0*/  @P5 EXIT ;  /* 0x000000000000594d */ /* 0x000fea0003800000 */
[----:B------:R-:W-:-:S04]  /*24d0*/  UIMAD UR4, UR40, UR44, UR43 ;  /* 0x0000002c280472a4 */ /* 0x000fc8000f8e022b */
[----:B------:R-:W-:Y:S01]  /*24e0*/  UIMAD UR4, UR4, UR42, URZ ;  /* 0x0000002a040472a4 */ /* 0x000fe2000f8e02ff */
[----:B------:R-:W-:Y:S11]  /*24f0*/  @P3 EXIT ;  /* 0x000000000000394d */ /* 0x000ff60003800000 */
[----:B------:R-:W2:Y:S01]  /*2500*/  LDCU.64 UR8, c[0x0][0x390] ;  /* 0x00007200ff0877ac */ /* 0x000ea20008000a00 */
[----:B------:R-:W-:Y:S01]  /*2510*/  SHF.R.U32.HI R5, RZ, 0x3, R5 ;  /* 0x00000003ff057819 */ /* 0x000fe20000011605 */
[----:B------:R-:W-:Y:S02]  /*2520*/  USHF.L.U32 UR6, UR41, 0x5, URZ ;  /* 0x0000000529067899 */ /* 0x000fe400080006ff */
[----:B------:R-:W-:-:S04]  /*2530*/  USHF.L.U32 UR5, UR4, 0x5, URZ ;  /* 0x0000000504057899 */ /* 0x000fc800080006ff */
[----:B------:R-:W-:-:S04]  /*2540*/  MOV R0, UR6 ;  /* 0x0000000600007c02 */ /* 0x000fc80008000f00 */
        /* <DEDUP_REMOVED lines=13> */
.L_x_5514:
[----:B------:R-:W-:Y:S01]  /*2620*/  HFMA2 R12, -RZ, RZ, 0, 9.5367431640625e-07 ;  /* 0x00000010ff0c7431 */ /* 0x000fe200000001ff */
[----:B------:R-:W-:Y:S02]  /*2630*/  MOV R11, 0x1f ;  /* 0x0000001f000b7802 */ /* 0x000fe40000000f00 */
[----:B------:R-:W-:-:S07]  /*2640*/  MOV R15, 0xffffffff ;  /* 0xffffffff000f7802 */ /* 0x000fce0000000f00 */
[----:B------:R-:W-:Y:S05]  /*2650*/  WARPSYNC.COLLECTIVE R15, `(.L_x_5545) ;  /* 0x000000000f087348 */ /* 0x000fea0003c00000 */
[----:B------:R0:W1:Y:S02]  /*2660*/  SHFL.BFLY P6, R14, R13, R12, R11 ;  /* 0x0c00000c0d0e7389 */ /* 0x00006400000c000b */
[----:B01----:R-:W-:Y:S05]  /*2670*/  ENDCOLLECTIVE ;  /* 0x000000000000791b */ /* 0x003fea0003800000 */
.L_x_5545:
[----:B------:R-:W-:Y:S01]  /*2680*/  IMAD.MOV.U32 R12, RZ, RZ, 0x8 ;  /* 0x00000008ff0c7424 */ /* 0x000fe200078e00ff */
[----:B------:R-:W-:-:S04]  /*2690*/  FMNMX.FTZ R0, R14, -3.40282346638528859812e+38, !PT ;  /* 0xff7fffff0e007809 */ /* 0x000fc80007810000 */
[----:B------:R-:W-:-:S07]  /*26a0*/  MOV R13, R0 ;  /* 0x00000000000d7202 */ /* 0x000fce0000000f00 */
[----:B------:R-:W-:Y:S05]  /*26b0*/  WARPSYNC.COLLECTIVE R15, `(.L_x_5546) ;  /* 0x000000000f087348 */ /* 0x000fea0003c00000 */
[----:B------:R0:W1:Y:S02]  /*26c0*/  SHFL.BFLY P6, R14, R13, R12, R11 ;  /* 0x0c00000c0d0e7389 */ /* 0x00006400000c000b */
[----:B01----:R-:W-:Y:S05]  /*26d0*/  ENDCOLLECTIVE ;  /* 0x000000000000791b */ /* 0x003fea0003800000 */
.L_x_5546:
[----:B------:R-:W-:Y:S01]  /*26e0*/  HFMA2 R12, -RZ, RZ, 0, 2.384185791015625e-07 ;  /* 0x00000004ff0c7431 */ /* 0x000fe200000001ff */
[----:B------:R-:W-:-:S04]  /*26f0*/  FMNMX.FTZ R2, R0, R14, !PT ;  /* 0x0000000e00027209 */ /* 0x000fc80007810000 */
[----:B------:R-:W-:-:S07]  /*2700*/  MOV R13, R2 ;  /* 0x00000002000d7202 */ /* 0x000fce0000000f00 */
[----:B------:R-:W-:Y:S05]  /*2710*/  WARPSYNC.COLLECTIVE R15, `(.L_x_5547) ;  /* 0x000000000f087348 */ /* 0x000fea0003c00000 */
[----:B------:R0:W1:Y:S02]  /*2720*/  SHFL.BFLY P6, R14, R13, R12, R11 ;  /* 0x0c00000c0d0e7389 */ /* 0x00006400000c000b */
[----:B01----:R-:W-:Y:S05]  /*2730*/  ENDCOLLECTIVE ;  /* 0x000000000000791b */ /* 0x003fea0003800000 */
.L_x_5547:
[----:B------:R-:W-:Y:S01]  /*2740*/  HFMA2 R12, -RZ, RZ, 0, 1.1920928955078125e-07 ;  /* 0x00000002ff0c7431 */ /* 0x000fe200000001ff */
[----:B------:R-:W-:-:S04]  /*2750*/  FMNMX.FTZ R3, R2, R14, !PT ;  /* 0x0000000e02037209 */ /* 0x000fc80007810000 */
[----:B------:R-:W-:-:S07]  /*2760*/  MOV R13, R3 ;  /* 0x00000003000d7202 */ /* 0x000fce0000000f00 */
[----:B------:R-:W-:Y:S05]  /*2770*/  WARPSYNC.COLLECTIVE R15, `(.L_x_5548) ;  /* 0x000000000f087348 */ /* 0x000fea0003c00000 */
[----:B------:R0:W1:Y:S02]  /*2780*/  SHFL.BFLY P6, R14, R13, R12, R11 ;  /* 0x0c00000c0d0e7389 */ /* 0x00006400000c000b */
[----:B01----:R-:W-:Y:S05]  /*2790*/  ENDCOLLECTIVE ;  /* 0x000000000000791b */ /* 0x003fea0003800000 */
.L_x_5548:
[----:B------:R-:W-:Y:S01]  /*27a0*/  HFMA2 R12, -RZ, RZ, 0, 5.9604644775390625e-08 ;  /* 0x00000001ff0c7431 */ /* 0x000fe200000001ff */
[----:B------:R-:W-:-:S04]  /*27b0*/  FMNMX.FTZ R4, R3, R14, !PT ;  /* 0x0000000e03047209 */ /* 0x000fc80007810000 */
[----:B------:R-:W-:-:S07]  /*27c0*/  MOV R13, R4 ;  /* 0x00000004000d7202 */ /* 0x000fce0000000f00 */
[----:B------:R-:W-:Y:S05]  /*27d0*/  WARPSYNC.COLLECTIVE R15, `(.L_x_5549) ;  /* 0x000000000f087348 */ /* 0x000fea0003c00000 */
[----:B------:R0:W1:Y:S02]  /*27e0*/  SHFL.BFLY P6, R14, R13, R12, R11 ;  /* 0x0c00000c0d0e7389 */ /* 0x00006400000c000b */
[----:B01----:R-:W-:Y:S05]  /*27f0*/  ENDCOLLECTIVE ;  /* 0x000000000000791b */ /* 0x003fea0003800000 */
.L_x_5549:
[----:B------:R-:W-:Y:S05]  /*2800*/  BRA `(.L_x_5550) ;  /* 0xffffffdc00107947 */ /* 0x000fea000383ffff */
.L_x_5551:
        /* <DEDUP_REMOVED lines=15> */
.L_x_27361:


//--------------------- .text._ZN4vllm25paged_attention_v2_kernelIfhLi256ELi32ELi128ELNS_18Fp8KVCacheDataTypeE2ELb1ELi512EEEvPfS2_PT_PKS3_PKT0_S9_ifPKiSB_iPKfiiiSD_SD_iiiii --------------------------
	.section	.text._ZN4vllm25paged_attention_v2_kernelIfhLi256ELi32ELi128ELNS_18Fp8KVCacheDataTypeE2ELb1ELi512EEEvPfS2_PT_PKS3_PKT0_S9_ifPKiSB_iPKfiiiSD_SD_iiiii,"ax",@progbits
	.align	128
        .global         _ZN4vllm25paged_attention_v2_kernelIfhLi256ELi32ELi128ELNS_18Fp8KVCacheDataTypeE2ELb1ELi512EEEvPfS2_PT_PKS3_PKT0_S9_ifPKiSB_iPKfiiiSD_SD_iiiii
        .type           _ZN4vllm25paged_attention_v2_kernelIfhLi256ELi32ELi128ELNS_18Fp8KVCacheDataTypeE2ELb1ELi512EEEvPfS2_PT_PKS3_PKT0_S9_ifPKiSB_iPKfiiiSD_SD_iiiii,@function
        .size           _ZN4vllm25paged_attention_v2_kernelIfhLi256ELi32ELi128ELNS_18Fp8KVCacheDataTypeE2ELb1ELi512EEEvPfS2_PT_PKS3_PKT0_S9_ifPKiSB_iPKfiiiSD_SD_iiiii,(.L_x_27362 - _ZN4vllm25paged_attention_v2_kernelIfhLi256ELi32ELi128ELNS_18Fp8KVCacheDataTypeE2ELb1ELi512EEEvPfS2_PT_PKS3_PKT0_S9_ifPKiSB_iPKfiiiSD_SD_iiiii)
        .other          _ZN4vllm25paged_attention_v2_kernelIfhLi256ELi32ELi128ELNS_18Fp8KVCacheDataTypeE2ELb1ELi512EEEvPfS2_PT_PKS3_PKT0_S9_ifPKiSB_iPKfiiiSD_SD_iiiii,@"STO_CUDA_ENTRY STV_DEFAULT"
_ZN4vllm25paged_attention_v2_kernelIfhLi256ELi32ELi128ELNS_18Fp8KVCacheDataTypeE2ELb1ELi512EEEvPfS2_PT_PKS3_PKT0_S9_ifPKiSB_iPKfiiiSD_SD_iiiii:
.text._ZN4vllm25paged_attention_v2_kernelIfhLi256ELi32ELi128ELNS_18Fp8KVCacheDataTypeE2ELb1ELi512EEEvPfS2_PT_PKS3_PKT0_S9_ifPKiSB_iPKfiiiSD_SD_iiiii:
        /* <DEDUP_REMOVED lines=23> */
[----:B----4-:R-:W-:Y:S02]  /*0170*/  ISETP.GE.AND P3, PT, R15, RZ, PT ;  /* 0x000000ff0f00720c */ /* 0x010fe40003f66270 */
[----:B-1----:R-:W-:Y:S01]  /*0180*/  SHF.R.U32.HI R24, RZ, 0x5, R17 ;  /* 0x00000005ff187819 */ /* 0x002fe20000011611 */
[----:B0-----:R-:W0:Y:S10]  /*0190*/  MUFU.RCP R9, R9 ;  /* 0x0000000900097308 */ /* 0x001e340000001000 */
[----:B------:R-:W3:Y:S01]  /*01a0*/  @P3 LDC R20, c[0x0][0x3f8] ;  /* 0x0000fe00ff143b82 */ /* 0x000ee20000000800 */
[----:B0-----:R-:W-:-:S02]  /*01b0*/  IADD3 R2, PT, PT, R9, 0xffffffe, RZ ;  /* 0x0ffffffe09027810 */ /* 0x001fc40007ffe0ff */
[----:B------:R-:W-:Y:S02]  /*01c0*/  LEA R9, R7, R24, 0x4 ;  /* 0x0000001807097211 */ /* 0x000fe400078e20ff */
[----:B------:R0:W1:Y:S01]  /*01d0*/  F2I.FTZ.U32.TRUNC.NTZ R3, R2 ;  /* 0x0000000200037305 */ /* 0x000062000021f000 */
[----:B---3--:R-:W-:Y:S02]  /*01e0*/  @P3 IMAD R20, R18, R20, R19 ;  /* 0x0000001412143224 */ /* 0x008fe400078e0213 */
[----:B0-----:R-:W-:Y:S02]  /*01f0*/  IMAD.MOV.U32 R2, RZ, RZ, RZ ;  /* 0x000000ffff027224 */ /* 0x001fe400078e00ff */
[----:B------:R-:W-:Y:S02]  /*0200*/  @P3 IMAD R20, R20, R15, 0x1 ;  /* 0x0000000114143424 */ /* 0x000fe400078e020f */
[----:B-1----:R-:W-:-:S05]  /*0210*/  IMAD R0, R3, R5, RZ ;  /* 0x0000000503007224 */ /* 0x002fca00078e02ff */
[----:B------:R-:W-:-:S05]  /*0220*/  IADD3 R13, PT, PT, -R0, RZ, RZ ;  /* 0x000000ff000d7210 */ /* 0x000fca0007ffe1ff */
[----:B------:R-:W-:Y:S01]  /*0230*/  IMAD.HI.U32 R0, R3, R13, R2 ;  /* 0x0000000d03007227 */ /* 0x000fe200078e0002 */
[----:B------:R-:W-:-:S04]  /*0240*/  IADD3 R2, PT, PT, R21, 0x1f, RZ ;  /* 0x0000001f15027810 */ /* 0x000fc80007ffe0ff */
[----:B------:R-:W-:Y:S01]  /*0250*/  SHF.R.U32.HI R2, RZ, 0x5, R2 ;  /* 0x00000005ff027819 */ /* 0x000fe20000011602 */
[----:B------:R-:W-:-:S05]  /*0260*/  IMAD.HI.U32 R16, R0, R10, RZ ;  /* 0x0000000a00107227 */ /* 0x000fca00078e00ff */
[----:B------:R-:W-:-:S05]  /*0270*/  IADD3 R3, PT, PT, -R16, RZ, RZ ;  /* 0x000000ff10037210 */ /* 0x000fca0007ffe1ff */
[----:B------:R-:W-:Y:S01]  /*0280*/  IMAD R10, R5, R3, R10 ;  /* 0x00000003050a7224 */ /* 0x000fe200078e020a */
[----:B------:R-:W-:-:S04]  /*0290*/  LEA R3, R7, 0x10, 0x4 ;  /* 0x0000001007037811 */ /* 0x000fc800078e20ff */
[----:B------:R-:W-:-:S13]  /*02a0*/  ISETP.GT.U32.AND P1, PT, R5, R10, PT ;  /* 0x0000000a0500720c */ /* 0x000fda0003f24070 */
[-C--:B------:R-:W-:Y:S02]  /*02b0*/  @!P1 IADD3 R10, PT, PT, R10, -R5.reuse, RZ ;  /* 0x800000050a0a9210 */ /* 0x080fe40007ffe0ff */
[----:B------:R-:W-:Y:S02]  /*02c0*/  @!P1 IADD3 R16, PT, PT, R16, 0x1, RZ ;  /* 0x0000000110109810 */ /* 0x000fe40007ffe0ff */
[----:B------:R-:W-:Y:S02]  /*02d0*/  ISETP.GE.U32.AND P0, PT, R10, R5, PT ;  /* 0x000000050a00720c */ /* 0x000fe40003f06070 */
[----:B------:R-:W-:Y:S02]  /*02e0*/  VIMNMX.U32 R10, PT, PT, R2, R3, PT ;  /* 0x00000003020a7248 */ /* 0x000fe40003fe0000 */
[----:B------:R-:W-:-:S03]  /*02f0*/  ISETP.NE.AND P1, PT, R11, RZ, PT ;  /* 0x000000ff0b00720c */ /* 0x000fc60003f25270 */
[----:B------:R-:W-:-:S05]  /*0300*/  IMAD R3, R7, -0x10, R10 ;  /* 0xfffffff007037824 */ /* 0x000fca00078e020a */
[----:B------:R-:W-:Y:S01]  /*0310*/  LEA R2, R3, R8, 0x5 ;  /* 0x0000000803027211 */ /* 0x000fe200078e28ff */
[----:B------:R-:W-:Y:S01]  /*0320*/  @P0 VIADD R16, R16, 0x1 ;  /* 0x0000000110100836 */ /* 0x000fe20000000000 */
[----:B------:R-:W-:Y:S02]  /*0330*/  ISETP.GE.U32.AND P0, PT, R9, R10, PT ;  /* 0x0000000a0900720c */ /* 0x000fe40003f06070 */
[----:B------:R-:W-:Y:S02]  /*0340*/  VIMNMX R21, PT, PT, R21, R2, PT ;  /* 0x0000000215157248 */ /* 0x000fe40003fe0100 */
        /* <DEDUP_REMOVED lines=10> */
[----:B0-----:R-:W-:Y:S02]  /*03f0*/  HFMA2 R2, -RZ, RZ, 0, 0 ;  /* 0x00000000ff027431 */ /* 0x001fe400000001ff */
        /* <DEDUP_REMOVED lines=10> */
[-C--:B------:R-:W-:Y:S02]  /*04a0*/  @!P2 IADD3 R4, PT, PT, R4, -R11.reuse, RZ ;  /* 0x8000000b0404a210 */ /* 0x080fe40007ffe0ff */
[----:B------:R-:W-:Y:S02]  /*04b0*/  @!P2 IADD3 R3, PT, PT, R3, 0x1, RZ ;  /* 0x000000010303a810 */ /* 0x000fe40007ffe0ff */
[----:B------:R-:W-:Y:S02]  /*04c0*/  ISETP.GE.U32.AND P1, PT, R4, R11, PT ;  /* 0x0000000b0400720c */ /* 0x000fe40003f26070 */
[----:B------:R-:W-:-:S11]  /*04d0*/  ISETP.NE.AND P2, PT, R12, RZ, PT ;  /* 0x000000ff0c00720c */ /* 0x000fd60003f45270 */
[----:B------:R-:W-:-:S05]  /*04e0*/  @P1 VIADD R3, R3, 0x1 ;  /* 0x0000000103031836 */ /* 0x000fca0000000000 */
[----:B------:R-:W-:-:S04]  /*04f0*/  MOV R20, R3 ;  /* 0x0000000300147202 */ /* 0x000fc80000000f00 */
        /* <DEDUP_REMOVED lines=9> */
[----:B0-----:R-:W-:Y:S01]  /*0590*/  HFMA2 R2, -RZ, RZ, 0, 0 ;  /* 0x00000000ff027431 */ /* 0x001fe200000001ff */
[----:B-1----:R-:W-:-:S05]  /*05a0*/  IADD3 R14, PT, PT, RZ, -R3, RZ ;  /* 0x80000003ff0e7210 */ /* 0x002fca0007ffe0ff */
[----:B------:R-:W-:Y:S02]  /*05b0*/  IMAD R13, R14, R11, RZ ;  /* 0x0000000b0e0d7224 */ /* 0x000fe400078e02ff */
[----:B------:R-:W-:Y:S02]  /*05c0*/  IMAD.MOV.U32 R14, RZ, RZ, R22 ;  /* 0x000000ffff0e7224 */ /* 0x000fe400078e0016 */
[----:B------:R-:W-:-:S06]  /*05d0*/  IMAD.HI.U32 R3, R3, R13, R2 ;  /* 0x0000000d03037227 */ /* 0x000fcc00078e0002 */
[----:B------:R-:W-:-:S04]  /*05e0*/  IMAD.HI.U32 R3, R3, R14, RZ ;  /* 0x0000000e03037227 */ /* 0x000fc800078e00ff */
[----:B------:R-:W-:Y:S01]  /*05f0*/  IMAD R2, R3, R4, R14 ;  /* 0x0000000403027224 */ /* 0x000fe200078e020e */
[----:B------:R-:W-:-:S04]  /*0600*/  LOP3.LUT R4, R19, R20, RZ, 0x3c, !PT ;  /* 0x0000001413047212 */ /* 0x000fc800078e3cff */
[----:B------:R-:W-:Y:S02]  /*0610*/  ISETP.GT.U32.AND P2, PT, R11, R2, PT ;  /* 0x000000020b00720c */ /* 0x000fe40003f44070 */
[----:B------:R-:W-:-:S11]  /*0620*/  ISETP.GE.AND P3, PT, R4, RZ, PT ;  /* 0x000000ff0400720c */ /* 0x000fd60003f66270 */
[-C--:B------:R-:W-:Y:S02]  /*0630*/  @!P2 IADD3 R2, PT, PT, R2, -R11.reuse, RZ ;  /* 0x8000000b0202a210 */ /* 0x080fe40007ffe0ff */
[----:B------:R-:W-:Y:S02]  /*0640*/  @!P2 IADD3 R3, PT, PT, R3, 0x1, RZ ;  /* 0x000000010303a810 */ /* 0x000fe40007ffe0ff */
[----:B------:R-:W-:Y:S02]  /*0650*/  ISETP.GE.U32.AND P1, PT, R2, R11, PT ;  /* 0x0000000b0200720c */ /* 0x000fe40003f26070 */
[----:B------:R-:W0:Y:S01]  /*0660*/  LDC R2, c[0x0][0x3f8] ;  /* 0x0000fe00ff027b82 */ /* 0x000e220000000800 */
[----:B------:R-:W-:-:S10]  /*0670*/  ISETP.NE.AND P2, PT, R20, RZ, PT ;  /* 0x000000ff1400720c */ /* 0x000fd40003f45270 */
[----:B------:R-:W-:-:S05]  /*0680*/  @P1 VIADD R3, R3, 0x1 ;  /* 0x0000000103031836 */ /* 0x000fca0000000000 */
[----:B------:R-:W-:Y:S02]  /*0690*/  @!P3 IADD3 R3, PT, PT, -R3, RZ, RZ ;  /* 0x000000ff0303b210 */ /* 0x000fe40007ffe1ff */
[----:B------:R-:W-:-:S05]  /*06a0*/  @!P2 LOP3.LUT R3, RZ, R20, RZ, 0x33, !PT ;  /* 0x00000014ff03a212 */ /* 0x000fca00078e33ff */
[----:B0-----:R-:W-:-:S05]  /*06b0*/  IMAD R3, R2, R12, R3 ;  /* 0x0000000c02037224 */ /* 0x001fca00078e0203 */
[----:B------:R-:W-:-:S05]  /*06c0*/  IADD3 R20, PT, PT, -R3, RZ, RZ ;  /* 0x000000ff03147210 */ /* 0x000fca0007ffe1ff */
[----:B------:R-:W-:-:S07]  /*06d0*/  IMAD R20, R15, R20, 0x1 ;  /* 0x000000010f147424 */ /* 0x000fce00078e0214 */
.L_x_5552:
        /* <DEDUP_REMOVED lines=8> */
[----:B------:R-:W-:-:S04]  /*0760*/  MOV R11, 0x400 ;  /* 0x00000400000b7802 */ /* 0x000fc80000000f00 */
[----:B------:R-:W-:Y:S01]  /*0770*/  IADD3 R11, PT, PT, R11, 0x20, RZ ;  /* 0x000000200b0b7810 */ /* 0x000fe20007ffe0ff */
[----:B------:R-:W3:Y:S01]  /*0780*/  LDC R30, c[0x0][0x404] ;  /* 0x00010100ff1e7b82 */ /* 0x000ee20000000800 */
        /* <DEDUP_REMOVED lines=9> */
[----:B0-----:R-:W-:Y:S01]  /*0820*/  MOV R2, RZ ;  /* 0x000000ff00027202 */ /* 0x001fe20000000f00 */
[----:B-1----:R-:W-:-:S04]  /*0830*/  IMAD.MOV R13, RZ, RZ, -R3 ;  /* 0x000000ffff0d7224 */ /* 0x002fc800078e0a03 */
[----:B------:R-:W-:-:S04]  /*0840*/  IMAD R5, R13, R28, RZ ;  /* 0x0000001c0d057224 */ /* 0x000fc800078e02ff */
[----:B------:R-:W-:Y:S01]  /*0850*/  IMAD.HI.U32 R12, R3, R5, R2 ;  /* 0x00000005030c7227 */ /* 0x000fe200078e0002 */
[----:B------:R-:W-:Y:S02]  /*0860*/  IABS R5, R30 ;  /* 0x0000001e00057213 */ /* 0x000fe40000000000 */
[----:B------:R-:W-:Y:S02]  /*0870*/  IADD3 R2, PT, PT, -R8, R23, RZ ;  /* 0x0000001708027210 */ /* 0x000fe40007ffe1ff */
[----:B------:R-:W-:-:S07]  /*0880*/  MOV R3, R9 ;  /* 0x0000000900037202 */ /* 0x000fce0000000f00 */
.L_x_5556:
[----:B------:R-:W-:-:S05]  /*0890*/  IMAD.SHL.U32 R25, R3, 0x20, RZ ;  /* 0x0000002003197824 */ /* 0x000fca00078e00ff */
[----:B------:R-:W-:-:S05]  /*08a0*/  IABS R13, R25 ;  /* 0x00000019000d7213 */ /* 0x000fca0000000000 */
[----:B------:R-:W-:-:S05]  /*08b0*/  IMAD.HI.U32 R11, R0, R13, RZ ;  /* 0x0000000d000b7227 */ /* 0x000fca00078e00ff */
[----:B------:R-:W-:-:S05]  /*08c0*/  IADD3 R26, PT, PT, -R11, RZ, RZ ;  /* 0x000000ff0b1a7210 */ /* 0x000fca0007ffe1ff */
[----:B------:R-:W-:-:S05]  /*08d0*/  IMAD R13, R5, R26, R13 ;  /* 0x0000001a050d7224 */ /* 0x000fca00078e020d */
[----:B------:R-:W-:-:S13]  /*08e0*/  ISETP.GT.U32.AND P3, PT, R4, R13, PT ;  /* 0x0000000d0400720c */ /* 0x000fda0003f64070 */
[----:B------:R-:W-:Y:S02]  /*08f0*/  @!P3 IADD3 R13, PT, PT, R13, -R5, RZ ;  /* 0x800000050d0db210 */ /* 0x000fe40007ffe0ff */
[----:B------:R-:W-:Y:S02]  /*0900*/  @!P3 IADD3 R11, PT, PT, R11, 0x1, RZ ;  /* 0x000000010b0bb810 */ /* 0x000fe40007ffe0ff */
[----:B------:R-:W-:Y:S02]  /*0910*/  ISETP.GE.U32.AND P0, PT, R13, R4, PT ;  /* 0x000000040d00720c */ /* 0x000fe40003f06070 */
[----:B------:R-:W-:-:S04]  /*0920*/  LOP3.LUT R13, R25, R30, RZ, 0x3c, !PT ;  /* 0x0000001e190d7212 */ /* 0x000fc800078e3cff */
[----:B------:R-:W-:-:S07]  /*0930*/  ISETP.GE.AND P4, PT, R13, RZ, PT ;  /* 0x000000ff0d00720c */ /* 0x000fce0003f86270 */
        /* <DEDUP_REMOVED lines=20> */
[----:B------:R-:W-:Y:S02]  /*0a80*/  MOV R26, 0xff7fffff ;  /* 0xff7fffff001a7802 */ /* 0x000fe40000000f00 */
[----:B------:R-:W-:Y:S02]  /*0a90*/  IADD3 R3, PT, PT, R3, 0x4, RZ ;  /* 0x0000000403037810 */ /* 0x000fe40007ffe0ff */
[----:B------:R-:W-:Y:S02]  /*0aa0*/  LEA R11, R11, R14, 0x2 ;  /* 0x0000000e0b0b7211 */ /* 0x000fe400078e10ff */
[----:B------:R-:W-:-:S03]  /*0ab0*/  ISETP.GE.U32.AND P0, PT, R3, R10, PT ;  /* 0x0000000a0300720c */ /* 0x000fc60003f06070 */
[----:B------:R0:W-:Y:S10]  /*0ac0*/  STS [R11], R26 ;  /* 0x0000001a0b007388 */ /* 0x0001f40000000800 */
[----:B0-----:R-:W-:Y:S05]  /*0ad0*/  @!P0 BRA `(.L_x_5556) ;  /* 0xfffffffc006c8947 */ /* 0x001fea000383ffff */
.L_x_5554:
[----:B------:R-:W-:Y:S05]  /*0ae0*/  BSYNC.RECONVERGENT B6 ;  /* 0x0000000000067941 */ /* 0x000fea0003800200 */
.L_x_5553:
        /* <DEDUP_REMOVED lines=12> */
.L_x_5599:
        /* <DEDUP_REMOVED lines=10> */
[----:B-1----:R-:W-:Y:S01]  /*0c50*/  IMAD R11, R23, 0x4, R2 ;  /* 0x00000004170b7824 */ /* 0x002fe200078e0202 */
[----:B------:R-:W-:Y:S01]  /*0c60*/  MOV R12, 0xff7fffff ;  /* 0xff7fffff000c7802 */ /* 0x000fe20000000f00 */
[----:B0-----:R-:W-:Y:S01]  /*0c70*/  HFMA2 R4, -RZ, RZ, 0, 0 ;  /* 0x00000000ff047431 */ /* 0x001fe200000001ff */
        /* <DEDUP_REMOVED lines=27> */
.L_x_5562:
        /* <DEDUP_REMOVED lines=11> */
.L_x_5561:
[----:B------:R-:W-:Y:S05]  /*0ee0*/  BSYNC.RECONVERGENT B1 ;  /* 0x0000000000017941 */ /* 0x000fea0003800200 */
.L_x_5560:
[----:B------:R-:W-:Y:S05]  /*0ef0*/  @!P4 BRA `(.L_x_5559) ;  /* 0x0000000c0008c947 */ /* 0x000fea0003800000 */
[----:B------:R-:W-:Y:S01]  /*0f00*/  IADD3 R12, PT, PT, R22, -R13, RZ ;  /* 0x8000000d160c7210 */ /* 0x000fe20007ffe0ff */
        /* <DEDUP_REMOVED lines=8> */
[----:B------:R-:W-:Y:S02]  /*0f90*/  PLOP3.LUT P0, PT, PT, PT, PT, 0x8, 0x80 ;  /* 0x000000000080781c */ /* 0x000fe40003f0e170 */
[----:B------:R-:W-:-:S11]  /*0fa0*/  IADD3 R14, PT, PT, R22, -0x600, RZ ;  /* 0xfffffa00160e7810 */ /* 0x000fd60007ffe0ff */
.L_x_5565:
        /* <DEDUP_REMOVED lines=18> */
[----:B------:R-:W-:Y:S02]  /*10d0*/  FMUL.FTZ R23, R23, 1.4426950216293334961 ;  /* 0x3fb8aa3b17177820 */ /* 0x000fe40000410000 */
[----:B------:R-:W2:Y:S01]  /*10e0*/  LDS R45, [R12+0x1400] ;  /* 0x001400000c2d7984 */ /* 0x000ea20000000800 */
[----:B------:R-:W5:Y:S01]  /*10f0*/  MUFU.EX2 R15, R15 ;  /* 0x0000000f000f7308 */ /* 0x000f620000000800 */
[----:B------:R-:W-:Y:S01]  /*1100*/  FMUL.FTZ R25, R25, 1.4426950216293334961 ;  /* 0x3fb8aa3b19197820 */ /* 0x000fe20000410000 */
[C---:B---3--:R-:W-:Y:S01]  /*1110*/  FADD.FTZ R27, -R2.reuse, R27 ;  /* 0x0000001b021b7221 */ /* 0x048fe20000010100 */
[----:B------:R-:W3:Y:S01]  /*1120*/  LDS R47, [R12+0x1600] ;  /* 0x001600000c2f7984 */ /* 0x000ee20000000800 */
[----:B----4-:R-:W-:-:S02]  /*1130*/  FADD.FTZ R29, -R2, R29 ;  /* 0x0000001d021d7221 */ /* 0x010fc40000010100 */
[----:B------:R-:W-:Y:S01]  /*1140*/  FMUL.FTZ R27, R27, 1.4426950216293334961 ;  /* 0x3fb8aa3b1b1b7820 */ /* 0x000fe20000410000 */
[----:B------:R-:W4:Y:S01]  /*1150*/  LDS R49, [R12+0x1800] ;  /* 0x001800000c317984 */ /* 0x000f220000000800 */
[----:B------:R-:W0:Y:S01]  /*1160*/  MUFU.EX2 R23, R23 ;  /* 0x0000001700177308 */ /* 0x000e220000000800 */
[----:B------:R-:W-:Y:S01]  /*1170*/  FMUL.FTZ R29, R29, 1.4426950216293334961 ;  /* 0x3fb8aa3b1d1d7820 */ /* 0x000fe20000410000 */
[C---:B-----5:R-:W-:Y:S01]  /*1180*/  FADD.FTZ R31, -R2.reuse, R31 ;  /* 0x0000001f021f7221 */ /* 0x060fe20000010100 */
[----:B------:R-:W5:Y:S01]  /*1190*/  LDS R51, [R12+0x1a00] ;  /* 0x001a00000c337984 */ /* 0x000f620000000800 */
[C---:B------:R-:W-:Y:S02]  /*11a0*/  FADD.FTZ R33, -R2.reuse, R33 ;  /* 0x0000002102217221 */ /* 0x040fe40000010100 */
[----:B------:R-:W-:Y:S02]  /*11b0*/  FMUL.FTZ R31, R31, 1.4426950216293334961 ;  /* 0x3fb8aa3b1f1f7820 */ /* 0x000fe40000410000 */
[----:B------:R-:W1:Y:S01]  /*11c0*/  MUFU.EX2 R25, R25 ;  /* 0x0000001900197308 */ /* 0x000e620000000800 */
[----:B------:R-:W-:Y:S01]  /*11d0*/  FADD.FTZ R4, R15, R4 ;  /* 0x000000040f047221 */ /* 0x000fe20000010000 */
[----:B------:R-:W-:Y:S01]  /*11e0*/  FMUL.FTZ R33, R33, 1.4426950216293334961 ;  /* 0x3fb8aa3b21217820 */ /* 0x000fe20000410000 */
[C---:B------:R-:W-:Y:S01]  /*11f0*/  FADD.FTZ R35, -R2.reuse, R35 ;  /* 0x0000002302237221 */ /* 0x040fe20000010100 */
[----:B------:R-:W-:Y:S01]  /*1200*/  STS [R12+-0x400], R15 ;  /* 0xfffc000f0c007388 */ /* 0x000fe20000000800 */
[----:B------:R-:W-:-:S02]  /*1210*/  FADD.FTZ R37, -R2, R37 ;  /* 0x0000002502257221 */ /* 0x000fc40000010100 */
[----:B------:R-:W-:Y:S01]  /*1220*/  FMUL.FTZ R35, R35, 1.4426950216293334961 ;  /* 0x3fb8aa3b23237820 */ /* 0x000fe20000410000 */
[----:B------:R-:W2:Y:S01]  /*1230*/  MUFU.EX2 R27, R27 ;  /* 0x0000001b001b7308 */ /* 0x000ea20000000800 */
[----:B0-----:R-:W-:Y:S01]  /*1240*/  FADD.FTZ R4, R4, R23 ;  /* 0x0000001704047221 */ /* 0x001fe20000010000 */
[----:B------:R-:W-:Y:S01]  /*1250*/  FMUL.FTZ R37, R37, 1.4426950216293334961 ;  /* 0x3fb8aa3b25257820 */ /* 0x000fe20000410000 */
[C---:B------:R-:W-:Y:S01]  /*1260*/  FADD.FTZ R39, -R2.reuse, R39 ;  /* 0x0000002702277221 */ /* 0x040fe20000010100 */
[----:B------:R-:W-:Y:S01]  /*1270*/  STS [R12+-0x200], R23 ;  /* 0xfffe00170c007388 */ /* 0x000fe20000000800 */
[----:B------:R-:W-:Y:S02]  /*1280*/  FADD.FTZ R41, -R2, R41 ;  /* 0x0000002902297221 */ /* 0x000fe40000010100 */
[----:B------:R-:W-:Y:S01]  /*1290*/  FMUL.FTZ R39, R39, 1.4426950216293334961 ;  /* 0x3fb8aa3b27277820 */ /* 0x000fe20000410000 */
[----:B------:R-:W0:Y:S01]  /*12a0*/  MUFU.EX2 R29, R29 ;  /* 0x0000001d001d7308 */ /* 0x000e220000000800 */
[----:B-1----:R-:W-:Y:S01]  /*12b0*/  FADD.FTZ R4, R4, R25 ;  /* 0x0000001904047221 */ /* 0x002fe20000010000 */
[----:B------:R-:W-:Y:S01]  /*12c0*/  FMUL.FTZ R41, R41, 1.4426950216293334961 ;  /* 0x3fb8aa3b29297820 */ /* 0x000fe20000410000 */
[----:B------:R-:W-:Y:S01]  /*12d0*/  FADD.FTZ R43, -R2, R43 ;  /* 0x0000002b022b7221 */ /* 0x000fe20000010100 */
[----:B------:R-:W-:Y:S03]  /*12e0*/  STS [R12], R25 ;  /* 0x000000190c007388 */ /* 0x000fe60000000800 */
[----:B------:R-:W-:Y:S01]  /*12f0*/  FMUL.FTZ R43, R43, 1.4426950216293334961 ;  /* 0x3fb8aa3b2b2b7820 */ /* 0x000fe20000410000 */
[----:B------:R-:W1:Y:S01]  /*1300*/  MUFU.EX2 R31, R31 ;  /* 0x0000001f001f7308 */ /* 0x000e620000000800 */
[----:B--2---:R-:W-:Y:S01]  /*1310*/  FADD.FTZ R4, R4, R27 ;  /* 0x0000001b04047221 */ /* 0x004fe20000010000 */
[C---:B------:R-:W-:Y:S01]  /*1320*/  FADD.FTZ R45, -R2.reuse, R45 ;  /* 0x0000002d022d7221 */ /* 0x040fe20000010100 */
[----:B---3--:R-:W-:Y:S01]  /*1330*/  FADD.FTZ R47, -R2, R47 ;  /* 0x0000002f022f7221 */ /* 0x008fe20000010100 */
[----:B------:R-:W-:Y:S02]  /*1340*/  STS [R12+0x200], R27 ;  /* 0x0002001b0c007388 */ /* 0x000fe40000000800 */
[----:B------:R-:W-:Y:S01]  /*1350*/  FMUL.FTZ R45, R45, 1.4426950216293334961 ;  /* 0x3fb8aa3b2d2d7820 */ /* 0x000fe20000410000 */
[----:B------:R-:W-:Y:S01]  /*1360*/  FMUL.FTZ R47, R47, 1.4426950216293334961 ;  /* 0x3fb8aa3b2f2f7820 */ /* 0x000fe20000410000 */
[----:B------:R-:W2:Y:S01]  /*1370*/  MUFU.EX2 R33, R33 ;  /* 0x0000002100217308 */ /* 0x000ea20000000800 */
[----:B0-----:R-:W-:Y:S01]  /*1380*/  FADD.FTZ R4, R4, R29 ;  /* 0x0000001d04047221 */ /* 0x001fe20000010000 */
[C---:B----4-:R-:W-:Y:S01]  /*1390*/  FADD.FTZ R49, -R2.reuse, R49 ;  /* 0x0000003102317221 */ /* 0x050fe20000010100 */
[----:B-----5:R-:W-:Y:S01]  /*13a0*/  FADD.FTZ R51, -R2, R51 ;  /* 0x0000003302337221 */ /* 0x020fe20000010100 */
[----:B------:R-:W-:Y:S02]  /*13b0*/  STS [R12+0x400], R29 ;  /* 0x0004001d0c007388 */ /* 0x000fe40000000800 */
[----:B------:R-:W-:Y:S01]  /*13c0*/  FMUL.FTZ R49, R49, 1.4426950216293334961 ;  /* 0x3fb8aa3b31317820 */ /* 0x000fe20000410000 */
[----:B------:R-:W-:Y:S01]  /*13d0*/  FMUL.FTZ R51, R51, 1.4426950216293334961 ;  /* 0x3fb8aa3b33337820 */ /* 0x000fe20000410000 */
        /* <DEDUP_REMOVED lines=33> */
.L_x_5564:
[----:B------:R-:W-:Y:S05]  /*15f0*/  BSYNC.RECONVERGENT B1 ;  /* 0x0000000000017941 */ /* 0x000fea0003800200 */
.L_x_5563:
        /* <DEDUP_REMOVED lines=55> */
.L_x_5567:
[----:B------:R-:W-:Y:S05]  /*1970*/  BSYNC.RECONVERGENT B1 ;  /* 0x0000000000017941 */ /* 0x000fea0003800200 */
.L_x_5566:
        /* <DEDUP_REMOVED lines=26> */
.L_x_5559:
[----:B------:R-:W-:Y:S05]  /*1b20*/  BSYNC.RECONVERGENT B0 ;  /* 0x0000000000007941 */ /* 0x000fea0003800200 */
.L_x_5558:
        /* <DEDUP_REMOVED lines=23> */
[----:B------:R-:W-:Y:S02]  /*1ca0*/  IADD3 R8, PT, PT, -R8, R21, RZ ;  /* 0x0000001508087210 */ /* 0x000fe40007ffe1ff */
        /* <DEDUP_REMOVED lines=16> */
.L_x_5572:
[----:B------:R-:W1:Y:S01]  /*1db0*/  LDS R15, [R12] ;  /* 0x000000000c0f7984 */ /* 0x000e620000000800 */
[----:B------:R-:W-:-:S04]  /*1dc0*/  IADD3 R13, PT, PT, R13, 0x1, RZ ;  /* 0x000000010d0d7810 */ /* 0x000fc80007ffe0ff */
[----:B------:R-:W-:Y:S01]  /*1dd0*/  ISETP.NE.AND P0, PT, R13, RZ, PT ;  /* 0x000000ff0d00720c */ /* 0x000fe20003f05270 */
[----:B-1----:R-:W-:-:S05]  /*1de0*/  FMUL.FTZ R15, R15, R8 ;  /* 0x000000080f0f7220 */ /* 0x002fca0000410000 */
[----:B------:R1:W-:Y:S02]  /*1df0*/  STS [R12], R15 ;  /* 0x0000000f0c007388 */ /* 0x0003e40000000800 */
[----:B-1----:R-:W-:-:S05]  /*1e00*/  IADD3 R12, PT, PT, R12, 0x200, RZ ;  /* 0x000002000c0c7810 */ /* 0x002fca0007ffe0ff */
[----:B------:R-:W-:Y:S05]  /*1e10*/  @P0 BRA `(.L_x_5572) ;  /* 0xfffffffc00e40947 */ /* 0x000fea000383ffff */
.L_x_5571:
[----:B------:R-:W-:Y:S05]  /*1e20*/  BSYNC.RECONVERGENT B1 ;  /* 0x0000000000017941 */ /* 0x000fea0003800200 */
.L_x_5570:
        /* <DEDUP_REMOVED lines=12> */
.L_x_5575:
        /* <DEDUP_REMOVED lines=52> */
.L_x_5574:
[----:B------:R-:W-:Y:S05]  /*2230*/  BSYNC.RECONVERGENT B1 ;  /* 0x0000000000017941 */ /* 0x000fea0003800200 */
.L_x_5573:
        /* <DEDUP_REMOVED lines=31> */
.L_x_5577:
[----:B------:R-:W-:Y:S05]  /*2430*/  BSYNC.RECONVERGENT B1 ;  /* 0x0000000000017941 */ /* 0x000fea0003800200 */
.L_x_5576:
        /* <DEDUP_REMOVED lines=14> */
.L_x_5569:
[----:B------:R-:W-:Y:S05]  /*2520*/  BSYNC.RECONVERGENT B0 ;  /* 0x0000000000007941 */ /* 0x000fea0003800200 */
.L_x_5568:
[----:B------:R-:W-:Y:S01]  /*2530*/  BAR.SYNC.DEFER_BLOCKING 0x0 ;  /* 0x0000000000007b1d */ /* 0x000fe20000010000 */
[----:B------:R-:W-:Y:S02]  /*2540*/  ISETP.NE.AND P0, PT, R17, RZ, PT ;  /* 0x000000ff1100720c */ /* 0x000fe40003f05270 */
[----:B------:R-:W-:-:S03]  /*2550*/  ISETP.GE.U32.AND P1, PT, R9, R10, PT ;  /* 0x0000000a0900720c */ /* 0x000fc60003f26070 */
[----:B------:R-:W-:Y:S08]  /*2560*/  BSSY.RECONVERGENT B0, `(.L_x_5578) ;  /* 0x000000f000007945 */ /* 0x000ff00003800200 */
[----:B------:R-:W-:Y:S05]  /*2570*/  @P0 BRA `(.L_x_5579) ;  /* 0x0000000000340947 */ /* 0x000fea0003800000 */
[----:B------:R-:W3:Y:S01]  /*2580*/  LDCU.128 UR4, c[0x0][0x380] ;  /* 0x00007000ff0477ac */ /* 0x000ee20008000c00 */
[----:B------:R-:W-:-:S04]  /*2590*/  IMAD R6, R6, R18, R19 ;  /* 0x0000001206067224 */ /* 0x000fc800078e0213 */
[----:B--2---:R-:W-:-:S05]  /*25a0*/  IMAD R0, R6, UR38, RZ ;  /* 0x0000002606007c24 */ /* 0x004fca000f8e02ff */
        /* <DEDUP_REMOVED lines=9> */
[----:B-1----:R3:W-:Y:S02]  /*2640*/  STG.E desc[UR36][R12.64], R4 ;  /* 0x000000040c007986 */ /* 0x0027e4000c101924 */
.L_x_5579:
[----:B------:R-:W-:Y:S05]  /*2650*/  BSYNC.RECONVERGENT B0 ;  /* 0x0000000000007941 */ /* 0x000fea0003800200 */
.L_x_5578:
[----:B------:R-:W-:Y:S04]  /*2660*/  BSSY.RECONVERGENT B6, `(.L_x_5580) ;  /* 0x000004d000067945 */ /* 0x000fe80003800200 */
[----:B------:R-:W-:Y:S05]  /*2670*/  @P1 BRA `(.L_x_5581) ;  /* 0x00000004002c1947 */ /* 0x000fea0003800000 */
[----:B---3--:R-:W3:Y:S01]  /*2680*/  LDC R12, c[0x0][0x400] ;  /* 0x00010000ff0c7b82 */ /* 0x008ee20000000800 */
[----:B--2---:R-:W2:Y:S01]  /*2690*/  I2F.RP R0, R5 ;  /* 0x0000000500007306 */ /* 0x004ea20000209400 */
[----:B------:R-:W4:Y:S06]  /*26a0*/  LDCU UR4, c[0x0][0x3fc] ;  /* 0x00007f80ff0477ac */ /* 0x000f2c0008000800 */
[----:B------:R-:W5:Y:S01]  /*26b0*/  LDC R13, c[0x0][0x404] ;  /* 0x00010100ff0d7b82 */ /* 0x000f620000000800 */
[----:B--2---:R-:W0:Y:S01]  /*26c0*/  MUFU.RCP R0, R0 ;  /* 0x0000000000007308 */ /* 0x004e220000001000 */
[----:B----4-:R-:W-:-:S02]  /*26d0*/  IADD3 R16, PT, PT, R16, -UR4, RZ ;  /* 0x8000000410107c10 */ /* 0x010fc4000fffe0ff */
[----:B---3--:R-:W-:Y:S02]  /*26e0*/  IABS R17, R12 ;  /* 0x0000000c00117213 */ /* 0x008fe40000000000 */
[----:B------:R-:W-:-:S03]  /*26f0*/  ISETP.NE.AND P1, PT, R12, RZ, PT ;  /* 0x000000ff0c00720c */ /* 0x000fc60003f25270 */
[----:B-1----:R-:W1:Y:S01]  /*2700*/  I2F.RP R4, R17 ;  /* 0x0000001100047306 */ /* 0x002e620000209400 */
[----:B-----5:R-:W-:Y:S02]  /*2710*/  ISETP.NE.AND P2, PT, R13, RZ, PT ;  /* 0x000000ff0d00720c */ /* 0x020fe40003f45270 */
[----:B0-----:R-:W-:-:S05]  /*2720*/  IADD3 R2, PT, PT, R0, 0xffffffe, RZ ;  /* 0x0ffffffe00027810 */ /* 0x001fca0007ffe0ff */
[----:B------:R0:W2:Y:S08]  /*2730*/  F2I.FTZ.U32.TRUNC.NTZ R3, R2 ;  /* 0x0000000200037305 */ /* 0x0000b0000021f000 */
[----:B-1----:R-:W1:Y:S01]  /*2740*/  MUFU.RCP R4, R4 ;  /* 0x0000000400047308 */ /* 0x002e620000001000 */
[----:B0-----:R-:W-:Y:S01]  /*2750*/  HFMA2 R2, -RZ, RZ, 0, 0 ;  /* 0x00000000ff027431 */ /* 0x001fe200000001ff */
[----:B--2---:R-:W-:-:S05]  /*2760*/  IADD3 R8, PT, PT, RZ, -R3, RZ ;  /* 0x80000003ff087210 */ /* 0x004fca0007ffe0ff */
[----:B------:R-:W-:-:S04]  /*2770*/  IMAD R11, R8, R5, RZ ;  /* 0x00000005080b7224 */ /* 0x000fc800078e02ff */
[----:B------:R-:W-:-:S04]  /*2780*/  IMAD.HI.U32 R11, R3, R11, R2 ;  /* 0x0000000b030b7227 */ /* 0x000fc800078e0002 */
[----:B-1----:R-:W-:-:S04]  /*2790*/  VIADD R6, R4, 0xffffffe ;  /* 0x0ffffffe04067836 */ /* 0x002fc80000000000 */
[----:B------:R0:W1:Y:S02]  /*27a0*/  F2I.FTZ.U32.TRUNC.NTZ R7, R6 ;  /* 0x0000000600077305 */ /* 0x000064000021f000 */
[----:B0-----:R-:W-:Y:S02]  /*27b0*/  MOV R6, RZ ;  /* 0x000000ff00067202 */ /* 0x001fe40000000f00 */
[----:B-1----:R-:W-:-:S05]  /*27c0*/  IADD3 R0, PT, PT, RZ, -R7, RZ ;  /* 0x80000007ff007210 */ /* 0x002fca0007ffe0ff */
[----:B------:R-:W-:Y:S01]  /*27d0*/  IMAD R15, R0, R17, RZ ;  /* 0x00000011000f7224 */ /* 0x000fe200078e02ff */
[----:B------:R-:W-:-:S03]  /*27e0*/  IABS R0, R13 ;  /* 0x0000000d00007213 */ /* 0x000fc60000000000 */
[----:B------:R-:W-:-:S04]  /*27f0*/  IMAD.HI.U32 R19, R7, R15, R6 ;  /* 0x0000000f07137227 */ /* 0x000fc800078e0006 */
[----:B------:R-:W-:-:S07]  /*2800*/  IMAD.MOV.U32 R15, RZ, RZ, R0 ;  /* 0x000000ffff0f7224 */ /* 0x000fce00078e0000 */
.L_x_5583:
        /* <DEDUP_REMOVED lines=8> */
[----:B------:R-:W-:Y:S02]  /*2890*/  @!P3 IADD3 R4, PT, PT, R4, -R15, RZ ;  /* 0x8000000f0404b210 */ /* 0x000fe40007ffe0ff */
[----:B------:R-:W-:Y:S02]  /*28a0*/  @!P3 IADD3 R2, PT, PT, R2, 0x1, RZ ;  /* 0x000000010202b810 */ /* 0x000fe40007ffe0ff */
        /* <DEDUP_REMOVED lines=24> */
.L_x_5582:
        /* <DEDUP_REMOVED lines=11> */
[----:B------:R-:W-:Y:S01]  /*2ae0*/  MOV R7, UR7 ;  /* 0x0000000700077c02 */ /* 0x000fe20008000f00 */
[----:B----4-:R-:W-:Y:S01]  /*2af0*/  IMAD.U32 R10, RZ, RZ, UR8 ;  /* 0x00000008ff0a7e24 */ /* 0x010fe2000f8e00ff */
[----:B-1----:R-:W-:-:S07]  /*2b00*/  MOV R11, UR9 ;  /* 0x00000009000b7c02 */ /* 0x002fce0008000f00 */
[----:B------:R-:W-:-:S07]  /*2b10*/  LEPC R20, `(.L_x_5581) ;  /* 0x000000001014794e */ /* 0x000fce0000000000 */
[----:B--2---:R-:W-:Y:S05]  /*2b20*/  CALL.ABS.NOINC R2 ;  /* 0x0000000002007343 */ /* 0x004fea0003c00000 */
.L_x_5581:
[----:B------:R-:W-:Y:S05]  /*2b30*/  BSYNC.RECONVERGENT B6 ;  /* 0x0000000000067941 */ /* 0x000fea0003800200 */
.L_x_5580:
[----:B------:R-:W-:-:S03]  /*2b40*/  UMOV UR4, 0xffffffff ;  /* 0xffffffff00047882 */ /* 0x000fc60000000000 */
[----:B------:R-:W-:Y:S05]  /*2b50*/  BRA.DIV UR4, `(.L_x_5584) ;  /* 0x0000003a049c7947 */ /* 0x000fea000b800000 */
[----:B------:R-:W-:Y:S02]  /*2b60*/  CS2R R48, SRZ ;  /* 0x0000000000307805 */ /* 0x000fe4000001ff00 */
[----:B------:R-:W-:Y:S01]  /*2b70*/  CS2R R44, SRZ ;  /* 0x00000000002c7805 */ /* 0x000fe2000001ff00 */
[----:B--2---:R-:W-:Y:S01]  /*2b80*/  IMAD.MOV.U32 R0, RZ, RZ, RZ ;  /* 0x000000ffff007224 */ /* 0x004fe200078e00ff */
[----:B---3--:R-:W-:Y:S02]  /*2b90*/  CS2R R6, SRZ ;  /* 0x0000000000067805 */ /* 0x008fe4000001ff00 */
[----:B------:R-:W-:Y:S02]  /*2ba0*/  CS2R R52, SRZ ;  /* 0x0000000000347805 */ /* 0x000fe4000001ff00 */
[----:B------:R-:W-:Y:S01]  /*2bb0*/  CS2R R18, SRZ ;  /* 0x0000000000127805 */ /* 0x000fe2000001ff00 */
[----:B------:R-:W-:Y:S01]  /*2bc0*/  FADD.FTZ R48, RZ, R48 ;  /* 0x00000030ff307221 */ /* 0x000fe20000010000 */
[----:B------:R-:W-:Y:S01]  /*2bd0*/  FADD.FTZ R44, RZ, R44 ;  /* 0x0000002cff2c7221 */ /* 0x000fe20000010000 */
[----:B------:R-:W-:Y:S01]  /*2be0*/  FADD.FTZ R0, RZ, R0 ;  /* 0x00000000ff007221 */ /* 0x000fe20000010000 */
[----:B------:R-:W-:-:S02]  /*2bf0*/  HFMA2 R14, -RZ, RZ, 0, 0 ;  /* 0x00000000ff0e7431 */ /* 0x000fc400000001ff */
[----:B------:R-:W-:Y:S01]  /*2c00*/  FADD.FTZ R6, RZ, R6 ;  /* 0x00000006ff067221 */ /* 0x000fe20000010000 */
[----:B------:R-:W2:Y:S01]  /*2c10*/  SHFL.BFLY PT, R39, R48, 0x2, 0x1f ;  /* 0x0c401f0030277f89 */ /* 0x000ea200000e0000 */
[----:B------:R-:W-:Y:S01]  /*2c20*/  FADD.FTZ R52, RZ, R52 ;  /* 0x00000034ff347221 */ /* 0x000fe20000010000 */
[----:B------:R-:W-:Y:S01]  /*2c30*/  FADD.FTZ R37, RZ, R19 ;  /* 0x00000013ff257221 */ /* 0x000fe20000010000 */
[----:B------:R-:W-:Y:S01]  /*2c40*/  FADD.FTZ R49, RZ, R49 ;  /* 0x00000031ff317221 */ /* 0x000fe20000010000 */
[----:B------:R-:W3:Y:S01]  /*2c50*/  SHFL.BFLY PT, R35, R44, 0x2, 0x1f ;  /* 0x0c401f002c237f89 */ /* 0x000ee200000e0000 */
[----:B------:R-:W-:Y:S02]  /*2c60*/  MOV R60, RZ ;  /* 0x000000ff003c7202 */ /* 0x000fe40000000f00 */
[----:B0-----:R-:W-:Y:S01]  /*2c70*/  CS2R R2, SRZ ;  /* 0x0000000000027805 */ /* 0x001fe2000001ff00 */
[----:B------:R-:W-:Y:S01]  /*2c80*/  FADD.FTZ R53, RZ, R53 ;  /* 0x00000035ff357221 */ /* 0x000fe20000010000 */
[----:B------:R-:W0:Y:S01]  /*2c90*/  SHFL.BFLY PT, R79, R0, 0x2, 0x1f ;  /* 0x0c401f00004f7f89 */ /* 0x000e2200000e0000 */
[----:B------:R-:W-:Y:S01]  /*2ca0*/  FADD.FTZ R80, RZ, R14 ;  /* 0x0000000eff507221 */ /* 0x000fe20000010000 */
[----:B------:R-:W-:Y:S01]  /*2cb0*/  FADD.FTZ R60, RZ, R60 ;  /* 0x0000003cff3c7221 */ /* 0x000fe20000010000 */
[----:B-1----:R-:W-:Y:S01]  /*2cc0*/  CS2R R4, SRZ ;  /* 0x0000000000047805 */ /* 0x002fe2000001ff00 */
[----:B------:R-:W1:Y:S01]  /*2cd0*/  SHFL.BFLY PT, R19, R6, 0x2, 0x1f ;  /* 0x0c401f0006137f89 */ /* 0x000e6200000e0000 */
[----:B------:R-:W-:Y:S01]  /*2ce0*/  FADD.FTZ R2, RZ, R2 ;  /* 0x00000002ff027221 */ /* 0x000fe20000010000 */
[----:B------:R-:W-:Y:S01]  /*2cf0*/  CS2R R8, SRZ ;  /* 0x0000000000087805 */ /* 0x000fe2000001ff00 */
[----:B------:R-:W-:Y:S01]  /*2d00*/  HFMA2 R17, -RZ, RZ, 0, 0 ;  /* 0x00000000ff117431 */ /* 0x000fe200000001ff */
[----:B------:R-:W4:Y:S01]  /*2d10*/  SHFL.BFLY PT, R65, R52, 0x2, 0x1f ;  /* 0x0c401f0034417f89 */ /* 0x000f2200000e0000 */
[----:B------:R-:W-:Y:S01]  /*2d20*/  FADD.FTZ R22, RZ, R5 ;  /* 0x00000005ff167221 */ /* 0x000fe20000010000 */
[----:B------:R-:W-:Y:S01]  /*2d30*/  FADD.FTZ R4, RZ, R4 ;  /* 0x00000004ff047221 */ /* 0x000fe20000010000 */
[----:B------:R-:W-:Y:S01]  /*2d40*/  MOV R21, RZ ;  /* 0x000000ff00157202 */ /* 0x000fe20000000f00 */
[----:B------:R-:W5:Y:S01]  /*2d50*/  SHFL.BFLY PT, R14, R49, 0x2, 0x1f ;  /* 0x0c401f00310e7f89 */ /* 0x000f6200000e0000 */
[----:B------:R-:W-:Y:S01]  /*2d60*/  FADD.FTZ R29, RZ, R9 ;  /* 0x00000009ff1d7221 */ /* 0x000fe20000010000 */
[----:B------:R-:W-:-:S02]  /*2d70*/  CS2R R74, SRZ ;  /* 0x00000000004a7805 */ /* 0x000fc4000001ff00 */
[----:B------:R-:W-:Y:S01]  /*2d80*/  MOV R10, RZ ;  /* 0x000000ff000a7202 */ /* 0x000fe20000000f00 */
[----:B--2---:R-:W-:Y:S01]  /*2d90*/  FADD.FTZ R48, R48, R39 ;  /* 0x0000002730307221 */ /* 0x004fe20000010000 */
[----:B------:R-:W-:Y:S01]  /*2da0*/  MOV R39, RZ ;  /* 0x000000ff00277202 */ /* 0x000fe20000000f00 */
[----:B------:R-:W2:Y:S01]  /*2db0*/  SHFL.BFLY PT, R61, R60, 0x2, 0x1f ;  /* 0x0c401f003c3d7f89 */ /* 0x000ea200000e0000 */
[----:B------:R-:W-:Y:S01]  /*2dc0*/  FADD.FTZ R36, RZ, R18 ;  /* 0x00000012ff247221 */ /* 0x000fe20000010000 */
[----:B---3--:R-:W-:Y:S01]  /*2dd0*/  FADD.FTZ R44, R44, R35 ;  /* 0x000000232c2c7221 */ /* 0x008fe20000010000 */
[----:B------:R-:W-:Y:S02]  /*2de0*/  HFMA2 R35, -RZ, RZ, 0, 0 ;  /* 0x00000000ff237431 */ /* 0x000fe400000001ff */
[----:B------:R-:W-:Y:S01]  /*2df0*/  FADD.FTZ R39, RZ, R39 ;  /* 0x00000027ff277221 */ /* 0x000fe20000010000 */
[----:B------:R-:W3:Y:S01]  /*2e00*/  SHFL.BFLY PT, R70, R53, 0x2, 0x1f ;  /* 0x0c401f0035467f89 */ /* 0x000ee200000e0000 */
[----:B0-----:R-:W-:Y:S01]  /*2e10*/  FADD.FTZ R79, R0, R79 ;  /* 0x0000004f004f7221 */ /* 0x001fe20000010000 */
[----:B------:R-:W-:-:S02]  /*2e20*/  HFMA2 R0, -RZ, RZ, 0, 0 ;  /* 0x00000000ff007431 */ /* 0x000fc400000001ff */
[----:B------:R-:W-:Y:S01]  /*2e30*/  FADD.FTZ R40, RZ, R21 ;  /* 0x00000015ff287221 */ /* 0x000fe20000010000 */
[----:B------:R-:W0:Y:S01]  /*2e40*/  SHFL.BFLY PT, R64, R39, 0x2, 0x1f ;  /* 0x0c401f0027407f89 */ /* 0x000e2200000e0000 */
[----:B-1----:R-:W-:Y:S01]  /*2e50*/  FADD.FTZ R24, R6, R19 ;  /* 0x0000001306187221 */ /* 0x002fe20000010000 */
[----:B------:R-:W-:Y:S01]  /*2e60*/  CS2R R56, SRZ ;  /* 0x0000000000387805 */ /* 0x000fe2000001ff00 */
[----:B------:R-:W-:Y:S01]  /*2e70*/  FADD.FTZ R32, RZ, R10 ;  /* 0x0000000aff207221 */ /* 0x000fe20000010000 */
[----:B------:R-:W-:Y:S01]  /*2e80*/  FADD.FTZ R35, RZ, R35 ;  /* 0x00000023ff237221 */ /* 0x000fe20000010000 */
[----:B------:R-:W1:Y:S01]  /*2e90*/  SHFL.BFLY PT, R5, R2, 0x2, 0x1f ;  /* 0x0c401f0002057f89 */ /* 0x000e6200000e0000 */
[----:B----4-:R-:W-:Y:S01]  /*2ea0*/  FADD.FTZ R52, R52, R65 ;  /* 0x0000004134347221 */ /* 0x010fe20000010000 */
[----:B------:R-:W-:Y:S01]  /*2eb0*/  FADD.FTZ R33, RZ, R17 ;  /* 0x00000011ff217221 */ /* 0x000fe20000010000 */
[----:B------:R-:W-:Y:S01]  /*2ec0*/  FADD.FTZ R0, RZ, R0 ;  /* 0x00000000ff007221 */ /* 0x000fe20000010000 */
[----:B------:R-:W4:Y:S01]  /*2ed0*/  SHFL.BFLY PT, R66, R35, 0x2, 0x1f ;  /* 0x0c401f0023427f89 */ /* 0x000f2200000e0000 */
[----:B-----5:R-:W-:Y:S01]  /*2ee0*/  FADD.FTZ R49, R49, R14 ;  /* 0x0000000e31317221 */ /* 0x020fe20000010000 */
[----:B------:R-:W-:Y:S01]  /*2ef0*/  MOV R14, RZ ;  /* 0x000000ff000e7202 */ /* 0x000fe20000000f00 */
[----:B------:R-:W-:Y:S01]  /*2f00*/  FADD.FTZ R75, RZ, R75 ;  /* 0x0000004bff4b7221 */ /* 0x000fe20000010000 */
[----:B------:R-:W5:Y:S01]  /*2f10*/  SHFL.BFLY PT, R19, R0, 0x2, 0x1f ;  /* 0x0c401f0000137f89 */ /* 0x000f6200000e0000 */
[----:B------:R-:W-:Y:S01]  /*2f20*/  FADD.FTZ R56, RZ, R56 ;  /* 0x00000038ff387221 */ /* 0x000fe20000010000 */
[----:B--2---:R-:W-:Y:S01]  /*2f30*/  FADD.FTZ R60, R60, R61 ;  /* 0x0000003d3c3c7221 */ /* 0x004fe20000010000 */
[--C-:B------:R-:W-:Y:S01]  /*2f40*/  FADD.FTZ R59, RZ, R14.reuse ;  /* 0x0000000eff3b7221 */ /* 0x100fe20000010000 */
[--C-:B------:R-:W-:Y:S01]  /*2f50*/  FADD.FTZ R61, RZ, R14.reuse ;  /* 0x0000000eff3d7221 */ /* 0x100fe20000010000 */
[----:B------:R-:W-:Y:S01]  /*2f60*/  FADD.FTZ R67, RZ, R14 ;  /* 0x0000000eff437221 */ /* 0x000fe20000010000 */
[----:B------:R-:W2:Y:S01]  /*2f70*/  SHFL.BFLY PT, R9, R4, 0x2, 0x1f ;  /* 0x0c401f0004097f89 */ /* 0x000ea200000e0000 */
[----:B---3--:R-:W-:Y:S01]  /*2f80*/  FADD.FTZ R53, R53, R70 ;  /* 0x0000004635357221 */ /* 0x008fe20000010000 */
[----:B------:R-:W-:Y:S01]  /*2f90*/  CS2R R70, SRZ ;  /* 0x0000000000467805 */ /* 0x000fe2000001ff00 */
[----:B------:R-:W-:Y:S01]  /*2fa0*/  FADD.FTZ R25, RZ, R7 ;  /* 0x00000007ff197221 */ /* 0x000fe20000010000 */
[----:B------:R-:W3:Y:S01]  /*2fb0*/  SHFL.BFLY PT, R27, R36, 0x2, 0x1f ;  /* 0x0c401f00241b7f89 */ /* 0x000ee200000e0000 */
[----:B0-----:R-:W-:Y:S01]  /*2fc0*/  FADD.FTZ R39, R39, R64 ;  /* 0x0000004027277221 */ /* 0x001fe20000010000 */
[----:B------:R-:W-:Y:S01]  /*2fd0*/  CS2R R64, SRZ ;  /* 0x0000000000407805 */ /* 0x000fe2000001ff00 */
[----:B------:R-:W-:Y:S01]  /*2fe0*/  FADD.FTZ R28, RZ, R8 ;  /* 0x00000008ff1c7221 */ /* 0x000fe20000010000 */
[----:B------:R-:W-:Y:S01]  /*2ff0*/  FADD.FTZ R70, RZ, R70 ;  /* 0x00000046ff467221 */ /* 0x000fe20000010000 */
[----:B------:R-:W0:Y:S01]  /*3000*/  SHFL.BFLY PT, R31, R40, 0x2, 0x1f ;  /* 0x0c401f00281f7f89 */ /* 0x000e2200000e0000 */
[----:B-1----:R-:W-:Y:S01]  /*3010*/  FADD.FTZ R78, R2, R5 ;  /* 0x00000005024e7221 */ /* 0x002fe20000010000 */
[----:B------:R-:W-:-:S02]  /*3020*/  HFMA2 R5, -RZ, RZ, 0, 0 ;  /* 0x00000000ff057431 */ /* 0x000fc400000001ff */
[----:B------:R-:W-:Y:S01]  /*3030*/  FADD.FTZ R64, RZ, R64 ;  /* 0x00000040ff407221 */ /* 0x000fe20000010000 */
[----:B------:R-:W1:Y:S01]  /*3040*/  SHFL.BFLY PT, R83, R70, 0x2, 0x1f ;  /* 0x0c401f0046537f89 */ /* 0x000e6200000e0000 */
[----:B----4-:R-:W-:Y:S01]  /*3050*/  FADD.FTZ R35, R35, R66 ;  /* 0x0000004223237221 */ /* 0x010fe20000010000 */
[----:B------:R-:W-:Y:S02]  /*3060*/  IMAD.MOV.U32 R66, RZ, RZ, RZ ;  /* 0x000000ffff427224 */ /* 0x000fe400078e00ff */
[----:B------:R-:W-:Y:S01]  /*3070*/  FADD.FTZ R57, RZ, R57 ;  /* 0x00000039ff397221 */ /* 0x000fe20000010000 */
[----:B------:R-:W4:Y:S01]  /*3080*/  SHFL.BFLY PT, R14, R64, 0x2, 0x1f ;  /* 0x0c401f00400e7f89 */ /* 0x000f2200000e0000 */
[----:B-----5:R-:W-:Y:S01]  /*3090*/  FADD.FTZ R0, R0, R19 ;  /* 0x0000001300007221 */ /* 0x020fe20000010000 */
[----:B------:R-:W-:Y:S01]  /*30a0*/  FADD.FTZ R66, RZ, R66 ;  /* 0x00000042ff427221 */ /* 0x000fe20000010000 */
[----:B------:R-:W-:Y:S01]  /*30b0*/  FADD.FTZ R74, RZ, R74 ;  /* 0x0000004aff4a7221 */ /* 0x000fe20000010000 */
[----:B------:R-:W-:Y:S01]  /*30c0*/  FADD.FTZ R5, RZ, R5 ;  /* 0x00000005ff057221 */ /* 0x000fe20000010000 */
[----:B------:R-:W5:Y:S01]  /*30d0*/  SHFL.BFLY PT, R23, R32, 0x2, 0x1f ;  /* 0x0c401f0020177f89 */ /* 0x000f6200000e0000 */
[----:B------:R-:W-:Y:S01]  /*30e0*/  FADD.FTZ R65, RZ, R65 ;  /* 0x00000041ff417221 */ /* 0x000fe20000010000 */
[----:B--2---:R-:W-:Y:S01]  /*30f0*/  FADD.FTZ R20, R4, R9 ;  /* 0x0000000904147221 */ /* 0x004fe20000010000 */
[----:B------:R-:W-:Y:S01]  /*3100*/  HFMA2 R9, -RZ, RZ, 0, 0 ;  /* 0x00000000ff097431 */ /* 0x000fe200000001ff */
[----:B------:R-:W2:Y:S01]  /*3110*/  SHFL.BFLY PT, R19, R66, 0x2, 0x1f ;  /* 0x0c401f0042137f89 */ /* 0x000ea200000e0000 */
[----:B------:R-:W-:-:S02]  /*3120*/  HFMA2 R41, -RZ, RZ, 0, 0 ;  /* 0x00000000ff297431 */ /* 0x000fc400000001ff */
[----:B---3--:R-:W-:Y:S01]  /*3130*/  FADD.FTZ R36, R36, R27 ;  /* 0x0000001b24247221 */ /* 0x008fe20000010000 */
[----:B------:R-:W-:Y:S01]  /*3140*/  HFMA2 R27, -RZ, RZ, 0, 0 ;  /* 0x00000000ff1b7431 */ /* 0x000fe200000001ff */
[----:B------:R-:W3:Y:S01]  /*3150*/  SHFL.BFLY PT, R18, R33, 0x2, 0x1f ;  /* 0x0c401f0021127f89 */ /* 0x000ee200000e0000 */
[----:B------:R-:W-:Y:S01]  /*3160*/  MOV R51, RZ ;  /* 0x000000ff00337202 */ /* 0x000fe20000000f00 */
[----:B------:R-:W-:Y:S01]  /*3170*/  FADD.FTZ R45, RZ, R45 ;  /* 0x0000002dff2d7221 */ /* 0x000fe20000010000 */
[----:B0-----:R-:W-:Y:S01]  /*3180*/  FADD.FTZ R40, R40, R31 ;  /* 0x0000001f28287221 */ /* 0x001fe20000010000 */
[----:B------:R-:W0:Y:S01]  /*3190*/  SHFL.BFLY PT, R4, R5, 0x2, 0x1f ;  /* 0x0c401f0005047f89 */ /* 0x000e2200000e0000 */
[----:B------:R-:W-:Y:S01]  /*31a0*/  MOV R31, RZ ;  /* 0x000000ff001f7202 */ /* 0x000fe20000000f00 */
[----:B------:R-:W-:Y:S01]  /*31b0*/  FADD.FTZ R9, RZ, R9 ;  /* 0x00000009ff097221 */ /* 0x000fe20000010000 */
[----:B-1----:R-:W-:Y:S01]  /*31c0*/  FADD.FTZ R70, R70, R83 ;  /* 0x0000005346467221 */ /* 0x002fe20000010000 */
[----:B------:R-:W1:Y:S01]  /*31d0*/  SHFL.BFLY PT, R63, R56, 0x2, 0x1f ;  /* 0x0c401f00383f7f89 */ /* 0x000e6200000e0000 */
[----:B------:R-:W-:Y:S01]  /*31e0*/  FADD.FTZ R27, RZ, R27 ;  /* 0x0000001bff1b7221 */ /* 0x000fe20000010000 */
[----:B------:R-:W-:Y:S01]  /*31f0*/  FADD.FTZ R31, RZ, R31 ;  /* 0x0000001fff1f7221 */ /* 0x000fe20000010000 */
[----:B----4-:R-:W-:Y:S01]  /*3200*/  FADD.FTZ R64, R64, R14 ;  /* 0x0000000e40407221 */ /* 0x010fe20000010000 */
[----:B------:R-:W4:Y:S01]  /*3210*/  SHFL.BFLY PT, R8, R25, 0x2, 0x1f ;  /* 0x0c401f0019087f89 */ /* 0x000f2200000e0000 */
[----:B------:R-:W-:Y:S01]  /*3220*/  FADD.FTZ R41, RZ, R41 ;  /* 0x00000029ff297221 */ /* 0x000fe20000010000 */
[----:B------:R-:W-:Y:S01]  /*3230*/  FADD.FTZ R51, RZ, R51 ;  /* 0x00000033ff337221 */ /* 0x000fe20000010000 */
[----:B------:R-:W-:Y:S01]  /*3240*/  FADD.FTZ R71, RZ, R71 ;  /* 0x00000047ff477221 */ /* 0x000fe20000010000 */
[----:B------:R-:W4:Y:S01]  /*3250*/  SHFL.BFLY PT, R14, R75, 0x2, 0x1f ;  /* 0x0c401f004b0e7f89 */ /* 0x000f2200000e0000 */
[----:B-----5:R-:W-:Y:S01]  /*3260*/  FADD.FTZ R32, R32, R23 ;  /* 0x0000001720207221 */ /* 0x020fe20000010000 */
[----:B------:R-:W-:Y:S01]  /*3270*/  MOV R23, RZ ;  /* 0x000000ff00177202 */ /* 0x000fe20000000f00 */
[----:B------:R-:W-:Y:S01]  /*3280*/  FADD.FTZ R16, RZ, R3 ;  /* 0x00000003ff107221 */ /* 0x000fe20000010000 */
[----:B------:R-:W5:Y:S01]  /*3290*/  SHFL.BFLY PT, R21, R28, 0x2, 0x1f ;  /* 0x0c401f001c157f89 */ /* 0x000f6200000e0000 */
[----:B--2---:R-:W-:Y:S01]  /*32a0*/  FADD.FTZ R66, R66, R19 ;  /* 0x0000001342427221 */ /* 0x004fe20000010000 */
[----:B------:R-:W-:Y:S01]  /*32b0*/  MOV R19, RZ ;  /* 0x000000ff00137202 */ /* 0x000fe20000000f00 */
[----:B------:R-:W-:Y:S01]  /*32c0*/  FADD.FTZ R23, RZ, R23 ;  /* 0x00000017ff177221 */ /* 0x000fe20000010000 */
[----:B------:R-:W2:Y:S01]  /*32d0*/  SHFL.BFLY PT, R26, R37, 0x2, 0x1f ;  /* 0x0c401f00251a7f89 */ /* 0x000ea200000e0000 */
[----:B---3--:R-:W-:Y:S01]  /*32e0*/  FADD.FTZ R33, R33, R18 ;  /* 0x0000001221217221 */ /* 0x008fe20000010000 */
[----:B------:R-:W-:-:S02]  /*32f0*/  IMAD.MOV.U32 R18, RZ, RZ, RZ ;  /* 0x000000ffff127224 */ /* 0x000fc400078e00ff */
[--C-:B------:R-:W-:Y:S01]  /*3300*/  FADD.FTZ R83, RZ, R19.reuse ;  /* 0x00000013ff537221 */ /* 0x100fe20000010000 */
[----:B------:R-:W3:Y:S01]  /*3310*/  SHFL.BFLY PT, R68, R57, 0x2, 0x1f ;  /* 0x0c401f0039447f89 */ /* 0x000ee200000e0000 */
[----:B------:R-:W-:Y:S01]  /*3320*/  FADD.FTZ R19, RZ, R19 ;  /* 0x00000013ff137221 */ /* 0x000fe20000010000 */
[----:B0-----:R-:W-:Y:S01]  /*3330*/  FADD.FTZ R5, R5, R4 ;  /* 0x0000000405057221 */ /* 0x001fe20000010000 */
[----:B------:R-:W-:Y:S01]  /*3340*/  FADD.FTZ R18, RZ, R18 ;  /* 0x00000012ff127221 */ /* 0x000fe20000010000 */
[----:B------:R-:W0:Y:S01]  /*3350*/  SHFL.BFLY PT, R72, R61, 0x2, 0x1f ;  /* 0x0c401f003d487f89 */ /* 0x000e2200000e0000 */
[----:B-1----:R-:W-:Y:S01]  /*3360*/  FADD.FTZ R56, R56, R63 ;  /* 0x0000003f38387221 */ /* 0x002fe20000010000 */
[----:B------:R-:W-:Y:S02]  /*3370*/  HFMA2 R63, -RZ, RZ, 0, 0 ;  /* 0x00000000ff3f7431 */ /* 0x000fe400000001ff */
[----:B------:R-:W-:Y:S01]  /*3380*/  IMAD.MOV.U32 R43, RZ, RZ, RZ ;  /* 0x000000ffff2b7224 */ /* 0x000fe200078e00ff */
[----:B------:R-:W1:Y:S01]  /*3390*/  SHFL.BFLY PT, R81, R74, 0x2, 0x1f ;  /* 0x0c401f004a517f89 */ /* 0x000e6200000e0000 */
[----:B----4-:R-:W-:Y:S01]  /*33a0*/  FADD.FTZ R25, R25, R8 ;  /* 0x0000000819197221 */ /* 0x010fe20000010000 */
[----:B------:R-:W-:-:S02]  /*33b0*/  HFMA2 R47, -RZ, RZ, 0, 0 ;  /* 0x00000000ff2f7431 */ /* 0x000fc400000001ff */
[----:B------:R-:W-:Y:S01]  /*33c0*/  FADD.FTZ R43, RZ, R43 ;  /* 0x0000002bff2b7221 */ /* 0x000fe20000010000 */
[----:B------:R-:W-:Y:S01]  /*33d0*/  FADD.FTZ R75, R75, R14 ;  /* 0x0000000e4b4b7221 */ /* 0x000fe20000010000 */
[----:B------:R-:W4:Y:S01]  /*33e0*/  SHFL.BFLY PT, R8, R9, 0x2, 0x1f ;  /* 0x0c401f0009087f89 */ /* 0x000f2200000e0000 */
[----:B------:R-:W-:Y:S02]  /*33f0*/  HFMA2 R55, -RZ, RZ, 0, 0 ;  /* 0x00000000ff377431 */ /* 0x000fe400000001ff */
[----:B-----5:R-:W-:Y:S01]  /*3400*/  FADD.FTZ R28, R28, R21 ;  /* 0x000000151c1c7221 */ /* 0x020fe20000010000 */
[----:B------:R-:W5:Y:S01]  /*3410*/  SHFL.BFLY PT, R14, R19, 0x2, 0x1f ;  /* 0x0c401f00130e7f89 */ /* 0x000f6200000e0000 */
[----:B------:R-:W-:Y:S01]  /*3420*/  FADD.FTZ R63, RZ, R63 ;  /* 0x0000003fff3f7221 */ /* 0x000fe20000010000 */
[----:B--2---:R-:W-:Y:S02]  /*3430*/  FADD.FTZ R37, R37, R26 ;  /* 0x0000001a25257221 */ /* 0x004fe40000010000 */
[----:B------:R-:W2:Y:S01]  /*3440*/  SHFL.BFLY PT, R4, R5, 0x1, 0x1f ;  /* 0x0c201f0005047f89 */ /* 0x000ea200000e0000 */
[----:B------:R-:W-:Y:S01]  /*3450*/  FADD.FTZ R47, RZ, R47 ;  /* 0x0000002fff2f7221 */ /* 0x000fe20000010000 */
[----:B---3--:R-:W-:-:S02]  /*3460*/  FADD.FTZ R57, R57, R68 ;  /* 0x0000004439397221 */ /* 0x008fc40000010000 */
[----:B------:R-:W3:Y:S01]  /*3470*/  SHFL.BFLY PT, R34, R31, 0x2, 0x1f ;  /* 0x0c401f001f227f89 */ /* 0x000ee200000e0000 */
[----:B------:R-:W-:Y:S01]  /*3480*/  CS2R R68, SRZ ;  /* 0x0000000000447805 */ /* 0x000fe2000001ff00 */
[----:B------:R-:W-:Y:S01]  /*3490*/  FADD.FTZ R55, RZ, R55 ;  /* 0x00000037ff377221 */ /* 0x000fe20000010000 */
[----:B0-----:R-:W-:Y:S01]  /*34a0*/  FADD.FTZ R61, R61, R72 ;  /* 0x000000483d3d7221 */ /* 0x001fe20000010000 */
[----:B------:R-:W0:Y:S01]  /*34b0*/  SHFL.BFLY PT, R21, R18, 0x2, 0x1f ;  /* 0x0c401f0012157f89 */ /* 0x000e2200000e0000 */
[----:B------:R-:W-:Y:S02]  /*34c0*/  CS2R R72, SRZ ;  /* 0x0000000000487805 */ /* 0x000fe4000001ff00 */
[----:B------:R-:W-:Y:S01]  /*34d0*/  FADD.FTZ R68, RZ, R68 ;  /* 0x00000044ff447221 */ /* 0x000fe20000010000 */
[----:B------:R-:W0:Y:S01]  /*34e0*/  SHFL.BFLY PT, R26, R23, 0x2, 0x1f ;  /* 0x0c401f00171a7f89 */ /* 0x000e2200000e0000 */
[----:B-1----:R-:W-:Y:S01]  /*34f0*/  FADD.FTZ R74, R74, R81 ;  /* 0x000000514a4a7221 */ /* 0x002fe20000010000 */
[----:B------:R-:W-:Y:S01]  /*3500*/  FADD.FTZ R69, RZ, R69 ;  /* 0x00000045ff457221 */ /* 0x000fe20000010000 */
[----:B------:R-:W-:Y:S01]  /*3510*/  FADD.FTZ R72, RZ, R72 ;  /* 0x00000048ff487221 */ /* 0x000fe20000010000 */
[----:B------:R-:W1:Y:S01]  /*3520*/  SHFL.BFLY PT, R30, R27, 0x2, 0x1f ;  /* 0x0c401f001b1e7f89 */ /* 0x000e6200000e0000 */
[----:B----4-:R-:W-:Y:S01]  /*3530*/  FADD.FTZ R9, R9, R8 ;  /* 0x0000000809097221 */ /* 0x010fe20000010000 */
[----:B------:R-:W-:-:S02]  /*3540*/  FADD.FTZ R73, RZ, R73 ;  /* 0x00000049ff497221 */ /* 0x000fc40000010000 */
[----:B------:R-:W4:Y:S01]  /*3550*/  SHFL.BFLY PT, R82, R63, 0x2, 0x1f ;  /* 0x0c401f003f527f89 */ /* 0x000f2200000e0000 */
[----:B-----5:R-:W-:Y:S01]  /*3560*/  FADD.FTZ R81, R19, R14 ;  /* 0x0000000e13517221 */ /* 0x020fe20000010000 */
[----:B------:R-:W-:Y:S02]  /*3570*/  MOV R14, RZ ;  /* 0x000000ff000e7202 */ /* 0x000fe40000000f00 */
[----:B------:R-:W5:Y:S01]  /*3580*/  SHFL.BFLY PT, R76, R65, 0x2, 0x1f ;  /* 0x0c401f00414c7f89 */ /* 0x000f6200000e0000 */
[----:B--2---:R-:W-:Y:S02]  /*3590*/  FADD.FTZ R4, R5, R4 ;  /* 0x0000000405047221 */ /* 0x004fe40000010000 */
[----:B------:R-:W-:Y:S01]  /*35a0*/  FADD.FTZ R5, RZ, R14 ;  /* 0x0000000eff057221 */ /* 0x000fe20000010000 */
[----:B------:R-:W2:Y:S01]  /*35b0*/  SHFL.BFLY PT, R77, R68, 0x2, 0x1f ;  /* 0x0c401f00444d7f89 */ /* 0x000ea200000e0000 */
[----:B---3--:R-:W-:Y:S01]  /*35c0*/  FADD.FTZ R31, R31, R34 ;  /* 0x000000221f1f7221 */ /* 0x008fe20000010000 */
[----:B0-----:R-:W-:-:S02]  /*35d0*/  FADD.FTZ R18, R18, R21 ;  /* 0x0000001512127221 */ /* 0x001fc40000010000 */
[----:B------:R-:W0:Y:S01]  /*35e0*/  SHFL.BFLY PT, R34, R69, 0x2, 0x1f ;  /* 0x0c401f0045227f89 */ /* 0x000e2200000e0000 */
[----:B------:R-:W-:-:S03]  /*35f0*/  FADD.FTZ R23, R23, R26 ;  /* 0x0000001a17177221 */ /* 0x000fc60000010000 */
[----:B------:R-:W3:Y:S01]  /*3600*/  SHFL.BFLY PT, R21, R72, 0x2, 0x1f ;  /* 0x0c401f0048157f89 */ /* 0x000ee200000e0000 */
[----:B-1----:R-:W-:-:S03]  /*3610*/  FADD.FTZ R27, R27, R30 ;  /* 0x0000001e1b1b7221 */ /* 0x002fc60000010000 */
[----:B------:R-:W1:Y:S01]  /*3620*/  SHFL.BFLY PT, R8, R9, 0x1, 0x1f ;  /* 0x0c201f0009087f89 */ /* 0x000e6200000e0000 */
[----:B----4-:R-:W-:-:S03]  /*3630*/  FADD.FTZ R63, R63, R82 ;  /* 0x000000523f3f7221 */ /* 0x010fc60000010000 */
[----:B------:R-:W4:Y:S01]  /*3640*/  SHFL.BFLY PT, R46, R41, 0x2, 0x1f ;  /* 0x0c401f00292e7f89 */ /* 0x000f2200000e0000 */
[----:B------:R-:W-:Y:S02]  /*3650*/  HFMA2 R82, -RZ, RZ, 0, 0 ;  /* 0x00000000ff527431 */ /* 0x000fe400000001ff */
[----:B-----5:R-:W-:Y:S01]  /*3660*/  FADD.FTZ R65, R65, R76 ;  /* 0x0000004c41417221 */ /* 0x020fe20000010000 */
[----:B------:R-:W5:Y:S01]  /*3670*/  SHFL.BFLY PT, R50, R45, 0x2, 0x1f ;  /* 0x0c401f002d327f89 */ /* 0x000f6200000e0000 */
[----:B--2---:R-:W-:-:S03]  /*3680*/  FADD.FTZ R68, R68, R77 ;  /* 0x0000004d44447221 */ /* 0x004fc60000010000 */
[----:B------:R-:W2:Y:S01]  /*3690*/  SHFL.BFLY PT, R54, R51, 0x2, 0x1f ;  /* 0x0c401f0033367f89 */ /* 0x000ea200000e0000 */
[----:B------:R-:W-:Y:S01]  /*36a0*/  CS2R R76, SRZ ;  /* 0x00000000004c7805 */ /* 0x000fe2000001ff00 */
[----:B------:R-:W-:Y:S02]  /*36b0*/  FADD.FTZ R82, RZ, R82 ;  /* 0x00000052ff527221 */ /* 0x000fe40000010000 */
[----:B------:R-:W2:Y:S01]  /*36c0*/  SHFL.BFLY PT, R26, R67, 0x2, 0x1f ;  /* 0x0c401f00431a7f89 */ /* 0x000ea200000e0000 */
[----:B0-----:R-:W-:Y:S02]  /*36d0*/  FADD.FTZ R69, R69, R34 ;  /* 0x0000002245457221 */ /* 0x001fe40000010000 */
[----:B------:R-:W-:Y:S01]  /*36e0*/  FADD.FTZ R77, RZ, R77 ;  /* 0x0000004dff4d7221 */ /* 0x000fe20000010000 */
[----:B------:R-:W0:Y:S01]  /*36f0*/  SHFL.BFLY PT, R30, R71, 0x2, 0x1f ;  /* 0x0c401f00471e7f89 */ /* 0x000e2200000e0000 */
[----:B---3--:R-:W-:Y:S01]  /*3700*/  FADD.FTZ R72, R72, R21 ;  /* 0x0000001548487221 */ /* 0x008fe20000010000 */
[----:B------:R-:W-:-:S02]  /*3710*/  FADD.FTZ R76, RZ, R76 ;  /* 0x0000004cff4c7221 */ /* 0x000fc40000010000 */
[----:B------:R-:W3:Y:S01]  /*3720*/  SHFL.BFLY PT, R14, R5, 0x2, 0x1f ;  /* 0x0c401f00050e7f89 */ /* 0x000ee200000e0000 */
[----:B-1----:R-:W-:-:S03]  /*3730*/  FADD.FTZ R8, R9, R8 ;  /* 0x0000000809087221 */ /* 0x002fc60000010000 */
[----:B------:R-:W1:Y:S01]  /*3740*/  SHFL.BFLY PT, R19, R0, 0x1, 0x1f ;  /* 0x0c201f0000137f89 */ /* 0x000e6200000e0000 */
[----:B----4-:R-:W-:-:S03]  /*3750*/  FADD.FTZ R41, R41, R46 ;  /* 0x0000002e29297221 */ /* 0x010fc60000010000 */
[----:B------:R-:W4:Y:S01]  /*3760*/  SHFL.BFLY PT, R3, R80, 0x2, 0x1f ;  /* 0x0c401f0050037f89 */ /* 0x000f2200000e0000 */
[----:B-----5:R-:W-:-:S03]  /*3770*/  FADD.FTZ R45, R45, R50 ;  /* 0x000000322d2d7221 */ /* 0x020fc60000010000 */
[----:B------:R-:W5:Y:S01]  /*3780*/  SHFL.BFLY PT, R7, R16, 0x2, 0x1f ;  /* 0x0c401f0010077f89 */ /* 0x000f6200000e0000 */
[----:B--2---:R-:W-:-:S03]  /*3790*/  FADD.FTZ R51, R51, R54 ;  /* 0x0000003633337221 */ /* 0x004fc60000010000 */
[----:B------:R-:W2:Y:S01]  /*37a0*/  SHFL.BFLY PT, R17, R22, 0x2, 0x1f ;  /* 0x0c401f0016117f89 */ /* 0x000ea200000e0000 */
[----:B------:R-:W-:-:S03]  /*37b0*/  FADD.FTZ R67, R67, R26 ;  /* 0x0000001a43437221 */ /* 0x000fc60000010000 */
[----:B------:R-:W2:Y:S01]  /*37c0*/  SHFL.BFLY PT, R10, R29, 0x2, 0x1f ;  /* 0x0c401f001d0a7f89 */ /* 0x000ea200000e0000 */
[----:B0-----:R-:W-:-:S03]  /*37d0*/  FADD.FTZ R71, R71, R30 ;  /* 0x0000001e47477221 */ /* 0x001fc60000010000 */
[----:B------:R-:W0:Y:S01]  /*37e0*/  SHFL.BFLY PT, R34, R77, 0x2, 0x1f ;  /* 0x0c401f004d227f89 */ /* 0x000e2200000e0000 */
[----:B---3--:R-:W-:Y:S01]  /*37f0*/  FADD.FTZ R9, R5, R14 ;  /* 0x0000000e05097221 */ /* 0x008fe20000010000 */
[----:B------:R-:W-:Y:S02]  /*3800*/  HFMA2 R14, -RZ, RZ, 0, 0 ;  /* 0x00000000ff0e7431 */ /* 0x000fe400000001ff */
[----:B------:R-:W3:Y:S01]  /*3810*/  SHFL.BFLY PT, R21, R82, 0x2, 0x1f ;  /* 0x0c401f0052157f89 */ /* 0x000ee200000e0000 */
[----:B-1----:R-:W-:-:S03]  /*3820*/  FADD.FTZ R0, R0, R19 ;  /* 0x0000001300007221 */ /* 0x002fc60000010000 */
[----:B------:R-:W1:Y:S01]  /*3830*/  SHFL.BFLY PT, R46, R43, 0x2, 0x1f ;  /* 0x0c401f002b2e7f89 */ /* 0x000e6200000e0000 */
[----:B----4-:R-:W-:Y:S01]  /*3840*/  FADD.FTZ R80, R80, R3 ;  /* 0x0000000350507221 */ /* 0x010fe20000010000 */
[----:B------:R-:W-:Y:S02]  /*3850*/  MOV R3, RZ ;  /* 0x000000ff00037202 */ /* 0x000fe40000000f00 */
[----:B------:R-:W4:Y:S01]  /*3860*/  SHFL.BFLY PT, R50, R47, 0x2, 0x1f ;  /* 0x0c401f002f327f89 */ /* 0x000f2200000e0000 */
[----:B-----5:R-:W-:Y:S01]  /*3870*/  FADD.FTZ R16, R16, R7 ;  /* 0x0000000710107221 */ /* 0x020fe20000010000 */
[----:B------:R-:W-:Y:S01]  /*3880*/  FADD.FTZ R19, RZ, R14 ;  /* 0x0000000eff137221 */ /* 0x000fe20000010000 */
[----:B------:R-:W-:Y:S01]  /*3890*/  MOV R7, RZ ;  /* 0x000000ff00077202 */ /* 0x000fe20000000f00 */
[----:B------:R-:W5:Y:S01]  /*38a0*/  SHFL.BFLY PT, R58, R55, 0x2, 0x1f ;  /* 0x0c401f00373a7f89 */ /* 0x000f6200000e0000 */
[----:B--2---:R-:W-:Y:S01]  /*38b0*/  FADD.FTZ R22, R22, R17 ;  /* 0x0000001116167221 */ /* 0x004fe20000010000 */
[----:B------:R-:W-:-:S02]  /*38c0*/  IMAD.MOV.U32 R17, RZ, RZ, RZ ;  /* 0x000000ffff117224 */ /* 0x000fc400078e00ff */
[----:B------:R-:W-:Y:S01]  /*38d0*/  FADD.FTZ R3, RZ, R3 ;  /* 0x00000003ff037221 */ /* 0x000fe20000010000 */
[----:B------:R-:W2:Y:S01]  /*38e0*/  SHFL.BFLY PT, R38, R73, 0x2, 0x1f ;  /* 0x0c401f0049267f89 */ /* 0x000ea200000e0000 */
[----:B------:R-:W-:Y:S01]  /*38f0*/  FADD.FTZ R7, RZ, R7 ;  /* 0x00000007ff077221 */ /* 0x000fe20000010000 */
[----:B------:R-:W-:Y:S01]  /*3900*/  FADD.FTZ R17, RZ, R17 ;  /* 0x00000011ff117221 */ /* 0x000fe20000010000 */
[----:B------:R-:W-:Y:S01]  /*3910*/  FADD.FTZ R29, R29, R10 ;  /* 0x0000000a1d1d7221 */ /* 0x000fe20000010000 */
[----:B------:R-:W2:Y:S01]  /*3920*/  SHFL.BFLY PT, R26, R83, 0x2, 0x1f ;  /* 0x0c401f00531a7f89 */ /* 0x000ea200000e0000 */
[----:B0-----:R-:W-:-:S03]  /*3930*/  FADD.FTZ R77, R77, R34 ;  /* 0x000000224d4d7221 */ /* 0x001fc60000010000 */
[----:B------:R-:W0:Y:S01]  /*3940*/  SHFL.BFLY PT, R30, R24, 0x1, 0x1f ;  /* 0x0c201f00181e7f89 */ /* 0x000e2200000e0000 */
[----:B---3--:R-:W-:-:S03]  /*3950*/  FADD.FTZ R82, R82, R21 ;  /* 0x0000001552527221 */ /* 0x008fc60000010000 */
        /* <DEDUP_REMOVED lines=13> */
[----:B---3--:R-:W-:-:S03]  /*3a30*/  FADD.FTZ R49, R49, R54 ;  /* 0x0000003631317221 */ /* 0x008fc60000010000 */
[----:B------:R-:W3:Y:S01]  /*3a40*/  SHFL.BFLY PT, R34, R29, 0x1, 0x1f ;  /* 0x0c201f001d227f89 */ /* 0x000ee200000e0000 */
[----:B-1----:R-:W-:-:S03]  /*3a50*/  FADD.FTZ R59, R59, R62 ;  /* 0x0000003e3b3b7221 */ /* 0x002fc60000010000 */
[----:B------:R-:W1:Y:S01]  /*3a60*/  SHFL.BFLY PT, R21, R18, 0x1, 0x1f ;  /* 0x0c201f0012157f89 */ /* 0x000e6200000e0000 */
[----:B----4-:R-:W-:Y:S01]  /*3a70*/  FADD.FTZ R19, R19, R14 ;  /* 0x0000000e13137221 */ /* 0x010fe20000010000 */
[----:B------:R-:W-:Y:S02]  /*3a80*/  MOV R14, RZ ;  /* 0x000000ff000e7202 */ /* 0x000fe40000000f00 */
[----:B------:R-:W4:Y:S01]  /*3a90*/  SHFL.BFLY PT, R38, R36, 0x1, 0x1f ;  /* 0x0c201f0024267f89 */ /* 0x000f2200000e0000 */
[----:B-----5:R-:W-:Y:S02]  /*3aa0*/  FADD.FTZ R66, R66, R5 ;  /* 0x0000000542427221 */ /* 0x020fe40000010000 */
[----:B------:R-:W-:Y:S01]  /*3ab0*/  FADD.FTZ R5, RZ, R14 ;  /* 0x0000000eff057221 */ /* 0x000fe20000010000 */
        /* <DEDUP_REMOVED lines=19> */
[----:B0-----:R-:W-:Y:S01]  /*3bf0*/  FADD.FTZ R53, R53, R58 ;  /* 0x0000003a35357221 */ /* 0x001fe20000010000 */
[----:B---3--:R-:W-:Y:S02]  /*3c00*/  FADD.FTZ R23, R23, R26 ;  /* 0x0000001a17177221 */ /* 0x008fe40000010000 */
[----:B------:R-:W0:Y:S01]  /*3c10*/  SHFL.BFLY PT, R21, R72, 0x1, 0x1f ;  /* 0x0c201f0048157f89 */ /* 0x000e2200000e0000 */
[----:B-1----:R-:W-:-:S03]  /*3c20*/  FADD.FTZ R27, R27, R30 ;  /* 0x0000001e1b1b7221 */ /* 0x002fc60000010000 */
[----:B------:R-:W1:Y:S01]  /*3c30*/  SHFL.BFLY PT, R86, R22, 0x1, 0x1f ;  /* 0x0c201f0016567f89 */ /* 0x000e6200000e0000 */
[----:B----4-:R-:W-:-:S03]  /*3c40*/  FADD.FTZ R51, R51, R54 ;  /* 0x0000003633337221 */ /* 0x010fc60000010000 */
[----:B------:R-:W3:Y:S01]  /*3c50*/  SHFL.BFLY PT, R88, R33, 0x1, 0x1f ;  /* 0x0c201f0021587f89 */ /* 0x000ee200000e0000 */
[----:B-----5:R-:W-:-:S03]  /*3c60*/  FADD.FTZ R57, R57, R62 ;  /* 0x0000003e39397221 */ /* 0x020fc60000010000 */
[----:B------:R-:W4:Y:S01]  /*3c70*/  SHFL.BFLY PT, R84, R37, 0x1, 0x1f ;  /* 0x0c201f0025547f89 */ /* 0x000f2200000e0000 */
[----:B--2---:R-:W-:-:S03]  /*3c80*/  FADD.FTZ R76, R76, R85 ;  /* 0x000000554c4c7221 */ /* 0x004fc60000010000 */
[----:B------:R-:W2:Y:S01]  /*3c90*/  SHFL.BFLY PT, R87, R56, 0x1, 0x1f ;  /* 0x0c201f0038577f89 */ /* 0x000ea200000e0000 */
[----:B------:R-:W-:-:S03]  /*3ca0*/  FADD.FTZ R31, R31, R34 ;  /* 0x000000221f1f7221 */ /* 0x000fc60000010000 */
[----:B------:R-:W5:Y:S04]  /*3cb0*/  SHFL.BFLY PT, R10, R17, 0x1, 0x1f ;  /* 0x0c201f00110a7f89 */ /* 0x000f6800000e0000 */
[----:B------:R-:W5:Y:S01]  /*3cc0*/  SHFL.BFLY PT, R6, R7, 0x1, 0x1f ;  /* 0x0c201f0007067f89 */ /* 0x000f6200000e0000 */
[----:B0-----:R-:W-:-:S03]  /*3cd0*/  FADD.FTZ R72, R72, R21 ;  /* 0x0000001548487221 */ /* 0x001fc60000010000 */
[----:B------:R-:W0:Y:S01]  /*3ce0*/  SHFL.BFLY PT, R2, R3, 0x1, 0x1f ;  /* 0x0c201f0003027f89 */ /* 0x000e2200000e0000 */
[----:B-1----:R-:W-:-:S03]  /*3cf0*/  FADD.FTZ R22, R22, R86 ;  /* 0x0000005616167221 */ /* 0x002fc60000010000 */
[----:B------:R-:W1:Y:S01]  /*3d00*/  SHFL.BFLY PT, R38, R35, 0x1, 0x1f ;  /* 0x0c201f0023267f89 */ /* 0x000e6200000e0000 */
[----:B---3--:R-:W-:-:S03]  /*3d10*/  FADD.FTZ R33, R33, R88 ;  /* 0x0000005821217221 */ /* 0x008fc60000010000 */
[----:B------:R-:W3:Y:S01]  /*3d20*/  SHFL.BFLY PT, R42, R39, 0x1, 0x1f ;  /* 0x0c201f00272a7f89 */ /* 0x000ee200000e0000 */
[----:B----4-:R-:W-:-:S03]  /*3d30*/  FADD.FTZ R37, R37, R84 ;  /* 0x0000005425257221 */ /* 0x010fc60000010000 */
[----:B------:R-:W4:Y:S01]  /*3d40*/  SHFL.BFLY PT, R46, R43, 0x1, 0x1f ;  /* 0x0c201f002b2e7f89 */ /* 0x000f2200000e0000 */
[----:B--2---:R-:W-:-:S03]  /*3d50*/  FADD.FTZ R56, R56, R87 ;  /* 0x0000005738387221 */ /* 0x004fc60000010000 */
[----:B------:R-:W2:Y:S01]  /*3d60*/  SHFL.BFLY PT, R50, R47, 0x1, 0x1f ;  /* 0x0c201f002f327f89 */ /* 0x000ea200000e0000 */
[----:B-----5:R-:W-:-:S03]  /*3d70*/  FADD.FTZ R10, R17, R10 ;  /* 0x0000000a110a7221 */ /* 0x020fc60000010000 */
[----:B------:R-:W5:Y:S01]  /*3d80*/  SHFL.BFLY PT, R58, R55, 0x1, 0x1f ;  /* 0x0c201f00373a7f89 */ /* 0x000f6200000e0000 */
[----:B------:R-:W-:-:S03]  /*3d90*/  FADD.FTZ R6, R7, R6 ;  /* 0x0000000607067221 */ /* 0x000fc60000010000 */
        /* <DEDUP_REMOVED lines=11> */
[----:B-----5:R-:W-:Y:S01]  /*3e50*/  FADD.FTZ R55, R55, R58 ;  /* 0x0000003a37377221 */ /* 0x020fe20000010000 */
[----:B------:R-:W-:Y:S02]  /*3e60*/  FADD.FTZ R67, R67, R26 ;  /* 0x0000001a43437221 */ /* 0x000fe40000010000 */
        /* <DEDUP_REMOVED lines=10> */
[----:B------:R-:W2:Y:S04]  /*3f10*/  SHFL.BFLY PT, R92, R20, 0x1, 0x1f ;  /* 0x0c201f00145c7f89 */ /* 0x000ea800000e0000 */
[----:B------:R-:W2:Y:S01]  /*3f20*/  SHFL.BFLY PT, R96, R25, 0x1, 0x1f ;  /* 0x0c201f0019607f89 */ /* 0x000ea200000e0000 */
[----:B-----5:R-:W-:-:S03]  /*3f30*/  FADD.FTZ R34, R76, R21 ;  /* 0x000000154c227221 */ /* 0x020fc60000010000 */
        /* <DEDUP_REMOVED lines=11> */
[----:B------:R-:W-:-:S03]  /*3ff0*/  FADD.FTZ R25, R25, R96 ;  /* 0x0000006019197221 */ /* 0x000fc60000010000 */
        /* <DEDUP_REMOVED lines=28> */
[----:B------:R1:W2:Y:S01]  /*41c0*/  SHFL.BFLY PT, R14, R54, 0x1, 0x1f ;  /* 0x0c201f00360e7f89 */ /* 0x0002a200000e0000 */
[----:B-----5:R-:W-:Y:S01]  /*41d0*/  FADD.FTZ R42, R75, R42 ;  /* 0x0000002a4b2a7221 */ /* 0x020fe20000010000 */
[----:B0-----:R-:W-:Y:S01]  /*41e0*/  FADD.FTZ R46, R77, R46 ;  /* 0x0000002e4d2e7221 */ /* 0x001fe20000010000 */
[----:B-1----:R-:W-:Y:S01]  /*41f0*/  FADD.FTZ R26, R83, R26 ;  /* 0x0000001a531a7221 */ /* 0x002fe20000010000 */
[----:B---3--:R-:W-:Y:S01]  /*4200*/  FADD.FTZ R21, R82, R71 ;  /* 0x0000004752157221 */ /* 0x008fe20000010000 */
[----:B----4-:R-:W-:Y:S01]  /*4210*/  FADD.FTZ R50, R81, R50 ;  /* 0x0000003251327221 */ /* 0x010fe20000010000 */
[----:B--2---:R-:W-:-:S07]  /*4220*/  FADD.FTZ R58, R9, R58 ;  /* 0x0000003a093a7221 */ /* 0x004fce0000010000 */
.L_x_5792:
[----:B------:R-:W0:Y:S01]  /*4230*/  S2R R9, SR_TID.X ;  /* 0x0000000000097919 */ /* 0x000e220000002100 */
[----:B------:R-:W-:Y:S05]  /*4240*/  WARPSYNC.ALL ;  /* 0x0000000000007948 */ /* 0x000fea0003800000 */
[----:B------:R-:W-:Y:S06]  /*4250*/  BAR.SYNC.DEFER_BLOCKING 0x0 ;  /* 0x0000000000007b1d */ /* 0x000fec0000010000 */
[----:B------:R-:W-:Y:S01]  /*4260*/  BSSY.RECONVERGENT B0, `(.L_x_5585) ;  /* 0x0000052000007945 */ /* 0x000fe20003800200 */
[----:B0-----:R-:W-:-:S02]  /*4270*/  LOP3.LUT P0, RZ, R9, 0x7, RZ, 0xc0, !PT ;  /* 0x0000000709ff7812 */ /* 0x001fc4000780c0ff */
[C---:B------:R-:W-:Y:S02]  /*4280*/  LOP3.LUT R5, R9.reuse, 0x3c0, RZ, 0xc0, !PT ;  /* 0x000003c009057812 */ /* 0x040fe400078ec0ff */
[----:B------:R-:W-:Y:S02]  /*4290*/  LOP3.LUT R11, R9, 0x3e7, RZ, 0xc0, !PT ;  /* 0x000003e7090b7812 */ /* 0x000fe400078ec0ff */
[----:B------:R-:W-:Y:S01]  /*42a0*/  ISETP.NE.OR P5, PT, R5, 0x40, P0 ;  /* 0x000000400500780c */ /* 0x000fe200007a5670 */
[----:B------:R-:W-:Y:S01]  /*42b0*/  FADD.FTZ R5, R54, R14 ;  /* 0x0000000e36057221 */ /* 0x000fe20000010000 */
[----:B------:R-:W-:Y:S02]  /*42c0*/  LOP3.LUT P1, RZ, R9, 0x3c7, RZ, 0xc0, !PT ;  /* 0x000003c709ff7812 */ /* 0x000fe4000782c0ff */
[----:B------:R-:W-:Y:S02]  /*42d0*/  ISETP.NE.AND P3, PT, R11, 0x20, PT ;  /* 0x000000200b00780c */ /* 0x000fe40003f65270 */
[----:B------:R-:W-:-:S02]  /*42e0*/  LOP3.LUT P2, RZ, R9, 0x3e7, RZ, 0xc0, !PT ;  /* 0x000003e709ff7812 */ /* 0x000fc4000784c0ff */
[----:B------:R-:W-:-:S05]  /*42f0*/  ISETP.GT.U32.AND P4, PT, R9, 0x1f, PT ;  /* 0x0000001f0900780c */ /* 0x000fca0003f84070 */
[----:B------:R-:W-:Y:S08]  /*4300*/  @P5 BRA `(.L_x_5586) ;  /* 0x00000004001c5947 */ /* 0x000ff00003800000 */
[----:B------:R-:W0:Y:S01]  /*4310*/  S2UR UR5, SR_CgaCtaId ;  /* 0x00000000000579c3 */ /* 0x000e220000008800 */
[----:B------:R-:W-:Y:S01]  /*4320*/  UMOV UR4, 0x400 ;  /* 0x0000040000047882 */ /* 0x000fe20000000000 */
[----:B------:R-:W-:Y:S01]  /*4330*/  IMAD.SHL.U32 R12, R9, 0x20, RZ ;  /* 0x00000020090c7824 */ /* 0x000fe200078e00ff */
[----:B------:R-:W-:Y:S01]  /*4340*/  UIADD3 UR4, UPT, UPT, UR4, 0x20, URZ ;  /* 0x0000002004047890 */ /* 0x000fe2000fffe0ff */
[----:B------:R-:W-:-:S04]  /*4350*/  SHF.R.U32.HI R11, RZ, 0x1, R9 ;  /* 0x00000001ff0b7819 */ /* 0x000fc80000011609 */
[----:B------:R-:W-:Y:S01]  /*4360*/  LOP3.LUT R11, R12, 0x7c0c, R11, 0xc8, !PT ;  /* 0x00007c0c0c0b7812 */ /* 0x000fe200078ec80b */
        /* <DEDUP_REMOVED lines=65> */
.L_x_5586:
[----:B------:R-:W-:Y:S05]  /*4780*/  BSYNC.RECONVERGENT B0 ;  /* 0x0000000000007941 */ /* 0x000fea0003800200 */
.L_x_5585:
[----:B------:R-:W-:Y:S06]  /*4790*/  BAR.SYNC.DEFER_BLOCKING 0x0 ;  /* 0x0000000000007b1d */ /* 0x000fec0000010000 */
[----:B------:R-:W-:Y:S04]  /*47a0*/  BSSY.RECONVERGENT B0, `(.L_x_5587) ;  /* 0x0000089000007945 */ /* 0x000fe80003800200 */
[----:B------:R-:W-:Y:S05]  /*47b0*/  @P1 BRA `(.L_x_5588) ;  /* 0x00000008001c1947 */ /* 0x000fea0003800000 */
[----:B------:R-:W1:Y:S01]  /*47c0*/  S2UR UR5, SR_CgaCtaId ;  /* 0x00000000000579c3 */ /* 0x000e620000008800 */
[----:B------:R-:W-:Y:S01]  /*47d0*/  UMOV UR4, 0x400 ;  /* 0x0000040000047882 */ /* 0x000fe20000000000 */
[----:B0-----:R-:W-:Y:S01]  /*47e0*/  SHF.R.U32.HI R11, RZ, 0x1, R9 ;  /* 0x00000001ff0b7819 */ /* 0x001fe20000011609 */
[----:B------:R-:W-:Y:S01]  /*47f0*/  UIADD3 UR4, UPT, UPT, UR4, 0x20, URZ ;  /* 0x0000002004047890 */ /* 0x000fe2000fffe0ff */
[----:B------:R-:W-:-:S04]  /*4800*/  SHF.L.U32 R12, R9, 0x5, RZ ;  /* 0x00000005090c7819 */ /* 0x000fc800000006ff */
[----:B------:R-:W-:Y:S01]  /*4810*/  LOP3.LUT R11, R12, 0x7c0c, R11, 0xc8, !PT ;  /* 0x00007c0c0c0b7812 */ /* 0x000fe200078ec80b */
[----:B-1----:R-:W-:-:S09]  /*4820*/  ULEA UR4, UR5, UR4, 0x18 ;  /* 0x0000000405047291 */ /* 0x002fd2000f8ec0ff */
        /* <DEDUP_REMOVED lines=29> */
[----:B------:R-:W5:Y:S04]  /*4a00*/  LDS R64, [R11+UR4+0x260] ;  /* 0x000260040b407984 */ /* 0x000f680008000800 */
        /* <DEDUP_REMOVED lines=93> */
[----:B0-----:R-:W-:Y:S02]  /*4fe0*/  FADD.FTZ R69, R69, R12 ;  /* 0x0000000c45457221 */ /* 0x001fe40000010000 */
[----:B------:R-:W0:Y:S01]  /*4ff0*/  LDS R12, [R11+UR4+0x3b0] ;  /* 0x0003b0040b0c7984 */ /* 0x000e220008000800 */
[----:B-1----:R-:W-:Y:S01]  /*5000*/  FADD.FTZ R34, R34, R13 ;  /* 0x0000000d22227221 */ /* 0x002fe20000010000 */
[----:B--2---:R-:W-:Y:S01]  /*5010*/  FADD.FTZ R5, R5, R14 ;  /* 0x0000000e05057221 */ /* 0x004fe20000010000 */
[----:B0-----:R-:W-:-:S07]  /*5020*/  FADD.FTZ R21, R21, R12 ;  /* 0x0000000c15157221 */ /* 0x001fce0000010000 */
.L_x_5588:
[----:B------:R-:W-:Y:S05]  /*5030*/  BSYNC.RECONVERGENT B0 ;  /* 0x0000000000007941 */ /* 0x000fea0003800200 */
.L_x_5587:
[----:B------:R-:W-:Y:S06]  /*5040*/  BAR.SYNC.DEFER_BLOCKING 0x0 ;  /* 0x0000000000007b1d */ /* 0x000fec0000010000 */
[----:B------:R-:W-:Y:S04]  /*5050*/  BSSY.RECONVERGENT B0, `(.L_x_5589) ;  /* 0x0000048000007945 */ /* 0x000fe80003800200 */
[----:B------:R-:W-:Y:S05]  /*5060*/  @P3 BRA `(.L_x_5590) ;  /* 0x0000000400183947 */ /* 0x000fea0003800000 */
[----:B------:R-:W1:Y:S01]  /*5070*/  S2UR UR5, SR_CgaCtaId ;  /* 0x00000000000579c3 */ /* 0x000e620000008800 */
[----:B------:R-:W-:Y:S01]  /*5080*/  UMOV UR4, 0x400 ;  /* 0x0000040000047882 */ /* 0x000fe20000000000 */
[----:B0-----:R-:W-:Y:S01]  /*5090*/  SHF.R.U32.HI R11, RZ, 0x1, R9 ;  /* 0x00000001ff0b7819 */ /* 0x001fe20000011609 */
[----:B------:R-:W-:-:S03]  /*50a0*/  UIADD3 UR4, UPT, UPT, UR4, 0x20, URZ ;  /* 0x0000002004047890 */ /* 0x000fc6000fffe0ff */
[----:B------:R-:W-:Y:S01]  /*50b0*/  LOP3.LUT R11, R11, 0xc, RZ, 0xc0, !PT ;  /* 0x0000000c0b0b7812 */ /* 0x000fe200078ec0ff */
[----:B-1----:R-:W-:-:S09]  /*50c0*/  ULEA UR4, UR5, UR4, 0x18 ;  /* 0x0000000405047291 */ /* 0x002fd2000f8ec0ff */
        /* <DEDUP_REMOVED lines=64> */
.L_x_5590:
[----:B------:R-:W-:Y:S05]  /*54d0*/  BSYNC.RECONVERGENT B0 ;  /* 0x0000000000007941 */ /* 0x000fea0003800200 */
.L_x_5589:
        /* <DEDUP_REMOVED lines=123> */
[----:B------:R-:W-:Y:S01]  /*5c90*/  FADD.FTZ R62, R62, R75 ;  /* 0x0000004b3e3e7221 */ /* 0x000fe20000010000 */
[----:B0-----:R-:W-:Y:S02]  /*5ca0*/  FADD.FTZ R66, R66, R11 ;  /* 0x0000000b42427221 */ /* 0x001fe40000010000 */
[----:B------:R-:W0:Y:S01]  /*5cb0*/  LDS R11, [R9+UR4+0x330] ;  /* 0x00033004090b7984 */ /* 0x000e220008000800 */
[----:B-1----:R-:W-:-:S03]  /*5cc0*/  FADD.FTZ R51, R51, R12 ;  /* 0x0000000c33337221 */ /* 0x002fc60000010000 */
[----:B------:R-:W1:Y:S01]  /*5cd0*/  LDS R12, [R9+UR4+0x2f0] ;  /* 0x0002f004090c7984 */ /* 0x000e620008000800 */
[----:B--2---:R-:W-:Y:S01]  /*5ce0*/  FADD.FTZ R34, R34, R13 ;  /* 0x0000000d22227221 */ /* 0x004fe20000010000 */
[----:B---3--:R-:W-:Y:S01]  /*5cf0*/  FADD.FTZ R46, R46, R15 ;  /* 0x0000000f2e2e7221 */ /* 0x008fe20000010000 */
[----:B----4-:R-:W-:Y:S01]  /*5d00*/  FADD.FTZ R26, R26, R19 ;  /* 0x000000131a1a7221 */ /* 0x010fe20000010000 */
[----:B-----5:R-:W-:Y:S01]  /*5d10*/  FADD.FTZ R5, R5, R14 ;  /* 0x0000000e05057221 */ /* 0x020fe20000010000 */
[----:B0-----:R-:W-:Y:S02]  /*5d20*/  FADD.FTZ R30, R30, R11 ;  /* 0x0000000b1e1e7221 */ /* 0x001fe40000010000 */
[----:B------:R-:W0:Y:S01]  /*5d30*/  LDS R11, [R9+UR4+0x370] ;  /* 0x00037004090b7984 */ /* 0x000e220008000800 */
[----:B-1----:R-:W-:-:S03]  /*5d40*/  FADD.FTZ R67, R67, R12 ;  /* 0x0000000c43437221 */ /* 0x002fc60000010000 */
[----:B------:R-:W1:Y:S01]  /*5d50*/  LDS R12, [R9+UR4+0x3b0] ;  /* 0x0003b004090c7984 */ /* 0x000e620008000800 */
[----:B0-----:R-:W-:Y:S01]  /*5d60*/  FADD.FTZ R42, R42, R11 ;  /* 0x0000000b2a2a7221 */ /* 0x001fe20000010000 */
[----:B-1----:R-:W-:-:S07]  /*5d70*/  FADD.FTZ R21, R21, R12 ;  /* 0x0000000c15157221 */ /* 0x002fce0000010000 */
.L_x_5592:
[----:B------:R-:W-:Y:S05]  /*5d80*/  BSYNC.RECONVERGENT B0 ;  /* 0x0000000000007941 */ /* 0x000fea0003800200 */
.L_x_5591:
[----:B------:R-:W-:Y:S06]  /*5d90*/  BAR.SYNC.DEFER_BLOCKING 0x0 ;  /* 0x0000000000007b1d */ /* 0x000fec0000010000 */
[----:B------:R-:W-:Y:S05]  /*5da0*/  @P4 EXIT ;  /* 0x000000000000494d */ /* 0x000fea0003800000 */
[----:B------:R-:W-:Y:S05]  /*5db0*/  @P0 EXIT ;  /* 0x000000000000094d */ /* 0x000fea0003800000 */
[----:B------:R-:W2:Y:S01]  /*5dc0*/  S2R R54, SR_CTAID.Y ;  /* 0x0000000000367919 */ /* 0x000ea20000002600 */
[----:B------:R-:W3:Y:S01]  /*5dd0*/  LDC R12, c[0x0][0x378] ;  /* 0x0000de00ff0c7b82 */ /* 0x000ee20000000800 */
[----:B------:R-:W4:Y:S01]  /*5de0*/  LDCU.64 UR4, c[0x0][0x390] ;  /* 0x00007200ff0477ac */ /* 0x000f220008000a00 */
[----:B01----:R-:W2:Y:S01]  /*5df0*/  S2R R11, SR_CTAID.X ;  /* 0x00000000000b7919 */ /* 0x003ea20000002500 */
[----:B------:R-:W0:Y:S05]  /*5e00*/  S2R R13, SR_TID.X ;  /* 0x00000000000d7919 */ /* 0x000e2a0000002100 */
[----:B------:R-:W2:Y:S01]  /*5e10*/  LDC R9, c[0x0][0x370] ;  /* 0x0000dc00ff097b82 */ /* 0x000ea20000000800 */
[----:B------:R-:W1:Y:S01]  /*5e20*/  S2R R14, SR_CTAID.Z ;  /* 0x00000000000e7919 */ /* 0x000e620000002700 */
[----:B--2---:R-:W-:-:S04]  /*5e30*/  IMAD R9, R54, R9, R11 ;  /* 0x0000000936097224 */ /* 0x004fc800078e020b */
[----:B---3--:R-:W-:Y:S01]  /*5e40*/  IMAD R9, R9, R12, RZ ;  /* 0x0000000c09097224 */ /* 0x008fe200078e02ff */
[----:B0-----:R-:W-:-:S04]  /*5e50*/  SHF.R.U32.HI R12, RZ, 0x3, R13 ;  /* 0x00000003ff0c7819 */ /* 0x001fc8000001160d */
[----:B------:R-:W-:-:S04]  /*5e60*/  SHF.L.U32 R9, R9, 0x8, RZ ;  /* 0x0000000809097819 */ /* 0x000fc800000006ff */
[----:B-1----:R-:W-:-:S04]  /*5e70*/  LEA R9, P0, R14, R9, 0x8 ;  /* 0x000000090e097211 */ /* 0x002fc800078040ff */
[----:B------:R-:W-:Y:S02]  /*5e80*/  LOP3.LUT R9, R9, R12, RZ, 0xfc, !PT ;  /* 0x0000000c09097212 */ /* 0x000fe400078efcff */
[----:B------:R-:W-:Y:S02]  /*5e90*/  IADD3.X R14, PT, PT, RZ, RZ, RZ, P0, !PT ;  /* 0x000000ffff0e7210 */ /* 0x000fe400007fe4ff */
        /* <DEDUP_REMOVED lines=67> */
.L_x_5555:
        /* <DEDUP_REMOVED lines=16> */
.L_x_5593:
[----:B------:R-:W-:Y:S05]  /*63d0*/  EXIT ;  /* 0x000000000000794d */ /* 0x000fea0003800000 */
.L_x_5557:
[----:B------:R-:W-:Y:S01]  /*63e0*/  HFMA2 R12, -RZ, RZ, 0, 9.5367431640625e-07 ;  /* 0x00000010ff0c7431 */ /* 0x000fe200000001ff */
[----:B------:R-:W-:Y:S02]  /*63f0*/  MOV R11, 0x1f ;  /* 0x0000001f000b7802 */ /* 0x000fe40000000f00 */
[----:B------:R-:W-:-:S07]  /*6400*/  MOV R15, 0xffffffff ;  /* 0xffffffff000f7802 */ /* 0x000fce0000000f00 */
[----:B------:R-:W-:Y:S05]  /*6410*/  WARPSYNC.COLLECTIVE R15, `(.L_x_5594) ;  /* 0x000000000f087348 */ /* 0x000fea0003c00000 */
[----:B------:R0:W1:Y:S02]  /*6420*/  SHFL.BFLY P6, R14, R13, R12, R11 ;  /* 0x0c00000c0d0e7389 */ /* 0x00006400000c000b */
[----:B01----:R-:W-:Y:S05]  /*6430*/  ENDCOLLECTIVE ;  /* 0x000000000000791b */ /* 0x003fea0003800000 */
.L_x_5594:
[----:B------:R-:W-:Y:S01]  /*6440*/  IMAD.MOV.U32 R12, RZ, RZ, 0x8 ;  /* 0x00000008ff0c7424 */ /* 0x000fe200078e00ff */
[----:B------:R-:W-:-:S04]  /*6450*/  FMNMX.FTZ R0, R14, -3.40282346638528859812e+38, !PT ;  /* 0xff7fffff0e007809 */ /* 0x000fc80007810000 */
[----:B------:R-:W-:-:S07]  /*6460*/  MOV R13, R0 ;  /* 0x00000000000d7202 */ /* 0x000fce0000000f00 */
[----:B------:R-:W-:Y:S05]  /*6470*/  WARPSYNC.COLLECTIVE R15, `(.L_x_5595) ;  /* 0x000000000f087348 */ /* 0x000fea0003c00000 */
[----:B------:R0:W1:Y:S02]  /*6480*/  SHFL.BFLY P6, R14, R13, R12, R11 ;  /* 0x0c00000c0d0e7389 */ /* 0x00006400000c000b */
[----:B01----:R-:W-:Y:S05]  /*6490*/  ENDCOLLECTIVE ;  /* 0x000000000000791b */ /* 0x003fea0003800000 */
.L_x_5595:
[----:B------:R-:W-:Y:S01]  /*64a0*/  HFMA2 R12, -RZ, RZ, 0, 2.384185791015625e-07 ;  /* 0x00000004ff0c7431 */ /* 0x000fe200000001ff */
[----:B------:R-:W-:-:S04]  /*64b0*/  FMNMX.FTZ R2, R0, R14, !PT ;  /* 0x0000000e00027209 */ /* 0x000fc80007810000 */
[----:B------:R-:W-:-:S07]  /*64c0*/  MOV R13, R2 ;  /* 0x00000002000d7202 */ /* 0x000fce0000000f00 */
[----:B------:R-:W-:Y:S05]  /*64d0*/  WARPSYNC.COLLECTIVE R15, `(.L_x_5596) ;  /* 0x000000000f087348 */ /* 0x000fea0003c00000 */
[----:B------:R0:W1:Y:S02]  /*64e0*/  SHFL.BFLY P6, R14, R13, R12, R11 ;  /* 0x0c00000c0d0e7389 */ /* 0x00006400000c000b */
[----:B01----:R-:W-:Y:S05]  /*64f0*/  ENDCOLLECTIVE ;  /* 0x000000000000791b */ /* 0x003fea0003800000 */
.L_x_5596:
[----:B------:R-:W-:Y:S01]  /*6500*/  HFMA2 R12, -RZ, RZ, 0, 1.1920928955078125e-07 ;  /* 0x00000002ff0c7431 */ /* 0x000fe200000001ff */
[----:B------:R-:W-:-:S04]  /*6510*/  FMNMX.FTZ R3, R2, R14, !PT ;  /* 0x0000000e02037209 */ /* 0x000fc80007810000 */
[----:B------:R-:W-:-:S07]  /*6520*/  MOV R13, R3 ;  /* 0x00000003000d7202 */ /* 0x000fce0000000f00 */
[----:B------:R-:W-:Y:S05]  /*6530*/  WARPSYNC.COLLECTIVE R15, `(.L_x_5597) ;  /* 0x000000000f087348 */ /* 0x000fea0003c00000 */
[----:B------:R0:W1:Y:S02]  /*6540*/  SHFL.BFLY P6, R14, R13, R12, R11 ;  /* 0x0c00000c0d0e7389 */ /* 0x00006400000c000b */
[----:B01----:R-:W-:Y:S05]  /*6550*/  ENDCOLLECTIVE ;  /* 0x000000000000791b */ /* 0x003fea0003800000 */
.L_x_5597:
[----:B------:R-:W-:Y:S01]  /*6560*/  IMAD.MOV.U32 R12, RZ, RZ, 0x1 ;  /* 0x00000001ff0c7424 */ /* 0x000fe200078e00ff */
[----:B------:R-:W-:-:S04]  /*6570*/  FMNMX.FTZ R4, R3, R14, !PT ;  /* 0x0000000e03047209 */ /* 0x000fc80007810000 */
[----:B------:R-:W-:-:S07]  /*6580*/  MOV R13, R4 ;  /* 0x00000004000d7202 */ /* 0x000fce0000000f00 */
[----:B------:R-:W-:Y:S05]  /*6590*/  WARPSYNC.COLLECTIVE R15, `(.L_x_5598) ;  /* 0x000000000f087348 */ /* 0x000fea0003c00000 */
[----:B------:R0:W1:Y:S02]  /*65a0*/  SHFL.BFLY P6, R14, R13, R12, R11 ;  /* 0x0c00000c0d0e7389 */ /* 0x00006400000c000b */
[----:B01----:R-:W-:Y:S05]  /*65b0*/  ENDCOLLECTIVE ;  /* 0x000000000000791b */ /* 0x003fea0003800000 */
.L_x_5598:
[----:B------:R-:W-:Y:S05]  /*65c0*/  BRA `(.L_x_5599) ;  /* 0xffffffa400787947 */ /* 0x000fea000383ffff */
.L_x_5584:
[----:B--23--:R-:W-:Y:S01]  /*65d0*/  HFMA2 R13, -RZ, RZ, 0, 0 ;  /* 0x00000000ff0d7431 */ /* 0x00cfe200000001ff */
[----:B------:R-:W-:Y:S01]  /*65e0*/  MOV R12, 0x4 ;  /* 0x00000004000c7802 */ /* 0x000fe20000000f00 */
[----:B------:R-:W-:Y:S01]  /*65f0*/  HFMA2 R11, -RZ, RZ, 0, 1.847743988037109375e-06 ;  /* 0x0000001fff0b7431 */ /* 0x000fe200000001ff */
[----:B------:R-:W-:-:S07]  /*6600*/  MOV R15, 0xffffffff ;  /* 0xffffffff000f7802 */ /* 0x000fce0000000f00 */
[----:B01----:R-:W-:Y:S05]  /*6610*/  WARPSYNC.COLLECTIVE R15, `(.L_x_5600) ;  /* 0x000000000f087348 */ /* 0x003fea0003c00000 */
[----:B------:R2:W3:Y:S02]  /*6620*/  SHFL.BFLY P6, R14, R13, R12, R11 ;  /* 0x0c00000c0d0e7389 */ /* 0x0004e400000c000b */
[----:B0123--:R-:W-:Y:S05]  /*6630*/  ENDCOLLECTIVE ;  /* 0x000000000000791b */ /* 0x00ffea0003800000 */
.L_x_5600:
[----:B------:R-:W-:Y:S02]  /*6640*/  IMAD.MOV.U32 R12, RZ, RZ, 0x2 ;  /* 0x00000002ff0c7424 */ /* 0x000fe400078e00ff */
[----:B------:R-:W-:-:S05]  /*6650*/  FADD.FTZ R80, RZ, R14 ;  /* 0x0000000eff507221 */ /* 0x000fca0000010000 */
[----:B------:R-:W-:-:S07]  /*6660*/  MOV R13, R80 ;  /* 0x00000050000d7202 */ /* 0x000fce0000000f00 */
[----:B------:R-:W-:Y:S05]  /*6670*/  WARPSYNC.COLLECTIVE R15, `(.L_x_5601) ;  /* 0x000000000f087348 */ /* 0x000fea0003c00000 */
[----:B------:R0:W1:Y:S02]  /*6680*/  SHFL.BFLY P6, R14, R13, R12, R11 ;  /* 0x0c00000c0d0e7389 */ /* 0x00006400000c000b */
[----:B01----:R-:W-:Y:S05]  /*6690*/  ENDCOLLECTIVE ;  /* 0x000000000000791b */ /* 0x003fea0003800000 */
.L_x_5601:
[----:B------:R-:W-:Y:S01]  /*66a0*/  HFMA2 R12, -RZ, RZ, 0, 5.9604644775390625e-08 ;  /* 0x00000001ff0c7431 */ /* 0x000fe200000001ff */
[----:B------:R-:W-:-:S05]  /*66b0*/  MOV R3, R14 ;  /* 0x0000000e00037202 */ /* 0x000fca0000000f00 */
[----:B------:R-:W-:-:S05]  /*66c0*/  FADD.FTZ R80, R80, R3 ;  /* 0x0000000350507221 */ /* 0x000fca0000010000 */
[----:B------:R-:W-:-:S07]  /*66d0*/  MOV R13, R80 ;  /* 0x00000050000d7202 */ /* 0x000fce0000000f00 */
[----:B------:R-:W-:Y:S05]  /*66e0*/  WARPSYNC.COLLECTIVE R15, `(.L_x_5602) ;  /* 0x000000000f087348 */ /* 0x000fea0003c00000 */
[----:B------:R0:W1:Y:S02]  /*66f0*/  SHFL.BFLY P6, R14, R13, R12, R11 ;  /* 0x0c00000c0d0e7389 */ /* 0x00006400000c000b */
[----:B01----:R-:W-:Y:S05]  /*6700*/  ENDCOLLECTIVE ;  /* 0x000000000000791b */ /* 0x003fea0003800000 */
.L_x_5602:
[----:B------:R-:W-:Y:S02]  /*6710*/  HFMA2 R13, -RZ, RZ, 0, 0 ;  /* 0x00000000ff0d7431 */ /* 0x000fe400000001ff */
[----:B------:R-:W-:Y:S01]  /*6720*/  IMAD.MOV.U32 R12, RZ, RZ, 0x4 ;  /* 0x00000004ff0c7424 */ /* 0x000fe200078e00ff */
[----:B------:R-:W-:-:S07]  /*6730*/  MOV R99, R14 ;  /* 0x0000000e00637202 */ /* 0x000fce0000000f00 */
[----:B------:R-:W-:Y:S05]  /*6740*/  WARPSYNC.COLLECTIVE R15, `(.L_x_5603) ;  /* 0x000000000f087348 */ /* 0x000fea0003c00000 */
[----:B------:R0:W1:Y:S02]  /*6750*/  SHFL.BFLY P6, R14, R13, R12, R11 ;  /* 0x0c00000c0d0e7389 */ /* 0x00006400000c000b */
[----:B01----:R-:W-:Y:S05]  /*6760*/  ENDCOLLECTIVE ;  /* 0x000000000000791b */ /* 0x003fea0003800000 */
.L_x_5603:
[----:B------:R-:W-:Y:S01]  /*6770*/  FADD.FTZ R80, R80, R99 ;  /* 0x0000006350507221 */ /* 0x000fe20000010000 */
[----:B------:R-:W-:Y:S01]  /*6780*/  HFMA2 R12, -RZ, RZ, 0, 1.1920928955078125e-07 ;  /* 0x00000002ff0c7431 */ /* 0x000fe200000001ff */
[----:B------:R-:W-:-:S05]  /*6790*/  MOV R0, R14 ;  /* 0x0000000e00007202 */ /* 0x000fca0000000f00 */
[----:B------:R-:W-:-:S05]  /*67a0*/  FADD.FTZ R0, RZ, R0 ;  /* 0x00000000ff007221 */ /* 0x000fca0000010000 */
[----:B------:R-:W-:-:S07]  /*67b0*/  MOV R13, R0 ;  /* 0x00000000000d7202 */ /* 0x000fce0000000f00 */
[----:B------:R-:W-:Y:S05]  /*67c0*/  WARPSYNC.COLLECTIVE R15, `(.L_x_5604) ;  /* 0x000000000f087348 */ /* 0x000fea0003c00000 */
[----:B------:R0:W1:Y:S02]  /*67d0*/  SHFL.BFLY P6, R14, R13, R12, R11 ;  /* 0x0c00000c0d0e7389 */ /* 0x00006400000c000b */
[----:B01----:R-:W-:Y:S05]  /*67e0*/  ENDCOLLECTIVE ;  /* 0x000000000000791b */ /* 0x003fea0003800000 */
.L_x_5604:
[----:B------:R-:W-:Y:S01]  /*67f0*/  IMAD.MOV.U32 R12, RZ, RZ, 0x1 ;  /* 0x00000001ff0c7424 */ /* 0x000fe200078e00ff */
[----:B------:R-:W-:-:S05]  /*6800*/  MOV R79, R14 ;  /* 0x0000000e004f7202 */ /* 0x000fca0000000f00 */
[----:B------:R-:W-:-:S05]  /*6810*/  FADD.FTZ R79, R0, R79 ;  /* 0x0000004f004f7221 */ /* 0x000fca0000010000 */
[----:B------:R-:W-:-:S07]  /*6820*/  MOV R13, R79 ;  /* 0x0000004f000d7202 */ /* 0x000fce0000000f00 */
[----:B------:R-:W-:Y:S05]  /*6830*/  WARPSYNC.COLLECTIVE R15, `(.L_x_5605) ;  /* 0x000000000f087348 */ /* 0x000fea0003c00000 */
[----:B------:R0:W1:Y:S02]  /*6840*/  SHFL.BFLY P6, R14, R13, R12, R11 ;  /* 0x0c00000c0d0e7389 */ /* 0x00006400000c000b */
[----:B01----:R-:W-:Y:S05]  /*6850*/  ENDCOLLECTIVE ;  /* 0x000000000000791b */ /* 0x003fea0003800000 */
.L_x_5605:
[----:B------:R-:W-:Y:S01]  /*6860*/  HFMA2 R13, -RZ, RZ, 0, 0 ;  /* 0x00000000ff0d7431 */ /* 0x000fe200000001ff */
[----:B------:R-:W-:Y:S02]  /*6870*/  MOV R12, 0x4 ;  /* 0x00000004000c7802 */ /* 0x000fe40000000f00 */
[----:B------:R-:W-:-:S07]  /*6880*/  MOV R98, R14 ;  /* 0x0000000e00627202 */ /* 0x000fce0000000f00 */
[----:B------:R-:W-:Y:S05]  /*6890*/  WARPSYNC.COLLECTIVE R15, `(.L_x_5606) ;  /* 0x000000000f087348 */ /* 0x000fea0003c00000 */
[----:B------:R0:W1:Y:S02]  /*68a0*/  SHFL.BFLY P6, R14, R13, R12, R11 ;  /* 0x0c00000c0d0e7389 */ /* 0x00006400000c000b */
[----:B01----:R-:W-:Y:S05]  /*68b0*/  ENDCOLLECTIVE ;  /* 0x000000000000791b */ /* 0x003fea0003800000 */
.L_x_5606:
        /* <DEDUP_REMOVED lines=8> */
.L_x_5607:
[----:B------:R-:W-:Y:S01]  /*6940*/  HFMA2 R12, -RZ, RZ, 0, 5.9604644775390625e-08 ;  /* 0x00000001ff0c7431 */ /* 0x000fe200000001ff */
[----:B------:R-:W-:-:S05]  /*6950*/  MOV R5, R14 ;  /* 0x0000000e00057202 */ /* 0x000fca0000000f00 */
[----:B------:R-:W-:-:S05]  /*6960*/  FADD.FTZ R78, R2, R5 ;  /* 0x00000005024e7221 */ /* 0x000fca0000010000 */
[----:B------:R-:W-:-:S07]  /*6970*/  MOV R13, R78 ;  /* 0x0000004e000d7202 */ /* 0x000fce0000000f00 */
[----:B------:R-:W-:Y:S05]  /*6980*/  WARPSYNC.COLLECTIVE R15, `(.L_x_5608) ;  /* 0x000000000f087348 */ /* 0x000fea0003c00000 */
[----:B------:R0:W1:Y:S02]  /*6990*/  SHFL.BFLY P6, R14, R13, R12, R11 ;  /* 0x0c00000c0d0e7389 */ /* 0x00006400000c000b */
[----:B01----:R-:W-:Y:S05]  /*69a0*/  ENDCOLLECTIVE ;  /* 0x000000000000791b */ /* 0x003fea0003800000 */
.L_x_5608:
[----:B------:R-:W-:Y:S02]  /*69b0*/  HFMA2 R13, -RZ, RZ, 0, 0 ;  /* 0x00000000ff0d7431 */ /* 0x000fe400000001ff */
[----:B------:R-:W-:Y:S01]  /*69c0*/  IMAD.MOV.U32 R12, RZ, RZ, 0x4 ;  /* 0x00000004ff0c7424 */ /* 0x000fe200078e00ff */
[----:B------:R-:W-:-:S07]  /*69d0*/  MOV R97, R14 ;  /* 0x0000000e00617202 */ /* 0x000fce0000000f00 */
[----:B------:R-:W-:Y:S05]  /*69e0*/  WARPSYNC.COLLECTIVE R15, `(.L_x_5609) ;  /* 0x000000000f087348 */ /* 0x000fea0003c00000 */
[----:B------:R0:W1:Y:S02]  /*69f0*/  SHFL.BFLY P6, R14, R13, R12, R11 ;  /* 0x0c00000c0d0e7389 */ /* 0x00006400000c000b */
[----:B01----:R-:W-:Y:S05]  /*6a00*/  ENDCOLLECTIVE ;  /* 0x000000000000791b */ /* 0x003fea0003800000 */
.L_x_5609:
        /* <DEDUP_REMOVED lines=8> */
.L_x_5610:
[----:B------:R-:W-:Y:S01]  /*6a90*/  IMAD.MOV.U32 R12, RZ, RZ, 0x1 ;  /* 0x00000001ff0c7424 */ /* 0x000fe200078e00ff */
[----:B------:R-:W-:-:S05]  /*6aa0*/  MOV R7, R14 ;  /* 0x0000000e00077202 */ /* 0x000fca0000000f00 */
[----:B------:R-:W-:-:S05]  /*6ab0*/  FADD.FTZ R16, R16, R7 ;  /* 0x0000000710107221 */ /* 0x000fca0000010000 */
[----:B------:R-:W-:-:S07]  /*6ac0*/  MOV R13, R16 ;  /* 0x00000010000d7202 */ /* 0x000fce0000000f00 */
[----:B------:R-:W-:Y:S05]  /*6ad0*/  WARPSYNC.COLLECTIVE R15, `(.L_x_5611) ;  /* 0x000000000f087348 */ /* 0x000fea0003c00000 */
[----:B------:R0:W1:Y:S02]  /*6ae0*/  SHFL.BFLY P6, R14, R13, R12, R11 ;  /* 0x0c00000c0d0e7389 */ /* 0x00006400000c000b */
[----:B01----:R-:W-:Y:S05]  /*6af0*/  ENDCOLLECTIVE ;  /* 0x000000000000791b */ /* 0x003fea0003800000 */
.L_x_5611:
[----:B------:R-:W-:Y:S01]  /*6b00*/  HFMA2 R13, -RZ, RZ, 0, 0 ;  /* 0x00000000ff0d7431 */ /* 0x000fe200000001ff */
[----:B------:R-:W-:Y:S02]  /*6b10*/  MOV R12, 0x4 ;  /* 0x00000004000c7802 */ /* 0x000fe40000000f00 */
[----:B------:R-:W-:-:S07]  /*6b20*/  MOV R95, R14 ;  /* 0x0000000e005f7202 */ /* 0x000fce0000000f00 */
[----:B------:R-:W-:Y:S05]  /*6b30*/  WARPSYNC.COLLECTIVE R15, `(.L_x_5612) ;  /* 0x000000000f087348 */ /* 0x000fea0003c00000 */
[----:B------:R0:W1:Y:S02]  /*6b40*/  SHFL.BFLY P6, R14, R13, R12, R11 ;  /* 0x0c00000c0d0e7389 */ /* 0x00006400000c000b */
[----:B01----:R-:W-:Y:S05]  /*6b50*/  ENDCOLLECTIVE ;  /* 0x000000000000791b */ /* 0x003fea0003800000 */
.L_x_5612:
        /* <DEDUP_REMOVED lines=8> */
.L_x_5613:
[----:B------:R-:W-:Y:S01]  /*6be0*/  HFMA2 R12, -RZ, RZ, 0, 5.9604644775390625e-08 ;  /* 0x00000001ff0c7431 */ /* 0x000fe200000001ff */
[----:B------:R-:W-:-:S05]  /*6bf0*/  MOV R9, R14 ;  /* 0x0000000e00097202 */ /* 0x000fca0000000f00 */
[----:B------:R-:W-:-:S05]  /*6c00*/  FADD.FTZ R20, R4, R9 ;  /* 0x0000000904147221 */ /* 0x000fca0000010000 */
[----:B------:R-:W-:-:S07]  /*6c10*/  MOV R13, R20 ;  /* 0x00000014000d7202 */ /* 0x000fce0000000f00 */
[----:B------:R-:W-:Y:S05]  /*6c20*/  WARPSYNC.COLLECTIVE R15, `(.L_x_5614) ;  /* 0x000000000f087348 */ /* 0x000fea0003c00000 */
[----:B------:R0:W1:Y:S02]  /*6c30*/  SHFL.BFLY P6, R14, R13, R12, R11 ;  /* 0x0c00000c0d0e7389 */ /* 0x00006400000c000b */
[----:B01----:R-:W-:Y:S05]  /*6c40*/  ENDCOLLECTIVE ;  /* 0x000000000000791b */ /* 0x003fea0003800000 */
.L_x_5614:
[----:B------:R-:W-:Y:S02]  /*6c50*/  HFMA2 R13, -RZ, RZ, 0, 0 ;  /* 0x00000000ff0d7431 */ /* 0x000fe400000001ff */
[----:B------:R-:W-:Y:S01]  /*6c60*/  IMAD.MOV.U32 R12, RZ, RZ, 0x4 ;  /* 0x00000004ff0c7424 */ /* 0x000fe200078e00ff */
[----:B------:R-:W-:-:S07]  /*6c70*/  MOV R92, R14 ;  /* 0x0000000e005c7202 */ /* 0x000fce0000000f00 */
[----:B------:R-:W-:Y:S05]  /*6c80*/  WARPSYNC.COLLECTIVE R15, `(.L_x_5615) ;  /* 0x000000000f087348 */ /* 0x000fea0003c00000 */
[----:B------:R0:W1:Y:S02]  /*6c90*/  SHFL.BFLY P6, R14, R13, R12, R11 ;  /* 0x0c00000c0d0e7389 */ /* 0x00006400000c000b */
[----:B01----:R-:W-:Y:S05]  /*6ca0*/  ENDCOLLECTIVE ;  /* 0x000000000000791b */ /* 0x003fea0003800000 */
.L_x_5615:
        /* <DEDUP_REMOVED lines=8> */
.L_x_5616:
[----:B------:R-:W-:Y:S01]  /*6d30*/  IMAD.MOV.U32 R12, RZ, RZ, 0x1 ;  /* 0x00000001ff0c7424 */ /* 0x000fe200078e00ff */
[----:B------:R-:W-:-:S05]  /*6d40*/  MOV R17, R14 ;  /* 0x0000000e00117202 */ /* 0x000fca0000000f00 */
[----:B------:R-:W-:-:S05]  /*6d50*/  FADD.FTZ R22, R22, R17 ;  /* 0x0000001116167221 */ /* 0x000fca0000010000 */
[----:B------:R-:W-:-:S07]  /*6d60*/  MOV R13, R22 ;  /* 0x00000016000d7202 */ /* 0x000fce0000000f00 */
[----:B------:R-:W-:Y:S05]  /*6d70*/  WARPSYNC.COLLECTIVE R15, `(.L_x_5617) ;  /* 0x000000000f087348 */ /* 0x000fea0003c00000 */
[----:B------:R0:W1:Y:S02]  /*6d80*/  SHFL.BFLY P6, R14, R13, R12, R11 ;  /* 0x0c00000c0d0e7389 */ /* 0x00006400000c000b */
[----:B01----:R-:W-:Y:S05]  /*6d90*/  ENDCOLLECTIVE ;  /* 0x000000000000791b */ /* 0x003fea0003800000 */
.L_x_5617:
[----:B------:R-:W-:Y:S01]  /*6da0*/  HFMA2 R13, -RZ, RZ, 0, 0 ;  /* 0x00000000ff0d7431 */ /* 0x000fe200000001ff */
[----:B------:R-:W-:Y:S02]  /*6db0*/  MOV R12, 0x4 ;  /* 0x00000004000c7802 */ /* 0x000fe40000000f00 */
[----:B------:R-:W-:-:S07]  /*6dc0*/  MOV R86, R14 ;  /* 0x0000000e00567202 */ /* 0x000fce0000000f00 */
[----:B------:R-:W-:Y:S05]  /*6dd0*/  WARPSYNC.COLLECTIVE R15, `(.L_x_5618) ;  /* 0x000000000f087348 */ /* 0x000fea0003c00000 */
[----:B------:R0:W1:Y:S02]  /*6de0*/  SHFL.BFLY P6, R14, R13, R12, R11 ;  /* 0x0c00000c0d0e7389 */ /* 0x00006400000c000b */
[----:B01----:R-:W-:Y:S05]  /*6df0*/  ENDCOLLECTIVE ;  /* 0x000000000000791b */ /* 0x003fea0003800000 */
.L_x_5618:
        /* <DEDUP_REMOVED lines=8> */
.L_x_5619:
[----:B------:R-:W-:Y:S01]  /*6e80*/  HFMA2 R12, -RZ, RZ, 0, 5.9604644775390625e-08 ;  /* 0x00000001ff0c7431 */ /* 0x000fe200000001ff */
[----:B------:R-:W-:-:S05]  /*6e90*/  MOV R19, R14 ;  /* 0x0000000e00137202 */ /* 0x000fca0000000f00 */
[----:B------:R-:W-:-:S05]  /*6ea0*/  FADD.FTZ R24, R6, R19 ;  /* 0x0000001306187221 */ /* 0x000fca0000010000 */
[----:B------:R-:W-:-:S07]  /*6eb0*/  MOV R13, R24 ;  /* 0x00000018000d7202 */ /* 0x000fce0000000f00 */
[----:B------:R-:W-:Y:S05]  /*6ec0*/  WARPSYNC.COLLECTIVE R15, `(.L_x_5620) ;  /* 0x000000000f087348 */ /* 0x000fea0003c00000 */
[----:B------:R0:W1:Y:S02]  /*6ed0*/  SHFL.BFLY P6, R14, R13, R12, R11 ;  /* 0x0c00000c0d0e7389 */ /* 0x00006400000c000b */
[----:B01----:R-:W-:Y:S05]  /*6ee0*/  ENDCOLLECTIVE ;  /* 0x000000000000791b */ /* 0x003fea0003800000 */
.L_x_5620:
[----:B------:R-:W-:Y:S02]  /*6ef0*/  HFMA2 R13, -RZ, RZ, 0, 0 ;  /* 0x00000000ff0d7431 */ /* 0x000fe400000001ff */
[----:B------:R-:W-:Y:S01]  /*6f00*/  IMAD.MOV.U32 R12, RZ, RZ, 0x4 ;  /* 0x00000004ff0c7424 */ /* 0x000fe200078e00ff */
[----:B------:R-:W-:-:S07]  /*6f10*/  MOV R30, R14 ;  /* 0x0000000e001e7202 */ /* 0x000fce0000000f00 */
[----:B------:R-:W-:Y:S05]  /*6f20*/  WARPSYNC.COLLECTIVE R15, `(.L_x_5621) ;  /* 0x000000000f087348 */ /* 0x000fea0003c00000 */
[----:B------:R0:W1:Y:S02]  /*6f30*/  SHFL.BFLY P6, R14, R13, R12, R11 ;  /* 0x0c00000c0d0e7389 */ /* 0x00006400000c000b */
[----:B01----:R-:W-:Y:S05]  /*6f40*/  ENDCOLLECTIVE ;  /* 0x000000000000791b */ /* 0x003fea0003800000 */
.L_x_5621:
        /* <DEDUP_REMOVED lines=8> */
.L_x_5622:
[----:B------:R-:W-:Y:S01]  /*6fd0*/  IMAD.MOV.U32 R12, RZ, RZ, 0x1 ;  /* 0x00000001ff0c7424 */ /* 0x000fe200078e00ff */
[----:B------:R-:W-:-:S05]  /*6fe0*/  MOV R8, R14 ;  /* 0x0000000e00087202 */ /* 0x000fca0000000f00 */
[----:B------:R-:W-:-:S05]  /*6ff0*/  FADD.FTZ R25, R25, R8 ;  /* 0x0000000819197221 */ /* 0x000fca0000010000 */
[----:B------:R-:W-:-:S07]  /*7000*/  MOV R13, R25 ;  /* 0x00000019000d7202 */ /* 0x000fce0000000f00 */
[----:B------:R-:W-:Y:S05]  /*7010*/  WARPSYNC.COLLECTIVE R15, `(.L_x_5623) ;  /* 0x000000000f087348 */ /* 0x000fea0003c00000 */
[----:B------:R0:W1:Y:S02]  /*7020*/  SHFL.BFLY P6, R14, R13, R12, R11 ;  /* 0x0c00000c0d0e7389 */ /* 0x00006400000c000b */
[----:B01----:R-:W-:Y:S05]  /*7030*/  ENDCOLLECTIVE ;  /* 0x000000000000791b */ /* 0x003fea0003800000 */
.L_x_5623:
[----:B------:R-:W-:Y:S01]  /*7040*/  HFMA2 R13, -RZ, RZ, 0, 0 ;  /* 0x00000000ff0d7431 */ /* 0x000fe200000001ff */
[----:B------:R-:W-:Y:S02]  /*7050*/  MOV R12, 0x4 ;  /* 0x00000004000c7802 */ /* 0x000fe40000000f00 */
[----:B------:R-:W-:-:S07]  /*7060*/  MOV R96, R14 ;  /* 0x0000000e00607202 */ /* 0x000fce0000000f00 */
[----:B------:R-:W-:Y:S05]  /*7070*/  WARPSYNC.COLLECTIVE R15, `(.L_x_5624) ;  /* 0x000000000f087348 */ /* 0x000fea0003c00000 */
[----:B------:R0:W1:Y:S02]  /*7080*/  SHFL.BFLY P6, R14, R13, R12, R11 ;  /* 0x0c00000c0d0e7389 */ /* 0x00006400000c000b */
[----:B01----:R-:W-:Y:S05]  /*7090*/  ENDCOLLECTIVE ;  /* 0x000000000000791b */ /* 0x003fea0003800000 */
.L_x_5624:
        /* <DEDUP_REMOVED lines=8> */
.L_x_5625:
[----:B------:R-:W-:Y:S01]  /*7120*/  HFMA2 R12, -RZ, RZ, 0, 5.9604644775390625e-08 ;  /* 0x00000001ff0c7431 */ /* 0x000fe200000001ff */
[----:B------:R-:W-:-:S05]  /*7130*/  MOV R21, R14 ;  /* 0x0000000e00157202 */ /* 0x000fca0000000f00 */
[----:B------:R-:W-:-:S05]  /*7140*/  FADD.FTZ R28, R28, R21 ;  /* 0x000000151c1c7221 */ /* 0x000fca0000010000 */
[----:B------:R-:W-:-:S07]  /*7150*/  MOV R13, R28 ;  /* 0x0000001c000d7202 */ /* 0x000fce0000000f00 */
[----:B------:R-:W-:Y:S05]  /*7160*/  WARPSYNC.COLLECTIVE R15, `(.L_x_5626) ;  /* 0x000000000f087348 */ /* 0x000fea0003c00000 */
[----:B------:R0:W1:Y:S02]  /*7170*/  SHFL.BFLY P6, R14, R13, R12, R11 ;  /* 0x0c00000c0d0e7389 */ /* 0x00006400000c000b */
[----:B01----:R-:W-:Y:S05]  /*7180*/  ENDCOLLECTIVE ;  /* 0x000000000000791b */ /* 0x003fea0003800000 */
.L_x_5626:
[----:B------:R-:W-:Y:S02]  /*7190*/  HFMA2 R13, -RZ, RZ, 0, 0 ;  /* 0x00000000ff0d7431 */ /* 0x000fe400000001ff */
[----:B------:R-:W-:Y:S01]  /*71a0*/  IMAD.MOV.U32 R12, RZ, RZ, 0x4 ;  /* 0x00000004ff0c7424 */ /* 0x000fe200078e00ff */
[----:B------:R-:W-:-:S07]  /*71b0*/  MOV R90, R14 ;  /* 0x0000000e005a7202 */ /* 0x000fce0000000f00 */
[----:B------:R-:W-:Y:S05]  /*71c0*/  WARPSYNC.COLLECTIVE R15, `(.L_x_5627) ;  /* 0x000000000f087348 */ /* 0x000fea0003c00000 */
[----:B------:R0:W1:Y:S02]  /*71d0*/  SHFL.BFLY P6, R14, R13, R12, R11 ;  /* 0x0c00000c0d0e7389 */ /* 0x00006400000c000b */
[----:B01----:R-:W-:Y:S05]  /*71e0*/  ENDCOLLECTIVE ;  /* 0x000000000000791b */ /* 0x003fea0003800000 */
.L_x_5627:
        /* <DEDUP_REMOVED lines=8> */
.L_x_5628:
[----:B------:R-:W-:Y:S01]  /*7270*/  IMAD.MOV.U32 R12, RZ, RZ, 0x1 ;  /* 0x00000001ff0c7424 */ /* 0x000fe200078e00ff */
[----:B------:R-:W-:-:S05]  /*7280*/  MOV R10, R14 ;  /* 0x0000000e000a7202 */ /* 0x000fca0000000f00 */
[----:B------:R-:W-:-:S05]  /*7290*/  FADD.FTZ R29, R29, R10 ;  /* 0x0000000a1d1d7221 */ /* 0x000fca0000010000 */
[----:B------:R-:W-:-:S07]  /*72a0*/  MOV R13, R29 ;  /* 0x0000001d000d7202 */ /* 0x000fce0000000f00 */
[----:B------:R-:W-:Y:S05]  /*72b0*/  WARPSYNC.COLLECTIVE R15, `(.L_x_5629) ;  /* 0x000000000f087348 */ /* 0x000fea0003c00000 */
[----:B------:R0:W1:Y:S02]  /*72c0*/  SHFL.BFLY P6, R14, R13, R12, R11 ;  /* 0x0c00000c0d0e7389 */ /* 0x00006400000c000b */
[----:B01----:R-:W-:Y:S05]  /*72d0*/  ENDCOLLECTIVE ;  /* 0x000000000000791b */ /* 0x003fea0003800000 */
.L_x_5629:
[----:B------:R-:W-:Y:S01]  /*72e0*/  HFMA2 R13, -RZ, RZ, 0, 0 ;  /* 0x00000000ff0d7431 */ /* 0x000fe200000001ff */
[----:B------:R-:W-:Y:S02]  /*72f0*/  MOV R12, 0x4 ;  /* 0x00000004000c7802 */ /* 0x000fe40000000f00 */
[----:B------:R-:W-:-:S07]  /*7300*/  MOV R34, R14 ;  /* 0x0000000e00227202 */ /* 0x000fce0000000f00 */
[----:B------:R-:W-:Y:S05]  /*7310*/  WARPSYNC.COLLECTIVE R15, `(.L_x_5630) ;  /* 0x000000000f087348 */ /* 0x000fea0003c00000 */
[----:B------:R0:W1:Y:S02]  /*7320*/  SHFL.BFLY P6, R14, R13, R12, R11 ;  /* 0x0c00000c0d0e7389 */ /* 0x00006400000c000b */
[----:B01----:R-:W-:Y:S05]  /*7330*/  ENDCOLLECTIVE ;  /* 0x000000000000791b */ /* 0x003fea0003800000 */
.L_x_5630:
        /* <DEDUP_REMOVED lines=8> */
.L_x_5631:
[----:B------:R-:W-:Y:S01]  /*73c0*/  HFMA2 R12, -RZ, RZ, 0, 5.9604644775390625e-08 ;  /* 0x00000001ff0c7431 */ /* 0x000fe200000001ff */
[----:B------:R-:W-:-:S05]  /*73d0*/  MOV R23, R14 ;  /* 0x0000000e00177202 */ /* 0x000fca0000000f00 */
[----:B------:R-:W-:-:S05]  /*73e0*/  FADD.FTZ R32, R32, R23 ;  /* 0x0000001720207221 */ /* 0x000fca0000010000 */
[----:B------:R-:W-:-:S07]  /*73f0*/  MOV R13, R32 ;  /* 0x00000020000d7202 */ /* 0x000fce0000000f00 */
[----:B------:R-:W-:Y:S05]  /*7400*/  WARPSYNC.COLLECTIVE R15, `(.L_x_5632) ;  /* 0x000000000f087348 */ /* 0x000fea0003c00000 */
[----:B------:R0:W1:Y:S02]  /*7410*/  SHFL.BFLY P6, R14, R13, R12, R11 ;  /* 0x0c00000c0d0e7389 */ /* 0x00006400000c000b */
[----:B01----:R-:W-:Y:S05]  /*7420*/  ENDCOLLECTIVE ;  /* 0x000000000000791b */ /* 0x003fea0003800000 */
.L_x_5632:
[----:B------:R-:W-:Y:S02]  /*7430*/  HFMA2 R13, -RZ, RZ, 0, 0 ;  /* 0x00000000ff0d7431 */ /* 0x000fe400000001ff */
[----:B------:R-:W-:Y:S01]  /*7440*/  IMAD.MOV.U32 R12, RZ, RZ, 0x4 ;  /* 0x00000004ff0c7424 */ /* 0x000fe200078e00ff */
[----:B------:R-:W-:-:S07]  /*7450*/  MOV R94, R14 ;  /* 0x0000000e005e7202 */ /* 0x000fce0000000f00 */
[----:B------:R-:W-:Y:S05]  /*7460*/  WARPSYNC.COLLECTIVE R15, `(.L_x_5633) ;  /* 0x000000000f087348 */ /* 0x000fea0003c00000 */
[----:B------:R0:W1:Y:S02]  /*7470*/  SHFL.BFLY P6, R14, R13, R12, R11 ;  /* 0x0c00000c0d0e7389 */ /* 0x00006400000c000b */
[----:B01----:R-:W-:Y:S05]  /*7480*/  ENDCOLLECTIVE ;  /* 0x000000000000791b */ /* 0x003fea0003800000 */
.L_x_5633:
        /* <DEDUP_REMOVED lines=8> */
.L_x_5634:
[----:B------:R-:W-:Y:S01]  /*7510*/  IMAD.MOV.U32 R12, RZ, RZ, 0x1 ;  /* 0x00000001ff0c7424 */ /* 0x000fe200078e00ff */
[----:B------:R-:W-:-:S05]  /*7520*/  MOV R18, R14 ;  /* 0x0000000e00127202 */ /* 0x000fca0000000f00 */
[----:B------:R-:W-:-:S05]  /*7530*/  FADD.FTZ R33, R33, R18 ;  /* 0x0000001221217221 */ /* 0x000fca0000010000 */
[----:B------:R-:W-:-:S07]  /*7540*/  MOV R13, R33 ;  /* 0x00000021000d7202 */ /* 0x000fce0000000f00 */
[----:B------:R-:W-:Y:S05]  /*7550*/  WARPSYNC.COLLECTIVE R15, `(.L_x_5635) ;  /* 0x000000000f087348 */ /* 0x000fea0003c00000 */
[----:B------:R0:W1:Y:S02]  /*7560*/  SHFL.BFLY P6, R14, R13, R12, R11 ;  /* 0x0c00000c0d0e7389 */ /* 0x00006400000c000b */
[----:B01----:R-:W-:Y:S05]  /*7570*/  ENDCOLLECTIVE ;  /* 0x000000000000791b */ /* 0x003fea0003800000 */
.L_x_5635:
[----:B------:R-:W-:Y:S01]  /*7580*/  HFMA2 R13, -RZ, RZ, 0, 0 ;  /* 0x00000000ff0d7431 */ /* 0x000fe200000001ff */
[----:B------:R-:W-:Y:S02]  /*7590*/  MOV R12, 0x4 ;  /* 0x00000004000c7802 */ /* 0x000fe40000000f00 */
[----:B------:R-:W-:-:S07]  /*75a0*/  MOV R88, R14 ;  /* 0x0000000e00587202 */ /* 0x000fce0000000f00 */
[----:B------:R-:W-:Y:S05]  /*75b0*/  WARPSYNC.COLLECTIVE R15, `(.L_x_5636) ;  /* 0x000000000f087348 */ /* 0x000fea0003c00000 */
[----:B------:R0:W1:Y:S02]  /*75c0*/  SHFL.BFLY P6, R14, R13, R12, R11 ;  /* 0x0c00000c0d0e7389 */ /* 0x00006400000c000b */
[----:B01----:R-:W-:Y:S05]  /*75d0*/  ENDCOLLECTIVE ;  /* 0x000000000000791b */ /* 0x003fea0003800000 */
.L_x_5636:
        /* <DEDUP_REMOVED lines=8> */
.L_x_5637:
[----:B------:R-:W-:Y:S01]  /*7660*/  HFMA2 R12, -RZ, RZ, 0, 5.9604644775390625e-08 ;  /* 0x00000001ff0c7431 */ /* 0x000fe200000001ff */
[----:B------:R-:W-:-:S05]  /*7670*/  MOV R27, R14 ;  /* 0x0000000e001b7202 */ /* 0x000fca0000000f00 */
[----:B------:R-:W-:-:S05]  /*7680*/  FADD.FTZ R36, R36, R27 ;  /* 0x0000001b24247221 */ /* 0x000fca0000010000 */
[----:B------:R-:W-:-:S07]  /*7690*/  MOV R13, R36 ;  /* 0x00000024000d7202 */ /* 0x000fce0000000f00 */
[----:B------:R-:W-:Y:S05]  /*76a0*/  WARPSYNC.COLLECTIVE R15, `(.L_x_5638) ;  /* 0x000000000f087348 */ /* 0x000fea0003c00000 */
[----:B------:R0:W1:Y:S02]  /*76b0*/  SHFL.BFLY P6, R14, R13, R12, R11 ;  /* 0x0c00000c0d0e7389 */ /* 0x00006400000c000b */
[----:B01----:R-:W-:Y:S05]  /*76c0*/  ENDCOLLECTIVE ;  /* 0x000000000000791b */ /* 0x003fea0003800000 */
.L_x_5638:
[----:B------:R-:W-:Y:S02]  /*76d0*/  HFMA2 R13, -RZ, RZ, 0, 0 ;  /* 0x00000000ff0d7431 */ /* 0x000fe400000001ff */
[----:B------:R-:W-:Y:S01]  /*76e0*/  IMAD.MOV.U32 R12, RZ, RZ, 0x4 ;  /* 0x00000004ff0c7424 */ /* 0x000fe200078e00ff */
[----:B------:R-:W-:-:S07]  /*76f0*/  MOV R38, R14 ;  /* 0x0000000e00267202 */ /* 0x000fce0000000f00 */
[----:B------:R-:W-:Y:S05]  /*7700*/  WARPSYNC.COLLECTIVE R15, `(.L_x_5639) ;  /* 0x000000000f087348 */ /* 0x000fea0003c00000 */
[----:B------:R0:W1:Y:S02]  /*7710*/  SHFL.BFLY P6, R14, R13, R12, R11 ;  /* 0x0c00000c0d0e7389 */ /* 0x00006400000c000b */
[----:B01----:R-:W-:Y:S05]  /*7720*/  ENDCOLLECTIVE ;  /* 0x000000000000791b */ /* 0x003fea0003800000 */
.L_x_5639:
        /* <DEDUP_REMOVED lines=8> */
.L_x_5640:
[----:B------:R-:W-:Y:S01]  /*77b0*/  IMAD.MOV.U32 R12, RZ, RZ, 0x1 ;  /* 0x00000001ff0c7424 */ /* 0x000fe200078e00ff */
[----:B------:R-:W-:-:S05]  /*77c0*/  MOV R26, R14 ;  /* 0x0000000e001a7202 */ /* 0x000fca0000000f00 */
[----:B------:R-:W-:-:S05]  /*77d0*/  FADD.FTZ R37, R37, R26 ;  /* 0x0000001a25257221 */ /* 0x000fca0000010000 */
[----:B------:R-:W-:-:S07]  /*77e0*/  MOV R13, R37 ;  /* 0x00000025000d7202 */ /* 0x000fce0000000f00 */
[----:B------:R-:W-:Y:S05]  /*77f0*/  WARPSYNC.COLLECTIVE R15, `(.L_x_5641) ;  /* 0x000000000f087348 */ /* 0x000fea0003c00000 */
[----:B------:R0:W1:Y:S02]  /*7800*/  SHFL.BFLY P6, R14, R13, R12, R11 ;  /* 0x0c00000c0d0e7389 */ /* 0x00006400000c000b */
[----:B01----:R-:W-:Y:S05]  /*7810*/  ENDCOLLECTIVE ;  /* 0x000000000000791b */ /* 0x003fea0003800000 */
.L_x_5641:
[----:B------:R-:W-:Y:S01]  /*7820*/  HFMA2 R13, -RZ, RZ, 0, 0 ;  /* 0x00000000ff0d7431 */ /* 0x000fe200000001ff */
[----:B------:R-:W-:Y:S02]  /*7830*/  MOV R12, 0x4 ;  /* 0x00000004000c7802 */ /* 0x000fe40000000f00 */
[----:B------:R-:W-:-:S07]  /*7840*/  MOV R84, R14 ;  /* 0x0000000e00547202 */ /* 0x000fce0000000f00 */
[----:B------:R-:W-:Y:S05]  /*7850*/  WARPSYNC.COLLECTIVE R15, `(.L_x_5642) ;  /* 0x000000000f087348 */ /* 0x000fea0003c00000 */
[----:B------:R0:W1:Y:S02]  /*7860*/  SHFL.BFLY P6, R14, R13, R12, R11 ;  /* 0x0c00000c0d0e7389 */ /* 0x00006400000c000b */
[----:B01----:R-:W-:Y:S05]  /*7870*/  ENDCOLLECTIVE ;  /* 0x000000000000791b */ /* 0x003fea0003800000 */
.L_x_5642:
        /* <DEDUP_REMOVED lines=8> */
.L_x_5643:
[----:B------:R-:W-:Y:S01]  /*7900*/  HFMA2 R12, -RZ, RZ, 0, 5.9604644775390625e-08 ;  /* 0x00000001ff0c7431 */ /* 0x000fe200000001ff */
[----:B------:R-:W-:-:S05]  /*7910*/  MOV R31, R14 ;  /* 0x0000000e001f7202 */ /* 0x000fca0000000f00 */
[----:B------:R-:W-:-:S05]  /*7920*/  FADD.FTZ R40, R40, R31 ;  /* 0x0000001f28287221 */ /* 0x000fca0000010000 */
[----:B------:R-:W-:-:S07]  /*7930*/  MOV R13, R40 ;  /* 0x00000028000d7202 */ /* 0x000fce0000000f00 */
[----:B------:R-:W-:Y:S05]  /*7940*/  WARPSYNC.COLLECTIVE R15, `(.L_x_5644) ;  /* 0x000000000f087348 */ /* 0x000fea0003c00000 */
[----:B------:R0:W1:Y:S02]  /*7950*/  SHFL.BFLY P6, R14, R13, R12, R11 ;  /* 0x0c00000c0d0e7389 */ /* 0x00006400000c000b */
[----:B01----:R-:W-:Y:S05]  /*7960*/  ENDCOLLECTIVE ;  /* 0x000000000000791b */ /* 0x003fea0003800000 */
.L_x_5644:
[----:B------:R-:W-:Y:S02]  /*7970*/  HFMA2 R13, -RZ, RZ, 0, 0 ;  /* 0x00000000ff0d7431 */ /* 0x000fe400000001ff */
[----:B------:R-:W-:Y:S01]  /*7980*/  IMAD.MOV.U32 R12, RZ, RZ, 0x4 ;  /* 0x00000004ff0c7424 */ /* 0x000fe200078e00ff */
[----:B------:R-:W-:-:S07]  /*7990*/  MOV R42, R14 ;  /* 0x0000000e002a7202 */ /* 0x000fce0000000f00 */
[----:B------:R-:W-:Y:S05]  /*79a0*/  WARPSYNC.COLLECTIVE R15, `(.L_x_5645) ;  /* 0x000000000f087348 */ /* 0x000fea0003c00000 */
[----:B------:R0:W1:Y:S02]  /*79b0*/  SHFL.BFLY P6, R14, R13, R12, R11 ;  /* 0x0c00000c0d0e7389 */ /* 0x00006400000c000b */
[----:B01----:R-:W-:Y:S05]  /*79c0*/  ENDCOLLECTIVE ;  /* 0x000000000000791b */ /* 0x003fea0003800000 */
.L_x_5645:
        /* <DEDUP_REMOVED lines=8> */
.L_x_5646:
[----:B------:R-:W-:Y:S01]  /*7a50*/  IMAD.MOV.U32 R12, RZ, RZ, 0x1 ;  /* 0x00000001ff0c7424 */ /* 0x000fe200078e00ff */
[----:B------:R-:W-:-:S05]  /*7a60*/  MOV R46, R14 ;  /* 0x0000000e002e7202 */ /* 0x000fca0000000f00 */
[----:B------:R-:W-:-:S05]  /*7a70*/  FADD.FTZ R41, R41, R46 ;  /* 0x0000002e29297221 */ /* 0x000fca0000010000 */
[----:B------:R-:W-:-:S07]  /*7a80*/  MOV R13, R41 ;  /* 0x00000029000d7202 */ /* 0x000fce0000000f00 */
[----:B------:R-:W-:Y:S05]  /*7a90*/  WARPSYNC.COLLECTIVE R15, `(.L_x_5647) ;  /* 0x000000000f087348 */ /* 0x000fea0003c00000 */
[----:B------:R0:W1:Y:S02]  /*7aa0*/  SHFL.BFLY P6, R14, R13, R12, R11 ;  /* 0x0c00000c0d0e7389 */ /* 0x00006400000c000b */
[----:B01----:R-:W-:Y:S05]  /*7ab0*/  ENDCOLLECTIVE ;  /* 0x000000000000791b */ /* 0x003fea0003800000 */
.L_x_5647:
[----:B------:R-:W-:Y:S01]  /*7ac0*/  HFMA2 R13, -RZ, RZ, 0, 0 ;  /* 0x00000000ff0d7431 */ /* 0x000fe200000001ff */
[----:B------:R-:W-:Y:S02]  /*7ad0*/  MOV R12, 0x4 ;  /* 0x00000004000c7802 */ /* 0x000fe40000000f00 */
[----:B------:R-:W-:-:S07]  /*7ae0*/  MOV R46, R14 ;  /* 0x0000000e002e7202 */ /* 0x000fce0000000f00 */
[----:B------:R-:W-:Y:S05]  /*7af0*/  WARPSYNC.COLLECTIVE R15, `(.L_x_5648) ;  /* 0x000000000f087348 */ /* 0x000fea0003c00000 */
[----:B------:R0:W1:Y:S02]  /*7b00*/  SHFL.BFLY P6, R14, R13, R12, R11 ;  /* 0x0c00000c0d0e7389 */ /* 0x00006400000c000b */
[----:B01----:R-:W-:Y:S05]  /*7b10*/  ENDCOLLECTIVE ;  /* 0x000000000000791b */ /* 0x003fea0003800000 */
.L_x_5648:
        /* <DEDUP_REMOVED lines=8> */
.L_x_5649:
[----:B------:R-:W-:Y:S01]  /*7ba0*/  HFMA2 R12, -RZ, RZ, 0, 5.9604644775390625e-08 ;  /* 0x00000001ff0c7431 */ /* 0x000fe200000001ff */
[----:B------:R-:W-:-:S05]  /*7bb0*/  MOV R35, R14 ;  /* 0x0000000e00237202 */ /* 0x000fca0000000f00 */
[----:B------:R-:W-:-:S05]  /*7bc0*/  FADD.FTZ R44, R44, R35 ;  /* 0x000000232c2c7221 */ /* 0x000fca0000010000 */
[----:B------:R-:W-:-:S07]  /*7bd0*/  MOV R13, R44 ;  /* 0x0000002c000d7202 */ /* 0x000fce0000000f00 */
[----:B------:R-:W-:Y:S05]  /*7be0*/  WARPSYNC.COLLECTIVE R15, `(.L_x_5650) ;  /* 0x000000000f087348 */ /* 0x000fea0003c00000 */
[----:B------:R0:W1:Y:S02]  /*7bf0*/  SHFL.BFLY P6, R14, R13, R12, R11 ;  /* 0x0c00000c0d0e7389 */ /* 0x00006400000c000b */
[----:B01----:R-:W-:Y:S05]  /*7c00*/  ENDCOLLECTIVE ;  /* 0x000000000000791b */ /* 0x003fea0003800000 */
.L_x_5650:
[----:B------:R-:W-:Y:S02]  /*7c10*/  HFMA2 R13, -RZ, RZ, 0, 0 ;  /* 0x00000000ff0d7431 */ /* 0x000fe400000001ff */
[----:B------:R-:W-:Y:S01]  /*7c20*/  IMAD.MOV.U32 R12, RZ, RZ, 0x4 ;  /* 0x00000004ff0c7424 */ /* 0x000fe200078e00ff */
[----:B------:R-:W-:-:S07]  /*7c30*/  MOV R93, R14 ;  /* 0x0000000e005d7202 */ /* 0x000fce0000000f00 */
[----:B------:R-:W-:Y:S05]  /*7c40*/  WARPSYNC.COLLECTIVE R15, `(.L_x_5651) ;  /* 0x000000000f087348 */ /* 0x000fea0003c00000 */
[----:B------:R0:W1:Y:S02]  /*7c50*/  SHFL.BFLY P6, R14, R13, R12, R11 ;  /* 0x0c00000c0d0e7389 */ /* 0x00006400000c000b */
[----:B01----:R-:W-:Y:S05]  /*7c60*/  ENDCOLLECTIVE ;  /* 0x000000000000791b */ /* 0x003fea0003800000 */
.L_x_5651:
        /* <DEDUP_REMOVED lines=8> */
.L_x_5652:
[----:B------:R-:W-:Y:S01]  /*7cf0*/  IMAD.MOV.U32 R12, RZ, RZ, 0x1 ;  /* 0x00000001ff0c7424 */ /* 0x000fe200078e00ff */
[----:B------:R-:W-:-:S05]  /*7d00*/  MOV R50, R14 ;  /* 0x0000000e00327202 */ /* 0x000fca0000000f00 */
[----:B------:R-:W-:-:S05]  /*7d10*/  FADD.FTZ R45, R45, R50 ;  /* 0x000000322d2d7221 */ /* 0x000fca0000010000 */
[----:B------:R-:W-:-:S07]  /*7d20*/  MOV R13, R45 ;  /* 0x0000002d000d7202 */ /* 0x000fce0000000f00 */
[----:B------:R-:W-:Y:S05]  /*7d30*/  WARPSYNC.COLLECTIVE R15, `(.L_x_5653) ;  /* 0x000000000f087348 */ /* 0x000fea0003c00000 */
[----:B------:R0:W1:Y:S02]  /*7d40*/  SHFL.BFLY P6, R14, R13, R12, R11 ;  /* 0x0c00000c0d0e7389 */ /* 0x00006400000c000b */
[----:B01----:R-:W-:Y:S05]  /*7d50*/  ENDCOLLECTIVE ;  /* 0x000000000000791b */ /* 0x003fea0003800000 */
.L_x_5653:
[----:B------:R-:W-:Y:S01]  /*7d60*/  HFMA2 R13, -RZ, RZ, 0, 0 ;  /* 0x00000000ff0d7431 */ /* 0x000fe200000001ff */
[----:B------:R-:W-:Y:S02]  /*7d70*/  MOV R12, 0x4 ;  /* 0x00000004000c7802 */ /* 0x000fe40000000f00 */
[----:B------:R-:W-:-:S07]  /*7d80*/  MOV R50, R14 ;  /* 0x0000000e00327202 */ /* 0x000fce0000000f00 */
[----:B------:R-:W-:Y:S05]  /*7d90*/  WARPSYNC.COLLECTIVE R15, `(.L_x_5654) ;  /* 0x000000000f087348 */ /* 0x000fea0003c00000 */
[----:B------:R0:W1:Y:S02]  /*7da0*/  SHFL.BFLY P6, R14, R13, R12, R11 ;  /* 0x0c00000c0d0e7389 */ /* 0x00006400000c000b */
[----:B01----:R-:W-:Y:S05]  /*7db0*/  ENDCOLLECTIVE ;  /* 0x000000000000791b */ /* 0x003fea0003800000 */
.L_x_5654:
        /* <DEDUP_REMOVED lines=8> */
.L_x_5655:
[----:B------:R-:W-:Y:S01]  /*7e40*/  HFMA2 R12, -RZ, RZ, 0, 5.9604644775390625e-08 ;  /* 0x00000001ff0c7431 */ /* 0x000fe200000001ff */
[----:B------:R-:W-:-:S05]  /*7e50*/  MOV R39, R14 ;  /* 0x0000000e00277202 */ /* 0x000fca0000000f00 */
[----:B------:R-:W-:-:S05]  /*7e60*/  FADD.FTZ R48, R48, R39 ;  /* 0x0000002730307221 */ /* 0x000fca0000010000 */
[----:B------:R-:W-:-:S07]  /*7e70*/  MOV R13, R48 ;  /* 0x00000030000d7202 */ /* 0x000fce0000000f00 */
[----:B------:R-:W-:Y:S05]  /*7e80*/  WARPSYNC.COLLECTIVE R15, `(.L_x_5656) ;  /* 0x000000000f087348 */ /* 0x000fea0003c00000 */
[----:B------:R0:W1:Y:S02]  /*7e90*/  SHFL.BFLY P6, R14, R13, R12, R11 ;  /* 0x0c00000c0d0e7389 */ /* 0x00006400000c000b */
[----:B01----:R-:W-:Y:S05]  /*7ea0*/  ENDCOLLECTIVE ;  /* 0x000000000000791b */ /* 0x003fea0003800000 */
.L_x_5656:
[----:B------:R-:W-:Y:S02]  /*7eb0*/  HFMA2 R13, -RZ, RZ, 0, 0 ;  /* 0x00000000ff0d7431 */ /* 0x000fe400000001ff */
[----:B------:R-:W-:Y:S01]  /*7ec0*/  IMAD.MOV.U32 R12, RZ, RZ, 0x4 ;  /* 0x00000004ff0c7424 */ /* 0x000fe200078e00ff */
[----:B------:R-:W-:-:S07]  /*7ed0*/  MOV R91, R14 ;  /* 0x0000000e005b7202 */ /* 0x000fce0000000f00 */
[----:B------:R-:W-:Y:S05]  /*7ee0*/  WARPSYNC.COLLECTIVE R15, `(.L_x_5657) ;  /* 0x000000000f087348 */ /* 0x000fea0003c00000 */
[----:B------:R0:W1:Y:S02]  /*7ef0*/  SHFL.BFLY P6, R14, R13, R12, R11 ;  /* 0x0c00000c0d0e7389 */ /* 0x00006400000c000b */
[----:B01----:R-:W-:Y:S05]  /*7f00*/  ENDCOLLECTIVE ;  /* 0x000000000000791b */ /* 0x003fea0003800000 */
.L_x_5657:
        /* <DEDUP_REMOVED lines=8> */
.L_x_5658:
[----:B------:R-:W-:Y:S02]  /*7f90*/  HFMA2 R12, -RZ, RZ, 0, 5.9604644775390625e-08 ;  /* 0x00000001ff0c7431 */ /* 0x000fe400000001ff */
[----:B------:R-:W-:-:S05]  /*7fa0*/  FADD.FTZ R49, R49, R14 ;  /* 0x0000000e31317221 */ /* 0x000fca0000010000 */
[----:B------:R-:W-:-:S07]  /*7fb0*/  MOV R13, R49 ;  /* 0x00000031000d7202 */ /* 0x000fce0000000f00 */
[----:B------:R-:W-:Y:S05]  /*7fc0*/  WARPSYNC.COLLECTIVE R15, `(.L_x_5659) ;  /* 0x000000000f087348 */ /* 0x000fea0003c00000 */
[----:B------:R0:W1:Y:S02]  /*7fd0*/  SHFL.BFLY P6, R14, R13, R12, R11 ;  /* 0x0c00000c0d0e7389 */ /* 0x00006400000c000b */
[----:B01----:R-:W-:Y:S05]  /*7fe0*/  ENDCOLLECTIVE ;  /* 0x000000000000791b */ /* 0x003fea0003800000 */
.L_x_5659:
[----:B------:R-:W-:Y:S01]  /*7ff0*/  HFMA2 R12, -RZ, RZ, 0, 2.384185791015625e-07 ;  /* 0x00000004ff0c7431 */ /* 0x000fe200000001ff */
[----:B------:R-:W-:Y:S01]  /*8000*/  MOV R13, RZ ;  /* 0x000000ff000d7202 */ /* 0x000fe20000000f00 */
[----:B------:R-:W-:-:S07]  /*8010*/  IMAD.MOV.U32 R54, RZ, RZ, R14 ;  /* 0x000000ffff367224 */ /* 0x000fce00078e000e */
[----:B------:R-:W-:Y:S05]  /*8020*/  WARPSYNC.COLLECTIVE R15, `(.L_x_5660) ;  /* 0x000000000f087348 */ /* 0x000fea0003c00000 */
[----:B------:R0:W1:Y:S02]  /*8030*/  SHFL.BFLY P6, R14, R13, R12, R11 ;  /* 0x0c00000c0d0e7389 */ /* 0x00006400000c000b */
[----:B01----:R-:W-:Y:S05]  /*8040*/  ENDCOLLECTIVE ;  /* 0x000000000000791b */ /* 0x003fea0003800000 */
.L_x_5660:
        /* <DEDUP_REMOVED lines=8> */
.L_x_5661:
[----:B------:R-:W-:Y:S02]  /*80d0*/  HFMA2 R12, -RZ, RZ, 0, 5.9604644775390625e-08 ;  /* 0x00000001ff0c7431 */ /* 0x000fe400000001ff */
[----:B------:R-:W-:-:S04]  /*80e0*/  IMAD.MOV.U32 R65, RZ, RZ, R14 ;  /* 0x000000ffff417224 */ /* 0x000fc800078e000e */
[----:B------:R-:W-:-:S05]  /*80f0*/  FADD.FTZ R52, R52, R65 ;  /* 0x0000004134347221 */ /* 0x000fca0000010000 */
[----:B------:R-:W-:-:S07]  /*8100*/  MOV R13, R52 ;  /* 0x00000034000d7202 */ /* 0x000fce0000000f00 */
[----:B------:R-:W-:Y:S05]  /*8110*/  WARPSYNC.COLLECTIVE R15, `(.L_x_5662) ;  /* 0x000000000f087348 */ /* 0x000fea0003c00000 */
[----:B------:R0:W1:Y:S02]  /*8120*/  SHFL.BFLY P6, R14, R13, R12, R11 ;  /* 0x0c00000c0d0e7389 */ /* 0x00006400000c000b */
[----:B01----:R-:W-:Y:S05]  /*8130*/  ENDCOLLECTIVE ;  /* 0x000000000000791b */ /* 0x003fea0003800000 */
.L_x_5662:
[----:B------:R-:W-:Y:S01]  /*8140*/  HFMA2 R13, -RZ, RZ, 0, 0 ;  /* 0x00000000ff0d7431 */ /* 0x000fe200000001ff */
[----:B------:R-:W-:Y:S02]  /*8150*/  MOV R12, 0x4 ;  /* 0x00000004000c7802 */ /* 0x000fe40000000f00 */
[----:B------:R-:W-:-:S07]  /*8160*/  MOV R89, R14 ;  /* 0x0000000e00597202 */ /* 0x000fce0000000f00 */
[----:B------:R-:W-:Y:S05]  /*8170*/  WARPSYNC.COLLECTIVE R15, `(.L_x_5663) ;  /* 0x000000000f087348 */ /* 0x000fea0003c00000 */
[----:B------:R0:W1:Y:S02]  /*8180*/  SHFL.BFLY P6, R14, R13, R12, R11 ;  /* 0x0c00000c0d0e7389 */ /* 0x00006400000c000b */
[----:B01----:R-:W-:Y:S05]  /*8190*/  ENDCOLLECTIVE ;  /* 0x000000000000791b */ /* 0x003fea0003800000 */
.L_x_5663:
[----:B------:R-:W-:Y:S01]  /*81a0*/  FADD.FTZ R52, R52, R89 ;  /* 0x0000005934347221 */ /* 0x000fe20000010000 */
[----:B------:R-:W-:Y:S02]  /*81b0*/  HFMA2 R12, -RZ, RZ, 0, 1.1920928955078125e-07 ;  /* 0x00000002ff0c7431 */ /* 0x000fe400000001ff */
[----:B------:R-:W-:-:S04]  /*81c0*/  IMAD.MOV.U32 R53, RZ, RZ, R14 ;  /* 0x000000ffff357224 */ /* 0x000fc800078e000e */
[----:B------:R-:W-:-:S05]  /*81d0*/  FADD.FTZ R53, RZ, R53 ;  /* 0x00000035ff357221 */ /* 0x000fca0000010000 */
[----:B------:R-:W-:-:S07]  /*81e0*/  MOV R13, R53 ;  /* 0x00000035000d7202 */ /* 0x000fce0000000f00 */
[----:B------:R-:W-:Y:S05]  /*81f0*/  WARPSYNC.COLLECTIVE R15, `(.L_x_5664) ;  /* 0x000000000f087348 */ /* 0x000fea0003c00000 */
[----:B------:R0:W1:Y:S02]  /*8200*/  SHFL.BFLY P6, R14, R13, R12, R11 ;  /* 0x0c00000c0d0e7389 */ /* 0x00006400000c000b */
[----:B01----:R-:W-:Y:S05]  /*8210*/  ENDCOLLECTIVE ;  /* 0x000000000000791b */ /* 0x003fea0003800000 */
.L_x_5664:
[----:B------:R-:W-:Y:S01]  /*8220*/  HFMA2 R12, -RZ, RZ, 0, 5.9604644775390625e-08 ;  /* 0x00000001ff0c7431 */ /* 0x000fe200000001ff */
[----:B------:R-:W-:-:S05]  /*8230*/  MOV R70, R14 ;  /* 0x0000000e00467202 */ /* 0x000fca0000000f00 */
[----:B------:R-:W-:-:S05]  /*8240*/  FADD.FTZ R53, R53, R70 ;  /* 0x0000004635357221 */ /* 0x000fca0000010000 */
[----:B------:R-:W-:-:S07]  /*8250*/  MOV R13, R53 ;  /* 0x00000035000d7202 */ /* 0x000fce0000000f00 */
[----:B------:R-:W-:Y:S05]  /*8260*/  WARPSYNC.COLLECTIVE R15, `(.L_x_5665) ;  /* 0x000000000f087348 */ /* 0x000fea0003c00000 */
[----:B------:R0:W1:Y:S02]  /*8270*/  SHFL.BFLY P6, R14, R13, R12, R11 ;  /* 0x0c00000c0d0e7389 */ /* 0x00006400000c000b */
[----:B01----:R-:W-:Y:S05]  /*8280*/  ENDCOLLECTIVE ;  /* 0x000000000000791b */ /* 0x003fea0003800000 */
.L_x_5665:
[----:B------:R-:W-:Y:S01]  /*8290*/  HFMA2 R12, -RZ, RZ, 0, 2.384185791015625e-07 ;  /* 0x00000004ff0c7431 */ /* 0x000fe200000001ff */
[----:B------:R-:W-:Y:S01]  /*82a0*/  MOV R13, RZ ;  /* 0x000000ff000d7202 */ /* 0x000fe20000000f00 */
[----:B------:R-:W-:-:S07]  /*82b0*/  IMAD.MOV.U32 R58, RZ, RZ, R14 ;  /* 0x000000ffff3a7224 */ /* 0x000fce00078e000e */
[----:B------:R-:W-:Y:S05]  /*82c0*/  WARPSYNC.COLLECTIVE R15, `(.L_x_5666) ;  /* 0x000000000f087348 */ /* 0x000fea0003c00000 */
[----:B------:R0:W1:Y:S02]  /*82d0*/  SHFL.BFLY P6, R14, R13, R12, R11 ;  /* 0x0c00000c0d0e7389 */ /* 0x00006400000c000b */
[----:B01----:R-:W-:Y:S05]  /*82e0*/  ENDCOLLECTIVE ;  /* 0x000000000000791b */ /* 0x003fea0003800000 */
.L_x_5666:
        /* <DEDUP_REMOVED lines=8> */
.L_x_5667:
[----:B------:R-:W-:Y:S02]  /*8370*/  HFMA2 R12, -RZ, RZ, 0, 5.9604644775390625e-08 ;  /* 0x00000001ff0c7431 */ /* 0x000fe400000001ff */
[----:B------:R-:W-:-:S04]  /*8380*/  IMAD.MOV.U32 R63, RZ, RZ, R14 ;  /* 0x000000ffff3f7224 */ /* 0x000fc800078e000e */
[----:B------:R-:W-:-:S05]  /*8390*/  FADD.FTZ R56, R56, R63 ;  /* 0x0000003f38387221 */ /* 0x000fca0000010000 */
[----:B------:R-:W-:-:S07]  /*83a0*/  MOV R13, R56 ;  /* 0x00000038000d7202 */ /* 0x000fce0000000f00 */
[----:B------:R-:W-:Y:S05]  /*83b0*/  WARPSYNC.COLLECTIVE R15, `(.L_x_5668) ;  /* 0x000000000f087348 */ /* 0x000fea0003c00000 */
[----:B------:R0:W1:Y:S02]  /*83c0*/  SHFL.BFLY P6, R14, R13, R12, R11 ;  /* 0x0c00000c0d0e7389 */ /* 0x00006400000c000b */
[----:B01----:R-:W-:Y:S05]  /*83d0*/  ENDCOLLECTIVE ;  /* 0x000000000000791b */ /* 0x003fea0003800000 */
.L_x_5668:
[----:B------:R-:W-:Y:S01]  /*83e0*/  HFMA2 R13, -RZ, RZ, 0, 0 ;  /* 0x00000000ff0d7431 */ /* 0x000fe200000001ff */
[----:B------:R-:W-:Y:S02]  /*83f0*/  MOV R12, 0x4 ;  /* 0x00000004000c7802 */ /* 0x000fe40000000f00 */
[----:B------:R-:W-:-:S07]  /*8400*/  MOV R87, R14 ;  /* 0x0000000e00577202 */ /* 0x000fce0000000f00 */
[----:B------:R-:W-:Y:S05]  /*8410*/  WARPSYNC.COLLECTIVE R15, `(.L_x_5669) ;  /* 0x000000000f087348 */ /* 0x000fea0003c00000 */
[----:B------:R0:W1:Y:S02]  /*8420*/  SHFL.BFLY P6, R14, R13, R12, R11 ;  /* 0x0c00000c0d0e7389 */ /* 0x00006400000c000b */
[----:B01----:R-:W-:Y:S05]  /*8430*/  ENDCOLLECTIVE ;  /* 0x000000000000791b */ /* 0x003fea0003800000 */
.L_x_5669:
        /* <DEDUP_REMOVED lines=8> */
.L_x_5670:
[----:B------:R-:W-:Y:S01]  /*84c0*/  HFMA2 R12, -RZ, RZ, 0, 5.9604644775390625e-08 ;  /* 0x00000001ff0c7431 */ /* 0x000fe200000001ff */
[----:B------:R-:W-:-:S05]  /*84d0*/  MOV R68, R14 ;  /* 0x0000000e00447202 */ /* 0x000fca0000000f00 */
[----:B------:R-:W-:-:S05]  /*84e0*/  FADD.FTZ R57, R57, R68 ;  /* 0x0000004439397221 */ /* 0x000fca0000010000 */
[----:B------:R-:W-:-:S07]  /*84f0*/  MOV R13, R57 ;  /* 0x00000039000d7202 */ /* 0x000fce0000000f00 */
[----:B------:R-:W-:Y:S05]  /*8500*/  WARPSYNC.COLLECTIVE R15, `(.L_x_5671) ;  /* 0x000000000f087348 */ /* 0x000fea0003c00000 */
[----:B------:R0:W1:Y:S02]  /*8510*/  SHFL.BFLY P6, R14, R13, R12, R11 ;  /* 0x0c00000c0d0e7389 */ /* 0x00006400000c000b */
[----:B01----:R-:W-:Y:S05]  /*8520*/  ENDCOLLECTIVE ;  /* 0x000000000000791b */ /* 0x003fea0003800000 */
.L_x_5671:
[----:B------:R-:W-:Y:S01]  /*8530*/  HFMA2 R12, -RZ, RZ, 0, 2.384185791015625e-07 ;  /* 0x00000004ff0c7431 */ /* 0x000fe200000001ff */
[----:B------:R-:W-:Y:S01]  /*8540*/  MOV R13, RZ ;  /* 0x000000ff000d7202 */ /* 0x000fe20000000f00 */
[----:B------:R-:W-:-:S07]  /*8550*/  IMAD.MOV.U32 R62, RZ, RZ, R14 ;  /* 0x000000ffff3e7224 */ /* 0x000fce00078e000e */
[----:B------:R-:W-:Y:S05]  /*8560*/  WARPSYNC.COLLECTIVE R15, `(.L_x_5672) ;  /* 0x000000000f087348 */ /* 0x000fea0003c00000 */
[----:B------:R0:W1:Y:S02]  /*8570*/  SHFL.BFLY P6, R14, R13, R12, R11 ;  /* 0x0c00000c0d0e7389 */ /* 0x00006400000c000b */
[----:B01----:R-:W-:Y:S05]  /*8580*/  ENDCOLLECTIVE ;  /* 0x000000000000791b */ /* 0x003fea0003800000 */
.L_x_5672:
        /* <DEDUP_REMOVED lines=8> */
.L_x_5673:
[----:B------:R-:W-:Y:S02]  /*8610*/  HFMA2 R12, -RZ, RZ, 0, 5.9604644775390625e-08 ;  /* 0x00000001ff0c7431 */ /* 0x000fe400000001ff */
[----:B------:R-:W-:-:S04]  /*8620*/  IMAD.MOV.U32 R61, RZ, RZ, R14 ;  /* 0x000000ffff3d7224 */ /* 0x000fc800078e000e */
[----:B------:R-:W-:-:S05]  /*8630*/  FADD.FTZ R60, R60, R61 ;  /* 0x0000003d3c3c7221 */ /* 0x000fca0000010000 */
[----:B------:R-:W-:-:S07]  /*8640*/  MOV R13, R60 ;  /* 0x0000003c000d7202 */ /* 0x000fce0000000f00 */
[----:B------:R-:W-:Y:S05]  /*8650*/  WARPSYNC.COLLECTIVE R15, `(.L_x_5674) ;  /* 0x000000000f087348 */ /* 0x000fea0003c00000 */
[----:B------:R0:W1:Y:S02]  /*8660*/  SHFL.BFLY P6, R14, R13, R12, R11 ;  /* 0x0c00000c0d0e7389 */ /* 0x00006400000c000b */
[----:B01----:R-:W-:Y:S05]  /*8670*/  ENDCOLLECTIVE ;  /* 0x000000000000791b */ /* 0x003fea0003800000 */
.L_x_5674:
[----:B------:R-:W-:Y:S01]  /*8680*/  HFMA2 R13, -RZ, RZ, 0, 0 ;  /* 0x00000000ff0d7431 */ /* 0x000fe200000001ff */
[----:B------:R-:W-:Y:S02]  /*8690*/  MOV R12, 0x4 ;  /* 0x00000004000c7802 */ /* 0x000fe40000000f00 */
[----:B------:R-:W-:-:S07]  /*86a0*/  MOV R85, R14 ;  /* 0x0000000e00557202 */ /* 0x000fce0000000f00 */
[----:B------:R-:W-:Y:S05]  /*86b0*/  WARPSYNC.COLLECTIVE R15, `(.L_x_5675) ;  /* 0x000000000f087348 */ /* 0x000fea0003c00000 */
[----:B------:R0:W1:Y:S02]  /*86c0*/  SHFL.BFLY P6, R14, R13, R12, R11 ;  /* 0x0c00000c0d0e7389 */ /* 0x00006400000c000b */
[----:B01----:R-:W-:Y:S05]  /*86d0*/  ENDCOLLECTIVE ;  /* 0x000000000000791b */ /* 0x003fea0003800000 */
.L_x_5675:
        /* <DEDUP_REMOVED lines=8> */
.L_x_5676:
[----:B------:R-:W-:Y:S01]  /*8760*/  HFMA2 R12, -RZ, RZ, 0, 5.9604644775390625e-08 ;  /* 0x00000001ff0c7431 */ /* 0x000fe200000001ff */
[----:B------:R-:W-:-:S05]  /*8770*/  MOV R10, R14 ;  /* 0x0000000e000a7202 */ /* 0x000fca0000000f00 */
[----:B------:R-:W-:-:S05]  /*8780*/  FADD.FTZ R17, R17, R10 ;  /* 0x0000000a11117221 */ /* 0x000fca0000010000 */
[----:B------:R-:W-:-:S07]  /*8790*/  MOV R13, R17 ;  /* 0x00000011000d7202 */ /* 0x000fce0000000f00 */
[----:B------:R-:W-:Y:S05]  /*87a0*/  WARPSYNC.COLLECTIVE R15, `(.L_x_5677) ;  /* 0x000000000f087348 */ /* 0x000fea0003c00000 */
[----:B------:R0:W1:Y:S02]  /*87b0*/  SHFL.BFLY P6, R14, R13, R12, R11 ;  /* 0x0c00000c0d0e7389 */ /* 0x00006400000c000b */
[----:B01----:R-:W-:Y:S05]  /*87c0*/  ENDCOLLECTIVE ;  /* 0x000000000000791b */ /* 0x003fea0003800000 */
.L_x_5677:
[----:B------:R-:W-:Y:S01]  /*87d0*/  HFMA2 R12, -RZ, RZ, 0, 2.384185791015625e-07 ;  /* 0x00000004ff0c7431 */ /* 0x000fe200000001ff */
[----:B------:R-:W-:Y:S01]  /*87e0*/  MOV R13, RZ ;  /* 0x000000ff000d7202 */ /* 0x000fe20000000f00 */
[----:B------:R-:W-:-:S07]  /*87f0*/  IMAD.MOV.U32 R10, RZ, RZ, R14 ;  /* 0x000000ffff0a7224 */ /* 0x000fce00078e000e */
[----:B------:R-:W-:Y:S05]  /*8800*/  WARPSYNC.COLLECTIVE R15, `(.L_x_5678) ;  /* 0x000000000f087348 */ /* 0x000fea0003c00000 */
[----:B------:R0:W1:Y:S02]  /*8810*/  SHFL.BFLY P6, R14, R13, R12, R11 ;  /* 0x0c00000c0d0e7389 */ /* 0x00006400000c000b */
[----:B01----:R-:W-:Y:S05]  /*8820*/  ENDCOLLECTIVE ;  /* 0x000000000000791b */ /* 0x003fea0003800000 */
.L_x_5678:
        /* <DEDUP_REMOVED lines=8> */
.L_x_5679:
[----:B------:R-:W-:Y:S02]  /*88b0*/  HFMA2 R12, -RZ, RZ, 0, 5.9604644775390625e-08 ;  /* 0x00000001ff0c7431 */ /* 0x000fe400000001ff */
[----:B------:R-:W-:-:S04]  /*88c0*/  IMAD.MOV.U32 R8, RZ, RZ, R14 ;  /* 0x000000ffff087224 */ /* 0x000fc800078e000e */
[----:B------:R-:W-:-:S05]  /*88d0*/  FADD.FTZ R9, R9, R8 ;  /* 0x0000000809097221 */ /* 0x000fca0000010000 */
[----:B------:R-:W-:-:S07]  /*88e0*/  MOV R13, R9 ;  /* 0x00000009000d7202 */ /* 0x000fce0000000f00 */
[----:B------:R-:W-:Y:S05]  /*88f0*/  WARPSYNC.COLLECTIVE R15, `(.L_x_5680) ;  /* 0x000000000f087348 */ /* 0x000fea0003c00000 */
[----:B------:R0:W1:Y:S02]  /*8900*/  SHFL.BFLY P6, R14, R13, R12, R11 ;  /* 0x0c00000c0d0e7389 */ /* 0x00006400000c000b */
[----:B01----:R-:W-:Y:S05]  /*8910*/  ENDCOLLECTIVE ;  /* 0x000000000000791b */ /* 0x003fea0003800000 */
.L_x_5680:
[----:B------:R-:W-:Y:S01]  /*8920*/  HFMA2 R13, -RZ, RZ, 0, 0 ;  /* 0x00000000ff0d7431 */ /* 0x000fe200000001ff */
[----:B------:R-:W-:Y:S02]  /*8930*/  MOV R12, 0x4 ;  /* 0x00000004000c7802 */ /* 0x000fe40000000f00 */
[----:B------:R-:W-:-:S07]  /*8940*/  MOV R8, R14 ;  /* 0x0000000e00087202 */ /* 0x000fce0000000f00 */
[----:B------:R-:W-:Y:S05]  /*8950*/  WARPSYNC.COLLECTIVE R15, `(.L_x_5681) ;  /* 0x000000000f087348 */ /* 0x000fea0003c00000 */
[----:B------:R0:W1:Y:S02]  /*8960*/  SHFL.BFLY P6, R14, R13, R12, R11 ;  /* 0x0c00000c0d0e7389 */ /* 0x00006400000c000b */
[----:B01----:R-:W-:Y:S05]  /*8970*/  ENDCOLLECTIVE ;  /* 0x000000000000791b */ /* 0x003fea0003800000 */
.L_x_5681:
        /* <DEDUP_REMOVED lines=8> */
.L_x_5682:
[----:B------:R-:W-:Y:S01]  /*8a00*/  HFMA2 R12, -RZ, RZ, 0, 5.9604644775390625e-08 ;  /* 0x00000001ff0c7431 */ /* 0x000fe200000001ff */
[----:B------:R-:W-:-:S05]  /*8a10*/  MOV R6, R14 ;  /* 0x0000000e00067202 */ /* 0x000fca0000000f00 */
[----:B------:R-:W-:-:S05]  /*8a20*/  FADD.FTZ R7, R7, R6 ;  /* 0x0000000607077221 */ /* 0x000fca0000010000 */
[----:B------:R-:W-:-:S07]  /*8a30*/  MOV R13, R7 ;  /* 0x00000007000d7202 */ /* 0x000fce0000000f00 */
[----:B------:R-:W-:Y:S05]  /*8a40*/  WARPSYNC.COLLECTIVE R15, `(.L_x_5683) ;  /* 0x000000000f087348 */ /* 0x000fea0003c00000 */
[----:B------:R0:W1:Y:S02]  /*8a50*/  SHFL.BFLY P6, R14, R13, R12, R11 ;  /* 0x0c00000c0d0e7389 */ /* 0x00006400000c000b */
[----:B01----:R-:W-:Y:S05]  /*8a60*/  ENDCOLLECTIVE ;  /* 0x000000000000791b */ /* 0x003fea0003800000 */
.L_x_5683:
[----:B------:R-:W-:Y:S01]  /*8a70*/  HFMA2 R12, -RZ, RZ, 0, 2.384185791015625e-07 ;  /* 0x00000004ff0c7431 */ /* 0x000fe200000001ff */
[----:B------:R-:W-:Y:S01]  /*8a80*/  MOV R13, RZ ;  /* 0x000000ff000d7202 */ /* 0x000fe20000000f00 */
[----:B------:R-:W-:-:S07]  /*8a90*/  IMAD.MOV.U32 R6, RZ, RZ, R14 ;  /* 0x000000ffff067224 */ /* 0x000fce00078e000e */
[----:B------:R-:W-:Y:S05]  /*8aa0*/  WARPSYNC.COLLECTIVE R15, `(.L_x_5684) ;  /* 0x000000000f087348 */ /* 0x000fea0003c00000 */
[----:B------:R0:W1:Y:S02]  /*8ab0*/  SHFL.BFLY P6, R14, R13, R12, R11 ;  /* 0x0c00000c0d0e7389 */ /* 0x00006400000c000b */
[----:B01----:R-:W-:Y:S05]  /*8ac0*/  ENDCOLLECTIVE ;  /* 0x000000000000791b */ /* 0x003fea0003800000 */
.L_x_5684:
        /* <DEDUP_REMOVED lines=8> */
.L_x_5685:
[----:B------:R-:W-:Y:S02]  /*8b50*/  HFMA2 R12, -RZ, RZ, 0, 5.9604644775390625e-08 ;  /* 0x00000001ff0c7431 */ /* 0x000fe400000001ff */
[----:B------:R-:W-:-:S04]  /*8b60*/  IMAD.MOV.U32 R4, RZ, RZ, R14 ;  /* 0x000000ffff047224 */ /* 0x000fc800078e000e */
[----:B------:R-:W-:-:S05]  /*8b70*/  FADD.FTZ R5, R5, R4 ;  /* 0x0000000405057221 */ /* 0x000fca0000010000 */
[----:B------:R-:W-:-:S07]  /*8b80*/  MOV R13, R5 ;  /* 0x00000005000d7202 */ /* 0x000fce0000000f00 */
[----:B------:R-:W-:Y:S05]  /*8b90*/  WARPSYNC.COLLECTIVE R15, `(.L_x_5686) ;  /* 0x000000000f087348 */ /* 0x000fea0003c00000 */
[----:B------:R0:W1:Y:S02]  /*8ba0*/  SHFL.BFLY P6, R14, R13, R12, R11 ;  /* 0x0c00000c0d0e7389 */ /* 0x00006400000c000b */
[----:B01----:R-:W-:Y:S05]  /*8bb0*/  ENDCOLLECTIVE ;  /* 0x000000000000791b */ /* 0x003fea0003800000 */
.L_x_5686:
[----:B------:R-:W-:Y:S01]  /*8bc0*/  HFMA2 R13, -RZ, RZ, 0, 0 ;  /* 0x00000000ff0d7431 */ /* 0x000fe200000001ff */
[----:B------:R-:W-:Y:S02]  /*8bd0*/  MOV R12, 0x4 ;  /* 0x00000004000c7802 */ /* 0x000fe40000000f00 */
[----:B------:R-:W-:-:S07]  /*8be0*/  MOV R4, R14 ;  /* 0x0000000e00047202 */ /* 0x000fce0000000f00 */
[----:B------:R-:W-:Y:S05]  /*8bf0*/  WARPSYNC.COLLECTIVE R15, `(.L_x_5687) ;  /* 0x000000000f087348 */ /* 0x000fea0003c00000 */
[----:B------:R0:W1:Y:S02]  /*8c00*/  SHFL.BFLY P6, R14, R13, R12, R11 ;  /* 0x0c00000c0d0e7389 */ /* 0x00006400000c000b */
[----:B01----:R-:W-:Y:S05]  /*8c10*/  ENDCOLLECTIVE ;  /* 0x000000000000791b */ /* 0x003fea0003800000 */
.L_x_5687:
        /* <DEDUP_REMOVED lines=8> */
.L_x_5688:
[----:B------:R-:W-:Y:S01]  /*8ca0*/  HFMA2 R12, -RZ, RZ, 0, 5.9604644775390625e-08 ;  /* 0x00000001ff0c7431 */ /* 0x000fe200000001ff */
[----:B------:R-:W-:-:S05]  /*8cb0*/  MOV R2, R14 ;  /* 0x0000000e00027202 */ /* 0x000fca0000000f00 */
[----:B------:R-:W-:-:S05]  /*8cc0*/  FADD.FTZ R3, R3, R2 ;  /* 0x0000000203037221 */ /* 0x000fca0000010000 */
[----:B------:R-:W-:-:S07]  /*8cd0*/  MOV R13, R3 ;  /* 0x00000003000d7202 */ /* 0x000fce0000000f00 */
[----:B------:R-:W-:Y:S05]  /*8ce0*/  WARPSYNC.COLLECTIVE R15, `(.L_x_5689) ;  /* 0x000000000f087348 */ /* 0x000fea0003c00000 */
[----:B------:R0:W1:Y:S02]  /*8cf0*/  SHFL.BFLY P6, R14, R13, R12, R11 ;  /* 0x0c00000c0d0e7389 */ /* 0x00006400000c000b */
[----:B01----:R-:W-:Y:S05]  /*8d00*/  ENDCOLLECTIVE ;  /* 0x000000000000791b */ /* 0x003fea0003800000 */
.L_x_5689:
[----:B------:R-:W-:Y:S01]  /*8d10*/  HFMA2 R12, -RZ, RZ, 0, 2.384185791015625e-07 ;  /* 0x00000004ff0c7431 */ /* 0x000fe200000001ff */
[----:B------:R-:W-:Y:S01]  /*8d20*/  MOV R13, RZ ;  /* 0x000000ff000d7202 */ /* 0x000fe20000000f00 */
[----:B------:R-:W-:-:S07]  /*8d30*/  IMAD.MOV.U32 R2, RZ, RZ, R14 ;  /* 0x000000ffff027224 */ /* 0x000fce00078e000e */
[----:B------:R-:W-:Y:S05]  /*8d40*/  WARPSYNC.COLLECTIVE R15, `(.L_x_5690) ;  /* 0x000000000f087348 */ /* 0x000fea0003c00000 */
[----:B------:R0:W1:Y:S02]  /*8d50*/  SHFL.BFLY P6, R14, R13, R12, R11 ;  /* 0x0c00000c0d0e7389 */ /* 0x00006400000c000b */
[----:B01----:R-:W-:Y:S05]  /*8d60*/  ENDCOLLECTIVE ;  /* 0x000000000000791b */ /* 0x003fea0003800000 */
.L_x_5690:
        /* <DEDUP_REMOVED lines=8> */
.L_x_5691:
[----:B------:R-:W-:Y:S02]  /*8df0*/  HFMA2 R12, -RZ, RZ, 0, 5.9604644775390625e-08 ;  /* 0x00000001ff0c7431 */ /* 0x000fe400000001ff */
[----:B------:R-:W-:-:S04]  /*8e00*/  IMAD.MOV.U32 R19, RZ, RZ, R14 ;  /* 0x000000ffff137224 */ /* 0x000fc800078e000e */
[----:B------:R-:W-:-:S05]  /*8e10*/  FADD.FTZ R0, R0, R19 ;  /* 0x0000001300007221 */ /* 0x000fca0000010000 */
[----:B------:R-:W-:-:S07]  /*8e20*/  MOV R13, R0 ;  /* 0x00000000000d7202 */ /* 0x000fce0000000f00 */
[----:B------:R-:W-:Y:S05]  /*8e30*/  WARPSYNC.COLLECTIVE R15, `(.L_x_5692) ;  /* 0x000000000f087348 */ /* 0x000fea0003c00000 */
[----:B------:R0:W1:Y:S02]  /*8e40*/  SHFL.BFLY P6, R14, R13, R12, R11 ;  /* 0x0c00000c0d0e7389 */ /* 0x00006400000c000b */
[----:B01----:R-:W-:Y:S05]  /*8e50*/  ENDCOLLECTIVE ;  /* 0x000000000000791b */ /* 0x003fea0003800000 */
.L_x_5692:
[----:B------:R-:W-:Y:S01]  /*8e60*/  HFMA2 R13, -RZ, RZ, 0, 0 ;  /* 0x00000000ff0d7431 */ /* 0x000fe200000001ff */
[----:B------:R-:W-:Y:S02]  /*8e70*/  MOV R12, 0x4 ;  /* 0x00000004000c7802 */ /* 0x000fe40000000f00 */
[----:B------:R-:W-:-:S07]  /*8e80*/  MOV R19, R14 ;  /* 0x0000000e00137202 */ /* 0x000fce0000000f00 */
[----:B------:R-:W-:Y:S05]  /*8e90*/  WARPSYNC.COLLECTIVE R15, `(.L_x_5693) ;  /* 0x000000000f087348 */ /* 0x000fea0003c00000 */
[----:B------:R0:W1:Y:S02]  /*8ea0*/  SHFL.BFLY P6, R14, R13, R12, R11 ;  /* 0x0c00000c0d0e7389 */ /* 0x00006400000c000b */
[----:B01----:R-:W-:Y:S05]  /*8eb0*/  ENDCOLLECTIVE ;  /* 0x000000000000791b */ /* 0x003fea0003800000 */
.L_x_5693:
        /* <DEDUP_REMOVED lines=8> */
.L_x_5694:
[----:B------:R-:W-:Y:S01]  /*8f40*/  HFMA2 R12, -RZ, RZ, 0, 5.9604644775390625e-08 ;  /* 0x00000001ff0c7431 */ /* 0x000fe200000001ff */
[----:B------:R-:W-:-:S05]  /*8f50*/  MOV R21, R14 ;  /* 0x0000000e00157202 */ /* 0x000fca0000000f00 */
[----:B------:R-:W-:-:S05]  /*8f60*/  FADD.FTZ R18, R18, R21 ;  /* 0x0000001512127221 */ /* 0x000fca0000010000 */
[----:B------:R-:W-:-:S07]  /*8f70*/  MOV R13, R18 ;  /* 0x00000012000d7202 */ /* 0x000fce0000000f00 */
[----:B------:R-:W-:Y:S05]  /*8f80*/  WARPSYNC.COLLECTIVE R15, `(.L_x_5695) ;  /* 0x000000000f087348 */ /* 0x000fea0003c00000 */
[----:B------:R0:W1:Y:S02]  /*8f90*/  SHFL.BFLY P6, R14, R13, R12, R11 ;  /* 0x0c00000c0d0e7389 */ /* 0x00006400000c000b */
[----:B01----:R-:W-:Y:S05]  /*8fa0*/  ENDCOLLECTIVE ;  /* 0x000000000000791b */ /* 0x003fea0003800000 */
.L_x_5695:
[----:B------:R-:W-:Y:S01]  /*8fb0*/  HFMA2 R12, -RZ, RZ, 0, 2.384185791015625e-07 ;  /* 0x00000004ff0c7431 */ /* 0x000fe200000001ff */
[----:B------:R-:W-:Y:S01]  /*8fc0*/  MOV R13, RZ ;  /* 0x000000ff000d7202 */ /* 0x000fe20000000f00 */
[----:B------:R-:W-:-:S07]  /*8fd0*/  IMAD.MOV.U32 R21, RZ, RZ, R14 ;  /* 0x000000ffff157224 */ /* 0x000fce00078e000e */
[----:B------:R-:W-:Y:S05]  /*8fe0*/  WARPSYNC.COLLECTIVE R15, `(.L_x_5696) ;  /* 0x000000000f087348 */ /* 0x000fea0003c00000 */
[----:B------:R0:W1:Y:S02]  /*8ff0*/  SHFL.BFLY P6, R14, R13, R12, R11 ;  /* 0x0c00000c0d0e7389 */ /* 0x00006400000c000b */
[----:B01----:R-:W-:Y:S05]  /*9000*/  ENDCOLLECTIVE ;  /* 0x000000000000791b */ /* 0x003fea0003800000 */
.L_x_5696:
        /* <DEDUP_REMOVED lines=8> */
.L_x_5697:
[----:B------:R-:W-:Y:S02]  /*9090*/  HFMA2 R12, -RZ, RZ, 0, 5.9604644775390625e-08 ;  /* 0x00000001ff0c7431 */ /* 0x000fe400000001ff */
[----:B------:R-:W-:-:S04]  /*90a0*/  IMAD.MOV.U32 R26, RZ, RZ, R14 ;  /* 0x000000ffff1a7224 */ /* 0x000fc800078e000e */
[----:B------:R-:W-:-:S05]  /*90b0*/  FADD.FTZ R23, R23, R26 ;  /* 0x0000001a17177221 */ /* 0x000fca0000010000 */
[----:B------:R-:W-:-:S07]  /*90c0*/  MOV R13, R23 ;  /* 0x00000017000d7202 */ /* 0x000fce0000000f00 */
[----:B------:R-:W-:Y:S05]  /*90d0*/  WARPSYNC.COLLECTIVE R15, `(.L_x_5698) ;  /* 0x000000000f087348 */ /* 0x000fea0003c00000 */
[----:B------:R0:W1:Y:S02]  /*90e0*/  SHFL.BFLY P6, R14, R13, R12, R11 ;  /* 0x0c00000c0d0e7389 */ /* 0x00006400000c000b */
[----:B01----:R-:W-:Y:S05]  /*90f0*/  ENDCOLLECTIVE ;  /* 0x000000000000791b */ /* 0x003fea0003800000 */
.L_x_5698:
[----:B------:R-:W-:Y:S01]  /*9100*/  HFMA2 R13, -RZ, RZ, 0, 0 ;  /* 0x00000000ff0d7431 */ /* 0x000fe200000001ff */
[----:B------:R-:W-:Y:S02]  /*9110*/  MOV R12, 0x4 ;  /* 0x00000004000c7802 */ /* 0x000fe40000000f00 */
[----:B------:R-:W-:-:S07]  /*9120*/  MOV R26, R14 ;  /* 0x0000000e001a7202 */ /* 0x000fce0000000f00 */
[----:B------:R-:W-:Y:S05]  /*9130*/  WARPSYNC.COLLECTIVE R15, `(.L_x_5699) ;  /* 0x000000000f087348 */ /* 0x000fea0003c00000 */
[----:B------:R0:W1:Y:S02]  /*9140*/  SHFL.BFLY P6, R14, R13, R12, R11 ;  /* 0x0c00000c0d0e7389 */ /* 0x00006400000c000b */
[----:B01----:R-:W-:Y:S05]  /*9150*/  ENDCOLLECTIVE ;  /* 0x000000000000791b */ /* 0x003fea0003800000 */
.L_x_5699:
        /* <DEDUP_REMOVED lines=8> */
.L_x_5700:
[----:B------:R-:W-:Y:S01]  /*91e0*/  HFMA2 R12, -RZ, RZ, 0, 5.9604644775390625e-08 ;  /* 0x00000001ff0c7431 */ /* 0x000fe200000001ff */
[----:B------:R-:W-:-:S05]  /*91f0*/  MOV R30, R14 ;  /* 0x0000000e001e7202 */ /* 0x000fca0000000f00 */
[----:B------:R-:W-:-:S05]  /*9200*/  FADD.FTZ R27, R27, R30 ;  /* 0x0000001e1b1b7221 */ /* 0x000fca0000010000 */
[----:B------:R-:W-:-:S07]  /*9210*/  MOV R13, R27 ;  /* 0x0000001b000d7202 */ /* 0x000fce0000000f00 */
[----:B------:R-:W-:Y:S05]  /*9220*/  WARPSYNC.COLLECTIVE R15, `(.L_x_5701) ;  /* 0x000000000f087348 */ /* 0x000fea0003c00000 */
[----:B------:R0:W1:Y:S02]  /*9230*/  SHFL.BFLY P6, R14, R13, R12, R11 ;  /* 0x0c00000c0d0e7389 */ /* 0x00006400000c000b */
[----:B01----:R-:W-:Y:S05]  /*9240*/  ENDCOLLECTIVE ;  /* 0x000000000000791b */ /* 0x003fea0003800000 */
.L_x_5701:
[----:B------:R-:W-:Y:S01]  /*9250*/  HFMA2 R12, -RZ, RZ, 0, 2.384185791015625e-07 ;  /* 0x00000004ff0c7431 */ /* 0x000fe200000001ff */
[----:B------:R-:W-:Y:S01]  /*9260*/  MOV R13, RZ ;  /* 0x000000ff000d7202 */ /* 0x000fe20000000f00 */
[----:B------:R-:W-:-:S07]  /*9270*/  IMAD.MOV.U32 R30, RZ, RZ, R14 ;  /* 0x000000ffff1e7224 */ /* 0x000fce00078e000e */
[----:B------:R-:W-:Y:S05]  /*9280*/  WARPSYNC.COLLECTIVE R15, `(.L_x_5702) ;  /* 0x000000000f087348 */ /* 0x000fea0003c00000 */
[----:B------:R0:W1:Y:S02]  /*9290*/  SHFL.BFLY P6, R14, R13, R12, R11 ;  /* 0x0c00000c0d0e7389 */ /* 0x00006400000c000b */
[----:B01----:R-:W-:Y:S05]  /*92a0*/  ENDCOLLECTIVE ;  /* 0x000000000000791b */ /* 0x003fea0003800000 */
.L_x_5702:
        /* <DEDUP_REMOVED lines=8> */
.L_x_5703:
[----:B------:R-:W-:Y:S02]  /*9330*/  HFMA2 R12, -RZ, RZ, 0, 5.9604644775390625e-08 ;  /* 0x00000001ff0c7431 */ /* 0x000fe400000001ff */
[----:B------:R-:W-:-:S04]  /*9340*/  IMAD.MOV.U32 R34, RZ, RZ, R14 ;  /* 0x000000ffff227224 */ /* 0x000fc800078e000e */
[----:B------:R-:W-:-:S05]  /*9350*/  FADD.FTZ R31, R31, R34 ;  /* 0x000000221f1f7221 */ /* 0x000fca0000010000 */
[----:B------:R-:W-:-:S07]  /*9360*/  MOV R13, R31 ;  /* 0x0000001f000d7202 */ /* 0x000fce0000000f00 */
[----:B------:R-:W-:Y:S05]  /*9370*/  WARPSYNC.COLLECTIVE R15, `(.L_x_5704) ;  /* 0x000000000f087348 */ /* 0x000fea0003c00000 */
[----:B------:R0:W1:Y:S02]  /*9380*/  SHFL.BFLY P6, R14, R13, R12, R11 ;  /* 0x0c00000c0d0e7389 */ /* 0x00006400000c000b */
[----:B01----:R-:W-:Y:S05]  /*9390*/  ENDCOLLECTIVE ;  /* 0x000000000000791b */ /* 0x003fea0003800000 */
.L_x_5704:
[----:B------:R-:W-:Y:S01]  /*93a0*/  HFMA2 R13, -RZ, RZ, 0, 0 ;  /* 0x00000000ff0d7431 */ /* 0x000fe200000001ff */
[----:B------:R-:W-:Y:S02]  /*93b0*/  MOV R12, 0x4 ;  /* 0x00000004000c7802 */ /* 0x000fe40000000f00 */
[----:B------:R-:W-:-:S07]  /*93c0*/  MOV R34, R14 ;  /* 0x0000000e00227202 */ /* 0x000fce0000000f00 */
[----:B------:R-:W-:Y:S05]  /*93d0*/  WARPSYNC.COLLECTIVE R15, `(.L_x_5705) ;  /* 0x000000000f087348 */ /* 0x000fea0003c00000 */
[----:B------:R0:W1:Y:S02]  /*93e0*/  SHFL.BFLY P6, R14, R13, R12, R11 ;  /* 0x0c00000c0d0e7389 */ /* 0x00006400000c000b */
[----:B01----:R-:W-:Y:S05]  /*93f0*/  ENDCOLLECTIVE ;  /* 0x000000000000791b */ /* 0x003fea0003800000 */
.L_x_5705:
        /* <DEDUP_REMOVED lines=8> */
.L_x_5706:
[----:B------:R-:W-:Y:S01]  /*9480*/  HFMA2 R12, -RZ, RZ, 0, 5.9604644775390625e-08 ;  /* 0x00000001ff0c7431 */ /* 0x000fe200000001ff */
[----:B------:R-:W-:-:S05]  /*9490*/  MOV R66, R14 ;  /* 0x0000000e00427202 */ /* 0x000fca0000000f00 */
[----:B------:R-:W-:-:S05]  /*94a0*/  FADD.FTZ R35, R35, R66 ;  /* 0x0000004223237221 */ /* 0x000fca0000010000 */
[----:B------:R-:W-:-:S07]  /*94b0*/  MOV R13, R35 ;  /* 0x00000023000d7202 */ /* 0x000fce0000000f00 */
[----:B------:R-:W-:Y:S05]  /*94c0*/  WARPSYNC.COLLECTIVE R15, `(.L_x_5707) ;  /* 0x000000000f087348 */ /* 0x000fea0003c00000 */
[----:B------:R0:W1:Y:S02]  /*94d0*/  SHFL.BFLY P6, R14, R13, R12, R11 ;  /* 0x0c00000c0d0e7389 */ /* 0x00006400000c000b */
[----:B01----:R-:W-:Y:S05]  /*94e0*/  ENDCOLLECTIVE ;  /* 0x000000000000791b */ /* 0x003fea0003800000 */
.L_x_5707:
[----:B------:R-:W-:Y:S01]  /*94f0*/  HFMA2 R12, -RZ, RZ, 0, 2.384185791015625e-07 ;  /* 0x00000004ff0c7431 */ /* 0x000fe200000001ff */
[----:B------:R-:W-:Y:S01]  /*9500*/  MOV R13, RZ ;  /* 0x000000ff000d7202 */ /* 0x000fe20000000f00 */
[----:B------:R-:W-:-:S07]  /*9510*/  IMAD.MOV.U32 R38, RZ, RZ, R14 ;  /* 0x000000ffff267224 */ /* 0x000fce00078e000e */
[----:B------:R-:W-:Y:S05]  /*9520*/  WARPSYNC.COLLECTIVE R15, `(.L_x_5708) ;  /* 0x000000000f087348 */ /* 0x000fea0003c00000 */
[----:B------:R0:W1:Y:S02]  /*9530*/  SHFL.BFLY P6, R14, R13, R12, R11 ;  /* 0x0c00000c0d0e7389 */ /* 0x00006400000c000b */
[----:B01----:R-:W-:Y:S05]  /*9540*/  ENDCOLLECTIVE ;  /* 0x000000000000791b */ /* 0x003fea0003800000 */
.L_x_5708:
        /* <DEDUP_REMOVED lines=8> */
.L_x_5709:
[----:B------:R-:W-:Y:S02]  /*95d0*/  HFMA2 R12, -RZ, RZ, 0, 5.9604644775390625e-08 ;  /* 0x00000001ff0c7431 */ /* 0x000fe400000001ff */
[----:B------:R-:W-:-:S04]  /*95e0*/  IMAD.MOV.U32 R64, RZ, RZ, R14 ;  /* 0x000000ffff407224 */ /* 0x000fc800078e000e */
[----:B------:R-:W-:-:S05]  /*95f0*/  FADD.FTZ R39, R39, R64 ;  /* 0x0000004027277221 */ /* 0x000fca0000010000 */
[----:B------:R-:W-:-:S07]  /*9600*/  MOV R13, R39 ;  /* 0x00000027000d7202 */ /* 0x000fce0000000f00 */
[----:B------:R-:W-:Y:S05]  /*9610*/  WARPSYNC.COLLECTIVE R15, `(.L_x_5710) ;  /* 0x000000000f087348 */ /* 0x000fea0003c00000 */
[----:B------:R0:W1:Y:S02]  /*9620*/  SHFL.BFLY P6, R14, R13, R12, R11 ;  /* 0x0c00000c0d0e7389 */ /* 0x00006400000c000b */
[----:B01----:R-:W-:Y:S05]  /*9630*/  ENDCOLLECTIVE ;  /* 0x000000000000791b */ /* 0x003fea0003800000 */
.L_x_5710:
[----:B------:R-:W-:Y:S01]  /*9640*/  HFMA2 R13, -RZ, RZ, 0, 0 ;  /* 0x00000000ff0d7431 */ /* 0x000fe200000001ff */
[----:B------:R-:W-:Y:S02]  /*9650*/  MOV R12, 0x4 ;  /* 0x00000004000c7802 */ /* 0x000fe40000000f00 */
[----:B------:R-:W-:-:S07]  /*9660*/  MOV R42, R14 ;  /* 0x0000000e002a7202 */ /* 0x000fce0000000f00 */
[----:B------:R-:W-:Y:S05]  /*9670*/  WARPSYNC.COLLECTIVE R15, `(.L_x_5711) ;  /* 0x000000000f087348 */ /* 0x000fea0003c00000 */
[----:B------:R0:W1:Y:S02]  /*9680*/  SHFL.BFLY P6, R14, R13, R12, R11 ;  /* 0x0c00000c0d0e7389 */ /* 0x00006400000c000b */
[----:B01----:R-:W-:Y:S05]  /*9690*/  ENDCOLLECTIVE ;  /* 0x000000000000791b */ /* 0x003fea0003800000 */
.L_x_5711:
        /* <DEDUP_REMOVED lines=8> */
.L_x_5712:
[----:B------:R-:W-:Y:S01]  /*9720*/  HFMA2 R12, -RZ, RZ, 0, 5.9604644775390625e-08 ;  /* 0x00000001ff0c7431 */ /* 0x000fe200000001ff */
[----:B------:R-:W-:-:S05]  /*9730*/  MOV R46, R14 ;  /* 0x0000000e002e7202 */ /* 0x000fca0000000f00 */
[----:B------:R-:W-:-:S05]  /*9740*/  FADD.FTZ R43, R43, R46 ;  /* 0x0000002e2b2b7221 */ /* 0x000fca0000010000 */
[----:B------:R-:W-:-:S07]  /*9750*/  MOV R13, R43 ;  /* 0x0000002b000d7202 */ /* 0x000fce0000000f00 */
[----:B------:R-:W-:Y:S05]  /*9760*/  WARPSYNC.COLLECTIVE R15, `(.L_x_5713) ;  /* 0x000000000f087348 */ /* 0x000fea0003c00000 */
[----:B------:R0:W1:Y:S02]  /*9770*/  SHFL.BFLY P6, R14, R13, R12, R11 ;  /* 0x0c00000c0d0e7389 */ /* 0x00006400000c000b */
[----:B01----:R-:W-:Y:S05]  /*9780*/  ENDCOLLECTIVE ;  /* 0x000000000000791b */ /* 0x003fea0003800000 */
.L_x_5713:
[----:B------:R-:W-:Y:S01]  /*9790*/  HFMA2 R12, -RZ, RZ, 0, 2.384185791015625e-07 ;  /* 0x00000004ff0c7431 */ /* 0x000fe200000001ff */
[----:B------:R-:W-:Y:S01]  /*97a0*/  MOV R13, RZ ;  /* 0x000000ff000d7202 */ /* 0x000fe20000000f00 */
[----:B------:R-:W-:-:S07]  /*97b0*/  IMAD.MOV.U32 R46, RZ, RZ, R14 ;  /* 0x000000ffff2e7224 */ /* 0x000fce00078e000e */
[----:B------:R-:W-:Y:S05]  /*97c0*/  WARPSYNC.COLLECTIVE R15, `(.L_x_5714) ;  /* 0x000000000f087348 */ /* 0x000fea0003c00000 */
[----:B------:R0:W1:Y:S02]  /*97d0*/  SHFL.BFLY P6, R14, R13, R12, R11 ;  /* 0x0c00000c0d0e7389 */ /* 0x00006400000c000b */
[----:B01----:R-:W-:Y:S05]  /*97e0*/  ENDCOLLECTIVE ;  /* 0x000000000000791b */ /* 0x003fea0003800000 */
.L_x_5714:
        /* <DEDUP_REMOVED lines=8> */
.L_x_5715:
[----:B------:R-:W-:Y:S02]  /*9870*/  HFMA2 R12, -RZ, RZ, 0, 5.9604644775390625e-08 ;  /* 0x00000001ff0c7431 */ /* 0x000fe400000001ff */
[----:B------:R-:W-:-:S04]  /*9880*/  IMAD.MOV.U32 R50, RZ, RZ, R14 ;  /* 0x000000ffff327224 */ /* 0x000fc800078e000e */
[----:B------:R-:W-:-:S05]  /*9890*/  FADD.FTZ R47, R47, R50 ;  /* 0x000000322f2f7221 */ /* 0x000fca0000010000 */
[----:B------:R-:W-:-:S07]  /*98a0*/  MOV R13, R47 ;  /* 0x0000002f000d7202 */ /* 0x000fce0000000f00 */
[----:B------:R-:W-:Y:S05]  /*98b0*/  WARPSYNC.COLLECTIVE R15, `(.L_x_5716) ;  /* 0x000000000f087348 */ /* 0x000fea0003c00000 */
[----:B------:R0:W1:Y:S02]  /*98c0*/  SHFL.BFLY P6, R14, R13, R12, R11 ;  /* 0x0c00000c0d0e7389 */ /* 0x00006400000c000b */
[----:B01----:R-:W-:Y:S05]  /*98d0*/  ENDCOLLECTIVE ;  /* 0x000000000000791b */ /* 0x003fea0003800000 */
.L_x_5716:
[----:B------:R-:W-:Y:S01]  /*98e0*/  HFMA2 R13, -RZ, RZ, 0, 0 ;  /* 0x00000000ff0d7431 */ /* 0x000fe200000001ff */
[----:B------:R-:W-:Y:S02]  /*98f0*/  MOV R12, 0x4 ;  /* 0x00000004000c7802 */ /* 0x000fe40000000f00 */
[----:B------:R-:W-:-:S07]  /*9900*/  MOV R50, R14 ;  /* 0x0000000e00327202 */ /* 0x000fce0000000f00 */
[----:B------:R-:W-:Y:S05]  /*9910*/  WARPSYNC.COLLECTIVE R15, `(.L_x_5717) ;  /* 0x000000000f087348 */ /* 0x000fea0003c00000 */
[----:B------:R0:W1:Y:S02]  /*9920*/  SHFL.BFLY P6, R14, R13, R12, R11 ;  /* 0x0c00000c0d0e7389 */ /* 0x00006400000c000b */
[----:B01----:R-:W-:Y:S05]  /*9930*/  ENDCOLLECTIVE ;  /* 0x000000000000791b */ /* 0x003fea0003800000 */
.L_x_5717:
        /* <DEDUP_REMOVED lines=8> */
.L_x_5718:
[----:B------:R-:W-:Y:S01]  /*99c0*/  HFMA2 R12, -RZ, RZ, 0, 5.9604644775390625e-08 ;  /* 0x00000001ff0c7431 */ /* 0x000fe200000001ff */
[----:B------:R-:W-:-:S05]  /*99d0*/  MOV R54, R14 ;  /* 0x0000000e00367202 */ /* 0x000fca0000000f00 */
[----:B------:R-:W-:-:S05]  /*99e0*/  FADD.FTZ R51, R51, R54 ;  /* 0x0000003633337221 */ /* 0x000fca0000010000 */
[----:B------:R-:W-:-:S07]  /*99f0*/  MOV R13, R51 ;  /* 0x00000033000d7202 */ /* 0x000fce0000000f00 */
[----:B------:R-:W-:Y:S05]  /*9a00*/  WARPSYNC.COLLECTIVE R15, `(.L_x_5719) ;  /* 0x000000000f087348 */ /* 0x000fea0003c00000 */
[----:B------:R0:W1:Y:S02]  /*9a10*/  SHFL.BFLY P6, R14, R13, R12, R11 ;  /* 0x0c00000c0d0e7389 */ /* 0x00006400000c000b */
[----:B01----:R-:W-:Y:S05]  /*9a20*/  ENDCOLLECTIVE ;  /* 0x000000000000791b */ /* 0x003fea0003800000 */
.L_x_5719:
[----:B------:R-:W-:Y:S01]  /*9a30*/  HFMA2 R12, -RZ, RZ, 0, 2.384185791015625e-07 ;  /* 0x00000004ff0c7431 */ /* 0x000fe200000001ff */
[----:B------:R-:W-:Y:S01]  /*9a40*/  MOV R13, RZ ;  /* 0x000000ff000d7202 */ /* 0x000fe20000000f00 */
[----:B------:R-:W-:-:S07]  /*9a50*/  IMAD.MOV.U32 R54, RZ, RZ, R14 ;  /* 0x000000ffff367224 */ /* 0x000fce00078e000e */
[----:B------:R-:W-:Y:S05]  /*9a60*/  WARPSYNC.COLLECTIVE R15, `(.L_x_5720) ;  /* 0x000000000f087348 */ /* 0x000fea0003c00000 */
[----:B------:R0:W1:Y:S02]  /*9a70*/  SHFL.BFLY P6, R14, R13, R12, R11 ;  /* 0x0c00000c0d0e7389 */ /* 0x00006400000c000b */
[----:B01----:R-:W-:Y:S05]  /*9a80*/  ENDCOLLECTIVE ;  /* 0x000000000000791b */ /* 0x003fea0003800000 */
.L_x_5720:
        /* <DEDUP_REMOVED lines=8> */
.L_x_5721:
[----:B------:R-:W-:Y:S02]  /*9b10*/  HFMA2 R12, -RZ, RZ, 0, 5.9604644775390625e-08 ;  /* 0x00000001ff0c7431 */ /* 0x000fe400000001ff */
[----:B------:R-:W-:-:S04]  /*9b20*/  IMAD.MOV.U32 R58, RZ, RZ, R14 ;  /* 0x000000ffff3a7224 */ /* 0x000fc800078e000e */
[----:B------:R-:W-:-:S05]  /*9b30*/  FADD.FTZ R55, R55, R58 ;  /* 0x0000003a37377221 */ /* 0x000fca0000010000 */
[----:B------:R-:W-:-:S07]  /*9b40*/  MOV R13, R55 ;  /* 0x00000037000d7202 */ /* 0x000fce0000000f00 */
[----:B------:R-:W-:Y:S05]  /*9b50*/  WARPSYNC.COLLECTIVE R15, `(.L_x_5722) ;  /* 0x000000000f087348 */ /* 0x000fea0003c00000 */
[----:B------:R0:W1:Y:S02]  /*9b60*/  SHFL.BFLY P6, R14, R13, R12, R11 ;  /* 0x0c00000c0d0e7389 */ /* 0x00006400000c000b */
[----:B01----:R-:W-:Y:S05]  /*9b70*/  ENDCOLLECTIVE ;  /* 0x000000000000791b */ /* 0x003fea0003800000 */
.L_x_5722:
[----:B------:R-:W-:Y:S01]  /*9b80*/  HFMA2 R13, -RZ, RZ, 0, 0 ;  /* 0x00000000ff0d7431 */ /* 0x000fe200000001ff */
[----:B------:R-:W-:Y:S02]  /*9b90*/  MOV R12, 0x4 ;  /* 0x00000004000c7802 */ /* 0x000fe40000000f00 */
[----:B------:R-:W-:-:S07]  /*9ba0*/  MOV R58, R14 ;  /* 0x0000000e003a7202 */ /* 0x000fce0000000f00 */
[----:B------:R-:W-:Y:S05]  /*9bb0*/  WARPSYNC.COLLECTIVE R15, `(.L_x_5723) ;  /* 0x000000000f087348 */ /* 0x000fea0003c00000 */
[----:B------:R0:W1:Y:S02]  /*9bc0*/  SHFL.BFLY P6, R14, R13, R12, R11 ;  /* 0x0c00000c0d0e7389 */ /* 0x00006400000c000b */
[----:B01----:R-:W-:Y:S05]  /*9bd0*/  ENDCOLLECTIVE ;  /* 0x000000000000791b */ /* 0x003fea0003800000 */
.L_x_5723:
[----:B------:R-:W-:Y:S01]  /*9be0*/  FADD.FTZ R55, R55, R58 ;  /* 0x0000003a37377221 */ /* 0x000fe20000010000 */
[----:B------:R-:W-:Y:S02]  /*9bf0*/  HFMA2 R12, -RZ, RZ, 0, 1.1920928955078125e-07 ;  /* 0x00000002ff0c7431 */ /* 0x000fe400000001ff */
[----:B------:R-:W-:-:S04]  /*9c00*/  FADD.FTZ R59, RZ, R14 ;  /* 0x0000000eff3b7221 */ /* 0x000fc80000010000 */
[----:B------:R-:W-:-:S07]  /*9c10*/  IMAD.MOV.U32 R13, RZ, RZ, R59 ;  /* 0x000000ffff0d7224 */ /* 0x000fce00078e003b */
[----:B------:R-:W-:Y:S05]  /*9c20*/  WARPSYNC.COLLECTIVE R15, `(.L_x_5724) ;  /* 0x000000000f087348 */ /* 0x000fea0003c00000 */
[----:B------:R0:W1:Y:S02]  /*9c30*/  SHFL.BFLY P6, R14, R13, R12, R11 ;  /* 0x0c00000c0d0e7389 */ /* 0x00006400000c000b */
[----:B01----:R-:W-:Y:S05]  /*9c40*/  ENDCOLLECTIVE ;  /* 0x000000000000791b */ /* 0x003fea0003800000 */
.L_x_5724:
[----:B------:R-:W-:Y:S01]  /*9c50*/  HFMA2 R12, -RZ, RZ, 0, 5.9604644775390625e-08 ;  /* 0x00000001ff0c7431 */ /* 0x000fe200000001ff */
[----:B------:R-:W-:-:S05]  /*9c60*/  MOV R62, R14 ;  /* 0x0000000e003e7202 */ /* 0x000fca0000000f00 */
[----:B------:R-:W-:-:S05]  /*9c70*/  FADD.FTZ R59, R59, R62 ;  /* 0x0000003e3b3b7221 */ /* 0x000fca0000010000 */
[----:B------:R-:W-:-:S07]  /*9c80*/  MOV R13, R59 ;  /* 0x0000003b000d7202 */ /* 0x000fce0000000f00 */
[----:B------:R-:W-:Y:S05]  /*9c90*/  WARPSYNC.COLLECTIVE R15, `(.L_x_5725) ;  /* 0x000000000f087348 */ /* 0x000fea0003c00000 */
[----:B------:R0:W1:Y:S02]  /*9ca0*/  SHFL.BFLY P6, R14, R13, R12, R11 ;  /* 0x0c00000c0d0e7389 */ /* 0x00006400000c000b */
[----:B01----:R-:W-:Y:S05]  /*9cb0*/  ENDCOLLECTIVE ;  /* 0x000000000000791b */ /* 0x003fea0003800000 */
.L_x_5725:
[----:B------:R-:W-:Y:S02]  /*9cc0*/  HFMA2 R12, -RZ, RZ, 0, 2.384185791015625e-07 ;  /* 0x00000004ff0c7431 */ /* 0x000fe400000001ff */
[----:B------:R-:W-:Y:S01]  /*9cd0*/  IMAD.MOV.U32 R13, RZ, RZ, RZ ;  /* 0x000000ffff0d7224 */ /* 0x000fe200078e00ff */
[----:B------:R-:W-:-:S07]  /*9ce0*/  MOV R62, R14 ;  /* 0x0000000e003e7202 */ /* 0x000fce0000000f00 */
[----:B------:R-:W-:Y:S05]  /*9cf0*/  WARPSYNC.COLLECTIVE R15, `(.L_x_5726) ;  /* 0x000000000f087348 */ /* 0x000fea0003c00000 */
[----:B------:R0:W1:Y:S02]  /*9d00*/  SHFL.BFLY P6, R14, R13, R12, R11 ;  /* 0x0c00000c0d0e7389 */ /* 0x00006400000c000b */
[----:B01----:R-:W-:Y:S05]  /*9d10*/  ENDCOLLECTIVE ;  /* 0x000000000000791b */ /* 0x003fea0003800000 */
.L_x_5726:
[----:B------:R-:W-:Y:S01]  /*9d20*/  FADD.FTZ R59, R59, R62 ;  /* 0x0000003e3b3b7221 */ /* 0x000fe20000010000 */
[----:B------:R-:W-:Y:S02]  /*9d30*/  HFMA2 R12, -RZ, RZ, 0, 1.1920928955078125e-07 ;  /* 0x00000002ff0c7431 */ /* 0x000fe400000001ff */
[----:B------:R-:W-:-:S05]  /*9d40*/  FADD.FTZ R61, RZ, R14 ;  /* 0x0000000eff3d7221 */ /* 0x000fca0000010000 */
[----:B------:R-:W-:-:S07]  /*9d50*/  MOV R13, R61 ;  /* 0x0000003d000d7202 */ /* 0x000fce0000000f00 */
[----:B------:R-:W-:Y:S05]  /*9d60*/  WARPSYNC.COLLECTIVE R15, `(.L_x_5727) ;  /* 0x000000000f087348 */ /* 0x000fea0003c00000 */
[----:B------:R0:W1:Y:S02]  /*9d70*/  SHFL.BFLY P6, R14, R13, R12, R11 ;  /* 0x0c00000c0d0e7389 */ /* 0x00006400000c000b */
[----:B01----:R-:W-:Y:S05]  /*9d80*/  ENDCOLLECTIVE ;  /* 0x000000000000791b */ /* 0x003fea0003800000 */
.L_x_5727:
[----:B------:R-:W-:Y:S01]  /*9d90*/  IMAD.MOV.U32 R12, RZ, RZ, 0x1 ;  /* 0x00000001ff0c7424 */ /* 0x000fe200078e00ff */
[----:B------:R-:W-:-:S05]  /*9da0*/  MOV R72, R14 ;  /* 0x0000000e00487202 */ /* 0x000fca0000000f00 */
[----:B------:R-:W-:-:S05]  /*9db0*/  FADD.FTZ R61, R61, R72 ;  /* 0x000000483d3d7221 */ /* 0x000fca0000010000 */
[----:B------:R-:W-:-:S07]  /*9dc0*/  MOV R13, R61 ;  /* 0x0000003d000d7202 */ /* 0x000fce0000000f00 */
[----:B------:R-:W-:Y:S05]  /*9dd0*/  WARPSYNC.COLLECTIVE R15, `(.L_x_5728) ;  /* 0x000000000f087348 */ /* 0x000fea0003c00000 */
[----:B------:R0:W1:Y:S02]  /*9de0*/  SHFL.BFLY P6, R14, R13, R12, R11 ;  /* 0x0c00000c0d0e7389 */ /* 0x00006400000c000b */
[----:B01----:R-:W-:Y:S05]  /*9df0*/  ENDCOLLECTIVE ;  /* 0x000000000000791b */ /* 0x003fea0003800000 */
.L_x_5728:
[----:B------:R-:W-:Y:S01]  /*9e00*/  HFMA2 R13, -RZ, RZ, 0, 0 ;  /* 0x00000000ff0d7431 */ /* 0x000fe200000001ff */
[----:B------:R-:W-:Y:S02]  /*9e10*/  MOV R12, 0x4 ;  /* 0x00000004000c7802 */ /* 0x000fe40000000f00 */
[----:B------:R-:W-:-:S07]  /*9e20*/  MOV R84, R14 ;  /* 0x0000000e00547202 */ /* 0x000fce0000000f00 */
[----:B------:R-:W-:Y:S05]  /*9e30*/  WARPSYNC.COLLECTIVE R15, `(.L_x_5729) ;  /* 0x000000000f087348 */ /* 0x000fea0003c00000 */
[----:B------:R0:W1:Y:S02]  /*9e40*/  SHFL.BFLY P6, R14, R13, R12, R11 ;  /* 0x0c00000c0d0e7389 */ /* 0x00006400000c000b */
[----:B01----:R-:W-:Y:S05]  /*9e50*/  ENDCOLLECTIVE ;  /* 0x000000000000791b */ /* 0x003fea0003800000 */
.L_x_5729:
        /* <DEDUP_REMOVED lines=8> */
.L_x_5730:
[----:B------:R-:W-:Y:S01]  /*9ee0*/  HFMA2 R12, -RZ, RZ, 0, 5.9604644775390625e-08 ;  /* 0x00000001ff0c7431 */ /* 0x000fe200000001ff */
[----:B------:R-:W-:-:S05]  /*9ef0*/  MOV R82, R14 ;  /* 0x0000000e00527202 */ /* 0x000fca0000000f00 */
[----:B------:R-:W-:-:S05]  /*9f00*/  FADD.FTZ R63, R63, R82 ;  /* 0x000000523f3f7221 */ /* 0x000fca0000010000 */
[----:B------:R-:W-:-:S07]  /*9f10*/  MOV R13, R63 ;  /* 0x0000003f000d7202 */ /* 0x000fce0000000f00 */
[----:B------:R-:W-:Y:S05]  /*9f20*/  WARPSYNC.COLLECTIVE R15, `(.L_x_5731) ;  /* 0x000000000f087348 */ /* 0x000fea0003c00000 */
[----:B------:R0:W1:Y:S02]  /*9f30*/  SHFL.BFLY P6, R14, R13, R12, R11 ;  /* 0x0c00000c0d0e7389 */ /* 0x00006400000c000b */
[----:B01----:R-:W-:Y:S05]  /*9f40*/  ENDCOLLECTIVE ;  /* 0x000000000000791b */ /* 0x003fea0003800000 */
.L_x_5731:
[----:B------:R-:W-:Y:S02]  /*9f50*/  HFMA2 R13, -RZ, RZ, 0, 0 ;  /* 0x00000000ff0d7431 */ /* 0x000fe400000001ff */
[----:B------:R-:W-:Y:S01]  /*9f60*/  IMAD.MOV.U32 R12, RZ, RZ, 0x4 ;  /* 0x00000004ff0c7424 */ /* 0x000fe200078e00ff */
[----:B------:R-:W-:-:S07]  /*9f70*/  MOV R86, R14 ;  /* 0x0000000e00567202 */ /* 0x000fce0000000f00 */
[----:B------:R-:W-:Y:S05]  /*9f80*/  WARPSYNC.COLLECTIVE R15, `(.L_x_5732) ;  /* 0x000000000f087348 */ /* 0x000fea0003c00000 */
[----:B------:R0:W1:Y:S02]  /*9f90*/  SHFL.BFLY P6, R14, R13, R12, R11 ;  /* 0x0c00000c0d0e7389 */ /* 0x00006400000c000b */
[----:B01----:R-:W-:Y:S05]  /*9fa0*/  ENDCOLLECTIVE ;  /* 0x000000000000791b */ /* 0x003fea0003800000 */
.L_x_5732:
        /* <DEDUP_REMOVED lines=8> */
.L_x_5733:
[----:B------:R-:W-:Y:S02]  /*a030*/  HFMA2 R12, -RZ, RZ, 0, 5.9604644775390625e-08 ;  /* 0x00000001ff0c7431 */ /* 0x000fe400000001ff */
[----:B------:R-:W-:-:S05]  /*a040*/  FADD.FTZ R64, R64, R14 ;  /* 0x0000000e40407221 */ /* 0x000fca0000010000 */
[----:B------:R-:W-:-:S07]  /*a050*/  MOV R13, R64 ;  /* 0x00000040000d7202 */ /* 0x000fce0000000f00 */
[----:B------:R-:W-:Y:S05]  /*a060*/  WARPSYNC.COLLECTIVE R15, `(.L_x_5734) ;  /* 0x000000000f087348 */ /* 0x000fea0003c00000 */
[----:B------:R0:W1:Y:S02]  /*a070*/  SHFL.BFLY P6, R14, R13, R12, R11 ;  /* 0x0c00000c0d0e7389 */ /* 0x00006400000c000b */
[----:B01----:R-:W-:Y:S05]  /*a080*/  ENDCOLLECTIVE ;  /* 0x000000000000791b */ /* 0x003fea0003800000 */
.L_x_5734:
[----:B------:R-:W-:Y:S01]  /*a090*/  HFMA2 R12, -RZ, RZ, 0, 2.384185791015625e-07 ;  /* 0x00000004ff0c7431 */ /* 0x000fe200000001ff */
[----:B------:R-:W-:Y:S01]  /*a0a0*/  MOV R13, RZ ;  /* 0x000000ff000d7202 */ /* 0x000fe20000000f00 */
[----:B------:R-:W-:-:S07]  /*a0b0*/  IMAD.MOV.U32 R3, RZ, RZ, R14 ;  /* 0x000000ffff037224 */ /* 0x000fce00078e000e */
[----:B------:R-:W-:Y:S05]  /*a0c0*/  WARPSYNC.COLLECTIVE R15, `(.L_x_5735) ;  /* 0x000000000f087348 */ /* 0x000fea0003c00000 */
[----:B------:R0:W1:Y:S02]  /*a0d0*/  SHFL.BFLY P6, R14, R13, R12, R11 ;  /* 0x0c00000c0d0e7389 */ /* 0x00006400000c000b */
[----:B01----:R-:W-:Y:S05]  /*a0e0*/  ENDCOLLECTIVE ;  /* 0x000000000000791b */ /* 0x003fea0003800000 */
.L_x_5735:
        /* <DEDUP_REMOVED lines=8> */
.L_x_5736:
[----:B------:R-:W-:Y:S02]  /*a170*/  HFMA2 R12, -RZ, RZ, 0, 5.9604644775390625e-08 ;  /* 0x00000001ff0c7431 */ /* 0x000fe400000001ff */
[----:B------:R-:W-:-:S04]  /*a180*/  IMAD.MOV.U32 R76, RZ, RZ, R14 ;  /* 0x000000ffff4c7224 */ /* 0x000fc800078e000e */
[----:B------:R-:W-:-:S05]  /*a190*/  FADD.FTZ R65, R65, R76 ;  /* 0x0000004c41417221 */ /* 0x000fca0000010000 */
[----:B------:R-:W-:-:S07]  /*a1a0*/  MOV R13, R65 ;  /* 0x00000041000d7202 */ /* 0x000fce0000000f00 */
[----:B------:R-:W-:Y:S05]  /*a1b0*/  WARPSYNC.COLLECTIVE R15, `(.L_x_5737) ;  /* 0x000000000f087348 */ /* 0x000fea0003c00000 */
[----:B------:R0:W1:Y:S02]  /*a1c0*/  SHFL.BFLY P6, R14, R13, R12, R11 ;  /* 0x0c00000c0d0e7389 */ /* 0x00006400000c000b */
[----:B01----:R-:W-:Y:S05]  /*a1d0*/  ENDCOLLECTIVE ;  /* 0x000000000000791b */ /* 0x003fea0003800000 */
.L_x_5737:
[----:B------:R-:W-:Y:S01]  /*a1e0*/  HFMA2 R13, -RZ, RZ, 0, 0 ;  /* 0x00000000ff0d7431 */ /* 0x000fe200000001ff */
[----:B------:R-:W-:Y:S02]  /*a1f0*/  MOV R12, 0x4 ;  /* 0x00000004000c7802 */ /* 0x000fe40000000f00 */
[----:B------:R-:W-:-:S07]  /*a200*/  MOV R88, R14 ;  /* 0x0000000e00587202 */ /* 0x000fce0000000f00 */
[----:B------:R-:W-:Y:S05]  /*a210*/  WARPSYNC.COLLECTIVE R15, `(.L_x_5738) ;  /* 0x000000000f087348 */ /* 0x000fea0003c00000 */
[----:B------:R0:W1:Y:S02]  /*a220*/  SHFL.BFLY P6, R14, R13, R12, R11 ;  /* 0x0c00000c0d0e7389 */ /* 0x00006400000c000b */
[----:B01----:R-:W-:Y:S05]  /*a230*/  ENDCOLLECTIVE ;  /* 0x000000000000791b */ /* 0x003fea0003800000 */
.L_x_5738:
        /* <DEDUP_REMOVED lines=8> */
.L_x_5739:
[----:B------:R-:W-:Y:S01]  /*a2c0*/  HFMA2 R12, -RZ, RZ, 0, 5.9604644775390625e-08 ;  /* 0x00000001ff0c7431 */ /* 0x000fe200000001ff */
[----:B------:R-:W-:-:S05]  /*a2d0*/  MOV R19, R14 ;  /* 0x0000000e00137202 */ /* 0x000fca0000000f00 */
[----:B------:R-:W-:-:S05]  /*a2e0*/  FADD.FTZ R66, R66, R19 ;  /* 0x0000001342427221 */ /* 0x000fca0000010000 */
[----:B------:R-:W-:-:S07]  /*a2f0*/  MOV R13, R66 ;  /* 0x00000042000d7202 */ /* 0x000fce0000000f00 */
[----:B------:R-:W-:Y:S05]  /*a300*/  WARPSYNC.COLLECTIVE R15, `(.L_x_5740) ;  /* 0x000000000f087348 */ /* 0x000fea0003c00000 */
[----:B------:R0:W1:Y:S02]  /*a310*/  SHFL.BFLY P6, R14, R13, R12, R11 ;  /* 0x0c00000c0d0e7389 */ /* 0x00006400000c000b */
[----:B01----:R-:W-:Y:S05]  /*a320*/  ENDCOLLECTIVE ;  /* 0x000000000000791b */ /* 0x003fea0003800000 */
.L_x_5740:
[----:B------:R-:W-:Y:S01]  /*a330*/  HFMA2 R12, -RZ, RZ, 0, 2.384185791015625e-07 ;  /* 0x00000004ff0c7431 */ /* 0x000fe200000001ff */
[----:B------:R-:W-:Y:S01]  /*a340*/  MOV R13, RZ ;  /* 0x000000ff000d7202 */ /* 0x000fe20000000f00 */
[----:B------:R-:W-:-:S07]  /*a350*/  IMAD.MOV.U32 R5, RZ, RZ, R14 ;  /* 0x000000ffff057224 */ /* 0x000fce00078e000e */
[----:B------:R-:W-:Y:S05]  /*a360*/  WARPSYNC.COLLECTIVE R15, `(.L_x_5741) ;  /* 0x000000000f087348 */ /* 0x000fea0003c00000 */
[----:B------:R0:W1:Y:S02]  /*a370*/  SHFL.BFLY P6, R14, R13, R12, R11 ;  /* 0x0c00000c0d0e7389 */ /* 0x00006400000c000b */
[----:B01----:R-:W-:Y:S05]  /*a380*/  ENDCOLLECTIVE ;  /* 0x000000000000791b */ /* 0x003fea0003800000 */
.L_x_5741:
[----:B------:R-:W-:Y:S01]  /*a390*/  FADD.FTZ R66, R66, R5 ;  /* 0x0000000542427221 */ /* 0x000fe20000010000 */
[----:B------:R-:W-:Y:S02]  /*a3a0*/  HFMA2 R12, -RZ, RZ, 0, 1.1920928955078125e-07 ;  /* 0x00000002ff0c7431 */ /* 0x000fe400000001ff */
[----:B------:R-:W-:-:S05]  /*a3b0*/  FADD.FTZ R67, RZ, R14 ;  /* 0x0000000eff437221 */ /* 0x000fca0000010000 */
[----:B------:R-:W-:-:S07]  /*a3c0*/  MOV R13, R67 ;  /* 0x00000043000d7202 */ /* 0x000fce0000000f00 */
[----:B------:R-:W-:Y:S05]  /*a3d0*/  WARPSYNC.COLLECTIVE R15, `(.L_x_5742) ;  /* 0x000000000f087348 */ /* 0x000fea0003c00000 */
[----:B------:R0:W1:Y:S02]  /*a3e0*/  SHFL.BFLY P6, R14, R13, R12, R11 ;  /* 0x0c00000c0d0e7389 */ /* 0x00006400000c000b */
[----:B01----:R-:W-:Y:S05]  /*a3f0*/  ENDCOLLECTIVE ;  /* 0x000000000000791b */ /* 0x003fea0003800000 */
.L_x_5742:
[----:B------:R-:W-:Y:S01]  /*a400*/  HFMA2 R12, -RZ, RZ, 0, 5.9604644775390625e-08 ;  /* 0x00000001ff0c7431 */ /* 0x000fe200000001ff */
[----:B------:R-:W-:-:S05]  /*a410*/  MOV R26, R14 ;  /* 0x0000000e001a7202 */ /* 0x000fca0000000f00 */
[----:B------:R-:W-:-:S04]  /*a420*/  FADD.FTZ R67, R67, R26 ;  /* 0x0000001a43437221 */ /* 0x000fc80000010000 */
[----:B------:R-:W-:-:S07]  /*a430*/  IMAD.MOV.U32 R13, RZ, RZ, R67 ;  /* 0x000000ffff0d7224 */ /* 0x000fce00078e0043 */
[----:B------:R-:W-:Y:S05]  /*a440*/  WARPSYNC.COLLECTIVE R15, `(.L_x_5743) ;  /* 0x000000000f087348 */ /* 0x000fea0003c00000 */
[----:B------:R0:W1:Y:S02]  /*a450*/  SHFL.BFLY P6, R14, R13, R12, R11 ;  /* 0x0c00000c0d0e7389 */ /* 0x00006400000c000b */
[----:B01----:R-:W-:Y:S05]  /*a460*/  ENDCOLLECTIVE ;  /* 0x000000000000791b */ /* 0x003fea0003800000 */
.L_x_5743:
[----:B------:R-:W-:Y:S01]  /*a470*/  HFMA2 R13, -RZ, RZ, 0, 0 ;  /* 0x00000000ff0d7431 */ /* 0x000fe200000001ff */
[----:B------:R-:W-:Y:S02]  /*a480*/  MOV R12, 0x4 ;  /* 0x00000004000c7802 */ /* 0x000fe40000000f00 */
[----:B------:R-:W-:-:S07]  /*a490*/  MOV R26, R14 ;  /* 0x0000000e001a7202 */ /* 0x000fce0000000f00 */
[----:B------:R-:W-:Y:S05]  /*a4a0*/  WARPSYNC.COLLECTIVE R15, `(.L_x_5744) ;  /* 0x000000000f087348 */ /* 0x000fea0003c00000 */
[----:B------:R0:W1:Y:S02]  /*a4b0*/  SHFL.BFLY P6, R14, R13, R12, R11 ;  /* 0x0c00000c0d0e7389 */ /* 0x00006400000c000b */
[----:B01----:R-:W-:Y:S05]  /*a4c0*/  ENDCOLLECTIVE ;  /* 0x000000000000791b */ /* 0x003fea0003800000 */
.L_x_5744:
[----:B------:R-:W-:Y:S01]  /*a4d0*/  FADD.FTZ R67, R67, R26 ;  /* 0x0000001a43437221 */ /* 0x000fe20000010000 */
[----:B------:R-:W-:Y:S01]  /*a4e0*/  HFMA2 R12, -RZ, RZ, 0, 1.1920928955078125e-07 ;  /* 0x00000002ff0c7431 */ /* 0x000fe200000001ff */
[----:B------:R-:W-:-:S05]  /*a4f0*/  MOV R68, R14 ;  /* 0x0000000e00447202 */ /* 0x000fca0000000f00 */
[----:B------:R-:W-:-:S04]  /*a500*/  FADD.FTZ R68, RZ, R68 ;  /* 0x00000044ff447221 */ /* 0x000fc80000010000 */
[----:B------:R-:W-:-:S07]  /*a510*/  IMAD.MOV.U32 R13, RZ, RZ, R68 ;  /* 0x000000ffff0d7224 */ /* 0x000fce00078e0044 */
[----:B------:R-:W-:Y:S05]  /*a520*/  WARPSYNC.COLLECTIVE R15, `(.L_x_5745) ;  /* 0x000000000f087348 */ /* 0x000fea0003c00000 */
[----:B------:R0:W1:Y:S02]  /*a530*/  SHFL.BFLY P6, R14, R13, R12, R11 ;  /* 0x0c00000c0d0e7389 */ /* 0x00006400000c000b */
[----:B01----:R-:W-:Y:S05]  /*a540*/  ENDCOLLECTIVE ;  /* 0x000000000000791b */ /* 0x003fea0003800000 */
.L_x_5745:
[----:B------:R-:W-:Y:S01]  /*a550*/  HFMA2 R12, -RZ, RZ, 0, 5.9604644775390625e-08 ;  /* 0x00000001ff0c7431 */ /* 0x000fe200000001ff */
[----:B------:R-:W-:-:S05]  /*a560*/  MOV R77, R14 ;  /* 0x0000000e004d7202 */ /* 0x000fca0000000f00 */
[----:B------:R-:W-:-:S05]  /*a570*/  FADD.FTZ R68, R68, R77 ;  /* 0x0000004d44447221 */ /* 0x000fca0000010000 */
[----:B------:R-:W-:-:S07]  /*a580*/  MOV R13, R68 ;  /* 0x00000044000d7202 */ /* 0x000fce0000000f00 */
[----:B------:R-:W-:Y:S05]  /*a590*/  WARPSYNC.COLLECTIVE R15, `(.L_x_5746) ;  /* 0x000000000f087348 */ /* 0x000fea0003c00000 */
[----:B------:R0:W1:Y:S02]  /*a5a0*/  SHFL.BFLY P6, R14, R13, R12, R11 ;  /* 0x0c00000c0d0e7389 */ /* 0x00006400000c000b */
[----:B01----:R-:W-:Y:S05]  /*a5b0*/  ENDCOLLECTIVE ;  /* 0x000000000000791b */ /* 0x003fea0003800000 */
.L_x_5746:
[----:B------:R-:W-:Y:S02]  /*a5c0*/  HFMA2 R12, -RZ, RZ, 0, 2.384185791015625e-07 ;  /* 0x00000004ff0c7431 */ /* 0x000fe400000001ff */
[----:B------:R-:W-:Y:S01]  /*a5d0*/  IMAD.MOV.U32 R13, RZ, RZ, RZ ;  /* 0x000000ffff0d7224 */ /* 0x000fe200078e00ff */
[----:B------:R-:W-:-:S07]  /*a5e0*/  MOV R7, R14 ;  /* 0x0000000e00077202 */ /* 0x000fce0000000f00 */
[----:B------:R-:W-:Y:S05]  /*a5f0*/  WARPSYNC.COLLECTIVE R15, `(.L_x_5747) ;  /* 0x000000000f087348 */ /* 0x000fea0003c00000 */
[----:B------:R0:W1:Y:S02]  /*a600*/  SHFL.BFLY P6, R14, R13, R12, R11 ;  /* 0x0c00000c0d0e7389 */ /* 0x00006400000c000b */
[----:B01----:R-:W-:Y:S05]  /*a610*/  ENDCOLLECTIVE ;  /* 0x000000000000791b */ /* 0x003fea0003800000 */
.L_x_5747:
        /* <DEDUP_REMOVED lines=8> */
.L_x_5748:
[----:B------:R-:W-:Y:S01]  /*a6a0*/  HFMA2 R12, -RZ, RZ, 0, 5.9604644775390625e-08 ;  /* 0x00000001ff0c7431 */ /* 0x000fe200000001ff */
[----:B------:R-:W-:-:S05]  /*a6b0*/  MOV R34, R14 ;  /* 0x0000000e00227202 */ /* 0x000fca0000000f00 */
[----:B------:R-:W-:-:S04]  /*a6c0*/  FADD.FTZ R69, R69, R34 ;  /* 0x0000002245457221 */ /* 0x000fc80000010000 */
[----:B------:R-:W-:-:S07]  /*a6d0*/  IMAD.MOV.U32 R13, RZ, RZ, R69 ;  /* 0x000000ffff0d7224 */ /* 0x000fce00078e0045 */
[----:B------:R-:W-:Y:S05]  /*a6e0*/  WARPSYNC.COLLECTIVE R15, `(.L_x_5749) ;  /* 0x000000000f087348 */ /* 0x000fea0003c00000 */
[----:B------:R0:W1:Y:S02]  /*a6f0*/  SHFL.BFLY P6, R14, R13, R12, R11 ;  /* 0x0c00000c0d0e7389 */ /* 0x00006400000c000b */
[----:B01----:R-:W-:Y:S05]  /*a700*/  ENDCOLLECTIVE ;  /* 0x000000000000791b */ /* 0x003fea0003800000 */
.L_x_5749:
[----:B------:R-:W-:Y:S01]  /*a710*/  HFMA2 R13, -RZ, RZ, 0, 0 ;  /* 0x00000000ff0d7431 */ /* 0x000fe200000001ff */
[----:B------:R-:W-:Y:S02]  /*a720*/  MOV R12, 0x4 ;  /* 0x00000004000c7802 */ /* 0x000fe40000000f00 */
[----:B------:R-:W-:-:S07]  /*a730*/  MOV R34, R14 ;  /* 0x0000000e00227202 */ /* 0x000fce0000000f00 */
[----:B------:R-:W-:Y:S05]  /*a740*/  WARPSYNC.COLLECTIVE R15, `(.L_x_5750) ;  /* 0x000000000f087348 */ /* 0x000fea0003c00000 */
[----:B------:R0:W1:Y:S02]  /*a750*/  SHFL.BFLY P6, R14, R13, R12, R11 ;  /* 0x0c00000c0d0e7389 */ /* 0x00006400000c000b */
[----:B01----:R-:W-:Y:S05]  /*a760*/  ENDCOLLECTIVE ;  /* 0x000000000000791b */ /* 0x003fea0003800000 */
.L_x_5750:
        /* <DEDUP_REMOVED lines=8> */
.L_x_5751:
[----:B------:R-:W-:Y:S01]  /*a7f0*/  HFMA2 R12, -RZ, RZ, 0, 5.9604644775390625e-08 ;  /* 0x00000001ff0c7431 */ /* 0x000fe200000001ff */
[----:B------:R-:W-:-:S05]  /*a800*/  MOV R83, R14 ;  /* 0x0000000e00537202 */ /* 0x000fca0000000f00 */
[----:B------:R-:W-:-:S05]  /*a810*/  FADD.FTZ R70, R70, R83 ;  /* 0x0000005346467221 */ /* 0x000fca0000010000 */
[----:B------:R-:W-:-:S07]  /*a820*/  MOV R13, R70 ;  /* 0x00000046000d7202 */ /* 0x000fce0000000f00 */
[----:B------:R-:W-:Y:S05]  /*a830*/  WARPSYNC.COLLECTIVE R15, `(.L_x_5752) ;  /* 0x000000000f087348 */ /* 0x000fea0003c00000 */
[----:B------:R0:W1:Y:S02]  /*a840*/  SHFL.BFLY P6, R14, R13, R12, R11 ;  /* 0x0c00000c0d0e7389 */ /* 0x00006400000c000b */
[----:B01----:R-:W-:Y:S05]  /*a850*/  ENDCOLLECTIVE ;  /* 0x000000000000791b */ /* 0x003fea0003800000 */
.L_x_5752:
[----:B------:R-:W-:Y:S02]  /*a860*/  HFMA2 R12, -RZ, RZ, 0, 2.384185791015625e-07 ;  /* 0x00000004ff0c7431 */ /* 0x000fe400000001ff */
[----:B------:R-:W-:Y:S01]  /*a870*/  IMAD.MOV.U32 R13, RZ, RZ, RZ ;  /* 0x000000ffff0d7224 */ /* 0x000fe200078e00ff */
[----:B------:R-:W-:-:S07]  /*a880*/  MOV R17, R14 ;  /* 0x0000000e00117202 */ /* 0x000fce0000000f00 */
[----:B------:R-:W-:Y:S05]  /*a890*/  WARPSYNC.COLLECTIVE R15, `(.L_x_5753) ;  /* 0x000000000f087348 */ /* 0x000fea0003c00000 */
[----:B------:R0:W1:Y:S02]  /*a8a0*/  SHFL.BFLY P6, R14, R13, R12, R11 ;  /* 0x0c00000c0d0e7389 */ /* 0x00006400000c000b */
[----:B01----:R-:W-:Y:S05]  /*a8b0*/  ENDCOLLECTIVE ;  /* 0x000000000000791b */ /* 0x003fea0003800000 */
.L_x_5753:
        /* <DEDUP_REMOVED lines=8> */
.L_x_5754:
[----:B------:R-:W-:Y:S01]  /*a940*/  HFMA2 R12, -RZ, RZ, 0, 5.9604644775390625e-08 ;  /* 0x00000001ff0c7431 */ /* 0x000fe200000001ff */
[----:B------:R-:W-:-:S05]  /*a950*/  MOV R30, R14 ;  /* 0x0000000e001e7202 */ /* 0x000fca0000000f00 */
[----:B------:R-:W-:-:S04]  /*a960*/  FADD.FTZ R71, R71, R30 ;  /* 0x0000001e47477221 */ /* 0x000fc80000010000 */
[----:B------:R-:W-:-:S07]  /*a970*/  IMAD.MOV.U32 R13, RZ, RZ, R71 ;  /* 0x000000ffff0d7224 */ /* 0x000fce00078e0047 */
[----:B------:R-:W-:Y:S05]  /*a980*/  WARPSYNC.COLLECTIVE R15, `(.L_x_5755) ;  /* 0x000000000f087348 */ /* 0x000fea0003c00000 */
[----:B------:R0:W1:Y:S02]  /*a990*/  SHFL.BFLY P6, R14, R13, R12, R11 ;  /* 0x0c00000c0d0e7389 */ /* 0x00006400000c000b */
[----:B01----:R-:W-:Y:S05]  /*a9a0*/  ENDCOLLECTIVE ;  /* 0x000000000000791b */ /* 0x003fea0003800000 */
.L_x_5755:
[----:B------:R-:W-:Y:S01]  /*a9b0*/  HFMA2 R13, -RZ, RZ, 0, 0 ;  /* 0x00000000ff0d7431 */ /* 0x000fe200000001ff */
[----:B------:R-:W-:Y:S02]  /*a9c0*/  MOV R12, 0x4 ;  /* 0x00000004000c7802 */ /* 0x000fe40000000f00 */
[----:B------:R-:W-:-:S07]  /*a9d0*/  MOV R30, R14 ;  /* 0x0000000e001e7202 */ /* 0x000fce0000000f00 */
[----:B------:R-:W-:Y:S05]  /*a9e0*/  WARPSYNC.COLLECTIVE R15, `(.L_x_5756) ;  /* 0x000000000f087348 */ /* 0x000fea0003c00000 */
[----:B------:R0:W1:Y:S02]  /*a9f0*/  SHFL.BFLY P6, R14, R13, R12, R11 ;  /* 0x0c00000c0d0e7389 */ /* 0x00006400000c000b */
[----:B01----:R-:W-:Y:S05]  /*aa00*/  ENDCOLLECTIVE ;  /* 0x000000000000791b */ /* 0x003fea0003800000 */
.L_x_5756:
        /* <DEDUP_REMOVED lines=8> */
.L_x_5757:
[----:B------:R-:W-:Y:S01]  /*aa90*/  HFMA2 R12, -RZ, RZ, 0, 5.9604644775390625e-08 ;  /* 0x00000001ff0c7431 */ /* 0x000fe200000001ff */
[----:B------:R-:W-:-:S05]  /*aaa0*/  MOV R21, R14 ;  /* 0x0000000e00157202 */ /* 0x000fca0000000f00 */
[----:B------:R-:W-:-:S05]  /*aab0*/  FADD.FTZ R72, R72, R21 ;  /* 0x0000001548487221 */ /* 0x000fca0000010000 */
[----:B------:R-:W-:-:S07]  /*aac0*/  MOV R13, R72 ;  /* 0x00000048000d7202 */ /* 0x000fce0000000f00 */
[----:B------:R-:W-:Y:S05]  /*aad0*/  WARPSYNC.COLLECTIVE R15, `(.L_x_5758) ;  /* 0x000000000f087348 */ /* 0x000fea0003c00000 */
[----:B------:R0:W1:Y:S02]  /*aae0*/  SHFL.BFLY P6, R14, R13, R12, R11 ;  /* 0x0c00000c0d0e7389 */ /* 0x00006400000c000b */
[----:B01----:R-:W-:Y:S05]  /*aaf0*/  ENDCOLLECTIVE ;  /* 0x000000000000791b */ /* 0x003fea0003800000 */
.L_x_5758:
[----:B------:R-:W-:Y:S02]  /*ab00*/  HFMA2 R12, -RZ, RZ, 0, 2.384185791015625e-07 ;  /* 0x00000004ff0c7431 */ /* 0x000fe400000001ff */
[----:B------:R-:W-:Y:S01]  /*ab10*/  IMAD.MOV.U32 R13, RZ, RZ, RZ ;  /* 0x000000ffff0d7224 */ /* 0x000fe200078e00ff */
[----:B------:R-:W-:-:S07]  /*ab20*/  MOV R21, R14 ;  /* 0x0000000e00157202 */ /* 0x000fce0000000f00 */
[----:B------:R-:W-:Y:S05]  /*ab30*/  WARPSYNC.COLLECTIVE R15, `(.L_x_5759) ;  /* 0x000000000f087348 */ /* 0x000fea0003c00000 */
[----:B------:R0:W1:Y:S02]  /*ab40*/  SHFL.BFLY P6, R14, R13, R12, R11 ;  /* 0x0c00000c0d0e7389 */ /* 0x00006400000c000b */
[----:B01----:R-:W-:Y:S05]  /*ab50*/  ENDCOLLECTIVE ;  /* 0x000000000000791b */ /* 0x003fea0003800000 */
.L_x_5759:
        /* <DEDUP_REMOVED lines=8> */
.L_x_5760:
[----:B------:R-:W-:Y:S01]  /*abe0*/  HFMA2 R12, -RZ, RZ, 0, 5.9604644775390625e-08 ;  /* 0x00000001ff0c7431 */ /* 0x000fe200000001ff */
[----:B------:R-:W-:-:S05]  /*abf0*/  MOV R38, R14 ;  /* 0x0000000e00267202 */ /* 0x000fca0000000f00 */
[----:B------:R-:W-:-:S04]  /*ac00*/  FADD.FTZ R73, R73, R38 ;  /* 0x0000002649497221 */ /* 0x000fc80000010000 */
[----:B------:R-:W-:-:S07]  /*ac10*/  IMAD.MOV.U32 R13, RZ, RZ, R73 ;  /* 0x000000ffff0d7224 */ /* 0x000fce00078e0049 */
[----:B------:R-:W-:Y:S05]  /*ac20*/  WARPSYNC.COLLECTIVE R15, `(.L_x_5761) ;  /* 0x000000000f087348 */ /* 0x000fea0003c00000 */
[----:B------:R0:W1:Y:S02]  /*ac30*/  SHFL.BFLY P6, R14, R13, R12, R11 ;  /* 0x0c00000c0d0e7389 */ /* 0x00006400000c000b */
[----:B01----:R-:W-:Y:S05]  /*ac40*/  ENDCOLLECTIVE ;  /* 0x000000000000791b */ /* 0x003fea0003800000 */
.L_x_5761:
[----:B------:R-:W-:Y:S01]  /*ac50*/  HFMA2 R13, -RZ, RZ, 0, 0 ;  /* 0x00000000ff0d7431 */ /* 0x000fe200000001ff */
[----:B------:R-:W-:Y:S02]  /*ac60*/  MOV R12, 0x4 ;  /* 0x00000004000c7802 */ /* 0x000fe40000000f00 */
[----:B------:R-:W-:-:S07]  /*ac70*/  MOV R38, R14 ;  /* 0x0000000e00267202 */ /* 0x000fce0000000f00 */
[----:B------:R-:W-:Y:S05]  /*ac80*/  WARPSYNC.COLLECTIVE R15, `(.L_x_5762) ;  /* 0x000000000f087348 */ /* 0x000fea0003c00000 */
[----:B------:R0:W1:Y:S02]  /*ac90*/  SHFL.BFLY P6, R14, R13, R12, R11 ;  /* 0x0c00000c0d0e7389 */ /* 0x00006400000c000b */
[----:B01----:R-:W-:Y:S05]  /*aca0*/  ENDCOLLECTIVE ;  /* 0x000000000000791b */ /* 0x003fea0003800000 */
.L_x_5762:
        /* <DEDUP_REMOVED lines=8> */
.L_x_5763:
[----:B------:R-:W-:Y:S01]  /*ad30*/  HFMA2 R12, -RZ, RZ, 0, 5.9604644775390625e-08 ;  /* 0x00000001ff0c7431 */ /* 0x000fe200000001ff */
[----:B------:R-:W-:-:S05]  /*ad40*/  MOV R81, R14 ;  /* 0x0000000e00517202 */ /* 0x000fca0000000f00 */
[----:B------:R-:W-:-:S05]  /*ad50*/  FADD.FTZ R74, R74, R81 ;  /* 0x000000514a4a7221 */ /* 0x000fca0000010000 */
[----:B------:R-:W-:-:S07]  /*ad60*/  MOV R13, R74 ;  /* 0x0000004a000d7202 */ /* 0x000fce0000000f00 */
[----:B------:R-:W-:Y:S05]  /*ad70*/  WARPSYNC.COLLECTIVE R15, `(.L_x_5764) ;  /* 0x000000000f087348 */ /* 0x000fea0003c00000 */
[----:B------:R0:W1:Y:S02]  /*ad80*/  SHFL.BFLY P6, R14, R13, R12, R11 ;  /* 0x0c00000c0d0e7389 */ /* 0x00006400000c000b */
[----:B01----:R-:W-:Y:S05]  /*ad90*/  ENDCOLLECTIVE ;  /* 0x000000000000791b */ /* 0x003fea0003800000 */
.L_x_5764:
[----:B------:R-:W-:Y:S02]  /*ada0*/  HFMA2 R12, -RZ, RZ, 0, 2.384185791015625e-07 ;  /* 0x00000004ff0c7431 */ /* 0x000fe400000001ff */
[----:B------:R-:W-:Y:S01]  /*adb0*/  IMAD.MOV.U32 R13, RZ, RZ, RZ ;  /* 0x000000ffff0d7224 */ /* 0x000fe200078e00ff */
[----:B------:R-:W-:-:S07]  /*adc0*/  MOV R87, R14 ;  /* 0x0000000e00577202 */ /* 0x000fce0000000f00 */
[----:B------:R-:W-:Y:S05]  /*add0*/  WARPSYNC.COLLECTIVE R15, `(.L_x_5765) ;  /* 0x000000000f087348 */ /* 0x000fea0003c00000 */
[----:B------:R0:W1:Y:S02]  /*ade0*/  SHFL.BFLY P6, R14, R13, R12, R11 ;  /* 0x0c00000c0d0e7389 */ /* 0x00006400000c000b */
[----:B01----:R-:W-:Y:S05]  /*adf0*/  ENDCOLLECTIVE ;  /* 0x000000000000791b */ /* 0x003fea0003800000 */
.L_x_5765:
        /* <DEDUP_REMOVED lines=8> */
.L_x_5766:
[----:B------:R-:W-:Y:S02]  /*ae80*/  IMAD.MOV.U32 R12, RZ, RZ, 0x1 ;  /* 0x00000001ff0c7424 */ /* 0x000fe400078e00ff */
[----:B------:R-:W-:-:S05]  /*ae90*/  FADD.FTZ R75, R75, R14 ;  /* 0x0000000e4b4b7221 */ /* 0x000fca0000010000 */
[----:B------:R-:W-:-:S07]  /*aea0*/  MOV R13, R75 ;  /* 0x0000004b000d7202 */ /* 0x000fce0000000f00 */
[----:B------:R-:W-:Y:S05]  /*aeb0*/  WARPSYNC.COLLECTIVE R15, `(.L_x_5767) ;  /* 0x000000000f087348 */ /* 0x000fea0003c00000 */
[----:B------:R0:W1:Y:S02]  /*aec0*/  SHFL.BFLY P6, R14, R13, R12, R11 ;  /* 0x0c00000c0d0e7389 */ /* 0x00006400000c000b */
[----:B01----:R-:W-:Y:S05]  /*aed0*/  ENDCOLLECTIVE ;  /* 0x000000000000791b */ /* 0x003fea0003800000 */
.L_x_5767:
[----:B------:R-:W-:Y:S01]  /*aee0*/  HFMA2 R13, -RZ, RZ, 0, 0 ;  /* 0x00000000ff0d7431 */ /* 0x000fe200000001ff */
[----:B------:R-:W-:Y:S02]  /*aef0*/  MOV R12, 0x4 ;  /* 0x00000004000c7802 */ /* 0x000fe40000000f00 */
[----:B------:R-:W-:-:S07]  /*af00*/  MOV R42, R14 ;  /* 0x0000000e002a7202 */ /* 0x000fce0000000f00 */
[----:B------:R-:W-:Y:S05]  /*af10*/  WARPSYNC.COLLECTIVE R15, `(.L_x_5768) ;  /* 0x000000000f087348 */ /* 0x000fea0003c00000 */
[----:B------:R0:W1:Y:S02]  /*af20*/  SHFL.BFLY P6, R14, R13, R12, R11 ;  /* 0x0c00000c0d0e7389 */ /* 0x00006400000c000b */
[----:B01----:R-:W-:Y:S05]  /*af30*/  ENDCOLLECTIVE ;  /* 0x000000000000791b */ /* 0x003fea0003800000 */
.L_x_5768:
        /* <DEDUP_REMOVED lines=8> */
.L_x_5769:
[----:B------:R-:W-:Y:S01]  /*afc0*/  HFMA2 R12, -RZ, RZ, 0, 5.9604644775390625e-08 ;  /* 0x00000001ff0c7431 */ /* 0x000fe200000001ff */
[----:B------:R-:W-:-:S05]  /*afd0*/  MOV R85, R14 ;  /* 0x0000000e00557202 */ /* 0x000fca0000000f00 */
[----:B------:R-:W-:-:S05]  /*afe0*/  FADD.FTZ R76, R76, R85 ;  /* 0x000000554c4c7221 */ /* 0x000fca0000010000 */
[----:B------:R-:W-:-:S07]  /*aff0*/  MOV R13, R76 ;  /* 0x0000004c000d7202 */ /* 0x000fce0000000f00 */
[----:B------:R-:W-:Y:S05]  /*b000*/  WARPSYNC.COLLECTIVE R15, `(.L_x_5770) ;  /* 0x000000000f087348 */ /* 0x000fea0003c00000 */
[----:B------:R0:W1:Y:S02]  /*b010*/  SHFL.BFLY P6, R14, R13, R12, R11 ;  /* 0x0c00000c0d0e7389 */ /* 0x00006400000c000b */
[----:B01----:R-:W-:Y:S05]  /*b020*/  ENDCOLLECTIVE ;  /* 0x000000000000791b */ /* 0x003fea0003800000 */
.L_x_5770:
[----:B------:R-:W-:Y:S02]  /*b030*/  HFMA2 R13, -RZ, RZ, 0, 0 ;  /* 0x00000000ff0d7431 */ /* 0x000fe400000001ff */
[----:B------:R-:W-:Y:S01]  /*b040*/  IMAD.MOV.U32 R12, RZ, RZ, 0x4 ;  /* 0x00000004ff0c7424 */ /* 0x000fe200078e00ff */
[----:B------:R-:W-:-:S07]  /*b050*/  MOV R21, R14 ;  /* 0x0000000e00157202 */ /* 0x000fce0000000f00 */
[----:B------:R-:W-:Y:S05]  /*b060*/  WARPSYNC.COLLECTIVE R15, `(.L_x_5771) ;  /* 0x000000000f087348 */ /* 0x000fea0003c00000 */
[----:B------:R0:W1:Y:S02]  /*b070*/  SHFL.BFLY P6, R14, R13, R12, R11 ;  /* 0x0c00000c0d0e7389 */ /* 0x00006400000c000b */
[----:B01----:R-:W-:Y:S05]  /*b080*/  ENDCOLLECTIVE ;  /* 0x000000000000791b */ /* 0x003fea0003800000 */
.L_x_5771:
[----:B------:R-:W-:Y:S01]  /*b090*/  HFMA2 R12, -RZ, RZ, 0, 1.1920928955078125e-07 ;  /* 0x00000002ff0c7431 */ /* 0x000fe200000001ff */
[----:B------:R-:W-:-:S05]  /*b0a0*/  MOV R77, R14 ;  /* 0x0000000e004d7202 */ /* 0x000fca0000000f00 */
[----:B------:R-:W-:-:S05]  /*b0b0*/  FADD.FTZ R77, RZ, R77 ;  /* 0x0000004dff4d7221 */ /* 0x000fca0000010000 */
[----:B------:R-:W-:-:S07]  /*b0c0*/  MOV R13, R77 ;  /* 0x0000004d000d7202 */ /* 0x000fce0000000f00 */
[----:B------:R-:W-:Y:S05]  /*b0d0*/  WARPSYNC.COLLECTIVE R15, `(.L_x_5772) ;  /* 0x000000000f087348 */ /* 0x000fea0003c00000 */
[----:B------:R0:W1:Y:S02]  /*b0e0*/  SHFL.BFLY P6, R14, R13, R12, R11 ;  /* 0x0c00000c0d0e7389 */ /* 0x00006400000c000b */
[----:B01----:R-:W-:Y:S05]  /*b0f0*/  ENDCOLLECTIVE ;  /* 0x000000000000791b */ /* 0x003fea0003800000 */
.L_x_5772:
[----:B------:R-:W-:Y:S01]  /*b100*/  IMAD.MOV.U32 R12, RZ, RZ, 0x1 ;  /* 0x00000001ff0c7424 */ /* 0x000fe200078e00ff */
[----:B------:R-:W-:-:S05]  /*b110*/  MOV R34, R14 ;  /* 0x0000000e00227202 */ /* 0x000fca0000000f00 */
[----:B------:R-:W-:Y:S01]  /*b120*/  FADD.FTZ R77, R77, R34 ;  /* 0x000000224d4d7221 */ /* 0x000fe20000010000 */
[----:B------:R-:W-:-:S04]  /*b130*/  FADD.FTZ R34, R76, R21 ;  /* 0x000000154c227221 */ /* 0x000fc80000010000 */
[----:B------:R-:W-:-:S07]  /*b140*/  MOV R13, R77 ;  /* 0x0000004d000d7202 */ /* 0x000fce0000000f00 */
[----:B------:R-:W-:Y:S05]  /*b150*/  WARPSYNC.COLLECTIVE R15, `(.L_x_5773) ;  /* 0x000000000f087348 */ /* 0x000fea0003c00000 */
[----:B------:R0:W1:Y:S02]  /*b160*/  SHFL.BFLY P6, R14, R13, R12, R11 ;  /* 0x0c00000c0d0e7389 */ /* 0x00006400000c000b */
[----:B01----:R-:W-:Y:S05]  /*b170*/  ENDCOLLECTIVE ;  /* 0x000000000000791b */ /* 0x003fea0003800000 */
.L_x_5773:
[----:B------:R-:W-:Y:S01]  /*b180*/  HFMA2 R13, -RZ, RZ, 0, 0 ;  /* 0x00000000ff0d7431 */ /* 0x000fe200000001ff */
[----:B------:R-:W-:Y:S02]  /*b190*/  MOV R12, 0x4 ;  /* 0x00000004000c7802 */ /* 0x000fe40000000f00 */
[----:B------:R-:W-:-:S07]  /*b1a0*/  MOV R46, R14 ;  /* 0x0000000e002e7202 */ /* 0x000fce0000000f00 */
[----:B------:R-:W-:Y:S05]  /*b1b0*/  WARPSYNC.COLLECTIVE R15, `(.L_x_5774) ;  /* 0x000000000f087348 */ /* 0x000fea0003c00000 */
[----:B------:R0:W1:Y:S02]  /*b1c0*/  SHFL.BFLY P6, R14, R13, R12, R11 ;  /* 0x0c00000c0d0e7389 */ /* 0x00006400000c000b */
[----:B01----:R-:W-:Y:S05]  /*b1d0*/  ENDCOLLECTIVE ;  /* 0x000000000000791b */ /* 0x003fea0003800000 */
.L_x_5774:
        /* <DEDUP_REMOVED lines=8> */
.L_x_5775:
[----:B------:R-:W-:Y:S01]  /*b260*/  HFMA2 R12, -RZ, RZ, 0, 5.9604644775390625e-08 ;  /* 0x00000001ff0c7431 */ /* 0x000fe200000001ff */
[----:B------:R-:W-:-:S05]  /*b270*/  MOV R26, R14 ;  /* 0x0000000e001a7202 */ /* 0x000fca0000000f00 */
[----:B------:R-:W-:-:S05]  /*b280*/  FADD.FTZ R83, R83, R26 ;  /* 0x0000001a53537221 */ /* 0x000fca0000010000 */
[----:B------:R-:W-:-:S07]  /*b290*/  MOV R13, R83 ;  /* 0x00000053000d7202 */ /* 0x000fce0000000f00 */
[----:B------:R-:W-:Y:S05]  /*b2a0*/  WARPSYNC.COLLECTIVE R15, `(.L_x_5776) ;  /* 0x000000000f087348 */ /* 0x000fea0003c00000 */
[----:B------:R0:W1:Y:S02]  /*b2b0*/  SHFL.BFLY P6, R14, R13, R12, R11 ;  /* 0x0c00000c0d0e7389 */ /* 0x00006400000c000b */
[----:B01----:R-:W-:Y:S05]  /*b2c0*/  ENDCOLLECTIVE ;  /* 0x000000000000791b */ /* 0x003fea0003800000 */
.L_x_5776:
[----:B------:R-:W-:Y:S02]  /*b2d0*/  HFMA2 R13, -RZ, RZ, 0, 0 ;  /* 0x00000000ff0d7431 */ /* 0x000fe400000001ff */
[----:B------:R-:W-:Y:S01]  /*b2e0*/  IMAD.MOV.U32 R12, RZ, RZ, 0x4 ;  /* 0x00000004ff0c7424 */ /* 0x000fe200078e00ff */
[----:B------:R-:W-:-:S07]  /*b2f0*/  MOV R26, R14 ;  /* 0x0000000e001a7202 */ /* 0x000fce0000000f00 */
[----:B------:R-:W-:Y:S05]  /*b300*/  WARPSYNC.COLLECTIVE R15, `(.L_x_5777) ;  /* 0x000000000f087348 */ /* 0x000fea0003c00000 */
[----:B------:R0:W1:Y:S02]  /*b310*/  SHFL.BFLY P6, R14, R13, R12, R11 ;  /* 0x0c00000c0d0e7389 */ /* 0x00006400000c000b */
[----:B01----:R-:W-:Y:S05]  /*b320*/  ENDCOLLECTIVE ;  /* 0x000000000000791b */ /* 0x003fea0003800000 */
.L_x_5777:
        /* <DEDUP_REMOVED lines=8> */
.L_x_5778:
[----:B------:R-:W-:Y:S01]  /*b3b0*/  IMAD.MOV.U32 R12, RZ, RZ, 0x1 ;  /* 0x00000001ff0c7424 */ /* 0x000fe200078e00ff */
[----:B------:R-:W-:-:S05]  /*b3c0*/  MOV R21, R14 ;  /* 0x0000000e00157202 */ /* 0x000fca0000000f00 */
[----:B------:R-:W-:-:S05]  /*b3d0*/  FADD.FTZ R82, R82, R21 ;  /* 0x0000001552527221 */ /* 0x000fca0000010000 */
[----:B------:R-:W-:-:S07]  /*b3e0*/  MOV R13, R82 ;  /* 0x00000052000d7202 */ /* 0x000fce0000000f00 */
[----:B------:R-:W-:Y:S05]  /*b3f0*/  WARPSYNC.COLLECTIVE R15, `(.L_x_5779) ;  /* 0x000000000f087348 */ /* 0x000fea0003c00000 */
[----:B------:R0:W1:Y:S02]  /*b400*/  SHFL.BFLY P6, R14, R13, R12, R11 ;  /* 0x0c00000c0d0e7389 */ /* 0x00006400000c000b */
[----:B01----:R-:W-:Y:S05]  /*b410*/  ENDCOLLECTIVE ;  /* 0x000000000000791b */ /* 0x003fea0003800000 */
.L_x_5779:
[----:B------:R-:W-:Y:S01]  /*b420*/  HFMA2 R13, -RZ, RZ, 0, 0 ;  /* 0x00000000ff0d7431 */ /* 0x000fe200000001ff */
[----:B------:R-:W-:Y:S02]  /*b430*/  MOV R12, 0x4 ;  /* 0x00000004000c7802 */ /* 0x000fe40000000f00 */
[----:B------:R-:W-:-:S07]  /*b440*/  MOV R71, R14 ;  /* 0x0000000e00477202 */ /* 0x000fce0000000f00 */
[----:B------:R-:W-:Y:S05]  /*b450*/  WARPSYNC.COLLECTIVE R15, `(.L_x_5780) ;  /* 0x000000000f087348 */ /* 0x000fea0003c00000 */
[----:B------:R0:W1:Y:S02]  /*b460*/  SHFL.BFLY P6, R14, R13, R12, R11 ;  /* 0x0c00000c0d0e7389 */ /* 0x00006400000c000b */
[----:B01----:R-:W-:Y:S05]  /*b470*/  ENDCOLLECTIVE ;  /* 0x000000000000791b */ /* 0x003fea0003800000 */
.L_x_5780:
        /* <DEDUP_REMOVED lines=8> */
.L_x_5781:
[----:B------:R-:W-:Y:S02]  /*b500*/  HFMA2 R12, -RZ, RZ, 0, 5.9604644775390625e-08 ;  /* 0x00000001ff0c7431 */ /* 0x000fe400000001ff */
[----:B------:R-:W-:-:S05]  /*b510*/  FADD.FTZ R81, R19, R14 ;  /* 0x0000000e13517221 */ /* 0x000fca0000010000 */
[----:B------:R-:W-:-:S07]  /*b520*/  MOV R13, R81 ;  /* 0x00000051000d7202 */ /* 0x000fce0000000f00 */
[----:B------:R-:W-:Y:S05]  /*b530*/  WARPSYNC.COLLECTIVE R15, `(.L_x_5782) ;  /* 0x000000000f087348 */ /* 0x000fea0003c00000 */
[----:B------:R0:W1:Y:S02]  /*b540*/  SHFL.BFLY P6, R14, R13, R12, R11 ;  /* 0x0c00000c0d0e7389 */ /* 0x00006400000c000b */
[----:B01----:R-:W-:Y:S05]  /*b550*/  ENDCOLLECTIVE ;  /* 0x000000000000791b */ /* 0x003fea0003800000 */
.L_x_5782:
[----:B------:R-:W-:Y:S01]  /*b560*/  HFMA2 R13, -RZ, RZ, 0, 0 ;  /* 0x00000000ff0d7431 */ /* 0x000fe200000001ff */
[----:B------:R-:W-:Y:S02]  /*b570*/  MOV R12, 0x4 ;  /* 0x00000004000c7802 */ /* 0x000fe40000000f00 */
[----:B------:R-:W-:-:S07]  /*b580*/  MOV R50, R14 ;  /* 0x0000000e00327202 */ /* 0x000fce0000000f00 */
[----:B------:R-:W-:Y:S05]  /*b590*/  WARPSYNC.COLLECTIVE R15, `(.L_x_5783) ;  /* 0x000000000f087348 */ /* 0x000fea0003c00000 */
[----:B------:R0:W1:Y:S02]  /*b5a0*/  SHFL.BFLY P6, R14, R13, R12, R11 ;  /* 0x0c00000c0d0e7389 */ /* 0x00006400000c000b */
[----:B01----:R-:W-:Y:S05]  /*b5b0*/  ENDCOLLECTIVE ;  /* 0x000000000000791b */ /* 0x003fea0003800000 */
.L_x_5783:
[----:B------:R-:W-:Y:S01]  /*b5c0*/  FADD.FTZ R50, R81, R50 ;  /* 0x0000003251327221 */ /* 0x000fe20000010000 */
[----:B------:R-:W-:Y:S02]  /*b5d0*/  HFMA2 R12, -RZ, RZ, 0, 1.1920928955078125e-07 ;  /* 0x00000002ff0c7431 */ /* 0x000fe400000001ff */
[----:B------:R-:W-:-:S04]  /*b5e0*/  FADD.FTZ R5, RZ, R14 ;  /* 0x0000000eff057221 */ /* 0x000fc80000010000 */
[----:B------:R-:W-:-:S07]  /*b5f0*/  IMAD.MOV.U32 R13, RZ, RZ, R5 ;  /* 0x000000ffff0d7224 */ /* 0x000fce00078e0005 */
[----:B------:R-:W-:Y:S05]  /*b600*/  WARPSYNC.COLLECTIVE R15, `(.L_x_5784) ;  /* 0x000000000f087348 */ /* 0x000fea0003c00000 */
[----:B------:R0:W1:Y:S02]  /*b610*/  SHFL.BFLY P6, R14, R13, R12, R11 ;  /* 0x0c00000c0d0e7389 */ /* 0x00006400000c000b */
[----:B01----:R-:W-:Y:S05]  /*b620*/  ENDCOLLECTIVE ;  /* 0x000000000000791b */ /* 0x003fea0003800000 */
.L_x_5784:
[----:B------:R-:W-:Y:S02]  /*b630*/  HFMA2 R12, -RZ, RZ, 0, 5.9604644775390625e-08 ;  /* 0x00000001ff0c7431 */ /* 0x000fe400000001ff */
[----:B------:R-:W-:-:S05]  /*b640*/  FADD.FTZ R9, R5, R14 ;  /* 0x0000000e05097221 */ /* 0x000fca0000010000 */
[----:B------:R-:W-:-:S07]  /*b650*/  MOV R13, R9 ;  /* 0x00000009000d7202 */ /* 0x000fce0000000f00 */
[----:B------:R-:W-:Y:S05]  /*b660*/  WARPSYNC.COLLECTIVE R15, `(.L_x_5785) ;  /* 0x000000000f087348 */ /* 0x000fea0003c00000 */
[----:B------:R0:W1:Y:S02]  /*b670*/  SHFL.BFLY P6, R14, R13, R12, R11 ;  /* 0x0c00000c0d0e7389 */ /* 0x00006400000c000b */
[----:B01----:R-:W-:Y:S05]  /*b680*/  ENDCOLLECTIVE ;  /* 0x000000000000791b */ /* 0x003fea0003800000 */
.L_x_5785:
[----:B------:R-:W-:Y:S02]  /*b690*/  HFMA2 R13, -RZ, RZ, 0, 0 ;  /* 0x00000000ff0d7431 */ /* 0x000fe400000001ff */
[----:B------:R-:W-:Y:S01]  /*b6a0*/  IMAD.MOV.U32 R12, RZ, RZ, 0x4 ;  /* 0x00000004ff0c7424 */ /* 0x000fe200078e00ff */
[----:B------:R-:W-:-:S07]  /*b6b0*/  MOV R58, R14 ;  /* 0x0000000e003a7202 */ /* 0x000fce0000000f00 */
[----:B------:R-:W-:Y:S05]  /*b6c0*/  WARPSYNC.COLLECTIVE R15, `(.L_x_5786) ;  /* 0x000000000f087348 */ /* 0x000fea0003c00000 */
[----:B------:R0:W1:Y:S02]  /*b6d0*/  SHFL.BFLY P6, R14, R13, R12, R11 ;  /* 0x0c00000c0d0e7389 */ /* 0x00006400000c000b */
[----:B01----:R-:W-:Y:S05]  /*b6e0*/  ENDCOLLECTIVE ;  /* 0x000000000000791b */ /* 0x003fea0003800000 */
.L_x_5786:
[----:B------:R-:W-:Y:S01]  /*b6f0*/  FADD.FTZ R58, R9, R58 ;  /* 0x0000003a093a7221 */ /* 0x000fe20000010000 */
[----:B------:R-:W-:Y:S02]  /*b700*/  HFMA2 R12, -RZ, RZ, 0, 1.1920928955078125e-07 ;  /* 0x00000002ff0c7431 */ /* 0x000fe400000001ff */
[----:B------:R-:W-:-:S05]  /*b710*/  FADD.FTZ R19, RZ, R14 ;  /* 0x0000000eff137221 */ /* 0x000fca0000010000 */
[----:B------:R-:W-:-:S07]  /*b720*/  MOV R13, R19 ;  /* 0x00000013000d7202 */ /* 0x000fce0000000f00 */
[----:B------:R-:W-:Y:S05]  /*b730*/  WARPSYNC.COLLECTIVE R15, `(.L_x_5787) ;  /* 0x000000000f087348 */ /* 0x000fea0003c00000 */
[----:B------:R0:W1:Y:S02]  /*b740*/  SHFL.BFLY P6, R14, R13, R12, R11 ;  /* 0x0c00000c0d0e7389 */ /* 0x00006400000c000b */
[----:B01----:R-:W-:Y:S05]  /*b750*/  ENDCOLLECTIVE ;  /* 0x000000000000791b */ /* 0x003fea0003800000 */
.L_x_5787:
[----:B------:R-:W-:Y:S02]  /*b760*/  HFMA2 R12, -RZ, RZ, 0, 5.9604644775390625e-08 ;  /* 0x00000001ff0c7431 */ /* 0x000fe400000001ff */
[----:B------:R-:W-:-:S05]  /*b770*/  FADD.FTZ R19, R19, R14 ;  /* 0x0000000e13137221 */ /* 0x000fca0000010000 */
[----:B------:R-:W-:-:S07]  /*b780*/  MOV R13, R19 ;  /* 0x00000013000d7202 */ /* 0x000fce0000000f00 */
[----:B------:R-:W-:Y:S05]  /*b790*/  WARPSYNC.COLLECTIVE R15, `(.L_x_5788) ;  /* 0x000000000f087348 */ /* 0x000fea0003c00000 */
[----:B------:R0:W1:Y:S02]  /*b7a0*/  SHFL.BFLY P6, R14, R13, R12, R11 ;  /* 0x0c00000c0d0e7389 */ /* 0x00006400000c000b */
[----:B01----:R-:W-:Y:S05]  /*b7b0*/  ENDCOLLECTIVE ;  /* 0x000000000000791b */ /* 0x003fea0003800000 */
.L_x_5788:
[----:B------:R-:W-:Y:S01]  /*b7c0*/  MOV R13, RZ ;  /* 0x000000ff000d7202 */ /* 0x000fe20000000f00 */
[----:B------:R-:W-:Y:S02]  /*b7d0*/  IMAD.MOV.U32 R12, RZ, RZ, 0x4 ;  /* 0x00000004ff0c7424 */ /* 0x000fe400078e00ff */
[----:B------:R-:W-:-:S07]  /*b7e0*/  FADD.FTZ R62, R19, R14 ;  /* 0x0000000e133e7221 */ /* 0x000fce0000010000 */
[----:B------:R-:W-:Y:S05]  /*b7f0*/  WARPSYNC.COLLECTIVE R15, `(.L_x_5789) ;  /* 0x000000000f087348 */ /* 0x000fea0003c00000 */
[----:B------:R0:W1:Y:S02]  /*b800*/  SHFL.BFLY P6, R14, R13, R12, R11 ;  /* 0x0c00000c0d0e7389 */ /* 0x00006400000c000b */
[----:B01----:R-:W-:Y:S05]  /*b810*/  ENDCOLLECTIVE ;  /* 0x000000000000791b */ /* 0x003fea0003800000 */
.L_x_5789:
[----:B------:R-:W-:Y:S02]  /*b820*/  HFMA2 R12, -RZ, RZ, 0, 1.1920928955078125e-07 ;  /* 0x00000002ff0c7431 */ /* 0x000fe400000001ff */
[----:B------:R-:W-:-:S05]  /*b830*/  FADD.FTZ R5, RZ, R14 ;  /* 0x0000000eff057221 */ /* 0x000fca0000010000 */
[----:B------:R-:W-:-:S07]  /*b840*/  MOV R13, R5 ;  /* 0x00000005000d7202 */ /* 0x000fce0000000f00 */
[----:B------:R-:W-:Y:S05]  /*b850*/  WARPSYNC.COLLECTIVE R15, `(.L_x_5790) ;  /* 0x000000000f087348 */ /* 0x000fea0003c00000 */
[----:B------:R0:W1:Y:S02]  /*b860*/  SHFL.BFLY P6, R14, R13, R12, R11 ;  /* 0x0c00000c0d0e7389 */ /* 0x00006400000c000b */
[----:B01----:R-:W-:Y:S05]  /*b870*/  ENDCOLLECTIVE ;  /* 0x000000000000791b */ /* 0x003fea0003800000 */
.L_x_5790:
[----:B------:R-:W-:Y:S01]  /*b880*/  HFMA2 R12, -RZ, RZ, 0, 5.9604644775390625e-08 ;  /* 0x00000001ff0c7431 */ /* 0x000fe200000001ff */
[----:B------:R-:W-:-:S05]  /*b890*/  MOV R54, R14 ;  /* 0x0000000e00367202 */ /* 0x000fca0000000f00 */
[----:B------:R-:W-:-:S05]  /*b8a0*/  FADD.FTZ R54, R5, R54 ;  /* 0x0000003605367221 */ /* 0x000fca0000010000 */
[----:B------:R-:W-:-:S07]  /*b8b0*/  MOV R13, R54 ;  /* 0x00000036000d7202 */ /* 0x000fce0000000f00 */
[----:B------:R-:W-:Y:S05]  /*b8c0*/  WARPSYNC.COLLECTIVE R15, `(.L_x_5791) ;  /* 0x000000000f087348 */ /* 0x000fea0003c00000 */
[----:B------:R0:W1:Y:S02]  /*b8d0*/  SHFL.BFLY P6, R14, R13, R12, R11 ;  /* 0x0c00000c0d0e7389 */ /* 0x00006400000c000b */
[----:B01----:R-:W-:Y:S05]  /*b8e0*/  ENDCOLLECTIVE ;  /* 0x000000000000791b */ /* 0x003fea0003800000 */
.L_x_5791:
[----:B------:R-:W-:Y:S05]  /*b8f0*/  BRA `(.L_x_5792) ;  /* 0xffffff88004c7947 */ /* 0x000fea000383ffff */
.L_x_5793:
        /* <DEDUP_REMOVED lines=16> */
.L_x_27362:


//--------------------- .text._ZN4vllm25paged_attention_v2_kernelIfhLi192ELi32ELi128ELNS_18Fp8KVCacheDataTypeE2ELb1ELi512EEEvPfS2_PT_PKS3_PKT0_S9_ifPKiSB_iPKfiiiSD_SD_iiiii --------------------------
	.section	.text._ZN4vllm25paged_attention_v2_kernelIfhLi192ELi32ELi128ELNS_18Fp8KVCacheDataTypeE2ELb1ELi512EEEvPfS2_PT_PKS3_PKT0_S9_ifPKiSB_iPKfiiiSD_SD_iiiii,"ax",@progbits
	.align	128
        .global         _ZN4vllm25paged_attention_v2_kernelIfhLi192ELi32ELi128ELNS_18Fp8KVCacheDataTypeE2ELb1ELi512EEEvPfS2_PT_PKS3_PKT0_S9_ifPKiSB_iPKfiiiSD_SD_iiiii
        .type           _ZN4vllm25paged_attention_v2_kernelIfhLi192ELi32ELi128ELNS_18Fp8KVCacheDataTypeE2ELb1ELi512EEEvPfS2_PT_PKS3_PKT0_S9_ifPKiSB_iPKfiiiSD_SD_iiiii,@function
        .size           _ZN4vllm25paged_attention_v2_kernelIfhLi192ELi32ELi128ELNS_18Fp8KVCacheDataTypeE2ELb1ELi512EEEvPfS2_PT_PKS3_PKT0_S9_ifPKiSB_iPKfiiiSD_SD_iiiii,(.L_x_27363 - _ZN4vllm25paged_attention_v2_kernelIfhLi192ELi32ELi128ELNS_18Fp8KVCacheDataTypeE2ELb1ELi512EEEvPfS2_PT_PKS3_PKT0_S9_ifPKiSB_iPKfiiiSD_SD_iiiii)
        .other          _ZN4vllm25paged_attention_v2_kernelIfhLi192ELi32ELi128ELNS_18Fp8KVCacheDataTypeE2ELb1ELi512EEEvPfS2_PT_PKS3_PKT0_S9_ifPKiSB_iPKfiiiSD_SD_iiiii,@"STO_CUDA_ENTRY STV_DEFAULT"
_ZN4vllm25paged_attention_v2_kernelIfhLi192ELi32ELi128ELNS_18Fp8KVCacheDataTypeE2ELb1ELi512EEEvPfS2_PT_PKS3_PKT0_S9_ifPKiSB_iPKfiiiSD_SD_iiiii:
.text._ZN4vllm25paged_attention_v2_kernelIfhLi192ELi32ELi128ELNS_18Fp8KVCacheDataTypeE2ELb1ELi512EEEvPfS2_PT_PKS3_PKT0_S9_ifPKiSB_iPKfiiiSD_SD_iiiii:
        /* <DEDUP_REMOVED lines=25> */
[----:B0-----:R-:W0:Y:S02]  /*0190*/  MUFU.RCP R4, R4 ;  /* 0x0000000400047308 */ /* 0x001e240000001000 */
[----:B0-----:R-:W-:-:S06]  /*01a0*/  IADD3 R8, PT, PT, R4, 0xffffffe, RZ ;  /* 0x0ffffffe04087810 */ /* 0x001fcc0007ffe0ff */
[----:B------:R0:W1:Y:S02]  /*01b0*/  F2I.FTZ.U32.TRUNC.NTZ R9, R8 ;  /* 0x0000000800097305 */ /* 0x000064000021f000 */
[----:B0-----:R-:W-:Y:S02]  /*01c0*/  IMAD.MOV.U32 R8, RZ, RZ, RZ ;  /* 0x000000ffff087224 */ /* 0x001fe400078e00ff */
[----:B-1----:R-:W-:-:S05]  /*01d0*/  IMAD R0, R9, R6, RZ ;  /* 0x0000000609007224 */ /* 0x002fca00078e02ff */
[----:B------:R-:W-:-:S05]  /*01e0*/  IADD3 R7, PT, PT, -R0, RZ, RZ ;  /* 0x000000ff00077210 */ /* 0x000fca0007ffe1ff */
[----:B------:R-:W-:Y:S01]  /*01f0*/  IMAD.HI.U32 R0, R9, R7, R8 ;  /* 0x0000000709007227 */ /* 0x000fe200078e0008 */
[----:B------:R-:W-:Y:S02]  /*0200*/  MOV R7, R13 ;  /* 0x0000000d00077202 */ /* 0x000fe40000000f00 */
[----:B------:R-:W3:Y:S01]  /*0210*/  @P3 LDC R13, c[0x0][0x3f8] ;  /* 0x0000fe00ff0d3b82 */ /* 0x000ee20000000800 */
[----:B------:R-:W-:Y:S02]  /*0220*/  LEA R8, R10, R23, 0x4 ;  /* 0x000000170a087211 */ /* 0x000fe400078e20ff */
[----:B------:R-:W-:-:S05]  /*0230*/  IMAD.HI.U32 R9, R0, R7, RZ ;  /* 0x0000000700097227 */ /* 0x000fca00078e00ff */
[----:B------:R-:W-:-:S05]  /*0240*/  IADD3 R4, PT, PT, -R9, RZ, RZ ;  /* 0x000000ff09047210 */ /* 0x000fca0007ffe1ff */
[----:B------:R-:W-:Y:S01]  /*0250*/  IMAD R7, R6, R4, R7 ;  /* 0x0000000406077224 */ /* 0x000fe200078e0207 */
[----:B------:R-:W-:-:S04]  /*0260*/  IADD3 R4, PT, PT, R3, 0x1f, RZ ;  /* 0x0000001f03047810 */ /* 0x000fc80007ffe0ff */
[----:B------:R-:W-:Y:S02]  /*0270*/  ISETP.GT.U32.AND P1, PT, R6, R7, PT ;  /* 0x000000070600720c */ /* 0x000fe40003f24070 */
[----:B------:R-:W-:-:S11]  /*0280*/  SHF.R.U32.HI R4, RZ, 0x5, R4 ;  /* 0x00000005ff047819 */ /* 0x000fd60000011604 */
[-C--:B------:R-:W-:Y:S01]  /*0290*/  @!P1 IADD3 R7, PT, PT, R7, -R6.reuse, RZ ;  /* 0x8000000607079210 */ /* 0x080fe20007ffe0ff */
[----:B------:R-:W-:Y:S01]  /*02a0*/  @!P1 VIADD R9, R9, 0x1 ;  /* 0x0000000109099836 */ /* 0x000fe20000000000 */
[----:B------:R-:W-:Y:S02]  /*02b0*/  ISETP.NE.AND P1, PT, R12, RZ, PT ;  /* 0x000000ff0c00720c */ /* 0x000fe40003f25270 */
[----:B------:R-:W-:Y:S02]  /*02c0*/  ISETP.GE.U32.AND P0, PT, R7, R6, PT ;  /* 0x000000060700720c */ /* 0x000fe40003f06070 */
[----:B------:R-:W-:-:S04]  /*02d0*/  LEA R7, R10, 0x10, 0x4 ;  /* 0x000000100a077811 */ /* 0x000fc800078e20ff */
[----:B------:R-:W-:-:S05]  /*02e0*/  VIMNMX.U32 R7, PT, PT, R4, R7, PT ;  /* 0x0000000704077248 */ /* 0x000fca0003fe0000 */
[----:B------:R-:W-:Y:S02]  /*02f0*/  IMAD R11, R10, -0x10, R7 ;  /* 0xfffffff00a0b7824 */ /* 0x000fe400078e0207 */
[----:B------:R-:W-:Y:S02]  /*0300*/  @P0 IADD3 R9, PT, PT, R9, 0x1, RZ ;  /* 0x0000000109090810 */ /* 0x000fe40007ffe0ff */
[----:B------:R-:W-:Y:S02]  /*0310*/  ISETP.GE.U32.AND P0, PT, R8, R7, PT ;  /* 0x000000070800720c */ /* 0x000fe40003f06070 */
[----:B------:R-:W-:Y:S01]  /*0320*/  LEA R4, R11, R16, 0x5 ;  /* 0x000000100b047211 */ /* 0x000fe200078e28ff */
[----:B---3--:R-:W-:Y:S01]  /*0330*/  @P3 IMAD R11, R19, R13, R18 ;  /* 0x0000000d130b3224 */ /* 0x008fe200078e0212 */
[----:B------:R-:W-:Y:S02]  /*0340*/  @!P2 IADD3 R9, PT, PT, -R9, RZ, RZ ;  /* 0x000000ff0909a210 */ /* 0x000fe40007ffe1ff */
[----:B------:R-:W-:Y:S01]  /*0350*/  VIMNMX R21, PT, PT, R3, R4, PT ;  /* 0x0000000403157248 */ /* 0x000fe20003fe0100 */
[----:B------:R-:W-:Y:S01]  /*0360*/  @P3 IMAD R20, R11, R2, 0x1 ;  /* 0x000000010b143424 */ /* 0x000fe200078e0202 */
[----:B------:R-:W-:Y:S01]  /*0370*/  @!P1 LOP3.LUT R9, RZ, R12, RZ, 0x33, !PT ;  /* 0x0000000cff099212 */ /* 0x000fe200078e33ff */
[----:B--2---:R-:W-:Y:S06]  /*0380*/  @P3 BRA `(.L_x_5794) ;  /* 0x0000000000d83947 */ /* 0x004fec0003800000 */
[----:B------:R-:W0:Y:S01]  /*0390*/  LDC R14, c[0x0][0x3b0] ;  /* 0x0000ec00ff0e7b82 */ /* 0x000e220000000800 */
[----:B------:R-:W-:Y:S02]  /*03a0*/  IABS R15, R19 ;  /* 0x00000013000f7213 */ /* 0x000fe40000000000 */
[----:B------:R-:W-:Y:S02]  /*03b0*/  IABS R20, R18 ;  /* 0x0000001200147213 */ /* 0x000fe40000000000 */
[----:B0-----:R-:W-:-:S04]  /*03c0*/  IABS R4, R14 ;  /* 0x0000000e00047213 */ /* 0x001fc80000000000 */
[----:B------:R-:W0:Y:S08]  /*03d0*/  I2F.RP R3, R4 ;  /* 0x0000000400037306 */ /* 0x000e300000209400 */
[----:B0-----:R-:W0:Y:S02]  /*03e0*/  MUFU.RCP R3, R3 ;  /* 0x0000000300037308 */ /* 0x001e240000001000 */
[----:B0-----:R-:W-:-:S06]  /*03f0*/  VIADD R12, R3, 0xffffffe ;  /* 0x0ffffffe030c7836 */ /* 0x001fcc0000000000 */
[----:B------:R0:W1:Y:S02]  /*0400*/  F2I.FTZ.U32.TRUNC.NTZ R13, R12 ;  /* 0x0000000c000d7305 */ /* 0x000064000021f000 */
[----:B0-----:R-:W-:Y:S01]  /*0410*/  HFMA2 R12, -RZ, RZ, 0, 0 ;  /* 0x00000000ff0c7431 */ /* 0x001fe200000001ff */
[----:B-1----:R-:W-:-:S05]  /*0420*/  IADD3 R11, PT, PT, RZ, -R13, RZ ;  /* 0x8000000dff0b7210 */ /* 0x002fca0007ffe0ff */
[----:B------:R-:W-:-:S04]  /*0430*/  IMAD R11, R11, R4, RZ ;  /* 0x000000040b0b7224 */ /* 0x000fc800078e02ff */
[----:B------:R-:W-:Y:S01]  /*0440*/  IMAD.HI.U32 R13, R13, R11, R12 ;  /* 0x0000000b0d0d7227 */ /* 0x000fe200078e000c */
[----:B------:R-:W-:-:S05]  /*0450*/  MOV R11, R15 ;  /* 0x0000000f000b7202 */ /* 0x000fca0000000f00 */
        /* <DEDUP_REMOVED lines=10> */
[----:B------:R-:W-:-:S04]  /*0500*/  @P1 IADD3 R13, PT, PT, R13, 0x1, RZ ;  /* 0x000000010d0d1810 */ /* 0x000fc80007ffe0ff */
[----:B------:R-:W-:-:S04]  /*0510*/  MOV R15, R13 ;  /* 0x0000000d000f7202 */ /* 0x000fc80000000f00 */
        /* <DEDUP_REMOVED lines=9> */
[----:B0-----:R-:W-:Y:S01]  /*05b0*/  HFMA2 R12, -RZ, RZ, 0, 0 ;  /* 0x00000000ff0c7431 */ /* 0x001fe200000001ff */
[----:B-1----:R-:W-:-:S05]  /*05c0*/  IADD3 R11, PT, PT, RZ, -R13, RZ ;  /* 0x8000000dff0b7210 */ /* 0x002fca0007ffe0ff */
[----:B------:R-:W-:-:S04]  /*05d0*/  IMAD R11, R11, R4, RZ ;  /* 0x000000040b0b7224 */ /* 0x000fc800078e02ff */
        /* <DEDUP_REMOVED lines=12> */
[----:B------:R-:W-:Y:S02]  /*06a0*/  @!P3 IADD3 R13, PT, PT, -R13, RZ, RZ ;  /* 0x000000ff0d0db210 */ /* 0x000fe40007ffe1ff */
[----:B------:R-:W-:-:S05]  /*06b0*/  @!P2 LOP3.LUT R13, RZ, R15, RZ, 0x33, !PT ;  /* 0x0000000fff0da212 */ /* 0x000fca00078e33ff */
[----:B0-----:R-:W-:-:S05]  /*06c0*/  IMAD R13, R3, R14, R13 ;  /* 0x0000000e030d7224 */ /* 0x001fca00078e020d */
[----:B------:R-:W-:-:S05]  /*06d0*/  IADD3 R13, PT, PT, -R13, RZ, RZ ;  /* 0x000000ff0d0d7210 */ /* 0x000fca0007ffe1ff */
[----:B------:R-:W-:-:S07]  /*06e0*/  IMAD R20, R2, R13, 0x1 ;  /* 0x0000000102147424 */ /* 0x000fce00078e020d */
.L_x_5794:
        /* <DEDUP_REMOVED lines=9> */
[----:B------:R-:W-:Y:S02]  /*0780*/  MOV R12, R8 ;  /* 0x00000008000c7202 */ /* 0x000fe40000000f00 */
[----:B------:R-:W-:Y:S01]  /*0790*/  IADD3 R11, PT, PT, R11, 0x20, RZ ;  /* 0x000000200b0b7810 */ /* 0x000fe20007ffe0ff */
[----:B------:R-:W3:Y:S01]  /*07a0*/  LDC R28, c[0x0][0x404] ;  /* 0x00010100ff1c7b82 */ /* 0x000ee20000000800 */
[----:B--2---:R-:W-:Y:S02]  /*07b0*/  IADD3 R27, PT, PT, R9, -UR4, RZ ;  /* 0x80000004091b7c10 */ /* 0x004fe4000fffe0ff */
[----:B0-----:R-:W-:-:S02]  /*07c0*/  IABS R24, R30 ;  /* 0x0000001e00187213 */ /* 0x001fc40000000000 */
        /* <DEDUP_REMOVED lines=11> */
[----:B------:R-:W-:-:S04]  /*0880*/  IMAD.HI.U32 R13, R3, R13, R2 ;  /* 0x0000000d030d7227 */ /* 0x000fc800078e0002 */
[----:B------:R-:W-:-:S07]  /*0890*/  IMAD.IADD R2, R25, 0x1, -R16 ;  /* 0x0000000119027824 */ /* 0x000fce00078e0a10 */
.L_x_5798:
[----:B------:R-:W-:-:S04]  /*08a0*/  SHF.L.U32 R29, R12, 0x5, RZ ;  /* 0x000000050c1d7819 */ /* 0x000fc800000006ff */
        /* <DEDUP_REMOVED lines=10> */
[----:B------:R-:W-:-:S04]  /*0950*/  @P0 IADD3 R3, PT, PT, R3, 0x1, RZ ;  /* 0x0000000103030810 */ /* 0x000fc80007ffe0ff */
        /* <DEDUP_REMOVED lines=25> */
.L_x_5796:
[----:B------:R-:W-:Y:S05]  /*0af0*/  BSYNC.RECONVERGENT B6 ;  /* 0x0000000000067941 */ /* 0x000fea0003800200 */
.L_x_5795:
        /* <DEDUP_REMOVED lines=12> */
.L_x_5841:
        /* <DEDUP_REMOVED lines=9> */
[C---:B------:R-:W-:Y:S02]  /*0c50*/  ISETP.GT.U32.AND P2, PT, R25.reuse, 0x3, PT ;  /* 0x000000031900780c */ /* 0x040fe40003f44070 */
[----:B------:R-:W-:Y:S02]  /*0c60*/  MOV R12, 0xff7fffff ;  /* 0xff7fffff000c7802 */ /* 0x000fe40000000f00 */
[----:B0-----:R-:W-:Y:S01]  /*0c70*/  LEA R4, R25, R2, 0x2 ;  /* 0x0000000219047211 */ /* 0x001fe200078e10ff */
[----:B------:R-:W-:Y:S01]  /*0c80*/  BSSY.RECONVERGENT B0, `(.L_x_5800) ;  /* 0x00000eb000007945 */ /* 0x000fe20003800200 */
[----:B------:R-:W-:-:S07]  /*0c90*/  ISETP.GE.AND P3, PT, R17, R22, PT ;  /* 0x000000161100720c */ /* 0x000fce0003f66270 */
[----:B------:R-:W0:Y:S04]  /*0ca0*/  @!P2 LDS R12, [R4] ;  /* 0x00000000040ca984 */ /* 0x000e280000000800 */
[----:B0-----:R-:W0:Y:S02]  /*0cb0*/  SHFL.BFLY PT, R11, R12, 0x2, 0x1f ;  /* 0x0c401f000c0b7f89 */ /* 0x001e2400000e0000 */
[----:B0-----:R-:W-:Y:S01]  /*0cc0*/  FMNMX.FTZ R13, R11, R12, !PT ;  /* 0x0000000c0b0d7209 */ /* 0x001fe20007810000 */
[----:B------:R-:W-:-:S04]  /*0cd0*/  HFMA2 R11, -RZ, RZ, 0, 0 ;  /* 0x00000000ff0b7431 */ /* 0x000fc800000001ff */
        /* <DEDUP_REMOVED lines=22> */
.L_x_5804:
        /* <DEDUP_REMOVED lines=11> */
.L_x_5803:
[----:B------:R-:W-:Y:S05]  /*0ef0*/  BSYNC.RECONVERGENT B1 ;  /* 0x0000000000017941 */ /* 0x000fea0003800200 */
.L_x_5802:
        /* <DEDUP_REMOVED lines=10> */
[----:B------:R-:W-:Y:S01]  /*0fa0*/  PLOP3.LUT P0, PT, PT, PT, PT, 0x8, 0x80 ;  /* 0x000000000080781c */ /* 0x000fe20003f0e170 */
[----:B------:R-:W-:-:S12]  /*0fb0*/  VIADD R14, R22, 0xfffffa00 ;  /* 0xfffffa00160e7836 */ /* 0x000fd80000000000 */
.L_x_5807:
        /* <DEDUP_REMOVED lines=100> */
.L_x_5806:
[----:B------:R-:W-:Y:S05]  /*1600*/  BSYNC.RECONVERGENT B1 ;  /* 0x0000000000017941 */ /* 0x000fea0003800200 */
.L_x_5805:
        /* <DEDUP_REMOVED lines=55> */
.L_x_5809:
[----:B------:R-:W-:Y:S05]  /*1980*/  BSYNC.RECONVERGENT B1 ;  /* 0x0000000000017941 */ /* 0x000fea0003800200 */
.L_x_5808:
        /* <DEDUP_REMOVED lines=26> */
.L_x_5801:
[----:B------:R-:W-:Y:S05]  /*1b30*/  BSYNC.RECONVERGENT B0 ;  /* 0x0000000000007941 */ /* 0x000fea0003800200 */
.L_x_5800:
        /* <DEDUP_REMOVED lines=40> */
.L_x_5814:
[----:B------:R-:W1:Y:S01]  /*1dc0*/  LDS R15, [R12] ;  /* 0x000000000c0f7984 */ /* 0x000e620000000800 */
[----:B------:R-:W-:-:S04]  /*1dd0*/  IADD3 R14, PT, PT, R14, 0x1, RZ ;  /* 0x000000010e0e7810 */ /* 0x000fc80007ffe0ff */
[----:B------:R-:W-:Y:S01]  /*1de0*/  ISETP.NE.AND P0, PT, R14, RZ, PT ;  /* 0x000000ff0e00720c */ /* 0x000fe20003f05270 */
[----:B-1----:R-:W-:-:S05]  /*1df0*/  FMUL.FTZ R15, R15, R4 ;  /* 0x000000040f0f7220 */ /* 0x002fca0000410000 */
[----:B------:R1:W-:Y:S02]  /*1e00*/  STS [R12], R15 ;  /* 0x0000000f0c007388 */ /* 0x0003e40000000800 */
[----:B-1----:R-:W-:-:S05]  /*1e10*/  VIADD R12, R12, 0x200 ;  /* 0x000002000c0c7836 */ /* 0x002fca0000000000 */
[----:B------:R-:W-:Y:S05]  /*1e20*/  @P0 BRA `(.L_x_5814) ;  /* 0xfffffffc00e40947 */ /* 0x000fea000383ffff */
.L_x_5813:
[----:B------:R-:W-:Y:S05]  /*1e30*/  BSYNC.RECONVERGENT B1 ;  /* 0x0000000000017941 */ /* 0x000fea0003800200 */
.L_x_5812:
        /* <DEDUP_REMOVED lines=12> */
.L_x_5817:
        /* <DEDUP_REMOVED lines=52> */
.L_x_5816:
[----:B------:R-:W-:Y:S05]  /*2240*/  BSYNC.RECONVERGENT B1 ;  /* 0x0000000000017941 */ /* 0x000fea0003800200 */
.L_x_5815:
        /* <DEDUP_REMOVED lines=31> */
.L_x_5819:
[----:B------:R-:W-:Y:S05]  /*2440*/  BSYNC.RECONVERGENT B1 ;  /* 0x0000000000017941 */ /* 0x000fea0003800200 */
.L_x_5818:
        /* <DEDUP_REMOVED lines=14> */
.L_x_5811:
[----:B------:R-:W-:Y:S05]  /*2530*/  BSYNC.RECONVERGENT B0 ;  /* 0x0000000000007941 */ /* 0x000fea0003800200 */
.L_x_5810:
[----:B------:R-:W-:Y:S01]  /*2540*/  BAR.SYNC.DEFER_BLOCKING 0x0 ;  /* 0x0000000000007b1d */ /* 0x000fe20000010000 */
[----:B------:R-:W-:Y:S02]  /*2550*/  ISETP.NE.AND P0, PT, R17, RZ, PT ;  /* 0x000000ff1100720c */ /* 0x000fe40003f05270 */
[----:B------:R-:W-:-:S03]  /*2560*/  ISETP.GE.U32.AND P1, PT, R8, R7, PT ;  /* 0x000000070800720c */ /* 0x000fc60003f26070 */
[----:B------:R-:W-:Y:S08]  /*2570*/  BSSY.RECONVERGENT B0, `(.L_x_5820) ;  /* 0x000000f000007945 */ /* 0x000ff00003800200 */
[----:B------:R-:W-:Y:S05]  /*2580*/  @P0 BRA `(.L_x_5821) ;  /* 0x0000000000340947 */ /* 0x000fea0003800000 */
[----:B------:R-:W1:Y:S01]  /*2590*/  LDCU.128 UR4, c[0x0][0x380] ;  /* 0x00007000ff0477ac */ /* 0x000e620008000c00 */
[----:B------:R-:W-:-:S04]  /*25a0*/  IMAD R5, R5, R19, R18 ;  /* 0x0000001305057224 */ /* 0x000fc800078e0212 */
[----:B------:R-:W-:-:S05]  /*25b0*/  IMAD R5, R5, UR38, RZ ;  /* 0x0000002605057c24 */ /* 0x000fca000f8e02ff */
[----:B--2---:R-:W-:-:S04]  /*25c0*/  IADD3 R0, P0, PT, R5, R10, RZ ;  /* 0x0000000a05007210 */ /* 0x004fc80007f1e0ff */
        /* <DEDUP_REMOVED lines=9> */
.L_x_5821:
[----:B------:R-:W-:Y:S05]  /*2660*/  BSYNC.RECONVERGENT B0 ;  /* 0x0000000000007941 */ /* 0x000fea0003800200 */
.L_x_5820:
[----:B------:R-:W-:Y:S04]  /*2670*/  BSSY.RECONVERGENT B6, `(.L_x_5822) ;  /* 0x000004c000067945 */ /* 0x000fe80003800200 */
[----:B------:R-:W-:Y:S05]  /*2680*/  @P1 BRA `(.L_x_5823) ;  /* 0x0000000400281947 */ /* 0x000fea0003800000 */
[----:B------:R-:W4:Y:S01]  /*2690*/  LDC R16, c[0x0][0x400] ;  /* 0x00010000ff107b82 */ /* 0x000f220000000800 */
[----:B--2---:R-:W2:Y:S01]  /*26a0*/  I2F.RP R0, R6 ;  /* 0x0000000600007306 */ /* 0x004ea20000209400 */
[----:B------:R-:W5:Y:S06]  /*26b0*/  LDCU UR4, c[0x0][0x3fc] ;  /* 0x00007f80ff0477ac */ /* 0x000f6c0008000800 */
[----:B---3--:R-:W3:Y:S01]  /*26c0*/  LDC R13, c[0x0][0x404] ;  /* 0x00010100ff0d7b82 */ /* 0x008ee20000000800 */
[----:B--2---:R-:W0:Y:S01]  /*26d0*/  MUFU.RCP R0, R0 ;  /* 0x0000000000007308 */ /* 0x004e220000001000 */
[----:B----4-:R-:W-:-:S02]  /*26e0*/  IABS R15, R16 ;  /* 0x00000010000f7213 */ /* 0x010fc40000000000 */
[----:B------:R-:W-:-:S05]  /*26f0*/  ISETP.NE.AND P1, PT, R16, RZ, PT ;  /* 0x000000ff1000720c */ /* 0x000fca0003f25270 */
[----:B------:R-:W2:Y:S01]  /*2700*/  I2F.RP R10, R15 ;  /* 0x0000000f000a7306 */ /* 0x000ea20000209400 */
[----:B---3--:R-:W-:Y:S02]  /*2710*/  ISETP.NE.AND P2, PT, R13, RZ, PT ;  /* 0x000000ff0d00720c */ /* 0x008fe40003f45270 */
[----:B0-----:R-:W-:Y:S02]  /*2720*/  IADD3 R2, PT, PT, R0, 0xffffffe, RZ ;  /* 0x0ffffffe00027810 */ /* 0x001fe40007ffe0ff */
[----:B------:R-:W-:-:S03]  /*2730*/  IABS R14, R13 ;  /* 0x0000000d000e7213 */ /* 0x000fc60000000000 */
[----:B------:R0:W1:Y:S08]  /*2740*/  F2I.FTZ.U32.TRUNC.NTZ R3, R2 ;  /* 0x0000000200037305 */ /* 0x000070000021f000 */
[----:B--2---:R-:W2:Y:S01]  /*2750*/  MUFU.RCP R10, R10 ;  /* 0x0000000a000a7308 */ /* 0x004ea20000001000 */
[----:B0-----:R-:W-:Y:S02]  /*2760*/  HFMA2 R2, -RZ, RZ, 0, 0 ;  /* 0x00000000ff027431 */ /* 0x001fe400000001ff */
[----:B-1----:R-:W-:-:S04]  /*2770*/  IMAD.MOV R11, RZ, RZ, -R3 ;  /* 0x000000ffff0b7224 */ /* 0x002fc800078e0a03 */
[----:B------:R-:W-:-:S04]  /*2780*/  IMAD R11, R11, R6, RZ ;  /* 0x000000060b0b7224 */ /* 0x000fc800078e02ff */
[----:B------:R-:W-:Y:S01]  /*2790*/  IMAD.HI.U32 R12, R3, R11, R2 ;  /* 0x0000000b030c7227 */ /* 0x000fe200078e0002 */
[----:B--2---:R-:W-:Y:S02]  /*27a0*/  IADD3 R4, PT, PT, R10, 0xffffffe, RZ ;  /* 0x0ffffffe0a047810 */ /* 0x004fe40007ffe0ff */
[----:B-----5:R-:W-:Y:S02]  /*27b0*/  IADD3 R10, PT, PT, R9, -UR4, RZ ;  /* 0x80000004090a7c10 */ /* 0x020fe4000fffe0ff */
[----:B------:R0:W1:Y:S02]  /*27c0*/  F2I.FTZ.U32.TRUNC.NTZ R5, R4 ;  /* 0x0000000400057305 */ /* 0x000064000021f000 */
[----:B0-----:R-:W-:Y:S02]  /*27d0*/  MOV R4, RZ ;  /* 0x000000ff00047202 */ /* 0x001fe40000000f00 */
[----:B-1----:R-:W-:-:S05]  /*27e0*/  IADD3 R0, PT, PT, RZ, -R5, RZ ;  /* 0x80000005ff007210 */ /* 0x002fca0007ffe0ff */
[----:B------:R-:W-:-:S04]  /*27f0*/  IMAD R17, R0, R15, RZ ;  /* 0x0000000f00117224 */ /* 0x000fc800078e02ff */
[----:B------:R-:W-:-:S07]  /*2800*/  IMAD.HI.U32 R17, R5, R17, R4 ;  /* 0x0000001105117227 */ /* 0x000fce00078e0004 */
.L_x_5825:
        /* <DEDUP_REMOVED lines=34> */
.L_x_5824:
        /* <DEDUP_REMOVED lines=9> */
[----:B------:R-:W-:Y:S01]  /*2ac0*/  MOV R5, UR5 ;  /* 0x0000000500057c02 */ /* 0x000fe20008000f00 */
[----:B---3--:R-:W-:Y:S01]  /*2ad0*/  IMAD.U32 R6, RZ, RZ, UR6 ;  /* 0x00000006ff067e24 */ /* 0x008fe2000f8e00ff */
[----:B------:R-:W-:-:S02]  /*2ae0*/  MOV R7, UR7 ;  /* 0x0000000700077c02 */ /* 0x000fc40008000f00 */
[----:B----4-:R-:W-:Y:S02]  /*2af0*/  MOV R10, UR8 ;  /* 0x00000008000a7c02 */ /* 0x010fe40008000f00 */
[----:B-1----:R-:W-:-:S07]  /*2b00*/  MOV R11, UR9 ;  /* 0x00000009000b7c02 */ /* 0x002fce0008000f00 */
[----:B------:R-:W-:-:S07]  /*2b10*/  LEPC R20, `(.L_x_5823) ;  /* 0x000000001014794e */ /* 0x000fce0000000000 */
[----:B--2---:R-:W-:Y:S05]  /*2b20*/  CALL.ABS.NOINC R2 ;  /* 0x0000000002007343 */ /* 0x004fea0003c00000 */
.L_x_5823:
[----:B------:R-:W-:Y:S05]  /*2b30*/  BSYNC.RECONVERGENT B6 ;  /* 0x0000000000067941 */ /* 0x000fea0003800200 */
.L_x_5822:
[----:B------:R-:W-:-:S03]  /*2b40*/  UMOV UR4, 0xffffffff ;  /* 0xffffffff00047882 */ /* 0x000fc60000000000 */
[----:B------:R-:W-:Y:S05]  /*2b50*/  BRA.DIV UR4, `(.L_x_5826) ;  /* 0x0000002e04a87947 */ /* 0x000fea000b800000 */
[----:B------:R-:W-:Y:S01]  /*2b60*/  HFMA2 R14, -RZ, RZ, 0, 0 ;  /* 0x00000000ff0e7431 */ /* 0x000fe200000001ff */
[----:B-1-3--:R-:W-:Y:S02]  /*2b70*/  CS2R R4, SRZ ;  /* 0x0000000000047805 */ /* 0x00afe4000001ff00 */
[----:B------:R-:W-:Y:S01]  /*2b80*/  MOV R18, RZ ;  /* 0x000000ff00127202 */ /* 0x000fe20000000f00 */
[----:B------:R-:W-:Y:S01]  /*2b90*/  IMAD.MOV.U32 R8, RZ, RZ, RZ ;  /* 0x000000ffff087224 */ /* 0x000fe200078e00ff */
[----:B------:R-:W-:Y:S01]  /*2ba0*/  CS2R R42, SRZ ;  /* 0x00000000002a7805 */ /* 0x000fe2000001ff00 */
[----:B------:R-:W-:Y:S01]  /*2bb0*/  IMAD.MOV.U32 R22, RZ, RZ, RZ ;  /* 0x000000ffff167224 */ /* 0x000fe200078e00ff */
[----:B------:R-:W-:Y:S01]  /*2bc0*/  CS2R R48, SRZ ;  /* 0x0000000000307805 */ /* 0x000fe2000001ff00 */
[----:B------:R-:W-:Y:S01]  /*2bd0*/  FADD.FTZ R5, RZ, R5 ;  /* 0x00000005ff057221 */ /* 0x000fe20000010000 */
[----:B--2---:R-:W-:Y:S01]  /*2be0*/  FADD.FTZ R21, RZ, R18 ;  /* 0x00000012ff157221 */ /* 0x004fe20000010000 */
[----:B------:R-:W-:Y:S01]  /*2bf0*/  FADD.FTZ R9, RZ, R8 ;  /* 0x00000008ff097221 */ /* 0x000fe20000010000 */
[----:B------:R-:W-:Y:S01]  /*2c00*/  FADD.FTZ R73, RZ, R14 ;  /* 0x0000000eff497221 */ /* 0x000fe20000010000 */
[----:B------:R-:W-:Y:S01]  /*2c10*/  FADD.FTZ R25, RZ, R22 ;  /* 0x00000016ff197221 */ /* 0x000fe20000010000 */
[----:B------:R-:W1:Y:S01]  /*2c20*/  SHFL.BFLY PT, R8, R5, 0x2, 0x1f ;  /* 0x0c401f0005087f89 */ /* 0x000e6200000e0000 */
[----:B------:R-:W-:Y:S01]  /*2c30*/  HFMA2 R6, -RZ, RZ, 0, 0 ;  /* 0x00000000ff067431 */ /* 0x000fe200000001ff */
[----:B------:R-:W-:Y:S01]  /*2c40*/  MOV R0, RZ ;  /* 0x000000ff00007202 */ /* 0x000fe20000000f00 */
[----:B------:R-:W-:Y:S01]  /*2c50*/  HFMA2 R40, -RZ, RZ, 0, 0 ;  /* 0x00000000ff287431 */ /* 0x000fe200000001ff */
[----:B------:R-:W2:Y:S01]  /*2c60*/  SHFL.BFLY PT, R14, R73, 0x2, 0x1f ;  /* 0x0c401f00490e7f89 */ /* 0x000ea200000e0000 */
[----:B0-----:R-:W-:Y:S01]  /*2c70*/  CS2R R2, SRZ ;  /* 0x0000000000027805 */ /* 0x001fe2000001ff00 */
[----:B------:R-:W-:Y:S01]  /*2c80*/  FADD.FTZ R42, RZ, R42 ;  /* 0x0000002aff2a7221 */ /* 0x000fe20000010000 */
[----:B------:R-:W-:Y:S01]  /*2c90*/  FADD.FTZ R49, RZ, R49 ;  /* 0x00000031ff317221 */ /* 0x000fe20000010000 */
[----:B------:R-:W0:Y:S01]  /*2ca0*/  SHFL.BFLY PT, R22, R21, 0x2, 0x1f ;  /* 0x0c401f0015167f89 */ /* 0x000e2200000e0000 */
[----:B------:R-:W-:-:S02]  /*2cb0*/  CS2R R46, SRZ ;  /* 0x00000000002e7805 */ /* 0x000fc4000001ff00 */
[----:B------:R-:W-:Y:S01]  /*2cc0*/  MOV R10, RZ ;  /* 0x000000ff000a7202 */ /* 0x000fe20000000f00 */
[----:B------:R-:W-:Y:S01]  /*2cd0*/  FADD.FTZ R0, RZ, R0 ;  /* 0x00000000ff007221 */ /* 0x000fe20000010000 */
[----:B------:R-:W3:Y:S01]  /*2ce0*/  SHFL.BFLY PT, R53, R42, 0x2, 0x1f ;  /* 0x0c401f002a357f89 */ /* 0x000ee200000e0000 */
[----:B------:R-:W-:Y:S01]  /*2cf0*/  FADD.FTZ R3, RZ, R3 ;  /* 0x00000003ff037221 */ /* 0x000fe20000010000 */
[----:B------:R-:W-:Y:S01]  /*2d00*/  FADD.FTZ R7, RZ, R6 ;  /* 0x00000006ff077221 */ /* 0x000fe20000010000 */
[----:B------:R-:W-:Y:S01]  /*2d10*/  FADD.FTZ R40, RZ, R40 ;  /* 0x00000028ff287221 */ /* 0x000fe20000010000 */
[----:B------:R-:W4:Y:S01]  /*2d20*/  SHFL.BFLY PT, R52, R49, 0x2, 0x1f ;  /* 0x0c401f0031347f89 */ /* 0x000f2200000e0000 */
[----:B------:R-:W-:Y:S01]  /*2d30*/  FADD.FTZ R65, RZ, R4 ;  /* 0x00000004ff417221 */ /* 0x000fe20000010000 */
[----:B------:R-:W-:Y:S01]  /*2d40*/  FADD.FTZ R17, RZ, R10 ;  /* 0x0000000aff117221 */ /* 0x000fe20000010000 */
[----:B------:R-:W-:Y:S01]  /*2d50*/  FADD.FTZ R47, RZ, R47 ;  /* 0x0000002fff2f7221 */ /* 0x000fe20000010000 */
[----:B------:R-:W5:Y:S01]  /*2d60*/  SHFL.BFLY PT, R71, R0, 0x2, 0x1f ;  /* 0x0c401f0000477f89 */ /* 0x000f6200000e0000 */
[----:B------:R-:W-:Y:S01]  /*2d70*/  HFMA2 R16, -RZ, RZ, 0, 0 ;  /* 0x00000000ff107431 */ /* 0x000fe200000001ff */
[----:B------:R-:W-:Y:S01]  /*2d80*/  MOV R50, RZ ;  /* 0x000000ff00327202 */ /* 0x000fe20000000f00 */
[----:B------:R-:W-:Y:S01]  /*2d90*/  HFMA2 R20, -RZ, RZ, 0, 0 ;  /* 0x00000000ff147431 */ /* 0x000fe200000001ff */
[----:B------:R-:W5:Y:S01]  /*2da0*/  SHFL.BFLY PT, R4, R3, 0x2, 0x1f ;  /* 0x0c401f0003047f89 */ /* 0x000f6200000e0000 */
[----:B-1----:R-:W-:Y:S01]  /*2db0*/  FADD.FTZ R63, R5, R8 ;  /* 0x00000008053f7221 */ /* 0x002fe20000010000 */
[----:B------:R-:W-:Y:S01]  /*2dc0*/  FADD.FTZ R43, RZ, R43 ;  /* 0x0000002bff2b7221 */ /* 0x000fe20000010000 */
[----:B------:R-:W-:Y:S01]  /*2dd0*/  FADD.FTZ R50, RZ, R50 ;  /* 0x00000032ff327221 */ /* 0x000fe20000010000 */
[----:B--2---:R-:W-:Y:S01]  /*2de0*/  FADD.FTZ R73, R73, R14 ;  /* 0x0000000e49497221 */ /* 0x004fe20000010000 */
[----:B------:R-:W-:Y:S01]  /*2df0*/  HFMA2 R14, -RZ, RZ, 0, 0 ;  /* 0x00000000ff0e7431 */ /* 0x000fe200000001ff */
[----:B------:R-:W1:Y:S01]  /*2e00*/  SHFL.BFLY PT, R10, R7, 0x2, 0x1f ;  /* 0x0c401f00070a7f89 */ /* 0x000e6200000e0000 */
[----:B------:R-:W-:Y:S01]  /*2e10*/  FADD.FTZ R19, RZ, R16 ;  /* 0x00000010ff137221 */ /* 0x000fe20000010000 */
[----:B0-----:R-:W-:Y:S01]  /*2e20*/  FADD.FTZ R8, R21, R22 ;  /* 0x0000001615087221 */ /* 0x001fe20000010000 */
[----:B------:R-:W-:Y:S01]  /*2e30*/  FADD.FTZ R23, RZ, R20 ;  /* 0x00000014ff177221 */ /* 0x000fe20000010000 */
[----:B------:R-:W0:Y:S01]  /*2e40*/  SHFL.BFLY PT, R55, R40, 0x2, 0x1f ;  /* 0x0c401f0028377f89 */ /* 0x000e2200000e0000 */
[----:B------:R-:W-:Y:S01]  /*2e50*/  CS2R R44, SRZ ;  /* 0x00000000002c7805 */ /* 0x000fe2000001ff00 */
[----:B---3--:R-:W-:Y:S01]  /*2e60*/  FADD.FTZ R42, R42, R53 ;  /* 0x000000352a2a7221 */ /* 0x008fe20000010000 */
[----:B------:R-:W-:Y:S01]  /*2e70*/  FADD.FTZ R46, RZ, R46 ;  /* 0x0000002eff2e7221 */ /* 0x000fe20000010000 */
[----:B------:R-:W2:Y:S01]  /*2e80*/  SHFL.BFLY PT, R54, R47, 0x2, 0x1f ;  /* 0x0c401f002f367f89 */ /* 0x000ea200000e0000 */
[----:B------:R-:W-:Y:S01]  /*2e90*/  FADD.FTZ R51, RZ, R14 ;  /* 0x0000000eff337221 */ /* 0x000fe20000010000 */
[----:B----4-:R-:W-:Y:S01]  /*2ea0*/  FADD.FTZ R49, R49, R52 ;  /* 0x0000003431317221 */ /* 0x010fe20000010000 */
[----:B------:R-:W-:Y:S01]  /*2eb0*/  CS2R R52, SRZ ;  /* 0x0000000000347805 */ /* 0x000fe2000001ff00 */
[----:B------:R-:W3:Y:S01]  /*2ec0*/  SHFL.BFLY PT, R21, R50, 0x2, 0x1f ;  /* 0x0c401f0032157f89 */ /* 0x000ee200000e0000 */
[----:B------:R-:W-:Y:S01]  /*2ed0*/  FADD.FTZ R44, RZ, R44 ;  /* 0x0000002cff2c7221 */ /* 0x000fe20000010000 */
[----:B------:R-:W-:Y:S01]  /*2ee0*/  FADD.FTZ R2, RZ, R2 ;  /* 0x00000002ff027221 */ /* 0x000fe20000010000 */
[----:B-----5:R-:W-:Y:S01]  /*2ef0*/  FADD.FTZ R71, R0, R71 ;  /* 0x0000004700477221 */ /* 0x020fe20000010000 */
[----:B------:R-:W4:Y:S01]  /*2f00*/  SHFL.BFLY PT, R14, R51, 0x2, 0x1f ;  /* 0x0c401f00330e7f89 */ /* 0x000f2200000e0000 */
[----:B------:R-:W-:Y:S01]  /*2f10*/  FADD.FTZ R52, RZ, R52 ;  /* 0x00000034ff347221 */ /* 0x000fe20000010000 */
[----:B------:R-:W-:Y:S01]  /*2f20*/  FADD.FTZ R67, R3, R4 ;  /* 0x0000000403437221 */ /* 0x000fe20000010000 */
[----:B------:R-:W-:Y:S01]  /*2f30*/  MOV R38, RZ ;  /* 0x000000ff00267202 */ /* 0x000fe20000000f00 */
[----:B------:R-:W5:Y:S01]  /*2f40*/  SHFL.BFLY PT, R6, R65, 0x2, 0x1f ;  /* 0x0c401f0041067f89 */ /* 0x000f6200000e0000 */
[----:B------:R-:W-:Y:S01]  /*2f50*/  FADD.FTZ R45, RZ, R45 ;  /* 0x0000002dff2d7221 */ /* 0x000fe20000010000 */
[----:B------:R-:W-:Y:S01]  /*2f60*/  CS2R R60, SRZ ;  /* 0x00000000003c7805 */ /* 0x000fe2000001ff00 */
[----:B------:R-:W-:Y:S01]  /*2f70*/  HFMA2 R74, -RZ, RZ, 0, 0 ;  /* 0x00000000ff4a7431 */ /* 0x000fe200000001ff */
[----:B------:R-:W5:Y:S01]  /*2f80*/  SHFL.BFLY PT, R58, R43, 0x2, 0x1f ;  /* 0x0c401f002b3a7f89 */ /* 0x000f6200000e0000 */
[----:B-1----:R-:W-:Y:S01]  /*2f90*/  FADD.FTZ R0, R7, R10 ;  /* 0x0000000a07007221 */ /* 0x002fe20000010000 */
[----:B------:R-:W-:Y:S01]  /*2fa0*/  FADD.FTZ R38, RZ, R38 ;  /* 0x00000026ff267221 */ /* 0x000fe20000010000 */
[----:B------:R-:W-:Y:S01]  /*2fb0*/  FADD.FTZ R48, RZ, R48 ;  /* 0x00000030ff307221 */ /* 0x000fe20000010000 */
[----:B------:R-:W1:Y:S01]  /*2fc0*/  SHFL.BFLY PT, R20, R19, 0x2, 0x1f ;  /* 0x0c401f0013147f89 */ /* 0x000e6200000e0000 */
[----:B0-----:R-:W-:Y:S01]  /*2fd0*/  FADD.FTZ R40, R40, R55 ;  /* 0x0000003728287221 */ /* 0x001fe20000010000 */
[----:B------:R-:W-:Y:S01]  /*2fe0*/  MOV R55, RZ ;  /* 0x000000ff00377202 */ /* 0x000fe20000000f00 */
[----:B------:R-:W-:Y:S01]  /*2ff0*/  FADD.FTZ R60, RZ, R60 ;  /* 0x0000003cff3c7221 */ /* 0x000fe20000010000 */
[----:B------:R-:W0:Y:S01]  /*3000*/  SHFL.BFLY PT, R18, R17, 0x2, 0x1f ;  /* 0x0c401f0011127f89 */ /* 0x000e2200000e0000 */
[----:B--2---:R-:W-:Y:S01]  /*3010*/  FADD.FTZ R47, R47, R54 ;  /* 0x000000362f2f7221 */ /* 0x004fe20000010000 */
[----:B------:R-:W-:Y:S01]  /*3020*/  FADD.FTZ R74, RZ, R74 ;  /* 0x0000004aff4a7221 */ /* 0x000fe20000010000 */
[----:B------:R-:W-:Y:S01]  /*3030*/  FADD.FTZ R55, RZ, R55 ;  /* 0x00000037ff377221 */ /* 0x000fe20000010000 */
[----:B------:R-:W2:Y:S01]  /*3040*/  SHFL.BFLY PT, R3, R44, 0x2, 0x1f ;  /* 0x0c401f002c037f89 */ /* 0x000ea200000e0000 */
[----:B---3--:R-:W-:Y:S01]  /*3050*/  FADD.FTZ R50, R50, R21 ;  /* 0x0000001532327221 */ /* 0x008fe20000010000 */
[----:B------:R-:W-:Y:S01]  /*3060*/  MOV R22, RZ ;  /* 0x000000ff00167202 */ /* 0x000fe20000000f00 */
[----:B------:R-:W-:Y:S01]  /*3070*/  FADD.FTZ R53, RZ, R53 ;  /* 0x00000035ff357221 */ /* 0x000fe20000010000 */
[----:B----4-:R-:W-:Y:S01]  /*3080*/  FADD.FTZ R51, R51, R14 ;  /* 0x0000000e33337221 */ /* 0x010fe20000010000 */
[----:B------:R-:W-:Y:S01]  /*3090*/  IMAD.MOV.U32 R14, RZ, RZ, RZ ;  /* 0x000000ffff0e7224 */ /* 0x000fe200078e00ff */
[----:B------:R-:W3:Y:S01]  /*30a0*/  SHFL.BFLY PT, R7, R46, 0x2, 0x1f ;  /* 0x0c401f002e077f89 */ /* 0x000ee200000e0000 */
[----:B------:R-:W-:Y:S01]  /*30b0*/  FADD.FTZ R22, RZ, R22 ;  /* 0x00000016ff167221 */ /* 0x000fe20000010000 */
[----:B-----5:R-:W-:Y:S01]  /*30c0*/  FADD.FTZ R65, R65, R6 ;  /* 0x0000000641417221 */ /* 0x020fe20000010000 */
[----:B------:R-:W-:Y:S01]  /*30d0*/  FADD.FTZ R54, RZ, R14 ;  /* 0x0000000eff367221 */ /* 0x000fe20000010000 */
[----:B------:R-:W4:Y:S01]  /*30e0*/  SHFL.BFLY PT, R69, R2, 0x2, 0x1f ;  /* 0x0c401f0002457f89 */ /* 0x000f2200000e0000 */
[----:B------:R-:W-:-:S02]  /*30f0*/  HFMA2 R30, -RZ, RZ, 0, 0 ;  /* 0x00000000ff1e7431 */ /* 0x000fc400000001ff */
[----:B------:R-:W-:Y:S01]  /*3100*/  FADD.FTZ R43, R43, R58 ;  /* 0x0000003a2b2b7221 */ /* 0x000fe20000010000 */
[----:B------:R-:W-:Y:S01]  /*3110*/  CS2R R58, SRZ ;  /* 0x00000000003a7805 */ /* 0x000fe2000001ff00 */
[----:B------:R-:W5:Y:S01]  /*3120*/  SHFL.BFLY PT, R16, R9, 0x2, 0x1f ;  /* 0x0c401f0009107f89 */ /* 0x000f6200000e0000 */
[----:B------:R-:W-:Y:S01]  /*3130*/  MOV R28, RZ ;  /* 0x000000ff001c7202 */ /* 0x000fe20000000f00 */
[----:B-1----:R-:W-:Y:S01]  /*3140*/  FADD.FTZ R6, R19, R20 ;  /* 0x0000001413067221 */ /* 0x002fe20000010000 */
[----:B------:R-:W-:Y:S01]  /*3150*/  HFMA2 R20, -RZ, RZ, 0, 0 ;  /* 0x00000000ff147431 */ /* 0x000fe200000001ff */
[----:B------:R-:W1:Y:S01]  /*3160*/  SHFL.BFLY PT, R24, R23, 0x2, 0x1f ;  /* 0x0c401f0017187f89 */ /* 0x000e6200000e0000 */
[----:B------:R-:W-:Y:S01]  /*3170*/  FADD.FTZ R59, RZ, R59 ;  /* 0x0000003bff3b7221 */ /* 0x000fe20000010000 */
[----:B0-----:R-:W-:Y:S01]  /*3180*/  FADD.FTZ R4, R17, R18 ;  /* 0x0000001211047221 */ /* 0x001fe20000010000 */
[----:B------:R-:W-:Y:S01]  /*3190*/  MOV R18, RZ ;  /* 0x000000ff00127202 */ /* 0x000fe20000000f00 */
[----:B------:R-:W0:Y:S01]  /*31a0*/  SHFL.BFLY PT, R26, R25, 0x2, 0x1f ;  /* 0x0c401f00191a7f89 */ /* 0x000e2200000e0000 */
[----:B------:R-:W-:Y:S01]  /*31b0*/  FADD.FTZ R28, RZ, R28 ;  /* 0x0000001cff1c7221 */ /* 0x000fe20000010000 */
[----:B--2---:R-:W-:Y:S01]  /*31c0*/  FADD.FTZ R44, R44, R3 ;  /* 0x000000032c2c7221 */ /* 0x004fe20000010000 */
[----:B------:R-:W-:Y:S01]  /*31d0*/  FADD.FTZ R30, RZ, R30 ;  /* 0x0000001eff1e7221 */ /* 0x000fe20000010000 */
[----:B------:R-:W2:Y:S01]  /*31e0*/  SHFL.BFLY PT, R14, R52, 0x2, 0x1f ;  /* 0x0c401f00340e7f89 */ /* 0x000ea200000e0000 */
[----:B------:R-:W-:Y:S01]  /*31f0*/  FADD.FTZ R18, RZ, R18 ;  /* 0x00000012ff127221 */ /* 0x000fe20000010000 */
[----:B------:R-:W-:Y:S01]  /*3200*/  FADD.FTZ R20, RZ, R20 ;  /* 0x00000014ff147221 */ /* 0x000fe20000010000 */
[----:B------:R-:W-:Y:S01]  /*3210*/  FADD.FTZ R58, RZ, R58 ;  /* 0x0000003aff3a7221 */ /* 0x000fe20000010000 */
[----:B------:R-:W2:Y:S01]  /*3220*/  SHFL.BFLY PT, R21, R55, 0x2, 0x1f ;  /* 0x0c401f0037157f89 */ /* 0x000ea200000e0000 */
[----:B---3--:R-:W-:Y:S01]  /*3230*/  FADD.FTZ R46, R46, R7 ;  /* 0x000000072e2e7221 */ /* 0x008fe20000010000 */
[----:B------:R-:W-:Y:S01]  /*3240*/  FADD.FTZ R61, RZ, R61 ;  /* 0x0000003dff3d7221 */ /* 0x000fe20000010000 */
[----:B------:R-:W-:Y:S01]  /*3250*/  HFMA2 R34, -RZ, RZ, 0, 0 ;  /* 0x00000000ff227431 */ /* 0x000fe200000001ff */
[----:B------:R-:W3:Y:S01]  /*3260*/  SHFL.BFLY PT, R57, R38, 0x2, 0x1f ;  /* 0x0c401f0026397f89 */ /* 0x000ee200000e0000 */
[----:B----4-:R-:W-:Y:S01]  /*3270*/  FADD.FTZ R69, R2, R69 ;  /* 0x0000004502457221 */ /* 0x010fe20000010000 */
[----:B------:R-:W-:Y:S01]  /*3280*/  MOV R32, RZ ;  /* 0x000000ff00207202 */ /* 0x000fe20000000f00 */
[----:B------:R-:W-:Y:S01]  /*3290*/  IMAD.MOV.U32 R36, RZ, RZ, RZ ;  /* 0x000000ffff247224 */ /* 0x000fe200078e00ff */
[----:B------:R-:W4:Y:S01]  /*32a0*/  SHFL.BFLY PT, R56, R45, 0x2, 0x1f ;  /* 0x0c401f002d387f89 */ /* 0x000f2200000e0000 */
[----:B-----5:R-:W-:-:S02]  /*32b0*/  FADD.FTZ R2, R9, R16 ;  /* 0x0000001009027221 */ /* 0x020fc40000010000 */
[----:B------:R-:W-:Y:S01]  /*32c0*/  FADD.FTZ R32, RZ, R32 ;  /* 0x00000020ff207221 */ /* 0x000fe20000010000 */
[----:B------:R-:W5:Y:S01]  /*32d0*/  SHFL.BFLY PT, R7, R59, 0x2, 0x1f ;  /* 0x0c401f003b077f89 */ /* 0x000f6200000e0000 */
[----:B-1----:R-:W-:Y:S01]  /*32e0*/  FADD.FTZ R10, R23, R24 ;  /* 0x00000018170a7221 */ /* 0x002fe20000010000 */
[----:B------:R-:W-:Y:S02]  /*32f0*/  HFMA2 R24, -RZ, RZ, 0, 0 ;  /* 0x00000000ff187431 */ /* 0x000fe400000001ff */
[----:B------:R-:W-:Y:S01]  /*3300*/  FADD.FTZ R34, RZ, R34 ;  /* 0x00000022ff227221 */ /* 0x000fe20000010000 */
[----:B------:R-:W1:Y:S01]  /*3310*/  SHFL.BFLY PT, R3, R60, 0x2, 0x1f ;  /* 0x0c401f003c037f89 */ /* 0x000e6200000e0000 */
[----:B0-----:R-:W-:Y:S01]  /*3320*/  FADD.FTZ R16, R25, R26 ;  /* 0x0000001a19107221 */ /* 0x001fe20000010000 */
[----:B------:R-:W-:Y:S02]  /*3330*/  IMAD.MOV.U32 R26, RZ, RZ, RZ ;  /* 0x000000ffff1a7224 */ /* 0x000fe400078e00ff */
[----:B------:R-:W-:Y:S01]  /*3340*/  FADD.FTZ R36, RZ, R36 ;  /* 0x00000024ff247221 */ /* 0x000fe20000010000 */
[----:B--2---:R-:W-:Y:S01]  /*3350*/  FADD.FTZ R52, R52, R14 ;  /* 0x0000000e34347221 */ /* 0x004fe20000010000 */
[----:B------:R-:W0:Y:S01]  /*3360*/  SHFL.BFLY PT, R23, R18, 0x2, 0x1f ;  /* 0x0c401f0012177f89 */ /* 0x000e2200000e0000 */
[----:B------:R-:W-:Y:S01]  /*3370*/  FADD.FTZ R26, RZ, R26 ;  /* 0x0000001aff1a7221 */ /* 0x000fe20000010000 */
[----:B------:R-:W-:-:S02]  /*3380*/  FADD.FTZ R55, R55, R21 ;  /* 0x0000001537377221 */ /* 0x000fc40000010000 */
[----:B------:R-:W2:Y:S01]  /*3390*/  SHFL.BFLY PT, R25, R20, 0x2, 0x1f ;  /* 0x0c401f0014197f89 */ /* 0x000ea200000e0000 */
[----:B------:R-:W-:Y:S01]  /*33a0*/  FADD.FTZ R24, RZ, R24 ;  /* 0x00000018ff187221 */ /* 0x000fe20000010000 */
[----:B---3--:R-:W-:Y:S02]  /*33b0*/  FADD.FTZ R38, R38, R57 ;  /* 0x0000003926267221 */ /* 0x008fe40000010000 */
[----:B------:R-:W3:Y:S01]  /*33c0*/  SHFL.BFLY PT, R17, R48, 0x2, 0x1f ;  /* 0x0c401f0030117f89 */ /* 0x000ee200000e0000 */
[----:B----4-:R-:W-:-:S03]  /*33d0*/  FADD.FTZ R45, R45, R56 ;  /* 0x000000382d2d7221 */ /* 0x010fc60000010000 */
[----:B------:R-:W4:Y:S01]  /*33e0*/  SHFL.BFLY PT, R14, R74, 0x2, 0x1f ;  /* 0x0c401f004a0e7f89 */ /* 0x000f2200000e0000 */
[----:B------:R-:W-:Y:S01]  /*33f0*/  CS2R R56, SRZ ;  /* 0x0000000000387805 */ /* 0x000fe2000001ff00 */
[----:B-----5:R-:W-:Y:S02]  /*3400*/  FADD.FTZ R59, R59, R7 ;  /* 0x000000073b3b7221 */ /* 0x020fe40000010000 */
[----:B------:R-:W5:Y:S01]  /*3410*/  SHFL.BFLY PT, R21, R16, 0x1, 0x1f ;  /* 0x0c201f0010157f89 */ /* 0x000f6200000e0000 */
[----:B-1----:R-:W-:Y:S02]  /*3420*/  FADD.FTZ R60, R60, R3 ;  /* 0x000000033c3c7221 */ /* 0x002fe40000010000 */
[----:B------:R-:W-:Y:S01]  /*3430*/  FADD.FTZ R56, RZ, R56 ;  /* 0x00000038ff387221 */ /* 0x000fe20000010000 */
[----:B------:R-:W-:Y:S01]  /*3440*/  FADD.FTZ R57, RZ, R57 ;  /* 0x00000039ff397221 */ /* 0x000fe20000010000 */
[----:B------:R-:W1:Y:S01]  /*3450*/  SHFL.BFLY PT, R3, R0, 0x1, 0x1f ;  /* 0x0c201f0000037f89 */ /* 0x000e6200000e0000 */
[----:B0-----:R-:W-:-:S03]  /*3460*/  FADD.FTZ R18, R18, R23 ;  /* 0x0000001712127221 */ /* 0x001fc60000010000 */
[----:B------:R-:W0:Y:S01]  /*3470*/  SHFL.BFLY PT, R7, R4, 0x1, 0x1f ;  /* 0x0c201f0004077f89 */ /* 0x000e2200000e0000 */
[----:B--2---:R-:W-:-:S03]  /*3480*/  FADD.FTZ R20, R20, R25 ;  /* 0x0000001914147221 */ /* 0x004fc60000010000 */
[----:B------:R-:W2:Y:S01]  /*3490*/  SHFL.BFLY PT, R27, R22, 0x2, 0x1f ;  /* 0x0c401f00161b7f89 */ /* 0x000ea200000e0000 */
[----:B---3--:R-:W-:-:S03]  /*34a0*/  FADD.FTZ R48, R48, R17 ;  /* 0x0000001130307221 */ /* 0x008fc60000010000 */
[----:B------:R-:W3:Y:S01]  /*34b0*/  SHFL.BFLY PT, R31, R26, 0x2, 0x1f ;  /* 0x0c401f001a1f7f89 */ /* 0x000ee200000e0000 */
[----:B----4-:R-:W-:Y:S01]  /*34c0*/  FADD.FTZ R74, R74, R14 ;  /* 0x0000000e4a4a7221 */ /* 0x010fe20000010000 */
[----:B------:R-:W-:Y:S02]  /*34d0*/  MOV R14, RZ ;  /* 0x000000ff000e7202 */ /* 0x000fe40000000f00 */
[----:B------:R-:W4:Y:S01]  /*34e0*/  SHFL.BFLY PT, R25, R53, 0x2, 0x1f ;  /* 0x0c401f0035197f89 */ /* 0x000f2200000e0000 */
[----:B-----5:R-:W-:-:S03]  /*34f0*/  FADD.FTZ R16, R16, R21 ;  /* 0x0000001510107221 */ /* 0x020fc60000010000 */
[----:B------:R-:W5:Y:S01]  /*3500*/  SHFL.BFLY PT, R23, R54, 0x2, 0x1f ;  /* 0x0c401f0036177f89 */ /* 0x000f6200000e0000 */
[----:B------:R-:W-:-:S03]  /*3510*/  FADD.FTZ R21, RZ, R14 ;  /* 0x0000000eff157221 */ /* 0x000fc60000010000 */
[----:B------:R-:W5:Y:S01]  /*3520*/  SHFL.BFLY PT, R19, R56, 0x2, 0x1f ;  /* 0x0c401f0038137f89 */ /* 0x000f6200000e0000 */
[----:B-1----:R-:W-:-:S03]  /*3530*/  FADD.FTZ R0, R0, R3 ;  /* 0x0000000300007221 */ /* 0x002fc60000010000 */
[----:B------:R-:W1:Y:S01]  /*3540*/  SHFL.BFLY PT, R17, R57, 0x2, 0x1f ;  /* 0x0c401f0039117f89 */ /* 0x000e6200000e0000 */
[----:B0-----:R-:W-:-:S03]  /*3550*/  FADD.FTZ R4, R4, R7 ;  /* 0x0000000704047221 */ /* 0x001fc60000010000 */
[----:B------:R-:W0:Y:S01]  /*3560*/  SHFL.BFLY PT, R14, R21, 0x2, 0x1f ;  /* 0x0c401f00150e7f89 */ /* 0x000e2200000e0000 */
[----:B--2---:R-:W-:Y:S01]  /*3570*/  FADD.FTZ R22, R22, R27 ;  /* 0x0000001b16167221 */ /* 0x004fe20000010000 */
[----:B---3--:R-:W-:Y:S02]  /*3580*/  FADD.FTZ R26, R26, R31 ;  /* 0x0000001f1a1a7221 */ /* 0x008fe40000010000 */
[----:B------:R-:W2:Y:S01]  /*3590*/  SHFL.BFLY PT, R3, R44, 0x1, 0x1f ;  /* 0x0c201f002c037f89 */ /* 0x000ea200000e0000 */
[----:B----4-:R-:W-:-:S03]  /*35a0*/  FADD.FTZ R53, R53, R25 ;  /* 0x0000001935357221 */ /* 0x010fc60000010000 */
[----:B------:R-:W3:Y:S01]  /*35b0*/  SHFL.BFLY PT, R7, R46, 0x1, 0x1f ;  /* 0x0c201f002e077f89 */ /* 0x000ee200000e0000 */
[----:B-----5:R-:W-:-:S03]  /*35c0*/  FADD.FTZ R54, R54, R23 ;  /* 0x0000001736367221 */ /* 0x020fc60000010000 */
[----:B------:R-:W4:Y:S01]  /*35d0*/  SHFL.BFLY PT, R29, R24, 0x2, 0x1f ;  /* 0x0c401f00181d7f89 */ /* 0x000f2200000e0000 */
[----:B------:R-:W-:-:S03]  /*35e0*/  FADD.FTZ R56, R56, R19 ;  /* 0x0000001338387221 */ /* 0x000fc60000010000 */
[----:B------:R-:W5:Y:S01]  /*35f0*/  SHFL.BFLY PT, R33, R28, 0x2, 0x1f ;  /* 0x0c401f001c217f89 */ /* 0x000f6200000e0000 */
[----:B-1----:R-:W-:-:S03]  /*3600*/  FADD.FTZ R57, R57, R17 ;  /* 0x0000001139397221 */ /* 0x002fc60000010000 */
[----:B------:R-:W1:Y:S01]  /*3610*/  SHFL.BFLY PT, R35, R30, 0x2, 0x1f ;  /* 0x0c401f001e237f89 */ /* 0x000e6200000e0000 */
[----:B0-----:R-:W-:-:S03]  /*3620*/  FADD.FTZ R21, R21, R14 ;  /* 0x0000000e15157221 */ /* 0x001fc60000010000 */
[----:B------:R-:W0:Y:S01]  /*3630*/  SHFL.BFLY PT, R9, R58, 0x2, 0x1f ;  /* 0x0c401f003a097f89 */ /* 0x000e2200000e0000 */
[----:B------:R-:W-:-:S03]  /*3640*/  HFMA2 R14, -RZ, RZ, 0, 0 ;  /* 0x00000000ff0e7431 */ /* 0x000fc600000001ff */
[----:B------:R-:W0:Y:S01]  /*3650*/  SHFL.BFLY PT, R76, R61, 0x2, 0x1f ;  /* 0x0c401f003d4c7f89 */ /* 0x000e2200000e0000 */
[----:B--2---:R-:W-:-:S03]  /*3660*/  FADD.FTZ R44, R44, R3 ;  /* 0x000000032c2c7221 */ /* 0x004fc60000010000 */
[----:B------:R-:W2:Y:S01]  /*3670*/  SHFL.BFLY PT, R17, R8, 0x1, 0x1f ;  /* 0x0c201f0008117f89 */ /* 0x000ea200000e0000 */
[----:B---3--:R-:W-:Y:S01]  /*3680*/  FADD.FTZ R46, R46, R7 ;  /* 0x000000072e2e7221 */ /* 0x008fe20000010000 */
[----:B------:R-:W-:Y:S02]  /*3690*/  FADD.FTZ R7, RZ, R14 ;  /* 0x0000000eff077221 */ /* 0x000fe40000010000 */
[----:B------:R-:W3:Y:S01]  /*36a0*/  SHFL.BFLY PT, R19, R10, 0x1, 0x1f ;  /* 0x0c201f000a137f89 */ /* 0x000ee200000e0000 */
[----:B----4-:R-:W-:-:S03]  /*36b0*/  FADD.FTZ R24, R24, R29 ;  /* 0x0000001d18187221 */ /* 0x010fc60000010000 */
[----:B------:R-:W4:Y:S01]  /*36c0*/  SHFL.BFLY PT, R23, R18, 0x1, 0x1f ;  /* 0x0c201f0012177f89 */ /* 0x000f2200000e0000 */
[----:B-----5:R-:W-:-:S03]  /*36d0*/  FADD.FTZ R28, R28, R33 ;  /* 0x000000211c1c7221 */ /* 0x020fc60000010000 */
[----:B------:R-:W5:Y:S01]  /*36e0*/  SHFL.BFLY PT, R25, R20, 0x1, 0x1f ;  /* 0x0c201f0014197f89 */ /* 0x000f6200000e0000 */
[----:B-1----:R-:W-:-:S03]  /*36f0*/  FADD.FTZ R30, R30, R35 ;  /* 0x000000231e1e7221 */ /* 0x002fc60000010000 */
[----:B------:R-:W1:Y:S01]  /*3700*/  SHFL.BFLY PT, R27, R22, 0x1, 0x1f ;  /* 0x0c201f00161b7f89 */ /* 0x000e6200000e0000 */
[----:B0-----:R-:W-:-:S03]  /*3710*/  FADD.FTZ R58, R58, R9 ;  /* 0x000000093a3a7221 */ /* 0x001fc60000010000 */
[----:B------:R-:W0:Y:S01]  /*3720*/  SHFL.BFLY PT, R31, R26, 0x1, 0x1f ;  /* 0x0c201f001a1f7f89 */ /* 0x000e2200000e0000 */
[----:B------:R-:W-:-:S03]  /*3730*/  FADD.FTZ R61, R61, R76 ;  /* 0x0000004c3d3d7221 */ /* 0x000fc60000010000 */
[----:B------:R-:W0:Y:S01]  /*3740*/  SHFL.BFLY PT, R3, R53, 0x1, 0x1f ;  /* 0x0c201f0035037f89 */ /* 0x000e2200000e0000 */
[----:B--2---:R-:W-:-:S03]  /*3750*/  FADD.FTZ R8, R8, R17 ;  /* 0x0000001108087221 */ /* 0x004fc60000010000 */
[----:B------:R-:W2:Y:S01]  /*3760*/  SHFL.BFLY PT, R37, R32, 0x2, 0x1f ;  /* 0x0c401f0020257f89 */ /* 0x000ea200000e0000 */
[----:B---3--:R-:W-:-:S03]  /*3770*/  FADD.FTZ R10, R10, R19 ;  /* 0x000000130a0a7221 */ /* 0x008fc60000010000 */
        /* <DEDUP_REMOVED lines=41> */
[----:B---3--:R-:W-:Y:S01]  /*3a10*/  FADD.FTZ R23, R54, R23 ;  /* 0x0000001736177221 */ /* 0x008fe20000010000 */
[----:B----4-:R-:W-:Y:S02]  /*3a20*/  FADD.FTZ R25, R7, R25 ;  /* 0x0000001907197221 */ /* 0x010fe40000010000 */
[----:B------:R-:W3:Y:S01]  /*3a30*/  SHFL.BFLY PT, R72, R73, 0x1, 0x1f ;  /* 0x0c201f0049487f89 */ /* 0x000ee200000e0000 */
[----:B-----5:R-:W-:-:S03]  /*3a40*/  FADD.FTZ R30, R30, R35 ;  /* 0x000000231e1e7221 */ /* 0x020fc60000010000 */
[----:B------:R-:W4:Y:S01]  /*3a50*/  SHFL.BFLY PT, R68, R69, 0x1, 0x1f ;  /* 0x0c201f0045447f89 */ /* 0x000f2200000e0000 */
[----:B-1----:R-:W-:-:S03]  /*3a60*/  FADD.FTZ R35, R21, R14 ;  /* 0x0000000e15237221 */ /* 0x002fc60000010000 */
[----:B------:R-:W1:Y:S01]  /*3a70*/  SHFL.BFLY PT, R64, R65, 0x1, 0x1f ;  /* 0x0c201f0041407f89 */ /* 0x000e6200000e0000 */
[----:B0-----:R-:W-:-:S03]  /*3a80*/  FADD.FTZ R3, R60, R3 ;  /* 0x000000033c037221 */ /* 0x001fc60000010000 */
[----:B------:R-:W0:Y:S01]  /*3a90*/  SHFL.BFLY PT, R37, R32, 0x1, 0x1f ;  /* 0x0c201f0020257f89 */ /* 0x000e2200000e0000 */
[----:B------:R-:W-:-:S03]  /*3aa0*/  FADD.FTZ R2, R43, R2 ;  /* 0x000000022b027221 */ /* 0x000fc60000010000 */
[----:B------:R-:W5:Y:S01]  /*3ab0*/  SHFL.BFLY PT, R39, R34, 0x1, 0x1f ;  /* 0x0c201f0022277f89 */ /* 0x000f6200000e0000 */
[----:B------:R-:W-:Y:S01]  /*3ac0*/  MOV R11, R3 ;  /* 0x00000003000b7202 */ /* 0x000fe20000000f00 */
[----:B--2---:R-:W-:Y:S02]  /*3ad0*/  FADD.FTZ R47, R47, R9 ;  /* 0x000000092f2f7221 */ /* 0x004fe40000010000 */
[----:B------:R-:W2:Y:S01]  /*3ae0*/  SHFL.BFLY PT, R41, R36, 0x1, 0x1f ;  /* 0x0c201f0024297f89 */ /* 0x000ea200000e0000 */
[----:B------:R-:W-:-:S03]  /*3af0*/  IMAD.MOV.U32 R7, RZ, RZ, R2 ;  /* 0x000000ffff077224 */ /* 0x000fc600078e0002 */
[----:B------:R-:W2:Y:S01]  /*3b00*/  SHFL.BFLY PT, R71, R38, 0x1, 0x1f ;  /* 0x0c201f0026477f89 */ /* 0x000ea200000e0000 */
[----:B---3--:R-:W-:-:S03]  /*3b10*/  FADD.FTZ R72, R73, R72 ;  /* 0x0000004849487221 */ /* 0x008fc60000010000 */
[----:B------:R-:W3:Y:S01]  /*3b20*/  SHFL.BFLY PT, R67, R40, 0x1, 0x1f ;  /* 0x0c201f0028437f89 */ /* 0x000ee200000e0000 */
[----:B----4-:R-:W-:-:S03]  /*3b30*/  FADD.FTZ R68, R69, R68 ;  /* 0x0000004445447221 */ /* 0x010fc60000010000 */
[----:B------:R-:W4:Y:S01]  /*3b40*/  SHFL.BFLY PT, R63, R42, 0x1, 0x1f ;  /* 0x0c201f002a3f7f89 */ /* 0x000f2200000e0000 */
[----:B-1----:R-:W-:-:S03]  /*3b50*/  FADD.FTZ R64, R65, R64 ;  /* 0x0000004041407221 */ /* 0x002fc60000010000 */
[----:B------:R-:W1:Y:S01]  /*3b60*/  SHFL.BFLY PT, R29, R51, 0x1, 0x1f ;  /* 0x0c201f00331d7f89 */ /* 0x000e6200000e0000 */
[----:B0-----:R-:W-:-:S03]  /*3b70*/  FADD.FTZ R32, R32, R37 ;  /* 0x0000002520207221 */ /* 0x001fc60000010000 */
[----:B------:R-:W0:Y:S01]  /*3b80*/  SHFL.BFLY PT, R76, R55, 0x1, 0x1f ;  /* 0x0c201f00374c7f89 */ /* 0x000e2200000e0000 */
[----:B-----5:R-:W-:-:S03]  /*3b90*/  FADD.FTZ R34, R34, R39 ;  /* 0x0000002722227221 */ /* 0x020fc60000010000 */
[----:B------:R-:W5:Y:S01]  /*3ba0*/  SHFL.BFLY PT, R19, R56, 0x1, 0x1f ;  /* 0x0c201f0038137f89 */ /* 0x000f6200000e0000 */
[----:B--2---:R-:W-:-:S03]  /*3bb0*/  FADD.FTZ R36, R36, R41 ;  /* 0x0000002924247221 */ /* 0x004fc60000010000 */
[----:B------:R-:W2:Y:S01]  /*3bc0*/  SHFL.BFLY PT, R50, R57, 0x1, 0x1f ;  /* 0x0c201f0039327f89 */ /* 0x000ea200000e0000 */
[----:B------:R-:W-:-:S03]  /*3bd0*/  FADD.FTZ R38, R38, R71 ;  /* 0x0000004726267221 */ /* 0x000fc60000010000 */
        /* <DEDUP_REMOVED lines=8> */
[----:B------:R0:W0:Y:S01]  /*3c60*/  SHFL.BFLY PT, R14, R25, 0x1, 0x1f ;  /* 0x0c201f00190e7f89 */ /* 0x00002200000e0000 */
[----:B-----5:R-:W-:Y:S01]  /*3c70*/  FADD.FTZ R19, R56, R19 ;  /* 0x0000001338137221 */ /* 0x020fe20000010000 */
[----:B--2---:R-:W-:Y:S01]  /*3c80*/  FADD.FTZ R50, R57, R50 ;  /* 0x0000003239327221 */ /* 0x004fe20000010000 */
[----:B------:R-:W-:Y:S01]  /*3c90*/  FADD.FTZ R17, R58, R17 ;  /* 0x000000113a117221 */ /* 0x000fe20000010000 */
[----:B---3--:R-:W-:Y:S01]  /*3ca0*/  FADD.FTZ R52, R59, R52 ;  /* 0x000000343b347221 */ /* 0x008fe20000010000 */
[----:B----4-:R-:W-:Y:S01]  /*3cb0*/  FADD.FTZ R54, R61, R54 ;  /* 0x000000363d367221 */ /* 0x010fe20000010000 */
[----:B-1----:R-:W-:-:S07]  /*3cc0*/  FADD.FTZ R33, R74, R33 ;  /* 0x000000214a217221 */ /* 0x002fce0000010000 */
.L_x_5986:
[----:B------:R-:W1:Y:S01]  /*3cd0*/  S2R R2, SR_TID.X ;  /* 0x0000000000027919 */ /* 0x000e620000002100 */
[----:B------:R-:W-:Y:S05]  /*3ce0*/  WARPSYNC.ALL ;  /* 0x0000000000007948 */ /* 0x000fea0003800000 */
[----:B------:R-:W-:Y:S01]  /*3cf0*/  BAR.SYNC.DEFER_BLOCKING 0x0 ;  /* 0x0000000000007b1d */ /* 0x000fe20000010000 */
[----:B0-----:R-:W-:-:S05]  /*3d00*/  FADD.FTZ R25, R25, R14 ;  /* 0x0000000e19197221 */ /* 0x001fca0000010000 */
[----:B------:R-:W-:Y:S01]  /*3d10*/  BSSY.RECONVERGENT B0, `(.L_x_5827) ;  /* 0x0000043000007945 */ /* 0x000fe20003800200 */
[C---:B-1----:R-:W-:Y:S02]  /*3d20*/  LOP3.LUT P0, RZ, R2.reuse, 0x7, RZ, 0xc0, !PT ;  /* 0x0000000702ff7812 */ /* 0x042fe4000780c0ff */
[C---:B------:R-:W-:Y:S02]  /*3d30*/  LOP3.LUT R3, R2.reuse, 0x3c0, RZ, 0xc0, !PT ;  /* 0x000003c002037812 */ /* 0x040fe400078ec0ff */
[C---:B------:R-:W-:Y:S02]  /*3d40*/  LOP3.LUT R12, R2.reuse, 0x3e0, RZ, 0xc0, !PT ;  /* 0x000003e0020c7812 */ /* 0x040fe400078ec0ff */
[----:B------:R-:W-:Y:S02]  /*3d50*/  ISETP.NE.OR P5, PT, R3, 0x40, P0 ;  /* 0x000000400300780c */ /* 0x000fe400007a5670 */
[----:B------:R-:W-:Y:S02]  /*3d60*/  LOP3.LUT P1, RZ, R2, 0x3c7, RZ, 0xc0, !PT ;  /* 0x000003c702ff7812 */ /* 0x000fe4000782c0ff */
[----:B------:R-:W-:-:S02]  /*3d70*/  ISETP.NE.OR P4, PT, R12, 0x20, P0 ;  /* 0x000000200c00780c */ /* 0x000fc40000785670 */
[C---:B------:R-:W-:Y:S02]  /*3d80*/  LOP3.LUT P2, RZ, R2.reuse, 0x3e7, RZ, 0xc0, !PT ;  /* 0x000003e702ff7812 */ /* 0x040fe4000784c0ff */
[----:B------:R-:W-:-:S05]  /*3d90*/  ISETP.GT.U32.AND P3, PT, R2, 0x1f, PT ;  /* 0x0000001f0200780c */ /* 0x000fca0003f64070 */
[----:B------:R-:W-:Y:S08]  /*3da0*/  @P5 BRA `(.L_x_5828) ;  /* 0x0000000000e45947 */ /* 0x000ff00003800000 */
[----:B------:R-:W0:Y:S01]  /*3db0*/  S2UR UR5, SR_CgaCtaId ;  /* 0x00000000000579c3 */ /* 0x000e220000008800 */
[----:B------:R-:W-:Y:S01]  /*3dc0*/  LOP3.LUT R3, R2, 0x1f, RZ, 0xc0, !PT ;  /* 0x0000001f02037812 */ /* 0x000fe200078ec0ff */
[----:B------:R-:W-:Y:S01]  /*3dd0*/  UMOV UR4, 0x400 ;  /* 0x0000040000047882 */ /* 0x000fe20000000000 */
[----:B------:R-:W-:Y:S01]  /*3de0*/  SHF.R.U32.HI R12, RZ, 0x5, R2 ;  /* 0x00000005ff0c7819 */ /* 0x000fe20000011602 */
[----:B------:R-:W-:Y:S01]  /*3df0*/  UIADD3 UR4, UPT, UPT, UR4, 0x20, URZ ;  /* 0x0000002004047890 */ /* 0x000fe2000fffe0ff */
[----:B------:R-:W-:-:S05]  /*3e00*/  SHF.R.U32.HI R3, RZ, 0x3, R3 ;  /* 0x00000003ff037819 */ /* 0x000fca0000011603 */
[----:B------:R-:W-:Y:S01]  /*3e10*/  IMAD R3, R12, 0xc0, R3 ;  /* 0x000000c00c037824 */ /* 0x000fe200078e0203 */
        /* <DEDUP_REMOVED lines=50> */
.L_x_5828:
[----:B------:R-:W-:Y:S05]  /*4140*/  BSYNC.RECONVERGENT B0 ;  /* 0x0000000000007941 */ /* 0x000fea0003800200 */
.L_x_5827:
[----:B------:R-:W-:Y:S06]  /*4150*/  BAR.SYNC.DEFER_BLOCKING 0x0 ;  /* 0x0000000000007b1d */ /* 0x000fec0000010000 */
[----:B------:R-:W-:Y:S04]  /*4160*/  BSSY.RECONVERGENT B0, `(.L_x_5829) ;  /* 0x000006b000007945 */ /* 0x000fe80003800200 */
[----:B------:R-:W-:Y:S05]  /*4170*/  @P1 BRA `(.L_x_5830) ;  /* 0x0000000400a41947 */ /* 0x000fea0003800000 */
[----:B------:R-:W1:Y:S01]  /*4180*/  S2UR UR5, SR_CgaCtaId ;  /* 0x00000000000579c3 */ /* 0x000e620000008800 */
[----:B------:R-:W-:Y:S01]  /*4190*/  LOP3.LUT R12, R2, 0x1f, RZ, 0xc0, !PT ;  /* 0x0000001f020c7812 */ /* 0x000fe200078ec0ff */
[----:B------:R-:W-:Y:S01]  /*41a0*/  UMOV UR4, 0x400 ;  /* 0x0000040000047882 */ /* 0x000fe20000000000 */
[----:B0-----:R-:W-:Y:S01]  /*41b0*/  SHF.R.U32.HI R3, RZ, 0x5, R2 ;  /* 0x00000005ff037819 */ /* 0x001fe20000011602 */
[----:B------:R-:W-:Y:S01]  /*41c0*/  UIADD3 UR4, UPT, UPT, UR4, 0x20, URZ ;  /* 0x0000002004047890 */ /* 0x000fe2000fffe0ff */
[----:B------:R-:W-:-:S05]  /*41d0*/  SHF.R.U32.HI R12, RZ, 0x3, R12 ;  /* 0x00000003ff0c7819 */ /* 0x000fca000001160c */
[----:B------:R-:W-:Y:S01]  /*41e0*/  IMAD R3, R3, 0xc0, R12 ;  /* 0x000000c003037824 */ /* 0x000fe200078e020c */
[----:B-1----:R-:W-:-:S06]  /*41f0*/  ULEA UR4, UR5, UR4, 0x18 ;  /* 0x0000000405047291 */ /* 0x002fcc000f8ec0ff */
[----:B------:R-:W-:-:S05]  /*4200*/  LEA R3, R3, UR4, 0x2 ;  /* 0x0000000403037c11 */ /* 0x000fca000f8e10ff */
        /* <DEDUP_REMOVED lines=29> */
[----:B------:R-:W5:Y:S04]  /*43e0*/  LDS R14, [R3+0x210] ;  /* 0x00021000030e7984 */ /* 0x000f680000000800 */
[----:B------:R-:W5:Y:S01]  /*43f0*/  LDS R56, [R3+0x220] ;  /* 0x0002200003387984 */ /* 0x000f620000000800 */
        /* <DEDUP_REMOVED lines=42> */
[----:B0-----:R-:W-:-:S03]  /*46a0*/  FADD.FTZ R36, R36, R51 ;  /* 0x0000003324247221 */ /* 0x001fc60000010000 */
[----:B------:R-:W0:Y:S01]  /*46b0*/  LDS R60, [R3+0x2e0] ;  /* 0x0002e000033c7984 */ /* 0x000e220000000800 */
[----:B-1----:R-:W-:Y:S01]  /*46c0*/  FADD.FTZ R9, R9, R76 ;  /* 0x0000004c09097221 */ /* 0x002fe20000010000 */
[----:B--2---:R-:W-:Y:S02]  /*46d0*/  FADD.FTZ R38, R38, R13 ;  /* 0x0000000d26267221 */ /* 0x004fe40000010000 */
        /* <DEDUP_REMOVED lines=14> */
[----:B--2---:R-:W-:Y:S02]  /*47c0*/  FADD.FTZ R48, R48, R13 ;  /* 0x0000000d30307221 */ /* 0x004fe40000010000 */
[----:B------:R-:W0:Y:S01]  /*47d0*/  LDS R13, [R3+0x280] ;  /* 0x00028000030d7984 */ /* 0x000e220000000800 */
[----:B---3--:R-:W-:Y:S01]  /*47e0*/  FADD.FTZ R52, R52, R15 ;  /* 0x0000000f34347221 */ /* 0x008fe20000010000 */
[----:B----4-:R-:W-:Y:S01]  /*47f0*/  FADD.FTZ R54, R54, R21 ;  /* 0x0000001536367221 */ /* 0x010fe20000010000 */
[----:B0-----:R-:W-:-:S07]  /*4800*/  FADD.FTZ R50, R50, R13 ;  /* 0x0000000d32327221 */ /* 0x001fce0000010000 */
.L_x_5830:
[----:B------:R-:W-:Y:S05]  /*4810*/  BSYNC.RECONVERGENT B0 ;  /* 0x0000000000007941 */ /* 0x000fea0003800200 */
.L_x_5829:
        /* <DEDUP_REMOVED lines=60> */
.L_x_5832:
[----:B------:R-:W-:Y:S05]  /*4be0*/  BSYNC.RECONVERGENT B0 ;  /* 0x0000000000007941 */ /* 0x000fea0003800200 */
.L_x_5831:
[----:B------:R-:W-:Y:S06]  /*4bf0*/  BAR.SYNC.DEFER_BLOCKING 0x0 ;  /* 0x0000000000007b1d */ /* 0x000fec0000010000 */
[----:B------:R-:W-:Y:S04]  /*4c00*/  BSSY.RECONVERGENT B0, `(.L_x_5833) ;  /* 0x000006b000007945 */ /* 0x000fe80003800200 */
[----:B------:R-:W-:Y:S05]  /*4c10*/  @P2 BRA `(.L_x_5834) ;  /* 0x0000000400a42947 */ /* 0x000fea0003800000 */
[----:B------:R-:W2:Y:S01]  /*4c20*/  S2UR UR5, SR_CgaCtaId ;  /* 0x00000000000579c3 */ /* 0x000ea20000008800 */
[----:B01----:R-:W-:Y:S01]  /*4c30*/  LOP3.LUT R3, R2, 0x1f, RZ, 0xc0, !PT ;  /* 0x0000001f02037812 */ /* 0x003fe200078ec0ff */
[----:B------:R-:W-:Y:S01]  /*4c40*/  UMOV UR4, 0x400 ;  /* 0x0000040000047882 */ /* 0x000fe20000000000 */
[----:B------:R-:W-:Y:S01]  /*4c50*/  SHF.R.U32.HI R2, RZ, 0x5, R2 ;  /* 0x00000005ff027819 */ /* 0x000fe20000011602 */
[----:B------:R-:W-:Y:S01]  /*4c60*/  UIADD3 UR4, UPT, UPT, UR4, 0x20, URZ ;  /* 0x0000002004047890 */ /* 0x000fe2000fffe0ff */
[----:B------:R-:W-:-:S05]  /*4c70*/  SHF.R.U32.HI R3, RZ, 0x3, R3 ;  /* 0x00000003ff037819 */ /* 0x000fca0000011603 */
[----:B------:R-:W-:Y:S01]  /*4c80*/  IMAD R2, R2, 0xc0, R3 ;  /* 0x000000c002027824 */ /* 0x000fe200078e0203 */
[----:B--2---:R-:W-:-:S06]  /*4c90*/  ULEA UR4, UR5, UR4, 0x18 ;  /* 0x0000000405047291 */ /* 0x004fcc000f8ec0ff */
        /* <DEDUP_REMOVED lines=93> */
[----:B---3--:R-:W-:-:S03]  /*5270*/  FADD.FTZ R48, R48, R13 ;  /* 0x0000000d30307221 */ /* 0x008fc60000010000 */
[----:B------:R-:W1:Y:S01]  /*5280*/  LDS R13, [R2+0x2a0] ;  /* 0x0002a000020d7984 */ /* 0x000e620000000800 */
[----:B0-----:R-:W-:Y:S01]  /*5290*/  FADD.FTZ R50, R50, R3 ;  /* 0x0000000332327221 */ /* 0x001fe20000010000 */
[----:B-1----:R-:W-:-:S07]  /*52a0*/  FADD.FTZ R52, R52, R13 ;  /* 0x0000000d34347221 */ /* 0x002fce0000010000 */
.L_x_5834:
[----:B------:R-:W-:Y:S05]  /*52b0*/  BSYNC.RECONVERGENT B0 ;  /* 0x0000000000007941 */ /* 0x000fea0003800200 */
.L_x_5833:
[----:B------:R-:W-:Y:S06]  /*52c0*/  BAR.SYNC.DEFER_BLOCKING 0x0 ;  /* 0x0000000000007b1d */ /* 0x000fec0000010000 */
[----:B------:R-:W-:Y:S05]  /*52d0*/  @P3 EXIT ;  /* 0x000000000000394d */ /* 0x000fea0003800000 */
[----:B------:R-:W-:Y:S05]  /*52e0*/  @P0 EXIT ;  /* 0x000000000000094d */ /* 0x000fea0003800000 */
[----:B01----:R-:W0:Y:S01]  /*52f0*/  S2R R3, SR_CTAID.X ;  /* 0x0000000000037919 */ /* 0x003e220000002500 */
[----:B------:R-:W1:Y:S01]  /*5300*/  LDCU UR5, c[0x0][0x378] ;  /* 0x00006f00ff0577ac */ /* 0x000e620008000800 */
[----:B------:R-:W0:Y:S01]  /*5310*/  S2UR UR6, SR_CTAID.Y ;  /* 0x00000000000679c3 */ /* 0x000e220000002600 */
[----:B------:R-:W2:Y:S07]  /*5320*/  S2R R12, SR_TID.X ;  /* 0x00000000000c7919 */ /* 0x000eae0000002100 */
[----:B------:R-:W0:Y:S08]  /*5330*/  LDC R2, c[0x0][0x370] ;  /* 0x0000dc00ff027b82 */ /* 0x000e300000000800 */
[----:B------:R-:W3:Y:S01]  /*5340*/  S2UR UR4, SR_CTAID.Z ;  /* 0x00000000000479c3 */ /* 0x000ee20000002700 */
[----:B0-----:R-:W-:Y:S01]  /*5350*/  IMAD R2, R2, UR6, R3 ;  /* 0x0000000602027c24 */ /* 0x001fe2000f8e0203 */
[----:B------:R-:W0:Y:S01]  /*5360*/  LDCU.64 UR6, c[0x0][0x390] ;  /* 0x00007200ff0677ac */ /* 0x000e220008000a00 */
[----:B--2---:R-:W-:-:S02]  /*5370*/  SHF.R.U32.HI R3, RZ, 0x3, R12 ;  /* 0x00000003ff037819 */ /* 0x004fc4000001160c */
[----:B-1----:R-:W-:Y:S01]  /*5380*/  IMAD R2, R2, UR5, RZ ;  /* 0x0000000502027c24 */ /* 0x002fe2000f8e02ff */
[----:B---3--:R-:W-:-:S03]  /*5390*/  UIMAD UR4, UR4, 0xc0, URZ ;  /* 0x000000c0040478a4 */ /* 0x008fc6000f8e02ff */
[----:B------:R-:W-:-:S05]  /*53a0*/  IMAD R2, R2, 0xc0, RZ ;  /* 0x000000c002027824 */ /* 0x000fca00078e02ff */
        /* <DEDUP_REMOVED lines=53> */
.L_x_5797:
        /* <DEDUP_REMOVED lines=16> */
.L_x_5835:
[----:B------:R-:W-:Y:S05]  /*5800*/  EXIT ;  /* 0x000000000000794d */ /* 0x000fea0003800000 */
.L_x_5799:
[----:B------:R-:W-:Y:S01]  /*5810*/  HFMA2 R12, -RZ, RZ, 0, 9.5367431640625e-07 ;  /* 0x00000010ff0c7431 */ /* 0x000fe200000001ff */
[----:B------:R-:W-:Y:S02]  /*5820*/  MOV R11, 0x1f ;  /* 0x0000001f000b7802 */ /* 0x000fe40000000f00 */
[----:B------:R-:W-:-:S07]  /*5830*/  MOV R15, 0xffffffff ;  /* 0xffffffff000f7802 */ /* 0x000fce0000000f00 */
[----:B------:R-:W-:Y:S05]  /*5840*/  WARPSYNC.COLLECTIVE R15, `(.L_x_5836) ;  /* 0x000000000f087348 */ /* 0x000fea0003c00000 */
[----:B------:R0:W1:Y:S02]  /*5850*/  SHFL.BFLY P6, R14, R13, R12, R11 ;  /* 0x0c00000c0d0e7389 */ /* 0x00006400000c000b */
[----:B01----:R-:W-:Y:S05]  /*5860*/  ENDCOLLECTIVE ;  /* 0x000000000000791b */ /* 0x003fea0003800000 */
.L_x_5836:
[----:B------:R-:W-:Y:S01]  /*5870*/  IMAD.MOV.U32 R12, RZ, RZ, 0x8 ;  /* 0x00000008ff0c7424 */ /* 0x000fe200078e00ff */
[----:B------:R-:W-:-:S04]  /*5880*/  FMNMX.FTZ R0, R14, -3.40282346638528859812e+38, !PT ;  /* 0xff7fffff0e007809 */ /* 0x000fc80007810000 */
[----:B------:R-:W-:-:S07]  /*5890*/  MOV R13, R0 ;  /* 0x00000000000d7202 */ /* 0x000fce0000000f00 */
[----:B------:R-:W-:Y:S05]  /*58a0*/  WARPSYNC.COLLECTIVE R15, `(.L_x_5837) ;  /* 0x000000000f087348 */ /* 0x000fea0003c00000 */
[----:B------:R0:W1:Y:S02]  /*58b0*/  SHFL.BFLY P6, R14, R13, R12, R11 ;  /* 0x0c00000c0d0e7389 */ /* 0x00006400000c000b */
[----:B01----:R-:W-:Y:S05]  /*58c0*/  ENDCOLLECTIVE ;  /* 0x000000000000791b */ /* 0x003fea0003800000 */
.L_x_5837:
[----:B------:R-:W-:Y:S01]  /*58d0*/  HFMA2 R12, -RZ, RZ, 0, 2.384185791015625e-07 ;  /* 0x00000004ff0c7431 */ /* 0x000fe200000001ff */
[----:B------:R-:W-:-:S04]  /*58e0*/  FMNMX.FTZ R2, R0, R14, !PT ;  /* 0x0000000e00027209 */ /* 0x000fc80007810000 */
[----:B------:R-:W-:-:S07]  /*58f0*/  MOV R13, R2 ;  /* 0x00000002000d7202 */ /* 0x000fce0000000f00 */
[----:B------:R-:W-:Y:S05]  /*5900*/  WARPSYNC.COLLECTIVE R15, `(.L_x_5838) ;  /* 0x000000000f087348 */ /* 0x000fea0003c00000 */
[----:B------:R0:W1:Y:S02]  /*5910*/  SHFL.BFLY P6, R14, R13, R12, R11 ;  /* 0x0c00000c0d0e7389 */ /* 0x00006400000c000b */
[----:B01----:R-:W-:Y:S05]  /*5920*/  ENDCOLLECTIVE ;  /* 0x000000000000791b */ /* 0x003fea0003800000 */
.L_x_5838:
[----:B------:R-:W-:Y:S01]  /*5930*/  HFMA2 R12, -RZ, RZ, 0, 1.1920928955078125e-07 ;  /* 0x00000002ff0c7431 */ /* 0x000fe200000001ff */
[----:B------:R-:W-:-:S04]  /*5940*/  FMNMX.FTZ R3, R2, R14, !PT ;  /* 0x0000000e02037209 */ /* 0x000fc80007810000 */
[----:B------:R-:W-:-:S07]  /*5950*/  MOV R13, R3 ;  /* 0x00000003000d7202 */ /* 0x000fce0000000f00 */
[----:B------:R-:W-:Y:S05]  /*5960*/  WARPSYNC.COLLECTIVE R15, `(.L_x_5839) ;  /* 0x000000000f087348 */ /* 0x000fea0003c00000 */
[----:B------:R0:W1:Y:S02]  /*5970*/  SHFL.BFLY P6, R14, R13, R12, R11 ;  /* 0x0c00000c0d0e7389 */ /* 0x00006400000c000b */
[----:B01----:R-:W-:Y:S05]  /*5980*/  ENDCOLLECTIVE ;  /* 0x000000000000791b */ /* 0x003fea0003800000 */
.L_x_5839:
[----:B------:R-:W-:Y:S02]  /*5990*/  MOV R12, 0x1 ;  /* 0x00000001000c7802 */ /* 0x000fe40000000f00 */
[----:B------:R-:W-:-:S05]  /*59a0*/  FMNMX.FTZ R4, R3, R14, !PT ;  /* 0x0000000e03047209 */ /* 0x000fca0007810000 */
[----:B------:R-:W-:-:S07]  /*59b0*/  IMAD.MOV.U32 R13, RZ, RZ, R4 ;  /* 0x000000ffff0d7224 */ /* 0x000fce00078e0004 */
[----:B------:R-:W-:Y:S05]  /*59c0*/  WARPSYNC.COLLECTIVE R15, `(.L_x_5840) ;  /* 0x000000000f087348 */ /* 0x000fea0003c00000 */
[----:B------:R0:W1:Y:S02]  /*59d0*/  SHFL.BFLY P6, R14, R13, R12, R11 ;  /* 0x0c00000c0d0e7389 */ /* 0x00006400000c000b */
[----:B01----:R-:W-:Y:S05]  /*59e0*/  ENDCOLLECTIVE ;  /* 0x000000000000791b */ /* 0x003fea0003800000 */
.L_x_5840:
[----:B------:R-:W-:Y:S05]  /*59f0*/  BRA `(.L_x_5841) ;  /* 0xffffffb000707947 */ /* 0x000fea000383ffff */
.L_x_5826:
[----:B--23--:R-:W-:Y:S01]  /*5a00*/  HFMA2 R13, -RZ, RZ, 0, 0 ;  /* 0x00000000ff0d7431 */ /* 0x00cfe200000001ff */
[----:B------:R-:W-:Y:S01]  /*5a10*/  MOV R12, 0x4 ;  /* 0x00000004000c7802 */ /* 0x000fe20000000f00 */
[----:B-1----:R-:W-:Y:S02]  /*5a20*/  HFMA2 R11, -RZ, RZ, 0, 1.847743988037109375e-06 ;  /* 0x0000001fff0b7431 */ /* 0x002fe400000001ff */
[----:B------:R-:W-:-:S07]  /*5a30*/  IMAD.MOV.U32 R15, RZ, RZ, -0x1 ;  /* 0xffffffffff0f7424 */ /* 0x000fce00078e00ff */
[----:B0-----:R-:W-:Y:S05]  /*5a40*/  WARPSYNC.COLLECTIVE R15, `(.L_x_5842) ;  /* 0x000000000f087348 */ /* 0x001fea0003c00000 */
[----:B------:R1:W2:Y:S02]  /*5a50*/  SHFL.BFLY P6, R14, R13, R12, R11 ;  /* 0x0c00000c0d0e7389 */ /* 0x0002a400000c000b */
[----:B012---:R-:W-:Y:S05]  /*5a60*/  ENDCOLLECTIVE ;  /* 0x000000000000791b */ /* 0x007fea0003800000 */
.L_x_5842:
[----:B------:R-:W-:Y:S02]  /*5a70*/  HFMA2 R12, -RZ, RZ, 0, 1.1920928955078125e-07 ;  /* 0x00000002ff0c7431 */ /* 0x000fe400000001ff */
[----:B------:R-:W-:-:S05]  /*5a80*/  FADD.FTZ R73, RZ, R14 ;  /* 0x0000000eff497221 */ /* 0x000fca0000010000 */
[----:B------:R-:W-:-:S07]  /*5a90*/  MOV R13, R73 ;  /* 0x00000049000d7202 */ /* 0x000fce0000000f00 */
[----:B------:R-:W-:Y:S05]  /*5aa0*/  WARPSYNC.COLLECTIVE R15, `(.L_x_5843) ;  /* 0x000000000f087348 */ /* 0x000fea0003c00000 */
[----:B------:R0:W1:Y:S02]  /*5ab0*/  SHFL.BFLY P6, R14, R13, R12, R11 ;  /* 0x0c00000c0d0e7389 */ /* 0x00006400000c000b */
[----:B01----:R-:W-:Y:S05]  /*5ac0*/  ENDCOLLECTIVE ;  /* 0x000000000000791b */ /* 0x003fea0003800000 */
.L_x_5843:
[----:B------:R-:W-:Y:S02]  /*5ad0*/  HFMA2 R12, -RZ, RZ, 0, 5.9604644775390625e-08 ;  /* 0x00000001ff0c7431 */ /* 0x000fe400000001ff */
[----:B------:R-:W-:-:S05]  /*5ae0*/  FADD.FTZ R73, R73, R14 ;  /* 0x0000000e49497221 */ /* 0x000fca0000010000 */
[----:B------:R-:W-:-:S07]  /*5af0*/  MOV R13, R73 ;  /* 0x00000049000d7202 */ /* 0x000fce0000000f00 */
[----:B------:R-:W-:Y:S05]  /*5b00*/  WARPSYNC.COLLECTIVE R15, `(.L_x_5844) ;  /* 0x000000000f087348 */ /* 0x000fea0003c00000 */
[----:B------:R0:W1:Y:S02]  /*5b10*/  SHFL.BFLY P6, R14, R13, R12, R11 ;  /* 0x0c00000c0d0e7389 */ /* 0x00006400000c000b */
[----:B01----:R-:W-:Y:S05]  /*5b20*/  ENDCOLLECTIVE ;  /* 0x000000000000791b */ /* 0x003fea0003800000 */
.L_x_5844:
[----:B------:R-:W-:Y:S01]  /*5b30*/  HFMA2 R12, -RZ, RZ, 0, 2.384185791015625e-07 ;  /* 0x00000004ff0c7431 */ /* 0x000fe200000001ff */
[----:B------:R-:W-:Y:S01]  /*5b40*/  MOV R13, RZ ;  /* 0x000000ff000d7202 */ /* 0x000fe20000000f00 */
[----:B------:R-:W-:-:S07]  /*5b50*/  IMAD.MOV.U32 R72, RZ, RZ, R14 ;  /* 0x000000ffff487224 */ /* 0x000fce00078e000e */
[----:B------:R-:W-:Y:S05]  /*5b60*/  WARPSYNC.COLLECTIVE R15, `(.L_x_5845) ;  /* 0x000000000f087348 */ /* 0x000fea0003c00000 */
[----:B------:R0:W1:Y:S02]  /*5b70*/  SHFL.BFLY P6, R14, R13, R12, R11 ;  /* 0x0c00000c0d0e7389 */ /* 0x00006400000c000b */
[----:B01----:R-:W-:Y:S05]  /*5b80*/  ENDCOLLECTIVE ;  /* 0x000000000000791b */ /* 0x003fea0003800000 */
.L_x_5845:
        /* <DEDUP_REMOVED lines=8> */
.L_x_5846:
[----:B------:R-:W-:Y:S01]  /*5c10*/  HFMA2 R12, -RZ, RZ, 0, 5.9604644775390625e-08 ;  /* 0x00000001ff0c7431 */ /* 0x000fe200000001ff */
[----:B------:R-:W-:-:S05]  /*5c20*/  MOV R71, R14 ;  /* 0x0000000e00477202 */ /* 0x000fca0000000f00 */
[----:B------:R-:W-:-:S05]  /*5c30*/  FADD.FTZ R71, R0, R71 ;  /* 0x0000004700477221 */ /* 0x000fca0000010000 */
[----:B------:R-:W-:-:S07]  /*5c40*/  MOV R13, R71 ;  /* 0x00000047000d7202 */ /* 0x000fce0000000f00 */
[----:B------:R-:W-:Y:S05]  /*5c50*/  WARPSYNC.COLLECTIVE R15, `(.L_x_5847) ;  /* 0x000000000f087348 */ /* 0x000fea0003c00000 */
[----:B------:R0:W1:Y:S02]  /*5c60*/  SHFL.BFLY P6, R14, R13, R12, R11 ;  /* 0x0c00000c0d0e7389 */ /* 0x00006400000c000b */
[----:B01----:R-:W-:Y:S05]  /*5c70*/  ENDCOLLECTIVE ;  /* 0x000000000000791b */ /* 0x003fea0003800000 */
.L_x_5847:
[----:B------:R-:W-:Y:S02]  /*5c80*/  HFMA2 R12, -RZ, RZ, 0, 2.384185791015625e-07 ;  /* 0x00000004ff0c7431 */ /* 0x000fe400000001ff */
[----:B------:R-:W-:Y:S01]  /*5c90*/  IMAD.MOV.U32 R13, RZ, RZ, RZ ;  /* 0x000000ffff0d7224 */ /* 0x000fe200078e00ff */
[----:B------:R-:W-:-:S07]  /*5ca0*/  MOV R70, R14 ;  /* 0x0000000e00467202 */ /* 0x000fce0000000f00 */
[----:B------:R-:W-:Y:S05]  /*5cb0*/  WARPSYNC.COLLECTIVE R15, `(.L_x_5848) ;  /* 0x000000000f087348 */ /* 0x000fea0003c00000 */
[----:B------:R0:W1:Y:S02]  /*5cc0*/  SHFL.BFLY P6, R14, R13, R12, R11 ;  /* 0x0c00000c0d0e7389 */ /* 0x00006400000c000b */
[----:B01----:R-:W-:Y:S05]  /*5cd0*/  ENDCOLLECTIVE ;  /* 0x000000000000791b */ /* 0x003fea0003800000 */
.L_x_5848:
        /* <DEDUP_REMOVED lines=8> */
.L_x_5849:
[----:B------:R-:W-:Y:S02]  /*5d60*/  HFMA2 R12, -RZ, RZ, 0, 5.9604644775390625e-08 ;  /* 0x00000001ff0c7431 */ /* 0x000fe400000001ff */
[----:B------:R-:W-:-:S04]  /*5d70*/  IMAD.MOV.U32 R69, RZ, RZ, R14 ;  /* 0x000000ffff457224 */ /* 0x000fc800078e000e */
[----:B------:R-:W-:-:S05]  /*5d80*/  FADD.FTZ R69, R2, R69 ;  /* 0x0000004502457221 */ /* 0x000fca0000010000 */
[----:B------:R-:W-:-:S07]  /*5d90*/  MOV R13, R69 ;  /* 0x00000045000d7202 */ /* 0x000fce0000000f00 */
[----:B------:R-:W-:Y:S05]  /*5da0*/  WARPSYNC.COLLECTIVE R15, `(.L_x_5850) ;  /* 0x000000000f087348 */ /* 0x000fea0003c00000 */
[----:B------:R0:W1:Y:S02]  /*5db0*/  SHFL.BFLY P6, R14, R13, R12, R11 ;  /* 0x0c00000c0d0e7389 */ /* 0x00006400000c000b */
[----:B01----:R-:W-:Y:S05]  /*5dc0*/  ENDCOLLECTIVE ;  /* 0x000000000000791b */ /* 0x003fea0003800000 */
.L_x_5850:
[----:B------:R-:W-:Y:S02]  /*5dd0*/  HFMA2 R13, -RZ, RZ, 0, 0 ;  /* 0x00000000ff0d7431 */ /* 0x000fe400000001ff */
[----:B------:R-:W-:Y:S01]  /*5de0*/  IMAD.MOV.U32 R12, RZ, RZ, 0x4 ;  /* 0x00000004ff0c7424 */ /* 0x000fe200078e00ff */
[----:B------:R-:W-:-:S07]  /*5df0*/  MOV R68, R14 ;  /* 0x0000000e00447202 */ /* 0x000fce0000000f00 */
[----:B------:R-:W-:Y:S05]  /*5e00*/  WARPSYNC.COLLECTIVE R15, `(.L_x_5851) ;  /* 0x000000000f087348 */ /* 0x000fea0003c00000 */
[----:B------:R0:W1:Y:S02]  /*5e10*/  SHFL.BFLY P6, R14, R13, R12, R11 ;  /* 0x0c00000c0d0e7389 */ /* 0x00006400000c000b */
[----:B01----:R-:W-:Y:S05]  /*5e20*/  ENDCOLLECTIVE ;  /* 0x000000000000791b */ /* 0x003fea0003800000 */
.L_x_5851:
        /* <DEDUP_REMOVED lines=8> */
.L_x_5852:
[----:B------:R-:W-:Y:S01]  /*5eb0*/  HFMA2 R12, -RZ, RZ, 0, 5.9604644775390625e-08 ;  /* 0x00000001ff0c7431 */ /* 0x000fe200000001ff */
[----:B------:R-:W-:-:S05]  /*5ec0*/  MOV R4, R14 ;  /* 0x0000000e00047202 */ /* 0x000fca0000000f00 */
[----:B------:R-:W-:-:S04]  /*5ed0*/  FADD.FTZ R67, R3, R4 ;  /* 0x0000000403437221 */ /* 0x000fc80000010000 */
[----:B------:R-:W-:-:S07]  /*5ee0*/  IMAD.MOV.U32 R13, RZ, RZ, R67 ;  /* 0x000000ffff0d7224 */ /* 0x000fce00078e0043 */
[----:B------:R-:W-:Y:S05]  /*5ef0*/  WARPSYNC.COLLECTIVE R15, `(.L_x_5853) ;  /* 0x000000000f087348 */ /* 0x000fea0003c00000 */
[----:B------:R0:W1:Y:S02]  /*5f00*/  SHFL.BFLY P6, R14, R13, R12, R11 ;  /* 0x0c00000c0d0e7389 */ /* 0x00006400000c000b */
[----:B01----:R-:W-:Y:S05]  /*5f10*/  ENDCOLLECTIVE ;  /* 0x000000000000791b */ /* 0x003fea0003800000 */
.L_x_5853:
[----:B------:R-:W-:Y:S01]  /*5f20*/  HFMA2 R13, -RZ, RZ, 0, 0 ;  /* 0x00000000ff0d7431 */ /* 0x000fe200000001ff */
[----:B------:R-:W-:Y:S02]  /*5f30*/  MOV R12, 0x4 ;  /* 0x00000004000c7802 */ /* 0x000fe40000000f00 */
[----:B------:R-:W-:-:S07]  /*5f40*/  MOV R66, R14 ;  /* 0x0000000e00427202 */ /* 0x000fce0000000f00 */
[----:B------:R-:W-:Y:S05]  /*5f50*/  WARPSYNC.COLLECTIVE R15, `(.L_x_5854) ;  /* 0x000000000f087348 */ /* 0x000fea0003c00000 */
[----:B------:R0:W1:Y:S02]  /*5f60*/  SHFL.BFLY P6, R14, R13, R12, R11 ;  /* 0x0c00000c0d0e7389 */ /* 0x00006400000c000b */
[----:B01----:R-:W-:Y:S05]  /*5f70*/  ENDCOLLECTIVE ;  /* 0x000000000000791b */ /* 0x003fea0003800000 */
.L_x_5854:
        /* <DEDUP_REMOVED lines=8> */
.L_x_5855:
[----:B------:R-:W-:Y:S01]  /*6000*/  IMAD.MOV.U32 R12, RZ, RZ, 0x1 ;  /* 0x00000001ff0c7424 */ /* 0x000fe200078e00ff */
[----:B------:R-:W-:-:S05]  /*6010*/  MOV R6, R14 ;  /* 0x0000000e00067202 */ /* 0x000fca0000000f00 */
[----:B------:R-:W-:-:S05]  /*6020*/  FADD.FTZ R65, R65, R6 ;  /* 0x0000000641417221 */ /* 0x000fca0000010000 */
[----:B------:R-:W-:-:S07]  /*6030*/  MOV R13, R65 ;  /* 0x00000041000d7202 */ /* 0x000fce0000000f00 */
[----:B------:R-:W-:Y:S05]  /*6040*/  WARPSYNC.COLLECTIVE R15, `(.L_x_5856) ;  /* 0x000000000f087348 */ /* 0x000fea0003c00000 */
[----:B------:R0:W1:Y:S02]  /*6050*/  SHFL.BFLY P6, R14, R13, R12, R11 ;  /* 0x0c00000c0d0e7389 */ /* 0x00006400000c000b */
[----:B01----:R-:W-:Y:S05]  /*6060*/  ENDCOLLECTIVE ;  /* 0x000000000000791b */ /* 0x003fea0003800000 */
.L_x_5856:
[----:B------:R-:W-:Y:S01]  /*6070*/  HFMA2 R13, -RZ, RZ, 0, 0 ;  /* 0x00000000ff0d7431 */ /* 0x000fe200000001ff */
[----:B------:R-:W-:Y:S02]  /*6080*/  MOV R12, 0x4 ;  /* 0x00000004000c7802 */ /* 0x000fe40000000f00 */
[----:B------:R-:W-:-:S07]  /*6090*/  MOV R64, R14 ;  /* 0x0000000e00407202 */ /* 0x000fce0000000f00 */
[----:B------:R-:W-:Y:S05]  /*60a0*/  WARPSYNC.COLLECTIVE R15, `(.L_x_5857) ;  /* 0x000000000f087348 */ /* 0x000fea0003c00000 */
[----:B------:R0:W1:Y:S02]  /*60b0*/  SHFL.BFLY P6, R14, R13, R12, R11 ;  /* 0x0c00000c0d0e7389 */ /* 0x00006400000c000b */
[----:B01----:R-:W-:Y:S05]  /*60c0*/  ENDCOLLECTIVE ;  /* 0x000000000000791b */ /* 0x003fea0003800000 */
.L_x_5857:
        /* <DEDUP_REMOVED lines=8> */
.L_x_5858:
[----:B------:R-:W-:Y:S01]  /*6150*/  HFMA2 R12, -RZ, RZ, 0, 5.9604644775390625e-08 ;  /* 0x00000001ff0c7431 */ /* 0x000fe200000001ff */
[----:B------:R-:W-:-:S05]  /*6160*/  MOV R8, R14 ;  /* 0x0000000e00087202 */ /* 0x000fca0000000f00 */
[----:B------:R-:W-:-:S05]  /*6170*/  FADD.FTZ R63, R5, R8 ;  /* 0x00000008053f7221 */ /* 0x000fca0000010000 */
[----:B------:R-:W-:-:S07]  /*6180*/  MOV R13, R63 ;  /* 0x0000003f000d7202 */ /* 0x000fce0000000f00 */
[----:B------:R-:W-:Y:S05]  /*6190*/  WARPSYNC.COLLECTIVE R15, `(.L_x_5859) ;  /* 0x000000000f087348 */ /* 0x000fea0003c00000 */
[----:B------:R0:W1:Y:S02]  /*61a0*/  SHFL.BFLY P6, R14, R13, R12, R11 ;  /* 0x0c00000c0d0e7389 */ /* 0x00006400000c000b */
[----:B01----:R-:W-:Y:S05]  /*61b0*/  ENDCOLLECTIVE ;  /* 0x000000000000791b */ /* 0x003fea0003800000 */
.L_x_5859:
[----:B------:R-:W-:Y:S01]  /*61c0*/  HFMA2 R12, -RZ, RZ, 0, 2.384185791015625e-07 ;  /* 0x00000004ff0c7431 */ /* 0x000fe200000001ff */
[----:B------:R-:W-:Y:S01]  /*61d0*/  MOV R13, RZ ;  /* 0x000000ff000d7202 */ /* 0x000fe20000000f00 */
[----:B------:R-:W-:-:S07]  /*61e0*/  IMAD.MOV.U32 R62, RZ, RZ, R14 ;  /* 0x000000ffff3e7224 */ /* 0x000fce00078e000e */
[----:B------:R-:W-:Y:S05]  /*61f0*/  WARPSYNC.COLLECTIVE R15, `(.L_x_5860) ;  /* 0x000000000f087348 */ /* 0x000fea0003c00000 */
[----:B------:R0:W1:Y:S02]  /*6200*/  SHFL.BFLY P6, R14, R13, R12, R11 ;  /* 0x0c00000c0d0e7389 */ /* 0x00006400000c000b */
[----:B01----:R-:W-:Y:S05]  /*6210*/  ENDCOLLECTIVE ;  /* 0x000000000000791b */ /* 0x003fea0003800000 */
.L_x_5860:
        /* <DEDUP_REMOVED lines=8> */
.L_x_5861:
[----:B------:R-:W-:Y:S01]  /*62a0*/  HFMA2 R12, -RZ, RZ, 0, 5.9604644775390625e-08 ;  /* 0x00000001ff0c7431 */ /* 0x000fe200000001ff */
[----:B------:R-:W-:-:S05]  /*62b0*/  MOV R10, R14 ;  /* 0x0000000e000a7202 */ /* 0x000fca0000000f00 */
[----:B------:R-:W-:-:S05]  /*62c0*/  FADD.FTZ R0, R7, R10 ;  /* 0x0000000a07007221 */ /* 0x000fca0000010000 */
[----:B------:R-:W-:-:S07]  /*62d0*/  MOV R13, R0 ;  /* 0x00000000000d7202 */ /* 0x000fce0000000f00 */
[----:B------:R-:W-:Y:S05]  /*62e0*/  WARPSYNC.COLLECTIVE R15, `(.L_x_5862) ;  /* 0x000000000f087348 */ /* 0x000fea0003c00000 */
[----:B------:R0:W1:Y:S02]  /*62f0*/  SHFL.BFLY P6, R14, R13, R12, R11 ;  /* 0x0c00000c0d0e7389 */ /* 0x00006400000c000b */
[----:B01----:R-:W-:Y:S05]  /*6300*/  ENDCOLLECTIVE ;  /* 0x000000000000791b */ /* 0x003fea0003800000 */
.L_x_5862:
[----:B------:R-:W-:Y:S02]  /*6310*/  HFMA2 R12, -RZ, RZ, 0, 2.384185791015625e-07 ;  /* 0x00000004ff0c7431 */ /* 0x000fe400000001ff */
[----:B------:R-:W-:Y:S01]  /*6320*/  IMAD.MOV.U32 R13, RZ, RZ, RZ ;  /* 0x000000ffff0d7224 */ /* 0x000fe200078e00ff */
[----:B------:R-:W-:-:S07]  /*6330*/  MOV R3, R14 ;  /* 0x0000000e00037202 */ /* 0x000fce0000000f00 */
[----:B------:R-:W-:Y:S05]  /*6340*/  WARPSYNC.COLLECTIVE R15, `(.L_x_5863) ;  /* 0x000000000f087348 */ /* 0x000fea0003c00000 */
[----:B------:R0:W1:Y:S02]  /*6350*/  SHFL.BFLY P6, R14, R13, R12, R11 ;  /* 0x0c00000c0d0e7389 */ /* 0x00006400000c000b */
[----:B01----:R-:W-:Y:S05]  /*6360*/  ENDCOLLECTIVE ;  /* 0x000000000000791b */ /* 0x003fea0003800000 */
.L_x_5863:
        /* <DEDUP_REMOVED lines=8> */
.L_x_5864:
[----:B------:R-:W-:Y:S02]  /*63f0*/  HFMA2 R12, -RZ, RZ, 0, 5.9604644775390625e-08 ;  /* 0x00000001ff0c7431 */ /* 0x000fe400000001ff */
[----:B------:R-:W-:-:S04]  /*6400*/  IMAD.MOV.U32 R16, RZ, RZ, R14 ;  /* 0x000000ffff107224 */ /* 0x000fc800078e000e */
[----:B------:R-:W-:-:S05]  /*6410*/  FADD.FTZ R2, R9, R16 ;  /* 0x0000001009027221 */ /* 0x000fca0000010000 */
[----:B------:R-:W-:-:S07]  /*6420*/  MOV R13, R2 ;  /* 0x00000002000d7202 */ /* 0x000fce0000000f00 */
[----:B------:R-:W-:Y:S05]  /*6430*/  WARPSYNC.COLLECTIVE R15, `(.L_x_5865) ;  /* 0x000000000f087348 */ /* 0x000fea0003c00000 */
[----:B------:R0:W1:Y:S02]  /*6440*/  SHFL.BFLY P6, R14, R13, R12, R11 ;  /* 0x0c00000c0d0e7389 */ /* 0x00006400000c000b */
[----:B01----:R-:W-:Y:S05]  /*6450*/  ENDCOLLECTIVE ;  /* 0x000000000000791b */ /* 0x003fea0003800000 */
.L_x_5865:
[----:B------:R-:W-:Y:S02]  /*6460*/  HFMA2 R13, -RZ, RZ, 0, 0 ;  /* 0x00000000ff0d7431 */ /* 0x000fe400000001ff */
[----:B------:R-:W-:Y:S01]  /*6470*/  IMAD.MOV.U32 R12, RZ, RZ, 0x4 ;  /* 0x00000004ff0c7424 */ /* 0x000fe200078e00ff */
[----:B------:R-:W-:-:S07]  /*6480*/  MOV R5, R14 ;  /* 0x0000000e00057202 */ /* 0x000fce0000000f00 */
[----:B------:R-:W-:Y:S05]  /*6490*/  WARPSYNC.COLLECTIVE R15, `(.L_x_5866) ;  /* 0x000000000f087348 */ /* 0x000fea0003c00000 */
[----:B------:R0:W1:Y:S02]  /*64a0*/  SHFL.BFLY P6, R14, R13, R12, R11 ;  /* 0x0c00000c0d0e7389 */ /* 0x00006400000c000b */
[----:B01----:R-:W-:Y:S05]  /*64b0*/  ENDCOLLECTIVE ;  /* 0x000000000000791b */ /* 0x003fea0003800000 */
.L_x_5866:
        /* <DEDUP_REMOVED lines=8> */
.L_x_5867:
[----:B------:R-:W-:Y:S01]  /*6540*/  HFMA2 R12, -RZ, RZ, 0, 5.9604644775390625e-08 ;  /* 0x00000001ff0c7431 */ /* 0x000fe200000001ff */
[----:B------:R-:W-:-:S05]  /*6550*/  MOV R18, R14 ;  /* 0x0000000e00127202 */ /* 0x000fca0000000f00 */
[----:B------:R-:W-:-:S04]  /*6560*/  FADD.FTZ R4, R17, R18 ;  /* 0x0000001211047221 */ /* 0x000fc80000010000 */
[----:B------:R-:W-:-:S07]  /*6570*/  IMAD.MOV.U32 R13, RZ, RZ, R4 ;  /* 0x000000ffff0d7224 */ /* 0x000fce00078e0004 */
[----:B------:R-:W-:Y:S05]  /*6580*/  WARPSYNC.COLLECTIVE R15, `(.L_x_5868) ;  /* 0x000000000f087348 */ /* 0x000fea0003c00000 */
[----:B------:R0:W1:Y:S02]  /*6590*/  SHFL.BFLY P6, R14, R13, R12, R11 ;  /* 0x0c00000c0d0e7389 */ /* 0x00006400000c000b */
[----:B01----:R-:W-:Y:S05]  /*65a0*/  ENDCOLLECTIVE ;  /* 0x000000000000791b */ /* 0x003fea0003800000 */
.L_x_5868:
[----:B------:R-:W-:Y:S01]  /*65b0*/  HFMA2 R13, -RZ, RZ, 0, 0 ;  /* 0x00000000ff0d7431 */ /* 0x000fe200000001ff */
[----:B------:R-:W-:Y:S02]  /*65c0*/  MOV R12, 0x4 ;  /* 0x00000004000c7802 */ /* 0x000fe40000000f00 */
[----:B------:R-:W-:-:S07]  /*65d0*/  MOV R7, R14 ;  /* 0x0000000e00077202 */ /* 0x000fce0000000f00 */
[----:B------:R-:W-:Y:S05]  /*65e0*/  WARPSYNC.COLLECTIVE R15, `(.L_x_5869) ;  /* 0x000000000f087348 */ /* 0x000fea0003c00000 */
[----:B------:R0:W1:Y:S02]  /*65f0*/  SHFL.BFLY P6, R14, R13, R12, R11 ;  /* 0x0c00000c0d0e7389 */ /* 0x00006400000c000b */
[----:B01----:R-:W-:Y:S05]  /*6600*/  ENDCOLLECTIVE ;  /* 0x000000000000791b */ /* 0x003fea0003800000 */
.L_x_5869:
        /* <DEDUP_REMOVED lines=8> */
.L_x_5870:
[----:B------:R-:W-:Y:S01]  /*6690*/  IMAD.MOV.U32 R12, RZ, RZ, 0x1 ;  /* 0x00000001ff0c7424 */ /* 0x000fe200078e00ff */
[----:B------:R-:W-:-:S05]  /*66a0*/  MOV R20, R14 ;  /* 0x0000000e00147202 */ /* 0x000fca0000000f00 */
[----:B------:R-:W-:-:S05]  /*66b0*/  FADD.FTZ R6, R19, R20 ;  /* 0x0000001413067221 */ /* 0x000fca0000010000 */
[----:B------:R-:W-:-:S07]  /*66c0*/  MOV R13, R6 ;  /* 0x00000006000d7202 */ /* 0x000fce0000000f00 */
[----:B------:R-:W-:Y:S05]  /*66d0*/  WARPSYNC.COLLECTIVE R15, `(.L_x_5871) ;  /* 0x000000000f087348 */ /* 0x000fea0003c00000 */
[----:B------:R0:W1:Y:S02]  /*66e0*/  SHFL.BFLY P6, R14, R13, R12, R11 ;  /* 0x0c00000c0d0e7389 */ /* 0x00006400000c000b */
[----:B01----:R-:W-:Y:S05]  /*66f0*/  ENDCOLLECTIVE ;  /* 0x000000000000791b */ /* 0x003fea0003800000 */
.L_x_5871:
[----:B------:R-:W-:Y:S01]  /*6700*/  HFMA2 R13, -RZ, RZ, 0, 0 ;  /* 0x00000000ff0d7431 */ /* 0x000fe200000001ff */
[----:B------:R-:W-:Y:S02]  /*6710*/  MOV R12, 0x4 ;  /* 0x00000004000c7802 */ /* 0x000fe40000000f00 */
[----:B------:R-:W-:-:S07]  /*6720*/  MOV R9, R14 ;  /* 0x0000000e00097202 */ /* 0x000fce0000000f00 */
[----:B------:R-:W-:Y:S05]  /*6730*/  WARPSYNC.COLLECTIVE R15, `(.L_x_5872) ;  /* 0x000000000f087348 */ /* 0x000fea0003c00000 */
[----:B------:R0:W1:Y:S02]  /*6740*/  SHFL.BFLY P6, R14, R13, R12, R11 ;  /* 0x0c00000c0d0e7389 */ /* 0x00006400000c000b */
[----:B01----:R-:W-:Y:S05]  /*6750*/  ENDCOLLECTIVE ;  /* 0x000000000000791b */ /* 0x003fea0003800000 */
.L_x_5872:
        /* <DEDUP_REMOVED lines=8> */
.L_x_5873:
[----:B------:R-:W-:Y:S01]  /*67e0*/  HFMA2 R12, -RZ, RZ, 0, 5.9604644775390625e-08 ;  /* 0x00000001ff0c7431 */ /* 0x000fe200000001ff */
[----:B------:R-:W-:-:S05]  /*67f0*/  MOV R22, R14 ;  /* 0x0000000e00167202 */ /* 0x000fca0000000f00 */
[----:B------:R-:W-:-:S05]  /*6800*/  FADD.FTZ R8, R21, R22 ;  /* 0x0000001615087221 */ /* 0x000fca0000010000 */
[----:B------:R-:W-:-:S07]  /*6810*/  MOV R13, R8 ;  /* 0x00000008000d7202 */ /* 0x000fce0000000f00 */
[----:B------:R-:W-:Y:S05]  /*6820*/  WARPSYNC.COLLECTIVE R15, `(.L_x_5874) ;  /* 0x000000000f087348 */ /* 0x000fea0003c00000 */
[----:B------:R0:W1:Y:S02]  /*6830*/  SHFL.BFLY P6, R14, R13, R12, R11 ;  /* 0x0c00000c0d0e7389 */ /* 0x00006400000c000b */
[----:B01----:R-:W-:Y:S05]  /*6840*/  ENDCOLLECTIVE ;  /* 0x000000000000791b */ /* 0x003fea0003800000 */
.L_x_5874:
[----:B------:R-:W-:Y:S01]  /*6850*/  HFMA2 R12, -RZ, RZ, 0, 2.384185791015625e-07 ;  /* 0x00000004ff0c7431 */ /* 0x000fe200000001ff */
[----:B------:R-:W-:Y:S01]  /*6860*/  MOV R13, RZ ;  /* 0x000000ff000d7202 */ /* 0x000fe20000000f00 */
[----:B------:R-:W-:-:S07]  /*6870*/  IMAD.MOV.U32 R17, RZ, RZ, R14 ;  /* 0x000000ffff117224 */ /* 0x000fce00078e000e */
[----:B------:R-:W-:Y:S05]  /*6880*/  WARPSYNC.COLLECTIVE R15, `(.L_x_5875) ;  /* 0x000000000f087348 */ /* 0x000fea0003c00000 */
[----:B------:R0:W1:Y:S02]  /*6890*/  SHFL.BFLY P6, R14, R13, R12, R11 ;  /* 0x0c00000c0d0e7389 */ /* 0x00006400000c000b */
[----:B01----:R-:W-:Y:S05]  /*68a0*/  ENDCOLLECTIVE ;  /* 0x000000000000791b */ /* 0x003fea0003800000 */
.L_x_5875:
        /* <DEDUP_REMOVED lines=8> */
.L_x_5876:
[----:B------:R-:W-:Y:S01]  /*6930*/  HFMA2 R12, -RZ, RZ, 0, 5.9604644775390625e-08 ;  /* 0x00000001ff0c7431 */ /* 0x000fe200000001ff */
[----:B------:R-:W-:-:S05]  /*6940*/  MOV R24, R14 ;  /* 0x0000000e00187202 */ /* 0x000fca0000000f00 */
[----:B------:R-:W-:-:S05]  /*6950*/  FADD.FTZ R10, R23, R24 ;  /* 0x00000018170a7221 */ /* 0x000fca0000010000 */
[----:B------:R-:W-:-:S07]  /*6960*/  MOV R13, R10 ;  /* 0x0000000a000d7202 */ /* 0x000fce0000000f00 */
[----:B------:R-:W-:Y:S05]  /*6970*/  WARPSYNC.COLLECTIVE R15, `(.L_x_5877) ;  /* 0x000000000f087348 */ /* 0x000fea0003c00000 */
[----:B------:R0:W1:Y:S02]  /*6980*/  SHFL.BFLY P6, R14, R13, R12, R11 ;  /* 0x0c00000c0d0e7389 */ /* 0x00006400000c000b */
[----:B01----:R-:W-:Y:S05]  /*6990*/  ENDCOLLECTIVE ;  /* 0x000000000000791b */ /* 0x003fea0003800000 */
.L_x_5877:
[----:B------:R-:W-:Y:S02]  /*69a0*/  HFMA2 R12, -RZ, RZ, 0, 2.384185791015625e-07 ;  /* 0x00000004ff0c7431 */ /* 0x000fe400000001ff */
[----:B------:R-:W-:Y:S01]  /*69b0*/  IMAD.MOV.U32 R13, RZ, RZ, RZ ;  /* 0x000000ffff0d7224 */ /* 0x000fe200078e00ff */
[----:B------:R-:W-:-:S07]  /*69c0*/  MOV R19, R14 ;  /* 0x0000000e00137202 */ /* 0x000fce0000000f00 */
[----:B------:R-:W-:Y:S05]  /*69d0*/  WARPSYNC.COLLECTIVE R15, `(.L_x_5878) ;  /* 0x000000000f087348 */ /* 0x000fea0003c00000 */
[----:B------:R0:W1:Y:S02]  /*69e0*/  SHFL.BFLY P6, R14, R13, R12, R11 ;  /* 0x0c00000c0d0e7389 */ /* 0x00006400000c000b */
[----:B01----:R-:W-:Y:S05]  /*69f0*/  ENDCOLLECTIVE ;  /* 0x000000000000791b */ /* 0x003fea0003800000 */
.L_x_5878:
        /* <DEDUP_REMOVED lines=8> */
.L_x_5879:
[----:B------:R-:W-:Y:S02]  /*6a80*/  HFMA2 R12, -RZ, RZ, 0, 5.9604644775390625e-08 ;  /* 0x00000001ff0c7431 */ /* 0x000fe400000001ff */
[----:B------:R-:W-:-:S04]  /*6a90*/  IMAD.MOV.U32 R26, RZ, RZ, R14 ;  /* 0x000000ffff1a7224 */ /* 0x000fc800078e000e */
[----:B------:R-:W-:-:S05]  /*6aa0*/  FADD.FTZ R16, R25, R26 ;  /* 0x0000001a19107221 */ /* 0x000fca0000010000 */
[----:B------:R-:W-:-:S07]  /*6ab0*/  MOV R13, R16 ;  /* 0x00000010000d7202 */ /* 0x000fce0000000f00 */
[----:B------:R-:W-:Y:S05]  /*6ac0*/  WARPSYNC.COLLECTIVE R15, `(.L_x_5880) ;  /* 0x000000000f087348 */ /* 0x000fea0003c00000 */
[----:B------:R0:W1:Y:S02]  /*6ad0*/  SHFL.BFLY P6, R14, R13, R12, R11 ;  /* 0x0c00000c0d0e7389 */ /* 0x00006400000c000b */
[----:B01----:R-:W-:Y:S05]  /*6ae0*/  ENDCOLLECTIVE ;  /* 0x000000000000791b */ /* 0x003fea0003800000 */
.L_x_5880:
[----:B------:R-:W-:Y:S02]  /*6af0*/  HFMA2 R13, -RZ, RZ, 0, 0 ;  /* 0x00000000ff0d7431 */ /* 0x000fe400000001ff */
[----:B------:R-:W-:Y:S01]  /*6b00*/  IMAD.MOV.U32 R12, RZ, RZ, 0x4 ;  /* 0x00000004ff0c7424 */ /* 0x000fe200078e00ff */
[----:B------:R-:W-:-:S07]  /*6b10*/  MOV R21, R14 ;  /* 0x0000000e00157202 */ /* 0x000fce0000000f00 */
[----:B------:R-:W-:Y:S05]  /*6b20*/  WARPSYNC.COLLECTIVE R15, `(.L_x_5881) ;  /* 0x000000000f087348 */ /* 0x000fea0003c00000 */
[----:B------:R0:W1:Y:S02]  /*6b30*/  SHFL.BFLY P6, R14, R13, R12, R11 ;  /* 0x0c00000c0d0e7389 */ /* 0x00006400000c000b */
[----:B01----:R-:W-:Y:S05]  /*6b40*/  ENDCOLLECTIVE ;  /* 0x000000000000791b */ /* 0x003fea0003800000 */
.L_x_5881:
        /* <DEDUP_REMOVED lines=8> */
.L_x_5882:
[----:B------:R-:W-:Y:S01]  /*6bd0*/  HFMA2 R12, -RZ, RZ, 0, 5.9604644775390625e-08 ;  /* 0x00000001ff0c7431 */ /* 0x000fe200000001ff */
[----:B------:R-:W-:-:S05]  /*6be0*/  MOV R23, R14 ;  /* 0x0000000e00177202 */ /* 0x000fca0000000f00 */
[----:B------:R-:W-:-:S04]  /*6bf0*/  FADD.FTZ R18, R18, R23 ;  /* 0x0000001712127221 */ /* 0x000fc80000010000 */
[----:B------:R-:W-:-:S07]  /*6c00*/  IMAD.MOV.U32 R13, RZ, RZ, R18 ;  /* 0x000000ffff0d7224 */ /* 0x000fce00078e0012 */
[----:B------:R-:W-:Y:S05]  /*6c10*/  WARPSYNC.COLLECTIVE R15, `(.L_x_5883) ;  /* 0x000000000f087348 */ /* 0x000fea0003c00000 */
[----:B------:R0:W1:Y:S02]  /*6c20*/  SHFL.BFLY P6, R14, R13, R12, R11 ;  /* 0x0c00000c0d0e7389 */ /* 0x00006400000c000b */
[----:B01----:R-:W-:Y:S05]  /*6c30*/  ENDCOLLECTIVE ;  /* 0x000000000000791b */ /* 0x003fea0003800000 */
.L_x_5883:
[----:B------:R-:W-:Y:S01]  /*6c40*/  HFMA2 R13, -RZ, RZ, 0, 0 ;  /* 0x00000000ff0d7431 */ /* 0x000fe200000001ff */
[----:B------:R-:W-:Y:S02]  /*6c50*/  MOV R12, 0x4 ;  /* 0x00000004000c7802 */ /* 0x000fe40000000f00 */
[----:B------:R-:W-:-:S07]  /*6c60*/  MOV R23, R14 ;  /* 0x0000000e00177202 */ /* 0x000fce0000000f00 */
[----:B------:R-:W-:Y:S05]  /*6c70*/  WARPSYNC.COLLECTIVE R15, `(.L_x_5884) ;  /* 0x000000000f087348 */ /* 0x000fea0003c00000 */
[----:B------:R0:W1:Y:S02]  /*6c80*/  SHFL.BFLY P6, R14, R13, R12, R11 ;  /* 0x0c00000c0d0e7389 */ /* 0x00006400000c000b */
[----:B01----:R-:W-:Y:S05]  /*6c90*/  ENDCOLLECTIVE ;  /* 0x000000000000791b */ /* 0x003fea0003800000 */
.L_x_5884:
        /* <DEDUP_REMOVED lines=8> */
.L_x_5885:
[----:B------:R-:W-:Y:S01]  /*6d20*/  IMAD.MOV.U32 R12, RZ, RZ, 0x1 ;  /* 0x00000001ff0c7424 */ /* 0x000fe200078e00ff */
[----:B------:R-:W-:-:S05]  /*6d30*/  MOV R25, R14 ;  /* 0x0000000e00197202 */ /* 0x000fca0000000f00 */
[----:B------:R-:W-:-:S05]  /*6d40*/  FADD.FTZ R20, R20, R25 ;  /* 0x0000001914147221 */ /* 0x000fca0000010000 */
[----:B------:R-:W-:-:S07]  /*6d50*/  MOV R13, R20 ;  /* 0x00000014000d7202 */ /* 0x000fce0000000f00 */
[----:B------:R-:W-:Y:S05]  /*6d60*/  WARPSYNC.COLLECTIVE R15, `(.L_x_5886) ;  /* 0x000000000f087348 */ /* 0x000fea0003c00000 */
[----:B------:R0:W1:Y:S02]  /*6d70*/  SHFL.BFLY P6, R14, R13, R12, R11 ;  /* 0x0c00000c0d0e7389 */ /* 0x00006400000c000b */
[----:B01----:R-:W-:Y:S05]  /*6d80*/  ENDCOLLECTIVE ;  /* 0x000000000000791b */ /* 0x003fea0003800000 */
.L_x_5886:
[----:B------:R-:W-:Y:S01]  /*6d90*/  HFMA2 R13, -RZ, RZ, 0, 0 ;  /* 0x00000000ff0d7431 */ /* 0x000fe200000001ff */
[----:B------:R-:W-:Y:S02]  /*6da0*/  MOV R12, 0x4 ;  /* 0x00000004000c7802 */ /* 0x000fe40000000f00 */
[----:B------:R-:W-:-:S07]  /*6db0*/  MOV R25, R14 ;  /* 0x0000000e00197202 */ /* 0x000fce0000000f00 */
[----:B------:R-:W-:Y:S05]  /*6dc0*/  WARPSYNC.COLLECTIVE R15, `(.L_x_5887) ;  /* 0x000000000f087348 */ /* 0x000fea0003c00000 */
[----:B------:R0:W1:Y:S02]  /*6dd0*/  SHFL.BFLY P6, R14, R13, R12, R11 ;  /* 0x0c00000c0d0e7389 */ /* 0x00006400000c000b */
[----:B01----:R-:W-:Y:S05]  /*6de0*/  ENDCOLLECTIVE ;  /* 0x000000000000791b */ /* 0x003fea0003800000 */
.L_x_5887:
        /* <DEDUP_REMOVED lines=8> */
.L_x_5888:
[----:B------:R-:W-:Y:S01]  /*6e70*/  HFMA2 R12, -RZ, RZ, 0, 5.9604644775390625e-08 ;  /* 0x00000001ff0c7431 */ /* 0x000fe200000001ff */
[----:B------:R-:W-:-:S05]  /*6e80*/  MOV R27, R14 ;  /* 0x0000000e001b7202 */ /* 0x000fca0000000f00 */
[----:B------:R-:W-:-:S05]  /*6e90*/  FADD.FTZ R22, R22, R27 ;  /* 0x0000001b16167221 */ /* 0x000fca0000010000 */
[----:B------:R-:W-:-:S07]  /*6ea0*/  MOV R13, R22 ;  /* 0x00000016000d7202 */ /* 0x000fce0000000f00 */
[----:B------:R-:W-:Y:S05]  /*6eb0*/  WARPSYNC.COLLECTIVE R15, `(.L_x_5889) ;  /* 0x000000000f087348 */ /* 0x000fea0003c00000 */
[----:B------:R0:W1:Y:S02]  /*6ec0*/  SHFL.BFLY P6, R14, R13, R12, R11 ;  /* 0x0c00000c0d0e7389 */ /* 0x00006400000c000b */
[----:B01----:R-:W-:Y:S05]  /*6ed0*/  ENDCOLLECTIVE ;  /* 0x000000000000791b */ /* 0x003fea0003800000 */
.L_x_5889:
[----:B------:R-:W-:Y:S01]  /*6ee0*/  HFMA2 R12, -RZ, RZ, 0, 2.384185791015625e-07 ;  /* 0x00000004ff0c7431 */ /* 0x000fe200000001ff */
[----:B------:R-:W-:Y:S01]  /*6ef0*/  MOV R13, RZ ;  /* 0x000000ff000d7202 */ /* 0x000fe20000000f00 */
[----:B------:R-:W-:-:S07]  /*6f00*/  IMAD.MOV.U32 R27, RZ, RZ, R14 ;  /* 0x000000ffff1b7224 */ /* 0x000fce00078e000e */
[----:B------:R-:W-:Y:S05]  /*6f10*/  WARPSYNC.COLLECTIVE R15, `(.L_x_5890) ;  /* 0x000000000f087348 */ /* 0x000fea0003c00000 */
[----:B------:R0:W1:Y:S02]  /*6f20*/  SHFL.BFLY P6, R14, R13, R12, R11 ;  /* 0x0c00000c0d0e7389 */ /* 0x00006400000c000b */
[----:B01----:R-:W-:Y:S05]  /*6f30*/  ENDCOLLECTIVE ;  /* 0x000000000000791b */ /* 0x003fea0003800000 */
.L_x_5890:
        /* <DEDUP_REMOVED lines=8> */
.L_x_5891:
[----:B------:R-:W-:Y:S01]  /*6fc0*/  HFMA2 R12, -RZ, RZ, 0, 5.9604644775390625e-08 ;  /* 0x00000001ff0c7431 */ /* 0x000fe200000001ff */
[----:B------:R-:W-:-:S05]  /*6fd0*/  MOV R29, R14 ;  /* 0x0000000e001d7202 */ /* 0x000fca0000000f00 */
[----:B------:R-:W-:-:S05]  /*6fe0*/  FADD.FTZ R24, R24, R29 ;  /* 0x0000001d18187221 */ /* 0x000fca0000010000 */
[----:B------:R-:W-:-:S07]  /*6ff0*/  MOV R13, R24 ;  /* 0x00000018000d7202 */ /* 0x000fce0000000f00 */
[----:B------:R-:W-:Y:S05]  /*7000*/  WARPSYNC.COLLECTIVE R15, `(.L_x_5892) ;  /* 0x000000000f087348 */ /* 0x000fea0003c00000 */
[----:B------:R0:W1:Y:S02]  /*7010*/  SHFL.BFLY P6, R14, R13, R12, R11 ;  /* 0x0c00000c0d0e7389 */ /* 0x00006400000c000b */
[----:B01----:R-:W-:Y:S05]  /*7020*/  ENDCOLLECTIVE ;  /* 0x000000000000791b */ /* 0x003fea0003800000 */
.L_x_5892:
[----:B------:R-:W-:Y:S02]  /*7030*/  HFMA2 R12, -RZ, RZ, 0, 2.384185791015625e-07 ;  /* 0x00000004ff0c7431 */ /* 0x000fe400000001ff */
[----:B------:R-:W-:Y:S01]  /*7040*/  IMAD.MOV.U32 R13, RZ, RZ, RZ ;  /* 0x000000ffff0d7224 */ /* 0x000fe200078e00ff */
[----:B------:R-:W-:-:S07]  /*7050*/  MOV R29, R14 ;  /* 0x0000000e001d7202 */ /* 0x000fce0000000f00 */
[----:B------:R-:W-:Y:S05]  /*7060*/  WARPSYNC.COLLECTIVE R15, `(.L_x_5893) ;  /* 0x000000000f087348 */ /* 0x000fea0003c00000 */
[----:B------:R0:W1:Y:S02]  /*7070*/  SHFL.BFLY P6, R14, R13, R12, R11 ;  /* 0x0c00000c0d0e7389 */ /* 0x00006400000c000b */
[----:B01----:R-:W-:Y:S05]  /*7080*/  ENDCOLLECTIVE ;  /* 0x000000000000791b */ /* 0x003fea0003800000 */
.L_x_5893:
        /* <DEDUP_REMOVED lines=8> */
.L_x_5894:
[----:B------:R-:W-:Y:S02]  /*7110*/  HFMA2 R12, -RZ, RZ, 0, 5.9604644775390625e-08 ;  /* 0x00000001ff0c7431 */ /* 0x000fe400000001ff */
[----:B------:R-:W-:-:S04]  /*7120*/  IMAD.MOV.U32 R31, RZ, RZ, R14 ;  /* 0x000000ffff1f7224 */ /* 0x000fc800078e000e */
[----:B------:R-:W-:-:S05]  /*7130*/  FADD.FTZ R26, R26, R31 ;  /* 0x0000001f1a1a7221 */ /* 0x000fca0000010000 */
[----:B------:R-:W-:-:S07]  /*7140*/  MOV R13, R26 ;  /* 0x0000001a000d7202 */ /* 0x000fce0000000f00 */
[----:B------:R-:W-:Y:S05]  /*7150*/  WARPSYNC.COLLECTIVE R15, `(.L_x_5895) ;  /* 0x000000000f087348 */ /* 0x000fea0003c00000 */
[----:B------:R0:W1:Y:S02]  /*7160*/  SHFL.BFLY P6, R14, R13, R12, R11 ;  /* 0x0c00000c0d0e7389 */ /* 0x00006400000c000b */
[----:B01----:R-:W-:Y:S05]  /*7170*/  ENDCOLLECTIVE ;  /* 0x000000000000791b */ /* 0x003fea0003800000 */
.L_x_5895:
[----:B------:R-:W-:Y:S02]  /*7180*/  HFMA2 R13, -RZ, RZ, 0, 0 ;  /* 0x00000000ff0d7431 */ /* 0x000fe400000001ff */
[----:B------:R-:W-:Y:S01]  /*7190*/  IMAD.MOV.U32 R12, RZ, RZ, 0x4 ;  /* 0x00000004ff0c7424 */ /* 0x000fe200078e00ff */
[----:B------:R-:W-:-:S07]  /*71a0*/  MOV R31, R14 ;  /* 0x0000000e001f7202 */ /* 0x000fce0000000f00 */
[----:B------:R-:W-:Y:S05]  /*71b0*/  WARPSYNC.COLLECTIVE R15, `(.L_x_5896) ;  /* 0x000000000f087348 */ /* 0x000fea0003c00000 */
[----:B------:R0:W1:Y:S02]  /*71c0*/  SHFL.BFLY P6, R14, R13, R12, R11 ;  /* 0x0c00000c0d0e7389 */ /* 0x00006400000c000b */
[----:B01----:R-:W-:Y:S05]  /*71d0*/  ENDCOLLECTIVE ;  /* 0x000000000000791b */ /* 0x003fea0003800000 */
.L_x_5896:
        /* <DEDUP_REMOVED lines=8> */
.L_x_5897:
[----:B------:R-:W-:Y:S01]  /*7260*/  HFMA2 R12, -RZ, RZ, 0, 5.9604644775390625e-08 ;  /* 0x00000001ff0c7431 */ /* 0x000fe200000001ff */
[----:B------:R-:W-:-:S05]  /*7270*/  MOV R33, R14 ;  /* 0x0000000e00217202 */ /* 0x000fca0000000f00 */
[----:B------:R-:W-:-:S04]  /*7280*/  FADD.FTZ R28, R28, R33 ;  /* 0x000000211c1c7221 */ /* 0x000fc80000010000 */
[----:B------:R-:W-:-:S07]  /*7290*/  IMAD.MOV.U32 R13, RZ, RZ, R28 ;  /* 0x000000ffff0d7224 */ /* 0x000fce00078e001c */
[----:B------:R-:W-:Y:S05]  /*72a0*/  WARPSYNC.COLLECTIVE R15, `(.L_x_5898) ;  /* 0x000000000f087348 */ /* 0x000fea0003c00000 */
[----:B------:R0:W1:Y:S02]  /*72b0*/  SHFL.BFLY P6, R14, R13, R12, R11 ;  /* 0x0c00000c0d0e7389 */ /* 0x00006400000c000b */
[----:B01----:R-:W-:Y:S05]  /*72c0*/  ENDCOLLECTIVE ;  /* 0x000000000000791b */ /* 0x003fea0003800000 */
.L_x_5898:
[----:B------:R-:W-:Y:S01]  /*72d0*/  HFMA2 R13, -RZ, RZ, 0, 0 ;  /* 0x00000000ff0d7431 */ /* 0x000fe200000001ff */
[----:B------:R-:W-:Y:S02]  /*72e0*/  MOV R12, 0x4 ;  /* 0x00000004000c7802 */ /* 0x000fe40000000f00 */
[----:B------:R-:W-:-:S07]  /*72f0*/  MOV R33, R14 ;  /* 0x0000000e00217202 */ /* 0x000fce0000000f00 */
[----:B------:R-:W-:Y:S05]  /*7300*/  WARPSYNC.COLLECTIVE R15, `(.L_x_5899) ;  /* 0x000000000f087348 */ /* 0x000fea0003c00000 */
[----:B------:R0:W1:Y:S02]  /*7310*/  SHFL.BFLY P6, R14, R13, R12, R11 ;  /* 0x0c00000c0d0e7389 */ /* 0x00006400000c000b */
[----:B01----:R-:W-:Y:S05]  /*7320*/  ENDCOLLECTIVE ;  /* 0x000000000000791b */ /* 0x003fea0003800000 */
.L_x_5899:
        /* <DEDUP_REMOVED lines=8> */
.L_x_5900:
[----:B------:R-:W-:Y:S01]  /*73b0*/  IMAD.MOV.U32 R12, RZ, RZ, 0x1 ;  /* 0x00000001ff0c7424 */ /* 0x000fe200078e00ff */
[----:B------:R-:W-:-:S05]  /*73c0*/  MOV R35, R14 ;  /* 0x0000000e00237202 */ /* 0x000fca0000000f00 */
[----:B------:R-:W-:-:S05]  /*73d0*/  FADD.FTZ R30, R30, R35 ;  /* 0x000000231e1e7221 */ /* 0x000fca0000010000 */
[----:B------:R-:W-:-:S07]  /*73e0*/  MOV R13, R30 ;  /* 0x0000001e000d7202 */ /* 0x000fce0000000f00 */
[----:B------:R-:W-:Y:S05]  /*73f0*/  WARPSYNC.COLLECTIVE R15, `(.L_x_5901) ;  /* 0x000000000f087348 */ /* 0x000fea0003c00000 */
[----:B------:R0:W1:Y:S02]  /*7400*/  SHFL.BFLY P6, R14, R13, R12, R11 ;  /* 0x0c00000c0d0e7389 */ /* 0x00006400000c000b */
[----:B01----:R-:W-:Y:S05]  /*7410*/  ENDCOLLECTIVE ;  /* 0x000000000000791b */ /* 0x003fea0003800000 */
.L_x_5901:
[----:B------:R-:W-:Y:S01]  /*7420*/  HFMA2 R13, -RZ, RZ, 0, 0 ;  /* 0x00000000ff0d7431 */ /* 0x000fe200000001ff */
[----:B------:R-:W-:Y:S02]  /*7430*/  MOV R12, 0x4 ;  /* 0x00000004000c7802 */ /* 0x000fe40000000f00 */
[----:B------:R-:W-:-:S07]  /*7440*/  MOV R35, R14 ;  /* 0x0000000e00237202 */ /* 0x000fce0000000f00 */
[----:B------:R-:W-:Y:S05]  /*7450*/  WARPSYNC.COLLECTIVE R15, `(.L_x_5902) ;  /* 0x000000000f087348 */ /* 0x000fea0003c00000 */
[----:B------:R0:W1:Y:S02]  /*7460*/  SHFL.BFLY P6, R14, R13, R12, R11 ;  /* 0x0c00000c0d0e7389 */ /* 0x00006400000c000b */
[----:B01----:R-:W-:Y:S05]  /*7470*/  ENDCOLLECTIVE ;  /* 0x000000000000791b */ /* 0x003fea0003800000 */
.L_x_5902:
        /* <DEDUP_REMOVED lines=8> */
.L_x_5903:
[----:B------:R-:W-:Y:S01]  /*7500*/  HFMA2 R12, -RZ, RZ, 0, 5.9604644775390625e-08 ;  /* 0x00000001ff0c7431 */ /* 0x000fe200000001ff */
[----:B------:R-:W-:-:S05]  /*7510*/  MOV R37, R14 ;  /* 0x0000000e00257202 */ /* 0x000fca0000000f00 */
[----:B------:R-:W-:-:S05]  /*7520*/  FADD.FTZ R32, R32, R37 ;  /* 0x0000002520207221 */ /* 0x000fca0000010000 */
[----:B------:R-:W-:-:S07]  /*7530*/  MOV R13, R32 ;  /* 0x00000020000d7202 */ /* 0x000fce0000000f00 */
[----:B------:R-:W-:Y:S05]  /*7540*/  WARPSYNC.COLLECTIVE R15, `(.L_x_5904) ;  /* 0x000000000f087348 */ /* 0x000fea0003c00000 */
[----:B------:R0:W1:Y:S02]  /*7550*/  SHFL.BFLY P6, R14, R13, R12, R11 ;  /* 0x0c00000c0d0e7389 */ /* 0x00006400000c000b */
[----:B01----:R-:W-:Y:S05]  /*7560*/  ENDCOLLECTIVE ;  /* 0x000000000000791b */ /* 0x003fea0003800000 */
.L_x_5904:
[----:B------:R-:W-:Y:S01]  /*7570*/  HFMA2 R12, -RZ, RZ, 0, 2.384185791015625e-07 ;  /* 0x00000004ff0c7431 */ /* 0x000fe200000001ff */
[----:B------:R-:W-:Y:S01]  /*7580*/  MOV R13, RZ ;  /* 0x000000ff000d7202 */ /* 0x000fe20000000f00 */
[----:B------:R-:W-:-:S07]  /*7590*/  IMAD.MOV.U32 R37, RZ, RZ, R14 ;  /* 0x000000ffff257224 */ /* 0x000fce00078e000e */
[----:B------:R-:W-:Y:S05]  /*75a0*/  WARPSYNC.COLLECTIVE R15, `(.L_x_5905) ;  /* 0x000000000f087348 */ /* 0x000fea0003c00000 */
[----:B------:R0:W1:Y:S02]  /*75b0*/  SHFL.BFLY P6, R14, R13, R12, R11 ;  /* 0x0c00000c0d0e7389 */ /* 0x00006400000c000b */
[----:B01----:R-:W-:Y:S05]  /*75c0*/  ENDCOLLECTIVE ;  /* 0x000000000000791b */ /* 0x003fea0003800000 */
.L_x_5905:
        /* <DEDUP_REMOVED lines=8> */
.L_x_5906:
[----:B------:R-:W-:Y:S01]  /*7650*/  HFMA2 R12, -RZ, RZ, 0, 5.9604644775390625e-08 ;  /* 0x00000001ff0c7431 */ /* 0x000fe200000001ff */
[----:B------:R-:W-:-:S05]  /*7660*/  MOV R39, R14 ;  /* 0x0000000e00277202 */ /* 0x000fca0000000f00 */
[----:B------:R-:W-:-:S05]  /*7670*/  FADD.FTZ R34, R34, R39 ;  /* 0x0000002722227221 */ /* 0x000fca0000010000 */
[----:B------:R-:W-:-:S07]  /*7680*/  MOV R13, R34 ;  /* 0x00000022000d7202 */ /* 0x000fce0000000f00 */
[----:B------:R-:W-:Y:S05]  /*7690*/  WARPSYNC.COLLECTIVE R15, `(.L_x_5907) ;  /* 0x000000000f087348 */ /* 0x000fea0003c00000 */
[----:B------:R0:W1:Y:S02]  /*76a0*/  SHFL.BFLY P6, R14, R13, R12, R11 ;  /* 0x0c00000c0d0e7389 */ /* 0x00006400000c000b */
[----:B01----:R-:W-:Y:S05]  /*76b0*/  ENDCOLLECTIVE ;  /* 0x000000000000791b */ /* 0x003fea0003800000 */
.L_x_5907:
[----:B------:R-:W-:Y:S02]  /*76c0*/  HFMA2 R12, -RZ, RZ, 0, 2.384185791015625e-07 ;  /* 0x00000004ff0c7431 */ /* 0x000fe400000001ff */
[----:B------:R-:W-:Y:S01]  /*76d0*/  IMAD.MOV.U32 R13, RZ, RZ, RZ ;  /* 0x000000ffff0d7224 */ /* 0x000fe200078e00ff */
[----:B------:R-:W-:-:S07]  /*76e0*/  MOV R39, R14 ;  /* 0x0000000e00277202 */ /* 0x000fce0000000f00 */
[----:B------:R-:W-:Y:S05]  /*76f0*/  WARPSYNC.COLLECTIVE R15, `(.L_x_5908) ;  /* 0x000000000f087348 */ /* 0x000fea0003c00000 */
[----:B------:R0:W1:Y:S02]  /*7700*/  SHFL.BFLY P6, R14, R13, R12, R11 ;  /* 0x0c00000c0d0e7389 */ /* 0x00006400000c000b */
[----:B01----:R-:W-:Y:S05]  /*7710*/  ENDCOLLECTIVE ;  /* 0x000000000000791b */ /* 0x003fea0003800000 */
.L_x_5908:
        /* <DEDUP_REMOVED lines=8> */
.L_x_5909:
[----:B------:R-:W-:Y:S02]  /*77a0*/  HFMA2 R12, -RZ, RZ, 0, 5.9604644775390625e-08 ;  /* 0x00000001ff0c7431 */ /* 0x000fe400000001ff */
[----:B------:R-:W-:-:S04]  /*77b0*/  IMAD.MOV.U32 R41, RZ, RZ, R14 ;  /* 0x000000ffff297224 */ /* 0x000fc800078e000e */
[----:B------:R-:W-:-:S05]  /*77c0*/  FADD.FTZ R36, R36, R41 ;  /* 0x0000002924247221 */ /* 0x000fca0000010000 */
[----:B------:R-:W-:-:S07]  /*77d0*/  MOV R13, R36 ;  /* 0x00000024000d7202 */ /* 0x000fce0000000f00 */
[----:B------:R-:W-:Y:S05]  /*77e0*/  WARPSYNC.COLLECTIVE R15, `(.L_x_5910) ;  /* 0x000000000f087348 */ /* 0x000fea0003c00000 */
[----:B------:R0:W1:Y:S02]  /*77f0*/  SHFL.BFLY P6, R14, R13, R12, R11 ;  /* 0x0c00000c0d0e7389 */ /* 0x00006400000c000b */
[----:B01----:R-:W-:Y:S05]  /*7800*/  ENDCOLLECTIVE ;  /* 0x000000000000791b */ /* 0x003fea0003800000 */
.L_x_5910:
[----:B------:R-:W-:Y:S02]  /*7810*/  HFMA2 R13, -RZ, RZ, 0, 0 ;  /* 0x00000000ff0d7431 */ /* 0x000fe400000001ff */
[----:B------:R-:W-:Y:S01]  /*7820*/  IMAD.MOV.U32 R12, RZ, RZ, 0x4 ;  /* 0x00000004ff0c7424 */ /* 0x000fe200078e00ff */
[----:B------:R-:W-:-:S07]  /*7830*/  MOV R41, R14 ;  /* 0x0000000e00297202 */ /* 0x000fce0000000f00 */
[----:B------:R-:W-:Y:S05]  /*7840*/  WARPSYNC.COLLECTIVE R15, `(.L_x_5911) ;  /* 0x000000000f087348 */ /* 0x000fea0003c00000 */
[----:B------:R0:W1:Y:S02]  /*7850*/  SHFL.BFLY P6, R14, R13, R12, R11 ;  /* 0x0c00000c0d0e7389 */ /* 0x00006400000c000b */
[----:B01----:R-:W-:Y:S05]  /*7860*/  ENDCOLLECTIVE ;  /* 0x000000000000791b */ /* 0x003fea0003800000 */
.L_x_5911:
        /* <DEDUP_REMOVED lines=8> */
.L_x_5912:
[----:B------:R-:W-:Y:S01]  /*78f0*/  HFMA2 R12, -RZ, RZ, 0, 5.9604644775390625e-08 ;  /* 0x00000001ff0c7431 */ /* 0x000fe200000001ff */
[----:B------:R-:W-:-:S05]  /*7900*/  MOV R57, R14 ;  /* 0x0000000e00397202 */ /* 0x000fca0000000f00 */
[----:B------:R-:W-:-:S04]  /*7910*/  FADD.FTZ R38, R38, R57 ;  /* 0x0000003926267221 */ /* 0x000fc80000010000 */
[----:B------:R-:W-:-:S07]  /*7920*/  IMAD.MOV.U32 R13, RZ, RZ, R38 ;  /* 0x000000ffff0d7224 */ /* 0x000fce00078e0026 */
[----:B------:R-:W-:Y:S05]  /*7930*/  WARPSYNC.COLLECTIVE R15, `(.L_x_5913) ;  /* 0x000000000f087348 */ /* 0x000fea0003c00000 */
[----:B------:R0:W1:Y:S02]  /*7940*/  SHFL.BFLY P6, R14, R13, R12, R11 ;  /* 0x0c00000c0d0e7389 */ /* 0x00006400000c000b */
[----:B01----:R-:W-:Y:S05]  /*7950*/  ENDCOLLECTIVE ;  /* 0x000000000000791b */ /* 0x003fea0003800000 */
.L_x_5913:
[----:B------:R-:W-:Y:S01]  /*7960*/  HFMA2 R13, -RZ, RZ, 0, 0 ;  /* 0x00000000ff0d7431 */ /* 0x000fe200000001ff */
[----:B------:R-:W-:Y:S02]  /*7970*/  MOV R12, 0x4 ;  /* 0x00000004000c7802 */ /* 0x000fe40000000f00 */
[----:B------:R-:W-:-:S07]  /*7980*/  MOV R71, R14 ;  /* 0x0000000e00477202 */ /* 0x000fce0000000f00 */
[----:B------:R-:W-:Y:S05]  /*7990*/  WARPSYNC.COLLECTIVE R15, `(.L_x_5914) ;  /* 0x000000000f087348 */ /* 0x000fea0003c00000 */
[----:B------:R0:W1:Y:S02]  /*79a0*/  SHFL.BFLY P6, R14, R13, R12, R11 ;  /* 0x0c00000c0d0e7389 */ /* 0x00006400000c000b */
[----:B01----:R-:W-:Y:S05]  /*79b0*/  ENDCOLLECTIVE ;  /* 0x000000000000791b */ /* 0x003fea0003800000 */
.L_x_5914:
        /* <DEDUP_REMOVED lines=8> */
.L_x_5915:
[----:B------:R-:W-:Y:S01]  /*7a40*/  IMAD.MOV.U32 R12, RZ, RZ, 0x1 ;  /* 0x00000001ff0c7424 */ /* 0x000fe200078e00ff */
[----:B------:R-:W-:-:S05]  /*7a50*/  MOV R55, R14 ;  /* 0x0000000e00377202 */ /* 0x000fca0000000f00 */
[----:B------:R-:W-:-:S05]  /*7a60*/  FADD.FTZ R40, R40, R55 ;  /* 0x0000003728287221 */ /* 0x000fca0000010000 */
[----:B------:R-:W-:-:S07]  /*7a70*/  MOV R13, R40 ;  /* 0x00000028000d7202 */ /* 0x000fce0000000f00 */
[----:B------:R-:W-:Y:S05]  /*7a80*/  WARPSYNC.COLLECTIVE R15, `(.L_x_5916) ;  /* 0x000000000f087348 */ /* 0x000fea0003c00000 */
[----:B------:R0:W1:Y:S02]  /*7a90*/  SHFL.BFLY P6, R14, R13, R12, R11 ;  /* 0x0c00000c0d0e7389 */ /* 0x00006400000c000b */
[----:B01----:R-:W-:Y:S05]  /*7aa0*/  ENDCOLLECTIVE ;  /* 0x000000000000791b */ /* 0x003fea0003800000 */
.L_x_5916:
[----:B------:R-:W-:Y:S01]  /*7ab0*/  HFMA2 R13, -RZ, RZ, 0, 0 ;  /* 0x00000000ff0d7431 */ /* 0x000fe200000001ff */
[----:B------:R-:W-:Y:S02]  /*7ac0*/  MOV R12, 0x4 ;  /* 0x00000004000c7802 */ /* 0x000fe40000000f00 */
[----:B------:R-:W-:-:S07]  /*7ad0*/  MOV R67, R14 ;  /* 0x0000000e00437202 */ /* 0x000fce0000000f00 */
[----:B------:R-:W-:Y:S05]  /*7ae0*/  WARPSYNC.COLLECTIVE R15, `(.L_x_5917) ;  /* 0x000000000f087348 */ /* 0x000fea0003c00000 */
[----:B------:R0:W1:Y:S02]  /*7af0*/  SHFL.BFLY P6, R14, R13, R12, R11 ;  /* 0x0c00000c0d0e7389 */ /* 0x00006400000c000b */
[----:B01----:R-:W-:Y:S05]  /*7b00*/  ENDCOLLECTIVE ;  /* 0x000000000000791b */ /* 0x003fea0003800000 */
.L_x_5917:
        /* <DEDUP_REMOVED lines=8> */
.L_x_5918:
[----:B------:R-:W-:Y:S01]  /*7b90*/  HFMA2 R12, -RZ, RZ, 0, 5.9604644775390625e-08 ;  /* 0x00000001ff0c7431 */ /* 0x000fe200000001ff */
[----:B------:R-:W-:-:S05]  /*7ba0*/  MOV R53, R14 ;  /* 0x0000000e00357202 */ /* 0x000fca0000000f00 */
[----:B------:R-:W-:-:S05]  /*7bb0*/  FADD.FTZ R42, R42, R53 ;  /* 0x000000352a2a7221 */ /* 0x000fca0000010000 */
[----:B------:R-:W-:-:S07]  /*7bc0*/  MOV R13, R42 ;  /* 0x0000002a000d7202 */ /* 0x000fce0000000f00 */
[----:B------:R-:W-:Y:S05]  /*7bd0*/  WARPSYNC.COLLECTIVE R15, `(.L_x_5919) ;  /* 0x000000000f087348 */ /* 0x000fea0003c00000 */
[----:B------:R0:W1:Y:S02]  /*7be0*/  SHFL.BFLY P6, R14, R13, R12, R11 ;  /* 0x0c00000c0d0e7389 */ /* 0x00006400000c000b */
[----:B01----:R-:W-:Y:S05]  /*7bf0*/  ENDCOLLECTIVE ;  /* 0x000000000000791b */ /* 0x003fea0003800000 */
.L_x_5919:
[----:B------:R-:W-:Y:S01]  /*7c00*/  HFMA2 R12, -RZ, RZ, 0, 2.384185791015625e-07 ;  /* 0x00000004ff0c7431 */ /* 0x000fe200000001ff */
[----:B------:R-:W-:Y:S01]  /*7c10*/  MOV R13, RZ ;  /* 0x000000ff000d7202 */ /* 0x000fe20000000f00 */
[----:B------:R-:W-:-:S07]  /*7c20*/  IMAD.MOV.U32 R63, RZ, RZ, R14 ;  /* 0x000000ffff3f7224 */ /* 0x000fce00078e000e */
[----:B------:R-:W-:Y:S05]  /*7c30*/  WARPSYNC.COLLECTIVE R15, `(.L_x_5920) ;  /* 0x000000000f087348 */ /* 0x000fea0003c00000 */
[----:B------:R0:W1:Y:S02]  /*7c40*/  SHFL.BFLY P6, R14, R13, R12, R11 ;  /* 0x0c00000c0d0e7389 */ /* 0x00006400000c000b */
[----:B01----:R-:W-:Y:S05]  /*7c50*/  ENDCOLLECTIVE ;  /* 0x000000000000791b */ /* 0x003fea0003800000 */
.L_x_5920:
        /* <DEDUP_REMOVED lines=8> */
.L_x_5921:
[----:B------:R-:W-:Y:S01]  /*7ce0*/  HFMA2 R12, -RZ, RZ, 0, 5.9604644775390625e-08 ;  /* 0x00000001ff0c7431 */ /* 0x000fe200000001ff */
[----:B------:R-:W-:-:S05]  /*7cf0*/  MOV R58, R14 ;  /* 0x0000000e003a7202 */ /* 0x000fca0000000f00 */
[----:B------:R-:W-:-:S05]  /*7d00*/  FADD.FTZ R43, R43, R58 ;  /* 0x0000003a2b2b7221 */ /* 0x000fca0000010000 */
[----:B------:R-:W-:-:S07]  /*7d10*/  MOV R13, R43 ;  /* 0x0000002b000d7202 */ /* 0x000fce0000000f00 */
[----:B------:R-:W-:Y:S05]  /*7d20*/  WARPSYNC.COLLECTIVE R15, `(.L_x_5922) ;  /* 0x000000000f087348 */ /* 0x000fea0003c00000 */
[----:B------:R0:W1:Y:S02]  /*7d30*/  SHFL.BFLY P6, R14, R13, R12, R11 ;  /* 0x0c00000c0d0e7389 */ /* 0x00006400000c000b */
[----:B01----:R-:W-:Y:S05]  /*7d40*/  ENDCOLLECTIVE ;  /* 0x000000000000791b */ /* 0x003fea0003800000 */
.L_x_5922:
[----:B------:R-:W-:Y:S02]  /*7d50*/  HFMA2 R12, -RZ, RZ, 0, 2.384185791015625e-07 ;  /* 0x00000004ff0c7431 */ /* 0x000fe400000001ff */
[----:B------:R-:W-:Y:S01]  /*7d60*/  IMAD.MOV.U32 R13, RZ, RZ, RZ ;  /* 0x000000ffff0d7224 */ /* 0x000fe200078e00ff */
[----:B------:R-:W-:-:S07]  /*7d70*/  MOV R2, R14 ;  /* 0x0000000e00027202 */ /* 0x000fce0000000f00 */
[----:B------:R-:W-:Y:S05]  /*7d80*/  WARPSYNC.COLLECTIVE R15, `(.L_x_5923) ;  /* 0x000000000f087348 */ /* 0x000fea0003c00000 */
[----:B------:R0:W1:Y:S02]  /*7d90*/  SHFL.BFLY P6, R14, R13, R12, R11 ;  /* 0x0c00000c0d0e7389 */ /* 0x00006400000c000b */
[----:B01----:R-:W-:Y:S05]  /*7da0*/  ENDCOLLECTIVE ;  /* 0x000000000000791b */ /* 0x003fea0003800000 */
.L_x_5923:
        /* <DEDUP_REMOVED lines=8> */
.L_x_5924:
[----:B------:R-:W-:Y:S02]  /*7e30*/  HFMA2 R12, -RZ, RZ, 0, 5.9604644775390625e-08 ;  /* 0x00000001ff0c7431 */ /* 0x000fe400000001ff */
[----:B------:R-:W-:-:S04]  /*7e40*/  IMAD.MOV.U32 R3, RZ, RZ, R14 ;  /* 0x000000ffff037224 */ /* 0x000fc800078e000e */
[----:B------:R-:W-:-:S05]  /*7e50*/  FADD.FTZ R44, R44, R3 ;  /* 0x000000032c2c7221 */ /* 0x000fca0000010000 */
[----:B------:R-:W-:-:S07]  /*7e60*/  MOV R13, R44 ;  /* 0x0000002c000d7202 */ /* 0x000fce0000000f00 */
[----:B------:R-:W-:Y:S05]  /*7e70*/  WARPSYNC.COLLECTIVE R15, `(.L_x_5925) ;  /* 0x000000000f087348 */ /* 0x000fea0003c00000 */
[----:B------:R0:W1:Y:S02]  /*7e80*/  SHFL.BFLY P6, R14, R13, R12, R11 ;  /* 0x0c00000c0d0e7389 */ /* 0x00006400000c000b */
[----:B01----:R-:W-:Y:S05]  /*7e90*/  ENDCOLLECTIVE ;  /* 0x000000000000791b */ /* 0x003fea0003800000 */
.L_x_5925:
[----:B------:R-:W-:Y:S02]  /*7ea0*/  HFMA2 R13, -RZ, RZ, 0, 0 ;  /* 0x00000000ff0d7431 */ /* 0x000fe400000001ff */
[----:B------:R-:W-:Y:S01]  /*7eb0*/  IMAD.MOV.U32 R12, RZ, RZ, 0x4 ;  /* 0x00000004ff0c7424 */ /* 0x000fe200078e00ff */
[----:B------:R-:W-:-:S07]  /*7ec0*/  MOV R3, R14 ;  /* 0x0000000e00037202 */ /* 0x000fce0000000f00 */
[----:B------:R-:W-:Y:S05]  /*7ed0*/  WARPSYNC.COLLECTIVE R15, `(.L_x_5926) ;  /* 0x000000000f087348 */ /* 0x000fea0003c00000 */
[----:B------:R0:W1:Y:S02]  /*7ee0*/  SHFL.BFLY P6, R14, R13, R12, R11 ;  /* 0x0c00000c0d0e7389 */ /* 0x00006400000c000b */
[----:B01----:R-:W-:Y:S05]  /*7ef0*/  ENDCOLLECTIVE ;  /* 0x000000000000791b */ /* 0x003fea0003800000 */
.L_x_5926:
        /* <DEDUP_REMOVED lines=8> */
.L_x_5927:
[----:B------:R-:W-:Y:S01]  /*7f80*/  HFMA2 R12, -RZ, RZ, 0, 5.9604644775390625e-08 ;  /* 0x00000001ff0c7431 */ /* 0x000fe200000001ff */
[----:B------:R-:W-:-:S05]  /*7f90*/  MOV R56, R14 ;  /* 0x0000000e00387202 */ /* 0x000fca0000000f00 */
[----:B------:R-:W-:-:S04]  /*7fa0*/  FADD.FTZ R45, R45, R56 ;  /* 0x000000382d2d7221 */ /* 0x000fc80000010000 */
[----:B------:R-:W-:-:S07]  /*7fb0*/  IMAD.MOV.U32 R13, RZ, RZ, R45 ;  /* 0x000000ffff0d7224 */ /* 0x000fce00078e002d */
[----:B------:R-:W-:Y:S05]  /*7fc0*/  WARPSYNC.COLLECTIVE R15, `(.L_x_5928) ;  /* 0x000000000f087348 */ /* 0x000fea0003c00000 */
[----:B------:R0:W1:Y:S02]  /*7fd0*/  SHFL.BFLY P6, R14, R13, R12, R11 ;  /* 0x0c00000c0d0e7389 */ /* 0x00006400000c000b */
[----:B01----:R-:W-:Y:S05]  /*7fe0*/  ENDCOLLECTIVE ;  /* 0x000000000000791b */ /* 0x003fea0003800000 */
.L_x_5928:
[----:B------:R-:W-:Y:S01]  /*7ff0*/  HFMA2 R13, -RZ, RZ, 0, 0 ;  /* 0x00000000ff0d7431 */ /* 0x000fe200000001ff */
[----:B------:R-:W-:Y:S02]  /*8000*/  MOV R12, 0x4 ;  /* 0x00000004000c7802 */ /* 0x000fe40000000f00 */
[----:B------:R-:W-:-:S07]  /*8010*/  MOV R76, R14 ;  /* 0x0000000e004c7202 */ /* 0x000fce0000000f00 */
[----:B------:R-:W-:Y:S05]  /*8020*/  WARPSYNC.COLLECTIVE R15, `(.L_x_5929) ;  /* 0x000000000f087348 */ /* 0x000fea0003c00000 */
[----:B------:R0:W1:Y:S02]  /*8030*/  SHFL.BFLY P6, R14, R13, R12, R11 ;  /* 0x0c00000c0d0e7389 */ /* 0x00006400000c000b */
[----:B01----:R-:W-:Y:S05]  /*8040*/  ENDCOLLECTIVE ;  /* 0x000000000000791b */ /* 0x003fea0003800000 */
.L_x_5929:
        /* <DEDUP_REMOVED lines=8> */
.L_x_5930:
[----:B------:R-:W-:Y:S01]  /*80d0*/  IMAD.MOV.U32 R12, RZ, RZ, 0x1 ;  /* 0x00000001ff0c7424 */ /* 0x000fe200078e00ff */
[----:B------:R-:W-:-:S05]  /*80e0*/  MOV R7, R14 ;  /* 0x0000000e00077202 */ /* 0x000fca0000000f00 */
[----:B------:R-:W-:-:S05]  /*80f0*/  FADD.FTZ R46, R46, R7 ;  /* 0x000000072e2e7221 */ /* 0x000fca0000010000 */
[----:B------:R-:W-:-:S07]  /*8100*/  MOV R13, R46 ;  /* 0x0000002e000d7202 */ /* 0x000fce0000000f00 */
[----:B------:R-:W-:Y:S05]  /*8110*/  WARPSYNC.COLLECTIVE R15, `(.L_x_5931) ;  /* 0x000000000f087348 */ /* 0x000fea0003c00000 */
[----:B------:R0:W1:Y:S02]  /*8120*/  SHFL.BFLY P6, R14, R13, R12, R11 ;  /* 0x0c00000c0d0e7389 */ /* 0x00006400000c000b */
[----:B01----:R-:W-:Y:S05]  /*8130*/  ENDCOLLECTIVE ;  /* 0x000000000000791b */ /* 0x003fea0003800000 */
.L_x_5931:
[----:B------:R-:W-:Y:S01]  /*8140*/  HFMA2 R13, -RZ, RZ, 0, 0 ;  /* 0x00000000ff0d7431 */ /* 0x000fe200000001ff */
[----:B------:R-:W-:Y:S02]  /*8150*/  MOV R12, 0x4 ;  /* 0x00000004000c7802 */ /* 0x000fe40000000f00 */
[----:B------:R-:W-:-:S07]  /*8160*/  MOV R7, R14 ;  /* 0x0000000e00077202 */ /* 0x000fce0000000f00 */
[----:B------:R-:W-:Y:S05]  /*8170*/  WARPSYNC.COLLECTIVE R15, `(.L_x_5932) ;  /* 0x000000000f087348 */ /* 0x000fea0003c00000 */
[----:B------:R0:W1:Y:S02]  /*8180*/  SHFL.BFLY P6, R14, R13, R12, R11 ;  /* 0x0c00000c0d0e7389 */ /* 0x00006400000c000b */
[----:B01----:R-:W-:Y:S05]  /*8190*/  ENDCOLLECTIVE ;  /* 0x000000000000791b */ /* 0x003fea0003800000 */
.L_x_5932:
        /* <DEDUP_REMOVED lines=8> */
.L_x_5933:
[----:B------:R-:W-:Y:S01]  /*8220*/  HFMA2 R12, -RZ, RZ, 0, 5.9604644775390625e-08 ;  /* 0x00000001ff0c7431 */ /* 0x000fe200000001ff */
[----:B------:R-:W-:-:S05]  /*8230*/  MOV R54, R14 ;  /* 0x0000000e00367202 */ /* 0x000fca0000000f00 */
[----:B------:R-:W-:-:S05]  /*8240*/  FADD.FTZ R47, R47, R54 ;  /* 0x000000362f2f7221 */ /* 0x000fca0000010000 */
[----:B------:R-:W-:-:S07]  /*8250*/  MOV R13, R47 ;  /* 0x0000002f000d7202 */ /* 0x000fce0000000f00 */
[----:B------:R-:W-:Y:S05]  /*8260*/  WARPSYNC.COLLECTIVE R15, `(.L_x_5934) ;  /* 0x000000000f087348 */ /* 0x000fea0003c00000 */
[----:B------:R0:W1:Y:S02]  /*8270*/  SHFL.BFLY P6, R14, R13, R12, R11 ;  /* 0x0c00000c0d0e7389 */ /* 0x00006400000c000b */
[----:B01----:R-:W-:Y:S05]  /*8280*/  ENDCOLLECTIVE ;  /* 0x000000000000791b */ /* 0x003fea0003800000 */
.L_x_5934:
[----:B------:R-:W-:Y:S01]  /*8290*/  HFMA2 R12, -RZ, RZ, 0, 2.384185791015625e-07 ;  /* 0x00000004ff0c7431 */ /* 0x000fe200000001ff */
[----:B------:R-:W-:Y:S01]  /*82a0*/  MOV R13, RZ ;  /* 0x000000ff000d7202 */ /* 0x000fe20000000f00 */
[----:B------:R-:W-:-:S07]  /*82b0*/  IMAD.MOV.U32 R9, RZ, RZ, R14 ;  /* 0x000000ffff097224 */ /* 0x000fce00078e000e */
[----:B------:R-:W-:Y:S05]  /*82c0*/  WARPSYNC.COLLECTIVE R15, `(.L_x_5935) ;  /* 0x000000000f087348 */ /* 0x000fea0003c00000 */
[----:B------:R0:W1:Y:S02]  /*82d0*/  SHFL.BFLY P6, R14, R13, R12, R11 ;  /* 0x0c00000c0d0e7389 */ /* 0x00006400000c000b */
[----:B01----:R-:W-:Y:S05]  /*82e0*/  ENDCOLLECTIVE ;  /* 0x000000000000791b */ /* 0x003fea0003800000 */
.L_x_5935:
        /* <DEDUP_REMOVED lines=8> */
.L_x_5936:
[----:B------:R-:W-:Y:S01]  /*8370*/  HFMA2 R12, -RZ, RZ, 0, 5.9604644775390625e-08 ;  /* 0x00000001ff0c7431 */ /* 0x000fe200000001ff */
[----:B------:R-:W-:-:S05]  /*8380*/  MOV R17, R14 ;  /* 0x0000000e00117202 */ /* 0x000fca0000000f00 */
[----:B------:R-:W-:-:S05]  /*8390*/  FADD.FTZ R48, R48, R17 ;  /* 0x0000001130307221 */ /* 0x000fca0000010000 */
[----:B------:R-:W-:-:S07]  /*83a0*/  MOV R13, R48 ;  /* 0x00000030000d7202 */ /* 0x000fce0000000f00 */
[----:B------:R-:W-:Y:S05]  /*83b0*/  WARPSYNC.COLLECTIVE R15, `(.L_x_5937) ;  /* 0x000000000f087348 */ /* 0x000fea0003c00000 */
[----:B------:R0:W1:Y:S02]  /*83c0*/  SHFL.BFLY P6, R14, R13, R12, R11 ;  /* 0x0c00000c0d0e7389 */ /* 0x00006400000c000b */
[----:B01----:R-:W-:Y:S05]  /*83d0*/  ENDCOLLECTIVE ;  /* 0x000000000000791b */ /* 0x003fea0003800000 */
.L_x_5937:
[----:B------:R-:W-:Y:S02]  /*83e0*/  HFMA2 R12, -RZ, RZ, 0, 2.384185791015625e-07 ;  /* 0x00000004ff0c7431 */ /* 0x000fe400000001ff */
[----:B------:R-:W-:Y:S01]  /*83f0*/  IMAD.MOV.U32 R13, RZ, RZ, RZ ;  /* 0x000000ffff0d7224 */ /* 0x000fe200078e00ff */
[----:B------:R-:W-:-:S07]  /*8400*/  MOV R17, R14 ;  /* 0x0000000e00117202 */ /* 0x000fce0000000f00 */
[----:B------:R-:W-:Y:S05]  /*8410*/  WARPSYNC.COLLECTIVE R15, `(.L_x_5938) ;  /* 0x000000000f087348 */ /* 0x000fea0003c00000 */
[----:B------:R0:W1:Y:S02]  /*8420*/  SHFL.BFLY P6, R14, R13, R12, R11 ;  /* 0x0c00000c0d0e7389 */ /* 0x00006400000c000b */
[----:B01----:R-:W-:Y:S05]  /*8430*/  ENDCOLLECTIVE ;  /* 0x000000000000791b */ /* 0x003fea0003800000 */
.L_x_5938:
        /* <DEDUP_REMOVED lines=8> */
.L_x_5939:
[----:B------:R-:W-:Y:S02]  /*84c0*/  HFMA2 R12, -RZ, RZ, 0, 5.9604644775390625e-08 ;  /* 0x00000001ff0c7431 */ /* 0x000fe400000001ff */
[----:B------:R-:W-:-:S04]  /*84d0*/  IMAD.MOV.U32 R52, RZ, RZ, R14 ;  /* 0x000000ffff347224 */ /* 0x000fc800078e000e */
[----:B------:R-:W-:-:S05]  /*84e0*/  FADD.FTZ R49, R49, R52 ;  /* 0x0000003431317221 */ /* 0x000fca0000010000 */
[----:B------:R-:W-:-:S07]  /*84f0*/  MOV R13, R49 ;  /* 0x00000031000d7202 */ /* 0x000fce0000000f00 */
[----:B------:R-:W-:Y:S05]  /*8500*/  WARPSYNC.COLLECTIVE R15, `(.L_x_5940) ;  /* 0x000000000f087348 */ /* 0x000fea0003c00000 */
[----:B------:R0:W1:Y:S02]  /*8510*/  SHFL.BFLY P6, R14, R13, R12, R11 ;  /* 0x0c00000c0d0e7389 */ /* 0x00006400000c000b */
[----:B01----:R-:W-:Y:S05]  /*8520*/  ENDCOLLECTIVE ;  /* 0x000000000000791b */ /* 0x003fea0003800000 */
.L_x_5940:
[----:B------:R-:W-:Y:S02]  /*8530*/  HFMA2 R13, -RZ, RZ, 0, 0 ;  /* 0x00000000ff0d7431 */ /* 0x000fe400000001ff */
[----:B------:R-:W-:Y:S01]  /*8540*/  IMAD.MOV.U32 R12, RZ, RZ, 0x4 ;  /* 0x00000004ff0c7424 */ /* 0x000fe200078e00ff */
[----:B------:R-:W-:-:S07]  /*8550*/  MOV R19, R14 ;  /* 0x0000000e00137202 */ /* 0x000fce0000000f00 */
[----:B------:R-:W-:Y:S05]  /*8560*/  WARPSYNC.COLLECTIVE R15, `(.L_x_5941) ;  /* 0x000000000f087348 */ /* 0x000fea0003c00000 */
[----:B------:R0:W1:Y:S02]  /*8570*/  SHFL.BFLY P6, R14, R13, R12, R11 ;  /* 0x0c00000c0d0e7389 */ /* 0x00006400000c000b */
[----:B01----:R-:W-:Y:S05]  /*8580*/  ENDCOLLECTIVE ;  /* 0x000000000000791b */ /* 0x003fea0003800000 */
.L_x_5941:
        /* <DEDUP_REMOVED lines=8> */
.L_x_5942:
[----:B------:R-:W-:Y:S01]  /*8610*/  IMAD.MOV.U32 R12, RZ, RZ, 0x1 ;  /* 0x00000001ff0c7424 */ /* 0x000fe200078e00ff */
[----:B------:R-:W-:-:S05]  /*8620*/  MOV R21, R14 ;  /* 0x0000000e00157202 */ /* 0x000fca0000000f00 */
[----:B------:R-:W-:-:S05]  /*8630*/  FADD.FTZ R50, R50, R21 ;  /* 0x0000001532327221 */ /* 0x000fca0000010000 */
[----:B------:R-:W-:-:S07]  /*8640*/  MOV R13, R50 ;  /* 0x00000032000d7202 */ /* 0x000fce0000000f00 */
[----:B------:R-:W-:Y:S05]  /*8650*/  WARPSYNC.COLLECTIVE R15, `(.L_x_5943) ;  /* 0x000000000f087348 */ /* 0x000fea0003c00000 */
[----:B------:R0:W1:Y:S02]  /*8660*/  SHFL.BFLY P6, R14, R13, R12, R11 ;  /* 0x0c00000c0d0e7389 */ /* 0x00006400000c000b */
[----:B01----:R-:W-:Y:S05]  /*8670*/  ENDCOLLECTIVE ;  /* 0x000000000000791b */ /* 0x003fea0003800000 */
.L_x_5943:
[----:B------:R-:W-:Y:S01]  /*8680*/  HFMA2 R13, -RZ, RZ, 0, 0 ;  /* 0x00000000ff0d7431 */ /* 0x000fe200000001ff */
[----:B------:R-:W-:Y:S02]  /*8690*/  MOV R12, 0x4 ;  /* 0x00000004000c7802 */ /* 0x000fe40000000f00 */
[----:B------:R-:W-:-:S07]  /*86a0*/  MOV R27, R14 ;  /* 0x0000000e001b7202 */ /* 0x000fce0000000f00 */
[----:B------:R-:W-:Y:S05]  /*86b0*/  WARPSYNC.COLLECTIVE R15, `(.L_x_5944) ;  /* 0x000000000f087348 */ /* 0x000fea0003c00000 */
[----:B------:R0:W1:Y:S02]  /*86c0*/  SHFL.BFLY P6, R14, R13, R12, R11 ;  /* 0x0c00000c0d0e7389 */ /* 0x00006400000c000b */
[----:B01----:R-:W-:Y:S05]  /*86d0*/  ENDCOLLECTIVE ;  /* 0x000000000000791b */ /* 0x003fea0003800000 */
.L_x_5944:
[----:B------:R-:W-:Y:S01]  /*86e0*/  FADD.FTZ R27, R50, R27 ;  /* 0x0000001b321b7221 */ /* 0x000fe20000010000 */
[----:B------:R-:W-:Y:S02]  /*86f0*/  HFMA2 R12, -RZ, RZ, 0, 1.1920928955078125e-07 ;  /* 0x00000002ff0c7431 */ /* 0x000fe400000001ff */
[----:B------:R-:W-:-:S05]  /*8700*/  FADD.FTZ R51, RZ, R14 ;  /* 0x0000000eff337221 */ /* 0x000fca0000010000 */
[----:B------:R-:W-:-:S07]  /*8710*/  MOV R13, R51 ;  /* 0x00000033000d7202 */ /* 0x000fce0000000f00 */
[----:B------:R-:W-:Y:S05]  /*8720*/  WARPSYNC.COLLECTIVE R15, `(.L_x_5945) ;  /* 0x000000000f087348 */ /* 0x000fea0003c00000 */
[----:B------:R0:W1:Y:S02]  /*8730*/  SHFL.BFLY P6, R14, R13, R12, R11 ;  /* 0x0c00000c0d0e7389 */ /* 0x00006400000c000b */
[----:B01----:R-:W-:Y:S05]  /*8740*/  ENDCOLLECTIVE ;  /* 0x000000000000791b */ /* 0x003fea0003800000 */
.L_x_5945:
[----:B------:R-:W-:Y:S01]  /*8750*/  MOV R12, 0x1 ;  /* 0x00000001000c7802 */ /* 0x000fe20000000f00 */
[----:B------:R-:W-:-:S04]  /*8760*/  FADD.FTZ R51, R51, R14 ;  /* 0x0000000e33337221 */ /* 0x000fc80000010000 */
[----:B------:R-:W-:-:S07]  /*8770*/  IMAD.MOV.U32 R13, RZ, RZ, R51 ;  /* 0x000000ffff0d7224 */ /* 0x000fce00078e0033 */
[----:B------:R-:W-:Y:S05]  /*8780*/  WARPSYNC.COLLECTIVE R15, `(.L_x_5946) ;  /* 0x000000000f087348 */ /* 0x000fea0003c00000 */
[----:B------:R0:W1:Y:S02]  /*8790*/  SHFL.BFLY P6, R14, R13, R12, R11 ;  /* 0x0c00000c0d0e7389 */ /* 0x00006400000c000b */
[----:B01----:R-:W-:Y:S05]  /*87a0*/  ENDCOLLECTIVE ;  /* 0x000000000000791b */ /* 0x003fea0003800000 */
.L_x_5946:
[----:B------:R-:W-:Y:S01]  /*87b0*/  HFMA2 R13, -RZ, RZ, 0, 0 ;  /* 0x00000000ff0d7431 */ /* 0x000fe200000001ff */
[----:B------:R-:W-:Y:S02]  /*87c0*/  MOV R12, 0x4 ;  /* 0x00000004000c7802 */ /* 0x000fe40000000f00 */
[----:B------:R-:W-:-:S07]  /*87d0*/  MOV R29, R14 ;  /* 0x0000000e001d7202 */ /* 0x000fce0000000f00 */
[----:B------:R-:W-:Y:S05]  /*87e0*/  WARPSYNC.COLLECTIVE R15, `(.L_x_5947) ;  /* 0x000000000f087348 */ /* 0x000fea0003c00000 */
[----:B------:R0:W1:Y:S02]  /*87f0*/  SHFL.BFLY P6, R14, R13, R12, R11 ;  /* 0x0c00000c0d0e7389 */ /* 0x00006400000c000b */
[----:B01----:R-:W-:Y:S05]  /*8800*/  ENDCOLLECTIVE ;  /* 0x000000000000791b */ /* 0x003fea0003800000 */
.L_x_5947:
        /* <DEDUP_REMOVED lines=8> */
.L_x_5948:
[----:B------:R-:W-:Y:S02]  /*8890*/  HFMA2 R12, -RZ, RZ, 0, 5.9604644775390625e-08 ;  /* 0x00000001ff0c7431 */ /* 0x000fe400000001ff */
[----:B------:R-:W-:-:S05]  /*88a0*/  FADD.FTZ R52, R52, R14 ;  /* 0x0000000e34347221 */ /* 0x000fca0000010000 */
[----:B------:R-:W-:-:S07]  /*88b0*/  MOV R13, R52 ;  /* 0x00000034000d7202 */ /* 0x000fce0000000f00 */
[----:B------:R-:W-:Y:S05]  /*88c0*/  WARPSYNC.COLLECTIVE R15, `(.L_x_5949) ;  /* 0x000000000f087348 */ /* 0x000fea0003c00000 */
[----:B------:R0:W1:Y:S02]  /*88d0*/  SHFL.BFLY P6, R14, R13, R12, R11 ;  /* 0x0c00000c0d0e7389 */ /* 0x00006400000c000b */
[----:B01----:R-:W-:Y:S05]  /*88e0*/  ENDCOLLECTIVE ;  /* 0x000000000000791b */ /* 0x003fea0003800000 */
.L_x_5949:
[----:B------:R-:W-:Y:S02]  /*88f0*/  HFMA2 R13, -RZ, RZ, 0, 0 ;  /* 0x00000000ff0d7431 */ /* 0x000fe400000001ff */
[----:B------:R-:W-:Y:S01]  /*8900*/  IMAD.MOV.U32 R12, RZ, RZ, 0x4 ;  /* 0x00000004ff0c7424 */ /* 0x000fe200078e00ff */
[----:B------:R-:W-:-:S07]  /*8910*/  MOV R31, R14 ;  /* 0x0000000e001f7202 */ /* 0x000fce0000000f00 */
[----:B------:R-:W-:Y:S05]  /*8920*/  WARPSYNC.COLLECTIVE R15, `(.L_x_5950) ;  /* 0x000000000f087348 */ /* 0x000fea0003c00000 */
[----:B------:R0:W1:Y:S02]  /*8930*/  SHFL.BFLY P6, R14, R13, R12, R11 ;  /* 0x0c00000c0d0e7389 */ /* 0x00006400000c000b */
[----:B01----:R-:W-:Y:S05]  /*8940*/  ENDCOLLECTIVE ;  /* 0x000000000000791b */ /* 0x003fea0003800000 */
.L_x_5950:
        /* <DEDUP_REMOVED lines=8> */
.L_x_5951:
[----:B------:R-:W-:Y:S01]  /*89d0*/  IMAD.MOV.U32 R12, RZ, RZ, 0x1 ;  /* 0x00000001ff0c7424 */ /* 0x000fe200078e00ff */
[----:B------:R-:W-:-:S05]  /*89e0*/  MOV R25, R14 ;  /* 0x0000000e00197202 */ /* 0x000fca0000000f00 */
[----:B------:R-:W-:-:S05]  /*89f0*/  FADD.FTZ R53, R53, R25 ;  /* 0x0000001935357221 */ /* 0x000fca0000010000 */
[----:B------:R-:W-:-:S07]  /*8a00*/  MOV R13, R53 ;  /* 0x00000035000d7202 */ /* 0x000fce0000000f00 */
[----:B------:R-:W-:Y:S05]  /*8a10*/  WARPSYNC.COLLECTIVE R15, `(.L_x_5952) ;  /* 0x000000000f087348 */ /* 0x000fea0003c00000 */
[----:B------:R0:W1:Y:S02]  /*8a20*/  SHFL.BFLY P6, R14, R13, R12, R11 ;  /* 0x0c00000c0d0e7389 */ /* 0x00006400000c000b */
[----:B01----:R-:W-:Y:S05]  /*8a30*/  ENDCOLLECTIVE ;  /* 0x000000000000791b */ /* 0x003fea0003800000 */
.L_x_5952:
[----:B------:R-:W-:Y:S01]  /*8a40*/  HFMA2 R13, -RZ, RZ, 0, 0 ;  /* 0x00000000ff0d7431 */ /* 0x000fe200000001ff */
[----:B------:R-:W-:Y:S02]  /*8a50*/  MOV R12, 0x4 ;  /* 0x00000004000c7802 */ /* 0x000fe40000000f00 */
[----:B------:R-:W-:-:S07]  /*8a60*/  MOV R3, R14 ;  /* 0x0000000e00037202 */ /* 0x000fce0000000f00 */
[----:B------:R-:W-:Y:S05]  /*8a70*/  WARPSYNC.COLLECTIVE R15, `(.L_x_5953) ;  /* 0x000000000f087348 */ /* 0x000fea0003c00000 */
[----:B------:R0:W1:Y:S02]  /*8a80*/  SHFL.BFLY P6, R14, R13, R12, R11 ;  /* 0x0c00000c0d0e7389 */ /* 0x00006400000c000b */
[----:B01----:R-:W-:Y:S05]  /*8a90*/  ENDCOLLECTIVE ;  /* 0x000000000000791b */ /* 0x003fea0003800000 */
.L_x_5953:
[----:B------:R-:W-:Y:S01]  /*8aa0*/  FADD.FTZ R53, R53, R3 ;  /* 0x0000000335357221 */ /* 0x000fe20000010000 */
[----:B------:R-:W-:Y:S02]  /*8ab0*/  HFMA2 R12, -RZ, RZ, 0, 1.1920928955078125e-07 ;  /* 0x00000002ff0c7431 */ /* 0x000fe400000001ff */
[----:B------:R-:W-:-:S05]  /*8ac0*/  FADD.FTZ R54, RZ, R14 ;  /* 0x0000000eff367221 */ /* 0x000fca0000010000 */
[----:B------:R-:W-:-:S07]  /*8ad0*/  MOV R13, R54 ;  /* 0x00000036000d7202 */ /* 0x000fce0000000f00 */
[----:B------:R-:W-:Y:S05]  /*8ae0*/  WARPSYNC.COLLECTIVE R15, `(.L_x_5954) ;  /* 0x000000000f087348 */ /* 0x000fea0003c00000 */
[----:B------:R0:W1:Y:S02]  /*8af0*/  SHFL.BFLY P6, R14, R13, R12, R11 ;  /* 0x0c00000c0d0e7389 */ /* 0x00006400000c000b */
[----:B01----:R-:W-:Y:S05]  /*8b00*/  ENDCOLLECTIVE ;  /* 0x000000000000791b */ /* 0x003fea0003800000 */
.L_x_5954:
[----:B------:R-:W-:Y:S02]  /*8b10*/  HFMA2 R12, -RZ, RZ, 0, 5.9604644775390625e-08 ;  /* 0x00000001ff0c7431 */ /* 0x000fe400000001ff */
[----:B------:R-:W-:-:S04]  /*8b20*/  IMAD.MOV.U32 R23, RZ, RZ, R14 ;  /* 0x000000ffff177224 */ /* 0x000fc800078e000e */
[----:B------:R-:W-:-:S05]  /*8b30*/  FADD.FTZ R54, R54, R23 ;  /* 0x0000001736367221 */ /* 0x000fca0000010000 */
[----:B------:R-:W-:-:S07]  /*8b40*/  MOV R13, R54 ;  /* 0x00000036000d7202 */ /* 0x000fce0000000f00 */
[----:B------:R-:W-:Y:S05]  /*8b50*/  WARPSYNC.COLLECTIVE R15, `(.L_x_5955) ;  /* 0x000000000f087348 */ /* 0x000fea0003c00000 */
[----:B------:R0:W1:Y:S02]  /*8b60*/  SHFL.BFLY P6, R14, R13, R12, R11 ;  /* 0x0c00000c0d0e7389 */ /* 0x00006400000c000b */
[----:B01----:R-:W-:Y:S05]  /*8b70*/  ENDCOLLECTIVE ;  /* 0x000000000000791b */ /* 0x003fea0003800000 */
.L_x_5955:
[----:B------:R-:W-:Y:S01]  /*8b80*/  HFMA2 R13, -RZ, RZ, 0, 0 ;  /* 0x00000000ff0d7431 */ /* 0x000fe200000001ff */
[----:B------:R-:W-:Y:S02]  /*8b90*/  MOV R12, 0x4 ;  /* 0x00000004000c7802 */ /* 0x000fe40000000f00 */
[----:B------:R-:W-:-:S07]  /*8ba0*/  MOV R23, R14 ;  /* 0x0000000e00177202 */ /* 0x000fce0000000f00 */
[----:B------:R-:W-:Y:S05]  /*8bb0*/  WARPSYNC.COLLECTIVE R15, `(.L_x_5956) ;  /* 0x000000000f087348 */ /* 0x000fea0003c00000 */
[----:B------:R0:W1:Y:S02]  /*8bc0*/  SHFL.BFLY P6, R14, R13, R12, R11 ;  /* 0x0c00000c0d0e7389 */ /* 0x00006400000c000b */
[----:B01----:R-:W-:Y:S05]  /*8bd0*/  ENDCOLLECTIVE ;  /* 0x000000000000791b */ /* 0x003fea0003800000 */
.L_x_5956:
        /* <DEDUP_REMOVED lines=8> */
.L_x_5957:
[----:B------:R-:W-:Y:S01]  /*8c60*/  HFMA2 R12, -RZ, RZ, 0, 5.9604644775390625e-08 ;  /* 0x00000001ff0c7431 */ /* 0x000fe200000001ff */
[----:B------:R-:W-:-:S05]  /*8c70*/  MOV R21, R14 ;  /* 0x0000000e00157202 */ /* 0x000fca0000000f00 */
[----:B------:R-:W-:-:S05]  /*8c80*/  FADD.FTZ R55, R55, R21 ;  /* 0x0000001537377221 */ /* 0x000fca0000010000 */
[----:B------:R-:W-:-:S07]  /*8c90*/  MOV R13, R55 ;  /* 0x00000037000d7202 */ /* 0x000fce0000000f00 */
[----:B------:R-:W-:Y:S05]  /*8ca0*/  WARPSYNC.COLLECTIVE R15, `(.L_x_5958) ;  /* 0x000000000f087348 */ /* 0x000fea0003c00000 */
[----:B------:R0:W1:Y:S02]  /*8cb0*/  SHFL.BFLY P6, R14, R13, R12, R11 ;  /* 0x0c00000c0d0e7389 */ /* 0x00006400000c000b */
[----:B01----:R-:W-:Y:S05]  /*8cc0*/  ENDCOLLECTIVE ;  /* 0x000000000000791b */ /* 0x003fea0003800000 */
.L_x_5958:
[----:B------:R-:W-:Y:S01]  /*8cd0*/  HFMA2 R12, -RZ, RZ, 0, 2.384185791015625e-07 ;  /* 0x00000004ff0c7431 */ /* 0x000fe200000001ff */
[----:B------:R-:W-:Y:S01]  /*8ce0*/  MOV R13, RZ ;  /* 0x000000ff000d7202 */ /* 0x000fe20000000f00 */
[----:B------:R-:W-:-:S07]  /*8cf0*/  IMAD.MOV.U32 R76, RZ, RZ, R14 ;  /* 0x000000ffff4c7224 */ /* 0x000fce00078e000e */
[----:B------:R-:W-:Y:S05]  /*8d00*/  WARPSYNC.COLLECTIVE R15, `(.L_x_5959) ;  /* 0x000000000f087348 */ /* 0x000fea0003c00000 */
[----:B------:R0:W1:Y:S02]  /*8d10*/  SHFL.BFLY P6, R14, R13, R12, R11 ;  /* 0x0c00000c0d0e7389 */ /* 0x00006400000c000b */
[----:B01----:R-:W-:Y:S05]  /*8d20*/  ENDCOLLECTIVE ;  /* 0x000000000000791b */ /* 0x003fea0003800000 */
.L_x_5959:
[----:B------:R-:W-:Y:S01]  /*8d30*/  HFMA2 R12, -RZ, RZ, 0, 1.1920928955078125e-07 ;  /* 0x00000002ff0c7431 */ /* 0x000fe200000001ff */
[----:B------:R-:W-:-:S05]  /*8d40*/  MOV R56, R14 ;  /* 0x0000000e00387202 */ /* 0x000fca0000000f00 */
[----:B------:R-:W-:-:S05]  /*8d50*/  FADD.FTZ R56, RZ, R56 ;  /* 0x00000038ff387221 */ /* 0x000fca0000010000 */
[----:B------:R-:W-:-:S07]  /*8d60*/  MOV R13, R56 ;  /* 0x00000038000d7202 */ /* 0x000fce0000000f00 */
[----:B------:R-:W-:Y:S05]  /*8d70*/  WARPSYNC.COLLECTIVE R15, `(.L_x_5960) ;  /* 0x000000000f087348 */ /* 0x000fea0003c00000 */
[----:B------:R0:W1:Y:S02]  /*8d80*/  SHFL.BFLY P6, R14, R13, R12, R11 ;  /* 0x0c00000c0d0e7389 */ /* 0x00006400000c000b */
[----:B01----:R-:W-:Y:S05]  /*8d90*/  ENDCOLLECTIVE ;  /* 0x000000000000791b */ /* 0x003fea0003800000 */
.L_x_5960:
[----:B------:R-:W-:Y:S02]  /*8da0*/  HFMA2 R12, -RZ, RZ, 0, 5.9604644775390625e-08 ;  /* 0x00000001ff0c7431 */ /* 0x000fe400000001ff */
[----:B------:R-:W-:-:S04]  /*8db0*/  IMAD.MOV.U32 R19, RZ, RZ, R14 ;  /* 0x000000ffff137224 */ /* 0x000fc800078e000e */
[----:B------:R-:W-:-:S05]  /*8dc0*/  FADD.FTZ R56, R56, R19 ;  /* 0x0000001338387221 */ /* 0x000fca0000010000 */
[----:B------:R-:W-:-:S07]  /*8dd0*/  MOV R13, R56 ;  /* 0x00000038000d7202 */ /* 0x000fce0000000f00 */
[----:B------:R-:W-:Y:S05]  /*8de0*/  WARPSYNC.COLLECTIVE R15, `(.L_x_5961) ;  /* 0x000000000f087348 */ /* 0x000fea0003c00000 */
[----:B------:R0:W1:Y:S02]  /*8df0*/  SHFL.BFLY P6, R14, R13, R12, R11 ;  /* 0x0c00000c0d0e7389 */ /* 0x00006400000c000b */
[----:B01----:R-:W-:Y:S05]  /*8e00*/  ENDCOLLECTIVE ;  /* 0x000000000000791b */ /* 0x003fea0003800000 */
.L_x_5961:
[----:B------:R-:W-:Y:S01]  /*8e10*/  HFMA2 R13, -RZ, RZ, 0, 0 ;  /* 0x00000000ff0d7431 */ /* 0x000fe200000001ff */
[----:B------:R-:W-:Y:S02]  /*8e20*/  MOV R12, 0x4 ;  /* 0x00000004000c7802 */ /* 0x000fe40000000f00 */
[----:B------:R-:W-:-:S07]  /*8e30*/  MOV R19, R14 ;  /* 0x0000000e00137202 */ /* 0x000fce0000000f00 */
[----:B------:R-:W-:Y:S05]  /*8e40*/  WARPSYNC.COLLECTIVE R15, `(.L_x_5962) ;  /* 0x000000000f087348 */ /* 0x000fea0003c00000 */
[----:B------:R0:W1:Y:S02]  /*8e50*/  SHFL.BFLY P6, R14, R13, R12, R11 ;  /* 0x0c00000c0d0e7389 */ /* 0x00006400000c000b */
[----:B01----:R-:W-:Y:S05]  /*8e60*/  ENDCOLLECTIVE ;  /* 0x000000000000791b */ /* 0x003fea0003800000 */
.L_x_5962:
        /* <DEDUP_REMOVED lines=8> */
.L_x_5963:
[----:B------:R-:W-:Y:S01]  /*8ef0*/  HFMA2 R12, -RZ, RZ, 0, 5.9604644775390625e-08 ;  /* 0x00000001ff0c7431 */ /* 0x000fe200000001ff */
[----:B------:R-:W-:-:S05]  /*8f00*/  MOV R17, R14 ;  /* 0x0000000e00117202 */ /* 0x000fca0000000f00 */
[----:B------:R-:W-:-:S05]  /*8f10*/  FADD.FTZ R57, R57, R17 ;  /* 0x0000001139397221 */ /* 0x000fca0000010000 */
[----:B------:R-:W-:-:S07]  /*8f20*/  MOV R13, R57 ;  /* 0x00000039000d7202 */ /* 0x000fce0000000f00 */
[----:B------:R-:W-:Y:S05]  /*8f30*/  WARPSYNC.COLLECTIVE R15, `(.L_x_5964) ;  /* 0x000000000f087348 */ /* 0x000fea0003c00000 */
[----:B------:R0:W1:Y:S02]  /*8f40*/  SHFL.BFLY P6, R14, R13, R12, R11 ;  /* 0x0c00000c0d0e7389 */ /* 0x00006400000c000b */
[----:B01----:R-:W-:Y:S05]  /*8f50*/  ENDCOLLECTIVE ;  /* 0x000000000000791b */ /* 0x003fea0003800000 */
.L_x_5964:
[----:B------:R-:W-:Y:S01]  /*8f60*/  HFMA2 R12, -RZ, RZ, 0, 2.384185791015625e-07 ;  /* 0x00000004ff0c7431 */ /* 0x000fe200000001ff */
[----:B------:R-:W-:Y:S01]  /*8f70*/  MOV R13, RZ ;  /* 0x000000ff000d7202 */ /* 0x000fe20000000f00 */
[----:B------:R-:W-:-:S07]  /*8f80*/  IMAD.MOV.U32 R50, RZ, RZ, R14 ;  /* 0x000000ffff327224 */ /* 0x000fce00078e000e */
[----:B------:R-:W-:Y:S05]  /*8f90*/  WARPSYNC.COLLECTIVE R15, `(.L_x_5965) ;  /* 0x000000000f087348 */ /* 0x000fea0003c00000 */
[----:B------:R0:W1:Y:S02]  /*8fa0*/  SHFL.BFLY P6, R14, R13, R12, R11 ;  /* 0x0c00000c0d0e7389 */ /* 0x00006400000c000b */
[----:B01----:R-:W-:Y:S05]  /*8fb0*/  ENDCOLLECTIVE ;  /* 0x000000000000791b */ /* 0x003fea0003800000 */
.L_x_5965:
        /* <DEDUP_REMOVED lines=8> */
.L_x_5966:
[----:B------:R-:W-:Y:S02]  /*9040*/  HFMA2 R12, -RZ, RZ, 0, 5.9604644775390625e-08 ;  /* 0x00000001ff0c7431 */ /* 0x000fe400000001ff */
[----:B------:R-:W-:-:S04]  /*9050*/  IMAD.MOV.U32 R9, RZ, RZ, R14 ;  /* 0x000000ffff097224 */ /* 0x000fc800078e000e */
[----:B------:R-:W-:Y:S01]  /*9060*/  FADD.FTZ R58, R58, R9 ;  /* 0x000000093a3a7221 */ /* 0x000fe20000010000 */
[----:B------:R-:W-:-:S04]  /*9070*/  FADD.FTZ R9, R55, R76 ;  /* 0x0000004c37097221 */ /* 0x000fc80000010000 */
[----:B------:R-:W-:-:S07]  /*9080*/  MOV R13, R58 ;  /* 0x0000003a000d7202 */ /* 0x000fce0000000f00 */
[----:B------:R-:W-:Y:S05]  /*9090*/  WARPSYNC.COLLECTIVE R15, `(.L_x_5967) ;  /* 0x000000000f087348 */ /* 0x000fea0003c00000 */
[----:B------:R0:W1:Y:S02]  /*90a0*/  SHFL.BFLY P6, R14, R13, R12, R11 ;  /* 0x0c00000c0d0e7389 */ /* 0x00006400000c000b */
[----:B01----:R-:W-:Y:S05]  /*90b0*/  ENDCOLLECTIVE ;  /* 0x000000000000791b */ /* 0x003fea0003800000 */
.L_x_5967:
[----:B------:R-:W-:Y:S01]  /*90c0*/  HFMA2 R13, -RZ, RZ, 0, 0 ;  /* 0x00000000ff0d7431 */ /* 0x000fe200000001ff */
[----:B------:R-:W-:Y:S02]  /*90d0*/  MOV R12, 0x4 ;  /* 0x00000004000c7802 */ /* 0x000fe40000000f00 */
[----:B------:R-:W-:-:S07]  /*90e0*/  MOV R17, R14 ;  /* 0x0000000e00117202 */ /* 0x000fce0000000f00 */
[----:B------:R-:W-:Y:S05]  /*90f0*/  WARPSYNC.COLLECTIVE R15, `(.L_x_5968) ;  /* 0x000000000f087348 */ /* 0x000fea0003c00000 */
[----:B------:R0:W1:Y:S02]  /*9100*/  SHFL.BFLY P6, R14, R13, R12, R11 ;  /* 0x0c00000c0d0e7389 */ /* 0x00006400000c000b */
[----:B01----:R-:W-:Y:S05]  /*9110*/  ENDCOLLECTIVE ;  /* 0x000000000000791b */ /* 0x003fea0003800000 */
.L_x_5968:
        /* <DEDUP_REMOVED lines=8> */
.L_x_5969:
[----:B------:R-:W-:Y:S01]  /*91a0*/  HFMA2 R12, -RZ, RZ, 0, 5.9604644775390625e-08 ;  /* 0x00000001ff0c7431 */ /* 0x000fe200000001ff */
[----:B------:R-:W-:-:S05]  /*91b0*/  MOV R7, R14 ;  /* 0x0000000e00077202 */ /* 0x000fca0000000f00 */
[----:B------:R-:W-:-:S05]  /*91c0*/  FADD.FTZ R59, R59, R7 ;  /* 0x000000073b3b7221 */ /* 0x000fca0000010000 */
[----:B------:R-:W-:-:S07]  /*91d0*/  MOV R13, R59 ;  /* 0x0000003b000d7202 */ /* 0x000fce0000000f00 */
[----:B------:R-:W-:Y:S05]  /*91e0*/  WARPSYNC.COLLECTIVE R15, `(.L_x_5970) ;  /* 0x000000000f087348 */ /* 0x000fea0003c00000 */
[----:B------:R0:W1:Y:S02]  /*91f0*/  SHFL.BFLY P6, R14, R13, R12, R11 ;  /* 0x0c00000c0d0e7389 */ /* 0x00006400000c000b */
[----:B01----:R-:W-:Y:S05]  /*9200*/  ENDCOLLECTIVE ;  /* 0x000000000000791b */ /* 0x003fea0003800000 */
.L_x_5970:
[----:B------:R-:W-:Y:S01]  /*9210*/  HFMA2 R12, -RZ, RZ, 0, 2.384185791015625e-07 ;  /* 0x00000004ff0c7431 */ /* 0x000fe200000001ff */
[----:B------:R-:W-:Y:S01]  /*9220*/  MOV R13, RZ ;  /* 0x000000ff000d7202 */ /* 0x000fe20000000f00 */
[----:B------:R-:W-:-:S07]  /*9230*/  IMAD.MOV.U32 R52, RZ, RZ, R14 ;  /* 0x000000ffff347224 */ /* 0x000fce00078e000e */
[----:B------:R-:W-:Y:S05]  /*9240*/  WARPSYNC.COLLECTIVE R15, `(.L_x_5971) ;  /* 0x000000000f087348 */ /* 0x000fea0003c00000 */
[----:B------:R0:W1:Y:S02]  /*9250*/  SHFL.BFLY P6, R14, R13, R12, R11 ;  /* 0x0c00000c0d0e7389 */ /* 0x00006400000c000b */
[----:B01----:R-:W-:Y:S05]  /*9260*/  ENDCOLLECTIVE ;  /* 0x000000000000791b */ /* 0x003fea0003800000 */
.L_x_5971:
        /* <DEDUP_REMOVED lines=8> */
.L_x_5972:
[----:B------:R-:W-:Y:S02]  /*92f0*/  HFMA2 R12, -RZ, RZ, 0, 5.9604644775390625e-08 ;  /* 0x00000001ff0c7431 */ /* 0x000fe400000001ff */
[----:B------:R-:W-:-:S04]  /*9300*/  IMAD.MOV.U32 R3, RZ, RZ, R14 ;  /* 0x000000ffff037224 */ /* 0x000fc800078e000e */
[----:B------:R-:W-:-:S05]  /*9310*/  FADD.FTZ R60, R60, R3 ;  /* 0x000000033c3c7221 */ /* 0x000fca0000010000 */
[----:B------:R-:W-:-:S07]  /*9320*/  MOV R13, R60 ;  /* 0x0000003c000d7202 */ /* 0x000fce0000000f00 */
[----:B------:R-:W-:Y:S05]  /*9330*/  WARPSYNC.COLLECTIVE R15, `(.L_x_5973) ;  /* 0x000000000f087348 */ /* 0x000fea0003c00000 */
[----:B------:R0:W1:Y:S02]  /*9340*/  SHFL.BFLY P6, R14, R13, R12, R11 ;  /* 0x0c00000c0d0e7389 */ /* 0x00006400000c000b */
[----:B01----:R-:W-:Y:S05]  /*9350*/  ENDCOLLECTIVE ;  /* 0x000000000000791b */ /* 0x003fea0003800000 */
.L_x_5973:
[----:B------:R-:W-:Y:S01]  /*9360*/  HFMA2 R13, -RZ, RZ, 0, 0 ;  /* 0x00000000ff0d7431 */ /* 0x000fe200000001ff */
[----:B------:R-:W-:Y:S02]  /*9370*/  MOV R12, 0x4 ;  /* 0x00000004000c7802 */ /* 0x000fe40000000f00 */
[----:B------:R-:W-:-:S07]  /*9380*/  MOV R3, R14 ;  /* 0x0000000e00037202 */ /* 0x000fce0000000f00 */
[----:B------:R-:W-:Y:S05]  /*9390*/  WARPSYNC.COLLECTIVE R15, `(.L_x_5974) ;  /* 0x000000000f087348 */ /* 0x000fea0003c00000 */
[----:B------:R0:W1:Y:S02]  /*93a0*/  SHFL.BFLY P6, R14, R13, R12, R11 ;  /* 0x0c00000c0d0e7389 */ /* 0x00006400000c000b */
[----:B01----:R-:W-:Y:S05]  /*93b0*/  ENDCOLLECTIVE ;  /* 0x000000000000791b */ /* 0x003fea0003800000 */
.L_x_5974:
        /* <DEDUP_REMOVED lines=8> */
.L_x_5975:
[----:B------:R-:W-:Y:S01]  /*9440*/  HFMA2 R12, -RZ, RZ, 0, 5.9604644775390625e-08 ;  /* 0x00000001ff0c7431 */ /* 0x000fe200000001ff */
[----:B------:R-:W-:-:S05]  /*9450*/  MOV R76, R14 ;  /* 0x0000000e004c7202 */ /* 0x000fca0000000f00 */
[----:B------:R-:W-:-:S05]  /*9460*/  FADD.FTZ R61, R61, R76 ;  /* 0x0000004c3d3d7221 */ /* 0x000fca0000010000 */
[----:B------:R-:W-:-:S07]  /*9470*/  MOV R13, R61 ;  /* 0x0000003d000d7202 */ /* 0x000fce0000000f00 */
[----:B------:R-:W-:Y:S05]  /*9480*/  WARPSYNC.COLLECTIVE R15, `(.L_x_5976) ;  /* 0x000000000f087348 */ /* 0x000fea0003c00000 */
[----:B------:R0:W1:Y:S02]  /*9490*/  SHFL.BFLY P6, R14, R13, R12, R11 ;  /* 0x0c00000c0d0e7389 */ /* 0x00006400000c000b */
[----:B01----:R-:W-:Y:S05]  /*94a0*/  ENDCOLLECTIVE ;  /* 0x000000000000791b */ /* 0x003fea0003800000 */
.L_x_5976:
[----:B------:R-:W-:Y:S01]  /*94b0*/  HFMA2 R12, -RZ, RZ, 0, 2.384185791015625e-07 ;  /* 0x00000004ff0c7431 */ /* 0x000fe200000001ff */
[----:B------:R-:W-:Y:S01]  /*94c0*/  MOV R13, RZ ;  /* 0x000000ff000d7202 */ /* 0x000fe20000000f00 */
[----:B------:R-:W-:-:S07]  /*94d0*/  IMAD.MOV.U32 R54, RZ, RZ, R14 ;  /* 0x000000ffff367224 */ /* 0x000fce00078e000e */
[----:B------:R-:W-:Y:S05]  /*94e0*/  WARPSYNC.COLLECTIVE R15, `(.L_x_5977) ;  /* 0x000000000f087348 */ /* 0x000fea0003c00000 */
[----:B------:R0:W1:Y:S02]  /*94f0*/  SHFL.BFLY P6, R14, R13, R12, R11 ;  /* 0x0c00000c0d0e7389 */ /* 0x00006400000c000b */
[----:B01----:R-:W-:Y:S05]  /*9500*/  ENDCOLLECTIVE ;  /* 0x000000000000791b */ /* 0x003fea0003800000 */
.L_x_5977:
        /* <DEDUP_REMOVED lines=8> */
.L_x_5978:
[----:B------:R-:W-:Y:S01]  /*9590*/  MOV R12, 0x1 ;  /* 0x00000001000c7802 */ /* 0x000fe20000000f00 */
[----:B------:R-:W-:-:S04]  /*95a0*/  FADD.FTZ R74, R74, R14 ;  /* 0x0000000e4a4a7221 */ /* 0x000fc80000010000 */
[----:B------:R-:W-:-:S07]  /*95b0*/  IMAD.MOV.U32 R13, RZ, RZ, R74 ;  /* 0x000000ffff0d7224 */ /* 0x000fce00078e004a */
[----:B------:R-:W-:Y:S05]  /*95c0*/  WARPSYNC.COLLECTIVE R15, `(.L_x_5979) ;  /* 0x000000000f087348 */ /* 0x000fea0003c00000 */
[----:B------:R0:W1:Y:S02]  /*95d0*/  SHFL.BFLY P6, R14, R13, R12, R11 ;  /* 0x0c00000c0d0e7389 */ /* 0x00006400000c000b */
[----:B01----:R-:W-:Y:S05]  /*95e0*/  ENDCOLLECTIVE ;  /* 0x000000000000791b */ /* 0x003fea0003800000 */
.L_x_5979:
[----:B------:R-:W-:Y:S01]  /*95f0*/  HFMA2 R13, -RZ, RZ, 0, 0 ;  /* 0x00000000ff0d7431 */ /* 0x000fe200000001ff */
[----:B------:R-:W-:Y:S02]  /*9600*/  MOV R12, 0x4 ;  /* 0x00000004000c7802 */ /* 0x000fe40000000f00 */
[----:B------:R-:W-:-:S07]  /*9610*/  MOV R33, R14 ;  /* 0x0000000e00217202 */ /* 0x000fce0000000f00 */
[----:B------:R-:W-:Y:S05]  /*9620*/  WARPSYNC.COLLECTIVE R15, `(.L_x_5980) ;  /* 0x000000000f087348 */ /* 0x000fea0003c00000 */
[----:B------:R0:W1:Y:S02]  /*9630*/  SHFL.BFLY P6, R14, R13, R12, R11 ;  /* 0x0c00000c0d0e7389 */ /* 0x00006400000c000b */
[----:B01----:R-:W-:Y:S05]  /*9640*/  ENDCOLLECTIVE ;  /* 0x000000000000791b */ /* 0x003fea0003800000 */
.L_x_5980:
[----:B------:R-:W-:Y:S01]  /*9650*/  FADD.FTZ R33, R74, R33 ;  /* 0x000000214a217221 */ /* 0x000fe20000010000 */
[----:B------:R-:W-:Y:S02]  /*9660*/  IMAD.MOV.U32 R12, RZ, RZ, 0x2 ;  /* 0x00000002ff0c7424 */ /* 0x000fe400078e00ff */
[----:B------:R-:W-:-:S05]  /*9670*/  FADD.FTZ R21, RZ, R14 ;  /* 0x0000000eff157221 */ /* 0x000fca0000010000 */
[----:B------:R-:W-:-:S07]  /*9680*/  MOV R13, R21 ;  /* 0x00000015000d7202 */ /* 0x000fce0000000f00 */
[----:B------:R-:W-:Y:S05]  /*9690*/  WARPSYNC.COLLECTIVE R15, `(.L_x_5981) ;  /* 0x000000000f087348 */ /* 0x000fea0003c00000 */
[----:B------:R0:W1:Y:S02]  /*96a0*/  SHFL.BFLY P6, R14, R13, R12, R11 ;  /* 0x0c00000c0d0e7389 */ /* 0x00006400000c000b */
[----:B01----:R-:W-:Y:S05]  /*96b0*/  ENDCOLLECTIVE ;  /* 0x000000000000791b */ /* 0x003fea0003800000 */
.L_x_5981:
[----:B------:R-:W-:Y:S02]  /*96c0*/  HFMA2 R12, -RZ, RZ, 0, 5.9604644775390625e-08 ;  /* 0x00000001ff0c7431 */ /* 0x000fe400000001ff */
[----:B------:R-:W-:-:S05]  /*96d0*/  FADD.FTZ R21, R21, R14 ;  /* 0x0000000e15157221 */ /* 0x000fca0000010000 */
[----:B------:R-:W-:-:S07]  /*96e0*/  MOV R13, R21 ;  /* 0x00000015000d7202 */ /* 0x000fce0000000f00 */
[----:B------:R-:W-:Y:S05]  /*96f0*/  WARPSYNC.COLLECTIVE R15, `(.L_x_5982) ;  /* 0x000000000f087348 */ /* 0x000fea0003c00000 */
[----:B------:R0:W1:Y:S02]  /*9700*/  SHFL.BFLY P6, R14, R13, R12, R11 ;  /* 0x0c00000c0d0e7389 */ /* 0x00006400000c000b */
[----:B01----:R-:W-:Y:S05]  /*9710*/  ENDCOLLECTIVE ;  /* 0x000000000000791b */ /* 0x003fea0003800000 */
.L_x_5982:
[----:B------:R-:W-:Y:S01]  /*9720*/  HFMA2 R12, -RZ, RZ, 0, 2.384185791015625e-07 ;  /* 0x00000004ff0c7431 */ /* 0x000fe200000001ff */
[----:B------:R-:W-:Y:S01]  /*9730*/  MOV R13, RZ ;  /* 0x000000ff000d7202 */ /* 0x000fe20000000f00 */
[----:B------:R-:W-:-:S07]  /*9740*/  FADD.FTZ R35, R21, R14 ;  /* 0x0000000e15237221 */ /* 0x000fce0000010000 */
[----:B------:R-:W-:Y:S05]  /*9750*/  WARPSYNC.COLLECTIVE R15, `(.L_x_5983) ;  /* 0x000000000f087348 */ /* 0x000fea0003c00000 */
[----:B------:R0:W1:Y:S02]  /*9760*/  SHFL.BFLY P6, R14, R13, R12, R11 ;  /* 0x0c00000c0d0e7389 */ /* 0x00006400000c000b */
[----:B01----:R-:W-:Y:S05]  /*9770*/  ENDCOLLECTIVE ;  /* 0x000000000000791b */ /* 0x003fea0003800000 */
.L_x_5983:
[----:B------:R-:W-:Y:S02]  /*9780*/  IMAD.MOV.U32 R12, RZ, RZ, 0x2 ;  /* 0x00000002ff0c7424 */ /* 0x000fe400078e00ff */
[----:B------:R-:W-:-:S05]  /*9790*/  FADD.FTZ R7, RZ, R14 ;  /* 0x0000000eff077221 */ /* 0x000fca0000010000 */
[----:B------:R-:W-:-:S07]  /*97a0*/  MOV R13, R7 ;  /* 0x00000007000d7202 */ /* 0x000fce0000000f00 */
[----:B------:R-:W-:Y:S05]  /*97b0*/  WARPSYNC.COLLECTIVE R15, `(.L_x_5984) ;  /* 0x000000000f087348 */ /* 0x000fea0003c00000 */
[----:B------:R0:W1:Y:S02]  /*97c0*/  SHFL.BFLY P6, R14, R13, R12, R11 ;  /* 0x0c00000c0d0e7389 */ /* 0x00006400000c000b */
[----:B01----:R-:W-:Y:S05]  /*97d0*/  ENDCOLLECTIVE ;  /* 0x000000000000791b */ /* 0x003fea0003800000 */
.L_x_5984:
[----:B------:R-:W-:Y:S01]  /*97e0*/  HFMA2 R12, -RZ, RZ, 0, 5.9604644775390625e-08 ;  /* 0x00000001ff0c7431 */ /* 0x000fe200000001ff */
[----:B------:R-:W-:-:S05]  /*97f0*/  MOV R25, R14 ;  /* 0x0000000e00197202 */ /* 0x000fca0000000f00 */
[----:B------:R-:W-:Y:S01]  /*9800*/  FADD.FTZ R25, R7, R25 ;  /* 0x0000001907197221 */ /* 0x000fe20000010000 */
[----:B------:R-:W-:-:S04]  /*9810*/  MOV R7, R2 ;  /* 0x0000000200077202 */ /* 0x000fc80000000f00 */
[----:B------:R-:W-:-:S07]  /*9820*/  MOV R13, R25 ;  /* 0x00000019000d7202 */ /* 0x000fce0000000f00 */
[----:B------:R-:W-:Y:S05]  /*9830*/  WARPSYNC.COLLECTIVE R15, `(.L_x_5985) ;  /* 0x000000000f087348 */ /* 0x000fea0003c00000 */
[----:B------:R0:W1:Y:S02]  /*9840*/  SHFL.BFLY P6, R14, R13, R12, R11 ;  /* 0x0c00000c0d0e7389 */ /* 0x00006400000c000b */
[----:B01----:R-:W-:Y:S05]  /*9850*/  ENDCOLLECTIVE ;  /* 0x000000000000791b */ /* 0x003fea0003800000 */
.L_x_5985:
[----:B------:R-:W-:Y:S01]  /*9860*/  MOV R11, R3 ;  /* 0x00000003000b7202 */ /* 0x000fe20000000f00 */
[----:B------:R-:W-:Y:S06]  /*9870*/  BRA `(.L_x_5986) ;  /* 0xffffffa400147947 */ /* 0x000fec000383ffff */
.L_x_5987:
        /* <DEDUP_REMOVED lines=16> */
.L_x_27363:


//--------------------- .text._ZN4vllm25paged_attention_v2_kernelIfhLi128ELi32ELi128ELNS_18Fp8KVCacheDataTypeE2ELb1ELi512EEEvPfS2_PT_PKS3_PKT0_S9_ifPKiSB_iPKfiiiSD_SD_iiiii --------------------------
	.section	.text._ZN4vllm25paged_attention_v2_kernelIfhLi128ELi32ELi128ELNS_18Fp8KVCacheDataTypeE2ELb1ELi512EEEvPfS2_PT_PKS3_PKT0_S9_ifPKiSB_iPKfiiiSD_SD_iiiii,"ax",@progbits
	.align	128
        .global         _ZN4vllm25paged_attention_v2_kernelIfhLi128ELi32ELi128ELNS_18Fp8KVCacheDataTypeE2ELb1ELi512EEEvPfS2_PT_PKS3_PKT0_S9_ifPKiSB_iPKfiiiSD_SD_iiiii
        .type           _ZN4vllm25paged_attention_v2_kernelIfhLi128ELi32ELi128ELNS_18Fp8KVCacheDataTypeE2ELb1ELi512EEEvPfS2_PT_PKS3_PKT0_S9_ifPKiSB_iPKfiiiSD_SD_iiiii,@function
        .size           _ZN4vllm25paged_attention_v2_kernelIfhLi128ELi32ELi128ELNS_18Fp8KVCacheDataTypeE2ELb1ELi512EEEvPfS2_PT_PKS3_PKT0_S9_ifPKiSB_iPKfiiiSD_SD_iiiii,(.L_x_27364 - _ZN4vllm25paged_attention_v2_kernelIfhLi128ELi32ELi128ELNS_18Fp8KVCacheDataTypeE2ELb1ELi512EEEvPfS2_PT_PKS3_PKT0_S9_ifPKiSB_iPKfiiiSD_SD_iiiii)
        .other          _ZN4vllm25paged_attention_v2_kernelIfhLi128ELi32ELi128ELNS_18Fp8KVCacheDataTypeE2ELb1ELi512EEEvPfS2_PT_PKS3_PKT0_S9_ifPKiSB_iPKfiiiSD_SD_iiiii,@"STO_CUDA_ENTRY STV_DEFAULT"
_ZN4vllm25paged_attention_v2_kernelIfhLi128ELi32ELi128ELNS_18Fp8KVCacheDataTypeE2ELb1ELi512EEEvPfS2_PT_PKS3_PKT0_S9_ifPKiSB_iPKfiiiSD_SD_iiiii:
.text._ZN4vllm25paged_attention_v2_kernelIfhLi128ELi32ELi128ELNS_18Fp8KVCacheDataTypeE2ELb1ELi512EEEvPfS2_PT_PKS3_PKT0_S9_ifPKiSB_iPKfiiiSD_SD_iiiii:
        /* <DEDUP_REMOVED lines=30> */
[----:B0-----:R-:W-:-:S04]  /*01e0*/  VIADD R6, R4, 0xffffffe ;  /* 0x0ffffffe04067836 */ /* 0x001fc80000000000 */
[----:B------:R0:W1:Y:S01]  /*01f0*/  F2I.FTZ.U32.TRUNC.NTZ R7, R6 ;  /* 0x0000000600077305 */ /* 0x000062000021f000 */
[----:B--2---:R-:W-:Y:S01]  /*0200*/  @UP0 UIMAD UR4, UR40, UR4, UR39 ;  /* 0x00000004280402a4 */ /* 0x004fe2000f8e0227 */
[----:B0-----:R-:W-:Y:S02]  /*0210*/  HFMA2 R6, -RZ, RZ, 0, 0 ;  /* 0x00000000ff067431 */ /* 0x001fe400000001ff */
[----:B-1----:R-:W-:-:S05]  /*0220*/  IMAD R0, R7, R5, RZ ;  /* 0x0000000507007224 */ /* 0x002fca00078e02ff */
[----:B------:R-:W-:-:S05]  /*0230*/  IADD3 R9, PT, PT, -R0, RZ, RZ ;  /* 0x000000ff00097210 */ /* 0x000fca0007ffe1ff */
[----:B------:R-:W-:-:S04]  /*0240*/  IMAD.HI.U32 R0, R7, R9, R6 ;  /* 0x0000000907007227 */ /* 0x000fc800078e0006 */
[----:B------:R-:W-:-:S04]  /*0250*/  IMAD.MOV.U32 R7, RZ, RZ, R11 ;  /* 0x000000ffff077224 */ /* 0x000fc800078e000b */
[----:B------:R-:W-:-:S05]  /*0260*/  IMAD.HI.U32 R11, R0, R7, RZ ;  /* 0x00000007000b7227 */ /* 0x000fca00078e00ff */
[----:B------:R-:W-:-:S05]  /*0270*/  IADD3 R4, PT, PT, -R11, RZ, RZ ;  /* 0x000000ff0b047210 */ /* 0x000fca0007ffe1ff */
        /* <DEDUP_REMOVED lines=9> */
[----:B------:R-:W-:Y:S01]  /*0310*/  PLOP3.LUT P2, PT, PT, PT, UP0, 0x80, 0x8 ;  /* 0x000000000008781c */ /* 0x000fe20003f4f008 */
[----:B------:R-:W-:Y:S01]  /*0320*/  IMAD R4, R9, 0x20, R10 ;  /* 0x0000002009047824 */ /* 0x000fe200078e020a */
[----:B------:R-:W-:Y:S02]  /*0330*/  ISETP.GE.U32.AND P0, PT, R6, R5, PT ;  /* 0x000000050600720c */ /* 0x000fe40003f06070 */
[----:B------:R-:W-:Y:S02]  /*0340*/  MOV R9, UR4 ;  /* 0x0000000400097c02 */ /* 0x000fe40008000f00 */
[----:B------:R-:W-:-:S02]  /*0350*/  LEA R6, R32, R21, 0x4 ;  /* 0x0000001520067211 */ /* 0x000fc400078e20ff */
[----:B------:R-:W-:-:S05]  /*0360*/  VIMNMX R19, PT, PT, R3, R4, PT ;  /* 0x0000000403137248 */ /* 0x000fca0003fe0100 */
[----:B------:R-:W-:Y:S02]  /*0370*/  @P2 IMAD R9, R9, R2, 0x1 ;  /* 0x0000000109092424 */ /* 0x000fe400078e0202 */
[----:B------:R-:W-:Y:S02]  /*0380*/  @P0 IADD3 R11, PT, PT, R11, 0x1, RZ ;  /* 0x000000010b0b0810 */ /* 0x000fe40007ffe0ff */
[----:B------:R-:W-:Y:S02]  /*0390*/  ISETP.GE.U32.AND P0, PT, R6, R7, PT ;  /* 0x000000070600720c */ /* 0x000fe40003f06070 */
[----:B------:R-:W-:-:S04]  /*03a0*/  MOV R8, R11 ;  /* 0x0000000b00087202 */ /* 0x000fc80000000f00 */
[----:B------:R-:W-:Y:S02]  /*03b0*/  @!P3 IADD3 R8, PT, PT, -R8, RZ, RZ ;  /* 0x000000ff0808b210 */ /* 0x000fe40007ffe1ff */
        /* <DEDUP_REMOVED lines=46> */
[----:B------:R-:W0:Y:S01]  /*06a0*/  LDC R4, c[0x0][0x3f8] ;  /* 0x0000fe00ff047b82 */ /* 0x000e220000000800 */
[C---:B------:R-:W-:Y:S02]  /*06b0*/  LOP3.LUT R9, R15.reuse, UR39, RZ, 0x3c, !PT ;  /* 0x000000270f097c12 */ /* 0x040fe4000f8e3cff */
[----:B------:R-:W-:Y:S02]  /*06c0*/  ISETP.NE.AND P2, PT, R15, RZ, PT ;  /* 0x000000ff0f00720c */ /* 0x000fe40003f45270 */
[----:B------:R-:W-:-:S06]  /*06d0*/  ISETP.GE.AND P3, PT, R9, RZ, PT ;  /* 0x000000ff0900720c */ /* 0x000fcc0003f66270 */
[----:B------:R-:W-:-:S07]  /*06e0*/  @P1 IADD3 R13, PT, PT, R13, 0x1, RZ ;  /* 0x000000010d0d1810 */ /* 0x000fce0007ffe0ff */
[----:B------:R-:W-:Y:S01]  /*06f0*/  @!P3 IMAD.MOV R13, RZ, RZ, -R13 ;  /* 0x000000ffff0db224 */ /* 0x000fe200078e0a0d */
[----:B------:R-:W-:-:S05]  /*0700*/  @!P2 LOP3.LUT R13, RZ, R15, RZ, 0x33, !PT ;  /* 0x0000000fff0da212 */ /* 0x000fca00078e33ff */
[----:B0-----:R-:W-:-:S05]  /*0710*/  IMAD R3, R4, R3, R13 ;  /* 0x0000000304037224 */ /* 0x001fca00078e020d */
[----:B------:R-:W-:-:S05]  /*0720*/  IADD3 R3, PT, PT, -R3, RZ, RZ ;  /* 0x000000ff03037210 */ /* 0x000fca0007ffe1ff */
[----:B------:R-:W-:-:S07]  /*0730*/  IMAD R9, R2, R3, 0x1 ;  /* 0x0000000102097424 */ /* 0x000fce00078e0203 */
.L_x_5988:
        /* <DEDUP_REMOVED lines=19> */
[----:B0-----:R-:W-:-:S06]  /*0870*/  VIADD R4, R13, 0xffffffe ;  /* 0x0ffffffe0d047836 */ /* 0x001fcc0000000000 */
[----:B------:R0:W1:Y:S02]  /*0880*/  F2I.FTZ.U32.TRUNC.NTZ R5, R4 ;  /* 0x0000000400057305 */ /* 0x000064000021f000 */
[----:B0-----:R-:W-:Y:S01]  /*0890*/  HFMA2 R4, -RZ, RZ, 0, 0 ;  /* 0x00000000ff047431 */ /* 0x001fe200000001ff */
[----:B-1----:R-:W-:-:S05]  /*08a0*/  IADD3 R25, PT, PT, RZ, -R5, RZ ;  /* 0x80000005ff197210 */ /* 0x002fca0007ffe0ff */
[----:B------:R-:W-:-:S04]  /*08b0*/  IMAD R15, R25, R2, RZ ;  /* 0x00000002190f7224 */ /* 0x000fc800078e02ff */
[----:B------:R-:W-:Y:S01]  /*08c0*/  IMAD.HI.U32 R15, R5, R15, R4 ;  /* 0x0000000f050f7227 */ /* 0x000fe200078e0004 */
[----:B------:R-:W-:-:S03]  /*08d0*/  IABS R5, R11 ;  /* 0x0000000b00057213 */ /* 0x000fc60000000000 */
[----:B------:R-:W-:-:S07]  /*08e0*/  IMAD.IADD R4, R23, 0x1, -R10 ;  /* 0x0000000117047824 */ /* 0x000fce00078e0a0a */
.L_x_5992:
        /* <DEDUP_REMOVED lines=37> */
.L_x_5990:
[----:B------:R-:W-:Y:S05]  /*0b40*/  BSYNC.RECONVERGENT B6 ;  /* 0x0000000000067941 */ /* 0x000fea0003800200 */
.L_x_5989:
        /* <DEDUP_REMOVED lines=12> */
.L_x_6035:
        /* <DEDUP_REMOVED lines=10> */
[----:B------:R-:W-:Y:S01]  /*0cb0*/  HFMA2 R14, -RZ, RZ, 0, 0 ;  /* 0x00000000ff0e7431 */ /* 0x000fe200000001ff */
[----:B------:R-:W-:Y:S02]  /*0cc0*/  MOV R12, 0xff7fffff ;  /* 0xff7fffff000c7802 */ /* 0x000fe40000000f00 */
        /* <DEDUP_REMOVED lines=11> */
[----:B------:R-:W-:Y:S04]  /*0d80*/  BSSY.RECONVERGENT B1, `(.L_x_5996) ;  /* 0x000001c000017945 */ /* 0x000fe80003800200 */
[----:B------:R-:W-:-:S05]  /*0d90*/  IMAD.IADD R13, R19, 0x1, R12 ;  /* 0x00000001130d7824 */ /* 0x000fca00078e020c */
[----:B------:R-:W-:Y:S02]  /*0da0*/  LOP3.LUT R12, R13, 0x180, RZ, 0xc0, !PT ;  /* 0x000001800d0c7812 */ /* 0x000fe400078ec0ff */
[----:B------:R-:W-:Y:S02]  /*0db0*/  IADD3 R14, PT, PT, -R10, R13, RZ ;  /* 0x0000000d0a0e7210 */ /* 0x000fe40007ffe1ff */
        /* <DEDUP_REMOVED lines=8> */
[----:B------:R-:W-:Y:S02]  /*0e40*/  LOP3.LUT R13, R13, 0x3, RZ, 0xc0, !PT ;  /* 0x000000030d0d7812 */ /* 0x000fe400078ec0ff */
[----:B------:R-:W-:Y:S02]  /*0e50*/  LEA R15, R0, R15, 0x18 ;  /* 0x0000000f000f7211 */ /* 0x000fe400078ec0ff */
[----:B------:R-:W-:Y:S01]  /*0e60*/  MOV R12, R30 ;  /* 0x0000001e000c7202 */ /* 0x000fe20000000f00 */
[----:B------:R-:W-:Y:S01]  /*0e70*/  IMAD.MOV R13, RZ, RZ, -R13 ;  /* 0x000000ffff0d7224 */ /* 0x000fe200078e0a0d */
[----:B------:R-:W-:-:S07]  /*0e80*/  LEA R15, R30, R15, 0x2 ;  /* 0x0000000f1e0f7211 */ /* 0x000fce00078e10ff */
.L_x_5998:
        /* <DEDUP_REMOVED lines=11> */
.L_x_5997:
[----:B------:R-:W-:Y:S05]  /*0f40*/  BSYNC.RECONVERGENT B1 ;  /* 0x0000000000017941 */ /* 0x000fea0003800200 */
.L_x_5996:
        /* <DEDUP_REMOVED lines=12> */
.L_x_6001:
        /* <DEDUP_REMOVED lines=100> */
.L_x_6000:
[----:B------:R-:W-:Y:S05]  /*1650*/  BSYNC.RECONVERGENT B1 ;  /* 0x0000000000017941 */ /* 0x000fea0003800200 */
.L_x_5999:
        /* <DEDUP_REMOVED lines=55> */
.L_x_6003:
[----:B------:R-:W-:Y:S05]  /*19d0*/  BSYNC.RECONVERGENT B1 ;  /* 0x0000000000017941 */ /* 0x000fea0003800200 */
.L_x_6002:
        /* <DEDUP_REMOVED lines=26> */
.L_x_5995:
[----:B------:R-:W-:Y:S05]  /*1b80*/  BSYNC.RECONVERGENT B0 ;  /* 0x0000000000007941 */ /* 0x000fea0003800200 */
.L_x_5994:
        /* <DEDUP_REMOVED lines=37> */
[----:B------:R-:W-:Y:S01]  /*1de0*/  IMAD.IADD R10, R11, 0x1, R30 ;  /* 0x000000010b0a7824 */ /* 0x000fe200078e021e */
[----:B------:R-:W-:-:S02]  /*1df0*/  IADD3 R13, PT, PT, -R13, RZ, RZ ;  /* 0x000000ff0d0d7210 */ /* 0x000fc40007ffe1ff */
[----:B------:R-:W-:-:S07]  /*1e00*/  LEA R11, R30, R15, 0x2 ;  /* 0x0000000f1e0b7211 */ /* 0x000fce00078e10ff */
.L_x_6008:
[----:B------:R-:W1:Y:S01]  /*1e10*/  LDS R15, [R11] ;  /* 0x000000000b0f7984 */ /* 0x000e620000000800 */
[----:B------:R-:W-:-:S04]  /*1e20*/  IADD3 R13, PT, PT, R13, 0x1, RZ ;  /* 0x000000010d0d7810 */ /* 0x000fc80007ffe0ff */
[----:B------:R-:W-:Y:S01]  /*1e30*/  ISETP.NE.AND P0, PT, R13, RZ, PT ;  /* 0x000000ff0d00720c */ /* 0x000fe20003f05270 */
[----:B-1----:R-:W-:-:S05]  /*1e40*/  FMUL.FTZ R14, R15, R4 ;  /* 0x000000040f0e7220 */ /* 0x002fca0000410000 */
[----:B------:R1:W-:Y:S02]  /*1e50*/  STS [R11], R14 ;  /* 0x0000000e0b007388 */ /* 0x0003e40000000800 */
[----:B-1----:R-:W-:-:S05]  /*1e60*/  IADD3 R11, PT, PT, R11, 0x200, RZ ;  /* 0x000002000b0b7810 */ /* 0x002fca0007ffe0ff */
[----:B------:R-:W-:Y:S05]  /*1e70*/  @P0 BRA `(.L_x_6008) ;  /* 0xfffffffc00e40947 */ /* 0x000fea000383ffff */
.L_x_6007:
[----:B------:R-:W-:Y:S05]  /*1e80*/  BSYNC.RECONVERGENT B1 ;  /* 0x0000000000017941 */ /* 0x000fea0003800200 */
.L_x_6006:
        /* <DEDUP_REMOVED lines=12> */
.L_x_6011:
        /* <DEDUP_REMOVED lines=52> */
.L_x_6010:
[----:B------:R-:W-:Y:S05]  /*2290*/  BSYNC.RECONVERGENT B1 ;  /* 0x0000000000017941 */ /* 0x000fea0003800200 */
.L_x_6009:
        /* <DEDUP_REMOVED lines=31> */
.L_x_6013:
[----:B------:R-:W-:Y:S05]  /*2490*/  BSYNC.RECONVERGENT B1 ;  /* 0x0000000000017941 */ /* 0x000fea0003800200 */
.L_x_6012:
        /* <DEDUP_REMOVED lines=14> */
.L_x_6005:
[----:B------:R-:W-:Y:S05]  /*2580*/  BSYNC.RECONVERGENT B0 ;  /* 0x0000000000007941 */ /* 0x000fea0003800200 */
.L_x_6004:
        /* <DEDUP_REMOVED lines=19> */
.L_x_6015:
[----:B------:R-:W-:Y:S05]  /*26c0*/  BSYNC.RECONVERGENT B0 ;  /* 0x0000000000007941 */ /* 0x000fea0003800200 */
.L_x_6014:
        /* <DEDUP_REMOVED lines=10> */
[----:B-----5:R-:W-:Y:S01]  /*2770*/  ISETP.NE.AND P2, PT, R17, RZ, PT ;  /* 0x000000ff1100720c */ /* 0x020fe20003f45270 */
[----:B0-----:R-:W-:-:S06]  /*2780*/  VIADD R2, R4, 0xffffffe ;  /* 0x0ffffffe04027836 */ /* 0x001fcc0000000000 */
[----:B------:R0:W2:Y:S08]  /*2790*/  F2I.FTZ.U32.TRUNC.NTZ R3, R2 ;  /* 0x0000000200037305 */ /* 0x0000b0000021f000 */
[----:B-1----:R-:W1:Y:S01]  /*27a0*/  MUFU.RCP R12, R12 ;  /* 0x0000000c000c7308 */ /* 0x002e620000001000 */
[----:B0-----:R-:W-:Y:S01]  /*27b0*/  IMAD.MOV.U32 R2, RZ, RZ, RZ ;  /* 0x000000ffff027224 */ /* 0x001fe200078e00ff */
[----:B--2---:R-:W-:-:S05]  /*27c0*/  IADD3 R14, PT, PT, RZ, -R3, RZ ;  /* 0x80000003ff0e7210 */ /* 0x004fca0007ffe0ff */
[----:B------:R-:W-:-:S04]  /*27d0*/  IMAD R13, R14, R5, RZ ;  /* 0x000000050e0d7224 */ /* 0x000fc800078e02ff */
[----:B------:R-:W-:Y:S01]  /*27e0*/  IMAD.HI.U32 R15, R3, R13, R2 ;  /* 0x0000000d030f7227 */ /* 0x000fe200078e0002 */
[----:B-1----:R-:W-:Y:S02]  /*27f0*/  IADD3 R10, PT, PT, R12, 0xffffffe, RZ ;  /* 0x0ffffffe0c0a7810 */ /* 0x002fe40007ffe0ff */
[----:B------:R-:W-:Y:S02]  /*2800*/  IABS R2, R17 ;  /* 0x0000001100027213 */ /* 0x000fe40000000000 */
[----:B------:R0:W1:Y:S01]  /*2810*/  F2I.FTZ.U32.TRUNC.NTZ R11, R10 ;  /* 0x0000000a000b7305 */ /* 0x000062000021f000 */
[----:B----4-:R-:W-:Y:S01]  /*2820*/  IADD3 R13, PT, PT, R8, -UR4, RZ ;  /* 0x80000004080d7c10 */ /* 0x010fe2000fffe0ff */
[----:B0-----:R-:W-:Y:S01]  /*2830*/  HFMA2 R10, -RZ, RZ, 0, 0 ;  /* 0x00000000ff0a7431 */ /* 0x001fe200000001ff */
[----:B-1----:R-:W-:-:S05]  /*2840*/  IADD3 R19, PT, PT, RZ, -R11, RZ ;  /* 0x8000000bff137210 */ /* 0x002fca0007ffe0ff */
[----:B------:R-:W-:-:S04]  /*2850*/  IMAD R19, R19, R0, RZ ;  /* 0x0000000013137224 */ /* 0x000fc800078e02ff */
[----:B------:R-:W-:Y:S01]  /*2860*/  IMAD.HI.U32 R10, R11, R19, R10 ;  /* 0x000000130b0a7227 */ /* 0x000fe200078e000a */
[----:B------:R-:W-:-:S07]  /*2870*/  MOV R19, R2 ;  /* 0x0000000200137202 */ /* 0x000fce0000000f00 */
.L_x_6019:
        /* <DEDUP_REMOVED lines=34> */
.L_x_6018:
        /* <DEDUP_REMOVED lines=16> */
.L_x_6017:
[----:B------:R-:W-:Y:S05]  /*2ba0*/  BSYNC.RECONVERGENT B6 ;  /* 0x0000000000067941 */ /* 0x000fea0003800200 */
.L_x_6016:
[----:B------:R-:W-:-:S03]  /*2bb0*/  UMOV UR4, 0xffffffff ;  /* 0xffffffff00047882 */ /* 0x000fc60000000000 */
[----:B------:R-:W-:Y:S05]  /*2bc0*/  BRA.DIV UR4, `(.L_x_6020) ;  /* 0x00000022043c7947 */ /* 0x000fea000b800000 */
[----:B---3--:R-:W-:Y:S01]  /*2bd0*/  HFMA2 R14, -RZ, RZ, 0, 0 ;  /* 0x00000000ff0e7431 */ /* 0x008fe200000001ff */
[----:B------:R-:W-:Y:S01]  /*2be0*/  MOV R49, RZ ;  /* 0x000000ff00317202 */ /* 0x000fe20000000f00 */
[----:B------:R-:W-:Y:S01]  /*2bf0*/  HFMA2 R33, -RZ, RZ, 0, 0 ;  /* 0x00000000ff217431 */ /* 0x000fe200000001ff */
[----:B------:R-:W-:Y:S01]  /*2c00*/  CS2R R36, SRZ ;  /* 0x0000000000247805 */ /* 0x000fe2000001ff00 */
[----:B------:R-:W-:Y:S02]  /*2c10*/  HFMA2 R10, -RZ, RZ, 0, 0 ;  /* 0x00000000ff0a7431 */ /* 0x000fe400000001ff */
[----:B------:R-:W-:Y:S02]  /*2c20*/  IMAD.MOV.U32 R6, RZ, RZ, RZ ;  /* 0x000000ffff067224 */ /* 0x000fe400078e00ff */
[----:B------:R-:W-:Y:S01]  /*2c30*/  FADD.FTZ R49, RZ, R49 ;  /* 0x00000031ff317221 */ /* 0x000fe20000010000 */
[----:B------:R-:W-:Y:S01]  /*2c40*/  MOV R39, RZ ;  /* 0x000000ff00277202 */ /* 0x000fe20000000f00 */
[----:B--2---:R-:W-:-:S02]  /*2c50*/  HFMA2 R0, -RZ, RZ, 0, 0 ;  /* 0x00000000ff007431 */ /* 0x004fc400000001ff */
[----:B------:R-:W-:Y:S01]  /*2c60*/  FADD.FTZ R6, RZ, R6 ;  /* 0x00000006ff067221 */ /* 0x000fe20000010000 */
[----:B------:R-:W-:Y:S01]  /*2c70*/  FADD.FTZ R24, RZ, R14 ;  /* 0x0000000eff187221 */ /* 0x000fe20000010000 */
[----:B------:R-:W2:Y:S01]  /*2c80*/  SHFL.BFLY PT, R28, R49, 0x2, 0x1f ;  /* 0x0c401f00311c7f89 */ /* 0x000ea200000e0000 */
[----:B------:R-:W-:Y:S01]  /*2c90*/  FADD.FTZ R33, RZ, R33 ;  /* 0x00000021ff217221 */ /* 0x000fe20000010000 */
[----:B------:R-:W-:Y:S01]  /*2ca0*/  FADD.FTZ R37, RZ, R37 ;  /* 0x00000025ff257221 */ /* 0x000fe20000010000 */
[----:B------:R-:W-:Y:S01]  /*2cb0*/  FADD.FTZ R10, RZ, R10 ;  /* 0x0000000aff0a7221 */ /* 0x000fe20000010000 */
[----:B------:R-:W3:Y:S01]  /*2cc0*/  SHFL.BFLY PT, R14, R24, 0x2, 0x1f ;  /* 0x0c401f00180e7f89 */ /* 0x000ee200000e0000 */
[----:B------:R-:W-:Y:S01]  /*2cd0*/  FADD.FTZ R39, RZ, R39 ;  /* 0x00000027ff277221 */ /* 0x000fe20000010000 */
[----:B------:R-:W-:Y:S01]  /*2ce0*/  MOV R8, RZ ;  /* 0x000000ff00087202 */ /* 0x000fe20000000f00 */
[----:B-1----:R-:W-:Y:S01]  /*2cf0*/  HFMA2 R4, -RZ, RZ, 0, 0 ;  /* 0x00000000ff047431 */ /* 0x002fe200000001ff */
[----:B------:R-:W1:Y:S01]  /*2d00*/  SHFL.BFLY PT, R44, R33, 0x2, 0x1f ;  /* 0x0c401f00212c7f89 */ /* 0x000e6200000e0000 */
[----:B------:R-:W-:Y:S01]  /*2d10*/  MOV R16, RZ ;  /* 0x000000ff00107202 */ /* 0x000fe20000000f00 */
[----:B------:R-:W-:Y:S01]  /*2d20*/  FADD.FTZ R0, RZ, R0 ;  /* 0x00000000ff007221 */ /* 0x000fe20000010000 */
[----:B------:R-:W-:Y:S01]  /*2d30*/  FADD.FTZ R8, RZ, R8 ;  /* 0x00000008ff087221 */ /* 0x000fe20000010000 */
[----:B------:R-:W4:Y:S01]  /*2d40*/  SHFL.BFLY PT, R19, R10, 0x2, 0x1f ;  /* 0x0c401f000a137f89 */ /* 0x000f2200000e0000 */
[----:B------:R-:W-:Y:S01]  /*2d50*/  FADD.FTZ R36, RZ, R36 ;  /* 0x00000024ff247221 */ /* 0x000fe20000010000 */
[----:B------:R-:W-:Y:S01]  /*2d60*/  FADD.FTZ R16, RZ, R16 ;  /* 0x00000010ff107221 */ /* 0x000fe20000010000 */
[----:B------:R-:W-:Y:S01]  /*2d70*/  HFMA2 R51, -RZ, RZ, 0, 0 ;  /* 0x00000000ff337431 */ /* 0x000fe200000001ff */
[----:B------:R-:W5:Y:S01]  /*2d80*/  SHFL.BFLY PT, R9, R6, 0x2, 0x1f ;  /* 0x0c401f0006097f89 */ /* 0x000f6200000e0000 */
[----:B------:R-:W-:Y:S01]  /*2d90*/  FADD.FTZ R4, RZ, R4 ;  /* 0x00000004ff047221 */ /* 0x000fe20000010000 */
[----:B------:R-:W-:Y:S01]  /*2da0*/  IMAD.MOV.U32 R47, RZ, RZ, RZ ;  /* 0x000000ffff2f7224 */ /* 0x000fe200078e00ff */
[----:B------:R-:W-:Y:S01]  /*2db0*/  MOV R22, RZ ;  /* 0x000000ff00167202 */ /* 0x000fe20000000f00 */
[----:B------:R-:W5:Y:S01]  /*2dc0*/  SHFL.BFLY PT, R17, R8, 0x2, 0x1f ;  /* 0x0c401f0008117f89 */ /* 0x000f6200000e0000 */
[----:B------:R-:W-:-:S02]  /*2dd0*/  IMAD.MOV.U32 R18, RZ, RZ, RZ ;  /* 0x000000ffff127224 */ /* 0x000fc400078e00ff */
[----:B------:R-:W-:Y:S01]  /*2de0*/  FADD.FTZ R47, RZ, R47 ;  /* 0x0000002fff2f7221 */ /* 0x000fe20000010000 */
[----:B------:R-:W-:Y:S01]  /*2df0*/  CS2R R40, SRZ ;  /* 0x0000000000287805 */ /* 0x000fe2000001ff00 */
[----:B--2---:R-:W-:Y:S01]  /*2e00*/  FADD.FTZ R49, R49, R28 ;  /* 0x0000001c31317221 */ /* 0x004fe20000010000 */
[----:B------:R-:W2:Y:S01]  /*2e10*/  SHFL.BFLY PT, R3, R0, 0x2, 0x1f ;  /* 0x0c401f0000037f89 */ /* 0x000ea200000e0000 */
[----:B------:R-:W-:Y:S01]  /*2e20*/  FADD.FTZ R51, RZ, R51 ;  /* 0x00000033ff337221 */ /* 0x000fe20000010000 */
[----:B------:R-:W-:Y:S01]  /*2e30*/  FADD.FTZ R22, RZ, R22 ;  /* 0x00000016ff167221 */ /* 0x000fe20000010000 */
[----:B---3--:R-:W-:Y:S01]  /*2e40*/  FADD.FTZ R24, R24, R14 ;  /* 0x0000000e18187221 */ /* 0x008fe20000010000 */
[----:B------:R-:W-:Y:S01]  /*2e50*/  MOV R14, RZ ;  /* 0x000000ff000e7202 */ /* 0x000fe20000000f00 */
[----:B------:R-:W3:Y:S01]  /*2e60*/  SHFL.BFLY PT, R7, R4, 0x2, 0x1f ;  /* 0x0c401f0004077f89 */ /* 0x000ee200000e0000 */
[----:B0-----:R-:W-:Y:S01]  /*2e70*/  MOV R2, RZ ;  /* 0x000000ff00027202 */ /* 0x001fe20000000f00 */
[----:B-1----:R-:W-:Y:S01]  /*2e80*/  FADD.FTZ R33, R33, R44 ;  /* 0x0000002c21217221 */ /* 0x002fe20000010000 */
[----:B------:R-:W-:Y:S01]  /*2e90*/  CS2R R44, SRZ ;  /* 0x00000000002c7805 */ /* 0x000fe2000001ff00 */
[--C-:B------:R-:W-:Y:S01]  /*2ea0*/  FADD.FTZ R28, RZ, R14.reuse ;  /* 0x0000000eff1c7221 */ /* 0x100fe20000010000 */
[----:B------:R-:W-:Y:S01]  /*2eb0*/  FADD.FTZ R38, RZ, R14 ;  /* 0x0000000eff267221 */ /* 0x000fe20000010000 */
[----:B----4-:R-:W-:Y:S01]  /*2ec0*/  FADD.FTZ R10, R10, R19 ;  /* 0x000000130a0a7221 */ /* 0x010fe20000010000 */
[----:B------:R-:W0:Y:S01]  /*2ed0*/  SHFL.BFLY PT, R14, R37, 0x2, 0x1f ;  /* 0x0c401f00250e7f89 */ /* 0x000e2200000e0000 */
[----:B------:R-:W-:Y:S01]  /*2ee0*/  FADD.FTZ R18, RZ, R18 ;  /* 0x00000012ff127221 */ /* 0x000fe20000010000 */
[----:B------:R-:W-:Y:S01]  /*2ef0*/  FADD.FTZ R45, RZ, R45 ;  /* 0x0000002dff2d7221 */ /* 0x000fe20000010000 */
[----:B-----5:R-:W-:Y:S01]  /*2f00*/  FADD.FTZ R6, R6, R9 ;  /* 0x0000000906067221 */ /* 0x020fe20000010000 */
[----:B------:R-:W1:Y:S01]  /*2f10*/  SHFL.BFLY PT, R43, R28, 0x2, 0x1f ;  /* 0x0c401f001c2b7f89 */ /* 0x000e6200000e0000 */
[----:B------:R-:W-:-:S02]  /*2f20*/  IMAD.MOV.U32 R42, RZ, RZ, RZ ;  /* 0x000000ffff2a7224 */ /* 0x000fc400078e00ff */
[----:B------:R-:W-:Y:S01]  /*2f30*/  FADD.FTZ R2, RZ, R2 ;  /* 0x00000002ff027221 */ /* 0x000fe20000010000 */
[----:B------:R-:W-:Y:S01]  /*2f40*/  FADD.FTZ R8, R8, R17 ;  /* 0x0000001108087221 */ /* 0x000fe20000010000 */
[----:B------:R-:W4:Y:S01]  /*2f50*/  SHFL.BFLY PT, R19, R39, 0x2, 0x1f ;  /* 0x0c401f0027137f89 */ /* 0x000f2200000e0000 */
        /* <DEDUP_REMOVED lines=8> */
[----:B---3--:R-:W-:-:S03]  /*2fe0*/  FADD.FTZ R4, R4, R7 ;  /* 0x0000000704047221 */ /* 0x008fc60000010000 */
[----:B------:R-:W3:Y:S01]  /*2ff0*/  SHFL.BFLY PT, R17, R36, 0x2, 0x1f ;  /* 0x0c401f0024117f89 */ /* 0x000ee200000e0000 */
[----:B0-----:R-:W-:-:S03]  /*3000*/  FADD.FTZ R37, R37, R14 ;  /* 0x0000000e25257221 */ /* 0x001fc60000010000 */
[----:B------:R-:W0:Y:S01]  /*3010*/  SHFL.BFLY PT, R34, R47, 0x2, 0x1f ;  /* 0x0c401f002f227f89 */ /* 0x000e2200000e0000 */
[----:B------:R-:W-:Y:S01]  /*3020*/  FADD.FTZ R20, RZ, R20 ;  /* 0x00000014ff147221 */ /* 0x000fe20000010000 */
[----:B-1----:R-:W-:Y:S01]  /*3030*/  FADD.FTZ R28, R28, R43 ;  /* 0x0000002b1c1c7221 */ /* 0x002fe20000010000 */
[----:B------:R-:W-:Y:S01]  /*3040*/  HFMA2 R43, -RZ, RZ, 0, 0 ;  /* 0x00000000ff2b7431 */ /* 0x000fe200000001ff */
[----:B------:R-:W1:Y:S01]  /*3050*/  SHFL.BFLY PT, R14, R45, 0x2, 0x1f ;  /* 0x0c401f002d0e7f89 */ /* 0x000e6200000e0000 */
[----:B----4-:R-:W-:Y:S01]  /*3060*/  FADD.FTZ R39, R39, R19 ;  /* 0x0000001327277221 */ /* 0x010fe20000010000 */
[----:B------:R-:W-:Y:S02]  /*3070*/  MOV R19, RZ ;  /* 0x000000ff00137202 */ /* 0x000fe40000000f00 */
[----:B------:R-:W4:Y:S01]  /*3080*/  SHFL.BFLY PT, R26, R51, 0x2, 0x1f ;  /* 0x0c401f00331a7f89 */ /* 0x000f2200000e0000 */
[----:B-----5:R-:W-:-:S03]  /*3090*/  FADD.FTZ R38, R38, R9 ;  /* 0x0000000926267221 */ /* 0x020fc60000010000 */
[----:B------:R-:W5:Y:S01]  /*30a0*/  SHFL.BFLY PT, R9, R6, 0x1, 0x1f ;  /* 0x0c201f0006097f89 */ /* 0x000f6200000e0000 */
[----:B------:R-:W-:Y:S01]  /*30b0*/  FADD.FTZ R43, RZ, R43 ;  /* 0x0000002bff2b7221 */ /* 0x000fe20000010000 */
[----:B--2---:R-:W-:Y:S02]  /*30c0*/  FADD.FTZ R16, R16, R21 ;  /* 0x0000001510107221 */ /* 0x004fe40000010000 */
[----:B------:R-:W2:Y:S01]  /*30d0*/  SHFL.BFLY PT, R27, R22, 0x2, 0x1f ;  /* 0x0c401f00161b7f89 */ /* 0x000ea200000e0000 */
[----:B---3--:R-:W-:-:S03]  /*30e0*/  FADD.FTZ R36, R36, R17 ;  /* 0x0000001124247221 */ /* 0x008fc60000010000 */
[----:B------:R-:W3:Y:S01]  /*30f0*/  SHFL.BFLY PT, R52, R43, 0x2, 0x1f ;  /* 0x0c401f002b347f89 */ /* 0x000ee200000e0000 */
[----:B0-----:R-:W-:-:S03]  /*3100*/  FADD.FTZ R47, R47, R34 ;  /* 0x000000222f2f7221 */ /* 0x001fc60000010000 */
[----:B------:R-:W0:Y:S01]  /*3110*/  SHFL.BFLY PT, R23, R18, 0x2, 0x1f ;  /* 0x0c401f0012177f89 */ /* 0x000e2200000e0000 */
[----:B------:R-:W-:Y:S01]  /*3120*/  CS2R R34, SRZ ;  /* 0x0000000000227805 */ /* 0x000fe2000001ff00 */
[----:B-1----:R-:W-:Y:S02]  /*3130*/  FADD.FTZ R45, R45, R14 ;  /* 0x0000000e2d2d7221 */ /* 0x002fe40000010000 */
[----:B------:R-:W1:Y:S03]  /*3140*/  SHFL.BFLY PT, R5, R2, 0x2, 0x1f ;  /* 0x0c401f0002057f89 */ /* 0x000e6600000e0000 */
[----:B------:R-:W-:Y:S01]  /*3150*/  FADD.FTZ R34, RZ, R34 ;  /* 0x00000022ff227221 */ /* 0x000fe20000010000 */
[----:B----4-:R-:W-:Y:S01]  /*3160*/  FADD.FTZ R51, R51, R26 ;  /* 0x0000001a33337221 */ /* 0x010fe20000010000 */
[----:B------:R-:W4:Y:S01]  /*3170*/  SHFL.BFLY PT, R21, R40, 0x2, 0x1f ;  /* 0x0c401f0028157f89 */ /* 0x000f2200000e0000 */
[----:B------:R-:W-:-:S02]  /*3180*/  IMAD.MOV.U32 R26, RZ, RZ, RZ ;  /* 0x000000ffff1a7224 */ /* 0x000fc400078e00ff */
[----:B------:R-:W-:Y:S01]  /*3190*/  FADD.FTZ R35, RZ, R35 ;  /* 0x00000023ff237221 */ /* 0x000fe20000010000 */
[----:B-----5:R-:W-:Y:S01]  /*31a0*/  FADD.FTZ R6, R6, R9 ;  /* 0x0000000906067221 */ /* 0x020fe20000010000 */
[----:B------:R-:W5:Y:S01]  /*31b0*/  SHFL.BFLY PT, R3, R41, 0x2, 0x1f ;  /* 0x0c401f0029037f89 */ /* 0x000f6200000e0000 */
[----:B------:R-:W-:Y:S01]  /*31c0*/  FADD.FTZ R26, RZ, R26 ;  /* 0x0000001aff1a7221 */ /* 0x000fe20000010000 */
[----:B--2---:R-:W-:Y:S02]  /*31d0*/  FADD.FTZ R22, R22, R27 ;  /* 0x0000001b16167221 */ /* 0x004fe40000010000 */
[----:B------:R-:W2:Y:S01]  /*31e0*/  SHFL.BFLY PT, R7, R42, 0x2, 0x1f ;  /* 0x0c401f002a077f89 */ /* 0x000ea200000e0000 */
[----:B---3--:R-:W-:Y:S01]  /*31f0*/  FADD.FTZ R43, R43, R52 ;  /* 0x000000342b2b7221 */ /* 0x008fe20000010000 */
[----:B------:R-:W-:Y:S02]  /*3200*/  FADD.FTZ R52, RZ, R19 ;  /* 0x00000013ff347221 */ /* 0x000fe40000010000 */
[----:B------:R-:W3:Y:S01]  /*3210*/  SHFL.BFLY PT, R17, R44, 0x2, 0x1f ;  /* 0x0c401f002c117f89 */ /* 0x000ee200000e0000 */
[----:B0-----:R-:W-:-:S03]  /*3220*/  FADD.FTZ R18, R18, R23 ;  /* 0x0000001712127221 */ /* 0x001fc60000010000 */
[----:B------:R-:W0:Y:S01]  /*3230*/  SHFL.BFLY PT, R14, R52, 0x2, 0x1f ;  /* 0x0c401f00340e7f89 */ /* 0x000e2200000e0000 */
[----:B-1----:R-:W-:-:S03]  /*3240*/  FADD.FTZ R2, R2, R5 ;  /* 0x0000000502027221 */ /* 0x002fc60000010000 */
[----:B------:R-:W1:Y:S01]  /*3250*/  SHFL.BFLY PT, R19, R10, 0x1, 0x1f ;  /* 0x0c201f000a137f89 */ /* 0x000e6200000e0000 */
[----:B----4-:R-:W-:-:S03]  /*3260*/  FADD.FTZ R40, R40, R21 ;  /* 0x0000001528287221 */ /* 0x010fc60000010000 */
[----:B------:R-:W4:Y:S01]  /*3270*/  SHFL.BFLY PT, R27, R22, 0x1, 0x1f ;  /* 0x0c201f00161b7f89 */ /* 0x000f2200000e0000 */
[----:B-----5:R-:W-:-:S03]  /*3280*/  FADD.FTZ R41, R41, R3 ;  /* 0x0000000329297221 */ /* 0x020fc60000010000 */
[----:B------:R-:W5:Y:S01]  /*3290*/  SHFL.BFLY PT, R25, R20, 0x2, 0x1f ;  /* 0x0c401f0014197f89 */ /* 0x000f6200000e0000 */
[----:B--2---:R-:W-:-:S03]  /*32a0*/  FADD.FTZ R42, R42, R7 ;  /* 0x000000072a2a7221 */ /* 0x004fc60000010000 */
[----:B------:R-:W2:Y:S04]  /*32b0*/  SHFL.BFLY PT, R53, R34, 0x2, 0x1f ;  /* 0x0c401f0022357f89 */ /* 0x000ea800000e0000 */
[----:B------:R-:W2:Y:S01]  /*32c0*/  SHFL.BFLY PT, R31, R26, 0x2, 0x1f ;  /* 0x0c401f001a1f7f89 */ /* 0x000ea200000e0000 */
[----:B---3--:R-:W-:Y:S01]  /*32d0*/  FADD.FTZ R44, R44, R17 ;  /* 0x000000112c2c7221 */ /* 0x008fe20000010000 */
[----:B0-----:R-:W-:Y:S01]  /*32e0*/  FADD.FTZ R9, R52, R14 ;  /* 0x0000000e34097221 */ /* 0x001fe20000010000 */
[----:B------:R-:W-:Y:S01]  /*32f0*/  HFMA2 R14, -RZ, RZ, 0, 0 ;  /* 0x00000000ff0e7431 */ /* 0x000fe200000001ff */
[----:B------:R-:W0:Y:S01]  /*3300*/  SHFL.BFLY PT, R5, R35, 0x2, 0x1f ;  /* 0x0c401f0023057f89 */ /* 0x000e2200000e0000 */
[----:B-1----:R-:W-:-:S03]  /*3310*/  FADD.FTZ R10, R10, R19 ;  /* 0x000000130a0a7221 */ /* 0x002fc60000010000 */
[----:B------:R-:W1:Y:S01]  /*3320*/  SHFL.BFLY PT, R3, R0, 0x1, 0x1f ;  /* 0x0c201f0000037f89 */ /* 0x000e6200000e0000 */
[----:B----4-:R-:W-:-:S03]  /*3330*/  FADD.FTZ R22, R22, R27 ;  /* 0x0000001b16167221 */ /* 0x010fc60000010000 */
[----:B------:R-:W3:Y:S01]  /*3340*/  SHFL.BFLY PT, R7, R4, 0x1, 0x1f ;  /* 0x0c201f0004077f89 */ /* 0x000ee200000e0000 */
[----:B------:R-:W-:Y:S01]  /*3350*/  FADD.FTZ R19, RZ, R14 ;  /* 0x0000000eff137221 */ /* 0x000fe20000010000 */
[----:B-----5:R-:W-:Y:S02]  /*3360*/  FADD.FTZ R20, R20, R25 ;  /* 0x0000001914147221 */ /* 0x020fe40000010000 */
        /* <DEDUP_REMOVED lines=8> */
[----:B-1----:R-:W-:Y:S01]  /*33f0*/  FADD.FTZ R0, R0, R3 ;  /* 0x0000000300007221 */ /* 0x002fe20000010000 */
[----:B---3--:R-:W-:Y:S02]  /*3400*/  FADD.FTZ R4, R4, R7 ;  /* 0x0000000704047221 */ /* 0x008fe40000010000 */
[----:B------:R-:W1:Y:S01]  /*3410*/  SHFL.BFLY PT, R48, R49, 0x1, 0x1f ;  /* 0x0c201f0031307f89 */ /* 0x000e6200000e0000 */
[----:B----4-:R-:W-:-:S03]  /*3420*/  FADD.FTZ R8, R8, R17 ;  /* 0x0000001108087221 */ /* 0x010fc60000010000 */
[----:B------:R-:W3:Y:S01]  /*3430*/  SHFL.BFLY PT, R5, R2, 0x1, 0x1f ;  /* 0x0c201f0002057f89 */ /* 0x000ee200000e0000 */
[----:B--2---:R-:W-:Y:S01]  /*3440*/  FADD.FTZ R19, R19, R14 ;  /* 0x0000000e13137221 */ /* 0x004fe20000010000 */
[----:B------:R-:W-:Y:S02]  /*3450*/  IMAD.MOV.U32 R14, RZ, RZ, RZ ;  /* 0x000000ffff0e7224 */ /* 0x000fe400078e00ff */
[----:B------:R-:W2:Y:S01]  /*3460*/  SHFL.BFLY PT, R25, R20, 0x1, 0x1f ;  /* 0x0c201f0014197f89 */ /* 0x000ea200000e0000 */
[----:B-----5:R-:W-:Y:S01]  /*3470*/  FADD.FTZ R16, R16, R21 ;  /* 0x0000001510107221 */ /* 0x020fe20000010000 */
[----:B------:R-:W-:Y:S02]  /*3480*/  FADD.FTZ R27, RZ, R14 ;  /* 0x0000000eff1b7221 */ /* 0x000fe40000010000 */
[----:B------:R-:W4:Y:S01]  /*3490*/  SHFL.BFLY PT, R52, R33, 0x1, 0x1f ;  /* 0x0c201f0021347f89 */ /* 0x000f2200000e0000 */
[----:B------:R-:W-:-:S03]  /*34a0*/  FADD.FTZ R18, R18, R23 ;  /* 0x0000001712127221 */ /* 0x000fc60000010000 */
[----:B------:R-:W5:Y:S01]  /*34b0*/  SHFL.BFLY PT, R3, R34, 0x1, 0x1f ;  /* 0x0c201f0022037f89 */ /* 0x000f6200000e0000 */
[----:B0-----:R-:W-:-:S03]  /*34c0*/  FADD.FTZ R24, R24, R29 ;  /* 0x0000001d18187221 */ /* 0x001fc60000010000 */
[----:B------:R-:W0:Y:S01]  /*34d0*/  SHFL.BFLY PT, R7, R36, 0x1, 0x1f ;  /* 0x0c201f0024077f89 */ /* 0x000e2200000e0000 */
[----:B-1----:R-:W-:-:S03]  /*34e0*/  FADD.FTZ R48, R49, R48 ;  /* 0x0000003031307221 */ /* 0x002fc60000010000 */
[----:B------:R-:W1:Y:S01]  /*34f0*/  SHFL.BFLY PT, R17, R37, 0x1, 0x1f ;  /* 0x0c201f0025117f89 */ /* 0x000e6200000e0000 */
[----:B---3--:R-:W-:-:S03]  /*3500*/  FADD.FTZ R2, R2, R5 ;  /* 0x0000000502027221 */ /* 0x008fc60000010000 */
[----:B------:R-:W3:Y:S04]  /*3510*/  SHFL.BFLY PT, R23, R38, 0x1, 0x1f ;  /* 0x0c201f0026177f89 */ /* 0x000ee800000e0000 */
[----:B------:R-:W3:Y:S01]  /*3520*/  SHFL.BFLY PT, R21, R40, 0x1, 0x1f ;  /* 0x0c201f0028157f89 */ /* 0x000ee200000e0000 */
[----:B--2---:R-:W-:-:S03]  /*3530*/  FADD.FTZ R20, R20, R25 ;  /* 0x0000001914147221 */ /* 0x004fc60000010000 */
[----:B------:R-:W2:Y:S01]  /*3540*/  SHFL.BFLY PT, R29, R27, 0x2, 0x1f ;  /* 0x0c401f001b1d7f89 */ /* 0x000ea200000e0000 */
[----:B----4-:R-:W-:-:S03]  /*3550*/  FADD.FTZ R33, R33, R52 ;  /* 0x0000003421217221 */ /* 0x010fc60000010000 */
[----:B------:R-:W4:Y:S01]  /*3560*/  SHFL.BFLY PT, R31, R26, 0x1, 0x1f ;  /* 0x0c201f001a1f7f89 */ /* 0x000f2200000e0000 */
[----:B-----5:R-:W-:-:S03]  /*3570*/  FADD.FTZ R34, R34, R3 ;  /* 0x0000000322227221 */ /* 0x020fc60000010000 */
[----:B------:R-:W5:Y:S01]  /*3580*/  SHFL.BFLY PT, R14, R19, 0x1, 0x1f ;  /* 0x0c201f00130e7f89 */ /* 0x000f6200000e0000 */
[----:B0-----:R-:W-:Y:S01]  /*3590*/  FADD.FTZ R36, R36, R7 ;  /* 0x0000000724247221 */ /* 0x001fe20000010000 */
[----:B-1----:R-:W-:Y:S02]  /*35a0*/  FADD.FTZ R37, R37, R17 ;  /* 0x0000001125257221 */ /* 0x002fe40000010000 */
[----:B------:R-:W0:Y:S01]  /*35b0*/  SHFL.BFLY PT, R50, R51, 0x1, 0x1f ;  /* 0x0c201f0033327f89 */ /* 0x000e2200000e0000 */
[----:B---3--:R-:W-:-:S03]  /*35c0*/  FADD.FTZ R23, R38, R23 ;  /* 0x0000001726177221 */ /* 0x008fc60000010000 */
[----:B------:R-:W1:Y:S01]  /*35d0*/  SHFL.BFLY PT, R46, R47, 0x1, 0x1f ;  /* 0x0c201f002f2e7f89 */ /* 0x000e6200000e0000 */
[----:B------:R-:W-:-:S03]  /*35e0*/  FADD.FTZ R21, R40, R21 ;  /* 0x0000001528157221 */ /* 0x000fc60000010000 */
[----:B------:R-:W3:Y:S01]  /*35f0*/  SHFL.BFLY PT, R49, R28, 0x1, 0x1f ;  /* 0x0c201f001c317f89 */ /* 0x000ee200000e0000 */
[----:B--2---:R-:W-:-:S03]  /*3600*/  FADD.FTZ R29, R27, R29 ;  /* 0x0000001d1b1d7221 */ /* 0x004fc60000010000 */
[----:B------:R-:W2:Y:S01]  /*3610*/  SHFL.BFLY PT, R5, R35, 0x1, 0x1f ;  /* 0x0c201f0023057f89 */ /* 0x000ea200000e0000 */
[----:B----4-:R-:W-:-:S03]  /*3620*/  FADD.FTZ R26, R26, R31 ;  /* 0x0000001f1a1a7221 */ /* 0x010fc60000010000 */
[----:B------:R-:W4:Y:S01]  /*3630*/  SHFL.BFLY PT, R25, R39, 0x1, 0x1f ;  /* 0x0c201f0027197f89 */ /* 0x000f2200000e0000 */
[----:B-----5:R-:W-:-:S03]  /*3640*/  FADD.FTZ R31, R19, R14 ;  /* 0x0000000e131f7221 */ /* 0x020fc60000010000 */
        /* <DEDUP_REMOVED lines=8> */
[----:B--2---:R-:W-:-:S03]  /*36d0*/  FADD.FTZ R5, R35, R5 ;  /* 0x0000000523057221 */ /* 0x004fc60000010000 */
[----:B------:R-:W2:Y:S01]  /*36e0*/  SHFL.BFLY PT, R52, R9, 0x1, 0x1f ;  /* 0x0c201f0009347f89 */ /* 0x000ea200000e0000 */
[----:B----4-:R-:W-:-:S03]  /*36f0*/  FADD.FTZ R25, R39, R25 ;  /* 0x0000001927197221 */ /* 0x010fc60000010000 */
[----:B------:R4:W4:Y:S01]  /*3700*/  SHFL.BFLY PT, R14, R29, 0x1, 0x1f ;  /* 0x0c201f001d0e7f89 */ /* 0x00092200000e0000 */
[----:B-----5:R-:W-:Y:S01]  /*3710*/  FADD.FTZ R3, R41, R3 ;  /* 0x0000000329037221 */ /* 0x020fe20000010000 */
[----:B------:R-:W-:Y:S01]  /*3720*/  FADD.FTZ R7, R42, R7 ;  /* 0x000000072a077221 */ /* 0x000fe20000010000 */
[----:B0-----:R-:W-:Y:S01]  /*3730*/  FADD.FTZ R38, R43, R38 ;  /* 0x000000262b267221 */ /* 0x001fe20000010000 */
[----:B-1----:R-:W-:Y:S01]  /*3740*/  FADD.FTZ R17, R44, R17 ;  /* 0x000000112c117221 */ /* 0x002fe20000010000 */
[----:B---3--:R-:W-:Y:S01]  /*3750*/  FADD.FTZ R40, R45, R40 ;  /* 0x000000282d287221 */ /* 0x008fe20000010000 */
[----:B--2---:R-:W-:-:S07]  /*3760*/  FADD.FTZ R52, R9, R52 ;  /* 0x0000003409347221 */ /* 0x004fce0000010000 */
.L_x_6132:
[C---:B------:R-:W-:Y:S01]  /*3770*/  LOP3.LUT P0, RZ, R30.reuse, 0x7, RZ, 0xc0, !PT ;  /* 0x000000071eff7812 */ /* 0x040fe2000780c0ff */
[----:B------:R-:W-:Y:S05]  /*3780*/  WARPSYNC.ALL ;  /* 0x0000000000007948 */ /* 0x000fea0003800000 */
[C---:B------:R-:W-:Y:S01]  /*3790*/  LOP3.LUT R9, R30.reuse, 0x3c0, RZ, 0xc0, !PT ;  /* 0x000003c01e097812 */ /* 0x040fe200078ec0ff */
[----:B------:R-:W-:Y:S01]  /*37a0*/  BAR.SYNC.DEFER_BLOCKING 0x0 ;  /* 0x0000000000007b1d */ /* 0x000fe20000010000 */
[----:B------:R-:W-:Y:S01]  /*37b0*/  LOP3.LUT R11, R30, 0x3e7, RZ, 0xc0, !PT ;  /* 0x000003e71e0b7812 */ /* 0x000fe200078ec0ff */
[----:B----4-:R-:W-:Y:S01]  /*37c0*/  FADD.FTZ R29, R29, R14 ;  /* 0x0000000e1d1d7221 */ /* 0x010fe20000010000 */
        /* <DEDUP_REMOVED lines=13> */
[----:B------:R-:W-:-:S04]  /*38a0*/  LOP3.LUT R12, R11, 0x3e00, RZ, 0xc0, !PT ;  /* 0x00003e000b0c7812 */ /* 0x000fc800078ec0ff */
[----:B------:R-:W-:Y:S01]  /*38b0*/  LEA R11, R9, R12, 0x2 ;  /* 0x0000000c090b7211 */ /* 0x000fe200078e10ff */
        /* <DEDUP_REMOVED lines=33> */
.L_x_6022:
[----:B------:R-:W-:Y:S05]  /*3ad0*/  BSYNC.RECONVERGENT B0 ;  /* 0x0000000000007941 */ /* 0x000fea0003800200 */
.L_x_6021:
[----:B------:R-:W-:Y:S06]  /*3ae0*/  BAR.SYNC.DEFER_BLOCKING 0x0 ;  /* 0x0000000000007b1d */ /* 0x000fec0000010000 */
[----:B------:R-:W-:Y:S04]  /*3af0*/  BSSY.RECONVERGENT B0, `(.L_x_6023) ;  /* 0x0000049000007945 */ /* 0x000fe80003800200 */
[----:B------:R-:W-:Y:S05]  /*3b00*/  @P1 BRA `(.L_x_6024) ;  /* 0x00000004001c1947 */ /* 0x000fea0003800000 */
[----:B------:R-:W1:Y:S01]  /*3b10*/  S2UR UR5, SR_CgaCtaId ;  /* 0x00000000000579c3 */ /* 0x000e620000008800 */
[----:B------:R-:W-:Y:S01]  /*3b20*/  UMOV UR4, 0x400 ;  /* 0x0000040000047882 */ /* 0x000fe20000000000 */
[----:B0-----:R-:W-:Y:S01]  /*3b30*/  SHF.L.U32 R11, R30, 0x4, RZ ;  /* 0x000000041e0b7819 */ /* 0x001fe200000006ff */
[----:B------:R-:W-:-:S03]  /*3b40*/  UIADD3 UR4, UPT, UPT, UR4, 0x20, URZ ;  /* 0x0000002004047890 */ /* 0x000fc6000fffe0ff */
[----:B------:R-:W-:-:S05]  /*3b50*/  LOP3.LUT R12, R11, 0x3e00, RZ, 0xc0, !PT ;  /* 0x00003e000b0c7812 */ /* 0x000fca00078ec0ff */
[----:B------:R-:W-:Y:S01]  /*3b60*/  IMAD R11, R9, 0x4, R12 ;  /* 0x00000004090b7824 */ /* 0x000fe200078e020c */
        /* <DEDUP_REMOVED lines=56> */
[----:B0-----:R-:W-:Y:S02]  /*3ef0*/  FADD.FTZ R24, R24, R13 ;  /* 0x0000000d18187221 */ /* 0x001fe40000010000 */
[----:B------:R-:W0:Y:S01]  /*3f00*/  LDS R13, [R11+UR4+0x130] ;  /* 0x000130040b0d7984 */ /* 0x000e220008000800 */
[----:B-1----:R-:W-:-:S03]  /*3f10*/  FADD.FTZ R3, R3, R15 ;  /* 0x0000000f03037221 */ /* 0x002fc60000010000 */
[----:B------:R-:W1:Y:S01]  /*3f20*/  LDS R15, [R11+UR4+0x1c0] ;  /* 0x0001c0040b0f7984 */ /* 0x000e620008000800 */
[----:B--2---:R-:W-:Y:S01]  /*3f30*/  FADD.FTZ R52, R52, R19 ;  /* 0x0000001334347221 */ /* 0x004fe20000010000 */
[----:B0-----:R-:W-:Y:S02]  /*3f40*/  FADD.FTZ R36, R36, R13 ;  /* 0x0000000d24247221 */ /* 0x001fe40000010000 */
[----:B------:R-:W0:Y:S01]  /*3f50*/  LDS R13, [R11+UR4+0x1a0] ;  /* 0x0001a0040b0d7984 */ /* 0x000e220008000800 */
[----:B-1----:R-:W-:Y:S01]  /*3f60*/  FADD.FTZ R40, R40, R15 ;  /* 0x0000000f28287221 */ /* 0x002fe20000010000 */
[----:B0-----:R-:W-:-:S07]  /*3f70*/  FADD.FTZ R38, R38, R13 ;  /* 0x0000000d26267221 */ /* 0x001fce0000010000 */
.L_x_6024:
[----:B------:R-:W-:Y:S05]  /*3f80*/  BSYNC.RECONVERGENT B0 ;  /* 0x0000000000007941 */ /* 0x000fea0003800200 */
.L_x_6023:
[----:B------:R-:W-:Y:S06]  /*3f90*/  BAR.SYNC.DEFER_BLOCKING 0x0 ;  /* 0x0000000000007b1d */ /* 0x000fec0000010000 */
[----:B------:R-:W-:Y:S04]  /*3fa0*/  BSSY.RECONVERGENT B0, `(.L_x_6025) ;  /* 0x0000027000007945 */ /* 0x000fe80003800200 */
[----:B------:R-:W-:Y:S05]  /*3fb0*/  @P2 BRA `(.L_x_6026) ;  /* 0x0000000000942947 */ /* 0x000fea0003800000 */
[----:B------:R-:W1:Y:S01]  /*3fc0*/  S2UR UR5, SR_CgaCtaId ;  /* 0x00000000000579c3 */ /* 0x000e620000008800 */
[----:B------:R-:W-:Y:S02]  /*3fd0*/  UMOV UR4, 0x400 ;  /* 0x0000040000047882 */ /* 0x000fe40000000000 */
[----:B------:R-:W-:-:S04]  /*3fe0*/  UIADD3 UR4, UPT, UPT, UR4, 0x20, URZ ;  /* 0x0000002004047890 */ /* 0x000fc8000fffe0ff */
[----:B-1----:R-:W-:-:S06]  /*3ff0*/  ULEA UR4, UR5, UR4, 0x18 ;  /* 0x0000000405047291 */ /* 0x002fcc000f8ec0ff */
        /* <DEDUP_REMOVED lines=33> */
.L_x_6026:
[----:B------:R-:W-:Y:S05]  /*4210*/  BSYNC.RECONVERGENT B0 ;  /* 0x0000000000007941 */ /* 0x000fea0003800200 */
.L_x_6025:
[----:B------:R-:W-:Y:S06]  /*4220*/  BAR.SYNC.DEFER_BLOCKING 0x0 ;  /* 0x0000000000007b1d */ /* 0x000fec0000010000 */
[----:B------:R-:W-:Y:S04]  /*4230*/  BSSY.RECONVERGENT B0, `(.L_x_6027) ;  /* 0x0000049000007945 */ /* 0x000fe80003800200 */
[----:B------:R-:W-:Y:S05]  /*4240*/  @P3 BRA `(.L_x_6028) ;  /* 0x00000004001c3947 */ /* 0x000fea0003800000 */
[----:B------:R-:W2:Y:S01]  /*4250*/  S2UR UR5, SR_CgaCtaId ;  /* 0x00000000000579c3 */ /* 0x000ea20000008800 */
[----:B------:R-:W-:Y:S01]  /*4260*/  UMOV UR4, 0x400 ;  /* 0x0000040000047882 */ /* 0x000fe20000000000 */
[----:B-1----:R-:W-:Y:S01]  /*4270*/  SHF.R.U32.HI R9, RZ, 0x1, R30 ;  /* 0x00000001ff097819 */ /* 0x002fe2000001161e */
[----:B------:R-:W-:Y:S01]  /*4280*/  UIADD3 UR4, UPT, UPT, UR4, 0x20, URZ ;  /* 0x0000002004047890 */ /* 0x000fe2000fffe0ff */
[----:B------:R-:W-:-:S04]  /*4290*/  SHF.L.U32 R12, R30, 0x4, RZ ;  /* 0x000000041e0c7819 */ /* 0x000fc800000006ff */
[----:B------:R-:W-:Y:S01]  /*42a0*/  LOP3.LUT R9, R12, 0x3e0c, R9, 0xc8, !PT ;  /* 0x00003e0c0c097812 */ /* 0x000fe200078ec809 */
[----:B--2---:R-:W-:-:S09]  /*42b0*/  ULEA UR4, UR5, UR4, 0x18 ;  /* 0x0000000405047291 */ /* 0x004fd2000f8ec0ff */
[----:B0-----:R-:W0:Y:S04]  /*42c0*/  LDS R11, [R9+UR4] ;  /* 0x00000004090b7984 */ /* 0x001e280008000800 */
        /* <DEDUP_REMOVED lines=41> */
[----:B------:R-:W-:Y:S01]  /*4560*/  FADD.FTZ R26, R26, R27 ;  /* 0x0000001b1a1a7221 */ /* 0x000fe20000010000 */
        /* <DEDUP_REMOVED lines=14> */
[----:B-1----:R-:W-:-:S03]  /*4650*/  FADD.FTZ R36, R36, R13 ;  /* 0x0000000d24247221 */ /* 0x002fc60000010000 */
[----:B------:R-:W1:Y:S01]  /*4660*/  LDS R13, [R9+UR4+0x1c0] ;  /* 0x0001c004090d7984 */ /* 0x000e620008000800 */
[----:B--2---:R-:W-:-:S03]  /*4670*/  FADD.FTZ R21, R21, R15 ;  /* 0x0000000f15157221 */ /* 0x004fc60000010000 */
[----:B------:R-:W2:Y:S01]  /*4680*/  LDS R15, [R9+UR4+0x1d0] ;  /* 0x0001d004090f7984 */ /* 0x000ea20008000800 */
[----:B0-----:R-:W-:Y:S01]  /*4690*/  FADD.FTZ R38, R38, R11 ;  /* 0x0000000b26267221 */ /* 0x001fe20000010000 */
[----:B-1----:R-:W-:Y:S01]  /*46a0*/  FADD.FTZ R40, R40, R13 ;  /* 0x0000000d28287221 */ /* 0x002fe20000010000 */
[----:B--2---:R-:W-:-:S07]  /*46b0*/  FADD.FTZ R52, R52, R15 ;  /* 0x0000000f34347221 */ /* 0x004fce0000010000 */
.L_x_6028:
[----:B------:R-:W-:Y:S05]  /*46c0*/  BSYNC.RECONVERGENT B0 ;  /* 0x0000000000007941 */ /* 0x000fea0003800200 */
.L_x_6027:
        /* <DEDUP_REMOVED lines=8> */
[----:B-1----:R-:W-:Y:S01]  /*4750*/  SHF.L.U32 R9, R32, 0x7, RZ ;  /* 0x0000000720097819 */ /* 0x002fe200000006ff */
[----:B------:R-:W-:-:S06]  /*4760*/  USHF.L.U32 UR5, UR4, 0x7, URZ ;  /* 0x0000000704057899 */ /* 0x000fcc00080006ff */
        /* <DEDUP_REMOVED lines=37> */
.L_x_5991:
        /* <DEDUP_REMOVED lines=8> */
[----:B0-----:R-:W-:Y:S01]  /*4a40*/  MOV R4, UR4 ;  /* 0x0000000400047c02 */ /* 0x001fe20008000f00 */
[----:B------:R-:W-:Y:S01]  /*4a50*/  IMAD.U32 R5, RZ, RZ, UR5 ;  /* 0x00000005ff057e24 */ /* 0x000fe2000f8e00ff */
[----:B---3--:R-:W-:-:S02]  /*4a60*/  MOV R6, UR6 ;  /* 0x0000000600067c02 */ /* 0x008fc40008000f00 */
[----:B------:R-:W-:Y:S02]  /*4a70*/  MOV R7, UR7 ;  /* 0x0000000700077c02 */ /* 0x000fe40008000f00 */
[----:B----4-:R-:W-:Y:S01]  /*4a80*/  MOV R10, UR8 ;  /* 0x00000008000a7c02 */ /* 0x010fe20008000f00 */
[----:B-1----:R-:W-:-:S07]  /*4a90*/  IMAD.U32 R11, RZ, RZ, UR9 ;  /* 0x00000009ff0b7e24 */ /* 0x002fce000f8e00ff */
[----:B------:R-:W-:-:S07]  /*4aa0*/  LEPC R20, `(.L_x_6029) ;  /* 0x000000001014794e */ /* 0x000fce0000000000 */
[----:B--2---:R-:W-:Y:S05]  /*4ab0*/  CALL.ABS.NOINC R2 ;  /* 0x0000000002007343 */ /* 0x004fea0003c00000 */
.L_x_6029:
[----:B------:R-:W-:Y:S05]  /*4ac0*/  EXIT ;  /* 0x000000000000794d */ /* 0x000fea0003800000 */
.L_x_5993:
[----:B------:R-:W-:Y:S01]  /*4ad0*/  IMAD.MOV.U32 R12, RZ, RZ, 0x10 ;  /* 0x00000010ff0c7424 */ /* 0x000fe200078e00ff */
[----:B------:R-:W-:Y:S02]  /*4ae0*/  MOV R11, 0x1f ;  /* 0x0000001f000b7802 */ /* 0x000fe40000000f00 */
[----:B------:R-:W-:-:S07]  /*4af0*/  MOV R15, 0xffffffff ;  /* 0xffffffff000f7802 */ /* 0x000fce0000000f00 */
[----:B------:R-:W-:Y:S05]  /*4b00*/  WARPSYNC.COLLECTIVE R15, `(.L_x_6030) ;  /* 0x000000000f087348 */ /* 0x000fea0003c00000 */
[----:B------:R0:W1:Y:S02]  /*4b10*/  SHFL.BFLY P6, R14, R13, R12, R11 ;  /* 0x0c00000c0d0e7389 */ /* 0x00006400000c000b */
[----:B01----:R-:W-:Y:S05]  /*4b20*/  ENDCOLLECTIVE ;  /* 0x000000000000791b */ /* 0x003fea0003800000 */
.L_x_6030:
[----:B------:R-:W-:Y:S01]  /*4b30*/  IMAD.MOV.U32 R12, RZ, RZ, 0x8 ;  /* 0x00000008ff0c7424 */ /* 0x000fe200078e00ff */
[----:B------:R-:W-:-:S04]  /*4b40*/  FMNMX.FTZ R0, R14, -3.40282346638528859812e+38, !PT ;  /* 0xff7fffff0e007809 */ /* 0x000fc80007810000 */
[----:B------:R-:W-:-:S07]  /*4b50*/  MOV R13, R0 ;  /* 0x00000000000d7202 */ /* 0x000fce0000000f00 */
[----:B------:R-:W-:Y:S05]  /*4b60*/  WARPSYNC.COLLECTIVE R15, `(.L_x_6031) ;  /* 0x000000000f087348 */ /* 0x000fea0003c00000 */
[----:B------:R0:W1:Y:S02]  /*4b70*/  SHFL.BFLY P6, R14, R13, R12, R11 ;  /* 0x0c00000c0d0e7389 */ /* 0x00006400000c000b */
[----:B01----:R-:W-:Y:S05]  /*4b80*/  ENDCOLLECTIVE ;  /* 0x000000000000791b */ /* 0x003fea0003800000 */
.L_x_6031:
[----:B------:R-:W-:Y:S01]  /*4b90*/  HFMA2 R12, -RZ, RZ, 0, 2.384185791015625e-07 ;  /* 0x00000004ff0c7431 */ /* 0x000fe200000001ff */
[----:B------:R-:W-:-:S04]  /*4ba0*/  FMNMX.FTZ R2, R0, R14, !PT ;  /* 0x0000000e00027209 */ /* 0x000fc80007810000 */
[----:B------:R-:W-:-:S07]  /*4bb0*/  MOV R13, R2 ;  /* 0x00000002000d7202 */ /* 0x000fce0000000f00 */
[----:B------:R-:W-:Y:S05]  /*4bc0*/  WARPSYNC.COLLECTIVE R15, `(.L_x_6032) ;  /* 0x000000000f087348 */ /* 0x000fea0003c00000 */
[----:B------:R0:W1:Y:S02]  /*4bd0*/  SHFL.BFLY P6, R14, R13, R12, R11 ;  /* 0x0c00000c0d0e7389 */ /* 0x00006400000c000b */
[----:B01----:R-:W-:Y:S05]  /*4be0*/  ENDCOLLECTIVE ;  /* 0x000000000000791b */ /* 0x003fea0003800000 */
.L_x_6032:
[----:B------:R-:W-:Y:S01]  /*4bf0*/  IMAD.MOV.U32 R12, RZ, RZ, 0x2 ;  /* 0x00000002ff0c7424 */ /* 0x000fe200078e00ff */
[----:B------:R-:W-:-:S04]  /*4c00*/  FMNMX.FTZ R3, R2, R14, !PT ;  /* 0x0000000e02037209 */ /* 0x000fc80007810000 */
[----:B------:R-:W-:-:S07]  /*4c10*/  MOV R13, R3 ;  /* 0x00000003000d7202 */ /* 0x000fce0000000f00 */
[----:B------:R-:W-:Y:S05]  /*4c20*/  WARPSYNC.COLLECTIVE R15, `(.L_x_6033) ;  /* 0x000000000f087348 */ /* 0x000fea0003c00000 */
[----:B------:R0:W1:Y:S02]  /*4c30*/  SHFL.BFLY P6, R14, R13, R12, R11 ;  /* 0x0c00000c0d0e7389 */ /* 0x00006400000c000b */
[----:B01----:R-:W-:Y:S05]  /*4c40*/  ENDCOLLECTIVE ;  /* 0x000000000000791b */ /* 0x003fea0003800000 */
.L_x_6033:
[----:B------:R-:W-:Y:S01]  /*4c50*/  HFMA2 R12, -RZ, RZ, 0, 5.9604644775390625e-08 ;  /* 0x00000001ff0c7431 */ /* 0x000fe200000001ff */
[----:B------:R-:W-:-:S04]  /*4c60*/  FMNMX.FTZ R4, R3, R14, !PT ;  /* 0x0000000e03047209 */ /* 0x000fc80007810000 */
[----:B------:R-:W-:-:S07]  /*4c70*/  MOV R13, R4 ;  /* 0x00000004000d7202 */ /* 0x000fce0000000f00 */
[----:B------:R-:W-:Y:S05]  /*4c80*/  WARPSYNC.COLLECTIVE R15, `(.L_x_6034) ;  /* 0x000000000f087348 */ /* 0x000fea0003c00000 */
[----:B------:R0:W1:Y:S02]  /*4c90*/  SHFL.BFLY P6, R14, R13, R12, R11 ;  /* 0x0c00000c0d0e7389 */ /* 0x00006400000c000b */
[----:B01----:R-:W-:Y:S05]  /*4ca0*/  ENDCOLLECTIVE ;  /* 0x000000000000791b */ /* 0x003fea0003800000 */
.L_x_6034:
[----:B------:R-:W-:Y:S05]  /*4cb0*/  BRA `(.L_x_6035) ;  /* 0xffffffbc00d47947 */ /* 0x000fea000383ffff */
.L_x_6020:
[----:B--23--:R-:W-:Y:S01]  /*4cc0*/  HFMA2 R11, -RZ, RZ, 0, 1.847743988037109375e-06 ;  /* 0x0000001fff0b7431 */ /* 0x00cfe200000001ff */
[----:B------:R-:W-:Y:S01]  /*4cd0*/  MOV R13, RZ ;  /* 0x000000ff000d7202 */ /* 0x000fe20000000f00 */
[----:B-1----:R-:W-:Y:S01]  /*4ce0*/  IMAD.MOV.U32 R12, RZ, RZ, 0x4 ;  /* 0x00000004ff0c7424 */ /* 0x002fe200078e00ff */
[----:B------:R-:W-:-:S07]  /*4cf0*/  MOV R15, 0xffffffff ;  /* 0xffffffff000f7802 */ /* 0x000fce0000000f00 */
[----:B0-----:R-:W-:Y:S05]  /*4d00*/  WARPSYNC.COLLECTIVE R15, `(.L_x_6036) ;  /* 0x000000000f087348 */ /* 0x001fea0003c00000 */
[----:B------:R1:W2:Y:S02]  /*4d10*/  SHFL.BFLY P6, R14, R13, R12, R11 ;  /* 0x0c00000c0d0e7389 */ /* 0x0002a400000c000b */
[----:B012---:R-:W-:Y:S05]  /*4d20*/  ENDCOLLECTIVE ;  /* 0x000000000000791b */ /* 0x007fea0003800000 */
.L_x_6036:
[----:B------:R-:W-:Y:S01]  /*4d30*/  HFMA2 R12, -RZ, RZ, 0, 1.1920928955078125e-07 ;  /* 0x00000002ff0c7431 */ /* 0x000fe200000001ff */
[----:B------:R-:W-:-:S05]  /*4d40*/  MOV R51, R14 ;  /* 0x0000000e00337202 */ /* 0x000fca0000000f00 */
[----:B------:R-:W-:-:S04]  /*4d50*/  FADD.FTZ R51, RZ, R51 ;  /* 0x00000033ff337221 */ /* 0x000fc80000010000 */
[----:B------:R-:W-:-:S07]  /*4d60*/  IMAD.MOV.U32 R13, RZ, RZ, R51 ;  /* 0x000000ffff0d7224 */ /* 0x000fce00078e0033 */
[----:B------:R-:W-:Y:S05]  /*4d70*/  WARPSYNC.COLLECTIVE R15, `(.L_x_6037) ;  /* 0x000000000f087348 */ /* 0x000fea0003c00000 */
[----:B------:R0:W1:Y:S02]  /*4d80*/  SHFL.BFLY P6, R14, R13, R12, R11 ;  /* 0x0c00000c0d0e7389 */ /* 0x00006400000c000b */
[----:B01----:R-:W-:Y:S05]  /*4d90*/  ENDCOLLECTIVE ;  /* 0x000000000000791b */ /* 0x003fea0003800000 */
.L_x_6037:
[----:B------:R-:W-:Y:S01]  /*4da0*/  IMAD.MOV.U32 R12, RZ, RZ, 0x1 ;  /* 0x00000001ff0c7424 */ /* 0x000fe200078e00ff */
[----:B------:R-:W-:-:S05]  /*4db0*/  MOV R26, R14 ;  /* 0x0000000e001a7202 */ /* 0x000fca0000000f00 */
[----:B------:R-:W-:-:S05]  /*4dc0*/  FADD.FTZ R51, R51, R26 ;  /* 0x0000001a33337221 */ /* 0x000fca0000010000 */
[----:B------:R-:W-:-:S07]  /*4dd0*/  MOV R13, R51 ;  /* 0x00000033000d7202 */ /* 0x000fce0000000f00 */
[----:B------:R-:W-:Y:S05]  /*4de0*/  WARPSYNC.COLLECTIVE R15, `(.L_x_6038) ;  /* 0x000000000f087348 */ /* 0x000fea0003c00000 */
[----:B------:R0:W1:Y:S02]  /*4df0*/  SHFL.BFLY P6, R14, R13, R12, R11 ;  /* 0x0c00000c0d0e7389 */ /* 0x00006400000c000b */
[----:B01----:R-:W-:Y:S05]  /*4e00*/  ENDCOLLECTIVE ;  /* 0x000000000000791b */ /* 0x003fea0003800000 */
.L_x_6038:
[----:B------:R-:W-:Y:S01]  /*4e10*/  HFMA2 R13, -RZ, RZ, 0, 0 ;  /* 0x00000000ff0d7431 */ /* 0x000fe200000001ff */
[----:B------:R-:W-:Y:S02]  /*4e20*/  MOV R12, 0x4 ;  /* 0x00000004000c7802 */ /* 0x000fe40000000f00 */
[----:B------:R-:W-:-:S07]  /*4e30*/  MOV R50, R14 ;  /* 0x0000000e00327202 */ /* 0x000fce0000000f00 */
[----:B------:R-:W-:Y:S05]  /*4e40*/  WARPSYNC.COLLECTIVE R15, `(.L_x_6039) ;  /* 0x000000000f087348 */ /* 0x000fea0003c00000 */
[----:B------:R0:W1:Y:S02]  /*4e50*/  SHFL.BFLY P6, R14, R13, R12, R11 ;  /* 0x0c00000c0d0e7389 */ /* 0x00006400000c000b */
[----:B01----:R-:W-:Y:S05]  /*4e60*/  ENDCOLLECTIVE ;  /* 0x000000000000791b */ /* 0x003fea0003800000 */
.L_x_6039:
        /* <DEDUP_REMOVED lines=8> */
.L_x_6040:
[----:B------:R-:W-:Y:S01]  /*4ef0*/  HFMA2 R12, -RZ, RZ, 0, 5.9604644775390625e-08 ;  /* 0x00000001ff0c7431 */ /* 0x000fe200000001ff */
[----:B------:R-:W-:-:S05]  /*4f00*/  MOV R28, R14 ;  /* 0x0000000e001c7202 */ /* 0x000fca0000000f00 */
[----:B------:R-:W-:-:S04]  /*4f10*/  FADD.FTZ R49, R49, R28 ;  /* 0x0000001c31317221 */ /* 0x000fc80000010000 */
[----:B------:R-:W-:-:S07]  /*4f20*/  IMAD.MOV.U32 R13, RZ, RZ, R49 ;  /* 0x000000ffff0d7224 */ /* 0x000fce00078e0031 */
[----:B------:R-:W-:Y:S05]  /*4f30*/  WARPSYNC.COLLECTIVE R15, `(.L_x_6041) ;  /* 0x000000000f087348 */ /* 0x000fea0003c00000 */
[----:B------:R0:W1:Y:S02]  /*4f40*/  SHFL.BFLY P6, R14, R13, R12, R11 ;  /* 0x0c00000c0d0e7389 */ /* 0x00006400000c000b */
[----:B01----:R-:W-:Y:S05]  /*4f50*/  ENDCOLLECTIVE ;  /* 0x000000000000791b */ /* 0x003fea0003800000 */
.L_x_6041:
[----:B------:R-:W-:Y:S02]  /*4f60*/  HFMA2 R13, -RZ, RZ, 0, 0 ;  /* 0x00000000ff0d7431 */ /* 0x000fe400000001ff */
[----:B------:R-:W-:Y:S01]  /*4f70*/  IMAD.MOV.U32 R12, RZ, RZ, 0x4 ;  /* 0x00000004ff0c7424 */ /* 0x000fe200078e00ff */
[----:B------:R-:W-:-:S07]  /*4f80*/  MOV R48, R14 ;  /* 0x0000000e00307202 */ /* 0x000fce0000000f00 */
[----:B------:R-:W-:Y:S05]  /*4f90*/  WARPSYNC.COLLECTIVE R15, `(.L_x_6042) ;  /* 0x000000000f087348 */ /* 0x000fea0003c00000 */
[----:B------:R0:W1:Y:S02]  /*4fa0*/  SHFL.BFLY P6, R14, R13, R12, R11 ;  /* 0x0c00000c0d0e7389 */ /* 0x00006400000c000b */
[----:B01----:R-:W-:Y:S05]  /*4fb0*/  ENDCOLLECTIVE ;  /* 0x000000000000791b */ /* 0x003fea0003800000 */
.L_x_6042:
        /* <DEDUP_REMOVED lines=8> */
.L_x_6043:
[----:B------:R-:W-:Y:S02]  /*5040*/  HFMA2 R12, -RZ, RZ, 0, 5.9604644775390625e-08 ;  /* 0x00000001ff0c7431 */ /* 0x000fe400000001ff */
[----:B------:R-:W-:-:S04]  /*5050*/  IMAD.MOV.U32 R34, RZ, RZ, R14 ;  /* 0x000000ffff227224 */ /* 0x000fc800078e000e */
[----:B------:R-:W-:-:S05]  /*5060*/  FADD.FTZ R47, R47, R34 ;  /* 0x000000222f2f7221 */ /* 0x000fca0000010000 */
[----:B------:R-:W-:-:S07]  /*5070*/  MOV R13, R47 ;  /* 0x0000002f000d7202 */ /* 0x000fce0000000f00 */
[----:B------:R-:W-:Y:S05]  /*5080*/  WARPSYNC.COLLECTIVE R15, `(.L_x_6044) ;  /* 0x000000000f087348 */ /* 0x000fea0003c00000 */
[----:B------:R0:W1:Y:S02]  /*5090*/  SHFL.BFLY P6, R14, R13, R12, R11 ;  /* 0x0c00000c0d0e7389 */ /* 0x00006400000c000b */
[----:B01----:R-:W-:Y:S05]  /*50a0*/  ENDCOLLECTIVE ;  /* 0x000000000000791b */ /* 0x003fea0003800000 */
.L_x_6044:
[----:B------:R-:W-:Y:S02]  /*50b0*/  HFMA2 R12, -RZ, RZ, 0, 2.384185791015625e-07 ;  /* 0x00000004ff0c7431 */ /* 0x000fe400000001ff */
[----:B------:R-:W-:Y:S01]  /*50c0*/  IMAD.MOV.U32 R13, RZ, RZ, RZ ;  /* 0x000000ffff0d7224 */ /* 0x000fe200078e00ff */
[----:B------:R-:W-:-:S07]  /*50d0*/  MOV R46, R14 ;  /* 0x0000000e002e7202 */ /* 0x000fce0000000f00 */
[----:B------:R-:W-:Y:S05]  /*50e0*/  WARPSYNC.COLLECTIVE R15, `(.L_x_6045) ;  /* 0x000000000f087348 */ /* 0x000fea0003c00000 */
[----:B------:R0:W1:Y:S02]  /*50f0*/  SHFL.BFLY P6, R14, R13, R12, R11 ;  /* 0x0c00000c0d0e7389 */ /* 0x00006400000c000b */
[----:B01----:R-:W-:Y:S05]  /*5100*/  ENDCOLLECTIVE ;  /* 0x000000000000791b */ /* 0x003fea0003800000 */
.L_x_6045:
        /* <DEDUP_REMOVED lines=8> */
.L_x_6046:
[----:B------:R-:W-:Y:S01]  /*5190*/  HFMA2 R12, -RZ, RZ, 0, 5.9604644775390625e-08 ;  /* 0x00000001ff0c7431 */ /* 0x000fe200000001ff */
[----:B------:R-:W-:-:S05]  /*51a0*/  MOV R3, R14 ;  /* 0x0000000e00037202 */ /* 0x000fca0000000f00 */
[----:B------:R-:W-:-:S05]  /*51b0*/  FADD.FTZ R0, R0, R3 ;  /* 0x0000000300007221 */ /* 0x000fca0000010000 */
[----:B------:R-:W-:-:S07]  /*51c0*/  MOV R13, R0 ;  /* 0x00000000000d7202 */ /* 0x000fce0000000f00 */
[----:B------:R-:W-:Y:S05]  /*51d0*/  WARPSYNC.COLLECTIVE R15, `(.L_x_6047) ;  /* 0x000000000f087348 */ /* 0x000fea0003c00000 */
[----:B------:R0:W1:Y:S02]  /*51e0*/  SHFL.BFLY P6, R14, R13, R12, R11 ;  /* 0x0c00000c0d0e7389 */ /* 0x00006400000c000b */
[----:B01----:R-:W-:Y:S05]  /*51f0*/  ENDCOLLECTIVE ;  /* 0x000000000000791b */ /* 0x003fea0003800000 */
.L_x_6047:
[----:B------:R-:W-:Y:S01]  /*5200*/  HFMA2 R12, -RZ, RZ, 0, 2.384185791015625e-07 ;  /* 0x00000004ff0c7431 */ /* 0x000fe200000001ff */
[----:B------:R-:W-:Y:S01]  /*5210*/  MOV R13, RZ ;  /* 0x000000ff000d7202 */ /* 0x000fe20000000f00 */
[----:B------:R-:W-:-:S07]  /*5220*/  IMAD.MOV.U32 R3, RZ, RZ, R14 ;  /* 0x000000ffff037224 */ /* 0x000fce00078e000e */
[----:B------:R-:W-:Y:S05]  /*5230*/  WARPSYNC.COLLECTIVE R15, `(.L_x_6048) ;  /* 0x000000000f087348 */ /* 0x000fea0003c00000 */
[----:B------:R0:W1:Y:S02]  /*5240*/  SHFL.BFLY P6, R14, R13, R12, R11 ;  /* 0x0c00000c0d0e7389 */ /* 0x00006400000c000b */
[----:B01----:R-:W-:Y:S05]  /*5250*/  ENDCOLLECTIVE ;  /* 0x000000000000791b */ /* 0x003fea0003800000 */
.L_x_6048:
        /* <DEDUP_REMOVED lines=8> */
.L_x_6049:
[----:B------:R-:W-:Y:S01]  /*52e0*/  IMAD.MOV.U32 R12, RZ, RZ, 0x1 ;  /* 0x00000001ff0c7424 */ /* 0x000fe200078e00ff */
[----:B------:R-:W-:-:S05]  /*52f0*/  MOV R5, R14 ;  /* 0x0000000e00057202 */ /* 0x000fca0000000f00 */
[----:B------:R-:W-:-:S05]  /*5300*/  FADD.FTZ R2, R2, R5 ;  /* 0x0000000502027221 */ /* 0x000fca0000010000 */
[----:B------:R-:W-:-:S07]  /*5310*/  MOV R13, R2 ;  /* 0x00000002000d7202 */ /* 0x000fce0000000f00 */
[----:B------:R-:W-:Y:S05]  /*5320*/  WARPSYNC.COLLECTIVE R15, `(.L_x_6050) ;  /* 0x000000000f087348 */ /* 0x000fea0003c00000 */
[----:B------:R0:W1:Y:S02]  /*5330*/  SHFL.BFLY P6, R14, R13, R12, R11 ;  /* 0x0c00000c0d0e7389 */ /* 0x00006400000c000b */
[----:B01----:R-:W-:Y:S05]  /*5340*/  ENDCOLLECTIVE ;  /* 0x000000000000791b */ /* 0x003fea0003800000 */
.L_x_6050:
[----:B------:R-:W-:Y:S01]  /*5350*/  HFMA2 R13, -RZ, RZ, 0, 0 ;  /* 0x00000000ff0d7431 */ /* 0x000fe200000001ff */
[----:B------:R-:W-:Y:S02]  /*5360*/  MOV R12, 0x4 ;  /* 0x00000004000c7802 */ /* 0x000fe40000000f00 */
[----:B------:R-:W-:-:S07]  /*5370*/  MOV R5, R14 ;  /* 0x0000000e00057202 */ /* 0x000fce0000000f00 */
[----:B------:R-:W-:Y:S05]  /*5380*/  WARPSYNC.COLLECTIVE R15, `(.L_x_6051) ;  /* 0x000000000f087348 */ /* 0x000fea0003c00000 */
[----:B------:R0:W1:Y:S02]  /*5390*/  SHFL.BFLY P6, R14, R13, R12, R11 ;  /* 0x0c00000c0d0e7389 */ /* 0x00006400000c000b */
[----:B01----:R-:W-:Y:S05]  /*53a0*/  ENDCOLLECTIVE ;  /* 0x000000000000791b */ /* 0x003fea0003800000 */
.L_x_6051:
        /* <DEDUP_REMOVED lines=8> */
.L_x_6052:
[----:B------:R-:W-:Y:S01]  /*5430*/  HFMA2 R12, -RZ, RZ, 0, 5.9604644775390625e-08 ;  /* 0x00000001ff0c7431 */ /* 0x000fe200000001ff */
[----:B------:R-:W-:-:S05]  /*5440*/  MOV R7, R14 ;  /* 0x0000000e00077202 */ /* 0x000fca0000000f00 */
[----:B------:R-:W-:-:S04]  /*5450*/  FADD.FTZ R4, R4, R7 ;  /* 0x0000000704047221 */ /* 0x000fc80000010000 */
[----:B------:R-:W-:-:S07]  /*5460*/  IMAD.MOV.U32 R13, RZ, RZ, R4 ;  /* 0x000000ffff0d7224 */ /* 0x000fce00078e0004 */
[----:B------:R-:W-:Y:S05]  /*5470*/  WARPSYNC.COLLECTIVE R15, `(.L_x_6053) ;  /* 0x000000000f087348 */ /* 0x000fea0003c00000 */
[----:B------:R0:W1:Y:S02]  /*5480*/  SHFL.BFLY P6, R14, R13, R12, R11 ;  /* 0x0c00000c0d0e7389 */ /* 0x00006400000c000b */
[----:B01----:R-:W-:Y:S05]  /*5490*/  ENDCOLLECTIVE ;  /* 0x000000000000791b */ /* 0x003fea0003800000 */
.L_x_6053:
[----:B------:R-:W-:Y:S02]  /*54a0*/  HFMA2 R13, -RZ, RZ, 0, 0 ;  /* 0x00000000ff0d7431 */ /* 0x000fe400000001ff */
[----:B------:R-:W-:Y:S01]  /*54b0*/  IMAD.MOV.U32 R12, RZ, RZ, 0x4 ;  /* 0x00000004ff0c7424 */ /* 0x000fe200078e00ff */
[----:B------:R-:W-:-:S07]  /*54c0*/  MOV R7, R14 ;  /* 0x0000000e00077202 */ /* 0x000fce0000000f00 */
[----:B------:R-:W-:Y:S05]  /*54d0*/  WARPSYNC.COLLECTIVE R15, `(.L_x_6054) ;  /* 0x000000000f087348 */ /* 0x000fea0003c00000 */
[----:B------:R0:W1:Y:S02]  /*54e0*/  SHFL.BFLY P6, R14, R13, R12, R11 ;  /* 0x0c00000c0d0e7389 */ /* 0x00006400000c000b */
[----:B01----:R-:W-:Y:S05]  /*54f0*/  ENDCOLLECTIVE ;  /* 0x000000000000791b */ /* 0x003fea0003800000 */
.L_x_6054:
        /* <DEDUP_REMOVED lines=8> */
.L_x_6055:
[----:B------:R-:W-:Y:S02]  /*5580*/  HFMA2 R12, -RZ, RZ, 0, 5.9604644775390625e-08 ;  /* 0x00000001ff0c7431 */ /* 0x000fe400000001ff */
[----:B------:R-:W-:-:S04]  /*5590*/  IMAD.MOV.U32 R9, RZ, RZ, R14 ;  /* 0x000000ffff097224 */ /* 0x000fc800078e000e */
[----:B------:R-:W-:-:S05]  /*55a0*/  FADD.FTZ R6, R6, R9 ;  /* 0x0000000906067221 */ /* 0x000fca0000010000 */
[----:B------:R-:W-:-:S07]  /*55b0*/  MOV R13, R6 ;  /* 0x00000006000d7202 */ /* 0x000fce0000000f00 */
[----:B------:R-:W-:Y:S05]  /*55c0*/  WARPSYNC.COLLECTIVE R15, `(.L_x_6056) ;  /* 0x000000000f087348 */ /* 0x000fea0003c00000 */
[----:B------:R0:W1:Y:S02]  /*55d0*/  SHFL.BFLY P6, R14, R13, R12, R11 ;  /* 0x0c00000c0d0e7389 */ /* 0x00006400000c000b */
[----:B01----:R-:W-:Y:S05]  /*55e0*/  ENDCOLLECTIVE ;  /* 0x000000000000791b */ /* 0x003fea0003800000 */
.L_x_6056:
[----:B------:R-:W-:Y:S02]  /*55f0*/  HFMA2 R12, -RZ, RZ, 0, 2.384185791015625e-07 ;  /* 0x00000004ff0c7431 */ /* 0x000fe400000001ff */
[----:B------:R-:W-:Y:S01]  /*5600*/  IMAD.MOV.U32 R13, RZ, RZ, RZ ;  /* 0x000000ffff0d7224 */ /* 0x000fe200078e00ff */
[----:B------:R-:W-:-:S07]  /*5610*/  MOV R9, R14 ;  /* 0x0000000e00097202 */ /* 0x000fce0000000f00 */
[----:B------:R-:W-:Y:S05]  /*5620*/  WARPSYNC.COLLECTIVE R15, `(.L_x_6057) ;  /* 0x000000000f087348 */ /* 0x000fea0003c00000 */
[----:B------:R0:W1:Y:S02]  /*5630*/  SHFL.BFLY P6, R14, R13, R12, R11 ;  /* 0x0c00000c0d0e7389 */ /* 0x00006400000c000b */
[----:B01----:R-:W-:Y:S05]  /*5640*/  ENDCOLLECTIVE ;  /* 0x000000000000791b */ /* 0x003fea0003800000 */
.L_x_6057:
        /* <DEDUP_REMOVED lines=8> */
.L_x_6058:
[----:B------:R-:W-:Y:S01]  /*56d0*/  HFMA2 R12, -RZ, RZ, 0, 5.9604644775390625e-08 ;  /* 0x00000001ff0c7431 */ /* 0x000fe200000001ff */
[----:B------:R-:W-:-:S05]  /*56e0*/  MOV R17, R14 ;  /* 0x0000000e00117202 */ /* 0x000fca0000000f00 */
[----:B------:R-:W-:-:S05]  /*56f0*/  FADD.FTZ R8, R8, R17 ;  /* 0x0000001108087221 */ /* 0x000fca0000010000 */
[----:B------:R-:W-:-:S07]  /*5700*/  MOV R13, R8 ;  /* 0x00000008000d7202 */ /* 0x000fce0000000f00 */
[----:B------:R-:W-:Y:S05]  /*5710*/  WARPSYNC.COLLECTIVE R15, `(.L_x_6059) ;  /* 0x000000000f087348 */ /* 0x000fea0003c00000 */
[----:B------:R0:W1:Y:S02]  /*5720*/  SHFL.BFLY P6, R14, R13, R12, R11 ;  /* 0x0c00000c0d0e7389 */ /* 0x00006400000c000b */
[----:B01----:R-:W-:Y:S05]  /*5730*/  ENDCOLLECTIVE ;  /* 0x000000000000791b */ /* 0x003fea0003800000 */
.L_x_6059:
[----:B------:R-:W-:Y:S01]  /*5740*/  HFMA2 R12, -RZ, RZ, 0, 2.384185791015625e-07 ;  /* 0x00000004ff0c7431 */ /* 0x000fe200000001ff */
[----:B------:R-:W-:Y:S01]  /*5750*/  MOV R13, RZ ;  /* 0x000000ff000d7202 */ /* 0x000fe20000000f00 */
[----:B------:R-:W-:-:S07]  /*5760*/  IMAD.MOV.U32 R17, RZ, RZ, R14 ;  /* 0x000000ffff117224 */ /* 0x000fce00078e000e */
[----:B------:R-:W-:Y:S05]  /*5770*/  WARPSYNC.COLLECTIVE R15, `(.L_x_6060) ;  /* 0x000000000f087348 */ /* 0x000fea0003c00000 */
[----:B------:R0:W1:Y:S02]  /*5780*/  SHFL.BFLY P6, R14, R13, R12, R11 ;  /* 0x0c00000c0d0e7389 */ /* 0x00006400000c000b */
[----:B01----:R-:W-:Y:S05]  /*5790*/  ENDCOLLECTIVE ;  /* 0x000000000000791b */ /* 0x003fea0003800000 */
.L_x_6060:
        /* <DEDUP_REMOVED lines=8> */
.L_x_6061:
[----:B------:R-:W-:Y:S01]  /*5820*/  IMAD.MOV.U32 R12, RZ, RZ, 0x1 ;  /* 0x00000001ff0c7424 */ /* 0x000fe200078e00ff */
[----:B------:R-:W-:-:S05]  /*5830*/  MOV R19, R14 ;  /* 0x0000000e00137202 */ /* 0x000fca0000000f00 */
[----:B------:R-:W-:-:S05]  /*5840*/  FADD.FTZ R10, R10, R19 ;  /* 0x000000130a0a7221 */ /* 0x000fca0000010000 */
[----:B------:R-:W-:-:S07]  /*5850*/  MOV R13, R10 ;  /* 0x0000000a000d7202 */ /* 0x000fce0000000f00 */
[----:B------:R-:W-:Y:S05]  /*5860*/  WARPSYNC.COLLECTIVE R15, `(.L_x_6062) ;  /* 0x000000000f087348 */ /* 0x000fea0003c00000 */
[----:B------:R0:W1:Y:S02]  /*5870*/  SHFL.BFLY P6, R14, R13, R12, R11 ;  /* 0x0c00000c0d0e7389 */ /* 0x00006400000c000b */
[----:B01----:R-:W-:Y:S05]  /*5880*/  ENDCOLLECTIVE ;  /* 0x000000000000791b */ /* 0x003fea0003800000 */
.L_x_6062:
[----:B------:R-:W-:Y:S01]  /*5890*/  HFMA2 R13, -RZ, RZ, 0, 0 ;  /* 0x00000000ff0d7431 */ /* 0x000fe200000001ff */
[----:B------:R-:W-:Y:S02]  /*58a0*/  MOV R12, 0x4 ;  /* 0x00000004000c7802 */ /* 0x000fe40000000f00 */
[----:B------:R-:W-:-:S07]  /*58b0*/  MOV R19, R14 ;  /* 0x0000000e00137202 */ /* 0x000fce0000000f00 */
[----:B------:R-:W-:Y:S05]  /*58c0*/  WARPSYNC.COLLECTIVE R15, `(.L_x_6063) ;  /* 0x000000000f087348 */ /* 0x000fea0003c00000 */
[----:B------:R0:W1:Y:S02]  /*58d0*/  SHFL.BFLY P6, R14, R13, R12, R11 ;  /* 0x0c00000c0d0e7389 */ /* 0x00006400000c000b */
[----:B01----:R-:W-:Y:S05]  /*58e0*/  ENDCOLLECTIVE ;  /* 0x000000000000791b */ /* 0x003fea0003800000 */
.L_x_6063:
        /* <DEDUP_REMOVED lines=8> */
.L_x_6064:
[----:B------:R-:W-:Y:S01]  /*5970*/  HFMA2 R12, -RZ, RZ, 0, 5.9604644775390625e-08 ;  /* 0x00000001ff0c7431 */ /* 0x000fe200000001ff */
[----:B------:R-:W-:-:S05]  /*5980*/  MOV R21, R14 ;  /* 0x0000000e00157202 */ /* 0x000fca0000000f00 */
[----:B------:R-:W-:-:S04]  /*5990*/  FADD.FTZ R16, R16, R21 ;  /* 0x0000001510107221 */ /* 0x000fc80000010000 */
[----:B------:R-:W-:-:S07]  /*59a0*/  IMAD.MOV.U32 R13, RZ, RZ, R16 ;  /* 0x000000ffff0d7224 */ /* 0x000fce00078e0010 */
[----:B------:R-:W-:Y:S05]  /*59b0*/  WARPSYNC.COLLECTIVE R15, `(.L_x_6065) ;  /* 0x000000000f087348 */ /* 0x000fea0003c00000 */
[----:B------:R0:W1:Y:S02]  /*59c0*/  SHFL.BFLY P6, R14, R13, R12, R11 ;  /* 0x0c00000c0d0e7389 */ /* 0x00006400000c000b */
[----:B01----:R-:W-:Y:S05]  /*59d0*/  ENDCOLLECTIVE ;  /* 0x000000000000791b */ /* 0x003fea0003800000 */
.L_x_6065:
[----:B------:R-:W-:Y:S02]  /*59e0*/  HFMA2 R13, -RZ, RZ, 0, 0 ;  /* 0x00000000ff0d7431 */ /* 0x000fe400000001ff */
[----:B------:R-:W-:Y:S01]  /*59f0*/  IMAD.MOV.U32 R12, RZ, RZ, 0x4 ;  /* 0x00000004ff0c7424 */ /* 0x000fe200078e00ff */
[----:B------:R-:W-:-:S07]  /*5a00*/  MOV R21, R14 ;  /* 0x0000000e00157202 */ /* 0x000fce0000000f00 */
[----:B------:R-:W-:Y:S05]  /*5a10*/  WARPSYNC.COLLECTIVE R15, `(.L_x_6066) ;  /* 0x000000000f087348 */ /* 0x000fea0003c00000 */
[----:B------:R0:W1:Y:S02]  /*5a20*/  SHFL.BFLY P6, R14, R13, R12, R11 ;  /* 0x0c00000c0d0e7389 */ /* 0x00006400000c000b */
[----:B01----:R-:W-:Y:S05]  /*5a30*/  ENDCOLLECTIVE ;  /* 0x000000000000791b */ /* 0x003fea0003800000 */
.L_x_6066:
        /* <DEDUP_REMOVED lines=8> */
.L_x_6067:
[----:B------:R-:W-:Y:S02]  /*5ac0*/  HFMA2 R12, -RZ, RZ, 0, 5.9604644775390625e-08 ;  /* 0x00000001ff0c7431 */ /* 0x000fe400000001ff */
[----:B------:R-:W-:-:S04]  /*5ad0*/  IMAD.MOV.U32 R23, RZ, RZ, R14 ;  /* 0x000000ffff177224 */ /* 0x000fc800078e000e */
[----:B------:R-:W-:-:S05]  /*5ae0*/  FADD.FTZ R18, R18, R23 ;  /* 0x0000001712127221 */ /* 0x000fca0000010000 */
[----:B------:R-:W-:-:S07]  /*5af0*/  MOV R13, R18 ;  /* 0x00000012000d7202 */ /* 0x000fce0000000f00 */
[----:B------:R-:W-:Y:S05]  /*5b00*/  WARPSYNC.COLLECTIVE R15, `(.L_x_6068) ;  /* 0x000000000f087348 */ /* 0x000fea0003c00000 */
[----:B------:R0:W1:Y:S02]  /*5b10*/  SHFL.BFLY P6, R14, R13, R12, R11 ;  /* 0x0c00000c0d0e7389 */ /* 0x00006400000c000b */
[----:B01----:R-:W-:Y:S05]  /*5b20*/  ENDCOLLECTIVE ;  /* 0x000000000000791b */ /* 0x003fea0003800000 */
.L_x_6068:
[----:B------:R-:W-:Y:S02]  /*5b30*/  HFMA2 R12, -RZ, RZ, 0, 2.384185791015625e-07 ;  /* 0x00000004ff0c7431 */ /* 0x000fe400000001ff */
[----:B------:R-:W-:Y:S01]  /*5b40*/  IMAD.MOV.U32 R13, RZ, RZ, RZ ;  /* 0x000000ffff0d7224 */ /* 0x000fe200078e00ff */
[----:B------:R-:W-:-:S07]  /*5b50*/  MOV R23, R14 ;  /* 0x0000000e00177202 */ /* 0x000fce0000000f00 */
[----:B------:R-:W-:Y:S05]  /*5b60*/  WARPSYNC.COLLECTIVE R15, `(.L_x_6069) ;  /* 0x000000000f087348 */ /* 0x000fea0003c00000 */
[----:B------:R0:W1:Y:S02]  /*5b70*/  SHFL.BFLY P6, R14, R13, R12, R11 ;  /* 0x0c00000c0d0e7389 */ /* 0x00006400000c000b */
[----:B01----:R-:W-:Y:S05]  /*5b80*/  ENDCOLLECTIVE ;  /* 0x000000000000791b */ /* 0x003fea0003800000 */
.L_x_6069:
        /* <DEDUP_REMOVED lines=8> */
.L_x_6070:
[----:B------:R-:W-:Y:S01]  /*5c10*/  HFMA2 R12, -RZ, RZ, 0, 5.9604644775390625e-08 ;  /* 0x00000001ff0c7431 */ /* 0x000fe200000001ff */
[----:B------:R-:W-:-:S05]  /*5c20*/  MOV R25, R14 ;  /* 0x0000000e00197202 */ /* 0x000fca0000000f00 */
[----:B------:R-:W-:-:S05]  /*5c30*/  FADD.FTZ R20, R20, R25 ;  /* 0x0000001914147221 */ /* 0x000fca0000010000 */
[----:B------:R-:W-:-:S07]  /*5c40*/  MOV R13, R20 ;  /* 0x00000014000d7202 */ /* 0x000fce0000000f00 */
[----:B------:R-:W-:Y:S05]  /*5c50*/  WARPSYNC.COLLECTIVE R15, `(.L_x_6071) ;  /* 0x000000000f087348 */ /* 0x000fea0003c00000 */
[----:B------:R0:W1:Y:S02]  /*5c60*/  SHFL.BFLY P6, R14, R13, R12, R11 ;  /* 0x0c00000c0d0e7389 */ /* 0x00006400000c000b */
[----:B01----:R-:W-:Y:S05]  /*5c70*/  ENDCOLLECTIVE ;  /* 0x000000000000791b */ /* 0x003fea0003800000 */
.L_x_6071:
[----:B------:R-:W-:Y:S01]  /*5c80*/  HFMA2 R12, -RZ, RZ, 0, 2.384185791015625e-07 ;  /* 0x00000004ff0c7431 */ /* 0x000fe200000001ff */
[----:B------:R-:W-:Y:S01]  /*5c90*/  MOV R13, RZ ;  /* 0x000000ff000d7202 */ /* 0x000fe20000000f00 */
[----:B------:R-:W-:-:S07]  /*5ca0*/  IMAD.MOV.U32 R25, RZ, RZ, R14 ;  /* 0x000000ffff197224 */ /* 0x000fce00078e000e */
[----:B------:R-:W-:Y:S05]  /*5cb0*/  WARPSYNC.COLLECTIVE R15, `(.L_x_6072) ;  /* 0x000000000f087348 */ /* 0x000fea0003c00000 */
[----:B------:R0:W1:Y:S02]  /*5cc0*/  SHFL.BFLY P6, R14, R13, R12, R11 ;  /* 0x0c00000c0d0e7389 */ /* 0x00006400000c000b */
[----:B01----:R-:W-:Y:S05]  /*5cd0*/  ENDCOLLECTIVE ;  /* 0x000000000000791b */ /* 0x003fea0003800000 */
.L_x_6072:
        /* <DEDUP_REMOVED lines=8> */
.L_x_6073:
[----:B------:R-:W-:Y:S01]  /*5d60*/  HFMA2 R12, -RZ, RZ, 0, 5.9604644775390625e-08 ;  /* 0x00000001ff0c7431 */ /* 0x000fe200000001ff */
[----:B------:R-:W-:-:S05]  /*5d70*/  MOV R27, R14 ;  /* 0x0000000e001b7202 */ /* 0x000fca0000000f00 */
[----:B------:R-:W-:-:S05]  /*5d80*/  FADD.FTZ R22, R22, R27 ;  /* 0x0000001b16167221 */ /* 0x000fca0000010000 */
[----:B------:R-:W-:-:S07]  /*5d90*/  MOV R13, R22 ;  /* 0x00000016000d7202 */ /* 0x000fce0000000f00 */
[----:B------:R-:W-:Y:S05]  /*5da0*/  WARPSYNC.COLLECTIVE R15, `(.L_x_6074) ;  /* 0x000000000f087348 */ /* 0x000fea0003c00000 */
[----:B------:R0:W1:Y:S02]  /*5db0*/  SHFL.BFLY P6, R14, R13, R12, R11 ;  /* 0x0c00000c0d0e7389 */ /* 0x00006400000c000b */
[----:B01----:R-:W-:Y:S05]  /*5dc0*/  ENDCOLLECTIVE ;  /* 0x000000000000791b */ /* 0x003fea0003800000 */
.L_x_6074:
[----:B------:R-:W-:Y:S01]  /*5dd0*/  HFMA2 R12, -RZ, RZ, 0, 2.384185791015625e-07 ;  /* 0x00000004ff0c7431 */ /* 0x000fe200000001ff */
[----:B------:R-:W-:Y:S01]  /*5de0*/  MOV R13, RZ ;  /* 0x000000ff000d7202 */ /* 0x000fe20000000f00 */
[----:B------:R-:W-:-:S07]  /*5df0*/  IMAD.MOV.U32 R27, RZ, RZ, R14 ;  /* 0x000000ffff1b7224 */ /* 0x000fce00078e000e */
[----:B------:R-:W-:Y:S05]  /*5e00*/  WARPSYNC.COLLECTIVE R15, `(.L_x_6075) ;  /* 0x000000000f087348 */ /* 0x000fea0003c00000 */
[----:B------:R0:W1:Y:S02]  /*5e10*/  SHFL.BFLY P6, R14, R13, R12, R11 ;  /* 0x0c00000c0d0e7389 */ /* 0x00006400000c000b */
[----:B01----:R-:W-:Y:S05]  /*5e20*/  ENDCOLLECTIVE ;  /* 0x000000000000791b */ /* 0x003fea0003800000 */
.L_x_6075:
[----:B------:R-:W-:Y:S01]  /*5e30*/  FADD.FTZ R22, R22, R27 ;  /* 0x0000001b16167221 */ /* 0x000fe20000010000 */
[----:B------:R-:W-:Y:S02]  /*5e40*/  HFMA2 R12, -RZ, RZ, 0, 1.1920928955078125e-07 ;  /* 0x00000002ff0c7431 */ /* 0x000fe400000001ff */
[----:B------:R-:W-:-:S05]  /*5e50*/  FADD.FTZ R24, RZ, R14 ;  /* 0x0000000eff187221 */ /* 0x000fca0000010000 */
[----:B------:R-:W-:-:S07]  /*5e60*/  MOV R13, R24 ;  /* 0x00000018000d7202 */ /* 0x000fce0000000f00 */
[----:B------:R-:W-:Y:S05]  /*5e70*/  WARPSYNC.COLLECTIVE R15, `(.L_x_6076) ;  /* 0x000000000f087348 */ /* 0x000fea0003c00000 */
[----:B------:R0:W1:Y:S02]  /*5e80*/  SHFL.BFLY P6, R14, R13, R12, R11 ;  /* 0x0c00000c0d0e7389 */ /* 0x00006400000c000b */
[----:B01----:R-:W-:Y:S05]  /*5e90*/  ENDCOLLECTIVE ;  /* 0x000000000000791b */ /* 0x003fea0003800000 */
.L_x_6076:
[----:B------:R-:W-:Y:S01]  /*5ea0*/  MOV R12, 0x1 ;  /* 0x00000001000c7802 */ /* 0x000fe20000000f00 */
[----:B------:R-:W-:-:S04]  /*5eb0*/  FADD.FTZ R24, R24, R14 ;  /* 0x0000000e18187221 */ /* 0x000fc80000010000 */
[----:B------:R-:W-:-:S07]  /*5ec0*/  IMAD.MOV.U32 R13, RZ, RZ, R24 ;  /* 0x000000ffff0d7224 */ /* 0x000fce00078e0018 */
[----:B------:R-:W-:Y:S05]  /*5ed0*/  WARPSYNC.COLLECTIVE R15, `(.L_x_6077) ;  /* 0x000000000f087348 */ /* 0x000fea0003c00000 */
[----:B------:R0:W1:Y:S02]  /*5ee0*/  SHFL.BFLY P6, R14, R13, R12, R11 ;  /* 0x0c00000c0d0e7389 */ /* 0x00006400000c000b */
[----:B01----:R-:W-:Y:S05]  /*5ef0*/  ENDCOLLECTIVE ;  /* 0x000000000000791b */ /* 0x003fea0003800000 */
.L_x_6077:
[----:B------:R-:W-:Y:S01]  /*5f00*/  HFMA2 R13, -RZ, RZ, 0, 0 ;  /* 0x00000000ff0d7431 */ /* 0x000fe200000001ff */
[----:B------:R-:W-:Y:S02]  /*5f10*/  MOV R12, 0x4 ;  /* 0x00000004000c7802 */ /* 0x000fe40000000f00 */
[----:B------:R-:W-:-:S07]  /*5f20*/  MOV R29, R14 ;  /* 0x0000000e001d7202 */ /* 0x000fce0000000f00 */
[----:B------:R-:W-:Y:S05]  /*5f30*/  WARPSYNC.COLLECTIVE R15, `(.L_x_6078) ;  /* 0x000000000f087348 */ /* 0x000fea0003c00000 */
[----:B------:R0:W1:Y:S02]  /*5f40*/  SHFL.BFLY P6, R14, R13, R12, R11 ;  /* 0x0c00000c0d0e7389 */ /* 0x00006400000c000b */
[----:B01----:R-:W-:Y:S05]  /*5f50*/  ENDCOLLECTIVE ;  /* 0x000000000000791b */ /* 0x003fea0003800000 */
.L_x_6078:
        /* <DEDUP_REMOVED lines=8> */
.L_x_6079:
[----:B------:R-:W-:Y:S01]  /*5fe0*/  IMAD.MOV.U32 R12, RZ, RZ, 0x1 ;  /* 0x00000001ff0c7424 */ /* 0x000fe200078e00ff */
[----:B------:R-:W-:-:S05]  /*5ff0*/  MOV R31, R14 ;  /* 0x0000000e001f7202 */ /* 0x000fca0000000f00 */
[----:B------:R-:W-:-:S05]  /*6000*/  FADD.FTZ R26, R26, R31 ;  /* 0x0000001f1a1a7221 */ /* 0x000fca0000010000 */
[----:B------:R-:W-:-:S07]  /*6010*/  MOV R13, R26 ;  /* 0x0000001a000d7202 */ /* 0x000fce0000000f00 */
[----:B------:R-:W-:Y:S05]  /*6020*/  WARPSYNC.COLLECTIVE R15, `(.L_x_6080) ;  /* 0x000000000f087348 */ /* 0x000fea0003c00000 */
[----:B------:R0:W1:Y:S02]  /*6030*/  SHFL.BFLY P6, R14, R13, R12, R11 ;  /* 0x0c00000c0d0e7389 */ /* 0x00006400000c000b */
[----:B01----:R-:W-:Y:S05]  /*6040*/  ENDCOLLECTIVE ;  /* 0x000000000000791b */ /* 0x003fea0003800000 */
.L_x_6080:
[----:B------:R-:W-:Y:S01]  /*6050*/  HFMA2 R13, -RZ, RZ, 0, 0 ;  /* 0x00000000ff0d7431 */ /* 0x000fe200000001ff */
[----:B------:R-:W-:Y:S02]  /*6060*/  MOV R12, 0x4 ;  /* 0x00000004000c7802 */ /* 0x000fe40000000f00 */
[----:B------:R-:W-:-:S07]  /*6070*/  MOV R31, R14 ;  /* 0x0000000e001f7202 */ /* 0x000fce0000000f00 */
[----:B------:R-:W-:Y:S05]  /*6080*/  WARPSYNC.COLLECTIVE R15, `(.L_x_6081) ;  /* 0x000000000f087348 */ /* 0x000fea0003c00000 */
[----:B------:R0:W1:Y:S02]  /*6090*/  SHFL.BFLY P6, R14, R13, R12, R11 ;  /* 0x0c00000c0d0e7389 */ /* 0x00006400000c000b */
[----:B01----:R-:W-:Y:S05]  /*60a0*/  ENDCOLLECTIVE ;  /* 0x000000000000791b */ /* 0x003fea0003800000 */
.L_x_6081:
[----:B------:R-:W-:Y:S01]  /*60b0*/  FADD.FTZ R26, R26, R31 ;  /* 0x0000001f1a1a7221 */ /* 0x000fe20000010000 */
[----:B------:R-:W-:Y:S02]  /*60c0*/  IMAD.MOV.U32 R12, RZ, RZ, 0x2 ;  /* 0x00000002ff0c7424 */ /* 0x000fe400078e00ff */
[----:B------:R-:W-:-:S05]  /*60d0*/  FADD.FTZ R28, RZ, R14 ;  /* 0x0000000eff1c7221 */ /* 0x000fca0000010000 */
[----:B------:R-:W-:-:S07]  /*60e0*/  MOV R13, R28 ;  /* 0x0000001c000d7202 */ /* 0x000fce0000000f00 */
[----:B------:R-:W-:Y:S05]  /*60f0*/  WARPSYNC.COLLECTIVE R15, `(.L_x_6082) ;  /* 0x000000000f087348 */ /* 0x000fea0003c00000 */
[----:B------:R0:W1:Y:S02]  /*6100*/  SHFL.BFLY P6, R14, R13, R12, R11 ;  /* 0x0c00000c0d0e7389 */ /* 0x00006400000c000b */
[----:B01----:R-:W-:Y:S05]  /*6110*/  ENDCOLLECTIVE ;  /* 0x000000000000791b */ /* 0x003fea0003800000 */
.L_x_6082:
[----:B------:R-:W-:Y:S01]  /*6120*/  HFMA2 R12, -RZ, RZ, 0, 5.9604644775390625e-08 ;  /* 0x00000001ff0c7431 */ /* 0x000fe200000001ff */
[----:B------:R-:W-:-:S05]  /*6130*/  MOV R43, R14 ;  /* 0x0000000e002b7202 */ /* 0x000fca0000000f00 */
[----:B------:R-:W-:-:S05]  /*6140*/  FADD.FTZ R28, R28, R43 ;  /* 0x0000002b1c1c7221 */ /* 0x000fca0000010000 */
[----:B------:R-:W-:-:S07]  /*6150*/  MOV R13, R28 ;  /* 0x0000001c000d7202 */ /* 0x000fce0000000f00 */
[----:B------:R-:W-:Y:S05]  /*6160*/  WARPSYNC.COLLECTIVE R15, `(.L_x_6083) ;  /* 0x000000000f087348 */ /* 0x000fea0003c00000 */
[----:B------:R0:W1:Y:S02]  /*6170*/  SHFL.BFLY P6, R14, R13, R12, R11 ;  /* 0x0c00000c0d0e7389 */ /* 0x00006400000c000b */
[----:B01----:R-:W-:Y:S05]  /*6180*/  ENDCOLLECTIVE ;  /* 0x000000000000791b */ /* 0x003fea0003800000 */
.L_x_6083:
[----:B------:R-:W-:Y:S02]  /*6190*/  HFMA2 R12, -RZ, RZ, 0, 2.384185791015625e-07 ;  /* 0x00000004ff0c7431 */ /* 0x000fe400000001ff */
[----:B------:R-:W-:Y:S01]  /*61a0*/  IMAD.MOV.U32 R13, RZ, RZ, RZ ;  /* 0x000000ffff0d7224 */ /* 0x000fe200078e00ff */
[----:B------:R-:W-:-:S07]  /*61b0*/  MOV R49, R14 ;  /* 0x0000000e00317202 */ /* 0x000fce0000000f00 */
[----:B------:R-:W-:Y:S05]  /*61c0*/  WARPSYNC.COLLECTIVE R15, `(.L_x_6084) ;  /* 0x000000000f087348 */ /* 0x000fea0003c00000 */
[----:B------:R0:W1:Y:S02]  /*61d0*/  SHFL.BFLY P6, R14, R13, R12, R11 ;  /* 0x0c00000c0d0e7389 */ /* 0x00006400000c000b */
[----:B01----:R-:W-:Y:S05]  /*61e0*/  ENDCOLLECTIVE ;  /* 0x000000000000791b */ /* 0x003fea0003800000 */
.L_x_6084:
        /* <DEDUP_REMOVED lines=8> */
.L_x_6085:
[----:B------:R-:W-:Y:S02]  /*6270*/  HFMA2 R12, -RZ, RZ, 0, 5.9604644775390625e-08 ;  /* 0x00000001ff0c7431 */ /* 0x000fe400000001ff */
[----:B------:R-:W-:-:S04]  /*6280*/  IMAD.MOV.U32 R44, RZ, RZ, R14 ;  /* 0x000000ffff2c7224 */ /* 0x000fc800078e000e */
[----:B------:R-:W-:-:S05]  /*6290*/  FADD.FTZ R33, R33, R44 ;  /* 0x0000002c21217221 */ /* 0x000fca0000010000 */
[----:B------:R-:W-:-:S07]  /*62a0*/  MOV R13, R33 ;  /* 0x00000021000d7202 */ /* 0x000fce0000000f00 */
[----:B------:R-:W-:Y:S05]  /*62b0*/  WARPSYNC.COLLECTIVE R15, `(.L_x_6086) ;  /* 0x000000000f087348 */ /* 0x000fea0003c00000 */
[----:B------:R0:W1:Y:S02]  /*62c0*/  SHFL.BFLY P6, R14, R13, R12, R11 ;  /* 0x0c00000c0d0e7389 */ /* 0x00006400000c000b */
[----:B01----:R-:W-:Y:S05]  /*62d0*/  ENDCOLLECTIVE ;  /* 0x000000000000791b */ /* 0x003fea0003800000 */
.L_x_6086:
[----:B------:R-:W-:Y:S02]  /*62e0*/  HFMA2 R13, -RZ, RZ, 0, 0 ;  /* 0x00000000ff0d7431 */ /* 0x000fe400000001ff */
[----:B------:R-:W-:Y:S01]  /*62f0*/  IMAD.MOV.U32 R12, RZ, RZ, 0x4 ;  /* 0x00000004ff0c7424 */ /* 0x000fe200078e00ff */
[----:B------:R-:W-:-:S07]  /*6300*/  MOV R52, R14 ;  /* 0x0000000e00347202 */ /* 0x000fce0000000f00 */
[----:B------:R-:W-:Y:S05]  /*6310*/  WARPSYNC.COLLECTIVE R15, `(.L_x_6087) ;  /* 0x000000000f087348 */ /* 0x000fea0003c00000 */
[----:B------:R0:W1:Y:S02]  /*6320*/  SHFL.BFLY P6, R14, R13, R12, R11 ;  /* 0x0c00000c0d0e7389 */ /* 0x00006400000c000b */
[----:B01----:R-:W-:Y:S05]  /*6330*/  ENDCOLLECTIVE ;  /* 0x000000000000791b */ /* 0x003fea0003800000 */
.L_x_6087:
        /* <DEDUP_REMOVED lines=8> */
.L_x_6088:
[----:B------:R-:W-:Y:S01]  /*63c0*/  HFMA2 R12, -RZ, RZ, 0, 5.9604644775390625e-08 ;  /* 0x00000001ff0c7431 */ /* 0x000fe200000001ff */
[----:B------:R-:W-:-:S05]  /*63d0*/  MOV R53, R14 ;  /* 0x0000000e00357202 */ /* 0x000fca0000000f00 */
[----:B------:R-:W-:-:S04]  /*63e0*/  FADD.FTZ R34, R34, R53 ;  /* 0x0000003522227221 */ /* 0x000fc80000010000 */
[----:B------:R-:W-:-:S07]  /*63f0*/  IMAD.MOV.U32 R13, RZ, RZ, R34 ;  /* 0x000000ffff0d7224 */ /* 0x000fce00078e0022 */
[----:B------:R-:W-:Y:S05]  /*6400*/  WARPSYNC.COLLECTIVE R15, `(.L_x_6089) ;  /* 0x000000000f087348 */ /* 0x000fea0003c00000 */
[----:B------:R0:W1:Y:S02]  /*6410*/  SHFL.BFLY P6, R14, R13, R12, R11 ;  /* 0x0c00000c0d0e7389 */ /* 0x00006400000c000b */
[----:B01----:R-:W-:Y:S05]  /*6420*/  ENDCOLLECTIVE ;  /* 0x000000000000791b */ /* 0x003fea0003800000 */
.L_x_6089:
[----:B------:R-:W-:Y:S01]  /*6430*/  HFMA2 R13, -RZ, RZ, 0, 0 ;  /* 0x00000000ff0d7431 */ /* 0x000fe200000001ff */
[----:B------:R-:W-:Y:S02]  /*6440*/  MOV R12, 0x4 ;  /* 0x00000004000c7802 */ /* 0x000fe40000000f00 */
[----:B------:R-:W-:-:S07]  /*6450*/  MOV R3, R14 ;  /* 0x0000000e00037202 */ /* 0x000fce0000000f00 */
[----:B------:R-:W-:Y:S05]  /*6460*/  WARPSYNC.COLLECTIVE R15, `(.L_x_6090) ;  /* 0x000000000f087348 */ /* 0x000fea0003c00000 */
[----:B------:R0:W1:Y:S02]  /*6470*/  SHFL.BFLY P6, R14, R13, R12, R11 ;  /* 0x0c00000c0d0e7389 */ /* 0x00006400000c000b */
[----:B01----:R-:W-:Y:S05]  /*6480*/  ENDCOLLECTIVE ;  /* 0x000000000000791b */ /* 0x003fea0003800000 */
.L_x_6090:
        /* <DEDUP_REMOVED lines=8> */
.L_x_6091:
[----:B------:R-:W-:Y:S01]  /*6510*/  IMAD.MOV.U32 R12, RZ, RZ, 0x1 ;  /* 0x00000001ff0c7424 */ /* 0x000fe200078e00ff */
[----:B------:R-:W-:-:S05]  /*6520*/  MOV R5, R14 ;  /* 0x0000000e00057202 */ /* 0x000fca0000000f00 */
[----:B------:R-:W-:-:S05]  /*6530*/  FADD.FTZ R35, R35, R5 ;  /* 0x0000000523237221 */ /* 0x000fca0000010000 */
[----:B------:R-:W-:-:S07]  /*6540*/  MOV R13, R35 ;  /* 0x00000023000d7202 */ /* 0x000fce0000000f00 */
[----:B------:R-:W-:Y:S05]  /*6550*/  WARPSYNC.COLLECTIVE R15, `(.L_x_6092) ;  /* 0x000000000f087348 */ /* 0x000fea0003c00000 */
[----:B------:R0:W1:Y:S02]  /*6560*/  SHFL.BFLY P6, R14, R13, R12, R11 ;  /* 0x0c00000c0d0e7389 */ /* 0x00006400000c000b */
[----:B01----:R-:W-:Y:S05]  /*6570*/  ENDCOLLECTIVE ;  /* 0x000000000000791b */ /* 0x003fea0003800000 */
.L_x_6092:
[----:B------:R-:W-:Y:S01]  /*6580*/  HFMA2 R13, -RZ, RZ, 0, 0 ;  /* 0x00000000ff0d7431 */ /* 0x000fe200000001ff */
[----:B------:R-:W-:Y:S02]  /*6590*/  MOV R12, 0x4 ;  /* 0x00000004000c7802 */ /* 0x000fe40000000f00 */
[----:B------:R-:W-:-:S07]  /*65a0*/  MOV R5, R14 ;  /* 0x0000000e00057202 */ /* 0x000fce0000000f00 */
[----:B------:R-:W-:Y:S05]  /*65b0*/  WARPSYNC.COLLECTIVE R15, `(.L_x_6093) ;  /* 0x000000000f087348 */ /* 0x000fea0003c00000 */
[----:B------:R0:W1:Y:S02]  /*65c0*/  SHFL.BFLY P6, R14, R13, R12, R11 ;  /* 0x0c00000c0d0e7389 */ /* 0x00006400000c000b */
[----:B01----:R-:W-:Y:S05]  /*65d0*/  ENDCOLLECTIVE ;  /* 0x000000000000791b */ /* 0x003fea0003800000 */
.L_x_6093:
        /* <DEDUP_REMOVED lines=8> */
.L_x_6094:
[----:B------:R-:W-:Y:S01]  /*6660*/  HFMA2 R12, -RZ, RZ, 0, 5.9604644775390625e-08 ;  /* 0x00000001ff0c7431 */ /* 0x000fe200000001ff */
[----:B------:R-:W-:-:S05]  /*6670*/  MOV R17, R14 ;  /* 0x0000000e00117202 */ /* 0x000fca0000000f00 */
[----:B------:R-:W-:-:S05]  /*6680*/  FADD.FTZ R36, R36, R17 ;  /* 0x0000001124247221 */ /* 0x000fca0000010000 */
[----:B------:R-:W-:-:S07]  /*6690*/  MOV R13, R36 ;  /* 0x00000024000d7202 */ /* 0x000fce0000000f00 */
[----:B------:R-:W-:Y:S05]  /*66a0*/  WARPSYNC.COLLECTIVE R15, `(.L_x_6095) ;  /* 0x000000000f087348 */ /* 0x000fea0003c00000 */
[----:B------:R0:W1:Y:S02]  /*66b0*/  SHFL.BFLY P6, R14, R13, R12, R11 ;  /* 0x0c00000c0d0e7389 */ /* 0x00006400000c000b */
[----:B01----:R-:W-:Y:S05]  /*66c0*/  ENDCOLLECTIVE ;  /* 0x000000000000791b */ /* 0x003fea0003800000 */
.L_x_6095:
[----:B------:R-:W-:Y:S01]  /*66d0*/  HFMA2 R12, -RZ, RZ, 0, 2.384185791015625e-07 ;  /* 0x00000004ff0c7431 */ /* 0x000fe200000001ff */
[----:B------:R-:W-:Y:S01]  /*66e0*/  MOV R13, RZ ;  /* 0x000000ff000d7202 */ /* 0x000fe20000000f00 */
[----:B------:R-:W-:-:S07]  /*66f0*/  IMAD.MOV.U32 R7, RZ, RZ, R14 ;  /* 0x000000ffff077224 */ /* 0x000fce00078e000e */
[----:B------:R-:W-:Y:S05]  /*6700*/  WARPSYNC.COLLECTIVE R15, `(.L_x_6096) ;  /* 0x000000000f087348 */ /* 0x000fea0003c00000 */
[----:B------:R0:W1:Y:S02]  /*6710*/  SHFL.BFLY P6, R14, R13, R12, R11 ;  /* 0x0c00000c0d0e7389 */ /* 0x00006400000c000b */
[----:B01----:R-:W-:Y:S05]  /*6720*/  ENDCOLLECTIVE ;  /* 0x000000000000791b */ /* 0x003fea0003800000 */
.L_x_6096:
        /* <DEDUP_REMOVED lines=8> */
.L_x_6097:
[----:B------:R-:W-:Y:S02]  /*67b0*/  HFMA2 R12, -RZ, RZ, 0, 5.9604644775390625e-08 ;  /* 0x00000001ff0c7431 */ /* 0x000fe400000001ff */
[----:B------:R-:W-:-:S05]  /*67c0*/  FADD.FTZ R37, R37, R14 ;  /* 0x0000000e25257221 */ /* 0x000fca0000010000 */
[----:B------:R-:W-:-:S07]  /*67d0*/  MOV R13, R37 ;  /* 0x00000025000d7202 */ /* 0x000fce0000000f00 */
[----:B------:R-:W-:Y:S05]  /*67e0*/  WARPSYNC.COLLECTIVE R15, `(.L_x_6098) ;  /* 0x000000000f087348 */ /* 0x000fea0003c00000 */
[----:B------:R0:W1:Y:S02]  /*67f0*/  SHFL.BFLY P6, R14, R13, R12, R11 ;  /* 0x0c00000c0d0e7389 */ /* 0x00006400000c000b */
[----:B01----:R-:W-:Y:S05]  /*6800*/  ENDCOLLECTIVE ;  /* 0x000000000000791b */ /* 0x003fea0003800000 */
.L_x_6098:
[----:B------:R-:W-:Y:S02]  /*6810*/  HFMA2 R13, -RZ, RZ, 0, 0 ;  /* 0x00000000ff0d7431 */ /* 0x000fe400000001ff */
[----:B------:R-:W-:Y:S01]  /*6820*/  IMAD.MOV.U32 R12, RZ, RZ, 0x4 ;  /* 0x00000004ff0c7424 */ /* 0x000fe200078e00ff */
[----:B------:R-:W-:-:S07]  /*6830*/  MOV R17, R14 ;  /* 0x0000000e00117202 */ /* 0x000fce0000000f00 */
[----:B------:R-:W-:Y:S05]  /*6840*/  WARPSYNC.COLLECTIVE R15, `(.L_x_6099) ;  /* 0x000000000f087348 */ /* 0x000fea0003c00000 */
[----:B------:R0:W1:Y:S02]  /*6850*/  SHFL.BFLY P6, R14, R13, R12, R11 ;  /* 0x0c00000c0d0e7389 */ /* 0x00006400000c000b */
[----:B01----:R-:W-:Y:S05]  /*6860*/  ENDCOLLECTIVE ;  /* 0x000000000000791b */ /* 0x003fea0003800000 */
.L_x_6099:
[----:B------:R-:W-:Y:S01]  /*6870*/  FADD.FTZ R37, R37, R17 ;  /* 0x0000001125257221 */ /* 0x000fe20000010000 */
[----:B------:R-:W-:Y:S02]  /*6880*/  HFMA2 R12, -RZ, RZ, 0, 1.1920928955078125e-07 ;  /* 0x00000002ff0c7431 */ /* 0x000fe400000001ff */
[----:B------:R-:W-:-:S05]  /*6890*/  FADD.FTZ R38, RZ, R14 ;  /* 0x0000000eff267221 */ /* 0x000fca0000010000 */
[----:B------:R-:W-:-:S07]  /*68a0*/  MOV R13, R38 ;  /* 0x00000026000d7202 */ /* 0x000fce0000000f00 */
[----:B------:R-:W-:Y:S05]  /*68b0*/  WARPSYNC.COLLECTIVE R15, `(.L_x_6100) ;  /* 0x000000000f087348 */ /* 0x000fea0003c00000 */
[----:B------:R0:W1:Y:S02]  /*68c0*/  SHFL.BFLY P6, R14, R13, R12, R11 ;  /* 0x0c00000c0d0e7389 */ /* 0x00006400000c000b */
[----:B01----:R-:W-:Y:S05]  /*68d0*/  ENDCOLLECTIVE ;  /* 0x000000000000791b */ /* 0x003fea0003800000 */
.L_x_6100:
[----:B------:R-:W-:Y:S01]  /*68e0*/  IMAD.MOV.U32 R12, RZ, RZ, 0x1 ;  /* 0x00000001ff0c7424 */ /* 0x000fe200078e00ff */
[----:B------:R-:W-:-:S05]  /*68f0*/  MOV R9, R14 ;  /* 0x0000000e00097202 */ /* 0x000fca0000000f00 */
[----:B------:R-:W-:-:S05]  /*6900*/  FADD.FTZ R38, R38, R9 ;  /* 0x0000000926267221 */ /* 0x000fca0000010000 */
[----:B------:R-:W-:-:S07]  /*6910*/  MOV R13, R38 ;  /* 0x00000026000d7202 */ /* 0x000fce0000000f00 */
[----:B------:R-:W-:Y:S05]  /*6920*/  WARPSYNC.COLLECTIVE R15, `(.L_x_6101) ;  /* 0x000000000f087348 */ /* 0x000fea0003c00000 */
[----:B------:R0:W1:Y:S02]  /*6930*/  SHFL.BFLY P6, R14, R13, R12, R11 ;  /* 0x0c00000c0d0e7389 */ /* 0x00006400000c000b */
[----:B01----:R-:W-:Y:S05]  /*6940*/  ENDCOLLECTIVE ;  /* 0x000000000000791b */ /* 0x003fea0003800000 */
.L_x_6101:
[----:B------:R-:W-:Y:S01]  /*6950*/  HFMA2 R13, -RZ, RZ, 0, 0 ;  /* 0x00000000ff0d7431 */ /* 0x000fe200000001ff */
[----:B------:R-:W-:Y:S02]  /*6960*/  MOV R12, 0x4 ;  /* 0x00000004000c7802 */ /* 0x000fe40000000f00 */
[----:B------:R-:W-:-:S07]  /*6970*/  MOV R23, R14 ;  /* 0x0000000e00177202 */ /* 0x000fce0000000f00 */
[----:B------:R-:W-:Y:S05]  /*6980*/  WARPSYNC.COLLECTIVE R15, `(.L_x_6102) ;  /* 0x000000000f087348 */ /* 0x000fea0003c00000 */
[----:B------:R0:W1:Y:S02]  /*6990*/  SHFL.BFLY P6, R14, R13, R12, R11 ;  /* 0x0c00000c0d0e7389 */ /* 0x00006400000c000b */
[----:B01----:R-:W-:Y:S05]  /*69a0*/  ENDCOLLECTIVE ;  /* 0x000000000000791b */ /* 0x003fea0003800000 */
.L_x_6102:
        /* <DEDUP_REMOVED lines=8> */
.L_x_6103:
[----:B------:R-:W-:Y:S01]  /*6a30*/  HFMA2 R12, -RZ, RZ, 0, 5.9604644775390625e-08 ;  /* 0x00000001ff0c7431 */ /* 0x000fe200000001ff */
[----:B------:R-:W-:-:S05]  /*6a40*/  MOV R19, R14 ;  /* 0x0000000e00137202 */ /* 0x000fca0000000f00 */
[----:B------:R-:W-:-:S05]  /*6a50*/  FADD.FTZ R39, R39, R19 ;  /* 0x0000001327277221 */ /* 0x000fca0000010000 */
[----:B------:R-:W-:-:S07]  /*6a60*/  MOV R13, R39 ;  /* 0x00000027000d7202 */ /* 0x000fce0000000f00 */
[----:B------:R-:W-:Y:S05]  /*6a70*/  WARPSYNC.COLLECTIVE R15, `(.L_x_6104) ;  /* 0x000000000f087348 */ /* 0x000fea0003c00000 */
[----:B------:R0:W1:Y:S02]  /*6a80*/  SHFL.BFLY P6, R14, R13, R12, R11 ;  /* 0x0c00000c0d0e7389 */ /* 0x00006400000c000b */
[----:B01----:R-:W-:Y:S05]  /*6a90*/  ENDCOLLECTIVE ;  /* 0x000000000000791b */ /* 0x003fea0003800000 */
.L_x_6104:
[----:B------:R-:W-:Y:S01]  /*6aa0*/  HFMA2 R12, -RZ, RZ, 0, 2.384185791015625e-07 ;  /* 0x00000004ff0c7431 */ /* 0x000fe200000001ff */
[----:B------:R-:W-:Y:S01]  /*6ab0*/  MOV R13, RZ ;  /* 0x000000ff000d7202 */ /* 0x000fe20000000f00 */
[----:B------:R-:W-:-:S07]  /*6ac0*/  IMAD.MOV.U32 R25, RZ, RZ, R14 ;  /* 0x000000ffff197224 */ /* 0x000fce00078e000e */
[----:B------:R-:W-:Y:S05]  /*6ad0*/  WARPSYNC.COLLECTIVE R15, `(.L_x_6105) ;  /* 0x000000000f087348 */ /* 0x000fea0003c00000 */
[----:B------:R0:W1:Y:S02]  /*6ae0*/  SHFL.BFLY P6, R14, R13, R12, R11 ;  /* 0x0c00000c0d0e7389 */ /* 0x00006400000c000b */
[----:B01----:R-:W-:Y:S05]  /*6af0*/  ENDCOLLECTIVE ;  /* 0x000000000000791b */ /* 0x003fea0003800000 */
.L_x_6105:
        /* <DEDUP_REMOVED lines=8> */
.L_x_6106:
[----:B------:R-:W-:Y:S01]  /*6b80*/  HFMA2 R12, -RZ, RZ, 0, 5.9604644775390625e-08 ;  /* 0x00000001ff0c7431 */ /* 0x000fe200000001ff */
[----:B------:R-:W-:-:S05]  /*6b90*/  MOV R21, R14 ;  /* 0x0000000e00157202 */ /* 0x000fca0000000f00 */
[----:B------:R-:W-:-:S05]  /*6ba0*/  FADD.FTZ R40, R40, R21 ;  /* 0x0000001528287221 */ /* 0x000fca0000010000 */
[----:B------:R-:W-:-:S07]  /*6bb0*/  MOV R13, R40 ;  /* 0x00000028000d7202 */ /* 0x000fce0000000f00 */
[----:B------:R-:W-:Y:S05]  /*6bc0*/  WARPSYNC.COLLECTIVE R15, `(.L_x_6107) ;  /* 0x000000000f087348 */ /* 0x000fea0003c00000 */
[----:B------:R0:W1:Y:S02]  /*6bd0*/  SHFL.BFLY P6, R14, R13, R12, R11 ;  /* 0x0c00000c0d0e7389 */ /* 0x00006400000c000b */
[----:B01----:R-:W-:Y:S05]  /*6be0*/  ENDCOLLECTIVE ;  /* 0x000000000000791b */ /* 0x003fea0003800000 */
.L_x_6107:
[----:B------:R-:W-:Y:S02]  /*6bf0*/  HFMA2 R12, -RZ, RZ, 0, 2.384185791015625e-07 ;  /* 0x00000004ff0c7431 */ /* 0x000fe400000001ff */
[----:B------:R-:W-:Y:S01]  /*6c00*/  IMAD.MOV.U32 R13, RZ, RZ, RZ ;  /* 0x000000ffff0d7224 */ /* 0x000fe200078e00ff */
[----:B------:R-:W-:-:S07]  /*6c10*/  MOV R21, R14 ;  /* 0x0000000e00157202 */ /* 0x000fce0000000f00 */
[----:B------:R-:W-:Y:S05]  /*6c20*/  WARPSYNC.COLLECTIVE R15, `(.L_x_6108) ;  /* 0x000000000f087348 */ /* 0x000fea0003c00000 */
[----:B------:R0:W1:Y:S02]  /*6c30*/  SHFL.BFLY P6, R14, R13, R12, R11 ;  /* 0x0c00000c0d0e7389 */ /* 0x00006400000c000b */
[----:B01----:R-:W-:Y:S05]  /*6c40*/  ENDCOLLECTIVE ;  /* 0x000000000000791b */ /* 0x003fea0003800000 */
.L_x_6108:
        /* <DEDUP_REMOVED lines=8> */
.L_x_6109:
[----:B------:R-:W-:Y:S02]  /*6cd0*/  HFMA2 R12, -RZ, RZ, 0, 5.9604644775390625e-08 ;  /* 0x00000001ff0c7431 */ /* 0x000fe400000001ff */
[----:B------:R-:W-:-:S04]  /*6ce0*/  IMAD.MOV.U32 R3, RZ, RZ, R14 ;  /* 0x000000ffff037224 */ /* 0x000fc800078e000e */
[----:B------:R-:W-:-:S05]  /*6cf0*/  FADD.FTZ R41, R41, R3 ;  /* 0x0000000329297221 */ /* 0x000fca0000010000 */
[----:B------:R-:W-:-:S07]  /*6d00*/  MOV R13, R41 ;  /* 0x00000029000d7202 */ /* 0x000fce0000000f00 */
[----:B------:R-:W-:Y:S05]  /*6d10*/  WARPSYNC.COLLECTIVE R15, `(.L_x_6110) ;  /* 0x000000000f087348 */ /* 0x000fea0003c00000 */
[----:B------:R0:W1:Y:S02]  /*6d20*/  SHFL.BFLY P6, R14, R13, R12, R11 ;  /* 0x0c00000c0d0e7389 */ /* 0x00006400000c000b */
[----:B01----:R-:W-:Y:S05]  /*6d30*/  ENDCOLLECTIVE ;  /* 0x000000000000791b */ /* 0x003fea0003800000 */
.L_x_6110:
[----:B------:R-:W-:Y:S02]  /*6d40*/  HFMA2 R13, -RZ, RZ, 0, 0 ;  /* 0x00000000ff0d7431 */ /* 0x000fe400000001ff */
[----:B------:R-:W-:Y:S01]  /*6d50*/  IMAD.MOV.U32 R12, RZ, RZ, 0x4 ;  /* 0x00000004ff0c7424 */ /* 0x000fe200078e00ff */
[----:B------:R-:W-:-:S07]  /*6d60*/  MOV R3, R14 ;  /* 0x0000000e00037202 */ /* 0x000fce0000000f00 */
[----:B------:R-:W-:Y:S05]  /*6d70*/  WARPSYNC.COLLECTIVE R15, `(.L_x_6111) ;  /* 0x000000000f087348 */ /* 0x000fea0003c00000 */
[----:B------:R0:W1:Y:S02]  /*6d80*/  SHFL.BFLY P6, R14, R13, R12, R11 ;  /* 0x0c00000c0d0e7389 */ /* 0x00006400000c000b */
[----:B01----:R-:W-:Y:S05]  /*6d90*/  ENDCOLLECTIVE ;  /* 0x000000000000791b */ /* 0x003fea0003800000 */
.L_x_6111:
        /* <DEDUP_REMOVED lines=8> */
.L_x_6112:
[----:B------:R-:W-:Y:S01]  /*6e20*/  HFMA2 R12, -RZ, RZ, 0, 5.9604644775390625e-08 ;  /* 0x00000001ff0c7431 */ /* 0x000fe200000001ff */
[----:B------:R-:W-:-:S05]  /*6e30*/  MOV R7, R14 ;  /* 0x0000000e00077202 */ /* 0x000fca0000000f00 */
[----:B------:R-:W-:-:S04]  /*6e40*/  FADD.FTZ R42, R42, R7 ;  /* 0x000000072a2a7221 */ /* 0x000fc80000010000 */
[----:B------:R-:W-:-:S07]  /*6e50*/  IMAD.MOV.U32 R13, RZ, RZ, R42 ;  /* 0x000000ffff0d7224 */ /* 0x000fce00078e002a */
[----:B------:R-:W-:Y:S05]  /*6e60*/  WARPSYNC.COLLECTIVE R15, `(.L_x_6113) ;  /* 0x000000000f087348 */ /* 0x000fea0003c00000 */
[----:B------:R0:W1:Y:S02]  /*6e70*/  SHFL.BFLY P6, R14, R13, R12, R11 ;  /* 0x0c00000c0d0e7389 */ /* 0x00006400000c000b */
[----:B01----:R-:W-:Y:S05]  /*6e80*/  ENDCOLLECTIVE ;  /* 0x000000000000791b */ /* 0x003fea0003800000 */
.L_x_6113:
[----:B------:R-:W-:Y:S01]  /*6e90*/  HFMA2 R13, -RZ, RZ, 0, 0 ;  /* 0x00000000ff0d7431 */ /* 0x000fe200000001ff */
[----:B------:R-:W-:Y:S02]  /*6ea0*/  MOV R12, 0x4 ;  /* 0x00000004000c7802 */ /* 0x000fe40000000f00 */
[----:B------:R-:W-:-:S07]  /*6eb0*/  MOV R7, R14 ;  /* 0x0000000e00077202 */ /* 0x000fce0000000f00 */
[----:B------:R-:W-:Y:S05]  /*6ec0*/  WARPSYNC.COLLECTIVE R15, `(.L_x_6114) ;  /* 0x000000000f087348 */ /* 0x000fea0003c00000 */
[----:B------:R0:W1:Y:S02]  /*6ed0*/  SHFL.BFLY P6, R14, R13, R12, R11 ;  /* 0x0c00000c0d0e7389 */ /* 0x00006400000c000b */
[----:B01----:R-:W-:Y:S05]  /*6ee0*/  ENDCOLLECTIVE ;  /* 0x000000000000791b */ /* 0x003fea0003800000 */
.L_x_6114:
        /* <DEDUP_REMOVED lines=8> */
.L_x_6115:
[----:B------:R-:W-:Y:S01]  /*6f70*/  IMAD.MOV.U32 R12, RZ, RZ, 0x1 ;  /* 0x00000001ff0c7424 */ /* 0x000fe200078e00ff */
[----:B------:R-:W-:-:S05]  /*6f80*/  MOV R52, R14 ;  /* 0x0000000e00347202 */ /* 0x000fca0000000f00 */
[----:B------:R-:W-:-:S05]  /*6f90*/  FADD.FTZ R43, R43, R52 ;  /* 0x000000342b2b7221 */ /* 0x000fca0000010000 */
[----:B------:R-:W-:-:S07]  /*6fa0*/  MOV R13, R43 ;  /* 0x0000002b000d7202 */ /* 0x000fce0000000f00 */
[----:B------:R-:W-:Y:S05]  /*6fb0*/  WARPSYNC.COLLECTIVE R15, `(.L_x_6116) ;  /* 0x000000000f087348 */ /* 0x000fea0003c00000 */
[----:B------:R0:W1:Y:S02]  /*6fc0*/  SHFL.BFLY P6, R14, R13, R12, R11 ;  /* 0x0c00000c0d0e7389 */ /* 0x00006400000c000b */
[----:B01----:R-:W-:Y:S05]  /*6fd0*/  ENDCOLLECTIVE ;  /* 0x000000000000791b */ /* 0x003fea0003800000 */
.L_x_6116:
[----:B------:R-:W-:Y:S01]  /*6fe0*/  HFMA2 R13, -RZ, RZ, 0, 0 ;  /* 0x00000000ff0d7431 */ /* 0x000fe200000001ff */
[----:B------:R-:W-:Y:S02]  /*6ff0*/  MOV R12, 0x4 ;  /* 0x00000004000c7802 */ /* 0x000fe40000000f00 */
[----:B------:R-:W-:-:S07]  /*7000*/  MOV R38, R14 ;  /* 0x0000000e00267202 */ /* 0x000fce0000000f00 */
[----:B------:R-:W-:Y:S05]  /*7010*/  WARPSYNC.COLLECTIVE R15, `(.L_x_6117) ;  /* 0x000000000f087348 */ /* 0x000fea0003c00000 */
[----:B------:R0:W1:Y:S02]  /*7020*/  SHFL.BFLY P6, R14, R13, R12, R11 ;  /* 0x0c00000c0d0e7389 */ /* 0x00006400000c000b */
[----:B01----:R-:W-:Y:S05]  /*7030*/  ENDCOLLECTIVE ;  /* 0x000000000000791b */ /* 0x003fea0003800000 */
.L_x_6117:
        /* <DEDUP_REMOVED lines=8> */
.L_x_6118:
[----:B------:R-:W-:Y:S01]  /*70c0*/  HFMA2 R12, -RZ, RZ, 0, 5.9604644775390625e-08 ;  /* 0x00000001ff0c7431 */ /* 0x000fe200000001ff */
[----:B------:R-:W-:-:S05]  /*70d0*/  MOV R17, R14 ;  /* 0x0000000e00117202 */ /* 0x000fca0000000f00 */
[----:B------:R-:W-:-:S05]  /*70e0*/  FADD.FTZ R44, R44, R17 ;  /* 0x000000112c2c7221 */ /* 0x000fca0000010000 */
[----:B------:R-:W-:-:S07]  /*70f0*/  MOV R13, R44 ;  /* 0x0000002c000d7202 */ /* 0x000fce0000000f00 */
[----:B------:R-:W-:Y:S05]  /*7100*/  WARPSYNC.COLLECTIVE R15, `(.L_x_6119) ;  /* 0x000000000f087348 */ /* 0x000fea0003c00000 */
[----:B------:R0:W1:Y:S02]  /*7110*/  SHFL.BFLY P6, R14, R13, R12, R11 ;  /* 0x0c00000c0d0e7389 */ /* 0x00006400000c000b */
[----:B01----:R-:W-:Y:S05]  /*7120*/  ENDCOLLECTIVE ;  /* 0x000000000000791b */ /* 0x003fea0003800000 */
.L_x_6119:
[----:B------:R-:W-:Y:S01]  /*7130*/  HFMA2 R12, -RZ, RZ, 0, 2.384185791015625e-07 ;  /* 0x00000004ff0c7431 */ /* 0x000fe200000001ff */
[----:B------:R-:W-:Y:S01]  /*7140*/  MOV R13, RZ ;  /* 0x000000ff000d7202 */ /* 0x000fe20000000f00 */
[----:B------:R-:W-:-:S07]  /*7150*/  IMAD.MOV.U32 R17, RZ, RZ, R14 ;  /* 0x000000ffff117224 */ /* 0x000fce00078e000e */
[----:B------:R-:W-:Y:S05]  /*7160*/  WARPSYNC.COLLECTIVE R15, `(.L_x_6120) ;  /* 0x000000000f087348 */ /* 0x000fea0003c00000 */
[----:B------:R0:W1:Y:S02]  /*7170*/  SHFL.BFLY P6, R14, R13, R12, R11 ;  /* 0x0c00000c0d0e7389 */ /* 0x00006400000c000b */
[----:B01----:R-:W-:Y:S05]  /*7180*/  ENDCOLLECTIVE ;  /* 0x000000000000791b */ /* 0x003fea0003800000 */
.L_x_6120:
        /* <DEDUP_REMOVED lines=8> */
.L_x_6121:
[----:B------:R-:W-:Y:S02]  /*7210*/  HFMA2 R12, -RZ, RZ, 0, 5.9604644775390625e-08 ;  /* 0x00000001ff0c7431 */ /* 0x000fe400000001ff */
[----:B------:R-:W-:-:S05]  /*7220*/  FADD.FTZ R45, R45, R14 ;  /* 0x0000000e2d2d7221 */ /* 0x000fca0000010000 */
[----:B------:R-:W-:-:S07]  /*7230*/  MOV R13, R45 ;  /* 0x0000002d000d7202 */ /* 0x000fce0000000f00 */
[----:B------:R-:W-:Y:S05]  /*7240*/  WARPSYNC.COLLECTIVE R15, `(.L_x_6122) ;  /* 0x000000000f087348 */ /* 0x000fea0003c00000 */
[----:B------:R0:W1:Y:S02]  /*7250*/  SHFL.BFLY P6, R14, R13, R12, R11 ;  /* 0x0c00000c0d0e7389 */ /* 0x00006400000c000b */
[----:B01----:R-:W-:Y:S05]  /*7260*/  ENDCOLLECTIVE ;  /* 0x000000000000791b */ /* 0x003fea0003800000 */
.L_x_6122:
[----:B------:R-:W-:Y:S02]  /*7270*/  HFMA2 R13, -RZ, RZ, 0, 0 ;  /* 0x00000000ff0d7431 */ /* 0x000fe400000001ff */
[----:B------:R-:W-:Y:S01]  /*7280*/  IMAD.MOV.U32 R12, RZ, RZ, 0x4 ;  /* 0x00000004ff0c7424 */ /* 0x000fe200078e00ff */
[----:B------:R-:W-:-:S07]  /*7290*/  MOV R40, R14 ;  /* 0x0000000e00287202 */ /* 0x000fce0000000f00 */
[----:B------:R-:W-:Y:S05]  /*72a0*/  WARPSYNC.COLLECTIVE R15, `(.L_x_6123) ;  /* 0x000000000f087348 */ /* 0x000fea0003c00000 */
[----:B------:R0:W1:Y:S02]  /*72b0*/  SHFL.BFLY P6, R14, R13, R12, R11 ;  /* 0x0c00000c0d0e7389 */ /* 0x00006400000c000b */
[----:B01----:R-:W-:Y:S05]  /*72c0*/  ENDCOLLECTIVE ;  /* 0x000000000000791b */ /* 0x003fea0003800000 */
.L_x_6123:
        /* <DEDUP_REMOVED lines=8> */
.L_x_6124:
[----:B------:R-:W-:Y:S02]  /*7350*/  IMAD.MOV.U32 R12, RZ, RZ, 0x1 ;  /* 0x00000001ff0c7424 */ /* 0x000fe400078e00ff */
[----:B------:R-:W-:-:S05]  /*7360*/  FADD.FTZ R9, R52, R14 ;  /* 0x0000000e34097221 */ /* 0x000fca0000010000 */
[----:B------:R-:W-:-:S07]  /*7370*/  MOV R13, R9 ;  /* 0x00000009000d7202 */ /* 0x000fce0000000f00 */
[----:B------:R-:W-:Y:S05]  /*7380*/  WARPSYNC.COLLECTIVE R15, `(.L_x_6125) ;  /* 0x000000000f087348 */ /* 0x000fea0003c00000 */
[----:B------:R0:W1:Y:S02]  /*7390*/  SHFL.BFLY P6, R14, R13, R12, R11 ;  /* 0x0c00000c0d0e7389 */ /* 0x00006400000c000b */
[----:B01----:R-:W-:Y:S05]  /*73a0*/  ENDCOLLECTIVE ;  /* 0x000000000000791b */ /* 0x003fea0003800000 */
.L_x_6125:
[----:B------:R-:W-:Y:S01]  /*73b0*/  HFMA2 R13, -RZ, RZ, 0, 0 ;  /* 0x00000000ff0d7431 */ /* 0x000fe200000001ff */
[----:B------:R-:W-:Y:S02]  /*73c0*/  MOV R12, 0x4 ;  /* 0x00000004000c7802 */ /* 0x000fe40000000f00 */
[----:B------:R-:W-:-:S07]  /*73d0*/  MOV R52, R14 ;  /* 0x0000000e00347202 */ /* 0x000fce0000000f00 */
[----:B------:R-:W-:Y:S05]  /*73e0*/  WARPSYNC.COLLECTIVE R15, `(.L_x_6126) ;  /* 0x000000000f087348 */ /* 0x000fea0003c00000 */
[----:B------:R0:W1:Y:S02]  /*73f0*/  SHFL.BFLY P6, R14, R13, R12, R11 ;  /* 0x0c00000c0d0e7389 */ /* 0x00006400000c000b */
[----:B01----:R-:W-:Y:S05]  /*7400*/  ENDCOLLECTIVE ;  /* 0x000000000000791b */ /* 0x003fea0003800000 */
.L_x_6126:
[----:B------:R-:W-:Y:S01]  /*7410*/  FADD.FTZ R52, R9, R52 ;  /* 0x0000003409347221 */ /* 0x000fe20000010000 */
[----:B------:R-:W-:Y:S02]  /*7420*/  IMAD.MOV.U32 R12, RZ, RZ, 0x2 ;  /* 0x00000002ff0c7424 */ /* 0x000fe400078e00ff */
[----:B------:R-:W-:-:S05]  /*7430*/  FADD.FTZ R19, RZ, R14 ;  /* 0x0000000eff137221 */ /* 0x000fca0000010000 */
[----:B------:R-:W-:-:S07]  /*7440*/  MOV R13, R19 ;  /* 0x00000013000d7202 */ /* 0x000fce0000000f00 */
[----:B------:R-:W-:Y:S05]  /*7450*/  WARPSYNC.COLLECTIVE R15, `(.L_x_6127) ;  /* 0x000000000f087348 */ /* 0x000fea0003c00000 */
[----:B------:R0:W1:Y:S02]  /*7460*/  SHFL.BFLY P6, R14, R13, R12, R11 ;  /* 0x0c00000c0d0e7389 */ /* 0x00006400000c000b */
[----:B01----:R-:W-:Y:S05]  /*7470*/  ENDCOLLECTIVE ;  /* 0x000000000000791b */ /* 0x003fea0003800000 */
.L_x_6127:
[----:B------:R-:W-:Y:S02]  /*7480*/  HFMA2 R12, -RZ, RZ, 0, 5.9604644775390625e-08 ;  /* 0x00000001ff0c7431 */ /* 0x000fe400000001ff */
[----:B------:R-:W-:-:S05]  /*7490*/  FADD.FTZ R19, R19, R14 ;  /* 0x0000000e13137221 */ /* 0x000fca0000010000 */
[----:B------:R-:W-:-:S07]  /*74a0*/  MOV R13, R19 ;  /* 0x00000013000d7202 */ /* 0x000fce0000000f00 */
[----:B------:R-:W-:Y:S05]  /*74b0*/  WARPSYNC.COLLECTIVE R15, `(.L_x_6128) ;  /* 0x000000000f087348 */ /* 0x000fea0003c00000 */
[----:B------:R0:W1:Y:S02]  /*74c0*/  SHFL.BFLY P6, R14, R13, R12, R11 ;  /* 0x0c00000c0d0e7389 */ /* 0x00006400000c000b */
[----:B01----:R-:W-:Y:S05]  /*74d0*/  ENDCOLLECTIVE ;  /* 0x000000000000791b */ /* 0x003fea0003800000 */
.L_x_6128:
[----:B------:R-:W-:Y:S01]  /*74e0*/  HFMA2 R12, -RZ, RZ, 0, 2.384185791015625e-07 ;  /* 0x00000004ff0c7431 */ /* 0x000fe200000001ff */
[----:B------:R-:W-:Y:S01]  /*74f0*/  MOV R13, RZ ;  /* 0x000000ff000d7202 */ /* 0x000fe20000000f00 */
[----:B------:R-:W-:-:S07]  /*7500*/  FADD.FTZ R31, R19, R14 ;  /* 0x0000000e131f7221 */ /* 0x000fce0000010000 */
[----:B------:R-:W-:Y:S05]  /*7510*/  WARPSYNC.COLLECTIVE R15, `(.L_x_6129) ;  /* 0x000000000f087348 */ /* 0x000fea0003c00000 */
[----:B------:R0:W1:Y:S02]  /*7520*/  SHFL.BFLY P6, R14, R13, R12, R11 ;  /* 0x0c00000c0d0e7389 */ /* 0x00006400000c000b */
[----:B01----:R-:W-:Y:S05]  /*7530*/  ENDCOLLECTIVE ;  /* 0x000000000000791b */ /* 0x003fea0003800000 */
.L_x_6129:
[----:B------:R-:W-:Y:S01]  /*7540*/  MOV R12, 0x2 ;  /* 0x00000002000c7802 */ /* 0x000fe20000000f00 */
[----:B------:R-:W-:-:S04]  /*7550*/  FADD.FTZ R27, RZ, R14 ;  /* 0x0000000eff1b7221 */ /* 0x000fc80000010000 */
[----:B------:R-:W-:-:S07]  /*7560*/  IMAD.MOV.U32 R13, RZ, RZ, R27 ;  /* 0x000000ffff0d7224 */ /* 0x000fce00078e001b */
[----:B------:R-:W-:Y:S05]  /*7570*/  WARPSYNC.COLLECTIVE R15, `(.L_x_6130) ;  /* 0x000000000f087348 */ /* 0x000fea0003c00000 */
[----:B------:R0:W1:Y:S02]  /*7580*/  SHFL.BFLY P6, R14, R13, R12, R11 ;  /* 0x0c00000c0d0e7389 */ /* 0x00006400000c000b */
[----:B01----:R-:W-:Y:S05]  /*7590*/  ENDCOLLECTIVE ;  /* 0x000000000000791b */ /* 0x003fea0003800000 */
.L_x_6130:
[----:B------:R-:W-:Y:S01]  /*75a0*/  HFMA2 R12, -RZ, RZ, 0, 5.9604644775390625e-08 ;  /* 0x00000001ff0c7431 */ /* 0x000fe200000001ff */
[----:B------:R-:W-:-:S05]  /*75b0*/  MOV R29, R14 ;  /* 0x0000000e001d7202 */ /* 0x000fca0000000f00 */
[----:B------:R-:W-:-:S05]  /*75c0*/  FADD.FTZ R29, R27, R29 ;  /* 0x0000001d1b1d7221 */ /* 0x000fca0000010000 */
[----:B------:R-:W-:-:S07]  /*75d0*/  MOV R13, R29 ;  /* 0x0000001d000d7202 */ /* 0x000fce0000000f00 */
[----:B------:R-:W-:Y:S05]  /*75e0*/  WARPSYNC.COLLECTIVE R15, `(.L_x_6131) ;  /* 0x000000000f087348 */ /* 0x000fea0003c00000 */
[----:B------:R0:W1:Y:S02]  /*75f0*/  SHFL.BFLY P6, R14, R13, R12, R11 ;  /* 0x0c00000c0d0e7389 */ /* 0x00006400000c000b */
[----:B01----:R-:W-:Y:S05]  /*7600*/  ENDCOLLECTIVE ;  /* 0x000000000000791b */ /* 0x003fea0003800000 */
.L_x_6131:
[----:B------:R-:W-:Y:S05]  /*7610*/  BRA `(.L_x_6132) ;  /* 0xffffffc000547947 */ /* 0x000fea000383ffff */
.L_x_6133:
        /* <DEDUP_REMOVED lines=14> */
.L_x_27364:


//--------------------- .text._ZN4vllm25paged_attention_v2_kernelIfhLi120ELi32ELi128ELNS_18Fp8KVCacheDataTypeE2ELb1ELi512EEEvPfS2_PT_PKS3_PKT0_S9_ifPKiSB_iPKfiiiSD_SD_iiiii --------------------------
	.section	.text._ZN4vllm25paged_attention_v2_kernelIfhLi120ELi32ELi128ELNS_18Fp8KVCacheDataTypeE2ELb1ELi512EEEvPfS2_PT_PKS3_PKT0_S9_ifPKiSB_iPKfiiiSD_SD_iiiii,"ax",@progbits
	.align	128
        .global         _ZN4vllm25paged_attention_v2_kernelIfhLi120ELi32ELi128ELNS_18Fp8KVCacheDataTypeE2ELb1ELi512EEEvPfS2_PT_PKS3_PKT0_S9_ifPKiSB_iPKfiiiSD_SD_iiiii
        .type           _ZN4vllm25paged_attention_v2_kernelIfhLi120ELi32ELi128ELNS_18Fp8KVCacheDataTypeE2ELb1ELi512EEEvPfS2_PT_PKS3_PKT0_S9_ifPKiSB_iPKfiiiSD_SD_iiiii,@function
        .size           _ZN4vllm25paged_attention_v2_kernelIfhLi120ELi32ELi128ELNS_18Fp8KVCacheDataTypeE2ELb1ELi512EEEvPfS2_PT_PKS3_PKT0_S9_ifPKiSB_iPKfiiiSD_SD_iiiii,(.L_x_27365 - _ZN4vllm25paged_attention_v2_kernelIfhLi120ELi32ELi128ELNS_18Fp8KVCacheDataTypeE2ELb1ELi512EEEvPfS2_PT_PKS3_PKT0_S9_ifPKiSB_iPKfiiiSD_SD_iiiii)
        .other          _ZN4vllm25paged_attention_v2_kernelIfhLi120ELi32ELi128ELNS_18Fp8KVCacheDataTypeE2ELb1ELi512EEEvPfS2_PT_PKS3_PKT0_S9_ifPKiSB_iPKfiiiSD_SD_iiiii,@"STO_CUDA_ENTRY STV_DEFAULT"
_ZN4vllm25paged_attention_v2_kernelIfhLi120ELi32ELi128ELNS_18Fp8KVCacheDataTypeE2ELb1ELi512EEEvPfS2_PT_PKS3_PKT0_S9_ifPKiSB_iPKfiiiSD_SD_iiiii:
.text._ZN4vllm25paged_attention_v2_kernelIfhLi120ELi32ELi128ELNS_18Fp8KVCacheDataTypeE2ELb1ELi512EEEvPfS2_PT_PKS3_PKT0_S9_ifPKiSB_iPKfiiiSD_SD_iiiii:
        /* <DEDUP_REMOVED lines=17> */
[----:B------:R-:W3:Y:S02]  /*0110*/  LDCU UR41, c[0x0][0x370] ;  /* 0x00006e00ff2977ac */ /* 0x000ee40008000800 */
[----:B------:R-:W4:Y:S08]  /*0120*/  LDC R2, c[0x0][0x408] ;  /* 0x00010200ff027b82 */ /* 0x000f300000000800 */
[----:B------:R-:W3:Y:S01]  /*0130*/  S2UR UR40, SR_CTAID.X ;  /* 0x00000000002879c3 */ /* 0x000ee20000002500 */
[----:B0-----:R-:W-:-:S02]  /*0140*/  IABS R5, R11 ;  /* 0x0000000b00057213 */ /* 0x001fc40000000000 */
[----:B------:R-:W-:Y:S02]  /*0150*/  LOP3.LUT R8, R8, R11, RZ, 0x3c, !PT ;  /* 0x0000000b08087212 */ /* 0x000fe400078e3cff */
[----:B------:R-:W0:Y:S03]  /*0160*/  I2F.RP R4, R5 ;  /* 0x0000000500047306 */ /* 0x000e260000209400 */
[----:B------:R-:W-:Y:S01]  /*0170*/  BAR.SYNC.DEFER_BLOCKING 0x0 ;  /* 0x0000000000007b1d */ /* 0x000fe20000010000 */
[----:B------:R-:W-:Y:S02]  /*0180*/  ISETP.GE.AND P1, PT, R8, RZ, PT ;  /* 0x000000ff0800720c */ /* 0x000fe40003f26270 */
[----:B----4-:R-:W-:Y:S02]  /*0190*/  ISETP.GE.AND P0, PT, R2, RZ, PT ;  /* 0x000000ff0200720c */ /* 0x010fe40003f06270 */
[----:B------:R-:W-:-:S02]  /*01a0*/  ISETP.NE.AND P2, PT, R11, RZ, PT ;  /* 0x000000ff0b00720c */ /* 0x000fc40003f45270 */
[----:B-1----:R-:W-:Y:S01]  /*01b0*/  SHF.R.U32.HI R30, RZ, 0x5, R31 ;  /* 0x00000005ff1e7819 */ /* 0x002fe2000001161f */
[----:B0-----:R-:W0:Y:S08]  /*01c0*/  MUFU.RCP R4, R4 ;  /* 0x0000000400047308 */ /* 0x001e300000001000 */
[----:B------:R-:W-:-:S05]  /*01d0*/  VOTEU.ANY UP0, P0 ;  /* 0x0000000000ff7886 */ /* 0x000fca0000000100 */
[----:B------:R-:W3:Y:S01]  /*01e0*/  @UP0 LDCU UR4, c[0x0][0x3f8] ;  /* 0x00007f00ff0407ac */ /* 0x000ee20008000800 */
[----:B0-----:R-:W-:-:S04]  /*01f0*/  VIADD R6, R4, 0xffffffe ;  /* 0x0ffffffe04067836 */ /* 0x001fc80000000000 */
[----:B------:R0:W1:Y:S01]  /*0200*/  F2I.FTZ.U32.TRUNC.NTZ R7, R6 ;  /* 0x0000000600077305 */ /* 0x000062000021f000 */
[----:B---3--:R-:W-:Y:S01]  /*0210*/  @UP0 UIMAD UR4, UR41, UR4, UR40 ;  /* 0x00000004290402a4 */ /* 0x008fe2000f8e0228 */
        /* <DEDUP_REMOVED lines=11> */
[----:B------:R-:W-:-:S11]  /*02d0*/  SHF.R.U32.HI R4, RZ, 0x5, R4 ;  /* 0x00000005ff047819 */ /* 0x000fd60000011604 */
[-C--:B------:R-:W-:Y:S01]  /*02e0*/  @!P3 IADD3 R6, PT, PT, R6, -R5.reuse, RZ ;  /* 0x800000050606b210 */ /* 0x080fe20007ffe0ff */
[----:B------:R-:W-:Y:S01]  /*02f0*/  @!P3 VIADD R10, R10, 0x1 ;  /* 0x000000010a0ab836 */ /* 0x000fe20000000000 */
[----:B------:R-:W-:Y:S02]  /*0300*/  PLOP3.LUT P3, PT, PT, PT, UP0, 0x80, 0x8 ;  /* 0x000000000008781c */ /* 0x000fe40003f6f008 */
[----:B------:R-:W-:Y:S02]  /*0310*/  ISETP.GE.U32.AND P0, PT, R6, R5, PT ;  /* 0x000000050600720c */ /* 0x000fe40003f06070 */
[----:B------:R-:W-:Y:S02]  /*0320*/  VIMNMX.U32 R6, PT, PT, R4, R7, PT ;  /* 0x0000000704067248 */ /* 0x000fe40003fe0000 */
[----:B------:R-:W-:-:S03]  /*0330*/  LEA R7, R33, R30, 0x4 ;  /* 0x0000001e21077211 */ /* 0x000fc600078e20ff */
[----:B------:R-:W-:-:S04]  /*0340*/  IMAD R9, R33, -0x10, R6 ;  /* 0xfffffff021097824 */ /* 0x000fc800078e0206 */
[----:B------:R-:W-:Y:S01]  /*0350*/  IMAD R4, R9, 0x20, R16 ;  /* 0x0000002009047824 */ /* 0x000fe200078e0210 */
[----:B------:R-:W-:Y:S02]  /*0360*/  MOV R9, UR4 ;  /* 0x0000000400097c02 */ /* 0x000fe40008000f00 */
[----:B------:R-:W-:Y:S02]  /*0370*/  @P0 IADD3 R10, PT, PT, R10, 0x1, RZ ;  /* 0x000000010a0a0810 */ /* 0x000fe40007ffe0ff */
[----:B------:R-:W-:Y:S01]  /*0380*/  ISETP.GE.U32.AND P0, PT, R7, R6, PT ;  /* 0x000000060700720c */ /* 0x000fe20003f06070 */
[----:B------:R-:W-:Y:S01]  /*0390*/  @P3 IMAD R9, R9, R2, 0x1 ;  /* 0x0000000109093424 */ /* 0x000fe200078e0202 */
[----:B------:R-:W-:Y:S02]  /*03a0*/  MOV R8, R10 ;  /* 0x0000000a00087202 */ /* 0x000fe40000000f00 */
[----:B------:R-:W-:Y:S02]  /*03b0*/  VIMNMX R17, PT, PT, R3, R4, PT ;  /* 0x0000000403117248 */ /* 0x000fe40003fe0100 */
[----:B------:R-:W-:-:S02]  /*03c0*/  @!P1 IADD3 R8, PT, PT, -R8, RZ, RZ ;  /* 0x000000ff08089210 */ /* 0x000fc40007ffe1ff */
[----:B------:R-:W-:Y:S01]  /*03d0*/  @!P2 LOP3.LUT R8, RZ, R11, RZ, 0x33, !PT ;  /* 0x0000000bff08a212 */ /* 0x000fe200078e33ff */
[----:B--2---:R-:W-:Y:S06]  /*03e0*/  BRA.U UP0, `(.L_x_6134) ;  /* 0x0000000100d87547 */ /* 0x004fec000b800000 */
        /* <DEDUP_REMOVED lines=54> */
.L_x_6134:
        /* <DEDUP_REMOVED lines=18> */
[----:B0-----:R-:W-:Y:S01]  /*0870*/  VIADD R4, R13, 0xffffffe ;  /* 0x0ffffffe0d047836 */ /* 0x001fe20000000000 */
[----:B------:R-:W-:-:S05]  /*0880*/  MOV R13, R7 ;  /* 0x00000007000d7202 */ /* 0x000fca0000000f00 */
[----:B------:R0:W1:Y:S02]  /*0890*/  F2I.FTZ.U32.TRUNC.NTZ R5, R4 ;  /* 0x0000000400057305 */ /* 0x000064000021f000 */
[----:B0-----:R-:W-:Y:S01]  /*08a0*/  HFMA2 R4, -RZ, RZ, 0, 0 ;  /* 0x00000000ff047431 */ /* 0x001fe200000001ff */
[----:B-1----:R-:W-:-:S05]  /*08b0*/  IADD3 R19, PT, PT, RZ, -R5, RZ ;  /* 0x80000005ff137210 */ /* 0x002fca0007ffe0ff */
[----:B------:R-:W-:-:S04]  /*08c0*/  IMAD R15, R19, R2, RZ ;  /* 0x00000002130f7224 */ /* 0x000fc800078e02ff */
[----:B------:R-:W-:Y:S01]  /*08d0*/  IMAD.HI.U32 R15, R5, R15, R4 ;  /* 0x0000000f050f7227 */ /* 0x000fe200078e0004 */
[----:B------:R-:W-:-:S03]  /*08e0*/  IABS R5, R11 ;  /* 0x0000000b00057213 */ /* 0x000fc60000000000 */
[----:B------:R-:W-:-:S07]  /*08f0*/  IMAD.IADD R4, R29, 0x1, -R16 ;  /* 0x000000011d047824 */ /* 0x000fce00078e0a10 */
.L_x_6138:
        /* <DEDUP_REMOVED lines=37> */
.L_x_6136:
[----:B------:R-:W-:Y:S05]  /*0b50*/  BSYNC.RECONVERGENT B6 ;  /* 0x0000000000067941 */ /* 0x000fea0003800200 */
.L_x_6135:
        /* <DEDUP_REMOVED lines=12> */
.L_x_6181:
        /* <DEDUP_REMOVED lines=40> */
.L_x_6144:
        /* <DEDUP_REMOVED lines=11> */
.L_x_6143:
[----:B------:R-:W-:Y:S05]  /*0f50*/  BSYNC.RECONVERGENT B1 ;  /* 0x0000000000017941 */ /* 0x000fea0003800200 */
.L_x_6142:
        /* <DEDUP_REMOVED lines=12> */
.L_x_6147:
        /* <DEDUP_REMOVED lines=9> */
[----:B------:R-:W-:Y:S04]  /*10b0*/  LDS R37, [R12+0x1200] ;  /* 0x001200000c257984 */ /* 0x000fe80000000800 */
[----:B------:R-:W-:Y:S01]  /*10c0*/  LDS R39, [R12+0x1400] ;  /* 0x001400000c277984 */ /* 0x000fe20000000800 */
[C---:B0-----:R-:W-:Y:S01]  /*10d0*/  FADD.FTZ R15, -R0.reuse, R15 ;  /* 0x0000000f000f7221 */ /* 0x041fe20000010100 */
[----:B-1----:R-:W-:-:S03]  /*10e0*/  FADD.FTZ R20, -R0, R21 ;  /* 0x0000001500147221 */ /* 0x002fc60000010100 */
[----:B------:R-:W-:Y:S01]  /*10f0*/  FMUL.FTZ R15, R15, 1.4426950216293334961 ;  /* 0x3fb8aa3b0f0f7820 */ /* 0x000fe20000410000 */
[----:B------:R-:W0:Y:S01]  /*1100*/  LDS R21, [R12+0xa00] ;  /* 0x000a00000c157984 */ /* 0x000e220000000800 */
[----:B--2---:R-:W-:Y:S02]  /*1110*/  FADD.FTZ R22, -R0, R25 ;  /* 0x0000001900167221 */ /* 0x004fe40000010100 */
[----:B------:R-:W1:Y:S01]  /*1120*/  MUFU.EX2 R41, R15 ;  /* 0x0000000f00297308 */ /* 0x000e620000000800 */
[----:B------:R-:W2:Y:S01]  /*1130*/  LDS R25, [R12+0xc00] ;  /* 0x000c00000c197984 */ /* 0x000ea20000000800 */
[----:B------:R-:W-:Y:S01]  /*1140*/  FMUL.FTZ R20, R20, 1.4426950216293334961 ;  /* 0x3fb8aa3b14147820 */ /* 0x000fe20000410000 */
[----:B---3--:R-:W-:Y:S01]  /*1150*/  FADD.FTZ R24, -R0, R27 ;  /* 0x0000001b00187221 */ /* 0x008fe20000010100 */
[----:B------:R-:W-:Y:S01]  /*1160*/  FMUL.FTZ R22, R22, 1.4426950216293334961 ;  /* 0x3fb8aa3b16167820 */ /* 0x000fe20000410000 */
[----:B------:R-:W3:Y:S01]  /*1170*/  LDS R27, [R12+0xe00] ;  /* 0x000e00000c1b7984 */ /* 0x000ee20000000800 */
[----:B----4-:R-:W-:-:S02]  /*1180*/  FADD.FTZ R26, -R0, R35 ;  /* 0x00000023001a7221 */ /* 0x010fc40000010100 */
[----:B------:R5:W4:Y:S01]  /*1190*/  MUFU.EX2 R43, R20 ;  /* 0x00000014002b7308 */ /* 0x000b220000000800 */
[----:B------:R-:W3:Y:S01]  /*11a0*/  LDS R35, [R12+0x1000] ;  /* 0x001000000c237984 */ /* 0x000ee20000000800 */
[----:B------:R-:W-:Y:S01]  /*11b0*/  FMUL.FTZ R24, R24, 1.4426950216293334961 ;  /* 0x3fb8aa3b18187820 */ /* 0x000fe20000410000 */
[----:B------:R-:W-:-:S05]  /*11c0*/  FMUL.FTZ R26, R26, 1.4426950216293334961 ;  /* 0x3fb8aa3b1a1a7820 */ /* 0x000fca0000410000 */
[----:B------:R4:W0:Y:S01]  /*11d0*/  MUFU.EX2 R45, R22 ;  /* 0x00000016002d7308 */ /* 0x0008220000000800 */
[----:B-1----:R-:W-:Y:S01]  /*11e0*/  FADD.FTZ R14, R41, R14 ;  /* 0x0000000e290e7221 */ /* 0x002fe20000010000 */
[----:B------:R-:W-:Y:S01]  /*11f0*/  STS [R12+-0x400], R41 ;  /* 0xfffc00290c007388 */ /* 0x000fe20000000800 */
[----:B-----5:R-:W-:-:S03]  /*1200*/  FADD.FTZ R20, -R0, R23 ;  /* 0x0000001700147221 */ /* 0x020fc60000010100 */
[----:B------:R-:W1:Y:S01]  /*1210*/  LDS R41, [R12+0x1600] ;  /* 0x001600000c297984 */ /* 0x000e620000000800 */
[----:B------:R-:W-:Y:S01]  /*1220*/  FMUL.FTZ R20, R20, 1.4426950216293334961 ;  /* 0x3fb8aa3b14147820 */ /* 0x000fe20000410000 */
[----:B------:R5:W2:Y:S01]  /*1230*/  MUFU.EX2 R15, R24 ;  /* 0x00000018000f7308 */ /* 0x000aa20000000800 */
[----:B----4-:R-:W-:Y:S01]  /*1240*/  FADD.FTZ R14, R14, R43 ;  /* 0x0000002b0e0e7221 */ /* 0x010fe20000010000 */
[----:B------:R-:W-:Y:S01]  /*1250*/  STS [R12+-0x200], R43 ;  /* 0xfffe002b0c007388 */ /* 0x000fe20000000800 */
[----:B------:R-:W-:-:S03]  /*1260*/  FADD.FTZ R22, -R0, R19 ;  /* 0x0000001300167221 */ /* 0x000fc60000010100 */
[----:B------:R-:W4:Y:S01]  /*1270*/  LDS R43, [R12+0x1800] ;  /* 0x001800000c2b7984 */ /* 0x000f220000000800 */
[----:B------:R-:W-:Y:S01]  /*1280*/  FMUL.FTZ R22, R22, 1.4426950216293334961 ;  /* 0x3fb8aa3b16167820 */ /* 0x000fe20000410000 */
[----:B------:R2:W3:Y:S01]  /*1290*/  MUFU.EX2 R23, R26 ;  /* 0x0000001a00177308 */ /* 0x0004e20000000800 */
[----:B0-----:R-:W-:Y:S01]  /*12a0*/  FADD.FTZ R14, R14, R45 ;  /* 0x0000002d0e0e7221 */ /* 0x001fe20000010000 */
[----:B------:R-:W-:Y:S01]  /*12b0*/  STS [R12], R45 ;  /* 0x0000002d0c007388 */ /* 0x000fe20000000800 */
[----:B-----5:R-:W-:-:S03]  /*12c0*/  FADD.FTZ R24, -R0, R21 ;  /* 0x0000001500187221 */ /* 0x020fc60000010100 */
[----:B------:R-:W0:Y:S02]  /*12d0*/  LDS R45, [R12+0x1a00] ;  /* 0x001a00000c2d7984 */ /* 0x000e240000000800 */
[----:B------:R3:W5:Y:S01]  /*12e0*/  MUFU.EX2 R19, R20 ;  /* 0x0000001400137308 */ /* 0x0007620000000800 */
[----:B------:R-:W-:Y:S01]  /*12f0*/  FMUL.FTZ R24, R24, 1.4426950216293334961 ;  /* 0x3fb8aa3b18187820 */ /* 0x000fe20000410000 */
[----:B--2---:R-:W-:Y:S01]  /*1300*/  FADD.FTZ R26, -R0, R25 ;  /* 0x00000019001a7221 */ /* 0x004fe20000010100 */
[----:B------:R-:W-:Y:S01]  /*1310*/  FADD.FTZ R14, R14, R15 ;  /* 0x0000000f0e0e7221 */ /* 0x000fe20000010000 */
[----:B------:R2:W-:Y:S02]  /*1320*/  STS [R12+0x200], R15 ;  /* 0x0002000f0c007388 */ /* 0x0005e40000000800 */
[----:B------:R-:W-:Y:S02]  /*1330*/  FMUL.FTZ R26, R26, 1.4426950216293334961 ;  /* 0x3fb8aa3b1a1a7820 */ /* 0x000fe40000410000 */
[----:B------:R2:W1:Y:S01]  /*1340*/  MUFU.EX2 R21, R22 ;  /* 0x0000001600157308 */ /* 0x0004620000000800 */
[C---:B---3--:R-:W-:Y:S01]  /*1350*/  FADD.FTZ R20, -R0.reuse, R27 ;  /* 0x0000001b00147221 */ /* 0x048fe20000010100 */
[----:B------:R-:W-:Y:S01]  /*1360*/  FADD.FTZ R28, -R0, R35 ;  /* 0x00000023001c7221 */ /* 0x000fe20000010100 */
[----:B------:R-:W-:Y:S01]  /*1370*/  FADD.FTZ R14, R14, R23 ;  /* 0x000000170e0e7221 */ /* 0x000fe20000010000 */
[----:B------:R-:W-:Y:S01]  /*1380*/  STS [R12+0x400], R23 ;  /* 0x000400170c007388 */ /* 0x000fe20000000800 */
[----:B------:R-:W-:Y:S01]  /*1390*/  FMUL.FTZ R20, R20, 1.4426950216293334961 ;  /* 0x3fb8aa3b14147820 */ /* 0x000fe20000410000 */
[----:B------:R-:W-:-:S02]  /*13a0*/  FMUL.FTZ R28, R28, 1.4426950216293334961 ;  /* 0x3fb8aa3b1c1c7820 */ /* 0x000fc40000410000 */
[----:B------:R3:W4:Y:S01]  /*13b0*/  MUFU.EX2 R25, R24 ;  /* 0x0000001800197308 */ /* 0x0007220000000800 */
[----:B--2---:R-:W-:Y:S01]  /*13c0*/  FADD.FTZ R22, -R0, R37 ;  /* 0x0000002500167221 */ /* 0x004fe20000010100 */
[----:B-----5:R-:W-:Y:S01]  /*13d0*/  FADD.FTZ R14, R14, R19 ;  /* 0x000000130e0e7221 */ /* 0x020fe20000010000 */
[----:B------:R-:W-:Y:S02]  /*13e0*/  STS [R12+0x600], R19 ;  /* 0x000600130c007388 */ /* 0x000fe40000000800 */
[----:B------:R-:W-:-:S03]  /*13f0*/  FMUL.FTZ R22, R22, 1.4426950216293334961 ;  /* 0x3fb8aa3b16167820 */ /* 0x000fc60000410000 */
[----:B------:R2:W5:Y:S01]  /*1400*/  MUFU.EX2 R27, R26 ;  /* 0x0000001a001b7308 */ /* 0x0005620000000800 */
[----:B---3--:R-:W-:Y:S01]  /*1410*/  FADD.FTZ R24, -R0, R39 ;  /* 0x0000002700187221 */ /* 0x008fe20000010100 */
[----:B-1----:R-:W-:Y:S01]  /*1420*/  FADD.FTZ R14, R14, R21 ;  /* 0x000000150e0e7221 */ /* 0x002fe20000010000 */
[----:B------:R-:W-:Y:S02]  /*1430*/  STS [R12+0x800], R21 ;  /* 0x000800150c007388 */ /* 0x000fe40000000800 */
[----:B------:R-:W-:-:S03]  /*1440*/  FMUL.FTZ R24, R24, 1.4426950216293334961 ;  /* 0x3fb8aa3b18187820 */ /* 0x000fc60000410000 */
[----:B------:R1:W3:Y:S01]  /*1450*/  MUFU.EX2 R35, R20 ;  /* 0x0000001400237308 */ /* 0x0002e20000000800 */
[----:B--2---:R-:W-:Y:S01]  /*1460*/  FADD.FTZ R26, -R0, R41 ;  /* 0x00000029001a7221 */ /* 0x004fe20000010100 */
[----:B----4-:R-:W-:Y:S01]  /*1470*/  FADD.FTZ R14, R14, R25 ;  /* 0x000000190e0e7221 */ /* 0x010fe20000010000 */
[----:B------:R-:W-:Y:S02]  /*1480*/  STS [R12+0xa00], R25 ;  /* 0x000a00190c007388 */ /* 0x000fe40000000800 */
[----:B------:R-:W-:-:S03]  /*1490*/  FMUL.FTZ R26, R26, 1.4426950216293334961 ;  /* 0x3fb8aa3b1a1a7820 */ /* 0x000fc60000410000 */
[----:B------:R-:W2:Y:S01]  /*14a0*/  MUFU.EX2 R37, R28 ;  /* 0x0000001c00257308 */ /* 0x000ea20000000800 */
[----:B-1----:R-:W-:Y:S01]  /*14b0*/  FADD.FTZ R20, -R0, R43 ;  /* 0x0000002b00147221 */ /* 0x002fe20000010100 */
[----:B-----5:R-:W-:Y:S01]  /*14c0*/  FADD.FTZ R14, R14, R27 ;  /* 0x0000001b0e0e7221 */ /* 0x020fe20000010000 */
[----:B------:R-:W-:Y:S02]  /*14d0*/  STS [R12+0xc00], R27 ;  /* 0x000c001b0c007388 */ /* 0x000fe40000000800 */
[----:B------:R-:W-:-:S03]  /*14e0*/  FMUL.FTZ R20, R20, 1.4426950216293334961 ;  /* 0x3fb8aa3b14147820 */ /* 0x000fc60000410000 */
[----:B------:R0:W1:Y:S01]  /*14f0*/  MUFU.EX2 R39, R22 ;  /* 0x0000001600277308 */ /* 0x0000620000000800 */
[----:B---3--:R-:W-:Y:S01]  /*1500*/  FADD.FTZ R14, R14, R35 ;  /* 0x000000230e0e7221 */ /* 0x008fe20000010000 */
[----:B------:R-:W-:Y:S06]  /*1510*/  STS [R12+0xe00], R35 ;  /* 0x000e00230c007388 */ /* 0x000fec0000000800 */
[----:B------:R-:W3:Y:S01]  /*1520*/  MUFU.EX2 R41, R24 ;  /* 0x0000001800297308 */ /* 0x000ee20000000800 */
[----:B0-----:R-:W-:Y:S01]  /*1530*/  FADD.FTZ R22, -R0, R45 ;  /* 0x0000002d00167221 */ /* 0x001fe20000010100 */
[----:B--2---:R-:W-:Y:S01]  /*1540*/  FADD.FTZ R14, R14, R37 ;  /* 0x000000250e0e7221 */ /* 0x004fe20000010000 */
[----:B------:R-:W-:Y:S02]  /*1550*/  STS [R12+0x1000], R37 ;  /* 0x001000250c007388 */ /* 0x000fe40000000800 */
[----:B------:R-:W-:-:S03]  /*1560*/  FMUL.FTZ R22, R22, 1.4426950216293334961 ;  /* 0x3fb8aa3b16167820 */ /* 0x000fc60000410000 */
[----:B------:R-:W0:Y:S01]  /*1570*/  MUFU.EX2 R43, R26 ;  /* 0x0000001a002b7308 */ /* 0x000e220000000800 */
[----:B-1----:R-:W-:Y:S01]  /*1580*/  FADD.FTZ R14, R14, R39 ;  /* 0x000000270e0e7221 */ /* 0x002fe20000010000 */
[----:B------:R-:W-:Y:S06]  /*1590*/  STS [R12+0x1200], R39 ;  /* 0x001200270c007388 */ /* 0x000fec0000000800 */
[----:B------:R-:W1:Y:S01]  /*15a0*/  MUFU.EX2 R45, R20 ;  /* 0x00000014002d7308 */ /* 0x000e620000000800 */
[----:B---3--:R-:W-:Y:S01]  /*15b0*/  FADD.FTZ R14, R14, R41 ;  /* 0x000000290e0e7221 */ /* 0x008fe20000010000 */
        /* <DEDUP_REMOVED lines=10> */
.L_x_6146:
[----:B------:R-:W-:Y:S05]  /*1660*/  BSYNC.RECONVERGENT B1 ;  /* 0x0000000000017941 */ /* 0x000fea0003800200 */
.L_x_6145:
        /* <DEDUP_REMOVED lines=55> */
.L_x_6149:
[----:B------:R-:W-:Y:S05]  /*19e0*/  BSYNC.RECONVERGENT B1 ;  /* 0x0000000000017941 */ /* 0x000fea0003800200 */
.L_x_6148:
        /* <DEDUP_REMOVED lines=26> */
.L_x_6141:
[----:B------:R-:W-:Y:S05]  /*1b90*/  BSYNC.RECONVERGENT B0 ;  /* 0x0000000000007941 */ /* 0x000fea0003800200 */
.L_x_6140:
        /* <DEDUP_REMOVED lines=40> */
.L_x_6154:
[----:B------:R-:W1:Y:S01]  /*1e20*/  LDS R17, [R13] ;  /* 0x000000000d117984 */ /* 0x000e620000000800 */
[----:B------:R-:W-:-:S04]  /*1e30*/  IADD3 R15, PT, PT, R15, 0x1, RZ ;  /* 0x000000010f0f7810 */ /* 0x000fc80007ffe0ff */
[----:B------:R-:W-:Y:S01]  /*1e40*/  ISETP.NE.AND P0, PT, R15, RZ, PT ;  /* 0x000000ff0f00720c */ /* 0x000fe20003f05270 */
[----:B-1----:R-:W-:-:S05]  /*1e50*/  FMUL.FTZ R14, R17, R4 ;  /* 0x00000004110e7220 */ /* 0x002fca0000410000 */
[----:B------:R1:W-:Y:S02]  /*1e60*/  STS [R13], R14 ;  /* 0x0000000e0d007388 */ /* 0x0003e40000000800 */
[----:B-1----:R-:W-:-:S05]  /*1e70*/  IADD3 R13, PT, PT, R13, 0x200, RZ ;  /* 0x000002000d0d7810 */ /* 0x002fca0007ffe0ff */
[----:B------:R-:W-:Y:S05]  /*1e80*/  @P0 BRA `(.L_x_6154) ;  /* 0xfffffffc00e40947 */ /* 0x000fea000383ffff */
.L_x_6153:
[----:B------:R-:W-:Y:S05]  /*1e90*/  BSYNC.RECONVERGENT B1 ;  /* 0x0000000000017941 */ /* 0x000fea0003800200 */
.L_x_6152:
        /* <DEDUP_REMOVED lines=12> */
.L_x_6157:
        /* <DEDUP_REMOVED lines=25> */
[-C--:B------:R-:W-:Y:S01]  /*20f0*/  FMUL.FTZ R27, R27, R4.reuse ;  /* 0x000000041b1b7220 */ /* 0x080fe20000410000 */
[-C--:B------:R-:W-:Y:S02]  /*2100*/  FMUL.FTZ R35, R35, R4.reuse ;  /* 0x0000000423237220 */ /* 0x080fe40000410000 */
        /* <DEDUP_REMOVED lines=25> */
.L_x_6156:
[----:B------:R-:W-:Y:S05]  /*22a0*/  BSYNC.RECONVERGENT B1 ;  /* 0x0000000000017941 */ /* 0x000fea0003800200 */
.L_x_6155:
        /* <DEDUP_REMOVED lines=31> */
.L_x_6159:
[----:B------:R-:W-:Y:S05]  /*24a0*/  BSYNC.RECONVERGENT B1 ;  /* 0x0000000000017941 */ /* 0x000fea0003800200 */
.L_x_6158:
        /* <DEDUP_REMOVED lines=14> */
.L_x_6151:
[----:B------:R-:W-:Y:S05]  /*2590*/  BSYNC.RECONVERGENT B0 ;  /* 0x0000000000007941 */ /* 0x000fea0003800200 */
.L_x_6150:
        /* <DEDUP_REMOVED lines=9> */
[----:B-1----:R-:W-:-:S04]  /*2630*/  IADD3 R4, P0, PT, R2, R33, RZ ;  /* 0x0000002102047210 */ /* 0x002fc80007f1e0ff */
        /* <DEDUP_REMOVED lines=8> */
[----:B------:R3:W-:Y:S02]  /*26c0*/  STG.E desc[UR36][R10.64], R12 ;  /* 0x0000000c0a007986 */ /* 0x0007e4000c101924 */
.L_x_6161:
[----:B------:R-:W-:Y:S05]  /*26d0*/  BSYNC.RECONVERGENT B0 ;  /* 0x0000000000007941 */ /* 0x000fea0003800200 */
.L_x_6160:
[----:B------:R-:W-:Y:S04]  /*26e0*/  BSSY.RECONVERGENT B6, `(.L_x_6162) ;  /* 0x000004d000067945 */ /* 0x000fe80003800200 */
[----:B------:R-:W-:Y:S05]  /*26f0*/  @P1 BRA `(.L_x_6163) ;  /* 0x00000004002c1947 */ /* 0x000fea0003800000 */
[----:B------:R-:W0:Y:S01]  /*2700*/  LDC R16, c[0x0][0x400] ;  /* 0x00010000ff107b82 */ /* 0x000e220000000800 */
[----:B-1----:R-:W1:Y:S01]  /*2710*/  I2F.RP R4, R5 ;  /* 0x0000000500047306 */ /* 0x002e620000209400 */
[----:B------:R-:W4:Y:S06]  /*2720*/  LDCU UR4, c[0x0][0x3fc] ;  /* 0x00007f80ff0477ac */ /* 0x000f2c0008000800 */
[----:B------:R-:W5:Y:S01]  /*2730*/  LDC R17, c[0x0][0x404] ;  /* 0x00010100ff117b82 */ /* 0x000f620000000800 */
[----:B-1----:R-:W2:Y:S01]  /*2740*/  MUFU.RCP R4, R4 ;  /* 0x0000000400047308 */ /* 0x002ea20000001000 */
[----:B0--3--:R-:W-:-:S02]  /*2750*/  IABS R0, R16 ;  /* 0x0000001000007213 */ /* 0x009fc40000000000 */
[----:B------:R-:W-:-:S05]  /*2760*/  ISETP.NE.AND P1, PT, R16, RZ, PT ;  /* 0x000000ff1000720c */ /* 0x000fca0003f25270 */
[----:B------:R-:W0:Y:S01]  /*2770*/  I2F.RP R12, R0 ;  /* 0x00000000000c7306 */ /* 0x000e220000209400 */
[----:B-----5:R-:W-:Y:S01]  /*2780*/  ISETP.NE.AND P2, PT, R17, RZ, PT ;  /* 0x000000ff1100720c */ /* 0x020fe20003f45270 */
[----:B--2---:R-:W-:-:S06]  /*2790*/  VIADD R2, R4, 0xffffffe ;  /* 0x0ffffffe04027836 */ /* 0x004fcc0000000000 */
[----:B------:R1:W2:Y:S08]  /*27a0*/  F2I.FTZ.U32.TRUNC.NTZ R3, R2 ;  /* 0x0000000200037305 */ /* 0x0002b0000021f000 */
[----:B0-----:R-:W0:Y:S01]  /*27b0*/  MUFU.RCP R12, R12 ;  /* 0x0000000c000c7308 */ /* 0x001e220000001000 */
[----:B-1----:R-:W-:Y:S01]  /*27c0*/  IMAD.MOV.U32 R2, RZ, RZ, RZ ;  /* 0x000000ffff027224 */ /* 0x002fe200078e00ff */
[----:B--2---:R-:W-:-:S05]  /*27d0*/  IADD3 R14, PT, PT, RZ, -R3, RZ ;  /* 0x80000003ff0e7210 */ /* 0x004fca0007ffe0ff */
[----:B------:R-:W-:-:S04]  /*27e0*/  IMAD R13, R14, R5, RZ ;  /* 0x000000050e0d7224 */ /* 0x000fc800078e02ff */
[----:B------:R-:W-:Y:S01]  /*27f0*/  IMAD.HI.U32 R15, R3, R13, R2 ;  /* 0x0000000d030f7227 */ /* 0x000fe200078e0002 */
[----:B0-----:R-:W-:Y:S02]  /*2800*/  IADD3 R10, PT, PT, R12, 0xffffffe, RZ ;  /* 0x0ffffffe0c0a7810 */ /* 0x001fe40007ffe0ff */
        /* <DEDUP_REMOVED lines=8> */
.L_x_6165:
        /* <DEDUP_REMOVED lines=34> */
.L_x_6164:
        /* <DEDUP_REMOVED lines=16> */
.L_x_6163:
[----:B------:R-:W-:Y:S05]  /*2bb0*/  BSYNC.RECONVERGENT B6 ;  /* 0x0000000000067941 */ /* 0x000fea0003800200 */
.L_x_6162:
[----:B------:R-:W-:-:S03]  /*2bc0*/  UMOV UR4, 0xffffffff ;  /* 0xffffffff00047882 */ /* 0x000fc60000000000 */
[----:B------:R-:W-:Y:S05]  /*2bd0*/  BRA.DIV UR4, `(.L_x_6166) ;  /* 0x0000001e04707947 */ /* 0x000fea000b800000 */
[----:B------:R-:W-:Y:S01]  /*2be0*/  IMAD.MOV.U32 R22, RZ, RZ, RZ ;  /* 0x000000ffff167224 */ /* 0x000fe200078e00ff */
[----:B------:R-:W-:Y:S02]  /*2bf0*/  CS2R R20, SRZ ;  /* 0x0000000000147805 */ /* 0x000fe4000001ff00 */
[----:B------:R-:W-:Y:S02]  /*2c00*/  CS2R R18, SRZ ;  /* 0x0000000000127805 */ /* 0x000fe4000001ff00 */
[----:B------:R-:W-:Y:S01]  /*2c10*/  CS2R R40, SRZ ;  /* 0x0000000000287805 */ /* 0x000fe2000001ff00 */
[----:B------:R-:W-:Y:S01]  /*2c20*/  FADD.FTZ R22, RZ, R22 ;  /* 0x00000016ff167221 */ /* 0x000fe20000010000 */
[----:B------:R-:W-:Y:S01]  /*2c30*/  HFMA2 R14, -RZ, RZ, 0, 0 ;  /* 0x00000000ff0e7431 */ /* 0x000fe200000001ff */
[----:B------:R-:W-:Y:S01]  /*2c40*/  CS2R R8, SRZ ;  /* 0x0000000000087805 */ /* 0x000fe2000001ff00 */
[----:B------:R-:W-:Y:S01]  /*2c50*/  FADD.FTZ R21, RZ, R21 ;  /* 0x00000015ff157221 */ /* 0x000fe20000010000 */
[----:B------:R-:W-:Y:S01]  /*2c60*/  FADD.FTZ R18, RZ, R18 ;  /* 0x00000012ff127221 */ /* 0x000fe20000010000 */
[----:B------:R-:W4:Y:S01]  /*2c70*/  SHFL.BFLY PT, R5, R22, 0x2, 0x1f ;  /* 0x0c401f0016057f89 */ /* 0x000f2200000e0000 */
[----:B------:R-:W-:Y:S01]  /*2c80*/  FADD.FTZ R20, RZ, R20 ;  /* 0x00000014ff147221 */ /* 0x000fe20000010000 */
[----:B------:R-:W-:Y:S01]  /*2c90*/  FADD.FTZ R41, RZ, R41 ;  /* 0x00000029ff297221 */ /* 0x000fe20000010000 */
[----:B------:R-:W-:Y:S01]  /*2ca0*/  FADD.FTZ R40, RZ, R40 ;  /* 0x00000028ff287221 */ /* 0x000fe20000010000 */
[----:B------:R-:W5:Y:S01]  /*2cb0*/  SHFL.BFLY PT, R24, R21, 0x2, 0x1f ;  /* 0x0c401f0015187f89 */ /* 0x000f6200000e0000 */
[----:B------:R-:W-:Y:S01]  /*2cc0*/  FADD.FTZ R8, RZ, R8 ;  /* 0x00000008ff087221 */ /* 0x000fe20000010000 */
[----:B------:R-:W-:Y:S01]  /*2cd0*/  CS2R R16, SRZ ;  /* 0x0000000000107805 */ /* 0x000fe2000001ff00 */
[----:B------:R-:W-:Y:S01]  /*2ce0*/  FADD.FTZ R7, RZ, R14 ;  /* 0x0000000eff077221 */ /* 0x000fe20000010000 */
[----:B------:R-:W1:Y:S01]  /*2cf0*/  SHFL.BFLY PT, R25, R18, 0x2, 0x1f ;  /* 0x0c401f0012197f89 */ /* 0x000e6200000e0000 */
[----:B------:R-:W-:Y:S01]  /*2d00*/  MOV R6, RZ ;  /* 0x000000ff00067202 */ /* 0x000fe20000000f00 */
[----:B------:R-:W-:Y:S01]  /*2d10*/  FADD.FTZ R9, RZ, R9 ;  /* 0x00000009ff097221 */ /* 0x000fe20000010000 */
[----:B------:R-:W-:Y:S01]  /*2d20*/  MOV R34, RZ ;  /* 0x000000ff00227202 */ /* 0x000fe20000000f00 */
[----:B------:R-:W2:Y:S01]  /*2d30*/  SHFL.BFLY PT, R23, R20, 0x2, 0x1f ;  /* 0x0c401f0014177f89 */ /* 0x000ea200000e0000 */
[----:B------:R-:W-:Y:S01]  /*2d40*/  FADD.FTZ R17, RZ, R17 ;  /* 0x00000011ff117221 */ /* 0x000fe20000010000 */
[----:B------:R-:W-:Y:S01]  /*2d50*/  FADD.FTZ R16, RZ, R16 ;  /* 0x00000010ff107221 */ /* 0x000fe20000010000 */
[----:B------:R-:W-:Y:S01]  /*2d60*/  FADD.FTZ R6, RZ, R6 ;  /* 0x00000006ff067221 */ /* 0x000fe20000010000 */
[----:B0--3--:R-:W0:Y:S01]  /*2d70*/  SHFL.BFLY PT, R0, R41, 0x2, 0x1f ;  /* 0x0c401f0029007f89 */ /* 0x009e2200000e0000 */
[----:B------:R-:W-:Y:S01]  /*2d80*/  FADD.FTZ R34, RZ, R34 ;  /* 0x00000022ff227221 */ /* 0x000fe20000010000 */
[----:B------:R-:W-:-:S02]  /*2d90*/  HFMA2 R38, -RZ, RZ, 0, 0 ;  /* 0x00000000ff267431 */ /* 0x000fc400000001ff */
[----:B------:R-:W-:Y:S01]  /*2da0*/  FADD.FTZ R19, RZ, R19 ;  /* 0x00000013ff137221 */ /* 0x000fe20000010000 */
[----:B------:R-:W3:Y:S01]  /*2db0*/  SHFL.BFLY PT, R27, R40, 0x2, 0x1f ;  /* 0x0c401f00281b7f89 */ /* 0x000ee200000e0000 */
[----:B------:R-:W-:Y:S02]  /*2dc0*/  IMAD.MOV.U32 R26, RZ, RZ, RZ ;  /* 0x000000ffff1a7224 */ /* 0x000fe400078e00ff */
[----:B------:R-:W-:Y:S02]  /*2dd0*/  HFMA2 R42, -RZ, RZ, 0, 0 ;  /* 0x00000000ff2a7431 */ /* 0x000fe400000001ff */
[----:B----4-:R-:W-:Y:S01]  /*2de0*/  FADD.FTZ R22, R22, R5 ;  /* 0x0000000516167221 */ /* 0x010fe20000010000 */
[----:B------:R-:W-:Y:S01]  /*2df0*/  FADD.FTZ R5, RZ, R14 ;  /* 0x0000000eff057221 */ /* 0x000fe20000010000 */
[----:B------:R-:W4:Y:S01]  /*2e00*/  SHFL.BFLY PT, R35, R8, 0x2, 0x1f ;  /* 0x0c401f0008237f89 */ /* 0x000f2200000e0000 */
[----:B------:R-:W-:Y:S01]  /*2e10*/  FADD.FTZ R26, RZ, R26 ;  /* 0x0000001aff1a7221 */ /* 0x000fe20000010000 */
[----:B-----5:R-:W-:Y:S01]  /*2e20*/  FADD.FTZ R21, R21, R24 ;  /* 0x0000001815157221 */ /* 0x020fe20000010000 */
[----:B------:R-:W-:Y:S01]  /*2e30*/  FADD.FTZ R38, RZ, R38 ;  /* 0x00000026ff267221 */ /* 0x000fe20000010000 */
[----:B------:R-:W5:Y:S01]  /*2e40*/  SHFL.BFLY PT, R14, R5, 0x2, 0x1f ;  /* 0x0c401f00050e7f89 */ /* 0x000f6200000e0000 */
[----:B-1----:R-:W-:Y:S01]  /*2e50*/  FADD.FTZ R18, R18, R25 ;  /* 0x0000001912127221 */ /* 0x002fe20000010000 */
[----:B------:R-:W-:-:S02]  /*2e60*/  CS2R R24, SRZ ;  /* 0x0000000000187805 */ /* 0x000fc4000001ff00 */
[----:B--2---:R-:W1:Y:S01]  /*2e70*/  SHFL.BFLY PT, R2, R17, 0x2, 0x1f ;  /* 0x0c401f0011027f89 */ /* 0x004e6200000e0000 */
[----:B------:R-:W-:Y:S01]  /*2e80*/  FADD.FTZ R42, RZ, R42 ;  /* 0x0000002aff2a7221 */ /* 0x000fe20000010000 */
[----:B------:R-:W-:Y:S01]  /*2e90*/  FADD.FTZ R20, R20, R23 ;  /* 0x0000001714147221 */ /* 0x000fe20000010000 */
[----:B------:R-:W-:Y:S01]  /*2ea0*/  MOV R23, RZ ;  /* 0x000000ff00177202 */ /* 0x000fe20000000f00 */
[----:B------:R-:W2:Y:S01]  /*2eb0*/  SHFL.BFLY PT, R3, R16, 0x2, 0x1f ;  /* 0x0c401f0010037f89 */ /* 0x000ea200000e0000 */
[----:B------:R-:W-:Y:S01]  /*2ec0*/  FADD.FTZ R24, RZ, R24 ;  /* 0x00000018ff187221 */ /* 0x000fe20000010000 */
[----:B0-----:R-:W-:Y:S01]  /*2ed0*/  FADD.FTZ R41, R41, R0 ;  /* 0x0000000029297221 */ /* 0x001fe20000010000 */
[----:B------:R-:W-:Y:S01]  /*2ee0*/  FADD.FTZ R25, RZ, R25 ;  /* 0x00000019ff197221 */ /* 0x000fe20000010000 */
[----:B------:R-:W0:Y:S01]  /*2ef0*/  SHFL.BFLY PT, R0, R7, 0x2, 0x1f ;  /* 0x0c401f0007007f89 */ /* 0x000e2200000e0000 */
[----:B------:R-:W-:Y:S01]  /*2f00*/  FADD.FTZ R23, RZ, R23 ;  /* 0x00000017ff177221 */ /* 0x000fe20000010000 */
[----:B---3--:R-:W-:-:S02]  /*2f10*/  FADD.FTZ R40, R40, R27 ;  /* 0x0000001b28287221 */ /* 0x008fc40000010000 */
[----:B------:R-:W3:Y:S04]  /*2f20*/  SHFL.BFLY PT, R27, R6, 0x2, 0x1f ;  /* 0x0c401f00061b7f89 */ /* 0x000ee800000e0000 */
[----:B------:R-:W3:Y:S01]  /*2f30*/  SHFL.BFLY PT, R32, R9, 0x2, 0x1f ;  /* 0x0c401f0009207f89 */ /* 0x000ee200000e0000 */
[----:B----4-:R-:W-:Y:S01]  /*2f40*/  FADD.FTZ R8, R8, R35 ;  /* 0x0000002308087221 */ /* 0x010fe20000010000 */
[----:B-----5:R-:W-:Y:S02]  /*2f50*/  FADD.FTZ R5, R5, R14 ;  /* 0x0000000e05057221 */ /* 0x020fe40000010000 */
[----:B------:R-:W4:Y:S01]  /*2f60*/  SHFL.BFLY PT, R35, R24, 0x2, 0x1f ;  /* 0x0c401f0018237f89 */ /* 0x000f2200000e0000 */
[----:B-1----:R-:W-:-:S03]  /*2f70*/  FADD.FTZ R17, R17, R2 ;  /* 0x0000000211117221 */ /* 0x002fc60000010000 */
[----:B------:R-:W1:Y:S01]  /*2f80*/  SHFL.BFLY PT, R14, R23, 0x2, 0x1f ;  /* 0x0c401f00170e7f89 */ /* 0x000e6200000e0000 */
[----:B--2---:R-:W-:-:S03]  /*2f90*/  FADD.FTZ R16, R16, R3 ;  /* 0x0000000310107221 */ /* 0x004fc60000010000 */
[----:B------:R-:W2:Y:S01]  /*2fa0*/  SHFL.BFLY PT, R43, R34, 0x2, 0x1f ;  /* 0x0c401f00222b7f89 */ /* 0x000ea200000e0000 */
[----:B------:R-:W-:Y:S01]  /*2fb0*/  CS2R R2, SRZ ;  /* 0x0000000000027805 */ /* 0x000fe2000001ff00 */
[----:B0-----:R-:W-:Y:S02]  /*2fc0*/  FADD.FTZ R7, R7, R0 ;  /* 0x0000000007077221 */ /* 0x001fe40000010000 */
[----:B------:R-:W0:Y:S03]  /*2fd0*/  SHFL.BFLY PT, R4, R19, 0x2, 0x1f ;  /* 0x0c401f0013047f89 */ /* 0x000e2600000e0000 */
[----:B------:R-:W-:Y:S01]  /*2fe0*/  FADD.FTZ R3, RZ, R3 ;  /* 0x00000003ff037221 */ /* 0x000fe20000010000 */
[----:B---3--:R-:W-:Y:S01]  /*2ff0*/  FADD.FTZ R6, R6, R27 ;  /* 0x0000001b06067221 */ /* 0x008fe20000010000 */
[----:B------:R-:W-:Y:S01]  /*3000*/  FADD.FTZ R2, RZ, R2 ;  /* 0x00000002ff027221 */ /* 0x000fe20000010000 */
[----:B------:R-:W-:Y:S01]  /*3010*/  SHFL.BFLY PT, R27, R26, 0x2, 0x1f ;  /* 0x0c401f001a1b7f89 */ /* 0x000fe200000e0000 */
[----:B------:R-:W-:-:S03]  /*3020*/  FADD.FTZ R9, R9, R32 ;  /* 0x0000002009097221 */ /* 0x000fc60000010000 */
[----:B------:R-:W3:Y:S01]  /*3030*/  SHFL.BFLY PT, R0, R3, 0x2, 0x1f ;  /* 0x0c401f0003007f89 */ /* 0x000ee200000e0000 */
[----:B----4-:R-:W-:-:S03]  /*3040*/  FADD.FTZ R32, R24, R35 ;  /* 0x0000002318207221 */ /* 0x010fc60000010000 */
[----:B------:R-:W4:Y:S01]  /*3050*/  SHFL.BFLY PT, R37, R38, 0x2, 0x1f ;  /* 0x0c401f0026257f89 */ /* 0x000f2200000e0000 */
[----:B-1----:R-:W-:Y:S01]  /*3060*/  FADD.FTZ R35, R23, R14 ;  /* 0x0000000e17237221 */ /* 0x002fe20000010000 */
[----:B------:R-:W-:Y:S02]  /*3070*/  HFMA2 R14, -RZ, RZ, 0, 0 ;  /* 0x00000000ff0e7431 */ /* 0x000fe400000001ff */
[----:B------:R-:W1:Y:S01]  /*3080*/  SHFL.BFLY PT, R24, R21, 0x1, 0x1f ;  /* 0x0c201f0015187f89 */ /* 0x000e6200000e0000 */
[----:B--2---:R-:W-:-:S03]  /*3090*/  FADD.FTZ R34, R34, R43 ;  /* 0x0000002b22227221 */ /* 0x004fc60000010000 */
[----:B------:R-:W2:Y:S01]  /*30a0*/  SHFL.BFLY PT, R43, R2, 0x2, 0x1f ;  /* 0x0c401f00022b7f89 */ /* 0x000ea200000e0000 */
[----:B0-----:R-:W-:Y:S01]  /*30b0*/  FADD.FTZ R19, R19, R4 ;  /* 0x0000000413137221 */ /* 0x001fe20000010000 */
[----:B------:R-:W-:Y:S02]  /*30c0*/  HFMA2 R4, -RZ, RZ, 0, 0 ;  /* 0x00000000ff047431 */ /* 0x000fe400000001ff */
[----:B------:R-:W0:Y:S01]  /*30d0*/  SHFL.BFLY PT, R39, R40, 0x1, 0x1f ;  /* 0x0c201f0028277f89 */ /* 0x000e2200000e0000 */
[----:B------:R-:W-:-:S03]  /*30e0*/  FADD.FTZ R36, RZ, R14 ;  /* 0x0000000eff247221 */ /* 0x000fc60000010000 */
[----:B------:R-:W5:Y:S04]  /*30f0*/  SHFL.BFLY PT, R28, R25, 0x2, 0x1f ;  /* 0x0c401f00191c7f89 */ /* 0x000f6800000e0000 */
[----:B------:R-:W5:Y:S01]  /*3100*/  SHFL.BFLY PT, R14, R36, 0x2, 0x1f ;  /* 0x0c401f00240e7f89 */ /* 0x000f6200000e0000 */
[----:B---3--:R-:W-:Y:S01]  /*3110*/  FADD.FTZ R3, R3, R0 ;  /* 0x0000000003037221 */ /* 0x008fe20000010000 */
[----:B------:R-:W-:Y:S01]  /*3120*/  FADD.FTZ R0, R26, R27 ;  /* 0x0000001b1a007221 */ /* 0x000fe20000010000 */
[----:B------:R-:W-:Y:S01]  /*3130*/  FADD.FTZ R4, RZ, R4 ;  /* 0x00000004ff047221 */ /* 0x000fe20000010000 */
[----:B------:R-:W3:Y:S01]  /*3140*/  SHFL.BFLY PT, R26, R19, 0x1, 0x1f ;  /* 0x0c201f00131a7f89 */ /* 0x000ee200000e0000 */
[----:B----4-:R-:W-:-:S03]  /*3150*/  FADD.FTZ R38, R38, R37 ;  /* 0x0000002526267221 */ /* 0x010fc60000010000 */
[----:B------:R-:W4:Y:S01]  /*3160*/  SHFL.BFLY PT, R10, R41, 0x1, 0x1f ;  /* 0x0c201f00290a7f89 */ /* 0x000f2200000e0000 */
[----:B-1----:R-:W-:Y:S01]  /*3170*/  FADD.FTZ R21, R21, R24 ;  /* 0x0000001815157221 */ /* 0x002fe20000010000 */
[----:B--2---:R-:W-:Y:S02]  /*3180*/  FADD.FTZ R2, R2, R43 ;  /* 0x0000002b02027221 */ /* 0x004fe40000010000 */
[----:B------:R-:W1:Y:S01]  /*3190*/  SHFL.BFLY PT, R37, R38, 0x1, 0x1f ;  /* 0x0c201f0026257f89 */ /* 0x000e6200000e0000 */
[----:B0-----:R-:W-:-:S03]  /*31a0*/  FADD.FTZ R39, R40, R39 ;  /* 0x0000002728277221 */ /* 0x001fc60000010000 */
[----:B------:R-:W0:Y:S01]  /*31b0*/  SHFL.BFLY PT, R43, R22, 0x1, 0x1f ;  /* 0x0c201f00162b7f89 */ /* 0x000e2200000e0000 */
[----:B-----5:R-:W-:-:S03]  /*31c0*/  FADD.FTZ R27, R25, R28 ;  /* 0x0000001c191b7221 */ /* 0x020fc60000010000 */
[----:B------:R-:W2:Y:S01]  /*31d0*/  SHFL.BFLY PT, R23, R20, 0x1, 0x1f ;  /* 0x0c201f0014177f89 */ /* 0x000ea200000e0000 */
[----:B------:R-:W-:Y:S01]  /*31e0*/  FADD.FTZ R24, R36, R14 ;  /* 0x0000000e24187221 */ /* 0x000fe20000010000 */
[----:B------:R-:W-:Y:S02]  /*31f0*/  MOV R14, RZ ;  /* 0x000000ff000e7202 */ /* 0x000fe40000000f00 */
[----:B------:R-:W5:Y:S01]  /*3200*/  SHFL.BFLY PT, R25, R18, 0x1, 0x1f ;  /* 0x0c201f0012197f89 */ /* 0x000f6200000e0000 */
[----:B---3--:R-:W-:Y:S02]  /*3210*/  FADD.FTZ R40, R19, R26 ;  /* 0x0000001a13287221 */ /* 0x008fe40000010000 */
[----:B------:R-:W-:Y:S01]  /*3220*/  FADD.FTZ R26, RZ, R14 ;  /* 0x0000000eff1a7221 */ /* 0x000fe20000010000 */
[----:B------:R-:W3:Y:S01]  /*3230*/  SHFL.BFLY PT, R28, R17, 0x1, 0x1f ;  /* 0x0c201f00111c7f89 */ /* 0x000ee200000e0000 */
[----:B----4-:R-:W-:-:S03]  /*3240*/  FADD.FTZ R10, R41, R10 ;  /* 0x0000000a290a7221 */ /* 0x010fc60000010000 */
[----:B------:R-:W4:Y:S01]  /*3250*/  SHFL.BFLY PT, R14, R26, 0x2, 0x1f ;  /* 0x0c401f001a0e7f89 */ /* 0x000f2200000e0000 */
[----:B-1----:R-:W-:-:S03]  /*3260*/  FADD.FTZ R37, R38, R37 ;  /* 0x0000002526257221 */ /* 0x002fc60000010000 */
[----:B------:R-:W1:Y:S01]  /*3270*/  SHFL.BFLY PT, R41, R16, 0x1, 0x1f ;  /* 0x0c201f0010297f89 */ /* 0x000e6200000e0000 */
[----:B0-----:R-:W-:-:S03]  /*3280*/  FADD.FTZ R22, R22, R43 ;  /* 0x0000002b16167221 */ /* 0x001fc60000010000 */
[----:B------:R-:W0:Y:S01]  /*3290*/  SHFL.BFLY PT, R36, R9, 0x1, 0x1f ;  /* 0x0c201f0009247f89 */ /* 0x000e2200000e0000 */
[----:B--2---:R-:W-:-:S03]  /*32a0*/  FADD.FTZ R38, R20, R23 ;  /* 0x0000001714267221 */ /* 0x004fc60000010000 */
[----:B------:R-:W2:Y:S01]  /*32b0*/  SHFL.BFLY PT, R43, R8, 0x1, 0x1f ;  /* 0x0c201f00082b7f89 */ /* 0x000ea200000e0000 */
[----:B-----5:R-:W-:-:S03]  /*32c0*/  FADD.FTZ R19, R18, R25 ;  /* 0x0000001912137221 */ /* 0x020fc60000010000 */
[----:B------:R-:W5:Y:S04]  /*32d0*/  SHFL.BFLY PT, R23, R6, 0x1, 0x1f ;  /* 0x0c201f0006177f89 */ /* 0x000f6800000e0000 */
[----:B------:R-:W5:Y:S01]  /*32e0*/  SHFL.BFLY PT, R45, R4, 0x2, 0x1f ;  /* 0x0c401f00042d7f89 */ /* 0x000f6200000e0000 */
[----:B---3--:R-:W-:Y:S01]  /*32f0*/  FADD.FTZ R18, R17, R28 ;  /* 0x0000001c11127221 */ /* 0x008fe20000010000 */
[----:B----4-:R-:W-:Y:S01]  /*3300*/  FADD.FTZ R25, R26, R14 ;  /* 0x0000000e1a197221 */ /* 0x010fe20000010000 */
[----:B------:R-:W-:Y:S01]  /*3310*/  IMAD.MOV.U32 R14, RZ, RZ, RZ ;  /* 0x000000ffff0e7224 */ /* 0x000fe200078e00ff */
[----:B------:R-:W3:Y:S01]  /*3320*/  SHFL.BFLY PT, R28, R5, 0x1, 0x1f ;  /* 0x0c201f00051c7f89 */ /* 0x000ee200000e0000 */
[----:B-1----:R-:W-:-:S03]  /*3330*/  FADD.FTZ R41, R16, R41 ;  /* 0x0000002910297221 */ /* 0x002fc60000010000 */
[----:B------:R-:W1:Y:S01]  /*3340*/  SHFL.BFLY PT, R20, R7, 0x1, 0x1f ;  /* 0x0c201f0007147f89 */ /* 0x000e6200000e0000 */
[----:B0-----:R-:W-:-:S03]  /*3350*/  FADD.FTZ R16, R9, R36 ;  /* 0x0000002409107221 */ /* 0x001fc60000010000 */
[----:B------:R-:W-:Y:S01]  /*3360*/  SHFL.BFLY PT, R36, R3, 0x1, 0x1f ;  /* 0x0c201f0003247f89 */ /* 0x000fe200000e0000 */
[----:B--2---:R-:W-:-:S03]  /*3370*/  FADD.FTZ R9, R8, R43 ;  /* 0x0000002b08097221 */ /* 0x004fc60000010000 */
[----:B------:R-:W0:Y:S01]  /*3380*/  SHFL.BFLY PT, R43, R2, 0x1, 0x1f ;  /* 0x0c201f00022b7f89 */ /* 0x000e2200000e0000 */
[----:B-----5:R-:W-:Y:S01]  /*3390*/  FADD.FTZ R8, R6, R23 ;  /* 0x0000001706087221 */ /* 0x020fe20000010000 */
[----:B------:R-:W-:Y:S02]  /*33a0*/  FADD.FTZ R23, RZ, R14 ;  /* 0x0000000eff177221 */ /* 0x000fe40000010000 */
[----:B------:R-:W-:Y:S01]  /*33b0*/  SHFL.BFLY PT, R26, R35, 0x1, 0x1f ;  /* 0x0c201f00231a7f89 */ /* 0x000fe200000e0000 */
[----:B------:R-:W-:-:S03]  /*33c0*/  FADD.FTZ R4, R4, R45 ;  /* 0x0000002d04047221 */ /* 0x000fc60000010000 */
[----:B------:R-:W2:Y:S04]  /*33d0*/  SHFL.BFLY PT, R14, R27, 0x1, 0x1f ;  /* 0x0c201f001b0e7f89 */ /* 0x000ea800000e0000 */
[----:B------:R-:W4:Y:S01]  /*33e0*/  SHFL.BFLY PT, R17, R4, 0x1, 0x1f ;  /* 0x0c201f0004117f89 */ /* 0x000f2200000e0000 */
[----:B---3--:R-:W-:-:S03]  /*33f0*/  FADD.FTZ R6, R5, R28 ;  /* 0x0000001c05067221 */ /* 0x008fc60000010000 */
[----:B------:R-:W3:Y:S01]  /*3400*/  SHFL.BFLY PT, R28, R23, 0x2, 0x1f ;  /* 0x0c401f00171c7f89 */ /* 0x000ee200000e0000 */
[----:B-1----:R-:W-:-:S03]  /*3410*/  FADD.FTZ R20, R7, R20 ;  /* 0x0000001407147221 */ /* 0x002fc60000010000 */
[----:B------:R-:W1:Y:S01]  /*3420*/  SHFL.BFLY PT, R45, R34, 0x1, 0x1f ;  /* 0x0c201f00222d7f89 */ /* 0x000e6200000e0000 */
[----:B0-----:R-:W-:-:S03]  /*3430*/  FADD.FTZ R5, R2, R43 ;  /* 0x0000002b02057221 */ /* 0x001fc60000010000 */
[----:B------:R-:W-:Y:S01]  /*3440*/  SHFL.BFLY PT, R43, R32, 0x1, 0x1f ;  /* 0x0c201f00202b7f89 */ /* 0x000fe200000e0000 */
[----:B--2---:R-:W-:-:S03]  /*3450*/  FADD.FTZ R2, R27, R14 ;  /* 0x0000000e1b027221 */ /* 0x004fc60000010000 */
[----:B------:R-:W0:Y:S01]  /*3460*/  SHFL.BFLY PT, R14, R24, 0x1, 0x1f ;  /* 0x0c201f00180e7f89 */ /* 0x000e2200000e0000 */
[----:B----4-:R-:W-:Y:S01]  /*3470*/  FADD.FTZ R7, R4, R17 ;  /* 0x0000001104077221 */ /* 0x010fe20000010000 */
[----:B------:R-:W-:Y:S02]  /*3480*/  FADD.FTZ R4, R3, R36 ;  /* 0x0000002403047221 */ /* 0x000fe40000010000 */
[----:B------:R-:W2:Y:S01]  /*3490*/  SHFL.BFLY PT, R17, R0, 0x1, 0x1f ;  /* 0x0c201f0000117f89 */ /* 0x000ea200000e0000 */
[----:B---3--:R-:W-:-:S03]  /*34a0*/  FADD.FTZ R36, R23, R28 ;  /* 0x0000001c17247221 */ /* 0x008fc60000010000 */
[----:B------:R-:W3:Y:S01]  /*34b0*/  SHFL.BFLY PT, R23, R42, 0x2, 0x1f ;  /* 0x0c401f002a177f89 */ /* 0x000ee200000e0000 */
[----:B-1----:R-:W-:Y:S01]  /*34c0*/  FADD.FTZ R34, R34, R45 ;  /* 0x0000002d22227221 */ /* 0x002fe20000010000 */
[----:B0-----:R-:W-:Y:S02]  /*34d0*/  FADD.FTZ R27, R24, R14 ;  /* 0x0000000e181b7221 */ /* 0x001fe40000010000 */
[----:B------:R-:W0:Y:S01]  /*34e0*/  SHFL.BFLY PT, R14, R36, 0x1, 0x1f ;  /* 0x0c201f00240e7f89 */ /* 0x000e2200000e0000 */
[----:B--2---:R-:W-:Y:S01]  /*34f0*/  FADD.FTZ R3, R0, R17 ;  /* 0x0000001100037221 */ /* 0x004fe20000010000 */
[----:B------:R-:W-:Y:S01]  /*3500*/  FADD.FTZ R0, R32, R43 ;  /* 0x0000002b20007221 */ /* 0x000fe20000010000 */
[----:B------:R-:W-:Y:S01]  /*3510*/  FADD.FTZ R17, R35, R26 ;  /* 0x0000001a23117221 */ /* 0x000fe20000010000 */
[----:B---3--:R-:W-:Y:S01]  /*3520*/  FADD.FTZ R32, R42, R23 ;  /* 0x000000172a207221 */ /* 0x008fe20000010000 */
[----:B------:R-:W1:Y:S01]  /*3530*/  SHFL.BFLY PT, R26, R25, 0x1, 0x1f ;  /* 0x0c201f00191a7f89 */ /* 0x000e6200000e0000 */
[----:B------:R-:W-:-:S05]  /*3540*/  MOV R23, RZ ;  /* 0x000000ff00177202 */ /* 0x000fca0000000f00 */
[----:B------:R-:W-:-:S05]  /*3550*/  FADD.FTZ R23, RZ, R23 ;  /* 0x00000017ff177221 */ /* 0x000fca0000010000 */
[----:B------:R-:W2:Y:S01]  /*3560*/  SHFL.BFLY PT, R42, R23, 0x2, 0x1f ;  /* 0x0c401f00172a7f89 */ /* 0x000ea200000e0000 */
[----:B0-----:R-:W-:-:S03]  /*3570*/  FADD.FTZ R28, R36, R14 ;  /* 0x0000000e241c7221 */ /* 0x001fc60000010000 */
[----:B------:R-:W0:Y:S01]  /*3580*/  SHFL.BFLY PT, R14, R32, 0x1, 0x1f ;  /* 0x0c201f00200e7f89 */ /* 0x000e2200000e0000 */
[----:B-1----:R-:W-:Y:S01]  /*3590*/  FADD.FTZ R26, R25, R26 ;  /* 0x0000001a191a7221 */ /* 0x002fe20000010000 */
[----:B--2---:R-:W-:-:S05]  /*35a0*/  FADD.FTZ R42, R23, R42 ;  /* 0x0000002a172a7221 */ /* 0x004fca0000010000 */
[----:B------:R-:W1:Y:S01]  /*35b0*/  SHFL.BFLY PT, R35, R42, 0x1, 0x1f ;  /* 0x0c201f002a237f89 */ /* 0x000e6200000e0000 */
[----:B0-----:R-:W-:Y:S01]  /*35c0*/  FADD.FTZ R25, R32, R14 ;  /* 0x0000000e20197221 */ /* 0x001fe20000010000 */
[----:B------:R-:W-:-:S05]  /*35d0*/  HFMA2 R14, -RZ, RZ, 0, 0 ;  /* 0x00000000ff0e7431 */ /* 0x000fca00000001ff */
[----:B------:R-:W-:-:S05]  /*35e0*/  FADD.FTZ R43, RZ, R14 ;  /* 0x0000000eff2b7221 */ /* 0x000fca0000010000 */
[----:B------:R-:W0:Y:S01]  /*35f0*/  SHFL.BFLY PT, R14, R43, 0x2, 0x1f ;  /* 0x0c401f002b0e7f89 */ /* 0x000e2200000e0000 */
[----:B-1----:R-:W-:Y:S01]  /*3600*/  FADD.FTZ R24, R42, R35 ;  /* 0x000000232a187221 */ /* 0x002fe20000010000 */
[----:B0-----:R-:W-:-:S05]  /*3610*/  FADD.FTZ R35, R43, R14 ;  /* 0x0000000e2b237221 */ /* 0x001fca0000010000 */
[----:B------:R-:W0:Y:S02]  /*3620*/  SHFL.BFLY PT, R14, R35, 0x1, 0x1f ;  /* 0x0c201f00230e7f89 */ /* 0x000e2400000e0000 */
[----:B0-----:R-:W-:Y:S01]  /*3630*/  FADD.FTZ R23, R35, R14 ;  /* 0x0000000e23177221 */ /* 0x001fe20000010000 */
[----:B------:R-:W-:-:S04]  /*3640*/  IMAD.MOV.U32 R14, RZ, RZ, RZ ;  /* 0x000000ffff0e7224 */ /* 0x000fc800078e00ff */
[----:B------:R-:W-:-:S05]  /*3650*/  FADD.FTZ R36, RZ, R14 ;  /* 0x0000000eff247221 */ /* 0x000fca0000010000 */
[----:B------:R-:W0:Y:S02]  /*3660*/  SHFL.BFLY PT, R14, R36, 0x2, 0x1f ;  /* 0x0c401f00240e7f89 */ /* 0x000e2400000e0000 */
[----:B0-----:R-:W-:-:S05]  /*3670*/  FADD.FTZ R32, R36, R14 ;  /* 0x0000000e24207221 */ /* 0x001fca0000010000 */
[----:B------:R0:W1:Y:S02]  /*3680*/  SHFL.BFLY PT, R14, R32, 0x1, 0x1f ;  /* 0x0c201f00200e7f89 */ /* 0x00006400000e0000 */
.L_x_6272:
[----:B------:R-:W-:Y:S05]  /*3690*/  WARPSYNC.ALL ;  /* 0x0000000000007948 */ /* 0x000fea0003800000 */
[----:B------:R-:W2:Y:S01]  /*36a0*/  S2UR UR5, SR_CgaCtaId ;  /* 0x00000000000579c3 */ /* 0x000ea20000008800 */
[C---:B------:R-:W-:Y:S01]  /*36b0*/  LOP3.LUT P0, RZ, R31.reuse, 0x7, RZ, 0xc0, !PT ;  /* 0x000000071fff7812 */ /* 0x040fe2000780c0ff */
[----:B------:R-:W-:Y:S01]  /*36c0*/  UMOV UR4, 0x400 ;  /* 0x0000040000047882 */ /* 0x000fe20000000000 */
[----:B------:R-:W-:Y:S01]  /*36d0*/  LOP3.LUT R12, R31, 0x3c0, RZ, 0xc0, !PT ;  /* 0x000003c01f0c7812 */ /* 0x000fe200078ec0ff */
[----:B------:R-:W-:Y:S01]  /*36e0*/  UIADD3 UR4, UPT, UPT, UR4, 0x20, URZ ;  /* 0x0000002004047890 */ /* 0x000fe2000fffe0ff */
[----:B------:R-:W-:-:S03]  /*36f0*/  SHF.R.U32.HI R29, RZ, 0x3, R29 ;  /* 0x00000003ff1d7819 */ /* 0x000fc6000001161d */
[----:B------:R-:W-:Y:S01]  /*3700*/  BAR.SYNC.DEFER_BLOCKING 0x0 ;  /* 0x0000000000007b1d */ /* 0x000fe20000010000 */
[----:B------:R-:W-:Y:S01]  /*3710*/  ISETP.NE.OR P4, PT, R12, 0x40, P0 ;  /* 0x000000400c00780c */ /* 0x000fe20000785670 */
[----:B-1----:R-:W-:Y:S01]  /*3720*/  FADD.FTZ R11, R32, R14 ;  /* 0x0000000e200b7221 */ /* 0x002fe20000010000 */
[C---:B------:R-:W-:Y:S01]  /*3730*/  LOP3.LUT R12, R31.reuse, 0x3e0, RZ, 0xc0, !PT ;  /* 0x000003e01f0c7812 */ /* 0x040fe200078ec0ff */
[----:B------:R-:W-:Y:S01]  /*3740*/  IMAD R13, R30, 0x78, R29 ;  /* 0x000000781e0d7824 */ /* 0x000fe200078e021d */
[C---:B------:R-:W-:Y:S01]  /*3750*/  LOP3.LUT P1, RZ, R31.reuse, 0x3c7, RZ, 0xc0, !PT ;  /* 0x000003c71fff7812 */ /* 0x040fe2000782c0ff */
[----:B------:R-:W-:Y:S01]  /*3760*/  BSSY.RECONVERGENT B0, `(.L_x_6167) ;  /* 0x0000024000007945 */ /* 0x000fe20003800200 */
[----:B------:R-:W-:Y:S02]  /*3770*/  ISETP.NE.OR P3, PT, R12, 0x20, P0 ;  /* 0x000000200c00780c */ /* 0x000fe40000765670 */
[----:B------:R-:W-:Y:S01]  /*3780*/  LOP3.LUT P2, RZ, R31, 0x3e7, RZ, 0xc0, !PT ;  /* 0x000003e71fff7812 */ /* 0x000fe2000784c0ff */
[----:B--2---:R-:W-:-:S06]  /*3790*/  ULEA UR4, UR5, UR4, 0x18 ;  /* 0x0000000405047291 */ /* 0x004fcc000f8ec0ff */
        /* <DEDUP_REMOVED lines=32> */
.L_x_6168:
[----:B------:R-:W-:Y:S05]  /*39a0*/  BSYNC.RECONVERGENT B0 ;  /* 0x0000000000007941 */ /* 0x000fea0003800200 */
.L_x_6167:
[----:B------:R-:W-:Y:S06]  /*39b0*/  BAR.SYNC.DEFER_BLOCKING 0x0 ;  /* 0x0000000000007b1d */ /* 0x000fec0000010000 */
[----:B------:R-:W-:Y:S04]  /*39c0*/  BSSY.RECONVERGENT B0, `(.L_x_6169) ;  /* 0x000003e000007945 */ /* 0x000fe80003800200 */
[----:B------:R-:W-:Y:S05]  /*39d0*/  @P1 BRA `(.L_x_6170) ;  /* 0x0000000000f01947 */ /* 0x000fea0003800000 */
[----:B------:R-:W1:Y:S04]  /*39e0*/  LDS R15, [R13] ;  /* 0x000000000d0f7984 */ /* 0x000e680000000800 */
[----:B------:R-:W2:Y:S01]  /*39f0*/  LDS R12, [R13+0x10] ;  /* 0x000010000d0c7984 */ /* 0x000ea20000000800 */
[----:B-1----:R-:W-:-:S03]  /*3a00*/  FADD.FTZ R10, R10, R15 ;  /* 0x0000000f0a0a7221 */ /* 0x002fc60000010000 */
[----:B------:R-:W1:Y:S01]  /*3a10*/  LDS R15, [R13+0x30] ;  /* 0x000030000d0f7984 */ /* 0x000e620000000800 */
[----:B--2---:R-:W-:-:S03]  /*3a20*/  FADD.FTZ R39, R39, R12 ;  /* 0x0000000c27277221 */ /* 0x004fc60000010000 */
        /* <DEDUP_REMOVED lines=51> */
[----:B--2---:R-:W-:Y:S01]  /*3d60*/  FADD.FTZ R11, R11, R12 ;  /* 0x0000000c0b0b7221 */ /* 0x004fe20000010000 */
[----:B-1----:R-:W-:Y:S02]  /*3d70*/  FADD.FTZ R28, R28, R15 ;  /* 0x0000000f1c1c7221 */ /* 0x002fe40000010000 */
[----:B------:R-:W1:Y:S02]  /*3d80*/  LDS R15, [R13+0x1b0] ;  /* 0x0001b0000d0f7984 */ /* 0x000e640000000800 */
[----:B-1----:R-:W-:-:S07]  /*3d90*/  FADD.FTZ R24, R24, R15 ;  /* 0x0000000f18187221 */ /* 0x002fce0000010000 */
.L_x_6170:
[----:B------:R-:W-:Y:S05]  /*3da0*/  BSYNC.RECONVERGENT B0 ;  /* 0x0000000000007941 */ /* 0x000fea0003800200 */
.L_x_6169:
        /* <DEDUP_REMOVED lines=33> */
.L_x_6172:
[----:B------:R-:W-:Y:S05]  /*3fc0*/  BSYNC.RECONVERGENT B0 ;  /* 0x0000000000007941 */ /* 0x000fea0003800200 */
.L_x_6171:
[----:B------:R-:W-:Y:S06]  /*3fd0*/  BAR.SYNC.DEFER_BLOCKING 0x0 ;  /* 0x0000000000007b1d */ /* 0x000fec0000010000 */
[----:B------:R-:W-:Y:S04]  /*3fe0*/  BSSY.RECONVERGENT B0, `(.L_x_6173) ;  /* 0x000003e000007945 */ /* 0x000fe80003800200 */
[----:B------:R-:W-:Y:S05]  /*3ff0*/  @P2 BRA `(.L_x_6174) ;  /* 0x0000000000f02947 */ /* 0x000fea0003800000 */
[----:B------:R-:W1:Y:S04]  /*4000*/  LDS R15, [R13] ;  /* 0x000000000d0f7984 */ /* 0x000e680000000800 */
[----:B------:R-:W3:Y:S01]  /*4010*/  LDS R12, [R13+0x1d0] ;  /* 0x0001d0000d0c7984 */ /* 0x000ee20000000800 */
[----:B-12---:R-:W-:-:S03]  /*4020*/  FADD.FTZ R10, R10, R15 ;  /* 0x0000000f0a0a7221 */ /* 0x006fc60000010000 */
[----:B------:R-:W1:Y:S01]  /*4030*/  LDS R15, [R13+0x30] ;  /* 0x000030000d0f7984 */ /* 0x000e620000000800 */
[----:B---3--:R-:W-:-:S03]  /*4040*/  FADD.FTZ R11, R11, R12 ;  /* 0x0000000c0b0b7221 */ /* 0x008fc60000010000 */
        /* <DEDUP_REMOVED lines=55> */
.L_x_6174:
[----:B------:R-:W-:Y:S05]  /*43c0*/  BSYNC.RECONVERGENT B0 ;  /* 0x0000000000007941 */ /* 0x000fea0003800200 */
.L_x_6173:
[----:B------:R-:W-:Y:S01]  /*43d0*/  BAR.SYNC.DEFER_BLOCKING 0x0 ;  /* 0x0000000000007b1d */ /* 0x000fe20000010000 */
[----:B------:R-:W-:-:S13]  /*43e0*/  ISETP.GT.U32.AND P1, PT, R31, 0x1f, PT ;  /* 0x0000001f1f00780c */ /* 0x000fda0003f24070 */
[----:B------:R-:W-:Y:S05]  /*43f0*/  @P1 EXIT ;  /* 0x000000000000194d */ /* 0x000fea0003800000 */
[----:B------:R-:W-:-:S04]  /*4400*/  UIMAD UR4, UR38, UR41, UR40 ;  /* 0x00000029260472a4 */ /* 0x000fc8000f8e0228 */
[----:B------:R-:W-:Y:S01]  /*4410*/  UIMAD UR4, UR4, UR39, URZ ;  /* 0x00000027040472a4 */ /* 0x000fe2000f8e02ff */
[----:B------:R-:W-:Y:S11]  /*4420*/  @P0 EXIT ;  /* 0x000000000000094d */ /* 0x000ff60003800000 */
[----:B------:R-:W3:Y:S01]  /*4430*/  LDCU.64 UR6, c[0x0][0x390] ;  /* 0x00007200ff0677ac */ /* 0x000ee20008000a00 */
[----:B------:R-:W-:Y:S01]  /*4440*/  IMAD R12, R33, 0x78, RZ ;  /* 0x00000078210c7824 */ /* 0x000fe200078e02ff */
[----:B------:R-:W-:Y:S01]  /*4450*/  SHF.R.U32.HI R31, RZ, 0x3, R31 ;  /* 0x00000003ff1f7819 */ /* 0x000fe2000001161f */
[----:B------:R-:W-:-:S06]  /*4460*/  UIMAD UR5, UR4, 0x78, URZ ;  /* 0x00000078040578a4 */ /* 0x000fcc000f8e02ff */
[----:B------:R-:W-:-:S04]  /*4470*/  IADD3 R31, P0, P1, R31, UR5, R12 ;  /* 0x000000051f1f7c10 */ /* 0x000fc8000f91e00c */
[----:B------:R-:W-:Y:S02]  /*4480*/  IADD3.X R14, PT, PT, RZ, RZ, RZ, P0, P1 ;  /* 0x000000ffff0e7210 */ /* 0x000fe400007e24ff */
[----:B---3--:R-:W-:-:S04]  /*4490*/  LEA R12, P0, R31, UR6, 0x2 ;  /* 0x000000061f0c7c11 */ /* 0x008fc8000f8010ff */
[----:B-12---:R-:W-:-:S05]  /*44a0*/  LEA.HI.X R13, R31, UR7, R14, 0x2, P0 ;  /* 0x000000071f0d7c11 */ /* 0x006fca00080f140e */
        /* <DEDUP_REMOVED lines=31> */
.L_x_6137:
        /* <DEDUP_REMOVED lines=16> */
.L_x_6175:
[----:B------:R-:W-:Y:S05]  /*47a0*/  EXIT ;  /* 0x000000000000794d */ /* 0x000fea0003800000 */
.L_x_6139:
[----:B------:R-:W-:Y:S01]  /*47b0*/  HFMA2 R12, -RZ, RZ, 0, 9.5367431640625e-07 ;  /* 0x00000010ff0c7431 */ /* 0x000fe200000001ff */
[----:B------:R-:W-:Y:S01]  /*47c0*/  MOV R11, 0x1f ;  /* 0x0000001f000b7802 */ /* 0x000fe20000000f00 */
[----:B------:R-:W-:-:S07]  /*47d0*/  IMAD.MOV.U32 R15, RZ, RZ, -0x1 ;  /* 0xffffffffff0f7424 */ /* 0x000fce00078e00ff */
[----:B------:R-:W-:Y:S05]  /*47e0*/  WARPSYNC.COLLECTIVE R15, `(.L_x_6176) ;  /* 0x000000000f087348 */ /* 0x000fea0003c00000 */
[----:B------:R0:W1:Y:S02]  /*47f0*/  SHFL.BFLY P6, R14, R13, R12, R11 ;  /* 0x0c00000c0d0e7389 */ /* 0x00006400000c000b */
[----:B01----:R-:W-:Y:S05]  /*4800*/  ENDCOLLECTIVE ;  /* 0x000000000000791b */ /* 0x003fea0003800000 */
.L_x_6176:
[----:B------:R-:W-:Y:S01]  /*4810*/  HFMA2 R12, -RZ, RZ, 0, 4.76837158203125e-07 ;  /* 0x00000008ff0c7431 */ /* 0x000fe200000001ff */
[----:B------:R-:W-:-:S04]  /*4820*/  FMNMX.FTZ R0, R14, -3.40282346638528859812e+38, !PT ;  /* 0xff7fffff0e007809 */ /* 0x000fc80007810000 */
[----:B------:R-:W-:-:S07]  /*4830*/  MOV R13, R0 ;  /* 0x00000000000d7202 */ /* 0x000fce0000000f00 */
[----:B------:R-:W-:Y:S05]  /*4840*/  WARPSYNC.COLLECTIVE R15, `(.L_x_6177) ;  /* 0x000000000f087348 */ /* 0x000fea0003c00000 */
[----:B------:R0:W1:Y:S02]  /*4850*/  SHFL.BFLY P6, R14, R13, R12, R11 ;  /* 0x0c00000c0d0e7389 */ /* 0x00006400000c000b */
[----:B01----:R-:W-:Y:S05]  /*4860*/  ENDCOLLECTIVE ;  /* 0x000000000000791b */ /* 0x003fea0003800000 */
.L_x_6177:
[----:B------:R-:W-:Y:S01]  /*4870*/  IMAD.MOV.U32 R12, RZ, RZ, 0x4 ;  /* 0x00000004ff0c7424 */ /* 0x000fe200078e00ff */
[----:B------:R-:W-:-:S04]  /*4880*/  FMNMX.FTZ R2, R0, R14, !PT ;  /* 0x0000000e00027209 */ /* 0x000fc80007810000 */
[----:B------:R-:W-:-:S07]  /*4890*/  MOV R13, R2 ;  /* 0x00000002000d7202 */ /* 0x000fce0000000f00 */
[----:B------:R-:W-:Y:S05]  /*48a0*/  WARPSYNC.COLLECTIVE R15, `(.L_x_6178) ;  /* 0x000000000f087348 */ /* 0x000fea0003c00000 */
[----:B------:R0:W1:Y:S02]  /*48b0*/  SHFL.BFLY P6, R14, R13, R12, R11 ;  /* 0x0c00000c0d0e7389 */ /* 0x00006400000c000b */
[----:B01----:R-:W-:Y:S05]  /*48c0*/  ENDCOLLECTIVE ;  /* 0x000000000000791b */ /* 0x003fea0003800000 */
.L_x_6178:
[----:B------:R-:W-:Y:S01]  /*48d0*/  HFMA2 R12, -RZ, RZ, 0, 1.1920928955078125e-07 ;  /* 0x00000002ff0c7431 */ /* 0x000fe200000001ff */
[----:B------:R-:W-:-:S04]  /*48e0*/  FMNMX.FTZ R3, R2, R14, !PT ;  /* 0x0000000e02037209 */ /* 0x000fc80007810000 */
[----:B------:R-:W-:-:S07]  /*48f0*/  MOV R13, R3 ;  /* 0x00000003000d7202 */ /* 0x000fce0000000f00 */
[----:B------:R-:W-:Y:S05]  /*4900*/  WARPSYNC.COLLECTIVE R15, `(.L_x_6179) ;  /* 0x000000000f087348 */ /* 0x000fea0003c00000 */
[----:B------:R0:W1:Y:S02]  /*4910*/  SHFL.BFLY P6, R14, R13, R12, R11 ;  /* 0x0c00000c0d0e7389 */ /* 0x00006400000c000b */
[----:B01----:R-:W-:Y:S05]  /*4920*/  ENDCOLLECTIVE ;  /* 0x000000000000791b */ /* 0x003fea0003800000 */
.L_x_6179:
[----:B------:R-:W-:Y:S01]  /*4930*/  IMAD.MOV.U32 R12, RZ, RZ, 0x1 ;  /* 0x00000001ff0c7424 */ /* 0x000fe200078e00ff */
[----:B------:R-:W-:-:S04]  /*4940*/  FMNMX.FTZ R4, R3, R14, !PT ;  /* 0x0000000e03047209 */ /* 0x000fc80007810000 */
[----:B------:R-:W-:-:S07]  /*4950*/  MOV R13, R4 ;  /* 0x00000004000d7202 */ /* 0x000fce0000000f00 */
[----:B------:R-:W-:Y:S05]  /*4960*/  WARPSYNC.COLLECTIVE R15, `(.L_x_6180) ;  /* 0x000000000f087348 */ /* 0x000fea0003c00000 */
[----:B------:R0:W1:Y:S02]  /*4970*/  SHFL.BFLY P6, R14, R13, R12, R11 ;  /* 0x0c00000c0d0e7389 */ /* 0x00006400000c000b */
[----:B01----:R-:W-:Y:S05]  /*4980*/  ENDCOLLECTIVE ;  /* 0x000000000000791b */ /* 0x003fea0003800000 */
.L_x_6180:
[----:B------:R-:W-:Y:S05]  /*4990*/  BRA `(.L_x_6181) ;  /* 0xffffffc000a07947 */ /* 0x000fea000383ffff */
.L_x_6166:
[----:B--2---:R-:W-:Y:S01]  /*49a0*/  HFMA2 R13, -RZ, RZ, 0, 0 ;  /* 0x00000000ff0d7431 */ /* 0x004fe200000001ff */
[----:B-1-3--:R-:W-:Y:S01]  /*49b0*/  MOV R12, 0x4 ;  /* 0x00000004000c7802 */ /* 0x00afe20000000f00 */
[----:B------:R-:W-:Y:S02]  /*49c0*/  HFMA2 R11, -RZ, RZ, 0, 1.847743988037109375e-06 ;  /* 0x0000001fff0b7431 */ /* 0x000fe400000001ff */
[----:B------:R-:W-:-:S07]  /*49d0*/  IMAD.MOV.U32 R15, RZ, RZ, -0x1 ;  /* 0xffffffffff0f7424 */ /* 0x000fce00078e00ff */
[----:B0-----:R-:W-:Y:S05]  /*49e0*/  WARPSYNC.COLLECTIVE R15, `(.L_x_6182) ;  /* 0x000000000f087348 */ /* 0x001fea0003c00000 */
[----:B------:R1:W2:Y:S02]  /*49f0*/  SHFL.BFLY P6, R14, R13, R12, R11 ;  /* 0x0c00000c0d0e7389 */ /* 0x0002a400000c000b */
[----:B012---:R-:W-:Y:S05]  /*4a00*/  ENDCOLLECTIVE ;  /* 0x000000000000791b */ /* 0x007fea0003800000 */
.L_x_6182:
[----:B------:R-:W-:Y:S01]  /*4a10*/  HFMA2 R12, -RZ, RZ, 0, 1.1920928955078125e-07 ;  /* 0x00000002ff0c7431 */ /* 0x000fe200000001ff */
[----:B------:R-:W-:-:S05]  /*4a20*/  MOV R41, R14 ;  /* 0x0000000e00297202 */ /* 0x000fca0000000f00 */
[----:B------:R-:W-:-:S05]  /*4a30*/  FADD.FTZ R41, RZ, R41 ;  /* 0x00000029ff297221 */ /* 0x000fca0000010000 */
[----:B------:R-:W-:-:S07]  /*4a40*/  MOV R13, R41 ;  /* 0x00000029000d7202 */ /* 0x000fce0000000f00 */
[----:B------:R-:W-:Y:S05]  /*4a50*/  WARPSYNC.COLLECTIVE R15, `(.L_x_6183) ;  /* 0x000000000f087348 */ /* 0x000fea0003c00000 */
[----:B------:R0:W1:Y:S02]  /*4a60*/  SHFL.BFLY P6, R14, R13, R12, R11 ;  /* 0x0c00000c0d0e7389 */ /* 0x00006400000c000b */
[----:B01----:R-:W-:Y:S05]  /*4a70*/  ENDCOLLECTIVE ;  /* 0x000000000000791b */ /* 0x003fea0003800000 */
.L_x_6183:
[----:B------:R-:W-:Y:S01]  /*4a80*/  HFMA2 R12, -RZ, RZ, 0, 5.9604644775390625e-08 ;  /* 0x00000001ff0c7431 */ /* 0x000fe200000001ff */
[----:B------:R-:W-:-:S05]  /*4a90*/  MOV R0, R14 ;  /* 0x0000000e00007202 */ /* 0x000fca0000000f00 */
[----:B------:R-:W-:-:S04]  /*4aa0*/  FADD.FTZ R41, R41, R0 ;  /* 0x0000000029297221 */ /* 0x000fc80000010000 */
[----:B------:R-:W-:-:S07]  /*4ab0*/  IMAD.MOV.U32 R13, RZ, RZ, R41 ;  /* 0x000000ffff0d7224 */ /* 0x000fce00078e0029 */
[----:B------:R-:W-:Y:S05]  /*4ac0*/  WARPSYNC.COLLECTIVE R15, `(.L_x_6184) ;  /* 0x000000000f087348 */ /* 0x000fea0003c00000 */
[----:B------:R0:W1:Y:S02]  /*4ad0*/  SHFL.BFLY P6, R14, R13, R12, R11 ;  /* 0x0c00000c0d0e7389 */ /* 0x00006400000c000b */
[----:B01----:R-:W-:Y:S05]  /*4ae0*/  ENDCOLLECTIVE ;  /* 0x000000000000791b */ /* 0x003fea0003800000 */
.L_x_6184:
[----:B------:R-:W-:Y:S01]  /*4af0*/  HFMA2 R13, -RZ, RZ, 0, 0 ;  /* 0x00000000ff0d7431 */ /* 0x000fe200000001ff */
[----:B------:R-:W-:Y:S02]  /*4b00*/  MOV R12, 0x4 ;  /* 0x00000004000c7802 */ /* 0x000fe40000000f00 */
[----:B------:R-:W-:-:S07]  /*4b10*/  MOV R10, R14 ;  /* 0x0000000e000a7202 */ /* 0x000fce0000000f00 */
[----:B------:R-:W-:Y:S05]  /*4b20*/  WARPSYNC.COLLECTIVE R15, `(.L_x_6185) ;  /* 0x000000000f087348 */ /* 0x000fea0003c00000 */
[----:B------:R0:W1:Y:S02]  /*4b30*/  SHFL.BFLY P6, R14, R13, R12, R11 ;  /* 0x0c00000c0d0e7389 */ /* 0x00006400000c000b */
[----:B01----:R-:W-:Y:S05]  /*4b40*/  ENDCOLLECTIVE ;  /* 0x000000000000791b */ /* 0x003fea0003800000 */
.L_x_6185:
        /* <DEDUP_REMOVED lines=8> */
.L_x_6186:
[----:B------:R-:W-:Y:S01]  /*4bd0*/  IMAD.MOV.U32 R12, RZ, RZ, 0x1 ;  /* 0x00000001ff0c7424 */ /* 0x000fe200078e00ff */
[----:B------:R-:W-:-:S05]  /*4be0*/  MOV R27, R14 ;  /* 0x0000000e001b7202 */ /* 0x000fca0000000f00 */
[----:B------:R-:W-:-:S05]  /*4bf0*/  FADD.FTZ R40, R40, R27 ;  /* 0x0000001b28287221 */ /* 0x000fca0000010000 */
[----:B------:R-:W-:-:S07]  /*4c00*/  MOV R13, R40 ;  /* 0x00000028000d7202 */ /* 0x000fce0000000f00 */
[----:B------:R-:W-:Y:S05]  /*4c10*/  WARPSYNC.COLLECTIVE R15, `(.L_x_6187) ;  /* 0x000000000f087348 */ /* 0x000fea0003c00000 */
[----:B------:R0:W1:Y:S02]  /*4c20*/  SHFL.BFLY P6, R14, R13, R12, R11 ;  /* 0x0c00000c0d0e7389 */ /* 0x00006400000c000b */
[----:B01----:R-:W-:Y:S05]  /*4c30*/  ENDCOLLECTIVE ;  /* 0x000000000000791b */ /* 0x003fea0003800000 */
.L_x_6187:
[----:B------:R-:W-:Y:S01]  /*4c40*/  HFMA2 R13, -RZ, RZ, 0, 0 ;  /* 0x00000000ff0d7431 */ /* 0x000fe200000001ff */
[----:B------:R-:W-:Y:S02]  /*4c50*/  MOV R12, 0x4 ;  /* 0x00000004000c7802 */ /* 0x000fe40000000f00 */
[----:B------:R-:W-:-:S07]  /*4c60*/  MOV R39, R14 ;  /* 0x0000000e00277202 */ /* 0x000fce0000000f00 */
[----:B------:R-:W-:Y:S05]  /*4c70*/  WARPSYNC.COLLECTIVE R15, `(.L_x_6188) ;  /* 0x000000000f087348 */ /* 0x000fea0003c00000 */
[----:B------:R0:W1:Y:S02]  /*4c80*/  SHFL.BFLY P6, R14, R13, R12, R11 ;  /* 0x0c00000c0d0e7389 */ /* 0x00006400000c000b */
[----:B01----:R-:W-:Y:S05]  /*4c90*/  ENDCOLLECTIVE ;  /* 0x000000000000791b */ /* 0x003fea0003800000 */
.L_x_6188:
        /* <DEDUP_REMOVED lines=8> */
.L_x_6189:
[----:B------:R-:W-:Y:S01]  /*4d20*/  HFMA2 R12, -RZ, RZ, 0, 5.9604644775390625e-08 ;  /* 0x00000001ff0c7431 */ /* 0x000fe200000001ff */
[----:B------:R-:W-:-:S05]  /*4d30*/  MOV R37, R14 ;  /* 0x0000000e00257202 */ /* 0x000fca0000000f00 */
[----:B------:R-:W-:-:S05]  /*4d40*/  FADD.FTZ R38, R38, R37 ;  /* 0x0000002526267221 */ /* 0x000fca0000010000 */
[----:B------:R-:W-:-:S07]  /*4d50*/  MOV R13, R38 ;  /* 0x00000026000d7202 */ /* 0x000fce0000000f00 */
[----:B------:R-:W-:Y:S05]  /*4d60*/  WARPSYNC.COLLECTIVE R15, `(.L_x_6190) ;  /* 0x000000000f087348 */ /* 0x000fea0003c00000 */
[----:B------:R0:W1:Y:S02]  /*4d70*/  SHFL.BFLY P6, R14, R13, R12, R11 ;  /* 0x0c00000c0d0e7389 */ /* 0x00006400000c000b */
[----:B01----:R-:W-:Y:S05]  /*4d80*/  ENDCOLLECTIVE ;  /* 0x000000000000791b */ /* 0x003fea0003800000 */
.L_x_6190:
[----:B------:R-:W-:Y:S01]  /*4d90*/  HFMA2 R12, -RZ, RZ, 0, 2.384185791015625e-07 ;  /* 0x00000004ff0c7431 */ /* 0x000fe200000001ff */
[----:B------:R-:W-:Y:S01]  /*4da0*/  MOV R13, RZ ;  /* 0x000000ff000d7202 */ /* 0x000fe20000000f00 */
[----:B------:R-:W-:-:S07]  /*4db0*/  IMAD.MOV.U32 R37, RZ, RZ, R14 ;  /* 0x000000ffff257224 */ /* 0x000fce00078e000e */
[----:B------:R-:W-:Y:S05]  /*4dc0*/  WARPSYNC.COLLECTIVE R15, `(.L_x_6191) ;  /* 0x000000000f087348 */ /* 0x000fea0003c00000 */
[----:B------:R0:W1:Y:S02]  /*4dd0*/  SHFL.BFLY P6, R14, R13, R12, R11 ;  /* 0x0c00000c0d0e7389 */ /* 0x00006400000c000b */
[----:B01----:R-:W-:Y:S05]  /*4de0*/  ENDCOLLECTIVE ;  /* 0x000000000000791b */ /* 0x003fea0003800000 */
.L_x_6191:
        /* <DEDUP_REMOVED lines=8> */
.L_x_6192:
[----:B------:R-:W-:Y:S01]  /*4e70*/  HFMA2 R12, -RZ, RZ, 0, 5.9604644775390625e-08 ;  /* 0x00000001ff0c7431 */ /* 0x000fe200000001ff */
[----:B------:R-:W-:-:S05]  /*4e80*/  MOV R43, R14 ;  /* 0x0000000e002b7202 */ /* 0x000fca0000000f00 */
[----:B------:R-:W-:-:S05]  /*4e90*/  FADD.FTZ R34, R34, R43 ;  /* 0x0000002b22227221 */ /* 0x000fca0000010000 */
[----:B------:R-:W-:-:S07]  /*4ea0*/  MOV R13, R34 ;  /* 0x00000022000d7202 */ /* 0x000fce0000000f00 */
[----:B------:R-:W-:Y:S05]  /*4eb0*/  WARPSYNC.COLLECTIVE R15, `(.L_x_6193) ;  /* 0x000000000f087348 */ /* 0x000fea0003c00000 */
[----:B------:R0:W1:Y:S02]  /*4ec0*/  SHFL.BFLY P6, R14, R13, R12, R11 ;  /* 0x0c00000c0d0e7389 */ /* 0x00006400000c000b */
[----:B01----:R-:W-:Y:S05]  /*4ed0*/  ENDCOLLECTIVE ;  /* 0x000000000000791b */ /* 0x003fea0003800000 */
.L_x_6193:
[----:B------:R-:W-:Y:S02]  /*4ee0*/  HFMA2 R12, -RZ, RZ, 0, 2.384185791015625e-07 ;  /* 0x00000004ff0c7431 */ /* 0x000fe400000001ff */
[----:B------:R-:W-:Y:S01]  /*4ef0*/  IMAD.MOV.U32 R13, RZ, RZ, RZ ;  /* 0x000000ffff0d7224 */ /* 0x000fe200078e00ff */
[----:B------:R-:W-:-:S07]  /*4f00*/  MOV R45, R14 ;  /* 0x0000000e002d7202 */ /* 0x000fce0000000f00 */
[----:B------:R-:W-:Y:S05]  /*4f10*/  WARPSYNC.COLLECTIVE R15, `(.L_x_6194) ;  /* 0x000000000f087348 */ /* 0x000fea0003c00000 */
[----:B------:R0:W1:Y:S02]  /*4f20*/  SHFL.BFLY P6, R14, R13, R12, R11 ;  /* 0x0c00000c0d0e7389 */ /* 0x00006400000c000b */
[----:B01----:R-:W-:Y:S05]  /*4f30*/  ENDCOLLECTIVE ;  /* 0x000000000000791b */ /* 0x003fea0003800000 */
.L_x_6194:
        /* <DEDUP_REMOVED lines=8> */
.L_x_6195:
[----:B------:R-:W-:Y:S02]  /*4fc0*/  HFMA2 R12, -RZ, RZ, 0, 5.9604644775390625e-08 ;  /* 0x00000001ff0c7431 */ /* 0x000fe400000001ff */
[----:B------:R-:W-:-:S04]  /*4fd0*/  IMAD.MOV.U32 R5, RZ, RZ, R14 ;  /* 0x000000ffff057224 */ /* 0x000fc800078e000e */
[----:B------:R-:W-:-:S05]  /*4fe0*/  FADD.FTZ R22, R22, R5 ;  /* 0x0000000516167221 */ /* 0x000fca0000010000 */
[----:B------:R-:W-:-:S07]  /*4ff0*/  MOV R13, R22 ;  /* 0x00000016000d7202 */ /* 0x000fce0000000f00 */
[----:B------:R-:W-:Y:S05]  /*5000*/  WARPSYNC.COLLECTIVE R15, `(.L_x_6196) ;  /* 0x000000000f087348 */ /* 0x000fea0003c00000 */
[----:B------:R0:W1:Y:S02]  /*5010*/  SHFL.BFLY P6, R14, R13, R12, R11 ;  /* 0x0c00000c0d0e7389 */ /* 0x00006400000c000b */
[----:B01----:R-:W-:Y:S05]  /*5020*/  ENDCOLLECTIVE ;  /* 0x000000000000791b */ /* 0x003fea0003800000 */
.L_x_6196:
[----:B------:R-:W-:Y:S02]  /*5030*/  HFMA2 R13, -RZ, RZ, 0, 0 ;  /* 0x00000000ff0d7431 */ /* 0x000fe400000001ff */
[----:B------:R-:W-:Y:S01]  /*5040*/  IMAD.MOV.U32 R12, RZ, RZ, 0x4 ;  /* 0x00000004ff0c7424 */ /* 0x000fe200078e00ff */
[----:B------:R-:W-:-:S07]  /*5050*/  MOV R43, R14 ;  /* 0x0000000e002b7202 */ /* 0x000fce0000000f00 */
[----:B------:R-:W-:Y:S05]  /*5060*/  WARPSYNC.COLLECTIVE R15, `(.L_x_6197) ;  /* 0x000000000f087348 */ /* 0x000fea0003c00000 */
[----:B------:R0:W1:Y:S02]  /*5070*/  SHFL.BFLY P6, R14, R13, R12, R11 ;  /* 0x0c00000c0d0e7389 */ /* 0x00006400000c000b */
[----:B01----:R-:W-:Y:S05]  /*5080*/  ENDCOLLECTIVE ;  /* 0x000000000000791b */ /* 0x003fea0003800000 */
.L_x_6197:
        /* <DEDUP_REMOVED lines=8> */
.L_x_6198:
[----:B------:R-:W-:Y:S01]  /*5110*/  HFMA2 R12, -RZ, RZ, 0, 5.9604644775390625e-08 ;  /* 0x00000001ff0c7431 */ /* 0x000fe200000001ff */
[----:B------:R-:W-:-:S05]  /*5120*/  MOV R24, R14 ;  /* 0x0000000e00187202 */ /* 0x000fca0000000f00 */
[----:B------:R-:W-:-:S04]  /*5130*/  FADD.FTZ R21, R21, R24 ;  /* 0x0000001815157221 */ /* 0x000fc80000010000 */
[----:B------:R-:W-:-:S07]  /*5140*/  IMAD.MOV.U32 R13, RZ, RZ, R21 ;  /* 0x000000ffff0d7224 */ /* 0x000fce00078e0015 */
[----:B------:R-:W-:Y:S05]  /*5150*/  WARPSYNC.COLLECTIVE R15, `(.L_x_6199) ;  /* 0x000000000f087348 */ /* 0x000fea0003c00000 */
[----:B------:R0:W1:Y:S02]  /*5160*/  SHFL.BFLY P6, R14, R13, R12, R11 ;  /* 0x0c00000c0d0e7389 */ /* 0x00006400000c000b */
[----:B01----:R-:W-:Y:S05]  /*5170*/  ENDCOLLECTIVE ;  /* 0x000000000000791b */ /* 0x003fea0003800000 */
.L_x_6199:
[----:B------:R-:W-:Y:S01]  /*5180*/  HFMA2 R13, -RZ, RZ, 0, 0 ;  /* 0x00000000ff0d7431 */ /* 0x000fe200000001ff */
[----:B------:R-:W-:Y:S02]  /*5190*/  MOV R12, 0x4 ;  /* 0x00000004000c7802 */ /* 0x000fe40000000f00 */
[----:B------:R-:W-:-:S07]  /*51a0*/  MOV R24, R14 ;  /* 0x0000000e00187202 */ /* 0x000fce0000000f00 */
[----:B------:R-:W-:Y:S05]  /*51b0*/  WARPSYNC.COLLECTIVE R15, `(.L_x_6200) ;  /* 0x000000000f087348 */ /* 0x000fea0003c00000 */
[----:B------:R0:W1:Y:S02]  /*51c0*/  SHFL.BFLY P6, R14, R13, R12, R11 ;  /* 0x0c00000c0d0e7389 */ /* 0x00006400000c000b */
[----:B01----:R-:W-:Y:S05]  /*51d0*/  ENDCOLLECTIVE ;  /* 0x000000000000791b */ /* 0x003fea0003800000 */
.L_x_6200:
        /* <DEDUP_REMOVED lines=8> */
.L_x_6201:
[----:B------:R-:W-:Y:S01]  /*5260*/  IMAD.MOV.U32 R12, RZ, RZ, 0x1 ;  /* 0x00000001ff0c7424 */ /* 0x000fe200078e00ff */
[----:B------:R-:W-:-:S05]  /*5270*/  MOV R23, R14 ;  /* 0x0000000e00177202 */ /* 0x000fca0000000f00 */
[----:B------:R-:W-:-:S05]  /*5280*/  FADD.FTZ R20, R20, R23 ;  /* 0x0000001714147221 */ /* 0x000fca0000010000 */
[----:B------:R-:W-:-:S07]  /*5290*/  MOV R13, R20 ;  /* 0x00000014000d7202 */ /* 0x000fce0000000f00 */
[----:B------:R-:W-:Y:S05]  /*52a0*/  WARPSYNC.COLLECTIVE R15, `(.L_x_6202) ;  /* 0x000000000f087348 */ /* 0x000fea0003c00000 */
[----:B------:R0:W1:Y:S02]  /*52b0*/  SHFL.BFLY P6, R14, R13, R12, R11 ;  /* 0x0c00000c0d0e7389 */ /* 0x00006400000c000b */
[----:B01----:R-:W-:Y:S05]  /*52c0*/  ENDCOLLECTIVE ;  /* 0x000000000000791b */ /* 0x003fea0003800000 */
.L_x_6202:
[----:B------:R-:W-:Y:S01]  /*52d0*/  HFMA2 R13, -RZ, RZ, 0, 0 ;  /* 0x00000000ff0d7431 */ /* 0x000fe200000001ff */
[----:B------:R-:W-:Y:S02]  /*52e0*/  MOV R12, 0x4 ;  /* 0x00000004000c7802 */ /* 0x000fe40000000f00 */
[----:B------:R-:W-:-:S07]  /*52f0*/  MOV R23, R14 ;  /* 0x0000000e00177202 */ /* 0x000fce0000000f00 */
[----:B------:R-:W-:Y:S05]  /*5300*/  WARPSYNC.COLLECTIVE R15, `(.L_x_6203) ;  /* 0x000000000f087348 */ /* 0x000fea0003c00000 */
[----:B------:R0:W1:Y:S02]  /*5310*/  SHFL.BFLY P6, R14, R13, R12, R11 ;  /* 0x0c00000c0d0e7389 */ /* 0x00006400000c000b */
[----:B01----:R-:W-:Y:S05]  /*5320*/  ENDCOLLECTIVE ;  /* 0x000000000000791b */ /* 0x003fea0003800000 */
.L_x_6203:
        /* <DEDUP_REMOVED lines=8> */
.L_x_6204:
[----:B------:R-:W-:Y:S01]  /*53b0*/  HFMA2 R12, -RZ, RZ, 0, 5.9604644775390625e-08 ;  /* 0x00000001ff0c7431 */ /* 0x000fe200000001ff */
[----:B------:R-:W-:-:S05]  /*53c0*/  MOV R4, R14 ;  /* 0x0000000e00047202 */ /* 0x000fca0000000f00 */
[----:B------:R-:W-:-:S05]  /*53d0*/  FADD.FTZ R19, R19, R4 ;  /* 0x0000000413137221 */ /* 0x000fca0000010000 */
[----:B------:R-:W-:-:S07]  /*53e0*/  MOV R13, R19 ;  /* 0x00000013000d7202 */ /* 0x000fce0000000f00 */
[----:B------:R-:W-:Y:S05]  /*53f0*/  WARPSYNC.COLLECTIVE R15, `(.L_x_6205) ;  /* 0x000000000f087348 */ /* 0x000fea0003c00000 */
[----:B------:R0:W1:Y:S02]  /*5400*/  SHFL.BFLY P6, R14, R13, R12, R11 ;  /* 0x0c00000c0d0e7389 */ /* 0x00006400000c000b */
[----:B01----:R-:W-:Y:S05]  /*5410*/  ENDCOLLECTIVE ;  /* 0x000000000000791b */ /* 0x003fea0003800000 */
.L_x_6205:
[----:B------:R-:W-:Y:S01]  /*5420*/  HFMA2 R12, -RZ, RZ, 0, 2.384185791015625e-07 ;  /* 0x00000004ff0c7431 */ /* 0x000fe200000001ff */
[----:B------:R-:W-:Y:S01]  /*5430*/  MOV R13, RZ ;  /* 0x000000ff000d7202 */ /* 0x000fe20000000f00 */
[----:B------:R-:W-:-:S07]  /*5440*/  IMAD.MOV.U32 R26, RZ, RZ, R14 ;  /* 0x000000ffff1a7224 */ /* 0x000fce00078e000e */
[----:B------:R-:W-:Y:S05]  /*5450*/  WARPSYNC.COLLECTIVE R15, `(.L_x_6206) ;  /* 0x000000000f087348 */ /* 0x000fea0003c00000 */
[----:B------:R0:W1:Y:S02]  /*5460*/  SHFL.BFLY P6, R14, R13, R12, R11 ;  /* 0x0c00000c0d0e7389 */ /* 0x00006400000c000b */
[----:B01----:R-:W-:Y:S05]  /*5470*/  ENDCOLLECTIVE ;  /* 0x000000000000791b */ /* 0x003fea0003800000 */
.L_x_6206:
        /* <DEDUP_REMOVED lines=8> */
.L_x_6207:
[----:B------:R-:W-:Y:S01]  /*5500*/  HFMA2 R12, -RZ, RZ, 0, 5.9604644775390625e-08 ;  /* 0x00000001ff0c7431 */ /* 0x000fe200000001ff */
[----:B------:R-:W-:-:S05]  /*5510*/  MOV R25, R14 ;  /* 0x0000000e00197202 */ /* 0x000fca0000000f00 */
[----:B------:R-:W-:-:S05]  /*5520*/  FADD.FTZ R18, R18, R25 ;  /* 0x0000001912127221 */ /* 0x000fca0000010000 */
[----:B------:R-:W-:-:S07]  /*5530*/  MOV R13, R18 ;  /* 0x00000012000d7202 */ /* 0x000fce0000000f00 */
[----:B------:R-:W-:Y:S05]  /*5540*/  WARPSYNC.COLLECTIVE R15, `(.L_x_6208) ;  /* 0x000000000f087348 */ /* 0x000fea0003c00000 */
[----:B------:R0:W1:Y:S02]  /*5550*/  SHFL.BFLY P6, R14, R13, R12, R11 ;  /* 0x0c00000c0d0e7389 */ /* 0x00006400000c000b */
[----:B01----:R-:W-:Y:S05]  /*5560*/  ENDCOLLECTIVE ;  /* 0x000000000000791b */ /* 0x003fea0003800000 */
.L_x_6208:
[----:B------:R-:W-:Y:S02]  /*5570*/  HFMA2 R12, -RZ, RZ, 0, 2.384185791015625e-07 ;  /* 0x00000004ff0c7431 */ /* 0x000fe400000001ff */
[----:B------:R-:W-:Y:S01]  /*5580*/  IMAD.MOV.U32 R13, RZ, RZ, RZ ;  /* 0x000000ffff0d7224 */ /* 0x000fe200078e00ff */
[----:B------:R-:W-:-:S07]  /*5590*/  MOV R25, R14 ;  /* 0x0000000e00197202 */ /* 0x000fce0000000f00 */
[----:B------:R-:W-:Y:S05]  /*55a0*/  WARPSYNC.COLLECTIVE R15, `(.L_x_6209) ;  /* 0x000000000f087348 */ /* 0x000fea0003c00000 */
[----:B------:R0:W1:Y:S02]  /*55b0*/  SHFL.BFLY P6, R14, R13, R12, R11 ;  /* 0x0c00000c0d0e7389 */ /* 0x00006400000c000b */
[----:B01----:R-:W-:Y:S05]  /*55c0*/  ENDCOLLECTIVE ;  /* 0x000000000000791b */ /* 0x003fea0003800000 */
.L_x_6209:
        /* <DEDUP_REMOVED lines=8> */
.L_x_6210:
[----:B------:R-:W-:Y:S02]  /*5650*/  HFMA2 R12, -RZ, RZ, 0, 5.9604644775390625e-08 ;  /* 0x00000001ff0c7431 */ /* 0x000fe400000001ff */
[----:B------:R-:W-:-:S04]  /*5660*/  IMAD.MOV.U32 R2, RZ, RZ, R14 ;  /* 0x000000ffff027224 */ /* 0x000fc800078e000e */
[----:B------:R-:W-:-:S05]  /*5670*/  FADD.FTZ R17, R17, R2 ;  /* 0x0000000211117221 */ /* 0x000fca0000010000 */
[----:B------:R-:W-:-:S07]  /*5680*/  MOV R13, R17 ;  /* 0x00000011000d7202 */ /* 0x000fce0000000f00 */
[----:B------:R-:W-:Y:S05]  /*5690*/  WARPSYNC.COLLECTIVE R15, `(.L_x_6211) ;  /* 0x000000000f087348 */ /* 0x000fea0003c00000 */
[----:B------:R0:W1:Y:S02]  /*56a0*/  SHFL.BFLY P6, R14, R13, R12, R11 ;  /* 0x0c00000c0d0e7389 */ /* 0x00006400000c000b */
[----:B01----:R-:W-:Y:S05]  /*56b0*/  ENDCOLLECTIVE ;  /* 0x000000000000791b */ /* 0x003fea0003800000 */
.L_x_6211:
[----:B------:R-:W-:Y:S02]  /*56c0*/  HFMA2 R13, -RZ, RZ, 0, 0 ;  /* 0x00000000ff0d7431 */ /* 0x000fe400000001ff */
[----:B------:R-:W-:Y:S01]  /*56d0*/  IMAD.MOV.U32 R12, RZ, RZ, 0x4 ;  /* 0x00000004ff0c7424 */ /* 0x000fe200078e00ff */
[----:B------:R-:W-:-:S07]  /*56e0*/  MOV R28, R14 ;  /* 0x0000000e001c7202 */ /* 0x000fce0000000f00 */
[----:B------:R-:W-:Y:S05]  /*56f0*/  WARPSYNC.COLLECTIVE R15, `(.L_x_6212) ;  /* 0x000000000f087348 */ /* 0x000fea0003c00000 */
[----:B------:R0:W1:Y:S02]  /*5700*/  SHFL.BFLY P6, R14, R13, R12, R11 ;  /* 0x0c00000c0d0e7389 */ /* 0x00006400000c000b */
[----:B01----:R-:W-:Y:S05]  /*5710*/  ENDCOLLECTIVE ;  /* 0x000000000000791b */ /* 0x003fea0003800000 */
.L_x_6212:
        /* <DEDUP_REMOVED lines=8> */
.L_x_6213:
[----:B------:R-:W-:Y:S01]  /*57a0*/  HFMA2 R12, -RZ, RZ, 0, 5.9604644775390625e-08 ;  /* 0x00000001ff0c7431 */ /* 0x000fe200000001ff */
[----:B------:R-:W-:-:S05]  /*57b0*/  MOV R3, R14 ;  /* 0x0000000e00037202 */ /* 0x000fca0000000f00 */
[----:B------:R-:W-:-:S04]  /*57c0*/  FADD.FTZ R16, R16, R3 ;  /* 0x0000000310107221 */ /* 0x000fc80000010000 */
[----:B------:R-:W-:-:S07]  /*57d0*/  IMAD.MOV.U32 R13, RZ, RZ, R16 ;  /* 0x000000ffff0d7224 */ /* 0x000fce00078e0010 */
[----:B------:R-:W-:Y:S05]  /*57e0*/  WARPSYNC.COLLECTIVE R15, `(.L_x_6214) ;  /* 0x000000000f087348 */ /* 0x000fea0003c00000 */
[----:B------:R0:W1:Y:S02]  /*57f0*/  SHFL.BFLY P6, R14, R13, R12, R11 ;  /* 0x0c00000c0d0e7389 */ /* 0x00006400000c000b */
[----:B01----:R-:W-:Y:S05]  /*5800*/  ENDCOLLECTIVE ;  /* 0x000000000000791b */ /* 0x003fea0003800000 */
.L_x_6214:
[----:B------:R-:W-:Y:S01]  /*5810*/  HFMA2 R13, -RZ, RZ, 0, 0 ;  /* 0x00000000ff0d7431 */ /* 0x000fe200000001ff */
[----:B------:R-:W-:Y:S02]  /*5820*/  MOV R12, 0x4 ;  /* 0x00000004000c7802 */ /* 0x000fe40000000f00 */
[----:B------:R-:W-:-:S07]  /*5830*/  MOV R41, R14 ;  /* 0x0000000e00297202 */ /* 0x000fce0000000f00 */
[----:B------:R-:W-:Y:S05]  /*5840*/  WARPSYNC.COLLECTIVE R15, `(.L_x_6215) ;  /* 0x000000000f087348 */ /* 0x000fea0003c00000 */
[----:B------:R0:W1:Y:S02]  /*5850*/  SHFL.BFLY P6, R14, R13, R12, R11 ;  /* 0x0c00000c0d0e7389 */ /* 0x00006400000c000b */
[----:B01----:R-:W-:Y:S05]  /*5860*/  ENDCOLLECTIVE ;  /* 0x000000000000791b */ /* 0x003fea0003800000 */
.L_x_6215:
        /* <DEDUP_REMOVED lines=8> */
.L_x_6216:
[----:B------:R-:W-:Y:S01]  /*58f0*/  IMAD.MOV.U32 R12, RZ, RZ, 0x1 ;  /* 0x00000001ff0c7424 */ /* 0x000fe200078e00ff */
[----:B------:R-:W-:-:S05]  /*5900*/  MOV R32, R14 ;  /* 0x0000000e00207202 */ /* 0x000fca0000000f00 */
[----:B------:R-:W-:-:S05]  /*5910*/  FADD.FTZ R9, R9, R32 ;  /* 0x0000002009097221 */ /* 0x000fca0000010000 */
[----:B------:R-:W-:-:S07]  /*5920*/  MOV R13, R9 ;  /* 0x00000009000d7202 */ /* 0x000fce0000000f00 */
[----:B------:R-:W-:Y:S05]  /*5930*/  WARPSYNC.COLLECTIVE R15, `(.L_x_6217) ;  /* 0x000000000f087348 */ /* 0x000fea0003c00000 */
[----:B------:R0:W1:Y:S02]  /*5940*/  SHFL.BFLY P6, R14, R13, R12, R11 ;  /* 0x0c00000c0d0e7389 */ /* 0x00006400000c000b */
[----:B01----:R-:W-:Y:S05]  /*5950*/  ENDCOLLECTIVE ;  /* 0x000000000000791b */ /* 0x003fea0003800000 */
.L_x_6217:
[----:B------:R-:W-:Y:S01]  /*5960*/  HFMA2 R13, -RZ, RZ, 0, 0 ;  /* 0x00000000ff0d7431 */ /* 0x000fe200000001ff */
[----:B------:R-:W-:Y:S02]  /*5970*/  MOV R12, 0x4 ;  /* 0x00000004000c7802 */ /* 0x000fe40000000f00 */
[----:B------:R-:W-:-:S07]  /*5980*/  MOV R36, R14 ;  /* 0x0000000e00247202 */ /* 0x000fce0000000f00 */
[----:B------:R-:W-:Y:S05]  /*5990*/  WARPSYNC.COLLECTIVE R15, `(.L_x_6218) ;  /* 0x000000000f087348 */ /* 0x000fea0003c00000 */
[----:B------:R0:W1:Y:S02]  /*59a0*/  SHFL.BFLY P6, R14, R13, R12, R11 ;  /* 0x0c00000c0d0e7389 */ /* 0x00006400000c000b */
[----:B01----:R-:W-:Y:S05]  /*59b0*/  ENDCOLLECTIVE ;  /* 0x000000000000791b */ /* 0x003fea0003800000 */
.L_x_6218:
        /* <DEDUP_REMOVED lines=8> */
.L_x_6219:
[----:B------:R-:W-:Y:S01]  /*5a40*/  HFMA2 R12, -RZ, RZ, 0, 5.9604644775390625e-08 ;  /* 0x00000001ff0c7431 */ /* 0x000fe200000001ff */
[----:B------:R-:W-:-:S05]  /*5a50*/  MOV R35, R14 ;  /* 0x0000000e00237202 */ /* 0x000fca0000000f00 */
[----:B------:R-:W-:-:S05]  /*5a60*/  FADD.FTZ R8, R8, R35 ;  /* 0x0000002308087221 */ /* 0x000fca0000010000 */
[----:B------:R-:W-:-:S07]  /*5a70*/  MOV R13, R8 ;  /* 0x00000008000d7202 */ /* 0x000fce0000000f00 */
[----:B------:R-:W-:Y:S05]  /*5a80*/  WARPSYNC.COLLECTIVE R15, `(.L_x_6220) ;  /* 0x000000000f087348 */ /* 0x000fea0003c00000 */
[----:B------:R0:W1:Y:S02]  /*5a90*/  SHFL.BFLY P6, R14, R13, R12, R11 ;  /* 0x0c00000c0d0e7389 */ /* 0x00006400000c000b */
[----:B01----:R-:W-:Y:S05]  /*5aa0*/  ENDCOLLECTIVE ;  /* 0x000000000000791b */ /* 0x003fea0003800000 */
.L_x_6220:
[----:B------:R-:W-:Y:S01]  /*5ab0*/  HFMA2 R12, -RZ, RZ, 0, 2.384185791015625e-07 ;  /* 0x00000004ff0c7431 */ /* 0x000fe200000001ff */
[----:B------:R-:W-:Y:S01]  /*5ac0*/  MOV R13, RZ ;  /* 0x000000ff000d7202 */ /* 0x000fe20000000f00 */
[----:B------:R-:W-:-:S07]  /*5ad0*/  IMAD.MOV.U32 R43, RZ, RZ, R14 ;  /* 0x000000ffff2b7224 */ /* 0x000fce00078e000e */
[----:B------:R-:W-:Y:S05]  /*5ae0*/  WARPSYNC.COLLECTIVE R15, `(.L_x_6221) ;  /* 0x000000000f087348 */ /* 0x000fea0003c00000 */
[----:B------:R0:W1:Y:S02]  /*5af0*/  SHFL.BFLY P6, R14, R13, R12, R11 ;  /* 0x0c00000c0d0e7389 */ /* 0x00006400000c000b */
[----:B01----:R-:W-:Y:S05]  /*5b00*/  ENDCOLLECTIVE ;  /* 0x000000000000791b */ /* 0x003fea0003800000 */
.L_x_6221:
[----:B------:R-:W-:Y:S01]  /*5b10*/  FADD.FTZ R9, R8, R43 ;  /* 0x0000002b08097221 */ /* 0x000fe20000010000 */
[----:B------:R-:W-:Y:S02]  /*5b20*/  HFMA2 R12, -RZ, RZ, 0, 1.1920928955078125e-07 ;  /* 0x00000002ff0c7431 */ /* 0x000fe400000001ff */
[----:B------:R-:W-:-:S05]  /*5b30*/  FADD.FTZ R7, RZ, R14 ;  /* 0x0000000eff077221 */ /* 0x000fca0000010000 */
[----:B------:R-:W-:-:S07]  /*5b40*/  MOV R13, R7 ;  /* 0x00000007000d7202 */ /* 0x000fce0000000f00 */
[----:B------:R-:W-:Y:S05]  /*5b50*/  WARPSYNC.COLLECTIVE R15, `(.L_x_6222) ;  /* 0x000000000f087348 */ /* 0x000fea0003c00000 */
[----:B------:R0:W1:Y:S02]  /*5b60*/  SHFL.BFLY P6, R14, R13, R12, R11 ;  /* 0x0c00000c0d0e7389 */ /* 0x00006400000c000b */
[----:B01----:R-:W-:Y:S05]  /*5b70*/  ENDCOLLECTIVE ;  /* 0x000000000000791b */ /* 0x003fea0003800000 */
.L_x_6222:
[----:B------:R-:W-:Y:S02]  /*5b80*/  HFMA2 R12, -RZ, RZ, 0, 5.9604644775390625e-08 ;  /* 0x00000001ff0c7431 */ /* 0x000fe400000001ff */
[----:B------:R-:W-:-:S04]  /*5b90*/  IMAD.MOV.U32 R0, RZ, RZ, R14 ;  /* 0x000000ffff007224 */ /* 0x000fc800078e000e */
[----:B------:R-:W-:-:S05]  /*5ba0*/  FADD.FTZ R7, R7, R0 ;  /* 0x0000000007077221 */ /* 0x000fca0000010000 */
[----:B------:R-:W-:-:S07]  /*5bb0*/  MOV R13, R7 ;  /* 0x00000007000d7202 */ /* 0x000fce0000000f00 */
[----:B------:R-:W-:Y:S05]  /*5bc0*/  WARPSYNC.COLLECTIVE R15, `(.L_x_6223) ;  /* 0x000000000f087348 */ /* 0x000fea0003c00000 */
[----:B------:R0:W1:Y:S02]  /*5bd0*/  SHFL.BFLY P6, R14, R13, R12, R11 ;  /* 0x0c00000c0d0e7389 */ /* 0x00006400000c000b */
[----:B01----:R-:W-:Y:S05]  /*5be0*/  ENDCOLLECTIVE ;  /* 0x000000000000791b */ /* 0x003fea0003800000 */
.L_x_6223:
[----:B------:R-:W-:Y:S02]  /*5bf0*/  HFMA2 R13, -RZ, RZ, 0, 0 ;  /* 0x00000000ff0d7431 */ /* 0x000fe400000001ff */
[----:B------:R-:W-:Y:S01]  /*5c00*/  IMAD.MOV.U32 R12, RZ, RZ, 0x4 ;  /* 0x00000004ff0c7424 */ /* 0x000fe200078e00ff */
[----:B------:R-:W-:-:S07]  /*5c10*/  MOV R20, R14 ;  /* 0x0000000e00147202 */ /* 0x000fce0000000f00 */
[----:B------:R-:W-:Y:S05]  /*5c20*/  WARPSYNC.COLLECTIVE R15, `(.L_x_6224) ;  /* 0x000000000f087348 */ /* 0x000fea0003c00000 */
[----:B------:R0:W1:Y:S02]  /*5c30*/  SHFL.BFLY P6, R14, R13, R12, R11 ;  /* 0x0c00000c0d0e7389 */ /* 0x00006400000c000b */
[----:B01----:R-:W-:Y:S05]  /*5c40*/  ENDCOLLECTIVE ;  /* 0x000000000000791b */ /* 0x003fea0003800000 */
.L_x_6224:
        /* <DEDUP_REMOVED lines=8> */
.L_x_6225:
[----:B------:R-:W-:Y:S01]  /*5cd0*/  HFMA2 R12, -RZ, RZ, 0, 5.9604644775390625e-08 ;  /* 0x00000001ff0c7431 */ /* 0x000fe200000001ff */
[----:B------:R-:W-:-:S05]  /*5ce0*/  MOV R27, R14 ;  /* 0x0000000e001b7202 */ /* 0x000fca0000000f00 */
[----:B------:R-:W-:-:S04]  /*5cf0*/  FADD.FTZ R6, R6, R27 ;  /* 0x0000001b06067221 */ /* 0x000fc80000010000 */
[----:B------:R-:W-:-:S07]  /*5d00*/  IMAD.MOV.U32 R13, RZ, RZ, R6 ;  /* 0x000000ffff0d7224 */ /* 0x000fce00078e0006 */
[----:B------:R-:W-:Y:S05]  /*5d10*/  WARPSYNC.COLLECTIVE R15, `(.L_x_6226) ;  /* 0x000000000f087348 */ /* 0x000fea0003c00000 */
[----:B------:R0:W1:Y:S02]  /*5d20*/  SHFL.BFLY P6, R14, R13, R12, R11 ;  /* 0x0c00000c0d0e7389 */ /* 0x00006400000c000b */
[----:B01----:R-:W-:Y:S05]  /*5d30*/  ENDCOLLECTIVE ;  /* 0x000000000000791b */ /* 0x003fea0003800000 */
.L_x_6226:
[----:B------:R-:W-:Y:S01]  /*5d40*/  HFMA2 R13, -RZ, RZ, 0, 0 ;  /* 0x00000000ff0d7431 */ /* 0x000fe200000001ff */
[----:B------:R-:W-:Y:S02]  /*5d50*/  MOV R12, 0x4 ;  /* 0x00000004000c7802 */ /* 0x000fe40000000f00 */
[----:B------:R-:W-:-:S07]  /*5d60*/  MOV R23, R14 ;  /* 0x0000000e00177202 */ /* 0x000fce0000000f00 */
[----:B------:R-:W-:Y:S05]  /*5d70*/  WARPSYNC.COLLECTIVE R15, `(.L_x_6227) ;  /* 0x000000000f087348 */ /* 0x000fea0003c00000 */
[----:B------:R0:W1:Y:S02]  /*5d80*/  SHFL.BFLY P6, R14, R13, R12, R11 ;  /* 0x0c00000c0d0e7389 */ /* 0x00006400000c000b */
[----:B01----:R-:W-:Y:S05]  /*5d90*/  ENDCOLLECTIVE ;  /* 0x000000000000791b */ /* 0x003fea0003800000 */
.L_x_6227:
[----:B------:R-:W-:Y:S01]  /*5da0*/  FADD.FTZ R8, R6, R23 ;  /* 0x0000001706087221 */ /* 0x000fe20000010000 */
[----:B------:R-:W-:Y:S02]  /*5db0*/  HFMA2 R12, -RZ, RZ, 0, 1.1920928955078125e-07 ;  /* 0x00000002ff0c7431 */ /* 0x000fe400000001ff */
[----:B------:R-:W-:-:S04]  /*5dc0*/  FADD.FTZ R5, RZ, R14 ;  /* 0x0000000eff057221 */ /* 0x000fc80000010000 */
[----:B------:R-:W-:-:S07]  /*5dd0*/  IMAD.MOV.U32 R13, RZ, RZ, R5 ;  /* 0x000000ffff0d7224 */ /* 0x000fce00078e0005 */
[----:B------:R-:W-:Y:S05]  /*5de0*/  WARPSYNC.COLLECTIVE R15, `(.L_x_6228) ;  /* 0x000000000f087348 */ /* 0x000fea0003c00000 */
[----:B------:R0:W1:Y:S02]  /*5df0*/  SHFL.BFLY P6, R14, R13, R12, R11 ;  /* 0x0c00000c0d0e7389 */ /* 0x00006400000c000b */
[----:B01----:R-:W-:Y:S05]  /*5e00*/  ENDCOLLECTIVE ;  /* 0x000000000000791b */ /* 0x003fea0003800000 */
.L_x_6228:
[----:B------:R-:W-:Y:S02]  /*5e10*/  HFMA2 R12, -RZ, RZ, 0, 5.9604644775390625e-08 ;  /* 0x00000001ff0c7431 */ /* 0x000fe400000001ff */
[----:B------:R-:W-:-:S05]  /*5e20*/  FADD.FTZ R5, R5, R14 ;  /* 0x0000000e05057221 */ /* 0x000fca0000010000 */
[----:B------:R-:W-:-:S07]  /*5e30*/  MOV R13, R5 ;  /* 0x00000005000d7202 */ /* 0x000fce0000000f00 */
[----:B------:R-:W-:Y:S05]  /*5e40*/  WARPSYNC.COLLECTIVE R15, `(.L_x_6229) ;  /* 0x000000000f087348 */ /* 0x000fea0003c00000 */
[----:B------:R0:W1:Y:S02]  /*5e50*/  SHFL.BFLY P6, R14, R13, R12, R11 ;  /* 0x0c00000c0d0e7389 */ /* 0x00006400000c000b */
[----:B01----:R-:W-:Y:S05]  /*5e60*/  ENDCOLLECTIVE ;  /* 0x000000000000791b */ /* 0x003fea0003800000 */
.L_x_6229:
[----:B------:R-:W-:Y:S02]  /*5e70*/  HFMA2 R12, -RZ, RZ, 0, 2.384185791015625e-07 ;  /* 0x00000004ff0c7431 */ /* 0x000fe400000001ff */
[----:B------:R-:W-:Y:S01]  /*5e80*/  IMAD.MOV.U32 R13, RZ, RZ, RZ ;  /* 0x000000ffff0d7224 */ /* 0x000fe200078e00ff */
[----:B------:R-:W-:-:S07]  /*5e90*/  MOV R28, R14 ;  /* 0x0000000e001c7202 */ /* 0x000fce0000000f00 */
[----:B------:R-:W-:Y:S05]  /*5ea0*/  WARPSYNC.COLLECTIVE R15, `(.L_x_6230) ;  /* 0x000000000f087348 */ /* 0x000fea0003c00000 */
[----:B------:R0:W1:Y:S02]  /*5eb0*/  SHFL.BFLY P6, R14, R13, R12, R11 ;  /* 0x0c00000c0d0e7389 */ /* 0x00006400000c000b */
[----:B01----:R-:W-:Y:S05]  /*5ec0*/  ENDCOLLECTIVE ;  /* 0x000000000000791b */ /* 0x003fea0003800000 */
.L_x_6230:
        /* <DEDUP_REMOVED lines=8> */
.L_x_6231:
[----:B------:R-:W-:Y:S02]  /*5f50*/  HFMA2 R12, -RZ, RZ, 0, 5.9604644775390625e-08 ;  /* 0x00000001ff0c7431 */ /* 0x000fe400000001ff */
[----:B------:R-:W-:-:S04]  /*5f60*/  IMAD.MOV.U32 R45, RZ, RZ, R14 ;  /* 0x000000ffff2d7224 */ /* 0x000fc800078e000e */
[----:B------:R-:W-:-:S05]  /*5f70*/  FADD.FTZ R4, R4, R45 ;  /* 0x0000002d04047221 */ /* 0x000fca0000010000 */
[----:B------:R-:W-:-:S07]  /*5f80*/  MOV R13, R4 ;  /* 0x00000004000d7202 */ /* 0x000fce0000000f00 */
[----:B------:R-:W-:Y:S05]  /*5f90*/  WARPSYNC.COLLECTIVE R15, `(.L_x_6232) ;  /* 0x000000000f087348 */ /* 0x000fea0003c00000 */
[----:B------:R0:W1:Y:S02]  /*5fa0*/  SHFL.BFLY P6, R14, R13, R12, R11 ;  /* 0x0c00000c0d0e7389 */ /* 0x00006400000c000b */
[----:B01----:R-:W-:Y:S05]  /*5fb0*/  ENDCOLLECTIVE ;  /* 0x000000000000791b */ /* 0x003fea0003800000 */
.L_x_6232:
[----:B------:R-:W-:Y:S02]  /*5fc0*/  HFMA2 R13, -RZ, RZ, 0, 0 ;  /* 0x00000000ff0d7431 */ /* 0x000fe400000001ff */
[----:B------:R-:W-:Y:S01]  /*5fd0*/  IMAD.MOV.U32 R12, RZ, RZ, 0x4 ;  /* 0x00000004ff0c7424 */ /* 0x000fe200078e00ff */
[----:B------:R-:W-:-:S07]  /*5fe0*/  MOV R17, R14 ;  /* 0x0000000e00117202 */ /* 0x000fce0000000f00 */
[----:B------:R-:W-:Y:S05]  /*5ff0*/  WARPSYNC.COLLECTIVE R15, `(.L_x_6233) ;  /* 0x000000000f087348 */ /* 0x000fea0003c00000 */
[----:B------:R0:W1:Y:S02]  /*6000*/  SHFL.BFLY P6, R14, R13, R12, R11 ;  /* 0x0c00000c0d0e7389 */ /* 0x00006400000c000b */
[----:B01----:R-:W-:Y:S05]  /*6010*/  ENDCOLLECTIVE ;  /* 0x000000000000791b */ /* 0x003fea0003800000 */
.L_x_6233:
        /* <DEDUP_REMOVED lines=8> */
.L_x_6234:
[----:B------:R-:W-:Y:S01]  /*60a0*/  HFMA2 R12, -RZ, RZ, 0, 5.9604644775390625e-08 ;  /* 0x00000001ff0c7431 */ /* 0x000fe200000001ff */
[----:B------:R-:W-:-:S05]  /*60b0*/  MOV R0, R14 ;  /* 0x0000000e00007202 */ /* 0x000fca0000000f00 */
[----:B------:R-:W-:-:S04]  /*60c0*/  FADD.FTZ R3, R3, R0 ;  /* 0x0000000003037221 */ /* 0x000fc80000010000 */
[----:B------:R-:W-:-:S07]  /*60d0*/  IMAD.MOV.U32 R13, RZ, RZ, R3 ;  /* 0x000000ffff0d7224 */ /* 0x000fce00078e0003 */
[----:B------:R-:W-:Y:S05]  /*60e0*/  WARPSYNC.COLLECTIVE R15, `(.L_x_6235) ;  /* 0x000000000f087348 */ /* 0x000fea0003c00000 */
[----:B------:R0:W1:Y:S02]  /*60f0*/  SHFL.BFLY P6, R14, R13, R12, R11 ;  /* 0x0c00000c0d0e7389 */ /* 0x00006400000c000b */
[----:B01----:R-:W-:Y:S05]  /*6100*/  ENDCOLLECTIVE ;  /* 0x000000000000791b */ /* 0x003fea0003800000 */
.L_x_6235:
[----:B------:R-:W-:Y:S01]  /*6110*/  HFMA2 R13, -RZ, RZ, 0, 0 ;  /* 0x00000000ff0d7431 */ /* 0x000fe200000001ff */
[----:B------:R-:W-:Y:S02]  /*6120*/  MOV R12, 0x4 ;  /* 0x00000004000c7802 */ /* 0x000fe40000000f00 */
[----:B------:R-:W-:-:S07]  /*6130*/  MOV R36, R14 ;  /* 0x0000000e00247202 */ /* 0x000fce0000000f00 */
[----:B------:R-:W-:Y:S05]  /*6140*/  WARPSYNC.COLLECTIVE R15, `(.L_x_6236) ;  /* 0x000000000f087348 */ /* 0x000fea0003c00000 */
[----:B------:R0:W1:Y:S02]  /*6150*/  SHFL.BFLY P6, R14, R13, R12, R11 ;  /* 0x0c00000c0d0e7389 */ /* 0x00006400000c000b */
[----:B01----:R-:W-:Y:S05]  /*6160*/  ENDCOLLECTIVE ;  /* 0x000000000000791b */ /* 0x003fea0003800000 */
.L_x_6236:
        /* <DEDUP_REMOVED lines=8> */
.L_x_6237:
[----:B------:R-:W-:Y:S01]  /*61f0*/  IMAD.MOV.U32 R12, RZ, RZ, 0x1 ;  /* 0x00000001ff0c7424 */ /* 0x000fe200078e00ff */
[----:B------:R-:W-:-:S05]  /*6200*/  MOV R43, R14 ;  /* 0x0000000e002b7202 */ /* 0x000fca0000000f00 */
[----:B------:R-:W-:-:S05]  /*6210*/  FADD.FTZ R2, R2, R43 ;  /* 0x0000002b02027221 */ /* 0x000fca0000010000 */
[----:B------:R-:W-:-:S07]  /*6220*/  MOV R13, R2 ;  /* 0x00000002000d7202 */ /* 0x000fce0000000f00 */
[----:B------:R-:W-:Y:S05]  /*6230*/  WARPSYNC.COLLECTIVE R15, `(.L_x_6238) ;  /* 0x000000000f087348 */ /* 0x000fea0003c00000 */
[----:B------:R0:W1:Y:S02]  /*6240*/  SHFL.BFLY P6, R14, R13, R12, R11 ;  /* 0x0c00000c0d0e7389 */ /* 0x00006400000c000b */
[----:B01----:R-:W-:Y:S05]  /*6250*/  ENDCOLLECTIVE ;  /* 0x000000000000791b */ /* 0x003fea0003800000 */
.L_x_6238:
[----:B------:R-:W-:Y:S01]  /*6260*/  HFMA2 R13, -RZ, RZ, 0, 0 ;  /* 0x00000000ff0d7431 */ /* 0x000fe200000001ff */
[----:B------:R-:W-:Y:S02]  /*6270*/  MOV R12, 0x4 ;  /* 0x00000004000c7802 */ /* 0x000fe40000000f00 */
[----:B------:R-:W-:-:S07]  /*6280*/  MOV R43, R14 ;  /* 0x0000000e002b7202 */ /* 0x000fce0000000f00 */
[----:B------:R-:W-:Y:S05]  /*6290*/  WARPSYNC.COLLECTIVE R15, `(.L_x_6239) ;  /* 0x000000000f087348 */ /* 0x000fea0003c00000 */
[----:B------:R0:W1:Y:S02]  /*62a0*/  SHFL.BFLY P6, R14, R13, R12, R11 ;  /* 0x0c00000c0d0e7389 */ /* 0x00006400000c000b */
[----:B01----:R-:W-:Y:S05]  /*62b0*/  ENDCOLLECTIVE ;  /* 0x000000000000791b */ /* 0x003fea0003800000 */
.L_x_6239:
        /* <DEDUP_REMOVED lines=8> */
.L_x_6240:
[----:B------:R-:W-:Y:S01]  /*6340*/  HFMA2 R12, -RZ, RZ, 0, 5.9604644775390625e-08 ;  /* 0x00000001ff0c7431 */ /* 0x000fe200000001ff */
[----:B------:R-:W-:-:S05]  /*6350*/  MOV R27, R14 ;  /* 0x0000000e001b7202 */ /* 0x000fca0000000f00 */
[----:B------:R-:W-:-:S05]  /*6360*/  FADD.FTZ R0, R26, R27 ;  /* 0x0000001b1a007221 */ /* 0x000fca0000010000 */
[----:B------:R-:W-:-:S07]  /*6370*/  MOV R13, R0 ;  /* 0x00000000000d7202 */ /* 0x000fce0000000f00 */
[----:B------:R-:W-:Y:S05]  /*6380*/  WARPSYNC.COLLECTIVE R15, `(.L_x_6241) ;  /* 0x000000000f087348 */ /* 0x000fea0003c00000 */
[----:B------:R0:W1:Y:S02]  /*6390*/  SHFL.BFLY P6, R14, R13, R12, R11 ;  /* 0x0c00000c0d0e7389 */ /* 0x00006400000c000b */
[----:B01----:R-:W-:Y:S05]  /*63a0*/  ENDCOLLECTIVE ;  /* 0x000000000000791b */ /* 0x003fea0003800000 */
.L_x_6241:
[----:B------:R-:W-:Y:S01]  /*63b0*/  HFMA2 R12, -RZ, RZ, 0, 2.384185791015625e-07 ;  /* 0x00000004ff0c7431 */ /* 0x000fe200000001ff */
[----:B------:R-:W-:Y:S01]  /*63c0*/  MOV R13, RZ ;  /* 0x000000ff000d7202 */ /* 0x000fe20000000f00 */
[----:B------:R-:W-:-:S07]  /*63d0*/  IMAD.MOV.U32 R17, RZ, RZ, R14 ;  /* 0x000000ffff117224 */ /* 0x000fce00078e000e */
[----:B------:R-:W-:Y:S05]  /*63e0*/  WARPSYNC.COLLECTIVE R15, `(.L_x_6242) ;  /* 0x000000000f087348 */ /* 0x000fea0003c00000 */
[----:B------:R0:W1:Y:S02]  /*63f0*/  SHFL.BFLY P6, R14, R13, R12, R11 ;  /* 0x0c00000c0d0e7389 */ /* 0x00006400000c000b */
[----:B01----:R-:W-:Y:S05]  /*6400*/  ENDCOLLECTIVE ;  /* 0x000000000000791b */ /* 0x003fea0003800000 */
.L_x_6242:
        /* <DEDUP_REMOVED lines=8> */
.L_x_6243:
[----:B------:R-:W-:Y:S01]  /*6490*/  HFMA2 R12, -RZ, RZ, 0, 5.9604644775390625e-08 ;  /* 0x00000001ff0c7431 */ /* 0x000fe200000001ff */
[----:B------:R-:W-:-:S05]  /*64a0*/  MOV R28, R14 ;  /* 0x0000000e001c7202 */ /* 0x000fca0000000f00 */
[----:B------:R-:W-:-:S05]  /*64b0*/  FADD.FTZ R27, R25, R28 ;  /* 0x0000001c191b7221 */ /* 0x000fca0000010000 */
[----:B------:R-:W-:-:S07]  /*64c0*/  MOV R13, R27 ;  /* 0x0000001b000d7202 */ /* 0x000fce0000000f00 */
[----:B------:R-:W-:Y:S05]  /*64d0*/  WARPSYNC.COLLECTIVE R15, `(.L_x_6244) ;  /* 0x000000000f087348 */ /* 0x000fea0003c00000 */
[----:B------:R0:W1:Y:S02]  /*64e0*/  SHFL.BFLY P6, R14, R13, R12, R11 ;  /* 0x0c00000c0d0e7389 */ /* 0x00006400000c000b */
[----:B01----:R-:W-:Y:S05]  /*64f0*/  ENDCOLLECTIVE ;  /* 0x000000000000791b */ /* 0x003fea0003800000 */
.L_x_6244:
[----:B------:R-:W-:Y:S01]  /*6500*/  MOV R13, RZ ;  /* 0x000000ff000d7202 */ /* 0x000fe20000000f00 */
[----:B------:R-:W-:Y:S02]  /*6510*/  IMAD.MOV.U32 R12, RZ, RZ, 0x4 ;  /* 0x00000004ff0c7424 */ /* 0x000fe400078e00ff */
[----:B------:R-:W-:-:S07]  /*6520*/  FADD.FTZ R2, R27, R14 ;  /* 0x0000000e1b027221 */ /* 0x000fce0000010000 */
[----:B------:R-:W-:Y:S05]  /*6530*/  WARPSYNC.COLLECTIVE R15, `(.L_x_6245) ;  /* 0x000000000f087348 */ /* 0x000fea0003c00000 */
[----:B------:R0:W1:Y:S02]  /*6540*/  SHFL.BFLY P6, R14, R13, R12, R11 ;  /* 0x0c00000c0d0e7389 */ /* 0x00006400000c000b */
[----:B01----:R-:W-:Y:S05]  /*6550*/  ENDCOLLECTIVE ;  /* 0x000000000000791b */ /* 0x003fea0003800000 */
.L_x_6245:
[----:B------:R-:W-:Y:S01]  /*6560*/  HFMA2 R12, -RZ, RZ, 0, 1.1920928955078125e-07 ;  /* 0x00000002ff0c7431 */ /* 0x000fe200000001ff */
[----:B------:R-:W-:-:S05]  /*6570*/  MOV R24, R14 ;  /* 0x0000000e00187202 */ /* 0x000fca0000000f00 */
[----:B------:R-:W-:-:S05]  /*6580*/  FADD.FTZ R24, RZ, R24 ;  /* 0x00000018ff187221 */ /* 0x000fca0000010000 */
[----:B------:R-:W-:-:S07]  /*6590*/  MOV R13, R24 ;  /* 0x00000018000d7202 */ /* 0x000fce0000000f00 */
[----:B------:R-:W-:Y:S05]  /*65a0*/  WARPSYNC.COLLECTIVE R15, `(.L_x_6246) ;  /* 0x000000000f087348 */ /* 0x000fea0003c00000 */
[----:B------:R0:W1:Y:S02]  /*65b0*/  SHFL.BFLY P6, R14, R13, R12, R11 ;  /* 0x0c00000c0d0e7389 */ /* 0x00006400000c000b */
[----:B01----:R-:W-:Y:S05]  /*65c0*/  ENDCOLLECTIVE ;  /* 0x000000000000791b */ /* 0x003fea0003800000 */
.L_x_6246:
[----:B------:R-:W-:Y:S01]  /*65d0*/  HFMA2 R12, -RZ, RZ, 0, 5.9604644775390625e-08 ;  /* 0x00000001ff0c7431 */ /* 0x000fe200000001ff */
[----:B------:R-:W-:-:S05]  /*65e0*/  MOV R35, R14 ;  /* 0x0000000e00237202 */ /* 0x000fca0000000f00 */
[----:B------:R-:W-:-:S04]  /*65f0*/  FADD.FTZ R32, R24, R35 ;  /* 0x0000002318207221 */ /* 0x000fc80000010000 */
[----:B------:R-:W-:-:S07]  /*6600*/  IMAD.MOV.U32 R13, RZ, RZ, R32 ;  /* 0x000000ffff0d7224 */ /* 0x000fce00078e0020 */
[----:B------:R-:W-:Y:S05]  /*6610*/  WARPSYNC.COLLECTIVE R15, `(.L_x_6247) ;  /* 0x000000000f087348 */ /* 0x000fea0003c00000 */
[----:B------:R0:W1:Y:S02]  /*6620*/  SHFL.BFLY P6, R14, R13, R12, R11 ;  /* 0x0c00000c0d0e7389 */ /* 0x00006400000c000b */
[----:B01----:R-:W-:Y:S05]  /*6630*/  ENDCOLLECTIVE ;  /* 0x000000000000791b */ /* 0x003fea0003800000 */
.L_x_6247:
[----:B------:R-:W-:Y:S01]  /*6640*/  HFMA2 R13, -RZ, RZ, 0, 0 ;  /* 0x00000000ff0d7431 */ /* 0x000fe200000001ff */
[----:B------:R-:W-:Y:S02]  /*6650*/  MOV R12, 0x4 ;  /* 0x00000004000c7802 */ /* 0x000fe40000000f00 */
[----:B------:R-:W-:-:S07]  /*6660*/  MOV R43, R14 ;  /* 0x0000000e002b7202 */ /* 0x000fce0000000f00 */
[----:B------:R-:W-:Y:S05]  /*6670*/  WARPSYNC.COLLECTIVE R15, `(.L_x_6248) ;  /* 0x000000000f087348 */ /* 0x000fea0003c00000 */
[----:B------:R0:W1:Y:S02]  /*6680*/  SHFL.BFLY P6, R14, R13, R12, R11 ;  /* 0x0c00000c0d0e7389 */ /* 0x00006400000c000b */
[----:B01----:R-:W-:Y:S05]  /*6690*/  ENDCOLLECTIVE ;  /* 0x000000000000791b */ /* 0x003fea0003800000 */
.L_x_6248:
        /* <DEDUP_REMOVED lines=8> */
.L_x_6249:
[----:B------:R-:W-:Y:S02]  /*6720*/  HFMA2 R12, -RZ, RZ, 0, 5.9604644775390625e-08 ;  /* 0x00000001ff0c7431 */ /* 0x000fe400000001ff */
[----:B------:R-:W-:-:S05]  /*6730*/  FADD.FTZ R35, R23, R14 ;  /* 0x0000000e17237221 */ /* 0x000fca0000010000 */
[----:B------:R-:W-:-:S07]  /*6740*/  MOV R13, R35 ;  /* 0x00000023000d7202 */ /* 0x000fce0000000f00 */
[----:B------:R-:W-:Y:S05]  /*6750*/  WARPSYNC.COLLECTIVE R15, `(.L_x_6250) ;  /* 0x000000000f087348 */ /* 0x000fea0003c00000 */
[----:B------:R0:W1:Y:S02]  /*6760*/  SHFL.BFLY P6, R14, R13, R12, R11 ;  /* 0x0c00000c0d0e7389 */ /* 0x00006400000c000b */
[----:B01----:R-:W-:Y:S05]  /*6770*/  ENDCOLLECTIVE ;  /* 0x000000000000791b */ /* 0x003fea0003800000 */
.L_x_6250:
[----:B------:R-:W-:Y:S01]  /*6780*/  HFMA2 R12, -RZ, RZ, 0, 2.384185791015625e-07 ;  /* 0x00000004ff0c7431 */ /* 0x000fe200000001ff */
[----:B------:R-:W-:Y:S01]  /*6790*/  MOV R13, RZ ;  /* 0x000000ff000d7202 */ /* 0x000fe20000000f00 */
[----:B------:R-:W-:-:S07]  /*67a0*/  IMAD.MOV.U32 R26, RZ, RZ, R14 ;  /* 0x000000ffff1a7224 */ /* 0x000fce00078e000e */
[----:B------:R-:W-:Y:S05]  /*67b0*/  WARPSYNC.COLLECTIVE R15, `(.L_x_6251) ;  /* 0x000000000f087348 */ /* 0x000fea0003c00000 */
[----:B------:R0:W1:Y:S02]  /*67c0*/  SHFL.BFLY P6, R14, R13, R12, R11 ;  /* 0x0c00000c0d0e7389 */ /* 0x00006400000c000b */
[----:B01----:R-:W-:Y:S05]  /*67d0*/  ENDCOLLECTIVE ;  /* 0x000000000000791b */ /* 0x003fea0003800000 */
.L_x_6251:
[----:B------:R-:W-:Y:S01]  /*67e0*/  FADD.FTZ R17, R35, R26 ;  /* 0x0000001a23117221 */ /* 0x000fe20000010000 */
[----:B------:R-:W-:Y:S02]  /*67f0*/  HFMA2 R12, -RZ, RZ, 0, 1.1920928955078125e-07 ;  /* 0x00000002ff0c7431 */ /* 0x000fe400000001ff */
[----:B------:R-:W-:-:S05]  /*6800*/  FADD.FTZ R36, RZ, R14 ;  /* 0x0000000eff247221 */ /* 0x000fca0000010000 */
[----:B------:R-:W-:-:S07]  /*6810*/  MOV R13, R36 ;  /* 0x00000024000d7202 */ /* 0x000fce0000000f00 */
[----:B------:R-:W-:Y:S05]  /*6820*/  WARPSYNC.COLLECTIVE R15, `(.L_x_6252) ;  /* 0x000000000f087348 */ /* 0x000fea0003c00000 */
[----:B------:R0:W1:Y:S02]  /*6830*/  SHFL.BFLY P6, R14, R13, R12, R11 ;  /* 0x0c00000c0d0e7389 */ /* 0x00006400000c000b */
[----:B01----:R-:W-:Y:S05]  /*6840*/  ENDCOLLECTIVE ;  /* 0x000000000000791b */ /* 0x003fea0003800000 */
.L_x_6252:
[----:B------:R-:W-:Y:S01]  /*6850*/  MOV R12, 0x1 ;  /* 0x00000001000c7802 */ /* 0x000fe20000000f00 */
[----:B------:R-:W-:-:S04]  /*6860*/  FADD.FTZ R24, R36, R14 ;  /* 0x0000000e24187221 */ /* 0x000fc80000010000 */
[----:B------:R-:W-:-:S07]  /*6870*/  IMAD.MOV.U32 R13, RZ, RZ, R24 ;  /* 0x000000ffff0d7224 */ /* 0x000fce00078e0018 */
[----:B------:R-:W-:Y:S05]  /*6880*/  WARPSYNC.COLLECTIVE R15, `(.L_x_6253) ;  /* 0x000000000f087348 */ /* 0x000fea0003c00000 */
[----:B------:R0:W1:Y:S02]  /*6890*/  SHFL.BFLY P6, R14, R13, R12, R11 ;  /* 0x0c00000c0d0e7389 */ /* 0x00006400000c000b */
[----:B01----:R-:W-:Y:S05]  /*68a0*/  ENDCOLLECTIVE ;  /* 0x000000000000791b */ /* 0x003fea0003800000 */
.L_x_6253:
[----:B------:R-:W-:Y:S01]  /*68b0*/  HFMA2 R13, -RZ, RZ, 0, 0 ;  /* 0x00000000ff0d7431 */ /* 0x000fe200000001ff */
[----:B------:R-:W-:Y:S01]  /*68c0*/  MOV R12, 0x4 ;  /* 0x00000004000c7802 */ /* 0x000fe20000000f00 */
[----:B------:R-:W-:-:S07]  /*68d0*/  FADD.FTZ R27, R24, R14 ;  /* 0x0000000e181b7221 */ /* 0x000fce0000010000 */
[----:B------:R-:W-:Y:S05]  /*68e0*/  WARPSYNC.COLLECTIVE R15, `(.L_x_6254) ;  /* 0x000000000f087348 */ /* 0x000fea0003c00000 */
[----:B------:R0:W1:Y:S02]  /*68f0*/  SHFL.BFLY P6, R14, R13, R12, R11 ;  /* 0x0c00000c0d0e7389 */ /* 0x00006400000c000b */
[----:B01----:R-:W-:Y:S05]  /*6900*/  ENDCOLLECTIVE ;  /* 0x000000000000791b */ /* 0x003fea0003800000 */
.L_x_6254:
[----:B------:R-:W-:Y:S02]  /*6910*/  IMAD.MOV.U32 R12, RZ, RZ, 0x2 ;  /* 0x00000002ff0c7424 */ /* 0x000fe400078e00ff */
[----:B------:R-:W-:-:S05]  /*6920*/  FADD.FTZ R26, RZ, R14 ;  /* 0x0000000eff1a7221 */ /* 0x000fca0000010000 */
[----:B------:R-:W-:-:S07]  /*6930*/  MOV R13, R26 ;  /* 0x0000001a000d7202 */ /* 0x000fce0000000f00 */
[----:B------:R-:W-:Y:S05]  /*6940*/  WARPSYNC.COLLECTIVE R15, `(.L_x_6255) ;  /* 0x000000000f087348 */ /* 0x000fea0003c00000 */
[----:B------:R0:W1:Y:S02]  /*6950*/  SHFL.BFLY P6, R14, R13, R12, R11 ;  /* 0x0c00000c0d0e7389 */ /* 0x00006400000c000b */
[----:B01----:R-:W-:Y:S05]  /*6960*/  ENDCOLLECTIVE ;  /* 0x000000000000791b */ /* 0x003fea0003800000 */
.L_x_6255:
[----:B------:R-:W-:Y:S02]  /*6970*/  HFMA2 R12, -RZ, RZ, 0, 5.9604644775390625e-08 ;  /* 0x00000001ff0c7431 */ /* 0x000fe400000001ff */
[----:B------:R-:W-:-:S05]  /*6980*/  FADD.FTZ R25, R26, R14 ;  /* 0x0000000e1a197221 */ /* 0x000fca0000010000 */
[----:B------:R-:W-:-:S07]  /*6990*/  MOV R13, R25 ;  /* 0x00000019000d7202 */ /* 0x000fce0000000f00 */
[----:B------:R-:W-:Y:S05]  /*69a0*/  WARPSYNC.COLLECTIVE R15, `(.L_x_6256) ;  /* 0x000000000f087348 */ /* 0x000fea0003c00000 */
[----:B------:R0:W1:Y:S02]  /*69b0*/  SHFL.BFLY P6, R14, R13, R12, R11 ;  /* 0x0c00000c0d0e7389 */ /* 0x00006400000c000b */
[----:B01----:R-:W-:Y:S05]  /*69c0*/  ENDCOLLECTIVE ;  /* 0x000000000000791b */ /* 0x003fea0003800000 */
.L_x_6256:
[----:B------:R-:W-:Y:S02]  /*69d0*/  HFMA2 R13, -RZ, RZ, 0, 0 ;  /* 0x00000000ff0d7431 */ /* 0x000fe400000001ff */
[----:B------:R-:W-:Y:S01]  /*69e0*/  IMAD.MOV.U32 R12, RZ, RZ, 0x4 ;  /* 0x00000004ff0c7424 */ /* 0x000fe200078e00ff */
[----:B------:R-:W-:-:S07]  /*69f0*/  MOV R26, R14 ;  /* 0x0000000e001a7202 */ /* 0x000fce0000000f00 */
[----:B------:R-:W-:Y:S05]  /*6a00*/  WARPSYNC.COLLECTIVE R15, `(.L_x_6257) ;  /* 0x000000000f087348 */ /* 0x000fea0003c00000 */
[----:B------:R0:W1:Y:S02]  /*6a10*/  SHFL.BFLY P6, R14, R13, R12, R11 ;  /* 0x0c00000c0d0e7389 */ /* 0x00006400000c000b */
[----:B01----:R-:W-:Y:S05]  /*6a20*/  ENDCOLLECTIVE ;  /* 0x000000000000791b */ /* 0x003fea0003800000 */
.L_x_6257:
[----:B------:R-:W-:Y:S01]  /*6a30*/  FADD.FTZ R26, R25, R26 ;  /* 0x0000001a191a7221 */ /* 0x000fe20000010000 */
[----:B------:R-:W-:Y:S02]  /*6a40*/  HFMA2 R12, -RZ, RZ, 0, 1.1920928955078125e-07 ;  /* 0x00000002ff0c7431 */ /* 0x000fe400000001ff */
[----:B------:R-:W-:-:S05]  /*6a50*/  FADD.FTZ R23, RZ, R14 ;  /* 0x0000000eff177221 */ /* 0x000fca0000010000 */
[----:B------:R-:W-:-:S07]  /*6a60*/  MOV R13, R23 ;  /* 0x00000017000d7202 */ /* 0x000fce0000000f00 */
[----:B------:R-:W-:Y:S05]  /*6a70*/  WARPSYNC.COLLECTIVE R15, `(.L_x_6258) ;  /* 0x000000000f087348 */ /* 0x000fea0003c00000 */
[----:B------:R0:W1:Y:S02]  /*6a80*/  SHFL.BFLY P6, R14, R13, R12, R11 ;  /* 0x0c00000c0d0e7389 */ /* 0x00006400000c000b */
[----:B01----:R-:W-:Y:S05]  /*6a90*/  ENDCOLLECTIVE ;  /* 0x000000000000791b */ /* 0x003fea0003800000 */
.L_x_6258:
[----:B------:R-:W-:Y:S01]  /*6aa0*/  IMAD.MOV.U32 R12, RZ, RZ, 0x1 ;  /* 0x00000001ff0c7424 */ /* 0x000fe200078e00ff */
[----:B------:R-:W-:-:S05]  /*6ab0*/  MOV R28, R14 ;  /* 0x0000000e001c7202 */ /* 0x000fca0000000f00 */
[----:B------:R-:W-:-:S05]  /*6ac0*/  FADD.FTZ R36, R23, R28 ;  /* 0x0000001c17247221 */ /* 0x000fca0000010000 */
[----:B------:R-:W-:-:S07]  /*6ad0*/  MOV R13, R36 ;  /* 0x00000024000d7202 */ /* 0x000fce0000000f00 */
[----:B------:R-:W-:Y:S05]  /*6ae0*/  WARPSYNC.COLLECTIVE R15, `(.L_x_6259) ;  /* 0x000000000f087348 */ /* 0x000fea0003c00000 */
[----:B------:R0:W1:Y:S02]  /*6af0*/  SHFL.BFLY P6, R14, R13, R12, R11 ;  /* 0x0c00000c0d0e7389 */ /* 0x00006400000c000b */
[----:B01----:R-:W-:Y:S05]  /*6b00*/  ENDCOLLECTIVE ;  /* 0x000000000000791b */ /* 0x003fea0003800000 */
.L_x_6259:
[----:B------:R-:W-:Y:S01]  /*6b10*/  HFMA2 R13, -RZ, RZ, 0, 0 ;  /* 0x00000000ff0d7431 */ /* 0x000fe200000001ff */
[----:B------:R-:W-:Y:S01]  /*6b20*/  MOV R12, 0x4 ;  /* 0x00000004000c7802 */ /* 0x000fe20000000f00 */
[----:B------:R-:W-:-:S07]  /*6b30*/  FADD.FTZ R28, R36, R14 ;  /* 0x0000000e241c7221 */ /* 0x000fce0000010000 */
[----:B------:R-:W-:Y:S05]  /*6b40*/  WARPSYNC.COLLECTIVE R15, `(.L_x_6260) ;  /* 0x000000000f087348 */ /* 0x000fea0003c00000 */
[----:B------:R0:W1:Y:S02]  /*6b50*/  SHFL.BFLY P6, R14, R13, R12, R11 ;  /* 0x0c00000c0d0e7389 */ /* 0x00006400000c000b */
[----:B01----:R-:W-:Y:S05]  /*6b60*/  ENDCOLLECTIVE ;  /* 0x000000000000791b */ /* 0x003fea0003800000 */
.L_x_6260:
[----:B------:R-:W-:Y:S01]  /*6b70*/  IMAD.MOV.U32 R12, RZ, RZ, 0x2 ;  /* 0x00000002ff0c7424 */ /* 0x000fe200078e00ff */
[----:B------:R-:W-:-:S05]  /*6b80*/  MOV R42, R14 ;  /* 0x0000000e002a7202 */ /* 0x000fca0000000f00 */
[----:B------:R-:W-:-:S05]  /*6b90*/  FADD.FTZ R42, RZ, R42 ;  /* 0x0000002aff2a7221 */ /* 0x000fca0000010000 */
[----:B------:R-:W-:-:S07]  /*6ba0*/  MOV R13, R42 ;  /* 0x0000002a000d7202 */ /* 0x000fce0000000f00 */
[----:B------:R-:W-:Y:S05]  /*6bb0*/  WARPSYNC.COLLECTIVE R15, `(.L_x_6261) ;  /* 0x000000000f087348 */ /* 0x000fea0003c00000 */
[----:B------:R0:W1:Y:S02]  /*6bc0*/  SHFL.BFLY P6, R14, R13, R12, R11 ;  /* 0x0c00000c0d0e7389 */ /* 0x00006400000c000b */
[----:B01----:R-:W-:Y:S05]  /*6bd0*/  ENDCOLLECTIVE ;  /* 0x000000000000791b */ /* 0x003fea0003800000 */
.L_x_6261:
[----:B------:R-:W-:Y:S01]  /*6be0*/  HFMA2 R12, -RZ, RZ, 0, 5.9604644775390625e-08 ;  /* 0x00000001ff0c7431 */ /* 0x000fe200000001ff */
[----:B------:R-:W-:-:S05]  /*6bf0*/  MOV R23, R14 ;  /* 0x0000000e00177202 */ /* 0x000fca0000000f00 */
[----:B------:R-:W-:-:S05]  /*6c00*/  FADD.FTZ R32, R42, R23 ;  /* 0x000000172a207221 */ /* 0x000fca0000010000 */
[----:B------:R-:W-:-:S07]  /*6c10*/  MOV R13, R32 ;  /* 0x00000020000d7202 */ /* 0x000fce0000000f00 */
[----:B------:R-:W-:Y:S05]  /*6c20*/  WARPSYNC.COLLECTIVE R15, `(.L_x_6262) ;  /* 0x000000000f087348 */ /* 0x000fea0003c00000 */
[----:B------:R0:W1:Y:S02]  /*6c30*/  SHFL.BFLY P6, R14, R13, R12, R11 ;  /* 0x0c00000c0d0e7389 */ /* 0x00006400000c000b */
[----:B01----:R-:W-:Y:S05]  /*6c40*/  ENDCOLLECTIVE ;  /* 0x000000000000791b */ /* 0x003fea0003800000 */
.L_x_6262:
[----:B------:R-:W-:Y:S01]  /*6c50*/  MOV R13, RZ ;  /* 0x000000ff000d7202 */ /* 0x000fe20000000f00 */
[----:B------:R-:W-:Y:S02]  /*6c60*/  IMAD.MOV.U32 R12, RZ, RZ, 0x4 ;  /* 0x00000004ff0c7424 */ /* 0x000fe400078e00ff */
[----:B------:R-:W-:-:S07]  /*6c70*/  FADD.FTZ R25, R32, R14 ;  /* 0x0000000e20197221 */ /* 0x000fce0000010000 */
[----:B------:R-:W-:Y:S05]  /*6c80*/  WARPSYNC.COLLECTIVE R15, `(.L_x_6263) ;  /* 0x000000000f087348 */ /* 0x000fea0003c00000 */
[----:B------:R0:W1:Y:S02]  /*6c90*/  SHFL.BFLY P6, R14, R13, R12, R11 ;  /* 0x0c00000c0d0e7389 */ /* 0x00006400000c000b */
[----:B01----:R-:W-:Y:S05]  /*6ca0*/  ENDCOLLECTIVE ;  /* 0x000000000000791b */ /* 0x003fea0003800000 */
.L_x_6263:
[----:B------:R-:W-:Y:S01]  /*6cb0*/  HFMA2 R12, -RZ, RZ, 0, 1.1920928955078125e-07 ;  /* 0x00000002ff0c7431 */ /* 0x000fe200000001ff */
[----:B------:R-:W-:-:S05]  /*6cc0*/  MOV R23, R14 ;  /* 0x0000000e00177202 */ /* 0x000fca0000000f00 */
[----:B------:R-:W-:-:S05]  /*6cd0*/  FADD.FTZ R23, RZ, R23 ;  /* 0x00000017ff177221 */ /* 0x000fca0000010000 */
[----:B------:R-:W-:-:S07]  /*6ce0*/  MOV R13, R23 ;  /* 0x00000017000d7202 */ /* 0x000fce0000000f00 */
[----:B------:R-:W-:Y:S05]  /*6cf0*/  WARPSYNC.COLLECTIVE R15, `(.L_x_6264) ;  /* 0x000000000f087348 */ /* 0x000fea0003c00000 */
[----:B------:R0:W1:Y:S02]  /*6d00*/  SHFL.BFLY P6, R14, R13, R12, R11 ;  /* 0x0c00000c0d0e7389 */ /* 0x00006400000c000b */
[----:B01----:R-:W-:Y:S05]  /*6d10*/  ENDCOLLECTIVE ;  /* 0x000000000000791b */ /* 0x003fea0003800000 */
.L_x_6264:
[----:B------:R-:W-:Y:S01]  /*6d20*/  HFMA2 R12, -RZ, RZ, 0, 5.9604644775390625e-08 ;  /* 0x00000001ff0c7431 */ /* 0x000fe200000001ff */
[----:B------:R-:W-:-:S05]  /*6d30*/  MOV R42, R14 ;  /* 0x0000000e002a7202 */ /* 0x000fca0000000f00 */
[----:B------:R-:W-:-:S04]  /*6d40*/  FADD.FTZ R42, R23, R42 ;  /* 0x0000002a172a7221 */ /* 0x000fc80000010000 */
[----:B------:R-:W-:-:S07]  /*6d50*/  IMAD.MOV.U32 R13, RZ, RZ, R42 ;  /* 0x000000ffff0d7224 */ /* 0x000fce00078e002a */
[----:B------:R-:W-:Y:S05]  /*6d60*/  WARPSYNC.COLLECTIVE R15, `(.L_x_6265) ;  /* 0x000000000f087348 */ /* 0x000fea0003c00000 */
[----:B------:R0:W1:Y:S02]  /*6d70*/  SHFL.BFLY P6, R14, R13, R12, R11 ;  /* 0x0c00000c0d0e7389 */ /* 0x00006400000c000b */
[----:B01----:R-:W-:Y:S05]  /*6d80*/  ENDCOLLECTIVE ;  /* 0x000000000000791b */ /* 0x003fea0003800000 */
.L_x_6265:
[----:B------:R-:W-:Y:S01]  /*6d90*/  HFMA2 R13, -RZ, RZ, 0, 0 ;  /* 0x00000000ff0d7431 */ /* 0x000fe200000001ff */
[----:B------:R-:W-:Y:S02]  /*6da0*/  MOV R12, 0x4 ;  /* 0x00000004000c7802 */ /* 0x000fe40000000f00 */
[----:B------:R-:W-:-:S07]  /*6db0*/  MOV R35, R14 ;  /* 0x0000000e00237202 */ /* 0x000fce0000000f00 */
[----:B------:R-:W-:Y:S05]  /*6dc0*/  WARPSYNC.COLLECTIVE R15, `(.L_x_6266) ;  /* 0x000000000f087348 */ /* 0x000fea0003c00000 */
[----:B------:R0:W1:Y:S02]  /*6dd0*/  SHFL.BFLY P6, R14, R13, R12, R11 ;  /* 0x0c00000c0d0e7389 */ /* 0x00006400000c000b */
[----:B01----:R-:W-:Y:S05]  /*6de0*/  ENDCOLLECTIVE ;  /* 0x000000000000791b */ /* 0x003fea0003800000 */
.L_x_6266:
[----:B------:R-:W-:Y:S01]  /*6df0*/  FADD.FTZ R24, R42, R35 ;  /* 0x000000232a187221 */ /* 0x000fe20000010000 */
[----:B------:R-:W-:Y:S02]  /*6e00*/  HFMA2 R12, -RZ, RZ, 0, 1.1920928955078125e-07 ;  /* 0x00000002ff0c7431 */ /* 0x000fe400000001ff */
[----:B------:R-:W-:-:S04]  /*6e10*/  FADD.FTZ R43, RZ, R14 ;  /* 0x0000000eff2b7221 */ /* 0x000fc80000010000 */
[----:B------:R-:W-:-:S07]  /*6e20*/  IMAD.MOV.U32 R13, RZ, RZ, R43 ;  /* 0x000000ffff0d7224 */ /* 0x000fce00078e002b */
[----:B------:R-:W-:Y:S05]  /*6e30*/  WARPSYNC.COLLECTIVE R15, `(.L_x_6267) ;  /* 0x000000000f087348 */ /* 0x000fea0003c00000 */
[----:B------:R0:W1:Y:S02]  /*6e40*/  SHFL.BFLY P6, R14, R13, R12, R11 ;  /* 0x0c00000c0d0e7389 */ /* 0x00006400000c000b */
[----:B01----:R-:W-:Y:S05]  /*6e50*/  ENDCOLLECTIVE ;  /* 0x000000000000791b */ /* 0x003fea0003800000 */
.L_x_6267:
[----:B------:R-:W-:Y:S02]  /*6e60*/  HFMA2 R12, -RZ, RZ, 0, 5.9604644775390625e-08 ;  /* 0x00000001ff0c7431 */ /* 0x000fe400000001ff */
[----:B------:R-:W-:-:S05]  /*6e70*/  FADD.FTZ R35, R43, R14 ;  /* 0x0000000e2b237221 */ /* 0x000fca0000010000 */
[----:B------:R-:W-:-:S07]  /*6e80*/  MOV R13, R35 ;  /* 0x00000023000d7202 */ /* 0x000fce0000000f00 */
[----:B------:R-:W-:Y:S05]  /*6e90*/  WARPSYNC.COLLECTIVE R15, `(.L_x_6268) ;  /* 0x000000000f087348 */ /* 0x000fea0003c00000 */
[----:B------:R0:W1:Y:S02]  /*6ea0*/  SHFL.BFLY P6, R14, R13, R12, R11 ;  /* 0x0c00000c0d0e7389 */ /* 0x00006400000c000b */
[----:B01----:R-:W-:Y:S05]  /*6eb0*/  ENDCOLLECTIVE ;  /* 0x000000000000791b */ /* 0x003fea0003800000 */
.L_x_6268:
[----:B------:R-:W-:Y:S01]  /*6ec0*/  MOV R13, RZ ;  /* 0x000000ff000d7202 */ /* 0x000fe20000000f00 */
[----:B------:R-:W-:Y:S02]  /*6ed0*/  IMAD.MOV.U32 R12, RZ, RZ, 0x4 ;  /* 0x00000004ff0c7424 */ /* 0x000fe400078e00ff */
[----:B------:R-:W-:-:S07]  /*6ee0*/  FADD.FTZ R23, R35, R14 ;  /* 0x0000000e23177221 */ /* 0x000fce0000010000 */
[----:B------:R-:W-:Y:S05]  /*6ef0*/  WARPSYNC.COLLECTIVE R15, `(.L_x_6269) ;  /* 0x000000000f087348 */ /* 0x000fea0003c00000 */
[----:B------:R0:W1:Y:S02]  /*6f00*/  SHFL.BFLY P6, R14, R13, R12, R11 ;  /* 0x0c00000c0d0e7389 */ /* 0x00006400000c000b */
[----:B01----:R-:W-:Y:S05]  /*6f10*/  ENDCOLLECTIVE ;  /* 0x000000000000791b */ /* 0x003fea0003800000 */
.L_x_6269:
[----:B------:R-:W-:Y:S02]  /*6f20*/  HFMA2 R12, -RZ, RZ, 0, 1.1920928955078125e-07 ;  /* 0x00000002ff0c7431 */ /* 0x000fe400000001ff */
[----:B------:R-:W-:-:S05]  /*6f30*/  FADD.FTZ R36, RZ, R14 ;  /* 0x0000000eff247221 */ /* 0x000fca0000010000 */
[----:B------:R-:W-:-:S07]  /*6f40*/  MOV R13, R36 ;  /* 0x00000024000d7202 */ /* 0x000fce0000000f00 */
[----:B------:R-:W-:Y:S05]  /*6f50*/  WARPSYNC.COLLECTIVE R15, `(.L_x_6270) ;  /* 0x000000000f087348 */ /* 0x000fea0003c00000 */
[----:B------:R0:W1:Y:S02]  /*6f60*/  SHFL.BFLY P6, R14, R13, R12, R11 ;  /* 0x0c00000c0d0e7389 */ /* 0x00006400000c000b */
[----:B01----:R-:W-:Y:S05]  /*6f70*/  ENDCOLLECTIVE ;  /* 0x000000000000791b */ /* 0x003fea0003800000 */
.L_x_6270:
[----:B------:R-:W-:Y:S02]  /*6f80*/  HFMA2 R12, -RZ, RZ, 0, 5.9604644775390625e-08 ;  /* 0x00000001ff0c7431 */ /* 0x000fe400000001ff */
[----:B------:R-:W-:-:S05]  /*6f90*/  FADD.FTZ R32, R36, R14 ;  /* 0x0000000e24207221 */ /* 0x000fca0000010000 */
[----:B------:R-:W-:-:S07]  /*6fa0*/  MOV R13, R32 ;  /* 0x00000020000d7202 */ /* 0x000fce0000000f00 */
[----:B------:R-:W-:Y:S05]  /*6fb0*/  WARPSYNC.COLLECTIVE R15, `(.L_x_6271) ;  /* 0x000000000f087348 */ /* 0x000fea0003c00000 */
[----:B------:R0:W1:Y:S02]  /*6fc0*/  SHFL.BFLY P6, R14, R13, R12, R11 ;  /* 0x0c00000c0d0e7389 */ /* 0x00006400000c000b */
[----:B01----:R-:W-:Y:S05]  /*6fd0*/  ENDCOLLECTIVE ;  /* 0x000000000000791b */ /* 0x003fea0003800000 */
.L_x_6271:
[----:B------:R-:W-:Y:S05]  /*6fe0*/  BRA `(.L_x_6272) ;  /* 0xffffffc400a87947 */ /* 0x000fea000383ffff */
.L_x_6273:
        /* <DEDUP_REMOVED lines=9> */
.L_x_27365:


//--------------------- .text._ZN4vllm25paged_attention_v2_kernelIfhLi112ELi32ELi128ELNS_18Fp8KVCacheDataTypeE2ELb1ELi512EEEvPfS2_PT_PKS3_PKT0_S9_ifPKiSB_iPKfiiiSD_SD_iiiii --------------------------
	.section	.text._ZN4vllm25paged_attention_v2_kernelIfhLi112ELi32ELi128ELNS_18Fp8KVCacheDataTypeE2ELb1ELi512EEEvPfS2_PT_PKS3_PKT0_S9_ifPKiSB_iPKfiiiSD_SD_iiiii,"ax",@progbits
	.align	128
        .global         _ZN4vllm25paged_attention_v2_kernelIfhLi112ELi32ELi128ELNS_18Fp8KVCacheDataTypeE2ELb1ELi512EEEvPfS2_PT_PKS3_PKT0_S9_ifPKiSB_iPKfiiiSD_SD_iiiii
        .type           _ZN4vllm25paged_attention_v2_kernelIfhLi112ELi32ELi128ELNS_18Fp8KVCacheDataTypeE2ELb1ELi512EEEvPfS2_PT_PKS3_PKT0_S9_ifPKiSB_iPKfiiiSD_SD_iiiii,@function
        .size           _ZN4vllm25paged_attention_v2_kernelIfhLi112ELi32ELi128ELNS_18Fp8KVCacheDataTypeE2ELb1ELi512EEEvPfS2_PT_PKS3_PKT0_S9_ifPKiSB_iPKfiiiSD_SD_iiiii,(.L_x_27366 - _ZN4vllm25paged_attention_v2_kernelIfhLi112ELi32ELi128ELNS_18Fp8KVCacheDataTypeE2ELb1ELi512EEEvPfS2_PT_PKS3_PKT0_S9_ifPKiSB_iPKfiiiSD_SD_iiiii)
        .other          _ZN4vllm25paged_attention_v2_kernelIfhLi112ELi32ELi128ELNS_18Fp8KVCacheDataTypeE2ELb1ELi512EEEvPfS2_PT_PKS3_PKT0_S9_ifPKiSB_iPKfiiiSD_SD_iiiii,@"STO_CUDA_ENTRY STV_DEFAULT"
_ZN4vllm25paged_attention_v2_kernelIfhLi112ELi32ELi128ELNS_18Fp8KVCacheDataTypeE2ELb1ELi512EEEvPfS2_PT_PKS3_PKT0_S9_ifPKiSB_iPKfiiiSD_SD_iiiii:
.text._ZN4vllm25paged_attention_v2_kernelIfhLi112ELi32ELi128ELNS_18Fp8KVCacheDataTypeE2ELb1ELi512EEEvPfS2_PT_PKS3_PKT0_S9_ifPKiSB_iPKfiiiSD_SD_iiiii:
        /* <DEDUP_REMOVED lines=12> */
[----:B------:R-:W1:Y:S03]  /*00c0*/  LDCU UR38, c[0x0][0x378] ;  /* 0x00006f00ff2677ac */ /* 0x000e660008000800 */
[----:B------:R-:W-:-:S03]  /*00d0*/  IABS R13, R3 ;  /* 0x00000003000d7213 */ /* 0x000fc60000000000 */
[----:B------:R-:W2:Y:S08]  /*00e0*/  LDC R2, c[0x0][0x408] ;  /* 0x00010200ff027b82 */ /* 0x000eb00000000800 */
[----:B------:R-:W3:Y:S01]  /*00f0*/  LDC R17, c[0x0][0x370] ;  /* 0x0000dc00ff117b82 */ /* 0x000ee20000000800 */
[----:B0-----:R-:W-:-:S04]  /*0100*/  IABS R8, R12 ;  /* 0x0000000c00087213 */ /* 0x001fc80000000000 */
[----:B------:R-:W0:Y:S03]  /*0110*/  I2F.RP R4, R8 ;  /* 0x0000000800047306 */ /* 0x000e260000209400 */
[----:B------:R-:W-:Y:S01]  /*0120*/  BAR.SYNC.DEFER_BLOCKING 0x0 ;  /* 0x0000000000007b1d */ /* 0x000fe20000010000 */
[----:B--2---:R-:W-:-:S05]  /*0130*/  ISETP.GE.AND P3, PT, R2, RZ, PT ;  /* 0x000000ff0200720c */ /* 0x004fca0003f66270 */
[----:B0-----:R-:W0:Y:S08]  /*0140*/  MUFU.RCP R4, R4 ;  /* 0x0000000400047308 */ /* 0x001e300000001000 */
[----:B------:R-:W3:Y:S01]  /*0150*/  @P3 LDC R21, c[0x0][0x3f8] ;  /* 0x0000fe00ff153b82 */ /* 0x000ee20000000800 */
[----:B0-----:R-:W-:-:S04]  /*0160*/  IADD3 R10, PT, PT, R4, 0xffffffe, RZ ;  /* 0x0ffffffe040a7810 */ /* 0x001fc80007ffe0ff */
[----:B------:R0:W2:Y:S02]  /*0170*/  F2I.FTZ.U32.TRUNC.NTZ R11, R10 ;  /* 0x0000000a000b7305 */ /* 0x0000a4000021f000 */
[----:B0-----:R-:W-:Y:S02]  /*0180*/  HFMA2 R10, -RZ, RZ, 0, 0 ;  /* 0x00000000ff0a7431 */ /* 0x001fe400000001ff */
[----:B--2---:R-:W-:-:S04]  /*0190*/  IMAD R0, R11, R8, RZ ;  /* 0x000000080b007224 */ /* 0x004fc800078e02ff */
[----:B------:R-:W-:-:S04]  /*01a0*/  IMAD.MOV R9, RZ, RZ, -R0 ;  /* 0x000000ffff097224 */ /* 0x000fc800078e0a00 */
[----:B------:R-:W-:Y:S01]  /*01b0*/  IMAD.HI.U32 R0, R11, R9, R10 ;  /* 0x000000090b007227 */ /* 0x000fe200078e000a */
[----:B------:R-:W-:Y:S01]  /*01c0*/  MOV R11, R13 ;  /* 0x0000000d000b7202 */ /* 0x000fe20000000f00 */
[----:B------:R-:W0:Y:S04]  /*01d0*/  S2R R9, SR_TID.X ;  /* 0x0000000000097919 */ /* 0x000e280000002100 */
[----:B------:R-:W-:Y:S01]  /*01e0*/  IMAD.HI.U32 R18, R0, R11, RZ ;  /* 0x0000000b00127227 */ /* 0x000fe200078e00ff */
[----:B------:R-:W3:Y:S04]  /*01f0*/  S2R R10, SR_CTAID.X ;  /* 0x00000000000a7919 */ /* 0x000ee80000002500 */
[----:B------:R-:W-:-:S05]  /*0200*/  IADD3 R4, PT, PT, -R18, RZ, RZ ;  /* 0x000000ff12047210 */ /* 0x000fca0007ffe1ff */
[----:B------:R-:W-:Y:S01]  /*0210*/  IMAD R11, R8, R4, R11 ;  /* 0x00000004080b7224 */ /* 0x000fe200078e020b */
[----:B------:R-:W-:Y:S02]  /*0220*/  LOP3.LUT R4, R3, R12, RZ, 0x3c, !PT ;  /* 0x0000000c03047212 */ /* 0x000fe400078e3cff */
[----:B------:R-:W-:Y:S02]  /*0230*/  IADD3 R3, PT, PT, R20, 0x1f, RZ ;  /* 0x0000001f14037810 */ /* 0x000fe40007ffe0ff */
[----:B------:R-:W-:Y:S02]  /*0240*/  ISETP.GT.U32.AND P1, PT, R8, R11, PT ;  /* 0x0000000b0800720c */ /* 0x000fe40003f24070 */
[----:B------:R-:W-:Y:S02]  /*0250*/  ISETP.GE.AND P2, PT, R4, RZ, PT ;  /* 0x000000ff0400720c */ /* 0x000fe40003f46270 */
[----:B------:R-:W-:Y:S02]  /*0260*/  SHF.L.U32 R4, R6, 0x4, RZ ;  /* 0x0000000406047819 */ /* 0x000fe400000006ff */
[----:B------:R-:W-:-:S04]  /*0270*/  SHF.R.U32.HI R3, RZ, 0x5, R3 ;  /* 0x00000005ff037819 */ /* 0x000fc80000011603 */
[----:B------:R-:W-:-:S03]  /*0280*/  VIADDMNMX.U32 R16, R4, 0x10, R3, PT ;  /* 0x0000001004107846 */ /* 0x000fc60003800003 */
[----:B------:R-:W-:Y:S01]  /*0290*/  @!P1 IMAD.IADD R11, R11, 0x1, -R8 ;  /* 0x000000010b0b9824 */ /* 0x000fe200078e0a08 */
[----:B------:R-:W-:Y:S02]  /*02a0*/  @!P1 IADD3 R18, PT, PT, R18, 0x1, RZ ;  /* 0x0000000112129810 */ /* 0x000fe40007ffe0ff */
[----:B------:R-:W-:Y:S02]  /*02b0*/  ISETP.NE.AND P1, PT, R12, RZ, PT ;  /* 0x000000ff0c00720c */ /* 0x000fe40003f25270 */
[----:B------:R-:W-:Y:S01]  /*02c0*/  ISETP.GE.U32.AND P0, PT, R11, R8, PT ;  /* 0x000000080b00720c */ /* 0x000fe20003f06070 */
[----:B---3--:R-:W-:Y:S01]  /*02d0*/  @P3 IMAD R21, R17, R21, R10 ;  /* 0x0000001511153224 */ /* 0x008fe200078e020a */
[----:B0-----:R-:W-:Y:S02]  /*02e0*/  LEA.HI R19, R9, R4, RZ, 0x1b ;  /* 0x0000000409137211 */ /* 0x001fe400078fd8ff */
[----:B------:R-:W-:Y:S01]  /*02f0*/  IADD3 R4, PT, PT, -R4, R16, RZ ;  /* 0x0000001004047210 */ /* 0x000fe20007ffe1ff */
[----:B------:R-:W-:-:S03]  /*0300*/  @P3 IMAD R21, R21, R2, 0x1 ;  /* 0x0000000115153424 */ /* 0x000fc600078e0202 */
[----:B------:R-:W-:-:S04]  /*0310*/  LEA R3, R4, R7, 0x5 ;  /* 0x0000000704037211 */ /* 0x000fc800078e28ff */
[----:B------:R-:W-:Y:S01]  /*0320*/  VIMNMX R20, PT, PT, R20, R3, PT ;  /* 0x0000000314147248 */ /* 0x000fe20003fe0100 */
[----:B------:R-:W-:Y:S01]  /*0330*/  @P0 VIADD R18, R18, 0x1 ;  /* 0x0000000112120836 */ /* 0x000fe20000000000 */
[----:B------:R-:W-:-:S04]  /*0340*/  ISETP.GE.U32.AND P0, PT, R19, R16, PT ;  /* 0x000000101300720c */ /* 0x000fc80003f06070 */
[----:B------:R-:W-:Y:S02]  /*0350*/  @!P2 IADD3 R18, PT, PT, -R18, RZ, RZ ;  /* 0x000000ff1212a210 */ /* 0x000fe40007ffe1ff */
[----:B------:R-:W-:Y:S01]  /*0360*/  @!P1 LOP3.LUT R18, RZ, R12, RZ, 0x33, !PT ;  /* 0x0000000cff129212 */ /* 0x000fe200078e33ff */
[----:B-1----:R-:W-:Y:S06]  /*0370*/  @P3 BRA `(.L_x_6274) ;  /* 0x0000000000d83947 */ /* 0x002fec0003800000 */
        /* <DEDUP_REMOVED lines=8> */
[----:B0-----:R-:W-:Y:S02]  /*0400*/  MOV R12, RZ ;  /* 0x000000ff000c7202 */ /* 0x001fe40000000f00 */
[----:B-1----:R-:W-:-:S05]  /*0410*/  IADD3 R11, PT, PT, RZ, -R13, RZ ;  /* 0x8000000dff0b7210 */ /* 0x002fca0007ffe0ff */
[----:B------:R-:W-:-:S04]  /*0420*/  IMAD R11, R11, R14, RZ ;  /* 0x0000000e0b0b7224 */ /* 0x000fc800078e02ff */
[----:B------:R-:W-:Y:S01]  /*0430*/  IMAD.HI.U32 R13, R13, R11, R12 ;  /* 0x0000000b0d0d7227 */ /* 0x000fe200078e000c */
[----:B------:R-:W-:-:S05]  /*0440*/  MOV R11, R15 ;  /* 0x0000000f000b7202 */ /* 0x000fca0000000f00 */
[----:B------:R-:W-:-:S04]  /*0450*/  IMAD.HI.U32 R13, R13, R11, RZ ;  /* 0x0000000b0d0d7227 */ /* 0x000fc800078e00ff */
[----:B------:R-:W-:-:S04]  /*0460*/  IMAD.MOV R3, RZ, RZ, -R13 ;  /* 0x000000ffff037224 */ /* 0x000fc800078e0a0d */
[----:B------:R-:W-:-:S05]  /*0470*/  IMAD R3, R14, R3, R11 ;  /* 0x000000030e037224 */ /* 0x000fca00078e020b */
[----:B------:R-:W-:-:S13]  /*0480*/  ISETP.GT.U32.AND P2, PT, R14, R3, PT ;  /* 0x000000030e00720c */ /* 0x000fda0003f44070 */
[-C--:B------:R-:W-:Y:S02]  /*0490*/  @!P2 IADD3 R3, PT, PT, R3, -R14.reuse, RZ ;  /* 0x8000000e0303a210 */ /* 0x080fe40007ffe0ff */
[----:B------:R-:W-:Y:S02]  /*04a0*/  @!P2 IADD3 R13, PT, PT, R13, 0x1, RZ ;  /* 0x000000010d0da810 */ /* 0x000fe40007ffe0ff */
[----:B------:R-:W-:Y:S02]  /*04b0*/  ISETP.GE.U32.AND P1, PT, R3, R14, PT ;  /* 0x0000000e0300720c */ /* 0x000fe40003f26070 */
[----:B------:R-:W-:Y:S02]  /*04c0*/  LOP3.LUT R3, R17, R4, RZ, 0x3c, !PT ;  /* 0x0000000411037212 */ /* 0x000fe400078e3cff */
[----:B------:R-:W-:Y:S02]  /*04d0*/  ISETP.NE.AND P2, PT, R4, RZ, PT ;  /* 0x000000ff0400720c */ /* 0x000fe40003f45270 */
[----:B------:R-:W-:-:S07]  /*04e0*/  ISETP.GE.AND P3, PT, R3, RZ, PT ;  /* 0x000000ff0300720c */ /* 0x000fce0003f66270 */
        /* <DEDUP_REMOVED lines=14> */
[----:B------:R-:W-:Y:S01]  /*05d0*/  IMAD.HI.U32 R13, R13, R11, R12 ;  /* 0x0000000b0d0d7227 */ /* 0x000fe200078e000c */
[----:B------:R-:W-:-:S04]  /*05e0*/  LOP3.LUT R11, R10, R15, RZ, 0x3c, !PT ;  /* 0x0000000f0a0b7212 */ /* 0x000fc800078e3cff */
[----:B------:R-:W-:Y:S01]  /*05f0*/  ISETP.GE.AND P3, PT, R11, RZ, PT ;  /* 0x000000ff0b00720c */ /* 0x000fe20003f66270 */
[----:B------:R-:W-:-:S04]  /*0600*/  IMAD.HI.U32 R13, R13, R22, RZ ;  /* 0x000000160d0d7227 */ /* 0x000fc800078e00ff */
[----:B------:R-:W-:-:S05]  /*0610*/  IMAD R3, R13, R3, R22 ;  /* 0x000000030d037224 */ /* 0x000fca00078e0216 */
[----:B------:R-:W-:-:S13]  /*0620*/  ISETP.GT.U32.AND P2, PT, R14, R3, PT ;  /* 0x000000030e00720c */ /* 0x000fda0003f44070 */
        /* <DEDUP_REMOVED lines=11> */
.L_x_6274:
        /* <DEDUP_REMOVED lines=8> */
[----:B------:R-:W-:-:S04]  /*0760*/  MOV R13, 0x400 ;  /* 0x00000400000d7802 */ /* 0x000fc80000000f00 */
[----:B------:R-:W-:Y:S01]  /*0770*/  IADD3 R13, PT, PT, R13, 0x20, RZ ;  /* 0x000000200d0d7810 */ /* 0x000fe20007ffe0ff */
[----:B------:R-:W3:Y:S01]  /*0780*/  LDC R12, c[0x0][0x404] ;  /* 0x00010100ff0c7b82 */ /* 0x000ee20000000800 */
[----:B0-----:R-:W-:Y:S02]  /*0790*/  IABS R11, R28 ;  /* 0x0000001c000b7213 */ /* 0x001fe40000000000 */
[----:B------:R-:W-:Y:S02]  /*07a0*/  ISETP.NE.AND P1, PT, R28, RZ, PT ;  /* 0x000000ff1c00720c */ /* 0x000fe40003f25270 */
[----:B------:R-:W0:Y:S01]  /*07b0*/  I2F.RP R8, R11 ;  /* 0x0000000b00087306 */ /* 0x000e220000209400 */
[----:B---3--:R-:W-:Y:S02]  /*07c0*/  ISETP.NE.AND P2, PT, R12, RZ, PT ;  /* 0x000000ff0c00720c */ /* 0x008fe40003f45270 */
[----:B-1----:R-:W-:Y:S02]  /*07d0*/  LEA R13, R14, R13, 0x18 ;  /* 0x0000000d0e0d7211 */ /* 0x002fe400078ec0ff */
[----:B--2---:R-:W-:-:S03]  /*07e0*/  IADD3 R14, PT, PT, R18, -UR4, RZ ;  /* 0x80000004120e7c10 */ /* 0x004fc6000fffe0ff */
[----:B0-----:R-:W0:Y:S02]  /*07f0*/  MUFU.RCP R8, R8 ;  /* 0x0000000800087308 */ /* 0x001e240000001000 */
[----:B0-----:R-:W-:Y:S02]  /*0800*/  IADD3 R2, PT, PT, R8, 0xffffffe, RZ ;  /* 0x0ffffffe08027810 */ /* 0x001fe40007ffe0ff */
[----:B------:R-:W-:-:S04]  /*0810*/  IABS R8, R12 ;  /* 0x0000000c00087213 */ /* 0x000fc80000000000 */
[----:B------:R0:W1:Y:S02]  /*0820*/  F2I.FTZ.U32.TRUNC.NTZ R3, R2 ;  /* 0x0000000200037305 */ /* 0x000064000021f000 */
[----:B0-----:R-:W-:Y:S01]  /*0830*/  IMAD.MOV.U32 R2, RZ, RZ, RZ ;  /* 0x000000ffff027224 */ /* 0x001fe200078e00ff */
[----:B-1----:R-:W-:-:S05]  /*0840*/  IADD3 R26, PT, PT, RZ, -R3, RZ ;  /* 0x80000003ff1a7210 */ /* 0x002fca0007ffe0ff */
[----:B------:R-:W-:-:S04]  /*0850*/  IMAD R15, R26, R11, RZ ;  /* 0x0000000b1a0f7224 */ /* 0x000fc800078e02ff */
[----:B------:R-:W-:Y:S01]  /*0860*/  IMAD.HI.U32 R2, R3, R15, R2 ;  /* 0x0000000f03027227 */ /* 0x000fe200078e0002 */
[----:B------:R-:W-:Y:S02]  /*0870*/  IADD3 R3, PT, PT, -R7, R24, RZ ;  /* 0x0000001807037210 */ /* 0x000fe40007ffe1ff */
[----:B------:R-:W-:-:S07]  /*0880*/  MOV R15, R19 ;  /* 0x00000013000f7202 */ /* 0x000fce0000000f00 */
.L_x_6278:
        /* <DEDUP_REMOVED lines=37> */
.L_x_6276:
[----:B------:R-:W-:Y:S05]  /*0ae0*/  BSYNC.RECONVERGENT B6 ;  /* 0x0000000000067941 */ /* 0x000fea0003800200 */
.L_x_6275:
        /* <DEDUP_REMOVED lines=12> */
.L_x_6321:
        /* <DEDUP_REMOVED lines=11> */
[C---:B------:R-:W-:Y:S02]  /*0c60*/  ISETP.GT.U32.AND P2, PT, R24.reuse, 0x3, PT ;  /* 0x000000031800780c */ /* 0x040fe40003f44070 */
[----:B------:R-:W-:Y:S02]  /*0c70*/  MOV R12, 0xff7fffff ;  /* 0xff7fffff000c7802 */ /* 0x000fe40000000f00 */
[----:B0-----:R-:W-:Y:S01]  /*0c80*/  LEA R4, R24, R13, 0x2 ;  /* 0x0000000d18047211 */ /* 0x001fe200078e10ff */
[----:B------:R-:W-:Y:S01]  /*0c90*/  BSSY.RECONVERGENT B0, `(.L_x_6280) ;  /* 0x00000eb000007945 */ /* 0x000fe20003800200 */
[----:B------:R-:W-:Y:S01]  /*0ca0*/  ISETP.GE.AND P3, PT, R9, R22, PT ;  /* 0x000000160900720c */ /* 0x000fe20003f66270 */
[----:B------:R-:W-:-:S06]  /*0cb0*/  IMAD.MOV.U32 R13, RZ, RZ, RZ ;  /* 0x000000ffff0d7224 */ /* 0x000fcc00078e00ff */
        /* <DEDUP_REMOVED lines=13> */
[----:B------:R-:W-:Y:S01]  /*0d90*/  ISETP.NE.AND P0, PT, R13, 0x180, PT ;  /* 0x000001800d00780c */ /* 0x000fe20003f05270 */
[----:B------:R-:W-:Y:S01]  /*0da0*/  HFMA2 R13, -RZ, RZ, 0, 0 ;  /* 0x00000000ff0d7431 */ /* 0x000fe200000001ff */
        /* <DEDUP_REMOVED lines=10> */
.L_x_6284:
        /* <DEDUP_REMOVED lines=11> */
.L_x_6283:
[----:B------:R-:W-:Y:S05]  /*0f00*/  BSYNC.RECONVERGENT B1 ;  /* 0x0000000000017941 */ /* 0x000fea0003800200 */
.L_x_6282:
        /* <DEDUP_REMOVED lines=12> */
.L_x_6287:
        /* <DEDUP_REMOVED lines=8> */
[----:B------:R-:W-:Y:S04]  /*1050*/  LDS R38, [R14+0xa00] ;  /* 0x000a00000e267984 */ /* 0x000fe80000000800 */
        /* <DEDUP_REMOVED lines=14> */
[----:B------:R-:W-:Y:S01]  /*1140*/  MUFU.EX2 R25, R25 ;  /* 0x0000001900197308 */ /* 0x000fe20000000800 */
[----:B-----5:R-:W-:-:S04]  /*1150*/  FADD.FTZ R24, -R11, R24 ;  /* 0x000000180b187221 */ /* 0x020fc80000010100 */
[----:B------:R-:W-:-:S03]  /*1160*/  FMUL.FTZ R31, R24, 1.4426950216293334961 ;  /* 0x3fb8aa3b181f7820 */ /* 0x000fc60000410000 */
[----:B------:R-:W4:Y:S01]  /*1170*/  MUFU.EX2 R23, R23 ;  /* 0x0000001700177308 */ /* 0x000f220000000800 */
[----:B-1----:R-:W-:Y:S01]  /*1180*/  FADD.FTZ R28, R27, R13 ;  /* 0x0000000d1b1c7221 */ /* 0x002fe20000010000 */
[----:B------:R-:W-:Y:S01]  /*1190*/  FMUL.FTZ R13, R26, 1.4426950216293334961 ;  /* 0x3fb8aa3b1a0d7820 */ /* 0x000fe20000410000 */
[----:B------:R-:W1:Y:S01]  /*11a0*/  LDS R24, [R14+0x1400] ;  /* 0x001400000e187984 */ /* 0x000e620000000800 */
[----:B------:R-:W-:-:S03]  /*11b0*/  FADD.FTZ R35, -R11, R36 ;  /* 0x000000240b237221 */ /* 0x000fc60000010100 */
[----:B------:R-:W5:Y:S01]  /*11c0*/  LDS R26, [R14+0x1200] ;  /* 0x001200000e1a7984 */ /* 0x000f620000000800 */
[----:B------:R-:W2:Y:S03]  /*11d0*/  MUFU.EX2 R29, R29 ;  /* 0x0000001d001d7308 */ /* 0x000ea60000000800 */
[----:B------:R0:W-:Y:S04]  /*11e0*/  STS [R14+-0x400], R27 ;  /* 0xfffc001b0e007388 */ /* 0x0001e80000000800 */
[----:B------:R-:W5:Y:S01]  /*11f0*/  LDS R36, [R14+0x1a00] ;  /* 0x001a00000e247984 */ /* 0x000f620000000800 */
[----:B------:R-:W3:Y:S01]  /*1200*/  MUFU.EX2 R13, R13 ;  /* 0x0000000d000d7308 */ /* 0x000ee20000000800 */
[----:B----4-:R-:W-:-:S02]  /*1210*/  FADD.FTZ R28, R28, R23 ;  /* 0x000000171c1c7221 */ /* 0x010fc40000010000 */
[----:B------:R4:W-:Y:S01]  /*1220*/  STS [R14+-0x200], R23 ;  /* 0xfffe00170e007388 */ /* 0x0009e20000000800 */
[----:B0-----:R-:W-:Y:S01]  /*1230*/  FADD.FTZ R27, -R11, R30 ;  /* 0x0000001e0b1b7221 */ /* 0x001fe20000010100 */
[----:B------:R-:W-:Y:S02]  /*1240*/  FADD.FTZ R28, R28, R25 ;  /* 0x000000191c1c7221 */ /* 0x000fe40000010000 */
[----:B------:R-:W0:Y:S01]  /*1250*/  LDS R30, [R14+0x1600] ;  /* 0x001600000e1e7984 */ /* 0x000e220000000800 */
[----:B------:R-:W-:Y:S01]  /*1260*/  FMUL.FTZ R33, R27, 1.4426950216293334961 ;  /* 0x3fb8aa3b1b217820 */ /* 0x000fe20000410000 */
[----:B------:R-:W-:Y:S02]  /*1270*/  FADD.FTZ R27, -R11, R38 ;  /* 0x000000260b1b7221 */ /* 0x000fe40000010100 */
[----:B------:R3:W-:Y:S01]  /*1280*/  STS [R14], R25 ;  /* 0x000000190e007388 */ /* 0x0007e20000000800 */
[----:B--2---:R-:W-:Y:S01]  /*1290*/  FADD.FTZ R28, R28, R29 ;  /* 0x0000001d1c1c7221 */ /* 0x004fe20000010000 */
[----:B----4-:R2:W4:Y:S01]  /*12a0*/  MUFU.EX2 R23, R31 ;  /* 0x0000001f00177308 */ /* 0x0105220000000800 */
[----:B------:R-:W-:Y:S01]  /*12b0*/  FMUL.FTZ R27, R27, 1.4426950216293334961 ;  /* 0x3fb8aa3b1b1b7820 */ /* 0x000fe20000410000 */
[----:B------:R-:W0:Y:S01]  /*12c0*/  LDS R38, [R14+0x1800] ;  /* 0x001800000e267984 */ /* 0x000e220000000800 */
[C---:B------:R-:W-:Y:S01]  /*12d0*/  FADD.FTZ R34, -R11.reuse, R34 ;  /* 0x000000220b227221 */ /* 0x040fe20000010100 */
[C---:B---3--:R-:W-:Y:S01]  /*12e0*/  FADD.FTZ R32, -R11.reuse, R32 ;  /* 0x000000200b207221 */ /* 0x048fe20000010100 */
[----:B------:R-:W-:Y:S01]  /*12f0*/  FADD.FTZ R28, R28, R13 ;  /* 0x0000000d1c1c7221 */ /* 0x000fe20000010000 */
[----:B------:R3:W-:Y:S02]  /*1300*/  STS [R14+0x200], R29 ;  /* 0x0002001d0e007388 */ /* 0x0007e40000000800 */
[----:B------:R-:W4:Y:S01]  /*1310*/  MUFU.EX2 R25, R33 ;  /* 0x0000002100197308 */ /* 0x000f220000000800 */
[----:B--2---:R-:W-:Y:S01]  /*1320*/  FMUL.FTZ R31, R34, 1.4426950216293334961 ;  /* 0x3fb8aa3b221f7820 */ /* 0x004fe20000410000 */
[----:B------:R-:W-:Y:S01]  /*1330*/  FMUL.FTZ R32, R32, 1.4426950216293334961 ;  /* 0x3fb8aa3b20207820 */ /* 0x000fe20000410000 */
[----:B------:R2:W-:Y:S01]  /*1340*/  STS [R14+0x400], R13 ;  /* 0x0004000d0e007388 */ /* 0x0005e20000000800 */
[----:B-1----:R-:W-:Y:S01]  /*1350*/  FADD.FTZ R24, -R11, R24 ;  /* 0x000000180b187221 */ /* 0x002fe20000010100 */
[----:B---3--:R-:W-:-:S03]  /*1360*/  FMUL.FTZ R29, R35, 1.4426950216293334961 ;  /* 0x3fb8aa3b231d7820 */ /* 0x008fc60000410000 */
[----:B------:R-:W1:Y:S01]  /*1370*/  MUFU.EX2 R27, R27 ;  /* 0x0000001b001b7308 */ /* 0x000e620000000800 */
[----:B-----5:R-:W-:Y:S01]  /*1380*/  FADD.FTZ R26, -R11, R26 ;  /* 0x0000001a0b1a7221 */ /* 0x020fe20000010100 */
[----:B----4-:R-:W-:Y:S01]  /*1390*/  FADD.FTZ R28, R28, R23 ;  /* 0x000000171c1c7221 */ /* 0x010fe20000010000 */
[----:B------:R-:W-:Y:S01]  /*13a0*/  FMUL.FTZ R24, R24, 1.4426950216293334961 ;  /* 0x3fb8aa3b18187820 */ /* 0x000fe20000410000 */
[----:B------:R-:W-:Y:S01]  /*13b0*/  STS [R14+0x600], R23 ;  /* 0x000600170e007388 */ /* 0x000fe20000000800 */
[----:B------:R-:W-:-:S03]  /*13c0*/  FMUL.FTZ R26, R26, 1.4426950216293334961 ;  /* 0x3fb8aa3b1a1a7820 */ /* 0x000fc60000410000 */
[----:B------:R-:W3:Y:S01]  /*13d0*/  MUFU.EX2 R29, R29 ;  /* 0x0000001d001d7308 */ /* 0x000ee20000000800 */
[----:B------:R-:W-:Y:S01]  /*13e0*/  FADD.FTZ R28, R28, R25 ;  /* 0x000000191c1c7221 */ /* 0x000fe20000010000 */
[C---:B------:R-:W-:Y:S01]  /*13f0*/  FADD.FTZ R36, -R11.reuse, R36 ;  /* 0x000000240b247221 */ /* 0x040fe20000010100 */
[----:B------:R-:W-:Y:S03]  /*1400*/  STS [R14+0x800], R25 ;  /* 0x000800190e007388 */ /* 0x000fe60000000800 */
[----:B------:R-:W-:Y:S02]  /*1410*/  FMUL.FTZ R36, R36, 1.4426950216293334961 ;  /* 0x3fb8aa3b24247820 */ /* 0x000fe40000410000 */
[----:B------:R-:W4:Y:S01]  /*1420*/  MUFU.EX2 R31, R31 ;  /* 0x0000001f001f7308 */ /* 0x000f220000000800 */
[----:B0-----:R-:W-:Y:S01]  /*1430*/  FADD.FTZ R30, -R11, R30 ;  /* 0x0000001e0b1e7221 */ /* 0x001fe20000010100 */
[----:B-1----:R-:W-:Y:S01]  /*1440*/  FADD.FTZ R28, R28, R27 ;  /* 0x0000001b1c1c7221 */ /* 0x002fe20000010000 */
[----:B------:R-:W-:Y:S02]  /*1450*/  STS [R14+0xa00], R27 ;  /* 0x000a001b0e007388 */ /* 0x000fe40000000800 */
[----:B------:R-:W-:-:S03]  /*1460*/  FMUL.FTZ R30, R30, 1.4426950216293334961 ;  /* 0x3fb8aa3b1e1e7820 */ /* 0x000fc60000410000 */
[----:B------:R-:W0:Y:S01]  /*1470*/  MUFU.EX2 R33, R32 ;  /* 0x0000002000217308 */ /* 0x000e220000000800 */
[----:B------:R-:W-:Y:S01]  /*1480*/  FADD.FTZ R38, -R11, R38 ;  /* 0x000000260b267221 */ /* 0x000fe20000010100 */
[----:B---3--:R-:W-:Y:S01]  /*1490*/  FADD.FTZ R28, R28, R29 ;  /* 0x0000001d1c1c7221 */ /* 0x008fe20000010000 */
[----:B------:R-:W-:Y:S02]  /*14a0*/  STS [R14+0xc00], R29 ;  /* 0x000c001d0e007388 */ /* 0x000fe40000000800 */
[----:B------:R-:W-:-:S03]  /*14b0*/  FMUL.FTZ R38, R38, 1.4426950216293334961 ;  /* 0x3fb8aa3b26267820 */ /* 0x000fc60000410000 */
[----:B------:R-:W1:Y:S01]  /*14c0*/  MUFU.EX2 R35, R26 ;  /* 0x0000001a00237308 */ /* 0x000e620000000800 */
[----:B----4-:R-:W-:Y:S01]  /*14d0*/  FADD.FTZ R28, R28, R31 ;  /* 0x0000001f1c1c7221 */ /* 0x010fe20000010000 */
[----:B------:R-:W-:Y:S06]  /*14e0*/  STS [R14+0xe00], R31 ;  /* 0x000e001f0e007388 */ /* 0x000fec0000000800 */
[----:B------:R-:W3:Y:S01]  /*14f0*/  MUFU.EX2 R37, R24 ;  /* 0x0000001800257308 */ /* 0x000ee20000000800 */
[----:B0-----:R-:W-:Y:S01]  /*1500*/  FADD.FTZ R28, R28, R33 ;  /* 0x000000211c1c7221 */ /* 0x001fe20000010000 */
[----:B------:R-:W-:Y:S06]  /*1510*/  STS [R14+0x1000], R33 ;  /* 0x001000210e007388 */ /* 0x000fec0000000800 */
[----:B------:R-:W0:Y:S01]  /*1520*/  MUFU.EX2 R39, R30 ;  /* 0x0000001e00277308 */ /* 0x000e220000000800 */
[----:B-1----:R-:W-:Y:S01]  /*1530*/  FADD.FTZ R28, R28, R35 ;  /* 0x000000231c1c7221 */ /* 0x002fe20000010000 */
[----:B------:R-:W-:Y:S06]  /*1540*/  STS [R14+0x1200], R35 ;  /* 0x001200230e007388 */ /* 0x000fec0000000800 */
[----:B------:R-:W1:Y:S01]  /*1550*/  MUFU.EX2 R41, R38 ;  /* 0x0000002600297308 */ /* 0x000e620000000800 */
[----:B---3--:R-:W-:Y:S01]  /*1560*/  FADD.FTZ R28, R28, R37 ;  /* 0x000000251c1c7221 */ /* 0x008fe20000010000 */
[----:B------:R-:W-:Y:S06]  /*1570*/  STS [R14+0x1400], R37 ;  /* 0x001400250e007388 */ /* 0x000fec0000000800 */
        /* <DEDUP_REMOVED lines=9> */
.L_x_6286:
[----:B------:R-:W-:Y:S05]  /*1610*/  BSYNC.RECONVERGENT B1 ;  /* 0x0000000000017941 */ /* 0x000fea0003800200 */
.L_x_6285:
        /* <DEDUP_REMOVED lines=55> */
.L_x_6289:
[----:B------:R-:W-:Y:S05]  /*1990*/  BSYNC.RECONVERGENT B1 ;  /* 0x0000000000017941 */ /* 0x000fea0003800200 */
.L_x_6288:
        /* <DEDUP_REMOVED lines=26> */
.L_x_6281:
[----:B------:R-:W-:Y:S05]  /*1b40*/  BSYNC.RECONVERGENT B0 ;  /* 0x0000000000007941 */ /* 0x000fea0003800200 */
.L_x_6280:
        /* <DEDUP_REMOVED lines=40> */
.L_x_6294:
[----:B------:R-:W1:Y:S01]  /*1dd0*/  LDS R15, [R4] ;  /* 0x00000000040f7984 */ /* 0x000e620000000800 */
[----:B------:R-:W-:-:S04]  /*1de0*/  IADD3 R13, PT, PT, R13, 0x1, RZ ;  /* 0x000000010d0d7810 */ /* 0x000fc80007ffe0ff */
[----:B------:R-:W-:Y:S01]  /*1df0*/  ISETP.NE.AND P0, PT, R13, RZ, PT ;  /* 0x000000ff0d00720c */ /* 0x000fe20003f05270 */
[----:B-1----:R-:W-:-:S05]  /*1e00*/  FMUL.FTZ R15, R15, R2 ;  /* 0x000000020f0f7220 */ /* 0x002fca0000410000 */
[----:B------:R1:W-:Y:S02]  /*1e10*/  STS [R4], R15 ;  /* 0x0000000f04007388 */ /* 0x0003e40000000800 */
[----:B-1----:R-:W-:-:S05]  /*1e20*/  VIADD R4, R4, 0x200 ;  /* 0x0000020004047836 */ /* 0x002fca0000000000 */
[----:B------:R-:W-:Y:S05]  /*1e30*/  @P0 BRA `(.L_x_6294) ;  /* 0xfffffffc00e40947 */ /* 0x000fea000383ffff */
.L_x_6293:
[----:B------:R-:W-:Y:S05]  /*1e40*/  BSYNC.RECONVERGENT B1 ;  /* 0x0000000000017941 */ /* 0x000fea0003800200 */
.L_x_6292:
        /* <DEDUP_REMOVED lines=12> */
.L_x_6297:
        /* <DEDUP_REMOVED lines=52> */
.L_x_6296:
[----:B------:R-:W-:Y:S05]  /*2250*/  BSYNC.RECONVERGENT B1 ;  /* 0x0000000000017941 */ /* 0x000fea0003800200 */
.L_x_6295:
        /* <DEDUP_REMOVED lines=31> */
.L_x_6299:
[----:B------:R-:W-:Y:S05]  /*2450*/  BSYNC.RECONVERGENT B1 ;  /* 0x0000000000017941 */ /* 0x000fea0003800200 */
.L_x_6298:
        /* <DEDUP_REMOVED lines=14> */
.L_x_6291:
[----:B------:R-:W-:Y:S05]  /*2540*/  BSYNC.RECONVERGENT B0 ;  /* 0x0000000000007941 */ /* 0x000fea0003800200 */
.L_x_6290:
[----:B------:R-:W-:Y:S01]  /*2550*/  BAR.SYNC.DEFER_BLOCKING 0x0 ;  /* 0x0000000000007b1d */ /* 0x000fe20000010000 */
[----:B------:R-:W-:Y:S02]  /*2560*/  ISETP.NE.AND P0, PT, R9, RZ, PT ;  /* 0x000000ff0900720c */ /* 0x000fe40003f05270 */
[----:B------:R-:W-:-:S03]  /*2570*/  ISETP.GE.U32.AND P1, PT, R19, R16, PT ;  /* 0x000000101300720c */ /* 0x000fc60003f26070 */
[----:B------:R-:W-:Y:S08]  /*2580*/  BSSY.RECONVERGENT B0, `(.L_x_6300) ;  /* 0x000000f000007945 */ /* 0x000ff00003800200 */
[----:B------:R-:W-:Y:S05]  /*2590*/  @P0 BRA `(.L_x_6301) ;  /* 0x0000000000340947 */ /* 0x000fea0003800000 */
[----:B------:R-:W-:Y:S01]  /*25a0*/  IMAD R5, R5, R17, R10 ;  /* 0x0000001105057224 */ /* 0x000fe200078e020a */
[----:B------:R-:W1:Y:S03]  /*25b0*/  LDCU.128 UR4, c[0x0][0x380] ;  /* 0x00007000ff0477ac */ /* 0x000e660008000c00 */
[----:B------:R-:W-:-:S05]  /*25c0*/  IMAD R5, R5, UR38, RZ ;  /* 0x0000002605057c24 */ /* 0x000fca000f8e02ff */
[----:B--2---:R-:W-:-:S04]  /*25d0*/  IADD3 R0, P0, PT, R5, R6, RZ ;  /* 0x0000000605007210 */ /* 0x004fc80007f1e0ff */
[----:B------:R-:W-:Y:S01]  /*25e0*/  IADD3.X R3, PT, PT, RZ, RZ, RZ, P0, !PT ;  /* 0x000000ffff037210 */ /* 0x000fe200007fe4ff */
[----:B------:R-:W-:-:S03]  /*25f0*/  IMAD.SHL.U32 R4, R0, 0x4, RZ ;  /* 0x0000000400047824 */ /* 0x000fc600078e00ff */
[----:B------:R-:W-:Y:S02]  /*2600*/  SHF.L.U64.HI R0, R0, 0x2, R3 ;  /* 0x0000000200007819 */ /* 0x000fe40000010203 */
[C---:B-1----:R-:W-:Y:S02]  /*2610*/  IADD3 R2, P0, PT, R4.reuse, UR6, RZ ;  /* 0x0000000604027c10 */ /* 0x042fe4000ff1e0ff */
[----:B------:R-:W-:Y:S02]  /*2620*/  IADD3 R4, P2, PT, R4, UR4, RZ ;  /* 0x0000000404047c10 */ /* 0x000fe4000ff5e0ff */
[C---:B------:R-:W-:Y:S02]  /*2630*/  IADD3.X R3, PT, PT, R0.reuse, UR7, RZ, P0, !PT ;  /* 0x0000000700037c10 */ /* 0x040fe400087fe4ff */
[----:B------:R-:W-:-:S03]  /*2640*/  IADD3.X R5, PT, PT, R0, UR5, RZ, P2, !PT ;  /* 0x0000000500057c10 */ /* 0x000fc600097fe4ff */
[----:B0-----:R3:W-:Y:S04]  /*2650*/  STG.E desc[UR36][R2.64], R11 ;  /* 0x0000000b02007986 */ /* 0x0017e8000c101924 */
[----:B------:R3:W-:Y:S02]  /*2660*/  STG.E desc[UR36][R4.64], R12 ;  /* 0x0000000c04007986 */ /* 0x0007e4000c101924 */
.L_x_6301:
[----:B------:R-:W-:Y:S05]  /*2670*/  BSYNC.RECONVERGENT B0 ;  /* 0x0000000000007941 */ /* 0x000fea0003800200 */
.L_x_6300:
[----:B------:R-:W-:Y:S04]  /*2680*/  BSSY.RECONVERGENT B6, `(.L_x_6302) ;  /* 0x000004b000067945 */ /* 0x000fe80003800200 */
[----:B------:R-:W-:Y:S05]  /*2690*/  @P1 BRA `(.L_x_6303) ;  /* 0x0000000400241947 */ /* 0x000fea0003800000 */
[----:B0--3--:R-:W0:Y:S01]  /*26a0*/  LDC R11, c[0x0][0x400] ;  /* 0x00010000ff0b7b82 */ /* 0x009e220000000800 */
[----:B--2---:R-:W2:Y:S01]  /*26b0*/  I2F.RP R3, R8 ;  /* 0x0000000800037306 */ /* 0x004ea20000209400 */
[----:B------:R-:W3:Y:S06]  /*26c0*/  LDCU UR4, c[0x0][0x3fc] ;  /* 0x00007f80ff0477ac */ /* 0x000eec0008000800 */
[----:B-1----:R-:W1:Y:S01]  /*26d0*/  LDC R2, c[0x0][0x404] ;  /* 0x00010100ff027b82 */ /* 0x002e620000000800 */
[----:B--2---:R-:W2:Y:S01]  /*26e0*/  MUFU.RCP R3, R3 ;  /* 0x0000000300037308 */ /* 0x004ea20000001000 */
[----:B0-----:R-:W-:-:S02]  /*26f0*/  IABS R0, R11 ;  /* 0x0000000b00007213 */ /* 0x001fc40000000000 */
[----:B------:R-:W-:-:S05]  /*2700*/  ISETP.NE.AND P1, PT, R11, RZ, PT ;  /* 0x000000ff0b00720c */ /* 0x000fca0003f25270 */
[----:B------:R-:W0:Y:S01]  /*2710*/  I2F.RP R9, R0 ;  /* 0x0000000000097306 */ /* 0x000e220000209400 */
[----:B-1----:R-:W-:Y:S02]  /*2720*/  ISETP.NE.AND P2, PT, R2, RZ, PT ;  /* 0x000000ff0200720c */ /* 0x002fe40003f45270 */
[----:B--2---:R-:W-:Y:S02]  /*2730*/  IADD3 R4, PT, PT, R3, 0xffffffe, RZ ;  /* 0x0ffffffe03047810 */ /* 0x004fe40007ffe0ff */
[----:B------:R-:W-:-:S03]  /*2740*/  IABS R12, R2 ;  /* 0x00000002000c7213 */ /* 0x000fc60000000000 */
        /* <DEDUP_REMOVED lines=10> */
[----:B------:R-:W-:-:S04]  /*27f0*/  IMAD R9, R15, R0, RZ ;  /* 0x000000000f097224 */ /* 0x000fc800078e02ff */
[----:B------:R-:W-:Y:S01]  /*2800*/  IMAD.HI.U32 R14, R7, R9, R6 ;  /* 0x00000009070e7227 */ /* 0x000fe200078e0006 */
[----:B---3--:R-:W-:-:S07]  /*2810*/  IADD3 R7, PT, PT, R18, -UR4, RZ ;  /* 0x8000000412077c10 */ /* 0x008fce000fffe0ff */
.L_x_6305:
        /* <DEDUP_REMOVED lines=33> */
.L_x_6304:
        /* <DEDUP_REMOVED lines=16> */
.L_x_6303:
[----:B------:R-:W-:Y:S05]  /*2b30*/  BSYNC.RECONVERGENT B6 ;  /* 0x0000000000067941 */ /* 0x000fea0003800200 */
.L_x_6302:
[----:B------:R-:W-:-:S03]  /*2b40*/  UMOV UR4, 0xffffffff ;  /* 0xffffffff00047882 */ /* 0x000fc60000000000 */
[----:B------:R-:W-:Y:S05]  /*2b50*/  BRA.DIV UR4, `(.L_x_6306) ;  /* 0x0000001e049c7947 */ /* 0x000fea000b800000 */
[----:B-1-3--:R-:W-:Y:S01]  /*2b60*/  HFMA2 R2, -RZ, RZ, 0, 0 ;  /* 0x00000000ff027431 */ /* 0x00afe200000001ff */
[----:B------:R-:W-:Y:S01]  /*2b70*/  CS2R R42, SRZ ;  /* 0x00000000002a7805 */ /* 0x000fe2000001ff00 */
[----:B------:R-:W-:Y:S01]  /*2b80*/  HFMA2 R14, -RZ, RZ, 0, 0 ;  /* 0x00000000ff0e7431 */ /* 0x000fe200000001ff */
[----:B------:R-:W-:Y:S01]  /*2b90*/  MOV R38, RZ ;  /* 0x000000ff00267202 */ /* 0x000fe20000000f00 */
[----:B------:R-:W-:Y:S01]  /*2ba0*/  HFMA2 R40, -RZ, RZ, 0, 0 ;  /* 0x00000000ff287431 */ /* 0x000fe200000001ff */
[----:B------:R-:W-:Y:S01]  /*2bb0*/  MOV R10, RZ ;  /* 0x000000ff000a7202 */ /* 0x000fe20000000f00 */
[----:B------:R-:W-:Y:S02]  /*2bc0*/  IMAD.MOV.U32 R4, RZ, RZ, RZ ;  /* 0x000000ffff047224 */ /* 0x000fe400078e00ff */
[----:B------:R-:W-:Y:S01]  /*2bd0*/  FADD.FTZ R42, RZ, R42 ;  /* 0x0000002aff2a7221 */ /* 0x000fe20000010000 */
[----:B------:R-:W-:Y:S01]  /*2be0*/  FADD.FTZ R38, RZ, R38 ;  /* 0x00000026ff267221 */ /* 0x000fe20000010000 */
[----:B------:R-:W-:Y:S01]  /*2bf0*/  MOV R26, RZ ;  /* 0x000000ff001a7202 */ /* 0x000fe20000000f00 */
[----:B------:R-:W-:Y:S01]  /*2c00*/  FADD.FTZ R2, RZ, R2 ;  /* 0x00000002ff027221 */ /* 0x000fe20000010000 */
[----:B------:R-:W-:Y:S01]  /*2c10*/  FADD.FTZ R10, RZ, R10 ;  /* 0x0000000aff0a7221 */ /* 0x000fe20000010000 */
[--C-:B------:R-:W-:Y:S01]  /*2c20*/  FADD.FTZ R30, RZ, R14.reuse ;  /* 0x0000000eff1e7221 */ /* 0x100fe20000010000 */
[----:B------:R-:W-:Y:S01]  /*2c30*/  FADD.FTZ R28, RZ, R14 ;  /* 0x0000000eff1c7221 */ /* 0x000fe20000010000 */
[----:B------:R-:W1:Y:S01]  /*2c40*/  SHFL.BFLY PT, R33, R42, 0x2, 0x1f ;  /* 0x0c401f002a217f89 */ /* 0x000e6200000e0000 */
[----:B------:R-:W-:Y:S01]  /*2c50*/  FADD.FTZ R26, RZ, R26 ;  /* 0x0000001aff1a7221 */ /* 0x000fe20000010000 */
[----:B------:R-:W-:Y:S01]  /*2c60*/  FADD.FTZ R40, RZ, R40 ;  /* 0x00000028ff287221 */ /* 0x000fe20000010000 */
[----:B------:R-:W-:Y:S01]  /*2c70*/  FADD.FTZ R43, RZ, R43 ;  /* 0x0000002bff2b7221 */ /* 0x000fe20000010000 */
[----:B------:R-:W3:Y:S01]  /*2c80*/  SHFL.BFLY PT, R29, R2, 0x2, 0x1f ;  /* 0x0c401f00021d7f89 */ /* 0x000ee200000e0000 */
[----:B------:R-:W-:Y:S01]  /*2c90*/  MOV R6, RZ ;  /* 0x000000ff00067202 */ /* 0x000fe20000000f00 */
[----:B------:R-:W-:Y:S01]  /*2ca0*/  FADD.FTZ R4, RZ, R4 ;  /* 0x00000004ff047221 */ /* 0x000fe20000010000 */
[----:B------:R-:W-:Y:S01]  /*2cb0*/  HFMA2 R8, -RZ, RZ, 0, 0 ;  /* 0x00000000ff087431 */ /* 0x000fe200000001ff */
[----:B------:R-:W4:Y:S01]  /*2cc0*/  SHFL.BFLY PT, R37, R38, 0x2, 0x1f ;  /* 0x0c401f0026257f89 */ /* 0x000f2200000e0000 */
[----:B------:R-:W-:-:S02]  /*2cd0*/  IMAD.MOV.U32 R16, RZ, RZ, RZ ;  /* 0x000000ffff107224 */ /* 0x000fc400078e00ff */
[----:B------:R-:W-:Y:S01]  /*2ce0*/  FADD.FTZ R6, RZ, R6 ;  /* 0x00000006ff067221 */ /* 0x000fe20000010000 */
[----:B------:R-:W-:Y:S01]  /*2cf0*/  HFMA2 R18, -RZ, RZ, 0, 0 ;  /* 0x00000000ff127431 */ /* 0x000fe200000001ff */
[----:B------:R-:W5:Y:S01]  /*2d00*/  SHFL.BFLY PT, R17, R10, 0x2, 0x1f ;  /* 0x0c401f000a117f89 */ /* 0x000f6200000e0000 */
[----:B------:R-:W-:Y:S01]  /*2d10*/  FADD.FTZ R16, RZ, R16 ;  /* 0x00000010ff107221 */ /* 0x000fe20000010000 */
[----:B------:R-:W-:Y:S01]  /*2d20*/  IMAD.MOV.U32 R24, RZ, RZ, RZ ;  /* 0x000000ffff187224 */ /* 0x000fe200078e00ff */
[----:B------:R-:W-:Y:S01]  /*2d30*/  MOV R20, RZ ;  /* 0x000000ff00147202 */ /* 0x000fe20000000f00 */
[----:B--2---:R-:W2:Y:S01]  /*2d40*/  SHFL.BFLY PT, R3, R28, 0x2, 0x1f ;  /* 0x0c401f001c037f89 */ /* 0x004ea200000e0000 */
[----:B------:R-:W-:Y:S01]  /*2d50*/  FADD.FTZ R8, RZ, R8 ;  /* 0x00000008ff087221 */ /* 0x000fe20000010000 */
[----:B------:R-:W-:Y:S01]  /*2d60*/  FADD.FTZ R24, RZ, R24 ;  /* 0x00000018ff187221 */ /* 0x000fe20000010000 */
[----:B------:R-:W-:Y:S01]  /*2d70*/  HFMA2 R22, -RZ, RZ, 0, 0 ;  /* 0x00000000ff167431 */ /* 0x000fe200000001ff */
[----:B------:R-:W0:Y:S01]  /*2d80*/  SHFL.BFLY PT, R31, R26, 0x2, 0x1f ;  /* 0x0c401f001a1f7f89 */ /* 0x000e2200000e0000 */
[----:B------:R-:W-:Y:S01]  /*2d90*/  FADD.FTZ R18, RZ, R18 ;  /* 0x00000012ff127221 */ /* 0x000fe20000010000 */
[----:B------:R-:W-:Y:S01]  /*2da0*/  FADD.FTZ R20, RZ, R20 ;  /* 0x00000014ff147221 */ /* 0x000fe20000010000 */
[----:B-1----:R-:W-:Y:S01]  /*2db0*/  FADD.FTZ R42, R42, R33 ;  /* 0x000000212a2a7221 */ /* 0x002fe20000010000 */
[----:B------:R-:W1:Y:S01]  /*2dc0*/  SHFL.BFLY PT, R35, R40, 0x2, 0x1f ;  /* 0x0c401f0028237f89 */ /* 0x000e6200000e0000 */
[----:B------:R-:W-:Y:S01]  /*2dd0*/  CS2R R32, SRZ ;  /* 0x0000000000207805 */ /* 0x000fe2000001ff00 */
[----:B---3--:R-:W-:Y:S01]  /*2de0*/  FADD.FTZ R2, R2, R29 ;  /* 0x0000001d02027221 */ /* 0x008fe20000010000 */
[----:B------:R-:W-:Y:S01]  /*2df0*/  FADD.FTZ R29, RZ, R14 ;  /* 0x0000000eff1d7221 */ /* 0x000fe20000010000 */
[----:B------:R-:W3:Y:S01]  /*2e00*/  SHFL.BFLY PT, R41, R42, 0x1, 0x1f ;  /* 0x0c201f002a297f89 */ /* 0x000ee200000e0000 */
[----:B------:R-:W-:Y:S01]  /*2e10*/  FADD.FTZ R22, RZ, R22 ;  /* 0x00000016ff167221 */ /* 0x000fe20000010000 */
[----:B----4-:R-:W-:Y:S01]  /*2e20*/  FADD.FTZ R38, R38, R37 ;  /* 0x0000002526267221 */ /* 0x010fe20000010000 */
[----:B------:R-:W-:Y:S01]  /*2e30*/  CS2R R36, SRZ ;  /* 0x0000000000247805 */ /* 0x000fe2000001ff00 */
[----:B------:R-:W4:Y:S01]  /*2e40*/  SHFL.BFLY PT, R14, R30, 0x2, 0x1f ;  /* 0x0c401f001e0e7f89 */ /* 0x000f2200000e0000 */
[----:B------:R-:W-:Y:S01]  /*2e50*/  FADD.FTZ R33, RZ, R33 ;  /* 0x00000021ff217221 */ /* 0x000fe20000010000 */
[----:B-----5:R-:W-:Y:S01]  /*2e60*/  FADD.FTZ R10, R10, R17 ;  /* 0x000000110a0a7221 */ /* 0x020fe20000010000 */
[----:B------:R-:W-:Y:S01]  /*2e70*/  FADD.FTZ R32, RZ, R32 ;  /* 0x00000020ff207221 */ /* 0x000fe20000010000 */
[----:B------:R-:W5:Y:S01]  /*2e80*/  SHFL.BFLY PT, R7, R6, 0x2, 0x1f ;  /* 0x0c401f0006077f89 */ /* 0x000f6200000e0000 */
[----:B------:R-:W-:Y:S01]  /*2e90*/  FADD.FTZ R36, RZ, R36 ;  /* 0x00000024ff247221 */ /* 0x000fe20000010000 */
[----:B--2---:R-:W-:Y:S01]  /*2ea0*/  FADD.FTZ R28, R28, R3 ;  /* 0x000000031c1c7221 */ /* 0x004fe20000010000 */
[----:B------:R-:W-:Y:S01]  /*2eb0*/  FADD.FTZ R37, RZ, R37 ;  /* 0x00000025ff257221 */ /* 0x000fe20000010000 */
[----:B------:R-:W2:Y:S01]  /*2ec0*/  SHFL.BFLY PT, R5, R4, 0x2, 0x1f ;  /* 0x0c401f0004057f89 */ /* 0x000ea200000e0000 */
[----:B0-----:R-:W-:Y:S01]  /*2ed0*/  FADD.FTZ R26, R26, R31 ;  /* 0x0000001f1a1a7221 */ /* 0x001fe20000010000 */
[----:B------:R-:W-:-:S02]  /*2ee0*/  MOV R31, RZ ;  /* 0x000000ff001f7202 */ /* 0x000fc40000000f00 */
[----:B------:R-:W0:Y:S01]  /*2ef0*/  SHFL.BFLY PT, R17, R33, 0x2, 0x1f ;  /* 0x0c401f0021117f89 */ /* 0x000e2200000e0000 */
[----:B-1----:R-:W-:-:S03]  /*2f00*/  FADD.FTZ R40, R40, R35 ;  /* 0x0000002328287221 */ /* 0x002fc60000010000 */
[----:B------:R-:W1:Y:S01]  /*2f10*/  SHFL.BFLY PT, R3, R36, 0x2, 0x1f ;  /* 0x0c401f0024037f89 */ /* 0x000e6200000e0000 */
[----:B------:R-:W-:Y:S01]  /*2f20*/  CS2R R34, SRZ ;  /* 0x0000000000227805 */ /* 0x000fe2000001ff00 */
[----:B------:R-:W-:Y:S01]  /*2f30*/  FADD.FTZ R31, RZ, R31 ;  /* 0x0000001fff1f7221 */ /* 0x000fe20000010000 */
[----:B---3--:R-:W-:Y:S01]  /*2f40*/  FADD.FTZ R41, R42, R41 ;  /* 0x000000292a297221 */ /* 0x008fe20000010000 */
[----:B------:R-:W3:Y:S03]  /*2f50*/  SHFL.BFLY PT, R9, R8, 0x2, 0x1f ;  /* 0x0c401f0008097f89 */ /* 0x000ee600000e0000 */
[----:B------:R-:W-:Y:S01]  /*2f60*/  FADD.FTZ R35, RZ, R35 ;  /* 0x00000023ff237221 */ /* 0x000fe20000010000 */
[----:B----4-:R-:W-:Y:S01]  /*2f70*/  FADD.FTZ R30, R30, R14 ;  /* 0x0000000e1e1e7221 */ /* 0x010fe20000010000 */
[----:B------:R-:W4:Y:S01]  /*2f80*/  SHFL.BFLY PT, R19, R16, 0x2, 0x1f ;  /* 0x0c401f0010137f89 */ /* 0x000f2200000e0000 */
[----:B------:R-:W-:Y:S01]  /*2f90*/  FADD.FTZ R34, RZ, R34 ;  /* 0x00000022ff227221 */ /* 0x000fe20000010000 */
[----:B-----5:R-:W-:-:S02]  /*2fa0*/  FADD.FTZ R6, R6, R7 ;  /* 0x0000000706067221 */ /* 0x020fc40000010000 */
[----:B------:R-:W5:Y:S01]  /*2fb0*/  SHFL.BFLY PT, R14, R43, 0x2, 0x1f ;  /* 0x0c401f002b0e7f89 */ /* 0x000f6200000e0000 */
[----:B--2---:R-:W-:-:S03]  /*2fc0*/  FADD.FTZ R4, R4, R5 ;  /* 0x0000000504047221 */ /* 0x004fc60000010000 */
[----:B------:R-:W2:Y:S01]  /*2fd0*/  SHFL.BFLY PT, R7, R31, 0x2, 0x1f ;  /* 0x0c401f001f077f89 */ /* 0x000ea200000e0000 */
[----:B0-----:R-:W-:-:S03]  /*2fe0*/  FADD.FTZ R33, R33, R17 ;  /* 0x0000001121217221 */ /* 0x001fc60000010000 */
[----:B------:R-:W0:Y:S01]  /*2ff0*/  SHFL.BFLY PT, R5, R35, 0x2, 0x1f ;  /* 0x0c401f0023057f89 */ /* 0x000e2200000e0000 */
[----:B-1----:R-:W-:-:S03]  /*3000*/  FADD.FTZ R36, R36, R3 ;  /* 0x0000000324247221 */ /* 0x002fc60000010000 */
[----:B------:R-:W1:Y:S04]  /*3010*/  SHFL.BFLY PT, R17, R10, 0x1, 0x1f ;  /* 0x0c201f000a117f89 */ /* 0x000e6800000e0000 */
[----:B------:R-:W1:Y:S01]  /*3020*/  SHFL.BFLY PT, R3, R2, 0x1, 0x1f ;  /* 0x0c201f0002037f89 */ /* 0x000e6200000e0000 */
[----:B---3--:R-:W-:-:S03]  /*3030*/  FADD.FTZ R8, R8, R9 ;  /* 0x0000000908087221 */ /* 0x008fc60000010000 */
[----:B------:R-:W3:Y:S01]  /*3040*/  SHFL.BFLY PT, R9, R32, 0x2, 0x1f ;  /* 0x0c401f0020097f89 */ /* 0x000ee200000e0000 */
[----:B----4-:R-:W-:Y:S01]  /*3050*/  FADD.FTZ R16, R16, R19 ;  /* 0x0000001310107221 */ /* 0x010fe20000010000 */
[----:B-----5:R-:W-:Y:S01]  /*3060*/  FADD.FTZ R43, R43, R14 ;  /* 0x0000000e2b2b7221 */ /* 0x020fe20000010000 */
[----:B------:R-:W-:Y:S01]  /*3070*/  IMAD.MOV.U32 R14, RZ, RZ, RZ ;  /* 0x000000ffff0e7224 */ /* 0x000fe200078e00ff */
[----:B------:R-:W4:Y:S01]  /*3080*/  SHFL.BFLY PT, R44, R29, 0x2, 0x1f ;  /* 0x0c401f001d2c7f89 */ /* 0x000f2200000e0000 */
[----:B--2---:R-:W-:Y:S02]  /*3090*/  FADD.FTZ R31, R31, R7 ;  /* 0x000000071f1f7221 */ /* 0x004fe40000010000 */
[----:B------:R-:W-:Y:S01]  /*30a0*/  FADD.FTZ R42, RZ, R14 ;  /* 0x0000000eff2a7221 */ /* 0x000fe20000010000 */
[----:B------:R-:W2:Y:S01]  /*30b0*/  SHFL.BFLY PT, R19, R34, 0x2, 0x1f ;  /* 0x0c401f0022137f89 */ /* 0x000ea200000e0000 */
[----:B0-----:R-:W-:-:S03]  /*30c0*/  FADD.FTZ R35, R35, R5 ;  /* 0x0000000523237221 */ /* 0x001fc60000010000 */
[----:B------:R-:W0:Y:S01]  /*30d0*/  SHFL.BFLY PT, R14, R42, 0x2, 0x1f ;  /* 0x0c401f002a0e7f89 */ /* 0x000e2200000e0000 */
[----:B-1----:R-:W-:-:S03]  /*30e0*/  FADD.FTZ R10, R10, R17 ;  /* 0x000000110a0a7221 */ /* 0x002fc60000010000 */
[----:B------:R-:W1:Y:S01]  /*30f0*/  SHFL.BFLY PT, R7, R6, 0x1, 0x1f ;  /* 0x0c201f0006077f89 */ /* 0x000e6200000e0000 */
[----:B------:R-:W-:-:S03]  /*3100*/  FADD.FTZ R2, R2, R3 ;  /* 0x0000000302027221 */ /* 0x000fc60000010000 */
[----:B------:R-:W5:Y:S01]  /*3110*/  SHFL.BFLY PT, R5, R4, 0x1, 0x1f ;  /* 0x0c201f0004057f89 */ /* 0x000f6200000e0000 */
[----:B---3--:R-:W-:-:S03]  /*3120*/  FADD.FTZ R32, R32, R9 ;  /* 0x0000000920207221 */ /* 0x008fc60000010000 */
[----:B------:R-:W3:Y:S04]  /*3130*/  SHFL.BFLY PT, R39, R40, 0x1, 0x1f ;  /* 0x0c201f0028277f89 */ /* 0x000ee800000e0000 */
[----:B------:R-:W3:Y:S01]  /*3140*/  SHFL.BFLY PT, R3, R28, 0x1, 0x1f ;  /* 0x0c201f001c037f89 */ /* 0x000ee200000e0000 */
[----:B----4-:R-:W-:-:S03]  /*3150*/  FADD.FTZ R29, R29, R44 ;  /* 0x0000002c1d1d7221 */ /* 0x010fc60000010000 */
[----:B------:R-:W4:Y:S01]  /*3160*/  SHFL.BFLY PT, R27, R24, 0x2, 0x1f ;  /* 0x0c401f00181b7f89 */ /* 0x000f2200000e0000 */
[----:B--2---:R-:W-:Y:S01]  /*3170*/  FADD.FTZ R34, R34, R19 ;  /* 0x0000001322227221 */ /* 0x004fe20000010000 */
[----:B0-----:R-:W-:Y:S01]  /*3180*/  FADD.FTZ R42, R42, R14 ;  /* 0x0000000e2a2a7221 */ /* 0x001fe20000010000 */
[----:B------:R-:W-:Y:S01]  /*3190*/  HFMA2 R14, -RZ, RZ, 0, 0 ;  /* 0x00000000ff0e7431 */ /* 0x000fe200000001ff */
[----:B------:R-:W0:Y:S01]  /*31a0*/  SHFL.BFLY PT, R21, R18, 0x2, 0x1f ;  /* 0x0c401f0012157f89 */ /* 0x000e2200000e0000 */
[----:B-1----:R-:W-:-:S03]  /*31b0*/  FADD.FTZ R6, R6, R7 ;  /* 0x0000000706067221 */ /* 0x002fc60000010000 */
[----:B------:R-:W1:Y:S01]  /*31c0*/  SHFL.BFLY PT, R23, R20, 0x2, 0x1f ;  /* 0x0c401f0014177f89 */ /* 0x000e6200000e0000 */
[----:B-----5:R-:W-:-:S03]  /*31d0*/  FADD.FTZ R4, R4, R5 ;  /* 0x0000000504047221 */ /* 0x020fc60000010000 */
[----:B------:R-:W2:Y:S01]  /*31e0*/  SHFL.BFLY PT, R44, R37, 0x2, 0x1f ;  /* 0x0c401f00252c7f89 */ /* 0x000ea200000e0000 */
[----:B------:R-:W-:Y:S01]  /*31f0*/  FADD.FTZ R17, RZ, R14 ;  /* 0x0000000eff117221 */ /* 0x000fe20000010000 */
[----:B---3--:R-:W-:Y:S02]  /*3200*/  FADD.FTZ R39, R40, R39 ;  /* 0x0000002728277221 */ /* 0x008fe40000010000 */
[----:B------:R-:W3:Y:S01]  /*3210*/  SHFL.BFLY PT, R0, R38, 0x1, 0x1f ;  /* 0x0c201f0026007f89 */ /* 0x000ee200000e0000 */
[----:B------:R-:W-:-:S03]  /*3220*/  FADD.FTZ R28, R28, R3 ;  /* 0x000000031c1c7221 */ /* 0x000fc60000010000 */
[----:B------:R-:W5:Y:S01]  /*3230*/  SHFL.BFLY PT, R14, R17, 0x2, 0x1f ;  /* 0x0c401f00110e7f89 */ /* 0x000f6200000e0000 */
[----:B----4-:R-:W-:-:S03]  /*3240*/  FADD.FTZ R24, R24, R27 ;  /* 0x0000001b18187221 */ /* 0x010fc60000010000 */
[----:B------:R-:W4:Y:S04]  /*3250*/  SHFL.BFLY PT, R19, R16, 0x1, 0x1f ;  /* 0x0c201f0010137f89 */ /* 0x000f2800000e0000 */
[----:B------:R-:W4:Y:S01]  /*3260*/  SHFL.BFLY PT, R7, R32, 0x1, 0x1f ;  /* 0x0c201f0020077f89 */ /* 0x000f2200000e0000 */
[----:B0-----:R-:W-:-:S03]  /*3270*/  FADD.FTZ R18, R18, R21 ;  /* 0x0000001512127221 */ /* 0x001fc60000010000 */
[----:B------:R-:W0:Y:S01]  /*3280*/  SHFL.BFLY PT, R9, R8, 0x1, 0x1f ;  /* 0x0c201f0008097f89 */ /* 0x000e2200000e0000 */
[----:B-1----:R-:W-:-:S03]  /*3290*/  FADD.FTZ R20, R20, R23 ;  /* 0x0000001714147221 */ /* 0x002fc60000010000 */
[----:B------:R-:W1:Y:S01]  /*32a0*/  SHFL.BFLY PT, R5, R30, 0x1, 0x1f ;  /* 0x0c201f001e057f89 */ /* 0x000e6200000e0000 */
[----:B--2---:R-:W-:-:S03]  /*32b0*/  FADD.FTZ R37, R37, R44 ;  /* 0x0000002c25257221 */ /* 0x004fc60000010000 */
[----:B------:R-:W2:Y:S01]  /*32c0*/  SHFL.BFLY PT, R40, R31, 0x1, 0x1f ;  /* 0x0c201f001f287f89 */ /* 0x000ea200000e0000 */
[----:B---3--:R-:W-:Y:S01]  /*32d0*/  FADD.FTZ R0, R38, R0 ;  /* 0x0000000026007221 */ /* 0x008fe20000010000 */
[----:B-----5:R-:W-:Y:S01]  /*32e0*/  FADD.FTZ R3, R17, R14 ;  /* 0x0000000e11037221 */ /* 0x020fe20000010000 */
[----:B------:R-:W-:Y:S01]  /*32f0*/  MOV R14, RZ ;  /* 0x000000ff000e7202 */ /* 0x000fe20000000f00 */
[----:B------:R-:W3:Y:S01]  /*3300*/  SHFL.BFLY PT, R25, R22, 0x2, 0x1f ;  /* 0x0c401f0016197f89 */ /* 0x000ee200000e0000 */
[----:B----4-:R-:W-:-:S03]  /*3310*/  FADD.FTZ R16, R16, R19 ;  /* 0x0000001310107221 */ /* 0x010fc60000010000 */
[----:B------:R-:W-:Y:S01]  /*3320*/  FADD.FTZ R17, RZ, R14 ;  /* 0x0000000eff117221 */ /* 0x000fe20000010000 */
[----:B------:R-:W4:Y:S01]  /*3330*/  SHFL.BFLY PT, R27, R24, 0x1, 0x1f ;  /* 0x0c201f00181b7f89 */ /* 0x000f2200000e0000 */
[----:B------:R-:W-:-:S03]  /*3340*/  FADD.FTZ R7, R32, R7 ;  /* 0x0000000720077221 */ /* 0x000fc60000010000 */
[----:B------:R-:W5:Y:S01]  /*3350*/  SHFL.BFLY PT, R21, R18, 0x1, 0x1f ;  /* 0x0c201f0012157f89 */ /* 0x000f6200000e0000 */
[----:B0-----:R-:W-:-:S03]  /*3360*/  FADD.FTZ R8, R8, R9 ;  /* 0x0000000908087221 */ /* 0x001fc60000010000 */
[----:B------:R-:W0:Y:S01]  /*3370*/  SHFL.BFLY PT, R38, R29, 0x1, 0x1f ;  /* 0x0c201f001d267f89 */ /* 0x000e2200000e0000 */
[----:B-1----:R-:W-:-:S03]  /*3380*/  FADD.FTZ R9, R30, R5 ;  /* 0x000000051e097221 */ /* 0x002fc60000010000 */
[----:B------:R-:W1:Y:S01]  /*3390*/  SHFL.BFLY PT, R19, R34, 0x1, 0x1f ;  /* 0x0c201f0022137f89 */ /* 0x000e6200000e0000 */
[----:B--2---:R-:W-:-:S03]  /*33a0*/  FADD.FTZ R40, R31, R40 ;  /* 0x000000281f287221 */ /* 0x004fc60000010000 */
[----:B------:R-:W2:Y:S01]  /*33b0*/  SHFL.BFLY PT, R32, R17, 0x2, 0x1f ;  /* 0x0c401f0011207f89 */ /* 0x000ea200000e0000 */
[----:B---3--:R-:W-:-:S03]  /*33c0*/  FADD.FTZ R22, R22, R25 ;  /* 0x0000001916167221 */ /* 0x008fc60000010000 */
[----:B------:R-:W3:Y:S04]  /*33d0*/  SHFL.BFLY PT, R23, R20, 0x1, 0x1f ;  /* 0x0c201f0014177f89 */ /* 0x000ee800000e0000 */
[----:B------:R-:W3:Y:S01]  /*33e0*/  SHFL.BFLY PT, R30, R37, 0x1, 0x1f ;  /* 0x0c201f00251e7f89 */ /* 0x000ee200000e0000 */
[----:B----4-:R-:W-:-:S03]  /*33f0*/  FADD.FTZ R24, R24, R27 ;  /* 0x0000001b18187221 */ /* 0x010fc60000010000 */
[----:B------:R-:W4:Y:S01]  /*3400*/  SHFL.BFLY PT, R31, R42, 0x1, 0x1f ;  /* 0x0c201f002a1f7f89 */ /* 0x000f2200000e0000 */
[----:B-----5:R-:W-:-:S03]  /*3410*/  FADD.FTZ R18, R18, R21 ;  /* 0x0000001512127221 */ /* 0x020fc60000010000 */
[----:B------:R-:W5:Y:S01]  /*3420*/  SHFL.BFLY PT, R14, R3, 0x1, 0x1f ;  /* 0x0c201f00030e7f89 */ /* 0x000f6200000e0000 */
[----:B0-----:R-:W-:-:S03]  /*3430*/  FADD.FTZ R29, R29, R38 ;  /* 0x000000261d1d7221 */ /* 0x001fc60000010000 */
[----:B------:R-:W0:Y:S01]  /*3440*/  SHFL.BFLY PT, R25, R22, 0x1, 0x1f ;  /* 0x0c201f0016197f89 */ /* 0x000e2200000e0000 */
[----:B-1----:R-:W-:Y:S01]  /*3450*/  FADD.FTZ R19, R34, R19 ;  /* 0x0000001322137221 */ /* 0x002fe20000010000 */
[----:B--2---:R-:W-:Y:S02]  /*3460*/  FADD.FTZ R27, R17, R32 ;  /* 0x00000020111b7221 */ /* 0x004fe40000010000 */
[----:B------:R-:W1:Y:S01]  /*3470*/  SHFL.BFLY PT, R45, R26, 0x1, 0x1f ;  /* 0x0c201f001a2d7f89 */ /* 0x000e6200000e0000 */
[----:B---3--:R-:W-:-:S03]  /*3480*/  FADD.FTZ R20, R20, R23 ;  /* 0x0000001714147221 */ /* 0x008fc60000010000 */
[----:B------:R-:W2:Y:S01]  /*3490*/  SHFL.BFLY PT, R44, R33, 0x1, 0x1f ;  /* 0x0c201f00212c7f89 */ /* 0x000ea200000e0000 */
[----:B------:R-:W-:-:S03]  /*34a0*/  FADD.FTZ R23, R37, R30 ;  /* 0x0000001e25177221 */ /* 0x000fc60000010000 */
[----:B------:R-:W3:Y:S01]  /*34b0*/  SHFL.BFLY PT, R38, R35, 0x1, 0x1f ;  /* 0x0c201f0023267f89 */ /* 0x000ee200000e0000 */
[----:B----4-:R-:W-:-:S03]  /*34c0*/  FADD.FTZ R30, R42, R31 ;  /* 0x0000001f2a1e7221 */ /* 0x010fc60000010000 */
[----:B------:R-:W4:Y:S01]  /*34d0*/  SHFL.BFLY PT, R21, R36, 0x1, 0x1f ;  /* 0x0c201f0024157f89 */ /* 0x000f2200000e0000 */
[----:B-----5:R-:W-:-:S03]  /*34e0*/  FADD.FTZ R31, R3, R14 ;  /* 0x0000000e031f7221 */ /* 0x020fc60000010000 */
[----:B------:R-:W5:Y:S01]  /*34f0*/  SHFL.BFLY PT, R34, R43, 0x1, 0x1f ;  /* 0x0c201f002b227f89 */ /* 0x000f6200000e0000 */
[----:B0-----:R-:W-:-:S03]  /*3500*/  FADD.FTZ R22, R22, R25 ;  /* 0x0000001916167221 */ /* 0x001fc60000010000 */
[----:B------:R0:W0:Y:S01]  /*3510*/  SHFL.BFLY PT, R14, R27, 0x1, 0x1f ;  /* 0x0c201f001b0e7f89 */ /* 0x00002200000e0000 */
[----:B-1----:R-:W-:Y:S01]  /*3520*/  FADD.FTZ R26, R26, R45 ;  /* 0x0000002d1a1a7221 */ /* 0x002fe20000010000 */
[----:B--2---:R-:W-:Y:S01]  /*3530*/  FADD.FTZ R5, R33, R44 ;  /* 0x0000002c21057221 */ /* 0x004fe20000010000 */
[----:B---3--:R-:W-:Y:S01]  /*3540*/  FADD.FTZ R38, R35, R38 ;  /* 0x0000002623267221 */ /* 0x008fe20000010000 */
[----:B----4-:R-:W-:Y:S01]  /*3550*/  FADD.FTZ R21, R36, R21 ;  /* 0x0000001524157221 */ /* 0x010fe20000010000 */
[----:B-----5:R-:W-:-:S07]  /*3560*/  FADD.FTZ R25, R43, R34 ;  /* 0x000000222b197221 */ /* 0x020fce0000010000 */
.L_x_6406:
[----:B------:R-:W1:Y:S01]  /*3570*/  S2R R3, SR_TID.X ;  /* 0x0000000000037919 */ /* 0x000e620000002100 */
[----:B------:R-:W-:Y:S05]  /*3580*/  WARPSYNC.ALL ;  /* 0x0000000000007948 */ /* 0x000fea0003800000 */
[----:B------:R-:W-:Y:S01]  /*3590*/  BAR.SYNC.DEFER_BLOCKING 0x0 ;  /* 0x0000000000007b1d */ /* 0x000fe20000010000 */
[----:B0-----:R-:W-:-:S05]  /*35a0*/  FADD.FTZ R27, R27, R14 ;  /* 0x0000000e1b1b7221 */ /* 0x001fca0000010000 */
[----:B------:R-:W-:Y:S01]  /*35b0*/  BSSY.RECONVERGENT B0, `(.L_x_6307) ;  /* 0x000002f000007945 */ /* 0x000fe20003800200 */
[C---:B-1----:R-:W-:Y:S02]  /*35c0*/  LOP3.LUT P0, RZ, R3.reuse, 0x7, RZ, 0xc0, !PT ;  /* 0x0000000703ff7812 */ /* 0x042fe4000780c0ff */
[C---:B------:R-:W-:Y:S02]  /*35d0*/  LOP3.LUT R11, R3.reuse, 0x3c0, RZ, 0xc0, !PT ;  /* 0x000003c0030b7812 */ /* 0x040fe400078ec0ff */
[----:B------:R-:W-:Y:S02]  /*35e0*/  LOP3.LUT R12, R3, 0x3e0, RZ, 0xc0, !PT ;  /* 0x000003e0030c7812 */ /* 0x000fe400078ec0ff */
        /* <DEDUP_REMOVED lines=43> */
.L_x_6308:
[----:B------:R-:W-:Y:S05]  /*38a0*/  BSYNC.RECONVERGENT B0 ;  /* 0x0000000000007941 */ /* 0x000fea0003800200 */
.L_x_6307:
        /* <DEDUP_REMOVED lines=12> */
[----:B------:R-:W0:Y:S04]  /*3970*/  LDS R13, [R11+0x20] ;  /* 0x000020000b0d7984 */ /* 0x000e280000000800 */
[----:B------:R-:W1:Y:S04]  /*3980*/  LDS R12, [R11] ;  /* 0x000000000b0c7984 */ /* 0x000e680000000800 */
        /* <DEDUP_REMOVED lines=44> */
[----:B------:R-:W-:Y:S01]  /*3c50*/  FADD.FTZ R31, R31, R32 ;  /* 0x000000201f1f7221 */ /* 0x000fe20000010000 */
[----:B0-----:R-:W-:Y:S02]  /*3c60*/  FADD.FTZ R22, R22, R13 ;  /* 0x0000000d16167221 */ /* 0x001fe40000010000 */
[----:B------:R-:W0:Y:S01]  /*3c70*/  LDS R13, [R11+0x110] ;  /* 0x000110000b0d7984 */ /* 0x000e220000000800 */
[----:B-1----:R-:W-:Y:S01]  /*3c80*/  FADD.FTZ R23, R23, R12 ;  /* 0x0000000c17177221 */ /* 0x002fe20000010000 */
[----:B--2---:R-:W-:Y:S01]  /*3c90*/  FADD.FTZ R25, R25, R14 ;  /* 0x0000000e19197221 */ /* 0x004fe20000010000 */
[----:B0-----:R-:W-:-:S02]  /*3ca0*/  FADD.FTZ R40, R40, R13 ;  /* 0x0000000d28287221 */ /* 0x001fc40000010000 */
[----:B------:R-:W0:Y:S02]  /*3cb0*/  LDS R13, [R11+0x150] ;  /* 0x000150000b0d7984 */ /* 0x000e240000000800 */
[----:B0-----:R-:W-:Y:S02]  /*3cc0*/  FADD.FTZ R38, R38, R13 ;  /* 0x0000000d26267221 */ /* 0x001fe40000010000 */
[----:B------:R-:W0:Y:S02]  /*3cd0*/  LDS R13, [R11+0x190] ;  /* 0x000190000b0d7984 */ /* 0x000e240000000800 */
[----:B0-----:R-:W-:-:S07]  /*3ce0*/  FADD.FTZ R30, R30, R13 ;  /* 0x0000000d1e1e7221 */ /* 0x001fce0000010000 */
.L_x_6310:
[----:B------:R-:W-:Y:S05]  /*3cf0*/  BSYNC.RECONVERGENT B0 ;  /* 0x0000000000007941 */ /* 0x000fea0003800200 */
.L_x_6309:
        /* <DEDUP_REMOVED lines=40> */
.L_x_6312:
[----:B------:R-:W-:Y:S05]  /*3f80*/  BSYNC.RECONVERGENT B0 ;  /* 0x0000000000007941 */ /* 0x000fea0003800200 */
.L_x_6311:
[----:B------:R-:W-:Y:S06]  /*3f90*/  BAR.SYNC.DEFER_BLOCKING 0x0 ;  /* 0x0000000000007b1d */ /* 0x000fec0000010000 */
[----:B------:R-:W-:Y:S04]  /*3fa0*/  BSSY.RECONVERGENT B0, `(.L_x_6313) ;  /* 0x0000043000007945 */ /* 0x000fe80003800200 */
[----:B------:R-:W-:Y:S05]  /*3fb0*/  @P2 BRA `(.L_x_6314) ;  /* 0x0000000400042947 */ /* 0x000fea0003800000 */
[----:B------:R-:W2:Y:S01]  /*3fc0*/  S2UR UR5, SR_CgaCtaId ;  /* 0x00000000000579c3 */ /* 0x000ea20000008800 */
[----:B------:R-:W-:Y:S01]  /*3fd0*/  LOP3.LUT R12, R3, 0x1f, RZ, 0xc0, !PT ;  /* 0x0000001f030c7812 */ /* 0x000fe200078ec0ff */
[----:B------:R-:W-:Y:S01]  /*3fe0*/  UMOV UR4, 0x400 ;  /* 0x0000040000047882 */ /* 0x000fe20000000000 */
[----:B01----:R-:W-:Y:S01]  /*3ff0*/  SHF.R.U32.HI R11, RZ, 0x5, R3 ;  /* 0x00000005ff0b7819 */ /* 0x003fe20000011603 */
[----:B------:R-:W-:Y:S01]  /*4000*/  UIADD3 UR4, UPT, UPT, UR4, 0x20, URZ ;  /* 0x0000002004047890 */ /* 0x000fe2000fffe0ff */
[----:B------:R-:W-:-:S05]  /*4010*/  SHF.R.U32.HI R12, RZ, 0x3, R12 ;  /* 0x00000003ff0c7819 */ /* 0x000fca000001160c */
[----:B------:R-:W-:Y:S01]  /*4020*/  IMAD R11, R11, 0x70, R12 ;  /* 0x000000700b0b7824 */ /* 0x000fe200078e020c */
[----:B--2---:R-:W-:-:S06]  /*4030*/  ULEA UR4, UR5, UR4, 0x18 ;  /* 0x0000000405047291 */ /* 0x004fcc000f8ec0ff */
        /* <DEDUP_REMOVED lines=57> */
.L_x_6314:
[----:B------:R-:W-:Y:S05]  /*43d0*/  BSYNC.RECONVERGENT B0 ;  /* 0x0000000000007941 */ /* 0x000fea0003800200 */
.L_x_6313:
[----:B------:R-:W-:Y:S06]  /*43e0*/  BAR.SYNC.DEFER_BLOCKING 0x0 ;  /* 0x0000000000007b1d */ /* 0x000fec0000010000 */
[----:B------:R-:W-:Y:S05]  /*43f0*/  @P3 EXIT ;  /* 0x000000000000394d */ /* 0x000fea0003800000 */
[----:B------:R-:W-:Y:S05]  /*4400*/  @P0 EXIT ;  /* 0x000000000000094d */ /* 0x000fea0003800000 */
[----:B------:R-:W2:Y:S01]  /*4410*/  S2R R12, SR_CTAID.X ;  /* 0x00000000000c7919 */ /* 0x000ea20000002500 */
[----:B------:R-:W3:Y:S01]  /*4420*/  LDCU UR5, c[0x0][0x378] ;  /* 0x00006f00ff0577ac */ /* 0x000ee20008000800 */
[----:B------:R-:W2:Y:S01]  /*4430*/  S2UR UR8, SR_CTAID.Y ;  /* 0x00000000000879c3 */ /* 0x000ea20000002600 */
[----:B------:R-:W4:Y:S07]  /*4440*/  LDCU.64 UR6, c[0x0][0x390] ;  /* 0x00007200ff0677ac */ /* 0x000f2e0008000a00 */
[----:B01----:R-:W2:Y:S08]  /*4450*/  LDC R11, c[0x0][0x370] ;  /* 0x0000dc00ff0b7b82 */ /* 0x003eb00000000800 */
[----:B------:R-:W0:Y:S01]  /*4460*/  S2UR UR4, SR_CTAID.Z ;  /* 0x00000000000479c3 */ /* 0x000e220000002700 */
[----:B--2---:R-:W-:Y:S01]  /*4470*/  IMAD R11, R11, UR8, R12 ;  /* 0x000000080b0b7c24 */ /* 0x004fe2000f8e020c */
[----:B------:R-:W-:-:S03]  /*4480*/  SHF.R.U32.HI R12, RZ, 0x3, R3 ;  /* 0x00000003ff0c7819 */ /* 0x000fc60000011603 */
[----:B---3--:R-:W-:Y:S01]  /*4490*/  IMAD R11, R11, UR5, RZ ;  /* 0x000000050b0b7c24 */ /* 0x008fe2000f8e02ff */
[----:B0-----:R-:W-:-:S03]  /*44a0*/  UIMAD UR4, UR4, 0x70, URZ ;  /* 0x00000070040478a4 */ /* 0x001fc6000f8e02ff */
        /* <DEDUP_REMOVED lines=34> */
.L_x_6277:
        /* <DEDUP_REMOVED lines=16> */
.L_x_6315:
[----:B------:R-:W-:Y:S05]  /*47d0*/  EXIT ;  /* 0x000000000000794d */ /* 0x000fea0003800000 */
.L_x_6279:
[----:B------:R-:W-:Y:S01]  /*47e0*/  IMAD.MOV.U32 R12, RZ, RZ, 0x10 ;  /* 0x00000010ff0c7424 */ /* 0x000fe200078e00ff */
[----:B------:R-:W-:Y:S02]  /*47f0*/  MOV R11, 0x1f ;  /* 0x0000001f000b7802 */ /* 0x000fe40000000f00 */
[----:B------:R-:W-:-:S07]  /*4800*/  MOV R15, 0xffffffff ;  /* 0xffffffff000f7802 */ /* 0x000fce0000000f00 */
[----:B------:R-:W-:Y:S05]  /*4810*/  WARPSYNC.COLLECTIVE R15, `(.L_x_6316) ;  /* 0x000000000f087348 */ /* 0x000fea0003c00000 */
[----:B------:R0:W1:Y:S02]  /*4820*/  SHFL.BFLY P6, R14, R13, R12, R11 ;  /* 0x0c00000c0d0e7389 */ /* 0x00006400000c000b */
[----:B01----:R-:W-:Y:S05]  /*4830*/  ENDCOLLECTIVE ;  /* 0x000000000000791b */ /* 0x003fea0003800000 */
.L_x_6316:
[----:B------:R-:W-:Y:S01]  /*4840*/  IMAD.MOV.U32 R12, RZ, RZ, 0x8 ;  /* 0x00000008ff0c7424 */ /* 0x000fe200078e00ff */
[----:B------:R-:W-:-:S04]  /*4850*/  FMNMX.FTZ R0, R14, -3.40282346638528859812e+38, !PT ;  /* 0xff7fffff0e007809 */ /* 0x000fc80007810000 */
[----:B------:R-:W-:-:S07]  /*4860*/  MOV R13, R0 ;  /* 0x00000000000d7202 */ /* 0x000fce0000000f00 */
[----:B------:R-:W-:Y:S05]  /*4870*/  WARPSYNC.COLLECTIVE R15, `(.L_x_6317) ;  /* 0x000000000f087348 */ /* 0x000fea0003c00000 */
[----:B------:R0:W1:Y:S02]  /*4880*/  SHFL.BFLY P6, R14, R13, R12, R11 ;  /* 0x0c00000c0d0e7389 */ /* 0x00006400000c000b */
[----:B01----:R-:W-:Y:S05]  /*4890*/  ENDCOLLECTIVE ;  /* 0x000000000000791b */ /* 0x003fea0003800000 */
.L_x_6317:
[----:B------:R-:W-:Y:S01]  /*48a0*/  HFMA2 R12, -RZ, RZ, 0, 2.384185791015625e-07 ;  /* 0x00000004ff0c7431 */ /* 0x000fe200000001ff */
[----:B------:R-:W-:-:S04]  /*48b0*/  FMNMX.FTZ R2, R0, R14, !PT ;  /* 0x0000000e00027209 */ /* 0x000fc80007810000 */
[----:B------:R-:W-:-:S07]  /*48c0*/  MOV R13, R2 ;  /* 0x00000002000d7202 */ /* 0x000fce0000000f00 */
[----:B------:R-:W-:Y:S05]  /*48d0*/  WARPSYNC.COLLECTIVE R15, `(.L_x_6318) ;  /* 0x000000000f087348 */ /* 0x000fea0003c00000 */
[----:B------:R0:W1:Y:S02]  /*48e0*/  SHFL.BFLY P6, R14, R13, R12, R11 ;  /* 0x0c00000c0d0e7389 */ /* 0x00006400000c000b */
[----:B01----:R-:W-:Y:S05]  /*48f0*/  ENDCOLLECTIVE ;  /* 0x000000000000791b */ /* 0x003fea0003800000 */
.L_x_6318:
[----:B------:R-:W-:Y:S01]  /*4900*/  IMAD.MOV.U32 R12, RZ, RZ, 0x2 ;  /* 0x00000002ff0c7424 */ /* 0x000fe200078e00ff */
[----:B------:R-:W-:-:S04]  /*4910*/  FMNMX.FTZ R3, R2, R14, !PT ;  /* 0x0000000e02037209 */ /* 0x000fc80007810000 */
[----:B------:R-:W-:-:S07]  /*4920*/  MOV R13, R3 ;  /* 0x00000003000d7202 */ /* 0x000fce0000000f00 */
[----:B------:R-:W-:Y:S05]  /*4930*/  WARPSYNC.COLLECTIVE R15, `(.L_x_6319) ;  /* 0x000000000f087348 */ /* 0x000fea0003c00000 */
[----:B------:R0:W1:Y:S02]  /*4940*/  SHFL.BFLY P6, R14, R13, R12, R11 ;  /* 0x0c00000c0d0e7389 */ /* 0x00006400000c000b */
[----:B01----:R-:W-:Y:S05]  /*4950*/  ENDCOLLECTIVE ;  /* 0x000000000000791b */ /* 0x003fea0003800000 */
.L_x_6319:
[----:B------:R-:W-:Y:S01]  /*4960*/  HFMA2 R12, -RZ, RZ, 0, 5.9604644775390625e-08 ;  /* 0x00000001ff0c7431 */ /* 0x000fe200000001ff */
[----:B------:R-:W-:-:S04]  /*4970*/  FMNMX.FTZ R4, R3, R14, !PT ;  /* 0x0000000e03047209 */ /* 0x000fc80007810000 */
[----:B------:R-:W-:-:S07]  /*4980*/  MOV R13, R4 ;  /* 0x00000004000d7202 */ /* 0x000fce0000000f00 */
[----:B------:R-:W-:Y:S05]  /*4990*/  WARPSYNC.COLLECTIVE R15, `(.L_x_6320) ;  /* 0x000000000f087348 */ /* 0x000fea0003c00000 */
[----:B------:R0:W1:Y:S02]  /*49a0*/  SHFL.BFLY P6, R14, R13, R12, R11 ;  /* 0x0c00000c0d0e7389 */ /* 0x00006400000c000b */
[----:B01----:R-:W-:Y:S05]  /*49b0*/  ENDCOLLECTIVE ;  /* 0x000000000000791b */ /* 0x003fea0003800000 */
.L_x_6320:
[----:B------:R-:W-:Y:S05]  /*49c0*/  BRA `(.L_x_6321) ;  /* 0xffffffc000787947 */ /* 0x000fea000383ffff */
.L_x_6306:
[----:B0--3--:R-:W-:Y:S01]  /*49d0*/  HFMA2 R11, -RZ, RZ, 0, 1.847743988037109375e-06 ;  /* 0x0000001fff0b7431 */ /* 0x009fe200000001ff */
[----:B--2---:R-:W-:Y:S01]  /*49e0*/  MOV R13, RZ ;  /* 0x000000ff000d7202 */ /* 0x004fe20000000f00 */
[----:B-1----:R-:W-:Y:S01]  /*49f0*/  IMAD.MOV.U32 R12, RZ, RZ, 0x4 ;  /* 0x00000004ff0c7424 */ /* 0x002fe200078e00ff */
[----:B------:R-:W-:-:S07]  /*4a00*/  MOV R15, 0xffffffff ;  /* 0xffffffff000f7802 */ /* 0x000fce0000000f00 */
[----:B------:R-:W-:Y:S05]  /*4a10*/  WARPSYNC.COLLECTIVE R15, `(.L_x_6322) ;  /* 0x000000000f087348 */ /* 0x000fea0003c00000 */
[----:B------:R0:W1:Y:S02]  /*4a20*/  SHFL.BFLY P6, R14, R13, R12, R11 ;  /* 0x0c00000c0d0e7389 */ /* 0x00006400000c000b */
[----:B01----:R-:W-:Y:S05]  /*4a30*/  ENDCOLLECTIVE ;  /* 0x000000000000791b */ /* 0x003fea0003800000 */
.L_x_6322:
[----:B------:R-:W-:Y:S01]  /*4a40*/  HFMA2 R12, -RZ, RZ, 0, 1.1920928955078125e-07 ;  /* 0x00000002ff0c7431 */ /* 0x000fe200000001ff */
[----:B------:R-:W-:-:S05]  /*4a50*/  MOV R42, R14 ;  /* 0x0000000e002a7202 */ /* 0x000fca0000000f00 */
[----:B------:R-:W-:-:S04]  /*4a60*/  FADD.FTZ R42, RZ, R42 ;  /* 0x0000002aff2a7221 */ /* 0x000fc80000010000 */
[----:B------:R-:W-:-:S07]  /*4a70*/  IMAD.MOV.U32 R13, RZ, RZ, R42 ;  /* 0x000000ffff0d7224 */ /* 0x000fce00078e002a */
[----:B------:R-:W-:Y:S05]  /*4a80*/  WARPSYNC.COLLECTIVE R15, `(.L_x_6323) ;  /* 0x000000000f087348 */ /* 0x000fea0003c00000 */
[----:B------:R0:W1:Y:S02]  /*4a90*/  SHFL.BFLY P6, R14, R13, R12, R11 ;  /* 0x0c00000c0d0e7389 */ /* 0x00006400000c000b */
[----:B01----:R-:W-:Y:S05]  /*4aa0*/  ENDCOLLECTIVE ;  /* 0x000000000000791b */ /* 0x003fea0003800000 */
.L_x_6323:
[----:B------:R-:W-:Y:S01]  /*4ab0*/  IMAD.MOV.U32 R12, RZ, RZ, 0x1 ;  /* 0x00000001ff0c7424 */ /* 0x000fe200078e00ff */
[----:B------:R-:W-:-:S05]  /*4ac0*/  MOV R33, R14 ;  /* 0x0000000e00217202 */ /* 0x000fca0000000f00 */
[----:B------:R-:W-:-:S05]  /*4ad0*/  FADD.FTZ R42, R42, R33 ;  /* 0x000000212a2a7221 */ /* 0x000fca0000010000 */
[----:B------:R-:W-:-:S07]  /*4ae0*/  MOV R13, R42 ;  /* 0x0000002a000d7202 */ /* 0x000fce0000000f00 */
[----:B------:R-:W-:Y:S05]  /*4af0*/  WARPSYNC.COLLECTIVE R15, `(.L_x_6324) ;  /* 0x000000000f087348 */ /* 0x000fea0003c00000 */
[----:B------:R0:W1:Y:S02]  /*4b00*/  SHFL.BFLY P6, R14, R13, R12, R11 ;  /* 0x0c00000c0d0e7389 */ /* 0x00006400000c000b */
[----:B01----:R-:W-:Y:S05]  /*4b10*/  ENDCOLLECTIVE ;  /* 0x000000000000791b */ /* 0x003fea0003800000 */
.L_x_6324:
[----:B------:R-:W-:Y:S01]  /*4b20*/  HFMA2 R13, -RZ, RZ, 0, 0 ;  /* 0x00000000ff0d7431 */ /* 0x000fe200000001ff */
[----:B------:R-:W-:Y:S02]  /*4b30*/  MOV R12, 0x4 ;  /* 0x00000004000c7802 */ /* 0x000fe40000000f00 */
[----:B------:R-:W-:-:S07]  /*4b40*/  MOV R41, R14 ;  /* 0x0000000e00297202 */ /* 0x000fce0000000f00 */
[----:B------:R-:W-:Y:S05]  /*4b50*/  WARPSYNC.COLLECTIVE R15, `(.L_x_6325) ;  /* 0x000000000f087348 */ /* 0x000fea0003c00000 */
[----:B------:R0:W1:Y:S02]  /*4b60*/  SHFL.BFLY P6, R14, R13, R12, R11 ;  /* 0x0c00000c0d0e7389 */ /* 0x00006400000c000b */
[----:B01----:R-:W-:Y:S05]  /*4b70*/  ENDCOLLECTIVE ;  /* 0x000000000000791b */ /* 0x003fea0003800000 */
.L_x_6325:
        /* <DEDUP_REMOVED lines=8> */
.L_x_6326:
[----:B------:R-:W-:Y:S01]  /*4c00*/  HFMA2 R12, -RZ, RZ, 0, 5.9604644775390625e-08 ;  /* 0x00000001ff0c7431 */ /* 0x000fe200000001ff */
[----:B------:R-:W-:-:S05]  /*4c10*/  MOV R35, R14 ;  /* 0x0000000e00237202 */ /* 0x000fca0000000f00 */
[----:B------:R-:W-:-:S04]  /*4c20*/  FADD.FTZ R40, R40, R35 ;  /* 0x0000002328287221 */ /* 0x000fc80000010000 */
[----:B------:R-:W-:-:S07]  /*4c30*/  IMAD.MOV.U32 R13, RZ, RZ, R40 ;  /* 0x000000ffff0d7224 */ /* 0x000fce00078e0028 */
[----:B------:R-:W-:Y:S05]  /*4c40*/  WARPSYNC.COLLECTIVE R15, `(.L_x_6327) ;  /* 0x000000000f087348 */ /* 0x000fea0003c00000 */
[----:B------:R0:W1:Y:S02]  /*4c50*/  SHFL.BFLY P6, R14, R13, R12, R11 ;  /* 0x0c00000c0d0e7389 */ /* 0x00006400000c000b */
[----:B01----:R-:W-:Y:S05]  /*4c60*/  ENDCOLLECTIVE ;  /* 0x000000000000791b */ /* 0x003fea0003800000 */
.L_x_6327:
[----:B------:R-:W-:Y:S02]  /*4c70*/  HFMA2 R13, -RZ, RZ, 0, 0 ;  /* 0x00000000ff0d7431 */ /* 0x000fe400000001ff */
[----:B------:R-:W-:Y:S01]  /*4c80*/  IMAD.MOV.U32 R12, RZ, RZ, 0x4 ;  /* 0x00000004ff0c7424 */ /* 0x000fe200078e00ff */
[----:B------:R-:W-:-:S07]  /*4c90*/  MOV R39, R14 ;  /* 0x0000000e00277202 */ /* 0x000fce0000000f00 */
[----:B------:R-:W-:Y:S05]  /*4ca0*/  WARPSYNC.COLLECTIVE R15, `(.L_x_6328) ;  /* 0x000000000f087348 */ /* 0x000fea0003c00000 */
[----:B------:R0:W1:Y:S02]  /*4cb0*/  SHFL.BFLY P6, R14, R13, R12, R11 ;  /* 0x0c00000c0d0e7389 */ /* 0x00006400000c000b */
[----:B01----:R-:W-:Y:S05]  /*4cc0*/  ENDCOLLECTIVE ;  /* 0x000000000000791b */ /* 0x003fea0003800000 */
.L_x_6328:
        /* <DEDUP_REMOVED lines=8> */
.L_x_6329:
[----:B------:R-:W-:Y:S02]  /*4d50*/  HFMA2 R12, -RZ, RZ, 0, 5.9604644775390625e-08 ;  /* 0x00000001ff0c7431 */ /* 0x000fe400000001ff */
[----:B------:R-:W-:-:S04]  /*4d60*/  IMAD.MOV.U32 R37, RZ, RZ, R14 ;  /* 0x000000ffff257224 */ /* 0x000fc800078e000e */
[----:B------:R-:W-:-:S05]  /*4d70*/  FADD.FTZ R38, R38, R37 ;  /* 0x0000002526267221 */ /* 0x000fca0000010000 */
[----:B------:R-:W-:-:S07]  /*4d80*/  MOV R13, R38 ;  /* 0x00000026000d7202 */ /* 0x000fce0000000f00 */
[----:B------:R-:W-:Y:S05]  /*4d90*/  WARPSYNC.COLLECTIVE R15, `(.L_x_6330) ;  /* 0x000000000f087348 */ /* 0x000fea0003c00000 */
[----:B------:R0:W1:Y:S02]  /*4da0*/  SHFL.BFLY P6, R14, R13, R12, R11 ;  /* 0x0c00000c0d0e7389 */ /* 0x00006400000c000b */
[----:B01----:R-:W-:Y:S05]  /*4db0*/  ENDCOLLECTIVE ;  /* 0x000000000000791b */ /* 0x003fea0003800000 */
.L_x_6330:
[----:B------:R-:W-:Y:S02]  /*4dc0*/  HFMA2 R12, -RZ, RZ, 0, 2.384185791015625e-07 ;  /* 0x00000004ff0c7431 */ /* 0x000fe400000001ff */
[----:B------:R-:W-:Y:S01]  /*4dd0*/  IMAD.MOV.U32 R13, RZ, RZ, RZ ;  /* 0x000000ffff0d7224 */ /* 0x000fe200078e00ff */
[----:B------:R-:W-:-:S07]  /*4de0*/  MOV R0, R14 ;  /* 0x0000000e00007202 */ /* 0x000fce0000000f00 */
[----:B------:R-:W-:Y:S05]  /*4df0*/  WARPSYNC.COLLECTIVE R15, `(.L_x_6331) ;  /* 0x000000000f087348 */ /* 0x000fea0003c00000 */
[----:B------:R0:W1:Y:S02]  /*4e00*/  SHFL.BFLY P6, R14, R13, R12, R11 ;  /* 0x0c00000c0d0e7389 */ /* 0x00006400000c000b */
[----:B01----:R-:W-:Y:S05]  /*4e10*/  ENDCOLLECTIVE ;  /* 0x000000000000791b */ /* 0x003fea0003800000 */
.L_x_6331:
        /* <DEDUP_REMOVED lines=8> */
.L_x_6332:
[----:B------:R-:W-:Y:S01]  /*4ea0*/  HFMA2 R12, -RZ, RZ, 0, 5.9604644775390625e-08 ;  /* 0x00000001ff0c7431 */ /* 0x000fe200000001ff */
[----:B------:R-:W-:-:S05]  /*4eb0*/  MOV R29, R14 ;  /* 0x0000000e001d7202 */ /* 0x000fca0000000f00 */
[----:B------:R-:W-:-:S05]  /*4ec0*/  FADD.FTZ R2, R2, R29 ;  /* 0x0000001d02027221 */ /* 0x000fca0000010000 */
[----:B------:R-:W-:-:S07]  /*4ed0*/  MOV R13, R2 ;  /* 0x00000002000d7202 */ /* 0x000fce0000000f00 */
[----:B------:R-:W-:Y:S05]  /*4ee0*/  WARPSYNC.COLLECTIVE R15, `(.L_x_6333) ;  /* 0x000000000f087348 */ /* 0x000fea0003c00000 */
[----:B------:R0:W1:Y:S02]  /*4ef0*/  SHFL.BFLY P6, R14, R13, R12, R11 ;  /* 0x0c00000c0d0e7389 */ /* 0x00006400000c000b */
[----:B01----:R-:W-:Y:S05]  /*4f00*/  ENDCOLLECTIVE ;  /* 0x000000000000791b */ /* 0x003fea0003800000 */
.L_x_6333:
[----:B------:R-:W-:Y:S01]  /*4f10*/  HFMA2 R12, -RZ, RZ, 0, 2.384185791015625e-07 ;  /* 0x00000004ff0c7431 */ /* 0x000fe200000001ff */
[----:B------:R-:W-:Y:S01]  /*4f20*/  MOV R13, RZ ;  /* 0x000000ff000d7202 */ /* 0x000fe20000000f00 */
[----:B------:R-:W-:-:S07]  /*4f30*/  IMAD.MOV.U32 R3, RZ, RZ, R14 ;  /* 0x000000ffff037224 */ /* 0x000fce00078e000e */
[----:B------:R-:W-:Y:S05]  /*4f40*/  WARPSYNC.COLLECTIVE R15, `(.L_x_6334) ;  /* 0x000000000f087348 */ /* 0x000fea0003c00000 */
[----:B------:R0:W1:Y:S02]  /*4f50*/  SHFL.BFLY P6, R14, R13, R12, R11 ;  /* 0x0c00000c0d0e7389 */ /* 0x00006400000c000b */
[----:B01----:R-:W-:Y:S05]  /*4f60*/  ENDCOLLECTIVE ;  /* 0x000000000000791b */ /* 0x003fea0003800000 */
.L_x_6334:
        /* <DEDUP_REMOVED lines=8> */
.L_x_6335:
[----:B------:R-:W-:Y:S01]  /*4ff0*/  IMAD.MOV.U32 R12, RZ, RZ, 0x1 ;  /* 0x00000001ff0c7424 */ /* 0x000fe200078e00ff */
[----:B------:R-:W-:-:S05]  /*5000*/  MOV R5, R14 ;  /* 0x0000000e00057202 */ /* 0x000fca0000000f00 */
[----:B------:R-:W-:-:S05]  /*5010*/  FADD.FTZ R4, R4, R5 ;  /* 0x0000000504047221 */ /* 0x000fca0000010000 */
[----:B------:R-:W-:-:S07]  /*5020*/  MOV R13, R4 ;  /* 0x00000004000d7202 */ /* 0x000fce0000000f00 */
[----:B------:R-:W-:Y:S05]  /*5030*/  WARPSYNC.COLLECTIVE R15, `(.L_x_6336) ;  /* 0x000000000f087348 */ /* 0x000fea0003c00000 */
[----:B------:R0:W1:Y:S02]  /*5040*/  SHFL.BFLY P6, R14, R13, R12, R11 ;  /* 0x0c00000c0d0e7389 */ /* 0x00006400000c000b */
[----:B01----:R-:W-:Y:S05]  /*5050*/  ENDCOLLECTIVE ;  /* 0x000000000000791b */ /* 0x003fea0003800000 */
.L_x_6336:
[----:B------:R-:W-:Y:S01]  /*5060*/  HFMA2 R13, -RZ, RZ, 0, 0 ;  /* 0x00000000ff0d7431 */ /* 0x000fe200000001ff */
[----:B------:R-:W-:Y:S02]  /*5070*/  MOV R12, 0x4 ;  /* 0x00000004000c7802 */ /* 0x000fe40000000f00 */
[----:B------:R-:W-:-:S07]  /*5080*/  MOV R5, R14 ;  /* 0x0000000e00057202 */ /* 0x000fce0000000f00 */
[----:B------:R-:W-:Y:S05]  /*5090*/  WARPSYNC.COLLECTIVE R15, `(.L_x_6337) ;  /* 0x000000000f087348 */ /* 0x000fea0003c00000 */
[----:B------:R0:W1:Y:S02]  /*50a0*/  SHFL.BFLY P6, R14, R13, R12, R11 ;  /* 0x0c00000c0d0e7389 */ /* 0x00006400000c000b */
[----:B01----:R-:W-:Y:S05]  /*50b0*/  ENDCOLLECTIVE ;  /* 0x000000000000791b */ /* 0x003fea0003800000 */
.L_x_6337:
        /* <DEDUP_REMOVED lines=8> */
.L_x_6338:
[----:B------:R-:W-:Y:S01]  /*5140*/  HFMA2 R12, -RZ, RZ, 0, 5.9604644775390625e-08 ;  /* 0x00000001ff0c7431 */ /* 0x000fe200000001ff */
[----:B------:R-:W-:-:S05]  /*5150*/  MOV R7, R14 ;  /* 0x0000000e00077202 */ /* 0x000fca0000000f00 */
[----:B------:R-:W-:-:S04]  /*5160*/  FADD.FTZ R6, R6, R7 ;  /* 0x0000000706067221 */ /* 0x000fc80000010000 */
[----:B------:R-:W-:-:S07]  /*5170*/  IMAD.MOV.U32 R13, RZ, RZ, R6 ;  /* 0x000000ffff0d7224 */ /* 0x000fce00078e0006 */
[----:B------:R-:W-:Y:S05]  /*5180*/  WARPSYNC.COLLECTIVE R15, `(.L_x_6339) ;  /* 0x000000000f087348 */ /* 0x000fea0003c00000 */
[----:B------:R0:W1:Y:S02]  /*5190*/  SHFL.BFLY P6, R14, R13, R12, R11 ;  /* 0x0c00000c0d0e7389 */ /* 0x00006400000c000b */
[----:B01----:R-:W-:Y:S05]  /*51a0*/  ENDCOLLECTIVE ;  /* 0x000000000000791b */ /* 0x003fea0003800000 */
.L_x_6339:
[----:B------:R-:W-:Y:S02]  /*51b0*/  HFMA2 R13, -RZ, RZ, 0, 0 ;  /* 0x00000000ff0d7431 */ /* 0x000fe400000001ff */
[----:B------:R-:W-:Y:S01]  /*51c0*/  IMAD.MOV.U32 R12, RZ, RZ, 0x4 ;  /* 0x00000004ff0c7424 */ /* 0x000fe200078e00ff */
[----:B------:R-:W-:-:S07]  /*51d0*/  MOV R7, R14 ;  /* 0x0000000e00077202 */ /* 0x000fce0000000f00 */
[----:B------:R-:W-:Y:S05]  /*51e0*/  WARPSYNC.COLLECTIVE R15, `(.L_x_6340) ;  /* 0x000000000f087348 */ /* 0x000fea0003c00000 */
[----:B------:R0:W1:Y:S02]  /*51f0*/  SHFL.BFLY P6, R14, R13, R12, R11 ;  /* 0x0c00000c0d0e7389 */ /* 0x00006400000c000b */
[----:B01----:R-:W-:Y:S05]  /*5200*/  ENDCOLLECTIVE ;  /* 0x000000000000791b */ /* 0x003fea0003800000 */
.L_x_6340:
        /* <DEDUP_REMOVED lines=8> */
.L_x_6341:
[----:B------:R-:W-:Y:S02]  /*5290*/  HFMA2 R12, -RZ, RZ, 0, 5.9604644775390625e-08 ;  /* 0x00000001ff0c7431 */ /* 0x000fe400000001ff */
[----:B------:R-:W-:-:S04]  /*52a0*/  IMAD.MOV.U32 R9, RZ, RZ, R14 ;  /* 0x000000ffff097224 */ /* 0x000fc800078e000e */
[----:B------:R-:W-:-:S05]  /*52b0*/  FADD.FTZ R8, R8, R9 ;  /* 0x0000000908087221 */ /* 0x000fca0000010000 */
[----:B------:R-:W-:-:S07]  /*52c0*/  MOV R13, R8 ;  /* 0x00000008000d7202 */ /* 0x000fce0000000f00 */
[----:B------:R-:W-:Y:S05]  /*52d0*/  WARPSYNC.COLLECTIVE R15, `(.L_x_6342) ;  /* 0x000000000f087348 */ /* 0x000fea0003c00000 */
[----:B------:R0:W1:Y:S02]  /*52e0*/  SHFL.BFLY P6, R14, R13, R12, R11 ;  /* 0x0c00000c0d0e7389 */ /* 0x00006400000c000b */
[----:B01----:R-:W-:Y:S05]  /*52f0*/  ENDCOLLECTIVE ;  /* 0x000000000000791b */ /* 0x003fea0003800000 */
.L_x_6342:
[----:B------:R-:W-:Y:S02]  /*5300*/  HFMA2 R12, -RZ, RZ, 0, 2.384185791015625e-07 ;  /* 0x00000004ff0c7431 */ /* 0x000fe400000001ff */
[----:B------:R-:W-:Y:S01]  /*5310*/  IMAD.MOV.U32 R13, RZ, RZ, RZ ;  /* 0x000000ffff0d7224 */ /* 0x000fe200078e00ff */
[----:B------:R-:W-:-:S07]  /*5320*/  MOV R9, R14 ;  /* 0x0000000e00097202 */ /* 0x000fce0000000f00 */
[----:B------:R-:W-:Y:S05]  /*5330*/  WARPSYNC.COLLECTIVE R15, `(.L_x_6343) ;  /* 0x000000000f087348 */ /* 0x000fea0003c00000 */
[----:B------:R0:W1:Y:S02]  /*5340*/  SHFL.BFLY P6, R14, R13, R12, R11 ;  /* 0x0c00000c0d0e7389 */ /* 0x00006400000c000b */
[----:B01----:R-:W-:Y:S05]  /*5350*/  ENDCOLLECTIVE ;  /* 0x000000000000791b */ /* 0x003fea0003800000 */
.L_x_6343:
        /* <DEDUP_REMOVED lines=8> */
.L_x_6344:
[----:B------:R-:W-:Y:S01]  /*53e0*/  HFMA2 R12, -RZ, RZ, 0, 5.9604644775390625e-08 ;  /* 0x00000001ff0c7431 */ /* 0x000fe200000001ff */
[----:B------:R-:W-:-:S05]  /*53f0*/  MOV R17, R14 ;  /* 0x0000000e00117202 */ /* 0x000fca0000000f00 */
[----:B------:R-:W-:-:S05]  /*5400*/  FADD.FTZ R10, R10, R17 ;  /* 0x000000110a0a7221 */ /* 0x000fca0000010000 */
[----:B------:R-:W-:-:S07]  /*5410*/  MOV R13, R10 ;  /* 0x0000000a000d7202 */ /* 0x000fce0000000f00 */
[----:B------:R-:W-:Y:S05]  /*5420*/  WARPSYNC.COLLECTIVE R15, `(.L_x_6345) ;  /* 0x000000000f087348 */ /* 0x000fea0003c00000 */
[----:B------:R0:W1:Y:S02]  /*5430*/  SHFL.BFLY P6, R14, R13, R12, R11 ;  /* 0x0c00000c0d0e7389 */ /* 0x00006400000c000b */
[----:B01----:R-:W-:Y:S05]  /*5440*/  ENDCOLLECTIVE ;  /* 0x000000000000791b */ /* 0x003fea0003800000 */
.L_x_6345:
[----:B------:R-:W-:Y:S01]  /*5450*/  HFMA2 R12, -RZ, RZ, 0, 2.384185791015625e-07 ;  /* 0x00000004ff0c7431 */ /* 0x000fe200000001ff */
[----:B------:R-:W-:Y:S01]  /*5460*/  MOV R13, RZ ;  /* 0x000000ff000d7202 */ /* 0x000fe20000000f00 */
[----:B------:R-:W-:-:S07]  /*5470*/  IMAD.MOV.U32 R17, RZ, RZ, R14 ;  /* 0x000000ffff117224 */ /* 0x000fce00078e000e */
[----:B------:R-:W-:Y:S05]  /*5480*/  WARPSYNC.COLLECTIVE R15, `(.L_x_6346) ;  /* 0x000000000f087348 */ /* 0x000fea0003c00000 */
[----:B------:R0:W1:Y:S02]  /*5490*/  SHFL.BFLY P6, R14, R13, R12, R11 ;  /* 0x0c00000c0d0e7389 */ /* 0x00006400000c000b */
[----:B01----:R-:W-:Y:S05]  /*54a0*/  ENDCOLLECTIVE ;  /* 0x000000000000791b */ /* 0x003fea0003800000 */
.L_x_6346:
        /* <DEDUP_REMOVED lines=8> */
.L_x_6347:
[----:B------:R-:W-:Y:S01]  /*5530*/  IMAD.MOV.U32 R12, RZ, RZ, 0x1 ;  /* 0x00000001ff0c7424 */ /* 0x000fe200078e00ff */
[----:B------:R-:W-:-:S05]  /*5540*/  MOV R19, R14 ;  /* 0x0000000e00137202 */ /* 0x000fca0000000f00 */
[----:B------:R-:W-:-:S05]  /*5550*/  FADD.FTZ R16, R16, R19 ;  /* 0x0000001310107221 */ /* 0x000fca0000010000 */
[----:B------:R-:W-:-:S07]  /*5560*/  MOV R13, R16 ;  /* 0x00000010000d7202 */ /* 0x000fce0000000f00 */
[----:B------:R-:W-:Y:S05]  /*5570*/  WARPSYNC.COLLECTIVE R15, `(.L_x_6348) ;  /* 0x000000000f087348 */ /* 0x000fea0003c00000 */
[----:B------:R0:W1:Y:S02]  /*5580*/  SHFL.BFLY P6, R14, R13, R12, R11 ;  /* 0x0c00000c0d0e7389 */ /* 0x00006400000c000b */
[----:B01----:R-:W-:Y:S05]  /*5590*/  ENDCOLLECTIVE ;  /* 0x000000000000791b */ /* 0x003fea0003800000 */
.L_x_6348:
[----:B------:R-:W-:Y:S01]  /*55a0*/  HFMA2 R13, -RZ, RZ, 0, 0 ;  /* 0x00000000ff0d7431 */ /* 0x000fe200000001ff */
[----:B------:R-:W-:Y:S02]  /*55b0*/  MOV R12, 0x4 ;  /* 0x00000004000c7802 */ /* 0x000fe40000000f00 */
[----:B------:R-:W-:-:S07]  /*55c0*/  MOV R19, R14 ;  /* 0x0000000e00137202 */ /* 0x000fce0000000f00 */
[----:B------:R-:W-:Y:S05]  /*55d0*/  WARPSYNC.COLLECTIVE R15, `(.L_x_6349) ;  /* 0x000000000f087348 */ /* 0x000fea0003c00000 */
[----:B------:R0:W1:Y:S02]  /*55e0*/  SHFL.BFLY P6, R14, R13, R12, R11 ;  /* 0x0c00000c0d0e7389 */ /* 0x00006400000c000b */
[----:B01----:R-:W-:Y:S05]  /*55f0*/  ENDCOLLECTIVE ;  /* 0x000000000000791b */ /* 0x003fea0003800000 */
.L_x_6349:
        /* <DEDUP_REMOVED lines=8> */
.L_x_6350:
[----:B------:R-:W-:Y:S01]  /*5680*/  HFMA2 R12, -RZ, RZ, 0, 5.9604644775390625e-08 ;  /* 0x00000001ff0c7431 */ /* 0x000fe200000001ff */
[----:B------:R-:W-:-:S05]  /*5690*/  MOV R21, R14 ;  /* 0x0000000e00157202 */ /* 0x000fca0000000f00 */
[----:B------:R-:W-:-:S04]  /*56a0*/  FADD.FTZ R18, R18, R21 ;  /* 0x0000001512127221 */ /* 0x000fc80000010000 */
[----:B------:R-:W-:-:S07]  /*56b0*/  IMAD.MOV.U32 R13, RZ, RZ, R18 ;  /* 0x000000ffff0d7224 */ /* 0x000fce00078e0012 */
[----:B------:R-:W-:Y:S05]  /*56c0*/  WARPSYNC.COLLECTIVE R15, `(.L_x_6351) ;  /* 0x000000000f087348 */ /* 0x000fea0003c00000 */
[----:B------:R0:W1:Y:S02]  /*56d0*/  SHFL.BFLY P6, R14, R13, R12, R11 ;  /* 0x0c00000c0d0e7389 */ /* 0x00006400000c000b */
[----:B01----:R-:W-:Y:S05]  /*56e0*/  ENDCOLLECTIVE ;  /* 0x000000000000791b */ /* 0x003fea0003800000 */
.L_x_6351:
[----:B------:R-:W-:Y:S02]  /*56f0*/  HFMA2 R13, -RZ, RZ, 0, 0 ;  /* 0x00000000ff0d7431 */ /* 0x000fe400000001ff */
[----:B------:R-:W-:Y:S01]  /*5700*/  IMAD.MOV.U32 R12, RZ, RZ, 0x4 ;  /* 0x00000004ff0c7424 */ /* 0x000fe200078e00ff */
[----:B------:R-:W-:-:S07]  /*5710*/  MOV R21, R14 ;  /* 0x0000000e00157202 */ /* 0x000fce0000000f00 */
[----:B------:R-:W-:Y:S05]  /*5720*/  WARPSYNC.COLLECTIVE R15, `(.L_x_6352) ;  /* 0x000000000f087348 */ /* 0x000fea0003c00000 */
[----:B------:R0:W1:Y:S02]  /*5730*/  SHFL.BFLY P6, R14, R13, R12, R11 ;  /* 0x0c00000c0d0e7389 */ /* 0x00006400000c000b */
[----:B01----:R-:W-:Y:S05]  /*5740*/  ENDCOLLECTIVE ;  /* 0x000000000000791b */ /* 0x003fea0003800000 */
.L_x_6352:
        /* <DEDUP_REMOVED lines=8> */
.L_x_6353:
[----:B------:R-:W-:Y:S02]  /*57d0*/  HFMA2 R12, -RZ, RZ, 0, 5.9604644775390625e-08 ;  /* 0x00000001ff0c7431 */ /* 0x000fe400000001ff */
[----:B------:R-:W-:-:S04]  /*57e0*/  IMAD.MOV.U32 R23, RZ, RZ, R14 ;  /* 0x000000ffff177224 */ /* 0x000fc800078e000e */
[----:B------:R-:W-:-:S05]  /*57f0*/  FADD.FTZ R20, R20, R23 ;  /* 0x0000001714147221 */ /* 0x000fca0000010000 */
[----:B------:R-:W-:-:S07]  /*5800*/  MOV R13, R20 ;  /* 0x00000014000d7202 */ /* 0x000fce0000000f00 */
[----:B------:R-:W-:Y:S05]  /*5810*/  WARPSYNC.COLLECTIVE R15, `(.L_x_6354) ;  /* 0x000000000f087348 */ /* 0x000fea0003c00000 */
[----:B------:R0:W1:Y:S02]  /*5820*/  SHFL.BFLY P6, R14, R13, R12, R11 ;  /* 0x0c00000c0d0e7389 */ /* 0x00006400000c000b */
[----:B01----:R-:W-:Y:S05]  /*5830*/  ENDCOLLECTIVE ;  /* 0x000000000000791b */ /* 0x003fea0003800000 */
.L_x_6354:
[----:B------:R-:W-:Y:S02]  /*5840*/  HFMA2 R12, -RZ, RZ, 0, 2.384185791015625e-07 ;  /* 0x00000004ff0c7431 */ /* 0x000fe400000001ff */
[----:B------:R-:W-:Y:S01]  /*5850*/  IMAD.MOV.U32 R13, RZ, RZ, RZ ;  /* 0x000000ffff0d7224 */ /* 0x000fe200078e00ff */
[----:B------:R-:W-:-:S07]  /*5860*/  MOV R23, R14 ;  /* 0x0000000e00177202 */ /* 0x000fce0000000f00 */
[----:B------:R-:W-:Y:S05]  /*5870*/  WARPSYNC.COLLECTIVE R15, `(.L_x_6355) ;  /* 0x000000000f087348 */ /* 0x000fea0003c00000 */
[----:B------:R0:W1:Y:S02]  /*5880*/  SHFL.BFLY P6, R14, R13, R12, R11 ;  /* 0x0c00000c0d0e7389 */ /* 0x00006400000c000b */
[----:B01----:R-:W-:Y:S05]  /*5890*/  ENDCOLLECTIVE ;  /* 0x000000000000791b */ /* 0x003fea0003800000 */
.L_x_6355:
        /* <DEDUP_REMOVED lines=8> */
.L_x_6356:
[----:B------:R-:W-:Y:S01]  /*5920*/  HFMA2 R12, -RZ, RZ, 0, 5.9604644775390625e-08 ;  /* 0x00000001ff0c7431 */ /* 0x000fe200000001ff */
[----:B------:R-:W-:-:S05]  /*5930*/  MOV R25, R14 ;  /* 0x0000000e00197202 */ /* 0x000fca0000000f00 */
[----:B------:R-:W-:-:S05]  /*5940*/  FADD.FTZ R22, R22, R25 ;  /* 0x0000001916167221 */ /* 0x000fca0000010000 */
[----:B------:R-:W-:-:S07]  /*5950*/  MOV R13, R22 ;  /* 0x00000016000d7202 */ /* 0x000fce0000000f00 */
[----:B------:R-:W-:Y:S05]  /*5960*/  WARPSYNC.COLLECTIVE R15, `(.L_x_6357) ;  /* 0x000000000f087348 */ /* 0x000fea0003c00000 */
[----:B------:R0:W1:Y:S02]  /*5970*/  SHFL.BFLY P6, R14, R13, R12, R11 ;  /* 0x0c00000c0d0e7389 */ /* 0x00006400000c000b */
[----:B01----:R-:W-:Y:S05]  /*5980*/  ENDCOLLECTIVE ;  /* 0x000000000000791b */ /* 0x003fea0003800000 */
.L_x_6357:
[----:B------:R-:W-:Y:S01]  /*5990*/  HFMA2 R12, -RZ, RZ, 0, 2.384185791015625e-07 ;  /* 0x00000004ff0c7431 */ /* 0x000fe200000001ff */
[----:B------:R-:W-:Y:S01]  /*59a0*/  MOV R13, RZ ;  /* 0x000000ff000d7202 */ /* 0x000fe20000000f00 */
[----:B------:R-:W-:-:S07]  /*59b0*/  IMAD.MOV.U32 R25, RZ, RZ, R14 ;  /* 0x000000ffff197224 */ /* 0x000fce00078e000e */
[----:B------:R-:W-:Y:S05]  /*59c0*/  WARPSYNC.COLLECTIVE R15, `(.L_x_6358) ;  /* 0x000000000f087348 */ /* 0x000fea0003c00000 */
[----:B------:R0:W1:Y:S02]  /*59d0*/  SHFL.BFLY P6, R14, R13, R12, R11 ;  /* 0x0c00000c0d0e7389 */ /* 0x00006400000c000b */
[----:B01----:R-:W-:Y:S05]  /*59e0*/  ENDCOLLECTIVE ;  /* 0x000000000000791b */ /* 0x003fea0003800000 */
.L_x_6358:
        /* <DEDUP_REMOVED lines=8> */
.L_x_6359:
[----:B------:R-:W-:Y:S01]  /*5a70*/  IMAD.MOV.U32 R12, RZ, RZ, 0x1 ;  /* 0x00000001ff0c7424 */ /* 0x000fe200078e00ff */
[----:B------:R-:W-:-:S05]  /*5a80*/  MOV R27, R14 ;  /* 0x0000000e001b7202 */ /* 0x000fca0000000f00 */
[----:B------:R-:W-:-:S05]  /*5a90*/  FADD.FTZ R24, R24, R27 ;  /* 0x0000001b18187221 */ /* 0x000fca0000010000 */
[----:B------:R-:W-:-:S07]  /*5aa0*/  MOV R13, R24 ;  /* 0x00000018000d7202 */ /* 0x000fce0000000f00 */
[----:B------:R-:W-:Y:S05]  /*5ab0*/  WARPSYNC.COLLECTIVE R15, `(.L_x_6360) ;  /* 0x000000000f087348 */ /* 0x000fea0003c00000 */
[----:B------:R0:W1:Y:S02]  /*5ac0*/  SHFL.BFLY P6, R14, R13, R12, R11 ;  /* 0x0c00000c0d0e7389 */ /* 0x00006400000c000b */
[----:B01----:R-:W-:Y:S05]  /*5ad0*/  ENDCOLLECTIVE ;  /* 0x000000000000791b */ /* 0x003fea0003800000 */
.L_x_6360:
[----:B------:R-:W-:Y:S01]  /*5ae0*/  HFMA2 R13, -RZ, RZ, 0, 0 ;  /* 0x00000000ff0d7431 */ /* 0x000fe200000001ff */
[----:B------:R-:W-:Y:S02]  /*5af0*/  MOV R12, 0x4 ;  /* 0x00000004000c7802 */ /* 0x000fe40000000f00 */
[----:B------:R-:W-:-:S07]  /*5b00*/  MOV R27, R14 ;  /* 0x0000000e001b7202 */ /* 0x000fce0000000f00 */
[----:B------:R-:W-:Y:S05]  /*5b10*/  WARPSYNC.COLLECTIVE R15, `(.L_x_6361) ;  /* 0x000000000f087348 */ /* 0x000fea0003c00000 */
[----:B------:R0:W1:Y:S02]  /*5b20*/  SHFL.BFLY P6, R14, R13, R12, R11 ;  /* 0x0c00000c0d0e7389 */ /* 0x00006400000c000b */
[----:B01----:R-:W-:Y:S05]  /*5b30*/  ENDCOLLECTIVE ;  /* 0x000000000000791b */ /* 0x003fea0003800000 */
.L_x_6361:
        /* <DEDUP_REMOVED lines=8> */
.L_x_6362:
[----:B------:R-:W-:Y:S01]  /*5bc0*/  HFMA2 R12, -RZ, RZ, 0, 5.9604644775390625e-08 ;  /* 0x00000001ff0c7431 */ /* 0x000fe200000001ff */
[----:B------:R-:W-:-:S05]  /*5bd0*/  MOV R31, R14 ;  /* 0x0000000e001f7202 */ /* 0x000fca0000000f00 */
[----:B------:R-:W-:-:S04]  /*5be0*/  FADD.FTZ R26, R26, R31 ;  /* 0x0000001f1a1a7221 */ /* 0x000fc80000010000 */
[----:B------:R-:W-:-:S07]  /*5bf0*/  IMAD.MOV.U32 R13, RZ, RZ, R26 ;  /* 0x000000ffff0d7224 */ /* 0x000fce00078e001a */
[----:B------:R-:W-:Y:S05]  /*5c00*/  WARPSYNC.COLLECTIVE R15, `(.L_x_6363) ;  /* 0x000000000f087348 */ /* 0x000fea0003c00000 */
[----:B------:R0:W1:Y:S02]  /*5c10*/  SHFL.BFLY P6, R14, R13, R12, R11 ;  /* 0x0c00000c0d0e7389 */ /* 0x00006400000c000b */
[----:B01----:R-:W-:Y:S05]  /*5c20*/  ENDCOLLECTIVE ;  /* 0x000000000000791b */ /* 0x003fea0003800000 */
.L_x_6363:
[----:B------:R-:W-:Y:S02]  /*5c30*/  HFMA2 R13, -RZ, RZ, 0, 0 ;  /* 0x00000000ff0d7431 */ /* 0x000fe400000001ff */
[----:B------:R-:W-:Y:S01]  /*5c40*/  IMAD.MOV.U32 R12, RZ, RZ, 0x4 ;  /* 0x00000004ff0c7424 */ /* 0x000fe200078e00ff */
[----:B------:R-:W-:-:S07]  /*5c50*/  MOV R45, R14 ;  /* 0x0000000e002d7202 */ /* 0x000fce0000000f00 */
[----:B------:R-:W-:Y:S05]  /*5c60*/  WARPSYNC.COLLECTIVE R15, `(.L_x_6364) ;  /* 0x000000000f087348 */ /* 0x000fea0003c00000 */
[----:B------:R0:W1:Y:S02]  /*5c70*/  SHFL.BFLY P6, R14, R13, R12, R11 ;  /* 0x0c00000c0d0e7389 */ /* 0x00006400000c000b */
[----:B01----:R-:W-:Y:S05]  /*5c80*/  ENDCOLLECTIVE ;  /* 0x000000000000791b */ /* 0x003fea0003800000 */
.L_x_6364:
[----:B------:R-:W-:Y:S01]  /*5c90*/  FADD.FTZ R26, R26, R45 ;  /* 0x0000002d1a1a7221 */ /* 0x000fe20000010000 */
[----:B------:R-:W-:Y:S02]  /*5ca0*/  HFMA2 R12, -RZ, RZ, 0, 1.1920928955078125e-07 ;  /* 0x00000002ff0c7431 */ /* 0x000fe400000001ff */
[----:B------:R-:W-:-:S05]  /*5cb0*/  FADD.FTZ R28, RZ, R14 ;  /* 0x0000000eff1c7221 */ /* 0x000fca0000010000 */
[----:B------:R-:W-:-:S07]  /*5cc0*/  MOV R13, R28 ;  /* 0x0000001c000d7202 */ /* 0x000fce0000000f00 */
[----:B------:R-:W-:Y:S05]  /*5cd0*/  WARPSYNC.COLLECTIVE R15, `(.L_x_6365) ;  /* 0x000000000f087348 */ /* 0x000fea0003c00000 */
[----:B------:R0:W1:Y:S02]  /*5ce0*/  SHFL.BFLY P6, R14, R13, R12, R11 ;  /* 0x0c00000c0d0e7389 */ /* 0x00006400000c000b */
[----:B01----:R-:W-:Y:S05]  /*5cf0*/  ENDCOLLECTIVE ;  /* 0x000000000000791b */ /* 0x003fea0003800000 */
.L_x_6365:
[----:B------:R-:W-:Y:S01]  /*5d00*/  HFMA2 R12, -RZ, RZ, 0, 5.9604644775390625e-08 ;  /* 0x00000001ff0c7431 */ /* 0x000fe200000001ff */
[----:B------:R-:W-:-:S05]  /*5d10*/  MOV R3, R14 ;  /* 0x0000000e00037202 */ /* 0x000fca0000000f00 */
[----:B------:R-:W-:-:S04]  /*5d20*/  FADD.FTZ R28, R28, R3 ;  /* 0x000000031c1c7221 */ /* 0x000fc80000010000 */
[----:B------:R-:W-:-:S07]  /*5d30*/  IMAD.MOV.U32 R13, RZ, RZ, R28 ;  /* 0x000000ffff0d7224 */ /* 0x000fce00078e001c */
[----:B------:R-:W-:Y:S05]  /*5d40*/  WARPSYNC.COLLECTIVE R15, `(.L_x_6366) ;  /* 0x000000000f087348 */ /* 0x000fea0003c00000 */
[----:B------:R0:W1:Y:S02]  /*5d50*/  SHFL.BFLY P6, R14, R13, R12, R11 ;  /* 0x0c00000c0d0e7389 */ /* 0x00006400000c000b */
[----:B01----:R-:W-:Y:S05]  /*5d60*/  ENDCOLLECTIVE ;  /* 0x000000000000791b */ /* 0x003fea0003800000 */
.L_x_6366:
[----:B------:R-:W-:Y:S02]  /*5d70*/  HFMA2 R13, -RZ, RZ, 0, 0 ;  /* 0x00000000ff0d7431 */ /* 0x000fe400000001ff */
[----:B------:R-:W-:Y:S01]  /*5d80*/  IMAD.MOV.U32 R12, RZ, RZ, 0x4 ;  /* 0x00000004ff0c7424 */ /* 0x000fe200078e00ff */
[----:B------:R-:W-:-:S07]  /*5d90*/  MOV R3, R14 ;  /* 0x0000000e00037202 */ /* 0x000fce0000000f00 */
[----:B------:R-:W-:Y:S05]  /*5da0*/  WARPSYNC.COLLECTIVE R15, `(.L_x_6367) ;  /* 0x000000000f087348 */ /* 0x000fea0003c00000 */
[----:B------:R0:W1:Y:S02]  /*5db0*/  SHFL.BFLY P6, R14, R13, R12, R11 ;  /* 0x0c00000c0d0e7389 */ /* 0x00006400000c000b */
[----:B01----:R-:W-:Y:S05]  /*5dc0*/  ENDCOLLECTIVE ;  /* 0x000000000000791b */ /* 0x003fea0003800000 */
.L_x_6367:
[----:B------:R-:W-:Y:S01]  /*5dd0*/  FADD.FTZ R28, R28, R3 ;  /* 0x000000031c1c7221 */ /* 0x000fe20000010000 */
[----:B------:R-:W-:Y:S02]  /*5de0*/  HFMA2 R12, -RZ, RZ, 0, 1.1920928955078125e-07 ;  /* 0x00000002ff0c7431 */ /* 0x000fe400000001ff */
[----:B------:R-:W-:-:S05]  /*5df0*/  FADD.FTZ R29, RZ, R14 ;  /* 0x0000000eff1d7221 */ /* 0x000fca0000010000 */
[----:B------:R-:W-:-:S07]  /*5e00*/  MOV R13, R29 ;  /* 0x0000001d000d7202 */ /* 0x000fce0000000f00 */
[----:B------:R-:W-:Y:S05]  /*5e10*/  WARPSYNC.COLLECTIVE R15, `(.L_x_6368) ;  /* 0x000000000f087348 */ /* 0x000fea0003c00000 */
[----:B------:R0:W1:Y:S02]  /*5e20*/  SHFL.BFLY P6, R14, R13, R12, R11 ;  /* 0x0c00000c0d0e7389 */ /* 0x00006400000c000b */
[----:B01----:R-:W-:Y:S05]  /*5e30*/  ENDCOLLECTIVE ;  /* 0x000000000000791b */ /* 0x003fea0003800000 */
.L_x_6368:
[----:B------:R-:W-:Y:S01]  /*5e40*/  IMAD.MOV.U32 R12, RZ, RZ, 0x1 ;  /* 0x00000001ff0c7424 */ /* 0x000fe200078e00ff */
[----:B------:R-:W-:-:S05]  /*5e50*/  MOV R44, R14 ;  /* 0x0000000e002c7202 */ /* 0x000fca0000000f00 */
[----:B------:R-:W-:-:S05]  /*5e60*/  FADD.FTZ R29, R29, R44 ;  /* 0x0000002c1d1d7221 */ /* 0x000fca0000010000 */
[----:B------:R-:W-:-:S07]  /*5e70*/  MOV R13, R29 ;  /* 0x0000001d000d7202 */ /* 0x000fce0000000f00 */
[----:B------:R-:W-:Y:S05]  /*5e80*/  WARPSYNC.COLLECTIVE R15, `(.L_x_6369) ;  /* 0x000000000f087348 */ /* 0x000fea0003c00000 */
[----:B------:R0:W1:Y:S02]  /*5e90*/  SHFL.BFLY P6, R14, R13, R12, R11 ;  /* 0x0c00000c0d0e7389 */ /* 0x00006400000c000b */
[----:B01----:R-:W-:Y:S05]  /*5ea0*/  ENDCOLLECTIVE ;  /* 0x000000000000791b */ /* 0x003fea0003800000 */
.L_x_6369:
[----:B------:R-:W-:Y:S01]  /*5eb0*/  HFMA2 R13, -RZ, RZ, 0, 0 ;  /* 0x00000000ff0d7431 */ /* 0x000fe200000001ff */
[----:B------:R-:W-:Y:S02]  /*5ec0*/  MOV R12, 0x4 ;  /* 0x00000004000c7802 */ /* 0x000fe40000000f00 */
[----:B------:R-:W-:-:S07]  /*5ed0*/  MOV R38, R14 ;  /* 0x0000000e00267202 */ /* 0x000fce0000000f00 */
[----:B------:R-:W-:Y:S05]  /*5ee0*/  WARPSYNC.COLLECTIVE R15, `(.L_x_6370) ;  /* 0x000000000f087348 */ /* 0x000fea0003c00000 */
[----:B------:R0:W1:Y:S02]  /*5ef0*/  SHFL.BFLY P6, R14, R13, R12, R11 ;  /* 0x0c00000c0d0e7389 */ /* 0x00006400000c000b */
[----:B01----:R-:W-:Y:S05]  /*5f00*/  ENDCOLLECTIVE ;  /* 0x000000000000791b */ /* 0x003fea0003800000 */
.L_x_6370:
[----:B------:R-:W-:Y:S01]  /*5f10*/  FADD.FTZ R29, R29, R38 ;  /* 0x000000261d1d7221 */ /* 0x000fe20000010000 */
[----:B------:R-:W-:Y:S02]  /*5f20*/  IMAD.MOV.U32 R12, RZ, RZ, 0x2 ;  /* 0x00000002ff0c7424 */ /* 0x000fe400078e00ff */
[----:B------:R-:W-:-:S05]  /*5f30*/  FADD.FTZ R30, RZ, R14 ;  /* 0x0000000eff1e7221 */ /* 0x000fca0000010000 */
[----:B------:R-:W-:-:S07]  /*5f40*/  MOV R13, R30 ;  /* 0x0000001e000d7202 */ /* 0x000fce0000000f00 */
[----:B------:R-:W-:Y:S05]  /*5f50*/  WARPSYNC.COLLECTIVE R15, `(.L_x_6371) ;  /* 0x000000000f087348 */ /* 0x000fea0003c00000 */
[----:B------:R0:W1:Y:S02]  /*5f60*/  SHFL.BFLY P6, R14, R13, R12, R11 ;  /* 0x0c00000c0d0e7389 */ /* 0x00006400000c000b */
[----:B01----:R-:W-:Y:S05]  /*5f70*/  ENDCOLLECTIVE ;  /* 0x000000000000791b */ /* 0x003fea0003800000 */
.L_x_6371:
[----:B------:R-:W-:Y:S02]  /*5f80*/  HFMA2 R12, -RZ, RZ, 0, 5.9604644775390625e-08 ;  /* 0x00000001ff0c7431 */ /* 0x000fe400000001ff */
[----:B------:R-:W-:-:S05]  /*5f90*/  FADD.FTZ R30, R30, R14 ;  /* 0x0000000e1e1e7221 */ /* 0x000fca0000010000 */
[----:B------:R-:W-:-:S07]  /*5fa0*/  MOV R13, R30 ;  /* 0x0000001e000d7202 */ /* 0x000fce0000000f00 */
[----:B------:R-:W-:Y:S05]  /*5fb0*/  WARPSYNC.COLLECTIVE R15, `(.L_x_6372) ;  /* 0x000000000f087348 */ /* 0x000fea0003c00000 */
[----:B------:R0:W1:Y:S02]  /*5fc0*/  SHFL.BFLY P6, R14, R13, R12, R11 ;  /* 0x0c00000c0d0e7389 */ /* 0x00006400000c000b */
[----:B01----:R-:W-:Y:S05]  /*5fd0*/  ENDCOLLECTIVE ;  /* 0x000000000000791b */ /* 0x003fea0003800000 */
.L_x_6372:
[----:B------:R-:W-:Y:S02]  /*5fe0*/  HFMA2 R13, -RZ, RZ, 0, 0 ;  /* 0x00000000ff0d7431 */ /* 0x000fe400000001ff */
[----:B------:R-:W-:Y:S01]  /*5ff0*/  IMAD.MOV.U32 R12, RZ, RZ, 0x4 ;  /* 0x00000004ff0c7424 */ /* 0x000fe200078e00ff */
[----:B------:R-:W-:-:S07]  /*6000*/  MOV R5, R14 ;  /* 0x0000000e00057202 */ /* 0x000fce0000000f00 */
[----:B------:R-:W-:Y:S05]  /*6010*/  WARPSYNC.COLLECTIVE R15, `(.L_x_6373) ;  /* 0x000000000f087348 */ /* 0x000fea0003c00000 */
[----:B------:R0:W1:Y:S02]  /*6020*/  SHFL.BFLY P6, R14, R13, R12, R11 ;  /* 0x0c00000c0d0e7389 */ /* 0x00006400000c000b */
[----:B01----:R-:W-:Y:S05]  /*6030*/  ENDCOLLECTIVE ;  /* 0x000000000000791b */ /* 0x003fea0003800000 */
.L_x_6373:
[----:B------:R-:W-:Y:S01]  /*6040*/  HFMA2 R12, -RZ, RZ, 0, 1.1920928955078125e-07 ;  /* 0x00000002ff0c7431 */ /* 0x000fe200000001ff */
[----:B------:R-:W-:-:S05]  /*6050*/  MOV R31, R14 ;  /* 0x0000000e001f7202 */ /* 0x000fca0000000f00 */
[----:B------:R-:W-:-:S05]  /*6060*/  FADD.FTZ R31, RZ, R31 ;  /* 0x0000001fff1f7221 */ /* 0x000fca0000010000 */
[----:B------:R-:W-:-:S07]  /*6070*/  MOV R13, R31 ;  /* 0x0000001f000d7202 */ /* 0x000fce0000000f00 */
[----:B------:R-:W-:Y:S05]  /*6080*/  WARPSYNC.COLLECTIVE R15, `(.L_x_6374) ;  /* 0x000000000f087348 */ /* 0x000fea0003c00000 */
[----:B------:R0:W1:Y:S02]  /*6090*/  SHFL.BFLY P6, R14, R13, R12, R11 ;  /* 0x0c00000c0d0e7389 */ /* 0x00006400000c000b */
[----:B01----:R-:W-:Y:S05]  /*60a0*/  ENDCOLLECTIVE ;  /* 0x000000000000791b */ /* 0x003fea0003800000 */
.L_x_6374:
[----:B------:R-:W-:Y:S01]  /*60b0*/  HFMA2 R12, -RZ, RZ, 0, 5.9604644775390625e-08 ;  /* 0x00000001ff0c7431 */ /* 0x000fe200000001ff */
[----:B------:R-:W-:-:S05]  /*60c0*/  MOV R7, R14 ;  /* 0x0000000e00077202 */ /* 0x000fca0000000f00 */
[----:B------:R-:W-:-:S04]  /*60d0*/  FADD.FTZ R31, R31, R7 ;  /* 0x000000071f1f7221 */ /* 0x000fc80000010000 */
[----:B------:R-:W-:-:S07]  /*60e0*/  IMAD.MOV.U32 R13, RZ, RZ, R31 ;  /* 0x000000ffff0d7224 */ /* 0x000fce00078e001f */
[----:B------:R-:W-:Y:S05]  /*60f0*/  WARPSYNC.COLLECTIVE R15, `(.L_x_6375) ;  /* 0x000000000f087348 */ /* 0x000fea0003c00000 */
[----:B------:R0:W1:Y:S02]  /*6100*/  SHFL.BFLY P6, R14, R13, R12, R11 ;  /* 0x0c00000c0d0e7389 */ /* 0x00006400000c000b */
[----:B01----:R-:W-:Y:S05]  /*6110*/  ENDCOLLECTIVE ;  /* 0x000000000000791b */ /* 0x003fea0003800000 */
.L_x_6375:
[----:B------:R-:W-:Y:S01]  /*6120*/  HFMA2 R13, -RZ, RZ, 0, 0 ;  /* 0x00000000ff0d7431 */ /* 0x000fe200000001ff */
[----:B------:R-:W-:Y:S02]  /*6130*/  MOV R12, 0x4 ;  /* 0x00000004000c7802 */ /* 0x000fe40000000f00 */
[----:B------:R-:W-:-:S07]  /*6140*/  MOV R40, R14 ;  /* 0x0000000e00287202 */ /* 0x000fce0000000f00 */
[----:B------:R-:W-:Y:S05]  /*6150*/  WARPSYNC.COLLECTIVE R15, `(.L_x_6376) ;  /* 0x000000000f087348 */ /* 0x000fea0003c00000 */
[----:B------:R0:W1:Y:S02]  /*6160*/  SHFL.BFLY P6, R14, R13, R12, R11 ;  /* 0x0c00000c0d0e7389 */ /* 0x00006400000c000b */
[----:B01----:R-:W-:Y:S05]  /*6170*/  ENDCOLLECTIVE ;  /* 0x000000000000791b */ /* 0x003fea0003800000 */
.L_x_6376:
        /* <DEDUP_REMOVED lines=8> */
.L_x_6377:
        /* <DEDUP_REMOVED lines=8> */
.L_x_6378:
[----:B------:R-:W-:Y:S01]  /*6280*/  HFMA2 R13, -RZ, RZ, 0, 0 ;  /* 0x00000000ff0d7431 */ /* 0x000fe200000001ff */
[----:B------:R-:W-:Y:S02]  /*6290*/  MOV R12, 0x4 ;  /* 0x00000004000c7802 */ /* 0x000fe40000000f00 */
[----:B------:R-:W-:-:S07]  /*62a0*/  MOV R7, R14 ;  /* 0x0000000e00077202 */ /* 0x000fce0000000f00 */
[----:B------:R-:W-:Y:S05]  /*62b0*/  WARPSYNC.COLLECTIVE R15, `(.L_x_6379) ;  /* 0x000000000f087348 */ /* 0x000fea0003c00000 */
[----:B------:R0:W1:Y:S02]  /*62c0*/  SHFL.BFLY P6, R14, R13, R12, R11 ;  /* 0x0c00000c0d0e7389 */ /* 0x00006400000c000b */
[----:B01----:R-:W-:Y:S05]  /*62d0*/  ENDCOLLECTIVE ;  /* 0x000000000000791b */ /* 0x003fea0003800000 */
.L_x_6379:
        /* <DEDUP_REMOVED lines=8> */
.L_x_6380:
[----:B------:R-:W-:Y:S01]  /*6360*/  HFMA2 R12, -RZ, RZ, 0, 5.9604644775390625e-08 ;  /* 0x00000001ff0c7431 */ /* 0x000fe200000001ff */
[----:B------:R-:W-:-:S05]  /*6370*/  MOV R17, R14 ;  /* 0x0000000e00117202 */ /* 0x000fca0000000f00 */
[----:B------:R-:W-:-:S05]  /*6380*/  FADD.FTZ R33, R33, R17 ;  /* 0x0000001121217221 */ /* 0x000fca0000010000 */
[----:B------:R-:W-:-:S07]  /*6390*/  MOV R13, R33 ;  /* 0x00000021000d7202 */ /* 0x000fce0000000f00 */
[----:B------:R-:W-:Y:S05]  /*63a0*/  WARPSYNC.COLLECTIVE R15, `(.L_x_6381) ;  /* 0x000000000f087348 */ /* 0x000fea0003c00000 */
[----:B------:R0:W1:Y:S02]  /*63b0*/  SHFL.BFLY P6, R14, R13, R12, R11 ;  /* 0x0c00000c0d0e7389 */ /* 0x00006400000c000b */
[----:B01----:R-:W-:Y:S05]  /*63c0*/  ENDCOLLECTIVE ;  /* 0x000000000000791b */ /* 0x003fea0003800000 */
.L_x_6381:
[----:B------:R-:W-:Y:S01]  /*63d0*/  HFMA2 R12, -RZ, RZ, 0, 2.384185791015625e-07 ;  /* 0x00000004ff0c7431 */ /* 0x000fe200000001ff */
[----:B------:R-:W-:Y:S01]  /*63e0*/  MOV R13, RZ ;  /* 0x000000ff000d7202 */ /* 0x000fe20000000f00 */
[----:B------:R-:W-:-:S07]  /*63f0*/  IMAD.MOV.U32 R44, RZ, RZ, R14 ;  /* 0x000000ffff2c7224 */ /* 0x000fce00078e000e */
[----:B------:R-:W-:Y:S05]  /*6400*/  WARPSYNC.COLLECTIVE R15, `(.L_x_6382) ;  /* 0x000000000f087348 */ /* 0x000fea0003c00000 */
[----:B------:R0:W1:Y:S02]  /*6410*/  SHFL.BFLY P6, R14, R13, R12, R11 ;  /* 0x0c00000c0d0e7389 */ /* 0x00006400000c000b */
[----:B01----:R-:W-:Y:S05]  /*6420*/  ENDCOLLECTIVE ;  /* 0x000000000000791b */ /* 0x003fea0003800000 */
.L_x_6382:
[----:B------:R-:W-:Y:S01]  /*6430*/  IMAD.MOV.U32 R12, RZ, RZ, 0x2 ;  /* 0x00000002ff0c7424 */ /* 0x000fe200078e00ff */
[----:B------:R-:W-:-:S05]  /*6440*/  MOV R34, R14 ;  /* 0x0000000e00227202 */ /* 0x000fca0000000f00 */
[----:B------:R-:W-:-:S05]  /*6450*/  FADD.FTZ R34, RZ, R34 ;  /* 0x00000022ff227221 */ /* 0x000fca0000010000 */
[----:B------:R-:W-:-:S07]  /*6460*/  MOV R13, R34 ;  /* 0x00000022000d7202 */ /* 0x000fce0000000f00 */
[----:B------:R-:W-:Y:S05]  /*6470*/  WARPSYNC.COLLECTIVE R15, `(.L_x_6383) ;  /* 0x000000000f087348 */ /* 0x000fea0003c00000 */
[----:B------:R0:W1:Y:S02]  /*6480*/  SHFL.BFLY P6, R14, R13, R12, R11 ;  /* 0x0c00000c0d0e7389 */ /* 0x00006400000c000b */
[----:B01----:R-:W-:Y:S05]  /*6490*/  ENDCOLLECTIVE ;  /* 0x000000000000791b */ /* 0x003fea0003800000 */
.L_x_6383:
[----:B------:R-:W-:Y:S01]  /*64a0*/  HFMA2 R12, -RZ, RZ, 0, 5.9604644775390625e-08 ;  /* 0x00000001ff0c7431 */ /* 0x000fe200000001ff */
[----:B------:R-:W-:-:S05]  /*64b0*/  MOV R19, R14 ;  /* 0x0000000e00137202 */ /* 0x000fca0000000f00 */
[----:B------:R-:W-:-:S05]  /*64c0*/  FADD.FTZ R34, R34, R19 ;  /* 0x0000001322227221 */ /* 0x000fca0000010000 */
[----:B------:R-:W-:-:S07]  /*64d0*/  MOV R13, R34 ;  /* 0x00000022000d7202 */ /* 0x000fce0000000f00 */
[----:B------:R-:W-:Y:S05]  /*64e0*/  WARPSYNC.COLLECTIVE R15, `(.L_x_6384) ;  /* 0x000000000f087348 */ /* 0x000fea0003c00000 */
[----:B------:R0:W1:Y:S02]  /*64f0*/  SHFL.BFLY P6, R14, R13, R12, R11 ;  /* 0x0c00000c0d0e7389 */ /* 0x00006400000c000b */
[----:B01----:R-:W-:Y:S05]  /*6500*/  ENDCOLLECTIVE ;  /* 0x000000000000791b */ /* 0x003fea0003800000 */
.L_x_6384:
[----:B------:R-:W-:Y:S02]  /*6510*/  HFMA2 R12, -RZ, RZ, 0, 2.384185791015625e-07 ;  /* 0x00000004ff0c7431 */ /* 0x000fe400000001ff */
[----:B------:R-:W-:Y:S01]  /*6520*/  IMAD.MOV.U32 R13, RZ, RZ, RZ ;  /* 0x000000ffff0d7224 */ /* 0x000fe200078e00ff */
[----:B------:R-:W-:-:S07]  /*6530*/  MOV R19, R14 ;  /* 0x0000000e00137202 */ /* 0x000fce0000000f00 */
[----:B------:R-:W-:Y:S05]  /*6540*/  WARPSYNC.COLLECTIVE R15, `(.L_x_6385) ;  /* 0x000000000f087348 */ /* 0x000fea0003c00000 */
[----:B------:R0:W1:Y:S02]  /*6550*/  SHFL.BFLY P6, R14, R13, R12, R11 ;  /* 0x0c00000c0d0e7389 */ /* 0x00006400000c000b */
[----:B01----:R-:W-:Y:S05]  /*6560*/  ENDCOLLECTIVE ;  /* 0x000000000000791b */ /* 0x003fea0003800000 */
.L_x_6385:
        /* <DEDUP_REMOVED lines=8> */
.L_x_6386:
        /* <DEDUP_REMOVED lines=8> */
.L_x_6387:
[----:B------:R-:W-:Y:S02]  /*6670*/  HFMA2 R13, -RZ, RZ, 0, 0 ;  /* 0x00000000ff0d7431 */ /* 0x000fe400000001ff */
[----:B------:R-:W-:Y:S01]  /*6680*/  IMAD.MOV.U32 R12, RZ, RZ, 0x4 ;  /* 0x00000004ff0c7424 */ /* 0x000fe200078e00ff */
[----:B------:R-:W-:-:S07]  /*6690*/  MOV R38, R14 ;  /* 0x0000000e00267202 */ /* 0x000fce0000000f00 */
[----:B------:R-:W-:Y:S05]  /*66a0*/  WARPSYNC.COLLECTIVE R15, `(.L_x_6388) ;  /* 0x000000000f087348 */ /* 0x000fea0003c00000 */
[----:B------:R0:W1:Y:S02]  /*66b0*/  SHFL.BFLY P6, R14, R13, R12, R11 ;  /* 0x0c00000c0d0e7389 */ /* 0x00006400000c000b */
[----:B01----:R-:W-:Y:S05]  /*66c0*/  ENDCOLLECTIVE ;  /* 0x000000000000791b */ /* 0x003fea0003800000 */
.L_x_6388:
        /* <DEDUP_REMOVED lines=8> */
.L_x_6389:
[----:B------:R-:W-:Y:S01]  /*6750*/  HFMA2 R12, -RZ, RZ, 0, 5.9604644775390625e-08 ;  /* 0x00000001ff0c7431 */ /* 0x000fe200000001ff */
[----:B------:R-:W-:-:S05]  /*6760*/  MOV R3, R14 ;  /* 0x0000000e00037202 */ /* 0x000fca0000000f00 */
[----:B------:R-:W-:-:S04]  /*6770*/  FADD.FTZ R36, R36, R3 ;  /* 0x0000000324247221 */ /* 0x000fc80000010000 */
[----:B------:R-:W-:-:S07]  /*6780*/  IMAD.MOV.U32 R13, RZ, RZ, R36 ;  /* 0x000000ffff0d7224 */ /* 0x000fce00078e0024 */
[----:B------:R-:W-:Y:S05]  /*6790*/  WARPSYNC.COLLECTIVE R15, `(.L_x_6390) ;  /* 0x000000000f087348 */ /* 0x000fea0003c00000 */
[----:B------:R0:W1:Y:S02]  /*67a0*/  SHFL.BFLY P6, R14, R13, R12, R11 ;  /* 0x0c00000c0d0e7389 */ /* 0x00006400000c000b */
[----:B01----:R-:W-:Y:S05]  /*67b0*/  ENDCOLLECTIVE ;  /* 0x000000000000791b */ /* 0x003fea0003800000 */
.L_x_6390:
[----:B------:R-:W-:Y:S01]  /*67c0*/  HFMA2 R13, -RZ, RZ, 0, 0 ;  /* 0x00000000ff0d7431 */ /* 0x000fe200000001ff */
[----:B------:R-:W-:Y:S02]  /*67d0*/  MOV R12, 0x4 ;  /* 0x00000004000c7802 */ /* 0x000fe40000000f00 */
[----:B------:R-:W-:-:S07]  /*67e0*/  MOV R21, R14 ;  /* 0x0000000e00157202 */ /* 0x000fce0000000f00 */
[----:B------:R-:W-:Y:S05]  /*67f0*/  WARPSYNC.COLLECTIVE R15, `(.L_x_6391) ;  /* 0x000000000f087348 */ /* 0x000fea0003c00000 */
[----:B------:R0:W1:Y:S02]  /*6800*/  SHFL.BFLY P6, R14, R13, R12, R11 ;  /* 0x0c00000c0d0e7389 */ /* 0x00006400000c000b */
[----:B01----:R-:W-:Y:S05]  /*6810*/  ENDCOLLECTIVE ;  /* 0x000000000000791b */ /* 0x003fea0003800000 */
.L_x_6391:
        /* <DEDUP_REMOVED lines=8> */
.L_x_6392:
[----:B------:R-:W-:Y:S01]  /*68a0*/  IMAD.MOV.U32 R12, RZ, RZ, 0x1 ;  /* 0x00000001ff0c7424 */ /* 0x000fe200078e00ff */
[----:B------:R-:W-:-:S05]  /*68b0*/  MOV R44, R14 ;  /* 0x0000000e002c7202 */ /* 0x000fca0000000f00 */
[----:B------:R-:W-:-:S05]  /*68c0*/  FADD.FTZ R37, R37, R44 ;  /* 0x0000002c25257221 */ /* 0x000fca0000010000 */
[----:B------:R-:W-:-:S07]  /*68d0*/  MOV R13, R37 ;  /* 0x00000025000d7202 */ /* 0x000fce0000000f00 */
[----:B------:R-:W-:Y:S05]  /*68e0*/  WARPSYNC.COLLECTIVE R15, `(.L_x_6393) ;  /* 0x000000000f087348 */ /* 0x000fea0003c00000 */
[----:B------:R0:W1:Y:S02]  /*68f0*/  SHFL.BFLY P6, R14, R13, R12, R11 ;  /* 0x0c00000c0d0e7389 */ /* 0x00006400000c000b */
[----:B01----:R-:W-:Y:S05]  /*6900*/  ENDCOLLECTIVE ;  /* 0x000000000000791b */ /* 0x003fea0003800000 */
.L_x_6393:
[----:B------:R-:W-:Y:S01]  /*6910*/  HFMA2 R13, -RZ, RZ, 0, 0 ;  /* 0x00000000ff0d7431 */ /* 0x000fe200000001ff */
[----:B------:R-:W-:Y:S02]  /*6920*/  MOV R12, 0x4 ;  /* 0x00000004000c7802 */ /* 0x000fe40000000f00 */
[----:B------:R-:W-:-:S07]  /*6930*/  MOV R30, R14 ;  /* 0x0000000e001e7202 */ /* 0x000fce0000000f00 */
[----:B------:R-:W-:Y:S05]  /*6940*/  WARPSYNC.COLLECTIVE R15, `(.L_x_6394) ;  /* 0x000000000f087348 */ /* 0x000fea0003c00000 */
[----:B------:R0:W1:Y:S02]  /*6950*/  SHFL.BFLY P6, R14, R13, R12, R11 ;  /* 0x0c00000c0d0e7389 */ /* 0x00006400000c000b */
[----:B01----:R-:W-:Y:S05]  /*6960*/  ENDCOLLECTIVE ;  /* 0x000000000000791b */ /* 0x003fea0003800000 */
.L_x_6394:
        /* <DEDUP_REMOVED lines=8> */
.L_x_6395:
[----:B------:R-:W-:Y:S02]  /*69f0*/  HFMA2 R12, -RZ, RZ, 0, 5.9604644775390625e-08 ;  /* 0x00000001ff0c7431 */ /* 0x000fe400000001ff */
[----:B------:R-:W-:-:S05]  /*6a00*/  FADD.FTZ R43, R43, R14 ;  /* 0x0000000e2b2b7221 */ /* 0x000fca0000010000 */
[----:B------:R-:W-:-:S07]  /*6a10*/  MOV R13, R43 ;  /* 0x0000002b000d7202 */ /* 0x000fce0000000f00 */
[----:B------:R-:W-:Y:S05]  /*6a20*/  WARPSYNC.COLLECTIVE R15, `(.L_x_6396) ;  /* 0x000000000f087348 */ /* 0x000fea0003c00000 */
[----:B------:R0:W1:Y:S02]  /*6a30*/  SHFL.BFLY P6, R14, R13, R12, R11 ;  /* 0x0c00000c0d0e7389 */ /* 0x00006400000c000b */
[----:B01----:R-:W-:Y:S05]  /*6a40*/  ENDCOLLECTIVE ;  /* 0x000000000000791b */ /* 0x003fea0003800000 */
.L_x_6396:
[----:B------:R-:W-:Y:S02]  /*6a50*/  HFMA2 R12, -RZ, RZ, 0, 2.384185791015625e-07 ;  /* 0x00000004ff0c7431 */ /* 0x000fe400000001ff */
[----:B------:R-:W-:Y:S01]  /*6a60*/  IMAD.MOV.U32 R13, RZ, RZ, RZ ;  /* 0x000000ffff0d7224 */ /* 0x000fe200078e00ff */
[----:B------:R-:W-:-:S07]  /*6a70*/  MOV R34, R14 ;  /* 0x0000000e00227202 */ /* 0x000fce0000000f00 */
[----:B------:R-:W-:Y:S05]  /*6a80*/  WARPSYNC.COLLECTIVE R15, `(.L_x_6397) ;  /* 0x000000000f087348 */ /* 0x000fea0003c00000 */
[----:B------:R0:W1:Y:S02]  /*6a90*/  SHFL.BFLY P6, R14, R13, R12, R11 ;  /* 0x0c00000c0d0e7389 */ /* 0x00006400000c000b */
[----:B01----:R-:W-:Y:S05]  /*6aa0*/  ENDCOLLECTIVE ;  /* 0x000000000000791b */ /* 0x003fea0003800000 */
.L_x_6397:
[----:B------:R-:W-:Y:S01]  /*6ab0*/  FADD.FTZ R25, R43, R34 ;  /* 0x000000222b197221 */ /* 0x000fe20000010000 */
[----:B------:R-:W-:Y:S02]  /*6ac0*/  HFMA2 R12, -RZ, RZ, 0, 1.1920928955078125e-07 ;  /* 0x00000002ff0c7431 */ /* 0x000fe400000001ff */
[----:B------:R-:W-:-:S05]  /*6ad0*/  FADD.FTZ R42, RZ, R14 ;  /* 0x0000000eff2a7221 */ /* 0x000fca0000010000 */
[----:B------:R-:W-:-:S07]  /*6ae0*/  MOV R13, R42 ;  /* 0x0000002a000d7202 */ /* 0x000fce0000000f00 */
[----:B------:R-:W-:Y:S05]  /*6af0*/  WARPSYNC.COLLECTIVE R15, `(.L_x_6398) ;  /* 0x000000000f087348 */ /* 0x000fea0003c00000 */
[----:B------:R0:W1:Y:S02]  /*6b00*/  SHFL.BFLY P6, R14, R13, R12, R11 ;  /* 0x0c00000c0d0e7389 */ /* 0x00006400000c000b */
[----:B01----:R-:W-:Y:S05]  /*6b10*/  ENDCOLLECTIVE ;  /* 0x000000000000791b */ /* 0x003fea0003800000 */
.L_x_6398:
[----:B------:R-:W-:Y:S02]  /*6b20*/  IMAD.MOV.U32 R12, RZ, RZ, 0x1 ;  /* 0x00000001ff0c7424 */ /* 0x000fe400078e00ff */
[----:B------:R-:W-:-:S05]  /*6b30*/  FADD.FTZ R42, R42, R14 ;  /* 0x0000000e2a2a7221 */ /* 0x000fca0000010000 */
[----:B------:R-:W-:-:S07]  /*6b40*/  MOV R13, R42 ;  /* 0x0000002a000d7202 */ /* 0x000fce0000000f00 */
[----:B------:R-:W-:Y:S05]  /*6b50*/  WARPSYNC.COLLECTIVE R15, `(.L_x_6399) ;  /* 0x000000000f087348 */ /* 0x000fea0003c00000 */
[----:B------:R0:W1:Y:S02]  /*6b60*/  SHFL.BFLY P6, R14, R13, R12, R11 ;  /* 0x0c00000c0d0e7389 */ /* 0x00006400000c000b */
[----:B01----:R-:W-:Y:S05]  /*6b70*/  ENDCOLLECTIVE ;  /* 0x000000000000791b */ /* 0x003fea0003800000 */
.L_x_6399:
[----:B------:R-:W-:Y:S01]  /*6b80*/  HFMA2 R13, -RZ, RZ, 0, 0 ;  /* 0x00000000ff0d7431 */ /* 0x000fe200000001ff */
[----:B------:R-:W-:Y:S02]  /*6b90*/  MOV R12, 0x4 ;  /* 0x00000004000c7802 */ /* 0x000fe40000000f00 */
[----:B------:R-:W-:-:S07]  /*6ba0*/  MOV R31, R14 ;  /* 0x0000000e001f7202 */ /* 0x000fce0000000f00 */
[----:B------:R-:W-:Y:S05]  /*6bb0*/  WARPSYNC.COLLECTIVE R15, `(.L_x_6400) ;  /* 0x000000000f087348 */ /* 0x000fea0003c00000 */
[----:B------:R0:W1:Y:S02]  /*6bc0*/  SHFL.BFLY P6, R14, R13, R12, R11 ;  /* 0x0c00000c0d0e7389 */ /* 0x00006400000c000b */
[----:B01----:R-:W-:Y:S05]  /*6bd0*/  ENDCOLLECTIVE ;  /* 0x000000000000791b */ /* 0x003fea0003800000 */
.L_x_6400:
[----:B------:R-:W-:Y:S01]  /*6be0*/  FADD.FTZ R30, R42, R31 ;  /* 0x0000001f2a1e7221 */ /* 0x000fe20000010000 */
[----:B------:R-:W-:Y:S02]  /*6bf0*/  IMAD.MOV.U32 R12, RZ, RZ, 0x2 ;  /* 0x00000002ff0c7424 */ /* 0x000fe400078e00ff */
[----:B------:R-:W-:-:S05]  /*6c00*/  FADD.FTZ R17, RZ, R14 ;  /* 0x0000000eff117221 */ /* 0x000fca0000010000 */
[----:B------:R-:W-:-:S07]  /*6c10*/  MOV R13, R17 ;  /* 0x00000011000d7202 */ /* 0x000fce0000000f00 */
[----:B------:R-:W-:Y:S05]  /*6c20*/  WARPSYNC.COLLECTIVE R15, `(.L_x_6401) ;  /* 0x000000000f087348 */ /* 0x000fea0003c00000 */
[----:B------:R0:W1:Y:S02]  /*6c30*/  SHFL.BFLY P6, R14, R13, R12, R11 ;  /* 0x0c00000c0d0e7389 */ /* 0x00006400000c000b */
[----:B01----:R-:W-:Y:S05]  /*6c40*/  ENDCOLLECTIVE ;  /* 0x000000000000791b */ /* 0x003fea0003800000 */
.L_x_6401:
[----:B------:R-:W-:Y:S02]  /*6c50*/  HFMA2 R12, -RZ, RZ, 0, 5.9604644775390625e-08 ;  /* 0x00000001ff0c7431 */ /* 0x000fe400000001ff */
[----:B------:R-:W-:-:S05]  /*6c60*/  FADD.FTZ R3, R17, R14 ;  /* 0x0000000e11037221 */ /* 0x000fca0000010000 */
[----:B------:R-:W-:-:S07]  /*6c70*/  MOV R13, R3 ;  /* 0x00000003000d7202 */ /* 0x000fce0000000f00 */
[----:B------:R-:W-:Y:S05]  /*6c80*/  WARPSYNC.COLLECTIVE R15, `(.L_x_6402) ;  /* 0x000000000f087348 */ /* 0x000fea0003c00000 */
[----:B------:R0:W1:Y:S02]  /*6c90*/  SHFL.BFLY P6, R14, R13, R12, R11 ;  /* 0x0c00000c0d0e7389 */ /* 0x00006400000c000b */
[----:B01----:R-:W-:Y:S05]  /*6ca0*/  ENDCOLLECTIVE ;  /* 0x000000000000791b */ /* 0x003fea0003800000 */
.L_x_6402:
[----:B------:R-:W-:Y:S01]  /*6cb0*/  HFMA2 R12, -RZ, RZ, 0, 2.384185791015625e-07 ;  /* 0x00000004ff0c7431 */ /* 0x000fe200000001ff */
[----:B------:R-:W-:Y:S01]  /*6cc0*/  MOV R13, RZ ;  /* 0x000000ff000d7202 */ /* 0x000fe20000000f00 */
[----:B------:R-:W-:-:S07]  /*6cd0*/  FADD.FTZ R31, R3, R14 ;  /* 0x0000000e031f7221 */ /* 0x000fce0000010000 */
[----:B------:R-:W-:Y:S05]  /*6ce0*/  WARPSYNC.COLLECTIVE R15, `(.L_x_6403) ;  /* 0x000000000f087348 */ /* 0x000fea0003c00000 */
[----:B------:R0:W1:Y:S02]  /*6cf0*/  SHFL.BFLY P6, R14, R13, R12, R11 ;  /* 0x0c00000c0d0e7389 */ /* 0x00006400000c000b */
[----:B01----:R-:W-:Y:S05]  /*6d00*/  ENDCOLLECTIVE ;  /* 0x000000000000791b */ /* 0x003fea0003800000 */
.L_x_6403:
[----:B------:R-:W-:Y:S01]  /*6d10*/  MOV R12, 0x2 ;  /* 0x00000002000c7802 */ /* 0x000fe20000000f00 */
[----:B------:R-:W-:-:S04]  /*6d20*/  FADD.FTZ R17, RZ, R14 ;  /* 0x0000000eff117221 */ /* 0x000fc80000010000 */
[----:B------:R-:W-:-:S07]  /*6d30*/  IMAD.MOV.U32 R13, RZ, RZ, R17 ;  /* 0x000000ffff0d7224 */ /* 0x000fce00078e0011 */
[----:B------:R-:W-:Y:S05]  /*6d40*/  WARPSYNC.COLLECTIVE R15, `(.L_x_6404) ;  /* 0x000000000f087348 */ /* 0x000fea0003c00000 */
[----:B------:R0:W1:Y:S02]  /*6d50*/  SHFL.BFLY P6, R14, R13, R12, R11 ;  /* 0x0c00000c0d0e7389 */ /* 0x00006400000c000b */
[----:B01----:R-:W-:Y:S05]  /*6d60*/  ENDCOLLECTIVE ;  /* 0x000000000000791b */ /* 0x003fea0003800000 */
.L_x_6404:
[----:B------:R-:W-:Y:S01]  /*6d70*/  HFMA2 R12, -RZ, RZ, 0, 5.9604644775390625e-08 ;  /* 0x00000001ff0c7431 */ /* 0x000fe200000001ff */
[----:B------:R-:W-:-:S05]  /*6d80*/  MOV R32, R14 ;  /* 0x0000000e00207202 */ /* 0x000fca0000000f00 */
[----:B------:R-:W-:-:S05]  /*6d90*/  FADD.FTZ R27, R17, R32 ;  /* 0x00000020111b7221 */ /* 0x000fca0000010000 */
[----:B------:R-:W-:-:S07]  /*6da0*/  MOV R13, R27 ;  /* 0x0000001b000d7202 */ /* 0x000fce0000000f00 */
[----:B------:R-:W-:Y:S05]  /*6db0*/  WARPSYNC.COLLECTIVE R15, `(.L_x_6405) ;  /* 0x000000000f087348 */ /* 0x000fea0003c00000 */
[----:B------:R0:W1:Y:S02]  /*6dc0*/  SHFL.BFLY P6, R14, R13, R12, R11 ;  /* 0x0c00000c0d0e7389 */ /* 0x00006400000c000b */
[----:B01----:R-:W-:Y:S05]  /*6dd0*/  ENDCOLLECTIVE ;  /* 0x000000000000791b */ /* 0x003fea0003800000 */
.L_x_6405:
[----:B------:R-:W-:Y:S05]  /*6de0*/  BRA `(.L_x_6406) ;  /* 0xffffffc400e07947 */ /* 0x000fea000383ffff */
.L_x_6407:
        /* <DEDUP_REMOVED lines=9> */
.L_x_27366:


//--------------------- .text._ZN4vllm25paged_attention_v2_kernelIfhLi96ELi32ELi128ELNS_18Fp8KVCacheDataTypeE2ELb1ELi512EEEvPfS2_PT_PKS3_PKT0_S9_ifPKiSB_iPKfiiiSD_SD_iiiii --------------------------
	.section	.text._ZN4vllm25paged_attention_v2_kernelIfhLi96ELi32ELi128ELNS_18Fp8KVCacheDataTypeE2ELb1ELi512EEEvPfS2_PT_PKS3_PKT0_S9_ifPKiSB_iPKfiiiSD_SD_iiiii,"ax",@progbits
	.align	128
        .global         _ZN4vllm25paged_attention_v2_kernelIfhLi96ELi32ELi128ELNS_18Fp8KVCacheDataTypeE2ELb1ELi512EEEvPfS2_PT_PKS3_PKT0_S9_ifPKiSB_iPKfiiiSD_SD_iiiii
        .type           _ZN4vllm25paged_attention_v2_kernelIfhLi96ELi32ELi128ELNS_18Fp8KVCacheDataTypeE2ELb1ELi512EEEvPfS2_PT_PKS3_PKT0_S9_ifPKiSB_iPKfiiiSD_SD_iiiii,@function
        .size           _ZN4vllm25paged_attention_v2_kernelIfhLi96ELi32ELi128ELNS_18Fp8KVCacheDataTypeE2ELb1ELi512EEEvPfS2_PT_PKS3_PKT0_S9_ifPKiSB_iPKfiiiSD_SD_iiiii,(.L_x_27367 - _ZN4vllm25paged_attention_v2_kernelIfhLi96ELi32ELi128ELNS_18Fp8KVCacheDataTypeE2ELb1ELi512EEEvPfS2_PT_PKS3_PKT0_S9_ifPKiSB_iPKfiiiSD_SD_iiiii)
        .other          _ZN4vllm25paged_attention_v2_kernelIfhLi96ELi32ELi128ELNS_18Fp8KVCacheDataTypeE2ELb1ELi512EEEvPfS2_PT_PKS3_PKT0_S9_ifPKiSB_iPKfiiiSD_SD_iiiii,@"STO_CUDA_ENTRY STV_DEFAULT"
_ZN4vllm25paged_attention_v2_kernelIfhLi96ELi32ELi128ELNS_18Fp8KVCacheDataTypeE2ELb1ELi512EEEvPfS2_PT_PKS3_PKT0_S9_ifPKiSB_iPKfiiiSD_SD_iiiii:
.text._ZN4vllm25paged_attention_v2_kernelIfhLi96ELi32ELi128ELNS_18Fp8KVCacheDataTypeE2ELb1ELi512EEEvPfS2_PT_PKS3_PKT0_S9_ifPKiSB_iPKfiiiSD_SD_iiiii:
        /* <DEDUP_REMOVED lines=14> */
[----:B------:R-:W0:Y:S01]  /*00e0*/  LDC R9, c[0x0][0x404] ;  /* 0x00010100ff097b82 */ /* 0x000e220000000800 */
[----:B------:R-:W-:Y:S01]  /*00f0*/  UIADD3 UR7, UPT, UPT, UR39, -0x1, URZ ;  /* 0xffffffff27077890 */ /* 0x000fe2000fffe0ff */
[----:B------:R-:W1:Y:S01]  /*0100*/  S2R R24, SR_TID.X ;  /* 0x0000000000187919 */ /* 0x000e620000002100 */
[----:B------:R-:W2:Y:S04]  /*0110*/  LDCU UR5, c[0x0][0x408] ;  /* 0x00008100ff0577ac */ /* 0x000ea80008000800 */
[----:B------:R-:W-:Y:S01]  /*0120*/  MOV R6, UR7 ;  /* 0x0000000700067c02 */ /* 0x000fe20008000f00 */
[----:B------:R-:W-:Y:S01]  /*0130*/  UIADD3 UR4, UPT, UPT, UR39, 0x1f, URZ ;  /* 0x0000001f27047890 */ /* 0x000fe2000fffe0ff */
[----:B------:R-:W3:Y:S01]  /*0140*/  S2UR UR42, SR_CTAID.X ;  /* 0x00000000002a79c3 */ /* 0x000ee20000002500 */
[----:B------:R-:W-:Y:S01]  /*0150*/  USHF.L.U32 UR6, UR41, 0x4, URZ ;  /* 0x0000000429067899 */ /* 0x000fe200080006ff */
[----:B------:R-:W-:Y:S01]  /*0160*/  IABS R6, R6 ;  /* 0x0000000600067213 */ /* 0x000fe20000000000 */
[----:B------:R-:W-:Y:S01]  /*0170*/  USHF.R.U32.HI UR4, URZ, 0x5, UR4 ;  /* 0x00000005ff047899 */ /* 0x000fe20008011604 */
[----:B------:R-:W4:Y:S05]  /*0180*/  LDCU UR44, c[0x0][0x378] ;  /* 0x00006f00ff2c77ac */ /* 0x000f2a0008000800 */
[----:B------:R-:W-:Y:S01]  /*0190*/  MOV R7, UR4 ;  /* 0x0000000400077c02 */ /* 0x000fe20008000f00 */
[----:B------:R-:W3:Y:S01]  /*01a0*/  LDCU UR43, c[0x0][0x370] ;  /* 0x00006e00ff2b77ac */ /* 0x000ee20008000800 */
[----:B--2---:R-:W-:Y:S01]  /*01b0*/  UISETP.GE.AND UP0, UPT, UR5, URZ, UPT ;  /* 0x000000ff0500728c */ /* 0x004fe2000bf06270 */
[----:B0-----:R-:W-:-:S04]  /*01c0*/  IABS R8, R9 ;  /* 0x0000000900087213 */ /* 0x001fc80000000000 */
[----:B------:R-:W0:Y:S06]  /*01d0*/  I2F.RP R4, R8 ;  /* 0x0000000800047306 */ /* 0x000e2c0000209400 */
[----:B------:R-:W3:Y:S02]  /*01e0*/  @UP0 LDCU UR38, c[0x0][0x3f8] ;  /* 0x00007f00ff2607ac */ /* 0x000ee40008000800 */
[----:B0-----:R-:W0:Y:S01]  /*01f0*/  MUFU.RCP R4, R4 ;  /* 0x0000000400047308 */ /* 0x001e220000001000 */
[----:B---3--:R-:W-:-:S04]  /*0200*/  @UP0 UIMAD UR38, UR43, UR38, UR42 ;  /* 0x000000262b2602a4 */ /* 0x008fc8000f8e022a */
[----:B------:R-:W-:Y:S01]  /*0210*/  @UP0 UIMAD UR38, UR38, UR5, 0x1 ;  /* 0x00000001262604a4 */ /* 0x000fe2000f8e0205 */
[----:B0-----:R-:W-:-:S04]  /*0220*/  VIADD R2, R4, 0xffffffe ;  /* 0x0ffffffe04027836 */ /* 0x001fc80000000000 */
[----:B------:R0:W2:Y:S02]  /*0230*/  F2I.FTZ.U32.TRUNC.NTZ R3, R2 ;  /* 0x0000000200037305 */ /* 0x0000a4000021f000 */
[----:B0-----:R-:W-:Y:S02]  /*0240*/  IMAD.MOV.U32 R2, RZ, RZ, RZ ;  /* 0x000000ffff027224 */ /* 0x001fe400078e00ff */
[----:B--2---:R-:W-:-:S05]  /*0250*/  IMAD R0, R3, R8, RZ ;  /* 0x0000000803007224 */ /* 0x004fca00078e02ff */
[----:B------:R-:W-:-:S05]  /*0260*/  IADD3 R5, PT, PT, -R0, RZ, RZ ;  /* 0x000000ff00057210 */ /* 0x000fca0007ffe1ff */
[----:B------:R-:W-:Y:S01]  /*0270*/  IMAD.HI.U32 R0, R3, R5, R2 ;  /* 0x0000000503007227 */ /* 0x000fe200078e0002 */
[----:B------:R-:W-:Y:S02]  /*0280*/  MOV R3, R6 ;  /* 0x0000000600037202 */ /* 0x000fe40000000f00 */
[----:B-1----:R-:W-:-:S03]  /*0290*/  LEA.HI R6, R24, UR6, RZ, 0x1b ;  /* 0x0000000618067c11 */ /* 0x002fc6000f8fd8ff */
[----:B------:R-:W-:-:S05]  /*02a0*/  IMAD.HI.U32 R5, R0, R3, RZ ;  /* 0x0000000300057227 */ /* 0x000fca00078e00ff */
[----:B------:R-:W-:-:S05]  /*02b0*/  IADD3 R2, PT, PT, -R5, RZ, RZ ;  /* 0x000000ff05027210 */ /* 0x000fca0007ffe1ff */
[C---:B------:R-:W-:Y:S02]  /*02c0*/  IMAD R3, R8.reuse, R2, R3 ;  /* 0x0000000208037224 */ /* 0x040fe400078e0203 */
[----:B------:R-:W-:Y:S01]  /*02d0*/  IMAD.U32 R2, RZ, RZ, UR6 ;  /* 0x00000006ff027e24 */ /* 0x000fe2000f8e00ff */
[----:B------:R-:W-:Y:S02]  /*02e0*/  BAR.SYNC.DEFER_BLOCKING 0x0 ;  /* 0x0000000000007b1d */ /* 0x000fe40000010000 */
[----:B------:R-:W-:Y:S02]  /*02f0*/  ISETP.GT.U32.AND P1, PT, R8, R3, PT ;  /* 0x000000030800720c */ /* 0x000fe40003f24070 */
[----:B------:R-:W-:Y:S02]  /*0300*/  VIADDMNMX.U32 R7, R2, 0x10, R7, PT ;  /* 0x0000001002077846 */ /* 0x000fe40003800007 */
[----:B------:R-:W-:Y:S02]  /*0310*/  LOP3.LUT R2, R9, UR7, RZ, 0x3c, !PT ;  /* 0x0000000709027c12 */ /* 0x000fe4000f8e3cff */
[----:B------:R-:W-:-:S02]  /*0320*/  R2UR UR4, R7 ;  /* 0x00000000070472ca */ /* 0x000fc400000e0000 */
[----:B------:R-:W-:-:S05]  /*0330*/  ISETP.GE.AND P2, PT, R2, RZ, PT ;  /* 0x000000ff0200720c */ /* 0x000fca0003f46270 */
[-C--:B------:R-:W-:Y:S01]  /*0340*/  @!P1 IADD3 R3, PT, PT, R3, -R8.reuse, RZ ;  /* 0x8000000803039210 */ /* 0x080fe20007ffe0ff */
[----:B------:R-:W-:Y:S01]  /*0350*/  @!P1 VIADD R5, R5, 0x1 ;  /* 0x0000000105059836 */ /* 0x000fe20000000000 */
[----:B------:R-:W-:Y:S02]  /*0360*/  ISETP.NE.AND P1, PT, R9, RZ, PT ;  /* 0x000000ff0900720c */ /* 0x000fe40003f25270 */
[----:B------:R-:W-:Y:S02]  /*0370*/  ISETP.GE.U32.AND P0, PT, R3, R8, PT ;  /* 0x000000080300720c */ /* 0x000fe40003f06070 */
[----:B------:R-:W-:-:S04]  /*0380*/  UIADD3 UR4, UPT, UPT, -UR6, UR4, URZ ;  /* 0x0000000406047290 */ /* 0x000fc8000fffe1ff */
[----:B------:R-:W-:-:S04]  /*0390*/  ULEA UR4, UR4, UR45, 0x5 ;  /* 0x0000002d04047291 */ /* 0x000fc8000f8e28ff */
[----:B------:R-:W-:-:S03]  /*03a0*/  UISETP.LT.AND UP1, UPT, UR39, UR4, UPT ;  /* 0x000000042700728c */ /* 0x000fc6000bf21270 */
[----:B------:R-:W-:Y:S01]  /*03b0*/  @P0 IADD3 R5, PT, PT, R5, 0x1, RZ ;  /* 0x0000000105050810 */ /* 0x000fe20007ffe0ff */
[----:B------:R-:W-:Y:S01]  /*03c0*/  USEL UR39, UR39, UR4, UP1 ;  /* 0x0000000427277287 */ /* 0x000fe20008800000 */
[----:B------:R-:W-:Y:S02]  /*03d0*/  ISETP.GE.U32.AND P0, PT, R6, R7, PT ;  /* 0x000000070600720c */ /* 0x000fe40003f06070 */
[----:B------:R-:W-:Y:S01]  /*03e0*/  @!P2 IADD3 R5, PT, PT, -R5, RZ, RZ ;  /* 0x000000ff0505a210 */ /* 0x000fe20007ffe1ff */
[----:B------:R-:W-:Y:S01]  /*03f0*/  UIADD3 UR46, UPT, UPT, -UR45, UR39, URZ ;  /* 0x000000272d2e7290 */ /* 0x000fe2000fffe1ff */
[----:B------:R-:W-:Y:S01]  /*0400*/  @!P1 LOP3.LUT R5, RZ, R9, RZ, 0x33, !PT ;  /* 0x00000009ff059212 */ /* 0x000fe200078e33ff */
[----:B----4-:R-:W-:Y:S10]  /*0410*/  BRA.U UP0, `(.L_x_6408) ;  /* 0x0000000100e07547 */ /* 0x010ff4000b800000 */
        /* <DEDUP_REMOVED lines=8> */
[----:B0-----:R-:W-:-:S06]  /*04a0*/  VIADD R2, R4, 0xffffffe ;  /* 0x0ffffffe04027836 */ /* 0x001fcc0000000000 */
[----:B------:R0:W2:Y:S02]  /*04b0*/  F2I.FTZ.U32.TRUNC.NTZ R3, R2 ;  /* 0x0000000200037305 */ /* 0x0000a4000021f000 */
[----:B0-----:R-:W-:Y:S01]  /*04c0*/  HFMA2 R2, -RZ, RZ, 0, 0 ;  /* 0x00000000ff027431 */ /* 0x001fe200000001ff */
[----:B--2---:R-:W-:-:S05]  /*04d0*/  IADD3 R10, PT, PT, RZ, -R3, RZ ;  /* 0x80000003ff0a7210 */ /* 0x004fca0007ffe0ff */
[----:B------:R-:W-:Y:S01]  /*04e0*/  IMAD R11, R10, R9, RZ ;  /* 0x000000090a0b7224 */ /* 0x000fe200078e02ff */
[----:B------:R-:W-:-:S03]  /*04f0*/  IABS R10, UR43 ;  /* 0x0000002b000a7c13 */ /* 0x000fc60008000000 */
[----:B------:R-:W-:-:S06]  /*0500*/  IMAD.HI.U32 R3, R3, R11, R2 ;  /* 0x0000000b03037227 */ /* 0x000fcc00078e0002 */
[----:B------:R-:W-:-:S04]  /*0510*/  IMAD.HI.U32 R3, R3, R10, RZ ;  /* 0x0000000a03037227 */ /* 0x000fc800078e00ff */
[----:B------:R-:W-:-:S04]  /*0520*/  IMAD.MOV R4, RZ, RZ, -R3 ;  /* 0x000000ffff047224 */ /* 0x000fc800078e0a03 */
[----:B------:R-:W-:-:S05]  /*0530*/  IMAD R4, R9, R4, R10 ;  /* 0x0000000409047224 */ /* 0x000fca00078e020a */
[----:B------:R-:W-:-:S13]  /*0540*/  ISETP.GT.U32.AND P2, PT, R9, R4, PT ;  /* 0x000000040900720c */ /* 0x000fda0003f44070 */
[-C--:B------:R-:W-:Y:S02]  /*0550*/  @!P2 IADD3 R4, PT, PT, R4, -R9.reuse, RZ ;  /* 0x800000090404a210 */ /* 0x080fe40007ffe0ff */
[----:B------:R-:W-:Y:S02]  /*0560*/  @!P2 IADD3 R3, PT, PT, R3, 0x1, RZ ;  /* 0x000000010303a810 */ /* 0x000fe40007ffe0ff */
[----:B------:R-:W-:Y:S02]  /*0570*/  ISETP.GE.U32.AND P1, PT, R4, R9, PT ;  /* 0x000000090400720c */ /* 0x000fe40003f26070 */
[----:B------:R-:W-:-:S11]  /*0580*/  ISETP.NE.AND P2, PT, RZ, UR6, PT ;  /* 0x00000006ff007c0c */ /* 0x000fd6000bf45270 */
        /* <DEDUP_REMOVED lines=9> */
[----:B0-----:R-:W-:Y:S02]  /*0620*/  IADD3 R2, PT, PT, R4, 0xffffffe, RZ ;  /* 0x0ffffffe04027810 */ /* 0x001fe40007ffe0ff */
[----:B------:R-:W-:-:S04]  /*0630*/  IADD3 R4, PT, PT, RZ, -R14, RZ ;  /* 0x8000000eff047210 */ /* 0x000fc80007ffe0ff */
        /* <DEDUP_REMOVED lines=16> */
[----:B------:R-:W-:-:S04]  /*0740*/  @!P4 IADD3 R3, PT, PT, -R3, RZ, RZ ;  /* 0x000000ff0303c210 */ /* 0x000fc80007ffe1ff */
[----:B------:R-:W-:Y:S02]  /*0750*/  R2UR UR4, R3 ;  /* 0x00000000030472ca */ /* 0x000fe400000e0000 */
[----:B------:R-:W-:-:S13]  /*0760*/  @!P2 R2UR UR4, R12 ;  /* 0x000000000c04a2ca */ /* 0x000fda00000e0000 */
[----:B-1----:R-:W-:-:S04]  /*0770*/  UIMAD UR4, UR7, UR6, UR4 ;  /* 0x00000006070472a4 */ /* 0x002fc8000f8e0204 */
[----:B------:R-:W-:-:S04]  /*0780*/  UIADD3 UR4, UPT, UPT, -UR4, URZ, URZ ;  /* 0x000000ff04047290 */ /* 0x000fc8000fffe1ff */
[----:B------:R-:W-:-:S12]  /*0790*/  UIMAD UR38, UR5, UR4, 0x1 ;  /* 0x00000001052674a4 */ /* 0x000fd8000f8e0204 */
.L_x_6408:
[----:B------:R-:W-:Y:S01]  /*07a0*/  BSSY.RECONVERGENT B6, `(.L_x_6409) ;  /* 0x000003f000067945 */ /* 0x000fe20003800200 */
[----:B------:R-:W-:Y:S02]  /*07b0*/  LOP3.LUT R9, R24, 0x1f, RZ, 0xc0, !PT ;  /* 0x0000001f18097812 */ /* 0x000fe400078ec0ff */
        /* <DEDUP_REMOVED lines=13> */
[----:B-1----:R-:W-:Y:S01]  /*0890*/  LEA R10, R11, R10, 0x18 ;  /* 0x0000000a0b0a7211 */ /* 0x002fe200078ec0ff */
[----:B------:R-:W-:-:S04]  /*08a0*/  VIADD R11, R9, -UR45 ;  /* 0x8000002d090b7c36 */ /* 0x000fc80008000000 */
[----:B0-----:R-:W0:Y:S02]  /*08b0*/  MUFU.RCP R8, R8 ;  /* 0x0000000800087308 */ /* 0x001e240000001000 */
[----:B0-----:R-:W-:Y:S01]  /*08c0*/  VIADD R12, R8, 0xffffffe ;  /* 0x0ffffffe080c7836 */ /* 0x001fe20000000000 */
[----:B------:R-:W-:-:S05]  /*08d0*/  IABS R8, R4 ;  /* 0x0000000400087213 */ /* 0x000fca0000000000 */
[----:B------:R0:W1:Y:S02]  /*08e0*/  F2I.FTZ.U32.TRUNC.NTZ R13, R12 ;  /* 0x0000000c000d7305 */ /* 0x000064000021f000 */
[----:B0-----:R-:W-:Y:S01]  /*08f0*/  HFMA2 R12, -RZ, RZ, 0, 0 ;  /* 0x00000000ff0c7431 */ /* 0x001fe200000001ff */
[----:B-1----:R-:W-:-:S05]  /*0900*/  IADD3 R15, PT, PT, RZ, -R13, RZ ;  /* 0x8000000dff0f7210 */ /* 0x002fca0007ffe0ff */
[----:B------:R-:W-:-:S04]  /*0910*/  IMAD R15, R15, R2, RZ ;  /* 0x000000020f0f7224 */ /* 0x000fc800078e02ff */
[----:B------:R-:W-:Y:S01]  /*0920*/  IMAD.HI.U32 R15, R13, R15, R12 ;  /* 0x0000000f0d0f7227 */ /* 0x000fe200078e000c */
[----:B------:R-:W-:-:S07]  /*0930*/  MOV R12, R6 ;  /* 0x00000006000c7202 */ /* 0x000fce0000000f00 */
.L_x_6412:
        /* <DEDUP_REMOVED lines=37> */
.L_x_6410:
[----:B------:R-:W-:Y:S05]  /*0b90*/  BSYNC.RECONVERGENT B6 ;  /* 0x0000000000067941 */ /* 0x000fea0003800200 */
.L_x_6409:
        /* <DEDUP_REMOVED lines=12> */
.L_x_6455:
        /* <DEDUP_REMOVED lines=25> */
[----:B------:R-:W-:Y:S01]  /*0df0*/  LOP3.LUT R4, RZ, R24, RZ, 0x33, !PT ;  /* 0x00000018ff047212 */ /* 0x000fe200078e33ff */
[----:B------:R-:W-:Y:S01]  /*0e00*/  BSSY.RECONVERGENT B1, `(.L_x_6416) ;  /* 0x000001c000017945 */ /* 0x000fe20003800200 */
[----:B------:R-:W-:-:S03]  /*0e10*/  MOV R15, RZ ;  /* 0x000000ff000f7202 */ /* 0x000fc60000000f00 */
[----:B------:R-:W-:-:S05]  /*0e20*/  VIADD R10, R4, UR39 ;  /* 0x00000027040a7c36 */ /* 0x000fca0008000000 */
[C---:B------:R-:W-:Y:S02]  /*0e30*/  LOP3.LUT R4, R10.reuse, 0x180, RZ, 0xc0, !PT ;  /* 0x000001800a047812 */ /* 0x040fe400078ec0ff */
[----:B------:R-:W-:Y:S02]  /*0e40*/  IADD3 R11, PT, PT, R10, -UR45, RZ ;  /* 0x8000002d0a0b7c10 */ /* 0x000fe4000fffe0ff */
        /* <DEDUP_REMOVED lines=12> */
.L_x_6418:
[----:B------:R-:W0:Y:S01]  /*0f10*/  LDS R12, [R11] ;  /* 0x000000000b0c7984 */ /* 0x000e220000000800 */
[----:B------:R-:W-:Y:S02]  /*0f20*/  IADD3 R10, PT, PT, R10, 0x1, RZ ;  /* 0x000000010a0a7810 */ /* 0x000fe40007ffe0ff */
[----:B------:R-:W-:Y:S02]  /*0f30*/  IADD3 R4, PT, PT, R4, 0x80, RZ ;  /* 0x0000008004047810 */ /* 0x000fe40007ffe0ff */
[----:B------:R-:W-:Y:S01]  /*0f40*/  ISETP.NE.AND P0, PT, R10, RZ, PT ;  /* 0x000000ff0a00720c */ /* 0x000fe20003f05270 */
[----:B0-----:R-:W-:-:S04]  /*0f50*/  FADD.FTZ R12, R12, -UR12 ;  /* 0x8000000c0c0c7e21 */ /* 0x001fc80008010000 */
[----:B------:R-:W-:-:S06]  /*0f60*/  FMUL.FTZ R12, R12, 1.4426950216293334961 ;  /* 0x3fb8aa3b0c0c7820 */ /* 0x000fcc0000410000 */
[----:B------:R-:W0:Y:S02]  /*0f70*/  MUFU.EX2 R12, R12 ;  /* 0x0000000c000c7308 */ /* 0x000e240000000800 */
[----:B0-----:R0:W-:Y:S01]  /*0f80*/  STS [R11], R12 ;  /* 0x0000000c0b007388 */ /* 0x0011e20000000800 */
[----:B------:R-:W-:Y:S01]  /*0f90*/  FADD.FTZ R15, R12, R15 ;  /* 0x0000000f0c0f7221 */ /* 0x000fe20000010000 */
[----:B0-----:R-:W-:Y:S01]  /*0fa0*/  IADD3 R11, PT, PT, R11, 0x200, RZ ;  /* 0x000002000b0b7810 */ /* 0x001fe20007ffe0ff */
[----:B------:R-:W-:Y:S06]  /*0fb0*/  @P0 BRA `(.L_x_6418) ;  /* 0xfffffffc00d40947 */ /* 0x000fec000383ffff */
.L_x_6417:
[----:B------:R-:W-:Y:S05]  /*0fc0*/  BSYNC.RECONVERGENT B1 ;  /* 0x0000000000017941 */ /* 0x000fea0003800200 */
.L_x_6416:
        /* <DEDUP_REMOVED lines=11> */
[----:B------:R-:W-:-:S03]  /*1080*/  PLOP3.LUT P0, PT, PT, PT, PT, 0x8, 0x80 ;  /* 0x000000000080781c */ /* 0x000fc60003f0e170 */
[----:B------:R-:W-:-:S10]  /*1090*/  VIADD R11, R11, 0xfffffa00 ;  /* 0xfffffa000b0b7836 */ /* 0x000fd40000000000 */
.L_x_6421:
        /* <DEDUP_REMOVED lines=21> */
[----:B---3--:R-:W-:Y:S01]  /*11f0*/  FADD.FTZ R22, R22, -UR12 ;  /* 0x8000000c16167e21 */ /* 0x008fe20008010000 */
[----:B------:R-:W-:-:S02]  /*1200*/  FMUL.FTZ R12, R14, 1.4426950216293334961 ;  /* 0x3fb8aa3b0e0c7820 */ /* 0x000fc40000410000 */
[----:B------:R-:W3:Y:S01]  /*1210*/  LDS R31, [R13+0x1800] ;  /* 0x001800000d1f7984 */ /* 0x000ee20000000800 */
[----:B----4-:R-:W-:Y:S01]  /*1220*/  FADD.FTZ R20, R20, -UR12 ;  /* 0x8000000c14147e21 */ /* 0x010fe20008010000 */
[----:B------:R-:W-:Y:S01]  /*1230*/  FMUL.FTZ R26, R22, 1.4426950216293334961 ;  /* 0x3fb8aa3b161a7820 */ /* 0x000fe20000410000 */
[----:B------:R-:W4:Y:S01]  /*1240*/  MUFU.EX2 R16, R16 ;  /* 0x0000001000107308 */ /* 0x000f220000000800 */
[----:B-----5:R-:W-:Y:S01]  /*1250*/  FADD.FTZ R22, R19, -UR12 ;  /* 0x8000000c13167e21 */ /* 0x020fe20008010000 */
[----:B------:R-:W-:Y:S01]  /*1260*/  FMUL.FTZ R14, R20, 1.4426950216293334961 ;  /* 0x3fb8aa3b140e7820 */ /* 0x000fe20000410000 */
[----:B------:R-:W5:Y:S01]  /*1270*/  LDS R19, [R13+0x1600] ;  /* 0x001600000d137984 */ /* 0x000f620000000800 */
[----:B------:R-:W-:Y:S01]  /*1280*/  FADD.FTZ R17, R17, -UR12 ;  /* 0x8000000c11117e21 */ /* 0x000fe20008010000 */
[----:B------:R-:W-:-:S03]  /*1290*/  FMUL.FTZ R22, R22, 1.4426950216293334961 ;  /* 0x3fb8aa3b16167820 */ /* 0x000fc60000410000 */
[----:B------:R-:W0:Y:S01]  /*12a0*/  MUFU.EX2 R12, R12 ;  /* 0x0000000c000c7308 */ /* 0x000e220000000800 */
[----:B--2---:R-:W-:Y:S01]  /*12b0*/  FADD.FTZ R15, R10, R15 ;  /* 0x0000000f0a0f7221 */ /* 0x004fe20000010000 */
[----:B------:R-:W-:Y:S01]  /*12c0*/  FADD.FTZ R20, R18, -UR12 ;  /* 0x8000000c12147e21 */ /* 0x000fe20008010000 */
[----:B------:R-:W-:Y:S01]  /*12d0*/  FMUL.FTZ R33, R17, 1.4426950216293334961 ;  /* 0x3fb8aa3b11217820 */ /* 0x000fe20000410000 */
[----:B------:R-:W-:Y:S02]  /*12e0*/  STS [R13+-0x400], R10 ;  /* 0xfffc000a0d007388 */ /* 0x000fe40000000800 */
[----:B------:R-:W-:Y:S01]  /*12f0*/  FMUL.FTZ R20, R20, 1.4426950216293334961 ;  /* 0x3fb8aa3b14147820 */ /* 0x000fe20000410000 */
[----:B------:R-:W-:Y:S01]  /*1300*/  FADD.FTZ R21, R21, -UR12 ;  /* 0x8000000c15157e21 */ /* 0x000fe20008010000 */
[----:B------:R-:W2:Y:S01]  /*1310*/  LDS R17, [R13+0x1a00] ;  /* 0x001a00000d117984 */ /* 0x000ea20000000800 */
[----:B------:R-:W3:Y:S01]  /*1320*/  MUFU.EX2 R14, R14 ;  /* 0x0000000e000e7308 */ /* 0x000ee20000000800 */
[----:B----4-:R-:W-:Y:S01]  /*1330*/  FADD.FTZ R15, R15, R16 ;  /* 0x000000100f0f7221 */ /* 0x010fe20000010000 */
[----:B------:R-:W-:Y:S01]  /*1340*/  FMUL.FTZ R21, R21, 1.4426950216293334961 ;  /* 0x3fb8aa3b15157820 */ /* 0x000fe20000410000 */
[----:B------:R-:W-:Y:S01]  /*1350*/  FADD.FTZ R23, R23, -UR12 ;  /* 0x8000000c17177e21 */ /* 0x000fe20008010000 */
[----:B------:R-:W-:Y:S01]  /*1360*/  STS [R13+-0x200], R16 ;  /* 0xfffe00100d007388 */ /* 0x000fe20000000800 */
[----:B0-----:R-:W-:-:S02]  /*1370*/  FADD.FTZ R25, R25, -UR12 ;  /* 0x8000000c19197e21 */ /* 0x001fc40008010000 */
[----:B------:R-:W-:Y:S01]  /*1380*/  FMUL.FTZ R23, R23, 1.4426950216293334961 ;  /* 0x3fb8aa3b17177820 */ /* 0x000fe20000410000 */
[----:B------:R-:W0:Y:S01]  /*1390*/  MUFU.EX2 R18, R26 ;  /* 0x0000001a00127308 */ /* 0x000e220000000800 */
[----:B------:R-:W-:Y:S01]  /*13a0*/  FADD.FTZ R15, R15, R12 ;  /* 0x0000000c0f0f7221 */ /* 0x000fe20000010000 */
[----:B------:R-:W-:Y:S01]  /*13b0*/  FMUL.FTZ R25, R25, 1.4426950216293334961 ;  /* 0x3fb8aa3b19197820 */ /* 0x000fe20000410000 */
[----:B-1----:R-:W-:Y:S01]  /*13c0*/  FADD.FTZ R27, R27, -UR12 ;  /* 0x8000000c1b1b7e21 */ /* 0x002fe20008010000 */
[----:B------:R-:W-:Y:S03]  /*13d0*/  STS [R13], R12 ;  /* 0x0000000c0d007388 */ /* 0x000fe60000000800 */
[----:B------:R-:W-:Y:S01]  /*13e0*/  FMUL.FTZ R27, R27, 1.4426950216293334961 ;  /* 0x3fb8aa3b1b1b7820 */ /* 0x000fe20000410000 */
[----:B------:R-:W1:Y:S01]  /*13f0*/  MUFU.EX2 R20, R20 ;  /* 0x0000001400147308 */ /* 0x000e620000000800 */
[----:B---3--:R-:W-:Y:S01]  /*1400*/  FADD.FTZ R15, R15, R14 ;  /* 0x0000000e0f0f7221 */ /* 0x008fe20000010000 */
[----:B------:R-:W-:Y:S01]  /*1410*/  FADD.FTZ R29, R29, -UR12 ;  /* 0x8000000c1d1d7e21 */ /* 0x000fe20008010000 */
[----:B------:R-:W-:Y:S01]  /*1420*/  STS [R13+0x200], R14 ;  /* 0x0002000e0d007388 */ /* 0x000fe20000000800 */
[----:B------:R-:W-:-:S02]  /*1430*/  FADD.FTZ R31, R31, -UR12 ;  /* 0x8000000c1f1f7e21 */ /* 0x000fc40008010000 */
[----:B------:R-:W-:Y:S02]  /*1440*/  FMUL.FTZ R29, R29, 1.4426950216293334961 ;  /* 0x3fb8aa3b1d1d7820 */ /* 0x000fe40000410000 */
[----:B------:R-:W3:Y:S01]  /*1450*/  MUFU.EX2 R22, R22 ;  /* 0x0000001600167308 */ /* 0x000ee20000000800 */
[----:B0-----:R-:W-:Y:S01]  /*1460*/  FADD.FTZ R15, R15, R18 ;  /* 0x000000120f0f7221 */ /* 0x001fe20000010000 */
[----:B------:R-:W-:Y:S01]  /*1470*/  FMUL.FTZ R31, R31, 1.4426950216293334961 ;  /* 0x3fb8aa3b1f1f7820 */ /* 0x000fe20000410000 */
[----:B-----5:R-:W-:Y:S01]  /*1480*/  FADD.FTZ R19, R19, -UR12 ;  /* 0x8000000c13137e21 */ /* 0x020fe20008010000 */
[----:B------:R-:W-:Y:S03]  /*1490*/  STS [R13+0x400], R18 ;  /* 0x000400120d007388 */ /* 0x000fe60000000800 */
[----:B------:R-:W-:Y:S01]  /*14a0*/  FMUL.FTZ R19, R19, 1.4426950216293334961 ;  /* 0x3fb8aa3b13137820 */ /* 0x000fe20000410000 */
[----:B------:R-:W0:Y:S01]  /*14b0*/  MUFU.EX2 R26, R33 ;  /* 0x00000021001a7308 */ /* 0x000e220000000800 */
[----:B-1----:R-:W-:Y:S01]  /*14c0*/  FADD.FTZ R15, R15, R20 ;  /* 0x000000140f0f7221 */ /* 0x002fe20000010000 */
[----:B------:R-:W-:Y:S01]  /*14d0*/  STS [R13+0x600], R20 ;  /* 0x000600140d007388 */ /* 0x000fe20000000800 */
[----:B--2---:R-:W-:-:S05]  /*14e0*/  FADD.FTZ R17, R17, -UR12 ;  /* 0x8000000c11117e21 */ /* 0x004fca0008010000 */
[----:B------:R-:W1:Y:S01]  /*14f0*/  MUFU.EX2 R28, R21 ;  /* 0x00000015001c7308 */ /* 0x000e620000000800 */
[----:B---3--:R-:W-:Y:S01]  /*1500*/  FADD.FTZ R15, R15, R22 ;  /* 0x000000160f0f7221 */ /* 0x008fe20000010000 */
[----:B------:R-:W-:Y:S01]  /*1510*/  STS [R13+0x800], R22 ;  /* 0x000800160d007388 */ /* 0x000fe20000000800 */
[----:B------:R-:W-:-:S05]  /*1520*/  FMUL.FTZ R17, R17, 1.4426950216293334961 ;  /* 0x3fb8aa3b11117820 */ /* 0x000fca0000410000 */
        /* <DEDUP_REMOVED lines=27> */
.L_x_6420:
[----:B------:R-:W-:Y:S05]  /*16e0*/  BSYNC.RECONVERGENT B1 ;  /* 0x0000000000017941 */ /* 0x000fea0003800200 */
.L_x_6419:
        /* <DEDUP_REMOVED lines=14> */
[----:B0-----:R-:W-:Y:S01]  /*17d0*/  FADD.FTZ R11, R11, -UR12 ;  /* 0x8000000c0b0b7e21 */ /* 0x001fe20008010000 */
[----:B-1----:R-:W-:-:S03]  /*17e0*/  FADD.FTZ R14, R12, -UR12 ;  /* 0x8000000c0c0e7e21 */ /* 0x002fc60008010000 */
[----:B------:R-:W-:Y:S01]  /*17f0*/  FMUL.FTZ R11, R11, 1.4426950216293334961 ;  /* 0x3fb8aa3b0b0b7820 */ /* 0x000fe20000410000 */
[----:B------:R-:W-:Y:S01]  /*1800*/  FMUL.FTZ R14, R14, 1.4426950216293334961 ;  /* 0x3fb8aa3b0e0e7820 */ /* 0x000fe20000410000 */
[----:B--2---:R-:W-:Y:S02]  /*1810*/  FADD.FTZ R16, R16, -UR12 ;  /* 0x8000000c10107e21 */ /* 0x004fe40008010000 */
[----:B------:R5:W0:Y:S01]  /*1820*/  MUFU.EX2 R12, R11 ;  /* 0x0000000b000c7308 */ /* 0x000a220000000800 */
[----:B---3--:R-:W-:Y:S01]  /*1830*/  FADD.FTZ R17, R17, -UR12 ;  /* 0x8000000c11117e21 */ /* 0x008fe20008010000 */
[----:B------:R-:W-:-:S03]  /*1840*/  FMUL.FTZ R16, R16, 1.4426950216293334961 ;  /* 0x3fb8aa3b10107820 */ /* 0x000fc60000410000 */
[----:B------:R-:W-:Y:S01]  /*1850*/  FMUL.FTZ R17, R17, 1.4426950216293334961 ;  /* 0x3fb8aa3b11117820 */ /* 0x000fe20000410000 */
[----:B----4-:R-:W-:Y:S02]  /*1860*/  FADD.FTZ R19, R18, -UR12 ;  /* 0x8000000c12137e21 */ /* 0x010fe40008010000 */
[----:B------:R-:W1:Y:S01]  /*1870*/  MUFU.EX2 R14, R14 ;  /* 0x0000000e000e7308 */ /* 0x000e620000000800 */
[----:B-----5:R-:W-:Y:S01]  /*1880*/  FADD.FTZ R11, R20, -UR12 ;  /* 0x8000000c140b7e21 */ /* 0x020fe20008010000 */
[----:B------:R-:W-:-:S03]  /*1890*/  FMUL.FTZ R19, R19, 1.4426950216293334961 ;  /* 0x3fb8aa3b13137820 */ /* 0x000fc60000410000 */
[----:B------:R-:W-:Y:S01]  /*18a0*/  FMUL.FTZ R11, R11, 1.4426950216293334961 ;  /* 0x3fb8aa3b0b0b7820 */ /* 0x000fe20000410000 */
[----:B------:R-:W-:Y:S02]  /*18b0*/  FADD.FTZ R21, R21, -UR12 ;  /* 0x8000000c15157e21 */ /* 0x000fe40008010000 */
[----:B------:R-:W2:Y:S01]  /*18c0*/  MUFU.EX2 R16, R16 ;  /* 0x0000001000107308 */ /* 0x000ea20000000800 */
[----:B0-----:R-:W-:Y:S01]  /*18d0*/  FADD.FTZ R15, R15, R12 ;  /* 0x0000000c0f0f7221 */ /* 0x001fe20000010000 */
[----:B------:R-:W-:Y:S01]  /*18e0*/  FADD.FTZ R23, R10, -UR12 ;  /* 0x8000000c0a177e21 */ /* 0x000fe20008010000 */
        /* <DEDUP_REMOVED lines=23> */
.L_x_6423:
[----:B------:R-:W-:Y:S05]  /*1a60*/  BSYNC.RECONVERGENT B1 ;  /* 0x0000000000017941 */ /* 0x000fea0003800200 */
.L_x_6422:
[----:B------:R-:W-:-:S13]  /*1a70*/  ISETP.LT.OR P0, PT, R4, UR46, P0 ;  /* 0x0000002e04007c0c */ /* 0x000fda0008701670 */
[----:B------:R-:W-:Y:S05]  /*1a80*/  @!P0 BRA `(.L_x_6415) ;  /* 0x0000000000608947 */ /* 0x000fea0003800000 */
[----:B------:R-:W0:Y:S04]  /*1a90*/  LDS R4, [R13+-0x400] ;  /* 0xfffc00000d047984 */ /* 0x000e280000000800 */
[----:B------:R-:W1:Y:S04]  /*1aa0*/  LDS R10, [R13+-0x200] ;  /* 0xfffe00000d0a7984 */ /* 0x000e680000000800 */
[----:B------:R-:W2:Y:S04]  /*1ab0*/  LDS R12, [R13+0x200] ;  /* 0x000200000d0c7984 */ /* 0x000ea80000000800 */
        /* <DEDUP_REMOVED lines=12> */
[----:B0-----:R0:W-:Y:S01]  /*1b80*/  STS [R13+-0x400], R4 ;  /* 0xfffc00040d007388 */ /* 0x0011e20000000800 */
[----:B------:R-:W-:-:S06]  /*1b90*/  FADD.FTZ R15, R15, R4 ;  /* 0x000000040f0f7221 */ /* 0x000fcc0000010000 */
[----:B------:R-:W3:Y:S01]  /*1ba0*/  MUFU.EX2 R14, R14 ;  /* 0x0000000e000e7308 */ /* 0x000ee20000000800 */
[----:B-1----:R0:W-:Y:S01]  /*1bb0*/  STS [R13+-0x200], R10 ;  /* 0xfffe000a0d007388 */ /* 0x0021e20000000800 */
[----:B------:R-:W-:-:S03]  /*1bc0*/  FADD.FTZ R15, R15, R10 ;  /* 0x0000000a0f0f7221 */ /* 0x000fc60000010000 */
[----:B--2---:R0:W-:Y:S01]  /*1bd0*/  STS [R13], R12 ;  /* 0x0000000c0d007388 */ /* 0x0041e20000000800 */
[----:B------:R-:W-:-:S03]  /*1be0*/  FADD.FTZ R15, R15, R12 ;  /* 0x0000000c0f0f7221 */ /* 0x000fc60000010000 */
[----:B---3--:R0:W-:Y:S01]  /*1bf0*/  STS [R13+0x200], R14 ;  /* 0x0002000e0d007388 */ /* 0x0081e20000000800 */
[----:B------:R-:W-:-:S07]  /*1c00*/  FADD.FTZ R15, R15, R14 ;  /* 0x0000000e0f0f7221 */ /* 0x000fce0000010000 */
.L_x_6415:
[----:B------:R-:W-:Y:S05]  /*1c10*/  BSYNC.RECONVERGENT B0 ;  /* 0x0000000000007941 */ /* 0x000fea0003800200 */
.L_x_6414:
        /* <DEDUP_REMOVED lines=21> */
[----:B------:R-:W-:Y:S03]  /*1d70*/  BSSY.RECONVERGENT B1, `(.L_x_6426) ;  /* 0x000001a000017945 */ /* 0x000fe60003800200 */
[----:B------:R-:W-:-:S04]  /*1d80*/  IADD3 R10, PT, PT, R2, UR39, RZ ;  /* 0x00000027020a7c10 */ /* 0x000fc8000fffe0ff */
[C---:B------:R-:W-:Y:S02]  /*1d90*/  IADD3 R2, PT, PT, R10.reuse, -UR45, RZ ;  /* 0x8000002d0a027c10 */ /* 0x040fe4000fffe0ff */
[----:B------:R-:W-:Y:S02]  /*1da0*/  LOP3.LUT R9, R10, 0x180, RZ, 0xc0, !PT ;  /* 0x000001800a097812 */ /* 0x000fe400078ec0ff */
[----:B------:R-:W-:Y:S01]  /*1db0*/  ISETP.GE.U32.AND P1, PT, R2, 0x180, PT ;  /* 0x000001800200780c */ /* 0x000fe20003f26070 */
[----:B0-----:R-:W-:Y:S01]  /*1dc0*/  FADD.FTZ R2, R4, 9.9999999747524270788e-07 ;  /* 0x358637bd04027421 */ /* 0x001fe20000010000 */
[----:B------:R-:W-:Y:S02]  /*1dd0*/  ISETP.NE.AND P0, PT, R9, 0x180, PT ;  /* 0x000001800900780c */ /* 0x000fe40003f05270 */
[----:B------:R-:W-:Y:S02]  /*1de0*/  MOV R9, R24 ;  /* 0x0000001800097202 */ /* 0x000fe40000000f00 */
[----:B------:R-:W-:Y:S01]  /*1df0*/  LEA.HI R10, R10, 0x1, RZ, 0x19 ;  /* 0x000000010a0a7811 */ /* 0x000fe200078fc8ff */
[----:B------:R-:W0:Y:S08]  /*1e00*/  MUFU.RCP R2, R2 ;  /* 0x0000000200027308 */ /* 0x000e300000001000 */
[----:B------:R-:W-:Y:S05]  /*1e10*/  @!P0 BRA `(.L_x_6427) ;  /* 0x00000000003c8947 */ /* 0x000fea0003800000 */
[C---:B------:R-:W-:Y:S01]  /*1e20*/  IMAD.SHL.U32 R9, R10.reuse, 0x80, RZ ;  /* 0x000000800a097824 */ /* 0x040fe200078e00ff */
[----:B------:R-:W-:Y:S02]  /*1e30*/  IADD3 R11, PT, PT, R3, 0x20, RZ ;  /* 0x00000020030b7810 */ /* 0x000fe40007ffe0ff */
[----:B------:R-:W-:Y:S02]  /*1e40*/  LOP3.LUT R10, R10, 0x3, RZ, 0xc0, !PT ;  /* 0x000000030a0a7812 */ /* 0x000fe400078ec0ff */
[----:B------:R-:W-:Y:S02]  /*1e50*/  LEA R13, R0, R11, 0x18 ;  /* 0x0000000b000d7211 */ /* 0x000fe400078ec0ff */
[----:B------:R-:W-:Y:S02]  /*1e60*/  LOP3.LUT R9, R9, 0x180, RZ, 0xc0, !PT ;  /* 0x0000018009097812 */ /* 0x000fe400078ec0ff */
[----:B------:R-:W-:Y:S01]  /*1e70*/  IADD3 R11, PT, PT, -R10, RZ, RZ ;  /* 0x000000ff0a0b7210 */ /* 0x000fe20007ffe1ff */
[----:B------:R-:W-:Y:S01]  /*1e80*/  IMAD R10, R24, 0x4, R13 ;  /* 0x00000004180a7824 */ /* 0x000fe200078e020d */
[----:B------:R-:W-:-:S07]  /*1e90*/  IADD3 R9, PT, PT, R9, R24, RZ ;  /* 0x0000001809097210 */ /* 0x000fce0007ffe0ff */
.L_x_6428:
[----:B------:R-:W0:Y:S01]  /*1ea0*/  LDS R13, [R10] ;  /* 0x000000000a0d7984 */ /* 0x000e220000000800 */
[----:B------:R-:W-:-:S04]  /*1eb0*/  IADD3 R11, PT, PT, R11, 0x1, RZ ;  /* 0x000000010b0b7810 */ /* 0x000fc80007ffe0ff */
[----:B------:R-:W-:Y:S01]  /*1ec0*/  ISETP.NE.AND P0, PT, R11, RZ, PT ;  /* 0x000000ff0b00720c */ /* 0x000fe20003f05270 */
[----:B0-----:R-:W-:-:S05]  /*1ed0*/  FMUL.FTZ R13, R13, R2 ;  /* 0x000000020d0d7220 */ /* 0x001fca0000410000 */
[----:B------:R0:W-:Y:S02]  /*1ee0*/  STS [R10], R13 ;  /* 0x0000000d0a007388 */ /* 0x0001e40000000800 */
[----:B0-----:R-:W-:-:S05]  /*1ef0*/  IADD3 R10, PT, PT, R10, 0x200, RZ ;  /* 0x000002000a0a7810 */ /* 0x001fca0007ffe0ff */
[----:B------:R-:W-:Y:S05]  /*1f00*/  @P0 BRA `(.L_x_6428) ;  /* 0xfffffffc00e40947 */ /* 0x000fea000383ffff */
.L_x_6427:
[----:B------:R-:W-:Y:S05]  /*1f10*/  BSYNC.RECONVERGENT B1 ;  /* 0x0000000000017941 */ /* 0x000fea0003800200 */
.L_x_6426:
        /* <DEDUP_REMOVED lines=13> */
.L_x_6431:
        /* <DEDUP_REMOVED lines=52> */
.L_x_6430:
[----:B------:R-:W-:Y:S05]  /*2330*/  BSYNC.RECONVERGENT B1 ;  /* 0x0000000000017941 */ /* 0x000fea0003800200 */
.L_x_6429:
        /* <DEDUP_REMOVED lines=31> */
.L_x_6433:
[----:B------:R-:W-:Y:S05]  /*2530*/  BSYNC.RECONVERGENT B1 ;  /* 0x0000000000017941 */ /* 0x000fea0003800200 */
.L_x_6432:
[----:B------:R-:W-:-:S13]  /*2540*/  ISETP.LT.OR P0, PT, R9, UR46, P0 ;  /* 0x0000002e09007c0c */ /* 0x000fda0008701670 */
        /* <DEDUP_REMOVED lines=13> */
.L_x_6425:
[----:B------:R-:W-:Y:S05]  /*2620*/  BSYNC.RECONVERGENT B0 ;  /* 0x0000000000007941 */ /* 0x000fea0003800200 */
.L_x_6424:
[----:B------:R-:W-:Y:S01]  /*2630*/  BAR.SYNC.DEFER_BLOCKING 0x0 ;  /* 0x0000000000007b1d */ /* 0x000fe20000010000 */
[----:B------:R-:W-:Y:S02]  /*2640*/  ISETP.NE.AND P0, PT, R24, RZ, PT ;  /* 0x000000ff1800720c */ /* 0x000fe40003f05270 */
[----:B------:R-:W-:-:S03]  /*2650*/  ISETP.GE.U32.AND P1, PT, R6, R7, PT ;  /* 0x000000070600720c */ /* 0x000fc60003f26070 */
        /* <DEDUP_REMOVED lines=13> */
[----:B0-----:R-:W-:Y:S01]  /*2730*/  IMAD.U32 R2, RZ, RZ, UR6 ;  /* 0x00000006ff027e24 */ /* 0x001fe2000f8e00ff */
[----:B------:R-:W-:-:S02]  /*2740*/  UIADD3.X UR5, UPT, UPT, UR5, UR9, URZ, UP1, !UPT ;  /* 0x0000000905057290 */ /* 0x000fc40008ffe4ff */
[----:B------:R-:W-:Y:S02]  /*2750*/  MOV R10, UR4 ;  /* 0x00000004000a7c02 */ /* 0x000fe40008000f00 */
[----:B------:R-:W-:Y:S02]  /*2760*/  MOV R3, UR7 ;  /* 0x0000000700037c02 */ /* 0x000fe40008000f00 */
[----:B------:R-:W-:-:S03]  /*2770*/  MOV R11, UR5 ;  /* 0x00000005000b7c02 */ /* 0x000fc60008000f00 */
[----:B------:R2:W-:Y:S04]  /*2780*/  STG.E desc[UR36][R2.64], R9 ;  /* 0x0000000902007986 */ /* 0x0005e8000c101924 */
[----:B------:R2:W-:Y:S02]  /*2790*/  STG.E desc[UR36][R10.64], R4 ;  /* 0x000000040a007986 */ /* 0x0005e4000c101924 */
.L_x_6435:
[----:B------:R-:W-:Y:S05]  /*27a0*/  BSYNC.RECONVERGENT B0 ;  /* 0x0000000000007941 */ /* 0x000fea0003800200 */
.L_x_6434:
[----:B------:R-:W-:Y:S04]  /*27b0*/  BSSY.RECONVERGENT B6, `(.L_x_6436) ;  /* 0x000004c000067945 */ /* 0x000fe80003800200 */
[----:B------:R-:W-:Y:S05]  /*27c0*/  @P1 BRA `(.L_x_6437) ;  /* 0x0000000400281947 */ /* 0x000fea0003800000 */
[----:B------:R-:W3:Y:S01]  /*27d0*/  LDC R15, c[0x0][0x400] ;  /* 0x00010000ff0f7b82 */ /* 0x000ee20000000800 */
[----:B-12---:R-:W1:Y:S01]  /*27e0*/  I2F.RP R3, R8 ;  /* 0x0000000800037306 */ /* 0x006e620000209400 */
[----:B------:R-:W2:Y:S06]  /*27f0*/  LDCU UR4, c[0x0][0x3fc] ;  /* 0x00007f80ff0477ac */ /* 0x000eac0008000800 */
[----:B0-----:R-:W0:Y:S01]  /*2800*/  LDC R2, c[0x0][0x404] ;  /* 0x00010100ff027b82 */ /* 0x001e220000000800 */
[----:B-1----:R-:W1:Y:S01]  /*2810*/  MUFU.RCP R3, R3 ;  /* 0x0000000300037308 */ /* 0x002e620000001000 */
[----:B---3--:R-:W-:-:S02]  /*2820*/  IABS R0, R15 ;  /* 0x0000000f00007213 */ /* 0x008fc40000000000 */
[----:B------:R-:W-:-:S05]  /*2830*/  ISETP.NE.AND P1, PT, R15, RZ, PT ;  /* 0x000000ff0f00720c */ /* 0x000fca0003f25270 */
[----:B------:R-:W3:Y:S01]  /*2840*/  I2F.RP R4, R0 ;  /* 0x0000000000047306 */ /* 0x000ee20000209400 */
[----:B0-----:R-:W-:Y:S02]  /*2850*/  ISETP.NE.AND P2, PT, R2, RZ, PT ;  /* 0x000000ff0200720c */ /* 0x001fe40003f45270 */
[----:B-1----:R-:W-:-:S05]  /*2860*/  IADD3 R10, PT, PT, R3, 0xffffffe, RZ ;  /* 0x0ffffffe030a7810 */ /* 0x002fca0007ffe0ff */
[----:B------:R0:W1:Y:S08]  /*2870*/  F2I.FTZ.U32.TRUNC.NTZ R11, R10 ;  /* 0x0000000a000b7305 */ /* 0x000070000021f000 */
[----:B---3--:R-:W3:Y:S01]  /*2880*/  MUFU.RCP R4, R4 ;  /* 0x0000000400047308 */ /* 0x008ee20000001000 */
[----:B0-----:R-:W-:Y:S01]  /*2890*/  HFMA2 R10, -RZ, RZ, 0, 0 ;  /* 0x00000000ff0a7431 */ /* 0x001fe200000001ff */
[----:B-1----:R-:W-:-:S05]  /*28a0*/  IADD3 R9, PT, PT, RZ, -R11, RZ ;  /* 0x8000000bff097210 */ /* 0x002fca0007ffe0ff */
[----:B------:R-:W-:-:S04]  /*28b0*/  IMAD R3, R9, R8, RZ ;  /* 0x0000000809037224 */ /* 0x000fc800078e02ff */
[----:B------:R-:W-:Y:S01]  /*28c0*/  IMAD.HI.U32 R14, R11, R3, R10 ;  /* 0x000000030b0e7227 */ /* 0x000fe200078e000a */
[----:B---3--:R-:W-:Y:S02]  /*28d0*/  IADD3 R12, PT, PT, R4, 0xffffffe, RZ ;  /* 0x0ffffffe040c7810 */ /* 0x008fe40007ffe0ff */
[----:B------:R-:W-:Y:S02]  /*28e0*/  IABS R3, R2 ;  /* 0x0000000200037213 */ /* 0x000fe40000000000 */
[----:B------:R0:W1:Y:S02]  /*28f0*/  F2I.FTZ.U32.TRUNC.NTZ R13, R12 ;  /* 0x0000000c000d7305 */ /* 0x000064000021f000 */
[----:B0-----:R-:W-:Y:S01]  /*2900*/  MOV R12, RZ ;  /* 0x000000ff000c7202 */ /* 0x001fe20000000f00 */
[----:B-1----:R-:W-:-:S04]  /*2910*/  IMAD.MOV R17, RZ, RZ, -R13 ;  /* 0x000000ffff117224 */ /* 0x002fc800078e0a0d */
[----:B------:R-:W-:-:S04]  /*2920*/  IMAD R9, R17, R0, RZ ;  /* 0x0000000011097224 */ /* 0x000fc800078e02ff */
[----:B------:R-:W-:Y:S01]  /*2930*/  IMAD.HI.U32 R16, R13, R9, R12 ;  /* 0x000000090d107227 */ /* 0x000fe200078e000c */
[----:B--2---:R-:W-:-:S03]  /*2940*/  IADD3 R9, PT, PT, R5, -UR4, RZ ;  /* 0x8000000405097c10 */ /* 0x004fc6000fffe0ff */
[----:B------:R-:W-:-:S07]  /*2950*/  IMAD.MOV.U32 R12, RZ, RZ, R3 ;  /* 0x000000ffff0c7224 */ /* 0x000fce00078e0003 */
.L_x_6439:
        /* <DEDUP_REMOVED lines=33> */
.L_x_6438:
        /* <DEDUP_REMOVED lines=16> */
.L_x_6437:
[----:B------:R-:W-:Y:S05]  /*2c70*/  BSYNC.RECONVERGENT B6 ;  /* 0x0000000000067941 */ /* 0x000fea0003800200 */
.L_x_6436:
[----:B------:R-:W-:-:S03]  /*2c80*/  UMOV UR4, 0xffffffff ;  /* 0xffffffff00047882 */ /* 0x000fc60000000000 */
[----:B------:R-:W-:Y:S05]  /*2c90*/  BRA.DIV UR4, `(.L_x_6440) ;  /* 0x0000001a04547947 */ /* 0x000fea000b800000 */
[----:B------:R-:W-:Y:S01]  /*2ca0*/  MOV R38, RZ ;  /* 0x000000ff00267202 */ /* 0x000fe20000000f00 */
[----:B------:R-:W-:Y:S02]  /*2cb0*/  HFMA2 R14, -RZ, RZ, 0, 0 ;  /* 0x00000000ff0e7431 */ /* 0x000fe400000001ff */
[----:B--2---:R-:W-:Y:S01]  /*2cc0*/  IMAD.MOV.U32 R10, RZ, RZ, RZ ;  /* 0x000000ffff0a7224 */ /* 0x004fe200078e00ff */
[----:B------:R-:W-:Y:S01]  /*2cd0*/  CS2R R36, SRZ ;  /* 0x0000000000247805 */ /* 0x000fe2000001ff00 */
[----:B0-----:R-:W-:Y:S02]  /*2ce0*/  IMAD.MOV.U32 R2, RZ, RZ, RZ ;  /* 0x000000ffff027224 */ /* 0x001fe400078e00ff */
[----:B------:R-:W-:Y:S01]  /*2cf0*/  FADD.FTZ R38, RZ, R38 ;  /* 0x00000026ff267221 */ /* 0x000fe20000010000 */
[----:B------:R-:W-:Y:S01]  /*2d00*/  FADD.FTZ R10, RZ, R10 ;  /* 0x0000000aff0a7221 */ /* 0x000fe20000010000 */
[----:B------:R-:W-:Y:S02]  /*2d10*/  HFMA2 R30, -RZ, RZ, 0, 0 ;  /* 0x00000000ff1e7431 */ /* 0x000fe400000001ff */
[----:B------:R-:W-:Y:S01]  /*2d20*/  FADD.FTZ R2, RZ, R2 ;  /* 0x00000002ff027221 */ /* 0x000fe20000010000 */
[----:B------:R-:W-:Y:S01]  /*2d30*/  FADD.FTZ R37, RZ, R37 ;  /* 0x00000025ff257221 */ /* 0x000fe20000010000 */
[----:B------:R-:W0:Y:S01]  /*2d40*/  SHFL.BFLY PT, R31, R38, 0x2, 0x1f ;  /* 0x0c401f00261f7f89 */ /* 0x000e2200000e0000 */
[--C-:B------:R-:W-:Y:S01]  /*2d50*/  FADD.FTZ R40, RZ, R14.reuse ;  /* 0x0000000eff287221 */ /* 0x100fe20000010000 */
[----:B------:R-:W-:Y:S01]  /*2d60*/  FADD.FTZ R28, RZ, R14 ;  /* 0x0000000eff1c7221 */ /* 0x000fe20000010000 */
[----:B------:R-:W-:Y:S01]  /*2d70*/  MOV R6, RZ ;  /* 0x000000ff00067202 */ /* 0x000fe20000000f00 */
[----:B------:R-:W2:Y:S01]  /*2d80*/  SHFL.BFLY PT, R17, R10, 0x2, 0x1f ;  /* 0x0c401f000a117f89 */ /* 0x000ea200000e0000 */
[----:B------:R-:W-:Y:S01]  /*2d90*/  MOV R16, RZ ;  /* 0x000000ff00107202 */ /* 0x000fe20000000f00 */
[----:B------:R-:W-:Y:S01]  /*2da0*/  FADD.FTZ R36, RZ, R36 ;  /* 0x00000024ff247221 */ /* 0x000fe20000010000 */
[----:B------:R-:W-:Y:S01]  /*2db0*/  FADD.FTZ R30, RZ, R30 ;  /* 0x0000001eff1e7221 */ /* 0x000fe20000010000 */
[----:B-1----:R-:W1:Y:S01]  /*2dc0*/  SHFL.BFLY PT, R3, R2, 0x2, 0x1f ;  /* 0x0c401f0002037f89 */ /* 0x002e6200000e0000 */
[----:B------:R-:W-:Y:S01]  /*2dd0*/  FADD.FTZ R6, RZ, R6 ;  /* 0x00000006ff067221 */ /* 0x000fe20000010000 */
[----:B------:R-:W-:Y:S01]  /*2de0*/  FADD.FTZ R16, RZ, R16 ;  /* 0x00000010ff107221 */ /* 0x000fe20000010000 */
[----:B------:R-:W-:Y:S01]  /*2df0*/  HFMA2 R18, -RZ, RZ, 0, 0 ;  /* 0x00000000ff127431 */ /* 0x000fe200000001ff */
[----:B------:R-:W3:Y:S01]  /*2e00*/  SHFL.BFLY PT, R29, R40, 0x2, 0x1f ;  /* 0x0c401f00281d7f89 */ /* 0x000ee200000e0000 */
[----:B------:R-:W-:-:S02]  /*2e10*/  HFMA2 R4, -RZ, RZ, 0, 0 ;  /* 0x00000000ff047431 */ /* 0x000fc400000001ff */
[----:B------:R-:W-:Y:S02]  /*2e20*/  IMAD.MOV.U32 R41, RZ, RZ, RZ ;  /* 0x000000ffff297224 */ /* 0x000fe400078e00ff */
[----:B------:R-:W-:Y:S01]  /*2e30*/  HFMA2 R8, -RZ, RZ, 0, 0 ;  /* 0x00000000ff087431 */ /* 0x000fe200000001ff */
[----:B------:R-:W4:Y:S01]  /*2e40*/  SHFL.BFLY PT, R35, R28, 0x2, 0x1f ;  /* 0x0c401f001c237f89 */ /* 0x000f2200000e0000 */
[----:B------:R-:W-:Y:S01]  /*2e50*/  CS2R R32, SRZ ;  /* 0x0000000000207805 */ /* 0x000fe2000001ff00 */
[----:B------:R-:W-:Y:S01]  /*2e60*/  FADD.FTZ R41, RZ, R41 ;  /* 0x00000029ff297221 */ /* 0x000fe20000010000 */
[----:B------:R-:W-:Y:S01]  /*2e70*/  HFMA2 R26, -RZ, RZ, 0, 0 ;  /* 0x00000000ff1a7431 */ /* 0x000fe200000001ff */
[----:B------:R-:W5:Y:S01]  /*2e80*/  SHFL.BFLY PT, R7, R6, 0x2, 0x1f ;  /* 0x0c401f0006077f89 */ /* 0x000f6200000e0000 */
[----:B------:R-:W-:Y:S01]  /*2e90*/  FADD.FTZ R18, RZ, R18 ;  /* 0x00000012ff127221 */ /* 0x000fe20000010000 */
[----:B------:R-:W-:Y:S01]  /*2ea0*/  MOV R20, RZ ;  /* 0x000000ff00147202 */ /* 0x000fe20000000f00 */
[----:B------:R-:W-:Y:S01]  /*2eb0*/  FADD.FTZ R4, RZ, R4 ;  /* 0x00000004ff047221 */ /* 0x000fe20000010000 */
[----:B0-----:R-:W-:Y:S01]  /*2ec0*/  FADD.FTZ R38, R38, R31 ;  /* 0x0000001f26267221 */ /* 0x001fe20000010000 */
[----:B------:R-:W-:Y:S01]  /*2ed0*/  FADD.FTZ R31, RZ, R14 ;  /* 0x0000000eff1f7221 */ /* 0x000fe20000010000 */
[----:B------:R-:W0:Y:S01]  /*2ee0*/  SHFL.BFLY PT, R19, R16, 0x2, 0x1f ;  /* 0x0c401f0010137f89 */ /* 0x000e2200000e0000 */
[----:B------:R-:W-:Y:S01]  /*2ef0*/  FADD.FTZ R8, RZ, R8 ;  /* 0x00000008ff087221 */ /* 0x000fe20000010000 */
[----:B--2---:R-:W-:Y:S01]  /*2f00*/  FADD.FTZ R10, R10, R17 ;  /* 0x000000110a0a7221 */ /* 0x004fe20000010000 */
[----:B------:R-:W-:Y:S01]  /*2f10*/  FADD.FTZ R32, RZ, R32 ;  /* 0x00000020ff207221 */ /* 0x000fe20000010000 */
[----:B------:R-:W2:Y:S01]  /*2f20*/  SHFL.BFLY PT, R14, R31, 0x2, 0x1f ;  /* 0x0c401f001f0e7f89 */ /* 0x000ea200000e0000 */
[----:B------:R-:W-:-:S02]  /*2f30*/  IMAD.MOV.U32 R22, RZ, RZ, RZ ;  /* 0x000000ffff167224 */ /* 0x000fc400078e00ff */
[----:B-1----:R-:W-:Y:S01]  /*2f40*/  FADD.FTZ R2, R2, R3 ;  /* 0x0000000302027221 */ /* 0x002fe20000010000 */
[----:B------:R-:W-:Y:S01]  /*2f50*/  FADD.FTZ R20, RZ, R20 ;  /* 0x00000014ff147221 */ /* 0x000fe20000010000 */
[----:B------:R-:W1:Y:S01]  /*2f60*/  SHFL.BFLY PT, R17, R36, 0x2, 0x1f ;  /* 0x0c401f0024117f89 */ /* 0x000e6200000e0000 */
[----:B------:R-:W-:Y:S01]  /*2f70*/  FADD.FTZ R22, RZ, R22 ;  /* 0x00000016ff167221 */ /* 0x000fe20000010000 */
[----:B---3--:R-:W-:Y:S01]  /*2f80*/  FADD.FTZ R40, R40, R29 ;  /* 0x0000001d28287221 */ /* 0x008fe20000010000 */
[----:B------:R-:W-:Y:S01]  /*2f90*/  MOV R29, RZ ;  /* 0x000000ff001d7202 */ /* 0x000fe20000000f00 */
[----:B------:R-:W3:Y:S01]  /*2fa0*/  SHFL.BFLY PT, R3, R30, 0x2, 0x1f ;  /* 0x0c401f001e037f89 */ /* 0x000ee200000e0000 */
[----:B------:R-:W-:Y:S01]  /*2fb0*/  FADD.FTZ R26, RZ, R26 ;  /* 0x0000001aff1a7221 */ /* 0x000fe20000010000 */
[----:B----4-:R-:W-:Y:S01]  /*2fc0*/  FADD.FTZ R28, R28, R35 ;  /* 0x000000231c1c7221 */ /* 0x010fe20000010000 */
[----:B------:R-:W-:Y:S01]  /*2fd0*/  CS2R R34, SRZ ;  /* 0x0000000000227805 */ /* 0x000fe2000001ff00 */
[----:B------:R-:W-:Y:S01]  /*2fe0*/  FADD.FTZ R29, RZ, R29 ;  /* 0x0000001dff1d7221 */ /* 0x000fe20000010000 */
[----:B------:R-:W4:Y:S01]  /*2ff0*/  SHFL.BFLY PT, R21, R18, 0x2, 0x1f ;  /* 0x0c401f0012157f89 */ /* 0x000f2200000e0000 */
[----:B-----5:R-:W-:Y:S01]  /*3000*/  FADD.FTZ R6, R6, R7 ;  /* 0x0000000706067221 */ /* 0x020fe20000010000 */
[----:B------:R-:W-:-:S02]  /*3010*/  FADD.FTZ R33, RZ, R33 ;  /* 0x00000021ff217221 */ /* 0x000fc40000010000 */
[----:B------:R-:W-:Y:S01]  /*3020*/  FADD.FTZ R34, RZ, R34 ;  /* 0x00000022ff227221 */ /* 0x000fe20000010000 */
[----:B------:R-:W5:Y:S01]  /*3030*/  SHFL.BFLY PT, R5, R4, 0x2, 0x1f ;  /* 0x0c401f0004057f89 */ /* 0x000f6200000e0000 */
[----:B------:R-:W-:Y:S01]  /*3040*/  FADD.FTZ R35, RZ, R35 ;  /* 0x00000023ff237221 */ /* 0x000fe20000010000 */
[----:B0-----:R-:W-:Y:S02]  /*3050*/  FADD.FTZ R16, R16, R19 ;  /* 0x0000001310107221 */ /* 0x001fe40000010000 */
[----:B------:R-:W0:Y:S01]  /*3060*/  SHFL.BFLY PT, R9, R8, 0x2, 0x1f ;  /* 0x0c401f0008097f89 */ /* 0x000e2200000e0000 */
[----:B--2---:R-:W-:-:S03]  /*3070*/  FADD.FTZ R31, R31, R14 ;  /* 0x0000000e1f1f7221 */ /* 0x004fc60000010000 */
[----:B------:R-:W2:Y:S01]  /*3080*/  SHFL.BFLY PT, R14, R37, 0x2, 0x1f ;  /* 0x0c401f00250e7f89 */ /* 0x000ea200000e0000 */
[----:B-1----:R-:W-:-:S03]  /*3090*/  FADD.FTZ R36, R36, R17 ;  /* 0x0000001124247221 */ /* 0x002fc60000010000 */
[----:B------:R-:W1:Y:S01]  /*30a0*/  SHFL.BFLY PT, R17, R10, 0x1, 0x1f ;  /* 0x0c201f000a117f89 */ /* 0x000e6200000e0000 */
[----:B---3--:R-:W-:-:S03]  /*30b0*/  FADD.FTZ R30, R30, R3 ;  /* 0x000000031e1e7221 */ /* 0x008fc60000010000 */
[----:B------:R-:W3:Y:S01]  /*30c0*/  SHFL.BFLY PT, R44, R29, 0x2, 0x1f ;  /* 0x0c401f001d2c7f89 */ /* 0x000ee200000e0000 */
[----:B----4-:R-:W-:-:S03]  /*30d0*/  FADD.FTZ R18, R18, R21 ;  /* 0x0000001512127221 */ /* 0x010fc60000010000 */
[----:B------:R-:W4:Y:S04]  /*30e0*/  SHFL.BFLY PT, R7, R32, 0x2, 0x1f ;  /* 0x0c401f0020077f89 */ /* 0x000f2800000e0000 */
[----:B------:R-:W4:Y:S01]  /*30f0*/  SHFL.BFLY PT, R19, R34, 0x2, 0x1f ;  /* 0x0c401f0022137f89 */ /* 0x000f2200000e0000 */
[----:B-----5:R-:W-:-:S03]  /*3100*/  FADD.FTZ R4, R4, R5 ;  /* 0x0000000504047221 */ /* 0x020fc60000010000 */
[----:B------:R-:W5:Y:S01]  /*3110*/  SHFL.BFLY PT, R3, R2, 0x1, 0x1f ;  /* 0x0c201f0002037f89 */ /* 0x000f6200000e0000 */
[----:B0-----:R-:W-:Y:S01]  /*3120*/  FADD.FTZ R8, R8, R9 ;  /* 0x0000000908087221 */ /* 0x001fe20000010000 */
[----:B--2---:R-:W-:Y:S02]  /*3130*/  FADD.FTZ R37, R37, R14 ;  /* 0x0000000e25257221 */ /* 0x004fe40000010000 */
[----:B------:R-:W0:Y:S01]  /*3140*/  SHFL.BFLY PT, R23, R20, 0x2, 0x1f ;  /* 0x0c401f0014177f89 */ /* 0x000e2200000e0000 */
[----:B-1----:R-:W-:-:S03]  /*3150*/  FADD.FTZ R10, R10, R17 ;  /* 0x000000110a0a7221 */ /* 0x002fc60000010000 */
[----:B------:R-:W1:Y:S01]  /*3160*/  SHFL.BFLY PT, R14, R41, 0x2, 0x1f ;  /* 0x0c401f00290e7f89 */ /* 0x000e6200000e0000 */
[----:B---3--:R-:W-:-:S03]  /*3170*/  FADD.FTZ R29, R29, R44 ;  /* 0x0000002c1d1d7221 */ /* 0x008fc60000010000 */
[----:B------:R-:W2:Y:S01]  /*3180*/  SHFL.BFLY PT, R25, R22, 0x2, 0x1f ;  /* 0x0c401f0016197f89 */ /* 0x000ea200000e0000 */
[----:B----4-:R-:W-:-:S03]  /*3190*/  FADD.FTZ R32, R32, R7 ;  /* 0x0000000720207221 */ /* 0x010fc60000010000 */
[----:B------:R-:W3:Y:S01]  /*31a0*/  SHFL.BFLY PT, R27, R26, 0x2, 0x1f ;  /* 0x0c401f001a1b7f89 */ /* 0x000ee200000e0000 */
[----:B------:R-:W-:-:S03]  /*31b0*/  FADD.FTZ R34, R34, R19 ;  /* 0x0000001322227221 */ /* 0x000fc60000010000 */
[----:B------:R-:W4:Y:S01]  /*31c0*/  SHFL.BFLY PT, R42, R33, 0x2, 0x1f ;  /* 0x0c401f00212a7f89 */ /* 0x000f2200000e0000 */
[----:B-----5:R-:W-:-:S03]  /*31d0*/  FADD.FTZ R2, R2, R3 ;  /* 0x0000000302027221 */ /* 0x020fc60000010000 */
[----:B------:R-:W5:Y:S04]  /*31e0*/  SHFL.BFLY PT, R44, R35, 0x2, 0x1f ;  /* 0x0c401f00232c7f89 */ /* 0x000f6800000e0000 */
[----:B------:R-:W5:Y:S01]  /*31f0*/  SHFL.BFLY PT, R21, R18, 0x1, 0x1f ;  /* 0x0c201f0012157f89 */ /* 0x000f6200000e0000 */
[----:B0-----:R-:W-:Y:S01]  /*3200*/  FADD.FTZ R20, R20, R23 ;  /* 0x0000001714147221 */ /* 0x001fe20000010000 */
[----:B-1----:R-:W-:Y:S01]  /*3210*/  FADD.FTZ R41, R41, R14 ;  /* 0x0000000e29297221 */ /* 0x002fe20000010000 */
[----:B------:R-:W-:Y:S01]  /*3220*/  MOV R14, RZ ;  /* 0x000000ff000e7202 */ /* 0x000fe20000000f00 */
[----:B------:R-:W0:Y:S01]  /*3230*/  SHFL.BFLY PT, R39, R40, 0x1, 0x1f ;  /* 0x0c201f0028277f89 */ /* 0x000e2200000e0000 */
[----:B--2---:R-:W-:-:S03]  /*3240*/  FADD.FTZ R22, R22, R25 ;  /* 0x0000001916167221 */ /* 0x004fc60000010000 */
[----:B------:R-:W-:Y:S01]  /*3250*/  FADD.FTZ R17, RZ, R14 ;  /* 0x0000000eff117221 */ /* 0x000fe20000010000 */
[----:B------:R-:W1:Y:S01]  /*3260*/  SHFL.BFLY PT, R0, R38, 0x1, 0x1f ;  /* 0x0c201f0026007f89 */ /* 0x000e6200000e0000 */
[----:B---3--:R-:W-:-:S03]  /*3270*/  FADD.FTZ R26, R26, R27 ;  /* 0x0000001b1a1a7221 */ /* 0x008fc60000010000 */
[----:B------:R-:W2:Y:S01]  /*3280*/  SHFL.BFLY PT, R5, R4, 0x1, 0x1f ;  /* 0x0c201f0004057f89 */ /* 0x000ea200000e0000 */
[----:B----4-:R-:W-:-:S03]  /*3290*/  FADD.FTZ R33, R33, R42 ;  /* 0x0000002a21217221 */ /* 0x010fc60000010000 */
[----:B------:R-:W3:Y:S01]  /*32a0*/  SHFL.BFLY PT, R7, R6, 0x1, 0x1f ;  /* 0x0c201f0006077f89 */ /* 0x000ee200000e0000 */
[----:B-----5:R-:W-:-:S03]  /*32b0*/  FADD.FTZ R35, R35, R44 ;  /* 0x0000002c23237221 */ /* 0x020fc60000010000 */
[----:B------:R-:W4:Y:S01]  /*32c0*/  SHFL.BFLY PT, R9, R8, 0x1, 0x1f ;  /* 0x0c201f0008097f89 */ /* 0x000f2200000e0000 */
[----:B------:R-:W-:-:S03]  /*32d0*/  FADD.FTZ R18, R18, R21 ;  /* 0x0000001512127221 */ /* 0x000fc60000010000 */
[----:B------:R-:W5:Y:S01]  /*32e0*/  SHFL.BFLY PT, R19, R16, 0x1, 0x1f ;  /* 0x0c201f0010137f89 */ /* 0x000f6200000e0000 */
[----:B0-----:R-:W-:-:S03]  /*32f0*/  FADD.FTZ R39, R40, R39 ;  /* 0x0000002728277221 */ /* 0x001fc60000010000 */
[----:B------:R-:W0:Y:S04]  /*3300*/  SHFL.BFLY PT, R3, R30, 0x1, 0x1f ;  /* 0x0c201f001e037f89 */ /* 0x000e2800000e0000 */
[----:B------:R-:W0:Y:S01]  /*3310*/  SHFL.BFLY PT, R14, R17, 0x2, 0x1f ;  /* 0x0c401f00110e7f89 */ /* 0x000e2200000e0000 */
[----:B-1----:R-:W-:Y:S01]  /*3320*/  FADD.FTZ R0, R38, R0 ;  /* 0x0000000026007221 */ /* 0x002fe20000010000 */
[----:B--2---:R-:W-:Y:S02]  /*3330*/  FADD.FTZ R5, R4, R5 ;  /* 0x0000000504057221 */ /* 0x004fe40000010000 */
[----:B------:R-:W1:Y:S01]  /*3340*/  SHFL.BFLY PT, R23, R20, 0x1, 0x1f ;  /* 0x0c201f0014177f89 */ /* 0x000e6200000e0000 */
[----:B---3--:R-:W-:-:S03]  /*3350*/  FADD.FTZ R6, R6, R7 ;  /* 0x0000000706067221 */ /* 0x008fc60000010000 */
[----:B------:R-:W2:Y:S01]  /*3360*/  SHFL.BFLY PT, R25, R22, 0x1, 0x1f ;  /* 0x0c201f0016197f89 */ /* 0x000ea200000e0000 */
[----:B----4-:R-:W-:-:S03]  /*3370*/  FADD.FTZ R8, R8, R9 ;  /* 0x0000000908087221 */ /* 0x010fc60000010000 */
[----:B------:R-:W3:Y:S01]  /*3380*/  SHFL.BFLY PT, R27, R26, 0x1, 0x1f ;  /* 0x0c201f001a1b7f89 */ /* 0x000ee200000e0000 */
[----:B-----5:R-:W-:-:S03]  /*3390*/  FADD.FTZ R16, R16, R19 ;  /* 0x0000001310107221 */ /* 0x020fc60000010000 */
[----:B------:R-:W4:Y:S01]  /*33a0*/  SHFL.BFLY PT, R43, R28, 0x1, 0x1f ;  /* 0x0c201f001c2b7f89 */ /* 0x000f2200000e0000 */
[----:B0-----:R-:W-:-:S03]  /*33b0*/  FADD.FTZ R3, R30, R3 ;  /* 0x000000031e037221 */ /* 0x001fc60000010000 */
[----:B------:R-:W0:Y:S01]  /*33c0*/  SHFL.BFLY PT, R4, R29, 0x1, 0x1f ;  /* 0x0c201f001d047f89 */ /* 0x000e2200000e0000 */
[----:B------:R-:W-:-:S03]  /*33d0*/  FADD.FTZ R21, R17, R14 ;  /* 0x0000000e11157221 */ /* 0x000fc60000010000 */
[----:B------:R-:W5:Y:S04]  /*33e0*/  SHFL.BFLY PT, R38, R31, 0x1, 0x1f ;  /* 0x0c201f001f267f89 */ /* 0x000f6800000e0000 */
[----:B------:R-:W5:Y:S01]  /*33f0*/  SHFL.BFLY PT, R7, R32, 0x1, 0x1f ;  /* 0x0c201f0020077f89 */ /* 0x000f6200000e0000 */
[----:B-1----:R-:W-:-:S03]  /*3400*/  FADD.FTZ R20, R20, R23 ;  /* 0x0000001714147221 */ /* 0x002fc60000010000 */
[----:B------:R-:W1:Y:S01]  /*3410*/  SHFL.BFLY PT, R40, R33, 0x1, 0x1f ;  /* 0x0c201f0021287f89 */ /* 0x000e6200000e0000 */
[----:B--2---:R-:W-:-:S03]  /*3420*/  FADD.FTZ R22, R22, R25 ;  /* 0x0000001916167221 */ /* 0x004fc60000010000 */
[----:B------:R-:W2:Y:S01]  /*3430*/  SHFL.BFLY PT, R9, R34, 0x1, 0x1f ;  /* 0x0c201f0022097f89 */ /* 0x000ea200000e0000 */
[----:B---3--:R-:W-:-:S03]  /*3440*/  FADD.FTZ R26, R26, R27 ;  /* 0x0000001b1a1a7221 */ /* 0x008fc60000010000 */
[----:B------:R-:W3:Y:S01]  /*3450*/  SHFL.BFLY PT, R30, R35, 0x1, 0x1f ;  /* 0x0c201f00231e7f89 */ /* 0x000ee200000e0000 */
[----:B----4-:R-:W-:-:S03]  /*3460*/  FADD.FTZ R28, R28, R43 ;  /* 0x0000002b1c1c7221 */ /* 0x010fc60000010000 */
[----:B------:R-:W4:Y:S01]  /*3470*/  SHFL.BFLY PT, R19, R36, 0x1, 0x1f ;  /* 0x0c201f0024137f89 */ /* 0x000f2200000e0000 */
[----:B0-----:R-:W-:-:S03]  /*3480*/  FADD.FTZ R4, R29, R4 ;  /* 0x000000041d047221 */ /* 0x001fc60000010000 */
[----:B------:R-:W0:Y:S01]  /*3490*/  SHFL.BFLY PT, R42, R37, 0x1, 0x1f ;  /* 0x0c201f00252a7f89 */ /* 0x000e2200000e0000 */
[----:B-----5:R-:W-:-:S03]  /*34a0*/  FADD.FTZ R38, R31, R38 ;  /* 0x000000261f267221 */ /* 0x020fc60000010000 */
[----:B------:R-:W5:Y:S01]  /*34b0*/  SHFL.BFLY PT, R44, R41, 0x1, 0x1f ;  /* 0x0c201f00292c7f89 */ /* 0x000f6200000e0000 */
[----:B------:R-:W-:-:S03]  /*34c0*/  FADD.FTZ R7, R32, R7 ;  /* 0x0000000720077221 */ /* 0x000fc60000010000 */
[----:B------:R0:W5:Y:S01]  /*34d0*/  SHFL.BFLY PT, R14, R21, 0x1, 0x1f ;  /* 0x0c201f00150e7f89 */ /* 0x00016200000e0000 */
[----:B-1----:R-:W-:Y:S01]  /*34e0*/  FADD.FTZ R40, R33, R40 ;  /* 0x0000002821287221 */ /* 0x002fe20000010000 */
[----:B--2---:R-:W-:Y:S01]  /*34f0*/  FADD.FTZ R9, R34, R9 ;  /* 0x0000000922097221 */ /* 0x004fe20000010000 */
[----:B---3--:R-:W-:Y:S01]  /*3500*/  FADD.FTZ R30, R35, R30 ;  /* 0x0000001e231e7221 */ /* 0x008fe20000010000 */
[----:B----4-:R-:W-:Y:S01]  /*3510*/  FADD.FTZ R19, R36, R19 ;  /* 0x0000001324137221 */ /* 0x010fe20000010000 */
[----:B0-----:R-:W-:Y:S01]  /*3520*/  FADD.FTZ R42, R37, R42 ;  /* 0x0000002a252a7221 */ /* 0x001fe20000010000 */
[----:B-----5:R-:W-:-:S07]  /*3530*/  FADD.FTZ R44, R41, R44 ;  /* 0x0000002c292c7221 */ /* 0x020fce0000010000 */
.L_x_6528:
        /* <DEDUP_REMOVED lines=8> */
[----:B------:R-:W-:Y:S01]  /*35c0*/  ISETP.NE.OR P5, PT, R11, 0x40, P0 ;  /* 0x000000400b00780c */ /* 0x000fe200007a5670 */
[----:B------:R-:W-:Y:S01]  /*35d0*/  FADD.FTZ R21, R21, R14 ;  /* 0x0000000e15157221 */ /* 0x000fe20000010000 */
[----:B------:R-:W-:Y:S02]  /*35e0*/  LOP3.LUT R11, R24, 0x1f, RZ, 0xc0, !PT ;  /* 0x0000001f180b7812 */ /* 0x000fe400078ec0ff */
[----:B------:R-:W-:Y:S01]  /*35f0*/  ISETP.NE.OR P4, PT, R12, 0x20, P0 ;  /* 0x000000200c00780c */ /* 0x000fe20000785670 */
[----:B------:R-:W-:Y:S01]  /*3600*/  BSSY.RECONVERGENT B0, `(.L_x_6441) ;  /* 0x0000022000007945 */ /* 0x000fe20003800200 */
[----:B------:R-:W-:Y:S02]  /*3610*/  SHF.R.U32.HI R12, RZ, 0x5, R24 ;  /* 0x00000005ff0c7819 */ /* 0x000fe40000011618 */
[----:B------:R-:W-:Y:S02]  /*3620*/  SHF.R.U32.HI R11, RZ, 0x3, R11 ;  /* 0x00000003ff0b7819 */ /* 0x000fe4000001160b */
[----:B------:R-:W-:-:S02]  /*3630*/  LOP3.LUT P1, RZ, R24, 0x3c7, RZ, 0xc0, !PT ;  /* 0x000003c718ff7812 */ /* 0x000fc4000782c0ff */
[----:B------:R-:W-:Y:S01]  /*3640*/  LOP3.LUT P2, RZ, R24, 0x3e7, RZ, 0xc0, !PT ;  /* 0x000003e718ff7812 */ /* 0x000fe2000784c0ff */
        /* <DEDUP_REMOVED lines=29> */
.L_x_6442:
[----:B------:R-:W-:Y:S05]  /*3820*/  BSYNC.RECONVERGENT B0 ;  /* 0x0000000000007941 */ /* 0x000fea0003800200 */
.L_x_6441:
        /* <DEDUP_REMOVED lines=51> */
.L_x_6444:
[----:B------:R-:W-:Y:S05]  /*3b60*/  BSYNC.RECONVERGENT B0 ;  /* 0x0000000000007941 */ /* 0x000fea0003800200 */
.L_x_6443:
        /* <DEDUP_REMOVED lines=27> */
.L_x_6446:
[----:B------:R-:W-:Y:S05]  /*3d20*/  BSYNC.RECONVERGENT B0 ;  /* 0x0000000000007941 */ /* 0x000fea0003800200 */
.L_x_6445:
[----:B------:R-:W-:Y:S06]  /*3d30*/  BAR.SYNC.DEFER_BLOCKING 0x0 ;  /* 0x0000000000007b1d */ /* 0x000fec0000010000 */
[----:B------:R-:W-:Y:S04]  /*3d40*/  BSSY.RECONVERGENT B0, `(.L_x_6447) ;  /* 0x0000032000007945 */ /* 0x000fe80003800200 */
[----:B------:R-:W-:Y:S05]  /*3d50*/  @P2 BRA `(.L_x_6448) ;  /* 0x0000000000c02947 */ /* 0x000fea0003800000 */
[----:B------:R-:W0:Y:S04]  /*3d60*/  LDS R13, [R11+0x10] ;  /* 0x000010000b0d7984 */ /* 0x000e280000000800 */
[----:B------:R-:W2:Y:S04]  /*3d70*/  LDS R15, [R11+0x20] ;  /* 0x000020000b0f7984 */ /* 0x000ea80000000800 */
[----:B------:R-:W3:Y:S04]  /*3d80*/  LDS R17, [R11+0x40] ;  /* 0x000040000b117984 */ /* 0x000ee80000000800 */
[----:B------:R-:W4:Y:S04]  /*3d90*/  LDS R23, [R11+0x50] ;  /* 0x000050000b177984 */ /* 0x000f280000000800 */
[----:B------:R-:W5:Y:S04]  /*3da0*/  LDS R32, [R11+0x170] ;  /* 0x000170000b207984 */ /* 0x000f680000000800 */
[----:B------:R-:W5:Y:S04]  /*3db0*/  LDS R12, [R11] ;  /* 0x000000000b0c7984 */ /* 0x000f680000000800 */
        /* <DEDUP_REMOVED lines=42> */
.L_x_6448:
[----:B------:R-:W-:Y:S05]  /*4060*/  BSYNC.RECONVERGENT B0 ;  /* 0x0000000000007941 */ /* 0x000fea0003800200 */
.L_x_6447:
[----:B------:R-:W-:Y:S06]  /*4070*/  BAR.SYNC.DEFER_BLOCKING 0x0 ;  /* 0x0000000000007b1d */ /* 0x000fec0000010000 */
[----:B------:R-:W-:Y:S05]  /*4080*/  @P3 EXIT ;  /* 0x000000000000394d */ /* 0x000fea0003800000 */
[----:B------:R-:W2:Y:S01]  /*4090*/  LDCU UR4, c[0x0][0x378] ;  /* 0x00006f00ff0477ac */ /* 0x000ea20008000800 */
[----:B------:R-:W-:-:S04]  /*40a0*/  UIMAD UR5, UR40, UR43, UR42 ;  /* 0x0000002b280572a4 */ /* 0x000fc8000f8e022a */
[----:B--2---:R-:W-:Y:S01]  /*40b0*/  UIMAD UR4, UR5, UR4, URZ ;  /* 0x00000004050472a4 */ /* 0x004fe2000f8e02ff */
[----:B------:R-:W-:Y:S11]  /*40c0*/  @P0 EXIT ;  /* 0x000000000000094d */ /* 0x000ff60003800000 */
[----:B------:R-:W2:Y:S01]  /*40d0*/  LDCU.64 UR8, c[0x0][0x390] ;  /* 0x00007200ff0877ac */ /* 0x000ea20008000a00 */
[----:B01----:R-:W-:Y:S01]  /*40e0*/  SHF.R.U32.HI R11, RZ, 0x3, R24 ;  /* 0x00000003ff0b7819 */ /* 0x003fe20000011618 */
[----:B------:R-:W-:Y:S02]  /*40f0*/  UIMAD UR6, UR41, 0x60, URZ ;  /* 0x00000060290678a4 */ /* 0x000fe4000f8e02ff */
[----:B------:R-:W-:-:S04]  /*4100*/  UIMAD UR5, UR4, 0x60, URZ ;  /* 0x00000060040578a4 */ /* 0x000fc8000f8e02ff */
        /* <DEDUP_REMOVED lines=30> */
.L_x_6411:
        /* <DEDUP_REMOVED lines=16> */
.L_x_6449:
[----:B------:R-:W-:Y:S05]  /*43f0*/  EXIT ;  /* 0x000000000000794d */ /* 0x000fea0003800000 */
.L_x_6413:
[----:B------:R-:W-:Y:S01]  /*4400*/  IMAD.MOV.U32 R12, RZ, RZ, 0x10 ;  /* 0x00000010ff0c7424 */ /* 0x000fe200078e00ff */
[----:B------:R-:W-:Y:S02]  /*4410*/  MOV R11, 0x1f ;  /* 0x0000001f000b7802 */ /* 0x000fe40000000f00 */
[----:B------:R-:W-:-:S07]  /*4420*/  MOV R15, 0xffffffff ;  /* 0xffffffff000f7802 */ /* 0x000fce0000000f00 */
[----:B------:R-:W-:Y:S05]  /*4430*/  WARPSYNC.COLLECTIVE R15, `(.L_x_6450) ;  /* 0x000000000f087348 */ /* 0x000fea0003c00000 */
[----:B------:R0:W1:Y:S02]  /*4440*/  SHFL.BFLY P6, R14, R13, R12, R11 ;  /* 0x0c00000c0d0e7389 */ /* 0x00006400000c000b */
[----:B01----:R-:W-:Y:S05]  /*4450*/  ENDCOLLECTIVE ;  /* 0x000000000000791b */ /* 0x003fea0003800000 */
.L_x_6450:
[----:B------:R-:W-:Y:S01]  /*4460*/  IMAD.MOV.U32 R12, RZ, RZ, 0x8 ;  /* 0x00000008ff0c7424 */ /* 0x000fe200078e00ff */
[----:B------:R-:W-:-:S04]  /*4470*/  FMNMX.FTZ R0, R14, -3.40282346638528859812e+38, !PT ;  /* 0xff7fffff0e007809 */ /* 0x000fc80007810000 */
[----:B------:R-:W-:-:S07]  /*4480*/  MOV R13, R0 ;  /* 0x00000000000d7202 */ /* 0x000fce0000000f00 */
[----:B------:R-:W-:Y:S05]  /*4490*/  WARPSYNC.COLLECTIVE R15, `(.L_x_6451) ;  /* 0x000000000f087348 */ /* 0x000fea0003c00000 */
[----:B------:R0:W1:Y:S02]  /*44a0*/  SHFL.BFLY P6, R14, R13, R12, R11 ;  /* 0x0c00000c0d0e7389 */ /* 0x00006400000c000b */
[----:B01----:R-:W-:Y:S05]  /*44b0*/  ENDCOLLECTIVE ;  /* 0x000000000000791b */ /* 0x003fea0003800000 */
.L_x_6451:
[----:B------:R-:W-:Y:S01]  /*44c0*/  HFMA2 R12, -RZ, RZ, 0, 2.384185791015625e-07 ;  /* 0x00000004ff0c7431 */ /* 0x000fe200000001ff */
[----:B------:R-:W-:-:S04]  /*44d0*/  FMNMX.FTZ R2, R0, R14, !PT ;  /* 0x0000000e00027209 */ /* 0x000fc80007810000 */
[----:B------:R-:W-:-:S07]  /*44e0*/  MOV R13, R2 ;  /* 0x00000002000d7202 */ /* 0x000fce0000000f00 */
[----:B------:R-:W-:Y:S05]  /*44f0*/  WARPSYNC.COLLECTIVE R15, `(.L_x_6452) ;  /* 0x000000000f087348 */ /* 0x000fea0003c00000 */
[----:B------:R0:W1:Y:S02]  /*4500*/  SHFL.BFLY P6, R14, R13, R12, R11 ;  /* 0x0c00000c0d0e7389 */ /* 0x00006400000c000b */
[----:B01----:R-:W-:Y:S05]  /*4510*/  ENDCOLLECTIVE ;  /* 0x000000000000791b */ /* 0x003fea0003800000 */
.L_x_6452:
[----:B------:R-:W-:Y:S01]  /*4520*/  IMAD.MOV.U32 R12, RZ, RZ, 0x2 ;  /* 0x00000002ff0c7424 */ /* 0x000fe200078e00ff */
[----:B------:R-:W-:-:S04]  /*4530*/  FMNMX.FTZ R3, R2, R14, !PT ;  /* 0x0000000e02037209 */ /* 0x000fc80007810000 */
[----:B------:R-:W-:-:S07]  /*4540*/  MOV R13, R3 ;  /* 0x00000003000d7202 */ /* 0x000fce0000000f00 */
[----:B------:R-:W-:Y:S05]  /*4550*/  WARPSYNC.COLLECTIVE R15, `(.L_x_6453) ;  /* 0x000000000f087348 */ /* 0x000fea0003c00000 */
[----:B------:R0:W1:Y:S02]  /*4560*/  SHFL.BFLY P6, R14, R13, R12, R11 ;  /* 0x0c00000c0d0e7389 */ /* 0x00006400000c000b */
[----:B01----:R-:W-:Y:S05]  /*4570*/  ENDCOLLECTIVE ;  /* 0x000000000000791b */ /* 0x003fea0003800000 */
.L_x_6453:
[----:B------:R-:W-:Y:S01]  /*4580*/  HFMA2 R12, -RZ, RZ, 0, 5.9604644775390625e-08 ;  /* 0x00000001ff0c7431 */ /* 0x000fe200000001ff */
[----:B------:R-:W-:-:S04]  /*4590*/  FMNMX.FTZ R4, R3, R14, !PT ;  /* 0x0000000e03047209 */ /* 0x000fc80007810000 */
[----:B------:R-:W-:-:S07]  /*45a0*/  MOV R13, R4 ;  /* 0x00000004000d7202 */ /* 0x000fce0000000f00 */
[----:B------:R-:W-:Y:S05]  /*45b0*/  WARPSYNC.COLLECTIVE R15, `(.L_x_6454) ;  /* 0x000000000f087348 */ /* 0x000fea0003c00000 */
[----:B------:R0:W1:Y:S02]  /*45c0*/  SHFL.BFLY P6, R14, R13, R12, R11 ;  /* 0x0c00000c0d0e7389 */ /* 0x00006400000c000b */
[----:B01----:R-:W-:Y:S05]  /*45d0*/  ENDCOLLECTIVE ;  /* 0x000000000000791b */ /* 0x003fea0003800000 */
.L_x_6454:
[----:B------:R-:W-:Y:S05]  /*45e0*/  BRA `(.L_x_6455) ;  /* 0xffffffc4009c7947 */ /* 0x000fea000383ffff */
.L_x_6440:
[----:B-12---:R-:W-:Y:S01]  /*45f0*/  HFMA2 R11, -RZ, RZ, 0, 1.847743988037109375e-06 ;  /* 0x0000001fff0b7431 */ /* 0x006fe200000001ff */
[----:B------:R-:W-:Y:S01]  /*4600*/  MOV R13, RZ ;  /* 0x000000ff000d7202 */ /* 0x000fe20000000f00 */
[----:B------:R-:W-:Y:S01]  /*4610*/  IMAD.MOV.U32 R12, RZ, RZ, 0x4 ;  /* 0x00000004ff0c7424 */ /* 0x000fe200078e00ff */
[----:B------:R-:W-:-:S07]  /*4620*/  MOV R15, 0xffffffff ;  /* 0xffffffff000f7802 */ /* 0x000fce0000000f00 */
[----:B0-----:R-:W-:Y:S05]  /*4630*/  WARPSYNC.COLLECTIVE R15, `(.L_x_6456) ;  /* 0x000000000f087348 */ /* 0x001fea0003c00000 */
[----:B------:R1:W2:Y:S02]  /*4640*/  SHFL.BFLY P6, R14, R13, R12, R11 ;  /* 0x0c00000c0d0e7389 */ /* 0x0002a400000c000b */
[----:B012---:R-:W-:Y:S05]  /*4650*/  ENDCOLLECTIVE ;  /* 0x000000000000791b */ /* 0x007fea0003800000 */
.L_x_6456:
[----:B------:R-:W-:Y:S02]  /*4660*/  IMAD.MOV.U32 R12, RZ, RZ, 0x2 ;  /* 0x00000002ff0c7424 */ /* 0x000fe400078e00ff */
[----:B------:R-:W-:-:S05]  /*4670*/  FADD.FTZ R40, RZ, R14 ;  /* 0x0000000eff287221 */ /* 0x000fca0000010000 */
[----:B------:R-:W-:-:S07]  /*4680*/  MOV R13, R40 ;  /* 0x00000028000d7202 */ /* 0x000fce0000000f00 */
[----:B------:R-:W-:Y:S05]  /*4690*/  WARPSYNC.COLLECTIVE R15, `(.L_x_6457) ;  /* 0x000000000f087348 */ /* 0x000fea0003c00000 */
[----:B------:R0:W1:Y:S02]  /*46a0*/  SHFL.BFLY P6, R14, R13, R12, R11 ;  /* 0x0c00000c0d0e7389 */ /* 0x00006400000c000b */
[----:B01----:R-:W-:Y:S05]  /*46b0*/  ENDCOLLECTIVE ;  /* 0x000000000000791b */ /* 0x003fea0003800000 */
.L_x_6457:
[----:B------:R-:W-:Y:S01]  /*46c0*/  HFMA2 R12, -RZ, RZ, 0, 5.9604644775390625e-08 ;  /* 0x00000001ff0c7431 */ /* 0x000fe200000001ff */
[----:B------:R-:W-:-:S05]  /*46d0*/  MOV R29, R14 ;  /* 0x0000000e001d7202 */ /* 0x000fca0000000f00 */
[----:B------:R-:W-:-:S05]  /*46e0*/  FADD.FTZ R40, R40, R29 ;  /* 0x0000001d28287221 */ /* 0x000fca0000010000 */
[----:B------:R-:W-:-:S07]  /*46f0*/  MOV R13, R40 ;  /* 0x00000028000d7202 */ /* 0x000fce0000000f00 */
[----:B------:R-:W-:Y:S05]  /*4700*/  WARPSYNC.COLLECTIVE R15, `(.L_x_6458) ;  /* 0x000000000f087348 */ /* 0x000fea0003c00000 */
[----:B------:R0:W1:Y:S02]  /*4710*/  SHFL.BFLY P6, R14, R13, R12, R11 ;  /* 0x0c00000c0d0e7389 */ /* 0x00006400000c000b */
[----:B01----:R-:W-:Y:S05]  /*4720*/  ENDCOLLECTIVE ;  /* 0x000000000000791b */ /* 0x003fea0003800000 */
.L_x_6458:
[----:B------:R-:W-:Y:S01]  /*4730*/  HFMA2 R12, -RZ, RZ, 0, 2.384185791015625e-07 ;  /* 0x00000004ff0c7431 */ /* 0x000fe200000001ff */
[----:B------:R-:W-:Y:S01]  /*4740*/  MOV R13, RZ ;  /* 0x000000ff000d7202 */ /* 0x000fe20000000f00 */
[----:B------:R-:W-:-:S07]  /*4750*/  IMAD.MOV.U32 R39, RZ, RZ, R14 ;  /* 0x000000ffff277224 */ /* 0x000fce00078e000e */
[----:B------:R-:W-:Y:S05]  /*4760*/  WARPSYNC.COLLECTIVE R15, `(.L_x_6459) ;  /* 0x000000000f087348 */ /* 0x000fea0003c00000 */
[----:B------:R0:W1:Y:S02]  /*4770*/  SHFL.BFLY P6, R14, R13, R12, R11 ;  /* 0x0c00000c0d0e7389 */ /* 0x00006400000c000b */
[----:B01----:R-:W-:Y:S05]  /*4780*/  ENDCOLLECTIVE ;  /* 0x000000000000791b */ /* 0x003fea0003800000 */
.L_x_6459:
        /* <DEDUP_REMOVED lines=8> */
.L_x_6460:
[----:B------:R-:W-:Y:S01]  /*4810*/  IMAD.MOV.U32 R12, RZ, RZ, 0x1 ;  /* 0x00000001ff0c7424 */ /* 0x000fe200078e00ff */
[----:B------:R-:W-:-:S05]  /*4820*/  MOV R31, R14 ;  /* 0x0000000e001f7202 */ /* 0x000fca0000000f00 */
[----:B------:R-:W-:-:S05]  /*4830*/  FADD.FTZ R38, R38, R31 ;  /* 0x0000001f26267221 */ /* 0x000fca0000010000 */
[----:B------:R-:W-:-:S07]  /*4840*/  MOV R13, R38 ;  /* 0x00000026000d7202 */ /* 0x000fce0000000f00 */
[----:B------:R-:W-:Y:S05]  /*4850*/  WARPSYNC.COLLECTIVE R15, `(.L_x_6461) ;  /* 0x000000000f087348 */ /* 0x000fea0003c00000 */
[----:B------:R0:W1:Y:S02]  /*4860*/  SHFL.BFLY P6, R14, R13, R12, R11 ;  /* 0x0c00000c0d0e7389 */ /* 0x00006400000c000b */
[----:B01----:R-:W-:Y:S05]  /*4870*/  ENDCOLLECTIVE ;  /* 0x000000000000791b */ /* 0x003fea0003800000 */
.L_x_6461:
[----:B------:R-:W-:Y:S01]  /*4880*/  HFMA2 R13, -RZ, RZ, 0, 0 ;  /* 0x00000000ff0d7431 */ /* 0x000fe200000001ff */
[----:B------:R-:W-:Y:S02]  /*4890*/  MOV R12, 0x4 ;  /* 0x00000004000c7802 */ /* 0x000fe40000000f00 */
[----:B------:R-:W-:-:S07]  /*48a0*/  MOV R0, R14 ;  /* 0x0000000e00007202 */ /* 0x000fce0000000f00 */
[----:B------:R-:W-:Y:S05]  /*48b0*/  WARPSYNC.COLLECTIVE R15, `(.L_x_6462) ;  /* 0x000000000f087348 */ /* 0x000fea0003c00000 */
[----:B------:R0:W1:Y:S02]  /*48c0*/  SHFL.BFLY P6, R14, R13, R12, R11 ;  /* 0x0c00000c0d0e7389 */ /* 0x00006400000c000b */
[----:B01----:R-:W-:Y:S05]  /*48d0*/  ENDCOLLECTIVE ;  /* 0x000000000000791b */ /* 0x003fea0003800000 */
.L_x_6462:
        /* <DEDUP_REMOVED lines=8> */
.L_x_6463:
[----:B------:R-:W-:Y:S01]  /*4960*/  HFMA2 R12, -RZ, RZ, 0, 5.9604644775390625e-08 ;  /* 0x00000001ff0c7431 */ /* 0x000fe200000001ff */
[----:B------:R-:W-:-:S05]  /*4970*/  MOV R3, R14 ;  /* 0x0000000e00037202 */ /* 0x000fca0000000f00 */
[----:B------:R-:W-:-:S04]  /*4980*/  FADD.FTZ R2, R2, R3 ;  /* 0x0000000302027221 */ /* 0x000fc80000010000 */
[----:B------:R-:W-:-:S07]  /*4990*/  IMAD.MOV.U32 R13, RZ, RZ, R2 ;  /* 0x000000ffff0d7224 */ /* 0x000fce00078e0002 */
[----:B------:R-:W-:Y:S05]  /*49a0*/  WARPSYNC.COLLECTIVE R15, `(.L_x_6464) ;  /* 0x000000000f087348 */ /* 0x000fea0003c00000 */
[----:B------:R0:W1:Y:S02]  /*49b0*/  SHFL.BFLY P6, R14, R13, R12, R11 ;  /* 0x0c00000c0d0e7389 */ /* 0x00006400000c000b */
[----:B01----:R-:W-:Y:S05]  /*49c0*/  ENDCOLLECTIVE ;  /* 0x000000000000791b */ /* 0x003fea0003800000 */
.L_x_6464:
[----:B------:R-:W-:Y:S02]  /*49d0*/  HFMA2 R13, -RZ, RZ, 0, 0 ;  /* 0x00000000ff0d7431 */ /* 0x000fe400000001ff */
[----:B------:R-:W-:Y:S01]  /*49e0*/  IMAD.MOV.U32 R12, RZ, RZ, 0x4 ;  /* 0x00000004ff0c7424 */ /* 0x000fe200078e00ff */
[----:B------:R-:W-:-:S07]  /*49f0*/  MOV R3, R14 ;  /* 0x0000000e00037202 */ /* 0x000fce0000000f00 */
[----:B------:R-:W-:Y:S05]  /*4a00*/  WARPSYNC.COLLECTIVE R15, `(.L_x_6465) ;  /* 0x000000000f087348 */ /* 0x000fea0003c00000 */
[----:B------:R0:W1:Y:S02]  /*4a10*/  SHFL.BFLY P6, R14, R13, R12, R11 ;  /* 0x0c00000c0d0e7389 */ /* 0x00006400000c000b */
[----:B01----:R-:W-:Y:S05]  /*4a20*/  ENDCOLLECTIVE ;  /* 0x000000000000791b */ /* 0x003fea0003800000 */
.L_x_6465:
        /* <DEDUP_REMOVED lines=8> */
.L_x_6466:
[----:B------:R-:W-:Y:S02]  /*4ab0*/  HFMA2 R12, -RZ, RZ, 0, 5.9604644775390625e-08 ;  /* 0x00000001ff0c7431 */ /* 0x000fe400000001ff */
[----:B------:R-:W-:-:S04]  /*4ac0*/  IMAD.MOV.U32 R5, RZ, RZ, R14 ;  /* 0x000000ffff057224 */ /* 0x000fc800078e000e */
[----:B------:R-:W-:-:S05]  /*4ad0*/  FADD.FTZ R4, R4, R5 ;  /* 0x0000000504047221 */ /* 0x000fca0000010000 */
[----:B------:R-:W-:-:S07]  /*4ae0*/  MOV R13, R4 ;  /* 0x00000004000d7202 */ /* 0x000fce0000000f00 */
[----:B------:R-:W-:Y:S05]  /*4af0*/  WARPSYNC.COLLECTIVE R15, `(.L_x_6467) ;  /* 0x000000000f087348 */ /* 0x000fea0003c00000 */
[----:B------:R0:W1:Y:S02]  /*4b00*/  SHFL.BFLY P6, R14, R13, R12, R11 ;  /* 0x0c00000c0d0e7389 */ /* 0x00006400000c000b */
[----:B01----:R-:W-:Y:S05]  /*4b10*/  ENDCOLLECTIVE ;  /* 0x000000000000791b */ /* 0x003fea0003800000 */
.L_x_6467:
[----:B------:R-:W-:Y:S02]  /*4b20*/  HFMA2 R12, -RZ, RZ, 0, 2.384185791015625e-07 ;  /* 0x00000004ff0c7431 */ /* 0x000fe400000001ff */
[----:B------:R-:W-:Y:S01]  /*4b30*/  IMAD.MOV.U32 R13, RZ, RZ, RZ ;  /* 0x000000ffff0d7224 */ /* 0x000fe200078e00ff */
[----:B------:R-:W-:-:S07]  /*4b40*/  MOV R5, R14 ;  /* 0x0000000e00057202 */ /* 0x000fce0000000f00 */
[----:B------:R-:W-:Y:S05]  /*4b50*/  WARPSYNC.COLLECTIVE R15, `(.L_x_6468) ;  /* 0x000000000f087348 */ /* 0x000fea0003c00000 */
[----:B------:R0:W1:Y:S02]  /*4b60*/  SHFL.BFLY P6, R14, R13, R12, R11 ;  /* 0x0c00000c0d0e7389 */ /* 0x00006400000c000b */
[----:B01----:R-:W-:Y:S05]  /*4b70*/  ENDCOLLECTIVE ;  /* 0x000000000000791b */ /* 0x003fea0003800000 */
.L_x_6468:
        /* <DEDUP_REMOVED lines=8> */
.L_x_6469:
[----:B------:R-:W-:Y:S01]  /*4c00*/  HFMA2 R12, -RZ, RZ, 0, 5.9604644775390625e-08 ;  /* 0x00000001ff0c7431 */ /* 0x000fe200000001ff */
[----:B------:R-:W-:-:S05]  /*4c10*/  MOV R7, R14 ;  /* 0x0000000e00077202 */ /* 0x000fca0000000f00 */
[----:B------:R-:W-:-:S05]  /*4c20*/  FADD.FTZ R6, R6, R7 ;  /* 0x0000000706067221 */ /* 0x000fca0000010000 */
[----:B------:R-:W-:-:S07]  /*4c30*/  MOV R13, R6 ;  /* 0x00000006000d7202 */ /* 0x000fce0000000f00 */
[----:B------:R-:W-:Y:S05]  /*4c40*/  WARPSYNC.COLLECTIVE R15, `(.L_x_6470) ;  /* 0x000000000f087348 */ /* 0x000fea0003c00000 */
[----:B------:R0:W1:Y:S02]  /*4c50*/  SHFL.BFLY P6, R14, R13, R12, R11 ;  /* 0x0c00000c0d0e7389 */ /* 0x00006400000c000b */
[----:B01----:R-:W-:Y:S05]  /*4c60*/  ENDCOLLECTIVE ;  /* 0x000000000000791b */ /* 0x003fea0003800000 */
.L_x_6470:
[----:B------:R-:W-:Y:S01]  /*4c70*/  HFMA2 R12, -RZ, RZ, 0, 2.384185791015625e-07 ;  /* 0x00000004ff0c7431 */ /* 0x000fe200000001ff */
[----:B------:R-:W-:Y:S01]  /*4c80*/  MOV R13, RZ ;  /* 0x000000ff000d7202 */ /* 0x000fe20000000f00 */
[----:B------:R-:W-:-:S07]  /*4c90*/  IMAD.MOV.U32 R7, RZ, RZ, R14 ;  /* 0x000000ffff077224 */ /* 0x000fce00078e000e */
[----:B------:R-:W-:Y:S05]  /*4ca0*/  WARPSYNC.COLLECTIVE R15, `(.L_x_6471) ;  /* 0x000000000f087348 */ /* 0x000fea0003c00000 */
[----:B------:R0:W1:Y:S02]  /*4cb0*/  SHFL.BFLY P6, R14, R13, R12, R11 ;  /* 0x0c00000c0d0e7389 */ /* 0x00006400000c000b */
[----:B01----:R-:W-:Y:S05]  /*4cc0*/  ENDCOLLECTIVE ;  /* 0x000000000000791b */ /* 0x003fea0003800000 */
.L_x_6471:
        /* <DEDUP_REMOVED lines=8> */
.L_x_6472:
[----:B------:R-:W-:Y:S01]  /*4d50*/  IMAD.MOV.U32 R12, RZ, RZ, 0x1 ;  /* 0x00000001ff0c7424 */ /* 0x000fe200078e00ff */
[----:B------:R-:W-:-:S05]  /*4d60*/  MOV R9, R14 ;  /* 0x0000000e00097202 */ /* 0x000fca0000000f00 */
[----:B------:R-:W-:-:S05]  /*4d70*/  FADD.FTZ R8, R8, R9 ;  /* 0x0000000908087221 */ /* 0x000fca0000010000 */
[----:B------:R-:W-:-:S07]  /*4d80*/  MOV R13, R8 ;  /* 0x00000008000d7202 */ /* 0x000fce0000000f00 */
[----:B------:R-:W-:Y:S05]  /*4d90*/  WARPSYNC.COLLECTIVE R15, `(.L_x_6473) ;  /* 0x000000000f087348 */ /* 0x000fea0003c00000 */
[----:B------:R0:W1:Y:S02]  /*4da0*/  SHFL.BFLY P6, R14, R13, R12, R11 ;  /* 0x0c00000c0d0e7389 */ /* 0x00006400000c000b */
[----:B01----:R-:W-:Y:S05]  /*4db0*/  ENDCOLLECTIVE ;  /* 0x000000000000791b */ /* 0x003fea0003800000 */
.L_x_6473:
[----:B------:R-:W-:Y:S01]  /*4dc0*/  HFMA2 R13, -RZ, RZ, 0, 0 ;  /* 0x00000000ff0d7431 */ /* 0x000fe200000001ff */
[----:B------:R-:W-:Y:S02]  /*4dd0*/  MOV R12, 0x4 ;  /* 0x00000004000c7802 */ /* 0x000fe40000000f00 */
[----:B------:R-:W-:-:S07]  /*4de0*/  MOV R9, R14 ;  /* 0x0000000e00097202 */ /* 0x000fce0000000f00 */
[----:B------:R-:W-:Y:S05]  /*4df0*/  WARPSYNC.COLLECTIVE R15, `(.L_x_6474) ;  /* 0x000000000f087348 */ /* 0x000fea0003c00000 */
[----:B------:R0:W1:Y:S02]  /*4e00*/  SHFL.BFLY P6, R14, R13, R12, R11 ;  /* 0x0c00000c0d0e7389 */ /* 0x00006400000c000b */
[----:B01----:R-:W-:Y:S05]  /*4e10*/  ENDCOLLECTIVE ;  /* 0x000000000000791b */ /* 0x003fea0003800000 */
.L_x_6474:
        /* <DEDUP_REMOVED lines=8> */
.L_x_6475:
[----:B------:R-:W-:Y:S01]  /*4ea0*/  HFMA2 R12, -RZ, RZ, 0, 5.9604644775390625e-08 ;  /* 0x00000001ff0c7431 */ /* 0x000fe200000001ff */
[----:B------:R-:W-:-:S05]  /*4eb0*/  MOV R17, R14 ;  /* 0x0000000e00117202 */ /* 0x000fca0000000f00 */
[----:B------:R-:W-:-:S04]  /*4ec0*/  FADD.FTZ R10, R10, R17 ;  /* 0x000000110a0a7221 */ /* 0x000fc80000010000 */
[----:B------:R-:W-:-:S07]  /*4ed0*/  IMAD.MOV.U32 R13, RZ, RZ, R10 ;  /* 0x000000ffff0d7224 */ /* 0x000fce00078e000a */
[----:B------:R-:W-:Y:S05]  /*4ee0*/  WARPSYNC.COLLECTIVE R15, `(.L_x_6476) ;  /* 0x000000000f087348 */ /* 0x000fea0003c00000 */
[----:B------:R0:W1:Y:S02]  /*4ef0*/  SHFL.BFLY P6, R14, R13, R12, R11 ;  /* 0x0c00000c0d0e7389 */ /* 0x00006400000c000b */
[----:B01----:R-:W-:Y:S05]  /*4f00*/  ENDCOLLECTIVE ;  /* 0x000000000000791b */ /* 0x003fea0003800000 */
.L_x_6476:
[----:B------:R-:W-:Y:S02]  /*4f10*/  HFMA2 R13, -RZ, RZ, 0, 0 ;  /* 0x00000000ff0d7431 */ /* 0x000fe400000001ff */
[----:B------:R-:W-:Y:S01]  /*4f20*/  IMAD.MOV.U32 R12, RZ, RZ, 0x4 ;  /* 0x00000004ff0c7424 */ /* 0x000fe200078e00ff */
[----:B------:R-:W-:-:S07]  /*4f30*/  MOV R17, R14 ;  /* 0x0000000e00117202 */ /* 0x000fce0000000f00 */
[----:B------:R-:W-:Y:S05]  /*4f40*/  WARPSYNC.COLLECTIVE R15, `(.L_x_6477) ;  /* 0x000000000f087348 */ /* 0x000fea0003c00000 */
[----:B------:R0:W1:Y:S02]  /*4f50*/  SHFL.BFLY P6, R14, R13, R12, R11 ;  /* 0x0c00000c0d0e7389 */ /* 0x00006400000c000b */
[----:B01----:R-:W-:Y:S05]  /*4f60*/  ENDCOLLECTIVE ;  /* 0x000000000000791b */ /* 0x003fea0003800000 */
.L_x_6477:
        /* <DEDUP_REMOVED lines=8> */
.L_x_6478:
[----:B------:R-:W-:Y:S02]  /*4ff0*/  HFMA2 R12, -RZ, RZ, 0, 5.9604644775390625e-08 ;  /* 0x00000001ff0c7431 */ /* 0x000fe400000001ff */
[----:B------:R-:W-:-:S04]  /*5000*/  IMAD.MOV.U32 R19, RZ, RZ, R14 ;  /* 0x000000ffff137224 */ /* 0x000fc800078e000e */
[----:B------:R-:W-:-:S05]  /*5010*/  FADD.FTZ R16, R16, R19 ;  /* 0x0000001310107221 */ /* 0x000fca0000010000 */
[----:B------:R-:W-:-:S07]  /*5020*/  MOV R13, R16 ;  /* 0x00000010000d7202 */ /* 0x000fce0000000f00 */
[----:B------:R-:W-:Y:S05]  /*5030*/  WARPSYNC.COLLECTIVE R15, `(.L_x_6479) ;  /* 0x000000000f087348 */ /* 0x000fea0003c00000 */
[----:B------:R0:W1:Y:S02]  /*5040*/  SHFL.BFLY P6, R14, R13, R12, R11 ;  /* 0x0c00000c0d0e7389 */ /* 0x00006400000c000b */
[----:B01----:R-:W-:Y:S05]  /*5050*/  ENDCOLLECTIVE ;  /* 0x000000000000791b */ /* 0x003fea0003800000 */
.L_x_6479:
[----:B------:R-:W-:Y:S02]  /*5060*/  HFMA2 R12, -RZ, RZ, 0, 2.384185791015625e-07 ;  /* 0x00000004ff0c7431 */ /* 0x000fe400000001ff */
[----:B------:R-:W-:Y:S01]  /*5070*/  IMAD.MOV.U32 R13, RZ, RZ, RZ ;  /* 0x000000ffff0d7224 */ /* 0x000fe200078e00ff */
[----:B------:R-:W-:-:S07]  /*5080*/  MOV R19, R14 ;  /* 0x0000000e00137202 */ /* 0x000fce0000000f00 */
[----:B------:R-:W-:Y:S05]  /*5090*/  WARPSYNC.COLLECTIVE R15, `(.L_x_6480) ;  /* 0x000000000f087348 */ /* 0x000fea0003c00000 */
[----:B------:R0:W1:Y:S02]  /*50a0*/  SHFL.BFLY P6, R14, R13, R12, R11 ;  /* 0x0c00000c0d0e7389 */ /* 0x00006400000c000b */
[----:B01----:R-:W-:Y:S05]  /*50b0*/  ENDCOLLECTIVE ;  /* 0x000000000000791b */ /* 0x003fea0003800000 */
.L_x_6480:
        /* <DEDUP_REMOVED lines=8> */
.L_x_6481:
[----:B------:R-:W-:Y:S01]  /*5140*/  HFMA2 R12, -RZ, RZ, 0, 5.9604644775390625e-08 ;  /* 0x00000001ff0c7431 */ /* 0x000fe200000001ff */
[----:B------:R-:W-:-:S05]  /*5150*/  MOV R21, R14 ;  /* 0x0000000e00157202 */ /* 0x000fca0000000f00 */
[----:B------:R-:W-:-:S05]  /*5160*/  FADD.FTZ R18, R18, R21 ;  /* 0x0000001512127221 */ /* 0x000fca0000010000 */
[----:B------:R-:W-:-:S07]  /*5170*/  MOV R13, R18 ;  /* 0x00000012000d7202 */ /* 0x000fce0000000f00 */
[----:B------:R-:W-:Y:S05]  /*5180*/  WARPSYNC.COLLECTIVE R15, `(.L_x_6482) ;  /* 0x000000000f087348 */ /* 0x000fea0003c00000 */
[----:B------:R0:W1:Y:S02]  /*5190*/  SHFL.BFLY P6, R14, R13, R12, R11 ;  /* 0x0c00000c0d0e7389 */ /* 0x00006400000c000b */
[----:B01----:R-:W-:Y:S05]  /*51a0*/  ENDCOLLECTIVE ;  /* 0x000000000000791b */ /* 0x003fea0003800000 */
.L_x_6482:
[----:B------:R-:W-:Y:S01]  /*51b0*/  HFMA2 R12, -RZ, RZ, 0, 2.384185791015625e-07 ;  /* 0x00000004ff0c7431 */ /* 0x000fe200000001ff */
[----:B------:R-:W-:Y:S01]  /*51c0*/  MOV R13, RZ ;  /* 0x000000ff000d7202 */ /* 0x000fe20000000f00 */
[----:B------:R-:W-:-:S07]  /*51d0*/  IMAD.MOV.U32 R21, RZ, RZ, R14 ;  /* 0x000000ffff157224 */ /* 0x000fce00078e000e */
[----:B------:R-:W-:Y:S05]  /*51e0*/  WARPSYNC.COLLECTIVE R15, `(.L_x_6483) ;  /* 0x000000000f087348 */ /* 0x000fea0003c00000 */
[----:B------:R0:W1:Y:S02]  /*51f0*/  SHFL.BFLY P6, R14, R13, R12, R11 ;  /* 0x0c00000c0d0e7389 */ /* 0x00006400000c000b */
[----:B01----:R-:W-:Y:S05]  /*5200*/  ENDCOLLECTIVE ;  /* 0x000000000000791b */ /* 0x003fea0003800000 */
.L_x_6483:
        /* <DEDUP_REMOVED lines=8> */
.L_x_6484:
[----:B------:R-:W-:Y:S01]  /*5290*/  IMAD.MOV.U32 R12, RZ, RZ, 0x1 ;  /* 0x00000001ff0c7424 */ /* 0x000fe200078e00ff */
[----:B------:R-:W-:-:S05]  /*52a0*/  MOV R23, R14 ;  /* 0x0000000e00177202 */ /* 0x000fca0000000f00 */
[----:B------:R-:W-:-:S05]  /*52b0*/  FADD.FTZ R20, R20, R23 ;  /* 0x0000001714147221 */ /* 0x000fca0000010000 */
[----:B------:R-:W-:-:S07]  /*52c0*/  MOV R13, R20 ;  /* 0x00000014000d7202 */ /* 0x000fce0000000f00 */
[----:B------:R-:W-:Y:S05]  /*52d0*/  WARPSYNC.COLLECTIVE R15, `(.L_x_6485) ;  /* 0x000000000f087348 */ /* 0x000fea0003c00000 */
[----:B------:R0:W1:Y:S02]  /*52e0*/  SHFL.BFLY P6, R14, R13, R12, R11 ;  /* 0x0c00000c0d0e7389 */ /* 0x00006400000c000b */
[----:B01----:R-:W-:Y:S05]  /*52f0*/  ENDCOLLECTIVE ;  /* 0x000000000000791b */ /* 0x003fea0003800000 */
.L_x_6485:
[----:B------:R-:W-:Y:S01]  /*5300*/  HFMA2 R13, -RZ, RZ, 0, 0 ;  /* 0x00000000ff0d7431 */ /* 0x000fe200000001ff */
[----:B------:R-:W-:Y:S02]  /*5310*/  MOV R12, 0x4 ;  /* 0x00000004000c7802 */ /* 0x000fe40000000f00 */
[----:B------:R-:W-:-:S07]  /*5320*/  MOV R23, R14 ;  /* 0x0000000e00177202 */ /* 0x000fce0000000f00 */
[----:B------:R-:W-:Y:S05]  /*5330*/  WARPSYNC.COLLECTIVE R15, `(.L_x_6486) ;  /* 0x000000000f087348 */ /* 0x000fea0003c00000 */
[----:B------:R0:W1:Y:S02]  /*5340*/  SHFL.BFLY P6, R14, R13, R12, R11 ;  /* 0x0c00000c0d0e7389 */ /* 0x00006400000c000b */
[----:B01----:R-:W-:Y:S05]  /*5350*/  ENDCOLLECTIVE ;  /* 0x000000000000791b */ /* 0x003fea0003800000 */
.L_x_6486:
        /* <DEDUP_REMOVED lines=8> */
.L_x_6487:
[----:B------:R-:W-:Y:S01]  /*53e0*/  HFMA2 R12, -RZ, RZ, 0, 5.9604644775390625e-08 ;  /* 0x00000001ff0c7431 */ /* 0x000fe200000001ff */
[----:B------:R-:W-:-:S05]  /*53f0*/  MOV R25, R14 ;  /* 0x0000000e00197202 */ /* 0x000fca0000000f00 */
[----:B------:R-:W-:-:S04]  /*5400*/  FADD.FTZ R22, R22, R25 ;  /* 0x0000001916167221 */ /* 0x000fc80000010000 */
[----:B------:R-:W-:-:S07]  /*5410*/  IMAD.MOV.U32 R13, RZ, RZ, R22 ;  /* 0x000000ffff0d7224 */ /* 0x000fce00078e0016 */
[----:B------:R-:W-:Y:S05]  /*5420*/  WARPSYNC.COLLECTIVE R15, `(.L_x_6488) ;  /* 0x000000000f087348 */ /* 0x000fea0003c00000 */
[----:B------:R0:W1:Y:S02]  /*5430*/  SHFL.BFLY P6, R14, R13, R12, R11 ;  /* 0x0c00000c0d0e7389 */ /* 0x00006400000c000b */
[----:B01----:R-:W-:Y:S05]  /*5440*/  ENDCOLLECTIVE ;  /* 0x000000000000791b */ /* 0x003fea0003800000 */
.L_x_6488:
[----:B------:R-:W-:Y:S02]  /*5450*/  HFMA2 R13, -RZ, RZ, 0, 0 ;  /* 0x00000000ff0d7431 */ /* 0x000fe400000001ff */
[----:B------:R-:W-:Y:S01]  /*5460*/  IMAD.MOV.U32 R12, RZ, RZ, 0x4 ;  /* 0x00000004ff0c7424 */ /* 0x000fe200078e00ff */
[----:B------:R-:W-:-:S07]  /*5470*/  MOV R25, R14 ;  /* 0x0000000e00197202 */ /* 0x000fce0000000f00 */
[----:B------:R-:W-:Y:S05]  /*5480*/  WARPSYNC.COLLECTIVE R15, `(.L_x_6489) ;  /* 0x000000000f087348 */ /* 0x000fea0003c00000 */
[----:B------:R0:W1:Y:S02]  /*5490*/  SHFL.BFLY P6, R14, R13, R12, R11 ;  /* 0x0c00000c0d0e7389 */ /* 0x00006400000c000b */
[----:B01----:R-:W-:Y:S05]  /*54a0*/  ENDCOLLECTIVE ;  /* 0x000000000000791b */ /* 0x003fea0003800000 */
.L_x_6489:
        /* <DEDUP_REMOVED lines=8> */
.L_x_6490:
[----:B------:R-:W-:Y:S02]  /*5530*/  HFMA2 R12, -RZ, RZ, 0, 5.9604644775390625e-08 ;  /* 0x00000001ff0c7431 */ /* 0x000fe400000001ff */
[----:B------:R-:W-:-:S04]  /*5540*/  IMAD.MOV.U32 R27, RZ, RZ, R14 ;  /* 0x000000ffff1b7224 */ /* 0x000fc800078e000e */
[----:B------:R-:W-:-:S05]  /*5550*/  FADD.FTZ R26, R26, R27 ;  /* 0x0000001b1a1a7221 */ /* 0x000fca0000010000 */
[----:B------:R-:W-:-:S07]  /*5560*/  MOV R13, R26 ;  /* 0x0000001a000d7202 */ /* 0x000fce0000000f00 */
[----:B------:R-:W-:Y:S05]  /*5570*/  WARPSYNC.COLLECTIVE R15, `(.L_x_6491) ;  /* 0x000000000f087348 */ /* 0x000fea0003c00000 */
[----:B------:R0:W1:Y:S02]  /*5580*/  SHFL.BFLY P6, R14, R13, R12, R11 ;  /* 0x0c00000c0d0e7389 */ /* 0x00006400000c000b */
[----:B01----:R-:W-:Y:S05]  /*5590*/  ENDCOLLECTIVE ;  /* 0x000000000000791b */ /* 0x003fea0003800000 */
.L_x_6491:
[----:B------:R-:W-:Y:S02]  /*55a0*/  HFMA2 R12, -RZ, RZ, 0, 2.384185791015625e-07 ;  /* 0x00000004ff0c7431 */ /* 0x000fe400000001ff */
[----:B------:R-:W-:Y:S01]  /*55b0*/  IMAD.MOV.U32 R13, RZ, RZ, RZ ;  /* 0x000000ffff0d7224 */ /* 0x000fe200078e00ff */
[----:B------:R-:W-:-:S07]  /*55c0*/  MOV R27, R14 ;  /* 0x0000000e001b7202 */ /* 0x000fce0000000f00 */
[----:B------:R-:W-:Y:S05]  /*55d0*/  WARPSYNC.COLLECTIVE R15, `(.L_x_6492) ;  /* 0x000000000f087348 */ /* 0x000fea0003c00000 */
[----:B------:R0:W1:Y:S02]  /*55e0*/  SHFL.BFLY P6, R14, R13, R12, R11 ;  /* 0x0c00000c0d0e7389 */ /* 0x00006400000c000b */
[----:B01----:R-:W-:Y:S05]  /*55f0*/  ENDCOLLECTIVE ;  /* 0x000000000000791b */ /* 0x003fea0003800000 */
.L_x_6492:
[----:B------:R-:W-:Y:S01]  /*5600*/  FADD.FTZ R26, R26, R27 ;  /* 0x0000001b1a1a7221 */ /* 0x000fe20000010000 */
[----:B------:R-:W-:Y:S02]  /*5610*/  HFMA2 R12, -RZ, RZ, 0, 1.1920928955078125e-07 ;  /* 0x00000002ff0c7431 */ /* 0x000fe400000001ff */
[----:B------:R-:W-:-:S05]  /*5620*/  FADD.FTZ R28, RZ, R14 ;  /* 0x0000000eff1c7221 */ /* 0x000fca0000010000 */
[----:B------:R-:W-:-:S07]  /*5630*/  MOV R13, R28 ;  /* 0x0000001c000d7202 */ /* 0x000fce0000000f00 */
[----:B------:R-:W-:Y:S05]  /*5640*/  WARPSYNC.COLLECTIVE R15, `(.L_x_6493) ;  /* 0x000000000f087348 */ /* 0x000fea0003c00000 */
[----:B------:R0:W1:Y:S02]  /*5650*/  SHFL.BFLY P6, R14, R13, R12, R11 ;  /* 0x0c00000c0d0e7389 */ /* 0x00006400000c000b */
[----:B01----:R-:W-:Y:S05]  /*5660*/  ENDCOLLECTIVE ;  /* 0x000000000000791b */ /* 0x003fea0003800000 */
.L_x_6493:
[----:B------:R-:W-:Y:S02]  /*5670*/  HFMA2 R12, -RZ, RZ, 0, 5.9604644775390625e-08 ;  /* 0x00000001ff0c7431 */ /* 0x000fe400000001ff */
[----:B------:R-:W-:-:S04]  /*5680*/  IMAD.MOV.U32 R35, RZ, RZ, R14 ;  /* 0x000000ffff237224 */ /* 0x000fc800078e000e */
[----:B------:R-:W-:-:S05]  /*5690*/  FADD.FTZ R28, R28, R35 ;  /* 0x000000231c1c7221 */ /* 0x000fca0000010000 */
[----:B------:R-:W-:-:S07]  /*56a0*/  MOV R13, R28 ;  /* 0x0000001c000d7202 */ /* 0x000fce0000000f00 */
[----:B------:R-:W-:Y:S05]  /*56b0*/  WARPSYNC.COLLECTIVE R15, `(.L_x_6494) ;  /* 0x000000000f087348 */ /* 0x000fea0003c00000 */
[----:B------:R0:W1:Y:S02]  /*56c0*/  SHFL.BFLY P6, R14, R13, R12, R11 ;  /* 0x0c00000c0d0e7389 */ /* 0x00006400000c000b */
[----:B01----:R-:W-:Y:S05]  /*56d0*/  ENDCOLLECTIVE ;  /* 0x000000000000791b */ /* 0x003fea0003800000 */
.L_x_6494:
[----:B------:R-:W-:Y:S02]  /*56e0*/  HFMA2 R12, -RZ, RZ, 0, 2.384185791015625e-07 ;  /* 0x00000004ff0c7431 */ /* 0x000fe400000001ff */
[----:B------:R-:W-:Y:S01]  /*56f0*/  IMAD.MOV.U32 R13, RZ, RZ, RZ ;  /* 0x000000ffff0d7224 */ /* 0x000fe200078e00ff */
[----:B------:R-:W-:-:S07]  /*5700*/  MOV R43, R14 ;  /* 0x0000000e002b7202 */ /* 0x000fce0000000f00 */
[----:B------:R-:W-:Y:S05]  /*5710*/  WARPSYNC.COLLECTIVE R15, `(.L_x_6495) ;  /* 0x000000000f087348 */ /* 0x000fea0003c00000 */
[----:B------:R0:W1:Y:S02]  /*5720*/  SHFL.BFLY P6, R14, R13, R12, R11 ;  /* 0x0c00000c0d0e7389 */ /* 0x00006400000c000b */
[----:B01----:R-:W-:Y:S05]  /*5730*/  ENDCOLLECTIVE ;  /* 0x000000000000791b */ /* 0x003fea0003800000 */
.L_x_6495:
        /* <DEDUP_REMOVED lines=8> */
.L_x_6496:
[----:B------:R-:W-:Y:S01]  /*57c0*/  HFMA2 R12, -RZ, RZ, 0, 5.9604644775390625e-08 ;  /* 0x00000001ff0c7431 */ /* 0x000fe200000001ff */
[----:B------:R-:W-:-:S05]  /*57d0*/  MOV R44, R14 ;  /* 0x0000000e002c7202 */ /* 0x000fca0000000f00 */
[----:B------:R-:W-:-:S05]  /*57e0*/  FADD.FTZ R29, R29, R44 ;  /* 0x0000002c1d1d7221 */ /* 0x000fca0000010000 */
[----:B------:R-:W-:-:S07]  /*57f0*/  MOV R13, R29 ;  /* 0x0000001d000d7202 */ /* 0x000fce0000000f00 */
[----:B------:R-:W-:Y:S05]  /*5800*/  WARPSYNC.COLLECTIVE R15, `(.L_x_6497) ;  /* 0x000000000f087348 */ /* 0x000fea0003c00000 */
[----:B------:R0:W1:Y:S02]  /*5810*/  SHFL.BFLY P6, R14, R13, R12, R11 ;  /* 0x0c00000c0d0e7389 */ /* 0x00006400000c000b */
[----:B01----:R-:W-:Y:S05]  /*5820*/  ENDCOLLECTIVE ;  /* 0x000000000000791b */ /* 0x003fea0003800000 */
.L_x_6497:
[----:B------:R-:W-:Y:S01]  /*5830*/  HFMA2 R12, -RZ, RZ, 0, 2.384185791015625e-07 ;  /* 0x00000004ff0c7431 */ /* 0x000fe200000001ff */
[----:B------:R-:W-:Y:S01]  /*5840*/  MOV R13, RZ ;  /* 0x000000ff000d7202 */ /* 0x000fe20000000f00 */
[----:B------:R-:W-:-:S07]  /*5850*/  IMAD.MOV.U32 R4, RZ, RZ, R14 ;  /* 0x000000ffff047224 */ /* 0x000fce00078e000e */
[----:B------:R-:W-:Y:S05]  /*5860*/  WARPSYNC.COLLECTIVE R15, `(.L_x_6498) ;  /* 0x000000000f087348 */ /* 0x000fea0003c00000 */
[----:B------:R0:W1:Y:S02]  /*5870*/  SHFL.BFLY P6, R14, R13, R12, R11 ;  /* 0x0c00000c0d0e7389 */ /* 0x00006400000c000b */
[----:B01----:R-:W-:Y:S05]  /*5880*/  ENDCOLLECTIVE ;  /* 0x000000000000791b */ /* 0x003fea0003800000 */
.L_x_6498:
        /* <DEDUP_REMOVED lines=8> */
.L_x_6499:
[----:B------:R-:W-:Y:S01]  /*5910*/  IMAD.MOV.U32 R12, RZ, RZ, 0x1 ;  /* 0x00000001ff0c7424 */ /* 0x000fe200078e00ff */
[----:B------:R-:W-:-:S05]  /*5920*/  MOV R3, R14 ;  /* 0x0000000e00037202 */ /* 0x000fca0000000f00 */
[----:B------:R-:W-:-:S05]  /*5930*/  FADD.FTZ R30, R30, R3 ;  /* 0x000000031e1e7221 */ /* 0x000fca0000010000 */
[----:B------:R-:W-:-:S07]  /*5940*/  MOV R13, R30 ;  /* 0x0000001e000d7202 */ /* 0x000fce0000000f00 */
[----:B------:R-:W-:Y:S05]  /*5950*/  WARPSYNC.COLLECTIVE R15, `(.L_x_6500) ;  /* 0x000000000f087348 */ /* 0x000fea0003c00000 */
[----:B------:R0:W1:Y:S02]  /*5960*/  SHFL.BFLY P6, R14, R13, R12, R11 ;  /* 0x0c00000c0d0e7389 */ /* 0x00006400000c000b */
[----:B01----:R-:W-:Y:S05]  /*5970*/  ENDCOLLECTIVE ;  /* 0x000000000000791b */ /* 0x003fea0003800000 */
.L_x_6500:
[----:B------:R-:W-:Y:S01]  /*5980*/  HFMA2 R13, -RZ, RZ, 0, 0 ;  /* 0x00000000ff0d7431 */ /* 0x000fe200000001ff */
[----:B------:R-:W-:Y:S02]  /*5990*/  MOV R12, 0x4 ;  /* 0x00000004000c7802 */ /* 0x000fe40000000f00 */
[----:B------:R-:W-:-:S07]  /*59a0*/  MOV R3, R14 ;  /* 0x0000000e00037202 */ /* 0x000fce0000000f00 */
[----:B------:R-:W-:Y:S05]  /*59b0*/  WARPSYNC.COLLECTIVE R15, `(.L_x_6501) ;  /* 0x000000000f087348 */ /* 0x000fea0003c00000 */
[----:B------:R0:W1:Y:S02]  /*59c0*/  SHFL.BFLY P6, R14, R13, R12, R11 ;  /* 0x0c00000c0d0e7389 */ /* 0x00006400000c000b */
[----:B01----:R-:W-:Y:S05]  /*59d0*/  ENDCOLLECTIVE ;  /* 0x000000000000791b */ /* 0x003fea0003800000 */
.L_x_6501:
[----:B------:R-:W-:Y:S01]  /*59e0*/  FADD.FTZ R3, R30, R3 ;  /* 0x000000031e037221 */ /* 0x000fe20000010000 */
[----:B------:R-:W-:Y:S02]  /*59f0*/  HFMA2 R12, -RZ, RZ, 0, 1.1920928955078125e-07 ;  /* 0x00000002ff0c7431 */ /* 0x000fe400000001ff */
[----:B------:R-:W-:-:S04]  /*5a00*/  FADD.FTZ R31, RZ, R14 ;  /* 0x0000000eff1f7221 */ /* 0x000fc80000010000 */
[----:B------:R-:W-:-:S07]  /*5a10*/  IMAD.MOV.U32 R13, RZ, RZ, R31 ;  /* 0x000000ffff0d7224 */ /* 0x000fce00078e001f */
[----:B------:R-:W-:Y:S05]  /*5a20*/  WARPSYNC.COLLECTIVE R15, `(.L_x_6502) ;  /* 0x000000000f087348 */ /* 0x000fea0003c00000 */
[----:B------:R0:W1:Y:S02]  /*5a30*/  SHFL.BFLY P6, R14, R13, R12, R11 ;  /* 0x0c00000c0d0e7389 */ /* 0x00006400000c000b */
[----:B01----:R-:W-:Y:S05]  /*5a40*/  ENDCOLLECTIVE ;  /* 0x000000000000791b */ /* 0x003fea0003800000 */
.L_x_6502:
[----:B------:R-:W-:Y:S02]  /*5a50*/  HFMA2 R12, -RZ, RZ, 0, 5.9604644775390625e-08 ;  /* 0x00000001ff0c7431 */ /* 0x000fe400000001ff */
[----:B------:R-:W-:-:S05]  /*5a60*/  FADD.FTZ R31, R31, R14 ;  /* 0x0000000e1f1f7221 */ /* 0x000fca0000010000 */
[----:B------:R-:W-:-:S07]  /*5a70*/  MOV R13, R31 ;  /* 0x0000001f000d7202 */ /* 0x000fce0000000f00 */
[----:B------:R-:W-:Y:S05]  /*5a80*/  WARPSYNC.COLLECTIVE R15, `(.L_x_6503) ;  /* 0x000000000f087348 */ /* 0x000fea0003c00000 */
[----:B------:R0:W1:Y:S02]  /*5a90*/  SHFL.BFLY P6, R14, R13, R12, R11 ;  /* 0x0c00000c0d0e7389 */ /* 0x00006400000c000b */
[----:B01----:R-:W-:Y:S05]  /*5aa0*/  ENDCOLLECTIVE ;  /* 0x000000000000791b */ /* 0x003fea0003800000 */
.L_x_6503:
[----:B------:R-:W-:Y:S01]  /*5ab0*/  HFMA2 R12, -RZ, RZ, 0, 2.384185791015625e-07 ;  /* 0x00000004ff0c7431 */ /* 0x000fe200000001ff */
[----:B------:R-:W-:Y:S01]  /*5ac0*/  MOV R13, RZ ;  /* 0x000000ff000d7202 */ /* 0x000fe20000000f00 */
[----:B------:R-:W-:-:S07]  /*5ad0*/  IMAD.MOV.U32 R38, RZ, RZ, R14 ;  /* 0x000000ffff267224 */ /* 0x000fce00078e000e */
[----:B------:R-:W-:Y:S05]  /*5ae0*/  WARPSYNC.COLLECTIVE R15, `(.L_x_6504) ;  /* 0x000000000f087348 */ /* 0x000fea0003c00000 */
[----:B------:R0:W1:Y:S02]  /*5af0*/  SHFL.BFLY P6, R14, R13, R12, R11 ;  /* 0x0c00000c0d0e7389 */ /* 0x00006400000c000b */
[----:B01----:R-:W-:Y:S05]  /*5b00*/  ENDCOLLECTIVE ;  /* 0x000000000000791b */ /* 0x003fea0003800000 */
.L_x_6504:
        /* <DEDUP_REMOVED lines=8> */
.L_x_6505:
[----:B------:R-:W-:Y:S01]  /*5b90*/  IMAD.MOV.U32 R12, RZ, RZ, 0x1 ;  /* 0x00000001ff0c7424 */ /* 0x000fe200078e00ff */
[----:B------:R-:W-:-:S05]  /*5ba0*/  MOV R7, R14 ;  /* 0x0000000e00077202 */ /* 0x000fca0000000f00 */
[----:B------:R-:W-:-:S05]  /*5bb0*/  FADD.FTZ R32, R32, R7 ;  /* 0x0000000720207221 */ /* 0x000fca0000010000 */
[----:B------:R-:W-:-:S07]  /*5bc0*/  MOV R13, R32 ;  /* 0x00000020000d7202 */ /* 0x000fce0000000f00 */
[----:B------:R-:W-:Y:S05]  /*5bd0*/  WARPSYNC.COLLECTIVE R15, `(.L_x_6506) ;  /* 0x000000000f087348 */ /* 0x000fea0003c00000 */
[----:B------:R0:W1:Y:S02]  /*5be0*/  SHFL.BFLY P6, R14, R13, R12, R11 ;  /* 0x0c00000c0d0e7389 */ /* 0x00006400000c000b */
[----:B01----:R-:W-:Y:S05]  /*5bf0*/  ENDCOLLECTIVE ;  /* 0x000000000000791b */ /* 0x003fea0003800000 */
.L_x_6506:
[----:B------:R-:W-:Y:S01]  /*5c00*/  HFMA2 R13, -RZ, RZ, 0, 0 ;  /* 0x00000000ff0d7431 */ /* 0x000fe200000001ff */
[----:B------:R-:W-:Y:S02]  /*5c10*/  MOV R12, 0x4 ;  /* 0x00000004000c7802 */ /* 0x000fe40000000f00 */
[----:B------:R-:W-:-:S07]  /*5c20*/  MOV R7, R14 ;  /* 0x0000000e00077202 */ /* 0x000fce0000000f00 */
[----:B------:R-:W-:Y:S05]  /*5c30*/  WARPSYNC.COLLECTIVE R15, `(.L_x_6507) ;  /* 0x000000000f087348 */ /* 0x000fea0003c00000 */
[----:B------:R0:W1:Y:S02]  /*5c40*/  SHFL.BFLY P6, R14, R13, R12, R11 ;  /* 0x0c00000c0d0e7389 */ /* 0x00006400000c000b */
[----:B01----:R-:W-:Y:S05]  /*5c50*/  ENDCOLLECTIVE ;  /* 0x000000000000791b */ /* 0x003fea0003800000 */
.L_x_6507:
        /* <DEDUP_REMOVED lines=8> */
.L_x_6508:
[----:B------:R-:W-:Y:S01]  /*5ce0*/  HFMA2 R12, -RZ, RZ, 0, 5.9604644775390625e-08 ;  /* 0x00000001ff0c7431 */ /* 0x000fe200000001ff */
[----:B------:R-:W-:-:S05]  /*5cf0*/  MOV R42, R14 ;  /* 0x0000000e002a7202 */ /* 0x000fca0000000f00 */
[----:B------:R-:W-:-:S04]  /*5d00*/  FADD.FTZ R33, R33, R42 ;  /* 0x0000002a21217221 */ /* 0x000fc80000010000 */
[----:B------:R-:W-:-:S07]  /*5d10*/  IMAD.MOV.U32 R13, RZ, RZ, R33 ;  /* 0x000000ffff0d7224 */ /* 0x000fce00078e0021 */
[----:B------:R-:W-:Y:S05]  /*5d20*/  WARPSYNC.COLLECTIVE R15, `(.L_x_6509) ;  /* 0x000000000f087348 */ /* 0x000fea0003c00000 */
[----:B------:R0:W1:Y:S02]  /*5d30*/  SHFL.BFLY P6, R14, R13, R12, R11 ;  /* 0x0c00000c0d0e7389 */ /* 0x00006400000c000b */
[----:B01----:R-:W-:Y:S05]  /*5d40*/  ENDCOLLECTIVE ;  /* 0x000000000000791b */ /* 0x003fea0003800000 */
.L_x_6509:
[----:B------:R-:W-:Y:S02]  /*5d50*/  HFMA2 R13, -RZ, RZ, 0, 0 ;  /* 0x00000000ff0d7431 */ /* 0x000fe400000001ff */
[----:B------:R-:W-:Y:S01]  /*5d60*/  IMAD.MOV.U32 R12, RZ, RZ, 0x4 ;  /* 0x00000004ff0c7424 */ /* 0x000fe200078e00ff */
[----:B------:R-:W-:-:S07]  /*5d70*/  MOV R40, R14 ;  /* 0x0000000e00287202 */ /* 0x000fce0000000f00 */
[----:B------:R-:W-:Y:S05]  /*5d80*/  WARPSYNC.COLLECTIVE R15, `(.L_x_6510) ;  /* 0x000000000f087348 */ /* 0x000fea0003c00000 */
[----:B------:R0:W1:Y:S02]  /*5d90*/  SHFL.BFLY P6, R14, R13, R12, R11 ;  /* 0x0c00000c0d0e7389 */ /* 0x00006400000c000b */
[----:B01----:R-:W-:Y:S05]  /*5da0*/  ENDCOLLECTIVE ;  /* 0x000000000000791b */ /* 0x003fea0003800000 */
.L_x_6510:
        /* <DEDUP_REMOVED lines=8> */
.L_x_6511:
[----:B------:R-:W-:Y:S02]  /*5e30*/  HFMA2 R12, -RZ, RZ, 0, 5.9604644775390625e-08 ;  /* 0x00000001ff0c7431 */ /* 0x000fe400000001ff */
[----:B------:R-:W-:-:S04]  /*5e40*/  IMAD.MOV.U32 R19, RZ, RZ, R14 ;  /* 0x000000ffff137224 */ /* 0x000fc800078e000e */
[----:B------:R-:W-:-:S05]  /*5e50*/  FADD.FTZ R34, R34, R19 ;  /* 0x0000001322227221 */ /* 0x000fca0000010000 */
[----:B------:R-:W-:-:S07]  /*5e60*/  MOV R13, R34 ;  /* 0x00000022000d7202 */ /* 0x000fce0000000f00 */
[----:B------:R-:W-:Y:S05]  /*5e70*/  WARPSYNC.COLLECTIVE R15, `(.L_x_6512) ;  /* 0x000000000f087348 */ /* 0x000fea0003c00000 */
[----:B------:R0:W1:Y:S02]  /*5e80*/  SHFL.BFLY P6, R14, R13, R12, R11 ;  /* 0x0c00000c0d0e7389 */ /* 0x00006400000c000b */
[----:B01----:R-:W-:Y:S05]  /*5e90*/  ENDCOLLECTIVE ;  /* 0x000000000000791b */ /* 0x003fea0003800000 */
.L_x_6512:
[----:B------:R-:W-:Y:S02]  /*5ea0*/  HFMA2 R12, -RZ, RZ, 0, 2.384185791015625e-07 ;  /* 0x00000004ff0c7431 */ /* 0x000fe400000001ff */
[----:B------:R-:W-:Y:S01]  /*5eb0*/  IMAD.MOV.U32 R13, RZ, RZ, RZ ;  /* 0x000000ffff0d7224 */ /* 0x000fe200078e00ff */
[----:B------:R-:W-:-:S07]  /*5ec0*/  MOV R9, R14 ;  /* 0x0000000e00097202 */ /* 0x000fce0000000f00 */
[----:B------:R-:W-:Y:S05]  /*5ed0*/  WARPSYNC.COLLECTIVE R15, `(.L_x_6513) ;  /* 0x000000000f087348 */ /* 0x000fea0003c00000 */
[----:B------:R0:W1:Y:S02]  /*5ee0*/  SHFL.BFLY P6, R14, R13, R12, R11 ;  /* 0x0c00000c0d0e7389 */ /* 0x00006400000c000b */
[----:B01----:R-:W-:Y:S05]  /*5ef0*/  ENDCOLLECTIVE ;  /* 0x000000000000791b */ /* 0x003fea0003800000 */
.L_x_6513:
        /* <DEDUP_REMOVED lines=8> */
.L_x_6514:
[----:B------:R-:W-:Y:S01]  /*5f80*/  HFMA2 R12, -RZ, RZ, 0, 5.9604644775390625e-08 ;  /* 0x00000001ff0c7431 */ /* 0x000fe200000001ff */
[----:B------:R-:W-:-:S05]  /*5f90*/  MOV R44, R14 ;  /* 0x0000000e002c7202 */ /* 0x000fca0000000f00 */
[----:B------:R-:W-:-:S05]  /*5fa0*/  FADD.FTZ R35, R35, R44 ;  /* 0x0000002c23237221 */ /* 0x000fca0000010000 */
[----:B------:R-:W-:-:S07]  /*5fb0*/  MOV R13, R35 ;  /* 0x00000023000d7202 */ /* 0x000fce0000000f00 */
[----:B------:R-:W-:Y:S05]  /*5fc0*/  WARPSYNC.COLLECTIVE R15, `(.L_x_6515) ;  /* 0x000000000f087348 */ /* 0x000fea0003c00000 */
[----:B------:R0:W1:Y:S02]  /*5fd0*/  SHFL.BFLY P6, R14, R13, R12, R11 ;  /* 0x0c00000c0d0e7389 */ /* 0x00006400000c000b */
[----:B01----:R-:W-:Y:S05]  /*5fe0*/  ENDCOLLECTIVE ;  /* 0x000000000000791b */ /* 0x003fea0003800000 */
.L_x_6515:
[----:B------:R-:W-:Y:S01]  /*5ff0*/  HFMA2 R12, -RZ, RZ, 0, 2.384185791015625e-07 ;  /* 0x00000004ff0c7431 */ /* 0x000fe200000001ff */
[----:B------:R-:W-:Y:S01]  /*6000*/  MOV R13, RZ ;  /* 0x000000ff000d7202 */ /* 0x000fe20000000f00 */
[----:B------:R-:W-:-:S07]  /*6010*/  IMAD.MOV.U32 R30, RZ, RZ, R14 ;  /* 0x000000ffff1e7224 */ /* 0x000fce00078e000e */
[----:B------:R-:W-:Y:S05]  /*6020*/  WARPSYNC.COLLECTIVE R15, `(.L_x_6516) ;  /* 0x000000000f087348 */ /* 0x000fea0003c00000 */
[----:B------:R0:W1:Y:S02]  /*6030*/  SHFL.BFLY P6, R14, R13, R12, R11 ;  /* 0x0c00000c0d0e7389 */ /* 0x00006400000c000b */
[----:B01----:R-:W-:Y:S05]  /*6040*/  ENDCOLLECTIVE ;  /* 0x000000000000791b */ /* 0x003fea0003800000 */
.L_x_6516:
        /* <DEDUP_REMOVED lines=8> */
.L_x_6517:
[----:B------:R-:W-:Y:S01]  /*60d0*/  IMAD.MOV.U32 R12, RZ, RZ, 0x1 ;  /* 0x00000001ff0c7424 */ /* 0x000fe200078e00ff */
[----:B------:R-:W-:-:S05]  /*60e0*/  MOV R17, R14 ;  /* 0x0000000e00117202 */ /* 0x000fca0000000f00 */
[----:B------:R-:W-:-:S05]  /*60f0*/  FADD.FTZ R36, R36, R17 ;  /* 0x0000001124247221 */ /* 0x000fca0000010000 */
[----:B------:R-:W-:-:S07]  /*6100*/  MOV R13, R36 ;  /* 0x00000024000d7202 */ /* 0x000fce0000000f00 */
[----:B------:R-:W-:Y:S05]  /*6110*/  WARPSYNC.COLLECTIVE R15, `(.L_x_6518) ;  /* 0x000000000f087348 */ /* 0x000fea0003c00000 */
[----:B------:R0:W1:Y:S02]  /*6120*/  SHFL.BFLY P6, R14, R13, R12, R11 ;  /* 0x0c00000c0d0e7389 */ /* 0x00006400000c000b */
[----:B01----:R-:W-:Y:S05]  /*6130*/  ENDCOLLECTIVE ;  /* 0x000000000000791b */ /* 0x003fea0003800000 */
.L_x_6518:
[----:B------:R-:W-:Y:S01]  /*6140*/  HFMA2 R13, -RZ, RZ, 0, 0 ;  /* 0x00000000ff0d7431 */ /* 0x000fe200000001ff */
[----:B------:R-:W-:Y:S02]  /*6150*/  MOV R12, 0x4 ;  /* 0x00000004000c7802 */ /* 0x000fe40000000f00 */
[----:B------:R-:W-:-:S07]  /*6160*/  MOV R19, R14 ;  /* 0x0000000e00137202 */ /* 0x000fce0000000f00 */
[----:B------:R-:W-:Y:S05]  /*6170*/  WARPSYNC.COLLECTIVE R15, `(.L_x_6519) ;  /* 0x000000000f087348 */ /* 0x000fea0003c00000 */
[----:B------:R0:W1:Y:S02]  /*6180*/  SHFL.BFLY P6, R14, R13, R12, R11 ;  /* 0x0c00000c0d0e7389 */ /* 0x00006400000c000b */
[----:B01----:R-:W-:Y:S05]  /*6190*/  ENDCOLLECTIVE ;  /* 0x000000000000791b */ /* 0x003fea0003800000 */
.L_x_6519:
        /* <DEDUP_REMOVED lines=8> */
.L_x_6520:
[----:B------:R-:W-:Y:S02]  /*6220*/  IMAD.MOV.U32 R12, RZ, RZ, 0x1 ;  /* 0x00000001ff0c7424 */ /* 0x000fe400078e00ff */
[----:B------:R-:W-:-:S05]  /*6230*/  FADD.FTZ R37, R37, R14 ;  /* 0x0000000e25257221 */ /* 0x000fca0000010000 */
[----:B------:R-:W-:-:S07]  /*6240*/  MOV R13, R37 ;  /* 0x00000025000d7202 */ /* 0x000fce0000000f00 */
[----:B------:R-:W-:Y:S05]  /*6250*/  WARPSYNC.COLLECTIVE R15, `(.L_x_6521) ;  /* 0x000000000f087348 */ /* 0x000fea0003c00000 */
[----:B------:R0:W1:Y:S02]  /*6260*/  SHFL.BFLY P6, R14, R13, R12, R11 ;  /* 0x0c00000c0d0e7389 */ /* 0x00006400000c000b */
[----:B01----:R-:W-:Y:S05]  /*6270*/  ENDCOLLECTIVE ;  /* 0x000000000000791b */ /* 0x003fea0003800000 */
.L_x_6521:
[----:B------:R-:W-:Y:S01]  /*6280*/  HFMA2 R13, -RZ, RZ, 0, 0 ;  /* 0x00000000ff0d7431 */ /* 0x000fe200000001ff */
[----:B------:R-:W-:Y:S02]  /*6290*/  MOV R12, 0x4 ;  /* 0x00000004000c7802 */ /* 0x000fe40000000f00 */
[----:B------:R-:W-:-:S07]  /*62a0*/  MOV R42, R14 ;  /* 0x0000000e002a7202 */ /* 0x000fce0000000f00 */
[----:B------:R-:W-:Y:S05]  /*62b0*/  WARPSYNC.COLLECTIVE R15, `(.L_x_6522) ;  /* 0x000000000f087348 */ /* 0x000fea0003c00000 */
[----:B------:R0:W1:Y:S02]  /*62c0*/  SHFL.BFLY P6, R14, R13, R12, R11 ;  /* 0x0c00000c0d0e7389 */ /* 0x00006400000c000b */
[----:B01----:R-:W-:Y:S05]  /*62d0*/  ENDCOLLECTIVE ;  /* 0x000000000000791b */ /* 0x003fea0003800000 */
.L_x_6522:
        /* <DEDUP_REMOVED lines=8> */
.L_x_6523:
[----:B------:R-:W-:Y:S02]  /*6360*/  IMAD.MOV.U32 R12, RZ, RZ, 0x1 ;  /* 0x00000001ff0c7424 */ /* 0x000fe400078e00ff */
[----:B------:R-:W-:-:S05]  /*6370*/  FADD.FTZ R41, R41, R14 ;  /* 0x0000000e29297221 */ /* 0x000fca0000010000 */
[----:B------:R-:W-:-:S07]  /*6380*/  MOV R13, R41 ;  /* 0x00000029000d7202 */ /* 0x000fce0000000f00 */
[----:B------:R-:W-:Y:S05]  /*6390*/  WARPSYNC.COLLECTIVE R15, `(.L_x_6524) ;  /* 0x000000000f087348 */ /* 0x000fea0003c00000 */
[----:B------:R0:W1:Y:S02]  /*63a0*/  SHFL.BFLY P6, R14, R13, R12, R11 ;  /* 0x0c00000c0d0e7389 */ /* 0x00006400000c000b */
[----:B01----:R-:W-:Y:S05]  /*63b0*/  ENDCOLLECTIVE ;  /* 0x000000000000791b */ /* 0x003fea0003800000 */
.L_x_6524:
[----:B------:R-:W-:Y:S01]  /*63c0*/  HFMA2 R13, -RZ, RZ, 0, 0 ;  /* 0x00000000ff0d7431 */ /* 0x000fe200000001ff */
[----:B------:R-:W-:Y:S02]  /*63d0*/  MOV R12, 0x4 ;  /* 0x00000004000c7802 */ /* 0x000fe40000000f00 */
[----:B------:R-:W-:-:S07]  /*63e0*/  MOV R44, R14 ;  /* 0x0000000e002c7202 */ /* 0x000fce0000000f00 */
[----:B------:R-:W-:Y:S05]  /*63f0*/  WARPSYNC.COLLECTIVE R15, `(.L_x_6525) ;  /* 0x000000000f087348 */ /* 0x000fea0003c00000 */
[----:B------:R0:W1:Y:S02]  /*6400*/  SHFL.BFLY P6, R14, R13, R12, R11 ;  /* 0x0c00000c0d0e7389 */ /* 0x00006400000c000b */
[----:B01----:R-:W-:Y:S05]  /*6410*/  ENDCOLLECTIVE ;  /* 0x000000000000791b */ /* 0x003fea0003800000 */
.L_x_6525:
[----:B------:R-:W-:Y:S01]  /*6420*/  FADD.FTZ R44, R41, R44 ;  /* 0x0000002c292c7221 */ /* 0x000fe20000010000 */
[----:B------:R-:W-:Y:S02]  /*6430*/  HFMA2 R12, -RZ, RZ, 0, 1.1920928955078125e-07 ;  /* 0x00000002ff0c7431 */ /* 0x000fe400000001ff */
[----:B------:R-:W-:-:S04]  /*6440*/  FADD.FTZ R17, RZ, R14 ;  /* 0x0000000eff117221 */ /* 0x000fc80000010000 */
[----:B------:R-:W-:-:S07]  /*6450*/  IMAD.MOV.U32 R13, RZ, RZ, R17 ;  /* 0x000000ffff0d7224 */ /* 0x000fce00078e0011 */
[----:B------:R-:W-:Y:S05]  /*6460*/  WARPSYNC.COLLECTIVE R15, `(.L_x_6526) ;  /* 0x000000000f087348 */ /* 0x000fea0003c00000 */
[----:B------:R0:W1:Y:S02]  /*6470*/  SHFL.BFLY P6, R14, R13, R12, R11 ;  /* 0x0c00000c0d0e7389 */ /* 0x00006400000c000b */
[----:B01----:R-:W-:Y:S05]  /*6480*/  ENDCOLLECTIVE ;  /* 0x000000000000791b */ /* 0x003fea0003800000 */
.L_x_6526:
[----:B------:R-:W-:Y:S02]  /*6490*/  HFMA2 R12, -RZ, RZ, 0, 5.9604644775390625e-08 ;  /* 0x00000001ff0c7431 */ /* 0x000fe400000001ff */
[----:B------:R-:W-:-:S05]  /*64a0*/  FADD.FTZ R21, R17, R14 ;  /* 0x0000000e11157221 */ /* 0x000fca0000010000 */
[----:B------:R-:W-:-:S07]  /*64b0*/  MOV R13, R21 ;  /* 0x00000015000d7202 */ /* 0x000fce0000000f00 */
[----:B------:R-:W-:Y:S05]  /*64c0*/  WARPSYNC.COLLECTIVE R15, `(.L_x_6527) ;  /* 0x000000000f087348 */ /* 0x000fea0003c00000 */
[----:B------:R0:W1:Y:S02]  /*64d0*/  SHFL.BFLY P6, R14, R13, R12, R11 ;  /* 0x0c00000c0d0e7389 */ /* 0x00006400000c000b */
[----:B01----:R-:W-:Y:S05]  /*64e0*/  ENDCOLLECTIVE ;  /* 0x000000000000791b */ /* 0x003fea0003800000 */
.L_x_6527:
[----:B------:R-:W-:Y:S05]  /*64f0*/  BRA `(.L_x_6528) ;  /* 0xffffffd000107947 */ /* 0x000fea000383ffff */
.L_x_6529:
        /* <DEDUP_REMOVED lines=16> */
.L_x_27367:


//--------------------- .text._ZN4vllm25paged_attention_v2_kernelIfhLi80ELi32ELi128ELNS_18Fp8KVCacheDataTypeE2ELb1ELi512EEEvPfS2_PT_PKS3_PKT0_S9_ifPKiSB_iPKfiiiSD_SD_iiiii --------------------------
	.section	.text._ZN4vllm25paged_attention_v2_kernelIfhLi80ELi32ELi128ELNS_18Fp8KVCacheDataTypeE2ELb1ELi512EEEvPfS2_PT_PKS3_PKT0_S9_ifPKiSB_iPKfiiiSD_SD_iiiii,"ax",@progbits
	.align	128
        .global         _ZN4vllm25paged_attention_v2_kernelIfhLi80ELi32ELi128ELNS_18Fp8KVCacheDataTypeE2ELb1ELi512EEEvPfS2_PT_PKS3_PKT0_S9_ifPKiSB_iPKfiiiSD_SD_iiiii
        .type           _ZN4vllm25paged_attention_v2_kernelIfhLi80ELi32ELi128ELNS_18Fp8KVCacheDataTypeE2ELb1ELi512EEEvPfS2_PT_PKS3_PKT0_S9_ifPKiSB_iPKfiiiSD_SD_iiiii,@function
        .size           _ZN4vllm25paged_attention_v2_kernelIfhLi80ELi32ELi128ELNS_18Fp8KVCacheDataTypeE2ELb1ELi512EEEvPfS2_PT_PKS3_PKT0_S9_ifPKiSB_iPKfiiiSD_SD_iiiii,(.L_x_27368 - _ZN4vllm25paged_attention_v2_kernelIfhLi80ELi32ELi128ELNS_18Fp8KVCacheDataTypeE2ELb1ELi512EEEvPfS2_PT_PKS3_PKT0_S9_ifPKiSB_iPKfiiiSD_SD_iiiii)
        .other          _ZN4vllm25paged_attention_v2_kernelIfhLi80ELi32ELi128ELNS_18Fp8KVCacheDataTypeE2ELb1ELi512EEEvPfS2_PT_PKS3_PKT0_S9_ifPKiSB_iPKfiiiSD_SD_iiiii,@"STO_CUDA_ENTRY STV_DEFAULT"
_ZN4vllm25paged_attention_v2_kernelIfhLi80ELi32ELi128ELNS_18Fp8KVCacheDataTypeE2ELb1ELi512EEEvPfS2_PT_PKS3_PKT0_S9_ifPKiSB_iPKfiiiSD_SD_iiiii:
.text._ZN4vllm25paged_attention_v2_kernelIfhLi80ELi32ELi128ELNS_18Fp8KVCacheDataTypeE2ELb1ELi512EEEvPfS2_PT_PKS3_PKT0_S9_ifPKiSB_iPKfiiiSD_SD_iiiii:
        /* <DEDUP_REMOVED lines=18> */
[----:B------:R-:W3:Y:S01]  /*0120*/  LDCU UR41, c[0x0][0x370] ;  /* 0x00006e00ff2977ac */ /* 0x000ee20008000800 */
        /* <DEDUP_REMOVED lines=8> */
[----:B------:R-:W-:Y:S01]  /*01b0*/  ISETP.NE.AND P1, PT, R4, RZ, PT ;  /* 0x000000ff0400720c */ /* 0x000fe20003f25270 */
[----:B0-----:R-:W0:Y:S10]  /*01c0*/  MUFU.RCP R5, R5 ;  /* 0x0000000500057308 */ /* 0x001e340000001000 */
[----:B------:R-:W-:-:S05]  /*01d0*/  VOTEU.ANY UP0, P0 ;  /* 0x0000000000ff7886 */ /* 0x000fca0000000100 */
[----:B------:R-:W3:Y:S01]  /*01e0*/  @UP0 LDCU UR4, c[0x0][0x3f8] ;  /* 0x00007f00ff0407ac */ /* 0x000ee20008000800 */
[----:B0-----:R-:W-:-:S04]  /*01f0*/  IADD3 R8, PT, PT, R5, 0xffffffe, RZ ;  /* 0x0ffffffe05087810 */ /* 0x001fc80007ffe0ff */
[----:B------:R0:W4:Y:S01]  /*0200*/  F2I.FTZ.U32.TRUNC.NTZ R9, R8 ;  /* 0x0000000800097305 */ /* 0x000122000021f000 */
[----:B---3--:R-:W-:Y:S01]  /*0210*/  @UP0 UIMAD UR4, UR41, UR4, UR40 ;  /* 0x00000004290402a4 */ /* 0x008fe2000f8e0228 */
[----:B0-----:R-:W-:-:S05]  /*0220*/  HFMA2 R8, -RZ, RZ, 0, 0 ;  /* 0x00000000ff087431 */ /* 0x001fca00000001ff */
[----:B------:R-:W-:Y:S02]  /*0230*/  IMAD.U32 R12, RZ, RZ, UR4 ;  /* 0x00000004ff0c7e24 */ /* 0x000fe4000f8e00ff */
[----:B----4-:R-:W-:-:S04]  /*0240*/  IMAD R0, R9, R17, RZ ;  /* 0x0000001109007224 */ /* 0x010fc800078e02ff */
[----:B------:R-:W-:-:S04]  /*0250*/  IMAD.MOV R13, RZ, RZ, -R0 ;  /* 0x000000ffff0d7224 */ /* 0x000fc800078e0a00 */
[----:B------:R-:W-:Y:S01]  /*0260*/  IMAD.HI.U32 R0, R9, R13, R8 ;  /* 0x0000000d09007227 */ /* 0x000fe200078e0008 */
[----:B-1----:R-:W-:-:S05]  /*0270*/  SHF.R.U32.HI R9, RZ, 0x5, R18 ;  /* 0x00000005ff097819 */ /* 0x002fca0000011612 */
[----:B------:R-:W-:-:S04]  /*0280*/  IMAD.HI.U32 R8, R0, R6, RZ ;  /* 0x0000000600087227 */ /* 0x000fc800078e00ff */
[----:B------:R-:W-:Y:S01]  /*0290*/  IMAD R9, R16, 0x10, R9 ;  /* 0x0000001010097824 */ /* 0x000fe200078e0209 */
[----:B------:R-:W-:-:S05]  /*02a0*/  IADD3 R5, PT, PT, -R8, RZ, RZ ;  /* 0x000000ff08057210 */ /* 0x000fca0007ffe1ff */
[----:B------:R-:W-:Y:S01]  /*02b0*/  IMAD R6, R17, R5, R6 ;  /* 0x0000000511067224 */ /* 0x000fe200078e0206 */
[----:B------:R-:W-:-:S04]  /*02c0*/  IADD3 R5, PT, PT, R7, 0x1f, RZ ;  /* 0x0000001f07057810 */ /* 0x000fc80007ffe0ff */
[----:B------:R-:W-:Y:S02]  /*02d0*/  ISETP.GT.U32.AND P2, PT, R17, R6, PT ;  /* 0x000000061100720c */ /* 0x000fe40003f44070 */
[----:B------:R-:W-:-:S04]  /*02e0*/  SHF.R.U32.HI R5, RZ, 0x5, R5 ;  /* 0x00000005ff057819 */ /* 0x000fc80000011605 */
[----:B------:R-:W-:-:S05]  /*02f0*/  VIMNMX.U32 R10, PT, PT, R5, R10, PT ;  /* 0x0000000a050a7248 */ /* 0x000fca0003fe0000 */
[----:B------:R-:W-:Y:S02]  /*0300*/  IMAD R5, R16, -0x10, R10 ;  /* 0xfffffff010057824 */ /* 0x000fe400078e020a */
[----:B------:R-:W-:Y:S01]  /*0310*/  @!P2 IMAD.IADD R6, R6, 0x1, -R17 ;  /* 0x000000010606a824 */ /* 0x000fe200078e0a11 */
[----:B------:R-:W-:Y:S02]  /*0320*/  @!P2 IADD3 R8, PT, PT, R8, 0x1, RZ ;  /* 0x000000010808a810 */ /* 0x000fe40007ffe0ff */
[----:B------:R-:W-:Y:S02]  /*0330*/  PLOP3.LUT P2, PT, PT, PT, UP0, 0x80, 0x8 ;  /* 0x000000000008781c */ /* 0x000fe40003f4f008 */
[----:B------:R-:W-:Y:S02]  /*0340*/  ISETP.GE.U32.AND P0, PT, R6, R17, PT ;  /* 0x000000110600720c */ /* 0x000fe40003f06070 */
[----:B------:R-:W-:-:S04]  /*0350*/  LEA R6, R5, R2, 0x5 ;  /* 0x0000000205067211 */ /* 0x000fc800078e28ff */
[----:B------:R-:W-:-:S05]  /*0360*/  VIMNMX R7, PT, PT, R7, R6, PT ;  /* 0x0000000607077248 */ /* 0x000fca0003fe0100 */
[----:B------:R-:W-:Y:S02]  /*0370*/  @P2 IMAD R6, R12, R3, 0x1 ;  /* 0x000000010c062424 */ /* 0x000fe400078e0203 */
[----:B------:R-:W-:Y:S02]  /*0380*/  @P0 IADD3 R8, PT, PT, R8, 0x1, RZ ;  /* 0x0000000108080810 */ /* 0x000fe40007ffe0ff */
[----:B------:R-:W-:Y:S02]  /*0390*/  ISETP.GE.U32.AND P0, PT, R9, R10, PT ;  /* 0x0000000a0900720c */ /* 0x000fe40003f06070 */
[----:B------:R-:W-:Y:S02]  /*03a0*/  @!P3 IADD3 R8, PT, PT, -R8, RZ, RZ ;  /* 0x000000ff0808b210 */ /* 0x000fe40007ffe1ff */
[----:B------:R-:W-:Y:S01]  /*03b0*/  @!P1 LOP3.LUT R8, RZ, R4, RZ, 0x33, !PT ;  /* 0x00000004ff089212 */ /* 0x000fe200078e33ff */
[----:B--2---:R-:W-:Y:S08]  /*03c0*/  BRA.U UP0, `(.L_x_6530) ;  /* 0x0000000100d47547 */ /* 0x004ff0000b800000 */
        /* <DEDUP_REMOVED lines=20> */
[----:B------:R-:W-:-:S04]  /*0510*/  LOP3.LUT R6, R4, UR41, RZ, 0x3c, !PT ;  /* 0x0000002904067c12 */ /* 0x000fc8000f8e3cff */
[----:B------:R-:W-:-:S07]  /*0520*/  ISETP.GE.AND P3, PT, R6, RZ, PT ;  /* 0x000000ff0600720c */ /* 0x000fce0003f66270 */
[----:B------:R-:W-:-:S06]  /*0530*/  @P1 IADD3 R5, PT, PT, R5, 0x1, RZ ;  /* 0x0000000105051810 */ /* 0x000fcc0007ffe0ff */
        /* <DEDUP_REMOVED lines=30> */
.L_x_6530:
        /* <DEDUP_REMOVED lines=16> */
[----:B0-----:R-:W-:Y:S02]  /*0820*/  IADD3 R3, PT, PT, R12, 0xffffffe, RZ ;  /* 0x0ffffffe0c037810 */ /* 0x001fe40007ffe0ff */
[----:B------:R-:W-:Y:S02]  /*0830*/  IADD3 R12, PT, PT, -R2, R13, RZ ;  /* 0x0000000d020c7210 */ /* 0x000fe40007ffe1ff */
[----:B------:R-:W-:Y:S02]  /*0840*/  MOV R2, RZ ;  /* 0x000000ff00027202 */ /* 0x000fe40000000f00 */
[----:B------:R-:W0:Y:S01]  /*0850*/  F2I.FTZ.U32.TRUNC.NTZ R3, R3 ;  /* 0x0000000300037305 */ /* 0x000e22000021f000 */
[----:B-1----:R-:W-:Y:S02]  /*0860*/  LEA R13, R15, R14, 0x18 ;  /* 0x0000000e0f0d7211 */ /* 0x002fe400078ec0ff */
[----:B--2---:R-:W-:-:S02]  /*0870*/  IADD3 R14, PT, PT, R8, -UR4, RZ ;  /* 0x80000004080e7c10 */ /* 0x004fc4000fffe0ff */
[----:B0-----:R-:W-:-:S05]  /*0880*/  IADD3 R22, PT, PT, RZ, -R3, RZ ;  /* 0x80000003ff167210 */ /* 0x001fca0007ffe0ff */
[----:B------:R-:W-:-:S04]  /*0890*/  IMAD R19, R22, R17, RZ ;  /* 0x0000001116137224 */ /* 0x000fc800078e02ff */
[----:B------:R-:W-:-:S04]  /*08a0*/  IMAD.HI.U32 R2, R3, R19, R2 ;  /* 0x0000001303027227 */ /* 0x000fc800078e0002 */
[----:B------:R-:W-:-:S07]  /*08b0*/  IMAD.MOV.U32 R3, RZ, RZ, R9 ;  /* 0x000000ffff037224 */ /* 0x000fce00078e0009 */
.L_x_6534:
        /* <DEDUP_REMOVED lines=39> */
.L_x_6532:
[----:B------:R-:W-:Y:S05]  /*0b30*/  BSYNC.RECONVERGENT B6 ;  /* 0x0000000000067941 */ /* 0x000fea0003800200 */
.L_x_6531:
[----:B------:R-:W-:Y:S01]  /*0b40*/  UMOV UR4, 0xffffffff ;  /* 0xffffffff00047882 */ /* 0x000fe20000000000 */
[----:B------:R-:W-:Y:S01]  /*0b50*/  LOP3.LUT R19, R18, 0x1f, RZ, 0xc0, !PT ;  /* 0x0000001f12137812 */ /* 0x000fe200078ec0ff */
[----:B------:R-:W-:Y:S01]  /*0b60*/  IMAD.MOV.U32 R13, RZ, RZ, -0x800001 ;  /* 0xff7fffffff0d7424 */ /* 0x000fe200078e00ff */
[----:B------:R-:W-:Y:S01]  /*0b70*/  SHF.R.U32.HI R20, RZ, 0x5, R18 ;  /* 0x00000005ff147819 */ /* 0x000fe20000011612 */
        /* <DEDUP_REMOVED lines=10> */
.L_x_6577:
        /* <DEDUP_REMOVED lines=33> */
[----:B------:R-:W-:Y:S01]  /*0e30*/  IADD3 R13, PT, PT, R3, 0x20, RZ ;  /* 0x00000020030d7810 */ /* 0x000fe20007ffe0ff */
[----:B------:R-:W-:Y:S01]  /*0e40*/  HFMA2 R15, -RZ, RZ, 0, 0 ;  /* 0x00000000ff0f7431 */ /* 0x000fe200000001ff */
[----:B------:R-:W-:Y:S01]  /*0e50*/  LEA.HI R12, R12, 0x1, RZ, 0x19 ;  /* 0x000000010c0c7811 */ /* 0x000fe200078fc8ff */
[----:B------:R-:W-:Y:S01]  /*0e60*/  IMAD.MOV.U32 R14, RZ, RZ, R18 ;  /* 0x000000ffff0e7224 */ /* 0x000fe200078e0012 */
[----:B------:R-:W-:Y:S02]  /*0e70*/  LEA R13, R0, R13, 0x18 ;  /* 0x0000000d000d7211 */ /* 0x000fe400078ec0ff */
[----:B------:R-:W-:Y:S02]  /*0e80*/  LOP3.LUT R12, R12, 0x3, RZ, 0xc0, !PT ;  /* 0x000000030c0c7812 */ /* 0x000fe400078ec0ff */
[----:B------:R-:W-:Y:S02]  /*0e90*/  LEA R13, R18, R13, 0x2 ;  /* 0x0000000d120d7211 */ /* 0x000fe400078e10ff */
[----:B------:R-:W-:-:S07]  /*0ea0*/  IADD3 R12, PT, PT, -R12, RZ, RZ ;  /* 0x000000ff0c0c7210 */ /* 0x000fce0007ffe1ff */
.L_x_6540:
        /* <DEDUP_REMOVED lines=11> */
.L_x_6539:
[----:B------:R-:W-:Y:S05]  /*0f60*/  BSYNC.RECONVERGENT B1 ;  /* 0x0000000000017941 */ /* 0x000fea0003800200 */
.L_x_6538:
        /* <DEDUP_REMOVED lines=12> */
.L_x_6543:
        /* <DEDUP_REMOVED lines=12> */
[----:B-1----:R-:W-:-:S03]  /*10f0*/  FADD.FTZ R21, -R11, R28 ;  /* 0x0000001c0b157221 */ /* 0x002fc60000010100 */
[----:B------:R1:W1:Y:S01]  /*1100*/  MUFU.EX2 R28, R19 ;  /* 0x00000013001c7308 */ /* 0x0002620000000800 */
[----:B------:R-:W-:Y:S01]  /*1110*/  FMUL.FTZ R21, R21, 1.4426950216293334961 ;  /* 0x3fb8aa3b15157820 */ /* 0x000fe20000410000 */
[C---:B--2---:R-:W-:Y:S01]  /*1120*/  FADD.FTZ R23, -R11.reuse, R32 ;  /* 0x000000200b177221 */ /* 0x044fe20000010100 */
[----:B---3--:R-:W-:-:S03]  /*1130*/  FADD.FTZ R30, -R11, R30 ;  /* 0x0000001e0b1e7221 */ /* 0x008fc60000010100 */
[----:B------:R-:W-:Y:S02]  /*1140*/  FMUL.FTZ R23, R23, 1.4426950216293334961 ;  /* 0x3fb8aa3b17177820 */ /* 0x000fe40000410000 */
[----:B------:R-:W2:Y:S01]  /*1150*/  MUFU.EX2 R32, R21 ;  /* 0x0000001500207308 */ /* 0x000ea20000000800 */
[----:B------:R-:W-:Y:S01]  /*1160*/  FMUL.FTZ R30, R30, 1.4426950216293334961 ;  /* 0x3fb8aa3b1e1e7820 */ /* 0x000fe20000410000 */
[C---:B----4-:R-:W-:Y:S01]  /*1170*/  FADD.FTZ R26, -R11.reuse, R26 ;  /* 0x0000001a0b1a7221 */ /* 0x050fe20000010100 */
[----:B-----5:R-:W-:-:S03]  /*1180*/  FADD.FTZ R24, -R11, R24 ;  /* 0x000000180b187221 */ /* 0x020fc60000010100 */
[----:B------:R-:W-:Y:S02]  /*1190*/  FMUL.FTZ R26, R26, 1.4426950216293334961 ;  /* 0x3fb8aa3b1a1a7820 */ /* 0x000fe40000410000 */
[----:B------:R-:W3:Y:S01]  /*11a0*/  MUFU.EX2 R34, R23 ;  /* 0x0000001700227308 */ /* 0x000ee20000000800 */
[----:B-1----:R-:W-:Y:S01]  /*11b0*/  FADD.FTZ R19, -R11, R22 ;  /* 0x000000160b137221 */ /* 0x002fe20000010100 */
[----:B------:R-:W-:Y:S01]  /*11c0*/  FMUL.FTZ R24, R24, 1.4426950216293334961 ;  /* 0x3fb8aa3b18187820 */ /* 0x000fe20000410000 */
[----:B------:R-:W-:Y:S01]  /*11d0*/  FADD.FTZ R15, R28, R15 ;  /* 0x0000000f1c0f7221 */ /* 0x000fe20000010000 */
[----:B------:R-:W1:Y:S01]  /*11e0*/  LDS R22, [R13+0xc00] ;  /* 0x000c00000d167984 */ /* 0x000e620000000800 */
[----:B------:R-:W-:-:S03]  /*11f0*/  FMUL.FTZ R19, R19, 1.4426950216293334961 ;  /* 0x3fb8aa3b13137820 */ /* 0x000fc60000410000 */
[----:B------:R-:W4:Y:S01]  /*1200*/  MUFU.EX2 R30, R30 ;  /* 0x0000001e001e7308 */ /* 0x000f220000000800 */
[----:B--2---:R-:W-:Y:S01]  /*1210*/  FADD.FTZ R15, R15, R32 ;  /* 0x000000200f0f7221 */ /* 0x004fe20000010000 */
[----:B------:R-:W-:Y:S04]  /*1220*/  STS [R13+-0x400], R28 ;  /* 0xfffc001c0d007388 */ /* 0x000fe80000000800 */
[----:B------:R-:W2:Y:S02]  /*1230*/  LDS R28, [R13+0xe00] ;  /* 0x000e00000d1c7984 */ /* 0x000ea40000000800 */
[----:B------:R-:W5:Y:S01]  /*1240*/  MUFU.EX2 R26, R26 ;  /* 0x0000001a001a7308 */ /* 0x000f620000000800 */
[----:B---3--:R-:W-:Y:S01]  /*1250*/  FADD.FTZ R15, R15, R34 ;  /* 0x000000220f0f7221 */ /* 0x008fe20000010000 */
[----:B0-----:R-:W-:Y:S01]  /*1260*/  FADD.FTZ R20, -R11, R20 ;  /* 0x000000140b147221 */ /* 0x001fe20000010100 */
[----:B------:R-:W-:Y:S03]  /*1270*/  STS [R13+-0x200], R32 ;  /* 0xfffe00200d007388 */ /* 0x000fe60000000800 */
[----:B------:R-:W-:Y:S01]  /*1280*/  FMUL.FTZ R21, R20, 1.4426950216293334961 ;  /* 0x3fb8aa3b14157820 */ /* 0x000fe20000410000 */
[----:B------:R-:W0:Y:S01]  /*1290*/  LDS R32, [R13+0x1000] ;  /* 0x001000000d207984 */ /* 0x000e220000000800 */
[----:B------:R3:W1:Y:S01]  /*12a0*/  MUFU.EX2 R36, R24 ;  /* 0x0000001800247308 */ /* 0x0006620000000800 */
[----:B----4-:R-:W-:-:S02]  /*12b0*/  FADD.FTZ R15, R15, R30 ;  /* 0x0000001e0f0f7221 */ /* 0x010fc40000010000 */
[----:B------:R-:W4:Y:S04]  /*12c0*/  LDS R20, [R13+0x1200] ;  /* 0x001200000d147984 */ /* 0x000f280000000800 */
[----:B------:R1:W-:Y:S01]  /*12d0*/  STS [R13], R34 ;  /* 0x000000220d007388 */ /* 0x0003e20000000800 */
[----:B------:R-:W2:Y:S01]  /*12e0*/  MUFU.EX2 R19, R19 ;  /* 0x0000001300137308 */ /* 0x000ea20000000800 */
[----:B-----5:R-:W-:Y:S02]  /*12f0*/  FADD.FTZ R15, R15, R26 ;  /* 0x0000001a0f0f7221 */ /* 0x020fe40000010000 */
[----:B---3--:R-:W3:Y:S04]  /*1300*/  LDS R24, [R13+0x1400] ;  /* 0x001400000d187984 */ /* 0x008ee80000000800 */
[----:B------:R-:W-:Y:S01]  /*1310*/  STS [R13+0x200], R30 ;  /* 0x0002001e0d007388 */ /* 0x000fe20000000800 */
[----:B------:R-:W5:Y:S01]  /*1320*/  MUFU.EX2 R21, R21 ;  /* 0x0000001500157308 */ /* 0x000f620000000800 */
[----:B-1----:R-:W-:-:S02]  /*1330*/  FADD.FTZ R34, R15, R36 ;  /* 0x000000240f227221 */ /* 0x002fc40000010000 */
[----:B------:R-:W1:Y:S01]  /*1340*/  LDS R30, [R13+0x1600] ;  /* 0x001600000d1e7984 */ /* 0x000e620000000800 */
[----:B------:R-:W-:-:S03]  /*1350*/  FADD.FTZ R22, -R11, R22 ;  /* 0x000000160b167221 */ /* 0x000fc60000010100 */
[----:B------:R-:W-:Y:S01]  /*1360*/  STS [R13+0x400], R26 ;  /* 0x0004001a0d007388 */ /* 0x000fe20000000800 */
[----:B------:R-:W-:Y:S01]  /*1370*/  FMUL.FTZ R22, R22, 1.4426950216293334961 ;  /* 0x3fb8aa3b16167820 */ /* 0x000fe20000410000 */
[----:B--2---:R-:W-:Y:S02]  /*1380*/  FADD.FTZ R15, R34, R19 ;  /* 0x00000013220f7221 */ /* 0x004fe40000010000 */
[----:B------:R-:W2:Y:S01]  /*1390*/  LDS R34, [R13+0x1800] ;  /* 0x001800000d227984 */ /* 0x000ea20000000800 */
[----:B------:R-:W-:-:S03]  /*13a0*/  FADD.FTZ R28, -R11, R28 ;  /* 0x0000001c0b1c7221 */ /* 0x000fc60000010100 */
[----:B------:R-:W2:Y:S01]  /*13b0*/  LDS R26, [R13+0x1a00] ;  /* 0x001a00000d1a7984 */ /* 0x000ea20000000800 */
[----:B------:R-:W4:Y:S01]  /*13c0*/  MUFU.EX2 R22, R22 ;  /* 0x0000001600167308 */ /* 0x000f220000000800 */
[----:B-----5:R-:W-:Y:S01]  /*13d0*/  FADD.FTZ R15, R15, R21 ;  /* 0x000000150f0f7221 */ /* 0x020fe20000010000 */
[----:B------:R-:W-:Y:S01]  /*13e0*/  FMUL.FTZ R28, R28, 1.4426950216293334961 ;  /* 0x3fb8aa3b1c1c7820 */ /* 0x000fe20000410000 */
[----:B------:R5:W-:Y:S01]  /*13f0*/  STS [R13+0x800], R19 ;  /* 0x000800130d007388 */ /* 0x000be20000000800 */
[----:B0-----:R-:W-:-:S03]  /*1400*/  FADD.FTZ R32, -R11, R32 ;  /* 0x000000200b207221 */ /* 0x001fc60000010100 */
[----:B------:R0:W-:Y:S01]  /*1410*/  STS [R13+0xa00], R21 ;  /* 0x000a00150d007388 */ /* 0x0001e20000000800 */
[----:B------:R-:W1:Y:S03]  /*1420*/  MUFU.EX2 R28, R28 ;  /* 0x0000001c001c7308 */ /* 0x000e660000000800 */
[----:B------:R-:W-:Y:S01]  /*1430*/  STS [R13+0x600], R36 ;  /* 0x000600240d007388 */ /* 0x000fe20000000800 */
[----:B-----5:R-:W-:Y:S01]  /*1440*/  FMUL.FTZ R19, R32, 1.4426950216293334961 ;  /* 0x3fb8aa3b20137820 */ /* 0x020fe20000410000 */
[----:B----4-:R-:W-:Y:S01]  /*1450*/  FADD.FTZ R15, R15, R22 ;  /* 0x000000160f0f7221 */ /* 0x010fe20000010000 */
[C---:B0-----:R-:W-:Y:S01]  /*1460*/  FADD.FTZ R21, -R11.reuse, R20 ;  /* 0x000000140b157221 */ /* 0x041fe20000010100 */
[----:B---3--:R-:W-:Y:S01]  /*1470*/  FADD.FTZ R23, -R11, R24 ;  /* 0x000000180b177221 */ /* 0x008fe20000010100 */
[----:B------:R-:W0:Y:S01]  /*1480*/  MUFU.EX2 R20, R19 ;  /* 0x0000001300147308 */ /* 0x000e220000000800 */
[----:B------:R-:W-:Y:S01]  /*1490*/  STS [R13+0xc00], R22 ;  /* 0x000c00160d007388 */ /* 0x000fe20000000800 */
[----:B------:R-:W-:Y:S01]  /*14a0*/  FMUL.FTZ R21, R21, 1.4426950216293334961 ;  /* 0x3fb8aa3b15157820 */ /* 0x000fe20000410000 */
[----:B------:R-:W-:Y:S01]  /*14b0*/  FMUL.FTZ R23, R23, 1.4426950216293334961 ;  /* 0x3fb8aa3b17177820 */ /* 0x000fe20000410000 */
[----:B-1----:R-:W-:Y:S01]  /*14c0*/  FADD.FTZ R15, R15, R28 ;  /* 0x0000001c0f0f7221 */ /* 0x002fe20000010000 */
[----:B------:R-:W-:-:S03]  /*14d0*/  FADD.FTZ R25, -R11, R30 ;  /* 0x0000001e0b197221 */ /* 0x000fc60000010100 */
[----:B------:R-:W1:Y:S01]  /*14e0*/  MUFU.EX2 R24, R21 ;  /* 0x0000001500187308 */ /* 0x000e620000000800 */
[----:B------:R-:W-:Y:S01]  /*14f0*/  STS [R13+0xe00], R28 ;  /* 0x000e001c0d007388 */ /* 0x000fe20000000800 */
[----:B------:R-:W-:Y:S01]  /*1500*/  FMUL.FTZ R25, R25, 1.4426950216293334961 ;  /* 0x3fb8aa3b19197820 */ /* 0x000fe20000410000 */
[----:B--2---:R-:W-:-:S05]  /*1510*/  FADD.FTZ R34, -R11, R34 ;  /* 0x000000220b227221 */ /* 0x004fca0000010100 */
[----:B------:R-:W2:Y:S01]  /*1520*/  MUFU.EX2 R30, R23 ;  /* 0x00000017001e7308 */ /* 0x000ea20000000800 */
[----:B0-----:R-:W-:Y:S01]  /*1530*/  FADD.FTZ R15, R15, R20 ;  /* 0x000000140f0f7221 */ /* 0x001fe20000010000 */
[----:B------:R-:W-:Y:S01]  /*1540*/  STS [R13+0x1000], R20 ;  /* 0x001000140d007388 */ /* 0x000fe20000000800 */
[----:B------:R-:W-:Y:S01]  /*1550*/  FADD.FTZ R26, -R11, R26 ;  /* 0x0000001a0b1a7221 */ /* 0x000fe20000010100 */
[----:B------:R-:W-:-:S03]  /*1560*/  FMUL.FTZ R34, R34, 1.4426950216293334961 ;  /* 0x3fb8aa3b22227820 */ /* 0x000fc60000410000 */
        /* <DEDUP_REMOVED lines=14> */
[----:B0-----:R-:W-:Y:S01]  /*1650*/  VIADD R13, R13, 0x2000 ;  /* 0x000020000d0d7836 */ /* 0x001fe20000000000 */
[----:B------:R-:W-:Y:S06]  /*1660*/  @!P4 BRA `(.L_x_6543) ;  /* 0xfffffff80070c947 */ /* 0x000fec000383ffff */
.L_x_6542:
[----:B------:R-:W-:Y:S05]  /*1670*/  BSYNC.RECONVERGENT B1 ;  /* 0x0000000000017941 */ /* 0x000fea0003800200 */
.L_x_6541:
        /* <DEDUP_REMOVED lines=55> */
.L_x_6545:
[----:B------:R-:W-:Y:S05]  /*19f0*/  BSYNC.RECONVERGENT B1 ;  /* 0x0000000000017941 */ /* 0x000fea0003800200 */
.L_x_6544:
        /* <DEDUP_REMOVED lines=26> */
.L_x_6537:
[----:B------:R-:W-:Y:S05]  /*1ba0*/  BSYNC.RECONVERGENT B0 ;  /* 0x0000000000007941 */ /* 0x000fea0003800200 */
.L_x_6536:
        /* <DEDUP_REMOVED lines=39> */
[----:B------:R-:W-:Y:S01]  /*1e20*/  IADD3 R13, PT, PT, -R13, RZ, RZ ;  /* 0x000000ff0d0d7210 */ /* 0x000fe20007ffe1ff */
[----:B------:R-:W-:-:S07]  /*1e30*/  IMAD R7, R18, 0x4, R15 ;  /* 0x0000000412077824 */ /* 0x000fce00078e020f */
.L_x_6550:
[----:B------:R-:W1:Y:S01]  /*1e40*/  LDS R15, [R7] ;  /* 0x00000000070f7984 */ /* 0x000e620000000800 */
[----:B------:R-:W-:-:S04]  /*1e50*/  IADD3 R13, PT, PT, R13, 0x1, RZ ;  /* 0x000000010d0d7810 */ /* 0x000fc80007ffe0ff */
[----:B------:R-:W-:Y:S01]  /*1e60*/  ISETP.NE.AND P0, PT, R13, RZ, PT ;  /* 0x000000ff0d00720c */ /* 0x000fe20003f05270 */
[----:B-1----:R-:W-:-:S05]  /*1e70*/  FMUL.FTZ R14, R15, R2 ;  /* 0x000000020f0e7220 */ /* 0x002fca0000410000 */
[----:B------:R1:W-:Y:S02]  /*1e80*/  STS [R7], R14 ;  /* 0x0000000e07007388 */ /* 0x0003e40000000800 */
[----:B-1----:R-:W-:-:S05]  /*1e90*/  IADD3 R7, PT, PT, R7, 0x200, RZ ;  /* 0x0000020007077810 */ /* 0x002fca0007ffe0ff */
[----:B------:R-:W-:Y:S05]  /*1ea0*/  @P0 BRA `(.L_x_6550) ;  /* 0xfffffffc00e40947 */ /* 0x000fea000383ffff */
.L_x_6549:
[----:B------:R-:W-:Y:S05]  /*1eb0*/  BSYNC.RECONVERGENT B1 ;  /* 0x0000000000017941 */ /* 0x000fea0003800200 */
.L_x_6548:
        /* <DEDUP_REMOVED lines=12> */
.L_x_6553:
        /* <DEDUP_REMOVED lines=25> */
[----:B------:R-:W-:Y:S01]  /*2110*/  STS [R0+-0x400], R37 ;  /* 0xfffc002500007388 */ /* 0x000fe20000000800 */
[----:B------:R-:W-:-:S03]  /*2120*/  FMUL.FTZ R23, R23, R2 ;  /* 0x0000000217177220 */ /* 0x000fc60000410000 */
[----:B------:R-:W-:Y:S01]  /*2130*/  STS [R0+-0x200], R14 ;  /* 0xfffe000e00007388 */ /* 0x000fe20000000800 */
[----:B------:R-:W-:-:S03]  /*2140*/  FMUL.FTZ R7, R7, R2 ;  /* 0x0000000207077220 */ /* 0x000fc60000410000 */
[----:B------:R-:W-:Y:S01]  /*2150*/  STS [R0], R20 ;  /* 0x0000001400007388 */ /* 0x000fe20000000800 */
        /* <DEDUP_REMOVED lines=22> */
.L_x_6552:
[----:B------:R-:W-:Y:S05]  /*22c0*/  BSYNC.RECONVERGENT B1 ;  /* 0x0000000000017941 */ /* 0x000fea0003800200 */
.L_x_6551:
        /* <DEDUP_REMOVED lines=31> */
.L_x_6555:
[----:B------:R-:W-:Y:S05]  /*24c0*/  BSYNC.RECONVERGENT B1 ;  /* 0x0000000000017941 */ /* 0x000fea0003800200 */
.L_x_6554:
        /* <DEDUP_REMOVED lines=14> */
.L_x_6547:
[----:B------:R-:W-:Y:S05]  /*25b0*/  BSYNC.RECONVERGENT B0 ;  /* 0x0000000000007941 */ /* 0x000fea0003800200 */
.L_x_6546:
[----:B------:R-:W-:Y:S01]  /*25c0*/  BAR.SYNC.DEFER_BLOCKING 0x0 ;  /* 0x0000000000007b1d */ /* 0x000fe20000010000 */
[----:B------:R-:W-:Y:S02]  /*25d0*/  ISETP.NE.AND P0, PT, R18, RZ, PT ;  /* 0x000000ff1200720c */ /* 0x000fe40003f05270 */
[----:B------:R-:W-:-:S03]  /*25e0*/  ISETP.GE.U32.AND P1, PT, R9, R10, PT ;  /* 0x0000000a0900720c */ /* 0x000fc60003f26070 */
[----:B------:R-:W-:Y:S08]  /*25f0*/  BSSY.RECONVERGENT B0, `(.L_x_6556) ;  /* 0x0000010000007945 */ /* 0x000ff00003800200 */
[----:B------:R-:W-:Y:S05]  /*2600*/  @P0 BRA `(.L_x_6557) ;  /* 0x0000000000380947 */ /* 0x000fea0003800000 */
[----:B--2---:R-:W2:Y:S01]  /*2610*/  LDC R0, c[0x0][0x378] ;  /* 0x0000de00ff007b82 */ /* 0x004ea20000000800 */
[----:B------:R-:W-:Y:S01]  /*2620*/  UIMAD UR4, UR38, UR41, UR40 ;  /* 0x00000029260472a4 */ /* 0x000fe2000f8e0228 */
[----:B------:R-:W1:Y:S05]  /*2630*/  LDCU.128 UR8, c[0x0][0x380] ;  /* 0x00007000ff0877ac */ /* 0x000e6a0008000c00 */
[----:B--2---:R-:W-:-:S05]  /*2640*/  IMAD R3, R0, UR4, RZ ;  /* 0x0000000400037c24 */ /* 0x004fca000f8e02ff */
        /* <DEDUP_REMOVED lines=10> */
.L_x_6557:
[----:B------:R-:W-:Y:S05]  /*26f0*/  BSYNC.RECONVERGENT B0 ;  /* 0x0000000000007941 */ /* 0x000fea0003800200 */
.L_x_6556:
        /* <DEDUP_REMOVED lines=11> */
[----:B--2---:R-:W-:-:S05]  /*27b0*/  IADD3 R4, PT, PT, R3, 0xffffffe, RZ ;  /* 0x0ffffffe03047810 */ /* 0x004fca0007ffe0ff */
[----:B------:R1:W2:Y:S08]  /*27c0*/  F2I.FTZ.U32.TRUNC.NTZ R5, R4 ;  /* 0x0000000400057305 */ /* 0x0002b0000021f000 */
[----:B0-----:R-:W0:Y:S01]  /*27d0*/  MUFU.RCP R7, R7 ;  /* 0x0000000700077308 */ /* 0x001e220000001000 */
[----:B-1----:R-:W-:Y:S01]  /*27e0*/  HFMA2 R4, -RZ, RZ, 0, 0 ;  /* 0x00000000ff047431 */ /* 0x002fe200000001ff */
[----:B--2---:R-:W-:-:S05]  /*27f0*/  IADD3 R14, PT, PT, RZ, -R5, RZ ;  /* 0x80000005ff0e7210 */ /* 0x004fca0007ffe0ff */
[----:B------:R-:W-:Y:S01]  /*2800*/  IMAD R3, R14, R17, RZ ;  /* 0x000000110e037224 */ /* 0x000fe200078e02ff */
[----:B---3--:R-:W-:-:S03]  /*2810*/  IADD3 R14, PT, PT, R8, -UR4, RZ ;  /* 0x80000004080e7c10 */ /* 0x008fc6000fffe0ff */
[----:B------:R-:W-:Y:S01]  /*2820*/  IMAD.HI.U32 R4, R5, R3, R4 ;  /* 0x0000000305047227 */ /* 0x000fe200078e0004 */
[----:B------:R-:W-:-:S03]  /*2830*/  IABS R3, R2 ;  /* 0x0000000200037213 */ /* 0x000fc60000000000 */
[----:B0-----:R-:W-:-:S04]  /*2840*/  VIADD R12, R7, 0xffffffe ;  /* 0x0ffffffe070c7836 */ /* 0x001fc80000000000 */
[----:B------:R0:W1:Y:S02]  /*2850*/  F2I.FTZ.U32.TRUNC.NTZ R13, R12 ;  /* 0x0000000c000d7305 */ /* 0x000064000021f000 */
[----:B0-----:R-:W-:Y:S01]  /*2860*/  IMAD.MOV.U32 R12, RZ, RZ, RZ ;  /* 0x000000ffff0c7224 */ /* 0x001fe200078e00ff */
[----:B-1----:R-:W-:-:S05]  /*2870*/  IADD3 R15, PT, PT, RZ, -R13, RZ ;  /* 0x8000000dff0f7210 */ /* 0x002fca0007ffe0ff */
[----:B------:R-:W-:-:S04]  /*2880*/  IMAD R7, R15, R0, RZ ;  /* 0x000000000f077224 */ /* 0x000fc800078e02ff */
[----:B------:R-:W-:Y:S01]  /*2890*/  IMAD.HI.U32 R12, R13, R7, R12 ;  /* 0x000000070d0c7227 */ /* 0x000fe200078e000c */
[----:B------:R-:W-:-:S07]  /*28a0*/  MOV R13, R3 ;  /* 0x00000003000d7202 */ /* 0x000fce0000000f00 */
.L_x_6561:
        /* <DEDUP_REMOVED lines=34> */
.L_x_6560:
        /* <DEDUP_REMOVED lines=16> */
.L_x_6559:
[----:B------:R-:W-:Y:S05]  /*2bd0*/  BSYNC.RECONVERGENT B6 ;  /* 0x0000000000067941 */ /* 0x000fea0003800200 */
.L_x_6558:
[----:B------:R-:W4:Y:S01]  /*2be0*/  S2R R29, SR_TID.X ;  /* 0x00000000001d7919 */ /* 0x000f220000002100 */
[----:B------:R-:W-:Y:S01]  /*2bf0*/  UMOV UR4, 0xffffffff ;  /* 0xffffffff00047882 */ /* 0x000fe20000000000 */
[----:B----4-:R-:W-:Y:S02]  /*2c00*/  SHF.R.U32.HI R28, RZ, 0x5, R29 ;  /* 0x00000005ff1c7819 */ /* 0x010fe4000001161d */
[----:B------:R-:W-:Y:S01]  /*2c10*/  LOP3.LUT R27, R29, 0x1f, RZ, 0xc0, !PT ;  /* 0x0000001f1d1b7812 */ /* 0x000fe200078ec0ff */
[----:B------:R-:W-:Y:S06]  /*2c20*/  BRA.DIV UR4, `(.L_x_6562) ;  /* 0x0000001604787947 */ /* 0x000fec000b800000 */
[----:B--2---:R-:W-:Y:S01]  /*2c30*/  MOV R0, RZ ;  /* 0x000000ff00007202 */ /* 0x004fe20000000f00 */
[----:B------:R-:W-:Y:S01]  /*2c40*/  HFMA2 R14, -RZ, RZ, 0, 0 ;  /* 0x00000000ff0e7431 */ /* 0x000fe200000001ff */
[----:B------:R-:W-:Y:S01]  /*2c50*/  MOV R8, RZ ;  /* 0x000000ff00087202 */ /* 0x000fe20000000f00 */
[----:B-1-3--:R-:W-:Y:S02]  /*2c60*/  HFMA2 R2, -RZ, RZ, 0, 0 ;  /* 0x00000000ff027431 */ /* 0x00afe400000001ff */
[----:B------:R-:W-:Y:S02]  /*2c70*/  IMAD.MOV.U32 R20, RZ, RZ, RZ ;  /* 0x000000ffff147224 */ /* 0x000fe400078e00ff */
[----:B------:R-:W-:Y:S01]  /*2c80*/  FADD.FTZ R0, RZ, R0 ;  /* 0x00000000ff007221 */ /* 0x000fe20000010000 */
[----:B------:R-:W-:Y:S02]  /*2c90*/  HFMA2 R22, -RZ, RZ, 0, 0 ;  /* 0x00000000ff167431 */ /* 0x000fe400000001ff */
[----:B------:R-:W-:Y:S01]  /*2ca0*/  FADD.FTZ R8, RZ, R8 ;  /* 0x00000008ff087221 */ /* 0x000fe20000010000 */
[----:B------:R-:W-:Y:S01]  /*2cb0*/  FADD.FTZ R20, RZ, R20 ;  /* 0x00000014ff147221 */ /* 0x000fe20000010000 */
[----:B------:R-:W1:Y:S01]  /*2cc0*/  SHFL.BFLY PT, R7, R0, 0x2, 0x1f ;  /* 0x0c401f0000077f89 */ /* 0x000e6200000e0000 */
[--C-:B------:R-:W-:Y:S01]  /*2cd0*/  FADD.FTZ R18, RZ, R14.reuse ;  /* 0x0000000eff127221 */ /* 0x100fe20000010000 */
[----:B------:R-:W-:Y:S01]  /*2ce0*/  FADD.FTZ R26, RZ, R14 ;  /* 0x0000000eff1a7221 */ /* 0x000fe20000010000 */
[----:B------:R-:W-:Y:S01]  /*2cf0*/  FADD.FTZ R2, RZ, R2 ;  /* 0x00000002ff027221 */ /* 0x000fe20000010000 */
[--C-:B------:R-:W-:Y:S01]  /*2d00*/  FADD.FTZ R10, RZ, R14.reuse ;  /* 0x0000000eff0a7221 */ /* 0x100fe20000010000 */
[--C-:B------:R-:W-:Y:S01]  /*2d10*/  FADD.FTZ R6, RZ, R14.reuse ;  /* 0x0000000eff067221 */ /* 0x100fe20000010000 */
[----:B------:R-:W2:Y:S01]  /*2d20*/  SHFL.BFLY PT, R3, R18, 0x2, 0x1f ;  /* 0x0c401f0012037f89 */ /* 0x000ea200000e0000 */
[----:B------:R-:W-:Y:S01]  /*2d30*/  FADD.FTZ R30, RZ, R14 ;  /* 0x0000000eff1e7221 */ /* 0x000fe20000010000 */
[----:B------:R-:W-:-:S02]  /*2d40*/  FADD.FTZ R22, RZ, R22 ;  /* 0x00000016ff167221 */ /* 0x000fc40000010000 */
[----:B------:R-:W3:Y:S04]  /*2d50*/  SHFL.BFLY PT, R5, R26, 0x2, 0x1f ;  /* 0x0c401f001a057f89 */ /* 0x000ee800000e0000 */
[----:B------:R-:W4:Y:S04]  /*2d60*/  SHFL.BFLY PT, R9, R10, 0x2, 0x1f ;  /* 0x0c401f000a097f89 */ /* 0x000f2800000e0000 */
[----:B------:R-:W5:Y:S04]  /*2d70*/  SHFL.BFLY PT, R17, R22, 0x2, 0x1f ;  /* 0x0c401f0016117f89 */ /* 0x000f6800000e0000 */
[----:B------:R-:W0:Y:S01]  /*2d80*/  SHFL.BFLY PT, R37, R6, 0x2, 0x1f ;  /* 0x0c401f0006257f89 */ /* 0x000e2200000e0000 */
[----:B-1----:R-:W-:Y:S01]  /*2d90*/  FADD.FTZ R24, R0, R7 ;  /* 0x0000000700187221 */ /* 0x002fe20000010000 */
[----:B------:R-:W-:-:S02]  /*2da0*/  MOV R0, RZ ;  /* 0x000000ff00007202 */ /* 0x000fc40000000f00 */
[----:B------:R-:W1:Y:S01]  /*2db0*/  SHFL.BFLY PT, R7, R8, 0x2, 0x1f ;  /* 0x0c401f0008077f89 */ /* 0x000e6200000e0000 */
[----:B--2---:R-:W-:Y:S01]  /*2dc0*/  FADD.FTZ R18, R18, R3 ;  /* 0x0000000312127221 */ /* 0x004fe20000010000 */
[----:B------:R-:W-:Y:S02]  /*2dd0*/  FADD.FTZ R3, RZ, R14 ;  /* 0x0000000eff037221 */ /* 0x000fe40000010000 */
[----:B------:R-:W2:Y:S01]  /*2de0*/  SHFL.BFLY PT, R23, R24, 0x1, 0x1f ;  /* 0x0c201f0018177f89 */ /* 0x000ea200000e0000 */
[----:B------:R-:W-:Y:S01]  /*2df0*/  FADD.FTZ R0, RZ, R0 ;  /* 0x00000000ff007221 */ /* 0x000fe20000010000 */
[----:B---3--:R-:W-:Y:S01]  /*2e00*/  FADD.FTZ R26, R26, R5 ;  /* 0x000000051a1a7221 */ /* 0x008fe20000010000 */
[----:B------:R-:W-:Y:S01]  /*2e10*/  CS2R R4, SRZ ;  /* 0x0000000000047805 */ /* 0x000fe2000001ff00 */
[----:B------:R-:W3:Y:S01]  /*2e20*/  SHFL.BFLY PT, R14, R2, 0x2, 0x1f ;  /* 0x0c401f00020e7f89 */ /* 0x000ee200000e0000 */
[----:B----4-:R-:W-:Y:S01]  /*2e30*/  FADD.FTZ R10, R10, R9 ;  /* 0x000000090a0a7221 */ /* 0x010fe20000010000 */
[----:B------:R-:W-:-:S02]  /*2e40*/  IMAD.MOV.U32 R9, RZ, RZ, RZ ;  /* 0x000000ffff097224 */ /* 0x000fc400078e00ff */
[----:B------:R-:W4:Y:S01]  /*2e50*/  SHFL.BFLY PT, R25, R26, 0x1, 0x1f ;  /* 0x0c201f001a197f89 */ /* 0x000f2200000e0000 */
[----:B------:R-:W-:Y:S01]  /*2e60*/  FADD.FTZ R5, RZ, R5 ;  /* 0x00000005ff057221 */ /* 0x000fe20000010000 */
[----:B-----5:R-:W-:Y:S01]  /*2e70*/  FADD.FTZ R22, R22, R17 ;  /* 0x0000001116167221 */ /* 0x020fe20000010000 */
[----:B------:R-:W-:Y:S01]  /*2e80*/  FADD.FTZ R9, RZ, R9 ;  /* 0x00000009ff097221 */ /* 0x000fe20000010000 */
[----:B------:R-:W5:Y:S01]  /*2e90*/  SHFL.BFLY PT, R19, R20, 0x2, 0x1f ;  /* 0x0c401f0014137f89 */ /* 0x000f6200000e0000 */
[----:B------:R-:W-:Y:S01]  /*2ea0*/  FADD.FTZ R4, RZ, R4 ;  /* 0x00000004ff047221 */ /* 0x000fe20000010000 */
[----:B0-----:R-:W-:Y:S02]  /*2eb0*/  FADD.FTZ R6, R6, R37 ;  /* 0x0000002506067221 */ /* 0x001fe40000010000 */
[----:B------:R-:W0:Y:S01]  /*2ec0*/  SHFL.BFLY PT, R31, R30, 0x2, 0x1f ;  /* 0x0c401f001e1f7f89 */ /* 0x000e2200000e0000 */
[----:B-1----:R-:W-:Y:S01]  /*2ed0*/  FADD.FTZ R8, R8, R7 ;  /* 0x0000000708087221 */ /* 0x002fe20000010000 */
[----:B------:R-:W-:-:S02]  /*2ee0*/  HFMA2 R7, -RZ, RZ, 0, 0 ;  /* 0x00000000ff077431 */ /* 0x000fc400000001ff */
[----:B------:R-:W1:Y:S01]  /*2ef0*/  SHFL.BFLY PT, R32, R9, 0x2, 0x1f ;  /* 0x0c401f0009207f89 */ /* 0x000e6200000e0000 */
        /* <DEDUP_REMOVED lines=9> */
[----:B0-----:R-:W-:-:S03]  /*2f90*/  FADD.FTZ R30, R30, R31 ;  /* 0x0000001f1e1e7221 */ /* 0x001fc60000010000 */
[----:B------:R-:W0:Y:S01]  /*2fa0*/  SHFL.BFLY PT, R35, R4, 0x2, 0x1f ;  /* 0x0c401f0004237f89 */ /* 0x000e2200000e0000 */
[----:B-1----:R-:W-:-:S03]  /*2fb0*/  FADD.FTZ R13, R9, R32 ;  /* 0x00000020090d7221 */ /* 0x002fc60000010000 */
[----:B------:R-:W-:Y:S01]  /*2fc0*/  SHFL.BFLY PT, R31, R6, 0x1, 0x1f ;  /* 0x0c201f00061f7f89 */ /* 0x000fe200000e0000 */
[----:B--2---:R-:W-:-:S03]  /*2fd0*/  FADD.FTZ R17, R18, R17 ;  /* 0x0000001112117221 */ /* 0x004fc60000010000 */
[----:B------:R-:W1:Y:S04]  /*2fe0*/  SHFL.BFLY PT, R34, R3, 0x2, 0x1f ;  /* 0x0c401f0003227f89 */ /* 0x000e6800000e0000 */
[----:B------:R-:W2:Y:S01]  /*2ff0*/  SHFL.BFLY PT, R19, R20, 0x1, 0x1f ;  /* 0x0c201f0014137f89 */ /* 0x000ea200000e0000 */
[----:B---3--:R-:W-:Y:S01]  /*3000*/  FADD.FTZ R0, R0, R33 ;  /* 0x0000002100007221 */ /* 0x008fe20000010000 */
[----:B----4-:R-:W-:Y:S01]  /*3010*/  FADD.FTZ R26, R7, R14 ;  /* 0x0000000e071a7221 */ /* 0x010fe20000010000 */
[----:B------:R-:W-:Y:S01]  /*3020*/  MOV R14, RZ ;  /* 0x000000ff000e7202 */ /* 0x000fe20000000f00 */
[----:B------:R-:W3:Y:S01]  /*3030*/  SHFL.BFLY PT, R7, R8, 0x1, 0x1f ;  /* 0x0c201f0008077f89 */ /* 0x000ee200000e0000 */
[----:B-----5:R-:W-:-:S03]  /*3040*/  FADD.FTZ R5, R5, R36 ;  /* 0x0000002405057221 */ /* 0x020fc60000010000 */
[----:B------:R-:W-:Y:S01]  /*3050*/  FADD.FTZ R24, RZ, R14 ;  /* 0x0000000eff187221 */ /* 0x000fe20000010000 */
[----:B------:R-:W4:Y:S01]  /*3060*/  SHFL.BFLY PT, R9, R10, 0x1, 0x1f ;  /* 0x0c201f000a097f89 */ /* 0x000f2200000e0000 */
[----:B0-----:R-:W-:-:S03]  /*3070*/  FADD.FTZ R4, R4, R35 ;  /* 0x0000002304047221 */ /* 0x001fc60000010000 */
[----:B------:R-:W0:Y:S04]  /*3080*/  SHFL.BFLY PT, R14, R24, 0x2, 0x1f ;  /* 0x0c401f00180e7f89 */ /* 0x000e2800000e0000 */
[----:B------:R-:W5:Y:S01]  /*3090*/  SHFL.BFLY PT, R21, R22, 0x1, 0x1f ;  /* 0x0c201f0016157f89 */ /* 0x000f6200000e0000 */
[----:B-1----:R-:W-:-:S03]  /*30a0*/  FADD.FTZ R3, R3, R34 ;  /* 0x0000002203037221 */ /* 0x002fc60000010000 */
[----:B------:R-:W-:Y:S01]  /*30b0*/  SHFL.BFLY PT, R33, R26, 0x1, 0x1f ;  /* 0x0c201f001a217f89 */ /* 0x000fe200000e0000 */
[----:B--2---:R-:W-:-:S03]  /*30c0*/  FADD.FTZ R19, R20, R19 ;  /* 0x0000001314137221 */ /* 0x004fc60000010000 */
[----:B------:R-:W1:Y:S01]  /*30d0*/  SHFL.BFLY PT, R20, R5, 0x1, 0x1f ;  /* 0x0c201f0005147f89 */ /* 0x000e6200000e0000 */
[----:B---3--:R-:W-:Y:S01]  /*30e0*/  FADD.FTZ R18, R8, R7 ;  /* 0x0000000708127221 */ /* 0x008fe20000010000 */
[----:B------:R-:W-:Y:S02]  /*30f0*/  FADD.FTZ R8, R6, R31 ;  /* 0x0000001f06087221 */ /* 0x000fe40000010000 */
[----:B------:R-:W-:Y:S01]  /*3100*/  SHFL.BFLY PT, R35, R2, 0x1, 0x1f ;  /* 0x0c201f0002237f89 */ /* 0x000fe200000e0000 */
[----:B----4-:R-:W-:-:S03]  /*3110*/  FADD.FTZ R10, R10, R9 ;  /* 0x000000090a0a7221 */ /* 0x010fc60000010000 */
[----:B------:R-:W2:Y:S01]  /*3120*/  SHFL.BFLY PT, R31, R0, 0x1, 0x1f ;  /* 0x0c201f00001f7f89 */ /* 0x000ea200000e0000 */
[----:B0-----:R-:W-:Y:S01]  /*3130*/  FADD.FTZ R7, R24, R14 ;  /* 0x0000000e18077221 */ /* 0x001fe20000010000 */
[----:B------:R-:W-:Y:S02]  /*3140*/  HFMA2 R14, -RZ, RZ, 0, 0 ;  /* 0x00000000ff0e7431 */ /* 0x000fe400000001ff */
[----:B------:R-:W0:Y:S01]  /*3150*/  SHFL.BFLY PT, R9, R4, 0x1, 0x1f ;  /* 0x0c201f0004097f89 */ /* 0x000e2200000e0000 */
[----:B-----5:R-:W-:-:S03]  /*3160*/  FADD.FTZ R21, R22, R21 ;  /* 0x0000001516157221 */ /* 0x020fc60000010000 */
[----:B------:R-:W3:Y:S04]  /*3170*/  SHFL.BFLY PT, R22, R3, 0x1, 0x1f ;  /* 0x0c201f0003167f89 */ /* 0x000ee800000e0000 */
[----:B------:R-:W4:Y:S01]  /*3180*/  SHFL.BFLY PT, R32, R13, 0x1, 0x1f ;  /* 0x0c201f000d207f89 */ /* 0x000f2200000e0000 */
[----:B------:R-:W-:Y:S01]  /*3190*/  FADD.FTZ R24, RZ, R14 ;  /* 0x0000000eff187221 */ /* 0x000fe20000010000 */
[----:B-1----:R-:W-:Y:S02]  /*31a0*/  FADD.FTZ R20, R5, R20 ;  /* 0x0000001405147221 */ /* 0x002fe40000010000 */
[----:B------:R-:W-:Y:S04]  /*31b0*/  SHFL.BFLY PT, R34, R7, 0x1, 0x1f ;  /* 0x0c201f0007227f89 */ /* 0x000fe800000e0000 */
[----:B------:R-:W1:Y:S01]  /*31c0*/  SHFL.BFLY PT, R14, R24, 0x2, 0x1f ;  /* 0x0c401f00180e7f89 */ /* 0x000e6200000e0000 */
[----:B--2---:R-:W-:Y:S01]  /*31d0*/  FADD.FTZ R6, R0, R31 ;  /* 0x0000001f00067221 */ /* 0x004fe20000010000 */
[----:B0-----:R-:W-:-:S04]  /*31e0*/  FADD.FTZ R5, R4, R9 ;  /* 0x0000000904057221 */ /* 0x001fc80000010000 */
[----:B------:R-:W-:Y:S01]  /*31f0*/  MOV R11, R6 ;  /* 0x00000006000b7202 */ /* 0x000fe20000000f00 */
[----:B------:R-:W0:Y:S01]  /*3200*/  SHFL.BFLY PT, R9, R30, 0x1, 0x1f ;  /* 0x0c201f001e097f89 */ /* 0x000e2200000e0000 */
[----:B---3--:R-:W-:Y:S01]  /*3210*/  FADD.FTZ R4, R3, R22 ;  /* 0x0000001603047221 */ /* 0x008fe20000010000 */
[----:B------:R-:W-:Y:S01]  /*3220*/  FADD.FTZ R3, R2, R35 ;  /* 0x0000002302037221 */ /* 0x000fe20000010000 */
[----:B----4-:R-:W-:Y:S01]  /*3230*/  FADD.FTZ R2, R13, R32 ;  /* 0x000000200d027221 */ /* 0x010fe20000010000 */
[----:B-1----:R-:W-:Y:S01]  /*3240*/  FADD.FTZ R31, R24, R14 ;  /* 0x0000000e181f7221 */ /* 0x002fe20000010000 */
[----:B------:R-:W-:-:S04]  /*3250*/  IMAD.MOV.U32 R14, RZ, RZ, RZ ;  /* 0x000000ffff0e7224 */ /* 0x000fc800078e00ff */
[----:B------:R-:W-:Y:S01]  /*3260*/  FADD.FTZ R22, RZ, R14 ;  /* 0x0000000eff167221 */ /* 0x000fe20000010000 */
[----:B------:R-:W1:Y:S04]  /*3270*/  SHFL.BFLY PT, R32, R31, 0x1, 0x1f ;  /* 0x0c201f001f207f89 */ /* 0x000e6800000e0000 */
[----:B------:R-:W2:Y:S01]  /*3280*/  SHFL.BFLY PT, R14, R22, 0x2, 0x1f ;  /* 0x0c401f00160e7f89 */ /* 0x000ea200000e0000 */
[----:B0-----:R-:W-:Y:S01]  /*3290*/  FADD.FTZ R0, R30, R9 ;  /* 0x000000091e007221 */ /* 0x001fe20000010000 */
[----:B------:R-:W-:Y:S01]  /*32a0*/  FADD.FTZ R9, R26, R33 ;  /* 0x000000211a097221 */ /* 0x000fe20000010000 */
[----:B------:R-:W-:Y:S01]  /*32b0*/  FADD.FTZ R26, R7, R34 ;  /* 0x00000022071a7221 */ /* 0x000fe20000010000 */
[----:B-1----:R-:W-:Y:S01]  /*32c0*/  FADD.FTZ R32, R31, R32 ;  /* 0x000000201f207221 */ /* 0x002fe20000010000 */
[----:B--2---:R-:W-:Y:S01]  /*32d0*/  FADD.FTZ R24, R22, R14 ;  /* 0x0000000e16187221 */ /* 0x004fe20000010000 */
[----:B------:R-:W-:-:S05]  /*32e0*/  MOV R14, RZ ;  /* 0x000000ff000e7202 */ /* 0x000fca0000000f00 */
[----:B------:R-:W-:Y:S02]  /*32f0*/  FADD.FTZ R30, RZ, R14 ;  /* 0x0000000eff1e7221 */ /* 0x000fe40000010000 */
[----:B------:R-:W0:Y:S04]  /*3300*/  SHFL.BFLY PT, R14, R24, 0x1, 0x1f ;  /* 0x0c201f00180e7f89 */ /* 0x000e2800000e0000 */
[----:B------:R-:W1:Y:S01]  /*3310*/  SHFL.BFLY PT, R33, R30, 0x2, 0x1f ;  /* 0x0c401f001e217f89 */ /* 0x000e6200000e0000 */
[----:B0-----:R-:W-:Y:S01]  /*3320*/  FADD.FTZ R22, R24, R14 ;  /* 0x0000000e18167221 */ /* 0x001fe20000010000 */
[----:B-1----:R-:W-:-:S05]  /*3330*/  FADD.FTZ R33, R30, R33 ;  /* 0x000000211e217221 */ /* 0x002fca0000010000 */
[----:B------:R0:W1:Y:S02]  /*3340*/  SHFL.BFLY PT, R14, R33, 0x1, 0x1f ;  /* 0x0c201f00210e7f89 */ /* 0x00006400000e0000 */
.L_x_6638:
[----:B------:R-:W-:Y:S05]  /*3350*/  WARPSYNC.ALL ;  /* 0x0000000000007948 */ /* 0x000fea0003800000 */
[----:B------:R-:W2:Y:S01]  /*3360*/  S2UR UR5, SR_CgaCtaId ;  /* 0x00000000000579c3 */ /* 0x000ea20000008800 */
[----:B------:R-:W-:Y:S01]  /*3370*/  LOP3.LUT R7, R29, 0x7, RZ, 0xc0, !PT ;  /* 0x000000071d077812 */ /* 0x000fe200078ec0ff */
[----:B------:R-:W-:Y:S01]  /*3380*/  UMOV UR4, 0x400 ;  /* 0x0000040000047882 */ /* 0x000fe20000000000 */
[----:B------:R-:W-:Y:S01]  /*3390*/  SHF.R.U32.HI R27, RZ, 0x3, R27 ;  /* 0x00000003ff1b7819 */ /* 0x000fe2000001161b */
[----:B------:R-:W-:Y:S01]  /*33a0*/  UIADD3 UR4, UPT, UPT, UR4, 0x20, URZ ;  /* 0x0000002004047890 */ /* 0x000fe2000fffe0ff */
[----:B------:R-:W-:-:S03]  /*33b0*/  ISETP.NE.AND P2, PT, R7, RZ, PT ;  /* 0x000000ff0700720c */ /* 0x000fc60003f45270 */
[----:B------:R-:W-:Y:S01]  /*33c0*/  BAR.SYNC.DEFER_BLOCKING 0x0 ;  /* 0x0000000000007b1d */ /* 0x000fe20000010000 */
[C---:B------:R-:W-:Y:S01]  /*33d0*/  LOP3.LUT R7, R29.reuse, 0x3c0, RZ, 0xc0, !PT ;  /* 0x000003c01d077812 */ /* 0x040fe200078ec0ff */
[----:B------:R-:W-:Y:S01]  /*33e0*/  IMAD R6, R28, 0x50, R27 ;  /* 0x000000501c067824 */ /* 0x000fe200078e021b */
[----:B------:R-:W-:Y:S01]  /*33f0*/  LOP3.LUT P0, RZ, R29, 0x3c7, RZ, 0xc0, !PT ;  /* 0x000003c71dff7812 */ /* 0x000fe2000780c0ff */
[----:B01----:R-:W-:Y:S01]  /*3400*/  FADD.FTZ R33, R33, R14 ;  /* 0x0000000e21217221 */ /* 0x003fe20000010000 */
[----:B------:R-:W-:Y:S01]  /*3410*/  ISETP.NE.OR P5, PT, R7, 0x40, P2 ;  /* 0x000000400700780c */ /* 0x000fe200017a5670 */
[----:B------:R-:W-:Y:S01]  /*3420*/  BSSY.RECONVERGENT B0, `(.L_x_6563) ;  /* 0x000001c000007945 */ /* 0x000fe20003800200 */
[C---:B------:R-:W-:Y:S02]  /*3430*/  LOP3.LUT R7, R29.reuse, 0x3e0, RZ, 0xc0, !PT ;  /* 0x000003e01d077812 */ /* 0x040fe400078ec0ff */
[----:B------:R-:W-:Y:S02]  /*3440*/  LOP3.LUT P1, RZ, R29, 0x3e7, RZ, 0xc0, !PT ;  /* 0x000003e71dff7812 */ /* 0x000fe4000782c0ff */
[----:B------:R-:W-:-:S02]  /*3450*/  ISETP.NE.OR P4, PT, R7, 0x20, P2 ;  /* 0x000000200700780c */ /* 0x000fc40001785670 */
[----:B------:R-:W-:Y:S01]  /*3460*/  ISETP.GT.U32.AND P3, PT, R29, 0x1f, PT ;  /* 0x0000001f1d00780c */ /* 0x000fe20003f64070 */
        /* <DEDUP_REMOVED lines=23> */
.L_x_6564:
[----:B------:R-:W-:Y:S05]  /*35e0*/  BSYNC.RECONVERGENT B0 ;  /* 0x0000000000007941 */ /* 0x000fea0003800200 */
.L_x_6563:
        /* <DEDUP_REMOVED lines=27> */
[----:B0-----:R-:W-:-:S03]  /*37a0*/  FADD.FTZ R5, R5, R12 ;  /* 0x0000000c05057221 */ /* 0x001fc60000010000 */
        /* <DEDUP_REMOVED lines=13> */
[----:B-1----:R-:W-:Y:S01]  /*3880*/  FADD.FTZ R32, R32, R7 ;  /* 0x0000000720207221 */ /* 0x002fe20000010000 */
[----:B0-----:R-:W-:-:S07]  /*3890*/  FADD.FTZ R33, R33, R12 ;  /* 0x0000000c21217221 */ /* 0x001fce0000010000 */
.L_x_6566:
[----:B------:R-:W-:Y:S05]  /*38a0*/  BSYNC.RECONVERGENT B0 ;  /* 0x0000000000007941 */ /* 0x000fea0003800200 */
.L_x_6565:
        /* <DEDUP_REMOVED lines=23> */
.L_x_6568:
[----:B------:R-:W-:Y:S05]  /*3a20*/  BSYNC.RECONVERGENT B0 ;  /* 0x0000000000007941 */ /* 0x000fea0003800200 */
.L_x_6567:
        /* <DEDUP_REMOVED lines=8> */
[----:B------:R-:W5:Y:S01]  /*3ab0*/  LDS R24, [R6+0x20] ;  /* 0x0000200006187984 */ /* 0x000f620000000800 */
[----:B01----:R-:W-:-:S03]  /*3ac0*/  FADD.FTZ R33, R33, R12 ;  /* 0x0000000c21217221 */ /* 0x003fc60000010000 */
[----:B------:R-:W0:Y:S01]  /*3ad0*/  LDS R12, [R6] ;  /* 0x00000000060c7984 */ /* 0x000e220000000800 */
        /* <DEDUP_REMOVED lines=22> */
[----:B--2---:R-:W-:Y:S01]  /*3c40*/  FADD.FTZ R3, R3, R14 ;  /* 0x0000000e03037221 */ /* 0x004fe20000010000 */
[----:B---3--:R-:W-:Y:S01]  /*3c50*/  FADD.FTZ R32, R32, R13 ;  /* 0x0000000d20207221 */ /* 0x008fe20000010000 */
[----:B0-----:R-:W-:Y:S02]  /*3c60*/  FADD.FTZ R5, R5, R12 ;  /* 0x0000000c05057221 */ /* 0x001fe40000010000 */
[----:B------:R-:W0:Y:S01]  /*3c70*/  LDS R12, [R6+0xc0] ;  /* 0x0000c000060c7984 */ /* 0x000e220000000800 */
[----:B-1----:R-:W-:-:S03]  /*3c80*/  FADD.FTZ R0, R0, R7 ;  /* 0x0000000700007221 */ /* 0x002fc60000010000 */
[----:B------:R-:W1:Y:S01]  /*3c90*/  LDS R7, [R6+0x100] ;  /* 0x0001000006077984 */ /* 0x000e620000000800 */
[----:B0-----:R-:W-:-:S03]  /*3ca0*/  FADD.FTZ R11, R11, R12 ;  /* 0x0000000c0b0b7221 */ /* 0x001fc60000010000 */
[----:B------:R-:W0:Y:S01]  /*3cb0*/  LDS R12, [R6+0xf0] ;  /* 0x0000f000060c7984 */ /* 0x000e220000000800 */
[----:B-1----:R-:W-:Y:S01]  /*3cc0*/  FADD.FTZ R26, R26, R7 ;  /* 0x000000071a1a7221 */ /* 0x002fe20000010000 */
[----:B0-----:R-:W-:-:S07]  /*3cd0*/  FADD.FTZ R9, R9, R12 ;  /* 0x0000000c09097221 */ /* 0x001fce0000010000 */
.L_x_6570:
[----:B------:R-:W-:Y:S05]  /*3ce0*/  BSYNC.RECONVERGENT B0 ;  /* 0x0000000000007941 */ /* 0x000fea0003800200 */
.L_x_6569:
[----:B------:R-:W-:Y:S06]  /*3cf0*/  BAR.SYNC.DEFER_BLOCKING 0x0 ;  /* 0x0000000000007b1d */ /* 0x000fec0000010000 */
[----:B------:R-:W-:Y:S05]  /*3d00*/  @P3 EXIT ;  /* 0x000000000000394d */ /* 0x000fea0003800000 */
[----:B------:R-:W-:-:S04]  /*3d10*/  UIMAD UR4, UR38, UR41, UR40 ;  /* 0x00000029260472a4 */ /* 0x000fc8000f8e0228 */
[----:B------:R-:W-:Y:S01]  /*3d20*/  UIMAD UR4, UR4, UR39, URZ ;  /* 0x00000027040472a4 */ /* 0x000fe2000f8e02ff */
[----:B------:R-:W-:Y:S11]  /*3d30*/  @P2 EXIT ;  /* 0x000000000000294d */ /* 0x000ff60003800000 */
[----:B------:R-:W0:Y:S01]  /*3d40*/  LDCU.64 UR6, c[0x0][0x390] ;  /* 0x00007200ff0677ac */ /* 0x000e220008000a00 */
[----:B------:R-:W-:Y:S01]  /*3d50*/  IMAD R16, R16, 0x50, RZ ;  /* 0x0000005010107824 */ /* 0x000fe200078e02ff */
[----:B------:R-:W-:Y:S01]  /*3d60*/  SHF.R.U32.HI R29, RZ, 0x3, R29 ;  /* 0x00000003ff1d7819 */ /* 0x000fe2000001161d */
[----:B------:R-:W-:-:S06]  /*3d70*/  UIMAD UR5, UR4, 0x50, URZ ;  /* 0x00000050040578a4 */ /* 0x000fcc000f8e02ff */
        /* <DEDUP_REMOVED lines=25> */
.L_x_6533:
        /* <DEDUP_REMOVED lines=16> */
.L_x_6571:
[----:B------:R-:W-:Y:S05]  /*4010*/  EXIT ;  /* 0x000000000000794d */ /* 0x000fea0003800000 */
.L_x_6535:
[----:B------:R-:W-:Y:S01]  /*4020*/  IMAD.MOV.U32 R12, RZ, RZ, 0x10 ;  /* 0x00000010ff0c7424 */ /* 0x000fe200078e00ff */
[----:B------:R-:W-:Y:S02]  /*4030*/  MOV R11, 0x1f ;  /* 0x0000001f000b7802 */ /* 0x000fe40000000f00 */
[----:B------:R-:W-:-:S07]  /*4040*/  MOV R15, 0xffffffff ;  /* 0xffffffff000f7802 */ /* 0x000fce0000000f00 */
[----:B------:R-:W-:Y:S05]  /*4050*/  WARPSYNC.COLLECTIVE R15, `(.L_x_6572) ;  /* 0x000000000f087348 */ /* 0x000fea0003c00000 */
[----:B------:R0:W1:Y:S02]  /*4060*/  SHFL.BFLY P6, R14, R13, R12, R11 ;  /* 0x0c00000c0d0e7389 */ /* 0x00006400000c000b */
[----:B01----:R-:W-:Y:S05]  /*4070*/  ENDCOLLECTIVE ;  /* 0x000000000000791b */ /* 0x003fea0003800000 */
.L_x_6572:
[----:B------:R-:W-:Y:S01]  /*4080*/  IMAD.MOV.U32 R12, RZ, RZ, 0x8 ;  /* 0x00000008ff0c7424 */ /* 0x000fe200078e00ff */
[----:B------:R-:W-:-:S04]  /*4090*/  FMNMX.FTZ R0, R14, -3.40282346638528859812e+38, !PT ;  /* 0xff7fffff0e007809 */ /* 0x000fc80007810000 */
[----:B------:R-:W-:-:S07]  /*40a0*/  MOV R13, R0 ;  /* 0x00000000000d7202 */ /* 0x000fce0000000f00 */
[----:B------:R-:W-:Y:S05]  /*40b0*/  WARPSYNC.COLLECTIVE R15, `(.L_x_6573) ;  /* 0x000000000f087348 */ /* 0x000fea0003c00000 */
[----:B------:R0:W1:Y:S02]  /*40c0*/  SHFL.BFLY P6, R14, R13, R12, R11 ;  /* 0x0c00000c0d0e7389 */ /* 0x00006400000c000b */
[----:B01----:R-:W-:Y:S05]  /*40d0*/  ENDCOLLECTIVE ;  /* 0x000000000000791b */ /* 0x003fea0003800000 */
.L_x_6573:
[----:B------:R-:W-:Y:S01]  /*40e0*/  HFMA2 R12, -RZ, RZ, 0, 2.384185791015625e-07 ;  /* 0x00000004ff0c7431 */ /* 0x000fe200000001ff */
[----:B------:R-:W-:-:S04]  /*40f0*/  FMNMX.FTZ R2, R0, R14, !PT ;  /* 0x0000000e00027209 */ /* 0x000fc80007810000 */
[----:B------:R-:W-:-:S07]  /*4100*/  MOV R13, R2 ;  /* 0x00000002000d7202 */ /* 0x000fce0000000f00 */
[----:B------:R-:W-:Y:S05]  /*4110*/  WARPSYNC.COLLECTIVE R15, `(.L_x_6574) ;  /* 0x000000000f087348 */ /* 0x000fea0003c00000 */
[----:B------:R0:W1:Y:S02]  /*4120*/  SHFL.BFLY P6, R14, R13, R12, R11 ;  /* 0x0c00000c0d0e7389 */ /* 0x00006400000c000b */
[----:B01----:R-:W-:Y:S05]  /*4130*/  ENDCOLLECTIVE ;  /* 0x000000000000791b */ /* 0x003fea0003800000 */
.L_x_6574:
[----:B------:R-:W-:Y:S01]  /*4140*/  IMAD.MOV.U32 R12, RZ, RZ, 0x2 ;  /* 0x00000002ff0c7424 */ /* 0x000fe200078e00ff */
[----:B------:R-:W-:-:S04]  /*4150*/  FMNMX.FTZ R3, R2, R14, !PT ;  /* 0x0000000e02037209 */ /* 0x000fc80007810000 */
[----:B------:R-:W-:-:S07]  /*4160*/  MOV R13, R3 ;  /* 0x00000003000d7202 */ /* 0x000fce0000000f00 */
[----:B------:R-:W-:Y:S05]  /*4170*/  WARPSYNC.COLLECTIVE R15, `(.L_x_6575) ;  /* 0x000000000f087348 */ /* 0x000fea0003c00000 */
[----:B------:R0:W1:Y:S02]  /*4180*/  SHFL.BFLY P6, R14, R13, R12, R11 ;  /* 0x0c00000c0d0e7389 */ /* 0x00006400000c000b */
[----:B01----:R-:W-:Y:S05]  /*4190*/  ENDCOLLECTIVE ;  /* 0x000000000000791b */ /* 0x003fea0003800000 */
.L_x_6575:
[----:B------:R-:W-:Y:S01]  /*41a0*/  HFMA2 R12, -RZ, RZ, 0, 5.9604644775390625e-08 ;  /* 0x00000001ff0c7431 */ /* 0x000fe200000001ff */
[----:B------:R-:W-:-:S04]  /*41b0*/  FMNMX.FTZ R4, R3, R14, !PT ;  /* 0x0000000e03047209 */ /* 0x000fc80007810000 */
[----:B------:R-:W-:-:S07]  /*41c0*/  MOV R13, R4 ;  /* 0x00000004000d7202 */ /* 0x000fce0000000f00 */
[----:B------:R-:W-:Y:S05]  /*41d0*/  WARPSYNC.COLLECTIVE R15, `(.L_x_6576) ;  /* 0x000000000f087348 */ /* 0x000fea0003c00000 */
[----:B------:R0:W1:Y:S02]  /*41e0*/  SHFL.BFLY P6, R14, R13, R12, R11 ;  /* 0x0c00000c0d0e7389 */ /* 0x00006400000c000b */
[----:B01----:R-:W-:Y:S05]  /*41f0*/  ENDCOLLECTIVE ;  /* 0x000000000000791b */ /* 0x003fea0003800000 */
.L_x_6576:
[----:B------:R-:W-:Y:S05]  /*4200*/  BRA `(.L_x_6577) ;  /* 0xffffffc800847947 */ /* 0x000fea000383ffff */
.L_x_6562:
[----:B0--3--:R-:W-:Y:S01]  /*4210*/  HFMA2 R11, -RZ, RZ, 0, 1.847743988037109375e-06 ;  /* 0x0000001fff0b7431 */ /* 0x009fe200000001ff */
[----:B--2---:R-:W-:Y:S01]  /*4220*/  MOV R13, RZ ;  /* 0x000000ff000d7202 */ /* 0x004fe20000000f00 */
[----:B-1----:R-:W-:Y:S01]  /*4230*/  IMAD.MOV.U32 R12, RZ, RZ, 0x4 ;  /* 0x00000004ff0c7424 */ /* 0x002fe200078e00ff */
[----:B------:R-:W-:-:S07]  /*4240*/  MOV R15, 0xffffffff ;  /* 0xffffffff000f7802 */ /* 0x000fce0000000f00 */
[----:B------:R-:W-:Y:S05]  /*4250*/  WARPSYNC.COLLECTIVE R15, `(.L_x_6578) ;  /* 0x000000000f087348 */ /* 0x000fea0003c00000 */
[----:B------:R0:W1:Y:S02]  /*4260*/  SHFL.BFLY P6, R14, R13, R12, R11 ;  /* 0x0c00000c0d0e7389 */ /* 0x00006400000c000b */
[----:B01----:R-:W-:Y:S05]  /*4270*/  ENDCOLLECTIVE ;  /* 0x000000000000791b */ /* 0x003fea0003800000 */
.L_x_6578:
[----:B------:R-:W-:Y:S02]  /*4280*/  IMAD.MOV.U32 R12, RZ, RZ, 0x2 ;  /* 0x00000002ff0c7424 */ /* 0x000fe400078e00ff */
[----:B------:R-:W-:-:S05]  /*4290*/  FADD.FTZ R26, RZ, R14 ;  /* 0x0000000eff1a7221 */ /* 0x000fca0000010000 */
[----:B------:R-:W-:-:S07]  /*42a0*/  MOV R13, R26 ;  /* 0x0000001a000d7202 */ /* 0x000fce0000000f00 */
[----:B------:R-:W-:Y:S05]  /*42b0*/  WARPSYNC.COLLECTIVE R15, `(.L_x_6579) ;  /* 0x000000000f087348 */ /* 0x000fea0003c00000 */
[----:B------:R0:W1:Y:S02]  /*42c0*/  SHFL.BFLY P6, R14, R13, R12, R11 ;  /* 0x0c00000c0d0e7389 */ /* 0x00006400000c000b */
[----:B01----:R-:W-:Y:S05]  /*42d0*/  ENDCOLLECTIVE ;  /* 0x000000000000791b */ /* 0x003fea0003800000 */
.L_x_6579:
[----:B------:R-:W-:Y:S01]  /*42e0*/  HFMA2 R12, -RZ, RZ, 0, 5.9604644775390625e-08 ;  /* 0x00000001ff0c7431 */ /* 0x000fe200000001ff */
[----:B------:R-:W-:-:S05]  /*42f0*/  MOV R5, R14 ;  /* 0x0000000e00057202 */ /* 0x000fca0000000f00 */
[----:B------:R-:W-:-:S05]  /*4300*/  FADD.FTZ R26, R26, R5 ;  /* 0x000000051a1a7221 */ /* 0x000fca0000010000 */
[----:B------:R-:W-:-:S07]  /*4310*/  MOV R13, R26 ;  /* 0x0000001a000d7202 */ /* 0x000fce0000000f00 */
[----:B------:R-:W-:Y:S05]  /*4320*/  WARPSYNC.COLLECTIVE R15, `(.L_x_6580) ;  /* 0x000000000f087348 */ /* 0x000fea0003c00000 */
[----:B------:R0:W1:Y:S02]  /*4330*/  SHFL.BFLY P6, R14, R13, R12, R11 ;  /* 0x0c00000c0d0e7389 */ /* 0x00006400000c000b */
[----:B01----:R-:W-:Y:S05]  /*4340*/  ENDCOLLECTIVE ;  /* 0x000000000000791b */ /* 0x003fea0003800000 */
.L_x_6580:
[----:B------:R-:W-:Y:S01]  /*4350*/  HFMA2 R12, -RZ, RZ, 0, 2.384185791015625e-07 ;  /* 0x00000004ff0c7431 */ /* 0x000fe200000001ff */
[----:B------:R-:W-:Y:S01]  /*4360*/  MOV R13, RZ ;  /* 0x000000ff000d7202 */ /* 0x000fe20000000f00 */
[----:B------:R-:W-:-:S07]  /*4370*/  IMAD.MOV.U32 R25, RZ, RZ, R14 ;  /* 0x000000ffff197224 */ /* 0x000fce00078e000e */
[----:B------:R-:W-:Y:S05]  /*4380*/  WARPSYNC.COLLECTIVE R15, `(.L_x_6581) ;  /* 0x000000000f087348 */ /* 0x000fea0003c00000 */
[----:B------:R0:W1:Y:S02]  /*4390*/  SHFL.BFLY P6, R14, R13, R12, R11 ;  /* 0x0c00000c0d0e7389 */ /* 0x00006400000c000b */
[----:B01----:R-:W-:Y:S05]  /*43a0*/  ENDCOLLECTIVE ;  /* 0x000000000000791b */ /* 0x003fea0003800000 */
.L_x_6581:
        /* <DEDUP_REMOVED lines=8> */
.L_x_6582:
[----:B------:R-:W-:Y:S01]  /*4430*/  IMAD.MOV.U32 R12, RZ, RZ, 0x1 ;  /* 0x00000001ff0c7424 */ /* 0x000fe200078e00ff */
[----:B------:R-:W-:-:S05]  /*4440*/  MOV R7, R14 ;  /* 0x0000000e00077202 */ /* 0x000fca0000000f00 */
[----:B------:R-:W-:-:S05]  /*4450*/  FADD.FTZ R24, R0, R7 ;  /* 0x0000000700187221 */ /* 0x000fca0000010000 */
[----:B------:R-:W-:-:S07]  /*4460*/  MOV R13, R24 ;  /* 0x00000018000d7202 */ /* 0x000fce0000000f00 */
[----:B------:R-:W-:Y:S05]  /*4470*/  WARPSYNC.COLLECTIVE R15, `(.L_x_6583) ;  /* 0x000000000f087348 */ /* 0x000fea0003c00000 */
[----:B------:R0:W1:Y:S02]  /*4480*/  SHFL.BFLY P6, R14, R13, R12, R11 ;  /* 0x0c00000c0d0e7389 */ /* 0x00006400000c000b */
[----:B01----:R-:W-:Y:S05]  /*4490*/  ENDCOLLECTIVE ;  /* 0x000000000000791b */ /* 0x003fea0003800000 */
.L_x_6583:
[----:B------:R-:W-:Y:S01]  /*44a0*/  HFMA2 R13, -RZ, RZ, 0, 0 ;  /* 0x00000000ff0d7431 */ /* 0x000fe200000001ff */
[----:B------:R-:W-:Y:S02]  /*44b0*/  MOV R12, 0x4 ;  /* 0x00000004000c7802 */ /* 0x000fe40000000f00 */
[----:B------:R-:W-:-:S07]  /*44c0*/  MOV R23, R14 ;  /* 0x0000000e00177202 */ /* 0x000fce0000000f00 */
[----:B------:R-:W-:Y:S05]  /*44d0*/  WARPSYNC.COLLECTIVE R15, `(.L_x_6584) ;  /* 0x000000000f087348 */ /* 0x000fea0003c00000 */
[----:B------:R0:W1:Y:S02]  /*44e0*/  SHFL.BFLY P6, R14, R13, R12, R11 ;  /* 0x0c00000c0d0e7389 */ /* 0x00006400000c000b */
[----:B01----:R-:W-:Y:S05]  /*44f0*/  ENDCOLLECTIVE ;  /* 0x000000000000791b */ /* 0x003fea0003800000 */
.L_x_6584:
        /* <DEDUP_REMOVED lines=8> */
.L_x_6585:
[----:B------:R-:W-:Y:S01]  /*4580*/  HFMA2 R12, -RZ, RZ, 0, 5.9604644775390625e-08 ;  /* 0x00000001ff0c7431 */ /* 0x000fe200000001ff */
[----:B------:R-:W-:-:S05]  /*4590*/  MOV R17, R14 ;  /* 0x0000000e00117202 */ /* 0x000fca0000000f00 */
[----:B------:R-:W-:-:S04]  /*45a0*/  FADD.FTZ R22, R22, R17 ;  /* 0x0000001116167221 */ /* 0x000fc80000010000 */
[----:B------:R-:W-:-:S07]  /*45b0*/  IMAD.MOV.U32 R13, RZ, RZ, R22 ;  /* 0x000000ffff0d7224 */ /* 0x000fce00078e0016 */
[----:B------:R-:W-:Y:S05]  /*45c0*/  WARPSYNC.COLLECTIVE R15, `(.L_x_6586) ;  /* 0x000000000f087348 */ /* 0x000fea0003c00000 */
[----:B------:R0:W1:Y:S02]  /*45d0*/  SHFL.BFLY P6, R14, R13, R12, R11 ;  /* 0x0c00000c0d0e7389 */ /* 0x00006400000c000b */
[----:B01----:R-:W-:Y:S05]  /*45e0*/  ENDCOLLECTIVE ;  /* 0x000000000000791b */ /* 0x003fea0003800000 */
.L_x_6586:
[----:B------:R-:W-:Y:S02]  /*45f0*/  HFMA2 R13, -RZ, RZ, 0, 0 ;  /* 0x00000000ff0d7431 */ /* 0x000fe400000001ff */
[----:B------:R-:W-:Y:S01]  /*4600*/  IMAD.MOV.U32 R12, RZ, RZ, 0x4 ;  /* 0x00000004ff0c7424 */ /* 0x000fe200078e00ff */
[----:B------:R-:W-:-:S07]  /*4610*/  MOV R21, R14 ;  /* 0x0000000e00157202 */ /* 0x000fce0000000f00 */
[----:B------:R-:W-:Y:S05]  /*4620*/  WARPSYNC.COLLECTIVE R15, `(.L_x_6587) ;  /* 0x000000000f087348 */ /* 0x000fea0003c00000 */
[----:B------:R0:W1:Y:S02]  /*4630*/  SHFL.BFLY P6, R14, R13, R12, R11 ;  /* 0x0c00000c0d0e7389 */ /* 0x00006400000c000b */
[----:B01----:R-:W-:Y:S05]  /*4640*/  ENDCOLLECTIVE ;  /* 0x000000000000791b */ /* 0x003fea0003800000 */
.L_x_6587:
        /* <DEDUP_REMOVED lines=8> */
.L_x_6588:
[----:B------:R-:W-:Y:S02]  /*46d0*/  HFMA2 R12, -RZ, RZ, 0, 5.9604644775390625e-08 ;  /* 0x00000001ff0c7431 */ /* 0x000fe400000001ff */
[----:B------:R-:W-:-:S04]  /*46e0*/  IMAD.MOV.U32 R19, RZ, RZ, R14 ;  /* 0x000000ffff137224 */ /* 0x000fc800078e000e */
[----:B------:R-:W-:-:S05]  /*46f0*/  FADD.FTZ R20, R20, R19 ;  /* 0x0000001314147221 */ /* 0x000fca0000010000 */
[----:B------:R-:W-:-:S07]  /*4700*/  MOV R13, R20 ;  /* 0x00000014000d7202 */ /* 0x000fce0000000f00 */
[----:B------:R-:W-:Y:S05]  /*4710*/  WARPSYNC.COLLECTIVE R15, `(.L_x_6589) ;  /* 0x000000000f087348 */ /* 0x000fea0003c00000 */
[----:B------:R0:W1:Y:S02]  /*4720*/  SHFL.BFLY P6, R14, R13, R12, R11 ;  /* 0x0c00000c0d0e7389 */ /* 0x00006400000c000b */
[----:B01----:R-:W-:Y:S05]  /*4730*/  ENDCOLLECTIVE ;  /* 0x000000000000791b */ /* 0x003fea0003800000 */
.L_x_6589:
[----:B------:R-:W-:Y:S02]  /*4740*/  HFMA2 R12, -RZ, RZ, 0, 2.384185791015625e-07 ;  /* 0x00000004ff0c7431 */ /* 0x000fe400000001ff */
[----:B------:R-:W-:Y:S01]  /*4750*/  IMAD.MOV.U32 R13, RZ, RZ, RZ ;  /* 0x000000ffff0d7224 */ /* 0x000fe200078e00ff */
[----:B------:R-:W-:-:S07]  /*4760*/  MOV R19, R14 ;  /* 0x0000000e00137202 */ /* 0x000fce0000000f00 */
[----:B------:R-:W-:Y:S05]  /*4770*/  WARPSYNC.COLLECTIVE R15, `(.L_x_6590) ;  /* 0x000000000f087348 */ /* 0x000fea0003c00000 */
[----:B------:R0:W1:Y:S02]  /*4780*/  SHFL.BFLY P6, R14, R13, R12, R11 ;  /* 0x0c00000c0d0e7389 */ /* 0x00006400000c000b */
[----:B01----:R-:W-:Y:S05]  /*4790*/  ENDCOLLECTIVE ;  /* 0x000000000000791b */ /* 0x003fea0003800000 */
.L_x_6590:
[----:B------:R-:W-:Y:S01]  /*47a0*/  FADD.FTZ R19, R20, R19 ;  /* 0x0000001314137221 */ /* 0x000fe20000010000 */
[----:B------:R-:W-:Y:S02]  /*47b0*/  HFMA2 R12, -RZ, RZ, 0, 1.1920928955078125e-07 ;  /* 0x00000002ff0c7431 */ /* 0x000fe400000001ff */
[----:B------:R-:W-:-:S05]  /*47c0*/  FADD.FTZ R18, RZ, R14 ;  /* 0x0000000eff127221 */ /* 0x000fca0000010000 */
[----:B------:R-:W-:-:S07]  /*47d0*/  MOV R13, R18 ;  /* 0x00000012000d7202 */ /* 0x000fce0000000f00 */
[----:B------:R-:W-:Y:S05]  /*47e0*/  WARPSYNC.COLLECTIVE R15, `(.L_x_6591) ;  /* 0x000000000f087348 */ /* 0x000fea0003c00000 */
[----:B------:R0:W1:Y:S02]  /*47f0*/  SHFL.BFLY P6, R14, R13, R12, R11 ;  /* 0x0c00000c0d0e7389 */ /* 0x00006400000c000b */
[----:B01----:R-:W-:Y:S05]  /*4800*/  ENDCOLLECTIVE ;  /* 0x000000000000791b */ /* 0x003fea0003800000 */
.L_x_6591:
[----:B------:R-:W-:Y:S02]  /*4810*/  HFMA2 R12, -RZ, RZ, 0, 5.9604644775390625e-08 ;  /* 0x00000001ff0c7431 */ /* 0x000fe400000001ff */
[----:B------:R-:W-:-:S04]  /*4820*/  IMAD.MOV.U32 R3, RZ, RZ, R14 ;  /* 0x000000ffff037224 */ /* 0x000fc800078e000e */
[----:B------:R-:W-:-:S05]  /*4830*/  FADD.FTZ R18, R18, R3 ;  /* 0x0000000312127221 */ /* 0x000fca0000010000 */
[----:B------:R-:W-:-:S07]  /*4840*/  MOV R13, R18 ;  /* 0x00000012000d7202 */ /* 0x000fce0000000f00 */
[----:B------:R-:W-:Y:S05]  /*4850*/  WARPSYNC.COLLECTIVE R15, `(.L_x_6592) ;  /* 0x000000000f087348 */ /* 0x000fea0003c00000 */
[----:B------:R0:W1:Y:S02]  /*4860*/  SHFL.BFLY P6, R14, R13, R12, R11 ;  /* 0x0c00000c0d0e7389 */ /* 0x00006400000c000b */
[----:B01----:R-:W-:Y:S05]  /*4870*/  ENDCOLLECTIVE ;  /* 0x000000000000791b */ /* 0x003fea0003800000 */
.L_x_6592:
[----:B------:R-:W-:Y:S02]  /*4880*/  HFMA2 R12, -RZ, RZ, 0, 2.384185791015625e-07 ;  /* 0x00000004ff0c7431 */ /* 0x000fe400000001ff */
[----:B------:R-:W-:Y:S01]  /*4890*/  IMAD.MOV.U32 R13, RZ, RZ, RZ ;  /* 0x000000ffff0d7224 */ /* 0x000fe200078e00ff */
[----:B------:R-:W-:-:S07]  /*48a0*/  MOV R17, R14 ;  /* 0x0000000e00117202 */ /* 0x000fce0000000f00 */
[----:B------:R-:W-:Y:S05]  /*48b0*/  WARPSYNC.COLLECTIVE R15, `(.L_x_6593) ;  /* 0x000000000f087348 */ /* 0x000fea0003c00000 */
[----:B------:R0:W1:Y:S02]  /*48c0*/  SHFL.BFLY P6, R14, R13, R12, R11 ;  /* 0x0c00000c0d0e7389 */ /* 0x00006400000c000b */
[----:B01----:R-:W-:Y:S05]  /*48d0*/  ENDCOLLECTIVE ;  /* 0x000000000000791b */ /* 0x003fea0003800000 */
.L_x_6593:
[----:B------:R-:W-:Y:S01]  /*48e0*/  FADD.FTZ R17, R18, R17 ;  /* 0x0000001112117221 */ /* 0x000fe20000010000 */
[----:B------:R-:W-:Y:S02]  /*48f0*/  HFMA2 R12, -RZ, RZ, 0, 1.1920928955078125e-07 ;  /* 0x00000002ff0c7431 */ /* 0x000fe400000001ff */
[----:B------:R-:W-:-:S05]  /*4900*/  FADD.FTZ R10, RZ, R14 ;  /* 0x0000000eff0a7221 */ /* 0x000fca0000010000 */
[----:B------:R-:W-:-:S07]  /*4910*/  MOV R13, R10 ;  /* 0x0000000a000d7202 */ /* 0x000fce0000000f00 */
[----:B------:R-:W-:Y:S05]  /*4920*/  WARPSYNC.COLLECTIVE R15, `(.L_x_6594) ;  /* 0x000000000f087348 */ /* 0x000fea0003c00000 */
[----:B------:R0:W1:Y:S02]  /*4930*/  SHFL.BFLY P6, R14, R13, R12, R11 ;  /* 0x0c00000c0d0e7389 */ /* 0x00006400000c000b */
[----:B01----:R-:W-:Y:S05]  /*4940*/  ENDCOLLECTIVE ;  /* 0x000000000000791b */ /* 0x003fea0003800000 */
.L_x_6594:
[----:B------:R-:W-:Y:S02]  /*4950*/  HFMA2 R12, -RZ, RZ, 0, 5.9604644775390625e-08 ;  /* 0x00000001ff0c7431 */ /* 0x000fe400000001ff */
[----:B------:R-:W-:-:S04]  /*4960*/  IMAD.MOV.U32 R9, RZ, RZ, R14 ;  /* 0x000000ffff097224 */ /* 0x000fc800078e000e */
[----:B------:R-:W-:-:S05]  /*4970*/  FADD.FTZ R10, R10, R9 ;  /* 0x000000090a0a7221 */ /* 0x000fca0000010000 */
[----:B------:R-:W-:-:S07]  /*4980*/  MOV R13, R10 ;  /* 0x0000000a000d7202 */ /* 0x000fce0000000f00 */
[----:B------:R-:W-:Y:S05]  /*4990*/  WARPSYNC.COLLECTIVE R15, `(.L_x_6595) ;  /* 0x000000000f087348 */ /* 0x000fea0003c00000 */
[----:B------:R0:W1:Y:S02]  /*49a0*/  SHFL.BFLY P6, R14, R13, R12, R11 ;  /* 0x0c00000c0d0e7389 */ /* 0x00006400000c000b */
[----:B01----:R-:W-:Y:S05]  /*49b0*/  ENDCOLLECTIVE ;  /* 0x000000000000791b */ /* 0x003fea0003800000 */
.L_x_6595:
[----:B------:R-:W-:Y:S02]  /*49c0*/  HFMA2 R12, -RZ, RZ, 0, 2.384185791015625e-07 ;  /* 0x00000004ff0c7431 */ /* 0x000fe400000001ff */
[----:B------:R-:W-:Y:S01]  /*49d0*/  IMAD.MOV.U32 R13, RZ, RZ, RZ ;  /* 0x000000ffff0d7224 */ /* 0x000fe200078e00ff */
[----:B------:R-:W-:-:S07]  /*49e0*/  MOV R9, R14 ;  /* 0x0000000e00097202 */ /* 0x000fce0000000f00 */
[----:B------:R-:W-:Y:S05]  /*49f0*/  WARPSYNC.COLLECTIVE R15, `(.L_x_6596) ;  /* 0x000000000f087348 */ /* 0x000fea0003c00000 */
[----:B------:R0:W1:Y:S02]  /*4a00*/  SHFL.BFLY P6, R14, R13, R12, R11 ;  /* 0x0c00000c0d0e7389 */ /* 0x00006400000c000b */
[----:B01----:R-:W-:Y:S05]  /*4a10*/  ENDCOLLECTIVE ;  /* 0x000000000000791b */ /* 0x003fea0003800000 */
.L_x_6596:
        /* <DEDUP_REMOVED lines=8> */
.L_x_6597:
[----:B------:R-:W-:Y:S01]  /*4aa0*/  HFMA2 R12, -RZ, RZ, 0, 5.9604644775390625e-08 ;  /* 0x00000001ff0c7431 */ /* 0x000fe200000001ff */
[----:B------:R-:W-:-:S05]  /*4ab0*/  MOV R7, R14 ;  /* 0x0000000e00077202 */ /* 0x000fca0000000f00 */
[----:B------:R-:W-:-:S05]  /*4ac0*/  FADD.FTZ R8, R8, R7 ;  /* 0x0000000708087221 */ /* 0x000fca0000010000 */
[----:B------:R-:W-:-:S07]  /*4ad0*/  MOV R13, R8 ;  /* 0x00000008000d7202 */ /* 0x000fce0000000f00 */
[----:B------:R-:W-:Y:S05]  /*4ae0*/  WARPSYNC.COLLECTIVE R15, `(.L_x_6598) ;  /* 0x000000000f087348 */ /* 0x000fea0003c00000 */
[----:B------:R0:W1:Y:S02]  /*4af0*/  SHFL.BFLY P6, R14, R13, R12, R11 ;  /* 0x0c00000c0d0e7389 */ /* 0x00006400000c000b */
[----:B01----:R-:W-:Y:S05]  /*4b00*/  ENDCOLLECTIVE ;  /* 0x000000000000791b */ /* 0x003fea0003800000 */
.L_x_6598:
[----:B------:R-:W-:Y:S01]  /*4b10*/  HFMA2 R12, -RZ, RZ, 0, 2.384185791015625e-07 ;  /* 0x00000004ff0c7431 */ /* 0x000fe200000001ff */
[----:B------:R-:W-:Y:S01]  /*4b20*/  MOV R13, RZ ;  /* 0x000000ff000d7202 */ /* 0x000fe20000000f00 */
[----:B------:R-:W-:-:S07]  /*4b30*/  IMAD.MOV.U32 R7, RZ, RZ, R14 ;  /* 0x000000ffff077224 */ /* 0x000fce00078e000e */
[----:B------:R-:W-:Y:S05]  /*4b40*/  WARPSYNC.COLLECTIVE R15, `(.L_x_6599) ;  /* 0x000000000f087348 */ /* 0x000fea0003c00000 */
[----:B------:R0:W1:Y:S02]  /*4b50*/  SHFL.BFLY P6, R14, R13, R12, R11 ;  /* 0x0c00000c0d0e7389 */ /* 0x00006400000c000b */
[----:B01----:R-:W-:Y:S05]  /*4b60*/  ENDCOLLECTIVE ;  /* 0x000000000000791b */ /* 0x003fea0003800000 */
.L_x_6599:
[----:B------:R-:W-:Y:S01]  /*4b70*/  FADD.FTZ R18, R8, R7 ;  /* 0x0000000708127221 */ /* 0x000fe20000010000 */
[----:B------:R-:W-:Y:S02]  /*4b80*/  IMAD.MOV.U32 R12, RZ, RZ, 0x2 ;  /* 0x00000002ff0c7424 */ /* 0x000fe400078e00ff */
[----:B------:R-:W-:-:S05]  /*4b90*/  FADD.FTZ R6, RZ, R14 ;  /* 0x0000000eff067221 */ /* 0x000fca0000010000 */
[----:B------:R-:W-:-:S07]  /*4ba0*/  MOV R13, R6 ;  /* 0x00000006000d7202 */ /* 0x000fce0000000f00 */
[----:B------:R-:W-:Y:S05]  /*4bb0*/  WARPSYNC.COLLECTIVE R15, `(.L_x_6600) ;  /* 0x000000000f087348 */ /* 0x000fea0003c00000 */
[----:B------:R0:W1:Y:S02]  /*4bc0*/  SHFL.BFLY P6, R14, R13, R12, R11 ;  /* 0x0c00000c0d0e7389 */ /* 0x00006400000c000b */
[----:B01----:R-:W-:Y:S05]  /*4bd0*/  ENDCOLLECTIVE ;  /* 0x000000000000791b */ /* 0x003fea0003800000 */
.L_x_6600:
[----:B------:R-:W-:Y:S01]  /*4be0*/  HFMA2 R12, -RZ, RZ, 0, 5.9604644775390625e-08 ;  /* 0x00000001ff0c7431 */ /* 0x000fe200000001ff */
[----:B------:R-:W-:-:S05]  /*4bf0*/  MOV R37, R14 ;  /* 0x0000000e00257202 */ /* 0x000fca0000000f00 */
[----:B------:R-:W-:-:S05]  /*4c00*/  FADD.FTZ R6, R6, R37 ;  /* 0x0000002506067221 */ /* 0x000fca0000010000 */
[----:B------:R-:W-:-:S07]  /*4c10*/  MOV R13, R6 ;  /* 0x00000006000d7202 */ /* 0x000fce0000000f00 */
[----:B------:R-:W-:Y:S05]  /*4c20*/  WARPSYNC.COLLECTIVE R15, `(.L_x_6601) ;  /* 0x000000000f087348 */ /* 0x000fea0003c00000 */
[----:B------:R0:W1:Y:S02]  /*4c30*/  SHFL.BFLY P6, R14, R13, R12, R11 ;  /* 0x0c00000c0d0e7389 */ /* 0x00006400000c000b */
[----:B01----:R-:W-:Y:S05]  /*4c40*/  ENDCOLLECTIVE ;  /* 0x000000000000791b */ /* 0x003fea0003800000 */
.L_x_6601:
[----:B------:R-:W-:Y:S01]  /*4c50*/  HFMA2 R12, -RZ, RZ, 0, 2.384185791015625e-07 ;  /* 0x00000004ff0c7431 */ /* 0x000fe200000001ff */
[----:B------:R-:W-:Y:S01]  /*4c60*/  MOV R13, RZ ;  /* 0x000000ff000d7202 */ /* 0x000fe20000000f00 */
[----:B------:R-:W-:-:S07]  /*4c70*/  IMAD.MOV.U32 R31, RZ, RZ, R14 ;  /* 0x000000ffff1f7224 */ /* 0x000fce00078e000e */
[----:B------:R-:W-:Y:S05]  /*4c80*/  WARPSYNC.COLLECTIVE R15, `(.L_x_6602) ;  /* 0x000000000f087348 */ /* 0x000fea0003c00000 */
[----:B------:R0:W1:Y:S02]  /*4c90*/  SHFL.BFLY P6, R14, R13, R12, R11 ;  /* 0x0c00000c0d0e7389 */ /* 0x00006400000c000b */
[----:B01----:R-:W-:Y:S05]  /*4ca0*/  ENDCOLLECTIVE ;  /* 0x000000000000791b */ /* 0x003fea0003800000 */
.L_x_6602:
        /* <DEDUP_REMOVED lines=8> */
.L_x_6603:
[----:B------:R-:W-:Y:S01]  /*4d30*/  IMAD.MOV.U32 R12, RZ, RZ, 0x1 ;  /* 0x00000001ff0c7424 */ /* 0x000fe200078e00ff */
[----:B------:R-:W-:-:S05]  /*4d40*/  MOV R36, R14 ;  /* 0x0000000e00247202 */ /* 0x000fca0000000f00 */
[----:B------:R-:W-:-:S05]  /*4d50*/  FADD.FTZ R5, R5, R36 ;  /* 0x0000002405057221 */ /* 0x000fca0000010000 */
[----:B------:R-:W-:-:S07]  /*4d60*/  MOV R13, R5 ;  /* 0x00000005000d7202 */ /* 0x000fce0000000f00 */
[----:B------:R-:W-:Y:S05]  /*4d70*/  WARPSYNC.COLLECTIVE R15, `(.L_x_6604) ;  /* 0x000000000f087348 */ /* 0x000fea0003c00000 */
[----:B------:R0:W1:Y:S02]  /*4d80*/  SHFL.BFLY P6, R14, R13, R12, R11 ;  /* 0x0c00000c0d0e7389 */ /* 0x00006400000c000b */
[----:B01----:R-:W-:Y:S05]  /*4d90*/  ENDCOLLECTIVE ;  /* 0x000000000000791b */ /* 0x003fea0003800000 */
.L_x_6604:
[----:B------:R-:W-:Y:S01]  /*4da0*/  HFMA2 R13, -RZ, RZ, 0, 0 ;  /* 0x00000000ff0d7431 */ /* 0x000fe200000001ff */
[----:B------:R-:W-:Y:S02]  /*4db0*/  MOV R12, 0x4 ;  /* 0x00000004000c7802 */ /* 0x000fe40000000f00 */
[----:B------:R-:W-:-:S07]  /*4dc0*/  MOV R20, R14 ;  /* 0x0000000e00147202 */ /* 0x000fce0000000f00 */
[----:B------:R-:W-:Y:S05]  /*4dd0*/  WARPSYNC.COLLECTIVE R15, `(.L_x_6605) ;  /* 0x000000000f087348 */ /* 0x000fea0003c00000 */
[----:B------:R0:W1:Y:S02]  /*4de0*/  SHFL.BFLY P6, R14, R13, R12, R11 ;  /* 0x0c00000c0d0e7389 */ /* 0x00006400000c000b */
[----:B01----:R-:W-:Y:S05]  /*4df0*/  ENDCOLLECTIVE ;  /* 0x000000000000791b */ /* 0x003fea0003800000 */
.L_x_6605:
        /* <DEDUP_REMOVED lines=8> */
.L_x_6606:
[----:B------:R-:W-:Y:S01]  /*4e80*/  HFMA2 R12, -RZ, RZ, 0, 5.9604644775390625e-08 ;  /* 0x00000001ff0c7431 */ /* 0x000fe200000001ff */
[----:B------:R-:W-:-:S05]  /*4e90*/  MOV R35, R14 ;  /* 0x0000000e00237202 */ /* 0x000fca0000000f00 */
[----:B------:R-:W-:-:S04]  /*4ea0*/  FADD.FTZ R4, R4, R35 ;  /* 0x0000002304047221 */ /* 0x000fc80000010000 */
[----:B------:R-:W-:-:S07]  /*4eb0*/  IMAD.MOV.U32 R13, RZ, RZ, R4 ;  /* 0x000000ffff0d7224 */ /* 0x000fce00078e0004 */
[----:B------:R-:W-:Y:S05]  /*4ec0*/  WARPSYNC.COLLECTIVE R15, `(.L_x_6607) ;  /* 0x000000000f087348 */ /* 0x000fea0003c00000 */
[----:B------:R0:W1:Y:S02]  /*4ed0*/  SHFL.BFLY P6, R14, R13, R12, R11 ;  /* 0x0c00000c0d0e7389 */ /* 0x00006400000c000b */
[----:B01----:R-:W-:Y:S05]  /*4ee0*/  ENDCOLLECTIVE ;  /* 0x000000000000791b */ /* 0x003fea0003800000 */
.L_x_6607:
[----:B------:R-:W-:Y:S02]  /*4ef0*/  HFMA2 R13, -RZ, RZ, 0, 0 ;  /* 0x00000000ff0d7431 */ /* 0x000fe400000001ff */
[----:B------:R-:W-:Y:S01]  /*4f00*/  IMAD.MOV.U32 R12, RZ, RZ, 0x4 ;  /* 0x00000004ff0c7424 */ /* 0x000fe200078e00ff */
[----:B------:R-:W-:-:S07]  /*4f10*/  MOV R9, R14 ;  /* 0x0000000e00097202 */ /* 0x000fce0000000f00 */
[----:B------:R-:W-:Y:S05]  /*4f20*/  WARPSYNC.COLLECTIVE R15, `(.L_x_6608) ;  /* 0x000000000f087348 */ /* 0x000fea0003c00000 */
[----:B------:R0:W1:Y:S02]  /*4f30*/  SHFL.BFLY P6, R14, R13, R12, R11 ;  /* 0x0c00000c0d0e7389 */ /* 0x00006400000c000b */
[----:B01----:R-:W-:Y:S05]  /*4f40*/  ENDCOLLECTIVE ;  /* 0x000000000000791b */ /* 0x003fea0003800000 */
.L_x_6608:
[----:B------:R-:W-:Y:S01]  /*4f50*/  FADD.FTZ R5, R4, R9 ;  /* 0x0000000904057221 */ /* 0x000fe20000010000 */
[----:B------:R-:W-:Y:S02]  /*4f60*/  HFMA2 R12, -RZ, RZ, 0, 1.1920928955078125e-07 ;  /* 0x00000002ff0c7431 */ /* 0x000fe400000001ff */
[----:B------:R-:W-:-:S05]  /*4f70*/  FADD.FTZ R3, RZ, R14 ;  /* 0x0000000eff037221 */ /* 0x000fca0000010000 */
[----:B------:R-:W-:-:S07]  /*4f80*/  MOV R13, R3 ;  /* 0x00000003000d7202 */ /* 0x000fce0000000f00 */
[----:B------:R-:W-:Y:S05]  /*4f90*/  WARPSYNC.COLLECTIVE R15, `(.L_x_6609) ;  /* 0x000000000f087348 */ /* 0x000fea0003c00000 */
[----:B------:R0:W1:Y:S02]  /*4fa0*/  SHFL.BFLY P6, R14, R13, R12, R11 ;  /* 0x0c00000c0d0e7389 */ /* 0x00006400000c000b */
[----:B01----:R-:W-:Y:S05]  /*4fb0*/  ENDCOLLECTIVE ;  /* 0x000000000000791b */ /* 0x003fea0003800000 */
.L_x_6609:
[----:B------:R-:W-:Y:S01]  /*4fc0*/  HFMA2 R12, -RZ, RZ, 0, 5.9604644775390625e-08 ;  /* 0x00000001ff0c7431 */ /* 0x000fe200000001ff */
[----:B------:R-:W-:-:S05]  /*4fd0*/  MOV R34, R14 ;  /* 0x0000000e00227202 */ /* 0x000fca0000000f00 */
[----:B------:R-:W-:-:S04]  /*4fe0*/  FADD.FTZ R3, R3, R34 ;  /* 0x0000002203037221 */ /* 0x000fc80000010000 */
[----:B------:R-:W-:-:S07]  /*4ff0*/  IMAD.MOV.U32 R13, RZ, RZ, R3 ;  /* 0x000000ffff0d7224 */ /* 0x000fce00078e0003 */
[----:B------:R-:W-:Y:S05]  /*5000*/  WARPSYNC.COLLECTIVE R15, `(.L_x_6610) ;  /* 0x000000000f087348 */ /* 0x000fea0003c00000 */
[----:B------:R0:W1:Y:S02]  /*5010*/  SHFL.BFLY P6, R14, R13, R12, R11 ;  /* 0x0c00000c0d0e7389 */ /* 0x00006400000c000b */
[----:B01----:R-:W-:Y:S05]  /*5020*/  ENDCOLLECTIVE ;  /* 0x000000000000791b */ /* 0x003fea0003800000 */
.L_x_6610:
[----:B------:R-:W-:Y:S02]  /*5030*/  HFMA2 R13, -RZ, RZ, 0, 0 ;  /* 0x00000000ff0d7431 */ /* 0x000fe400000001ff */
[----:B------:R-:W-:Y:S01]  /*5040*/  IMAD.MOV.U32 R12, RZ, RZ, 0x4 ;  /* 0x00000004ff0c7424 */ /* 0x000fe200078e00ff */
[----:B------:R-:W-:-:S07]  /*5050*/  MOV R22, R14 ;  /* 0x0000000e00167202 */ /* 0x000fce0000000f00 */
[----:B------:R-:W-:Y:S05]  /*5060*/  WARPSYNC.COLLECTIVE R15, `(.L_x_6611) ;  /* 0x000000000f087348 */ /* 0x000fea0003c00000 */
[----:B------:R0:W1:Y:S02]  /*5070*/  SHFL.BFLY P6, R14, R13, R12, R11 ;  /* 0x0c00000c0d0e7389 */ /* 0x00006400000c000b */
[----:B01----:R-:W-:Y:S05]  /*5080*/  ENDCOLLECTIVE ;  /* 0x000000000000791b */ /* 0x003fea0003800000 */
.L_x_6611:
        /* <DEDUP_REMOVED lines=8> */
.L_x_6612:
[----:B------:R-:W-:Y:S01]  /*5110*/  MOV R12, 0x1 ;  /* 0x00000001000c7802 */ /* 0x000fe20000000f00 */
[----:B------:R-:W-:-:S04]  /*5120*/  FADD.FTZ R2, R2, R14 ;  /* 0x0000000e02027221 */ /* 0x000fc80000010000 */
[----:B------:R-:W-:-:S07]  /*5130*/  IMAD.MOV.U32 R13, RZ, RZ, R2 ;  /* 0x000000ffff0d7224 */ /* 0x000fce00078e0002 */
[----:B------:R-:W-:Y:S05]  /*5140*/  WARPSYNC.COLLECTIVE R15, `(.L_x_6613) ;  /* 0x000000000f087348 */ /* 0x000fea0003c00000 */
[----:B------:R0:W1:Y:S02]  /*5150*/  SHFL.BFLY P6, R14, R13, R12, R11 ;  /* 0x0c00000c0d0e7389 */ /* 0x00006400000c000b */
[----:B01----:R-:W-:Y:S05]  /*5160*/  ENDCOLLECTIVE ;  /* 0x000000000000791b */ /* 0x003fea0003800000 */
.L_x_6613:
[----:B------:R-:W-:Y:S02]  /*5170*/  HFMA2 R13, -RZ, RZ, 0, 0 ;  /* 0x00000000ff0d7431 */ /* 0x000fe400000001ff */
[----:B------:R-:W-:Y:S01]  /*5180*/  IMAD.MOV.U32 R12, RZ, RZ, 0x4 ;  /* 0x00000004ff0c7424 */ /* 0x000fe200078e00ff */
[----:B------:R-:W-:-:S07]  /*5190*/  MOV R35, R14 ;  /* 0x0000000e00237202 */ /* 0x000fce0000000f00 */
[----:B------:R-:W-:Y:S05]  /*51a0*/  WARPSYNC.COLLECTIVE R15, `(.L_x_6614) ;  /* 0x000000000f087348 */ /* 0x000fea0003c00000 */
[----:B------:R0:W1:Y:S02]  /*51b0*/  SHFL.BFLY P6, R14, R13, R12, R11 ;  /* 0x0c00000c0d0e7389 */ /* 0x00006400000c000b */
[----:B01----:R-:W-:Y:S05]  /*51c0*/  ENDCOLLECTIVE ;  /* 0x000000000000791b */ /* 0x003fea0003800000 */
.L_x_6614:
        /* <DEDUP_REMOVED lines=8> */
.L_x_6615:
[----:B------:R-:W-:Y:S02]  /*5250*/  HFMA2 R12, -RZ, RZ, 0, 5.9604644775390625e-08 ;  /* 0x00000001ff0c7431 */ /* 0x000fe400000001ff */
[----:B------:R-:W-:-:S04]  /*5260*/  IMAD.MOV.U32 R33, RZ, RZ, R14 ;  /* 0x000000ffff217224 */ /* 0x000fc800078e000e */
[----:B------:R-:W-:-:S05]  /*5270*/  FADD.FTZ R0, R0, R33 ;  /* 0x0000002100007221 */ /* 0x000fca0000010000 */
[----:B------:R-:W-:-:S07]  /*5280*/  MOV R13, R0 ;  /* 0x00000000000d7202 */ /* 0x000fce0000000f00 */
[----:B------:R-:W-:Y:S05]  /*5290*/  WARPSYNC.COLLECTIVE R15, `(.L_x_6616) ;  /* 0x000000000f087348 */ /* 0x000fea0003c00000 */
[----:B------:R0:W1:Y:S02]  /*52a0*/  SHFL.BFLY P6, R14, R13, R12, R11 ;  /* 0x0c00000c0d0e7389 */ /* 0x00006400000c000b */
[----:B01----:R-:W-:Y:S05]  /*52b0*/  ENDCOLLECTIVE ;  /* 0x000000000000791b */ /* 0x003fea0003800000 */
.L_x_6616:
[----:B------:R-:W-:Y:S02]  /*52c0*/  HFMA2 R12, -RZ, RZ, 0, 2.384185791015625e-07 ;  /* 0x00000004ff0c7431 */ /* 0x000fe400000001ff */
[----:B------:R-:W-:Y:S01]  /*52d0*/  IMAD.MOV.U32 R13, RZ, RZ, RZ ;  /* 0x000000ffff0d7224 */ /* 0x000fe200078e00ff */
[----:B------:R-:W-:-:S07]  /*52e0*/  MOV R31, R14 ;  /* 0x0000000e001f7202 */ /* 0x000fce0000000f00 */
[----:B------:R-:W-:Y:S05]  /*52f0*/  WARPSYNC.COLLECTIVE R15, `(.L_x_6617) ;  /* 0x000000000f087348 */ /* 0x000fea0003c00000 */
[----:B------:R0:W1:Y:S02]  /*5300*/  SHFL.BFLY P6, R14, R13, R12, R11 ;  /* 0x0c00000c0d0e7389 */ /* 0x00006400000c000b */
[----:B01----:R-:W-:Y:S05]  /*5310*/  ENDCOLLECTIVE ;  /* 0x000000000000791b */ /* 0x003fea0003800000 */
.L_x_6617:
[----:B------:R-:W-:Y:S01]  /*5320*/  FADD.FTZ R6, R0, R31 ;  /* 0x0000001f00067221 */ /* 0x000fe20000010000 */
[----:B------:R-:W-:Y:S02]  /*5330*/  HFMA2 R12, -RZ, RZ, 0, 1.1920928955078125e-07 ;  /* 0x00000002ff0c7431 */ /* 0x000fe400000001ff */
[----:B------:R-:W-:-:S05]  /*5340*/  FADD.FTZ R30, RZ, R14 ;  /* 0x0000000eff1e7221 */ /* 0x000fca0000010000 */
[----:B------:R-:W-:-:S07]  /*5350*/  MOV R13, R30 ;  /* 0x0000001e000d7202 */ /* 0x000fce0000000f00 */
[----:B------:R-:W-:Y:S05]  /*5360*/  WARPSYNC.COLLECTIVE R15, `(.L_x_6618) ;  /* 0x000000000f087348 */ /* 0x000fea0003c00000 */
[----:B------:R0:W1:Y:S02]  /*5370*/  SHFL.BFLY P6, R14, R13, R12, R11 ;  /* 0x0c00000c0d0e7389 */ /* 0x00006400000c000b */
[----:B01----:R-:W-:Y:S05]  /*5380*/  ENDCOLLECTIVE ;  /* 0x000000000000791b */ /* 0x003fea0003800000 */
.L_x_6618:
[----:B------:R-:W-:Y:S02]  /*5390*/  HFMA2 R12, -RZ, RZ, 0, 5.9604644775390625e-08 ;  /* 0x00000001ff0c7431 */ /* 0x000fe400000001ff */
[----:B------:R-:W-:-:S04]  /*53a0*/  IMAD.MOV.U32 R31, RZ, RZ, R14 ;  /* 0x000000ffff1f7224 */ /* 0x000fc800078e000e */
[----:B------:R-:W-:-:S05]  /*53b0*/  FADD.FTZ R30, R30, R31 ;  /* 0x0000001f1e1e7221 */ /* 0x000fca0000010000 */
[----:B------:R-:W-:-:S07]  /*53c0*/  MOV R13, R30 ;  /* 0x0000001e000d7202 */ /* 0x000fce0000000f00 */
[----:B------:R-:W-:Y:S05]  /*53d0*/  WARPSYNC.COLLECTIVE R15, `(.L_x_6619) ;  /* 0x000000000f087348 */ /* 0x000fea0003c00000 */
[----:B------:R0:W1:Y:S02]  /*53e0*/  SHFL.BFLY P6, R14, R13, R12, R11 ;  /* 0x0c00000c0d0e7389 */ /* 0x00006400000c000b */
[----:B01----:R-:W-:Y:S05]  /*53f0*/  ENDCOLLECTIVE ;  /* 0x000000000000791b */ /* 0x003fea0003800000 */
.L_x_6619:
[----:B------:R-:W-:Y:S02]  /*5400*/  HFMA2 R12, -RZ, RZ, 0, 2.384185791015625e-07 ;  /* 0x00000004ff0c7431 */ /* 0x000fe400000001ff */
[----:B------:R-:W-:Y:S01]  /*5410*/  IMAD.MOV.U32 R13, RZ, RZ, RZ ;  /* 0x000000ffff0d7224 */ /* 0x000fe200078e00ff */
[----:B------:R-:W-:-:S07]  /*5420*/  MOV R9, R14 ;  /* 0x0000000e00097202 */ /* 0x000fce0000000f00 */
[----:B------:R-:W-:Y:S05]  /*5430*/  WARPSYNC.COLLECTIVE R15, `(.L_x_6620) ;  /* 0x000000000f087348 */ /* 0x000fea0003c00000 */
[----:B------:R0:W1:Y:S02]  /*5440*/  SHFL.BFLY P6, R14, R13, R12, R11 ;  /* 0x0c00000c0d0e7389 */ /* 0x00006400000c000b */
[----:B01----:R-:W-:Y:S05]  /*5450*/  ENDCOLLECTIVE ;  /* 0x000000000000791b */ /* 0x003fea0003800000 */
.L_x_6620:
        /* <DEDUP_REMOVED lines=8> */
.L_x_6621:
[----:B------:R-:W-:Y:S01]  /*54e0*/  HFMA2 R12, -RZ, RZ, 0, 5.9604644775390625e-08 ;  /* 0x00000001ff0c7431 */ /* 0x000fe200000001ff */
[----:B------:R-:W-:-:S05]  /*54f0*/  MOV R32, R14 ;  /* 0x0000000e00207202 */ /* 0x000fca0000000f00 */
[----:B------:R-:W-:-:S07]  /*5500*/  FADD.FTZ R13, R9, R32 ;  /* 0x00000020090d7221 */ /* 0x000fce0000010000 */
[----:B------:R-:W-:Y:S05]  /*5510*/  WARPSYNC.COLLECTIVE R15, `(.L_x_6622) ;  /* 0x000000000f087348 */ /* 0x000fea0003c00000 */
[----:B------:R0:W1:Y:S02]  /*5520*/  SHFL.BFLY P6, R14, R13, R12, R11 ;  /* 0x0c00000c0d0e7389 */ /* 0x00006400000c000b */
[----:B01----:R-:W-:Y:S05]  /*5530*/  ENDCOLLECTIVE ;  /* 0x000000000000791b */ /* 0x003fea0003800000 */
.L_x_6622:
[----:B------:R-:W-:Y:S01]  /*5540*/  HFMA2 R12, -RZ, RZ, 0, 2.384185791015625e-07 ;  /* 0x00000004ff0c7431 */ /* 0x000fe200000001ff */
[----:B------:R-:W-:-:S05]  /*5550*/  MOV R32, R14 ;  /* 0x0000000e00207202 */ /* 0x000fca0000000f00 */
[----:B------:R-:W-:Y:S01]  /*5560*/  FADD.FTZ R2, R13, R32 ;  /* 0x000000200d027221 */ /* 0x000fe20000010000 */
[----:B------:R-:W-:-:S07]  /*5570*/  IMAD.MOV.U32 R13, RZ, RZ, RZ ;  /* 0x000000ffff0d7224 */ /* 0x000fce00078e00ff */
[----:B------:R-:W-:Y:S05]  /*5580*/  WARPSYNC.COLLECTIVE R15, `(.L_x_6623) ;  /* 0x000000000f087348 */ /* 0x000fea0003c00000 */
[----:B------:R0:W1:Y:S02]  /*5590*/  SHFL.BFLY P6, R14, R13, R12, R11 ;  /* 0x0c00000c0d0e7389 */ /* 0x00006400000c000b */
[----:B01----:R-:W-:Y:S05]  /*55a0*/  ENDCOLLECTIVE ;  /* 0x000000000000791b */ /* 0x003fea0003800000 */
.L_x_6623:
[----:B------:R-:W-:Y:S01]  /*55b0*/  IMAD.MOV.U32 R12, RZ, RZ, 0x2 ;  /* 0x00000002ff0c7424 */ /* 0x000fe200078e00ff */
[----:B------:R-:W-:-:S05]  /*55c0*/  MOV R7, R14 ;  /* 0x0000000e00077202 */ /* 0x000fca0000000f00 */
[----:B------:R-:W-:-:S05]  /*55d0*/  FADD.FTZ R7, RZ, R7 ;  /* 0x00000007ff077221 */ /* 0x000fca0000010000 */
[----:B------:R-:W-:-:S07]  /*55e0*/  MOV R13, R7 ;  /* 0x00000007000d7202 */ /* 0x000fce0000000f00 */
[----:B------:R-:W-:Y:S05]  /*55f0*/  WARPSYNC.COLLECTIVE R15, `(.L_x_6624) ;  /* 0x000000000f087348 */ /* 0x000fea0003c00000 */
[----:B------:R0:W1:Y:S02]  /*5600*/  SHFL.BFLY P6, R14, R13, R12, R11 ;  /* 0x0c00000c0d0e7389 */ /* 0x00006400000c000b */
[----:B01----:R-:W-:Y:S05]  /*5610*/  ENDCOLLECTIVE ;  /* 0x000000000000791b */ /* 0x003fea0003800000 */
.L_x_6624:
[----:B------:R-:W-:Y:S02]  /*5620*/  HFMA2 R12, -RZ, RZ, 0, 5.9604644775390625e-08 ;  /* 0x00000001ff0c7431 */ /* 0x000fe400000001ff */
[----:B------:R-:W-:-:S05]  /*5630*/  FADD.FTZ R26, R7, R14 ;  /* 0x0000000e071a7221 */ /* 0x000fca0000010000 */
[----:B------:R-:W-:-:S07]  /*5640*/  MOV R13, R26 ;  /* 0x0000001a000d7202 */ /* 0x000fce0000000f00 */
[----:B------:R-:W-:Y:S05]  /*5650*/  WARPSYNC.COLLECTIVE R15, `(.L_x_6625) ;  /* 0x000000000f087348 */ /* 0x000fea0003c00000 */
[----:B------:R0:W1:Y:S02]  /*5660*/  SHFL.BFLY P6, R14, R13, R12, R11 ;  /* 0x0c00000c0d0e7389 */ /* 0x00006400000c000b */
[----:B01----:R-:W-:Y:S05]  /*5670*/  ENDCOLLECTIVE ;  /* 0x000000000000791b */ /* 0x003fea0003800000 */
.L_x_6625:
[----:B------:R-:W-:Y:S02]  /*5680*/  HFMA2 R12, -RZ, RZ, 0, 2.384185791015625e-07 ;  /* 0x00000004ff0c7431 */ /* 0x000fe400000001ff */
[----:B------:R-:W-:Y:S01]  /*5690*/  IMAD.MOV.U32 R13, RZ, RZ, RZ ;  /* 0x000000ffff0d7224 */ /* 0x000fe200078e00ff */
[----:B------:R-:W-:-:S07]  /*56a0*/  MOV R33, R14 ;  /* 0x0000000e00217202 */ /* 0x000fce0000000f00 */
[----:B------:R-:W-:Y:S05]  /*56b0*/  WARPSYNC.COLLECTIVE R15, `(.L_x_6626) ;  /* 0x000000000f087348 */ /* 0x000fea0003c00000 */
[----:B------:R0:W1:Y:S02]  /*56c0*/  SHFL.BFLY P6, R14, R13, R12, R11 ;  /* 0x0c00000c0d0e7389 */ /* 0x00006400000c000b */
[----:B01----:R-:W-:Y:S05]  /*56d0*/  ENDCOLLECTIVE ;  /* 0x000000000000791b */ /* 0x003fea0003800000 */
.L_x_6626:
[----:B------:R-:W-:Y:S01]  /*56e0*/  FADD.FTZ R9, R26, R33 ;  /* 0x000000211a097221 */ /* 0x000fe20000010000 */
[----:B------:R-:W-:Y:S02]  /*56f0*/  HFMA2 R12, -RZ, RZ, 0, 1.1920928955078125e-07 ;  /* 0x00000002ff0c7431 */ /* 0x000fe400000001ff */
[----:B------:R-:W-:-:S05]  /*5700*/  FADD.FTZ R24, RZ, R14 ;  /* 0x0000000eff187221 */ /* 0x000fca0000010000 */
[----:B------:R-:W-:-:S07]  /*5710*/  MOV R13, R24 ;  /* 0x00000018000d7202 */ /* 0x000fce0000000f00 */
[----:B------:R-:W-:Y:S05]  /*5720*/  WARPSYNC.COLLECTIVE R15, `(.L_x_6627) ;  /* 0x000000000f087348 */ /* 0x000fea0003c00000 */
[----:B------:R0:W1:Y:S02]  /*5730*/  SHFL.BFLY P6, R14, R13, R12, R11 ;  /* 0x0c00000c0d0e7389 */ /* 0x00006400000c000b */
[----:B01----:R-:W-:Y:S05]  /*5740*/  ENDCOLLECTIVE ;  /* 0x000000000000791b */ /* 0x003fea0003800000 */
.L_x_6627:
[----:B------:R-:W-:Y:S01]  /*5750*/  MOV R12, 0x1 ;  /* 0x00000001000c7802 */ /* 0x000fe20000000f00 */
[----:B------:R-:W-:-:S04]  /*5760*/  FADD.FTZ R7, R24, R14 ;  /* 0x0000000e18077221 */ /* 0x000fc80000010000 */
[----:B------:R-:W-:-:S07]  /*5770*/  IMAD.MOV.U32 R13, RZ, RZ, R7 ;  /* 0x000000ffff0d7224 */ /* 0x000fce00078e0007 */
[----:B------:R-:W-:Y:S05]  /*5780*/  WARPSYNC.COLLECTIVE R15, `(.L_x_6628) ;  /* 0x000000000f087348 */ /* 0x000fea0003c00000 */
[----:B------:R0:W1:Y:S02]  /*5790*/  SHFL.BFLY P6, R14, R13, R12, R11 ;  /* 0x0c00000c0d0e7389 */ /* 0x00006400000c000b */
[----:B01----:R-:W-:Y:S05]  /*57a0*/  ENDCOLLECTIVE ;  /* 0x000000000000791b */ /* 0x003fea0003800000 */
.L_x_6628:
[----:B------:R-:W-:Y:S02]  /*57b0*/  HFMA2 R13, -RZ, RZ, 0, 0 ;  /* 0x00000000ff0d7431 */ /* 0x000fe400000001ff */
[----:B------:R-:W-:Y:S01]  /*57c0*/  IMAD.MOV.U32 R12, RZ, RZ, 0x4 ;  /* 0x00000004ff0c7424 */ /* 0x000fe200078e00ff */
[----:B------:R-:W-:-:S07]  /*57d0*/  MOV R34, R14 ;  /* 0x0000000e00227202 */ /* 0x000fce0000000f00 */
[----:B------:R-:W-:Y:S05]  /*57e0*/  WARPSYNC.COLLECTIVE R15, `(.L_x_6629) ;  /* 0x000000000f087348 */ /* 0x000fea0003c00000 */
[----:B------:R0:W1:Y:S02]  /*57f0*/  SHFL.BFLY P6, R14, R13, R12, R11 ;  /* 0x0c00000c0d0e7389 */ /* 0x00006400000c000b */
[----:B01----:R-:W-:Y:S05]  /*5800*/  ENDCOLLECTIVE ;  /* 0x000000000000791b */ /* 0x003fea0003800000 */
.L_x_6629:
[----:B------:R-:W-:Y:S01]  /*5810*/  FADD.FTZ R26, R7, R34 ;  /* 0x00000022071a7221 */ /* 0x000fe20000010000 */
[----:B------:R-:W-:Y:S02]  /*5820*/  HFMA2 R12, -RZ, RZ, 0, 1.1920928955078125e-07 ;  /* 0x00000002ff0c7431 */ /* 0x000fe400000001ff */
[----:B------:R-:W-:-:S05]  /*5830*/  FADD.FTZ R24, RZ, R14 ;  /* 0x0000000eff187221 */ /* 0x000fca0000010000 */
[----:B------:R-:W-:-:S07]  /*5840*/  MOV R13, R24 ;  /* 0x00000018000d7202 */ /* 0x000fce0000000f00 */
[----:B------:R-:W-:Y:S05]  /*5850*/  WARPSYNC.COLLECTIVE R15, `(.L_x_6630) ;  /* 0x000000000f087348 */ /* 0x000fea0003c00000 */
[----:B------:R0:W1:Y:S02]  /*5860*/  SHFL.BFLY P6, R14, R13, R12, R11 ;  /* 0x0c00000c0d0e7389 */ /* 0x00006400000c000b */
[----:B01----:R-:W-:Y:S05]  /*5870*/  ENDCOLLECTIVE ;  /* 0x000000000000791b */ /* 0x003fea0003800000 */
.L_x_6630:
[----:B------:R-:W-:Y:S02]  /*5880*/  IMAD.MOV.U32 R12, RZ, RZ, 0x1 ;  /* 0x00000001ff0c7424 */ /* 0x000fe400078e00ff */
[----:B------:R-:W-:-:S05]  /*5890*/  FADD.FTZ R31, R24, R14 ;  /* 0x0000000e181f7221 */ /* 0x000fca0000010000 */
[----:B------:R-:W-:-:S07]  /*58a0*/  MOV R13, R31 ;  /* 0x0000001f000d7202 */ /* 0x000fce0000000f00 */
[----:B------:R-:W-:Y:S05]  /*58b0*/  WARPSYNC.COLLECTIVE R15, `(.L_x_6631) ;  /* 0x000000000f087348 */ /* 0x000fea0003c00000 */
[----:B------:R0:W1:Y:S02]  /*58c0*/  SHFL.BFLY P6, R14, R13, R12, R11 ;  /* 0x0c00000c0d0e7389 */ /* 0x00006400000c000b */
[----:B01----:R-:W-:Y:S05]  /*58d0*/  ENDCOLLECTIVE ;  /* 0x000000000000791b */ /* 0x003fea0003800000 */
.L_x_6631:
[----:B------:R-:W-:Y:S01]  /*58e0*/  HFMA2 R13, -RZ, RZ, 0, 0 ;  /* 0x00000000ff0d7431 */ /* 0x000fe200000001ff */
[----:B------:R-:W-:Y:S02]  /*58f0*/  MOV R12, 0x4 ;  /* 0x00000004000c7802 */ /* 0x000fe40000000f00 */
[----:B------:R-:W-:-:S07]  /*5900*/  MOV R32, R14 ;  /* 0x0000000e00207202 */ /* 0x000fce0000000f00 */
[----:B------:R-:W-:Y:S05]  /*5910*/  WARPSYNC.COLLECTIVE R15, `(.L_x_6632) ;  /* 0x000000000f087348 */ /* 0x000fea0003c00000 */
[----:B------:R0:W1:Y:S02]  /*5920*/  SHFL.BFLY P6, R14, R13, R12, R11 ;  /* 0x0c00000c0d0e7389 */ /* 0x00006400000c000b */
[----:B01----:R-:W-:Y:S05]  /*5930*/  ENDCOLLECTIVE ;  /* 0x000000000000791b */ /* 0x003fea0003800000 */
.L_x_6632:
[----:B------:R-:W-:Y:S01]  /*5940*/  FADD.FTZ R32, R31, R32 ;  /* 0x000000201f207221 */ /* 0x000fe20000010000 */
[----:B------:R-:W-:Y:S02]  /*5950*/  HFMA2 R12, -RZ, RZ, 0, 1.1920928955078125e-07 ;  /* 0x00000002ff0c7431 */ /* 0x000fe400000001ff */
[----:B------:R-:W-:-:S04]  /*5960*/  FADD.FTZ R22, RZ, R14 ;  /* 0x0000000eff167221 */ /* 0x000fc80000010000 */
[----:B------:R-:W-:-:S07]  /*5970*/  IMAD.MOV.U32 R13, RZ, RZ, R22 ;  /* 0x000000ffff0d7224 */ /* 0x000fce00078e0016 */
[----:B------:R-:W-:Y:S05]  /*5980*/  WARPSYNC.COLLECTIVE R15, `(.L_x_6633) ;  /* 0x000000000f087348 */ /* 0x000fea0003c00000 */
[----:B------:R0:W1:Y:S02]  /*5990*/  SHFL.BFLY P6, R14, R13, R12, R11 ;  /* 0x0c00000c0d0e7389 */ /* 0x00006400000c000b */
[----:B01----:R-:W-:Y:S05]  /*59a0*/  ENDCOLLECTIVE ;  /* 0x000000000000791b */ /* 0x003fea0003800000 */
.L_x_6633:
[----:B------:R-:W-:Y:S02]  /*59b0*/  HFMA2 R12, -RZ, RZ, 0, 5.9604644775390625e-08 ;  /* 0x00000001ff0c7431 */ /* 0x000fe400000001ff */
[----:B------:R-:W-:-:S05]  /*59c0*/  FADD.FTZ R24, R22, R14 ;  /* 0x0000000e16187221 */ /* 0x000fca0000010000 */
[----:B------:R-:W-:-:S07]  /*59d0*/  MOV R13, R24 ;  /* 0x00000018000d7202 */ /* 0x000fce0000000f00 */
[----:B------:R-:W-:Y:S05]  /*59e0*/  WARPSYNC.COLLECTIVE R15, `(.L_x_6634) ;  /* 0x000000000f087348 */ /* 0x000fea0003c00000 */
[----:B------:R0:W1:Y:S02]  /*59f0*/  SHFL.BFLY P6, R14, R13, R12, R11 ;  /* 0x0c00000c0d0e7389 */ /* 0x00006400000c000b */
[----:B01----:R-:W-:Y:S05]  /*5a00*/  ENDCOLLECTIVE ;  /* 0x000000000000791b */ /* 0x003fea0003800000 */
.L_x_6634:
[----:B------:R-:W-:Y:S01]  /*5a10*/  IMAD.MOV.U32 R13, RZ, RZ, RZ ;  /* 0x000000ffff0d7224 */ /* 0x000fe200078e00ff */
[----:B------:R-:W-:Y:S01]  /*5a20*/  MOV R12, 0x4 ;  /* 0x00000004000c7802 */ /* 0x000fe20000000f00 */
[----:B------:R-:W-:-:S07]  /*5a30*/  FADD.FTZ R22, R24, R14 ;  /* 0x0000000e18167221 */ /* 0x000fce0000010000 */
[----:B------:R-:W-:Y:S05]  /*5a40*/  WARPSYNC.COLLECTIVE R15, `(.L_x_6635) ;  /* 0x000000000f087348 */ /* 0x000fea0003c00000 */
[----:B------:R0:W1:Y:S02]  /*5a50*/  SHFL.BFLY P6, R14, R13, R12, R11 ;  /* 0x0c00000c0d0e7389 */ /* 0x00006400000c000b */
[----:B01----:R-:W-:Y:S05]  /*5a60*/  ENDCOLLECTIVE ;  /* 0x000000000000791b */ /* 0x003fea0003800000 */
.L_x_6635:
[----:B------:R-:W-:Y:S02]  /*5a70*/  HFMA2 R12, -RZ, RZ, 0, 1.1920928955078125e-07 ;  /* 0x00000002ff0c7431 */ /* 0x000fe400000001ff */
[----:B------:R-:W-:-:S05]  /*5a80*/  FADD.FTZ R30, RZ, R14 ;  /* 0x0000000eff1e7221 */ /* 0x000fca0000010000 */
[----:B------:R-:W-:-:S07]  /*5a90*/  MOV R13, R30 ;  /* 0x0000001e000d7202 */ /* 0x000fce0000000f00 */
[----:B------:R-:W-:Y:S05]  /*5aa0*/  WARPSYNC.COLLECTIVE R15, `(.L_x_6636) ;  /* 0x000000000f087348 */ /* 0x000fea0003c00000 */
[----:B------:R0:W1:Y:S02]  /*5ab0*/  SHFL.BFLY P6, R14, R13, R12, R11 ;  /* 0x0c00000c0d0e7389 */ /* 0x00006400000c000b */
[----:B01----:R-:W-:Y:S05]  /*5ac0*/  ENDCOLLECTIVE ;  /* 0x000000000000791b */ /* 0x003fea0003800000 */
.L_x_6636:
[----:B------:R-:W-:Y:S02]  /*5ad0*/  HFMA2 R12, -RZ, RZ, 0, 5.9604644775390625e-08 ;  /* 0x00000001ff0c7431 */ /* 0x000fe400000001ff */
[----:B------:R-:W-:-:S04]  /*5ae0*/  IMAD.MOV.U32 R33, RZ, RZ, R14 ;  /* 0x000000ffff217224 */ /* 0x000fc800078e000e */
[----:B------:R-:W-:-:S05]  /*5af0*/  FADD.FTZ R33, R30, R33 ;  /* 0x000000211e217221 */ /* 0x000fca0000010000 */
[----:B------:R-:W-:-:S07]  /*5b00*/  MOV R13, R33 ;  /* 0x00000021000d7202 */ /* 0x000fce0000000f00 */
[----:B------:R-:W-:Y:S05]  /*5b10*/  WARPSYNC.COLLECTIVE R15, `(.L_x_6637) ;  /* 0x000000000f087348 */ /* 0x000fea0003c00000 */
[----:B------:R0:W1:Y:S02]  /*5b20*/  SHFL.BFLY P6, R14, R13, R12, R11 ;  /* 0x0c00000c0d0e7389 */ /* 0x00006400000c000b */
[----:B01----:R-:W-:Y:S05]  /*5b30*/  ENDCOLLECTIVE ;  /* 0x000000000000791b */ /* 0x003fea0003800000 */
.L_x_6637:
[----:B------:R-:W-:Y:S01]  /*5b40*/  MOV R11, R6 ;  /* 0x00000006000b7202 */ /* 0x000fe20000000f00 */
[----:B------:R-:W-:Y:S06]  /*5b50*/  BRA `(.L_x_6638) ;  /* 0xffffffd400fc7947 */ /* 0x000fec000383ffff */
.L_x_6639:
        /* <DEDUP_REMOVED lines=10> */
.L_x_27368:


//--------------------- .text._ZN4vllm25paged_attention_v2_kernelIfhLi64ELi32ELi128ELNS_18Fp8KVCacheDataTypeE2ELb1ELi512EEEvPfS2_PT_PKS3_PKT0_S9_ifPKiSB_iPKfiiiSD_SD_iiiii --------------------------
	.section	.text._ZN4vllm25paged_attention_v2_kernelIfhLi64ELi32ELi128ELNS_18Fp8KVCacheDataTypeE2ELb1ELi512EEEvPfS2_PT_PKS3_PKT0_S9_ifPKiSB_iPKfiiiSD_SD_iiiii,"ax",@progbits
	.align	128
        .global         _ZN4vllm25paged_attention_v2_kernelIfhLi64ELi32ELi128ELNS_18Fp8KVCacheDataTypeE2ELb1ELi512EEEvPfS2_PT_PKS3_PKT0_S9_ifPKiSB_iPKfiiiSD_SD_iiiii
        .type           _ZN4vllm25paged_attention_v2_kernelIfhLi64ELi32ELi128ELNS_18Fp8KVCacheDataTypeE2ELb1ELi512EEEvPfS2_PT_PKS3_PKT0_S9_ifPKiSB_iPKfiiiSD_SD_iiiii,@function
        .size           _ZN4vllm25paged_attention_v2_kernelIfhLi64ELi32ELi128ELNS_18Fp8KVCacheDataTypeE2ELb1ELi512EEEvPfS2_PT_PKS3_PKT0_S9_ifPKiSB_iPKfiiiSD_SD_iiiii,(.L_x_27369 - _ZN4vllm25paged_attention_v2_kernelIfhLi64ELi32ELi128ELNS_18Fp8KVCacheDataTypeE2ELb1ELi512EEEvPfS2_PT_PKS3_PKT0_S9_ifPKiSB_iPKfiiiSD_SD_iiiii)
        .other          _ZN4vllm25paged_attention_v2_kernelIfhLi64ELi32ELi128ELNS_18Fp8KVCacheDataTypeE2ELb1ELi512EEEvPfS2_PT_PKS3_PKT0_S9_ifPKiSB_iPKfiiiSD_SD_iiiii,@"STO_CUDA_ENTRY STV_DEFAULT"
_ZN4vllm25paged_attention_v2_kernelIfhLi64ELi32ELi128ELNS_18Fp8KVCacheDataTypeE2ELb1ELi512EEEvPfS2_PT_PKS3_PKT0_S9_ifPKiSB_iPKfiiiSD_SD_iiiii:
.text._ZN4vllm25paged_attention_v2_kernelIfhLi64ELi32ELi128ELNS_18Fp8KVCacheDataTypeE2ELb1ELi512EEEvPfS2_PT_PKS3_PKT0_S9_ifPKiSB_iPKfiiiSD_SD_iiiii:
        /* <DEDUP_REMOVED lines=11> */
[----:B------:R-:W-:Y:S01]  /*00b0*/  VIADD R11, R7, 0xffffffff ;  /* 0xffffffff070b7836 */ /* 0x000fe20000000000 */
        /* <DEDUP_REMOVED lines=15> */
[----:B0-----:R-:W-:-:S04]  /*01b0*/  IADD3 R8, PT, PT, R3, 0xffffffe, RZ ;  /* 0x0ffffffe03087810 */ /* 0x001fc80007ffe0ff */
[----:B------:R0:W4:Y:S01]  /*01c0*/  F2I.FTZ.U32.TRUNC.NTZ R9, R8 ;  /* 0x0000000800097305 */ /* 0x000122000021f000 */
[----:B---3--:R-:W-:Y:S02]  /*01d0*/  @P1 IMAD R12, R16, R12, R17 ;  /* 0x0000000c100c1224 */ /* 0x008fe400078e0211 */
[----:B0-----:R-:W-:Y:S02]  /*01e0*/  HFMA2 R8, -RZ, RZ, 0, 0 ;  /* 0x00000000ff087431 */ /* 0x001fe400000001ff */
[----:B----4-:R-:W-:-:S05]  /*01f0*/  IMAD R0, R9, R21, RZ ;  /* 0x0000001509007224 */ /* 0x010fca00078e02ff */
[----:B------:R-:W-:-:S05]  /*0200*/  IADD3 R13, PT, PT, -R0, RZ, RZ ;  /* 0x000000ff000d7210 */ /* 0x000fca0007ffe1ff */
[----:B------:R-:W-:Y:S01]  /*0210*/  IMAD.HI.U32 R0, R9, R13, R8 ;  /* 0x0000000d09007227 */ /* 0x000fe200078e0008 */
[----:B-1----:R-:W-:-:S04]  /*0220*/  SHF.R.U32.HI R9, RZ, 0x5, R20 ;  /* 0x00000005ff097819 */ /* 0x002fc80000011614 */
[----:B------:R-:W-:Y:S01]  /*0230*/  LEA R9, R18, R9, 0x4 ;  /* 0x0000000912097211 */ /* 0x000fe200078e20ff */
[----:B------:R-:W-:-:S04]  /*0240*/  IMAD.HI.U32 R8, R0, R6, RZ ;  /* 0x0000000600087227 */ /* 0x000fc800078e00ff */
[----:B------:R-:W-:-:S04]  /*0250*/  IMAD.MOV R3, RZ, RZ, -R8 ;  /* 0x000000ffff037224 */ /* 0x000fc800078e0a08 */
[----:B------:R-:W-:Y:S01]  /*0260*/  IMAD R6, R21, R3, R6 ;  /* 0x0000000315067224 */ /* 0x000fe200078e0206 */
[----:B------:R-:W-:-:S04]  /*0270*/  IADD3 R3, PT, PT, R7, 0x1f, RZ ;  /* 0x0000001f07037810 */ /* 0x000fc80007ffe0ff */
[----:B------:R-:W-:Y:S02]  /*0280*/  ISETP.GT.U32.AND P3, PT, R21, R6, PT ;  /* 0x000000061500720c */ /* 0x000fe40003f64070 */
[----:B------:R-:W-:-:S04]  /*0290*/  SHF.R.U32.HI R3, RZ, 0x5, R3 ;  /* 0x00000005ff037819 */ /* 0x000fc80000011603 */
[----:B------:R-:W-:-:S05]  /*02a0*/  VIMNMX.U32 R10, PT, PT, R3, R10, PT ;  /* 0x0000000a030a7248 */ /* 0x000fca0003fe0000 */
[----:B------:R-:W-:Y:S02]  /*02b0*/  IMAD R3, R18, -0x10, R10 ;  /* 0xfffffff012037824 */ /* 0x000fe400078e020a */
[-C--:B------:R-:W-:Y:S01]  /*02c0*/  @!P3 IADD3 R6, PT, PT, R6, -R21.reuse, RZ ;  /* 0x800000150606b210 */ /* 0x080fe20007ffe0ff */
[----:B------:R-:W-:Y:S01]  /*02d0*/  @!P3 VIADD R8, R8, 0x1 ;  /* 0x000000010808b836 */ /* 0x000fe20000000000 */
[----:B------:R-:W-:Y:S02]  /*02e0*/  ISETP.NE.AND P3, PT, R2, RZ, PT ;  /* 0x000000ff0200720c */ /* 0x000fe40003f65270 */
[----:B------:R-:W-:Y:S01]  /*02f0*/  ISETP.GE.U32.AND P0, PT, R6, R21, PT ;  /* 0x000000150600720c */ /* 0x000fe20003f06070 */
[----:B------:R-:W-:-:S05]  /*0300*/  IMAD R6, R3, 0x20, R4 ;  /* 0x0000002003067824 */ /* 0x000fca00078e0204 */
[----:B------:R-:W-:Y:S01]  /*0310*/  VIMNMX R7, PT, PT, R7, R6, PT ;  /* 0x0000000607077248 */ /* 0x000fe20003fe0100 */
[----:B------:R-:W-:-:S06]  /*0320*/  @P1 IMAD R6, R12, R5, 0x1 ;  /* 0x000000010c061424 */ /* 0x000fcc00078e0205 */
[----:B------:R-:W-:Y:S02]  /*0330*/  @P0 IADD3 R8, PT, PT, R8, 0x1, RZ ;  /* 0x0000000108080810 */ /* 0x000fe40007ffe0ff */
[----:B------:R-:W-:Y:S02]  /*0340*/  ISETP.GE.U32.AND P0, PT, R9, R10, PT ;  /* 0x0000000a0900720c */ /* 0x000fe40003f06070 */
[----:B------:R-:W-:Y:S02]  /*0350*/  @!P2 IADD3 R8, PT, PT, -R8, RZ, RZ ;  /* 0x000000ff0808a210 */ /* 0x000fe40007ffe1ff */
        /* <DEDUP_REMOVED lines=55> */
.L_x_6640:
        /* <DEDUP_REMOVED lines=26> */
.L_x_6644:
        /* <DEDUP_REMOVED lines=38> */
.L_x_6642:
[----:B------:R-:W-:Y:S05]  /*0ad0*/  BSYNC.RECONVERGENT B6 ;  /* 0x0000000000067941 */ /* 0x000fea0003800200 */
.L_x_6641:
        /* <DEDUP_REMOVED lines=14> */
.L_x_6687:
        /* <DEDUP_REMOVED lines=41> */
.L_x_6650:
        /* <DEDUP_REMOVED lines=11> */
.L_x_6649:
[----:B------:R-:W-:Y:S05]  /*0f00*/  BSYNC.RECONVERGENT B1 ;  /* 0x0000000000017941 */ /* 0x000fea0003800200 */
.L_x_6648:
        /* <DEDUP_REMOVED lines=12> */
.L_x_6653:
        /* <DEDUP_REMOVED lines=100> */
.L_x_6652:
[----:B------:R-:W-:Y:S05]  /*1610*/  BSYNC.RECONVERGENT B1 ;  /* 0x0000000000017941 */ /* 0x000fea0003800200 */
.L_x_6651:
        /* <DEDUP_REMOVED lines=55> */
.L_x_6655:
[----:B------:R-:W-:Y:S05]  /*1990*/  BSYNC.RECONVERGENT B1 ;  /* 0x0000000000017941 */ /* 0x000fea0003800200 */
.L_x_6654:
        /* <DEDUP_REMOVED lines=26> */
.L_x_6647:
[----:B------:R-:W-:Y:S05]  /*1b40*/  BSYNC.RECONVERGENT B0 ;  /* 0x0000000000007941 */ /* 0x000fea0003800200 */
.L_x_6646:
        /* <DEDUP_REMOVED lines=41> */
.L_x_6660:
[----:B------:R-:W1:Y:S01]  /*1de0*/  LDS R14, [R11] ;  /* 0x000000000b0e7984 */ /* 0x000e620000000800 */
[----:B------:R-:W-:-:S05]  /*1df0*/  VIADD R13, R13, 0x1 ;  /* 0x000000010d0d7836 */ /* 0x000fca0000000000 */
[----:B------:R-:W-:Y:S01]  /*1e00*/  ISETP.NE.AND P0, PT, R13, RZ, PT ;  /* 0x000000ff0d00720c */ /* 0x000fe20003f05270 */
[----:B-1----:R-:W-:-:S05]  /*1e10*/  FMUL.FTZ R14, R14, R7 ;  /* 0x000000070e0e7220 */ /* 0x002fca0000410000 */
[----:B------:R1:W-:Y:S02]  /*1e20*/  STS [R11], R14 ;  /* 0x0000000e0b007388 */ /* 0x0003e40000000800 */
[----:B-1----:R-:W-:-:S05]  /*1e30*/  IADD3 R11, PT, PT, R11, 0x200, RZ ;  /* 0x000002000b0b7810 */ /* 0x002fca0007ffe0ff */
[----:B------:R-:W-:Y:S05]  /*1e40*/  @P0 BRA `(.L_x_6660) ;  /* 0xfffffffc00e40947 */ /* 0x000fea000383ffff */
.L_x_6659:
[----:B------:R-:W-:Y:S05]  /*1e50*/  BSYNC.RECONVERGENT B1 ;  /* 0x0000000000017941 */ /* 0x000fea0003800200 */
.L_x_6658:
        /* <DEDUP_REMOVED lines=12> */
.L_x_6663:
        /* <DEDUP_REMOVED lines=52> */
.L_x_6662:
[----:B------:R-:W-:Y:S05]  /*2260*/  BSYNC.RECONVERGENT B1 ;  /* 0x0000000000017941 */ /* 0x000fea0003800200 */
.L_x_6661:
        /* <DEDUP_REMOVED lines=31> */
.L_x_6665:
[----:B------:R-:W-:Y:S05]  /*2460*/  BSYNC.RECONVERGENT B1 ;  /* 0x0000000000017941 */ /* 0x000fea0003800200 */
.L_x_6664:
        /* <DEDUP_REMOVED lines=14> */
.L_x_6657:
[----:B------:R-:W-:Y:S05]  /*2550*/  BSYNC.RECONVERGENT B0 ;  /* 0x0000000000007941 */ /* 0x000fea0003800200 */
.L_x_6656:
        /* <DEDUP_REMOVED lines=18> */
.L_x_6667:
[----:B------:R-:W-:Y:S05]  /*2680*/  BSYNC.RECONVERGENT B0 ;  /* 0x0000000000007941 */ /* 0x000fea0003800200 */
.L_x_6666:
        /* <DEDUP_REMOVED lines=27> */
.L_x_6671:
        /* <DEDUP_REMOVED lines=34> */
.L_x_6670:
        /* <DEDUP_REMOVED lines=16> */
.L_x_6669:
[----:B------:R-:W-:Y:S05]  /*2b60*/  BSYNC.RECONVERGENT B6 ;  /* 0x0000000000067941 */ /* 0x000fea0003800200 */
.L_x_6668:
[----:B------:R-:W4:Y:S01]  /*2b70*/  S2R R28, SR_TID.X ;  /* 0x00000000001c7919 */ /* 0x000f220000002100 */
[----:B------:R-:W-:Y:S01]  /*2b80*/  UMOV UR4, 0xffffffff ;  /* 0xffffffff00047882 */ /* 0x000fe20000000000 */
[----:B----4-:R-:W-:Y:S02]  /*2b90*/  LOP3.LUT R27, R28, 0x1f, RZ, 0xc0, !PT ;  /* 0x0000001f1c1b7812 */ /* 0x010fe400078ec0ff */
[----:B------:R-:W-:Y:S01]  /*2ba0*/  SHF.R.U32.HI R26, RZ, 0x5, R28 ;  /* 0x00000005ff1a7819 */ /* 0x000fe2000001161c */
[----:B------:R-:W-:Y:S06]  /*2bb0*/  BRA.DIV UR4, `(.L_x_6672) ;  /* 0x0000001204c07947 */ /* 0x000fec000b800000 */
[----:B------:R-:W-:Y:S01]  /*2bc0*/  HFMA2 R14, -RZ, RZ, 0, 0 ;  /* 0x00000000ff0e7431 */ /* 0x000fe200000001ff */
[----:B------:R-:W-:Y:S01]  /*2bd0*/  MOV R6, RZ ;  /* 0x000000ff00067202 */ /* 0x000fe20000000f00 */
[----:B------:R-:W-:Y:S02]  /*2be0*/  IMAD.MOV.U32 R9, RZ, RZ, RZ ;  /* 0x000000ffff097224 */ /* 0x000fe400078e00ff */
[----:B------:R-:W-:Y:S01]  /*2bf0*/  HFMA2 R22, -RZ, RZ, 0, 0 ;  /* 0x00000000ff167431 */ /* 0x000fe200000001ff */
[----:B------:R-:W-:Y:S01]  /*2c00*/  CS2R R20, SRZ ;  /* 0x0000000000147805 */ /* 0x000fe2000001ff00 */
[----:B------:R-:W-:Y:S02]  /*2c10*/  IMAD.MOV.U32 R25, RZ, RZ, RZ ;  /* 0x000000ffff197224 */ /* 0x000fe400078e00ff */
[----:B------:R-:W-:Y:S01]  /*2c20*/  FADD.FTZ R9, RZ, R9 ;  /* 0x00000009ff097221 */ /* 0x000fe20000010000 */
[----:B------:R-:W-:Y:S01]  /*2c30*/  FADD.FTZ R6, RZ, R6 ;  /* 0x00000006ff067221 */ /* 0x000fe20000010000 */
[----:B--23--:R-:W-:-:S02]  /*2c40*/  CS2R R2, SRZ ;  /* 0x0000000000027805 */ /* 0x00cfc4000001ff00 */
[----:B-1----:R-:W-:Y:S01]  /*2c50*/  CS2R R4, SRZ ;  /* 0x0000000000047805 */ /* 0x002fe2000001ff00 */
[--C-:B------:R-:W-:Y:S01]  /*2c60*/  FADD.FTZ R7, RZ, R14.reuse ;  /* 0x0000000eff077221 */ /* 0x100fe20000010000 */
[----:B------:R-:W-:Y:S01]  /*2c70*/  FADD.FTZ R24, RZ, R14 ;  /* 0x0000000eff187221 */ /* 0x000fe20000010000 */
[----:B0-----:R-:W0:Y:S01]  /*2c80*/  SHFL.BFLY PT, R0, R9, 0x2, 0x1f ;  /* 0x0c401f0009007f89 */ /* 0x001e2200000e0000 */
[----:B------:R-:W-:Y:S01]  /*2c90*/  FADD.FTZ R22, RZ, R22 ;  /* 0x00000016ff167221 */ /* 0x000fe20000010000 */
[----:B------:R-:W-:Y:S01]  /*2ca0*/  FADD.FTZ R20, RZ, R20 ;  /* 0x00000014ff147221 */ /* 0x000fe20000010000 */
[----:B------:R-:W-:Y:S01]  /*2cb0*/  FADD.FTZ R25, RZ, R25 ;  /* 0x00000019ff197221 */ /* 0x000fe20000010000 */
[----:B------:R-:W1:Y:S01]  /*2cc0*/  SHFL.BFLY PT, R14, R7, 0x2, 0x1f ;  /* 0x0c401f00070e7f89 */ /* 0x000e6200000e0000 */
[----:B------:R-:W-:Y:S01]  /*2cd0*/  FADD.FTZ R21, RZ, R21 ;  /* 0x00000015ff157221 */ /* 0x000fe20000010000 */
[----:B------:R-:W-:Y:S01]  /*2ce0*/  FADD.FTZ R3, RZ, R3 ;  /* 0x00000003ff037221 */ /* 0x000fe20000010000 */
[----:B------:R-:W-:Y:S01]  /*2cf0*/  FADD.FTZ R5, RZ, R5 ;  /* 0x00000005ff057221 */ /* 0x000fe20000010000 */
[----:B------:R-:W2:Y:S01]  /*2d00*/  SHFL.BFLY PT, R29, R6, 0x2, 0x1f ;  /* 0x0c401f00061d7f89 */ /* 0x000ea200000e0000 */
[----:B------:R-:W-:Y:S01]  /*2d10*/  FADD.FTZ R4, RZ, R4 ;  /* 0x00000004ff047221 */ /* 0x000fe20000010000 */
[----:B------:R-:W-:-:S02]  /*2d20*/  FADD.FTZ R2, RZ, R2 ;  /* 0x00000002ff027221 */ /* 0x000fc40000010000 */
[----:B------:R-:W3:Y:S04]  /*2d30*/  SHFL.BFLY PT, R23, R24, 0x2, 0x1f ;  /* 0x0c401f0018177f89 */ /* 0x000ee800000e0000 */
[----:B------:R-:W-:Y:S04]  /*2d40*/  SHFL.BFLY PT, R11, R25, 0x2, 0x1f ;  /* 0x0c401f00190b7f89 */ /* 0x000fe800000e0000 */
[----:B------:R-:W4:Y:S01]  /*2d50*/  SHFL.BFLY PT, R8, R21, 0x2, 0x1f ;  /* 0x0c401f0015087f89 */ /* 0x000f2200000e0000 */
[----:B0-----:R-:W-:-:S03]  /*2d60*/  FADD.FTZ R9, R9, R0 ;  /* 0x0000000009097221 */ /* 0x001fc60000010000 */
[----:B------:R-:W0:Y:S01]  /*2d70*/  SHFL.BFLY PT, R32, R3, 0x2, 0x1f ;  /* 0x0c401f0003207f89 */ /* 0x000e2200000e0000 */
[----:B-1----:R-:W-:Y:S01]  /*2d80*/  FADD.FTZ R7, R7, R14 ;  /* 0x0000000e07077221 */ /* 0x002fe20000010000 */
[----:B------:R-:W-:Y:S02]  /*2d90*/  MOV R14, RZ ;  /* 0x000000ff000e7202 */ /* 0x000fe40000000f00 */
[----:B------:R-:W1:Y:S01]  /*2da0*/  SHFL.BFLY PT, R0, R22, 0x2, 0x1f ;  /* 0x0c401f0016007f89 */ /* 0x000e6200000e0000 */
[----:B--2---:R-:W-:Y:S02]  /*2db0*/  FADD.FTZ R6, R6, R29 ;  /* 0x0000001d06067221 */ /* 0x004fe40000010000 */
[----:B------:R-:W-:Y:S01]  /*2dc0*/  FADD.FTZ R29, RZ, R14 ;  /* 0x0000000eff1d7221 */ /* 0x000fe20000010000 */
[----:B------:R-:W2:Y:S01]  /*2dd0*/  SHFL.BFLY PT, R34, R5, 0x2, 0x1f ;  /* 0x0c401f0005227f89 */ /* 0x000ea200000e0000 */
[----:B---3--:R-:W-:-:S03]  /*2de0*/  FADD.FTZ R24, R24, R23 ;  /* 0x0000001718187221 */ /* 0x008fc60000010000 */
[----:B------:R-:W3:Y:S04]  /*2df0*/  SHFL.BFLY PT, R14, R20, 0x2, 0x1f ;  /* 0x0c401f00140e7f89 */ /* 0x000ee800000e0000 */
[----:B------:R-:W5:Y:S01]  /*2e00*/  SHFL.BFLY PT, R12, R29, 0x2, 0x1f ;  /* 0x0c401f001d0c7f89 */ /* 0x000f6200000e0000 */
[----:B----4-:R-:W-:-:S03]  /*2e10*/  FADD.FTZ R21, R21, R8 ;  /* 0x0000000815157221 */ /* 0x010fc60000010000 */
        /* <DEDUP_REMOVED lines=8> */
[----:B------:R-:W-:Y:S02]  /*2ea0*/  HFMA2 R14, -RZ, RZ, 0, 0 ;  /* 0x00000000ff0e7431 */ /* 0x000fe400000001ff */
[----:B------:R-:W-:Y:S01]  /*2eb0*/  FADD.FTZ R20, R25, R11 ;  /* 0x0000000b19147221 */ /* 0x000fe20000010000 */
[----:B------:R-:W3:Y:S01]  /*2ec0*/  SHFL.BFLY PT, R30, R6, 0x1, 0x1f ;  /* 0x0c201f00061e7f89 */ /* 0x000ee200000e0000 */
[----:B-----5:R-:W-:-:S03]  /*2ed0*/  FADD.FTZ R25, R29, R12 ;  /* 0x0000000c1d197221 */ /* 0x020fc60000010000 */
[----:B------:R-:W5:Y:S01]  /*2ee0*/  SHFL.BFLY PT, R31, R4, 0x2, 0x1f ;  /* 0x0c401f00041f7f89 */ /* 0x000f6200000e0000 */
[----:B----4-:R-:W-:Y:S01]  /*2ef0*/  FADD.FTZ R23, R24, R23 ;  /* 0x0000001718177221 */ /* 0x010fe20000010000 */
[----:B------:R-:W-:Y:S02]  /*2f00*/  FADD.FTZ R29, RZ, R14 ;  /* 0x0000000eff1d7221 */ /* 0x000fe40000010000 */
[----:B------:R-:W4:Y:S01]  /*2f10*/  SHFL.BFLY PT, R24, R5, 0x1, 0x1f ;  /* 0x0c201f0005187f89 */ /* 0x000f2200000e0000 */
[----:B0-----:R-:W-:-:S03]  /*2f20*/  FADD.FTZ R8, R9, R8 ;  /* 0x0000000809087221 */ /* 0x001fc60000010000 */
[----:B------:R-:W0:Y:S01]  /*2f30*/  SHFL.BFLY PT, R14, R29, 0x2, 0x1f ;  /* 0x0c401f001d0e7f89 */ /* 0x000e2200000e0000 */
[----:B-1----:R-:W-:-:S03]  /*2f40*/  FADD.FTZ R9, R7, R32 ;  /* 0x0000002007097221 */ /* 0x002fc60000010000 */
[----:B------:R-:W1:Y:S01]  /*2f50*/  SHFL.BFLY PT, R33, R2, 0x2, 0x1f ;  /* 0x0c401f0002217f89 */ /* 0x000e6200000e0000 */
[----:B--2---:R-:W-:-:S03]  /*2f60*/  FADD.FTZ R10, R21, R10 ;  /* 0x0000000a150a7221 */ /* 0x004fc60000010000 */
[----:B------:R-:W-:Y:S01]  /*2f70*/  SHFL.BFLY PT, R35, R22, 0x1, 0x1f ;  /* 0x0c201f0016237f89 */ /* 0x000fe200000e0000 */
[----:B---3--:R-:W-:-:S03]  /*2f80*/  FADD.FTZ R21, R6, R30 ;  /* 0x0000001e06157221 */ /* 0x008fc60000010000 */
[----:B------:R-:W-:Y:S01]  /*2f90*/  SHFL.BFLY PT, R30, R3, 0x1, 0x1f ;  /* 0x0c201f00031e7f89 */ /* 0x000fe200000e0000 */
[----:B-----5:R-:W-:Y:S01]  /*2fa0*/  FADD.FTZ R4, R4, R31 ;  /* 0x0000001f04047221 */ /* 0x020fe20000010000 */
[----:B----4-:R-:W-:-:S04]  /*2fb0*/  FADD.FTZ R6, R5, R24 ;  /* 0x0000001805067221 */ /* 0x010fc80000010000 */
[----:B------:R-:W2:Y:S01]  /*2fc0*/  SHFL.BFLY PT, R31, R4, 0x1, 0x1f ;  /* 0x0c201f00041f7f89 */ /* 0x000ea200000e0000 */
[----:B0-----:R-:W-:Y:S01]  /*2fd0*/  FADD.FTZ R32, R29, R14 ;  /* 0x0000000e1d207221 */ /* 0x001fe20000010000 */
[----:B------:R-:W-:Y:S02]  /*2fe0*/  IMAD.MOV.U32 R14, RZ, RZ, RZ ;  /* 0x000000ffff0e7224 */ /* 0x000fe400078e00ff */
[----:B-1----:R-:W-:Y:S02]  /*2ff0*/  FADD.FTZ R2, R2, R33 ;  /* 0x0000002102027221 */ /* 0x002fe40000010000 */
[----:B------:R-:W-:Y:S01]  /*3000*/  FADD.FTZ R24, RZ, R14 ;  /* 0x0000000eff187221 */ /* 0x000fe20000010000 */
[----:B------:R-:W-:Y:S04]  /*3010*/  SHFL.BFLY PT, R33, R0, 0x1, 0x1f ;  /* 0x0c201f0000217f89 */ /* 0x000fe800000e0000 */
[----:B------:R-:W0:Y:S04]  /*3020*/  SHFL.BFLY PT, R14, R24, 0x2, 0x1f ;  /* 0x0c401f00180e7f89 */ /* 0x000e2800000e0000 */
[----:B------:R-:W1:Y:S01]  /*3030*/  SHFL.BFLY PT, R7, R2, 0x1, 0x1f ;  /* 0x0c201f0002077f89 */ /* 0x000e6200000e0000 */
[----:B--2---:R-:W-:Y:S01]  /*3040*/  FADD.FTZ R5, R4, R31 ;  /* 0x0000001f04057221 */ /* 0x004fe20000010000 */
[----:B------:R-:W-:-:S02]  /*3050*/  FADD.FTZ R4, R3, R30 ;  /* 0x0000001e03047221 */ /* 0x000fc40000010000 */
[----:B------:R-:W2:Y:S04]  /*3060*/  SHFL.BFLY PT, R3, R20, 0x1, 0x1f ;  /* 0x0c201f0014037f89 */ /* 0x000ea800000e0000 */
[----:B------:R-:W3:Y:S01]  /*3070*/  SHFL.BFLY PT, R30, R25, 0x1, 0x1f ;  /* 0x0c201f00191e7f89 */ /* 0x000ee200000e0000 */
[----:B0-----:R-:W-:Y:S01]  /*3080*/  FADD.FTZ R31, R24, R14 ;  /* 0x0000000e181f7221 */ /* 0x001fe20000010000 */
[----:B------:R-:W-:Y:S01]  /*3090*/  MOV R14, RZ ;  /* 0x000000ff000e7202 */ /* 0x000fe20000000f00 */
[----:B-1----:R-:W-:Y:S01]  /*30a0*/  FADD.FTZ R7, R2, R7 ;  /* 0x0000000702077221 */ /* 0x002fe20000010000 */
[----:B------:R-:W-:-:S03]  /*30b0*/  FADD.FTZ R2, R0, R33 ;  /* 0x0000002100027221 */ /* 0x000fc60000010000 */
[----:B------:R-:W-:Y:S01]  /*30c0*/  FADD.FTZ R29, RZ, R14 ;  /* 0x0000000eff1d7221 */ /* 0x000fe20000010000 */
[----:B------:R-:W-:Y:S01]  /*30d0*/  FADD.FTZ R0, R22, R35 ;  /* 0x0000002316007221 */ /* 0x000fe20000010000 */
[----:B------:R-:W0:Y:S04]  /*30e0*/  SHFL.BFLY PT, R33, R32, 0x1, 0x1f ;  /* 0x0c201f0020217f89 */ /* 0x000e2800000e0000 */
[----:B------:R-:W1:Y:S01]  /*30f0*/  SHFL.BFLY PT, R14, R29, 0x2, 0x1f ;  /* 0x0c401f001d0e7f89 */ /* 0x000e6200000e0000 */
[----:B--2---:R-:W-:-:S03]  /*3100*/  FADD.FTZ R3, R20, R3 ;  /* 0x0000000314037221 */ /* 0x004fc60000010000 */
[----:B------:R-:W2:Y:S01]  /*3110*/  SHFL.BFLY PT, R22, R31, 0x1, 0x1f ;  /* 0x0c201f001f167f89 */ /* 0x000ea200000e0000 */
[----:B---3--:R-:W-:Y:S01]  /*3120*/  FADD.FTZ R30, R25, R30 ;  /* 0x0000001e191e7221 */ /* 0x008fe20000010000 */
[----:B0-----:R-:W-:Y:S01]  /*3130*/  FADD.FTZ R20, R32, R33 ;  /* 0x0000002120147221 */ /* 0x001fe20000010000 */
[----:B-1----:R-:W-:Y:S01]  /*3140*/  FADD.FTZ R24, R29, R14 ;  /* 0x0000000e1d187221 */ /* 0x002fe20000010000 */
[----:B--2---:R-:W-:-:S04]  /*3150*/  FADD.FTZ R22, R31, R22 ;  /* 0x000000161f167221 */ /* 0x004fc80000010000 */
[----:B------:R0:W1:Y:S03]  /*3160*/  SHFL.BFLY PT, R14, R24, 0x1, 0x1f ;  /* 0x0c201f00180e7f89 */ /* 0x00006600000e0000 */
.L_x_6736:
[C---:B------:R-:W-:Y:S01]  /*3170*/  LOP3.LUT P0, RZ, R28.reuse, 0x7, RZ, 0xc0, !PT ;  /* 0x000000071cff7812 */ /* 0x040fe2000780c0ff */
[----:B------:R-:W-:Y:S05]  /*3180*/  WARPSYNC.ALL ;  /* 0x0000000000007948 */ /* 0x000fea0003800000 */
[----:B------:R-:W-:Y:S01]  /*3190*/  LOP3.LUT R12, R28, 0x3c0, RZ, 0xc0, !PT ;  /* 0x000003c01c0c7812 */ /* 0x000fe200078ec0ff */
[----:B------:R-:W-:Y:S01]  /*31a0*/  BAR.SYNC.DEFER_BLOCKING 0x0 ;  /* 0x0000000000007b1d */ /* 0x000fe20000010000 */
[----:B------:R-:W-:Y:S01]  /*31b0*/  SHF.R.U32.HI R27, RZ, 0x3, R27 ;  /* 0x00000003ff1b7819 */ /* 0x000fe2000001161b */
[----:B-1----:R-:W-:Y:S01]  /*31c0*/  FADD.FTZ R11, R24, R14 ;  /* 0x0000000e180b7221 */ /* 0x002fe20000010000 */
[----:B------:R-:W-:-:S02]  /*31d0*/  ISETP.NE.OR P1, PT, R12, 0x40, P0 ;  /* 0x000000400c00780c */ /* 0x000fc40000725670 */
[----:B------:R-:W-:Y:S01]  /*31e0*/  LEA R26, R26, R27, 0x6 ;  /* 0x0000001b1a1a7211 */ /* 0x000fe200078e30ff */
[----:B------:R-:W-:Y:S10]  /*31f0*/  BSSY.RECONVERGENT B0, `(.L_x_6673) ;  /* 0x0000017000007945 */ /* 0x000ff40003800200 */
        /* <DEDUP_REMOVED lines=22> */
.L_x_6674:
[----:B------:R-:W-:Y:S05]  /*3360*/  BSYNC.RECONVERGENT B0 ;  /* 0x0000000000007941 */ /* 0x000fea0003800200 */
.L_x_6673:
[----:B------:R-:W2:Y:S08]  /*3370*/  S2UR UR5, SR_CgaCtaId ;  /* 0x00000000000579c3 */ /* 0x000eb00000008800 */
        /* <DEDUP_REMOVED lines=9> */
[----:B--2---:R-:W-:-:S06]  /*3410*/  ULEA UR4, UR5, UR4, 0x18 ;  /* 0x0000000405047291 */ /* 0x004fcc000f8ec0ff */
[----:B------:R-:W-:Y:S01]  /*3420*/  LEA R12, R26, UR4, 0x2 ;  /* 0x000000041a0c7c11 */ /* 0x000fe2000f8e10ff */
[----:B------:R-:W-:Y:S06]  /*3430*/  @P1 BRA `(.L_x_6676) ;  /* 0x0000000000801947 */ /* 0x000fec0003800000 */
[----:B------:R-:W2:Y:S04]  /*3440*/  LDS R14, [R12] ;  /* 0x000000000c0e7984 */ /* 0x000ea80000000800 */
[----:B-1----:R-:W1:Y:S04]  /*3450*/  LDS R13, [R12+0x10] ;  /* 0x000010000c0d7984 */ /* 0x002e680000000800 */
[----:B------:R-:W3:Y:S04]  /*3460*/  LDS R15, [R12+0x20] ;  /* 0x000020000c0f7984 */ /* 0x000ee80000000800 */
[----:B0-----:R-:W0:Y:S01]  /*3470*/  LDS R24, [R12+0x60] ;  /* 0x000060000c187984 */ /* 0x001e220000000800 */
[----:B--2---:R-:W-:-:S03]  /*3480*/  FADD.FTZ R23, R23, R14 ;  /* 0x0000000e17177221 */ /* 0x004fc60000010000 */
[----:B------:R-:W2:Y:S01]  /*3490*/  LDS R14, [R12+0x30] ;  /* 0x000030000c0e7984 */ /* 0x000ea20000000800 */
[----:B-1----:R-:W-:-:S03]  /*34a0*/  FADD.FTZ R10, R10, R13 ;  /* 0x0000000d0a0a7221 */ /* 0x002fc60000010000 */
[----:B------:R-:W1:Y:S01]  /*34b0*/  LDS R13, [R12+0x50] ;  /* 0x000050000c0d7984 */ /* 0x000e620000000800 */
[----:B---3--:R-:W-:-:S03]  /*34c0*/  FADD.FTZ R8, R8, R15 ;  /* 0x0000000f08087221 */ /* 0x008fc60000010000 */
[----:B------:R-:W3:Y:S01]  /*34d0*/  LDS R15, [R12+0x90] ;  /* 0x000090000c0f7984 */ /* 0x000ee20000000800 */
[----:B0-----:R-:W-:Y:S01]  /*34e0*/  FADD.FTZ R5, R5, R24 ;  /* 0x0000001805057221 */ /* 0x001fe20000010000 */
[----:B--2---:R-:W-:Y:S02]  /*34f0*/  FADD.FTZ R9, R9, R14 ;  /* 0x0000000e09097221 */ /* 0x004fe40000010000 */
[----:B------:R-:W0:Y:S01]  /*3500*/  LDS R14, [R12+0x40] ;  /* 0x000040000c0e7984 */ /* 0x000e220000000800 */
[----:B-1----:R-:W-:-:S03]  /*3510*/  FADD.FTZ R6, R6, R13 ;  /* 0x0000000d06067221 */ /* 0x002fc60000010000 */
[----:B------:R-:W1:Y:S01]  /*3520*/  LDS R13, [R12+0x70] ;  /* 0x000070000c0d7984 */ /* 0x000e620000000800 */
[----:B---3--:R-:W-:-:S03]  /*3530*/  FADD.FTZ R2, R2, R15 ;  /* 0x0000000f02027221 */ /* 0x008fc60000010000 */
[----:B------:R-:W2:Y:S01]  /*3540*/  LDS R15, [R12+0xc0] ;  /* 0x0000c0000c0f7984 */ /* 0x000ea20000000800 */
[----:B0-----:R-:W-:-:S03]  /*3550*/  FADD.FTZ R21, R21, R14 ;  /* 0x0000000e15157221 */ /* 0x001fc60000010000 */
        /* <DEDUP_REMOVED lines=14> */
.L_x_6676:
[----:B------:R-:W-:Y:S05]  /*3640*/  BSYNC.RECONVERGENT B0 ;  /* 0x0000000000007941 */ /* 0x000fea0003800200 */
.L_x_6675:
        /* <DEDUP_REMOVED lines=20> */
.L_x_6678:
[----:B------:R-:W-:Y:S05]  /*3790*/  BSYNC.RECONVERGENT B0 ;  /* 0x0000000000007941 */ /* 0x000fea0003800200 */
.L_x_6677:
[----:B------:R-:W-:Y:S06]  /*37a0*/  BAR.SYNC.DEFER_BLOCKING 0x0 ;  /* 0x0000000000007b1d */ /* 0x000fec0000010000 */
[----:B------:R-:W-:Y:S04]  /*37b0*/  BSSY.RECONVERGENT B0, `(.L_x_6679) ;  /* 0x0000022000007945 */ /* 0x000fe80003800200 */
[----:B------:R-:W-:Y:S05]  /*37c0*/  @P3 BRA `(.L_x_6680) ;  /* 0x0000000000803947 */ /* 0x000fea0003800000 */
[----:B------:R-:W2:Y:S04]  /*37d0*/  LDS R14, [R12] ;  /* 0x000000000c0e7984 */ /* 0x000ea80000000800 */
[----:B-1----:R-:W1:Y:S04]  /*37e0*/  LDS R13, [R12+0x10] ;  /* 0x000010000c0d7984 */ /* 0x002e680000000800 */
[----:B------:R-:W3:Y:S04]  /*37f0*/  LDS R15, [R12+0x20] ;  /* 0x000020000c0f7984 */ /* 0x000ee80000000800 */
[----:B0-----:R-:W0:Y:S04]  /*3800*/  LDS R24, [R12+0x40] ;  /* 0x000040000c187984 */ /* 0x001e280000000800 */
[----:B------:R-:W4:Y:S04]  /*3810*/  LDS R25, [R12+0xa0] ;  /* 0x0000a0000c197984 */ /* 0x000f280000000800 */
[----:B------:R-:W5:Y:S01]  /*3820*/  LDS R26, [R12+0x60] ;  /* 0x000060000c1a7984 */ /* 0x000f620000000800 */
[----:B--2---:R-:W-:-:S03]  /*3830*/  FADD.FTZ R23, R23, R14 ;  /* 0x0000000e17177221 */ /* 0x004fc60000010000 */
[----:B------:R-:W2:Y:S01]  /*3840*/  LDS R14, [R12+0x30] ;  /* 0x000030000c0e7984 */ /* 0x000ea20000000800 */
[----:B-1----:R-:W-:-:S03]  /*3850*/  FADD.FTZ R10, R10, R13 ;  /* 0x0000000d0a0a7221 */ /* 0x002fc60000010000 */
[----:B------:R-:W1:Y:S01]  /*3860*/  LDS R13, [R12+0x50] ;  /* 0x000050000c0d7984 */ /* 0x000e620000000800 */
[----:B---3--:R-:W-:-:S03]  /*3870*/  FADD.FTZ R8, R8, R15 ;  /* 0x0000000f08087221 */ /* 0x008fc60000010000 */
[----:B------:R-:W3:Y:S01]  /*3880*/  LDS R15, [R12+0x90] ;  /* 0x000090000c0f7984 */ /* 0x000ee20000000800 */
[----:B0-----:R-:W-:-:S03]  /*3890*/  FADD.FTZ R21, R21, R24 ;  /* 0x0000001815157221 */ /* 0x001fc60000010000 */
[----:B------:R-:W0:Y:S01]  /*38a0*/  LDS R24, [R12+0xf0] ;  /* 0x0000f0000c187984 */ /* 0x000e220000000800 */
[----:B----4-:R-:W-:-:S03]  /*38b0*/  FADD.FTZ R0, R0, R25 ;  /* 0x0000001900007221 */ /* 0x010fc60000010000 */
[----:B------:R-:W4:Y:S01]  /*38c0*/  LDS R25, [R12+0xe0] ;  /* 0x0000e0000c197984 */ /* 0x000f220000000800 */
[----:B-----5:R-:W-:Y:S01]  /*38d0*/  FADD.FTZ R5, R5, R26 ;  /* 0x0000001a05057221 */ /* 0x020fe20000010000 */
[----:B--2---:R-:W-:Y:S02]  /*38e0*/  FADD.FTZ R9, R9, R14 ;  /* 0x0000000e09097221 */ /* 0x004fe40000010000 */
[----:B------:R-:W2:Y:S01]  /*38f0*/  LDS R14, [R12+0x80] ;  /* 0x000080000c0e7984 */ /* 0x000ea20000000800 */
[----:B-1----:R-:W-:-:S03]  /*3900*/  FADD.FTZ R6, R6, R13 ;  /* 0x0000000d06067221 */ /* 0x002fc60000010000 */
[----:B------:R-:W1:Y:S01]  /*3910*/  LDS R13, [R12+0x70] ;  /* 0x000070000c0d7984 */ /* 0x000e620000000800 */
[----:B---3--:R-:W-:-:S03]  /*3920*/  FADD.FTZ R2, R2, R15 ;  /* 0x0000000f02027221 */ /* 0x008fc60000010000 */
[----:B------:R-:W3:Y:S01]  /*3930*/  LDS R15, [R12+0xd0] ;  /* 0x0000d0000c0f7984 */ /* 0x000ee20000000800 */
[----:B0-----:R-:W-:Y:S01]  /*3940*/  FADD.FTZ R11, R11, R24 ;  /* 0x000000180b0b7221 */ /* 0x001fe20000010000 */
[----:B----4-:R-:W-:Y:S01]  /*3950*/  FADD.FTZ R22, R22, R25 ;  /* 0x0000001916167221 */ /* 0x010fe20000010000 */
[----:B--2---:R-:W-:Y:S02]  /*3960*/  FADD.FTZ R7, R7, R14 ;  /* 0x0000000e07077221 */ /* 0x004fe40000010000 */
[----:B------:R-:W0:Y:S01]  /*3970*/  LDS R14, [R12+0xb0] ;  /* 0x0000b0000c0e7984 */ /* 0x000e220000000800 */
[----:B-1----:R-:W-:-:S03]  /*3980*/  FADD.FTZ R4, R4, R13 ;  /* 0x0000000d04047221 */ /* 0x002fc60000010000 */
[----:B------:R-:W1:Y:S01]  /*3990*/  LDS R13, [R12+0xc0] ;  /* 0x0000c0000c0d7984 */ /* 0x000e620000000800 */
[----:B---3--:R-:W-:Y:S01]  /*39a0*/  FADD.FTZ R20, R20, R15 ;  /* 0x0000000f14147221 */ /* 0x008fe20000010000 */
[----:B0-----:R-:W-:Y:S01]  /*39b0*/  FADD.FTZ R3, R3, R14 ;  /* 0x0000000e03037221 */ /* 0x001fe20000010000 */
[----:B-1----:R-:W-:-:S07]  /*39c0*/  FADD.FTZ R30, R30, R13 ;  /* 0x0000000d1e1e7221 */ /* 0x002fce0000010000 */
.L_x_6680:
[----:B------:R-:W-:Y:S05]  /*39d0*/  BSYNC.RECONVERGENT B0 ;  /* 0x0000000000007941 */ /* 0x000fea0003800200 */
.L_x_6679:
        /* <DEDUP_REMOVED lines=8> */
[----:B-1----:R-:W-:-:S04]  /*3a60*/  SHF.R.U32.HI R13, RZ, 0x3, R28 ;  /* 0x00000003ff0d7819 */ /* 0x002fc8000001161c */
[----:B------:R-:W-:-:S04]  /*3a70*/  IADD3 R13, P0, P1, R13, R12, R18 ;  /* 0x0000000c0d0d7210 */ /* 0x000fc8000791e012 */
[----:B------:R-:W-:Y:S02]  /*3a80*/  IADD3.X R14, PT, PT, RZ, RZ, RZ, P0, P1 ;  /* 0x000000ffff0e7210 */ /* 0x000fe400007e24ff */
[----:B---3--:R-:W-:-:S04]  /*3a90*/  LEA R12, P0, R13, UR4, 0x2 ;  /* 0x000000040d0c7c11 */ /* 0x008fc8000f8010ff */
        /* <DEDUP_REMOVED lines=18> */
.L_x_6643:
        /* <DEDUP_REMOVED lines=16> */
.L_x_6681:
[----:B------:R-:W-:Y:S05]  /*3cc0*/  EXIT ;  /* 0x000000000000794d */ /* 0x000fea0003800000 */
.L_x_6645:
[----:B------:R-:W-:Y:S01]  /*3cd0*/  HFMA2 R12, -RZ, RZ, 0, 9.5367431640625e-07 ;  /* 0x00000010ff0c7431 */ /* 0x000fe200000001ff */
[----:B------:R-:W-:Y:S01]  /*3ce0*/  MOV R11, 0x1f ;  /* 0x0000001f000b7802 */ /* 0x000fe20000000f00 */
[----:B------:R-:W-:-:S07]  /*3cf0*/  IMAD.MOV.U32 R15, RZ, RZ, -0x1 ;  /* 0xffffffffff0f7424 */ /* 0x000fce00078e00ff */
[----:B------:R-:W-:Y:S05]  /*3d00*/  WARPSYNC.COLLECTIVE R15, `(.L_x_6682) ;  /* 0x000000000f087348 */ /* 0x000fea0003c00000 */
[----:B------:R0:W1:Y:S02]  /*3d10*/  SHFL.BFLY P6, R14, R13, R12, R11 ;  /* 0x0c00000c0d0e7389 */ /* 0x00006400000c000b */
[----:B01----:R-:W-:Y:S05]  /*3d20*/  ENDCOLLECTIVE ;  /* 0x000000000000791b */ /* 0x003fea0003800000 */
.L_x_6682:
[----:B------:R-:W-:Y:S01]  /*3d30*/  HFMA2 R12, -RZ, RZ, 0, 4.76837158203125e-07 ;  /* 0x00000008ff0c7431 */ /* 0x000fe200000001ff */
[----:B------:R-:W-:-:S04]  /*3d40*/  FMNMX.FTZ R0, R14, -3.40282346638528859812e+38, !PT ;  /* 0xff7fffff0e007809 */ /* 0x000fc80007810000 */
[----:B------:R-:W-:-:S07]  /*3d50*/  MOV R13, R0 ;  /* 0x00000000000d7202 */ /* 0x000fce0000000f00 */
[----:B------:R-:W-:Y:S05]  /*3d60*/  WARPSYNC.COLLECTIVE R15, `(.L_x_6683) ;  /* 0x000000000f087348 */ /* 0x000fea0003c00000 */
[----:B------:R0:W1:Y:S02]  /*3d70*/  SHFL.BFLY P6, R14, R13, R12, R11 ;  /* 0x0c00000c0d0e7389 */ /* 0x00006400000c000b */
[----:B01----:R-:W-:Y:S05]  /*3d80*/  ENDCOLLECTIVE ;  /* 0x000000000000791b */ /* 0x003fea0003800000 */
.L_x_6683:
[----:B------:R-:W-:Y:S01]  /*3d90*/  IMAD.MOV.U32 R12, RZ, RZ, 0x4 ;  /* 0x00000004ff0c7424 */ /* 0x000fe200078e00ff */
[----:B------:R-:W-:-:S04]  /*3da0*/  FMNMX.FTZ R2, R0, R14, !PT ;  /* 0x0000000e00027209 */ /* 0x000fc80007810000 */
[----:B------:R-:W-:-:S07]  /*3db0*/  MOV R13, R2 ;  /* 0x00000002000d7202 */ /* 0x000fce0000000f00 */
[----:B------:R-:W-:Y:S05]  /*3dc0*/  WARPSYNC.COLLECTIVE R15, `(.L_x_6684) ;  /* 0x000000000f087348 */ /* 0x000fea0003c00000 */
[----:B------:R0:W1:Y:S02]  /*3dd0*/  SHFL.BFLY P6, R14, R13, R12, R11 ;  /* 0x0c00000c0d0e7389 */ /* 0x00006400000c000b */
[----:B01----:R-:W-:Y:S05]  /*3de0*/  ENDCOLLECTIVE ;  /* 0x000000000000791b */ /* 0x003fea0003800000 */
.L_x_6684:
[----:B------:R-:W-:Y:S01]  /*3df0*/  HFMA2 R12, -RZ, RZ, 0, 1.1920928955078125e-07 ;  /* 0x00000002ff0c7431 */ /* 0x000fe200000001ff */
[----:B------:R-:W-:-:S04]  /*3e00*/  FMNMX.FTZ R3, R2, R14, !PT ;  /* 0x0000000e02037209 */ /* 0x000fc80007810000 */
[----:B------:R-:W-:-:S07]  /*3e10*/  MOV R13, R3 ;  /* 0x00000003000d7202 */ /* 0x000fce0000000f00 */
[----:B------:R-:W-:Y:S05]  /*3e20*/  WARPSYNC.COLLECTIVE R15, `(.L_x_6685) ;  /* 0x000000000f087348 */ /* 0x000fea0003c00000 */
[----:B------:R0:W1:Y:S02]  /*3e30*/  SHFL.BFLY P6, R14, R13, R12, R11 ;  /* 0x0c00000c0d0e7389 */ /* 0x00006400000c000b */
[----:B01----:R-:W-:Y:S05]  /*3e40*/  ENDCOLLECTIVE ;  /* 0x000000000000791b */ /* 0x003fea0003800000 */
.L_x_6685:
[----:B------:R-:W-:Y:S01]  /*3e50*/  IMAD.MOV.U32 R12, RZ, RZ, 0x1 ;  /* 0x00000001ff0c7424 */ /* 0x000fe200078e00ff */
[----:B------:R-:W-:-:S04]  /*3e60*/  FMNMX.FTZ R4, R3, R14, !PT ;  /* 0x0000000e03047209 */ /* 0x000fc80007810000 */
[----:B------:R-:W-:-:S07]  /*3e70*/  MOV R13, R4 ;  /* 0x00000004000d7202 */ /* 0x000fce0000000f00 */
[----:B------:R-:W-:Y:S05]  /*3e80*/  WARPSYNC.COLLECTIVE R15, `(.L_x_6686) ;  /* 0x000000000f087348 */ /* 0x000fea0003c00000 */
[----:B------:R0:W1:Y:S02]  /*3e90*/  SHFL.BFLY P6, R14, R13, R12, R11 ;  /* 0x0c00000c0d0e7389 */ /* 0x00006400000c000b */
[----:B01----:R-:W-:Y:S05]  /*3ea0*/  ENDCOLLECTIVE ;  /* 0x000000000000791b */ /* 0x003fea0003800000 */
.L_x_6686:
[----:B------:R-:W-:Y:S05]  /*3eb0*/  BRA `(.L_x_6687) ;  /* 0xffffffcc00407947 */ /* 0x000fea000383ffff */
.L_x_6672:
[----:B---3--:R-:W-:Y:S01]  /*3ec0*/  HFMA2 R13, -RZ, RZ, 0, 0 ;  /* 0x00000000ff0d7431 */ /* 0x008fe200000001ff */
[----:B------:R-:W-:Y:S01]  /*3ed0*/  MOV R12, 0x4 ;  /* 0x00000004000c7802 */ /* 0x000fe20000000f00 */
[----:B--2---:R-:W-:Y:S02]  /*3ee0*/  HFMA2 R11, -RZ, RZ, 0, 1.847743988037109375e-06 ;  /* 0x0000001fff0b7431 */ /* 0x004fe400000001ff */
[----:B------:R-:W-:-:S07]  /*3ef0*/  IMAD.MOV.U32 R15, RZ, RZ, -0x1 ;  /* 0xffffffffff0f7424 */ /* 0x000fce00078e00ff */
[----:B01----:R-:W-:Y:S05]  /*3f00*/  WARPSYNC.COLLECTIVE R15, `(.L_x_6688) ;  /* 0x000000000f087348 */ /* 0x003fea0003c00000 */
[----:B------:R2:W3:Y:S02]  /*3f10*/  SHFL.BFLY P6, R14, R13, R12, R11 ;  /* 0x0c00000c0d0e7389 */ /* 0x0004e400000c000b */
[----:B0123--:R-:W-:Y:S05]  /*3f20*/  ENDCOLLECTIVE ;  /* 0x000000000000791b */ /* 0x00ffea0003800000 */
.L_x_6688:
[----:B------:R-:W-:Y:S02]  /*3f30*/  HFMA2 R12, -RZ, RZ, 0, 1.1920928955078125e-07 ;  /* 0x00000002ff0c7431 */ /* 0x000fe400000001ff */
[----:B------:R-:W-:-:S05]  /*3f40*/  FADD.FTZ R24, RZ, R14 ;  /* 0x0000000eff187221 */ /* 0x000fca0000010000 */
[----:B------:R-:W-:-:S07]  /*3f50*/  MOV R13, R24 ;  /* 0x00000018000d7202 */ /* 0x000fce0000000f00 */
[----:B------:R-:W-:Y:S05]  /*3f60*/  WARPSYNC.COLLECTIVE R15, `(.L_x_6689) ;  /* 0x000000000f087348 */ /* 0x000fea0003c00000 */
[----:B------:R0:W1:Y:S02]  /*3f70*/  SHFL.BFLY P6, R14, R13, R12, R11 ;  /* 0x0c00000c0d0e7389 */ /* 0x00006400000c000b */
[----:B01----:R-:W-:Y:S05]  /*3f80*/  ENDCOLLECTIVE ;  /* 0x000000000000791b */ /* 0x003fea0003800000 */
.L_x_6689:
[----:B------:R-:W-:Y:S01]  /*3f90*/  HFMA2 R12, -RZ, RZ, 0, 5.9604644775390625e-08 ;  /* 0x00000001ff0c7431 */ /* 0x000fe200000001ff */
[----:B------:R-:W-:-:S05]  /*3fa0*/  MOV R23, R14 ;  /* 0x0000000e00177202 */ /* 0x000fca0000000f00 */
[----:B------:R-:W-:-:S04]  /*3fb0*/  FADD.FTZ R24, R24, R23 ;  /* 0x0000001718187221 */ /* 0x000fc80000010000 */
[----:B------:R-:W-:-:S07]  /*3fc0*/  IMAD.MOV.U32 R13, RZ, RZ, R24 ;  /* 0x000000ffff0d7224 */ /* 0x000fce00078e0018 */
[----:B------:R-:W-:Y:S05]  /*3fd0*/  WARPSYNC.COLLECTIVE R15, `(.L_x_6690) ;  /* 0x000000000f087348 */ /* 0x000fea0003c00000 */
[----:B------:R0:W1:Y:S02]  /*3fe0*/  SHFL.BFLY P6, R14, R13, R12, R11 ;  /* 0x0c00000c0d0e7389 */ /* 0x00006400000c000b */
[----:B01----:R-:W-:Y:S05]  /*3ff0*/  ENDCOLLECTIVE ;  /* 0x000000000000791b */ /* 0x003fea0003800000 */
.L_x_6690:
[----:B------:R-:W-:Y:S02]  /*4000*/  HFMA2 R13, -RZ, RZ, 0, 0 ;  /* 0x00000000ff0d7431 */ /* 0x000fe400000001ff */
[----:B------:R-:W-:Y:S01]  /*4010*/  IMAD.MOV.U32 R12, RZ, RZ, 0x4 ;  /* 0x00000004ff0c7424 */ /* 0x000fe200078e00ff */
[----:B------:R-:W-:-:S07]  /*4020*/  MOV R23, R14 ;  /* 0x0000000e00177202 */ /* 0x000fce0000000f00 */
[----:B------:R-:W-:Y:S05]  /*4030*/  WARPSYNC.COLLECTIVE R15, `(.L_x_6691) ;  /* 0x000000000f087348 */ /* 0x000fea0003c00000 */
[----:B------:R0:W1:Y:S02]  /*4040*/  SHFL.BFLY P6, R14, R13, R12, R11 ;  /* 0x0c00000c0d0e7389 */ /* 0x00006400000c000b */
[----:B01----:R-:W-:Y:S05]  /*4050*/  ENDCOLLECTIVE ;  /* 0x000000000000791b */ /* 0x003fea0003800000 */
.L_x_6691:
        /* <DEDUP_REMOVED lines=8> */
.L_x_6692:
[----:B------:R-:W-:Y:S02]  /*40e0*/  HFMA2 R12, -RZ, RZ, 0, 5.9604644775390625e-08 ;  /* 0x00000001ff0c7431 */ /* 0x000fe400000001ff */
[----:B------:R-:W-:-:S04]  /*40f0*/  IMAD.MOV.U32 R8, RZ, RZ, R14 ;  /* 0x000000ffff087224 */ /* 0x000fc800078e000e */
[----:B------:R-:W-:-:S05]  /*4100*/  FADD.FTZ R21, R21, R8 ;  /* 0x0000000815157221 */ /* 0x000fca0000010000 */
[----:B------:R-:W-:-:S07]  /*4110*/  MOV R13, R21 ;  /* 0x00000015000d7202 */ /* 0x000fce0000000f00 */
[----:B------:R-:W-:Y:S05]  /*4120*/  WARPSYNC.COLLECTIVE R15, `(.L_x_6693) ;  /* 0x000000000f087348 */ /* 0x000fea0003c00000 */
[----:B------:R0:W1:Y:S02]  /*4130*/  SHFL.BFLY P6, R14, R13, R12, R11 ;  /* 0x0c00000c0d0e7389 */ /* 0x00006400000c000b */
[----:B01----:R-:W-:Y:S05]  /*4140*/  ENDCOLLECTIVE ;  /* 0x000000000000791b */ /* 0x003fea0003800000 */
.L_x_6693:
[----:B------:R-:W-:Y:S02]  /*4150*/  HFMA2 R12, -RZ, RZ, 0, 2.384185791015625e-07 ;  /* 0x00000004ff0c7431 */ /* 0x000fe400000001ff */
[----:B------:R-:W-:Y:S01]  /*4160*/  IMAD.MOV.U32 R13, RZ, RZ, RZ ;  /* 0x000000ffff0d7224 */ /* 0x000fe200078e00ff */
[----:B------:R-:W-:-:S07]  /*4170*/  MOV R10, R14 ;  /* 0x0000000e000a7202 */ /* 0x000fce0000000f00 */
[----:B------:R-:W-:Y:S05]  /*4180*/  WARPSYNC.COLLECTIVE R15, `(.L_x_6694) ;  /* 0x000000000f087348 */ /* 0x000fea0003c00000 */
[----:B------:R0:W1:Y:S02]  /*4190*/  SHFL.BFLY P6, R14, R13, R12, R11 ;  /* 0x0c00000c0d0e7389 */ /* 0x00006400000c000b */
[----:B01----:R-:W-:Y:S05]  /*41a0*/  ENDCOLLECTIVE ;  /* 0x000000000000791b */ /* 0x003fea0003800000 */
.L_x_6694:
        /* <DEDUP_REMOVED lines=8> */
.L_x_6695:
[----:B------:R-:W-:Y:S01]  /*4230*/  HFMA2 R12, -RZ, RZ, 0, 5.9604644775390625e-08 ;  /* 0x00000001ff0c7431 */ /* 0x000fe200000001ff */
[----:B------:R-:W-:-:S05]  /*4240*/  MOV R0, R14 ;  /* 0x0000000e00007202 */ /* 0x000fca0000000f00 */
[----:B------:R-:W-:-:S05]  /*4250*/  FADD.FTZ R9, R9, R0 ;  /* 0x0000000009097221 */ /* 0x000fca0000010000 */
[----:B------:R-:W-:-:S07]  /*4260*/  MOV R13, R9 ;  /* 0x00000009000d7202 */ /* 0x000fce0000000f00 */
[----:B------:R-:W-:Y:S05]  /*4270*/  WARPSYNC.COLLECTIVE R15, `(.L_x_6696) ;  /* 0x000000000f087348 */ /* 0x000fea0003c00000 */
[----:B------:R0:W1:Y:S02]  /*4280*/  SHFL.BFLY P6, R14, R13, R12, R11 ;  /* 0x0c00000c0d0e7389 */ /* 0x00006400000c000b */
[----:B01----:R-:W-:Y:S05]  /*4290*/  ENDCOLLECTIVE ;  /* 0x000000000000791b */ /* 0x003fea0003800000 */
.L_x_6696:
[----:B------:R-:W-:Y:S01]  /*42a0*/  HFMA2 R12, -RZ, RZ, 0, 2.384185791015625e-07 ;  /* 0x00000004ff0c7431 */ /* 0x000fe200000001ff */
[----:B------:R-:W-:Y:S01]  /*42b0*/  MOV R13, RZ ;  /* 0x000000ff000d7202 */ /* 0x000fe20000000f00 */
[----:B------:R-:W-:-:S07]  /*42c0*/  IMAD.MOV.U32 R8, RZ, RZ, R14 ;  /* 0x000000ffff087224 */ /* 0x000fce00078e000e */
[----:B------:R-:W-:Y:S05]  /*42d0*/  WARPSYNC.COLLECTIVE R15, `(.L_x_6697) ;  /* 0x000000000f087348 */ /* 0x000fea0003c00000 */
[----:B------:R0:W1:Y:S02]  /*42e0*/  SHFL.BFLY P6, R14, R13, R12, R11 ;  /* 0x0c00000c0d0e7389 */ /* 0x00006400000c000b */
[----:B01----:R-:W-:Y:S05]  /*42f0*/  ENDCOLLECTIVE ;  /* 0x000000000000791b */ /* 0x003fea0003800000 */
.L_x_6697:
[----:B------:R-:W-:Y:S01]  /*4300*/  FADD.FTZ R8, R9, R8 ;  /* 0x0000000809087221 */ /* 0x000fe20000010000 */
[----:B------:R-:W-:Y:S02]  /*4310*/  IMAD.MOV.U32 R12, RZ, RZ, 0x2 ;  /* 0x00000002ff0c7424 */ /* 0x000fe400078e00ff */
[----:B------:R-:W-:-:S05]  /*4320*/  FADD.FTZ R7, RZ, R14 ;  /* 0x0000000eff077221 */ /* 0x000fca0000010000 */
[----:B------:R-:W-:-:S07]  /*4330*/  MOV R13, R7 ;  /* 0x00000007000d7202 */ /* 0x000fce0000000f00 */
[----:B------:R-:W-:Y:S05]  /*4340*/  WARPSYNC.COLLECTIVE R15, `(.L_x_6698) ;  /* 0x000000000f087348 */ /* 0x000fea0003c00000 */
[----:B------:R0:W1:Y:S02]  /*4350*/  SHFL.BFLY P6, R14, R13, R12, R11 ;  /* 0x0c00000c0d0e7389 */ /* 0x00006400000c000b */
[----:B01----:R-:W-:Y:S05]  /*4360*/  ENDCOLLECTIVE ;  /* 0x000000000000791b */ /* 0x003fea0003800000 */
.L_x_6698:
[----:B------:R-:W-:Y:S02]  /*4370*/  HFMA2 R12, -RZ, RZ, 0, 5.9604644775390625e-08 ;  /* 0x00000001ff0c7431 */ /* 0x000fe400000001ff */
[----:B------:R-:W-:-:S05]  /*4380*/  FADD.FTZ R7, R7, R14 ;  /* 0x0000000e07077221 */ /* 0x000fca0000010000 */
[----:B------:R-:W-:-:S07]  /*4390*/  MOV R13, R7 ;  /* 0x00000007000d7202 */ /* 0x000fce0000000f00 */
[----:B------:R-:W-:Y:S05]  /*43a0*/  WARPSYNC.COLLECTIVE R15, `(.L_x_6699) ;  /* 0x000000000f087348 */ /* 0x000fea0003c00000 */
[----:B------:R0:W1:Y:S02]  /*43b0*/  SHFL.BFLY P6, R14, R13, R12, R11 ;  /* 0x0c00000c0d0e7389 */ /* 0x00006400000c000b */
[----:B01----:R-:W-:Y:S05]  /*43c0*/  ENDCOLLECTIVE ;  /* 0x000000000000791b */ /* 0x003fea0003800000 */
.L_x_6699:
[----:B------:R-:W-:Y:S02]  /*43d0*/  HFMA2 R12, -RZ, RZ, 0, 2.384185791015625e-07 ;  /* 0x00000004ff0c7431 */ /* 0x000fe400000001ff */
[----:B------:R-:W-:Y:S01]  /*43e0*/  IMAD.MOV.U32 R13, RZ, RZ, RZ ;  /* 0x000000ffff0d7224 */ /* 0x000fe200078e00ff */
[----:B------:R-:W-:-:S07]  /*43f0*/  MOV R32, R14 ;  /* 0x0000000e00207202 */ /* 0x000fce0000000f00 */
[----:B------:R-:W-:Y:S05]  /*4400*/  WARPSYNC.COLLECTIVE R15, `(.L_x_6700) ;  /* 0x000000000f087348 */ /* 0x000fea0003c00000 */
[----:B------:R0:W1:Y:S02]  /*4410*/  SHFL.BFLY P6, R14, R13, R12, R11 ;  /* 0x0c00000c0d0e7389 */ /* 0x00006400000c000b */
[----:B01----:R-:W-:Y:S05]  /*4420*/  ENDCOLLECTIVE ;  /* 0x000000000000791b */ /* 0x003fea0003800000 */
.L_x_6700:
        /* <DEDUP_REMOVED lines=8> */
.L_x_6701:
[----:B------:R-:W-:Y:S01]  /*44b0*/  HFMA2 R12, -RZ, RZ, 0, 5.9604644775390625e-08 ;  /* 0x00000001ff0c7431 */ /* 0x000fe200000001ff */
[----:B------:R-:W-:-:S05]  /*44c0*/  MOV R29, R14 ;  /* 0x0000000e001d7202 */ /* 0x000fca0000000f00 */
[----:B------:R-:W-:-:S05]  /*44d0*/  FADD.FTZ R6, R6, R29 ;  /* 0x0000001d06067221 */ /* 0x000fca0000010000 */
[----:B------:R-:W-:-:S07]  /*44e0*/  MOV R13, R6 ;  /* 0x00000006000d7202 */ /* 0x000fce0000000f00 */
[----:B------:R-:W-:Y:S05]  /*44f0*/  WARPSYNC.COLLECTIVE R15, `(.L_x_6702) ;  /* 0x000000000f087348 */ /* 0x000fea0003c00000 */
[----:B------:R0:W1:Y:S02]  /*4500*/  SHFL.BFLY P6, R14, R13, R12, R11 ;  /* 0x0c00000c0d0e7389 */ /* 0x00006400000c000b */
[----:B01----:R-:W-:Y:S05]  /*4510*/  ENDCOLLECTIVE ;  /* 0x000000000000791b */ /* 0x003fea0003800000 */
.L_x_6702:
[----:B------:R-:W-:Y:S01]  /*4520*/  HFMA2 R12, -RZ, RZ, 0, 2.384185791015625e-07 ;  /* 0x00000004ff0c7431 */ /* 0x000fe200000001ff */
[----:B------:R-:W-:Y:S01]  /*4530*/  MOV R13, RZ ;  /* 0x000000ff000d7202 */ /* 0x000fe20000000f00 */
[----:B------:R-:W-:-:S07]  /*4540*/  IMAD.MOV.U32 R30, RZ, RZ, R14 ;  /* 0x000000ffff1e7224 */ /* 0x000fce00078e000e */
[----:B------:R-:W-:Y:S05]  /*4550*/  WARPSYNC.COLLECTIVE R15, `(.L_x_6703) ;  /* 0x000000000f087348 */ /* 0x000fea0003c00000 */
[----:B------:R0:W1:Y:S02]  /*4560*/  SHFL.BFLY P6, R14, R13, R12, R11 ;  /* 0x0c00000c0d0e7389 */ /* 0x00006400000c000b */
[----:B01----:R-:W-:Y:S05]  /*4570*/  ENDCOLLECTIVE ;  /* 0x000000000000791b */ /* 0x003fea0003800000 */
.L_x_6703:
        /* <DEDUP_REMOVED lines=8> */
.L_x_6704:
[----:B------:R-:W-:Y:S01]  /*4600*/  IMAD.MOV.U32 R12, RZ, RZ, 0x1 ;  /* 0x00000001ff0c7424 */ /* 0x000fe200078e00ff */
[----:B------:R-:W-:-:S05]  /*4610*/  MOV R34, R14 ;  /* 0x0000000e00227202 */ /* 0x000fca0000000f00 */
[----:B------:R-:W-:-:S05]  /*4620*/  FADD.FTZ R5, R5, R34 ;  /* 0x0000002205057221 */ /* 0x000fca0000010000 */
[----:B------:R-:W-:-:S07]  /*4630*/  MOV R13, R5 ;  /* 0x00000005000d7202 */ /* 0x000fce0000000f00 */
[----:B------:R-:W-:Y:S05]  /*4640*/  WARPSYNC.COLLECTIVE R15, `(.L_x_6705) ;  /* 0x000000000f087348 */ /* 0x000fea0003c00000 */
[----:B------:R0:W1:Y:S02]  /*4650*/  SHFL.BFLY P6, R14, R13, R12, R11 ;  /* 0x0c00000c0d0e7389 */ /* 0x00006400000c000b */
[----:B01----:R-:W-:Y:S05]  /*4660*/  ENDCOLLECTIVE ;  /* 0x000000000000791b */ /* 0x003fea0003800000 */
.L_x_6705:
[----:B------:R-:W-:Y:S01]  /*4670*/  HFMA2 R13, -RZ, RZ, 0, 0 ;  /* 0x00000000ff0d7431 */ /* 0x000fe200000001ff */
[----:B------:R-:W-:Y:S02]  /*4680*/  MOV R12, 0x4 ;  /* 0x00000004000c7802 */ /* 0x000fe40000000f00 */
[----:B------:R-:W-:-:S07]  /*4690*/  MOV R24, R14 ;  /* 0x0000000e00187202 */ /* 0x000fce0000000f00 */
[----:B------:R-:W-:Y:S05]  /*46a0*/  WARPSYNC.COLLECTIVE R15, `(.L_x_6706) ;  /* 0x000000000f087348 */ /* 0x000fea0003c00000 */
[----:B------:R0:W1:Y:S02]  /*46b0*/  SHFL.BFLY P6, R14, R13, R12, R11 ;  /* 0x0c00000c0d0e7389 */ /* 0x00006400000c000b */
[----:B01----:R-:W-:Y:S05]  /*46c0*/  ENDCOLLECTIVE ;  /* 0x000000000000791b */ /* 0x003fea0003800000 */
.L_x_6706:
        /* <DEDUP_REMOVED lines=8> */
.L_x_6707:
[----:B------:R-:W-:Y:S01]  /*4750*/  HFMA2 R12, -RZ, RZ, 0, 5.9604644775390625e-08 ;  /* 0x00000001ff0c7431 */ /* 0x000fe200000001ff */
[----:B------:R-:W-:-:S05]  /*4760*/  MOV R31, R14 ;  /* 0x0000000e001f7202 */ /* 0x000fca0000000f00 */
[----:B------:R-:W-:-:S04]  /*4770*/  FADD.FTZ R4, R4, R31 ;  /* 0x0000001f04047221 */ /* 0x000fc80000010000 */
[----:B------:R-:W-:-:S07]  /*4780*/  IMAD.MOV.U32 R13, RZ, RZ, R4 ;  /* 0x000000ffff0d7224 */ /* 0x000fce00078e0004 */
[----:B------:R-:W-:Y:S05]  /*4790*/  WARPSYNC.COLLECTIVE R15, `(.L_x_6708) ;  /* 0x000000000f087348 */ /* 0x000fea0003c00000 */
[----:B------:R0:W1:Y:S02]  /*47a0*/  SHFL.BFLY P6, R14, R13, R12, R11 ;  /* 0x0c00000c0d0e7389 */ /* 0x00006400000c000b */
[----:B01----:R-:W-:Y:S05]  /*47b0*/  ENDCOLLECTIVE ;  /* 0x000000000000791b */ /* 0x003fea0003800000 */
.L_x_6708:
[----:B------:R-:W-:Y:S02]  /*47c0*/  HFMA2 R13, -RZ, RZ, 0, 0 ;  /* 0x00000000ff0d7431 */ /* 0x000fe400000001ff */
[----:B------:R-:W-:Y:S01]  /*47d0*/  IMAD.MOV.U32 R12, RZ, RZ, 0x4 ;  /* 0x00000004ff0c7424 */ /* 0x000fe200078e00ff */
[----:B------:R-:W-:-:S07]  /*47e0*/  MOV R31, R14 ;  /* 0x0000000e001f7202 */ /* 0x000fce0000000f00 */
[----:B------:R-:W-:Y:S05]  /*47f0*/  WARPSYNC.COLLECTIVE R15, `(.L_x_6709) ;  /* 0x000000000f087348 */ /* 0x000fea0003c00000 */
[----:B------:R0:W1:Y:S02]  /*4800*/  SHFL.BFLY P6, R14, R13, R12, R11 ;  /* 0x0c00000c0d0e7389 */ /* 0x00006400000c000b */
[----:B01----:R-:W-:Y:S05]  /*4810*/  ENDCOLLECTIVE ;  /* 0x000000000000791b */ /* 0x003fea0003800000 */
.L_x_6709:
        /* <DEDUP_REMOVED lines=8> */
.L_x_6710:
[----:B------:R-:W-:Y:S02]  /*48a0*/  HFMA2 R12, -RZ, RZ, 0, 5.9604644775390625e-08 ;  /* 0x00000001ff0c7431 */ /* 0x000fe400000001ff */
[----:B------:R-:W-:-:S04]  /*48b0*/  IMAD.MOV.U32 R32, RZ, RZ, R14 ;  /* 0x000000ffff207224 */ /* 0x000fc800078e000e */
[----:B------:R-:W-:-:S05]  /*48c0*/  FADD.FTZ R3, R3, R32 ;  /* 0x0000002003037221 */ /* 0x000fca0000010000 */
[----:B------:R-:W-:-:S07]  /*48d0*/  MOV R13, R3 ;  /* 0x00000003000d7202 */ /* 0x000fce0000000f00 */
[----:B------:R-:W-:Y:S05]  /*48e0*/  WARPSYNC.COLLECTIVE R15, `(.L_x_6711) ;  /* 0x000000000f087348 */ /* 0x000fea0003c00000 */
[----:B------:R0:W1:Y:S02]  /*48f0*/  SHFL.BFLY P6, R14, R13, R12, R11 ;  /* 0x0c00000c0d0e7389 */ /* 0x00006400000c000b */
[----:B01----:R-:W-:Y:S05]  /*4900*/  ENDCOLLECTIVE ;  /* 0x000000000000791b */ /* 0x003fea0003800000 */
.L_x_6711:
[----:B------:R-:W-:Y:S02]  /*4910*/  HFMA2 R12, -RZ, RZ, 0, 2.384185791015625e-07 ;  /* 0x00000004ff0c7431 */ /* 0x000fe400000001ff */
[----:B------:R-:W-:Y:S01]  /*4920*/  IMAD.MOV.U32 R13, RZ, RZ, RZ ;  /* 0x000000ffff0d7224 */ /* 0x000fe200078e00ff */
[----:B------:R-:W-:-:S07]  /*4930*/  MOV R30, R14 ;  /* 0x0000000e001e7202 */ /* 0x000fce0000000f00 */
[----:B------:R-:W-:Y:S05]  /*4940*/  WARPSYNC.COLLECTIVE R15, `(.L_x_6712) ;  /* 0x000000000f087348 */ /* 0x000fea0003c00000 */
[----:B------:R0:W1:Y:S02]  /*4950*/  SHFL.BFLY P6, R14, R13, R12, R11 ;  /* 0x0c00000c0d0e7389 */ /* 0x00006400000c000b */
[----:B01----:R-:W-:Y:S05]  /*4960*/  ENDCOLLECTIVE ;  /* 0x000000000000791b */ /* 0x003fea0003800000 */
.L_x_6712:
        /* <DEDUP_REMOVED lines=8> */
.L_x_6713:
[----:B------:R-:W-:Y:S01]  /*49f0*/  HFMA2 R12, -RZ, RZ, 0, 5.9604644775390625e-08 ;  /* 0x00000001ff0c7431 */ /* 0x000fe200000001ff */
[----:B------:R-:W-:-:S05]  /*4a00*/  MOV R33, R14 ;  /* 0x0000000e00217202 */ /* 0x000fca0000000f00 */
[----:B------:R-:W-:-:S05]  /*4a10*/  FADD.FTZ R2, R2, R33 ;  /* 0x0000002102027221 */ /* 0x000fca0000010000 */
[----:B------:R-:W-:-:S07]  /*4a20*/  MOV R13, R2 ;  /* 0x00000002000d7202 */ /* 0x000fce0000000f00 */
[----:B------:R-:W-:Y:S05]  /*4a30*/  WARPSYNC.COLLECTIVE R15, `(.L_x_6714) ;  /* 0x000000000f087348 */ /* 0x000fea0003c00000 */
[----:B------:R0:W1:Y:S02]  /*4a40*/  SHFL.BFLY P6, R14, R13, R12, R11 ;  /* 0x0c00000c0d0e7389 */ /* 0x00006400000c000b */
[----:B01----:R-:W-:Y:S05]  /*4a50*/  ENDCOLLECTIVE ;  /* 0x000000000000791b */ /* 0x003fea0003800000 */
.L_x_6714:
[----:B------:R-:W-:Y:S01]  /*4a60*/  HFMA2 R12, -RZ, RZ, 0, 2.384185791015625e-07 ;  /* 0x00000004ff0c7431 */ /* 0x000fe200000001ff */
[----:B------:R-:W-:Y:S01]  /*4a70*/  MOV R13, RZ ;  /* 0x000000ff000d7202 */ /* 0x000fe20000000f00 */
[----:B------:R-:W-:-:S07]  /*4a80*/  IMAD.MOV.U32 R7, RZ, RZ, R14 ;  /* 0x000000ffff077224 */ /* 0x000fce00078e000e */
[----:B------:R-:W-:Y:S05]  /*4a90*/  WARPSYNC.COLLECTIVE R15, `(.L_x_6715) ;  /* 0x000000000f087348 */ /* 0x000fea0003c00000 */
[----:B------:R0:W1:Y:S02]  /*4aa0*/  SHFL.BFLY P6, R14, R13, R12, R11 ;  /* 0x0c00000c0d0e7389 */ /* 0x00006400000c000b */
[----:B01----:R-:W-:Y:S05]  /*4ab0*/  ENDCOLLECTIVE ;  /* 0x000000000000791b */ /* 0x003fea0003800000 */
.L_x_6715:
        /* <DEDUP_REMOVED lines=8> */
.L_x_6716:
[----:B------:R-:W-:Y:S01]  /*4b40*/  IMAD.MOV.U32 R12, RZ, RZ, 0x1 ;  /* 0x00000001ff0c7424 */ /* 0x000fe200078e00ff */
[----:B------:R-:W-:-:S05]  /*4b50*/  MOV R0, R14 ;  /* 0x0000000e00007202 */ /* 0x000fca0000000f00 */
[----:B------:R-:W-:-:S05]  /*4b60*/  FADD.FTZ R0, R22, R0 ;  /* 0x0000000016007221 */ /* 0x000fca0000010000 */
[----:B------:R-:W-:-:S07]  /*4b70*/  MOV R13, R0 ;  /* 0x00000000000d7202 */ /* 0x000fce0000000f00 */
[----:B------:R-:W-:Y:S05]  /*4b80*/  WARPSYNC.COLLECTIVE R15, `(.L_x_6717) ;  /* 0x000000000f087348 */ /* 0x000fea0003c00000 */
[----:B------:R0:W1:Y:S02]  /*4b90*/  SHFL.BFLY P6, R14, R13, R12, R11 ;  /* 0x0c00000c0d0e7389 */ /* 0x00006400000c000b */
[----:B01----:R-:W-:Y:S05]  /*4ba0*/  ENDCOLLECTIVE ;  /* 0x000000000000791b */ /* 0x003fea0003800000 */
.L_x_6717:
[----:B------:R-:W-:Y:S01]  /*4bb0*/  HFMA2 R13, -RZ, RZ, 0, 0 ;  /* 0x00000000ff0d7431 */ /* 0x000fe200000001ff */
[----:B------:R-:W-:Y:S02]  /*4bc0*/  MOV R12, 0x4 ;  /* 0x00000004000c7802 */ /* 0x000fe40000000f00 */
[----:B------:R-:W-:-:S07]  /*4bd0*/  MOV R33, R14 ;  /* 0x0000000e00217202 */ /* 0x000fce0000000f00 */
[----:B------:R-:W-:Y:S05]  /*4be0*/  WARPSYNC.COLLECTIVE R15, `(.L_x_6718) ;  /* 0x000000000f087348 */ /* 0x000fea0003c00000 */
[----:B------:R0:W1:Y:S02]  /*4bf0*/  SHFL.BFLY P6, R14, R13, R12, R11 ;  /* 0x0c00000c0d0e7389 */ /* 0x00006400000c000b */
[----:B01----:R-:W-:Y:S05]  /*4c00*/  ENDCOLLECTIVE ;  /* 0x000000000000791b */ /* 0x003fea0003800000 */
.L_x_6718:
        /* <DEDUP_REMOVED lines=8> */
.L_x_6719:
[----:B------:R-:W-:Y:S02]  /*4c90*/  IMAD.MOV.U32 R12, RZ, RZ, 0x1 ;  /* 0x00000001ff0c7424 */ /* 0x000fe400078e00ff */
[----:B------:R-:W-:-:S05]  /*4ca0*/  FADD.FTZ R22, R20, R14 ;  /* 0x0000000e14167221 */ /* 0x000fca0000010000 */
[----:B------:R-:W-:-:S07]  /*4cb0*/  MOV R13, R22 ;  /* 0x00000016000d7202 */ /* 0x000fce0000000f00 */
[----:B------:R-:W-:Y:S05]  /*4cc0*/  WARPSYNC.COLLECTIVE R15, `(.L_x_6720) ;  /* 0x000000000f087348 */ /* 0x000fea0003c00000 */
[----:B------:R0:W1:Y:S02]  /*4cd0*/  SHFL.BFLY P6, R14, R13, R12, R11 ;  /* 0x0c00000c0d0e7389 */ /* 0x00006400000c000b */
[----:B01----:R-:W-:Y:S05]  /*4ce0*/  ENDCOLLECTIVE ;  /* 0x000000000000791b */ /* 0x003fea0003800000 */
.L_x_6720:
[----:B------:R-:W-:Y:S01]  /*4cf0*/  HFMA2 R13, -RZ, RZ, 0, 0 ;  /* 0x00000000ff0d7431 */ /* 0x000fe200000001ff */
[----:B------:R-:W-:Y:S02]  /*4d00*/  MOV R12, 0x4 ;  /* 0x00000004000c7802 */ /* 0x000fe40000000f00 */
[----:B------:R-:W-:-:S07]  /*4d10*/  MOV R35, R14 ;  /* 0x0000000e00237202 */ /* 0x000fce0000000f00 */
[----:B------:R-:W-:Y:S05]  /*4d20*/  WARPSYNC.COLLECTIVE R15, `(.L_x_6721) ;  /* 0x000000000f087348 */ /* 0x000fea0003c00000 */
[----:B------:R0:W1:Y:S02]  /*4d30*/  SHFL.BFLY P6, R14, R13, R12, R11 ;  /* 0x0c00000c0d0e7389 */ /* 0x00006400000c000b */
[----:B01----:R-:W-:Y:S05]  /*4d40*/  ENDCOLLECTIVE ;  /* 0x000000000000791b */ /* 0x003fea0003800000 */
.L_x_6721:
        /* <DEDUP_REMOVED lines=8> */
.L_x_6722:
[----:B------:R-:W-:Y:S01]  /*4dd0*/  HFMA2 R12, -RZ, RZ, 0, 5.9604644775390625e-08 ;  /* 0x00000001ff0c7431 */ /* 0x000fe200000001ff */
[----:B------:R-:W-:-:S05]  /*4de0*/  MOV R11, R14 ;  /* 0x0000000e000b7202 */ /* 0x000fca0000000f00 */
[----:B------:R-:W-:Y:S01]  /*4df0*/  FADD.FTZ R20, R25, R11 ;  /* 0x0000000b19147221 */ /* 0x000fe20000010000 */
[----:B------:R-:W-:-:S03]  /*4e00*/  MOV R11, 0x1f ;  /* 0x0000001f000b7802 */ /* 0x000fc60000000f00 */
[----:B------:R-:W-:-:S07]  /*4e10*/  IMAD.MOV.U32 R13, RZ, RZ, R20 ;  /* 0x000000ffff0d7224 */ /* 0x000fce00078e0014 */
[----:B------:R-:W-:Y:S05]  /*4e20*/  WARPSYNC.COLLECTIVE R15, `(.L_x_6723) ;  /* 0x000000000f087348 */ /* 0x000fea0003c00000 */
[----:B------:R0:W1:Y:S02]  /*4e30*/  SHFL.BFLY P6, R14, R13, R12, R11 ;  /* 0x0c00000c0d0e7389 */ /* 0x00006400000c000b */
[----:B01----:R-:W-:Y:S05]  /*4e40*/  ENDCOLLECTIVE ;  /* 0x000000000000791b */ /* 0x003fea0003800000 */
.L_x_6723:
[----:B------:R-:W-:Y:S02]  /*4e50*/  HFMA2 R12, -RZ, RZ, 0, 2.384185791015625e-07 ;  /* 0x00000004ff0c7431 */ /* 0x000fe400000001ff */
[----:B------:R-:W-:Y:S01]  /*4e60*/  IMAD.MOV.U32 R13, RZ, RZ, RZ ;  /* 0x000000ffff0d7224 */ /* 0x000fe200078e00ff */
[----:B------:R-:W-:-:S07]  /*4e70*/  MOV R3, R14 ;  /* 0x0000000e00037202 */ /* 0x000fce0000000f00 */
[----:B------:R-:W-:Y:S05]  /*4e80*/  WARPSYNC.COLLECTIVE R15, `(.L_x_6724) ;  /* 0x000000000f087348 */ /* 0x000fea0003c00000 */
[----:B------:R0:W1:Y:S02]  /*4e90*/  SHFL.BFLY P6, R14, R13, R12, R11 ;  /* 0x0c00000c0d0e7389 */ /* 0x00006400000c000b */
[----:B01----:R-:W-:Y:S05]  /*4ea0*/  ENDCOLLECTIVE ;  /* 0x000000000000791b */ /* 0x003fea0003800000 */
.L_x_6724:
[----:B------:R-:W-:Y:S01]  /*4eb0*/  FADD.FTZ R3, R20, R3 ;  /* 0x0000000314037221 */ /* 0x000fe20000010000 */
[----:B------:R-:W-:Y:S02]  /*4ec0*/  HFMA2 R12, -RZ, RZ, 0, 1.1920928955078125e-07 ;  /* 0x00000002ff0c7431 */ /* 0x000fe400000001ff */
[----:B------:R-:W-:-:S05]  /*4ed0*/  FADD.FTZ R29, RZ, R14 ;  /* 0x0000000eff1d7221 */ /* 0x000fca0000010000 */
[----:B------:R-:W-:-:S07]  /*4ee0*/  MOV R13, R29 ;  /* 0x0000001d000d7202 */ /* 0x000fce0000000f00 */
[----:B------:R-:W-:Y:S05]  /*4ef0*/  WARPSYNC.COLLECTIVE R15, `(.L_x_6725) ;  /* 0x000000000f087348 */ /* 0x000fea0003c00000 */
[----:B------:R0:W1:Y:S02]  /*4f00*/  SHFL.BFLY P6, R14, R13, R12, R11 ;  /* 0x0c00000c0d0e7389 */ /* 0x00006400000c000b */
[----:B01----:R-:W-:Y:S05]  /*4f10*/  ENDCOLLECTIVE ;  /* 0x000000000000791b */ /* 0x003fea0003800000 */
.L_x_6725:
[----:B------:R-:W-:-:S04]  /*4f20*/  IMAD.MOV.U32 R12, RZ, RZ, R14 ;  /* 0x000000ffff0c7224 */ /* 0x000fc800078e000e */
[----:B------:R-:W-:Y:S01]  /*4f30*/  FADD.FTZ R25, R29, R12 ;  /* 0x0000000c1d197221 */ /* 0x000fe20000010000 */
[----:B------:R-:W-:-:S04]  /*4f40*/  HFMA2 R12, -RZ, RZ, 0, 5.9604644775390625e-08 ;  /* 0x00000001ff0c7431 */ /* 0x000fc800000001ff */
[----:B------:R-:W-:-:S07]  /*4f50*/  MOV R13, R25 ;  /* 0x00000019000d7202 */ /* 0x000fce0000000f00 */
[----:B------:R-:W-:Y:S05]  /*4f60*/  WARPSYNC.COLLECTIVE R15, `(.L_x_6726) ;  /* 0x000000000f087348 */ /* 0x000fea0003c00000 */
[----:B------:R0:W1:Y:S02]  /*4f70*/  SHFL.BFLY P6, R14, R13, R12, R11 ;  /* 0x0c00000c0d0e7389 */ /* 0x00006400000c000b */
[----:B01----:R-:W-:Y:S05]  /*4f80*/  ENDCOLLECTIVE ;  /* 0x000000000000791b */ /* 0x003fea0003800000 */
.L_x_6726:
[----:B------:R-:W-:Y:S02]  /*4f90*/  HFMA2 R12, -RZ, RZ, 0, 2.384185791015625e-07 ;  /* 0x00000004ff0c7431 */ /* 0x000fe400000001ff */
[----:B------:R-:W-:Y:S01]  /*4fa0*/  IMAD.MOV.U32 R13, RZ, RZ, RZ ;  /* 0x000000ffff0d7224 */ /* 0x000fe200078e00ff */
[----:B------:R-:W-:-:S07]  /*4fb0*/  MOV R30, R14 ;  /* 0x0000000e001e7202 */ /* 0x000fce0000000f00 */
[----:B------:R-:W-:Y:S05]  /*4fc0*/  WARPSYNC.COLLECTIVE R15, `(.L_x_6727) ;  /* 0x000000000f087348 */ /* 0x000fea0003c00000 */
[----:B------:R0:W1:Y:S02]  /*4fd0*/  SHFL.BFLY P6, R14, R13, R12, R11 ;  /* 0x0c00000c0d0e7389 */ /* 0x00006400000c000b */
[----:B01----:R-:W-:Y:S05]  /*4fe0*/  ENDCOLLECTIVE ;  /* 0x000000000000791b */ /* 0x003fea0003800000 */
.L_x_6727:
[----:B------:R-:W-:Y:S01]  /*4ff0*/  FADD.FTZ R30, R25, R30 ;  /* 0x0000001e191e7221 */ /* 0x000fe20000010000 */
[----:B------:R-:W-:Y:S02]  /*5000*/  HFMA2 R12, -RZ, RZ, 0, 1.1920928955078125e-07 ;  /* 0x00000002ff0c7431 */ /* 0x000fe400000001ff */
[----:B------:R-:W-:-:S05]  /*5010*/  FADD.FTZ R29, RZ, R14 ;  /* 0x0000000eff1d7221 */ /* 0x000fca0000010000 */
[----:B------:R-:W-:-:S07]  /*5020*/  MOV R13, R29 ;  /* 0x0000001d000d7202 */ /* 0x000fce0000000f00 */
[----:B------:R-:W-:Y:S05]  /*5030*/  WARPSYNC.COLLECTIVE R15, `(.L_x_6728) ;  /* 0x000000000f087348 */ /* 0x000fea0003c00000 */
[----:B------:R0:W1:Y:S02]  /*5040*/  SHFL.BFLY P6, R14, R13, R12, R11 ;  /* 0x0c00000c0d0e7389 */ /* 0x00006400000c000b */
[----:B01----:R-:W-:Y:S05]  /*5050*/  ENDCOLLECTIVE ;  /* 0x000000000000791b */ /* 0x003fea0003800000 */
.L_x_6728:
[----:B------:R-:W-:Y:S01]  /*5060*/  MOV R12, 0x1 ;  /* 0x00000001000c7802 */ /* 0x000fe20000000f00 */
[----:B------:R-:W-:-:S04]  /*5070*/  FADD.FTZ R32, R29, R14 ;  /* 0x0000000e1d207221 */ /* 0x000fc80000010000 */
[----:B------:R-:W-:-:S07]  /*5080*/  IMAD.MOV.U32 R13, RZ, RZ, R32 ;  /* 0x000000ffff0d7224 */ /* 0x000fce00078e0020 */
[----:B------:R-:W-:Y:S05]  /*5090*/  WARPSYNC.COLLECTIVE R15, `(.L_x_6729) ;  /* 0x000000000f087348 */ /* 0x000fea0003c00000 */
[----:B------:R0:W1:Y:S02]  /*50a0*/  SHFL.BFLY P6, R14, R13, R12, R11 ;  /* 0x0c00000c0d0e7389 */ /* 0x00006400000c000b */
[----:B01----:R-:W-:Y:S05]  /*50b0*/  ENDCOLLECTIVE ;  /* 0x000000000000791b */ /* 0x003fea0003800000 */
.L_x_6729:
[----:B------:R-:W-:Y:S02]  /*50c0*/  HFMA2 R13, -RZ, RZ, 0, 0 ;  /* 0x00000000ff0d7431 */ /* 0x000fe400000001ff */
[----:B------:R-:W-:Y:S01]  /*50d0*/  IMAD.MOV.U32 R12, RZ, RZ, 0x4 ;  /* 0x00000004ff0c7424 */ /* 0x000fe200078e00ff */
[----:B------:R-:W-:-:S07]  /*50e0*/  MOV R33, R14 ;  /* 0x0000000e00217202 */ /* 0x000fce0000000f00 */
[----:B------:R-:W-:Y:S05]  /*50f0*/  WARPSYNC.COLLECTIVE R15, `(.L_x_6730) ;  /* 0x000000000f087348 */ /* 0x000fea0003c00000 */
[----:B------:R0:W1:Y:S02]  /*5100*/  SHFL.BFLY P6, R14, R13, R12, R11 ;  /* 0x0c00000c0d0e7389 */ /* 0x00006400000c000b */
[----:B01----:R-:W-:Y:S05]  /*5110*/  ENDCOLLECTIVE ;  /* 0x000000000000791b */ /* 0x003fea0003800000 */
.L_x_6730:
[----:B------:R-:W-:Y:S01]  /*5120*/  FADD.FTZ R20, R32, R33 ;  /* 0x0000002120147221 */ /* 0x000fe20000010000 */
[----:B------:R-:W-:Y:S02]  /*5130*/  HFMA2 R12, -RZ, RZ, 0, 1.1920928955078125e-07 ;  /* 0x00000002ff0c7431 */ /* 0x000fe400000001ff */
[----:B------:R-:W-:-:S05]  /*5140*/  FADD.FTZ R24, RZ, R14 ;  /* 0x0000000eff187221 */ /* 0x000fca0000010000 */
[----:B------:R-:W-:-:S07]  /*5150*/  MOV R13, R24 ;  /* 0x00000018000d7202 */ /* 0x000fce0000000f00 */
[----:B------:R-:W-:Y:S05]  /*5160*/  WARPSYNC.COLLECTIVE R15, `(.L_x_6731) ;  /* 0x000000000f087348 */ /* 0x000fea0003c00000 */
[----:B------:R0:W1:Y:S02]  /*5170*/  SHFL.BFLY P6, R14, R13, R12, R11 ;  /* 0x0c00000c0d0e7389 */ /* 0x00006400000c000b */
[----:B01----:R-:W-:Y:S05]  /*5180*/  ENDCOLLECTIVE ;  /* 0x000000000000791b */ /* 0x003fea0003800000 */
.L_x_6731:
[----:B------:R-:W-:Y:S02]  /*5190*/  IMAD.MOV.U32 R12, RZ, RZ, 0x1 ;  /* 0x00000001ff0c7424 */ /* 0x000fe400078e00ff */
[----:B------:R-:W-:-:S05]  /*51a0*/  FADD.FTZ R31, R24, R14 ;  /* 0x0000000e181f7221 */ /* 0x000fca0000010000 */
[----:B------:R-:W-:-:S07]  /*51b0*/  MOV R13, R31 ;  /* 0x0000001f000d7202 */ /* 0x000fce0000000f00 */
[----:B------:R-:W-:Y:S05]  /*51c0*/  WARPSYNC.COLLECTIVE R15, `(.L_x_6732) ;  /* 0x000000000f087348 */ /* 0x000fea0003c00000 */
[----:B------:R0:W1:Y:S02]  /*51d0*/  SHFL.BFLY P6, R14, R13, R12, R11 ;  /* 0x0c00000c0d0e7389 */ /* 0x00006400000c000b */
[----:B01----:R-:W-:Y:S05]  /*51e0*/  ENDCOLLECTIVE ;  /* 0x000000000000791b */ /* 0x003fea0003800000 */
.L_x_6732:
[----:B------:R-:W-:Y:S01]  /*51f0*/  HFMA2 R13, -RZ, RZ, 0, 0 ;  /* 0x00000000ff0d7431 */ /* 0x000fe200000001ff */
[----:B------:R-:W-:Y:S02]  /*5200*/  MOV R12, 0x4 ;  /* 0x00000004000c7802 */ /* 0x000fe40000000f00 */
[----:B------:R-:W-:-:S07]  /*5210*/  MOV R22, R14 ;  /* 0x0000000e00167202 */ /* 0x000fce0000000f00 */
[----:B------:R-:W-:Y:S05]  /*5220*/  WARPSYNC.COLLECTIVE R15, `(.L_x_6733) ;  /* 0x000000000f087348 */ /* 0x000fea0003c00000 */
[----:B------:R0:W1:Y:S02]  /*5230*/  SHFL.BFLY P6, R14, R13, R12, R11 ;  /* 0x0c00000c0d0e7389 */ /* 0x00006400000c000b */
[----:B01----:R-:W-:Y:S05]  /*5240*/  ENDCOLLECTIVE ;  /* 0x000000000000791b */ /* 0x003fea0003800000 */
.L_x_6733:
[----:B------:R-:W-:Y:S01]  /*5250*/  FADD.FTZ R22, R31, R22 ;  /* 0x000000161f167221 */ /* 0x000fe20000010000 */
[----:B------:R-:W-:Y:S02]  /*5260*/  HFMA2 R12, -RZ, RZ, 0, 1.1920928955078125e-07 ;  /* 0x00000002ff0c7431 */ /* 0x000fe400000001ff */
[----:B------:R-:W-:-:S04]  /*5270*/  FADD.FTZ R29, RZ, R14 ;  /* 0x0000000eff1d7221 */ /* 0x000fc80000010000 */
[----:B------:R-:W-:-:S07]  /*5280*/  IMAD.MOV.U32 R13, RZ, RZ, R29 ;  /* 0x000000ffff0d7224 */ /* 0x000fce00078e001d */
[----:B------:R-:W-:Y:S05]  /*5290*/  WARPSYNC.COLLECTIVE R15, `(.L_x_6734) ;  /* 0x000000000f087348 */ /* 0x000fea0003c00000 */
[----:B------:R0:W1:Y:S02]  /*52a0*/  SHFL.BFLY P6, R14, R13, R12, R11 ;  /* 0x0c00000c0d0e7389 */ /* 0x00006400000c000b */
[----:B01----:R-:W-:Y:S05]  /*52b0*/  ENDCOLLECTIVE ;  /* 0x000000000000791b */ /* 0x003fea0003800000 */
.L_x_6734:
[----:B------:R-:W-:Y:S02]  /*52c0*/  HFMA2 R12, -RZ, RZ, 0, 5.9604644775390625e-08 ;  /* 0x00000001ff0c7431 */ /* 0x000fe400000001ff */
[----:B------:R-:W-:-:S05]  /*52d0*/  FADD.FTZ R24, R29, R14 ;  /* 0x0000000e1d187221 */ /* 0x000fca0000010000 */
[----:B------:R-:W-:-:S07]  /*52e0*/  MOV R13, R24 ;  /* 0x00000018000d7202 */ /* 0x000fce0000000f00 */
[----:B------:R-:W-:Y:S05]  /*52f0*/  WARPSYNC.COLLECTIVE R15, `(.L_x_6735) ;  /* 0x000000000f087348 */ /* 0x000fea0003c00000 */
[----:B------:R0:W1:Y:S02]  /*5300*/  SHFL.BFLY P6, R14, R13, R12, R11 ;  /* 0x0c00000c0d0e7389 */ /* 0x00006400000c000b */
[----:B01----:R-:W-:Y:S05]  /*5310*/  ENDCOLLECTIVE ;  /* 0x000000000000791b */ /* 0x003fea0003800000 */
.L_x_6735:
[----:B------:R-:W-:Y:S05]  /*5320*/  BRA `(.L_x_6736) ;  /* 0xffffffdc00907947 */ /* 0x000fea000383ffff */
.L_x_6737:
        /* <DEDUP_REMOVED lines=13> */
.L_x_27369:


//--------------------- .text._ZN4vllm25paged_attention_v2_kernelIfhLi32ELi32ELi128ELNS_18Fp8KVCacheDataTypeE2ELb1ELi512EEEvPfS2_PT_PKS3_PKT0_S9_ifPKiSB_iPKfiiiSD_SD_iiiii --------------------------
	.section	.text._ZN4vllm25paged_attention_v2_kernelIfhLi32ELi32ELi128ELNS_18Fp8KVCacheDataTypeE2ELb1ELi512EEEvPfS2_PT_PKS3_PKT0_S9_ifPKiSB_iPKfiiiSD_SD_iiiii,"ax",@progbits
	.align	128
        .global         _ZN4vllm25paged_attention_v2_kernelIfhLi32ELi32ELi128ELNS_18Fp8KVCacheDataTypeE2ELb1ELi512EEEvPfS2_PT_PKS3_PKT0_S9_ifPKiSB_iPKfiiiSD_SD_iiiii
        .type           _ZN4vllm25paged_attention_v2_kernelIfhLi32ELi32ELi128ELNS_18Fp8KVCacheDataTypeE2ELb1ELi512EEEvPfS2_PT_PKS3_PKT0_S9_ifPKiSB_iPKfiiiSD_SD_iiiii,@function
        .size           _ZN4vllm25paged_attention_v2_kernelIfhLi32ELi32ELi128ELNS_18Fp8KVCacheDataTypeE2ELb1ELi512EEEvPfS2_PT_PKS3_PKT0_S9_ifPKiSB_iPKfiiiSD_SD_iiiii,(.L_x_27370 - _ZN4vllm25paged_attention_v2_kernelIfhLi32ELi32ELi128ELNS_18Fp8KVCacheDataTypeE2ELb1ELi512EEEvPfS2_PT_PKS3_PKT0_S9_ifPKiSB_iPKfiiiSD_SD_iiiii)
        .other          _ZN4vllm25paged_attention_v2_kernelIfhLi32ELi32ELi128ELNS_18Fp8KVCacheDataTypeE2ELb1ELi512EEEvPfS2_PT_PKS3_PKT0_S9_ifPKiSB_iPKfiiiSD_SD_iiiii,@"STO_CUDA_ENTRY STV_DEFAULT"
_ZN4vllm25paged_attention_v2_kernelIfhLi32ELi32ELi128ELNS_18Fp8KVCacheDataTypeE2ELb1ELi512EEEvPfS2_PT_PKS3_PKT0_S9_ifPKiSB_iPKfiiiSD_SD_iiiii:
.text._ZN4vllm25paged_attention_v2_kernelIfhLi32ELi32ELi128ELNS_18Fp8KVCacheDataTypeE2ELb1ELi512EEEvPfS2_PT_PKS3_PKT0_S9_ifPKiSB_iPKfiiiSD_SD_iiiii:
        /* <DEDUP_REMOVED lines=111> */
.L_x_6738:
        /* <DEDUP_REMOVED lines=14> */
[----:B---3--:R-:W-:-:S07]  /*07d0*/  ISETP.NE.AND P2, PT, R11, RZ, PT ;  /* 0x000000ff0b00720c */ /* 0x008fce0003f45270 */
[----:B0-----:R-:W0:Y:S02]  /*07e0*/  MUFU.RCP R12, R12 ;  /* 0x0000000c000c7308 */ /* 0x001e240000001000 */
[----:B0-----:R-:W-:Y:S02]  /*07f0*/  VIADD R2, R12, 0xffffffe ;  /* 0x0ffffffe0c027836 */ /* 0x001fe40000000000 */
[----:B------:R-:W-:Y:S01]  /*0800*/  IMAD.IADD R12, R13, 0x1, -R4 ;  /* 0x000000010d0c7824 */ /* 0x000fe200078e0a04 */
[----:B-1----:R-:W-:-:S03]  /*0810*/  LEA R4, R15, R14, 0x18 ;  /* 0x0000000e0f047211 */ /* 0x002fc600078ec0ff */
[----:B------:R0:W1:Y:S01]  /*0820*/  F2I.FTZ.U32.TRUNC.NTZ R3, R2 ;  /* 0x0000000200037305 */ /* 0x000062000021f000 */
[----:B------:R-:W-:Y:S02]  /*0830*/  MOV R14, R20 ;  /* 0x00000014000e7202 */ /* 0x000fe40000000f00 */
[----:B0-----:R-:W-:Y:S02]  /*0840*/  MOV R2, RZ ;  /* 0x000000ff00027202 */ /* 0x001fe40000000f00 */
[----:B-1----:R-:W-:-:S05]  /*0850*/  IADD3 R25, PT, PT, RZ, -R3, RZ ;  /* 0x80000003ff197210 */ /* 0x002fca0007ffe0ff */
[----:B------:R-:W-:-:S04]  /*0860*/  IMAD R25, R25, R6, RZ ;  /* 0x0000000619197224 */ /* 0x000fc800078e02ff */
[----:B------:R-:W-:-:S04]  /*0870*/  IMAD.HI.U32 R2, R3, R25, R2 ;  /* 0x0000001903027227 */ /* 0x000fc800078e0002 */
[----:B--2---:R-:W-:-:S07]  /*0880*/  VIADD R3, R10, -UR4 ;  /* 0x800000040a037c36 */ /* 0x004fce0008000000 */
.L_x_6742:
[----:B------:R-:W-:Y:S02]  /*0890*/  SHF.L.U32 R13, R14, 0x5, RZ ;  /* 0x000000050e0d7819 */ /* 0x000fe400000006ff */
[----:B------:R-:W-:Y:S02]  /*08a0*/  IABS R22, R11 ;  /* 0x0000000b00167213 */ /* 0x000fe40000000000 */
        /* <DEDUP_REMOVED lines=35> */
.L_x_6740:
[----:B------:R-:W-:Y:S05]  /*0ae0*/  BSYNC.RECONVERGENT B6 ;  /* 0x0000000000067941 */ /* 0x000fea0003800200 */
.L_x_6739:
[----:B------:R-:W0:Y:S01]  /*0af0*/  S2R R6, SR_TID.X ;  /* 0x0000000000067919 */ /* 0x000e220000002100 */
[----:B------:R-:W-:Y:S01]  /*0b00*/  UMOV UR4, 0xffffffff ;  /* 0xffffffff00047882 */ /* 0x000fe20000000000 */
[----:B------:R-:W-:Y:S02]  /*0b10*/  SHF.L.U32 R5, R18, 0x9, RZ ;  /* 0x0000000912057819 */ /* 0x000fe400000006ff */
        /* <DEDUP_REMOVED lines=13> */
.L_x_6785:
        /* <DEDUP_REMOVED lines=25> */
[----:B------:R-:W-:Y:S02]  /*0d80*/  LOP3.LUT R11, R4, 0x180, RZ, 0xc0, !PT ;  /* 0x00000180040b7812 */ /* 0x000fe400078ec0ff */
[----:B------:R-:W-:Y:S02]  /*0d90*/  IADD3 R12, PT, PT, -R5, R4, RZ ;  /* 0x00000004050c7210 */ /* 0x000fe40007ffe1ff */
[----:B------:R-:W-:Y:S01]  /*0da0*/  ISETP.NE.AND P4, PT, R11, 0x180, PT ;  /* 0x000001800b00780c */ /* 0x000fe20003f85270 */
[----:B------:R-:W-:Y:S01]  /*0db0*/  IMAD.MOV.U32 R11, RZ, RZ, RZ ;  /* 0x000000ffff0b7224 */ /* 0x000fe200078e00ff */
[----:B------:R-:W-:Y:S02]  /*0dc0*/  ISETP.GE.U32.AND P0, PT, R12, 0x180, PT ;  /* 0x000001800c00780c */ /* 0x000fe40003f06070 */
[----:B------:R-:W-:-:S09]  /*0dd0*/  MOV R12, R6 ;  /* 0x00000006000c7202 */ /* 0x000fd20000000f00 */
[----:B------:R-:W-:Y:S05]  /*0de0*/  @!P4 BRA `(.L_x_6747) ;  /* 0x00000000004cc947 */ /* 0x000fea0003800000 */
[----:B------:R-:W-:Y:S02]  /*0df0*/  LEA.HI R4, R4, 0x1, RZ, 0x19 ;  /* 0x0000000104047811 */ /* 0x000fe400078fc8ff */
[----:B------:R-:W-:Y:S02]  /*0e00*/  IADD3 R11, PT, PT, R3, 0x20, RZ ;  /* 0x00000020030b7810 */ /* 0x000fe40007ffe0ff */
[----:B------:R-:W-:Y:S02]  /*0e10*/  LOP3.LUT R4, R4, 0x3, RZ, 0xc0, !PT ;  /* 0x0000000304047812 */ /* 0x000fe400078ec0ff */
[----:B------:R-:W-:Y:S01]  /*0e20*/  LEA R13, R2, R11, 0x18 ;  /* 0x0000000b020d7211 */ /* 0x000fe200078ec0ff */
[----:B------:R-:W-:Y:S01]  /*0e30*/  IMAD.MOV.U32 R11, RZ, RZ, RZ ;  /* 0x000000ffff0b7224 */ /* 0x000fe200078e00ff */
[----:B------:R-:W-:Y:S01]  /*0e40*/  MOV R12, R6 ;  /* 0x00000006000c7202 */ /* 0x000fe20000000f00 */
[----:B------:R-:W-:Y:S01]  /*0e50*/  IMAD.MOV R4, RZ, RZ, -R4 ;  /* 0x000000ffff047224 */ /* 0x000fe200078e0a04 */
[----:B------:R-:W-:-:S07]  /*0e60*/  LEA R13, R6, R13, 0x2 ;  /* 0x0000000d060d7211 */ /* 0x000fce00078e10ff */
.L_x_6748:
        /* <DEDUP_REMOVED lines=11> */
.L_x_6747:
[----:B------:R-:W-:Y:S05]  /*0f20*/  BSYNC.RECONVERGENT B1 ;  /* 0x0000000000017941 */ /* 0x000fea0003800200 */
.L_x_6746:
        /* <DEDUP_REMOVED lines=12> */
.L_x_6751:
        /* <DEDUP_REMOVED lines=100> */
.L_x_6750:
[----:B------:R-:W-:Y:S05]  /*1630*/  BSYNC.RECONVERGENT B1 ;  /* 0x0000000000017941 */ /* 0x000fea0003800200 */
.L_x_6749:
        /* <DEDUP_REMOVED lines=55> */
.L_x_6753:
[----:B------:R-:W-:Y:S05]  /*19b0*/  BSYNC.RECONVERGENT B1 ;  /* 0x0000000000017941 */ /* 0x000fea0003800200 */
.L_x_6752:
        /* <DEDUP_REMOVED lines=26> */
.L_x_6745:
[----:B------:R-:W-:Y:S05]  /*1b60*/  BSYNC.RECONVERGENT B0 ;  /* 0x0000000000007941 */ /* 0x000fea0003800200 */
.L_x_6744:
        /* <DEDUP_REMOVED lines=23> */
[----:B------:R-:W-:Y:S02]  /*1ce0*/  MOV R12, R6 ;  /* 0x00000006000c7202 */ /* 0x000fe40000000f00 */
[C---:B------:R-:W-:Y:S01]  /*1cf0*/  LOP3.LUT R9, R14.reuse, 0x180, RZ, 0xc0, !PT ;  /* 0x000001800e097812 */ /* 0x040fe200078ec0ff */
[C---:B------:R-:W-:Y:S01]  /*1d00*/  IMAD.IADD R5, R14.reuse, 0x1, -R5 ;  /* 0x000000010e057824 */ /* 0x040fe200078e0a05 */
[----:B------:R-:W-:-:S02]  /*1d10*/  LEA.HI R14, R14, 0x1, RZ, 0x19 ;  /* 0x000000010e0e7811 */ /* 0x000fc400078fc8ff */
[----:B------:R-:W-:Y:S02]  /*1d20*/  ISETP.NE.AND P0, PT, R9, 0x180, PT ;  /* 0x000001800900780c */ /* 0x000fe40003f05270 */
[----:B------:R-:W-:Y:S01]  /*1d30*/  ISETP.GE.U32.AND P1, PT, R5, 0x180, PT ;  /* 0x000001800500780c */ /* 0x000fe20003f26070 */
[----:B-1----:R-:W-:-:S06]  /*1d40*/  FADD.FTZ R5, R4, 9.9999999747524270788e-07 ;  /* 0x358637bd04057421 */ /* 0x002fcc0000010000 */
[----:B------:R-:W1:Y:S04]  /*1d50*/  MUFU.RCP R5, R5 ;  /* 0x0000000500057308 */ /* 0x000e680000001000 */
        /* <DEDUP_REMOVED lines=9> */
.L_x_6758:
[----:B------:R-:W1:Y:S01]  /*1df0*/  LDS R14, [R9] ;  /* 0x00000000090e7984 */ /* 0x000e620000000800 */
[----:B------:R-:W-:-:S04]  /*1e00*/  IADD3 R11, PT, PT, R11, 0x1, RZ ;  /* 0x000000010b0b7810 */ /* 0x000fc80007ffe0ff */
[----:B------:R-:W-:Y:S01]  /*1e10*/  ISETP.NE.AND P0, PT, R11, RZ, PT ;  /* 0x000000ff0b00720c */ /* 0x000fe20003f05270 */
[----:B-1----:R-:W-:-:S05]  /*1e20*/  FMUL.FTZ R14, R14, R5 ;  /* 0x000000050e0e7220 */ /* 0x002fca0000410000 */
[----:B------:R1:W-:Y:S02]  /*1e30*/  STS [R9], R14 ;  /* 0x0000000e09007388 */ /* 0x0003e40000000800 */
[----:B-1----:R-:W-:-:S05]  /*1e40*/  IADD3 R9, PT, PT, R9, 0x200, RZ ;  /* 0x0000020009097810 */ /* 0x002fca0007ffe0ff */
[----:B------:R-:W-:Y:S05]  /*1e50*/  @P0 BRA `(.L_x_6758) ;  /* 0xfffffffc00e40947 */ /* 0x000fea000383ffff */
.L_x_6757:
[----:B------:R-:W-:Y:S05]  /*1e60*/  BSYNC.RECONVERGENT B1 ;  /* 0x0000000000017941 */ /* 0x000fea0003800200 */
.L_x_6756:
        /* <DEDUP_REMOVED lines=12> */
.L_x_6761:
        /* <DEDUP_REMOVED lines=52> */
.L_x_6760:
[----:B------:R-:W-:Y:S05]  /*2270*/  BSYNC.RECONVERGENT B1 ;  /* 0x0000000000017941 */ /* 0x000fea0003800200 */
.L_x_6759:
        /* <DEDUP_REMOVED lines=31> */
.L_x_6763:
[----:B------:R-:W-:Y:S05]  /*2470*/  BSYNC.RECONVERGENT B1 ;  /* 0x0000000000017941 */ /* 0x000fea0003800200 */
.L_x_6762:
        /* <DEDUP_REMOVED lines=14> */
.L_x_6755:
[----:B------:R-:W-:Y:S05]  /*2560*/  BSYNC.RECONVERGENT B0 ;  /* 0x0000000000007941 */ /* 0x000fea0003800200 */
.L_x_6754:
        /* <DEDUP_REMOVED lines=17> */
[----:B------:R3:W-:Y:S02]  /*2680*/  STG.E desc[UR36][R6.64], R4 ;  /* 0x0000000406007986 */ /* 0x0007e4000c101924 */
.L_x_6765:
[----:B------:R-:W-:Y:S05]  /*2690*/  BSYNC.RECONVERGENT B0 ;  /* 0x0000000000007941 */ /* 0x000fea0003800200 */
.L_x_6764:
        /* <DEDUP_REMOVED lines=25> */
[----:B------:R-:W-:Y:S01]  /*2830*/  IMAD.HI.U32 R2, R3, R9, R2 ;  /* 0x0000000903027227 */ /* 0x000fe200078e0002 */
[----:B------:R-:W-:-:S07]  /*2840*/  MOV R3, R6 ;  /* 0x0000000600037202 */ /* 0x000fce0000000f00 */
.L_x_6769:
        /* <DEDUP_REMOVED lines=34> */
.L_x_6768:
        /* <DEDUP_REMOVED lines=16> */
.L_x_6767:
[----:B------:R-:W-:Y:S05]  /*2b70*/  BSYNC.RECONVERGENT B6 ;  /* 0x0000000000067941 */ /* 0x000fea0003800200 */
.L_x_6766:
[----:B------:R-:W4:Y:S01]  /*2b80*/  S2R R27, SR_TID.X ;  /* 0x00000000001b7919 */ /* 0x000f220000002100 */
[----:B------:R-:W-:Y:S01]  /*2b90*/  UMOV UR4, 0xffffffff ;  /* 0xffffffff00047882 */ /* 0x000fe20000000000 */
[----:B----4-:R-:W-:Y:S02]  /*2ba0*/  LOP3.LUT R26, R27, 0x1f, RZ, 0xc0, !PT ;  /* 0x0000001f1b1a7812 */ /* 0x010fe400078ec0ff */
[----:B------:R-:W-:Y:S05]  /*2bb0*/  BRA.DIV UR4, `(.L_x_6770) ;  /* 0x0000000e042c7947 */ /* 0x000fea000b800000 */
[----:B-123--:R-:W-:Y:S02]  /*2bc0*/  CS2R R4, SRZ ;  /* 0x0000000000047805 */ /* 0x00efe4000001ff00 */
[----:B------:R-:W-:Y:S01]  /*2bd0*/  CS2R R2, SRZ ;  /* 0x0000000000027805 */ /* 0x000fe2000001ff00 */
[----:B------:R-:W-:Y:S02]  /*2be0*/  HFMA2 R20, -RZ, RZ, 0, 0 ;  /* 0x00000000ff147431 */ /* 0x000fe400000001ff */
[----:B0-----:R-:W-:Y:S01]  /*2bf0*/  IMAD.MOV.U32 R0, RZ, RZ, RZ ;  /* 0x000000ffff007224 */ /* 0x001fe200078e00ff */
[----:B------:R-:W-:Y:S01]  /*2c00*/  MOV R14, RZ ;  /* 0x000000ff000e7202 */ /* 0x000fe20000000f00 */
        /* <DEDUP_REMOVED lines=8> */
[----:B------:R-:W-:Y:S01]  /*2c90*/  FADD.FTZ R10, RZ, R14 ;  /* 0x0000000eff0a7221 */ /* 0x000fe20000010000 */
        /* <DEDUP_REMOVED lines=13> */
[----:B----4-:R-:W-:-:S03]  /*2d70*/  FADD.FTZ R9, R4, R9 ;  /* 0x0000000904097221 */ /* 0x010fc60000010000 */
[----:B------:R-:W-:Y:S01]  /*2d80*/  SHFL.BFLY PT, R0, R3, 0x1, 0x1f ;  /* 0x0c201f0003007f89 */ /* 0x000fe200000e0000 */
[----:B-----5:R-:W-:-:S03]  /*2d90*/  FADD.FTZ R23, R20, R23 ;  /* 0x0000001714177221 */ /* 0x020fc60000010000 */
[----:B------:R-:W3:Y:S01]  /*2da0*/  SHFL.BFLY PT, R4, R7, 0x1, 0x1f ;  /* 0x0c201f0007047f89 */ /* 0x000ee200000e0000 */
[----:B------:R-:W-:-:S03]  /*2db0*/  FADD.FTZ R24, R22, R25 ;  /* 0x0000001916187221 */ /* 0x000fc60000010000 */
[----:B------:R-:W4:Y:S01]  /*2dc0*/  SHFL.BFLY PT, R6, R9, 0x1, 0x1f ;  /* 0x0c201f0009067f89 */ /* 0x000f2200000e0000 */
[----:B0-----:R-:W-:-:S03]  /*2dd0*/  FADD.FTZ R10, R10, R14 ;  /* 0x0000000e0a0a7221 */ /* 0x001fc60000010000 */
[----:B------:R-:W0:Y:S04]  /*2de0*/  SHFL.BFLY PT, R20, R23, 0x1, 0x1f ;  /* 0x0c201f0017147f89 */ /* 0x000e2800000e0000 */
[----:B------:R-:W5:Y:S01]  /*2df0*/  SHFL.BFLY PT, R25, R24, 0x1, 0x1f ;  /* 0x0c201f0018197f89 */ /* 0x000f6200000e0000 */
[----:B-1----:R-:W-:-:S03]  /*2e00*/  FADD.FTZ R8, R21, R8 ;  /* 0x0000000815087221 */ /* 0x002fc60000010000 */
[----:B------:R1:W1:Y:S01]  /*2e10*/  SHFL.BFLY PT, R14, R10, 0x1, 0x1f ;  /* 0x0c201f000a0e7f89 */ /* 0x00026200000e0000 */
[----:B--2---:R-:W-:Y:S01]  /*2e20*/  FADD.FTZ R2, R5, R2 ;  /* 0x0000000205027221 */ /* 0x004fe20000010000 */
[----:B---3--:R-:W-:Y:S01]  /*2e30*/  FADD.FTZ R4, R7, R4 ;  /* 0x0000000407047221 */ /* 0x008fe20000010000 */
[----:B------:R-:W-:Y:S02]  /*2e40*/  FADD.FTZ R7, R3, R0 ;  /* 0x0000000003077221 */ /* 0x000fe40000010000 */
[----:B------:R-:W-:Y:S02]  /*2e50*/  IMAD.MOV.U32 R0, RZ, RZ, R2 ;  /* 0x000000ffff007224 */ /* 0x000fe400078e0002 */
[----:B----4-:R-:W-:Y:S01]  /*2e60*/  FADD.FTZ R6, R9, R6 ;  /* 0x0000000609067221 */ /* 0x010fe20000010000 */
[----:B------:R-:W-:Y:S01]  /*2e70*/  MOV R2, R7 ;  /* 0x0000000700027202 */ /* 0x000fe20000000f00 */
[----:B0-----:R-:W-:Y:S01]  /*2e80*/  FADD.FTZ R20, R23, R20 ;  /* 0x0000001417147221 */ /* 0x001fe20000010000 */
[----:B-----5:R-:W-:-:S07]  /*2e90*/  FADD.FTZ R25, R24, R25 ;  /* 0x0000001918197221 */ /* 0x020fce0000010000 */
.L_x_6810:
[C---:B------:R-:W-:Y:S01]  /*2ea0*/  LOP3.LUT P0, RZ, R27.reuse, 0x7, RZ, 0xc0, !PT ;  /* 0x000000071bff7812 */ /* 0x040fe2000780c0ff */
[----:B------:R-:W-:Y:S05]  /*2eb0*/  WARPSYNC.ALL ;  /* 0x0000000000007948 */ /* 0x000fea0003800000 */
[----:B------:R-:W-:Y:S01]  /*2ec0*/  LOP3.LUT R3, R27, 0x3c0, RZ, 0xc0, !PT ;  /* 0x000003c01b037812 */ /* 0x000fe200078ec0ff */
[----:B------:R-:W-:Y:S01]  /*2ed0*/  BAR.SYNC.DEFER_BLOCKING 0x0 ;  /* 0x0000000000007b1d */ /* 0x000fe20000010000 */
[----:B------:R-:W-:Y:S01]  /*2ee0*/  SHF.R.U32.HI R26, RZ, 0x3, R26 ;  /* 0x00000003ff1a7819 */ /* 0x000fe2000001161a */
[----:B-1----:R-:W-:Y:S01]  /*2ef0*/  FADD.FTZ R10, R10, R14 ;  /* 0x0000000e0a0a7221 */ /* 0x002fe20000010000 */
        /* <DEDUP_REMOVED lines=17> */
.L_x_6772:
[----:B------:R-:W-:Y:S05]  /*3010*/  BSYNC.RECONVERGENT B0 ;  /* 0x0000000000007941 */ /* 0x000fea0003800200 */
.L_x_6771:
        /* <DEDUP_REMOVED lines=29> */
.L_x_6774:
[----:B------:R-:W-:Y:S05]  /*31f0*/  BSYNC.RECONVERGENT B0 ;  /* 0x0000000000007941 */ /* 0x000fea0003800200 */
.L_x_6773:
        /* <DEDUP_REMOVED lines=12> */
.L_x_6776:
[----:B------:R-:W-:Y:S05]  /*32c0*/  BSYNC.RECONVERGENT B0 ;  /* 0x0000000000007941 */ /* 0x000fea0003800200 */
.L_x_6775:
        /* <DEDUP_REMOVED lines=19> */
.L_x_6778:
[----:B------:R-:W-:Y:S05]  /*3400*/  BSYNC.RECONVERGENT B0 ;  /* 0x0000000000007941 */ /* 0x000fea0003800200 */
.L_x_6777:
[----:B------:R-:W-:Y:S06]  /*3410*/  BAR.SYNC.DEFER_BLOCKING 0x0 ;  /* 0x0000000000007b1d */ /* 0x000fec0000010000 */
[----:B------:R-:W-:Y:S05]  /*3420*/  @P4 EXIT ;  /* 0x000000000000494d */ /* 0x000fea0003800000 */
[----:B------:R-:W-:-:S04]  /*3430*/  IMAD R16, R19, R16, R17 ;  /* 0x0000001013107224 */ /* 0x000fc800078e0211 */
[----:B------:R-:W-:Y:S01]  /*3440*/  IMAD R3, R16, UR38, RZ ;  /* 0x0000002610037c24 */ /* 0x000fe2000f8e02ff */
[----:B------:R-:W-:Y:S06]  /*3450*/  @P0 EXIT ;  /* 0x000000000000094d */ /* 0x000fec0003800000 */
[----:B------:R-:W1:Y:S01]  /*3460*/  LDCU.64 UR4, c[0x0][0x390] ;  /* 0x00007200ff0477ac */ /* 0x000e620008000a00 */
[----:B------:R-:W-:Y:S01]  /*3470*/  IMAD.SHL.U32 R18, R18, 0x20, RZ ;  /* 0x0000002012127824 */ /* 0x000fe200078e00ff */
[----:B------:R-:W-:Y:S02]  /*3480*/  SHF.L.U32 R3, R3, 0x5, RZ ;  /* 0x0000000503037819 */ /* 0x000fe400000006ff */
[----:B------:R-:W-:-:S04]  /*3490*/  SHF.R.U32.HI R12, RZ, 0x3, R27 ;  /* 0x00000003ff0c7819 */ /* 0x000fc8000001161b */
[----:B------:R-:W-:-:S04]  /*34a0*/  IADD3 R3, P0, P1, R12, R3, R18 ;  /* 0x000000030c037210 */ /* 0x000fc8000791e012 */
        /* <DEDUP_REMOVED lines=12> */
.L_x_6741:
        /* <DEDUP_REMOVED lines=16> */
.L_x_6779:
[----:B------:R-:W-:Y:S05]  /*3670*/  EXIT ;  /* 0x000000000000794d */ /* 0x000fea0003800000 */
.L_x_6743:
[----:B------:R-:W-:Y:S01]  /*3680*/  HFMA2 R12, -RZ, RZ, 0, 9.5367431640625e-07 ;  /* 0x00000010ff0c7431 */ /* 0x000fe200000001ff */
[----:B------:R-:W-:Y:S01]  /*3690*/  MOV R11, 0x1f ;  /* 0x0000001f000b7802 */ /* 0x000fe20000000f00 */
[----:B------:R-:W-:-:S07]  /*36a0*/  IMAD.MOV.U32 R15, RZ, RZ, -0x1 ;  /* 0xffffffffff0f7424 */ /* 0x000fce00078e00ff */
[----:B------:R-:W-:Y:S05]  /*36b0*/  WARPSYNC.COLLECTIVE R15, `(.L_x_6780) ;  /* 0x000000000f087348 */ /* 0x000fea0003c00000 */
[----:B------:R0:W1:Y:S02]  /*36c0*/  SHFL.BFLY P6, R14, R13, R12, R11 ;  /* 0x0c00000c0d0e7389 */ /* 0x00006400000c000b */
[----:B01----:R-:W-:Y:S05]  /*36d0*/  ENDCOLLECTIVE ;  /* 0x000000000000791b */ /* 0x003fea0003800000 */
.L_x_6780:
[----:B------:R-:W-:Y:S01]  /*36e0*/  HFMA2 R12, -RZ, RZ, 0, 4.76837158203125e-07 ;  /* 0x00000008ff0c7431 */ /* 0x000fe200000001ff */
[----:B------:R-:W-:-:S04]  /*36f0*/  FMNMX.FTZ R0, R14, -3.40282346638528859812e+38, !PT ;  /* 0xff7fffff0e007809 */ /* 0x000fc80007810000 */
[----:B------:R-:W-:-:S07]  /*3700*/  MOV R13, R0 ;  /* 0x00000000000d7202 */ /* 0x000fce0000000f00 */
[----:B------:R-:W-:Y:S05]  /*3710*/  WARPSYNC.COLLECTIVE R15, `(.L_x_6781) ;  /* 0x000000000f087348 */ /* 0x000fea0003c00000 */
[----:B------:R0:W1:Y:S02]  /*3720*/  SHFL.BFLY P6, R14, R13, R12, R11 ;  /* 0x0c00000c0d0e7389 */ /* 0x00006400000c000b */
[----:B01----:R-:W-:Y:S05]  /*3730*/  ENDCOLLECTIVE ;  /* 0x000000000000791b */ /* 0x003fea0003800000 */
.L_x_6781:
[----:B------:R-:W-:Y:S02]  /*3740*/  MOV R12, 0x4 ;  /* 0x00000004000c7802 */ /* 0x000fe40000000f00 */
[----:B------:R-:W-:-:S05]  /*3750*/  FMNMX.FTZ R2, R0, R14, !PT ;  /* 0x0000000e00027209 */ /* 0x000fca0007810000 */
[----:B------:R-:W-:-:S07]  /*3760*/  IMAD.MOV.U32 R13, RZ, RZ, R2 ;  /* 0x000000ffff0d7224 */ /* 0x000fce00078e0002 */
[----:B------:R-:W-:Y:S05]  /*3770*/  WARPSYNC.COLLECTIVE R15, `(.L_x_6782) ;  /* 0x000000000f087348 */ /* 0x000fea0003c00000 */
[----:B------:R0:W1:Y:S02]  /*3780*/  SHFL.BFLY P6, R14, R13, R12, R11 ;  /* 0x0c00000c0d0e7389 */ /* 0x00006400000c000b */
[----:B01----:R-:W-:Y:S05]  /*3790*/  ENDCOLLECTIVE ;  /* 0x000000000000791b */ /* 0x003fea0003800000 */
.L_x_6782:
[----:B------:R-:W-:Y:S01]  /*37a0*/  IMAD.MOV.U32 R12, RZ, RZ, 0x2 ;  /* 0x00000002ff0c7424 */ /* 0x000fe200078e00ff */
[----:B------:R-:W-:-:S04]  /*37b0*/  FMNMX.FTZ R3, R2, R14, !PT ;  /* 0x0000000e02037209 */ /* 0x000fc80007810000 */
[----:B------:R-:W-:-:S07]  /*37c0*/  MOV R13, R3 ;  /* 0x00000003000d7202 */ /* 0x000fce0000000f00 */
[----:B------:R-:W-:Y:S05]  /*37d0*/  WARPSYNC.COLLECTIVE R15, `(.L_x_6783) ;  /* 0x000000000f087348 */ /* 0x000fea0003c00000 */
[----:B------:R0:W1:Y:S02]  /*37e0*/  SHFL.BFLY P6, R14, R13, R12, R11 ;  /* 0x0c00000c0d0e7389 */ /* 0x00006400000c000b */
[----:B01----:R-:W-:Y:S05]  /*37f0*/  ENDCOLLECTIVE ;  /* 0x000000000000791b */ /* 0x003fea0003800000 */
.L_x_6783:
[----:B------:R-:W-:Y:S01]  /*3800*/  HFMA2 R12, -RZ, RZ, 0, 5.9604644775390625e-08 ;  /* 0x00000001ff0c7431 */ /* 0x000fe200000001ff */
[----:B------:R-:W-:-:S04]  /*3810*/  FMNMX.FTZ R4, R3, R14, !PT ;  /* 0x0000000e03047209 */ /* 0x000fc80007810000 */
[----:B------:R-:W-:-:S07]  /*3820*/  MOV R13, R4 ;  /* 0x00000004000d7202 */ /* 0x000fce0000000f00 */
[----:B------:R-:W-:Y:S05]  /*3830*/  WARPSYNC.COLLECTIVE R15, `(.L_x_6784) ;  /* 0x000000000f087348 */ /* 0x000fea0003c00000 */
[----:B------:R0:W1:Y:S02]  /*3840*/  SHFL.BFLY P6, R14, R13, R12, R11 ;  /* 0x0c00000c0d0e7389 */ /* 0x00006400000c000b */
[----:B01----:R-:W-:Y:S05]  /*3850*/  ENDCOLLECTIVE ;  /* 0x000000000000791b */ /* 0x003fea0003800000 */
.L_x_6784:
[----:B------:R-:W-:Y:S05]  /*3860*/  BRA `(.L_x_6785) ;  /* 0xffffffd000e07947 */ /* 0x000fea000383ffff */
.L_x_6770:
[----:B------:R-:W-:Y:S02]  /*3870*/  HFMA2 R11, -RZ, RZ, 0, 1.847743988037109375e-06 ;  /* 0x0000001fff0b7431 */ /* 0x000fe400000001ff */
[----:B------:R-:W-:Y:S01]  /*3880*/  IMAD.MOV.U32 R13, RZ, RZ, RZ ;  /* 0x000000ffff0d7224 */ /* 0x000fe200078e00ff */
[----:B------:R-:W-:Y:S01]  /*3890*/  MOV R12, 0x4 ;  /* 0x00000004000c7802 */ /* 0x000fe20000000f00 */
[----:B------:R-:W-:-:S07]  /*38a0*/  IMAD.MOV.U32 R15, RZ, RZ, -0x1 ;  /* 0xffffffffff0f7424 */ /* 0x000fce00078e00ff */
[----:B0123--:R-:W-:Y:S05]  /*38b0*/  WARPSYNC.COLLECTIVE R15, `(.L_x_6786) ;  /* 0x000000000f087348 */ /* 0x00ffea0003c00000 */
[----:B------:R4:W0:Y:S02]  /*38c0*/  SHFL.BFLY P6, R14, R13, R12, R11 ;  /* 0x0c00000c0d0e7389 */ /* 0x00082400000c000b */
[----:B01234-:R-:W-:Y:S05]  /*38d0*/  ENDCOLLECTIVE ;  /* 0x000000000000791b */ /* 0x01ffea0003800000 */
.L_x_6786:
[----:B------:R-:W-:Y:S01]  /*38e0*/  IMAD.MOV.U32 R12, RZ, RZ, 0x2 ;  /* 0x00000002ff0c7424 */ /* 0x000fe200078e00ff */
[----:B------:R-:W-:-:S05]  /*38f0*/  MOV R5, R14 ;  /* 0x0000000e00057202 */ /* 0x000fca0000000f00 */
[----:B------:R-:W-:-:S05]  /*3900*/  FADD.FTZ R5, RZ, R5 ;  /* 0x00000005ff057221 */ /* 0x000fca0000010000 */
[----:B------:R-:W-:-:S07]  /*3910*/  MOV R13, R5 ;  /* 0x00000005000d7202 */ /* 0x000fce0000000f00 */
[----:B------:R-:W-:Y:S05]  /*3920*/  WARPSYNC.COLLECTIVE R15, `(.L_x_6787) ;  /* 0x000000000f087348 */ /* 0x000fea0003c00000 */
[----:B------:R0:W1:Y:S02]  /*3930*/  SHFL.BFLY P6, R14, R13, R12, R11 ;  /* 0x0c00000c0d0e7389 */ /* 0x00006400000c000b */
[----:B01----:R-:W-:Y:S05]  /*3940*/  ENDCOLLECTIVE ;  /* 0x000000000000791b */ /* 0x003fea0003800000 */
.L_x_6787:
[----:B------:R-:W-:Y:S01]  /*3950*/  IMAD.MOV.U32 R12, RZ, RZ, 0x1 ;  /* 0x00000001ff0c7424 */ /* 0x000fe200078e00ff */
[----:B------:R-:W-:-:S05]  /*3960*/  MOV R6, R14 ;  /* 0x0000000e00067202 */ /* 0x000fca0000000f00 */
[----:B------:R-:W-:-:S05]  /*3970*/  FADD.FTZ R21, R5, R6 ;  /* 0x0000000605157221 */ /* 0x000fca0000010000 */
[----:B------:R-:W-:-:S07]  /*3980*/  MOV R13, R21 ;  /* 0x00000015000d7202 */ /* 0x000fce0000000f00 */
[----:B------:R-:W-:Y:S05]  /*3990*/  WARPSYNC.COLLECTIVE R15, `(.L_x_6788) ;  /* 0x000000000f087348 */ /* 0x000fea0003c00000 */
[----:B------:R0:W1:Y:S02]  /*39a0*/  SHFL.BFLY P6, R14, R13, R12, R11 ;  /* 0x0c00000c0d0e7389 */ /* 0x00006400000c000b */
[----:B01----:R-:W-:Y:S05]  /*39b0*/  ENDCOLLECTIVE ;  /* 0x000000000000791b */ /* 0x003fea0003800000 */
.L_x_6788:
[----:B------:R-:W-:Y:S02]  /*39c0*/  HFMA2 R13, -RZ, RZ, 0, 0 ;  /* 0x00000000ff0d7431 */ /* 0x000fe400000001ff */
[----:B------:R-:W-:Y:S01]  /*39d0*/  IMAD.MOV.U32 R12, RZ, RZ, 0x4 ;  /* 0x00000004ff0c7424 */ /* 0x000fe200078e00ff */
[----:B------:R-:W-:-:S07]  /*39e0*/  MOV R8, R14 ;  /* 0x0000000e00087202 */ /* 0x000fce0000000f00 */
[----:B------:R-:W-:Y:S05]  /*39f0*/  WARPSYNC.COLLECTIVE R15, `(.L_x_6789) ;  /* 0x000000000f087348 */ /* 0x000fea0003c00000 */
[----:B------:R0:W1:Y:S02]  /*3a00*/  SHFL.BFLY P6, R14, R13, R12, R11 ;  /* 0x0c00000c0d0e7389 */ /* 0x00006400000c000b */
[----:B01----:R-:W-:Y:S05]  /*3a10*/  ENDCOLLECTIVE ;  /* 0x000000000000791b */ /* 0x003fea0003800000 */
.L_x_6789:
        /* <DEDUP_REMOVED lines=8> */
.L_x_6790:
[----:B------:R-:W-:Y:S01]  /*3aa0*/  IMAD.MOV.U32 R12, RZ, RZ, 0x1 ;  /* 0x00000001ff0c7424 */ /* 0x000fe200078e00ff */
[----:B------:R-:W-:-:S05]  /*3ab0*/  MOV R9, R14 ;  /* 0x0000000e00097202 */ /* 0x000fca0000000f00 */
[----:B------:R-:W-:-:S05]  /*3ac0*/  FADD.FTZ R9, R4, R9 ;  /* 0x0000000904097221 */ /* 0x000fca0000010000 */
[----:B------:R-:W-:-:S07]  /*3ad0*/  MOV R13, R9 ;  /* 0x00000009000d7202 */ /* 0x000fce0000000f00 */
[----:B------:R-:W-:Y:S05]  /*3ae0*/  WARPSYNC.COLLECTIVE R15, `(.L_x_6791) ;  /* 0x000000000f087348 */ /* 0x000fea0003c00000 */
[----:B------:R0:W1:Y:S02]  /*3af0*/  SHFL.BFLY P6, R14, R13, R12, R11 ;  /* 0x0c00000c0d0e7389 */ /* 0x00006400000c000b */
[----:B01----:R-:W-:Y:S05]  /*3b00*/  ENDCOLLECTIVE ;  /* 0x000000000000791b */ /* 0x003fea0003800000 */
.L_x_6791:
[----:B------:R-:W-:Y:S02]  /*3b10*/  HFMA2 R13, -RZ, RZ, 0, 0 ;  /* 0x00000000ff0d7431 */ /* 0x000fe400000001ff */
[----:B------:R-:W-:Y:S01]  /*3b20*/  IMAD.MOV.U32 R12, RZ, RZ, 0x4 ;  /* 0x00000004ff0c7424 */ /* 0x000fe200078e00ff */
[----:B------:R-:W-:-:S07]  /*3b30*/  MOV R6, R14 ;  /* 0x0000000e00067202 */ /* 0x000fce0000000f00 */
[----:B------:R-:W-:Y:S05]  /*3b40*/  WARPSYNC.COLLECTIVE R15, `(.L_x_6792) ;  /* 0x000000000f087348 */ /* 0x000fea0003c00000 */
[----:B------:R0:W1:Y:S02]  /*3b50*/  SHFL.BFLY P6, R14, R13, R12, R11 ;  /* 0x0c00000c0d0e7389 */ /* 0x00006400000c000b */
[----:B01----:R-:W-:Y:S05]  /*3b60*/  ENDCOLLECTIVE ;  /* 0x000000000000791b */ /* 0x003fea0003800000 */
.L_x_6792:
        /* <DEDUP_REMOVED lines=8> */
.L_x_6793:
[----:B------:R-:W-:Y:S01]  /*3bf0*/  IMAD.MOV.U32 R12, RZ, RZ, 0x1 ;  /* 0x00000001ff0c7424 */ /* 0x000fe200078e00ff */
[----:B------:R-:W-:-:S05]  /*3c00*/  MOV R24, R14 ;  /* 0x0000000e00187202 */ /* 0x000fca0000000f00 */
[----:B------:R-:W-:-:S05]  /*3c10*/  FADD.FTZ R7, R3, R24 ;  /* 0x0000001803077221 */ /* 0x000fca0000010000 */
[----:B------:R-:W-:-:S07]  /*3c20*/  MOV R13, R7 ;  /* 0x00000007000d7202 */ /* 0x000fce0000000f00 */
[----:B------:R-:W-:Y:S05]  /*3c30*/  WARPSYNC.COLLECTIVE R15, `(.L_x_6794) ;  /* 0x000000000f087348 */ /* 0x000fea0003c00000 */
[----:B------:R0:W1:Y:S02]  /*3c40*/  SHFL.BFLY P6, R14, R13, R12, R11 ;  /* 0x0c00000c0d0e7389 */ /* 0x00006400000c000b */
[----:B01----:R-:W-:Y:S05]  /*3c50*/  ENDCOLLECTIVE ;  /* 0x000000000000791b */ /* 0x003fea0003800000 */
.L_x_6794:
[----:B------:R-:W-:Y:S02]  /*3c60*/  HFMA2 R13, -RZ, RZ, 0, 0 ;  /* 0x00000000ff0d7431 */ /* 0x000fe400000001ff */
[----:B------:R-:W-:Y:S01]  /*3c70*/  IMAD.MOV.U32 R12, RZ, RZ, 0x4 ;  /* 0x00000004ff0c7424 */ /* 0x000fe200078e00ff */
[----:B------:R-:W-:-:S07]  /*3c80*/  MOV R4, R14 ;  /* 0x0000000e00047202 */ /* 0x000fce0000000f00 */
[----:B------:R-:W-:Y:S05]  /*3c90*/  WARPSYNC.COLLECTIVE R15, `(.L_x_6795) ;  /* 0x000000000f087348 */ /* 0x000fea0003c00000 */
[----:B------:R0:W1:Y:S02]  /*3ca0*/  SHFL.BFLY P6, R14, R13, R12, R11 ;  /* 0x0c00000c0d0e7389 */ /* 0x00006400000c000b */
[----:B01----:R-:W-:Y:S05]  /*3cb0*/  ENDCOLLECTIVE ;  /* 0x000000000000791b */ /* 0x003fea0003800000 */
.L_x_6795:
        /* <DEDUP_REMOVED lines=8> */
.L_x_6796:
[----:B------:R-:W-:Y:S01]  /*3d40*/  IMAD.MOV.U32 R12, RZ, RZ, 0x1 ;  /* 0x00000001ff0c7424 */ /* 0x000fe200078e00ff */
[----:B------:R-:W-:-:S05]  /*3d50*/  MOV R28, R14 ;  /* 0x0000000e001c7202 */ /* 0x000fca0000000f00 */
[----:B------:R-:W-:-:S05]  /*3d60*/  FADD.FTZ R5, R2, R28 ;  /* 0x0000001c02057221 */ /* 0x000fca0000010000 */
[----:B------:R-:W-:-:S07]  /*3d70*/  MOV R13, R5 ;  /* 0x00000005000d7202 */ /* 0x000fce0000000f00 */
[----:B------:R-:W-:Y:S05]  /*3d80*/  WARPSYNC.COLLECTIVE R15, `(.L_x_6797) ;  /* 0x000000000f087348 */ /* 0x000fea0003c00000 */
[----:B------:R0:W1:Y:S02]  /*3d90*/  SHFL.BFLY P6, R14, R13, R12, R11 ;  /* 0x0c00000c0d0e7389 */ /* 0x00006400000c000b */
[----:B01----:R-:W-:Y:S05]  /*3da0*/  ENDCOLLECTIVE ;  /* 0x000000000000791b */ /* 0x003fea0003800000 */
.L_x_6797:
[----:B------:R-:W-:Y:S02]  /*3db0*/  HFMA2 R13, -RZ, RZ, 0, 0 ;  /* 0x00000000ff0d7431 */ /* 0x000fe400000001ff */
[----:B------:R-:W-:Y:S01]  /*3dc0*/  IMAD.MOV.U32 R12, RZ, RZ, 0x4 ;  /* 0x00000004ff0c7424 */ /* 0x000fe200078e00ff */
[----:B------:R-:W-:-:S07]  /*3dd0*/  MOV R2, R14 ;  /* 0x0000000e00027202 */ /* 0x000fce0000000f00 */
[----:B------:R-:W-:Y:S05]  /*3de0*/  WARPSYNC.COLLECTIVE R15, `(.L_x_6798) ;  /* 0x000000000f087348 */ /* 0x000fea0003c00000 */
[----:B------:R0:W1:Y:S02]  /*3df0*/  SHFL.BFLY P6, R14, R13, R12, R11 ;  /* 0x0c00000c0d0e7389 */ /* 0x00006400000c000b */
[----:B01----:R-:W-:Y:S05]  /*3e00*/  ENDCOLLECTIVE ;  /* 0x000000000000791b */ /* 0x003fea0003800000 */
.L_x_6798:
        /* <DEDUP_REMOVED lines=8> */
.L_x_6799:
[----:B------:R-:W-:Y:S01]  /*3e90*/  IMAD.MOV.U32 R12, RZ, RZ, 0x1 ;  /* 0x00000001ff0c7424 */ /* 0x000fe200078e00ff */
[----:B------:R-:W-:-:S05]  /*3ea0*/  MOV R29, R14 ;  /* 0x0000000e001d7202 */ /* 0x000fca0000000f00 */
[----:B------:R-:W-:-:S05]  /*3eb0*/  FADD.FTZ R3, R0, R29 ;  /* 0x0000001d00037221 */ /* 0x000fca0000010000 */
[----:B------:R-:W-:-:S07]  /*3ec0*/  MOV R13, R3 ;  /* 0x00000003000d7202 */ /* 0x000fce0000000f00 */
[----:B------:R-:W-:Y:S05]  /*3ed0*/  WARPSYNC.COLLECTIVE R15, `(.L_x_6800) ;  /* 0x000000000f087348 */ /* 0x000fea0003c00000 */
[----:B------:R0:W1:Y:S02]  /*3ee0*/  SHFL.BFLY P6, R14, R13, R12, R11 ;  /* 0x0c00000c0d0e7389 */ /* 0x00006400000c000b */
[----:B01----:R-:W-:Y:S05]  /*3ef0*/  ENDCOLLECTIVE ;  /* 0x000000000000791b */ /* 0x003fea0003800000 */
.L_x_6800:
[----:B------:R-:W-:Y:S02]  /*3f00*/  HFMA2 R13, -RZ, RZ, 0, 0 ;  /* 0x00000000ff0d7431 */ /* 0x000fe400000001ff */
[----:B------:R-:W-:Y:S01]  /*3f10*/  IMAD.MOV.U32 R12, RZ, RZ, 0x4 ;  /* 0x00000004ff0c7424 */ /* 0x000fe200078e00ff */
[----:B------:R-:W-:-:S07]  /*3f20*/  MOV R0, R14 ;  /* 0x0000000e00007202 */ /* 0x000fce0000000f00 */
[----:B------:R-:W-:Y:S05]  /*3f30*/  WARPSYNC.COLLECTIVE R15, `(.L_x_6801) ;  /* 0x000000000f087348 */ /* 0x000fea0003c00000 */
[----:B------:R0:W1:Y:S02]  /*3f40*/  SHFL.BFLY P6, R14, R13, R12, R11 ;  /* 0x0c00000c0d0e7389 */ /* 0x00006400000c000b */
[----:B01----:R-:W-:Y:S05]  /*3f50*/  ENDCOLLECTIVE ;  /* 0x000000000000791b */ /* 0x003fea0003800000 */
.L_x_6801:
[----:B------:R-:W-:Y:S01]  /*3f60*/  FADD.FTZ R7, R3, R0 ;  /* 0x0000000003077221 */ /* 0x000fe20000010000 */
[----:B------:R-:W-:-:S04]  /*3f70*/  MOV R0, R2 ;  /* 0x0000000200007202 */ /* 0x000fc80000000f00 */
[----:B------:R-:W-:Y:S01]  /*3f80*/  MOV R2, R7 ;  /* 0x0000000700027202 */ /* 0x000fe20000000f00 */
[----:B------:R-:W-:Y:S01]  /*3f90*/  IMAD.MOV.U32 R12, RZ, RZ, 0x2 ;  /* 0x00000002ff0c7424 */ /* 0x000fe200078e00ff */
[----:B------:R-:W-:-:S05]  /*3fa0*/  MOV R20, R14 ;  /* 0x0000000e00147202 */ /* 0x000fca0000000f00 */
[----:B------:R-:W-:-:S05]  /*3fb0*/  FADD.FTZ R20, RZ, R20 ;  /* 0x00000014ff147221 */ /* 0x000fca0000010000 */
[----:B------:R-:W-:-:S07]  /*3fc0*/  MOV R13, R20 ;  /* 0x00000014000d7202 */ /* 0x000fce0000000f00 */
[----:B------:R-:W-:Y:S05]  /*3fd0*/  WARPSYNC.COLLECTIVE R15, `(.L_x_6802) ;  /* 0x000000000f087348 */ /* 0x000fea0003c00000 */
[----:B------:R0:W1:Y:S02]  /*3fe0*/  SHFL.BFLY P6, R14, R13, R12, R11 ;  /* 0x0c00000c0d0e7389 */ /* 0x00006400000c000b */
[----:B01----:R-:W-:Y:S05]  /*3ff0*/  ENDCOLLECTIVE ;  /* 0x000000000000791b */ /* 0x003fea0003800000 */
.L_x_6802:
[----:B------:R-:W-:Y:S01]  /*4000*/  IMAD.MOV.U32 R12, RZ, RZ, 0x1 ;  /* 0x00000001ff0c7424 */ /* 0x000fe200078e00ff */
[----:B------:R-:W-:-:S05]  /*4010*/  MOV R23, R14 ;  /* 0x0000000e00177202 */ /* 0x000fca0000000f00 */
[----:B------:R-:W-:-:S05]  /*4020*/  FADD.FTZ R23, R20, R23 ;  /* 0x0000001714177221 */ /* 0x000fca0000010000 */
[----:B------:R-:W-:-:S07]  /*4030*/  MOV R13, R23 ;  /* 0x00000017000d7202 */ /* 0x000fce0000000f00 */
[----:B------:R-:W-:Y:S05]  /*4040*/  WARPSYNC.COLLECTIVE R15, `(.L_x_6803) ;  /* 0x000000000f087348 */ /* 0x000fea0003c00000 */
[----:B------:R0:W1:Y:S02]  /*4050*/  SHFL.BFLY P6, R14, R13, R12, R11 ;  /* 0x0c00000c0d0e7389 */ /* 0x00006400000c000b */
[----:B01----:R-:W-:Y:S05]  /*4060*/  ENDCOLLECTIVE ;  /* 0x000000000000791b */ /* 0x003fea0003800000 */
.L_x_6803:
[----:B------:R-:W-:Y:S02]  /*4070*/  HFMA2 R13, -RZ, RZ, 0, 0 ;  /* 0x00000000ff0d7431 */ /* 0x000fe400000001ff */
[----:B------:R-:W-:Y:S01]  /*4080*/  IMAD.MOV.U32 R12, RZ, RZ, 0x4 ;  /* 0x00000004ff0c7424 */ /* 0x000fe200078e00ff */
[----:B------:R-:W-:-:S07]  /*4090*/  MOV R20, R14 ;  /* 0x0000000e00147202 */ /* 0x000fce0000000f00 */
[----:B------:R-:W-:Y:S05]  /*40a0*/  WARPSYNC.COLLECTIVE R15, `(.L_x_6804) ;  /* 0x000000000f087348 */ /* 0x000fea0003c00000 */
[----:B------:R0:W1:Y:S02]  /*40b0*/  SHFL.BFLY P6, R14, R13, R12, R11 ;  /* 0x0c00000c0d0e7389 */ /* 0x00006400000c000b */
[----:B01----:R-:W-:Y:S05]  /*40c0*/  ENDCOLLECTIVE ;  /* 0x000000000000791b */ /* 0x003fea0003800000 */
.L_x_6804:
[----:B------:R-:W-:Y:S01]  /*40d0*/  FADD.FTZ R20, R23, R20 ;  /* 0x0000001417147221 */ /* 0x000fe20000010000 */
[----:B------:R-:W-:Y:S02]  /*40e0*/  HFMA2 R12, -RZ, RZ, 0, 1.1920928955078125e-07 ;  /* 0x00000002ff0c7431 */ /* 0x000fe400000001ff */
[----:B------:R-:W-:-:S05]  /*40f0*/  FADD.FTZ R22, RZ, R14 ;  /* 0x0000000eff167221 */ /* 0x000fca0000010000 */
[----:B------:R-:W-:-:S07]  /*4100*/  MOV R13, R22 ;  /* 0x00000016000d7202 */ /* 0x000fce0000000f00 */
[----:B------:R-:W-:Y:S05]  /*4110*/  WARPSYNC.COLLECTIVE R15, `(.L_x_6805) ;  /* 0x000000000f087348 */ /* 0x000fea0003c00000 */
[----:B------:R0:W1:Y:S02]  /*4120*/  SHFL.BFLY P6, R14, R13, R12, R11 ;  /* 0x0c00000c0d0e7389 */ /* 0x00006400000c000b */
[----:B01----:R-:W-:Y:S05]  /*4130*/  ENDCOLLECTIVE ;  /* 0x000000000000791b */ /* 0x003fea0003800000 */
.L_x_6805:
[----:B------:R-:W-:Y:S02]  /*4140*/  HFMA2 R12, -RZ, RZ, 0, 5.9604644775390625e-08 ;  /* 0x00000001ff0c7431 */ /* 0x000fe400000001ff */
[----:B------:R-:W-:-:S04]  /*4150*/  IMAD.MOV.U32 R25, RZ, RZ, R14 ;  /* 0x000000ffff197224 */ /* 0x000fc800078e000e */
[----:B------:R-:W-:-:S05]  /*4160*/  FADD.FTZ R24, R22, R25 ;  /* 0x0000001916187221 */ /* 0x000fca0000010000 */
[----:B------:R-:W-:-:S07]  /*4170*/  MOV R13, R24 ;  /* 0x00000018000d7202 */ /* 0x000fce0000000f00 */
[----:B------:R-:W-:Y:S05]  /*4180*/  WARPSYNC.COLLECTIVE R15, `(.L_x_6806) ;  /* 0x000000000f087348 */ /* 0x000fea0003c00000 */
[----:B------:R0:W1:Y:S02]  /*4190*/  SHFL.BFLY P6, R14, R13, R12, R11 ;  /* 0x0c00000c0d0e7389 */ /* 0x00006400000c000b */
[----:B01----:R-:W-:Y:S05]  /*41a0*/  ENDCOLLECTIVE ;  /* 0x000000000000791b */ /* 0x003fea0003800000 */
.L_x_6806:
[----:B------:R-:W-:Y:S01]  /*41b0*/  HFMA2 R12, -RZ, RZ, 0, 2.384185791015625e-07 ;  /* 0x00000004ff0c7431 */ /* 0x000fe200000001ff */
[----:B------:R-:W-:Y:S01]  /*41c0*/  MOV R13, RZ ;  /* 0x000000ff000d7202 */ /* 0x000fe20000000f00 */
[----:B------:R-:W-:-:S07]  /*41d0*/  IMAD.MOV.U32 R25, RZ, RZ, R14 ;  /* 0x000000ffff197224 */ /* 0x000fce00078e000e */
[----:B------:R-:W-:Y:S05]  /*41e0*/  WARPSYNC.COLLECTIVE R15, `(.L_x_6807) ;  /* 0x000000000f087348 */ /* 0x000fea0003c00000 */
[----:B------:R0:W1:Y:S02]  /*41f0*/  SHFL.BFLY P6, R14, R13, R12, R11 ;  /* 0x0c00000c0d0e7389 */ /* 0x00006400000c000b */
[----:B01----:R-:W-:Y:S05]  /*4200*/  ENDCOLLECTIVE ;  /* 0x000000000000791b */ /* 0x003fea0003800000 */
.L_x_6807:
[----:B------:R-:W-:Y:S01]  /*4210*/  FADD.FTZ R25, R24, R25 ;  /* 0x0000001918197221 */ /* 0x000fe20000010000 */
[----:B------:R-:W-:Y:S01]  /*4220*/  MOV R12, 0x2 ;  /* 0x00000002000c7802 */ /* 0x000fe20000000f00 */
[----:B------:R-:W-:-:S04]  /*4230*/  FADD.FTZ R10, RZ, R14 ;  /* 0x0000000eff0a7221 */ /* 0x000fc80000010000 */
[----:B------:R-:W-:-:S07]  /*4240*/  IMAD.MOV.U32 R13, RZ, RZ, R10 ;  /* 0x000000ffff0d7224 */ /* 0x000fce00078e000a */
[----:B------:R-:W-:Y:S05]  /*4250*/  WARPSYNC.COLLECTIVE R15, `(.L_x_6808) ;  /* 0x000000000f087348 */ /* 0x000fea0003c00000 */
[----:B------:R0:W1:Y:S02]  /*4260*/  SHFL.BFLY P6, R14, R13, R12, R11 ;  /* 0x0c00000c0d0e7389 */ /* 0x00006400000c000b */
[----:B01----:R-:W-:Y:S05]  /*4270*/  ENDCOLLECTIVE ;  /* 0x000000000000791b */ /* 0x003fea0003800000 */
.L_x_6808:
[----:B------:R-:W-:Y:S02]  /*4280*/  IMAD.MOV.U32 R12, RZ, RZ, 0x1 ;  /* 0x00000001ff0c7424 */ /* 0x000fe400078e00ff */
[----:B------:R-:W-:-:S05]  /*4290*/  FADD.FTZ R10, R10, R14 ;  /* 0x0000000e0a0a7221 */ /* 0x000fca0000010000 */
[----:B------:R-:W-:-:S07]  /*42a0*/  MOV R13, R10 ;  /* 0x0000000a000d7202 */ /* 0x000fce0000000f00 */
[----:B------:R-:W-:Y:S05]  /*42b0*/  WARPSYNC.COLLECTIVE R15, `(.L_x_6809) ;  /* 0x000000000f087348 */ /* 0x000fea0003c00000 */
[----:B------:R0:W1:Y:S02]  /*42c0*/  SHFL.BFLY P6, R14, R13, R12, R11 ;  /* 0x0c00000c0d0e7389 */ /* 0x00006400000c000b */
[----:B01----:R-:W-:Y:S05]  /*42d0*/  ENDCOLLECTIVE ;  /* 0x000000000000791b */ /* 0x003fea0003800000 */
.L_x_6809:
[----:B------:R-:W-:Y:S05]  /*42e0*/  BRA `(.L_x_6810) ;  /* 0xffffffe800ec7947 */ /* 0x000fea000383ffff */
.L_x_6811:
        /* <DEDUP_REMOVED lines=9> */
.L_x_27370:


//--------------------- .text._ZN4vllm25paged_attention_v2_kernelIfhLi256ELi16ELi128ELNS_18Fp8KVCacheDataTypeE2ELb0ELi512EEEvPfS2_PT_PKS3_PKT0_S9_ifPKiSB_iPKfiiiSD_SD_iiiii --------------------------
	.section	.text._ZN4vllm25paged_attention_v2_kernelIfhLi256ELi16ELi128ELNS_18Fp8KVCacheDataTypeE2ELb0ELi512EEEvPfS2_PT_PKS3_PKT0_S9_ifPKiSB_iPKfiiiSD_SD_iiiii,"ax",@progbits
	.align	128
        .global         _ZN4vllm25paged_attention_v2_kernelIfhLi256ELi16ELi128ELNS_18Fp8KVCacheDataTypeE2ELb0ELi512EEEvPfS2_PT_PKS3_PKT0_S9_ifPKiSB_iPKfiiiSD_SD_iiiii
        .type           _ZN4vllm25paged_attention_v2_kernelIfhLi256ELi16ELi128ELNS_18Fp8KVCacheDataTypeE2ELb0ELi512EEEvPfS2_PT_PKS3_PKT0_S9_ifPKiSB_iPKfiiiSD_SD_iiiii,@function
        .size           _ZN4vllm25paged_attention_v2_kernelIfhLi256ELi16ELi128ELNS_18Fp8KVCacheDataTypeE2ELb0ELi512EEEvPfS2_PT_PKS3_PKT0_S9_ifPKiSB_iPKfiiiSD_SD_iiiii,(.L_x_27371 - _ZN4vllm25paged_attention_v2_kernelIfhLi256ELi16ELi128ELNS_18Fp8KVCacheDataTypeE2ELb0ELi512EEEvPfS2_PT_PKS3_PKT0_S9_ifPKiSB_iPKfiiiSD_SD_iiiii)
        .other          _ZN4vllm25paged_attention_v2_kernelIfhLi256ELi16ELi128ELNS_18Fp8KVCacheDataTypeE2ELb0ELi512EEEvPfS2_PT_PKS3_PKT0_S9_ifPKiSB_iPKfiiiSD_SD_iiiii,@"STO_CUDA_ENTRY STV_DEFAULT"
_ZN4vllm25paged_attention_v2_kernelIfhLi256ELi16ELi128ELNS_18Fp8KVCacheDataTypeE2ELb0ELi512EEEvPfS2_PT_PKS3_PKT0_S9_ifPKiSB_iPKfiiiSD_SD_iiiii:
.text._ZN4vllm25paged_attention_v2_kernelIfhLi256ELi16ELi128ELNS_18Fp8KVCacheDataTypeE2ELb0ELi512EEEvPfS2_PT_PKS3_PKT0_S9_ifPKiSB_iPKfiiiSD_SD_iiiii:
        /* <DEDUP_REMOVED lines=28> */
[----:B------:R-:W-:Y:S01]  /*01c0*/  UIADD3 UR5, UPT, UPT, -UR6, UR7, URZ ;  /* 0x0000000706057290 */ /* 0x000fe2000fffe1ff */
[----:B------:R-:W-:Y:S02]  /*01d0*/  LOP3.LUT R18, R16, 0x1f, RZ, 0xc0, !PT ;  /* 0x0000001f10127812 */ /* 0x000fe400078ec0ff */
[----:B------:R-:W-:Y:S01]  /*01e0*/  LOP3.LUT R0, R17, UR6, RZ, 0xfc, !PT ;  /* 0x0000000611007c12 */ /* 0x000fe2000f8efcff */
[----:B------:R-:W-:-:S03]  /*01f0*/  ULEA UR5, UR5, UR44, 0x4 ;  /* 0x0000002c05057291 */ /* 0x000fc6000f8e20ff */
[----:B------:R-:W-:Y:S01]  /*0200*/  ISETP.GE.U32.AND P0, PT, R0, UR7, PT ;  /* 0x0000000700007c0c */ /* 0x000fe2000bf06070 */
[----:B------:R-:W-:-:S04]  /*0210*/  UISETP.LT.AND UP0, UPT, UR4, UR5, UPT ;  /* 0x000000050400728c */ /* 0x000fc8000bf01270 */
[----:B------:R-:W-:-:S04]  /*0220*/  USEL UR38, UR4, UR5, UP0 ;  /* 0x0000000504267287 */ /* 0x000fc80008000000 */
[----:B------:R-:W-:-:S04]  /*0230*/  UIADD3 UR45, UPT, UPT, -UR44, UR38, URZ ;  /* 0x000000262c2d7290 */ /* 0x000fc8000fffe1ff */
[----:B-123--:R-:W-:Y:S08]  /*0240*/  @P0 BRA `(.L_x_6813) ;  /* 0x0000000000400947 */ /* 0x00eff00003800000 */
        /* <DEDUP_REMOVED lines=16> */
.L_x_6813:
[----:B------:R-:W-:Y:S05]  /*0350*/  BSYNC.RECONVERGENT B6 ;  /* 0x0000000000067941 */ /* 0x000fea0003800200 */
.L_x_6812:
        /* <DEDUP_REMOVED lines=9> */
[----:B------:R0:W1:Y:S02]  /*03f0*/  SHFL.BFLY PT, R14, R3, 0x2, 0x1f ;  /* 0x0c401f00030e7f89 */ /* 0x00006400000e0000 */
.L_x_6849:
[----:B------:R-:W2:Y:S01]  /*0400*/  S2R R5, SR_CgaCtaId ;  /* 0x0000000000057919 */ /* 0x000ea20000008800 */
[----:B------:R-:W-:Y:S01]  /*0410*/  ISETP.NE.AND P3, PT, R18, RZ, PT ;  /* 0x000000ff1200720c */ /* 0x000fe20003f65270 */
[----:B------:R-:W-:Y:S05]  /*0420*/  WARPSYNC.ALL ;  /* 0x0000000000007948 */ /* 0x000fea0003800000 */
[----:B------:R-:W-:Y:S02]  /*0430*/  MOV R0, 0x400 ;  /* 0x0000040000007802 */ /* 0x000fe40000000f00 */
[----:B01----:R-:W-:Y:S02]  /*0440*/  FMNMX.FTZ R3, R3, R14, !PT ;  /* 0x0000000e03037209 */ /* 0x003fe40007810000 */
[----:B--2---:R-:W-:-:S04]  /*0450*/  LEA R4, R5, R0, 0x18 ;  /* 0x0000000005047211 */ /* 0x004fc800078ec0ff */
[----:B------:R-:W-:-:S05]  /*0460*/  LEA R2, R17, R4, 0x2 ;  /* 0x0000000411027211 */ /* 0x000fca00078e10ff */
[----:B------:R-:W-:Y:S01]  /*0470*/  @!P3 STS [R2], R3 ;  /* 0x000000030200b388 */ /* 0x000fe20000000800 */
[----:B------:R-:W-:Y:S01]  /*0480*/  BAR.SYNC.DEFER_BLOCKING 0x0 ;  /* 0x0000000000007b1d */ /* 0x000fe20000010000 */
[C---:B------:R-:W-:Y:S02]  /*0490*/  ISETP.GT.U32.AND P2, PT, R18.reuse, 0x3, PT ;  /* 0x000000031200780c */ /* 0x040fe40003f44070 */
[----:B------:R-:W-:Y:S02]  /*04a0*/  MOV R7, 0xff7fffff ;  /* 0xff7fffff00077802 */ /* 0x000fe40000000f00 */
[----:B------:R-:W-:Y:S01]  /*04b0*/  LEA R4, R18, R4, 0x2 ;  /* 0x0000000412047211 */ /* 0x000fe200078e10ff */
[----:B------:R-:W-:Y:S01]  /*04c0*/  BSSY.RECONVERGENT B0, `(.L_x_6815) ;  /* 0x00000ec000007945 */ /* 0x000fe20003800200 */
[----:B------:R-:W-:-:S07]  /*04d0*/  ISETP.GE.AND P1, PT, R16, UR45, PT ;  /* 0x0000002d10007c0c */ /* 0x000fce000bf26270 */
        /* <DEDUP_REMOVED lines=26> */
.L_x_6819:
        /* <DEDUP_REMOVED lines=11> */
.L_x_6818:
[----:B------:R-:W-:Y:S05]  /*0730*/  BSYNC.RECONVERGENT B1 ;  /* 0x0000000000017941 */ /* 0x000fea0003800200 */
.L_x_6817:
        /* <DEDUP_REMOVED lines=13> */
.L_x_6822:
        /* <DEDUP_REMOVED lines=100> */
.L_x_6821:
[----:B------:R-:W-:Y:S05]  /*0e50*/  BSYNC.RECONVERGENT B1 ;  /* 0x0000000000017941 */ /* 0x000fea0003800200 */
.L_x_6820:
        /* <DEDUP_REMOVED lines=55> */
.L_x_6824:
[----:B------:R-:W-:Y:S05]  /*11d0*/  BSYNC.RECONVERGENT B1 ;  /* 0x0000000000017941 */ /* 0x000fea0003800200 */
.L_x_6823:
        /* <DEDUP_REMOVED lines=26> */
.L_x_6816:
[----:B------:R-:W-:Y:S05]  /*1380*/  BSYNC.RECONVERGENT B0 ;  /* 0x0000000000007941 */ /* 0x000fea0003800200 */
.L_x_6815:
        /* <DEDUP_REMOVED lines=40> */
.L_x_6829:
[----:B------:R-:W1:Y:S01]  /*1610*/  LDS R9, [R4] ;  /* 0x0000000004097984 */ /* 0x000e620000000800 */
[----:B------:R-:W-:-:S04]  /*1620*/  IADD3 R8, PT, PT, R8, 0x1, RZ ;  /* 0x0000000108087810 */ /* 0x000fc80007ffe0ff */
[----:B------:R-:W-:Y:S01]  /*1630*/  ISETP.NE.AND P0, PT, R8, RZ, PT ;  /* 0x000000ff0800720c */ /* 0x000fe20003f05270 */
[----:B-1----:R-:W-:-:S05]  /*1640*/  FMUL.FTZ R9, R9, R2 ;  /* 0x0000000209097220 */ /* 0x002fca0000410000 */
[----:B------:R1:W-:Y:S02]  /*1650*/  STS [R4], R9 ;  /* 0x0000000904007388 */ /* 0x0003e40000000800 */
[----:B-1----:R-:W-:-:S05]  /*1660*/  IADD3 R4, PT, PT, R4, 0x200, RZ ;  /* 0x0000020004047810 */ /* 0x002fca0007ffe0ff */
[----:B------:R-:W-:Y:S05]  /*1670*/  @P0 BRA `(.L_x_6829) ;  /* 0xfffffffc00e40947 */ /* 0x000fea000383ffff */
.L_x_6828:
[----:B------:R-:W-:Y:S05]  /*1680*/  BSYNC.RECONVERGENT B1 ;  /* 0x0000000000017941 */ /* 0x000fea0003800200 */
.L_x_6827:
        /* <DEDUP_REMOVED lines=13> */
.L_x_6832:
        /* <DEDUP_REMOVED lines=52> */
.L_x_6831:
[----:B------:R-:W-:Y:S05]  /*1aa0*/  BSYNC.RECONVERGENT B1 ;  /* 0x0000000000017941 */ /* 0x000fea0003800200 */
.L_x_6830:
        /* <DEDUP_REMOVED lines=31> */
.L_x_6834:
[----:B------:R-:W-:Y:S05]  /*1ca0*/  BSYNC.RECONVERGENT B1 ;  /* 0x0000000000017941 */ /* 0x000fea0003800200 */
.L_x_6833:
        /* <DEDUP_REMOVED lines=14> */
.L_x_6826:
[----:B------:R-:W-:Y:S05]  /*1d90*/  BSYNC.RECONVERGENT B0 ;  /* 0x0000000000007941 */ /* 0x000fea0003800200 */
.L_x_6825:
[----:B------:R-:W-:Y:S01]  /*1da0*/  BAR.SYNC.DEFER_BLOCKING 0x0 ;  /* 0x0000000000007b1d */ /* 0x000fe20000010000 */
[C---:B------:R-:W-:Y:S02]  /*1db0*/  ISETP.NE.AND P1, PT, R16.reuse, RZ, PT ;  /* 0x000000ff1000720c */ /* 0x040fe40003f25270 */
[C---:B------:R-:W-:Y:S02]  /*1dc0*/  LOP3.LUT P0, RZ, R16.reuse, 0x3, RZ, 0xc0, !PT ;  /* 0x0000000310ff7812 */ /* 0x040fe4000780c0ff */
[----:B-1----:R-:W-:Y:S01]  /*1dd0*/  LOP3.LUT R2, R16, 0x3c0, RZ, 0xc0, !PT ;  /* 0x000003c010027812 */ /* 0x002fe200078ec0ff */
        /* <DEDUP_REMOVED lines=17> */
[----:B--2---:R-:W-:Y:S02]  /*1ef0*/  MOV R9, UR7 ;  /* 0x0000000700097c02 */ /* 0x004fe40008000f00 */
[----:B------:R-:W-:-:S03]  /*1f00*/  MOV R11, UR5 ;  /* 0x00000005000b7c02 */ /* 0x000fc60008000f00 */
[----:B0-----:R1:W-:Y:S04]  /*1f10*/  STG.E desc[UR36][R8.64], R3 ;  /* 0x0000000308007986 */ /* 0x0013e8000c101924 */
[----:B------:R1:W-:Y:S02]  /*1f20*/  STG.E desc[UR36][R10.64], R6 ;  /* 0x000000060a007986 */ /* 0x0003e4000c101924 */
.L_x_6836:
[----:B------:R-:W-:Y:S05]  /*1f30*/  BSYNC.RECONVERGENT B0 ;  /* 0x0000000000007941 */ /* 0x000fea0003800200 */
.L_x_6835:
[----:B------:R-:W-:Y:S01]  /*1f40*/  BAR.SYNC.DEFER_BLOCKING 0x0 ;  /* 0x0000000000007b1d */ /* 0x000fe20000010000 */
[----:B------:R-:W-:Y:S01]  /*1f50*/  HFMA2 R17, -RZ, RZ, 0, 0 ;  /* 0x00000000ff117431 */ /* 0x000fe200000001ff */
[----:B-12---:R-:W-:Y:S01]  /*1f60*/  CS2R R6, SRZ ;  /* 0x0000000000067805 */ /* 0x006fe2000001ff00 */
        /* <DEDUP_REMOVED lines=22> */
[----:B0-----:R-:W-:Y:S02]  /*20d0*/  SHF.L.U32 R3, R16, 0x5, RZ ;  /* 0x0000000510037819 */ /* 0x001fe400000006ff */
        /* <DEDUP_REMOVED lines=37> */
.L_x_6838:
[----:B------:R-:W-:Y:S05]  /*2330*/  BSYNC.RECONVERGENT B0 ;  /* 0x0000000000007941 */ /* 0x000fea0003800200 */
.L_x_6837:
[----:B------:R-:W2:Y:S01]  /*2340*/  S2UR UR5, SR_CgaCtaId ;  /* 0x00000000000579c3 */ /* 0x000ea20000008800 */
[----:B------:R-:W-:-:S07]  /*2350*/  R2UR UR4, R0 ;  /* 0x00000000000472ca */ /* 0x000fce00000e0000 */
[----:B------:R-:W-:Y:S01]  /*2360*/  BAR.SYNC.DEFER_BLOCKING 0x0 ;  /* 0x0000000000007b1d */ /* 0x000fe20000010000 */
[C---:B------:R-:W-:Y:S02]  /*2370*/  LOP3.LUT P1, RZ, R16.reuse, 0x3c3, RZ, 0xc0, !PT ;  /* 0x000003c310ff7812 */ /* 0x040fe4000782c0ff */
[C---:B------:R-:W-:Y:S02]  /*2380*/  LOP3.LUT R0, R16.reuse, 0x3e3, RZ, 0xc0, !PT ;  /* 0x000003e310007812 */ /* 0x040fe400078ec0ff */
[----:B0-----:R-:W-:Y:S01]  /*2390*/  SHF.L.U32 R3, R16, 0x5, RZ ;  /* 0x0000000510037819 */ /* 0x001fe200000006ff */
[----:B------:R-:W-:Y:S01]  /*23a0*/  BSSY.RECONVERGENT B0, `(.L_x_6839) ;  /* 0x0000049000007945 */ /* 0x000fe20003800200 */
[----:B------:R-:W-:Y:S02]  /*23b0*/  SHF.L.U32 R2, R2, 0x2, RZ ;  /* 0x0000000202027819 */ /* 0x000fe400000006ff */
[C---:B------:R-:W-:Y:S02]  /*23c0*/  ISETP.NE.AND P2, PT, R0.reuse, 0x20, PT ;  /* 0x000000200000780c */ /* 0x040fe40003f45270 */
[----:B------:R-:W-:Y:S01]  /*23d0*/  ISETP.NE.AND P3, PT, R0, RZ, PT ;  /* 0x000000ff0000720c */ /* 0x000fe20003f65270 */
[----:B------:R-:W-:Y:S01]  /*23e0*/  UIADD3 UR4, UPT, UPT, UR4, 0x20, URZ ;  /* 0x0000002004047890 */ /* 0x000fe2000fffe0ff */
[----:B------:R-:W-:-:S02]  /*23f0*/  ISETP.GT.U32.AND P4, PT, R16, 0x1f, PT ;  /* 0x0000001f1000780c */ /* 0x000fc40003f84070 */
[----:B------:R-:W-:Y:S01]  /*2400*/  LOP3.LUT R0, R2, 0x7c00, R3, 0xf8, !PT ;  /* 0x00007c0002007812 */ /* 0x000fe200078ef803 */
[----:B--2---:R-:W-:Y:S01]  /*2410*/  ULEA UR4, UR5, UR4, 0x18 ;  /* 0x0000000405047291 */ /* 0x004fe2000f8ec0ff */
[----:B------:R-:W-:Y:S11]  /*2420*/  @P1 BRA `(.L_x_6840) ;  /* 0x0000000400001947 */ /* 0x000ff60003800000 */
[----:B-1----:R-:W0:Y:S04]  /*2430*/  LDS R30, [R0+UR4] ;  /* 0x00000004001e7984 */ /* 0x002e280008000800 */
        /* <DEDUP_REMOVED lines=61> */
[----:B0-----:R-:W-:Y:S01]  /*2810*/  FADD.FTZ R14, R14, R30 ;  /* 0x0000001e0e0e7221 */ /* 0x001fe20000010000 */
[----:B-1----:R-:W-:-:S07]  /*2820*/  FADD.FTZ R12, R12, R32 ;  /* 0x000000200c0c7221 */ /* 0x002fce0000010000 */
.L_x_6840:
[----:B------:R-:W-:Y:S05]  /*2830*/  BSYNC.RECONVERGENT B0 ;  /* 0x0000000000007941 */ /* 0x000fea0003800200 */
.L_x_6839:
        /* <DEDUP_REMOVED lines=35> */
.L_x_6842:
[----:B------:R-:W-:Y:S05]  /*2a70*/  BSYNC.RECONVERGENT B0 ;  /* 0x0000000000007941 */ /* 0x000fea0003800200 */
.L_x_6841:
[----:B------:R-:W-:Y:S06]  /*2a80*/  BAR.SYNC.DEFER_BLOCKING 0x0 ;  /* 0x0000000000007b1d */ /* 0x000fec0000010000 */
[----:B------:R-:W-:Y:S04]  /*2a90*/  BSSY.RECONVERGENT B0, `(.L_x_6843) ;  /* 0x0000042000007945 */ /* 0x000fe80003800200 */
[----:B------:R-:W-:Y:S05]  /*2aa0*/  @P3 BRA `(.L_x_6844) ;  /* 0x0000000400003947 */ /* 0x000fea0003800000 */
[----:B0-----:R-:W0:Y:S04]  /*2ab0*/  LDS R2, [R0+UR4] ;  /* 0x0000000400027984 */ /* 0x001e280008000800 */
[----:B-1----:R-:W1:Y:S04]  /*2ac0*/  LDS R30, [R0+UR4+0x60] ;  /* 0x00006004001e7984 */ /* 0x002e680008000800 */
        /* <DEDUP_REMOVED lines=56> */
[----:B------:R-:W-:Y:S01]  /*2e50*/  FADD.FTZ R8, R8, R40 ;  /* 0x0000002808087221 */ /* 0x000fe20000010000 */
[----:B0-----:R-:W-:Y:S01]  /*2e60*/  FADD.FTZ R37, R37, R2 ;  /* 0x0000000225257221 */ /* 0x001fe20000010000 */
[----:B-1----:R-:W-:Y:S01]  /*2e70*/  FADD.FTZ R18, R18, R30 ;  /* 0x0000001e12127221 */ /* 0x002fe20000010000 */
[----:B--2---:R-:W-:Y:S01]  /*2e80*/  FADD.FTZ R14, R14, R32 ;  /* 0x000000200e0e7221 */ /* 0x004fe20000010000 */
[----:B---3--:R-:W-:Y:S01]  /*2e90*/  FADD.FTZ R12, R12, R34 ;  /* 0x000000220c0c7221 */ /* 0x008fe20000010000 */
[----:B----4-:R-:W-:-:S07]  /*2ea0*/  FADD.FTZ R10, R10, R36 ;  /* 0x000000240a0a7221 */ /* 0x010fce0000010000 */
.L_x_6844:
[----:B------:R-:W-:Y:S05]  /*2eb0*/  BSYNC.RECONVERGENT B0 ;  /* 0x0000000000007941 */ /* 0x000fea0003800200 */
.L_x_6843:
[----:B------:R-:W-:Y:S06]  /*2ec0*/  BAR.SYNC.DEFER_BLOCKING 0x0 ;  /* 0x0000000000007b1d */ /* 0x000fec0000010000 */
[----:B------:R-:W-:Y:S05]  /*2ed0*/  @P4 EXIT ;  /* 0x000000000000494d */ /* 0x000fea0003800000 */
[----:B------:R-:W2:Y:S01]  /*2ee0*/  S2UR UR5, SR_CTAID.X ;  /* 0x00000000000579c3 */ /* 0x000ea20000002500 */
[----:B------:R-:W2:Y:S02]  /*2ef0*/  LDCU UR4, c[0x0][0x370] ;  /* 0x00006e00ff0477ac */ /* 0x000ea40008000800 */
[----:B--2---:R-:W-:-:S04]  /*2f00*/  UIMAD UR4, UR39, UR4, UR5 ;  /* 0x00000004270472a4 */ /* 0x004fc8000f8e0205 */
        /* <DEDUP_REMOVED lines=44> */
.L_x_6814:
[----:B------:R-:W-:Y:S01]  /*31d0*/  HFMA2 R12, -RZ, RZ, 0, 9.5367431640625e-07 ;  /* 0x00000010ff0c7431 */ /* 0x000fe200000001ff */
[----:B------:R-:W-:Y:S02]  /*31e0*/  MOV R11, 0x1f ;  /* 0x0000001f000b7802 */ /* 0x000fe40000000f00 */
[----:B------:R-:W-:-:S07]  /*31f0*/  MOV R15, 0xffffffff ;  /* 0xffffffff000f7802 */ /* 0x000fce0000000f00 */
[----:B------:R-:W-:Y:S05]  /*3200*/  WARPSYNC.COLLECTIVE R15, `(.L_x_6845) ;  /* 0x000000000f087348 */ /* 0x000fea0003c00000 */
[----:B------:R0:W1:Y:S02]  /*3210*/  SHFL.BFLY P6, R14, R13, R12, R11 ;  /* 0x0c00000c0d0e7389 */ /* 0x00006400000c000b */
[----:B01----:R-:W-:Y:S05]  /*3220*/  ENDCOLLECTIVE ;  /* 0x000000000000791b */ /* 0x003fea0003800000 */
.L_x_6845:
[----:B------:R-:W-:Y:S01]  /*3230*/  HFMA2 R12, -RZ, RZ, 0, 4.76837158203125e-07 ;  /* 0x00000008ff0c7431 */ /* 0x000fe200000001ff */
[----:B------:R-:W-:-:S04]  /*3240*/  FMNMX.FTZ R0, R14, -3.40282346638528859812e+38, !PT ;  /* 0xff7fffff0e007809 */ /* 0x000fc80007810000 */
[----:B------:R-:W-:-:S07]  /*3250*/  MOV R13, R0 ;  /* 0x00000000000d7202 */ /* 0x000fce0000000f00 */
[----:B------:R-:W-:Y:S05]  /*3260*/  WARPSYNC.COLLECTIVE R15, `(.L_x_6846) ;  /* 0x000000000f087348 */ /* 0x000fea0003c00000 */
[----:B------:R0:W1:Y:S02]  /*3270*/  SHFL.BFLY P6, R14, R13, R12, R11 ;  /* 0x0c00000c0d0e7389 */ /* 0x00006400000c000b */
[----:B01----:R-:W-:Y:S05]  /*3280*/  ENDCOLLECTIVE ;  /* 0x000000000000791b */ /* 0x003fea0003800000 */
.L_x_6846:
[----:B------:R-:W-:Y:S01]  /*3290*/  HFMA2 R12, -RZ, RZ, 0, 2.384185791015625e-07 ;  /* 0x00000004ff0c7431 */ /* 0x000fe200000001ff */
[----:B------:R-:W-:-:S04]  /*32a0*/  FMNMX.FTZ R2, R0, R14, !PT ;  /* 0x0000000e00027209 */ /* 0x000fc80007810000 */
[----:B------:R-:W-:-:S07]  /*32b0*/  MOV R13, R2 ;  /* 0x00000002000d7202 */ /* 0x000fce0000000f00 */
[----:B------:R-:W-:Y:S05]  /*32c0*/  WARPSYNC.COLLECTIVE R15, `(.L_x_6847) ;  /* 0x000000000f087348 */ /* 0x000fea0003c00000 */
[----:B------:R0:W1:Y:S02]  /*32d0*/  SHFL.BFLY P6, R14, R13, R12, R11 ;  /* 0x0c00000c0d0e7389 */ /* 0x00006400000c000b */
[----:B01----:R-:W-:Y:S05]  /*32e0*/  ENDCOLLECTIVE ;  /* 0x000000000000791b */ /* 0x003fea0003800000 */
.L_x_6847:
[----:B------:R-:W-:Y:S01]  /*32f0*/  HFMA2 R12, -RZ, RZ, 0, 1.1920928955078125e-07 ;  /* 0x00000002ff0c7431 */ /* 0x000fe200000001ff */
[----:B------:R-:W-:-:S04]  /*3300*/  FMNMX.FTZ R3, R2, R14, !PT ;  /* 0x0000000e02037209 */ /* 0x000fc80007810000 */
[----:B------:R-:W-:-:S07]  /*3310*/  MOV R13, R3 ;  /* 0x00000003000d7202 */ /* 0x000fce0000000f00 */
[----:B------:R-:W-:Y:S05]  /*3320*/  WARPSYNC.COLLECTIVE R15, `(.L_x_6848) ;  /* 0x000000000f087348 */ /* 0x000fea0003c00000 */
[----:B------:R0:W1:Y:S02]  /*3330*/  SHFL.BFLY P6, R14, R13, R12, R11 ;  /* 0x0c00000c0d0e7389 */ /* 0x00006400000c000b */
[----:B01----:R-:W-:Y:S05]  /*3340*/  ENDCOLLECTIVE ;  /* 0x000000000000791b */ /* 0x003fea0003800000 */
.L_x_6848:
[----:B------:R-:W-:Y:S05]  /*3350*/  BRA `(.L_x_6849) ;  /* 0xffffffd000287947 */ /* 0x000fea000383ffff */
.L_x_6850:
        /* <DEDUP_REMOVED lines=10> */
.L_x_27371:


//--------------------- .text._ZN4vllm25paged_attention_v2_kernelIfhLi192ELi16ELi128ELNS_18Fp8KVCacheDataTypeE2ELb0ELi512EEEvPfS2_PT_PKS3_PKT0_S9_ifPKiSB_iPKfiiiSD_SD_iiiii --------------------------
	.section	.text._ZN4vllm25paged_attention_v2_kernelIfhLi192ELi16ELi128ELNS_18Fp8KVCacheDataTypeE2ELb0ELi512EEEvPfS2_PT_PKS3_PKT0_S9_ifPKiSB_iPKfiiiSD_SD_iiiii,"ax",@progbits
	.align	128
        .global         _ZN4vllm25paged_attention_v2_kernelIfhLi192ELi16ELi128ELNS_18Fp8KVCacheDataTypeE2ELb0ELi512EEEvPfS2_PT_PKS3_PKT0_S9_ifPKiSB_iPKfiiiSD_SD_iiiii
        .type           _ZN4vllm25paged_attention_v2_kernelIfhLi192ELi16ELi128ELNS_18Fp8KVCacheDataTypeE2ELb0ELi512EEEvPfS2_PT_PKS3_PKT0_S9_ifPKiSB_iPKfiiiSD_SD_iiiii,@function
        .size           _ZN4vllm25paged_attention_v2_kernelIfhLi192ELi16ELi128ELNS_18Fp8KVCacheDataTypeE2ELb0ELi512EEEvPfS2_PT_PKS3_PKT0_S9_ifPKiSB_iPKfiiiSD_SD_iiiii,(.L_x_27372 - _ZN4vllm25paged_attention_v2_kernelIfhLi192ELi16ELi128ELNS_18Fp8KVCacheDataTypeE2ELb0ELi512EEEvPfS2_PT_PKS3_PKT0_S9_ifPKiSB_iPKfiiiSD_SD_iiiii)
        .other          _ZN4vllm25paged_attention_v2_kernelIfhLi192ELi16ELi128ELNS_18Fp8KVCacheDataTypeE2ELb0ELi512EEEvPfS2_PT_PKS3_PKT0_S9_ifPKiSB_iPKfiiiSD_SD_iiiii,@"STO_CUDA_ENTRY STV_DEFAULT"
_ZN4vllm25paged_attention_v2_kernelIfhLi192ELi16ELi128ELNS_18Fp8KVCacheDataTypeE2ELb0ELi512EEEvPfS2_PT_PKS3_PKT0_S9_ifPKiSB_iPKfiiiSD_SD_iiiii:
.text._ZN4vllm25paged_attention_v2_kernelIfhLi192ELi16ELi128ELNS_18Fp8KVCacheDataTypeE2ELb0ELi512EEEvPfS2_PT_PKS3_PKT0_S9_ifPKiSB_iPKfiiiSD_SD_iiiii:
        /* <DEDUP_REMOVED lines=52> */
.L_x_6852:
[----:B------:R-:W-:Y:S05]  /*0340*/  BSYNC.RECONVERGENT B6 ;  /* 0x0000000000067941 */ /* 0x000fea0003800200 */
.L_x_6851:
        /* <DEDUP_REMOVED lines=14> */
.L_x_6888:
        /* <DEDUP_REMOVED lines=40> */
.L_x_6858:
        /* <DEDUP_REMOVED lines=11> */
.L_x_6857:
[----:B------:R-:W-:Y:S05]  /*0760*/  BSYNC.RECONVERGENT B1 ;  /* 0x0000000000017941 */ /* 0x000fea0003800200 */
.L_x_6856:
        /* <DEDUP_REMOVED lines=13> */
.L_x_6861:
        /* <DEDUP_REMOVED lines=9> */
[----:B------:R-:W5:Y:S04]  /*08d0*/  LDS R21, [R12+0xa00] ;  /* 0x000a00000c157984 */ /* 0x000f680000000800 */
[----:B------:R-:W-:Y:S04]  /*08e0*/  LDS R23, [R12+0xc00] ;  /* 0x000c00000c177984 */ /* 0x000fe80000000800 */
[----:B------:R-:W-:Y:S01]  /*08f0*/  LDS R25, [R12+0xe00] ;  /* 0x000e00000c197984 */ /* 0x000fe20000000800 */
[----:B0-----:R-:W-:-:S03]  /*0900*/  FADD.FTZ R9, -R2, R9 ;  /* 0x0000000902097221 */ /* 0x001fc60000010100 */
[----:B------:R-:W0:Y:S01]  /*0910*/  LDS R29, [R12+0x1000] ;  /* 0x001000000c1d7984 */ /* 0x000e220000000800 */
[----:B------:R-:W-:Y:S01]  /*0920*/  FMUL.FTZ R9, R9, 1.4426950216293334961 ;  /* 0x3fb8aa3b09097820 */ /* 0x000fe20000410000 */
[C---:B-1----:R-:W-:Y:S02]  /*0930*/  FADD.FTZ R11, -R2.reuse, R11 ;  /* 0x0000000b020b7221 */ /* 0x042fe40000010100 */
[----:B------:R-:W-:Y:S01]  /*0940*/  LDS R33, [R12+0x1400] ;  /* 0x001400000c217984 */ /* 0x000fe20000000800 */
[C---:B--2---:R-:W-:Y:S01]  /*0950*/  FADD.FTZ R18, -R2.reuse, R31 ;  /* 0x0000001f02127221 */ /* 0x044fe20000010100 */
        /* <DEDUP_REMOVED lines=9> */
[----:B------:R-:W0:Y:S01]  /*09f0*/  MUFU.EX2 R15, R15 ;  /* 0x0000000f000f7308 */ /* 0x000e220000000800 */
[----:B-----5:R-:W-:Y:S01]  /*0a00*/  FADD.FTZ R20, -R2, R17 ;  /* 0x0000001102147221 */ /* 0x020fe20000010100 */
[----:B------:R-:W-:-:S02]  /*0a10*/  FMUL.FTZ R13, R27, 1.4426950216293334961 ;  /* 0x3fb8aa3b1b0d7820 */ /* 0x000fc40000410000 */
[----:B------:R-:W5:Y:S01]  /*0a20*/  LDS R27, [R12+0x1a00] ;  /* 0x001a00000c1b7984 */ /* 0x000f620000000800 */
[----:B------:R-:W-:Y:S01]  /*0a30*/  FMUL.FTZ R20, R20, 1.4426950216293334961 ;  /* 0x3fb8aa3b14147820 */ /* 0x000fe20000410000 */
[----:B------:R-:W-:Y:S02]  /*0a40*/  FADD.FTZ R22, -R2, R19 ;  /* 0x0000001302167221 */ /* 0x000fe40000010100 */
[----:B------:R-:W1:Y:S01]  /*0a50*/  MUFU.EX2 R11, R11 ;  /* 0x0000000b000b7308 */ /* 0x000e620000000800 */
[----:B--2---:R-:W-:Y:S01]  /*0a60*/  FADD.FTZ R14, R9, R14 ;  /* 0x0000000e090e7221 */ /* 0x004fe20000010000 */
[----:B------:R-:W-:Y:S01]  /*0a70*/  FMUL.FTZ R22, R22, 1.4426950216293334961 ;  /* 0x3fb8aa3b16167820 */ /* 0x000fe20000410000 */
[----:B------:R-:W-:Y:S01]  /*0a80*/  FADD.FTZ R24, -R2, R21 ;  /* 0x0000001502187221 */ /* 0x000fe20000010100 */
[----:B------:R-:W-:Y:S03]  /*0a90*/  STS [R12+-0x400], R9 ;  /* 0xfffc00090c007388 */ /* 0x000fe60000000800 */
[----:B------:R-:W-:Y:S01]  /*0aa0*/  FMUL.FTZ R24, R24, 1.4426950216293334961 ;  /* 0x3fb8aa3b18187820 */ /* 0x000fe20000410000 */
[----:B------:R-:W2:Y:S01]  /*0ab0*/  MUFU.EX2 R13, R13 ;  /* 0x0000000d000d7308 */ /* 0x000ea20000000800 */
[----:B0-----:R-:W-:Y:S01]  /*0ac0*/  FADD.FTZ R14, R14, R15 ;  /* 0x0000000f0e0e7221 */ /* 0x001fe20000010000 */
[----:B------:R-:W-:Y:S01]  /*0ad0*/  STS [R12+-0x200], R15 ;  /* 0xfffe000f0c007388 */ /* 0x000fe20000000800 */
[----:B------:R-:W-:-:S05]  /*0ae0*/  FADD.FTZ R26, -R2, R29 ;  /* 0x0000001d021a7221 */ /* 0x000fca0000010100 */
[----:B------:R0:W3:Y:S01]  /*0af0*/  MUFU.EX2 R17, R18 ;  /* 0x0000001200117308 */ /* 0x0000e20000000800 */
[----:B-1----:R-:W-:Y:S01]  /*0b00*/  FADD.FTZ R14, R14, R11 ;  /* 0x0000000b0e0e7221 */ /* 0x002fe20000010000 */
[----:B------:R-:W-:Y:S01]  /*0b10*/  FMUL.FTZ R26, R26, 1.4426950216293334961 ;  /* 0x3fb8aa3b1a1a7820 */ /* 0x000fe20000410000 */
[----:B------:R-:W-:Y:S05]  /*0b20*/  STS [R12], R11 ;  /* 0x0000000b0c007388 */ /* 0x000fea0000000800 */
[----:B------:R1:W4:Y:S01]  /*0b30*/  MUFU.EX2 R19, R20 ;  /* 0x0000001400137308 */ /* 0x0003220000000800 */
[----:B0-----:R-:W-:Y:S01]  /*0b40*/  FADD.FTZ R18, -R2, R23 ;  /* 0x0000001702127221 */ /* 0x001fe20000010100 */
[----:B--2---:R-:W-:Y:S01]  /*0b50*/  FADD.FTZ R14, R14, R13 ;  /* 0x0000000d0e0e7221 */ /* 0x004fe20000010000 */
[----:B------:R-:W-:Y:S02]  /*0b60*/  STS [R12+0x200], R13 ;  /* 0x0002000d0c007388 */ /* 0x000fe40000000800 */
[----:B------:R-:W-:-:S03]  /*0b70*/  FMUL.FTZ R18, R18, 1.4426950216293334961 ;  /* 0x3fb8aa3b12127820 */ /* 0x000fc60000410000 */
[----:B------:R0:W2:Y:S01]  /*0b80*/  MUFU.EX2 R21, R22 ;  /* 0x0000001600157308 */ /* 0x0000a20000000800 */
[----:B-1----:R-:W-:Y:S01]  /*0b90*/  FADD.FTZ R20, -R2, R25 ;  /* 0x0000001902147221 */ /* 0x002fe20000010100 */
[----:B---3--:R-:W-:Y:S01]  /*0ba0*/  FADD.FTZ R14, R14, R17 ;  /* 0x000000110e0e7221 */ /* 0x008fe20000010000 */
[----:B------:R-:W-:Y:S02]  /*0bb0*/  STS [R12+0x400], R17 ;  /* 0x000400110c007388 */ /* 0x000fe40000000800 */
[----:B------:R-:W-:-:S03]  /*0bc0*/  FMUL.FTZ R20, R20, 1.4426950216293334961 ;  /* 0x3fb8aa3b14147820 */ /* 0x000fc60000410000 */
[----:B------:R1:W3:Y:S01]  /*0bd0*/  MUFU.EX2 R23, R24 ;  /* 0x0000001800177308 */ /* 0x0002e20000000800 */
[----:B0-----:R-:W-:Y:S01]  /*0be0*/  FADD.FTZ R22, -R2, R31 ;  /* 0x0000001f02167221 */ /* 0x001fe20000010100 */
[----:B----4-:R-:W-:Y:S01]  /*0bf0*/  FADD.FTZ R14, R14, R19 ;  /* 0x000000130e0e7221 */ /* 0x010fe20000010000 */
[----:B------:R-:W-:Y:S02]  /*0c00*/  STS [R12+0x600], R19 ;  /* 0x000600130c007388 */ /* 0x000fe40000000800 */
[----:B------:R-:W-:-:S03]  /*0c10*/  FMUL.FTZ R22, R22, 1.4426950216293334961 ;  /* 0x3fb8aa3b16167820 */ /* 0x000fc60000410000 */
[----:B------:R0:W4:Y:S01]  /*0c20*/  MUFU.EX2 R25, R18 ;  /* 0x0000001200197308 */ /* 0x0001220000000800 */
[----:B-1----:R-:W-:Y:S01]  /*0c30*/  FADD.FTZ R24, -R2, R33 ;  /* 0x0000002102187221 */ /* 0x002fe20000010100 */
[----:B--2---:R-:W-:Y:S01]  /*0c40*/  FADD.FTZ R14, R14, R21 ;  /* 0x000000150e0e7221 */ /* 0x004fe20000010000 */
[----:B------:R-:W-:Y:S02]  /*0c50*/  STS [R12+0x800], R21 ;  /* 0x000800150c007388 */ /* 0x000fe40000000800 */
[----:B------:R-:W-:-:S03]  /*0c60*/  FMUL.FTZ R24, R24, 1.4426950216293334961 ;  /* 0x3fb8aa3b18187820 */ /* 0x000fc60000410000 */
[----:B------:R1:W2:Y:S01]  /*0c70*/  MUFU.EX2 R29, R20 ;  /* 0x00000014001d7308 */ /* 0x0002a20000000800 */
[----:B0-----:R-:W-:Y:S01]  /*0c80*/  FADD.FTZ R18, -R2, R37 ;  /* 0x0000002502127221 */ /* 0x001fe20000010100 */
[----:B---3--:R-:W-:Y:S01]  /*0c90*/  FADD.FTZ R14, R14, R23 ;  /* 0x000000170e0e7221 */ /* 0x008fe20000010000 */
[----:B------:R-:W-:Y:S02]  /*0ca0*/  STS [R12+0xa00], R23 ;  /* 0x000a00170c007388 */ /* 0x000fe40000000800 */
[----:B------:R-:W-:-:S03]  /*0cb0*/  FMUL.FTZ R18, R18, 1.4426950216293334961 ;  /* 0x3fb8aa3b12127820 */ /* 0x000fc60000410000 */
[----:B------:R-:W0:Y:S01]  /*0cc0*/  MUFU.EX2 R31, R26 ;  /* 0x0000001a001f7308 */ /* 0x000e220000000800 */
[----:B-1----:R-:W-:Y:S01]  /*0cd0*/  FADD.FTZ R20, -R2, R35 ;  /* 0x0000002302147221 */ /* 0x002fe20000010100 */
[----:B----4-:R-:W-:Y:S01]  /*0ce0*/  FADD.FTZ R14, R14, R25 ;  /* 0x000000190e0e7221 */ /* 0x010fe20000010000 */
[----:B------:R-:W-:Y:S02]  /*0cf0*/  STS [R12+0xc00], R25 ;  /* 0x000c00190c007388 */ /* 0x000fe40000000800 */
[----:B------:R-:W-:-:S03]  /*0d00*/  FMUL.FTZ R20, R20, 1.4426950216293334961 ;  /* 0x3fb8aa3b14147820 */ /* 0x000fc60000410000 */
[----:B------:R5:W1:Y:S01]  /*0d10*/  MUFU.EX2 R33, R22 ;  /* 0x0000001600217308 */ /* 0x000a620000000800 */
[----:B--2---:R-:W-:Y:S01]  /*0d20*/  FADD.FTZ R14, R14, R29 ;  /* 0x0000001d0e0e7221 */ /* 0x004fe20000010000 */
[----:B------:R-:W-:Y:S06]  /*0d30*/  STS [R12+0xe00], R29 ;  /* 0x000e001d0c007388 */ /* 0x000fec0000000800 */
[----:B------:R-:W2:Y:S01]  /*0d40*/  MUFU.EX2 R37, R24 ;  /* 0x0000001800257308 */ /* 0x000ea20000000800 */
[----:B-----5:R-:W-:Y:S01]  /*0d50*/  FADD.FTZ R22, -R2, R27 ;  /* 0x0000001b02167221 */ /* 0x020fe20000010100 */
[----:B0-----:R-:W-:Y:S01]  /*0d60*/  FADD.FTZ R14, R14, R31 ;  /* 0x0000001f0e0e7221 */ /* 0x001fe20000010000 */
[----:B------:R-:W-:Y:S02]  /*0d70*/  STS [R12+0x1000], R31 ;  /* 0x0010001f0c007388 */ /* 0x000fe40000000800 */
[----:B------:R-:W-:-:S03]  /*0d80*/  FMUL.FTZ R22, R22, 1.4426950216293334961 ;  /* 0x3fb8aa3b16167820 */ /* 0x000fc60000410000 */
        /* <DEDUP_REMOVED lines=15> */
.L_x_6860:
[----:B------:R-:W-:Y:S05]  /*0e80*/  BSYNC.RECONVERGENT B1 ;  /* 0x0000000000017941 */ /* 0x000fea0003800200 */
.L_x_6859:
        /* <DEDUP_REMOVED lines=55> */
.L_x_6863:
[----:B------:R-:W-:Y:S05]  /*1200*/  BSYNC.RECONVERGENT B1 ;  /* 0x0000000000017941 */ /* 0x000fea0003800200 */
.L_x_6862:
        /* <DEDUP_REMOVED lines=26> */
.L_x_6855:
[----:B------:R-:W-:Y:S05]  /*13b0*/  BSYNC.RECONVERGENT B0 ;  /* 0x0000000000007941 */ /* 0x000fea0003800200 */
.L_x_6854:
        /* <DEDUP_REMOVED lines=40> */
.L_x_6868:
[----:B------:R-:W1:Y:S01]  /*1640*/  LDS R12, [R6] ;  /* 0x00000000060c7984 */ /* 0x000e620000000800 */
[----:B------:R-:W-:-:S04]  /*1650*/  IADD3 R10, PT, PT, R10, 0x1, RZ ;  /* 0x000000010a0a7810 */ /* 0x000fc80007ffe0ff */
[----:B------:R-:W-:Y:S01]  /*1660*/  ISETP.NE.AND P0, PT, R10, RZ, PT ;  /* 0x000000ff0a00720c */ /* 0x000fe20003f05270 */
[----:B-1----:R-:W-:-:S05]  /*1670*/  FMUL.FTZ R9, R12, R5 ;  /* 0x000000050c097220 */ /* 0x002fca0000410000 */
[----:B------:R1:W-:Y:S02]  /*1680*/  STS [R6], R9 ;  /* 0x0000000906007388 */ /* 0x0003e40000000800 */
[----:B-1----:R-:W-:-:S05]  /*1690*/  IADD3 R6, PT, PT, R6, 0x200, RZ ;  /* 0x0000020006067810 */ /* 0x002fca0007ffe0ff */
[----:B------:R-:W-:Y:S05]  /*16a0*/  @P0 BRA `(.L_x_6868) ;  /* 0xfffffffc00e40947 */ /* 0x000fea000383ffff */
.L_x_6867:
[----:B------:R-:W-:Y:S05]  /*16b0*/  BSYNC.RECONVERGENT B1 ;  /* 0x0000000000017941 */ /* 0x000fea0003800200 */
.L_x_6866:
        /* <DEDUP_REMOVED lines=13> */
.L_x_6871:
        /* <DEDUP_REMOVED lines=52> */
.L_x_6870:
[----:B------:R-:W-:Y:S05]  /*1ad0*/  BSYNC.RECONVERGENT B1 ;  /* 0x0000000000017941 */ /* 0x000fea0003800200 */
.L_x_6869:
        /* <DEDUP_REMOVED lines=31> */
.L_x_6873:
[----:B------:R-:W-:Y:S05]  /*1cd0*/  BSYNC.RECONVERGENT B1 ;  /* 0x0000000000017941 */ /* 0x000fea0003800200 */
.L_x_6872:
        /* <DEDUP_REMOVED lines=14> */
.L_x_6865:
[----:B------:R-:W-:Y:S05]  /*1dc0*/  BSYNC.RECONVERGENT B0 ;  /* 0x0000000000007941 */ /* 0x000fea0003800200 */
.L_x_6864:
[----:B------:R-:W-:Y:S01]  /*1dd0*/  BAR.SYNC.DEFER_BLOCKING 0x0 ;  /* 0x0000000000007b1d */ /* 0x000fe20000010000 */
[C---:B------:R-:W-:Y:S02]  /*1de0*/  ISETP.NE.AND P3, PT, R16.reuse, RZ, PT ;  /* 0x000000ff1000720c */ /* 0x040fe40003f65270 */
[C---:B-12---:R-:W-:Y:S02]  /*1df0*/  LOP3.LUT R5, R16.reuse, 0x1f, RZ, 0xc0, !PT ;  /* 0x0000001f10057812 */ /* 0x046fe400078ec0ff */
[----:B------:R-:W-:Y:S01]  /*1e00*/  IADD3 R7, PT, PT, R7, 0x20, RZ ;  /* 0x0000002007077810 */ /* 0x000fe20007ffe0ff */
[----:B------:R-:W-:Y:S01]  /*1e10*/  BSSY.RECONVERGENT B0, `(.L_x_6874) ;  /* 0x000001b000007945 */ /* 0x000fe20003800200 */
[----:B------:R-:W-:Y:S02]  /*1e20*/  SHF.R.U32.HI R5, RZ, 0x2, R5 ;  /* 0x00000002ff057819 */ /* 0x000fe40000011605 */
[C---:B------:R-:W-:Y:S02]  /*1e30*/  LOP3.LUT P2, RZ, R16.reuse, 0x3, RZ, 0xc0, !PT ;  /* 0x0000000310ff7812 */ /* 0x040fe4000784c0ff */
[----:B------:R-:W-:-:S02]  /*1e40*/  LOP3.LUT R6, R16, 0x3c0, RZ, 0xc0, !PT ;  /* 0x000003c010067812 */ /* 0x000fc400078ec0ff */
[----:B------:R-:W-:Y:S02]  /*1e50*/  LOP3.LUT R8, R16, 0x3e0, RZ, 0xc0, !PT ;  /* 0x000003e010087812 */ /* 0x000fe400078ec0ff */
[----:B------:R-:W-:Y:S01]  /*1e60*/  LEA R9, R0, R7, 0x18 ;  /* 0x0000000700097211 */ /* 0x000fe200078ec0ff */
        /* <DEDUP_REMOVED lines=21> */
.L_x_6875:
[----:B------:R-:W-:Y:S05]  /*1fc0*/  BSYNC.RECONVERGENT B0 ;  /* 0x0000000000007941 */ /* 0x000fea0003800200 */
.L_x_6874:
        /* <DEDUP_REMOVED lines=49> */
.L_x_6877:
[----:B------:R-:W-:Y:S05]  /*22e0*/  BSYNC.RECONVERGENT B0 ;  /* 0x0000000000007941 */ /* 0x000fea0003800200 */
.L_x_6876:
        /* <DEDUP_REMOVED lines=51> */
.L_x_6879:
[----:B------:R-:W-:Y:S05]  /*2620*/  BSYNC.RECONVERGENT B0 ;  /* 0x0000000000007941 */ /* 0x000fea0003800200 */
.L_x_6878:
        /* <DEDUP_REMOVED lines=27> */
.L_x_6881:
[----:B------:R-:W-:Y:S05]  /*27e0*/  BSYNC.RECONVERGENT B0 ;  /* 0x0000000000007941 */ /* 0x000fea0003800200 */
.L_x_6880:
        /* <DEDUP_REMOVED lines=51> */
.L_x_6883:
[----:B------:R-:W-:Y:S05]  /*2b20*/  BSYNC.RECONVERGENT B0 ;  /* 0x0000000000007941 */ /* 0x000fea0003800200 */
.L_x_6882:
        /* <DEDUP_REMOVED lines=40> */
.L_x_6853:
[----:B------:R-:W-:Y:S01]  /*2db0*/  HFMA2 R12, -RZ, RZ, 0, 9.5367431640625e-07 ;  /* 0x00000010ff0c7431 */ /* 0x000fe200000001ff */
[----:B------:R-:W-:Y:S02]  /*2dc0*/  MOV R11, 0x1f ;  /* 0x0000001f000b7802 */ /* 0x000fe40000000f00 */
[----:B------:R-:W-:-:S07]  /*2dd0*/  MOV R15, 0xffffffff ;  /* 0xffffffff000f7802 */ /* 0x000fce0000000f00 */
[----:B------:R-:W-:Y:S05]  /*2de0*/  WARPSYNC.COLLECTIVE R15, `(.L_x_6884) ;  /* 0x000000000f087348 */ /* 0x000fea0003c00000 */
[----:B------:R0:W1:Y:S02]  /*2df0*/  SHFL.BFLY P6, R14, R13, R12, R11 ;  /* 0x0c00000c0d0e7389 */ /* 0x00006400000c000b */
[----:B01----:R-:W-:Y:S05]  /*2e00*/  ENDCOLLECTIVE ;  /* 0x000000000000791b */ /* 0x003fea0003800000 */
.L_x_6884:
[----:B------:R-:W-:Y:S01]  /*2e10*/  HFMA2 R12, -RZ, RZ, 0, 4.76837158203125e-07 ;  /* 0x00000008ff0c7431 */ /* 0x000fe200000001ff */
[----:B------:R-:W-:-:S04]  /*2e20*/  FMNMX.FTZ R0, R14, -3.40282346638528859812e+38, !PT ;  /* 0xff7fffff0e007809 */ /* 0x000fc80007810000 */
[----:B------:R-:W-:-:S07]  /*2e30*/  MOV R13, R0 ;  /* 0x00000000000d7202 */ /* 0x000fce0000000f00 */
[----:B------:R-:W-:Y:S05]  /*2e40*/  WARPSYNC.COLLECTIVE R15, `(.L_x_6885) ;  /* 0x000000000f087348 */ /* 0x000fea0003c00000 */
[----:B------:R0:W1:Y:S02]  /*2e50*/  SHFL.BFLY P6, R14, R13, R12, R11 ;  /* 0x0c00000c0d0e7389 */ /* 0x00006400000c000b */
[----:B01----:R-:W-:Y:S05]  /*2e60*/  ENDCOLLECTIVE ;  /* 0x000000000000791b */ /* 0x003fea0003800000 */
.L_x_6885:
[----:B------:R-:W-:Y:S01]  /*2e70*/  HFMA2 R12, -RZ, RZ, 0, 2.384185791015625e-07 ;  /* 0x00000004ff0c7431 */ /* 0x000fe200000001ff */
[----:B------:R-:W-:-:S04]  /*2e80*/  FMNMX.FTZ R2, R0, R14, !PT ;  /* 0x0000000e00027209 */ /* 0x000fc80007810000 */
[----:B------:R-:W-:-:S07]  /*2e90*/  MOV R13, R2 ;  /* 0x00000002000d7202 */ /* 0x000fce0000000f00 */
[----:B------:R-:W-:Y:S05]  /*2ea0*/  WARPSYNC.COLLECTIVE R15, `(.L_x_6886) ;  /* 0x000000000f087348 */ /* 0x000fea0003c00000 */
[----:B------:R0:W1:Y:S02]  /*2eb0*/  SHFL.BFLY P6, R14, R13, R12, R11 ;  /* 0x0c00000c0d0e7389 */ /* 0x00006400000c000b */
[----:B01----:R-:W-:Y:S05]  /*2ec0*/  ENDCOLLECTIVE ;  /* 0x000000000000791b */ /* 0x003fea0003800000 */
.L_x_6886:
[----:B------:R-:W-:Y:S01]  /*2ed0*/  HFMA2 R12, -RZ, RZ, 0, 1.1920928955078125e-07 ;  /* 0x00000002ff0c7431 */ /* 0x000fe200000001ff */
[----:B------:R-:W-:-:S04]  /*2ee0*/  FMNMX.FTZ R3, R2, R14, !PT ;  /* 0x0000000e02037209 */ /* 0x000fc80007810000 */
[----:B------:R-:W-:-:S07]  /*2ef0*/  MOV R13, R3 ;  /* 0x00000003000d7202 */ /* 0x000fce0000000f00 */
[----:B------:R-:W-:Y:S05]  /*2f00*/  WARPSYNC.COLLECTIVE R15, `(.L_x_6887) ;  /* 0x000000000f087348 */ /* 0x000fea0003c00000 */
[----:B------:R0:W1:Y:S02]  /*2f10*/  SHFL.BFLY P6, R14, R13, R12, R11 ;  /* 0x0c00000c0d0e7389 */ /* 0x00006400000c000b */
[----:B01----:R-:W-:Y:S05]  /*2f20*/  ENDCOLLECTIVE ;  /* 0x000000000000791b */ /* 0x003fea0003800000 */
.L_x_6887:
[----:B------:R-:W-:Y:S05]  /*2f30*/  BRA `(.L_x_6888) ;  /* 0xffffffd4003c7947 */ /* 0x000fea000383ffff */
.L_x_6889:
        /* <DEDUP_REMOVED lines=12> */
.L_x_27372:


//--------------------- .text._ZN4vllm25paged_attention_v2_kernelIfhLi128ELi16ELi128ELNS_18Fp8KVCacheDataTypeE2ELb0ELi512EEEvPfS2_PT_PKS3_PKT0_S9_ifPKiSB_iPKfiiiSD_SD_iiiii --------------------------
	.section	.text._ZN4vllm25paged_attention_v2_kernelIfhLi128ELi16ELi128ELNS_18Fp8KVCacheDataTypeE2ELb0ELi512EEEvPfS2_PT_PKS3_PKT0_S9_ifPKiSB_iPKfiiiSD_SD_iiiii,"ax",@progbits
	.align	128
        .global         _ZN4vllm25paged_attention_v2_kernelIfhLi128ELi16ELi128ELNS_18Fp8KVCacheDataTypeE2ELb0ELi512EEEvPfS2_PT_PKS3_PKT0_S9_ifPKiSB_iPKfiiiSD_SD_iiiii
        .type           _ZN4vllm25paged_attention_v2_kernelIfhLi128ELi16ELi128ELNS_18Fp8KVCacheDataTypeE2ELb0ELi512EEEvPfS2_PT_PKS3_PKT0_S9_ifPKiSB_iPKfiiiSD_SD_iiiii,@function
        .size           _ZN4vllm25paged_attention_v2_kernelIfhLi128ELi16ELi128ELNS_18Fp8KVCacheDataTypeE2ELb0ELi512EEEvPfS2_PT_PKS3_PKT0_S9_ifPKiSB_iPKfiiiSD_SD_iiiii,(.L_x_27373 - _ZN4vllm25paged_attention_v2_kernelIfhLi128ELi16ELi128ELNS_18Fp8KVCacheDataTypeE2ELb0ELi512EEEvPfS2_PT_PKS3_PKT0_S9_ifPKiSB_iPKfiiiSD_SD_iiiii)
        .other          _ZN4vllm25paged_attention_v2_kernelIfhLi128ELi16ELi128ELNS_18Fp8KVCacheDataTypeE2ELb0ELi512EEEvPfS2_PT_PKS3_PKT0_S9_ifPKiSB_iPKfiiiSD_SD_iiiii,@"STO_CUDA_ENTRY STV_DEFAULT"
_ZN4vllm25paged_attention_v2_kernelIfhLi128ELi16ELi128ELNS_18Fp8KVCacheDataTypeE2ELb0ELi512EEEvPfS2_PT_PKS3_PKT0_S9_ifPKiSB_iPKfiiiSD_SD_iiiii:
.text._ZN4vllm25paged_attention_v2_kernelIfhLi128ELi16ELi128ELNS_18Fp8KVCacheDataTypeE2ELb0ELi512EEEvPfS2_PT_PKS3_PKT0_S9_ifPKiSB_iPKfiiiSD_SD_iiiii:
        /* <DEDUP_REMOVED lines=52> */
.L_x_6891:
[----:B------:R-:W-:Y:S05]  /*0340*/  BSYNC.RECONVERGENT B6 ;  /* 0x0000000000067941 */ /* 0x000fea0003800200 */
.L_x_6890:
        /* <DEDUP_REMOVED lines=15> */
.L_x_6927:
        /* <DEDUP_REMOVED lines=40> */
.L_x_6897:
        /* <DEDUP_REMOVED lines=11> */
.L_x_6896:
[----:B------:R-:W-:Y:S05]  /*0770*/  BSYNC.RECONVERGENT B1 ;  /* 0x0000000000017941 */ /* 0x000fea0003800200 */
.L_x_6895:
        /* <DEDUP_REMOVED lines=13> */
.L_x_6900:
        /* <DEDUP_REMOVED lines=100> */
.L_x_6899:
[----:B------:R-:W-:Y:S05]  /*0e90*/  BSYNC.RECONVERGENT B1 ;  /* 0x0000000000017941 */ /* 0x000fea0003800200 */
.L_x_6898:
        /* <DEDUP_REMOVED lines=55> */
.L_x_6902:
[----:B------:R-:W-:Y:S05]  /*1210*/  BSYNC.RECONVERGENT B1 ;  /* 0x0000000000017941 */ /* 0x000fea0003800200 */
.L_x_6901:
        /* <DEDUP_REMOVED lines=26> */
.L_x_6894:
[----:B------:R-:W-:Y:S05]  /*13c0*/  BSYNC.RECONVERGENT B0 ;  /* 0x0000000000007941 */ /* 0x000fea0003800200 */
.L_x_6893:
        /* <DEDUP_REMOVED lines=36> */
[----:B------:R-:W-:Y:S02]  /*1610*/  LEA R13, R0, R5, 0x18 ;  /* 0x00000005000d7211 */ /* 0x000fe400078ec0ff */
[----:B------:R-:W-:-:S02]  /*1620*/  IADD3 R5, PT, PT, R3, R4, RZ ;  /* 0x0000000403057210 */ /* 0x000fc40007ffe0ff */
[----:B------:R-:W-:Y:S02]  /*1630*/  IADD3 R11, PT, PT, -R11, RZ, RZ ;  /* 0x000000ff0b0b7210 */ /* 0x000fe40007ffe1ff */
[----:B------:R-:W-:-:S07]  /*1640*/  LEA R3, R4, R13, 0x2 ;  /* 0x0000000d04037211 */ /* 0x000fce00078e10ff */
.L_x_6907:
[----:B------:R-:W1:Y:S01]  /*1650*/  LDS R13, [R3] ;  /* 0x00000000030d7984 */ /* 0x000e620000000800 */
[----:B------:R-:W-:-:S04]  /*1660*/  IADD3 R11, PT, PT, R11, 0x1, RZ ;  /* 0x000000010b0b7810 */ /* 0x000fc80007ffe0ff */
[----:B------:R-:W-:Y:S01]  /*1670*/  ISETP.NE.AND P0, PT, R11, RZ, PT ;  /* 0x000000ff0b00720c */ /* 0x000fe20003f05270 */
[----:B-1----:R-:W-:-:S05]  /*1680*/  FMUL.FTZ R12, R13, R2 ;  /* 0x000000020d0c7220 */ /* 0x002fca0000410000 */
[----:B------:R1:W-:Y:S02]  /*1690*/  STS [R3], R12 ;  /* 0x0000000c03007388 */ /* 0x0003e40000000800 */
[----:B-1----:R-:W-:-:S05]  /*16a0*/  VIADD R3, R3, 0x200 ;  /* 0x0000020003037836 */ /* 0x002fca0000000000 */
[----:B------:R-:W-:Y:S05]  /*16b0*/  @P0 BRA `(.L_x_6907) ;  /* 0xfffffffc00e40947 */ /* 0x000fea000383ffff */
.L_x_6906:
[----:B------:R-:W-:Y:S05]  /*16c0*/  BSYNC.RECONVERGENT B1 ;  /* 0x0000000000017941 */ /* 0x000fea0003800200 */
.L_x_6905:
        /* <DEDUP_REMOVED lines=13> */
.L_x_6910:
        /* <DEDUP_REMOVED lines=52> */
.L_x_6909:
[----:B------:R-:W-:Y:S05]  /*1ae0*/  BSYNC.RECONVERGENT B1 ;  /* 0x0000000000017941 */ /* 0x000fea0003800200 */
.L_x_6908:
        /* <DEDUP_REMOVED lines=31> */
.L_x_6912:
[----:B------:R-:W-:Y:S05]  /*1ce0*/  BSYNC.RECONVERGENT B1 ;  /* 0x0000000000017941 */ /* 0x000fea0003800200 */
.L_x_6911:
        /* <DEDUP_REMOVED lines=14> */
.L_x_6904:
[----:B------:R-:W-:Y:S05]  /*1dd0*/  BSYNC.RECONVERGENT B0 ;  /* 0x0000000000007941 */ /* 0x000fea0003800200 */
.L_x_6903:
[----:B------:R-:W-:Y:S01]  /*1de0*/  BAR.SYNC.DEFER_BLOCKING 0x0 ;  /* 0x0000000000007b1d */ /* 0x000fe20000010000 */
[C---:B------:R-:W-:Y:S02]  /*1df0*/  ISETP.NE.AND P4, PT, R4.reuse, RZ, PT ;  /* 0x000000ff0400720c */ /* 0x040fe40003f85270 */
[C---:B------:R-:W-:Y:S02]  /*1e00*/  LOP3.LUT P3, RZ, R4.reuse, 0x3, RZ, 0xc0, !PT ;  /* 0x0000000304ff7812 */ /* 0x040fe4000786c0ff */
[C---:B-12---:R-:W-:Y:S01]  /*1e10*/  LOP3.LUT R2, R4.reuse, 0x3c0, RZ, 0xc0, !PT ;  /* 0x000003c004027812 */ /* 0x046fe200078ec0ff */
[----:B------:R-:W-:Y:S01]  /*1e20*/  BSSY.RECONVERGENT B0, `(.L_x_6913) ;  /* 0x0000017000007945 */ /* 0x000fe20003800200 */
[----:B------:R-:W-:Y:S02]  /*1e30*/  LOP3.LUT R3, R4, 0x3e3, RZ, 0xc0, !PT ;  /* 0x000003e304037812 */ /* 0x000fe400078ec0ff */
        /* <DEDUP_REMOVED lines=21> */
.L_x_6914:
[----:B------:R-:W-:Y:S05]  /*1f90*/  BSYNC.RECONVERGENT B0 ;  /* 0x0000000000007941 */ /* 0x000fea0003800200 */
.L_x_6913:
        /* <DEDUP_REMOVED lines=8> */
[----:B------:R-:W-:Y:S01]  /*2020*/  HFMA2 R21, -RZ, RZ, 0, 0 ;  /* 0x00000000ff157431 */ /* 0x000fe200000001ff */
[----:B------:R-:W-:Y:S01]  /*2030*/  MOV R5, RZ ;  /* 0x000000ff00057202 */ /* 0x000fe20000000f00 */
[----:B------:R-:W-:Y:S01]  /*2040*/  HFMA2 R27, -RZ, RZ, 0, 0 ;  /* 0x00000000ff1b7431 */ /* 0x000fe200000001ff */
[----:B------:R-:W-:Y:S01]  /*2050*/  CS2R R14, SRZ ;  /* 0x00000000000e7805 */ /* 0x000fe2000001ff00 */
[----:B------:R-:W-:Y:S01]  /*2060*/  HFMA2 R23, -RZ, RZ, 0, 0 ;  /* 0x00000000ff177431 */ /* 0x000fe200000001ff */
[----:B------:R-:W-:-:S02]  /*2070*/  CS2R R12, SRZ ;  /* 0x00000000000c7805 */ /* 0x000fc4000001ff00 */
[----:B------:R-:W-:Y:S02]  /*2080*/  MOV R17, RZ ;  /* 0x000000ff00117202 */ /* 0x000fe40000000f00 */
[----:B------:R-:W-:Y:S02]  /*2090*/  CS2R R10, SRZ ;  /* 0x00000000000a7805 */ /* 0x000fe4000001ff00 */
[----:B0-----:R-:W-:Y:S01]  /*20a0*/  MOV R8, RZ ;  /* 0x000000ff00087202 */ /* 0x001fe20000000f00 */
[----:B------:R-:W-:Y:S01]  /*20b0*/  IMAD.MOV.U32 R29, RZ, RZ, RZ ;  /* 0x000000ffff1d7224 */ /* 0x000fe200078e00ff */
[----:B------:R-:W-:Y:S02]  /*20c0*/  MOV R25, RZ ;  /* 0x000000ff00197202 */ /* 0x000fe40000000f00 */
[----:B------:R-:W-:Y:S02]  /*20d0*/  LEA R6, R6, R3, 0x7 ;  /* 0x0000000306067211 */ /* 0x000fe400078e38ff */
        /* <DEDUP_REMOVED lines=21> */
.L_x_6916:
[----:B------:R-:W-:Y:S05]  /*2230*/  BSYNC.RECONVERGENT B0 ;  /* 0x0000000000007941 */ /* 0x000fea0003800200 */
.L_x_6915:
        /* <DEDUP_REMOVED lines=36> */
.L_x_6918:
[----:B------:R-:W-:Y:S05]  /*2480*/  BSYNC.RECONVERGENT B0 ;  /* 0x0000000000007941 */ /* 0x000fea0003800200 */
.L_x_6917:
        /* <DEDUP_REMOVED lines=20> */
.L_x_6920:
[----:B------:R-:W-:Y:S05]  /*25d0*/  BSYNC.RECONVERGENT B0 ;  /* 0x0000000000007941 */ /* 0x000fea0003800200 */
.L_x_6919:
        /* <DEDUP_REMOVED lines=35> */
.L_x_6922:
[----:B------:R-:W-:Y:S05]  /*2810*/  BSYNC.RECONVERGENT B0 ;  /* 0x0000000000007941 */ /* 0x000fea0003800200 */
.L_x_6921:
        /* <DEDUP_REMOVED lines=9> */
[----:B------:R-:W-:-:S05]  /*28b0*/  IMAD.U32 R3, RZ, RZ, UR6 ;  /* 0x00000006ff037e24 */ /* 0x000fca000f8e00ff */
        /* <DEDUP_REMOVED lines=21> */
.L_x_6892:
[----:B------:R-:W-:Y:S01]  /*2a10*/  HFMA2 R11, -RZ, RZ, 0, 1.847743988037109375e-06 ;  /* 0x0000001fff0b7431 */ /* 0x000fe200000001ff */
[----:B------:R-:W-:Y:S02]  /*2a20*/  MOV R12, 0x10 ;  /* 0x00000010000c7802 */ /* 0x000fe40000000f00 */
[----:B------:R-:W-:-:S07]  /*2a30*/  MOV R15, 0xffffffff ;  /* 0xffffffff000f7802 */ /* 0x000fce0000000f00 */
[----:B------:R-:W-:Y:S05]  /*2a40*/  WARPSYNC.COLLECTIVE R15, `(.L_x_6923) ;  /* 0x000000000f087348 */ /* 0x000fea0003c00000 */
[----:B------:R0:W1:Y:S02]  /*2a50*/  SHFL.BFLY P6, R14, R13, R12, R11 ;  /* 0x0c00000c0d0e7389 */ /* 0x00006400000c000b */
[----:B01----:R-:W-:Y:S05]  /*2a60*/  ENDCOLLECTIVE ;  /* 0x000000000000791b */ /* 0x003fea0003800000 */
.L_x_6923:
[----:B------:R-:W-:Y:S01]  /*2a70*/  HFMA2 R12, -RZ, RZ, 0, 4.76837158203125e-07 ;  /* 0x00000008ff0c7431 */ /* 0x000fe200000001ff */
[----:B------:R-:W-:-:S04]  /*2a80*/  FMNMX.FTZ R0, R14, -3.40282346638528859812e+38, !PT ;  /* 0xff7fffff0e007809 */ /* 0x000fc80007810000 */
[----:B------:R-:W-:-:S07]  /*2a90*/  MOV R13, R0 ;  /* 0x00000000000d7202 */ /* 0x000fce0000000f00 */
[----:B------:R-:W-:Y:S05]  /*2aa0*/  WARPSYNC.COLLECTIVE R15, `(.L_x_6924) ;  /* 0x000000000f087348 */ /* 0x000fea0003c00000 */
[----:B------:R0:W1:Y:S02]  /*2ab0*/  SHFL.BFLY P6, R14, R13, R12, R11 ;  /* 0x0c00000c0d0e7389 */ /* 0x00006400000c000b */
[----:B01----:R-:W-:Y:S05]  /*2ac0*/  ENDCOLLECTIVE ;  /* 0x000000000000791b */ /* 0x003fea0003800000 */
.L_x_6924:
[----:B------:R-:W-:Y:S01]  /*2ad0*/  HFMA2 R12, -RZ, RZ, 0, 2.384185791015625e-07 ;  /* 0x00000004ff0c7431 */ /* 0x000fe200000001ff */
[----:B------:R-:W-:-:S04]  /*2ae0*/  FMNMX.FTZ R2, R0, R14, !PT ;  /* 0x0000000e00027209 */ /* 0x000fc80007810000 */
[----:B------:R-:W-:-:S07]  /*2af0*/  MOV R13, R2 ;  /* 0x00000002000d7202 */ /* 0x000fce0000000f00 */
[----:B------:R-:W-:Y:S05]  /*2b00*/  WARPSYNC.COLLECTIVE R15, `(.L_x_6925) ;  /* 0x000000000f087348 */ /* 0x000fea0003c00000 */
[----:B------:R0:W1:Y:S02]  /*2b10*/  SHFL.BFLY P6, R14, R13, R12, R11 ;  /* 0x0c00000c0d0e7389 */ /* 0x00006400000c000b */
[----:B01----:R-:W-:Y:S05]  /*2b20*/  ENDCOLLECTIVE ;  /* 0x000000000000791b */ /* 0x003fea0003800000 */
.L_x_6925:
[----:B------:R-:W-:Y:S01]  /*2b30*/  HFMA2 R12, -RZ, RZ, 0, 1.1920928955078125e-07 ;  /* 0x00000002ff0c7431 */ /* 0x000fe200000001ff */
[----:B------:R-:W-:-:S04]  /*2b40*/  FMNMX.FTZ R3, R2, R14, !PT ;  /* 0x0000000e02037209 */ /* 0x000fc80007810000 */
[----:B------:R-:W-:-:S07]  /*2b50*/  MOV R13, R3 ;  /* 0x00000003000d7202 */ /* 0x000fce0000000f00 */
[----:B------:R-:W-:Y:S05]  /*2b60*/  WARPSYNC.COLLECTIVE R15, `(.L_x_6926) ;  /* 0x000000000f087348 */ /* 0x000fea0003c00000 */
[----:B------:R0:W1:Y:S02]  /*2b70*/  SHFL.BFLY P6, R14, R13, R12, R11 ;  /* 0x0c00000c0d0e7389 */ /* 0x00006400000c000b */
[----:B01----:R-:W-:Y:S05]  /*2b80*/  ENDCOLLECTIVE ;  /* 0x000000000000791b */ /* 0x003fea0003800000 */
.L_x_6926:
[----:B------:R-:W-:Y:S05]  /*2b90*/  BRA `(.L_x_6927) ;  /* 0xffffffd800287947 */ /* 0x000fea000383ffff */
.L_x_6928:
        /* <DEDUP_REMOVED lines=14> */
.L_x_27373:


//--------------------- .text._ZN4vllm25paged_attention_v2_kernelIfhLi120ELi16ELi128ELNS_18Fp8KVCacheDataTypeE2ELb0ELi512EEEvPfS2_PT_PKS3_PKT0_S9_ifPKiSB_iPKfiiiSD_SD_iiiii --------------------------
	.section	.text._ZN4vllm25paged_attention_v2_kernelIfhLi120ELi16ELi128ELNS_18Fp8KVCacheDataTypeE2ELb0ELi512EEEvPfS2_PT_PKS3_PKT0_S9_ifPKiSB_iPKfiiiSD_SD_iiiii,"ax",@progbits
	.align	128
        .global         _ZN4vllm25paged_attention_v2_kernelIfhLi120ELi16ELi128ELNS_18Fp8KVCacheDataTypeE2ELb0ELi512EEEvPfS2_PT_PKS3_PKT0_S9_ifPKiSB_iPKfiiiSD_SD_iiiii
        .type           _ZN4vllm25paged_attention_v2_kernelIfhLi120ELi16ELi128ELNS_18Fp8KVCacheDataTypeE2ELb0ELi512EEEvPfS2_PT_PKS3_PKT0_S9_ifPKiSB_iPKfiiiSD_SD_iiiii,@function
        .size           _ZN4vllm25paged_attention_v2_kernelIfhLi120ELi16ELi128ELNS_18Fp8KVCacheDataTypeE2ELb0ELi512EEEvPfS2_PT_PKS3_PKT0_S9_ifPKiSB_iPKfiiiSD_SD_iiiii,(.L_x_27374 - _ZN4vllm25paged_attention_v2_kernelIfhLi120ELi16ELi128ELNS_18Fp8KVCacheDataTypeE2ELb0ELi512EEEvPfS2_PT_PKS3_PKT0_S9_ifPKiSB_iPKfiiiSD_SD_iiiii)
        .other          _ZN4vllm25paged_attention_v2_kernelIfhLi120ELi16ELi128ELNS_18Fp8KVCacheDataTypeE2ELb0ELi512EEEvPfS2_PT_PKS3_PKT0_S9_ifPKiSB_iPKfiiiSD_SD_iiiii,@"STO_CUDA_ENTRY STV_DEFAULT"
_ZN4vllm25paged_attention_v2_kernelIfhLi120ELi16ELi128ELNS_18Fp8KVCacheDataTypeE2ELb0ELi512EEEvPfS2_PT_PKS3_PKT0_S9_ifPKiSB_iPKfiiiSD_SD_iiiii:
.text._ZN4vllm25paged_attention_v2_kernelIfhLi120ELi16ELi128ELNS_18Fp8KVCacheDataTypeE2ELb0ELi512EEEvPfS2_PT_PKS3_PKT0_S9_ifPKiSB_iPKfiiiSD_SD_iiiii:
        /* <DEDUP_REMOVED lines=52> */
.L_x_6930:
[----:B------:R-:W-:Y:S05]  /*0340*/  BSYNC.RECONVERGENT B6 ;  /* 0x0000000000067941 */ /* 0x000fea0003800200 */
.L_x_6929:
        /* <DEDUP_REMOVED lines=15> */
.L_x_6966:
        /* <DEDUP_REMOVED lines=40> */
.L_x_6936:
        /* <DEDUP_REMOVED lines=11> */
.L_x_6935:
[----:B------:R-:W-:Y:S05]  /*0770*/  BSYNC.RECONVERGENT B1 ;  /* 0x0000000000017941 */ /* 0x000fea0003800200 */
.L_x_6934:
        /* <DEDUP_REMOVED lines=13> */
.L_x_6939:
        /* <DEDUP_REMOVED lines=100> */
.L_x_6938:
[----:B------:R-:W-:Y:S05]  /*0e90*/  BSYNC.RECONVERGENT B1 ;  /* 0x0000000000017941 */ /* 0x000fea0003800200 */
.L_x_6937:
        /* <DEDUP_REMOVED lines=55> */
.L_x_6941:
[----:B------:R-:W-:Y:S05]  /*1210*/  BSYNC.RECONVERGENT B1 ;  /* 0x0000000000017941 */ /* 0x000fea0003800200 */
.L_x_6940:
        /* <DEDUP_REMOVED lines=26> */
.L_x_6933:
[----:B------:R-:W-:Y:S05]  /*13c0*/  BSYNC.RECONVERGENT B0 ;  /* 0x0000000000007941 */ /* 0x000fea0003800200 */
.L_x_6932:
        /* <DEDUP_REMOVED lines=40> */
.L_x_6946:
[----:B------:R-:W1:Y:S01]  /*1650*/  LDS R13, [R3] ;  /* 0x00000000030d7984 */ /* 0x000e620000000800 */
[----:B------:R-:W-:-:S05]  /*1660*/  VIADD R11, R11, 0x1 ;  /* 0x000000010b0b7836 */ /* 0x000fca0000000000 */
[----:B------:R-:W-:Y:S01]  /*1670*/  ISETP.NE.AND P0, PT, R11, RZ, PT ;  /* 0x000000ff0b00720c */ /* 0x000fe20003f05270 */
[----:B-1----:R-:W-:-:S05]  /*1680*/  FMUL.FTZ R12, R13, R2 ;  /* 0x000000020d0c7220 */ /* 0x002fca0000410000 */
[----:B------:R1:W-:Y:S02]  /*1690*/  STS [R3], R12 ;  /* 0x0000000c03007388 */ /* 0x0003e40000000800 */
[----:B-1----:R-:W-:-:S05]  /*16a0*/  IADD3 R3, PT, PT, R3, 0x200, RZ ;  /* 0x0000020003037810 */ /* 0x002fca0007ffe0ff */
[----:B------:R-:W-:Y:S05]  /*16b0*/  @P0 BRA `(.L_x_6946) ;  /* 0xfffffffc00e40947 */ /* 0x000fea000383ffff */
.L_x_6945:
[----:B------:R-:W-:Y:S05]  /*16c0*/  BSYNC.RECONVERGENT B1 ;  /* 0x0000000000017941 */ /* 0x000fea0003800200 */
.L_x_6944:
        /* <DEDUP_REMOVED lines=13> */
.L_x_6949:
        /* <DEDUP_REMOVED lines=52> */
.L_x_6948:
[----:B------:R-:W-:Y:S05]  /*1ae0*/  BSYNC.RECONVERGENT B1 ;  /* 0x0000000000017941 */ /* 0x000fea0003800200 */
.L_x_6947:
        /* <DEDUP_REMOVED lines=31> */
.L_x_6951:
[----:B------:R-:W-:Y:S05]  /*1ce0*/  BSYNC.RECONVERGENT B1 ;  /* 0x0000000000017941 */ /* 0x000fea0003800200 */
.L_x_6950:
        /* <DEDUP_REMOVED lines=14> */
.L_x_6943:
[----:B------:R-:W-:Y:S05]  /*1dd0*/  BSYNC.RECONVERGENT B0 ;  /* 0x0000000000007941 */ /* 0x000fea0003800200 */
.L_x_6942:
        /* <DEDUP_REMOVED lines=32> */
.L_x_6953:
[----:B------:R-:W-:Y:S05]  /*1fe0*/  BSYNC.RECONVERGENT B0 ;  /* 0x0000000000007941 */ /* 0x000fea0003800200 */
.L_x_6952:
        /* <DEDUP_REMOVED lines=10> */
[----:B------:R-:W-:-:S02]  /*2090*/  MOV R15, RZ ;  /* 0x000000ff000f7202 */ /* 0x000fc40000000f00 */
[----:B01----:R-:W-:Y:S02]  /*20a0*/  CS2R R8, SRZ ;  /* 0x0000000000087805 */ /* 0x003fe4000001ff00 */
[----:B------:R-:W-:Y:S02]  /*20b0*/  MOV R19, RZ ;  /* 0x000000ff00137202 */ /* 0x000fe40000000f00 */
[----:B------:R-:W-:Y:S02]  /*20c0*/  CS2R R6, SRZ ;  /* 0x0000000000067805 */ /* 0x000fe4000001ff00 */
[----:B------:R-:W-:Y:S01]  /*20d0*/  MOV R23, RZ ;  /* 0x000000ff00177202 */ /* 0x000fe20000000f00 */
[----:B------:R-:W-:Y:S01]  /*20e0*/  IMAD.MOV.U32 R29, RZ, RZ, RZ ;  /* 0x000000ffff1d7224 */ /* 0x000fe200078e00ff */
        /* <DEDUP_REMOVED lines=18> */
.L_x_6955:
[----:B------:R-:W-:Y:S05]  /*2210*/  BSYNC.RECONVERGENT B0 ;  /* 0x0000000000007941 */ /* 0x000fea0003800200 */
.L_x_6954:
        /* <DEDUP_REMOVED lines=33> */
.L_x_6957:
[----:B------:R-:W-:Y:S05]  /*2430*/  BSYNC.RECONVERGENT B0 ;  /* 0x0000000000007941 */ /* 0x000fea0003800200 */
.L_x_6956:
        /* <DEDUP_REMOVED lines=18> */
.L_x_6959:
[----:B------:R-:W-:Y:S05]  /*2560*/  BSYNC.RECONVERGENT B0 ;  /* 0x0000000000007941 */ /* 0x000fea0003800200 */
.L_x_6958:
        /* <DEDUP_REMOVED lines=33> */
.L_x_6961:
[----:B------:R-:W-:Y:S05]  /*2780*/  BSYNC.RECONVERGENT B0 ;  /* 0x0000000000007941 */ /* 0x000fea0003800200 */
.L_x_6960:
[----:B------:R-:W-:Y:S06]  /*2790*/  BAR.SYNC.DEFER_BLOCKING 0x0 ;  /* 0x0000000000007b1d */ /* 0x000fec0000010000 */
[----:B------:R-:W-:Y:S05]  /*27a0*/  @P5 EXIT ;  /* 0x000000000000594d */ /* 0x000fea0003800000 */
[----:B------:R-:W-:-:S04]  /*27b0*/  UIMAD UR4, UR40, UR43, UR44 ;  /* 0x0000002b280472a4 */ /* 0x000fc8000f8e022c */
[----:B------:R-:W-:Y:S01]  /*27c0*/  UIMAD UR4, UR4, UR42, URZ ;  /* 0x0000002a040472a4 */ /* 0x000fe2000f8e02ff */
[----:B------:R-:W-:Y:S11]  /*27d0*/  @P2 EXIT ;  /* 0x000000000000294d */ /* 0x000ff60003800000 */
[----:B------:R-:W2:Y:S01]  /*27e0*/  LDCU.64 UR8, c[0x0][0x390] ;  /* 0x00007200ff0877ac */ /* 0x000ea20008000a00 */
[----:B------:R-:W-:Y:S01]  /*27f0*/  SHF.R.U32.HI R4, RZ, 0x2, R4 ;  /* 0x00000002ff047819 */ /* 0x000fe20000011604 */
        /* <DEDUP_REMOVED lines=23> */
.L_x_6931:
[----:B------:R-:W-:Y:S01]  /*2970*/  HFMA2 R12, -RZ, RZ, 0, 9.5367431640625e-07 ;  /* 0x00000010ff0c7431 */ /* 0x000fe200000001ff */
[----:B------:R-:W-:Y:S02]  /*2980*/  MOV R11, 0x1f ;  /* 0x0000001f000b7802 */ /* 0x000fe40000000f00 */
[----:B------:R-:W-:-:S07]  /*2990*/  MOV R15, 0xffffffff ;  /* 0xffffffff000f7802 */ /* 0x000fce0000000f00 */
[----:B------:R-:W-:Y:S05]  /*29a0*/  WARPSYNC.COLLECTIVE R15, `(.L_x_6962) ;  /* 0x000000000f087348 */ /* 0x000fea0003c00000 */
[----:B------:R0:W1:Y:S02]  /*29b0*/  SHFL.BFLY P6, R14, R13, R12, R11 ;  /* 0x0c00000c0d0e7389 */ /* 0x00006400000c000b */
[----:B01----:R-:W-:Y:S05]  /*29c0*/  ENDCOLLECTIVE ;  /* 0x000000000000791b */ /* 0x003fea0003800000 */
.L_x_6962:
[----:B------:R-:W-:Y:S01]  /*29d0*/  HFMA2 R12, -RZ, RZ, 0, 4.76837158203125e-07 ;  /* 0x00000008ff0c7431 */ /* 0x000fe200000001ff */
[----:B------:R-:W-:-:S04]  /*29e0*/  FMNMX.FTZ R0, R14, -3.40282346638528859812e+38, !PT ;  /* 0xff7fffff0e007809 */ /* 0x000fc80007810000 */
[----:B------:R-:W-:-:S07]  /*29f0*/  MOV R13, R0 ;  /* 0x00000000000d7202 */ /* 0x000fce0000000f00 */
[----:B------:R-:W-:Y:S05]  /*2a00*/  WARPSYNC.COLLECTIVE R15, `(.L_x_6963) ;  /* 0x000000000f087348 */ /* 0x000fea0003c00000 */
[----:B------:R0:W1:Y:S02]  /*2a10*/  SHFL.BFLY P6, R14, R13, R12, R11 ;  /* 0x0c00000c0d0e7389 */ /* 0x00006400000c000b */
[----:B01----:R-:W-:Y:S05]  /*2a20*/  ENDCOLLECTIVE ;  /* 0x000000000000791b */ /* 0x003fea0003800000 */
.L_x_6963:
[----:B------:R-:W-:Y:S01]  /*2a30*/  HFMA2 R12, -RZ, RZ, 0, 2.384185791015625e-07 ;  /* 0x00000004ff0c7431 */ /* 0x000fe200000001ff */
[----:B------:R-:W-:-:S04]  /*2a40*/  FMNMX.FTZ R2, R0, R14, !PT ;  /* 0x0000000e00027209 */ /* 0x000fc80007810000 */
[----:B------:R-:W-:-:S07]  /*2a50*/  MOV R13, R2 ;  /* 0x00000002000d7202 */ /* 0x000fce0000000f00 */
[----:B------:R-:W-:Y:S05]  /*2a60*/  WARPSYNC.COLLECTIVE R15, `(.L_x_6964) ;  /* 0x000000000f087348 */ /* 0x000fea0003c00000 */
[----:B------:R0:W1:Y:S02]  /*2a70*/  SHFL.BFLY P6, R14, R13, R12, R11 ;  /* 0x0c00000c0d0e7389 */ /* 0x00006400000c000b */
[----:B01----:R-:W-:Y:S05]  /*2a80*/  ENDCOLLECTIVE ;  /* 0x000000000000791b */ /* 0x003fea0003800000 */
.L_x_6964:
[----:B------:R-:W-:Y:S01]  /*2a90*/  HFMA2 R12, -RZ, RZ, 0, 1.1920928955078125e-07 ;  /* 0x00000002ff0c7431 */ /* 0x000fe200000001ff */
[----:B------:R-:W-:-:S04]  /*2aa0*/  FMNMX.FTZ R3, R2, R14, !PT ;  /* 0x0000000e02037209 */ /* 0x000fc80007810000 */
[----:B------:R-:W-:-:S07]  /*2ab0*/  MOV R13, R3 ;  /* 0x00000003000d7202 */ /* 0x000fce0000000f00 */
[----:B------:R-:W-:Y:S05]  /*2ac0*/  WARPSYNC.COLLECTIVE R15, `(.L_x_6965) ;  /* 0x000000000f087348 */ /* 0x000fea0003c00000 */
[----:B------:R0:W1:Y:S02]  /*2ad0*/  SHFL.BFLY P6, R14, R13, R12, R11 ;  /* 0x0c00000c0d0e7389 */ /* 0x00006400000c000b */
[----:B01----:R-:W-:Y:S05]  /*2ae0*/  ENDCOLLECTIVE ;  /* 0x000000000000791b */ /* 0x003fea0003800000 */
.L_x_6965:
[----:B------:R-:W-:Y:S05]  /*2af0*/  BRA `(.L_x_6966) ;  /* 0xffffffd800507947 */ /* 0x000fea000383ffff */
.L_x_6967:
        /* <DEDUP_REMOVED lines=16> */
.L_x_27374:


//--------------------- .text._ZN4vllm25paged_attention_v2_kernelIfhLi112ELi16ELi128ELNS_18Fp8KVCacheDataTypeE2ELb0ELi512EEEvPfS2_PT_PKS3_PKT0_S9_ifPKiSB_iPKfiiiSD_SD_iiiii --------------------------
	.section	.text._ZN4vllm25paged_attention_v2_kernelIfhLi112ELi16ELi128ELNS_18Fp8KVCacheDataTypeE2ELb0ELi512EEEvPfS2_PT_PKS3_PKT0_S9_ifPKiSB_iPKfiiiSD_SD_iiiii,"ax",@progbits
	.align	128
        .global         _ZN4vllm25paged_attention_v2_kernelIfhLi112ELi16ELi128ELNS_18Fp8KVCacheDataTypeE2ELb0ELi512EEEvPfS2_PT_PKS3_PKT0_S9_ifPKiSB_iPKfiiiSD_SD_iiiii
        .type           _ZN4vllm25paged_attention_v2_kernelIfhLi112ELi16ELi128ELNS_18Fp8KVCacheDataTypeE2ELb0ELi512EEEvPfS2_PT_PKS3_PKT0_S9_ifPKiSB_iPKfiiiSD_SD_iiiii,@function
        .size           _ZN4vllm25paged_attention_v2_kernelIfhLi112ELi16ELi128ELNS_18Fp8KVCacheDataTypeE2ELb0ELi512EEEvPfS2_PT_PKS3_PKT0_S9_ifPKiSB_iPKfiiiSD_SD_iiiii,(.L_x_27375 - _ZN4vllm25paged_attention_v2_kernelIfhLi112ELi16ELi128ELNS_18Fp8KVCacheDataTypeE2ELb0ELi512EEEvPfS2_PT_PKS3_PKT0_S9_ifPKiSB_iPKfiiiSD_SD_iiiii)
        .other          _ZN4vllm25paged_attention_v2_kernelIfhLi112ELi16ELi128ELNS_18Fp8KVCacheDataTypeE2ELb0ELi512EEEvPfS2_PT_PKS3_PKT0_S9_ifPKiSB_iPKfiiiSD_SD_iiiii,@"STO_CUDA_ENTRY STV_DEFAULT"
_ZN4vllm25paged_attention_v2_kernelIfhLi112ELi16ELi128ELNS_18Fp8KVCacheDataTypeE2ELb0ELi512EEEvPfS2_PT_PKS3_PKT0_S9_ifPKiSB_iPKfiiiSD_SD_iiiii:
.text._ZN4vllm25paged_attention_v2_kernelIfhLi112ELi16ELi128ELNS_18Fp8KVCacheDataTypeE2ELb0ELi512EEEvPfS2_PT_PKS3_PKT0_S9_ifPKiSB_iPKfiiiSD_SD_iiiii:
        /* <DEDUP_REMOVED lines=52> */
.L_x_6969:
[----:B------:R-:W-:Y:S05]  /*0340*/  BSYNC.RECONVERGENT B6 ;  /* 0x0000000000067941 */ /* 0x000fea0003800200 */
.L_x_6968:
        /* <DEDUP_REMOVED lines=15> */
.L_x_7005:
        /* <DEDUP_REMOVED lines=40> */
.L_x_6975:
        /* <DEDUP_REMOVED lines=11> */
.L_x_6974:
[----:B------:R-:W-:Y:S05]  /*0770*/  BSYNC.RECONVERGENT B1 ;  /* 0x0000000000017941 */ /* 0x000fea0003800200 */
.L_x_6973:
        /* <DEDUP_REMOVED lines=13> */
.L_x_6978:
        /* <DEDUP_REMOVED lines=100> */
.L_x_6977:
[----:B------:R-:W-:Y:S05]  /*0e90*/  BSYNC.RECONVERGENT B1 ;  /* 0x0000000000017941 */ /* 0x000fea0003800200 */
.L_x_6976:
        /* <DEDUP_REMOVED lines=55> */
.L_x_6980:
[----:B------:R-:W-:Y:S05]  /*1210*/  BSYNC.RECONVERGENT B1 ;  /* 0x0000000000017941 */ /* 0x000fea0003800200 */
.L_x_6979:
        /* <DEDUP_REMOVED lines=26> */
.L_x_6972:
[----:B------:R-:W-:Y:S05]  /*13c0*/  BSYNC.RECONVERGENT B0 ;  /* 0x0000000000007941 */ /* 0x000fea0003800200 */
.L_x_6971:
        /* <DEDUP_REMOVED lines=40> */
.L_x_6985:
[----:B------:R-:W1:Y:S01]  /*1650*/  LDS R13, [R3] ;  /* 0x00000000030d7984 */ /* 0x000e620000000800 */
[----:B------:R-:W-:-:S04]  /*1660*/  IADD3 R11, PT, PT, R11, 0x1, RZ ;  /* 0x000000010b0b7810 */ /* 0x000fc80007ffe0ff */
[----:B------:R-:W-:Y:S01]  /*1670*/  ISETP.NE.AND P0, PT, R11, RZ, PT ;  /* 0x000000ff0b00720c */ /* 0x000fe20003f05270 */
[----:B-1----:R-:W-:-:S05]  /*1680*/  FMUL.FTZ R12, R13, R2 ;  /* 0x000000020d0c7220 */ /* 0x002fca0000410000 */
[----:B------:R1:W-:Y:S02]  /*1690*/  STS [R3], R12 ;  /* 0x0000000c03007388 */ /* 0x0003e40000000800 */
[----:B-1----:R-:W-:-:S05]  /*16a0*/  IADD3 R3, PT, PT, R3, 0x200, RZ ;  /* 0x0000020003037810 */ /* 0x002fca0007ffe0ff */
[----:B------:R-:W-:Y:S05]  /*16b0*/  @P0 BRA `(.L_x_6985) ;  /* 0xfffffffc00e40947 */ /* 0x000fea000383ffff */
.L_x_6984:
[----:B------:R-:W-:Y:S05]  /*16c0*/  BSYNC.RECONVERGENT B1 ;  /* 0x0000000000017941 */ /* 0x000fea0003800200 */
.L_x_6983:
        /* <DEDUP_REMOVED lines=13> */
.L_x_6988:
        /* <DEDUP_REMOVED lines=52> */
.L_x_6987:
[----:B------:R-:W-:Y:S05]  /*1ae0*/  BSYNC.RECONVERGENT B1 ;  /* 0x0000000000017941 */ /* 0x000fea0003800200 */
.L_x_6986:
        /* <DEDUP_REMOVED lines=31> */
.L_x_6990:
[----:B------:R-:W-:Y:S05]  /*1ce0*/  BSYNC.RECONVERGENT B1 ;  /* 0x0000000000017941 */ /* 0x000fea0003800200 */
.L_x_6989:
        /* <DEDUP_REMOVED lines=14> */
.L_x_6982:
[----:B------:R-:W-:Y:S05]  /*1dd0*/  BSYNC.RECONVERGENT B0 ;  /* 0x0000000000007941 */ /* 0x000fea0003800200 */
.L_x_6981:
        /* <DEDUP_REMOVED lines=32> */
.L_x_6992:
[----:B------:R-:W-:Y:S05]  /*1fe0*/  BSYNC.RECONVERGENT B0 ;  /* 0x0000000000007941 */ /* 0x000fea0003800200 */
.L_x_6991:
        /* <DEDUP_REMOVED lines=10> */
[----:B------:R-:W-:Y:S01]  /*2090*/  IMAD.MOV.U32 R19, RZ, RZ, RZ ;  /* 0x000000ffff137224 */ /* 0x000fe200078e00ff */
[----:B------:R-:W-:-:S02]  /*20a0*/  MOV R23, RZ ;  /* 0x000000ff00177202 */ /* 0x000fc40000000f00 */
[----:B-1----:R-:W-:Y:S02]  /*20b0*/  CS2R R6, SRZ ;  /* 0x0000000000067805 */ /* 0x002fe4000001ff00 */
[----:B------:R-:W-:Y:S01]  /*20c0*/  MOV R17, RZ ;  /* 0x000000ff00117202 */ /* 0x000fe20000000f00 */
[----:B------:R-:W-:Y:S01]  /*20d0*/  IMAD.MOV.U32 R27, RZ, RZ, RZ ;  /* 0x000000ffff1b7224 */ /* 0x000fe200078e00ff */
        /* <DEDUP_REMOVED lines=18> */
.L_x_6994:
[----:B------:R-:W-:Y:S05]  /*2200*/  BSYNC.RECONVERGENT B0 ;  /* 0x0000000000007941 */ /* 0x000fea0003800200 */
.L_x_6993:
        /* <DEDUP_REMOVED lines=27> */
[----:B-1----:R-:W-:Y:S01]  /*23c0*/  FADD.FTZ R17, R17, R2 ;  /* 0x0000000211117221 */ /* 0x002fe20000010000 */
[----:B0-----:R-:W-:Y:S01]  /*23d0*/  FADD.FTZ R15, R15, R8 ;  /* 0x000000080f0f7221 */ /* 0x001fe20000010000 */
[----:B--2---:R-:W-:Y:S01]  /*23e0*/  FADD.FTZ R13, R13, R10 ;  /* 0x0000000a0d0d7221 */ /* 0x004fe20000010000 */
[----:B---3--:R-:W-:-:S07]  /*23f0*/  FADD.FTZ R11, R11, R12 ;  /* 0x0000000c0b0b7221 */ /* 0x008fce0000010000 */
.L_x_6996:
[----:B------:R-:W-:Y:S05]  /*2400*/  BSYNC.RECONVERGENT B0 ;  /* 0x0000000000007941 */ /* 0x000fea0003800200 */
.L_x_6995:
        /* <DEDUP_REMOVED lines=17> */
.L_x_6998:
[----:B------:R-:W-:Y:S05]  /*2520*/  BSYNC.RECONVERGENT B0 ;  /* 0x0000000000007941 */ /* 0x000fea0003800200 */
.L_x_6997:
[----:B------:R-:W-:Y:S06]  /*2530*/  BAR.SYNC.DEFER_BLOCKING 0x0 ;  /* 0x0000000000007b1d */ /* 0x000fec0000010000 */
[----:B------:R-:W-:Y:S04]  /*2540*/  BSSY.RECONVERGENT B0, `(.L_x_6999) ;  /* 0x000001e000007945 */ /* 0x000fe80003800200 */
[----:B------:R-:W-:Y:S05]  /*2550*/  @P4 BRA `(.L_x_7000) ;  /* 0x0000000000704947 */ /* 0x000fea0003800000 */
[----:B------:R-:W1:Y:S04]  /*2560*/  LDS R2, [R0] ;  /* 0x0000000000027984 */ /* 0x000e680000000800 */
        /* <DEDUP_REMOVED lines=11> */
[----:B0-----:R-:W-:-:S03]  /*2620*/  FADD.FTZ R21, R21, R8 ;  /* 0x0000000815157221 */ /* 0x001fc60000010000 */
[----:B------:R-:W0:Y:S01]  /*2630*/  LDS R2, [R0+0x60] ;  /* 0x0000600000027984 */ /* 0x000e220000000800 */
        /* <DEDUP_REMOVED lines=14> */
.L_x_7000:
[----:B------:R-:W-:Y:S05]  /*2720*/  BSYNC.RECONVERGENT B0 ;  /* 0x0000000000007941 */ /* 0x000fea0003800200 */
.L_x_6999:
[----:B------:R-:W-:Y:S06]  /*2730*/  BAR.SYNC.DEFER_BLOCKING 0x0 ;  /* 0x0000000000007b1d */ /* 0x000fec0000010000 */
[----:B------:R-:W-:Y:S05]  /*2740*/  @P5 EXIT ;  /* 0x000000000000594d */ /* 0x000fea0003800000 */
[----:B------:R-:W-:-:S04]  /*2750*/  UIMAD UR4, UR40, UR43, UR44 ;  /* 0x0000002b280472a4 */ /* 0x000fc8000f8e022c */
[----:B------:R-:W-:Y:S01]  /*2760*/  UIMAD UR4, UR4, UR42, URZ ;  /* 0x0000002a040472a4 */ /* 0x000fe2000f8e02ff */
[----:B------:R-:W-:Y:S11]  /*2770*/  @P2 EXIT ;  /* 0x000000000000294d */ /* 0x000ff60003800000 */
[----:B------:R-:W3:Y:S01]  /*2780*/  LDCU.64 UR8, c[0x0][0x390] ;  /* 0x00007200ff0877ac */ /* 0x000ee20008000a00 */
[----:B------:R-:W-:Y:S01]  /*2790*/  SHF.R.U32.HI R4, RZ, 0x2, R4 ;  /* 0x00000002ff047819 */ /* 0x000fe20000011604 */
[----:B------:R-:W-:Y:S02]  /*27a0*/  UIMAD UR6, UR41, 0x70, URZ ;  /* 0x00000070290678a4 */ /* 0x000fe4000f8e02ff */
[----:B------:R-:W-:-:S04]  /*27b0*/  UIMAD UR5, UR4, 0x70, URZ ;  /* 0x00000070040578a4 */ /* 0x000fc8000f8e02ff */
[----:B------:R-:W-:-:S04]  /*27c0*/  MOV R3, UR6 ;  /* 0x0000000600037c02 */ /* 0x000fc80008000f00 */
[----:B------:R-:W-:-:S04]  /*27d0*/  IADD3 R4, P0, P1, R4, UR5, R3 ;  /* 0x0000000504047c10 */ /* 0x000fc8000f91e003 */
        /* <DEDUP_REMOVED lines=18> */
.L_x_6970:
[----:B------:R-:W-:Y:S01]  /*2900*/  HFMA2 R12, -RZ, RZ, 0, 9.5367431640625e-07 ;  /* 0x00000010ff0c7431 */ /* 0x000fe200000001ff */
[----:B------:R-:W-:Y:S02]  /*2910*/  MOV R11, 0x1f ;  /* 0x0000001f000b7802 */ /* 0x000fe40000000f00 */
[----:B------:R-:W-:-:S07]  /*2920*/  MOV R15, 0xffffffff ;  /* 0xffffffff000f7802 */ /* 0x000fce0000000f00 */
[----:B------:R-:W-:Y:S05]  /*2930*/  WARPSYNC.COLLECTIVE R15, `(.L_x_7001) ;  /* 0x000000000f087348 */ /* 0x000fea0003c00000 */
[----:B------:R0:W1:Y:S02]  /*2940*/  SHFL.BFLY P6, R14, R13, R12, R11 ;  /* 0x0c00000c0d0e7389 */ /* 0x00006400000c000b */
[----:B01----:R-:W-:Y:S05]  /*2950*/  ENDCOLLECTIVE ;  /* 0x000000000000791b */ /* 0x003fea0003800000 */
.L_x_7001:
[----:B------:R-:W-:Y:S01]  /*2960*/  HFMA2 R12, -RZ, RZ, 0, 4.76837158203125e-07 ;  /* 0x00000008ff0c7431 */ /* 0x000fe200000001ff */
[----:B------:R-:W-:-:S04]  /*2970*/  FMNMX.FTZ R0, R14, -3.40282346638528859812e+38, !PT ;  /* 0xff7fffff0e007809 */ /* 0x000fc80007810000 */
[----:B------:R-:W-:-:S07]  /*2980*/  MOV R13, R0 ;  /* 0x00000000000d7202 */ /* 0x000fce0000000f00 */
[----:B------:R-:W-:Y:S05]  /*2990*/  WARPSYNC.COLLECTIVE R15, `(.L_x_7002) ;  /* 0x000000000f087348 */ /* 0x000fea0003c00000 */
[----:B------:R0:W1:Y:S02]  /*29a0*/  SHFL.BFLY P6, R14, R13, R12, R11 ;  /* 0x0c00000c0d0e7389 */ /* 0x00006400000c000b */
[----:B01----:R-:W-:Y:S05]  /*29b0*/  ENDCOLLECTIVE ;  /* 0x000000000000791b */ /* 0x003fea0003800000 */
.L_x_7002:
[----:B------:R-:W-:Y:S01]  /*29c0*/  HFMA2 R12, -RZ, RZ, 0, 2.384185791015625e-07 ;  /* 0x00000004ff0c7431 */ /* 0x000fe200000001ff */
[----:B------:R-:W-:-:S04]  /*29d0*/  FMNMX.FTZ R2, R0, R14, !PT ;  /* 0x0000000e00027209 */ /* 0x000fc80007810000 */
[----:B------:R-:W-:-:S07]  /*29e0*/  MOV R13, R2 ;  /* 0x00000002000d7202 */ /* 0x000fce0000000f00 */
[----:B------:R-:W-:Y:S05]  /*29f0*/  WARPSYNC.COLLECTIVE R15, `(.L_x_7003) ;  /* 0x000000000f087348 */ /* 0x000fea0003c00000 */
[----:B------:R0:W1:Y:S02]  /*2a00*/  SHFL.BFLY P6, R14, R13, R12, R11 ;  /* 0x0c00000c0d0e7389 */ /* 0x00006400000c000b */
[----:B01----:R-:W-:Y:S05]  /*2a10*/  ENDCOLLECTIVE ;  /* 0x000000000000791b */ /* 0x003fea0003800000 */
.L_x_7003:
[----:B------:R-:W-:Y:S01]  /*2a20*/  HFMA2 R12, -RZ, RZ, 0, 1.1920928955078125e-07 ;  /* 0x00000002ff0c7431 */ /* 0x000fe200000001ff */
[----:B------:R-:W-:-:S04]  /*2a30*/  FMNMX.FTZ R3, R2, R14, !PT ;  /* 0x0000000e02037209 */ /* 0x000fc80007810000 */
[----:B------:R-:W-:-:S07]  /*2a40*/  MOV R13, R3 ;  /* 0x00000003000d7202 */ /* 0x000fce0000000f00 */
[----:B------:R-:W-:Y:S05]  /*2a50*/  WARPSYNC.COLLECTIVE R15, `(.L_x_7004) ;  /* 0x000000000f087348 */ /* 0x000fea0003c00000 */
[----:B------:R0:W1:Y:S02]  /*2a60*/  SHFL.BFLY P6, R14, R13, R12, R11 ;  /* 0x0c00000c0d0e7389 */ /* 0x00006400000c000b */
[----:B01----:R-:W-:Y:S05]  /*2a70*/  ENDCOLLECTIVE ;  /* 0x000000000000791b */ /* 0x003fea0003800000 */
.L_x_7004:
[----:B------:R-:W-:Y:S05]  /*2a80*/  BRA `(.L_x_7005) ;  /* 0xffffffd8006c7947 */ /* 0x000fea000383ffff */
.L_x_7006:
        /* <DEDUP_REMOVED lines=15> */
.L_x_27375:


//--------------------- .text._ZN4vllm25paged_attention_v2_kernelIfhLi96ELi16ELi128ELNS_18Fp8KVCacheDataTypeE2ELb0ELi512EEEvPfS2_PT_PKS3_PKT0_S9_ifPKiSB_iPKfiiiSD_SD_iiiii --------------------------
	.section	.text._ZN4vllm25paged_attention_v2_kernelIfhLi96ELi16ELi128ELNS_18Fp8KVCacheDataTypeE2ELb0ELi512EEEvPfS2_PT_PKS3_PKT0_S9_ifPKiSB_iPKfiiiSD_SD_iiiii,"ax",@progbits
	.align	128
        .global         _ZN4vllm25paged_attention_v2_kernelIfhLi96ELi16ELi128ELNS_18Fp8KVCacheDataTypeE2ELb0ELi512EEEvPfS2_PT_PKS3_PKT0_S9_ifPKiSB_iPKfiiiSD_SD_iiiii
        .type           _ZN4vllm25paged_attention_v2_kernelIfhLi96ELi16ELi128ELNS_18Fp8KVCacheDataTypeE2ELb0ELi512EEEvPfS2_PT_PKS3_PKT0_S9_ifPKiSB_iPKfiiiSD_SD_iiiii,@function
        .size           _ZN4vllm25paged_attention_v2_kernelIfhLi96ELi16ELi128ELNS_18Fp8KVCacheDataTypeE2ELb0ELi512EEEvPfS2_PT_PKS3_PKT0_S9_ifPKiSB_iPKfiiiSD_SD_iiiii,(.L_x_27376 - _ZN4vllm25paged_attention_v2_kernelIfhLi96ELi16ELi128ELNS_18Fp8KVCacheDataTypeE2ELb0ELi512EEEvPfS2_PT_PKS3_PKT0_S9_ifPKiSB_iPKfiiiSD_SD_iiiii)
        .other          _ZN4vllm25paged_attention_v2_kernelIfhLi96ELi16ELi128ELNS_18Fp8KVCacheDataTypeE2ELb0ELi512EEEvPfS2_PT_PKS3_PKT0_S9_ifPKiSB_iPKfiiiSD_SD_iiiii,@"STO_CUDA_ENTRY STV_DEFAULT"
_ZN4vllm25paged_attention_v2_kernelIfhLi96ELi16ELi128ELNS_18Fp8KVCacheDataTypeE2ELb0ELi512EEEvPfS2_PT_PKS3_PKT0_S9_ifPKiSB_iPKfiiiSD_SD_iiiii:
.text._ZN4vllm25paged_attention_v2_kernelIfhLi96ELi16ELi128ELNS_18Fp8KVCacheDataTypeE2ELb0ELi512EEEvPfS2_PT_PKS3_PKT0_S9_ifPKiSB_iPKfiiiSD_SD_iiiii:
        /* <DEDUP_REMOVED lines=52> */
.L_x_7008:
[----:B------:R-:W-:Y:S05]  /*0340*/  BSYNC.RECONVERGENT B6 ;  /* 0x0000000000067941 */ /* 0x000fea0003800200 */
.L_x_7007:
        /* <DEDUP_REMOVED lines=15> */
.L_x_7044:
[----:B------:R-:W2:Y:S01]  /*0440*/  S2R R0, SR_CgaCtaId ;  /* 0x0000000000007919 */ /* 0x000ea20000008800 */
[----:B------:R-:W-:Y:S01]  /*0450*/  MOV R9, 0x400 ;  /* 0x0000040000097802 */ /* 0x000fe20000000f00 */
[----:B------:R-:W-:Y:S05]  /*0460*/  WARPSYNC.ALL ;  /* 0x0000000000007948 */ /* 0x000fea0003800000 */
[----:B------:R-:W-:Y:S02]  /*0470*/  ISETP.NE.AND P1, PT, R7, RZ, PT ;  /* 0x000000ff0700720c */ /* 0x000fe40003f25270 */
[----:B01----:R-:W-:Y:S02]  /*0480*/  FMNMX.FTZ R3, R3, R14, !PT ;  /* 0x0000000e03037209 */ /* 0x003fe40007810000 */
[----:B--2---:R-:W-:-:S05]  /*0490*/  LEA R8, R0, R9, 0x18 ;  /* 0x0000000900087211 */ /* 0x004fca00078ec0ff */
[----:B------:R-:W-:-:S05]  /*04a0*/  IMAD R2, R6, 0x4, R8 ;  /* 0x0000000406027824 */ /* 0x000fca00078e0208 */
        /* <DEDUP_REMOVED lines=33> */
.L_x_7014:
        /* <DEDUP_REMOVED lines=11> */
.L_x_7013:
[----:B------:R-:W-:Y:S05]  /*0770*/  BSYNC.RECONVERGENT B1 ;  /* 0x0000000000017941 */ /* 0x000fea0003800200 */
.L_x_7012:
        /* <DEDUP_REMOVED lines=13> */
.L_x_7017:
        /* <DEDUP_REMOVED lines=100> */
.L_x_7016:
[----:B------:R-:W-:Y:S05]  /*0e90*/  BSYNC.RECONVERGENT B1 ;  /* 0x0000000000017941 */ /* 0x000fea0003800200 */
.L_x_7015:
        /* <DEDUP_REMOVED lines=55> */
.L_x_7019:
[----:B------:R-:W-:Y:S05]  /*1210*/  BSYNC.RECONVERGENT B1 ;  /* 0x0000000000017941 */ /* 0x000fea0003800200 */
.L_x_7018:
        /* <DEDUP_REMOVED lines=26> */
.L_x_7011:
[----:B------:R-:W-:Y:S05]  /*13c0*/  BSYNC.RECONVERGENT B0 ;  /* 0x0000000000007941 */ /* 0x000fea0003800200 */
.L_x_7010:
        /* <DEDUP_REMOVED lines=40> */
.L_x_7024:
[----:B------:R-:W1:Y:S01]  /*1650*/  LDS R13, [R3] ;  /* 0x00000000030d7984 */ /* 0x000e620000000800 */
[----:B------:R-:W-:-:S04]  /*1660*/  IADD3 R11, PT, PT, R11, 0x1, RZ ;  /* 0x000000010b0b7810 */ /* 0x000fc80007ffe0ff */
[----:B------:R-:W-:Y:S01]  /*1670*/  ISETP.NE.AND P0, PT, R11, RZ, PT ;  /* 0x000000ff0b00720c */ /* 0x000fe20003f05270 */
[----:B-1----:R-:W-:-:S05]  /*1680*/  FMUL.FTZ R12, R13, R2 ;  /* 0x000000020d0c7220 */ /* 0x002fca0000410000 */
[----:B------:R1:W-:Y:S02]  /*1690*/  STS [R3], R12 ;  /* 0x0000000c03007388 */ /* 0x0003e40000000800 */
[----:B-1----:R-:W-:-:S05]  /*16a0*/  IADD3 R3, PT, PT, R3, 0x200, RZ ;  /* 0x0000020003037810 */ /* 0x002fca0007ffe0ff */
[----:B------:R-:W-:Y:S05]  /*16b0*/  @P0 BRA `(.L_x_7024) ;  /* 0xfffffffc00e40947 */ /* 0x000fea000383ffff */
.L_x_7023:
[----:B------:R-:W-:Y:S05]  /*16c0*/  BSYNC.RECONVERGENT B1 ;  /* 0x0000000000017941 */ /* 0x000fea0003800200 */
.L_x_7022:
        /* <DEDUP_REMOVED lines=13> */
.L_x_7027:
        /* <DEDUP_REMOVED lines=52> */
.L_x_7026:
[----:B------:R-:W-:Y:S05]  /*1ae0*/  BSYNC.RECONVERGENT B1 ;  /* 0x0000000000017941 */ /* 0x000fea0003800200 */
.L_x_7025:
        /* <DEDUP_REMOVED lines=31> */
.L_x_7029:
[----:B------:R-:W-:Y:S05]  /*1ce0*/  BSYNC.RECONVERGENT B1 ;  /* 0x0000000000017941 */ /* 0x000fea0003800200 */
.L_x_7028:
        /* <DEDUP_REMOVED lines=14> */
.L_x_7021:
[----:B------:R-:W-:Y:S05]  /*1dd0*/  BSYNC.RECONVERGENT B0 ;  /* 0x0000000000007941 */ /* 0x000fea0003800200 */
.L_x_7020:
        /* <DEDUP_REMOVED lines=32> */
.L_x_7031:
[----:B------:R-:W-:Y:S05]  /*1fe0*/  BSYNC.RECONVERGENT B0 ;  /* 0x0000000000007941 */ /* 0x000fea0003800200 */
.L_x_7030:
        /* <DEDUP_REMOVED lines=30> */
.L_x_7033:
[----:B------:R-:W-:Y:S05]  /*21d0*/  BSYNC.RECONVERGENT B0 ;  /* 0x0000000000007941 */ /* 0x000fea0003800200 */
.L_x_7032:
        /* <DEDUP_REMOVED lines=27> */
.L_x_7035:
[----:B------:R-:W-:Y:S05]  /*2390*/  BSYNC.RECONVERGENT B0 ;  /* 0x0000000000007941 */ /* 0x000fea0003800200 */
.L_x_7034:
        /* <DEDUP_REMOVED lines=15> */
.L_x_7037:
[----:B------:R-:W-:Y:S05]  /*2490*/  BSYNC.RECONVERGENT B0 ;  /* 0x0000000000007941 */ /* 0x000fea0003800200 */
.L_x_7036:
        /* <DEDUP_REMOVED lines=27> */
.L_x_7039:
[----:B------:R-:W-:Y:S05]  /*2650*/  BSYNC.RECONVERGENT B0 ;  /* 0x0000000000007941 */ /* 0x000fea0003800200 */
.L_x_7038:
        /* <DEDUP_REMOVED lines=27> */
.L_x_7009:
[----:B------:R-:W-:Y:S01]  /*2810*/  IMAD.MOV.U32 R12, RZ, RZ, 0x10 ;  /* 0x00000010ff0c7424 */ /* 0x000fe200078e00ff */
[----:B------:R-:W-:Y:S02]  /*2820*/  MOV R11, 0x1f ;  /* 0x0000001f000b7802 */ /* 0x000fe40000000f00 */
[----:B------:R-:W-:-:S07]  /*2830*/  MOV R15, 0xffffffff ;  /* 0xffffffff000f7802 */ /* 0x000fce0000000f00 */
[----:B------:R-:W-:Y:S05]  /*2840*/  WARPSYNC.COLLECTIVE R15, `(.L_x_7040) ;  /* 0x000000000f087348 */ /* 0x000fea0003c00000 */
[----:B------:R0:W1:Y:S02]  /*2850*/  SHFL.BFLY P6, R14, R13, R12, R11 ;  /* 0x0c00000c0d0e7389 */ /* 0x00006400000c000b */
[----:B01----:R-:W-:Y:S05]  /*2860*/  ENDCOLLECTIVE ;  /* 0x000000000000791b */ /* 0x003fea0003800000 */
.L_x_7040:
[----:B------:R-:W-:Y:S01]  /*2870*/  HFMA2 R12, -RZ, RZ, 0, 4.76837158203125e-07 ;  /* 0x00000008ff0c7431 */ /* 0x000fe200000001ff */
[----:B------:R-:W-:-:S04]  /*2880*/  FMNMX.FTZ R0, R14, -3.40282346638528859812e+38, !PT ;  /* 0xff7fffff0e007809 */ /* 0x000fc80007810000 */
[----:B------:R-:W-:-:S07]  /*2890*/  MOV R13, R0 ;  /* 0x00000000000d7202 */ /* 0x000fce0000000f00 */
[----:B------:R-:W-:Y:S05]  /*28a0*/  WARPSYNC.COLLECTIVE R15, `(.L_x_7041) ;  /* 0x000000000f087348 */ /* 0x000fea0003c00000 */
[----:B------:R0:W1:Y:S02]  /*28b0*/  SHFL.BFLY P6, R14, R13, R12, R11 ;  /* 0x0c00000c0d0e7389 */ /* 0x00006400000c000b */
[----:B01----:R-:W-:Y:S05]  /*28c0*/  ENDCOLLECTIVE ;  /* 0x000000000000791b */ /* 0x003fea0003800000 */
.L_x_7041:
[----:B------:R-:W-:Y:S01]  /*28d0*/  HFMA2 R12, -RZ, RZ, 0, 2.384185791015625e-07 ;  /* 0x00000004ff0c7431 */ /* 0x000fe200000001ff */
[----:B------:R-:W-:-:S04]  /*28e0*/  FMNMX.FTZ R2, R0, R14, !PT ;  /* 0x0000000e00027209 */ /* 0x000fc80007810000 */
[----:B------:R-:W-:-:S07]  /*28f0*/  MOV R13, R2 ;  /* 0x00000002000d7202 */ /* 0x000fce0000000f00 */
[----:B------:R-:W-:Y:S05]  /*2900*/  WARPSYNC.COLLECTIVE R15, `(.L_x_7042) ;  /* 0x000000000f087348 */ /* 0x000fea0003c00000 */
[----:B------:R0:W1:Y:S02]  /*2910*/  SHFL.BFLY P6, R14, R13, R12, R11 ;  /* 0x0c00000c0d0e7389 */ /* 0x00006400000c000b */
[----:B01----:R-:W-:Y:S05]  /*2920*/  ENDCOLLECTIVE ;  /* 0x000000000000791b */ /* 0x003fea0003800000 */
.L_x_7042:
[----:B------:R-:W-:Y:S01]  /*2930*/  HFMA2 R12, -RZ, RZ, 0, 1.1920928955078125e-07 ;  /* 0x00000002ff0c7431 */ /* 0x000fe200000001ff */
[----:B------:R-:W-:-:S04]  /*2940*/  FMNMX.FTZ R3, R2, R14, !PT ;  /* 0x0000000e02037209 */ /* 0x000fc80007810000 */
[----:B------:R-:W-:-:S07]  /*2950*/  MOV R13, R3 ;  /* 0x00000003000d7202 */ /* 0x000fce0000000f00 */
[----:B------:R-:W-:Y:S05]  /*2960*/  WARPSYNC.COLLECTIVE R15, `(.L_x_7043) ;  /* 0x000000000f087348 */ /* 0x000fea0003c00000 */
[----:B------:R0:W1:Y:S02]  /*2970*/  SHFL.BFLY P6, R14, R13, R12, R11 ;  /* 0x0c00000c0d0e7389 */ /* 0x00006400000c000b */
[----:B01----:R-:W-:Y:S05]  /*2980*/  ENDCOLLECTIVE ;  /* 0x000000000000791b */ /* 0x003fea0003800000 */
.L_x_7043:
[----:B------:R-:W-:Y:S05]  /*2990*/  BRA `(.L_x_7044) ;  /* 0xffffffd800a87947 */ /* 0x000fea000383ffff */
.L_x_7045:
        /* <DEDUP_REMOVED lines=14> */
.L_x_27376:


//--------------------- .text._ZN4vllm25paged_attention_v2_kernelIfhLi80ELi16ELi128ELNS_18Fp8KVCacheDataTypeE2ELb0ELi512EEEvPfS2_PT_PKS3_PKT0_S9_ifPKiSB_iPKfiiiSD_SD_iiiii --------------------------
	.section	.text._ZN4vllm25paged_attention_v2_kernelIfhLi80ELi16ELi128ELNS_18Fp8KVCacheDataTypeE2ELb0ELi512EEEvPfS2_PT_PKS3_PKT0_S9_ifPKiSB_iPKfiiiSD_SD_iiiii,"ax",@progbits
	.align	128
        .global         _ZN4vllm25paged_attention_v2_kernelIfhLi80ELi16ELi128ELNS_18Fp8KVCacheDataTypeE2ELb0ELi512EEEvPfS2_PT_PKS3_PKT0_S9_ifPKiSB_iPKfiiiSD_SD_iiiii
        .type           _ZN4vllm25paged_attention_v2_kernelIfhLi80ELi16ELi128ELNS_18Fp8KVCacheDataTypeE2ELb0ELi512EEEvPfS2_PT_PKS3_PKT0_S9_ifPKiSB_iPKfiiiSD_SD_iiiii,@function
        .size           _ZN4vllm25paged_attention_v2_kernelIfhLi80ELi16ELi128ELNS_18Fp8KVCacheDataTypeE2ELb0ELi512EEEvPfS2_PT_PKS3_PKT0_S9_ifPKiSB_iPKfiiiSD_SD_iiiii,(.L_x_27377 - _ZN4vllm25paged_attention_v2_kernelIfhLi80ELi16ELi128ELNS_18Fp8KVCacheDataTypeE2ELb0ELi512EEEvPfS2_PT_PKS3_PKT0_S9_ifPKiSB_iPKfiiiSD_SD_iiiii)
        .other          _ZN4vllm25paged_attention_v2_kernelIfhLi80ELi16ELi128ELNS_18Fp8KVCacheDataTypeE2ELb0ELi512EEEvPfS2_PT_PKS3_PKT0_S9_ifPKiSB_iPKfiiiSD_SD_iiiii,@"STO_CUDA_ENTRY STV_DEFAULT"
_ZN4vllm25paged_attention_v2_kernelIfhLi80ELi16ELi128ELNS_18Fp8KVCacheDataTypeE2ELb0ELi512EEEvPfS2_PT_PKS3_PKT0_S9_ifPKiSB_iPKfiiiSD_SD_iiiii:
.text._ZN4vllm25paged_attention_v2_kernelIfhLi80ELi16ELi128ELNS_18Fp8KVCacheDataTypeE2ELb0ELi512EEEvPfS2_PT_PKS3_PKT0_S9_ifPKiSB_iPKfiiiSD_SD_iiiii:
        /* <DEDUP_REMOVED lines=52> */
.L_x_7047:
[----:B------:R-:W-:Y:S05]  /*0340*/  BSYNC.RECONVERGENT B6 ;  /* 0x0000000000067941 */ /* 0x000fea0003800200 */
.L_x_7046:
        /* <DEDUP_REMOVED lines=15> */
.L_x_7083:
        /* <DEDUP_REMOVED lines=40> */
.L_x_7053:
        /* <DEDUP_REMOVED lines=11> */
.L_x_7052:
[----:B------:R-:W-:Y:S05]  /*0770*/  BSYNC.RECONVERGENT B1 ;  /* 0x0000000000017941 */ /* 0x000fea0003800200 */
.L_x_7051:
        /* <DEDUP_REMOVED lines=13> */
.L_x_7056:
        /* <DEDUP_REMOVED lines=100> */
.L_x_7055:
[----:B------:R-:W-:Y:S05]  /*0e90*/  BSYNC.RECONVERGENT B1 ;  /* 0x0000000000017941 */ /* 0x000fea0003800200 */
.L_x_7054:
        /* <DEDUP_REMOVED lines=55> */
.L_x_7058:
[----:B------:R-:W-:Y:S05]  /*1210*/  BSYNC.RECONVERGENT B1 ;  /* 0x0000000000017941 */ /* 0x000fea0003800200 */
.L_x_7057:
        /* <DEDUP_REMOVED lines=26> */
.L_x_7050:
[----:B------:R-:W-:Y:S05]  /*13c0*/  BSYNC.RECONVERGENT B0 ;  /* 0x0000000000007941 */ /* 0x000fea0003800200 */
.L_x_7049:
        /* <DEDUP_REMOVED lines=40> */
.L_x_7063:
[----:B------:R-:W1:Y:S01]  /*1650*/  LDS R13, [R3] ;  /* 0x00000000030d7984 */ /* 0x000e620000000800 */
[----:B------:R-:W-:-:S04]  /*1660*/  IADD3 R11, PT, PT, R11, 0x1, RZ ;  /* 0x000000010b0b7810 */ /* 0x000fc80007ffe0ff */
[----:B------:R-:W-:Y:S01]  /*1670*/  ISETP.NE.AND P0, PT, R11, RZ, PT ;  /* 0x000000ff0b00720c */ /* 0x000fe20003f05270 */
[----:B-1----:R-:W-:-:S05]  /*1680*/  FMUL.FTZ R12, R13, R2 ;  /* 0x000000020d0c7220 */ /* 0x002fca0000410000 */
[----:B------:R1:W-:Y:S02]  /*1690*/  STS [R3], R12 ;  /* 0x0000000c03007388 */ /* 0x0003e40000000800 */
[----:B-1----:R-:W-:-:S05]  /*16a0*/  IADD3 R3, PT, PT, R3, 0x200, RZ ;  /* 0x0000020003037810 */ /* 0x002fca0007ffe0ff */
[----:B------:R-:W-:Y:S05]  /*16b0*/  @P0 BRA `(.L_x_7063) ;  /* 0xfffffffc00e40947 */ /* 0x000fea000383ffff */
.L_x_7062:
[----:B------:R-:W-:Y:S05]  /*16c0*/  BSYNC.RECONVERGENT B1 ;  /* 0x0000000000017941 */ /* 0x000fea0003800200 */
.L_x_7061:
        /* <DEDUP_REMOVED lines=13> */
.L_x_7066:
        /* <DEDUP_REMOVED lines=52> */
.L_x_7065:
[----:B------:R-:W-:Y:S05]  /*1ae0*/  BSYNC.RECONVERGENT B1 ;  /* 0x0000000000017941 */ /* 0x000fea0003800200 */
.L_x_7064:
        /* <DEDUP_REMOVED lines=31> */
.L_x_7068:
[----:B------:R-:W-:Y:S05]  /*1ce0*/  BSYNC.RECONVERGENT B1 ;  /* 0x0000000000017941 */ /* 0x000fea0003800200 */
.L_x_7067:
        /* <DEDUP_REMOVED lines=14> */
.L_x_7060:
[----:B------:R-:W-:Y:S05]  /*1dd0*/  BSYNC.RECONVERGENT B0 ;  /* 0x0000000000007941 */ /* 0x000fea0003800200 */
.L_x_7059:
        /* <DEDUP_REMOVED lines=32> */
.L_x_7070:
[----:B------:R-:W-:Y:S05]  /*1fe0*/  BSYNC.RECONVERGENT B0 ;  /* 0x0000000000007941 */ /* 0x000fea0003800200 */
.L_x_7069:
[----:B------:R-:W-:Y:S01]  /*1ff0*/  BAR.SYNC.DEFER_BLOCKING 0x0 ;  /* 0x0000000000007b1d */ /* 0x000fe20000010000 */
[----:B------:R-:W-:Y:S01]  /*2000*/  HFMA2 R11, -RZ, RZ, 0, 0 ;  /* 0x00000000ff0b7431 */ /* 0x000fe200000001ff */
[C---:B------:R-:W-:Y:S01]  /*2010*/  LOP3.LUT P3, RZ, R4.reuse, 0x3c3, RZ, 0xc0, !PT ;  /* 0x000003c304ff7812 */ /* 0x040fe2000786c0ff */
[----:B-1----:R-:W-:Y:S01]  /*2020*/  HFMA2 R7, -RZ, RZ, 0, 0 ;  /* 0x00000000ff077431 */ /* 0x002fe200000001ff */
        /* <DEDUP_REMOVED lines=22> */
.L_x_7072:
[----:B------:R-:W-:Y:S05]  /*2190*/  BSYNC.RECONVERGENT B0 ;  /* 0x0000000000007941 */ /* 0x000fea0003800200 */
.L_x_7071:
        /* <DEDUP_REMOVED lines=12> */
[----:B------:R-:W5:Y:S01]  /*2260*/  LDS R22, [R0+0x120] ;  /* 0x0001200000167984 */ /* 0x000f620000000800 */
[----:B-1----:R-:W-:Y:S01]  /*2270*/  FADD.FTZ R11, R11, R2 ;  /* 0x000000020b0b7221 */ /* 0x002fe20000010000 */
        /* <DEDUP_REMOVED lines=8> */
[----:B------:R-:W-:-:S07]  /*2300*/  FADD.FTZ R13, R13, R22 ;  /* 0x000000160d0d7221 */ /* 0x000fce0000010000 */
.L_x_7074:
[----:B------:R-:W-:Y:S05]  /*2310*/  BSYNC.RECONVERGENT B0 ;  /* 0x0000000000007941 */ /* 0x000fea0003800200 */
.L_x_7073:
        /* <DEDUP_REMOVED lines=13> */
.L_x_7076:
[----:B------:R-:W-:Y:S05]  /*23f0*/  BSYNC.RECONVERGENT B0 ;  /* 0x0000000000007941 */ /* 0x000fea0003800200 */
.L_x_7075:
        /* <DEDUP_REMOVED lines=12> */
[----:B------:R-:W5:Y:S01]  /*24c0*/  LDS R22, [R0+0x120] ;  /* 0x0001200000167984 */ /* 0x000f620000000800 */
[----:B-12---:R-:W-:Y:S01]  /*24d0*/  FADD.FTZ R11, R11, R2 ;  /* 0x000000020b0b7221 */ /* 0x006fe20000010000 */
        /* <DEDUP_REMOVED lines=8> */
[----:B------:R-:W-:-:S07]  /*2560*/  FADD.FTZ R13, R13, R22 ;  /* 0x000000160d0d7221 */ /* 0x000fce0000010000 */
.L_x_7078:
[----:B------:R-:W-:Y:S05]  /*2570*/  BSYNC.RECONVERGENT B0 ;  /* 0x0000000000007941 */ /* 0x000fea0003800200 */
.L_x_7077:
        /* <DEDUP_REMOVED lines=25> */
.L_x_7048:
[----:B------:R-:W-:Y:S01]  /*2710*/  MOV R12, 0x10 ;  /* 0x00000010000c7802 */ /* 0x000fe20000000f00 */
[----:B------:R-:W-:Y:S01]  /*2720*/  IMAD.MOV.U32 R11, RZ, RZ, 0x1f ;  /* 0x0000001fff0b7424 */ /* 0x000fe200078e00ff */
[----:B------:R-:W-:-:S07]  /*2730*/  MOV R15, 0xffffffff ;  /* 0xffffffff000f7802 */ /* 0x000fce0000000f00 */
[----:B------:R-:W-:Y:S05]  /*2740*/  WARPSYNC.COLLECTIVE R15, `(.L_x_7079) ;  /* 0x000000000f087348 */ /* 0x000fea0003c00000 */
[----:B------:R0:W1:Y:S02]  /*2750*/  SHFL.BFLY P6, R14, R13, R12, R11 ;  /* 0x0c00000c0d0e7389 */ /* 0x00006400000c000b */
[----:B01----:R-:W-:Y:S05]  /*2760*/  ENDCOLLECTIVE ;  /* 0x000000000000791b */ /* 0x003fea0003800000 */
.L_x_7079:
[----:B------:R-:W-:Y:S01]  /*2770*/  HFMA2 R12, -RZ, RZ, 0, 4.76837158203125e-07 ;  /* 0x00000008ff0c7431 */ /* 0x000fe200000001ff */
[----:B------:R-:W-:-:S04]  /*2780*/  FMNMX.FTZ R0, R14, -3.40282346638528859812e+38, !PT ;  /* 0xff7fffff0e007809 */ /* 0x000fc80007810000 */
[----:B------:R-:W-:-:S07]  /*2790*/  MOV R13, R0 ;  /* 0x00000000000d7202 */ /* 0x000fce0000000f00 */
[----:B------:R-:W-:Y:S05]  /*27a0*/  WARPSYNC.COLLECTIVE R15, `(.L_x_7080) ;  /* 0x000000000f087348 */ /* 0x000fea0003c00000 */
[----:B------:R0:W1:Y:S02]  /*27b0*/  SHFL.BFLY P6, R14, R13, R12, R11 ;  /* 0x0c00000c0d0e7389 */ /* 0x00006400000c000b */
[----:B01----:R-:W-:Y:S05]  /*27c0*/  ENDCOLLECTIVE ;  /* 0x000000000000791b */ /* 0x003fea0003800000 */
.L_x_7080:
[----:B------:R-:W-:Y:S01]  /*27d0*/  HFMA2 R12, -RZ, RZ, 0, 2.384185791015625e-07 ;  /* 0x00000004ff0c7431 */ /* 0x000fe200000001ff */
[----:B------:R-:W-:-:S04]  /*27e0*/  FMNMX.FTZ R2, R0, R14, !PT ;  /* 0x0000000e00027209 */ /* 0x000fc80007810000 */
[----:B------:R-:W-:-:S07]  /*27f0*/  MOV R13, R2 ;  /* 0x00000002000d7202 */ /* 0x000fce0000000f00 */
[----:B------:R-:W-:Y:S05]  /*2800*/  WARPSYNC.COLLECTIVE R15, `(.L_x_7081) ;  /* 0x000000000f087348 */ /* 0x000fea0003c00000 */
[----:B------:R0:W1:Y:S02]  /*2810*/  SHFL.BFLY P6, R14, R13, R12, R11 ;  /* 0x0c00000c0d0e7389 */ /* 0x00006400000c000b */
[----:B01----:R-:W-:Y:S05]  /*2820*/  ENDCOLLECTIVE ;  /* 0x000000000000791b */ /* 0x003fea0003800000 */
.L_x_7081:
[----:B------:R-:W-:Y:S01]  /*2830*/  HFMA2 R12, -RZ, RZ, 0, 1.1920928955078125e-07 ;  /* 0x00000002ff0c7431 */ /* 0x000fe200000001ff */
[----:B------:R-:W-:-:S04]  /*2840*/  FMNMX.FTZ R3, R2, R14, !PT ;  /* 0x0000000e02037209 */ /* 0x000fc80007810000 */
[----:B------:R-:W-:-:S07]  /*2850*/  MOV R13, R3 ;  /* 0x00000003000d7202 */ /* 0x000fce0000000f00 */
[----:B------:R-:W-:Y:S05]  /*2860*/  WARPSYNC.COLLECTIVE R15, `(.L_x_7082) ;  /* 0x000000000f087348 */ /* 0x000fea0003c00000 */
[----:B------:R0:W1:Y:S02]  /*2870*/  SHFL.BFLY P6, R14, R13, R12, R11 ;  /* 0x0c00000c0d0e7389 */ /* 0x00006400000c000b */
[----:B01----:R-:W-:Y:S05]  /*2880*/  ENDCOLLECTIVE ;  /* 0x000000000000791b */ /* 0x003fea0003800000 */
.L_x_7082:
[----:B------:R-:W-:Y:S05]  /*2890*/  BRA `(.L_x_7083) ;  /* 0xffffffd800e87947 */ /* 0x000fea000383ffff */
.L_x_7084:
        /* <DEDUP_REMOVED lines=14> */
.L_x_27377:


//--------------------- .text._ZN4vllm25paged_attention_v2_kernelIfhLi64ELi16ELi128ELNS_18Fp8KVCacheDataTypeE2ELb0ELi512EEEvPfS2_PT_PKS3_PKT0_S9_ifPKiSB_iPKfiiiSD_SD_iiiii --------------------------
	.section	.text._ZN4vllm25paged_attention_v2_kernelIfhLi64ELi16ELi128ELNS_18Fp8KVCacheDataTypeE2ELb0ELi512EEEvPfS2_PT_PKS3_PKT0_S9_ifPKiSB_iPKfiiiSD_SD_iiiii,"ax",@progbits
	.align	128
        .global         _ZN4vllm25paged_attention_v2_kernelIfhLi64ELi16ELi128ELNS_18Fp8KVCacheDataTypeE2ELb0ELi512EEEvPfS2_PT_PKS3_PKT0_S9_ifPKiSB_iPKfiiiSD_SD_iiiii
        .type           _ZN4vllm25paged_attention_v2_kernelIfhLi64ELi16ELi128ELNS_18Fp8KVCacheDataTypeE2ELb0ELi512EEEvPfS2_PT_PKS3_PKT0_S9_ifPKiSB_iPKfiiiSD_SD_iiiii,@function
        .size           _ZN4vllm25paged_attention_v2_kernelIfhLi64ELi16ELi128ELNS_18Fp8KVCacheDataTypeE2ELb0ELi512EEEvPfS2_PT_PKS3_PKT0_S9_ifPKiSB_iPKfiiiSD_SD_iiiii,(.L_x_27378 - _ZN4vllm25paged_attention_v2_kernelIfhLi64ELi16ELi128ELNS_18Fp8KVCacheDataTypeE2ELb0ELi512EEEvPfS2_PT_PKS3_PKT0_S9_ifPKiSB_iPKfiiiSD_SD_iiiii)
        .other          _ZN4vllm25paged_attention_v2_kernelIfhLi64ELi16ELi128ELNS_18Fp8KVCacheDataTypeE2ELb0ELi512EEEvPfS2_PT_PKS3_PKT0_S9_ifPKiSB_iPKfiiiSD_SD_iiiii,@"STO_CUDA_ENTRY STV_DEFAULT"
_ZN4vllm25paged_attention_v2_kernelIfhLi64ELi16ELi128ELNS_18Fp8KVCacheDataTypeE2ELb0ELi512EEEvPfS2_PT_PKS3_PKT0_S9_ifPKiSB_iPKfiiiSD_SD_iiiii:
.text._ZN4vllm25paged_attention_v2_kernelIfhLi64ELi16ELi128ELNS_18Fp8KVCacheDataTypeE2ELb0ELi512EEEvPfS2_PT_PKS3_PKT0_S9_ifPKiSB_iPKfiiiSD_SD_iiiii:
        /* <DEDUP_REMOVED lines=52> */
.L_x_7086:
[----:B------:R-:W-:Y:S05]  /*0340*/  BSYNC.RECONVERGENT B6 ;  /* 0x0000000000067941 */ /* 0x000fea0003800200 */
.L_x_7085:
        /* <DEDUP_REMOVED lines=15> */
.L_x_7122:
        /* <DEDUP_REMOVED lines=10> */
[----:B------:R-:W-:Y:S01]  /*04e0*/  IMAD.MOV.U32 R10, RZ, RZ, -0x800001 ;  /* 0xff7fffffff0a7424 */ /* 0x000fe200078e00ff */
        /* <DEDUP_REMOVED lines=29> */
.L_x_7092:
        /* <DEDUP_REMOVED lines=11> */
.L_x_7091:
[----:B------:R-:W-:Y:S05]  /*0770*/  BSYNC.RECONVERGENT B1 ;  /* 0x0000000000017941 */ /* 0x000fea0003800200 */
.L_x_7090:
        /* <DEDUP_REMOVED lines=13> */
.L_x_7095:
        /* <DEDUP_REMOVED lines=100> */
.L_x_7094:
[----:B------:R-:W-:Y:S05]  /*0e90*/  BSYNC.RECONVERGENT B1 ;  /* 0x0000000000017941 */ /* 0x000fea0003800200 */
.L_x_7093:
        /* <DEDUP_REMOVED lines=55> */
.L_x_7097:
[----:B------:R-:W-:Y:S05]  /*1210*/  BSYNC.RECONVERGENT B1 ;  /* 0x0000000000017941 */ /* 0x000fea0003800200 */
.L_x_7096:
        /* <DEDUP_REMOVED lines=26> */
.L_x_7089:
[----:B------:R-:W-:Y:S05]  /*13c0*/  BSYNC.RECONVERGENT B0 ;  /* 0x0000000000007941 */ /* 0x000fea0003800200 */
.L_x_7088:
        /* <DEDUP_REMOVED lines=40> */
.L_x_7102:
[----:B------:R-:W1:Y:S01]  /*1650*/  LDS R13, [R3] ;  /* 0x00000000030d7984 */ /* 0x000e620000000800 */
[----:B------:R-:W-:-:S05]  /*1660*/  VIADD R11, R11, 0x1 ;  /* 0x000000010b0b7836 */ /* 0x000fca0000000000 */
[----:B------:R-:W-:Y:S01]  /*1670*/  ISETP.NE.AND P0, PT, R11, RZ, PT ;  /* 0x000000ff0b00720c */ /* 0x000fe20003f05270 */
[----:B-1----:R-:W-:-:S05]  /*1680*/  FMUL.FTZ R12, R13, R2 ;  /* 0x000000020d0c7220 */ /* 0x002fca0000410000 */
[----:B------:R1:W-:Y:S02]  /*1690*/  STS [R3], R12 ;  /* 0x0000000c03007388 */ /* 0x0003e40000000800 */
[----:B-1----:R-:W-:-:S05]  /*16a0*/  IADD3 R3, PT, PT, R3, 0x200, RZ ;  /* 0x0000020003037810 */ /* 0x002fca0007ffe0ff */
[----:B------:R-:W-:Y:S05]  /*16b0*/  @P0 BRA `(.L_x_7102) ;  /* 0xfffffffc00e40947 */ /* 0x000fea000383ffff */
.L_x_7101:
[----:B------:R-:W-:Y:S05]  /*16c0*/  BSYNC.RECONVERGENT B1 ;  /* 0x0000000000017941 */ /* 0x000fea0003800200 */
.L_x_7100:
        /* <DEDUP_REMOVED lines=13> */
.L_x_7105:
        /* <DEDUP_REMOVED lines=52> */
.L_x_7104:
[----:B------:R-:W-:Y:S05]  /*1ae0*/  BSYNC.RECONVERGENT B1 ;  /* 0x0000000000017941 */ /* 0x000fea0003800200 */
.L_x_7103:
        /* <DEDUP_REMOVED lines=31> */
.L_x_7107:
[----:B------:R-:W-:Y:S05]  /*1ce0*/  BSYNC.RECONVERGENT B1 ;  /* 0x0000000000017941 */ /* 0x000fea0003800200 */
.L_x_7106:
        /* <DEDUP_REMOVED lines=14> */
.L_x_7099:
[----:B------:R-:W-:Y:S05]  /*1dd0*/  BSYNC.RECONVERGENT B0 ;  /* 0x0000000000007941 */ /* 0x000fea0003800200 */
.L_x_7098:
        /* <DEDUP_REMOVED lines=27> */
.L_x_7109:
[----:B------:R-:W-:Y:S05]  /*1f90*/  BSYNC.RECONVERGENT B0 ;  /* 0x0000000000007941 */ /* 0x000fea0003800200 */
.L_x_7108:
[----:B-1----:R-:W-:Y:S01]  /*1fa0*/  SHF.R.U32.HI R13, RZ, 0x2, R7 ;  /* 0x00000002ff0d7819 */ /* 0x002fe20000011607 */
[----:B------:R-:W-:Y:S01]  /*1fb0*/  BAR.SYNC.DEFER_BLOCKING 0x0 ;  /* 0x0000000000007b1d */ /* 0x000fe20000010000 */
[----:B------:R-:W-:Y:S01]  /*1fc0*/  IADD3 R15, PT, PT, R9, 0x20, RZ ;  /* 0x00000020090f7810 */ /* 0x000fe20007ffe0ff */
[----:B------:R-:W-:Y:S01]  /*1fd0*/  HFMA2 R5, -RZ, RZ, 0, 0 ;  /* 0x00000000ff057431 */ /* 0x000fe200000001ff */
[C---:B------:R-:W-:Y:S01]  /*1fe0*/  LOP3.LUT P4, RZ, R4.reuse, 0x3c3, RZ, 0xc0, !PT ;  /* 0x000003c304ff7812 */ /* 0x040fe2000788c0ff */
[----:B0-----:R-:W-:Y:S01]  /*1ff0*/  HFMA2 R8, -RZ, RZ, 0, 0 ;  /* 0x00000000ff087431 */ /* 0x001fe200000001ff */
[----:B------:R-:W-:Y:S01]  /*2000*/  ISETP.GT.U32.AND P5, PT, R4, 0x1f, PT ;  /* 0x0000001f0400780c */ /* 0x000fe20003fa4070 */
[----:B------:R-:W-:Y:S01]  /*2010*/  BSSY.RECONVERGENT B0, `(.L_x_7110) ;  /* 0x0000013000007945 */ /* 0x000fe20003800200 */
[----:B------:R-:W-:Y:S02]  /*2020*/  CS2R R2, SRZ ;  /* 0x0000000000027805 */ /* 0x000fe4000001ff00 */
[----:B------:R-:W-:-:S02]  /*2030*/  MOV R12, RZ ;  /* 0x000000ff000c7202 */ /* 0x000fc40000000f00 */
[----:B------:R-:W-:Y:S02]  /*2040*/  CS2R R10, SRZ ;  /* 0x00000000000a7805 */ /* 0x000fe4000001ff00 */
[----:B------:R-:W-:Y:S02]  /*2050*/  MOV R7, RZ ;  /* 0x000000ff00077202 */ /* 0x000fe40000000f00 */
[----:B------:R-:W-:Y:S02]  /*2060*/  LEA R6, R6, R13, 0x6 ;  /* 0x0000000d06067211 */ /* 0x000fe400078e30ff */
[----:B------:R-:W-:Y:S01]  /*2070*/  LEA R18, R0, R15, 0x18 ;  /* 0x0000000f00127211 */ /* 0x000fe200078ec0ff */
[----:B------:R-:W-:Y:S06]  /*2080*/  @P2 BRA `(.L_x_7111) ;  /* 0x00000000002c2947 */ /* 0x000fec0003800000 */
[----:B------:R-:W-:-:S05]  /*2090*/  VIADD R9, R9, 0x20 ;  /* 0x0000002009097836 */ /* 0x000fca0000000000 */
        /* <DEDUP_REMOVED lines=10> */
.L_x_7111:
[----:B------:R-:W-:Y:S05]  /*2140*/  BSYNC.RECONVERGENT B0 ;  /* 0x0000000000007941 */ /* 0x000fea0003800200 */
.L_x_7110:
        /* <DEDUP_REMOVED lines=20> */
.L_x_7113:
[----:B------:R-:W-:Y:S05]  /*2290*/  BSYNC.RECONVERGENT B0 ;  /* 0x0000000000007941 */ /* 0x000fea0003800200 */
.L_x_7112:
        /* <DEDUP_REMOVED lines=12> */
.L_x_7115:
[----:B------:R-:W-:Y:S05]  /*2360*/  BSYNC.RECONVERGENT B0 ;  /* 0x0000000000007941 */ /* 0x000fea0003800200 */
.L_x_7114:
        /* <DEDUP_REMOVED lines=19> */
.L_x_7117:
[----:B------:R-:W-:Y:S05]  /*24a0*/  BSYNC.RECONVERGENT B0 ;  /* 0x0000000000007941 */ /* 0x000fea0003800200 */
.L_x_7116:
        /* <DEDUP_REMOVED lines=23> */
.L_x_7087:
[----:B------:R-:W-:Y:S01]  /*2620*/  HFMA2 R12, -RZ, RZ, 0, 9.5367431640625e-07 ;  /* 0x00000010ff0c7431 */ /* 0x000fe200000001ff */
[----:B------:R-:W-:Y:S01]  /*2630*/  MOV R11, 0x1f ;  /* 0x0000001f000b7802 */ /* 0x000fe20000000f00 */
[----:B------:R-:W-:-:S07]  /*2640*/  IMAD.MOV.U32 R15, RZ, RZ, -0x1 ;  /* 0xffffffffff0f7424 */ /* 0x000fce00078e00ff */
[----:B------:R-:W-:Y:S05]  /*2650*/  WARPSYNC.COLLECTIVE R15, `(.L_x_7118) ;  /* 0x000000000f087348 */ /* 0x000fea0003c00000 */
[----:B------:R0:W1:Y:S02]  /*2660*/  SHFL.BFLY P6, R14, R13, R12, R11 ;  /* 0x0c00000c0d0e7389 */ /* 0x00006400000c000b */
[----:B01----:R-:W-:Y:S05]  /*2670*/  ENDCOLLECTIVE ;  /* 0x000000000000791b */ /* 0x003fea0003800000 */
.L_x_7118:
[----:B------:R-:W-:Y:S01]  /*2680*/  HFMA2 R12, -RZ, RZ, 0, 4.76837158203125e-07 ;  /* 0x00000008ff0c7431 */ /* 0x000fe200000001ff */
[----:B------:R-:W-:-:S04]  /*2690*/  FMNMX.FTZ R0, R14, -3.40282346638528859812e+38, !PT ;  /* 0xff7fffff0e007809 */ /* 0x000fc80007810000 */
[----:B------:R-:W-:-:S07]  /*26a0*/  MOV R13, R0 ;  /* 0x00000000000d7202 */ /* 0x000fce0000000f00 */
[----:B------:R-:W-:Y:S05]  /*26b0*/  WARPSYNC.COLLECTIVE R15, `(.L_x_7119) ;  /* 0x000000000f087348 */ /* 0x000fea0003c00000 */
[----:B------:R0:W1:Y:S02]  /*26c0*/  SHFL.BFLY P6, R14, R13, R12, R11 ;  /* 0x0c00000c0d0e7389 */ /* 0x00006400000c000b */
[----:B01----:R-:W-:Y:S05]  /*26d0*/  ENDCOLLECTIVE ;  /* 0x000000000000791b */ /* 0x003fea0003800000 */
.L_x_7119:
[----:B------:R-:W-:Y:S01]  /*26e0*/  HFMA2 R12, -RZ, RZ, 0, 2.384185791015625e-07 ;  /* 0x00000004ff0c7431 */ /* 0x000fe200000001ff */
[----:B------:R-:W-:-:S04]  /*26f0*/  FMNMX.FTZ R2, R0, R14, !PT ;  /* 0x0000000e00027209 */ /* 0x000fc80007810000 */
[----:B------:R-:W-:-:S07]  /*2700*/  MOV R13, R2 ;  /* 0x00000002000d7202 */ /* 0x000fce0000000f00 */
[----:B------:R-:W-:Y:S05]  /*2710*/  WARPSYNC.COLLECTIVE R15, `(.L_x_7120) ;  /* 0x000000000f087348 */ /* 0x000fea0003c00000 */
[----:B------:R0:W1:Y:S02]  /*2720*/  SHFL.BFLY P6, R14, R13, R12, R11 ;  /* 0x0c00000c0d0e7389 */ /* 0x00006400000c000b */
[----:B01----:R-:W-:Y:S05]  /*2730*/  ENDCOLLECTIVE ;  /* 0x000000000000791b */ /* 0x003fea0003800000 */
.L_x_7120:
[----:B------:R-:W-:Y:S01]  /*2740*/  HFMA2 R12, -RZ, RZ, 0, 1.1920928955078125e-07 ;  /* 0x00000002ff0c7431 */ /* 0x000fe200000001ff */
[----:B------:R-:W-:-:S04]  /*2750*/  FMNMX.FTZ R3, R2, R14, !PT ;  /* 0x0000000e02037209 */ /* 0x000fc80007810000 */
[----:B------:R-:W-:-:S07]  /*2760*/  MOV R13, R3 ;  /* 0x00000003000d7202 */ /* 0x000fce0000000f00 */
[----:B------:R-:W-:Y:S05]  /*2770*/  WARPSYNC.COLLECTIVE R15, `(.L_x_7121) ;  /* 0x000000000f087348 */ /* 0x000fea0003c00000 */
[----:B------:R0:W1:Y:S02]  /*2780*/  SHFL.BFLY P6, R14, R13, R12, R11 ;  /* 0x0c00000c0d0e7389 */ /* 0x00006400000c000b */
[----:B01----:R-:W-:Y:S05]  /*2790*/  ENDCOLLECTIVE ;  /* 0x000000000000791b */ /* 0x003fea0003800000 */
.L_x_7121:
[----:B------:R-:W-:Y:S05]  /*27a0*/  BRA `(.L_x_7122) ;  /* 0xffffffdc00247947 */ /* 0x000fea000383ffff */
.L_x_7123:
        /* <DEDUP_REMOVED lines=13> */
.L_x_27378:


//--------------------- .text._ZN4vllm25paged_attention_v2_kernelIfhLi32ELi16ELi128ELNS_18Fp8KVCacheDataTypeE2ELb0ELi512EEEvPfS2_PT_PKS3_PKT0_S9_ifPKiSB_iPKfiiiSD_SD_iiiii --------------------------
	.section	.text._ZN4vllm25paged_attention_v2_kernelIfhLi32ELi16ELi128ELNS_18Fp8KVCacheDataTypeE2ELb0ELi512EEEvPfS2_PT_PKS3_PKT0_S9_ifPKiSB_iPKfiiiSD_SD_iiiii,"ax",@progbits
	.align	128
        .global         _ZN4vllm25paged_attention_v2_kernelIfhLi32ELi16ELi128ELNS_18Fp8KVCacheDataTypeE2ELb0ELi512EEEvPfS2_PT_PKS3_PKT0_S9_ifPKiSB_iPKfiiiSD_SD_iiiii
        .type           _ZN4vllm25paged_attention_v2_kernelIfhLi32ELi16ELi128ELNS_18Fp8KVCacheDataTypeE2ELb0ELi512EEEvPfS2_PT_PKS3_PKT0_S9_ifPKiSB_iPKfiiiSD_SD_iiiii,@function
        .size           _ZN4vllm25paged_attention_v2_kernelIfhLi32ELi16ELi128ELNS_18Fp8KVCacheDataTypeE2ELb0ELi512EEEvPfS2_PT_PKS3_PKT0_S9_ifPKiSB_iPKfiiiSD_SD_iiiii,(.L_x_27379 - _ZN4vllm25paged_attention_v2_kernelIfhLi32ELi16ELi128ELNS_18Fp8KVCacheDataTypeE2ELb0ELi512EEEvPfS2_PT_PKS3_PKT0_S9_ifPKiSB_iPKfiiiSD_SD_iiiii)
        .other          _ZN4vllm25paged_attention_v2_kernelIfhLi32ELi16ELi128ELNS_18Fp8KVCacheDataTypeE2ELb0ELi512EEEvPfS2_PT_PKS3_PKT0_S9_ifPKiSB_iPKfiiiSD_SD_iiiii,@"STO_CUDA_ENTRY STV_DEFAULT"
_ZN4vllm25paged_attention_v2_kernelIfhLi32ELi16ELi128ELNS_18Fp8KVCacheDataTypeE2ELb0ELi512EEEvPfS2_PT_PKS3_PKT0_S9_ifPKiSB_iPKfiiiSD_SD_iiiii:
.text._ZN4vllm25paged_attention_v2_kernelIfhLi32ELi16ELi128ELNS_18Fp8KVCacheDataTypeE2ELb0ELi512EEEvPfS2_PT_PKS3_PKT0_S9_ifPKiSB_iPKfiiiSD_SD_iiiii:
        /* <DEDUP_REMOVED lines=52> */
.L_x_7125:
[----:B------:R-:W-:Y:S05]  /*0340*/  BSYNC.RECONVERGENT B6 ;  /* 0x0000000000067941 */ /* 0x000fea0003800200 */
.L_x_7124:
        /* <DEDUP_REMOVED lines=15> */
.L_x_7153:
        /* <DEDUP_REMOVED lines=40> */
.L_x_7131:
        /* <DEDUP_REMOVED lines=11> */
.L_x_7130:
[----:B------:R-:W-:Y:S05]  /*0770*/  BSYNC.RECONVERGENT B1 ;  /* 0x0000000000017941 */ /* 0x000fea0003800200 */
.L_x_7129:
        /* <DEDUP_REMOVED lines=13> */
.L_x_7134:
        /* <DEDUP_REMOVED lines=100> */
.L_x_7133:
[----:B------:R-:W-:Y:S05]  /*0e90*/  BSYNC.RECONVERGENT B1 ;  /* 0x0000000000017941 */ /* 0x000fea0003800200 */
.L_x_7132:
        /* <DEDUP_REMOVED lines=55> */
.L_x_7136:
[----:B------:R-:W-:Y:S05]  /*1210*/  BSYNC.RECONVERGENT B1 ;  /* 0x0000000000017941 */ /* 0x000fea0003800200 */
.L_x_7135:
        /* <DEDUP_REMOVED lines=26> */
.L_x_7128:
[----:B------:R-:W-:Y:S05]  /*13c0*/  BSYNC.RECONVERGENT B0 ;  /* 0x0000000000007941 */ /* 0x000fea0003800200 */
.L_x_7127:
        /* <DEDUP_REMOVED lines=32> */
[C---:B------:R-:W-:Y:S01]  /*15d0*/  SHF.L.U32 R3, R10.reuse, 0x7, RZ ;  /* 0x000000070a037819 */ /* 0x040fe200000006ff */
[----:B------:R-:W-:Y:S01]  /*15e0*/  VIADD R5, R7, 0x20 ;  /* 0x0000002007057836 */ /* 0x000fe20000000000 */
[----:B------:R-:W-:Y:S02]  /*15f0*/  LOP3.LUT R10, R10, 0x3, RZ, 0xc0, !PT ;  /* 0x000000030a0a7812 */ /* 0x000fe400078ec0ff */
[----:B------:R-:W-:Y:S02]  /*1600*/  LOP3.LUT R3, R3, 0x180, RZ, 0xc0, !PT ;  /* 0x0000018003037812 */ /* 0x000fe400078ec0ff */
[----:B------:R-:W-:Y:S02]  /*1610*/  LEA R11, R0, R5, 0x18 ;  /* 0x00000005000b7211 */ /* 0x000fe400078ec0ff */
[----:B------:R-:W-:Y:S02]  /*1620*/  IADD3 R5, PT, PT, R3, R4, RZ ;  /* 0x0000000403057210 */ /* 0x000fe40007ffe0ff */
[----:B------:R-:W-:-:S02]  /*1630*/  IADD3 R10, PT, PT, -R10, RZ, RZ ;  /* 0x000000ff0a0a7210 */ /* 0x000fc40007ffe1ff */
[----:B------:R-:W-:-:S07]  /*1640*/  LEA R3, R4, R11, 0x2 ;  /* 0x0000000b04037211 */ /* 0x000fce00078e10ff */
.L_x_7141:
[----:B------:R-:W1:Y:S01]  /*1650*/  LDS R11, [R3] ;  /* 0x00000000030b7984 */ /* 0x000e620000000800 */
[----:B------:R-:W-:-:S04]  /*1660*/  IADD3 R10, PT, PT, R10, 0x1, RZ ;  /* 0x000000010a0a7810 */ /* 0x000fc80007ffe0ff */
[----:B------:R-:W-:Y:S01]  /*1670*/  ISETP.NE.AND P0, PT, R10, RZ, PT ;  /* 0x000000ff0a00720c */ /* 0x000fe20003f05270 */
[----:B-1----:R-:W-:-:S05]  /*1680*/  FMUL.FTZ R12, R11, R2 ;  /* 0x000000020b0c7220 */ /* 0x002fca0000410000 */
[----:B------:R1:W-:Y:S02]  /*1690*/  STS [R3], R12 ;  /* 0x0000000c03007388 */ /* 0x0003e40000000800 */
[----:B-1----:R-:W-:-:S05]  /*16a0*/  IADD3 R3, PT, PT, R3, 0x200, RZ ;  /* 0x0000020003037810 */ /* 0x002fca0007ffe0ff */
[----:B------:R-:W-:Y:S05]  /*16b0*/  @P0 BRA `(.L_x_7141) ;  /* 0xfffffffc00e40947 */ /* 0x000fea000383ffff */
.L_x_7140:
[----:B------:R-:W-:Y:S05]  /*16c0*/  BSYNC.RECONVERGENT B1 ;  /* 0x0000000000017941 */ /* 0x000fea0003800200 */
.L_x_7139:
        /* <DEDUP_REMOVED lines=13> */
.L_x_7144:
        /* <DEDUP_REMOVED lines=52> */
.L_x_7143:
[----:B------:R-:W-:Y:S05]  /*1ae0*/  BSYNC.RECONVERGENT B1 ;  /* 0x0000000000017941 */ /* 0x000fea0003800200 */
.L_x_7142:
        /* <DEDUP_REMOVED lines=31> */
.L_x_7146:
[----:B------:R-:W-:Y:S05]  /*1ce0*/  BSYNC.RECONVERGENT B1 ;  /* 0x0000000000017941 */ /* 0x000fea0003800200 */
.L_x_7145:
        /* <DEDUP_REMOVED lines=14> */
.L_x_7138:
[----:B------:R-:W-:Y:S05]  /*1dd0*/  BSYNC.RECONVERGENT B0 ;  /* 0x0000000000007941 */ /* 0x000fea0003800200 */
.L_x_7137:
[----:B------:R-:W-:Y:S01]  /*1de0*/  BAR.SYNC.DEFER_BLOCKING 0x0 ;  /* 0x0000000000007b1d */ /* 0x000fe20000010000 */
[C---:B------:R-:W-:Y:S02]  /*1df0*/  ISETP.NE.AND P2, PT, R4.reuse, RZ, PT ;  /* 0x000000ff0400720c */ /* 0x040fe40003f45270 */
[----:B------:R-:W-:Y:S02]  /*1e00*/  IADD3 R7, PT, PT, R7, 0x20, RZ ;  /* 0x0000002007077810 */ /* 0x000fe40007ffe0ff */
[C---:B------:R-:W-:Y:S01]  /*1e10*/  LOP3.LUT P0, RZ, R4.reuse, 0x3, RZ, 0xc0, !PT ;  /* 0x0000000304ff7812 */ /* 0x040fe2000780c0ff */
[----:B------:R-:W-:Y:S01]  /*1e20*/  BSSY.RECONVERGENT B0, `(.L_x_7147) ;  /* 0x0000019000007945 */ /* 0x000fe20003800200 */
[----:B-12---:R-:W-:Y:S02]  /*1e30*/  LOP3.LUT R2, R4, 0x3c0, RZ, 0xc0, !PT ;  /* 0x000003c004027812 */ /* 0x006fe400078ec0ff */
[----:B------:R-:W-:Y:S02]  /*1e40*/  SHF.R.U32.HI R13, RZ, 0x2, R6 ;  /* 0x00000002ff0d7819 */ /* 0x000fe40000011606 */
[----:B------:R-:W-:-:S02]  /*1e50*/  LEA R12, R0, R7, 0x18 ;  /* 0x00000007000c7211 */ /* 0x000fc400078ec0ff */
[----:B------:R-:W-:Y:S02]  /*1e60*/  LOP3.LUT P1, RZ, R4, 0x3c3, RZ, 0xc0, !PT ;  /* 0x000003c304ff7812 */ /* 0x000fe4000782c0ff */
[----:B------:R-:W-:Y:S02]  /*1e70*/  ISETP.NE.OR P3, PT, R2, 0x40, P0 ;  /* 0x000000400200780c */ /* 0x000fe40000765670 */
[----:B------:R-:W-:Y:S01]  /*1e80*/  LOP3.LUT R0, R13, 0x3e0, R4, 0xf8, !PT ;  /* 0x000003e00d007812 */ /* 0x000fe200078ef804 */
        /* <DEDUP_REMOVED lines=18> */
.L_x_7148:
[----:B------:R-:W-:Y:S05]  /*1fb0*/  BSYNC.RECONVERGENT B0 ;  /* 0x0000000000007941 */ /* 0x000fea0003800200 */
.L_x_7147:
[----:B------:R-:W-:Y:S01]  /*1fc0*/  BAR.SYNC.DEFER_BLOCKING 0x0 ;  /* 0x0000000000007b1d */ /* 0x000fe20000010000 */
[----:B------:R-:W-:Y:S01]  /*1fd0*/  HFMA2 R5, -RZ, RZ, 0, 0 ;  /* 0x00000000ff057431 */ /* 0x000fe200000001ff */
[----:B------:R-:W-:Y:S01]  /*1fe0*/  LEA R0, R0, R12, 0x2 ;  /* 0x0000000c00007211 */ /* 0x000fe200078e10ff */
[----:B-1----:R-:W-:Y:S01]  /*1ff0*/  HFMA2 R9, -RZ, RZ, 0, 0 ;  /* 0x00000000ff097431 */ /* 0x002fe200000001ff */
        /* <DEDUP_REMOVED lines=13> */
[----:B0-----:R-:W0:Y:S04]  /*20d0*/  @!P1 LDS R8, [R0+0x40] ;  /* 0x0000400000089984 */ /* 0x001e280000000800 */
[----:B------:R-:W3:Y:S01]  /*20e0*/  @!P1 LDS R10, [R0+0x60] ;  /* 0x00006000000a9984 */ /* 0x000ee20000000800 */
[----:B-1----:R-:W-:Y:S01]  /*20f0*/  @!P1 FADD.FTZ R5, R5, R2 ;  /* 0x0000000205059221 */ /* 0x002fe20000010000 */
[----:B------:R-:W-:Y:S01]  /*2100*/  BAR.SYNC.DEFER_BLOCKING 0x0 ;  /* 0x0000000000007b1d */ /* 0x000fe20000010000 */
[----:B--2---:R-:W-:Y:S01]  /*2110*/  @!P1 FADD.FTZ R7, R7, R6 ;  /* 0x0000000607079221 */ /* 0x004fe20000010000 */
[----:B0-----:R-:W-:Y:S01]  /*2120*/  @!P1 FADD.FTZ R9, R9, R8 ;  /* 0x0000000809099221 */ /* 0x001fe20000010000 */
        /* <DEDUP_REMOVED lines=23> */
[----:B----4-:R-:W-:-:S03]  /*22a0*/  @!P2 FADD.FTZ R11, R11, R14 ;  /* 0x0000000e0b0ba221 */ /* 0x010fc60000010000 */
[----:B------:R-:W-:-:S04]  /*22b0*/  MOV R3, UR8 ;  /* 0x0000000800037c02 */ /* 0x000fc80008000f00 */
[----:B------:R-:W-:-:S04]  /*22c0*/  IADD3 R4, P0, P1, R4, UR5, R3 ;  /* 0x0000000504047c10 */ /* 0x000fc8000f91e003 */
[----:B------:R-:W-:Y:S02]  /*22d0*/  IADD3.X R3, PT, PT, RZ, RZ, RZ, P0, P1 ;  /* 0x000000ffff037210 */ /* 0x000fe400007e24ff */
[----:B-----5:R-:W-:-:S04]  /*22e0*/  LEA R2, P0, R4, UR6, 0x2 ;  /* 0x0000000604027c11 */ /* 0x020fc8000f8010ff */
[----:B------:R-:W-:-:S05]  /*22f0*/  LEA.HI.X R3, R4, UR7, R3, 0x2, P0 ;  /* 0x0000000704037c11 */ /* 0x000fca00080f1403 */
[----:B------:R-:W-:Y:S04]  /*2300*/  STG.E desc[UR36][R2.64], R5 ;  /* 0x0000000502007986 */ /* 0x000fe8000c101924 */
[----:B------:R-:W-:Y:S04]  /*2310*/  STG.E desc[UR36][R2.64+0x20], R7 ;  /* 0x0000200702007986 */ /* 0x000fe8000c101924 */
[----:B------:R-:W-:Y:S04]  /*2320*/  STG.E desc[UR36][R2.64+0x40], R9 ;  /* 0x0000400902007986 */ /* 0x000fe8000c101924 */
[----:B------:R-:W-:Y:S01]  /*2330*/  STG.E desc[UR36][R2.64+0x60], R11 ;  /* 0x0000600b02007986 */ /* 0x000fe2000c101924 */
[----:B------:R-:W-:Y:S05]  /*2340*/  EXIT ;  /* 0x000000000000794d */ /* 0x000fea0003800000 */
.L_x_7126:
[----:B------:R-:W-:Y:S01]  /*2350*/  HFMA2 R11, -RZ, RZ, 0, 1.847743988037109375e-06 ;  /* 0x0000001fff0b7431 */ /* 0x000fe200000001ff */
[----:B------:R-:W-:Y:S02]  /*2360*/  MOV R12, 0x10 ;  /* 0x00000010000c7802 */ /* 0x000fe40000000f00 */
[----:B------:R-:W-:-:S07]  /*2370*/  MOV R15, 0xffffffff ;  /* 0xffffffff000f7802 */ /* 0x000fce0000000f00 */
[----:B------:R-:W-:Y:S05]  /*2380*/  WARPSYNC.COLLECTIVE R15, `(.L_x_7149) ;  /* 0x000000000f087348 */ /* 0x000fea0003c00000 */
[----:B------:R0:W1:Y:S02]  /*2390*/  SHFL.BFLY P6, R14, R13, R12, R11 ;  /* 0x0c00000c0d0e7389 */ /* 0x00006400000c000b */
[----:B01----:R-:W-:Y:S05]  /*23a0*/  ENDCOLLECTIVE ;  /* 0x000000000000791b */ /* 0x003fea0003800000 */
.L_x_7149:
[----:B------:R-:W-:Y:S01]  /*23b0*/  HFMA2 R12, -RZ, RZ, 0, 4.76837158203125e-07 ;  /* 0x00000008ff0c7431 */ /* 0x000fe200000001ff */
[----:B------:R-:W-:-:S05]  /*23c0*/  FMNMX.FTZ R0, R14, -3.40282346638528859812e+38, !PT ;  /* 0xff7fffff0e007809 */ /* 0x000fca0007810000 */
[----:B------:R-:W-:-:S07]  /*23d0*/  IMAD.MOV.U32 R13, RZ, RZ, R0 ;  /* 0x000000ffff0d7224 */ /* 0x000fce00078e0000 */
[----:B------:R-:W-:Y:S05]  /*23e0*/  WARPSYNC.COLLECTIVE R15, `(.L_x_7150) ;  /* 0x000000000f087348 */ /* 0x000fea0003c00000 */
[----:B------:R0:W1:Y:S02]  /*23f0*/  SHFL.BFLY P6, R14, R13, R12, R11 ;  /* 0x0c00000c0d0e7389 */ /* 0x00006400000c000b */
[----:B01----:R-:W-:Y:S05]  /*2400*/  ENDCOLLECTIVE ;  /* 0x000000000000791b */ /* 0x003fea0003800000 */
.L_x_7150:
[----:B------:R-:W-:Y:S01]  /*2410*/  HFMA2 R12, -RZ, RZ, 0, 2.384185791015625e-07 ;  /* 0x00000004ff0c7431 */ /* 0x000fe200000001ff */
[----:B------:R-:W-:-:S04]  /*2420*/  FMNMX.FTZ R2, R0, R14, !PT ;  /* 0x0000000e00027209 */ /* 0x000fc80007810000 */
[----:B------:R-:W-:-:S07]  /*2430*/  MOV R13, R2 ;  /* 0x00000002000d7202 */ /* 0x000fce0000000f00 */
[----:B------:R-:W-:Y:S05]  /*2440*/  WARPSYNC.COLLECTIVE R15, `(.L_x_7151) ;  /* 0x000000000f087348 */ /* 0x000fea0003c00000 */
[----:B------:R0:W1:Y:S02]  /*2450*/  SHFL.BFLY P6, R14, R13, R12, R11 ;  /* 0x0c00000c0d0e7389 */ /* 0x00006400000c000b */
[----:B01----:R-:W-:Y:S05]  /*2460*/  ENDCOLLECTIVE ;  /* 0x000000000000791b */ /* 0x003fea0003800000 */
.L_x_7151:
[----:B------:R-:W-:Y:S01]  /*2470*/  HFMA2 R12, -RZ, RZ, 0, 1.1920928955078125e-07 ;  /* 0x00000002ff0c7431 */ /* 0x000fe200000001ff */
[----:B------:R-:W-:-:S04]  /*2480*/  FMNMX.FTZ R3, R2, R14, !PT ;  /* 0x0000000e02037209 */ /* 0x000fc80007810000 */
[----:B------:R-:W-:-:S07]  /*2490*/  MOV R13, R3 ;  /* 0x00000003000d7202 */ /* 0x000fce0000000f00 */
[----:B------:R-:W-:Y:S05]  /*24a0*/  WARPSYNC.COLLECTIVE R15, `(.L_x_7152) ;  /* 0x000000000f087348 */ /* 0x000fea0003c00000 */
[----:B------:R0:W1:Y:S02]  /*24b0*/  SHFL.BFLY P6, R14, R13, R12, R11 ;  /* 0x0c00000c0d0e7389 */ /* 0x00006400000c000b */
[----:B01----:R-:W-:Y:S05]  /*24c0*/  ENDCOLLECTIVE ;  /* 0x000000000000791b */ /* 0x003fea0003800000 */
.L_x_7152:
[----:B------:R-:W-:Y:S05]  /*24d0*/  BRA `(.L_x_7153) ;  /* 0xffffffdc00d87947 */ /* 0x000fea000383ffff */
.L_x_7154:
        /* <DEDUP_REMOVED lines=10> */
.L_x_27379:


//--------------------- .text._ZN4vllm25paged_attention_v2_kernelIfhLi256ELi16ELi128ELNS_18Fp8KVCacheDataTypeE2ELb1ELi512EEEvPfS2_PT_PKS3_PKT0_S9_ifPKiSB_iPKfiiiSD_SD_iiiii --------------------------
	.section	.text._ZN4vllm25paged_attention_v2_kernelIfhLi256ELi16ELi128ELNS_18Fp8KVCacheDataTypeE2ELb1ELi512EEEvPfS2_PT_PKS3_PKT0_S9_ifPKiSB_iPKfiiiSD_SD_iiiii,"ax",@progbits
	.align	128
        .global         _ZN4vllm25paged_attention_v2_kernelIfhLi256ELi16ELi128ELNS_18Fp8KVCacheDataTypeE2ELb1ELi512EEEvPfS2_PT_PKS3_PKT0_S9_ifPKiSB_iPKfiiiSD_SD_iiiii
        .type           _ZN4vllm25paged_attention_v2_kernelIfhLi256ELi16ELi128ELNS_18Fp8KVCacheDataTypeE2ELb1ELi512EEEvPfS2_PT_PKS3_PKT0_S9_ifPKiSB_iPKfiiiSD_SD_iiiii,@function
        .size           _ZN4vllm25paged_attention_v2_kernelIfhLi256ELi16ELi128ELNS_18Fp8KVCacheDataTypeE2ELb1ELi512EEEvPfS2_PT_PKS3_PKT0_S9_ifPKiSB_iPKfiiiSD_SD_iiiii,(.L_x_27380 - _ZN4vllm25paged_attention_v2_kernelIfhLi256ELi16ELi128ELNS_18Fp8KVCacheDataTypeE2ELb1ELi512EEEvPfS2_PT_PKS3_PKT0_S9_ifPKiSB_iPKfiiiSD_SD_iiiii)
        .other          _ZN4vllm25paged_attention_v2_kernelIfhLi256ELi16ELi128ELNS_18Fp8KVCacheDataTypeE2ELb1ELi512EEEvPfS2_PT_PKS3_PKT0_S9_ifPKiSB_iPKfiiiSD_SD_iiiii,@"STO_CUDA_ENTRY STV_DEFAULT"
_ZN4vllm25paged_attention_v2_kernelIfhLi256ELi16ELi128ELNS_18Fp8KVCacheDataTypeE2ELb1ELi512EEEvPfS2_PT_PKS3_PKT0_S9_ifPKiSB_iPKfiiiSD_SD_iiiii:
.text._ZN4vllm25paged_attention_v2_kernelIfhLi256ELi16ELi128ELNS_18Fp8KVCacheDataTypeE2ELb1ELi512EEEvPfS2_PT_PKS3_PKT0_S9_ifPKiSB_iPKfiiiSD_SD_iiiii:
        /* <DEDUP_REMOVED lines=36> */
[----:B------:R-:W-:Y:S01]  /*0240*/  IMAD.HI.U32 R0, R7, R9, R6 ;  /* 0x0000000907007227 */ /* 0x000fe200078e0006 */
[----:B------:R-:W-:-:S03]  /*0250*/  LEA R6, R32, 0x20, 0x5 ;  /* 0x0000002020067811 */ /* 0x000fc600078e28ff */
[----:B------:R-:W-:-:S04]  /*0260*/  IMAD.MOV.U32 R9, RZ, RZ, R12 ;  /* 0x000000ffff097224 */ /* 0x000fc800078e000c */
[----:B------:R-:W-:-:S05]  /*0270*/  IMAD.HI.U32 R7, R0, R9, RZ ;  /* 0x0000000900077227 */ /* 0x000fca00078e00ff */
[----:B------:R-:W-:-:S05]  /*0280*/  IADD3 R5, PT, PT, -R7, RZ, RZ ;  /* 0x000000ff07057210 */ /* 0x000fca0007ffe1ff */
[----:B------:R-:W-:Y:S01]  /*0290*/  IMAD R9, R4, R5, R9 ;  /* 0x0000000504097224 */ /* 0x000fe200078e0209 */
[----:B------:R-:W-:-:S04]  /*02a0*/  IADD3 R5, PT, PT, R3, 0xf, RZ ;  /* 0x0000000f03057810 */ /* 0x000fc80007ffe0ff */
[----:B------:R-:W-:Y:S02]  /*02b0*/  ISETP.GT.U32.AND P2, PT, R4, R9, PT ;  /* 0x000000090400720c */ /* 0x000fe40003f44070 */
[----:B------:R-:W-:-:S04]  /*02c0*/  SHF.R.U32.HI R5, RZ, 0x4, R5 ;  /* 0x00000004ff057819 */ /* 0x000fc80000011605 */
[----:B------:R-:W-:Y:S02]  /*02d0*/  VIMNMX.U32 R5, PT, PT, R5, R6, PT ;  /* 0x0000000605057248 */ /* 0x000fe40003fe0000 */
[----:B------:R-:W-:-:S05]  /*02e0*/  LEA R6, R32, R19, 0x5 ;  /* 0x0000001320067211 */ /* 0x000fca00078e28ff */
[-C--:B------:R-:W-:Y:S01]  /*02f0*/  @!P2 IADD3 R9, PT, PT, R9, -R4.reuse, RZ ;  /* 0x800000040909a210 */ /* 0x080fe20007ffe0ff */
[----:B------:R-:W-:Y:S01]  /*0300*/  @!P2 VIADD R7, R7, 0x1 ;  /* 0x000000010707a836 */ /* 0x000fe20000000000 */
[----:B------:R-:W-:Y:S02]  /*0310*/  PLOP3.LUT P2, PT, PT, PT, UP0, 0x80, 0x8 ;  /* 0x000000000008781c */ /* 0x000fe40003f4f008 */
[----:B------:R-:W-:Y:S01]  /*0320*/  ISETP.GE.U32.AND P0, PT, R9, R4, PT ;  /* 0x000000040900720c */ /* 0x000fe20003f06070 */
[----:B------:R-:W-:-:S05]  /*0330*/  IMAD R9, R32, -0x20, R5 ;  /* 0xffffffe020097824 */ /* 0x000fca00078e0205 */
[----:B------:R-:W-:Y:S01]  /*0340*/  LEA R8, R9, R10, 0x4 ;  /* 0x0000000a09087211 */ /* 0x000fe200078e20ff */
[----:B------:R-:W-:-:S03]  /*0350*/  IMAD.U32 R9, RZ, RZ, UR4 ;  /* 0x00000004ff097e24 */ /* 0x000fc6000f8e00ff */
[----:B------:R-:W-:Y:S01]  /*0360*/  VIMNMX R17, PT, PT, R3, R8, PT ;  /* 0x0000000803117248 */ /* 0x000fe20003fe0100 */
[----:B------:R-:W-:Y:S02]  /*0370*/  @P2 IMAD R8, R9, R2, 0x1 ;  /* 0x0000000109082424 */ /* 0x000fe400078e0202 */
[----:B------:R-:W-:Y:S02]  /*0380*/  @P0 IADD3 R7, PT, PT, R7, 0x1, RZ ;  /* 0x0000000107070810 */ /* 0x000fe40007ffe0ff */
[----:B------:R-:W-:Y:S02]  /*0390*/  ISETP.GE.U32.AND P0, PT, R6, R5, PT ;  /* 0x000000050600720c */ /* 0x000fe40003f06070 */
[----:B------:R-:W-:Y:S02]  /*03a0*/  @!P3 IADD3 R7, PT, PT, -R7, RZ, RZ ;  /* 0x000000ff0707b210 */ /* 0x000fe40007ffe1ff */
[----:B------:R-:W-:Y:S01]  /*03b0*/  @!P1 LOP3.LUT R7, RZ, R11, RZ, 0x33, !PT ;  /* 0x0000000bff079212 */ /* 0x000fe200078e33ff */
[----:B------:R-:W-:Y:S08]  /*03c0*/  BRA.U UP0, `(.L_x_7155) ;  /* 0x0000000100dc7547 */ /* 0x000ff0000b800000 */
[----:B------:R-:W0:Y:S01]  /*03d0*/  LDC R3, c[0x0][0x3b0] ;  /* 0x0000ec00ff037b82 */ /* 0x000e220000000800 */
[----:B------:R-:W-:Y:S02]  /*03e0*/  IABS R14, UR40 ;  /* 0x00000028000e7c13 */ /* 0x000fe40008000000 */
        /* <DEDUP_REMOVED lines=8> */
[----:B------:R-:W-:-:S04]  /*0470*/  IMAD R13, R13, R12, RZ ;  /* 0x0000000c0d0d7224 */ /* 0x000fc800078e02ff */
[----:B------:R-:W-:Y:S01]  /*0480*/  IMAD.HI.U32 R9, R9, R13, R8 ;  /* 0x0000000d09097227 */ /* 0x000fe200078e0008 */
[----:B------:R-:W-:Y:S02]  /*0490*/  MOV R13, R14 ;  /* 0x0000000e000d7202 */ /* 0x000fe40000000f00 */
[----:B------:R-:W-:-:S03]  /*04a0*/  LOP3.LUT R8, R3, UR40, RZ, 0x3c, !PT ;  /* 0x0000002803087c12 */ /* 0x000fc6000f8e3cff */
[----:B------:R-:W-:Y:S01]  /*04b0*/  IMAD.HI.U32 R9, R9, R13, RZ ;  /* 0x0000000d09097227 */ /* 0x000fe200078e00ff */
[----:B------:R-:W-:-:S04]  /*04c0*/  ISETP.GE.AND P3, PT, R8, RZ, PT ;  /* 0x000000ff0800720c */ /* 0x000fc80003f66270 */
        /* <DEDUP_REMOVED lines=24> */
[----:B------:R-:W-:Y:S01]  /*0650*/  IMAD R8, R9, R11, R12 ;  /* 0x0000000b09087224 */ /* 0x000fe200078e020c */
[----:B------:R-:W-:-:S04]  /*0660*/  LOP3.LUT R11, R14, UR39, RZ, 0x3c, !PT ;  /* 0x000000270e0b7c12 */ /* 0x000fc8000f8e3cff */
[----:B------:R-:W-:Y:S02]  /*0670*/  ISETP.GT.U32.AND P2, PT, R13, R8, PT ;  /* 0x000000080d00720c */ /* 0x000fe40003f44070 */
[----:B------:R-:W-:-:S11]  /*0680*/  ISETP.GE.AND P3, PT, R11, RZ, PT ;  /* 0x000000ff0b00720c */ /* 0x000fd60003f66270 */
[-C--:B------:R-:W-:Y:S02]  /*0690*/  @!P2 IADD3 R8, PT, PT, R8, -R13.reuse, RZ ;  /* 0x8000000d0808a210 */ /* 0x080fe40007ffe0ff */
[----:B------:R-:W-:Y:S02]  /*06a0*/  @!P2 IADD3 R9, PT, PT, R9, 0x1, RZ ;  /* 0x000000010909a810 */ /* 0x000fe40007ffe0ff */
[----:B------:R-:W-:Y:S02]  /*06b0*/  ISETP.GE.U32.AND P1, PT, R8, R13, PT ;  /* 0x0000000d0800720c */ /* 0x000fe40003f26070 */
[----:B------:R-:W0:Y:S01]  /*06c0*/  LDC R8, c[0x0][0x3f8] ;  /* 0x0000fe00ff087b82 */ /* 0x000e220000000800 */
[----:B------:R-:W-:-:S10]  /*06d0*/  ISETP.NE.AND P2, PT, R14, RZ, PT ;  /* 0x000000ff0e00720c */ /* 0x000fd40003f45270 */
[----:B------:R-:W-:-:S05]  /*06e0*/  @P1 IADD3 R9, PT, PT, R9, 0x1, RZ ;  /* 0x0000000109091810 */ /* 0x000fca0007ffe0ff */
[----:B------:R-:W-:Y:S01]  /*06f0*/  @!P3 IMAD.MOV R9, RZ, RZ, -R9 ;  /* 0x000000ffff09b224 */ /* 0x000fe200078e0a09 */
[----:B------:R-:W-:-:S05]  /*0700*/  @!P2 LOP3.LUT R9, RZ, R14, RZ, 0x33, !PT ;  /* 0x0000000eff09a212 */ /* 0x000fca00078e33ff */
[----:B0-----:R-:W-:-:S05]  /*0710*/  IMAD R3, R8, R3, R9 ;  /* 0x0000000308037224 */ /* 0x001fca00078e0209 */
[----:B------:R-:W-:-:S05]  /*0720*/  IADD3 R3, PT, PT, -R3, RZ, RZ ;  /* 0x000000ff03037210 */ /* 0x000fca0007ffe1ff */
[----:B------:R-:W-:-:S07]  /*0730*/  IMAD R8, R2, R3, 0x1 ;  /* 0x0000000102087424 */ /* 0x000fce00078e0203 */
.L_x_7155:
[----:B------:R-:W-:Y:S01]  /*0740*/  BSSY.RECONVERGENT B6, `(.L_x_7156) ;  /* 0x0000043000067945 */ /* 0x000fe20003800200 */
[----:B------:R-:W-:Y:S02]  /*0750*/  LOP3.LUT R16, R30, 0x1f, RZ, 0xc0, !PT ;  /* 0x0000001f1e107812 */ /* 0x000fe400078ec0ff */
[----:B------:R-:W-:Y:S02]  /*0760*/  MOV R3, R4 ;  /* 0x0000000400037202 */ /* 0x000fe40000000f00 */
[----:B------:R-:W-:Y:S01]  /*0770*/  IADD3 R9, PT, PT, -R10, R17, RZ ;  /* 0x000000110a097210 */ /* 0x000fe20007ffe1ff */
[----:B------:R-:W-:Y:S06]  /*0780*/  @P0 BRA `(.L_x_7157) ;  /* 0x0000000000f80947 */ /* 0x000fec0003800000 */
[----:B------:R-:W0:Y:S01]  /*0790*/  LDC R22, c[0x0][0x400] ;  /* 0x00010000ff167b82 */ /* 0x000e220000000800 */
[----:B------:R-:W1:Y:S01]  /*07a0*/  LDCU UR4, c[0x0][0x3fc] ;  /* 0x00007f80ff0477ac */ /* 0x000e620008000800 */
[----:B------:R-:W-:Y:S02]  /*07b0*/  MOV R12, RZ ;  /* 0x000000ff000c7202 */ /* 0x000fe40000000f00 */
[----:B------:R-:W-:-:S04]  /*07c0*/  SHF.R.U32.HI R4, RZ, 0x1, R30 ;  /* 0x00000001ff047819 */ /* 0x000fc8000001161e */
[----:B------:R-:W2:Y:S01]  /*07d0*/  LDC R11, c[0x0][0x404] ;  /* 0x00010100ff0b7b82 */ /* 0x000ea20000000800 */
[----:B0-----:R-:W-:Y:S02]  /*07e0*/  IABS R2, R22 ;  /* 0x0000001600027213 */ /* 0x001fe40000000000 */
[----:B------:R-:W-:Y:S02]  /*07f0*/  ISETP.NE.AND P1, PT, R22, RZ, PT ;  /* 0x000000ff1600720c */ /* 0x000fe40003f25270 */
[----:B------:R-:W0:Y:S01]  /*0800*/  I2F.RP R14, R2 ;  /* 0x00000002000e7306 */ /* 0x000e220000209400 */
[----:B--2---:R-:W-:-:S07]  /*0810*/  ISETP.NE.AND P2, PT, R11, RZ, PT ;  /* 0x000000ff0b00720c */ /* 0x004fce0003f45270 */
[----:B0-----:R-:W0:Y:S02]  /*0820*/  MUFU.RCP R14, R14 ;  /* 0x0000000e000e7308 */ /* 0x001e240000001000 */
[----:B0-----:R-:W-:Y:S01]  /*0830*/  VIADD R13, R14, 0xffffffe ;  /* 0x0ffffffe0e0d7836 */ /* 0x001fe20000000000 */
[----:B------:R-:W-:-:S05]  /*0840*/  MOV R14, R6 ;  /* 0x00000006000e7202 */ /* 0x000fca0000000f00 */
[----:B------:R-:W0:Y:S02]  /*0850*/  F2I.FTZ.U32.TRUNC.NTZ R13, R13 ;  /* 0x0000000d000d7305 */ /* 0x000e24000021f000 */
[----:B0-----:R-:W-:-:S05]  /*0860*/  IADD3 R15, PT, PT, RZ, -R13, RZ ;  /* 0x8000000dff0f7210 */ /* 0x001fca0007ffe0ff */
[----:B------:R-:W-:-:S04]  /*0870*/  IMAD R15, R15, R2, RZ ;  /* 0x000000020f0f7224 */ /* 0x000fc800078e02ff */
[----:B------:R-:W-:Y:S01]  /*0880*/  IMAD.HI.U32 R12, R13, R15, R12 ;  /* 0x0000000f0d0c7227 */ /* 0x000fe200078e000c */
[----:B------:R-:W-:Y:S02]  /*0890*/  LOP3.LUT R15, R4, 0xf, RZ, 0xc0, !PT ;  /* 0x0000000f040f7812 */ /* 0x000fe400078ec0ff */
[----:B------:R-:W-:Y:S01]  /*08a0*/  IABS R4, R11 ;  /* 0x0000000b00047213 */ /* 0x000fe20000000000 */
[----:B-1----:R-:W-:Y:S01]  /*08b0*/  VIADD R13, R7, -UR4 ;  /* 0x80000004070d7c36 */ /* 0x002fe20008000000 */
[----:B------:R-:W-:-:S07]  /*08c0*/  IADD3 R15, PT, PT, -R10, R15, RZ ;  /* 0x0000000f0a0f7210 */ /* 0x000fce0007ffe1ff */
.L_x_7159:
        /* <DEDUP_REMOVED lines=30> */
[----:B------:R-:W-:Y:S02]  /*0ab0*/  LOP3.LUT P0, RZ, R30, 0x1, RZ, 0xc0, !PT ;  /* 0x000000011eff7812 */ /* 0x000fe4000780c0ff */
[----:B------:R-:W-:-:S11]  /*0ac0*/  IADD3 R14, PT, PT, R14, 0x4, RZ ;  /* 0x000000040e0e7810 */ /* 0x000fd60007ffe0ff */
[----:B------:R-:W0:Y:S01]  /*0ad0*/  @!P0 S2R R21, SR_CgaCtaId ;  /* 0x0000000000158919 */ /* 0x000e220000008800 */
[----:B------:R-:W-:Y:S01]  /*0ae0*/  @!P0 MOV R18, 0x400 ;  /* 0x0000040000128802 */ /* 0x000fe20000000f00 */
[----:B------:R-:W-:-:S03]  /*0af0*/  @!P0 IMAD.MOV.U32 R23, RZ, RZ, -0x800001 ;  /* 0xff7fffffff178424 */ /* 0x000fc600078e00ff */
[----:B------:R-:W-:Y:S02]  /*0b00*/  @!P0 IADD3 R20, PT, PT, R18, 0x20, RZ ;  /* 0x0000002012148810 */ /* 0x000fe40007ffe0ff */
[----:B------:R-:W-:Y:S02]  /*0b10*/  @!P0 IADD3 R18, PT, PT, R15, R24, RZ ;  /* 0x000000180f128210 */ /* 0x000fe40007ffe0ff */
[----:B0-----:R-:W-:-:S04]  /*0b20*/  @!P0 LEA R21, R21, R20, 0x18 ;  /* 0x0000001415158211 */ /* 0x001fc800078ec0ff */
[----:B------:R-:W-:-:S05]  /*0b30*/  @!P0 LEA R18, R18, R21, 0x2 ;  /* 0x0000001512128211 */ /* 0x000fca00078e10ff */
[----:B------:R0:W-:Y:S01]  /*0b40*/  @!P0 STS [R18], R23 ;  /* 0x0000001712008388 */ /* 0x0001e20000000800 */
[----:B------:R-:W-:-:S13]  /*0b50*/  ISETP.GE.U32.AND P0, PT, R14, R5, PT ;  /* 0x000000050e00720c */ /* 0x000fda0003f06070 */
[----:B0-----:R-:W-:Y:S05]  /*0b60*/  @!P0 BRA `(.L_x_7159) ;  /* 0xfffffffc00588947 */ /* 0x001fea000383ffff */
.L_x_7157:
[----:B------:R-:W-:Y:S05]  /*0b70*/  BSYNC.RECONVERGENT B6 ;  /* 0x0000000000067941 */ /* 0x000fea0003800200 */
.L_x_7156:
        /* <DEDUP_REMOVED lines=10> */
.L_x_7201:
        /* <DEDUP_REMOVED lines=34> */
[----:B------:R-:W-:Y:S02]  /*0e40*/  MOV R14, R30 ;  /* 0x0000001e000e7202 */ /* 0x000fe40000000f00 */
[----:B------:R-:W-:Y:S02]  /*0e50*/  LOP3.LUT R13, R13, 0x3, RZ, 0xc0, !PT ;  /* 0x000000030d0d7812 */ /* 0x000fe400078ec0ff */
[----:B------:R-:W-:Y:S02]  /*0e60*/  LEA R19, R0, R15, 0x18 ;  /* 0x0000000f00137211 */ /* 0x000fe400078ec0ff */
[----:B------:R-:W-:Y:S01]  /*0e70*/  MOV R15, RZ ;  /* 0x000000ff000f7202 */ /* 0x000fe20000000f00 */
[----:B------:R-:W-:Y:S01]  /*0e80*/  IMAD.MOV R13, RZ, RZ, -R13 ;  /* 0x000000ffff0d7224 */ /* 0x000fe200078e0a0d */
[----:B------:R-:W-:-:S07]  /*0e90*/  LEA R16, R30, R19, 0x2 ;  /* 0x000000131e107211 */ /* 0x000fce00078e10ff */
.L_x_7165:
        /* <DEDUP_REMOVED lines=11> */
.L_x_7164:
[----:B------:R-:W-:Y:S05]  /*0f50*/  BSYNC.RECONVERGENT B1 ;  /* 0x0000000000017941 */ /* 0x000fea0003800200 */
.L_x_7163:
        /* <DEDUP_REMOVED lines=12> */
.L_x_7168:
        /* <DEDUP_REMOVED lines=17> */
[C---:B---3--:R-:W-:Y:S01]  /*1130*/  FADD.FTZ R18, -R2.reuse, R27 ;  /* 0x0000001b02127221 */ /* 0x048fe20000010100 */
[----:B------:R-:W-:Y:S01]  /*1140*/  FMUL.FTZ R22, R29, 1.4426950216293334961 ;  /* 0x3fb8aa3b1d167820 */ /* 0x000fe20000410000 */
[----:B------:R-:W3:Y:S01]  /*1150*/  LDS R27, [R13+0xe00] ;  /* 0x000e00000d1b7984 */ /* 0x000ee20000000800 */
[----:B----4-:R-:W-:Y:S01]  /*1160*/  FADD.FTZ R20, -R2, R31 ;  /* 0x0000001f02147221 */ /* 0x010fe20000010100 */
[----:B------:R-:W-:-:S02]  /*1170*/  FMUL.FTZ R18, R18, 1.4426950216293334961 ;  /* 0x3fb8aa3b12127820 */ /* 0x000fc40000410000 */
[----:B------:R-:W4:Y:S01]  /*1180*/  LDS R29, [R13+0x1000] ;  /* 0x001000000d1d7984 */ /* 0x000f220000000800 */
[----:B------:R-:W2:Y:S01]  /*1190*/  MUFU.EX2 R16, R16 ;  /* 0x0000001000107308 */ /* 0x000ea20000000800 */
[----:B-----5:R-:W-:Y:S01]  /*11a0*/  FADD.FTZ R26, -R2, R33 ;  /* 0x00000021021a7221 */ /* 0x020fe20000010100 */
[----:B------:R-:W-:Y:S01]  /*11b0*/  FMUL.FTZ R20, R20, 1.4426950216293334961 ;  /* 0x3fb8aa3b14147820 */ /* 0x000fe20000410000 */
[----:B------:R-:W5:Y:S01]  /*11c0*/  LDS R31, [R13+0x1200] ;  /* 0x001200000d1f7984 */ /* 0x000f620000000800 */
[----:B------:R-:W-:Y:S01]  /*11d0*/  FADD.FTZ R28, -R2, R23 ;  /* 0x00000017021c7221 */ /* 0x000fe20000010100 */
[----:B------:R-:W-:Y:S02]  /*11e0*/  FMUL.FTZ R26, R26, 1.4426950216293334961 ;  /* 0x3fb8aa3b1a1a7820 */ /* 0x000fe40000410000 */
[----:B------:R-:W5:Y:S01]  /*11f0*/  LDS R33, [R13+0x1400] ;  /* 0x001400000d217984 */ /* 0x000f620000000800 */
[----:B------:R-:W0:Y:S01]  /*1200*/  MUFU.EX2 R18, R18 ;  /* 0x0000001200127308 */ /* 0x000e220000000800 */
[----:B------:R-:W-:-:S02]  /*1210*/  FMUL.FTZ R28, R28, 1.4426950216293334961 ;  /* 0x3fb8aa3b1c1c7820 */ /* 0x000fc40000410000 */
[----:B------:R-:W5:Y:S04]  /*1220*/  LDS R23, [R13+0x1600] ;  /* 0x001600000d177984 */ /* 0x000f680000000800 */
[----:B--2---:R-:W-:Y:S01]  /*1230*/  STS [R13+-0x200], R24 ;  /* 0xfffe00180d007388 */ /* 0x004fe20000000800 */
[----:B------:R-:W2:Y:S01]  /*1240*/  MUFU.EX2 R22, R22 ;  /* 0x0000001600167308 */ /* 0x000ea20000000800 */
[----:B------:R-:W-:Y:S02]  /*1250*/  FADD.FTZ R15, R16, R15 ;  /* 0x0000000f100f7221 */ /* 0x000fe40000010000 */
[----:B------:R-:W-:Y:S02]  /*1260*/  STS [R13+-0x400], R16 ;  /* 0xfffc00100d007388 */ /* 0x000fe40000000800 */
[----:B------:R-:W-:-:S03]  /*1270*/  FADD.FTZ R15, R15, R24 ;  /* 0x000000180f0f7221 */ /* 0x000fc60000010000 */
[----:B------:R-:W4:Y:S01]  /*1280*/  MUFU.EX2 R20, R20 ;  /* 0x0000001400147308 */ /* 0x000f220000000800 */
[----:B0-----:R-:W-:Y:S01]  /*1290*/  FADD.FTZ R15, R15, R18 ;  /* 0x000000120f0f7221 */ /* 0x001fe20000010000 */
[----:B------:R-:W-:Y:S01]  /*12a0*/  STS [R13], R18 ;  /* 0x000000120d007388 */ /* 0x000fe20000000800 */
[----:B------:R-:W-:-:S03]  /*12b0*/  FADD.FTZ R34, -R2, R21 ;  /* 0x0000001502227221 */ /* 0x000fc60000010100 */
[----:B------:R-:W0:Y:S01]  /*12c0*/  LDS R21, [R13+0x1800] ;  /* 0x001800000d157984 */ /* 0x000e220000000800 */
[----:B-1----:R-:W-:Y:S01]  /*12d0*/  FADD.FTZ R35, -R2, R25 ;  /* 0x0000001902237221 */ /* 0x002fe20000010100 */
[----:B------:R-:W1:Y:S01]  /*12e0*/  MUFU.EX2 R26, R26 ;  /* 0x0000001a001a7308 */ /* 0x000e620000000800 */
[----:B------:R-:W-:Y:S01]  /*12f0*/  FMUL.FTZ R34, R34, 1.4426950216293334961 ;  /* 0x3fb8aa3b22227820 */ /* 0x000fe20000410000 */
[----:B------:R-:W0:Y:S01]  /*1300*/  LDS R25, [R13+0x1a00] ;  /* 0x001a00000d197984 */ /* 0x000e220000000800 */
[----:B------:R-:W-:Y:S01]  /*1310*/  FMUL.FTZ R35, R35, 1.4426950216293334961 ;  /* 0x3fb8aa3b23237820 */ /* 0x000fe20000410000 */
[C---:B---3--:R-:W-:Y:S01]  /*1320*/  FADD.FTZ R27, -R2.reuse, R27 ;  /* 0x0000001b021b7221 */ /* 0x048fe20000010100 */
[----:B--2---:R-:W-:Y:S01]  /*1330*/  FADD.FTZ R15, R15, R22 ;  /* 0x000000160f0f7221 */ /* 0x004fe20000010000 */
[----:B------:R-:W-:Y:S01]  /*1340*/  STS [R13+0x200], R22 ;  /* 0x000200160d007388 */ /* 0x000fe20000000800 */
[C---:B----4-:R-:W-:Y:S01]  /*1350*/  FADD.FTZ R29, -R2.reuse, R29 ;  /* 0x0000001d021d7221 */ /* 0x050fe20000010100 */
[----:B------:R-:W2:Y:S01]  /*1360*/  MUFU.EX2 R28, R28 ;  /* 0x0000001c001c7308 */ /* 0x000ea20000000800 */
[----:B------:R-:W-:Y:S01]  /*1370*/  FMUL.FTZ R27, R27, 1.4426950216293334961 ;  /* 0x3fb8aa3b1b1b7820 */ /* 0x000fe20000410000 */
[----:B------:R-:W-:Y:S01]  /*1380*/  FADD.FTZ R15, R15, R20 ;  /* 0x000000140f0f7221 */ /* 0x000fe20000010000 */
[----:B------:R-:W-:Y:S01]  /*1390*/  FMUL.FTZ R29, R29, 1.4426950216293334961 ;  /* 0x3fb8aa3b1d1d7820 */ /* 0x000fe20000410000 */
[C---:B-----5:R-:W-:Y:S01]  /*13a0*/  FADD.FTZ R31, -R2.reuse, R31 ;  /* 0x0000001f021f7221 */ /* 0x060fe20000010100 */
[----:B------:R-:W-:Y:S01]  /*13b0*/  STS [R13+0x400], R20 ;  /* 0x000400140d007388 */ /* 0x000fe20000000800 */
[----:B------:R-:W-:-:S02]  /*13c0*/  FADD.FTZ R33, -R2, R33 ;  /* 0x0000002102217221 */ /* 0x000fc40000010100 */
[----:B------:R-:W3:Y:S01]  /*13d0*/  MUFU.EX2 R34, R34 ;  /* 0x0000002200227308 */ /* 0x000ee20000000800 */
[----:B-1----:R-:W-:Y:S01]  /*13e0*/  FADD.FTZ R15, R15, R26 ;  /* 0x0000001a0f0f7221 */ /* 0x002fe20000010000 */
[----:B------:R-:W-:Y:S01]  /*13f0*/  FMUL.FTZ R31, R31, 1.4426950216293334961 ;  /* 0x3fb8aa3b1f1f7820 */ /* 0x000fe20000410000 */
[----:B------:R-:W-:Y:S01]  /*1400*/  FMUL.FTZ R33, R33, 1.4426950216293334961 ;  /* 0x3fb8aa3b21217820 */ /* 0x000fe20000410000 */
[C---:B------:R-:W-:Y:S01]  /*1410*/  FADD.FTZ R23, -R2.reuse, R23 ;  /* 0x0000001702177221 */ /* 0x040fe20000010100 */
[----:B------:R-:W-:Y:S03]  /*1420*/  STS [R13+0x600], R26 ;  /* 0x0006001a0d007388 */ /* 0x000fe60000000800 */
[----:B------:R-:W1:Y:S01]  /*1430*/  MUFU.EX2 R36, R35 ;  /* 0x0000002300247308 */ /* 0x000e620000000800 */
[----:B--2---:R-:W-:Y:S01]  /*1440*/  FADD.FTZ R15, R15, R28 ;  /* 0x0000001c0f0f7221 */ /* 0x004fe20000010000 */
[----:B------:R-:W-:Y:S01]  /*1450*/  FMUL.FTZ R23, R23, 1.4426950216293334961 ;  /* 0x3fb8aa3b17177820 */ /* 0x000fe20000410000 */
[----:B------:R-:W-:Y:S05]  /*1460*/  STS [R13+0x800], R28 ;  /* 0x0008001c0d007388 */ /* 0x000fea0000000800 */
[----:B------:R-:W2:Y:S01]  /*1470*/  MUFU.EX2 R38, R27 ;  /* 0x0000001b00267308 */ /* 0x000ea20000000800 */
[----:B---3--:R-:W-:Y:S01]  /*1480*/  FADD.FTZ R15, R15, R34 ;  /* 0x000000220f0f7221 */ /* 0x008fe20000010000 */
[----:B------:R-:W-:Y:S01]  /*1490*/  STS [R13+0xa00], R34 ;  /* 0x000a00220d007388 */ /* 0x000fe20000000800 */
[----:B0-----:R-:W-:-:S05]  /*14a0*/  FADD.FTZ R21, -R2, R21 ;  /* 0x0000001502157221 */ /* 0x001fca0000010100 */
        /* <DEDUP_REMOVED lines=27> */
.L_x_7167:
[----:B------:R-:W-:Y:S05]  /*1660*/  BSYNC.RECONVERGENT B1 ;  /* 0x0000000000017941 */ /* 0x000fea0003800200 */
.L_x_7166:
        /* <DEDUP_REMOVED lines=55> */
.L_x_7170:
[----:B------:R-:W-:Y:S05]  /*19e0*/  BSYNC.RECONVERGENT B1 ;  /* 0x0000000000017941 */ /* 0x000fea0003800200 */
.L_x_7169:
        /* <DEDUP_REMOVED lines=26> */
.L_x_7162:
[----:B------:R-:W-:Y:S05]  /*1b90*/  BSYNC.RECONVERGENT B0 ;  /* 0x0000000000007941 */ /* 0x000fea0003800200 */
.L_x_7161:
        /* <DEDUP_REMOVED lines=40> */
.L_x_7175:
[----:B------:R-:W1:Y:S01]  /*1e20*/  LDS R16, [R12] ;  /* 0x000000000c107984 */ /* 0x000e620000000800 */
[----:B------:R-:W-:-:S04]  /*1e30*/  IADD3 R14, PT, PT, R14, 0x1, RZ ;  /* 0x000000010e0e7810 */ /* 0x000fc80007ffe0ff */
[----:B------:R-:W-:Y:S01]  /*1e40*/  ISETP.NE.AND P0, PT, R14, RZ, PT ;  /* 0x000000ff0e00720c */ /* 0x000fe20003f05270 */
[----:B-1----:R-:W-:-:S05]  /*1e50*/  FMUL.FTZ R15, R16, R3 ;  /* 0x00000003100f7220 */ /* 0x002fca0000410000 */
[----:B------:R1:W-:Y:S02]  /*1e60*/  STS [R12], R15 ;  /* 0x0000000f0c007388 */ /* 0x0003e40000000800 */
[----:B-1----:R-:W-:-:S05]  /*1e70*/  IADD3 R12, PT, PT, R12, 0x200, RZ ;  /* 0x000002000c0c7810 */ /* 0x002fca0007ffe0ff */
[----:B------:R-:W-:Y:S05]  /*1e80*/  @P0 BRA `(.L_x_7175) ;  /* 0xfffffffc00e40947 */ /* 0x000fea000383ffff */
.L_x_7174:
[----:B------:R-:W-:Y:S05]  /*1e90*/  BSYNC.RECONVERGENT B1 ;  /* 0x0000000000017941 */ /* 0x000fea0003800200 */
.L_x_7173:
        /* <DEDUP_REMOVED lines=12> */
.L_x_7178:
        /* <DEDUP_REMOVED lines=52> */
.L_x_7177:
[----:B------:R-:W-:Y:S05]  /*22a0*/  BSYNC.RECONVERGENT B1 ;  /* 0x0000000000017941 */ /* 0x000fea0003800200 */
.L_x_7176:
        /* <DEDUP_REMOVED lines=31> */
.L_x_7180:
[----:B------:R-:W-:Y:S05]  /*24a0*/  BSYNC.RECONVERGENT B1 ;  /* 0x0000000000017941 */ /* 0x000fea0003800200 */
.L_x_7179:
        /* <DEDUP_REMOVED lines=14> */
.L_x_7172:
[----:B------:R-:W-:Y:S05]  /*2590*/  BSYNC.RECONVERGENT B0 ;  /* 0x0000000000007941 */ /* 0x000fea0003800200 */
.L_x_7171:
[----:B------:R-:W-:Y:S01]  /*25a0*/  BAR.SYNC.DEFER_BLOCKING 0x0 ;  /* 0x0000000000007b1d */ /* 0x000fe20000010000 */
[----:B------:R-:W-:Y:S02]  /*25b0*/  ISETP.NE.AND P0, PT, R30, RZ, PT ;  /* 0x000000ff1e00720c */ /* 0x000fe40003f05270 */
[----:B------:R-:W-:-:S03]  /*25c0*/  ISETP.GE.U32.AND P1, PT, R6, R5, PT ;  /* 0x000000050600720c */ /* 0x000fc60003f26070 */
[----:B------:R-:W-:Y:S08]  /*25d0*/  BSSY.RECONVERGENT B0, `(.L_x_7181) ;  /* 0x0000010000007945 */ /* 0x000ff00003800200 */
[----:B------:R-:W-:Y:S05]  /*25e0*/  @P0 BRA `(.L_x_7182) ;  /* 0x0000000000380947 */ /* 0x000fea0003800000 */
[----:B--2---:R-:W1:Y:S01]  /*25f0*/  LDC R0, c[0x0][0x378] ;  /* 0x0000de00ff007b82 */ /* 0x004e620000000800 */
[----:B------:R-:W-:Y:S01]  /*2600*/  UIMAD UR4, UR38, UR40, UR39 ;  /* 0x00000028260472a4 */ /* 0x000fe2000f8e0227 */
[----:B------:R-:W2:Y:S05]  /*2610*/  LDCU.128 UR8, c[0x0][0x380] ;  /* 0x00007000ff0877ac */ /* 0x000eaa0008000c00 */
        /* <DEDUP_REMOVED lines=11> */
.L_x_7182:
[----:B------:R-:W-:Y:S05]  /*26d0*/  BSYNC.RECONVERGENT B0 ;  /* 0x0000000000007941 */ /* 0x000fea0003800200 */
.L_x_7181:
[----:B------:R-:W-:Y:S04]  /*26e0*/  BSSY.RECONVERGENT B6, `(.L_x_7183) ;  /* 0x000004c000067945 */ /* 0x000fe80003800200 */
[----:B------:R-:W-:Y:S05]  /*26f0*/  @P1 BRA `(.L_x_7184) ;  /* 0x0000000400281947 */ /* 0x000fea0003800000 */
[----:B------:R-:W4:Y:S01]  /*2700*/  LDC R19, c[0x0][0x400] ;  /* 0x00010000ff137b82 */ /* 0x000f220000000800 */
[----:B--2---:R-:W2:Y:S01]  /*2710*/  I2F.RP R9, R4 ;  /* 0x0000000400097306 */ /* 0x004ea20000209400 */
[----:B------:R-:W5:Y:S06]  /*2720*/  LDCU UR4, c[0x0][0x3fc] ;  /* 0x00007f80ff0477ac */ /* 0x000f6c0008000800 */
[----:B-1-3--:R-:W1:Y:S01]  /*2730*/  LDC R13, c[0x0][0x404] ;  /* 0x00010100ff0d7b82 */ /* 0x00ae620000000800 */
[----:B--2---:R-:W0:Y:S01]  /*2740*/  MUFU.RCP R9, R9 ;  /* 0x0000000900097308 */ /* 0x004e220000001000 */
[----:B----4-:R-:W-:-:S02]  /*2750*/  IABS R0, R19 ;  /* 0x0000001300007213 */ /* 0x010fc40000000000 */
[----:B------:R-:W-:-:S05]  /*2760*/  ISETP.NE.AND P1, PT, R19, RZ, PT ;  /* 0x000000ff1300720c */ /* 0x000fca0003f25270 */
[----:B------:R-:W2:Y:S01]  /*2770*/  I2F.RP R12, R0 ;  /* 0x00000000000c7306 */ /* 0x000ea20000209400 */
[----:B-1----:R-:W-:Y:S01]  /*2780*/  ISETP.NE.AND P2, PT, R13, RZ, PT ;  /* 0x000000ff0d00720c */ /* 0x002fe20003f45270 */
[----:B0-----:R-:W-:Y:S01]  /*2790*/  VIADD R2, R9, 0xffffffe ;  /* 0x0ffffffe09027836 */ /* 0x001fe20000000000 */
[----:B------:R-:W-:-:S05]  /*27a0*/  IABS R16, R13 ;  /* 0x0000000d00107213 */ /* 0x000fca0000000000 */
[----:B------:R0:W1:Y:S08]  /*27b0*/  F2I.FTZ.U32.TRUNC.NTZ R3, R2 ;  /* 0x0000000200037305 */ /* 0x000070000021f000 */
[----:B--2---:R-:W2:Y:S01]  /*27c0*/  MUFU.RCP R12, R12 ;  /* 0x0000000c000c7308 */ /* 0x004ea20000001000 */
[----:B0-----:R-:W-:Y:S01]  /*27d0*/  IMAD.MOV.U32 R2, RZ, RZ, RZ ;  /* 0x000000ffff027224 */ /* 0x001fe200078e00ff */
[----:B-1----:R-:W-:-:S05]  /*27e0*/  IADD3 R15, PT, PT, RZ, -R3, RZ ;  /* 0x80000003ff0f7210 */ /* 0x002fca0007ffe0ff */
[----:B------:R-:W-:-:S04]  /*27f0*/  IMAD R9, R15, R4, RZ ;  /* 0x000000040f097224 */ /* 0x000fc800078e02ff */
[----:B------:R-:W-:Y:S01]  /*2800*/  IMAD.HI.U32 R14, R3, R9, R2 ;  /* 0x00000009030e7227 */ /* 0x000fe200078e0002 */
[----:B--2---:R-:W-:Y:S02]  /*2810*/  IADD3 R10, PT, PT, R12, 0xffffffe, RZ ;  /* 0x0ffffffe0c0a7810 */ /* 0x004fe40007ffe0ff */
[----:B-----5:R-:W-:Y:S02]  /*2820*/  IADD3 R12, PT, PT, R7, -UR4, RZ ;  /* 0x80000004070c7c10 */ /* 0x020fe4000fffe0ff */
[----:B------:R0:W1:Y:S02]  /*2830*/  F2I.FTZ.U32.TRUNC.NTZ R11, R10 ;  /* 0x0000000a000b7305 */ /* 0x000064000021f000 */
[----:B0-----:R-:W-:Y:S01]  /*2840*/  HFMA2 R10, -RZ, RZ, 0, 0 ;  /* 0x00000000ff0a7431 */ /* 0x001fe200000001ff */
[----:B-1----:R-:W-:-:S05]  /*2850*/  IADD3 R17, PT, PT, RZ, -R11, RZ ;  /* 0x8000000bff117210 */ /* 0x002fca0007ffe0ff */
[----:B------:R-:W-:-:S04]  /*2860*/  IMAD R15, R17, R0, RZ ;  /* 0x00000000110f7224 */ /* 0x000fc800078e02ff */
[----:B------:R-:W-:-:S07]  /*2870*/  IMAD.HI.U32 R18, R11, R15, R10 ;  /* 0x0000000f0b127227 */ /* 0x000fce00078e000a */
.L_x_7186:
        /* <DEDUP_REMOVED lines=34> */
.L_x_7185:
        /* <DEDUP_REMOVED lines=16> */
.L_x_7184:
[----:B------:R-:W-:Y:S05]  /*2ba0*/  BSYNC.RECONVERGENT B6 ;  /* 0x0000000000067941 */ /* 0x000fea0003800200 */
.L_x_7183:
[----:B------:R-:W-:-:S03]  /*2bb0*/  UMOV UR4, 0xffffffff ;  /* 0xffffffff00047882 */ /* 0x000fc60000000000 */
[----:B------:R-:W-:Y:S05]  /*2bc0*/  BRA.DIV UR4, `(.L_x_7187) ;  /* 0x0000001e04287947 */ /* 0x000fea000b800000 */
[----:B------:R-:W-:Y:S01]  /*2bd0*/  IMAD.MOV.U32 R7, RZ, RZ, RZ ;  /* 0x000000ffff077224 */ /* 0x000fe200078e00ff */
[----:B------:R-:W-:Y:S01]  /*2be0*/  MOV R5, RZ ;  /* 0x000000ff00057202 */ /* 0x000fe20000000f00 */
[----:B-12---:R-:W-:Y:S02]  /*2bf0*/  HFMA2 R3, -RZ, RZ, 0, 0 ;  /* 0x00000000ff037431 */ /* 0x006fe400000001ff */
[----:B------:R-:W-:Y:S02]  /*2c00*/  IMAD.MOV.U32 R29, RZ, RZ, RZ ;  /* 0x000000ffff1d7224 */ /* 0x000fe400078e00ff */
[----:B------:R-:W-:Y:S01]  /*2c10*/  FADD.FTZ R7, RZ, R7 ;  /* 0x00000007ff077221 */ /* 0x000fe20000010000 */
[----:B------:R-:W-:Y:S02]  /*2c20*/  HFMA2 R9, -RZ, RZ, 0, 0 ;  /* 0x00000000ff097431 */ /* 0x000fe400000001ff */
[----:B------:R-:W-:Y:S01]  /*2c30*/  FADD.FTZ R5, RZ, R5 ;  /* 0x00000005ff057221 */ /* 0x000fe20000010000 */
[----:B------:R-:W-:-:S02]  /*2c40*/  HFMA2 R31, -RZ, RZ, 0, 0 ;  /* 0x00000000ff1f7431 */ /* 0x000fc400000001ff */
[----:B------:R-:W-:Y:S01]  /*2c50*/  FADD.FTZ R29, RZ, R29 ;  /* 0x0000001dff1d7221 */ /* 0x000fe20000010000 */
[----:B------:R-:W1:Y:S01]  /*2c60*/  SHFL.BFLY PT, R6, R7, 0x1, 0x1f ;  /* 0x0c201f0007067f89 */ /* 0x000e6200000e0000 */
[----:B---3--:R-:W-:Y:S01]  /*2c70*/  HFMA2 R14, -RZ, RZ, 0, 0 ;  /* 0x00000000ff0e7431 */ /* 0x008fe200000001ff */
[----:B------:R-:W-:Y:S01]  /*2c80*/  MOV R27, RZ ;  /* 0x000000ff001b7202 */ /* 0x000fe20000000f00 */
[----:B------:R-:W-:Y:S01]  /*2c90*/  FADD.FTZ R3, RZ, R3 ;  /* 0x00000003ff037221 */ /* 0x000fe20000010000 */
[----:B------:R-:W2:Y:S01]  /*2ca0*/  SHFL.BFLY PT, R4, R5, 0x1, 0x1f ;  /* 0x0c201f0005047f89 */ /* 0x000ea200000e0000 */
[----:B------:R-:W-:Y:S02]  /*2cb0*/  IMAD.MOV.U32 R21, RZ, RZ, RZ ;  /* 0x000000ffff157224 */ /* 0x000fe400078e00ff */
[----:B------:R-:W-:Y:S01]  /*2cc0*/  FADD.FTZ R9, RZ, R9 ;  /* 0x00000009ff097221 */ /* 0x000fe20000010000 */
[----:B------:R-:W-:Y:S01]  /*2cd0*/  MOV R17, RZ ;  /* 0x000000ff00117202 */ /* 0x000fe20000000f00 */
[----:B0-----:R-:W0:Y:S01]  /*2ce0*/  SHFL.BFLY PT, R2, R3, 0x1, 0x1f ;  /* 0x0c201f0003027f89 */ /* 0x001e2200000e0000 */
[----:B------:R-:W-:Y:S01]  /*2cf0*/  FADD.FTZ R31, RZ, R31 ;  /* 0x0000001fff1f7221 */ /* 0x000fe20000010000 */
[----:B------:R-:W-:Y:S01]  /*2d00*/  MOV R0, RZ ;  /* 0x000000ff00007202 */ /* 0x000fe20000000f00 */
[----:B------:R-:W-:Y:S01]  /*2d10*/  FADD.FTZ R27, RZ, R27 ;  /* 0x0000001bff1b7221 */ /* 0x000fe20000010000 */
[----:B------:R-:W3:Y:S01]  /*2d20*/  SHFL.BFLY PT, R26, R29, 0x1, 0x1f ;  /* 0x0c201f001d1a7f89 */ /* 0x000ee200000e0000 */
[----:B------:R-:W-:Y:S01]  /*2d30*/  FADD.FTZ R21, RZ, R21 ;  /* 0x00000015ff157221 */ /* 0x000fe20000010000 */
[----:B------:R-:W-:Y:S01]  /*2d40*/  MOV R23, RZ ;  /* 0x000000ff00177202 */ /* 0x000fe20000000f00 */
[----:B------:R-:W-:Y:S01]  /*2d50*/  HFMA2 R19, -RZ, RZ, 0, 0 ;  /* 0x00000000ff137431 */ /* 0x000fe200000001ff */
[----:B------:R-:W4:Y:S01]  /*2d60*/  SHFL.BFLY PT, R8, R9, 0x1, 0x1f ;  /* 0x0c201f0009087f89 */ /* 0x000f2200000e0000 */
[----:B------:R-:W-:-:S02]  /*2d70*/  HFMA2 R25, -RZ, RZ, 0, 0 ;  /* 0x00000000ff197431 */ /* 0x000fc400000001ff */
[----:B------:R-:W-:Y:S01]  /*2d80*/  FADD.FTZ R17, RZ, R17 ;  /* 0x00000011ff117221 */ /* 0x000fe20000010000 */
[----:B------:R-:W-:Y:S01]  /*2d90*/  FADD.FTZ R0, RZ, R0 ;  /* 0x00000000ff007221 */ /* 0x000fe20000010000 */
[----:B------:R-:W5:Y:S01]  /*2da0*/  SHFL.BFLY PT, R28, R31, 0x1, 0x1f ;  /* 0x0c201f001f1c7f89 */ /* 0x000f6200000e0000 */
[--C-:B------:R-:W-:Y:S01]  /*2db0*/  FADD.FTZ R44, RZ, R14.reuse ;  /* 0x0000000eff2c7221 */ /* 0x100fe20000010000 */
[----:B------:R-:W-:Y:S01]  /*2dc0*/  FADD.FTZ R36, RZ, R14 ;  /* 0x0000000eff247221 */ /* 0x000fe20000010000 */
[----:B------:R-:W-:Y:S01]  /*2dd0*/  FADD.FTZ R23, RZ, R23 ;  /* 0x00000017ff177221 */ /* 0x000fe20000010000 */
[----:B-1----:R-:W-:Y:S01]  /*2de0*/  FADD.FTZ R6, R7, R6 ;  /* 0x0000000607067221 */ /* 0x002fe20000010000 */
[----:B------:R-:W1:Y:S01]  /*2df0*/  SHFL.BFLY PT, R24, R27, 0x1, 0x1f ;  /* 0x0c201f001b187f89 */ /* 0x000e6200000e0000 */
[----:B------:R-:W-:Y:S02]  /*2e00*/  CS2R R38, SRZ ;  /* 0x0000000000267805 */ /* 0x000fe4000001ff00 */
[----:B------:R-:W-:Y:S01]  /*2e10*/  MOV R34, RZ ;  /* 0x000000ff00227202 */ /* 0x000fe20000000f00 */
[----:B--2---:R-:W-:Y:S01]  /*2e20*/  FADD.FTZ R7, R5, R4 ;  /* 0x0000000405077221 */ /* 0x004fe20000010000 */
[----:B------:R-:W-:Y:S01]  /*2e30*/  HFMA2 R4, -RZ, RZ, 0, 0 ;  /* 0x00000000ff047431 */ /* 0x000fe200000001ff */
[----:B------:R-:W2:Y:S01]  /*2e40*/  SHFL.BFLY PT, R18, R21, 0x1, 0x1f ;  /* 0x0c201f0015127f89 */ /* 0x000ea200000e0000 */
[----:B------:R-:W-:Y:S01]  /*2e50*/  FADD.FTZ R19, RZ, R19 ;  /* 0x00000013ff137221 */ /* 0x000fe20000010000 */
[----:B0-----:R-:W-:Y:S01]  /*2e60*/  FADD.FTZ R2, R3, R2 ;  /* 0x0000000203027221 */ /* 0x001fe20000010000 */
[----:B------:R-:W-:Y:S01]  /*2e70*/  FADD.FTZ R39, RZ, R39 ;  /* 0x00000027ff277221 */ /* 0x000fe20000010000 */
[----:B------:R-:W0:Y:S01]  /*2e80*/  SHFL.BFLY PT, R10, R17, 0x1, 0x1f ;  /* 0x0c201f00110a7f89 */ /* 0x000e2200000e0000 */
        /* <DEDUP_REMOVED lines=9> */
[----:B------:R-:W-:Y:S01]  /*2f20*/  FADD.FTZ R29, RZ, R29 ;  /* 0x0000001dff1d7221 */ /* 0x000fe20000010000 */
[----:B-----5:R-:W-:Y:S01]  /*2f30*/  FADD.FTZ R28, R31, R28 ;  /* 0x0000001c1f1c7221 */ /* 0x020fe20000010000 */
[----:B------:R-:W5:Y:S01]  /*2f40*/  SHFL.BFLY PT, R3, R4, 0x1, 0x1f ;  /* 0x0c201f0004037f89 */ /* 0x000f6200000e0000 */
[----:B------:R-:W-:Y:S01]  /*2f50*/  FADD.FTZ R31, RZ, R14 ;  /* 0x0000000eff1f7221 */ /* 0x000fe20000010000 */
[----:B------:R-:W-:-:S02]  /*2f60*/  HFMA2 R40, -RZ, RZ, 0, 0 ;  /* 0x00000000ff287431 */ /* 0x000fc400000001ff */
[----:B-1----:R-:W-:Y:S01]  /*2f70*/  FADD.FTZ R24, R27, R24 ;  /* 0x000000181b187221 */ /* 0x002fe20000010000 */
[----:B------:R-:W1:Y:S01]  /*2f80*/  SHFL.BFLY PT, R47, R36, 0x1, 0x1f ;  /* 0x0c201f00242f7f89 */ /* 0x000e6200000e0000 */
[----:B------:R-:W-:Y:S01]  /*2f90*/  HFMA2 R27, -RZ, RZ, 0, 0 ;  /* 0x00000000ff1b7431 */ /* 0x000fe200000001ff */
[----:B------:R-:W-:Y:S01]  /*2fa0*/  MOV R42, RZ ;  /* 0x000000ff002a7202 */ /* 0x000fe20000000f00 */
[----:B------:R-:W-:Y:S01]  /*2fb0*/  FADD.FTZ R38, RZ, R38 ;  /* 0x00000026ff267221 */ /* 0x000fe20000010000 */
[----:B------:R-:W1:Y:S01]  /*2fc0*/  SHFL.BFLY PT, R20, R23, 0x1, 0x1f ;  /* 0x0c201f0017147f89 */ /* 0x000e6200000e0000 */
[----:B--2---:R-:W-:Y:S01]  /*2fd0*/  FADD.FTZ R18, R21, R18 ;  /* 0x0000001215127221 */ /* 0x004fe20000010000 */
[----:B------:R-:W-:Y:S02]  /*2fe0*/  HFMA2 R21, -RZ, RZ, 0, 0 ;  /* 0x00000000ff157431 */ /* 0x000fe400000001ff */
[----:B------:R-:W-:Y:S01]  /*2ff0*/  FADD.FTZ R42, RZ, R42 ;  /* 0x0000002aff2a7221 */ /* 0x000fe20000010000 */
[----:B------:R-:W2:Y:S01]  /*3000*/  SHFL.BFLY PT, R16, R19, 0x1, 0x1f ;  /* 0x0c201f0013107f89 */ /* 0x000ea200000e0000 */
[----:B0-----:R-:W-:Y:S01]  /*3010*/  FADD.FTZ R10, R17, R10 ;  /* 0x0000000a110a7221 */ /* 0x001fe20000010000 */
[----:B------:R-:W-:Y:S01]  /*3020*/  MOV R17, RZ ;  /* 0x000000ff00117202 */ /* 0x000fe20000000f00 */
[----:B------:R-:W-:Y:S01]  /*3030*/  FADD.FTZ R40, RZ, R40 ;  /* 0x00000028ff287221 */ /* 0x000fe20000010000 */
[----:B------:R-:W0:Y:S01]  /*3040*/  SHFL.BFLY PT, R46, R39, 0x1, 0x1f ;  /* 0x0c201f00272e7f89 */ /* 0x000e2200000e0000 */
[----:B---3--:R-:W-:Y:S01]  /*3050*/  FADD.FTZ R35, R0, R35 ;  /* 0x0000002300237221 */ /* 0x008fe20000010000 */
[----:B------:R-:W-:-:S02]  /*3060*/  IMAD.MOV.U32 R0, RZ, RZ, RZ ;  /* 0x000000ffff007224 */ /* 0x000fc400078e00ff */
[----:B------:R-:W-:Y:S01]  /*3070*/  FADD.FTZ R17, RZ, R17 ;  /* 0x00000011ff117221 */ /* 0x000fe20000010000 */
[----:B------:R-:W3:Y:S01]  /*3080*/  SHFL.BFLY PT, R33, R34, 0x1, 0x1f ;  /* 0x0c201f0022217f89 */ /* 0x000ee200000e0000 */
[----:B----4-:R-:W-:Y:S01]  /*3090*/  FADD.FTZ R45, R44, R45 ;  /* 0x0000002d2c2d7221 */ /* 0x010fe20000010000 */
[----:B------:R-:W-:Y:S01]  /*30a0*/  MOV R44, RZ ;  /* 0x000000ff002c7202 */ /* 0x000fe20000000f00 */
[----:B------:R-:W-:Y:S01]  /*30b0*/  FADD.FTZ R0, RZ, R0 ;  /* 0x00000000ff007221 */ /* 0x000fe20000010000 */
[----:B------:R-:W4:Y:S01]  /*30c0*/  SHFL.BFLY PT, R22, R25, 0x1, 0x1f ;  /* 0x0c201f0019167f89 */ /* 0x000f2200000e0000 */
[----:B-----5:R-:W-:Y:S01]  /*30d0*/  FADD.FTZ R3, R4, R3 ;  /* 0x0000000304037221 */ /* 0x020fe20000010000 */
[----:B------:R-:W-:Y:S02]  /*30e0*/  HFMA2 R4, -RZ, RZ, 0, 0 ;  /* 0x00000000ff047431 */ /* 0x000fe400000001ff */
[----:B------:R-:W-:Y:S01]  /*30f0*/  FADD.FTZ R21, RZ, R21 ;  /* 0x00000015ff157221 */ /* 0x000fe20000010000 */
[----:B------:R-:W5:Y:S01]  /*3100*/  SHFL.BFLY PT, R5, R8, 0x1, 0x1f ;  /* 0x0c201f0008057f89 */ /* 0x000f6200000e0000 */
[----:B-1----:R-:W-:Y:S01]  /*3110*/  FADD.FTZ R47, R36, R47 ;  /* 0x0000002f242f7221 */ /* 0x002fe20000010000 */
[----:B------:R-:W-:-:S02]  /*3120*/  IMAD.MOV.U32 R36, RZ, RZ, RZ ;  /* 0x000000ffff247224 */ /* 0x000fc400078e00ff */
[----:B------:R-:W-:Y:S01]  /*3130*/  FADD.FTZ R44, RZ, R44 ;  /* 0x0000002cff2c7221 */ /* 0x000fe20000010000 */
[----:B------:R-:W1:Y:S01]  /*3140*/  SHFL.BFLY PT, R14, R29, 0x1, 0x1f ;  /* 0x0c201f001d0e7f89 */ /* 0x000e6200000e0000 */
[----:B------:R-:W-:Y:S01]  /*3150*/  FADD.FTZ R20, R23, R20 ;  /* 0x0000001417147221 */ /* 0x000fe20000010000 */
[----:B------:R-:W-:Y:S02]  /*3160*/  IMAD.MOV.U32 R23, RZ, RZ, RZ ;  /* 0x000000ffff177224 */ /* 0x000fe400078e00ff */
[----:B------:R-:W-:Y:S01]  /*3170*/  FADD.FTZ R36, RZ, R36 ;  /* 0x00000024ff247221 */ /* 0x000fe20000010000 */
[----:B------:R-:W-:Y:S01]  /*3180*/  FADD.FTZ R27, RZ, R27 ;  /* 0x0000001bff1b7221 */ /* 0x000fe20000010000 */
[----:B--2---:R-:W-:Y:S01]  /*3190*/  FADD.FTZ R16, R19, R16 ;  /* 0x0000001013107221 */ /* 0x004fe20000010000 */
[----:B------:R-:W-:Y:S01]  /*31a0*/  FADD.FTZ R23, RZ, R23 ;  /* 0x00000017ff177221 */ /* 0x000fe20000010000 */
[----:B------:R-:W2:Y:S01]  /*31b0*/  SHFL.BFLY PT, R19, R0, 0x1, 0x1f ;  /* 0x0c201f0000137f89 */ /* 0x000ea200000e0000 */
[----:B0-----:R-:W-:Y:S01]  /*31c0*/  FADD.FTZ R46, R39, R46 ;  /* 0x0000002e272e7221 */ /* 0x001fe20000010000 */
[----:B------:R-:W-:-:S02]  /*31d0*/  FADD.FTZ R13, RZ, R4 ;  /* 0x00000004ff0d7221 */ /* 0x000fc40000010000 */
[----:B------:R-:W0:Y:S01]  /*31e0*/  SHFL.BFLY PT, R37, R36, 0x1, 0x1f ;  /* 0x0c201f0024257f89 */ /* 0x000e2200000e0000 */
[----:B---3--:R-:W-:-:S03]  /*31f0*/  FADD.FTZ R33, R34, R33 ;  /* 0x0000002122217221 */ /* 0x008fc60000010000 */
[----:B------:R-:W3:Y:S01]  /*3200*/  SHFL.BFLY PT, R39, R38, 0x1, 0x1f ;  /* 0x0c201f0026277f89 */ /* 0x000ee200000e0000 */
[----:B----4-:R-:W-:-:S03]  /*3210*/  FADD.FTZ R22, R25, R22 ;  /* 0x0000001619167221 */ /* 0x010fc60000010000 */
[----:B------:R-:W4:Y:S01]  /*3220*/  SHFL.BFLY PT, R41, R40, 0x1, 0x1f ;  /* 0x0c201f0028297f89 */ /* 0x000f2200000e0000 */
[----:B-----5:R-:W-:-:S03]  /*3230*/  FADD.FTZ R5, R8, R5 ;  /* 0x0000000508057221 */ /* 0x020fc60000010000 */
[----:B------:R-:W5:Y:S01]  /*3240*/  SHFL.BFLY PT, R43, R42, 0x1, 0x1f ;  /* 0x0c201f002a2b7f89 */ /* 0x000f6200000e0000 */
[----:B-1----:R-:W-:-:S03]  /*3250*/  FADD.FTZ R29, R29, R14 ;  /* 0x0000000e1d1d7221 */ /* 0x002fc60000010000 */
[----:B------:R-:W1:Y:S04]  /*3260*/  SHFL.BFLY PT, R34, R17, 0x1, 0x1f ;  /* 0x0c201f0011227f89 */ /* 0x000e6800000e0000 */
[----:B------:R-:W1:Y:S01]  /*3270*/  SHFL.BFLY PT, R48, R21, 0x1, 0x1f ;  /* 0x0c201f0015307f89 */ /* 0x000e6200000e0000 */
[----:B--2---:R-:W-:Y:S01]  /*3280*/  FADD.FTZ R0, R0, R19 ;  /* 0x0000001300007221 */ /* 0x004fe20000010000 */
[----:B------:R-:W-:Y:S02]  /*3290*/  IMAD.MOV.U32 R19, RZ, RZ, R5 ;  /* 0x000000ffff137224 */ /* 0x000fe400078e0005 */
[----:B------:R-:W2:Y:S01]  /*32a0*/  SHFL.BFLY PT, R25, R44, 0x1, 0x1f ;  /* 0x0c201f002c197f89 */ /* 0x000ea200000e0000 */
[----:B0-----:R-:W-:-:S03]  /*32b0*/  FADD.FTZ R36, R36, R37 ;  /* 0x0000002524247221 */ /* 0x001fc60000010000 */
[----:B------:R-:W0:Y:S01]  /*32c0*/  SHFL.BFLY PT, R8, R23, 0x1, 0x1f ;  /* 0x0c201f0017087f89 */ /* 0x000e2200000e0000 */
[----:B---3--:R-:W-:-:S03]  /*32d0*/  FADD.FTZ R38, R38, R39 ;  /* 0x0000002726267221 */ /* 0x008fc60000010000 */
[----:B------:R-:W3:Y:S01]  /*32e0*/  SHFL.BFLY PT, R50, R27, 0x1, 0x1f ;  /* 0x0c201f001b327f89 */ /* 0x000ee200000e0000 */
[----:B----4-:R-:W-:-:S03]  /*32f0*/  FADD.FTZ R40, R40, R41 ;  /* 0x0000002928287221 */ /* 0x010fc60000010000 */
[----:B------:R-:W4:Y:S01]  /*3300*/  SHFL.BFLY PT, R52, R31, 0x1, 0x1f ;  /* 0x0c201f001f347f89 */ /* 0x000f2200000e0000 */
[----:B-----5:R-:W-:-:S03]  /*3310*/  FADD.FTZ R42, R42, R43 ;  /* 0x0000002b2a2a7221 */ /* 0x020fc60000010000 */
[----:B------:R0:W4:Y:S01]  /*3320*/  SHFL.BFLY PT, R14, R13, 0x1, 0x1f ;  /* 0x0c201f000d0e7f89 */ /* 0x00012200000e0000 */
[----:B-1----:R-:W-:Y:S01]  /*3330*/  FADD.FTZ R17, R17, R34 ;  /* 0x0000002211117221 */ /* 0x002fe20000010000 */
[----:B------:R-:W-:Y:S01]  /*3340*/  FADD.FTZ R21, R21, R48 ;  /* 0x0000003015157221 */ /* 0x000fe20000010000 */
[----:B--2---:R-:W-:Y:S01]  /*3350*/  FADD.FTZ R25, R44, R25 ;  /* 0x000000192c197221 */ /* 0x004fe20000010000 */
[----:B0-----:R-:W-:Y:S01]  /*3360*/  FADD.FTZ R8, R23, R8 ;  /* 0x0000000817087221 */ /* 0x001fe20000010000 */
[----:B---3--:R-:W-:Y:S01]  /*3370*/  FADD.FTZ R27, R27, R50 ;  /* 0x000000321b1b7221 */ /* 0x008fe20000010000 */
[----:B----4-:R-:W-:-:S07]  /*3380*/  FADD.FTZ R31, R31, R52 ;  /* 0x000000341f1f7221 */ /* 0x010fce0000010000 */
.L_x_7266:
        /* <DEDUP_REMOVED lines=54> */
.L_x_7189:
[----:B------:R-:W-:Y:S05]  /*36f0*/  BSYNC.RECONVERGENT B0 ;  /* 0x0000000000007941 */ /* 0x000fea0003800200 */
.L_x_7188:
        /* <DEDUP_REMOVED lines=64> */
[----:B----4-:R-:W-:Y:S01]  /*3b00*/  FADD.FTZ R38, R38, R23 ;  /* 0x0000001726267221 */ /* 0x010fe20000010000 */
[----:B-----5:R-:W-:Y:S01]  /*3b10*/  FADD.FTZ R40, R40, R37 ;  /* 0x0000002528287221 */ /* 0x020fe20000010000 */
[----:B0-----:R-:W-:Y:S02]  /*3b20*/  FADD.FTZ R45, R45, R12 ;  /* 0x0000000c2d2d7221 */ /* 0x001fe40000010000 */
[----:B------:R-:W0:Y:S01]  /*3b30*/  LDS R12, [R5+UR4+0x320] ;  /* 0x00032004050c7984 */ /* 0x000e220008000800 */
[----:B-1----:R-:W-:-:S03]  /*3b40*/  FADD.FTZ R42, R42, R11 ;  /* 0x0000000b2a2a7221 */ /* 0x002fc60000010000 */
[----:B------:R-:W1:Y:S01]  /*3b50*/  LDS R11, [R5+UR4+0x360] ;  /* 0x00036004050b7984 */ /* 0x000e620008000800 */
[----:B--2---:R-:W-:Y:S01]  /*3b60*/  FADD.FTZ R25, R25, R14 ;  /* 0x0000000e19197221 */ /* 0x004fe20000010000 */
[----:B---3--:R-:W-:Y:S01]  /*3b70*/  FADD.FTZ R0, R0, R15 ;  /* 0x0000000f00007221 */ /* 0x008fe20000010000 */
[----:B0-----:R-:W-:Y:S01]  /*3b80*/  FADD.FTZ R21, R21, R12 ;  /* 0x0000000c15157221 */ /* 0x001fe20000010000 */
[----:B-1----:R-:W-:-:S07]  /*3b90*/  FADD.FTZ R8, R8, R11 ;  /* 0x0000000b08087221 */ /* 0x002fce0000010000 */
.L_x_7191:
[----:B------:R-:W-:Y:S05]  /*3ba0*/  BSYNC.RECONVERGENT B0 ;  /* 0x0000000000007941 */ /* 0x000fea0003800200 */
.L_x_7190:
        /* <DEDUP_REMOVED lines=40> */
.L_x_7193:
[----:B------:R-:W-:Y:S05]  /*3e30*/  BSYNC.RECONVERGENT B0 ;  /* 0x0000000000007941 */ /* 0x000fea0003800200 */
.L_x_7192:
[----:B------:R-:W-:Y:S06]  /*3e40*/  BAR.SYNC.DEFER_BLOCKING 0x0 ;  /* 0x0000000000007b1d */ /* 0x000fec0000010000 */
[----:B------:R-:W-:Y:S04]  /*3e50*/  BSSY.RECONVERGENT B0, `(.L_x_7194) ;  /* 0x0000048000007945 */ /* 0x000fe80003800200 */
[----:B------:R-:W-:Y:S05]  /*3e60*/  @P3 BRA `(.L_x_7195) ;  /* 0x0000000400183947 */ /* 0x000fea0003800000 */
[----:B------:R-:W2:Y:S01]  /*3e70*/  S2UR UR5, SR_CgaCtaId ;  /* 0x00000000000579c3 */ /* 0x000ea20000008800 */
[----:B------:R-:W-:Y:S01]  /*3e80*/  UMOV UR4, 0x400 ;  /* 0x0000040000047882 */ /* 0x000fe20000000000 */
[----:B01----:R-:W-:Y:S01]  /*3e90*/  SHF.L.U32 R5, R30, 0x5, RZ ;  /* 0x000000051e057819 */ /* 0x003fe200000006ff */
[----:B------:R-:W-:-:S03]  /*3ea0*/  UIADD3 UR4, UPT, UPT, UR4, 0x20, URZ ;  /* 0x0000002004047890 */ /* 0x000fc6000fffe0ff */
        /* <DEDUP_REMOVED lines=60> */
[----:B------:R-:W-:Y:S01]  /*4270*/  FADD.FTZ R25, R25, R34 ;  /* 0x0000002219197221 */ /* 0x000fe20000010000 */
[----:B0-----:R-:W-:Y:S02]  /*4280*/  FADD.FTZ R38, R38, R5 ;  /* 0x0000000526267221 */ /* 0x001fe40000010000 */
[----:B------:R-:W0:Y:S01]  /*4290*/  LDS R5, [R4+UR4+0x360] ;  /* 0x0003600404057984 */ /* 0x000e220008000800 */
[----:B-1----:R-:W-:Y:S01]  /*42a0*/  FADD.FTZ R17, R17, R12 ;  /* 0x0000000c11117221 */ /* 0x002fe20000010000 */
[----:B--2---:R-:W-:Y:S01]  /*42b0*/  FADD.FTZ R21, R21, R14 ;  /* 0x0000000e15157221 */ /* 0x004fe20000010000 */
[----:B0-----:R-:W-:-:S07]  /*42c0*/  FADD.FTZ R8, R8, R5 ;  /* 0x0000000508087221 */ /* 0x001fce0000010000 */
.L_x_7195:
[----:B------:R-:W-:Y:S05]  /*42d0*/  BSYNC.RECONVERGENT B0 ;  /* 0x0000000000007941 */ /* 0x000fea0003800200 */
.L_x_7194:
        /* <DEDUP_REMOVED lines=47> */
.L_x_7158:
        /* <DEDUP_REMOVED lines=16> */
.L_x_7196:
[----:B------:R-:W-:Y:S05]  /*46d0*/  EXIT ;  /* 0x000000000000794d */ /* 0x000fea0003800000 */
.L_x_7160:
[----:B------:R-:W-:Y:S01]  /*46e0*/  IMAD.MOV.U32 R12, RZ, RZ, 0x10 ;  /* 0x00000010ff0c7424 */ /* 0x000fe200078e00ff */
[----:B------:R-:W-:Y:S02]  /*46f0*/  MOV R11, 0x1f ;  /* 0x0000001f000b7802 */ /* 0x000fe40000000f00 */
[----:B------:R-:W-:-:S07]  /*4700*/  MOV R15, 0xffffffff ;  /* 0xffffffff000f7802 */ /* 0x000fce0000000f00 */
[----:B------:R-:W-:Y:S05]  /*4710*/  WARPSYNC.COLLECTIVE R15, `(.L_x_7197) ;  /* 0x000000000f087348 */ /* 0x000fea0003c00000 */
[----:B------:R0:W1:Y:S02]  /*4720*/  SHFL.BFLY P6, R14, R13, R12, R11 ;  /* 0x0c00000c0d0e7389 */ /* 0x00006400000c000b */
[----:B01----:R-:W-:Y:S05]  /*4730*/  ENDCOLLECTIVE ;  /* 0x000000000000791b */ /* 0x003fea0003800000 */
.L_x_7197:
[----:B------:R-:W-:Y:S01]  /*4740*/  IMAD.MOV.U32 R12, RZ, RZ, 0x8 ;  /* 0x00000008ff0c7424 */ /* 0x000fe200078e00ff */
[----:B------:R-:W-:-:S04]  /*4750*/  FMNMX.FTZ R0, R14, -3.40282346638528859812e+38, !PT ;  /* 0xff7fffff0e007809 */ /* 0x000fc80007810000 */
[----:B------:R-:W-:-:S07]  /*4760*/  MOV R13, R0 ;  /* 0x00000000000d7202 */ /* 0x000fce0000000f00 */
[----:B------:R-:W-:Y:S05]  /*4770*/  WARPSYNC.COLLECTIVE R15, `(.L_x_7198) ;  /* 0x000000000f087348 */ /* 0x000fea0003c00000 */
[----:B------:R0:W1:Y:S02]  /*4780*/  SHFL.BFLY P6, R14, R13, R12, R11 ;  /* 0x0c00000c0d0e7389 */ /* 0x00006400000c000b */
[----:B01----:R-:W-:Y:S05]  /*4790*/  ENDCOLLECTIVE ;  /* 0x000000000000791b */ /* 0x003fea0003800000 */
.L_x_7198:
[----:B------:R-:W-:Y:S01]  /*47a0*/  HFMA2 R12, -RZ, RZ, 0, 2.384185791015625e-07 ;  /* 0x00000004ff0c7431 */ /* 0x000fe200000001ff */
[----:B------:R-:W-:-:S04]  /*47b0*/  FMNMX.FTZ R2, R0, R14, !PT ;  /* 0x0000000e00027209 */ /* 0x000fc80007810000 */
[----:B------:R-:W-:-:S07]  /*47c0*/  MOV R13, R2 ;  /* 0x00000002000d7202 */ /* 0x000fce0000000f00 */
[----:B------:R-:W-:Y:S05]  /*47d0*/  WARPSYNC.COLLECTIVE R15, `(.L_x_7199) ;  /* 0x000000000f087348 */ /* 0x000fea0003c00000 */
[----:B------:R0:W1:Y:S02]  /*47e0*/  SHFL.BFLY P6, R14, R13, R12, R11 ;  /* 0x0c00000c0d0e7389 */ /* 0x00006400000c000b */
[----:B01----:R-:W-:Y:S05]  /*47f0*/  ENDCOLLECTIVE ;  /* 0x000000000000791b */ /* 0x003fea0003800000 */
.L_x_7199:
[----:B------:R-:W-:Y:S01]  /*4800*/  IMAD.MOV.U32 R12, RZ, RZ, 0x2 ;  /* 0x00000002ff0c7424 */ /* 0x000fe200078e00ff */
[----:B------:R-:W-:-:S04]  /*4810*/  FMNMX.FTZ R3, R2, R14, !PT ;  /* 0x0000000e02037209 */ /* 0x000fc80007810000 */
[----:B------:R-:W-:-:S07]  /*4820*/  MOV R13, R3 ;  /* 0x00000003000d7202 */ /* 0x000fce0000000f00 */
[----:B------:R-:W-:Y:S05]  /*4830*/  WARPSYNC.COLLECTIVE R15, `(.L_x_7200) ;  /* 0x000000000f087348 */ /* 0x000fea0003c00000 */
[----:B------:R0:W1:Y:S02]  /*4840*/  SHFL.BFLY P6, R14, R13, R12, R11 ;  /* 0x0c00000c0d0e7389 */ /* 0x00006400000c000b */
[----:B01----:R-:W-:Y:S05]  /*4850*/  ENDCOLLECTIVE ;  /* 0x000000000000791b */ /* 0x003fea0003800000 */
.L_x_7200:
[----:B------:R-:W-:Y:S05]  /*4860*/  BRA `(.L_x_7201) ;  /* 0xffffffc000ec7947 */ /* 0x000fea000383ffff */
.L_x_7187:
[----:B-1-3--:R-:W-:Y:S01]  /*4870*/  HFMA2 R13, -RZ, RZ, 0, 0 ;  /* 0x00000000ff0d7431 */ /* 0x00afe200000001ff */
[----:B------:R-:W-:Y:S01]  /*4880*/  MOV R12, 0x2 ;  /* 0x00000002000c7802 */ /* 0x000fe20000000f00 */
[----:B--2---:R-:W-:Y:S02]  /*4890*/  HFMA2 R11, -RZ, RZ, 0, 1.847743988037109375e-06 ;  /* 0x0000001fff0b7431 */ /* 0x004fe400000001ff */
[----:B------:R-:W-:-:S07]  /*48a0*/  IMAD.MOV.U32 R15, RZ, RZ, -0x1 ;  /* 0xffffffffff0f7424 */ /* 0x000fce00078e00ff */
[----:B0-----:R-:W-:Y:S05]  /*48b0*/  WARPSYNC.COLLECTIVE R15, `(.L_x_7202) ;  /* 0x000000000f087348 */ /* 0x001fea0003c00000 */
[----:B------:R1:W2:Y:S02]  /*48c0*/  SHFL.BFLY P6, R14, R13, R12, R11 ;  /* 0x0c00000c0d0e7389 */ /* 0x0002a400000c000b */
[----:B012---:R-:W-:Y:S05]  /*48d0*/  ENDCOLLECTIVE ;  /* 0x000000000000791b */ /* 0x007fea0003800000 */
.L_x_7202:
[----:B------:R-:W-:Y:S02]  /*48e0*/  HFMA2 R12, -RZ, RZ, 0, 5.9604644775390625e-08 ;  /* 0x00000001ff0c7431 */ /* 0x000fe400000001ff */
[----:B------:R-:W-:-:S05]  /*48f0*/  FADD.FTZ R36, RZ, R14 ;  /* 0x0000000eff247221 */ /* 0x000fca0000010000 */
[----:B------:R-:W-:-:S07]  /*4900*/  MOV R13, R36 ;  /* 0x00000024000d7202 */ /* 0x000fce0000000f00 */
[----:B------:R-:W-:Y:S05]  /*4910*/  WARPSYNC.COLLECTIVE R15, `(.L_x_7203) ;  /* 0x000000000f087348 */ /* 0x000fea0003c00000 */
[----:B------:R0:W1:Y:S02]  /*4920*/  SHFL.BFLY P6, R14, R13, R12, R11 ;  /* 0x0c00000c0d0e7389 */ /* 0x00006400000c000b */
[----:B01----:R-:W-:Y:S05]  /*4930*/  ENDCOLLECTIVE ;  /* 0x000000000000791b */ /* 0x003fea0003800000 */
.L_x_7203:
[----:B------:R-:W-:Y:S02]  /*4940*/  HFMA2 R12, -RZ, RZ, 0, 1.1920928955078125e-07 ;  /* 0x00000002ff0c7431 */ /* 0x000fe400000001ff */
[----:B------:R-:W-:Y:S01]  /*4950*/  IMAD.MOV.U32 R13, RZ, RZ, RZ ;  /* 0x000000ffff0d7224 */ /* 0x000fe200078e00ff */
[----:B------:R-:W-:-:S07]  /*4960*/  MOV R47, R14 ;  /* 0x0000000e002f7202 */ /* 0x000fce0000000f00 */
[----:B------:R-:W-:Y:S05]  /*4970*/  WARPSYNC.COLLECTIVE R15, `(.L_x_7204) ;  /* 0x000000000f087348 */ /* 0x000fea0003c00000 */
[----:B------:R0:W1:Y:S02]  /*4980*/  SHFL.BFLY P6, R14, R13, R12, R11 ;  /* 0x0c00000c0d0e7389 */ /* 0x00006400000c000b */
[----:B01----:R-:W-:Y:S05]  /*4990*/  ENDCOLLECTIVE ;  /* 0x000000000000791b */ /* 0x003fea0003800000 */
.L_x_7204:
        /* <DEDUP_REMOVED lines=8> */
.L_x_7205:
[----:B------:R-:W-:Y:S01]  /*4a20*/  HFMA2 R13, -RZ, RZ, 0, 0 ;  /* 0x00000000ff0d7431 */ /* 0x000fe200000001ff */
[----:B------:R-:W-:Y:S02]  /*4a30*/  MOV R12, 0x2 ;  /* 0x00000002000c7802 */ /* 0x000fe40000000f00 */
[----:B------:R-:W-:-:S07]  /*4a40*/  MOV R46, R14 ;  /* 0x0000000e002e7202 */ /* 0x000fce0000000f00 */
[----:B------:R-:W-:Y:S05]  /*4a50*/  WARPSYNC.COLLECTIVE R15, `(.L_x_7206) ;  /* 0x000000000f087348 */ /* 0x000fea0003c00000 */
[----:B------:R0:W1:Y:S02]  /*4a60*/  SHFL.BFLY P6, R14, R13, R12, R11 ;  /* 0x0c00000c0d0e7389 */ /* 0x00006400000c000b */
[----:B01----:R-:W-:Y:S05]  /*4a70*/  ENDCOLLECTIVE ;  /* 0x000000000000791b */ /* 0x003fea0003800000 */
.L_x_7206:
        /* <DEDUP_REMOVED lines=8> */
.L_x_7207:
[----:B------:R-:W-:Y:S02]  /*4b00*/  HFMA2 R12, -RZ, RZ, 0, 1.1920928955078125e-07 ;  /* 0x00000002ff0c7431 */ /* 0x000fe400000001ff */
[----:B------:R-:W-:Y:S01]  /*4b10*/  IMAD.MOV.U32 R13, RZ, RZ, RZ ;  /* 0x000000ffff0d7224 */ /* 0x000fe200078e00ff */
[----:B------:R-:W-:-:S07]  /*4b20*/  MOV R33, R14 ;  /* 0x0000000e00217202 */ /* 0x000fce0000000f00 */
[----:B------:R-:W-:Y:S05]  /*4b30*/  WARPSYNC.COLLECTIVE R15, `(.L_x_7208) ;  /* 0x000000000f087348 */ /* 0x000fea0003c00000 */
[----:B------:R0:W1:Y:S02]  /*4b40*/  SHFL.BFLY P6, R14, R13, R12, R11 ;  /* 0x0c00000c0d0e7389 */ /* 0x00006400000c000b */
[----:B01----:R-:W-:Y:S05]  /*4b50*/  ENDCOLLECTIVE ;  /* 0x000000000000791b */ /* 0x003fea0003800000 */
.L_x_7208:
        /* <DEDUP_REMOVED lines=8> */
.L_x_7209:
[----:B------:R-:W-:Y:S01]  /*4be0*/  HFMA2 R13, -RZ, RZ, 0, 0 ;  /* 0x00000000ff0d7431 */ /* 0x000fe200000001ff */
[----:B------:R-:W-:Y:S02]  /*4bf0*/  MOV R12, 0x2 ;  /* 0x00000002000c7802 */ /* 0x000fe40000000f00 */
[----:B------:R-:W-:-:S07]  /*4c00*/  MOV R28, R14 ;  /* 0x0000000e001c7202 */ /* 0x000fce0000000f00 */
[----:B------:R-:W-:Y:S05]  /*4c10*/  WARPSYNC.COLLECTIVE R15, `(.L_x_7210) ;  /* 0x000000000f087348 */ /* 0x000fea0003c00000 */
[----:B------:R0:W1:Y:S02]  /*4c20*/  SHFL.BFLY P6, R14, R13, R12, R11 ;  /* 0x0c00000c0d0e7389 */ /* 0x00006400000c000b */
[----:B01----:R-:W-:Y:S05]  /*4c30*/  ENDCOLLECTIVE ;  /* 0x000000000000791b */ /* 0x003fea0003800000 */
.L_x_7210:
        /* <DEDUP_REMOVED lines=8> */
.L_x_7211:
[----:B------:R-:W-:Y:S02]  /*4cc0*/  HFMA2 R12, -RZ, RZ, 0, 1.1920928955078125e-07 ;  /* 0x00000002ff0c7431 */ /* 0x000fe400000001ff */
[----:B------:R-:W-:Y:S01]  /*4cd0*/  IMAD.MOV.U32 R13, RZ, RZ, RZ ;  /* 0x000000ffff0d7224 */ /* 0x000fe200078e00ff */
[----:B------:R-:W-:-:S07]  /*4ce0*/  MOV R26, R14 ;  /* 0x0000000e001a7202 */ /* 0x000fce0000000f00 */
[----:B------:R-:W-:Y:S05]  /*4cf0*/  WARPSYNC.COLLECTIVE R15, `(.L_x_7212) ;  /* 0x000000000f087348 */ /* 0x000fea0003c00000 */
[----:B------:R0:W1:Y:S02]  /*4d00*/  SHFL.BFLY P6, R14, R13, R12, R11 ;  /* 0x0c00000c0d0e7389 */ /* 0x00006400000c000b */
[----:B01----:R-:W-:Y:S05]  /*4d10*/  ENDCOLLECTIVE ;  /* 0x000000000000791b */ /* 0x003fea0003800000 */
.L_x_7212:
        /* <DEDUP_REMOVED lines=8> */
.L_x_7213:
[----:B------:R-:W-:Y:S01]  /*4da0*/  HFMA2 R13, -RZ, RZ, 0, 0 ;  /* 0x00000000ff0d7431 */ /* 0x000fe200000001ff */
[----:B------:R-:W-:Y:S02]  /*4db0*/  MOV R12, 0x2 ;  /* 0x00000002000c7802 */ /* 0x000fe40000000f00 */
[----:B------:R-:W-:-:S07]  /*4dc0*/  MOV R24, R14 ;  /* 0x0000000e00187202 */ /* 0x000fce0000000f00 */
[----:B------:R-:W-:Y:S05]  /*4dd0*/  WARPSYNC.COLLECTIVE R15, `(.L_x_7214) ;  /* 0x000000000f087348 */ /* 0x000fea0003c00000 */
[----:B------:R0:W1:Y:S02]  /*4de0*/  SHFL.BFLY P6, R14, R13, R12, R11 ;  /* 0x0c00000c0d0e7389 */ /* 0x00006400000c000b */
[----:B01----:R-:W-:Y:S05]  /*4df0*/  ENDCOLLECTIVE ;  /* 0x000000000000791b */ /* 0x003fea0003800000 */
.L_x_7214:
        /* <DEDUP_REMOVED lines=8> */
.L_x_7215:
[----:B------:R-:W-:Y:S02]  /*4e80*/  HFMA2 R12, -RZ, RZ, 0, 1.1920928955078125e-07 ;  /* 0x00000002ff0c7431 */ /* 0x000fe400000001ff */
[----:B------:R-:W-:Y:S01]  /*4e90*/  IMAD.MOV.U32 R13, RZ, RZ, RZ ;  /* 0x000000ffff0d7224 */ /* 0x000fe200078e00ff */
[----:B------:R-:W-:-:S07]  /*4ea0*/  MOV R22, R14 ;  /* 0x0000000e00167202 */ /* 0x000fce0000000f00 */
[----:B------:R-:W-:Y:S05]  /*4eb0*/  WARPSYNC.COLLECTIVE R15, `(.L_x_7216) ;  /* 0x000000000f087348 */ /* 0x000fea0003c00000 */
[----:B------:R0:W1:Y:S02]  /*4ec0*/  SHFL.BFLY P6, R14, R13, R12, R11 ;  /* 0x0c00000c0d0e7389 */ /* 0x00006400000c000b */
[----:B01----:R-:W-:Y:S05]  /*4ed0*/  ENDCOLLECTIVE ;  /* 0x000000000000791b */ /* 0x003fea0003800000 */
.L_x_7216:
        /* <DEDUP_REMOVED lines=8> */
.L_x_7217:
[----:B------:R-:W-:Y:S01]  /*4f60*/  HFMA2 R13, -RZ, RZ, 0, 0 ;  /* 0x00000000ff0d7431 */ /* 0x000fe200000001ff */
[----:B------:R-:W-:Y:S02]  /*4f70*/  MOV R12, 0x2 ;  /* 0x00000002000c7802 */ /* 0x000fe40000000f00 */
[----:B------:R-:W-:-:S07]  /*4f80*/  MOV R20, R14 ;  /* 0x0000000e00147202 */ /* 0x000fce0000000f00 */
[----:B------:R-:W-:Y:S05]  /*4f90*/  WARPSYNC.COLLECTIVE R15, `(.L_x_7218) ;  /* 0x000000000f087348 */ /* 0x000fea0003c00000 */
[----:B------:R0:W1:Y:S02]  /*4fa0*/  SHFL.BFLY P6, R14, R13, R12, R11 ;  /* 0x0c00000c0d0e7389 */ /* 0x00006400000c000b */
[----:B01----:R-:W-:Y:S05]  /*4fb0*/  ENDCOLLECTIVE ;  /* 0x000000000000791b */ /* 0x003fea0003800000 */
.L_x_7218:
        /* <DEDUP_REMOVED lines=8> */
.L_x_7219:
[----:B------:R-:W-:Y:S02]  /*5040*/  HFMA2 R12, -RZ, RZ, 0, 1.1920928955078125e-07 ;  /* 0x00000002ff0c7431 */ /* 0x000fe400000001ff */
[----:B------:R-:W-:Y:S01]  /*5050*/  IMAD.MOV.U32 R13, RZ, RZ, RZ ;  /* 0x000000ffff0d7224 */ /* 0x000fe200078e00ff */
[----:B------:R-:W-:-:S07]  /*5060*/  MOV R18, R14 ;  /* 0x0000000e00127202 */ /* 0x000fce0000000f00 */
[----:B------:R-:W-:Y:S05]  /*5070*/  WARPSYNC.COLLECTIVE R15, `(.L_x_7220) ;  /* 0x000000000f087348 */ /* 0x000fea0003c00000 */
[----:B------:R0:W1:Y:S02]  /*5080*/  SHFL.BFLY P6, R14, R13, R12, R11 ;  /* 0x0c00000c0d0e7389 */ /* 0x00006400000c000b */
[----:B01----:R-:W-:Y:S05]  /*5090*/  ENDCOLLECTIVE ;  /* 0x000000000000791b */ /* 0x003fea0003800000 */
.L_x_7220:
        /* <DEDUP_REMOVED lines=8> */
.L_x_7221:
[----:B------:R-:W-:Y:S01]  /*5120*/  HFMA2 R13, -RZ, RZ, 0, 0 ;  /* 0x00000000ff0d7431 */ /* 0x000fe200000001ff */
[----:B------:R-:W-:Y:S02]  /*5130*/  MOV R12, 0x2 ;  /* 0x00000002000c7802 */ /* 0x000fe40000000f00 */
[----:B------:R-:W-:-:S07]  /*5140*/  MOV R16, R14 ;  /* 0x0000000e00107202 */ /* 0x000fce0000000f00 */
[----:B------:R-:W-:Y:S05]  /*5150*/  WARPSYNC.COLLECTIVE R15, `(.L_x_7222) ;  /* 0x000000000f087348 */ /* 0x000fea0003c00000 */
[----:B------:R0:W1:Y:S02]  /*5160*/  SHFL.BFLY P6, R14, R13, R12, R11 ;  /* 0x0c00000c0d0e7389 */ /* 0x00006400000c000b */
[----:B01----:R-:W-:Y:S05]  /*5170*/  ENDCOLLECTIVE ;  /* 0x000000000000791b */ /* 0x003fea0003800000 */
.L_x_7222:
        /* <DEDUP_REMOVED lines=8> */
.L_x_7223:
[----:B------:R-:W-:Y:S02]  /*5200*/  HFMA2 R12, -RZ, RZ, 0, 1.1920928955078125e-07 ;  /* 0x00000002ff0c7431 */ /* 0x000fe400000001ff */
[----:B------:R-:W-:Y:S01]  /*5210*/  IMAD.MOV.U32 R13, RZ, RZ, RZ ;  /* 0x000000ffff0d7224 */ /* 0x000fe200078e00ff */
[----:B------:R-:W-:-:S07]  /*5220*/  MOV R10, R14 ;  /* 0x0000000e000a7202 */ /* 0x000fce0000000f00 */
[----:B------:R-:W-:Y:S05]  /*5230*/  WARPSYNC.COLLECTIVE R15, `(.L_x_7224) ;  /* 0x000000000f087348 */ /* 0x000fea0003c00000 */
[----:B------:R0:W1:Y:S02]  /*5240*/  SHFL.BFLY P6, R14, R13, R12, R11 ;  /* 0x0c00000c0d0e7389 */ /* 0x00006400000c000b */
[----:B01----:R-:W-:Y:S05]  /*5250*/  ENDCOLLECTIVE ;  /* 0x000000000000791b */ /* 0x003fea0003800000 */
.L_x_7224:
        /* <DEDUP_REMOVED lines=8> */
.L_x_7225:
[----:B------:R-:W-:Y:S01]  /*52e0*/  HFMA2 R13, -RZ, RZ, 0, 0 ;  /* 0x00000000ff0d7431 */ /* 0x000fe200000001ff */
[----:B------:R-:W-:Y:S02]  /*52f0*/  MOV R12, 0x2 ;  /* 0x00000002000c7802 */ /* 0x000fe40000000f00 */
[----:B------:R-:W-:-:S07]  /*5300*/  MOV R8, R14 ;  /* 0x0000000e00087202 */ /* 0x000fce0000000f00 */
[----:B------:R-:W-:Y:S05]  /*5310*/  WARPSYNC.COLLECTIVE R15, `(.L_x_7226) ;  /* 0x000000000f087348 */ /* 0x000fea0003c00000 */
[----:B------:R0:W1:Y:S02]  /*5320*/  SHFL.BFLY P6, R14, R13, R12, R11 ;  /* 0x0c00000c0d0e7389 */ /* 0x00006400000c000b */
[----:B01----:R-:W-:Y:S05]  /*5330*/  ENDCOLLECTIVE ;  /* 0x000000000000791b */ /* 0x003fea0003800000 */
.L_x_7226:
        /* <DEDUP_REMOVED lines=8> */
.L_x_7227:
[----:B------:R-:W-:Y:S02]  /*53c0*/  HFMA2 R12, -RZ, RZ, 0, 1.1920928955078125e-07 ;  /* 0x00000002ff0c7431 */ /* 0x000fe400000001ff */
[----:B------:R-:W-:Y:S01]  /*53d0*/  IMAD.MOV.U32 R13, RZ, RZ, RZ ;  /* 0x000000ffff0d7224 */ /* 0x000fe200078e00ff */
[----:B------:R-:W-:-:S07]  /*53e0*/  MOV R6, R14 ;  /* 0x0000000e00067202 */ /* 0x000fce0000000f00 */
[----:B------:R-:W-:Y:S05]  /*53f0*/  WARPSYNC.COLLECTIVE R15, `(.L_x_7228) ;  /* 0x000000000f087348 */ /* 0x000fea0003c00000 */
[----:B------:R0:W1:Y:S02]  /*5400*/  SHFL.BFLY P6, R14, R13, R12, R11 ;  /* 0x0c00000c0d0e7389 */ /* 0x00006400000c000b */
[----:B01----:R-:W-:Y:S05]  /*5410*/  ENDCOLLECTIVE ;  /* 0x000000000000791b */ /* 0x003fea0003800000 */
.L_x_7228:
        /* <DEDUP_REMOVED lines=8> */
.L_x_7229:
[----:B------:R-:W-:Y:S01]  /*54a0*/  HFMA2 R13, -RZ, RZ, 0, 0 ;  /* 0x00000000ff0d7431 */ /* 0x000fe200000001ff */
[----:B------:R-:W-:Y:S02]  /*54b0*/  MOV R12, 0x2 ;  /* 0x00000002000c7802 */ /* 0x000fe40000000f00 */
[----:B------:R-:W-:-:S07]  /*54c0*/  MOV R4, R14 ;  /* 0x0000000e00047202 */ /* 0x000fce0000000f00 */
[----:B------:R-:W-:Y:S05]  /*54d0*/  WARPSYNC.COLLECTIVE R15, `(.L_x_7230) ;  /* 0x000000000f087348 */ /* 0x000fea0003c00000 */
[----:B------:R0:W1:Y:S02]  /*54e0*/  SHFL.BFLY P6, R14, R13, R12, R11 ;  /* 0x0c00000c0d0e7389 */ /* 0x00006400000c000b */
[----:B01----:R-:W-:Y:S05]  /*54f0*/  ENDCOLLECTIVE ;  /* 0x000000000000791b */ /* 0x003fea0003800000 */
.L_x_7230:
        /* <DEDUP_REMOVED lines=8> */
.L_x_7231:
[----:B------:R-:W-:Y:S02]  /*5580*/  HFMA2 R12, -RZ, RZ, 0, 1.1920928955078125e-07 ;  /* 0x00000002ff0c7431 */ /* 0x000fe400000001ff */
[----:B------:R-:W-:Y:S01]  /*5590*/  IMAD.MOV.U32 R13, RZ, RZ, RZ ;  /* 0x000000ffff0d7224 */ /* 0x000fe200078e00ff */
[----:B------:R-:W-:-:S07]  /*55a0*/  MOV R2, R14 ;  /* 0x0000000e00027202 */ /* 0x000fce0000000f00 */
[----:B------:R-:W-:Y:S05]  /*55b0*/  WARPSYNC.COLLECTIVE R15, `(.L_x_7232) ;  /* 0x000000000f087348 */ /* 0x000fea0003c00000 */
[----:B------:R0:W1:Y:S02]  /*55c0*/  SHFL.BFLY P6, R14, R13, R12, R11 ;  /* 0x0c00000c0d0e7389 */ /* 0x00006400000c000b */
[----:B01----:R-:W-:Y:S05]  /*55d0*/  ENDCOLLECTIVE ;  /* 0x000000000000791b */ /* 0x003fea0003800000 */
.L_x_7232:
        /* <DEDUP_REMOVED lines=8> */
.L_x_7233:
[----:B------:R-:W-:Y:S01]  /*5660*/  HFMA2 R13, -RZ, RZ, 0, 0 ;  /* 0x00000000ff0d7431 */ /* 0x000fe200000001ff */
[----:B------:R-:W-:Y:S02]  /*5670*/  MOV R12, 0x2 ;  /* 0x00000002000c7802 */ /* 0x000fe40000000f00 */
[----:B------:R-:W-:-:S07]  /*5680*/  MOV R35, R14 ;  /* 0x0000000e00237202 */ /* 0x000fce0000000f00 */
[----:B------:R-:W-:Y:S05]  /*5690*/  WARPSYNC.COLLECTIVE R15, `(.L_x_7234) ;  /* 0x000000000f087348 */ /* 0x000fea0003c00000 */
[----:B------:R0:W1:Y:S02]  /*56a0*/  SHFL.BFLY P6, R14, R13, R12, R11 ;  /* 0x0c00000c0d0e7389 */ /* 0x00006400000c000b */
[----:B01----:R-:W-:Y:S05]  /*56b0*/  ENDCOLLECTIVE ;  /* 0x000000000000791b */ /* 0x003fea0003800000 */
.L_x_7234:
        /* <DEDUP_REMOVED lines=8> */
.L_x_7235:
[----:B------:R-:W-:Y:S02]  /*5740*/  HFMA2 R12, -RZ, RZ, 0, 1.1920928955078125e-07 ;  /* 0x00000002ff0c7431 */ /* 0x000fe400000001ff */
[----:B------:R-:W-:Y:S01]  /*5750*/  IMAD.MOV.U32 R13, RZ, RZ, RZ ;  /* 0x000000ffff0d7224 */ /* 0x000fe200078e00ff */
[----:B------:R-:W-:-:S07]  /*5760*/  MOV R37, R14 ;  /* 0x0000000e00257202 */ /* 0x000fce0000000f00 */
[----:B------:R-:W-:Y:S05]  /*5770*/  WARPSYNC.COLLECTIVE R15, `(.L_x_7236) ;  /* 0x000000000f087348 */ /* 0x000fea0003c00000 */
[----:B------:R0:W1:Y:S02]  /*5780*/  SHFL.BFLY P6, R14, R13, R12, R11 ;  /* 0x0c00000c0d0e7389 */ /* 0x00006400000c000b */
[----:B01----:R-:W-:Y:S05]  /*5790*/  ENDCOLLECTIVE ;  /* 0x000000000000791b */ /* 0x003fea0003800000 */
.L_x_7236:
        /* <DEDUP_REMOVED lines=8> */
.L_x_7237:
[----:B------:R-:W-:Y:S01]  /*5820*/  HFMA2 R13, -RZ, RZ, 0, 0 ;  /* 0x00000000ff0d7431 */ /* 0x000fe200000001ff */
[----:B------:R-:W-:Y:S02]  /*5830*/  MOV R12, 0x2 ;  /* 0x00000002000c7802 */ /* 0x000fe40000000f00 */
[----:B------:R-:W-:-:S07]  /*5840*/  MOV R39, R14 ;  /* 0x0000000e00277202 */ /* 0x000fce0000000f00 */
[----:B------:R-:W-:Y:S05]  /*5850*/  WARPSYNC.COLLECTIVE R15, `(.L_x_7238) ;  /* 0x000000000f087348 */ /* 0x000fea0003c00000 */
[----:B------:R0:W1:Y:S02]  /*5860*/  SHFL.BFLY P6, R14, R13, R12, R11 ;  /* 0x0c00000c0d0e7389 */ /* 0x00006400000c000b */
[----:B01----:R-:W-:Y:S05]  /*5870*/  ENDCOLLECTIVE ;  /* 0x000000000000791b */ /* 0x003fea0003800000 */
.L_x_7238:
        /* <DEDUP_REMOVED lines=8> */
.L_x_7239:
[----:B------:R-:W-:Y:S02]  /*5900*/  HFMA2 R12, -RZ, RZ, 0, 1.1920928955078125e-07 ;  /* 0x00000002ff0c7431 */ /* 0x000fe400000001ff */
[----:B------:R-:W-:Y:S01]  /*5910*/  IMAD.MOV.U32 R13, RZ, RZ, RZ ;  /* 0x000000ffff0d7224 */ /* 0x000fe200078e00ff */
[----:B------:R-:W-:-:S07]  /*5920*/  MOV R41, R14 ;  /* 0x0000000e00297202 */ /* 0x000fce0000000f00 */
[----:B------:R-:W-:Y:S05]  /*5930*/  WARPSYNC.COLLECTIVE R15, `(.L_x_7240) ;  /* 0x000000000f087348 */ /* 0x000fea0003c00000 */
[----:B------:R0:W1:Y:S02]  /*5940*/  SHFL.BFLY P6, R14, R13, R12, R11 ;  /* 0x0c00000c0d0e7389 */ /* 0x00006400000c000b */
[----:B01----:R-:W-:Y:S05]  /*5950*/  ENDCOLLECTIVE ;  /* 0x000000000000791b */ /* 0x003fea0003800000 */
.L_x_7240:
        /* <DEDUP_REMOVED lines=8> */
.L_x_7241:
[----:B------:R-:W-:Y:S01]  /*59e0*/  HFMA2 R13, -RZ, RZ, 0, 0 ;  /* 0x00000000ff0d7431 */ /* 0x000fe200000001ff */
[----:B------:R-:W-:Y:S02]  /*59f0*/  MOV R12, 0x2 ;  /* 0x00000002000c7802 */ /* 0x000fe40000000f00 */
[----:B------:R-:W-:-:S07]  /*5a00*/  MOV R43, R14 ;  /* 0x0000000e002b7202 */ /* 0x000fce0000000f00 */
[----:B------:R-:W-:Y:S05]  /*5a10*/  WARPSYNC.COLLECTIVE R15, `(.L_x_7242) ;  /* 0x000000000f087348 */ /* 0x000fea0003c00000 */
[----:B------:R0:W1:Y:S02]  /*5a20*/  SHFL.BFLY P6, R14, R13, R12, R11 ;  /* 0x0c00000c0d0e7389 */ /* 0x00006400000c000b */
[----:B01----:R-:W-:Y:S05]  /*5a30*/  ENDCOLLECTIVE ;  /* 0x000000000000791b */ /* 0x003fea0003800000 */
.L_x_7242:
[----:B------:R-:W-:Y:S01]  /*5a40*/  FADD.FTZ R42, R42, R43 ;  /* 0x0000002b2a2a7221 */ /* 0x000fe20000010000 */
[----:B------:R-:W-:Y:S02]  /*5a50*/  HFMA2 R12, -RZ, RZ, 0, 5.9604644775390625e-08 ;  /* 0x00000001ff0c7431 */ /* 0x000fe400000001ff */
[----:B------:R-:W-:-:S04]  /*5a60*/  FADD.FTZ R44, RZ, R14 ;  /* 0x0000000eff2c7221 */ /* 0x000fc80000010000 */
[----:B------:R-:W-:-:S07]  /*5a70*/  IMAD.MOV.U32 R13, RZ, RZ, R44 ;  /* 0x000000ffff0d7224 */ /* 0x000fce00078e002c */
[----:B------:R-:W-:Y:S05]  /*5a80*/  WARPSYNC.COLLECTIVE R15, `(.L_x_7243) ;  /* 0x000000000f087348 */ /* 0x000fea0003c00000 */
[----:B------:R0:W1:Y:S02]  /*5a90*/  SHFL.BFLY P6, R14, R13, R12, R11 ;  /* 0x0c00000c0d0e7389 */ /* 0x00006400000c000b */
[----:B01----:R-:W-:Y:S05]  /*5aa0*/  ENDCOLLECTIVE ;  /* 0x000000000000791b */ /* 0x003fea0003800000 */
.L_x_7243:
[----:B------:R-:W-:Y:S02]  /*5ab0*/  HFMA2 R13, -RZ, RZ, 0, 0 ;  /* 0x00000000ff0d7431 */ /* 0x000fe400000001ff */
[----:B------:R-:W-:Y:S01]  /*5ac0*/  IMAD.MOV.U32 R12, RZ, RZ, 0x2 ;  /* 0x00000002ff0c7424 */ /* 0x000fe200078e00ff */
[----:B------:R-:W-:-:S07]  /*5ad0*/  MOV R45, R14 ;  /* 0x0000000e002d7202 */ /* 0x000fce0000000f00 */
[----:B------:R-:W-:Y:S05]  /*5ae0*/  WARPSYNC.COLLECTIVE R15, `(.L_x_7244) ;  /* 0x000000000f087348 */ /* 0x000fea0003c00000 */
[----:B------:R0:W1:Y:S02]  /*5af0*/  SHFL.BFLY P6, R14, R13, R12, R11 ;  /* 0x0c00000c0d0e7389 */ /* 0x00006400000c000b */
[----:B01----:R-:W-:Y:S05]  /*5b00*/  ENDCOLLECTIVE ;  /* 0x000000000000791b */ /* 0x003fea0003800000 */
.L_x_7244:
[----:B------:R-:W-:Y:S01]  /*5b10*/  FADD.FTZ R45, R44, R45 ;  /* 0x0000002d2c2d7221 */ /* 0x000fe20000010000 */
[----:B------:R-:W-:Y:S02]  /*5b20*/  HFMA2 R12, -RZ, RZ, 0, 5.9604644775390625e-08 ;  /* 0x00000001ff0c7431 */ /* 0x000fe400000001ff */
[----:B------:R-:W-:-:S05]  /*5b30*/  FADD.FTZ R8, RZ, R14 ;  /* 0x0000000eff087221 */ /* 0x000fca0000010000 */
[----:B------:R-:W-:-:S07]  /*5b40*/  MOV R13, R8 ;  /* 0x00000008000d7202 */ /* 0x000fce0000000f00 */
[----:B------:R-:W-:Y:S05]  /*5b50*/  WARPSYNC.COLLECTIVE R15, `(.L_x_7245) ;  /* 0x000000000f087348 */ /* 0x000fea0003c00000 */
[----:B------:R0:W1:Y:S02]  /*5b60*/  SHFL.BFLY P6, R14, R13, R12, R11 ;  /* 0x0c00000c0d0e7389 */ /* 0x00006400000c000b */
[----:B01----:R-:W-:Y:S05]  /*5b70*/  ENDCOLLECTIVE ;  /* 0x000000000000791b */ /* 0x003fea0003800000 */
.L_x_7245:
[----:B------:R-:W-:Y:S02]  /*5b80*/  HFMA2 R12, -RZ, RZ, 0, 1.1920928955078125e-07 ;  /* 0x00000002ff0c7431 */ /* 0x000fe400000001ff */
[----:B------:R-:W-:Y:S01]  /*5b90*/  IMAD.MOV.U32 R13, RZ, RZ, RZ ;  /* 0x000000ffff0d7224 */ /* 0x000fe200078e00ff */
[----:B------:R-:W-:-:S07]  /*5ba0*/  MOV R5, R14 ;  /* 0x0000000e00057202 */ /* 0x000fce0000000f00 */
[----:B------:R-:W-:Y:S05]  /*5bb0*/  WARPSYNC.COLLECTIVE R15, `(.L_x_7246) ;  /* 0x000000000f087348 */ /* 0x000fea0003c00000 */
[----:B------:R0:W1:Y:S02]  /*5bc0*/  SHFL.BFLY P6, R14, R13, R12, R11 ;  /* 0x0c00000c0d0e7389 */ /* 0x00006400000c000b */
[----:B01----:R-:W-:Y:S05]  /*5bd0*/  ENDCOLLECTIVE ;  /* 0x000000000000791b */ /* 0x003fea0003800000 */
.L_x_7246:
        /* <DEDUP_REMOVED lines=8> */
.L_x_7247:
[----:B------:R-:W-:Y:S01]  /*5c60*/  HFMA2 R13, -RZ, RZ, 0, 0 ;  /* 0x00000000ff0d7431 */ /* 0x000fe200000001ff */
[----:B------:R-:W-:Y:S02]  /*5c70*/  MOV R12, 0x2 ;  /* 0x00000002000c7802 */ /* 0x000fe40000000f00 */
[----:B------:R-:W-:-:S07]  /*5c80*/  MOV R3, R14 ;  /* 0x0000000e00037202 */ /* 0x000fce0000000f00 */
[----:B------:R-:W-:Y:S05]  /*5c90*/  WARPSYNC.COLLECTIVE R15, `(.L_x_7248) ;  /* 0x000000000f087348 */ /* 0x000fea0003c00000 */
[----:B------:R0:W1:Y:S02]  /*5ca0*/  SHFL.BFLY P6, R14, R13, R12, R11 ;  /* 0x0c00000c0d0e7389 */ /* 0x00006400000c000b */
[----:B01----:R-:W-:Y:S05]  /*5cb0*/  ENDCOLLECTIVE ;  /* 0x000000000000791b */ /* 0x003fea0003800000 */
.L_x_7248:
        /* <DEDUP_REMOVED lines=8> */
.L_x_7249:
[----:B------:R-:W-:Y:S02]  /*5d40*/  HFMA2 R12, -RZ, RZ, 0, 1.1920928955078125e-07 ;  /* 0x00000002ff0c7431 */ /* 0x000fe400000001ff */
[----:B------:R-:W-:Y:S01]  /*5d50*/  IMAD.MOV.U32 R13, RZ, RZ, RZ ;  /* 0x000000ffff0d7224 */ /* 0x000fe200078e00ff */
[----:B------:R-:W-:-:S07]  /*5d60*/  MOV R19, R14 ;  /* 0x0000000e00137202 */ /* 0x000fce0000000f00 */
[----:B------:R-:W-:Y:S05]  /*5d70*/  WARPSYNC.COLLECTIVE R15, `(.L_x_7250) ;  /* 0x000000000f087348 */ /* 0x000fea0003c00000 */
[----:B------:R0:W1:Y:S02]  /*5d80*/  SHFL.BFLY P6, R14, R13, R12, R11 ;  /* 0x0c00000c0d0e7389 */ /* 0x00006400000c000b */
[----:B01----:R-:W-:Y:S05]  /*5d90*/  ENDCOLLECTIVE ;  /* 0x000000000000791b */ /* 0x003fea0003800000 */
.L_x_7250:
[----:B------:R-:W-:Y:S01]  /*5da0*/  FADD.FTZ R0, R0, R19 ;  /* 0x0000001300007221 */ /* 0x000fe20000010000 */
        /* <DEDUP_REMOVED lines=8> */
.L_x_7251:
[----:B------:R-:W-:Y:S01]  /*5e30*/  HFMA2 R13, -RZ, RZ, 0, 0 ;  /* 0x00000000ff0d7431 */ /* 0x000fe200000001ff */
[----:B------:R-:W-:Y:S02]  /*5e40*/  MOV R12, 0x2 ;  /* 0x00000002000c7802 */ /* 0x000fe40000000f00 */
[----:B------:R-:W-:-:S07]  /*5e50*/  MOV R34, R14 ;  /* 0x0000000e00227202 */ /* 0x000fce0000000f00 */
[----:B------:R-:W-:Y:S05]  /*5e60*/  WARPSYNC.COLLECTIVE R15, `(.L_x_7252) ;  /* 0x000000000f087348 */ /* 0x000fea0003c00000 */
[----:B------:R0:W1:Y:S02]  /*5e70*/  SHFL.BFLY P6, R14, R13, R12, R11 ;  /* 0x0c00000c0d0e7389 */ /* 0x00006400000c000b */
[----:B01----:R-:W-:Y:S05]  /*5e80*/  ENDCOLLECTIVE ;  /* 0x000000000000791b */ /* 0x003fea0003800000 */
.L_x_7252:
        /* <DEDUP_REMOVED lines=8> */
.L_x_7253:
[----:B------:R-:W-:Y:S02]  /*5f10*/  HFMA2 R12, -RZ, RZ, 0, 1.1920928955078125e-07 ;  /* 0x00000002ff0c7431 */ /* 0x000fe400000001ff */
[----:B------:R-:W-:Y:S01]  /*5f20*/  IMAD.MOV.U32 R13, RZ, RZ, RZ ;  /* 0x000000ffff0d7224 */ /* 0x000fe200078e00ff */
[----:B------:R-:W-:-:S07]  /*5f30*/  MOV R48, R14 ;  /* 0x0000000e00307202 */ /* 0x000fce0000000f00 */
[----:B------:R-:W-:Y:S05]  /*5f40*/  WARPSYNC.COLLECTIVE R15, `(.L_x_7254) ;  /* 0x000000000f087348 */ /* 0x000fea0003c00000 */
[----:B------:R0:W1:Y:S02]  /*5f50*/  SHFL.BFLY P6, R14, R13, R12, R11 ;  /* 0x0c00000c0d0e7389 */ /* 0x00006400000c000b */
[----:B01----:R-:W-:Y:S05]  /*5f60*/  ENDCOLLECTIVE ;  /* 0x000000000000791b */ /* 0x003fea0003800000 */
.L_x_7254:
        /* <DEDUP_REMOVED lines=8> */
.L_x_7255:
[----:B------:R-:W-:Y:S01]  /*5ff0*/  HFMA2 R13, -RZ, RZ, 0, 0 ;  /* 0x00000000ff0d7431 */ /* 0x000fe200000001ff */
[----:B------:R-:W-:Y:S02]  /*6000*/  MOV R12, 0x2 ;  /* 0x00000002000c7802 */ /* 0x000fe40000000f00 */
[----:B------:R-:W-:-:S07]  /*6010*/  MOV R25, R14 ;  /* 0x0000000e00197202 */ /* 0x000fce0000000f00 */
[----:B------:R-:W-:Y:S05]  /*6020*/  WARPSYNC.COLLECTIVE R15, `(.L_x_7256) ;  /* 0x000000000f087348 */ /* 0x000fea0003c00000 */
[----:B------:R0:W1:Y:S02]  /*6030*/  SHFL.BFLY P6, R14, R13, R12, R11 ;  /* 0x0c00000c0d0e7389 */ /* 0x00006400000c000b */
[----:B01----:R-:W-:Y:S05]  /*6040*/  ENDCOLLECTIVE ;  /* 0x000000000000791b */ /* 0x003fea0003800000 */
.L_x_7256:
        /* <DEDUP_REMOVED lines=8> */
.L_x_7257:
[----:B------:R-:W-:Y:S02]  /*60d0*/  HFMA2 R12, -RZ, RZ, 0, 1.1920928955078125e-07 ;  /* 0x00000002ff0c7431 */ /* 0x000fe400000001ff */
[----:B------:R-:W-:Y:S01]  /*60e0*/  IMAD.MOV.U32 R13, RZ, RZ, RZ ;  /* 0x000000ffff0d7224 */ /* 0x000fe200078e00ff */
[----:B------:R-:W-:-:S07]  /*60f0*/  MOV R8, R14 ;  /* 0x0000000e00087202 */ /* 0x000fce0000000f00 */
[----:B------:R-:W-:Y:S05]  /*6100*/  WARPSYNC.COLLECTIVE R15, `(.L_x_7258) ;  /* 0x000000000f087348 */ /* 0x000fea0003c00000 */
[----:B------:R0:W1:Y:S02]  /*6110*/  SHFL.BFLY P6, R14, R13, R12, R11 ;  /* 0x0c00000c0d0e7389 */ /* 0x00006400000c000b */
[----:B01----:R-:W-:Y:S05]  /*6120*/  ENDCOLLECTIVE ;  /* 0x000000000000791b */ /* 0x003fea0003800000 */
.L_x_7258:
        /* <DEDUP_REMOVED lines=8> */
.L_x_7259:
[----:B------:R-:W-:Y:S01]  /*61b0*/  HFMA2 R13, -RZ, RZ, 0, 0 ;  /* 0x00000000ff0d7431 */ /* 0x000fe200000001ff */
[----:B------:R-:W-:Y:S02]  /*61c0*/  MOV R12, 0x2 ;  /* 0x00000002000c7802 */ /* 0x000fe40000000f00 */
[----:B------:R-:W-:-:S07]  /*61d0*/  MOV R50, R14 ;  /* 0x0000000e00327202 */ /* 0x000fce0000000f00 */
[----:B------:R-:W-:Y:S05]  /*61e0*/  WARPSYNC.COLLECTIVE R15, `(.L_x_7260) ;  /* 0x000000000f087348 */ /* 0x000fea0003c00000 */
[----:B------:R0:W1:Y:S02]  /*61f0*/  SHFL.BFLY P6, R14, R13, R12, R11 ;  /* 0x0c00000c0d0e7389 */ /* 0x00006400000c000b */
[----:B01----:R-:W-:Y:S05]  /*6200*/  ENDCOLLECTIVE ;  /* 0x000000000000791b */ /* 0x003fea0003800000 */
.L_x_7260:
        /* <DEDUP_REMOVED lines=8> */
.L_x_7261:
[----:B------:R-:W-:Y:S01]  /*6290*/  MOV R13, RZ ;  /* 0x000000ff000d7202 */ /* 0x000fe20000000f00 */
[----:B------:R-:W-:Y:S02]  /*62a0*/  IMAD.MOV.U32 R12, RZ, RZ, 0x2 ;  /* 0x00000002ff0c7424 */ /* 0x000fe400078e00ff */
[----:B------:R-:W-:-:S07]  /*62b0*/  FADD.FTZ R29, R29, R14 ;  /* 0x0000000e1d1d7221 */ /* 0x000fce0000010000 */
[----:B------:R-:W-:Y:S05]  /*62c0*/  WARPSYNC.COLLECTIVE R15, `(.L_x_7262) ;  /* 0x000000000f087348 */ /* 0x000fea0003c00000 */
[----:B------:R0:W1:Y:S02]  /*62d0*/  SHFL.BFLY P6, R14, R13, R12, R11 ;  /* 0x0c00000c0d0e7389 */ /* 0x00006400000c000b */
[----:B01----:R-:W-:Y:S05]  /*62e0*/  ENDCOLLECTIVE ;  /* 0x000000000000791b */ /* 0x003fea0003800000 */
.L_x_7262:
[----:B------:R-:W-:Y:S02]  /*62f0*/  HFMA2 R12, -RZ, RZ, 0, 5.9604644775390625e-08 ;  /* 0x00000001ff0c7431 */ /* 0x000fe400000001ff */
[----:B------:R-:W-:-:S05]  /*6300*/  FADD.FTZ R31, RZ, R14 ;  /* 0x0000000eff1f7221 */ /* 0x000fca0000010000 */
[----:B------:R-:W-:-:S07]  /*6310*/  MOV R13, R31 ;  /* 0x0000001f000d7202 */ /* 0x000fce0000000f00 */
[----:B------:R-:W-:Y:S05]  /*6320*/  WARPSYNC.COLLECTIVE R15, `(.L_x_7263) ;  /* 0x000000000f087348 */ /* 0x000fea0003c00000 */
[----:B------:R0:W1:Y:S02]  /*6330*/  SHFL.BFLY P6, R14, R13, R12, R11 ;  /* 0x0c00000c0d0e7389 */ /* 0x00006400000c000b */
[----:B01----:R-:W-:Y:S05]  /*6340*/  ENDCOLLECTIVE ;  /* 0x000000000000791b */ /* 0x003fea0003800000 */
.L_x_7263:
[----:B------:R-:W-:Y:S02]  /*6350*/  HFMA2 R12, -RZ, RZ, 0, 1.1920928955078125e-07 ;  /* 0x00000002ff0c7431 */ /* 0x000fe400000001ff */
[----:B------:R-:W-:Y:S01]  /*6360*/  IMAD.MOV.U32 R13, RZ, RZ, RZ ;  /* 0x000000ffff0d7224 */ /* 0x000fe200078e00ff */
[----:B------:R-:W-:-:S07]  /*6370*/  MOV R52, R14 ;  /* 0x0000000e00347202 */ /* 0x000fce0000000f00 */
[----:B------:R-:W-:Y:S05]  /*6380*/  WARPSYNC.COLLECTIVE R15, `(.L_x_7264) ;  /* 0x000000000f087348 */ /* 0x000fea0003c00000 */
[----:B------:R0:W1:Y:S02]  /*6390*/  SHFL.BFLY P6, R14, R13, R12, R11 ;  /* 0x0c00000c0d0e7389 */ /* 0x00006400000c000b */
[----:B01----:R-:W-:Y:S05]  /*63a0*/  ENDCOLLECTIVE ;  /* 0x000000000000791b */ /* 0x003fea0003800000 */
.L_x_7264:
[----:B------:R-:W-:Y:S01]  /*63b0*/  FADD.FTZ R31, R31, R52 ;  /* 0x000000341f1f7221 */ /* 0x000fe20000010000 */
[----:B------:R-:W-:Y:S01]  /*63c0*/  HFMA2 R12, -RZ, RZ, 0, 5.9604644775390625e-08 ;  /* 0x00000001ff0c7431 */ /* 0x000fe200000001ff */
[----:B------:R-:W-:-:S05]  /*63d0*/  MOV R4, R14 ;  /* 0x0000000e00047202 */ /* 0x000fca0000000f00 */
[----:B------:R-:W-:-:S07]  /*63e0*/  FADD.FTZ R13, RZ, R4 ;  /* 0x00000004ff0d7221 */ /* 0x000fce0000010000 */
[----:B------:R-:W-:Y:S05]  /*63f0*/  WARPSYNC.COLLECTIVE R15, `(.L_x_7265) ;  /* 0x000000000f087348 */ /* 0x000fea0003c00000 */
[----:B------:R0:W1:Y:S02]  /*6400*/  SHFL.BFLY P6, R14, R13, R12, R11 ;  /* 0x0c00000c0d0e7389 */ /* 0x00006400000c000b */
[----:B01----:R-:W-:Y:S05]  /*6410*/  ENDCOLLECTIVE ;  /* 0x000000000000791b */ /* 0x003fea0003800000 */
.L_x_7265:
[----:B------:R-:W-:Y:S05]  /*6420*/  BRA `(.L_x_7266) ;  /* 0xffffffcc00d87947 */ /* 0x000fea000383ffff */
.L_x_7267:
        /* <DEDUP_REMOVED lines=13> */
.L_x_27380:


//--------------------- .text._ZN4vllm25paged_attention_v2_kernelIfhLi192ELi16ELi128ELNS_18Fp8KVCacheDataTypeE2ELb1ELi512EEEvPfS2_PT_PKS3_PKT0_S9_ifPKiSB_iPKfiiiSD_SD_iiiii --------------------------
	.section	.text._ZN4vllm25paged_attention_v2_kernelIfhLi192ELi16ELi128ELNS_18Fp8KVCacheDataTypeE2ELb1ELi512EEEvPfS2_PT_PKS3_PKT0_S9_ifPKiSB_iPKfiiiSD_SD_iiiii,"ax",@progbits
	.align	128
        .global         _ZN4vllm25paged_attention_v2_kernelIfhLi192ELi16ELi128ELNS_18Fp8KVCacheDataTypeE2ELb1ELi512EEEvPfS2_PT_PKS3_PKT0_S9_ifPKiSB_iPKfiiiSD_SD_iiiii
        .type           _ZN4vllm25paged_attention_v2_kernelIfhLi192ELi16ELi128ELNS_18Fp8KVCacheDataTypeE2ELb1ELi512EEEvPfS2_PT_PKS3_PKT0_S9_ifPKiSB_iPKfiiiSD_SD_iiiii,@function
        .size           _ZN4vllm25paged_attention_v2_kernelIfhLi192ELi16ELi128ELNS_18Fp8KVCacheDataTypeE2ELb1ELi512EEEvPfS2_PT_PKS3_PKT0_S9_ifPKiSB_iPKfiiiSD_SD_iiiii,(.L_x_27381 - _ZN4vllm25paged_attention_v2_kernelIfhLi192ELi16ELi128ELNS_18Fp8KVCacheDataTypeE2ELb1ELi512EEEvPfS2_PT_PKS3_PKT0_S9_ifPKiSB_iPKfiiiSD_SD_iiiii)
        .other          _ZN4vllm25paged_attention_v2_kernelIfhLi192ELi16ELi128ELNS_18Fp8KVCacheDataTypeE2ELb1ELi512EEEvPfS2_PT_PKS3_PKT0_S9_ifPKiSB_iPKfiiiSD_SD_iiiii,@"STO_CUDA_ENTRY STV_DEFAULT"
_ZN4vllm25paged_attention_v2_kernelIfhLi192ELi16ELi128ELNS_18Fp8KVCacheDataTypeE2ELb1ELi512EEEvPfS2_PT_PKS3_PKT0_S9_ifPKiSB_iPKfiiiSD_SD_iiiii:
.text._ZN4vllm25paged_attention_v2_kernelIfhLi192ELi16ELi128ELNS_18Fp8KVCacheDataTypeE2ELb1ELi512EEEvPfS2_PT_PKS3_PKT0_S9_ifPKiSB_iPKfiiiSD_SD_iiiii:
        /* <DEDUP_REMOVED lines=57> */
[----:B------:R-:W-:-:S04]  /*0390*/  MOV R4, R3 ;  /* 0x0000000300047202 */ /* 0x000fc80000000f00 */
[----:B------:R-:W-:Y:S02]  /*03a0*/  @!P2 IADD3 R4, PT, PT, -R4, RZ, RZ ;  /* 0x000000ff0404a210 */ /* 0x000fe40007ffe1ff */
[----:B------:R-:W-:Y:S01]  /*03b0*/  @!P1 LOP3.LUT R4, RZ, R9, RZ, 0x33, !PT ;  /* 0x00000009ff049212 */ /* 0x000fe200078e33ff */
[----:B----4-:R-:W-:Y:S06]  /*03c0*/  BRA.U UP0, `(.L_x_7268) ;  /* 0x0000000100e47547 */ /* 0x010fec000b800000 */
[----:B------:R-:W0:Y:S01]  /*03d0*/  LDCU UR6, c[0x0][0x3b0] ;  /* 0x00007600ff0677ac */ /* 0x000e220008000800 */
[----:B------:R-:W-:Y:S02]  /*03e0*/  IABS R11, UR42 ;  /* 0x0000002a000b7c13 */ /* 0x000fe40008000000 */
        /* <DEDUP_REMOVED lines=11> */
[----:B------:R-:W-:-:S04]  /*04a0*/  IMAD R9, R9, R12, RZ ;  /* 0x0000000c09097224 */ /* 0x000fc800078e02ff */
[----:B------:R-:W-:-:S04]  /*04b0*/  IMAD.HI.U32 R3, R3, R9, R2 ;  /* 0x0000000903037227 */ /* 0x000fc800078e0002 */
[----:B------:R-:W-:-:S04]  /*04c0*/  IMAD.MOV.U32 R9, RZ, RZ, R11 ;  /* 0x000000ffff097224 */ /* 0x000fc800078e000b */
[----:B------:R-:W-:-:S05]  /*04d0*/  IMAD.HI.U32 R3, R3, R9, RZ ;  /* 0x0000000903037227 */ /* 0x000fca00078e00ff */
[----:B------:R-:W-:-:S05]  /*04e0*/  IADD3 R5, PT, PT, -R3, RZ, RZ ;  /* 0x000000ff03057210 */ /* 0x000fca0007ffe1ff */
[----:B------:R-:W-:-:S05]  /*04f0*/  IMAD R5, R12, R5, R9 ;  /* 0x000000050c057224 */ /* 0x000fca00078e0209 */
[----:B------:R-:W-:-:S13]  /*0500*/  ISETP.GT.U32.AND P2, PT, R12, R5, PT ;  /* 0x000000050c00720c */ /* 0x000fda0003f44070 */
[-C--:B------:R-:W-:Y:S01]  /*0510*/  @!P2 IADD3 R5, PT, PT, R5, -R12.reuse, RZ ;  /* 0x8000000c0505a210 */ /* 0x080fe20007ffe0ff */
[----:B------:R-:W-:Y:S01]  /*0520*/  @!P2 VIADD R3, R3, 0x1 ;  /* 0x000000010303a836 */ /* 0x000fe20000000000 */
[----:B------:R-:W-:Y:S02]  /*0530*/  ISETP.NE.AND P2, PT, RZ, UR6, PT ;  /* 0x00000006ff007c0c */ /* 0x000fe4000bf45270 */
[----:B------:R-:W-:-:S13]  /*0540*/  ISETP.GE.U32.AND P1, PT, R5, R12, PT ;  /* 0x0000000c0500720c */ /* 0x000fda0003f26070 */
[----:B------:R-:W-:-:S04]  /*0550*/  @P1 IADD3 R3, PT, PT, R3, 0x1, RZ ;  /* 0x0000000103031810 */ /* 0x000fc80007ffe0ff */
[----:B------:R-:W-:-:S05]  /*0560*/  MOV R13, R3 ;  /* 0x00000003000d7202 */ /* 0x000fca0000000f00 */
[----:B------:R-:W-:Y:S01]  /*0570*/  @!P3 IMAD.MOV R13, RZ, RZ, -R13 ;  /* 0x000000ffff0db224 */ /* 0x000fe200078e0a0d */
        /* <DEDUP_REMOVED lines=9> */
[----:B0-----:R-:W-:Y:S01]  /*0610*/  HFMA2 R2, -RZ, RZ, 0, 0 ;  /* 0x00000000ff027431 */ /* 0x001fe200000001ff */
[----:B--2---:R-:W-:-:S05]  /*0620*/  IADD3 R12, PT, PT, RZ, -R3, RZ ;  /* 0x80000003ff0c7210 */ /* 0x004fca0007ffe0ff */
[----:B------:R-:W-:Y:S02]  /*0630*/  IMAD R11, R12, R9, RZ ;  /* 0x000000090c0b7224 */ /* 0x000fe400078e02ff */
[----:B------:R-:W-:Y:S02]  /*0640*/  IMAD.MOV.U32 R12, RZ, RZ, R14 ;  /* 0x000000ffff0c7224 */ /* 0x000fe400078e000e */
[----:B------:R-:W-:-:S06]  /*0650*/  IMAD.HI.U32 R3, R3, R11, R2 ;  /* 0x0000000b03037227 */ /* 0x000fcc00078e0002 */
[----:B------:R-:W-:-:S04]  /*0660*/  IMAD.HI.U32 R3, R3, R12, RZ ;  /* 0x0000000c03037227 */ /* 0x000fc800078e00ff */
[----:B------:R-:W-:-:S05]  /*0670*/  IMAD R2, R3, R5, R12 ;  /* 0x0000000503027224 */ /* 0x000fca00078e020c */
[----:B------:R-:W-:-:S13]  /*0680*/  ISETP.GT.U32.AND P3, PT, R9, R2, PT ;  /* 0x000000020900720c */ /* 0x000fda0003f64070 */
[----:B------:R-:W-:Y:S01]  /*0690*/  @!P3 IMAD.IADD R2, R2, 0x1, -R9 ;  /* 0x000000010202b824 */ /* 0x000fe200078e0a09 */
[----:B------:R-:W-:-:S04]  /*06a0*/  @!P3 IADD3 R3, PT, PT, R3, 0x1, RZ ;  /* 0x000000010303b810 */ /* 0x000fc80007ffe0ff */
        /* <DEDUP_REMOVED lines=11> */
.L_x_7268:
[----:B------:R-:W-:Y:S01]  /*0760*/  BSSY.RECONVERGENT B6, `(.L_x_7269) ;  /* 0x0000043000067945 */ /* 0x000fe20003800200 */
[----:B------:R-:W-:Y:S02]  /*0770*/  MOV R2, R7 ;  /* 0x0000000700027202 */ /* 0x000fe40000000f00 */
[----:B------:R-:W-:Y:S01]  /*0780*/  IADD3 R5, PT, PT, R8, -UR45, RZ ;  /* 0x8000002d08057c10 */ /* 0x000fe2000fffe0ff */
[----:B------:R-:W-:Y:S06]  /*0790*/  @P0 BRA `(.L_x_7270) ;  /* 0x0000000000fc0947 */ /* 0x000fec0003800000 */
        /* <DEDUP_REMOVED lines=11> */
[----:B0-----:R-:W-:Y:S01]  /*0850*/  VIADD R12, R14, 0xffffffe ;  /* 0x0ffffffe0e0c7836 */ /* 0x001fe20000000000 */
[----:B------:R-:W-:Y:S01]  /*0860*/  IADD3 R14, PT, PT, R7, -UR45, RZ ;  /* 0x8000002d070e7c10 */ /* 0x000fe2000fffe0ff */
[----:B------:R-:W-:-:S04]  /*0870*/  IMAD.MOV.U32 R7, RZ, RZ, R15 ;  /* 0x000000ffff077224 */ /* 0x000fc800078e000f */
[----:B------:R0:W2:Y:S02]  /*0880*/  F2I.FTZ.U32.TRUNC.NTZ R13, R12 ;  /* 0x0000000c000d7305 */ /* 0x0000a4000021f000 */
[----:B0-----:R-:W-:Y:S02]  /*0890*/  MOV R12, RZ ;  /* 0x000000ff000c7202 */ /* 0x001fe40000000f00 */
[----:B--2---:R-:W-:-:S05]  /*08a0*/  IADD3 R16, PT, PT, RZ, -R13, RZ ;  /* 0x8000000dff107210 */ /* 0x004fca0007ffe0ff */
[----:B------:R-:W-:-:S04]  /*08b0*/  IMAD R11, R16, R3, RZ ;  /* 0x00000003100b7224 */ /* 0x000fc800078e02ff */
[----:B------:R-:W-:Y:S01]  /*08c0*/  IMAD.HI.U32 R11, R13, R11, R12 ;  /* 0x0000000b0d0b7227 */ /* 0x000fe200078e000c */
[----:B-1----:R-:W-:-:S03]  /*08d0*/  IADD3 R13, PT, PT, R4, -UR4, RZ ;  /* 0x80000004040d7c10 */ /* 0x002fc6000fffe0ff */
[----:B------:R-:W-:-:S07]  /*08e0*/  IMAD.MOV.U32 R12, RZ, RZ, R6 ;  /* 0x000000ffff0c7224 */ /* 0x000fce00078e0006 */
.L_x_7272:
[----:B------:R-:W-:-:S04]  /*08f0*/  SHF.L.U32 R19, R12, 0x4, RZ ;  /* 0x000000040c137819 */ /* 0x000fc800000006ff */
        /* <DEDUP_REMOVED lines=39> */
[----:B------:R-:W-:-:S13]  /*0b70*/  ISETP.GE.U32.AND P0, PT, R12, UR44, PT ;  /* 0x0000002c0c007c0c */ /* 0x000fda000bf06070 */
[----:B0-----:R-:W-:Y:S05]  /*0b80*/  @!P0 BRA `(.L_x_7272) ;  /* 0xfffffffc00588947 */ /* 0x001fea000383ffff */
.L_x_7270:
[----:B------:R-:W-:Y:S05]  /*0b90*/  BSYNC.RECONVERGENT B6 ;  /* 0x0000000000067941 */ /* 0x000fea0003800200 */
.L_x_7269:
        /* <DEDUP_REMOVED lines=10> */
.L_x_7314:
        /* <DEDUP_REMOVED lines=43> */
.L_x_7278:
        /* <DEDUP_REMOVED lines=11> */
.L_x_7277:
[----:B------:R-:W-:Y:S05]  /*0fa0*/  BSYNC.RECONVERGENT B1 ;  /* 0x0000000000017941 */ /* 0x000fea0003800200 */
.L_x_7276:
        /* <DEDUP_REMOVED lines=12> */
.L_x_7281:
        /* <DEDUP_REMOVED lines=100> */
.L_x_7280:
[----:B------:R-:W-:Y:S05]  /*16b0*/  BSYNC.RECONVERGENT B1 ;  /* 0x0000000000017941 */ /* 0x000fea0003800200 */
.L_x_7279:
        /* <DEDUP_REMOVED lines=55> */
.L_x_7283:
[----:B------:R-:W-:Y:S05]  /*1a30*/  BSYNC.RECONVERGENT B1 ;  /* 0x0000000000017941 */ /* 0x000fea0003800200 */
.L_x_7282:
        /* <DEDUP_REMOVED lines=26> */
.L_x_7275:
[----:B------:R-:W-:Y:S05]  /*1be0*/  BSYNC.RECONVERGENT B0 ;  /* 0x0000000000007941 */ /* 0x000fea0003800200 */
.L_x_7274:
        /* <DEDUP_REMOVED lines=40> */
.L_x_7288:
[----:B------:R-:W0:Y:S01]  /*1e70*/  LDS R13, [R3] ;  /* 0x00000000030d7984 */ /* 0x000e220000000800 */
[----:B------:R-:W-:-:S04]  /*1e80*/  IADD3 R11, PT, PT, R11, 0x1, RZ ;  /* 0x000000010b0b7810 */ /* 0x000fc80007ffe0ff */
[----:B------:R-:W-:Y:S01]  /*1e90*/  ISETP.NE.AND P0, PT, R11, RZ, PT ;  /* 0x000000ff0b00720c */ /* 0x000fe20003f05270 */
[----:B0-----:R-:W-:-:S05]  /*1ea0*/  FMUL.FTZ R12, R13, R2 ;  /* 0x000000020d0c7220 */ /* 0x001fca0000410000 */
[----:B------:R0:W-:Y:S02]  /*1eb0*/  STS [R3], R12 ;  /* 0x0000000c03007388 */ /* 0x0001e40000000800 */
[----:B0-----:R-:W-:-:S05]  /*1ec0*/  VIADD R3, R3, 0x200 ;  /* 0x0000020003037836 */ /* 0x001fca0000000000 */
[----:B------:R-:W-:Y:S05]  /*1ed0*/  @P0 BRA `(.L_x_7288) ;  /* 0xfffffffc00e40947 */ /* 0x000fea000383ffff */
.L_x_7287:
[----:B------:R-:W-:Y:S05]  /*1ee0*/  BSYNC.RECONVERGENT B1 ;  /* 0x0000000000017941 */ /* 0x000fea0003800200 */
.L_x_7286:
        /* <DEDUP_REMOVED lines=12> */
.L_x_7291:
        /* <DEDUP_REMOVED lines=52> */
.L_x_7290:
[----:B------:R-:W-:Y:S05]  /*22f0*/  BSYNC.RECONVERGENT B1 ;  /* 0x0000000000017941 */ /* 0x000fea0003800200 */
.L_x_7289:
        /* <DEDUP_REMOVED lines=31> */
.L_x_7293:
[----:B------:R-:W-:Y:S05]  /*24f0*/  BSYNC.RECONVERGENT B1 ;  /* 0x0000000000017941 */ /* 0x000fea0003800200 */
.L_x_7292:
        /* <DEDUP_REMOVED lines=14> */
.L_x_7285:
[----:B------:R-:W-:Y:S05]  /*25e0*/  BSYNC.RECONVERGENT B0 ;  /* 0x0000000000007941 */ /* 0x000fea0003800200 */
.L_x_7284:
[----:B------:R-:W-:Y:S01]  /*25f0*/  BAR.SYNC.DEFER_BLOCKING 0x0 ;  /* 0x0000000000007b1d */ /* 0x000fe20000010000 */
[----:B------:R-:W-:Y:S02]  /*2600*/  ISETP.NE.AND P0, PT, R24, RZ, PT ;  /* 0x000000ff1800720c */ /* 0x000fe40003f05270 */
[----:B------:R-:W-:-:S03]  /*2610*/  ISETP.GE.U32.AND P1, PT, R6, UR44, PT ;  /* 0x0000002c06007c0c */ /* 0x000fc6000bf26070 */
[----:B------:R-:W-:Y:S08]  /*2620*/  BSSY.RECONVERGENT B0, `(.L_x_7294) ;  /* 0x0000014000007945 */ /* 0x000ff00003800200 */
[----:B------:R-:W-:Y:S05]  /*2630*/  @P0 BRA `(.L_x_7295) ;  /* 0x0000000000480947 */ /* 0x000fea0003800000 */
[----:B------:R-:W2:Y:S01]  /*2640*/  LDCU.128 UR4, c[0x0][0x380] ;  /* 0x00007000ff0477ac */ /* 0x000ea20008000c00 */
[----:B-1----:R-:W-:Y:S01]  /*2650*/  MOV R5, UR11 ;  /* 0x0000000b00057c02 */ /* 0x002fe20008000f00 */
        /* <DEDUP_REMOVED lines=16> */
.L_x_7295:
[----:B------:R-:W-:Y:S05]  /*2760*/  BSYNC.RECONVERGENT B0 ;  /* 0x0000000000007941 */ /* 0x000fea0003800200 */
.L_x_7294:
        /* <DEDUP_REMOVED lines=10> */
[----:B0-----:R-:W-:Y:S01]  /*2810*/  ISETP.NE.AND P2, PT, R2, RZ, PT ;  /* 0x000000ff0200720c */ /* 0x001fe20003f45270 */
[----:B-1----:R-:W-:-:S06]  /*2820*/  VIADD R8, R3, 0xffffffe ;  /* 0x0ffffffe03087836 */ /* 0x002fcc0000000000 */
[----:B------:R0:W1:Y:S08]  /*2830*/  F2I.FTZ.U32.TRUNC.NTZ R9, R8 ;  /* 0x0000000800097305 */ /* 0x000070000021f000 */
[----:B---3--:R-:W3:Y:S01]  /*2840*/  MUFU.RCP R5, R5 ;  /* 0x0000000500057308 */ /* 0x008ee20000001000 */
[----:B0-----:R-:W-:Y:S01]  /*2850*/  IMAD.MOV.U32 R8, RZ, RZ, RZ ;  /* 0x000000ffff087224 */ /* 0x001fe200078e00ff */
[----:B-1----:R-:W-:-:S05]  /*2860*/  IADD3 R12, PT, PT, RZ, -R9, RZ ;  /* 0x80000009ff0c7210 */ /* 0x002fca0007ffe0ff */
[----:B------:R-:W-:Y:S01]  /*2870*/  IMAD R3, R12, R7, RZ ;  /* 0x000000070c037224 */ /* 0x000fe200078e02ff */
[----:B---3--:R-:W-:-:S04]  /*2880*/  IADD3 R10, PT, PT, R5, 0xffffffe, RZ ;  /* 0x0ffffffe050a7810 */ /* 0x008fc80007ffe0ff */
[----:B------:R0:W1:Y:S02]  /*2890*/  F2I.FTZ.U32.TRUNC.NTZ R11, R10 ;  /* 0x0000000a000b7305 */ /* 0x000064000021f000 */
[----:B0-----:R-:W-:Y:S01]  /*28a0*/  HFMA2 R10, -RZ, RZ, 0, 0 ;  /* 0x00000000ff0a7431 */ /* 0x001fe200000001ff */
[----:B-1----:R-:W-:-:S05]  /*28b0*/  IADD3 R13, PT, PT, RZ, -R11, RZ ;  /* 0x8000000bff0d7210 */ /* 0x002fca0007ffe0ff */
[----:B------:R-:W-:Y:S02]  /*28c0*/  IMAD R5, R13, R0, RZ ;  /* 0x000000000d057224 */ /* 0x000fe400078e02ff */
[----:B------:R-:W-:Y:S01]  /*28d0*/  IMAD.HI.U32 R13, R9, R3, R8 ;  /* 0x00000003090d7227 */ /* 0x000fe200078e0008 */
[----:B------:R-:W-:Y:S02]  /*28e0*/  IABS R3, R2 ;  /* 0x0000000200037213 */ /* 0x000fe40000000000 */
[----:B--2---:R-:W-:Y:S01]  /*28f0*/  IADD3 R9, PT, PT, R4, -UR4, RZ ;  /* 0x8000000404097c10 */ /* 0x004fe2000fffe0ff */
[----:B------:R-:W-:Y:S01]  /*2900*/  IMAD.HI.U32 R10, R11, R5, R10 ;  /* 0x000000050b0a7227 */ /* 0x000fe200078e000a */
[----:B------:R-:W-:-:S07]  /*2910*/  MOV R11, R3 ;  /* 0x00000003000b7202 */ /* 0x000fce0000000f00 */
.L_x_7299:
        /* <DEDUP_REMOVED lines=33> */
.L_x_7298:
        /* <DEDUP_REMOVED lines=16> */
.L_x_7297:
[----:B------:R-:W-:Y:S05]  /*2c30*/  BSYNC.RECONVERGENT B6 ;  /* 0x0000000000067941 */ /* 0x000fea0003800200 */
.L_x_7296:
[----:B------:R-:W-:-:S03]  /*2c40*/  UMOV UR4, 0xffffffff ;  /* 0xffffffff00047882 */ /* 0x000fc60000000000 */
[----:B------:R-:W-:Y:S05]  /*2c50*/  BRA.DIV UR4, `(.L_x_7300) ;  /* 0x0000001604787947 */ /* 0x000fea000b800000 */
[----:B------:R-:W-:Y:S01]  /*2c60*/  HFMA2 R14, -RZ, RZ, 0, 0 ;  /* 0x00000000ff0e7431 */ /* 0x000fe200000001ff */
[----:B-12---:R-:W-:Y:S02]  /*2c70*/  CS2R R4, SRZ ;  /* 0x0000000000047805 */ /* 0x006fe4000001ff00 */
[----:B------:R-:W-:Y:S01]  /*2c80*/  CS2R R18, SRZ ;  /* 0x0000000000127805 */ /* 0x000fe2000001ff00 */
[----:B------:R-:W-:Y:S01]  /*2c90*/  HFMA2 R30, -RZ, RZ, 0, 0 ;  /* 0x00000000ff1e7431 */ /* 0x000fe200000001ff */
[----:B------:R-:W-:Y:S01]  /*2ca0*/  CS2R R6, SRZ ;  /* 0x0000000000067805 */ /* 0x000fe2000001ff00 */
[----:B------:R-:W-:Y:S01]  /*2cb0*/  HFMA2 R27, -RZ, RZ, 0, 0 ;  /* 0x00000000ff1b7431 */ /* 0x000fe200000001ff */
[----:B------:R-:W-:Y:S01]  /*2cc0*/  MOV R29, RZ ;  /* 0x000000ff001d7202 */ /* 0x000fe20000000f00 */
[----:B------:R-:W-:Y:S01]  /*2cd0*/  FADD.FTZ R4, RZ, R4 ;  /* 0x00000004ff047221 */ /* 0x000fe20000010000 */
[----:B------:R-:W-:Y:S01]  /*2ce0*/  FADD.FTZ R5, RZ, R5 ;  /* 0x00000005ff057221 */ /* 0x000fe20000010000 */
[----:B------:R-:W-:Y:S01]  /*2cf0*/  FADD.FTZ R19, RZ, R19 ;  /* 0x00000013ff137221 */ /* 0x000fe20000010000 */
[----:B------:R-:W-:Y:S01]  /*2d00*/  FADD.FTZ R0, RZ, R14 ;  /* 0x0000000eff007221 */ /* 0x000fe20000010000 */
[----:B------:R-:W-:Y:S01]  /*2d10*/  FADD.FTZ R6, RZ, R6 ;  /* 0x00000006ff067221 */ /* 0x000fe20000010000 */
[----:B------:R-:W1:Y:S01]  /*2d20*/  SHFL.BFLY PT, R3, R4, 0x1, 0x1f ;  /* 0x0c201f0004037f89 */ /* 0x000e6200000e0000 */
[----:B------:R-:W-:Y:S01]  /*2d30*/  FADD.FTZ R30, RZ, R30 ;  /* 0x0000001eff1e7221 */ /* 0x000fe20000010000 */
[----:B------:R-:W-:Y:S01]  /*2d40*/  MOV R21, RZ ;  /* 0x000000ff00157202 */ /* 0x000fe20000000f00 */
[----:B------:R-:W-:Y:S01]  /*2d50*/  FADD.FTZ R27, RZ, R27 ;  /* 0x0000001bff1b7221 */ /* 0x000fe20000010000 */
[----:B------:R-:W2:Y:S01]  /*2d60*/  SHFL.BFLY PT, R39, R0, 0x1, 0x1f ;  /* 0x0c201f0000277f89 */ /* 0x000ea200000e0000 */
[----:B------:R-:W-:Y:S01]  /*2d70*/  MOV R25, RZ ;  /* 0x000000ff00197202 */ /* 0x000fe20000000f00 */
[----:B------:R-:W-:-:S02]  /*2d80*/  IMAD.MOV.U32 R16, RZ, RZ, RZ ;  /* 0x000000ffff107224 */ /* 0x000fc400078e00ff */
[----:B------:R-:W-:Y:S01]  /*2d90*/  FADD.FTZ R29, RZ, R29 ;  /* 0x0000001dff1d7221 */ /* 0x000fe20000010000 */
[----:B0-----:R-:W0:Y:S01]  /*2da0*/  SHFL.BFLY PT, R2, R5, 0x1, 0x1f ;  /* 0x0c201f0005027f89 */ /* 0x001e2200000e0000 */
[----:B------:R-:W-:Y:S01]  /*2db0*/  FADD.FTZ R7, RZ, R7 ;  /* 0x00000007ff077221 */ /* 0x000fe20000010000 */
[----:B------:R-:W-:Y:S01]  /*2dc0*/  FADD.FTZ R16, RZ, R16 ;  /* 0x00000010ff107221 */ /* 0x000fe20000010000 */
[----:B------:R-:W-:Y:S01]  /*2dd0*/  FADD.FTZ R21, RZ, R21 ;  /* 0x00000015ff157221 */ /* 0x000fe20000010000 */
[----:B------:R-:W3:Y:S01]  /*2de0*/  SHFL.BFLY PT, R22, R19, 0x1, 0x1f ;  /* 0x0c201f0013167f89 */ /* 0x000ee200000e0000 */
[----:B------:R-:W-:Y:S01]  /*2df0*/  FADD.FTZ R25, RZ, R25 ;  /* 0x00000019ff197221 */ /* 0x000fe20000010000 */
[----:B------:R-:W-:Y:S01]  /*2e00*/  FADD.FTZ R28, RZ, R14 ;  /* 0x0000000eff1c7221 */ /* 0x000fe20000010000 */
[----:B------:R-:W-:Y:S01]  /*2e10*/  HFMA2 R32, -RZ, RZ, 0, 0 ;  /* 0x00000000ff207431 */ /* 0x000fe200000001ff */
[----:B------:R-:W4:Y:S01]  /*2e20*/  SHFL.BFLY PT, R9, R6, 0x1, 0x1f ;  /* 0x0c201f0006097f89 */ /* 0x000f2200000e0000 */
[----:B------:R-:W-:Y:S01]  /*2e30*/  MOV R34, RZ ;  /* 0x000000ff00227202 */ /* 0x000fe20000000f00 */
[----:B------:R-:W-:Y:S01]  /*2e40*/  FADD.FTZ R18, RZ, R18 ;  /* 0x00000012ff127221 */ /* 0x000fe20000010000 */
[----:B------:R-:W-:Y:S01]  /*2e50*/  FADD.FTZ R36, RZ, R14 ;  /* 0x0000000eff247221 */ /* 0x000fe20000010000 */
[----:B------:R-:W5:Y:S02]  /*2e60*/  SHFL.BFLY PT, R23, R30, 0x1, 0x1f ;  /* 0x0c201f001e177f89 */ /* 0x000f6400000e0000 */
[----:B------:R-:W-:-:S02]  /*2e70*/  FADD.FTZ R34, RZ, R34 ;  /* 0x00000022ff227221 */ /* 0x000fc40000010000 */
[----:B------:R-:W5:Y:S01]  /*2e80*/  SHFL.BFLY PT, R10, R27, 0x1, 0x1f ;  /* 0x0c201f001b0a7f89 */ /* 0x000f6200000e0000 */
[----:B-1----:R-:W-:Y:S01]  /*2e90*/  FADD.FTZ R3, R4, R3 ;  /* 0x0000000304037221 */ /* 0x002fe20000010000 */
[----:B------:R-:W-:Y:S01]  /*2ea0*/  FADD.FTZ R32, RZ, R32 ;  /* 0x00000020ff207221 */ /* 0x000fe20000010000 */
[----:B--2---:R-:W-:Y:S01]  /*2eb0*/  FADD.FTZ R39, R0, R39 ;  /* 0x0000002700277221 */ /* 0x004fe20000010000 */
[----:B------:R-:W-:Y:S01]  /*2ec0*/  IMAD.MOV.U32 R0, RZ, RZ, RZ ;  /* 0x000000ffff007224 */ /* 0x000fe200078e00ff */
[----:B------:R-:W1:Y:S01]  /*2ed0*/  SHFL.BFLY PT, R38, R29, 0x1, 0x1f ;  /* 0x0c201f001d267f89 */ /* 0x000e6200000e0000 */
[----:B0-----:R-:W-:Y:S02]  /*2ee0*/  FADD.FTZ R2, R5, R2 ;  /* 0x0000000205027221 */ /* 0x001fe40000010000 */
[----:B------:R-:W-:Y:S01]  /*2ef0*/  FADD.FTZ R0, RZ, R0 ;  /* 0x00000000ff007221 */ /* 0x000fe20000010000 */
[----:B------:R-:W0:Y:S01]  /*2f00*/  SHFL.BFLY PT, R8, R7, 0x1, 0x1f ;  /* 0x0c201f0007087f89 */ /* 0x000e2200000e0000 */
[----:B------:R-:W-:-:S02]  /*2f10*/  HFMA2 R5, -RZ, RZ, 0, 0 ;  /* 0x00000000ff057431 */ /* 0x000fc400000001ff */
[----:B---3--:R-:W-:Y:S01]  /*2f20*/  FADD.FTZ R19, R19, R22 ;  /* 0x0000001613137221 */ /* 0x008fe20000010000 */
[----:B------:R-:W-:Y:S01]  /*2f30*/  HFMA2 R22, -RZ, RZ, 0, 0 ;  /* 0x00000000ff167431 */ /* 0x000fe200000001ff */
[----:B------:R-:W2:Y:S01]  /*2f40*/  SHFL.BFLY PT, R4, R0, 0x1, 0x1f ;  /* 0x0c201f0000047f89 */ /* 0x000ea200000e0000 */
[----:B----4-:R-:W-:Y:S01]  /*2f50*/  FADD.FTZ R6, R6, R9 ;  /* 0x0000000906067221 */ /* 0x010fe20000010000 */
[----:B------:R-:W-:Y:S02]  /*2f60*/  MOV R9, RZ ;  /* 0x000000ff00097202 */ /* 0x000fe40000000f00 */
[----:B------:R-:W3:Y:S01]  /*2f70*/  SHFL.BFLY PT, R17, R16, 0x1, 0x1f ;  /* 0x0c201f0010117f89 */ /* 0x000ee200000e0000 */
[----:B-----5:R-:W-:Y:S01]  /*2f80*/  FADD.FTZ R23, R30, R23 ;  /* 0x000000171e177221 */ /* 0x020fe20000010000 */
[----:B------:R-:W-:Y:S02]  /*2f90*/  MOV R30, RZ ;  /* 0x000000ff001e7202 */ /* 0x000fe40000000f00 */
[----:B------:R-:W4:Y:S01]  /*2fa0*/  SHFL.BFLY PT, R20, R21, 0x1, 0x1f ;  /* 0x0c201f0015147f89 */ /* 0x000f2200000e0000 */
[----:B------:R-:W-:Y:S01]  /*2fb0*/  FADD.FTZ R5, RZ, R5 ;  /* 0x00000005ff057221 */ /* 0x000fe20000010000 */
[----:B------:R-:W-:Y:S01]  /*2fc0*/  FADD.FTZ R10, R27, R10 ;  /* 0x0000000a1b0a7221 */ /* 0x000fe20000010000 */
[----:B------:R-:W-:Y:S01]  /*2fd0*/  IMAD.MOV.U32 R27, RZ, RZ, RZ ;  /* 0x000000ffff1b7224 */ /* 0x000fe200078e00ff */
[----:B------:R-:W5:Y:S01]  /*2fe0*/  SHFL.BFLY PT, R26, R25, 0x1, 0x1f ;  /* 0x0c201f00191a7f89 */ /* 0x000f6200000e0000 */
[----:B------:R-:W-:Y:S01]  /*2ff0*/  FADD.FTZ R9, RZ, R9 ;  /* 0x00000009ff097221 */ /* 0x000fe20000010000 */
[----:B------:R-:W-:Y:S01]  /*3000*/  FADD.FTZ R22, RZ, R22 ;  /* 0x00000016ff167221 */ /* 0x000fe20000010000 */
[----:B------:R-:W-:Y:S01]  /*3010*/  FADD.FTZ R27, RZ, R27 ;  /* 0x0000001bff1b7221 */ /* 0x000fe20000010000 */
[----:B------:R-:W5:Y:S01]  /*3020*/  SHFL.BFLY PT, R31, R28, 0x1, 0x1f ;  /* 0x0c201f001c1f7f89 */ /* 0x000f6200000e0000 */
[----:B------:R-:W-:Y:S01]  /*3030*/  FADD.FTZ R30, RZ, R30 ;  /* 0x0000001eff1e7221 */ /* 0x000fe20000010000 */
[----:B-1----:R-:W-:Y:S01]  /*3040*/  FADD.FTZ R38, R29, R38 ;  /* 0x000000261d267221 */ /* 0x002fe20000010000 */
[----:B0-----:R-:W-:Y:S01]  /*3050*/  FADD.FTZ R7, R7, R8 ;  /* 0x0000000807077221 */ /* 0x001fe20000010000 */
[----:B------:R-:W0:Y:S01]  /*3060*/  SHFL.BFLY PT, R29, R27, 0x1, 0x1f ;  /* 0x0c201f001b1d7f89 */ /* 0x000e2200000e0000 */
[----:B--2---:R-:W-:Y:S01]  /*3070*/  FADD.FTZ R0, R0, R4 ;  /* 0x0000000400007221 */ /* 0x004fe20000010000 */
[----:B------:R-:W-:-:S02]  /*3080*/  FADD.FTZ R4, RZ, R14 ;  /* 0x0000000eff047221 */ /* 0x000fc40000010000 */
        /* <DEDUP_REMOVED lines=19> */
[----:B0-----:R-:W-:Y:S01]  /*31c0*/  FADD.FTZ R32, R32, R33 ;  /* 0x0000002120207221 */ /* 0x001fe20000010000 */
[----:B------:R-:W-:Y:S01]  /*31d0*/  FADD.FTZ R34, R34, R35 ;  /* 0x0000002322227221 */ /* 0x000fe20000010000 */
[----:B-1----:R-:W-:-:S07]  /*31e0*/  FADD.FTZ R36, R36, R37 ;  /* 0x0000002524247221 */ /* 0x002fce0000010000 */
.L_x_7363:
        /* <DEDUP_REMOVED lines=16> */
[----:B--2---:R-:W-:Y:S01]  /*32f0*/  FADD.FTZ R11, R4, R14 ;  /* 0x0000000e040b7221 */ /* 0x004fe20000010000 */
        /* <DEDUP_REMOVED lines=29> */
.L_x_7302:
[----:B------:R-:W-:Y:S05]  /*34d0*/  BSYNC.RECONVERGENT B0 ;  /* 0x0000000000007941 */ /* 0x000fea0003800200 */
.L_x_7301:
        /* <DEDUP_REMOVED lines=51> */
.L_x_7304:
[----:B------:R-:W-:Y:S05]  /*3810*/  BSYNC.RECONVERGENT B0 ;  /* 0x0000000000007941 */ /* 0x000fea0003800200 */
.L_x_7303:
        /* <DEDUP_REMOVED lines=27> */
.L_x_7306:
[----:B------:R-:W-:Y:S05]  /*39d0*/  BSYNC.RECONVERGENT B0 ;  /* 0x0000000000007941 */ /* 0x000fea0003800200 */
.L_x_7305:
        /* <DEDUP_REMOVED lines=51> */
.L_x_7308:
[----:B------:R-:W-:Y:S05]  /*3d10*/  BSYNC.RECONVERGENT B0 ;  /* 0x0000000000007941 */ /* 0x000fea0003800200 */
.L_x_7307:
[----:B------:R-:W-:Y:S06]  /*3d20*/  BAR.SYNC.DEFER_BLOCKING 0x0 ;  /* 0x0000000000007b1d */ /* 0x000fec0000010000 */
[----:B------:R-:W-:Y:S05]  /*3d30*/  @P3 EXIT ;  /* 0x000000000000394d */ /* 0x000fea0003800000 */
[----:B------:R-:W2:Y:S01]  /*3d40*/  LDCU UR4, c[0x0][0x378] ;  /* 0x00006f00ff0477ac */ /* 0x000ea20008000800 */
[----:B------:R-:W-:-:S04]  /*3d50*/  UIMAD UR5, UR39, UR42, UR41 ;  /* 0x0000002a270572a4 */ /* 0x000fc8000f8e0229 */
[----:B--2---:R-:W-:Y:S01]  /*3d60*/  UIMAD UR4, UR5, UR4, URZ ;  /* 0x00000004050472a4 */ /* 0x004fe2000f8e02ff */
[----:B------:R-:W-:Y:S11]  /*3d70*/  @P0 EXIT ;  /* 0x000000000000094d */ /* 0x000ff60003800000 */
[----:B------:R-:W2:Y:S01]  /*3d80*/  LDCU.64 UR8, c[0x0][0x390] ;  /* 0x00007200ff0877ac */ /* 0x000ea20008000a00 */
[----:B------:R-:W-:Y:S01]  /*3d90*/  SHF.R.U32.HI R24, RZ, 0x2, R24 ;  /* 0x00000002ff187819 */ /* 0x000fe20000011618 */
[----:B------:R-:W-:Y:S02]  /*3da0*/  UIMAD UR6, UR40, 0xc0, URZ ;  /* 0x000000c0280678a4 */ /* 0x000fe4000f8e02ff */
[----:B------:R-:W-:-:S04]  /*3db0*/  UIMAD UR5, UR4, 0xc0, URZ ;  /* 0x000000c0040578a4 */ /* 0x000fc8000f8e02ff */
[----:B01----:R-:W-:-:S05]  /*3dc0*/  IMAD.U32 R13, RZ, RZ, UR6 ;  /* 0x00000006ff0d7e24 */ /* 0x003fca000f8e00ff */
        /* <DEDUP_REMOVED lines=29> */
.L_x_7271:
        /* <DEDUP_REMOVED lines=16> */
.L_x_7309:
[----:B------:R-:W-:Y:S05]  /*40a0*/  EXIT ;  /* 0x000000000000794d */ /* 0x000fea0003800000 */
.L_x_7273:
[----:B------:R-:W-:Y:S01]  /*40b0*/  HFMA2 R12, -RZ, RZ, 0, 9.5367431640625e-07 ;  /* 0x00000010ff0c7431 */ /* 0x000fe200000001ff */
[----:B------:R-:W-:Y:S01]  /*40c0*/  MOV R11, 0x1f ;  /* 0x0000001f000b7802 */ /* 0x000fe20000000f00 */
[----:B------:R-:W-:-:S07]  /*40d0*/  IMAD.MOV.U32 R15, RZ, RZ, -0x1 ;  /* 0xffffffffff0f7424 */ /* 0x000fce00078e00ff */
[----:B------:R-:W-:Y:S05]  /*40e0*/  WARPSYNC.COLLECTIVE R15, `(.L_x_7310) ;  /* 0x000000000f087348 */ /* 0x000fea0003c00000 */
[----:B------:R0:W1:Y:S02]  /*40f0*/  SHFL.BFLY P6, R14, R13, R12, R11 ;  /* 0x0c00000c0d0e7389 */ /* 0x00006400000c000b */
[----:B01----:R-:W-:Y:S05]  /*4100*/  ENDCOLLECTIVE ;  /* 0x000000000000791b */ /* 0x003fea0003800000 */
.L_x_7310:
[----:B------:R-:W-:Y:S01]  /*4110*/  HFMA2 R12, -RZ, RZ, 0, 4.76837158203125e-07 ;  /* 0x00000008ff0c7431 */ /* 0x000fe200000001ff */
[----:B------:R-:W-:-:S04]  /*4120*/  FMNMX.FTZ R0, R14, -3.40282346638528859812e+38, !PT ;  /* 0xff7fffff0e007809 */ /* 0x000fc80007810000 */
[----:B------:R-:W-:-:S07]  /*4130*/  MOV R13, R0 ;  /* 0x00000000000d7202 */ /* 0x000fce0000000f00 */
[----:B------:R-:W-:Y:S05]  /*4140*/  WARPSYNC.COLLECTIVE R15, `(.L_x_7311) ;  /* 0x000000000f087348 */ /* 0x000fea0003c00000 */
[----:B------:R0:W1:Y:S02]  /*4150*/  SHFL.BFLY P6, R14, R13, R12, R11 ;  /* 0x0c00000c0d0e7389 */ /* 0x00006400000c000b */
[----:B01----:R-:W-:Y:S05]  /*4160*/  ENDCOLLECTIVE ;  /* 0x000000000000791b */ /* 0x003fea0003800000 */
.L_x_7311:
[----:B------:R-:W-:Y:S01]  /*4170*/  IMAD.MOV.U32 R12, RZ, RZ, 0x4 ;  /* 0x00000004ff0c7424 */ /* 0x000fe200078e00ff */
[----:B------:R-:W-:-:S04]  /*4180*/  FMNMX.FTZ R2, R0, R14, !PT ;  /* 0x0000000e00027209 */ /* 0x000fc80007810000 */
[----:B------:R-:W-:-:S07]  /*4190*/  MOV R13, R2 ;  /* 0x00000002000d7202 */ /* 0x000fce0000000f00 */
[----:B------:R-:W-:Y:S05]  /*41a0*/  WARPSYNC.COLLECTIVE R15, `(.L_x_7312) ;  /* 0x000000000f087348 */ /* 0x000fea0003c00000 */
[----:B------:R0:W1:Y:S02]  /*41b0*/  SHFL.BFLY P6, R14, R13, R12, R11 ;  /* 0x0c00000c0d0e7389 */ /* 0x00006400000c000b */
[----:B01----:R-:W-:Y:S05]  /*41c0*/  ENDCOLLECTIVE ;  /* 0x000000000000791b */ /* 0x003fea0003800000 */
.L_x_7312:
[----:B------:R-:W-:Y:S01]  /*41d0*/  HFMA2 R12, -RZ, RZ, 0, 1.1920928955078125e-07 ;  /* 0x00000002ff0c7431 */ /* 0x000fe200000001ff */
[----:B------:R-:W-:-:S04]  /*41e0*/  FMNMX.FTZ R3, R2, R14, !PT ;  /* 0x0000000e02037209 */ /* 0x000fc80007810000 */
[----:B------:R-:W-:-:S07]  /*41f0*/  MOV R13, R3 ;  /* 0x00000003000d7202 */ /* 0x000fce0000000f00 */
[----:B------:R-:W-:Y:S05]  /*4200*/  WARPSYNC.COLLECTIVE R15, `(.L_x_7313) ;  /* 0x000000000f087348 */ /* 0x000fea0003c00000 */
[----:B------:R0:W1:Y:S02]  /*4210*/  SHFL.BFLY P6, R14, R13, R12, R11 ;  /* 0x0c00000c0d0e7389 */ /* 0x00006400000c000b */
[----:B01----:R-:W-:Y:S05]  /*4220*/  ENDCOLLECTIVE ;  /* 0x000000000000791b */ /* 0x003fea0003800000 */
.L_x_7313:
[----:B------:R-:W-:Y:S05]  /*4230*/  BRA `(.L_x_7314) ;  /* 0xffffffc800807947 */ /* 0x000fea000383ffff */
.L_x_7300:
[----:B-1----:R-:W-:Y:S01]  /*4240*/  HFMA2 R11, -RZ, RZ, 0, 1.847743988037109375e-06 ;  /* 0x0000001fff0b7431 */ /* 0x002fe200000001ff */
[----:B------:R-:W-:Y:S01]  /*4250*/  MOV R13, RZ ;  /* 0x000000ff000d7202 */ /* 0x000fe20000000f00 */
[----:B------:R-:W-:Y:S01]  /*4260*/  IMAD.MOV.U32 R12, RZ, RZ, 0x2 ;  /* 0x00000002ff0c7424 */ /* 0x000fe200078e00ff */
[----:B------:R-:W-:-:S07]  /*4270*/  MOV R15, 0xffffffff ;  /* 0xffffffff000f7802 */ /* 0x000fce0000000f00 */
[----:B0-2---:R-:W-:Y:S05]  /*4280*/  WARPSYNC.COLLECTIVE R15, `(.L_x_7315) ;  /* 0x000000000f087348 */ /* 0x005fea0003c00000 */
[----:B------:R1:W3:Y:S02]  /*4290*/  SHFL.BFLY P6, R14, R13, R12, R11 ;  /* 0x0c00000c0d0e7389 */ /* 0x0002e400000c000b */
[----:B0123--:R-:W-:Y:S05]  /*42a0*/  ENDCOLLECTIVE ;  /* 0x000000000000791b */ /* 0x00ffea0003800000 */
.L_x_7315:
[----:B------:R-:W-:Y:S02]  /*42b0*/  IMAD.MOV.U32 R12, RZ, RZ, 0x1 ;  /* 0x00000001ff0c7424 */ /* 0x000fe400078e00ff */
[----:B------:R-:W-:-:S05]  /*42c0*/  FADD.FTZ R0, RZ, R14 ;  /* 0x0000000eff007221 */ /* 0x000fca0000010000 */
[----:B------:R-:W-:-:S07]  /*42d0*/  MOV R13, R0 ;  /* 0x00000000000d7202 */ /* 0x000fce0000000f00 */
[----:B------:R-:W-:Y:S05]  /*42e0*/  WARPSYNC.COLLECTIVE R15, `(.L_x_7316) ;  /* 0x000000000f087348 */ /* 0x000fea0003c00000 */
[----:B------:R0:W1:Y:S02]  /*42f0*/  SHFL.BFLY P6, R14, R13, R12, R11 ;  /* 0x0c00000c0d0e7389 */ /* 0x00006400000c000b */
[----:B01----:R-:W-:Y:S05]  /*4300*/  ENDCOLLECTIVE ;  /* 0x000000000000791b */ /* 0x003fea0003800000 */
.L_x_7316:
[----:B------:R-:W-:Y:S01]  /*4310*/  HFMA2 R13, -RZ, RZ, 0, 0 ;  /* 0x00000000ff0d7431 */ /* 0x000fe200000001ff */
[----:B------:R-:W-:Y:S02]  /*4320*/  MOV R12, 0x2 ;  /* 0x00000002000c7802 */ /* 0x000fe40000000f00 */
[----:B------:R-:W-:-:S07]  /*4330*/  MOV R39, R14 ;  /* 0x0000000e00277202 */ /* 0x000fce0000000f00 */
[----:B------:R-:W-:Y:S05]  /*4340*/  WARPSYNC.COLLECTIVE R15, `(.L_x_7317) ;  /* 0x000000000f087348 */ /* 0x000fea0003c00000 */
[----:B------:R0:W1:Y:S02]  /*4350*/  SHFL.BFLY P6, R14, R13, R12, R11 ;  /* 0x0c00000c0d0e7389 */ /* 0x00006400000c000b */
[----:B01----:R-:W-:Y:S05]  /*4360*/  ENDCOLLECTIVE ;  /* 0x000000000000791b */ /* 0x003fea0003800000 */
.L_x_7317:
        /* <DEDUP_REMOVED lines=8> */
.L_x_7318:
[----:B------:R-:W-:Y:S02]  /*43f0*/  HFMA2 R12, -RZ, RZ, 0, 1.1920928955078125e-07 ;  /* 0x00000002ff0c7431 */ /* 0x000fe400000001ff */
[----:B------:R-:W-:Y:S01]  /*4400*/  IMAD.MOV.U32 R13, RZ, RZ, RZ ;  /* 0x000000ffff0d7224 */ /* 0x000fe200078e00ff */
[----:B------:R-:W-:-:S07]  /*4410*/  MOV R38, R14 ;  /* 0x0000000e00267202 */ /* 0x000fce0000000f00 */
[----:B------:R-:W-:Y:S05]  /*4420*/  WARPSYNC.COLLECTIVE R15, `(.L_x_7319) ;  /* 0x000000000f087348 */ /* 0x000fea0003c00000 */
[----:B------:R0:W1:Y:S02]  /*4430*/  SHFL.BFLY P6, R14, R13, R12, R11 ;  /* 0x0c00000c0d0e7389 */ /* 0x00006400000c000b */
[----:B01----:R-:W-:Y:S05]  /*4440*/  ENDCOLLECTIVE ;  /* 0x000000000000791b */ /* 0x003fea0003800000 */
.L_x_7319:
        /* <DEDUP_REMOVED lines=8> */
.L_x_7320:
[----:B------:R-:W-:Y:S01]  /*44d0*/  HFMA2 R13, -RZ, RZ, 0, 0 ;  /* 0x00000000ff0d7431 */ /* 0x000fe200000001ff */
[----:B------:R-:W-:Y:S02]  /*44e0*/  MOV R12, 0x2 ;  /* 0x00000002000c7802 */ /* 0x000fe40000000f00 */
[----:B------:R-:W-:-:S07]  /*44f0*/  MOV R2, R14 ;  /* 0x0000000e00027202 */ /* 0x000fce0000000f00 */
[----:B------:R-:W-:Y:S05]  /*4500*/  WARPSYNC.COLLECTIVE R15, `(.L_x_7321) ;  /* 0x000000000f087348 */ /* 0x000fea0003c00000 */
[----:B------:R0:W1:Y:S02]  /*4510*/  SHFL.BFLY P6, R14, R13, R12, R11 ;  /* 0x0c00000c0d0e7389 */ /* 0x00006400000c000b */
[----:B01----:R-:W-:Y:S05]  /*4520*/  ENDCOLLECTIVE ;  /* 0x000000000000791b */ /* 0x003fea0003800000 */
.L_x_7321:
        /* <DEDUP_REMOVED lines=8> */
.L_x_7322:
[----:B------:R-:W-:Y:S02]  /*45b0*/  HFMA2 R12, -RZ, RZ, 0, 1.1920928955078125e-07 ;  /* 0x00000002ff0c7431 */ /* 0x000fe400000001ff */
[----:B------:R-:W-:Y:S01]  /*45c0*/  IMAD.MOV.U32 R13, RZ, RZ, RZ ;  /* 0x000000ffff0d7224 */ /* 0x000fe200078e00ff */
[----:B------:R-:W-:-:S07]  /*45d0*/  MOV R3, R14 ;  /* 0x0000000e00037202 */ /* 0x000fce0000000f00 */
[----:B------:R-:W-:Y:S05]  /*45e0*/  WARPSYNC.COLLECTIVE R15, `(.L_x_7323) ;  /* 0x000000000f087348 */ /* 0x000fea0003c00000 */
[----:B------:R0:W1:Y:S02]  /*45f0*/  SHFL.BFLY P6, R14, R13, R12, R11 ;  /* 0x0c00000c0d0e7389 */ /* 0x00006400000c000b */
[----:B01----:R-:W-:Y:S05]  /*4600*/  ENDCOLLECTIVE ;  /* 0x000000000000791b */ /* 0x003fea0003800000 */
.L_x_7323:
        /* <DEDUP_REMOVED lines=8> */
.L_x_7324:
[----:B------:R-:W-:Y:S01]  /*4690*/  HFMA2 R13, -RZ, RZ, 0, 0 ;  /* 0x00000000ff0d7431 */ /* 0x000fe200000001ff */
[----:B------:R-:W-:Y:S02]  /*46a0*/  MOV R12, 0x2 ;  /* 0x00000002000c7802 */ /* 0x000fe40000000f00 */
[----:B------:R-:W-:-:S07]  /*46b0*/  MOV R9, R14 ;  /* 0x0000000e00097202 */ /* 0x000fce0000000f00 */
[----:B------:R-:W-:Y:S05]  /*46c0*/  WARPSYNC.COLLECTIVE R15, `(.L_x_7325) ;  /* 0x000000000f087348 */ /* 0x000fea0003c00000 */
[----:B------:R0:W1:Y:S02]  /*46d0*/  SHFL.BFLY P6, R14, R13, R12, R11 ;  /* 0x0c00000c0d0e7389 */ /* 0x00006400000c000b */
[----:B01----:R-:W-:Y:S05]  /*46e0*/  ENDCOLLECTIVE ;  /* 0x000000000000791b */ /* 0x003fea0003800000 */
.L_x_7325:
        /* <DEDUP_REMOVED lines=8> */
.L_x_7326:
[----:B------:R-:W-:Y:S02]  /*4770*/  HFMA2 R12, -RZ, RZ, 0, 1.1920928955078125e-07 ;  /* 0x00000002ff0c7431 */ /* 0x000fe400000001ff */
[----:B------:R-:W-:Y:S01]  /*4780*/  IMAD.MOV.U32 R13, RZ, RZ, RZ ;  /* 0x000000ffff0d7224 */ /* 0x000fe200078e00ff */
[----:B------:R-:W-:-:S07]  /*4790*/  MOV R8, R14 ;  /* 0x0000000e00087202 */ /* 0x000fce0000000f00 */
[----:B------:R-:W-:Y:S05]  /*47a0*/  WARPSYNC.COLLECTIVE R15, `(.L_x_7327) ;  /* 0x000000000f087348 */ /* 0x000fea0003c00000 */
[----:B------:R0:W1:Y:S02]  /*47b0*/  SHFL.BFLY P6, R14, R13, R12, R11 ;  /* 0x0c00000c0d0e7389 */ /* 0x00006400000c000b */
[----:B01----:R-:W-:Y:S05]  /*47c0*/  ENDCOLLECTIVE ;  /* 0x000000000000791b */ /* 0x003fea0003800000 */
.L_x_7327:
        /* <DEDUP_REMOVED lines=8> */
.L_x_7328:
[----:B------:R-:W-:Y:S01]  /*4850*/  HFMA2 R13, -RZ, RZ, 0, 0 ;  /* 0x00000000ff0d7431 */ /* 0x000fe200000001ff */
[----:B------:R-:W-:Y:S02]  /*4860*/  MOV R12, 0x2 ;  /* 0x00000002000c7802 */ /* 0x000fe40000000f00 */
[----:B------:R-:W-:-:S07]  /*4870*/  MOV R10, R14 ;  /* 0x0000000e000a7202 */ /* 0x000fce0000000f00 */
[----:B------:R-:W-:Y:S05]  /*4880*/  WARPSYNC.COLLECTIVE R15, `(.L_x_7329) ;  /* 0x000000000f087348 */ /* 0x000fea0003c00000 */
[----:B------:R0:W1:Y:S02]  /*4890*/  SHFL.BFLY P6, R14, R13, R12, R11 ;  /* 0x0c00000c0d0e7389 */ /* 0x00006400000c000b */
[----:B01----:R-:W-:Y:S05]  /*48a0*/  ENDCOLLECTIVE ;  /* 0x000000000000791b */ /* 0x003fea0003800000 */
.L_x_7329:
        /* <DEDUP_REMOVED lines=8> */
.L_x_7330:
[----:B------:R-:W-:Y:S02]  /*4930*/  HFMA2 R12, -RZ, RZ, 0, 1.1920928955078125e-07 ;  /* 0x00000002ff0c7431 */ /* 0x000fe400000001ff */
[----:B------:R-:W-:Y:S01]  /*4940*/  IMAD.MOV.U32 R13, RZ, RZ, RZ ;  /* 0x000000ffff0d7224 */ /* 0x000fe200078e00ff */
[----:B------:R-:W-:-:S07]  /*4950*/  MOV R17, R14 ;  /* 0x0000000e00117202 */ /* 0x000fce0000000f00 */
[----:B------:R-:W-:Y:S05]  /*4960*/  WARPSYNC.COLLECTIVE R15, `(.L_x_7331) ;  /* 0x000000000f087348 */ /* 0x000fea0003c00000 */
[----:B------:R0:W1:Y:S02]  /*4970*/  SHFL.BFLY P6, R14, R13, R12, R11 ;  /* 0x0c00000c0d0e7389 */ /* 0x00006400000c000b */
[----:B01----:R-:W-:Y:S05]  /*4980*/  ENDCOLLECTIVE ;  /* 0x000000000000791b */ /* 0x003fea0003800000 */
.L_x_7331:
        /* <DEDUP_REMOVED lines=8> */
.L_x_7332:
[----:B------:R-:W-:Y:S01]  /*4a10*/  HFMA2 R13, -RZ, RZ, 0, 0 ;  /* 0x00000000ff0d7431 */ /* 0x000fe200000001ff */
[----:B------:R-:W-:Y:S02]  /*4a20*/  MOV R12, 0x2 ;  /* 0x00000002000c7802 */ /* 0x000fe40000000f00 */
[----:B------:R-:W-:-:S07]  /*4a30*/  MOV R22, R14 ;  /* 0x0000000e00167202 */ /* 0x000fce0000000f00 */
[----:B------:R-:W-:Y:S05]  /*4a40*/  WARPSYNC.COLLECTIVE R15, `(.L_x_7333) ;  /* 0x000000000f087348 */ /* 0x000fea0003c00000 */
[----:B------:R0:W1:Y:S02]  /*4a50*/  SHFL.BFLY P6, R14, R13, R12, R11 ;  /* 0x0c00000c0d0e7389 */ /* 0x00006400000c000b */
[----:B01----:R-:W-:Y:S05]  /*4a60*/  ENDCOLLECTIVE ;  /* 0x000000000000791b */ /* 0x003fea0003800000 */
.L_x_7333:
        /* <DEDUP_REMOVED lines=8> */
.L_x_7334:
[----:B------:R-:W-:Y:S02]  /*4af0*/  HFMA2 R12, -RZ, RZ, 0, 1.1920928955078125e-07 ;  /* 0x00000002ff0c7431 */ /* 0x000fe400000001ff */
[----:B------:R-:W-:Y:S01]  /*4b00*/  IMAD.MOV.U32 R13, RZ, RZ, RZ ;  /* 0x000000ffff0d7224 */ /* 0x000fe200078e00ff */
[----:B------:R-:W-:-:S07]  /*4b10*/  MOV R20, R14 ;  /* 0x0000000e00147202 */ /* 0x000fce0000000f00 */
[----:B------:R-:W-:Y:S05]  /*4b20*/  WARPSYNC.COLLECTIVE R15, `(.L_x_7335) ;  /* 0x000000000f087348 */ /* 0x000fea0003c00000 */
[----:B------:R0:W1:Y:S02]  /*4b30*/  SHFL.BFLY P6, R14, R13, R12, R11 ;  /* 0x0c00000c0d0e7389 */ /* 0x00006400000c000b */
[----:B01----:R-:W-:Y:S05]  /*4b40*/  ENDCOLLECTIVE ;  /* 0x000000000000791b */ /* 0x003fea0003800000 */
.L_x_7335:
        /* <DEDUP_REMOVED lines=8> */
.L_x_7336:
[----:B------:R-:W-:Y:S01]  /*4bd0*/  HFMA2 R13, -RZ, RZ, 0, 0 ;  /* 0x00000000ff0d7431 */ /* 0x000fe200000001ff */
[----:B------:R-:W-:Y:S02]  /*4be0*/  MOV R12, 0x2 ;  /* 0x00000002000c7802 */ /* 0x000fe40000000f00 */
[----:B------:R-:W-:-:S07]  /*4bf0*/  MOV R23, R14 ;  /* 0x0000000e00177202 */ /* 0x000fce0000000f00 */
[----:B------:R-:W-:Y:S05]  /*4c00*/  WARPSYNC.COLLECTIVE R15, `(.L_x_7337) ;  /* 0x000000000f087348 */ /* 0x000fea0003c00000 */
[----:B------:R0:W1:Y:S02]  /*4c10*/  SHFL.BFLY P6, R14, R13, R12, R11 ;  /* 0x0c00000c0d0e7389 */ /* 0x00006400000c000b */
[----:B01----:R-:W-:Y:S05]  /*4c20*/  ENDCOLLECTIVE ;  /* 0x000000000000791b */ /* 0x003fea0003800000 */
.L_x_7337:
        /* <DEDUP_REMOVED lines=8> */
.L_x_7338:
[----:B------:R-:W-:Y:S02]  /*4cb0*/  HFMA2 R12, -RZ, RZ, 0, 1.1920928955078125e-07 ;  /* 0x00000002ff0c7431 */ /* 0x000fe400000001ff */
[----:B------:R-:W-:Y:S01]  /*4cc0*/  IMAD.MOV.U32 R13, RZ, RZ, RZ ;  /* 0x000000ffff0d7224 */ /* 0x000fe200078e00ff */
[----:B------:R-:W-:-:S07]  /*4cd0*/  MOV R26, R14 ;  /* 0x0000000e001a7202 */ /* 0x000fce0000000f00 */
[----:B------:R-:W-:Y:S05]  /*4ce0*/  WARPSYNC.COLLECTIVE R15, `(.L_x_7339) ;  /* 0x000000000f087348 */ /* 0x000fea0003c00000 */
[----:B------:R0:W1:Y:S02]  /*4cf0*/  SHFL.BFLY P6, R14, R13, R12, R11 ;  /* 0x0c00000c0d0e7389 */ /* 0x00006400000c000b */
[----:B01----:R-:W-:Y:S05]  /*4d00*/  ENDCOLLECTIVE ;  /* 0x000000000000791b */ /* 0x003fea0003800000 */
.L_x_7339:
[----:B------:R-:W-:Y:S01]  /*4d10*/  FADD.FTZ R25, R25, R26 ;  /* 0x0000001a19197221 */ /* 0x000fe20000010000 */
[----:B------:R-:W-:Y:S02]  /*4d20*/  HFMA2 R12, -RZ, RZ, 0, 5.9604644775390625e-08 ;  /* 0x00000001ff0c7431 */ /* 0x000fe400000001ff */
[----:B------:R-:W-:-:S05]  /*4d30*/  FADD.FTZ R28, RZ, R14 ;  /* 0x0000000eff1c7221 */ /* 0x000fca0000010000 */
[----:B------:R-:W-:-:S07]  /*4d40*/  MOV R13, R28 ;  /* 0x0000001c000d7202 */ /* 0x000fce0000000f00 */
[----:B------:R-:W-:Y:S05]  /*4d50*/  WARPSYNC.COLLECTIVE R15, `(.L_x_7340) ;  /* 0x000000000f087348 */ /* 0x000fea0003c00000 */
[----:B------:R0:W1:Y:S02]  /*4d60*/  SHFL.BFLY P6, R14, R13, R12, R11 ;  /* 0x0c00000c0d0e7389 */ /* 0x00006400000c000b */
[----:B01----:R-:W-:Y:S05]  /*4d70*/  ENDCOLLECTIVE ;  /* 0x000000000000791b */ /* 0x003fea0003800000 */
.L_x_7340:
[----:B------:R-:W-:Y:S01]  /*4d80*/  HFMA2 R12, -RZ, RZ, 0, 1.1920928955078125e-07 ;  /* 0x00000002ff0c7431 */ /* 0x000fe200000001ff */
[----:B------:R-:W-:Y:S01]  /*4d90*/  MOV R13, RZ ;  /* 0x000000ff000d7202 */ /* 0x000fe20000000f00 */
[----:B------:R-:W-:-:S07]  /*4da0*/  IMAD.MOV.U32 R31, RZ, RZ, R14 ;  /* 0x000000ffff1f7224 */ /* 0x000fce00078e000e */
[----:B------:R-:W-:Y:S05]  /*4db0*/  WARPSYNC.COLLECTIVE R15, `(.L_x_7341) ;  /* 0x000000000f087348 */ /* 0x000fea0003c00000 */
[----:B------:R0:W1:Y:S02]  /*4dc0*/  SHFL.BFLY P6, R14, R13, R12, R11 ;  /* 0x0c00000c0d0e7389 */ /* 0x00006400000c000b */
[----:B01----:R-:W-:Y:S05]  /*4dd0*/  ENDCOLLECTIVE ;  /* 0x000000000000791b */ /* 0x003fea0003800000 */
.L_x_7341:
        /* <DEDUP_REMOVED lines=8> */
.L_x_7342:
[----:B------:R-:W-:Y:S02]  /*4e60*/  HFMA2 R13, -RZ, RZ, 0, 0 ;  /* 0x00000000ff0d7431 */ /* 0x000fe400000001ff */
[----:B------:R-:W-:Y:S01]  /*4e70*/  IMAD.MOV.U32 R12, RZ, RZ, 0x2 ;  /* 0x00000002ff0c7424 */ /* 0x000fe200078e00ff */
[----:B------:R-:W-:-:S07]  /*4e80*/  MOV R4, R14 ;  /* 0x0000000e00047202 */ /* 0x000fce0000000f00 */
[----:B------:R-:W-:Y:S05]  /*4e90*/  WARPSYNC.COLLECTIVE R15, `(.L_x_7343) ;  /* 0x000000000f087348 */ /* 0x000fea0003c00000 */
[----:B------:R0:W1:Y:S02]  /*4ea0*/  SHFL.BFLY P6, R14, R13, R12, R11 ;  /* 0x0c00000c0d0e7389 */ /* 0x00006400000c000b */
[----:B01----:R-:W-:Y:S05]  /*4eb0*/  ENDCOLLECTIVE ;  /* 0x000000000000791b */ /* 0x003fea0003800000 */
.L_x_7343:
        /* <DEDUP_REMOVED lines=8> */
.L_x_7344:
[----:B------:R-:W-:Y:S01]  /*4f40*/  HFMA2 R12, -RZ, RZ, 0, 1.1920928955078125e-07 ;  /* 0x00000002ff0c7431 */ /* 0x000fe200000001ff */
[----:B------:R-:W-:Y:S01]  /*4f50*/  MOV R13, RZ ;  /* 0x000000ff000d7202 */ /* 0x000fe20000000f00 */
[----:B------:R-:W-:-:S07]  /*4f60*/  IMAD.MOV.U32 R8, RZ, RZ, R14 ;  /* 0x000000ffff087224 */ /* 0x000fce00078e000e */
[----:B------:R-:W-:Y:S05]  /*4f70*/  WARPSYNC.COLLECTIVE R15, `(.L_x_7345) ;  /* 0x000000000f087348 */ /* 0x000fea0003c00000 */
[----:B------:R0:W1:Y:S02]  /*4f80*/  SHFL.BFLY P6, R14, R13, R12, R11 ;  /* 0x0c00000c0d0e7389 */ /* 0x00006400000c000b */
[----:B01----:R-:W-:Y:S05]  /*4f90*/  ENDCOLLECTIVE ;  /* 0x000000000000791b */ /* 0x003fea0003800000 */
.L_x_7345:
        /* <DEDUP_REMOVED lines=8> */
.L_x_7346:
[----:B------:R-:W-:Y:S02]  /*5020*/  HFMA2 R13, -RZ, RZ, 0, 0 ;  /* 0x00000000ff0d7431 */ /* 0x000fe400000001ff */
[----:B------:R-:W-:Y:S01]  /*5030*/  IMAD.MOV.U32 R12, RZ, RZ, 0x2 ;  /* 0x00000002ff0c7424 */ /* 0x000fe200078e00ff */
[----:B------:R-:W-:-:S07]  /*5040*/  MOV R17, R14 ;  /* 0x0000000e00117202 */ /* 0x000fce0000000f00 */
[----:B------:R-:W-:Y:S05]  /*5050*/  WARPSYNC.COLLECTIVE R15, `(.L_x_7347) ;  /* 0x000000000f087348 */ /* 0x000fea0003c00000 */
[----:B------:R0:W1:Y:S02]  /*5060*/  SHFL.BFLY P6, R14, R13, R12, R11 ;  /* 0x0c00000c0d0e7389 */ /* 0x00006400000c000b */
[----:B01----:R-:W-:Y:S05]  /*5070*/  ENDCOLLECTIVE ;  /* 0x000000000000791b */ /* 0x003fea0003800000 */
.L_x_7347:
        /* <DEDUP_REMOVED lines=8> */
.L_x_7348:
[----:B------:R-:W-:Y:S01]  /*5100*/  HFMA2 R12, -RZ, RZ, 0, 1.1920928955078125e-07 ;  /* 0x00000002ff0c7431 */ /* 0x000fe200000001ff */
[----:B------:R-:W-:Y:S01]  /*5110*/  MOV R13, RZ ;  /* 0x000000ff000d7202 */ /* 0x000fe20000000f00 */
[----:B------:R-:W-:-:S07]  /*5120*/  IMAD.MOV.U32 R21, RZ, RZ, R14 ;  /* 0x000000ffff157224 */ /* 0x000fce00078e000e */
[----:B------:R-:W-:Y:S05]  /*5130*/  WARPSYNC.COLLECTIVE R15, `(.L_x_7349) ;  /* 0x000000000f087348 */ /* 0x000fea0003c00000 */
[----:B------:R0:W1:Y:S02]  /*5140*/  SHFL.BFLY P6, R14, R13, R12, R11 ;  /* 0x0c00000c0d0e7389 */ /* 0x00006400000c000b */
[----:B01----:R-:W-:Y:S05]  /*5150*/  ENDCOLLECTIVE ;  /* 0x000000000000791b */ /* 0x003fea0003800000 */
.L_x_7349:
        /* <DEDUP_REMOVED lines=8> */
.L_x_7350:
[----:B------:R-:W-:Y:S02]  /*51e0*/  HFMA2 R13, -RZ, RZ, 0, 0 ;  /* 0x00000000ff0d7431 */ /* 0x000fe400000001ff */
[----:B------:R-:W-:Y:S01]  /*51f0*/  IMAD.MOV.U32 R12, RZ, RZ, 0x2 ;  /* 0x00000002ff0c7424 */ /* 0x000fe200078e00ff */
[----:B------:R-:W-:-:S07]  /*5200*/  MOV R26, R14 ;  /* 0x0000000e001a7202 */ /* 0x000fce0000000f00 */
[----:B------:R-:W-:Y:S05]  /*5210*/  WARPSYNC.COLLECTIVE R15, `(.L_x_7351) ;  /* 0x000000000f087348 */ /* 0x000fea0003c00000 */
[----:B------:R0:W1:Y:S02]  /*5220*/  SHFL.BFLY P6, R14, R13, R12, R11 ;  /* 0x0c00000c0d0e7389 */ /* 0x00006400000c000b */
[----:B01----:R-:W-:Y:S05]  /*5230*/  ENDCOLLECTIVE ;  /* 0x000000000000791b */ /* 0x003fea0003800000 */
.L_x_7351:
        /* <DEDUP_REMOVED lines=8> */
.L_x_7352:
[----:B------:R-:W-:Y:S01]  /*52c0*/  HFMA2 R12, -RZ, RZ, 0, 1.1920928955078125e-07 ;  /* 0x00000002ff0c7431 */ /* 0x000fe200000001ff */
[----:B------:R-:W-:Y:S01]  /*52d0*/  MOV R13, RZ ;  /* 0x000000ff000d7202 */ /* 0x000fe20000000f00 */
[----:B------:R-:W-:-:S07]  /*52e0*/  IMAD.MOV.U32 R29, RZ, RZ, R14 ;  /* 0x000000ffff1d7224 */ /* 0x000fce00078e000e */
[----:B------:R-:W-:Y:S05]  /*52f0*/  WARPSYNC.COLLECTIVE R15, `(.L_x_7353) ;  /* 0x000000000f087348 */ /* 0x000fea0003c00000 */
[----:B------:R0:W1:Y:S02]  /*5300*/  SHFL.BFLY P6, R14, R13, R12, R11 ;  /* 0x0c00000c0d0e7389 */ /* 0x00006400000c000b */
[----:B01----:R-:W-:Y:S05]  /*5310*/  ENDCOLLECTIVE ;  /* 0x000000000000791b */ /* 0x003fea0003800000 */
.L_x_7353:
        /* <DEDUP_REMOVED lines=8> */
.L_x_7354:
[----:B------:R-:W-:Y:S02]  /*53a0*/  HFMA2 R13, -RZ, RZ, 0, 0 ;  /* 0x00000000ff0d7431 */ /* 0x000fe400000001ff */
[----:B------:R-:W-:Y:S01]  /*53b0*/  IMAD.MOV.U32 R12, RZ, RZ, 0x2 ;  /* 0x00000002ff0c7424 */ /* 0x000fe200078e00ff */
[----:B------:R-:W-:-:S07]  /*53c0*/  MOV R31, R14 ;  /* 0x0000000e001f7202 */ /* 0x000fce0000000f00 */
[----:B------:R-:W-:Y:S05]  /*53d0*/  WARPSYNC.COLLECTIVE R15, `(.L_x_7355) ;  /* 0x000000000f087348 */ /* 0x000fea0003c00000 */
[----:B------:R0:W1:Y:S02]  /*53e0*/  SHFL.BFLY P6, R14, R13, R12, R11 ;  /* 0x0c00000c0d0e7389 */ /* 0x00006400000c000b */
[----:B01----:R-:W-:Y:S05]  /*53f0*/  ENDCOLLECTIVE ;  /* 0x000000000000791b */ /* 0x003fea0003800000 */
.L_x_7355:
        /* <DEDUP_REMOVED lines=8> */
.L_x_7356:
[----:B------:R-:W-:Y:S01]  /*5480*/  HFMA2 R12, -RZ, RZ, 0, 1.1920928955078125e-07 ;  /* 0x00000002ff0c7431 */ /* 0x000fe200000001ff */
[----:B------:R-:W-:Y:S01]  /*5490*/  MOV R13, RZ ;  /* 0x000000ff000d7202 */ /* 0x000fe20000000f00 */
[----:B------:R-:W-:-:S07]  /*54a0*/  IMAD.MOV.U32 R33, RZ, RZ, R14 ;  /* 0x000000ffff217224 */ /* 0x000fce00078e000e */
[----:B------:R-:W-:Y:S05]  /*54b0*/  WARPSYNC.COLLECTIVE R15, `(.L_x_7357) ;  /* 0x000000000f087348 */ /* 0x000fea0003c00000 */
[----:B------:R0:W1:Y:S02]  /*54c0*/  SHFL.BFLY P6, R14, R13, R12, R11 ;  /* 0x0c00000c0d0e7389 */ /* 0x00006400000c000b */
[----:B01----:R-:W-:Y:S05]  /*54d0*/  ENDCOLLECTIVE ;  /* 0x000000000000791b */ /* 0x003fea0003800000 */
.L_x_7357:
        /* <DEDUP_REMOVED lines=8> */
.L_x_7358:
[----:B------:R-:W-:Y:S02]  /*5560*/  HFMA2 R13, -RZ, RZ, 0, 0 ;  /* 0x00000000ff0d7431 */ /* 0x000fe400000001ff */
[----:B------:R-:W-:Y:S01]  /*5570*/  IMAD.MOV.U32 R12, RZ, RZ, 0x2 ;  /* 0x00000002ff0c7424 */ /* 0x000fe200078e00ff */
[----:B------:R-:W-:-:S07]  /*5580*/  MOV R35, R14 ;  /* 0x0000000e00237202 */ /* 0x000fce0000000f00 */
[----:B------:R-:W-:Y:S05]  /*5590*/  WARPSYNC.COLLECTIVE R15, `(.L_x_7359) ;  /* 0x000000000f087348 */ /* 0x000fea0003c00000 */
[----:B------:R0:W1:Y:S02]  /*55a0*/  SHFL.BFLY P6, R14, R13, R12, R11 ;  /* 0x0c00000c0d0e7389 */ /* 0x00006400000c000b */
[----:B01----:R-:W-:Y:S05]  /*55b0*/  ENDCOLLECTIVE ;  /* 0x000000000000791b */ /* 0x003fea0003800000 */
.L_x_7359:
[----:B------:R-:W-:Y:S01]  /*55c0*/  FADD.FTZ R34, R34, R35 ;  /* 0x0000002322227221 */ /* 0x000fe20000010000 */
[----:B------:R-:W-:Y:S02]  /*55d0*/  HFMA2 R12, -RZ, RZ, 0, 5.9604644775390625e-08 ;  /* 0x00000001ff0c7431 */ /* 0x000fe400000001ff */
[----:B------:R-:W-:-:S05]  /*55e0*/  FADD.FTZ R36, RZ, R14 ;  /* 0x0000000eff247221 */ /* 0x000fca0000010000 */
[----:B------:R-:W-:-:S07]  /*55f0*/  MOV R13, R36 ;  /* 0x00000024000d7202 */ /* 0x000fce0000000f00 */
[----:B------:R-:W-:Y:S05]  /*5600*/  WARPSYNC.COLLECTIVE R15, `(.L_x_7360) ;  /* 0x000000000f087348 */ /* 0x000fea0003c00000 */
[----:B------:R0:W1:Y:S02]  /*5610*/  SHFL.BFLY P6, R14, R13, R12, R11 ;  /* 0x0c00000c0d0e7389 */ /* 0x00006400000c000b */
[----:B01----:R-:W-:Y:S05]  /*5620*/  ENDCOLLECTIVE ;  /* 0x000000000000791b */ /* 0x003fea0003800000 */
.L_x_7360:
[----:B------:R-:W-:Y:S02]  /*5630*/  HFMA2 R12, -RZ, RZ, 0, 1.1920928955078125e-07 ;  /* 0x00000002ff0c7431 */ /* 0x000fe400000001ff */
[----:B------:R-:W-:Y:S01]  /*5640*/  IMAD.MOV.U32 R13, RZ, RZ, RZ ;  /* 0x000000ffff0d7224 */ /* 0x000fe200078e00ff */
[----:B------:R-:W-:-:S07]  /*5650*/  MOV R37, R14 ;  /* 0x0000000e00257202 */ /* 0x000fce0000000f00 */
[----:B------:R-:W-:Y:S05]  /*5660*/  WARPSYNC.COLLECTIVE R15, `(.L_x_7361) ;  /* 0x000000000f087348 */ /* 0x000fea0003c00000 */
[----:B------:R0:W1:Y:S02]  /*5670*/  SHFL.BFLY P6, R14, R13, R12, R11 ;  /* 0x0c00000c0d0e7389 */ /* 0x00006400000c000b */
[----:B01----:R-:W-:Y:S05]  /*5680*/  ENDCOLLECTIVE ;  /* 0x000000000000791b */ /* 0x003fea0003800000 */
.L_x_7361:
[----:B------:R-:W-:Y:S01]  /*5690*/  FADD.FTZ R36, R36, R37 ;  /* 0x0000002524247221 */ /* 0x000fe20000010000 */
[----:B------:R-:W-:Y:S02]  /*56a0*/  HFMA2 R12, -RZ, RZ, 0, 5.9604644775390625e-08 ;  /* 0x00000001ff0c7431 */ /* 0x000fe400000001ff */
[----:B------:R-:W-:-:S05]  /*56b0*/  FADD.FTZ R4, RZ, R14 ;  /* 0x0000000eff047221 */ /* 0x000fca0000010000 */
[----:B------:R-:W-:-:S07]  /*56c0*/  MOV R13, R4 ;  /* 0x00000004000d7202 */ /* 0x000fce0000000f00 */
[----:B------:R-:W-:Y:S05]  /*56d0*/  WARPSYNC.COLLECTIVE R15, `(.L_x_7362) ;  /* 0x000000000f087348 */ /* 0x000fea0003c00000 */
[----:B------:R0:W1:Y:S02]  /*56e0*/  SHFL.BFLY P6, R14, R13, R12, R11 ;  /* 0x0c00000c0d0e7389 */ /* 0x00006400000c000b */
[----:B01----:R-:W-:Y:S05]  /*56f0*/  ENDCOLLECTIVE ;  /* 0x000000000000791b */ /* 0x003fea0003800000 */
.L_x_7362:
[----:B------:R-:W-:Y:S05]  /*5700*/  BRA `(.L_x_7363) ;  /* 0xffffffd800b87947 */ /* 0x000fea000383ffff */
.L_x_7364:
        /* <DEDUP_REMOVED lines=15> */
.L_x_27381:


//--------------------- .text._ZN4vllm25paged_attention_v2_kernelIfhLi128ELi16ELi128ELNS_18Fp8KVCacheDataTypeE2ELb1ELi512EEEvPfS2_PT_PKS3_PKT0_S9_ifPKiSB_iPKfiiiSD_SD_iiiii --------------------------
	.section	.text._ZN4vllm25paged_attention_v2_kernelIfhLi128ELi16ELi128ELNS_18Fp8KVCacheDataTypeE2ELb1ELi512EEEvPfS2_PT_PKS3_PKT0_S9_ifPKiSB_iPKfiiiSD_SD_iiiii,"ax",@progbits
	.align	128
        .global         _ZN4vllm25paged_attention_v2_kernelIfhLi128ELi16ELi128ELNS_18Fp8KVCacheDataTypeE2ELb1ELi512EEEvPfS2_PT_PKS3_PKT0_S9_ifPKiSB_iPKfiiiSD_SD_iiiii
        .type           _ZN4vllm25paged_attention_v2_kernelIfhLi128ELi16ELi128ELNS_18Fp8KVCacheDataTypeE2ELb1ELi512EEEvPfS2_PT_PKS3_PKT0_S9_ifPKiSB_iPKfiiiSD_SD_iiiii,@function
        .size           _ZN4vllm25paged_attention_v2_kernelIfhLi128ELi16ELi128ELNS_18Fp8KVCacheDataTypeE2ELb1ELi512EEEvPfS2_PT_PKS3_PKT0_S9_ifPKiSB_iPKfiiiSD_SD_iiiii,(.L_x_27382 - _ZN4vllm25paged_attention_v2_kernelIfhLi128ELi16ELi128ELNS_18Fp8KVCacheDataTypeE2ELb1ELi512EEEvPfS2_PT_PKS3_PKT0_S9_ifPKiSB_iPKfiiiSD_SD_iiiii)
        .other          _ZN4vllm25paged_attention_v2_kernelIfhLi128ELi16ELi128ELNS_18Fp8KVCacheDataTypeE2ELb1ELi512EEEvPfS2_PT_PKS3_PKT0_S9_ifPKiSB_iPKfiiiSD_SD_iiiii,@"STO_CUDA_ENTRY STV_DEFAULT"
_ZN4vllm25paged_attention_v2_kernelIfhLi128ELi16ELi128ELNS_18Fp8KVCacheDataTypeE2ELb1ELi512EEEvPfS2_PT_PKS3_PKT0_S9_ifPKiSB_iPKfiiiSD_SD_iiiii:
.text._ZN4vllm25paged_attention_v2_kernelIfhLi128ELi16ELi128ELNS_18Fp8KVCacheDataTypeE2ELb1ELi512EEEvPfS2_PT_PKS3_PKT0_S9_ifPKiSB_iPKfiiiSD_SD_iiiii:
        /* <DEDUP_REMOVED lines=13> */
[----:B------:R-:W2:Y:S03]  /*00d0*/  LDCU UR38, c[0x0][0x378] ;  /* 0x00006f00ff2677ac */ /* 0x000ea60008000800 */
[----:B------:R-:W-:Y:S01]  /*00e0*/  IABS R10, R3 ;  /* 0x00000003000a7213 */ /* 0x000fe20000000000 */
[----:B------:R-:W3:Y:S01]  /*00f0*/  S2R R17, SR_CTAID.X ;  /* 0x0000000000117919 */ /* 0x000ee20000002500 */
        /* <DEDUP_REMOVED lines=15> */
[----:B------:R-:W-:-:S03]  /*01f0*/  SHF.L.U32 R11, R19, 0x5, RZ ;  /* 0x00000005130b7819 */ /* 0x000fc600000006ff */
[----:B------:R-:W-:-:S04]  /*0200*/  IMAD.MOV.U32 R9, RZ, RZ, R10 ;  /* 0x000000ffff097224 */ /* 0x000fc800078e000a */
[----:B------:R-:W-:-:S05]  /*0210*/  IMAD.HI.U32 R8, R0, R9, RZ ;  /* 0x0000000900087227 */ /* 0x000fca00078e00ff */
[----:B------:R-:W-:-:S05]  /*0220*/  IADD3 R6, PT, PT, -R8, RZ, RZ ;  /* 0x000000ff08067210 */ /* 0x000fca0007ffe1ff */
[----:B------:R-:W-:Y:S01]  /*0230*/  IMAD R9, R20, R6, R9 ;  /* 0x0000000614097224 */ /* 0x000fe200078e0209 */
[----:B------:R-:W-:Y:S01]  /*0240*/  LOP3.LUT R6, R3, R2, RZ, 0x3c, !PT ;  /* 0x0000000203067212 */ /* 0x000fe200078e3cff */
[----:B------:R-:W-:-:S03]  /*0250*/  VIADD R3, R7, 0xf ;  /* 0x0000000f07037836 */ /* 0x000fc60000000000 */
[----:B------:R-:W-:Y:S02]  /*0260*/  ISETP.GT.U32.AND P3, PT, R20, R9, PT ;  /* 0x000000091400720c */ /* 0x000fe40003f64070 */
[----:B------:R-:W-:Y:S02]  /*0270*/  SHF.R.U32.HI R3, RZ, 0x4, R3 ;  /* 0x00000004ff037819 */ /* 0x000fe40000011603 */
[----:B------:R-:W-:Y:S02]  /*0280*/  ISETP.GE.AND P2, PT, R6, RZ, PT ;  /* 0x000000ff0600720c */ /* 0x000fe40003f46270 */
[----:B------:R-:W-:-:S07]  /*0290*/  VIADDMNMX.U32 R10, R11, 0x20, R3, PT ;  /* 0x000000200b0a7846 */ /* 0x000fce0003800003 */
[-C--:B------:R-:W-:Y:S02]  /*02a0*/  @!P3 IADD3 R9, PT, PT, R9, -R20.reuse, RZ ;  /* 0x800000140909b210 */ /* 0x080fe40007ffe0ff */
[----:B------:R-:W-:Y:S02]  /*02b0*/  @!P3 IADD3 R8, PT, PT, R8, 0x1, RZ ;  /* 0x000000010808b810 */ /* 0x000fe40007ffe0ff */
[----:B------:R-:W-:Y:S02]  /*02c0*/  ISETP.GE.U32.AND P0, PT, R9, R20, PT ;  /* 0x000000140900720c */ /* 0x000fe40003f06070 */
[----:B------:R-:W-:Y:S02]  /*02d0*/  ISETP.NE.AND P3, PT, R2, RZ, PT ;  /* 0x000000ff0200720c */ /* 0x000fe40003f65270 */
[----:B-1----:R-:W-:Y:S02]  /*02e0*/  LEA.HI R9, R18, R11, RZ, 0x1b ;  /* 0x0000000b12097211 */ /* 0x002fe400078fd8ff */
[----:B------:R-:W-:-:S04]  /*02f0*/  IADD3 R11, PT, PT, -R11, R10, RZ ;  /* 0x0000000a0b0b7210 */ /* 0x000fc80007ffe1ff */
[----:B------:R-:W-:-:S03]  /*0300*/  LEA R6, R11, R4, 0x4 ;  /* 0x000000040b067211 */ /* 0x000fc600078e20ff */
[----:B------:R-:W-:Y:S01]  /*0310*/  @P0 VIADD R8, R8, 0x1 ;  /* 0x0000000108080836 */ /* 0x000fe20000000000 */
[----:B------:R-:W-:Y:S01]  /*0320*/  VIMNMX R7, PT, PT, R7, R6, PT ;  /* 0x0000000607077248 */ /* 0x000fe20003fe0100 */
[----:B------:R-:W-:Y:S01]  /*0330*/  @P1 IMAD R6, R12, R5, 0x1 ;  /* 0x000000010c061424 */ /* 0x000fe200078e0205 */
[----:B------:R-:W-:Y:S01]  /*0340*/  ISETP.GE.U32.AND P0, PT, R9, R10, PT ;  /* 0x0000000a0900720c */ /* 0x000fe20003f06070 */
[----:B------:R-:W-:Y:S01]  /*0350*/  @!P2 IMAD.MOV R8, RZ, RZ, -R8 ;  /* 0x000000ffff08a224 */ /* 0x000fe200078e0a08 */
[----:B------:R-:W-:Y:S01]  /*0360*/  @!P3 LOP3.LUT R8, RZ, R2, RZ, 0x33, !PT ;  /* 0x00000002ff08b212 */ /* 0x000fe200078e33ff */
[----:B--2---:R-:W-:Y:S10]  /*0370*/  @P1 BRA `(.L_x_7365) ;  /* 0x0000000000d41947 */ /* 0x004ff40003800000 */
        /* <DEDUP_REMOVED lines=53> */
.L_x_7365:
[----:B------:R-:W-:Y:S01]  /*06d0*/  BSSY.RECONVERGENT B6, `(.L_x_7366) ;  /* 0x0000041000067945 */ /* 0x000fe20003800200 */
[----:B------:R-:W-:Y:S02]  /*06e0*/  MOV R13, R20 ;  /* 0x00000014000d7202 */ /* 0x000fe40000000f00 */
[----:B------:R-:W-:Y:S01]  /*06f0*/  IADD3 R5, PT, PT, -R4, R7, RZ ;  /* 0x0000000704057210 */ /* 0x000fe20007ffe1ff */
[----:B------:R-:W-:Y:S06]  /*0700*/  @P0 BRA `(.L_x_7367) ;  /* 0x0000000000f40947 */ /* 0x000fec0003800000 */
[----:B------:R-:W0:Y:S01]  /*0710*/  LDC R23, c[0x0][0x400] ;  /* 0x00010000ff177b82 */ /* 0x000e220000000800 */
[----:B------:R-:W1:Y:S01]  /*0720*/  LDCU UR4, c[0x0][0x3fc] ;  /* 0x00007f80ff0477ac */ /* 0x000e620008000800 */
[----:B------:R-:W-:-:S04]  /*0730*/  SHF.R.U32.HI R2, RZ, 0x1, R18 ;  /* 0x00000001ff027819 */ /* 0x000fc80000011612 */
[----:B------:R-:W-:Y:S01]  /*0740*/  LOP3.LUT R15, R2, 0xf, RZ, 0xc0, !PT ;  /* 0x0000000f020f7812 */ /* 0x000fe200078ec0ff */
[----:B------:R-:W-:Y:S01]  /*0750*/  IMAD.MOV.U32 R2, RZ, RZ, RZ ;  /* 0x000000ffff027224 */ /* 0x000fe200078e00ff */
[----:B------:R-:W2:Y:S02]  /*0760*/  LDC R11, c[0x0][0x404] ;  /* 0x00010100ff0b7b82 */ /* 0x000ea40000000800 */
[----:B------:R-:W-:Y:S02]  /*0770*/  IADD3 R4, PT, PT, -R4, R15, RZ ;  /* 0x0000000f04047210 */ /* 0x000fe40007ffe1ff */
[----:B0-----:R-:W-:Y:S02]  /*0780*/  IABS R12, R23 ;  /* 0x00000017000c7213 */ /* 0x001fe40000000000 */
[----:B------:R-:W-:Y:S02]  /*0790*/  ISETP.NE.AND P1, PT, R23, RZ, PT ;  /* 0x000000ff1700720c */ /* 0x000fe40003f25270 */
[----:B------:R-:W0:Y:S01]  /*07a0*/  I2F.RP R14, R12 ;  /* 0x0000000c000e7306 */ /* 0x000e220000209400 */
[----:B--2---:R-:W-:-:S02]  /*07b0*/  ISETP.NE.AND P2, PT, R11, RZ, PT ;  /* 0x000000ff0b00720c */ /* 0x004fc40003f45270 */
[----:B------:R-:W-:-:S05]  /*07c0*/  IABS R20, R11 ;  /* 0x0000000b00147213 */ /* 0x000fca0000000000 */
[----:B0-----:R-:W0:Y:S02]  /*07d0*/  MUFU.RCP R14, R14 ;  /* 0x0000000e000e7308 */ /* 0x001e240000001000 */
[----:B0-----:R-:W-:-:S06]  /*07e0*/  VIADD R3, R14, 0xffffffe ;  /* 0x0ffffffe0e037836 */ /* 0x001fcc0000000000 */
[----:B------:R-:W0:Y:S02]  /*07f0*/  F2I.FTZ.U32.TRUNC.NTZ R3, R3 ;  /* 0x0000000300037305 */ /* 0x000e24000021f000 */
[----:B0-----:R-:W-:-:S05]  /*0800*/  IADD3 R21, PT, PT, RZ, -R3, RZ ;  /* 0x80000003ff157210 */ /* 0x001fca0007ffe0ff */
[----:B------:R-:W-:-:S04]  /*0810*/  IMAD R15, R21, R12, RZ ;  /* 0x0000000c150f7224 */ /* 0x000fc800078e02ff */
[----:B------:R-:W-:Y:S01]  /*0820*/  IMAD.HI.U32 R2, R3, R15, R2 ;  /* 0x0000000f03027227 */ /* 0x000fe200078e0002 */
[----:B------:R-:W-:Y:S02]  /*0830*/  MOV R15, R9 ;  /* 0x00000009000f7202 */ /* 0x000fe40000000f00 */
[----:B-1----:R-:W-:-:S07]  /*0840*/  IADD3 R3, PT, PT, R8, -UR4, RZ ;  /* 0x8000000408037c10 */ /* 0x002fce000fffe0ff */
.L_x_7369:
[----:B------:R-:W-:-:S05]  /*0850*/  IMAD.SHL.U32 R14, R15, 0x10, RZ ;  /* 0x000000100f0e7824 */ /* 0x000fca00078e00ff */
        /* <DEDUP_REMOVED lines=32> */
[----:B------:R-:W-:-:S03]  /*0a60*/  @!P0 IMAD.IADD R14, R4, 0x1, R14 ;  /* 0x00000001040e8824 */ /* 0x000fc600078e020e */
[----:B------:R-:W-:-:S04]  /*0a70*/  @!P0 IADD3 R21, PT, PT, R21, 0x20, RZ ;  /* 0x0000002015158810 */ /* 0x000fc80007ffe0ff */
[----:B0-----:R-:W-:-:S04]  /*0a80*/  @!P0 LEA R21, R24, R21, 0x18 ;  /* 0x0000001518158211 */ /* 0x001fc800078ec0ff */
[----:B------:R-:W-:Y:S02]  /*0a90*/  @!P0 LEA R14, R14, R21, 0x2 ;  /* 0x000000150e0e8211 */ /* 0x000fe400078e10ff */
[----:B------:R-:W-:-:S05]  /*0aa0*/  @!P0 MOV R21, 0xff7fffff ;  /* 0xff7fffff00158802 */ /* 0x000fca0000000f00 */
[----:B------:R0:W-:Y:S01]  /*0ab0*/  @!P0 STS [R14], R21 ;  /* 0x000000150e008388 */ /* 0x0001e20000000800 */
[----:B------:R-:W-:-:S13]  /*0ac0*/  ISETP.GE.U32.AND P0, PT, R15, R10, PT ;  /* 0x0000000a0f00720c */ /* 0x000fda0003f06070 */
[----:B0-----:R-:W-:Y:S05]  /*0ad0*/  @!P0 BRA `(.L_x_7369) ;  /* 0xfffffffc005c8947 */ /* 0x001fea000383ffff */
.L_x_7367:
[----:B------:R-:W-:Y:S05]  /*0ae0*/  BSYNC.RECONVERGENT B6 ;  /* 0x0000000000067941 */ /* 0x000fea0003800200 */
.L_x_7366:
[----:B------:R-:W-:Y:S01]  /*0af0*/  UMOV UR4, 0xffffffff ;  /* 0xffffffff00047882 */ /* 0x000fe20000000000 */
[----:B------:R-:W-:Y:S02]  /*0b00*/  SHF.L.U32 R4, R19, 0x9, RZ ;  /* 0x0000000913047819 */ /* 0x000fe400000006ff */
        /* <DEDUP_REMOVED lines=10> */
.L_x_7411:
        /* <DEDUP_REMOVED lines=9> */
[----:B------:R-:W-:Y:S01]  /*0c40*/  @!P3 STS [R3], R14 ;  /* 0x0000000e0300b388 */ /* 0x000fe20000000800 */
[----:B------:R-:W-:Y:S01]  /*0c50*/  BAR.SYNC.DEFER_BLOCKING 0x0 ;  /* 0x0000000000007b1d */ /* 0x000fe20000010000 */
[C---:B------:R-:W-:Y:S02]  /*0c60*/  ISETP.GT.U32.AND P2, PT, R21.reuse, 0x3, PT ;  /* 0x000000031500780c */ /* 0x040fe40003f44070 */
[----:B------:R-:W-:Y:S02]  /*0c70*/  LEA R21, R21, R12, 0x2 ;  /* 0x0000000c15157211 */ /* 0x000fe400078e10ff */
[----:B------:R-:W-:Y:S01]  /*0c80*/  MOV R12, 0xff7fffff ;  /* 0xff7fffff000c7802 */ /* 0x000fe20000000f00 */
        /* <DEDUP_REMOVED lines=28> */
.L_x_7375:
        /* <DEDUP_REMOVED lines=11> */
.L_x_7374:
[----:B------:R-:W-:Y:S05]  /*0f00*/  BSYNC.RECONVERGENT B1 ;  /* 0x0000000000017941 */ /* 0x000fea0003800200 */
.L_x_7373:
        /* <DEDUP_REMOVED lines=12> */
.L_x_7378:
        /* <DEDUP_REMOVED lines=9> */
[C---:B0-----:R-:W-:Y:S01]  /*1060*/  FADD.FTZ R27, -R0.reuse, R27 ;  /* 0x0000001b001b7221 */ /* 0x041fe20000010100 */
[----:B-1----:R-:W-:-:S03]  /*1070*/  FADD.FTZ R25, -R0, R25 ;  /* 0x0000001900197221 */ /* 0x002fc60000010100 */
[----:B------:R-:W-:Y:S01]  /*1080*/  FMUL.FTZ R24, R27, 1.4426950216293334961 ;  /* 0x3fb8aa3b1b187820 */ /* 0x000fe20000410000 */
[----:B------:R-:W-:Y:S01]  /*1090*/  FMUL.FTZ R27, R25, 1.4426950216293334961 ;  /* 0x3fb8aa3b191b7820 */ /* 0x000fe20000410000 */
[C---:B--2---:R-:W-:Y:S01]  /*10a0*/  FADD.FTZ R29, -R0.reuse, R29 ;  /* 0x0000001d001d7221 */ /* 0x044fe20000010100 */
[----:B------:R-:W0:Y:S03]  /*10b0*/  LDS R25, [R12+0x400] ;  /* 0x000400000c197984 */ /* 0x000e260000000800 */
[----:B------:R-:W1:Y:S01]  /*10c0*/  MUFU.EX2 R24, R24 ;  /* 0x0000001800187308 */ /* 0x000e620000000800 */
[----:B---3--:R-:W-:Y:S01]  /*10d0*/  FADD.FTZ R23, -R0, R23 ;  /* 0x0000001700177221 */ /* 0x008fe20000010100 */
[----:B------:R-:W-:-:S03]  /*10e0*/  FMUL.FTZ R29, R29, 1.4426950216293334961 ;  /* 0x3fb8aa3b1d1d7820 */ /* 0x000fc60000410000 */
[----:B------:R-:W-:Y:S01]  /*10f0*/  FMUL.FTZ R23, R23, 1.4426950216293334961 ;  /* 0x3fb8aa3b17177820 */ /* 0x000fe20000410000 */
[C---:B----4-:R-:W-:Y:S02]  /*1100*/  FADD.FTZ R31, -R0.reuse, R31 ;  /* 0x0000001f001f7221 */ /* 0x050fe40000010100 */
[----:B------:R-:W2:Y:S01]  /*1110*/  MUFU.EX2 R29, R29 ;  /* 0x0000001d001d7308 */ /* 0x000ea20000000800 */
[C---:B-----5:R-:W-:Y:S01]  /*1120*/  FADD.FTZ R33, -R0.reuse, R33 ;  /* 0x0000002100217221 */ /* 0x060fe20000010100 */
[----:B------:R-:W-:-:S06]  /*1130*/  FADD.FTZ R35, -R0, R35 ;  /* 0x0000002300237221 */ /* 0x000fcc0000010100 */
[----:B------:R-:W3:Y:S01]  /*1140*/  MUFU.EX2 R27, R27 ;  /* 0x0000001b001b7308 */ /* 0x000ee20000000800 */
[----:B-1----:R-:W-:Y:S01]  /*1150*/  STS [R12+-0x400], R24 ;  /* 0xfffc00180c007388 */ /* 0x002fe20000000800 */
[----:B------:R-:W-:-:S06]  /*1160*/  FADD.FTZ R26, R24, R13 ;  /* 0x0000000d181a7221 */ /* 0x000fcc0000010000 */
[----:B------:R-:W1:Y:S01]  /*1170*/  MUFU.EX2 R23, R23 ;  /* 0x0000001700177308 */ /* 0x000e620000000800 */
[----:B--2---:R2:W-:Y:S01]  /*1180*/  STS [R12+-0x200], R29 ;  /* 0xfffe001d0c007388 */ /* 0x0045e20000000800 */
[----:B------:R-:W-:-:S03]  /*1190*/  FADD.FTZ R26, R26, R29 ;  /* 0x0000001d1a1a7221 */ /* 0x000fc60000010000 */
[----:B---3--:R3:W-:Y:S01]  /*11a0*/  STS [R12], R27 ;  /* 0x0000001b0c007388 */ /* 0x0087e20000000800 */
[----:B------:R-:W-:Y:S01]  /*11b0*/  FADD.FTZ R26, R26, R27 ;  /* 0x0000001b1a1a7221 */ /* 0x000fe20000010000 */
[----:B--2---:R-:W-:Y:S02]  /*11c0*/  FMUL.FTZ R29, R31, 1.4426950216293334961 ;  /* 0x3fb8aa3b1f1d7820 */ /* 0x004fe40000410000 */
[----:B------:R-:W2:Y:S01]  /*11d0*/  LDS R31, [R12+0xe00] ;  /* 0x000e00000c1f7984 */ /* 0x000ea20000000800 */
[----:B0-----:R-:W-:-:S03]  /*11e0*/  FADD.FTZ R25, -R0, R25 ;  /* 0x0000001900197221 */ /* 0x001fc60000010100 */
[----:B------:R-:W0:Y:S01]  /*11f0*/  MUFU.EX2 R29, R29 ;  /* 0x0000001d001d7308 */ /* 0x000e220000000800 */
[----:B-1----:R1:W-:Y:S01]  /*1200*/  STS [R12+0x200], R23 ;  /* 0x000200170c007388 */ /* 0x0023e20000000800 */
[----:B------:R-:W-:Y:S01]  /*1210*/  FMUL.FTZ R24, R25, 1.4426950216293334961 ;  /* 0x3fb8aa3b19187820 */ /* 0x000fe20000410000 */
[----:B---3--:R-:W-:Y:S01]  /*1220*/  FMUL.FTZ R27, R33, 1.4426950216293334961 ;  /* 0x3fb8aa3b211b7820 */ /* 0x008fe20000410000 */
[----:B------:R-:W-:Y:S01]  /*1230*/  FADD.FTZ R13, R26, R23 ;  /* 0x000000171a0d7221 */ /* 0x000fe20000010000 */
[----:B------:R-:W3:Y:S03]  /*1240*/  LDS R25, [R12+0xc00] ;  /* 0x000c00000c197984 */ /* 0x000ee60000000800 */
[----:B------:R-:W4:Y:S01]  /*1250*/  MUFU.EX2 R24, R24 ;  /* 0x0000001800187308 */ /* 0x000f220000000800 */
[----:B------:R-:W5:Y:S01]  /*1260*/  LDS R33, [R12+0x1000] ;  /* 0x001000000c217984 */ /* 0x000f620000000800 */
[----:B-1----:R-:W-:-:S03]  /*1270*/  FMUL.FTZ R23, R35, 1.4426950216293334961 ;  /* 0x3fb8aa3b23177820 */ /* 0x002fc60000410000 */
[----:B------:R-:W1:Y:S03]  /*1280*/  LDS R35, [R12+0x1200] ;  /* 0x001200000c237984 */ /* 0x000e660000000800 */
[----:B------:R-:W2:Y:S01]  /*1290*/  MUFU.EX2 R27, R27 ;  /* 0x0000001b001b7308 */ /* 0x000ea20000000800 */
[----:B0-----:R-:W-:Y:S07]  /*12a0*/  STS [R12+0x600], R29 ;  /* 0x0006001d0c007388 */ /* 0x001fee0000000800 */
[----:B------:R-:W0:Y:S01]  /*12b0*/  MUFU.EX2 R23, R23 ;  /* 0x0000001700177308 */ /* 0x000e220000000800 */
[----:B----4-:R-:W-:Y:S01]  /*12c0*/  STS [R12+0x400], R24 ;  /* 0x000400180c007388 */ /* 0x010fe20000000800 */
[----:B------:R-:W-:-:S04]  /*12d0*/  FADD.FTZ R26, R13, R24 ;  /* 0x000000180d1a7221 */ /* 0x000fc80000010000 */
[----:B------:R-:W-:Y:S02]  /*12e0*/  FADD.FTZ R26, R26, R29 ;  /* 0x0000001d1a1a7221 */ /* 0x000fe40000010000 */
[----:B------:R-:W4:Y:S02]  /*12f0*/  LDS R29, [R12+0x1600] ;  /* 0x001600000c1d7984 */ /* 0x000f240000000800 */
[----:B--2---:R-:W-:Y:S01]  /*1300*/  FADD.FTZ R26, R26, R27 ;  /* 0x0000001b1a1a7221 */ /* 0x004fe20000010000 */
[----:B------:R-:W-:Y:S01]  /*1310*/  FADD.FTZ R31, -R0, R31 ;  /* 0x0000001f001f7221 */ /* 0x000fe20000010100 */
[----:B------:R2:W-:Y:S03]  /*1320*/  STS [R12+0x800], R27 ;  /* 0x0008001b0c007388 */ /* 0x0005e60000000800 */
[----:B------:R-:W-:Y:S01]  /*1330*/  FMUL.FTZ R31, R31, 1.4426950216293334961 ;  /* 0x3fb8aa3b1f1f7820 */ /* 0x000fe20000410000 */
[----:B0-----:R-:W-:Y:S01]  /*1340*/  FADD.FTZ R13, R26, R23 ;  /* 0x000000171a0d7221 */ /* 0x001fe20000010000 */
[----:B------:R0:W-:Y:S01]  /*1350*/  STS [R12+0xa00], R23 ;  /* 0x000a00170c007388 */ /* 0x0001e20000000800 */
[C---:B---3--:R-:W-:Y:S01]  /*1360*/  FADD.FTZ R25, -R0.reuse, R25 ;  /* 0x0000001900197221 */ /* 0x048fe20000010100 */
[----:B--2---:R2:W3:Y:S03]  /*1370*/  MUFU.EX2 R27, R31 ;  /* 0x0000001f001b7308 */ /* 0x0044e60000000800 */
[----:B------:R-:W-:Y:S01]  /*1380*/  FMUL.FTZ R24, R25, 1.4426950216293334961 ;  /* 0x3fb8aa3b19187820 */ /* 0x000fe20000410000 */
[C---:B-----5:R-:W-:Y:S01]  /*1390*/  FADD.FTZ R33, -R0.reuse, R33 ;  /* 0x0000002100217221 */ /* 0x060fe20000010100 */
[----:B-1----:R-:W-:-:S03]  /*13a0*/  FADD.FTZ R35, -R0, R35 ;  /* 0x0000002300237221 */ /* 0x002fc60000010100 */
[----:B------:R-:W-:Y:S01]  /*13b0*/  FMUL.FTZ R25, R33, 1.4426950216293334961 ;  /* 0x3fb8aa3b21197820 */ /* 0x000fe20000410000 */
[----:B------:R-:W1:Y:S01]  /*13c0*/  MUFU.EX2 R24, R24 ;  /* 0x0000001800187308 */ /* 0x000e620000000800 */
[----:B--2---:R-:W2:Y:S01]  /*13d0*/  LDS R31, [R12+0x1800] ;  /* 0x001800000c1f7984 */ /* 0x004ea20000000800 */
[----:B0-----:R-:W-:-:S03]  /*13e0*/  FMUL.FTZ R23, R35, 1.4426950216293334961 ;  /* 0x3fb8aa3b23177820 */ /* 0x001fc60000410000 */
[----:B------:R-:W0:Y:S03]  /*13f0*/  LDS R33, [R12+0x1a00] ;  /* 0x001a00000c217984 */ /* 0x000e260000000800 */
[----:B------:R-:W5:Y:S01]  /*1400*/  MUFU.EX2 R25, R25 ;  /* 0x0000001900197308 */ /* 0x000f620000000800 */
[----:B---3--:R-:W-:Y:S07]  /*1410*/  STS [R12+0xe00], R27 ;  /* 0x000e001b0c007388 */ /* 0x008fee0000000800 */
[----:B------:R-:W3:Y:S01]  /*1420*/  MUFU.EX2 R23, R23 ;  /* 0x0000001700177308 */ /* 0x000ee20000000800 */
[----:B-1----:R-:W-:Y:S01]  /*1430*/  FADD.FTZ R26, R13, R24 ;  /* 0x000000180d1a7221 */ /* 0x002fe20000010000 */
[----:B----4-:R-:W-:Y:S01]  /*1440*/  FADD.FTZ R29, -R0, R29 ;  /* 0x0000001d001d7221 */ /* 0x010fe20000010100 */
[----:B------:R-:W1:Y:S02]  /*1450*/  LDS R13, [R12+0x1400] ;  /* 0x001400000c0d7984 */ /* 0x000e640000000800 */
[----:B------:R-:W-:Y:S01]  /*1460*/  FADD.FTZ R26, R26, R27 ;  /* 0x0000001b1a1a7221 */ /* 0x000fe20000010000 */
[----:B------:R-:W-:Y:S01]  /*1470*/  FMUL.FTZ R29, R29, 1.4426950216293334961 ;  /* 0x3fb8aa3b1d1d7820 */ /* 0x000fe20000410000 */
[----:B------:R-:W-:Y:S02]  /*1480*/  STS [R12+0xc00], R24 ;  /* 0x000c00180c007388 */ /* 0x000fe40000000800 */
[----:B-----5:R-:W-:-:S02]  /*1490*/  FADD.FTZ R26, R26, R25 ;  /* 0x000000191a1a7221 */ /* 0x020fc40000010000 */
[----:B------:R4:W-:Y:S04]  /*14a0*/  STS [R12+0x1000], R25 ;  /* 0x001000190c007388 */ /* 0x0009e80000000800 */
[----:B---3--:R3:W-:Y:S01]  /*14b0*/  STS [R12+0x1200], R23 ;  /* 0x001200170c007388 */ /* 0x0087e20000000800 */
[----:B------:R-:W-:Y:S01]  /*14c0*/  FADD.FTZ R26, R26, R23 ;  /* 0x000000171a1a7221 */ /* 0x000fe20000010000 */
[----:B----4-:R-:W4:Y:S01]  /*14d0*/  MUFU.EX2 R25, R29 ;  /* 0x0000001d00197308 */ /* 0x010f220000000800 */
[C---:B--2---:R-:W-:Y:S01]  /*14e0*/  FADD.FTZ R31, -R0.reuse, R31 ;  /* 0x0000001f001f7221 */ /* 0x044fe20000010100 */
[----:B0-----:R-:W-:-:S03]  /*14f0*/  FADD.FTZ R33, -R0, R33 ;  /* 0x0000002100217221 */ /* 0x001fc60000010100 */
[----:B------:R-:W-:Y:S01]  /*1500*/  FMUL.FTZ R31, R31, 1.4426950216293334961 ;  /* 0x3fb8aa3b1f1f7820 */ /* 0x000fe20000410000 */
[----:B------:R-:W-:-:S03]  /*1510*/  FMUL.FTZ R33, R33, 1.4426950216293334961 ;  /* 0x3fb8aa3b21217820 */ /* 0x000fc60000410000 */
[----:B---3--:R-:W0:Y:S01]  /*1520*/  MUFU.EX2 R23, R31 ;  /* 0x0000001f00177308 */ /* 0x008e220000000800 */
[----:B----4-:R-:W-:Y:S07]  /*1530*/  STS [R12+0x1600], R25 ;  /* 0x001600190c007388 */ /* 0x010fee0000000800 */
[----:B------:R-:W2:Y:S01]  /*1540*/  MUFU.EX2 R33, R33 ;  /* 0x0000002100217308 */ /* 0x000ea20000000800 */
[----:B-1----:R-:W-:-:S04]  /*1550*/  FADD.FTZ R13, -R0, R13 ;  /* 0x0000000d000d7221 */ /* 0x002fc80000010100 */
[----:B------:R-:W-:-:S04]  /*1560*/  FMUL.FTZ R13, R13, 1.4426950216293334961 ;  /* 0x3fb8aa3b0d0d7820 */ /* 0x000fc80000410000 */
[----:B------:R-:W1:Y:S01]  /*1570*/  MUFU.EX2 R27, R13 ;  /* 0x0000000d001b7308 */ /* 0x000e620000000800 */
[----:B0-----:R-:W-:Y:S04]  /*1580*/  STS [R12+0x1800], R23 ;  /* 0x001800170c007388 */ /* 0x001fe80000000800 */
[----:B--2---:R-:W-:Y:S01]  /*1590*/  STS [R12+0x1a00], R33 ;  /* 0x001a00210c007388 */ /* 0x004fe20000000800 */
[----:B-1----:R-:W-:-:S03]  /*15a0*/  FADD.FTZ R26, R26, R27 ;  /* 0x0000001b1a1a7221 */ /* 0x002fc60000010000 */
[----:B------:R0:W-:Y:S01]  /*15b0*/  STS [R12+0x1400], R27 ;  /* 0x0014001b0c007388 */ /* 0x0001e20000000800 */
[----:B------:R-:W-:-:S04]  /*15c0*/  FADD.FTZ R26, R26, R25 ;  /* 0x000000191a1a7221 */ /* 0x000fc80000010000 */
[----:B------:R-:W-:Y:S01]  /*15d0*/  FADD.FTZ R26, R26, R23 ;  /* 0x000000171a1a7221 */ /* 0x000fe20000010000 */
[----:B0-----:R-:W-:-:S03]  /*15e0*/  IADD3 R12, PT, PT, R12, 0x2000, RZ ;  /* 0x000020000c0c7810 */ /* 0x001fc60007ffe0ff */
[----:B------:R-:W-:Y:S01]  /*15f0*/  FADD.FTZ R13, R26, R33 ;  /* 0x000000211a0d7221 */ /* 0x000fe20000010000 */
[----:B------:R-:W-:Y:S06]  /*1600*/  @!P4 BRA `(.L_x_7378) ;  /* 0xfffffff80070c947 */ /* 0x000fec000383ffff */
.L_x_7377:
[----:B------:R-:W-:Y:S05]  /*1610*/  BSYNC.RECONVERGENT B1 ;  /* 0x0000000000017941 */ /* 0x000fea0003800200 */
.L_x_7376:
        /* <DEDUP_REMOVED lines=23> */
[----:B------:R-:W-:-:S03]  /*1790*/  FMUL.FTZ R29, R29, 1.4426950216293334961 ;  /* 0x3fb8aa3b1d1d7820 */ /* 0x000fc60000410000 */
[----:B------:R-:W4:Y:S08]  /*17a0*/  MUFU.EX2 R24, R24 ;  /* 0x0000001800187308 */ /* 0x000f300000000800 */
[----:B------:R-:W5:Y:S01]  /*17b0*/  MUFU.EX2 R27, R27 ;  /* 0x0000001b001b7308 */ /* 0x000f620000000800 */
[----:B--2---:R-:W-:Y:S07]  /*17c0*/  STS [R12+-0x200], R31 ;  /* 0xfffe001f0c007388 */ /* 0x004fee0000000800 */
[----:B------:R-:W2:Y:S01]  /*17d0*/  MUFU.EX2 R29, R29 ;  /* 0x0000001d001d7308 */ /* 0x000ea20000000800 */
[----:B----4-:R-:W-:Y:S01]  /*17e0*/  FADD.FTZ R26, R13, R24 ;  /* 0x000000180d1a7221 */ /* 0x010fe20000010000 */
[----:B------:R-:W-:Y:S03]  /*17f0*/  STS [R12+-0x400], R24 ;  /* 0xfffc00180c007388 */ /* 0x000fe60000000800 */
[----:B------:R-:W-:-:S04]  /*1800*/  FADD.FTZ R26, R26, R31 ;  /* 0x0000001f1a1a7221 */ /* 0x000fc80000010000 */
[----:B-----5:R-:W-:Y:S01]  /*1810*/  FADD.FTZ R13, R26, R27 ;  /* 0x0000001b1a0d7221 */ /* 0x020fe20000010000 */
[C---:B0-----:R-:W-:Y:S01]  /*1820*/  FADD.FTZ R23, -R0.reuse, R23 ;  /* 0x0000001700177221 */ /* 0x041fe20000010100 */
[----:B------:R0:W-:Y:S03]  /*1830*/  STS [R12], R27 ;  /* 0x0000001b0c007388 */ /* 0x0001e60000000800 */
[----:B------:R-:W-:Y:S01]  /*1840*/  FMUL.FTZ R26, R23, 1.4426950216293334961 ;  /* 0x3fb8aa3b171a7820 */ /* 0x000fe20000410000 */
[C---:B-1----:R-:W-:Y:S01]  /*1850*/  FADD.FTZ R23, -R0.reuse, R15 ;  /* 0x0000000f00177221 */ /* 0x042fe20000010100 */
[----:B--2---:R-:W-:Y:S01]  /*1860*/  STS [R12+0x800], R29 ;  /* 0x0008001d0c007388 */ /* 0x004fe20000000800 */
[----:B---3--:R-:W-:Y:S02]  /*1870*/  FADD.FTZ R25, -R0, R25 ;  /* 0x0000001900197221 */ /* 0x008fe40000010100 */
[----:B------:R-:W-:Y:S01]  /*1880*/  FMUL.FTZ R23, R23, 1.4426950216293334961 ;  /* 0x3fb8aa3b17177820 */ /* 0x000fe20000410000 */
[----:B------:R-:W1:Y:S01]  /*1890*/  MUFU.EX2 R15, R26 ;  /* 0x0000001a000f7308 */ /* 0x000e620000000800 */
[----:B0-----:R-:W-:Y:S01]  /*18a0*/  FMUL.FTZ R27, R33, 1.4426950216293334961 ;  /* 0x3fb8aa3b211b7820 */ /* 0x001fe20000410000 */
[----:B------:R-:W-:-:S06]  /*18b0*/  FMUL.FTZ R25, R25, 1.4426950216293334961 ;  /* 0x3fb8aa3b19197820 */ /* 0x000fcc0000410000 */
[----:B------:R-:W0:Y:S08]  /*18c0*/  MUFU.EX2 R23, R23 ;  /* 0x0000001700177308 */ /* 0x000e300000000800 */
[----:B------:R-:W2:Y:S01]  /*18d0*/  MUFU.EX2 R25, R25 ;  /* 0x0000001900197308 */ /* 0x000ea20000000800 */
[----:B-1----:R-:W-:Y:S01]  /*18e0*/  FADD.FTZ R24, R13, R15 ;  /* 0x0000000f0d187221 */ /* 0x002fe20000010000 */
[----:B------:R-:W-:Y:S06]  /*18f0*/  STS [R12+0x200], R15 ;  /* 0x0002000f0c007388 */ /* 0x000fec0000000800 */
[----:B------:R-:W1:Y:S01]  /*1900*/  MUFU.EX2 R27, R27 ;  /* 0x0000001b001b7308 */ /* 0x000e620000000800 */
[----:B0-----:R-:W-:Y:S01]  /*1910*/  FADD.FTZ R24, R24, R23 ;  /* 0x0000001718187221 */ /* 0x001fe20000010000 */
[----:B------:R-:W-:Y:S03]  /*1920*/  STS [R12+0x400], R23 ;  /* 0x000400170c007388 */ /* 0x000fe60000000800 */
[----:B--2---:R-:W-:Y:S01]  /*1930*/  FADD.FTZ R24, R24, R25 ;  /* 0x0000001918187221 */ /* 0x004fe20000010000 */
[----:B------:R-:W-:Y:S03]  /*1940*/  STS [R12+0x600], R25 ;  /* 0x000600190c007388 */ /* 0x000fe60000000800 */
[----:B------:R-:W-:Y:S01]  /*1950*/  FADD.FTZ R24, R24, R29 ;  /* 0x0000001d18187221 */ /* 0x000fe20000010000 */
[----:B-1----:R0:W-:Y:S03]  /*1960*/  STS [R12+0xa00], R27 ;  /* 0x000a001b0c007388 */ /* 0x0021e60000000800 */
[----:B------:R-:W-:Y:S01]  /*1970*/  FADD.FTZ R13, R24, R27 ;  /* 0x0000001b180d7221 */ /* 0x000fe20000010000 */
[----:B0-----:R-:W-:-:S07]  /*1980*/  IADD3 R12, PT, PT, R12, 0x1000, RZ ;  /* 0x000010000c0c7810 */ /* 0x001fce0007ffe0ff */
.L_x_7380:
[----:B------:R-:W-:Y:S05]  /*1990*/  BSYNC.RECONVERGENT B1 ;  /* 0x0000000000017941 */ /* 0x000fea0003800200 */
.L_x_7379:
        /* <DEDUP_REMOVED lines=26> */
.L_x_7372:
[----:B------:R-:W-:Y:S05]  /*1b40*/  BSYNC.RECONVERGENT B0 ;  /* 0x0000000000007941 */ /* 0x000fea0003800200 */
.L_x_7371:
        /* <DEDUP_REMOVED lines=40> */
.L_x_7385:
[----:B------:R-:W1:Y:S01]  /*1dd0*/  LDS R14, [R7] ;  /* 0x00000000070e7984 */ /* 0x000e620000000800 */
[----:B------:R-:W-:-:S04]  /*1de0*/  IADD3 R13, PT, PT, R13, 0x1, RZ ;  /* 0x000000010d0d7810 */ /* 0x000fc80007ffe0ff */
[----:B------:R-:W-:Y:S01]  /*1df0*/  ISETP.NE.AND P0, PT, R13, RZ, PT ;  /* 0x000000ff0d00720c */ /* 0x000fe20003f05270 */
[----:B-1----:R-:W-:-:S05]  /*1e00*/  FMUL.FTZ R14, R14, R3 ;  /* 0x000000030e0e7220 */ /* 0x002fca0000410000 */
[----:B------:R1:W-:Y:S02]  /*1e10*/  STS [R7], R14 ;  /* 0x0000000e07007388 */ /* 0x0003e40000000800 */
[----:B-1----:R-:W-:-:S05]  /*1e20*/  IADD3 R7, PT, PT, R7, 0x200, RZ ;  /* 0x0000020007077810 */ /* 0x002fca0007ffe0ff */
[----:B------:R-:W-:Y:S05]  /*1e30*/  @P0 BRA `(.L_x_7385) ;  /* 0xfffffffc00e40947 */ /* 0x000fea000383ffff */
.L_x_7384:
[----:B------:R-:W-:Y:S05]  /*1e40*/  BSYNC.RECONVERGENT B1 ;  /* 0x0000000000017941 */ /* 0x000fea0003800200 */
.L_x_7383:
        /* <DEDUP_REMOVED lines=12> */
.L_x_7388:
        /* <DEDUP_REMOVED lines=9> */
[----:B------:R-:W-:Y:S01]  /*1fa0*/  LDS R36, [R2+0x1600] ;  /* 0x0016000002247984 */ /* 0x000fe20000000800 */
[----:B-1----:R-:W-:-:S03]  /*1fb0*/  FMUL.FTZ R13, R24, R3 ;  /* 0x00000003180d7220 */ /* 0x002fc60000410000 */
[----:B------:R-:W1:Y:S01]  /*1fc0*/  LDS R24, [R2+0xa00] ;  /* 0x000a000002187984 */ /* 0x000e620000000800 */
[----:B--2---:R-:W-:-:S03]  /*1fd0*/  FMUL.FTZ R11, R14, R3 ;  /* 0x000000030e0b7220 */ /* 0x004fc60000410000 */
[----:B------:R-:W-:Y:S01]  /*1fe0*/  LDS R14, [R2+0xe00] ;  /* 0x000e0000020e7984 */ /* 0x000fe20000000800 */
[----:B---3--:R-:W-:-:S03]  /*1ff0*/  FMUL.FTZ R15, R26, R3 ;  /* 0x000000031a0f7220 */ /* 0x008fc60000410000 */
[----:B------:R-:W-:Y:S01]  /*2000*/  STS [R2+-0x400], R11 ;  /* 0xfffc000b02007388 */ /* 0x000fe20000000800 */
[----:B----4-:R-:W-:-:S03]  /*2010*/  FMUL.FTZ R21, R28, R3 ;  /* 0x000000031c157220 */ /* 0x010fc60000410000 */
[----:B------:R-:W2:Y:S01]  /*2020*/  LDS R26, [R2+0xc00] ;  /* 0x000c0000021a7984 */ /* 0x000ea20000000800 */
[----:B-----5:R-:W-:-:S03]  /*2030*/  FMUL.FTZ R23, R32, R3 ;  /* 0x0000000320177220 */ /* 0x020fc60000410000 */
[----:B------:R-:W3:Y:S01]  /*2040*/  LDS R28, [R2+0x1000] ;  /* 0x00100000021c7984 */ /* 0x000ee20000000800 */
[----:B0-----:R-:W-:-:S03]  /*2050*/  FMUL.FTZ R25, R34, R3 ;  /* 0x0000000322197220 */ /* 0x001fc60000410000 */
[----:B------:R-:W0:Y:S01]  /*2060*/  LDS R11, [R2+0x1200] ;  /* 0x00120000020b7984 */ /* 0x000e220000000800 */
[----:B------:R-:W-:-:S03]  /*2070*/  FMUL.FTZ R27, R30, R3 ;  /* 0x000000031e1b7220 */ /* 0x000fc60000410000 */
[----:B------:R-:W4:Y:S04]  /*2080*/  LDS R30, [R2+0x1400] ;  /* 0x00140000021e7984 */ /* 0x000f280000000800 */
[----:B------:R-:W5:Y:S04]  /*2090*/  LDS R34, [R2+0x1800] ;  /* 0x0018000002227984 */ /* 0x000f680000000800 */
[----:B------:R-:W5:Y:S04]  /*20a0*/  LDS R32, [R2+0x1a00] ;  /* 0x001a000002207984 */ /* 0x000f680000000800 */
[----:B------:R1:W-:Y:S04]  /*20b0*/  STS [R2+-0x200], R13 ;  /* 0xfffe000d02007388 */ /* 0x0003e80000000800 */
[----:B------:R2:W-:Y:S04]  /*20c0*/  STS [R2], R15 ;  /* 0x0000000f02007388 */ /* 0x0005e80000000800 */
[----:B------:R2:W-:Y:S01]  /*20d0*/  STS [R2+0x200], R21 ;  /* 0x0002001502007388 */ /* 0x0005e20000000800 */
[----:B-1----:R-:W-:-:S03]  /*20e0*/  FMUL.FTZ R13, R24, R3 ;  /* 0x00000003180d7220 */ /* 0x002fc60000410000 */
[----:B------:R3:W-:Y:S04]  /*20f0*/  STS [R2+0x400], R23 ;  /* 0x0004001702007388 */ /* 0x0007e80000000800 */
[----:B------:R4:W-:Y:S01]  /*2100*/  STS [R2+0x600], R25 ;  /* 0x0006001902007388 */ /* 0x0009e20000000800 */
[-C--:B--2---:R-:W-:Y:S01]  /*2110*/  FMUL.FTZ R15, R26, R3.reuse ;  /* 0x000000031a0f7220 */ /* 0x084fe20000410000 */
[-C--:B------:R-:W-:Y:S02]  /*2120*/  FMUL.FTZ R21, R14, R3.reuse ;  /* 0x000000030e157220 */ /* 0x080fe40000410000 */
[----:B------:R1:W-:Y:S01]  /*2130*/  STS [R2+0x800], R27 ;  /* 0x0008001b02007388 */ /* 0x0003e20000000800 */
[----:B---3--:R-:W-:-:S03]  /*2140*/  FMUL.FTZ R23, R28, R3 ;  /* 0x000000031c177220 */ /* 0x008fc60000410000 */
[----:B------:R2:W-:Y:S01]  /*2150*/  STS [R2+0xa00], R13 ;  /* 0x000a000d02007388 */ /* 0x0005e20000000800 */
[-C--:B0-----:R-:W-:Y:S01]  /*2160*/  FMUL.FTZ R11, R11, R3.reuse ;  /* 0x000000030b0b7220 */ /* 0x081fe20000410000 */
[-C--:B----4-:R-:W-:Y:S02]  /*2170*/  FMUL.FTZ R25, R30, R3.reuse ;  /* 0x000000031e197220 */ /* 0x090fe40000410000 */
[----:B------:R-:W-:Y:S01]  /*2180*/  STS [R2+0xc00], R15 ;  /* 0x000c000f02007388 */ /* 0x000fe20000000800 */
[-C--:B-1----:R-:W-:Y:S01]  /*2190*/  FMUL.FTZ R27, R36, R3.reuse ;  /* 0x00000003241b7220 */ /* 0x082fe20000410000 */
[-C--:B-----5:R-:W-:Y:S02]  /*21a0*/  FMUL.FTZ R29, R34, R3.reuse ;  /* 0x00000003221d7220 */ /* 0x0a0fe40000410000 */
[----:B------:R-:W-:Y:S01]  /*21b0*/  STS [R2+0xe00], R21 ;  /* 0x000e001502007388 */ /* 0x000fe20000000800 */
[----:B--2---:R-:W-:-:S03]  /*21c0*/  FMUL.FTZ R13, R32, R3 ;  /* 0x00000003200d7220 */ /* 0x004fc60000410000 */
        /* <DEDUP_REMOVED lines=8> */
.L_x_7387:
[----:B------:R-:W-:Y:S05]  /*2250*/  BSYNC.RECONVERGENT B1 ;  /* 0x0000000000017941 */ /* 0x000fea0003800200 */
.L_x_7386:
        /* <DEDUP_REMOVED lines=31> */
.L_x_7390:
[----:B------:R-:W-:Y:S05]  /*2450*/  BSYNC.RECONVERGENT B1 ;  /* 0x0000000000017941 */ /* 0x000fea0003800200 */
.L_x_7389:
        /* <DEDUP_REMOVED lines=14> */
.L_x_7382:
[----:B------:R-:W-:Y:S05]  /*2540*/  BSYNC.RECONVERGENT B0 ;  /* 0x0000000000007941 */ /* 0x000fea0003800200 */
.L_x_7381:
        /* <DEDUP_REMOVED lines=14> */
[----:B-1----:R-:W-:-:S02]  /*2630*/  IADD3.X R3, PT, PT, R5, UR7, RZ, P0, !PT ;  /* 0x0000000705037c10 */ /* 0x002fc400087fe4ff */
[----:B------:R-:W-:-:S03]  /*2640*/  IADD3.X R5, PT, PT, R5, UR5, RZ, P2, !PT ;  /* 0x0000000505057c10 */ /* 0x000fc600097fe4ff */
[----:B0-----:R3:W-:Y:S04]  /*2650*/  STG.E desc[UR36][R2.64], R0 ;  /* 0x0000000002007986 */ /* 0x0017e8000c101924 */
[----:B------:R3:W-:Y:S02]  /*2660*/  STG.E desc[UR36][R4.64], R12 ;  /* 0x0000000c04007986 */ /* 0x0007e4000c101924 */
.L_x_7392:
[----:B------:R-:W-:Y:S05]  /*2670*/  BSYNC.RECONVERGENT B0 ;  /* 0x0000000000007941 */ /* 0x000fea0003800200 */
.L_x_7391:
        /* <DEDUP_REMOVED lines=27> */
.L_x_7396:
        /* <DEDUP_REMOVED lines=34> */
.L_x_7395:
        /* <DEDUP_REMOVED lines=16> */
.L_x_7394:
[----:B------:R-:W-:Y:S05]  /*2b50*/  BSYNC.RECONVERGENT B6 ;  /* 0x0000000000067941 */ /* 0x000fea0003800200 */
.L_x_7393:
[----:B------:R-:W-:Y:S01]  /*2b60*/  UMOV UR4, 0xffffffff ;  /* 0xffffffff00047882 */ /* 0x000fe20000000000 */
[----:B------:R-:W-:Y:S02]  /*2b70*/  LOP3.LUT R28, R18, 0x1f, RZ, 0xc0, !PT ;  /* 0x0000001f121c7812 */ /* 0x000fe400078ec0ff */
[----:B------:R-:W-:Y:S05]  /*2b80*/  BRA.DIV UR4, `(.L_x_7397) ;  /* 0x00000012042c7947 */ /* 0x000fea000b800000 */
[----:B--23--:R-:W-:Y:S01]  /*2b90*/  HFMA2 R5, -RZ, RZ, 0, 0 ;  /* 0x00000000ff057431 */ /* 0x00cfe200000001ff */
[----:B-1----:R-:W-:Y:S01]  /*2ba0*/  MOV R3, RZ ;  /* 0x000000ff00037202 */ /* 0x002fe20000000f00 */
[----:B------:R-:W-:Y:S01]  /*2bb0*/  HFMA2 R21, -RZ, RZ, 0, 0 ;  /* 0x00000000ff157431 */ /* 0x000fe200000001ff */
[----:B------:R-:W-:Y:S01]  /*2bc0*/  MOV R9, RZ ;  /* 0x000000ff00097202 */ /* 0x000fe20000000f00 */
[----:B------:R-:W-:Y:S02]  /*2bd0*/  HFMA2 R24, -RZ, RZ, 0, 0 ;  /* 0x00000000ff187431 */ /* 0x000fe400000001ff */
[----:B------:R-:W-:Y:S02]  /*2be0*/  IMAD.MOV.U32 R7, RZ, RZ, RZ ;  /* 0x000000ffff077224 */ /* 0x000fe400078e00ff */
[----:B------:R-:W-:Y:S01]  /*2bf0*/  FADD.FTZ R3, RZ, R3 ;  /* 0x00000003ff037221 */ /* 0x000fe20000010000 */
[----:B------:R-:W-:Y:S02]  /*2c00*/  IMAD.MOV.U32 R14, RZ, RZ, RZ ;  /* 0x000000ffff0e7224 */ /* 0x000fe400078e00ff */
[----:B------:R-:W-:Y:S01]  /*2c10*/  FADD.FTZ R9, RZ, R9 ;  /* 0x00000009ff097221 */ /* 0x000fe20000010000 */
[----:B------:R-:W-:Y:S01]  /*2c20*/  FADD.FTZ R7, RZ, R7 ;  /* 0x00000007ff077221 */ /* 0x000fe20000010000 */
[----:B------:R-:W-:Y:S01]  /*2c30*/  FADD.FTZ R5, RZ, R5 ;  /* 0x00000005ff057221 */ /* 0x000fe20000010000 */
[----:B------:R-:W1:Y:S01]  /*2c40*/  SHFL.BFLY PT, R2, R3, 0x1, 0x1f ;  /* 0x0c201f0003027f89 */ /* 0x000e6200000e0000 */
[----:B------:R-:W-:Y:S01]  /*2c50*/  FADD.FTZ R21, RZ, R21 ;  /* 0x00000015ff157221 */ /* 0x000fe20000010000 */
[----:B0-----:R-:W-:-:S02]  /*2c60*/  IMAD.MOV.U32 R0, RZ, RZ, RZ ;  /* 0x000000ffff007224 */ /* 0x001fc400078e00ff */
[----:B------:R-:W-:Y:S01]  /*2c70*/  FADD.FTZ R24, RZ, R24 ;  /* 0x00000018ff187221 */ /* 0x000fe20000010000 */
[----:B------:R-:W0:Y:S01]  /*2c80*/  SHFL.BFLY PT, R4, R5, 0x1, 0x1f ;  /* 0x0c201f0005047f89 */ /* 0x000e2200000e0000 */
[----:B------:R-:W-:Y:S01]  /*2c90*/  FADD.FTZ R29, RZ, R14 ;  /* 0x0000000eff1d7221 */ /* 0x000fe20000010000 */
[----:B------:R-:W-:Y:S01]  /*2ca0*/  FADD.FTZ R0, RZ, R0 ;  /* 0x00000000ff007221 */ /* 0x000fe20000010000 */
[--C-:B------:R-:W-:Y:S01]  /*2cb0*/  FADD.FTZ R20, RZ, R14.reuse ;  /* 0x0000000eff147221 */ /* 0x100fe20000010000 */
[----:B------:R-:W2:Y:S01]  /*2cc0*/  SHFL.BFLY PT, R10, R21, 0x1, 0x1f ;  /* 0x0c201f00150a7f89 */ /* 0x000ea200000e0000 */
[----:B------:R-:W-:-:S03]  /*2cd0*/  FADD.FTZ R26, RZ, R14 ;  /* 0x0000000eff1a7221 */ /* 0x000fc60000010000 */
[----:B------:R-:W3:Y:S04]  /*2ce0*/  SHFL.BFLY PT, R6, R7, 0x1, 0x1f ;  /* 0x0c201f0007067f89 */ /* 0x000ee800000e0000 */
[----:B------:R-:W4:Y:S04]  /*2cf0*/  SHFL.BFLY PT, R8, R9, 0x1, 0x1f ;  /* 0x0c201f0009087f89 */ /* 0x000f2800000e0000 */
[----:B------:R-:W5:Y:S01]  /*2d00*/  SHFL.BFLY PT, R27, R24, 0x1, 0x1f ;  /* 0x0c201f00181b7f89 */ /* 0x000f6200000e0000 */
[----:B-1----:R-:W-:Y:S01]  /*2d10*/  FADD.FTZ R2, R3, R2 ;  /* 0x0000000203027221 */ /* 0x002fe20000010000 */
[----:B------:R-:W-:-:S02]  /*2d20*/  FADD.FTZ R3, RZ, R14 ;  /* 0x0000000eff037221 */ /* 0x000fc40000010000 */
[----:B------:R-:W1:Y:S01]  /*2d30*/  SHFL.BFLY PT, R30, R29, 0x1, 0x1f ;  /* 0x0c201f001d1e7f89 */ /* 0x000e6200000e0000 */
[----:B0-----:R-:W-:Y:S01]  /*2d40*/  FADD.FTZ R4, R5, R4 ;  /* 0x0000000405047221 */ /* 0x001fe20000010000 */
[----:B------:R-:W-:Y:S02]  /*2d50*/  FADD.FTZ R5, RZ, R14 ;  /* 0x0000000eff057221 */ /* 0x000fe40000010000 */
[----:B------:R-:W0:Y:S01]  /*2d60*/  SHFL.BFLY PT, R23, R0, 0x1, 0x1f ;  /* 0x0c201f0000177f89 */ /* 0x000e2200000e0000 */
[----:B--2---:R-:W-:Y:S01]  /*2d70*/  FADD.FTZ R10, R21, R10 ;  /* 0x0000000a150a7221 */ /* 0x004fe20000010000 */
[----:B------:R-:W-:Y:S02]  /*2d80*/  HFMA2 R21, -RZ, RZ, 0, 0 ;  /* 0x00000000ff157431 */ /* 0x000fe400000001ff */
[----:B------:R-:W2:Y:S01]  /*2d90*/  SHFL.BFLY PT, R25, R20, 0x1, 0x1f ;  /* 0x0c201f0014197f89 */ /* 0x000ea200000e0000 */
[----:B---3--:R-:W-:Y:S01]  /*2da0*/  FADD.FTZ R6, R7, R6 ;  /* 0x0000000607067221 */ /* 0x008fe20000010000 */
[----:B------:R-:W-:-:S02]  /*2db0*/  MOV R7, RZ ;  /* 0x000000ff00077202 */ /* 0x000fc40000000f00 */
[----:B------:R-:W3:Y:S01]  /*2dc0*/  SHFL.BFLY PT, R14, R3, 0x1, 0x1f ;  /* 0x0c201f00030e7f89 */ /* 0x000ee200000e0000 */
[----:B----4-:R-:W-:Y:S01]  /*2dd0*/  FADD.FTZ R8, R9, R8 ;  /* 0x0000000809087221 */ /* 0x010fe20000010000 */
[----:B------:R-:W-:Y:S02]  /*2de0*/  IMAD.MOV.U32 R9, RZ, RZ, RZ ;  /* 0x000000ffff097224 */ /* 0x000fe400078e00ff */
[----:B------:R-:W-:Y:S01]  /*2df0*/  FADD.FTZ R7, RZ, R7 ;  /* 0x00000007ff077221 */ /* 0x000fe20000010000 */
[----:B------:R-:W-:Y:S01]  /*2e00*/  FADD.FTZ R21, RZ, R21 ;  /* 0x00000015ff157221 */ /* 0x000fe20000010000 */
[----:B-----5:R-:W-:Y:S01]  /*2e10*/  FADD.FTZ R24, R24, R27 ;  /* 0x0000001b18187221 */ /* 0x020fe20000010000 */
[----:B------:R-:W-:Y:S01]  /*2e20*/  MOV R27, RZ ;  /* 0x000000ff001b7202 */ /* 0x000fe20000000f00 */
[----:B------:R-:W-:Y:S01]  /*2e30*/  FADD.FTZ R9, RZ, R9 ;  /* 0x00000009ff097221 */ /* 0x000fe20000010000 */
[----:B------:R-:W4:Y:S01]  /*2e40*/  SHFL.BFLY PT, R32, R5, 0x1, 0x1f ;  /* 0x0c201f0005207f89 */ /* 0x000f2200000e0000 */
[----:B-1----:R-:W-:-:S02]  /*2e50*/  FADD.FTZ R30, R29, R30 ;  /* 0x0000001e1d1e7221 */ /* 0x002fc40000010000 */
[----:B------:R-:W-:Y:S01]  /*2e60*/  FADD.FTZ R27, RZ, R27 ;  /* 0x0000001bff1b7221 */ /* 0x000fe20000010000 */
[----:B------:R-:W1:Y:S01]  /*2e70*/  SHFL.BFLY PT, R29, R26, 0x1, 0x1f ;  /* 0x0c201f001a1d7f89 */ /* 0x000e6200000e0000 */
[----:B0-----:R-:W-:-:S03]  /*2e80*/  FADD.FTZ R0, R0, R23 ;  /* 0x0000001700007221 */ /* 0x001fc60000010000 */
[----:B------:R-:W0:Y:S01]  /*2e90*/  SHFL.BFLY PT, R23, R7, 0x1, 0x1f ;  /* 0x0c201f0007177f89 */ /* 0x000e2200000e0000 */
[----:B--2---:R-:W-:-:S03]  /*2ea0*/  FADD.FTZ R20, R20, R25 ;  /* 0x0000001914147221 */ /* 0x004fc60000010000 */
[----:B------:R-:W2:Y:S01]  /*2eb0*/  SHFL.BFLY PT, R34, R9, 0x1, 0x1f ;  /* 0x0c201f0009227f89 */ /* 0x000ea200000e0000 */
[----:B---3--:R-:W-:-:S03]  /*2ec0*/  FADD.FTZ R25, R3, R14 ;  /* 0x0000000e03197221 */ /* 0x008fc60000010000 */
[----:B------:R-:W3:Y:S04]  /*2ed0*/  SHFL.BFLY PT, R36, R21, 0x1, 0x1f ;  /* 0x0c201f0015247f89 */ /* 0x000ee800000e0000 */
[----:B------:R0:W3:Y:S01]  /*2ee0*/  SHFL.BFLY PT, R14, R27, 0x1, 0x1f ;  /* 0x0c201f001b0e7f89 */ /* 0x0000e200000e0000 */
[----:B----4-:R-:W-:Y:S01]  /*2ef0*/  FADD.FTZ R5, R5, R32 ;  /* 0x0000002005057221 */ /* 0x010fe20000010000 */
[----:B-1----:R-:W-:Y:S01]  /*2f00*/  FADD.FTZ R26, R26, R29 ;  /* 0x0000001d1a1a7221 */ /* 0x002fe20000010000 */
[----:B0-----:R-:W-:Y:S01]  /*2f10*/  FADD.FTZ R23, R7, R23 ;  /* 0x0000001707177221 */ /* 0x001fe20000010000 */
[----:B--2---:R-:W-:Y:S01]  /*2f20*/  FADD.FTZ R34, R9, R34 ;  /* 0x0000002209227221 */ /* 0x004fe20000010000 */
[----:B---3--:R-:W-:-:S07]  /*2f30*/  FADD.FTZ R36, R21, R36 ;  /* 0x0000002415247221 */ /* 0x008fce0000010000 */
.L_x_7444:
[C---:B------:R-:W-:Y:S01]  /*2f40*/  LOP3.LUT P0, RZ, R18.reuse, 0x3, RZ, 0xc0, !PT ;  /* 0x0000000312ff7812 */ /* 0x040fe2000780c0ff */
[----:B------:R-:W-:Y:S05]  /*2f50*/  WARPSYNC.ALL ;  /* 0x0000000000007948 */ /* 0x000fea0003800000 */
[C---:B------:R-:W-:Y:S01]  /*2f60*/  LOP3.LUT R3, R18.reuse, 0x3c0, RZ, 0xc0, !PT ;  /* 0x000003c012037812 */ /* 0x040fe200078ec0ff */
[----:B------:R-:W-:Y:S01]  /*2f70*/  BAR.SYNC.DEFER_BLOCKING 0x0 ;  /* 0x0000000000007b1d */ /* 0x000fe20000010000 */
[----:B------:R-:W-:Y:S01]  /*2f80*/  SHF.R.U32.HI R28, RZ, 0x2, R28 ;  /* 0x00000002ff1c7819 */ /* 0x000fe2000001161c */
[----:B------:R-:W-:Y:S01]  /*2f90*/  FADD.FTZ R27, R27, R14 ;  /* 0x0000000e1b1b7221 */ /* 0x000fe20000010000 */
        /* <DEDUP_REMOVED lines=26> */
.L_x_7399:
[----:B------:R-:W-:Y:S05]  /*3140*/  BSYNC.RECONVERGENT B0 ;  /* 0x0000000000007941 */ /* 0x000fea0003800200 */
.L_x_7398:
        /* <DEDUP_REMOVED lines=45> */
.L_x_7401:
[----:B------:R-:W-:Y:S05]  /*3420*/  BSYNC.RECONVERGENT B0 ;  /* 0x0000000000007941 */ /* 0x000fea0003800200 */
.L_x_7400:
        /* <DEDUP_REMOVED lines=20> */
.L_x_7403:
[----:B------:R-:W-:Y:S05]  /*3570*/  BSYNC.RECONVERGENT B0 ;  /* 0x0000000000007941 */ /* 0x000fea0003800200 */
.L_x_7402:
        /* <DEDUP_REMOVED lines=35> */
.L_x_7405:
[----:B------:R-:W-:Y:S05]  /*37b0*/  BSYNC.RECONVERGENT B0 ;  /* 0x0000000000007941 */ /* 0x000fea0003800200 */
.L_x_7404:
[----:B------:R-:W-:Y:S06]  /*37c0*/  BAR.SYNC.DEFER_BLOCKING 0x0 ;  /* 0x0000000000007b1d */ /* 0x000fec0000010000 */
[----:B------:R-:W-:Y:S05]  /*37d0*/  @P4 EXIT ;  /* 0x000000000000494d */ /* 0x000fea0003800000 */
[----:B------:R-:W-:-:S04]  /*37e0*/  IMAD R16, R22, R16, R17 ;  /* 0x0000001016107224 */ /* 0x000fc800078e0211 */
[----:B------:R-:W-:Y:S01]  /*37f0*/  IMAD R3, R16, UR38, RZ ;  /* 0x0000002610037c24 */ /* 0x000fe2000f8e02ff */
[----:B------:R-:W-:Y:S06]  /*3800*/  @P0 EXIT ;  /* 0x000000000000094d */ /* 0x000fec0003800000 */
[----:B------:R-:W1:Y:S01]  /*3810*/  LDCU.64 UR4, c[0x0][0x390] ;  /* 0x00007200ff0477ac */ /* 0x000e620008000a00 */
[----:B------:R-:W-:Y:S02]  /*3820*/  SHF.L.U32 R3, R3, 0x7, RZ ;  /* 0x0000000703037819 */ /* 0x000fe400000006ff */
[----:B------:R-:W-:Y:S02]  /*3830*/  SHF.R.U32.HI R18, RZ, 0x2, R18 ;  /* 0x00000002ff127819 */ /* 0x000fe40000011612 */
[----:B------:R-:W-:-:S04]  /*3840*/  SHF.L.U32 R19, R19, 0x7, RZ ;  /* 0x0000000713137819 */ /* 0x000fc800000006ff */
        /* <DEDUP_REMOVED lines=21> */
.L_x_7368:
        /* <DEDUP_REMOVED lines=16> */
.L_x_7406:
[----:B------:R-:W-:Y:S05]  /*3aa0*/  EXIT ;  /* 0x000000000000794d */ /* 0x000fea0003800000 */
.L_x_7370:
[----:B------:R-:W-:Y:S02]  /*3ab0*/  HFMA2 R11, -RZ, RZ, 0, 1.847743988037109375e-06 ;  /* 0x0000001fff0b7431 */ /* 0x000fe400000001ff */
[----:B------:R-:W-:Y:S01]  /*3ac0*/  IMAD.MOV.U32 R12, RZ, RZ, 0x10 ;  /* 0x00000010ff0c7424 */ /* 0x000fe200078e00ff */
[----:B------:R-:W-:-:S07]  /*3ad0*/  MOV R15, 0xffffffff ;  /* 0xffffffff000f7802 */ /* 0x000fce0000000f00 */
[----:B------:R-:W-:Y:S05]  /*3ae0*/  WARPSYNC.COLLECTIVE R15, `(.L_x_7407) ;  /* 0x000000000f087348 */ /* 0x000fea0003c00000 */
[----:B------:R0:W1:Y:S02]  /*3af0*/  SHFL.BFLY P6, R14, R13, R12, R11 ;  /* 0x0c00000c0d0e7389 */ /* 0x00006400000c000b */
[----:B01----:R-:W-:Y:S05]  /*3b00*/  ENDCOLLECTIVE ;  /* 0x000000000000791b */ /* 0x003fea0003800000 */
.L_x_7407:
[----:B------:R-:W-:Y:S01]  /*3b10*/  HFMA2 R12, -RZ, RZ, 0, 4.76837158203125e-07 ;  /* 0x00000008ff0c7431 */ /* 0x000fe200000001ff */
[----:B------:R-:W-:-:S05]  /*3b20*/  FMNMX.FTZ R0, R14, -3.40282346638528859812e+38, !PT ;  /* 0xff7fffff0e007809 */ /* 0x000fca0007810000 */
[----:B------:R-:W-:-:S07]  /*3b30*/  IMAD.MOV.U32 R13, RZ, RZ, R0 ;  /* 0x000000ffff0d7224 */ /* 0x000fce00078e0000 */
[----:B------:R-:W-:Y:S05]  /*3b40*/  WARPSYNC.COLLECTIVE R15, `(.L_x_7408) ;  /* 0x000000000f087348 */ /* 0x000fea0003c00000 */
[----:B------:R0:W1:Y:S02]  /*3b50*/  SHFL.BFLY P6, R14, R13, R12, R11 ;  /* 0x0c00000c0d0e7389 */ /* 0x00006400000c000b */
[----:B01----:R-:W-:Y:S05]  /*3b60*/  ENDCOLLECTIVE ;  /* 0x000000000000791b */ /* 0x003fea0003800000 */
.L_x_7408:
[----:B------:R-:W-:Y:S01]  /*3b70*/  IMAD.MOV.U32 R12, RZ, RZ, 0x4 ;  /* 0x00000004ff0c7424 */ /* 0x000fe200078e00ff */
[----:B------:R-:W-:-:S04]  /*3b80*/  FMNMX.FTZ R2, R0, R14, !PT ;  /* 0x0000000e00027209 */ /* 0x000fc80007810000 */
[----:B------:R-:W-:-:S07]  /*3b90*/  MOV R13, R2 ;  /* 0x00000002000d7202 */ /* 0x000fce0000000f00 */
[----:B------:R-:W-:Y:S05]  /*3ba0*/  WARPSYNC.COLLECTIVE R15, `(.L_x_7409) ;  /* 0x000000000f087348 */ /* 0x000fea0003c00000 */
[----:B------:R0:W1:Y:S02]  /*3bb0*/  SHFL.BFLY P6, R14, R13, R12, R11 ;  /* 0x0c00000c0d0e7389 */ /* 0x00006400000c000b */
[----:B01----:R-:W-:Y:S05]  /*3bc0*/  ENDCOLLECTIVE ;  /* 0x000000000000791b */ /* 0x003fea0003800000 */
.L_x_7409:
[----:B------:R-:W-:Y:S01]  /*3bd0*/  HFMA2 R12, -RZ, RZ, 0, 1.1920928955078125e-07 ;  /* 0x00000002ff0c7431 */ /* 0x000fe200000001ff */
[----:B------:R-:W-:-:S04]  /*3be0*/  FMNMX.FTZ R3, R2, R14, !PT ;  /* 0x0000000e02037209 */ /* 0x000fc80007810000 */
[----:B------:R-:W-:-:S07]  /*3bf0*/  MOV R13, R3 ;  /* 0x00000003000d7202 */ /* 0x000fce0000000f00 */
[----:B------:R-:W-:Y:S05]  /*3c00*/  WARPSYNC.COLLECTIVE R15, `(.L_x_7410) ;  /* 0x000000000f087348 */ /* 0x000fea0003c00000 */
[----:B------:R0:W1:Y:S02]  /*3c10*/  SHFL.BFLY P6, R14, R13, R12, R11 ;  /* 0x0c00000c0d0e7389 */ /* 0x00006400000c000b */
[----:B01----:R-:W-:Y:S05]  /*3c20*/  ENDCOLLECTIVE ;  /* 0x000000000000791b */ /* 0x003fea0003800000 */
.L_x_7410:
[----:B------:R-:W-:Y:S05]  /*3c30*/  BRA `(.L_x_7411) ;  /* 0xffffffcc00dc7947 */ /* 0x000fea000383ffff */
.L_x_7397:
[----:B--2---:R-:W-:Y:S02]  /*3c40*/  HFMA2 R11, -RZ, RZ, 0, 1.847743988037109375e-06 ;  /* 0x0000001fff0b7431 */ /* 0x004fe400000001ff */
[----:B------:R-:W-:Y:S01]  /*3c50*/  IMAD.MOV.U32 R13, RZ, RZ, RZ ;  /* 0x000000ffff0d7224 */ /* 0x000fe200078e00ff */
[----:B-1-3--:R-:W-:Y:S01]  /*3c60*/  MOV R12, 0x2 ;  /* 0x00000002000c7802 */ /* 0x00afe20000000f00 */
[----:B------:R-:W-:-:S07]  /*3c70*/  IMAD.MOV.U32 R15, RZ, RZ, -0x1 ;  /* 0xffffffffff0f7424 */ /* 0x000fce00078e00ff */
[----:B0-----:R-:W-:Y:S05]  /*3c80*/  WARPSYNC.COLLECTIVE R15, `(.L_x_7412) ;  /* 0x000000000f087348 */ /* 0x001fea0003c00000 */
[----:B------:R1:W2:Y:S02]  /*3c90*/  SHFL.BFLY P6, R14, R13, R12, R11 ;  /* 0x0c00000c0d0e7389 */ /* 0x0002a400000c000b */
[----:B012---:R-:W-:Y:S05]  /*3ca0*/  ENDCOLLECTIVE ;  /* 0x000000000000791b */ /* 0x007fea0003800000 */
.L_x_7412:
[----:B------:R-:W-:Y:S02]  /*3cb0*/  HFMA2 R12, -RZ, RZ, 0, 5.9604644775390625e-08 ;  /* 0x00000001ff0c7431 */ /* 0x000fe400000001ff */
[----:B------:R-:W-:-:S05]  /*3cc0*/  FADD.FTZ R29, RZ, R14 ;  /* 0x0000000eff1d7221 */ /* 0x000fca0000010000 */
[----:B------:R-:W-:-:S07]  /*3cd0*/  MOV R13, R29 ;  /* 0x0000001d000d7202 */ /* 0x000fce0000000f00 */
[----:B------:R-:W-:Y:S05]  /*3ce0*/  WARPSYNC.COLLECTIVE R15, `(.L_x_7413) ;  /* 0x000000000f087348 */ /* 0x000fea0003c00000 */
[----:B------:R0:W1:Y:S02]  /*3cf0*/  SHFL.BFLY P6, R14, R13, R12, R11 ;  /* 0x0c00000c0d0e7389 */ /* 0x00006400000c000b */
[----:B01----:R-:W-:Y:S05]  /*3d00*/  ENDCOLLECTIVE ;  /* 0x000000000000791b */ /* 0x003fea0003800000 */
.L_x_7413:
[----:B------:R-:W-:Y:S01]  /*3d10*/  HFMA2 R12, -RZ, RZ, 0, 1.1920928955078125e-07 ;  /* 0x00000002ff0c7431 */ /* 0x000fe200000001ff */
[----:B------:R-:W-:Y:S01]  /*3d20*/  MOV R13, RZ ;  /* 0x000000ff000d7202 */ /* 0x000fe20000000f00 */
[----:B------:R-:W-:-:S07]  /*3d30*/  IMAD.MOV.U32 R30, RZ, RZ, R14 ;  /* 0x000000ffff1e7224 */ /* 0x000fce00078e000e */
[----:B------:R-:W-:Y:S05]  /*3d40*/  WARPSYNC.COLLECTIVE R15, `(.L_x_7414) ;  /* 0x000000000f087348 */ /* 0x000fea0003c00000 */
[----:B------:R0:W1:Y:S02]  /*3d50*/  SHFL.BFLY P6, R14, R13, R12, R11 ;  /* 0x0c00000c0d0e7389 */ /* 0x00006400000c000b */
[----:B01----:R-:W-:Y:S05]  /*3d60*/  ENDCOLLECTIVE ;  /* 0x000000000000791b */ /* 0x003fea0003800000 */
.L_x_7414:
        /* <DEDUP_REMOVED lines=8> */
.L_x_7415:
[----:B------:R-:W-:Y:S01]  /*3df0*/  HFMA2 R12, -RZ, RZ, 0, 1.1920928955078125e-07 ;  /* 0x00000002ff0c7431 */ /* 0x000fe200000001ff */
[----:B------:R-:W-:Y:S01]  /*3e00*/  MOV R13, RZ ;  /* 0x000000ff000d7202 */ /* 0x000fe20000000f00 */
[----:B------:R-:W-:-:S07]  /*3e10*/  IMAD.MOV.U32 R10, RZ, RZ, R14 ;  /* 0x000000ffff0a7224 */ /* 0x000fce00078e000e */
[----:B------:R-:W-:Y:S05]  /*3e20*/  WARPSYNC.COLLECTIVE R15, `(.L_x_7416) ;  /* 0x000000000f087348 */ /* 0x000fea0003c00000 */
[----:B------:R0:W1:Y:S02]  /*3e30*/  SHFL.BFLY P6, R14, R13, R12, R11 ;  /* 0x0c00000c0d0e7389 */ /* 0x00006400000c000b */
[----:B01----:R-:W-:Y:S05]  /*3e40*/  ENDCOLLECTIVE ;  /* 0x000000000000791b */ /* 0x003fea0003800000 */
.L_x_7416:
        /* <DEDUP_REMOVED lines=8> */
.L_x_7417:
[----:B------:R-:W-:Y:S02]  /*3ed0*/  HFMA2 R12, -RZ, RZ, 0, 1.1920928955078125e-07 ;  /* 0x00000002ff0c7431 */ /* 0x000fe400000001ff */
[----:B------:R-:W-:Y:S01]  /*3ee0*/  IMAD.MOV.U32 R13, RZ, RZ, RZ ;  /* 0x000000ffff0d7224 */ /* 0x000fe200078e00ff */
[----:B------:R-:W-:-:S07]  /*3ef0*/  MOV R8, R14 ;  /* 0x0000000e00087202 */ /* 0x000fce0000000f00 */
[----:B------:R-:W-:Y:S05]  /*3f00*/  WARPSYNC.COLLECTIVE R15, `(.L_x_7418) ;  /* 0x000000000f087348 */ /* 0x000fea0003c00000 */
[----:B------:R0:W1:Y:S02]  /*3f10*/  SHFL.BFLY P6, R14, R13, R12, R11 ;  /* 0x0c00000c0d0e7389 */ /* 0x00006400000c000b */
[----:B01----:R-:W-:Y:S05]  /*3f20*/  ENDCOLLECTIVE ;  /* 0x000000000000791b */ /* 0x003fea0003800000 */
.L_x_7418:
        /* <DEDUP_REMOVED lines=8> */
.L_x_7419:
[----:B------:R-:W-:Y:S01]  /*3fb0*/  HFMA2 R13, -RZ, RZ, 0, 0 ;  /* 0x00000000ff0d7431 */ /* 0x000fe200000001ff */
[----:B------:R-:W-:Y:S02]  /*3fc0*/  MOV R12, 0x2 ;  /* 0x00000002000c7802 */ /* 0x000fe40000000f00 */
[----:B------:R-:W-:-:S07]  /*3fd0*/  MOV R6, R14 ;  /* 0x0000000e00067202 */ /* 0x000fce0000000f00 */
[----:B------:R-:W-:Y:S05]  /*3fe0*/  WARPSYNC.COLLECTIVE R15, `(.L_x_7420) ;  /* 0x000000000f087348 */ /* 0x000fea0003c00000 */
[----:B------:R0:W1:Y:S02]  /*3ff0*/  SHFL.BFLY P6, R14, R13, R12, R11 ;  /* 0x0c00000c0d0e7389 */ /* 0x00006400000c000b */
[----:B01----:R-:W-:Y:S05]  /*4000*/  ENDCOLLECTIVE ;  /* 0x000000000000791b */ /* 0x003fea0003800000 */
.L_x_7420:
        /* <DEDUP_REMOVED lines=8> */
.L_x_7421:
[----:B------:R-:W-:Y:S02]  /*4090*/  HFMA2 R12, -RZ, RZ, 0, 1.1920928955078125e-07 ;  /* 0x00000002ff0c7431 */ /* 0x000fe400000001ff */
[----:B------:R-:W-:Y:S01]  /*40a0*/  IMAD.MOV.U32 R13, RZ, RZ, RZ ;  /* 0x000000ffff0d7224 */ /* 0x000fe200078e00ff */
[----:B------:R-:W-:-:S07]  /*40b0*/  MOV R4, R14 ;  /* 0x0000000e00047202 */ /* 0x000fce0000000f00 */
[----:B------:R-:W-:Y:S05]  /*40c0*/  WARPSYNC.COLLECTIVE R15, `(.L_x_7422) ;  /* 0x000000000f087348 */ /* 0x000fea0003c00000 */
[----:B------:R0:W1:Y:S02]  /*40d0*/  SHFL.BFLY P6, R14, R13, R12, R11 ;  /* 0x0c00000c0d0e7389 */ /* 0x00006400000c000b */
[----:B01----:R-:W-:Y:S05]  /*40e0*/  ENDCOLLECTIVE ;  /* 0x000000000000791b */ /* 0x003fea0003800000 */
.L_x_7422:
        /* <DEDUP_REMOVED lines=8> */
.L_x_7423:
[----:B------:R-:W-:Y:S01]  /*4170*/  HFMA2 R13, -RZ, RZ, 0, 0 ;  /* 0x00000000ff0d7431 */ /* 0x000fe200000001ff */
[----:B------:R-:W-:Y:S02]  /*4180*/  MOV R12, 0x2 ;  /* 0x00000002000c7802 */ /* 0x000fe40000000f00 */
[----:B------:R-:W-:-:S07]  /*4190*/  MOV R2, R14 ;  /* 0x0000000e00027202 */ /* 0x000fce0000000f00 */
[----:B------:R-:W-:Y:S05]  /*41a0*/  WARPSYNC.COLLECTIVE R15, `(.L_x_7424) ;  /* 0x000000000f087348 */ /* 0x000fea0003c00000 */
[----:B------:R0:W1:Y:S02]  /*41b0*/  SHFL.BFLY P6, R14, R13, R12, R11 ;  /* 0x0c00000c0d0e7389 */ /* 0x00006400000c000b */
[----:B01----:R-:W-:Y:S05]  /*41c0*/  ENDCOLLECTIVE ;  /* 0x000000000000791b */ /* 0x003fea0003800000 */
.L_x_7424:
        /* <DEDUP_REMOVED lines=8> */
.L_x_7425:
[----:B------:R-:W-:Y:S02]  /*4250*/  HFMA2 R12, -RZ, RZ, 0, 1.1920928955078125e-07 ;  /* 0x00000002ff0c7431 */ /* 0x000fe400000001ff */
[----:B------:R-:W-:Y:S01]  /*4260*/  IMAD.MOV.U32 R13, RZ, RZ, RZ ;  /* 0x000000ffff0d7224 */ /* 0x000fe200078e00ff */
[----:B------:R-:W-:-:S07]  /*4270*/  MOV R23, R14 ;  /* 0x0000000e00177202 */ /* 0x000fce0000000f00 */
[----:B------:R-:W-:Y:S05]  /*4280*/  WARPSYNC.COLLECTIVE R15, `(.L_x_7426) ;  /* 0x000000000f087348 */ /* 0x000fea0003c00000 */
[----:B------:R0:W1:Y:S02]  /*4290*/  SHFL.BFLY P6, R14, R13, R12, R11 ;  /* 0x0c00000c0d0e7389 */ /* 0x00006400000c000b */
[----:B01----:R-:W-:Y:S05]  /*42a0*/  ENDCOLLECTIVE ;  /* 0x000000000000791b */ /* 0x003fea0003800000 */
.L_x_7426:
[----:B------:R-:W-:Y:S01]  /*42b0*/  FADD.FTZ R0, R0, R23 ;  /* 0x0000001700007221 */ /* 0x000fe20000010000 */
[----:B------:R-:W-:Y:S02]  /*42c0*/  HFMA2 R12, -RZ, RZ, 0, 5.9604644775390625e-08 ;  /* 0x00000001ff0c7431 */ /* 0x000fe400000001ff */
[----:B------:R-:W-:-:S05]  /*42d0*/  FADD.FTZ R20, RZ, R14 ;  /* 0x0000000eff147221 */ /* 0x000fca0000010000 */
[----:B------:R-:W-:-:S07]  /*42e0*/  MOV R13, R20 ;  /* 0x00000014000d7202 */ /* 0x000fce0000000f00 */
[----:B------:R-:W-:Y:S05]  /*42f0*/  WARPSYNC.COLLECTIVE R15, `(.L_x_7427) ;  /* 0x000000000f087348 */ /* 0x000fea0003c00000 */
[----:B------:R0:W1:Y:S02]  /*4300*/  SHFL.BFLY P6, R14, R13, R12, R11 ;  /* 0x0c00000c0d0e7389 */ /* 0x00006400000c000b */
[----:B01----:R-:W-:Y:S05]  /*4310*/  ENDCOLLECTIVE ;  /* 0x000000000000791b */ /* 0x003fea0003800000 */
.L_x_7427:
[----:B------:R-:W-:Y:S01]  /*4320*/  HFMA2 R12, -RZ, RZ, 0, 1.1920928955078125e-07 ;  /* 0x00000002ff0c7431 */ /* 0x000fe200000001ff */
[----:B------:R-:W-:Y:S01]  /*4330*/  MOV R13, RZ ;  /* 0x000000ff000d7202 */ /* 0x000fe20000000f00 */
[----:B------:R-:W-:-:S07]  /*4340*/  IMAD.MOV.U32 R25, RZ, RZ, R14 ;  /* 0x000000ffff197224 */ /* 0x000fce00078e000e */
[----:B------:R-:W-:Y:S05]  /*4350*/  WARPSYNC.COLLECTIVE R15, `(.L_x_7428) ;  /* 0x000000000f087348 */ /* 0x000fea0003c00000 */
[----:B------:R0:W1:Y:S02]  /*4360*/  SHFL.BFLY P6, R14, R13, R12, R11 ;  /* 0x0c00000c0d0e7389 */ /* 0x00006400000c000b */
[----:B01----:R-:W-:Y:S05]  /*4370*/  ENDCOLLECTIVE ;  /* 0x000000000000791b */ /* 0x003fea0003800000 */
.L_x_7428:
        /* <DEDUP_REMOVED lines=8> */
.L_x_7429:
[----:B------:R-:W-:Y:S02]  /*4400*/  HFMA2 R13, -RZ, RZ, 0, 0 ;  /* 0x00000000ff0d7431 */ /* 0x000fe400000001ff */
[----:B------:R-:W-:Y:S01]  /*4410*/  IMAD.MOV.U32 R12, RZ, RZ, 0x2 ;  /* 0x00000002ff0c7424 */ /* 0x000fe200078e00ff */
[----:B------:R-:W-:-:S07]  /*4420*/  MOV R27, R14 ;  /* 0x0000000e001b7202 */ /* 0x000fce0000000f00 */
[----:B------:R-:W-:Y:S05]  /*4430*/  WARPSYNC.COLLECTIVE R15, `(.L_x_7430) ;  /* 0x000000000f087348 */ /* 0x000fea0003c00000 */
[----:B------:R0:W1:Y:S02]  /*4440*/  SHFL.BFLY P6, R14, R13, R12, R11 ;  /* 0x0c00000c0d0e7389 */ /* 0x00006400000c000b */
[----:B01----:R-:W-:Y:S05]  /*4450*/  ENDCOLLECTIVE ;  /* 0x000000000000791b */ /* 0x003fea0003800000 */
.L_x_7430:
[----:B------:R-:W-:Y:S01]  /*4460*/  FADD.FTZ R24, R24, R27 ;  /* 0x0000001b18187221 */ /* 0x000fe20000010000 */
[----:B------:R-:W-:Y:S02]  /*4470*/  HFMA2 R12, -RZ, RZ, 0, 5.9604644775390625e-08 ;  /* 0x00000001ff0c7431 */ /* 0x000fe400000001ff */
[----:B------:R-:W-:-:S05]  /*4480*/  FADD.FTZ R26, RZ, R14 ;  /* 0x0000000eff1a7221 */ /* 0x000fca0000010000 */
[----:B------:R-:W-:-:S07]  /*4490*/  MOV R13, R26 ;  /* 0x0000001a000d7202 */ /* 0x000fce0000000f00 */
[----:B------:R-:W-:Y:S05]  /*44a0*/  WARPSYNC.COLLECTIVE R15, `(.L_x_7431) ;  /* 0x000000000f087348 */ /* 0x000fea0003c00000 */
[----:B------:R0:W1:Y:S02]  /*44b0*/  SHFL.BFLY P6, R14, R13, R12, R11 ;  /* 0x0c00000c0d0e7389 */ /* 0x00006400000c000b */
[----:B01----:R-:W-:Y:S05]  /*44c0*/  ENDCOLLECTIVE ;  /* 0x000000000000791b */ /* 0x003fea0003800000 */
.L_x_7431:
[----:B------:R-:W-:Y:S02]  /*44d0*/  HFMA2 R12, -RZ, RZ, 0, 1.1920928955078125e-07 ;  /* 0x00000002ff0c7431 */ /* 0x000fe400000001ff */
[----:B------:R-:W-:Y:S01]  /*44e0*/  IMAD.MOV.U32 R13, RZ, RZ, RZ ;  /* 0x000000ffff0d7224 */ /* 0x000fe200078e00ff */
[----:B------:R-:W-:-:S07]  /*44f0*/  MOV R29, R14 ;  /* 0x0000000e001d7202 */ /* 0x000fce0000000f00 */
[----:B------:R-:W-:Y:S05]  /*4500*/  WARPSYNC.COLLECTIVE R15, `(.L_x_7432) ;  /* 0x000000000f087348 */ /* 0x000fea0003c00000 */
[----:B------:R0:W1:Y:S02]  /*4510*/  SHFL.BFLY P6, R14, R13, R12, R11 ;  /* 0x0c00000c0d0e7389 */ /* 0x00006400000c000b */
[----:B01----:R-:W-:Y:S05]  /*4520*/  ENDCOLLECTIVE ;  /* 0x000000000000791b */ /* 0x003fea0003800000 */
.L_x_7432:
[----:B------:R-:W-:Y:S01]  /*4530*/  FADD.FTZ R26, R26, R29 ;  /* 0x0000001d1a1a7221 */ /* 0x000fe20000010000 */
[----:B------:R-:W-:Y:S02]  /*4540*/  HFMA2 R12, -RZ, RZ, 0, 5.9604644775390625e-08 ;  /* 0x00000001ff0c7431 */ /* 0x000fe400000001ff */
[----:B------:R-:W-:-:S05]  /*4550*/  FADD.FTZ R5, RZ, R14 ;  /* 0x0000000eff057221 */ /* 0x000fca0000010000 */
[----:B------:R-:W-:-:S07]  /*4560*/  MOV R13, R5 ;  /* 0x00000005000d7202 */ /* 0x000fce0000000f00 */
[----:B------:R-:W-:Y:S05]  /*4570*/  WARPSYNC.COLLECTIVE R15, `(.L_x_7433) ;  /* 0x000000000f087348 */ /* 0x000fea0003c00000 */
[----:B------:R0:W1:Y:S02]  /*4580*/  SHFL.BFLY P6, R14, R13, R12, R11 ;  /* 0x0c00000c0d0e7389 */ /* 0x00006400000c000b */
[----:B01----:R-:W-:Y:S05]  /*4590*/  ENDCOLLECTIVE ;  /* 0x000000000000791b */ /* 0x003fea0003800000 */
.L_x_7433:
[----:B------:R-:W-:Y:S01]  /*45a0*/  HFMA2 R12, -RZ, RZ, 0, 1.1920928955078125e-07 ;  /* 0x00000002ff0c7431 */ /* 0x000fe200000001ff */
[----:B------:R-:W-:Y:S01]  /*45b0*/  MOV R13, RZ ;  /* 0x000000ff000d7202 */ /* 0x000fe20000000f00 */
[----:B------:R-:W-:-:S07]  /*45c0*/  IMAD.MOV.U32 R32, RZ, RZ, R14 ;  /* 0x000000ffff207224 */ /* 0x000fce00078e000e */
[----:B------:R-:W-:Y:S05]  /*45d0*/  WARPSYNC.COLLECTIVE R15, `(.L_x_7434) ;  /* 0x000000000f087348 */ /* 0x000fea0003c00000 */
[----:B------:R0:W1:Y:S02]  /*45e0*/  SHFL.BFLY P6, R14, R13, R12, R11 ;  /* 0x0c00000c0d0e7389 */ /* 0x00006400000c000b */
[----:B01----:R-:W-:Y:S05]  /*45f0*/  ENDCOLLECTIVE ;  /* 0x000000000000791b */ /* 0x003fea0003800000 */
.L_x_7434:
        /* <DEDUP_REMOVED lines=8> */
.L_x_7435:
[----:B------:R-:W-:Y:S02]  /*4680*/  HFMA2 R13, -RZ, RZ, 0, 0 ;  /* 0x00000000ff0d7431 */ /* 0x000fe400000001ff */
[----:B------:R-:W-:Y:S01]  /*4690*/  IMAD.MOV.U32 R12, RZ, RZ, 0x2 ;  /* 0x00000002ff0c7424 */ /* 0x000fe200078e00ff */
[----:B------:R-:W-:-:S07]  /*46a0*/  MOV R23, R14 ;  /* 0x0000000e00177202 */ /* 0x000fce0000000f00 */
[----:B------:R-:W-:Y:S05]  /*46b0*/  WARPSYNC.COLLECTIVE R15, `(.L_x_7436) ;  /* 0x000000000f087348 */ /* 0x000fea0003c00000 */
[----:B------:R0:W1:Y:S02]  /*46c0*/  SHFL.BFLY P6, R14, R13, R12, R11 ;  /* 0x0c00000c0d0e7389 */ /* 0x00006400000c000b */
[----:B01----:R-:W-:Y:S05]  /*46d0*/  ENDCOLLECTIVE ;  /* 0x000000000000791b */ /* 0x003fea0003800000 */
.L_x_7436:
[----:B------:R-:W-:Y:S01]  /*46e0*/  FADD.FTZ R23, R7, R23 ;  /* 0x0000001707177221 */ /* 0x000fe20000010000 */
[----:B------:R-:W-:Y:S02]  /*46f0*/  HFMA2 R12, -RZ, RZ, 0, 5.9604644775390625e-08 ;  /* 0x00000001ff0c7431 */ /* 0x000fe400000001ff */
[----:B------:R-:W-:-:S05]  /*4700*/  FADD.FTZ R3, RZ, R14 ;  /* 0x0000000eff037221 */ /* 0x000fca0000010000 */
[----:B------:R-:W-:-:S07]  /*4710*/  MOV R13, R3 ;  /* 0x00000003000d7202 */ /* 0x000fce0000000f00 */
[----:B------:R-:W-:Y:S05]  /*4720*/  WARPSYNC.COLLECTIVE R15, `(.L_x_7437) ;  /* 0x000000000f087348 */ /* 0x000fea0003c00000 */
[----:B------:R0:W1:Y:S02]  /*4730*/  SHFL.BFLY P6, R14, R13, R12, R11 ;  /* 0x0c00000c0d0e7389 */ /* 0x00006400000c000b */
[----:B01----:R-:W-:Y:S05]  /*4740*/  ENDCOLLECTIVE ;  /* 0x000000000000791b */ /* 0x003fea0003800000 */
.L_x_7437:
[----:B------:R-:W-:Y:S01]  /*4750*/  MOV R13, RZ ;  /* 0x000000ff000d7202 */ /* 0x000fe20000000f00 */
[----:B------:R-:W-:Y:S02]  /*4760*/  IMAD.MOV.U32 R12, RZ, RZ, 0x2 ;  /* 0x00000002ff0c7424 */ /* 0x000fe400078e00ff */
[----:B------:R-:W-:-:S07]  /*4770*/  FADD.FTZ R25, R3, R14 ;  /* 0x0000000e03197221 */ /* 0x000fce0000010000 */
[----:B------:R-:W-:Y:S05]  /*4780*/  WARPSYNC.COLLECTIVE R15, `(.L_x_7438) ;  /* 0x000000000f087348 */ /* 0x000fea0003c00000 */
[----:B------:R0:W1:Y:S02]  /*4790*/  SHFL.BFLY P6, R14, R13, R12, R11 ;  /* 0x0c00000c0d0e7389 */ /* 0x00006400000c000b */
[----:B01----:R-:W-:Y:S05]  /*47a0*/  ENDCOLLECTIVE ;  /* 0x000000000000791b */ /* 0x003fea0003800000 */
.L_x_7438:
[----:B------:R-:W-:Y:S01]  /*47b0*/  HFMA2 R12, -RZ, RZ, 0, 5.9604644775390625e-08 ;  /* 0x00000001ff0c7431 */ /* 0x000fe200000001ff */
[----:B------:R-:W-:-:S05]  /*47c0*/  MOV R9, R14 ;  /* 0x0000000e00097202 */ /* 0x000fca0000000f00 */
[----:B------:R-:W-:-:S05]  /*47d0*/  FADD.FTZ R9, RZ, R9 ;  /* 0x00000009ff097221 */ /* 0x000fca0000010000 */
[----:B------:R-:W-:-:S07]  /*47e0*/  MOV R13, R9 ;  /* 0x00000009000d7202 */ /* 0x000fce0000000f00 */
[----:B------:R-:W-:Y:S05]  /*47f0*/  WARPSYNC.COLLECTIVE R15, `(.L_x_7439) ;  /* 0x000000000f087348 */ /* 0x000fea0003c00000 */
[----:B------:R0:W1:Y:S02]  /*4800*/  SHFL.BFLY P6, R14, R13, R12, R11 ;  /* 0x0c00000c0d0e7389 */ /* 0x00006400000c000b */
[----:B01----:R-:W-:Y:S05]  /*4810*/  ENDCOLLECTIVE ;  /* 0x000000000000791b */ /* 0x003fea0003800000 */
.L_x_7439:
[----:B------:R-:W-:Y:S01]  /*4820*/  HFMA2 R12, -RZ, RZ, 0, 1.1920928955078125e-07 ;  /* 0x00000002ff0c7431 */ /* 0x000fe200000001ff */
[----:B------:R-:W-:Y:S01]  /*4830*/  MOV R13, RZ ;  /* 0x000000ff000d7202 */ /* 0x000fe20000000f00 */
[----:B------:R-:W-:-:S07]  /*4840*/  IMAD.MOV.U32 R34, RZ, RZ, R14 ;  /* 0x000000ffff227224 */ /* 0x000fce00078e000e */
[----:B------:R-:W-:Y:S05]  /*4850*/  WARPSYNC.COLLECTIVE R15, `(.L_x_7440) ;  /* 0x000000000f087348 */ /* 0x000fea0003c00000 */
[----:B------:R0:W1:Y:S02]  /*4860*/  SHFL.BFLY P6, R14, R13, R12, R11 ;  /* 0x0c00000c0d0e7389 */ /* 0x00006400000c000b */
[----:B01----:R-:W-:Y:S05]  /*4870*/  ENDCOLLECTIVE ;  /* 0x000000000000791b */ /* 0x003fea0003800000 */
.L_x_7440:
        /* <DEDUP_REMOVED lines=8> */
.L_x_7441:
[----:B------:R-:W-:Y:S02]  /*4900*/  HFMA2 R13, -RZ, RZ, 0, 0 ;  /* 0x00000000ff0d7431 */ /* 0x000fe400000001ff */
[----:B------:R-:W-:Y:S01]  /*4910*/  IMAD.MOV.U32 R12, RZ, RZ, 0x2 ;  /* 0x00000002ff0c7424 */ /* 0x000fe200078e00ff */
[----:B------:R-:W-:-:S07]  /*4920*/  MOV R36, R14 ;  /* 0x0000000e00247202 */ /* 0x000fce0000000f00 */
[----:B------:R-:W-:Y:S05]  /*4930*/  WARPSYNC.COLLECTIVE R15, `(.L_x_7442) ;  /* 0x000000000f087348 */ /* 0x000fea0003c00000 */
[----:B------:R0:W1:Y:S02]  /*4940*/  SHFL.BFLY P6, R14, R13, R12, R11 ;  /* 0x0c00000c0d0e7389 */ /* 0x00006400000c000b */
[----:B01----:R-:W-:Y:S05]  /*4950*/  ENDCOLLECTIVE ;  /* 0x000000000000791b */ /* 0x003fea0003800000 */
.L_x_7442:
        /* <DEDUP_REMOVED lines=8> */
.L_x_7443:
[----:B------:R-:W-:Y:S05]  /*49e0*/  BRA `(.L_x_7444) ;  /* 0xffffffe400547947 */ /* 0x000fea000383ffff */
.L_x_7445:
        /* <DEDUP_REMOVED lines=9> */
.L_x_27382:


//--------------------- .text._ZN4vllm25paged_attention_v2_kernelIfhLi120ELi16ELi128ELNS_18Fp8KVCacheDataTypeE2ELb1ELi512EEEvPfS2_PT_PKS3_PKT0_S9_ifPKiSB_iPKfiiiSD_SD_iiiii --------------------------
	.section	.text._ZN4vllm25paged_attention_v2_kernelIfhLi120ELi16ELi128ELNS_18Fp8KVCacheDataTypeE2ELb1ELi512EEEvPfS2_PT_PKS3_PKT0_S9_ifPKiSB_iPKfiiiSD_SD_iiiii,"ax",@progbits
	.align	128
        .global         _ZN4vllm25paged_attention_v2_kernelIfhLi120ELi16ELi128ELNS_18Fp8KVCacheDataTypeE2ELb1ELi512EEEvPfS2_PT_PKS3_PKT0_S9_ifPKiSB_iPKfiiiSD_SD_iiiii
        .type           _ZN4vllm25paged_attention_v2_kernelIfhLi120ELi16ELi128ELNS_18Fp8KVCacheDataTypeE2ELb1ELi512EEEvPfS2_PT_PKS3_PKT0_S9_ifPKiSB_iPKfiiiSD_SD_iiiii,@function
        .size           _ZN4vllm25paged_attention_v2_kernelIfhLi120ELi16ELi128ELNS_18Fp8KVCacheDataTypeE2ELb1ELi512EEEvPfS2_PT_PKS3_PKT0_S9_ifPKiSB_iPKfiiiSD_SD_iiiii,(.L_x_27383 - _ZN4vllm25paged_attention_v2_kernelIfhLi120ELi16ELi128ELNS_18Fp8KVCacheDataTypeE2ELb1ELi512EEEvPfS2_PT_PKS3_PKT0_S9_ifPKiSB_iPKfiiiSD_SD_iiiii)
        .other          _ZN4vllm25paged_attention_v2_kernelIfhLi120ELi16ELi128ELNS_18Fp8KVCacheDataTypeE2ELb1ELi512EEEvPfS2_PT_PKS3_PKT0_S9_ifPKiSB_iPKfiiiSD_SD_iiiii,@"STO_CUDA_ENTRY STV_DEFAULT"
_ZN4vllm25paged_attention_v2_kernelIfhLi120ELi16ELi128ELNS_18Fp8KVCacheDataTypeE2ELb1ELi512EEEvPfS2_PT_PKS3_PKT0_S9_ifPKiSB_iPKfiiiSD_SD_iiiii:
.text._ZN4vllm25paged_attention_v2_kernelIfhLi120ELi16ELi128ELNS_18Fp8KVCacheDataTypeE2ELb1ELi512EEEvPfS2_PT_PKS3_PKT0_S9_ifPKiSB_iPKfiiiSD_SD_iiiii:
        /* <DEDUP_REMOVED lines=109> */
.L_x_7446:
        /* <DEDUP_REMOVED lines=24> */
.L_x_7450:
        /* <DEDUP_REMOVED lines=41> */
.L_x_7448:
[----:B------:R-:W-:Y:S05]  /*0ae0*/  BSYNC.RECONVERGENT B6 ;  /* 0x0000000000067941 */ /* 0x000fea0003800200 */
.L_x_7447:
        /* <DEDUP_REMOVED lines=12> */
.L_x_7492:
        /* <DEDUP_REMOVED lines=42> */
.L_x_7456:
        /* <DEDUP_REMOVED lines=11> */
.L_x_7455:
[----:B------:R-:W-:Y:S05]  /*0f00*/  BSYNC.RECONVERGENT B1 ;  /* 0x0000000000017941 */ /* 0x000fea0003800200 */
.L_x_7454:
        /* <DEDUP_REMOVED lines=12> */
.L_x_7459:
        /* <DEDUP_REMOVED lines=100> */
.L_x_7458:
[----:B------:R-:W-:Y:S05]  /*1610*/  BSYNC.RECONVERGENT B1 ;  /* 0x0000000000017941 */ /* 0x000fea0003800200 */
.L_x_7457:
        /* <DEDUP_REMOVED lines=55> */
.L_x_7461:
[----:B------:R-:W-:Y:S05]  /*1990*/  BSYNC.RECONVERGENT B1 ;  /* 0x0000000000017941 */ /* 0x000fea0003800200 */
.L_x_7460:
        /* <DEDUP_REMOVED lines=26> */
.L_x_7453:
[----:B------:R-:W-:Y:S05]  /*1b40*/  BSYNC.RECONVERGENT B0 ;  /* 0x0000000000007941 */ /* 0x000fea0003800200 */
.L_x_7452:
        /* <DEDUP_REMOVED lines=40> */
.L_x_7466:
[----:B------:R-:W1:Y:S01]  /*1dd0*/  LDS R14, [R7] ;  /* 0x00000000070e7984 */ /* 0x000e620000000800 */
[----:B------:R-:W-:-:S04]  /*1de0*/  IADD3 R13, PT, PT, R13, 0x1, RZ ;  /* 0x000000010d0d7810 */ /* 0x000fc80007ffe0ff */
[----:B------:R-:W-:Y:S01]  /*1df0*/  ISETP.NE.AND P0, PT, R13, RZ, PT ;  /* 0x000000ff0d00720c */ /* 0x000fe20003f05270 */
[----:B-1----:R-:W-:-:S05]  /*1e00*/  FMUL.FTZ R14, R14, R3 ;  /* 0x000000030e0e7220 */ /* 0x002fca0000410000 */
[----:B------:R1:W-:Y:S02]  /*1e10*/  STS [R7], R14 ;  /* 0x0000000e07007388 */ /* 0x0003e40000000800 */
[----:B-1----:R-:W-:-:S05]  /*1e20*/  IADD3 R7, PT, PT, R7, 0x200, RZ ;  /* 0x0000020007077810 */ /* 0x002fca0007ffe0ff */
[----:B------:R-:W-:Y:S05]  /*1e30*/  @P0 BRA `(.L_x_7466) ;  /* 0xfffffffc00e40947 */ /* 0x000fea000383ffff */
.L_x_7465:
[----:B------:R-:W-:Y:S05]  /*1e40*/  BSYNC.RECONVERGENT B1 ;  /* 0x0000000000017941 */ /* 0x000fea0003800200 */
.L_x_7464:
        /* <DEDUP_REMOVED lines=12> */
.L_x_7469:
        /* <DEDUP_REMOVED lines=52> */
.L_x_7468:
[----:B------:R-:W-:Y:S05]  /*2250*/  BSYNC.RECONVERGENT B1 ;  /* 0x0000000000017941 */ /* 0x000fea0003800200 */
.L_x_7467:
        /* <DEDUP_REMOVED lines=31> */
.L_x_7471:
[----:B------:R-:W-:Y:S05]  /*2450*/  BSYNC.RECONVERGENT B1 ;  /* 0x0000000000017941 */ /* 0x000fea0003800200 */
.L_x_7470:
        /* <DEDUP_REMOVED lines=14> */
.L_x_7463:
[----:B------:R-:W-:Y:S05]  /*2540*/  BSYNC.RECONVERGENT B0 ;  /* 0x0000000000007941 */ /* 0x000fea0003800200 */
.L_x_7462:
        /* <DEDUP_REMOVED lines=18> */
.L_x_7473:
[----:B------:R-:W-:Y:S05]  /*2670*/  BSYNC.RECONVERGENT B0 ;  /* 0x0000000000007941 */ /* 0x000fea0003800200 */
.L_x_7472:
        /* <DEDUP_REMOVED lines=27> */
.L_x_7477:
        /* <DEDUP_REMOVED lines=34> */
.L_x_7476:
        /* <DEDUP_REMOVED lines=16> */
.L_x_7475:
[----:B------:R-:W-:Y:S05]  /*2b50*/  BSYNC.RECONVERGENT B6 ;  /* 0x0000000000067941 */ /* 0x000fea0003800200 */
.L_x_7474:
[----:B------:R-:W-:Y:S01]  /*2b60*/  UMOV UR4, 0xffffffff ;  /* 0xffffffff00047882 */ /* 0x000fe20000000000 */
[----:B------:R-:W-:Y:S02]  /*2b70*/  LOP3.LUT R28, R18, 0x1f, RZ, 0xc0, !PT ;  /* 0x0000001f121c7812 */ /* 0x000fe400078ec0ff */
[----:B------:R-:W-:Y:S05]  /*2b80*/  BRA.DIV UR4, `(.L_x_7478) ;  /* 0x0000000e04f47947 */ /* 0x000fea000b800000 */
[----:B------:R-:W-:Y:S02]  /*2b90*/  CS2R R8, SRZ ;  /* 0x0000000000087805 */ /* 0x000fe4000001ff00 */
[----:B------:R-:W-:Y:S01]  /*2ba0*/  MOV R23, RZ ;  /* 0x000000ff00177202 */ /* 0x000fe20000000f00 */
[----:B------:R-:W-:Y:S02]  /*2bb0*/  IMAD.MOV.U32 R6, RZ, RZ, RZ ;  /* 0x000000ffff067224 */ /* 0x000fe400078e00ff */
[----:B------:R-:W-:Y:S02]  /*2bc0*/  HFMA2 R25, -RZ, RZ, 0, 0 ;  /* 0x00000000ff197431 */ /* 0x000fe400000001ff */
[----:B------:R-:W-:Y:S02]  /*2bd0*/  IMAD.MOV.U32 R14, RZ, RZ, RZ ;  /* 0x000000ffff0e7224 */ /* 0x000fe400078e00ff */
[----:B--23--:R-:W-:Y:S02]  /*2be0*/  HFMA2 R5, -RZ, RZ, 0, 0 ;  /* 0x00000000ff057431 */ /* 0x00cfe400000001ff */
[----:B------:R-:W-:Y:S01]  /*2bf0*/  FADD.FTZ R8, RZ, R8 ;  /* 0x00000008ff087221 */ /* 0x000fe20000010000 */
[----:B------:R-:W-:Y:S01]  /*2c00*/  FADD.FTZ R9, RZ, R9 ;  /* 0x00000009ff097221 */ /* 0x000fe20000010000 */
[----:B------:R-:W-:Y:S01]  /*2c10*/  FADD.FTZ R23, RZ, R23 ;  /* 0x00000017ff177221 */ /* 0x000fe20000010000 */
[----:B------:R-:W-:Y:S01]  /*2c20*/  FADD.FTZ R6, RZ, R6 ;  /* 0x00000006ff067221 */ /* 0x000fe20000010000 */
[--C-:B------:R-:W-:Y:S01]  /*2c30*/  FADD.FTZ R24, RZ, R14.reuse ;  /* 0x0000000eff187221 */ /* 0x100fe20000010000 */
[----:B------:R-:W2:Y:S01]  /*2c40*/  SHFL.BFLY PT, R7, R8, 0x1, 0x1f ;  /* 0x0c201f0008077f89 */ /* 0x000ea200000e0000 */
[--C-:B------:R-:W-:Y:S01]  /*2c50*/  FADD.FTZ R27, RZ, R14.reuse ;  /* 0x0000000eff1b7221 */ /* 0x100fe20000010000 */
[----:B------:R-:W-:Y:S01]  /*2c60*/  FADD.FTZ R25, RZ, R25 ;  /* 0x00000019ff197221 */ /* 0x000fe20000010000 */
[----:B------:R-:W-:Y:S01]  /*2c70*/  FADD.FTZ R4, RZ, R14 ;  /* 0x0000000eff047221 */ /* 0x000fe20000010000 */
[----:B------:R-:W3:Y:S01]  /*2c80*/  SHFL.BFLY PT, R2, R9, 0x1, 0x1f ;  /* 0x0c201f0009027f89 */ /* 0x000ee200000e0000 */
[----:B------:R-:W-:-:S03]  /*2c90*/  FADD.FTZ R5, RZ, R5 ;  /* 0x00000005ff057221 */ /* 0x000fc60000010000 */
[----:B------:R-:W4:Y:S04]  /*2ca0*/  SHFL.BFLY PT, R10, R23, 0x1, 0x1f ;  /* 0x0c201f00170a7f89 */ /* 0x000f2800000e0000 */
[----:B-1----:R-:W1:Y:S04]  /*2cb0*/  SHFL.BFLY PT, R3, R6, 0x1, 0x1f ;  /* 0x0c201f0006037f89 */ /* 0x002e6800000e0000 */
[----:B------:R-:W5:Y:S04]  /*2cc0*/  SHFL.BFLY PT, R21, R24, 0x1, 0x1f ;  /* 0x0c201f0018157f89 */ /* 0x000f6800000e0000 */
[----:B------:R-:W5:Y:S01]  /*2cd0*/  SHFL.BFLY PT, R20, R25, 0x1, 0x1f ;  /* 0x0c201f0019147f89 */ /* 0x000f6200000e0000 */
[----:B--2---:R-:W-:-:S03]  /*2ce0*/  FADD.FTZ R8, R8, R7 ;  /* 0x0000000708087221 */ /* 0x004fc60000010000 */
[----:B0-----:R-:W0:Y:S01]  /*2cf0*/  SHFL.BFLY PT, R0, R5, 0x1, 0x1f ;  /* 0x0c201f0005007f89 */ /* 0x001e2200000e0000 */
[----:B------:R-:W-:Y:S01]  /*2d00*/  MOV R7, RZ ;  /* 0x000000ff00077202 */ /* 0x000fe20000000f00 */
[----:B---3--:R-:W-:Y:S02]  /*2d10*/  FADD.FTZ R9, R9, R2 ;  /* 0x0000000209097221 */ /* 0x008fe40000010000 */
[----:B------:R-:W2:Y:S02]  /*2d20*/  SHFL.BFLY PT, R26, R27, 0x1, 0x1f ;  /* 0x0c201f001b1a7f89 */ /* 0x000ea400000e0000 */
[----:B------:R-:W-:Y:S01]  /*2d30*/  FADD.FTZ R7, RZ, R7 ;  /* 0x00000007ff077221 */ /* 0x000fe20000010000 */
[----:B----4-:R-:W-:Y:S01]  /*2d40*/  FADD.FTZ R10, R23, R10 ;  /* 0x0000000a170a7221 */ /* 0x010fe20000010000 */
[----:B------:R-:W3:Y:S01]  /*2d50*/  SHFL.BFLY PT, R29, R4, 0x1, 0x1f ;  /* 0x0c201f00041d7f89 */ /* 0x000ee200000e0000 */
[----:B------:R-:W-:Y:S02]  /*2d60*/  HFMA2 R23, -RZ, RZ, 0, 0 ;  /* 0x00000000ff177431 */ /* 0x000fe400000001ff */
[----:B-1----:R-:W-:Y:S01]  /*2d70*/  FADD.FTZ R6, R6, R3 ;  /* 0x0000000306067221 */ /* 0x002fe20000010000 */
[----:B------:R-:W1:Y:S01]  /*2d80*/  SHFL.BFLY PT, R2, R7, 0x1, 0x1f ;  /* 0x0c201f0007027f89 */ /* 0x000e6200000e0000 */
[----:B------:R-:W-:-:S02]  /*2d90*/  IMAD.MOV.U32 R3, RZ, RZ, RZ ;  /* 0x000000ffff037224 */ /* 0x000fc400078e00ff */
[----:B-----5:R-:W-:Y:S01]  /*2da0*/  FADD.FTZ R21, R24, R21 ;  /* 0x0000001518157221 */ /* 0x020fe20000010000 */
[----:B------:R-:W-:Y:S01]  /*2db0*/  MOV R24, RZ ;  /* 0x000000ff00187202 */ /* 0x000fe20000000f00 */
[----:B------:R-:W-:Y:S01]  /*2dc0*/  FADD.FTZ R3, RZ, R3 ;  /* 0x00000003ff037221 */ /* 0x000fe20000010000 */
[----:B------:R-:W-:Y:S01]  /*2dd0*/  FADD.FTZ R23, RZ, R23 ;  /* 0x00000017ff177221 */ /* 0x000fe20000010000 */
[----:B------:R-:W-:Y:S01]  /*2de0*/  FADD.FTZ R20, R25, R20 ;  /* 0x0000001419147221 */ /* 0x000fe20000010000 */
[----:B------:R-:W-:Y:S01]  /*2df0*/  FADD.FTZ R25, RZ, R14 ;  /* 0x0000000eff197221 */ /* 0x000fe20000010000 */
[----:B------:R-:W-:Y:S01]  /*2e00*/  FADD.FTZ R24, RZ, R24 ;  /* 0x00000018ff187221 */ /* 0x000fe20000010000 */
[----:B0-----:R-:W-:Y:S01]  /*2e10*/  FADD.FTZ R5, R5, R0 ;  /* 0x0000000005057221 */ /* 0x001fe20000010000 */
[----:B------:R-:W-:Y:S01]  /*2e20*/  SHFL.BFLY PT, R14, R23, 0x1, 0x1f ;  /* 0x0c201f00170e7f89 */ /* 0x000fe200000e0000 */
[----:B--2---:R-:W-:-:S03]  /*2e30*/  FADD.FTZ R26, R27, R26 ;  /* 0x0000001a1b1a7221 */ /* 0x004fc60000010000 */
[----:B------:R-:W0:Y:S01]  /*2e40*/  SHFL.BFLY PT, R0, R3, 0x1, 0x1f ;  /* 0x0c201f0003007f89 */ /* 0x000e2200000e0000 */
[----:B------:R-:W-:Y:S02]  /*2e50*/  IMAD.MOV.U32 R27, RZ, RZ, RZ ;  /* 0x000000ffff1b7224 */ /* 0x000fe400078e00ff */
[----:B---3--:R-:W-:Y:S01]  /*2e60*/  FADD.FTZ R4, R4, R29 ;  /* 0x0000001d04047221 */ /* 0x008fe20000010000 */
[----:B------:R-:W2:Y:S01]  /*2e70*/  SHFL.BFLY PT, R12, R25, 0x1, 0x1f ;  /* 0x0c201f00190c7f89 */ /* 0x000ea200000e0000 */
[----:B------:R-:W-:Y:S01]  /*2e80*/  FADD.FTZ R27, RZ, R27 ;  /* 0x0000001bff1b7221 */ /* 0x000fe20000010000 */
[----:B-1----:R-:W-:Y:S02]  /*2e90*/  FADD.FTZ R2, R7, R2 ;  /* 0x0000000207027221 */ /* 0x002fe40000010000 */
[----:B------:R-:W1:Y:S04]  /*2ea0*/  SHFL.BFLY PT, R29, R24, 0x1, 0x1f ;  /* 0x0c201f00181d7f89 */ /* 0x000e6800000e0000 */
[----:B------:R3:W4:Y:S01]  /*2eb0*/  SHFL.BFLY PT, R7, R27, 0x1, 0x1f ;  /* 0x0c201f001b077f89 */ /* 0x00072200000e0000 */
[----:B------:R-:W-:Y:S01]  /*2ec0*/  MOV R11, R2 ;  /* 0x00000002000b7202 */ /* 0x000fe20000000f00 */
[----:B0-----:R-:W-:Y:S01]  /*2ed0*/  FADD.FTZ R0, R3, R0 ;  /* 0x0000000003007221 */ /* 0x001fe20000010000 */
[----:B------:R-:W-:Y:S01]  /*2ee0*/  FADD.FTZ R3, R23, R14 ;  /* 0x0000000e17037221 */ /* 0x000fe20000010000 */
[----:B--2---:R-:W-:-:S04]  /*2ef0*/  FADD.FTZ R23, R25, R12 ;  /* 0x0000000c19177221 */ /* 0x004fc80000010000 */
[----:B------:R-:W-:Y:S01]  /*2f00*/  MOV R13, R3 ;  /* 0x00000003000d7202 */ /* 0x000fe20000000f00 */
[----:B-1-3--:R-:W-:-:S07]  /*2f10*/  FADD.FTZ R29, R24, R29 ;  /* 0x0000001d181d7221 */ /* 0x00afce0000010000 */
.L_x_7523:
        /* <DEDUP_REMOVED lines=9> */
[----:B----4-:R-:W-:Y:S01]  /*2fb0*/  FADD.FTZ R7, R27, R7 ;  /* 0x000000071b077221 */ /* 0x010fe20000010000 */
[----:B------:R-:W-:Y:S02]  /*2fc0*/  ISETP.NE.OR P5, PT, R3, 0x40, P2 ;  /* 0x000000400300780c */ /* 0x000fe400017a5670 */
[----:B------:R-:W-:Y:S01]  /*2fd0*/  SHF.R.U32.HI R28, RZ, 0x2, R28 ;  /* 0x00000002ff1c7819 */ /* 0x000fe2000001161c */
[----:B------:R-:W-:Y:S01]  /*2fe0*/  BSSY.RECONVERGENT B0, `(.L_x_7479) ;  /* 0x0000019000007945 */ /* 0x000fe20003800200 */
[----:B------:R-:W-:Y:S02]  /*2ff0*/  SHF.R.U32.HI R3, RZ, 0x5, R18 ;  /* 0x00000005ff037819 */ /* 0x000fe40000011612 */
[----:B------:R-:W-:Y:S02]  /*3000*/  ISETP.NE.OR P4, PT, R2, 0x20, P2 ;  /* 0x000000200200780c */ /* 0x000fe40001785670 */
[C---:B------:R-:W-:Y:S01]  /*3010*/  LOP3.LUT P0, RZ, R18.reuse, 0x3c3, RZ, 0xc0, !PT ;  /* 0x000003c312ff7812 */ /* 0x040fe2000780c0ff */
[----:B------:R-:W-:Y:S01]  /*3020*/  IMAD R2, R3, 0x78, R28 ;  /* 0x0000007803027824 */ /* 0x000fe200078e021c */
        /* <DEDUP_REMOVED lines=20> */
.L_x_7480:
[----:B------:R-:W-:Y:S05]  /*3170*/  BSYNC.RECONVERGENT B0 ;  /* 0x0000000000007941 */ /* 0x000fea0003800200 */
.L_x_7479:
        /* <DEDUP_REMOVED lines=30> */
[----:B0-----:R-:W-:Y:S01]  /*3360*/  FADD.FTZ R13, R13, R12 ;  /* 0x0000000c0d0d7221 */ /* 0x001fe20000010000 */
[----:B-1----:R-:W-:Y:S01]  /*3370*/  FADD.FTZ R0, R0, R3 ;  /* 0x0000000300007221 */ /* 0x002fe20000010000 */
[----:B--2---:R-:W-:-:S07]  /*3380*/  FADD.FTZ R29, R29, R14 ;  /* 0x0000000e1d1d7221 */ /* 0x004fce0000010000 */
.L_x_7482:
[----:B------:R-:W-:Y:S05]  /*3390*/  BSYNC.RECONVERGENT B0 ;  /* 0x0000000000007941 */ /* 0x000fea0003800200 */
.L_x_7481:
        /* <DEDUP_REMOVED lines=18> */
.L_x_7484:
[----:B------:R-:W-:Y:S05]  /*34c0*/  BSYNC.RECONVERGENT B0 ;  /* 0x0000000000007941 */ /* 0x000fea0003800200 */
.L_x_7483:
        /* <DEDUP_REMOVED lines=30> */
[----:B0-----:R-:W-:Y:S01]  /*36b0*/  FADD.FTZ R11, R11, R12 ;  /* 0x0000000c0b0b7221 */ /* 0x001fe20000010000 */
[----:B-1----:R-:W-:Y:S01]  /*36c0*/  FADD.FTZ R0, R0, R3 ;  /* 0x0000000300007221 */ /* 0x002fe20000010000 */
[----:B--2---:R-:W-:-:S07]  /*36d0*/  FADD.FTZ R7, R7, R15 ;  /* 0x0000000f07077221 */ /* 0x004fce0000010000 */
.L_x_7486:
[----:B------:R-:W-:Y:S05]  /*36e0*/  BSYNC.RECONVERGENT B0 ;  /* 0x0000000000007941 */ /* 0x000fea0003800200 */
.L_x_7485:
        /* <DEDUP_REMOVED lines=29> */
.L_x_7449:
        /* <DEDUP_REMOVED lines=16> */
.L_x_7487:
[----:B------:R-:W-:Y:S05]  /*39c0*/  EXIT ;  /* 0x000000000000794d */ /* 0x000fea0003800000 */
.L_x_7451:
[----:B------:R-:W-:Y:S02]  /*39d0*/  HFMA2 R11, -RZ, RZ, 0, 1.847743988037109375e-06 ;  /* 0x0000001fff0b7431 */ /* 0x000fe400000001ff */
[----:B------:R-:W-:Y:S01]  /*39e0*/  IMAD.MOV.U32 R12, RZ, RZ, 0x10 ;  /* 0x00000010ff0c7424 */ /* 0x000fe200078e00ff */
[----:B------:R-:W-:-:S07]  /*39f0*/  MOV R15, 0xffffffff ;  /* 0xffffffff000f7802 */ /* 0x000fce0000000f00 */
[----:B------:R-:W-:Y:S05]  /*3a00*/  WARPSYNC.COLLECTIVE R15, `(.L_x_7488) ;  /* 0x000000000f087348 */ /* 0x000fea0003c00000 */
[----:B------:R0:W1:Y:S02]  /*3a10*/  SHFL.BFLY P6, R14, R13, R12, R11 ;  /* 0x0c00000c0d0e7389 */ /* 0x00006400000c000b */
[----:B01----:R-:W-:Y:S05]  /*3a20*/  ENDCOLLECTIVE ;  /* 0x000000000000791b */ /* 0x003fea0003800000 */
.L_x_7488:
[----:B------:R-:W-:Y:S01]  /*3a30*/  HFMA2 R12, -RZ, RZ, 0, 4.76837158203125e-07 ;  /* 0x00000008ff0c7431 */ /* 0x000fe200000001ff */
[----:B------:R-:W-:-:S05]  /*3a40*/  FMNMX.FTZ R0, R14, -3.40282346638528859812e+38, !PT ;  /* 0xff7fffff0e007809 */ /* 0x000fca0007810000 */
[----:B------:R-:W-:-:S07]  /*3a50*/  IMAD.MOV.U32 R13, RZ, RZ, R0 ;  /* 0x000000ffff0d7224 */ /* 0x000fce00078e0000 */
[----:B------:R-:W-:Y:S05]  /*3a60*/  WARPSYNC.COLLECTIVE R15, `(.L_x_7489) ;  /* 0x000000000f087348 */ /* 0x000fea0003c00000 */
[----:B------:R0:W1:Y:S02]  /*3a70*/  SHFL.BFLY P6, R14, R13, R12, R11 ;  /* 0x0c00000c0d0e7389 */ /* 0x00006400000c000b */
[----:B01----:R-:W-:Y:S05]  /*3a80*/  ENDCOLLECTIVE ;  /* 0x000000000000791b */ /* 0x003fea0003800000 */
.L_x_7489:
[----:B------:R-:W-:Y:S01]  /*3a90*/  IMAD.MOV.U32 R12, RZ, RZ, 0x4 ;  /* 0x00000004ff0c7424 */ /* 0x000fe200078e00ff */
[----:B------:R-:W-:-:S04]  /*3aa0*/  FMNMX.FTZ R2, R0, R14, !PT ;  /* 0x0000000e00027209 */ /* 0x000fc80007810000 */
[----:B------:R-:W-:-:S07]  /*3ab0*/  MOV R13, R2 ;  /* 0x00000002000d7202 */ /* 0x000fce0000000f00 */
[----:B------:R-:W-:Y:S05]  /*3ac0*/  WARPSYNC.COLLECTIVE R15, `(.L_x_7490) ;  /* 0x000000000f087348 */ /* 0x000fea0003c00000 */
[----:B------:R0:W1:Y:S02]  /*3ad0*/  SHFL.BFLY P6, R14, R13, R12, R11 ;  /* 0x0c00000c0d0e7389 */ /* 0x00006400000c000b */
[----:B01----:R-:W-:Y:S05]  /*3ae0*/  ENDCOLLECTIVE ;  /* 0x000000000000791b */ /* 0x003fea0003800000 */
.L_x_7490:
[----:B------:R-:W-:Y:S01]  /*3af0*/  HFMA2 R12, -RZ, RZ, 0, 1.1920928955078125e-07 ;  /* 0x00000002ff0c7431 */ /* 0x000fe200000001ff */
[----:B------:R-:W-:-:S04]  /*3b00*/  FMNMX.FTZ R3, R2, R14, !PT ;  /* 0x0000000e02037209 */ /* 0x000fc80007810000 */
[----:B------:R-:W-:-:S07]  /*3b10*/  MOV R13, R3 ;  /* 0x00000003000d7202 */ /* 0x000fce0000000f00 */
[----:B------:R-:W-:Y:S05]  /*3b20*/  WARPSYNC.COLLECTIVE R15, `(.L_x_7491) ;  /* 0x000000000f087348 */ /* 0x000fea0003c00000 */
[----:B------:R0:W1:Y:S02]  /*3b30*/  SHFL.BFLY P6, R14, R13, R12, R11 ;  /* 0x0c00000c0d0e7389 */ /* 0x00006400000c000b */
[----:B01----:R-:W-:Y:S05]  /*3b40*/  ENDCOLLECTIVE ;  /* 0x000000000000791b */ /* 0x003fea0003800000 */
.L_x_7491:
[----:B------:R-:W-:Y:S05]  /*3b50*/  BRA `(.L_x_7492) ;  /* 0xffffffd000147947 */ /* 0x000fea000383ffff */
.L_x_7478:
[----:B--2---:R-:W-:Y:S02]  /*3b60*/  HFMA2 R11, -RZ, RZ, 0, 1.847743988037109375e-06 ;  /* 0x0000001fff0b7431 */ /* 0x004fe400000001ff */
[----:B------:R-:W-:Y:S01]  /*3b70*/  IMAD.MOV.U32 R13, RZ, RZ, RZ ;  /* 0x000000ffff0d7224 */ /* 0x000fe200078e00ff */
[----:B-1-3--:R-:W-:Y:S01]  /*3b80*/  MOV R12, 0x2 ;  /* 0x00000002000c7802 */ /* 0x00afe20000000f00 */
[----:B------:R-:W-:-:S07]  /*3b90*/  IMAD.MOV.U32 R15, RZ, RZ, -0x1 ;  /* 0xffffffffff0f7424 */ /* 0x000fce00078e00ff */
[----:B0-----:R-:W-:Y:S05]  /*3ba0*/  WARPSYNC.COLLECTIVE R15, `(.L_x_7493) ;  /* 0x000000000f087348 */ /* 0x001fea0003c00000 */
[----:B------:R1:W2:Y:S02]  /*3bb0*/  SHFL.BFLY P6, R14, R13, R12, R11 ;  /* 0x0c00000c0d0e7389 */ /* 0x0002a400000c000b */
[----:B012---:R-:W-:Y:S05]  /*3bc0*/  ENDCOLLECTIVE ;  /* 0x000000000000791b */ /* 0x007fea0003800000 */
.L_x_7493:
[----:B------:R-:W-:Y:S02]  /*3bd0*/  HFMA2 R12, -RZ, RZ, 0, 5.9604644775390625e-08 ;  /* 0x00000001ff0c7431 */ /* 0x000fe400000001ff */
[----:B------:R-:W-:-:S05]  /*3be0*/  FADD.FTZ R24, RZ, R14 ;  /* 0x0000000eff187221 */ /* 0x000fca0000010000 */
[----:B------:R-:W-:-:S07]  /*3bf0*/  MOV R13, R24 ;  /* 0x00000018000d7202 */ /* 0x000fce0000000f00 */
[----:B------:R-:W-:Y:S05]  /*3c00*/  WARPSYNC.COLLECTIVE R15, `(.L_x_7494) ;  /* 0x000000000f087348 */ /* 0x000fea0003c00000 */
[----:B------:R0:W1:Y:S02]  /*3c10*/  SHFL.BFLY P6, R14, R13, R12, R11 ;  /* 0x0c00000c0d0e7389 */ /* 0x00006400000c000b */
[----:B01----:R-:W-:Y:S05]  /*3c20*/  ENDCOLLECTIVE ;  /* 0x000000000000791b */ /* 0x003fea0003800000 */
.L_x_7494:
[----:B------:R-:W-:Y:S01]  /*3c30*/  HFMA2 R12, -RZ, RZ, 0, 1.1920928955078125e-07 ;  /* 0x00000002ff0c7431 */ /* 0x000fe200000001ff */
[----:B------:R-:W-:Y:S01]  /*3c40*/  MOV R13, RZ ;  /* 0x000000ff000d7202 */ /* 0x000fe20000000f00 */
[----:B------:R-:W-:-:S07]  /*3c50*/  IMAD.MOV.U32 R21, RZ, RZ, R14 ;  /* 0x000000ffff157224 */ /* 0x000fce00078e000e */
[----:B------:R-:W-:Y:S05]  /*3c60*/  WARPSYNC.COLLECTIVE R15, `(.L_x_7495) ;  /* 0x000000000f087348 */ /* 0x000fea0003c00000 */
[----:B------:R0:W1:Y:S02]  /*3c70*/  SHFL.BFLY P6, R14, R13, R12, R11 ;  /* 0x0c00000c0d0e7389 */ /* 0x00006400000c000b */
[----:B01----:R-:W-:Y:S05]  /*3c80*/  ENDCOLLECTIVE ;  /* 0x000000000000791b */ /* 0x003fea0003800000 */
.L_x_7495:
        /* <DEDUP_REMOVED lines=8> */
.L_x_7496:
[----:B------:R-:W-:Y:S01]  /*3d10*/  HFMA2 R12, -RZ, RZ, 0, 1.1920928955078125e-07 ;  /* 0x00000002ff0c7431 */ /* 0x000fe200000001ff */
[----:B------:R-:W-:Y:S01]  /*3d20*/  MOV R13, RZ ;  /* 0x000000ff000d7202 */ /* 0x000fe20000000f00 */
[----:B------:R-:W-:-:S07]  /*3d30*/  IMAD.MOV.U32 R20, RZ, RZ, R14 ;  /* 0x000000ffff147224 */ /* 0x000fce00078e000e */
[----:B------:R-:W-:Y:S05]  /*3d40*/  WARPSYNC.COLLECTIVE R15, `(.L_x_7497) ;  /* 0x000000000f087348 */ /* 0x000fea0003c00000 */
[----:B------:R0:W1:Y:S02]  /*3d50*/  SHFL.BFLY P6, R14, R13, R12, R11 ;  /* 0x0c00000c0d0e7389 */ /* 0x00006400000c000b */
[----:B01----:R-:W-:Y:S05]  /*3d60*/  ENDCOLLECTIVE ;  /* 0x000000000000791b */ /* 0x003fea0003800000 */
.L_x_7497:
        /* <DEDUP_REMOVED lines=8> */
.L_x_7498:
[----:B------:R-:W-:Y:S01]  /*3df0*/  HFMA2 R12, -RZ, RZ, 0, 1.1920928955078125e-07 ;  /* 0x00000002ff0c7431 */ /* 0x000fe200000001ff */
[----:B------:R-:W-:Y:S01]  /*3e00*/  MOV R13, RZ ;  /* 0x000000ff000d7202 */ /* 0x000fe20000000f00 */
[----:B------:R-:W-:-:S07]  /*3e10*/  IMAD.MOV.U32 R10, RZ, RZ, R14 ;  /* 0x000000ffff0a7224 */ /* 0x000fce00078e000e */
[----:B------:R-:W-:Y:S05]  /*3e20*/  WARPSYNC.COLLECTIVE R15, `(.L_x_7499) ;  /* 0x000000000f087348 */ /* 0x000fea0003c00000 */
[----:B------:R0:W1:Y:S02]  /*3e30*/  SHFL.BFLY P6, R14, R13, R12, R11 ;  /* 0x0c00000c0d0e7389 */ /* 0x00006400000c000b */
[----:B01----:R-:W-:Y:S05]  /*3e40*/  ENDCOLLECTIVE ;  /* 0x000000000000791b */ /* 0x003fea0003800000 */
.L_x_7499:
        /* <DEDUP_REMOVED lines=8> */
.L_x_7500:
[----:B------:R-:W-:Y:S02]  /*3ed0*/  HFMA2 R12, -RZ, RZ, 0, 1.1920928955078125e-07 ;  /* 0x00000002ff0c7431 */ /* 0x000fe400000001ff */
[----:B------:R-:W-:Y:S01]  /*3ee0*/  IMAD.MOV.U32 R13, RZ, RZ, RZ ;  /* 0x000000ffff0d7224 */ /* 0x000fe200078e00ff */
[----:B------:R-:W-:-:S07]  /*3ef0*/  MOV R2, R14 ;  /* 0x0000000e00027202 */ /* 0x000fce0000000f00 */
[----:B------:R-:W-:Y:S05]  /*3f00*/  WARPSYNC.COLLECTIVE R15, `(.L_x_7501) ;  /* 0x000000000f087348 */ /* 0x000fea0003c00000 */
[----:B------:R0:W1:Y:S02]  /*3f10*/  SHFL.BFLY P6, R14, R13, R12, R11 ;  /* 0x0c00000c0d0e7389 */ /* 0x00006400000c000b */
[----:B01----:R-:W-:Y:S05]  /*3f20*/  ENDCOLLECTIVE ;  /* 0x000000000000791b */ /* 0x003fea0003800000 */
.L_x_7501:
        /* <DEDUP_REMOVED lines=8> */
.L_x_7502:
[----:B------:R-:W-:Y:S01]  /*3fb0*/  HFMA2 R13, -RZ, RZ, 0, 0 ;  /* 0x00000000ff0d7431 */ /* 0x000fe200000001ff */
[----:B------:R-:W-:Y:S02]  /*3fc0*/  MOV R12, 0x2 ;  /* 0x00000002000c7802 */ /* 0x000fe40000000f00 */
[----:B------:R-:W-:-:S07]  /*3fd0*/  MOV R7, R14 ;  /* 0x0000000e00077202 */ /* 0x000fce0000000f00 */
[----:B------:R-:W-:Y:S05]  /*3fe0*/  WARPSYNC.COLLECTIVE R15, `(.L_x_7503) ;  /* 0x000000000f087348 */ /* 0x000fea0003c00000 */
[----:B------:R0:W1:Y:S02]  /*3ff0*/  SHFL.BFLY P6, R14, R13, R12, R11 ;  /* 0x0c00000c0d0e7389 */ /* 0x00006400000c000b */
[----:B01----:R-:W-:Y:S05]  /*4000*/  ENDCOLLECTIVE ;  /* 0x000000000000791b */ /* 0x003fea0003800000 */
.L_x_7503:
        /* <DEDUP_REMOVED lines=8> */
.L_x_7504:
[----:B------:R-:W-:Y:S02]  /*4090*/  HFMA2 R12, -RZ, RZ, 0, 1.1920928955078125e-07 ;  /* 0x00000002ff0c7431 */ /* 0x000fe400000001ff */
[----:B------:R-:W-:Y:S01]  /*40a0*/  IMAD.MOV.U32 R13, RZ, RZ, RZ ;  /* 0x000000ffff0d7224 */ /* 0x000fe200078e00ff */
[----:B------:R-:W-:-:S07]  /*40b0*/  MOV R3, R14 ;  /* 0x0000000e00037202 */ /* 0x000fce0000000f00 */
[----:B------:R-:W-:Y:S05]  /*40c0*/  WARPSYNC.COLLECTIVE R15, `(.L_x_7505) ;  /* 0x000000000f087348 */ /* 0x000fea0003c00000 */
[----:B------:R0:W1:Y:S02]  /*40d0*/  SHFL.BFLY P6, R14, R13, R12, R11 ;  /* 0x0c00000c0d0e7389 */ /* 0x00006400000c000b */
[----:B01----:R-:W-:Y:S05]  /*40e0*/  ENDCOLLECTIVE ;  /* 0x000000000000791b */ /* 0x003fea0003800000 */
.L_x_7505:
        /* <DEDUP_REMOVED lines=8> */
.L_x_7506:
[----:B------:R-:W-:Y:S01]  /*4170*/  HFMA2 R13, -RZ, RZ, 0, 0 ;  /* 0x00000000ff0d7431 */ /* 0x000fe200000001ff */
[----:B------:R-:W-:Y:S02]  /*4180*/  MOV R12, 0x2 ;  /* 0x00000002000c7802 */ /* 0x000fe40000000f00 */
[----:B------:R-:W-:-:S07]  /*4190*/  MOV R0, R14 ;  /* 0x0000000e00007202 */ /* 0x000fce0000000f00 */
[----:B------:R-:W-:Y:S05]  /*41a0*/  WARPSYNC.COLLECTIVE R15, `(.L_x_7507) ;  /* 0x000000000f087348 */ /* 0x000fea0003c00000 */
[----:B------:R0:W1:Y:S02]  /*41b0*/  SHFL.BFLY P6, R14, R13, R12, R11 ;  /* 0x0c00000c0d0e7389 */ /* 0x00006400000c000b */
[----:B01----:R-:W-:Y:S05]  /*41c0*/  ENDCOLLECTIVE ;  /* 0x000000000000791b */ /* 0x003fea0003800000 */
.L_x_7507:
[----:B------:R-:W-:Y:S01]  /*41d0*/  FADD.FTZ R5, R5, R0 ;  /* 0x0000000005057221 */ /* 0x000fe20000010000 */
[----:B------:R-:W-:Y:S02]  /*41e0*/  HFMA2 R12, -RZ, RZ, 0, 5.9604644775390625e-08 ;  /* 0x00000001ff0c7431 */ /* 0x000fe400000001ff */
[----:B------:R-:W-:-:S04]  /*41f0*/  FADD.FTZ R4, RZ, R14 ;  /* 0x0000000eff047221 */ /* 0x000fc80000010000 */
[----:B------:R-:W-:-:S07]  /*4200*/  IMAD.MOV.U32 R13, RZ, RZ, R4 ;  /* 0x000000ffff0d7224 */ /* 0x000fce00078e0004 */
[----:B------:R-:W-:Y:S05]  /*4210*/  WARPSYNC.COLLECTIVE R15, `(.L_x_7508) ;  /* 0x000000000f087348 */ /* 0x000fea0003c00000 */
[----:B------:R0:W1:Y:S02]  /*4220*/  SHFL.BFLY P6, R14, R13, R12, R11 ;  /* 0x0c00000c0d0e7389 */ /* 0x00006400000c000b */
[----:B01----:R-:W-:Y:S05]  /*4230*/  ENDCOLLECTIVE ;  /* 0x000000000000791b */ /* 0x003fea0003800000 */
.L_x_7508:
[----:B------:R-:W-:Y:S02]  /*4240*/  HFMA2 R13, -RZ, RZ, 0, 0 ;  /* 0x00000000ff0d7431 */ /* 0x000fe400000001ff */
[----:B------:R-:W-:Y:S01]  /*4250*/  IMAD.MOV.U32 R12, RZ, RZ, 0x2 ;  /* 0x00000002ff0c7424 */ /* 0x000fe200078e00ff */
[----:B------:R-:W-:-:S07]  /*4260*/  MOV R29, R14 ;  /* 0x0000000e001d7202 */ /* 0x000fce0000000f00 */
[----:B------:R-:W-:Y:S05]  /*4270*/  WARPSYNC.COLLECTIVE R15, `(.L_x_7509) ;  /* 0x000000000f087348 */ /* 0x000fea0003c00000 */
[----:B------:R0:W1:Y:S02]  /*4280*/  SHFL.BFLY P6, R14, R13, R12, R11 ;  /* 0x0c00000c0d0e7389 */ /* 0x00006400000c000b */
[----:B01----:R-:W-:Y:S05]  /*4290*/  ENDCOLLECTIVE ;  /* 0x000000000000791b */ /* 0x003fea0003800000 */
.L_x_7509:
[----:B------:R-:W-:Y:S01]  /*42a0*/  FADD.FTZ R4, R4, R29 ;  /* 0x0000001d04047221 */ /* 0x000fe20000010000 */
[----:B------:R-:W-:Y:S02]  /*42b0*/  HFMA2 R12, -RZ, RZ, 0, 5.9604644775390625e-08 ;  /* 0x00000001ff0c7431 */ /* 0x000fe400000001ff */
[----:B------:R-:W-:-:S05]  /*42c0*/  FADD.FTZ R27, RZ, R14 ;  /* 0x0000000eff1b7221 */ /* 0x000fca0000010000 */
[----:B------:R-:W-:-:S07]  /*42d0*/  MOV R13, R27 ;  /* 0x0000001b000d7202 */ /* 0x000fce0000000f00 */
[----:B------:R-:W-:Y:S05]  /*42e0*/  WARPSYNC.COLLECTIVE R15, `(.L_x_7510) ;  /* 0x000000000f087348 */ /* 0x000fea0003c00000 */
[----:B------:R0:W1:Y:S02]  /*42f0*/  SHFL.BFLY P6, R14, R13, R12, R11 ;  /* 0x0c00000c0d0e7389 */ /* 0x00006400000c000b */
[----:B01----:R-:W-:Y:S05]  /*4300*/  ENDCOLLECTIVE ;  /* 0x000000000000791b */ /* 0x003fea0003800000 */
.L_x_7510:
[----:B------:R-:W-:Y:S02]  /*4310*/  HFMA2 R12, -RZ, RZ, 0, 1.1920928955078125e-07 ;  /* 0x00000002ff0c7431 */ /* 0x000fe400000001ff */
[----:B------:R-:W-:Y:S01]  /*4320*/  IMAD.MOV.U32 R13, RZ, RZ, RZ ;  /* 0x000000ffff0d7224 */ /* 0x000fe200078e00ff */
[----:B------:R-:W-:-:S07]  /*4330*/  MOV R26, R14 ;  /* 0x0000000e001a7202 */ /* 0x000fce0000000f00 */
[----:B------:R-:W-:Y:S05]  /*4340*/  WARPSYNC.COLLECTIVE R15, `(.L_x_7511) ;  /* 0x000000000f087348 */ /* 0x000fea0003c00000 */
[----:B------:R0:W1:Y:S02]  /*4350*/  SHFL.BFLY P6, R14, R13, R12, R11 ;  /* 0x0c00000c0d0e7389 */ /* 0x00006400000c000b */
[----:B01----:R-:W-:Y:S05]  /*4360*/  ENDCOLLECTIVE ;  /* 0x000000000000791b */ /* 0x003fea0003800000 */
.L_x_7511:
        /* <DEDUP_REMOVED lines=8> */
.L_x_7512:
[----:B------:R-:W-:Y:S01]  /*43f0*/  HFMA2 R13, -RZ, RZ, 0, 0 ;  /* 0x00000000ff0d7431 */ /* 0x000fe200000001ff */
[----:B------:R-:W-:Y:S02]  /*4400*/  MOV R12, 0x2 ;  /* 0x00000002000c7802 */ /* 0x000fe40000000f00 */
[----:B------:R-:W-:-:S07]  /*4410*/  MOV R2, R14 ;  /* 0x0000000e00027202 */ /* 0x000fce0000000f00 */
[----:B------:R-:W-:Y:S05]  /*4420*/  WARPSYNC.COLLECTIVE R15, `(.L_x_7513) ;  /* 0x000000000f087348 */ /* 0x000fea0003c00000 */
[----:B------:R0:W1:Y:S02]  /*4430*/  SHFL.BFLY P6, R14, R13, R12, R11 ;  /* 0x0c00000c0d0e7389 */ /* 0x00006400000c000b */
[----:B01----:R-:W-:Y:S05]  /*4440*/  ENDCOLLECTIVE ;  /* 0x000000000000791b */ /* 0x003fea0003800000 */
.L_x_7513:
        /* <DEDUP_REMOVED lines=8> */
.L_x_7514:
[----:B------:R-:W-:Y:S02]  /*44d0*/  HFMA2 R12, -RZ, RZ, 0, 1.1920928955078125e-07 ;  /* 0x00000002ff0c7431 */ /* 0x000fe400000001ff */
[----:B------:R-:W-:Y:S01]  /*44e0*/  IMAD.MOV.U32 R13, RZ, RZ, RZ ;  /* 0x000000ffff0d7224 */ /* 0x000fe200078e00ff */
[----:B------:R-:W-:-:S07]  /*44f0*/  MOV R0, R14 ;  /* 0x0000000e00007202 */ /* 0x000fce0000000f00 */
[----:B------:R-:W-:Y:S05]  /*4500*/  WARPSYNC.COLLECTIVE R15, `(.L_x_7515) ;  /* 0x000000000f087348 */ /* 0x000fea0003c00000 */
[----:B------:R0:W1:Y:S02]  /*4510*/  SHFL.BFLY P6, R14, R13, R12, R11 ;  /* 0x0c00000c0d0e7389 */ /* 0x00006400000c000b */
[----:B01----:R-:W-:Y:S05]  /*4520*/  ENDCOLLECTIVE ;  /* 0x000000000000791b */ /* 0x003fea0003800000 */
.L_x_7515:
        /* <DEDUP_REMOVED lines=8> */
.L_x_7516:
[----:B------:R-:W-:Y:S01]  /*45b0*/  HFMA2 R13, -RZ, RZ, 0, 0 ;  /* 0x00000000ff0d7431 */ /* 0x000fe200000001ff */
[----:B------:R-:W-:Y:S01]  /*45c0*/  MOV R12, 0x2 ;  /* 0x00000002000c7802 */ /* 0x000fe20000000f00 */
[----:B------:R-:W-:-:S07]  /*45d0*/  FADD.FTZ R3, R23, R14 ;  /* 0x0000000e17037221 */ /* 0x000fce0000010000 */
[----:B------:R-:W-:Y:S05]  /*45e0*/  WARPSYNC.COLLECTIVE R15, `(.L_x_7517) ;  /* 0x000000000f087348 */ /* 0x000fea0003c00000 */
[----:B------:R0:W1:Y:S02]  /*45f0*/  SHFL.BFLY P6, R14, R13, R12, R11 ;  /* 0x0c00000c0d0e7389 */ /* 0x00006400000c000b */
[----:B01----:R-:W-:Y:S05]  /*4600*/  ENDCOLLECTIVE ;  /* 0x000000000000791b */ /* 0x003fea0003800000 */
.L_x_7517:
[----:B------:R-:W-:Y:S01]  /*4610*/  HFMA2 R12, -RZ, RZ, 0, 5.9604644775390625e-08 ;  /* 0x00000001ff0c7431 */ /* 0x000fe200000001ff */
[----:B------:R-:W-:-:S05]  /*4620*/  MOV R24, R14 ;  /* 0x0000000e00187202 */ /* 0x000fca0000000f00 */
[----:B------:R-:W-:-:S04]  /*4630*/  FADD.FTZ R24, RZ, R24 ;  /* 0x00000018ff187221 */ /* 0x000fc80000010000 */
[----:B------:R-:W-:-:S07]  /*4640*/  IMAD.MOV.U32 R13, RZ, RZ, R24 ;  /* 0x000000ffff0d7224 */ /* 0x000fce00078e0018 */
[----:B------:R-:W-:Y:S05]  /*4650*/  WARPSYNC.COLLECTIVE R15, `(.L_x_7518) ;  /* 0x000000000f087348 */ /* 0x000fea0003c00000 */
[----:B------:R0:W1:Y:S02]  /*4660*/  SHFL.BFLY P6, R14, R13, R12, R11 ;  /* 0x0c00000c0d0e7389 */ /* 0x00006400000c000b */
[----:B01----:R-:W-:Y:S05]  /*4670*/  ENDCOLLECTIVE ;  /* 0x000000000000791b */ /* 0x003fea0003800000 */
.L_x_7518:
[----:B------:R-:W-:Y:S02]  /*4680*/  HFMA2 R13, -RZ, RZ, 0, 0 ;  /* 0x00000000ff0d7431 */ /* 0x000fe400000001ff */
[----:B------:R-:W-:Y:S01]  /*4690*/  IMAD.MOV.U32 R12, RZ, RZ, 0x2 ;  /* 0x00000002ff0c7424 */ /* 0x000fe200078e00ff */
[----:B------:R-:W-:-:S07]  /*46a0*/  MOV R29, R14 ;  /* 0x0000000e001d7202 */ /* 0x000fce0000000f00 */
[----:B------:R-:W-:Y:S05]  /*46b0*/  WARPSYNC.COLLECTIVE R15, `(.L_x_7519) ;  /* 0x000000000f087348 */ /* 0x000fea0003c00000 */
[----:B------:R0:W1:Y:S02]  /*46c0*/  SHFL.BFLY P6, R14, R13, R12, R11 ;  /* 0x0c00000c0d0e7389 */ /* 0x00006400000c000b */
[----:B01----:R-:W-:Y:S05]  /*46d0*/  ENDCOLLECTIVE ;  /* 0x000000000000791b */ /* 0x003fea0003800000 */
.L_x_7519:
[----:B------:R-:W-:Y:S01]  /*46e0*/  FADD.FTZ R29, R24, R29 ;  /* 0x0000001d181d7221 */ /* 0x000fe20000010000 */
[----:B------:R-:W-:Y:S02]  /*46f0*/  HFMA2 R12, -RZ, RZ, 0, 5.9604644775390625e-08 ;  /* 0x00000001ff0c7431 */ /* 0x000fe400000001ff */
[----:B------:R-:W-:-:S05]  /*4700*/  FADD.FTZ R25, RZ, R14 ;  /* 0x0000000eff197221 */ /* 0x000fca0000010000 */
[----:B------:R-:W-:-:S07]  /*4710*/  MOV R13, R25 ;  /* 0x00000019000d7202 */ /* 0x000fce0000000f00 */
[----:B------:R-:W-:Y:S05]  /*4720*/  WARPSYNC.COLLECTIVE R15, `(.L_x_7520) ;  /* 0x000000000f087348 */ /* 0x000fea0003c00000 */
[----:B------:R0:W1:Y:S02]  /*4730*/  SHFL.BFLY P6, R14, R13, R12, R11 ;  /* 0x0c00000c0d0e7389 */ /* 0x00006400000c000b */
[----:B01----:R-:W-:Y:S05]  /*4740*/  ENDCOLLECTIVE ;  /* 0x000000000000791b */ /* 0x003fea0003800000 */
.L_x_7520:
[----:B------:R-:W-:Y:S01]  /*4750*/  IMAD.MOV.U32 R13, RZ, RZ, RZ ;  /* 0x000000ffff0d7224 */ /* 0x000fe200078e00ff */
[----:B------:R-:W-:-:S05]  /*4760*/  MOV R12, R14 ;  /* 0x0000000e000c7202 */ /* 0x000fca0000000f00 */
[----:B------:R-:W-:Y:S01]  /*4770*/  FADD.FTZ R23, R25, R12 ;  /* 0x0000000c19177221 */ /* 0x000fe20000010000 */
[----:B------:R-:W-:-:S07]  /*4780*/  HFMA2 R12, -RZ, RZ, 0, 1.1920928955078125e-07 ;  /* 0x00000002ff0c7431 */ /* 0x000fce00000001ff */
[----:B------:R-:W-:Y:S05]  /*4790*/  WARPSYNC.COLLECTIVE R15, `(.L_x_7521) ;  /* 0x000000000f087348 */ /* 0x000fea0003c00000 */
[----:B------:R0:W1:Y:S02]  /*47a0*/  SHFL.BFLY P6, R14, R13, R12, R11 ;  /* 0x0c00000c0d0e7389 */ /* 0x00006400000c000b */
[----:B01----:R-:W-:Y:S05]  /*47b0*/  ENDCOLLECTIVE ;  /* 0x000000000000791b */ /* 0x003fea0003800000 */
.L_x_7521:
[----:B------:R-:W-:Y:S01]  /*47c0*/  IMAD.MOV.U32 R12, RZ, RZ, 0x1 ;  /* 0x00000001ff0c7424 */ /* 0x000fe200078e00ff */
[----:B------:R-:W-:-:S05]  /*47d0*/  MOV R27, R14 ;  /* 0x0000000e001b7202 */ /* 0x000fca0000000f00 */
[----:B------:R-:W-:-:S05]  /*47e0*/  FADD.FTZ R27, RZ, R27 ;  /* 0x0000001bff1b7221 */ /* 0x000fca0000010000 */
[----:B------:R-:W-:-:S07]  /*47f0*/  MOV R13, R27 ;  /* 0x0000001b000d7202 */ /* 0x000fce0000000f00 */
[----:B------:R-:W-:Y:S05]  /*4800*/  WARPSYNC.COLLECTIVE R15, `(.L_x_7522) ;  /* 0x000000000f087348 */ /* 0x000fea0003c00000 */
[----:B------:R0:W1:Y:S02]  /*4810*/  SHFL.BFLY P6, R14, R13, R12, R11 ;  /* 0x0c00000c0d0e7389 */ /* 0x00006400000c000b */
[----:B01----:R-:W-:Y:S05]  /*4820*/  ENDCOLLECTIVE ;  /* 0x000000000000791b */ /* 0x003fea0003800000 */
.L_x_7522:
[----:B------:R-:W-:Y:S02]  /*4830*/  MOV R11, R2 ;  /* 0x00000002000b7202 */ /* 0x000fe40000000f00 */
[----:B------:R-:W-:Y:S02]  /*4840*/  MOV R13, R3 ;  /* 0x00000003000d7202 */ /* 0x000fe40000000f00 */
[----:B------:R-:W-:Y:S01]  /*4850*/  MOV R7, R14 ;  /* 0x0000000e00077202 */ /* 0x000fe20000000f00 */
[----:B------:R-:W-:Y:S06]  /*4860*/  BRA `(.L_x_7523) ;  /* 0xffffffe400ac7947 */ /* 0x000fec000383ffff */
.L_x_7524:
        /* <DEDUP_REMOVED lines=9> */
.L_x_27383:


//--------------------- .text._ZN4vllm25paged_attention_v2_kernelIfhLi112ELi16ELi128ELNS_18Fp8KVCacheDataTypeE2ELb1ELi512EEEvPfS2_PT_PKS3_PKT0_S9_ifPKiSB_iPKfiiiSD_SD_iiiii --------------------------
	.section	.text._ZN4vllm25paged_attention_v2_kernelIfhLi112ELi16ELi128ELNS_18Fp8KVCacheDataTypeE2ELb1ELi512EEEvPfS2_PT_PKS3_PKT0_S9_ifPKiSB_iPKfiiiSD_SD_iiiii,"ax",@progbits
	.align	128
        .global         _ZN4vllm25paged_attention_v2_kernelIfhLi112ELi16ELi128ELNS_18Fp8KVCacheDataTypeE2ELb1ELi512EEEvPfS2_PT_PKS3_PKT0_S9_ifPKiSB_iPKfiiiSD_SD_iiiii
        .type           _ZN4vllm25paged_attention_v2_kernelIfhLi112ELi16ELi128ELNS_18Fp8KVCacheDataTypeE2ELb1ELi512EEEvPfS2_PT_PKS3_PKT0_S9_ifPKiSB_iPKfiiiSD_SD_iiiii,@function
        .size           _ZN4vllm25paged_attention_v2_kernelIfhLi112ELi16ELi128ELNS_18Fp8KVCacheDataTypeE2ELb1ELi512EEEvPfS2_PT_PKS3_PKT0_S9_ifPKiSB_iPKfiiiSD_SD_iiiii,(.L_x_27384 - _ZN4vllm25paged_attention_v2_kernelIfhLi112ELi16ELi128ELNS_18Fp8KVCacheDataTypeE2ELb1ELi512EEEvPfS2_PT_PKS3_PKT0_S9_ifPKiSB_iPKfiiiSD_SD_iiiii)
        .other          _ZN4vllm25paged_attention_v2_kernelIfhLi112ELi16ELi128ELNS_18Fp8KVCacheDataTypeE2ELb1ELi512EEEvPfS2_PT_PKS3_PKT0_S9_ifPKiSB_iPKfiiiSD_SD_iiiii,@"STO_CUDA_ENTRY STV_DEFAULT"
_ZN4vllm25paged_attention_v2_kernelIfhLi112ELi16ELi128ELNS_18Fp8KVCacheDataTypeE2ELb1ELi512EEEvPfS2_PT_PKS3_PKT0_S9_ifPKiSB_iPKfiiiSD_SD_iiiii:
.text._ZN4vllm25paged_attention_v2_kernelIfhLi112ELi16ELi128ELNS_18Fp8KVCacheDataTypeE2ELb1ELi512EEEvPfS2_PT_PKS3_PKT0_S9_ifPKiSB_iPKfiiiSD_SD_iiiii:
        /* <DEDUP_REMOVED lines=109> */
.L_x_7525:
        /* <DEDUP_REMOVED lines=24> */
.L_x_7529:
        /* <DEDUP_REMOVED lines=41> */
.L_x_7527:
[----:B------:R-:W-:Y:S05]  /*0ae0*/  BSYNC.RECONVERGENT B6 ;  /* 0x0000000000067941 */ /* 0x000fea0003800200 */
.L_x_7526:
        /* <DEDUP_REMOVED lines=12> */
.L_x_7571:
        /* <DEDUP_REMOVED lines=42> */
.L_x_7535:
        /* <DEDUP_REMOVED lines=11> */
.L_x_7534:
[----:B------:R-:W-:Y:S05]  /*0f00*/  BSYNC.RECONVERGENT B1 ;  /* 0x0000000000017941 */ /* 0x000fea0003800200 */
.L_x_7533:
        /* <DEDUP_REMOVED lines=12> */
.L_x_7538:
        /* <DEDUP_REMOVED lines=100> */
.L_x_7537:
[----:B------:R-:W-:Y:S05]  /*1610*/  BSYNC.RECONVERGENT B1 ;  /* 0x0000000000017941 */ /* 0x000fea0003800200 */
.L_x_7536:
        /* <DEDUP_REMOVED lines=55> */
.L_x_7540:
[----:B------:R-:W-:Y:S05]  /*1990*/  BSYNC.RECONVERGENT B1 ;  /* 0x0000000000017941 */ /* 0x000fea0003800200 */
.L_x_7539:
        /* <DEDUP_REMOVED lines=26> */
.L_x_7532:
[----:B------:R-:W-:Y:S05]  /*1b40*/  BSYNC.RECONVERGENT B0 ;  /* 0x0000000000007941 */ /* 0x000fea0003800200 */
.L_x_7531:
        /* <DEDUP_REMOVED lines=40> */
.L_x_7545:
[----:B------:R-:W1:Y:S01]  /*1dd0*/  LDS R14, [R7] ;  /* 0x00000000070e7984 */ /* 0x000e620000000800 */
[----:B------:R-:W-:-:S04]  /*1de0*/  IADD3 R13, PT, PT, R13, 0x1, RZ ;  /* 0x000000010d0d7810 */ /* 0x000fc80007ffe0ff */
[----:B------:R-:W-:Y:S01]  /*1df0*/  ISETP.NE.AND P0, PT, R13, RZ, PT ;  /* 0x000000ff0d00720c */ /* 0x000fe20003f05270 */
[----:B-1----:R-:W-:-:S05]  /*1e00*/  FMUL.FTZ R14, R14, R3 ;  /* 0x000000030e0e7220 */ /* 0x002fca0000410000 */
[----:B------:R1:W-:Y:S02]  /*1e10*/  STS [R7], R14 ;  /* 0x0000000e07007388 */ /* 0x0003e40000000800 */
[----:B-1----:R-:W-:-:S05]  /*1e20*/  IADD3 R7, PT, PT, R7, 0x200, RZ ;  /* 0x0000020007077810 */ /* 0x002fca0007ffe0ff */
[----:B------:R-:W-:Y:S05]  /*1e30*/  @P0 BRA `(.L_x_7545) ;  /* 0xfffffffc00e40947 */ /* 0x000fea000383ffff */
.L_x_7544:
[----:B------:R-:W-:Y:S05]  /*1e40*/  BSYNC.RECONVERGENT B1 ;  /* 0x0000000000017941 */ /* 0x000fea0003800200 */
.L_x_7543:
        /* <DEDUP_REMOVED lines=12> */
.L_x_7548:
        /* <DEDUP_REMOVED lines=52> */
.L_x_7547:
[----:B------:R-:W-:Y:S05]  /*2250*/  BSYNC.RECONVERGENT B1 ;  /* 0x0000000000017941 */ /* 0x000fea0003800200 */
.L_x_7546:
        /* <DEDUP_REMOVED lines=31> */
.L_x_7550:
[----:B------:R-:W-:Y:S05]  /*2450*/  BSYNC.RECONVERGENT B1 ;  /* 0x0000000000017941 */ /* 0x000fea0003800200 */
.L_x_7549:
        /* <DEDUP_REMOVED lines=14> */
.L_x_7542:
[----:B------:R-:W-:Y:S05]  /*2540*/  BSYNC.RECONVERGENT B0 ;  /* 0x0000000000007941 */ /* 0x000fea0003800200 */
.L_x_7541:
        /* <DEDUP_REMOVED lines=18> */
.L_x_7552:
[----:B------:R-:W-:Y:S05]  /*2670*/  BSYNC.RECONVERGENT B0 ;  /* 0x0000000000007941 */ /* 0x000fea0003800200 */
.L_x_7551:
        /* <DEDUP_REMOVED lines=27> */
.L_x_7556:
        /* <DEDUP_REMOVED lines=34> */
.L_x_7555:
        /* <DEDUP_REMOVED lines=16> */
.L_x_7554:
[----:B------:R-:W-:Y:S05]  /*2b50*/  BSYNC.RECONVERGENT B6 ;  /* 0x0000000000067941 */ /* 0x000fea0003800200 */
.L_x_7553:
[----:B------:R-:W-:Y:S01]  /*2b60*/  UMOV UR4, 0xffffffff ;  /* 0xffffffff00047882 */ /* 0x000fe20000000000 */
[----:B------:R-:W-:Y:S02]  /*2b70*/  LOP3.LUT R28, R18, 0x1f, RZ, 0xc0, !PT ;  /* 0x0000001f121c7812 */ /* 0x000fe400078ec0ff */
[----:B------:R-:W-:Y:S05]  /*2b80*/  BRA.DIV UR4, `(.L_x_7557) ;  /* 0x0000000e04c07947 */ /* 0x000fea000b800000 */
[----:B--2---:R-:W-:Y:S02]  /*2b90*/  CS2R R6, SRZ ;  /* 0x0000000000067805 */ /* 0x004fe4000001ff00 */
[----:B------:R-:W-:Y:S01]  /*2ba0*/  MOV R10, RZ ;  /* 0x000000ff000a7202 */ /* 0x000fe20000000f00 */
[----:B-1-3--:R-:W-:Y:S02]  /*2bb0*/  HFMA2 R3, -RZ, RZ, 0, 0 ;  /* 0x00000000ff037431 */ /* 0x00afe400000001ff */
[----:B------:R-:W-:Y:S02]  /*2bc0*/  IMAD.MOV.U32 R14, RZ, RZ, RZ ;  /* 0x000000ffff0e7224 */ /* 0x000fe400078e00ff */
[----:B------:R-:W-:Y:S01]  /*2bd0*/  HFMA2 R26, -RZ, RZ, 0, 0 ;  /* 0x00000000ff1a7431 */ /* 0x000fe200000001ff */
[----:B------:R-:W-:Y:S01]  /*2be0*/  MOV R20, RZ ;  /* 0x000000ff00147202 */ /* 0x000fe20000000f00 */
[----:B------:R-:W-:Y:S01]  /*2bf0*/  FADD.FTZ R7, RZ, R7 ;  /* 0x00000007ff077221 */ /* 0x000fe20000010000 */
[----:B------:R-:W-:Y:S01]  /*2c00*/  FADD.FTZ R10, RZ, R10 ;  /* 0x0000000aff0a7221 */ /* 0x000fe20000010000 */
[--C-:B------:R-:W-:Y:S01]  /*2c10*/  FADD.FTZ R23, RZ, R14.reuse ;  /* 0x0000000eff177221 */ /* 0x100fe20000010000 */
        /* <DEDUP_REMOVED lines=10> */
[----:B0-----:R-:W0:Y:S04]  /*2cc0*/  SHFL.BFLY PT, R0, R23, 0x1, 0x1f ;  /* 0x0c201f0017007f89 */ /* 0x001e2800000e0000 */
[----:B------:R-:W4:Y:S04]  /*2cd0*/  SHFL.BFLY PT, R27, R29, 0x1, 0x1f ;  /* 0x0c201f001d1b7f89 */ /* 0x000f2800000e0000 */
[----:B------:R-:W5:Y:S01]  /*2ce0*/  SHFL.BFLY PT, R5, R6, 0x1, 0x1f ;  /* 0x0c201f0006057f89 */ /* 0x000f6200000e0000 */
[----:B-1----:R-:W-:Y:S01]  /*2cf0*/  FADD.FTZ R4, R7, R4 ;  /* 0x0000000407047221 */ /* 0x002fe20000010000 */
[----:B------:R-:W-:-:S02]  /*2d00*/  HFMA2 R7, -RZ, RZ, 0, 0 ;  /* 0x00000000ff077431 */ /* 0x000fc400000001ff */
[----:B------:R-:W1:Y:S01]  /*2d10*/  SHFL.BFLY PT, R24, R9, 0x1, 0x1f ;  /* 0x0c201f0009187f89 */ /* 0x000e6200000e0000 */
[----:B--2---:R-:W-:-:S03]  /*2d20*/  FADD.FTZ R8, R10, R21 ;  /* 0x000000150a087221 */ /* 0x004fc60000010000 */
[----:B------:R-:W2:Y:S01]  /*2d30*/  SHFL.BFLY PT, R21, R20, 0x1, 0x1f ;  /* 0x0c201f0014157f89 */ /* 0x000ea200000e0000 */
[----:B---3--:R-:W-:Y:S01]  /*2d40*/  FADD.FTZ R2, R3, R2 ;  /* 0x0000000203027221 */ /* 0x008fe20000010000 */
[----:B------:R-:W-:Y:S02]  /*2d50*/  IMAD.MOV.U32 R3, RZ, RZ, RZ ;  /* 0x000000ffff037224 */ /* 0x000fe400078e00ff */
[----:B------:R-:W-:Y:S01]  /*2d60*/  SHFL.BFLY PT, R14, R26, 0x1, 0x1f ;  /* 0x0c201f001a0e7f89 */ /* 0x000fe200000e0000 */
[----:B------:R-:W-:Y:S01]  /*2d70*/  FADD.FTZ R7, RZ, R7 ;  /* 0x00000007ff077221 */ /* 0x000fe20000010000 */
[----:B0-----:R-:W-:Y:S01]  /*2d80*/  FADD.FTZ R0, R23, R0 ;  /* 0x0000000017007221 */ /* 0x001fe20000010000 */
[----:B------:R-:W-:Y:S02]  /*2d90*/  IMAD.MOV.U32 R23, RZ, RZ, RZ ;  /* 0x000000ffff177224 */ /* 0x000fe400078e00ff */
[----:B------:R-:W-:Y:S01]  /*2da0*/  FADD.FTZ R3, RZ, R3 ;  /* 0x00000003ff037221 */ /* 0x000fe20000010000 */
[----:B------:R-:W0:Y:S01]  /*2db0*/  SHFL.BFLY PT, R12, R25, 0x1, 0x1f ;  /* 0x0c201f00190c7f89 */ /* 0x000e2200000e0000 */
[----:B----4-:R-:W-:Y:S01]  /*2dc0*/  FADD.FTZ R27, R29, R27 ;  /* 0x0000001b1d1b7221 */ /* 0x010fe20000010000 */
[----:B------:R-:W-:Y:S01]  /*2dd0*/  MOV R29, RZ ;  /* 0x000000ff001d7202 */ /* 0x000fe20000000f00 */
[----:B------:R-:W-:Y:S01]  /*2de0*/  FADD.FTZ R23, RZ, R23 ;  /* 0x00000017ff177221 */ /* 0x000fe20000010000 */
[----:B------:R-:W3:Y:S01]  /*2df0*/  SHFL.BFLY PT, R10, R7, 0x1, 0x1f ;  /* 0x0c201f00070a7f89 */ /* 0x000ee200000e0000 */
[----:B-----5:R-:W-:-:S02]  /*2e00*/  FADD.FTZ R5, R6, R5 ;  /* 0x0000000506057221 */ /* 0x020fc40000010000 */
[----:B------:R-:W-:Y:S01]  /*2e10*/  FADD.FTZ R29, RZ, R29 ;  /* 0x0000001dff1d7221 */ /* 0x000fe20000010000 */
[----:B------:R-:W4:Y:S01]  /*2e20*/  SHFL.BFLY PT, R6, R3, 0x1, 0x1f ;  /* 0x0c201f0003067f89 */ /* 0x000f2200000e0000 */
[----:B-1----:R-:W-:-:S03]  /*2e30*/  FADD.FTZ R9, R9, R24 ;  /* 0x0000001809097221 */ /* 0x002fc60000010000 */
[----:B------:R-:W1:Y:S01]  /*2e40*/  SHFL.BFLY PT, R24, R23, 0x1, 0x1f ;  /* 0x0c201f0017187f89 */ /* 0x000e6200000e0000 */
[----:B--2---:R-:W-:Y:S01]  /*2e50*/  FADD.FTZ R21, R20, R21 ;  /* 0x0000001514157221 */ /* 0x004fe20000010000 */
[----:B0-----:R-:W-:Y:S01]  /*2e60*/  FADD.FTZ R20, R25, R12 ;  /* 0x0000000c19147221 */ /* 0x001fe20000010000 */
[----:B---3--:R-:W-:Y:S02]  /*2e70*/  FADD.FTZ R10, R7, R10 ;  /* 0x0000000a070a7221 */ /* 0x008fe40000010000 */
[----:B------:R0:W2:Y:S01]  /*2e80*/  SHFL.BFLY PT, R7, R29, 0x1, 0x1f ;  /* 0x0c201f001d077f89 */ /* 0x0000a200000e0000 */
[----:B----4-:R-:W-:Y:S01]  /*2e90*/  FADD.FTZ R6, R3, R6 ;  /* 0x0000000603067221 */ /* 0x010fe20000010000 */
[----:B------:R-:W-:Y:S01]  /*2ea0*/  FADD.FTZ R3, R26, R14 ;  /* 0x0000000e1a037221 */ /* 0x000fe20000010000 */
[----:B-1----:R-:W-:-:S07]  /*2eb0*/  FADD.FTZ R24, R23, R24 ;  /* 0x0000001817187221 */ /* 0x002fce0000010000 */
.L_x_7600:
[----:B------:R-:W-:Y:S05]  /*2ec0*/  WARPSYNC.ALL ;  /* 0x0000000000007948 */ /* 0x000fea0003800000 */
[----:B------:R-:W1:Y:S01]  /*2ed0*/  S2UR UR5, SR_CgaCtaId ;  /* 0x00000000000579c3 */ /* 0x000e620000008800 */
        /* <DEDUP_REMOVED lines=8> */
[----:B------:R-:W-:Y:S02]  /*2f60*/  ISETP.NE.OR P5, PT, R12, 0x40, P2 ;  /* 0x000000400c00780c */ /* 0x000fe400017a5670 */
[----:B------:R-:W-:Y:S01]  /*2f70*/  ISETP.NE.OR P4, PT, R11, 0x20, P2 ;  /* 0x000000200b00780c */ /* 0x000fe20001785670 */
[----:B------:R-:W-:Y:S01]  /*2f80*/  BSSY.RECONVERGENT B0, `(.L_x_7558) ;  /* 0x0000018000007945 */ /* 0x000fe20003800200 */
[----:B------:R-:W-:Y:S02]  /*2f90*/  SHF.R.U32.HI R28, RZ, 0x2, R28 ;  /* 0x00000002ff1c7819 */ /* 0x000fe4000001161c */
[----:B------:R-:W-:Y:S02]  /*2fa0*/  SHF.R.U32.HI R11, RZ, 0x5, R18 ;  /* 0x00000005ff0b7819 */ /* 0x000fe40000011612 */
[----:B------:R-:W-:-:S02]  /*2fb0*/  LOP3.LUT P0, RZ, R18, 0x3c3, RZ, 0xc0, !PT ;  /* 0x000003c312ff7812 */ /* 0x000fc4000780c0ff */
[C---:B------:R-:W-:Y:S01]  /*2fc0*/  LOP3.LUT P1, RZ, R18.reuse, 0x3e3, RZ, 0xc0, !PT ;  /* 0x000003e312ff7812 */ /* 0x040fe2000782c0ff */
[----:B------:R-:W-:Y:S01]  /*2fd0*/  IMAD R11, R11, 0x70, R28 ;  /* 0x000000700b0b7824 */ /* 0x000fe200078e021c */
        /* <DEDUP_REMOVED lines=18> */
.L_x_7559:
[----:B------:R-:W-:Y:S05]  /*3100*/  BSYNC.RECONVERGENT B0 ;  /* 0x0000000000007941 */ /* 0x000fea0003800200 */
.L_x_7558:
[----:B------:R-:W-:Y:S06]  /*3110*/  BAR.SYNC.DEFER_BLOCKING 0x0 ;  /* 0x0000000000007b1d */ /* 0x000fec0000010000 */
[----:B------:R-:W-:Y:S04]  /*3120*/  BSSY.RECONVERGENT B0, `(.L_x_7560) ;  /* 0x000001e000007945 */ /* 0x000fe80003800200 */
[----:B------:R-:W-:Y:S05]  /*3130*/  @P0 BRA `(.L_x_7561) ;  /* 0x0000000000700947 */ /* 0x000fea0003800000 */
[----:B------:R-:W1:Y:S04]  /*3140*/  LDS R13, [R11] ;  /* 0x000000000b0d7984 */ /* 0x000e680000000800 */
[----:B------:R-:W2:Y:S04]  /*3150*/  LDS R15, [R11+0x20] ;  /* 0x000020000b0f7984 */ /* 0x000ea80000000800 */
[----:B------:R-:W3:Y:S04]  /*3160*/  LDS R23, [R11+0x40] ;  /* 0x000040000b177984 */ /* 0x000ee80000000800 */
[----:B------:R-:W4:Y:S04]  /*3170*/  LDS R12, [R11+0x60] ;  /* 0x000060000b0c7984 */ /* 0x000f280000000800 */
[----:B------:R-:W5:Y:S04]  /*3180*/  LDS R14, [R11+0xa0] ;  /* 0x0000a0000b0e7984 */ /* 0x000f680000000800 */
        /* <DEDUP_REMOVED lines=23> */
.L_x_7561:
[----:B------:R-:W-:Y:S05]  /*3300*/  BSYNC.RECONVERGENT B0 ;  /* 0x0000000000007941 */ /* 0x000fea0003800200 */
.L_x_7560:
        /* <DEDUP_REMOVED lines=17> */
.L_x_7563:
[----:B------:R-:W-:Y:S05]  /*3420*/  BSYNC.RECONVERGENT B0 ;  /* 0x0000000000007941 */ /* 0x000fea0003800200 */
.L_x_7562:
[----:B------:R-:W-:Y:S06]  /*3430*/  BAR.SYNC.DEFER_BLOCKING 0x0 ;  /* 0x0000000000007b1d */ /* 0x000fec0000010000 */
[----:B------:R-:W-:Y:S04]  /*3440*/  BSSY.RECONVERGENT B0, `(.L_x_7564) ;  /* 0x000001e000007945 */ /* 0x000fe80003800200 */
[----:B------:R-:W-:Y:S05]  /*3450*/  @P1 BRA `(.L_x_7565) ;  /* 0x0000000000701947 */ /* 0x000fea0003800000 */
[----:B------:R-:W1:Y:S04]  /*3460*/  LDS R13, [R11] ;  /* 0x000000000b0d7984 */ /* 0x000e680000000800 */
[----:B------:R-:W3:Y:S04]  /*3470*/  LDS R15, [R11+0x20] ;  /* 0x000020000b0f7984 */ /* 0x000ee80000000800 */
[----:B------:R-:W4:Y:S04]  /*3480*/  LDS R23, [R11+0x40] ;  /* 0x000040000b177984 */ /* 0x000f280000000800 */
[----:B------:R-:W5:Y:S04]  /*3490*/  LDS R12, [R11+0x60] ;  /* 0x000060000b0c7984 */ /* 0x000f680000000800 */
[----:B------:R-:W0:Y:S04]  /*34a0*/  LDS R14, [R11+0xa0] ;  /* 0x0000a0000b0e7984 */ /* 0x000e280000000800 */
[----:B------:R-:W0:Y:S04]  /*34b0*/  LDS R26, [R11+0xc0] ;  /* 0x0000c0000b1a7984 */ /* 0x000e280000000800 */
[----:B------:R-:W0:Y:S01]  /*34c0*/  LDS R25, [R11+0x180] ;  /* 0x000180000b197984 */ /* 0x000e220000000800 */
[----:B-12---:R-:W-:-:S03]  /*34d0*/  FADD.FTZ R0, R0, R13 ;  /* 0x0000000d00007221 */ /* 0x006fc60000010000 */
[----:B------:R-:W1:Y:S01]  /*34e0*/  LDS R13, [R11+0x80] ;  /* 0x000080000b0d7984 */ /* 0x000e620000000800 */
[----:B---3--:R-:W-:-:S03]  /*34f0*/  FADD.FTZ R2, R2, R15 ;  /* 0x0000000f02027221 */ /* 0x008fc60000010000 */
[----:B------:R-:W2:Y:S01]  /*3500*/  LDS R15, [R11+0x100] ;  /* 0x000100000b0f7984 */ /* 0x000ea20000000800 */
[----:B----4-:R-:W-:-:S03]  /*3510*/  FADD.FTZ R4, R4, R23 ;  /* 0x0000001704047221 */ /* 0x010fc60000010000 */
[----:B------:R-:W3:Y:S01]  /*3520*/  LDS R23, [R11+0x140] ;  /* 0x000140000b177984 */ /* 0x000ee20000000800 */
[----:B-----5:R-:W-:-:S03]  /*3530*/  FADD.FTZ R5, R5, R12 ;  /* 0x0000000c05057221 */ /* 0x020fc60000010000 */
[----:B------:R-:W4:Y:S01]  /*3540*/  LDS R12, [R11+0x120] ;  /* 0x000120000b0c7984 */ /* 0x000f220000000800 */
[----:B0-----:R-:W-:-:S03]  /*3550*/  FADD.FTZ R9, R9, R14 ;  /* 0x0000000e09097221 */ /* 0x001fc60000010000 */
[----:B------:R-:W0:Y:S01]  /*3560*/  LDS R14, [R11+0x160] ;  /* 0x000160000b0e7984 */ /* 0x000e220000000800 */
[----:B------:R-:W-:-:S03]  /*3570*/  FADD.FTZ R27, R27, R26 ;  /* 0x0000001a1b1b7221 */ /* 0x000fc60000010000 */
[----:B------:R-:W5:Y:S01]  /*3580*/  LDS R26, [R11+0x1a0] ;  /* 0x0001a0000b1a7984 */ /* 0x000f620000000800 */
[----:B------:R-:W-:Y:S01]  /*3590*/  FADD.FTZ R20, R20, R25 ;  /* 0x0000001914147221 */ /* 0x000fe20000010000 */
[----:B-1----:R-:W-:Y:S02]  /*35a0*/  FADD.FTZ R8, R8, R13 ;  /* 0x0000000d08087221 */ /* 0x002fe40000010000 */
[----:B------:R-:W1:Y:S01]  /*35b0*/  LDS R13, [R11+0xe0] ;  /* 0x0000e0000b0d7984 */ /* 0x000e620000000800 */
[----:B--2---:R-:W-:Y:S01]  /*35c0*/  FADD.FTZ R10, R10, R15 ;  /* 0x0000000f0a0a7221 */ /* 0x004fe20000010000 */
[----:B---3--:R-:W-:Y:S01]  /*35d0*/  FADD.FTZ R24, R24, R23 ;  /* 0x0000001718187221 */ /* 0x008fe20000010000 */
[----:B----4-:R-:W-:Y:S01]  /*35e0*/  FADD.FTZ R21, R21, R12 ;  /* 0x0000000c15157221 */ /* 0x010fe20000010000 */
[----:B0-----:R-:W-:Y:S01]  /*35f0*/  FADD.FTZ R3, R3, R14 ;  /* 0x0000000e03037221 */ /* 0x001fe20000010000 */
[----:B-----5:R-:W-:Y:S01]  /*3600*/  FADD.FTZ R7, R7, R26 ;  /* 0x0000001a07077221 */ /* 0x020fe20000010000 */
[----:B-1----:R-:W-:-:S07]  /*3610*/  FADD.FTZ R6, R6, R13 ;  /* 0x0000000d06067221 */ /* 0x002fce0000010000 */
.L_x_7565:
[----:B------:R-:W-:Y:S05]  /*3620*/  BSYNC.RECONVERGENT B0 ;  /* 0x0000000000007941 */ /* 0x000fea0003800200 */
.L_x_7564:
[----:B------:R-:W-:Y:S06]  /*3630*/  BAR.SYNC.DEFER_BLOCKING 0x0 ;  /* 0x0000000000007b1d */ /* 0x000fec0000010000 */
[----:B------:R-:W-:Y:S05]  /*3640*/  @P3 EXIT ;  /* 0x000000000000394d */ /* 0x000fea0003800000 */
[----:B------:R-:W-:-:S04]  /*3650*/  IMAD R16, R22, R16, R17 ;  /* 0x0000001016107224 */ /* 0x000fc800078e0211 */
[----:B-12---:R-:W-:Y:S01]  /*3660*/  IMAD R11, R16, UR38, RZ ;  /* 0x00000026100b7c24 */ /* 0x006fe2000f8e02ff */
[----:B------:R-:W-:Y:S06]  /*3670*/  @P2 EXIT ;  /* 0x000000000000294d */ /* 0x000fec0003800000 */
[----:B------:R-:W1:Y:S01]  /*3680*/  LDCU.64 UR4, c[0x0][0x390] ;  /* 0x00007200ff0477ac */ /* 0x000e620008000a00 */
[----:B------:R-:W-:Y:S01]  /*3690*/  IMAD R11, R11, 0x70, RZ ;  /* 0x000000700b0b7824 */ /* 0x000fe200078e02ff */
[----:B------:R-:W-:Y:S01]  /*36a0*/  SHF.R.U32.HI R18, RZ, 0x2, R18 ;  /* 0x00000002ff127819 */ /* 0x000fe20000011612 */
[----:B------:R-:W-:-:S05]  /*36b0*/  IMAD R19, R19, 0x70, RZ ;  /* 0x0000007013137824 */ /* 0x000fca00078e02ff */
        /* <DEDUP_REMOVED lines=19> */
.L_x_7528:
        /* <DEDUP_REMOVED lines=16> */
.L_x_7566:
[----:B------:R-:W-:Y:S05]  /*38f0*/  EXIT ;  /* 0x000000000000794d */ /* 0x000fea0003800000 */
.L_x_7530:
[----:B------:R-:W-:Y:S02]  /*3900*/  HFMA2 R11, -RZ, RZ, 0, 1.847743988037109375e-06 ;  /* 0x0000001fff0b7431 */ /* 0x000fe400000001ff */
[----:B------:R-:W-:Y:S01]  /*3910*/  IMAD.MOV.U32 R12, RZ, RZ, 0x10 ;  /* 0x00000010ff0c7424 */ /* 0x000fe200078e00ff */
[----:B------:R-:W-:-:S07]  /*3920*/  MOV R15, 0xffffffff ;  /* 0xffffffff000f7802 */ /* 0x000fce0000000f00 */
[----:B------:R-:W-:Y:S05]  /*3930*/  WARPSYNC.COLLECTIVE R15, `(.L_x_7567) ;  /* 0x000000000f087348 */ /* 0x000fea0003c00000 */
[----:B------:R0:W1:Y:S02]  /*3940*/  SHFL.BFLY P6, R14, R13, R12, R11 ;  /* 0x0c00000c0d0e7389 */ /* 0x00006400000c000b */
[----:B01----:R-:W-:Y:S05]  /*3950*/  ENDCOLLECTIVE ;  /* 0x000000000000791b */ /* 0x003fea0003800000 */
.L_x_7567:
[----:B------:R-:W-:Y:S01]  /*3960*/  HFMA2 R12, -RZ, RZ, 0, 4.76837158203125e-07 ;  /* 0x00000008ff0c7431 */ /* 0x000fe200000001ff */
[----:B------:R-:W-:-:S05]  /*3970*/  FMNMX.FTZ R0, R14, -3.40282346638528859812e+38, !PT ;  /* 0xff7fffff0e007809 */ /* 0x000fca0007810000 */
[----:B------:R-:W-:-:S07]  /*3980*/  IMAD.MOV.U32 R13, RZ, RZ, R0 ;  /* 0x000000ffff0d7224 */ /* 0x000fce00078e0000 */
[----:B------:R-:W-:Y:S05]  /*3990*/  WARPSYNC.COLLECTIVE R15, `(.L_x_7568) ;  /* 0x000000000f087348 */ /* 0x000fea0003c00000 */
[----:B------:R0:W1:Y:S02]  /*39a0*/  SHFL.BFLY P6, R14, R13, R12, R11 ;  /* 0x0c00000c0d0e7389 */ /* 0x00006400000c000b */
[----:B01----:R-:W-:Y:S05]  /*39b0*/  ENDCOLLECTIVE ;  /* 0x000000000000791b */ /* 0x003fea0003800000 */
.L_x_7568:
[----:B------:R-:W-:Y:S01]  /*39c0*/  IMAD.MOV.U32 R12, RZ, RZ, 0x4 ;  /* 0x00000004ff0c7424 */ /* 0x000fe200078e00ff */
[----:B------:R-:W-:-:S04]  /*39d0*/  FMNMX.FTZ R2, R0, R14, !PT ;  /* 0x0000000e00027209 */ /* 0x000fc80007810000 */
[----:B------:R-:W-:-:S07]  /*39e0*/  MOV R13, R2 ;  /* 0x00000002000d7202 */ /* 0x000fce0000000f00 */
[----:B------:R-:W-:Y:S05]  /*39f0*/  WARPSYNC.COLLECTIVE R15, `(.L_x_7569) ;  /* 0x000000000f087348 */ /* 0x000fea0003c00000 */
[----:B------:R0:W1:Y:S02]  /*3a00*/  SHFL.BFLY P6, R14, R13, R12, R11 ;  /* 0x0c00000c0d0e7389 */ /* 0x00006400000c000b */
[----:B01----:R-:W-:Y:S05]  /*3a10*/  ENDCOLLECTIVE ;  /* 0x000000000000791b */ /* 0x003fea0003800000 */
.L_x_7569:
[----:B------:R-:W-:Y:S01]  /*3a20*/  HFMA2 R12, -RZ, RZ, 0, 1.1920928955078125e-07 ;  /* 0x00000002ff0c7431 */ /* 0x000fe200000001ff */
[----:B------:R-:W-:-:S04]  /*3a30*/  FMNMX.FTZ R3, R2, R14, !PT ;  /* 0x0000000e02037209 */ /* 0x000fc80007810000 */
[----:B------:R-:W-:-:S07]  /*3a40*/  MOV R13, R3 ;  /* 0x00000003000d7202 */ /* 0x000fce0000000f00 */
[----:B------:R-:W-:Y:S05]  /*3a50*/  WARPSYNC.COLLECTIVE R15, `(.L_x_7570) ;  /* 0x000000000f087348 */ /* 0x000fea0003c00000 */
[----:B------:R0:W1:Y:S02]  /*3a60*/  SHFL.BFLY P6, R14, R13, R12, R11 ;  /* 0x0c00000c0d0e7389 */ /* 0x00006400000c000b */
[----:B01----:R-:W-:Y:S05]  /*3a70*/  ENDCOLLECTIVE ;  /* 0x000000000000791b */ /* 0x003fea0003800000 */
.L_x_7570:
[----:B------:R-:W-:Y:S05]  /*3a80*/  BRA `(.L_x_7571) ;  /* 0xffffffd000487947 */ /* 0x000fea000383ffff */
.L_x_7557:
[----:B--2---:R-:W-:Y:S02]  /*3a90*/  HFMA2 R11, -RZ, RZ, 0, 1.847743988037109375e-06 ;  /* 0x0000001fff0b7431 */ /* 0x004fe400000001ff */
[----:B------:R-:W-:Y:S01]  /*3aa0*/  IMAD.MOV.U32 R13, RZ, RZ, RZ ;  /* 0x000000ffff0d7224 */ /* 0x000fe200078e00ff */
[----:B-1-3--:R-:W-:Y:S01]  /*3ab0*/  MOV R12, 0x2 ;  /* 0x00000002000c7802 */ /* 0x00afe20000000f00 */
[----:B------:R-:W-:-:S07]  /*3ac0*/  IMAD.MOV.U32 R15, RZ, RZ, -0x1 ;  /* 0xffffffffff0f7424 */ /* 0x000fce00078e00ff */
[----:B0-----:R-:W-:Y:S05]  /*3ad0*/  WARPSYNC.COLLECTIVE R15, `(.L_x_7572) ;  /* 0x000000000f087348 */ /* 0x001fea0003c00000 */
[----:B------:R1:W2:Y:S02]  /*3ae0*/  SHFL.BFLY P6, R14, R13, R12, R11 ;  /* 0x0c00000c0d0e7389 */ /* 0x0002a400000c000b */
[----:B012---:R-:W-:Y:S05]  /*3af0*/  ENDCOLLECTIVE ;  /* 0x000000000000791b */ /* 0x007fea0003800000 */
.L_x_7572:
[----:B------:R-:W-:Y:S02]  /*3b00*/  HFMA2 R12, -RZ, RZ, 0, 5.9604644775390625e-08 ;  /* 0x00000001ff0c7431 */ /* 0x000fe400000001ff */
[----:B------:R-:W-:-:S05]  /*3b10*/  FADD.FTZ R23, RZ, R14 ;  /* 0x0000000eff177221 */ /* 0x000fca0000010000 */
[----:B------:R-:W-:-:S07]  /*3b20*/  MOV R13, R23 ;  /* 0x00000017000d7202 */ /* 0x000fce0000000f00 */
[----:B------:R-:W-:Y:S05]  /*3b30*/  WARPSYNC.COLLECTIVE R15, `(.L_x_7573) ;  /* 0x000000000f087348 */ /* 0x000fea0003c00000 */
[----:B------:R0:W1:Y:S02]  /*3b40*/  SHFL.BFLY P6, R14, R13, R12, R11 ;  /* 0x0c00000c0d0e7389 */ /* 0x00006400000c000b */
[----:B01----:R-:W-:Y:S05]  /*3b50*/  ENDCOLLECTIVE ;  /* 0x000000000000791b */ /* 0x003fea0003800000 */
.L_x_7573:
[----:B------:R-:W-:Y:S01]  /*3b60*/  HFMA2 R12, -RZ, RZ, 0, 1.1920928955078125e-07 ;  /* 0x00000002ff0c7431 */ /* 0x000fe200000001ff */
[----:B------:R-:W-:Y:S01]  /*3b70*/  MOV R13, RZ ;  /* 0x000000ff000d7202 */ /* 0x000fe20000000f00 */
[----:B------:R-:W-:-:S07]  /*3b80*/  IMAD.MOV.U32 R0, RZ, RZ, R14 ;  /* 0x000000ffff007224 */ /* 0x000fce00078e000e */
[----:B------:R-:W-:Y:S05]  /*3b90*/  WARPSYNC.COLLECTIVE R15, `(.L_x_7574) ;  /* 0x000000000f087348 */ /* 0x000fea0003c00000 */
[----:B------:R0:W1:Y:S02]  /*3ba0*/  SHFL.BFLY P6, R14, R13, R12, R11 ;  /* 0x0c00000c0d0e7389 */ /* 0x00006400000c000b */
[----:B01----:R-:W-:Y:S05]  /*3bb0*/  ENDCOLLECTIVE ;  /* 0x000000000000791b */ /* 0x003fea0003800000 */
.L_x_7574:
        /* <DEDUP_REMOVED lines=8> */
.L_x_7575:
[----:B------:R-:W-:Y:S01]  /*3c40*/  HFMA2 R12, -RZ, RZ, 0, 1.1920928955078125e-07 ;  /* 0x00000002ff0c7431 */ /* 0x000fe200000001ff */
[----:B------:R-:W-:Y:S01]  /*3c50*/  MOV R13, RZ ;  /* 0x000000ff000d7202 */ /* 0x000fe20000000f00 */
[----:B------:R-:W-:-:S07]  /*3c60*/  IMAD.MOV.U32 R2, RZ, RZ, R14 ;  /* 0x000000ffff027224 */ /* 0x000fce00078e000e */
[----:B------:R-:W-:Y:S05]  /*3c70*/  WARPSYNC.COLLECTIVE R15, `(.L_x_7576) ;  /* 0x000000000f087348 */ /* 0x000fea0003c00000 */
[----:B------:R0:W1:Y:S02]  /*3c80*/  SHFL.BFLY P6, R14, R13, R12, R11 ;  /* 0x0c00000c0d0e7389 */ /* 0x00006400000c000b */
[----:B01----:R-:W-:Y:S05]  /*3c90*/  ENDCOLLECTIVE ;  /* 0x000000000000791b */ /* 0x003fea0003800000 */
.L_x_7576:
        /* <DEDUP_REMOVED lines=8> */
.L_x_7577:
[----:B------:R-:W-:Y:S01]  /*3d20*/  HFMA2 R12, -RZ, RZ, 0, 1.1920928955078125e-07 ;  /* 0x00000002ff0c7431 */ /* 0x000fe200000001ff */
[----:B------:R-:W-:Y:S01]  /*3d30*/  MOV R13, RZ ;  /* 0x000000ff000d7202 */ /* 0x000fe20000000f00 */
[----:B------:R-:W-:-:S07]  /*3d40*/  IMAD.MOV.U32 R4, RZ, RZ, R14 ;  /* 0x000000ffff047224 */ /* 0x000fce00078e000e */
[----:B------:R-:W-:Y:S05]  /*3d50*/  WARPSYNC.COLLECTIVE R15, `(.L_x_7578) ;  /* 0x000000000f087348 */ /* 0x000fea0003c00000 */
[----:B------:R0:W1:Y:S02]  /*3d60*/  SHFL.BFLY P6, R14, R13, R12, R11 ;  /* 0x0c00000c0d0e7389 */ /* 0x00006400000c000b */
[----:B01----:R-:W-:Y:S05]  /*3d70*/  ENDCOLLECTIVE ;  /* 0x000000000000791b */ /* 0x003fea0003800000 */
.L_x_7578:
        /* <DEDUP_REMOVED lines=8> */
.L_x_7579:
[----:B------:R-:W-:Y:S01]  /*3e00*/  HFMA2 R12, -RZ, RZ, 0, 1.1920928955078125e-07 ;  /* 0x00000002ff0c7431 */ /* 0x000fe200000001ff */
[----:B------:R-:W-:Y:S01]  /*3e10*/  MOV R13, RZ ;  /* 0x000000ff000d7202 */ /* 0x000fe20000000f00 */
[----:B------:R-:W-:-:S07]  /*3e20*/  IMAD.MOV.U32 R5, RZ, RZ, R14 ;  /* 0x000000ffff057224 */ /* 0x000fce00078e000e */
[----:B------:R-:W-:Y:S05]  /*3e30*/  WARPSYNC.COLLECTIVE R15, `(.L_x_7580) ;  /* 0x000000000f087348 */ /* 0x000fea0003c00000 */
[----:B------:R0:W1:Y:S02]  /*3e40*/  SHFL.BFLY P6, R14, R13, R12, R11 ;  /* 0x0c00000c0d0e7389 */ /* 0x00006400000c000b */
[----:B01----:R-:W-:Y:S05]  /*3e50*/  ENDCOLLECTIVE ;  /* 0x000000000000791b */ /* 0x003fea0003800000 */
.L_x_7580:
        /* <DEDUP_REMOVED lines=8> */
.L_x_7581:
[----:B------:R-:W-:Y:S01]  /*3ee0*/  HFMA2 R12, -RZ, RZ, 0, 1.1920928955078125e-07 ;  /* 0x00000002ff0c7431 */ /* 0x000fe200000001ff */
[----:B------:R-:W-:Y:S01]  /*3ef0*/  MOV R13, RZ ;  /* 0x000000ff000d7202 */ /* 0x000fe20000000f00 */
[----:B------:R-:W-:-:S07]  /*3f00*/  IMAD.MOV.U32 R21, RZ, RZ, R14 ;  /* 0x000000ffff157224 */ /* 0x000fce00078e000e */
[----:B------:R-:W-:Y:S05]  /*3f10*/  WARPSYNC.COLLECTIVE R15, `(.L_x_7582) ;  /* 0x000000000f087348 */ /* 0x000fea0003c00000 */
[----:B------:R0:W1:Y:S02]  /*3f20*/  SHFL.BFLY P6, R14, R13, R12, R11 ;  /* 0x0c00000c0d0e7389 */ /* 0x00006400000c000b */
[----:B01----:R-:W-:Y:S05]  /*3f30*/  ENDCOLLECTIVE ;  /* 0x000000000000791b */ /* 0x003fea0003800000 */
.L_x_7582:
[----:B------:R-:W-:Y:S01]  /*3f40*/  FADD.FTZ R8, R10, R21 ;  /* 0x000000150a087221 */ /* 0x000fe20000010000 */
[----:B------:R-:W-:Y:S01]  /*3f50*/  MOV R12, 0x1 ;  /* 0x00000001000c7802 */ /* 0x000fe20000000f00 */
[----:B------:R-:W-:-:S04]  /*3f60*/  FADD.FTZ R9, RZ, R14 ;  /* 0x0000000eff097221 */ /* 0x000fc80000010000 */
[----:B------:R-:W-:-:S07]  /*3f70*/  IMAD.MOV.U32 R13, RZ, RZ, R9 ;  /* 0x000000ffff0d7224 */ /* 0x000fce00078e0009 */
[----:B------:R-:W-:Y:S05]  /*3f80*/  WARPSYNC.COLLECTIVE R15, `(.L_x_7583) ;  /* 0x000000000f087348 */ /* 0x000fea0003c00000 */
[----:B------:R0:W1:Y:S02]  /*3f90*/  SHFL.BFLY P6, R14, R13, R12, R11 ;  /* 0x0c00000c0d0e7389 */ /* 0x00006400000c000b */
[----:B01----:R-:W-:Y:S05]  /*3fa0*/  ENDCOLLECTIVE ;  /* 0x000000000000791b */ /* 0x003fea0003800000 */
.L_x_7583:
[----:B------:R-:W-:Y:S02]  /*3fb0*/  HFMA2 R13, -RZ, RZ, 0, 0 ;  /* 0x00000000ff0d7431 */ /* 0x000fe400000001ff */
[----:B------:R-:W-:Y:S01]  /*3fc0*/  IMAD.MOV.U32 R12, RZ, RZ, 0x2 ;  /* 0x00000002ff0c7424 */ /* 0x000fe200078e00ff */
[----:B------:R-:W-:-:S07]  /*3fd0*/  MOV R24, R14 ;  /* 0x0000000e00187202 */ /* 0x000fce0000000f00 */
[----:B------:R-:W-:Y:S05]  /*3fe0*/  WARPSYNC.COLLECTIVE R15, `(.L_x_7584) ;  /* 0x000000000f087348 */ /* 0x000fea0003c00000 */
[----:B------:R0:W1:Y:S02]  /*3ff0*/  SHFL.BFLY P6, R14, R13, R12, R11 ;  /* 0x0c00000c0d0e7389 */ /* 0x00006400000c000b */
[----:B01----:R-:W-:Y:S05]  /*4000*/  ENDCOLLECTIVE ;  /* 0x000000000000791b */ /* 0x003fea0003800000 */
.L_x_7584:
[----:B------:R-:W-:Y:S01]  /*4010*/  FADD.FTZ R9, R9, R24 ;  /* 0x0000001809097221 */ /* 0x000fe20000010000 */
[----:B------:R-:W-:Y:S02]  /*4020*/  HFMA2 R12, -RZ, RZ, 0, 5.9604644775390625e-08 ;  /* 0x00000001ff0c7431 */ /* 0x000fe400000001ff */
[----:B------:R-:W-:-:S05]  /*4030*/  FADD.FTZ R29, RZ, R14 ;  /* 0x0000000eff1d7221 */ /* 0x000fca0000010000 */
[----:B------:R-:W-:-:S07]  /*4040*/  MOV R13, R29 ;  /* 0x0000001d000d7202 */ /* 0x000fce0000000f00 */
[----:B------:R-:W-:Y:S05]  /*4050*/  WARPSYNC.COLLECTIVE R15, `(.L_x_7585) ;  /* 0x000000000f087348 */ /* 0x000fea0003c00000 */
[----:B------:R0:W1:Y:S02]  /*4060*/  SHFL.BFLY P6, R14, R13, R12, R11 ;  /* 0x0c00000c0d0e7389 */ /* 0x00006400000c000b */
[----:B01----:R-:W-:Y:S05]  /*4070*/  ENDCOLLECTIVE ;  /* 0x000000000000791b */ /* 0x003fea0003800000 */
.L_x_7585:
[----:B------:R-:W-:Y:S02]  /*4080*/  HFMA2 R12, -RZ, RZ, 0, 1.1920928955078125e-07 ;  /* 0x00000002ff0c7431 */ /* 0x000fe400000001ff */
[----:B------:R-:W-:Y:S01]  /*4090*/  IMAD.MOV.U32 R13, RZ, RZ, RZ ;  /* 0x000000ffff0d7224 */ /* 0x000fe200078e00ff */
[----:B------:R-:W-:-:S07]  /*40a0*/  MOV R27, R14 ;  /* 0x0000000e001b7202 */ /* 0x000fce0000000f00 */
[----:B------:R-:W-:Y:S05]  /*40b0*/  WARPSYNC.COLLECTIVE R15, `(.L_x_7586) ;  /* 0x000000000f087348 */ /* 0x000fea0003c00000 */
[----:B------:R0:W1:Y:S02]  /*40c0*/  SHFL.BFLY P6, R14, R13, R12, R11 ;  /* 0x0c00000c0d0e7389 */ /* 0x00006400000c000b */
[----:B01----:R-:W-:Y:S05]  /*40d0*/  ENDCOLLECTIVE ;  /* 0x000000000000791b */ /* 0x003fea0003800000 */
.L_x_7586:
        /* <DEDUP_REMOVED lines=8> */
.L_x_7587:
[----:B------:R-:W-:Y:S01]  /*4160*/  HFMA2 R13, -RZ, RZ, 0, 0 ;  /* 0x00000000ff0d7431 */ /* 0x000fe200000001ff */
[----:B------:R-:W-:Y:S02]  /*4170*/  MOV R12, 0x2 ;  /* 0x00000002000c7802 */ /* 0x000fe40000000f00 */
[----:B------:R-:W-:-:S07]  /*4180*/  MOV R6, R14 ;  /* 0x0000000e00067202 */ /* 0x000fce0000000f00 */
[----:B------:R-:W-:Y:S05]  /*4190*/  WARPSYNC.COLLECTIVE R15, `(.L_x_7588) ;  /* 0x000000000f087348 */ /* 0x000fea0003c00000 */
[----:B------:R0:W1:Y:S02]  /*41a0*/  SHFL.BFLY P6, R14, R13, R12, R11 ;  /* 0x0c00000c0d0e7389 */ /* 0x00006400000c000b */
[----:B01----:R-:W-:Y:S05]  /*41b0*/  ENDCOLLECTIVE ;  /* 0x000000000000791b */ /* 0x003fea0003800000 */
.L_x_7588:
        /* <DEDUP_REMOVED lines=8> */
.L_x_7589:
[----:B------:R-:W-:Y:S02]  /*4240*/  HFMA2 R12, -RZ, RZ, 0, 1.1920928955078125e-07 ;  /* 0x00000002ff0c7431 */ /* 0x000fe400000001ff */
[----:B------:R-:W-:Y:S01]  /*4250*/  IMAD.MOV.U32 R13, RZ, RZ, RZ ;  /* 0x000000ffff0d7224 */ /* 0x000fe200078e00ff */
[----:B------:R-:W-:-:S07]  /*4260*/  MOV R10, R14 ;  /* 0x0000000e000a7202 */ /* 0x000fce0000000f00 */
[----:B------:R-:W-:Y:S05]  /*4270*/  WARPSYNC.COLLECTIVE R15, `(.L_x_7590) ;  /* 0x000000000f087348 */ /* 0x000fea0003c00000 */
[----:B------:R0:W1:Y:S02]  /*4280*/  SHFL.BFLY P6, R14, R13, R12, R11 ;  /* 0x0c00000c0d0e7389 */ /* 0x00006400000c000b */
[----:B01----:R-:W-:Y:S05]  /*4290*/  ENDCOLLECTIVE ;  /* 0x000000000000791b */ /* 0x003fea0003800000 */
.L_x_7590:
        /* <DEDUP_REMOVED lines=8> */
.L_x_7591:
[----:B------:R-:W-:Y:S01]  /*4320*/  HFMA2 R13, -RZ, RZ, 0, 0 ;  /* 0x00000000ff0d7431 */ /* 0x000fe200000001ff */
[----:B------:R-:W-:Y:S02]  /*4330*/  MOV R12, 0x2 ;  /* 0x00000002000c7802 */ /* 0x000fe40000000f00 */
[----:B------:R-:W-:-:S07]  /*4340*/  MOV R21, R14 ;  /* 0x0000000e00157202 */ /* 0x000fce0000000f00 */
[----:B------:R-:W-:Y:S05]  /*4350*/  WARPSYNC.COLLECTIVE R15, `(.L_x_7592) ;  /* 0x000000000f087348 */ /* 0x000fea0003c00000 */
[----:B------:R0:W1:Y:S02]  /*4360*/  SHFL.BFLY P6, R14, R13, R12, R11 ;  /* 0x0c00000c0d0e7389 */ /* 0x00006400000c000b */
[----:B01----:R-:W-:Y:S05]  /*4370*/  ENDCOLLECTIVE ;  /* 0x000000000000791b */ /* 0x003fea0003800000 */
.L_x_7592:
        /* <DEDUP_REMOVED lines=8> */
.L_x_7593:
[----:B------:R-:W-:Y:S02]  /*4400*/  HFMA2 R12, -RZ, RZ, 0, 1.1920928955078125e-07 ;  /* 0x00000002ff0c7431 */ /* 0x000fe400000001ff */
[----:B------:R-:W-:Y:S01]  /*4410*/  IMAD.MOV.U32 R13, RZ, RZ, RZ ;  /* 0x000000ffff0d7224 */ /* 0x000fe200078e00ff */
[----:B------:R-:W-:-:S07]  /*4420*/  MOV R24, R14 ;  /* 0x0000000e00187202 */ /* 0x000fce0000000f00 */
[----:B------:R-:W-:Y:S05]  /*4430*/  WARPSYNC.COLLECTIVE R15, `(.L_x_7594) ;  /* 0x000000000f087348 */ /* 0x000fea0003c00000 */
[----:B------:R0:W1:Y:S02]  /*4440*/  SHFL.BFLY P6, R14, R13, R12, R11 ;  /* 0x0c00000c0d0e7389 */ /* 0x00006400000c000b */
[----:B01----:R-:W-:Y:S05]  /*4450*/  ENDCOLLECTIVE ;  /* 0x000000000000791b */ /* 0x003fea0003800000 */
.L_x_7594:
        /* <DEDUP_REMOVED lines=8> */
.L_x_7595:
[----:B------:R-:W-:Y:S01]  /*44e0*/  HFMA2 R13, -RZ, RZ, 0, 0 ;  /* 0x00000000ff0d7431 */ /* 0x000fe200000001ff */
[----:B------:R-:W-:Y:S01]  /*44f0*/  MOV R12, 0x2 ;  /* 0x00000002000c7802 */ /* 0x000fe20000000f00 */
[----:B------:R-:W-:-:S07]  /*4500*/  FADD.FTZ R3, R26, R14 ;  /* 0x0000000e1a037221 */ /* 0x000fce0000010000 */
[----:B------:R-:W-:Y:S05]  /*4510*/  WARPSYNC.COLLECTIVE R15, `(.L_x_7596) ;  /* 0x000000000f087348 */ /* 0x000fea0003c00000 */
[----:B------:R0:W1:Y:S02]  /*4520*/  SHFL.BFLY P6, R14, R13, R12, R11 ;  /* 0x0c00000c0d0e7389 */ /* 0x00006400000c000b */
[----:B01----:R-:W-:Y:S05]  /*4530*/  ENDCOLLECTIVE ;  /* 0x000000000000791b */ /* 0x003fea0003800000 */
.L_x_7596:
[----:B------:R-:W-:Y:S02]  /*4540*/  IMAD.MOV.U32 R12, RZ, RZ, 0x1 ;  /* 0x00000001ff0c7424 */ /* 0x000fe400078e00ff */
[----:B------:R-:W-:-:S05]  /*4550*/  FADD.FTZ R25, RZ, R14 ;  /* 0x0000000eff197221 */ /* 0x000fca0000010000 */
[----:B------:R-:W-:-:S07]  /*4560*/  MOV R13, R25 ;  /* 0x00000019000d7202 */ /* 0x000fce0000000f00 */
[----:B------:R-:W-:Y:S05]  /*4570*/  WARPSYNC.COLLECTIVE R15, `(.L_x_7597) ;  /* 0x000000000f087348 */ /* 0x000fea0003c00000 */
[----:B------:R0:W1:Y:S02]  /*4580*/  SHFL.BFLY P6, R14, R13, R12, R11 ;  /* 0x0c00000c0d0e7389 */ /* 0x00006400000c000b */
[----:B01----:R-:W-:Y:S05]  /*4590*/  ENDCOLLECTIVE ;  /* 0x000000000000791b */ /* 0x003fea0003800000 */
.L_x_7597:
[----:B------:R-:W-:Y:S01]  /*45a0*/  HFMA2 R13, -RZ, RZ, 0, 0 ;  /* 0x00000000ff0d7431 */ /* 0x000fe200000001ff */
[----:B------:R-:W-:-:S05]  /*45b0*/  MOV R12, R14 ;  /* 0x0000000e000c7202 */ /* 0x000fca0000000f00 */
[----:B------:R-:W-:Y:S01]  /*45c0*/  FADD.FTZ R20, R25, R12 ;  /* 0x0000000c19147221 */ /* 0x000fe20000010000 */
[----:B------:R-:W-:-:S07]  /*45d0*/  MOV R12, 0x2 ;  /* 0x00000002000c7802 */ /* 0x000fce0000000f00 */
[----:B------:R-:W-:Y:S05]  /*45e0*/  WARPSYNC.COLLECTIVE R15, `(.L_x_7598) ;  /* 0x000000000f087348 */ /* 0x000fea0003c00000 */
[----:B------:R0:W1:Y:S02]  /*45f0*/  SHFL.BFLY P6, R14, R13, R12, R11 ;  /* 0x0c00000c0d0e7389 */ /* 0x00006400000c000b */
[----:B01----:R-:W-:Y:S05]  /*4600*/  ENDCOLLECTIVE ;  /* 0x000000000000791b */ /* 0x003fea0003800000 */
.L_x_7598:
[----:B------:R-:W-:Y:S02]  /*4610*/  HFMA2 R12, -RZ, RZ, 0, 5.9604644775390625e-08 ;  /* 0x00000001ff0c7431 */ /* 0x000fe400000001ff */
[----:B------:R-:W-:-:S04]  /*4620*/  IMAD.MOV.U32 R29, RZ, RZ, R14 ;  /* 0x000000ffff1d7224 */ /* 0x000fc800078e000e */
[----:B------:R-:W-:-:S05]  /*4630*/  FADD.FTZ R29, RZ, R29 ;  /* 0x0000001dff1d7221 */ /* 0x000fca0000010000 */
[----:B------:R-:W-:-:S07]  /*4640*/  MOV R13, R29 ;  /* 0x0000001d000d7202 */ /* 0x000fce0000000f00 */
[----:B------:R-:W-:Y:S05]  /*4650*/  WARPSYNC.COLLECTIVE R15, `(.L_x_7599) ;  /* 0x000000000f087348 */ /* 0x000fea0003c00000 */
[----:B------:R0:W1:Y:S02]  /*4660*/  SHFL.BFLY P6, R14, R13, R12, R11 ;  /* 0x0c00000c0d0e7389 */ /* 0x00006400000c000b */
[----:B01----:R-:W-:Y:S05]  /*4670*/  ENDCOLLECTIVE ;  /* 0x000000000000791b */ /* 0x003fea0003800000 */
.L_x_7599:
[----:B------:R-:W-:Y:S01]  /*4680*/  MOV R7, R14 ;  /* 0x0000000e00077202 */ /* 0x000fe20000000f00 */
[----:B------:R-:W-:Y:S06]  /*4690*/  BRA `(.L_x_7600) ;  /* 0xffffffe800087947 */ /* 0x000fec000383ffff */
.L_x_7601:
        /* <DEDUP_REMOVED lines=14> */
.L_x_27384:


//--------------------- .text._ZN4vllm25paged_attention_v2_kernelIfhLi96ELi16ELi128ELNS_18Fp8KVCacheDataTypeE2ELb1ELi512EEEvPfS2_PT_PKS3_PKT0_S9_ifPKiSB_iPKfiiiSD_SD_iiiii --------------------------
	.section	.text._ZN4vllm25paged_attention_v2_kernelIfhLi96ELi16ELi128ELNS_18Fp8KVCacheDataTypeE2ELb1ELi512EEEvPfS2_PT_PKS3_PKT0_S9_ifPKiSB_iPKfiiiSD_SD_iiiii,"ax",@progbits
	.align	128
        .global         _ZN4vllm25paged_attention_v2_kernelIfhLi96ELi16ELi128ELNS_18Fp8KVCacheDataTypeE2ELb1ELi512EEEvPfS2_PT_PKS3_PKT0_S9_ifPKiSB_iPKfiiiSD_SD_iiiii
        .type           _ZN4vllm25paged_attention_v2_kernelIfhLi96ELi16ELi128ELNS_18Fp8KVCacheDataTypeE2ELb1ELi512EEEvPfS2_PT_PKS3_PKT0_S9_ifPKiSB_iPKfiiiSD_SD_iiiii,@function
        .size           _ZN4vllm25paged_attention_v2_kernelIfhLi96ELi16ELi128ELNS_18Fp8KVCacheDataTypeE2ELb1ELi512EEEvPfS2_PT_PKS3_PKT0_S9_ifPKiSB_iPKfiiiSD_SD_iiiii,(.L_x_27385 - _ZN4vllm25paged_attention_v2_kernelIfhLi96ELi16ELi128ELNS_18Fp8KVCacheDataTypeE2ELb1ELi512EEEvPfS2_PT_PKS3_PKT0_S9_ifPKiSB_iPKfiiiSD_SD_iiiii)
        .other          _ZN4vllm25paged_attention_v2_kernelIfhLi96ELi16ELi128ELNS_18Fp8KVCacheDataTypeE2ELb1ELi512EEEvPfS2_PT_PKS3_PKT0_S9_ifPKiSB_iPKfiiiSD_SD_iiiii,@"STO_CUDA_ENTRY STV_DEFAULT"
_ZN4vllm25paged_attention_v2_kernelIfhLi96ELi16ELi128ELNS_18Fp8KVCacheDataTypeE2ELb1ELi512EEEvPfS2_PT_PKS3_PKT0_S9_ifPKiSB_iPKfiiiSD_SD_iiiii:
.text._ZN4vllm25paged_attention_v2_kernelIfhLi96ELi16ELi128ELNS_18Fp8KVCacheDataTypeE2ELb1ELi512EEEvPfS2_PT_PKS3_PKT0_S9_ifPKiSB_iPKfiiiSD_SD_iiiii:
        /* <DEDUP_REMOVED lines=27> */
[----:B0-----:R-:W-:Y:S02]  /*01b0*/  IMAD.MOV.U32 R8, RZ, RZ, RZ ;  /* 0x000000ffff087224 */ /* 0x001fe400078e00ff */
[----:B----4-:R-:W-:-:S05]  /*01c0*/  IMAD R0, R9, R20, RZ ;  /* 0x0000001409007224 */ /* 0x010fca00078e02ff */
[----:B------:R-:W-:-:S05]  /*01d0*/  IADD3 R11, PT, PT, -R0, RZ, RZ ;  /* 0x000000ff000b7210 */ /* 0x000fca0007ffe1ff */
[----:B------:R-:W-:Y:S01]  /*01e0*/  IMAD.HI.U32 R0, R9, R11, R8 ;  /* 0x0000000b09007227 */ /* 0x000fe200078e0008 */
[----:B------:R-:W-:Y:S02]  /*01f0*/  MOV R9, R10 ;  /* 0x0000000a00097202 */ /* 0x000fe40000000f00 */
[----:B------:R-:W-:-:S03]  /*0200*/  SHF.L.U32 R11, R19, 0x5, RZ ;  /* 0x00000005130b7819 */ /* 0x000fc600000006ff */
[----:B------:R-:W-:-:S05]  /*0210*/  IMAD.HI.U32 R8, R0, R9, RZ ;  /* 0x0000000900087227 */ /* 0x000fca00078e00ff */
[----:B------:R-:W-:-:S05]  /*0220*/  IADD3 R6, PT, PT, -R8, RZ, RZ ;  /* 0x000000ff08067210 */ /* 0x000fca0007ffe1ff */
[C---:B------:R-:W-:Y:S01]  /*0230*/  IMAD R9, R20.reuse, R6, R9 ;  /* 0x0000000614097224 */ /* 0x040fe200078e0209 */
[----:B------:R-:W-:Y:S02]  /*0240*/  LOP3.LUT R6, R3, R2, RZ, 0x3c, !PT ;  /* 0x0000000203067212 */ /* 0x000fe400078e3cff */
[----:B------:R-:W-:Y:S02]  /*0250*/  IADD3 R3, PT, PT, R7, 0xf, RZ ;  /* 0x0000000f07037810 */ /* 0x000fe40007ffe0ff */
[----:B------:R-:W-:Y:S02]  /*0260*/  ISETP.GT.U32.AND P1, PT, R20, R9, PT ;  /* 0x000000091400720c */ /* 0x000fe40003f24070 */
[----:B------:R-:W-:Y:S02]  /*0270*/  SHF.R.U32.HI R3, RZ, 0x4, R3 ;  /* 0x00000004ff037819 */ /* 0x000fe40000011603 */
[----:B------:R-:W-:Y:S02]  /*0280*/  ISETP.GE.AND P2, PT, R6, RZ, PT ;  /* 0x000000ff0600720c */ /* 0x000fe40003f46270 */
[----:B------:R-:W-:-:S07]  /*0290*/  VIADDMNMX.U32 R10, R11, 0x20, R3, PT ;  /* 0x000000200b0a7846 */ /* 0x000fce0003800003 */
[----:B------:R-:W-:Y:S02]  /*02a0*/  @!P1 IMAD.IADD R9, R9, 0x1, -R20 ;  /* 0x0000000109099824 */ /* 0x000fe400078e0a14 */
[----:B------:R-:W-:Y:S01]  /*02b0*/  @!P1 VIADD R8, R8, 0x1 ;  /* 0x0000000108089836 */ /* 0x000fe20000000000 */
[----:B------:R-:W-:Y:S02]  /*02c0*/  ISETP.NE.AND P1, PT, R2, RZ, PT ;  /* 0x000000ff0200720c */ /* 0x000fe40003f25270 */
[----:B------:R-:W-:Y:S02]  /*02d0*/  ISETP.GE.U32.AND P0, PT, R9, R20, PT ;  /* 0x000000140900720c */ /* 0x000fe40003f06070 */
[----:B-1----:R-:W-:Y:S02]  /*02e0*/  LEA.HI R9, R18, R11, RZ, 0x1b ;  /* 0x0000000b12097211 */ /* 0x002fe400078fd8ff */
[----:B------:R-:W-:-:S05]  /*02f0*/  IADD3 R11, PT, PT, -R11, R10, RZ ;  /* 0x0000000a0b0b7210 */ /* 0x000fca0007ffe1ff */
[----:B------:R-:W-:-:S04]  /*0300*/  IMAD R6, R11, 0x10, R4 ;  /* 0x000000100b067824 */ /* 0x000fc800078e0204 */
[----:B------:R-:W-:Y:S02]  /*0310*/  @P0 IADD3 R8, PT, PT, R8, 0x1, RZ ;  /* 0x0000000108080810 */ /* 0x000fe40007ffe0ff */
[----:B------:R-:W-:Y:S01]  /*0320*/  VIMNMX R7, PT, PT, R7, R6, PT ;  /* 0x0000000607077248 */ /* 0x000fe20003fe0100 */
[----:B------:R-:W-:Y:S01]  /*0330*/  @P3 IMAD R6, R12, R5, 0x1 ;  /* 0x000000010c063424 */ /* 0x000fe200078e0205 */
[----:B------:R-:W-:Y:S02]  /*0340*/  @!P2 IADD3 R8, PT, PT, -R8, RZ, RZ ;  /* 0x000000ff0808a210 */ /* 0x000fe40007ffe1ff */
[----:B------:R-:W-:Y:S02]  /*0350*/  ISETP.GE.U32.AND P0, PT, R9, R10, PT ;  /* 0x0000000a0900720c */ /* 0x000fe40003f06070 */
        /* <DEDUP_REMOVED lines=55> */
.L_x_7602:
[----:B------:R-:W-:Y:S01]  /*06d0*/  BSSY.RECONVERGENT B6, `(.L_x_7603) ;  /* 0x0000041000067945 */ /* 0x000fe20003800200 */
[----:B------:R-:W-:Y:S01]  /*06e0*/  MOV R13, R20 ;  /* 0x00000014000d7202 */ /* 0x000fe20000000f00 */
[----:B------:R-:W-:Y:S02]  /*06f0*/  IMAD.IADD R5, R7, 0x1, -R4 ;  /* 0x0000000107057824 */ /* 0x000fe400078e0a04 */
[----:B------:R-:W-:Y:S05]  /*0700*/  @P0 BRA `(.L_x_7604) ;  /* 0x0000000000f40947 */ /* 0x000fea0003800000 */
[----:B------:R-:W0:Y:S01]  /*0710*/  LDC R23, c[0x0][0x400] ;  /* 0x00010000ff177b82 */ /* 0x000e220000000800 */
[----:B------:R-:W1:Y:S01]  /*0720*/  LDCU UR4, c[0x0][0x3fc] ;  /* 0x00007f80ff0477ac */ /* 0x000e620008000800 */
[----:B------:R-:W-:-:S04]  /*0730*/  SHF.R.U32.HI R2, RZ, 0x1, R18 ;  /* 0x00000001ff027819 */ /* 0x000fc80000011612 */
[----:B------:R-:W-:Y:S01]  /*0740*/  LOP3.LUT R15, R2, 0xf, RZ, 0xc0, !PT ;  /* 0x0000000f020f7812 */ /* 0x000fe200078ec0ff */
[----:B------:R-:W-:Y:S01]  /*0750*/  HFMA2 R2, -RZ, RZ, 0, 0 ;  /* 0x00000000ff027431 */ /* 0x000fe200000001ff */
[----:B------:R-:W2:Y:S03]  /*0760*/  LDC R11, c[0x0][0x404] ;  /* 0x00010100ff0b7b82 */ /* 0x000ea60000000800 */
[----:B------:R-:W-:Y:S01]  /*0770*/  IMAD.IADD R4, R15, 0x1, -R4 ;  /* 0x000000010f047824 */ /* 0x000fe200078e0a04 */
[----:B0-----:R-:W-:Y:S02]  /*0780*/  IABS R12, R23 ;  /* 0x00000017000c7213 */ /* 0x001fe40000000000 */
[----:B------:R-:W-:Y:S02]  /*0790*/  ISETP.NE.AND P1, PT, R23, RZ, PT ;  /* 0x000000ff1700720c */ /* 0x000fe40003f25270 */
[----:B------:R-:W0:Y:S01]  /*07a0*/  I2F.RP R14, R12 ;  /* 0x0000000c000e7306 */ /* 0x000e220000209400 */
[----:B--2---:R-:W-:-:S02]  /*07b0*/  ISETP.NE.AND P2, PT, R11, RZ, PT ;  /* 0x000000ff0b00720c */ /* 0x004fc40003f45270 */
[----:B------:R-:W-:-:S05]  /*07c0*/  IABS R20, R11 ;  /* 0x0000000b00147213 */ /* 0x000fca0000000000 */
[----:B0-----:R-:W0:Y:S02]  /*07d0*/  MUFU.RCP R14, R14 ;  /* 0x0000000e000e7308 */ /* 0x001e240000001000 */
[----:B0-----:R-:W-:-:S06]  /*07e0*/  IADD3 R3, PT, PT, R14, 0xffffffe, RZ ;  /* 0x0ffffffe0e037810 */ /* 0x001fcc0007ffe0ff */
[----:B------:R-:W0:Y:S02]  /*07f0*/  F2I.FTZ.U32.TRUNC.NTZ R3, R3 ;  /* 0x0000000300037305 */ /* 0x000e24000021f000 */
[----:B0-----:R-:W-:-:S05]  /*0800*/  IADD3 R21, PT, PT, RZ, -R3, RZ ;  /* 0x80000003ff157210 */ /* 0x001fca0007ffe0ff */
[----:B------:R-:W-:-:S04]  /*0810*/  IMAD R15, R21, R12, RZ ;  /* 0x0000000c150f7224 */ /* 0x000fc800078e02ff */
[----:B------:R-:W-:Y:S01]  /*0820*/  IMAD.HI.U32 R2, R3, R15, R2 ;  /* 0x0000000f03027227 */ /* 0x000fe200078e0002 */
[----:B------:R-:W-:-:S03]  /*0830*/  MOV R15, R9 ;  /* 0x00000009000f7202 */ /* 0x000fc60000000f00 */
[----:B-1----:R-:W-:-:S07]  /*0840*/  VIADD R3, R8, -UR4 ;  /* 0x8000000408037c36 */ /* 0x002fce0008000000 */
.L_x_7606:
        /* <DEDUP_REMOVED lines=29> */
[----:B------:R-:W-:Y:S02]  /*0a20*/  LOP3.LUT P0, RZ, R18, 0x1, RZ, 0xc0, !PT ;  /* 0x0000000112ff7812 */ /* 0x000fe4000780c0ff */
[----:B------:R-:W-:-:S11]  /*0a30*/  IADD3 R15, PT, PT, R15, 0x4, RZ ;  /* 0x000000040f0f7810 */ /* 0x000fd60007ffe0ff */
[----:B------:R-:W0:Y:S01]  /*0a40*/  @!P0 S2R R24, SR_CgaCtaId ;  /* 0x0000000000188919 */ /* 0x000e220000008800 */
[----:B------:R-:W-:Y:S02]  /*0a50*/  @!P0 MOV R21, 0x400 ;  /* 0x0000040000158802 */ /* 0x000fe40000000f00 */
[----:B------:R-:W-:-:S03]  /*0a60*/  @!P0 IADD3 R14, PT, PT, R4, R14, RZ ;  /* 0x0000000e040e8210 */ /* 0x000fc60007ffe0ff */
[----:B------:R-:W-:-:S05]  /*0a70*/  @!P0 VIADD R21, R21, 0x20 ;  /* 0x0000002015158836 */ /* 0x000fca0000000000 */
[----:B0-----:R-:W-:-:S04]  /*0a80*/  @!P0 LEA R21, R24, R21, 0x18 ;  /* 0x0000001518158211 */ /* 0x001fc800078ec0ff */
[----:B------:R-:W-:Y:S01]  /*0a90*/  @!P0 LEA R14, R14, R21, 0x2 ;  /* 0x000000150e0e8211 */ /* 0x000fe200078e10ff */
[----:B------:R-:W-:-:S05]  /*0aa0*/  @!P0 IMAD.MOV.U32 R21, RZ, RZ, -0x800001 ;  /* 0xff7fffffff158424 */ /* 0x000fca00078e00ff */
[----:B------:R0:W-:Y:S01]  /*0ab0*/  @!P0 STS [R14], R21 ;  /* 0x000000150e008388 */ /* 0x0001e20000000800 */
[----:B------:R-:W-:-:S13]  /*0ac0*/  ISETP.GE.U32.AND P0, PT, R15, R10, PT ;  /* 0x0000000a0f00720c */ /* 0x000fda0003f06070 */
[----:B0-----:R-:W-:Y:S05]  /*0ad0*/  @!P0 BRA `(.L_x_7606) ;  /* 0xfffffffc005c8947 */ /* 0x001fea000383ffff */
.L_x_7604:
[----:B------:R-:W-:Y:S05]  /*0ae0*/  BSYNC.RECONVERGENT B6 ;  /* 0x0000000000067941 */ /* 0x000fea0003800200 */
.L_x_7603:
[----:B------:R-:W-:Y:S01]  /*0af0*/  UMOV UR4, 0xffffffff ;  /* 0xffffffff00047882 */ /* 0x000fe20000000000 */
[----:B------:R-:W-:Y:S01]  /*0b00*/  SHF.L.U32 R4, R19, 0x9, RZ ;  /* 0x0000000913047819 */ /* 0x000fe200000006ff */
        /* <DEDUP_REMOVED lines=10> */
.L_x_7648:
        /* <DEDUP_REMOVED lines=11> */
[C---:B------:R-:W-:Y:S02]  /*0c60*/  ISETP.GT.U32.AND P2, PT, R21.reuse, 0x3, PT ;  /* 0x000000031500780c */ /* 0x040fe40003f44070 */
[----:B------:R-:W-:Y:S01]  /*0c70*/  LEA R21, R21, R12, 0x2 ;  /* 0x0000000c15157211 */ /* 0x000fe200078e10ff */
[----:B------:R-:W-:Y:S01]  /*0c80*/  IMAD.MOV.U32 R12, RZ, RZ, -0x800001 ;  /* 0xff7fffffff0c7424 */ /* 0x000fe200078e00ff */
        /* <DEDUP_REMOVED lines=25> */
[----:B------:R-:W-:Y:S01]  /*0e20*/  MOV R13, RZ ;  /* 0x000000ff000d7202 */ /* 0x000fe20000000f00 */
[----:B------:R-:W-:Y:S01]  /*0e30*/  IMAD R12, R18, 0x4, R23 ;  /* 0x00000004120c7824 */ /* 0x000fe200078e0217 */
[----:B------:R-:W-:-:S07]  /*0e40*/  IADD3 R15, PT, PT, -R15, RZ, RZ ;  /* 0x000000ff0f0f7210 */ /* 0x000fce0007ffe1ff */
.L_x_7612:
        /* <DEDUP_REMOVED lines=11> */
.L_x_7611:
[----:B------:R-:W-:Y:S05]  /*0f00*/  BSYNC.RECONVERGENT B1 ;  /* 0x0000000000017941 */ /* 0x000fea0003800200 */
.L_x_7610:
        /* <DEDUP_REMOVED lines=12> */
.L_x_7615:
        /* <DEDUP_REMOVED lines=100> */
.L_x_7614:
[----:B------:R-:W-:Y:S05]  /*1610*/  BSYNC.RECONVERGENT B1 ;  /* 0x0000000000017941 */ /* 0x000fea0003800200 */
.L_x_7613:
        /* <DEDUP_REMOVED lines=55> */
.L_x_7617:
[----:B------:R-:W-:Y:S05]  /*1990*/  BSYNC.RECONVERGENT B1 ;  /* 0x0000000000017941 */ /* 0x000fea0003800200 */
.L_x_7616:
        /* <DEDUP_REMOVED lines=26> */
.L_x_7609:
[----:B------:R-:W-:Y:S05]  /*1b40*/  BSYNC.RECONVERGENT B0 ;  /* 0x0000000000007941 */ /* 0x000fea0003800200 */
.L_x_7608:
        /* <DEDUP_REMOVED lines=40> */
.L_x_7622:
[----:B------:R-:W1:Y:S01]  /*1dd0*/  LDS R14, [R7] ;  /* 0x00000000070e7984 */ /* 0x000e620000000800 */
[----:B------:R-:W-:-:S04]  /*1de0*/  IADD3 R13, PT, PT, R13, 0x1, RZ ;  /* 0x000000010d0d7810 */ /* 0x000fc80007ffe0ff */
[----:B------:R-:W-:Y:S01]  /*1df0*/  ISETP.NE.AND P0, PT, R13, RZ, PT ;  /* 0x000000ff0d00720c */ /* 0x000fe20003f05270 */
[----:B-1----:R-:W-:-:S05]  /*1e00*/  FMUL.FTZ R14, R14, R3 ;  /* 0x000000030e0e7220 */ /* 0x002fca0000410000 */
[----:B------:R1:W-:Y:S02]  /*1e10*/  STS [R7], R14 ;  /* 0x0000000e07007388 */ /* 0x0003e40000000800 */
[----:B-1----:R-:W-:-:S05]  /*1e20*/  VIADD R7, R7, 0x200 ;  /* 0x0000020007077836 */ /* 0x002fca0000000000 */
[----:B------:R-:W-:Y:S05]  /*1e30*/  @P0 BRA `(.L_x_7622) ;  /* 0xfffffffc00e40947 */ /* 0x000fea000383ffff */
.L_x_7621:
[----:B------:R-:W-:Y:S05]  /*1e40*/  BSYNC.RECONVERGENT B1 ;  /* 0x0000000000017941 */ /* 0x000fea0003800200 */
.L_x_7620:
        /* <DEDUP_REMOVED lines=12> */
.L_x_7625:
        /* <DEDUP_REMOVED lines=52> */
.L_x_7624:
[----:B------:R-:W-:Y:S05]  /*2250*/  BSYNC.RECONVERGENT B1 ;  /* 0x0000000000017941 */ /* 0x000fea0003800200 */
.L_x_7623:
        /* <DEDUP_REMOVED lines=31> */
.L_x_7627:
[----:B------:R-:W-:Y:S05]  /*2450*/  BSYNC.RECONVERGENT B1 ;  /* 0x0000000000017941 */ /* 0x000fea0003800200 */
.L_x_7626:
        /* <DEDUP_REMOVED lines=14> */
.L_x_7619:
[----:B------:R-:W-:Y:S05]  /*2540*/  BSYNC.RECONVERGENT B0 ;  /* 0x0000000000007941 */ /* 0x000fea0003800200 */
.L_x_7618:
        /* <DEDUP_REMOVED lines=18> */
.L_x_7629:
[----:B------:R-:W-:Y:S05]  /*2670*/  BSYNC.RECONVERGENT B0 ;  /* 0x0000000000007941 */ /* 0x000fea0003800200 */
.L_x_7628:
[----:B------:R-:W-:Y:S04]  /*2680*/  BSSY.RECONVERGENT B6, `(.L_x_7630) ;  /* 0x000004d000067945 */ /* 0x000fe80003800200 */
[----:B------:R-:W-:Y:S05]  /*2690*/  @P1 BRA `(.L_x_7631) ;  /* 0x00000004002c1947 */ /* 0x000fea0003800000 */
[----:B------:R-:W0:Y:S01]  /*26a0*/  LDC R13, c[0x0][0x400] ;  /* 0x00010000ff0d7b82 */ /* 0x000e220000000800 */
[----:B--2---:R-:W2:Y:S01]  /*26b0*/  I2F.RP R11, R20 ;  /* 0x00000014000b7306 */ /* 0x004ea20000209400 */
[----:B------:R-:W4:Y:S06]  /*26c0*/  LDCU UR4, c[0x0][0x3fc] ;  /* 0x00007f80ff0477ac */ /* 0x000f2c0008000800 */
[----:B------:R-:W5:Y:S01]  /*26d0*/  LDC R7, c[0x0][0x404] ;  /* 0x00010100ff077b82 */ /* 0x000f620000000800 */
[----:B--2---:R-:W2:Y:S01]  /*26e0*/  MUFU.RCP R11, R11 ;  /* 0x0000000b000b7308 */ /* 0x004ea20000001000 */
[----:B----4-:R-:W-:-:S02]  /*26f0*/  IADD3 R8, PT, PT, R8, -UR4, RZ ;  /* 0x8000000408087c10 */ /* 0x010fc4000fffe0ff */
[----:B0--3--:R-:W-:Y:S02]  /*2700*/  IABS R0, R13 ;  /* 0x0000000d00007213 */ /* 0x009fe40000000000 */
[----:B------:R-:W-:-:S03]  /*2710*/  ISETP.NE.AND P1, PT, R13, RZ, PT ;  /* 0x000000ff0d00720c */ /* 0x000fc60003f25270 */
[----:B-1----:R-:W0:Y:S01]  /*2720*/  I2F.RP R12, R0 ;  /* 0x00000000000c7306 */ /* 0x002e220000209400 */
[----:B-----5:R-:W-:Y:S02]  /*2730*/  ISETP.NE.AND P2, PT, R7, RZ, PT ;  /* 0x000000ff0700720c */ /* 0x020fe40003f45270 */
[----:B--2---:R-:W-:-:S05]  /*2740*/  IADD3 R4, PT, PT, R11, 0xffffffe, RZ ;  /* 0x0ffffffe0b047810 */ /* 0x004fca0007ffe0ff */
[----:B------:R1:W2:Y:S08]  /*2750*/  F2I.FTZ.U32.TRUNC.NTZ R5, R4 ;  /* 0x0000000400057305 */ /* 0x0002b0000021f000 */
[----:B0-----:R-:W0:Y:S01]  /*2760*/  MUFU.RCP R12, R12 ;  /* 0x0000000c000c7308 */ /* 0x001e220000001000 */
[----:B-1----:R-:W-:Y:S02]  /*2770*/  HFMA2 R4, -RZ, RZ, 0, 0 ;  /* 0x00000000ff047431 */ /* 0x002fe400000001ff */
[----:B--2---:R-:W-:-:S04]  /*2780*/  IMAD.MOV R15, RZ, RZ, -R5 ;  /* 0x000000ffff0f7224 */ /* 0x004fc800078e0a05 */
[----:B------:R-:W-:-:S04]  /*2790*/  IMAD R11, R15, R20, RZ ;  /* 0x000000140f0b7224 */ /* 0x000fc800078e02ff */
[----:B------:R-:W-:Y:S01]  /*27a0*/  IMAD.HI.U32 R4, R5, R11, R4 ;  /* 0x0000000b05047227 */ /* 0x000fe200078e0004 */
[----:B------:R-:W-:Y:S02]  /*27b0*/  IABS R5, R7 ;  /* 0x0000000700057213 */ /* 0x000fe40000000000 */
[----:B0-----:R-:W-:-:S04]  /*27c0*/  IADD3 R2, PT, PT, R12, 0xffffffe, RZ ;  /* 0x0ffffffe0c027810 */ /* 0x001fc80007ffe0ff */
[----:B------:R0:W1:Y:S02]  /*27d0*/  F2I.FTZ.U32.TRUNC.NTZ R3, R2 ;  /* 0x0000000200037305 */ /* 0x000064000021f000 */
[----:B0-----:R-:W-:Y:S01]  /*27e0*/  IMAD.MOV.U32 R2, RZ, RZ, RZ ;  /* 0x000000ffff027224 */ /* 0x001fe200078e00ff */
[----:B-1----:R-:W-:-:S05]  /*27f0*/  IADD3 R21, PT, PT, RZ, -R3, RZ ;  /* 0x80000003ff157210 */ /* 0x002fca0007ffe0ff */
[----:B------:R-:W-:-:S04]  /*2800*/  IMAD R15, R21, R0, RZ ;  /* 0x00000000150f7224 */ /* 0x000fc800078e02ff */
[----:B------:R-:W-:Y:S01]  /*2810*/  IMAD.HI.U32 R2, R3, R15, R2 ;  /* 0x0000000f03027227 */ /* 0x000fe200078e0002 */
[----:B------:R-:W-:-:S07]  /*2820*/  MOV R3, R5 ;  /* 0x0000000500037202 */ /* 0x000fce0000000f00 */
.L_x_7633:
        /* <DEDUP_REMOVED lines=34> */
.L_x_7632:
        /* <DEDUP_REMOVED lines=16> */
.L_x_7631:
[----:B------:R-:W-:Y:S05]  /*2b50*/  BSYNC.RECONVERGENT B6 ;  /* 0x0000000000067941 */ /* 0x000fea0003800200 */
.L_x_7630:
[----:B------:R-:W-:Y:S01]  /*2b60*/  UMOV UR4, 0xffffffff ;  /* 0xffffffff00047882 */ /* 0x000fe20000000000 */
[----:B------:R-:W-:Y:S02]  /*2b70*/  LOP3.LUT R28, R18, 0x1f, RZ, 0xc0, !PT ;  /* 0x0000001f121c7812 */ /* 0x000fe400078ec0ff */
[----:B------:R-:W-:Y:S05]  /*2b80*/  BRA.DIV UR4, `(.L_x_7634) ;  /* 0x0000000e04607947 */ /* 0x000fea000b800000 */
[----:B------:R-:W-:Y:S01]  /*2b90*/  HFMA2 R14, -RZ, RZ, 0, 0 ;  /* 0x00000000ff0e7431 */ /* 0x000fe200000001ff */
[----:B------:R-:W-:Y:S01]  /*2ba0*/  CS2R R20, SRZ ;  /* 0x0000000000147805 */ /* 0x000fe2000001ff00 */
[----:B-123--:R-:W-:Y:S01]  /*2bb0*/  HFMA2 R3, -RZ, RZ, 0, 0 ;  /* 0x00000000ff037431 */ /* 0x00efe200000001ff */
[----:B------:R-:W-:Y:S02]  /*2bc0*/  CS2R R24, SRZ ;  /* 0x0000000000187805 */ /* 0x000fe4000001ff00 */
[----:B------:R-:W-:Y:S01]  /*2bd0*/  MOV R7, RZ ;  /* 0x000000ff00077202 */ /* 0x000fe20000000f00 */
[----:B------:R-:W-:Y:S01]  /*2be0*/  IMAD.MOV.U32 R5, RZ, RZ, RZ ;  /* 0x000000ffff057224 */ /* 0x000fe200078e00ff */
[----:B0-----:R-:W-:Y:S01]  /*2bf0*/  MOV R0, RZ ;  /* 0x000000ff00007202 */ /* 0x001fe20000000f00 */
[----:B------:R-:W-:Y:S02]  /*2c00*/  FADD.FTZ R21, RZ, R21 ;  /* 0x00000015ff157221 */ /* 0x000fe40000010000 */
[----:B------:R-:W-:Y:S01]  /*2c10*/  FADD.FTZ R7, RZ, R7 ;  /* 0x00000007ff077221 */ /* 0x000fe20000010000 */
[--C-:B------:R-:W-:Y:S01]  /*2c20*/  FADD.FTZ R10, RZ, R14.reuse ;  /* 0x0000000eff0a7221 */ /* 0x100fe20000010000 */
[----:B------:R-:W-:Y:S01]  /*2c30*/  FADD.FTZ R9, RZ, R14 ;  /* 0x0000000eff097221 */ /* 0x000fe20000010000 */
[----:B------:R-:W0:Y:S01]  /*2c40*/  SHFL.BFLY PT, R30, R21, 0x1, 0x1f ;  /* 0x0c201f00151e7f89 */ /* 0x000e2200000e0000 */
[----:B------:R-:W-:Y:S01]  /*2c50*/  FADD.FTZ R5, RZ, R5 ;  /* 0x00000005ff057221 */ /* 0x000fe20000010000 */
[----:B------:R-:W-:Y:S01]  /*2c60*/  FADD.FTZ R3, RZ, R3 ;  /* 0x00000003ff037221 */ /* 0x000fe20000010000 */
[----:B------:R-:W-:Y:S01]  /*2c70*/  FADD.FTZ R0, RZ, R0 ;  /* 0x00000000ff007221 */ /* 0x000fe20000010000 */
[----:B------:R-:W1:Y:S01]  /*2c80*/  SHFL.BFLY PT, R31, R10, 0x1, 0x1f ;  /* 0x0c201f000a1f7f89 */ /* 0x000e6200000e0000 */
[----:B------:R-:W-:Y:S01]  /*2c90*/  FADD.FTZ R24, RZ, R24 ;  /* 0x00000018ff187221 */ /* 0x000fe20000010000 */
[----:B------:R-:W-:-:S02]  /*2ca0*/  FADD.FTZ R26, RZ, R14 ;  /* 0x0000000eff1a7221 */ /* 0x000fc40000010000 */
[----:B------:R-:W2:Y:S04]  /*2cb0*/  SHFL.BFLY PT, R8, R9, 0x1, 0x1f ;  /* 0x0c201f0009087f89 */ /* 0x000ea800000e0000 */
[----:B------:R-:W3:Y:S04]  /*2cc0*/  SHFL.BFLY PT, R6, R7, 0x1, 0x1f ;  /* 0x0c201f0007067f89 */ /* 0x000ee800000e0000 */
[----:B------:R-:W4:Y:S04]  /*2cd0*/  SHFL.BFLY PT, R4, R5, 0x1, 0x1f ;  /* 0x0c201f0005047f89 */ /* 0x000f2800000e0000 */
[----:B------:R-:W5:Y:S01]  /*2ce0*/  SHFL.BFLY PT, R2, R3, 0x1, 0x1f ;  /* 0x0c201f0003027f89 */ /* 0x000f6200000e0000 */
[----:B0-----:R-:W-:-:S03]  /*2cf0*/  FADD.FTZ R30, R21, R30 ;  /* 0x0000001e151e7221 */ /* 0x001fc60000010000 */
[----:B------:R-:W0:Y:S01]  /*2d00*/  SHFL.BFLY PT, R27, R24, 0x1, 0x1f ;  /* 0x0c201f00181b7f89 */ /* 0x000e2200000e0000 */
[----:B-1----:R-:W-:Y:S01]  /*2d10*/  FADD.FTZ R31, R10, R31 ;  /* 0x0000001f0a1f7221 */ /* 0x002fe20000010000 */
[----:B------:R-:W-:Y:S01]  /*2d20*/  FADD.FTZ R10, RZ, R20 ;  /* 0x00000014ff0a7221 */ /* 0x000fe20000010000 */
[----:B------:R-:W-:Y:S01]  /*2d30*/  FADD.FTZ R20, RZ, R25 ;  /* 0x00000019ff147221 */ /* 0x000fe20000010000 */
[----:B------:R-:W1:Y:S01]  /*2d40*/  SHFL.BFLY PT, R21, R0, 0x1, 0x1f ;  /* 0x0c201f0000157f89 */ /* 0x000e6200000e0000 */
[----:B--2---:R-:W-:-:S03]  /*2d50*/  FADD.FTZ R8, R9, R8 ;  /* 0x0000000809087221 */ /* 0x004fc60000010000 */
[----:B------:R-:W2:Y:S01]  /*2d60*/  SHFL.BFLY PT, R23, R10, 0x1, 0x1f ;  /* 0x0c201f000a177f89 */ /* 0x000ea200000e0000 */
[----:B---3--:R-:W-:-:S03]  /*2d70*/  FADD.FTZ R6, R7, R6 ;  /* 0x0000000607067221 */ /* 0x008fc60000010000 */
[----:B------:R-:W3:Y:S01]  /*2d80*/  SHFL.BFLY PT, R25, R20, 0x1, 0x1f ;  /* 0x0c201f0014197f89 */ /* 0x000ee200000e0000 */
[----:B----4-:R-:W-:-:S03]  /*2d90*/  FADD.FTZ R4, R5, R4 ;  /* 0x0000000405047221 */ /* 0x010fc60000010000 */
[----:B------:R-:W4:Y:S01]  /*2da0*/  SHFL.BFLY PT, R29, R26, 0x1, 0x1f ;  /* 0x0c201f001a1d7f89 */ /* 0x000f2200000e0000 */
[----:B-----5:R-:W-:-:S03]  /*2db0*/  FADD.FTZ R2, R3, R2 ;  /* 0x0000000203027221 */ /* 0x020fc60000010000 */
[----:B------:R1:W4:Y:S01]  /*2dc0*/  SHFL.BFLY PT, R14, R9, 0x1, 0x1f ;  /* 0x0c201f00090e7f89 */ /* 0x00032200000e0000 */
[----:B0-----:R-:W-:Y:S01]  /*2dd0*/  FADD.FTZ R24, R24, R27 ;  /* 0x0000001b18187221 */ /* 0x001fe20000010000 */
[----:B-1----:R-:W-:Y:S01]  /*2de0*/  FADD.FTZ R0, R0, R21 ;  /* 0x0000001500007221 */ /* 0x002fe20000010000 */
[----:B--2---:R-:W-:Y:S01]  /*2df0*/  FADD.FTZ R10, R10, R23 ;  /* 0x000000170a0a7221 */ /* 0x004fe20000010000 */
[----:B---3--:R-:W-:Y:S01]  /*2e00*/  FADD.FTZ R20, R20, R25 ;  /* 0x0000001914147221 */ /* 0x008fe20000010000 */
[----:B----4-:R-:W-:-:S07]  /*2e10*/  FADD.FTZ R26, R26, R29 ;  /* 0x0000001d1a1a7221 */ /* 0x010fce0000010000 */
.L_x_7673:
        /* <DEDUP_REMOVED lines=8> */
[C---:B------:R-:W-:Y:S01]  /*2ea0*/  LOP3.LUT R3, R18.reuse, 0x3e0, RZ, 0xc0, !PT ;  /* 0x000003e012037812 */ /* 0x040fe200078ec0ff */
[----:B------:R-:W-:Y:S01]  /*2eb0*/  FADD.FTZ R9, R9, R14 ;  /* 0x0000000e09097221 */ /* 0x000fe20000010000 */
        /* <DEDUP_REMOVED lines=24> */
.L_x_7636:
[----:B------:R-:W-:Y:S05]  /*3040*/  BSYNC.RECONVERGENT B0 ;  /* 0x0000000000007941 */ /* 0x000fea0003800200 */
.L_x_7635:
        /* <DEDUP_REMOVED lines=27> */
.L_x_7638:
[----:B------:R-:W-:Y:S05]  /*3200*/  BSYNC.RECONVERGENT B0 ;  /* 0x0000000000007941 */ /* 0x000fea0003800200 */
.L_x_7637:
        /* <DEDUP_REMOVED lines=15> */
.L_x_7640:
[----:B------:R-:W-:Y:S05]  /*3300*/  BSYNC.RECONVERGENT B0 ;  /* 0x0000000000007941 */ /* 0x000fea0003800200 */
.L_x_7639:
        /* <DEDUP_REMOVED lines=27> */
.L_x_7642:
[----:B------:R-:W-:Y:S05]  /*34c0*/  BSYNC.RECONVERGENT B0 ;  /* 0x0000000000007941 */ /* 0x000fea0003800200 */
.L_x_7641:
        /* <DEDUP_REMOVED lines=26> */
.L_x_7605:
        /* <DEDUP_REMOVED lines=16> */
.L_x_7643:
[----:B------:R-:W-:Y:S05]  /*3770*/  EXIT ;  /* 0x000000000000794d */ /* 0x000fea0003800000 */
.L_x_7607:
[----:B------:R-:W-:Y:S02]  /*3780*/  HFMA2 R11, -RZ, RZ, 0, 1.847743988037109375e-06 ;  /* 0x0000001fff0b7431 */ /* 0x000fe400000001ff */
[----:B------:R-:W-:Y:S01]  /*3790*/  IMAD.MOV.U32 R12, RZ, RZ, 0x10 ;  /* 0x00000010ff0c7424 */ /* 0x000fe200078e00ff */
[----:B------:R-:W-:-:S07]  /*37a0*/  MOV R15, 0xffffffff ;  /* 0xffffffff000f7802 */ /* 0x000fce0000000f00 */
[----:B------:R-:W-:Y:S05]  /*37b0*/  WARPSYNC.COLLECTIVE R15, `(.L_x_7644) ;  /* 0x000000000f087348 */ /* 0x000fea0003c00000 */
[----:B------:R0:W1:Y:S02]  /*37c0*/  SHFL.BFLY P6, R14, R13, R12, R11 ;  /* 0x0c00000c0d0e7389 */ /* 0x00006400000c000b */
[----:B01----:R-:W-:Y:S05]  /*37d0*/  ENDCOLLECTIVE ;  /* 0x000000000000791b */ /* 0x003fea0003800000 */
.L_x_7644:
[----:B------:R-:W-:Y:S01]  /*37e0*/  HFMA2 R12, -RZ, RZ, 0, 4.76837158203125e-07 ;  /* 0x00000008ff0c7431 */ /* 0x000fe200000001ff */
[----:B------:R-:W-:-:S05]  /*37f0*/  FMNMX.FTZ R0, R14, -3.40282346638528859812e+38, !PT ;  /* 0xff7fffff0e007809 */ /* 0x000fca0007810000 */
[----:B------:R-:W-:-:S07]  /*3800*/  IMAD.MOV.U32 R13, RZ, RZ, R0 ;  /* 0x000000ffff0d7224 */ /* 0x000fce00078e0000 */
[----:B------:R-:W-:Y:S05]  /*3810*/  WARPSYNC.COLLECTIVE R15, `(.L_x_7645) ;  /* 0x000000000f087348 */ /* 0x000fea0003c00000 */
[----:B------:R0:W1:Y:S02]  /*3820*/  SHFL.BFLY P6, R14, R13, R12, R11 ;  /* 0x0c00000c0d0e7389 */ /* 0x00006400000c000b */
[----:B01----:R-:W-:Y:S05]  /*3830*/  ENDCOLLECTIVE ;  /* 0x000000000000791b */ /* 0x003fea0003800000 */
.L_x_7645:
[----:B------:R-:W-:Y:S01]  /*3840*/  IMAD.MOV.U32 R12, RZ, RZ, 0x4 ;  /* 0x00000004ff0c7424 */ /* 0x000fe200078e00ff */
[----:B------:R-:W-:-:S04]  /*3850*/  FMNMX.FTZ R2, R0, R14, !PT ;  /* 0x0000000e00027209 */ /* 0x000fc80007810000 */
[----:B------:R-:W-:-:S07]  /*3860*/  MOV R13, R2 ;  /* 0x00000002000d7202 */ /* 0x000fce0000000f00 */
[----:B------:R-:W-:Y:S05]  /*3870*/  WARPSYNC.COLLECTIVE R15, `(.L_x_7646) ;  /* 0x000000000f087348 */ /* 0x000fea0003c00000 */
[----:B------:R0:W1:Y:S02]  /*3880*/  SHFL.BFLY P6, R14, R13, R12, R11 ;  /* 0x0c00000c0d0e7389 */ /* 0x00006400000c000b */
[----:B01----:R-:W-:Y:S05]  /*3890*/  ENDCOLLECTIVE ;  /* 0x000000000000791b */ /* 0x003fea0003800000 */
.L_x_7646:
[----:B------:R-:W-:Y:S01]  /*38a0*/  HFMA2 R12, -RZ, RZ, 0, 1.1920928955078125e-07 ;  /* 0x00000002ff0c7431 */ /* 0x000fe200000001ff */
[----:B------:R-:W-:-:S04]  /*38b0*/  FMNMX.FTZ R3, R2, R14, !PT ;  /* 0x0000000e02037209 */ /* 0x000fc80007810000 */
[----:B------:R-:W-:-:S07]  /*38c0*/  MOV R13, R3 ;  /* 0x00000003000d7202 */ /* 0x000fce0000000f00 */
[----:B------:R-:W-:Y:S05]  /*38d0*/  WARPSYNC.COLLECTIVE R15, `(.L_x_7647) ;  /* 0x000000000f087348 */ /* 0x000fea0003c00000 */
[----:B------:R0:W1:Y:S02]  /*38e0*/  SHFL.BFLY P6, R14, R13, R12, R11 ;  /* 0x0c00000c0d0e7389 */ /* 0x00006400000c000b */
[----:B01----:R-:W-:Y:S05]  /*38f0*/  ENDCOLLECTIVE ;  /* 0x000000000000791b */ /* 0x003fea0003800000 */
.L_x_7647:
[----:B------:R-:W-:Y:S05]  /*3900*/  BRA `(.L_x_7648) ;  /* 0xffffffd000a87947 */ /* 0x000fea000383ffff */
.L_x_7634:
[----:B--2---:R-:W-:Y:S02]  /*3910*/  HFMA2 R11, -RZ, RZ, 0, 1.847743988037109375e-06 ;  /* 0x0000001fff0b7431 */ /* 0x004fe400000001ff */
[----:B------:R-:W-:Y:S01]  /*3920*/  IMAD.MOV.U32 R13, RZ, RZ, RZ ;  /* 0x000000ffff0d7224 */ /* 0x000fe200078e00ff */
[----:B-1-3--:R-:W-:Y:S01]  /*3930*/  MOV R12, 0x2 ;  /* 0x00000002000c7802 */ /* 0x00afe20000000f00 */
[----:B------:R-:W-:-:S07]  /*3940*/  IMAD.MOV.U32 R15, RZ, RZ, -0x1 ;  /* 0xffffffffff0f7424 */ /* 0x000fce00078e00ff */
[----:B0-----:R-:W-:Y:S05]  /*3950*/  WARPSYNC.COLLECTIVE R15, `(.L_x_7649) ;  /* 0x000000000f087348 */ /* 0x001fea0003c00000 */
[----:B------:R1:W2:Y:S02]  /*3960*/  SHFL.BFLY P6, R14, R13, R12, R11 ;  /* 0x0c00000c0d0e7389 */ /* 0x0002a400000c000b */
[----:B012---:R-:W-:Y:S05]  /*3970*/  ENDCOLLECTIVE ;  /* 0x000000000000791b */ /* 0x007fea0003800000 */
.L_x_7649:
[----:B------:R-:W-:Y:S02]  /*3980*/  HFMA2 R12, -RZ, RZ, 0, 5.9604644775390625e-08 ;  /* 0x00000001ff0c7431 */ /* 0x000fe400000001ff */
[----:B------:R-:W-:-:S05]  /*3990*/  FADD.FTZ R10, RZ, R14 ;  /* 0x0000000eff0a7221 */ /* 0x000fca0000010000 */
[----:B------:R-:W-:-:S07]  /*39a0*/  MOV R13, R10 ;  /* 0x0000000a000d7202 */ /* 0x000fce0000000f00 */
[----:B------:R-:W-:Y:S05]  /*39b0*/  WARPSYNC.COLLECTIVE R15, `(.L_x_7650) ;  /* 0x000000000f087348 */ /* 0x000fea0003c00000 */
[----:B------:R0:W1:Y:S02]  /*39c0*/  SHFL.BFLY P6, R14, R13, R12, R11 ;  /* 0x0c00000c0d0e7389 */ /* 0x00006400000c000b */
[----:B01----:R-:W-:Y:S05]  /*39d0*/  ENDCOLLECTIVE ;  /* 0x000000000000791b */ /* 0x003fea0003800000 */
.L_x_7650:
[----:B------:R-:W-:Y:S01]  /*39e0*/  HFMA2 R12, -RZ, RZ, 0, 1.1920928955078125e-07 ;  /* 0x00000002ff0c7431 */ /* 0x000fe200000001ff */
[----:B------:R-:W-:Y:S01]  /*39f0*/  MOV R13, RZ ;  /* 0x000000ff000d7202 */ /* 0x000fe20000000f00 */
[----:B------:R-:W-:-:S07]  /*3a00*/  IMAD.MOV.U32 R31, RZ, RZ, R14 ;  /* 0x000000ffff1f7224 */ /* 0x000fce00078e000e */
[----:B------:R-:W-:Y:S05]  /*3a10*/  WARPSYNC.COLLECTIVE R15, `(.L_x_7651) ;  /* 0x000000000f087348 */ /* 0x000fea0003c00000 */
[----:B------:R0:W1:Y:S02]  /*3a20*/  SHFL.BFLY P6, R14, R13, R12, R11 ;  /* 0x0c00000c0d0e7389 */ /* 0x00006400000c000b */
[----:B01----:R-:W-:Y:S05]  /*3a30*/  ENDCOLLECTIVE ;  /* 0x000000000000791b */ /* 0x003fea0003800000 */
.L_x_7651:
        /* <DEDUP_REMOVED lines=8> */
.L_x_7652:
[----:B------:R-:W-:Y:S01]  /*3ac0*/  HFMA2 R12, -RZ, RZ, 0, 1.1920928955078125e-07 ;  /* 0x00000002ff0c7431 */ /* 0x000fe200000001ff */
[----:B------:R-:W-:Y:S01]  /*3ad0*/  MOV R13, RZ ;  /* 0x000000ff000d7202 */ /* 0x000fe20000000f00 */
[----:B------:R-:W-:-:S07]  /*3ae0*/  IMAD.MOV.U32 R30, RZ, RZ, R14 ;  /* 0x000000ffff1e7224 */ /* 0x000fce00078e000e */
[----:B------:R-:W-:Y:S05]  /*3af0*/  WARPSYNC.COLLECTIVE R15, `(.L_x_7653) ;  /* 0x000000000f087348 */ /* 0x000fea0003c00000 */
[----:B------:R0:W1:Y:S02]  /*3b00*/  SHFL.BFLY P6, R14, R13, R12, R11 ;  /* 0x0c00000c0d0e7389 */ /* 0x00006400000c000b */
[----:B01----:R-:W-:Y:S05]  /*3b10*/  ENDCOLLECTIVE ;  /* 0x000000000000791b */ /* 0x003fea0003800000 */
.L_x_7653:
[----:B------:R-:W-:Y:S01]  /*3b20*/  FADD.FTZ R30, R21, R30 ;  /* 0x0000001e151e7221 */ /* 0x000fe20000010000 */
[----:B------:R-:W-:Y:S01]  /*3b30*/  MOV R12, 0x1 ;  /* 0x00000001000c7802 */ /* 0x000fe20000000f00 */
[----:B------:R-:W-:-:S04]  /*3b40*/  FADD.FTZ R9, RZ, R14 ;  /* 0x0000000eff097221 */ /* 0x000fc80000010000 */
[----:B------:R-:W-:-:S07]  /*3b50*/  IMAD.MOV.U32 R13, RZ, RZ, R9 ;  /* 0x000000ffff0d7224 */ /* 0x000fce00078e0009 */
[----:B------:R-:W-:Y:S05]  /*3b60*/  WARPSYNC.COLLECTIVE R15, `(.L_x_7654) ;  /* 0x000000000f087348 */ /* 0x000fea0003c00000 */
[----:B------:R0:W1:Y:S02]  /*3b70*/  SHFL.BFLY P6, R14, R13, R12, R11 ;  /* 0x0c00000c0d0e7389 */ /* 0x00006400000c000b */
[----:B01----:R-:W-:Y:S05]  /*3b80*/  ENDCOLLECTIVE ;  /* 0x000000000000791b */ /* 0x003fea0003800000 */
.L_x_7654:
[----:B------:R-:W-:Y:S02]  /*3b90*/  HFMA2 R12, -RZ, RZ, 0, 1.1920928955078125e-07 ;  /* 0x00000002ff0c7431 */ /* 0x000fe400000001ff */
[----:B------:R-:W-:Y:S01]  /*3ba0*/  IMAD.MOV.U32 R13, RZ, RZ, RZ ;  /* 0x000000ffff0d7224 */ /* 0x000fe200078e00ff */
[----:B------:R-:W-:-:S07]  /*3bb0*/  MOV R8, R14 ;  /* 0x0000000e00087202 */ /* 0x000fce0000000f00 */
[----:B------:R-:W-:Y:S05]  /*3bc0*/  WARPSYNC.COLLECTIVE R15, `(.L_x_7655) ;  /* 0x000000000f087348 */ /* 0x000fea0003c00000 */
[----:B------:R0:W1:Y:S02]  /*3bd0*/  SHFL.BFLY P6, R14, R13, R12, R11 ;  /* 0x0c00000c0d0e7389 */ /* 0x00006400000c000b */
[----:B01----:R-:W-:Y:S05]  /*3be0*/  ENDCOLLECTIVE ;  /* 0x000000000000791b */ /* 0x003fea0003800000 */
.L_x_7655:
        /* <DEDUP_REMOVED lines=8> */
.L_x_7656:
[----:B------:R-:W-:Y:S02]  /*3c70*/  HFMA2 R12, -RZ, RZ, 0, 1.1920928955078125e-07 ;  /* 0x00000002ff0c7431 */ /* 0x000fe400000001ff */
[----:B------:R-:W-:Y:S01]  /*3c80*/  IMAD.MOV.U32 R13, RZ, RZ, RZ ;  /* 0x000000ffff0d7224 */ /* 0x000fe200078e00ff */
[----:B------:R-:W-:-:S07]  /*3c90*/  MOV R6, R14 ;  /* 0x0000000e00067202 */ /* 0x000fce0000000f00 */
[----:B------:R-:W-:Y:S05]  /*3ca0*/  WARPSYNC.COLLECTIVE R15, `(.L_x_7657) ;  /* 0x000000000f087348 */ /* 0x000fea0003c00000 */
[----:B------:R0:W1:Y:S02]  /*3cb0*/  SHFL.BFLY P6, R14, R13, R12, R11 ;  /* 0x0c00000c0d0e7389 */ /* 0x00006400000c000b */
[----:B01----:R-:W-:Y:S05]  /*3cc0*/  ENDCOLLECTIVE ;  /* 0x000000000000791b */ /* 0x003fea0003800000 */
.L_x_7657:
        /* <DEDUP_REMOVED lines=8> */
.L_x_7658:
[----:B------:R-:W-:Y:S02]  /*3d50*/  HFMA2 R12, -RZ, RZ, 0, 1.1920928955078125e-07 ;  /* 0x00000002ff0c7431 */ /* 0x000fe400000001ff */
[----:B------:R-:W-:Y:S01]  /*3d60*/  IMAD.MOV.U32 R13, RZ, RZ, RZ ;  /* 0x000000ffff0d7224 */ /* 0x000fe200078e00ff */
[----:B------:R-:W-:-:S07]  /*3d70*/  MOV R4, R14 ;  /* 0x0000000e00047202 */ /* 0x000fce0000000f00 */
[----:B------:R-:W-:Y:S05]  /*3d80*/  WARPSYNC.COLLECTIVE R15, `(.L_x_7659) ;  /* 0x000000000f087348 */ /* 0x000fea0003c00000 */
[----:B------:R0:W1:Y:S02]  /*3d90*/  SHFL.BFLY P6, R14, R13, R12, R11 ;  /* 0x0c00000c0d0e7389 */ /* 0x00006400000c000b */
[----:B01----:R-:W-:Y:S05]  /*3da0*/  ENDCOLLECTIVE ;  /* 0x000000000000791b */ /* 0x003fea0003800000 */
.L_x_7659:
        /* <DEDUP_REMOVED lines=8> */
.L_x_7660:
[----:B------:R-:W-:Y:S02]  /*3e30*/  HFMA2 R12, -RZ, RZ, 0, 1.1920928955078125e-07 ;  /* 0x00000002ff0c7431 */ /* 0x000fe400000001ff */
[----:B------:R-:W-:Y:S01]  /*3e40*/  IMAD.MOV.U32 R13, RZ, RZ, RZ ;  /* 0x000000ffff0d7224 */ /* 0x000fe200078e00ff */
[----:B------:R-:W-:-:S07]  /*3e50*/  MOV R2, R14 ;  /* 0x0000000e00027202 */ /* 0x000fce0000000f00 */
[----:B------:R-:W-:Y:S05]  /*3e60*/  WARPSYNC.COLLECTIVE R15, `(.L_x_7661) ;  /* 0x000000000f087348 */ /* 0x000fea0003c00000 */
[----:B------:R0:W1:Y:S02]  /*3e70*/  SHFL.BFLY P6, R14, R13, R12, R11 ;  /* 0x0c00000c0d0e7389 */ /* 0x00006400000c000b */
[----:B01----:R-:W-:Y:S05]  /*3e80*/  ENDCOLLECTIVE ;  /* 0x000000000000791b */ /* 0x003fea0003800000 */
.L_x_7661:
        /* <DEDUP_REMOVED lines=8> */
.L_x_7662:
[----:B------:R-:W-:Y:S02]  /*3f10*/  HFMA2 R12, -RZ, RZ, 0, 1.1920928955078125e-07 ;  /* 0x00000002ff0c7431 */ /* 0x000fe400000001ff */
[----:B------:R-:W-:Y:S01]  /*3f20*/  IMAD.MOV.U32 R13, RZ, RZ, RZ ;  /* 0x000000ffff0d7224 */ /* 0x000fe200078e00ff */
[----:B------:R-:W-:-:S07]  /*3f30*/  MOV R21, R14 ;  /* 0x0000000e00157202 */ /* 0x000fce0000000f00 */
[----:B------:R-:W-:Y:S05]  /*3f40*/  WARPSYNC.COLLECTIVE R15, `(.L_x_7663) ;  /* 0x000000000f087348 */ /* 0x000fea0003c00000 */
[----:B------:R0:W1:Y:S02]  /*3f50*/  SHFL.BFLY P6, R14, R13, R12, R11 ;  /* 0x0c00000c0d0e7389 */ /* 0x00006400000c000b */
[----:B01----:R-:W-:Y:S05]  /*3f60*/  ENDCOLLECTIVE ;  /* 0x000000000000791b */ /* 0x003fea0003800000 */
.L_x_7663:
        /* <DEDUP_REMOVED lines=8> */
.L_x_7664:
[----:B------:R-:W-:Y:S02]  /*3ff0*/  HFMA2 R12, -RZ, RZ, 0, 1.1920928955078125e-07 ;  /* 0x00000002ff0c7431 */ /* 0x000fe400000001ff */
[----:B------:R-:W-:Y:S01]  /*4000*/  IMAD.MOV.U32 R13, RZ, RZ, RZ ;  /* 0x000000ffff0d7224 */ /* 0x000fe200078e00ff */
[----:B------:R-:W-:-:S07]  /*4010*/  MOV R23, R14 ;  /* 0x0000000e00177202 */ /* 0x000fce0000000f00 */
[----:B------:R-:W-:Y:S05]  /*4020*/  WARPSYNC.COLLECTIVE R15, `(.L_x_7665) ;  /* 0x000000000f087348 */ /* 0x000fea0003c00000 */
[----:B------:R0:W1:Y:S02]  /*4030*/  SHFL.BFLY P6, R14, R13, R12, R11 ;  /* 0x0c00000c0d0e7389 */ /* 0x00006400000c000b */
[----:B01----:R-:W-:Y:S05]  /*4040*/  ENDCOLLECTIVE ;  /* 0x000000000000791b */ /* 0x003fea0003800000 */
.L_x_7665:
        /* <DEDUP_REMOVED lines=8> */
.L_x_7666:
[----:B------:R-:W-:Y:S02]  /*40d0*/  HFMA2 R12, -RZ, RZ, 0, 1.1920928955078125e-07 ;  /* 0x00000002ff0c7431 */ /* 0x000fe400000001ff */
[----:B------:R-:W-:Y:S01]  /*40e0*/  IMAD.MOV.U32 R13, RZ, RZ, RZ ;  /* 0x000000ffff0d7224 */ /* 0x000fe200078e00ff */
[----:B------:R-:W-:-:S07]  /*40f0*/  MOV R25, R14 ;  /* 0x0000000e00197202 */ /* 0x000fce0000000f00 */
[----:B------:R-:W-:Y:S05]  /*4100*/  WARPSYNC.COLLECTIVE R15, `(.L_x_7667) ;  /* 0x000000000f087348 */ /* 0x000fea0003c00000 */
[----:B------:R0:W1:Y:S02]  /*4110*/  SHFL.BFLY P6, R14, R13, R12, R11 ;  /* 0x0c00000c0d0e7389 */ /* 0x00006400000c000b */
[----:B01----:R-:W-:Y:S05]  /*4120*/  ENDCOLLECTIVE ;  /* 0x000000000000791b */ /* 0x003fea0003800000 */
.L_x_7667:
        /* <DEDUP_REMOVED lines=8> */
.L_x_7668:
[----:B------:R-:W-:Y:S02]  /*41b0*/  HFMA2 R12, -RZ, RZ, 0, 1.1920928955078125e-07 ;  /* 0x00000002ff0c7431 */ /* 0x000fe400000001ff */
[----:B------:R-:W-:Y:S01]  /*41c0*/  IMAD.MOV.U32 R13, RZ, RZ, RZ ;  /* 0x000000ffff0d7224 */ /* 0x000fe200078e00ff */
[----:B------:R-:W-:-:S07]  /*41d0*/  MOV R27, R14 ;  /* 0x0000000e001b7202 */ /* 0x000fce0000000f00 */
[----:B------:R-:W-:Y:S05]  /*41e0*/  WARPSYNC.COLLECTIVE R15, `(.L_x_7669) ;  /* 0x000000000f087348 */ /* 0x000fea0003c00000 */
[----:B------:R0:W1:Y:S02]  /*41f0*/  SHFL.BFLY P6, R14, R13, R12, R11 ;  /* 0x0c00000c0d0e7389 */ /* 0x00006400000c000b */
[----:B01----:R-:W-:Y:S05]  /*4200*/  ENDCOLLECTIVE ;  /* 0x000000000000791b */ /* 0x003fea0003800000 */
.L_x_7669:
[----:B------:R-:W-:Y:S01]  /*4210*/  FADD.FTZ R24, R24, R27 ;  /* 0x0000001b18187221 */ /* 0x000fe20000010000 */
[----:B------:R-:W-:Y:S02]  /*4220*/  IMAD.MOV.U32 R12, RZ, RZ, 0x1 ;  /* 0x00000001ff0c7424 */ /* 0x000fe400078e00ff */
[----:B------:R-:W-:-:S05]  /*4230*/  FADD.FTZ R26, RZ, R14 ;  /* 0x0000000eff1a7221 */ /* 0x000fca0000010000 */
[----:B------:R-:W-:-:S07]  /*4240*/  MOV R13, R26 ;  /* 0x0000001a000d7202 */ /* 0x000fce0000000f00 */
[----:B------:R-:W-:Y:S05]  /*4250*/  WARPSYNC.COLLECTIVE R15, `(.L_x_7670) ;  /* 0x000000000f087348 */ /* 0x000fea0003c00000 */
[----:B------:R0:W1:Y:S02]  /*4260*/  SHFL.BFLY P6, R14, R13, R12, R11 ;  /* 0x0c00000c0d0e7389 */ /* 0x00006400000c000b */
[----:B01----:R-:W-:Y:S05]  /*4270*/  ENDCOLLECTIVE ;  /* 0x000000000000791b */ /* 0x003fea0003800000 */
.L_x_7670:
[----:B------:R-:W-:Y:S02]  /*4280*/  HFMA2 R13, -RZ, RZ, 0, 0 ;  /* 0x00000000ff0d7431 */ /* 0x000fe400000001ff */
[----:B------:R-:W-:Y:S01]  /*4290*/  IMAD.MOV.U32 R12, RZ, RZ, 0x2 ;  /* 0x00000002ff0c7424 */ /* 0x000fe200078e00ff */
[----:B------:R-:W-:-:S07]  /*42a0*/  MOV R29, R14 ;  /* 0x0000000e001d7202 */ /* 0x000fce0000000f00 */
[----:B------:R-:W-:Y:S05]  /*42b0*/  WARPSYNC.COLLECTIVE R15, `(.L_x_7671) ;  /* 0x000000000f087348 */ /* 0x000fea0003c00000 */
[----:B------:R0:W1:Y:S02]  /*42c0*/  SHFL.BFLY P6, R14, R13, R12, R11 ;  /* 0x0c00000c0d0e7389 */ /* 0x00006400000c000b */
[----:B01----:R-:W-:Y:S05]  /*42d0*/  ENDCOLLECTIVE ;  /* 0x000000000000791b */ /* 0x003fea0003800000 */
.L_x_7671:
[----:B------:R-:W-:Y:S01]  /*42e0*/  FADD.FTZ R26, R26, R29 ;  /* 0x0000001d1a1a7221 */ /* 0x000fe20000010000 */
[----:B------:R-:W-:Y:S02]  /*42f0*/  HFMA2 R12, -RZ, RZ, 0, 5.9604644775390625e-08 ;  /* 0x00000001ff0c7431 */ /* 0x000fe400000001ff */
[----:B------:R-:W-:-:S05]  /*4300*/  FADD.FTZ R9, RZ, R14 ;  /* 0x0000000eff097221 */ /* 0x000fca0000010000 */
[----:B------:R-:W-:-:S07]  /*4310*/  MOV R13, R9 ;  /* 0x00000009000d7202 */ /* 0x000fce0000000f00 */
[----:B------:R-:W-:Y:S05]  /*4320*/  WARPSYNC.COLLECTIVE R15, `(.L_x_7672) ;  /* 0x000000000f087348 */ /* 0x000fea0003c00000 */
[----:B------:R0:W1:Y:S02]  /*4330*/  SHFL.BFLY P6, R14, R13, R12, R11 ;  /* 0x0c00000c0d0e7389 */ /* 0x00006400000c000b */
[----:B01----:R-:W-:Y:S05]  /*4340*/  ENDCOLLECTIVE ;  /* 0x000000000000791b */ /* 0x003fea0003800000 */
.L_x_7672:
[----:B------:R-:W-:Y:S05]  /*4350*/  BRA `(.L_x_7673) ;  /* 0xffffffe800b07947 */ /* 0x000fea000383ffff */
.L_x_7674:
        /* <DEDUP_REMOVED lines=10> */
.L_x_27385:


//--------------------- .text._ZN4vllm25paged_attention_v2_kernelIfhLi80ELi16ELi128ELNS_18Fp8KVCacheDataTypeE2ELb1ELi512EEEvPfS2_PT_PKS3_PKT0_S9_ifPKiSB_iPKfiiiSD_SD_iiiii --------------------------
	.section	.text._ZN4vllm25paged_attention_v2_kernelIfhLi80ELi16ELi128ELNS_18Fp8KVCacheDataTypeE2ELb1ELi512EEEvPfS2_PT_PKS3_PKT0_S9_ifPKiSB_iPKfiiiSD_SD_iiiii,"ax",@progbits
	.align	128
        .global         _ZN4vllm25paged_attention_v2_kernelIfhLi80ELi16ELi128ELNS_18Fp8KVCacheDataTypeE2ELb1ELi512EEEvPfS2_PT_PKS3_PKT0_S9_ifPKiSB_iPKfiiiSD_SD_iiiii
        .type           _ZN4vllm25paged_attention_v2_kernelIfhLi80ELi16ELi128ELNS_18Fp8KVCacheDataTypeE2ELb1ELi512EEEvPfS2_PT_PKS3_PKT0_S9_ifPKiSB_iPKfiiiSD_SD_iiiii,@function
        .size           _ZN4vllm25paged_attention_v2_kernelIfhLi80ELi16ELi128ELNS_18Fp8KVCacheDataTypeE2ELb1ELi512EEEvPfS2_PT_PKS3_PKT0_S9_ifPKiSB_iPKfiiiSD_SD_iiiii,(.L_x_27386 - _ZN4vllm25paged_attention_v2_kernelIfhLi80ELi16ELi128ELNS_18Fp8KVCacheDataTypeE2ELb1ELi512EEEvPfS2_PT_PKS3_PKT0_S9_ifPKiSB_iPKfiiiSD_SD_iiiii)
        .other          _ZN4vllm25paged_attention_v2_kernelIfhLi80ELi16ELi128ELNS_18Fp8KVCacheDataTypeE2ELb1ELi512EEEvPfS2_PT_PKS3_PKT0_S9_ifPKiSB_iPKfiiiSD_SD_iiiii,@"STO_CUDA_ENTRY STV_DEFAULT"
_ZN4vllm25paged_attention_v2_kernelIfhLi80ELi16ELi128ELNS_18Fp8KVCacheDataTypeE2ELb1ELi512EEEvPfS2_PT_PKS3_PKT0_S9_ifPKiSB_iPKfiiiSD_SD_iiiii:
.text._ZN4vllm25paged_attention_v2_kernelIfhLi80ELi16ELi128ELNS_18Fp8KVCacheDataTypeE2ELb1ELi512EEEvPfS2_PT_PKS3_PKT0_S9_ifPKiSB_iPKfiiiSD_SD_iiiii:
        /* <DEDUP_REMOVED lines=42> */
[----:B------:R-:W-:Y:S01]  /*02a0*/  @!P1 IMAD.IADD R9, R9, 0x1, -R20 ;  /* 0x0000000109099824 */ /* 0x000fe200078e0a14 */
[----:B------:R-:W-:Y:S02]  /*02b0*/  @!P1 IADD3 R8, PT, PT, R8, 0x1, RZ ;  /* 0x0000000108089810 */ /* 0x000fe40007ffe0ff */
[----:B------:R-:W-:Y:S02]  /*02c0*/  ISETP.NE.AND P1, PT, R2, RZ, PT ;  /* 0x000000ff0200720c */ /* 0x000fe40003f25270 */
[----:B------:R-:W-:Y:S02]  /*02d0*/  ISETP.GE.U32.AND P0, PT, R9, R20, PT ;  /* 0x000000140900720c */ /* 0x000fe40003f06070 */
[----:B-1----:R-:W-:Y:S02]  /*02e0*/  LEA.HI R9, R18, R11, RZ, 0x1b ;  /* 0x0000000b12097211 */ /* 0x002fe400078fd8ff */
[----:B------:R-:W-:-:S05]  /*02f0*/  IADD3 R11, PT, PT, -R11, R10, RZ ;  /* 0x0000000a0b0b7210 */ /* 0x000fca0007ffe1ff */
[----:B------:R-:W-:-:S04]  /*0300*/  IMAD R6, R11, 0x10, R4 ;  /* 0x000000100b067824 */ /* 0x000fc800078e0204 */
[----:B------:R-:W-:Y:S01]  /*0310*/  @P0 VIADD R8, R8, 0x1 ;  /* 0x0000000108080836 */ /* 0x000fe20000000000 */
[----:B------:R-:W-:Y:S01]  /*0320*/  VIMNMX R7, PT, PT, R7, R6, PT ;  /* 0x0000000607077248 */ /* 0x000fe20003fe0100 */
[----:B------:R-:W-:Y:S01]  /*0330*/  @P3 IMAD R6, R12, R5, 0x1 ;  /* 0x000000010c063424 */ /* 0x000fe200078e0205 */
        /* <DEDUP_REMOVED lines=39> */
[----:B------:R-:W-:-:S04]  /*05b0*/  IMAD R15, R15, R12, RZ ;  /* 0x0000000c0f0f7224 */ /* 0x000fc800078e02ff */
[----:B------:R-:W-:Y:S02]  /*05c0*/  IMAD.HI.U32 R3, R3, R15, R2 ;  /* 0x0000000f03037227 */ /* 0x000fe400078e0002 */
[----:B------:R-:W0:Y:S04]  /*05d0*/  LDC R2, c[0x0][0x3f8] ;  /* 0x0000fe00ff027b82 */ /* 0x000e280000000800 */
[----:B------:R-:W-:-:S04]  /*05e0*/  IMAD.HI.U32 R3, R3, R14, RZ ;  /* 0x0000000e03037227 */ /* 0x000fc800078e00ff */
        /* <DEDUP_REMOVED lines=8> */
[----:B------:R-:W-:-:S06]  /*0670*/  @P1 VIADD R3, R3, 0x1 ;  /* 0x0000000103031836 */ /* 0x000fcc0000000000 */
[----:B------:R-:W-:Y:S02]  /*0680*/  @!P3 IADD3 R3, PT, PT, -R3, RZ, RZ ;  /* 0x000000ff0303b210 */ /* 0x000fe40007ffe1ff */
[----:B------:R-:W-:-:S05]  /*0690*/  @!P2 LOP3.LUT R3, RZ, R6, RZ, 0x33, !PT ;  /* 0x00000006ff03a212 */ /* 0x000fca00078e33ff */
[----:B0-----:R-:W-:-:S05]  /*06a0*/  IMAD R3, R2, R11, R3 ;  /* 0x0000000b02037224 */ /* 0x001fca00078e0203 */
[----:B------:R-:W-:-:S05]  /*06b0*/  IADD3 R6, PT, PT, -R3, RZ, RZ ;  /* 0x000000ff03067210 */ /* 0x000fca0007ffe1ff */
[----:B------:R-:W-:-:S07]  /*06c0*/  IMAD R6, R5, R6, 0x1 ;  /* 0x0000000105067424 */ /* 0x000fce00078e0206 */
.L_x_7675:
[----:B------:R-:W-:Y:S01]  /*06d0*/  BSSY.RECONVERGENT B6, `(.L_x_7676) ;  /* 0x0000041000067945 */ /* 0x000fe20003800200 */
[----:B------:R-:W-:Y:S01]  /*06e0*/  IMAD.MOV.U32 R13, RZ, RZ, R20 ;  /* 0x000000ffff0d7224 */ /* 0x000fe200078e0014 */
[----:B------:R-:W-:Y:S02]  /*06f0*/  IADD3 R5, PT, PT, -R4, R7, RZ ;  /* 0x0000000704057210 */ /* 0x000fe40007ffe1ff */
[----:B------:R-:W-:Y:S05]  /*0700*/  @P0 BRA `(.L_x_7677) ;  /* 0x0000000000f40947 */ /* 0x000fea0003800000 */
[----:B------:R-:W0:Y:S01]  /*0710*/  LDC R23, c[0x0][0x400] ;  /* 0x00010000ff177b82 */ /* 0x000e220000000800 */
[----:B------:R-:W1:Y:S01]  /*0720*/  LDCU UR4, c[0x0][0x3fc] ;  /* 0x00007f80ff0477ac */ /* 0x000e620008000800 */
[----:B------:R-:W-:-:S04]  /*0730*/  SHF.R.U32.HI R2, RZ, 0x1, R18 ;  /* 0x00000001ff027819 */ /* 0x000fc80000011612 */
[----:B------:R-:W-:Y:S02]  /*0740*/  LOP3.LUT R15, R2, 0xf, RZ, 0xc0, !PT ;  /* 0x0000000f020f7812 */ /* 0x000fe400078ec0ff */
[----:B------:R-:W2:Y:S01]  /*0750*/  LDC R11, c[0x0][0x404] ;  /* 0x00010100ff0b7b82 */ /* 0x000ea20000000800 */
[----:B------:R-:W-:Y:S02]  /*0760*/  MOV R2, RZ ;  /* 0x000000ff00027202 */ /* 0x000fe40000000f00 */
[----:B------:R-:W-:Y:S02]  /*0770*/  IADD3 R4, PT, PT, -R4, R15, RZ ;  /* 0x0000000f04047210 */ /* 0x000fe40007ffe1ff */
        /* <DEDUP_REMOVED lines=8> */
[----:B0-----:R-:W-:-:S04]  /*0800*/  IMAD.MOV R21, RZ, RZ, -R3 ;  /* 0x000000ffff157224 */ /* 0x001fc800078e0a03 */
[----:B------:R-:W-:-:S04]  /*0810*/  IMAD R15, R21, R12, RZ ;  /* 0x0000000c150f7224 */ /* 0x000fc800078e02ff */
[----:B------:R-:W-:Y:S01]  /*0820*/  IMAD.HI.U32 R2, R3, R15, R2 ;  /* 0x0000000f03027227 */ /* 0x000fe200078e0002 */
[----:B-1----:R-:W-:-:S03]  /*0830*/  IADD3 R3, PT, PT, R8, -UR4, RZ ;  /* 0x8000000408037c10 */ /* 0x002fc6000fffe0ff */
[----:B------:R-:W-:-:S07]  /*0840*/  IMAD.MOV.U32 R15, RZ, RZ, R9 ;  /* 0x000000ffff0f7224 */ /* 0x000fce00078e0009 */
.L_x_7679:
        /* <DEDUP_REMOVED lines=32> */
[----:B------:R-:W-:Y:S02]  /*0a50*/  @!P0 MOV R21, 0x400 ;  /* 0x0000040000158802 */ /* 0x000fe40000000f00 */
[----:B------:R-:W-:Y:S02]  /*0a60*/  @!P0 IADD3 R14, PT, PT, R4, R14, RZ ;  /* 0x0000000e040e8210 */ /* 0x000fe40007ffe0ff */
[----:B------:R-:W-:-:S04]  /*0a70*/  @!P0 IADD3 R21, PT, PT, R21, 0x20, RZ ;  /* 0x0000002015158810 */ /* 0x000fc80007ffe0ff */
[----:B0-----:R-:W-:-:S05]  /*0a80*/  @!P0 LEA R21, R24, R21, 0x18 ;  /* 0x0000001518158211 */ /* 0x001fca00078ec0ff */
[----:B------:R-:W-:Y:S01]  /*0a90*/  @!P0 IMAD R14, R14, 0x4, R21 ;  /* 0x000000040e0e8824 */ /* 0x000fe200078e0215 */
[----:B------:R-:W-:-:S05]  /*0aa0*/  @!P0 MOV R21, 0xff7fffff ;  /* 0xff7fffff00158802 */ /* 0x000fca0000000f00 */
[----:B------:R0:W-:Y:S01]  /*0ab0*/  @!P0 STS [R14], R21 ;  /* 0x000000150e008388 */ /* 0x0001e20000000800 */
[----:B------:R-:W-:-:S13]  /*0ac0*/  ISETP.GE.U32.AND P0, PT, R15, R10, PT ;  /* 0x0000000a0f00720c */ /* 0x000fda0003f06070 */
[----:B0-----:R-:W-:Y:S05]  /*0ad0*/  @!P0 BRA `(.L_x_7679) ;  /* 0xfffffffc005c8947 */ /* 0x001fea000383ffff */
.L_x_7677:
[----:B------:R-:W-:Y:S05]  /*0ae0*/  BSYNC.RECONVERGENT B6 ;  /* 0x0000000000067941 */ /* 0x000fea0003800200 */
.L_x_7676:
        /* <DEDUP_REMOVED lines=12> */
.L_x_7721:
        /* <DEDUP_REMOVED lines=27> */
[----:B------:R-:W-:-:S05]  /*0d60*/  IMAD.IADD R15, R7, 0x1, R12 ;  /* 0x00000001070f7824 */ /* 0x000fca00078e020c */
        /* <DEDUP_REMOVED lines=14> */
.L_x_7685:
        /* <DEDUP_REMOVED lines=11> */
.L_x_7684:
[----:B------:R-:W-:Y:S05]  /*0f00*/  BSYNC.RECONVERGENT B1 ;  /* 0x0000000000017941 */ /* 0x000fea0003800200 */
.L_x_7683:
        /* <DEDUP_REMOVED lines=12> */
.L_x_7688:
        /* <DEDUP_REMOVED lines=100> */
.L_x_7687:
[----:B------:R-:W-:Y:S05]  /*1610*/  BSYNC.RECONVERGENT B1 ;  /* 0x0000000000017941 */ /* 0x000fea0003800200 */
.L_x_7686:
        /* <DEDUP_REMOVED lines=55> */
.L_x_7690:
[----:B------:R-:W-:Y:S05]  /*1990*/  BSYNC.RECONVERGENT B1 ;  /* 0x0000000000017941 */ /* 0x000fea0003800200 */
.L_x_7689:
        /* <DEDUP_REMOVED lines=26> */
.L_x_7682:
[----:B------:R-:W-:Y:S05]  /*1b40*/  BSYNC.RECONVERGENT B0 ;  /* 0x0000000000007941 */ /* 0x000fea0003800200 */
.L_x_7681:
        /* <DEDUP_REMOVED lines=40> */
.L_x_7695:
[----:B------:R-:W1:Y:S01]  /*1dd0*/  LDS R14, [R7] ;  /* 0x00000000070e7984 */ /* 0x000e620000000800 */
[----:B------:R-:W-:-:S05]  /*1de0*/  VIADD R13, R13, 0x1 ;  /* 0x000000010d0d7836 */ /* 0x000fca0000000000 */
[----:B------:R-:W-:Y:S01]  /*1df0*/  ISETP.NE.AND P0, PT, R13, RZ, PT ;  /* 0x000000ff0d00720c */ /* 0x000fe20003f05270 */
[----:B-1----:R-:W-:-:S05]  /*1e00*/  FMUL.FTZ R14, R14, R3 ;  /* 0x000000030e0e7220 */ /* 0x002fca0000410000 */
[----:B------:R1:W-:Y:S02]  /*1e10*/  STS [R7], R14 ;  /* 0x0000000e07007388 */ /* 0x0003e40000000800 */
[----:B-1----:R-:W-:-:S05]  /*1e20*/  IADD3 R7, PT, PT, R7, 0x200, RZ ;  /* 0x0000020007077810 */ /* 0x002fca0007ffe0ff */
[----:B------:R-:W-:Y:S05]  /*1e30*/  @P0 BRA `(.L_x_7695) ;  /* 0xfffffffc00e40947 */ /* 0x000fea000383ffff */
.L_x_7694:
[----:B------:R-:W-:Y:S05]  /*1e40*/  BSYNC.RECONVERGENT B1 ;  /* 0x0000000000017941 */ /* 0x000fea0003800200 */
.L_x_7693:
        /* <DEDUP_REMOVED lines=12> */
.L_x_7698:
        /* <DEDUP_REMOVED lines=52> */
.L_x_7697:
[----:B------:R-:W-:Y:S05]  /*2250*/  BSYNC.RECONVERGENT B1 ;  /* 0x0000000000017941 */ /* 0x000fea0003800200 */
.L_x_7696:
        /* <DEDUP_REMOVED lines=31> */
.L_x_7700:
[----:B------:R-:W-:Y:S05]  /*2450*/  BSYNC.RECONVERGENT B1 ;  /* 0x0000000000017941 */ /* 0x000fea0003800200 */
.L_x_7699:
        /* <DEDUP_REMOVED lines=14> */
.L_x_7692:
[----:B------:R-:W-:Y:S05]  /*2540*/  BSYNC.RECONVERGENT B0 ;  /* 0x0000000000007941 */ /* 0x000fea0003800200 */
.L_x_7691:
        /* <DEDUP_REMOVED lines=14> */
[C---:B-1----:R-:W-:Y:S02]  /*2630*/  IADD3.X R3, PT, PT, R5.reuse, UR7, RZ, P0, !PT ;  /* 0x0000000705037c10 */ /* 0x042fe400087fe4ff */
[----:B------:R-:W-:-:S03]  /*2640*/  IADD3.X R5, PT, PT, R5, UR5, RZ, P2, !PT ;  /* 0x0000000505057c10 */ /* 0x000fc600097fe4ff */
[----:B0-----:R3:W-:Y:S04]  /*2650*/  STG.E desc[UR36][R2.64], R0 ;  /* 0x0000000002007986 */ /* 0x0017e8000c101924 */
[----:B------:R3:W-:Y:S02]  /*2660*/  STG.E desc[UR36][R4.64], R12 ;  /* 0x0000000c04007986 */ /* 0x0007e4000c101924 */
.L_x_7702:
[----:B------:R-:W-:Y:S05]  /*2670*/  BSYNC.RECONVERGENT B0 ;  /* 0x0000000000007941 */ /* 0x000fea0003800200 */
.L_x_7701:
        /* <DEDUP_REMOVED lines=25> */
[----:B------:R-:W-:-:S04]  /*2810*/  IMAD.HI.U32 R2, R3, R15, R2 ;  /* 0x0000000f03027227 */ /* 0x000fc800078e0002 */
[----:B------:R-:W-:-:S07]  /*2820*/  IMAD.MOV.U32 R3, RZ, RZ, R5 ;  /* 0x000000ffff037224 */ /* 0x000fce00078e0005 */
.L_x_7706:
        /* <DEDUP_REMOVED lines=34> */
.L_x_7705:
        /* <DEDUP_REMOVED lines=16> */
.L_x_7704:
[----:B------:R-:W-:Y:S05]  /*2b50*/  BSYNC.RECONVERGENT B6 ;  /* 0x0000000000067941 */ /* 0x000fea0003800200 */
.L_x_7703:
[----:B------:R-:W-:Y:S01]  /*2b60*/  UMOV UR4, 0xffffffff ;  /* 0xffffffff00047882 */ /* 0x000fe20000000000 */
[----:B------:R-:W-:Y:S02]  /*2b70*/  LOP3.LUT R28, R18, 0x1f, RZ, 0xc0, !PT ;  /* 0x0000001f121c7812 */ /* 0x000fe400078ec0ff */
[----:B------:R-:W-:Y:S05]  /*2b80*/  BRA.DIV UR4, `(.L_x_7707) ;  /* 0x0000000e041c7947 */ /* 0x000fea000b800000 */
[----:B------:R-:W-:Y:S01]  /*2b90*/  HFMA2 R29, -RZ, RZ, 0, 0 ;  /* 0x00000000ff1d7431 */ /* 0x000fe200000001ff */
[----:B------:R-:W-:Y:S01]  /*2ba0*/  MOV R25, RZ ;  /* 0x000000ff00197202 */ /* 0x000fe20000000f00 */
[----:B------:R-:W-:Y:S01]  /*2bb0*/  HFMA2 R23, -RZ, RZ, 0, 0 ;  /* 0x00000000ff177431 */ /* 0x000fe200000001ff */
[----:B------:R-:W-:Y:S01]  /*2bc0*/  MOV R9, RZ ;  /* 0x000000ff00097202 */ /* 0x000fe20000000f00 */
[----:B--2---:R-:W-:Y:S01]  /*2bd0*/  HFMA2 R7, -RZ, RZ, 0, 0 ;  /* 0x00000000ff077431 */ /* 0x004fe200000001ff */
[----:B------:R-:W-:Y:S01]  /*2be0*/  MOV R14, RZ ;  /* 0x000000ff000e7202 */ /* 0x000fe20000000f00 */
[----:B------:R-:W-:Y:S02]  /*2bf0*/  IMAD.MOV.U32 R27, RZ, RZ, RZ ;  /* 0x000000ffff1b7224 */ /* 0x000fe400078e00ff */
[----:B------:R-:W-:Y:S01]  /*2c00*/  FADD.FTZ R25, RZ, R25 ;  /* 0x00000019ff197221 */ /* 0x000fe20000010000 */
[----:B------:R-:W-:Y:S02]  /*2c10*/  IMAD.MOV.U32 R21, RZ, RZ, RZ ;  /* 0x000000ffff157224 */ /* 0x000fe400078e00ff */
[----:B------:R-:W-:Y:S01]  /*2c20*/  FADD.FTZ R9, RZ, R9 ;  /* 0x00000009ff097221 */ /* 0x000fe20000010000 */
[----:B---3--:R-:W-:-:S02]  /*2c30*/  IMAD.MOV.U32 R5, RZ, RZ, RZ ;  /* 0x000000ffff057224 */ /* 0x008fc400078e00ff */
[----:B------:R-:W-:Y:S01]  /*2c40*/  FADD.FTZ R29, RZ, R29 ;  /* 0x0000001dff1d7221 */ /* 0x000fe20000010000 */
[----:B------:R-:W-:Y:S01]  /*2c50*/  FADD.FTZ R27, RZ, R27 ;  /* 0x0000001bff1b7221 */ /* 0x000fe20000010000 */
[----:B------:R-:W-:Y:S01]  /*2c60*/  FADD.FTZ R23, RZ, R23 ;  /* 0x00000017ff177221 */ /* 0x000fe20000010000 */
[----:B------:R-:W-:Y:S01]  /*2c70*/  FADD.FTZ R21, RZ, R21 ;  /* 0x00000015ff157221 */ /* 0x000fe20000010000 */
[----:B------:R-:W-:Y:S01]  /*2c80*/  FADD.FTZ R7, RZ, R7 ;  /* 0x00000007ff077221 */ /* 0x000fe20000010000 */
[----:B------:R-:W-:Y:S01]  /*2c90*/  FADD.FTZ R5, RZ, R5 ;  /* 0x00000005ff057221 */ /* 0x000fe20000010000 */
[--C-:B-1----:R-:W-:Y:S01]  /*2ca0*/  FADD.FTZ R3, RZ, R14.reuse ;  /* 0x0000000eff037221 */ /* 0x102fe20000010000 */
[----:B------:R-:W-:Y:S01]  /*2cb0*/  FADD.FTZ R13, RZ, R14 ;  /* 0x0000000eff0d7221 */ /* 0x000fe20000010000 */
[----:B------:R-:W1:Y:S04]  /*2cc0*/  SHFL.BFLY PT, R26, R29, 0x1, 0x1f ;  /* 0x0c201f001d1a7f89 */ /* 0x000e6800000e0000 */
[----:B------:R-:W2:Y:S04]  /*2cd0*/  SHFL.BFLY PT, R24, R27, 0x1, 0x1f ;  /* 0x0c201f001b187f89 */ /* 0x000ea800000e0000 */
[----:B------:R-:W3:Y:S04]  /*2ce0*/  SHFL.BFLY PT, R20, R25, 0x1, 0x1f ;  /* 0x0c201f0019147f89 */ /* 0x000ee800000e0000 */
[----:B------:R-:W4:Y:S04]  /*2cf0*/  SHFL.BFLY PT, R10, R23, 0x1, 0x1f ;  /* 0x0c201f00170a7f89 */ /* 0x000f2800000e0000 */
[----:B------:R-:W5:Y:S04]  /*2d00*/  SHFL.BFLY PT, R8, R21, 0x1, 0x1f ;  /* 0x0c201f0015087f89 */ /* 0x000f6800000e0000 */
[----:B------:R-:W5:Y:S04]  /*2d10*/  SHFL.BFLY PT, R6, R9, 0x1, 0x1f ;  /* 0x0c201f0009067f89 */ /* 0x000f6800000e0000 */
[----:B------:R-:W5:Y:S01]  /*2d20*/  SHFL.BFLY PT, R4, R7, 0x1, 0x1f ;  /* 0x0c201f0007047f89 */ /* 0x000f6200000e0000 */
[----:B-1----:R-:W-:-:S03]  /*2d30*/  FADD.FTZ R26, R29, R26 ;  /* 0x0000001a1d1a7221 */ /* 0x002fc60000010000 */
[----:B------:R-:W1:Y:S01]  /*2d40*/  SHFL.BFLY PT, R2, R5, 0x1, 0x1f ;  /* 0x0c201f0005027f89 */ /* 0x000e6200000e0000 */
[----:B--2---:R-:W-:-:S03]  /*2d50*/  FADD.FTZ R24, R27, R24 ;  /* 0x000000181b187221 */ /* 0x004fc60000010000 */
[----:B0-----:R-:W0:Y:S01]  /*2d60*/  SHFL.BFLY PT, R0, R3, 0x1, 0x1f ;  /* 0x0c201f0003007f89 */ /* 0x001e2200000e0000 */
[----:B---3--:R-:W-:-:S03]  /*2d70*/  FADD.FTZ R20, R25, R20 ;  /* 0x0000001419147221 */ /* 0x008fc60000010000 */
[----:B------:R2:W3:Y:S01]  /*2d80*/  SHFL.BFLY PT, R14, R13, 0x1, 0x1f ;  /* 0x0c201f000d0e7f89 */ /* 0x0004e200000e0000 */
[----:B----4-:R-:W-:Y:S01]  /*2d90*/  FADD.FTZ R10, R23, R10 ;  /* 0x0000000a170a7221 */ /* 0x010fe20000010000 */
[----:B-----5:R-:W-:Y:S01]  /*2da0*/  FADD.FTZ R8, R21, R8 ;  /* 0x0000000815087221 */ /* 0x020fe20000010000 */
[----:B------:R-:W-:Y:S01]  /*2db0*/  FADD.FTZ R6, R9, R6 ;  /* 0x0000000609067221 */ /* 0x000fe20000010000 */
[----:B------:R-:W-:Y:S01]  /*2dc0*/  FADD.FTZ R4, R7, R4 ;  /* 0x0000000407047221 */ /* 0x000fe20000010000 */
[----:B-1----:R-:W-:Y:S01]  /*2dd0*/  FADD.FTZ R2, R5, R2 ;  /* 0x0000000205027221 */ /* 0x002fe20000010000 */
[----:B0-2---:R-:W-:-:S07]  /*2de0*/  FADD.FTZ R0, R3, R0 ;  /* 0x0000000003007221 */ /* 0x005fce0000010000 */
.L_x_7742:
        /* <DEDUP_REMOVED lines=9> */
[----:B---3--:R-:W-:Y:S01]  /*2e80*/  FADD.FTZ R13, R13, R14 ;  /* 0x0000000e0d0d7221 */ /* 0x008fe20000010000 */
        /* <DEDUP_REMOVED lines=22> */
.L_x_7709:
[----:B------:R-:W-:Y:S05]  /*2ff0*/  BSYNC.RECONVERGENT B0 ;  /* 0x0000000000007941 */ /* 0x000fea0003800200 */
.L_x_7708:
        /* <DEDUP_REMOVED lines=23> */
.L_x_7711:
[----:B------:R-:W-:Y:S05]  /*3170*/  BSYNC.RECONVERGENT B0 ;  /* 0x0000000000007941 */ /* 0x000fea0003800200 */
.L_x_7710:
        /* <DEDUP_REMOVED lines=13> */
.L_x_7713:
[----:B------:R-:W-:Y:S05]  /*3250*/  BSYNC.RECONVERGENT B0 ;  /* 0x0000000000007941 */ /* 0x000fea0003800200 */
.L_x_7712:
        /* <DEDUP_REMOVED lines=23> */
.L_x_7715:
[----:B------:R-:W-:Y:S05]  /*33d0*/  BSYNC.RECONVERGENT B0 ;  /* 0x0000000000007941 */ /* 0x000fea0003800200 */
.L_x_7714:
        /* <DEDUP_REMOVED lines=24> */
.L_x_7678:
        /* <DEDUP_REMOVED lines=16> */
.L_x_7716:
[----:B------:R-:W-:Y:S05]  /*3660*/  EXIT ;  /* 0x000000000000794d */ /* 0x000fea0003800000 */
.L_x_7680:
[----:B------:R-:W-:Y:S02]  /*3670*/  HFMA2 R12, -RZ, RZ, 0, 9.5367431640625e-07 ;  /* 0x00000010ff0c7431 */ /* 0x000fe400000001ff */
[----:B------:R-:W-:Y:S01]  /*3680*/  IMAD.MOV.U32 R11, RZ, RZ, 0x1f ;  /* 0x0000001fff0b7424 */ /* 0x000fe200078e00ff */
[----:B------:R-:W-:-:S07]  /*3690*/  MOV R15, 0xffffffff ;  /* 0xffffffff000f7802 */ /* 0x000fce0000000f00 */
[----:B------:R-:W-:Y:S05]  /*36a0*/  WARPSYNC.COLLECTIVE R15, `(.L_x_7717) ;  /* 0x000000000f087348 */ /* 0x000fea0003c00000 */
[----:B------:R0:W1:Y:S02]  /*36b0*/  SHFL.BFLY P6, R14, R13, R12, R11 ;  /* 0x0c00000c0d0e7389 */ /* 0x00006400000c000b */
[----:B01----:R-:W-:Y:S05]  /*36c0*/  ENDCOLLECTIVE ;  /* 0x000000000000791b */ /* 0x003fea0003800000 */
.L_x_7717:
[----:B------:R-:W-:Y:S01]  /*36d0*/  IMAD.MOV.U32 R12, RZ, RZ, 0x8 ;  /* 0x00000008ff0c7424 */ /* 0x000fe200078e00ff */
[----:B------:R-:W-:-:S04]  /*36e0*/  FMNMX.FTZ R0, R14, -3.40282346638528859812e+38, !PT ;  /* 0xff7fffff0e007809 */ /* 0x000fc80007810000 */
[----:B------:R-:W-:-:S07]  /*36f0*/  MOV R13, R0 ;  /* 0x00000000000d7202 */ /* 0x000fce0000000f00 */
[----:B------:R-:W-:Y:S05]  /*3700*/  WARPSYNC.COLLECTIVE R15, `(.L_x_7718) ;  /* 0x000000000f087348 */ /* 0x000fea0003c00000 */
[----:B------:R0:W1:Y:S02]  /*3710*/  SHFL.BFLY P6, R14, R13, R12, R11 ;  /* 0x0c00000c0d0e7389 */ /* 0x00006400000c000b */
[----:B01----:R-:W-:Y:S05]  /*3720*/  ENDCOLLECTIVE ;  /* 0x000000000000791b */ /* 0x003fea0003800000 */
.L_x_7718:
[----:B------:R-:W-:Y:S01]  /*3730*/  HFMA2 R12, -RZ, RZ, 0, 2.384185791015625e-07 ;  /* 0x00000004ff0c7431 */ /* 0x000fe200000001ff */
[----:B------:R-:W-:-:S04]  /*3740*/  FMNMX.FTZ R2, R0, R14, !PT ;  /* 0x0000000e00027209 */ /* 0x000fc80007810000 */
[----:B------:R-:W-:-:S07]  /*3750*/  MOV R13, R2 ;  /* 0x00000002000d7202 */ /* 0x000fce0000000f00 */
[----:B------:R-:W-:Y:S05]  /*3760*/  WARPSYNC.COLLECTIVE R15, `(.L_x_7719) ;  /* 0x000000000f087348 */ /* 0x000fea0003c00000 */
[----:B------:R0:W1:Y:S02]  /*3770*/  SHFL.BFLY P6, R14, R13, R12, R11 ;  /* 0x0c00000c0d0e7389 */ /* 0x00006400000c000b */
[----:B01----:R-:W-:Y:S05]  /*3780*/  ENDCOLLECTIVE ;  /* 0x000000000000791b */ /* 0x003fea0003800000 */
.L_x_7719:
[----:B------:R-:W-:Y:S02]  /*3790*/  MOV R12, 0x2 ;  /* 0x00000002000c7802 */ /* 0x000fe40000000f00 */
[----:B------:R-:W-:-:S05]  /*37a0*/  FMNMX.FTZ R3, R2, R14, !PT ;  /* 0x0000000e02037209 */ /* 0x000fca0007810000 */
[----:B------:R-:W-:-:S07]  /*37b0*/  IMAD.MOV.U32 R13, RZ, RZ, R3 ;  /* 0x000000ffff0d7224 */ /* 0x000fce00078e0003 */
[----:B------:R-:W-:Y:S05]  /*37c0*/  WARPSYNC.COLLECTIVE R15, `(.L_x_7720) ;  /* 0x000000000f087348 */ /* 0x000fea0003c00000 */
[----:B------:R0:W1:Y:S02]  /*37d0*/  SHFL.BFLY P6, R14, R13, R12, R11 ;  /* 0x0c00000c0d0e7389 */ /* 0x00006400000c000b */
[----:B01----:R-:W-:Y:S05]  /*37e0*/  ENDCOLLECTIVE ;  /* 0x000000000000791b */ /* 0x003fea0003800000 */
.L_x_7720:
[----:B------:R-:W-:Y:S05]  /*37f0*/  BRA `(.L_x_7721) ;  /* 0xffffffd000ec7947 */ /* 0x000fea000383ffff */
.L_x_7707:
[----:B------:R-:W-:Y:S02]  /*3800*/  HFMA2 R13, -RZ, RZ, 0, 0 ;  /* 0x00000000ff0d7431 */ /* 0x000fe400000001ff */
[----:B-1-3--:R-:W-:Y:S01]  /*3810*/  IMAD.MOV.U32 R12, RZ, RZ, 0x2 ;  /* 0x00000002ff0c7424 */ /* 0x00afe200078e00ff */
[----:B--2---:R-:W-:Y:S02]  /*3820*/  MOV R11, 0x1f ;  /* 0x0000001f000b7802 */ /* 0x004fe40000000f00 */
[----:B------:R-:W-:-:S07]  /*3830*/  MOV R15, 0xffffffff ;  /* 0xffffffff000f7802 */ /* 0x000fce0000000f00 */
[----:B0-----:R-:W-:Y:S05]  /*3840*/  WARPSYNC.COLLECTIVE R15, `(.L_x_7722) ;  /* 0x000000000f087348 */ /* 0x001fea0003c00000 */
[----:B------:R1:W2:Y:S02]  /*3850*/  SHFL.BFLY P6, R14, R13, R12, R11 ;  /* 0x0c00000c0d0e7389 */ /* 0x0002a400000c000b */
[----:B012---:R-:W-:Y:S05]  /*3860*/  ENDCOLLECTIVE ;  /* 0x000000000000791b */ /* 0x007fea0003800000 */
.L_x_7722:
[----:B------:R-:W-:Y:S02]  /*3870*/  HFMA2 R12, -RZ, RZ, 0, 5.9604644775390625e-08 ;  /* 0x00000001ff0c7431 */ /* 0x000fe400000001ff */
[----:B------:R-:W-:-:S04]  /*3880*/  IMAD.MOV.U32 R29, RZ, RZ, R14 ;  /* 0x000000ffff1d7224 */ /* 0x000fc800078e000e */
[----:B------:R-:W-:-:S05]  /*3890*/  FADD.FTZ R29, RZ, R29 ;  /* 0x0000001dff1d7221 */ /* 0x000fca0000010000 */
[----:B------:R-:W-:-:S07]  /*38a0*/  MOV R13, R29 ;  /* 0x0000001d000d7202 */ /* 0x000fce0000000f00 */
[----:B------:R-:W-:Y:S05]  /*38b0*/  WARPSYNC.COLLECTIVE R15, `(.L_x_7723) ;  /* 0x000000000f087348 */ /* 0x000fea0003c00000 */
[----:B------:R0:W1:Y:S02]  /*38c0*/  SHFL.BFLY P6, R14, R13, R12, R11 ;  /* 0x0c00000c0d0e7389 */ /* 0x00006400000c000b */
[----:B01----:R-:W-:Y:S05]  /*38d0*/  ENDCOLLECTIVE ;  /* 0x000000000000791b */ /* 0x003fea0003800000 */
.L_x_7723:
[----:B------:R-:W-:Y:S01]  /*38e0*/  HFMA2 R12, -RZ, RZ, 0, 1.1920928955078125e-07 ;  /* 0x00000002ff0c7431 */ /* 0x000fe200000001ff */
[----:B------:R-:W-:Y:S01]  /*38f0*/  MOV R13, RZ ;  /* 0x000000ff000d7202 */ /* 0x000fe20000000f00 */
[----:B------:R-:W-:-:S07]  /*3900*/  IMAD.MOV.U32 R26, RZ, RZ, R14 ;  /* 0x000000ffff1a7224 */ /* 0x000fce00078e000e */
[----:B------:R-:W-:Y:S05]  /*3910*/  WARPSYNC.COLLECTIVE R15, `(.L_x_7724) ;  /* 0x000000000f087348 */ /* 0x000fea0003c00000 */
[----:B------:R0:W1:Y:S02]  /*3920*/  SHFL.BFLY P6, R14, R13, R12, R11 ;  /* 0x0c00000c0d0e7389 */ /* 0x00006400000c000b */
[----:B01----:R-:W-:Y:S05]  /*3930*/  ENDCOLLECTIVE ;  /* 0x000000000000791b */ /* 0x003fea0003800000 */
.L_x_7724:
        /* <DEDUP_REMOVED lines=8> */
.L_x_7725:
[----:B------:R-:W-:Y:S01]  /*39c0*/  HFMA2 R12, -RZ, RZ, 0, 1.1920928955078125e-07 ;  /* 0x00000002ff0c7431 */ /* 0x000fe200000001ff */
[----:B------:R-:W-:Y:S01]  /*39d0*/  MOV R13, RZ ;  /* 0x000000ff000d7202 */ /* 0x000fe20000000f00 */
[----:B------:R-:W-:-:S07]  /*39e0*/  IMAD.MOV.U32 R24, RZ, RZ, R14 ;  /* 0x000000ffff187224 */ /* 0x000fce00078e000e */
[----:B------:R-:W-:Y:S05]  /*39f0*/  WARPSYNC.COLLECTIVE R15, `(.L_x_7726) ;  /* 0x000000000f087348 */ /* 0x000fea0003c00000 */
[----:B------:R0:W1:Y:S02]  /*3a00*/  SHFL.BFLY P6, R14, R13, R12, R11 ;  /* 0x0c00000c0d0e7389 */ /* 0x00006400000c000b */
[----:B01----:R-:W-:Y:S05]  /*3a10*/  ENDCOLLECTIVE ;  /* 0x000000000000791b */ /* 0x003fea0003800000 */
.L_x_7726:
        /* <DEDUP_REMOVED lines=8> */
.L_x_7727:
[----:B------:R-:W-:Y:S01]  /*3aa0*/  HFMA2 R12, -RZ, RZ, 0, 1.1920928955078125e-07 ;  /* 0x00000002ff0c7431 */ /* 0x000fe200000001ff */
[----:B------:R-:W-:Y:S01]  /*3ab0*/  MOV R13, RZ ;  /* 0x000000ff000d7202 */ /* 0x000fe20000000f00 */
[----:B------:R-:W-:-:S07]  /*3ac0*/  IMAD.MOV.U32 R20, RZ, RZ, R14 ;  /* 0x000000ffff147224 */ /* 0x000fce00078e000e */
[----:B------:R-:W-:Y:S05]  /*3ad0*/  WARPSYNC.COLLECTIVE R15, `(.L_x_7728) ;  /* 0x000000000f087348 */ /* 0x000fea0003c00000 */
[----:B------:R0:W1:Y:S02]  /*3ae0*/  SHFL.BFLY P6, R14, R13, R12, R11 ;  /* 0x0c00000c0d0e7389 */ /* 0x00006400000c000b */
[----:B01----:R-:W-:Y:S05]  /*3af0*/  ENDCOLLECTIVE ;  /* 0x000000000000791b */ /* 0x003fea0003800000 */
.L_x_7728:
        /* <DEDUP_REMOVED lines=8> */
.L_x_7729:
[----:B------:R-:W-:Y:S01]  /*3b80*/  HFMA2 R12, -RZ, RZ, 0, 1.1920928955078125e-07 ;  /* 0x00000002ff0c7431 */ /* 0x000fe200000001ff */
[----:B------:R-:W-:Y:S01]  /*3b90*/  MOV R13, RZ ;  /* 0x000000ff000d7202 */ /* 0x000fe20000000f00 */
[----:B------:R-:W-:-:S07]  /*3ba0*/  IMAD.MOV.U32 R10, RZ, RZ, R14 ;  /* 0x000000ffff0a7224 */ /* 0x000fce00078e000e */
[----:B------:R-:W-:Y:S05]  /*3bb0*/  WARPSYNC.COLLECTIVE R15, `(.L_x_7730) ;  /* 0x000000000f087348 */ /* 0x000fea0003c00000 */
[----:B------:R0:W1:Y:S02]  /*3bc0*/  SHFL.BFLY P6, R14, R13, R12, R11 ;  /* 0x0c00000c0d0e7389 */ /* 0x00006400000c000b */
[----:B01----:R-:W-:Y:S05]  /*3bd0*/  ENDCOLLECTIVE ;  /* 0x000000000000791b */ /* 0x003fea0003800000 */
.L_x_7730:
        /* <DEDUP_REMOVED lines=8> */
.L_x_7731:
[----:B------:R-:W-:Y:S01]  /*3c60*/  HFMA2 R12, -RZ, RZ, 0, 1.1920928955078125e-07 ;  /* 0x00000002ff0c7431 */ /* 0x000fe200000001ff */
[----:B------:R-:W-:Y:S01]  /*3c70*/  MOV R13, RZ ;  /* 0x000000ff000d7202 */ /* 0x000fe20000000f00 */
[----:B------:R-:W-:-:S07]  /*3c80*/  IMAD.MOV.U32 R8, RZ, RZ, R14 ;  /* 0x000000ffff087224 */ /* 0x000fce00078e000e */
[----:B------:R-:W-:Y:S05]  /*3c90*/  WARPSYNC.COLLECTIVE R15, `(.L_x_7732) ;  /* 0x000000000f087348 */ /* 0x000fea0003c00000 */
[----:B------:R0:W1:Y:S02]  /*3ca0*/  SHFL.BFLY P6, R14, R13, R12, R11 ;  /* 0x0c00000c0d0e7389 */ /* 0x00006400000c000b */
[----:B01----:R-:W-:Y:S05]  /*3cb0*/  ENDCOLLECTIVE ;  /* 0x000000000000791b */ /* 0x003fea0003800000 */
.L_x_7732:
        /* <DEDUP_REMOVED lines=8> */
.L_x_7733:
[----:B------:R-:W-:Y:S01]  /*3d40*/  HFMA2 R12, -RZ, RZ, 0, 1.1920928955078125e-07 ;  /* 0x00000002ff0c7431 */ /* 0x000fe200000001ff */
[----:B------:R-:W-:Y:S01]  /*3d50*/  MOV R13, RZ ;  /* 0x000000ff000d7202 */ /* 0x000fe20000000f00 */
[----:B------:R-:W-:-:S07]  /*3d60*/  IMAD.MOV.U32 R6, RZ, RZ, R14 ;  /* 0x000000ffff067224 */ /* 0x000fce00078e000e */
[----:B------:R-:W-:Y:S05]  /*3d70*/  WARPSYNC.COLLECTIVE R15, `(.L_x_7734) ;  /* 0x000000000f087348 */ /* 0x000fea0003c00000 */
[----:B------:R0:W1:Y:S02]  /*3d80*/  SHFL.BFLY P6, R14, R13, R12, R11 ;  /* 0x0c00000c0d0e7389 */ /* 0x00006400000c000b */
[----:B01----:R-:W-:Y:S05]  /*3d90*/  ENDCOLLECTIVE ;  /* 0x000000000000791b */ /* 0x003fea0003800000 */
.L_x_7734:
        /* <DEDUP_REMOVED lines=8> */
.L_x_7735:
[----:B------:R-:W-:Y:S01]  /*3e20*/  HFMA2 R12, -RZ, RZ, 0, 1.1920928955078125e-07 ;  /* 0x00000002ff0c7431 */ /* 0x000fe200000001ff */
[----:B------:R-:W-:Y:S01]  /*3e30*/  MOV R13, RZ ;  /* 0x000000ff000d7202 */ /* 0x000fe20000000f00 */
[----:B------:R-:W-:-:S07]  /*3e40*/  IMAD.MOV.U32 R4, RZ, RZ, R14 ;  /* 0x000000ffff047224 */ /* 0x000fce00078e000e */
[----:B------:R-:W-:Y:S05]  /*3e50*/  WARPSYNC.COLLECTIVE R15, `(.L_x_7736) ;  /* 0x000000000f087348 */ /* 0x000fea0003c00000 */
[----:B------:R0:W1:Y:S02]  /*3e60*/  SHFL.BFLY P6, R14, R13, R12, R11 ;  /* 0x0c00000c0d0e7389 */ /* 0x00006400000c000b */
[----:B01----:R-:W-:Y:S05]  /*3e70*/  ENDCOLLECTIVE ;  /* 0x000000000000791b */ /* 0x003fea0003800000 */
.L_x_7736:
        /* <DEDUP_REMOVED lines=8> */
.L_x_7737:
[----:B------:R-:W-:Y:S01]  /*3f00*/  HFMA2 R12, -RZ, RZ, 0, 1.1920928955078125e-07 ;  /* 0x00000002ff0c7431 */ /* 0x000fe200000001ff */
[----:B------:R-:W-:Y:S01]  /*3f10*/  MOV R13, RZ ;  /* 0x000000ff000d7202 */ /* 0x000fe20000000f00 */
[----:B------:R-:W-:-:S07]  /*3f20*/  IMAD.MOV.U32 R2, RZ, RZ, R14 ;  /* 0x000000ffff027224 */ /* 0x000fce00078e000e */
[----:B------:R-:W-:Y:S05]  /*3f30*/  WARPSYNC.COLLECTIVE R15, `(.L_x_7738) ;  /* 0x000000000f087348 */ /* 0x000fea0003c00000 */
[----:B------:R0:W1:Y:S02]  /*3f40*/  SHFL.BFLY P6, R14, R13, R12, R11 ;  /* 0x0c00000c0d0e7389 */ /* 0x00006400000c000b */
[----:B01----:R-:W-:Y:S05]  /*3f50*/  ENDCOLLECTIVE ;  /* 0x000000000000791b */ /* 0x003fea0003800000 */
.L_x_7738:
[----:B------:R-:W-:Y:S01]  /*3f60*/  FADD.FTZ R2, R5, R2 ;  /* 0x0000000205027221 */ /* 0x000fe20000010000 */
[----:B------:R-:W-:Y:S01]  /*3f70*/  MOV R12, 0x1 ;  /* 0x00000001000c7802 */ /* 0x000fe20000000f00 */
[----:B------:R-:W-:-:S04]  /*3f80*/  FADD.FTZ R3, RZ, R14 ;  /* 0x0000000eff037221 */ /* 0x000fc80000010000 */
[----:B------:R-:W-:-:S07]  /*3f90*/  IMAD.MOV.U32 R13, RZ, RZ, R3 ;  /* 0x000000ffff0d7224 */ /* 0x000fce00078e0003 */
[----:B------:R-:W-:Y:S05]  /*3fa0*/  WARPSYNC.COLLECTIVE R15, `(.L_x_7739) ;  /* 0x000000000f087348 */ /* 0x000fea0003c00000 */
[----:B------:R0:W1:Y:S02]  /*3fb0*/  SHFL.BFLY P6, R14, R13, R12, R11 ;  /* 0x0c00000c0d0e7389 */ /* 0x00006400000c000b */
[----:B01----:R-:W-:Y:S05]  /*3fc0*/  ENDCOLLECTIVE ;  /* 0x000000000000791b */ /* 0x003fea0003800000 */
.L_x_7739:
[----:B------:R-:W-:Y:S02]  /*3fd0*/  HFMA2 R12, -RZ, RZ, 0, 1.1920928955078125e-07 ;  /* 0x00000002ff0c7431 */ /* 0x000fe400000001ff */
[----:B------:R-:W-:Y:S01]  /*3fe0*/  IMAD.MOV.U32 R13, RZ, RZ, RZ ;  /* 0x000000ffff0d7224 */ /* 0x000fe200078e00ff */
[----:B------:R-:W-:-:S07]  /*3ff0*/  MOV R0, R14 ;  /* 0x0000000e00007202 */ /* 0x000fce0000000f00 */
[----:B------:R-:W-:Y:S05]  /*4000*/  WARPSYNC.COLLECTIVE R15, `(.L_x_7740) ;  /* 0x000000000f087348 */ /* 0x000fea0003c00000 */
[----:B------:R0:W1:Y:S02]  /*4010*/  SHFL.BFLY P6, R14, R13, R12, R11 ;  /* 0x0c00000c0d0e7389 */ /* 0x00006400000c000b */
[----:B01----:R-:W-:Y:S05]  /*4020*/  ENDCOLLECTIVE ;  /* 0x000000000000791b */ /* 0x003fea0003800000 */
.L_x_7740:
[----:B------:R-:W-:Y:S01]  /*4030*/  FADD.FTZ R0, R3, R0 ;  /* 0x0000000003007221 */ /* 0x000fe20000010000 */
[----:B------:R-:W-:Y:S01]  /*4040*/  MOV R12, 0x1 ;  /* 0x00000001000c7802 */ /* 0x000fe20000000f00 */
[----:B------:R-:W-:-:S07]  /*4050*/  FADD.FTZ R13, RZ, R14 ;  /* 0x0000000eff0d7221 */ /* 0x000fce0000010000 */
[----:B------:R-:W-:Y:S05]  /*4060*/  WARPSYNC.COLLECTIVE R15, `(.L_x_7741) ;  /* 0x000000000f087348 */ /* 0x000fea0003c00000 */
[----:B------:R0:W1:Y:S02]  /*4070*/  SHFL.BFLY P6, R14, R13, R12, R11 ;  /* 0x0c00000c0d0e7389 */ /* 0x00006400000c000b */
[----:B01----:R-:W-:Y:S05]  /*4080*/  ENDCOLLECTIVE ;  /* 0x000000000000791b */ /* 0x003fea0003800000 */
.L_x_7741:
[----:B------:R-:W-:Y:S05]  /*4090*/  BRA `(.L_x_7742) ;  /* 0xffffffec00547947 */ /* 0x000fea000383ffff */
.L_x_7743:
        /* <DEDUP_REMOVED lines=14> */
.L_x_27386:


//--------------------- .text._ZN4vllm25paged_attention_v2_kernelIfhLi64ELi16ELi128ELNS_18Fp8KVCacheDataTypeE2ELb1ELi512EEEvPfS2_PT_PKS3_PKT0_S9_ifPKiSB_iPKfiiiSD_SD_iiiii --------------------------
	.section	.text._ZN4vllm25paged_attention_v2_kernelIfhLi64ELi16ELi128ELNS_18Fp8KVCacheDataTypeE2ELb1ELi512EEEvPfS2_PT_PKS3_PKT0_S9_ifPKiSB_iPKfiiiSD_SD_iiiii,"ax",@progbits
	.align	128
        .global         _ZN4vllm25paged_attention_v2_kernelIfhLi64ELi16ELi128ELNS_18Fp8KVCacheDataTypeE2ELb1ELi512EEEvPfS2_PT_PKS3_PKT0_S9_ifPKiSB_iPKfiiiSD_SD_iiiii
        .type           _ZN4vllm25paged_attention_v2_kernelIfhLi64ELi16ELi128ELNS_18Fp8KVCacheDataTypeE2ELb1ELi512EEEvPfS2_PT_PKS3_PKT0_S9_ifPKiSB_iPKfiiiSD_SD_iiiii,@function
        .size           _ZN4vllm25paged_attention_v2_kernelIfhLi64ELi16ELi128ELNS_18Fp8KVCacheDataTypeE2ELb1ELi512EEEvPfS2_PT_PKS3_PKT0_S9_ifPKiSB_iPKfiiiSD_SD_iiiii,(.L_x_27387 - _ZN4vllm25paged_attention_v2_kernelIfhLi64ELi16ELi128ELNS_18Fp8KVCacheDataTypeE2ELb1ELi512EEEvPfS2_PT_PKS3_PKT0_S9_ifPKiSB_iPKfiiiSD_SD_iiiii)
        .other          _ZN4vllm25paged_attention_v2_kernelIfhLi64ELi16ELi128ELNS_18Fp8KVCacheDataTypeE2ELb1ELi512EEEvPfS2_PT_PKS3_PKT0_S9_ifPKiSB_iPKfiiiSD_SD_iiiii,@"STO_CUDA_ENTRY STV_DEFAULT"
_ZN4vllm25paged_attention_v2_kernelIfhLi64ELi16ELi128ELNS_18Fp8KVCacheDataTypeE2ELb1ELi512EEEvPfS2_PT_PKS3_PKT0_S9_ifPKiSB_iPKfiiiSD_SD_iiiii:
.text._ZN4vllm25paged_attention_v2_kernelIfhLi64ELi16ELi128ELNS_18Fp8KVCacheDataTypeE2ELb1ELi512EEEvPfS2_PT_PKS3_PKT0_S9_ifPKiSB_iPKfiiiSD_SD_iiiii:
        /* <DEDUP_REMOVED lines=109> */
.L_x_7744:
        /* <DEDUP_REMOVED lines=10> */
[----:B------:R-:W-:Y:S01]  /*0770*/  IMAD.IADD R4, R15, 0x1, -R4 ;  /* 0x000000010f047824 */ /* 0x000fe200078e0a04 */
        /* <DEDUP_REMOVED lines=11> */
[----:B-1----:R-:W-:-:S03]  /*0830*/  IADD3 R3, PT, PT, R8, -UR4, RZ ;  /* 0x8000000408037c10 */ /* 0x002fc6000fffe0ff */
[----:B------:R-:W-:-:S07]  /*0840*/  IMAD.MOV.U32 R15, RZ, RZ, R9 ;  /* 0x000000ffff0f7224 */ /* 0x000fce00078e0009 */
.L_x_7748:
        /* <DEDUP_REMOVED lines=41> */
.L_x_7746:
[----:B------:R-:W-:Y:S05]  /*0ae0*/  BSYNC.RECONVERGENT B6 ;  /* 0x0000000000067941 */ /* 0x000fea0003800200 */
.L_x_7745:
        /* <DEDUP_REMOVED lines=12> */
.L_x_7790:
        /* <DEDUP_REMOVED lines=42> */
.L_x_7754:
        /* <DEDUP_REMOVED lines=11> */
.L_x_7753:
[----:B------:R-:W-:Y:S05]  /*0f00*/  BSYNC.RECONVERGENT B1 ;  /* 0x0000000000017941 */ /* 0x000fea0003800200 */
.L_x_7752:
        /* <DEDUP_REMOVED lines=12> */
.L_x_7757:
        /* <DEDUP_REMOVED lines=100> */
.L_x_7756:
[----:B------:R-:W-:Y:S05]  /*1610*/  BSYNC.RECONVERGENT B1 ;  /* 0x0000000000017941 */ /* 0x000fea0003800200 */
.L_x_7755:
        /* <DEDUP_REMOVED lines=55> */
.L_x_7759:
[----:B------:R-:W-:Y:S05]  /*1990*/  BSYNC.RECONVERGENT B1 ;  /* 0x0000000000017941 */ /* 0x000fea0003800200 */
.L_x_7758:
        /* <DEDUP_REMOVED lines=26> */
.L_x_7751:
[----:B------:R-:W-:Y:S05]  /*1b40*/  BSYNC.RECONVERGENT B0 ;  /* 0x0000000000007941 */ /* 0x000fea0003800200 */
.L_x_7750:
        /* <DEDUP_REMOVED lines=40> */
.L_x_7764:
[----:B------:R-:W1:Y:S01]  /*1dd0*/  LDS R14, [R7] ;  /* 0x00000000070e7984 */ /* 0x000e620000000800 */
[----:B------:R-:W-:-:S05]  /*1de0*/  VIADD R13, R13, 0x1 ;  /* 0x000000010d0d7836 */ /* 0x000fca0000000000 */
[----:B------:R-:W-:Y:S01]  /*1df0*/  ISETP.NE.AND P0, PT, R13, RZ, PT ;  /* 0x000000ff0d00720c */ /* 0x000fe20003f05270 */
[----:B-1----:R-:W-:-:S05]  /*1e00*/  FMUL.FTZ R14, R14, R3 ;  /* 0x000000030e0e7220 */ /* 0x002fca0000410000 */
[----:B------:R1:W-:Y:S02]  /*1e10*/  STS [R7], R14 ;  /* 0x0000000e07007388 */ /* 0x0003e40000000800 */
[----:B-1----:R-:W-:-:S05]  /*1e20*/  IADD3 R7, PT, PT, R7, 0x200, RZ ;  /* 0x0000020007077810 */ /* 0x002fca0007ffe0ff */
[----:B------:R-:W-:Y:S05]  /*1e30*/  @P0 BRA `(.L_x_7764) ;  /* 0xfffffffc00e40947 */ /* 0x000fea000383ffff */
.L_x_7763:
[----:B------:R-:W-:Y:S05]  /*1e40*/  BSYNC.RECONVERGENT B1 ;  /* 0x0000000000017941 */ /* 0x000fea0003800200 */
.L_x_7762:
        /* <DEDUP_REMOVED lines=12> */
.L_x_7767:
        /* <DEDUP_REMOVED lines=52> */
.L_x_7766:
[----:B------:R-:W-:Y:S05]  /*2250*/  BSYNC.RECONVERGENT B1 ;  /* 0x0000000000017941 */ /* 0x000fea0003800200 */
.L_x_7765:
        /* <DEDUP_REMOVED lines=31> */
.L_x_7769:
[----:B------:R-:W-:Y:S05]  /*2450*/  BSYNC.RECONVERGENT B1 ;  /* 0x0000000000017941 */ /* 0x000fea0003800200 */
.L_x_7768:
        /* <DEDUP_REMOVED lines=14> */
.L_x_7761:
[----:B------:R-:W-:Y:S05]  /*2540*/  BSYNC.RECONVERGENT B0 ;  /* 0x0000000000007941 */ /* 0x000fea0003800200 */
.L_x_7760:
        /* <DEDUP_REMOVED lines=18> */
.L_x_7771:
[----:B------:R-:W-:Y:S05]  /*2670*/  BSYNC.RECONVERGENT B0 ;  /* 0x0000000000007941 */ /* 0x000fea0003800200 */
.L_x_7770:
        /* <DEDUP_REMOVED lines=27> */
.L_x_7775:
        /* <DEDUP_REMOVED lines=34> */
.L_x_7774:
        /* <DEDUP_REMOVED lines=16> */
.L_x_7773:
[----:B------:R-:W-:Y:S05]  /*2b50*/  BSYNC.RECONVERGENT B6 ;  /* 0x0000000000067941 */ /* 0x000fea0003800200 */
.L_x_7772:
[----:B------:R-:W-:Y:S01]  /*2b60*/  UMOV UR4, 0xffffffff ;  /* 0xffffffff00047882 */ /* 0x000fe20000000000 */
[----:B------:R-:W-:Y:S02]  /*2b70*/  LOP3.LUT R26, R18, 0x1f, RZ, 0xc0, !PT ;  /* 0x0000001f121a7812 */ /* 0x000fe400078ec0ff */
[----:B------:R-:W-:Y:S05]  /*2b80*/  BRA.DIV UR4, `(.L_x_7776) ;  /* 0x0000000a04e07947 */ /* 0x000fea000b800000 */
[----:B------:R-:W-:Y:S02]  /*2b90*/  HFMA2 R9, -RZ, RZ, 0, 0 ;  /* 0x00000000ff097431 */ /* 0x000fe400000001ff */
[----:B--2---:R-:W-:Y:S02]  /*2ba0*/  IMAD.MOV.U32 R7, RZ, RZ, RZ ;  /* 0x000000ffff077224 */ /* 0x004fe400078e00ff */
[----:B-1-3--:R-:W-:Y:S01]  /*2bb0*/  HFMA2 R3, -RZ, RZ, 0, 0 ;  /* 0x00000000ff037431 */ /* 0x00afe200000001ff */
[----:B------:R-:W-:Y:S01]  /*2bc0*/  MOV R5, RZ ;  /* 0x000000ff00057202 */ /* 0x000fe20000000f00 */
[----:B------:R-:W-:Y:S01]  /*2bd0*/  HFMA2 R14, -RZ, RZ, 0, 0 ;  /* 0x00000000ff0e7431 */ /* 0x000fe200000001ff */
[----:B------:R-:W-:Y:S01]  /*2be0*/  MOV R21, RZ ;  /* 0x000000ff00157202 */ /* 0x000fe20000000f00 */
[----:B------:R-:W-:Y:S01]  /*2bf0*/  FADD.FTZ R7, RZ, R7 ;  /* 0x00000007ff077221 */ /* 0x000fe20000010000 */
[----:B------:R-:W-:Y:S02]  /*2c00*/  IMAD.MOV.U32 R23, RZ, RZ, RZ ;  /* 0x000000ffff177224 */ /* 0x000fe400078e00ff */
[----:B------:R-:W-:Y:S01]  /*2c10*/  FADD.FTZ R5, RZ, R5 ;  /* 0x00000005ff057221 */ /* 0x000fe20000010000 */
[----:B------:R-:W-:Y:S01]  /*2c20*/  FADD.FTZ R9, RZ, R9 ;  /* 0x00000009ff097221 */ /* 0x000fe20000010000 */
[----:B------:R-:W-:Y:S01]  /*2c30*/  FADD.FTZ R23, RZ, R23 ;  /* 0x00000017ff177221 */ /* 0x000fe20000010000 */
[----:B------:R-:W-:Y:S01]  /*2c40*/  FADD.FTZ R3, RZ, R3 ;  /* 0x00000003ff037221 */ /* 0x000fe20000010000 */
[----:B------:R-:W-:Y:S01]  /*2c50*/  FADD.FTZ R21, RZ, R21 ;  /* 0x00000015ff157221 */ /* 0x000fe20000010000 */
[--C-:B------:R-:W-:Y:S01]  /*2c60*/  FADD.FTZ R25, RZ, R14.reuse ;  /* 0x0000000eff197221 */ /* 0x100fe20000010000 */
[----:B------:R-:W1:Y:S01]  /*2c70*/  SHFL.BFLY PT, R4, R7, 0x1, 0x1f ;  /* 0x0c201f0007047f89 */ /* 0x000e6200000e0000 */
[----:B------:R-:W-:-:S03]  /*2c80*/  FADD.FTZ R8, RZ, R14 ;  /* 0x0000000eff087221 */ /* 0x000fc60000010000 */
[----:B------:R-:W2:Y:S04]  /*2c90*/  SHFL.BFLY PT, R6, R9, 0x1, 0x1f ;  /* 0x0c201f0009067f89 */ /* 0x000ea800000e0000 */
[----:B------:R-:W3:Y:S04]  /*2ca0*/  SHFL.BFLY PT, R2, R5, 0x1, 0x1f ;  /* 0x0c201f0005027f89 */ /* 0x000ee800000e0000 */
[----:B0-----:R-:W0:Y:S04]  /*2cb0*/  SHFL.BFLY PT, R0, R3, 0x1, 0x1f ;  /* 0x0c201f0003007f89 */ /* 0x001e2800000e0000 */
[----:B------:R-:W4:Y:S04]  /*2cc0*/  SHFL.BFLY PT, R24, R25, 0x1, 0x1f ;  /* 0x0c201f0019187f89 */ /* 0x000f2800000e0000 */
[----:B------:R-:W5:Y:S04]  /*2cd0*/  SHFL.BFLY PT, R20, R23, 0x1, 0x1f ;  /* 0x0c201f0017147f89 */ /* 0x000f6800000e0000 */
[----:B------:R-:W5:Y:S01]  /*2ce0*/  SHFL.BFLY PT, R10, R21, 0x1, 0x1f ;  /* 0x0c201f00150a7f89 */ /* 0x000f6200000e0000 */
[----:B-1----:R-:W-:-:S03]  /*2cf0*/  FADD.FTZ R4, R7, R4 ;  /* 0x0000000407047221 */ /* 0x002fc60000010000 */
[----:B------:R1:W1:Y:S01]  /*2d00*/  SHFL.BFLY PT, R14, R8, 0x1, 0x1f ;  /* 0x0c201f00080e7f89 */ /* 0x00026200000e0000 */
[----:B--2---:R-:W-:Y:S01]  /*2d10*/  FADD.FTZ R6, R9, R6 ;  /* 0x0000000609067221 */ /* 0x004fe20000010000 */
[----:B---3--:R-:W-:Y:S01]  /*2d20*/  FADD.FTZ R7, R5, R2 ;  /* 0x0000000205077221 */ /* 0x008fe20000010000 */
[----:B------:R-:W-:Y:S01]  /*2d30*/  MOV R2, R4 ;  /* 0x0000000400027202 */ /* 0x000fe20000000f00 */
[----:B0-----:R-:W-:Y:S01]  /*2d40*/  FADD.FTZ R5, R3, R0 ;  /* 0x0000000003057221 */ /* 0x001fe20000010000 */
[----:B------:R-:W-:Y:S02]  /*2d50*/  IMAD.MOV.U32 R0, RZ, RZ, R6 ;  /* 0x000000ffff007224 */ /* 0x000fe400078e0006 */
[----:B----4-:R-:W-:Y:S01]  /*2d60*/  FADD.FTZ R24, R25, R24 ;  /* 0x0000001819187221 */ /* 0x010fe20000010000 */
[----:B-----5:R-:W-:Y:S01]  /*2d70*/  FADD.FTZ R20, R23, R20 ;  /* 0x0000001417147221 */ /* 0x020fe20000010000 */
[----:B------:R-:W-:-:S07]  /*2d80*/  FADD.FTZ R10, R21, R10 ;  /* 0x0000000a150a7221 */ /* 0x000fce0000010000 */
.L_x_7807:
[C---:B------:R-:W-:Y:S01]  /*2d90*/  LOP3.LUT P0, RZ, R18.reuse, 0x3, RZ, 0xc0, !PT ;  /* 0x0000000312ff7812 */ /* 0x040fe2000780c0ff */
[----:B------:R-:W-:Y:S05]  /*2da0*/  WARPSYNC.ALL ;  /* 0x0000000000007948 */ /* 0x000fea0003800000 */
[----:B------:R-:W-:Y:S01]  /*2db0*/  LOP3.LUT R3, R18, 0x3c0, RZ, 0xc0, !PT ;  /* 0x000003c012037812 */ /* 0x000fe200078ec0ff */
[----:B------:R-:W-:Y:S01]  /*2dc0*/  BAR.SYNC.DEFER_BLOCKING 0x0 ;  /* 0x0000000000007b1d */ /* 0x000fe20000010000 */
[----:B------:R-:W-:Y:S01]  /*2dd0*/  SHF.R.U32.HI R26, RZ, 0x2, R26 ;  /* 0x00000002ff1a7819 */ /* 0x000fe2000001161a */
[----:B-1----:R-:W-:Y:S01]  /*2de0*/  FADD.FTZ R8, R8, R14 ;  /* 0x0000000e08087221 */ /* 0x002fe20000010000 */
[----:B------:R-:W-:-:S02]  /*2df0*/  ISETP.NE.OR P1, PT, R3, 0x40, P0 ;  /* 0x000000400300780c */ /* 0x000fc40000725670 */
[----:B------:R-:W-:Y:S01]  /*2e00*/  SHF.L.U32 R3, R18, 0x1, RZ ;  /* 0x0000000112037819 */ /* 0x000fe200000006ff */
        /* <DEDUP_REMOVED lines=16> */
.L_x_7778:
[----:B------:R-:W-:Y:S05]  /*2f10*/  BSYNC.RECONVERGENT B0 ;  /* 0x0000000000007941 */ /* 0x000fea0003800200 */
.L_x_7777:
        /* <DEDUP_REMOVED lines=29> */
.L_x_7780:
[----:B------:R-:W-:Y:S05]  /*30f0*/  BSYNC.RECONVERGENT B0 ;  /* 0x0000000000007941 */ /* 0x000fea0003800200 */
.L_x_7779:
[----:B------:R-:W-:Y:S06]  /*3100*/  BAR.SYNC.DEFER_BLOCKING 0x0 ;  /* 0x0000000000007b1d */ /* 0x000fec0000010000 */
[----:B------:R-:W-:Y:S04]  /*3110*/  BSSY.RECONVERGENT B0, `(.L_x_7781) ;  /* 0x000000b000007945 */ /* 0x000fe80003800200 */
[----:B------:R-:W-:Y:S05]  /*3120*/  @P2 BRA `(.L_x_7782) ;  /* 0x0000000000242947 */ /* 0x000fea0003800000 */
        /* <DEDUP_REMOVED lines=9> */
.L_x_7782:
[----:B------:R-:W-:Y:S05]  /*31c0*/  BSYNC.RECONVERGENT B0 ;  /* 0x0000000000007941 */ /* 0x000fea0003800200 */
.L_x_7781:
[----:B------:R-:W-:Y:S06]  /*31d0*/  BAR.SYNC.DEFER_BLOCKING 0x0 ;  /* 0x0000000000007b1d */ /* 0x000fec0000010000 */
[----:B------:R-:W-:Y:S04]  /*31e0*/  BSSY.RECONVERGENT B0, `(.L_x_7783) ;  /* 0x0000012000007945 */ /* 0x000fe80003800200 */
[----:B------:R-:W-:Y:S05]  /*31f0*/  @P3 BRA `(.L_x_7784) ;  /* 0x0000000000403947 */ /* 0x000fea0003800000 */
[----:B01----:R-:W0:Y:S04]  /*3200*/  LDS R9, [R3] ;  /* 0x0000000003097984 */ /* 0x003e280000000800 */
        /* <DEDUP_REMOVED lines=15> */
.L_x_7784:
[----:B------:R-:W-:Y:S05]  /*3300*/  BSYNC.RECONVERGENT B0 ;  /* 0x0000000000007941 */ /* 0x000fea0003800200 */
.L_x_7783:
[----:B------:R-:W-:Y:S06]  /*3310*/  BAR.SYNC.DEFER_BLOCKING 0x0 ;  /* 0x0000000000007b1d */ /* 0x000fec0000010000 */
[----:B------:R-:W-:Y:S05]  /*3320*/  @P4 EXIT ;  /* 0x000000000000494d */ /* 0x000fea0003800000 */
[----:B------:R-:W-:-:S04]  /*3330*/  IMAD R16, R22, R16, R17 ;  /* 0x0000001016107224 */ /* 0x000fc800078e0211 */
[----:B------:R-:W-:Y:S01]  /*3340*/  IMAD R3, R16, UR38, RZ ;  /* 0x0000002610037c24 */ /* 0x000fe2000f8e02ff */
[----:B------:R-:W-:Y:S06]  /*3350*/  @P0 EXIT ;  /* 0x000000000000094d */ /* 0x000fec0003800000 */
[----:B------:R-:W2:Y:S01]  /*3360*/  LDCU.64 UR4, c[0x0][0x390] ;  /* 0x00007200ff0477ac */ /* 0x000ea20008000a00 */
[----:B------:R-:W-:Y:S01]  /*3370*/  IMAD.SHL.U32 R3, R3, 0x40, RZ ;  /* 0x0000004003037824 */ /* 0x000fe200078e00ff */
[----:B------:R-:W-:Y:S02]  /*3380*/  SHF.R.U32.HI R18, RZ, 0x2, R18 ;  /* 0x00000002ff127819 */ /* 0x000fe40000011612 */
[----:B------:R-:W-:-:S04]  /*3390*/  SHF.L.U32 R19, R19, 0x6, RZ ;  /* 0x0000000613137819 */ /* 0x000fc800000006ff */
[----:B------:R-:W-:-:S04]  /*33a0*/  IADD3 R3, P0, P1, R18, R3, R19 ;  /* 0x0000000312037210 */ /* 0x000fc8000791e013 */
        /* <DEDUP_REMOVED lines=12> */
.L_x_7747:
        /* <DEDUP_REMOVED lines=16> */
.L_x_7785:
[----:B------:R-:W-:Y:S05]  /*3570*/  EXIT ;  /* 0x000000000000794d */ /* 0x000fea0003800000 */
.L_x_7749:
[----:B------:R-:W-:Y:S02]  /*3580*/  HFMA2 R12, -RZ, RZ, 0, 9.5367431640625e-07 ;  /* 0x00000010ff0c7431 */ /* 0x000fe400000001ff */
[----:B------:R-:W-:Y:S01]  /*3590*/  IMAD.MOV.U32 R11, RZ, RZ, 0x1f ;  /* 0x0000001fff0b7424 */ /* 0x000fe200078e00ff */
[----:B------:R-:W-:-:S07]  /*35a0*/  MOV R15, 0xffffffff ;  /* 0xffffffff000f7802 */ /* 0x000fce0000000f00 */
[----:B------:R-:W-:Y:S05]  /*35b0*/  WARPSYNC.COLLECTIVE R15, `(.L_x_7786) ;  /* 0x000000000f087348 */ /* 0x000fea0003c00000 */
[----:B------:R0:W1:Y:S02]  /*35c0*/  SHFL.BFLY P6, R14, R13, R12, R11 ;  /* 0x0c00000c0d0e7389 */ /* 0x00006400000c000b */
[----:B01----:R-:W-:Y:S05]  /*35d0*/  ENDCOLLECTIVE ;  /* 0x000000000000791b */ /* 0x003fea0003800000 */
.L_x_7786:
[----:B------:R-:W-:Y:S01]  /*35e0*/  IMAD.MOV.U32 R12, RZ, RZ, 0x8 ;  /* 0x00000008ff0c7424 */ /* 0x000fe200078e00ff */
[----:B------:R-:W-:-:S04]  /*35f0*/  FMNMX.FTZ R0, R14, -3.40282346638528859812e+38, !PT ;  /* 0xff7fffff0e007809 */ /* 0x000fc80007810000 */
[----:B------:R-:W-:-:S07]  /*3600*/  MOV R13, R0 ;  /* 0x00000000000d7202 */ /* 0x000fce0000000f00 */
[----:B------:R-:W-:Y:S05]  /*3610*/  WARPSYNC.COLLECTIVE R15, `(.L_x_7787) ;  /* 0x000000000f087348 */ /* 0x000fea0003c00000 */
[----:B------:R0:W1:Y:S02]  /*3620*/  SHFL.BFLY P6, R14, R13, R12, R11 ;  /* 0x0c00000c0d0e7389 */ /* 0x00006400000c000b */
[----:B01----:R-:W-:Y:S05]  /*3630*/  ENDCOLLECTIVE ;  /* 0x000000000000791b */ /* 0x003fea0003800000 */
.L_x_7787:
[----:B------:R-:W-:Y:S01]  /*3640*/  HFMA2 R12, -RZ, RZ, 0, 2.384185791015625e-07 ;  /* 0x00000004ff0c7431 */ /* 0x000fe200000001ff */
[----:B------:R-:W-:-:S04]  /*3650*/  FMNMX.FTZ R2, R0, R14, !PT ;  /* 0x0000000e00027209 */ /* 0x000fc80007810000 */
[----:B------:R-:W-:-:S07]  /*3660*/  MOV R13, R2 ;  /* 0x00000002000d7202 */ /* 0x000fce0000000f00 */
[----:B------:R-:W-:Y:S05]  /*3670*/  WARPSYNC.COLLECTIVE R15, `(.L_x_7788) ;  /* 0x000000000f087348 */ /* 0x000fea0003c00000 */
[----:B------:R0:W1:Y:S02]  /*3680*/  SHFL.BFLY P6, R14, R13, R12, R11 ;  /* 0x0c00000c0d0e7389 */ /* 0x00006400000c000b */
[----:B01----:R-:W-:Y:S05]  /*3690*/  ENDCOLLECTIVE ;  /* 0x000000000000791b */ /* 0x003fea0003800000 */
.L_x_7788:
[----:B------:R-:W-:Y:S02]  /*36a0*/  MOV R12, 0x2 ;  /* 0x00000002000c7802 */ /* 0x000fe40000000f00 */
[----:B------:R-:W-:-:S05]  /*36b0*/  FMNMX.FTZ R3, R2, R14, !PT ;  /* 0x0000000e02037209 */ /* 0x000fca0007810000 */
[----:B------:R-:W-:-:S07]  /*36c0*/  IMAD.MOV.U32 R13, RZ, RZ, R3 ;  /* 0x000000ffff0d7224 */ /* 0x000fce00078e0003 */
[----:B------:R-:W-:Y:S05]  /*36d0*/  WARPSYNC.COLLECTIVE R15, `(.L_x_7789) ;  /* 0x000000000f087348 */ /* 0x000fea0003c00000 */
[----:B------:R0:W1:Y:S02]  /*36e0*/  SHFL.BFLY P6, R14, R13, R12, R11 ;  /* 0x0c00000c0d0e7389 */ /* 0x00006400000c000b */
[----:B01----:R-:W-:Y:S05]  /*36f0*/  ENDCOLLECTIVE ;  /* 0x000000000000791b */ /* 0x003fea0003800000 */
.L_x_7789:
[----:B------:R-:W-:Y:S05]  /*3700*/  BRA `(.L_x_7790) ;  /* 0xffffffd400287947 */ /* 0x000fea000383ffff */
.L_x_7776:
[----:B------:R-:W-:Y:S02]  /*3710*/  HFMA2 R13, -RZ, RZ, 0, 0 ;  /* 0x00000000ff0d7431 */ /* 0x000fe400000001ff */
[----:B-1-3--:R-:W-:Y:S01]  /*3720*/  IMAD.MOV.U32 R12, RZ, RZ, 0x2 ;  /* 0x00000002ff0c7424 */ /* 0x00afe200078e00ff */
[----:B--2---:R-:W-:Y:S02]  /*3730*/  MOV R11, 0x1f ;  /* 0x0000001f000b7802 */ /* 0x004fe40000000f00 */
[----:B------:R-:W-:-:S07]  /*3740*/  MOV R15, 0xffffffff ;  /* 0xffffffff000f7802 */ /* 0x000fce0000000f00 */
[----:B0-----:R-:W-:Y:S05]  /*3750*/  WARPSYNC.COLLECTIVE R15, `(.L_x_7791) ;  /* 0x000000000f087348 */ /* 0x001fea0003c00000 */
[----:B------:R1:W2:Y:S02]  /*3760*/  SHFL.BFLY P6, R14, R13, R12, R11 ;  /* 0x0c00000c0d0e7389 */ /* 0x0002a400000c000b */
[----:B012---:R-:W-:Y:S05]  /*3770*/  ENDCOLLECTIVE ;  /* 0x000000000000791b */ /* 0x007fea0003800000 */
.L_x_7791:
[----:B------:R-:W-:Y:S02]  /*3780*/  HFMA2 R12, -RZ, RZ, 0, 5.9604644775390625e-08 ;  /* 0x00000001ff0c7431 */ /* 0x000fe400000001ff */
[----:B------:R-:W-:-:S04]  /*3790*/  FADD.FTZ R25, RZ, R14 ;  /* 0x0000000eff197221 */ /* 0x000fc80000010000 */
[----:B------:R-:W-:-:S07]  /*37a0*/  IMAD.MOV.U32 R13, RZ, RZ, R25 ;  /* 0x000000ffff0d7224 */ /* 0x000fce00078e0019 */
[----:B------:R-:W-:Y:S05]  /*37b0*/  WARPSYNC.COLLECTIVE R15, `(.L_x_7792) ;  /* 0x000000000f087348 */ /* 0x000fea0003c00000 */
[----:B------:R0:W1:Y:S02]  /*37c0*/  SHFL.BFLY P6, R14, R13, R12, R11 ;  /* 0x0c00000c0d0e7389 */ /* 0x00006400000c000b */
[----:B01----:R-:W-:Y:S05]  /*37d0*/  ENDCOLLECTIVE ;  /* 0x000000000000791b */ /* 0x003fea0003800000 */
.L_x_7792:
[----:B------:R-:W-:Y:S02]  /*37e0*/  HFMA2 R12, -RZ, RZ, 0, 1.1920928955078125e-07 ;  /* 0x00000002ff0c7431 */ /* 0x000fe400000001ff */
[----:B------:R-:W-:Y:S01]  /*37f0*/  IMAD.MOV.U32 R13, RZ, RZ, RZ ;  /* 0x000000ffff0d7224 */ /* 0x000fe200078e00ff */
[----:B------:R-:W-:-:S07]  /*3800*/  MOV R24, R14 ;  /* 0x0000000e00187202 */ /* 0x000fce0000000f00 */
[----:B------:R-:W-:Y:S05]  /*3810*/  WARPSYNC.COLLECTIVE R15, `(.L_x_7793) ;  /* 0x000000000f087348 */ /* 0x000fea0003c00000 */
[----:B------:R0:W1:Y:S02]  /*3820*/  SHFL.BFLY P6, R14, R13, R12, R11 ;  /* 0x0c00000c0d0e7389 */ /* 0x00006400000c000b */
[----:B01----:R-:W-:Y:S05]  /*3830*/  ENDCOLLECTIVE ;  /* 0x000000000000791b */ /* 0x003fea0003800000 */
.L_x_7793:
        /* <DEDUP_REMOVED lines=8> */
.L_x_7794:
[----:B------:R-:W-:Y:S02]  /*38c0*/  HFMA2 R12, -RZ, RZ, 0, 1.1920928955078125e-07 ;  /* 0x00000002ff0c7431 */ /* 0x000fe400000001ff */
[----:B------:R-:W-:Y:S01]  /*38d0*/  IMAD.MOV.U32 R13, RZ, RZ, RZ ;  /* 0x000000ffff0d7224 */ /* 0x000fe200078e00ff */
[----:B------:R-:W-:-:S07]  /*38e0*/  MOV R20, R14 ;  /* 0x0000000e00147202 */ /* 0x000fce0000000f00 */
[----:B------:R-:W-:Y:S05]  /*38f0*/  WARPSYNC.COLLECTIVE R15, `(.L_x_7795) ;  /* 0x000000000f087348 */ /* 0x000fea0003c00000 */
[----:B------:R0:W1:Y:S02]  /*3900*/  SHFL.BFLY P6, R14, R13, R12, R11 ;  /* 0x0c00000c0d0e7389 */ /* 0x00006400000c000b */
[----:B01----:R-:W-:Y:S05]  /*3910*/  ENDCOLLECTIVE ;  /* 0x000000000000791b */ /* 0x003fea0003800000 */
.L_x_7795:
        /* <DEDUP_REMOVED lines=8> */
.L_x_7796:
[----:B------:R-:W-:Y:S02]  /*39a0*/  HFMA2 R12, -RZ, RZ, 0, 1.1920928955078125e-07 ;  /* 0x00000002ff0c7431 */ /* 0x000fe400000001ff */
[----:B------:R-:W-:Y:S01]  /*39b0*/  IMAD.MOV.U32 R13, RZ, RZ, RZ ;  /* 0x000000ffff0d7224 */ /* 0x000fe200078e00ff */
[----:B------:R-:W-:-:S07]  /*39c0*/  MOV R10, R14 ;  /* 0x0000000e000a7202 */ /* 0x000fce0000000f00 */
[----:B------:R-:W-:Y:S05]  /*39d0*/  WARPSYNC.COLLECTIVE R15, `(.L_x_7797) ;  /* 0x000000000f087348 */ /* 0x000fea0003c00000 */
[----:B------:R0:W1:Y:S02]  /*39e0*/  SHFL.BFLY P6, R14, R13, R12, R11 ;  /* 0x0c00000c0d0e7389 */ /* 0x00006400000c000b */
[----:B01----:R-:W-:Y:S05]  /*39f0*/  ENDCOLLECTIVE ;  /* 0x000000000000791b */ /* 0x003fea0003800000 */
.L_x_7797:
        /* <DEDUP_REMOVED lines=8> */
.L_x_7798:
[----:B------:R-:W-:Y:S02]  /*3a80*/  HFMA2 R12, -RZ, RZ, 0, 1.1920928955078125e-07 ;  /* 0x00000002ff0c7431 */ /* 0x000fe400000001ff */
[----:B------:R-:W-:Y:S01]  /*3a90*/  IMAD.MOV.U32 R13, RZ, RZ, RZ ;  /* 0x000000ffff0d7224 */ /* 0x000fe200078e00ff */
[----:B------:R-:W-:-:S07]  /*3aa0*/  MOV R6, R14 ;  /* 0x0000000e00067202 */ /* 0x000fce0000000f00 */
[----:B------:R-:W-:Y:S05]  /*3ab0*/  WARPSYNC.COLLECTIVE R15, `(.L_x_7799) ;  /* 0x000000000f087348 */ /* 0x000fea0003c00000 */
[----:B------:R0:W1:Y:S02]  /*3ac0*/  SHFL.BFLY P6, R14, R13, R12, R11 ;  /* 0x0c00000c0d0e7389 */ /* 0x00006400000c000b */
[----:B01----:R-:W-:Y:S05]  /*3ad0*/  ENDCOLLECTIVE ;  /* 0x000000000000791b */ /* 0x003fea0003800000 */
.L_x_7799:
        /* <DEDUP_REMOVED lines=8> */
.L_x_7800:
[----:B------:R-:W-:Y:S02]  /*3b60*/  HFMA2 R12, -RZ, RZ, 0, 1.1920928955078125e-07 ;  /* 0x00000002ff0c7431 */ /* 0x000fe400000001ff */
[----:B------:R-:W-:Y:S01]  /*3b70*/  IMAD.MOV.U32 R13, RZ, RZ, RZ ;  /* 0x000000ffff0d7224 */ /* 0x000fe200078e00ff */
[----:B------:R-:W-:-:S07]  /*3b80*/  MOV R4, R14 ;  /* 0x0000000e00047202 */ /* 0x000fce0000000f00 */
[----:B------:R-:W-:Y:S05]  /*3b90*/  WARPSYNC.COLLECTIVE R15, `(.L_x_7801) ;  /* 0x000000000f087348 */ /* 0x000fea0003c00000 */
[----:B------:R0:W1:Y:S02]  /*3ba0*/  SHFL.BFLY P6, R14, R13, R12, R11 ;  /* 0x0c00000c0d0e7389 */ /* 0x00006400000c000b */
[----:B01----:R-:W-:Y:S05]  /*3bb0*/  ENDCOLLECTIVE ;  /* 0x000000000000791b */ /* 0x003fea0003800000 */
.L_x_7801:
        /* <DEDUP_REMOVED lines=8> */
.L_x_7802:
[----:B------:R-:W-:Y:S02]  /*3c40*/  HFMA2 R12, -RZ, RZ, 0, 1.1920928955078125e-07 ;  /* 0x00000002ff0c7431 */ /* 0x000fe400000001ff */
[----:B------:R-:W-:Y:S01]  /*3c50*/  IMAD.MOV.U32 R13, RZ, RZ, RZ ;  /* 0x000000ffff0d7224 */ /* 0x000fe200078e00ff */
[----:B------:R-:W-:-:S07]  /*3c60*/  MOV R2, R14 ;  /* 0x0000000e00027202 */ /* 0x000fce0000000f00 */
[----:B------:R-:W-:Y:S05]  /*3c70*/  WARPSYNC.COLLECTIVE R15, `(.L_x_7803) ;  /* 0x000000000f087348 */ /* 0x000fea0003c00000 */
[----:B------:R0:W1:Y:S02]  /*3c80*/  SHFL.BFLY P6, R14, R13, R12, R11 ;  /* 0x0c00000c0d0e7389 */ /* 0x00006400000c000b */
[----:B01----:R-:W-:Y:S05]  /*3c90*/  ENDCOLLECTIVE ;  /* 0x000000000000791b */ /* 0x003fea0003800000 */
.L_x_7803:
        /* <DEDUP_REMOVED lines=9> */
.L_x_7804:
[----:B------:R-:W-:Y:S02]  /*3d30*/  HFMA2 R12, -RZ, RZ, 0, 1.1920928955078125e-07 ;  /* 0x00000002ff0c7431 */ /* 0x000fe400000001ff */
[----:B------:R-:W-:Y:S01]  /*3d40*/  IMAD.MOV.U32 R13, RZ, RZ, RZ ;  /* 0x000000ffff0d7224 */ /* 0x000fe200078e00ff */
[----:B------:R-:W-:-:S07]  /*3d50*/  MOV R0, R14 ;  /* 0x0000000e00007202 */ /* 0x000fce0000000f00 */
[----:B------:R-:W-:Y:S05]  /*3d60*/  WARPSYNC.COLLECTIVE R15, `(.L_x_7805) ;  /* 0x000000000f087348 */ /* 0x000fea0003c00000 */
[----:B------:R0:W1:Y:S02]  /*3d70*/  SHFL.BFLY P6, R14, R13, R12, R11 ;  /* 0x0c00000c0d0e7389 */ /* 0x00006400000c000b */
[----:B01----:R-:W-:Y:S05]  /*3d80*/  ENDCOLLECTIVE ;  /* 0x000000000000791b */ /* 0x003fea0003800000 */
.L_x_7805:
[----:B------:R-:W-:Y:S01]  /*3d90*/  FADD.FTZ R5, R3, R0 ;  /* 0x0000000003057221 */ /* 0x000fe20000010000 */
[----:B------:R-:W-:Y:S01]  /*3da0*/  MOV R0, R6 ;  /* 0x0000000600007202 */ /* 0x000fe20000000f00 */
[----:B------:R-:W-:Y:S02]  /*3db0*/  IMAD.MOV.U32 R12, RZ, RZ, 0x1 ;  /* 0x00000001ff0c7424 */ /* 0x000fe400078e00ff */
[----:B------:R-:W-:-:S05]  /*3dc0*/  FADD.FTZ R8, RZ, R14 ;  /* 0x0000000eff087221 */ /* 0x000fca0000010000 */
[----:B------:R-:W-:-:S07]  /*3dd0*/  MOV R13, R8 ;  /* 0x00000008000d7202 */ /* 0x000fce0000000f00 */
[----:B------:R-:W-:Y:S05]  /*3de0*/  WARPSYNC.COLLECTIVE R15, `(.L_x_7806) ;  /* 0x000000000f087348 */ /* 0x000fea0003c00000 */
[----:B------:R0:W1:Y:S02]  /*3df0*/  SHFL.BFLY P6, R14, R13, R12, R11 ;  /* 0x0c00000c0d0e7389 */ /* 0x00006400000c000b */
[----:B01----:R-:W-:Y:S05]  /*3e00*/  ENDCOLLECTIVE ;  /* 0x000000000000791b */ /* 0x003fea0003800000 */
.L_x_7806:
[----:B------:R-:W-:Y:S05]  /*3e10*/  BRA `(.L_x_7807) ;  /* 0xffffffec00dc7947 */ /* 0x000fea000383ffff */
.L_x_7808:
        /* <DEDUP_REMOVED lines=14> */
.L_x_27387:


//--------------------- .text._ZN4vllm25paged_attention_v2_kernelIfhLi32ELi16ELi128ELNS_18Fp8KVCacheDataTypeE2ELb1ELi512EEEvPfS2_PT_PKS3_PKT0_S9_ifPKiSB_iPKfiiiSD_SD_iiiii --------------------------
	.section	.text._ZN4vllm25paged_attention_v2_kernelIfhLi32ELi16ELi128ELNS_18Fp8KVCacheDataTypeE2ELb1ELi512EEEvPfS2_PT_PKS3_PKT0_S9_ifPKiSB_iPKfiiiSD_SD_iiiii,"ax",@progbits
	.align	128
        .global         _ZN4vllm25paged_attention_v2_kernelIfhLi32ELi16ELi128ELNS_18Fp8KVCacheDataTypeE2ELb1ELi512EEEvPfS2_PT_PKS3_PKT0_S9_ifPKiSB_iPKfiiiSD_SD_iiiii
        .type           _ZN4vllm25paged_attention_v2_kernelIfhLi32ELi16ELi128ELNS_18Fp8KVCacheDataTypeE2ELb1ELi512EEEvPfS2_PT_PKS3_PKT0_S9_ifPKiSB_iPKfiiiSD_SD_iiiii,@function
        .size           _ZN4vllm25paged_attention_v2_kernelIfhLi32ELi16ELi128ELNS_18Fp8KVCacheDataTypeE2ELb1ELi512EEEvPfS2_PT_PKS3_PKT0_S9_ifPKiSB_iPKfiiiSD_SD_iiiii,(.L_x_27388 - _ZN4vllm25paged_attention_v2_kernelIfhLi32ELi16ELi128ELNS_18Fp8KVCacheDataTypeE2ELb1ELi512EEEvPfS2_PT_PKS3_PKT0_S9_ifPKiSB_iPKfiiiSD_SD_iiiii)
        .other          _ZN4vllm25paged_attention_v2_kernelIfhLi32ELi16ELi128ELNS_18Fp8KVCacheDataTypeE2ELb1ELi512EEEvPfS2_PT_PKS3_PKT0_S9_ifPKiSB_iPKfiiiSD_SD_iiiii,@"STO_CUDA_ENTRY STV_DEFAULT"
_ZN4vllm25paged_attention_v2_kernelIfhLi32ELi16ELi128ELNS_18Fp8KVCacheDataTypeE2ELb1ELi512EEEvPfS2_PT_PKS3_PKT0_S9_ifPKiSB_iPKfiiiSD_SD_iiiii:
.text._ZN4vllm25paged_attention_v2_kernelIfhLi32ELi16ELi128ELNS_18Fp8KVCacheDataTypeE2ELb1ELi512EEEvPfS2_PT_PKS3_PKT0_S9_ifPKiSB_iPKfiiiSD_SD_iiiii:
        /* <DEDUP_REMOVED lines=109> */
.L_x_7809:
[----:B------:R-:W-:Y:S01]  /*06d0*/  BSSY.RECONVERGENT B6, `(.L_x_7810) ;  /* 0x0000044000067945 */ /* 0x000fe20003800200 */
[----:B------:R-:W-:Y:S01]  /*06e0*/  IMAD.MOV.U32 R11, RZ, RZ, R10 ;  /* 0x000000ffff0b7224 */ /* 0x000fe200078e000a */
[----:B------:R-:W-:Y:S02]  /*06f0*/  IADD3 R5, PT, PT, -R21, R6, RZ ;  /* 0x0000000615057210 */ /* 0x000fe40007ffe1ff */
[----:B------:R-:W-:Y:S05]  /*0700*/  @P0 BRA `(.L_x_7811) ;  /* 0x0000000400000947 */ /* 0x000fea0003800000 */
        /* <DEDUP_REMOVED lines=16> */
.L_x_7815:
        /* <DEDUP_REMOVED lines=30> */
[----:B------:R-:W-:Y:S01]  /*09f0*/  LOP3.LUT R15, R18, 0x1, RZ, 0xc0, !PT ;  /* 0x00000001120f7812 */ /* 0x000fe200078ec0ff */
[----:B------:R-:W-:Y:S03]  /*0a00*/  BSSY.RECONVERGENT B0, `(.L_x_7813) ;  /* 0x000000d000007945 */ /* 0x000fe60003800200 */
[----:B------:R-:W-:-:S13]  /*0a10*/  ISETP.NE.U32.AND P0, PT, R15, 0x1, PT ;  /* 0x000000010f00780c */ /* 0x000fda0003f05070 */
[----:B------:R-:W-:Y:S05]  /*0a20*/  @!P0 BRA `(.L_x_7814) ;  /* 0x0000000000288947 */ /* 0x000fea0003800000 */
        /* <DEDUP_REMOVED lines=10> */
.L_x_7814:
[----:B------:R-:W-:Y:S05]  /*0ad0*/  BSYNC.RECONVERGENT B0 ;  /* 0x0000000000007941 */ /* 0x000fea0003800200 */
.L_x_7813:
[----:B------:R-:W-:-:S04]  /*0ae0*/  IADD3 R14, PT, PT, R14, 0x4, RZ ;  /* 0x000000040e0e7810 */ /* 0x000fc80007ffe0ff */
[----:B------:R-:W-:-:S13]  /*0af0*/  ISETP.GE.U32.AND P0, PT, R14, R9, PT ;  /* 0x000000090e00720c */ /* 0x000fda0003f06070 */
[----:B------:R-:W-:Y:S05]  /*0b00*/  @!P0 BRA `(.L_x_7815) ;  /* 0xfffffffc00408947 */ /* 0x000fea000383ffff */
.L_x_7811:
[----:B------:R-:W-:Y:S05]  /*0b10*/  BSYNC.RECONVERGENT B6 ;  /* 0x0000000000067941 */ /* 0x000fea0003800200 */
.L_x_7810:
        /* <DEDUP_REMOVED lines=11> */
.L_x_7851:
        /* <DEDUP_REMOVED lines=42> */
.L_x_7821:
        /* <DEDUP_REMOVED lines=11> */
.L_x_7820:
[----:B------:R-:W-:Y:S05]  /*0f20*/  BSYNC.RECONVERGENT B1 ;  /* 0x0000000000017941 */ /* 0x000fea0003800200 */
.L_x_7819:
        /* <DEDUP_REMOVED lines=12> */
.L_x_7824:
        /* <DEDUP_REMOVED lines=100> */
.L_x_7823:
[----:B------:R-:W-:Y:S05]  /*1630*/  BSYNC.RECONVERGENT B1 ;  /* 0x0000000000017941 */ /* 0x000fea0003800200 */
.L_x_7822:
        /* <DEDUP_REMOVED lines=55> */
.L_x_7826:
[----:B------:R-:W-:Y:S05]  /*19b0*/  BSYNC.RECONVERGENT B1 ;  /* 0x0000000000017941 */ /* 0x000fea0003800200 */
.L_x_7825:
        /* <DEDUP_REMOVED lines=26> */
.L_x_7818:
[----:B------:R-:W-:Y:S05]  /*1b60*/  BSYNC.RECONVERGENT B0 ;  /* 0x0000000000007941 */ /* 0x000fea0003800200 */
.L_x_7817:
        /* <DEDUP_REMOVED lines=40> */
.L_x_7831:
[----:B------:R-:W1:Y:S01]  /*1df0*/  LDS R20, [R13] ;  /* 0x000000000d147984 */ /* 0x000e620000000800 */
[----:B------:R-:W-:-:S04]  /*1e00*/  IADD3 R14, PT, PT, R14, 0x1, RZ ;  /* 0x000000010e0e7810 */ /* 0x000fc80007ffe0ff */
[----:B------:R-:W-:Y:S01]  /*1e10*/  ISETP.NE.AND P0, PT, R14, RZ, PT ;  /* 0x000000ff0e00720c */ /* 0x000fe20003f05270 */
[----:B-1----:R-:W-:-:S05]  /*1e20*/  FMUL.FTZ R20, R20, R3 ;  /* 0x0000000314147220 */ /* 0x002fca0000410000 */
[----:B------:R1:W-:Y:S02]  /*1e30*/  STS [R13], R20 ;  /* 0x000000140d007388 */ /* 0x0003e40000000800 */
[----:B-1----:R-:W-:-:S05]  /*1e40*/  VIADD R13, R13, 0x200 ;  /* 0x000002000d0d7836 */ /* 0x002fca0000000000 */
[----:B------:R-:W-:Y:S05]  /*1e50*/  @P0 BRA `(.L_x_7831) ;  /* 0xfffffffc00e40947 */ /* 0x000fea000383ffff */
.L_x_7830:
[----:B------:R-:W-:Y:S05]  /*1e60*/  BSYNC.RECONVERGENT B1 ;  /* 0x0000000000017941 */ /* 0x000fea0003800200 */
.L_x_7829:
        /* <DEDUP_REMOVED lines=12> */
.L_x_7834:
        /* <DEDUP_REMOVED lines=52> */
.L_x_7833:
[----:B------:R-:W-:Y:S05]  /*2270*/  BSYNC.RECONVERGENT B1 ;  /* 0x0000000000017941 */ /* 0x000fea0003800200 */
.L_x_7832:
        /* <DEDUP_REMOVED lines=31> */
.L_x_7836:
[----:B------:R-:W-:Y:S05]  /*2470*/  BSYNC.RECONVERGENT B1 ;  /* 0x0000000000017941 */ /* 0x000fea0003800200 */
.L_x_7835:
        /* <DEDUP_REMOVED lines=14> */
.L_x_7828:
[----:B------:R-:W-:Y:S05]  /*2560*/  BSYNC.RECONVERGENT B0 ;  /* 0x0000000000007941 */ /* 0x000fea0003800200 */
.L_x_7827:
        /* <DEDUP_REMOVED lines=18> */
.L_x_7838:
[----:B------:R-:W-:Y:S05]  /*2690*/  BSYNC.RECONVERGENT B0 ;  /* 0x0000000000007941 */ /* 0x000fea0003800200 */
.L_x_7837:
        /* <DEDUP_REMOVED lines=16> */
[----:B-1----:R-:W-:Y:S01]  /*27a0*/  IMAD.MOV.U32 R12, RZ, RZ, RZ ;  /* 0x000000ffff0c7224 */ /* 0x002fe200078e00ff */
[----:B--2---:R-:W-:Y:S01]  /*27b0*/  IADD3 R15, PT, PT, RZ, -R13, RZ ;  /* 0x8000000dff0f7210 */ /* 0x004fe20007ffe0ff */
[----:B0-----:R-:W-:-:S04]  /*27c0*/  VIADD R2, R11, 0xffffffe ;  /* 0x0ffffffe0b027836 */ /* 0x001fc80000000000 */
[----:B------:R-:W-:Y:S01]  /*27d0*/  IMAD R11, R15, R10, RZ ;  /* 0x0000000a0f0b7224 */ /* 0x000fe200078e02ff */
[----:B------:R0:W1:Y:S03]  /*27e0*/  F2I.FTZ.U32.TRUNC.NTZ R3, R2 ;  /* 0x0000000200037305 */ /* 0x000066000021f000 */
[----:B------:R-:W-:-:S04]  /*27f0*/  IMAD.HI.U32 R12, R13, R11, R12 ;  /* 0x0000000b0d0c7227 */ /* 0x000fc800078e000c */
[----:B0-----:R-:W-:Y:S01]  /*2800*/  HFMA2 R2, -RZ, RZ, 0, 0 ;  /* 0x00000000ff027431 */ /* 0x001fe200000001ff */
[----:B-1----:R-:W-:-:S05]  /*2810*/  IADD3 R21, PT, PT, RZ, -R3, RZ ;  /* 0x80000003ff157210 */ /* 0x002fca0007ffe0ff */
[----:B------:R-:W-:-:S04]  /*2820*/  IMAD R15, R21, R0, RZ ;  /* 0x00000000150f7224 */ /* 0x000fc800078e02ff */
[----:B------:R-:W-:-:S04]  /*2830*/  IMAD.HI.U32 R2, R3, R15, R2 ;  /* 0x0000000f03027227 */ /* 0x000fc800078e0002 */
[----:B------:R-:W-:-:S07]  /*2840*/  IMAD.MOV.U32 R3, RZ, RZ, R6 ;  /* 0x000000ffff037224 */ /* 0x000fce00078e0006 */
.L_x_7842:
        /* <DEDUP_REMOVED lines=34> */
.L_x_7841:
        /* <DEDUP_REMOVED lines=16> */
.L_x_7840:
[----:B------:R-:W-:Y:S05]  /*2b70*/  BSYNC.RECONVERGENT B6 ;  /* 0x0000000000067941 */ /* 0x000fea0003800200 */
.L_x_7839:
[----:B------:R-:W-:Y:S01]  /*2b80*/  UMOV UR4, 0xffffffff ;  /* 0xffffffff00047882 */ /* 0x000fe20000000000 */
[----:B------:R-:W-:Y:S02]  /*2b90*/  LOP3.LUT R9, R18, 0x1f, RZ, 0xc0, !PT ;  /* 0x0000001f12097812 */ /* 0x000fe400078ec0ff */
[----:B------:R-:W-:Y:S05]  /*2ba0*/  BRA.DIV UR4, `(.L_x_7843) ;  /* 0x0000000a04007947 */ /* 0x000fea000b800000 */
[----:B---3--:R-:W-:Y:S01]  /*2bb0*/  HFMA2 R14, -RZ, RZ, 0, 0 ;  /* 0x00000000ff0e7431 */ /* 0x008fe200000001ff */
[----:B------:R-:W-:Y:S01]  /*2bc0*/  MOV R6, RZ ;  /* 0x000000ff00067202 */ /* 0x000fe20000000f00 */
[----:B--2---:R-:W-:-:S04]  /*2bd0*/  IMAD.MOV.U32 R2, RZ, RZ, RZ ;  /* 0x000000ffff027224 */ /* 0x004fc800078e00ff */
[----:B------:R-:W-:Y:S01]  /*2be0*/  FADD.FTZ R4, RZ, R2 ;  /* 0x00000002ff047221 */ /* 0x000fe20000010000 */
[----:B------:R-:W-:Y:S01]  /*2bf0*/  FADD.FTZ R6, RZ, R6 ;  /* 0x00000006ff067221 */ /* 0x000fe20000010000 */
[--C-:B-1----:R-:W-:Y:S01]  /*2c00*/  FADD.FTZ R3, RZ, R14.reuse ;  /* 0x0000000eff037221 */ /* 0x102fe20000010000 */
[----:B------:R-:W-:Y:S02]  /*2c10*/  FADD.FTZ R8, RZ, R14 ;  /* 0x0000000eff087221 */ /* 0x000fe40000010000 */
[----:B------:R-:W1:Y:S04]  /*2c20*/  SHFL.BFLY PT, R5, R4, 0x1, 0x1f ;  /* 0x0c201f0004057f89 */ /* 0x000e6800000e0000 */
[----:B0-----:R-:W0:Y:S04]  /*2c30*/  SHFL.BFLY PT, R0, R3, 0x1, 0x1f ;  /* 0x0c201f0003007f89 */ /* 0x001e2800000e0000 */
[----:B------:R-:W2:Y:S04]  /*2c40*/  SHFL.BFLY PT, R7, R6, 0x1, 0x1f ;  /* 0x0c201f0006077f89 */ /* 0x000ea800000e0000 */
[----:B------:R3:W4:Y:S01]  /*2c50*/  SHFL.BFLY PT, R14, R8, 0x1, 0x1f ;  /* 0x0c201f00080e7f89 */ /* 0x00072200000e0000 */
[----:B-1----:R-:W-:Y:S01]  /*2c60*/  FADD.FTZ R2, R4, R5 ;  /* 0x0000000504027221 */ /* 0x002fe20000010000 */
[----:B0-----:R-:W-:Y:S01]  /*2c70*/  FADD.FTZ R0, R3, R0 ;  /* 0x0000000003007221 */ /* 0x001fe20000010000 */
[----:B--23--:R-:W-:-:S07]  /*2c80*/  FADD.FTZ R3, R6, R7 ;  /* 0x0000000706037221 */ /* 0x00cfce0000010000 */
.L_x_7860:
        /* <DEDUP_REMOVED lines=19> */
.L_x_7845:
[----:B------:R-:W-:Y:S05]  /*2dc0*/  BSYNC.RECONVERGENT B0 ;  /* 0x0000000000007941 */ /* 0x000fea0003800200 */
.L_x_7844:
        /* <DEDUP_REMOVED lines=11> */
[----:B0-----:R-:W0:Y:S04]  /*2e80*/  @!P2 LDS R5, [R10] ;  /* 0x000000000a05a984 */ /* 0x001e280000000800 */
[----:B------:R-:W1:Y:S04]  /*2e90*/  @!P2 LDS R7, [R10+0x20] ;  /* 0x000020000a07a984 */ /* 0x000e680000000800 */
[----:B------:R-:W2:Y:S04]  /*2ea0*/  @!P2 LDS R4, [R10+0x40] ;  /* 0x000040000a04a984 */ /* 0x000ea80000000800 */
[----:B------:R-:W3:Y:S01]  /*2eb0*/  @!P2 LDS R11, [R10+0x60] ;  /* 0x000060000a0ba984 */ /* 0x000ee20000000800 */
[----:B0-----:R-:W-:Y:S01]  /*2ec0*/  @!P2 FADD.FTZ R0, R0, R5 ;  /* 0x000000050000a221 */ /* 0x001fe20000010000 */
[----:B------:R-:W-:Y:S01]  /*2ed0*/  BAR.SYNC.DEFER_BLOCKING 0x0 ;  /* 0x0000000000007b1d */ /* 0x000fe20000010000 */
[----:B-1----:R-:W-:Y:S01]  /*2ee0*/  @!P2 FADD.FTZ R2, R2, R7 ;  /* 0x000000070202a221 */ /* 0x002fe20000010000 */
        /* <DEDUP_REMOVED lines=20> */
[----:B01----:R-:W-:Y:S01]  /*3030*/  @!P1 FADD.FTZ R0, R0, R7 ;  /* 0x0000000700009221 */ /* 0x003fe20000010000 */
[----:B------:R-:W-:Y:S01]  /*3040*/  SHF.R.U32.HI R5, RZ, 0x2, R18 ;  /* 0x00000002ff057819 */ /* 0x000fe20000011612 */
[----:B--2---:R-:W-:Y:S01]  /*3050*/  @!P1 FADD.FTZ R2, R2, R11 ;  /* 0x0000000b02029221 */ /* 0x004fe20000010000 */
[----:B---3--:R-:W-:Y:S01]  /*3060*/  @!P1 FADD.FTZ R3, R3, R6 ;  /* 0x0000000603039221 */ /* 0x008fe20000010000 */
[----:B----4-:R-:W-:Y:S01]  /*3070*/  @!P1 FADD.FTZ R8, R8, R13 ;  /* 0x0000000d08089221 */ /* 0x010fe20000010000 */
[----:B------:R-:W-:-:S04]  /*3080*/  IADD3 R5, P0, P2, R5, R4, R19 ;  /* 0x0000000405057210 */ /* 0x000fc80007a1e013 */
        /* <DEDUP_REMOVED lines=8> */
.L_x_7812:
        /* <DEDUP_REMOVED lines=16> */
.L_x_7846:
[----:B------:R-:W-:Y:S05]  /*3210*/  EXIT ;  /* 0x000000000000794d */ /* 0x000fea0003800000 */
.L_x_7816:
[----:B------:R-:W-:Y:S01]  /*3220*/  HFMA2 R12, -RZ, RZ, 0, 9.5367431640625e-07 ;  /* 0x00000010ff0c7431 */ /* 0x000fe200000001ff */
[----:B------:R-:W-:Y:S01]  /*3230*/  MOV R11, 0x1f ;  /* 0x0000001f000b7802 */ /* 0x000fe20000000f00 */
[----:B------:R-:W-:-:S07]  /*3240*/  IMAD.MOV.U32 R15, RZ, RZ, -0x1 ;  /* 0xffffffffff0f7424 */ /* 0x000fce00078e00ff */
[----:B------:R-:W-:Y:S05]  /*3250*/  WARPSYNC.COLLECTIVE R15, `(.L_x_7847) ;  /* 0x000000000f087348 */ /* 0x000fea0003c00000 */
[----:B------:R0:W1:Y:S02]  /*3260*/  SHFL.BFLY P6, R14, R13, R12, R11 ;  /* 0x0c00000c0d0e7389 */ /* 0x00006400000c000b */
[----:B01----:R-:W-:Y:S05]  /*3270*/  ENDCOLLECTIVE ;  /* 0x000000000000791b */ /* 0x003fea0003800000 */
.L_x_7847:
[----:B------:R-:W-:Y:S01]  /*3280*/  HFMA2 R12, -RZ, RZ, 0, 4.76837158203125e-07 ;  /* 0x00000008ff0c7431 */ /* 0x000fe200000001ff */
[----:B------:R-:W-:-:S04]  /*3290*/  FMNMX.FTZ R0, R14, -3.40282346638528859812e+38, !PT ;  /* 0xff7fffff0e007809 */ /* 0x000fc80007810000 */
[----:B------:R-:W-:-:S07]  /*32a0*/  MOV R13, R0 ;  /* 0x00000000000d7202 */ /* 0x000fce0000000f00 */
[----:B------:R-:W-:Y:S05]  /*32b0*/  WARPSYNC.COLLECTIVE R15, `(.L_x_7848) ;  /* 0x000000000f087348 */ /* 0x000fea0003c00000 */
[----:B------:R0:W1:Y:S02]  /*32c0*/  SHFL.BFLY P6, R14, R13, R12, R11 ;  /* 0x0c00000c0d0e7389 */ /* 0x00006400000c000b */
[----:B01----:R-:W-:Y:S05]  /*32d0*/  ENDCOLLECTIVE ;  /* 0x000000000000791b */ /* 0x003fea0003800000 */
.L_x_7848:
[----:B------:R-:W-:Y:S02]  /*32e0*/  MOV R12, 0x4 ;  /* 0x00000004000c7802 */ /* 0x000fe40000000f00 */
[----:B------:R-:W-:-:S05]  /*32f0*/  FMNMX.FTZ R2, R0, R14, !PT ;  /* 0x0000000e00027209 */ /* 0x000fca0007810000 */
[----:B------:R-:W-:-:S07]  /*3300*/  IMAD.MOV.U32 R13, RZ, RZ, R2 ;  /* 0x000000ffff0d7224 */ /* 0x000fce00078e0002 */
[----:B------:R-:W-:Y:S05]  /*3310*/  WARPSYNC.COLLECTIVE R15, `(.L_x_7849) ;  /* 0x000000000f087348 */ /* 0x000fea0003c00000 */
[----:B------:R0:W1:Y:S02]  /*3320*/  SHFL.BFLY P6, R14, R13, R12, R11 ;  /* 0x0c00000c0d0e7389 */ /* 0x00006400000c000b */
[----:B01----:R-:W-:Y:S05]  /*3330*/  ENDCOLLECTIVE ;  /* 0x000000000000791b */ /* 0x003fea0003800000 */
.L_x_7849:
[----:B------:R-:W-:Y:S01]  /*3340*/  IMAD.MOV.U32 R12, RZ, RZ, 0x2 ;  /* 0x00000002ff0c7424 */ /* 0x000fe200078e00ff */
[----:B------:R-:W-:-:S04]  /*3350*/  FMNMX.FTZ R3, R2, R14, !PT ;  /* 0x0000000e02037209 */ /* 0x000fc80007810000 */
[----:B------:R-:W-:-:S07]  /*3360*/  MOV R13, R3 ;  /* 0x00000003000d7202 */ /* 0x000fce0000000f00 */
[----:B------:R-:W-:Y:S05]  /*3370*/  WARPSYNC.COLLECTIVE R15, `(.L_x_7850) ;  /* 0x000000000f087348 */ /* 0x000fea0003c00000 */
[----:B------:R0:W1:Y:S02]  /*3380*/  SHFL.BFLY P6, R14, R13, R12, R11 ;  /* 0x0c00000c0d0e7389 */ /* 0x00006400000c000b */
[----:B01----:R-:W-:Y:S05]  /*3390*/  ENDCOLLECTIVE ;  /* 0x000000000000791b */ /* 0x003fea0003800000 */
.L_x_7850:
[----:B------:R-:W-:Y:S05]  /*33a0*/  BRA `(.L_x_7851) ;  /* 0xffffffd800087947 */ /* 0x000fea000383ffff */
.L_x_7843:
[----:B--2---:R-:W-:Y:S01]  /*33b0*/  HFMA2 R13, -RZ, RZ, 0, 0 ;  /* 0x00000000ff0d7431 */ /* 0x004fe200000001ff */
[----:B-1-3--:R-:W-:Y:S01]  /*33c0*/  MOV R12, 0x2 ;  /* 0x00000002000c7802 */ /* 0x00afe20000000f00 */
[----:B------:R-:W-:Y:S01]  /*33d0*/  IMAD.MOV.U32 R11, RZ, RZ, 0x1f ;  /* 0x0000001fff0b7424 */ /* 0x000fe200078e00ff */
[----:B------:R-:W-:-:S07]  /*33e0*/  MOV R15, 0xffffffff ;  /* 0xffffffff000f7802 */ /* 0x000fce0000000f00 */
[----:B0-----:R-:W-:Y:S05]  /*33f0*/  WARPSYNC.COLLECTIVE R15, `(.L_x_7852) ;  /* 0x000000000f087348 */ /* 0x001fea0003c00000 */
[----:B------:R1:W2:Y:S02]  /*3400*/  SHFL.BFLY P6, R14, R13, R12, R11 ;  /* 0x0c00000c0d0e7389 */ /* 0x0002a400000c000b */
[----:B012---:R-:W-:Y:S05]  /*3410*/  ENDCOLLECTIVE ;  /* 0x000000000000791b */ /* 0x007fea0003800000 */
.L_x_7852:
[----:B------:R-:W-:Y:S02]  /*3420*/  IMAD.MOV.U32 R12, RZ, RZ, 0x1 ;  /* 0x00000001ff0c7424 */ /* 0x000fe400078e00ff */
[----:B------:R-:W-:-:S05]  /*3430*/  FADD.FTZ R3, RZ, R14 ;  /* 0x0000000eff037221 */ /* 0x000fca0000010000 */
[----:B------:R-:W-:-:S07]  /*3440*/  MOV R13, R3 ;  /* 0x00000003000d7202 */ /* 0x000fce0000000f00 */
[----:B------:R-:W-:Y:S05]  /*3450*/  WARPSYNC.COLLECTIVE R15, `(.L_x_7853) ;  /* 0x000000000f087348 */ /* 0x000fea0003c00000 */
[----:B------:R0:W1:Y:S02]  /*3460*/  SHFL.BFLY P6, R14, R13, R12, R11 ;  /* 0x0c00000c0d0e7389 */ /* 0x00006400000c000b */
[----:B01----:R-:W-:Y:S05]  /*3470*/  ENDCOLLECTIVE ;  /* 0x000000000000791b */ /* 0x003fea0003800000 */
.L_x_7853:
[----:B------:R-:W-:Y:S02]  /*3480*/  HFMA2 R13, -RZ, RZ, 0, 0 ;  /* 0x00000000ff0d7431 */ /* 0x000fe400000001ff */
[----:B------:R-:W-:Y:S01]  /*3490*/  IMAD.MOV.U32 R12, RZ, RZ, 0x2 ;  /* 0x00000002ff0c7424 */ /* 0x000fe200078e00ff */
[----:B------:R-:W-:-:S07]  /*34a0*/  MOV R0, R14 ;  /* 0x0000000e00007202 */ /* 0x000fce0000000f00 */
[----:B------:R-:W-:Y:S05]  /*34b0*/  WARPSYNC.COLLECTIVE R15, `(.L_x_7854) ;  /* 0x000000000f087348 */ /* 0x000fea0003c00000 */
[----:B------:R0:W1:Y:S02]  /*34c0*/  SHFL.BFLY P6, R14, R13, R12, R11 ;  /* 0x0c00000c0d0e7389 */ /* 0x00006400000c000b */
[----:B01----:R-:W-:Y:S05]  /*34d0*/  ENDCOLLECTIVE ;  /* 0x000000000000791b */ /* 0x003fea0003800000 */
.L_x_7854:
        /* <DEDUP_REMOVED lines=8> */
.L_x_7855:
[----:B------:R-:W-:Y:S02]  /*3560*/  HFMA2 R13, -RZ, RZ, 0, 0 ;  /* 0x00000000ff0d7431 */ /* 0x000fe400000001ff */
[----:B------:R-:W-:Y:S01]  /*3570*/  IMAD.MOV.U32 R12, RZ, RZ, 0x2 ;  /* 0x00000002ff0c7424 */ /* 0x000fe200078e00ff */
[----:B------:R-:W-:-:S07]  /*3580*/  MOV R5, R14 ;  /* 0x0000000e00057202 */ /* 0x000fce0000000f00 */
[----:B------:R-:W-:Y:S05]  /*3590*/  WARPSYNC.COLLECTIVE R15, `(.L_x_7856) ;  /* 0x000000000f087348 */ /* 0x000fea0003c00000 */
[----:B------:R0:W1:Y:S02]  /*35a0*/  SHFL.BFLY P6, R14, R13, R12, R11 ;  /* 0x0c00000c0d0e7389 */ /* 0x00006400000c000b */
[----:B01----:R-:W-:Y:S05]  /*35b0*/  ENDCOLLECTIVE ;  /* 0x000000000000791b */ /* 0x003fea0003800000 */
.L_x_7856:
        /* <DEDUP_REMOVED lines=8> */
.L_x_7857:
[----:B------:R-:W-:Y:S02]  /*3640*/  HFMA2 R13, -RZ, RZ, 0, 0 ;  /* 0x00000000ff0d7431 */ /* 0x000fe400000001ff */
[----:B------:R-:W-:Y:S01]  /*3650*/  IMAD.MOV.U32 R12, RZ, RZ, 0x2 ;  /* 0x00000002ff0c7424 */ /* 0x000fe200078e00ff */
[----:B------:R-:W-:-:S07]  /*3660*/  MOV R7, R14 ;  /* 0x0000000e00077202 */ /* 0x000fce0000000f00 */
[----:B------:R-:W-:Y:S05]  /*3670*/  WARPSYNC.COLLECTIVE R15, `(.L_x_7858) ;  /* 0x000000000f087348 */ /* 0x000fea0003c00000 */
[----:B------:R0:W1:Y:S02]  /*3680*/  SHFL.BFLY P6, R14, R13, R12, R11 ;  /* 0x0c00000c0d0e7389 */ /* 0x00006400000c000b */
[----:B01----:R-:W-:Y:S05]  /*3690*/  ENDCOLLECTIVE ;  /* 0x000000000000791b */ /* 0x003fea0003800000 */
.L_x_7858:
[----:B------:R-:W-:Y:S01]  /*36a0*/  FADD.FTZ R3, R6, R7 ;  /* 0x0000000706037221 */ /* 0x000fe20000010000 */
[----:B------:R-:W-:Y:S02]  /*36b0*/  HFMA2 R12, -RZ, RZ, 0, 5.9604644775390625e-08 ;  /* 0x00000001ff0c7431 */ /* 0x000fe400000001ff */
[----:B------:R-:W-:-:S05]  /*36c0*/  FADD.FTZ R8, RZ, R14 ;  /* 0x0000000eff087221 */ /* 0x000fca0000010000 */
[----:B------:R-:W-:-:S07]  /*36d0*/  MOV R13, R8 ;  /* 0x00000008000d7202 */ /* 0x000fce0000000f00 */
[----:B------:R-:W-:Y:S05]  /*36e0*/  WARPSYNC.COLLECTIVE R15, `(.L_x_7859) ;  /* 0x000000000f087348 */ /* 0x000fea0003c00000 */
[----:B------:R0:W1:Y:S02]  /*36f0*/  SHFL.BFLY P6, R14, R13, R12, R11 ;  /* 0x0c00000c0d0e7389 */ /* 0x00006400000c000b */
[----:B01----:R-:W-:Y:S05]  /*3700*/  ENDCOLLECTIVE ;  /* 0x000000000000791b */ /* 0x003fea0003800000 */
.L_x_7859:
[----:B------:R-:W-:Y:S05]  /*3710*/  BRA `(.L_x_7860) ;  /* 0xfffffff4005c7947 */ /* 0x000fea000383ffff */
.L_x_7861:
        /* <DEDUP_REMOVED lines=14> */
.L_x_27388:


//--------------------- .text._ZN4vllm25paged_attention_v2_kernelIfhLi256ELi8ELi128ELNS_18Fp8KVCacheDataTypeE2ELb0ELi512EEEvPfS2_PT_PKS3_PKT0_S9_ifPKiSB_iPKfiiiSD_SD_iiiii --------------------------
	.section	.text._ZN4vllm25paged_attention_v2_kernelIfhLi256ELi8ELi128ELNS_18Fp8KVCacheDataTypeE2ELb0ELi512EEEvPfS2_PT_PKS3_PKT0_S9_ifPKiSB_iPKfiiiSD_SD_iiiii,"ax",@progbits
	.align	128
        .global         _ZN4vllm25paged_attention_v2_kernelIfhLi256ELi8ELi128ELNS_18Fp8KVCacheDataTypeE2ELb0ELi512EEEvPfS2_PT_PKS3_PKT0_S9_ifPKiSB_iPKfiiiSD_SD_iiiii
        .type           _ZN4vllm25paged_attention_v2_kernelIfhLi256ELi8ELi128ELNS_18Fp8KVCacheDataTypeE2ELb0ELi512EEEvPfS2_PT_PKS3_PKT0_S9_ifPKiSB_iPKfiiiSD_SD_iiiii,@function
        .size           _ZN4vllm25paged_attention_v2_kernelIfhLi256ELi8ELi128ELNS_18Fp8KVCacheDataTypeE2ELb0ELi512EEEvPfS2_PT_PKS3_PKT0_S9_ifPKiSB_iPKfiiiSD_SD_iiiii,(.L_x_27389 - _ZN4vllm25paged_attention_v2_kernelIfhLi256ELi8ELi128ELNS_18Fp8KVCacheDataTypeE2ELb0ELi512EEEvPfS2_PT_PKS3_PKT0_S9_ifPKiSB_iPKfiiiSD_SD_iiiii)
        .other          _ZN4vllm25paged_attention_v2_kernelIfhLi256ELi8ELi128ELNS_18Fp8KVCacheDataTypeE2ELb0ELi512EEEvPfS2_PT_PKS3_PKT0_S9_ifPKiSB_iPKfiiiSD_SD_iiiii,@"STO_CUDA_ENTRY STV_DEFAULT"
_ZN4vllm25paged_attention_v2_kernelIfhLi256ELi8ELi128ELNS_18Fp8KVCacheDataTypeE2ELb0ELi512EEEvPfS2_PT_PKS3_PKT0_S9_ifPKiSB_iPKfiiiSD_SD_iiiii:
.text._ZN4vllm25paged_attention_v2_kernelIfhLi256ELi8ELi128ELNS_18Fp8KVCacheDataTypeE2ELb0ELi512EEEvPfS2_PT_PKS3_PKT0_S9_ifPKiSB_iPKfiiiSD_SD_iiiii:
        /* <DEDUP_REMOVED lines=52> */
.L_x_7863:
[----:B------:R-:W-:Y:S05]  /*0340*/  BSYNC.RECONVERGENT B6 ;  /* 0x0000000000067941 */ /* 0x000fea0003800200 */
.L_x_7862:
        /* <DEDUP_REMOVED lines=13> */
.L_x_7898:
        /* <DEDUP_REMOVED lines=40> */
.L_x_7869:
        /* <DEDUP_REMOVED lines=11> */
.L_x_7868:
[----:B------:R-:W-:Y:S05]  /*0750*/  BSYNC.RECONVERGENT B1 ;  /* 0x0000000000017941 */ /* 0x000fea0003800200 */
.L_x_7867:
        /* <DEDUP_REMOVED lines=13> */
.L_x_7872:
        /* <DEDUP_REMOVED lines=100> */
.L_x_7871:
[----:B------:R-:W-:Y:S05]  /*0e70*/  BSYNC.RECONVERGENT B1 ;  /* 0x0000000000017941 */ /* 0x000fea0003800200 */
.L_x_7870:
        /* <DEDUP_REMOVED lines=55> */
.L_x_7874:
[----:B------:R-:W-:Y:S05]  /*11f0*/  BSYNC.RECONVERGENT B1 ;  /* 0x0000000000017941 */ /* 0x000fea0003800200 */
.L_x_7873:
        /* <DEDUP_REMOVED lines=26> */
.L_x_7866:
[----:B------:R-:W-:Y:S05]  /*13a0*/  BSYNC.RECONVERGENT B0 ;  /* 0x0000000000007941 */ /* 0x000fea0003800200 */
.L_x_7865:
        /* <DEDUP_REMOVED lines=40> */
.L_x_7879:
[----:B------:R-:W1:Y:S01]  /*1630*/  LDS R13, [R4] ;  /* 0x00000000040d7984 */ /* 0x000e620000000800 */
[----:B------:R-:W-:-:S05]  /*1640*/  VIADD R11, R11, 0x1 ;  /* 0x000000010b0b7836 */ /* 0x000fca0000000000 */
[----:B------:R-:W-:Y:S01]  /*1650*/  ISETP.NE.AND P0, PT, R11, RZ, PT ;  /* 0x000000ff0b00720c */ /* 0x000fe20003f05270 */
[----:B-1----:R-:W-:-:S05]  /*1660*/  FMUL.FTZ R13, R13, R2 ;  /* 0x000000020d0d7220 */ /* 0x002fca0000410000 */
[----:B------:R1:W-:Y:S02]  /*1670*/  STS [R4], R13 ;  /* 0x0000000d04007388 */ /* 0x0003e40000000800 */
[----:B-1----:R-:W-:-:S05]  /*1680*/  IADD3 R4, PT, PT, R4, 0x200, RZ ;  /* 0x0000020004047810 */ /* 0x002fca0007ffe0ff */
[----:B------:R-:W-:Y:S05]  /*1690*/  @P0 BRA `(.L_x_7879) ;  /* 0xfffffffc00e40947 */ /* 0x000fea000383ffff */
.L_x_7878:
[----:B------:R-:W-:Y:S05]  /*16a0*/  BSYNC.RECONVERGENT B1 ;  /* 0x0000000000017941 */ /* 0x000fea0003800200 */
.L_x_7877:
        /* <DEDUP_REMOVED lines=13> */
.L_x_7882:
        /* <DEDUP_REMOVED lines=52> */
.L_x_7881:
[----:B------:R-:W-:Y:S05]  /*1ac0*/  BSYNC.RECONVERGENT B1 ;  /* 0x0000000000017941 */ /* 0x000fea0003800200 */
.L_x_7880:
        /* <DEDUP_REMOVED lines=31> */
.L_x_7884:
[----:B------:R-:W-:Y:S05]  /*1cc0*/  BSYNC.RECONVERGENT B1 ;  /* 0x0000000000017941 */ /* 0x000fea0003800200 */
.L_x_7883:
        /* <DEDUP_REMOVED lines=14> */
.L_x_7876:
[----:B------:R-:W-:Y:S05]  /*1db0*/  BSYNC.RECONVERGENT B0 ;  /* 0x0000000000007941 */ /* 0x000fea0003800200 */
.L_x_7875:
        /* <DEDUP_REMOVED lines=28> */
.L_x_7886:
[----:B------:R-:W-:Y:S05]  /*1f80*/  BSYNC.RECONVERGENT B0 ;  /* 0x0000000000007941 */ /* 0x000fea0003800200 */
.L_x_7885:
[----:B------:R-:W-:Y:S01]  /*1f90*/  SHF.R.U32.HI R2, RZ, 0x1, R6 ;  /* 0x00000001ff027819 */ /* 0x000fe20000011606 */
[----:B------:R-:W-:Y:S01]  /*1fa0*/  BAR.SYNC.DEFER_BLOCKING 0x0 ;  /* 0x0000000000007b1d */ /* 0x000fe20000010000 */
[----:B------:R-:W-:Y:S01]  /*1fb0*/  IADD3 R16, PT, PT, R7, 0x20, RZ ;  /* 0x0000002007107810 */ /* 0x000fe20007ffe0ff */
[----:B------:R-:W-:Y:S01]  /*1fc0*/  HFMA2 R21, -RZ, RZ, 0, 0 ;  /* 0x00000000ff157431 */ /* 0x000fe200000001ff */
[----:B------:R-:W-:Y:S01]  /*1fd0*/  LOP3.LUT P4, RZ, R3, 0x3c1, RZ, 0xc0, !PT ;  /* 0x000003c103ff7812 */ /* 0x000fe2000788c0ff */
[----:B------:R-:W-:Y:S02]  /*1fe0*/  HFMA2 R17, -RZ, RZ, 0, 0 ;  /* 0x00000000ff117431 */ /* 0x000fe400000001ff */
[----:B-1----:R-:W-:Y:S01]  /*1ff0*/  IMAD R14, R5, 0x100, R2 ;  /* 0x00000100050e7824 */ /* 0x002fe200078e0202 */
        /* <DEDUP_REMOVED lines=8> */
[----:B------:R-:W-:Y:S02]  /*2080*/  MOV R19, RZ ;  /* 0x000000ff00137202 */ /* 0x000fe40000000f00 */
[----:B------:R-:W-:Y:S02]  /*2090*/  MOV R15, RZ ;  /* 0x000000ff000f7202 */ /* 0x000fe40000000f00 */
[----:B------:R-:W-:Y:S02]  /*20a0*/  MOV R6, RZ ;  /* 0x000000ff00067202 */ /* 0x000fe40000000f00 */
[----:B------:R-:W-:Y:S02]  /*20b0*/  MOV R29, RZ ;  /* 0x000000ff001d7202 */ /* 0x000fe40000000f00 */
[----:B------:R-:W-:-:S02]  /*20c0*/  MOV R25, RZ ;  /* 0x000000ff00197202 */ /* 0x000fc40000000f00 */
        /* <DEDUP_REMOVED lines=21> */
.L_x_7888:
[----:B------:R-:W-:Y:S05]  /*2220*/  BSYNC.RECONVERGENT B0 ;  /* 0x0000000000007941 */ /* 0x000fea0003800200 */
.L_x_7887:
        /* <DEDUP_REMOVED lines=36> */
.L_x_7890:
[----:B------:R-:W-:Y:S05]  /*2470*/  BSYNC.RECONVERGENT B0 ;  /* 0x0000000000007941 */ /* 0x000fea0003800200 */
.L_x_7889:
        /* <DEDUP_REMOVED lines=20> */
.L_x_7892:
[----:B------:R-:W-:Y:S05]  /*25c0*/  BSYNC.RECONVERGENT B0 ;  /* 0x0000000000007941 */ /* 0x000fea0003800200 */
.L_x_7891:
        /* <DEDUP_REMOVED lines=35> */
.L_x_7894:
[----:B------:R-:W-:Y:S05]  /*2800*/  BSYNC.RECONVERGENT B0 ;  /* 0x0000000000007941 */ /* 0x000fea0003800200 */
.L_x_7893:
[----:B------:R-:W-:Y:S06]  /*2810*/  BAR.SYNC.DEFER_BLOCKING 0x0 ;  /* 0x0000000000007b1d */ /* 0x000fec0000010000 */
[----:B------:R-:W-:Y:S05]  /*2820*/  @P5 EXIT ;  /* 0x000000000000594d */ /* 0x000fea0003800000 */
[----:B------:R-:W-:-:S04]  /*2830*/  UIMAD UR4, UR40, UR43, UR44 ;  /* 0x0000002b280472a4 */ /* 0x000fc8000f8e022c */
[----:B------:R-:W-:Y:S01]  /*2840*/  UIMAD UR4, UR4, UR42, URZ ;  /* 0x0000002a040472a4 */ /* 0x000fe2000f8e02ff */
[----:B------:R-:W-:Y:S11]  /*2850*/  @!P3 EXIT ;  /* 0x000000000000b94d */ /* 0x000ff60003800000 */
        /* <DEDUP_REMOVED lines=26> */
.L_x_7864:
[----:B------:R-:W-:Y:S01]  /*2a00*/  HFMA2 R12, -RZ, RZ, 0, 9.5367431640625e-07 ;  /* 0x00000010ff0c7431 */ /* 0x000fe200000001ff */
[----:B------:R-:W-:Y:S02]  /*2a10*/  MOV R11, 0x1f ;  /* 0x0000001f000b7802 */ /* 0x000fe40000000f00 */
[----:B------:R-:W-:-:S07]  /*2a20*/  MOV R15, 0xffffffff ;  /* 0xffffffff000f7802 */ /* 0x000fce0000000f00 */
[----:B------:R-:W-:Y:S05]  /*2a30*/  WARPSYNC.COLLECTIVE R15, `(.L_x_7895) ;  /* 0x000000000f087348 */ /* 0x000fea0003c00000 */
[----:B------:R0:W1:Y:S02]  /*2a40*/  SHFL.BFLY P6, R14, R13, R12, R11 ;  /* 0x0c00000c0d0e7389 */ /* 0x00006400000c000b */
[----:B01----:R-:W-:Y:S05]  /*2a50*/  ENDCOLLECTIVE ;  /* 0x000000000000791b */ /* 0x003fea0003800000 */
.L_x_7895:
[----:B------:R-:W-:Y:S01]  /*2a60*/  HFMA2 R12, -RZ, RZ, 0, 4.76837158203125e-07 ;  /* 0x00000008ff0c7431 */ /* 0x000fe200000001ff */
[----:B------:R-:W-:-:S04]  /*2a70*/  FMNMX.FTZ R0, R14, -3.40282346638528859812e+38, !PT ;  /* 0xff7fffff0e007809 */ /* 0x000fc80007810000 */
[----:B------:R-:W-:-:S07]  /*2a80*/  MOV R13, R0 ;  /* 0x00000000000d7202 */ /* 0x000fce0000000f00 */
[----:B------:R-:W-:Y:S05]  /*2a90*/  WARPSYNC.COLLECTIVE R15, `(.L_x_7896) ;  /* 0x000000000f087348 */ /* 0x000fea0003c00000 */
[----:B------:R0:W1:Y:S02]  /*2aa0*/  SHFL.BFLY P6, R14, R13, R12, R11 ;  /* 0x0c00000c0d0e7389 */ /* 0x00006400000c000b */
[----:B01----:R-:W-:Y:S05]  /*2ab0*/  ENDCOLLECTIVE ;  /* 0x000000000000791b */ /* 0x003fea0003800000 */
.L_x_7896:
[----:B------:R-:W-:Y:S01]  /*2ac0*/  HFMA2 R12, -RZ, RZ, 0, 2.384185791015625e-07 ;  /* 0x00000004ff0c7431 */ /* 0x000fe200000001ff */
[----:B------:R-:W-:-:S04]  /*2ad0*/  FMNMX.FTZ R2, R0, R14, !PT ;  /* 0x0000000e00027209 */ /* 0x000fc80007810000 */
[----:B------:R-:W-:-:S07]  /*2ae0*/  MOV R13, R2 ;  /* 0x00000002000d7202 */ /* 0x000fce0000000f00 */
[----:B------:R-:W-:Y:S05]  /*2af0*/  WARPSYNC.COLLECTIVE R15, `(.L_x_7897) ;  /* 0x000000000f087348 */ /* 0x000fea0003c00000 */
[----:B------:R0:W1:Y:S02]  /*2b00*/  SHFL.BFLY P6, R14, R13, R12, R11 ;  /* 0x0c00000c0d0e7389 */ /* 0x00006400000c000b */
[----:B01----:R-:W-:Y:S05]  /*2b10*/  ENDCOLLECTIVE ;  /* 0x000000000000791b */ /* 0x003fea0003800000 */
.L_x_7897:
[----:B------:R-:W-:Y:S05]  /*2b20*/  BRA `(.L_x_7898) ;  /* 0xffffffd8003c7947 */ /* 0x000fea000383ffff */
.L_x_7899:
        /* <DEDUP_REMOVED lines=13> */
.L_x_27389:


//--------------------- .text._ZN4vllm25paged_attention_v2_kernelIfhLi192ELi8ELi128ELNS_18Fp8KVCacheDataTypeE2ELb0ELi512EEEvPfS2_PT_PKS3_PKT0_S9_ifPKiSB_iPKfiiiSD_SD_iiiii --------------------------
	.section	.text._ZN4vllm25paged_attention_v2_kernelIfhLi192ELi8ELi128ELNS_18Fp8KVCacheDataTypeE2ELb0ELi512EEEvPfS2_PT_PKS3_PKT0_S9_ifPKiSB_iPKfiiiSD_SD_iiiii,"ax",@progbits
	.align	128
        .global         _ZN4vllm25paged_attention_v2_kernelIfhLi192ELi8ELi128ELNS_18Fp8KVCacheDataTypeE2ELb0ELi512EEEvPfS2_PT_PKS3_PKT0_S9_ifPKiSB_iPKfiiiSD_SD_iiiii
        .type           _ZN4vllm25paged_attention_v2_kernelIfhLi192ELi8ELi128ELNS_18Fp8KVCacheDataTypeE2ELb0ELi512EEEvPfS2_PT_PKS3_PKT0_S9_ifPKiSB_iPKfiiiSD_SD_iiiii,@function
        .size           _ZN4vllm25paged_attention_v2_kernelIfhLi192ELi8ELi128ELNS_18Fp8KVCacheDataTypeE2ELb0ELi512EEEvPfS2_PT_PKS3_PKT0_S9_ifPKiSB_iPKfiiiSD_SD_iiiii,(.L_x_27390 - _ZN4vllm25paged_attention_v2_kernelIfhLi192ELi8ELi128ELNS_18Fp8KVCacheDataTypeE2ELb0ELi512EEEvPfS2_PT_PKS3_PKT0_S9_ifPKiSB_iPKfiiiSD_SD_iiiii)
        .other          _ZN4vllm25paged_attention_v2_kernelIfhLi192ELi8ELi128ELNS_18Fp8KVCacheDataTypeE2ELb0ELi512EEEvPfS2_PT_PKS3_PKT0_S9_ifPKiSB_iPKfiiiSD_SD_iiiii,@"STO_CUDA_ENTRY STV_DEFAULT"
_ZN4vllm25paged_attention_v2_kernelIfhLi192ELi8ELi128ELNS_18Fp8KVCacheDataTypeE2ELb0ELi512EEEvPfS2_PT_PKS3_PKT0_S9_ifPKiSB_iPKfiiiSD_SD_iiiii:
.text._ZN4vllm25paged_attention_v2_kernelIfhLi192ELi8ELi128ELNS_18Fp8KVCacheDataTypeE2ELb0ELi512EEEvPfS2_PT_PKS3_PKT0_S9_ifPKiSB_iPKfiiiSD_SD_iiiii:
        /* <DEDUP_REMOVED lines=52> */
.L_x_7901:
[----:B------:R-:W-:Y:S05]  /*0340*/  BSYNC.RECONVERGENT B6 ;  /* 0x0000000000067941 */ /* 0x000fea0003800200 */
.L_x_7900:
        /* <DEDUP_REMOVED lines=13> */
.L_x_7936:
        /* <DEDUP_REMOVED lines=40> */
.L_x_7907:
        /* <DEDUP_REMOVED lines=11> */
.L_x_7906:
[----:B------:R-:W-:Y:S05]  /*0750*/  BSYNC.RECONVERGENT B1 ;  /* 0x0000000000017941 */ /* 0x000fea0003800200 */
.L_x_7905:
        /* <DEDUP_REMOVED lines=13> */
.L_x_7910:
        /* <DEDUP_REMOVED lines=100> */
.L_x_7909:
[----:B------:R-:W-:Y:S05]  /*0e70*/  BSYNC.RECONVERGENT B1 ;  /* 0x0000000000017941 */ /* 0x000fea0003800200 */
.L_x_7908:
        /* <DEDUP_REMOVED lines=55> */
.L_x_7912:
[----:B------:R-:W-:Y:S05]  /*11f0*/  BSYNC.RECONVERGENT B1 ;  /* 0x0000000000017941 */ /* 0x000fea0003800200 */
.L_x_7911:
        /* <DEDUP_REMOVED lines=26> */
.L_x_7904:
[----:B------:R-:W-:Y:S05]  /*13a0*/  BSYNC.RECONVERGENT B0 ;  /* 0x0000000000007941 */ /* 0x000fea0003800200 */
.L_x_7903:
        /* <DEDUP_REMOVED lines=40> */
.L_x_7917:
[----:B------:R-:W1:Y:S01]  /*1630*/  LDS R13, [R4] ;  /* 0x00000000040d7984 */ /* 0x000e620000000800 */
[----:B------:R-:W-:-:S04]  /*1640*/  IADD3 R11, PT, PT, R11, 0x1, RZ ;  /* 0x000000010b0b7810 */ /* 0x000fc80007ffe0ff */
[----:B------:R-:W-:Y:S01]  /*1650*/  ISETP.NE.AND P0, PT, R11, RZ, PT ;  /* 0x000000ff0b00720c */ /* 0x000fe20003f05270 */
[----:B-1----:R-:W-:-:S05]  /*1660*/  FMUL.FTZ R13, R13, R2 ;  /* 0x000000020d0d7220 */ /* 0x002fca0000410000 */
[----:B------:R1:W-:Y:S02]  /*1670*/  STS [R4], R13 ;  /* 0x0000000d04007388 */ /* 0x0003e40000000800 */
[----:B-1----:R-:W-:-:S05]  /*1680*/  IADD3 R4, PT, PT, R4, 0x200, RZ ;  /* 0x0000020004047810 */ /* 0x002fca0007ffe0ff */
[----:B------:R-:W-:Y:S05]  /*1690*/  @P0 BRA `(.L_x_7917) ;  /* 0xfffffffc00e40947 */ /* 0x000fea000383ffff */
.L_x_7916:
[----:B------:R-:W-:Y:S05]  /*16a0*/  BSYNC.RECONVERGENT B1 ;  /* 0x0000000000017941 */ /* 0x000fea0003800200 */
.L_x_7915:
        /* <DEDUP_REMOVED lines=13> */
.L_x_7920:
        /* <DEDUP_REMOVED lines=52> */
.L_x_7919:
[----:B------:R-:W-:Y:S05]  /*1ac0*/  BSYNC.RECONVERGENT B1 ;  /* 0x0000000000017941 */ /* 0x000fea0003800200 */
.L_x_7918:
        /* <DEDUP_REMOVED lines=31> */
.L_x_7922:
[----:B------:R-:W-:Y:S05]  /*1cc0*/  BSYNC.RECONVERGENT B1 ;  /* 0x0000000000017941 */ /* 0x000fea0003800200 */
.L_x_7921:
        /* <DEDUP_REMOVED lines=14> */
.L_x_7914:
[----:B------:R-:W-:Y:S05]  /*1db0*/  BSYNC.RECONVERGENT B0 ;  /* 0x0000000000007941 */ /* 0x000fea0003800200 */
.L_x_7913:
        /* <DEDUP_REMOVED lines=32> */
.L_x_7924:
[----:B------:R-:W-:Y:S05]  /*1fc0*/  BSYNC.RECONVERGENT B0 ;  /* 0x0000000000007941 */ /* 0x000fea0003800200 */
.L_x_7923:
        /* <DEDUP_REMOVED lines=30> */
.L_x_7926:
[----:B------:R-:W-:Y:S05]  /*21b0*/  BSYNC.RECONVERGENT B0 ;  /* 0x0000000000007941 */ /* 0x000fea0003800200 */
.L_x_7925:
        /* <DEDUP_REMOVED lines=27> */
.L_x_7928:
[----:B------:R-:W-:Y:S05]  /*2370*/  BSYNC.RECONVERGENT B0 ;  /* 0x0000000000007941 */ /* 0x000fea0003800200 */
.L_x_7927:
        /* <DEDUP_REMOVED lines=15> */
.L_x_7930:
[----:B------:R-:W-:Y:S05]  /*2470*/  BSYNC.RECONVERGENT B0 ;  /* 0x0000000000007941 */ /* 0x000fea0003800200 */
.L_x_7929:
        /* <DEDUP_REMOVED lines=27> */
.L_x_7932:
[----:B------:R-:W-:Y:S05]  /*2630*/  BSYNC.RECONVERGENT B0 ;  /* 0x0000000000007941 */ /* 0x000fea0003800200 */
.L_x_7931:
        /* <DEDUP_REMOVED lines=9> */
[----:B01----:R-:W-:-:S04]  /*26d0*/  MOV R0, UR6 ;  /* 0x0000000600007c02 */ /* 0x003fc80008000f00 */
        /* <DEDUP_REMOVED lines=17> */
.L_x_7902:
[----:B------:R-:W-:Y:S01]  /*27f0*/  HFMA2 R11, -RZ, RZ, 0, 1.847743988037109375e-06 ;  /* 0x0000001fff0b7431 */ /* 0x000fe200000001ff */
[----:B------:R-:W-:Y:S02]  /*2800*/  MOV R12, 0x10 ;  /* 0x00000010000c7802 */ /* 0x000fe40000000f00 */
[----:B------:R-:W-:-:S07]  /*2810*/  MOV R15, 0xffffffff ;  /* 0xffffffff000f7802 */ /* 0x000fce0000000f00 */
[----:B------:R-:W-:Y:S05]  /*2820*/  WARPSYNC.COLLECTIVE R15, `(.L_x_7933) ;  /* 0x000000000f087348 */ /* 0x000fea0003c00000 */
[----:B------:R0:W1:Y:S02]  /*2830*/  SHFL.BFLY P6, R14, R13, R12, R11 ;  /* 0x0c00000c0d0e7389 */ /* 0x00006400000c000b */
[----:B01----:R-:W-:Y:S05]  /*2840*/  ENDCOLLECTIVE ;  /* 0x000000000000791b */ /* 0x003fea0003800000 */
.L_x_7933:
[----:B------:R-:W-:Y:S01]  /*2850*/  HFMA2 R12, -RZ, RZ, 0, 4.76837158203125e-07 ;  /* 0x00000008ff0c7431 */ /* 0x000fe200000001ff */
[----:B------:R-:W-:-:S04]  /*2860*/  FMNMX.FTZ R0, R14, -3.40282346638528859812e+38, !PT ;  /* 0xff7fffff0e007809 */ /* 0x000fc80007810000 */
[----:B------:R-:W-:-:S07]  /*2870*/  MOV R13, R0 ;  /* 0x00000000000d7202 */ /* 0x000fce0000000f00 */
[----:B------:R-:W-:Y:S05]  /*2880*/  WARPSYNC.COLLECTIVE R15, `(.L_x_7934) ;  /* 0x000000000f087348 */ /* 0x000fea0003c00000 */
[----:B------:R0:W1:Y:S02]  /*2890*/  SHFL.BFLY P6, R14, R13, R12, R11 ;  /* 0x0c00000c0d0e7389 */ /* 0x00006400000c000b */
[----:B01----:R-:W-:Y:S05]  /*28a0*/  ENDCOLLECTIVE ;  /* 0x000000000000791b */ /* 0x003fea0003800000 */
.L_x_7934:
[----:B------:R-:W-:Y:S01]  /*28b0*/  HFMA2 R12, -RZ, RZ, 0, 2.384185791015625e-07 ;  /* 0x00000004ff0c7431 */ /* 0x000fe200000001ff */
[----:B------:R-:W-:-:S04]  /*28c0*/  FMNMX.FTZ R2, R0, R14, !PT ;  /* 0x0000000e00027209 */ /* 0x000fc80007810000 */
[----:B------:R-:W-:-:S07]  /*28d0*/  MOV R13, R2 ;  /* 0x00000002000d7202 */ /* 0x000fce0000000f00 */
[----:B------:R-:W-:Y:S05]  /*28e0*/  WARPSYNC.COLLECTIVE R15, `(.L_x_7935) ;  /* 0x000000000f087348 */ /* 0x000fea0003c00000 */
[----:B------:R0:W1:Y:S02]  /*28f0*/  SHFL.BFLY P6, R14, R13, R12, R11 ;  /* 0x0c00000c0d0e7389 */ /* 0x00006400000c000b */
[----:B01----:R-:W-:Y:S05]  /*2900*/  ENDCOLLECTIVE ;  /* 0x000000000000791b */ /* 0x003fea0003800000 */
.L_x_7935:
[----:B------:R-:W-:Y:S05]  /*2910*/  BRA `(.L_x_7936) ;  /* 0xffffffd800c07947 */ /* 0x000fea000383ffff */
.L_x_7937:
        /* <DEDUP_REMOVED lines=14> */
.L_x_27390:


//--------------------- .text._ZN4vllm25paged_attention_v2_kernelIfhLi128ELi8ELi128ELNS_18Fp8KVCacheDataTypeE2ELb0ELi512EEEvPfS2_PT_PKS3_PKT0_S9_ifPKiSB_iPKfiiiSD_SD_iiiii --------------------------
	.section	.text._ZN4vllm25paged_attention_v2_kernelIfhLi128ELi8ELi128ELNS_18Fp8KVCacheDataTypeE2ELb0ELi512EEEvPfS2_PT_PKS3_PKT0_S9_ifPKiSB_iPKfiiiSD_SD_iiiii,"ax",@progbits
	.align	128
        .global         _ZN4vllm25paged_attention_v2_kernelIfhLi128ELi8ELi128ELNS_18Fp8KVCacheDataTypeE2ELb0ELi512EEEvPfS2_PT_PKS3_PKT0_S9_ifPKiSB_iPKfiiiSD_SD_iiiii
        .type           _ZN4vllm25paged_attention_v2_kernelIfhLi128ELi8ELi128ELNS_18Fp8KVCacheDataTypeE2ELb0ELi512EEEvPfS2_PT_PKS3_PKT0_S9_ifPKiSB_iPKfiiiSD_SD_iiiii,@function
        .size           _ZN4vllm25paged_attention_v2_kernelIfhLi128ELi8ELi128ELNS_18Fp8KVCacheDataTypeE2ELb0ELi512EEEvPfS2_PT_PKS3_PKT0_S9_ifPKiSB_iPKfiiiSD_SD_iiiii,(.L_x_27391 - _ZN4vllm25paged_attention_v2_kernelIfhLi128ELi8ELi128ELNS_18Fp8KVCacheDataTypeE2ELb0ELi512EEEvPfS2_PT_PKS3_PKT0_S9_ifPKiSB_iPKfiiiSD_SD_iiiii)
        .other          _ZN4vllm25paged_attention_v2_kernelIfhLi128ELi8ELi128ELNS_18Fp8KVCacheDataTypeE2ELb0ELi512EEEvPfS2_PT_PKS3_PKT0_S9_ifPKiSB_iPKfiiiSD_SD_iiiii,@"STO_CUDA_ENTRY STV_DEFAULT"
_ZN4vllm25paged_attention_v2_kernelIfhLi128ELi8ELi128ELNS_18Fp8KVCacheDataTypeE2ELb0ELi512EEEvPfS2_PT_PKS3_PKT0_S9_ifPKiSB_iPKfiiiSD_SD_iiiii:
.text._ZN4vllm25paged_attention_v2_kernelIfhLi128ELi8ELi128ELNS_18Fp8KVCacheDataTypeE2ELb0ELi512EEEvPfS2_PT_PKS3_PKT0_S9_ifPKiSB_iPKfiiiSD_SD_iiiii:
        /* <DEDUP_REMOVED lines=52> */
.L_x_7939:
[----:B------:R-:W-:Y:S05]  /*0340*/  BSYNC.RECONVERGENT B6 ;  /* 0x0000000000067941 */ /* 0x000fea0003800200 */
.L_x_7938:
        /* <DEDUP_REMOVED lines=13> */
.L_x_7974:
        /* <DEDUP_REMOVED lines=40> */
.L_x_7945:
        /* <DEDUP_REMOVED lines=11> */
.L_x_7944:
[----:B------:R-:W-:Y:S05]  /*0750*/  BSYNC.RECONVERGENT B1 ;  /* 0x0000000000017941 */ /* 0x000fea0003800200 */
.L_x_7943:
        /* <DEDUP_REMOVED lines=13> */
.L_x_7948:
        /* <DEDUP_REMOVED lines=100> */
.L_x_7947:
[----:B------:R-:W-:Y:S05]  /*0e70*/  BSYNC.RECONVERGENT B1 ;  /* 0x0000000000017941 */ /* 0x000fea0003800200 */
.L_x_7946:
        /* <DEDUP_REMOVED lines=55> */
.L_x_7950:
[----:B------:R-:W-:Y:S05]  /*11f0*/  BSYNC.RECONVERGENT B1 ;  /* 0x0000000000017941 */ /* 0x000fea0003800200 */
.L_x_7949:
        /* <DEDUP_REMOVED lines=26> */
.L_x_7942:
[----:B------:R-:W-:Y:S05]  /*13a0*/  BSYNC.RECONVERGENT B0 ;  /* 0x0000000000007941 */ /* 0x000fea0003800200 */
.L_x_7941:
        /* <DEDUP_REMOVED lines=40> */
.L_x_7955:
[----:B------:R-:W1:Y:S01]  /*1630*/  LDS R13, [R4] ;  /* 0x00000000040d7984 */ /* 0x000e620000000800 */
[----:B------:R-:W-:-:S04]  /*1640*/  IADD3 R11, PT, PT, R11, 0x1, RZ ;  /* 0x000000010b0b7810 */ /* 0x000fc80007ffe0ff */
[----:B------:R-:W-:Y:S01]  /*1650*/  ISETP.NE.AND P0, PT, R11, RZ, PT ;  /* 0x000000ff0b00720c */ /* 0x000fe20003f05270 */
[----:B-1----:R-:W-:-:S05]  /*1660*/  FMUL.FTZ R13, R13, R2 ;  /* 0x000000020d0d7220 */ /* 0x002fca0000410000 */
[----:B------:R1:W-:Y:S02]  /*1670*/  STS [R4], R13 ;  /* 0x0000000d04007388 */ /* 0x0003e40000000800 */
[----:B-1----:R-:W-:-:S05]  /*1680*/  IADD3 R4, PT, PT, R4, 0x200, RZ ;  /* 0x0000020004047810 */ /* 0x002fca0007ffe0ff */
[----:B------:R-:W-:Y:S05]  /*1690*/  @P0 BRA `(.L_x_7955) ;  /* 0xfffffffc00e40947 */ /* 0x000fea000383ffff */
.L_x_7954:
[----:B------:R-:W-:Y:S05]  /*16a0*/  BSYNC.RECONVERGENT B1 ;  /* 0x0000000000017941 */ /* 0x000fea0003800200 */
.L_x_7953:
        /* <DEDUP_REMOVED lines=13> */
.L_x_7958:
        /* <DEDUP_REMOVED lines=52> */
.L_x_7957:
[----:B------:R-:W-:Y:S05]  /*1ac0*/  BSYNC.RECONVERGENT B1 ;  /* 0x0000000000017941 */ /* 0x000fea0003800200 */
.L_x_7956:
        /* <DEDUP_REMOVED lines=31> */
.L_x_7960:
[----:B------:R-:W-:Y:S05]  /*1cc0*/  BSYNC.RECONVERGENT B1 ;  /* 0x0000000000017941 */ /* 0x000fea0003800200 */
.L_x_7959:
        /* <DEDUP_REMOVED lines=14> */
.L_x_7952:
[----:B------:R-:W-:Y:S05]  /*1db0*/  BSYNC.RECONVERGENT B0 ;  /* 0x0000000000007941 */ /* 0x000fea0003800200 */
.L_x_7951:
        /* <DEDUP_REMOVED lines=28> */
.L_x_7962:
[----:B------:R-:W-:Y:S05]  /*1f80*/  BSYNC.RECONVERGENT B0 ;  /* 0x0000000000007941 */ /* 0x000fea0003800200 */
.L_x_7961:
[----:B-1----:R-:W-:Y:S01]  /*1f90*/  VIADD R13, R7, 0x20 ;  /* 0x00000020070d7836 */ /* 0x002fe20000000000 */
[----:B------:R-:W-:Y:S01]  /*1fa0*/  SHF.R.U32.HI R14, RZ, 0x1, R6 ;  /* 0x00000001ff0e7819 */ /* 0x000fe20000011606 */
[----:B------:R-:W-:Y:S01]  /*1fb0*/  BAR.SYNC.DEFER_BLOCKING 0x0 ;  /* 0x0000000000007b1d */ /* 0x000fe20000010000 */
[----:B------:R-:W-:Y:S01]  /*1fc0*/  HFMA2 R6, -RZ, RZ, 0, 0 ;  /* 0x00000000ff067431 */ /* 0x000fe200000001ff */
[C---:B------:R-:W-:Y:S01]  /*1fd0*/  LOP3.LUT P4, RZ, R3.reuse, 0x3c1, RZ, 0xc0, !PT ;  /* 0x000003c103ff7812 */ /* 0x040fe2000788c0ff */
[----:B------:R-:W-:Y:S01]  /*1fe0*/  HFMA2 R2, -RZ, RZ, 0, 0 ;  /* 0x00000000ff027431 */ /* 0x000fe200000001ff */
[----:B------:R-:W-:Y:S02]  /*1ff0*/  ISETP.GT.U32.AND P5, PT, R3, 0x1f, PT ;  /* 0x0000001f0300780c */ /* 0x000fe40003fa4070 */
[----:B------:R-:W-:Y:S01]  /*2000*/  CS2R R10, SRZ ;  /* 0x00000000000a7805 */ /* 0x000fe2000001ff00 */
[----:B------:R-:W-:Y:S01]  /*2010*/  BSSY.RECONVERGENT B0, `(.L_x_7963) ;  /* 0x0000012000007945 */ /* 0x000fe20003800200 */
[----:B------:R-:W-:-:S02]  /*2020*/  MOV R4, RZ ;  /* 0x000000ff00047202 */ /* 0x000fc40000000f00 */
[----:B0-----:R-:W-:Y:S02]  /*2030*/  CS2R R8, SRZ ;  /* 0x0000000000087805 */ /* 0x001fe4000001ff00 */
        /* <DEDUP_REMOVED lines=15> */
.L_x_7964:
[----:B------:R-:W-:Y:S05]  /*2130*/  BSYNC.RECONVERGENT B0 ;  /* 0x0000000000007941 */ /* 0x000fea0003800200 */
.L_x_7963:
        /* <DEDUP_REMOVED lines=20> */
.L_x_7966:
[----:B------:R-:W-:Y:S05]  /*2280*/  BSYNC.RECONVERGENT B0 ;  /* 0x0000000000007941 */ /* 0x000fea0003800200 */
.L_x_7965:
        /* <DEDUP_REMOVED lines=12> */
.L_x_7968:
[----:B------:R-:W-:Y:S05]  /*2350*/  BSYNC.RECONVERGENT B0 ;  /* 0x0000000000007941 */ /* 0x000fea0003800200 */
.L_x_7967:
        /* <DEDUP_REMOVED lines=19> */
.L_x_7970:
[----:B------:R-:W-:Y:S05]  /*2490*/  BSYNC.RECONVERGENT B0 ;  /* 0x0000000000007941 */ /* 0x000fea0003800200 */
.L_x_7969:
[----:B------:R-:W-:Y:S06]  /*24a0*/  BAR.SYNC.DEFER_BLOCKING 0x0 ;  /* 0x0000000000007b1d */ /* 0x000fec0000010000 */
[----:B------:R-:W-:Y:S05]  /*24b0*/  @P5 EXIT ;  /* 0x000000000000594d */ /* 0x000fea0003800000 */
[----:B------:R-:W-:-:S04]  /*24c0*/  UIMAD UR4, UR40, UR43, UR44 ;  /* 0x0000002b280472a4 */ /* 0x000fc8000f8e022c */
[----:B------:R-:W-:Y:S01]  /*24d0*/  UIMAD UR4, UR4, UR42, URZ ;  /* 0x0000002a040472a4 */ /* 0x000fe2000f8e02ff */
[----:B------:R-:W-:Y:S11]  /*24e0*/  @!P3 EXIT ;  /* 0x000000000000b94d */ /* 0x000ff60003800000 */
        /* <DEDUP_REMOVED lines=18> */
.L_x_7940:
[----:B------:R-:W-:Y:S02]  /*2610*/  HFMA2 R11, -RZ, RZ, 0, 1.847743988037109375e-06 ;  /* 0x0000001fff0b7431 */ /* 0x000fe400000001ff */
[----:B------:R-:W-:Y:S01]  /*2620*/  IMAD.MOV.U32 R12, RZ, RZ, 0x10 ;  /* 0x00000010ff0c7424 */ /* 0x000fe200078e00ff */
[----:B------:R-:W-:-:S07]  /*2630*/  MOV R15, 0xffffffff ;  /* 0xffffffff000f7802 */ /* 0x000fce0000000f00 */
[----:B------:R-:W-:Y:S05]  /*2640*/  WARPSYNC.COLLECTIVE R15, `(.L_x_7971) ;  /* 0x000000000f087348 */ /* 0x000fea0003c00000 */
[----:B------:R0:W1:Y:S02]  /*2650*/  SHFL.BFLY P6, R14, R13, R12, R11 ;  /* 0x0c00000c0d0e7389 */ /* 0x00006400000c000b */
[----:B01----:R-:W-:Y:S05]  /*2660*/  ENDCOLLECTIVE ;  /* 0x000000000000791b */ /* 0x003fea0003800000 */
.L_x_7971:
[----:B------:R-:W-:Y:S01]  /*2670*/  HFMA2 R12, -RZ, RZ, 0, 4.76837158203125e-07 ;  /* 0x00000008ff0c7431 */ /* 0x000fe200000001ff */
[----:B------:R-:W-:-:S04]  /*2680*/  FMNMX.FTZ R0, R14, -3.40282346638528859812e+38, !PT ;  /* 0xff7fffff0e007809 */ /* 0x000fc80007810000 */
[----:B------:R-:W-:-:S07]  /*2690*/  MOV R13, R0 ;  /* 0x00000000000d7202 */ /* 0x000fce0000000f00 */
[----:B------:R-:W-:Y:S05]  /*26a0*/  WARPSYNC.COLLECTIVE R15, `(.L_x_7972) ;  /* 0x000000000f087348 */ /* 0x000fea0003c00000 */
[----:B------:R0:W1:Y:S02]  /*26b0*/  SHFL.BFLY P6, R14, R13, R12, R11 ;  /* 0x0c00000c0d0e7389 */ /* 0x00006400000c000b */
[----:B01----:R-:W-:Y:S05]  /*26c0*/  ENDCOLLECTIVE ;  /* 0x000000000000791b */ /* 0x003fea0003800000 */
.L_x_7972:
[----:B------:R-:W-:Y:S01]  /*26d0*/  HFMA2 R12, -RZ, RZ, 0, 2.384185791015625e-07 ;  /* 0x00000004ff0c7431 */ /* 0x000fe200000001ff */
[----:B------:R-:W-:-:S04]  /*26e0*/  FMNMX.FTZ R2, R0, R14, !PT ;  /* 0x0000000e00027209 */ /* 0x000fc80007810000 */
[----:B------:R-:W-:-:S07]  /*26f0*/  MOV R13, R2 ;  /* 0x00000002000d7202 */ /* 0x000fce0000000f00 */
[----:B------:R-:W-:Y:S05]  /*2700*/  WARPSYNC.COLLECTIVE R15, `(.L_x_7973) ;  /* 0x000000000f087348 */ /* 0x000fea0003c00000 */
[----:B------:R0:W1:Y:S02]  /*2710*/  SHFL.BFLY P6, R14, R13, R12, R11 ;  /* 0x0c00000c0d0e7389 */ /* 0x00006400000c000b */
[----:B01----:R-:W-:Y:S05]  /*2720*/  ENDCOLLECTIVE ;  /* 0x000000000000791b */ /* 0x003fea0003800000 */
.L_x_7973:
[----:B------:R-:W-:Y:S05]  /*2730*/  BRA `(.L_x_7974) ;  /* 0xffffffdc00387947 */ /* 0x000fea000383ffff */
.L_x_7975:
        /* <DEDUP_REMOVED lines=12> */
.L_x_27391:


//--------------------- .text._ZN4vllm25paged_attention_v2_kernelIfhLi120ELi8ELi128ELNS_18Fp8KVCacheDataTypeE2ELb0ELi512EEEvPfS2_PT_PKS3_PKT0_S9_ifPKiSB_iPKfiiiSD_SD_iiiii --------------------------
	.section	.text._ZN4vllm25paged_attention_v2_kernelIfhLi120ELi8ELi128ELNS_18Fp8KVCacheDataTypeE2ELb0ELi512EEEvPfS2_PT_PKS3_PKT0_S9_ifPKiSB_iPKfiiiSD_SD_iiiii,"ax",@progbits
	.align	128
        .global         _ZN4vllm25paged_attention_v2_kernelIfhLi120ELi8ELi128ELNS_18Fp8KVCacheDataTypeE2ELb0ELi512EEEvPfS2_PT_PKS3_PKT0_S9_ifPKiSB_iPKfiiiSD_SD_iiiii
        .type           _ZN4vllm25paged_attention_v2_kernelIfhLi120ELi8ELi128ELNS_18Fp8KVCacheDataTypeE2ELb0ELi512EEEvPfS2_PT_PKS3_PKT0_S9_ifPKiSB_iPKfiiiSD_SD_iiiii,@function
        .size           _ZN4vllm25paged_attention_v2_kernelIfhLi120ELi8ELi128ELNS_18Fp8KVCacheDataTypeE2ELb0ELi512EEEvPfS2_PT_PKS3_PKT0_S9_ifPKiSB_iPKfiiiSD_SD_iiiii,(.L_x_27392 - _ZN4vllm25paged_attention_v2_kernelIfhLi120ELi8ELi128ELNS_18Fp8KVCacheDataTypeE2ELb0ELi512EEEvPfS2_PT_PKS3_PKT0_S9_ifPKiSB_iPKfiiiSD_SD_iiiii)
        .other          _ZN4vllm25paged_attention_v2_kernelIfhLi120ELi8ELi128ELNS_18Fp8KVCacheDataTypeE2ELb0ELi512EEEvPfS2_PT_PKS3_PKT0_S9_ifPKiSB_iPKfiiiSD_SD_iiiii,@"STO_CUDA_ENTRY STV_DEFAULT"
_ZN4vllm25paged_attention_v2_kernelIfhLi120ELi8ELi128ELNS_18Fp8KVCacheDataTypeE2ELb0ELi512EEEvPfS2_PT_PKS3_PKT0_S9_ifPKiSB_iPKfiiiSD_SD_iiiii:
.text._ZN4vllm25paged_attention_v2_kernelIfhLi120ELi8ELi128ELNS_18Fp8KVCacheDataTypeE2ELb0ELi512EEEvPfS2_PT_PKS3_PKT0_S9_ifPKiSB_iPKfiiiSD_SD_iiiii:
        /* <DEDUP_REMOVED lines=52> */
.L_x_7977:
[----:B------:R-:W-:Y:S05]  /*0340*/  BSYNC.RECONVERGENT B6 ;  /* 0x0000000000067941 */ /* 0x000fea0003800200 */
.L_x_7976:
        /* <DEDUP_REMOVED lines=13> */
.L_x_8016:
        /* <DEDUP_REMOVED lines=10> */
[----:B------:R-:W-:Y:S01]  /*04c0*/  IMAD R8, R6, 0x4, R8 ;  /* 0x0000000406087824 */ /* 0x000fe200078e0208 */
[----:B------:R-:W-:Y:S01]  /*04d0*/  MOV R10, 0xff7fffff ;  /* 0xff7fffff000a7802 */ /* 0x000fe20000000f00 */
        /* <DEDUP_REMOVED lines=28> */
.L_x_7983:
        /* <DEDUP_REMOVED lines=11> */
.L_x_7982:
[----:B------:R-:W-:Y:S05]  /*0750*/  BSYNC.RECONVERGENT B1 ;  /* 0x0000000000017941 */ /* 0x000fea0003800200 */
.L_x_7981:
        /* <DEDUP_REMOVED lines=13> */
.L_x_7986:
        /* <DEDUP_REMOVED lines=100> */
.L_x_7985:
[----:B------:R-:W-:Y:S05]  /*0e70*/  BSYNC.RECONVERGENT B1 ;  /* 0x0000000000017941 */ /* 0x000fea0003800200 */
.L_x_7984:
        /* <DEDUP_REMOVED lines=55> */
.L_x_7988:
[----:B------:R-:W-:Y:S05]  /*11f0*/  BSYNC.RECONVERGENT B1 ;  /* 0x0000000000017941 */ /* 0x000fea0003800200 */
.L_x_7987:
        /* <DEDUP_REMOVED lines=26> */
.L_x_7980:
[----:B------:R-:W-:Y:S05]  /*13a0*/  BSYNC.RECONVERGENT B0 ;  /* 0x0000000000007941 */ /* 0x000fea0003800200 */
.L_x_7979:
        /* <DEDUP_REMOVED lines=40> */
.L_x_7993:
[----:B------:R-:W1:Y:S01]  /*1630*/  LDS R13, [R4] ;  /* 0x00000000040d7984 */ /* 0x000e620000000800 */
[----:B------:R-:W-:-:S04]  /*1640*/  IADD3 R11, PT, PT, R11, 0x1, RZ ;  /* 0x000000010b0b7810 */ /* 0x000fc80007ffe0ff */
[----:B------:R-:W-:Y:S01]  /*1650*/  ISETP.NE.AND P0, PT, R11, RZ, PT ;  /* 0x000000ff0b00720c */ /* 0x000fe20003f05270 */
[----:B-1----:R-:W-:-:S05]  /*1660*/  FMUL.FTZ R13, R13, R2 ;  /* 0x000000020d0d7220 */ /* 0x002fca0000410000 */
[----:B------:R1:W-:Y:S02]  /*1670*/  STS [R4], R13 ;  /* 0x0000000d04007388 */ /* 0x0003e40000000800 */
[----:B-1----:R-:W-:-:S05]  /*1680*/  IADD3 R4, PT, PT, R4, 0x200, RZ ;  /* 0x0000020004047810 */ /* 0x002fca0007ffe0ff */
[----:B------:R-:W-:Y:S05]  /*1690*/  @P0 BRA `(.L_x_7993) ;  /* 0xfffffffc00e40947 */ /* 0x000fea000383ffff */
.L_x_7992:
[----:B------:R-:W-:Y:S05]  /*16a0*/  BSYNC.RECONVERGENT B1 ;  /* 0x0000000000017941 */ /* 0x000fea0003800200 */
.L_x_7991:
        /* <DEDUP_REMOVED lines=13> */
.L_x_7996:
        /* <DEDUP_REMOVED lines=52> */
.L_x_7995:
[----:B------:R-:W-:Y:S05]  /*1ac0*/  BSYNC.RECONVERGENT B1 ;  /* 0x0000000000017941 */ /* 0x000fea0003800200 */
.L_x_7994:
        /* <DEDUP_REMOVED lines=31> */
.L_x_7998:
[----:B------:R-:W-:Y:S05]  /*1cc0*/  BSYNC.RECONVERGENT B1 ;  /* 0x0000000000017941 */ /* 0x000fea0003800200 */
.L_x_7997:
        /* <DEDUP_REMOVED lines=14> */
.L_x_7990:
[----:B------:R-:W-:Y:S05]  /*1db0*/  BSYNC.RECONVERGENT B0 ;  /* 0x0000000000007941 */ /* 0x000fea0003800200 */
.L_x_7989:
[----:B------:R-:W-:Y:S01]  /*1dc0*/  BAR.SYNC.DEFER_BLOCKING 0x0 ;  /* 0x0000000000007b1d */ /* 0x000fe20000010000 */
[C---:B------:R-:W-:Y:S02]  /*1dd0*/  ISETP.NE.AND P0, PT, R3.reuse, RZ, PT ;  /* 0x000000ff0300720c */ /* 0x040fe40003f05270 */
[----:B-1----:R-:W-:-:S03]  /*1de0*/  LOP3.LUT R2, R3, 0x3c0, RZ, 0xc0, !PT ;  /* 0x000003c003027812 */ /* 0x002fc600078ec0ff */
        /* <DEDUP_REMOVED lines=17> */
[----:B--2---:R-:W-:Y:S02]  /*1f00*/  MOV R13, UR7 ;  /* 0x00000007000d7c02 */ /* 0x004fe40008000f00 */
[----:B------:R-:W-:-:S03]  /*1f10*/  MOV R15, UR5 ;  /* 0x00000005000f7c02 */ /* 0x000fc60008000f00 */
[----:B0-----:R1:W-:Y:S04]  /*1f20*/  STG.E desc[UR36][R12.64], R9 ;  /* 0x000000090c007986 */ /* 0x0013e8000c101924 */
[----:B------:R1:W-:Y:S02]  /*1f30*/  STG.E desc[UR36][R14.64], R10 ;  /* 0x0000000a0e007986 */ /* 0x0003e4000c101924 */
.L_x_8000:
[----:B------:R-:W-:Y:S05]  /*1f40*/  BSYNC.RECONVERGENT B0 ;  /* 0x0000000000007941 */ /* 0x000fea0003800200 */
.L_x_7999:
[----:B------:R-:W-:Y:S01]  /*1f50*/  BAR.SYNC.DEFER_BLOCKING 0x0 ;  /* 0x0000000000007b1d */ /* 0x000fe20000010000 */
[----:B01----:R-:W-:Y:S02]  /*1f60*/  CS2R R8, SRZ ;  /* 0x0000000000087805 */ /* 0x003fe4000001ff00 */
[----:B--2---:R-:W-:Y:S02]  /*1f70*/  MOV R4, RZ ;  /* 0x000000ff00047202 */ /* 0x004fe40000000f00 */
[----:B------:R-:W-:Y:S02]  /*1f80*/  CS2R R12, SRZ ;  /* 0x00000000000c7805 */ /* 0x000fe4000001ff00 */
[----:B------:R-:W-:Y:S02]  /*1f90*/  CS2R R10, SRZ ;  /* 0x00000000000a7805 */ /* 0x000fe4000001ff00 */
[----:B------:R-:W-:Y:S01]  /*1fa0*/  SHF.R.U32.HI R14, RZ, 0x1, R6 ;  /* 0x00000001ff0e7819 */ /* 0x000fe20000011606 */
[----:B------:R-:W-:Y:S01]  /*1fb0*/  BSSY.RECONVERGENT B0, `(.L_x_8001) ;  /* 0x0000012000007945 */ /* 0x000fe20003800200 */
[----:B------:R-:W-:-:S03]  /*1fc0*/  LOP3.LUT R22, R3, 0x1, RZ, 0xc0, !PT ;  /* 0x0000000103167812 */ /* 0x000fc600078ec0ff */
[----:B------:R-:W-:Y:S05]  /*1fd0*/  @P1 BRA `(.L_x_8002) ;  /* 0x00000000003c1947 */ /* 0x000fea0003800000 */
[----:B------:R-:W-:Y:S01]  /*1fe0*/  ISETP.GT.U32.AND P0, PT, R6, 0xf, PT ;  /* 0x0000000f0600780c */ /* 0x000fe20003f04070 */
[----:B------:R-:W-:Y:S01]  /*1ff0*/  IMAD R15, R5, 0x78, R14 ;  /* 0x00000078050f7824 */ /* 0x000fe200078e020e */
[----:B------:R-:W-:Y:S02]  /*2000*/  IADD3 R17, PT, PT, R7, 0x20, RZ ;  /* 0x0000002007117810 */ /* 0x000fe40007ffe0ff */
[C---:B------:R-:W-:Y:S02]  /*2010*/  ISETP.NE.AND P1, PT, R22.reuse, RZ, PT ;  /* 0x000000ff1600720c */ /* 0x040fe40003f25270 */
[----:B------:R-:W-:Y:S02]  /*2020*/  ISETP.NE.OR P0, PT, R22, RZ, P0 ;  /* 0x000000ff1600720c */ /* 0x000fe40000705670 */
[----:B------:R-:W-:-:S05]  /*2030*/  LEA R16, R0, R17, 0x18 ;  /* 0x0000001100107211 */ /* 0x000fca00078ec0ff */
[----:B------:R-:W-:-:S05]  /*2040*/  IMAD R15, R15, 0x4, R16 ;  /* 0x000000040f0f7824 */ /* 0x000fca00078e0210 */
        /* <DEDUP_REMOVED lines=8> */
.L_x_8002:
[----:B------:R-:W-:Y:S05]  /*20d0*/  BSYNC.RECONVERGENT B0 ;  /* 0x0000000000007941 */ /* 0x000fea0003800200 */
.L_x_8001:
[----:B------:R-:W-:Y:S01]  /*20e0*/  BAR.SYNC.DEFER_BLOCKING 0x0 ;  /* 0x0000000000007b1d */ /* 0x000fe20000010000 */
[----:B------:R-:W-:-:S05]  /*20f0*/  ISETP.GT.U32.AND P0, PT, R3, 0x3f, PT ;  /* 0x0000003f0300780c */ /* 0x000fca0003f04070 */
[----:B------:R-:W-:Y:S08]  /*2100*/  BSSY.RECONVERGENT B0, `(.L_x_8003) ;  /* 0x000001c000007945 */ /* 0x000ff00003800200 */
[----:B------:R-:W-:Y:S05]  /*2110*/  @P0 BRA `(.L_x_8004) ;  /* 0x0000000000680947 */ /* 0x000fea0003800000 */
[----:B------:R-:W-:Y:S01]  /*2120*/  ISETP.GT.U32.AND P0, PT, R6, 0xf, PT ;  /* 0x0000000f0600780c */ /* 0x000fe20003f04070 */
[----:B0-----:R-:W-:Y:S01]  /*2130*/  IMAD R15, R5, 0x78, R14 ;  /* 0x00000078050f7824 */ /* 0x001fe200078e020e */
[----:B------:R-:W-:Y:S01]  /*2140*/  IADD3 R17, PT, PT, R7, 0x20, RZ ;  /* 0x0000002007117810 */ /* 0x000fe20007ffe0ff */
[----:B------:R-:W-:Y:S01]  /*2150*/  BSSY.RECONVERGENT B1, `(.L_x_8005) ;  /* 0x0000015000017945 */ /* 0x000fe20003800200 */
[----:B------:R-:W-:Y:S02]  /*2160*/  ISETP.NE.OR P0, PT, R22, RZ, P0 ;  /* 0x000000ff1600720c */ /* 0x000fe40000705670 */
[----:B------:R-:W-:Y:S02]  /*2170*/  LEA R16, R0, R17, 0x18 ;  /* 0x0000001100107211 */ /* 0x000fe400078ec0ff */
[----:B------:R-:W-:Y:S02]  /*2180*/  ISETP.NE.AND P1, PT, R22, RZ, PT ;  /* 0x000000ff1600720c */ /* 0x000fe40003f25270 */
[----:B------:R-:W-:-:S07]  /*2190*/  LEA R24, R15, R16, 0x2 ;  /* 0x000000100f187211 */ /* 0x000fce00078e10ff */
[----:B------:R0:W1:Y:S04]  /*21a0*/  @!P0 LDS R20, [R24+0x1c0] ;  /* 0x0001c00018148984 */ /* 0x0000680000000800 */
        /* <DEDUP_REMOVED lines=15> */
.L_x_8006:
[----:B------:R-:W-:Y:S05]  /*22a0*/  BSYNC.RECONVERGENT B1 ;  /* 0x0000000000017941 */ /* 0x000fea0003800200 */
.L_x_8005:
[----:B-1----:R-:W-:-:S07]  /*22b0*/  @!P0 FADD.FTZ R9, R9, R20 ;  /* 0x0000001409098221 */ /* 0x002fce0000010000 */
.L_x_8004:
[----:B------:R-:W-:Y:S05]  /*22c0*/  BSYNC.RECONVERGENT B0 ;  /* 0x0000000000007941 */ /* 0x000fea0003800200 */
.L_x_8003:
        /* <DEDUP_REMOVED lines=20> */
.L_x_8008:
[----:B------:R-:W-:Y:S05]  /*2410*/  BSYNC.RECONVERGENT B0 ;  /* 0x0000000000007941 */ /* 0x000fea0003800200 */
.L_x_8007:
[----:B------:R-:W-:Y:S01]  /*2420*/  BAR.SYNC.DEFER_BLOCKING 0x0 ;  /* 0x0000000000007b1d */ /* 0x000fe20000010000 */
[----:B------:R-:W-:-:S05]  /*2430*/  ISETP.GT.U32.AND P1, PT, R3, 0x1f, PT ;  /* 0x0000001f0300780c */ /* 0x000fca0003f24070 */
[----:B------:R-:W-:Y:S08]  /*2440*/  BSSY.RECONVERGENT B0, `(.L_x_8009) ;  /* 0x000001c000007945 */ /* 0x000ff00003800200 */
[----:B------:R-:W-:Y:S05]  /*2450*/  @P1 BRA `(.L_x_8010) ;  /* 0x0000000000681947 */ /* 0x000fea0003800000 */
[----:B------:R-:W-:Y:S01]  /*2460*/  ISETP.GT.U32.AND P0, PT, R6, 0xf, PT ;  /* 0x0000000f0600780c */ /* 0x000fe20003f04070 */
[----:B------:R-:W-:Y:S01]  /*2470*/  VIADD R7, R7, 0x20 ;  /* 0x0000002007077836 */ /* 0x000fe20000000000 */
[C---:B------:R-:W-:Y:S01]  /*2480*/  ISETP.NE.AND P2, PT, R22.reuse, RZ, PT ;  /* 0x000000ff1600720c */ /* 0x040fe20003f45270 */
        /* <DEDUP_REMOVED lines=9> */
[----:B0-----:R-:W0:Y:S04]  /*2520*/  LDS R15, [R16+0x80] ;  /* 0x00008000100f7984 */ /* 0x001e280000000800 */
[----:B------:R-:W5:Y:S04]  /*2530*/  LDS R0, [R16+0xc0] ;  /* 0x0000c00010007984 */ /* 0x000f680000000800 */
[----:B------:R-:W1:Y:S04]  /*2540*/  LDS R17, [R16+0x100] ;  /* 0x0001000010117984 */ /* 0x000e680000000800 */
[----:B------:R-:W2:Y:S04]  /*2550*/  LDS R6, [R16+0x140] ;  /* 0x0001400010067984 */ /* 0x000ea80000000800 */
[----:B------:R-:W2:Y:S01]  /*2560*/  LDS R19, [R16+0x180] ;  /* 0x0001800010137984 */ /* 0x000ea20000000800 */
[----:B---3--:R-:W-:Y:S01]  /*2570*/  FADD.FTZ R2, R2, R5 ;  /* 0x0000000502027221 */ /* 0x008fe20000010000 */
[----:B----4-:R-:W-:Y:S01]  /*2580*/  FADD.FTZ R8, R8, R7 ;  /* 0x0000000708087221 */ /* 0x010fe20000010000 */
[----:B0-----:R-:W-:Y:S01]  /*2590*/  FADD.FTZ R4, R4, R15 ;  /* 0x0000000f04047221 */ /* 0x001fe20000010000 */
[----:B-----5:R-:W-:Y:S01]  /*25a0*/  FADD.FTZ R13, R13, R0 ;  /* 0x000000000d0d7221 */ /* 0x020fe20000010000 */
[----:B-1----:R-:W-:Y:S01]  /*25b0*/  FADD.FTZ R12, R12, R17 ;  /* 0x000000110c0c7221 */ /* 0x002fe20000010000 */
[----:B--2---:R-:W-:Y:S01]  /*25c0*/  FADD.FTZ R11, R11, R6 ;  /* 0x000000060b0b7221 */ /* 0x004fe20000010000 */
[----:B------:R-:W-:-:S07]  /*25d0*/  FADD.FTZ R10, R10, R19 ;  /* 0x000000130a0a7221 */ /* 0x000fce0000010000 */
.L_x_8012:
[----:B------:R-:W-:Y:S05]  /*25e0*/  BSYNC.RECONVERGENT B1 ;  /* 0x0000000000017941 */ /* 0x000fea0003800200 */
.L_x_8011:
[----:B0-2---:R-:W-:-:S07]  /*25f0*/  @!P0 FADD.FTZ R9, R9, R14 ;  /* 0x0000000e09098221 */ /* 0x005fce0000010000 */
.L_x_8010:
[----:B------:R-:W-:Y:S05]  /*2600*/  BSYNC.RECONVERGENT B0 ;  /* 0x0000000000007941 */ /* 0x000fea0003800200 */
.L_x_8009:
[----:B------:R-:W-:Y:S06]  /*2610*/  BAR.SYNC.DEFER_BLOCKING 0x0 ;  /* 0x0000000000007b1d */ /* 0x000fec0000010000 */
[----:B------:R-:W-:Y:S05]  /*2620*/  @P1 EXIT ;  /* 0x000000000000194d */ /* 0x000fea0003800000 */
[----:B------:R-:W-:Y:S01]  /*2630*/  UIMAD UR4, UR40, UR44, UR43 ;  /* 0x0000002c280472a4 */ /* 0x000fe2000f8e022b */
[----:B------:R-:W-:Y:S01]  /*2640*/  SHF.R.U32.HI R0, RZ, 0x1, R3 ;  /* 0x00000001ff007819 */ /* 0x000fe20000011603 */
[----:B------:R-:W2:Y:S01]  /*2650*/  LDCU.64 UR6, c[0x0][0x390] ;  /* 0x00007200ff0677ac */ /* 0x000ea20008000a00 */
[----:B------:R-:W-:Y:S01]  /*2660*/  ISETP.NE.AND P2, PT, R22, RZ, PT ;  /* 0x000000ff1600720c */ /* 0x000fe20003f45270 */
[----:B------:R-:W-:Y:S02]  /*2670*/  UIMAD UR5, UR41, 0x78, URZ ;  /* 0x00000078290578a4 */ /* 0x000fe4000f8e02ff */
[----:B------:R-:W-:-:S04]  /*2680*/  UIMAD UR4, UR4, UR42, URZ ;  /* 0x0000002a040472a4 */ /* 0x000fc8000f8e02ff */
[----:B------:R-:W-:Y:S01]  /*2690*/  UIMAD UR4, UR4, 0x78, URZ ;  /* 0x00000078040478a4 */ /* 0x000fe2000f8e02ff */
[----:B------:R-:W-:-:S05]  /*26a0*/  MOV R5, UR5 ;  /* 0x0000000500057c02 */ /* 0x000fca0008000f00 */
[----:B------:R-:W-:-:S04]  /*26b0*/  IADD3 R0, P0, P1, R0, UR4, R5 ;  /* 0x0000000400007c10 */ /* 0x000fc8000f91e005 */
[----:B------:R-:W-:Y:S02]  /*26c0*/  IADD3.X R5, PT, PT, RZ, RZ, RZ, P0, P1 ;  /* 0x000000ffff057210 */ /* 0x000fe400007e24ff */
[----:B--2---:R-:W-:-:S04]  /*26d0*/  LEA R6, P0, R0, UR6, 0x2 ;  /* 0x0000000600067c11 */ /* 0x004fc8000f8010ff */
[----:B------:R-:W-:Y:S02]  /*26e0*/  LEA.HI.X R7, R0, UR7, R5, 0x2, P0 ;  /* 0x0000000700077c11 */ /* 0x000fe400080f1405 */
[----:B------:R-:W-:-:S03]  /*26f0*/  LOP3.LUT P0, RZ, R3, 0x11, RZ, 0xc0, !PT ;  /* 0x0000001103ff7812 */ /* 0x000fc6000780c0ff */
[----:B------:R2:W-:Y:S04]  /*2700*/  @!P2 STG.E desc[UR36][R6.64], R2 ;  /* 0x000000020600a986 */ /* 0x0005e8000c101924 */
[----:B------:R2:W-:Y:S04]  /*2710*/  @!P2 STG.E desc[UR36][R6.64+0x40], R8 ;  /* 0x000040080600a986 */ /* 0x0005e8000c101924 */
[----:B------:R2:W-:Y:S04]  /*2720*/  @!P2 STG.E desc[UR36][R6.64+0x80], R4 ;  /* 0x000080040600a986 */ /* 0x0005e8000c101924 */
[----:B------:R2:W-:Y:S04]  /*2730*/  @!P2 STG.E desc[UR36][R6.64+0xc0], R13 ;  /* 0x0000c00d0600a986 */ /* 0x0005e8000c101924 */
[----:B------:R2:W-:Y:S04]  /*2740*/  @!P2 STG.E desc[UR36][R6.64+0x100], R12 ;  /* 0x0001000c0600a986 */ /* 0x0005e8000c101924 */
[----:B------:R2:W-:Y:S04]  /*2750*/  @!P2 STG.E desc[UR36][R6.64+0x140], R11 ;  /* 0x0001400b0600a986 */ /* 0x0005e8000c101924 */
[----:B------:R2:W-:Y:S01]  /*2760*/  @!P2 STG.E desc[UR36][R6.64+0x180], R10 ;  /* 0x0001800a0600a986 */ /* 0x0005e2000c101924 */
[----:B------:R-:W-:Y:S05]  /*2770*/  @P0 EXIT ;  /* 0x000000000000094d */ /* 0x000fea0003800000 */
[----:B------:R-:W-:Y:S01]  /*2780*/  STG.E desc[UR36][R6.64+0x1c0], R9 ;  /* 0x0001c00906007986 */ /* 0x000fe2000c101924 */
[----:B------:R-:W-:Y:S05]  /*2790*/  EXIT ;  /* 0x000000000000794d */ /* 0x000fea0003800000 */
.L_x_7978:
[----:B------:R-:W-:Y:S01]  /*27a0*/  HFMA2 R12, -RZ, RZ, 0, 9.5367431640625e-07 ;  /* 0x00000010ff0c7431 */ /* 0x000fe200000001ff */
[----:B------:R-:W-:Y:S01]  /*27b0*/  MOV R11, 0x1f ;  /* 0x0000001f000b7802 */ /* 0x000fe20000000f00 */
[----:B------:R-:W-:-:S07]  /*27c0*/  IMAD.MOV.U32 R15, RZ, RZ, -0x1 ;  /* 0xffffffffff0f7424 */ /* 0x000fce00078e00ff */
[----:B------:R-:W-:Y:S05]  /*27d0*/  WARPSYNC.COLLECTIVE R15, `(.L_x_8013) ;  /* 0x000000000f087348 */ /* 0x000fea0003c00000 */
[----:B------:R0:W1:Y:S02]  /*27e0*/  SHFL.BFLY P6, R14, R13, R12, R11 ;  /* 0x0c00000c0d0e7389 */ /* 0x00006400000c000b */
[----:B01----:R-:W-:Y:S05]  /*27f0*/  ENDCOLLECTIVE ;  /* 0x000000000000791b */ /* 0x003fea0003800000 */
.L_x_8013:
[----:B------:R-:W-:Y:S01]  /*2800*/  HFMA2 R12, -RZ, RZ, 0, 4.76837158203125e-07 ;  /* 0x00000008ff0c7431 */ /* 0x000fe200000001ff */
[----:B------:R-:W-:-:S04]  /*2810*/  FMNMX.FTZ R0, R14, -3.40282346638528859812e+38, !PT ;  /* 0xff7fffff0e007809 */ /* 0x000fc80007810000 */
[----:B------:R-:W-:-:S07]  /*2820*/  MOV R13, R0 ;  /* 0x00000000000d7202 */ /* 0x000fce0000000f00 */
[----:B------:R-:W-:Y:S05]  /*2830*/  WARPSYNC.COLLECTIVE R15, `(.L_x_8014) ;  /* 0x000000000f087348 */ /* 0x000fea0003c00000 */
[----:B------:R0:W1:Y:S02]  /*2840*/  SHFL.BFLY P6, R14, R13, R12, R11 ;  /* 0x0c00000c0d0e7389 */ /* 0x00006400000c000b */
[----:B01----:R-:W-:Y:S05]  /*2850*/  ENDCOLLECTIVE ;  /* 0x000000000000791b */ /* 0x003fea0003800000 */
.L_x_8014:
[----:B------:R-:W-:Y:S01]  /*2860*/  HFMA2 R12, -RZ, RZ, 0, 2.384185791015625e-07 ;  /* 0x00000004ff0c7431 */ /* 0x000fe200000001ff */
[----:B------:R-:W-:-:S04]  /*2870*/  FMNMX.FTZ R2, R0, R14, !PT ;  /* 0x0000000e00027209 */ /* 0x000fc80007810000 */
[----:B------:R-:W-:-:S07]  /*2880*/  MOV R13, R2 ;  /* 0x00000002000d7202 */ /* 0x000fce0000000f00 */
[----:B------:R-:W-:Y:S05]  /*2890*/  WARPSYNC.COLLECTIVE R15, `(.L_x_8015) ;  /* 0x000000000f087348 */ /* 0x000fea0003c00000 */
[----:B------:R0:W1:Y:S02]  /*28a0*/  SHFL.BFLY P6, R14, R13, R12, R11 ;  /* 0x0c00000c0d0e7389 */ /* 0x00006400000c000b */
[----:B01----:R-:W-:Y:S05]  /*28b0*/  ENDCOLLECTIVE ;  /* 0x000000000000791b */ /* 0x003fea0003800000 */
.L_x_8015:
[----:B------:R-:W-:Y:S05]  /*28c0*/  BRA `(.L_x_8016) ;  /* 0xffffffd800d47947 */ /* 0x000fea000383ffff */
.L_x_8017:
        /* <DEDUP_REMOVED lines=11> */
.L_x_27392:


//--------------------- .text._ZN4vllm25paged_attention_v2_kernelIfhLi112ELi8ELi128ELNS_18Fp8KVCacheDataTypeE2ELb0ELi512EEEvPfS2_PT_PKS3_PKT0_S9_ifPKiSB_iPKfiiiSD_SD_iiiii --------------------------
	.section	.text._ZN4vllm25paged_attention_v2_kernelIfhLi112ELi8ELi128ELNS_18Fp8KVCacheDataTypeE2ELb0ELi512EEEvPfS2_PT_PKS3_PKT0_S9_ifPKiSB_iPKfiiiSD_SD_iiiii,"ax",@progbits
	.align	128
        .global         _ZN4vllm25paged_attention_v2_kernelIfhLi112ELi8ELi128ELNS_18Fp8KVCacheDataTypeE2ELb0ELi512EEEvPfS2_PT_PKS3_PKT0_S9_ifPKiSB_iPKfiiiSD_SD_iiiii
        .type           _ZN4vllm25paged_attention_v2_kernelIfhLi112ELi8ELi128ELNS_18Fp8KVCacheDataTypeE2ELb0ELi512EEEvPfS2_PT_PKS3_PKT0_S9_ifPKiSB_iPKfiiiSD_SD_iiiii,@function
        .size           _ZN4vllm25paged_attention_v2_kernelIfhLi112ELi8ELi128ELNS_18Fp8KVCacheDataTypeE2ELb0ELi512EEEvPfS2_PT_PKS3_PKT0_S9_ifPKiSB_iPKfiiiSD_SD_iiiii,(.L_x_27393 - _ZN4vllm25paged_attention_v2_kernelIfhLi112ELi8ELi128ELNS_18Fp8KVCacheDataTypeE2ELb0ELi512EEEvPfS2_PT_PKS3_PKT0_S9_ifPKiSB_iPKfiiiSD_SD_iiiii)
        .other          _ZN4vllm25paged_attention_v2_kernelIfhLi112ELi8ELi128ELNS_18Fp8KVCacheDataTypeE2ELb0ELi512EEEvPfS2_PT_PKS3_PKT0_S9_ifPKiSB_iPKfiiiSD_SD_iiiii,@"STO_CUDA_ENTRY STV_DEFAULT"
_ZN4vllm25paged_attention_v2_kernelIfhLi112ELi8ELi128ELNS_18Fp8KVCacheDataTypeE2ELb0ELi512EEEvPfS2_PT_PKS3_PKT0_S9_ifPKiSB_iPKfiiiSD_SD_iiiii:
.text._ZN4vllm25paged_attention_v2_kernelIfhLi112ELi8ELi128ELNS_18Fp8KVCacheDataTypeE2ELb0ELi512EEEvPfS2_PT_PKS3_PKT0_S9_ifPKiSB_iPKfiiiSD_SD_iiiii:
        /* <DEDUP_REMOVED lines=52> */
.L_x_8019:
[----:B------:R-:W-:Y:S05]  /*0340*/  BSYNC.RECONVERGENT B6 ;  /* 0x0000000000067941 */ /* 0x000fea0003800200 */
.L_x_8018:
        /* <DEDUP_REMOVED lines=13> */
.L_x_8050:
        /* <DEDUP_REMOVED lines=40> */
.L_x_8025:
        /* <DEDUP_REMOVED lines=11> */
.L_x_8024:
[----:B------:R-:W-:Y:S05]  /*0750*/  BSYNC.RECONVERGENT B1 ;  /* 0x0000000000017941 */ /* 0x000fea0003800200 */
.L_x_8023:
        /* <DEDUP_REMOVED lines=13> */
.L_x_8028:
        /* <DEDUP_REMOVED lines=100> */
.L_x_8027:
[----:B------:R-:W-:Y:S05]  /*0e70*/  BSYNC.RECONVERGENT B1 ;  /* 0x0000000000017941 */ /* 0x000fea0003800200 */
.L_x_8026:
        /* <DEDUP_REMOVED lines=55> */
.L_x_8030:
[----:B------:R-:W-:Y:S05]  /*11f0*/  BSYNC.RECONVERGENT B1 ;  /* 0x0000000000017941 */ /* 0x000fea0003800200 */
.L_x_8029:
        /* <DEDUP_REMOVED lines=26> */
.L_x_8022:
[----:B------:R-:W-:Y:S05]  /*13a0*/  BSYNC.RECONVERGENT B0 ;  /* 0x0000000000007941 */ /* 0x000fea0003800200 */
.L_x_8021:
        /* <DEDUP_REMOVED lines=40> */
.L_x_8035:
[----:B------:R-:W1:Y:S01]  /*1630*/  LDS R13, [R4] ;  /* 0x00000000040d7984 */ /* 0x000e620000000800 */
[----:B------:R-:W-:-:S04]  /*1640*/  IADD3 R11, PT, PT, R11, 0x1, RZ ;  /* 0x000000010b0b7810 */ /* 0x000fc80007ffe0ff */
[----:B------:R-:W-:Y:S01]  /*1650*/  ISETP.NE.AND P0, PT, R11, RZ, PT ;  /* 0x000000ff0b00720c */ /* 0x000fe20003f05270 */
[----:B-1----:R-:W-:-:S05]  /*1660*/  FMUL.FTZ R13, R13, R2 ;  /* 0x000000020d0d7220 */ /* 0x002fca0000410000 */
[----:B------:R1:W-:Y:S02]  /*1670*/  STS [R4], R13 ;  /* 0x0000000d04007388 */ /* 0x0003e40000000800 */
[----:B-1----:R-:W-:-:S05]  /*1680*/  IADD3 R4, PT, PT, R4, 0x200, RZ ;  /* 0x0000020004047810 */ /* 0x002fca0007ffe0ff */
[----:B------:R-:W-:Y:S05]  /*1690*/  @P0 BRA `(.L_x_8035) ;  /* 0xfffffffc00e40947 */ /* 0x000fea000383ffff */
.L_x_8034:
[----:B------:R-:W-:Y:S05]  /*16a0*/  BSYNC.RECONVERGENT B1 ;  /* 0x0000000000017941 */ /* 0x000fea0003800200 */
.L_x_8033:
        /* <DEDUP_REMOVED lines=13> */
.L_x_8038:
        /* <DEDUP_REMOVED lines=52> */
.L_x_8037:
[----:B------:R-:W-:Y:S05]  /*1ac0*/  BSYNC.RECONVERGENT B1 ;  /* 0x0000000000017941 */ /* 0x000fea0003800200 */
.L_x_8036:
        /* <DEDUP_REMOVED lines=31> */
.L_x_8040:
[----:B------:R-:W-:Y:S05]  /*1cc0*/  BSYNC.RECONVERGENT B1 ;  /* 0x0000000000017941 */ /* 0x000fea0003800200 */
.L_x_8039:
        /* <DEDUP_REMOVED lines=14> */
.L_x_8032:
[----:B------:R-:W-:Y:S05]  /*1db0*/  BSYNC.RECONVERGENT B0 ;  /* 0x0000000000007941 */ /* 0x000fea0003800200 */
.L_x_8031:
        /* <DEDUP_REMOVED lines=32> */
.L_x_8042:
[----:B------:R-:W-:Y:S05]  /*1fc0*/  BSYNC.RECONVERGENT B0 ;  /* 0x0000000000007941 */ /* 0x000fea0003800200 */
.L_x_8041:
[----:B------:R-:W-:Y:S01]  /*1fd0*/  BAR.SYNC.DEFER_BLOCKING 0x0 ;  /* 0x0000000000007b1d */ /* 0x000fe20000010000 */
[C---:B------:R-:W-:Y:S01]  /*1fe0*/  LOP3.LUT P3, RZ, R3.reuse, 0x3c1, RZ, 0xc0, !PT ;  /* 0x000003c103ff7812 */ /* 0x040fe2000786c0ff */
[----:B-1----:R-:W-:Y:S01]  /*1ff0*/  HFMA2 R5, -RZ, RZ, 0, 0 ;  /* 0x00000000ff057431 */ /* 0x002fe200000001ff */
[----:B------:R-:W-:Y:S01]  /*2000*/  MOV R7, RZ ;  /* 0x000000ff00077202 */ /* 0x000fe20000000f00 */
[----:B0-----:R-:W-:Y:S01]  /*2010*/  HFMA2 R9, -RZ, RZ, 0, 0 ;  /* 0x00000000ff097431 */ /* 0x001fe200000001ff */
[----:B------:R-:W-:Y:S01]  /*2020*/  MOV R11, RZ ;  /* 0x000000ff000b7202 */ /* 0x000fe20000000f00 */
[----:B------:R-:W-:Y:S01]  /*2030*/  HFMA2 R13, -RZ, RZ, 0, 0 ;  /* 0x00000000ff0d7431 */ /* 0x000fe200000001ff */
[----:B------:R-:W-:Y:S01]  /*2040*/  MOV R15, RZ ;  /* 0x000000ff000f7202 */ /* 0x000fe20000000f00 */
[----:B------:R-:W-:Y:S01]  /*2050*/  IMAD.MOV.U32 R17, RZ, RZ, RZ ;  /* 0x000000ffff117224 */ /* 0x000fe200078e00ff */
[----:B------:R-:W-:Y:S01]  /*2060*/  BSSY.RECONVERGENT B0, `(.L_x_8043) ;  /* 0x000001a000007945 */ /* 0x000fe20003800200 */
[----:B------:R-:W-:-:S02]  /*2070*/  LOP3.LUT P4, RZ, R3, 0x3e1, RZ, 0xc0, !PT ;  /* 0x000003e103ff7812 */ /* 0x000fc4000788c0ff */
        /* <DEDUP_REMOVED lines=23> */
[----:B------:R-:W-:-:S07]  /*21f0*/  FADD.FTZ R17, R17, R14 ;  /* 0x0000000e11117221 */ /* 0x000fce0000010000 */
.L_x_8044:
[----:B------:R-:W-:Y:S05]  /*2200*/  BSYNC.RECONVERGENT B0 ;  /* 0x0000000000007941 */ /* 0x000fea0003800200 */
.L_x_8043:
        /* <DEDUP_REMOVED lines=24> */
[----:B------:R-:W-:-:S07]  /*2390*/  FADD.FTZ R17, R17, R14 ;  /* 0x0000000e11117221 */ /* 0x000fce0000010000 */
.L_x_8046:
[----:B------:R-:W-:Y:S05]  /*23a0*/  BSYNC.RECONVERGENT B0 ;  /* 0x0000000000007941 */ /* 0x000fea0003800200 */
.L_x_8045:
        /* <DEDUP_REMOVED lines=22> */
.L_x_8020:
[----:B------:R-:W-:Y:S01]  /*2510*/  HFMA2 R12, -RZ, RZ, 0, 9.5367431640625e-07 ;  /* 0x00000010ff0c7431 */ /* 0x000fe200000001ff */
[----:B------:R-:W-:Y:S02]  /*2520*/  MOV R11, 0x1f ;  /* 0x0000001f000b7802 */ /* 0x000fe40000000f00 */
[----:B------:R-:W-:-:S07]  /*2530*/  MOV R15, 0xffffffff ;  /* 0xffffffff000f7802 */ /* 0x000fce0000000f00 */
[----:B------:R-:W-:Y:S05]  /*2540*/  WARPSYNC.COLLECTIVE R15, `(.L_x_8047) ;  /* 0x000000000f087348 */ /* 0x000fea0003c00000 */
[----:B------:R0:W1:Y:S02]  /*2550*/  SHFL.BFLY P6, R14, R13, R12, R11 ;  /* 0x0c00000c0d0e7389 */ /* 0x00006400000c000b */
[----:B01----:R-:W-:Y:S05]  /*2560*/  ENDCOLLECTIVE ;  /* 0x000000000000791b */ /* 0x003fea0003800000 */
.L_x_8047:
[----:B------:R-:W-:Y:S01]  /*2570*/  HFMA2 R12, -RZ, RZ, 0, 4.76837158203125e-07 ;  /* 0x00000008ff0c7431 */ /* 0x000fe200000001ff */
[----:B------:R-:W-:-:S04]  /*2580*/  FMNMX.FTZ R0, R14, -3.40282346638528859812e+38, !PT ;  /* 0xff7fffff0e007809 */ /* 0x000fc80007810000 */
[----:B------:R-:W-:-:S07]  /*2590*/  MOV R13, R0 ;  /* 0x00000000000d7202 */ /* 0x000fce0000000f00 */
[----:B------:R-:W-:Y:S05]  /*25a0*/  WARPSYNC.COLLECTIVE R15, `(.L_x_8048) ;  /* 0x000000000f087348 */ /* 0x000fea0003c00000 */
[----:B------:R0:W1:Y:S02]  /*25b0*/  SHFL.BFLY P6, R14, R13, R12, R11 ;  /* 0x0c00000c0d0e7389 */ /* 0x00006400000c000b */
[----:B01----:R-:W-:Y:S05]  /*25c0*/  ENDCOLLECTIVE ;  /* 0x000000000000791b */ /* 0x003fea0003800000 */
.L_x_8048:
[----:B------:R-:W-:Y:S01]  /*25d0*/  HFMA2 R12, -RZ, RZ, 0, 2.384185791015625e-07 ;  /* 0x00000004ff0c7431 */ /* 0x000fe200000001ff */
[----:B------:R-:W-:-:S04]  /*25e0*/  FMNMX.FTZ R2, R0, R14, !PT ;  /* 0x0000000e00027209 */ /* 0x000fc80007810000 */
[----:B------:R-:W-:-:S07]  /*25f0*/  MOV R13, R2 ;  /* 0x00000002000d7202 */ /* 0x000fce0000000f00 */
[----:B------:R-:W-:Y:S05]  /*2600*/  WARPSYNC.COLLECTIVE R15, `(.L_x_8049) ;  /* 0x000000000f087348 */ /* 0x000fea0003c00000 */
[----:B------:R0:W1:Y:S02]  /*2610*/  SHFL.BFLY P6, R14, R13, R12, R11 ;  /* 0x0c00000c0d0e7389 */ /* 0x00006400000c000b */
[----:B01----:R-:W-:Y:S05]  /*2620*/  ENDCOLLECTIVE ;  /* 0x000000000000791b */ /* 0x003fea0003800000 */
.L_x_8049:
[----:B------:R-:W-:Y:S05]  /*2630*/  BRA `(.L_x_8050) ;  /* 0xffffffdc00787947 */ /* 0x000fea000383ffff */
.L_x_8051:
        /* <DEDUP_REMOVED lines=12> */
.L_x_27393:


//--------------------- .text._ZN4vllm25paged_attention_v2_kernelIfhLi96ELi8ELi128ELNS_18Fp8KVCacheDataTypeE2ELb0ELi512EEEvPfS2_PT_PKS3_PKT0_S9_ifPKiSB_iPKfiiiSD_SD_iiiii --------------------------
	.section	.text._ZN4vllm25paged_attention_v2_kernelIfhLi96ELi8ELi128ELNS_18Fp8KVCacheDataTypeE2ELb0ELi512EEEvPfS2_PT_PKS3_PKT0_S9_ifPKiSB_iPKfiiiSD_SD_iiiii,"ax",@progbits
	.align	128
        .global         _ZN4vllm25paged_attention_v2_kernelIfhLi96ELi8ELi128ELNS_18Fp8KVCacheDataTypeE2ELb0ELi512EEEvPfS2_PT_PKS3_PKT0_S9_ifPKiSB_iPKfiiiSD_SD_iiiii
        .type           _ZN4vllm25paged_attention_v2_kernelIfhLi96ELi8ELi128ELNS_18Fp8KVCacheDataTypeE2ELb0ELi512EEEvPfS2_PT_PKS3_PKT0_S9_ifPKiSB_iPKfiiiSD_SD_iiiii,@function
        .size           _ZN4vllm25paged_attention_v2_kernelIfhLi96ELi8ELi128ELNS_18Fp8KVCacheDataTypeE2ELb0ELi512EEEvPfS2_PT_PKS3_PKT0_S9_ifPKiSB_iPKfiiiSD_SD_iiiii,(.L_x_27394 - _ZN4vllm25paged_attention_v2_kernelIfhLi96ELi8ELi128ELNS_18Fp8KVCacheDataTypeE2ELb0ELi512EEEvPfS2_PT_PKS3_PKT0_S9_ifPKiSB_iPKfiiiSD_SD_iiiii)
        .other          _ZN4vllm25paged_attention_v2_kernelIfhLi96ELi8ELi128ELNS_18Fp8KVCacheDataTypeE2ELb0ELi512EEEvPfS2_PT_PKS3_PKT0_S9_ifPKiSB_iPKfiiiSD_SD_iiiii,@"STO_CUDA_ENTRY STV_DEFAULT"
_ZN4vllm25paged_attention_v2_kernelIfhLi96ELi8ELi128ELNS_18Fp8KVCacheDataTypeE2ELb0ELi512EEEvPfS2_PT_PKS3_PKT0_S9_ifPKiSB_iPKfiiiSD_SD_iiiii:
.text._ZN4vllm25paged_attention_v2_kernelIfhLi96ELi8ELi128ELNS_18Fp8KVCacheDataTypeE2ELb0ELi512EEEvPfS2_PT_PKS3_PKT0_S9_ifPKiSB_iPKfiiiSD_SD_iiiii:
        /* <DEDUP_REMOVED lines=52> */
.L_x_8053:
[----:B------:R-:W-:Y:S05]  /*0340*/  BSYNC.RECONVERGENT B6 ;  /* 0x0000000000067941 */ /* 0x000fea0003800200 */
.L_x_8052:
        /* <DEDUP_REMOVED lines=13> */
.L_x_8084:
        /* <DEDUP_REMOVED lines=40> */
.L_x_8059:
        /* <DEDUP_REMOVED lines=11> */
.L_x_8058:
[----:B------:R-:W-:Y:S05]  /*0750*/  BSYNC.RECONVERGENT B1 ;  /* 0x0000000000017941 */ /* 0x000fea0003800200 */
.L_x_8057:
        /* <DEDUP_REMOVED lines=13> */
.L_x_8062:
        /* <DEDUP_REMOVED lines=100> */
.L_x_8061:
[----:B------:R-:W-:Y:S05]  /*0e70*/  BSYNC.RECONVERGENT B1 ;  /* 0x0000000000017941 */ /* 0x000fea0003800200 */
.L_x_8060:
        /* <DEDUP_REMOVED lines=55> */
.L_x_8064:
[----:B------:R-:W-:Y:S05]  /*11f0*/  BSYNC.RECONVERGENT B1 ;  /* 0x0000000000017941 */ /* 0x000fea0003800200 */
.L_x_8063:
        /* <DEDUP_REMOVED lines=26> */
.L_x_8056:
[----:B------:R-:W-:Y:S05]  /*13a0*/  BSYNC.RECONVERGENT B0 ;  /* 0x0000000000007941 */ /* 0x000fea0003800200 */
.L_x_8055:
        /* <DEDUP_REMOVED lines=40> */
.L_x_8069:
[----:B------:R-:W1:Y:S01]  /*1630*/  LDS R13, [R4] ;  /* 0x00000000040d7984 */ /* 0x000e620000000800 */
[----:B------:R-:W-:-:S05]  /*1640*/  VIADD R11, R11, 0x1 ;  /* 0x000000010b0b7836 */ /* 0x000fca0000000000 */
[----:B------:R-:W-:Y:S01]  /*1650*/  ISETP.NE.AND P0, PT, R11, RZ, PT ;  /* 0x000000ff0b00720c */ /* 0x000fe20003f05270 */
[----:B-1----:R-:W-:-:S05]  /*1660*/  FMUL.FTZ R13, R13, R2 ;  /* 0x000000020d0d7220 */ /* 0x002fca0000410000 */
[----:B------:R1:W-:Y:S02]  /*1670*/  STS [R4], R13 ;  /* 0x0000000d04007388 */ /* 0x0003e40000000800 */
[----:B-1----:R-:W-:-:S05]  /*1680*/  IADD3 R4, PT, PT, R4, 0x200, RZ ;  /* 0x0000020004047810 */ /* 0x002fca0007ffe0ff */
[----:B------:R-:W-:Y:S05]  /*1690*/  @P0 BRA `(.L_x_8069) ;  /* 0xfffffffc00e40947 */ /* 0x000fea000383ffff */
.L_x_8068:
[----:B------:R-:W-:Y:S05]  /*16a0*/  BSYNC.RECONVERGENT B1 ;  /* 0x0000000000017941 */ /* 0x000fea0003800200 */
.L_x_8067:
        /* <DEDUP_REMOVED lines=13> */
.L_x_8072:
        /* <DEDUP_REMOVED lines=52> */
.L_x_8071:
[----:B------:R-:W-:Y:S05]  /*1ac0*/  BSYNC.RECONVERGENT B1 ;  /* 0x0000000000017941 */ /* 0x000fea0003800200 */
.L_x_8070:
        /* <DEDUP_REMOVED lines=31> */
.L_x_8074:
[----:B------:R-:W-:Y:S05]  /*1cc0*/  BSYNC.RECONVERGENT B1 ;  /* 0x0000000000017941 */ /* 0x000fea0003800200 */
.L_x_8073:
        /* <DEDUP_REMOVED lines=14> */
.L_x_8066:
[----:B------:R-:W-:Y:S05]  /*1db0*/  BSYNC.RECONVERGENT B0 ;  /* 0x0000000000007941 */ /* 0x000fea0003800200 */
.L_x_8065:
        /* <DEDUP_REMOVED lines=32> */
.L_x_8076:
[----:B------:R-:W-:Y:S05]  /*1fc0*/  BSYNC.RECONVERGENT B0 ;  /* 0x0000000000007941 */ /* 0x000fea0003800200 */
.L_x_8075:
        /* <DEDUP_REMOVED lines=31> */
.L_x_8078:
[----:B------:R-:W-:Y:S05]  /*21c0*/  BSYNC.RECONVERGENT B0 ;  /* 0x0000000000007941 */ /* 0x000fea0003800200 */
.L_x_8077:
        /* <DEDUP_REMOVED lines=22> */
.L_x_8080:
[----:B------:R-:W-:Y:S05]  /*2330*/  BSYNC.RECONVERGENT B0 ;  /* 0x0000000000007941 */ /* 0x000fea0003800200 */
.L_x_8079:
        /* <DEDUP_REMOVED lines=19> */
[----:B------:R-:W-:Y:S01]  /*2470*/  STG.E desc[UR36][R2.64+0x140], R15 ;  /* 0x0001400f02007986 */ /* 0x000fe2000c101924 */
[----:B------:R-:W-:Y:S05]  /*2480*/  EXIT ;  /* 0x000000000000794d */ /* 0x000fea0003800000 */
.L_x_8054:
[----:B------:R-:W-:Y:S01]  /*2490*/  HFMA2 R12, -RZ, RZ, 0, 9.5367431640625e-07 ;  /* 0x00000010ff0c7431 */ /* 0x000fe200000001ff */
[----:B------:R-:W-:Y:S02]  /*24a0*/  MOV R11, 0x1f ;  /* 0x0000001f000b7802 */ /* 0x000fe40000000f00 */
[----:B------:R-:W-:-:S07]  /*24b0*/  MOV R15, 0xffffffff ;  /* 0xffffffff000f7802 */ /* 0x000fce0000000f00 */
[----:B------:R-:W-:Y:S05]  /*24c0*/  WARPSYNC.COLLECTIVE R15, `(.L_x_8081) ;  /* 0x000000000f087348 */ /* 0x000fea0003c00000 */
[----:B------:R0:W1:Y:S02]  /*24d0*/  SHFL.BFLY P6, R14, R13, R12, R11 ;  /* 0x0c00000c0d0e7389 */ /* 0x00006400000c000b */
[----:B01----:R-:W-:Y:S05]  /*24e0*/  ENDCOLLECTIVE ;  /* 0x000000000000791b */ /* 0x003fea0003800000 */
.L_x_8081:
[----:B------:R-:W-:Y:S01]  /*24f0*/  HFMA2 R12, -RZ, RZ, 0, 4.76837158203125e-07 ;  /* 0x00000008ff0c7431 */ /* 0x000fe200000001ff */
[----:B------:R-:W-:-:S04]  /*2500*/  FMNMX.FTZ R0, R14, -3.40282346638528859812e+38, !PT ;  /* 0xff7fffff0e007809 */ /* 0x000fc80007810000 */
[----:B------:R-:W-:-:S07]  /*2510*/  MOV R13, R0 ;  /* 0x00000000000d7202 */ /* 0x000fce0000000f00 */
[----:B------:R-:W-:Y:S05]  /*2520*/  WARPSYNC.COLLECTIVE R15, `(.L_x_8082) ;  /* 0x000000000f087348 */ /* 0x000fea0003c00000 */
[----:B------:R0:W1:Y:S02]  /*2530*/  SHFL.BFLY P6, R14, R13, R12, R11 ;  /* 0x0c00000c0d0e7389 */ /* 0x00006400000c000b */
[----:B01----:R-:W-:Y:S05]  /*2540*/  ENDCOLLECTIVE ;  /* 0x000000000000791b */ /* 0x003fea0003800000 */
.L_x_8082:
[----:B------:R-:W-:Y:S01]  /*2550*/  HFMA2 R12, -RZ, RZ, 0, 2.384185791015625e-07 ;  /* 0x00000004ff0c7431 */ /* 0x000fe200000001ff */
[----:B------:R-:W-:-:S04]  /*2560*/  FMNMX.FTZ R2, R0, R14, !PT ;  /* 0x0000000e00027209 */ /* 0x000fc80007810000 */
[----:B------:R-:W-:-:S07]  /*2570*/  MOV R13, R2 ;  /* 0x00000002000d7202 */ /* 0x000fce0000000f00 */
[----:B------:R-:W-:Y:S05]  /*2580*/  WARPSYNC.COLLECTIVE R15, `(.L_x_8083) ;  /* 0x000000000f087348 */ /* 0x000fea0003c00000 */
[----:B------:R0:W1:Y:S02]  /*2590*/  SHFL.BFLY P6, R14, R13, R12, R11 ;  /* 0x0c00000c0d0e7389 */ /* 0x00006400000c000b */
[----:B01----:R-:W-:Y:S05]  /*25a0*/  ENDCOLLECTIVE ;  /* 0x000000000000791b */ /* 0x003fea0003800000 */
.L_x_8083:
[----:B------:R-:W-:Y:S05]  /*25b0*/  BRA `(.L_x_8084) ;  /* 0xffffffdc00987947 */ /* 0x000fea000383ffff */
.L_x_8085:
        /* <DEDUP_REMOVED lines=12> */
.L_x_27394:


//--------------------- .text._ZN4vllm25paged_attention_v2_kernelIfhLi80ELi8ELi128ELNS_18Fp8KVCacheDataTypeE2ELb0ELi512EEEvPfS2_PT_PKS3_PKT0_S9_ifPKiSB_iPKfiiiSD_SD_iiiii --------------------------
	.section	.text._ZN4vllm25paged_attention_v2_kernelIfhLi80ELi8ELi128ELNS_18Fp8KVCacheDataTypeE2ELb0ELi512EEEvPfS2_PT_PKS3_PKT0_S9_ifPKiSB_iPKfiiiSD_SD_iiiii,"ax",@progbits
	.align	128
        .global         _ZN4vllm25paged_attention_v2_kernelIfhLi80ELi8ELi128ELNS_18Fp8KVCacheDataTypeE2ELb0ELi512EEEvPfS2_PT_PKS3_PKT0_S9_ifPKiSB_iPKfiiiSD_SD_iiiii
        .type           _ZN4vllm25paged_attention_v2_kernelIfhLi80ELi8ELi128ELNS_18Fp8KVCacheDataTypeE2ELb0ELi512EEEvPfS2_PT_PKS3_PKT0_S9_ifPKiSB_iPKfiiiSD_SD_iiiii,@function
        .size           _ZN4vllm25paged_attention_v2_kernelIfhLi80ELi8ELi128ELNS_18Fp8KVCacheDataTypeE2ELb0ELi512EEEvPfS2_PT_PKS3_PKT0_S9_ifPKiSB_iPKfiiiSD_SD_iiiii,(.L_x_27395 - _ZN4vllm25paged_attention_v2_kernelIfhLi80ELi8ELi128ELNS_18Fp8KVCacheDataTypeE2ELb0ELi512EEEvPfS2_PT_PKS3_PKT0_S9_ifPKiSB_iPKfiiiSD_SD_iiiii)
        .other          _ZN4vllm25paged_attention_v2_kernelIfhLi80ELi8ELi128ELNS_18Fp8KVCacheDataTypeE2ELb0ELi512EEEvPfS2_PT_PKS3_PKT0_S9_ifPKiSB_iPKfiiiSD_SD_iiiii,@"STO_CUDA_ENTRY STV_DEFAULT"
_ZN4vllm25paged_attention_v2_kernelIfhLi80ELi8ELi128ELNS_18Fp8KVCacheDataTypeE2ELb0ELi512EEEvPfS2_PT_PKS3_PKT0_S9_ifPKiSB_iPKfiiiSD_SD_iiiii:
.text._ZN4vllm25paged_attention_v2_kernelIfhLi80ELi8ELi128ELNS_18Fp8KVCacheDataTypeE2ELb0ELi512EEEvPfS2_PT_PKS3_PKT0_S9_ifPKiSB_iPKfiiiSD_SD_iiiii:
        /* <DEDUP_REMOVED lines=52> */
.L_x_8087:
[----:B------:R-:W-:Y:S05]  /*0340*/  BSYNC.RECONVERGENT B6 ;  /* 0x0000000000067941 */ /* 0x000fea0003800200 */
.L_x_8086:
        /* <DEDUP_REMOVED lines=13> */
.L_x_8118:
        /* <DEDUP_REMOVED lines=40> */
.L_x_8093:
        /* <DEDUP_REMOVED lines=11> */
.L_x_8092:
[----:B------:R-:W-:Y:S05]  /*0750*/  BSYNC.RECONVERGENT B1 ;  /* 0x0000000000017941 */ /* 0x000fea0003800200 */
.L_x_8091:
        /* <DEDUP_REMOVED lines=13> */
.L_x_8096:
        /* <DEDUP_REMOVED lines=100> */
.L_x_8095:
[----:B------:R-:W-:Y:S05]  /*0e70*/  BSYNC.RECONVERGENT B1 ;  /* 0x0000000000017941 */ /* 0x000fea0003800200 */
.L_x_8094:
        /* <DEDUP_REMOVED lines=55> */
.L_x_8098:
[----:B------:R-:W-:Y:S05]  /*11f0*/  BSYNC.RECONVERGENT B1 ;  /* 0x0000000000017941 */ /* 0x000fea0003800200 */
.L_x_8097:
        /* <DEDUP_REMOVED lines=26> */
.L_x_8090:
[----:B------:R-:W-:Y:S05]  /*13a0*/  BSYNC.RECONVERGENT B0 ;  /* 0x0000000000007941 */ /* 0x000fea0003800200 */
.L_x_8089:
        /* <DEDUP_REMOVED lines=22> */
[----:B------:R-:W-:-:S03]  /*1510*/  MOV R8, R3 ;  /* 0x0000000300087202 */ /* 0x000fc60000000f00 */
[----:B------:R-:W-:-:S05]  /*1520*/  VIADD R11, R2, UR38 ;  /* 0x00000026020b7c36 */ /* 0x000fca0008000000 */
        /* <DEDUP_REMOVED lines=16> */
.L_x_8103:
[----:B------:R-:W1:Y:S01]  /*1630*/  LDS R13, [R4] ;  /* 0x00000000040d7984 */ /* 0x000e620000000800 */
[----:B------:R-:W-:-:S04]  /*1640*/  IADD3 R11, PT, PT, R11, 0x1, RZ ;  /* 0x000000010b0b7810 */ /* 0x000fc80007ffe0ff */
[----:B------:R-:W-:Y:S01]  /*1650*/  ISETP.NE.AND P0, PT, R11, RZ, PT ;  /* 0x000000ff0b00720c */ /* 0x000fe20003f05270 */
[----:B-1----:R-:W-:-:S05]  /*1660*/  FMUL.FTZ R13, R13, R2 ;  /* 0x000000020d0d7220 */ /* 0x002fca0000410000 */
[----:B------:R1:W-:Y:S02]  /*1670*/  STS [R4], R13 ;  /* 0x0000000d04007388 */ /* 0x0003e40000000800 */
[----:B-1----:R-:W-:-:S05]  /*1680*/  IADD3 R4, PT, PT, R4, 0x200, RZ ;  /* 0x0000020004047810 */ /* 0x002fca0007ffe0ff */
[----:B------:R-:W-:Y:S05]  /*1690*/  @P0 BRA `(.L_x_8103) ;  /* 0xfffffffc00e40947 */ /* 0x000fea000383ffff */
.L_x_8102:
[----:B------:R-:W-:Y:S05]  /*16a0*/  BSYNC.RECONVERGENT B1 ;  /* 0x0000000000017941 */ /* 0x000fea0003800200 */
.L_x_8101:
        /* <DEDUP_REMOVED lines=13> */
.L_x_8106:
        /* <DEDUP_REMOVED lines=52> */
.L_x_8105:
[----:B------:R-:W-:Y:S05]  /*1ac0*/  BSYNC.RECONVERGENT B1 ;  /* 0x0000000000017941 */ /* 0x000fea0003800200 */
.L_x_8104:
        /* <DEDUP_REMOVED lines=31> */
.L_x_8108:
[----:B------:R-:W-:Y:S05]  /*1cc0*/  BSYNC.RECONVERGENT B1 ;  /* 0x0000000000017941 */ /* 0x000fea0003800200 */
.L_x_8107:
        /* <DEDUP_REMOVED lines=14> */
.L_x_8100:
[----:B------:R-:W-:Y:S05]  /*1db0*/  BSYNC.RECONVERGENT B0 ;  /* 0x0000000000007941 */ /* 0x000fea0003800200 */
.L_x_8099:
        /* <DEDUP_REMOVED lines=32> */
.L_x_8110:
[----:B------:R-:W-:Y:S05]  /*1fc0*/  BSYNC.RECONVERGENT B0 ;  /* 0x0000000000007941 */ /* 0x000fea0003800200 */
.L_x_8109:
[----:B------:R-:W-:Y:S01]  /*1fd0*/  BAR.SYNC.DEFER_BLOCKING 0x0 ;  /* 0x0000000000007b1d */ /* 0x000fe20000010000 */
[C---:B------:R-:W-:Y:S01]  /*1fe0*/  LOP3.LUT P3, RZ, R3.reuse, 0x3c1, RZ, 0xc0, !PT ;  /* 0x000003c103ff7812 */ /* 0x040fe2000786c0ff */
[----:B-1----:R-:W-:Y:S01]  /*1ff0*/  HFMA2 R5, -RZ, RZ, 0, 0 ;  /* 0x00000000ff057431 */ /* 0x002fe200000001ff */
[----:B------:R-:W-:Y:S01]  /*2000*/  MOV R7, RZ ;  /* 0x000000ff00077202 */ /* 0x000fe20000000f00 */
[----:B0-----:R-:W-:Y:S01]  /*2010*/  HFMA2 R9, -RZ, RZ, 0, 0 ;  /* 0x00000000ff097431 */ /* 0x001fe200000001ff */
[----:B------:R-:W-:Y:S01]  /*2020*/  MOV R11, RZ ;  /* 0x000000ff000b7202 */ /* 0x000fe20000000f00 */
[----:B------:R-:W-:Y:S01]  /*2030*/  HFMA2 R13, -RZ, RZ, 0, 0 ;  /* 0x00000000ff0d7431 */ /* 0x000fe200000001ff */
        /* <DEDUP_REMOVED lines=14> */
[----:B------:R-:W4:Y:S01]  /*2120*/  LDS R10, [R0+0x100] ;  /* 0x00010000000a7984 */ /* 0x000f220000000800 */
[----:B0-----:R-:W-:Y:S01]  /*2130*/  FADD.FTZ R5, R5, R2 ;  /* 0x0000000205057221 */ /* 0x001fe20000010000 */
[----:B-1----:R-:W-:Y:S01]  /*2140*/  FADD.FTZ R7, R7, R4 ;  /* 0x0000000407077221 */ /* 0x002fe20000010000 */
[----:B--2---:R-:W-:Y:S01]  /*2150*/  FADD.FTZ R9, R9, R6 ;  /* 0x0000000609097221 */ /* 0x004fe20000010000 */
[----:B---3--:R-:W-:Y:S01]  /*2160*/  FADD.FTZ R11, R11, R8 ;  /* 0x000000080b0b7221 */ /* 0x008fe20000010000 */
[----:B----4-:R-:W-:-:S07]  /*2170*/  FADD.FTZ R13, R13, R10 ;  /* 0x0000000a0d0d7221 */ /* 0x010fce0000010000 */
.L_x_8112:
[----:B------:R-:W-:Y:S05]  /*2180*/  BSYNC.RECONVERGENT B0 ;  /* 0x0000000000007941 */ /* 0x000fea0003800200 */
.L_x_8111:
        /* <DEDUP_REMOVED lines=13> */
[----:B------:R-:W5:Y:S01]  /*2260*/  LDS R10, [R0+0x100] ;  /* 0x00010000000a7984 */ /* 0x000f620000000800 */
[----:B01----:R-:W-:Y:S01]  /*2270*/  FADD.FTZ R5, R5, R2 ;  /* 0x0000000205057221 */ /* 0x003fe20000010000 */
[----:B--2---:R-:W-:Y:S01]  /*2280*/  FADD.FTZ R7, R7, R4 ;  /* 0x0000000407077221 */ /* 0x004fe20000010000 */
[----:B---3--:R-:W-:Y:S01]  /*2290*/  FADD.FTZ R9, R9, R6 ;  /* 0x0000000609097221 */ /* 0x008fe20000010000 */
[----:B----4-:R-:W-:Y:S01]  /*22a0*/  FADD.FTZ R11, R11, R8 ;  /* 0x000000080b0b7221 */ /* 0x010fe20000010000 */
[----:B-----5:R-:W-:-:S07]  /*22b0*/  FADD.FTZ R13, R13, R10 ;  /* 0x0000000a0d0d7221 */ /* 0x020fce0000010000 */
.L_x_8114:
[----:B------:R-:W-:Y:S05]  /*22c0*/  BSYNC.RECONVERGENT B0 ;  /* 0x0000000000007941 */ /* 0x000fea0003800200 */
.L_x_8113:
        /* <DEDUP_REMOVED lines=18> */
[----:B------:R-:W-:Y:S01]  /*23f0*/  STG.E desc[UR36][R2.64+0x100], R13 ;  /* 0x0001000d02007986 */ /* 0x000fe2000c101924 */
[----:B------:R-:W-:Y:S05]  /*2400*/  EXIT ;  /* 0x000000000000794d */ /* 0x000fea0003800000 */
.L_x_8088:
[----:B------:R-:W-:Y:S01]  /*2410*/  HFMA2 R11, -RZ, RZ, 0, 1.847743988037109375e-06 ;  /* 0x0000001fff0b7431 */ /* 0x000fe200000001ff */
[----:B------:R-:W-:Y:S02]  /*2420*/  MOV R12, 0x10 ;  /* 0x00000010000c7802 */ /* 0x000fe40000000f00 */
[----:B------:R-:W-:-:S07]  /*2430*/  MOV R15, 0xffffffff ;  /* 0xffffffff000f7802 */ /* 0x000fce0000000f00 */
[----:B------:R-:W-:Y:S05]  /*2440*/  WARPSYNC.COLLECTIVE R15, `(.L_x_8115) ;  /* 0x000000000f087348 */ /* 0x000fea0003c00000 */
[----:B------:R0:W1:Y:S02]  /*2450*/  SHFL.BFLY P6, R14, R13, R12, R11 ;  /* 0x0c00000c0d0e7389 */ /* 0x00006400000c000b */
[----:B01----:R-:W-:Y:S05]  /*2460*/  ENDCOLLECTIVE ;  /* 0x000000000000791b */ /* 0x003fea0003800000 */
.L_x_8115:
[----:B------:R-:W-:Y:S01]  /*2470*/  HFMA2 R12, -RZ, RZ, 0, 4.76837158203125e-07 ;  /* 0x00000008ff0c7431 */ /* 0x000fe200000001ff */
[----:B------:R-:W-:-:S04]  /*2480*/  FMNMX.FTZ R0, R14, -3.40282346638528859812e+38, !PT ;  /* 0xff7fffff0e007809 */ /* 0x000fc80007810000 */
[----:B------:R-:W-:-:S07]  /*2490*/  MOV R13, R0 ;  /* 0x00000000000d7202 */ /* 0x000fce0000000f00 */
[----:B------:R-:W-:Y:S05]  /*24a0*/  WARPSYNC.COLLECTIVE R15, `(.L_x_8116) ;  /* 0x000000000f087348 */ /* 0x000fea0003c00000 */
[----:B------:R0:W1:Y:S02]  /*24b0*/  SHFL.BFLY P6, R14, R13, R12, R11 ;  /* 0x0c00000c0d0e7389 */ /* 0x00006400000c000b */
[----:B01----:R-:W-:Y:S05]  /*24c0*/  ENDCOLLECTIVE ;  /* 0x000000000000791b */ /* 0x003fea0003800000 */
.L_x_8116:
[----:B------:R-:W-:Y:S01]  /*24d0*/  HFMA2 R12, -RZ, RZ, 0, 2.384185791015625e-07 ;  /* 0x00000004ff0c7431 */ /* 0x000fe200000001ff */
[----:B------:R-:W-:-:S04]  /*24e0*/  FMNMX.FTZ R2, R0, R14, !PT ;  /* 0x0000000e00027209 */ /* 0x000fc80007810000 */
[----:B------:R-:W-:-:S07]  /*24f0*/  MOV R13, R2 ;  /* 0x00000002000d7202 */ /* 0x000fce0000000f00 */
[----:B------:R-:W-:Y:S05]  /*2500*/  WARPSYNC.COLLECTIVE R15, `(.L_x_8117) ;  /* 0x000000000f087348 */ /* 0x000fea0003c00000 */
[----:B------:R0:W1:Y:S02]  /*2510*/  SHFL.BFLY P6, R14, R13, R12, R11 ;  /* 0x0c00000c0d0e7389 */ /* 0x00006400000c000b */
[----:B01----:R-:W-:Y:S05]  /*2520*/  ENDCOLLECTIVE ;  /* 0x000000000000791b */ /* 0x003fea0003800000 */
.L_x_8117:
[----:B------:R-:W-:Y:S05]  /*2530*/  BRA `(.L_x_8118) ;  /* 0xffffffdc00b87947 */ /* 0x000fea000383ffff */
.L_x_8119:
        /* <DEDUP_REMOVED lines=12> */
.L_x_27395:


//--------------------- .text._ZN4vllm25paged_attention_v2_kernelIfhLi64ELi8ELi128ELNS_18Fp8KVCacheDataTypeE2ELb0ELi512EEEvPfS2_PT_PKS3_PKT0_S9_ifPKiSB_iPKfiiiSD_SD_iiiii --------------------------
	.section	.text._ZN4vllm25paged_attention_v2_kernelIfhLi64ELi8ELi128ELNS_18Fp8KVCacheDataTypeE2ELb0ELi512EEEvPfS2_PT_PKS3_PKT0_S9_ifPKiSB_iPKfiiiSD_SD_iiiii,"ax",@progbits
	.align	128
        .global         _ZN4vllm25paged_attention_v2_kernelIfhLi64ELi8ELi128ELNS_18Fp8KVCacheDataTypeE2ELb0ELi512EEEvPfS2_PT_PKS3_PKT0_S9_ifPKiSB_iPKfiiiSD_SD_iiiii
        .type           _ZN4vllm25paged_attention_v2_kernelIfhLi64ELi8ELi128ELNS_18Fp8KVCacheDataTypeE2ELb0ELi512EEEvPfS2_PT_PKS3_PKT0_S9_ifPKiSB_iPKfiiiSD_SD_iiiii,@function
        .size           _ZN4vllm25paged_attention_v2_kernelIfhLi64ELi8ELi128ELNS_18Fp8KVCacheDataTypeE2ELb0ELi512EEEvPfS2_PT_PKS3_PKT0_S9_ifPKiSB_iPKfiiiSD_SD_iiiii,(.L_x_27396 - _ZN4vllm25paged_attention_v2_kernelIfhLi64ELi8ELi128ELNS_18Fp8KVCacheDataTypeE2ELb0ELi512EEEvPfS2_PT_PKS3_PKT0_S9_ifPKiSB_iPKfiiiSD_SD_iiiii)
        .other          _ZN4vllm25paged_attention_v2_kernelIfhLi64ELi8ELi128ELNS_18Fp8KVCacheDataTypeE2ELb0ELi512EEEvPfS2_PT_PKS3_PKT0_S9_ifPKiSB_iPKfiiiSD_SD_iiiii,@"STO_CUDA_ENTRY STV_DEFAULT"
_ZN4vllm25paged_attention_v2_kernelIfhLi64ELi8ELi128ELNS_18Fp8KVCacheDataTypeE2ELb0ELi512EEEvPfS2_PT_PKS3_PKT0_S9_ifPKiSB_iPKfiiiSD_SD_iiiii:
.text._ZN4vllm25paged_attention_v2_kernelIfhLi64ELi8ELi128ELNS_18Fp8KVCacheDataTypeE2ELb0ELi512EEEvPfS2_PT_PKS3_PKT0_S9_ifPKiSB_iPKfiiiSD_SD_iiiii:
        /* <DEDUP_REMOVED lines=52> */
.L_x_8121:
[----:B------:R-:W-:Y:S05]  /*0340*/  BSYNC.RECONVERGENT B6 ;  /* 0x0000000000067941 */ /* 0x000fea0003800200 */
.L_x_8120:
        /* <DEDUP_REMOVED lines=13> */
.L_x_8148:
        /* <DEDUP_REMOVED lines=40> */
.L_x_8127:
        /* <DEDUP_REMOVED lines=11> */
.L_x_8126:
[----:B------:R-:W-:Y:S05]  /*0750*/  BSYNC.RECONVERGENT B1 ;  /* 0x0000000000017941 */ /* 0x000fea0003800200 */
.L_x_8125:
        /* <DEDUP_REMOVED lines=13> */
.L_x_8130:
        /* <DEDUP_REMOVED lines=100> */
.L_x_8129:
[----:B------:R-:W-:Y:S05]  /*0e70*/  BSYNC.RECONVERGENT B1 ;  /* 0x0000000000017941 */ /* 0x000fea0003800200 */
.L_x_8128:
        /* <DEDUP_REMOVED lines=55> */
.L_x_8132:
[----:B------:R-:W-:Y:S05]  /*11f0*/  BSYNC.RECONVERGENT B1 ;  /* 0x0000000000017941 */ /* 0x000fea0003800200 */
.L_x_8131:
        /* <DEDUP_REMOVED lines=26> */
.L_x_8124:
[----:B------:R-:W-:Y:S05]  /*13a0*/  BSYNC.RECONVERGENT B0 ;  /* 0x0000000000007941 */ /* 0x000fea0003800200 */
.L_x_8123:
        /* <DEDUP_REMOVED lines=40> */
.L_x_8137:
[----:B------:R-:W1:Y:S01]  /*1630*/  LDS R13, [R4] ;  /* 0x00000000040d7984 */ /* 0x000e620000000800 */
[----:B------:R-:W-:-:S04]  /*1640*/  IADD3 R11, PT, PT, R11, 0x1, RZ ;  /* 0x000000010b0b7810 */ /* 0x000fc80007ffe0ff */
[----:B------:R-:W-:Y:S01]  /*1650*/  ISETP.NE.AND P0, PT, R11, RZ, PT ;  /* 0x000000ff0b00720c */ /* 0x000fe20003f05270 */
[----:B-1----:R-:W-:-:S05]  /*1660*/  FMUL.FTZ R13, R13, R2 ;  /* 0x000000020d0d7220 */ /* 0x002fca0000410000 */
[----:B------:R1:W-:Y:S02]  /*1670*/  STS [R4], R13 ;  /* 0x0000000d04007388 */ /* 0x0003e40000000800 */
[----:B-1----:R-:W-:-:S05]  /*1680*/  IADD3 R4, PT, PT, R4, 0x200, RZ ;  /* 0x0000020004047810 */ /* 0x002fca0007ffe0ff */
[----:B------:R-:W-:Y:S05]  /*1690*/  @P0 BRA `(.L_x_8137) ;  /* 0xfffffffc00e40947 */ /* 0x000fea000383ffff */
.L_x_8136:
[----:B------:R-:W-:Y:S05]  /*16a0*/  BSYNC.RECONVERGENT B1 ;  /* 0x0000000000017941 */ /* 0x000fea0003800200 */
.L_x_8135:
        /* <DEDUP_REMOVED lines=13> */
.L_x_8140:
        /* <DEDUP_REMOVED lines=52> */
.L_x_8139:
[----:B------:R-:W-:Y:S05]  /*1ac0*/  BSYNC.RECONVERGENT B1 ;  /* 0x0000000000017941 */ /* 0x000fea0003800200 */
.L_x_8138:
        /* <DEDUP_REMOVED lines=31> */
.L_x_8142:
[----:B------:R-:W-:Y:S05]  /*1cc0*/  BSYNC.RECONVERGENT B1 ;  /* 0x0000000000017941 */ /* 0x000fea0003800200 */
.L_x_8141:
        /* <DEDUP_REMOVED lines=14> */
.L_x_8134:
[----:B------:R-:W-:Y:S05]  /*1db0*/  BSYNC.RECONVERGENT B0 ;  /* 0x0000000000007941 */ /* 0x000fea0003800200 */
.L_x_8133:
[----:B------:R-:W-:Y:S01]  /*1dc0*/  BAR.SYNC.DEFER_BLOCKING 0x0 ;  /* 0x0000000000007b1d */ /* 0x000fe20000010000 */
[C---:B------:R-:W-:Y:S02]  /*1dd0*/  ISETP.NE.AND P2, PT, R3.reuse, RZ, PT ;  /* 0x000000ff0300720c */ /* 0x040fe40003f45270 */
[C---:B--2---:R-:W-:Y:S02]  /*1de0*/  LOP3.LUT R4, R3.reuse, 0x1, RZ, 0xc0, !PT ;  /* 0x0000000103047812 */ /* 0x044fe400078ec0ff */
[----:B-1----:R-:W-:Y:S01]  /*1df0*/  LOP3.LUT R2, R3, 0x3c0, RZ, 0xc0, !PT ;  /* 0x000003c003027812 */ /* 0x002fe200078ec0ff */
[----:B------:R-:W-:Y:S01]  /*1e00*/  BSSY.RECONVERGENT B0, `(.L_x_8143) ;  /* 0x000001a000007945 */ /* 0x000fe20003800200 */
[----:B------:R-:W-:Y:S02]  /*1e10*/  ISETP.NE.U32.AND P0, PT, R4, 0x1, PT ;  /* 0x000000010400780c */ /* 0x000fe40003f05070 */
[----:B------:R-:W-:Y:S02]  /*1e20*/  IADD3 R7, PT, PT, R7, 0x20, RZ ;  /* 0x0000002007077810 */ /* 0x000fe40007ffe0ff */
[----:B------:R-:W-:-:S02]  /*1e30*/  ISETP.NE.OR P3, PT, R2, 0x40, !P0 ;  /* 0x000000400200780c */ /* 0x000fc40004765670 */
[----:B------:R-:W-:Y:S02]  /*1e40*/  SHF.R.U32.HI R2, RZ, 0x1, R6 ;  /* 0x00000001ff027819 */ /* 0x000fe40000011606 */
[----:B------:R-:W-:Y:S02]  /*1e50*/  LEA R13, R0, R7, 0x18 ;  /* 0x00000007000d7211 */ /* 0x000fe400078ec0ff */
[----:B------:R-:W-:Y:S02]  /*1e60*/  LOP3.LUT P1, RZ, R3, 0x3c1, RZ, 0xc0, !PT ;  /* 0x000003c103ff7812 */ /* 0x000fe4000782c0ff */
        /* <DEDUP_REMOVED lines=19> */
.L_x_8144:
[----:B------:R-:W-:Y:S05]  /*1fa0*/  BSYNC.RECONVERGENT B0 ;  /* 0x0000000000007941 */ /* 0x000fea0003800200 */
.L_x_8143:
[----:B------:R-:W-:Y:S01]  /*1fb0*/  BAR.SYNC.DEFER_BLOCKING 0x0 ;  /* 0x0000000000007b1d */ /* 0x000fe20000010000 */
[----:B-1----:R-:W-:Y:S02]  /*1fc0*/  HFMA2 R7, -RZ, RZ, 0, 0 ;  /* 0x00000000ff077431 */ /* 0x002fe400000001ff */
[----:B------:R-:W-:Y:S02]  /*1fd0*/  IMAD.MOV.U32 R5, RZ, RZ, RZ ;  /* 0x000000ffff057224 */ /* 0x000fe400078e00ff */
[----:B------:R-:W-:Y:S01]  /*1fe0*/  HFMA2 R11, -RZ, RZ, 0, 0 ;  /* 0x00000000ff0b7431 */ /* 0x000fe200000001ff */
[----:B------:R-:W-:Y:S02]  /*1ff0*/  LEA R0, R0, R13, 0x2 ;  /* 0x0000000d00007211 */ /* 0x000fe400078e10ff */
[----:B0-----:R-:W-:Y:S02]  /*2000*/  MOV R9, RZ ;  /* 0x000000ff00097202 */ /* 0x001fe40000000f00 */
        /* <DEDUP_REMOVED lines=9> */
[----:B------:R-:W0:Y:S04]  /*20a0*/  @!P1 LDS R4, [R0] ;  /* 0x0000000000049984 */ /* 0x000e280000000800 */
        /* <DEDUP_REMOVED lines=41> */
.L_x_8122:
[----:B------:R-:W-:Y:S01]  /*2340*/  IMAD.MOV.U32 R12, RZ, RZ, 0x10 ;  /* 0x00000010ff0c7424 */ /* 0x000fe200078e00ff */
[----:B------:R-:W-:Y:S02]  /*2350*/  MOV R11, 0x1f ;  /* 0x0000001f000b7802 */ /* 0x000fe40000000f00 */
[----:B------:R-:W-:-:S07]  /*2360*/  MOV R15, 0xffffffff ;  /* 0xffffffff000f7802 */ /* 0x000fce0000000f00 */
[----:B------:R-:W-:Y:S05]  /*2370*/  WARPSYNC.COLLECTIVE R15, `(.L_x_8145) ;  /* 0x000000000f087348 */ /* 0x000fea0003c00000 */
[----:B------:R0:W1:Y:S02]  /*2380*/  SHFL.BFLY P6, R14, R13, R12, R11 ;  /* 0x0c00000c0d0e7389 */ /* 0x00006400000c000b */
[----:B01----:R-:W-:Y:S05]  /*2390*/  ENDCOLLECTIVE ;  /* 0x000000000000791b */ /* 0x003fea0003800000 */
.L_x_8145:
[----:B------:R-:W-:Y:S01]  /*23a0*/  HFMA2 R12, -RZ, RZ, 0, 4.76837158203125e-07 ;  /* 0x00000008ff0c7431 */ /* 0x000fe200000001ff */
[----:B------:R-:W-:-:S04]  /*23b0*/  FMNMX.FTZ R0, R14, -3.40282346638528859812e+38, !PT ;  /* 0xff7fffff0e007809 */ /* 0x000fc80007810000 */
[----:B------:R-:W-:-:S07]  /*23c0*/  MOV R13, R0 ;  /* 0x00000000000d7202 */ /* 0x000fce0000000f00 */
[----:B------:R-:W-:Y:S05]  /*23d0*/  WARPSYNC.COLLECTIVE R15, `(.L_x_8146) ;  /* 0x000000000f087348 */ /* 0x000fea0003c00000 */
[----:B------:R0:W1:Y:S02]  /*23e0*/  SHFL.BFLY P6, R14, R13, R12, R11 ;  /* 0x0c00000c0d0e7389 */ /* 0x00006400000c000b */
[----:B01----:R-:W-:Y:S05]  /*23f0*/  ENDCOLLECTIVE ;  /* 0x000000000000791b */ /* 0x003fea0003800000 */
.L_x_8146:
[----:B------:R-:W-:Y:S01]  /*2400*/  HFMA2 R12, -RZ, RZ, 0, 2.384185791015625e-07 ;  /* 0x00000004ff0c7431 */ /* 0x000fe200000001ff */
[----:B------:R-:W-:-:S04]  /*2410*/  FMNMX.FTZ R2, R0, R14, !PT ;  /* 0x0000000e00027209 */ /* 0x000fc80007810000 */
[----:B------:R-:W-:-:S07]  /*2420*/  MOV R13, R2 ;  /* 0x00000002000d7202 */ /* 0x000fce0000000f00 */
[----:B------:R-:W-:Y:S05]  /*2430*/  WARPSYNC.COLLECTIVE R15, `(.L_x_8147) ;  /* 0x000000000f087348 */ /* 0x000fea0003c00000 */
[----:B------:R0:W1:Y:S02]  /*2440*/  SHFL.BFLY P6, R14, R13, R12, R11 ;  /* 0x0c00000c0d0e7389 */ /* 0x00006400000c000b */
[----:B01----:R-:W-:Y:S05]  /*2450*/  ENDCOLLECTIVE ;  /* 0x000000000000791b */ /* 0x003fea0003800000 */
.L_x_8147:
[----:B------:R-:W-:Y:S05]  /*2460*/  BRA `(.L_x_8148) ;  /* 0xffffffdc00ec7947 */ /* 0x000fea000383ffff */
.L_x_8149:
        /* <DEDUP_REMOVED lines=9> */
.L_x_27396:


//--------------------- .text._ZN4vllm25paged_attention_v2_kernelIfhLi32ELi8ELi128ELNS_18Fp8KVCacheDataTypeE2ELb0ELi512EEEvPfS2_PT_PKS3_PKT0_S9_ifPKiSB_iPKfiiiSD_SD_iiiii --------------------------
	.section	.text._ZN4vllm25paged_attention_v2_kernelIfhLi32ELi8ELi128ELNS_18Fp8KVCacheDataTypeE2ELb0ELi512EEEvPfS2_PT_PKS3_PKT0_S9_ifPKiSB_iPKfiiiSD_SD_iiiii,"ax",@progbits
	.align	128
        .global         _ZN4vllm25paged_attention_v2_kernelIfhLi32ELi8ELi128ELNS_18Fp8KVCacheDataTypeE2ELb0ELi512EEEvPfS2_PT_PKS3_PKT0_S9_ifPKiSB_iPKfiiiSD_SD_iiiii
        .type           _ZN4vllm25paged_attention_v2_kernelIfhLi32ELi8ELi128ELNS_18Fp8KVCacheDataTypeE2ELb0ELi512EEEvPfS2_PT_PKS3_PKT0_S9_ifPKiSB_iPKfiiiSD_SD_iiiii,@function
        .size           _ZN4vllm25paged_attention_v2_kernelIfhLi32ELi8ELi128ELNS_18Fp8KVCacheDataTypeE2ELb0ELi512EEEvPfS2_PT_PKS3_PKT0_S9_ifPKiSB_iPKfiiiSD_SD_iiiii,(.L_x_27397 - _ZN4vllm25paged_attention_v2_kernelIfhLi32ELi8ELi128ELNS_18Fp8KVCacheDataTypeE2ELb0ELi512EEEvPfS2_PT_PKS3_PKT0_S9_ifPKiSB_iPKfiiiSD_SD_iiiii)
        .other          _ZN4vllm25paged_attention_v2_kernelIfhLi32ELi8ELi128ELNS_18Fp8KVCacheDataTypeE2ELb0ELi512EEEvPfS2_PT_PKS3_PKT0_S9_ifPKiSB_iPKfiiiSD_SD_iiiii,@"STO_CUDA_ENTRY STV_DEFAULT"
_ZN4vllm25paged_attention_v2_kernelIfhLi32ELi8ELi128ELNS_18Fp8KVCacheDataTypeE2ELb0ELi512EEEvPfS2_PT_PKS3_PKT0_S9_ifPKiSB_iPKfiiiSD_SD_iiiii:
.text._ZN4vllm25paged_attention_v2_kernelIfhLi32ELi8ELi128ELNS_18Fp8KVCacheDataTypeE2ELb0ELi512EEEvPfS2_PT_PKS3_PKT0_S9_ifPKiSB_iPKfiiiSD_SD_iiiii:
        /* <DEDUP_REMOVED lines=52> */
.L_x_8151:
[----:B------:R-:W-:Y:S05]  /*0340*/  BSYNC.RECONVERGENT B6 ;  /* 0x0000000000067941 */ /* 0x000fea0003800200 */
.L_x_8150:
        /* <DEDUP_REMOVED lines=13> */
.L_x_8178:
        /* <DEDUP_REMOVED lines=40> */
.L_x_8157:
        /* <DEDUP_REMOVED lines=11> */
.L_x_8156:
[----:B------:R-:W-:Y:S05]  /*0750*/  BSYNC.RECONVERGENT B1 ;  /* 0x0000000000017941 */ /* 0x000fea0003800200 */
.L_x_8155:
        /* <DEDUP_REMOVED lines=13> */
.L_x_8160:
        /* <DEDUP_REMOVED lines=100> */
.L_x_8159:
[----:B------:R-:W-:Y:S05]  /*0e70*/  BSYNC.RECONVERGENT B1 ;  /* 0x0000000000017941 */ /* 0x000fea0003800200 */
.L_x_8158:
        /* <DEDUP_REMOVED lines=55> */
.L_x_8162:
[----:B------:R-:W-:Y:S05]  /*11f0*/  BSYNC.RECONVERGENT B1 ;  /* 0x0000000000017941 */ /* 0x000fea0003800200 */
.L_x_8161:
        /* <DEDUP_REMOVED lines=26> */
.L_x_8154:
[----:B------:R-:W-:Y:S05]  /*13a0*/  BSYNC.RECONVERGENT B0 ;  /* 0x0000000000007941 */ /* 0x000fea0003800200 */
.L_x_8153:
        /* <DEDUP_REMOVED lines=40> */
.L_x_8167:
[----:B------:R-:W1:Y:S01]  /*1630*/  LDS R11, [R4] ;  /* 0x00000000040b7984 */ /* 0x000e620000000800 */
[----:B------:R-:W-:-:S04]  /*1640*/  IADD3 R10, PT, PT, R10, 0x1, RZ ;  /* 0x000000010a0a7810 */ /* 0x000fc80007ffe0ff */
[----:B------:R-:W-:Y:S01]  /*1650*/  ISETP.NE.AND P0, PT, R10, RZ, PT ;  /* 0x000000ff0a00720c */ /* 0x000fe20003f05270 */
[----:B-1----:R-:W-:-:S05]  /*1660*/  FMUL.FTZ R11, R11, R2 ;  /* 0x000000020b0b7220 */ /* 0x002fca0000410000 */
[----:B------:R1:W-:Y:S02]  /*1670*/  STS [R4], R11 ;  /* 0x0000000b04007388 */ /* 0x0003e40000000800 */
[----:B-1----:R-:W-:-:S05]  /*1680*/  IADD3 R4, PT, PT, R4, 0x200, RZ ;  /* 0x0000020004047810 */ /* 0x002fca0007ffe0ff */
[----:B------:R-:W-:Y:S05]  /*1690*/  @P0 BRA `(.L_x_8167) ;  /* 0xfffffffc00e40947 */ /* 0x000fea000383ffff */
.L_x_8166:
[----:B------:R-:W-:Y:S05]  /*16a0*/  BSYNC.RECONVERGENT B1 ;  /* 0x0000000000017941 */ /* 0x000fea0003800200 */
.L_x_8165:
        /* <DEDUP_REMOVED lines=13> */
.L_x_8170:
        /* <DEDUP_REMOVED lines=52> */
.L_x_8169:
[----:B------:R-:W-:Y:S05]  /*1ac0*/  BSYNC.RECONVERGENT B1 ;  /* 0x0000000000017941 */ /* 0x000fea0003800200 */
.L_x_8168:
        /* <DEDUP_REMOVED lines=31> */
.L_x_8172:
[----:B------:R-:W-:Y:S05]  /*1cc0*/  BSYNC.RECONVERGENT B1 ;  /* 0x0000000000017941 */ /* 0x000fea0003800200 */
.L_x_8171:
        /* <DEDUP_REMOVED lines=14> */
.L_x_8164:
[----:B------:R-:W-:Y:S05]  /*1db0*/  BSYNC.RECONVERGENT B0 ;  /* 0x0000000000007941 */ /* 0x000fea0003800200 */
.L_x_8163:
[C---:B------:R-:W-:Y:S01]  /*1dc0*/  ISETP.NE.AND P2, PT, R3.reuse, RZ, PT ;  /* 0x000000ff0300720c */ /* 0x040fe20003f45270 */
[----:B------:R-:W-:Y:S01]  /*1dd0*/  BAR.SYNC.DEFER_BLOCKING 0x0 ;  /* 0x0000000000007b1d */ /* 0x000fe20000010000 */
[----:B-1----:R-:W-:Y:S01]  /*1de0*/  LOP3.LUT R2, R3, 0x1, RZ, 0xc0, !PT ;  /* 0x0000000103027812 */ /* 0x002fe200078ec0ff */
[----:B--2---:R-:W-:Y:S01]  /*1df0*/  HFMA2 R11, -RZ, RZ, 0, 0 ;  /* 0x00000000ff0b7431 */ /* 0x004fe200000001ff */
[----:B------:R-:W-:Y:S02]  /*1e00*/  IADD3 R7, PT, PT, R7, 0x20, RZ ;  /* 0x0000002007077810 */ /* 0x000fe40007ffe0ff */
[----:B------:R-:W-:Y:S01]  /*1e10*/  ISETP.NE.U32.AND P0, PT, R2, 0x1, PT ;  /* 0x000000010200780c */ /* 0x000fe20003f05070 */
[----:B------:R-:W-:Y:S01]  /*1e20*/  BSSY.RECONVERGENT B0, `(.L_x_8173) ;  /* 0x000001b000007945 */ /* 0x000fe20003800200 */
[----:B------:R-:W-:Y:S02]  /*1e30*/  SHF.R.U32.HI R2, RZ, 0x1, R5 ;  /* 0x00000001ff027819 */ /* 0x000fe40000011605 */
[----:B------:R-:W-:-:S02]  /*1e40*/  LEA R15, R0, R7, 0x18 ;  /* 0x00000007000f7211 */ /* 0x000fc400078ec0ff */
[C---:B------:R-:W-:Y:S02]  /*1e50*/  LOP3.LUT R4, R3.reuse, 0x3c0, RZ, 0xc0, !PT ;  /* 0x000003c003047812 */ /* 0x040fe400078ec0ff */
[----:B------:R-:W-:Y:S02]  /*1e60*/  LOP3.LUT R0, R2, 0x3e0, R3, 0xf8, !PT ;  /* 0x000003e002007812 */ /* 0x000fe400078ef803 */
[----:B------:R-:W-:Y:S02]  /*1e70*/  ISETP.NE.OR P3, PT, R4, 0x40, !P0 ;  /* 0x000000400400780c */ /* 0x000fe40004765670 */
        /* <DEDUP_REMOVED lines=21> */
.L_x_8174:
[----:B------:R-:W-:Y:S05]  /*1fd0*/  BSYNC.RECONVERGENT B0 ;  /* 0x0000000000007941 */ /* 0x000fea0003800200 */
.L_x_8173:
        /* <DEDUP_REMOVED lines=29> */
[----:B------:R-:W-:-:S04]  /*21b0*/  USHF.L.U32 UR5, UR4, 0x5, URZ ;  /* 0x0000000504057899 */ /* 0x000fc800080006ff */
[----:B------:R-:W-:-:S04]  /*21c0*/  MOV R0, UR6 ;  /* 0x0000000600007c02 */ /* 0x000fc80008000f00 */
[----:B------:R-:W-:-:S04]  /*21d0*/  IADD3 R3, P0, P1, R3, UR5, R0 ;  /* 0x0000000503037c10 */ /* 0x000fc8000f91e000 */
[----:B------:R-:W-:Y:S02]  /*21e0*/  IADD3.X R0, PT, PT, RZ, RZ, RZ, P0, P1 ;  /* 0x000000ffff007210 */ /* 0x000fe400007e24ff */
[----:B----4-:R-:W-:-:S04]  /*21f0*/  LEA R2, P0, R3, UR8, 0x2 ;  /* 0x0000000803027c11 */ /* 0x010fc8000f8010ff */
[----:B------:R-:W-:-:S05]  /*2200*/  LEA.HI.X R3, R3, UR9, R0, 0x2, P0 ;  /* 0x0000000903037c11 */ /* 0x000fca00080f1400 */
[----:B------:R-:W-:Y:S04]  /*2210*/  STG.E desc[UR36][R2.64], R11 ;  /* 0x0000000b02007986 */ /* 0x000fe8000c101924 */
[----:B------:R-:W-:Y:S01]  /*2220*/  STG.E desc[UR36][R2.64+0x40], R13 ;  /* 0x0000400d02007986 */ /* 0x000fe2000c101924 */
[----:B------:R-:W-:Y:S05]  /*2230*/  EXIT ;  /* 0x000000000000794d */ /* 0x000fea0003800000 */
.L_x_8152:
[----:B------:R-:W-:Y:S02]  /*2240*/  HFMA2 R12, -RZ, RZ, 0, 9.5367431640625e-07 ;  /* 0x00000010ff0c7431 */ /* 0x000fe400000001ff */
[----:B------:R-:W-:Y:S01]  /*2250*/  IMAD.MOV.U32 R11, RZ, RZ, 0x1f ;  /* 0x0000001fff0b7424 */ /* 0x000fe200078e00ff */
[----:B------:R-:W-:-:S07]  /*2260*/  MOV R15, 0xffffffff ;  /* 0xffffffff000f7802 */ /* 0x000fce0000000f00 */
[----:B------:R-:W-:Y:S05]  /*2270*/  WARPSYNC.COLLECTIVE R15, `(.L_x_8175) ;  /* 0x000000000f087348 */ /* 0x000fea0003c00000 */
[----:B------:R0:W1:Y:S02]  /*2280*/  SHFL.BFLY P6, R14, R13, R12, R11 ;  /* 0x0c00000c0d0e7389 */ /* 0x00006400000c000b */
[----:B01----:R-:W-:Y:S05]  /*2290*/  ENDCOLLECTIVE ;  /* 0x000000000000791b */ /* 0x003fea0003800000 */
.L_x_8175:
[----:B------:R-:W-:Y:S01]  /*22a0*/  HFMA2 R12, -RZ, RZ, 0, 4.76837158203125e-07 ;  /* 0x00000008ff0c7431 */ /* 0x000fe200000001ff */
[----:B------:R-:W-:-:S04]  /*22b0*/  FMNMX.FTZ R0, R14, -3.40282346638528859812e+38, !PT ;  /* 0xff7fffff0e007809 */ /* 0x000fc80007810000 */
[----:B------:R-:W-:-:S07]  /*22c0*/  MOV R13, R0 ;  /* 0x00000000000d7202 */ /* 0x000fce0000000f00 */
[----:B------:R-:W-:Y:S05]  /*22d0*/  WARPSYNC.COLLECTIVE R15, `(.L_x_8176) ;  /* 0x000000000f087348 */ /* 0x000fea0003c00000 */
[----:B------:R0:W1:Y:S02]  /*22e0*/  SHFL.BFLY P6, R14, R13, R12, R11 ;  /* 0x0c00000c0d0e7389 */ /* 0x00006400000c000b */
[----:B01----:R-:W-:Y:S05]  /*22f0*/  ENDCOLLECTIVE ;  /* 0x000000000000791b */ /* 0x003fea0003800000 */
.L_x_8176:
[----:B------:R-:W-:Y:S01]  /*2300*/  HFMA2 R12, -RZ, RZ, 0, 2.384185791015625e-07 ;  /* 0x00000004ff0c7431 */ /* 0x000fe200000001ff */
[----:B------:R-:W-:-:S04]  /*2310*/  FMNMX.FTZ R2, R0, R14, !PT ;  /* 0x0000000e00027209 */ /* 0x000fc80007810000 */
[----:B------:R-:W-:-:S07]  /*2320*/  MOV R13, R2 ;  /* 0x00000002000d7202 */ /* 0x000fce0000000f00 */
[----:B------:R-:W-:Y:S05]  /*2330*/  WARPSYNC.COLLECTIVE R15, `(.L_x_8177) ;  /* 0x000000000f087348 */ /* 0x000fea0003c00000 */
[----:B------:R0:W1:Y:S02]  /*2340*/  SHFL.BFLY P6, R14, R13, R12, R11 ;  /* 0x0c00000c0d0e7389 */ /* 0x00006400000c000b */
[----:B01----:R-:W-:Y:S05]  /*2350*/  ENDCOLLECTIVE ;  /* 0x000000000000791b */ /* 0x003fea0003800000 */
.L_x_8177:
[----:B------:R-:W-:Y:S05]  /*2360*/  BRA `(.L_x_8178) ;  /* 0xffffffe0002c7947 */ /* 0x000fea000383ffff */
.L_x_8179:
        /* <DEDUP_REMOVED lines=9> */
.L_x_27397:


//--------------------- .text._ZN4vllm25paged_attention_v2_kernelIfhLi256ELi8ELi128ELNS_18Fp8KVCacheDataTypeE2ELb1ELi512EEEvPfS2_PT_PKS3_PKT0_S9_ifPKiSB_iPKfiiiSD_SD_iiiii --------------------------
	.section	.text._ZN4vllm25paged_attention_v2_kernelIfhLi256ELi8ELi128ELNS_18Fp8KVCacheDataTypeE2ELb1ELi512EEEvPfS2_PT_PKS3_PKT0_S9_ifPKiSB_iPKfiiiSD_SD_iiiii,"ax",@progbits
	.align	128
        .global         _ZN4vllm25paged_attention_v2_kernelIfhLi256ELi8ELi128ELNS_18Fp8KVCacheDataTypeE2ELb1ELi512EEEvPfS2_PT_PKS3_PKT0_S9_ifPKiSB_iPKfiiiSD_SD_iiiii
        .type           _ZN4vllm25paged_attention_v2_kernelIfhLi256ELi8ELi128ELNS_18Fp8KVCacheDataTypeE2ELb1ELi512EEEvPfS2_PT_PKS3_PKT0_S9_ifPKiSB_iPKfiiiSD_SD_iiiii,@function
        .size           _ZN4vllm25paged_attention_v2_kernelIfhLi256ELi8ELi128ELNS_18Fp8KVCacheDataTypeE2ELb1ELi512EEEvPfS2_PT_PKS3_PKT0_S9_ifPKiSB_iPKfiiiSD_SD_iiiii,(.L_x_27398 - _ZN4vllm25paged_attention_v2_kernelIfhLi256ELi8ELi128ELNS_18Fp8KVCacheDataTypeE2ELb1ELi512EEEvPfS2_PT_PKS3_PKT0_S9_ifPKiSB_iPKfiiiSD_SD_iiiii)
        .other          _ZN4vllm25paged_attention_v2_kernelIfhLi256ELi8ELi128ELNS_18Fp8KVCacheDataTypeE2ELb1ELi512EEEvPfS2_PT_PKS3_PKT0_S9_ifPKiSB_iPKfiiiSD_SD_iiiii,@"STO_CUDA_ENTRY STV_DEFAULT"
_ZN4vllm25paged_attention_v2_kernelIfhLi256ELi8ELi128ELNS_18Fp8KVCacheDataTypeE2ELb1ELi512EEEvPfS2_PT_PKS3_PKT0_S9_ifPKiSB_iPKfiiiSD_SD_iiiii:
.text._ZN4vllm25paged_attention_v2_kernelIfhLi256ELi8ELi128ELNS_18Fp8KVCacheDataTypeE2ELb1ELi512EEEvPfS2_PT_PKS3_PKT0_S9_ifPKiSB_iPKfiiiSD_SD_iiiii:
        /* <DEDUP_REMOVED lines=24> */
[----:B------:R-:W-:Y:S01]  /*0180*/  SHF.L.U32 R9, R19, 0x6, RZ ;  /* 0x0000000613097819 */ /* 0x000fe200000006ff */
[----:B0-----:R-:W0:Y:S02]  /*0190*/  MUFU.RCP R6, R6 ;  /* 0x0000000600067308 */ /* 0x001e240000001000 */
[----:B0-----:R-:W-:-:S06]  /*01a0*/  IADD3 R4, PT, PT, R6, 0xffffffe, RZ ;  /* 0x0ffffffe06047810 */ /* 0x001fcc0007ffe0ff */
[----:B------:R0:W4:Y:S02]  /*01b0*/  F2I.FTZ.U32.TRUNC.NTZ R5, R4 ;  /* 0x0000000400057305 */ /* 0x000124000021f000 */
[----:B0-----:R-:W-:Y:S02]  /*01c0*/  HFMA2 R4, -RZ, RZ, 0, 0 ;  /* 0x00000000ff047431 */ /* 0x001fe400000001ff */
[----:B----4-:R-:W-:-:S05]  /*01d0*/  IMAD R0, R5, R3, RZ ;  /* 0x0000000305007224 */ /* 0x010fca00078e02ff */
[----:B------:R-:W-:-:S05]  /*01e0*/  IADD3 R11, PT, PT, -R0, RZ, RZ ;  /* 0x000000ff000b7210 */ /* 0x000fca0007ffe1ff */
        /* <DEDUP_REMOVED lines=8> */
[-C--:B------:R-:W-:Y:S02]  /*0270*/  @!P3 IADD3 R4, PT, PT, R4, -R3.reuse, RZ ;  /* 0x800000030404b210 */ /* 0x080fe40007ffe0ff */
[----:B------:R-:W-:Y:S02]  /*0280*/  @!P3 IADD3 R6, PT, PT, R6, 0x1, RZ ;  /* 0x000000010606b810 */ /* 0x000fe40007ffe0ff */
[----:B------:R-:W-:Y:S01]  /*0290*/  ISETP.GE.U32.AND P0, PT, R4, R3, PT ;  /* 0x000000030400720c */ /* 0x000fe20003f06070 */
[----:B------:R-:W-:Y:S01]  /*02a0*/  VIADD R4, R7, 0x7 ;  /* 0x0000000707047836 */ /* 0x000fe20000000000 */
[----:B------:R-:W-:-:S04]  /*02b0*/  ISETP.NE.AND P3, PT, R8, RZ, PT ;  /* 0x000000ff0800720c */ /* 0x000fc80003f65270 */
[----:B------:R-:W-:-:S04]  /*02c0*/  SHF.R.U32.HI R4, RZ, 0x3, R4 ;  /* 0x00000003ff047819 */ /* 0x000fc80000011604 */
[----:B------:R-:W-:-:S03]  /*02d0*/  VIADDMNMX.U32 R4, R9, 0x40, R4, PT ;  /* 0x0000004009047846 */ /* 0x000fc60003800004 */
[----:B------:R-:W-:Y:S01]  /*02e0*/  @P0 VIADD R6, R6, 0x1 ;  /* 0x0000000106060836 */ /* 0x000fe20000000000 */
[-C--:B------:R-:W-:Y:S02]  /*02f0*/  IADD3 R9, PT, PT, -R9, R4.reuse, RZ ;  /* 0x0000000409097210 */ /* 0x080fe40007ffe1ff */
[----:B------:R-:W-:Y:S01]  /*0300*/  ISETP.GE.U32.AND P0, PT, R5, R4, PT ;  /* 0x000000040500720c */ /* 0x000fe20003f06070 */
[----:B------:R-:W-:Y:S01]  /*0310*/  @!P2 IMAD.MOV R6, RZ, RZ, -R6 ;  /* 0x000000ffff06a224 */ /* 0x000fe200078e0a06 */
[----:B------:R-:W-:Y:S01]  /*0320*/  LEA R12, R9, R2, 0x3 ;  /* 0x00000002090c7211 */ /* 0x000fe200078e18ff */
[----:B---3--:R-:W-:Y:S01]  /*0330*/  @P1 IMAD R9, R16, R11, R17 ;  /* 0x0000000b10091224 */ /* 0x008fe200078e0211 */
[----:B------:R-:W-:Y:S02]  /*0340*/  @!P3 LOP3.LUT R6, RZ, R8, RZ, 0x33, !PT ;  /* 0x00000008ff06b212 */ /* 0x000fe400078e33ff */
        /* <DEDUP_REMOVED lines=57> */
.L_x_8180:
        /* <DEDUP_REMOVED lines=8> */
[----:B------:R-:W2:Y:S03]  /*0760*/  LDC R10, c[0x0][0x404] ;  /* 0x00010100ff0a7b82 */ /* 0x000ea60000000800 */
[----:B------:R-:W-:Y:S01]  /*0770*/  IMAD.IADD R13, R13, 0x1, -R2 ;  /* 0x000000010d0d7824 */ /* 0x000fe200078e0a02 */
[----:B------:R-:W-:Y:S02]  /*0780*/  MOV R2, RZ ;  /* 0x000000ff00027202 */ /* 0x000fe40000000f00 */
[----:B0-----:R-:W-:Y:S02]  /*0790*/  IABS R11, R23 ;  /* 0x00000017000b7213 */ /* 0x001fe40000000000 */
[----:B------:R-:W-:-:S02]  /*07a0*/  ISETP.NE.AND P1, PT, R23, RZ, PT ;  /* 0x000000ff1700720c */ /* 0x000fc40003f25270 */
[----:B------:R-:W0:Y:S01]  /*07b0*/  I2F.RP R14, R11 ;  /* 0x0000000b000e7306 */ /* 0x000e220000209400 */
[----:B--2---:R-:W-:-:S07]  /*07c0*/  ISETP.NE.AND P2, PT, R10, RZ, PT ;  /* 0x000000ff0a00720c */ /* 0x004fce0003f45270 */
[----:B0-----:R-:W0:Y:S02]  /*07d0*/  MUFU.RCP R14, R14 ;  /* 0x0000000e000e7308 */ /* 0x001e240000001000 */
[----:B0-----:R-:W-:Y:S01]  /*07e0*/  IADD3 R3, PT, PT, R14, 0xffffffe, RZ ;  /* 0x0ffffffe0e037810 */ /* 0x001fe20007ffe0ff */
[----:B-1----:R-:W-:-:S05]  /*07f0*/  VIADD R14, R6, -UR4 ;  /* 0x80000004060e7c36 */ /* 0x002fca0008000000 */
[----:B------:R-:W0:Y:S02]  /*0800*/  F2I.FTZ.U32.TRUNC.NTZ R3, R3 ;  /* 0x0000000300037305 */ /* 0x000e24000021f000 */
[----:B0-----:R-:W-:-:S05]  /*0810*/  IADD3 R20, PT, PT, RZ, -R3, RZ ;  /* 0x80000003ff147210 */ /* 0x001fca0007ffe0ff */
[----:B------:R-:W-:Y:S01]  /*0820*/  IMAD R15, R20, R11, RZ ;  /* 0x0000000b140f7224 */ /* 0x000fe200078e02ff */
[----:B------:R-:W-:-:S03]  /*0830*/  IABS R20, R10 ;  /* 0x0000000a00147213 */ /* 0x000fc60000000000 */
[----:B------:R-:W-:Y:S01]  /*0840*/  IMAD.HI.U32 R2, R3, R15, R2 ;  /* 0x0000000f03027227 */ /* 0x000fe200078e0002 */
[----:B------:R-:W-:Y:S02]  /*0850*/  MOV R15, R5 ;  /* 0x00000005000f7202 */ /* 0x000fe40000000f00 */
[----:B------:R-:W-:-:S07]  /*0860*/  MOV R3, R20 ;  /* 0x0000001400037202 */ /* 0x000fce0000000f00 */
.L_x_8184:
[----:B------:R-:W-:-:S04]  /*0870*/  SHF.L.U32 R20, R15, 0x3, RZ ;  /* 0x000000030f147819 */ /* 0x000fc800000006ff */
[----:B------:R-:W-:-:S05]  /*0880*/  IABS R25, R20 ;  /* 0x0000001400197213 */ /* 0x000fca0000000000 */
[----:B------:R-:W-:-:S04]  /*0890*/  IMAD.HI.U32 R21, R0, R25, RZ ;  /* 0x0000001900157227 */ /* 0x000fc800078e00ff */
[----:B------:R-:W-:-:S04]  /*08a0*/  IMAD.MOV R24, RZ, RZ, -R21 ;  /* 0x000000ffff187224 */ /* 0x000fc800078e0a15 */
        /* <DEDUP_REMOVED lines=37> */
.L_x_8182:
[----:B------:R-:W-:Y:S05]  /*0b00*/  BSYNC.RECONVERGENT B6 ;  /* 0x0000000000067941 */ /* 0x000fea0003800200 */
.L_x_8181:
        /* <DEDUP_REMOVED lines=10> */
.L_x_8225:
        /* <DEDUP_REMOVED lines=9> */
[----:B------:R0:W-:Y:S01]  /*0c40*/  @!P3 STS [R2], R13 ;  /* 0x0000000d0200b388 */ /* 0x0001e20000000800 */
[----:B------:R-:W-:Y:S01]  /*0c50*/  BAR.SYNC.DEFER_BLOCKING 0x0 ;  /* 0x0000000000007b1d */ /* 0x000fe20000010000 */
[C---:B------:R-:W-:Y:S01]  /*0c60*/  ISETP.GT.U32.AND P2, PT, R20.reuse, 0x3, PT ;  /* 0x000000031400780c */ /* 0x040fe20003f44070 */
[----:B0-----:R-:W-:Y:S01]  /*0c70*/  IMAD R13, R20, 0x4, R15 ;  /* 0x00000004140d7824 */ /* 0x001fe200078e020f */
        /* <DEDUP_REMOVED lines=29> */
.L_x_8190:
        /* <DEDUP_REMOVED lines=11> */
.L_x_8189:
[----:B------:R-:W-:Y:S05]  /*0f00*/  BSYNC.RECONVERGENT B1 ;  /* 0x0000000000017941 */ /* 0x000fea0003800200 */
.L_x_8188:
        /* <DEDUP_REMOVED lines=12> */
.L_x_8193:
        /* <DEDUP_REMOVED lines=100> */
.L_x_8192:
[----:B------:R-:W-:Y:S05]  /*1610*/  BSYNC.RECONVERGENT B1 ;  /* 0x0000000000017941 */ /* 0x000fea0003800200 */
.L_x_8191:
        /* <DEDUP_REMOVED lines=55> */
.L_x_8195:
[----:B------:R-:W-:Y:S05]  /*1990*/  BSYNC.RECONVERGENT B1 ;  /* 0x0000000000017941 */ /* 0x000fea0003800200 */
.L_x_8194:
        /* <DEDUP_REMOVED lines=26> */
.L_x_8187:
[----:B------:R-:W-:Y:S05]  /*1b40*/  BSYNC.RECONVERGENT B0 ;  /* 0x0000000000007941 */ /* 0x000fea0003800200 */
.L_x_8186:
        /* <DEDUP_REMOVED lines=40> */
.L_x_8200:
[----:B------:R-:W1:Y:S01]  /*1dd0*/  LDS R15, [R7] ;  /* 0x00000000070f7984 */ /* 0x000e620000000800 */
[----:B------:R-:W-:-:S05]  /*1de0*/  VIADD R13, R13, 0x1 ;  /* 0x000000010d0d7836 */ /* 0x000fca0000000000 */
[----:B------:R-:W-:Y:S01]  /*1df0*/  ISETP.NE.AND P0, PT, R13, RZ, PT ;  /* 0x000000ff0d00720c */ /* 0x000fe20003f05270 */
[----:B-1----:R-:W-:-:S05]  /*1e00*/  FMUL.FTZ R20, R15, R2 ;  /* 0x000000020f147220 */ /* 0x002fca0000410000 */
[----:B------:R1:W-:Y:S02]  /*1e10*/  STS [R7], R20 ;  /* 0x0000001407007388 */ /* 0x0003e40000000800 */
[----:B-1----:R-:W-:-:S05]  /*1e20*/  IADD3 R7, PT, PT, R7, 0x200, RZ ;  /* 0x0000020007077810 */ /* 0x002fca0007ffe0ff */
[----:B------:R-:W-:Y:S05]  /*1e30*/  @P0 BRA `(.L_x_8200) ;  /* 0xfffffffc00e40947 */ /* 0x000fea000383ffff */
.L_x_8199:
[----:B------:R-:W-:Y:S05]  /*1e40*/  BSYNC.RECONVERGENT B1 ;  /* 0x0000000000017941 */ /* 0x000fea0003800200 */
.L_x_8198:
        /* <DEDUP_REMOVED lines=12> */
.L_x_8203:
        /* <DEDUP_REMOVED lines=52> */
.L_x_8202:
[----:B------:R-:W-:Y:S05]  /*2250*/  BSYNC.RECONVERGENT B1 ;  /* 0x0000000000017941 */ /* 0x000fea0003800200 */
.L_x_8201:
        /* <DEDUP_REMOVED lines=31> */
.L_x_8205:
[----:B------:R-:W-:Y:S05]  /*2450*/  BSYNC.RECONVERGENT B1 ;  /* 0x0000000000017941 */ /* 0x000fea0003800200 */
.L_x_8204:
        /* <DEDUP_REMOVED lines=14> */
.L_x_8197:
[----:B------:R-:W-:Y:S05]  /*2540*/  BSYNC.RECONVERGENT B0 ;  /* 0x0000000000007941 */ /* 0x000fea0003800200 */
.L_x_8196:
        /* <DEDUP_REMOVED lines=18> */
.L_x_8207:
[----:B------:R-:W-:Y:S05]  /*2670*/  BSYNC.RECONVERGENT B0 ;  /* 0x0000000000007941 */ /* 0x000fea0003800200 */
.L_x_8206:
[----:B------:R-:W-:Y:S04]  /*2680*/  BSSY.RECONVERGENT B6, `(.L_x_8208) ;  /* 0x000004c000067945 */ /* 0x000fe80003800200 */
[----:B------:R-:W-:Y:S05]  /*2690*/  @P1 BRA `(.L_x_8209) ;  /* 0x0000000400281947 */ /* 0x000fea0003800000 */
[----:B------:R-:W0:Y:S01]  /*26a0*/  LDC R15, c[0x0][0x400] ;  /* 0x00010000ff0f7b82 */ /* 0x000e220000000800 */
[----:B--2---:R-:W2:Y:S01]  /*26b0*/  I2F.RP R7, R3 ;  /* 0x0000000300077306 */ /* 0x004ea20000209400 */
[----:B------:R-:W4:Y:S06]  /*26c0*/  LDCU UR4, c[0x0][0x3fc] ;  /* 0x00007f80ff0477ac */ /* 0x000f2c0008000800 */
[----:B-1----:R-:W1:Y:S01]  /*26d0*/  LDC R2, c[0x0][0x404] ;  /* 0x00010100ff027b82 */ /* 0x002e620000000800 */
[----:B--2---:R-:W2:Y:S01]  /*26e0*/  MUFU.RCP R7, R7 ;  /* 0x0000000700077308 */ /* 0x004ea20000001000 */
[----:B----4-:R-:W-:-:S02]  /*26f0*/  IADD3 R6, PT, PT, R6, -UR4, RZ ;  /* 0x8000000406067c10 */ /* 0x010fc4000fffe0ff */
[----:B0--3--:R-:W-:Y:S02]  /*2700*/  IABS R0, R15 ;  /* 0x0000000f00007213 */ /* 0x009fe40000000000 */
        /* <DEDUP_REMOVED lines=17> */
.L_x_8211:
        /* <DEDUP_REMOVED lines=34> */
.L_x_8210:
        /* <DEDUP_REMOVED lines=16> */
.L_x_8209:
[----:B------:R-:W-:Y:S05]  /*2b40*/  BSYNC.RECONVERGENT B6 ;  /* 0x0000000000067941 */ /* 0x000fea0003800200 */
.L_x_8208:
[----:B------:R-:W-:Y:S01]  /*2b50*/  UMOV UR4, 0xffffffff ;  /* 0xffffffff00047882 */ /* 0x000fe20000000000 */
[----:B------:R-:W-:Y:S02]  /*2b60*/  LOP3.LUT R26, R18, 0x1f, RZ, 0xc0, !PT ;  /* 0x0000001f121a7812 */ /* 0x000fe400078ec0ff */
[----:B------:R-:W-:Y:S05]  /*2b70*/  BRA.DIV UR4, `(.L_x_8212) ;  /* 0x0000000e04987947 */ /* 0x000fea000b800000 */
[----:B------:R-:W-:Y:S01]  /*2b80*/  CS2R R4, SRZ ;  /* 0x0000000000047805 */ /* 0x000fe2000001ff00 */
[----:B0--3--:R-:W-:Y:S01]  /*2b90*/  HFMA2 R0, -RZ, RZ, 0, 0 ;  /* 0x00000000ff007431 */ /* 0x009fe200000001ff */
[----:B-12---:R-:W-:Y:S02]  /*2ba0*/  CS2R R2, SRZ ;  /* 0x0000000000027805 */ /* 0x006fe4000001ff00 */
[----:B------:R-:W-:Y:S02]  /*2bb0*/  CS2R R24, SRZ ;  /* 0x0000000000187805 */ /* 0x000fe4000001ff00 */
[----:B------:R-:W-:Y:S02]  /*2bc0*/  CS2R R20, SRZ ;  /* 0x0000000000147805 */ /* 0x000fe4000001ff00 */
[----:B------:R-:W-:Y:S02]  /*2bd0*/  CS2R R8, SRZ ;  /* 0x0000000000087805 */ /* 0x000fe4000001ff00 */
[----:B------:R-:W-:-:S02]  /*2be0*/  CS2R R6, SRZ ;  /* 0x0000000000067805 */ /* 0x000fc4000001ff00 */
[----:B------:R-:W-:Y:S01]  /*2bf0*/  MOV R23, RZ ;  /* 0x000000ff00177202 */ /* 0x000fe20000000f00 */
[----:B------:R-:W-:Y:S01]  /*2c00*/  FADD.FTZ R5, RZ, R5 ;  /* 0x00000005ff057221 */ /* 0x000fe20000010000 */
[----:B------:R-:W-:Y:S02]  /*2c10*/  IMAD.MOV.U32 R10, RZ, RZ, RZ ;  /* 0x000000ffff0a7224 */ /* 0x000fe400078e00ff */
[----:B------:R-:W-:Y:S01]  /*2c20*/  FADD.FTZ R4, RZ, R4 ;  /* 0x00000004ff047221 */ /* 0x000fe20000010000 */
        /* <DEDUP_REMOVED lines=14> */
[----:B------:R-:W-:Y:S01]  /*2d10*/  MOV R11, R5 ;  /* 0x00000005000b7202 */ /* 0x000fe20000000f00 */
[----:B------:R-:W-:-:S07]  /*2d20*/  IMAD.MOV.U32 R13, RZ, RZ, R4 ;  /* 0x000000ffff0d7224 */ /* 0x000fce00078e0004 */
.L_x_8242:
[C---:B------:R-:W-:Y:S01]  /*2d30*/  LOP3.LUT R5, R18.reuse, 0x1, RZ, 0xc0, !PT ;  /* 0x0000000112057812 */ /* 0x040fe200078ec0ff */
[----:B------:R-:W-:Y:S05]  /*2d40*/  WARPSYNC.ALL ;  /* 0x0000000000007948 */ /* 0x000fea0003800000 */
[----:B------:R-:W-:Y:S01]  /*2d50*/  LOP3.LUT R4, R18, 0x3c0, RZ, 0xc0, !PT ;  /* 0x000003c012047812 */ /* 0x000fe200078ec0ff */
[----:B------:R-:W-:Y:S01]  /*2d60*/  BAR.SYNC.DEFER_BLOCKING 0x0 ;  /* 0x0000000000007b1d */ /* 0x000fe20000010000 */
[----:B------:R-:W-:Y:S01]  /*2d70*/  ISETP.NE.U32.AND P0, PT, R5, 0x1, PT ;  /* 0x000000010500780c */ /* 0x000fe20003f05070 */
[----:B------:R-:W-:Y:S01]  /*2d80*/  FADD.FTZ R15, RZ, R14 ;  /* 0x0000000eff0f7221 */ /* 0x000fe20000010000 */
[----:B------:R-:W-:-:S02]  /*2d90*/  SHF.R.U32.HI R26, RZ, 0x1, R26 ;  /* 0x00000001ff1a7819 */ /* 0x000fc4000001161a */
[----:B------:R-:W-:Y:S01]  /*2da0*/  ISETP.NE.OR P1, PT, R4, 0x40, !P0 ;  /* 0x000000400400780c */ /* 0x000fe20004725670 */
[----:B------:R-:W-:Y:S01]  /*2db0*/  BSSY.RECONVERGENT B0, `(.L_x_8213) ;  /* 0x0000019000007945 */ /* 0x000fe20003800200 */
[----:B------:R-:W-:-:S04]  /*2dc0*/  SHF.L.U32 R5, R18, 0x3, RZ ;  /* 0x0000000312057819 */ /* 0x000fc800000006ff */
        /* <DEDUP_REMOVED lines=23> */
.L_x_8214:
[----:B------:R-:W-:Y:S05]  /*2f40*/  BSYNC.RECONVERGENT B0 ;  /* 0x0000000000007941 */ /* 0x000fea0003800200 */
.L_x_8213:
        /* <DEDUP_REMOVED lines=42> */
[----:B-1----:R-:W-:Y:S01]  /*31f0*/  FADD.FTZ R3, R3, R12 ;  /* 0x0000000c03037221 */ /* 0x002fe20000010000 */
[----:B--2---:R-:W-:Y:S01]  /*3200*/  FADD.FTZ R9, R9, R14 ;  /* 0x0000000e09097221 */ /* 0x004fe20000010000 */
[----:B0-----:R-:W-:-:S07]  /*3210*/  FADD.FTZ R6, R6, R5 ;  /* 0x0000000506067221 */ /* 0x001fce0000010000 */
.L_x_8216:
[----:B------:R-:W-:Y:S05]  /*3220*/  BSYNC.RECONVERGENT B0 ;  /* 0x0000000000007941 */ /* 0x000fea0003800200 */
.L_x_8215:
        /* <DEDUP_REMOVED lines=20> */
.L_x_8218:
[----:B------:R-:W-:Y:S05]  /*3370*/  BSYNC.RECONVERGENT B0 ;  /* 0x0000000000007941 */ /* 0x000fea0003800200 */
.L_x_8217:
        /* <DEDUP_REMOVED lines=8> */
[----:B0-----:R-:W0:Y:S04]  /*3400*/  LDS R26, [R4+0x340] ;  /* 0x00034000041a7984 */ /* 0x001e280000000800 */
        /* <DEDUP_REMOVED lines=10> */
[----:B0-----:R-:W-:Y:S01]  /*34b0*/  FADD.FTZ R3, R3, R26 ;  /* 0x0000001a03037221 */ /* 0x001fe20000010000 */
[----:B------:R-:W-:Y:S01]  /*34c0*/  FADD.FTZ R9, R9, R28 ;  /* 0x0000001c09097221 */ /* 0x000fe20000010000 */
[----:B-1----:R-:W-:Y:S02]  /*34d0*/  FADD.FTZ R10, R10, R5 ;  /* 0x000000050a0a7221 */ /* 0x002fe40000010000 */
[----:B------:R-:W0:Y:S01]  /*34e0*/  LDS R5, [R4+0x200] ;  /* 0x0002000004057984 */ /* 0x000e220000000800 */
[----:B--2---:R-:W-:-:S03]  /*34f0*/  FADD.FTZ R23, R23, R12 ;  /* 0x0000000c17177221 */ /* 0x004fc60000010000 */
[----:B------:R-:W1:Y:S01]  /*3500*/  LDS R12, [R4+0x1c0] ;  /* 0x0001c000040c7984 */ /* 0x000e620000000800 */
[----:B---3--:R-:W-:-:S03]  /*3510*/  FADD.FTZ R20, R20, R27 ;  /* 0x0000001b14147221 */ /* 0x008fc60000010000 */
[----:B------:R-:W2:Y:S01]  /*3520*/  LDS R27, [R4+0x280] ;  /* 0x00028000041b7984 */ /* 0x000ea20000000800 */
[----:B----4-:R-:W-:Y:S01]  /*3530*/  FADD.FTZ R13, R13, R14 ;  /* 0x0000000e0d0d7221 */ /* 0x010fe20000010000 */
[----:B0-----:R-:W-:Y:S02]  /*3540*/  FADD.FTZ R8, R8, R5 ;  /* 0x0000000508087221 */ /* 0x001fe40000010000 */
[----:B------:R-:W0:Y:S01]  /*3550*/  LDS R5, [R4+0x3c0] ;  /* 0x0003c00004057984 */ /* 0x000e220000000800 */
[----:B-1----:R-:W-:-:S03]  /*3560*/  FADD.FTZ R21, R21, R12 ;  /* 0x0000000c15157221 */ /* 0x002fc60000010000 */
[----:B------:R-:W1:Y:S01]  /*3570*/  LDS R12, [R4+0x2c0] ;  /* 0x0002c000040c7984 */ /* 0x000e620000000800 */
[----:B--2---:R-:W-:Y:S01]  /*3580*/  FADD.FTZ R6, R6, R27 ;  /* 0x0000001b06067221 */ /* 0x004fe20000010000 */
[----:B0-----:R-:W-:Y:S01]  /*3590*/  FADD.FTZ R15, R15, R5 ;  /* 0x000000050f0f7221 */ /* 0x001fe20000010000 */
[----:B-1----:R-:W-:-:S07]  /*35a0*/  FADD.FTZ R11, R11, R12 ;  /* 0x0000000c0b0b7221 */ /* 0x002fce0000010000 */
.L_x_8220:
[----:B------:R-:W-:Y:S05]  /*35b0*/  BSYNC.RECONVERGENT B0 ;  /* 0x0000000000007941 */ /* 0x000fea0003800200 */
.L_x_8219:
[----:B------:R-:W-:Y:S06]  /*35c0*/  BAR.SYNC.DEFER_BLOCKING 0x0 ;  /* 0x0000000000007b1d */ /* 0x000fec0000010000 */
[----:B------:R-:W-:Y:S05]  /*35d0*/  @P4 EXIT ;  /* 0x000000000000494d */ /* 0x000fea0003800000 */
[----:B------:R-:W-:-:S04]  /*35e0*/  IMAD R16, R22, R16, R17 ;  /* 0x0000001016107224 */ /* 0x000fc800078e0211 */
[----:B------:R-:W-:Y:S01]  /*35f0*/  IMAD R4, R16, UR38, RZ ;  /* 0x0000002610047c24 */ /* 0x000fe2000f8e02ff */
[----:B------:R-:W-:Y:S06]  /*3600*/  @!P0 EXIT ;  /* 0x000000000000894d */ /* 0x000fec0003800000 */
        /* <DEDUP_REMOVED lines=25> */
.L_x_8183:
        /* <DEDUP_REMOVED lines=16> */
.L_x_8221:
[----:B------:R-:W-:Y:S05]  /*38a0*/  EXIT ;  /* 0x000000000000794d */ /* 0x000fea0003800000 */
.L_x_8185:
[----:B------:R-:W-:Y:S01]  /*38b0*/  HFMA2 R12, -RZ, RZ, 0, 9.5367431640625e-07 ;  /* 0x00000010ff0c7431 */ /* 0x000fe200000001ff */
[----:B------:R-:W-:Y:S01]  /*38c0*/  MOV R11, 0x1f ;  /* 0x0000001f000b7802 */ /* 0x000fe20000000f00 */
[----:B------:R-:W-:-:S07]  /*38d0*/  IMAD.MOV.U32 R15, RZ, RZ, -0x1 ;  /* 0xffffffffff0f7424 */ /* 0x000fce00078e00ff */
[----:B------:R-:W-:Y:S05]  /*38e0*/  WARPSYNC.COLLECTIVE R15, `(.L_x_8222) ;  /* 0x000000000f087348 */ /* 0x000fea0003c00000 */
[----:B------:R0:W1:Y:S02]  /*38f0*/  SHFL.BFLY P6, R14, R13, R12, R11 ;  /* 0x0c00000c0d0e7389 */ /* 0x00006400000c000b */
[----:B01----:R-:W-:Y:S05]  /*3900*/  ENDCOLLECTIVE ;  /* 0x000000000000791b */ /* 0x003fea0003800000 */
.L_x_8222:
[----:B------:R-:W-:Y:S01]  /*3910*/  HFMA2 R12, -RZ, RZ, 0, 4.76837158203125e-07 ;  /* 0x00000008ff0c7431 */ /* 0x000fe200000001ff */
[----:B------:R-:W-:-:S04]  /*3920*/  FMNMX.FTZ R0, R14, -3.40282346638528859812e+38, !PT ;  /* 0xff7fffff0e007809 */ /* 0x000fc80007810000 */
[----:B------:R-:W-:-:S07]  /*3930*/  MOV R13, R0 ;  /* 0x00000000000d7202 */ /* 0x000fce0000000f00 */
[----:B------:R-:W-:Y:S05]  /*3940*/  WARPSYNC.COLLECTIVE R15, `(.L_x_8223) ;  /* 0x000000000f087348 */ /* 0x000fea0003c00000 */
[----:B------:R0:W1:Y:S02]  /*3950*/  SHFL.BFLY P6, R14, R13, R12, R11 ;  /* 0x0c00000c0d0e7389 */ /* 0x00006400000c000b */
[----:B01----:R-:W-:Y:S05]  /*3960*/  ENDCOLLECTIVE ;  /* 0x000000000000791b */ /* 0x003fea0003800000 */
.L_x_8223:
[----:B------:R-:W-:Y:S02]  /*3970*/  MOV R12, 0x4 ;  /* 0x00000004000c7802 */ /* 0x000fe40000000f00 */
[----:B------:R-:W-:-:S05]  /*3980*/  FMNMX.FTZ R2, R0, R14, !PT ;  /* 0x0000000e00027209 */ /* 0x000fca0007810000 */
[----:B------:R-:W-:-:S07]  /*3990*/  IMAD.MOV.U32 R13, RZ, RZ, R2 ;  /* 0x000000ffff0d7224 */ /* 0x000fce00078e0002 */
[----:B------:R-:W-:Y:S05]  /*39a0*/  WARPSYNC.COLLECTIVE R15, `(.L_x_8224) ;  /* 0x000000000f087348 */ /* 0x000fea0003c00000 */
[----:B------:R0:W1:Y:S02]  /*39b0*/  SHFL.BFLY P6, R14, R13, R12, R11 ;  /* 0x0c00000c0d0e7389 */ /* 0x00006400000c000b */
[----:B01----:R-:W-:Y:S05]  /*39c0*/  ENDCOLLECTIVE ;  /* 0x000000000000791b */ /* 0x003fea0003800000 */
.L_x_8224:
[----:B------:R-:W-:Y:S05]  /*39d0*/  BRA `(.L_x_8225) ;  /* 0xffffffd000747947 */ /* 0x000fea000383ffff */
.L_x_8212:
[----:B---3--:R-:W-:Y:S02]  /*39e0*/  HFMA2 R13, -RZ, RZ, 0, 0 ;  /* 0x00000000ff0d7431 */ /* 0x008fe400000001ff */
[----:B--2---:R-:W-:Y:S01]  /*39f0*/  IMAD.MOV.U32 R12, RZ, RZ, 0x1 ;  /* 0x00000001ff0c7424 */ /* 0x004fe200078e00ff */
[----:B------:R-:W-:Y:S02]  /*3a00*/  MOV R11, 0x1f ;  /* 0x0000001f000b7802 */ /* 0x000fe40000000f00 */
[----:B------:R-:W-:-:S07]  /*3a10*/  MOV R15, 0xffffffff ;  /* 0xffffffff000f7802 */ /* 0x000fce0000000f00 */
[----:B01----:R-:W-:Y:S05]  /*3a20*/  WARPSYNC.COLLECTIVE R15, `(.L_x_8226) ;  /* 0x000000000f087348 */ /* 0x003fea0003c00000 */
[----:B-1----:R1:W2:Y:S02]  /*3a30*/  SHFL.BFLY P6, R14, R13, R12, R11 ;  /* 0x0c00000c0d0e7389 */ /* 0x0022a400000c000b */
[----:B012---:R-:W-:Y:S05]  /*3a40*/  ENDCOLLECTIVE ;  /* 0x000000000000791b */ /* 0x007fea0003800000 */
.L_x_8226:
[----:B------:R-:W-:-:S07]  /*3a50*/  IMAD.MOV.U32 R2, RZ, RZ, R14 ;  /* 0x000000ffff027224 */ /* 0x000fce00078e000e */
[----:B------:R-:W-:Y:S05]  /*3a60*/  WARPSYNC.COLLECTIVE R15, `(.L_x_8227) ;  /* 0x000000000f087348 */ /* 0x000fea0003c00000 */
[----:B------:R0:W1:Y:S02]  /*3a70*/  SHFL.BFLY P6, R14, R13, R12, R11 ;  /* 0x0c00000c0d0e7389 */ /* 0x00006400000c000b */
[----:B01----:R-:W-:Y:S05]  /*3a80*/  ENDCOLLECTIVE ;  /* 0x000000000000791b */ /* 0x003fea0003800000 */
.L_x_8227:
[----:B------:R-:W-:Y:S01]  /*3a90*/  FADD.FTZ R2, RZ, R2 ;  /* 0x00000002ff027221 */ /* 0x000fe20000010000 */
[----:B------:R-:W-:-:S07]  /*3aa0*/  MOV R0, R14 ;  /* 0x0000000e00007202 */ /* 0x000fce0000000f00 */
[----:B------:R-:W-:Y:S05]  /*3ab0*/  WARPSYNC.COLLECTIVE R15, `(.L_x_8228) ;  /* 0x000000000f087348 */ /* 0x000fea0003c00000 */
[----:B------:R0:W1:Y:S02]  /*3ac0*/  SHFL.BFLY P6, R14, R13, R12, R11 ;  /* 0x0c00000c0d0e7389 */ /* 0x00006400000c000b */
[----:B01----:R-:W-:Y:S05]  /*3ad0*/  ENDCOLLECTIVE ;  /* 0x000000000000791b */ /* 0x003fea0003800000 */
.L_x_8228:
[----:B------:R-:W-:Y:S01]  /*3ae0*/  FADD.FTZ R0, RZ, R0 ;  /* 0x00000000ff007221 */ /* 0x000fe20000010000 */
[----:B------:R-:W-:-:S07]  /*3af0*/  MOV R25, R14 ;  /* 0x0000000e00197202 */ /* 0x000fce0000000f00 */
[----:B------:R-:W-:Y:S05]  /*3b00*/  WARPSYNC.COLLECTIVE R15, `(.L_x_8229) ;  /* 0x000000000f087348 */ /* 0x000fea0003c00000 */
[----:B------:R0:W1:Y:S02]  /*3b10*/  SHFL.BFLY P6, R14, R13, R12, R11 ;  /* 0x0c00000c0d0e7389 */ /* 0x00006400000c000b */
[----:B01----:R-:W-:Y:S05]  /*3b20*/  ENDCOLLECTIVE ;  /* 0x000000000000791b */ /* 0x003fea0003800000 */
.L_x_8229:
[----:B------:R-:W-:Y:S01]  /*3b30*/  FADD.FTZ R25, RZ, R25 ;  /* 0x00000019ff197221 */ /* 0x000fe20000010000 */
[----:B------:R-:W-:-:S07]  /*3b40*/  IMAD.MOV.U32 R23, RZ, RZ, R14 ;  /* 0x000000ffff177224 */ /* 0x000fce00078e000e */
[----:B------:R-:W-:Y:S05]  /*3b50*/  WARPSYNC.COLLECTIVE R15, `(.L_x_8230) ;  /* 0x000000000f087348 */ /* 0x000fea0003c00000 */
[----:B------:R0:W1:Y:S02]  /*3b60*/  SHFL.BFLY P6, R14, R13, R12, R11 ;  /* 0x0c00000c0d0e7389 */ /* 0x00006400000c000b */
[----:B01----:R-:W-:Y:S05]  /*3b70*/  ENDCOLLECTIVE ;  /* 0x000000000000791b */ /* 0x003fea0003800000 */
.L_x_8230:
[----:B------:R-:W-:Y:S01]  /*3b80*/  FADD.FTZ R23, RZ, R23 ;  /* 0x00000017ff177221 */ /* 0x000fe20000010000 */
[----:B------:R-:W-:-:S07]  /*3b90*/  MOV R10, R14 ;  /* 0x0000000e000a7202 */ /* 0x000fce0000000f00 */
[----:B------:R-:W-:Y:S05]  /*3ba0*/  WARPSYNC.COLLECTIVE R15, `(.L_x_8231) ;  /* 0x000000000f087348 */ /* 0x000fea0003c00000 */
[----:B------:R0:W1:Y:S02]  /*3bb0*/  SHFL.BFLY P6, R14, R13, R12, R11 ;  /* 0x0c00000c0d0e7389 */ /* 0x00006400000c000b */
[----:B01----:R-:W-:Y:S05]  /*3bc0*/  ENDCOLLECTIVE ;  /* 0x000000000000791b */ /* 0x003fea0003800000 */
.L_x_8231:
[----:B------:R-:W-:Y:S01]  /*3bd0*/  FADD.FTZ R10, RZ, R10 ;  /* 0x0000000aff0a7221 */ /* 0x000fe20000010000 */
[----:B------:R-:W-:-:S07]  /*3be0*/  MOV R20, R14 ;  /* 0x0000000e00147202 */ /* 0x000fce0000000f00 */
[----:B------:R-:W-:Y:S05]  /*3bf0*/  WARPSYNC.COLLECTIVE R15, `(.L_x_8232) ;  /* 0x000000000f087348 */ /* 0x000fea0003c00000 */
[----:B------:R0:W1:Y:S02]  /*3c00*/  SHFL.BFLY P6, R14, R13, R12, R11 ;  /* 0x0c00000c0d0e7389 */ /* 0x00006400000c000b */
[----:B01----:R-:W-:Y:S05]  /*3c10*/  ENDCOLLECTIVE ;  /* 0x000000000000791b */ /* 0x003fea0003800000 */
.L_x_8232:
[----:B------:R-:W-:Y:S01]  /*3c20*/  FADD.FTZ R20, RZ, R20 ;  /* 0x00000014ff147221 */ /* 0x000fe20000010000 */
[----:B------:R-:W-:-:S07]  /*3c30*/  IMAD.MOV.U32 R24, RZ, RZ, R14 ;  /* 0x000000ffff187224 */ /* 0x000fce00078e000e */
[----:B------:R-:W-:Y:S05]  /*3c40*/  WARPSYNC.COLLECTIVE R15, `(.L_x_8233) ;  /* 0x000000000f087348 */ /* 0x000fea0003c00000 */
[----:B------:R0:W1:Y:S02]  /*3c50*/  SHFL.BFLY P6, R14, R13, R12, R11 ;  /* 0x0c00000c0d0e7389 */ /* 0x00006400000c000b */
[----:B01----:R-:W-:Y:S05]  /*3c60*/  ENDCOLLECTIVE ;  /* 0x000000000000791b */ /* 0x003fea0003800000 */
.L_x_8233:
[----:B------:R-:W-:Y:S01]  /*3c70*/  FADD.FTZ R24, RZ, R24 ;  /* 0x00000018ff187221 */ /* 0x000fe20000010000 */
[----:B------:R-:W-:-:S07]  /*3c80*/  MOV R21, R14 ;  /* 0x0000000e00157202 */ /* 0x000fce0000000f00 */
[----:B------:R-:W-:Y:S05]  /*3c90*/  WARPSYNC.COLLECTIVE R15, `(.L_x_8234) ;  /* 0x000000000f087348 */ /* 0x000fea0003c00000 */
[----:B------:R0:W1:Y:S02]  /*3ca0*/  SHFL.BFLY P6, R14, R13, R12, R11 ;  /* 0x0c00000c0d0e7389 */ /* 0x00006400000c000b */
[----:B01----:R-:W-:Y:S05]  /*3cb0*/  ENDCOLLECTIVE ;  /* 0x000000000000791b */ /* 0x003fea0003800000 */
.L_x_8234:
[----:B------:R-:W-:Y:S01]  /*3cc0*/  FADD.FTZ R21, RZ, R21 ;  /* 0x00000015ff157221 */ /* 0x000fe20000010000 */
[----:B------:R-:W-:-:S07]  /*3cd0*/  MOV R8, R14 ;  /* 0x0000000e00087202 */ /* 0x000fce0000000f00 */
[----:B------:R-:W-:Y:S05]  /*3ce0*/  WARPSYNC.COLLECTIVE R15, `(.L_x_8235) ;  /* 0x000000000f087348 */ /* 0x000fea0003c00000 */
[----:B------:R0:W1:Y:S02]  /*3cf0*/  SHFL.BFLY P6, R14, R13, R12, R11 ;  /* 0x0c00000c0d0e7389 */ /* 0x00006400000c000b */
[----:B01----:R-:W-:Y:S05]  /*3d00*/  ENDCOLLECTIVE ;  /* 0x000000000000791b */ /* 0x003fea0003800000 */
.L_x_8235:
[----:B------:R-:W-:Y:S01]  /*3d10*/  FADD.FTZ R8, RZ, R8 ;  /* 0x00000008ff087221 */ /* 0x000fe20000010000 */
[----:B------:R-:W-:-:S07]  /*3d20*/  IMAD.MOV.U32 R7, RZ, RZ, R14 ;  /* 0x000000ffff077224 */ /* 0x000fce00078e000e */
[----:B------:R-:W-:Y:S05]  /*3d30*/  WARPSYNC.COLLECTIVE R15, `(.L_x_8236) ;  /* 0x000000000f087348 */ /* 0x000fea0003c00000 */
[----:B------:R0:W1:Y:S02]  /*3d40*/  SHFL.BFLY P6, R14, R13, R12, R11 ;  /* 0x0c00000c0d0e7389 */ /* 0x00006400000c000b */
[----:B01----:R-:W-:Y:S05]  /*3d50*/  ENDCOLLECTIVE ;  /* 0x000000000000791b */ /* 0x003fea0003800000 */
.L_x_8236:
[----:B------:R-:W-:Y:S01]  /*3d60*/  FADD.FTZ R7, RZ, R7 ;  /* 0x00000007ff077221 */ /* 0x000fe20000010000 */
[----:B------:R-:W-:-:S07]  /*3d70*/  MOV R6, R14 ;  /* 0x0000000e00067202 */ /* 0x000fce0000000f00 */
[----:B------:R-:W-:Y:S05]  /*3d80*/  WARPSYNC.COLLECTIVE R15, `(.L_x_8237) ;  /* 0x000000000f087348 */ /* 0x000fea0003c00000 */
[----:B------:R0:W1:Y:S02]  /*3d90*/  SHFL.BFLY P6, R14, R13, R12, R11 ;  /* 0x0c00000c0d0e7389 */ /* 0x00006400000c000b */
[----:B01----:R-:W-:Y:S05]  /*3da0*/  ENDCOLLECTIVE ;  /* 0x000000000000791b */ /* 0x003fea0003800000 */
.L_x_8237:
[----:B------:R-:W-:Y:S01]  /*3db0*/  FADD.FTZ R6, RZ, R6 ;  /* 0x00000006ff067221 */ /* 0x000fe20000010000 */
[----:B------:R-:W-:-:S07]  /*3dc0*/  MOV R5, R14 ;  /* 0x0000000e00057202 */ /* 0x000fce0000000f00 */
[----:B------:R-:W-:Y:S05]  /*3dd0*/  WARPSYNC.COLLECTIVE R15, `(.L_x_8238) ;  /* 0x000000000f087348 */ /* 0x000fea0003c00000 */
[----:B------:R0:W1:Y:S02]  /*3de0*/  SHFL.BFLY P6, R14, R13, R12, R11 ;  /* 0x0c00000c0d0e7389 */ /* 0x00006400000c000b */
[----:B01----:R-:W-:Y:S05]  /*3df0*/  ENDCOLLECTIVE ;  /* 0x000000000000791b */ /* 0x003fea0003800000 */
.L_x_8238:
[----:B------:R-:W-:Y:S01]  /*3e00*/  FADD.FTZ R5, RZ, R5 ;  /* 0x00000005ff057221 */ /* 0x000fe20000010000 */
[----:B------:R-:W-:-:S07]  /*3e10*/  MOV R4, R14 ;  /* 0x0000000e00047202 */ /* 0x000fce0000000f00 */
[----:B------:R-:W-:Y:S05]  /*3e20*/  WARPSYNC.COLLECTIVE R15, `(.L_x_8239) ;  /* 0x000000000f087348 */ /* 0x000fea0003c00000 */
[----:B------:R0:W1:Y:S02]  /*3e30*/  SHFL.BFLY P6, R14, R13, R12, R11 ;  /* 0x0c00000c0d0e7389 */ /* 0x00006400000c000b */
[----:B01----:R-:W-:Y:S05]  /*3e40*/  ENDCOLLECTIVE ;  /* 0x000000000000791b */ /* 0x003fea0003800000 */
.L_x_8239:
[----:B------:R-:W-:Y:S01]  /*3e50*/  FADD.FTZ R4, RZ, R4 ;  /* 0x00000004ff047221 */ /* 0x000fe20000010000 */
[----:B------:R-:W-:-:S07]  /*3e60*/  IMAD.MOV.U32 R3, RZ, RZ, R14 ;  /* 0x000000ffff037224 */ /* 0x000fce00078e000e */
[----:B------:R-:W-:Y:S05]  /*3e70*/  WARPSYNC.COLLECTIVE R15, `(.L_x_8240) ;  /* 0x000000000f087348 */ /* 0x000fea0003c00000 */
[----:B------:R0:W1:Y:S02]  /*3e80*/  SHFL.BFLY P6, R14, R13, R12, R11 ;  /* 0x0c00000c0d0e7389 */ /* 0x00006400000c000b */
[----:B01----:R-:W-:Y:S05]  /*3e90*/  ENDCOLLECTIVE ;  /* 0x000000000000791b */ /* 0x003fea0003800000 */
.L_x_8240:
[----:B------:R-:W-:Y:S01]  /*3ea0*/  FADD.FTZ R3, RZ, R3 ;  /* 0x00000003ff037221 */ /* 0x000fe20000010000 */
[----:B------:R-:W-:-:S07]  /*3eb0*/  MOV R9, R14 ;  /* 0x0000000e00097202 */ /* 0x000fce0000000f00 */
[----:B------:R-:W-:Y:S05]  /*3ec0*/  WARPSYNC.COLLECTIVE R15, `(.L_x_8241) ;  /* 0x000000000f087348 */ /* 0x000fea0003c00000 */
[----:B------:R0:W1:Y:S02]  /*3ed0*/  SHFL.BFLY P6, R14, R13, R12, R11 ;  /* 0x0c00000c0d0e7389 */ /* 0x00006400000c000b */
[----:B01----:R-:W-:Y:S05]  /*3ee0*/  ENDCOLLECTIVE ;  /* 0x000000000000791b */ /* 0x003fea0003800000 */
.L_x_8241:
[----:B------:R-:W-:Y:S01]  /*3ef0*/  FADD.FTZ R9, RZ, R9 ;  /* 0x00000009ff097221 */ /* 0x000fe20000010000 */
[----:B------:R-:W-:Y:S02]  /*3f00*/  MOV R11, R5 ;  /* 0x00000005000b7202 */ /* 0x000fe40000000f00 */
[----:B------:R-:W-:Y:S01]  /*3f10*/  MOV R13, R4 ;  /* 0x00000004000d7202 */ /* 0x000fe20000000f00 */
[----:B------:R-:W-:Y:S06]  /*3f20*/  BRA `(.L_x_8242) ;  /* 0xffffffec00807947 */ /* 0x000fec000383ffff */
.L_x_8243:
        /* <DEDUP_REMOVED lines=13> */
.L_x_27398:


//--------------------- .text._ZN4vllm25paged_attention_v2_kernelIfhLi192ELi8ELi128ELNS_18Fp8KVCacheDataTypeE2ELb1ELi512EEEvPfS2_PT_PKS3_PKT0_S9_ifPKiSB_iPKfiiiSD_SD_iiiii --------------------------
	.section	.text._ZN4vllm25paged_attention_v2_kernelIfhLi192ELi8ELi128ELNS_18Fp8KVCacheDataTypeE2ELb1ELi512EEEvPfS2_PT_PKS3_PKT0_S9_ifPKiSB_iPKfiiiSD_SD_iiiii,"ax",@progbits
	.align	128
        .global         _ZN4vllm25paged_attention_v2_kernelIfhLi192ELi8ELi128ELNS_18Fp8KVCacheDataTypeE2ELb1ELi512EEEvPfS2_PT_PKS3_PKT0_S9_ifPKiSB_iPKfiiiSD_SD_iiiii
        .type           _ZN4vllm25paged_attention_v2_kernelIfhLi192ELi8ELi128ELNS_18Fp8KVCacheDataTypeE2ELb1ELi512EEEvPfS2_PT_PKS3_PKT0_S9_ifPKiSB_iPKfiiiSD_SD_iiiii,@function
        .size           _ZN4vllm25paged_attention_v2_kernelIfhLi192ELi8ELi128ELNS_18Fp8KVCacheDataTypeE2ELb1ELi512EEEvPfS2_PT_PKS3_PKT0_S9_ifPKiSB_iPKfiiiSD_SD_iiiii,(.L_x_27399 - _ZN4vllm25paged_attention_v2_kernelIfhLi192ELi8ELi128ELNS_18Fp8KVCacheDataTypeE2ELb1ELi512EEEvPfS2_PT_PKS3_PKT0_S9_ifPKiSB_iPKfiiiSD_SD_iiiii)
        .other          _ZN4vllm25paged_attention_v2_kernelIfhLi192ELi8ELi128ELNS_18Fp8KVCacheDataTypeE2ELb1ELi512EEEvPfS2_PT_PKS3_PKT0_S9_ifPKiSB_iPKfiiiSD_SD_iiiii,@"STO_CUDA_ENTRY STV_DEFAULT"
_ZN4vllm25paged_attention_v2_kernelIfhLi192ELi8ELi128ELNS_18Fp8KVCacheDataTypeE2ELb1ELi512EEEvPfS2_PT_PKS3_PKT0_S9_ifPKiSB_iPKfiiiSD_SD_iiiii:
.text._ZN4vllm25paged_attention_v2_kernelIfhLi192ELi8ELi128ELNS_18Fp8KVCacheDataTypeE2ELb1ELi512EEEvPfS2_PT_PKS3_PKT0_S9_ifPKiSB_iPKfiiiSD_SD_iiiii:
        /* <DEDUP_REMOVED lines=110> */
.L_x_8244:
        /* <DEDUP_REMOVED lines=25> */
.L_x_8248:
        /* <DEDUP_REMOVED lines=41> */
.L_x_8246:
[----:B------:R-:W-:Y:S05]  /*0b00*/  BSYNC.RECONVERGENT B6 ;  /* 0x0000000000067941 */ /* 0x000fea0003800200 */
.L_x_8245:
        /* <DEDUP_REMOVED lines=10> */
.L_x_8289:
        /* <DEDUP_REMOVED lines=42> */
.L_x_8254:
        /* <DEDUP_REMOVED lines=11> */
.L_x_8253:
[----:B------:R-:W-:Y:S05]  /*0f00*/  BSYNC.RECONVERGENT B1 ;  /* 0x0000000000017941 */ /* 0x000fea0003800200 */
.L_x_8252:
        /* <DEDUP_REMOVED lines=12> */
.L_x_8257:
        /* <DEDUP_REMOVED lines=100> */
.L_x_8256:
[----:B------:R-:W-:Y:S05]  /*1610*/  BSYNC.RECONVERGENT B1 ;  /* 0x0000000000017941 */ /* 0x000fea0003800200 */
.L_x_8255:
        /* <DEDUP_REMOVED lines=55> */
.L_x_8259:
[----:B------:R-:W-:Y:S05]  /*1990*/  BSYNC.RECONVERGENT B1 ;  /* 0x0000000000017941 */ /* 0x000fea0003800200 */
.L_x_8258:
        /* <DEDUP_REMOVED lines=26> */
.L_x_8251:
[----:B------:R-:W-:Y:S05]  /*1b40*/  BSYNC.RECONVERGENT B0 ;  /* 0x0000000000007941 */ /* 0x000fea0003800200 */
.L_x_8250:
        /* <DEDUP_REMOVED lines=40> */
.L_x_8264:
[----:B------:R-:W1:Y:S01]  /*1dd0*/  LDS R15, [R7] ;  /* 0x00000000070f7984 */ /* 0x000e620000000800 */
[----:B------:R-:W-:-:S05]  /*1de0*/  VIADD R13, R13, 0x1 ;  /* 0x000000010d0d7836 */ /* 0x000fca0000000000 */
[----:B------:R-:W-:Y:S01]  /*1df0*/  ISETP.NE.AND P0, PT, R13, RZ, PT ;  /* 0x000000ff0d00720c */ /* 0x000fe20003f05270 */
[----:B-1----:R-:W-:-:S05]  /*1e00*/  FMUL.FTZ R20, R15, R2 ;  /* 0x000000020f147220 */ /* 0x002fca0000410000 */
[----:B------:R1:W-:Y:S02]  /*1e10*/  STS [R7], R20 ;  /* 0x0000001407007388 */ /* 0x0003e40000000800 */
[----:B-1----:R-:W-:-:S05]  /*1e20*/  IADD3 R7, PT, PT, R7, 0x200, RZ ;  /* 0x0000020007077810 */ /* 0x002fca0007ffe0ff */
[----:B------:R-:W-:Y:S05]  /*1e30*/  @P0 BRA `(.L_x_8264) ;  /* 0xfffffffc00e40947 */ /* 0x000fea000383ffff */
.L_x_8263:
[----:B------:R-:W-:Y:S05]  /*1e40*/  BSYNC.RECONVERGENT B1 ;  /* 0x0000000000017941 */ /* 0x000fea0003800200 */
.L_x_8262:
        /* <DEDUP_REMOVED lines=12> */
.L_x_8267:
        /* <DEDUP_REMOVED lines=52> */
.L_x_8266:
[----:B------:R-:W-:Y:S05]  /*2250*/  BSYNC.RECONVERGENT B1 ;  /* 0x0000000000017941 */ /* 0x000fea0003800200 */
.L_x_8265:
        /* <DEDUP_REMOVED lines=31> */
.L_x_8269:
[----:B------:R-:W-:Y:S05]  /*2450*/  BSYNC.RECONVERGENT B1 ;  /* 0x0000000000017941 */ /* 0x000fea0003800200 */
.L_x_8268:
        /* <DEDUP_REMOVED lines=14> */
.L_x_8261:
[----:B------:R-:W-:Y:S05]  /*2540*/  BSYNC.RECONVERGENT B0 ;  /* 0x0000000000007941 */ /* 0x000fea0003800200 */
.L_x_8260:
        /* <DEDUP_REMOVED lines=18> */
.L_x_8271:
[----:B------:R-:W-:Y:S05]  /*2670*/  BSYNC.RECONVERGENT B0 ;  /* 0x0000000000007941 */ /* 0x000fea0003800200 */
.L_x_8270:
        /* <DEDUP_REMOVED lines=26> */
.L_x_8275:
        /* <DEDUP_REMOVED lines=34> */
.L_x_8274:
        /* <DEDUP_REMOVED lines=16> */
.L_x_8273:
[----:B------:R-:W-:Y:S05]  /*2b40*/  BSYNC.RECONVERGENT B6 ;  /* 0x0000000000067941 */ /* 0x000fea0003800200 */
.L_x_8272:
[----:B------:R-:W-:Y:S01]  /*2b50*/  UMOV UR4, 0xffffffff ;  /* 0xffffffff00047882 */ /* 0x000fe20000000000 */
[----:B------:R-:W-:Y:S02]  /*2b60*/  LOP3.LUT R21, R18, 0x1f, RZ, 0xc0, !PT ;  /* 0x0000001f12157812 */ /* 0x000fe400078ec0ff */
[----:B------:R-:W-:Y:S05]  /*2b70*/  BRA.DIV UR4, `(.L_x_8276) ;  /* 0x0000000a04f07947 */ /* 0x000fea000b800000 */
[----:B--23--:R-:W-:Y:S01]  /*2b80*/  HFMA2 R10, -RZ, RZ, 0, 0 ;  /* 0x00000000ff0a7431 */ /* 0x00cfe200000001ff */
[----:B------:R-:W-:Y:S02]  /*2b90*/  CS2R R8, SRZ ;  /* 0x0000000000087805 */ /* 0x000fe4000001ff00 */
[----:B------:R-:W-:Y:S02]  /*2ba0*/  CS2R R6, SRZ ;  /* 0x0000000000067805 */ /* 0x000fe4000001ff00 */
[----:B-1----:R-:W-:Y:S02]  /*2bb0*/  CS2R R2, SRZ ;  /* 0x0000000000027805 */ /* 0x002fe4000001ff00 */
[----:B------:R-:W-:Y:S02]  /*2bc0*/  CS2R R4, SRZ ;  /* 0x0000000000047805 */ /* 0x000fe4000001ff00 */
[----:B------:R-:W-:Y:S01]  /*2bd0*/  MOV R20, RZ ;  /* 0x000000ff00147202 */ /* 0x000fe20000000f00 */
[----:B0-----:R-:W-:-:S02]  /*2be0*/  IMAD.MOV.U32 R0, RZ, RZ, RZ ;  /* 0x000000ffff007224 */ /* 0x001fc400078e00ff */
        /* <DEDUP_REMOVED lines=12> */
.L_x_8302:
        /* <DEDUP_REMOVED lines=9> */
[----:B------:R-:W-:Y:S01]  /*2d40*/  FADD.FTZ R14, RZ, R14 ;  /* 0x0000000eff0e7221 */ /* 0x000fe20000010000 */
[----:B------:R-:W-:Y:S02]  /*2d50*/  ISETP.NE.OR P5, PT, R12, 0x40, P2 ;  /* 0x000000400c00780c */ /* 0x000fe400017a5670 */
[----:B------:R-:W-:Y:S01]  /*2d60*/  SHF.R.U32.HI R21, RZ, 0x1, R21 ;  /* 0x00000001ff157819 */ /* 0x000fe20000011615 */
[----:B------:R-:W-:Y:S01]  /*2d70*/  BSSY.RECONVERGENT B0, `(.L_x_8277) ;  /* 0x0000016000007945 */ /* 0x000fe20003800200 */
[----:B------:R-:W-:Y:S02]  /*2d80*/  SHF.R.U32.HI R12, RZ, 0x5, R18 ;  /* 0x00000005ff0c7819 */ /* 0x000fe40000011612 */
[----:B------:R-:W-:Y:S02]  /*2d90*/  ISETP.NE.OR P4, PT, R11, 0x20, P2 ;  /* 0x000000200b00780c */ /* 0x000fe40001785670 */
[----:B------:R-:W-:Y:S01]  /*2da0*/  LOP3.LUT P0, RZ, R18, 0x3c1, RZ, 0xc0, !PT ;  /* 0x000003c112ff7812 */ /* 0x000fe2000780c0ff */
        /* <DEDUP_REMOVED lines=18> */
.L_x_8278:
[----:B------:R-:W-:Y:S05]  /*2ed0*/  BSYNC.RECONVERGENT B0 ;  /* 0x0000000000007941 */ /* 0x000fea0003800200 */
.L_x_8277:
        /* <DEDUP_REMOVED lines=27> */
.L_x_8280:
[----:B------:R-:W-:Y:S05]  /*3090*/  BSYNC.RECONVERGENT B0 ;  /* 0x0000000000007941 */ /* 0x000fea0003800200 */
.L_x_8279:
        /* <DEDUP_REMOVED lines=15> */
.L_x_8282:
[----:B------:R-:W-:Y:S05]  /*3190*/  BSYNC.RECONVERGENT B0 ;  /* 0x0000000000007941 */ /* 0x000fea0003800200 */
.L_x_8281:
        /* <DEDUP_REMOVED lines=27> */
.L_x_8284:
[----:B------:R-:W-:Y:S05]  /*3350*/  BSYNC.RECONVERGENT B0 ;  /* 0x0000000000007941 */ /* 0x000fea0003800200 */
.L_x_8283:
        /* <DEDUP_REMOVED lines=26> */
.L_x_8247:
        /* <DEDUP_REMOVED lines=16> */
.L_x_8285:
[----:B------:R-:W-:Y:S05]  /*3600*/  EXIT ;  /* 0x000000000000794d */ /* 0x000fea0003800000 */
.L_x_8249:
[----:B------:R-:W-:Y:S02]  /*3610*/  HFMA2 R12, -RZ, RZ, 0, 9.5367431640625e-07 ;  /* 0x00000010ff0c7431 */ /* 0x000fe400000001ff */
[----:B------:R-:W-:Y:S01]  /*3620*/  IMAD.MOV.U32 R11, RZ, RZ, 0x1f ;  /* 0x0000001fff0b7424 */ /* 0x000fe200078e00ff */
[----:B------:R-:W-:-:S07]  /*3630*/  MOV R15, 0xffffffff ;  /* 0xffffffff000f7802 */ /* 0x000fce0000000f00 */
[----:B------:R-:W-:Y:S05]  /*3640*/  WARPSYNC.COLLECTIVE R15, `(.L_x_8286) ;  /* 0x000000000f087348 */ /* 0x000fea0003c00000 */
[----:B------:R0:W1:Y:S02]  /*3650*/  SHFL.BFLY P6, R14, R13, R12, R11 ;  /* 0x0c00000c0d0e7389 */ /* 0x00006400000c000b */
[----:B01----:R-:W-:Y:S05]  /*3660*/  ENDCOLLECTIVE ;  /* 0x000000000000791b */ /* 0x003fea0003800000 */
.L_x_8286:
[----:B------:R-:W-:Y:S01]  /*3670*/  IMAD.MOV.U32 R12, RZ, RZ, 0x8 ;  /* 0x00000008ff0c7424 */ /* 0x000fe200078e00ff */
[----:B------:R-:W-:-:S04]  /*3680*/  FMNMX.FTZ R0, R14, -3.40282346638528859812e+38, !PT ;  /* 0xff7fffff0e007809 */ /* 0x000fc80007810000 */
[----:B------:R-:W-:-:S07]  /*3690*/  MOV R13, R0 ;  /* 0x00000000000d7202 */ /* 0x000fce0000000f00 */
[----:B------:R-:W-:Y:S05]  /*36a0*/  WARPSYNC.COLLECTIVE R15, `(.L_x_8287) ;  /* 0x000000000f087348 */ /* 0x000fea0003c00000 */
[----:B------:R0:W1:Y:S02]  /*36b0*/  SHFL.BFLY P6, R14, R13, R12, R11 ;  /* 0x0c00000c0d0e7389 */ /* 0x00006400000c000b */
[----:B01----:R-:W-:Y:S05]  /*36c0*/  ENDCOLLECTIVE ;  /* 0x000000000000791b */ /* 0x003fea0003800000 */
.L_x_8287:
[----:B------:R-:W-:Y:S01]  /*36d0*/  HFMA2 R12, -RZ, RZ, 0, 2.384185791015625e-07 ;  /* 0x00000004ff0c7431 */ /* 0x000fe200000001ff */
[----:B------:R-:W-:-:S04]  /*36e0*/  FMNMX.FTZ R2, R0, R14, !PT ;  /* 0x0000000e00027209 */ /* 0x000fc80007810000 */
[----:B------:R-:W-:-:S07]  /*36f0*/  MOV R13, R2 ;  /* 0x00000002000d7202 */ /* 0x000fce0000000f00 */
[----:B------:R-:W-:Y:S05]  /*3700*/  WARPSYNC.COLLECTIVE R15, `(.L_x_8288) ;  /* 0x000000000f087348 */ /* 0x000fea0003c00000 */
[----:B------:R0:W1:Y:S02]  /*3710*/  SHFL.BFLY P6, R14, R13, R12, R11 ;  /* 0x0c00000c0d0e7389 */ /* 0x00006400000c000b */
[----:B01----:R-:W-:Y:S05]  /*3720*/  ENDCOLLECTIVE ;  /* 0x000000000000791b */ /* 0x003fea0003800000 */
.L_x_8288:
[----:B------:R-:W-:Y:S05]  /*3730*/  BRA `(.L_x_8289) ;  /* 0xffffffd4001c7947 */ /* 0x000fea000383ffff */
.L_x_8276:
[----:B---3--:R-:W-:Y:S02]  /*3740*/  HFMA2 R11, -RZ, RZ, 0, 1.847743988037109375e-06 ;  /* 0x0000001fff0b7431 */ /* 0x008fe400000001ff */
[----:B------:R-:W-:Y:S01]  /*3750*/  IMAD.MOV.U32 R13, RZ, RZ, RZ ;  /* 0x000000ffff0d7224 */ /* 0x000fe200078e00ff */
[----:B--2---:R-:W-:Y:S01]  /*3760*/  MOV R12, 0x1 ;  /* 0x00000001000c7802 */ /* 0x004fe20000000f00 */
[----:B------:R-:W-:-:S07]  /*3770*/  IMAD.MOV.U32 R15, RZ, RZ, -0x1 ;  /* 0xffffffffff0f7424 */ /* 0x000fce00078e00ff */
[----:B01----:R-:W-:Y:S05]  /*3780*/  WARPSYNC.COLLECTIVE R15, `(.L_x_8290) ;  /* 0x000000000f087348 */ /* 0x003fea0003c00000 */
[----:B-1----:R1:W2:Y:S02]  /*3790*/  SHFL.BFLY P6, R14, R13, R12, R11 ;  /* 0x0c00000c0d0e7389 */ /* 0x0022a400000c000b */
[----:B012---:R-:W-:Y:S05]  /*37a0*/  ENDCOLLECTIVE ;  /* 0x000000000000791b */ /* 0x007fea0003800000 */
.L_x_8290:
[----:B------:R-:W-:-:S07]  /*37b0*/  MOV R10, R14 ;  /* 0x0000000e000a7202 */ /* 0x000fce0000000f00 */
[----:B------:R-:W-:Y:S05]  /*37c0*/  WARPSYNC.COLLECTIVE R15, `(.L_x_8291) ;  /* 0x000000000f087348 */ /* 0x000fea0003c00000 */
[----:B------:R0:W1:Y:S02]  /*37d0*/  SHFL.BFLY P6, R14, R13, R12, R11 ;  /* 0x0c00000c0d0e7389 */ /* 0x00006400000c000b */
[----:B01----:R-:W-:Y:S05]  /*37e0*/  ENDCOLLECTIVE ;  /* 0x000000000000791b */ /* 0x003fea0003800000 */
.L_x_8291:
[----:B------:R-:W-:Y:S01]  /*37f0*/  FADD.FTZ R10, RZ, R10 ;  /* 0x0000000aff0a7221 */ /* 0x000fe20000010000 */
[----:B------:R-:W-:-:S07]  /*3800*/  MOV R9, R14 ;  /* 0x0000000e00097202 */ /* 0x000fce0000000f00 */
[----:B------:R-:W-:Y:S05]  /*3810*/  WARPSYNC.COLLECTIVE R15, `(.L_x_8292) ;  /* 0x000000000f087348 */ /* 0x000fea0003c00000 */
[----:B------:R0:W1:Y:S02]  /*3820*/  SHFL.BFLY P6, R14, R13, R12, R11 ;  /* 0x0c00000c0d0e7389 */ /* 0x00006400000c000b */
[----:B01----:R-:W-:Y:S05]  /*3830*/  ENDCOLLECTIVE ;  /* 0x000000000000791b */ /* 0x003fea0003800000 */
.L_x_8292:
[----:B------:R-:W-:Y:S01]  /*3840*/  FADD.FTZ R9, RZ, R9 ;  /* 0x00000009ff097221 */ /* 0x000fe20000010000 */
[----:B------:R-:W-:-:S07]  /*3850*/  IMAD.MOV.U32 R8, RZ, RZ, R14 ;  /* 0x000000ffff087224 */ /* 0x000fce00078e000e */
[----:B------:R-:W-:Y:S05]  /*3860*/  WARPSYNC.COLLECTIVE R15, `(.L_x_8293) ;  /* 0x000000000f087348 */ /* 0x000fea0003c00000 */
[----:B------:R0:W1:Y:S02]  /*3870*/  SHFL.BFLY P6, R14, R13, R12, R11 ;  /* 0x0c00000c0d0e7389 */ /* 0x00006400000c000b */
[----:B01----:R-:W-:Y:S05]  /*3880*/  ENDCOLLECTIVE ;  /* 0x000000000000791b */ /* 0x003fea0003800000 */
.L_x_8293:
[----:B------:R-:W-:Y:S01]  /*3890*/  FADD.FTZ R8, RZ, R8 ;  /* 0x00000008ff087221 */ /* 0x000fe20000010000 */
[----:B------:R-:W-:-:S07]  /*38a0*/  MOV R7, R14 ;  /* 0x0000000e00077202 */ /* 0x000fce0000000f00 */
[----:B------:R-:W-:Y:S05]  /*38b0*/  WARPSYNC.COLLECTIVE R15, `(.L_x_8294) ;  /* 0x000000000f087348 */ /* 0x000fea0003c00000 */
[----:B------:R0:W1:Y:S02]  /*38c0*/  SHFL.BFLY P6, R14, R13, R12, R11 ;  /* 0x0c00000c0d0e7389 */ /* 0x00006400000c000b */
[----:B01----:R-:W-:Y:S05]  /*38d0*/  ENDCOLLECTIVE ;  /* 0x000000000000791b */ /* 0x003fea0003800000 */
.L_x_8294:
[----:B------:R-:W-:Y:S01]  /*38e0*/  FADD.FTZ R7, RZ, R7 ;  /* 0x00000007ff077221 */ /* 0x000fe20000010000 */
[----:B------:R-:W-:-:S07]  /*38f0*/  MOV R20, R14 ;  /* 0x0000000e00147202 */ /* 0x000fce0000000f00 */
[----:B------:R-:W-:Y:S05]  /*3900*/  WARPSYNC.COLLECTIVE R15, `(.L_x_8295) ;  /* 0x000000000f087348 */ /* 0x000fea0003c00000 */
[----:B------:R0:W1:Y:S02]  /*3910*/  SHFL.BFLY P6, R14, R13, R12, R11 ;  /* 0x0c00000c0d0e7389 */ /* 0x00006400000c000b */
[----:B01----:R-:W-:Y:S05]  /*3920*/  ENDCOLLECTIVE ;  /* 0x000000000000791b */ /* 0x003fea0003800000 */
.L_x_8295:
[----:B------:R-:W-:Y:S01]  /*3930*/  FADD.FTZ R20, RZ, R20 ;  /* 0x00000014ff147221 */ /* 0x000fe20000010000 */
[----:B------:R-:W-:-:S07]  /*3940*/  IMAD.MOV.U32 R0, RZ, RZ, R14 ;  /* 0x000000ffff007224 */ /* 0x000fce00078e000e */
[----:B------:R-:W-:Y:S05]  /*3950*/  WARPSYNC.COLLECTIVE R15, `(.L_x_8296) ;  /* 0x000000000f087348 */ /* 0x000fea0003c00000 */
[----:B------:R0:W1:Y:S02]  /*3960*/  SHFL.BFLY P6, R14, R13, R12, R11 ;  /* 0x0c00000c0d0e7389 */ /* 0x00006400000c000b */
[----:B01----:R-:W-:Y:S05]  /*3970*/  ENDCOLLECTIVE ;  /* 0x000000000000791b */ /* 0x003fea0003800000 */
.L_x_8296:
[----:B------:R-:W-:Y:S01]  /*3980*/  FADD.FTZ R0, RZ, R0 ;  /* 0x00000000ff007221 */ /* 0x000fe20000010000 */
[----:B------:R-:W-:-:S07]  /*3990*/  MOV R2, R14 ;  /* 0x0000000e00027202 */ /* 0x000fce0000000f00 */
[----:B------:R-:W-:Y:S05]  /*39a0*/  WARPSYNC.COLLECTIVE R15, `(.L_x_8297) ;  /* 0x000000000f087348 */ /* 0x000fea0003c00000 */
[----:B------:R0:W1:Y:S02]  /*39b0*/  SHFL.BFLY P6, R14, R13, R12, R11 ;  /* 0x0c00000c0d0e7389 */ /* 0x00006400000c000b */
[----:B01----:R-:W-:Y:S05]  /*39c0*/  ENDCOLLECTIVE ;  /* 0x000000000000791b */ /* 0x003fea0003800000 */
.L_x_8297:
[----:B------:R-:W-:Y:S01]  /*39d0*/  FADD.FTZ R2, RZ, R2 ;  /* 0x00000002ff027221 */ /* 0x000fe20000010000 */
[----:B------:R-:W-:-:S07]  /*39e0*/  MOV R3, R14 ;  /* 0x0000000e00037202 */ /* 0x000fce0000000f00 */
[----:B------:R-:W-:Y:S05]  /*39f0*/  WARPSYNC.COLLECTIVE R15, `(.L_x_8298) ;  /* 0x000000000f087348 */ /* 0x000fea0003c00000 */
[----:B------:R0:W1:Y:S02]  /*3a00*/  SHFL.BFLY P6, R14, R13, R12, R11 ;  /* 0x0c00000c0d0e7389 */ /* 0x00006400000c000b */
[----:B01----:R-:W-:Y:S05]  /*3a10*/  ENDCOLLECTIVE ;  /* 0x000000000000791b */ /* 0x003fea0003800000 */
.L_x_8298:
[----:B------:R-:W-:Y:S01]  /*3a20*/  FADD.FTZ R3, RZ, R3 ;  /* 0x00000003ff037221 */ /* 0x000fe20000010000 */
[----:B------:R-:W-:-:S07]  /*3a30*/  IMAD.MOV.U32 R4, RZ, RZ, R14 ;  /* 0x000000ffff047224 */ /* 0x000fce00078e000e */
[----:B------:R-:W-:Y:S05]  /*3a40*/  WARPSYNC.COLLECTIVE R15, `(.L_x_8299) ;  /* 0x000000000f087348 */ /* 0x000fea0003c00000 */
[----:B------:R0:W1:Y:S02]  /*3a50*/  SHFL.BFLY P6, R14, R13, R12, R11 ;  /* 0x0c00000c0d0e7389 */ /* 0x00006400000c000b */
[----:B01----:R-:W-:Y:S05]  /*3a60*/  ENDCOLLECTIVE ;  /* 0x000000000000791b */ /* 0x003fea0003800000 */
.L_x_8299:
[----:B------:R-:W-:Y:S01]  /*3a70*/  FADD.FTZ R4, RZ, R4 ;  /* 0x00000004ff047221 */ /* 0x000fe20000010000 */
[----:B------:R-:W-:-:S07]  /*3a80*/  MOV R5, R14 ;  /* 0x0000000e00057202 */ /* 0x000fce0000000f00 */
[----:B------:R-:W-:Y:S05]  /*3a90*/  WARPSYNC.COLLECTIVE R15, `(.L_x_8300) ;  /* 0x000000000f087348 */ /* 0x000fea0003c00000 */
[----:B------:R0:W1:Y:S02]  /*3aa0*/  SHFL.BFLY P6, R14, R13, R12, R11 ;  /* 0x0c00000c0d0e7389 */ /* 0x00006400000c000b */
[----:B01----:R-:W-:Y:S05]  /*3ab0*/  ENDCOLLECTIVE ;  /* 0x000000000000791b */ /* 0x003fea0003800000 */
.L_x_8300:
[----:B------:R-:W-:Y:S01]  /*3ac0*/  FADD.FTZ R5, RZ, R5 ;  /* 0x00000005ff057221 */ /* 0x000fe20000010000 */
[----:B------:R-:W-:-:S07]  /*3ad0*/  MOV R6, R14 ;  /* 0x0000000e00067202 */ /* 0x000fce0000000f00 */
[----:B------:R-:W-:Y:S05]  /*3ae0*/  WARPSYNC.COLLECTIVE R15, `(.L_x_8301) ;  /* 0x000000000f087348 */ /* 0x000fea0003c00000 */
[----:B------:R0:W1:Y:S02]  /*3af0*/  SHFL.BFLY P6, R14, R13, R12, R11 ;  /* 0x0c00000c0d0e7389 */ /* 0x00006400000c000b */
[----:B01----:R-:W-:Y:S05]  /*3b00*/  ENDCOLLECTIVE ;  /* 0x000000000000791b */ /* 0x003fea0003800000 */
.L_x_8301:
[----:B------:R-:W-:Y:S01]  /*3b10*/  FADD.FTZ R6, RZ, R6 ;  /* 0x00000006ff067221 */ /* 0x000fe20000010000 */
[----:B------:R-:W-:Y:S06]  /*3b20*/  BRA `(.L_x_8302) ;  /* 0xfffffff000607947 */ /* 0x000fec000383ffff */
.L_x_8303:
        /* <DEDUP_REMOVED lines=13> */
.L_x_27399:


//--------------------- .text._ZN4vllm25paged_attention_v2_kernelIfhLi128ELi8ELi128ELNS_18Fp8KVCacheDataTypeE2ELb1ELi512EEEvPfS2_PT_PKS3_PKT0_S9_ifPKiSB_iPKfiiiSD_SD_iiiii --------------------------
	.section	.text._ZN4vllm25paged_attention_v2_kernelIfhLi128ELi8ELi128ELNS_18Fp8KVCacheDataTypeE2ELb1ELi512EEEvPfS2_PT_PKS3_PKT0_S9_ifPKiSB_iPKfiiiSD_SD_iiiii,"ax",@progbits
	.align	128
        .global         _ZN4vllm25paged_attention_v2_kernelIfhLi128ELi8ELi128ELNS_18Fp8KVCacheDataTypeE2ELb1ELi512EEEvPfS2_PT_PKS3_PKT0_S9_ifPKiSB_iPKfiiiSD_SD_iiiii
        .type           _ZN4vllm25paged_attention_v2_kernelIfhLi128ELi8ELi128ELNS_18Fp8KVCacheDataTypeE2ELb1ELi512EEEvPfS2_PT_PKS3_PKT0_S9_ifPKiSB_iPKfiiiSD_SD_iiiii,@function
        .size           _ZN4vllm25paged_attention_v2_kernelIfhLi128ELi8ELi128ELNS_18Fp8KVCacheDataTypeE2ELb1ELi512EEEvPfS2_PT_PKS3_PKT0_S9_ifPKiSB_iPKfiiiSD_SD_iiiii,(.L_x_27400 - _ZN4vllm25paged_attention_v2_kernelIfhLi128ELi8ELi128ELNS_18Fp8KVCacheDataTypeE2ELb1ELi512EEEvPfS2_PT_PKS3_PKT0_S9_ifPKiSB_iPKfiiiSD_SD_iiiii)
        .other          _ZN4vllm25paged_attention_v2_kernelIfhLi128ELi8ELi128ELNS_18Fp8KVCacheDataTypeE2ELb1ELi512EEEvPfS2_PT_PKS3_PKT0_S9_ifPKiSB_iPKfiiiSD_SD_iiiii,@"STO_CUDA_ENTRY STV_DEFAULT"
_ZN4vllm25paged_attention_v2_kernelIfhLi128ELi8ELi128ELNS_18Fp8KVCacheDataTypeE2ELb1ELi512EEEvPfS2_PT_PKS3_PKT0_S9_ifPKiSB_iPKfiiiSD_SD_iiiii:
.text._ZN4vllm25paged_attention_v2_kernelIfhLi128ELi8ELi128ELNS_18Fp8KVCacheDataTypeE2ELb1ELi512EEEvPfS2_PT_PKS3_PKT0_S9_ifPKiSB_iPKfiiiSD_SD_iiiii:
        /* <DEDUP_REMOVED lines=110> */
.L_x_8304:
        /* <DEDUP_REMOVED lines=25> */
.L_x_8308:
        /* <DEDUP_REMOVED lines=41> */
.L_x_8306:
[----:B------:R-:W-:Y:S05]  /*0b00*/  BSYNC.RECONVERGENT B6 ;  /* 0x0000000000067941 */ /* 0x000fea0003800200 */
.L_x_8305:
        /* <DEDUP_REMOVED lines=10> */
.L_x_8349:
        /* <DEDUP_REMOVED lines=38> */
[----:B------:R-:W-:Y:S02]  /*0e10*/  LEA R23, R11, R14, 0x18 ;  /* 0x0000000e0b177211 */ /* 0x000fe400078ec0ff */
[----:B------:R-:W-:Y:S02]  /*0e20*/  LOP3.LUT R21, R21, 0x3, RZ, 0xc0, !PT ;  /* 0x0000000315157812 */ /* 0x000fe400078ec0ff */
[----:B------:R-:W-:Y:S02]  /*0e30*/  LEA R14, R18, R23, 0x2 ;  /* 0x00000017120e7211 */ /* 0x000fe400078e10ff */
[----:B------:R-:W-:-:S07]  /*0e40*/  IADD3 R21, PT, PT, -R21, RZ, RZ ;  /* 0x000000ff15157210 */ /* 0x000fce0007ffe1ff */
.L_x_8314:
        /* <DEDUP_REMOVED lines=11> */
.L_x_8313:
[----:B------:R-:W-:Y:S05]  /*0f00*/  BSYNC.RECONVERGENT B1 ;  /* 0x0000000000017941 */ /* 0x000fea0003800200 */
.L_x_8312:
        /* <DEDUP_REMOVED lines=12> */
.L_x_8317:
        /* <DEDUP_REMOVED lines=100> */
.L_x_8316:
[----:B------:R-:W-:Y:S05]  /*1610*/  BSYNC.RECONVERGENT B1 ;  /* 0x0000000000017941 */ /* 0x000fea0003800200 */
.L_x_8315:
        /* <DEDUP_REMOVED lines=55> */
.L_x_8319:
[----:B------:R-:W-:Y:S05]  /*1990*/  BSYNC.RECONVERGENT B1 ;  /* 0x0000000000017941 */ /* 0x000fea0003800200 */
.L_x_8318:
        /* <DEDUP_REMOVED lines=26> */
.L_x_8311:
[----:B------:R-:W-:Y:S05]  /*1b40*/  BSYNC.RECONVERGENT B0 ;  /* 0x0000000000007941 */ /* 0x000fea0003800200 */
.L_x_8310:
        /* <DEDUP_REMOVED lines=40> */
.L_x_8324:
[----:B------:R-:W1:Y:S01]  /*1dd0*/  LDS R15, [R7] ;  /* 0x00000000070f7984 */ /* 0x000e620000000800 */
[----:B------:R-:W-:-:S05]  /*1de0*/  VIADD R13, R13, 0x1 ;  /* 0x000000010d0d7836 */ /* 0x000fca0000000000 */
[----:B------:R-:W-:Y:S01]  /*1df0*/  ISETP.NE.AND P0, PT, R13, RZ, PT ;  /* 0x000000ff0d00720c */ /* 0x000fe20003f05270 */
[----:B-1----:R-:W-:-:S05]  /*1e00*/  FMUL.FTZ R20, R15, R2 ;  /* 0x000000020f147220 */ /* 0x002fca0000410000 */
[----:B------:R1:W-:Y:S02]  /*1e10*/  STS [R7], R20 ;  /* 0x0000001407007388 */ /* 0x0003e40000000800 */
[----:B-1----:R-:W-:-:S05]  /*1e20*/  IADD3 R7, PT, PT, R7, 0x200, RZ ;  /* 0x0000020007077810 */ /* 0x002fca0007ffe0ff */
[----:B------:R-:W-:Y:S05]  /*1e30*/  @P0 BRA `(.L_x_8324) ;  /* 0xfffffffc00e40947 */ /* 0x000fea000383ffff */
.L_x_8323:
[----:B------:R-:W-:Y:S05]  /*1e40*/  BSYNC.RECONVERGENT B1 ;  /* 0x0000000000017941 */ /* 0x000fea0003800200 */
.L_x_8322:
        /* <DEDUP_REMOVED lines=12> */
.L_x_8327:
        /* <DEDUP_REMOVED lines=52> */
.L_x_8326:
[----:B------:R-:W-:Y:S05]  /*2250*/  BSYNC.RECONVERGENT B1 ;  /* 0x0000000000017941 */ /* 0x000fea0003800200 */
.L_x_8325:
        /* <DEDUP_REMOVED lines=31> */
.L_x_8329:
[----:B------:R-:W-:Y:S05]  /*2450*/  BSYNC.RECONVERGENT B1 ;  /* 0x0000000000017941 */ /* 0x000fea0003800200 */
.L_x_8328:
        /* <DEDUP_REMOVED lines=14> */
.L_x_8321:
[----:B------:R-:W-:Y:S05]  /*2540*/  BSYNC.RECONVERGENT B0 ;  /* 0x0000000000007941 */ /* 0x000fea0003800200 */
.L_x_8320:
        /* <DEDUP_REMOVED lines=18> */
.L_x_8331:
[----:B------:R-:W-:Y:S05]  /*2670*/  BSYNC.RECONVERGENT B0 ;  /* 0x0000000000007941 */ /* 0x000fea0003800200 */
.L_x_8330:
        /* <DEDUP_REMOVED lines=26> */
.L_x_8335:
        /* <DEDUP_REMOVED lines=34> */
.L_x_8334:
        /* <DEDUP_REMOVED lines=16> */
.L_x_8333:
[----:B------:R-:W-:Y:S05]  /*2b40*/  BSYNC.RECONVERGENT B6 ;  /* 0x0000000000067941 */ /* 0x000fea0003800200 */
.L_x_8332:
[----:B------:R-:W-:Y:S01]  /*2b50*/  UMOV UR4, 0xffffffff ;  /* 0xffffffff00047882 */ /* 0x000fe20000000000 */
[----:B------:R-:W-:Y:S02]  /*2b60*/  LOP3.LUT R8, R18, 0x1f, RZ, 0xc0, !PT ;  /* 0x0000001f12087812 */ /* 0x000fe400078ec0ff */
[----:B------:R-:W-:Y:S05]  /*2b70*/  BRA.DIV UR4, `(.L_x_8336) ;  /* 0x0000000a047c7947 */ /* 0x000fea000b800000 */
[----:B0--3--:R-:W-:Y:S01]  /*2b80*/  HFMA2 R0, -RZ, RZ, 0, 0 ;  /* 0x00000000ff007431 */ /* 0x009fe200000001ff */
[----:B-12---:R-:W-:Y:S02]  /*2b90*/  CS2R R2, SRZ ;  /* 0x0000000000027805 */ /* 0x006fe4000001ff00 */
[----:B------:R-:W-:Y:S02]  /*2ba0*/  CS2R R4, SRZ ;  /* 0x0000000000047805 */ /* 0x000fe4000001ff00 */
[----:B------:R-:W-:Y:S02]  /*2bb0*/  CS2R R6, SRZ ;  /* 0x0000000000067805 */ /* 0x000fe4000001ff00 */
[----:B------:R-:W-:Y:S01]  /*2bc0*/  MOV R14, RZ ;  /* 0x000000ff000e7202 */ /* 0x000fe20000000f00 */
[----:B------:R-:W-:Y:S01]  /*2bd0*/  FADD.FTZ R2, RZ, R2 ;  /* 0x00000002ff027221 */ /* 0x000fe20000010000 */
[----:B------:R-:W-:Y:S01]  /*2be0*/  FADD.FTZ R3, RZ, R3 ;  /* 0x00000003ff037221 */ /* 0x000fe20000010000 */
[----:B------:R-:W-:Y:S01]  /*2bf0*/  FADD.FTZ R4, RZ, R4 ;  /* 0x00000004ff047221 */ /* 0x000fe20000010000 */
[----:B------:R-:W-:Y:S01]  /*2c00*/  FADD.FTZ R5, RZ, R5 ;  /* 0x00000005ff057221 */ /* 0x000fe20000010000 */
[----:B------:R-:W-:Y:S01]  /*2c10*/  FADD.FTZ R6, RZ, R6 ;  /* 0x00000006ff067221 */ /* 0x000fe20000010000 */
[----:B------:R-:W-:Y:S01]  /*2c20*/  FADD.FTZ R7, RZ, R7 ;  /* 0x00000007ff077221 */ /* 0x000fe20000010000 */
[----:B------:R-:W-:-:S07]  /*2c30*/  FADD.FTZ R0, RZ, R0 ;  /* 0x00000000ff007221 */ /* 0x000fce0000010000 */
.L_x_8358:
[C---:B------:R-:W-:Y:S01]  /*2c40*/  LOP3.LUT R10, R18.reuse, 0x1, RZ, 0xc0, !PT ;  /* 0x00000001120a7812 */ /* 0x040fe200078ec0ff */
[----:B------:R-:W-:Y:S05]  /*2c50*/  WARPSYNC.ALL ;  /* 0x0000000000007948 */ /* 0x000fea0003800000 */
[----:B------:R-:W-:Y:S01]  /*2c60*/  LOP3.LUT R9, R18, 0x3c0, RZ, 0xc0, !PT ;  /* 0x000003c012097812 */ /* 0x000fe200078ec0ff */
[----:B------:R-:W-:Y:S01]  /*2c70*/  BAR.SYNC.DEFER_BLOCKING 0x0 ;  /* 0x0000000000007b1d */ /* 0x000fe20000010000 */
[----:B------:R-:W-:Y:S01]  /*2c80*/  ISETP.NE.U32.AND P0, PT, R10, 0x1, PT ;  /* 0x000000010a00780c */ /* 0x000fe20003f05070 */
[----:B------:R-:W-:-:S03]  /*2c90*/  FADD.FTZ R14, RZ, R14 ;  /* 0x0000000eff0e7221 */ /* 0x000fc60000010000 */
[----:B------:R-:W-:Y:S01]  /*2ca0*/  ISETP.NE.OR P1, PT, R9, 0x40, !P0 ;  /* 0x000000400900780c */ /* 0x000fe20004725670 */
[----:B------:R-:W-:Y:S01]  /*2cb0*/  BSSY.RECONVERGENT B0, `(.L_x_8337) ;  /* 0x0000012000007945 */ /* 0x000fe20003800200 */
[----:B------:R-:W-:Y:S01]  /*2cc0*/  SHF.R.U32.HI R9, RZ, 0x1, R8 ;  /* 0x00000001ff097819 */ /* 0x000fe20000011608 */
[----:B------:R-:W-:-:S05]  /*2cd0*/  IMAD.SHL.U32 R8, R18, 0x4, RZ ;  /* 0x0000000412087824 */ /* 0x000fca00078e00ff */
[----:B------:R-:W-:-:S05]  /*2ce0*/  LOP3.LUT R8, R9, 0xf80, R8, 0xf8, !PT ;  /* 0x00000f8009087812 */ /* 0x000fca00078ef808 */
        /* <DEDUP_REMOVED lines=14> */
.L_x_8338:
[----:B------:R-:W-:Y:S05]  /*2dd0*/  BSYNC.RECONVERGENT B0 ;  /* 0x0000000000007941 */ /* 0x000fea0003800200 */
.L_x_8337:
        /* <DEDUP_REMOVED lines=29> */
.L_x_8340:
[----:B------:R-:W-:Y:S05]  /*2fb0*/  BSYNC.RECONVERGENT B0 ;  /* 0x0000000000007941 */ /* 0x000fea0003800200 */
.L_x_8339:
        /* <DEDUP_REMOVED lines=12> */
.L_x_8342:
[----:B------:R-:W-:Y:S05]  /*3080*/  BSYNC.RECONVERGENT B0 ;  /* 0x0000000000007941 */ /* 0x000fea0003800200 */
.L_x_8341:
[----:B------:R-:W-:Y:S06]  /*3090*/  BAR.SYNC.DEFER_BLOCKING 0x0 ;  /* 0x0000000000007b1d */ /* 0x000fec0000010000 */
[----:B------:R-:W-:Y:S04]  /*30a0*/  BSSY.RECONVERGENT B0, `(.L_x_8343) ;  /* 0x0000012000007945 */ /* 0x000fe80003800200 */
[----:B------:R-:W-:Y:S05]  /*30b0*/  @P3 BRA `(.L_x_8344) ;  /* 0x0000000000403947 */ /* 0x000fea0003800000 */
[----:B-1----:R-:W1:Y:S04]  /*30c0*/  LDS R9, [R8] ;  /* 0x0000000008097984 */ /* 0x002e680000000800 */
[----:B------:R-:W2:Y:S04]  /*30d0*/  LDS R10, [R8+0x40] ;  /* 0x00004000080a7984 */ /* 0x000ea80000000800 */
[----:B0-----:R-:W0:Y:S04]  /*30e0*/  LDS R11, [R8+0x80] ;  /* 0x00008000080b7984 */ /* 0x001e280000000800 */
[----:B------:R-:W3:Y:S04]  /*30f0*/  LDS R12, [R8+0xc0] ;  /* 0x0000c000080c7984 */ /* 0x000ee80000000800 */
[----:B------:R-:W4:Y:S04]  /*3100*/  LDS R13, [R8+0x100] ;  /* 0x00010000080d7984 */ /* 0x000f280000000800 */
        /* <DEDUP_REMOVED lines=10> */
[----:B------:R-:W-:-:S07]  /*31b0*/  FADD.FTZ R14, R14, R21 ;  /* 0x000000150e0e7221 */ /* 0x000fce0000010000 */
.L_x_8344:
[----:B------:R-:W-:Y:S05]  /*31c0*/  BSYNC.RECONVERGENT B0 ;  /* 0x0000000000007941 */ /* 0x000fea0003800200 */
.L_x_8343:
[----:B------:R-:W-:Y:S06]  /*31d0*/  BAR.SYNC.DEFER_BLOCKING 0x0 ;  /* 0x0000000000007b1d */ /* 0x000fec0000010000 */
[----:B------:R-:W-:Y:S05]  /*31e0*/  @P4 EXIT ;  /* 0x000000000000494d */ /* 0x000fea0003800000 */
[----:B------:R-:W-:-:S04]  /*31f0*/  IMAD R16, R22, R16, R17 ;  /* 0x0000001016107224 */ /* 0x000fc800078e0211 */
[----:B------:R-:W-:Y:S01]  /*3200*/  IMAD R8, R16, UR38, RZ ;  /* 0x0000002610087c24 */ /* 0x000fe2000f8e02ff */
[----:B------:R-:W-:Y:S06]  /*3210*/  @!P0 EXIT ;  /* 0x000000000000894d */ /* 0x000fec0003800000 */
[----:B------:R-:W2:Y:S01]  /*3220*/  LDCU.64 UR4, c[0x0][0x390] ;  /* 0x00007200ff0477ac */ /* 0x000ea20008000a00 */
[----:B------:R-:W-:Y:S02]  /*3230*/  SHF.L.U32 R8, R8, 0x7, RZ ;  /* 0x0000000708087819 */ /* 0x000fe400000006ff */
[----:B-1----:R-:W-:Y:S02]  /*3240*/  SHF.R.U32.HI R9, RZ, 0x1, R18 ;  /* 0x00000001ff097819 */ /* 0x002fe40000011612 */
        /* <DEDUP_REMOVED lines=14> */
.L_x_8307:
        /* <DEDUP_REMOVED lines=16> */
.L_x_8345:
[----:B------:R-:W-:Y:S05]  /*3430*/  EXIT ;  /* 0x000000000000794d */ /* 0x000fea0003800000 */
.L_x_8309:
[----:B------:R-:W-:Y:S02]  /*3440*/  HFMA2 R11, -RZ, RZ, 0, 1.847743988037109375e-06 ;  /* 0x0000001fff0b7431 */ /* 0x000fe400000001ff */
[----:B------:R-:W-:Y:S01]  /*3450*/  IMAD.MOV.U32 R12, RZ, RZ, 0x10 ;  /* 0x00000010ff0c7424 */ /* 0x000fe200078e00ff */
[----:B------:R-:W-:-:S07]  /*3460*/  MOV R15, 0xffffffff ;  /* 0xffffffff000f7802 */ /* 0x000fce0000000f00 */
[----:B------:R-:W-:Y:S05]  /*3470*/  WARPSYNC.COLLECTIVE R15, `(.L_x_8346) ;  /* 0x000000000f087348 */ /* 0x000fea0003c00000 */
[----:B------:R0:W1:Y:S02]  /*3480*/  SHFL.BFLY P6, R14, R13, R12, R11 ;  /* 0x0c00000c0d0e7389 */ /* 0x00006400000c000b */
[----:B01----:R-:W-:Y:S05]  /*3490*/  ENDCOLLECTIVE ;  /* 0x000000000000791b */ /* 0x003fea0003800000 */
.L_x_8346:
[----:B------:R-:W-:Y:S01]  /*34a0*/  HFMA2 R12, -RZ, RZ, 0, 4.76837158203125e-07 ;  /* 0x00000008ff0c7431 */ /* 0x000fe200000001ff */
[----:B------:R-:W-:-:S05]  /*34b0*/  FMNMX.FTZ R0, R14, -3.40282346638528859812e+38, !PT ;  /* 0xff7fffff0e007809 */ /* 0x000fca0007810000 */
[----:B------:R-:W-:-:S07]  /*34c0*/  IMAD.MOV.U32 R13, RZ, RZ, R0 ;  /* 0x000000ffff0d7224 */ /* 0x000fce00078e0000 */
[----:B------:R-:W-:Y:S05]  /*34d0*/  WARPSYNC.COLLECTIVE R15, `(.L_x_8347) ;  /* 0x000000000f087348 */ /* 0x000fea0003c00000 */
[----:B------:R0:W1:Y:S02]  /*34e0*/  SHFL.BFLY P6, R14, R13, R12, R11 ;  /* 0x0c00000c0d0e7389 */ /* 0x00006400000c000b */
[----:B01----:R-:W-:Y:S05]  /*34f0*/  ENDCOLLECTIVE ;  /* 0x000000000000791b */ /* 0x003fea0003800000 */
.L_x_8347:
[----:B------:R-:W-:Y:S01]  /*3500*/  IMAD.MOV.U32 R12, RZ, RZ, 0x4 ;  /* 0x00000004ff0c7424 */ /* 0x000fe200078e00ff */
[----:B------:R-:W-:-:S04]  /*3510*/  FMNMX.FTZ R2, R0, R14, !PT ;  /* 0x0000000e00027209 */ /* 0x000fc80007810000 */
[----:B------:R-:W-:-:S07]  /*3520*/  MOV R13, R2 ;  /* 0x00000002000d7202 */ /* 0x000fce0000000f00 */
[----:B------:R-:W-:Y:S05]  /*3530*/  WARPSYNC.COLLECTIVE R15, `(.L_x_8348) ;  /* 0x000000000f087348 */ /* 0x000fea0003c00000 */
[----:B------:R0:W1:Y:S02]  /*3540*/  SHFL.BFLY P6, R14, R13, R12, R11 ;  /* 0x0c00000c0d0e7389 */ /* 0x00006400000c000b */
[----:B01----:R-:W-:Y:S05]  /*3550*/  ENDCOLLECTIVE ;  /* 0x000000000000791b */ /* 0x003fea0003800000 */
.L_x_8348:
[----:B------:R-:W-:Y:S05]  /*3560*/  BRA `(.L_x_8349) ;  /* 0xffffffd400907947 */ /* 0x000fea000383ffff */
.L_x_8336:
[----:B---3--:R-:W-:Y:S01]  /*3570*/  HFMA2 R13, -RZ, RZ, 0, 0 ;  /* 0x00000000ff0d7431 */ /* 0x008fe200000001ff */
[----:B--2---:R-:W-:Y:S01]  /*3580*/  MOV R12, 0x1 ;  /* 0x00000001000c7802 */ /* 0x004fe20000000f00 */
[----:B------:R-:W-:Y:S01]  /*3590*/  IMAD.MOV.U32 R11, RZ, RZ, 0x1f ;  /* 0x0000001fff0b7424 */ /* 0x000fe200078e00ff */
[----:B------:R-:W-:-:S07]  /*35a0*/  MOV R15, 0xffffffff ;  /* 0xffffffff000f7802 */ /* 0x000fce0000000f00 */
[----:B01----:R-:W-:Y:S05]  /*35b0*/  WARPSYNC.COLLECTIVE R15, `(.L_x_8350) ;  /* 0x000000000f087348 */ /* 0x003fea0003c00000 */
[----:B-1----:R1:W2:Y:S02]  /*35c0*/  SHFL.BFLY P6, R14, R13, R12, R11 ;  /* 0x0c00000c0d0e7389 */ /* 0x0022a400000c000b */
[----:B012---:R-:W-:Y:S05]  /*35d0*/  ENDCOLLECTIVE ;  /* 0x000000000000791b */ /* 0x007fea0003800000 */
.L_x_8350:
[----:B------:R-:W-:-:S07]  /*35e0*/  MOV R2, R14 ;  /* 0x0000000e00027202 */ /* 0x000fce0000000f00 */
[----:B------:R-:W-:Y:S05]  /*35f0*/  WARPSYNC.COLLECTIVE R15, `(.L_x_8351) ;  /* 0x000000000f087348 */ /* 0x000fea0003c00000 */
[----:B------:R0:W1:Y:S02]  /*3600*/  SHFL.BFLY P6, R14, R13, R12, R11 ;  /* 0x0c00000c0d0e7389 */ /* 0x00006400000c000b */
[----:B01----:R-:W-:Y:S05]  /*3610*/  ENDCOLLECTIVE ;  /* 0x000000000000791b */ /* 0x003fea0003800000 */
.L_x_8351:
[----:B------:R-:W-:Y:S01]  /*3620*/  FADD.FTZ R2, RZ, R2 ;  /* 0x00000002ff027221 */ /* 0x000fe20000010000 */
[----:B------:R-:W-:-:S07]  /*3630*/  IMAD.MOV.U32 R3, RZ, RZ, R14 ;  /* 0x000000ffff037224 */ /* 0x000fce00078e000e */
[----:B------:R-:W-:Y:S05]  /*3640*/  WARPSYNC.COLLECTIVE R15, `(.L_x_8352) ;  /* 0x000000000f087348 */ /* 0x000fea0003c00000 */
[----:B------:R0:W1:Y:S02]  /*3650*/  SHFL.BFLY P6, R14, R13, R12, R11 ;  /* 0x0c00000c0d0e7389 */ /* 0x00006400000c000b */
[----:B01----:R-:W-:Y:S05]  /*3660*/  ENDCOLLECTIVE ;  /* 0x000000000000791b */ /* 0x003fea0003800000 */
.L_x_8352:
[----:B------:R-:W-:Y:S01]  /*3670*/  FADD.FTZ R3, RZ, R3 ;  /* 0x00000003ff037221 */ /* 0x000fe20000010000 */
[----:B------:R-:W-:-:S07]  /*3680*/  MOV R4, R14 ;  /* 0x0000000e00047202 */ /* 0x000fce0000000f00 */
[----:B------:R-:W-:Y:S05]  /*3690*/  WARPSYNC.COLLECTIVE R15, `(.L_x_8353) ;  /* 0x000000000f087348 */ /* 0x000fea0003c00000 */
[----:B------:R0:W1:Y:S02]  /*36a0*/  SHFL.BFLY P6, R14, R13, R12, R11 ;  /* 0x0c00000c0d0e7389 */ /* 0x00006400000c000b */
[----:B01----:R-:W-:Y:S05]  /*36b0*/  ENDCOLLECTIVE ;  /* 0x000000000000791b */ /* 0x003fea0003800000 */
.L_x_8353:
[----:B------:R-:W-:Y:S01]  /*36c0*/  FADD.FTZ R4, RZ, R4 ;  /* 0x00000004ff047221 */ /* 0x000fe20000010000 */
[----:B------:R-:W-:-:S07]  /*36d0*/  MOV R5, R14 ;  /* 0x0000000e00057202 */ /* 0x000fce0000000f00 */
[----:B------:R-:W-:Y:S05]  /*36e0*/  WARPSYNC.COLLECTIVE R15, `(.L_x_8354) ;  /* 0x000000000f087348 */ /* 0x000fea0003c00000 */
[----:B------:R0:W1:Y:S02]  /*36f0*/  SHFL.BFLY P6, R14, R13, R12, R11 ;  /* 0x0c00000c0d0e7389 */ /* 0x00006400000c000b */
[----:B01----:R-:W-:Y:S05]  /*3700*/  ENDCOLLECTIVE ;  /* 0x000000000000791b */ /* 0x003fea0003800000 */
.L_x_8354:
[----:B------:R-:W-:Y:S01]  /*3710*/  FADD.FTZ R5, RZ, R5 ;  /* 0x00000005ff057221 */ /* 0x000fe20000010000 */
[----:B------:R-:W-:-:S07]  /*3720*/  IMAD.MOV.U32 R6, RZ, RZ, R14 ;  /* 0x000000ffff067224 */ /* 0x000fce00078e000e */
[----:B------:R-:W-:Y:S05]  /*3730*/  WARPSYNC.COLLECTIVE R15, `(.L_x_8355) ;  /* 0x000000000f087348 */ /* 0x000fea0003c00000 */
[----:B------:R0:W1:Y:S02]  /*3740*/  SHFL.BFLY P6, R14, R13, R12, R11 ;  /* 0x0c00000c0d0e7389 */ /* 0x00006400000c000b */
[----:B01----:R-:W-:Y:S05]  /*3750*/  ENDCOLLECTIVE ;  /* 0x000000000000791b */ /* 0x003fea0003800000 */
.L_x_8355:
[----:B------:R-:W-:Y:S01]  /*3760*/  FADD.FTZ R6, RZ, R6 ;  /* 0x00000006ff067221 */ /* 0x000fe20000010000 */
[----:B------:R-:W-:-:S07]  /*3770*/  MOV R7, R14 ;  /* 0x0000000e00077202 */ /* 0x000fce0000000f00 */
[----:B------:R-:W-:Y:S05]  /*3780*/  WARPSYNC.COLLECTIVE R15, `(.L_x_8356) ;  /* 0x000000000f087348 */ /* 0x000fea0003c00000 */
[----:B------:R0:W1:Y:S02]  /*3790*/  SHFL.BFLY P6, R14, R13, R12, R11 ;  /* 0x0c00000c0d0e7389 */ /* 0x00006400000c000b */
[----:B01----:R-:W-:Y:S05]  /*37a0*/  ENDCOLLECTIVE ;  /* 0x000000000000791b */ /* 0x003fea0003800000 */
.L_x_8356:
[----:B------:R-:W-:Y:S01]  /*37b0*/  FADD.FTZ R7, RZ, R7 ;  /* 0x00000007ff077221 */ /* 0x000fe20000010000 */
[----:B------:R-:W-:-:S07]  /*37c0*/  MOV R0, R14 ;  /* 0x0000000e00007202 */ /* 0x000fce0000000f00 */
[----:B------:R-:W-:Y:S05]  /*37d0*/  WARPSYNC.COLLECTIVE R15, `(.L_x_8357) ;  /* 0x000000000f087348 */ /* 0x000fea0003c00000 */
[----:B------:R0:W1:Y:S02]  /*37e0*/  SHFL.BFLY P6, R14, R13, R12, R11 ;  /* 0x0c00000c0d0e7389 */ /* 0x00006400000c000b */
[----:B01----:R-:W-:Y:S05]  /*37f0*/  ENDCOLLECTIVE ;  /* 0x000000000000791b */ /* 0x003fea0003800000 */
.L_x_8357:
[----:B------:R-:W-:Y:S01]  /*3800*/  FADD.FTZ R0, RZ, R0 ;  /* 0x00000000ff007221 */ /* 0x000fe20000010000 */
[----:B------:R-:W-:Y:S06]  /*3810*/  BRA `(.L_x_8358) ;  /* 0xfffffff400087947 */ /* 0x000fec000383ffff */
.L_x_8359:
        /* <DEDUP_REMOVED lines=14> */
.L_x_27400:


//--------------------- .text._ZN4vllm25paged_attention_v2_kernelIfhLi120ELi8ELi128ELNS_18Fp8KVCacheDataTypeE2ELb1ELi512EEEvPfS2_PT_PKS3_PKT0_S9_ifPKiSB_iPKfiiiSD_SD_iiiii --------------------------
	.section	.text._ZN4vllm25paged_attention_v2_kernelIfhLi120ELi8ELi128ELNS_18Fp8KVCacheDataTypeE2ELb1ELi512EEEvPfS2_PT_PKS3_PKT0_S9_ifPKiSB_iPKfiiiSD_SD_iiiii,"ax",@progbits
	.align	128
        .global         _ZN4vllm25paged_attention_v2_kernelIfhLi120ELi8ELi128ELNS_18Fp8KVCacheDataTypeE2ELb1ELi512EEEvPfS2_PT_PKS3_PKT0_S9_ifPKiSB_iPKfiiiSD_SD_iiiii
        .type           _ZN4vllm25paged_attention_v2_kernelIfhLi120ELi8ELi128ELNS_18Fp8KVCacheDataTypeE2ELb1ELi512EEEvPfS2_PT_PKS3_PKT0_S9_ifPKiSB_iPKfiiiSD_SD_iiiii,@function
        .size           _ZN4vllm25paged_attention_v2_kernelIfhLi120ELi8ELi128ELNS_18Fp8KVCacheDataTypeE2ELb1ELi512EEEvPfS2_PT_PKS3_PKT0_S9_ifPKiSB_iPKfiiiSD_SD_iiiii,(.L_x_27401 - _ZN4vllm25paged_attention_v2_kernelIfhLi120ELi8ELi128ELNS_18Fp8KVCacheDataTypeE2ELb1ELi512EEEvPfS2_PT_PKS3_PKT0_S9_ifPKiSB_iPKfiiiSD_SD_iiiii)
        .other          _ZN4vllm25paged_attention_v2_kernelIfhLi120ELi8ELi128ELNS_18Fp8KVCacheDataTypeE2ELb1ELi512EEEvPfS2_PT_PKS3_PKT0_S9_ifPKiSB_iPKfiiiSD_SD_iiiii,@"STO_CUDA_ENTRY STV_DEFAULT"
_ZN4vllm25paged_attention_v2_kernelIfhLi120ELi8ELi128ELNS_18Fp8KVCacheDataTypeE2ELb1ELi512EEEvPfS2_PT_PKS3_PKT0_S9_ifPKiSB_iPKfiiiSD_SD_iiiii:
.text._ZN4vllm25paged_attention_v2_kernelIfhLi120ELi8ELi128ELNS_18Fp8KVCacheDataTypeE2ELb1ELi512EEEvPfS2_PT_PKS3_PKT0_S9_ifPKiSB_iPKfiiiSD_SD_iiiii:
        /* <DEDUP_REMOVED lines=110> */
.L_x_8360:
        /* <DEDUP_REMOVED lines=25> */
.L_x_8364:
        /* <DEDUP_REMOVED lines=41> */
.L_x_8362:
[----:B------:R-:W-:Y:S05]  /*0b00*/  BSYNC.RECONVERGENT B6 ;  /* 0x0000000000067941 */ /* 0x000fea0003800200 */
.L_x_8361:
        /* <DEDUP_REMOVED lines=10> */
.L_x_8409:
        /* <DEDUP_REMOVED lines=42> */
.L_x_8370:
        /* <DEDUP_REMOVED lines=11> */
.L_x_8369:
[----:B------:R-:W-:Y:S05]  /*0f00*/  BSYNC.RECONVERGENT B1 ;  /* 0x0000000000017941 */ /* 0x000fea0003800200 */
.L_x_8368:
        /* <DEDUP_REMOVED lines=12> */
.L_x_8373:
        /* <DEDUP_REMOVED lines=100> */
.L_x_8372:
[----:B------:R-:W-:Y:S05]  /*1610*/  BSYNC.RECONVERGENT B1 ;  /* 0x0000000000017941 */ /* 0x000fea0003800200 */
.L_x_8371:
        /* <DEDUP_REMOVED lines=55> */
.L_x_8375:
[----:B------:R-:W-:Y:S05]  /*1990*/  BSYNC.RECONVERGENT B1 ;  /* 0x0000000000017941 */ /* 0x000fea0003800200 */
.L_x_8374:
        /* <DEDUP_REMOVED lines=26> */
.L_x_8367:
[----:B------:R-:W-:Y:S05]  /*1b40*/  BSYNC.RECONVERGENT B0 ;  /* 0x0000000000007941 */ /* 0x000fea0003800200 */
.L_x_8366:
        /* <DEDUP_REMOVED lines=40> */
.L_x_8380:
[----:B------:R-:W1:Y:S01]  /*1dd0*/  LDS R15, [R7] ;  /* 0x00000000070f7984 */ /* 0x000e620000000800 */
[----:B------:R-:W-:-:S05]  /*1de0*/  VIADD R13, R13, 0x1 ;  /* 0x000000010d0d7836 */ /* 0x000fca0000000000 */
[----:B------:R-:W-:Y:S01]  /*1df0*/  ISETP.NE.AND P0, PT, R13, RZ, PT ;  /* 0x000000ff0d00720c */ /* 0x000fe20003f05270 */
[----:B-1----:R-:W-:-:S05]  /*1e00*/  FMUL.FTZ R20, R15, R2 ;  /* 0x000000020f147220 */ /* 0x002fca0000410000 */
[----:B------:R1:W-:Y:S02]  /*1e10*/  STS [R7], R20 ;  /* 0x0000001407007388 */ /* 0x0003e40000000800 */
[----:B-1----:R-:W-:-:S05]  /*1e20*/  IADD3 R7, PT, PT, R7, 0x200, RZ ;  /* 0x0000020007077810 */ /* 0x002fca0007ffe0ff */
[----:B------:R-:W-:Y:S05]  /*1e30*/  @P0 BRA `(.L_x_8380) ;  /* 0xfffffffc00e40947 */ /* 0x000fea000383ffff */
.L_x_8379:
[----:B------:R-:W-:Y:S05]  /*1e40*/  BSYNC.RECONVERGENT B1 ;  /* 0x0000000000017941 */ /* 0x000fea0003800200 */
.L_x_8378:
        /* <DEDUP_REMOVED lines=12> */
.L_x_8383:
        /* <DEDUP_REMOVED lines=52> */
.L_x_8382:
[----:B------:R-:W-:Y:S05]  /*2250*/  BSYNC.RECONVERGENT B1 ;  /* 0x0000000000017941 */ /* 0x000fea0003800200 */
.L_x_8381:
        /* <DEDUP_REMOVED lines=31> */
.L_x_8385:
[----:B------:R-:W-:Y:S05]  /*2450*/  BSYNC.RECONVERGENT B1 ;  /* 0x0000000000017941 */ /* 0x000fea0003800200 */
.L_x_8384:
        /* <DEDUP_REMOVED lines=14> */
.L_x_8377:
[----:B------:R-:W-:Y:S05]  /*2540*/  BSYNC.RECONVERGENT B0 ;  /* 0x0000000000007941 */ /* 0x000fea0003800200 */
.L_x_8376:
        /* <DEDUP_REMOVED lines=18> */
.L_x_8387:
[----:B------:R-:W-:Y:S05]  /*2670*/  BSYNC.RECONVERGENT B0 ;  /* 0x0000000000007941 */ /* 0x000fea0003800200 */
.L_x_8386:
        /* <DEDUP_REMOVED lines=26> */
.L_x_8391:
        /* <DEDUP_REMOVED lines=34> */
.L_x_8390:
        /* <DEDUP_REMOVED lines=16> */
.L_x_8389:
[----:B------:R-:W-:Y:S05]  /*2b40*/  BSYNC.RECONVERGENT B6 ;  /* 0x0000000000067941 */ /* 0x000fea0003800200 */
.L_x_8388:
        /* <DEDUP_REMOVED lines=15> */
.L_x_8418:
[C---:B------:R-:W-:Y:S01]  /*2c40*/  LOP3.LUT R9, R18.reuse, 0x3c0, RZ, 0xc0, !PT ;  /* 0x000003c012097812 */ /* 0x040fe200078ec0ff */
[----:B------:R-:W-:Y:S05]  /*2c50*/  WARPSYNC.ALL ;  /* 0x0000000000007948 */ /* 0x000fea0003800000 */
[----:B------:R-:W-:Y:S01]  /*2c60*/  BAR.SYNC.DEFER_BLOCKING 0x0 ;  /* 0x0000000000007b1d */ /* 0x000fe20000010000 */
[----:B------:R-:W-:Y:S01]  /*2c70*/  ISETP.NE.AND P0, PT, R9, 0x40, PT ;  /* 0x000000400900780c */ /* 0x000fe20003f05270 */
[----:B------:R-:W-:Y:S01]  /*2c80*/  FADD.FTZ R14, RZ, R14 ;  /* 0x0000000eff0e7221 */ /* 0x000fe20000010000 */
[----:B------:R-:W-:Y:S02]  /*2c90*/  SHF.R.U32.HI R9, RZ, 0x1, R8 ;  /* 0x00000001ff097819 */ /* 0x000fe40000011608 */
[----:B------:R-:W-:Y:S01]  /*2ca0*/  LOP3.LUT R25, R18, 0x1, RZ, 0xc0, !PT ;  /* 0x0000000112197812 */ /* 0x000fe200078ec0ff */
[----:B------:R-:W-:Y:S01]  /*2cb0*/  BSSY.RECONVERGENT B0, `(.L_x_8393) ;  /* 0x0000014000007945 */ /* 0x000fe20003800200 */
[----:B------:R-:W-:-:S07]  /*2cc0*/  SHF.R.U32.HI R10, RZ, 0x5, R18 ;  /* 0x00000005ff0a7819 */ /* 0x000fce0000011612 */
        /* <DEDUP_REMOVED lines=18> */
.L_x_8394:
[----:B------:R-:W-:Y:S05]  /*2df0*/  BSYNC.RECONVERGENT B0 ;  /* 0x0000000000007941 */ /* 0x000fea0003800200 */
.L_x_8393:
        /* <DEDUP_REMOVED lines=8> */
[----:B0-----:R-:W-:Y:S01]  /*2e80*/  IMAD R11, R10, 0x78, R9 ;  /* 0x000000780a0b7824 */ /* 0x001fe200078e0209 */
[C---:B------:R-:W-:Y:S01]  /*2e90*/  ISETP.NE.AND P1, PT, R25.reuse, RZ, PT ;  /* 0x000000ff1900720c */ /* 0x040fe20003f25270 */
[----:B------:R-:W-:Y:S01]  /*2ea0*/  BSSY.RECONVERGENT B1, `(.L_x_8397) ;  /* 0x0000014000017945 */ /* 0x000fe20003800200 */
[----:B------:R-:W-:Y:S01]  /*2eb0*/  ISETP.NE.OR P0, PT, R25, RZ, P0 ;  /* 0x000000ff1900720c */ /* 0x000fe20000705670 */
[----:B-1----:R-:W-:-:S06]  /*2ec0*/  ULEA UR4, UR5, UR4, 0x18 ;  /* 0x0000000405047291 */ /* 0x002fcc000f8ec0ff */
[----:B------:R-:W-:-:S06]  /*2ed0*/  LEA R26, R11, UR4, 0x2 ;  /* 0x000000040b1a7c11 */ /* 0x000fcc000f8e10ff */
        /* <DEDUP_REMOVED lines=16> */
.L_x_8398:
[----:B------:R-:W-:Y:S05]  /*2fe0*/  BSYNC.RECONVERGENT B1 ;  /* 0x0000000000017941 */ /* 0x000fea0003800200 */
.L_x_8397:
[----:B-1----:R-:W-:-:S07]  /*2ff0*/  @!P0 FADD.FTZ R14, R14, R23 ;  /* 0x000000170e0e8221 */ /* 0x002fce0000010000 */
.L_x_8396:
[----:B------:R-:W-:Y:S05]  /*3000*/  BSYNC.RECONVERGENT B0 ;  /* 0x0000000000007941 */ /* 0x000fea0003800200 */
.L_x_8395:
[----:B0-----:R-:W-:Y:S01]  /*3010*/  LOP3.LUT R11, R18, 0x3e0, RZ, 0xc0, !PT ;  /* 0x000003e0120b7812 */ /* 0x001fe200078ec0ff */
[----:B------:R-:W-:Y:S03]  /*3020*/  BAR.SYNC.DEFER_BLOCKING 0x0 ;  /* 0x0000000000007b1d */ /* 0x000fe60000010000 */
[----:B------:R-:W-:-:S03]  /*3030*/  ISETP.NE.AND P0, PT, R11, 0x20, PT ;  /* 0x000000200b00780c */ /* 0x000fc60003f05270 */
[----:B------:R-:W-:Y:S10]  /*3040*/  BSSY.RECONVERGENT B0, `(.L_x_8399) ;  /* 0x0000013000007945 */ /* 0x000ff40003800200 */
        /* <DEDUP_REMOVED lines=18> */
.L_x_8400:
[----:B------:R-:W-:Y:S05]  /*3170*/  BSYNC.RECONVERGENT B0 ;  /* 0x0000000000007941 */ /* 0x000fea0003800200 */
.L_x_8399:
[----:B------:R-:W-:Y:S01]  /*3180*/  BAR.SYNC.DEFER_BLOCKING 0x0 ;  /* 0x0000000000007b1d */ /* 0x000fe20000010000 */
[----:B------:R-:W-:-:S05]  /*3190*/  ISETP.GT.U32.AND P1, PT, R18, 0x1f, PT ;  /* 0x0000001f1200780c */ /* 0x000fca0003f24070 */
[----:B------:R-:W-:Y:S08]  /*31a0*/  BSSY.RECONVERGENT B0, `(.L_x_8401) ;  /* 0x000001e000007945 */ /* 0x000ff00003800200 */
[----:B------:R-:W-:Y:S05]  /*31b0*/  @P1 BRA `(.L_x_8402) ;  /* 0x0000000000701947 */ /* 0x000fea0003800000 */
[----:B------:R-:W1:Y:S01]  /*31c0*/  S2UR UR5, SR_CgaCtaId ;  /* 0x00000000000579c3 */ /* 0x000e620000008800 */
[----:B------:R-:W-:Y:S01]  /*31d0*/  ISETP.GT.U32.AND P0, PT, R8, 0xf, PT ;  /* 0x0000000f0800780c */ /* 0x000fe20003f04070 */
[----:B------:R-:W-:Y:S01]  /*31e0*/  UMOV UR4, 0x400 ;  /* 0x0000040000047882 */ /* 0x000fe20000000000 */
[----:B------:R-:W-:Y:S01]  /*31f0*/  IMAD R9, R10, 0x78, R9 ;  /* 0x000000780a097824 */ /* 0x000fe200078e0209 */
[----:B------:R-:W-:Y:S01]  /*3200*/  UIADD3 UR4, UPT, UPT, UR4, 0x20, URZ ;  /* 0x0000002004047890 */ /* 0x000fe2000fffe0ff */
[C---:B------:R-:W-:Y:S01]  /*3210*/  ISETP.NE.OR P0, PT, R25.reuse, RZ, P0 ;  /* 0x000000ff1900720c */ /* 0x040fe20000705670 */
[----:B------:R-:W-:Y:S01]  /*3220*/  BSSY.RECONVERGENT B1, `(.L_x_8403) ;  /* 0x0000014000017945 */ /* 0x000fe20003800200 */
[----:B------:R-:W-:Y:S01]  /*3230*/  ISETP.NE.AND P2, PT, R25, RZ, PT ;  /* 0x000000ff1900720c */ /* 0x000fe20003f45270 */
[----:B-1----:R-:W-:-:S06]  /*3240*/  ULEA UR4, UR5, UR4, 0x18 ;  /* 0x0000000405047291 */ /* 0x002fcc000f8ec0ff */
[----:B------:R-:W-:-:S05]  /*3250*/  LEA R20, R9, UR4, 0x2 ;  /* 0x0000000409147c11 */ /* 0x000fca000f8e10ff */
        /* <DEDUP_REMOVED lines=16> */
.L_x_8404:
[----:B------:R-:W-:Y:S05]  /*3360*/  BSYNC.RECONVERGENT B1 ;  /* 0x0000000000017941 */ /* 0x000fea0003800200 */
.L_x_8403:
[----:B0-2---:R-:W-:-:S07]  /*3370*/  @!P0 FADD.FTZ R14, R14, R21 ;  /* 0x000000150e0e8221 */ /* 0x005fce0000010000 */
.L_x_8402:
[----:B------:R-:W-:Y:S05]  /*3380*/  BSYNC.RECONVERGENT B0 ;  /* 0x0000000000007941 */ /* 0x000fea0003800200 */
.L_x_8401:
[----:B------:R-:W-:Y:S06]  /*3390*/  BAR.SYNC.DEFER_BLOCKING 0x0 ;  /* 0x0000000000007b1d */ /* 0x000fec0000010000 */
[----:B------:R-:W-:Y:S05]  /*33a0*/  @P1 EXIT ;  /* 0x000000000000194d */ /* 0x000fea0003800000 */
[----:B------:R-:W-:Y:S01]  /*33b0*/  IMAD R16, R22, R16, R17 ;  /* 0x0000001016107224 */ /* 0x000fe200078e0211 */
[----:B------:R-:W2:Y:S01]  /*33c0*/  LDCU.64 UR4, c[0x0][0x390] ;  /* 0x00007200ff0477ac */ /* 0x000ea20008000a00 */
[----:B------:R-:W-:Y:S01]  /*33d0*/  IMAD R19, R19, 0x78, RZ ;  /* 0x0000007813137824 */ /* 0x000fe200078e02ff */
[----:B------:R-:W-:Y:S01]  /*33e0*/  SHF.R.U32.HI R9, RZ, 0x1, R18 ;  /* 0x00000001ff097819 */ /* 0x000fe20000011612 */
[----:B------:R-:W-:Y:S01]  /*33f0*/  IMAD R8, R16, UR38, RZ ;  /* 0x0000002610087c24 */ /* 0x000fe2000f8e02ff */
[----:B------:R-:W-:-:S03]  /*3400*/  ISETP.NE.AND P2, PT, R25, RZ, PT ;  /* 0x000000ff1900720c */ /* 0x000fc60003f45270 */
[----:B------:R-:W-:-:S05]  /*3410*/  IMAD R8, R8, 0x78, RZ ;  /* 0x0000007808087824 */ /* 0x000fca00078e02ff */
[----:B------:R-:W-:-:S04]  /*3420*/  IADD3 R9, P0, P1, R9, R8, R19 ;  /* 0x0000000809097210 */ /* 0x000fc8000791e013 */
        /* <DEDUP_REMOVED lines=14> */
.L_x_8363:
        /* <DEDUP_REMOVED lines=16> */
.L_x_8405:
[----:B------:R-:W-:Y:S05]  /*3610*/  EXIT ;  /* 0x000000000000794d */ /* 0x000fea0003800000 */
.L_x_8365:
[----:B------:R-:W-:Y:S02]  /*3620*/  HFMA2 R11, -RZ, RZ, 0, 1.847743988037109375e-06 ;  /* 0x0000001fff0b7431 */ /* 0x000fe400000001ff */
[----:B------:R-:W-:Y:S01]  /*3630*/  IMAD.MOV.U32 R12, RZ, RZ, 0x10 ;  /* 0x00000010ff0c7424 */ /* 0x000fe200078e00ff */
[----:B------:R-:W-:-:S07]  /*3640*/  MOV R15, 0xffffffff ;  /* 0xffffffff000f7802 */ /* 0x000fce0000000f00 */
[----:B------:R-:W-:Y:S05]  /*3650*/  WARPSYNC.COLLECTIVE R15, `(.L_x_8406) ;  /* 0x000000000f087348 */ /* 0x000fea0003c00000 */
[----:B------:R0:W1:Y:S02]  /*3660*/  SHFL.BFLY P6, R14, R13, R12, R11 ;  /* 0x0c00000c0d0e7389 */ /* 0x00006400000c000b */
[----:B01----:R-:W-:Y:S05]  /*3670*/  ENDCOLLECTIVE ;  /* 0x000000000000791b */ /* 0x003fea0003800000 */
.L_x_8406:
[----:B------:R-:W-:Y:S01]  /*3680*/  HFMA2 R12, -RZ, RZ, 0, 4.76837158203125e-07 ;  /* 0x00000008ff0c7431 */ /* 0x000fe200000001ff */
[----:B------:R-:W-:-:S05]  /*3690*/  FMNMX.FTZ R0, R14, -3.40282346638528859812e+38, !PT ;  /* 0xff7fffff0e007809 */ /* 0x000fca0007810000 */
[----:B------:R-:W-:-:S07]  /*36a0*/  IMAD.MOV.U32 R13, RZ, RZ, R0 ;  /* 0x000000ffff0d7224 */ /* 0x000fce00078e0000 */
[----:B------:R-:W-:Y:S05]  /*36b0*/  WARPSYNC.COLLECTIVE R15, `(.L_x_8407) ;  /* 0x000000000f087348 */ /* 0x000fea0003c00000 */
[----:B------:R0:W1:Y:S02]  /*36c0*/  SHFL.BFLY P6, R14, R13, R12, R11 ;  /* 0x0c00000c0d0e7389 */ /* 0x00006400000c000b */
[----:B01----:R-:W-:Y:S05]  /*36d0*/  ENDCOLLECTIVE ;  /* 0x000000000000791b */ /* 0x003fea0003800000 */
.L_x_8407:
[----:B------:R-:W-:Y:S01]  /*36e0*/  IMAD.MOV.U32 R12, RZ, RZ, 0x4 ;  /* 0x00000004ff0c7424 */ /* 0x000fe200078e00ff */
[----:B------:R-:W-:-:S04]  /*36f0*/  FMNMX.FTZ R2, R0, R14, !PT ;  /* 0x0000000e00027209 */ /* 0x000fc80007810000 */
[----:B------:R-:W-:-:S07]  /*3700*/  MOV R13, R2 ;  /* 0x00000002000d7202 */ /* 0x000fce0000000f00 */
[----:B------:R-:W-:Y:S05]  /*3710*/  WARPSYNC.COLLECTIVE R15, `(.L_x_8408) ;  /* 0x000000000f087348 */ /* 0x000fea0003c00000 */
[----:B------:R0:W1:Y:S02]  /*3720*/  SHFL.BFLY P6, R14, R13, R12, R11 ;  /* 0x0c00000c0d0e7389 */ /* 0x00006400000c000b */
[----:B01----:R-:W-:Y:S05]  /*3730*/  ENDCOLLECTIVE ;  /* 0x000000000000791b */ /* 0x003fea0003800000 */
.L_x_8408:
[----:B------:R-:W-:Y:S05]  /*3740*/  BRA `(.L_x_8409) ;  /* 0xffffffd400187947 */ /* 0x000fea000383ffff */
.L_x_8392:
[----:B---3--:R-:W-:Y:S01]  /*3750*/  HFMA2 R13, -RZ, RZ, 0, 0 ;  /* 0x00000000ff0d7431 */ /* 0x008fe200000001ff */
[----:B--2---:R-:W-:Y:S01]  /*3760*/  MOV R12, 0x1 ;  /* 0x00000001000c7802 */ /* 0x004fe20000000f00 */
[----:B------:R-:W-:Y:S01]  /*3770*/  IMAD.MOV.U32 R11, RZ, RZ, 0x1f ;  /* 0x0000001fff0b7424 */ /* 0x000fe200078e00ff */
[----:B------:R-:W-:-:S07]  /*3780*/  MOV R15, 0xffffffff ;  /* 0xffffffff000f7802 */ /* 0x000fce0000000f00 */
[----:B01----:R-:W-:Y:S05]  /*3790*/  WARPSYNC.COLLECTIVE R15, `(.L_x_8410) ;  /* 0x000000000f087348 */ /* 0x003fea0003c00000 */
[----:B-1----:R1:W2:Y:S02]  /*37a0*/  SHFL.BFLY P6, R14, R13, R12, R11 ;  /* 0x0c00000c0d0e7389 */ /* 0x0022a400000c000b */
[----:B012---:R-:W-:Y:S05]  /*37b0*/  ENDCOLLECTIVE ;  /* 0x000000000000791b */ /* 0x007fea0003800000 */
.L_x_8410:
[----:B------:R-:W-:-:S07]  /*37c0*/  MOV R2, R14 ;  /* 0x0000000e00027202 */ /* 0x000fce0000000f00 */
[----:B------:R-:W-:Y:S05]  /*37d0*/  WARPSYNC.COLLECTIVE R15, `(.L_x_8411) ;  /* 0x000000000f087348 */ /* 0x000fea0003c00000 */
[----:B------:R0:W1:Y:S02]  /*37e0*/  SHFL.BFLY P6, R14, R13, R12, R11 ;  /* 0x0c00000c0d0e7389 */ /* 0x00006400000c000b */
[----:B01----:R-:W-:Y:S05]  /*37f0*/  ENDCOLLECTIVE ;  /* 0x000000000000791b */ /* 0x003fea0003800000 */
.L_x_8411:
[----:B------:R-:W-:Y:S01]  /*3800*/  FADD.FTZ R2, RZ, R2 ;  /* 0x00000002ff027221 */ /* 0x000fe20000010000 */
[----:B------:R-:W-:-:S07]  /*3810*/  IMAD.MOV.U32 R3, RZ, RZ, R14 ;  /* 0x000000ffff037224 */ /* 0x000fce00078e000e */
[----:B------:R-:W-:Y:S05]  /*3820*/  WARPSYNC.COLLECTIVE R15, `(.L_x_8412) ;  /* 0x000000000f087348 */ /* 0x000fea0003c00000 */
[----:B------:R0:W1:Y:S02]  /*3830*/  SHFL.BFLY P6, R14, R13, R12, R11 ;  /* 0x0c00000c0d0e7389 */ /* 0x00006400000c000b */
[----:B01----:R-:W-:Y:S05]  /*3840*/  ENDCOLLECTIVE ;  /* 0x000000000000791b */ /* 0x003fea0003800000 */
.L_x_8412:
[----:B------:R-:W-:Y:S01]  /*3850*/  FADD.FTZ R3, RZ, R3 ;  /* 0x00000003ff037221 */ /* 0x000fe20000010000 */
[----:B------:R-:W-:-:S07]  /*3860*/  MOV R4, R14 ;  /* 0x0000000e00047202 */ /* 0x000fce0000000f00 */
[----:B------:R-:W-:Y:S05]  /*3870*/  WARPSYNC.COLLECTIVE R15, `(.L_x_8413) ;  /* 0x000000000f087348 */ /* 0x000fea0003c00000 */
[----:B------:R0:W1:Y:S02]  /*3880*/  SHFL.BFLY P6, R14, R13, R12, R11 ;  /* 0x0c00000c0d0e7389 */ /* 0x00006400000c000b */
[----:B01----:R-:W-:Y:S05]  /*3890*/  ENDCOLLECTIVE ;  /* 0x000000000000791b */ /* 0x003fea0003800000 */
.L_x_8413:
[----:B------:R-:W-:Y:S01]  /*38a0*/  FADD.FTZ R4, RZ, R4 ;  /* 0x00000004ff047221 */ /* 0x000fe20000010000 */
[----:B------:R-:W-:-:S07]  /*38b0*/  MOV R5, R14 ;  /* 0x0000000e00057202 */ /* 0x000fce0000000f00 */
[----:B------:R-:W-:Y:S05]  /*38c0*/  WARPSYNC.COLLECTIVE R15, `(.L_x_8414) ;  /* 0x000000000f087348 */ /* 0x000fea0003c00000 */
[----:B------:R0:W1:Y:S02]  /*38d0*/  SHFL.BFLY P6, R14, R13, R12, R11 ;  /* 0x0c00000c0d0e7389 */ /* 0x00006400000c000b */
[----:B01----:R-:W-:Y:S05]  /*38e0*/  ENDCOLLECTIVE ;  /* 0x000000000000791b */ /* 0x003fea0003800000 */
.L_x_8414:
[----:B------:R-:W-:Y:S01]  /*38f0*/  FADD.FTZ R5, RZ, R5 ;  /* 0x00000005ff057221 */ /* 0x000fe20000010000 */
[----:B------:R-:W-:-:S07]  /*3900*/  IMAD.MOV.U32 R6, RZ, RZ, R14 ;  /* 0x000000ffff067224 */ /* 0x000fce00078e000e */
[----:B------:R-:W-:Y:S05]  /*3910*/  WARPSYNC.COLLECTIVE R15, `(.L_x_8415) ;  /* 0x000000000f087348 */ /* 0x000fea0003c00000 */
[----:B------:R0:W1:Y:S02]  /*3920*/  SHFL.BFLY P6, R14, R13, R12, R11 ;  /* 0x0c00000c0d0e7389 */ /* 0x00006400000c000b */
[----:B01----:R-:W-:Y:S05]  /*3930*/  ENDCOLLECTIVE ;  /* 0x000000000000791b */ /* 0x003fea0003800000 */
.L_x_8415:
[----:B------:R-:W-:Y:S01]  /*3940*/  FADD.FTZ R6, RZ, R6 ;  /* 0x00000006ff067221 */ /* 0x000fe20000010000 */
[----:B------:R-:W-:-:S07]  /*3950*/  MOV R7, R14 ;  /* 0x0000000e00077202 */ /* 0x000fce0000000f00 */
[----:B------:R-:W-:Y:S05]  /*3960*/  WARPSYNC.COLLECTIVE R15, `(.L_x_8416) ;  /* 0x000000000f087348 */ /* 0x000fea0003c00000 */
[----:B------:R0:W1:Y:S02]  /*3970*/  SHFL.BFLY P6, R14, R13, R12, R11 ;  /* 0x0c00000c0d0e7389 */ /* 0x00006400000c000b */
[----:B01----:R-:W-:Y:S05]  /*3980*/  ENDCOLLECTIVE ;  /* 0x000000000000791b */ /* 0x003fea0003800000 */
.L_x_8416:
[----:B------:R-:W-:Y:S01]  /*3990*/  FADD.FTZ R7, RZ, R7 ;  /* 0x00000007ff077221 */ /* 0x000fe20000010000 */
[----:B------:R-:W-:-:S07]  /*39a0*/  MOV R0, R14 ;  /* 0x0000000e00007202 */ /* 0x000fce0000000f00 */
[----:B------:R-:W-:Y:S05]  /*39b0*/  WARPSYNC.COLLECTIVE R15, `(.L_x_8417) ;  /* 0x000000000f087348 */ /* 0x000fea0003c00000 */
[----:B------:R0:W1:Y:S02]  /*39c0*/  SHFL.BFLY P6, R14, R13, R12, R11 ;  /* 0x0c00000c0d0e7389 */ /* 0x00006400000c000b */
[----:B01----:R-:W-:Y:S05]  /*39d0*/  ENDCOLLECTIVE ;  /* 0x000000000000791b */ /* 0x003fea0003800000 */
.L_x_8417:
[----:B------:R-:W-:Y:S01]  /*39e0*/  FADD.FTZ R0, RZ, R0 ;  /* 0x00000000ff007221 */ /* 0x000fe20000010000 */
[----:B------:R-:W-:Y:S06]  /*39f0*/  BRA `(.L_x_8418) ;  /* 0xfffffff000907947 */ /* 0x000fec000383ffff */
.L_x_8419:
        /* <DEDUP_REMOVED lines=16> */
.L_x_27401:


//--------------------- .text._ZN4vllm25paged_attention_v2_kernelIfhLi112ELi8ELi128ELNS_18Fp8KVCacheDataTypeE2ELb1ELi512EEEvPfS2_PT_PKS3_PKT0_S9_ifPKiSB_iPKfiiiSD_SD_iiiii --------------------------
	.section	.text._ZN4vllm25paged_attention_v2_kernelIfhLi112ELi8ELi128ELNS_18Fp8KVCacheDataTypeE2ELb1ELi512EEEvPfS2_PT_PKS3_PKT0_S9_ifPKiSB_iPKfiiiSD_SD_iiiii,"ax",@progbits
	.align	128
        .global         _ZN4vllm25paged_attention_v2_kernelIfhLi112ELi8ELi128ELNS_18Fp8KVCacheDataTypeE2ELb1ELi512EEEvPfS2_PT_PKS3_PKT0_S9_ifPKiSB_iPKfiiiSD_SD_iiiii
        .type           _ZN4vllm25paged_attention_v2_kernelIfhLi112ELi8ELi128ELNS_18Fp8KVCacheDataTypeE2ELb1ELi512EEEvPfS2_PT_PKS3_PKT0_S9_ifPKiSB_iPKfiiiSD_SD_iiiii,@function
        .size           _ZN4vllm25paged_attention_v2_kernelIfhLi112ELi8ELi128ELNS_18Fp8KVCacheDataTypeE2ELb1ELi512EEEvPfS2_PT_PKS3_PKT0_S9_ifPKiSB_iPKfiiiSD_SD_iiiii,(.L_x_27402 - _ZN4vllm25paged_attention_v2_kernelIfhLi112ELi8ELi128ELNS_18Fp8KVCacheDataTypeE2ELb1ELi512EEEvPfS2_PT_PKS3_PKT0_S9_ifPKiSB_iPKfiiiSD_SD_iiiii)
        .other          _ZN4vllm25paged_attention_v2_kernelIfhLi112ELi8ELi128ELNS_18Fp8KVCacheDataTypeE2ELb1ELi512EEEvPfS2_PT_PKS3_PKT0_S9_ifPKiSB_iPKfiiiSD_SD_iiiii,@"STO_CUDA_ENTRY STV_DEFAULT"
_ZN4vllm25paged_attention_v2_kernelIfhLi112ELi8ELi128ELNS_18Fp8KVCacheDataTypeE2ELb1ELi512EEEvPfS2_PT_PKS3_PKT0_S9_ifPKiSB_iPKfiiiSD_SD_iiiii:
.text._ZN4vllm25paged_attention_v2_kernelIfhLi112ELi8ELi128ELNS_18Fp8KVCacheDataTypeE2ELb1ELi512EEEvPfS2_PT_PKS3_PKT0_S9_ifPKiSB_iPKfiiiSD_SD_iiiii:
        /* <DEDUP_REMOVED lines=110> */
.L_x_8420:
        /* <DEDUP_REMOVED lines=25> */
.L_x_8424:
        /* <DEDUP_REMOVED lines=41> */
.L_x_8422:
[----:B------:R-:W-:Y:S05]  /*0b00*/  BSYNC.RECONVERGENT B6 ;  /* 0x0000000000067941 */ /* 0x000fea0003800200 */
.L_x_8421:
        /* <DEDUP_REMOVED lines=10> */
.L_x_8461:
        /* <DEDUP_REMOVED lines=42> */
.L_x_8430:
        /* <DEDUP_REMOVED lines=11> */
.L_x_8429:
[----:B------:R-:W-:Y:S05]  /*0f00*/  BSYNC.RECONVERGENT B1 ;  /* 0x0000000000017941 */ /* 0x000fea0003800200 */
.L_x_8428:
        /* <DEDUP_REMOVED lines=12> */
.L_x_8433:
        /* <DEDUP_REMOVED lines=100> */
.L_x_8432:
[----:B------:R-:W-:Y:S05]  /*1610*/  BSYNC.RECONVERGENT B1 ;  /* 0x0000000000017941 */ /* 0x000fea0003800200 */
.L_x_8431:
        /* <DEDUP_REMOVED lines=55> */
.L_x_8435:
[----:B------:R-:W-:Y:S05]  /*1990*/  BSYNC.RECONVERGENT B1 ;  /* 0x0000000000017941 */ /* 0x000fea0003800200 */
.L_x_8434:
        /* <DEDUP_REMOVED lines=26> */
.L_x_8427:
[----:B------:R-:W-:Y:S05]  /*1b40*/  BSYNC.RECONVERGENT B0 ;  /* 0x0000000000007941 */ /* 0x000fea0003800200 */
.L_x_8426:
        /* <DEDUP_REMOVED lines=40> */
.L_x_8440:
[----:B------:R-:W1:Y:S01]  /*1dd0*/  LDS R15, [R7] ;  /* 0x00000000070f7984 */ /* 0x000e620000000800 */
[----:B------:R-:W-:-:S05]  /*1de0*/  VIADD R13, R13, 0x1 ;  /* 0x000000010d0d7836 */ /* 0x000fca0000000000 */
[----:B------:R-:W-:Y:S01]  /*1df0*/  ISETP.NE.AND P0, PT, R13, RZ, PT ;  /* 0x000000ff0d00720c */ /* 0x000fe20003f05270 */
[----:B-1----:R-:W-:-:S05]  /*1e00*/  FMUL.FTZ R20, R15, R2 ;  /* 0x000000020f147220 */ /* 0x002fca0000410000 */
[----:B------:R1:W-:Y:S02]  /*1e10*/  STS [R7], R20 ;  /* 0x0000001407007388 */ /* 0x0003e40000000800 */
[----:B-1----:R-:W-:-:S05]  /*1e20*/  IADD3 R7, PT, PT, R7, 0x200, RZ ;  /* 0x0000020007077810 */ /* 0x002fca0007ffe0ff */
[----:B------:R-:W-:Y:S05]  /*1e30*/  @P0 BRA `(.L_x_8440) ;  /* 0xfffffffc00e40947 */ /* 0x000fea000383ffff */
.L_x_8439:
[----:B------:R-:W-:Y:S05]  /*1e40*/  BSYNC.RECONVERGENT B1 ;  /* 0x0000000000017941 */ /* 0x000fea0003800200 */
.L_x_8438:
        /* <DEDUP_REMOVED lines=12> */
.L_x_8443:
        /* <DEDUP_REMOVED lines=52> */
.L_x_8442:
[----:B------:R-:W-:Y:S05]  /*2250*/  BSYNC.RECONVERGENT B1 ;  /* 0x0000000000017941 */ /* 0x000fea0003800200 */
.L_x_8441:
        /* <DEDUP_REMOVED lines=31> */
.L_x_8445:
[----:B------:R-:W-:Y:S05]  /*2450*/  BSYNC.RECONVERGENT B1 ;  /* 0x0000000000017941 */ /* 0x000fea0003800200 */
.L_x_8444:
        /* <DEDUP_REMOVED lines=14> */
.L_x_8437:
[----:B------:R-:W-:Y:S05]  /*2540*/  BSYNC.RECONVERGENT B0 ;  /* 0x0000000000007941 */ /* 0x000fea0003800200 */
.L_x_8436:
        /* <DEDUP_REMOVED lines=18> */
.L_x_8447:
[----:B------:R-:W-:Y:S05]  /*2670*/  BSYNC.RECONVERGENT B0 ;  /* 0x0000000000007941 */ /* 0x000fea0003800200 */
.L_x_8446:
        /* <DEDUP_REMOVED lines=26> */
.L_x_8451:
        /* <DEDUP_REMOVED lines=34> */
.L_x_8450:
        /* <DEDUP_REMOVED lines=16> */
.L_x_8449:
[----:B------:R-:W-:Y:S05]  /*2b40*/  BSYNC.RECONVERGENT B6 ;  /* 0x0000000000067941 */ /* 0x000fea0003800200 */
.L_x_8448:
[----:B------:R-:W-:Y:S01]  /*2b50*/  UMOV UR4, 0xffffffff ;  /* 0xffffffff00047882 */ /* 0x000fe20000000000 */
[----:B--2---:R-:W-:Y:S02]  /*2b60*/  LOP3.LUT R7, R18, 0x1f, RZ, 0xc0, !PT ;  /* 0x0000001f12077812 */ /* 0x004fe400078ec0ff */
[----:B------:R-:W-:Y:S05]  /*2b70*/  BRA.DIV UR4, `(.L_x_8452) ;  /* 0x0000000a042c7947 */ /* 0x000fea000b800000 */
[----:B0--3--:R-:W-:Y:S01]  /*2b80*/  HFMA2 R0, -RZ, RZ, 0, 0 ;  /* 0x00000000ff007431 */ /* 0x009fe200000001ff */
[----:B-1----:R-:W-:Y:S02]  /*2b90*/  CS2R R2, SRZ ;  /* 0x0000000000027805 */ /* 0x002fe4000001ff00 */
        /* <DEDUP_REMOVED lines=9> */
.L_x_8469:
[----:B------:R-:W-:Y:S05]  /*2c30*/  WARPSYNC.ALL ;  /* 0x0000000000007948 */ /* 0x000fea0003800000 */
[----:B------:R-:W0:Y:S08]  /*2c40*/  S2UR UR5, SR_CgaCtaId ;  /* 0x00000000000579c3 */ /* 0x000e300000008800 */
[----:B------:R-:W-:Y:S01]  /*2c50*/  BAR.SYNC.DEFER_BLOCKING 0x0 ;  /* 0x0000000000007b1d */ /* 0x000fe20000010000 */
[C---:B------:R-:W-:Y:S01]  /*2c60*/  LOP3.LUT R8, R18.reuse, 0x1, RZ, 0xc0, !PT ;  /* 0x0000000112087812 */ /* 0x040fe200078ec0ff */
[----:B------:R-:W-:Y:S01]  /*2c70*/  FADD.FTZ R14, RZ, R14 ;  /* 0x0000000eff0e7221 */ /* 0x000fe20000010000 */
[----:B------:R-:W-:-:S02]  /*2c80*/  LOP3.LUT R9, R18, 0x3c0, RZ, 0xc0, !PT ;  /* 0x000003c012097812 */ /* 0x000fc400078ec0ff */
[----:B------:R-:W-:Y:S01]  /*2c90*/  ISETP.NE.AND P2, PT, R8, RZ, PT ;  /* 0x000000ff0800720c */ /* 0x000fe20003f45270 */
[----:B------:R-:W-:Y:S01]  /*2ca0*/  UMOV UR4, 0x400 ;  /* 0x0000040000047882 */ /* 0x000fe20000000000 */
[----:B------:R-:W-:Y:S01]  /*2cb0*/  SHF.R.U32.HI R7, RZ, 0x1, R7 ;  /* 0x00000001ff077819 */ /* 0x000fe20000011607 */
[----:B------:R-:W-:Y:S01]  /*2cc0*/  UIADD3 UR4, UPT, UPT, UR4, 0x20, URZ ;  /* 0x0000002004047890 */ /* 0x000fe2000fffe0ff */
[----:B------:R-:W-:Y:S01]  /*2cd0*/  SHF.R.U32.HI R8, RZ, 0x5, R18 ;  /* 0x00000005ff087819 */ /* 0x000fe20000011612 */
[----:B------:R-:W-:Y:S01]  /*2ce0*/  BSSY.RECONVERGENT B0, `(.L_x_8453) ;  /* 0x0000021000007945 */ /* 0x000fe20003800200 */
[----:B------:R-:W-:Y:S02]  /*2cf0*/  ISETP.NE.OR P5, PT, R9, 0x40, P2 ;  /* 0x000000400900780c */ /* 0x000fe400017a5670 */
[----:B------:R-:W-:Y:S01]  /*2d00*/  LOP3.LUT P0, RZ, R18, 0x3c1, RZ, 0xc0, !PT ;  /* 0x000003c112ff7812 */ /* 0x000fe2000780c0ff */
[----:B------:R-:W-:Y:S01]  /*2d10*/  IMAD R7, R8, 0x70, R7 ;  /* 0x0000007008077824 */ /* 0x000fe200078e0207 */
[----:B------:R-:W-:-:S02]  /*2d20*/  LOP3.LUT R9, R18, 0x3e0, RZ, 0xc0, !PT ;  /* 0x000003e012097812 */ /* 0x000fc400078ec0ff */
[C---:B------:R-:W-:Y:S02]  /*2d30*/  LOP3.LUT P1, RZ, R18.reuse, 0x3e1, RZ, 0xc0, !PT ;  /* 0x000003e112ff7812 */ /* 0x040fe4000782c0ff */
[----:B------:R-:W-:Y:S02]  /*2d40*/  ISETP.NE.OR P4, PT, R9, 0x20, P2 ;  /* 0x000000200900780c */ /* 0x000fe40001785670 */
[----:B------:R-:W-:Y:S01]  /*2d50*/  ISETP.GT.U32.AND P3, PT, R18, 0x1f, PT ;  /* 0x0000001f1200780c */ /* 0x000fe20003f64070 */
        /* <DEDUP_REMOVED lines=25> */
.L_x_8454:
[----:B------:R-:W-:Y:S05]  /*2ef0*/  BSYNC.RECONVERGENT B0 ;  /* 0x0000000000007941 */ /* 0x000fea0003800200 */
.L_x_8453:
        /* <DEDUP_REMOVED lines=25> */
.L_x_8456:
[----:B------:R-:W-:Y:S05]  /*3090*/  BSYNC.RECONVERGENT B0 ;  /* 0x0000000000007941 */ /* 0x000fea0003800200 */
.L_x_8455:
        /* <DEDUP_REMOVED lines=21> */
.L_x_8423:
        /* <DEDUP_REMOVED lines=16> */
.L_x_8457:
[----:B------:R-:W-:Y:S05]  /*32f0*/  EXIT ;  /* 0x000000000000794d */ /* 0x000fea0003800000 */
.L_x_8425:
[----:B------:R-:W-:Y:S01]  /*3300*/  HFMA2 R12, -RZ, RZ, 0, 9.5367431640625e-07 ;  /* 0x00000010ff0c7431 */ /* 0x000fe200000001ff */
[----:B------:R-:W-:Y:S01]  /*3310*/  MOV R11, 0x1f ;  /* 0x0000001f000b7802 */ /* 0x000fe20000000f00 */
[----:B------:R-:W-:-:S07]  /*3320*/  IMAD.MOV.U32 R15, RZ, RZ, -0x1 ;  /* 0xffffffffff0f7424 */ /* 0x000fce00078e00ff */
[----:B------:R-:W-:Y:S05]  /*3330*/  WARPSYNC.COLLECTIVE R15, `(.L_x_8458) ;  /* 0x000000000f087348 */ /* 0x000fea0003c00000 */
[----:B------:R0:W1:Y:S02]  /*3340*/  SHFL.BFLY P6, R14, R13, R12, R11 ;  /* 0x0c00000c0d0e7389 */ /* 0x00006400000c000b */
[----:B01----:R-:W-:Y:S05]  /*3350*/  ENDCOLLECTIVE ;  /* 0x000000000000791b */ /* 0x003fea0003800000 */
.L_x_8458:
[----:B------:R-:W-:Y:S01]  /*3360*/  HFMA2 R12, -RZ, RZ, 0, 4.76837158203125e-07 ;  /* 0x00000008ff0c7431 */ /* 0x000fe200000001ff */
[----:B------:R-:W-:-:S04]  /*3370*/  FMNMX.FTZ R0, R14, -3.40282346638528859812e+38, !PT ;  /* 0xff7fffff0e007809 */ /* 0x000fc80007810000 */
[----:B------:R-:W-:-:S07]  /*3380*/  MOV R13, R0 ;  /* 0x00000000000d7202 */ /* 0x000fce0000000f00 */
[----:B------:R-:W-:Y:S05]  /*3390*/  WARPSYNC.COLLECTIVE R15, `(.L_x_8459) ;  /* 0x000000000f087348 */ /* 0x000fea0003c00000 */
[----:B------:R0:W1:Y:S02]  /*33a0*/  SHFL.BFLY P6, R14, R13, R12, R11 ;  /* 0x0c00000c0d0e7389 */ /* 0x00006400000c000b */
[----:B01----:R-:W-:Y:S05]  /*33b0*/  ENDCOLLECTIVE ;  /* 0x000000000000791b */ /* 0x003fea0003800000 */
.L_x_8459:
[----:B------:R-:W-:Y:S02]  /*33c0*/  MOV R12, 0x4 ;  /* 0x00000004000c7802 */ /* 0x000fe40000000f00 */
[----:B------:R-:W-:-:S05]  /*33d0*/  FMNMX.FTZ R2, R0, R14, !PT ;  /* 0x0000000e00027209 */ /* 0x000fca0007810000 */
[----:B------:R-:W-:-:S07]  /*33e0*/  IMAD.MOV.U32 R13, RZ, RZ, R2 ;  /* 0x000000ffff0d7224 */ /* 0x000fce00078e0002 */
[----:B------:R-:W-:Y:S05]  /*33f0*/  WARPSYNC.COLLECTIVE R15, `(.L_x_8460) ;  /* 0x000000000f087348 */ /* 0x000fea0003c00000 */
[----:B------:R0:W1:Y:S02]  /*3400*/  SHFL.BFLY P6, R14, R13, R12, R11 ;  /* 0x0c00000c0d0e7389 */ /* 0x00006400000c000b */
[----:B01----:R-:W-:Y:S05]  /*3410*/  ENDCOLLECTIVE ;  /* 0x000000000000791b */ /* 0x003fea0003800000 */
.L_x_8460:
[----:B------:R-:W-:Y:S05]  /*3420*/  BRA `(.L_x_8461) ;  /* 0xffffffd400e07947 */ /* 0x000fea000383ffff */
.L_x_8452:
[----:B---3--:R-:W-:Y:S02]  /*3430*/  HFMA2 R13, -RZ, RZ, 0, 0 ;  /* 0x00000000ff0d7431 */ /* 0x008fe400000001ff */
[----:B------:R-:W-:Y:S01]  /*3440*/  IMAD.MOV.U32 R12, RZ, RZ, 0x1 ;  /* 0x00000001ff0c7424 */ /* 0x000fe200078e00ff */
[----:B------:R-:W-:Y:S02]  /*3450*/  MOV R11, 0x1f ;  /* 0x0000001f000b7802 */ /* 0x000fe40000000f00 */
[----:B------:R-:W-:-:S07]  /*3460*/  MOV R15, 0xffffffff ;  /* 0xffffffff000f7802 */ /* 0x000fce0000000f00 */
[----:B01----:R-:W-:Y:S05]  /*3470*/  WARPSYNC.COLLECTIVE R15, `(.L_x_8462) ;  /* 0x000000000f087348 */ /* 0x003fea0003c00000 */
[----:B-1----:R1:W2:Y:S02]  /*3480*/  SHFL.BFLY P6, R14, R13, R12, R11 ;  /* 0x0c00000c0d0e7389 */ /* 0x0022a400000c000b */
[----:B012---:R-:W-:Y:S05]  /*3490*/  ENDCOLLECTIVE ;  /* 0x000000000000791b */ /* 0x007fea0003800000 */
.L_x_8462:
[----:B------:R-:W-:-:S07]  /*34a0*/  IMAD.MOV.U32 R0, RZ, RZ, R14 ;  /* 0x000000ffff007224 */ /* 0x000fce00078e000e */
[----:B------:R-:W-:Y:S05]  /*34b0*/  WARPSYNC.COLLECTIVE R15, `(.L_x_8463) ;  /* 0x000000000f087348 */ /* 0x000fea0003c00000 */
[----:B------:R0:W1:Y:S02]  /*34c0*/  SHFL.BFLY P6, R14, R13, R12, R11 ;  /* 0x0c00000c0d0e7389 */ /* 0x00006400000c000b */
[----:B01----:R-:W-:Y:S05]  /*34d0*/  ENDCOLLECTIVE ;  /* 0x000000000000791b */ /* 0x003fea0003800000 */
.L_x_8463:
[----:B------:R-:W-:Y:S01]  /*34e0*/  FADD.FTZ R0, RZ, R0 ;  /* 0x00000000ff007221 */ /* 0x000fe20000010000 */
[----:B------:R-:W-:-:S07]  /*34f0*/  MOV R2, R14 ;  /* 0x0000000e00027202 */ /* 0x000fce0000000f00 */
[----:B------:R-:W-:Y:S05]  /*3500*/  WARPSYNC.COLLECTIVE R15, `(.L_x_8464) ;  /* 0x000000000f087348 */ /* 0x000fea0003c00000 */
[----:B------:R0:W1:Y:S02]  /*3510*/  SHFL.BFLY P6, R14, R13, R12, R11 ;  /* 0x0c00000c0d0e7389 */ /* 0x00006400000c000b */
[----:B01----:R-:W-:Y:S05]  /*3520*/  ENDCOLLECTIVE ;  /* 0x000000000000791b */ /* 0x003fea0003800000 */
.L_x_8464:
[----:B------:R-:W-:Y:S01]  /*3530*/  FADD.FTZ R2, RZ, R2 ;  /* 0x00000002ff027221 */ /* 0x000fe20000010000 */
[----:B------:R-:W-:-:S07]  /*3540*/  MOV R3, R14 ;  /* 0x0000000e00037202 */ /* 0x000fce0000000f00 */
[----:B------:R-:W-:Y:S05]  /*3550*/  WARPSYNC.COLLECTIVE R15, `(.L_x_8465) ;  /* 0x000000000f087348 */ /* 0x000fea0003c00000 */
[----:B------:R0:W1:Y:S02]  /*3560*/  SHFL.BFLY P6, R14, R13, R12, R11 ;  /* 0x0c00000c0d0e7389 */ /* 0x00006400000c000b */
[----:B01----:R-:W-:Y:S05]  /*3570*/  ENDCOLLECTIVE ;  /* 0x000000000000791b */ /* 0x003fea0003800000 */
.L_x_8465:
[----:B------:R-:W-:Y:S01]  /*3580*/  FADD.FTZ R3, RZ, R3 ;  /* 0x00000003ff037221 */ /* 0x000fe20000010000 */
[----:B------:R-:W-:-:S07]  /*3590*/  IMAD.MOV.U32 R4, RZ, RZ, R14 ;  /* 0x000000ffff047224 */ /* 0x000fce00078e000e */
[----:B------:R-:W-:Y:S05]  /*35a0*/  WARPSYNC.COLLECTIVE R15, `(.L_x_8466) ;  /* 0x000000000f087348 */ /* 0x000fea0003c00000 */
[----:B------:R0:W1:Y:S02]  /*35b0*/  SHFL.BFLY P6, R14, R13, R12, R11 ;  /* 0x0c00000c0d0e7389 */ /* 0x00006400000c000b */
[----:B01----:R-:W-:Y:S05]  /*35c0*/  ENDCOLLECTIVE ;  /* 0x000000000000791b */ /* 0x003fea0003800000 */
.L_x_8466:
[----:B------:R-:W-:Y:S01]  /*35d0*/  FADD.FTZ R4, RZ, R4 ;  /* 0x00000004ff047221 */ /* 0x000fe20000010000 */
[----:B------:R-:W-:-:S07]  /*35e0*/  MOV R5, R14 ;  /* 0x0000000e00057202 */ /* 0x000fce0000000f00 */
[----:B------:R-:W-:Y:S05]  /*35f0*/  WARPSYNC.COLLECTIVE R15, `(.L_x_8467) ;  /* 0x000000000f087348 */ /* 0x000fea0003c00000 */
[----:B------:R0:W1:Y:S02]  /*3600*/  SHFL.BFLY P6, R14, R13, R12, R11 ;  /* 0x0c00000c0d0e7389 */ /* 0x00006400000c000b */
[----:B01----:R-:W-:Y:S05]  /*3610*/  ENDCOLLECTIVE ;  /* 0x000000000000791b */ /* 0x003fea0003800000 */
.L_x_8467:
[----:B------:R-:W-:Y:S01]  /*3620*/  FADD.FTZ R5, RZ, R5 ;  /* 0x00000005ff057221 */ /* 0x000fe20000010000 */
[----:B------:R-:W-:-:S07]  /*3630*/  MOV R6, R14 ;  /* 0x0000000e00067202 */ /* 0x000fce0000000f00 */
[----:B------:R-:W-:Y:S05]  /*3640*/  WARPSYNC.COLLECTIVE R15, `(.L_x_8468) ;  /* 0x000000000f087348 */ /* 0x000fea0003c00000 */
[----:B------:R0:W1:Y:S02]  /*3650*/  SHFL.BFLY P6, R14, R13, R12, R11 ;  /* 0x0c00000c0d0e7389 */ /* 0x00006400000c000b */
[----:B01----:R-:W-:Y:S05]  /*3660*/  ENDCOLLECTIVE ;  /* 0x000000000000791b */ /* 0x003fea0003800000 */
.L_x_8468:
[----:B------:R-:W-:Y:S01]  /*3670*/  FADD.FTZ R6, RZ, R6 ;  /* 0x00000006ff067221 */ /* 0x000fe20000010000 */
[----:B------:R-:W-:Y:S06]  /*3680*/  BRA `(.L_x_8469) ;  /* 0xfffffff400687947 */ /* 0x000fec000383ffff */
.L_x_8470:
        /* <DEDUP_REMOVED lines=15> */
.L_x_27402:


//--------------------- .text._ZN4vllm25paged_attention_v2_kernelIfhLi96ELi8ELi128ELNS_18Fp8KVCacheDataTypeE2ELb1ELi512EEEvPfS2_PT_PKS3_PKT0_S9_ifPKiSB_iPKfiiiSD_SD_iiiii --------------------------
	.section	.text._ZN4vllm25paged_attention_v2_kernelIfhLi96ELi8ELi128ELNS_18Fp8KVCacheDataTypeE2ELb1ELi512EEEvPfS2_PT_PKS3_PKT0_S9_ifPKiSB_iPKfiiiSD_SD_iiiii,"ax",@progbits
	.align	128
        .global         _ZN4vllm25paged_attention_v2_kernelIfhLi96ELi8ELi128ELNS_18Fp8KVCacheDataTypeE2ELb1ELi512EEEvPfS2_PT_PKS3_PKT0_S9_ifPKiSB_iPKfiiiSD_SD_iiiii
        .type           _ZN4vllm25paged_attention_v2_kernelIfhLi96ELi8ELi128ELNS_18Fp8KVCacheDataTypeE2ELb1ELi512EEEvPfS2_PT_PKS3_PKT0_S9_ifPKiSB_iPKfiiiSD_SD_iiiii,@function
        .size           _ZN4vllm25paged_attention_v2_kernelIfhLi96ELi8ELi128ELNS_18Fp8KVCacheDataTypeE2ELb1ELi512EEEvPfS2_PT_PKS3_PKT0_S9_ifPKiSB_iPKfiiiSD_SD_iiiii,(.L_x_27403 - _ZN4vllm25paged_attention_v2_kernelIfhLi96ELi8ELi128ELNS_18Fp8KVCacheDataTypeE2ELb1ELi512EEEvPfS2_PT_PKS3_PKT0_S9_ifPKiSB_iPKfiiiSD_SD_iiiii)
        .other          _ZN4vllm25paged_attention_v2_kernelIfhLi96ELi8ELi128ELNS_18Fp8KVCacheDataTypeE2ELb1ELi512EEEvPfS2_PT_PKS3_PKT0_S9_ifPKiSB_iPKfiiiSD_SD_iiiii,@"STO_CUDA_ENTRY STV_DEFAULT"
_ZN4vllm25paged_attention_v2_kernelIfhLi96ELi8ELi128ELNS_18Fp8KVCacheDataTypeE2ELb1ELi512EEEvPfS2_PT_PKS3_PKT0_S9_ifPKiSB_iPKfiiiSD_SD_iiiii:
.text._ZN4vllm25paged_attention_v2_kernelIfhLi96ELi8ELi128ELNS_18Fp8KVCacheDataTypeE2ELb1ELi512EEEvPfS2_PT_PKS3_PKT0_S9_ifPKiSB_iPKfiiiSD_SD_iiiii:
        /* <DEDUP_REMOVED lines=110> */
.L_x_8471:
        /* <DEDUP_REMOVED lines=25> */
.L_x_8475:
        /* <DEDUP_REMOVED lines=41> */
.L_x_8473:
[----:B------:R-:W-:Y:S05]  /*0b00*/  BSYNC.RECONVERGENT B6 ;  /* 0x0000000000067941 */ /* 0x000fea0003800200 */
.L_x_8472:
        /* <DEDUP_REMOVED lines=10> */
.L_x_8512:
        /* <DEDUP_REMOVED lines=42> */
.L_x_8481:
        /* <DEDUP_REMOVED lines=11> */
.L_x_8480:
[----:B------:R-:W-:Y:S05]  /*0f00*/  BSYNC.RECONVERGENT B1 ;  /* 0x0000000000017941 */ /* 0x000fea0003800200 */
.L_x_8479:
        /* <DEDUP_REMOVED lines=12> */
.L_x_8484:
        /* <DEDUP_REMOVED lines=100> */
.L_x_8483:
[----:B------:R-:W-:Y:S05]  /*1610*/  BSYNC.RECONVERGENT B1 ;  /* 0x0000000000017941 */ /* 0x000fea0003800200 */
.L_x_8482:
        /* <DEDUP_REMOVED lines=55> */
.L_x_8486:
[----:B------:R-:W-:Y:S05]  /*1990*/  BSYNC.RECONVERGENT B1 ;  /* 0x0000000000017941 */ /* 0x000fea0003800200 */
.L_x_8485:
        /* <DEDUP_REMOVED lines=26> */
.L_x_8478:
[----:B------:R-:W-:Y:S05]  /*1b40*/  BSYNC.RECONVERGENT B0 ;  /* 0x0000000000007941 */ /* 0x000fea0003800200 */
.L_x_8477:
        /* <DEDUP_REMOVED lines=37> */
[----:B------:R-:W-:Y:S01]  /*1da0*/  IADD3 R13, PT, PT, -R13, RZ, RZ ;  /* 0x000000ff0d0d7210 */ /* 0x000fe20007ffe1ff */
[----:B------:R-:W-:Y:S01]  /*1db0*/  IMAD.IADD R10, R7, 0x1, R18 ;  /* 0x00000001070a7824 */ /* 0x000fe200078e0212 */
[----:B------:R-:W-:-:S07]  /*1dc0*/  LEA R7, R18, R15, 0x2 ;  /* 0x0000000f12077211 */ /* 0x000fce00078e10ff */
.L_x_8491:
[----:B------:R-:W1:Y:S01]  /*1dd0*/  LDS R15, [R7] ;  /* 0x00000000070f7984 */ /* 0x000e620000000800 */
[----:B------:R-:W-:-:S04]  /*1de0*/  IADD3 R13, PT, PT, R13, 0x1, RZ ;  /* 0x000000010d0d7810 */ /* 0x000fc80007ffe0ff */
[----:B------:R-:W-:Y:S01]  /*1df0*/  ISETP.NE.AND P0, PT, R13, RZ, PT ;  /* 0x000000ff0d00720c */ /* 0x000fe20003f05270 */
[----:B-1----:R-:W-:-:S05]  /*1e00*/  FMUL.FTZ R20, R15, R2 ;  /* 0x000000020f147220 */ /* 0x002fca0000410000 */
[----:B------:R1:W-:Y:S02]  /*1e10*/  STS [R7], R20 ;  /* 0x0000001407007388 */ /* 0x0003e40000000800 */
[----:B-1----:R-:W-:-:S05]  /*1e20*/  VIADD R7, R7, 0x200 ;  /* 0x0000020007077836 */ /* 0x002fca0000000000 */
[----:B------:R-:W-:Y:S05]  /*1e30*/  @P0 BRA `(.L_x_8491) ;  /* 0xfffffffc00e40947 */ /* 0x000fea000383ffff */
.L_x_8490:
[----:B------:R-:W-:Y:S05]  /*1e40*/  BSYNC.RECONVERGENT B1 ;  /* 0x0000000000017941 */ /* 0x000fea0003800200 */
.L_x_8489:
        /* <DEDUP_REMOVED lines=12> */
.L_x_8494:
[----:B------:R-:W1:Y:S01]  /*1f10*/  LDS R21, [R7] ;  /* 0x0000000007157984 */ /* 0x000e620000000800 */
[----:B------:R-:W-:-:S03]  /*1f20*/  VIADD R10, R10, 0x800 ;  /* 0x000008000a0a7836 */ /* 0x000fc60000000000 */
[----:B------:R-:W2:Y:S02]  /*1f30*/  LDS R13, [R7+-0x400] ;  /* 0xfffc0000070d7984 */ /* 0x000ea40000000800 */
[----:B------:R-:W-:Y:S02]  /*1f40*/  ISETP.GE.AND P1, PT, R10, R11, PT ;  /* 0x0000000b0a00720c */ /* 0x000fe40003f26270 */
        /* <DEDUP_REMOVED lines=48> */
.L_x_8493:
[----:B------:R-:W-:Y:S05]  /*2250*/  BSYNC.RECONVERGENT B1 ;  /* 0x0000000000017941 */ /* 0x000fea0003800200 */
.L_x_8492:
        /* <DEDUP_REMOVED lines=31> */
.L_x_8496:
[----:B------:R-:W-:Y:S05]  /*2450*/  BSYNC.RECONVERGENT B1 ;  /* 0x0000000000017941 */ /* 0x000fea0003800200 */
.L_x_8495:
        /* <DEDUP_REMOVED lines=14> */
.L_x_8488:
[----:B------:R-:W-:Y:S05]  /*2540*/  BSYNC.RECONVERGENT B0 ;  /* 0x0000000000007941 */ /* 0x000fea0003800200 */
.L_x_8487:
        /* <DEDUP_REMOVED lines=18> */
.L_x_8498:
[----:B------:R-:W-:Y:S05]  /*2670*/  BSYNC.RECONVERGENT B0 ;  /* 0x0000000000007941 */ /* 0x000fea0003800200 */
.L_x_8497:
        /* <DEDUP_REMOVED lines=25> */
[----:B------:R-:W-:-:S07]  /*2810*/  IMAD.HI.U32 R10, R11, R9, R10 ;  /* 0x000000090b0a7227 */ /* 0x000fce00078e000a */
.L_x_8502:
        /* <DEDUP_REMOVED lines=34> */
.L_x_8501:
        /* <DEDUP_REMOVED lines=16> */
.L_x_8500:
[----:B------:R-:W-:Y:S05]  /*2b40*/  BSYNC.RECONVERGENT B6 ;  /* 0x0000000000067941 */ /* 0x000fea0003800200 */
.L_x_8499:
[----:B------:R-:W-:Y:S01]  /*2b50*/  UMOV UR4, 0xffffffff ;  /* 0xffffffff00047882 */ /* 0x000fe20000000000 */
[----:B------:R-:W-:Y:S02]  /*2b60*/  LOP3.LUT R6, R18, 0x1f, RZ, 0xc0, !PT ;  /* 0x0000001f12067812 */ /* 0x000fe400078ec0ff */
[----:B------:R-:W-:Y:S05]  /*2b70*/  BRA.DIV UR4, `(.L_x_8503) ;  /* 0x0000000a04087947 */ /* 0x000fea000b800000 */
[----:B-12---:R-:W-:Y:S02]  /*2b80*/  CS2R R2, SRZ ;  /* 0x0000000000027805 */ /* 0x006fe4000001ff00 */
[----:B------:R-:W-:Y:S01]  /*2b90*/  CS2R R4, SRZ ;  /* 0x0000000000047805 */ /* 0x000fe2000001ff00 */
[----:B0--3--:R-:W-:Y:S02]  /*2ba0*/  IMAD.MOV.U32 R0, RZ, RZ, RZ ;  /* 0x000000ffff007224 */ /* 0x009fe400078e00ff */
[----:B------:R-:W-:Y:S02]  /*2bb0*/  HFMA2 R14, -RZ, RZ, 0, 0 ;  /* 0x00000000ff0e7431 */ /* 0x000fe400000001ff */
[----:B------:R-:W-:Y:S01]  /*2bc0*/  FADD.FTZ R0, RZ, R0 ;  /* 0x00000000ff007221 */ /* 0x000fe20000010000 */
[----:B------:R-:W-:Y:S01]  /*2bd0*/  FADD.FTZ R2, RZ, R2 ;  /* 0x00000002ff027221 */ /* 0x000fe20000010000 */
[----:B------:R-:W-:Y:S01]  /*2be0*/  FADD.FTZ R3, RZ, R3 ;  /* 0x00000003ff037221 */ /* 0x000fe20000010000 */
[----:B------:R-:W-:Y:S01]  /*2bf0*/  FADD.FTZ R4, RZ, R4 ;  /* 0x00000004ff047221 */ /* 0x000fe20000010000 */
[----:B------:R-:W-:-:S07]  /*2c00*/  FADD.FTZ R5, RZ, R5 ;  /* 0x00000005ff057221 */ /* 0x000fce0000010000 */
.L_x_8519:
        /* <DEDUP_REMOVED lines=13> */
[C---:B------:R-:W-:Y:S01]  /*2ce0*/  LOP3.LUT P0, RZ, R18.reuse, 0x3c1, RZ, 0xc0, !PT ;  /* 0x000003c112ff7812 */ /* 0x040fe2000780c0ff */
[----:B------:R-:W-:Y:S01]  /*2cf0*/  IMAD R6, R7, 0x60, R6 ;  /* 0x0000006007067824 */ /* 0x000fe200078e0206 */
[----:B------:R-:W-:-:S02]  /*2d00*/  LOP3.LUT R8, R18, 0x3e0, RZ, 0xc0, !PT ;  /* 0x000003e012087812 */ /* 0x000fc400078ec0ff */
[----:B------:R-:W-:Y:S02]  /*2d10*/  LOP3.LUT P1, RZ, R18, 0x3e1, RZ, 0xc0, !PT ;  /* 0x000003e112ff7812 */ /* 0x000fe4000782c0ff */
        /* <DEDUP_REMOVED lines=24> */
.L_x_8505:
[----:B------:R-:W-:Y:S05]  /*2ea0*/  BSYNC.RECONVERGENT B0 ;  /* 0x0000000000007941 */ /* 0x000fea0003800200 */
.L_x_8504:
        /* <DEDUP_REMOVED lines=22> */
.L_x_8507:
[----:B------:R-:W-:Y:S05]  /*3010*/  BSYNC.RECONVERGENT B0 ;  /* 0x0000000000007941 */ /* 0x000fea0003800200 */
.L_x_8506:
[----:B------:R-:W-:Y:S06]  /*3020*/  BAR.SYNC.DEFER_BLOCKING 0x0 ;  /* 0x0000000000007b1d */ /* 0x000fec0000010000 */
[----:B------:R-:W-:Y:S05]  /*3030*/  @P3 EXIT ;  /* 0x000000000000394d */ /* 0x000fea0003800000 */
[----:B------:R-:W-:-:S04]  /*3040*/  IMAD R16, R22, R16, R17 ;  /* 0x0000001016107224 */ /* 0x000fc800078e0211 */
[----:B------:R-:W-:Y:S01]  /*3050*/  IMAD R6, R16, UR38, RZ ;  /* 0x0000002610067c24 */ /* 0x000fe2000f8e02ff */
[----:B------:R-:W-:Y:S06]  /*3060*/  @P2 EXIT ;  /* 0x000000000000294d */ /* 0x000fec0003800000 */
[----:B------:R-:W2:Y:S01]  /*3070*/  LDCU.64 UR4, c[0x0][0x390] ;  /* 0x00007200ff0477ac */ /* 0x000ea20008000a00 */
[----:B------:R-:W-:Y:S01]  /*3080*/  IMAD R6, R6, 0x60, RZ ;  /* 0x0000006006067824 */ /* 0x000fe200078e02ff */
[----:B01----:R-:W-:Y:S01]  /*3090*/  SHF.R.U32.HI R7, RZ, 0x1, R18 ;  /* 0x00000001ff077819 */ /* 0x003fe20000011612 */
[----:B------:R-:W-:-:S05]  /*30a0*/  IMAD R19, R19, 0x60, RZ ;  /* 0x0000006013137824 */ /* 0x000fca00078e02ff */
        /* <DEDUP_REMOVED lines=11> */
.L_x_8474:
        /* <DEDUP_REMOVED lines=16> */
.L_x_8508:
[----:B------:R-:W-:Y:S05]  /*3260*/  EXIT ;  /* 0x000000000000794d */ /* 0x000fea0003800000 */
.L_x_8476:
[----:B------:R-:W-:Y:S02]  /*3270*/  HFMA2 R12, -RZ, RZ, 0, 9.5367431640625e-07 ;  /* 0x00000010ff0c7431 */ /* 0x000fe400000001ff */
[----:B------:R-:W-:Y:S01]  /*3280*/  IMAD.MOV.U32 R11, RZ, RZ, 0x1f ;  /* 0x0000001fff0b7424 */ /* 0x000fe200078e00ff */
[----:B------:R-:W-:-:S07]  /*3290*/  MOV R15, 0xffffffff ;  /* 0xffffffff000f7802 */ /* 0x000fce0000000f00 */
[----:B------:R-:W-:Y:S05]  /*32a0*/  WARPSYNC.COLLECTIVE R15, `(.L_x_8509) ;  /* 0x000000000f087348 */ /* 0x000fea0003c00000 */
[----:B------:R0:W1:Y:S02]  /*32b0*/  SHFL.BFLY P6, R14, R13, R12, R11 ;  /* 0x0c00000c0d0e7389 */ /* 0x00006400000c000b */
[----:B01----:R-:W-:Y:S05]  /*32c0*/  ENDCOLLECTIVE ;  /* 0x000000000000791b */ /* 0x003fea0003800000 */
.L_x_8509:
[----:B------:R-:W-:Y:S01]  /*32d0*/  IMAD.MOV.U32 R12, RZ, RZ, 0x8 ;  /* 0x00000008ff0c7424 */ /* 0x000fe200078e00ff */
[----:B------:R-:W-:-:S04]  /*32e0*/  FMNMX.FTZ R0, R14, -3.40282346638528859812e+38, !PT ;  /* 0xff7fffff0e007809 */ /* 0x000fc80007810000 */
[----:B------:R-:W-:-:S07]  /*32f0*/  MOV R13, R0 ;  /* 0x00000000000d7202 */ /* 0x000fce0000000f00 */
[----:B------:R-:W-:Y:S05]  /*3300*/  WARPSYNC.COLLECTIVE R15, `(.L_x_8510) ;  /* 0x000000000f087348 */ /* 0x000fea0003c00000 */
[----:B------:R0:W1:Y:S02]  /*3310*/  SHFL.BFLY P6, R14, R13, R12, R11 ;  /* 0x0c00000c0d0e7389 */ /* 0x00006400000c000b */
[----:B01----:R-:W-:Y:S05]  /*3320*/  ENDCOLLECTIVE ;  /* 0x000000000000791b */ /* 0x003fea0003800000 */
.L_x_8510:
[----:B------:R-:W-:Y:S01]  /*3330*/  HFMA2 R12, -RZ, RZ, 0, 2.384185791015625e-07 ;  /* 0x00000004ff0c7431 */ /* 0x000fe200000001ff */
[----:B------:R-:W-:-:S04]  /*3340*/  FMNMX.FTZ R2, R0, R14, !PT ;  /* 0x0000000e00027209 */ /* 0x000fc80007810000 */
[----:B------:R-:W-:-:S07]  /*3350*/  MOV R13, R2 ;  /* 0x00000002000d7202 */ /* 0x000fce0000000f00 */
[----:B------:R-:W-:Y:S05]  /*3360*/  WARPSYNC.COLLECTIVE R15, `(.L_x_8511) ;  /* 0x000000000f087348 */ /* 0x000fea0003c00000 */
[----:B------:R0:W1:Y:S02]  /*3370*/  SHFL.BFLY P6, R14, R13, R12, R11 ;  /* 0x0c00000c0d0e7389 */ /* 0x00006400000c000b */
[----:B01----:R-:W-:Y:S05]  /*3380*/  ENDCOLLECTIVE ;  /* 0x000000000000791b */ /* 0x003fea0003800000 */
.L_x_8511:
[----:B------:R-:W-:Y:S05]  /*3390*/  BRA `(.L_x_8512) ;  /* 0xffffffd800047947 */ /* 0x000fea000383ffff */
.L_x_8503:
[----:B---3--:R-:W-:Y:S02]  /*33a0*/  HFMA2 R11, -RZ, RZ, 0, 1.847743988037109375e-06 ;  /* 0x0000001fff0b7431 */ /* 0x008fe400000001ff */
[----:B------:R-:W-:Y:S01]  /*33b0*/  IMAD.MOV.U32 R13, RZ, RZ, RZ ;  /* 0x000000ffff0d7224 */ /* 0x000fe200078e00ff */
[----:B--2---:R-:W-:Y:S01]  /*33c0*/  MOV R12, 0x1 ;  /* 0x00000001000c7802 */ /* 0x004fe20000000f00 */
[----:B------:R-:W-:-:S07]  /*33d0*/  IMAD.MOV.U32 R15, RZ, RZ, -0x1 ;  /* 0xffffffffff0f7424 */ /* 0x000fce00078e00ff */
[----:B01----:R-:W-:Y:S05]  /*33e0*/  WARPSYNC.COLLECTIVE R15, `(.L_x_8513) ;  /* 0x000000000f087348 */ /* 0x003fea0003c00000 */
[----:B-1----:R1:W2:Y:S02]  /*33f0*/  SHFL.BFLY P6, R14, R13, R12, R11 ;  /* 0x0c00000c0d0e7389 */ /* 0x0022a400000c000b */
[----:B012---:R-:W-:Y:S05]  /*3400*/  ENDCOLLECTIVE ;  /* 0x000000000000791b */ /* 0x007fea0003800000 */
.L_x_8513:
[----:B------:R-:W-:-:S07]  /*3410*/  MOV R0, R14 ;  /* 0x0000000e00007202 */ /* 0x000fce0000000f00 */
[----:B------:R-:W-:Y:S05]  /*3420*/  WARPSYNC.COLLECTIVE R15, `(.L_x_8514) ;  /* 0x000000000f087348 */ /* 0x000fea0003c00000 */
[----:B------:R0:W1:Y:S02]  /*3430*/  SHFL.BFLY P6, R14, R13, R12, R11 ;  /* 0x0c00000c0d0e7389 */ /* 0x00006400000c000b */
[----:B01----:R-:W-:Y:S05]  /*3440*/  ENDCOLLECTIVE ;  /* 0x000000000000791b */ /* 0x003fea0003800000 */
.L_x_8514:
[----:B------:R-:W-:Y:S01]  /*3450*/  FADD.FTZ R0, RZ, R0 ;  /* 0x00000000ff007221 */ /* 0x000fe20000010000 */
[----:B------:R-:W-:-:S07]  /*3460*/  MOV R2, R14 ;  /* 0x0000000e00027202 */ /* 0x000fce0000000f00 */
[----:B------:R-:W-:Y:S05]  /*3470*/  WARPSYNC.COLLECTIVE R15, `(.L_x_8515) ;  /* 0x000000000f087348 */ /* 0x000fea0003c00000 */
[----:B------:R0:W1:Y:S02]  /*3480*/  SHFL.BFLY P6, R14, R13, R12, R11 ;  /* 0x0c00000c0d0e7389 */ /* 0x00006400000c000b */
[----:B01----:R-:W-:Y:S05]  /*3490*/  ENDCOLLECTIVE ;  /* 0x000000000000791b */ /* 0x003fea0003800000 */
.L_x_8515:
[----:B------:R-:W-:Y:S01]  /*34a0*/  FADD.FTZ R2, RZ, R2 ;  /* 0x00000002ff027221 */ /* 0x000fe20000010000 */
[----:B------:R-:W-:-:S07]  /*34b0*/  IMAD.MOV.U32 R3, RZ, RZ, R14 ;  /* 0x000000ffff037224 */ /* 0x000fce00078e000e */
[----:B------:R-:W-:Y:S05]  /*34c0*/  WARPSYNC.COLLECTIVE R15, `(.L_x_8516) ;  /* 0x000000000f087348 */ /* 0x000fea0003c00000 */
[----:B------:R0:W1:Y:S02]  /*34d0*/  SHFL.BFLY P6, R14, R13, R12, R11 ;  /* 0x0c00000c0d0e7389 */ /* 0x00006400000c000b */
[----:B01----:R-:W-:Y:S05]  /*34e0*/  ENDCOLLECTIVE ;  /* 0x000000000000791b */ /* 0x003fea0003800000 */
.L_x_8516:
[----:B------:R-:W-:Y:S01]  /*34f0*/  FADD.FTZ R3, RZ, R3 ;  /* 0x00000003ff037221 */ /* 0x000fe20000010000 */
[----:B------:R-:W-:-:S07]  /*3500*/  MOV R4, R14 ;  /* 0x0000000e00047202 */ /* 0x000fce0000000f00 */
[----:B------:R-:W-:Y:S05]  /*3510*/  WARPSYNC.COLLECTIVE R15, `(.L_x_8517) ;  /* 0x000000000f087348 */ /* 0x000fea0003c00000 */
[----:B------:R0:W1:Y:S02]  /*3520*/  SHFL.BFLY P6, R14, R13, R12, R11 ;  /* 0x0c00000c0d0e7389 */ /* 0x00006400000c000b */
[----:B01----:R-:W-:Y:S05]  /*3530*/  ENDCOLLECTIVE ;  /* 0x000000000000791b */ /* 0x003fea0003800000 */
.L_x_8517:
[----:B------:R-:W-:Y:S01]  /*3540*/  FADD.FTZ R4, RZ, R4 ;  /* 0x00000004ff047221 */ /* 0x000fe20000010000 */
[----:B------:R-:W-:-:S07]  /*3550*/  MOV R5, R14 ;  /* 0x0000000e00057202 */ /* 0x000fce0000000f00 */
[----:B------:R-:W-:Y:S05]  /*3560*/  WARPSYNC.COLLECTIVE R15, `(.L_x_8518) ;  /* 0x000000000f087348 */ /* 0x000fea0003c00000 */
[----:B------:R0:W1:Y:S02]  /*3570*/  SHFL.BFLY P6, R14, R13, R12, R11 ;  /* 0x0c00000c0d0e7389 */ /* 0x00006400000c000b */
[----:B01----:R-:W-:Y:S05]  /*3580*/  ENDCOLLECTIVE ;  /* 0x000000000000791b */ /* 0x003fea0003800000 */
.L_x_8518:
[----:B------:R-:W-:Y:S01]  /*3590*/  FADD.FTZ R5, RZ, R5 ;  /* 0x00000005ff057221 */ /* 0x000fe20000010000 */
[----:B------:R-:W-:Y:S06]  /*35a0*/  BRA `(.L_x_8519) ;  /* 0xfffffff400987947 */ /* 0x000fec000383ffff */
.L_x_8520:
        /* <DEDUP_REMOVED lines=13> */
.L_x_27403:


//--------------------- .text._ZN4vllm25paged_attention_v2_kernelIfhLi80ELi8ELi128ELNS_18Fp8KVCacheDataTypeE2ELb1ELi512EEEvPfS2_PT_PKS3_PKT0_S9_ifPKiSB_iPKfiiiSD_SD_iiiii --------------------------
	.section	.text._ZN4vllm25paged_attention_v2_kernelIfhLi80ELi8ELi128ELNS_18Fp8KVCacheDataTypeE2ELb1ELi512EEEvPfS2_PT_PKS3_PKT0_S9_ifPKiSB_iPKfiiiSD_SD_iiiii,"ax",@progbits
	.align	128
        .global         _ZN4vllm25paged_attention_v2_kernelIfhLi80ELi8ELi128ELNS_18Fp8KVCacheDataTypeE2ELb1ELi512EEEvPfS2_PT_PKS3_PKT0_S9_ifPKiSB_iPKfiiiSD_SD_iiiii
        .type           _ZN4vllm25paged_attention_v2_kernelIfhLi80ELi8ELi128ELNS_18Fp8KVCacheDataTypeE2ELb1ELi512EEEvPfS2_PT_PKS3_PKT0_S9_ifPKiSB_iPKfiiiSD_SD_iiiii,@function
        .size           _ZN4vllm25paged_attention_v2_kernelIfhLi80ELi8ELi128ELNS_18Fp8KVCacheDataTypeE2ELb1ELi512EEEvPfS2_PT_PKS3_PKT0_S9_ifPKiSB_iPKfiiiSD_SD_iiiii,(.L_x_27404 - _ZN4vllm25paged_attention_v2_kernelIfhLi80ELi8ELi128ELNS_18Fp8KVCacheDataTypeE2ELb1ELi512EEEvPfS2_PT_PKS3_PKT0_S9_ifPKiSB_iPKfiiiSD_SD_iiiii)
        .other          _ZN4vllm25paged_attention_v2_kernelIfhLi80ELi8ELi128ELNS_18Fp8KVCacheDataTypeE2ELb1ELi512EEEvPfS2_PT_PKS3_PKT0_S9_ifPKiSB_iPKfiiiSD_SD_iiiii,@"STO_CUDA_ENTRY STV_DEFAULT"
_ZN4vllm25paged_attention_v2_kernelIfhLi80ELi8ELi128ELNS_18Fp8KVCacheDataTypeE2ELb1ELi512EEEvPfS2_PT_PKS3_PKT0_S9_ifPKiSB_iPKfiiiSD_SD_iiiii:
.text._ZN4vllm25paged_attention_v2_kernelIfhLi80ELi8ELi128ELNS_18Fp8KVCacheDataTypeE2ELb1ELi512EEEvPfS2_PT_PKS3_PKT0_S9_ifPKiSB_iPKfiiiSD_SD_iiiii:
        /* <DEDUP_REMOVED lines=110> */
.L_x_8521:
        /* <DEDUP_REMOVED lines=25> */
.L_x_8525:
        /* <DEDUP_REMOVED lines=41> */
.L_x_8523:
[----:B------:R-:W-:Y:S05]  /*0b00*/  BSYNC.RECONVERGENT B6 ;  /* 0x0000000000067941 */ /* 0x000fea0003800200 */
.L_x_8522:
        /* <DEDUP_REMOVED lines=10> */
.L_x_8562:
        /* <DEDUP_REMOVED lines=42> */
.L_x_8531:
        /* <DEDUP_REMOVED lines=11> */
.L_x_8530:
[----:B------:R-:W-:Y:S05]  /*0f00*/  BSYNC.RECONVERGENT B1 ;  /* 0x0000000000017941 */ /* 0x000fea0003800200 */
.L_x_8529:
        /* <DEDUP_REMOVED lines=12> */
.L_x_8534:
        /* <DEDUP_REMOVED lines=100> */
.L_x_8533:
[----:B------:R-:W-:Y:S05]  /*1610*/  BSYNC.RECONVERGENT B1 ;  /* 0x0000000000017941 */ /* 0x000fea0003800200 */
.L_x_8532:
        /* <DEDUP_REMOVED lines=55> */
.L_x_8536:
[----:B------:R-:W-:Y:S05]  /*1990*/  BSYNC.RECONVERGENT B1 ;  /* 0x0000000000017941 */ /* 0x000fea0003800200 */
.L_x_8535:
        /* <DEDUP_REMOVED lines=26> */
.L_x_8528:
[----:B------:R-:W-:Y:S05]  /*1b40*/  BSYNC.RECONVERGENT B0 ;  /* 0x0000000000007941 */ /* 0x000fea0003800200 */
.L_x_8527:
        /* <DEDUP_REMOVED lines=40> */
.L_x_8541:
[----:B------:R-:W1:Y:S01]  /*1dd0*/  LDS R15, [R7] ;  /* 0x00000000070f7984 */ /* 0x000e620000000800 */
[----:B------:R-:W-:-:S04]  /*1de0*/  IADD3 R13, PT, PT, R13, 0x1, RZ ;  /* 0x000000010d0d7810 */ /* 0x000fc80007ffe0ff */
[----:B------:R-:W-:Y:S01]  /*1df0*/  ISETP.NE.AND P0, PT, R13, RZ, PT ;  /* 0x000000ff0d00720c */ /* 0x000fe20003f05270 */
[----:B-1----:R-:W-:-:S05]  /*1e00*/  FMUL.FTZ R20, R15, R2 ;  /* 0x000000020f147220 */ /* 0x002fca0000410000 */
[----:B------:R1:W-:Y:S02]  /*1e10*/  STS [R7], R20 ;  /* 0x0000001407007388 */ /* 0x0003e40000000800 */
[----:B-1----:R-:W-:-:S05]  /*1e20*/  VIADD R7, R7, 0x200 ;  /* 0x0000020007077836 */ /* 0x002fca0000000000 */
[----:B------:R-:W-:Y:S05]  /*1e30*/  @P0 BRA `(.L_x_8541) ;  /* 0xfffffffc00e40947 */ /* 0x000fea000383ffff */
.L_x_8540:
[----:B------:R-:W-:Y:S05]  /*1e40*/  BSYNC.RECONVERGENT B1 ;  /* 0x0000000000017941 */ /* 0x000fea0003800200 */
.L_x_8539:
        /* <DEDUP_REMOVED lines=12> */
.L_x_8544:
        /* <DEDUP_REMOVED lines=52> */
.L_x_8543:
[----:B------:R-:W-:Y:S05]  /*2250*/  BSYNC.RECONVERGENT B1 ;  /* 0x0000000000017941 */ /* 0x000fea0003800200 */
.L_x_8542:
        /* <DEDUP_REMOVED lines=31> */
.L_x_8546:
[----:B------:R-:W-:Y:S05]  /*2450*/  BSYNC.RECONVERGENT B1 ;  /* 0x0000000000017941 */ /* 0x000fea0003800200 */
.L_x_8545:
        /* <DEDUP_REMOVED lines=14> */
.L_x_8538:
[----:B------:R-:W-:Y:S05]  /*2540*/  BSYNC.RECONVERGENT B0 ;  /* 0x0000000000007941 */ /* 0x000fea0003800200 */
.L_x_8537:
        /* <DEDUP_REMOVED lines=18> */
.L_x_8548:
[----:B------:R-:W-:Y:S05]  /*2670*/  BSYNC.RECONVERGENT B0 ;  /* 0x0000000000007941 */ /* 0x000fea0003800200 */
.L_x_8547:
        /* <DEDUP_REMOVED lines=26> */
.L_x_8552:
        /* <DEDUP_REMOVED lines=34> */
.L_x_8551:
        /* <DEDUP_REMOVED lines=16> */
.L_x_8550:
[----:B------:R-:W-:Y:S05]  /*2b40*/  BSYNC.RECONVERGENT B6 ;  /* 0x0000000000067941 */ /* 0x000fea0003800200 */
.L_x_8549:
[----:B------:R-:W-:Y:S01]  /*2b50*/  UMOV UR4, 0xffffffff ;  /* 0xffffffff00047882 */ /* 0x000fe20000000000 */
[----:B------:R-:W-:Y:S02]  /*2b60*/  LOP3.LUT R5, R18, 0x1f, RZ, 0xc0, !PT ;  /* 0x0000001f12057812 */ /* 0x000fe400078ec0ff */
[----:B------:R-:W-:Y:S05]  /*2b70*/  BRA.DIV UR4, `(.L_x_8553) ;  /* 0x0000000604e87947 */ /* 0x000fea000b800000 */
[----:B------:R-:W-:Y:S01]  /*2b80*/  HFMA2 R4, -RZ, RZ, 0, 0 ;  /* 0x00000000ff047431 */ /* 0x000fe200000001ff */
[----:B-12---:R-:W-:Y:S01]  /*2b90*/  CS2R R2, SRZ ;  /* 0x0000000000027805 */ /* 0x006fe2000001ff00 */
[----:B0--3--:R-:W-:Y:S01]  /*2ba0*/  IMAD.MOV.U32 R0, RZ, RZ, RZ ;  /* 0x000000ffff007224 */ /* 0x009fe200078e00ff */
[----:B------:R-:W-:-:S03]  /*2bb0*/  MOV R14, RZ ;  /* 0x000000ff000e7202 */ /* 0x000fc60000000f00 */
[----:B------:R-:W-:Y:S01]  /*2bc0*/  FADD.FTZ R0, RZ, R0 ;  /* 0x00000000ff007221 */ /* 0x000fe20000010000 */
[----:B------:R-:W-:Y:S01]  /*2bd0*/  FADD.FTZ R2, RZ, R2 ;  /* 0x00000002ff027221 */ /* 0x000fe20000010000 */
[----:B------:R-:W-:Y:S01]  /*2be0*/  FADD.FTZ R3, RZ, R3 ;  /* 0x00000003ff037221 */ /* 0x000fe20000010000 */
[----:B------:R-:W-:-:S07]  /*2bf0*/  FADD.FTZ R4, RZ, R4 ;  /* 0x00000004ff047221 */ /* 0x000fce0000010000 */
.L_x_8568:
        /* <DEDUP_REMOVED lines=38> */
.L_x_8555:
[----:B------:R-:W-:Y:S05]  /*2e60*/  BSYNC.RECONVERGENT B0 ;  /* 0x0000000000007941 */ /* 0x000fea0003800200 */
.L_x_8554:
        /* <DEDUP_REMOVED lines=19> */
.L_x_8557:
[----:B------:R-:W-:Y:S05]  /*2fa0*/  BSYNC.RECONVERGENT B0 ;  /* 0x0000000000007941 */ /* 0x000fea0003800200 */
.L_x_8556:
        /* <DEDUP_REMOVED lines=17> */
[----:B------:R-:W-:Y:S01]  /*30c0*/  STG.E desc[UR36][R6.64+0x100], R14 ;  /* 0x0001000e06007986 */ /* 0x000fe2000c101924 */
[----:B------:R-:W-:Y:S05]  /*30d0*/  EXIT ;  /* 0x000000000000794d */ /* 0x000fea0003800000 */
.L_x_8524:
        /* <DEDUP_REMOVED lines=16> */
.L_x_8558:
[----:B------:R-:W-:Y:S05]  /*31e0*/  EXIT ;  /* 0x000000000000794d */ /* 0x000fea0003800000 */
.L_x_8526:
[----:B------:R-:W-:Y:S02]  /*31f0*/  HFMA2 R11, -RZ, RZ, 0, 1.847743988037109375e-06 ;  /* 0x0000001fff0b7431 */ /* 0x000fe400000001ff */
[----:B------:R-:W-:Y:S01]  /*3200*/  IMAD.MOV.U32 R12, RZ, RZ, 0x10 ;  /* 0x00000010ff0c7424 */ /* 0x000fe200078e00ff */
[----:B------:R-:W-:-:S07]  /*3210*/  MOV R15, 0xffffffff ;  /* 0xffffffff000f7802 */ /* 0x000fce0000000f00 */
[----:B------:R-:W-:Y:S05]  /*3220*/  WARPSYNC.COLLECTIVE R15, `(.L_x_8559) ;  /* 0x000000000f087348 */ /* 0x000fea0003c00000 */
[----:B------:R0:W1:Y:S02]  /*3230*/  SHFL.BFLY P6, R14, R13, R12, R11 ;  /* 0x0c00000c0d0e7389 */ /* 0x00006400000c000b */
[----:B01----:R-:W-:Y:S05]  /*3240*/  ENDCOLLECTIVE ;  /* 0x000000000000791b */ /* 0x003fea0003800000 */
.L_x_8559:
[----:B------:R-:W-:Y:S01]  /*3250*/  HFMA2 R12, -RZ, RZ, 0, 4.76837158203125e-07 ;  /* 0x00000008ff0c7431 */ /* 0x000fe200000001ff */
[----:B------:R-:W-:-:S05]  /*3260*/  FMNMX.FTZ R0, R14, -3.40282346638528859812e+38, !PT ;  /* 0xff7fffff0e007809 */ /* 0x000fca0007810000 */
[----:B------:R-:W-:-:S07]  /*3270*/  IMAD.MOV.U32 R13, RZ, RZ, R0 ;  /* 0x000000ffff0d7224 */ /* 0x000fce00078e0000 */
[----:B------:R-:W-:Y:S05]  /*3280*/  WARPSYNC.COLLECTIVE R15, `(.L_x_8560) ;  /* 0x000000000f087348 */ /* 0x000fea0003c00000 */
[----:B------:R0:W1:Y:S02]  /*3290*/  SHFL.BFLY P6, R14, R13, R12, R11 ;  /* 0x0c00000c0d0e7389 */ /* 0x00006400000c000b */
[----:B01----:R-:W-:Y:S05]  /*32a0*/  ENDCOLLECTIVE ;  /* 0x000000000000791b */ /* 0x003fea0003800000 */
.L_x_8560:
[----:B------:R-:W-:Y:S01]  /*32b0*/  IMAD.MOV.U32 R12, RZ, RZ, 0x4 ;  /* 0x00000004ff0c7424 */ /* 0x000fe200078e00ff */
[----:B------:R-:W-:-:S04]  /*32c0*/  FMNMX.FTZ R2, R0, R14, !PT ;  /* 0x0000000e00027209 */ /* 0x000fc80007810000 */
[----:B------:R-:W-:-:S07]  /*32d0*/  MOV R13, R2 ;  /* 0x00000002000d7202 */ /* 0x000fce0000000f00 */
[----:B------:R-:W-:Y:S05]  /*32e0*/  WARPSYNC.COLLECTIVE R15, `(.L_x_8561) ;  /* 0x000000000f087348 */ /* 0x000fea0003c00000 */
[----:B------:R0:W1:Y:S02]  /*32f0*/  SHFL.BFLY P6, R14, R13, R12, R11 ;  /* 0x0c00000c0d0e7389 */ /* 0x00006400000c000b */
[----:B01----:R-:W-:Y:S05]  /*3300*/  ENDCOLLECTIVE ;  /* 0x000000000000791b */ /* 0x003fea0003800000 */
.L_x_8561:
[----:B------:R-:W-:Y:S05]  /*3310*/  BRA `(.L_x_8562) ;  /* 0xffffffd800247947 */ /* 0x000fea000383ffff */
.L_x_8553:
[----:B---3--:R-:W-:Y:S01]  /*3320*/  HFMA2 R13, -RZ, RZ, 0, 0 ;  /* 0x00000000ff0d7431 */ /* 0x008fe200000001ff */
[----:B--2---:R-:W-:Y:S01]  /*3330*/  MOV R12, 0x1 ;  /* 0x00000001000c7802 */ /* 0x004fe20000000f00 */
[----:B------:R-:W-:Y:S01]  /*3340*/  IMAD.MOV.U32 R11, RZ, RZ, 0x1f ;  /* 0x0000001fff0b7424 */ /* 0x000fe200078e00ff */
[----:B------:R-:W-:-:S07]  /*3350*/  MOV R15, 0xffffffff ;  /* 0xffffffff000f7802 */ /* 0x000fce0000000f00 */
[----:B01----:R-:W-:Y:S05]  /*3360*/  WARPSYNC.COLLECTIVE R15, `(.L_x_8563) ;  /* 0x000000000f087348 */ /* 0x003fea0003c00000 */
[----:B-1----:R1:W2:Y:S02]  /*3370*/  SHFL.BFLY P6, R14, R13, R12, R11 ;  /* 0x0c00000c0d0e7389 */ /* 0x0022a400000c000b */
[----:B012---:R-:W-:Y:S05]  /*3380*/  ENDCOLLECTIVE ;  /* 0x000000000000791b */ /* 0x007fea0003800000 */
.L_x_8563:
[----:B------:R-:W-:-:S07]  /*3390*/  MOV R0, R14 ;  /* 0x0000000e00007202 */ /* 0x000fce0000000f00 */
[----:B------:R-:W-:Y:S05]  /*33a0*/  WARPSYNC.COLLECTIVE R15, `(.L_x_8564) ;  /* 0x000000000f087348 */ /* 0x000fea0003c00000 */
[----:B------:R0:W1:Y:S02]  /*33b0*/  SHFL.BFLY P6, R14, R13, R12, R11 ;  /* 0x0c00000c0d0e7389 */ /* 0x00006400000c000b */
[----:B01----:R-:W-:Y:S05]  /*33c0*/  ENDCOLLECTIVE ;  /* 0x000000000000791b */ /* 0x003fea0003800000 */
.L_x_8564:
[----:B------:R-:W-:Y:S01]  /*33d0*/  FADD.FTZ R0, RZ, R0 ;  /* 0x00000000ff007221 */ /* 0x000fe20000010000 */
[----:B------:R-:W-:-:S07]  /*33e0*/  IMAD.MOV.U32 R2, RZ, RZ, R14 ;  /* 0x000000ffff027224 */ /* 0x000fce00078e000e */
[----:B------:R-:W-:Y:S05]  /*33f0*/  WARPSYNC.COLLECTIVE R15, `(.L_x_8565) ;  /* 0x000000000f087348 */ /* 0x000fea0003c00000 */
[----:B------:R0:W1:Y:S02]  /*3400*/  SHFL.BFLY P6, R14, R13, R12, R11 ;  /* 0x0c00000c0d0e7389 */ /* 0x00006400000c000b */
[----:B01----:R-:W-:Y:S05]  /*3410*/  ENDCOLLECTIVE ;  /* 0x000000000000791b */ /* 0x003fea0003800000 */
.L_x_8565:
[----:B------:R-:W-:Y:S01]  /*3420*/  FADD.FTZ R2, RZ, R2 ;  /* 0x00000002ff027221 */ /* 0x000fe20000010000 */
[----:B------:R-:W-:-:S07]  /*3430*/  MOV R3, R14 ;  /* 0x0000000e00037202 */ /* 0x000fce0000000f00 */
[----:B------:R-:W-:Y:S05]  /*3440*/  WARPSYNC.COLLECTIVE R15, `(.L_x_8566) ;  /* 0x000000000f087348 */ /* 0x000fea0003c00000 */
[----:B------:R0:W1:Y:S02]  /*3450*/  SHFL.BFLY P6, R14, R13, R12, R11 ;  /* 0x0c00000c0d0e7389 */ /* 0x00006400000c000b */
[----:B01----:R-:W-:Y:S05]  /*3460*/  ENDCOLLECTIVE ;  /* 0x000000000000791b */ /* 0x003fea0003800000 */
.L_x_8566:
[----:B------:R-:W-:Y:S01]  /*3470*/  FADD.FTZ R3, RZ, R3 ;  /* 0x00000003ff037221 */ /* 0x000fe20000010000 */
[----:B------:R-:W-:-:S07]  /*3480*/  MOV R4, R14 ;  /* 0x0000000e00047202 */ /* 0x000fce0000000f00 */
[----:B------:R-:W-:Y:S05]  /*3490*/  WARPSYNC.COLLECTIVE R15, `(.L_x_8567) ;  /* 0x000000000f087348 */ /* 0x000fea0003c00000 */
[----:B------:R0:W1:Y:S02]  /*34a0*/  SHFL.BFLY P6, R14, R13, R12, R11 ;  /* 0x0c00000c0d0e7389 */ /* 0x00006400000c000b */
[----:B01----:R-:W-:Y:S05]  /*34b0*/  ENDCOLLECTIVE ;  /* 0x000000000000791b */ /* 0x003fea0003800000 */
.L_x_8567:
[----:B------:R-:W-:Y:S01]  /*34c0*/  FADD.FTZ R4, RZ, R4 ;  /* 0x00000004ff047221 */ /* 0x000fe20000010000 */
[----:B------:R-:W-:Y:S06]  /*34d0*/  BRA `(.L_x_8568) ;  /* 0xfffffff400c87947 */ /* 0x000fec000383ffff */
.L_x_8569:
        /* <DEDUP_REMOVED lines=10> */
.L_x_27404:


//--------------------- .text._ZN4vllm25paged_attention_v2_kernelIfhLi64ELi8ELi128ELNS_18Fp8KVCacheDataTypeE2ELb1ELi512EEEvPfS2_PT_PKS3_PKT0_S9_ifPKiSB_iPKfiiiSD_SD_iiiii --------------------------
	.section	.text._ZN4vllm25paged_attention_v2_kernelIfhLi64ELi8ELi128ELNS_18Fp8KVCacheDataTypeE2ELb1ELi512EEEvPfS2_PT_PKS3_PKT0_S9_ifPKiSB_iPKfiiiSD_SD_iiiii,"ax",@progbits
	.align	128
        .global         _ZN4vllm25paged_attention_v2_kernelIfhLi64ELi8ELi128ELNS_18Fp8KVCacheDataTypeE2ELb1ELi512EEEvPfS2_PT_PKS3_PKT0_S9_ifPKiSB_iPKfiiiSD_SD_iiiii
        .type           _ZN4vllm25paged_attention_v2_kernelIfhLi64ELi8ELi128ELNS_18Fp8KVCacheDataTypeE2ELb1ELi512EEEvPfS2_PT_PKS3_PKT0_S9_ifPKiSB_iPKfiiiSD_SD_iiiii,@function
        .size           _ZN4vllm25paged_attention_v2_kernelIfhLi64ELi8ELi128ELNS_18Fp8KVCacheDataTypeE2ELb1ELi512EEEvPfS2_PT_PKS3_PKT0_S9_ifPKiSB_iPKfiiiSD_SD_iiiii,(.L_x_27405 - _ZN4vllm25paged_attention_v2_kernelIfhLi64ELi8ELi128ELNS_18Fp8KVCacheDataTypeE2ELb1ELi512EEEvPfS2_PT_PKS3_PKT0_S9_ifPKiSB_iPKfiiiSD_SD_iiiii)
        .other          _ZN4vllm25paged_attention_v2_kernelIfhLi64ELi8ELi128ELNS_18Fp8KVCacheDataTypeE2ELb1ELi512EEEvPfS2_PT_PKS3_PKT0_S9_ifPKiSB_iPKfiiiSD_SD_iiiii,@"STO_CUDA_ENTRY STV_DEFAULT"
_ZN4vllm25paged_attention_v2_kernelIfhLi64ELi8ELi128ELNS_18Fp8KVCacheDataTypeE2ELb1ELi512EEEvPfS2_PT_PKS3_PKT0_S9_ifPKiSB_iPKfiiiSD_SD_iiiii:
.text._ZN4vllm25paged_attention_v2_kernelIfhLi64ELi8ELi128ELNS_18Fp8KVCacheDataTypeE2ELb1ELi512EEEvPfS2_PT_PKS3_PKT0_S9_ifPKiSB_iPKfiiiSD_SD_iiiii:
        /* <DEDUP_REMOVED lines=110> */
.L_x_8570:
        /* <DEDUP_REMOVED lines=20> */
.L_x_8576:
        /* <DEDUP_REMOVED lines=43> */
.L_x_8575:
[----:B------:R-:W-:Y:S05]  /*0ad0*/  BSYNC.RECONVERGENT B0 ;  /* 0x0000000000007941 */ /* 0x000fea0003800200 */
.L_x_8574:
[----:B------:R-:W-:-:S05]  /*0ae0*/  VIADD R14, R14, 0x4 ;  /* 0x000000040e0e7836 */ /* 0x000fca0000000000 */
[----:B------:R-:W-:-:S13]  /*0af0*/  ISETP.GE.U32.AND P0, PT, R14, R5, PT ;  /* 0x000000050e00720c */ /* 0x000fda0003f06070 */
[----:B------:R-:W-:Y:S05]  /*0b00*/  @!P0 BRA `(.L_x_8576) ;  /* 0xfffffffc00448947 */ /* 0x000fea000383ffff */
.L_x_8572:
[----:B------:R-:W-:Y:S05]  /*0b10*/  BSYNC.RECONVERGENT B6 ;  /* 0x0000000000067941 */ /* 0x000fea0003800200 */
.L_x_8571:
        /* <DEDUP_REMOVED lines=8> */
[----:B------:R0:W1:Y:S02]  /*0ba0*/  SHFL.BFLY PT, R14, R2, 0x4, 0x1f ;  /* 0x0c801f00020e7f89 */ /* 0x00006400000e0000 */
.L_x_8611:
        /* <DEDUP_REMOVED lines=42> */
.L_x_8582:
        /* <DEDUP_REMOVED lines=11> */
.L_x_8581:
[----:B------:R-:W-:Y:S05]  /*0f00*/  BSYNC.RECONVERGENT B1 ;  /* 0x0000000000017941 */ /* 0x000fea0003800200 */
.L_x_8580:
        /* <DEDUP_REMOVED lines=12> */
.L_x_8585:
        /* <DEDUP_REMOVED lines=100> */
.L_x_8584:
[----:B------:R-:W-:Y:S05]  /*1610*/  BSYNC.RECONVERGENT B1 ;  /* 0x0000000000017941 */ /* 0x000fea0003800200 */
.L_x_8583:
        /* <DEDUP_REMOVED lines=55> */
.L_x_8587:
[----:B------:R-:W-:Y:S05]  /*1990*/  BSYNC.RECONVERGENT B1 ;  /* 0x0000000000017941 */ /* 0x000fea0003800200 */
.L_x_8586:
        /* <DEDUP_REMOVED lines=26> */
.L_x_8579:
[----:B------:R-:W-:Y:S05]  /*1b40*/  BSYNC.RECONVERGENT B0 ;  /* 0x0000000000007941 */ /* 0x000fea0003800200 */
.L_x_8578:
        /* <DEDUP_REMOVED lines=40> */
.L_x_8592:
[----:B------:R-:W1:Y:S01]  /*1dd0*/  LDS R15, [R3] ;  /* 0x00000000030f7984 */ /* 0x000e620000000800 */
[----:B------:R-:W-:-:S05]  /*1de0*/  VIADD R12, R12, 0x1 ;  /* 0x000000010c0c7836 */ /* 0x000fca0000000000 */
[----:B------:R-:W-:Y:S01]  /*1df0*/  ISETP.NE.AND P0, PT, R12, RZ, PT ;  /* 0x000000ff0c00720c */ /* 0x000fe20003f05270 */
[----:B-1----:R-:W-:-:S05]  /*1e00*/  FMUL.FTZ R14, R15, R2 ;  /* 0x000000020f0e7220 */ /* 0x002fca0000410000 */
[----:B------:R1:W-:Y:S02]  /*1e10*/  STS [R3], R14 ;  /* 0x0000000e03007388 */ /* 0x0003e40000000800 */
[----:B-1----:R-:W-:-:S05]  /*1e20*/  IADD3 R3, PT, PT, R3, 0x200, RZ ;  /* 0x0000020003037810 */ /* 0x002fca0007ffe0ff */
[----:B------:R-:W-:Y:S05]  /*1e30*/  @P0 BRA `(.L_x_8592) ;  /* 0xfffffffc00e40947 */ /* 0x000fea000383ffff */
.L_x_8591:
[----:B------:R-:W-:Y:S05]  /*1e40*/  BSYNC.RECONVERGENT B1 ;  /* 0x0000000000017941 */ /* 0x000fea0003800200 */
.L_x_8590:
        /* <DEDUP_REMOVED lines=12> */
.L_x_8595:
        /* <DEDUP_REMOVED lines=52> */
.L_x_8594:
[----:B------:R-:W-:Y:S05]  /*2250*/  BSYNC.RECONVERGENT B1 ;  /* 0x0000000000017941 */ /* 0x000fea0003800200 */
.L_x_8593:
        /* <DEDUP_REMOVED lines=31> */
.L_x_8597:
[----:B------:R-:W-:Y:S05]  /*2450*/  BSYNC.RECONVERGENT B1 ;  /* 0x0000000000017941 */ /* 0x000fea0003800200 */
.L_x_8596:
        /* <DEDUP_REMOVED lines=14> */
.L_x_8589:
[----:B------:R-:W-:Y:S05]  /*2540*/  BSYNC.RECONVERGENT B0 ;  /* 0x0000000000007941 */ /* 0x000fea0003800200 */
.L_x_8588:
        /* <DEDUP_REMOVED lines=18> */
.L_x_8599:
[----:B------:R-:W-:Y:S05]  /*2670*/  BSYNC.RECONVERGENT B0 ;  /* 0x0000000000007941 */ /* 0x000fea0003800200 */
.L_x_8598:
        /* <DEDUP_REMOVED lines=16> */
[----:B--2---:R-:W-:-:S02]  /*2780*/  IADD3 R15, PT, PT, RZ, -R11, RZ ;  /* 0x8000000bff0f7210 */ /* 0x004fc40007ffe0ff */
[----:B0-----:R-:W-:-:S03]  /*2790*/  IADD3 R2, PT, PT, R13, 0xffffffe, RZ ;  /* 0x0ffffffe0d027810 */ /* 0x001fc60007ffe0ff */
[----:B------:R-:W-:Y:S01]  /*27a0*/  IMAD R13, R15, R4, RZ ;  /* 0x000000040f0d7224 */ /* 0x000fe200078e02ff */
[----:B------:R0:W1:Y:S03]  /*27b0*/  F2I.FTZ.U32.TRUNC.NTZ R3, R2 ;  /* 0x0000000200037305 */ /* 0x000066000021f000 */
[----:B------:R-:W-:Y:S01]  /*27c0*/  IMAD.HI.U32 R10, R11, R13, R10 ;  /* 0x0000000d0b0a7227 */ /* 0x000fe200078e000a */
[----:B------:R-:W-:Y:S02]  /*27d0*/  IABS R11, R8 ;  /* 0x00000008000b7213 */ /* 0x000fe40000000000 */
[----:B0-----:R-:W-:Y:S01]  /*27e0*/  MOV R2, RZ ;  /* 0x000000ff00027202 */ /* 0x001fe20000000f00 */
[----:B-1----:R-:W-:-:S04]  /*27f0*/  IMAD.MOV R21, RZ, RZ, -R3 ;  /* 0x000000ffff157224 */ /* 0x002fc800078e0a03 */
[----:B------:R-:W-:-:S04]  /*2800*/  IMAD R15, R21, R0, RZ ;  /* 0x00000000150f7224 */ /* 0x000fc800078e02ff */
[----:B------:R-:W-:Y:S01]  /*2810*/  IMAD.HI.U32 R2, R3, R15, R2 ;  /* 0x0000000f03027227 */ /* 0x000fe200078e0002 */
[----:B------:R-:W-:-:S07]  /*2820*/  MOV R3, R11 ;  /* 0x0000000b00037202 */ /* 0x000fce0000000f00 */
.L_x_8603:
        /* <DEDUP_REMOVED lines=33> */
.L_x_8602:
        /* <DEDUP_REMOVED lines=16> */
.L_x_8601:
[----:B------:R-:W-:Y:S05]  /*2b40*/  BSYNC.RECONVERGENT B6 ;  /* 0x0000000000067941 */ /* 0x000fea0003800200 */
.L_x_8600:
[----:B------:R-:W-:Y:S01]  /*2b50*/  UMOV UR4, 0xffffffff ;  /* 0xffffffff00047882 */ /* 0x000fe20000000000 */
[----:B------:R-:W-:Y:S02]  /*2b60*/  LOP3.LUT R4, R18, 0x1f, RZ, 0xc0, !PT ;  /* 0x0000001f12047812 */ /* 0x000fe400078ec0ff */
[----:B------:R-:W-:Y:S05]  /*2b70*/  BRA.DIV UR4, `(.L_x_8604) ;  /* 0x0000000604d07947 */ /* 0x000fea000b800000 */
[----:B0--3--:R-:W-:Y:S01]  /*2b80*/  HFMA2 R0, -RZ, RZ, 0, 0 ;  /* 0x00000000ff007431 */ /* 0x009fe200000001ff */
[----:B-12---:R-:W-:Y:S01]  /*2b90*/  CS2R R2, SRZ ;  /* 0x0000000000027805 */ /* 0x006fe2000001ff00 */
[----:B------:R-:W-:-:S05]  /*2ba0*/  IMAD.MOV.U32 R14, RZ, RZ, RZ ;  /* 0x000000ffff0e7224 */ /* 0x000fca00078e00ff */
[----:B------:R-:W-:Y:S01]  /*2bb0*/  FADD.FTZ R2, RZ, R2 ;  /* 0x00000002ff027221 */ /* 0x000fe20000010000 */
[----:B------:R-:W-:Y:S01]  /*2bc0*/  FADD.FTZ R3, RZ, R3 ;  /* 0x00000003ff037221 */ /* 0x000fe20000010000 */
[----:B------:R-:W-:-:S07]  /*2bd0*/  FADD.FTZ R0, RZ, R0 ;  /* 0x00000000ff007221 */ /* 0x000fce0000010000 */
.L_x_8616:
        /* <DEDUP_REMOVED lines=21> */
.L_x_8606:
[----:B------:R-:W-:Y:S05]  /*2d30*/  BSYNC.RECONVERGENT B0 ;  /* 0x0000000000007941 */ /* 0x000fea0003800200 */
.L_x_8605:
        /* <DEDUP_REMOVED lines=9> */
[----:B------:R-:W-:-:S05]  /*2dd0*/  LEA R10, R5, UR4, 0x2 ;  /* 0x00000004050a7c11 */ /* 0x000fca000f8e10ff */
[----:B------:R-:W1:Y:S04]  /*2de0*/  @!P2 LDS R5, [R10] ;  /* 0x000000000a05a984 */ /* 0x000e680000000800 */
[----:B0-----:R-:W0:Y:S04]  /*2df0*/  @!P2 LDS R7, [R10+0x40] ;  /* 0x000040000a07a984 */ /* 0x001e280000000800 */
[----:B------:R-:W2:Y:S04]  /*2e00*/  @!P2 LDS R6, [R10+0x80] ;  /* 0x000080000a06a984 */ /* 0x000ea80000000800 */
[----:B------:R-:W3:Y:S01]  /*2e10*/  @!P2 LDS R9, [R10+0xc0] ;  /* 0x0000c0000a09a984 */ /* 0x000ee20000000800 */
[----:B-1----:R-:W-:Y:S01]  /*2e20*/  @!P2 FADD.FTZ R0, R0, R5 ;  /* 0x000000050000a221 */ /* 0x002fe20000010000 */
[----:B------:R-:W-:Y:S01]  /*2e30*/  @!P3 LEA R5, R4, UR4, 0x2 ;  /* 0x000000040405bc11 */ /* 0x000fe2000f8e10ff */
        /* <DEDUP_REMOVED lines=18> */
[----:B------:R-:W-:Y:S06]  /*2f60*/  @!P0 EXIT ;  /* 0x000000000000894d */ /* 0x000fec0003800000 */
        /* <DEDUP_REMOVED lines=17> */
.L_x_8573:
        /* <DEDUP_REMOVED lines=16> */
.L_x_8607:
[----:B------:R-:W-:Y:S05]  /*3180*/  EXIT ;  /* 0x000000000000794d */ /* 0x000fea0003800000 */
.L_x_8577:
[----:B------:R-:W-:Y:S01]  /*3190*/  HFMA2 R12, -RZ, RZ, 0, 9.5367431640625e-07 ;  /* 0x00000010ff0c7431 */ /* 0x000fe200000001ff */
[----:B------:R-:W-:Y:S01]  /*31a0*/  MOV R11, 0x1f ;  /* 0x0000001f000b7802 */ /* 0x000fe20000000f00 */
[----:B------:R-:W-:-:S07]  /*31b0*/  IMAD.MOV.U32 R15, RZ, RZ, -0x1 ;  /* 0xffffffffff0f7424 */ /* 0x000fce00078e00ff */
[----:B------:R-:W-:Y:S05]  /*31c0*/  WARPSYNC.COLLECTIVE R15, `(.L_x_8608) ;  /* 0x000000000f087348 */ /* 0x000fea0003c00000 */
[----:B------:R0:W1:Y:S02]  /*31d0*/  SHFL.BFLY P6, R14, R13, R12, R11 ;  /* 0x0c00000c0d0e7389 */ /* 0x00006400000c000b */
[----:B01----:R-:W-:Y:S05]  /*31e0*/  ENDCOLLECTIVE ;  /* 0x000000000000791b */ /* 0x003fea0003800000 */
.L_x_8608:
[----:B------:R-:W-:Y:S01]  /*31f0*/  HFMA2 R12, -RZ, RZ, 0, 4.76837158203125e-07 ;  /* 0x00000008ff0c7431 */ /* 0x000fe200000001ff */
[----:B------:R-:W-:-:S04]  /*3200*/  FMNMX.FTZ R0, R14, -3.40282346638528859812e+38, !PT ;  /* 0xff7fffff0e007809 */ /* 0x000fc80007810000 */
[----:B------:R-:W-:-:S07]  /*3210*/  MOV R13, R0 ;  /* 0x00000000000d7202 */ /* 0x000fce0000000f00 */
[----:B------:R-:W-:Y:S05]  /*3220*/  WARPSYNC.COLLECTIVE R15, `(.L_x_8609) ;  /* 0x000000000f087348 */ /* 0x000fea0003c00000 */
[----:B------:R0:W1:Y:S02]  /*3230*/  SHFL.BFLY P6, R14, R13, R12, R11 ;  /* 0x0c00000c0d0e7389 */ /* 0x00006400000c000b */
[----:B01----:R-:W-:Y:S05]  /*3240*/  ENDCOLLECTIVE ;  /* 0x000000000000791b */ /* 0x003fea0003800000 */
.L_x_8609:
[----:B------:R-:W-:Y:S02]  /*3250*/  MOV R12, 0x4 ;  /* 0x00000004000c7802 */ /* 0x000fe40000000f00 */
[----:B------:R-:W-:-:S05]  /*3260*/  FMNMX.FTZ R2, R0, R14, !PT ;  /* 0x0000000e00027209 */ /* 0x000fca0007810000 */
[----:B------:R-:W-:-:S07]  /*3270*/  IMAD.MOV.U32 R13, RZ, RZ, R2 ;  /* 0x000000ffff0d7224 */ /* 0x000fce00078e0002 */
[----:B------:R-:W-:Y:S05]  /*3280*/  WARPSYNC.COLLECTIVE R15, `(.L_x_8610) ;  /* 0x000000000f087348 */ /* 0x000fea0003c00000 */
[----:B------:R0:W1:Y:S02]  /*3290*/  SHFL.BFLY P6, R14, R13, R12, R11 ;  /* 0x0c00000c0d0e7389 */ /* 0x00006400000c000b */
[----:B01----:R-:W-:Y:S05]  /*32a0*/  ENDCOLLECTIVE ;  /* 0x000000000000791b */ /* 0x003fea0003800000 */
.L_x_8610:
[----:B------:R-:W-:Y:S05]  /*32b0*/  BRA `(.L_x_8611) ;  /* 0xffffffd8003c7947 */ /* 0x000fea000383ffff */
.L_x_8604:
[----:B-1-3--:R-:W-:Y:S02]  /*32c0*/  HFMA2 R13, -RZ, RZ, 0, 0 ;  /* 0x00000000ff0d7431 */ /* 0x00afe400000001ff */
[----:B--2---:R-:W-:Y:S01]  /*32d0*/  IMAD.MOV.U32 R12, RZ, RZ, 0x1 ;  /* 0x00000001ff0c7424 */ /* 0x004fe200078e00ff */
[----:B------:R-:W-:Y:S02]  /*32e0*/  MOV R11, 0x1f ;  /* 0x0000001f000b7802 */ /* 0x000fe40000000f00 */
[----:B------:R-:W-:-:S07]  /*32f0*/  MOV R15, 0xffffffff ;  /* 0xffffffff000f7802 */ /* 0x000fce0000000f00 */
[----:B0-----:R-:W-:Y:S05]  /*3300*/  WARPSYNC.COLLECTIVE R15, `(.L_x_8612) ;  /* 0x000000000f087348 */ /* 0x001fea0003c00000 */
[----:B------:R1:W2:Y:S02]  /*3310*/  SHFL.BFLY P6, R14, R13, R12, R11 ;  /* 0x0c00000c0d0e7389 */ /* 0x0002a400000c000b */
[----:B012---:R-:W-:Y:S05]  /*3320*/  ENDCOLLECTIVE ;  /* 0x000000000000791b */ /* 0x007fea0003800000 */
.L_x_8612:
[----:B------:R-:W-:-:S07]  /*3330*/  IMAD.MOV.U32 R0, RZ, RZ, R14 ;  /* 0x000000ffff007224 */ /* 0x000fce00078e000e */
[----:B------:R-:W-:Y:S05]  /*3340*/  WARPSYNC.COLLECTIVE R15, `(.L_x_8613) ;  /* 0x000000000f087348 */ /* 0x000fea0003c00000 */
[----:B------:R0:W1:Y:S02]  /*3350*/  SHFL.BFLY P6, R14, R13, R12, R11 ;  /* 0x0c00000c0d0e7389 */ /* 0x00006400000c000b */
[----:B01----:R-:W-:Y:S05]  /*3360*/  ENDCOLLECTIVE ;  /* 0x000000000000791b */ /* 0x003fea0003800000 */
.L_x_8613:
[----:B------:R-:W-:Y:S01]  /*3370*/  FADD.FTZ R0, RZ, R0 ;  /* 0x00000000ff007221 */ /* 0x000fe20000010000 */
[----:B------:R-:W-:-:S07]  /*3380*/  MOV R2, R14 ;  /* 0x0000000e00027202 */ /* 0x000fce0000000f00 */
[----:B------:R-:W-:Y:S05]  /*3390*/  WARPSYNC.COLLECTIVE R15, `(.L_x_8614) ;  /* 0x000000000f087348 */ /* 0x000fea0003c00000 */
[----:B------:R0:W1:Y:S02]  /*33a0*/  SHFL.BFLY P6, R14, R13, R12, R11 ;  /* 0x0c00000c0d0e7389 */ /* 0x00006400000c000b */
[----:B01----:R-:W-:Y:S05]  /*33b0*/  ENDCOLLECTIVE ;  /* 0x000000000000791b */ /* 0x003fea0003800000 */
.L_x_8614:
[----:B------:R-:W-:Y:S01]  /*33c0*/  FADD.FTZ R2, RZ, R2 ;  /* 0x00000002ff027221 */ /* 0x000fe20000010000 */
[----:B------:R-:W-:-:S07]  /*33d0*/  MOV R3, R14 ;  /* 0x0000000e00037202 */ /* 0x000fce0000000f00 */
[----:B------:R-:W-:Y:S05]  /*33e0*/  WARPSYNC.COLLECTIVE R15, `(.L_x_8615) ;  /* 0x000000000f087348 */ /* 0x000fea0003c00000 */
[----:B------:R0:W1:Y:S02]  /*33f0*/  SHFL.BFLY P6, R14, R13, R12, R11 ;  /* 0x0c00000c0d0e7389 */ /* 0x00006400000c000b */
[----:B01----:R-:W-:Y:S05]  /*3400*/  ENDCOLLECTIVE ;  /* 0x000000000000791b */ /* 0x003fea0003800000 */
.L_x_8615:
[----:B------:R-:W-:Y:S01]  /*3410*/  FADD.FTZ R3, RZ, R3 ;  /* 0x00000003ff037221 */ /* 0x000fe20000010000 */
[----:B------:R-:W-:Y:S06]  /*3420*/  BRA `(.L_x_8616) ;  /* 0xfffffff400ec7947 */ /* 0x000fec000383ffff */
.L_x_8617:
        /* <DEDUP_REMOVED lines=13> */
.L_x_27405:


//--------------------- .text._ZN4vllm25paged_attention_v2_kernelIfhLi32ELi8ELi128ELNS_18Fp8KVCacheDataTypeE2ELb1ELi512EEEvPfS2_PT_PKS3_PKT0_S9_ifPKiSB_iPKfiiiSD_SD_iiiii --------------------------
	.section	.text._ZN4vllm25paged_attention_v2_kernelIfhLi32ELi8ELi128ELNS_18Fp8KVCacheDataTypeE2ELb1ELi512EEEvPfS2_PT_PKS3_PKT0_S9_ifPKiSB_iPKfiiiSD_SD_iiiii,"ax",@progbits
	.align	128
        .global         _ZN4vllm25paged_attention_v2_kernelIfhLi32ELi8ELi128ELNS_18Fp8KVCacheDataTypeE2ELb1ELi512EEEvPfS2_PT_PKS3_PKT0_S9_ifPKiSB_iPKfiiiSD_SD_iiiii
        .type           _ZN4vllm25paged_attention_v2_kernelIfhLi32ELi8ELi128ELNS_18Fp8KVCacheDataTypeE2ELb1ELi512EEEvPfS2_PT_PKS3_PKT0_S9_ifPKiSB_iPKfiiiSD_SD_iiiii,@function
        .size           _ZN4vllm25paged_attention_v2_kernelIfhLi32ELi8ELi128ELNS_18Fp8KVCacheDataTypeE2ELb1ELi512EEEvPfS2_PT_PKS3_PKT0_S9_ifPKiSB_iPKfiiiSD_SD_iiiii,(.L_x_27406 - _ZN4vllm25paged_attention_v2_kernelIfhLi32ELi8ELi128ELNS_18Fp8KVCacheDataTypeE2ELb1ELi512EEEvPfS2_PT_PKS3_PKT0_S9_ifPKiSB_iPKfiiiSD_SD_iiiii)
        .other          _ZN4vllm25paged_attention_v2_kernelIfhLi32ELi8ELi128ELNS_18Fp8KVCacheDataTypeE2ELb1ELi512EEEvPfS2_PT_PKS3_PKT0_S9_ifPKiSB_iPKfiiiSD_SD_iiiii,@"STO_CUDA_ENTRY STV_DEFAULT"
_ZN4vllm25paged_attention_v2_kernelIfhLi32ELi8ELi128ELNS_18Fp8KVCacheDataTypeE2ELb1ELi512EEEvPfS2_PT_PKS3_PKT0_S9_ifPKiSB_iPKfiiiSD_SD_iiiii:
.text._ZN4vllm25paged_attention_v2_kernelIfhLi32ELi8ELi128ELNS_18Fp8KVCacheDataTypeE2ELb1ELi512EEEvPfS2_PT_PKS3_PKT0_S9_ifPKiSB_iPKfiiiSD_SD_iiiii:
        /* <DEDUP_REMOVED lines=112> */
.L_x_8618:
        /* <DEDUP_REMOVED lines=25> */
.L_x_8622:
        /* <DEDUP_REMOVED lines=41> */
.L_x_8620:
[----:B------:R-:W-:Y:S05]  /*0b20*/  BSYNC.RECONVERGENT B6 ;  /* 0x0000000000067941 */ /* 0x000fea0003800200 */
.L_x_8619:
[----:B------:R-:W-:Y:S01]  /*0b30*/  UMOV UR4, 0xffffffff ;  /* 0xffffffff00047882 */ /* 0x000fe20000000000 */
[----:B------:R-:W-:Y:S01]  /*0b40*/  IMAD.SHL.U32 R10, R19, 0x200, RZ ;  /* 0x00000200130a7824 */ /* 0x000fe200078e00ff */
        /* <DEDUP_REMOVED lines=9> */
.L_x_8655:
        /* <DEDUP_REMOVED lines=40> */
.L_x_8628:
        /* <DEDUP_REMOVED lines=11> */
.L_x_8627:
[----:B------:R-:W-:Y:S05]  /*0f10*/  BSYNC.RECONVERGENT B1 ;  /* 0x0000000000017941 */ /* 0x000fea0003800200 */
.L_x_8626:
        /* <DEDUP_REMOVED lines=12> */
.L_x_8631:
        /* <DEDUP_REMOVED lines=100> */
.L_x_8630:
[----:B------:R-:W-:Y:S05]  /*1620*/  BSYNC.RECONVERGENT B1 ;  /* 0x0000000000017941 */ /* 0x000fea0003800200 */
.L_x_8629:
        /* <DEDUP_REMOVED lines=55> */
.L_x_8633:
[----:B------:R-:W-:Y:S05]  /*19a0*/  BSYNC.RECONVERGENT B1 ;  /* 0x0000000000017941 */ /* 0x000fea0003800200 */
.L_x_8632:
        /* <DEDUP_REMOVED lines=26> */
.L_x_8625:
[----:B------:R-:W-:Y:S05]  /*1b50*/  BSYNC.RECONVERGENT B0 ;  /* 0x0000000000007941 */ /* 0x000fea0003800200 */
.L_x_8624:
        /* <DEDUP_REMOVED lines=40> */
.L_x_8638:
[----:B------:R-:W1:Y:S01]  /*1de0*/  LDS R15, [R7] ;  /* 0x00000000070f7984 */ /* 0x000e620000000800 */
[----:B------:R-:W-:-:S05]  /*1df0*/  VIADD R13, R13, 0x1 ;  /* 0x000000010d0d7836 */ /* 0x000fca0000000000 */
[----:B------:R-:W-:Y:S01]  /*1e00*/  ISETP.NE.AND P0, PT, R13, RZ, PT ;  /* 0x000000ff0d00720c */ /* 0x000fe20003f05270 */
[----:B-1----:R-:W-:-:S05]  /*1e10*/  FMUL.FTZ R20, R15, R2 ;  /* 0x000000020f147220 */ /* 0x002fca0000410000 */
[----:B------:R1:W-:Y:S02]  /*1e20*/  STS [R7], R20 ;  /* 0x0000001407007388 */ /* 0x0003e40000000800 */
[----:B-1----:R-:W-:-:S05]  /*1e30*/  IADD3 R7, PT, PT, R7, 0x200, RZ ;  /* 0x0000020007077810 */ /* 0x002fca0007ffe0ff */
[----:B------:R-:W-:Y:S05]  /*1e40*/  @P0 BRA `(.L_x_8638) ;  /* 0xfffffffc00e40947 */ /* 0x000fea000383ffff */
.L_x_8637:
[----:B------:R-:W-:Y:S05]  /*1e50*/  BSYNC.RECONVERGENT B1 ;  /* 0x0000000000017941 */ /* 0x000fea0003800200 */
.L_x_8636:
        /* <DEDUP_REMOVED lines=12> */
.L_x_8641:
        /* <DEDUP_REMOVED lines=52> */
.L_x_8640:
[----:B------:R-:W-:Y:S05]  /*2260*/  BSYNC.RECONVERGENT B1 ;  /* 0x0000000000017941 */ /* 0x000fea0003800200 */
.L_x_8639:
        /* <DEDUP_REMOVED lines=31> */
.L_x_8643:
[----:B------:R-:W-:Y:S05]  /*2460*/  BSYNC.RECONVERGENT B1 ;  /* 0x0000000000017941 */ /* 0x000fea0003800200 */
.L_x_8642:
        /* <DEDUP_REMOVED lines=14> */
.L_x_8635:
[----:B------:R-:W-:Y:S05]  /*2550*/  BSYNC.RECONVERGENT B0 ;  /* 0x0000000000007941 */ /* 0x000fea0003800200 */
.L_x_8634:
        /* <DEDUP_REMOVED lines=18> */
.L_x_8645:
[----:B------:R-:W-:Y:S05]  /*2680*/  BSYNC.RECONVERGENT B0 ;  /* 0x0000000000007941 */ /* 0x000fea0003800200 */
.L_x_8644:
[----:B------:R-:W-:Y:S04]  /*2690*/  BSSY.RECONVERGENT B6, `(.L_x_8646) ;  /* 0x000004c000067945 */ /* 0x000fe80003800200 */
        /* <DEDUP_REMOVED lines=25> */
.L_x_8649:
        /* <DEDUP_REMOVED lines=34> */
.L_x_8648:
        /* <DEDUP_REMOVED lines=16> */
.L_x_8647:
[----:B------:R-:W-:Y:S05]  /*2b50*/  BSYNC.RECONVERGENT B6 ;  /* 0x0000000000067941 */ /* 0x000fea0003800200 */
.L_x_8646:
[----:B------:R-:W-:Y:S01]  /*2b60*/  UMOV UR4, 0xffffffff ;  /* 0xffffffff00047882 */ /* 0x000fe20000000000 */
[----:B------:R-:W-:Y:S02]  /*2b70*/  LOP3.LUT R3, R18, 0x1f, RZ, 0xc0, !PT ;  /* 0x0000001f12037812 */ /* 0x000fe400078ec0ff */
[----:B------:R-:W-:Y:S05]  /*2b80*/  BRA.DIV UR4, `(.L_x_8650) ;  /* 0x0000000604687947 */ /* 0x000fea000b800000 */
[----:B0--3--:R-:W-:Y:S02]  /*2b90*/  HFMA2 R0, -RZ, RZ, 0, 0 ;  /* 0x00000000ff007431 */ /* 0x009fe400000001ff */
[----:B-1----:R-:W-:-:S03]  /*2ba0*/  IMAD.MOV.U32 R14, RZ, RZ, RZ ;  /* 0x000000ffff0e7224 */ /* 0x002fc600078e00ff */
[----:B------:R-:W-:-:S07]  /*2bb0*/  FADD.FTZ R0, RZ, R0 ;  /* 0x00000000ff007221 */ /* 0x000fce0000010000 */
.L_x_8658:
[----:B------:R-:W-:Y:S05]  /*2bc0*/  WARPSYNC.ALL ;  /* 0x0000000000007948 */ /* 0x000fea0003800000 */
[----:B------:R-:W0:Y:S08]  /*2bd0*/  S2UR UR5, SR_CgaCtaId ;  /* 0x00000000000579c3 */ /* 0x000e300000008800 */
[----:B------:R-:W-:Y:S01]  /*2be0*/  BAR.SYNC.DEFER_BLOCKING 0x0 ;  /* 0x0000000000007b1d */ /* 0x000fe20000010000 */
[C---:B------:R-:W-:Y:S01]  /*2bf0*/  LOP3.LUT R4, R18.reuse, 0x1, RZ, 0xc0, !PT ;  /* 0x0000000112047812 */ /* 0x040fe200078ec0ff */
[----:B------:R-:W-:Y:S01]  /*2c00*/  FADD.FTZ R5, RZ, R14 ;  /* 0x0000000eff057221 */ /* 0x000fe20000010000 */
[----:B--2---:R-:W-:-:S02]  /*2c10*/  LOP3.LUT R2, R18, 0x3c0, RZ, 0xc0, !PT ;  /* 0x000003c012027812 */ /* 0x004fc400078ec0ff */
[----:B------:R-:W-:Y:S01]  /*2c20*/  ISETP.NE.U32.AND P0, PT, R4, 0x1, PT ;  /* 0x000000010400780c */ /* 0x000fe20003f05070 */
[----:B------:R-:W-:Y:S01]  /*2c30*/  UMOV UR4, 0x400 ;  /* 0x0000040000047882 */ /* 0x000fe20000000000 */
[----:B------:R-:W-:Y:S01]  /*2c40*/  SHF.R.U32.HI R3, RZ, 0x1, R3 ;  /* 0x00000001ff037819 */ /* 0x000fe20000011603 */
[----:B------:R-:W-:Y:S01]  /*2c50*/  UIADD3 UR4, UPT, UPT, UR4, 0x20, URZ ;  /* 0x0000002004047890 */ /* 0x000fe2000fffe0ff */
[----:B------:R-:W-:Y:S02]  /*2c60*/  ISETP.NE.OR P1, PT, R2, 0x40, !P0 ;  /* 0x000000400200780c */ /* 0x000fe40004725670 */
[----:B------:R-:W-:Y:S02]  /*2c70*/  LOP3.LUT R2, R3, 0x3e0, R18, 0xf8, !PT ;  /* 0x000003e003027812 */ /* 0x000fe400078ef812 */
[C---:B------:R-:W-:Y:S02]  /*2c80*/  LOP3.LUT P2, RZ, R18.reuse, 0x3c1, RZ, 0xc0, !PT ;  /* 0x000003c112ff7812 */ /* 0x040fe4000784c0ff */
[----:B------:R-:W-:-:S04]  /*2c90*/  LOP3.LUT R6, R18, 0x3e1, RZ, 0xc0, !PT ;  /* 0x000003e112067812 */ /* 0x000fc800078ec0ff */
[----:B------:R-:W-:Y:S01]  /*2ca0*/  ISETP.NE.AND P3, PT, R6, 0x20, PT ;  /* 0x000000200600780c */ /* 0x000fe20003f65270 */
[----:B0-----:R-:W-:-:S06]  /*2cb0*/  ULEA UR4, UR5, UR4, 0x18 ;  /* 0x0000000405047291 */ /* 0x001fcc000f8ec0ff */
[----:B------:R-:W-:-:S06]  /*2cc0*/  LEA R2, R2, UR4, 0x2 ;  /* 0x0000000402027c11 */ /* 0x000fcc000f8e10ff */
[----:B------:R-:W-:Y:S01]  /*2cd0*/  @!P3 LEA R3, R3, UR4, 0x2 ;  /* 0x000000040303bc11 */ /* 0x000fe2000f8e10ff */
[----:B------:R-:W-:Y:S04]  /*2ce0*/  @!P1 STS [R2+-0x100], R0 ;  /* 0xffff000002009388 */ /* 0x000fe80000000800 */
[----:B------:R-:W-:Y:S01]  /*2cf0*/  @!P1 STS [R2+-0xc0], R5 ;  /* 0xffff400502009388 */ /* 0x000fe20000000800 */
[----:B------:R-:W-:Y:S01]  /*2d00*/  BAR.SYNC.DEFER_BLOCKING 0x0 ;  /* 0x0000000000007b1d */ /* 0x000fe20000010000 */
[----:B------:R-:W-:-:S05]  /*2d10*/  ISETP.NE.AND P1, PT, R6, RZ, PT ;  /* 0x000000ff0600720c */ /* 0x000fca0003f25270 */
[----:B------:R-:W0:Y:S04]  /*2d20*/  @!P2 LDS R7, [R2] ;  /* 0x000000000207a984 */ /* 0x000e280000000800 */
[----:B------:R-:W1:Y:S01]  /*2d30*/  @!P2 LDS R4, [R2+0x40] ;  /* 0x000040000204a984 */ /* 0x000e620000000800 */
[----:B0-----:R-:W-:Y:S01]  /*2d40*/  @!P2 FADD.FTZ R0, R0, R7 ;  /* 0x000000070000a221 */ /* 0x001fe20000010000 */
[----:B------:R-:W-:Y:S01]  /*2d50*/  BAR.SYNC.DEFER_BLOCKING 0x0 ;  /* 0x0000000000007b1d */ /* 0x000fe20000010000 */
[----:B-1----:R-:W-:Y:S01]  /*2d60*/  @!P2 FADD.FTZ R5, R5, R4 ;  /* 0x000000040505a221 */ /* 0x002fe20000010000 */
[----:B------:R-:W-:-:S04]  /*2d70*/  ISETP.GT.U32.AND P2, PT, R18, 0x1f, PT ;  /* 0x0000001f1200780c */ /* 0x000fc80003f44070 */
[----:B------:R0:W-:Y:S04]  /*2d80*/  @!P3 STS [R3], R0 ;  /* 0x000000000300b388 */ /* 0x0001e80000000800 */
[----:B------:R0:W-:Y:S01]  /*2d90*/  @!P3 STS [R3+0x40], R5 ;  /* 0x000040050300b388 */ /* 0x0001e20000000800 */
[----:B------:R-:W-:Y:S06]  /*2da0*/  BAR.SYNC.DEFER_BLOCKING 0x0 ;  /* 0x0000000000007b1d */ /* 0x000fec0000010000 */
[----:B------:R0:W1:Y:S04]  /*2db0*/  @!P1 LDS R7, [R2] ;  /* 0x0000000002079984 */ /* 0x0000680000000800 */
[----:B------:R0:W2:Y:S01]  /*2dc0*/  @!P1 LDS R4, [R2+0x40] ;  /* 0x0000400002049984 */ /* 0x0000a20000000800 */
[----:B------:R-:W-:Y:S06]  /*2dd0*/  BAR.SYNC.DEFER_BLOCKING 0x0 ;  /* 0x0000000000007b1d */ /* 0x000fec0000010000 */
[----:B------:R-:W-:Y:S05]  /*2de0*/  @P2 EXIT ;  /* 0x000000000000294d */ /* 0x000fea0003800000 */
[----:B------:R-:W-:-:S04]  /*2df0*/  IMAD R16, R22, R16, R17 ;  /* 0x0000001016107224 */ /* 0x000fc800078e0211 */
[----:B0-----:R-:W-:Y:S01]  /*2e00*/  IMAD R2, R16, UR38, RZ ;  /* 0x0000002610027c24 */ /* 0x001fe2000f8e02ff */
[----:B------:R-:W-:Y:S06]  /*2e10*/  @!P0 EXIT ;  /* 0x000000000000894d */ /* 0x000fec0003800000 */
[----:B------:R-:W0:Y:S01]  /*2e20*/  LDCU.64 UR4, c[0x0][0x390] ;  /* 0x00007200ff0477ac */ /* 0x000e220008000a00 */
[----:B------:R-:W-:Y:S01]  /*2e30*/  SHF.L.U32 R2, R2, 0x5, RZ ;  /* 0x0000000502027819 */ /* 0x000fe200000006ff */
[----:B-1----:R-:W-:Y:S01]  /*2e40*/  @!P1 FADD.FTZ R0, R0, R7 ;  /* 0x0000000700009221 */ /* 0x002fe20000010000 */
[----:B------:R-:W-:Y:S01]  /*2e50*/  SHF.R.U32.HI R3, RZ, 0x1, R18 ;  /* 0x00000001ff037819 */ /* 0x000fe20000011612 */
[----:B--2---:R-:W-:Y:S01]  /*2e60*/  @!P1 FADD.FTZ R5, R5, R4 ;  /* 0x0000000405059221 */ /* 0x004fe20000010000 */
[----:B------:R-:W-:-:S04]  /*2e70*/  SHF.L.U32 R19, R19, 0x5, RZ ;  /* 0x0000000513137819 */ /* 0x000fc800000006ff */
[----:B------:R-:W-:-:S04]  /*2e80*/  IADD3 R3, P0, P2, R3, R2, R19 ;  /* 0x0000000203037210 */ /* 0x000fc80007a1e013 */
[----:B------:R-:W-:Y:S02]  /*2e90*/  IADD3.X R6, PT, PT, RZ, RZ, RZ, P0, P2 ;  /* 0x000000ffff067210 */ /* 0x000fe400007e44ff */
[----:B0-----:R-:W-:-:S04]  /*2ea0*/  LEA R2, P0, R3, UR4, 0x2 ;  /* 0x0000000403027c11 */ /* 0x001fc8000f8010ff */
[----:B------:R-:W-:-:S05]  /*2eb0*/  LEA.HI.X R3, R3, UR5, R6, 0x2, P0 ;  /* 0x0000000503037c11 */ /* 0x000fca00080f1406 */
[----:B------:R-:W-:Y:S04]  /*2ec0*/  STG.E desc[UR36][R2.64], R0 ;  /* 0x0000000002007986 */ /* 0x000fe8000c101924 */
[----:B------:R-:W-:Y:S01]  /*2ed0*/  STG.E desc[UR36][R2.64+0x40], R5 ;  /* 0x0000400502007986 */ /* 0x000fe2000c101924 */
[----:B------:R-:W-:Y:S05]  /*2ee0*/  EXIT ;  /* 0x000000000000794d */ /* 0x000fea0003800000 */
.L_x_8621:
        /* <DEDUP_REMOVED lines=16> */
.L_x_8651:
[----:B------:R-:W-:Y:S05]  /*2ff0*/  EXIT ;  /* 0x000000000000794d */ /* 0x000fea0003800000 */
.L_x_8623:
[----:B------:R-:W-:Y:S02]  /*3000*/  HFMA2 R11, -RZ, RZ, 0, 1.847743988037109375e-06 ;  /* 0x0000001fff0b7431 */ /* 0x000fe400000001ff */
[----:B------:R-:W-:Y:S01]  /*3010*/  IMAD.MOV.U32 R12, RZ, RZ, 0x10 ;  /* 0x00000010ff0c7424 */ /* 0x000fe200078e00ff */
[----:B------:R-:W-:-:S07]  /*3020*/  MOV R15, 0xffffffff ;  /* 0xffffffff000f7802 */ /* 0x000fce0000000f00 */
[----:B------:R-:W-:Y:S05]  /*3030*/  WARPSYNC.COLLECTIVE R15, `(.L_x_8652) ;  /* 0x000000000f087348 */ /* 0x000fea0003c00000 */
[----:B------:R0:W1:Y:S02]  /*3040*/  SHFL.BFLY P6, R14, R13, R12, R11 ;  /* 0x0c00000c0d0e7389 */ /* 0x00006400000c000b */
[----:B01----:R-:W-:Y:S05]  /*3050*/  ENDCOLLECTIVE ;  /* 0x000000000000791b */ /* 0x003fea0003800000 */
.L_x_8652:
[----:B------:R-:W-:Y:S01]  /*3060*/  HFMA2 R12, -RZ, RZ, 0, 4.76837158203125e-07 ;  /* 0x00000008ff0c7431 */ /* 0x000fe200000001ff */
[----:B------:R-:W-:-:S05]  /*3070*/  FMNMX.FTZ R0, R14, -3.40282346638528859812e+38, !PT ;  /* 0xff7fffff0e007809 */ /* 0x000fca0007810000 */
[----:B------:R-:W-:-:S07]  /*3080*/  IMAD.MOV.U32 R13, RZ, RZ, R0 ;  /* 0x000000ffff0d7224 */ /* 0x000fce00078e0000 */
[----:B------:R-:W-:Y:S05]  /*3090*/  WARPSYNC.COLLECTIVE R15, `(.L_x_8653) ;  /* 0x000000000f087348 */ /* 0x000fea0003c00000 */
[----:B------:R0:W1:Y:S02]  /*30a0*/  SHFL.BFLY P6, R14, R13, R12, R11 ;  /* 0x0c00000c0d0e7389 */ /* 0x00006400000c000b */
[----:B01----:R-:W-:Y:S05]  /*30b0*/  ENDCOLLECTIVE ;  /* 0x000000000000791b */ /* 0x003fea0003800000 */
.L_x_8653:
[----:B------:R-:W-:Y:S01]  /*30c0*/  IMAD.MOV.U32 R12, RZ, RZ, 0x4 ;  /* 0x00000004ff0c7424 */ /* 0x000fe200078e00ff */
[----:B------:R-:W-:-:S04]  /*30d0*/  FMNMX.FTZ R2, R0, R14, !PT ;  /* 0x0000000e00027209 */ /* 0x000fc80007810000 */
[----:B------:R-:W-:-:S07]  /*30e0*/  MOV R13, R2 ;  /* 0x00000002000d7202 */ /* 0x000fce0000000f00 */
[----:B------:R-:W-:Y:S05]  /*30f0*/  WARPSYNC.COLLECTIVE R15, `(.L_x_8654) ;  /* 0x000000000f087348 */ /* 0x000fea0003c00000 */
[----:B------:R0:W1:Y:S02]  /*3100*/  SHFL.BFLY P6, R14, R13, R12, R11 ;  /* 0x0c00000c0d0e7389 */ /* 0x00006400000c000b */
[----:B01----:R-:W-:Y:S05]  /*3110*/  ENDCOLLECTIVE ;  /* 0x000000000000791b */ /* 0x003fea0003800000 */
.L_x_8654:
[----:B------:R-:W-:Y:S05]  /*3120*/  BRA `(.L_x_8655) ;  /* 0xffffffd800ac7947 */ /* 0x000fea000383ffff */
.L_x_8650:
[----:B---3--:R-:W-:Y:S01]  /*3130*/  HFMA2 R13, -RZ, RZ, 0, 0 ;  /* 0x00000000ff0d7431 */ /* 0x008fe200000001ff */
[----:B--2---:R-:W-:Y:S01]  /*3140*/  MOV R12, 0x1 ;  /* 0x00000001000c7802 */ /* 0x004fe20000000f00 */
[----:B------:R-:W-:Y:S01]  /*3150*/  IMAD.MOV.U32 R11, RZ, RZ, 0x1f ;  /* 0x0000001fff0b7424 */ /* 0x000fe200078e00ff */
[----:B------:R-:W-:-:S07]  /*3160*/  MOV R15, 0xffffffff ;  /* 0xffffffff000f7802 */ /* 0x000fce0000000f00 */
[----:B01----:R-:W-:Y:S05]  /*3170*/  WARPSYNC.COLLECTIVE R15, `(.L_x_8656) ;  /* 0x000000000f087348 */ /* 0x003fea0003c00000 */
[----:B-1----:R1:W2:Y:S02]  /*3180*/  SHFL.BFLY P6, R14, R13, R12, R11 ;  /* 0x0c00000c0d0e7389 */ /* 0x0022a400000c000b */
[----:B012---:R-:W-:Y:S05]  /*3190*/  ENDCOLLECTIVE ;  /* 0x000000000000791b */ /* 0x007fea0003800000 */
.L_x_8656:
[----:B------:R-:W-:-:S07]  /*31a0*/  MOV R0, R14 ;  /* 0x0000000e00007202 */ /* 0x000fce0000000f00 */
[----:B------:R-:W-:Y:S05]  /*31b0*/  WARPSYNC.COLLECTIVE R15, `(.L_x_8657) ;  /* 0x000000000f087348 */ /* 0x000fea0003c00000 */
[----:B------:R0:W1:Y:S02]  /*31c0*/  SHFL.BFLY P6, R14, R13, R12, R11 ;  /* 0x0c00000c0d0e7389 */ /* 0x00006400000c000b */
[----:B01----:R-:W-:Y:S05]  /*31d0*/  ENDCOLLECTIVE ;  /* 0x000000000000791b */ /* 0x003fea0003800000 */
.L_x_8657:
[----:B------:R-:W-:Y:S01]  /*31e0*/  FADD.FTZ R0, RZ, R0 ;  /* 0x00000000ff007221 */ /* 0x000fe20000010000 */
[----:B------:R-:W-:Y:S06]  /*31f0*/  BRA `(.L_x_8658) ;  /* 0xfffffff800707947 */ /* 0x000fec000383ffff */
.L_x_8659:
        /* <DEDUP_REMOVED lines=16> */
.L_x_27406:


//--------------------- .text._ZN4vllm25paged_attention_v2_kernelI13__nv_bfloat16hLi256ELi32ELi128ELNS_18Fp8KVCacheDataTypeE1ELb0ELi512EEEvPfS3_PT_PKS4_PKT0_SA_ifPKiSC_iPKfiiiSE_SE_iiiii --------------------------
	.section	.text._ZN4vllm25paged_attention_v2_kernelI13__nv_bfloat16hLi256ELi32ELi128ELNS_18Fp8KVCacheDataTypeE1ELb0ELi512EEEvPfS3_PT_PKS4_PKT0_SA_ifPKiSC_iPKfiiiSE_SE_iiiii,"ax",@progbits
	.align	128
        .global         _ZN4vllm25paged_attention_v2_kernelI13__nv_bfloat16hLi256ELi32ELi128ELNS_18Fp8KVCacheDataTypeE1ELb0ELi512EEEvPfS3_PT_PKS4_PKT0_SA_ifPKiSC_iPKfiiiSE_SE_iiiii
        .type           _ZN4vllm25paged_attention_v2_kernelI13__nv_bfloat16hLi256ELi32ELi128ELNS_18Fp8KVCacheDataTypeE1ELb0ELi512EEEvPfS3_PT_PKS4_PKT0_SA_ifPKiSC_iPKfiiiSE_SE_iiiii,@function
        .size           _ZN4vllm25paged_attention_v2_kernelI13__nv_bfloat16hLi256ELi32ELi128ELNS_18Fp8KVCacheDataTypeE1ELb0ELi512EEEvPfS3_PT_PKS4_PKT0_SA_ifPKiSC_iPKfiiiSE_SE_iiiii,(.L_x_27407 - _ZN4vllm25paged_attention_v2_kernelI13__nv_bfloat16hLi256ELi32ELi128ELNS_18Fp8KVCacheDataTypeE1ELb0ELi512EEEvPfS3_PT_PKS4_PKT0_SA_ifPKiSC_iPKfiiiSE_SE_iiiii)
        .other          _ZN4vllm25paged_attention_v2_kernelI13__nv_bfloat16hLi256ELi32ELi128ELNS_18Fp8KVCacheDataTypeE1ELb0ELi512EEEvPfS3_PT_PKS4_PKT0_SA_ifPKiSC_iPKfiiiSE_SE_iiiii,@"STO_CUDA_ENTRY STV_DEFAULT"
_ZN4vllm25paged_attention_v2_kernelI13__nv_bfloat16hLi256ELi32ELi128ELNS_18Fp8KVCacheDataTypeE1ELb0ELi512EEEvPfS3_PT_PKS4_PKT0_SA_ifPKiSC_iPKfiiiSE_SE_iiiii:
.text._ZN4vllm25paged_attention_v2_kernelI13__nv_bfloat16hLi256ELi32ELi128ELNS_18Fp8KVCacheDataTypeE1ELb0ELi512EEEvPfS3_PT_PKS4_PKT0_SA_ifPKiSC_iPKfiiiSE_SE_iiiii:
        /* <DEDUP_REMOVED lines=52> */
.L_x_8661:
[----:B------:R-:W-:Y:S05]  /*0340*/  BSYNC.RECONVERGENT B6 ;  /* 0x0000000000067941 */ /* 0x000fea0003800200 */
.L_x_8660:
        /* <DEDUP_REMOVED lines=12> */
.L_x_8698:
        /* <DEDUP_REMOVED lines=40> */
.L_x_8667:
        /* <DEDUP_REMOVED lines=11> */
.L_x_8666:
[----:B------:R-:W-:Y:S05]  /*0740*/  BSYNC.RECONVERGENT B1 ;  /* 0x0000000000017941 */ /* 0x000fea0003800200 */
.L_x_8665:
        /* <DEDUP_REMOVED lines=13> */
.L_x_8670:
        /* <DEDUP_REMOVED lines=100> */
.L_x_8669:
[----:B------:R-:W-:Y:S05]  /*0e60*/  BSYNC.RECONVERGENT B1 ;  /* 0x0000000000017941 */ /* 0x000fea0003800200 */
.L_x_8668:
        /* <DEDUP_REMOVED lines=55> */
.L_x_8672:
[----:B------:R-:W-:Y:S05]  /*11e0*/  BSYNC.RECONVERGENT B1 ;  /* 0x0000000000017941 */ /* 0x000fea0003800200 */
.L_x_8671:
        /* <DEDUP_REMOVED lines=26> */
.L_x_8664:
[----:B------:R-:W-:Y:S05]  /*1390*/  BSYNC.RECONVERGENT B0 ;  /* 0x0000000000007941 */ /* 0x000fea0003800200 */
.L_x_8663:
        /* <DEDUP_REMOVED lines=40> */
.L_x_8677:
[----:B------:R-:W1:Y:S01]  /*1620*/  LDS R9, [R5] ;  /* 0x0000000005097984 */ /* 0x000e620000000800 */
[----:B------:R-:W-:-:S04]  /*1630*/  IADD3 R8, PT, PT, R8, 0x1, RZ ;  /* 0x0000000108087810 */ /* 0x000fc80007ffe0ff */
[----:B------:R-:W-:Y:S01]  /*1640*/  ISETP.NE.AND P0, PT, R8, RZ, PT ;  /* 0x000000ff0800720c */ /* 0x000fe20003f05270 */
[----:B-1----:R-:W-:-:S05]  /*1650*/  FMUL.FTZ R10, R9, R2 ;  /* 0x00000002090a7220 */ /* 0x002fca0000410000 */
[----:B------:R1:W-:Y:S02]  /*1660*/  STS [R5], R10 ;  /* 0x0000000a05007388 */ /* 0x0003e40000000800 */
[----:B-1----:R-:W-:-:S05]  /*1670*/  IADD3 R5, PT, PT, R5, 0x200, RZ ;  /* 0x0000020005057810 */ /* 0x002fca0007ffe0ff */
[----:B------:R-:W-:Y:S05]  /*1680*/  @P0 BRA `(.L_x_8677) ;  /* 0xfffffffc00e40947 */ /* 0x000fea000383ffff */
.L_x_8676:
[----:B------:R-:W-:Y:S05]  /*1690*/  BSYNC.RECONVERGENT B1 ;  /* 0x0000000000017941 */ /* 0x000fea0003800200 */
.L_x_8675:
        /* <DEDUP_REMOVED lines=13> */
.L_x_8680:
        /* <DEDUP_REMOVED lines=52> */
.L_x_8679:
[----:B------:R-:W-:Y:S05]  /*1ab0*/  BSYNC.RECONVERGENT B1 ;  /* 0x0000000000017941 */ /* 0x000fea0003800200 */
.L_x_8678:
        /* <DEDUP_REMOVED lines=31> */
.L_x_8682:
[----:B------:R-:W-:Y:S05]  /*1cb0*/  BSYNC.RECONVERGENT B1 ;  /* 0x0000000000017941 */ /* 0x000fea0003800200 */
.L_x_8681:
        /* <DEDUP_REMOVED lines=14> */
.L_x_8674:
[----:B------:R-:W-:Y:S05]  /*1da0*/  BSYNC.RECONVERGENT B0 ;  /* 0x0000000000007941 */ /* 0x000fea0003800200 */
.L_x_8673:
        /* <DEDUP_REMOVED lines=25> */
.L_x_8684:
[----:B------:R-:W-:Y:S05]  /*1f40*/  BSYNC.RECONVERGENT B0 ;  /* 0x0000000000007941 */ /* 0x000fea0003800200 */
.L_x_8683:
        /* <DEDUP_REMOVED lines=59> */
.L_x_8686:
[----:B------:R-:W-:Y:S05]  /*2300*/  BSYNC.RECONVERGENT B0 ;  /* 0x0000000000007941 */ /* 0x000fea0003800200 */
.L_x_8685:
        /* <DEDUP_REMOVED lines=79> */
.L_x_8688:
[----:B------:R-:W-:Y:S05]  /*2800*/  BSYNC.RECONVERGENT B0 ;  /* 0x0000000000007941 */ /* 0x000fea0003800200 */
.L_x_8687:
        /* <DEDUP_REMOVED lines=35> */
.L_x_8690:
[----:B------:R-:W-:Y:S05]  /*2a40*/  BSYNC.RECONVERGENT B0 ;  /* 0x0000000000007941 */ /* 0x000fea0003800200 */
.L_x_8689:
        /* <DEDUP_REMOVED lines=67> */
.L_x_8692:
[----:B------:R-:W-:Y:S05]  /*2e80*/  BSYNC.RECONVERGENT B0 ;  /* 0x0000000000007941 */ /* 0x000fea0003800200 */
.L_x_8691:
        /* <DEDUP_REMOVED lines=81> */
.L_x_8662:
[----:B------:R-:W-:Y:S01]  /*33a0*/  HFMA2 R12, -RZ, RZ, 0, 9.5367431640625e-07 ;  /* 0x00000010ff0c7431 */ /* 0x000fe200000001ff */
[----:B------:R-:W-:Y:S02]  /*33b0*/  MOV R11, 0x1f ;  /* 0x0000001f000b7802 */ /* 0x000fe40000000f00 */
[----:B------:R-:W-:-:S07]  /*33c0*/  MOV R15, 0xffffffff ;  /* 0xffffffff000f7802 */ /* 0x000fce0000000f00 */
[----:B------:R-:W-:Y:S05]  /*33d0*/  WARPSYNC.COLLECTIVE R15, `(.L_x_8693) ;  /* 0x000000000f087348 */ /* 0x000fea0003c00000 */
[----:B------:R0:W1:Y:S02]  /*33e0*/  SHFL.BFLY P6, R14, R13, R12, R11 ;  /* 0x0c00000c0d0e7389 */ /* 0x00006400000c000b */
[----:B01----:R-:W-:Y:S05]  /*33f0*/  ENDCOLLECTIVE ;  /* 0x000000000000791b */ /* 0x003fea0003800000 */
.L_x_8693:
[----:B------:R-:W-:Y:S01]  /*3400*/  HFMA2 R12, -RZ, RZ, 0, 4.76837158203125e-07 ;  /* 0x00000008ff0c7431 */ /* 0x000fe200000001ff */
[----:B------:R-:W-:-:S05]  /*3410*/  FMNMX.FTZ R0, R14, -3.40282346638528859812e+38, !PT ;  /* 0xff7fffff0e007809 */ /* 0x000fca0007810000 */
[----:B------:R-:W-:-:S07]  /*3420*/  IMAD.MOV.U32 R13, RZ, RZ, R0 ;  /* 0x000000ffff0d7224 */ /* 0x000fce00078e0000 */
[----:B------:R-:W-:Y:S05]  /*3430*/  WARPSYNC.COLLECTIVE R15, `(.L_x_8694) ;  /* 0x000000000f087348 */ /* 0x000fea0003c00000 */
[----:B------:R0:W1:Y:S02]  /*3440*/  SHFL.BFLY P6, R14, R13, R12, R11 ;  /* 0x0c00000c0d0e7389 */ /* 0x00006400000c000b */
[----:B01----:R-:W-:Y:S05]  /*3450*/  ENDCOLLECTIVE ;  /* 0x000000000000791b */ /* 0x003fea0003800000 */
.L_x_8694:
[----:B------:R-:W-:Y:S01]  /*3460*/  HFMA2 R12, -RZ, RZ, 0, 2.384185791015625e-07 ;  /* 0x00000004ff0c7431 */ /* 0x000fe200000001ff */
[----:B------:R-:W-:-:S04]  /*3470*/  FMNMX.FTZ R2, R0, R14, !PT ;  /* 0x0000000e00027209 */ /* 0x000fc80007810000 */
[----:B------:R-:W-:-:S07]  /*3480*/  MOV R13, R2 ;  /* 0x00000002000d7202 */ /* 0x000fce0000000f00 */
[----:B------:R-:W-:Y:S05]  /*3490*/  WARPSYNC.COLLECTIVE R15, `(.L_x_8695) ;  /* 0x000000000f087348 */ /* 0x000fea0003c00000 */
[----:B------:R0:W1:Y:S02]  /*34a0*/  SHFL.BFLY P6, R14, R13, R12, R11 ;  /* 0x0c00000c0d0e7389 */ /* 0x00006400000c000b */
[----:B01----:R-:W-:Y:S05]  /*34b0*/  ENDCOLLECTIVE ;  /* 0x000000000000791b */ /* 0x003fea0003800000 */
.L_x_8695:
[----:B------:R-:W-:Y:S01]  /*34c0*/  HFMA2 R12, -RZ, RZ, 0, 1.1920928955078125e-07 ;  /* 0x00000002ff0c7431 */ /* 0x000fe200000001ff */
[----:B------:R-:W-:-:S04]  /*34d0*/  FMNMX.FTZ R3, R2, R14, !PT ;  /* 0x0000000e02037209 */ /* 0x000fc80007810000 */
[----:B------:R-:W-:-:S07]  /*34e0*/  MOV R13, R3 ;  /* 0x00000003000d7202 */ /* 0x000fce0000000f00 */
[----:B------:R-:W-:Y:S05]  /*34f0*/  WARPSYNC.COLLECTIVE R15, `(.L_x_8696) ;  /* 0x000000000f087348 */ /* 0x000fea0003c00000 */
[----:B------:R0:W1:Y:S02]  /*3500*/  SHFL.BFLY P6, R14, R13, R12, R11 ;  /* 0x0c00000c0d0e7389 */ /* 0x00006400000c000b */
[----:B01----:R-:W-:Y:S05]  /*3510*/  ENDCOLLECTIVE ;  /* 0x000000000000791b */ /* 0x003fea0003800000 */
.L_x_8696:
[----:B------:R-:W-:Y:S01]  /*3520*/  HFMA2 R12, -RZ, RZ, 0, 5.9604644775390625e-08 ;  /* 0x00000001ff0c7431 */ /* 0x000fe200000001ff */
[----:B------:R-:W-:-:S04]  /*3530*/  FMNMX.FTZ R4, R3, R14, !PT ;  /* 0x0000000e03047209 */ /* 0x000fc80007810000 */
[----:B------:R-:W-:-:S07]  /*3540*/  MOV R13, R4 ;  /* 0x00000004000d7202 */ /* 0x000fce0000000f00 */
[----:B------:R-:W-:Y:S05]  /*3550*/  WARPSYNC.COLLECTIVE R15, `(.L_x_8697) ;  /* 0x000000000f087348 */ /* 0x000fea0003c00000 */
[----:B------:R0:W1:Y:S02]  /*3560*/  SHFL.BFLY P6, R14, R13, R12, R11 ;  /* 0x0c00000c0d0e7389 */ /* 0x00006400000c000b */
[----:B01----:R-:W-:Y:S05]  /*3570*/  ENDCOLLECTIVE ;  /* 0x000000000000791b */ /* 0x003fea0003800000 */
.L_x_8697:
[----:B------:R-:W-:Y:S05]  /*3580*/  BRA `(.L_x_8698) ;  /* 0xffffffcc00a07947 */ /* 0x000fea000383ffff */
.L_x_8699:
        /* <DEDUP_REMOVED lines=15> */
.L_x_27407:


//--------------------- .text._ZN4vllm25paged_attention_v2_kernelI13__nv_bfloat16hLi192ELi32ELi128ELNS_18Fp8KVCacheDataTypeE1ELb0ELi512EEEvPfS3_PT_PKS4_PKT0_SA_ifPKiSC_iPKfiiiSE_SE_iiiii --------------------------
	.section	.text._ZN4vllm25paged_attention_v2_kernelI13__nv_bfloat16hLi192ELi32ELi128ELNS_18Fp8KVCacheDataTypeE1ELb0ELi512EEEvPfS3_PT_PKS4_PKT0_SA_ifPKiSC_iPKfiiiSE_SE_iiiii,"ax",@progbits
	.align	128
        .global         _ZN4vllm25paged_attention_v2_kernelI13__nv_bfloat16hLi192ELi32ELi128ELNS_18Fp8KVCacheDataTypeE1ELb0ELi512EEEvPfS3_PT_PKS4_PKT0_SA_ifPKiSC_iPKfiiiSE_SE_iiiii
        .type           _ZN4vllm25paged_attention_v2_kernelI13__nv_bfloat16hLi192ELi32ELi128ELNS_18Fp8KVCacheDataTypeE1ELb0ELi512EEEvPfS3_PT_PKS4_PKT0_SA_ifPKiSC_iPKfiiiSE_SE_iiiii,@function
        .size           _ZN4vllm25paged_attention_v2_kernelI13__nv_bfloat16hLi192ELi32ELi128ELNS_18Fp8KVCacheDataTypeE1ELb0ELi512EEEvPfS3_PT_PKS4_PKT0_SA_ifPKiSC_iPKfiiiSE_SE_iiiii,(.L_x_27408 - _ZN4vllm25paged_attention_v2_kernelI13__nv_bfloat16hLi192ELi32ELi128ELNS_18Fp8KVCacheDataTypeE1ELb0ELi512EEEvPfS3_PT_PKS4_PKT0_SA_ifPKiSC_iPKfiiiSE_SE_iiiii)
        .other          _ZN4vllm25paged_attention_v2_kernelI13__nv_bfloat16hLi192ELi32ELi128ELNS_18Fp8KVCacheDataTypeE1ELb0ELi512EEEvPfS3_PT_PKS4_PKT0_SA_ifPKiSC_iPKfiiiSE_SE_iiiii,@"STO_CUDA_ENTRY STV_DEFAULT"
_ZN4vllm25paged_attention_v2_kernelI13__nv_bfloat16hLi192ELi32ELi128ELNS_18Fp8KVCacheDataTypeE1ELb0ELi512EEEvPfS3_PT_PKS4_PKT0_SA_ifPKiSC_iPKfiiiSE_SE_iiiii:
.text._ZN4vllm25paged_attention_v2_kernelI13__nv_bfloat16hLi192ELi32ELi128ELNS_18Fp8KVCacheDataTypeE1ELb0ELi512EEEvPfS3_PT_PKS4_PKT0_SA_ifPKiSC_iPKfiiiSE_SE_iiiii:
        /* <DEDUP_REMOVED lines=51> */
.L_x_8701:
[----:B------:R-:W-:Y:S05]  /*0330*/  BSYNC.RECONVERGENT B6 ;  /* 0x0000000000067941 */ /* 0x000fea0003800200 */
.L_x_8700:
        /* <DEDUP_REMOVED lines=16> */
.L_x_8738:
        /* <DEDUP_REMOVED lines=40> */
.L_x_8707:
        /* <DEDUP_REMOVED lines=11> */
.L_x_8706:
[----:B------:R-:W-:Y:S05]  /*0770*/  BSYNC.RECONVERGENT B1 ;  /* 0x0000000000017941 */ /* 0x000fea0003800200 */
.L_x_8705:
        /* <DEDUP_REMOVED lines=13> */
.L_x_8710:
        /* <DEDUP_REMOVED lines=100> */
.L_x_8709:
[----:B------:R-:W-:Y:S05]  /*0e90*/  BSYNC.RECONVERGENT B1 ;  /* 0x0000000000017941 */ /* 0x000fea0003800200 */
.L_x_8708:
        /* <DEDUP_REMOVED lines=55> */
.L_x_8712:
[----:B------:R-:W-:Y:S05]  /*1210*/  BSYNC.RECONVERGENT B1 ;  /* 0x0000000000017941 */ /* 0x000fea0003800200 */
.L_x_8711:
        /* <DEDUP_REMOVED lines=26> */
.L_x_8704:
[----:B------:R-:W-:Y:S05]  /*13c0*/  BSYNC.RECONVERGENT B0 ;  /* 0x0000000000007941 */ /* 0x000fea0003800200 */
.L_x_8703:
        /* <DEDUP_REMOVED lines=40> */
.L_x_8717:
[----:B------:R-:W1:Y:S01]  /*1650*/  LDS R11, [R7] ;  /* 0x00000000070b7984 */ /* 0x000e620000000800 */
[----:B------:R-:W-:-:S04]  /*1660*/  IADD3 R9, PT, PT, R9, 0x1, RZ ;  /* 0x0000000109097810 */ /* 0x000fc80007ffe0ff */
[----:B------:R-:W-:Y:S01]  /*1670*/  ISETP.NE.AND P0, PT, R9, RZ, PT ;  /* 0x000000ff0900720c */ /* 0x000fe20003f05270 */
[----:B-1----:R-:W-:-:S05]  /*1680*/  FMUL.FTZ R10, R11, R6 ;  /* 0x000000060b0a7220 */ /* 0x002fca0000410000 */
[----:B------:R1:W-:Y:S02]  /*1690*/  STS [R7], R10 ;  /* 0x0000000a07007388 */ /* 0x0003e40000000800 */
[----:B-1----:R-:W-:-:S05]  /*16a0*/  VIADD R7, R7, 0x200 ;  /* 0x0000020007077836 */ /* 0x002fca0000000000 */
[----:B------:R-:W-:Y:S05]  /*16b0*/  @P0 BRA `(.L_x_8717) ;  /* 0xfffffffc00e40947 */ /* 0x000fea000383ffff */
.L_x_8716:
[----:B------:R-:W-:Y:S05]  /*16c0*/  BSYNC.RECONVERGENT B1 ;  /* 0x0000000000017941 */ /* 0x000fea0003800200 */
.L_x_8715:
        /* <DEDUP_REMOVED lines=13> */
.L_x_8720:
        /* <DEDUP_REMOVED lines=52> */
.L_x_8719:
[----:B------:R-:W-:Y:S05]  /*1ae0*/  BSYNC.RECONVERGENT B1 ;  /* 0x0000000000017941 */ /* 0x000fea0003800200 */
.L_x_8718:
        /* <DEDUP_REMOVED lines=31> */
.L_x_8722:
[----:B------:R-:W-:Y:S05]  /*1ce0*/  BSYNC.RECONVERGENT B1 ;  /* 0x0000000000017941 */ /* 0x000fea0003800200 */
.L_x_8721:
        /* <DEDUP_REMOVED lines=14> */
.L_x_8714:
[----:B------:R-:W-:Y:S05]  /*1dd0*/  BSYNC.RECONVERGENT B0 ;  /* 0x0000000000007941 */ /* 0x000fea0003800200 */
.L_x_8713:
        /* <DEDUP_REMOVED lines=31> */
.L_x_8724:
[----:B------:R-:W-:Y:S05]  /*1fd0*/  BSYNC.RECONVERGENT B0 ;  /* 0x0000000000007941 */ /* 0x000fea0003800200 */
.L_x_8723:
        /* <DEDUP_REMOVED lines=45> */
.L_x_8726:
[----:B------:R-:W-:Y:S05]  /*22b0*/  BSYNC.RECONVERGENT B0 ;  /* 0x0000000000007941 */ /* 0x000fea0003800200 */
.L_x_8725:
        /* <DEDUP_REMOVED lines=51> */
.L_x_8728:
[----:B------:R-:W-:Y:S05]  /*25f0*/  BSYNC.RECONVERGENT B0 ;  /* 0x0000000000007941 */ /* 0x000fea0003800200 */
.L_x_8727:
        /* <DEDUP_REMOVED lines=27> */
.L_x_8730:
[----:B------:R-:W-:Y:S05]  /*27b0*/  BSYNC.RECONVERGENT B0 ;  /* 0x0000000000007941 */ /* 0x000fea0003800200 */
.L_x_8729:
        /* <DEDUP_REMOVED lines=51> */
.L_x_8732:
[----:B------:R-:W-:Y:S05]  /*2af0*/  BSYNC.RECONVERGENT B0 ;  /* 0x0000000000007941 */ /* 0x000fea0003800200 */
.L_x_8731:
        /* <DEDUP_REMOVED lines=64> */
.L_x_8702:
[----:B------:R-:W-:Y:S01]  /*2f00*/  HFMA2 R11, -RZ, RZ, 0, 1.847743988037109375e-06 ;  /* 0x0000001fff0b7431 */ /* 0x000fe200000001ff */
[----:B------:R-:W-:Y:S02]  /*2f10*/  MOV R12, 0x10 ;  /* 0x00000010000c7802 */ /* 0x000fe40000000f00 */
[----:B------:R-:W-:-:S07]  /*2f20*/  MOV R15, 0xffffffff ;  /* 0xffffffff000f7802 */ /* 0x000fce0000000f00 */
[----:B------:R-:W-:Y:S05]  /*2f30*/  WARPSYNC.COLLECTIVE R15, `(.L_x_8733) ;  /* 0x000000000f087348 */ /* 0x000fea0003c00000 */
[----:B------:R0:W1:Y:S02]  /*2f40*/  SHFL.BFLY P6, R14, R13, R12, R11 ;  /* 0x0c00000c0d0e7389 */ /* 0x00006400000c000b */
[----:B01----:R-:W-:Y:S05]  /*2f50*/  ENDCOLLECTIVE ;  /* 0x000000000000791b */ /* 0x003fea0003800000 */
.L_x_8733:
[----:B------:R-:W-:Y:S01]  /*2f60*/  HFMA2 R12, -RZ, RZ, 0, 4.76837158203125e-07 ;  /* 0x00000008ff0c7431 */ /* 0x000fe200000001ff */
[----:B------:R-:W-:-:S05]  /*2f70*/  FMNMX.FTZ R0, R14, -3.40282346638528859812e+38, !PT ;  /* 0xff7fffff0e007809 */ /* 0x000fca0007810000 */
[----:B------:R-:W-:-:S07]  /*2f80*/  IMAD.MOV.U32 R13, RZ, RZ, R0 ;  /* 0x000000ffff0d7224 */ /* 0x000fce00078e0000 */
[----:B------:R-:W-:Y:S05]  /*2f90*/  WARPSYNC.COLLECTIVE R15, `(.L_x_8734) ;  /* 0x000000000f087348 */ /* 0x000fea0003c00000 */
[----:B------:R0:W1:Y:S02]  /*2fa0*/  SHFL.BFLY P6, R14, R13, R12, R11 ;  /* 0x0c00000c0d0e7389 */ /* 0x00006400000c000b */
[----:B01----:R-:W-:Y:S05]  /*2fb0*/  ENDCOLLECTIVE ;  /* 0x000000000000791b */ /* 0x003fea0003800000 */
.L_x_8734:
[----:B------:R-:W-:Y:S01]  /*2fc0*/  HFMA2 R12, -RZ, RZ, 0, 2.384185791015625e-07 ;  /* 0x00000004ff0c7431 */ /* 0x000fe200000001ff */
[----:B------:R-:W-:-:S04]  /*2fd0*/  FMNMX.FTZ R2, R0, R14, !PT ;  /* 0x0000000e00027209 */ /* 0x000fc80007810000 */
[----:B------:R-:W-:-:S07]  /*2fe0*/  MOV R13, R2 ;  /* 0x00000002000d7202 */ /* 0x000fce0000000f00 */
[----:B------:R-:W-:Y:S05]  /*2ff0*/  WARPSYNC.COLLECTIVE R15, `(.L_x_8735) ;  /* 0x000000000f087348 */ /* 0x000fea0003c00000 */
[----:B------:R0:W1:Y:S02]  /*3000*/  SHFL.BFLY P6, R14, R13, R12, R11 ;  /* 0x0c00000c0d0e7389 */ /* 0x00006400000c000b */
[----:B01----:R-:W-:Y:S05]  /*3010*/  ENDCOLLECTIVE ;  /* 0x000000000000791b */ /* 0x003fea0003800000 */
.L_x_8735:
[----:B------:R-:W-:Y:S01]  /*3020*/  HFMA2 R12, -RZ, RZ, 0, 1.1920928955078125e-07 ;  /* 0x00000002ff0c7431 */ /* 0x000fe200000001ff */
[----:B------:R-:W-:-:S04]  /*3030*/  FMNMX.FTZ R3, R2, R14, !PT ;  /* 0x0000000e02037209 */ /* 0x000fc80007810000 */
[----:B------:R-:W-:-:S07]  /*3040*/  MOV R13, R3 ;  /* 0x00000003000d7202 */ /* 0x000fce0000000f00 */
[----:B------:R-:W-:Y:S05]  /*3050*/  WARPSYNC.COLLECTIVE R15, `(.L_x_8736) ;  /* 0x000000000f087348 */ /* 0x000fea0003c00000 */
[----:B------:R0:W1:Y:S02]  /*3060*/  SHFL.BFLY P6, R14, R13, R12, R11 ;  /* 0x0c00000c0d0e7389 */ /* 0x00006400000c000b */
[----:B01----:R-:W-:Y:S05]  /*3070*/  ENDCOLLECTIVE ;  /* 0x000000000000791b */ /* 0x003fea0003800000 */
.L_x_8736:
[----:B------:R-:W-:Y:S01]  /*3080*/  HFMA2 R12, -RZ, RZ, 0, 5.9604644775390625e-08 ;  /* 0x00000001ff0c7431 */ /* 0x000fe200000001ff */
[----:B------:R-:W-:-:S04]  /*3090*/  FMNMX.FTZ R4, R3, R14, !PT ;  /* 0x0000000e03047209 */ /* 0x000fc80007810000 */
[----:B------:R-:W-:-:S07]  /*30a0*/  MOV R13, R4 ;  /* 0x00000004000d7202 */ /* 0x000fce0000000f00 */
[----:B------:R-:W-:Y:S05]  /*30b0*/  WARPSYNC.COLLECTIVE R15, `(.L_x_8737) ;  /* 0x000000000f087348 */ /* 0x000fea0003c00000 */
[----:B------:R0:W1:Y:S02]  /*30c0*/  SHFL.BFLY P6, R14, R13, R12, R11 ;  /* 0x0c00000c0d0e7389 */ /* 0x00006400000c000b */
[----:B01----:R-:W-:Y:S05]  /*30d0*/  ENDCOLLECTIVE ;  /* 0x000000000000791b */ /* 0x003fea0003800000 */
.L_x_8737:
[----:B------:R-:W-:Y:S05]  /*30e0*/  BRA `(.L_x_8738) ;  /* 0xffffffd000d47947 */ /* 0x000fea000383ffff */
.L_x_8739:
        /* <DEDUP_REMOVED lines=9> */
.L_x_27408:


//--------------------- .text._ZN4vllm25paged_attention_v2_kernelI13__nv_bfloat16hLi128ELi32ELi128ELNS_18Fp8KVCacheDataTypeE1ELb0ELi512EEEvPfS3_PT_PKS4_PKT0_SA_ifPKiSC_iPKfiiiSE_SE_iiiii --------------------------
	.section	.text._ZN4vllm25paged_attention_v2_kernelI13__nv_bfloat16hLi128ELi32ELi128ELNS_18Fp8KVCacheDataTypeE1ELb0ELi512EEEvPfS3_PT_PKS4_PKT0_SA_ifPKiSC_iPKfiiiSE_SE_iiiii,"ax",@progbits
	.align	128
        .global         _ZN4vllm25paged_attention_v2_kernelI13__nv_bfloat16hLi128ELi32ELi128ELNS_18Fp8KVCacheDataTypeE1ELb0ELi512EEEvPfS3_PT_PKS4_PKT0_SA_ifPKiSC_iPKfiiiSE_SE_iiiii
        .type           _ZN4vllm25paged_attention_v2_kernelI13__nv_bfloat16hLi128ELi32ELi128ELNS_18Fp8KVCacheDataTypeE1ELb0ELi512EEEvPfS3_PT_PKS4_PKT0_SA_ifPKiSC_iPKfiiiSE_SE_iiiii,@function
        .size           _ZN4vllm25paged_attention_v2_kernelI13__nv_bfloat16hLi128ELi32ELi128ELNS_18Fp8KVCacheDataTypeE1ELb0ELi512EEEvPfS3_PT_PKS4_PKT0_SA_ifPKiSC_iPKfiiiSE_SE_iiiii,(.L_x_27409 - _ZN4vllm25paged_attention_v2_kernelI13__nv_bfloat16hLi128ELi32ELi128ELNS_18Fp8KVCacheDataTypeE1ELb0ELi512EEEvPfS3_PT_PKS4_PKT0_SA_ifPKiSC_iPKfiiiSE_SE_iiiii)
        .other          _ZN4vllm25paged_attention_v2_kernelI13__nv_bfloat16hLi128ELi32ELi128ELNS_18Fp8KVCacheDataTypeE1ELb0ELi512EEEvPfS3_PT_PKS4_PKT0_SA_ifPKiSC_iPKfiiiSE_SE_iiiii,@"STO_CUDA_ENTRY STV_DEFAULT"
_ZN4vllm25paged_attention_v2_kernelI13__nv_bfloat16hLi128ELi32ELi128ELNS_18Fp8KVCacheDataTypeE1ELb0ELi512EEEvPfS3_PT_PKS4_PKT0_SA_ifPKiSC_iPKfiiiSE_SE_iiiii:
.text._ZN4vllm25paged_attention_v2_kernelI13__nv_bfloat16hLi128ELi32ELi128ELNS_18Fp8KVCacheDataTypeE1ELb0ELi512EEEvPfS3_PT_PKS4_PKT0_SA_ifPKiSC_iPKfiiiSE_SE_iiiii:
        /* <DEDUP_REMOVED lines=51> */
.L_x_8741:
[----:B------:R-:W-:Y:S05]  /*0330*/  BSYNC.RECONVERGENT B6 ;  /* 0x0000000000067941 */ /* 0x000fea0003800200 */
.L_x_8740:
        /* <DEDUP_REMOVED lines=17> */
.L_x_8778:
        /* <DEDUP_REMOVED lines=40> */
.L_x_8747:
        /* <DEDUP_REMOVED lines=11> */
.L_x_8746:
[----:B------:R-:W-:Y:S05]  /*0780*/  BSYNC.RECONVERGENT B1 ;  /* 0x0000000000017941 */ /* 0x000fea0003800200 */
.L_x_8745:
        /* <DEDUP_REMOVED lines=13> */
.L_x_8750:
        /* <DEDUP_REMOVED lines=100> */
.L_x_8749:
[----:B------:R-:W-:Y:S05]  /*0ea0*/  BSYNC.RECONVERGENT B1 ;  /* 0x0000000000017941 */ /* 0x000fea0003800200 */
.L_x_8748:
        /* <DEDUP_REMOVED lines=55> */
.L_x_8752:
[----:B------:R-:W-:Y:S05]  /*1220*/  BSYNC.RECONVERGENT B1 ;  /* 0x0000000000017941 */ /* 0x000fea0003800200 */
.L_x_8751:
        /* <DEDUP_REMOVED lines=26> */
.L_x_8744:
[----:B------:R-:W-:Y:S05]  /*13d0*/  BSYNC.RECONVERGENT B0 ;  /* 0x0000000000007941 */ /* 0x000fea0003800200 */
.L_x_8743:
        /* <DEDUP_REMOVED lines=40> */
.L_x_8757:
[----:B------:R-:W1:Y:S01]  /*1660*/  LDS R13, [R4] ;  /* 0x00000000040d7984 */ /* 0x000e620000000800 */
[----:B------:R-:W-:-:S04]  /*1670*/  IADD3 R11, PT, PT, R11, 0x1, RZ ;  /* 0x000000010b0b7810 */ /* 0x000fc80007ffe0ff */
[----:B------:R-:W-:Y:S01]  /*1680*/  ISETP.NE.AND P0, PT, R11, RZ, PT ;  /* 0x000000ff0b00720c */ /* 0x000fe20003f05270 */
[----:B-1----:R-:W-:-:S05]  /*1690*/  FMUL.FTZ R13, R13, R2 ;  /* 0x000000020d0d7220 */ /* 0x002fca0000410000 */
[----:B------:R1:W-:Y:S02]  /*16a0*/  STS [R4], R13 ;  /* 0x0000000d04007388 */ /* 0x0003e40000000800 */
[----:B-1----:R-:W-:-:S05]  /*16b0*/  VIADD R4, R4, 0x200 ;  /* 0x0000020004047836 */ /* 0x002fca0000000000 */
[----:B------:R-:W-:Y:S05]  /*16c0*/  @P0 BRA `(.L_x_8757) ;  /* 0xfffffffc00e40947 */ /* 0x000fea000383ffff */
.L_x_8756:
[----:B------:R-:W-:Y:S05]  /*16d0*/  BSYNC.RECONVERGENT B1 ;  /* 0x0000000000017941 */ /* 0x000fea0003800200 */
.L_x_8755:
        /* <DEDUP_REMOVED lines=13> */
.L_x_8760:
        /* <DEDUP_REMOVED lines=52> */
.L_x_8759:
[----:B------:R-:W-:Y:S05]  /*1af0*/  BSYNC.RECONVERGENT B1 ;  /* 0x0000000000017941 */ /* 0x000fea0003800200 */
.L_x_8758:
        /* <DEDUP_REMOVED lines=31> */
.L_x_8762:
[----:B------:R-:W-:Y:S05]  /*1cf0*/  BSYNC.RECONVERGENT B1 ;  /* 0x0000000000017941 */ /* 0x000fea0003800200 */
.L_x_8761:
        /* <DEDUP_REMOVED lines=14> */
.L_x_8754:
[----:B------:R-:W-:Y:S05]  /*1de0*/  BSYNC.RECONVERGENT B0 ;  /* 0x0000000000007941 */ /* 0x000fea0003800200 */
.L_x_8753:
        /* <DEDUP_REMOVED lines=27> */
.L_x_8764:
[----:B------:R-:W-:Y:S05]  /*1fa0*/  BSYNC.RECONVERGENT B0 ;  /* 0x0000000000007941 */ /* 0x000fea0003800200 */
.L_x_8763:
        /* <DEDUP_REMOVED lines=38> */
.L_x_8766:
[----:B------:R-:W-:Y:S05]  /*2210*/  BSYNC.RECONVERGENT B0 ;  /* 0x0000000000007941 */ /* 0x000fea0003800200 */
.L_x_8765:
        /* <DEDUP_REMOVED lines=36> */
.L_x_8768:
[----:B------:R-:W-:Y:S05]  /*2460*/  BSYNC.RECONVERGENT B0 ;  /* 0x0000000000007941 */ /* 0x000fea0003800200 */
.L_x_8767:
        /* <DEDUP_REMOVED lines=20> */
.L_x_8770:
[----:B------:R-:W-:Y:S05]  /*25b0*/  BSYNC.RECONVERGENT B0 ;  /* 0x0000000000007941 */ /* 0x000fea0003800200 */
.L_x_8769:
        /* <DEDUP_REMOVED lines=35> */
.L_x_8772:
[----:B------:R-:W-:Y:S05]  /*27f0*/  BSYNC.RECONVERGENT B0 ;  /* 0x0000000000007941 */ /* 0x000fea0003800200 */
.L_x_8771:
        /* <DEDUP_REMOVED lines=47> */
.L_x_8742:
[----:B------:R-:W-:Y:S01]  /*2af0*/  HFMA2 R11, -RZ, RZ, 0, 1.847743988037109375e-06 ;  /* 0x0000001fff0b7431 */ /* 0x000fe200000001ff */
[----:B------:R-:W-:Y:S02]  /*2b00*/  MOV R12, 0x10 ;  /* 0x00000010000c7802 */ /* 0x000fe40000000f00 */
[----:B------:R-:W-:-:S07]  /*2b10*/  MOV R15, 0xffffffff ;  /* 0xffffffff000f7802 */ /* 0x000fce0000000f00 */
[----:B------:R-:W-:Y:S05]  /*2b20*/  WARPSYNC.COLLECTIVE R15, `(.L_x_8773) ;  /* 0x000000000f087348 */ /* 0x000fea0003c00000 */
[----:B------:R0:W1:Y:S02]  /*2b30*/  SHFL.BFLY P6, R14, R13, R12, R11 ;  /* 0x0c00000c0d0e7389 */ /* 0x00006400000c000b */
[----:B01----:R-:W-:Y:S05]  /*2b40*/  ENDCOLLECTIVE ;  /* 0x000000000000791b */ /* 0x003fea0003800000 */
.L_x_8773:
[----:B------:R-:W-:Y:S01]  /*2b50*/  HFMA2 R12, -RZ, RZ, 0, 4.76837158203125e-07 ;  /* 0x00000008ff0c7431 */ /* 0x000fe200000001ff */
[----:B------:R-:W-:-:S04]  /*2b60*/  FMNMX.FTZ R0, R14, -3.40282346638528859812e+38, !PT ;  /* 0xff7fffff0e007809 */ /* 0x000fc80007810000 */
[----:B------:R-:W-:-:S07]  /*2b70*/  MOV R13, R0 ;  /* 0x00000000000d7202 */ /* 0x000fce0000000f00 */
[----:B------:R-:W-:Y:S05]  /*2b80*/  WARPSYNC.COLLECTIVE R15, `(.L_x_8774) ;  /* 0x000000000f087348 */ /* 0x000fea0003c00000 */
[----:B------:R0:W1:Y:S02]  /*2b90*/  SHFL.BFLY P6, R14, R13, R12, R11 ;  /* 0x0c00000c0d0e7389 */ /* 0x00006400000c000b */
[----:B01----:R-:W-:Y:S05]  /*2ba0*/  ENDCOLLECTIVE ;  /* 0x000000000000791b */ /* 0x003fea0003800000 */
.L_x_8774:
[----:B------:R-:W-:Y:S02]  /*2bb0*/  MOV R12, 0x4 ;  /* 0x00000004000c7802 */ /* 0x000fe40000000f00 */
[----:B------:R-:W-:-:S05]  /*2bc0*/  FMNMX.FTZ R2, R0, R14, !PT ;  /* 0x0000000e00027209 */ /* 0x000fca0007810000 */
[----:B------:R-:W-:-:S07]  /*2bd0*/  IMAD.MOV.U32 R13, RZ, RZ, R2 ;  /* 0x000000ffff0d7224 */ /* 0x000fce00078e0002 */
[----:B------:R-:W-:Y:S05]  /*2be0*/  WARPSYNC.COLLECTIVE R15, `(.L_x_8775) ;  /* 0x000000000f087348 */ /* 0x000fea0003c00000 */
[----:B------:R0:W1:Y:S02]  /*2bf0*/  SHFL.BFLY P6, R14, R13, R12, R11 ;  /* 0x0c00000c0d0e7389 */ /* 0x00006400000c000b */
[----:B01----:R-:W-:Y:S05]  /*2c00*/  ENDCOLLECTIVE ;  /* 0x000000000000791b */ /* 0x003fea0003800000 */
.L_x_8775:
[----:B------:R-:W-:Y:S01]  /*2c10*/  HFMA2 R12, -RZ, RZ, 0, 1.1920928955078125e-07 ;  /* 0x00000002ff0c7431 */ /* 0x000fe200000001ff */
[----:B------:R-:W-:-:S04]  /*2c20*/  FMNMX.FTZ R3, R2, R14, !PT ;  /* 0x0000000e02037209 */ /* 0x000fc80007810000 */
[----:B------:R-:W-:-:S07]  /*2c30*/  MOV R13, R3 ;  /* 0x00000003000d7202 */ /* 0x000fce0000000f00 */
[----:B------:R-:W-:Y:S05]  /*2c40*/  WARPSYNC.COLLECTIVE R15, `(.L_x_8776) ;  /* 0x000000000f087348 */ /* 0x000fea0003c00000 */
[----:B------:R0:W1:Y:S02]  /*2c50*/  SHFL.BFLY P6, R14, R13, R12, R11 ;  /* 0x0c00000c0d0e7389 */ /* 0x00006400000c000b */
[----:B01----:R-:W-:Y:S05]  /*2c60*/  ENDCOLLECTIVE ;  /* 0x000000000000791b */ /* 0x003fea0003800000 */
.L_x_8776:
[----:B------:R-:W-:Y:S01]  /*2c70*/  HFMA2 R12, -RZ, RZ, 0, 5.9604644775390625e-08 ;  /* 0x00000001ff0c7431 */ /* 0x000fe200000001ff */
[----:B------:R-:W-:-:S04]  /*2c80*/  FMNMX.FTZ R4, R3, R14, !PT ;  /* 0x0000000e03047209 */ /* 0x000fc80007810000 */
[----:B------:R-:W-:-:S07]  /*2c90*/  MOV R13, R4 ;  /* 0x00000004000d7202 */ /* 0x000fce0000000f00 */
[----:B------:R-:W-:Y:S05]  /*2ca0*/  WARPSYNC.COLLECTIVE R15, `(.L_x_8777) ;  /* 0x000000000f087348 */ /* 0x000fea0003c00000 */
[----:B------:R0:W1:Y:S02]  /*2cb0*/  SHFL.BFLY P6, R14, R13, R12, R11 ;  /* 0x0c00000c0d0e7389 */ /* 0x00006400000c000b */
[----:B01----:R-:W-:Y:S05]  /*2cc0*/  ENDCOLLECTIVE ;  /* 0x000000000000791b */ /* 0x003fea0003800000 */
.L_x_8777:
[----:B------:R-:W-:Y:S05]  /*2cd0*/  BRA `(.L_x_8778) ;  /* 0xffffffd400dc7947 */ /* 0x000fea000383ffff */
.L_x_8779:
        /* <DEDUP_REMOVED lines=10> */
.L_x_27409:


//--------------------- .text._ZN4vllm25paged_attention_v2_kernelI13__nv_bfloat16hLi120ELi32ELi128ELNS_18Fp8KVCacheDataTypeE1ELb0ELi512EEEvPfS3_PT_PKS4_PKT0_SA_ifPKiSC_iPKfiiiSE_SE_iiiii --------------------------
	.section	.text._ZN4vllm25paged_attention_v2_kernelI13__nv_bfloat16hLi120ELi32ELi128ELNS_18Fp8KVCacheDataTypeE1ELb0ELi512EEEvPfS3_PT_PKS4_PKT0_SA_ifPKiSC_iPKfiiiSE_SE_iiiii,"ax",@progbits
	.align	128
        .global         _ZN4vllm25paged_attention_v2_kernelI13__nv_bfloat16hLi120ELi32ELi128ELNS_18Fp8KVCacheDataTypeE1ELb0ELi512EEEvPfS3_PT_PKS4_PKT0_SA_ifPKiSC_iPKfiiiSE_SE_iiiii
        .type           _ZN4vllm25paged_attention_v2_kernelI13__nv_bfloat16hLi120ELi32ELi128ELNS_18Fp8KVCacheDataTypeE1ELb0ELi512EEEvPfS3_PT_PKS4_PKT0_SA_ifPKiSC_iPKfiiiSE_SE_iiiii,@function
        .size           _ZN4vllm25paged_attention_v2_kernelI13__nv_bfloat16hLi120ELi32ELi128ELNS_18Fp8KVCacheDataTypeE1ELb0ELi512EEEvPfS3_PT_PKS4_PKT0_SA_ifPKiSC_iPKfiiiSE_SE_iiiii,(.L_x_27410 - _ZN4vllm25paged_attention_v2_kernelI13__nv_bfloat16hLi120ELi32ELi128ELNS_18Fp8KVCacheDataTypeE1ELb0ELi512EEEvPfS3_PT_PKS4_PKT0_SA_ifPKiSC_iPKfiiiSE_SE_iiiii)
        .other          _ZN4vllm25paged_attention_v2_kernelI13__nv_bfloat16hLi120ELi32ELi128ELNS_18Fp8KVCacheDataTypeE1ELb0ELi512EEEvPfS3_PT_PKS4_PKT0_SA_ifPKiSC_iPKfiiiSE_SE_iiiii,@"STO_CUDA_ENTRY STV_DEFAULT"
_ZN4vllm25paged_attention_v2_kernelI13__nv_bfloat16hLi120ELi32ELi128ELNS_18Fp8KVCacheDataTypeE1ELb0ELi512EEEvPfS3_PT_PKS4_PKT0_SA_ifPKiSC_iPKfiiiSE_SE_iiiii:
.text._ZN4vllm25paged_attention_v2_kernelI13__nv_bfloat16hLi120ELi32ELi128ELNS_18Fp8KVCacheDataTypeE1ELb0ELi512EEEvPfS3_PT_PKS4_PKT0_SA_ifPKiSC_iPKfiiiSE_SE_iiiii:
        /* <DEDUP_REMOVED lines=51> */
.L_x_8781:
[----:B------:R-:W-:Y:S05]  /*0330*/  BSYNC.RECONVERGENT B6 ;  /* 0x0000000000067941 */ /* 0x000fea0003800200 */
.L_x_8780:
        /* <DEDUP_REMOVED lines=17> */
.L_x_8818:
        /* <DEDUP_REMOVED lines=40> */
.L_x_8787:
        /* <DEDUP_REMOVED lines=11> */
.L_x_8786:
[----:B------:R-:W-:Y:S05]  /*0780*/  BSYNC.RECONVERGENT B1 ;  /* 0x0000000000017941 */ /* 0x000fea0003800200 */
.L_x_8785:
        /* <DEDUP_REMOVED lines=13> */
.L_x_8790:
        /* <DEDUP_REMOVED lines=100> */
.L_x_8789:
[----:B------:R-:W-:Y:S05]  /*0ea0*/  BSYNC.RECONVERGENT B1 ;  /* 0x0000000000017941 */ /* 0x000fea0003800200 */
.L_x_8788:
        /* <DEDUP_REMOVED lines=55> */
.L_x_8792:
[----:B------:R-:W-:Y:S05]  /*1220*/  BSYNC.RECONVERGENT B1 ;  /* 0x0000000000017941 */ /* 0x000fea0003800200 */
.L_x_8791:
        /* <DEDUP_REMOVED lines=26> */
.L_x_8784:
[----:B------:R-:W-:Y:S05]  /*13d0*/  BSYNC.RECONVERGENT B0 ;  /* 0x0000000000007941 */ /* 0x000fea0003800200 */
.L_x_8783:
        /* <DEDUP_REMOVED lines=40> */
.L_x_8797:
[----:B------:R-:W1:Y:S01]  /*1660*/  LDS R13, [R4] ;  /* 0x00000000040d7984 */ /* 0x000e620000000800 */
[----:B------:R-:W-:-:S05]  /*1670*/  VIADD R11, R11, 0x1 ;  /* 0x000000010b0b7836 */ /* 0x000fca0000000000 */
[----:B------:R-:W-:Y:S01]  /*1680*/  ISETP.NE.AND P0, PT, R11, RZ, PT ;  /* 0x000000ff0b00720c */ /* 0x000fe20003f05270 */
[----:B-1----:R-:W-:-:S05]  /*1690*/  FMUL.FTZ R13, R13, R2 ;  /* 0x000000020d0d7220 */ /* 0x002fca0000410000 */
[----:B------:R1:W-:Y:S02]  /*16a0*/  STS [R4], R13 ;  /* 0x0000000d04007388 */ /* 0x0003e40000000800 */
[----:B-1----:R-:W-:-:S05]  /*16b0*/  IADD3 R4, PT, PT, R4, 0x200, RZ ;  /* 0x0000020004047810 */ /* 0x002fca0007ffe0ff */
[----:B------:R-:W-:Y:S05]  /*16c0*/  @P0 BRA `(.L_x_8797) ;  /* 0xfffffffc00e40947 */ /* 0x000fea000383ffff */
.L_x_8796:
[----:B------:R-:W-:Y:S05]  /*16d0*/  BSYNC.RECONVERGENT B1 ;  /* 0x0000000000017941 */ /* 0x000fea0003800200 */
.L_x_8795:
        /* <DEDUP_REMOVED lines=13> */
.L_x_8800:
        /* <DEDUP_REMOVED lines=52> */
.L_x_8799:
[----:B------:R-:W-:Y:S05]  /*1af0*/  BSYNC.RECONVERGENT B1 ;  /* 0x0000000000017941 */ /* 0x000fea0003800200 */
.L_x_8798:
        /* <DEDUP_REMOVED lines=31> */
.L_x_8802:
[----:B------:R-:W-:Y:S05]  /*1cf0*/  BSYNC.RECONVERGENT B1 ;  /* 0x0000000000017941 */ /* 0x000fea0003800200 */
.L_x_8801:
        /* <DEDUP_REMOVED lines=14> */
.L_x_8794:
[----:B------:R-:W-:Y:S05]  /*1de0*/  BSYNC.RECONVERGENT B0 ;  /* 0x0000000000007941 */ /* 0x000fea0003800200 */
.L_x_8793:
        /* <DEDUP_REMOVED lines=32> */
.L_x_8804:
[----:B------:R-:W-:Y:S05]  /*1ff0*/  BSYNC.RECONVERGENT B0 ;  /* 0x0000000000007941 */ /* 0x000fea0003800200 */
.L_x_8803:
        /* <DEDUP_REMOVED lines=35> */
.L_x_8806:
[----:B------:R-:W-:Y:S05]  /*2230*/  BSYNC.RECONVERGENT B0 ;  /* 0x0000000000007941 */ /* 0x000fea0003800200 */
.L_x_8805:
        /* <DEDUP_REMOVED lines=33> */
.L_x_8808:
[----:B------:R-:W-:Y:S05]  /*2450*/  BSYNC.RECONVERGENT B0 ;  /* 0x0000000000007941 */ /* 0x000fea0003800200 */
.L_x_8807:
        /* <DEDUP_REMOVED lines=18> */
.L_x_8810:
[----:B------:R-:W-:Y:S05]  /*2580*/  BSYNC.RECONVERGENT B0 ;  /* 0x0000000000007941 */ /* 0x000fea0003800200 */
.L_x_8809:
        /* <DEDUP_REMOVED lines=33> */
.L_x_8812:
[----:B------:R-:W-:Y:S05]  /*27a0*/  BSYNC.RECONVERGENT B0 ;  /* 0x0000000000007941 */ /* 0x000fea0003800200 */
.L_x_8811:
        /* <DEDUP_REMOVED lines=45> */
.L_x_8782:
[----:B------:R-:W-:Y:S01]  /*2a80*/  HFMA2 R11, -RZ, RZ, 0, 1.847743988037109375e-06 ;  /* 0x0000001fff0b7431 */ /* 0x000fe200000001ff */
[----:B------:R-:W-:Y:S02]  /*2a90*/  MOV R12, 0x10 ;  /* 0x00000010000c7802 */ /* 0x000fe40000000f00 */
[----:B------:R-:W-:-:S07]  /*2aa0*/  MOV R15, 0xffffffff ;  /* 0xffffffff000f7802 */ /* 0x000fce0000000f00 */
[----:B------:R-:W-:Y:S05]  /*2ab0*/  WARPSYNC.COLLECTIVE R15, `(.L_x_8813) ;  /* 0x000000000f087348 */ /* 0x000fea0003c00000 */
[----:B------:R0:W1:Y:S02]  /*2ac0*/  SHFL.BFLY P6, R14, R13, R12, R11 ;  /* 0x0c00000c0d0e7389 */ /* 0x00006400000c000b */
[----:B01----:R-:W-:Y:S05]  /*2ad0*/  ENDCOLLECTIVE ;  /* 0x000000000000791b */ /* 0x003fea0003800000 */
.L_x_8813:
[----:B------:R-:W-:Y:S01]  /*2ae0*/  HFMA2 R12, -RZ, RZ, 0, 4.76837158203125e-07 ;  /* 0x00000008ff0c7431 */ /* 0x000fe200000001ff */
[----:B------:R-:W-:-:S04]  /*2af0*/  FMNMX.FTZ R0, R14, -3.40282346638528859812e+38, !PT ;  /* 0xff7fffff0e007809 */ /* 0x000fc80007810000 */
[----:B------:R-:W-:-:S07]  /*2b00*/  MOV R13, R0 ;  /* 0x00000000000d7202 */ /* 0x000fce0000000f00 */
[----:B------:R-:W-:Y:S05]  /*2b10*/  WARPSYNC.COLLECTIVE R15, `(.L_x_8814) ;  /* 0x000000000f087348 */ /* 0x000fea0003c00000 */
[----:B------:R0:W1:Y:S02]  /*2b20*/  SHFL.BFLY P6, R14, R13, R12, R11 ;  /* 0x0c00000c0d0e7389 */ /* 0x00006400000c000b */
[----:B01----:R-:W-:Y:S05]  /*2b30*/  ENDCOLLECTIVE ;  /* 0x000000000000791b */ /* 0x003fea0003800000 */
.L_x_8814:
[----:B------:R-:W-:Y:S02]  /*2b40*/  MOV R12, 0x4 ;  /* 0x00000004000c7802 */ /* 0x000fe40000000f00 */
[----:B------:R-:W-:-:S05]  /*2b50*/  FMNMX.FTZ R2, R0, R14, !PT ;  /* 0x0000000e00027209 */ /* 0x000fca0007810000 */
[----:B------:R-:W-:-:S07]  /*2b60*/  IMAD.MOV.U32 R13, RZ, RZ, R2 ;  /* 0x000000ffff0d7224 */ /* 0x000fce00078e0002 */
[----:B------:R-:W-:Y:S05]  /*2b70*/  WARPSYNC.COLLECTIVE R15, `(.L_x_8815) ;  /* 0x000000000f087348 */ /* 0x000fea0003c00000 */
[----:B------:R0:W1:Y:S02]  /*2b80*/  SHFL.BFLY P6, R14, R13, R12, R11 ;  /* 0x0c00000c0d0e7389 */ /* 0x00006400000c000b */
[----:B01----:R-:W-:Y:S05]  /*2b90*/  ENDCOLLECTIVE ;  /* 0x000000000000791b */ /* 0x003fea0003800000 */
.L_x_8815:
[----:B------:R-:W-:Y:S01]  /*2ba0*/  HFMA2 R12, -RZ, RZ, 0, 1.1920928955078125e-07 ;  /* 0x00000002ff0c7431 */ /* 0x000fe200000001ff */
[----:B------:R-:W-:-:S04]  /*2bb0*/  FMNMX.FTZ R3, R2, R14, !PT ;  /* 0x0000000e02037209 */ /* 0x000fc80007810000 */
[----:B------:R-:W-:-:S07]  /*2bc0*/  MOV R13, R3 ;  /* 0x00000003000d7202 */ /* 0x000fce0000000f00 */
[----:B------:R-:W-:Y:S05]  /*2bd0*/  WARPSYNC.COLLECTIVE R15, `(.L_x_8816) ;  /* 0x000000000f087348 */ /* 0x000fea0003c00000 */
[----:B------:R0:W1:Y:S02]  /*2be0*/  SHFL.BFLY P6, R14, R13, R12, R11 ;  /* 0x0c00000c0d0e7389 */ /* 0x00006400000c000b */
[----:B01----:R-:W-:Y:S05]  /*2bf0*/  ENDCOLLECTIVE ;  /* 0x000000000000791b */ /* 0x003fea0003800000 */
.L_x_8816:
[----:B------:R-:W-:Y:S01]  /*2c00*/  HFMA2 R12, -RZ, RZ, 0, 5.9604644775390625e-08 ;  /* 0x00000001ff0c7431 */ /* 0x000fe200000001ff */
[----:B------:R-:W-:-:S04]  /*2c10*/  FMNMX.FTZ R4, R3, R14, !PT ;  /* 0x0000000e03047209 */ /* 0x000fc80007810000 */
[----:B------:R-:W-:-:S07]  /*2c20*/  MOV R13, R4 ;  /* 0x00000004000d7202 */ /* 0x000fce0000000f00 */
[----:B------:R-:W-:Y:S05]  /*2c30*/  WARPSYNC.COLLECTIVE R15, `(.L_x_8817) ;  /* 0x000000000f087348 */ /* 0x000fea0003c00000 */
[----:B------:R0:W1:Y:S02]  /*2c40*/  SHFL.BFLY P6, R14, R13, R12, R11 ;  /* 0x0c00000c0d0e7389 */ /* 0x00006400000c000b */
[----:B01----:R-:W-:Y:S05]  /*2c50*/  ENDCOLLECTIVE ;  /* 0x000000000000791b */ /* 0x003fea0003800000 */
.L_x_8817:
[----:B------:R-:W-:Y:S05]  /*2c60*/  BRA `(.L_x_8818) ;  /* 0xffffffd400f87947 */ /* 0x000fea000383ffff */
.L_x_8819:
        /* <DEDUP_REMOVED lines=9> */
.L_x_27410:


//--------------------- .text._ZN4vllm25paged_attention_v2_kernelI13__nv_bfloat16hLi112ELi32ELi128ELNS_18Fp8KVCacheDataTypeE1ELb0ELi512EEEvPfS3_PT_PKS4_PKT0_SA_ifPKiSC_iPKfiiiSE_SE_iiiii --------------------------
	.section	.text._ZN4vllm25paged_attention_v2_kernelI13__nv_bfloat16hLi112ELi32ELi128ELNS_18Fp8KVCacheDataTypeE1ELb0ELi512EEEvPfS3_PT_PKS4_PKT0_SA_ifPKiSC_iPKfiiiSE_SE_iiiii,"ax",@progbits
	.align	128
        .global         _ZN4vllm25paged_attention_v2_kernelI13__nv_bfloat16hLi112ELi32ELi128ELNS_18Fp8KVCacheDataTypeE1ELb0ELi512EEEvPfS3_PT_PKS4_PKT0_SA_ifPKiSC_iPKfiiiSE_SE_iiiii
        .type           _ZN4vllm25paged_attention_v2_kernelI13__nv_bfloat16hLi112ELi32ELi128ELNS_18Fp8KVCacheDataTypeE1ELb0ELi512EEEvPfS3_PT_PKS4_PKT0_SA_ifPKiSC_iPKfiiiSE_SE_iiiii,@function
        .size           _ZN4vllm25paged_attention_v2_kernelI13__nv_bfloat16hLi112ELi32ELi128ELNS_18Fp8KVCacheDataTypeE1ELb0ELi512EEEvPfS3_PT_PKS4_PKT0_SA_ifPKiSC_iPKfiiiSE_SE_iiiii,(.L_x_27411 - _ZN4vllm25paged_attention_v2_kernelI13__nv_bfloat16hLi112ELi32ELi128ELNS_18Fp8KVCacheDataTypeE1ELb0ELi512EEEvPfS3_PT_PKS4_PKT0_SA_ifPKiSC_iPKfiiiSE_SE_iiiii)
        .other          _ZN4vllm25paged_attention_v2_kernelI13__nv_bfloat16hLi112ELi32ELi128ELNS_18Fp8KVCacheDataTypeE1ELb0ELi512EEEvPfS3_PT_PKS4_PKT0_SA_ifPKiSC_iPKfiiiSE_SE_iiiii,@"STO_CUDA_ENTRY STV_DEFAULT"
_ZN4vllm25paged_attention_v2_kernelI13__nv_bfloat16hLi112ELi32ELi128ELNS_18Fp8KVCacheDataTypeE1ELb0ELi512EEEvPfS3_PT_PKS4_PKT0_SA_ifPKiSC_iPKfiiiSE_SE_iiiii:
.text._ZN4vllm25paged_attention_v2_kernelI13__nv_bfloat16hLi112ELi32ELi128ELNS_18Fp8KVCacheDataTypeE1ELb0ELi512EEEvPfS3_PT_PKS4_PKT0_SA_ifPKiSC_iPKfiiiSE_SE_iiiii:
        /* <DEDUP_REMOVED lines=51> */
.L_x_8821:
[----:B------:R-:W-:Y:S05]  /*0330*/  BSYNC.RECONVERGENT B6 ;  /* 0x0000000000067941 */ /* 0x000fea0003800200 */
.L_x_8820:
        /* <DEDUP_REMOVED lines=17> */
.L_x_8858:
        /* <DEDUP_REMOVED lines=40> */
.L_x_8827:
        /* <DEDUP_REMOVED lines=11> */
.L_x_8826:
[----:B------:R-:W-:Y:S05]  /*0780*/  BSYNC.RECONVERGENT B1 ;  /* 0x0000000000017941 */ /* 0x000fea0003800200 */
.L_x_8825:
        /* <DEDUP_REMOVED lines=13> */
.L_x_8830:
        /* <DEDUP_REMOVED lines=100> */
.L_x_8829:
[----:B------:R-:W-:Y:S05]  /*0ea0*/  BSYNC.RECONVERGENT B1 ;  /* 0x0000000000017941 */ /* 0x000fea0003800200 */
.L_x_8828:
        /* <DEDUP_REMOVED lines=55> */
.L_x_8832:
[----:B------:R-:W-:Y:S05]  /*1220*/  BSYNC.RECONVERGENT B1 ;  /* 0x0000000000017941 */ /* 0x000fea0003800200 */
.L_x_8831:
        /* <DEDUP_REMOVED lines=26> */
.L_x_8824:
[----:B------:R-:W-:Y:S05]  /*13d0*/  BSYNC.RECONVERGENT B0 ;  /* 0x0000000000007941 */ /* 0x000fea0003800200 */
.L_x_8823:
        /* <DEDUP_REMOVED lines=40> */
.L_x_8837:
[----:B------:R-:W1:Y:S01]  /*1660*/  LDS R13, [R4] ;  /* 0x00000000040d7984 */ /* 0x000e620000000800 */
[----:B------:R-:W-:-:S04]  /*1670*/  IADD3 R11, PT, PT, R11, 0x1, RZ ;  /* 0x000000010b0b7810 */ /* 0x000fc80007ffe0ff */
[----:B------:R-:W-:Y:S01]  /*1680*/  ISETP.NE.AND P0, PT, R11, RZ, PT ;  /* 0x000000ff0b00720c */ /* 0x000fe20003f05270 */
[----:B-1----:R-:W-:-:S05]  /*1690*/  FMUL.FTZ R13, R13, R2 ;  /* 0x000000020d0d7220 */ /* 0x002fca0000410000 */
[----:B------:R1:W-:Y:S02]  /*16a0*/  STS [R4], R13 ;  /* 0x0000000d04007388 */ /* 0x0003e40000000800 */
[----:B-1----:R-:W-:-:S05]  /*16b0*/  VIADD R4, R4, 0x200 ;  /* 0x0000020004047836 */ /* 0x002fca0000000000 */
[----:B------:R-:W-:Y:S05]  /*16c0*/  @P0 BRA `(.L_x_8837) ;  /* 0xfffffffc00e40947 */ /* 0x000fea000383ffff */
.L_x_8836:
[----:B------:R-:W-:Y:S05]  /*16d0*/  BSYNC.RECONVERGENT B1 ;  /* 0x0000000000017941 */ /* 0x000fea0003800200 */
.L_x_8835:
        /* <DEDUP_REMOVED lines=13> */
.L_x_8840:
        /* <DEDUP_REMOVED lines=52> */
.L_x_8839:
[----:B------:R-:W-:Y:S05]  /*1af0*/  BSYNC.RECONVERGENT B1 ;  /* 0x0000000000017941 */ /* 0x000fea0003800200 */
.L_x_8838:
        /* <DEDUP_REMOVED lines=31> */
.L_x_8842:
[----:B------:R-:W-:Y:S05]  /*1cf0*/  BSYNC.RECONVERGENT B1 ;  /* 0x0000000000017941 */ /* 0x000fea0003800200 */
.L_x_8841:
        /* <DEDUP_REMOVED lines=14> */
.L_x_8834:
[----:B------:R-:W-:Y:S05]  /*1de0*/  BSYNC.RECONVERGENT B0 ;  /* 0x0000000000007941 */ /* 0x000fea0003800200 */
.L_x_8833:
        /* <DEDUP_REMOVED lines=32> */
.L_x_8844:
[----:B------:R-:W-:Y:S05]  /*1ff0*/  BSYNC.RECONVERGENT B0 ;  /* 0x0000000000007941 */ /* 0x000fea0003800200 */
.L_x_8843:
        /* <DEDUP_REMOVED lines=34> */
.L_x_8846:
[----:B------:R-:W-:Y:S05]  /*2220*/  BSYNC.RECONVERGENT B0 ;  /* 0x0000000000007941 */ /* 0x000fea0003800200 */
.L_x_8845:
        /* <DEDUP_REMOVED lines=31> */
.L_x_8848:
[----:B------:R-:W-:Y:S05]  /*2420*/  BSYNC.RECONVERGENT B0 ;  /* 0x0000000000007941 */ /* 0x000fea0003800200 */
.L_x_8847:
        /* <DEDUP_REMOVED lines=17> */
.L_x_8850:
[----:B------:R-:W-:Y:S05]  /*2540*/  BSYNC.RECONVERGENT B0 ;  /* 0x0000000000007941 */ /* 0x000fea0003800200 */
.L_x_8849:
        /* <DEDUP_REMOVED lines=31> */
.L_x_8852:
[----:B------:R-:W-:Y:S05]  /*2740*/  BSYNC.RECONVERGENT B0 ;  /* 0x0000000000007941 */ /* 0x000fea0003800200 */
.L_x_8851:
        /* <DEDUP_REMOVED lines=43> */
.L_x_8822:
[----:B------:R-:W-:Y:S01]  /*2a00*/  HFMA2 R12, -RZ, RZ, 0, 9.5367431640625e-07 ;  /* 0x00000010ff0c7431 */ /* 0x000fe200000001ff */
[----:B------:R-:W-:Y:S02]  /*2a10*/  MOV R11, 0x1f ;  /* 0x0000001f000b7802 */ /* 0x000fe40000000f00 */
[----:B------:R-:W-:-:S07]  /*2a20*/  MOV R15, 0xffffffff ;  /* 0xffffffff000f7802 */ /* 0x000fce0000000f00 */
[----:B------:R-:W-:Y:S05]  /*2a30*/  WARPSYNC.COLLECTIVE R15, `(.L_x_8853) ;  /* 0x000000000f087348 */ /* 0x000fea0003c00000 */
[----:B------:R0:W1:Y:S02]  /*2a40*/  SHFL.BFLY P6, R14, R13, R12, R11 ;  /* 0x0c00000c0d0e7389 */ /* 0x00006400000c000b */
[----:B01----:R-:W-:Y:S05]  /*2a50*/  ENDCOLLECTIVE ;  /* 0x000000000000791b */ /* 0x003fea0003800000 */
.L_x_8853:
[----:B------:R-:W-:Y:S01]  /*2a60*/  HFMA2 R12, -RZ, RZ, 0, 4.76837158203125e-07 ;  /* 0x00000008ff0c7431 */ /* 0x000fe200000001ff */
[----:B------:R-:W-:-:S04]  /*2a70*/  FMNMX.FTZ R0, R14, -3.40282346638528859812e+38, !PT ;  /* 0xff7fffff0e007809 */ /* 0x000fc80007810000 */
[----:B------:R-:W-:-:S07]  /*2a80*/  MOV R13, R0 ;  /* 0x00000000000d7202 */ /* 0x000fce0000000f00 */
[----:B------:R-:W-:Y:S05]  /*2a90*/  WARPSYNC.COLLECTIVE R15, `(.L_x_8854) ;  /* 0x000000000f087348 */ /* 0x000fea0003c00000 */
[----:B------:R0:W1:Y:S02]  /*2aa0*/  SHFL.BFLY P6, R14, R13, R12, R11 ;  /* 0x0c00000c0d0e7389 */ /* 0x00006400000c000b */
[----:B01----:R-:W-:Y:S05]  /*2ab0*/  ENDCOLLECTIVE ;  /* 0x000000000000791b */ /* 0x003fea0003800000 */
.L_x_8854:
[----:B------:R-:W-:Y:S02]  /*2ac0*/  MOV R12, 0x4 ;  /* 0x00000004000c7802 */ /* 0x000fe40000000f00 */
[----:B------:R-:W-:-:S05]  /*2ad0*/  FMNMX.FTZ R2, R0, R14, !PT ;  /* 0x0000000e00027209 */ /* 0x000fca0007810000 */
[----:B------:R-:W-:-:S07]  /*2ae0*/  IMAD.MOV.U32 R13, RZ, RZ, R2 ;  /* 0x000000ffff0d7224 */ /* 0x000fce00078e0002 */
[----:B------:R-:W-:Y:S05]  /*2af0*/  WARPSYNC.COLLECTIVE R15, `(.L_x_8855) ;  /* 0x000000000f087348 */ /* 0x000fea0003c00000 */
[----:B------:R0:W1:Y:S02]  /*2b00*/  SHFL.BFLY P6, R14, R13, R12, R11 ;  /* 0x0c00000c0d0e7389 */ /* 0x00006400000c000b */
[----:B01----:R-:W-:Y:S05]  /*2b10*/  ENDCOLLECTIVE ;  /* 0x000000000000791b */ /* 0x003fea0003800000 */
.L_x_8855:
[----:B------:R-:W-:Y:S01]  /*2b20*/  HFMA2 R12, -RZ, RZ, 0, 1.1920928955078125e-07 ;  /* 0x00000002ff0c7431 */ /* 0x000fe200000001ff */
[----:B------:R-:W-:-:S04]  /*2b30*/  FMNMX.FTZ R3, R2, R14, !PT ;  /* 0x0000000e02037209 */ /* 0x000fc80007810000 */
[----:B------:R-:W-:-:S07]  /*2b40*/  MOV R13, R3 ;  /* 0x00000003000d7202 */ /* 0x000fce0000000f00 */
[----:B------:R-:W-:Y:S05]  /*2b50*/  WARPSYNC.COLLECTIVE R15, `(.L_x_8856) ;  /* 0x000000000f087348 */ /* 0x000fea0003c00000 */
[----:B------:R0:W1:Y:S02]  /*2b60*/  SHFL.BFLY P6, R14, R13, R12, R11 ;  /* 0x0c00000c0d0e7389 */ /* 0x00006400000c000b */
[----:B01----:R-:W-:Y:S05]  /*2b70*/  ENDCOLLECTIVE ;  /* 0x000000000000791b */ /* 0x003fea0003800000 */
.L_x_8856:
[----:B------:R-:W-:Y:S01]  /*2b80*/  HFMA2 R12, -RZ, RZ, 0, 5.9604644775390625e-08 ;  /* 0x00000001ff0c7431 */ /* 0x000fe200000001ff */
[----:B------:R-:W-:-:S04]  /*2b90*/  FMNMX.FTZ R4, R3, R14, !PT ;  /* 0x0000000e03047209 */ /* 0x000fc80007810000 */
[----:B------:R-:W-:-:S07]  /*2ba0*/  MOV R13, R4 ;  /* 0x00000004000d7202 */ /* 0x000fce0000000f00 */
[----:B------:R-:W-:Y:S05]  /*2bb0*/  WARPSYNC.COLLECTIVE R15, `(.L_x_8857) ;  /* 0x000000000f087348 */ /* 0x000fea0003c00000 */
[----:B------:R0:W1:Y:S02]  /*2bc0*/  SHFL.BFLY P6, R14, R13, R12, R11 ;  /* 0x0c00000c0d0e7389 */ /* 0x00006400000c000b */
[----:B01----:R-:W-:Y:S05]  /*2bd0*/  ENDCOLLECTIVE ;  /* 0x000000000000791b */ /* 0x003fea0003800000 */
.L_x_8857:
[----:B------:R-:W-:Y:S05]  /*2be0*/  BRA `(.L_x_8858) ;  /* 0xffffffd800187947 */ /* 0x000fea000383ffff */
.L_x_8859:
        /* <DEDUP_REMOVED lines=9> */
.L_x_27411:


//--------------------- .text._ZN4vllm25paged_attention_v2_kernelI13__nv_bfloat16hLi96ELi32ELi128ELNS_18Fp8KVCacheDataTypeE1ELb0ELi512EEEvPfS3_PT_PKS4_PKT0_SA_ifPKiSC_iPKfiiiSE_SE_iiiii --------------------------
	.section	.text._ZN4vllm25paged_attention_v2_kernelI13__nv_bfloat16hLi96ELi32ELi128ELNS_18Fp8KVCacheDataTypeE1ELb0ELi512EEEvPfS3_PT_PKS4_PKT0_SA_ifPKiSC_iPKfiiiSE_SE_iiiii,"ax",@progbits
	.align	128
        .global         _ZN4vllm25paged_attention_v2_kernelI13__nv_bfloat16hLi96ELi32ELi128ELNS_18Fp8KVCacheDataTypeE1ELb0ELi512EEEvPfS3_PT_PKS4_PKT0_SA_ifPKiSC_iPKfiiiSE_SE_iiiii
        .type           _ZN4vllm25paged_attention_v2_kernelI13__nv_bfloat16hLi96ELi32ELi128ELNS_18Fp8KVCacheDataTypeE1ELb0ELi512EEEvPfS3_PT_PKS4_PKT0_SA_ifPKiSC_iPKfiiiSE_SE_iiiii,@function
        .size           _ZN4vllm25paged_attention_v2_kernelI13__nv_bfloat16hLi96ELi32ELi128ELNS_18Fp8KVCacheDataTypeE1ELb0ELi512EEEvPfS3_PT_PKS4_PKT0_SA_ifPKiSC_iPKfiiiSE_SE_iiiii,(.L_x_27412 - _ZN4vllm25paged_attention_v2_kernelI13__nv_bfloat16hLi96ELi32ELi128ELNS_18Fp8KVCacheDataTypeE1ELb0ELi512EEEvPfS3_PT_PKS4_PKT0_SA_ifPKiSC_iPKfiiiSE_SE_iiiii)
        .other          _ZN4vllm25paged_attention_v2_kernelI13__nv_bfloat16hLi96ELi32ELi128ELNS_18Fp8KVCacheDataTypeE1ELb0ELi512EEEvPfS3_PT_PKS4_PKT0_SA_ifPKiSC_iPKfiiiSE_SE_iiiii,@"STO_CUDA_ENTRY STV_DEFAULT"
_ZN4vllm25paged_attention_v2_kernelI13__nv_bfloat16hLi96ELi32ELi128ELNS_18Fp8KVCacheDataTypeE1ELb0ELi512EEEvPfS3_PT_PKS4_PKT0_SA_ifPKiSC_iPKfiiiSE_SE_iiiii:
.text._ZN4vllm25paged_attention_v2_kernelI13__nv_bfloat16hLi96ELi32ELi128ELNS_18Fp8KVCacheDataTypeE1ELb0ELi512EEEvPfS3_PT_PKS4_PKT0_SA_ifPKiSC_iPKfiiiSE_SE_iiiii:
        /* <DEDUP_REMOVED lines=51> */
.L_x_8861:
[----:B------:R-:W-:Y:S05]  /*0330*/  BSYNC.RECONVERGENT B6 ;  /* 0x0000000000067941 */ /* 0x000fea0003800200 */
.L_x_8860:
        /* <DEDUP_REMOVED lines=17> */
.L_x_8898:
        /* <DEDUP_REMOVED lines=40> */
.L_x_8867:
        /* <DEDUP_REMOVED lines=11> */
.L_x_8866:
[----:B------:R-:W-:Y:S05]  /*0780*/  BSYNC.RECONVERGENT B1 ;  /* 0x0000000000017941 */ /* 0x000fea0003800200 */
.L_x_8865:
        /* <DEDUP_REMOVED lines=13> */
.L_x_8870:
        /* <DEDUP_REMOVED lines=100> */
.L_x_8869:
[----:B------:R-:W-:Y:S05]  /*0ea0*/  BSYNC.RECONVERGENT B1 ;  /* 0x0000000000017941 */ /* 0x000fea0003800200 */
.L_x_8868:
        /* <DEDUP_REMOVED lines=55> */
.L_x_8872:
[----:B------:R-:W-:Y:S05]  /*1220*/  BSYNC.RECONVERGENT B1 ;  /* 0x0000000000017941 */ /* 0x000fea0003800200 */
.L_x_8871:
        /* <DEDUP_REMOVED lines=26> */
.L_x_8864:
[----:B------:R-:W-:Y:S05]  /*13d0*/  BSYNC.RECONVERGENT B0 ;  /* 0x0000000000007941 */ /* 0x000fea0003800200 */
.L_x_8863:
        /* <DEDUP_REMOVED lines=40> */
.L_x_8877:
[----:B------:R-:W1:Y:S01]  /*1660*/  LDS R13, [R4] ;  /* 0x00000000040d7984 */ /* 0x000e620000000800 */
[----:B------:R-:W-:-:S04]  /*1670*/  IADD3 R11, PT, PT, R11, 0x1, RZ ;  /* 0x000000010b0b7810 */ /* 0x000fc80007ffe0ff */
[----:B------:R-:W-:Y:S01]  /*1680*/  ISETP.NE.AND P0, PT, R11, RZ, PT ;  /* 0x000000ff0b00720c */ /* 0x000fe20003f05270 */
[----:B-1----:R-:W-:-:S05]  /*1690*/  FMUL.FTZ R13, R13, R2 ;  /* 0x000000020d0d7220 */ /* 0x002fca0000410000 */
[----:B------:R1:W-:Y:S02]  /*16a0*/  STS [R4], R13 ;  /* 0x0000000d04007388 */ /* 0x0003e40000000800 */
[----:B-1----:R-:W-:-:S05]  /*16b0*/  IADD3 R4, PT, PT, R4, 0x200, RZ ;  /* 0x0000020004047810 */ /* 0x002fca0007ffe0ff */
[----:B------:R-:W-:Y:S05]  /*16c0*/  @P0 BRA `(.L_x_8877) ;  /* 0xfffffffc00e40947 */ /* 0x000fea000383ffff */
.L_x_8876:
[----:B------:R-:W-:Y:S05]  /*16d0*/  BSYNC.RECONVERGENT B1 ;  /* 0x0000000000017941 */ /* 0x000fea0003800200 */
.L_x_8875:
        /* <DEDUP_REMOVED lines=13> */
.L_x_8880:
        /* <DEDUP_REMOVED lines=52> */
.L_x_8879:
[----:B------:R-:W-:Y:S05]  /*1af0*/  BSYNC.RECONVERGENT B1 ;  /* 0x0000000000017941 */ /* 0x000fea0003800200 */
.L_x_8878:
        /* <DEDUP_REMOVED lines=31> */
.L_x_8882:
[----:B------:R-:W-:Y:S05]  /*1cf0*/  BSYNC.RECONVERGENT B1 ;  /* 0x0000000000017941 */ /* 0x000fea0003800200 */
.L_x_8881:
        /* <DEDUP_REMOVED lines=14> */
.L_x_8874:
[----:B------:R-:W-:Y:S05]  /*1de0*/  BSYNC.RECONVERGENT B0 ;  /* 0x0000000000007941 */ /* 0x000fea0003800200 */
.L_x_8873:
        /* <DEDUP_REMOVED lines=32> */
.L_x_8884:
[----:B------:R-:W-:Y:S05]  /*1ff0*/  BSYNC.RECONVERGENT B0 ;  /* 0x0000000000007941 */ /* 0x000fea0003800200 */
.L_x_8883:
        /* <DEDUP_REMOVED lines=30> */
.L_x_8886:
[----:B------:R-:W-:Y:S05]  /*21e0*/  BSYNC.RECONVERGENT B0 ;  /* 0x0000000000007941 */ /* 0x000fea0003800200 */
.L_x_8885:
        /* <DEDUP_REMOVED lines=27> */
.L_x_8888:
[----:B------:R-:W-:Y:S05]  /*23a0*/  BSYNC.RECONVERGENT B0 ;  /* 0x0000000000007941 */ /* 0x000fea0003800200 */
.L_x_8887:
        /* <DEDUP_REMOVED lines=15> */
.L_x_8890:
[----:B------:R-:W-:Y:S05]  /*24a0*/  BSYNC.RECONVERGENT B0 ;  /* 0x0000000000007941 */ /* 0x000fea0003800200 */
.L_x_8889:
        /* <DEDUP_REMOVED lines=27> */
.L_x_8892:
[----:B------:R-:W-:Y:S05]  /*2660*/  BSYNC.RECONVERGENT B0 ;  /* 0x0000000000007941 */ /* 0x000fea0003800200 */
.L_x_8891:
        /* <DEDUP_REMOVED lines=39> */
.L_x_8862:
[----:B------:R-:W-:Y:S01]  /*28e0*/  HFMA2 R12, -RZ, RZ, 0, 9.5367431640625e-07 ;  /* 0x00000010ff0c7431 */ /* 0x000fe200000001ff */
[----:B------:R-:W-:Y:S02]  /*28f0*/  MOV R11, 0x1f ;  /* 0x0000001f000b7802 */ /* 0x000fe40000000f00 */
[----:B------:R-:W-:-:S07]  /*2900*/  MOV R15, 0xffffffff ;  /* 0xffffffff000f7802 */ /* 0x000fce0000000f00 */
[----:B------:R-:W-:Y:S05]  /*2910*/  WARPSYNC.COLLECTIVE R15, `(.L_x_8893) ;  /* 0x000000000f087348 */ /* 0x000fea0003c00000 */
[----:B------:R0:W1:Y:S02]  /*2920*/  SHFL.BFLY P6, R14, R13, R12, R11 ;  /* 0x0c00000c0d0e7389 */ /* 0x00006400000c000b */
[----:B01----:R-:W-:Y:S05]  /*2930*/  ENDCOLLECTIVE ;  /* 0x000000000000791b */ /* 0x003fea0003800000 */
.L_x_8893:
[----:B------:R-:W-:Y:S01]  /*2940*/  HFMA2 R12, -RZ, RZ, 0, 4.76837158203125e-07 ;  /* 0x00000008ff0c7431 */ /* 0x000fe200000001ff */
[----:B------:R-:W-:-:S04]  /*2950*/  FMNMX.FTZ R0, R14, -3.40282346638528859812e+38, !PT ;  /* 0xff7fffff0e007809 */ /* 0x000fc80007810000 */
[----:B------:R-:W-:-:S07]  /*2960*/  MOV R13, R0 ;  /* 0x00000000000d7202 */ /* 0x000fce0000000f00 */
[----:B------:R-:W-:Y:S05]  /*2970*/  WARPSYNC.COLLECTIVE R15, `(.L_x_8894) ;  /* 0x000000000f087348 */ /* 0x000fea0003c00000 */
[----:B------:R0:W1:Y:S02]  /*2980*/  SHFL.BFLY P6, R14, R13, R12, R11 ;  /* 0x0c00000c0d0e7389 */ /* 0x00006400000c000b */
[----:B01----:R-:W-:Y:S05]  /*2990*/  ENDCOLLECTIVE ;  /* 0x000000000000791b */ /* 0x003fea0003800000 */
.L_x_8894:
[----:B------:R-:W-:Y:S02]  /*29a0*/  MOV R12, 0x4 ;  /* 0x00000004000c7802 */ /* 0x000fe40000000f00 */
[----:B------:R-:W-:-:S05]  /*29b0*/  FMNMX.FTZ R2, R0, R14, !PT ;  /* 0x0000000e00027209 */ /* 0x000fca0007810000 */
[----:B------:R-:W-:-:S07]  /*29c0*/  IMAD.MOV.U32 R13, RZ, RZ, R2 ;  /* 0x000000ffff0d7224 */ /* 0x000fce00078e0002 */
[----:B------:R-:W-:Y:S05]  /*29d0*/  WARPSYNC.COLLECTIVE R15, `(.L_x_8895) ;  /* 0x000000000f087348 */ /* 0x000fea0003c00000 */
[----:B------:R0:W1:Y:S02]  /*29e0*/  SHFL.BFLY P6, R14, R13, R12, R11 ;  /* 0x0c00000c0d0e7389 */ /* 0x00006400000c000b */
[----:B01----:R-:W-:Y:S05]  /*29f0*/  ENDCOLLECTIVE ;  /* 0x000000000000791b */ /* 0x003fea0003800000 */
.L_x_8895:
[----:B------:R-:W-:Y:S01]  /*2a00*/  HFMA2 R12, -RZ, RZ, 0, 1.1920928955078125e-07 ;  /* 0x00000002ff0c7431 */ /* 0x000fe200000001ff */
[----:B------:R-:W-:-:S04]  /*2a10*/  FMNMX.FTZ R3, R2, R14, !PT ;  /* 0x0000000e02037209 */ /* 0x000fc80007810000 */
[----:B------:R-:W-:-:S07]  /*2a20*/  MOV R13, R3 ;  /* 0x00000003000d7202 */ /* 0x000fce0000000f00 */
[----:B------:R-:W-:Y:S05]  /*2a30*/  WARPSYNC.COLLECTIVE R15, `(.L_x_8896) ;  /* 0x000000000f087348 */ /* 0x000fea0003c00000 */
[----:B------:R0:W1:Y:S02]  /*2a40*/  SHFL.BFLY P6, R14, R13, R12, R11 ;  /* 0x0c00000c0d0e7389 */ /* 0x00006400000c000b */
[----:B01----:R-:W-:Y:S05]  /*2a50*/  ENDCOLLECTIVE ;  /* 0x000000000000791b */ /* 0x003fea0003800000 */
.L_x_8896:
[----:B------:R-:W-:Y:S01]  /*2a60*/  HFMA2 R12, -RZ, RZ, 0, 5.9604644775390625e-08 ;  /* 0x00000001ff0c7431 */ /* 0x000fe200000001ff */
[----:B------:R-:W-:-:S04]  /*2a70*/  FMNMX.FTZ R4, R3, R14, !PT ;  /* 0x0000000e03047209 */ /* 0x000fc80007810000 */
[----:B------:R-:W-:-:S07]  /*2a80*/  MOV R13, R4 ;  /* 0x00000004000d7202 */ /* 0x000fce0000000f00 */
[----:B------:R-:W-:Y:S05]  /*2a90*/  WARPSYNC.COLLECTIVE R15, `(.L_x_8897) ;  /* 0x000000000f087348 */ /* 0x000fea0003c00000 */
[----:B------:R0:W1:Y:S02]  /*2aa0*/  SHFL.BFLY P6, R14, R13, R12, R11 ;  /* 0x0c00000c0d0e7389 */ /* 0x00006400000c000b */
[----:B01----:R-:W-:Y:S05]  /*2ab0*/  ENDCOLLECTIVE ;  /* 0x000000000000791b */ /* 0x003fea0003800000 */
.L_x_8897:
[----:B------:R-:W-:Y:S05]  /*2ac0*/  BRA `(.L_x_8898) ;  /* 0xffffffd800607947 */ /* 0x000fea000383ffff */
.L_x_8899:
        /* <DEDUP_REMOVED lines=11> */
.L_x_27412:


//--------------------- .text._ZN4vllm25paged_attention_v2_kernelI13__nv_bfloat16hLi80ELi32ELi128ELNS_18Fp8KVCacheDataTypeE1ELb0ELi512EEEvPfS3_PT_PKS4_PKT0_SA_ifPKiSC_iPKfiiiSE_SE_iiiii --------------------------
	.section	.text._ZN4vllm25paged_attention_v2_kernelI13__nv_bfloat16hLi80ELi32ELi128ELNS_18Fp8KVCacheDataTypeE1ELb0ELi512EEEvPfS3_PT_PKS4_PKT0_SA_ifPKiSC_iPKfiiiSE_SE_iiiii,"ax",@progbits
	.align	128
        .global         _ZN4vllm25paged_attention_v2_kernelI13__nv_bfloat16hLi80ELi32ELi128ELNS_18Fp8KVCacheDataTypeE1ELb0ELi512EEEvPfS3_PT_PKS4_PKT0_SA_ifPKiSC_iPKfiiiSE_SE_iiiii
        .type           _ZN4vllm25paged_attention_v2_kernelI13__nv_bfloat16hLi80ELi32ELi128ELNS_18Fp8KVCacheDataTypeE1ELb0ELi512EEEvPfS3_PT_PKS4_PKT0_SA_ifPKiSC_iPKfiiiSE_SE_iiiii,@function
        .size           _ZN4vllm25paged_attention_v2_kernelI13__nv_bfloat16hLi80ELi32ELi128ELNS_18Fp8KVCacheDataTypeE1ELb0ELi512EEEvPfS3_PT_PKS4_PKT0_SA_ifPKiSC_iPKfiiiSE_SE_iiiii,(.L_x_27413 - _ZN4vllm25paged_attention_v2_kernelI13__nv_bfloat16hLi80ELi32ELi128ELNS_18Fp8KVCacheDataTypeE1ELb0ELi512EEEvPfS3_PT_PKS4_PKT0_SA_ifPKiSC_iPKfiiiSE_SE_iiiii)
        .other          _ZN4vllm25paged_attention_v2_kernelI13__nv_bfloat16hLi80ELi32ELi128ELNS_18Fp8KVCacheDataTypeE1ELb0ELi512EEEvPfS3_PT_PKS4_PKT0_SA_ifPKiSC_iPKfiiiSE_SE_iiiii,@"STO_CUDA_ENTRY STV_DEFAULT"
_ZN4vllm25paged_attention_v2_kernelI13__nv_bfloat16hLi80ELi32ELi128ELNS_18Fp8KVCacheDataTypeE1ELb0ELi512EEEvPfS3_PT_PKS4_PKT0_SA_ifPKiSC_iPKfiiiSE_SE_iiiii:
.text._ZN4vllm25paged_attention_v2_kernelI13__nv_bfloat16hLi80ELi32ELi128ELNS_18Fp8KVCacheDataTypeE1ELb0ELi512EEEvPfS3_PT_PKS4_PKT0_SA_ifPKiSC_iPKfiiiSE_SE_iiiii:
        /* <DEDUP_REMOVED lines=51> */
.L_x_8901:
[----:B------:R-:W-:Y:S05]  /*0330*/  BSYNC.RECONVERGENT B6 ;  /* 0x0000000000067941 */ /* 0x000fea0003800200 */
.L_x_8900:
        /* <DEDUP_REMOVED lines=17> */
.L_x_8938:
        /* <DEDUP_REMOVED lines=40> */
.L_x_8907:
        /* <DEDUP_REMOVED lines=11> */
.L_x_8906:
[----:B------:R-:W-:Y:S05]  /*0780*/  BSYNC.RECONVERGENT B1 ;  /* 0x0000000000017941 */ /* 0x000fea0003800200 */
.L_x_8905:
        /* <DEDUP_REMOVED lines=13> */
.L_x_8910:
        /* <DEDUP_REMOVED lines=100> */
.L_x_8909:
[----:B------:R-:W-:Y:S05]  /*0ea0*/  BSYNC.RECONVERGENT B1 ;  /* 0x0000000000017941 */ /* 0x000fea0003800200 */
.L_x_8908:
        /* <DEDUP_REMOVED lines=55> */
.L_x_8912:
[----:B------:R-:W-:Y:S05]  /*1220*/  BSYNC.RECONVERGENT B1 ;  /* 0x0000000000017941 */ /* 0x000fea0003800200 */
.L_x_8911:
        /* <DEDUP_REMOVED lines=26> */
.L_x_8904:
[----:B------:R-:W-:Y:S05]  /*13d0*/  BSYNC.RECONVERGENT B0 ;  /* 0x0000000000007941 */ /* 0x000fea0003800200 */
.L_x_8903:
        /* <DEDUP_REMOVED lines=40> */
.L_x_8917:
[----:B------:R-:W1:Y:S01]  /*1660*/  LDS R13, [R4] ;  /* 0x00000000040d7984 */ /* 0x000e620000000800 */
[----:B------:R-:W-:-:S04]  /*1670*/  IADD3 R11, PT, PT, R11, 0x1, RZ ;  /* 0x000000010b0b7810 */ /* 0x000fc80007ffe0ff */
[----:B------:R-:W-:Y:S01]  /*1680*/  ISETP.NE.AND P0, PT, R11, RZ, PT ;  /* 0x000000ff0b00720c */ /* 0x000fe20003f05270 */
[----:B-1----:R-:W-:-:S05]  /*1690*/  FMUL.FTZ R13, R13, R2 ;  /* 0x000000020d0d7220 */ /* 0x002fca0000410000 */
[----:B------:R1:W-:Y:S02]  /*16a0*/  STS [R4], R13 ;  /* 0x0000000d04007388 */ /* 0x0003e40000000800 */
[----:B-1----:R-:W-:-:S05]  /*16b0*/  IADD3 R4, PT, PT, R4, 0x200, RZ ;  /* 0x0000020004047810 */ /* 0x002fca0007ffe0ff */
[----:B------:R-:W-:Y:S05]  /*16c0*/  @P0 BRA `(.L_x_8917) ;  /* 0xfffffffc00e40947 */ /* 0x000fea000383ffff */
.L_x_8916:
[----:B------:R-:W-:Y:S05]  /*16d0*/  BSYNC.RECONVERGENT B1 ;  /* 0x0000000000017941 */ /* 0x000fea0003800200 */
.L_x_8915:
        /* <DEDUP_REMOVED lines=13> */
.L_x_8920:
        /* <DEDUP_REMOVED lines=52> */
.L_x_8919:
[----:B------:R-:W-:Y:S05]  /*1af0*/  BSYNC.RECONVERGENT B1 ;  /* 0x0000000000017941 */ /* 0x000fea0003800200 */
.L_x_8918:
        /* <DEDUP_REMOVED lines=31> */
.L_x_8922:
[----:B------:R-:W-:Y:S05]  /*1cf0*/  BSYNC.RECONVERGENT B1 ;  /* 0x0000000000017941 */ /* 0x000fea0003800200 */
.L_x_8921:
        /* <DEDUP_REMOVED lines=14> */
.L_x_8914:
[----:B------:R-:W-:Y:S05]  /*1de0*/  BSYNC.RECONVERGENT B0 ;  /* 0x0000000000007941 */ /* 0x000fea0003800200 */
.L_x_8913:
        /* <DEDUP_REMOVED lines=32> */
.L_x_8924:
[----:B------:R-:W-:Y:S05]  /*1ff0*/  BSYNC.RECONVERGENT B0 ;  /* 0x0000000000007941 */ /* 0x000fea0003800200 */
.L_x_8923:
        /* <DEDUP_REMOVED lines=26> */
.L_x_8926:
[----:B------:R-:W-:Y:S05]  /*21a0*/  BSYNC.RECONVERGENT B0 ;  /* 0x0000000000007941 */ /* 0x000fea0003800200 */
.L_x_8925:
        /* <DEDUP_REMOVED lines=23> */
.L_x_8928:
[----:B------:R-:W-:Y:S05]  /*2320*/  BSYNC.RECONVERGENT B0 ;  /* 0x0000000000007941 */ /* 0x000fea0003800200 */
.L_x_8927:
        /* <DEDUP_REMOVED lines=13> */
.L_x_8930:
[----:B------:R-:W-:Y:S05]  /*2400*/  BSYNC.RECONVERGENT B0 ;  /* 0x0000000000007941 */ /* 0x000fea0003800200 */
.L_x_8929:
        /* <DEDUP_REMOVED lines=23> */
.L_x_8932:
[----:B------:R-:W-:Y:S05]  /*2580*/  BSYNC.RECONVERGENT B0 ;  /* 0x0000000000007941 */ /* 0x000fea0003800200 */
.L_x_8931:
        /* <DEDUP_REMOVED lines=35> */
.L_x_8902:
[----:B------:R-:W-:Y:S01]  /*27c0*/  HFMA2 R11, -RZ, RZ, 0, 1.847743988037109375e-06 ;  /* 0x0000001fff0b7431 */ /* 0x000fe200000001ff */
[----:B------:R-:W-:Y:S02]  /*27d0*/  MOV R12, 0x10 ;  /* 0x00000010000c7802 */ /* 0x000fe40000000f00 */
[----:B------:R-:W-:-:S07]  /*27e0*/  MOV R15, 0xffffffff ;  /* 0xffffffff000f7802 */ /* 0x000fce0000000f00 */
[----:B------:R-:W-:Y:S05]  /*27f0*/  WARPSYNC.COLLECTIVE R15, `(.L_x_8933) ;  /* 0x000000000f087348 */ /* 0x000fea0003c00000 */
[----:B------:R0:W1:Y:S02]  /*2800*/  SHFL.BFLY P6, R14, R13, R12, R11 ;  /* 0x0c00000c0d0e7389 */ /* 0x00006400000c000b */
[----:B01----:R-:W-:Y:S05]  /*2810*/  ENDCOLLECTIVE ;  /* 0x000000000000791b */ /* 0x003fea0003800000 */
.L_x_8933:
[----:B------:R-:W-:Y:S01]  /*2820*/  HFMA2 R12, -RZ, RZ, 0, 4.76837158203125e-07 ;  /* 0x00000008ff0c7431 */ /* 0x000fe200000001ff */
[----:B------:R-:W-:-:S04]  /*2830*/  FMNMX.FTZ R0, R14, -3.40282346638528859812e+38, !PT ;  /* 0xff7fffff0e007809 */ /* 0x000fc80007810000 */
[----:B------:R-:W-:-:S07]  /*2840*/  MOV R13, R0 ;  /* 0x00000000000d7202 */ /* 0x000fce0000000f00 */
[----:B------:R-:W-:Y:S05]  /*2850*/  WARPSYNC.COLLECTIVE R15, `(.L_x_8934) ;  /* 0x000000000f087348 */ /* 0x000fea0003c00000 */
[----:B------:R0:W1:Y:S02]  /*2860*/  SHFL.BFLY P6, R14, R13, R12, R11 ;  /* 0x0c00000c0d0e7389 */ /* 0x00006400000c000b */
[----:B01----:R-:W-:Y:S05]  /*2870*/  ENDCOLLECTIVE ;  /* 0x000000000000791b */ /* 0x003fea0003800000 */
.L_x_8934:
[----:B------:R-:W-:Y:S02]  /*2880*/  MOV R12, 0x4 ;  /* 0x00000004000c7802 */ /* 0x000fe40000000f00 */
[----:B------:R-:W-:-:S05]  /*2890*/  FMNMX.FTZ R2, R0, R14, !PT ;  /* 0x0000000e00027209 */ /* 0x000fca0007810000 */
[----:B------:R-:W-:-:S07]  /*28a0*/  IMAD.MOV.U32 R13, RZ, RZ, R2 ;  /* 0x000000ffff0d7224 */ /* 0x000fce00078e0002 */
[----:B------:R-:W-:Y:S05]  /*28b0*/  WARPSYNC.COLLECTIVE R15, `(.L_x_8935) ;  /* 0x000000000f087348 */ /* 0x000fea0003c00000 */
[----:B------:R0:W1:Y:S02]  /*28c0*/  SHFL.BFLY P6, R14, R13, R12, R11 ;  /* 0x0c00000c0d0e7389 */ /* 0x00006400000c000b */
[----:B01----:R-:W-:Y:S05]  /*28d0*/  ENDCOLLECTIVE ;  /* 0x000000000000791b */ /* 0x003fea0003800000 */
.L_x_8935:
[----:B------:R-:W-:Y:S01]  /*28e0*/  HFMA2 R12, -RZ, RZ, 0, 1.1920928955078125e-07 ;  /* 0x00000002ff0c7431 */ /* 0x000fe200000001ff */
[----:B------:R-:W-:-:S04]  /*28f0*/  FMNMX.FTZ R3, R2, R14, !PT ;  /* 0x0000000e02037209 */ /* 0x000fc80007810000 */
[----:B------:R-:W-:-:S07]  /*2900*/  MOV R13, R3 ;  /* 0x00000003000d7202 */ /* 0x000fce0000000f00 */
[----:B------:R-:W-:Y:S05]  /*2910*/  WARPSYNC.COLLECTIVE R15, `(.L_x_8936) ;  /* 0x000000000f087348 */ /* 0x000fea0003c00000 */
[----:B------:R0:W1:Y:S02]  /*2920*/  SHFL.BFLY P6, R14, R13, R12, R11 ;  /* 0x0c00000c0d0e7389 */ /* 0x00006400000c000b */
[----:B01----:R-:W-:Y:S05]  /*2930*/  ENDCOLLECTIVE ;  /* 0x000000000000791b */ /* 0x003fea0003800000 */
.L_x_8936:
[----:B------:R-:W-:Y:S01]  /*2940*/  HFMA2 R12, -RZ, RZ, 0, 5.9604644775390625e-08 ;  /* 0x00000001ff0c7431 */ /* 0x000fe200000001ff */
[----:B------:R-:W-:-:S04]  /*2950*/  FMNMX.FTZ R4, R3, R14, !PT ;  /* 0x0000000e03047209 */ /* 0x000fc80007810000 */
[----:B------:R-:W-:-:S07]  /*2960*/  MOV R13, R4 ;  /* 0x00000004000d7202 */ /* 0x000fce0000000f00 */
[----:B------:R-:W-:Y:S05]  /*2970*/  WARPSYNC.COLLECTIVE R15, `(.L_x_8937) ;  /* 0x000000000f087348 */ /* 0x000fea0003c00000 */
[----:B------:R0:W1:Y:S02]  /*2980*/  SHFL.BFLY P6, R14, R13, R12, R11 ;  /* 0x0c00000c0d0e7389 */ /* 0x00006400000c000b */
[----:B01----:R-:W-:Y:S05]  /*2990*/  ENDCOLLECTIVE ;  /* 0x000000000000791b */ /* 0x003fea0003800000 */
.L_x_8937:
[----:B------:R-:W-:Y:S05]  /*29a0*/  BRA `(.L_x_8938) ;  /* 0xffffffd800a87947 */ /* 0x000fea000383ffff */
.L_x_8939:
        /* <DEDUP_REMOVED lines=13> */
.L_x_27413:


//--------------------- .text._ZN4vllm25paged_attention_v2_kernelI13__nv_bfloat16hLi64ELi32ELi128ELNS_18Fp8KVCacheDataTypeE1ELb0ELi512EEEvPfS3_PT_PKS4_PKT0_SA_ifPKiSC_iPKfiiiSE_SE_iiiii --------------------------
	.section	.text._ZN4vllm25paged_attention_v2_kernelI13__nv_bfloat16hLi64ELi32ELi128ELNS_18Fp8KVCacheDataTypeE1ELb0ELi512EEEvPfS3_PT_PKS4_PKT0_SA_ifPKiSC_iPKfiiiSE_SE_iiiii,"ax",@progbits
	.align	128
        .global         _ZN4vllm25paged_attention_v2_kernelI13__nv_bfloat16hLi64ELi32ELi128ELNS_18Fp8KVCacheDataTypeE1ELb0ELi512EEEvPfS3_PT_PKS4_PKT0_SA_ifPKiSC_iPKfiiiSE_SE_iiiii
        .type           _ZN4vllm25paged_attention_v2_kernelI13__nv_bfloat16hLi64ELi32ELi128ELNS_18Fp8KVCacheDataTypeE1ELb0ELi512EEEvPfS3_PT_PKS4_PKT0_SA_ifPKiSC_iPKfiiiSE_SE_iiiii,@function
        .size           _ZN4vllm25paged_attention_v2_kernelI13__nv_bfloat16hLi64ELi32ELi128ELNS_18Fp8KVCacheDataTypeE1ELb0ELi512EEEvPfS3_PT_PKS4_PKT0_SA_ifPKiSC_iPKfiiiSE_SE_iiiii,(.L_x_27414 - _ZN4vllm25paged_attention_v2_kernelI13__nv_bfloat16hLi64ELi32ELi128ELNS_18Fp8KVCacheDataTypeE1ELb0ELi512EEEvPfS3_PT_PKS4_PKT0_SA_ifPKiSC_iPKfiiiSE_SE_iiiii)
        .other          _ZN4vllm25paged_attention_v2_kernelI13__nv_bfloat16hLi64ELi32ELi128ELNS_18Fp8KVCacheDataTypeE1ELb0ELi512EEEvPfS3_PT_PKS4_PKT0_SA_ifPKiSC_iPKfiiiSE_SE_iiiii,@"STO_CUDA_ENTRY STV_DEFAULT"
_ZN4vllm25paged_attention_v2_kernelI13__nv_bfloat16hLi64ELi32ELi128ELNS_18Fp8KVCacheDataTypeE1ELb0ELi512EEEvPfS3_PT_PKS4_PKT0_SA_ifPKiSC_iPKfiiiSE_SE_iiiii:
.text._ZN4vllm25paged_attention_v2_kernelI13__nv_bfloat16hLi64ELi32ELi128ELNS_18Fp8KVCacheDataTypeE1ELb0ELi512EEEvPfS3_PT_PKS4_PKT0_SA_ifPKiSC_iPKfiiiSE_SE_iiiii:
        /* <DEDUP_REMOVED lines=51> */
.L_x_8941:
[----:B------:R-:W-:Y:S05]  /*0330*/  BSYNC.RECONVERGENT B6 ;  /* 0x0000000000067941 */ /* 0x000fea0003800200 */
.L_x_8940:
        /* <DEDUP_REMOVED lines=17> */
.L_x_8978:
        /* <DEDUP_REMOVED lines=40> */
.L_x_8947:
        /* <DEDUP_REMOVED lines=11> */
.L_x_8946:
[----:B------:R-:W-:Y:S05]  /*0780*/  BSYNC.RECONVERGENT B1 ;  /* 0x0000000000017941 */ /* 0x000fea0003800200 */
.L_x_8945:
        /* <DEDUP_REMOVED lines=13> */
.L_x_8950:
        /* <DEDUP_REMOVED lines=100> */
.L_x_8949:
[----:B------:R-:W-:Y:S05]  /*0ea0*/  BSYNC.RECONVERGENT B1 ;  /* 0x0000000000017941 */ /* 0x000fea0003800200 */
.L_x_8948:
        /* <DEDUP_REMOVED lines=55> */
.L_x_8952:
[----:B------:R-:W-:Y:S05]  /*1220*/  BSYNC.RECONVERGENT B1 ;  /* 0x0000000000017941 */ /* 0x000fea0003800200 */
.L_x_8951:
        /* <DEDUP_REMOVED lines=26> */
.L_x_8944:
[----:B------:R-:W-:Y:S05]  /*13d0*/  BSYNC.RECONVERGENT B0 ;  /* 0x0000000000007941 */ /* 0x000fea0003800200 */
.L_x_8943:
        /* <DEDUP_REMOVED lines=40> */
.L_x_8957:
[----:B------:R-:W1:Y:S01]  /*1660*/  LDS R13, [R4] ;  /* 0x00000000040d7984 */ /* 0x000e620000000800 */
[----:B------:R-:W-:-:S04]  /*1670*/  IADD3 R11, PT, PT, R11, 0x1, RZ ;  /* 0x000000010b0b7810 */ /* 0x000fc80007ffe0ff */
[----:B------:R-:W-:Y:S01]  /*1680*/  ISETP.NE.AND P0, PT, R11, RZ, PT ;  /* 0x000000ff0b00720c */ /* 0x000fe20003f05270 */
[----:B-1----:R-:W-:-:S05]  /*1690*/  FMUL.FTZ R13, R13, R2 ;  /* 0x000000020d0d7220 */ /* 0x002fca0000410000 */
[----:B------:R1:W-:Y:S02]  /*16a0*/  STS [R4], R13 ;  /* 0x0000000d04007388 */ /* 0x0003e40000000800 */
[----:B-1----:R-:W-:-:S05]  /*16b0*/  IADD3 R4, PT, PT, R4, 0x200, RZ ;  /* 0x0000020004047810 */ /* 0x002fca0007ffe0ff */
[----:B------:R-:W-:Y:S05]  /*16c0*/  @P0 BRA `(.L_x_8957) ;  /* 0xfffffffc00e40947 */ /* 0x000fea000383ffff */
.L_x_8956:
[----:B------:R-:W-:Y:S05]  /*16d0*/  BSYNC.RECONVERGENT B1 ;  /* 0x0000000000017941 */ /* 0x000fea0003800200 */
.L_x_8955:
        /* <DEDUP_REMOVED lines=13> */
.L_x_8960:
        /* <DEDUP_REMOVED lines=52> */
.L_x_8959:
[----:B------:R-:W-:Y:S05]  /*1af0*/  BSYNC.RECONVERGENT B1 ;  /* 0x0000000000017941 */ /* 0x000fea0003800200 */
.L_x_8958:
        /* <DEDUP_REMOVED lines=31> */
.L_x_8962:
[----:B------:R-:W-:Y:S05]  /*1cf0*/  BSYNC.RECONVERGENT B1 ;  /* 0x0000000000017941 */ /* 0x000fea0003800200 */
.L_x_8961:
        /* <DEDUP_REMOVED lines=14> */
.L_x_8954:
[----:B------:R-:W-:Y:S05]  /*1de0*/  BSYNC.RECONVERGENT B0 ;  /* 0x0000000000007941 */ /* 0x000fea0003800200 */
.L_x_8953:
        /* <DEDUP_REMOVED lines=27> */
.L_x_8964:
[----:B------:R-:W-:Y:S05]  /*1fa0*/  BSYNC.RECONVERGENT B0 ;  /* 0x0000000000007941 */ /* 0x000fea0003800200 */
.L_x_8963:
        /* <DEDUP_REMOVED lines=27> */
.L_x_8966:
[----:B------:R-:W-:Y:S05]  /*2160*/  BSYNC.RECONVERGENT B0 ;  /* 0x0000000000007941 */ /* 0x000fea0003800200 */
.L_x_8965:
        /* <DEDUP_REMOVED lines=20> */
.L_x_8968:
[----:B------:R-:W-:Y:S05]  /*22b0*/  BSYNC.RECONVERGENT B0 ;  /* 0x0000000000007941 */ /* 0x000fea0003800200 */
.L_x_8967:
        /* <DEDUP_REMOVED lines=12> */
.L_x_8970:
[----:B------:R-:W-:Y:S05]  /*2380*/  BSYNC.RECONVERGENT B0 ;  /* 0x0000000000007941 */ /* 0x000fea0003800200 */
.L_x_8969:
        /* <DEDUP_REMOVED lines=19> */
.L_x_8972:
[----:B------:R-:W-:Y:S05]  /*24c0*/  BSYNC.RECONVERGENT B0 ;  /* 0x0000000000007941 */ /* 0x000fea0003800200 */
.L_x_8971:
        /* <DEDUP_REMOVED lines=31> */
.L_x_8942:
[----:B------:R-:W-:Y:S02]  /*26c0*/  HFMA2 R12, -RZ, RZ, 0, 9.5367431640625e-07 ;  /* 0x00000010ff0c7431 */ /* 0x000fe400000001ff */
[----:B------:R-:W-:Y:S01]  /*26d0*/  IMAD.MOV.U32 R11, RZ, RZ, 0x1f ;  /* 0x0000001fff0b7424 */ /* 0x000fe200078e00ff */
[----:B------:R-:W-:-:S07]  /*26e0*/  MOV R15, 0xffffffff ;  /* 0xffffffff000f7802 */ /* 0x000fce0000000f00 */
[----:B------:R-:W-:Y:S05]  /*26f0*/  WARPSYNC.COLLECTIVE R15, `(.L_x_8973) ;  /* 0x000000000f087348 */ /* 0x000fea0003c00000 */
[----:B------:R0:W1:Y:S02]  /*2700*/  SHFL.BFLY P6, R14, R13, R12, R11 ;  /* 0x0c00000c0d0e7389 */ /* 0x00006400000c000b */
[----:B01----:R-:W-:Y:S05]  /*2710*/  ENDCOLLECTIVE ;  /* 0x000000000000791b */ /* 0x003fea0003800000 */
.L_x_8973:
[----:B------:R-:W-:Y:S01]  /*2720*/  HFMA2 R12, -RZ, RZ, 0, 4.76837158203125e-07 ;  /* 0x00000008ff0c7431 */ /* 0x000fe200000001ff */
[----:B------:R-:W-:-:S04]  /*2730*/  FMNMX.FTZ R0, R14, -3.40282346638528859812e+38, !PT ;  /* 0xff7fffff0e007809 */ /* 0x000fc80007810000 */
[----:B------:R-:W-:-:S07]  /*2740*/  MOV R13, R0 ;  /* 0x00000000000d7202 */ /* 0x000fce0000000f00 */
[----:B------:R-:W-:Y:S05]  /*2750*/  WARPSYNC.COLLECTIVE R15, `(.L_x_8974) ;  /* 0x000000000f087348 */ /* 0x000fea0003c00000 */
[----:B------:R0:W1:Y:S02]  /*2760*/  SHFL.BFLY P6, R14, R13, R12, R11 ;  /* 0x0c00000c0d0e7389 */ /* 0x00006400000c000b */
[----:B01----:R-:W-:Y:S05]  /*2770*/  ENDCOLLECTIVE ;  /* 0x000000000000791b */ /* 0x003fea0003800000 */
.L_x_8974:
[----:B------:R-:W-:Y:S01]  /*2780*/  IMAD.MOV.U32 R12, RZ, RZ, 0x4 ;  /* 0x00000004ff0c7424 */ /* 0x000fe200078e00ff */
[----:B------:R-:W-:-:S04]  /*2790*/  FMNMX.FTZ R2, R0, R14, !PT ;  /* 0x0000000e00027209 */ /* 0x000fc80007810000 */
[----:B------:R-:W-:-:S07]  /*27a0*/  MOV R13, R2 ;  /* 0x00000002000d7202 */ /* 0x000fce0000000f00 */
[----:B------:R-:W-:Y:S05]  /*27b0*/  WARPSYNC.COLLECTIVE R15, `(.L_x_8975) ;  /* 0x000000000f087348 */ /* 0x000fea0003c00000 */
[----:B------:R0:W1:Y:S02]  /*27c0*/  SHFL.BFLY P6, R14, R13, R12, R11 ;  /* 0x0c00000c0d0e7389 */ /* 0x00006400000c000b */
[----:B01----:R-:W-:Y:S05]  /*27d0*/  ENDCOLLECTIVE ;  /* 0x000000000000791b */ /* 0x003fea0003800000 */
.L_x_8975:
[----:B------:R-:W-:Y:S01]  /*27e0*/  HFMA2 R12, -RZ, RZ, 0, 1.1920928955078125e-07 ;  /* 0x00000002ff0c7431 */ /* 0x000fe200000001ff */
[----:B------:R-:W-:-:S04]  /*27f0*/  FMNMX.FTZ R3, R2, R14, !PT ;  /* 0x0000000e02037209 */ /* 0x000fc80007810000 */
[----:B------:R-:W-:-:S07]  /*2800*/  MOV R13, R3 ;  /* 0x00000003000d7202 */ /* 0x000fce0000000f00 */
[----:B------:R-:W-:Y:S05]  /*2810*/  WARPSYNC.COLLECTIVE R15, `(.L_x_8976) ;  /* 0x000000000f087348 */ /* 0x000fea0003c00000 */
[----:B------:R0:W1:Y:S02]  /*2820*/  SHFL.BFLY P6, R14, R13, R12, R11 ;  /* 0x0c00000c0d0e7389 */ /* 0x00006400000c000b */
[----:B01----:R-:W-:Y:S05]  /*2830*/  ENDCOLLECTIVE ;  /* 0x000000000000791b */ /* 0x003fea0003800000 */
.L_x_8976:
[----:B------:R-:W-:Y:S01]  /*2840*/  HFMA2 R12, -RZ, RZ, 0, 5.9604644775390625e-08 ;  /* 0x00000001ff0c7431 */ /* 0x000fe200000001ff */
[----:B------:R-:W-:-:S04]  /*2850*/  FMNMX.FTZ R4, R3, R14, !PT ;  /* 0x0000000e03047209 */ /* 0x000fc80007810000 */
[----:B------:R-:W-:-:S07]  /*2860*/  MOV R13, R4 ;  /* 0x00000004000d7202 */ /* 0x000fce0000000f00 */
[----:B------:R-:W-:Y:S05]  /*2870*/  WARPSYNC.COLLECTIVE R15, `(.L_x_8977) ;  /* 0x000000000f087348 */ /* 0x000fea0003c00000 */
[----:B------:R0:W1:Y:S02]  /*2880*/  SHFL.BFLY P6, R14, R13, R12, R11 ;  /* 0x0c00000c0d0e7389 */ /* 0x00006400000c000b */
[----:B01----:R-:W-:Y:S05]  /*2890*/  ENDCOLLECTIVE ;  /* 0x000000000000791b */ /* 0x003fea0003800000 */
.L_x_8977:
[----:B------:R-:W-:Y:S05]  /*28a0*/  BRA `(.L_x_8978) ;  /* 0xffffffd800e87947 */ /* 0x000fea000383ffff */
.L_x_8979:
        /* <DEDUP_REMOVED lines=13> */
.L_x_27414:


//--------------------- .text._ZN4vllm25paged_attention_v2_kernelI13__nv_bfloat16hLi32ELi32ELi128ELNS_18Fp8KVCacheDataTypeE1ELb0ELi512EEEvPfS3_PT_PKS4_PKT0_SA_ifPKiSC_iPKfiiiSE_SE_iiiii --------------------------
	.section	.text._ZN4vllm25paged_attention_v2_kernelI13__nv_bfloat16hLi32ELi32ELi128ELNS_18Fp8KVCacheDataTypeE1ELb0ELi512EEEvPfS3_PT_PKS4_PKT0_SA_ifPKiSC_iPKfiiiSE_SE_iiiii,"ax",@progbits
	.align	128
        .global         _ZN4vllm25paged_attention_v2_kernelI13__nv_bfloat16hLi32ELi32ELi128ELNS_18Fp8KVCacheDataTypeE1ELb0ELi512EEEvPfS3_PT_PKS4_PKT0_SA_ifPKiSC_iPKfiiiSE_SE_iiiii
        .type           _ZN4vllm25paged_attention_v2_kernelI13__nv_bfloat16hLi32ELi32ELi128ELNS_18Fp8KVCacheDataTypeE1ELb0ELi512EEEvPfS3_PT_PKS4_PKT0_SA_ifPKiSC_iPKfiiiSE_SE_iiiii,@function
        .size           _ZN4vllm25paged_attention_v2_kernelI13__nv_bfloat16hLi32ELi32ELi128ELNS_18Fp8KVCacheDataTypeE1ELb0ELi512EEEvPfS3_PT_PKS4_PKT0_SA_ifPKiSC_iPKfiiiSE_SE_iiiii,(.L_x_27415 - _ZN4vllm25paged_attention_v2_kernelI13__nv_bfloat16hLi32ELi32ELi128ELNS_18Fp8KVCacheDataTypeE1ELb0ELi512EEEvPfS3_PT_PKS4_PKT0_SA_ifPKiSC_iPKfiiiSE_SE_iiiii)
        .other          _ZN4vllm25paged_attention_v2_kernelI13__nv_bfloat16hLi32ELi32ELi128ELNS_18Fp8KVCacheDataTypeE1ELb0ELi512EEEvPfS3_PT_PKS4_PKT0_SA_ifPKiSC_iPKfiiiSE_SE_iiiii,@"STO_CUDA_ENTRY STV_DEFAULT"
_ZN4vllm25paged_attention_v2_kernelI13__nv_bfloat16hLi32ELi32ELi128ELNS_18Fp8KVCacheDataTypeE1ELb0ELi512EEEvPfS3_PT_PKS4_PKT0_SA_ifPKiSC_iPKfiiiSE_SE_iiiii:
.text._ZN4vllm25paged_attention_v2_kernelI13__nv_bfloat16hLi32ELi32ELi128ELNS_18Fp8KVCacheDataTypeE1ELb0ELi512EEEvPfS3_PT_PKS4_PKT0_SA_ifPKiSC_iPKfiiiSE_SE_iiiii:
        /* <DEDUP_REMOVED lines=51> */
.L_x_8981:
[----:B------:R-:W-:Y:S05]  /*0330*/  BSYNC.RECONVERGENT B6 ;  /* 0x0000000000067941 */ /* 0x000fea0003800200 */
.L_x_8980:
        /* <DEDUP_REMOVED lines=17> */
.L_x_9010:
        /* <DEDUP_REMOVED lines=40> */
.L_x_8987:
        /* <DEDUP_REMOVED lines=11> */
.L_x_8986:
[----:B------:R-:W-:Y:S05]  /*0780*/  BSYNC.RECONVERGENT B1 ;  /* 0x0000000000017941 */ /* 0x000fea0003800200 */
.L_x_8985:
        /* <DEDUP_REMOVED lines=13> */
.L_x_8990:
        /* <DEDUP_REMOVED lines=100> */
.L_x_8989:
[----:B------:R-:W-:Y:S05]  /*0ea0*/  BSYNC.RECONVERGENT B1 ;  /* 0x0000000000017941 */ /* 0x000fea0003800200 */
.L_x_8988:
        /* <DEDUP_REMOVED lines=55> */
.L_x_8992:
[----:B------:R-:W-:Y:S05]  /*1220*/  BSYNC.RECONVERGENT B1 ;  /* 0x0000000000017941 */ /* 0x000fea0003800200 */
.L_x_8991:
        /* <DEDUP_REMOVED lines=26> */
.L_x_8984:
[----:B------:R-:W-:Y:S05]  /*13d0*/  BSYNC.RECONVERGENT B0 ;  /* 0x0000000000007941 */ /* 0x000fea0003800200 */
.L_x_8983:
        /* <DEDUP_REMOVED lines=40> */
.L_x_8997:
[----:B------:R-:W1:Y:S01]  /*1660*/  LDS R11, [R4] ;  /* 0x00000000040b7984 */ /* 0x000e620000000800 */
[----:B------:R-:W-:-:S04]  /*1670*/  IADD3 R10, PT, PT, R10, 0x1, RZ ;  /* 0x000000010a0a7810 */ /* 0x000fc80007ffe0ff */
[----:B------:R-:W-:Y:S01]  /*1680*/  ISETP.NE.AND P0, PT, R10, RZ, PT ;  /* 0x000000ff0a00720c */ /* 0x000fe20003f05270 */
[----:B-1----:R-:W-:-:S05]  /*1690*/  FMUL.FTZ R11, R11, R2 ;  /* 0x000000020b0b7220 */ /* 0x002fca0000410000 */
[----:B------:R1:W-:Y:S02]  /*16a0*/  STS [R4], R11 ;  /* 0x0000000b04007388 */ /* 0x0003e40000000800 */
[----:B-1----:R-:W-:-:S05]  /*16b0*/  IADD3 R4, PT, PT, R4, 0x200, RZ ;  /* 0x0000020004047810 */ /* 0x002fca0007ffe0ff */
[----:B------:R-:W-:Y:S05]  /*16c0*/  @P0 BRA `(.L_x_8997) ;  /* 0xfffffffc00e40947 */ /* 0x000fea000383ffff */
.L_x_8996:
[----:B------:R-:W-:Y:S05]  /*16d0*/  BSYNC.RECONVERGENT B1 ;  /* 0x0000000000017941 */ /* 0x000fea0003800200 */
.L_x_8995:
        /* <DEDUP_REMOVED lines=13> */
.L_x_9000:
        /* <DEDUP_REMOVED lines=52> */
.L_x_8999:
[----:B------:R-:W-:Y:S05]  /*1af0*/  BSYNC.RECONVERGENT B1 ;  /* 0x0000000000017941 */ /* 0x000fea0003800200 */
.L_x_8998:
        /* <DEDUP_REMOVED lines=31> */
.L_x_9002:
[----:B------:R-:W-:Y:S05]  /*1cf0*/  BSYNC.RECONVERGENT B1 ;  /* 0x0000000000017941 */ /* 0x000fea0003800200 */
.L_x_9001:
        /* <DEDUP_REMOVED lines=14> */
.L_x_8994:
[----:B------:R-:W-:Y:S05]  /*1de0*/  BSYNC.RECONVERGENT B0 ;  /* 0x0000000000007941 */ /* 0x000fea0003800200 */
.L_x_8993:
        /* <DEDUP_REMOVED lines=29> */
.L_x_9004:
[----:B------:R-:W-:Y:S05]  /*1fc0*/  BSYNC.RECONVERGENT B0 ;  /* 0x0000000000007941 */ /* 0x000fea0003800200 */
.L_x_9003:
        /* <DEDUP_REMOVED lines=61> */
.L_x_8982:
[----:B------:R-:W-:Y:S01]  /*23a0*/  MOV R12, 0x10 ;  /* 0x00000010000c7802 */ /* 0x000fe20000000f00 */
[----:B------:R-:W-:Y:S01]  /*23b0*/  IMAD.MOV.U32 R11, RZ, RZ, 0x1f ;  /* 0x0000001fff0b7424 */ /* 0x000fe200078e00ff */
[----:B------:R-:W-:-:S07]  /*23c0*/  MOV R15, 0xffffffff ;  /* 0xffffffff000f7802 */ /* 0x000fce0000000f00 */
[----:B------:R-:W-:Y:S05]  /*23d0*/  WARPSYNC.COLLECTIVE R15, `(.L_x_9005) ;  /* 0x000000000f087348 */ /* 0x000fea0003c00000 */
[----:B------:R0:W1:Y:S02]  /*23e0*/  SHFL.BFLY P6, R14, R13, R12, R11 ;  /* 0x0c00000c0d0e7389 */ /* 0x00006400000c000b */
[----:B01----:R-:W-:Y:S05]  /*23f0*/  ENDCOLLECTIVE ;  /* 0x000000000000791b */ /* 0x003fea0003800000 */
.L_x_9005:
[----:B------:R-:W-:Y:S01]  /*2400*/  HFMA2 R12, -RZ, RZ, 0, 4.76837158203125e-07 ;  /* 0x00000008ff0c7431 */ /* 0x000fe200000001ff */
[----:B------:R-:W-:-:S04]  /*2410*/  FMNMX.FTZ R0, R14, -3.40282346638528859812e+38, !PT ;  /* 0xff7fffff0e007809 */ /* 0x000fc80007810000 */
[----:B------:R-:W-:-:S07]  /*2420*/  MOV R13, R0 ;  /* 0x00000000000d7202 */ /* 0x000fce0000000f00 */
[----:B------:R-:W-:Y:S05]  /*2430*/  WARPSYNC.COLLECTIVE R15, `(.L_x_9006) ;  /* 0x000000000f087348 */ /* 0x000fea0003c00000 */
[----:B------:R0:W1:Y:S02]  /*2440*/  SHFL.BFLY P6, R14, R13, R12, R11 ;  /* 0x0c00000c0d0e7389 */ /* 0x00006400000c000b */
[----:B01----:R-:W-:Y:S05]  /*2450*/  ENDCOLLECTIVE ;  /* 0x000000000000791b */ /* 0x003fea0003800000 */
.L_x_9006:
[----:B------:R-:W-:Y:S01]  /*2460*/  IMAD.MOV.U32 R12, RZ, RZ, 0x4 ;  /* 0x00000004ff0c7424 */ /* 0x000fe200078e00ff */
[----:B------:R-:W-:-:S04]  /*2470*/  FMNMX.FTZ R2, R0, R14, !PT ;  /* 0x0000000e00027209 */ /* 0x000fc80007810000 */
[----:B------:R-:W-:-:S07]  /*2480*/  MOV R13, R2 ;  /* 0x00000002000d7202 */ /* 0x000fce0000000f00 */
[----:B------:R-:W-:Y:S05]  /*2490*/  WARPSYNC.COLLECTIVE R15, `(.L_x_9007) ;  /* 0x000000000f087348 */ /* 0x000fea0003c00000 */
[----:B------:R0:W1:Y:S02]  /*24a0*/  SHFL.BFLY P6, R14, R13, R12, R11 ;  /* 0x0c00000c0d0e7389 */ /* 0x00006400000c000b */
[----:B01----:R-:W-:Y:S05]  /*24b0*/  ENDCOLLECTIVE ;  /* 0x000000000000791b */ /* 0x003fea0003800000 */
.L_x_9007:
[----:B------:R-:W-:Y:S01]  /*24c0*/  HFMA2 R12, -RZ, RZ, 0, 1.1920928955078125e-07 ;  /* 0x00000002ff0c7431 */ /* 0x000fe200000001ff */
[----:B------:R-:W-:-:S04]  /*24d0*/  FMNMX.FTZ R3, R2, R14, !PT ;  /* 0x0000000e02037209 */ /* 0x000fc80007810000 */
[----:B------:R-:W-:-:S07]  /*24e0*/  MOV R13, R3 ;  /* 0x00000003000d7202 */ /* 0x000fce0000000f00 */
[----:B------:R-:W-:Y:S05]  /*24f0*/  WARPSYNC.COLLECTIVE R15, `(.L_x_9008) ;  /* 0x000000000f087348 */ /* 0x000fea0003c00000 */
[----:B------:R0:W1:Y:S02]  /*2500*/  SHFL.BFLY P6, R14, R13, R12, R11 ;  /* 0x0c00000c0d0e7389 */ /* 0x00006400000c000b */
[----:B01----:R-:W-:Y:S05]  /*2510*/  ENDCOLLECTIVE ;  /* 0x000000000000791b */ /* 0x003fea0003800000 */
.L_x_9008:
[----:B------:R-:W-:Y:S01]  /*2520*/  HFMA2 R12, -RZ, RZ, 0, 5.9604644775390625e-08 ;  /* 0x00000001ff0c7431 */ /* 0x000fe200000001ff */
[----:B------:R-:W-:-:S04]  /*2530*/  FMNMX.FTZ R4, R3, R14, !PT ;  /* 0x0000000e03047209 */ /* 0x000fc80007810000 */
[----:B------:R-:W-:-:S07]  /*2540*/  MOV R13, R4 ;  /* 0x00000004000d7202 */ /* 0x000fce0000000f00 */
[----:B------:R-:W-:Y:S05]  /*2550*/  WARPSYNC.COLLECTIVE R15, `(.L_x_9009) ;  /* 0x000000000f087348 */ /* 0x000fea0003c00000 */
[----:B------:R0:W1:Y:S02]  /*2560*/  SHFL.BFLY P6, R14, R13, R12, R11 ;  /* 0x0c00000c0d0e7389 */ /* 0x00006400000c000b */
[----:B01----:R-:W-:Y:S05]  /*2570*/  ENDCOLLECTIVE ;  /* 0x000000000000791b */ /* 0x003fea0003800000 */
.L_x_9009:
[----:B------:R-:W-:Y:S05]  /*2580*/  BRA `(.L_x_9010) ;  /* 0xffffffdc00b07947 */ /* 0x000fea000383ffff */
.L_x_9011:
        /* <DEDUP_REMOVED lines=15> */
.L_x_27415:


//--------------------- .text._ZN4vllm25paged_attention_v2_kernelI13__nv_bfloat16hLi256ELi32ELi128ELNS_18Fp8KVCacheDataTypeE1ELb1ELi512EEEvPfS3_PT_PKS4_PKT0_SA_ifPKiSC_iPKfiiiSE_SE_iiiii --------------------------
	.section	.text._ZN4vllm25paged_attention_v2_kernelI13__nv_bfloat16hLi256ELi32ELi128ELNS_18Fp8KVCacheDataTypeE1ELb1ELi512EEEvPfS3_PT_PKS4_PKT0_SA_ifPKiSC_iPKfiiiSE_SE_iiiii,"ax",@progbits
	.align	128
        .global         _ZN4vllm25paged_attention_v2_kernelI13__nv_bfloat16hLi256ELi32ELi128ELNS_18Fp8KVCacheDataTypeE1ELb1ELi512EEEvPfS3_PT_PKS4_PKT0_SA_ifPKiSC_iPKfiiiSE_SE_iiiii
        .type           _ZN4vllm25paged_attention_v2_kernelI13__nv_bfloat16hLi256ELi32ELi128ELNS_18Fp8KVCacheDataTypeE1ELb1ELi512EEEvPfS3_PT_PKS4_PKT0_SA_ifPKiSC_iPKfiiiSE_SE_iiiii,@function
        .size           _ZN4vllm25paged_attention_v2_kernelI13__nv_bfloat16hLi256ELi32ELi128ELNS_18Fp8KVCacheDataTypeE1ELb1ELi512EEEvPfS3_PT_PKS4_PKT0_SA_ifPKiSC_iPKfiiiSE_SE_iiiii,(.L_x_27416 - _ZN4vllm25paged_attention_v2_kernelI13__nv_bfloat16hLi256ELi32ELi128ELNS_18Fp8KVCacheDataTypeE1ELb1ELi512EEEvPfS3_PT_PKS4_PKT0_SA_ifPKiSC_iPKfiiiSE_SE_iiiii)
        .other          _ZN4vllm25paged_attention_v2_kernelI13__nv_bfloat16hLi256ELi32ELi128ELNS_18Fp8KVCacheDataTypeE1ELb1ELi512EEEvPfS3_PT_PKS4_PKT0_SA_ifPKiSC_iPKfiiiSE_SE_iiiii,@"STO_CUDA_ENTRY STV_DEFAULT"
_ZN4vllm25paged_attention_v2_kernelI13__nv_bfloat16hLi256ELi32ELi128ELNS_18Fp8KVCacheDataTypeE1ELb1ELi512EEEvPfS3_PT_PKS4_PKT0_SA_ifPKiSC_iPKfiiiSE_SE_iiiii:
.text._ZN4vllm25paged_attention_v2_kernelI13__nv_bfloat16hLi256ELi32ELi128ELNS_18Fp8KVCacheDataTypeE1ELb1ELi512EEEvPfS3_PT_PKS4_PKT0_SA_ifPKiSC_iPKfiiiSE_SE_iiiii:
        /* <DEDUP_REMOVED lines=116> */
.L_x_9012:
        /* <DEDUP_REMOVED lines=27> */
.L_x_9016:
        /* <DEDUP_REMOVED lines=37> */
.L_x_9014:
[----:B------:R-:W-:Y:S05]  /*0b40*/  BSYNC.RECONVERGENT B6 ;  /* 0x0000000000067941 */ /* 0x000fea0003800200 */
.L_x_9013:
        /* <DEDUP_REMOVED lines=12> */
.L_x_9059:
        /* <DEDUP_REMOVED lines=40> */
.L_x_9022:
        /* <DEDUP_REMOVED lines=11> */
.L_x_9021:
[----:B------:R-:W-:Y:S05]  /*0f40*/  BSYNC.RECONVERGENT B1 ;  /* 0x0000000000017941 */ /* 0x000fea0003800200 */
.L_x_9020:
        /* <DEDUP_REMOVED lines=12> */
.L_x_9025:
        /* <DEDUP_REMOVED lines=100> */
.L_x_9024:
[----:B------:R-:W-:Y:S05]  /*1650*/  BSYNC.RECONVERGENT B1 ;  /* 0x0000000000017941 */ /* 0x000fea0003800200 */
.L_x_9023:
        /* <DEDUP_REMOVED lines=55> */
.L_x_9027:
[----:B------:R-:W-:Y:S05]  /*19d0*/  BSYNC.RECONVERGENT B1 ;  /* 0x0000000000017941 */ /* 0x000fea0003800200 */
.L_x_9026:
        /* <DEDUP_REMOVED lines=26> */
.L_x_9019:
[----:B------:R-:W-:Y:S05]  /*1b80*/  BSYNC.RECONVERGENT B0 ;  /* 0x0000000000007941 */ /* 0x000fea0003800200 */
.L_x_9018:
        /* <DEDUP_REMOVED lines=40> */
.L_x_9032:
[----:B------:R-:W1:Y:S01]  /*1e10*/  LDS R15, [R11] ;  /* 0x000000000b0f7984 */ /* 0x000e620000000800 */
[----:B------:R-:W-:-:S04]  /*1e20*/  IADD3 R13, PT, PT, R13, 0x1, RZ ;  /* 0x000000010d0d7810 */ /* 0x000fc80007ffe0ff */
[----:B------:R-:W-:Y:S01]  /*1e30*/  ISETP.NE.AND P0, PT, R13, RZ, PT ;  /* 0x000000ff0d00720c */ /* 0x000fe20003f05270 */
[----:B-1----:R-:W-:-:S05]  /*1e40*/  FMUL.FTZ R14, R15, R4 ;  /* 0x000000040f0e7220 */ /* 0x002fca0000410000 */
[----:B------:R1:W-:Y:S02]  /*1e50*/  STS [R11], R14 ;  /* 0x0000000e0b007388 */ /* 0x0003e40000000800 */
[----:B-1----:R-:W-:-:S05]  /*1e60*/  VIADD R11, R11, 0x200 ;  /* 0x000002000b0b7836 */ /* 0x002fca0000000000 */
[----:B------:R-:W-:Y:S05]  /*1e70*/  @P0 BRA `(.L_x_9032) ;  /* 0xfffffffc00e40947 */ /* 0x000fea000383ffff */
.L_x_9031:
[----:B------:R-:W-:Y:S05]  /*1e80*/  BSYNC.RECONVERGENT B1 ;  /* 0x0000000000017941 */ /* 0x000fea0003800200 */
.L_x_9030:
        /* <DEDUP_REMOVED lines=12> */
.L_x_9035:
        /* <DEDUP_REMOVED lines=52> */
.L_x_9034:
[----:B------:R-:W-:Y:S05]  /*2290*/  BSYNC.RECONVERGENT B1 ;  /* 0x0000000000017941 */ /* 0x000fea0003800200 */
.L_x_9033:
        /* <DEDUP_REMOVED lines=31> */
.L_x_9037:
[----:B------:R-:W-:Y:S05]  /*2490*/  BSYNC.RECONVERGENT B1 ;  /* 0x0000000000017941 */ /* 0x000fea0003800200 */
.L_x_9036:
        /* <DEDUP_REMOVED lines=14> */
.L_x_9029:
[----:B------:R-:W-:Y:S05]  /*2580*/  BSYNC.RECONVERGENT B0 ;  /* 0x0000000000007941 */ /* 0x000fea0003800200 */
.L_x_9028:
        /* <DEDUP_REMOVED lines=19> */
.L_x_9039:
[----:B------:R-:W-:Y:S05]  /*26c0*/  BSYNC.RECONVERGENT B0 ;  /* 0x0000000000007941 */ /* 0x000fea0003800200 */
.L_x_9038:
        /* <DEDUP_REMOVED lines=27> */
.L_x_9043:
        /* <DEDUP_REMOVED lines=34> */
.L_x_9042:
        /* <DEDUP_REMOVED lines=16> */
.L_x_9041:
[----:B------:R-:W-:Y:S05]  /*2ba0*/  BSYNC.RECONVERGENT B6 ;  /* 0x0000000000067941 */ /* 0x000fea0003800200 */
.L_x_9040:
        /* <DEDUP_REMOVED lines=126> */
.L_x_9124:
        /* <DEDUP_REMOVED lines=54> */
.L_x_9046:
[----:B------:R-:W-:Y:S05]  /*36f0*/  BSYNC.RECONVERGENT B0 ;  /* 0x0000000000007941 */ /* 0x000fea0003800200 */
.L_x_9045:
        /* <DEDUP_REMOVED lines=74> */
.L_x_9048:
[----:B------:R-:W-:Y:S05]  /*3ba0*/  BSYNC.RECONVERGENT B0 ;  /* 0x0000000000007941 */ /* 0x000fea0003800200 */
.L_x_9047:
        /* <DEDUP_REMOVED lines=40> */
.L_x_9050:
[----:B------:R-:W-:Y:S05]  /*3e30*/  BSYNC.RECONVERGENT B0 ;  /* 0x0000000000007941 */ /* 0x000fea0003800200 */
.L_x_9049:
        /* <DEDUP_REMOVED lines=73> */
.L_x_9052:
[----:B------:R-:W-:Y:S05]  /*42d0*/  BSYNC.RECONVERGENT B0 ;  /* 0x0000000000007941 */ /* 0x000fea0003800200 */
.L_x_9051:
        /* <DEDUP_REMOVED lines=79> */
.L_x_9015:
        /* <DEDUP_REMOVED lines=16> */
.L_x_9053:
[----:B------:R-:W-:Y:S05]  /*48d0*/  EXIT ;  /* 0x000000000000794d */ /* 0x000fea0003800000 */
.L_x_9017:
[----:B------:R-:W-:Y:S02]  /*48e0*/  HFMA2 R12, -RZ, RZ, 0, 9.5367431640625e-07 ;  /* 0x00000010ff0c7431 */ /* 0x000fe400000001ff */
[----:B------:R-:W-:Y:S01]  /*48f0*/  IMAD.MOV.U32 R11, RZ, RZ, 0x1f ;  /* 0x0000001fff0b7424 */ /* 0x000fe200078e00ff */
[----:B------:R-:W-:-:S07]  /*4900*/  MOV R15, 0xffffffff ;  /* 0xffffffff000f7802 */ /* 0x000fce0000000f00 */
[----:B------:R-:W-:Y:S05]  /*4910*/  WARPSYNC.COLLECTIVE R15, `(.L_x_9054) ;  /* 0x000000000f087348 */ /* 0x000fea0003c00000 */
[----:B------:R0:W1:Y:S02]  /*4920*/  SHFL.BFLY P6, R14, R13, R12, R11 ;  /* 0x0c00000c0d0e7389 */ /* 0x00006400000c000b */
[----:B01----:R-:W-:Y:S05]  /*4930*/  ENDCOLLECTIVE ;  /* 0x000000000000791b */ /* 0x003fea0003800000 */
.L_x_9054:
[----:B------:R-:W-:Y:S01]  /*4940*/  IMAD.MOV.U32 R12, RZ, RZ, 0x8 ;  /* 0x00000008ff0c7424 */ /* 0x000fe200078e00ff */
[----:B------:R-:W-:-:S04]  /*4950*/  FMNMX.FTZ R0, R14, -3.40282346638528859812e+38, !PT ;  /* 0xff7fffff0e007809 */ /* 0x000fc80007810000 */
[----:B------:R-:W-:-:S07]  /*4960*/  MOV R13, R0 ;  /* 0x00000000000d7202 */ /* 0x000fce0000000f00 */
[----:B------:R-:W-:Y:S05]  /*4970*/  WARPSYNC.COLLECTIVE R15, `(.L_x_9055) ;  /* 0x000000000f087348 */ /* 0x000fea0003c00000 */
[----:B------:R0:W1:Y:S02]  /*4980*/  SHFL.BFLY P6, R14, R13, R12, R11 ;  /* 0x0c00000c0d0e7389 */ /* 0x00006400000c000b */
[----:B01----:R-:W-:Y:S05]  /*4990*/  ENDCOLLECTIVE ;  /* 0x000000000000791b */ /* 0x003fea0003800000 */
.L_x_9055:
[----:B------:R-:W-:Y:S01]  /*49a0*/  HFMA2 R12, -RZ, RZ, 0, 2.384185791015625e-07 ;  /* 0x00000004ff0c7431 */ /* 0x000fe200000001ff */
[----:B------:R-:W-:-:S04]  /*49b0*/  FMNMX.FTZ R2, R0, R14, !PT ;  /* 0x0000000e00027209 */ /* 0x000fc80007810000 */
[----:B------:R-:W-:-:S07]  /*49c0*/  MOV R13, R2 ;  /* 0x00000002000d7202 */ /* 0x000fce0000000f00 */
[----:B------:R-:W-:Y:S05]  /*49d0*/  WARPSYNC.COLLECTIVE R15, `(.L_x_9056) ;  /* 0x000000000f087348 */ /* 0x000fea0003c00000 */
[----:B------:R0:W1:Y:S02]  /*49e0*/  SHFL.BFLY P6, R14, R13, R12, R11 ;  /* 0x0c00000c0d0e7389 */ /* 0x00006400000c000b */
[----:B01----:R-:W-:Y:S05]  /*49f0*/  ENDCOLLECTIVE ;  /* 0x000000000000791b */ /* 0x003fea0003800000 */
.L_x_9056:
[----:B------:R-:W-:Y:S02]  /*4a00*/  MOV R12, 0x2 ;  /* 0x00000002000c7802 */ /* 0x000fe40000000f00 */
[----:B------:R-:W-:-:S05]  /*4a10*/  FMNMX.FTZ R3, R2, R14, !PT ;  /* 0x0000000e02037209 */ /* 0x000fca0007810000 */
[----:B------:R-:W-:-:S07]  /*4a20*/  IMAD.MOV.U32 R13, RZ, RZ, R3 ;  /* 0x000000ffff0d7224 */ /* 0x000fce00078e0003 */
[----:B------:R-:W-:Y:S05]  /*4a30*/  WARPSYNC.COLLECTIVE R15, `(.L_x_9057) ;  /* 0x000000000f087348 */ /* 0x000fea0003c00000 */
[----:B------:R0:W1:Y:S02]  /*4a40*/  SHFL.BFLY P6, R14, R13, R12, R11 ;  /* 0x0c00000c0d0e7389 */ /* 0x00006400000c000b */
[----:B01----:R-:W-:Y:S05]  /*4a50*/  ENDCOLLECTIVE ;  /* 0x000000000000791b */ /* 0x003fea0003800000 */
.L_x_9057:
[----:B------:R-:W-:Y:S01]  /*4a60*/  HFMA2 R12, -RZ, RZ, 0, 5.9604644775390625e-08 ;  /* 0x00000001ff0c7431 */ /* 0x000fe200000001ff */
[----:B------:R-:W-:-:S04]  /*4a70*/  FMNMX.FTZ R4, R3, R14, !PT ;  /* 0x0000000e03047209 */ /* 0x000fc80007810000 */
[----:B------:R-:W-:-:S07]  /*4a80*/  MOV R13, R4 ;  /* 0x00000004000d7202 */ /* 0x000fce0000000f00 */
[----:B------:R-:W-:Y:S05]  /*4a90*/  WARPSYNC.COLLECTIVE R15, `(.L_x_9058) ;  /* 0x000000000f087348 */ /* 0x000fea0003c00000 */
[----:B------:R0:W1:Y:S02]  /*4aa0*/  SHFL.BFLY P6, R14, R13, R12, R11 ;  /* 0x0c00000c0d0e7389 */ /* 0x00006400000c000b */
[----:B01----:R-:W-:Y:S05]  /*4ab0*/  ENDCOLLECTIVE ;  /* 0x000000000000791b */ /* 0x003fea0003800000 */
.L_x_9058:
[----:B------:R-:W-:Y:S05]  /*4ac0*/  BRA `(.L_x_9059) ;  /* 0xffffffc000507947 */ /* 0x000fea000383ffff */
.L_x_9044:
[----:B--23--:R-:W-:Y:S02]  /*4ad0*/  HFMA2 R11, -RZ, RZ, 0, 1.847743988037109375e-06 ;  /* 0x0000001fff0b7431 */ /* 0x00cfe400000001ff */
[----:B------:R-:W-:Y:S01]  /*4ae0*/  IMAD.MOV.U32 R13, RZ, RZ, RZ ;  /* 0x000000ffff0d7224 */ /* 0x000fe200078e00ff */
[----:B-1----:R-:W-:Y:S02]  /*4af0*/  MOV R12, 0x2 ;  /* 0x00000002000c7802 */ /* 0x002fe40000000f00 */
[----:B------:R-:W-:-:S07]  /*4b00*/  MOV R15, 0xffffffff ;  /* 0xffffffff000f7802 */ /* 0x000fce0000000f00 */
[----:B0-----:R-:W-:Y:S05]  /*4b10*/  WARPSYNC.COLLECTIVE R15, `(.L_x_9060) ;  /* 0x000000000f087348 */ /* 0x001fea0003c00000 */
[----:B------:R1:W2:Y:S02]  /*4b20*/  SHFL.BFLY P6, R14, R13, R12, R11 ;  /* 0x0c00000c0d0e7389 */ /* 0x0002a400000c000b */
[----:B012---:R-:W-:Y:S05]  /*4b30*/  ENDCOLLECTIVE ;  /* 0x000000000000791b */ /* 0x007fea0003800000 */
.L_x_9060:
[----:B------:R-:W-:Y:S02]  /*4b40*/  HFMA2 R12, -RZ, RZ, 0, 5.9604644775390625e-08 ;  /* 0x00000001ff0c7431 */ /* 0x000fe400000001ff */
[----:B------:R-:W-:-:S04]  /*4b50*/  FADD.FTZ R36, RZ, R14 ;  /* 0x0000000eff247221 */ /* 0x000fc80000010000 */
[----:B------:R-:W-:-:S07]  /*4b60*/  IMAD.MOV.U32 R13, RZ, RZ, R36 ;  /* 0x000000ffff0d7224 */ /* 0x000fce00078e0024 */
[----:B------:R-:W-:Y:S05]  /*4b70*/  WARPSYNC.COLLECTIVE R15, `(.L_x_9061) ;  /* 0x000000000f087348 */ /* 0x000fea0003c00000 */
[----:B------:R0:W1:Y:S02]  /*4b80*/  SHFL.BFLY P6, R14, R13, R12, R11 ;  /* 0x0c00000c0d0e7389 */ /* 0x00006400000c000b */
[----:B01----:R-:W-:Y:S05]  /*4b90*/  ENDCOLLECTIVE ;  /* 0x000000000000791b */ /* 0x003fea0003800000 */
.L_x_9061:
[----:B------:R-:W-:Y:S02]  /*4ba0*/  HFMA2 R13, -RZ, RZ, 0, 0 ;  /* 0x00000000ff0d7431 */ /* 0x000fe400000001ff */
[----:B------:R-:W-:Y:S01]  /*4bb0*/  IMAD.MOV.U32 R12, RZ, RZ, 0x2 ;  /* 0x00000002ff0c7424 */ /* 0x000fe200078e00ff */
[----:B------:R-:W-:-:S07]  /*4bc0*/  MOV R47, R14 ;  /* 0x0000000e002f7202 */ /* 0x000fce0000000f00 */
[----:B------:R-:W-:Y:S05]  /*4bd0*/  WARPSYNC.COLLECTIVE R15, `(.L_x_9062) ;  /* 0x000000000f087348 */ /* 0x000fea0003c00000 */
[----:B------:R0:W1:Y:S02]  /*4be0*/  SHFL.BFLY P6, R14, R13, R12, R11 ;  /* 0x0c00000c0d0e7389 */ /* 0x00006400000c000b */
[----:B01----:R-:W-:Y:S05]  /*4bf0*/  ENDCOLLECTIVE ;  /* 0x000000000000791b */ /* 0x003fea0003800000 */
.L_x_9062:
        /* <DEDUP_REMOVED lines=8> */
.L_x_9063:
[----:B------:R-:W-:Y:S01]  /*4c80*/  HFMA2 R12, -RZ, RZ, 0, 1.1920928955078125e-07 ;  /* 0x00000002ff0c7431 */ /* 0x000fe200000001ff */
[----:B------:R-:W-:Y:S01]  /*4c90*/  MOV R13, RZ ;  /* 0x000000ff000d7202 */ /* 0x000fe20000000f00 */
[----:B------:R-:W-:-:S07]  /*4ca0*/  IMAD.MOV.U32 R46, RZ, RZ, R14 ;  /* 0x000000ffff2e7224 */ /* 0x000fce00078e000e */
[----:B------:R-:W-:Y:S05]  /*4cb0*/  WARPSYNC.COLLECTIVE R15, `(.L_x_9064) ;  /* 0x000000000f087348 */ /* 0x000fea0003c00000 */
[----:B------:R0:W1:Y:S02]  /*4cc0*/  SHFL.BFLY P6, R14, R13, R12, R11 ;  /* 0x0c00000c0d0e7389 */ /* 0x00006400000c000b */
[----:B01----:R-:W-:Y:S05]  /*4cd0*/  ENDCOLLECTIVE ;  /* 0x000000000000791b */ /* 0x003fea0003800000 */
.L_x_9064:
        /* <DEDUP_REMOVED lines=8> */
.L_x_9065:
[----:B------:R-:W-:Y:S02]  /*4d60*/  HFMA2 R13, -RZ, RZ, 0, 0 ;  /* 0x00000000ff0d7431 */ /* 0x000fe400000001ff */
[----:B------:R-:W-:Y:S01]  /*4d70*/  IMAD.MOV.U32 R12, RZ, RZ, 0x2 ;  /* 0x00000002ff0c7424 */ /* 0x000fe200078e00ff */
[----:B------:R-:W-:-:S07]  /*4d80*/  MOV R33, R14 ;  /* 0x0000000e00217202 */ /* 0x000fce0000000f00 */
[----:B------:R-:W-:Y:S05]  /*4d90*/  WARPSYNC.COLLECTIVE R15, `(.L_x_9066) ;  /* 0x000000000f087348 */ /* 0x000fea0003c00000 */
[----:B------:R0:W1:Y:S02]  /*4da0*/  SHFL.BFLY P6, R14, R13, R12, R11 ;  /* 0x0c00000c0d0e7389 */ /* 0x00006400000c000b */
[----:B01----:R-:W-:Y:S05]  /*4db0*/  ENDCOLLECTIVE ;  /* 0x000000000000791b */ /* 0x003fea0003800000 */
.L_x_9066:
        /* <DEDUP_REMOVED lines=8> */
.L_x_9067:
[----:B------:R-:W-:Y:S01]  /*4e40*/  HFMA2 R12, -RZ, RZ, 0, 1.1920928955078125e-07 ;  /* 0x00000002ff0c7431 */ /* 0x000fe200000001ff */
[----:B------:R-:W-:Y:S01]  /*4e50*/  MOV R13, RZ ;  /* 0x000000ff000d7202 */ /* 0x000fe20000000f00 */
[----:B------:R-:W-:-:S07]  /*4e60*/  IMAD.MOV.U32 R28, RZ, RZ, R14 ;  /* 0x000000ffff1c7224 */ /* 0x000fce00078e000e */
[----:B------:R-:W-:Y:S05]  /*4e70*/  WARPSYNC.COLLECTIVE R15, `(.L_x_9068) ;  /* 0x000000000f087348 */ /* 0x000fea0003c00000 */
[----:B------:R0:W1:Y:S02]  /*4e80*/  SHFL.BFLY P6, R14, R13, R12, R11 ;  /* 0x0c00000c0d0e7389 */ /* 0x00006400000c000b */
[----:B01----:R-:W-:Y:S05]  /*4e90*/  ENDCOLLECTIVE ;  /* 0x000000000000791b */ /* 0x003fea0003800000 */
.L_x_9068:
        /* <DEDUP_REMOVED lines=8> */
.L_x_9069:
[----:B------:R-:W-:Y:S02]  /*4f20*/  HFMA2 R13, -RZ, RZ, 0, 0 ;  /* 0x00000000ff0d7431 */ /* 0x000fe400000001ff */
[----:B------:R-:W-:Y:S01]  /*4f30*/  IMAD.MOV.U32 R12, RZ, RZ, 0x2 ;  /* 0x00000002ff0c7424 */ /* 0x000fe200078e00ff */
[----:B------:R-:W-:-:S07]  /*4f40*/  MOV R26, R14 ;  /* 0x0000000e001a7202 */ /* 0x000fce0000000f00 */
[----:B------:R-:W-:Y:S05]  /*4f50*/  WARPSYNC.COLLECTIVE R15, `(.L_x_9070) ;  /* 0x000000000f087348 */ /* 0x000fea0003c00000 */
[----:B------:R0:W1:Y:S02]  /*4f60*/  SHFL.BFLY P6, R14, R13, R12, R11 ;  /* 0x0c00000c0d0e7389 */ /* 0x00006400000c000b */
[----:B01----:R-:W-:Y:S05]  /*4f70*/  ENDCOLLECTIVE ;  /* 0x000000000000791b */ /* 0x003fea0003800000 */
.L_x_9070:
        /* <DEDUP_REMOVED lines=8> */
.L_x_9071:
[----:B------:R-:W-:Y:S01]  /*5000*/  HFMA2 R12, -RZ, RZ, 0, 1.1920928955078125e-07 ;  /* 0x00000002ff0c7431 */ /* 0x000fe200000001ff */
[----:B------:R-:W-:Y:S01]  /*5010*/  MOV R13, RZ ;  /* 0x000000ff000d7202 */ /* 0x000fe20000000f00 */
[----:B------:R-:W-:-:S07]  /*5020*/  IMAD.MOV.U32 R24, RZ, RZ, R14 ;  /* 0x000000ffff187224 */ /* 0x000fce00078e000e */
[----:B------:R-:W-:Y:S05]  /*5030*/  WARPSYNC.COLLECTIVE R15, `(.L_x_9072) ;  /* 0x000000000f087348 */ /* 0x000fea0003c00000 */
[----:B------:R0:W1:Y:S02]  /*5040*/  SHFL.BFLY P6, R14, R13, R12, R11 ;  /* 0x0c00000c0d0e7389 */ /* 0x00006400000c000b */
[----:B01----:R-:W-:Y:S05]  /*5050*/  ENDCOLLECTIVE ;  /* 0x000000000000791b */ /* 0x003fea0003800000 */
.L_x_9072:
        /* <DEDUP_REMOVED lines=8> */
.L_x_9073:
[----:B------:R-:W-:Y:S02]  /*50e0*/  HFMA2 R13, -RZ, RZ, 0, 0 ;  /* 0x00000000ff0d7431 */ /* 0x000fe400000001ff */
[----:B------:R-:W-:Y:S01]  /*50f0*/  IMAD.MOV.U32 R12, RZ, RZ, 0x2 ;  /* 0x00000002ff0c7424 */ /* 0x000fe200078e00ff */
[----:B------:R-:W-:-:S07]  /*5100*/  MOV R22, R14 ;  /* 0x0000000e00167202 */ /* 0x000fce0000000f00 */
[----:B------:R-:W-:Y:S05]  /*5110*/  WARPSYNC.COLLECTIVE R15, `(.L_x_9074) ;  /* 0x000000000f087348 */ /* 0x000fea0003c00000 */
[----:B------:R0:W1:Y:S02]  /*5120*/  SHFL.BFLY P6, R14, R13, R12, R11 ;  /* 0x0c00000c0d0e7389 */ /* 0x00006400000c000b */
[----:B01----:R-:W-:Y:S05]  /*5130*/  ENDCOLLECTIVE ;  /* 0x000000000000791b */ /* 0x003fea0003800000 */
.L_x_9074:
        /* <DEDUP_REMOVED lines=8> */
.L_x_9075:
[----:B------:R-:W-:Y:S01]  /*51c0*/  HFMA2 R12, -RZ, RZ, 0, 1.1920928955078125e-07 ;  /* 0x00000002ff0c7431 */ /* 0x000fe200000001ff */
[----:B------:R-:W-:Y:S01]  /*51d0*/  MOV R13, RZ ;  /* 0x000000ff000d7202 */ /* 0x000fe20000000f00 */
[----:B------:R-:W-:-:S07]  /*51e0*/  IMAD.MOV.U32 R20, RZ, RZ, R14 ;  /* 0x000000ffff147224 */ /* 0x000fce00078e000e */
[----:B------:R-:W-:Y:S05]  /*51f0*/  WARPSYNC.COLLECTIVE R15, `(.L_x_9076) ;  /* 0x000000000f087348 */ /* 0x000fea0003c00000 */
[----:B------:R0:W1:Y:S02]  /*5200*/  SHFL.BFLY P6, R14, R13, R12, R11 ;  /* 0x0c00000c0d0e7389 */ /* 0x00006400000c000b */
[----:B01----:R-:W-:Y:S05]  /*5210*/  ENDCOLLECTIVE ;  /* 0x000000000000791b */ /* 0x003fea0003800000 */
.L_x_9076:
        /* <DEDUP_REMOVED lines=8> */
.L_x_9077:
[----:B------:R-:W-:Y:S02]  /*52a0*/  HFMA2 R13, -RZ, RZ, 0, 0 ;  /* 0x00000000ff0d7431 */ /* 0x000fe400000001ff */
[----:B------:R-:W-:Y:S01]  /*52b0*/  IMAD.MOV.U32 R12, RZ, RZ, 0x2 ;  /* 0x00000002ff0c7424 */ /* 0x000fe200078e00ff */
[----:B------:R-:W-:-:S07]  /*52c0*/  MOV R18, R14 ;  /* 0x0000000e00127202 */ /* 0x000fce0000000f00 */
[----:B------:R-:W-:Y:S05]  /*52d0*/  WARPSYNC.COLLECTIVE R15, `(.L_x_9078) ;  /* 0x000000000f087348 */ /* 0x000fea0003c00000 */
[----:B------:R0:W1:Y:S02]  /*52e0*/  SHFL.BFLY P6, R14, R13, R12, R11 ;  /* 0x0c00000c0d0e7389 */ /* 0x00006400000c000b */
[----:B01----:R-:W-:Y:S05]  /*52f0*/  ENDCOLLECTIVE ;  /* 0x000000000000791b */ /* 0x003fea0003800000 */
.L_x_9078:
        /* <DEDUP_REMOVED lines=8> */
.L_x_9079:
[----:B------:R-:W-:Y:S01]  /*5380*/  HFMA2 R12, -RZ, RZ, 0, 1.1920928955078125e-07 ;  /* 0x00000002ff0c7431 */ /* 0x000fe200000001ff */
[----:B------:R-:W-:Y:S01]  /*5390*/  MOV R13, RZ ;  /* 0x000000ff000d7202 */ /* 0x000fe20000000f00 */
[----:B------:R-:W-:-:S07]  /*53a0*/  IMAD.MOV.U32 R16, RZ, RZ, R14 ;  /* 0x000000ffff107224 */ /* 0x000fce00078e000e */
[----:B------:R-:W-:Y:S05]  /*53b0*/  WARPSYNC.COLLECTIVE R15, `(.L_x_9080) ;  /* 0x000000000f087348 */ /* 0x000fea0003c00000 */
[----:B------:R0:W1:Y:S02]  /*53c0*/  SHFL.BFLY P6, R14, R13, R12, R11 ;  /* 0x0c00000c0d0e7389 */ /* 0x00006400000c000b */
[----:B01----:R-:W-:Y:S05]  /*53d0*/  ENDCOLLECTIVE ;  /* 0x000000000000791b */ /* 0x003fea0003800000 */
.L_x_9080:
        /* <DEDUP_REMOVED lines=8> */
.L_x_9081:
[----:B------:R-:W-:Y:S02]  /*5460*/  HFMA2 R13, -RZ, RZ, 0, 0 ;  /* 0x00000000ff0d7431 */ /* 0x000fe400000001ff */
[----:B------:R-:W-:Y:S01]  /*5470*/  IMAD.MOV.U32 R12, RZ, RZ, 0x2 ;  /* 0x00000002ff0c7424 */ /* 0x000fe200078e00ff */
[----:B------:R-:W-:-:S07]  /*5480*/  MOV R10, R14 ;  /* 0x0000000e000a7202 */ /* 0x000fce0000000f00 */
[----:B------:R-:W-:Y:S05]  /*5490*/  WARPSYNC.COLLECTIVE R15, `(.L_x_9082) ;  /* 0x000000000f087348 */ /* 0x000fea0003c00000 */
[----:B------:R0:W1:Y:S02]  /*54a0*/  SHFL.BFLY P6, R14, R13, R12, R11 ;  /* 0x0c00000c0d0e7389 */ /* 0x00006400000c000b */
[----:B01----:R-:W-:Y:S05]  /*54b0*/  ENDCOLLECTIVE ;  /* 0x000000000000791b */ /* 0x003fea0003800000 */
.L_x_9082:
        /* <DEDUP_REMOVED lines=8> */
.L_x_9083:
[----:B------:R-:W-:Y:S01]  /*5540*/  HFMA2 R12, -RZ, RZ, 0, 1.1920928955078125e-07 ;  /* 0x00000002ff0c7431 */ /* 0x000fe200000001ff */
[----:B------:R-:W-:Y:S01]  /*5550*/  MOV R13, RZ ;  /* 0x000000ff000d7202 */ /* 0x000fe20000000f00 */
[----:B------:R-:W-:-:S07]  /*5560*/  IMAD.MOV.U32 R8, RZ, RZ, R14 ;  /* 0x000000ffff087224 */ /* 0x000fce00078e000e */
[----:B------:R-:W-:Y:S05]  /*5570*/  WARPSYNC.COLLECTIVE R15, `(.L_x_9084) ;  /* 0x000000000f087348 */ /* 0x000fea0003c00000 */
[----:B------:R0:W1:Y:S02]  /*5580*/  SHFL.BFLY P6, R14, R13, R12, R11 ;  /* 0x0c00000c0d0e7389 */ /* 0x00006400000c000b */
[----:B01----:R-:W-:Y:S05]  /*5590*/  ENDCOLLECTIVE ;  /* 0x000000000000791b */ /* 0x003fea0003800000 */
.L_x_9084:
        /* <DEDUP_REMOVED lines=8> */
.L_x_9085:
[----:B------:R-:W-:Y:S02]  /*5620*/  HFMA2 R13, -RZ, RZ, 0, 0 ;  /* 0x00000000ff0d7431 */ /* 0x000fe400000001ff */
[----:B------:R-:W-:Y:S01]  /*5630*/  IMAD.MOV.U32 R12, RZ, RZ, 0x2 ;  /* 0x00000002ff0c7424 */ /* 0x000fe200078e00ff */
[----:B------:R-:W-:-:S07]  /*5640*/  MOV R6, R14 ;  /* 0x0000000e00067202 */ /* 0x000fce0000000f00 */
[----:B------:R-:W-:Y:S05]  /*5650*/  WARPSYNC.COLLECTIVE R15, `(.L_x_9086) ;  /* 0x000000000f087348 */ /* 0x000fea0003c00000 */
[----:B------:R0:W1:Y:S02]  /*5660*/  SHFL.BFLY P6, R14, R13, R12, R11 ;  /* 0x0c00000c0d0e7389 */ /* 0x00006400000c000b */
[----:B01----:R-:W-:Y:S05]  /*5670*/  ENDCOLLECTIVE ;  /* 0x000000000000791b */ /* 0x003fea0003800000 */
.L_x_9086:
        /* <DEDUP_REMOVED lines=8> */
.L_x_9087:
[----:B------:R-:W-:Y:S01]  /*5700*/  HFMA2 R12, -RZ, RZ, 0, 1.1920928955078125e-07 ;  /* 0x00000002ff0c7431 */ /* 0x000fe200000001ff */
[----:B------:R-:W-:Y:S01]  /*5710*/  MOV R13, RZ ;  /* 0x000000ff000d7202 */ /* 0x000fe20000000f00 */
[----:B------:R-:W-:-:S07]  /*5720*/  IMAD.MOV.U32 R4, RZ, RZ, R14 ;  /* 0x000000ffff047224 */ /* 0x000fce00078e000e */
[----:B------:R-:W-:Y:S05]  /*5730*/  WARPSYNC.COLLECTIVE R15, `(.L_x_9088) ;  /* 0x000000000f087348 */ /* 0x000fea0003c00000 */
[----:B------:R0:W1:Y:S02]  /*5740*/  SHFL.BFLY P6, R14, R13, R12, R11 ;  /* 0x0c00000c0d0e7389 */ /* 0x00006400000c000b */
[----:B01----:R-:W-:Y:S05]  /*5750*/  ENDCOLLECTIVE ;  /* 0x000000000000791b */ /* 0x003fea0003800000 */
.L_x_9088:
        /* <DEDUP_REMOVED lines=8> */
.L_x_9089:
[----:B------:R-:W-:Y:S02]  /*57e0*/  HFMA2 R13, -RZ, RZ, 0, 0 ;  /* 0x00000000ff0d7431 */ /* 0x000fe400000001ff */
[----:B------:R-:W-:Y:S01]  /*57f0*/  IMAD.MOV.U32 R12, RZ, RZ, 0x2 ;  /* 0x00000002ff0c7424 */ /* 0x000fe200078e00ff */
[----:B------:R-:W-:-:S07]  /*5800*/  MOV R2, R14 ;  /* 0x0000000e00027202 */ /* 0x000fce0000000f00 */
[----:B------:R-:W-:Y:S05]  /*5810*/  WARPSYNC.COLLECTIVE R15, `(.L_x_9090) ;  /* 0x000000000f087348 */ /* 0x000fea0003c00000 */
[----:B------:R0:W1:Y:S02]  /*5820*/  SHFL.BFLY P6, R14, R13, R12, R11 ;  /* 0x0c00000c0d0e7389 */ /* 0x00006400000c000b */
[----:B01----:R-:W-:Y:S05]  /*5830*/  ENDCOLLECTIVE ;  /* 0x000000000000791b */ /* 0x003fea0003800000 */
.L_x_9090:
        /* <DEDUP_REMOVED lines=8> */
.L_x_9091:
[----:B------:R-:W-:Y:S01]  /*58c0*/  HFMA2 R12, -RZ, RZ, 0, 1.1920928955078125e-07 ;  /* 0x00000002ff0c7431 */ /* 0x000fe200000001ff */
[----:B------:R-:W-:Y:S01]  /*58d0*/  MOV R13, RZ ;  /* 0x000000ff000d7202 */ /* 0x000fe20000000f00 */
[----:B------:R-:W-:-:S07]  /*58e0*/  IMAD.MOV.U32 R35, RZ, RZ, R14 ;  /* 0x000000ffff237224 */ /* 0x000fce00078e000e */
[----:B------:R-:W-:Y:S05]  /*58f0*/  WARPSYNC.COLLECTIVE R15, `(.L_x_9092) ;  /* 0x000000000f087348 */ /* 0x000fea0003c00000 */
[----:B------:R0:W1:Y:S02]  /*5900*/  SHFL.BFLY P6, R14, R13, R12, R11 ;  /* 0x0c00000c0d0e7389 */ /* 0x00006400000c000b */
[----:B01----:R-:W-:Y:S05]  /*5910*/  ENDCOLLECTIVE ;  /* 0x000000000000791b */ /* 0x003fea0003800000 */
.L_x_9092:
        /* <DEDUP_REMOVED lines=8> */
.L_x_9093:
[----:B------:R-:W-:Y:S02]  /*59a0*/  HFMA2 R13, -RZ, RZ, 0, 0 ;  /* 0x00000000ff0d7431 */ /* 0x000fe400000001ff */
[----:B------:R-:W-:Y:S01]  /*59b0*/  IMAD.MOV.U32 R12, RZ, RZ, 0x2 ;  /* 0x00000002ff0c7424 */ /* 0x000fe200078e00ff */
[----:B------:R-:W-:-:S07]  /*59c0*/  MOV R37, R14 ;  /* 0x0000000e00257202 */ /* 0x000fce0000000f00 */
[----:B------:R-:W-:Y:S05]  /*59d0*/  WARPSYNC.COLLECTIVE R15, `(.L_x_9094) ;  /* 0x000000000f087348 */ /* 0x000fea0003c00000 */
[----:B------:R0:W1:Y:S02]  /*59e0*/  SHFL.BFLY P6, R14, R13, R12, R11 ;  /* 0x0c00000c0d0e7389 */ /* 0x00006400000c000b */
[----:B01----:R-:W-:Y:S05]  /*59f0*/  ENDCOLLECTIVE ;  /* 0x000000000000791b */ /* 0x003fea0003800000 */
.L_x_9094:
        /* <DEDUP_REMOVED lines=8> */
.L_x_9095:
[----:B------:R-:W-:Y:S01]  /*5a80*/  HFMA2 R12, -RZ, RZ, 0, 1.1920928955078125e-07 ;  /* 0x00000002ff0c7431 */ /* 0x000fe200000001ff */
[----:B------:R-:W-:Y:S01]  /*5a90*/  MOV R13, RZ ;  /* 0x000000ff000d7202 */ /* 0x000fe20000000f00 */
[----:B------:R-:W-:-:S07]  /*5aa0*/  IMAD.MOV.U32 R39, RZ, RZ, R14 ;  /* 0x000000ffff277224 */ /* 0x000fce00078e000e */
[----:B------:R-:W-:Y:S05]  /*5ab0*/  WARPSYNC.COLLECTIVE R15, `(.L_x_9096) ;  /* 0x000000000f087348 */ /* 0x000fea0003c00000 */
[----:B------:R0:W1:Y:S02]  /*5ac0*/  SHFL.BFLY P6, R14, R13, R12, R11 ;  /* 0x0c00000c0d0e7389 */ /* 0x00006400000c000b */
[----:B01----:R-:W-:Y:S05]  /*5ad0*/  ENDCOLLECTIVE ;  /* 0x000000000000791b */ /* 0x003fea0003800000 */
.L_x_9096:
        /* <DEDUP_REMOVED lines=8> */
.L_x_9097:
[----:B------:R-:W-:Y:S02]  /*5b60*/  HFMA2 R13, -RZ, RZ, 0, 0 ;  /* 0x00000000ff0d7431 */ /* 0x000fe400000001ff */
[----:B------:R-:W-:Y:S01]  /*5b70*/  IMAD.MOV.U32 R12, RZ, RZ, 0x2 ;  /* 0x00000002ff0c7424 */ /* 0x000fe200078e00ff */
[----:B------:R-:W-:-:S07]  /*5b80*/  MOV R41, R14 ;  /* 0x0000000e00297202 */ /* 0x000fce0000000f00 */
[----:B------:R-:W-:Y:S05]  /*5b90*/  WARPSYNC.COLLECTIVE R15, `(.L_x_9098) ;  /* 0x000000000f087348 */ /* 0x000fea0003c00000 */
[----:B------:R0:W1:Y:S02]  /*5ba0*/  SHFL.BFLY P6, R14, R13, R12, R11 ;  /* 0x0c00000c0d0e7389 */ /* 0x00006400000c000b */
[----:B01----:R-:W-:Y:S05]  /*5bb0*/  ENDCOLLECTIVE ;  /* 0x000000000000791b */ /* 0x003fea0003800000 */
.L_x_9098:
        /* <DEDUP_REMOVED lines=8> */
.L_x_9099:
[----:B------:R-:W-:Y:S01]  /*5c40*/  HFMA2 R12, -RZ, RZ, 0, 1.1920928955078125e-07 ;  /* 0x00000002ff0c7431 */ /* 0x000fe200000001ff */
[----:B------:R-:W-:Y:S01]  /*5c50*/  MOV R13, RZ ;  /* 0x000000ff000d7202 */ /* 0x000fe20000000f00 */
[----:B------:R-:W-:-:S07]  /*5c60*/  IMAD.MOV.U32 R43, RZ, RZ, R14 ;  /* 0x000000ffff2b7224 */ /* 0x000fce00078e000e */
[----:B------:R-:W-:Y:S05]  /*5c70*/  WARPSYNC.COLLECTIVE R15, `(.L_x_9100) ;  /* 0x000000000f087348 */ /* 0x000fea0003c00000 */
[----:B------:R0:W1:Y:S02]  /*5c80*/  SHFL.BFLY P6, R14, R13, R12, R11 ;  /* 0x0c00000c0d0e7389 */ /* 0x00006400000c000b */
[----:B01----:R-:W-:Y:S05]  /*5c90*/  ENDCOLLECTIVE ;  /* 0x000000000000791b */ /* 0x003fea0003800000 */
.L_x_9100:
[----:B------:R-:W-:Y:S01]  /*5ca0*/  FADD.FTZ R42, R42, R43 ;  /* 0x0000002b2a2a7221 */ /* 0x000fe20000010000 */
[----:B------:R-:W-:Y:S02]  /*5cb0*/  IMAD.MOV.U32 R12, RZ, RZ, 0x1 ;  /* 0x00000001ff0c7424 */ /* 0x000fe400078e00ff */
[----:B------:R-:W-:-:S05]  /*5cc0*/  FADD.FTZ R44, RZ, R14 ;  /* 0x0000000eff2c7221 */ /* 0x000fca0000010000 */
[----:B------:R-:W-:-:S07]  /*5cd0*/  MOV R13, R44 ;  /* 0x0000002c000d7202 */ /* 0x000fce0000000f00 */
[----:B------:R-:W-:Y:S05]  /*5ce0*/  WARPSYNC.COLLECTIVE R15, `(.L_x_9101) ;  /* 0x000000000f087348 */ /* 0x000fea0003c00000 */
[----:B------:R0:W1:Y:S02]  /*5cf0*/  SHFL.BFLY P6, R14, R13, R12, R11 ;  /* 0x0c00000c0d0e7389 */ /* 0x00006400000c000b */
[----:B01----:R-:W-:Y:S05]  /*5d00*/  ENDCOLLECTIVE ;  /* 0x000000000000791b */ /* 0x003fea0003800000 */
.L_x_9101:
[----:B------:R-:W-:Y:S01]  /*5d10*/  HFMA2 R13, -RZ, RZ, 0, 0 ;  /* 0x00000000ff0d7431 */ /* 0x000fe200000001ff */
[----:B------:R-:W-:Y:S02]  /*5d20*/  MOV R12, 0x2 ;  /* 0x00000002000c7802 */ /* 0x000fe40000000f00 */
[----:B------:R-:W-:-:S07]  /*5d30*/  MOV R45, R14 ;  /* 0x0000000e002d7202 */ /* 0x000fce0000000f00 */
[----:B------:R-:W-:Y:S05]  /*5d40*/  WARPSYNC.COLLECTIVE R15, `(.L_x_9102) ;  /* 0x000000000f087348 */ /* 0x000fea0003c00000 */
[----:B------:R0:W1:Y:S02]  /*5d50*/  SHFL.BFLY P6, R14, R13, R12, R11 ;  /* 0x0c00000c0d0e7389 */ /* 0x00006400000c000b */
[----:B01----:R-:W-:Y:S05]  /*5d60*/  ENDCOLLECTIVE ;  /* 0x000000000000791b */ /* 0x003fea0003800000 */
.L_x_9102:
[----:B------:R-:W-:Y:S01]  /*5d70*/  FADD.FTZ R45, R44, R45 ;  /* 0x0000002d2c2d7221 */ /* 0x000fe20000010000 */
[----:B------:R-:W-:Y:S02]  /*5d80*/  HFMA2 R12, -RZ, RZ, 0, 5.9604644775390625e-08 ;  /* 0x00000001ff0c7431 */ /* 0x000fe400000001ff */
[----:B------:R-:W-:-:S04]  /*5d90*/  FADD.FTZ R8, RZ, R14 ;  /* 0x0000000eff087221 */ /* 0x000fc80000010000 */
[----:B------:R-:W-:-:S07]  /*5da0*/  IMAD.MOV.U32 R13, RZ, RZ, R8 ;  /* 0x000000ffff0d7224 */ /* 0x000fce00078e0008 */
[----:B------:R-:W-:Y:S05]  /*5db0*/  WARPSYNC.COLLECTIVE R15, `(.L_x_9103) ;  /* 0x000000000f087348 */ /* 0x000fea0003c00000 */
[----:B------:R0:W1:Y:S02]  /*5dc0*/  SHFL.BFLY P6, R14, R13, R12, R11 ;  /* 0x0c00000c0d0e7389 */ /* 0x00006400000c000b */
[----:B01----:R-:W-:Y:S05]  /*5dd0*/  ENDCOLLECTIVE ;  /* 0x000000000000791b */ /* 0x003fea0003800000 */
.L_x_9103:
[----:B------:R-:W-:Y:S02]  /*5de0*/  HFMA2 R13, -RZ, RZ, 0, 0 ;  /* 0x00000000ff0d7431 */ /* 0x000fe400000001ff */
[----:B------:R-:W-:Y:S01]  /*5df0*/  IMAD.MOV.U32 R12, RZ, RZ, 0x2 ;  /* 0x00000002ff0c7424 */ /* 0x000fe200078e00ff */
[----:B------:R-:W-:-:S07]  /*5e00*/  MOV R5, R14 ;  /* 0x0000000e00057202 */ /* 0x000fce0000000f00 */
[----:B------:R-:W-:Y:S05]  /*5e10*/  WARPSYNC.COLLECTIVE R15, `(.L_x_9104) ;  /* 0x000000000f087348 */ /* 0x000fea0003c00000 */
[----:B------:R0:W1:Y:S02]  /*5e20*/  SHFL.BFLY P6, R14, R13, R12, R11 ;  /* 0x0c00000c0d0e7389 */ /* 0x00006400000c000b */
[----:B01----:R-:W-:Y:S05]  /*5e30*/  ENDCOLLECTIVE ;  /* 0x000000000000791b */ /* 0x003fea0003800000 */
.L_x_9104:
        /* <DEDUP_REMOVED lines=8> */
.L_x_9105:
[----:B------:R-:W-:Y:S01]  /*5ec0*/  HFMA2 R12, -RZ, RZ, 0, 1.1920928955078125e-07 ;  /* 0x00000002ff0c7431 */ /* 0x000fe200000001ff */
[----:B------:R-:W-:Y:S01]  /*5ed0*/  MOV R13, RZ ;  /* 0x000000ff000d7202 */ /* 0x000fe20000000f00 */
[----:B------:R-:W-:-:S07]  /*5ee0*/  IMAD.MOV.U32 R3, RZ, RZ, R14 ;  /* 0x000000ffff037224 */ /* 0x000fce00078e000e */
[----:B------:R-:W-:Y:S05]  /*5ef0*/  WARPSYNC.COLLECTIVE R15, `(.L_x_9106) ;  /* 0x000000000f087348 */ /* 0x000fea0003c00000 */
[----:B------:R0:W1:Y:S02]  /*5f00*/  SHFL.BFLY P6, R14, R13, R12, R11 ;  /* 0x0c00000c0d0e7389 */ /* 0x00006400000c000b */
[----:B01----:R-:W-:Y:S05]  /*5f10*/  ENDCOLLECTIVE ;  /* 0x000000000000791b */ /* 0x003fea0003800000 */
.L_x_9106:
        /* <DEDUP_REMOVED lines=8> */
.L_x_9107:
[----:B------:R-:W-:Y:S02]  /*5fa0*/  HFMA2 R13, -RZ, RZ, 0, 0 ;  /* 0x00000000ff0d7431 */ /* 0x000fe400000001ff */
[----:B------:R-:W-:Y:S01]  /*5fb0*/  IMAD.MOV.U32 R12, RZ, RZ, 0x2 ;  /* 0x00000002ff0c7424 */ /* 0x000fe200078e00ff */
[----:B------:R-:W-:-:S07]  /*5fc0*/  MOV R19, R14 ;  /* 0x0000000e00137202 */ /* 0x000fce0000000f00 */
[----:B------:R-:W-:Y:S05]  /*5fd0*/  WARPSYNC.COLLECTIVE R15, `(.L_x_9108) ;  /* 0x000000000f087348 */ /* 0x000fea0003c00000 */
[----:B------:R0:W1:Y:S02]  /*5fe0*/  SHFL.BFLY P6, R14, R13, R12, R11 ;  /* 0x0c00000c0d0e7389 */ /* 0x00006400000c000b */
[----:B01----:R-:W-:Y:S05]  /*5ff0*/  ENDCOLLECTIVE ;  /* 0x000000000000791b */ /* 0x003fea0003800000 */
.L_x_9108:
        /* <DEDUP_REMOVED lines=8> */
.L_x_9109:
[----:B------:R-:W-:Y:S01]  /*6080*/  HFMA2 R12, -RZ, RZ, 0, 1.1920928955078125e-07 ;  /* 0x00000002ff0c7431 */ /* 0x000fe200000001ff */
[----:B------:R-:W-:Y:S01]  /*6090*/  MOV R13, RZ ;  /* 0x000000ff000d7202 */ /* 0x000fe20000000f00 */
[----:B------:R-:W-:-:S07]  /*60a0*/  IMAD.MOV.U32 R34, RZ, RZ, R14 ;  /* 0x000000ffff227224 */ /* 0x000fce00078e000e */
[----:B------:R-:W-:Y:S05]  /*60b0*/  WARPSYNC.COLLECTIVE R15, `(.L_x_9110) ;  /* 0x000000000f087348 */ /* 0x000fea0003c00000 */
[----:B------:R0:W1:Y:S02]  /*60c0*/  SHFL.BFLY P6, R14, R13, R12, R11 ;  /* 0x0c00000c0d0e7389 */ /* 0x00006400000c000b */
[----:B01----:R-:W-:Y:S05]  /*60d0*/  ENDCOLLECTIVE ;  /* 0x000000000000791b */ /* 0x003fea0003800000 */
.L_x_9110:
        /* <DEDUP_REMOVED lines=9> */
.L_x_9111:
[----:B------:R-:W-:Y:S02]  /*6170*/  HFMA2 R13, -RZ, RZ, 0, 0 ;  /* 0x00000000ff0d7431 */ /* 0x000fe400000001ff */
[----:B------:R-:W-:Y:S01]  /*6180*/  IMAD.MOV.U32 R12, RZ, RZ, 0x2 ;  /* 0x00000002ff0c7424 */ /* 0x000fe200078e00ff */
[----:B------:R-:W-:-:S07]  /*6190*/  MOV R48, R14 ;  /* 0x0000000e00307202 */ /* 0x000fce0000000f00 */
[----:B------:R-:W-:Y:S05]  /*61a0*/  WARPSYNC.COLLECTIVE R15, `(.L_x_9112) ;  /* 0x000000000f087348 */ /* 0x000fea0003c00000 */
[----:B------:R0:W1:Y:S02]  /*61b0*/  SHFL.BFLY P6, R14, R13, R12, R11 ;  /* 0x0c00000c0d0e7389 */ /* 0x00006400000c000b */
[----:B01----:R-:W-:Y:S05]  /*61c0*/  ENDCOLLECTIVE ;  /* 0x000000000000791b */ /* 0x003fea0003800000 */
.L_x_9112:
        /* <DEDUP_REMOVED lines=8> */
.L_x_9113:
[----:B------:R-:W-:Y:S01]  /*6250*/  HFMA2 R12, -RZ, RZ, 0, 1.1920928955078125e-07 ;  /* 0x00000002ff0c7431 */ /* 0x000fe200000001ff */
[----:B------:R-:W-:Y:S01]  /*6260*/  MOV R13, RZ ;  /* 0x000000ff000d7202 */ /* 0x000fe20000000f00 */
[----:B------:R-:W-:-:S07]  /*6270*/  IMAD.MOV.U32 R25, RZ, RZ, R14 ;  /* 0x000000ffff197224 */ /* 0x000fce00078e000e */
[----:B------:R-:W-:Y:S05]  /*6280*/  WARPSYNC.COLLECTIVE R15, `(.L_x_9114) ;  /* 0x000000000f087348 */ /* 0x000fea0003c00000 */
[----:B------:R0:W1:Y:S02]  /*6290*/  SHFL.BFLY P6, R14, R13, R12, R11 ;  /* 0x0c00000c0d0e7389 */ /* 0x00006400000c000b */
[----:B01----:R-:W-:Y:S05]  /*62a0*/  ENDCOLLECTIVE ;  /* 0x000000000000791b */ /* 0x003fea0003800000 */
.L_x_9114:
        /* <DEDUP_REMOVED lines=8> */
.L_x_9115:
[----:B------:R-:W-:Y:S02]  /*6330*/  HFMA2 R13, -RZ, RZ, 0, 0 ;  /* 0x00000000ff0d7431 */ /* 0x000fe400000001ff */
[----:B------:R-:W-:Y:S01]  /*6340*/  IMAD.MOV.U32 R12, RZ, RZ, 0x2 ;  /* 0x00000002ff0c7424 */ /* 0x000fe200078e00ff */
[----:B------:R-:W-:-:S07]  /*6350*/  MOV R8, R14 ;  /* 0x0000000e00087202 */ /* 0x000fce0000000f00 */
[----:B------:R-:W-:Y:S05]  /*6360*/  WARPSYNC.COLLECTIVE R15, `(.L_x_9116) ;  /* 0x000000000f087348 */ /* 0x000fea0003c00000 */
[----:B------:R0:W1:Y:S02]  /*6370*/  SHFL.BFLY P6, R14, R13, R12, R11 ;  /* 0x0c00000c0d0e7389 */ /* 0x00006400000c000b */
[----:B01----:R-:W-:Y:S05]  /*6380*/  ENDCOLLECTIVE ;  /* 0x000000000000791b */ /* 0x003fea0003800000 */
.L_x_9116:
        /* <DEDUP_REMOVED lines=8> */
.L_x_9117:
[----:B------:R-:W-:Y:S01]  /*6410*/  HFMA2 R12, -RZ, RZ, 0, 1.1920928955078125e-07 ;  /* 0x00000002ff0c7431 */ /* 0x000fe200000001ff */
[----:B------:R-:W-:Y:S01]  /*6420*/  MOV R13, RZ ;  /* 0x000000ff000d7202 */ /* 0x000fe20000000f00 */
[----:B------:R-:W-:-:S07]  /*6430*/  IMAD.MOV.U32 R50, RZ, RZ, R14 ;  /* 0x000000ffff327224 */ /* 0x000fce00078e000e */
[----:B------:R-:W-:Y:S05]  /*6440*/  WARPSYNC.COLLECTIVE R15, `(.L_x_9118) ;  /* 0x000000000f087348 */ /* 0x000fea0003c00000 */
[----:B------:R0:W1:Y:S02]  /*6450*/  SHFL.BFLY P6, R14, R13, R12, R11 ;  /* 0x0c00000c0d0e7389 */ /* 0x00006400000c000b */
[----:B01----:R-:W-:Y:S05]  /*6460*/  ENDCOLLECTIVE ;  /* 0x000000000000791b */ /* 0x003fea0003800000 */
.L_x_9118:
        /* <DEDUP_REMOVED lines=8> */
.L_x_9119:
[----:B------:R-:W-:Y:S01]  /*64f0*/  HFMA2 R12, -RZ, RZ, 0, 1.1920928955078125e-07 ;  /* 0x00000002ff0c7431 */ /* 0x000fe200000001ff */
[----:B------:R-:W-:Y:S01]  /*6500*/  MOV R13, RZ ;  /* 0x000000ff000d7202 */ /* 0x000fe20000000f00 */
[----:B------:R-:W-:-:S07]  /*6510*/  FADD.FTZ R29, R29, R14 ;  /* 0x0000000e1d1d7221 */ /* 0x000fce0000010000 */
[----:B------:R-:W-:Y:S05]  /*6520*/  WARPSYNC.COLLECTIVE R15, `(.L_x_9120) ;  /* 0x000000000f087348 */ /* 0x000fea0003c00000 */
[----:B------:R0:W1:Y:S02]  /*6530*/  SHFL.BFLY P6, R14, R13, R12, R11 ;  /* 0x0c00000c0d0e7389 */ /* 0x00006400000c000b */
[----:B01----:R-:W-:Y:S05]  /*6540*/  ENDCOLLECTIVE ;  /* 0x000000000000791b */ /* 0x003fea0003800000 */
.L_x_9120:
[----:B------:R-:W-:Y:S01]  /*6550*/  MOV R12, 0x1 ;  /* 0x00000001000c7802 */ /* 0x000fe20000000f00 */
[----:B------:R-:W-:-:S04]  /*6560*/  FADD.FTZ R31, RZ, R14 ;  /* 0x0000000eff1f7221 */ /* 0x000fc80000010000 */
[----:B------:R-:W-:-:S07]  /*6570*/  IMAD.MOV.U32 R13, RZ, RZ, R31 ;  /* 0x000000ffff0d7224 */ /* 0x000fce00078e001f */
[----:B------:R-:W-:Y:S05]  /*6580*/  WARPSYNC.COLLECTIVE R15, `(.L_x_9121) ;  /* 0x000000000f087348 */ /* 0x000fea0003c00000 */
[----:B------:R0:W1:Y:S02]  /*6590*/  SHFL.BFLY P6, R14, R13, R12, R11 ;  /* 0x0c00000c0d0e7389 */ /* 0x00006400000c000b */
[----:B01----:R-:W-:Y:S05]  /*65a0*/  ENDCOLLECTIVE ;  /* 0x000000000000791b */ /* 0x003fea0003800000 */
.L_x_9121:
[----:B------:R-:W-:Y:S02]  /*65b0*/  HFMA2 R13, -RZ, RZ, 0, 0 ;  /* 0x00000000ff0d7431 */ /* 0x000fe400000001ff */
[----:B------:R-:W-:Y:S01]  /*65c0*/  IMAD.MOV.U32 R12, RZ, RZ, 0x2 ;  /* 0x00000002ff0c7424 */ /* 0x000fe200078e00ff */
[----:B------:R-:W-:-:S07]  /*65d0*/  MOV R52, R14 ;  /* 0x0000000e00347202 */ /* 0x000fce0000000f00 */
[----:B------:R-:W-:Y:S05]  /*65e0*/  WARPSYNC.COLLECTIVE R15, `(.L_x_9122) ;  /* 0x000000000f087348 */ /* 0x000fea0003c00000 */
[----:B------:R0:W1:Y:S02]  /*65f0*/  SHFL.BFLY P6, R14, R13, R12, R11 ;  /* 0x0c00000c0d0e7389 */ /* 0x00006400000c000b */
[----:B01----:R-:W-:Y:S05]  /*6600*/  ENDCOLLECTIVE ;  /* 0x000000000000791b */ /* 0x003fea0003800000 */
.L_x_9122:
[----:B------:R-:W-:Y:S01]  /*6610*/  FADD.FTZ R31, R31, R52 ;  /* 0x000000341f1f7221 */ /* 0x000fe20000010000 */
[----:B------:R-:W-:Y:S01]  /*6620*/  HFMA2 R12, -RZ, RZ, 0, 5.9604644775390625e-08 ;  /* 0x00000001ff0c7431 */ /* 0x000fe200000001ff */
[----:B------:R-:W-:-:S05]  /*6630*/  MOV R4, R14 ;  /* 0x0000000e00047202 */ /* 0x000fca0000000f00 */
[----:B------:R-:W-:-:S07]  /*6640*/  FADD.FTZ R13, RZ, R4 ;  /* 0x00000004ff0d7221 */ /* 0x000fce0000010000 */
[----:B------:R-:W-:Y:S05]  /*6650*/  WARPSYNC.COLLECTIVE R15, `(.L_x_9123) ;  /* 0x000000000f087348 */ /* 0x000fea0003c00000 */
[----:B------:R0:W1:Y:S02]  /*6660*/  SHFL.BFLY P6, R14, R13, R12, R11 ;  /* 0x0c00000c0d0e7389 */ /* 0x00006400000c000b */
[----:B01----:R-:W-:Y:S05]  /*6670*/  ENDCOLLECTIVE ;  /* 0x000000000000791b */ /* 0x003fea0003800000 */
.L_x_9123:
[----:B------:R-:W-:Y:S05]  /*6680*/  BRA `(.L_x_9124) ;  /* 0xffffffcc00407947 */ /* 0x000fea000383ffff */
.L_x_9125:
        /* <DEDUP_REMOVED lines=15> */
.L_x_27416:


//--------------------- .text._ZN4vllm25paged_attention_v2_kernelI13__nv_bfloat16hLi192ELi32ELi128ELNS_18Fp8KVCacheDataTypeE1ELb1ELi512EEEvPfS3_PT_PKS4_PKT0_SA_ifPKiSC_iPKfiiiSE_SE_iiiii --------------------------
	.section	.text._ZN4vllm25paged_attention_v2_kernelI13__nv_bfloat16hLi192ELi32ELi128ELNS_18Fp8KVCacheDataTypeE1ELb1ELi512EEEvPfS3_PT_PKS4_PKT0_SA_ifPKiSC_iPKfiiiSE_SE_iiiii,"ax",@progbits
	.align	128
        .global         _ZN4vllm25paged_attention_v2_kernelI13__nv_bfloat16hLi192ELi32ELi128ELNS_18Fp8KVCacheDataTypeE1ELb1ELi512EEEvPfS3_PT_PKS4_PKT0_SA_ifPKiSC_iPKfiiiSE_SE_iiiii
        .type           _ZN4vllm25paged_attention_v2_kernelI13__nv_bfloat16hLi192ELi32ELi128ELNS_18Fp8KVCacheDataTypeE1ELb1ELi512EEEvPfS3_PT_PKS4_PKT0_SA_ifPKiSC_iPKfiiiSE_SE_iiiii,@function
        .size           _ZN4vllm25paged_attention_v2_kernelI13__nv_bfloat16hLi192ELi32ELi128ELNS_18Fp8KVCacheDataTypeE1ELb1ELi512EEEvPfS3_PT_PKS4_PKT0_SA_ifPKiSC_iPKfiiiSE_SE_iiiii,(.L_x_27417 - _ZN4vllm25paged_attention_v2_kernelI13__nv_bfloat16hLi192ELi32ELi128ELNS_18Fp8KVCacheDataTypeE1ELb1ELi512EEEvPfS3_PT_PKS4_PKT0_SA_ifPKiSC_iPKfiiiSE_SE_iiiii)
        .other          _ZN4vllm25paged_attention_v2_kernelI13__nv_bfloat16hLi192ELi32ELi128ELNS_18Fp8KVCacheDataTypeE1ELb1ELi512EEEvPfS3_PT_PKS4_PKT0_SA_ifPKiSC_iPKfiiiSE_SE_iiiii,@"STO_CUDA_ENTRY STV_DEFAULT"
_ZN4vllm25paged_attention_v2_kernelI13__nv_bfloat16hLi192ELi32ELi128ELNS_18Fp8KVCacheDataTypeE1ELb1ELi512EEEvPfS3_PT_PKS4_PKT0_SA_ifPKiSC_iPKfiiiSE_SE_iiiii:
.text._ZN4vllm25paged_attention_v2_kernelI13__nv_bfloat16hLi192ELi32ELi128ELNS_18Fp8KVCacheDataTypeE1ELb1ELi512EEEvPfS3_PT_PKS4_PKT0_SA_ifPKiSC_iPKfiiiSE_SE_iiiii:
        /* <DEDUP_REMOVED lines=116> */
.L_x_9126:
        /* <DEDUP_REMOVED lines=26> */
.L_x_9130:
        /* <DEDUP_REMOVED lines=37> */
.L_x_9128:
[----:B------:R-:W-:Y:S05]  /*0b30*/  BSYNC.RECONVERGENT B6 ;  /* 0x0000000000067941 */ /* 0x000fea0003800200 */
.L_x_9127:
        /* <DEDUP_REMOVED lines=12> */
.L_x_9173:
        /* <DEDUP_REMOVED lines=43> */
.L_x_9136:
        /* <DEDUP_REMOVED lines=11> */
.L_x_9135:
[----:B------:R-:W-:Y:S05]  /*0f60*/  BSYNC.RECONVERGENT B1 ;  /* 0x0000000000017941 */ /* 0x000fea0003800200 */
.L_x_9134:
        /* <DEDUP_REMOVED lines=12> */
.L_x_9139:
        /* <DEDUP_REMOVED lines=100> */
.L_x_9138:
[----:B------:R-:W-:Y:S05]  /*1670*/  BSYNC.RECONVERGENT B1 ;  /* 0x0000000000017941 */ /* 0x000fea0003800200 */
.L_x_9137:
        /* <DEDUP_REMOVED lines=55> */
.L_x_9141:
[----:B------:R-:W-:Y:S05]  /*19f0*/  BSYNC.RECONVERGENT B1 ;  /* 0x0000000000017941 */ /* 0x000fea0003800200 */
.L_x_9140:
        /* <DEDUP_REMOVED lines=26> */
.L_x_9133:
[----:B------:R-:W-:Y:S05]  /*1ba0*/  BSYNC.RECONVERGENT B0 ;  /* 0x0000000000007941 */ /* 0x000fea0003800200 */
.L_x_9132:
        /* <DEDUP_REMOVED lines=40> */
.L_x_9146:
[----:B------:R-:W0:Y:S01]  /*1e30*/  LDS R11, [R6] ;  /* 0x00000000060b7984 */ /* 0x000e220000000800 */
[----:B------:R-:W-:-:S04]  /*1e40*/  IADD3 R12, PT, PT, R12, 0x1, RZ ;  /* 0x000000010c0c7810 */ /* 0x000fc80007ffe0ff */
[----:B------:R-:W-:Y:S01]  /*1e50*/  ISETP.NE.AND P0, PT, R12, RZ, PT ;  /* 0x000000ff0c00720c */ /* 0x000fe20003f05270 */
[----:B0-----:R-:W-:-:S05]  /*1e60*/  FMUL.FTZ R11, R11, R2 ;  /* 0x000000020b0b7220 */ /* 0x001fca0000410000 */
[----:B------:R0:W-:Y:S02]  /*1e70*/  STS [R6], R11 ;  /* 0x0000000b06007388 */ /* 0x0001e40000000800 */
[----:B0-----:R-:W-:-:S05]  /*1e80*/  VIADD R6, R6, 0x200 ;  /* 0x0000020006067836 */ /* 0x001fca0000000000 */
[----:B------:R-:W-:Y:S05]  /*1e90*/  @P0 BRA `(.L_x_9146) ;  /* 0xfffffffc00e40947 */ /* 0x000fea000383ffff */
.L_x_9145:
[----:B------:R-:W-:Y:S05]  /*1ea0*/  BSYNC.RECONVERGENT B1 ;  /* 0x0000000000017941 */ /* 0x000fea0003800200 */
.L_x_9144:
        /* <DEDUP_REMOVED lines=12> */
.L_x_9149:
        /* <DEDUP_REMOVED lines=52> */
.L_x_9148:
[----:B------:R-:W-:Y:S05]  /*22b0*/  BSYNC.RECONVERGENT B1 ;  /* 0x0000000000017941 */ /* 0x000fea0003800200 */
.L_x_9147:
        /* <DEDUP_REMOVED lines=31> */
.L_x_9151:
[----:B------:R-:W-:Y:S05]  /*24b0*/  BSYNC.RECONVERGENT B1 ;  /* 0x0000000000017941 */ /* 0x000fea0003800200 */
.L_x_9150:
        /* <DEDUP_REMOVED lines=14> */
.L_x_9143:
[----:B------:R-:W-:Y:S05]  /*25a0*/  BSYNC.RECONVERGENT B0 ;  /* 0x0000000000007941 */ /* 0x000fea0003800200 */
.L_x_9142:
        /* <DEDUP_REMOVED lines=23> */
.L_x_9153:
[----:B------:R-:W-:Y:S05]  /*2720*/  BSYNC.RECONVERGENT B0 ;  /* 0x0000000000007941 */ /* 0x000fea0003800200 */
.L_x_9152:
        /* <DEDUP_REMOVED lines=27> */
.L_x_9157:
        /* <DEDUP_REMOVED lines=33> */
.L_x_9156:
        /* <DEDUP_REMOVED lines=16> */
.L_x_9155:
[----:B------:R-:W-:Y:S05]  /*2bf0*/  BSYNC.RECONVERGENT B6 ;  /* 0x0000000000067941 */ /* 0x000fea0003800200 */
.L_x_9154:
        /* <DEDUP_REMOVED lines=91> */
.L_x_9222:
        /* <DEDUP_REMOVED lines=46> */
.L_x_9160:
[----:B------:R-:W-:Y:S05]  /*3490*/  BSYNC.RECONVERGENT B0 ;  /* 0x0000000000007941 */ /* 0x000fea0003800200 */
.L_x_9159:
        /* <DEDUP_REMOVED lines=51> */
.L_x_9162:
[----:B------:R-:W-:Y:S05]  /*37d0*/  BSYNC.RECONVERGENT B0 ;  /* 0x0000000000007941 */ /* 0x000fea0003800200 */
.L_x_9161:
        /* <DEDUP_REMOVED lines=27> */
.L_x_9164:
[----:B------:R-:W-:Y:S05]  /*3990*/  BSYNC.RECONVERGENT B0 ;  /* 0x0000000000007941 */ /* 0x000fea0003800200 */
.L_x_9163:
        /* <DEDUP_REMOVED lines=51> */
.L_x_9166:
[----:B------:R-:W-:Y:S05]  /*3cd0*/  BSYNC.RECONVERGENT B0 ;  /* 0x0000000000007941 */ /* 0x000fea0003800200 */
.L_x_9165:
        /* <DEDUP_REMOVED lines=64> */
.L_x_9129:
        /* <DEDUP_REMOVED lines=16> */
.L_x_9167:
[----:B------:R-:W-:Y:S05]  /*41e0*/  EXIT ;  /* 0x000000000000794d */ /* 0x000fea0003800000 */
.L_x_9131:
[----:B------:R-:W-:Y:S01]  /*41f0*/  HFMA2 R12, -RZ, RZ, 0, 9.5367431640625e-07 ;  /* 0x00000010ff0c7431 */ /* 0x000fe200000001ff */
[----:B------:R-:W-:Y:S01]  /*4200*/  MOV R11, 0x1f ;  /* 0x0000001f000b7802 */ /* 0x000fe20000000f00 */
[----:B------:R-:W-:-:S07]  /*4210*/  IMAD.MOV.U32 R15, RZ, RZ, -0x1 ;  /* 0xffffffffff0f7424 */ /* 0x000fce00078e00ff */
[----:B------:R-:W-:Y:S05]  /*4220*/  WARPSYNC.COLLECTIVE R15, `(.L_x_9168) ;  /* 0x000000000f087348 */ /* 0x000fea0003c00000 */
[----:B------:R0:W1:Y:S02]  /*4230*/  SHFL.BFLY P6, R14, R13, R12, R11 ;  /* 0x0c00000c0d0e7389 */ /* 0x00006400000c000b */
[----:B01----:R-:W-:Y:S05]  /*4240*/  ENDCOLLECTIVE ;  /* 0x000000000000791b */ /* 0x003fea0003800000 */
.L_x_9168:
[----:B------:R-:W-:Y:S01]  /*4250*/  HFMA2 R12, -RZ, RZ, 0, 4.76837158203125e-07 ;  /* 0x00000008ff0c7431 */ /* 0x000fe200000001ff */
[----:B------:R-:W-:-:S04]  /*4260*/  FMNMX.FTZ R0, R14, -3.40282346638528859812e+38, !PT ;  /* 0xff7fffff0e007809 */ /* 0x000fc80007810000 */
[----:B------:R-:W-:-:S07]  /*4270*/  MOV R13, R0 ;  /* 0x00000000000d7202 */ /* 0x000fce0000000f00 */
[----:B------:R-:W-:Y:S05]  /*4280*/  WARPSYNC.COLLECTIVE R15, `(.L_x_9169) ;  /* 0x000000000f087348 */ /* 0x000fea0003c00000 */
[----:B------:R0:W1:Y:S02]  /*4290*/  SHFL.BFLY P6, R14, R13, R12, R11 ;  /* 0x0c00000c0d0e7389 */ /* 0x00006400000c000b */
[----:B01----:R-:W-:Y:S05]  /*42a0*/  ENDCOLLECTIVE ;  /* 0x000000000000791b */ /* 0x003fea0003800000 */
.L_x_9169:
[----:B------:R-:W-:Y:S02]  /*42b0*/  MOV R12, 0x4 ;  /* 0x00000004000c7802 */ /* 0x000fe40000000f00 */
[----:B------:R-:W-:-:S05]  /*42c0*/  FMNMX.FTZ R2, R0, R14, !PT ;  /* 0x0000000e00027209 */ /* 0x000fca0007810000 */
[----:B------:R-:W-:-:S07]  /*42d0*/  IMAD.MOV.U32 R13, RZ, RZ, R2 ;  /* 0x000000ffff0d7224 */ /* 0x000fce00078e0002 */
[----:B------:R-:W-:Y:S05]  /*42e0*/  WARPSYNC.COLLECTIVE R15, `(.L_x_9170) ;  /* 0x000000000f087348 */ /* 0x000fea0003c00000 */
[----:B------:R0:W1:Y:S02]  /*42f0*/  SHFL.BFLY P6, R14, R13, R12, R11 ;  /* 0x0c00000c0d0e7389 */ /* 0x00006400000c000b */
[----:B01----:R-:W-:Y:S05]  /*4300*/  ENDCOLLECTIVE ;  /* 0x000000000000791b */ /* 0x003fea0003800000 */
.L_x_9170:
[----:B------:R-:W-:Y:S01]  /*4310*/  IMAD.MOV.U32 R12, RZ, RZ, 0x2 ;  /* 0x00000002ff0c7424 */ /* 0x000fe200078e00ff */
[----:B------:R-:W-:-:S04]  /*4320*/  FMNMX.FTZ R3, R2, R14, !PT ;  /* 0x0000000e02037209 */ /* 0x000fc80007810000 */
[----:B------:R-:W-:-:S07]  /*4330*/  MOV R13, R3 ;  /* 0x00000003000d7202 */ /* 0x000fce0000000f00 */
[----:B------:R-:W-:Y:S05]  /*4340*/  WARPSYNC.COLLECTIVE R15, `(.L_x_9171) ;  /* 0x000000000f087348 */ /* 0x000fea0003c00000 */
[----:B------:R0:W1:Y:S02]  /*4350*/  SHFL.BFLY P6, R14, R13, R12, R11 ;  /* 0x0c00000c0d0e7389 */ /* 0x00006400000c000b */
[----:B01----:R-:W-:Y:S05]  /*4360*/  ENDCOLLECTIVE ;  /* 0x000000000000791b */ /* 0x003fea0003800000 */
.L_x_9171:
[----:B------:R-:W-:Y:S01]  /*4370*/  HFMA2 R12, -RZ, RZ, 0, 5.9604644775390625e-08 ;  /* 0x00000001ff0c7431 */ /* 0x000fe200000001ff */
[----:B------:R-:W-:-:S04]  /*4380*/  FMNMX.FTZ R4, R3, R14, !PT ;  /* 0x0000000e03047209 */ /* 0x000fc80007810000 */
[----:B------:R-:W-:-:S07]  /*4390*/  MOV R13, R4 ;  /* 0x00000004000d7202 */ /* 0x000fce0000000f00 */
[----:B------:R-:W-:Y:S05]  /*43a0*/  WARPSYNC.COLLECTIVE R15, `(.L_x_9172) ;  /* 0x000000000f087348 */ /* 0x000fea0003c00000 */
[----:B------:R0:W1:Y:S02]  /*43b0*/  SHFL.BFLY P6, R14, R13, R12, R11 ;  /* 0x0c00000c0d0e7389 */ /* 0x00006400000c000b */
[----:B01----:R-:W-:Y:S05]  /*43c0*/  ENDCOLLECTIVE ;  /* 0x000000000000791b */ /* 0x003fea0003800000 */
.L_x_9172:
[----:B------:R-:W-:Y:S05]  /*43d0*/  BRA `(.L_x_9173) ;  /* 0xffffffc800087947 */ /* 0x000fea000383ffff */
.L_x_9158:
[----:B-12---:R-:W-:Y:S02]  /*43e0*/  HFMA2 R11, -RZ, RZ, 0, 1.847743988037109375e-06 ;  /* 0x0000001fff0b7431 */ /* 0x006fe400000001ff */
[----:B------:R-:W-:Y:S01]  /*43f0*/  IMAD.MOV.U32 R13, RZ, RZ, RZ ;  /* 0x000000ffff0d7224 */ /* 0x000fe200078e00ff */
[----:B------:R-:W-:Y:S01]  /*4400*/  MOV R12, 0x2 ;  /* 0x00000002000c7802 */ /* 0x000fe20000000f00 */
[----:B------:R-:W-:-:S07]  /*4410*/  IMAD.MOV.U32 R15, RZ, RZ, -0x1 ;  /* 0xffffffffff0f7424 */ /* 0x000fce00078e00ff */
[----:B0-----:R-:W-:Y:S05]  /*4420*/  WARPSYNC.COLLECTIVE R15, `(.L_x_9174) ;  /* 0x000000000f087348 */ /* 0x001fea0003c00000 */
[----:B------:R1:W2:Y:S02]  /*4430*/  SHFL.BFLY P6, R14, R13, R12, R11 ;  /* 0x0c00000c0d0e7389 */ /* 0x0002a400000c000b */
[----:B012---:R-:W-:Y:S05]  /*4440*/  ENDCOLLECTIVE ;  /* 0x000000000000791b */ /* 0x007fea0003800000 */
.L_x_9174:
[----:B------:R-:W-:Y:S02]  /*4450*/  HFMA2 R12, -RZ, RZ, 0, 5.9604644775390625e-08 ;  /* 0x00000001ff0c7431 */ /* 0x000fe400000001ff */
[----:B------:R-:W-:-:S05]  /*4460*/  FADD.FTZ R0, RZ, R14 ;  /* 0x0000000eff007221 */ /* 0x000fca0000010000 */
[----:B------:R-:W-:-:S07]  /*4470*/  MOV R13, R0 ;  /* 0x00000000000d7202 */ /* 0x000fce0000000f00 */
[----:B------:R-:W-:Y:S05]  /*4480*/  WARPSYNC.COLLECTIVE R15, `(.L_x_9175) ;  /* 0x000000000f087348 */ /* 0x000fea0003c00000 */
[----:B------:R0:W1:Y:S02]  /*4490*/  SHFL.BFLY P6, R14, R13, R12, R11 ;  /* 0x0c00000c0d0e7389 */ /* 0x00006400000c000b */
[----:B01----:R-:W-:Y:S05]  /*44a0*/  ENDCOLLECTIVE ;  /* 0x000000000000791b */ /* 0x003fea0003800000 */
.L_x_9175:
[----:B------:R-:W-:Y:S01]  /*44b0*/  HFMA2 R12, -RZ, RZ, 0, 1.1920928955078125e-07 ;  /* 0x00000002ff0c7431 */ /* 0x000fe200000001ff */
[----:B------:R-:W-:Y:S01]  /*44c0*/  MOV R13, RZ ;  /* 0x000000ff000d7202 */ /* 0x000fe20000000f00 */
[----:B------:R-:W-:-:S07]  /*44d0*/  IMAD.MOV.U32 R39, RZ, RZ, R14 ;  /* 0x000000ffff277224 */ /* 0x000fce00078e000e */
[----:B------:R-:W-:Y:S05]  /*44e0*/  WARPSYNC.COLLECTIVE R15, `(.L_x_9176) ;  /* 0x000000000f087348 */ /* 0x000fea0003c00000 */
[----:B------:R0:W1:Y:S02]  /*44f0*/  SHFL.BFLY P6, R14, R13, R12, R11 ;  /* 0x0c00000c0d0e7389 */ /* 0x00006400000c000b */
[----:B01----:R-:W-:Y:S05]  /*4500*/  ENDCOLLECTIVE ;  /* 0x000000000000791b */ /* 0x003fea0003800000 */
.L_x_9176:
        /* <DEDUP_REMOVED lines=8> */
.L_x_9177:
[----:B------:R-:W-:Y:S01]  /*4590*/  HFMA2 R12, -RZ, RZ, 0, 1.1920928955078125e-07 ;  /* 0x00000002ff0c7431 */ /* 0x000fe200000001ff */
[----:B------:R-:W-:Y:S01]  /*45a0*/  MOV R13, RZ ;  /* 0x000000ff000d7202 */ /* 0x000fe20000000f00 */
[----:B------:R-:W-:-:S07]  /*45b0*/  IMAD.MOV.U32 R38, RZ, RZ, R14 ;  /* 0x000000ffff267224 */ /* 0x000fce00078e000e */
[----:B------:R-:W-:Y:S05]  /*45c0*/  WARPSYNC.COLLECTIVE R15, `(.L_x_9178) ;  /* 0x000000000f087348 */ /* 0x000fea0003c00000 */
[----:B------:R0:W1:Y:S02]  /*45d0*/  SHFL.BFLY P6, R14, R13, R12, R11 ;  /* 0x0c00000c0d0e7389 */ /* 0x00006400000c000b */
[----:B01----:R-:W-:Y:S05]  /*45e0*/  ENDCOLLECTIVE ;  /* 0x000000000000791b */ /* 0x003fea0003800000 */
.L_x_9178:
        /* <DEDUP_REMOVED lines=8> */
.L_x_9179:
[----:B------:R-:W-:Y:S01]  /*4670*/  HFMA2 R12, -RZ, RZ, 0, 1.1920928955078125e-07 ;  /* 0x00000002ff0c7431 */ /* 0x000fe200000001ff */
[----:B------:R-:W-:Y:S01]  /*4680*/  MOV R13, RZ ;  /* 0x000000ff000d7202 */ /* 0x000fe20000000f00 */
[----:B------:R-:W-:-:S07]  /*4690*/  IMAD.MOV.U32 R2, RZ, RZ, R14 ;  /* 0x000000ffff027224 */ /* 0x000fce00078e000e */
[----:B------:R-:W-:Y:S05]  /*46a0*/  WARPSYNC.COLLECTIVE R15, `(.L_x_9180) ;  /* 0x000000000f087348 */ /* 0x000fea0003c00000 */
[----:B------:R0:W1:Y:S02]  /*46b0*/  SHFL.BFLY P6, R14, R13, R12, R11 ;  /* 0x0c00000c0d0e7389 */ /* 0x00006400000c000b */
[----:B01----:R-:W-:Y:S05]  /*46c0*/  ENDCOLLECTIVE ;  /* 0x000000000000791b */ /* 0x003fea0003800000 */
.L_x_9180:
        /* <DEDUP_REMOVED lines=8> */
.L_x_9181:
[----:B------:R-:W-:Y:S01]  /*4750*/  HFMA2 R12, -RZ, RZ, 0, 1.1920928955078125e-07 ;  /* 0x00000002ff0c7431 */ /* 0x000fe200000001ff */
[----:B------:R-:W-:Y:S01]  /*4760*/  MOV R13, RZ ;  /* 0x000000ff000d7202 */ /* 0x000fe20000000f00 */
[----:B------:R-:W-:-:S07]  /*4770*/  IMAD.MOV.U32 R3, RZ, RZ, R14 ;  /* 0x000000ffff037224 */ /* 0x000fce00078e000e */
[----:B------:R-:W-:Y:S05]  /*4780*/  WARPSYNC.COLLECTIVE R15, `(.L_x_9182) ;  /* 0x000000000f087348 */ /* 0x000fea0003c00000 */
[----:B------:R0:W1:Y:S02]  /*4790*/  SHFL.BFLY P6, R14, R13, R12, R11 ;  /* 0x0c00000c0d0e7389 */ /* 0x00006400000c000b */
[----:B01----:R-:W-:Y:S05]  /*47a0*/  ENDCOLLECTIVE ;  /* 0x000000000000791b */ /* 0x003fea0003800000 */
.L_x_9182:
        /* <DEDUP_REMOVED lines=8> */
.L_x_9183:
[----:B------:R-:W-:Y:S01]  /*4830*/  HFMA2 R12, -RZ, RZ, 0, 1.1920928955078125e-07 ;  /* 0x00000002ff0c7431 */ /* 0x000fe200000001ff */
[----:B------:R-:W-:Y:S01]  /*4840*/  MOV R13, RZ ;  /* 0x000000ff000d7202 */ /* 0x000fe20000000f00 */
[----:B------:R-:W-:-:S07]  /*4850*/  IMAD.MOV.U32 R9, RZ, RZ, R14 ;  /* 0x000000ffff097224 */ /* 0x000fce00078e000e */
[----:B------:R-:W-:Y:S05]  /*4860*/  WARPSYNC.COLLECTIVE R15, `(.L_x_9184) ;  /* 0x000000000f087348 */ /* 0x000fea0003c00000 */
[----:B------:R0:W1:Y:S02]  /*4870*/  SHFL.BFLY P6, R14, R13, R12, R11 ;  /* 0x0c00000c0d0e7389 */ /* 0x00006400000c000b */
[----:B01----:R-:W-:Y:S05]  /*4880*/  ENDCOLLECTIVE ;  /* 0x000000000000791b */ /* 0x003fea0003800000 */
.L_x_9184:
        /* <DEDUP_REMOVED lines=8> */
.L_x_9185:
[----:B------:R-:W-:Y:S01]  /*4910*/  HFMA2 R12, -RZ, RZ, 0, 1.1920928955078125e-07 ;  /* 0x00000002ff0c7431 */ /* 0x000fe200000001ff */
[----:B------:R-:W-:Y:S01]  /*4920*/  MOV R13, RZ ;  /* 0x000000ff000d7202 */ /* 0x000fe20000000f00 */
[----:B------:R-:W-:-:S07]  /*4930*/  IMAD.MOV.U32 R8, RZ, RZ, R14 ;  /* 0x000000ffff087224 */ /* 0x000fce00078e000e */
[----:B------:R-:W-:Y:S05]  /*4940*/  WARPSYNC.COLLECTIVE R15, `(.L_x_9186) ;  /* 0x000000000f087348 */ /* 0x000fea0003c00000 */
[----:B------:R0:W1:Y:S02]  /*4950*/  SHFL.BFLY P6, R14, R13, R12, R11 ;  /* 0x0c00000c0d0e7389 */ /* 0x00006400000c000b */
[----:B01----:R-:W-:Y:S05]  /*4960*/  ENDCOLLECTIVE ;  /* 0x000000000000791b */ /* 0x003fea0003800000 */
.L_x_9186:
        /* <DEDUP_REMOVED lines=8> */
.L_x_9187:
[----:B------:R-:W-:Y:S01]  /*49f0*/  HFMA2 R12, -RZ, RZ, 0, 1.1920928955078125e-07 ;  /* 0x00000002ff0c7431 */ /* 0x000fe200000001ff */
[----:B------:R-:W-:Y:S01]  /*4a00*/  MOV R13, RZ ;  /* 0x000000ff000d7202 */ /* 0x000fe20000000f00 */
[----:B------:R-:W-:-:S07]  /*4a10*/  IMAD.MOV.U32 R10, RZ, RZ, R14 ;  /* 0x000000ffff0a7224 */ /* 0x000fce00078e000e */
[----:B------:R-:W-:Y:S05]  /*4a20*/  WARPSYNC.COLLECTIVE R15, `(.L_x_9188) ;  /* 0x000000000f087348 */ /* 0x000fea0003c00000 */
[----:B------:R0:W1:Y:S02]  /*4a30*/  SHFL.BFLY P6, R14, R13, R12, R11 ;  /* 0x0c00000c0d0e7389 */ /* 0x00006400000c000b */
[----:B01----:R-:W-:Y:S05]  /*4a40*/  ENDCOLLECTIVE ;  /* 0x000000000000791b */ /* 0x003fea0003800000 */
.L_x_9188:
        /* <DEDUP_REMOVED lines=8> */
.L_x_9189:
[----:B------:R-:W-:Y:S01]  /*4ad0*/  HFMA2 R12, -RZ, RZ, 0, 1.1920928955078125e-07 ;  /* 0x00000002ff0c7431 */ /* 0x000fe200000001ff */
[----:B------:R-:W-:Y:S01]  /*4ae0*/  MOV R13, RZ ;  /* 0x000000ff000d7202 */ /* 0x000fe20000000f00 */
[----:B------:R-:W-:-:S07]  /*4af0*/  IMAD.MOV.U32 R17, RZ, RZ, R14 ;  /* 0x000000ffff117224 */ /* 0x000fce00078e000e */
[----:B------:R-:W-:Y:S05]  /*4b00*/  WARPSYNC.COLLECTIVE R15, `(.L_x_9190) ;  /* 0x000000000f087348 */ /* 0x000fea0003c00000 */
[----:B------:R0:W1:Y:S02]  /*4b10*/  SHFL.BFLY P6, R14, R13, R12, R11 ;  /* 0x0c00000c0d0e7389 */ /* 0x00006400000c000b */
[----:B01----:R-:W-:Y:S05]  /*4b20*/  ENDCOLLECTIVE ;  /* 0x000000000000791b */ /* 0x003fea0003800000 */
.L_x_9190:
        /* <DEDUP_REMOVED lines=8> */
.L_x_9191:
[----:B------:R-:W-:Y:S01]  /*4bb0*/  HFMA2 R12, -RZ, RZ, 0, 1.1920928955078125e-07 ;  /* 0x00000002ff0c7431 */ /* 0x000fe200000001ff */
[----:B------:R-:W-:Y:S01]  /*4bc0*/  MOV R13, RZ ;  /* 0x000000ff000d7202 */ /* 0x000fe20000000f00 */
[----:B------:R-:W-:-:S07]  /*4bd0*/  IMAD.MOV.U32 R22, RZ, RZ, R14 ;  /* 0x000000ffff167224 */ /* 0x000fce00078e000e */
[----:B------:R-:W-:Y:S05]  /*4be0*/  WARPSYNC.COLLECTIVE R15, `(.L_x_9192) ;  /* 0x000000000f087348 */ /* 0x000fea0003c00000 */
[----:B------:R0:W1:Y:S02]  /*4bf0*/  SHFL.BFLY P6, R14, R13, R12, R11 ;  /* 0x0c00000c0d0e7389 */ /* 0x00006400000c000b */
[----:B01----:R-:W-:Y:S05]  /*4c00*/  ENDCOLLECTIVE ;  /* 0x000000000000791b */ /* 0x003fea0003800000 */
.L_x_9192:
        /* <DEDUP_REMOVED lines=8> */
.L_x_9193:
[----:B------:R-:W-:Y:S02]  /*4c90*/  HFMA2 R12, -RZ, RZ, 0, 1.1920928955078125e-07 ;  /* 0x00000002ff0c7431 */ /* 0x000fe400000001ff */
[----:B------:R-:W-:Y:S01]  /*4ca0*/  IMAD.MOV.U32 R13, RZ, RZ, RZ ;  /* 0x000000ffff0d7224 */ /* 0x000fe200078e00ff */
[----:B------:R-:W-:-:S07]  /*4cb0*/  MOV R20, R14 ;  /* 0x0000000e00147202 */ /* 0x000fce0000000f00 */
[----:B------:R-:W-:Y:S05]  /*4cc0*/  WARPSYNC.COLLECTIVE R15, `(.L_x_9194) ;  /* 0x000000000f087348 */ /* 0x000fea0003c00000 */
[----:B------:R0:W1:Y:S02]  /*4cd0*/  SHFL.BFLY P6, R14, R13, R12, R11 ;  /* 0x0c00000c0d0e7389 */ /* 0x00006400000c000b */
[----:B01----:R-:W-:Y:S05]  /*4ce0*/  ENDCOLLECTIVE ;  /* 0x000000000000791b */ /* 0x003fea0003800000 */
.L_x_9194:
        /* <DEDUP_REMOVED lines=8> */
.L_x_9195:
[----:B------:R-:W-:Y:S01]  /*4d70*/  HFMA2 R13, -RZ, RZ, 0, 0 ;  /* 0x00000000ff0d7431 */ /* 0x000fe200000001ff */
[----:B------:R-:W-:Y:S02]  /*4d80*/  MOV R12, 0x2 ;  /* 0x00000002000c7802 */ /* 0x000fe40000000f00 */
[----:B------:R-:W-:-:S07]  /*4d90*/  MOV R23, R14 ;  /* 0x0000000e00177202 */ /* 0x000fce0000000f00 */
[----:B------:R-:W-:Y:S05]  /*4da0*/  WARPSYNC.COLLECTIVE R15, `(.L_x_9196) ;  /* 0x000000000f087348 */ /* 0x000fea0003c00000 */
[----:B------:R0:W1:Y:S02]  /*4db0*/  SHFL.BFLY P6, R14, R13, R12, R11 ;  /* 0x0c00000c0d0e7389 */ /* 0x00006400000c000b */
[----:B01----:R-:W-:Y:S05]  /*4dc0*/  ENDCOLLECTIVE ;  /* 0x000000000000791b */ /* 0x003fea0003800000 */
.L_x_9196:
        /* <DEDUP_REMOVED lines=8> */
.L_x_9197:
[----:B------:R-:W-:Y:S02]  /*4e50*/  HFMA2 R12, -RZ, RZ, 0, 1.1920928955078125e-07 ;  /* 0x00000002ff0c7431 */ /* 0x000fe400000001ff */
[----:B------:R-:W-:Y:S01]  /*4e60*/  IMAD.MOV.U32 R13, RZ, RZ, RZ ;  /* 0x000000ffff0d7224 */ /* 0x000fe200078e00ff */
[----:B------:R-:W-:-:S07]  /*4e70*/  MOV R26, R14 ;  /* 0x0000000e001a7202 */ /* 0x000fce0000000f00 */
[----:B------:R-:W-:Y:S05]  /*4e80*/  WARPSYNC.COLLECTIVE R15, `(.L_x_9198) ;  /* 0x000000000f087348 */ /* 0x000fea0003c00000 */
[----:B------:R0:W1:Y:S02]  /*4e90*/  SHFL.BFLY P6, R14, R13, R12, R11 ;  /* 0x0c00000c0d0e7389 */ /* 0x00006400000c000b */
[----:B01----:R-:W-:Y:S05]  /*4ea0*/  ENDCOLLECTIVE ;  /* 0x000000000000791b */ /* 0x003fea0003800000 */
.L_x_9198:
[----:B------:R-:W-:Y:S01]  /*4eb0*/  FADD.FTZ R25, R25, R26 ;  /* 0x0000001a19197221 */ /* 0x000fe20000010000 */
[----:B------:R-:W-:Y:S02]  /*4ec0*/  HFMA2 R12, -RZ, RZ, 0, 5.9604644775390625e-08 ;  /* 0x00000001ff0c7431 */ /* 0x000fe400000001ff */
[----:B------:R-:W-:-:S05]  /*4ed0*/  FADD.FTZ R28, RZ, R14 ;  /* 0x0000000eff1c7221 */ /* 0x000fca0000010000 */
[----:B------:R-:W-:-:S07]  /*4ee0*/  MOV R13, R28 ;  /* 0x0000001c000d7202 */ /* 0x000fce0000000f00 */
[----:B------:R-:W-:Y:S05]  /*4ef0*/  WARPSYNC.COLLECTIVE R15, `(.L_x_9199) ;  /* 0x000000000f087348 */ /* 0x000fea0003c00000 */
[----:B------:R0:W1:Y:S02]  /*4f00*/  SHFL.BFLY P6, R14, R13, R12, R11 ;  /* 0x0c00000c0d0e7389 */ /* 0x00006400000c000b */
[----:B01----:R-:W-:Y:S05]  /*4f10*/  ENDCOLLECTIVE ;  /* 0x000000000000791b */ /* 0x003fea0003800000 */
.L_x_9199:
[----:B------:R-:W-:Y:S01]  /*4f20*/  HFMA2 R12, -RZ, RZ, 0, 1.1920928955078125e-07 ;  /* 0x00000002ff0c7431 */ /* 0x000fe200000001ff */
[----:B------:R-:W-:Y:S01]  /*4f30*/  MOV R13, RZ ;  /* 0x000000ff000d7202 */ /* 0x000fe20000000f00 */
[----:B------:R-:W-:-:S07]  /*4f40*/  IMAD.MOV.U32 R31, RZ, RZ, R14 ;  /* 0x000000ffff1f7224 */ /* 0x000fce00078e000e */
[----:B------:R-:W-:Y:S05]  /*4f50*/  WARPSYNC.COLLECTIVE R15, `(.L_x_9200) ;  /* 0x000000000f087348 */ /* 0x000fea0003c00000 */
[----:B------:R0:W1:Y:S02]  /*4f60*/  SHFL.BFLY P6, R14, R13, R12, R11 ;  /* 0x0c00000c0d0e7389 */ /* 0x00006400000c000b */
[----:B01----:R-:W-:Y:S05]  /*4f70*/  ENDCOLLECTIVE ;  /* 0x000000000000791b */ /* 0x003fea0003800000 */
.L_x_9200:
        /* <DEDUP_REMOVED lines=8> */
.L_x_9201:
[----:B------:R-:W-:Y:S02]  /*5000*/  HFMA2 R13, -RZ, RZ, 0, 0 ;  /* 0x00000000ff0d7431 */ /* 0x000fe400000001ff */
[----:B------:R-:W-:Y:S01]  /*5010*/  IMAD.MOV.U32 R12, RZ, RZ, 0x2 ;  /* 0x00000002ff0c7424 */ /* 0x000fe200078e00ff */
[----:B------:R-:W-:-:S07]  /*5020*/  MOV R4, R14 ;  /* 0x0000000e00047202 */ /* 0x000fce0000000f00 */
[----:B------:R-:W-:Y:S05]  /*5030*/  WARPSYNC.COLLECTIVE R15, `(.L_x_9202) ;  /* 0x000000000f087348 */ /* 0x000fea0003c00000 */
[----:B------:R0:W1:Y:S02]  /*5040*/  SHFL.BFLY P6, R14, R13, R12, R11 ;  /* 0x0c00000c0d0e7389 */ /* 0x00006400000c000b */
[----:B01----:R-:W-:Y:S05]  /*5050*/  ENDCOLLECTIVE ;  /* 0x000000000000791b */ /* 0x003fea0003800000 */
.L_x_9202:
        /* <DEDUP_REMOVED lines=8> */
.L_x_9203:
[----:B------:R-:W-:Y:S01]  /*50e0*/  HFMA2 R12, -RZ, RZ, 0, 1.1920928955078125e-07 ;  /* 0x00000002ff0c7431 */ /* 0x000fe200000001ff */
[----:B------:R-:W-:Y:S01]  /*50f0*/  MOV R13, RZ ;  /* 0x000000ff000d7202 */ /* 0x000fe20000000f00 */
[----:B------:R-:W-:-:S07]  /*5100*/  IMAD.MOV.U32 R8, RZ, RZ, R14 ;  /* 0x000000ffff087224 */ /* 0x000fce00078e000e */
[----:B------:R-:W-:Y:S05]  /*5110*/  WARPSYNC.COLLECTIVE R15, `(.L_x_9204) ;  /* 0x000000000f087348 */ /* 0x000fea0003c00000 */
[----:B------:R0:W1:Y:S02]  /*5120*/  SHFL.BFLY P6, R14, R13, R12, R11 ;  /* 0x0c00000c0d0e7389 */ /* 0x00006400000c000b */
[----:B01----:R-:W-:Y:S05]  /*5130*/  ENDCOLLECTIVE ;  /* 0x000000000000791b */ /* 0x003fea0003800000 */
.L_x_9204:
        /* <DEDUP_REMOVED lines=8> */
.L_x_9205:
[----:B------:R-:W-:Y:S02]  /*51c0*/  HFMA2 R13, -RZ, RZ, 0, 0 ;  /* 0x00000000ff0d7431 */ /* 0x000fe400000001ff */
[----:B------:R-:W-:Y:S01]  /*51d0*/  IMAD.MOV.U32 R12, RZ, RZ, 0x2 ;  /* 0x00000002ff0c7424 */ /* 0x000fe200078e00ff */
[----:B------:R-:W-:-:S07]  /*51e0*/  MOV R17, R14 ;  /* 0x0000000e00117202 */ /* 0x000fce0000000f00 */
[----:B------:R-:W-:Y:S05]  /*51f0*/  WARPSYNC.COLLECTIVE R15, `(.L_x_9206) ;  /* 0x000000000f087348 */ /* 0x000fea0003c00000 */
[----:B------:R0:W1:Y:S02]  /*5200*/  SHFL.BFLY P6, R14, R13, R12, R11 ;  /* 0x0c00000c0d0e7389 */ /* 0x00006400000c000b */
[----:B01----:R-:W-:Y:S05]  /*5210*/  ENDCOLLECTIVE ;  /* 0x000000000000791b */ /* 0x003fea0003800000 */
.L_x_9206:
        /* <DEDUP_REMOVED lines=8> */
.L_x_9207:
[----:B------:R-:W-:Y:S01]  /*52a0*/  HFMA2 R12, -RZ, RZ, 0, 1.1920928955078125e-07 ;  /* 0x00000002ff0c7431 */ /* 0x000fe200000001ff */
[----:B------:R-:W-:Y:S01]  /*52b0*/  MOV R13, RZ ;  /* 0x000000ff000d7202 */ /* 0x000fe20000000f00 */
[----:B------:R-:W-:-:S07]  /*52c0*/  IMAD.MOV.U32 R21, RZ, RZ, R14 ;  /* 0x000000ffff157224 */ /* 0x000fce00078e000e */
[----:B------:R-:W-:Y:S05]  /*52d0*/  WARPSYNC.COLLECTIVE R15, `(.L_x_9208) ;  /* 0x000000000f087348 */ /* 0x000fea0003c00000 */
[----:B------:R0:W1:Y:S02]  /*52e0*/  SHFL.BFLY P6, R14, R13, R12, R11 ;  /* 0x0c00000c0d0e7389 */ /* 0x00006400000c000b */
[----:B01----:R-:W-:Y:S05]  /*52f0*/  ENDCOLLECTIVE ;  /* 0x000000000000791b */ /* 0x003fea0003800000 */
.L_x_9208:
        /* <DEDUP_REMOVED lines=8> */
.L_x_9209:
[----:B------:R-:W-:Y:S02]  /*5380*/  HFMA2 R13, -RZ, RZ, 0, 0 ;  /* 0x00000000ff0d7431 */ /* 0x000fe400000001ff */
[----:B------:R-:W-:Y:S01]  /*5390*/  IMAD.MOV.U32 R12, RZ, RZ, 0x2 ;  /* 0x00000002ff0c7424 */ /* 0x000fe200078e00ff */
[----:B------:R-:W-:-:S07]  /*53a0*/  MOV R26, R14 ;  /* 0x0000000e001a7202 */ /* 0x000fce0000000f00 */
[----:B------:R-:W-:Y:S05]  /*53b0*/  WARPSYNC.COLLECTIVE R15, `(.L_x_9210) ;  /* 0x000000000f087348 */ /* 0x000fea0003c00000 */
[----:B------:R0:W1:Y:S02]  /*53c0*/  SHFL.BFLY P6, R14, R13, R12, R11 ;  /* 0x0c00000c0d0e7389 */ /* 0x00006400000c000b */
[----:B01----:R-:W-:Y:S05]  /*53d0*/  ENDCOLLECTIVE ;  /* 0x000000000000791b */ /* 0x003fea0003800000 */
.L_x_9210:
        /* <DEDUP_REMOVED lines=8> */
.L_x_9211:
[----:B------:R-:W-:Y:S01]  /*5460*/  HFMA2 R12, -RZ, RZ, 0, 1.1920928955078125e-07 ;  /* 0x00000002ff0c7431 */ /* 0x000fe200000001ff */
[----:B------:R-:W-:Y:S01]  /*5470*/  MOV R13, RZ ;  /* 0x000000ff000d7202 */ /* 0x000fe20000000f00 */
[----:B------:R-:W-:-:S07]  /*5480*/  IMAD.MOV.U32 R29, RZ, RZ, R14 ;  /* 0x000000ffff1d7224 */ /* 0x000fce00078e000e */
[----:B------:R-:W-:Y:S05]  /*5490*/  WARPSYNC.COLLECTIVE R15, `(.L_x_9212) ;  /* 0x000000000f087348 */ /* 0x000fea0003c00000 */
[----:B------:R0:W1:Y:S02]  /*54a0*/  SHFL.BFLY P6, R14, R13, R12, R11 ;  /* 0x0c00000c0d0e7389 */ /* 0x00006400000c000b */
[----:B01----:R-:W-:Y:S05]  /*54b0*/  ENDCOLLECTIVE ;  /* 0x000000000000791b */ /* 0x003fea0003800000 */
.L_x_9212:
        /* <DEDUP_REMOVED lines=8> */
.L_x_9213:
[----:B------:R-:W-:Y:S02]  /*5540*/  HFMA2 R13, -RZ, RZ, 0, 0 ;  /* 0x00000000ff0d7431 */ /* 0x000fe400000001ff */
[----:B------:R-:W-:Y:S01]  /*5550*/  IMAD.MOV.U32 R12, RZ, RZ, 0x2 ;  /* 0x00000002ff0c7424 */ /* 0x000fe200078e00ff */
[----:B------:R-:W-:-:S07]  /*5560*/  MOV R31, R14 ;  /* 0x0000000e001f7202 */ /* 0x000fce0000000f00 */
[----:B------:R-:W-:Y:S05]  /*5570*/  WARPSYNC.COLLECTIVE R15, `(.L_x_9214) ;  /* 0x000000000f087348 */ /* 0x000fea0003c00000 */
[----:B------:R0:W1:Y:S02]  /*5580*/  SHFL.BFLY P6, R14, R13, R12, R11 ;  /* 0x0c00000c0d0e7389 */ /* 0x00006400000c000b */
[----:B01----:R-:W-:Y:S05]  /*5590*/  ENDCOLLECTIVE ;  /* 0x000000000000791b */ /* 0x003fea0003800000 */
.L_x_9214:
        /* <DEDUP_REMOVED lines=8> */
.L_x_9215:
[----:B------:R-:W-:Y:S01]  /*5620*/  HFMA2 R12, -RZ, RZ, 0, 1.1920928955078125e-07 ;  /* 0x00000002ff0c7431 */ /* 0x000fe200000001ff */
[----:B------:R-:W-:Y:S01]  /*5630*/  MOV R13, RZ ;  /* 0x000000ff000d7202 */ /* 0x000fe20000000f00 */
[----:B------:R-:W-:-:S07]  /*5640*/  IMAD.MOV.U32 R33, RZ, RZ, R14 ;  /* 0x000000ffff217224 */ /* 0x000fce00078e000e */
[----:B------:R-:W-:Y:S05]  /*5650*/  WARPSYNC.COLLECTIVE R15, `(.L_x_9216) ;  /* 0x000000000f087348 */ /* 0x000fea0003c00000 */
[----:B------:R0:W1:Y:S02]  /*5660*/  SHFL.BFLY P6, R14, R13, R12, R11 ;  /* 0x0c00000c0d0e7389 */ /* 0x00006400000c000b */
[----:B01----:R-:W-:Y:S05]  /*5670*/  ENDCOLLECTIVE ;  /* 0x000000000000791b */ /* 0x003fea0003800000 */
.L_x_9216:
        /* <DEDUP_REMOVED lines=8> */
.L_x_9217:
[----:B------:R-:W-:Y:S02]  /*5700*/  HFMA2 R13, -RZ, RZ, 0, 0 ;  /* 0x00000000ff0d7431 */ /* 0x000fe400000001ff */
[----:B------:R-:W-:Y:S01]  /*5710*/  IMAD.MOV.U32 R12, RZ, RZ, 0x2 ;  /* 0x00000002ff0c7424 */ /* 0x000fe200078e00ff */
[----:B------:R-:W-:-:S07]  /*5720*/  MOV R35, R14 ;  /* 0x0000000e00237202 */ /* 0x000fce0000000f00 */
[----:B------:R-:W-:Y:S05]  /*5730*/  WARPSYNC.COLLECTIVE R15, `(.L_x_9218) ;  /* 0x000000000f087348 */ /* 0x000fea0003c00000 */
[----:B------:R0:W1:Y:S02]  /*5740*/  SHFL.BFLY P6, R14, R13, R12, R11 ;  /* 0x0c00000c0d0e7389 */ /* 0x00006400000c000b */
[----:B01----:R-:W-:Y:S05]  /*5750*/  ENDCOLLECTIVE ;  /* 0x000000000000791b */ /* 0x003fea0003800000 */
.L_x_9218:
[----:B------:R-:W-:Y:S01]  /*5760*/  FADD.FTZ R34, R34, R35 ;  /* 0x0000002322227221 */ /* 0x000fe20000010000 */
[----:B------:R-:W-:Y:S02]  /*5770*/  HFMA2 R12, -RZ, RZ, 0, 5.9604644775390625e-08 ;  /* 0x00000001ff0c7431 */ /* 0x000fe400000001ff */
[----:B------:R-:W-:-:S05]  /*5780*/  FADD.FTZ R36, RZ, R14 ;  /* 0x0000000eff247221 */ /* 0x000fca0000010000 */
[----:B------:R-:W-:-:S07]  /*5790*/  MOV R13, R36 ;  /* 0x00000024000d7202 */ /* 0x000fce0000000f00 */
[----:B------:R-:W-:Y:S05]  /*57a0*/  WARPSYNC.COLLECTIVE R15, `(.L_x_9219) ;  /* 0x000000000f087348 */ /* 0x000fea0003c00000 */
[----:B------:R0:W1:Y:S02]  /*57b0*/  SHFL.BFLY P6, R14, R13, R12, R11 ;  /* 0x0c00000c0d0e7389 */ /* 0x00006400000c000b */
[----:B01----:R-:W-:Y:S05]  /*57c0*/  ENDCOLLECTIVE ;  /* 0x000000000000791b */ /* 0x003fea0003800000 */
.L_x_9219:
[----:B------:R-:W-:Y:S02]  /*57d0*/  HFMA2 R12, -RZ, RZ, 0, 1.1920928955078125e-07 ;  /* 0x00000002ff0c7431 */ /* 0x000fe400000001ff */
[----:B------:R-:W-:Y:S01]  /*57e0*/  IMAD.MOV.U32 R13, RZ, RZ, RZ ;  /* 0x000000ffff0d7224 */ /* 0x000fe200078e00ff */
[----:B------:R-:W-:-:S07]  /*57f0*/  MOV R37, R14 ;  /* 0x0000000e00257202 */ /* 0x000fce0000000f00 */
[----:B------:R-:W-:Y:S05]  /*5800*/  WARPSYNC.COLLECTIVE R15, `(.L_x_9220) ;  /* 0x000000000f087348 */ /* 0x000fea0003c00000 */
[----:B------:R0:W1:Y:S02]  /*5810*/  SHFL.BFLY P6, R14, R13, R12, R11 ;  /* 0x0c00000c0d0e7389 */ /* 0x00006400000c000b */
[----:B01----:R-:W-:Y:S05]  /*5820*/  ENDCOLLECTIVE ;  /* 0x000000000000791b */ /* 0x003fea0003800000 */
.L_x_9220:
[----:B------:R-:W-:Y:S01]  /*5830*/  FADD.FTZ R36, R36, R37 ;  /* 0x0000002524247221 */ /* 0x000fe20000010000 */
[----:B------:R-:W-:Y:S02]  /*5840*/  HFMA2 R12, -RZ, RZ, 0, 5.9604644775390625e-08 ;  /* 0x00000001ff0c7431 */ /* 0x000fe400000001ff */
[----:B------:R-:W-:-:S05]  /*5850*/  FADD.FTZ R4, RZ, R14 ;  /* 0x0000000eff047221 */ /* 0x000fca0000010000 */
[----:B------:R-:W-:-:S07]  /*5860*/  MOV R13, R4 ;  /* 0x00000004000d7202 */ /* 0x000fce0000000f00 */
[----:B------:R-:W-:Y:S05]  /*5870*/  WARPSYNC.COLLECTIVE R15, `(.L_x_9221) ;  /* 0x000000000f087348 */ /* 0x000fea0003c00000 */
[----:B------:R0:W1:Y:S02]  /*5880*/  SHFL.BFLY P6, R14, R13, R12, R11 ;  /* 0x0c00000c0d0e7389 */ /* 0x00006400000c000b */
[----:B01----:R-:W-:Y:S05]  /*5890*/  ENDCOLLECTIVE ;  /* 0x000000000000791b */ /* 0x003fea0003800000 */
.L_x_9221:
[----:B------:R-:W-:Y:S05]  /*58a0*/  BRA `(.L_x_9222) ;  /* 0xffffffd800407947 */ /* 0x000fea000383ffff */
.L_x_9223:
        /* <DEDUP_REMOVED lines=13> */
.L_x_27417:


//--------------------- .text._ZN4vllm25paged_attention_v2_kernelI13__nv_bfloat16hLi128ELi32ELi128ELNS_18Fp8KVCacheDataTypeE1ELb1ELi512EEEvPfS3_PT_PKS4_PKT0_SA_ifPKiSC_iPKfiiiSE_SE_iiiii --------------------------
	.section	.text._ZN4vllm25paged_attention_v2_kernelI13__nv_bfloat16hLi128ELi32ELi128ELNS_18Fp8KVCacheDataTypeE1ELb1ELi512EEEvPfS3_PT_PKS4_PKT0_SA_ifPKiSC_iPKfiiiSE_SE_iiiii,"ax",@progbits
	.align	128
        .global         _ZN4vllm25paged_attention_v2_kernelI13__nv_bfloat16hLi128ELi32ELi128ELNS_18Fp8KVCacheDataTypeE1ELb1ELi512EEEvPfS3_PT_PKS4_PKT0_SA_ifPKiSC_iPKfiiiSE_SE_iiiii
        .type           _ZN4vllm25paged_attention_v2_kernelI13__nv_bfloat16hLi128ELi32ELi128ELNS_18Fp8KVCacheDataTypeE1ELb1ELi512EEEvPfS3_PT_PKS4_PKT0_SA_ifPKiSC_iPKfiiiSE_SE_iiiii,@function
        .size           _ZN4vllm25paged_attention_v2_kernelI13__nv_bfloat16hLi128ELi32ELi128ELNS_18Fp8KVCacheDataTypeE1ELb1ELi512EEEvPfS3_PT_PKS4_PKT0_SA_ifPKiSC_iPKfiiiSE_SE_iiiii,(.L_x_27418 - _ZN4vllm25paged_attention_v2_kernelI13__nv_bfloat16hLi128ELi32ELi128ELNS_18Fp8KVCacheDataTypeE1ELb1ELi512EEEvPfS3_PT_PKS4_PKT0_SA_ifPKiSC_iPKfiiiSE_SE_iiiii)
        .other          _ZN4vllm25paged_attention_v2_kernelI13__nv_bfloat16hLi128ELi32ELi128ELNS_18Fp8KVCacheDataTypeE1ELb1ELi512EEEvPfS3_PT_PKS4_PKT0_SA_ifPKiSC_iPKfiiiSE_SE_iiiii,@"STO_CUDA_ENTRY STV_DEFAULT"
_ZN4vllm25paged_attention_v2_kernelI13__nv_bfloat16hLi128ELi32ELi128ELNS_18Fp8KVCacheDataTypeE1ELb1ELi512EEEvPfS3_PT_PKS4_PKT0_SA_ifPKiSC_iPKfiiiSE_SE_iiiii:
.text._ZN4vllm25paged_attention_v2_kernelI13__nv_bfloat16hLi128ELi32ELi128ELNS_18Fp8KVCacheDataTypeE1ELb1ELi512EEEvPfS3_PT_PKS4_PKT0_SA_ifPKiSC_iPKfiiiSE_SE_iiiii:
        /* <DEDUP_REMOVED lines=109> */
.L_x_9224:
        /* <DEDUP_REMOVED lines=26> */
.L_x_9228:
        /* <DEDUP_REMOVED lines=38> */
.L_x_9226:
[----:B------:R-:W-:Y:S05]  /*0ad0*/  BSYNC.RECONVERGENT B6 ;  /* 0x0000000000067941 */ /* 0x000fea0003800200 */
.L_x_9225:
        /* <DEDUP_REMOVED lines=14> */
.L_x_9271:
        /* <DEDUP_REMOVED lines=41> */
.L_x_9234:
        /* <DEDUP_REMOVED lines=11> */
.L_x_9233:
[----:B------:R-:W-:Y:S05]  /*0f00*/  BSYNC.RECONVERGENT B1 ;  /* 0x0000000000017941 */ /* 0x000fea0003800200 */
.L_x_9232:
        /* <DEDUP_REMOVED lines=12> */
.L_x_9237:
        /* <DEDUP_REMOVED lines=100> */
.L_x_9236:
[----:B------:R-:W-:Y:S05]  /*1610*/  BSYNC.RECONVERGENT B1 ;  /* 0x0000000000017941 */ /* 0x000fea0003800200 */
.L_x_9235:
        /* <DEDUP_REMOVED lines=55> */
.L_x_9239:
[----:B------:R-:W-:Y:S05]  /*1990*/  BSYNC.RECONVERGENT B1 ;  /* 0x0000000000017941 */ /* 0x000fea0003800200 */
.L_x_9238:
        /* <DEDUP_REMOVED lines=26> */
.L_x_9231:
[----:B------:R-:W-:Y:S05]  /*1b40*/  BSYNC.RECONVERGENT B0 ;  /* 0x0000000000007941 */ /* 0x000fea0003800200 */
.L_x_9230:
        /* <DEDUP_REMOVED lines=41> */
.L_x_9244:
[----:B------:R-:W1:Y:S01]  /*1de0*/  LDS R14, [R11] ;  /* 0x000000000b0e7984 */ /* 0x000e620000000800 */
[----:B------:R-:W-:-:S05]  /*1df0*/  VIADD R13, R13, 0x1 ;  /* 0x000000010d0d7836 */ /* 0x000fca0000000000 */
[----:B------:R-:W-:Y:S01]  /*1e00*/  ISETP.NE.AND P0, PT, R13, RZ, PT ;  /* 0x000000ff0d00720c */ /* 0x000fe20003f05270 */
[----:B-1----:R-:W-:-:S05]  /*1e10*/  FMUL.FTZ R14, R14, R7 ;  /* 0x000000070e0e7220 */ /* 0x002fca0000410000 */
[----:B------:R1:W-:Y:S02]  /*1e20*/  STS [R11], R14 ;  /* 0x0000000e0b007388 */ /* 0x0003e40000000800 */
[----:B-1----:R-:W-:-:S05]  /*1e30*/  IADD3 R11, PT, PT, R11, 0x200, RZ ;  /* 0x000002000b0b7810 */ /* 0x002fca0007ffe0ff */
[----:B------:R-:W-:Y:S05]  /*1e40*/  @P0 BRA `(.L_x_9244) ;  /* 0xfffffffc00e40947 */ /* 0x000fea000383ffff */
.L_x_9243:
[----:B------:R-:W-:Y:S05]  /*1e50*/  BSYNC.RECONVERGENT B1 ;  /* 0x0000000000017941 */ /* 0x000fea0003800200 */
.L_x_9242:
        /* <DEDUP_REMOVED lines=12> */
.L_x_9247:
        /* <DEDUP_REMOVED lines=52> */
.L_x_9246:
[----:B------:R-:W-:Y:S05]  /*2260*/  BSYNC.RECONVERGENT B1 ;  /* 0x0000000000017941 */ /* 0x000fea0003800200 */
.L_x_9245:
        /* <DEDUP_REMOVED lines=31> */
.L_x_9249:
[----:B------:R-:W-:Y:S05]  /*2460*/  BSYNC.RECONVERGENT B1 ;  /* 0x0000000000017941 */ /* 0x000fea0003800200 */
.L_x_9248:
        /* <DEDUP_REMOVED lines=14> */
.L_x_9241:
[----:B------:R-:W-:Y:S05]  /*2550*/  BSYNC.RECONVERGENT B0 ;  /* 0x0000000000007941 */ /* 0x000fea0003800200 */
.L_x_9240:
        /* <DEDUP_REMOVED lines=18> */
.L_x_9251:
[----:B------:R-:W-:Y:S05]  /*2680*/  BSYNC.RECONVERGENT B0 ;  /* 0x0000000000007941 */ /* 0x000fea0003800200 */
.L_x_9250:
        /* <DEDUP_REMOVED lines=27> */
.L_x_9255:
        /* <DEDUP_REMOVED lines=34> */
.L_x_9254:
        /* <DEDUP_REMOVED lines=16> */
.L_x_9253:
[----:B------:R-:W-:Y:S05]  /*2b60*/  BSYNC.RECONVERGENT B6 ;  /* 0x0000000000067941 */ /* 0x000fea0003800200 */
.L_x_9252:
        /* <DEDUP_REMOVED lines=64> */
.L_x_9304:
        /* <DEDUP_REMOVED lines=31> */
.L_x_9258:
[----:B------:R-:W-:Y:S05]  /*3160*/  BSYNC.RECONVERGENT B0 ;  /* 0x0000000000007941 */ /* 0x000fea0003800200 */
.L_x_9257:
        /* <DEDUP_REMOVED lines=45> */
.L_x_9260:
[----:B------:R-:W-:Y:S05]  /*3440*/  BSYNC.RECONVERGENT B0 ;  /* 0x0000000000007941 */ /* 0x000fea0003800200 */
.L_x_9259:
        /* <DEDUP_REMOVED lines=20> */
.L_x_9262:
[----:B------:R-:W-:Y:S05]  /*3590*/  BSYNC.RECONVERGENT B0 ;  /* 0x0000000000007941 */ /* 0x000fea0003800200 */
.L_x_9261:
        /* <DEDUP_REMOVED lines=35> */
.L_x_9264:
[----:B------:R-:W-:Y:S05]  /*37d0*/  BSYNC.RECONVERGENT B0 ;  /* 0x0000000000007941 */ /* 0x000fea0003800200 */
.L_x_9263:
        /* <DEDUP_REMOVED lines=46> */
.L_x_9227:
        /* <DEDUP_REMOVED lines=16> */
.L_x_9265:
[----:B------:R-:W-:Y:S05]  /*3bc0*/  EXIT ;  /* 0x000000000000794d */ /* 0x000fea0003800000 */
.L_x_9229:
[----:B------:R-:W-:Y:S02]  /*3bd0*/  HFMA2 R12, -RZ, RZ, 0, 9.5367431640625e-07 ;  /* 0x00000010ff0c7431 */ /* 0x000fe400000001ff */
[----:B------:R-:W-:Y:S01]  /*3be0*/  IMAD.MOV.U32 R11, RZ, RZ, 0x1f ;  /* 0x0000001fff0b7424 */ /* 0x000fe200078e00ff */
[----:B------:R-:W-:-:S07]  /*3bf0*/  MOV R15, 0xffffffff ;  /* 0xffffffff000f7802 */ /* 0x000fce0000000f00 */
[----:B------:R-:W-:Y:S05]  /*3c00*/  WARPSYNC.COLLECTIVE R15, `(.L_x_9266) ;  /* 0x000000000f087348 */ /* 0x000fea0003c00000 */
[----:B------:R0:W1:Y:S02]  /*3c10*/  SHFL.BFLY P6, R14, R13, R12, R11 ;  /* 0x0c00000c0d0e7389 */ /* 0x00006400000c000b */
[----:B01----:R-:W-:Y:S05]  /*3c20*/  ENDCOLLECTIVE ;  /* 0x000000000000791b */ /* 0x003fea0003800000 */
.L_x_9266:
[----:B------:R-:W-:Y:S01]  /*3c30*/  IMAD.MOV.U32 R12, RZ, RZ, 0x8 ;  /* 0x00000008ff0c7424 */ /* 0x000fe200078e00ff */
[----:B------:R-:W-:-:S04]  /*3c40*/  FMNMX.FTZ R0, R14, -3.40282346638528859812e+38, !PT ;  /* 0xff7fffff0e007809 */ /* 0x000fc80007810000 */
[----:B------:R-:W-:-:S07]  /*3c50*/  MOV R13, R0 ;  /* 0x00000000000d7202 */ /* 0x000fce0000000f00 */
[----:B------:R-:W-:Y:S05]  /*3c60*/  WARPSYNC.COLLECTIVE R15, `(.L_x_9267) ;  /* 0x000000000f087348 */ /* 0x000fea0003c00000 */
[----:B------:R0:W1:Y:S02]  /*3c70*/  SHFL.BFLY P6, R14, R13, R12, R11 ;  /* 0x0c00000c0d0e7389 */ /* 0x00006400000c000b */
[----:B01----:R-:W-:Y:S05]  /*3c80*/  ENDCOLLECTIVE ;  /* 0x000000000000791b */ /* 0x003fea0003800000 */
.L_x_9267:
[----:B------:R-:W-:Y:S01]  /*3c90*/  HFMA2 R12, -RZ, RZ, 0, 2.384185791015625e-07 ;  /* 0x00000004ff0c7431 */ /* 0x000fe200000001ff */
[----:B------:R-:W-:-:S04]  /*3ca0*/  FMNMX.FTZ R2, R0, R14, !PT ;  /* 0x0000000e00027209 */ /* 0x000fc80007810000 */
[----:B------:R-:W-:-:S07]  /*3cb0*/  MOV R13, R2 ;  /* 0x00000002000d7202 */ /* 0x000fce0000000f00 */
[----:B------:R-:W-:Y:S05]  /*3cc0*/  WARPSYNC.COLLECTIVE R15, `(.L_x_9268) ;  /* 0x000000000f087348 */ /* 0x000fea0003c00000 */
[----:B------:R0:W1:Y:S02]  /*3cd0*/  SHFL.BFLY P6, R14, R13, R12, R11 ;  /* 0x0c00000c0d0e7389 */ /* 0x00006400000c000b */
[----:B01----:R-:W-:Y:S05]  /*3ce0*/  ENDCOLLECTIVE ;  /* 0x000000000000791b */ /* 0x003fea0003800000 */
.L_x_9268:
[----:B------:R-:W-:Y:S02]  /*3cf0*/  MOV R12, 0x2 ;  /* 0x00000002000c7802 */ /* 0x000fe40000000f00 */
[----:B------:R-:W-:-:S05]  /*3d00*/  FMNMX.FTZ R3, R2, R14, !PT ;  /* 0x0000000e02037209 */ /* 0x000fca0007810000 */
[----:B------:R-:W-:-:S07]  /*3d10*/  IMAD.MOV.U32 R13, RZ, RZ, R3 ;  /* 0x000000ffff0d7224 */ /* 0x000fce00078e0003 */
[----:B------:R-:W-:Y:S05]  /*3d20*/  WARPSYNC.COLLECTIVE R15, `(.L_x_9269) ;  /* 0x000000000f087348 */ /* 0x000fea0003c00000 */
[----:B------:R0:W1:Y:S02]  /*3d30*/  SHFL.BFLY P6, R14, R13, R12, R11 ;  /* 0x0c00000c0d0e7389 */ /* 0x00006400000c000b */
[----:B01----:R-:W-:Y:S05]  /*3d40*/  ENDCOLLECTIVE ;  /* 0x000000000000791b */ /* 0x003fea0003800000 */
.L_x_9269:
[----:B------:R-:W-:Y:S01]  /*3d50*/  IMAD.MOV.U32 R12, RZ, RZ, 0x1 ;  /* 0x00000001ff0c7424 */ /* 0x000fe200078e00ff */
[----:B------:R-:W-:-:S04]  /*3d60*/  FMNMX.FTZ R4, R3, R14, !PT ;  /* 0x0000000e03047209 */ /* 0x000fc80007810000 */
[----:B------:R-:W-:-:S07]  /*3d70*/  MOV R13, R4 ;  /* 0x00000004000d7202 */ /* 0x000fce0000000f00 */
[----:B------:R-:W-:Y:S05]  /*3d80*/  WARPSYNC.COLLECTIVE R15, `(.L_x_9270) ;  /* 0x000000000f087348 */ /* 0x000fea0003c00000 */
[----:B------:R0:W1:Y:S02]  /*3d90*/  SHFL.BFLY P6, R14, R13, R12, R11 ;  /* 0x0c00000c0d0e7389 */ /* 0x00006400000c000b */
[----:B01----:R-:W-:Y:S05]  /*3da0*/  ENDCOLLECTIVE ;  /* 0x000000000000791b */ /* 0x003fea0003800000 */
.L_x_9270:
[----:B------:R-:W-:Y:S05]  /*3db0*/  BRA `(.L_x_9271) ;  /* 0xffffffcc00807947 */ /* 0x000fea000383ffff */
.L_x_9256:
[----:B---3--:R-:W-:Y:S01]  /*3dc0*/  HFMA2 R13, -RZ, RZ, 0, 0 ;  /* 0x00000000ff0d7431 */ /* 0x008fe200000001ff */
[----:B------:R-:W-:Y:S01]  /*3dd0*/  MOV R12, 0x2 ;  /* 0x00000002000c7802 */ /* 0x000fe20000000f00 */
[----:B--2---:R-:W-:Y:S01]  /*3de0*/  IMAD.MOV.U32 R11, RZ, RZ, 0x1f ;  /* 0x0000001fff0b7424 */ /* 0x004fe200078e00ff */
[----:B------:R-:W-:-:S07]  /*3df0*/  MOV R15, 0xffffffff ;  /* 0xffffffff000f7802 */ /* 0x000fce0000000f00 */
[----:B01----:R-:W-:Y:S05]  /*3e00*/  WARPSYNC.COLLECTIVE R15, `(.L_x_9272) ;  /* 0x000000000f087348 */ /* 0x003fea0003c00000 */
[----:B------:R2:W3:Y:S02]  /*3e10*/  SHFL.BFLY P6, R14, R13, R12, R11 ;  /* 0x0c00000c0d0e7389 */ /* 0x0004e400000c000b */
[----:B0123--:R-:W-:Y:S05]  /*3e20*/  ENDCOLLECTIVE ;  /* 0x000000000000791b */ /* 0x00ffea0003800000 */
.L_x_9272:
[----:B------:R-:W-:Y:S02]  /*3e30*/  IMAD.MOV.U32 R12, RZ, RZ, 0x1 ;  /* 0x00000001ff0c7424 */ /* 0x000fe400078e00ff */
[----:B------:R-:W-:-:S05]  /*3e40*/  FADD.FTZ R3, RZ, R14 ;  /* 0x0000000eff037221 */ /* 0x000fca0000010000 */
[----:B------:R-:W-:-:S07]  /*3e50*/  MOV R13, R3 ;  /* 0x00000003000d7202 */ /* 0x000fce0000000f00 */
[----:B------:R-:W-:Y:S05]  /*3e60*/  WARPSYNC.COLLECTIVE R15, `(.L_x_9273) ;  /* 0x000000000f087348 */ /* 0x000fea0003c00000 */
[----:B------:R0:W1:Y:S02]  /*3e70*/  SHFL.BFLY P6, R14, R13, R12, R11 ;  /* 0x0c00000c0d0e7389 */ /* 0x00006400000c000b */
[----:B01----:R-:W-:Y:S05]  /*3e80*/  ENDCOLLECTIVE ;  /* 0x000000000000791b */ /* 0x003fea0003800000 */
.L_x_9273:
[----:B------:R-:W-:Y:S02]  /*3e90*/  HFMA2 R13, -RZ, RZ, 0, 0 ;  /* 0x00000000ff0d7431 */ /* 0x000fe400000001ff */
[----:B------:R-:W-:Y:S01]  /*3ea0*/  IMAD.MOV.U32 R12, RZ, RZ, 0x2 ;  /* 0x00000002ff0c7424 */ /* 0x000fe200078e00ff */
[----:B------:R-:W-:-:S07]  /*3eb0*/  MOV R20, R14 ;  /* 0x0000000e00147202 */ /* 0x000fce0000000f00 */
[----:B------:R-:W-:Y:S05]  /*3ec0*/  WARPSYNC.COLLECTIVE R15, `(.L_x_9274) ;  /* 0x000000000f087348 */ /* 0x000fea0003c00000 */
[----:B------:R0:W1:Y:S02]  /*3ed0*/  SHFL.BFLY P6, R14, R13, R12, R11 ;  /* 0x0c00000c0d0e7389 */ /* 0x00006400000c000b */
[----:B01----:R-:W-:Y:S05]  /*3ee0*/  ENDCOLLECTIVE ;  /* 0x000000000000791b */ /* 0x003fea0003800000 */
.L_x_9274:
[----:B------:R-:W-:Y:S01]  /*3ef0*/  FADD.FTZ R20, R3, R20 ;  /* 0x0000001403147221 */ /* 0x000fe20000010000 */
[----:B------:R-:W-:Y:S02]  /*3f00*/  HFMA2 R12, -RZ, RZ, 0, 5.9604644775390625e-08 ;  /* 0x00000001ff0c7431 */ /* 0x000fe400000001ff */
[----:B------:R-:W-:-:S05]  /*3f10*/  FADD.FTZ R2, RZ, R14 ;  /* 0x0000000eff027221 */ /* 0x000fca0000010000 */
[----:B------:R-:W-:-:S07]  /*3f20*/  MOV R13, R2 ;  /* 0x00000002000d7202 */ /* 0x000fce0000000f00 */
[----:B------:R-:W-:Y:S05]  /*3f30*/  WARPSYNC.COLLECTIVE R15, `(.L_x_9275) ;  /* 0x000000000f087348 */ /* 0x000fea0003c00000 */
[----:B------:R0:W1:Y:S02]  /*3f40*/  SHFL.BFLY P6, R14, R13, R12, R11 ;  /* 0x0c00000c0d0e7389 */ /* 0x00006400000c000b */
[----:B01----:R-:W-:Y:S05]  /*3f50*/  ENDCOLLECTIVE ;  /* 0x000000000000791b */ /* 0x003fea0003800000 */
.L_x_9275:
[----:B------:R-:W-:Y:S01]  /*3f60*/  HFMA2 R12, -RZ, RZ, 0, 1.1920928955078125e-07 ;  /* 0x00000002ff0c7431 */ /* 0x000fe200000001ff */
[----:B------:R-:W-:Y:S01]  /*3f70*/  MOV R13, RZ ;  /* 0x000000ff000d7202 */ /* 0x000fe20000000f00 */
[----:B------:R-:W-:-:S07]  /*3f80*/  IMAD.MOV.U32 R9, RZ, RZ, R14 ;  /* 0x000000ffff097224 */ /* 0x000fce00078e000e */
[----:B------:R-:W-:Y:S05]  /*3f90*/  WARPSYNC.COLLECTIVE R15, `(.L_x_9276) ;  /* 0x000000000f087348 */ /* 0x000fea0003c00000 */
[----:B------:R0:W1:Y:S02]  /*3fa0*/  SHFL.BFLY P6, R14, R13, R12, R11 ;  /* 0x0c00000c0d0e7389 */ /* 0x00006400000c000b */
[----:B01----:R-:W-:Y:S05]  /*3fb0*/  ENDCOLLECTIVE ;  /* 0x000000000000791b */ /* 0x003fea0003800000 */
.L_x_9276:
[----:B------:R-:W-:Y:S01]  /*3fc0*/  FADD.FTZ R9, R2, R9 ;  /* 0x0000000902097221 */ /* 0x000fe20000010000 */
[----:B------:R-:W-:Y:S01]  /*3fd0*/  MOV R12, 0x1 ;  /* 0x00000001000c7802 */ /* 0x000fe20000000f00 */
[----:B------:R-:W-:-:S04]  /*3fe0*/  FADD.FTZ R0, RZ, R14 ;  /* 0x0000000eff007221 */ /* 0x000fc80000010000 */
[----:B------:R-:W-:-:S07]  /*3ff0*/  IMAD.MOV.U32 R13, RZ, RZ, R0 ;  /* 0x000000ffff0d7224 */ /* 0x000fce00078e0000 */
[----:B------:R-:W-:Y:S05]  /*4000*/  WARPSYNC.COLLECTIVE R15, `(.L_x_9277) ;  /* 0x000000000f087348 */ /* 0x000fea0003c00000 */
[----:B------:R0:W1:Y:S02]  /*4010*/  SHFL.BFLY P6, R14, R13, R12, R11 ;  /* 0x0c00000c0d0e7389 */ /* 0x00006400000c000b */
[----:B01----:R-:W-:Y:S05]  /*4020*/  ENDCOLLECTIVE ;  /* 0x000000000000791b */ /* 0x003fea0003800000 */
.L_x_9277:
[----:B------:R-:W-:Y:S02]  /*4030*/  HFMA2 R12, -RZ, RZ, 0, 1.1920928955078125e-07 ;  /* 0x00000002ff0c7431 */ /* 0x000fe400000001ff */
[----:B------:R-:W-:Y:S01]  /*4040*/  IMAD.MOV.U32 R13, RZ, RZ, RZ ;  /* 0x000000ffff0d7224 */ /* 0x000fe200078e00ff */
[----:B------:R-:W-:-:S07]  /*4050*/  MOV R8, R14 ;  /* 0x0000000e00087202 */ /* 0x000fce0000000f00 */
[----:B------:R-:W-:Y:S05]  /*4060*/  WARPSYNC.COLLECTIVE R15, `(.L_x_9278) ;  /* 0x000000000f087348 */ /* 0x000fea0003c00000 */
[----:B------:R0:W1:Y:S02]  /*4070*/  SHFL.BFLY P6, R14, R13, R12, R11 ;  /* 0x0c00000c0d0e7389 */ /* 0x00006400000c000b */
[----:B01----:R-:W-:Y:S05]  /*4080*/  ENDCOLLECTIVE ;  /* 0x000000000000791b */ /* 0x003fea0003800000 */
.L_x_9278:
[----:B------:R-:W-:Y:S01]  /*4090*/  FADD.FTZ R8, R0, R8 ;  /* 0x0000000800087221 */ /* 0x000fe20000010000 */
[----:B------:R-:W-:Y:S02]  /*40a0*/  IMAD.MOV.U32 R12, RZ, RZ, 0x1 ;  /* 0x00000001ff0c7424 */ /* 0x000fe400078e00ff */
[----:B------:R-:W-:-:S05]  /*40b0*/  FADD.FTZ R27, RZ, R14 ;  /* 0x0000000eff1b7221 */ /* 0x000fca0000010000 */
[----:B------:R-:W-:-:S07]  /*40c0*/  MOV R13, R27 ;  /* 0x0000001b000d7202 */ /* 0x000fce0000000f00 */
[----:B------:R-:W-:Y:S05]  /*40d0*/  WARPSYNC.COLLECTIVE R15, `(.L_x_9279) ;  /* 0x000000000f087348 */ /* 0x000fea0003c00000 */
[----:B------:R0:W1:Y:S02]  /*40e0*/  SHFL.BFLY P6, R14, R13, R12, R11 ;  /* 0x0c00000c0d0e7389 */ /* 0x00006400000c000b */
[----:B01----:R-:W-:Y:S05]  /*40f0*/  ENDCOLLECTIVE ;  /* 0x000000000000791b */ /* 0x003fea0003800000 */
.L_x_9279:
[----:B------:R-:W-:Y:S02]  /*4100*/  HFMA2 R13, -RZ, RZ, 0, 0 ;  /* 0x00000000ff0d7431 */ /* 0x000fe400000001ff */
[----:B------:R-:W-:Y:S01]  /*4110*/  IMAD.MOV.U32 R12, RZ, RZ, 0x2 ;  /* 0x00000002ff0c7424 */ /* 0x000fe200078e00ff */
[----:B------:R-:W-:-:S07]  /*4120*/  MOV R24, R14 ;  /* 0x0000000e00187202 */ /* 0x000fce0000000f00 */
[----:B------:R-:W-:Y:S05]  /*4130*/  WARPSYNC.COLLECTIVE R15, `(.L_x_9280) ;  /* 0x000000000f087348 */ /* 0x000fea0003c00000 */
[----:B------:R0:W1:Y:S02]  /*4140*/  SHFL.BFLY P6, R14, R13, R12, R11 ;  /* 0x0c00000c0d0e7389 */ /* 0x00006400000c000b */
[----:B01----:R-:W-:Y:S05]  /*4150*/  ENDCOLLECTIVE ;  /* 0x000000000000791b */ /* 0x003fea0003800000 */
.L_x_9280:
        /* <DEDUP_REMOVED lines=8> */
.L_x_9281:
[----:B------:R-:W-:Y:S02]  /*41e0*/  HFMA2 R13, -RZ, RZ, 0, 0 ;  /* 0x00000000ff0d7431 */ /* 0x000fe400000001ff */
[----:B------:R-:W-:Y:S01]  /*41f0*/  IMAD.MOV.U32 R12, RZ, RZ, 0x2 ;  /* 0x00000002ff0c7424 */ /* 0x000fe200078e00ff */
[----:B------:R-:W-:-:S07]  /*4200*/  MOV R22, R14 ;  /* 0x0000000e00167202 */ /* 0x000fce0000000f00 */
[----:B------:R-:W-:Y:S05]  /*4210*/  WARPSYNC.COLLECTIVE R15, `(.L_x_9282) ;  /* 0x000000000f087348 */ /* 0x000fea0003c00000 */
[----:B------:R0:W1:Y:S02]  /*4220*/  SHFL.BFLY P6, R14, R13, R12, R11 ;  /* 0x0c00000c0d0e7389 */ /* 0x00006400000c000b */
[----:B01----:R-:W-:Y:S05]  /*4230*/  ENDCOLLECTIVE ;  /* 0x000000000000791b */ /* 0x003fea0003800000 */
.L_x_9282:
        /* <DEDUP_REMOVED lines=8> */
.L_x_9283:
[----:B------:R-:W-:Y:S02]  /*42c0*/  HFMA2 R13, -RZ, RZ, 0, 0 ;  /* 0x00000000ff0d7431 */ /* 0x000fe400000001ff */
[----:B------:R-:W-:Y:S01]  /*42d0*/  IMAD.MOV.U32 R12, RZ, RZ, 0x2 ;  /* 0x00000002ff0c7424 */ /* 0x000fe200078e00ff */
[----:B------:R-:W-:-:S07]  /*42e0*/  MOV R10, R14 ;  /* 0x0000000e000a7202 */ /* 0x000fce0000000f00 */
[----:B------:R-:W-:Y:S05]  /*42f0*/  WARPSYNC.COLLECTIVE R15, `(.L_x_9284) ;  /* 0x000000000f087348 */ /* 0x000fea0003c00000 */
[----:B------:R0:W1:Y:S02]  /*4300*/  SHFL.BFLY P6, R14, R13, R12, R11 ;  /* 0x0c00000c0d0e7389 */ /* 0x00006400000c000b */
[----:B01----:R-:W-:Y:S05]  /*4310*/  ENDCOLLECTIVE ;  /* 0x000000000000791b */ /* 0x003fea0003800000 */
.L_x_9284:
        /* <DEDUP_REMOVED lines=8> */
.L_x_9285:
[----:B------:R-:W-:Y:S02]  /*43a0*/  HFMA2 R13, -RZ, RZ, 0, 0 ;  /* 0x00000000ff0d7431 */ /* 0x000fe400000001ff */
[----:B------:R-:W-:Y:S01]  /*43b0*/  IMAD.MOV.U32 R12, RZ, RZ, 0x2 ;  /* 0x00000002ff0c7424 */ /* 0x000fe200078e00ff */
[----:B------:R-:W-:-:S07]  /*43c0*/  MOV R6, R14 ;  /* 0x0000000e00067202 */ /* 0x000fce0000000f00 */
[----:B------:R-:W-:Y:S05]  /*43d0*/  WARPSYNC.COLLECTIVE R15, `(.L_x_9286) ;  /* 0x000000000f087348 */ /* 0x000fea0003c00000 */
[----:B------:R0:W1:Y:S02]  /*43e0*/  SHFL.BFLY P6, R14, R13, R12, R11 ;  /* 0x0c00000c0d0e7389 */ /* 0x00006400000c000b */
[----:B01----:R-:W-:Y:S05]  /*43f0*/  ENDCOLLECTIVE ;  /* 0x000000000000791b */ /* 0x003fea0003800000 */
.L_x_9286:
        /* <DEDUP_REMOVED lines=8> */
.L_x_9287:
[----:B------:R-:W-:Y:S02]  /*4480*/  HFMA2 R13, -RZ, RZ, 0, 0 ;  /* 0x00000000ff0d7431 */ /* 0x000fe400000001ff */
[----:B------:R-:W-:Y:S01]  /*4490*/  IMAD.MOV.U32 R12, RZ, RZ, 0x2 ;  /* 0x00000002ff0c7424 */ /* 0x000fe200078e00ff */
[----:B------:R-:W-:-:S07]  /*44a0*/  MOV R4, R14 ;  /* 0x0000000e00047202 */ /* 0x000fce0000000f00 */
[----:B------:R-:W-:Y:S05]  /*44b0*/  WARPSYNC.COLLECTIVE R15, `(.L_x_9288) ;  /* 0x000000000f087348 */ /* 0x000fea0003c00000 */
[----:B------:R0:W1:Y:S02]  /*44c0*/  SHFL.BFLY P6, R14, R13, R12, R11 ;  /* 0x0c00000c0d0e7389 */ /* 0x00006400000c000b */
[----:B01----:R-:W-:Y:S05]  /*44d0*/  ENDCOLLECTIVE ;  /* 0x000000000000791b */ /* 0x003fea0003800000 */
.L_x_9288:
        /* <DEDUP_REMOVED lines=8> */
.L_x_9289:
[----:B------:R-:W-:Y:S02]  /*4560*/  HFMA2 R13, -RZ, RZ, 0, 0 ;  /* 0x00000000ff0d7431 */ /* 0x000fe400000001ff */
[----:B------:R-:W-:Y:S01]  /*4570*/  IMAD.MOV.U32 R12, RZ, RZ, 0x2 ;  /* 0x00000002ff0c7424 */ /* 0x000fe200078e00ff */
[----:B------:R-:W-:-:S07]  /*4580*/  MOV R2, R14 ;  /* 0x0000000e00027202 */ /* 0x000fce0000000f00 */
[----:B------:R-:W-:Y:S05]  /*4590*/  WARPSYNC.COLLECTIVE R15, `(.L_x_9290) ;  /* 0x000000000f087348 */ /* 0x000fea0003c00000 */
[----:B------:R0:W1:Y:S02]  /*45a0*/  SHFL.BFLY P6, R14, R13, R12, R11 ;  /* 0x0c00000c0d0e7389 */ /* 0x00006400000c000b */
[----:B01----:R-:W-:Y:S05]  /*45b0*/  ENDCOLLECTIVE ;  /* 0x000000000000791b */ /* 0x003fea0003800000 */
.L_x_9290:
        /* <DEDUP_REMOVED lines=8> */
.L_x_9291:
[----:B------:R-:W-:Y:S02]  /*4640*/  HFMA2 R13, -RZ, RZ, 0, 0 ;  /* 0x00000000ff0d7431 */ /* 0x000fe400000001ff */
[----:B------:R-:W-:Y:S01]  /*4650*/  IMAD.MOV.U32 R12, RZ, RZ, 0x2 ;  /* 0x00000002ff0c7424 */ /* 0x000fe200078e00ff */
[----:B------:R-:W-:-:S07]  /*4660*/  MOV R0, R14 ;  /* 0x0000000e00007202 */ /* 0x000fce0000000f00 */
[----:B------:R-:W-:Y:S05]  /*4670*/  WARPSYNC.COLLECTIVE R15, `(.L_x_9292) ;  /* 0x000000000f087348 */ /* 0x000fea0003c00000 */
[----:B------:R0:W1:Y:S02]  /*4680*/  SHFL.BFLY P6, R14, R13, R12, R11 ;  /* 0x0c00000c0d0e7389 */ /* 0x00006400000c000b */
[----:B01----:R-:W-:Y:S05]  /*4690*/  ENDCOLLECTIVE ;  /* 0x000000000000791b */ /* 0x003fea0003800000 */
.L_x_9292:
[----:B------:R-:W-:Y:S01]  /*46a0*/  FADD.FTZ R0, R3, R0 ;  /* 0x0000000003007221 */ /* 0x000fe20000010000 */
[----:B------:R-:W-:Y:S01]  /*46b0*/  MOV R12, 0x1 ;  /* 0x00000001000c7802 */ /* 0x000fe20000000f00 */
[----:B------:R-:W-:-:S07]  /*46c0*/  FADD.FTZ R13, RZ, R14 ;  /* 0x0000000eff0d7221 */ /* 0x000fce0000010000 */
[----:B------:R-:W-:Y:S05]  /*46d0*/  WARPSYNC.COLLECTIVE R15, `(.L_x_9293) ;  /* 0x000000000f087348 */ /* 0x000fea0003c00000 */
[----:B------:R0:W1:Y:S02]  /*46e0*/  SHFL.BFLY P6, R14, R13, R12, R11 ;  /* 0x0c00000c0d0e7389 */ /* 0x00006400000c000b */
[----:B01----:R-:W-:Y:S05]  /*46f0*/  ENDCOLLECTIVE ;  /* 0x000000000000791b */ /* 0x003fea0003800000 */
.L_x_9293:
[----:B------:R-:W-:Y:S02]  /*4700*/  IMAD.MOV.U32 R12, RZ, RZ, 0x2 ;  /* 0x00000002ff0c7424 */ /* 0x000fe400078e00ff */
[----:B------:R-:W-:Y:S01]  /*4710*/  FADD.FTZ R3, R13, R14 ;  /* 0x0000000e0d037221 */ /* 0x000fe20000010000 */
[----:B------:R-:W-:-:S07]  /*4720*/  HFMA2 R13, -RZ, RZ, 0, 0 ;  /* 0x00000000ff0d7431 */ /* 0x000fce00000001ff */
[----:B------:R-:W-:Y:S05]  /*4730*/  WARPSYNC.COLLECTIVE R15, `(.L_x_9294) ;  /* 0x000000000f087348 */ /* 0x000fea0003c00000 */
[----:B------:R0:W1:Y:S02]  /*4740*/  SHFL.BFLY P6, R14, R13, R12, R11 ;  /* 0x0c00000c0d0e7389 */ /* 0x00006400000c000b */
[----:B01----:R-:W-:Y:S05]  /*4750*/  ENDCOLLECTIVE ;  /* 0x000000000000791b */ /* 0x003fea0003800000 */
.L_x_9294:
[----:B------:R-:W-:Y:S01]  /*4760*/  IMAD.MOV.U32 R12, RZ, RZ, 0x1 ;  /* 0x00000001ff0c7424 */ /* 0x000fe200078e00ff */
[----:B------:R-:W-:-:S05]  /*4770*/  MOV R27, R14 ;  /* 0x0000000e001b7202 */ /* 0x000fca0000000f00 */
[----:B------:R-:W-:-:S05]  /*4780*/  FADD.FTZ R27, RZ, R27 ;  /* 0x0000001bff1b7221 */ /* 0x000fca0000010000 */
[----:B------:R-:W-:-:S07]  /*4790*/  MOV R13, R27 ;  /* 0x0000001b000d7202 */ /* 0x000fce0000000f00 */
[----:B------:R-:W-:Y:S05]  /*47a0*/  WARPSYNC.COLLECTIVE R15, `(.L_x_9295) ;  /* 0x000000000f087348 */ /* 0x000fea0003c00000 */
[----:B------:R0:W1:Y:S02]  /*47b0*/  SHFL.BFLY P6, R14, R13, R12, R11 ;  /* 0x0c00000c0d0e7389 */ /* 0x00006400000c000b */
[----:B01----:R-:W-:Y:S05]  /*47c0*/  ENDCOLLECTIVE ;  /* 0x000000000000791b */ /* 0x003fea0003800000 */
.L_x_9295:
[----:B------:R-:W-:Y:S02]  /*47d0*/  HFMA2 R13, -RZ, RZ, 0, 0 ;  /* 0x00000000ff0d7431 */ /* 0x000fe400000001ff */
[----:B------:R-:W-:Y:S01]  /*47e0*/  IMAD.MOV.U32 R12, RZ, RZ, 0x2 ;  /* 0x00000002ff0c7424 */ /* 0x000fe200078e00ff */
[----:B------:R-:W-:-:S07]  /*47f0*/  MOV R21, R14 ;  /* 0x0000000e00157202 */ /* 0x000fce0000000f00 */
[----:B------:R-:W-:Y:S05]  /*4800*/  WARPSYNC.COLLECTIVE R15, `(.L_x_9296) ;  /* 0x000000000f087348 */ /* 0x000fea0003c00000 */
[----:B------:R0:W1:Y:S02]  /*4810*/  SHFL.BFLY P6, R14, R13, R12, R11 ;  /* 0x0c00000c0d0e7389 */ /* 0x00006400000c000b */
[----:B01----:R-:W-:Y:S05]  /*4820*/  ENDCOLLECTIVE ;  /* 0x000000000000791b */ /* 0x003fea0003800000 */
.L_x_9296:
        /* <DEDUP_REMOVED lines=8> */
.L_x_9297:
[----:B------:R-:W-:Y:S02]  /*48b0*/  HFMA2 R13, -RZ, RZ, 0, 0 ;  /* 0x00000000ff0d7431 */ /* 0x000fe400000001ff */
[----:B------:R-:W-:Y:S01]  /*48c0*/  IMAD.MOV.U32 R12, RZ, RZ, 0x2 ;  /* 0x00000002ff0c7424 */ /* 0x000fe200078e00ff */
[----:B------:R-:W-:-:S07]  /*48d0*/  MOV R23, R14 ;  /* 0x0000000e00177202 */ /* 0x000fce0000000f00 */
[----:B------:R-:W-:Y:S05]  /*48e0*/  WARPSYNC.COLLECTIVE R15, `(.L_x_9298) ;  /* 0x000000000f087348 */ /* 0x000fea0003c00000 */
[----:B------:R0:W1:Y:S02]  /*48f0*/  SHFL.BFLY P6, R14, R13, R12, R11 ;  /* 0x0c00000c0d0e7389 */ /* 0x00006400000c000b */
[----:B01----:R-:W-:Y:S05]  /*4900*/  ENDCOLLECTIVE ;  /* 0x000000000000791b */ /* 0x003fea0003800000 */
.L_x_9298:
        /* <DEDUP_REMOVED lines=8> */
.L_x_9299:
[----:B------:R-:W-:Y:S01]  /*4990*/  HFMA2 R13, -RZ, RZ, 0, 0 ;  /* 0x00000000ff0d7431 */ /* 0x000fe200000001ff */
[----:B------:R-:W-:-:S05]  /*49a0*/  MOV R12, R14 ;  /* 0x0000000e000c7202 */ /* 0x000fca0000000f00 */
[----:B------:R-:W-:Y:S01]  /*49b0*/  FADD.FTZ R27, R7, R12 ;  /* 0x0000000c071b7221 */ /* 0x000fe20000010000 */
[----:B------:R-:W-:-:S07]  /*49c0*/  IMAD.MOV.U32 R12, RZ, RZ, 0x2 ;  /* 0x00000002ff0c7424 */ /* 0x000fce00078e00ff */
[----:B------:R-:W-:Y:S05]  /*49d0*/  WARPSYNC.COLLECTIVE R15, `(.L_x_9300) ;  /* 0x000000000f087348 */ /* 0x000fea0003c00000 */
[----:B------:R0:W1:Y:S02]  /*49e0*/  SHFL.BFLY P6, R14, R13, R12, R11 ;  /* 0x0c00000c0d0e7389 */ /* 0x00006400000c000b */
[----:B01----:R-:W-:Y:S05]  /*49f0*/  ENDCOLLECTIVE ;  /* 0x000000000000791b */ /* 0x003fea0003800000 */
.L_x_9300:
[----:B------:R-:W-:Y:S01]  /*4a00*/  IMAD.MOV.U32 R12, RZ, RZ, 0x1 ;  /* 0x00000001ff0c7424 */ /* 0x000fe200078e00ff */
[----:B------:R-:W-:-:S05]  /*4a10*/  MOV R25, R14 ;  /* 0x0000000e00197202 */ /* 0x000fca0000000f00 */
[----:B------:R-:W-:-:S05]  /*4a20*/  FADD.FTZ R25, RZ, R25 ;  /* 0x00000019ff197221 */ /* 0x000fca0000010000 */
[----:B------:R-:W-:-:S07]  /*4a30*/  MOV R13, R25 ;  /* 0x00000019000d7202 */ /* 0x000fce0000000f00 */
[----:B------:R-:W-:Y:S05]  /*4a40*/  WARPSYNC.COLLECTIVE R15, `(.L_x_9301) ;  /* 0x000000000f087348 */ /* 0x000fea0003c00000 */
[----:B------:R0:W1:Y:S02]  /*4a50*/  SHFL.BFLY P6, R14, R13, R12, R11 ;  /* 0x0c00000c0d0e7389 */ /* 0x00006400000c000b */
[----:B01----:R-:W-:Y:S05]  /*4a60*/  ENDCOLLECTIVE ;  /* 0x000000000000791b */ /* 0x003fea0003800000 */
.L_x_9301:
[----:B------:R-:W-:Y:S01]  /*4a70*/  HFMA2 R13, -RZ, RZ, 0, 0 ;  /* 0x00000000ff0d7431 */ /* 0x000fe200000001ff */
[----:B------:R-:W-:Y:S01]  /*4a80*/  MOV R12, 0x2 ;  /* 0x00000002000c7802 */ /* 0x000fe20000000f00 */
[----:B------:R-:W-:-:S07]  /*4a90*/  FADD.FTZ R25, R25, R14 ;  /* 0x0000000e19197221 */ /* 0x000fce0000010000 */
[----:B------:R-:W-:Y:S05]  /*4aa0*/  WARPSYNC.COLLECTIVE R15, `(.L_x_9302) ;  /* 0x000000000f087348 */ /* 0x000fea0003c00000 */
[----:B------:R0:W1:Y:S02]  /*4ab0*/  SHFL.BFLY P6, R14, R13, R12, R11 ;  /* 0x0c00000c0d0e7389 */ /* 0x00006400000c000b */
[----:B01----:R-:W-:Y:S05]  /*4ac0*/  ENDCOLLECTIVE ;  /* 0x000000000000791b */ /* 0x003fea0003800000 */
.L_x_9302:
[----:B------:R-:W-:Y:S02]  /*4ad0*/  HFMA2 R12, -RZ, RZ, 0, 5.9604644775390625e-08 ;  /* 0x00000001ff0c7431 */ /* 0x000fe400000001ff */
[----:B------:R-:W-:-:S04]  /*4ae0*/  IMAD.MOV.U32 R13, RZ, RZ, R14 ;  /* 0x000000ffff0d7224 */ /* 0x000fc800078e000e */
[----:B------:R-:W-:-:S07]  /*4af0*/  FADD.FTZ R13, RZ, R13 ;  /* 0x0000000dff0d7221 */ /* 0x000fce0000010000 */
[----:B------:R-:W-:Y:S05]  /*4b00*/  WARPSYNC.COLLECTIVE R15, `(.L_x_9303) ;  /* 0x000000000f087348 */ /* 0x000fea0003c00000 */
[----:B------:R0:W1:Y:S02]  /*4b10*/  SHFL.BFLY P6, R14, R13, R12, R11 ;  /* 0x0c00000c0d0e7389 */ /* 0x00006400000c000b */
[----:B01----:R-:W-:Y:S05]  /*4b20*/  ENDCOLLECTIVE ;  /* 0x000000000000791b */ /* 0x003fea0003800000 */
.L_x_9303:
[----:B------:R-:W-:Y:S01]  /*4b30*/  MOV R5, R14 ;  /* 0x0000000e00057202 */ /* 0x000fe20000000f00 */
[----:B------:R-:W-:Y:S06]  /*4b40*/  BRA `(.L_x_9304) ;  /* 0xffffffe400087947 */ /* 0x000fec000383ffff */
.L_x_9305:
        /* <DEDUP_REMOVED lines=11> */
.L_x_27418:


//--------------------- .text._ZN4vllm25paged_attention_v2_kernelI13__nv_bfloat16hLi120ELi32ELi128ELNS_18Fp8KVCacheDataTypeE1ELb1ELi512EEEvPfS3_PT_PKS4_PKT0_SA_ifPKiSC_iPKfiiiSE_SE_iiiii --------------------------
	.section	.text._ZN4vllm25paged_attention_v2_kernelI13__nv_bfloat16hLi120ELi32ELi128ELNS_18Fp8KVCacheDataTypeE1ELb1ELi512EEEvPfS3_PT_PKS4_PKT0_SA_ifPKiSC_iPKfiiiSE_SE_iiiii,"ax",@progbits
	.align	128
        .global         _ZN4vllm25paged_attention_v2_kernelI13__nv_bfloat16hLi120ELi32ELi128ELNS_18Fp8KVCacheDataTypeE1ELb1ELi512EEEvPfS3_PT_PKS4_PKT0_SA_ifPKiSC_iPKfiiiSE_SE_iiiii
        .type           _ZN4vllm25paged_attention_v2_kernelI13__nv_bfloat16hLi120ELi32ELi128ELNS_18Fp8KVCacheDataTypeE1ELb1ELi512EEEvPfS3_PT_PKS4_PKT0_SA_ifPKiSC_iPKfiiiSE_SE_iiiii,@function
        .size           _ZN4vllm25paged_attention_v2_kernelI13__nv_bfloat16hLi120ELi32ELi128ELNS_18Fp8KVCacheDataTypeE1ELb1ELi512EEEvPfS3_PT_PKS4_PKT0_SA_ifPKiSC_iPKfiiiSE_SE_iiiii,(.L_x_27419 - _ZN4vllm25paged_attention_v2_kernelI13__nv_bfloat16hLi120ELi32ELi128ELNS_18Fp8KVCacheDataTypeE1ELb1ELi512EEEvPfS3_PT_PKS4_PKT0_SA_ifPKiSC_iPKfiiiSE_SE_iiiii)
        .other          _ZN4vllm25paged_attention_v2_kernelI13__nv_bfloat16hLi120ELi32ELi128ELNS_18Fp8KVCacheDataTypeE1ELb1ELi512EEEvPfS3_PT_PKS4_PKT0_SA_ifPKiSC_iPKfiiiSE_SE_iiiii,@"STO_CUDA_ENTRY STV_DEFAULT"
_ZN4vllm25paged_attention_v2_kernelI13__nv_bfloat16hLi120ELi32ELi128ELNS_18Fp8KVCacheDataTypeE1ELb1ELi512EEEvPfS3_PT_PKS4_PKT0_SA_ifPKiSC_iPKfiiiSE_SE_iiiii:
.text._ZN4vllm25paged_attention_v2_kernelI13__nv_bfloat16hLi120ELi32ELi128ELNS_18Fp8KVCacheDataTypeE1ELb1ELi512EEEvPfS3_PT_PKS4_PKT0_SA_ifPKiSC_iPKfiiiSE_SE_iiiii:
        /* <DEDUP_REMOVED lines=109> */
.L_x_9306:
        /* <DEDUP_REMOVED lines=26> */
.L_x_9310:
        /* <DEDUP_REMOVED lines=38> */
.L_x_9308:
[----:B------:R-:W-:Y:S05]  /*0ad0*/  BSYNC.RECONVERGENT B6 ;  /* 0x0000000000067941 */ /* 0x000fea0003800200 */
.L_x_9307:
        /* <DEDUP_REMOVED lines=14> */
.L_x_9353:
        /* <DEDUP_REMOVED lines=41> */
.L_x_9316:
        /* <DEDUP_REMOVED lines=11> */
.L_x_9315:
[----:B------:R-:W-:Y:S05]  /*0f00*/  BSYNC.RECONVERGENT B1 ;  /* 0x0000000000017941 */ /* 0x000fea0003800200 */
.L_x_9314:
        /* <DEDUP_REMOVED lines=12> */
.L_x_9319:
        /* <DEDUP_REMOVED lines=100> */
.L_x_9318:
[----:B------:R-:W-:Y:S05]  /*1610*/  BSYNC.RECONVERGENT B1 ;  /* 0x0000000000017941 */ /* 0x000fea0003800200 */
.L_x_9317:
        /* <DEDUP_REMOVED lines=55> */
.L_x_9321:
[----:B------:R-:W-:Y:S05]  /*1990*/  BSYNC.RECONVERGENT B1 ;  /* 0x0000000000017941 */ /* 0x000fea0003800200 */
.L_x_9320:
        /* <DEDUP_REMOVED lines=26> */
.L_x_9313:
[----:B------:R-:W-:Y:S05]  /*1b40*/  BSYNC.RECONVERGENT B0 ;  /* 0x0000000000007941 */ /* 0x000fea0003800200 */
.L_x_9312:
        /* <DEDUP_REMOVED lines=41> */
.L_x_9326:
[----:B------:R-:W1:Y:S01]  /*1de0*/  LDS R14, [R11] ;  /* 0x000000000b0e7984 */ /* 0x000e620000000800 */
[----:B------:R-:W-:-:S04]  /*1df0*/  IADD3 R13, PT, PT, R13, 0x1, RZ ;  /* 0x000000010d0d7810 */ /* 0x000fc80007ffe0ff */
[----:B------:R-:W-:Y:S01]  /*1e00*/  ISETP.NE.AND P0, PT, R13, RZ, PT ;  /* 0x000000ff0d00720c */ /* 0x000fe20003f05270 */
[----:B-1----:R-:W-:-:S05]  /*1e10*/  FMUL.FTZ R14, R14, R7 ;  /* 0x000000070e0e7220 */ /* 0x002fca0000410000 */
[----:B------:R1:W-:Y:S02]  /*1e20*/  STS [R11], R14 ;  /* 0x0000000e0b007388 */ /* 0x0003e40000000800 */
[----:B-1----:R-:W-:-:S05]  /*1e30*/  VIADD R11, R11, 0x200 ;  /* 0x000002000b0b7836 */ /* 0x002fca0000000000 */
[----:B------:R-:W-:Y:S05]  /*1e40*/  @P0 BRA `(.L_x_9326) ;  /* 0xfffffffc00e40947 */ /* 0x000fea000383ffff */
.L_x_9325:
[----:B------:R-:W-:Y:S05]  /*1e50*/  BSYNC.RECONVERGENT B1 ;  /* 0x0000000000017941 */ /* 0x000fea0003800200 */
.L_x_9324:
        /* <DEDUP_REMOVED lines=12> */
.L_x_9329:
        /* <DEDUP_REMOVED lines=52> */
.L_x_9328:
[----:B------:R-:W-:Y:S05]  /*2260*/  BSYNC.RECONVERGENT B1 ;  /* 0x0000000000017941 */ /* 0x000fea0003800200 */
.L_x_9327:
        /* <DEDUP_REMOVED lines=31> */
.L_x_9331:
[----:B------:R-:W-:Y:S05]  /*2460*/  BSYNC.RECONVERGENT B1 ;  /* 0x0000000000017941 */ /* 0x000fea0003800200 */
.L_x_9330:
        /* <DEDUP_REMOVED lines=14> */
.L_x_9323:
[----:B------:R-:W-:Y:S05]  /*2550*/  BSYNC.RECONVERGENT B0 ;  /* 0x0000000000007941 */ /* 0x000fea0003800200 */
.L_x_9322:
        /* <DEDUP_REMOVED lines=18> */
.L_x_9333:
[----:B------:R-:W-:Y:S05]  /*2680*/  BSYNC.RECONVERGENT B0 ;  /* 0x0000000000007941 */ /* 0x000fea0003800200 */
.L_x_9332:
        /* <DEDUP_REMOVED lines=27> */
.L_x_9337:
        /* <DEDUP_REMOVED lines=34> */
.L_x_9336:
        /* <DEDUP_REMOVED lines=16> */
.L_x_9335:
[----:B------:R-:W-:Y:S05]  /*2b60*/  BSYNC.RECONVERGENT B6 ;  /* 0x0000000000067941 */ /* 0x000fea0003800200 */
.L_x_9334:
        /* <DEDUP_REMOVED lines=59> */
.L_x_9384:
        /* <DEDUP_REMOVED lines=36> */
.L_x_9340:
[----:B------:R-:W-:Y:S05]  /*3160*/  BSYNC.RECONVERGENT B0 ;  /* 0x0000000000007941 */ /* 0x000fea0003800200 */
.L_x_9339:
        /* <DEDUP_REMOVED lines=33> */
.L_x_9342:
[----:B------:R-:W-:Y:S05]  /*3380*/  BSYNC.RECONVERGENT B0 ;  /* 0x0000000000007941 */ /* 0x000fea0003800200 */
.L_x_9341:
        /* <DEDUP_REMOVED lines=18> */
.L_x_9344:
[----:B------:R-:W-:Y:S05]  /*34b0*/  BSYNC.RECONVERGENT B0 ;  /* 0x0000000000007941 */ /* 0x000fea0003800200 */
.L_x_9343:
        /* <DEDUP_REMOVED lines=33> */
.L_x_9346:
[----:B------:R-:W-:Y:S05]  /*36d0*/  BSYNC.RECONVERGENT B0 ;  /* 0x0000000000007941 */ /* 0x000fea0003800200 */
.L_x_9345:
        /* <DEDUP_REMOVED lines=44> */
.L_x_9309:
        /* <DEDUP_REMOVED lines=16> */
.L_x_9347:
[----:B------:R-:W-:Y:S05]  /*3aa0*/  EXIT ;  /* 0x000000000000794d */ /* 0x000fea0003800000 */
.L_x_9311:
[----:B------:R-:W-:Y:S02]  /*3ab0*/  HFMA2 R12, -RZ, RZ, 0, 9.5367431640625e-07 ;  /* 0x00000010ff0c7431 */ /* 0x000fe400000001ff */
[----:B------:R-:W-:Y:S01]  /*3ac0*/  IMAD.MOV.U32 R11, RZ, RZ, 0x1f ;  /* 0x0000001fff0b7424 */ /* 0x000fe200078e00ff */
[----:B------:R-:W-:-:S07]  /*3ad0*/  MOV R15, 0xffffffff ;  /* 0xffffffff000f7802 */ /* 0x000fce0000000f00 */
[----:B------:R-:W-:Y:S05]  /*3ae0*/  WARPSYNC.COLLECTIVE R15, `(.L_x_9348) ;  /* 0x000000000f087348 */ /* 0x000fea0003c00000 */
[----:B------:R0:W1:Y:S02]  /*3af0*/  SHFL.BFLY P6, R14, R13, R12, R11 ;  /* 0x0c00000c0d0e7389 */ /* 0x00006400000c000b */
[----:B01----:R-:W-:Y:S05]  /*3b00*/  ENDCOLLECTIVE ;  /* 0x000000000000791b */ /* 0x003fea0003800000 */
.L_x_9348:
[----:B------:R-:W-:Y:S01]  /*3b10*/  IMAD.MOV.U32 R12, RZ, RZ, 0x8 ;  /* 0x00000008ff0c7424 */ /* 0x000fe200078e00ff */
[----:B------:R-:W-:-:S04]  /*3b20*/  FMNMX.FTZ R0, R14, -3.40282346638528859812e+38, !PT ;  /* 0xff7fffff0e007809 */ /* 0x000fc80007810000 */
[----:B------:R-:W-:-:S07]  /*3b30*/  MOV R13, R0 ;  /* 0x00000000000d7202 */ /* 0x000fce0000000f00 */
[----:B------:R-:W-:Y:S05]  /*3b40*/  WARPSYNC.COLLECTIVE R15, `(.L_x_9349) ;  /* 0x000000000f087348 */ /* 0x000fea0003c00000 */
[----:B------:R0:W1:Y:S02]  /*3b50*/  SHFL.BFLY P6, R14, R13, R12, R11 ;  /* 0x0c00000c0d0e7389 */ /* 0x00006400000c000b */
[----:B01----:R-:W-:Y:S05]  /*3b60*/  ENDCOLLECTIVE ;  /* 0x000000000000791b */ /* 0x003fea0003800000 */
.L_x_9349:
[----:B------:R-:W-:Y:S01]  /*3b70*/  HFMA2 R12, -RZ, RZ, 0, 2.384185791015625e-07 ;  /* 0x00000004ff0c7431 */ /* 0x000fe200000001ff */
[----:B------:R-:W-:-:S04]  /*3b80*/  FMNMX.FTZ R2, R0, R14, !PT ;  /* 0x0000000e00027209 */ /* 0x000fc80007810000 */
[----:B------:R-:W-:-:S07]  /*3b90*/  MOV R13, R2 ;  /* 0x00000002000d7202 */ /* 0x000fce0000000f00 */
[----:B------:R-:W-:Y:S05]  /*3ba0*/  WARPSYNC.COLLECTIVE R15, `(.L_x_9350) ;  /* 0x000000000f087348 */ /* 0x000fea0003c00000 */
[----:B------:R0:W1:Y:S02]  /*3bb0*/  SHFL.BFLY P6, R14, R13, R12, R11 ;  /* 0x0c00000c0d0e7389 */ /* 0x00006400000c000b */
[----:B01----:R-:W-:Y:S05]  /*3bc0*/  ENDCOLLECTIVE ;  /* 0x000000000000791b */ /* 0x003fea0003800000 */
.L_x_9350:
[----:B------:R-:W-:Y:S02]  /*3bd0*/  MOV R12, 0x2 ;  /* 0x00000002000c7802 */ /* 0x000fe40000000f00 */
[----:B------:R-:W-:-:S05]  /*3be0*/  FMNMX.FTZ R3, R2, R14, !PT ;  /* 0x0000000e02037209 */ /* 0x000fca0007810000 */
[----:B------:R-:W-:-:S07]  /*3bf0*/  IMAD.MOV.U32 R13, RZ, RZ, R3 ;  /* 0x000000ffff0d7224 */ /* 0x000fce00078e0003 */
[----:B------:R-:W-:Y:S05]  /*3c00*/  WARPSYNC.COLLECTIVE R15, `(.L_x_9351) ;  /* 0x000000000f087348 */ /* 0x000fea0003c00000 */
[----:B------:R0:W1:Y:S02]  /*3c10*/  SHFL.BFLY P6, R14, R13, R12, R11 ;  /* 0x0c00000c0d0e7389 */ /* 0x00006400000c000b */
[----:B01----:R-:W-:Y:S05]  /*3c20*/  ENDCOLLECTIVE ;  /* 0x000000000000791b */ /* 0x003fea0003800000 */
.L_x_9351:
[----:B------:R-:W-:Y:S01]  /*3c30*/  IMAD.MOV.U32 R12, RZ, RZ, 0x1 ;  /* 0x00000001ff0c7424 */ /* 0x000fe200078e00ff */
[----:B------:R-:W-:-:S04]  /*3c40*/  FMNMX.FTZ R4, R3, R14, !PT ;  /* 0x0000000e03047209 */ /* 0x000fc80007810000 */
[----:B------:R-:W-:-:S07]  /*3c50*/  MOV R13, R4 ;  /* 0x00000004000d7202 */ /* 0x000fce0000000f00 */
[----:B------:R-:W-:Y:S05]  /*3c60*/  WARPSYNC.COLLECTIVE R15, `(.L_x_9352) ;  /* 0x000000000f087348 */ /* 0x000fea0003c00000 */
[----:B------:R0:W1:Y:S02]  /*3c70*/  SHFL.BFLY P6, R14, R13, R12, R11 ;  /* 0x0c00000c0d0e7389 */ /* 0x00006400000c000b */
[----:B01----:R-:W-:Y:S05]  /*3c80*/  ENDCOLLECTIVE ;  /* 0x000000000000791b */ /* 0x003fea0003800000 */
.L_x_9352:
[----:B------:R-:W-:Y:S05]  /*3c90*/  BRA `(.L_x_9353) ;  /* 0xffffffcc00c87947 */ /* 0x000fea000383ffff */
.L_x_9338:
[----:B---3--:R-:W-:Y:S01]  /*3ca0*/  HFMA2 R13, -RZ, RZ, 0, 0 ;  /* 0x00000000ff0d7431 */ /* 0x008fe200000001ff */
[----:B------:R-:W-:Y:S01]  /*3cb0*/  MOV R12, 0x2 ;  /* 0x00000002000c7802 */ /* 0x000fe20000000f00 */
[----:B--2---:R-:W-:Y:S01]  /*3cc0*/  IMAD.MOV.U32 R11, RZ, RZ, 0x1f ;  /* 0x0000001fff0b7424 */ /* 0x004fe200078e00ff */
[----:B------:R-:W-:-:S07]  /*3cd0*/  MOV R15, 0xffffffff ;  /* 0xffffffff000f7802 */ /* 0x000fce0000000f00 */
[----:B01----:R-:W-:Y:S05]  /*3ce0*/  WARPSYNC.COLLECTIVE R15, `(.L_x_9354) ;  /* 0x000000000f087348 */ /* 0x003fea0003c00000 */
[----:B------:R2:W3:Y:S02]  /*3cf0*/  SHFL.BFLY P6, R14, R13, R12, R11 ;  /* 0x0c00000c0d0e7389 */ /* 0x0004e400000c000b */
[----:B0123--:R-:W-:Y:S05]  /*3d00*/  ENDCOLLECTIVE ;  /* 0x000000000000791b */ /* 0x00ffea0003800000 */
.L_x_9354:
[----:B------:R-:W-:Y:S02]  /*3d10*/  IMAD.MOV.U32 R12, RZ, RZ, 0x1 ;  /* 0x00000001ff0c7424 */ /* 0x000fe400078e00ff */
[----:B------:R-:W-:-:S05]  /*3d20*/  FADD.FTZ R30, RZ, R14 ;  /* 0x0000000eff1e7221 */ /* 0x000fca0000010000 */
[----:B------:R-:W-:-:S07]  /*3d30*/  MOV R13, R30 ;  /* 0x0000001e000d7202 */ /* 0x000fce0000000f00 */
[----:B------:R-:W-:Y:S05]  /*3d40*/  WARPSYNC.COLLECTIVE R15, `(.L_x_9355) ;  /* 0x000000000f087348 */ /* 0x000fea0003c00000 */
[----:B------:R0:W1:Y:S02]  /*3d50*/  SHFL.BFLY P6, R14, R13, R12, R11 ;  /* 0x0c00000c0d0e7389 */ /* 0x00006400000c000b */
[----:B01----:R-:W-:Y:S05]  /*3d60*/  ENDCOLLECTIVE ;  /* 0x000000000000791b */ /* 0x003fea0003800000 */
.L_x_9355:
[----:B------:R-:W-:Y:S02]  /*3d70*/  HFMA2 R13, -RZ, RZ, 0, 0 ;  /* 0x00000000ff0d7431 */ /* 0x000fe400000001ff */
[----:B------:R-:W-:Y:S01]  /*3d80*/  IMAD.MOV.U32 R12, RZ, RZ, 0x2 ;  /* 0x00000002ff0c7424 */ /* 0x000fe200078e00ff */
[----:B------:R-:W-:-:S07]  /*3d90*/  MOV R5, R14 ;  /* 0x0000000e00057202 */ /* 0x000fce0000000f00 */
[----:B------:R-:W-:Y:S05]  /*3da0*/  WARPSYNC.COLLECTIVE R15, `(.L_x_9356) ;  /* 0x000000000f087348 */ /* 0x000fea0003c00000 */
[----:B------:R0:W1:Y:S02]  /*3db0*/  SHFL.BFLY P6, R14, R13, R12, R11 ;  /* 0x0c00000c0d0e7389 */ /* 0x00006400000c000b */
[----:B01----:R-:W-:Y:S05]  /*3dc0*/  ENDCOLLECTIVE ;  /* 0x000000000000791b */ /* 0x003fea0003800000 */
.L_x_9356:
        /* <DEDUP_REMOVED lines=8> */
.L_x_9357:
[----:B------:R-:W-:Y:S02]  /*3e50*/  HFMA2 R13, -RZ, RZ, 0, 0 ;  /* 0x00000000ff0d7431 */ /* 0x000fe400000001ff */
[----:B------:R-:W-:Y:S01]  /*3e60*/  IMAD.MOV.U32 R12, RZ, RZ, 0x2 ;  /* 0x00000002ff0c7424 */ /* 0x000fe200078e00ff */
[----:B------:R-:W-:-:S07]  /*3e70*/  MOV R4, R14 ;  /* 0x0000000e00047202 */ /* 0x000fce0000000f00 */
[----:B------:R-:W-:Y:S05]  /*3e80*/  WARPSYNC.COLLECTIVE R15, `(.L_x_9358) ;  /* 0x000000000f087348 */ /* 0x000fea0003c00000 */
[----:B------:R0:W1:Y:S02]  /*3e90*/  SHFL.BFLY P6, R14, R13, R12, R11 ;  /* 0x0c00000c0d0e7389 */ /* 0x00006400000c000b */
[----:B01----:R-:W-:Y:S05]  /*3ea0*/  ENDCOLLECTIVE ;  /* 0x000000000000791b */ /* 0x003fea0003800000 */
.L_x_9358:
        /* <DEDUP_REMOVED lines=8> */
.L_x_9359:
[----:B------:R-:W-:Y:S02]  /*3f30*/  HFMA2 R13, -RZ, RZ, 0, 0 ;  /* 0x00000000ff0d7431 */ /* 0x000fe400000001ff */
[----:B------:R-:W-:Y:S01]  /*3f40*/  IMAD.MOV.U32 R12, RZ, RZ, 0x2 ;  /* 0x00000002ff0c7424 */ /* 0x000fe200078e00ff */
[----:B------:R-:W-:-:S07]  /*3f50*/  MOV R22, R14 ;  /* 0x0000000e00167202 */ /* 0x000fce0000000f00 */
[----:B------:R-:W-:Y:S05]  /*3f60*/  WARPSYNC.COLLECTIVE R15, `(.L_x_9360) ;  /* 0x000000000f087348 */ /* 0x000fea0003c00000 */
[----:B------:R0:W1:Y:S02]  /*3f70*/  SHFL.BFLY P6, R14, R13, R12, R11 ;  /* 0x0c00000c0d0e7389 */ /* 0x00006400000c000b */
[----:B01----:R-:W-:Y:S05]  /*3f80*/  ENDCOLLECTIVE ;  /* 0x000000000000791b */ /* 0x003fea0003800000 */
.L_x_9360:
        /* <DEDUP_REMOVED lines=8> */
.L_x_9361:
[----:B------:R-:W-:Y:S02]  /*4010*/  HFMA2 R13, -RZ, RZ, 0, 0 ;  /* 0x00000000ff0d7431 */ /* 0x000fe400000001ff */
[----:B------:R-:W-:Y:S01]  /*4020*/  IMAD.MOV.U32 R12, RZ, RZ, 0x2 ;  /* 0x00000002ff0c7424 */ /* 0x000fe200078e00ff */
[----:B------:R-:W-:-:S07]  /*4030*/  MOV R2, R14 ;  /* 0x0000000e00027202 */ /* 0x000fce0000000f00 */
[----:B------:R-:W-:Y:S05]  /*4040*/  WARPSYNC.COLLECTIVE R15, `(.L_x_9362) ;  /* 0x000000000f087348 */ /* 0x000fea0003c00000 */
[----:B------:R0:W1:Y:S02]  /*4050*/  SHFL.BFLY P6, R14, R13, R12, R11 ;  /* 0x0c00000c0d0e7389 */ /* 0x00006400000c000b */
[----:B01----:R-:W-:Y:S05]  /*4060*/  ENDCOLLECTIVE ;  /* 0x000000000000791b */ /* 0x003fea0003800000 */
.L_x_9362:
        /* <DEDUP_REMOVED lines=8> */
.L_x_9363:
[----:B------:R-:W-:Y:S02]  /*40f0*/  HFMA2 R13, -RZ, RZ, 0, 0 ;  /* 0x00000000ff0d7431 */ /* 0x000fe400000001ff */
[----:B------:R-:W-:Y:S01]  /*4100*/  IMAD.MOV.U32 R12, RZ, RZ, 0x2 ;  /* 0x00000002ff0c7424 */ /* 0x000fe200078e00ff */
[----:B------:R-:W-:-:S07]  /*4110*/  MOV R20, R14 ;  /* 0x0000000e00147202 */ /* 0x000fce0000000f00 */
[----:B------:R-:W-:Y:S05]  /*4120*/  WARPSYNC.COLLECTIVE R15, `(.L_x_9364) ;  /* 0x000000000f087348 */ /* 0x000fea0003c00000 */
[----:B------:R0:W1:Y:S02]  /*4130*/  SHFL.BFLY P6, R14, R13, R12, R11 ;  /* 0x0c00000c0d0e7389 */ /* 0x00006400000c000b */
[----:B01----:R-:W-:Y:S05]  /*4140*/  ENDCOLLECTIVE ;  /* 0x000000000000791b */ /* 0x003fea0003800000 */
.L_x_9364:
        /* <DEDUP_REMOVED lines=8> */
.L_x_9365:
[----:B------:R-:W-:Y:S02]  /*41d0*/  HFMA2 R13, -RZ, RZ, 0, 0 ;  /* 0x00000000ff0d7431 */ /* 0x000fe400000001ff */
[----:B------:R-:W-:Y:S01]  /*41e0*/  IMAD.MOV.U32 R12, RZ, RZ, 0x2 ;  /* 0x00000002ff0c7424 */ /* 0x000fe200078e00ff */
[----:B------:R-:W-:-:S07]  /*41f0*/  MOV R9, R14 ;  /* 0x0000000e00097202 */ /* 0x000fce0000000f00 */
[----:B------:R-:W-:Y:S05]  /*4200*/  WARPSYNC.COLLECTIVE R15, `(.L_x_9366) ;  /* 0x000000000f087348 */ /* 0x000fea0003c00000 */
[----:B------:R0:W1:Y:S02]  /*4210*/  SHFL.BFLY P6, R14, R13, R12, R11 ;  /* 0x0c00000c0d0e7389 */ /* 0x00006400000c000b */
[----:B01----:R-:W-:Y:S05]  /*4220*/  ENDCOLLECTIVE ;  /* 0x000000000000791b */ /* 0x003fea0003800000 */
.L_x_9366:
        /* <DEDUP_REMOVED lines=8> */
.L_x_9367:
[----:B------:R-:W-:Y:S02]  /*42b0*/  HFMA2 R13, -RZ, RZ, 0, 0 ;  /* 0x00000000ff0d7431 */ /* 0x000fe400000001ff */
[----:B------:R-:W-:Y:S01]  /*42c0*/  IMAD.MOV.U32 R12, RZ, RZ, 0x2 ;  /* 0x00000002ff0c7424 */ /* 0x000fe200078e00ff */
[----:B------:R-:W-:-:S07]  /*42d0*/  MOV R10, R14 ;  /* 0x0000000e000a7202 */ /* 0x000fce0000000f00 */
[----:B------:R-:W-:Y:S05]  /*42e0*/  WARPSYNC.COLLECTIVE R15, `(.L_x_9368) ;  /* 0x000000000f087348 */ /* 0x000fea0003c00000 */
[----:B------:R0:W1:Y:S02]  /*42f0*/  SHFL.BFLY P6, R14, R13, R12, R11 ;  /* 0x0c00000c0d0e7389 */ /* 0x00006400000c000b */
[----:B01----:R-:W-:Y:S05]  /*4300*/  ENDCOLLECTIVE ;  /* 0x000000000000791b */ /* 0x003fea0003800000 */
.L_x_9368:
[----:B------:R-:W-:Y:S01]  /*4310*/  FADD.FTZ R7, R7, R10 ;  /* 0x0000000a07077221 */ /* 0x000fe20000010000 */
[----:B------:R-:W-:Y:S02]  /*4320*/  HFMA2 R12, -RZ, RZ, 0, 5.9604644775390625e-08 ;  /* 0x00000001ff0c7431 */ /* 0x000fe400000001ff */
[----:B------:R-:W-:-:S05]  /*4330*/  FADD.FTZ R23, RZ, R14 ;  /* 0x0000000eff177221 */ /* 0x000fca0000010000 */
[----:B------:R-:W-:-:S07]  /*4340*/  MOV R13, R23 ;  /* 0x00000017000d7202 */ /* 0x000fce0000000f00 */
[----:B------:R-:W-:Y:S05]  /*4350*/  WARPSYNC.COLLECTIVE R15, `(.L_x_9369) ;  /* 0x000000000f087348 */ /* 0x000fea0003c00000 */
[----:B------:R0:W1:Y:S02]  /*4360*/  SHFL.BFLY P6, R14, R13, R12, R11 ;  /* 0x0c00000c0d0e7389 */ /* 0x00006400000c000b */
[----:B01----:R-:W-:Y:S05]  /*4370*/  ENDCOLLECTIVE ;  /* 0x000000000000791b */ /* 0x003fea0003800000 */
.L_x_9369:
[----:B------:R-:W-:Y:S01]  /*4380*/  HFMA2 R12, -RZ, RZ, 0, 1.1920928955078125e-07 ;  /* 0x00000002ff0c7431 */ /* 0x000fe200000001ff */
[----:B------:R-:W-:Y:S01]  /*4390*/  MOV R13, RZ ;  /* 0x000000ff000d7202 */ /* 0x000fe20000000f00 */
[----:B------:R-:W-:-:S07]  /*43a0*/  IMAD.MOV.U32 R8, RZ, RZ, R14 ;  /* 0x000000ffff087224 */ /* 0x000fce00078e000e */
[----:B------:R-:W-:Y:S05]  /*43b0*/  WARPSYNC.COLLECTIVE R15, `(.L_x_9370) ;  /* 0x000000000f087348 */ /* 0x000fea0003c00000 */
[----:B------:R0:W1:Y:S02]  /*43c0*/  SHFL.BFLY P6, R14, R13, R12, R11 ;  /* 0x0c00000c0d0e7389 */ /* 0x00006400000c000b */
[----:B01----:R-:W-:Y:S05]  /*43d0*/  ENDCOLLECTIVE ;  /* 0x000000000000791b */ /* 0x003fea0003800000 */
.L_x_9370:
[----:B------:R-:W-:Y:S01]  /*43e0*/  FADD.FTZ R8, R23, R8 ;  /* 0x0000000817087221 */ /* 0x000fe20000010000 */
[----:B------:R-:W-:Y:S01]  /*43f0*/  MOV R12, 0x1 ;  /* 0x00000001000c7802 */ /* 0x000fe20000000f00 */
[----:B------:R-:W-:-:S04]  /*4400*/  FADD.FTZ R29, RZ, R14 ;  /* 0x0000000eff1d7221 */ /* 0x000fc80000010000 */
[----:B------:R-:W-:-:S07]  /*4410*/  IMAD.MOV.U32 R13, RZ, RZ, R29 ;  /* 0x000000ffff0d7224 */ /* 0x000fce00078e001d */
[----:B------:R-:W-:Y:S05]  /*4420*/  WARPSYNC.COLLECTIVE R15, `(.L_x_9371) ;  /* 0x000000000f087348 */ /* 0x000fea0003c00000 */
[----:B------:R0:W1:Y:S02]  /*4430*/  SHFL.BFLY P6, R14, R13, R12, R11 ;  /* 0x0c00000c0d0e7389 */ /* 0x00006400000c000b */
[----:B01----:R-:W-:Y:S05]  /*4440*/  ENDCOLLECTIVE ;  /* 0x000000000000791b */ /* 0x003fea0003800000 */
.L_x_9371:
[----:B------:R-:W-:Y:S02]  /*4450*/  HFMA2 R12, -RZ, RZ, 0, 1.1920928955078125e-07 ;  /* 0x00000002ff0c7431 */ /* 0x000fe400000001ff */
[----:B------:R-:W-:Y:S01]  /*4460*/  IMAD.MOV.U32 R13, RZ, RZ, RZ ;  /* 0x000000ffff0d7224 */ /* 0x000fe200078e00ff */
[----:B------:R-:W-:-:S07]  /*4470*/  MOV R24, R14 ;  /* 0x0000000e00187202 */ /* 0x000fce0000000f00 */
[----:B------:R-:W-:Y:S05]  /*4480*/  WARPSYNC.COLLECTIVE R15, `(.L_x_9372) ;  /* 0x000000000f087348 */ /* 0x000fea0003c00000 */
[----:B------:R0:W1:Y:S02]  /*4490*/  SHFL.BFLY P6, R14, R13, R12, R11 ;  /* 0x0c00000c0d0e7389 */ /* 0x00006400000c000b */
[----:B01----:R-:W-:Y:S05]  /*44a0*/  ENDCOLLECTIVE ;  /* 0x000000000000791b */ /* 0x003fea0003800000 */
.L_x_9372:
[----:B------:R-:W-:Y:S01]  /*44b0*/  FADD.FTZ R24, R29, R24 ;  /* 0x000000181d187221 */ /* 0x000fe20000010000 */
[----:B------:R-:W-:Y:S02]  /*44c0*/  IMAD.MOV.U32 R12, RZ, RZ, 0x1 ;  /* 0x00000001ff0c7424 */ /* 0x000fe400078e00ff */
[----:B------:R-:W-:-:S05]  /*44d0*/  FADD.FTZ R21, RZ, R14 ;  /* 0x0000000eff157221 */ /* 0x000fca0000010000 */
[----:B------:R-:W-:-:S07]  /*44e0*/  MOV R13, R21 ;  /* 0x00000015000d7202 */ /* 0x000fce0000000f00 */
[----:B------:R-:W-:Y:S05]  /*44f0*/  WARPSYNC.COLLECTIVE R15, `(.L_x_9373) ;  /* 0x000000000f087348 */ /* 0x000fea0003c00000 */
[----:B------:R0:W1:Y:S02]  /*4500*/  SHFL.BFLY P6, R14, R13, R12, R11 ;  /* 0x0c00000c0d0e7389 */ /* 0x00006400000c000b */
[----:B01----:R-:W-:Y:S05]  /*4510*/  ENDCOLLECTIVE ;  /* 0x000000000000791b */ /* 0x003fea0003800000 */
.L_x_9373:
[----:B------:R-:W-:Y:S02]  /*4520*/  HFMA2 R13, -RZ, RZ, 0, 0 ;  /* 0x00000000ff0d7431 */ /* 0x000fe400000001ff */
[----:B------:R-:W-:Y:S01]  /*4530*/  IMAD.MOV.U32 R12, RZ, RZ, 0x2 ;  /* 0x00000002ff0c7424 */ /* 0x000fe200078e00ff */
[----:B------:R-:W-:-:S07]  /*4540*/  MOV R20, R14 ;  /* 0x0000000e00147202 */ /* 0x000fce0000000f00 */
[----:B------:R-:W-:Y:S05]  /*4550*/  WARPSYNC.COLLECTIVE R15, `(.L_x_9374) ;  /* 0x000000000f087348 */ /* 0x000fea0003c00000 */
[----:B------:R0:W1:Y:S02]  /*4560*/  SHFL.BFLY P6, R14, R13, R12, R11 ;  /* 0x0c00000c0d0e7389 */ /* 0x00006400000c000b */
[----:B01----:R-:W-:Y:S05]  /*4570*/  ENDCOLLECTIVE ;  /* 0x000000000000791b */ /* 0x003fea0003800000 */
.L_x_9374:
        /* <DEDUP_REMOVED lines=8> */
.L_x_9375:
[----:B------:R-:W-:Y:S02]  /*4600*/  HFMA2 R13, -RZ, RZ, 0, 0 ;  /* 0x00000000ff0d7431 */ /* 0x000fe400000001ff */
[----:B------:R-:W-:Y:S01]  /*4610*/  IMAD.MOV.U32 R12, RZ, RZ, 0x2 ;  /* 0x00000002ff0c7424 */ /* 0x000fe200078e00ff */
[----:B------:R-:W-:-:S07]  /*4620*/  MOV R28, R14 ;  /* 0x0000000e001c7202 */ /* 0x000fce0000000f00 */
[----:B------:R-:W-:Y:S05]  /*4630*/  WARPSYNC.COLLECTIVE R15, `(.L_x_9376) ;  /* 0x000000000f087348 */ /* 0x000fea0003c00000 */
[----:B------:R0:W1:Y:S02]  /*4640*/  SHFL.BFLY P6, R14, R13, R12, R11 ;  /* 0x0c00000c0d0e7389 */ /* 0x00006400000c000b */
[----:B01----:R-:W-:Y:S05]  /*4650*/  ENDCOLLECTIVE ;  /* 0x000000000000791b */ /* 0x003fea0003800000 */
.L_x_9376:
        /* <DEDUP_REMOVED lines=8> */
.L_x_9377:
[----:B------:R-:W-:Y:S01]  /*46e0*/  HFMA2 R13, -RZ, RZ, 0, 0 ;  /* 0x00000000ff0d7431 */ /* 0x000fe200000001ff */
[----:B------:R-:W-:Y:S01]  /*46f0*/  MOV R12, 0x2 ;  /* 0x00000002000c7802 */ /* 0x000fe20000000f00 */
[----:B------:R-:W-:-:S07]  /*4700*/  FADD.FTZ R9, R9, R14 ;  /* 0x0000000e09097221 */ /* 0x000fce0000010000 */
[----:B------:R-:W-:Y:S05]  /*4710*/  WARPSYNC.COLLECTIVE R15, `(.L_x_9378) ;  /* 0x000000000f087348 */ /* 0x000fea0003c00000 */
[----:B------:R0:W1:Y:S02]  /*4720*/  SHFL.BFLY P6, R14, R13, R12, R11 ;  /* 0x0c00000c0d0e7389 */ /* 0x00006400000c000b */
[----:B01----:R-:W-:Y:S05]  /*4730*/  ENDCOLLECTIVE ;  /* 0x000000000000791b */ /* 0x003fea0003800000 */
.L_x_9378:
[----:B------:R-:W-:Y:S02]  /*4740*/  HFMA2 R12, -RZ, RZ, 0, 5.9604644775390625e-08 ;  /* 0x00000001ff0c7431 */ /* 0x000fe400000001ff */
[----:B------:R-:W-:-:S04]  /*4750*/  IMAD.MOV.U32 R22, RZ, RZ, R14 ;  /* 0x000000ffff167224 */ /* 0x000fc800078e000e */
[----:B------:R-:W-:-:S05]  /*4760*/  FADD.FTZ R22, RZ, R22 ;  /* 0x00000016ff167221 */ /* 0x000fca0000010000 */
[----:B------:R-:W-:-:S07]  /*4770*/  MOV R13, R22 ;  /* 0x00000016000d7202 */ /* 0x000fce0000000f00 */
[----:B------:R-:W-:Y:S05]  /*4780*/  WARPSYNC.COLLECTIVE R15, `(.L_x_9379) ;  /* 0x000000000f087348 */ /* 0x000fea0003c00000 */
[----:B------:R0:W1:Y:S02]  /*4790*/  SHFL.BFLY P6, R14, R13, R12, R11 ;  /* 0x0c00000c0d0e7389 */ /* 0x00006400000c000b */
[----:B01----:R-:W-:Y:S05]  /*47a0*/  ENDCOLLECTIVE ;  /* 0x000000000000791b */ /* 0x003fea0003800000 */
.L_x_9379:
[----:B------:R-:W-:Y:S01]  /*47b0*/  HFMA2 R12, -RZ, RZ, 0, 1.1920928955078125e-07 ;  /* 0x00000002ff0c7431 */ /* 0x000fe200000001ff */
[----:B------:R-:W-:Y:S01]  /*47c0*/  MOV R13, RZ ;  /* 0x000000ff000d7202 */ /* 0x000fe20000000f00 */
[----:B------:R-:W-:-:S07]  /*47d0*/  IMAD.MOV.U32 R29, RZ, RZ, R14 ;  /* 0x000000ffff1d7224 */ /* 0x000fce00078e000e */
[----:B------:R-:W-:Y:S05]  /*47e0*/  WARPSYNC.COLLECTIVE R15, `(.L_x_9380) ;  /* 0x000000000f087348 */ /* 0x000fea0003c00000 */
[----:B------:R0:W1:Y:S02]  /*47f0*/  SHFL.BFLY P6, R14, R13, R12, R11 ;  /* 0x0c00000c0d0e7389 */ /* 0x00006400000c000b */
[----:B01----:R-:W-:Y:S05]  /*4800*/  ENDCOLLECTIVE ;  /* 0x000000000000791b */ /* 0x003fea0003800000 */
.L_x_9380:
[----:B------:R-:W-:Y:S01]  /*4810*/  FADD.FTZ R29, R22, R29 ;  /* 0x0000001d161d7221 */ /* 0x000fe20000010000 */
[----:B------:R-:W-:Y:S01]  /*4820*/  MOV R12, 0x1 ;  /* 0x00000001000c7802 */ /* 0x000fe20000000f00 */
[----:B------:R-:W-:-:S04]  /*4830*/  FADD.FTZ R23, RZ, R14 ;  /* 0x0000000eff177221 */ /* 0x000fc80000010000 */
[----:B------:R-:W-:-:S07]  /*4840*/  IMAD.MOV.U32 R13, RZ, RZ, R23 ;  /* 0x000000ffff0d7224 */ /* 0x000fce00078e0017 */
[----:B------:R-:W-:Y:S05]  /*4850*/  WARPSYNC.COLLECTIVE R15, `(.L_x_9381) ;  /* 0x000000000f087348 */ /* 0x000fea0003c00000 */
[----:B------:R0:W1:Y:S02]  /*4860*/  SHFL.BFLY P6, R14, R13, R12, R11 ;  /* 0x0c00000c0d0e7389 */ /* 0x00006400000c000b */
[----:B01----:R-:W-:Y:S05]  /*4870*/  ENDCOLLECTIVE ;  /* 0x000000000000791b */ /* 0x003fea0003800000 */
.L_x_9381:
[----:B------:R-:W-:Y:S01]  /*4880*/  IMAD.MOV.U32 R13, RZ, RZ, RZ ;  /* 0x000000ffff0d7224 */ /* 0x000fe200078e00ff */
[----:B------:R-:W-:-:S05]  /*4890*/  MOV R12, R14 ;  /* 0x0000000e000c7202 */ /* 0x000fca0000000f00 */
[----:B------:R-:W-:Y:S01]  /*48a0*/  FADD.FTZ R10, R23, R12 ;  /* 0x0000000c170a7221 */ /* 0x000fe20000010000 */
[----:B------:R-:W-:-:S07]  /*48b0*/  HFMA2 R12, -RZ, RZ, 0, 1.1920928955078125e-07 ;  /* 0x00000002ff0c7431 */ /* 0x000fce00000001ff */
[----:B------:R-:W-:Y:S05]  /*48c0*/  WARPSYNC.COLLECTIVE R15, `(.L_x_9382) ;  /* 0x000000000f087348 */ /* 0x000fea0003c00000 */
[----:B------:R0:W1:Y:S02]  /*48d0*/  SHFL.BFLY P6, R14, R13, R12, R11 ;  /* 0x0c00000c0d0e7389 */ /* 0x00006400000c000b */
[----:B01----:R-:W-:Y:S05]  /*48e0*/  ENDCOLLECTIVE ;  /* 0x000000000000791b */ /* 0x003fea0003800000 */
.L_x_9382:
[----:B------:R-:W-:Y:S01]  /*48f0*/  HFMA2 R12, -RZ, RZ, 0, 5.9604644775390625e-08 ;  /* 0x00000001ff0c7431 */ /* 0x000fe200000001ff */
[----:B------:R-:W-:-:S05]  /*4900*/  MOV R21, R14 ;  /* 0x0000000e00157202 */ /* 0x000fca0000000f00 */
[----:B------:R-:W-:-:S04]  /*4910*/  FADD.FTZ R21, RZ, R21 ;  /* 0x00000015ff157221 */ /* 0x000fc80000010000 */
[----:B------:R-:W-:-:S07]  /*4920*/  IMAD.MOV.U32 R13, RZ, RZ, R21 ;  /* 0x000000ffff0d7224 */ /* 0x000fce00078e0015 */
[----:B------:R-:W-:Y:S05]  /*4930*/  WARPSYNC.COLLECTIVE R15, `(.L_x_9383) ;  /* 0x000000000f087348 */ /* 0x000fea0003c00000 */
[----:B------:R0:W1:Y:S02]  /*4940*/  SHFL.BFLY P6, R14, R13, R12, R11 ;  /* 0x0c00000c0d0e7389 */ /* 0x00006400000c000b */
[----:B01----:R-:W-:Y:S05]  /*4950*/  ENDCOLLECTIVE ;  /* 0x000000000000791b */ /* 0x003fea0003800000 */
.L_x_9383:
[----:B------:R-:W-:Y:S01]  /*4960*/  MOV R12, R10 ;  /* 0x0000000a000c7202 */ /* 0x000fe20000000f00 */
[----:B------:R-:W-:Y:S06]  /*4970*/  BRA `(.L_x_9384) ;  /* 0xffffffe400687947 */ /* 0x000fec000383ffff */
.L_x_9385:
        /* <DEDUP_REMOVED lines=16> */
.L_x_27419:


//--------------------- .text._ZN4vllm25paged_attention_v2_kernelI13__nv_bfloat16hLi112ELi32ELi128ELNS_18Fp8KVCacheDataTypeE1ELb1ELi512EEEvPfS3_PT_PKS4_PKT0_SA_ifPKiSC_iPKfiiiSE_SE_iiiii --------------------------
	.section	.text._ZN4vllm25paged_attention_v2_kernelI13__nv_bfloat16hLi112ELi32ELi128ELNS_18Fp8KVCacheDataTypeE1ELb1ELi512EEEvPfS3_PT_PKS4_PKT0_SA_ifPKiSC_iPKfiiiSE_SE_iiiii,"ax",@progbits
	.align	128
        .global         _ZN4vllm25paged_attention_v2_kernelI13__nv_bfloat16hLi112ELi32ELi128ELNS_18Fp8KVCacheDataTypeE1ELb1ELi512EEEvPfS3_PT_PKS4_PKT0_SA_ifPKiSC_iPKfiiiSE_SE_iiiii
        .type           _ZN4vllm25paged_attention_v2_kernelI13__nv_bfloat16hLi112ELi32ELi128ELNS_18Fp8KVCacheDataTypeE1ELb1ELi512EEEvPfS3_PT_PKS4_PKT0_SA_ifPKiSC_iPKfiiiSE_SE_iiiii,@function
        .size           _ZN4vllm25paged_attention_v2_kernelI13__nv_bfloat16hLi112ELi32ELi128ELNS_18Fp8KVCacheDataTypeE1ELb1ELi512EEEvPfS3_PT_PKS4_PKT0_SA_ifPKiSC_iPKfiiiSE_SE_iiiii,(.L_x_27420 - _ZN4vllm25paged_attention_v2_kernelI13__nv_bfloat16hLi112ELi32ELi128ELNS_18Fp8KVCacheDataTypeE1ELb1ELi512EEEvPfS3_PT_PKS4_PKT0_SA_ifPKiSC_iPKfiiiSE_SE_iiiii)
        .other          _ZN4vllm25paged_attention_v2_kernelI13__nv_bfloat16hLi112ELi32ELi128ELNS_18Fp8KVCacheDataTypeE1ELb1ELi512EEEvPfS3_PT_PKS4_PKT0_SA_ifPKiSC_iPKfiiiSE_SE_iiiii,@"STO_CUDA_ENTRY STV_DEFAULT"
_ZN4vllm25paged_attention_v2_kernelI13__nv_bfloat16hLi112ELi32ELi128ELNS_18Fp8KVCacheDataTypeE1ELb1ELi512EEEvPfS3_PT_PKS4_PKT0_SA_ifPKiSC_iPKfiiiSE_SE_iiiii:
.text._ZN4vllm25paged_attention_v2_kernelI13__nv_bfloat16hLi112ELi32ELi128ELNS_18Fp8KVCacheDataTypeE1ELb1ELi512EEEvPfS3_PT_PKS4_PKT0_SA_ifPKiSC_iPKfiiiSE_SE_iiiii:
        /* <DEDUP_REMOVED lines=109> */
.L_x_9386:
        /* <DEDUP_REMOVED lines=26> */
.L_x_9390:
        /* <DEDUP_REMOVED lines=38> */
.L_x_9388:
[----:B------:R-:W-:Y:S05]  /*0ad0*/  BSYNC.RECONVERGENT B6 ;  /* 0x0000000000067941 */ /* 0x000fea0003800200 */
.L_x_9387:
        /* <DEDUP_REMOVED lines=14> */
.L_x_9433:
        /* <DEDUP_REMOVED lines=41> */
.L_x_9396:
        /* <DEDUP_REMOVED lines=11> */
.L_x_9395:
[----:B------:R-:W-:Y:S05]  /*0f00*/  BSYNC.RECONVERGENT B1 ;  /* 0x0000000000017941 */ /* 0x000fea0003800200 */
.L_x_9394:
        /* <DEDUP_REMOVED lines=12> */
.L_x_9399:
        /* <DEDUP_REMOVED lines=100> */
.L_x_9398:
[----:B------:R-:W-:Y:S05]  /*1610*/  BSYNC.RECONVERGENT B1 ;  /* 0x0000000000017941 */ /* 0x000fea0003800200 */
.L_x_9397:
        /* <DEDUP_REMOVED lines=55> */
.L_x_9401:
[----:B------:R-:W-:Y:S05]  /*1990*/  BSYNC.RECONVERGENT B1 ;  /* 0x0000000000017941 */ /* 0x000fea0003800200 */
.L_x_9400:
        /* <DEDUP_REMOVED lines=26> */
.L_x_9393:
[----:B------:R-:W-:Y:S05]  /*1b40*/  BSYNC.RECONVERGENT B0 ;  /* 0x0000000000007941 */ /* 0x000fea0003800200 */
.L_x_9392:
        /* <DEDUP_REMOVED lines=41> */
.L_x_9406:
[----:B------:R-:W1:Y:S01]  /*1de0*/  LDS R14, [R11] ;  /* 0x000000000b0e7984 */ /* 0x000e620000000800 */
[----:B------:R-:W-:-:S05]  /*1df0*/  VIADD R13, R13, 0x1 ;  /* 0x000000010d0d7836 */ /* 0x000fca0000000000 */
[----:B------:R-:W-:Y:S01]  /*1e00*/  ISETP.NE.AND P0, PT, R13, RZ, PT ;  /* 0x000000ff0d00720c */ /* 0x000fe20003f05270 */
[----:B-1----:R-:W-:-:S05]  /*1e10*/  FMUL.FTZ R14, R14, R7 ;  /* 0x000000070e0e7220 */ /* 0x002fca0000410000 */
[----:B------:R1:W-:Y:S02]  /*1e20*/  STS [R11], R14 ;  /* 0x0000000e0b007388 */ /* 0x0003e40000000800 */
[----:B-1----:R-:W-:-:S05]  /*1e30*/  IADD3 R11, PT, PT, R11, 0x200, RZ ;  /* 0x000002000b0b7810 */ /* 0x002fca0007ffe0ff */
[----:B------:R-:W-:Y:S05]  /*1e40*/  @P0 BRA `(.L_x_9406) ;  /* 0xfffffffc00e40947 */ /* 0x000fea000383ffff */
.L_x_9405:
[----:B------:R-:W-:Y:S05]  /*1e50*/  BSYNC.RECONVERGENT B1 ;  /* 0x0000000000017941 */ /* 0x000fea0003800200 */
.L_x_9404:
        /* <DEDUP_REMOVED lines=12> */
.L_x_9409:
        /* <DEDUP_REMOVED lines=52> */
.L_x_9408:
[----:B------:R-:W-:Y:S05]  /*2260*/  BSYNC.RECONVERGENT B1 ;  /* 0x0000000000017941 */ /* 0x000fea0003800200 */
.L_x_9407:
        /* <DEDUP_REMOVED lines=31> */
.L_x_9411:
[----:B------:R-:W-:Y:S05]  /*2460*/  BSYNC.RECONVERGENT B1 ;  /* 0x0000000000017941 */ /* 0x000fea0003800200 */
.L_x_9410:
        /* <DEDUP_REMOVED lines=14> */
.L_x_9403:
[----:B------:R-:W-:Y:S05]  /*2550*/  BSYNC.RECONVERGENT B0 ;  /* 0x0000000000007941 */ /* 0x000fea0003800200 */
.L_x_9402:
        /* <DEDUP_REMOVED lines=18> */
.L_x_9413:
[----:B------:R-:W-:Y:S05]  /*2680*/  BSYNC.RECONVERGENT B0 ;  /* 0x0000000000007941 */ /* 0x000fea0003800200 */
.L_x_9412:
        /* <DEDUP_REMOVED lines=27> */
.L_x_9417:
        /* <DEDUP_REMOVED lines=34> */
.L_x_9416:
        /* <DEDUP_REMOVED lines=16> */
.L_x_9415:
[----:B------:R-:W-:Y:S05]  /*2b60*/  BSYNC.RECONVERGENT B6 ;  /* 0x0000000000067941 */ /* 0x000fea0003800200 */
.L_x_9414:
        /* <DEDUP_REMOVED lines=56> */
.L_x_9462:
        /* <DEDUP_REMOVED lines=35> */
.L_x_9420:
[----:B------:R-:W-:Y:S05]  /*3120*/  BSYNC.RECONVERGENT B0 ;  /* 0x0000000000007941 */ /* 0x000fea0003800200 */
.L_x_9419:
        /* <DEDUP_REMOVED lines=31> */
.L_x_9422:
[----:B------:R-:W-:Y:S05]  /*3320*/  BSYNC.RECONVERGENT B0 ;  /* 0x0000000000007941 */ /* 0x000fea0003800200 */
.L_x_9421:
        /* <DEDUP_REMOVED lines=17> */
.L_x_9424:
[----:B------:R-:W-:Y:S05]  /*3440*/  BSYNC.RECONVERGENT B0 ;  /* 0x0000000000007941 */ /* 0x000fea0003800200 */
.L_x_9423:
        /* <DEDUP_REMOVED lines=31> */
.L_x_9426:
[----:B------:R-:W-:Y:S05]  /*3640*/  BSYNC.RECONVERGENT B0 ;  /* 0x0000000000007941 */ /* 0x000fea0003800200 */
.L_x_9425:
        /* <DEDUP_REMOVED lines=42> */
.L_x_9389:
        /* <DEDUP_REMOVED lines=16> */
.L_x_9427:
[----:B------:R-:W-:Y:S05]  /*39f0*/  EXIT ;  /* 0x000000000000794d */ /* 0x000fea0003800000 */
.L_x_9391:
[----:B------:R-:W-:Y:S02]  /*3a00*/  HFMA2 R12, -RZ, RZ, 0, 9.5367431640625e-07 ;  /* 0x00000010ff0c7431 */ /* 0x000fe400000001ff */
[----:B------:R-:W-:Y:S01]  /*3a10*/  IMAD.MOV.U32 R11, RZ, RZ, 0x1f ;  /* 0x0000001fff0b7424 */ /* 0x000fe200078e00ff */
[----:B------:R-:W-:-:S07]  /*3a20*/  MOV R15, 0xffffffff ;  /* 0xffffffff000f7802 */ /* 0x000fce0000000f00 */
[----:B------:R-:W-:Y:S05]  /*3a30*/  WARPSYNC.COLLECTIVE R15, `(.L_x_9428) ;  /* 0x000000000f087348 */ /* 0x000fea0003c00000 */
[----:B------:R0:W1:Y:S02]  /*3a40*/  SHFL.BFLY P6, R14, R13, R12, R11 ;  /* 0x0c00000c0d0e7389 */ /* 0x00006400000c000b */
[----:B01----:R-:W-:Y:S05]  /*3a50*/  ENDCOLLECTIVE ;  /* 0x000000000000791b */ /* 0x003fea0003800000 */
.L_x_9428:
[----:B------:R-:W-:Y:S01]  /*3a60*/  IMAD.MOV.U32 R12, RZ, RZ, 0x8 ;  /* 0x00000008ff0c7424 */ /* 0x000fe200078e00ff */
[----:B------:R-:W-:-:S04]  /*3a70*/  FMNMX.FTZ R0, R14, -3.40282346638528859812e+38, !PT ;  /* 0xff7fffff0e007809 */ /* 0x000fc80007810000 */
[----:B------:R-:W-:-:S07]  /*3a80*/  MOV R13, R0 ;  /* 0x00000000000d7202 */ /* 0x000fce0000000f00 */
[----:B------:R-:W-:Y:S05]  /*3a90*/  WARPSYNC.COLLECTIVE R15, `(.L_x_9429) ;  /* 0x000000000f087348 */ /* 0x000fea0003c00000 */
[----:B------:R0:W1:Y:S02]  /*3aa0*/  SHFL.BFLY P6, R14, R13, R12, R11 ;  /* 0x0c00000c0d0e7389 */ /* 0x00006400000c000b */
[----:B01----:R-:W-:Y:S05]  /*3ab0*/  ENDCOLLECTIVE ;  /* 0x000000000000791b */ /* 0x003fea0003800000 */
.L_x_9429:
[----:B------:R-:W-:Y:S01]  /*3ac0*/  HFMA2 R12, -RZ, RZ, 0, 2.384185791015625e-07 ;  /* 0x00000004ff0c7431 */ /* 0x000fe200000001ff */
[----:B------:R-:W-:-:S04]  /*3ad0*/  FMNMX.FTZ R2, R0, R14, !PT ;  /* 0x0000000e00027209 */ /* 0x000fc80007810000 */
[----:B------:R-:W-:-:S07]  /*3ae0*/  MOV R13, R2 ;  /* 0x00000002000d7202 */ /* 0x000fce0000000f00 */
[----:B------:R-:W-:Y:S05]  /*3af0*/  WARPSYNC.COLLECTIVE R15, `(.L_x_9430) ;  /* 0x000000000f087348 */ /* 0x000fea0003c00000 */
[----:B------:R0:W1:Y:S02]  /*3b00*/  SHFL.BFLY P6, R14, R13, R12, R11 ;  /* 0x0c00000c0d0e7389 */ /* 0x00006400000c000b */
[----:B01----:R-:W-:Y:S05]  /*3b10*/  ENDCOLLECTIVE ;  /* 0x000000000000791b */ /* 0x003fea0003800000 */
.L_x_9430:
[----:B------:R-:W-:Y:S02]  /*3b20*/  MOV R12, 0x2 ;  /* 0x00000002000c7802 */ /* 0x000fe40000000f00 */
[----:B------:R-:W-:-:S05]  /*3b30*/  FMNMX.FTZ R3, R2, R14, !PT ;  /* 0x0000000e02037209 */ /* 0x000fca0007810000 */
[----:B------:R-:W-:-:S07]  /*3b40*/  IMAD.MOV.U32 R13, RZ, RZ, R3 ;  /* 0x000000ffff0d7224 */ /* 0x000fce00078e0003 */
[----:B------:R-:W-:Y:S05]  /*3b50*/  WARPSYNC.COLLECTIVE R15, `(.L_x_9431) ;  /* 0x000000000f087348 */ /* 0x000fea0003c00000 */
[----:B------:R0:W1:Y:S02]  /*3b60*/  SHFL.BFLY P6, R14, R13, R12, R11 ;  /* 0x0c00000c0d0e7389 */ /* 0x00006400000c000b */
[----:B01----:R-:W-:Y:S05]  /*3b70*/  ENDCOLLECTIVE ;  /* 0x000000000000791b */ /* 0x003fea0003800000 */
.L_x_9431:
[----:B------:R-:W-:Y:S01]  /*3b80*/  IMAD.MOV.U32 R12, RZ, RZ, 0x1 ;  /* 0x00000001ff0c7424 */ /* 0x000fe200078e00ff */
[----:B------:R-:W-:-:S04]  /*3b90*/  FMNMX.FTZ R4, R3, R14, !PT ;  /* 0x0000000e03047209 */ /* 0x000fc80007810000 */
[----:B------:R-:W-:-:S07]  /*3ba0*/  MOV R13, R4 ;  /* 0x00000004000d7202 */ /* 0x000fce0000000f00 */
[----:B------:R-:W-:Y:S05]  /*3bb0*/  WARPSYNC.COLLECTIVE R15, `(.L_x_9432) ;  /* 0x000000000f087348 */ /* 0x000fea0003c00000 */
[----:B------:R0:W1:Y:S02]  /*3bc0*/  SHFL.BFLY P6, R14, R13, R12, R11 ;  /* 0x0c00000c0d0e7389 */ /* 0x00006400000c000b */
[----:B01----:R-:W-:Y:S05]  /*3bd0*/  ENDCOLLECTIVE ;  /* 0x000000000000791b */ /* 0x003fea0003800000 */
.L_x_9432:
[----:B------:R-:W-:Y:S05]  /*3be0*/  BRA `(.L_x_9433) ;  /* 0xffffffcc00f47947 */ /* 0x000fea000383ffff */
.L_x_9418:
[----:B---3--:R-:W-:Y:S01]  /*3bf0*/  HFMA2 R13, -RZ, RZ, 0, 0 ;  /* 0x00000000ff0d7431 */ /* 0x008fe200000001ff */
[----:B------:R-:W-:Y:S01]  /*3c00*/  MOV R12, 0x2 ;  /* 0x00000002000c7802 */ /* 0x000fe20000000f00 */
[----:B--2---:R-:W-:Y:S01]  /*3c10*/  IMAD.MOV.U32 R11, RZ, RZ, 0x1f ;  /* 0x0000001fff0b7424 */ /* 0x004fe200078e00ff */
[----:B------:R-:W-:-:S07]  /*3c20*/  MOV R15, 0xffffffff ;  /* 0xffffffff000f7802 */ /* 0x000fce0000000f00 */
[----:B01----:R-:W-:Y:S05]  /*3c30*/  WARPSYNC.COLLECTIVE R15, `(.L_x_9434) ;  /* 0x000000000f087348 */ /* 0x003fea0003c00000 */
[----:B------:R2:W3:Y:S02]  /*3c40*/  SHFL.BFLY P6, R14, R13, R12, R11 ;  /* 0x0c00000c0d0e7389 */ /* 0x0004e400000c000b */
[----:B0123--:R-:W-:Y:S05]  /*3c50*/  ENDCOLLECTIVE ;  /* 0x000000000000791b */ /* 0x00ffea0003800000 */
.L_x_9434:
[----:B------:R-:W-:Y:S02]  /*3c60*/  IMAD.MOV.U32 R12, RZ, RZ, 0x1 ;  /* 0x00000001ff0c7424 */ /* 0x000fe400078e00ff */
[----:B------:R-:W-:-:S05]  /*3c70*/  FADD.FTZ R2, RZ, R14 ;  /* 0x0000000eff027221 */ /* 0x000fca0000010000 */
[----:B------:R-:W-:-:S07]  /*3c80*/  MOV R13, R2 ;  /* 0x00000002000d7202 */ /* 0x000fce0000000f00 */
[----:B------:R-:W-:Y:S05]  /*3c90*/  WARPSYNC.COLLECTIVE R15, `(.L_x_9435) ;  /* 0x000000000f087348 */ /* 0x000fea0003c00000 */
[----:B------:R0:W1:Y:S02]  /*3ca0*/  SHFL.BFLY P6, R14, R13, R12, R11 ;  /* 0x0c00000c0d0e7389 */ /* 0x00006400000c000b */
[----:B01----:R-:W-:Y:S05]  /*3cb0*/  ENDCOLLECTIVE ;  /* 0x000000000000791b */ /* 0x003fea0003800000 */
.L_x_9435:
[----:B------:R-:W-:Y:S02]  /*3cc0*/  HFMA2 R13, -RZ, RZ, 0, 0 ;  /* 0x00000000ff0d7431 */ /* 0x000fe400000001ff */
[----:B------:R-:W-:Y:S01]  /*3cd0*/  IMAD.MOV.U32 R12, RZ, RZ, 0x2 ;  /* 0x00000002ff0c7424 */ /* 0x000fe200078e00ff */
[----:B------:R-:W-:-:S07]  /*3ce0*/  MOV R23, R14 ;  /* 0x0000000e00177202 */ /* 0x000fce0000000f00 */
[----:B------:R-:W-:Y:S05]  /*3cf0*/  WARPSYNC.COLLECTIVE R15, `(.L_x_9436) ;  /* 0x000000000f087348 */ /* 0x000fea0003c00000 */
[----:B------:R0:W1:Y:S02]  /*3d00*/  SHFL.BFLY P6, R14, R13, R12, R11 ;  /* 0x0c00000c0d0e7389 */ /* 0x00006400000c000b */
[----:B01----:R-:W-:Y:S05]  /*3d10*/  ENDCOLLECTIVE ;  /* 0x000000000000791b */ /* 0x003fea0003800000 */
.L_x_9436:
        /* <DEDUP_REMOVED lines=8> */
.L_x_9437:
[----:B------:R-:W-:Y:S02]  /*3da0*/  HFMA2 R13, -RZ, RZ, 0, 0 ;  /* 0x00000000ff0d7431 */ /* 0x000fe400000001ff */
[----:B------:R-:W-:Y:S01]  /*3db0*/  IMAD.MOV.U32 R12, RZ, RZ, 0x2 ;  /* 0x00000002ff0c7424 */ /* 0x000fe200078e00ff */
[----:B------:R-:W-:-:S07]  /*3dc0*/  MOV R20, R14 ;  /* 0x0000000e00147202 */ /* 0x000fce0000000f00 */
[----:B------:R-:W-:Y:S05]  /*3dd0*/  WARPSYNC.COLLECTIVE R15, `(.L_x_9438) ;  /* 0x000000000f087348 */ /* 0x000fea0003c00000 */
[----:B------:R0:W1:Y:S02]  /*3de0*/  SHFL.BFLY P6, R14, R13, R12, R11 ;  /* 0x0c00000c0d0e7389 */ /* 0x00006400000c000b */
[----:B01----:R-:W-:Y:S05]  /*3df0*/  ENDCOLLECTIVE ;  /* 0x000000000000791b */ /* 0x003fea0003800000 */
.L_x_9438:
        /* <DEDUP_REMOVED lines=8> */
.L_x_9439:
[----:B------:R-:W-:Y:S02]  /*3e80*/  HFMA2 R13, -RZ, RZ, 0, 0 ;  /* 0x00000000ff0d7431 */ /* 0x000fe400000001ff */
[----:B------:R-:W-:Y:S01]  /*3e90*/  IMAD.MOV.U32 R12, RZ, RZ, 0x2 ;  /* 0x00000002ff0c7424 */ /* 0x000fe200078e00ff */
[----:B------:R-:W-:-:S07]  /*3ea0*/  MOV R10, R14 ;  /* 0x0000000e000a7202 */ /* 0x000fce0000000f00 */
[----:B------:R-:W-:Y:S05]  /*3eb0*/  WARPSYNC.COLLECTIVE R15, `(.L_x_9440) ;  /* 0x000000000f087348 */ /* 0x000fea0003c00000 */
[----:B------:R0:W1:Y:S02]  /*3ec0*/  SHFL.BFLY P6, R14, R13, R12, R11 ;  /* 0x0c00000c0d0e7389 */ /* 0x00006400000c000b */
[----:B01----:R-:W-:Y:S05]  /*3ed0*/  ENDCOLLECTIVE ;  /* 0x000000000000791b */ /* 0x003fea0003800000 */
.L_x_9440:
        /* <DEDUP_REMOVED lines=8> */
.L_x_9441:
[----:B------:R-:W-:Y:S02]  /*3f60*/  HFMA2 R13, -RZ, RZ, 0, 0 ;  /* 0x00000000ff0d7431 */ /* 0x000fe400000001ff */
[----:B------:R-:W-:Y:S01]  /*3f70*/  IMAD.MOV.U32 R12, RZ, RZ, 0x2 ;  /* 0x00000002ff0c7424 */ /* 0x000fe200078e00ff */
[----:B------:R-:W-:-:S07]  /*3f80*/  MOV R0, R14 ;  /* 0x0000000e00007202 */ /* 0x000fce0000000f00 */
[----:B------:R-:W-:Y:S05]  /*3f90*/  WARPSYNC.COLLECTIVE R15, `(.L_x_9442) ;  /* 0x000000000f087348 */ /* 0x000fea0003c00000 */
[----:B------:R0:W1:Y:S02]  /*3fa0*/  SHFL.BFLY P6, R14, R13, R12, R11 ;  /* 0x0c00000c0d0e7389 */ /* 0x00006400000c000b */
[----:B01----:R-:W-:Y:S05]  /*3fb0*/  ENDCOLLECTIVE ;  /* 0x000000000000791b */ /* 0x003fea0003800000 */
.L_x_9442:
        /* <DEDUP_REMOVED lines=8> */
.L_x_9443:
[----:B------:R-:W-:Y:S02]  /*4040*/  HFMA2 R13, -RZ, RZ, 0, 0 ;  /* 0x00000000ff0d7431 */ /* 0x000fe400000001ff */
[----:B------:R-:W-:Y:S01]  /*4050*/  IMAD.MOV.U32 R12, RZ, RZ, 0x2 ;  /* 0x00000002ff0c7424 */ /* 0x000fe200078e00ff */
[----:B------:R-:W-:-:S07]  /*4060*/  MOV R3, R14 ;  /* 0x0000000e00037202 */ /* 0x000fce0000000f00 */
[----:B------:R-:W-:Y:S05]  /*4070*/  WARPSYNC.COLLECTIVE R15, `(.L_x_9444) ;  /* 0x000000000f087348 */ /* 0x000fea0003c00000 */
[----:B------:R0:W1:Y:S02]  /*4080*/  SHFL.BFLY P6, R14, R13, R12, R11 ;  /* 0x0c00000c0d0e7389 */ /* 0x00006400000c000b */
[----:B01----:R-:W-:Y:S05]  /*4090*/  ENDCOLLECTIVE ;  /* 0x000000000000791b */ /* 0x003fea0003800000 */
.L_x_9444:
[----:B------:R-:W-:Y:S01]  /*40a0*/  FADD.FTZ R6, R6, R3 ;  /* 0x0000000306067221 */ /* 0x000fe20000010000 */
[----:B------:R-:W-:Y:S02]  /*40b0*/  HFMA2 R12, -RZ, RZ, 0, 5.9604644775390625e-08 ;  /* 0x00000001ff0c7431 */ /* 0x000fe400000001ff */
[----:B------:R-:W-:-:S05]  /*40c0*/  FADD.FTZ R25, RZ, R14 ;  /* 0x0000000eff197221 */ /* 0x000fca0000010000 */
[----:B------:R-:W-:-:S07]  /*40d0*/  MOV R13, R25 ;  /* 0x00000019000d7202 */ /* 0x000fce0000000f00 */
[----:B------:R-:W-:Y:S05]  /*40e0*/  WARPSYNC.COLLECTIVE R15, `(.L_x_9445) ;  /* 0x000000000f087348 */ /* 0x000fea0003c00000 */
[----:B------:R0:W1:Y:S02]  /*40f0*/  SHFL.BFLY P6, R14, R13, R12, R11 ;  /* 0x0c00000c0d0e7389 */ /* 0x00006400000c000b */
[----:B01----:R-:W-:Y:S05]  /*4100*/  ENDCOLLECTIVE ;  /* 0x000000000000791b */ /* 0x003fea0003800000 */
.L_x_9445:
[----:B------:R-:W-:Y:S01]  /*4110*/  HFMA2 R12, -RZ, RZ, 0, 1.1920928955078125e-07 ;  /* 0x00000002ff0c7431 */ /* 0x000fe200000001ff */
[----:B------:R-:W-:Y:S01]  /*4120*/  MOV R13, RZ ;  /* 0x000000ff000d7202 */ /* 0x000fe20000000f00 */
[----:B------:R-:W-:-:S07]  /*4130*/  IMAD.MOV.U32 R22, RZ, RZ, R14 ;  /* 0x000000ffff167224 */ /* 0x000fce00078e000e */
[----:B------:R-:W-:Y:S05]  /*4140*/  WARPSYNC.COLLECTIVE R15, `(.L_x_9446) ;  /* 0x000000000f087348 */ /* 0x000fea0003c00000 */
[----:B------:R0:W1:Y:S02]  /*4150*/  SHFL.BFLY P6, R14, R13, R12, R11 ;  /* 0x0c00000c0d0e7389 */ /* 0x00006400000c000b */
[----:B01----:R-:W-:Y:S05]  /*4160*/  ENDCOLLECTIVE ;  /* 0x000000000000791b */ /* 0x003fea0003800000 */
.L_x_9446:
        /* <DEDUP_REMOVED lines=8> */
.L_x_9447:
[----:B------:R-:W-:Y:S01]  /*41f0*/  HFMA2 R12, -RZ, RZ, 0, 1.1920928955078125e-07 ;  /* 0x00000002ff0c7431 */ /* 0x000fe200000001ff */
[----:B------:R-:W-:Y:S01]  /*4200*/  MOV R13, RZ ;  /* 0x000000ff000d7202 */ /* 0x000fe20000000f00 */
[----:B------:R-:W-:-:S07]  /*4210*/  IMAD.MOV.U32 R8, RZ, RZ, R14 ;  /* 0x000000ffff087224 */ /* 0x000fce00078e000e */
[----:B------:R-:W-:Y:S05]  /*4220*/  WARPSYNC.COLLECTIVE R15, `(.L_x_9448) ;  /* 0x000000000f087348 */ /* 0x000fea0003c00000 */
[----:B------:R0:W1:Y:S02]  /*4230*/  SHFL.BFLY P6, R14, R13, R12, R11 ;  /* 0x0c00000c0d0e7389 */ /* 0x00006400000c000b */
[----:B01----:R-:W-:Y:S05]  /*4240*/  ENDCOLLECTIVE ;  /* 0x000000000000791b */ /* 0x003fea0003800000 */
.L_x_9448:
[----:B------:R-:W-:Y:S01]  /*4250*/  FADD.FTZ R8, R21, R8 ;  /* 0x0000000815087221 */ /* 0x000fe20000010000 */
[----:B------:R-:W-:Y:S01]  /*4260*/  MOV R12, 0x1 ;  /* 0x00000001000c7802 */ /* 0x000fe20000000f00 */
[----:B------:R-:W-:-:S04]  /*4270*/  FADD.FTZ R9, RZ, R14 ;  /* 0x0000000eff097221 */ /* 0x000fc80000010000 */
[----:B------:R-:W-:-:S07]  /*4280*/  IMAD.MOV.U32 R13, RZ, RZ, R9 ;  /* 0x000000ffff0d7224 */ /* 0x000fce00078e0009 */
[----:B------:R-:W-:Y:S05]  /*4290*/  WARPSYNC.COLLECTIVE R15, `(.L_x_9449) ;  /* 0x000000000f087348 */ /* 0x000fea0003c00000 */
[----:B------:R0:W1:Y:S02]  /*42a0*/  SHFL.BFLY P6, R14, R13, R12, R11 ;  /* 0x0c00000c0d0e7389 */ /* 0x00006400000c000b */
[----:B01----:R-:W-:Y:S05]  /*42b0*/  ENDCOLLECTIVE ;  /* 0x000000000000791b */ /* 0x003fea0003800000 */
.L_x_9449:
[----:B------:R-:W-:Y:S02]  /*42c0*/  HFMA2 R12, -RZ, RZ, 0, 1.1920928955078125e-07 ;  /* 0x00000002ff0c7431 */ /* 0x000fe400000001ff */
[----:B------:R-:W-:Y:S01]  /*42d0*/  IMAD.MOV.U32 R13, RZ, RZ, RZ ;  /* 0x000000ffff0d7224 */ /* 0x000fe200078e00ff */
[----:B------:R-:W-:-:S07]  /*42e0*/  MOV R4, R14 ;  /* 0x0000000e00047202 */ /* 0x000fce0000000f00 */
[----:B------:R-:W-:Y:S05]  /*42f0*/  WARPSYNC.COLLECTIVE R15, `(.L_x_9450) ;  /* 0x000000000f087348 */ /* 0x000fea0003c00000 */
[----:B------:R0:W1:Y:S02]  /*4300*/  SHFL.BFLY P6, R14, R13, R12, R11 ;  /* 0x0c00000c0d0e7389 */ /* 0x00006400000c000b */
[----:B01----:R-:W-:Y:S05]  /*4310*/  ENDCOLLECTIVE ;  /* 0x000000000000791b */ /* 0x003fea0003800000 */
.L_x_9450:
        /* <DEDUP_REMOVED lines=8> */
.L_x_9451:
[----:B------:R-:W-:Y:S02]  /*43a0*/  HFMA2 R12, -RZ, RZ, 0, 1.1920928955078125e-07 ;  /* 0x00000002ff0c7431 */ /* 0x000fe400000001ff */
[----:B------:R-:W-:Y:S01]  /*43b0*/  IMAD.MOV.U32 R13, RZ, RZ, RZ ;  /* 0x000000ffff0d7224 */ /* 0x000fe200078e00ff */
[----:B------:R-:W-:-:S07]  /*43c0*/  MOV R2, R14 ;  /* 0x0000000e00027202 */ /* 0x000fce0000000f00 */
[----:B------:R-:W-:Y:S05]  /*43d0*/  WARPSYNC.COLLECTIVE R15, `(.L_x_9452) ;  /* 0x000000000f087348 */ /* 0x000fea0003c00000 */
[----:B------:R0:W1:Y:S02]  /*43e0*/  SHFL.BFLY P6, R14, R13, R12, R11 ;  /* 0x0c00000c0d0e7389 */ /* 0x00006400000c000b */
[----:B01----:R-:W-:Y:S05]  /*43f0*/  ENDCOLLECTIVE ;  /* 0x000000000000791b */ /* 0x003fea0003800000 */
.L_x_9452:
        /* <DEDUP_REMOVED lines=8> */
.L_x_9453:
[----:B------:R-:W-:Y:S02]  /*4480*/  HFMA2 R12, -RZ, RZ, 0, 1.1920928955078125e-07 ;  /* 0x00000002ff0c7431 */ /* 0x000fe400000001ff */
[----:B------:R-:W-:Y:S01]  /*4490*/  IMAD.MOV.U32 R13, RZ, RZ, RZ ;  /* 0x000000ffff0d7224 */ /* 0x000fe200078e00ff */
[----:B------:R-:W-:-:S07]  /*44a0*/  MOV R0, R14 ;  /* 0x0000000e00007202 */ /* 0x000fce0000000f00 */
[----:B------:R-:W-:Y:S05]  /*44b0*/  WARPSYNC.COLLECTIVE R15, `(.L_x_9454) ;  /* 0x000000000f087348 */ /* 0x000fea0003c00000 */
[----:B------:R0:W1:Y:S02]  /*44c0*/  SHFL.BFLY P6, R14, R13, R12, R11 ;  /* 0x0c00000c0d0e7389 */ /* 0x00006400000c000b */
[----:B01----:R-:W-:Y:S05]  /*44d0*/  ENDCOLLECTIVE ;  /* 0x000000000000791b */ /* 0x003fea0003800000 */
.L_x_9454:
        /* <DEDUP_REMOVED lines=8> */
.L_x_9455:
[----:B------:R-:W-:Y:S01]  /*4560*/  MOV R13, RZ ;  /* 0x000000ff000d7202 */ /* 0x000fe20000000f00 */
[----:B------:R-:W-:Y:S02]  /*4570*/  IMAD.MOV.U32 R12, RZ, RZ, 0x2 ;  /* 0x00000002ff0c7424 */ /* 0x000fe400078e00ff */
[----:B------:R-:W-:-:S07]  /*4580*/  FADD.FTZ R3, R24, R14 ;  /* 0x0000000e18037221 */ /* 0x000fce0000010000 */
[----:B------:R-:W-:Y:S05]  /*4590*/  WARPSYNC.COLLECTIVE R15, `(.L_x_9456) ;  /* 0x000000000f087348 */ /* 0x000fea0003c00000 */
[----:B------:R0:W1:Y:S02]  /*45a0*/  SHFL.BFLY P6, R14, R13, R12, R11 ;  /* 0x0c00000c0d0e7389 */ /* 0x00006400000c000b */
[----:B01----:R-:W-:Y:S05]  /*45b0*/  ENDCOLLECTIVE ;  /* 0x000000000000791b */ /* 0x003fea0003800000 */
.L_x_9456:
[----:B------:R-:W-:Y:S01]  /*45c0*/  IMAD.MOV.U32 R12, RZ, RZ, 0x1 ;  /* 0x00000001ff0c7424 */ /* 0x000fe200078e00ff */
[----:B------:R-:W-:-:S05]  /*45d0*/  MOV R26, R14 ;  /* 0x0000000e001a7202 */ /* 0x000fca0000000f00 */
[----:B------:R-:W-:-:S05]  /*45e0*/  FADD.FTZ R26, RZ, R26 ;  /* 0x0000001aff1a7221 */ /* 0x000fca0000010000 */
[----:B------:R-:W-:-:S07]  /*45f0*/  MOV R13, R26 ;  /* 0x0000001a000d7202 */ /* 0x000fce0000000f00 */
[----:B------:R-:W-:Y:S05]  /*4600*/  WARPSYNC.COLLECTIVE R15, `(.L_x_9457) ;  /* 0x000000000f087348 */ /* 0x000fea0003c00000 */
[----:B------:R0:W1:Y:S02]  /*4610*/  SHFL.BFLY P6, R14, R13, R12, R11 ;  /* 0x0c00000c0d0e7389 */ /* 0x00006400000c000b */
[----:B01----:R-:W-:Y:S05]  /*4620*/  ENDCOLLECTIVE ;  /* 0x000000000000791b */ /* 0x003fea0003800000 */
.L_x_9457:
[----:B------:R-:W-:Y:S02]  /*4630*/  HFMA2 R13, -RZ, RZ, 0, 0 ;  /* 0x00000000ff0d7431 */ /* 0x000fe400000001ff */
[----:B------:R-:W-:Y:S01]  /*4640*/  IMAD.MOV.U32 R12, RZ, RZ, 0x2 ;  /* 0x00000002ff0c7424 */ /* 0x000fe200078e00ff */
[----:B------:R-:W-:-:S07]  /*4650*/  MOV R21, R14 ;  /* 0x0000000e00157202 */ /* 0x000fce0000000f00 */
[----:B------:R-:W-:Y:S05]  /*4660*/  WARPSYNC.COLLECTIVE R15, `(.L_x_9458) ;  /* 0x000000000f087348 */ /* 0x000fea0003c00000 */
[----:B------:R0:W1:Y:S02]  /*4670*/  SHFL.BFLY P6, R14, R13, R12, R11 ;  /* 0x0c00000c0d0e7389 */ /* 0x00006400000c000b */
[----:B01----:R-:W-:Y:S05]  /*4680*/  ENDCOLLECTIVE ;  /* 0x000000000000791b */ /* 0x003fea0003800000 */
.L_x_9458:
[----:B------:R-:W-:Y:S01]  /*4690*/  FADD.FTZ R21, R26, R21 ;  /* 0x000000151a157221 */ /* 0x000fe20000010000 */
[----:B------:R-:W-:Y:S01]  /*46a0*/  MOV R12, 0x1 ;  /* 0x00000001000c7802 */ /* 0x000fe20000000f00 */
[----:B------:R-:W-:-:S07]  /*46b0*/  FADD.FTZ R13, RZ, R14 ;  /* 0x0000000eff0d7221 */ /* 0x000fce0000010000 */
[----:B------:R-:W-:Y:S05]  /*46c0*/  WARPSYNC.COLLECTIVE R15, `(.L_x_9459) ;  /* 0x000000000f087348 */ /* 0x000fea0003c00000 */
[----:B------:R0:W1:Y:S02]  /*46d0*/  SHFL.BFLY P6, R14, R13, R12, R11 ;  /* 0x0c00000c0d0e7389 */ /* 0x00006400000c000b */
[----:B01----:R-:W-:Y:S05]  /*46e0*/  ENDCOLLECTIVE ;  /* 0x000000000000791b */ /* 0x003fea0003800000 */
.L_x_9459:
[----:B------:R-:W-:Y:S01]  /*46f0*/  HFMA2 R12, -RZ, RZ, 0, 1.1920928955078125e-07 ;  /* 0x00000002ff0c7431 */ /* 0x000fe200000001ff */
[----:B------:R-:W-:-:S05]  /*4700*/  MOV R25, R14 ;  /* 0x0000000e00197202 */ /* 0x000fca0000000f00 */
[----:B------:R-:W-:Y:S01]  /*4710*/  FADD.FTZ R25, R13, R25 ;  /* 0x000000190d197221 */ /* 0x000fe20000010000 */
[----:B------:R-:W-:-:S07]  /*4720*/  IMAD.MOV.U32 R13, RZ, RZ, RZ ;  /* 0x000000ffff0d7224 */ /* 0x000fce00078e00ff */
[----:B------:R-:W-:Y:S05]  /*4730*/  WARPSYNC.COLLECTIVE R15, `(.L_x_9460) ;  /* 0x000000000f087348 */ /* 0x000fea0003c00000 */
[----:B------:R0:W1:Y:S02]  /*4740*/  SHFL.BFLY P6, R14, R13, R12, R11 ;  /* 0x0c00000c0d0e7389 */ /* 0x00006400000c000b */
[----:B01----:R-:W-:Y:S05]  /*4750*/  ENDCOLLECTIVE ;  /* 0x000000000000791b */ /* 0x003fea0003800000 */
.L_x_9460:
[----:B------:R-:W-:Y:S01]  /*4760*/  HFMA2 R12, -RZ, RZ, 0, 5.9604644775390625e-08 ;  /* 0x00000001ff0c7431 */ /* 0x000fe200000001ff */
[----:B------:R-:W-:-:S05]  /*4770*/  MOV R9, R14 ;  /* 0x0000000e00097202 */ /* 0x000fca0000000f00 */
[----:B------:R-:W-:-:S04]  /*4780*/  FADD.FTZ R9, RZ, R9 ;  /* 0x00000009ff097221 */ /* 0x000fc80000010000 */
[----:B------:R-:W-:-:S07]  /*4790*/  IMAD.MOV.U32 R13, RZ, RZ, R9 ;  /* 0x000000ffff0d7224 */ /* 0x000fce00078e0009 */
[----:B------:R-:W-:Y:S05]  /*47a0*/  WARPSYNC.COLLECTIVE R15, `(.L_x_9461) ;  /* 0x000000000f087348 */ /* 0x000fea0003c00000 */
[----:B------:R0:W1:Y:S02]  /*47b0*/  SHFL.BFLY P6, R14, R13, R12, R11 ;  /* 0x0c00000c0d0e7389 */ /* 0x00006400000c000b */
[----:B01----:R-:W-:Y:S05]  /*47c0*/  ENDCOLLECTIVE ;  /* 0x000000000000791b */ /* 0x003fea0003800000 */
.L_x_9461:
[----:B------:R-:W-:Y:S01]  /*47d0*/  MOV R5, R14 ;  /* 0x0000000e00057202 */ /* 0x000fe20000000f00 */
[----:B------:R-:W-:Y:S06]  /*47e0*/  BRA `(.L_x_9462) ;  /* 0xffffffe400c07947 */ /* 0x000fec000383ffff */
.L_x_9463:
        /* <DEDUP_REMOVED lines=9> */
.L_x_27420:


//--------------------- .text._ZN4vllm25paged_attention_v2_kernelI13__nv_bfloat16hLi96ELi32ELi128ELNS_18Fp8KVCacheDataTypeE1ELb1ELi512EEEvPfS3_PT_PKS4_PKT0_SA_ifPKiSC_iPKfiiiSE_SE_iiiii --------------------------
	.section	.text._ZN4vllm25paged_attention_v2_kernelI13__nv_bfloat16hLi96ELi32ELi128ELNS_18Fp8KVCacheDataTypeE1ELb1ELi512EEEvPfS3_PT_PKS4_PKT0_SA_ifPKiSC_iPKfiiiSE_SE_iiiii,"ax",@progbits
	.align	128
        .global         _ZN4vllm25paged_attention_v2_kernelI13__nv_bfloat16hLi96ELi32ELi128ELNS_18Fp8KVCacheDataTypeE1ELb1ELi512EEEvPfS3_PT_PKS4_PKT0_SA_ifPKiSC_iPKfiiiSE_SE_iiiii
        .type           _ZN4vllm25paged_attention_v2_kernelI13__nv_bfloat16hLi96ELi32ELi128ELNS_18Fp8KVCacheDataTypeE1ELb1ELi512EEEvPfS3_PT_PKS4_PKT0_SA_ifPKiSC_iPKfiiiSE_SE_iiiii,@function
        .size           _ZN4vllm25paged_attention_v2_kernelI13__nv_bfloat16hLi96ELi32ELi128ELNS_18Fp8KVCacheDataTypeE1ELb1ELi512EEEvPfS3_PT_PKS4_PKT0_SA_ifPKiSC_iPKfiiiSE_SE_iiiii,(.L_x_27421 - _ZN4vllm25paged_attention_v2_kernelI13__nv_bfloat16hLi96ELi32ELi128ELNS_18Fp8KVCacheDataTypeE1ELb1ELi512EEEvPfS3_PT_PKS4_PKT0_SA_ifPKiSC_iPKfiiiSE_SE_iiiii)
        .other          _ZN4vllm25paged_attention_v2_kernelI13__nv_bfloat16hLi96ELi32ELi128ELNS_18Fp8KVCacheDataTypeE1ELb1ELi512EEEvPfS3_PT_PKS4_PKT0_SA_ifPKiSC_iPKfiiiSE_SE_iiiii,@"STO_CUDA_ENTRY STV_DEFAULT"
_ZN4vllm25paged_attention_v2_kernelI13__nv_bfloat16hLi96ELi32ELi128ELNS_18Fp8KVCacheDataTypeE1ELb1ELi512EEEvPfS3_PT_PKS4_PKT0_SA_ifPKiSC_iPKfiiiSE_SE_iiiii:
.text._ZN4vllm25paged_attention_v2_kernelI13__nv_bfloat16hLi96ELi32ELi128ELNS_18Fp8KVCacheDataTypeE1ELb1ELi512EEEvPfS3_PT_PKS4_PKT0_SA_ifPKiSC_iPKfiiiSE_SE_iiiii:
        /* <DEDUP_REMOVED lines=109> */
.L_x_9464:
        /* <DEDUP_REMOVED lines=26> */
.L_x_9468:
        /* <DEDUP_REMOVED lines=38> */
.L_x_9466:
[----:B------:R-:W-:Y:S05]  /*0ad0*/  BSYNC.RECONVERGENT B6 ;  /* 0x0000000000067941 */ /* 0x000fea0003800200 */
.L_x_9465:
        /* <DEDUP_REMOVED lines=14> */
.L_x_9511:
        /* <DEDUP_REMOVED lines=41> */
.L_x_9474:
        /* <DEDUP_REMOVED lines=11> */
.L_x_9473:
[----:B------:R-:W-:Y:S05]  /*0f00*/  BSYNC.RECONVERGENT B1 ;  /* 0x0000000000017941 */ /* 0x000fea0003800200 */
.L_x_9472:
        /* <DEDUP_REMOVED lines=12> */
.L_x_9477:
        /* <DEDUP_REMOVED lines=100> */
.L_x_9476:
[----:B------:R-:W-:Y:S05]  /*1610*/  BSYNC.RECONVERGENT B1 ;  /* 0x0000000000017941 */ /* 0x000fea0003800200 */
.L_x_9475:
        /* <DEDUP_REMOVED lines=55> */
.L_x_9479:
[----:B------:R-:W-:Y:S05]  /*1990*/  BSYNC.RECONVERGENT B1 ;  /* 0x0000000000017941 */ /* 0x000fea0003800200 */
.L_x_9478:
        /* <DEDUP_REMOVED lines=26> */
.L_x_9471:
[----:B------:R-:W-:Y:S05]  /*1b40*/  BSYNC.RECONVERGENT B0 ;  /* 0x0000000000007941 */ /* 0x000fea0003800200 */
.L_x_9470:
        /* <DEDUP_REMOVED lines=41> */
.L_x_9484:
[----:B------:R-:W1:Y:S01]  /*1de0*/  LDS R14, [R11] ;  /* 0x000000000b0e7984 */ /* 0x000e620000000800 */
[----:B------:R-:W-:-:S04]  /*1df0*/  IADD3 R13, PT, PT, R13, 0x1, RZ ;  /* 0x000000010d0d7810 */ /* 0x000fc80007ffe0ff */
[----:B------:R-:W-:Y:S01]  /*1e00*/  ISETP.NE.AND P0, PT, R13, RZ, PT ;  /* 0x000000ff0d00720c */ /* 0x000fe20003f05270 */
[----:B-1----:R-:W-:-:S05]  /*1e10*/  FMUL.FTZ R14, R14, R7 ;  /* 0x000000070e0e7220 */ /* 0x002fca0000410000 */
[----:B------:R1:W-:Y:S02]  /*1e20*/  STS [R11], R14 ;  /* 0x0000000e0b007388 */ /* 0x0003e40000000800 */
[----:B-1----:R-:W-:-:S05]  /*1e30*/  IADD3 R11, PT, PT, R11, 0x200, RZ ;  /* 0x000002000b0b7810 */ /* 0x002fca0007ffe0ff */
[----:B------:R-:W-:Y:S05]  /*1e40*/  @P0 BRA `(.L_x_9484) ;  /* 0xfffffffc00e40947 */ /* 0x000fea000383ffff */
.L_x_9483:
[----:B------:R-:W-:Y:S05]  /*1e50*/  BSYNC.RECONVERGENT B1 ;  /* 0x0000000000017941 */ /* 0x000fea0003800200 */
.L_x_9482:
        /* <DEDUP_REMOVED lines=12> */
.L_x_9487:
        /* <DEDUP_REMOVED lines=52> */
.L_x_9486:
[----:B------:R-:W-:Y:S05]  /*2260*/  BSYNC.RECONVERGENT B1 ;  /* 0x0000000000017941 */ /* 0x000fea0003800200 */
.L_x_9485:
        /* <DEDUP_REMOVED lines=31> */
.L_x_9489:
[----:B------:R-:W-:Y:S05]  /*2460*/  BSYNC.RECONVERGENT B1 ;  /* 0x0000000000017941 */ /* 0x000fea0003800200 */
.L_x_9488:
        /* <DEDUP_REMOVED lines=14> */
.L_x_9481:
[----:B------:R-:W-:Y:S05]  /*2550*/  BSYNC.RECONVERGENT B0 ;  /* 0x0000000000007941 */ /* 0x000fea0003800200 */
.L_x_9480:
        /* <DEDUP_REMOVED lines=18> */
.L_x_9491:
[----:B------:R-:W-:Y:S05]  /*2680*/  BSYNC.RECONVERGENT B0 ;  /* 0x0000000000007941 */ /* 0x000fea0003800200 */
.L_x_9490:
        /* <DEDUP_REMOVED lines=27> */
.L_x_9495:
        /* <DEDUP_REMOVED lines=34> */
.L_x_9494:
        /* <DEDUP_REMOVED lines=16> */
.L_x_9493:
[----:B------:R-:W-:Y:S05]  /*2b60*/  BSYNC.RECONVERGENT B6 ;  /* 0x0000000000067941 */ /* 0x000fea0003800200 */
.L_x_9492:
        /* <DEDUP_REMOVED lines=50> */
.L_x_9536:
        /* <DEDUP_REMOVED lines=33> */
.L_x_9498:
[----:B------:R-:W-:Y:S05]  /*30a0*/  BSYNC.RECONVERGENT B0 ;  /* 0x0000000000007941 */ /* 0x000fea0003800200 */
.L_x_9497:
        /* <DEDUP_REMOVED lines=27> */
.L_x_9500:
[----:B------:R-:W-:Y:S05]  /*3260*/  BSYNC.RECONVERGENT B0 ;  /* 0x0000000000007941 */ /* 0x000fea0003800200 */
.L_x_9499:
        /* <DEDUP_REMOVED lines=15> */
.L_x_9502:
[----:B------:R-:W-:Y:S05]  /*3360*/  BSYNC.RECONVERGENT B0 ;  /* 0x0000000000007941 */ /* 0x000fea0003800200 */
.L_x_9501:
        /* <DEDUP_REMOVED lines=27> */
.L_x_9504:
[----:B------:R-:W-:Y:S05]  /*3520*/  BSYNC.RECONVERGENT B0 ;  /* 0x0000000000007941 */ /* 0x000fea0003800200 */
.L_x_9503:
        /* <DEDUP_REMOVED lines=38> */
.L_x_9467:
        /* <DEDUP_REMOVED lines=16> */
.L_x_9505:
[----:B------:R-:W-:Y:S05]  /*3890*/  EXIT ;  /* 0x000000000000794d */ /* 0x000fea0003800000 */
.L_x_9469:
[----:B------:R-:W-:Y:S01]  /*38a0*/  HFMA2 R12, -RZ, RZ, 0, 9.5367431640625e-07 ;  /* 0x00000010ff0c7431 */ /* 0x000fe200000001ff */
[----:B------:R-:W-:Y:S01]  /*38b0*/  MOV R11, 0x1f ;  /* 0x0000001f000b7802 */ /* 0x000fe20000000f00 */
[----:B------:R-:W-:-:S07]  /*38c0*/  IMAD.MOV.U32 R15, RZ, RZ, -0x1 ;  /* 0xffffffffff0f7424 */ /* 0x000fce00078e00ff */
[----:B------:R-:W-:Y:S05]  /*38d0*/  WARPSYNC.COLLECTIVE R15, `(.L_x_9506) ;  /* 0x000000000f087348 */ /* 0x000fea0003c00000 */
[----:B------:R0:W1:Y:S02]  /*38e0*/  SHFL.BFLY P6, R14, R13, R12, R11 ;  /* 0x0c00000c0d0e7389 */ /* 0x00006400000c000b */
[----:B01----:R-:W-:Y:S05]  /*38f0*/  ENDCOLLECTIVE ;  /* 0x000000000000791b */ /* 0x003fea0003800000 */
.L_x_9506:
[----:B------:R-:W-:Y:S01]  /*3900*/  HFMA2 R12, -RZ, RZ, 0, 4.76837158203125e-07 ;  /* 0x00000008ff0c7431 */ /* 0x000fe200000001ff */
[----:B------:R-:W-:-:S04]  /*3910*/  FMNMX.FTZ R0, R14, -3.40282346638528859812e+38, !PT ;  /* 0xff7fffff0e007809 */ /* 0x000fc80007810000 */
[----:B------:R-:W-:-:S07]  /*3920*/  MOV R13, R0 ;  /* 0x00000000000d7202 */ /* 0x000fce0000000f00 */
[----:B------:R-:W-:Y:S05]  /*3930*/  WARPSYNC.COLLECTIVE R15, `(.L_x_9507) ;  /* 0x000000000f087348 */ /* 0x000fea0003c00000 */
[----:B------:R0:W1:Y:S02]  /*3940*/  SHFL.BFLY P6, R14, R13, R12, R11 ;  /* 0x0c00000c0d0e7389 */ /* 0x00006400000c000b */
[----:B01----:R-:W-:Y:S05]  /*3950*/  ENDCOLLECTIVE ;  /* 0x000000000000791b */ /* 0x003fea0003800000 */
.L_x_9507:
[----:B------:R-:W-:Y:S02]  /*3960*/  MOV R12, 0x4 ;  /* 0x00000004000c7802 */ /* 0x000fe40000000f00 */
[----:B------:R-:W-:-:S05]  /*3970*/  FMNMX.FTZ R2, R0, R14, !PT ;  /* 0x0000000e00027209 */ /* 0x000fca0007810000 */
[----:B------:R-:W-:-:S07]  /*3980*/  IMAD.MOV.U32 R13, RZ, RZ, R2 ;  /* 0x000000ffff0d7224 */ /* 0x000fce00078e0002 */
[----:B------:R-:W-:Y:S05]  /*3990*/  WARPSYNC.COLLECTIVE R15, `(.L_x_9508) ;  /* 0x000000000f087348 */ /* 0x000fea0003c00000 */
[----:B------:R0:W1:Y:S02]  /*39a0*/  SHFL.BFLY P6, R14, R13, R12, R11 ;  /* 0x0c00000c0d0e7389 */ /* 0x00006400000c000b */
[----:B01----:R-:W-:Y:S05]  /*39b0*/  ENDCOLLECTIVE ;  /* 0x000000000000791b */ /* 0x003fea0003800000 */
.L_x_9508:
[----:B------:R-:W-:Y:S01]  /*39c0*/  IMAD.MOV.U32 R12, RZ, RZ, 0x2 ;  /* 0x00000002ff0c7424 */ /* 0x000fe200078e00ff */
[----:B------:R-:W-:-:S04]  /*39d0*/  FMNMX.FTZ R3, R2, R14, !PT ;  /* 0x0000000e02037209 */ /* 0x000fc80007810000 */
[----:B------:R-:W-:-:S07]  /*39e0*/  MOV R13, R3 ;  /* 0x00000003000d7202 */ /* 0x000fce0000000f00 */
[----:B------:R-:W-:Y:S05]  /*39f0*/  WARPSYNC.COLLECTIVE R15, `(.L_x_9509) ;  /* 0x000000000f087348 */ /* 0x000fea0003c00000 */
[----:B------:R0:W1:Y:S02]  /*3a00*/  SHFL.BFLY P6, R14, R13, R12, R11 ;  /* 0x0c00000c0d0e7389 */ /* 0x00006400000c000b */
[----:B01----:R-:W-:Y:S05]  /*3a10*/  ENDCOLLECTIVE ;  /* 0x000000000000791b */ /* 0x003fea0003800000 */
.L_x_9509:
[----:B------:R-:W-:Y:S01]  /*3a20*/  HFMA2 R12, -RZ, RZ, 0, 5.9604644775390625e-08 ;  /* 0x00000001ff0c7431 */ /* 0x000fe200000001ff */
[----:B------:R-:W-:-:S04]  /*3a30*/  FMNMX.FTZ R4, R3, R14, !PT ;  /* 0x0000000e03047209 */ /* 0x000fc80007810000 */
[----:B------:R-:W-:-:S07]  /*3a40*/  MOV R13, R4 ;  /* 0x00000004000d7202 */ /* 0x000fce0000000f00 */
[----:B------:R-:W-:Y:S05]  /*3a50*/  WARPSYNC.COLLECTIVE R15, `(.L_x_9510) ;  /* 0x000000000f087348 */ /* 0x000fea0003c00000 */
[----:B------:R0:W1:Y:S02]  /*3a60*/  SHFL.BFLY P6, R14, R13, R12, R11 ;  /* 0x0c00000c0d0e7389 */ /* 0x00006400000c000b */
[----:B01----:R-:W-:Y:S05]  /*3a70*/  ENDCOLLECTIVE ;  /* 0x000000000000791b */ /* 0x003fea0003800000 */
.L_x_9510:
[----:B------:R-:W-:Y:S05]  /*3a80*/  BRA `(.L_x_9511) ;  /* 0xffffffd0004c7947 */ /* 0x000fea000383ffff */
.L_x_9496:
[----:B--2---:R-:W-:Y:S02]  /*3a90*/  HFMA2 R11, -RZ, RZ, 0, 1.847743988037109375e-06 ;  /* 0x0000001fff0b7431 */ /* 0x004fe400000001ff */
[----:B---3--:R-:W-:Y:S01]  /*3aa0*/  IMAD.MOV.U32 R13, RZ, RZ, RZ ;  /* 0x000000ffff0d7224 */ /* 0x008fe200078e00ff */
[----:B------:R-:W-:Y:S01]  /*3ab0*/  MOV R12, 0x2 ;  /* 0x00000002000c7802 */ /* 0x000fe20000000f00 */
[----:B------:R-:W-:-:S07]  /*3ac0*/  IMAD.MOV.U32 R15, RZ, RZ, -0x1 ;  /* 0xffffffffff0f7424 */ /* 0x000fce00078e00ff */
[----:B01----:R-:W-:Y:S05]  /*3ad0*/  WARPSYNC.COLLECTIVE R15, `(.L_x_9512) ;  /* 0x000000000f087348 */ /* 0x003fea0003c00000 */
[----:B------:R2:W3:Y:S02]  /*3ae0*/  SHFL.BFLY P6, R14, R13, R12, R11 ;  /* 0x0c00000c0d0e7389 */ /* 0x0004e400000c000b */
[----:B0123--:R-:W-:Y:S05]  /*3af0*/  ENDCOLLECTIVE ;  /* 0x000000000000791b */ /* 0x00ffea0003800000 */
.L_x_9512:
[----:B------:R-:W-:Y:S02]  /*3b00*/  HFMA2 R12, -RZ, RZ, 0, 5.9604644775390625e-08 ;  /* 0x00000001ff0c7431 */ /* 0x000fe400000001ff */
[----:B------:R-:W-:-:S05]  /*3b10*/  FADD.FTZ R2, RZ, R14 ;  /* 0x0000000eff027221 */ /* 0x000fca0000010000 */
[----:B------:R-:W-:-:S07]  /*3b20*/  MOV R13, R2 ;  /* 0x00000002000d7202 */ /* 0x000fce0000000f00 */
[----:B------:R-:W-:Y:S05]  /*3b30*/  WARPSYNC.COLLECTIVE R15, `(.L_x_9513) ;  /* 0x000000000f087348 */ /* 0x000fea0003c00000 */
[----:B------:R0:W1:Y:S02]  /*3b40*/  SHFL.BFLY P6, R14, R13, R12, R11 ;  /* 0x0c00000c0d0e7389 */ /* 0x00006400000c000b */
[----:B01----:R-:W-:Y:S05]  /*3b50*/  ENDCOLLECTIVE ;  /* 0x000000000000791b */ /* 0x003fea0003800000 */
.L_x_9513:
[----:B------:R-:W-:Y:S01]  /*3b60*/  HFMA2 R12, -RZ, RZ, 0, 1.1920928955078125e-07 ;  /* 0x00000002ff0c7431 */ /* 0x000fe200000001ff */
[----:B------:R-:W-:Y:S01]  /*3b70*/  MOV R13, RZ ;  /* 0x000000ff000d7202 */ /* 0x000fe20000000f00 */
[----:B------:R-:W-:-:S07]  /*3b80*/  IMAD.MOV.U32 R5, RZ, RZ, R14 ;  /* 0x000000ffff057224 */ /* 0x000fce00078e000e */
[----:B------:R-:W-:Y:S05]  /*3b90*/  WARPSYNC.COLLECTIVE R15, `(.L_x_9514) ;  /* 0x000000000f087348 */ /* 0x000fea0003c00000 */
[----:B------:R0:W1:Y:S02]  /*3ba0*/  SHFL.BFLY P6, R14, R13, R12, R11 ;  /* 0x0c00000c0d0e7389 */ /* 0x00006400000c000b */
[----:B01----:R-:W-:Y:S05]  /*3bb0*/  ENDCOLLECTIVE ;  /* 0x000000000000791b */ /* 0x003fea0003800000 */
.L_x_9514:
        /* <DEDUP_REMOVED lines=8> */
.L_x_9515:
[----:B------:R-:W-:Y:S01]  /*3c40*/  HFMA2 R12, -RZ, RZ, 0, 1.1920928955078125e-07 ;  /* 0x00000002ff0c7431 */ /* 0x000fe200000001ff */
[----:B------:R-:W-:Y:S01]  /*3c50*/  MOV R13, RZ ;  /* 0x000000ff000d7202 */ /* 0x000fe20000000f00 */
[----:B------:R-:W-:-:S07]  /*3c60*/  IMAD.MOV.U32 R9, RZ, RZ, R14 ;  /* 0x000000ffff097224 */ /* 0x000fce00078e000e */
[----:B------:R-:W-:Y:S05]  /*3c70*/  WARPSYNC.COLLECTIVE R15, `(.L_x_9516) ;  /* 0x000000000f087348 */ /* 0x000fea0003c00000 */
[----:B------:R0:W1:Y:S02]  /*3c80*/  SHFL.BFLY P6, R14, R13, R12, R11 ;  /* 0x0c00000c0d0e7389 */ /* 0x00006400000c000b */
[----:B01----:R-:W-:Y:S05]  /*3c90*/  ENDCOLLECTIVE ;  /* 0x000000000000791b */ /* 0x003fea0003800000 */
.L_x_9516:
        /* <DEDUP_REMOVED lines=8> */
.L_x_9517:
[----:B------:R-:W-:Y:S01]  /*3d20*/  HFMA2 R12, -RZ, RZ, 0, 1.1920928955078125e-07 ;  /* 0x00000002ff0c7431 */ /* 0x000fe200000001ff */
[----:B------:R-:W-:Y:S01]  /*3d30*/  MOV R13, RZ ;  /* 0x000000ff000d7202 */ /* 0x000fe20000000f00 */
[----:B------:R-:W-:-:S07]  /*3d40*/  IMAD.MOV.U32 R8, RZ, RZ, R14 ;  /* 0x000000ffff087224 */ /* 0x000fce00078e000e */
[----:B------:R-:W-:Y:S05]  /*3d50*/  WARPSYNC.COLLECTIVE R15, `(.L_x_9518) ;  /* 0x000000000f087348 */ /* 0x000fea0003c00000 */
[----:B------:R0:W1:Y:S02]  /*3d60*/  SHFL.BFLY P6, R14, R13, R12, R11 ;  /* 0x0c00000c0d0e7389 */ /* 0x00006400000c000b */
[----:B01----:R-:W-:Y:S05]  /*3d70*/  ENDCOLLECTIVE ;  /* 0x000000000000791b */ /* 0x003fea0003800000 */
.L_x_9518:
[----:B------:R-:W-:Y:S01]  /*3d80*/  FADD.FTZ R8, R3, R8 ;  /* 0x0000000803087221 */ /* 0x000fe20000010000 */
[----:B------:R-:W-:Y:S01]  /*3d90*/  MOV R12, 0x1 ;  /* 0x00000001000c7802 */ /* 0x000fe20000000f00 */
[----:B------:R-:W-:-:S04]  /*3da0*/  FADD.FTZ R27, RZ, R14 ;  /* 0x0000000eff1b7221 */ /* 0x000fc80000010000 */
[----:B------:R-:W-:-:S07]  /*3db0*/  IMAD.MOV.U32 R13, RZ, RZ, R27 ;  /* 0x000000ffff0d7224 */ /* 0x000fce00078e001b */
[----:B------:R-:W-:Y:S05]  /*3dc0*/  WARPSYNC.COLLECTIVE R15, `(.L_x_9519) ;  /* 0x000000000f087348 */ /* 0x000fea0003c00000 */
[----:B------:R0:W1:Y:S02]  /*3dd0*/  SHFL.BFLY P6, R14, R13, R12, R11 ;  /* 0x0c00000c0d0e7389 */ /* 0x00006400000c000b */
[----:B01----:R-:W-:Y:S05]  /*3de0*/  ENDCOLLECTIVE ;  /* 0x000000000000791b */ /* 0x003fea0003800000 */
.L_x_9519:
[----:B------:R-:W-:Y:S02]  /*3df0*/  HFMA2 R12, -RZ, RZ, 0, 1.1920928955078125e-07 ;  /* 0x00000002ff0c7431 */ /* 0x000fe400000001ff */
[----:B------:R-:W-:Y:S01]  /*3e00*/  IMAD.MOV.U32 R13, RZ, RZ, RZ ;  /* 0x000000ffff0d7224 */ /* 0x000fe200078e00ff */
[----:B------:R-:W-:-:S07]  /*3e10*/  MOV R24, R14 ;  /* 0x0000000e00187202 */ /* 0x000fce0000000f00 */
[----:B------:R-:W-:Y:S05]  /*3e20*/  WARPSYNC.COLLECTIVE R15, `(.L_x_9520) ;  /* 0x000000000f087348 */ /* 0x000fea0003c00000 */
[----:B------:R0:W1:Y:S02]  /*3e30*/  SHFL.BFLY P6, R14, R13, R12, R11 ;  /* 0x0c00000c0d0e7389 */ /* 0x00006400000c000b */
[----:B01----:R-:W-:Y:S05]  /*3e40*/  ENDCOLLECTIVE ;  /* 0x000000000000791b */ /* 0x003fea0003800000 */
.L_x_9520:
        /* <DEDUP_REMOVED lines=8> */
.L_x_9521:
[----:B------:R-:W-:Y:S02]  /*3ed0*/  HFMA2 R12, -RZ, RZ, 0, 1.1920928955078125e-07 ;  /* 0x00000002ff0c7431 */ /* 0x000fe400000001ff */
[----:B------:R-:W-:Y:S01]  /*3ee0*/  IMAD.MOV.U32 R13, RZ, RZ, RZ ;  /* 0x000000ffff0d7224 */ /* 0x000fe200078e00ff */
[----:B------:R-:W-:-:S07]  /*3ef0*/  MOV R22, R14 ;  /* 0x0000000e00167202 */ /* 0x000fce0000000f00 */
[----:B------:R-:W-:Y:S05]  /*3f00*/  WARPSYNC.COLLECTIVE R15, `(.L_x_9522) ;  /* 0x000000000f087348 */ /* 0x000fea0003c00000 */
[----:B------:R0:W1:Y:S02]  /*3f10*/  SHFL.BFLY P6, R14, R13, R12, R11 ;  /* 0x0c00000c0d0e7389 */ /* 0x00006400000c000b */
[----:B01----:R-:W-:Y:S05]  /*3f20*/  ENDCOLLECTIVE ;  /* 0x000000000000791b */ /* 0x003fea0003800000 */
.L_x_9522:
        /* <DEDUP_REMOVED lines=8> */
.L_x_9523:
[----:B------:R-:W-:Y:S02]  /*3fb0*/  HFMA2 R12, -RZ, RZ, 0, 1.1920928955078125e-07 ;  /* 0x00000002ff0c7431 */ /* 0x000fe400000001ff */
[----:B------:R-:W-:Y:S01]  /*3fc0*/  IMAD.MOV.U32 R13, RZ, RZ, RZ ;  /* 0x000000ffff0d7224 */ /* 0x000fe200078e00ff */
[----:B------:R-:W-:-:S07]  /*3fd0*/  MOV R10, R14 ;  /* 0x0000000e000a7202 */ /* 0x000fce0000000f00 */
[----:B------:R-:W-:Y:S05]  /*3fe0*/  WARPSYNC.COLLECTIVE R15, `(.L_x_9524) ;  /* 0x000000000f087348 */ /* 0x000fea0003c00000 */
[----:B------:R0:W1:Y:S02]  /*3ff0*/  SHFL.BFLY P6, R14, R13, R12, R11 ;  /* 0x0c00000c0d0e7389 */ /* 0x00006400000c000b */
[----:B01----:R-:W-:Y:S05]  /*4000*/  ENDCOLLECTIVE ;  /* 0x000000000000791b */ /* 0x003fea0003800000 */
.L_x_9524:
        /* <DEDUP_REMOVED lines=8> */
.L_x_9525:
[----:B------:R-:W-:Y:S02]  /*4090*/  HFMA2 R12, -RZ, RZ, 0, 1.1920928955078125e-07 ;  /* 0x00000002ff0c7431 */ /* 0x000fe400000001ff */
[----:B------:R-:W-:Y:S01]  /*40a0*/  IMAD.MOV.U32 R13, RZ, RZ, RZ ;  /* 0x000000ffff0d7224 */ /* 0x000fe200078e00ff */
[----:B------:R-:W-:-:S07]  /*40b0*/  MOV R6, R14 ;  /* 0x0000000e00067202 */ /* 0x000fce0000000f00 */
[----:B------:R-:W-:Y:S05]  /*40c0*/  WARPSYNC.COLLECTIVE R15, `(.L_x_9526) ;  /* 0x000000000f087348 */ /* 0x000fea0003c00000 */
[----:B------:R0:W1:Y:S02]  /*40d0*/  SHFL.BFLY P6, R14, R13, R12, R11 ;  /* 0x0c00000c0d0e7389 */ /* 0x00006400000c000b */
[----:B01----:R-:W-:Y:S05]  /*40e0*/  ENDCOLLECTIVE ;  /* 0x000000000000791b */ /* 0x003fea0003800000 */
.L_x_9526:
        /* <DEDUP_REMOVED lines=8> */
.L_x_9527:
[----:B------:R-:W-:Y:S02]  /*4170*/  HFMA2 R12, -RZ, RZ, 0, 1.1920928955078125e-07 ;  /* 0x00000002ff0c7431 */ /* 0x000fe400000001ff */
[----:B------:R-:W-:Y:S01]  /*4180*/  IMAD.MOV.U32 R13, RZ, RZ, RZ ;  /* 0x000000ffff0d7224 */ /* 0x000fe200078e00ff */
[----:B------:R-:W-:-:S07]  /*4190*/  MOV R4, R14 ;  /* 0x0000000e00047202 */ /* 0x000fce0000000f00 */
[----:B------:R-:W-:Y:S05]  /*41a0*/  WARPSYNC.COLLECTIVE R15, `(.L_x_9528) ;  /* 0x000000000f087348 */ /* 0x000fea0003c00000 */
[----:B------:R0:W1:Y:S02]  /*41b0*/  SHFL.BFLY P6, R14, R13, R12, R11 ;  /* 0x0c00000c0d0e7389 */ /* 0x00006400000c000b */
[----:B01----:R-:W-:Y:S05]  /*41c0*/  ENDCOLLECTIVE ;  /* 0x000000000000791b */ /* 0x003fea0003800000 */
.L_x_9528:
        /* <DEDUP_REMOVED lines=8> */
.L_x_9529:
[----:B------:R-:W-:Y:S02]  /*4250*/  HFMA2 R12, -RZ, RZ, 0, 1.1920928955078125e-07 ;  /* 0x00000002ff0c7431 */ /* 0x000fe400000001ff */
[----:B------:R-:W-:Y:S01]  /*4260*/  IMAD.MOV.U32 R13, RZ, RZ, RZ ;  /* 0x000000ffff0d7224 */ /* 0x000fe200078e00ff */
[----:B------:R-:W-:-:S07]  /*4270*/  MOV R2, R14 ;  /* 0x0000000e00027202 */ /* 0x000fce0000000f00 */
[----:B------:R-:W-:Y:S05]  /*4280*/  WARPSYNC.COLLECTIVE R15, `(.L_x_9530) ;  /* 0x000000000f087348 */ /* 0x000fea0003c00000 */
[----:B------:R0:W1:Y:S02]  /*4290*/  SHFL.BFLY P6, R14, R13, R12, R11 ;  /* 0x0c00000c0d0e7389 */ /* 0x00006400000c000b */
[----:B01----:R-:W-:Y:S05]  /*42a0*/  ENDCOLLECTIVE ;  /* 0x000000000000791b */ /* 0x003fea0003800000 */
.L_x_9530:
        /* <DEDUP_REMOVED lines=8> */
.L_x_9531:
[----:B------:R-:W-:Y:S02]  /*4330*/  HFMA2 R12, -RZ, RZ, 0, 1.1920928955078125e-07 ;  /* 0x00000002ff0c7431 */ /* 0x000fe400000001ff */
[----:B------:R-:W-:Y:S01]  /*4340*/  IMAD.MOV.U32 R13, RZ, RZ, RZ ;  /* 0x000000ffff0d7224 */ /* 0x000fe200078e00ff */
[----:B------:R-:W-:-:S07]  /*4350*/  MOV R0, R14 ;  /* 0x0000000e00007202 */ /* 0x000fce0000000f00 */
[----:B------:R-:W-:Y:S05]  /*4360*/  WARPSYNC.COLLECTIVE R15, `(.L_x_9532) ;  /* 0x000000000f087348 */ /* 0x000fea0003c00000 */
[----:B------:R0:W1:Y:S02]  /*4370*/  SHFL.BFLY P6, R14, R13, R12, R11 ;  /* 0x0c00000c0d0e7389 */ /* 0x00006400000c000b */
[----:B01----:R-:W-:Y:S05]  /*4380*/  ENDCOLLECTIVE ;  /* 0x000000000000791b */ /* 0x003fea0003800000 */
.L_x_9532:
[----:B------:R-:W-:Y:S01]  /*4390*/  FADD.FTZ R0, R3, R0 ;  /* 0x0000000003007221 */ /* 0x000fe20000010000 */
[----:B------:R-:W-:Y:S01]  /*43a0*/  MOV R12, 0x1 ;  /* 0x00000001000c7802 */ /* 0x000fe20000000f00 */
[----:B------:R-:W-:-:S07]  /*43b0*/  FADD.FTZ R13, RZ, R14 ;  /* 0x0000000eff0d7221 */ /* 0x000fce0000010000 */
[----:B------:R-:W-:Y:S05]  /*43c0*/  WARPSYNC.COLLECTIVE R15, `(.L_x_9533) ;  /* 0x000000000f087348 */ /* 0x000fea0003c00000 */
[----:B------:R0:W1:Y:S02]  /*43d0*/  SHFL.BFLY P6, R14, R13, R12, R11 ;  /* 0x0c00000c0d0e7389 */ /* 0x00006400000c000b */
[----:B01----:R-:W-:Y:S05]  /*43e0*/  ENDCOLLECTIVE ;  /* 0x000000000000791b */ /* 0x003fea0003800000 */
.L_x_9533:
[----:B------:R-:W-:Y:S02]  /*43f0*/  HFMA2 R12, -RZ, RZ, 0, 1.1920928955078125e-07 ;  /* 0x00000002ff0c7431 */ /* 0x000fe400000001ff */
[----:B------:R-:W-:Y:S01]  /*4400*/  FADD.FTZ R3, R13, R14 ;  /* 0x0000000e0d037221 */ /* 0x000fe20000010000 */
[----:B------:R-:W-:-:S07]  /*4410*/  IMAD.MOV.U32 R13, RZ, RZ, RZ ;  /* 0x000000ffff0d7224 */ /* 0x000fce00078e00ff */
[----:B------:R-:W-:Y:S05]  /*4420*/  WARPSYNC.COLLECTIVE R15, `(.L_x_9534) ;  /* 0x000000000f087348 */ /* 0x000fea0003c00000 */
[----:B------:R0:W1:Y:S02]  /*4430*/  SHFL.BFLY P6, R14, R13, R12, R11 ;  /* 0x0c00000c0d0e7389 */ /* 0x00006400000c000b */
[----:B01----:R-:W-:Y:S05]  /*4440*/  ENDCOLLECTIVE ;  /* 0x000000000000791b */ /* 0x003fea0003800000 */
.L_x_9534:
[----:B------:R-:W-:Y:S01]  /*4450*/  HFMA2 R12, -RZ, RZ, 0, 5.9604644775390625e-08 ;  /* 0x00000001ff0c7431 */ /* 0x000fe200000001ff */
[----:B------:R-:W-:-:S05]  /*4460*/  MOV R27, R14 ;  /* 0x0000000e001b7202 */ /* 0x000fca0000000f00 */
[----:B------:R-:W-:-:S04]  /*4470*/  FADD.FTZ R27, RZ, R27 ;  /* 0x0000001bff1b7221 */ /* 0x000fc80000010000 */
[----:B------:R-:W-:-:S07]  /*4480*/  IMAD.MOV.U32 R13, RZ, RZ, R27 ;  /* 0x000000ffff0d7224 */ /* 0x000fce00078e001b */
[----:B------:R-:W-:Y:S05]  /*4490*/  WARPSYNC.COLLECTIVE R15, `(.L_x_9535) ;  /* 0x000000000f087348 */ /* 0x000fea0003c00000 */
[----:B------:R0:W1:Y:S02]  /*44a0*/  SHFL.BFLY P6, R14, R13, R12, R11 ;  /* 0x0c00000c0d0e7389 */ /* 0x00006400000c000b */
[----:B01----:R-:W-:Y:S05]  /*44b0*/  ENDCOLLECTIVE ;  /* 0x000000000000791b */ /* 0x003fea0003800000 */
.L_x_9535:
[----:B------:R-:W-:Y:S01]  /*44c0*/  MOV R23, R14 ;  /* 0x0000000e00177202 */ /* 0x000fe20000000f00 */
[----:B------:R-:W-:Y:S06]  /*44d0*/  BRA `(.L_x_9536) ;  /* 0xffffffe8006c7947 */ /* 0x000fec000383ffff */
.L_x_9537:
        /* <DEDUP_REMOVED lines=10> */
.L_x_27421:


//--------------------- .text._ZN4vllm25paged_attention_v2_kernelI13__nv_bfloat16hLi80ELi32ELi128ELNS_18Fp8KVCacheDataTypeE1ELb1ELi512EEEvPfS3_PT_PKS4_PKT0_SA_ifPKiSC_iPKfiiiSE_SE_iiiii --------------------------
	.section	.text._ZN4vllm25paged_attention_v2_kernelI13__nv_bfloat16hLi80ELi32ELi128ELNS_18Fp8KVCacheDataTypeE1ELb1ELi512EEEvPfS3_PT_PKS4_PKT0_SA_ifPKiSC_iPKfiiiSE_SE_iiiii,"ax",@progbits
	.align	128
        .global         _ZN4vllm25paged_attention_v2_kernelI13__nv_bfloat16hLi80ELi32ELi128ELNS_18Fp8KVCacheDataTypeE1ELb1ELi512EEEvPfS3_PT_PKS4_PKT0_SA_ifPKiSC_iPKfiiiSE_SE_iiiii
        .type           _ZN4vllm25paged_attention_v2_kernelI13__nv_bfloat16hLi80ELi32ELi128ELNS_18Fp8KVCacheDataTypeE1ELb1ELi512EEEvPfS3_PT_PKS4_PKT0_SA_ifPKiSC_iPKfiiiSE_SE_iiiii,@function
        .size           _ZN4vllm25paged_attention_v2_kernelI13__nv_bfloat16hLi80ELi32ELi128ELNS_18Fp8KVCacheDataTypeE1ELb1ELi512EEEvPfS3_PT_PKS4_PKT0_SA_ifPKiSC_iPKfiiiSE_SE_iiiii,(.L_x_27422 - _ZN4vllm25paged_attention_v2_kernelI13__nv_bfloat16hLi80ELi32ELi128ELNS_18Fp8KVCacheDataTypeE1ELb1ELi512EEEvPfS3_PT_PKS4_PKT0_SA_ifPKiSC_iPKfiiiSE_SE_iiiii)
        .other          _ZN4vllm25paged_attention_v2_kernelI13__nv_bfloat16hLi80ELi32ELi128ELNS_18Fp8KVCacheDataTypeE1ELb1ELi512EEEvPfS3_PT_PKS4_PKT0_SA_ifPKiSC_iPKfiiiSE_SE_iiiii,@"STO_CUDA_ENTRY STV_DEFAULT"
_ZN4vllm25paged_attention_v2_kernelI13__nv_bfloat16hLi80ELi32ELi128ELNS_18Fp8KVCacheDataTypeE1ELb1ELi512EEEvPfS3_PT_PKS4_PKT0_SA_ifPKiSC_iPKfiiiSE_SE_iiiii:
.text._ZN4vllm25paged_attention_v2_kernelI13__nv_bfloat16hLi80ELi32ELi128ELNS_18Fp8KVCacheDataTypeE1ELb1ELi512EEEvPfS3_PT_PKS4_PKT0_SA_ifPKiSC_iPKfiiiSE_SE_iiiii:
        /* <DEDUP_REMOVED lines=109> */
.L_x_9538:
        /* <DEDUP_REMOVED lines=26> */
.L_x_9542:
        /* <DEDUP_REMOVED lines=38> */
.L_x_9540:
[----:B------:R-:W-:Y:S05]  /*0ad0*/  BSYNC.RECONVERGENT B6 ;  /* 0x0000000000067941 */ /* 0x000fea0003800200 */
.L_x_9539:
        /* <DEDUP_REMOVED lines=14> */
.L_x_9585:
        /* <DEDUP_REMOVED lines=41> */
.L_x_9548:
        /* <DEDUP_REMOVED lines=11> */
.L_x_9547:
[----:B------:R-:W-:Y:S05]  /*0f00*/  BSYNC.RECONVERGENT B1 ;  /* 0x0000000000017941 */ /* 0x000fea0003800200 */
.L_x_9546:
        /* <DEDUP_REMOVED lines=12> */
.L_x_9551:
        /* <DEDUP_REMOVED lines=100> */
.L_x_9550:
[----:B------:R-:W-:Y:S05]  /*1610*/  BSYNC.RECONVERGENT B1 ;  /* 0x0000000000017941 */ /* 0x000fea0003800200 */
.L_x_9549:
        /* <DEDUP_REMOVED lines=55> */
.L_x_9553:
[----:B------:R-:W-:Y:S05]  /*1990*/  BSYNC.RECONVERGENT B1 ;  /* 0x0000000000017941 */ /* 0x000fea0003800200 */
.L_x_9552:
        /* <DEDUP_REMOVED lines=26> */
.L_x_9545:
[----:B------:R-:W-:Y:S05]  /*1b40*/  BSYNC.RECONVERGENT B0 ;  /* 0x0000000000007941 */ /* 0x000fea0003800200 */
.L_x_9544:
        /* <DEDUP_REMOVED lines=41> */
.L_x_9558:
[----:B------:R-:W1:Y:S01]  /*1de0*/  LDS R14, [R11] ;  /* 0x000000000b0e7984 */ /* 0x000e620000000800 */
[----:B------:R-:W-:-:S05]  /*1df0*/  VIADD R13, R13, 0x1 ;  /* 0x000000010d0d7836 */ /* 0x000fca0000000000 */
[----:B------:R-:W-:Y:S01]  /*1e00*/  ISETP.NE.AND P0, PT, R13, RZ, PT ;  /* 0x000000ff0d00720c */ /* 0x000fe20003f05270 */
[----:B-1----:R-:W-:-:S05]  /*1e10*/  FMUL.FTZ R14, R14, R7 ;  /* 0x000000070e0e7220 */ /* 0x002fca0000410000 */
[----:B------:R1:W-:Y:S02]  /*1e20*/  STS [R11], R14 ;  /* 0x0000000e0b007388 */ /* 0x0003e40000000800 */
[----:B-1----:R-:W-:-:S05]  /*1e30*/  IADD3 R11, PT, PT, R11, 0x200, RZ ;  /* 0x000002000b0b7810 */ /* 0x002fca0007ffe0ff */
[----:B------:R-:W-:Y:S05]  /*1e40*/  @P0 BRA `(.L_x_9558) ;  /* 0xfffffffc00e40947 */ /* 0x000fea000383ffff */
.L_x_9557:
[----:B------:R-:W-:Y:S05]  /*1e50*/  BSYNC.RECONVERGENT B1 ;  /* 0x0000000000017941 */ /* 0x000fea0003800200 */
.L_x_9556:
        /* <DEDUP_REMOVED lines=12> */
.L_x_9561:
        /* <DEDUP_REMOVED lines=52> */
.L_x_9560:
[----:B------:R-:W-:Y:S05]  /*2260*/  BSYNC.RECONVERGENT B1 ;  /* 0x0000000000017941 */ /* 0x000fea0003800200 */
.L_x_9559:
        /* <DEDUP_REMOVED lines=31> */
.L_x_9563:
[----:B------:R-:W-:Y:S05]  /*2460*/  BSYNC.RECONVERGENT B1 ;  /* 0x0000000000017941 */ /* 0x000fea0003800200 */
.L_x_9562:
        /* <DEDUP_REMOVED lines=14> */
.L_x_9555:
[----:B------:R-:W-:Y:S05]  /*2550*/  BSYNC.RECONVERGENT B0 ;  /* 0x0000000000007941 */ /* 0x000fea0003800200 */
.L_x_9554:
        /* <DEDUP_REMOVED lines=18> */
.L_x_9565:
[----:B------:R-:W-:Y:S05]  /*2680*/  BSYNC.RECONVERGENT B0 ;  /* 0x0000000000007941 */ /* 0x000fea0003800200 */
.L_x_9564:
        /* <DEDUP_REMOVED lines=27> */
.L_x_9569:
        /* <DEDUP_REMOVED lines=34> */
.L_x_9568:
        /* <DEDUP_REMOVED lines=16> */
.L_x_9567:
[----:B------:R-:W-:Y:S05]  /*2b60*/  BSYNC.RECONVERGENT B6 ;  /* 0x0000000000067941 */ /* 0x000fea0003800200 */
.L_x_9566:
        /* <DEDUP_REMOVED lines=43> */
.L_x_9606:
        /* <DEDUP_REMOVED lines=31> */
.L_x_9572:
[----:B------:R-:W-:Y:S05]  /*3010*/  BSYNC.RECONVERGENT B0 ;  /* 0x0000000000007941 */ /* 0x000fea0003800200 */
.L_x_9571:
        /* <DEDUP_REMOVED lines=23> */
.L_x_9574:
[----:B------:R-:W-:Y:S05]  /*3190*/  BSYNC.RECONVERGENT B0 ;  /* 0x0000000000007941 */ /* 0x000fea0003800200 */
.L_x_9573:
        /* <DEDUP_REMOVED lines=13> */
.L_x_9576:
[----:B------:R-:W-:Y:S05]  /*3270*/  BSYNC.RECONVERGENT B0 ;  /* 0x0000000000007941 */ /* 0x000fea0003800200 */
.L_x_9575:
        /* <DEDUP_REMOVED lines=23> */
.L_x_9578:
[----:B------:R-:W-:Y:S05]  /*33f0*/  BSYNC.RECONVERGENT B0 ;  /* 0x0000000000007941 */ /* 0x000fea0003800200 */
.L_x_9577:
        /* <DEDUP_REMOVED lines=34> */
.L_x_9541:
        /* <DEDUP_REMOVED lines=16> */
.L_x_9579:
[----:B------:R-:W-:Y:S05]  /*3720*/  EXIT ;  /* 0x000000000000794d */ /* 0x000fea0003800000 */
.L_x_9543:
[----:B------:R-:W-:Y:S02]  /*3730*/  HFMA2 R12, -RZ, RZ, 0, 9.5367431640625e-07 ;  /* 0x00000010ff0c7431 */ /* 0x000fe400000001ff */
[----:B------:R-:W-:Y:S01]  /*3740*/  IMAD.MOV.U32 R11, RZ, RZ, 0x1f ;  /* 0x0000001fff0b7424 */ /* 0x000fe200078e00ff */
[----:B------:R-:W-:-:S07]  /*3750*/  MOV R15, 0xffffffff ;  /* 0xffffffff000f7802 */ /* 0x000fce0000000f00 */
[----:B------:R-:W-:Y:S05]  /*3760*/  WARPSYNC.COLLECTIVE R15, `(.L_x_9580) ;  /* 0x000000000f087348 */ /* 0x000fea0003c00000 */
[----:B------:R0:W1:Y:S02]  /*3770*/  SHFL.BFLY P6, R14, R13, R12, R11 ;  /* 0x0c00000c0d0e7389 */ /* 0x00006400000c000b */
[----:B01----:R-:W-:Y:S05]  /*3780*/  ENDCOLLECTIVE ;  /* 0x000000000000791b */ /* 0x003fea0003800000 */
.L_x_9580:
[----:B------:R-:W-:Y:S01]  /*3790*/  IMAD.MOV.U32 R12, RZ, RZ, 0x8 ;  /* 0x00000008ff0c7424 */ /* 0x000fe200078e00ff */
[----:B------:R-:W-:-:S04]  /*37a0*/  FMNMX.FTZ R0, R14, -3.40282346638528859812e+38, !PT ;  /* 0xff7fffff0e007809 */ /* 0x000fc80007810000 */
[----:B------:R-:W-:-:S07]  /*37b0*/  MOV R13, R0 ;  /* 0x00000000000d7202 */ /* 0x000fce0000000f00 */
[----:B------:R-:W-:Y:S05]  /*37c0*/  WARPSYNC.COLLECTIVE R15, `(.L_x_9581) ;  /* 0x000000000f087348 */ /* 0x000fea0003c00000 */
[----:B------:R0:W1:Y:S02]  /*37d0*/  SHFL.BFLY P6, R14, R13, R12, R11 ;  /* 0x0c00000c0d0e7389 */ /* 0x00006400000c000b */
[----:B01----:R-:W-:Y:S05]  /*37e0*/  ENDCOLLECTIVE ;  /* 0x000000000000791b */ /* 0x003fea0003800000 */
.L_x_9581:
[----:B------:R-:W-:Y:S01]  /*37f0*/  HFMA2 R12, -RZ, RZ, 0, 2.384185791015625e-07 ;  /* 0x00000004ff0c7431 */ /* 0x000fe200000001ff */
[----:B------:R-:W-:-:S04]  /*3800*/  FMNMX.FTZ R2, R0, R14, !PT ;  /* 0x0000000e00027209 */ /* 0x000fc80007810000 */
[----:B------:R-:W-:-:S07]  /*3810*/  MOV R13, R2 ;  /* 0x00000002000d7202 */ /* 0x000fce0000000f00 */
[----:B------:R-:W-:Y:S05]  /*3820*/  WARPSYNC.COLLECTIVE R15, `(.L_x_9582) ;  /* 0x000000000f087348 */ /* 0x000fea0003c00000 */
[----:B------:R0:W1:Y:S02]  /*3830*/  SHFL.BFLY P6, R14, R13, R12, R11 ;  /* 0x0c00000c0d0e7389 */ /* 0x00006400000c000b */
[----:B01----:R-:W-:Y:S05]  /*3840*/  ENDCOLLECTIVE ;  /* 0x000000000000791b */ /* 0x003fea0003800000 */
.L_x_9582:
[----:B------:R-:W-:Y:S02]  /*3850*/  MOV R12, 0x2 ;  /* 0x00000002000c7802 */ /* 0x000fe40000000f00 */
[----:B------:R-:W-:-:S05]  /*3860*/  FMNMX.FTZ R3, R2, R14, !PT ;  /* 0x0000000e02037209 */ /* 0x000fca0007810000 */
[----:B------:R-:W-:-:S07]  /*3870*/  IMAD.MOV.U32 R13, RZ, RZ, R3 ;  /* 0x000000ffff0d7224 */ /* 0x000fce00078e0003 */
[----:B------:R-:W-:Y:S05]  /*3880*/  WARPSYNC.COLLECTIVE R15, `(.L_x_9583) ;  /* 0x000000000f087348 */ /* 0x000fea0003c00000 */
[----:B------:R0:W1:Y:S02]  /*3890*/  SHFL.BFLY P6, R14, R13, R12, R11 ;  /* 0x0c00000c0d0e7389 */ /* 0x00006400000c000b */
[----:B01----:R-:W-:Y:S05]  /*38a0*/  ENDCOLLECTIVE ;  /* 0x000000000000791b */ /* 0x003fea0003800000 */
.L_x_9583:
[----:B------:R-:W-:Y:S01]  /*38b0*/  IMAD.MOV.U32 R12, RZ, RZ, 0x1 ;  /* 0x00000001ff0c7424 */ /* 0x000fe200078e00ff */
[----:B------:R-:W-:-:S04]  /*38c0*/  FMNMX.FTZ R4, R3, R14, !PT ;  /* 0x0000000e03047209 */ /* 0x000fc80007810000 */
[----:B------:R-:W-:-:S07]  /*38d0*/  MOV R13, R4 ;  /* 0x00000004000d7202 */ /* 0x000fce0000000f00 */
[----:B------:R-:W-:Y:S05]  /*38e0*/  WARPSYNC.COLLECTIVE R15, `(.L_x_9584) ;  /* 0x000000000f087348 */ /* 0x000fea0003c00000 */
[----:B------:R0:W1:Y:S02]  /*38f0*/  SHFL.BFLY P6, R14, R13, R12, R11 ;  /* 0x0c00000c0d0e7389 */ /* 0x00006400000c000b */
[----:B01----:R-:W-:Y:S05]  /*3900*/  ENDCOLLECTIVE ;  /* 0x000000000000791b */ /* 0x003fea0003800000 */
.L_x_9584:
[----:B------:R-:W-:Y:S05]  /*3910*/  BRA `(.L_x_9585) ;  /* 0xffffffd000a87947 */ /* 0x000fea000383ffff */
.L_x_9570:
[----:B---3--:R-:W-:Y:S01]  /*3920*/  HFMA2 R13, -RZ, RZ, 0, 0 ;  /* 0x00000000ff0d7431 */ /* 0x008fe200000001ff */
[----:B------:R-:W-:Y:S01]  /*3930*/  MOV R12, 0x2 ;  /* 0x00000002000c7802 */ /* 0x000fe20000000f00 */
[----:B--2---:R-:W-:Y:S01]  /*3940*/  IMAD.MOV.U32 R11, RZ, RZ, 0x1f ;  /* 0x0000001fff0b7424 */ /* 0x004fe200078e00ff */
[----:B------:R-:W-:-:S07]  /*3950*/  MOV R15, 0xffffffff ;  /* 0xffffffff000f7802 */ /* 0x000fce0000000f00 */
[----:B01----:R-:W-:Y:S05]  /*3960*/  WARPSYNC.COLLECTIVE R15, `(.L_x_9586) ;  /* 0x000000000f087348 */ /* 0x003fea0003c00000 */
[----:B------:R2:W3:Y:S02]  /*3970*/  SHFL.BFLY P6, R14, R13, R12, R11 ;  /* 0x0c00000c0d0e7389 */ /* 0x0004e400000c000b */
[----:B0123--:R-:W-:Y:S05]  /*3980*/  ENDCOLLECTIVE ;  /* 0x000000000000791b */ /* 0x00ffea0003800000 */
.L_x_9586:
[----:B------:R-:W-:Y:S01]  /*3990*/  HFMA2 R12, -RZ, RZ, 0, 5.9604644775390625e-08 ;  /* 0x00000001ff0c7431 */ /* 0x000fe200000001ff */
[----:B------:R-:W-:-:S05]  /*39a0*/  MOV R30, R14 ;  /* 0x0000000e001e7202 */ /* 0x000fca0000000f00 */
[----:B------:R-:W-:-:S04]  /*39b0*/  FADD.FTZ R30, RZ, R30 ;  /* 0x0000001eff1e7221 */ /* 0x000fc80000010000 */
[----:B------:R-:W-:-:S07]  /*39c0*/  IMAD.MOV.U32 R13, RZ, RZ, R30 ;  /* 0x000000ffff0d7224 */ /* 0x000fce00078e001e */
[----:B------:R-:W-:Y:S05]  /*39d0*/  WARPSYNC.COLLECTIVE R15, `(.L_x_9587) ;  /* 0x000000000f087348 */ /* 0x000fea0003c00000 */
[----:B------:R0:W1:Y:S02]  /*39e0*/  SHFL.BFLY P6, R14, R13, R12, R11 ;  /* 0x0c00000c0d0e7389 */ /* 0x00006400000c000b */
[----:B01----:R-:W-:Y:S05]  /*39f0*/  ENDCOLLECTIVE ;  /* 0x000000000000791b */ /* 0x003fea0003800000 */
.L_x_9587:
[----:B------:R-:W-:Y:S02]  /*3a00*/  HFMA2 R12, -RZ, RZ, 0, 1.1920928955078125e-07 ;  /* 0x00000002ff0c7431 */ /* 0x000fe400000001ff */
[----:B------:R-:W-:Y:S01]  /*3a10*/  IMAD.MOV.U32 R13, RZ, RZ, RZ ;  /* 0x000000ffff0d7224 */ /* 0x000fe200078e00ff */
[----:B------:R-:W-:-:S07]  /*3a20*/  MOV R0, R14 ;  /* 0x0000000e00007202 */ /* 0x000fce0000000f00 */
[----:B------:R-:W-:Y:S05]  /*3a30*/  WARPSYNC.COLLECTIVE R15, `(.L_x_9588) ;  /* 0x000000000f087348 */ /* 0x000fea0003c00000 */
[----:B------:R0:W1:Y:S02]  /*3a40*/  SHFL.BFLY P6, R14, R13, R12, R11 ;  /* 0x0c00000c0d0e7389 */ /* 0x00006400000c000b */
[----:B01----:R-:W-:Y:S05]  /*3a50*/  ENDCOLLECTIVE ;  /* 0x000000000000791b */ /* 0x003fea0003800000 */
.L_x_9588:
        /* <DEDUP_REMOVED lines=8> */
.L_x_9589:
[----:B------:R-:W-:Y:S02]  /*3ae0*/  HFMA2 R12, -RZ, RZ, 0, 1.1920928955078125e-07 ;  /* 0x00000002ff0c7431 */ /* 0x000fe400000001ff */
[----:B------:R-:W-:Y:S01]  /*3af0*/  IMAD.MOV.U32 R13, RZ, RZ, RZ ;  /* 0x000000ffff0d7224 */ /* 0x000fe200078e00ff */
[----:B------:R-:W-:-:S07]  /*3b00*/  MOV R3, R14 ;  /* 0x0000000e00037202 */ /* 0x000fce0000000f00 */
[----:B------:R-:W-:Y:S05]  /*3b10*/  WARPSYNC.COLLECTIVE R15, `(.L_x_9590) ;  /* 0x000000000f087348 */ /* 0x000fea0003c00000 */
[----:B------:R0:W1:Y:S02]  /*3b20*/  SHFL.BFLY P6, R14, R13, R12, R11 ;  /* 0x0c00000c0d0e7389 */ /* 0x00006400000c000b */
[----:B01----:R-:W-:Y:S05]  /*3b30*/  ENDCOLLECTIVE ;  /* 0x000000000000791b */ /* 0x003fea0003800000 */
.L_x_9590:
        /* <DEDUP_REMOVED lines=8> */
.L_x_9591:
[----:B------:R-:W-:Y:S02]  /*3bc0*/  HFMA2 R12, -RZ, RZ, 0, 1.1920928955078125e-07 ;  /* 0x00000002ff0c7431 */ /* 0x000fe400000001ff */
[----:B------:R-:W-:Y:S01]  /*3bd0*/  IMAD.MOV.U32 R13, RZ, RZ, RZ ;  /* 0x000000ffff0d7224 */ /* 0x000fe200078e00ff */
[----:B------:R-:W-:-:S07]  /*3be0*/  MOV R5, R14 ;  /* 0x0000000e00057202 */ /* 0x000fce0000000f00 */
[----:B------:R-:W-:Y:S05]  /*3bf0*/  WARPSYNC.COLLECTIVE R15, `(.L_x_9592) ;  /* 0x000000000f087348 */ /* 0x000fea0003c00000 */
[----:B------:R0:W1:Y:S02]  /*3c00*/  SHFL.BFLY P6, R14, R13, R12, R11 ;  /* 0x0c00000c0d0e7389 */ /* 0x00006400000c000b */
[----:B01----:R-:W-:Y:S05]  /*3c10*/  ENDCOLLECTIVE ;  /* 0x000000000000791b */ /* 0x003fea0003800000 */
.L_x_9592:
        /* <DEDUP_REMOVED lines=8> */
.L_x_9593:
[----:B------:R-:W-:Y:S02]  /*3ca0*/  HFMA2 R12, -RZ, RZ, 0, 1.1920928955078125e-07 ;  /* 0x00000002ff0c7431 */ /* 0x000fe400000001ff */
[----:B------:R-:W-:Y:S01]  /*3cb0*/  IMAD.MOV.U32 R13, RZ, RZ, RZ ;  /* 0x000000ffff0d7224 */ /* 0x000fe200078e00ff */
[----:B------:R-:W-:-:S07]  /*3cc0*/  MOV R7, R14 ;  /* 0x0000000e00077202 */ /* 0x000fce0000000f00 */
[----:B------:R-:W-:Y:S05]  /*3cd0*/  WARPSYNC.COLLECTIVE R15, `(.L_x_9594) ;  /* 0x000000000f087348 */ /* 0x000fea0003c00000 */
[----:B------:R0:W1:Y:S02]  /*3ce0*/  SHFL.BFLY P6, R14, R13, R12, R11 ;  /* 0x0c00000c0d0e7389 */ /* 0x00006400000c000b */
[----:B01----:R-:W-:Y:S05]  /*3cf0*/  ENDCOLLECTIVE ;  /* 0x000000000000791b */ /* 0x003fea0003800000 */
.L_x_9594:
        /* <DEDUP_REMOVED lines=8> */
.L_x_9595:
[----:B------:R-:W-:Y:S02]  /*3d80*/  HFMA2 R12, -RZ, RZ, 0, 1.1920928955078125e-07 ;  /* 0x00000002ff0c7431 */ /* 0x000fe400000001ff */
[----:B------:R-:W-:Y:S01]  /*3d90*/  IMAD.MOV.U32 R13, RZ, RZ, RZ ;  /* 0x000000ffff0d7224 */ /* 0x000fe200078e00ff */
[----:B------:R-:W-:-:S07]  /*3da0*/  MOV R9, R14 ;  /* 0x0000000e00097202 */ /* 0x000fce0000000f00 */
[----:B------:R-:W-:Y:S05]  /*3db0*/  WARPSYNC.COLLECTIVE R15, `(.L_x_9596) ;  /* 0x000000000f087348 */ /* 0x000fea0003c00000 */
[----:B------:R0:W1:Y:S02]  /*3dc0*/  SHFL.BFLY P6, R14, R13, R12, R11 ;  /* 0x0c00000c0d0e7389 */ /* 0x00006400000c000b */
[----:B01----:R-:W-:Y:S05]  /*3dd0*/  ENDCOLLECTIVE ;  /* 0x000000000000791b */ /* 0x003fea0003800000 */
.L_x_9596:
        /* <DEDUP_REMOVED lines=8> */
.L_x_9597:
[----:B------:R-:W-:Y:S02]  /*3e60*/  HFMA2 R12, -RZ, RZ, 0, 1.1920928955078125e-07 ;  /* 0x00000002ff0c7431 */ /* 0x000fe400000001ff */
[----:B------:R-:W-:Y:S01]  /*3e70*/  IMAD.MOV.U32 R13, RZ, RZ, RZ ;  /* 0x000000ffff0d7224 */ /* 0x000fe200078e00ff */
[----:B------:R-:W-:-:S07]  /*3e80*/  MOV R21, R14 ;  /* 0x0000000e00157202 */ /* 0x000fce0000000f00 */
[----:B------:R-:W-:Y:S05]  /*3e90*/  WARPSYNC.COLLECTIVE R15, `(.L_x_9598) ;  /* 0x000000000f087348 */ /* 0x000fea0003c00000 */
[----:B------:R0:W1:Y:S02]  /*3ea0*/  SHFL.BFLY P6, R14, R13, R12, R11 ;  /* 0x0c00000c0d0e7389 */ /* 0x00006400000c000b */
[----:B01----:R-:W-:Y:S05]  /*3eb0*/  ENDCOLLECTIVE ;  /* 0x000000000000791b */ /* 0x003fea0003800000 */
.L_x_9598:
        /* <DEDUP_REMOVED lines=8> */
.L_x_9599:
[----:B------:R-:W-:Y:S02]  /*3f40*/  HFMA2 R12, -RZ, RZ, 0, 1.1920928955078125e-07 ;  /* 0x00000002ff0c7431 */ /* 0x000fe400000001ff */
[----:B------:R-:W-:Y:S01]  /*3f50*/  IMAD.MOV.U32 R13, RZ, RZ, RZ ;  /* 0x000000ffff0d7224 */ /* 0x000fe200078e00ff */
[----:B------:R-:W-:-:S07]  /*3f60*/  MOV R23, R14 ;  /* 0x0000000e00177202 */ /* 0x000fce0000000f00 */
[----:B------:R-:W-:Y:S05]  /*3f70*/  WARPSYNC.COLLECTIVE R15, `(.L_x_9600) ;  /* 0x000000000f087348 */ /* 0x000fea0003c00000 */
[----:B------:R0:W1:Y:S02]  /*3f80*/  SHFL.BFLY P6, R14, R13, R12, R11 ;  /* 0x0c00000c0d0e7389 */ /* 0x00006400000c000b */
[----:B01----:R-:W-:Y:S05]  /*3f90*/  ENDCOLLECTIVE ;  /* 0x000000000000791b */ /* 0x003fea0003800000 */
.L_x_9600:
        /* <DEDUP_REMOVED lines=8> */
.L_x_9601:
[----:B------:R-:W-:Y:S02]  /*4020*/  HFMA2 R12, -RZ, RZ, 0, 1.1920928955078125e-07 ;  /* 0x00000002ff0c7431 */ /* 0x000fe400000001ff */
[----:B------:R-:W-:Y:S01]  /*4030*/  IMAD.MOV.U32 R13, RZ, RZ, RZ ;  /* 0x000000ffff0d7224 */ /* 0x000fe200078e00ff */
[----:B------:R-:W-:-:S07]  /*4040*/  MOV R25, R14 ;  /* 0x0000000e00197202 */ /* 0x000fce0000000f00 */
[----:B------:R-:W-:Y:S05]  /*4050*/  WARPSYNC.COLLECTIVE R15, `(.L_x_9602) ;  /* 0x000000000f087348 */ /* 0x000fea0003c00000 */
[----:B------:R0:W1:Y:S02]  /*4060*/  SHFL.BFLY P6, R14, R13, R12, R11 ;  /* 0x0c00000c0d0e7389 */ /* 0x00006400000c000b */
[----:B01----:R-:W-:Y:S05]  /*4070*/  ENDCOLLECTIVE ;  /* 0x000000000000791b */ /* 0x003fea0003800000 */
.L_x_9602:
[----:B------:R-:W-:Y:S01]  /*4080*/  FADD.FTZ R22, R22, R25 ;  /* 0x0000001916167221 */ /* 0x000fe20000010000 */
[----:B------:R-:W-:Y:S02]  /*4090*/  IMAD.MOV.U32 R12, RZ, RZ, 0x1 ;  /* 0x00000001ff0c7424 */ /* 0x000fe400078e00ff */
[----:B------:R-:W-:-:S05]  /*40a0*/  FADD.FTZ R24, RZ, R14 ;  /* 0x0000000eff187221 */ /* 0x000fca0000010000 */
[----:B------:R-:W-:-:S07]  /*40b0*/  MOV R13, R24 ;  /* 0x00000018000d7202 */ /* 0x000fce0000000f00 */
[----:B------:R-:W-:Y:S05]  /*40c0*/  WARPSYNC.COLLECTIVE R15, `(.L_x_9603) ;  /* 0x000000000f087348 */ /* 0x000fea0003c00000 */
[----:B------:R0:W1:Y:S02]  /*40d0*/  SHFL.BFLY P6, R14, R13, R12, R11 ;  /* 0x0c00000c0d0e7389 */ /* 0x00006400000c000b */
[----:B01----:R-:W-:Y:S05]  /*40e0*/  ENDCOLLECTIVE ;  /* 0x000000000000791b */ /* 0x003fea0003800000 */
.L_x_9603:
[----:B------:R-:W-:Y:S02]  /*40f0*/  HFMA2 R13, -RZ, RZ, 0, 0 ;  /* 0x00000000ff0d7431 */ /* 0x000fe400000001ff */
[----:B------:R-:W-:Y:S01]  /*4100*/  IMAD.MOV.U32 R12, RZ, RZ, 0x2 ;  /* 0x00000002ff0c7424 */ /* 0x000fe200078e00ff */
[----:B------:R-:W-:-:S07]  /*4110*/  MOV R27, R14 ;  /* 0x0000000e001b7202 */ /* 0x000fce0000000f00 */
[----:B------:R-:W-:Y:S05]  /*4120*/  WARPSYNC.COLLECTIVE R15, `(.L_x_9604) ;  /* 0x000000000f087348 */ /* 0x000fea0003c00000 */
[----:B------:R0:W1:Y:S02]  /*4130*/  SHFL.BFLY P6, R14, R13, R12, R11 ;  /* 0x0c00000c0d0e7389 */ /* 0x00006400000c000b */
[----:B01----:R-:W-:Y:S05]  /*4140*/  ENDCOLLECTIVE ;  /* 0x000000000000791b */ /* 0x003fea0003800000 */
.L_x_9604:
[----:B------:R-:W-:Y:S01]  /*4150*/  FADD.FTZ R24, R24, R27 ;  /* 0x0000001b18187221 */ /* 0x000fe20000010000 */
[----:B------:R-:W-:Y:S02]  /*4160*/  HFMA2 R12, -RZ, RZ, 0, 5.9604644775390625e-08 ;  /* 0x00000001ff0c7431 */ /* 0x000fe400000001ff */
[----:B------:R-:W-:-:S05]  /*4170*/  FADD.FTZ R31, RZ, R14 ;  /* 0x0000000eff1f7221 */ /* 0x000fca0000010000 */
[----:B------:R-:W-:-:S07]  /*4180*/  MOV R13, R31 ;  /* 0x0000001f000d7202 */ /* 0x000fce0000000f00 */
[----:B------:R-:W-:Y:S05]  /*4190*/  WARPSYNC.COLLECTIVE R15, `(.L_x_9605) ;  /* 0x000000000f087348 */ /* 0x000fea0003c00000 */
[----:B------:R0:W1:Y:S02]  /*41a0*/  SHFL.BFLY P6, R14, R13, R12, R11 ;  /* 0x0c00000c0d0e7389 */ /* 0x00006400000c000b */
[----:B01----:R-:W-:Y:S05]  /*41b0*/  ENDCOLLECTIVE ;  /* 0x000000000000791b */ /* 0x003fea0003800000 */
.L_x_9605:
[----:B------:R-:W-:Y:S05]  /*41c0*/  BRA `(.L_x_9606) ;  /* 0xffffffec00147947 */ /* 0x000fea000383ffff */
.L_x_9607:
        /* <DEDUP_REMOVED lines=11> */
.L_x_27422:


//--------------------- .text._ZN4vllm25paged_attention_v2_kernelI13__nv_bfloat16hLi64ELi32ELi128ELNS_18Fp8KVCacheDataTypeE1ELb1ELi512EEEvPfS3_PT_PKS4_PKT0_SA_ifPKiSC_iPKfiiiSE_SE_iiiii --------------------------
	.section	.text._ZN4vllm25paged_attention_v2_kernelI13__nv_bfloat16hLi64ELi32ELi128ELNS_18Fp8KVCacheDataTypeE1ELb1ELi512EEEvPfS3_PT_PKS4_PKT0_SA_ifPKiSC_iPKfiiiSE_SE_iiiii,"ax",@progbits
	.align	128
        .global         _ZN4vllm25paged_attention_v2_kernelI13__nv_bfloat16hLi64ELi32ELi128ELNS_18Fp8KVCacheDataTypeE1ELb1ELi512EEEvPfS3_PT_PKS4_PKT0_SA_ifPKiSC_iPKfiiiSE_SE_iiiii
        .type           _ZN4vllm25paged_attention_v2_kernelI13__nv_bfloat16hLi64ELi32ELi128ELNS_18Fp8KVCacheDataTypeE1ELb1ELi512EEEvPfS3_PT_PKS4_PKT0_SA_ifPKiSC_iPKfiiiSE_SE_iiiii,@function
        .size           _ZN4vllm25paged_attention_v2_kernelI13__nv_bfloat16hLi64ELi32ELi128ELNS_18Fp8KVCacheDataTypeE1ELb1ELi512EEEvPfS3_PT_PKS4_PKT0_SA_ifPKiSC_iPKfiiiSE_SE_iiiii,(.L_x_27423 - _ZN4vllm25paged_attention_v2_kernelI13__nv_bfloat16hLi64ELi32ELi128ELNS_18Fp8KVCacheDataTypeE1ELb1ELi512EEEvPfS3_PT_PKS4_PKT0_SA_ifPKiSC_iPKfiiiSE_SE_iiiii)
        .other          _ZN4vllm25paged_attention_v2_kernelI13__nv_bfloat16hLi64ELi32ELi128ELNS_18Fp8KVCacheDataTypeE1ELb1ELi512EEEvPfS3_PT_PKS4_PKT0_SA_ifPKiSC_iPKfiiiSE_SE_iiiii,@"STO_CUDA_ENTRY STV_DEFAULT"
_ZN4vllm25paged_attention_v2_kernelI13__nv_bfloat16hLi64ELi32ELi128ELNS_18Fp8KVCacheDataTypeE1ELb1ELi512EEEvPfS3_PT_PKS4_PKT0_SA_ifPKiSC_iPKfiiiSE_SE_iiiii:
.text._ZN4vllm25paged_attention_v2_kernelI13__nv_bfloat16hLi64ELi32ELi128ELNS_18Fp8KVCacheDataTypeE1ELb1ELi512EEEvPfS3_PT_PKS4_PKT0_SA_ifPKiSC_iPKfiiiSE_SE_iiiii:
        /* <DEDUP_REMOVED lines=109> */
.L_x_9608:
        /* <DEDUP_REMOVED lines=26> */
.L_x_9612:
        /* <DEDUP_REMOVED lines=38> */
.L_x_9610:
[----:B------:R-:W-:Y:S05]  /*0ad0*/  BSYNC.RECONVERGENT B6 ;  /* 0x0000000000067941 */ /* 0x000fea0003800200 */
.L_x_9609:
        /* <DEDUP_REMOVED lines=14> */
.L_x_9655:
        /* <DEDUP_REMOVED lines=41> */
.L_x_9618:
        /* <DEDUP_REMOVED lines=11> */
.L_x_9617:
[----:B------:R-:W-:Y:S05]  /*0f00*/  BSYNC.RECONVERGENT B1 ;  /* 0x0000000000017941 */ /* 0x000fea0003800200 */
.L_x_9616:
        /* <DEDUP_REMOVED lines=12> */
.L_x_9621:
        /* <DEDUP_REMOVED lines=100> */
.L_x_9620:
[----:B------:R-:W-:Y:S05]  /*1610*/  BSYNC.RECONVERGENT B1 ;  /* 0x0000000000017941 */ /* 0x000fea0003800200 */
.L_x_9619:
        /* <DEDUP_REMOVED lines=55> */
.L_x_9623:
[----:B------:R-:W-:Y:S05]  /*1990*/  BSYNC.RECONVERGENT B1 ;  /* 0x0000000000017941 */ /* 0x000fea0003800200 */
.L_x_9622:
        /* <DEDUP_REMOVED lines=26> */
.L_x_9615:
[----:B------:R-:W-:Y:S05]  /*1b40*/  BSYNC.RECONVERGENT B0 ;  /* 0x0000000000007941 */ /* 0x000fea0003800200 */
.L_x_9614:
        /* <DEDUP_REMOVED lines=41> */
.L_x_9628:
[----:B------:R-:W1:Y:S01]  /*1de0*/  LDS R14, [R11] ;  /* 0x000000000b0e7984 */ /* 0x000e620000000800 */
[----:B------:R-:W-:-:S05]  /*1df0*/  VIADD R13, R13, 0x1 ;  /* 0x000000010d0d7836 */ /* 0x000fca0000000000 */
[----:B------:R-:W-:Y:S01]  /*1e00*/  ISETP.NE.AND P0, PT, R13, RZ, PT ;  /* 0x000000ff0d00720c */ /* 0x000fe20003f05270 */
[----:B-1----:R-:W-:-:S05]  /*1e10*/  FMUL.FTZ R14, R14, R7 ;  /* 0x000000070e0e7220 */ /* 0x002fca0000410000 */
[----:B------:R1:W-:Y:S02]  /*1e20*/  STS [R11], R14 ;  /* 0x0000000e0b007388 */ /* 0x0003e40000000800 */
[----:B-1----:R-:W-:-:S05]  /*1e30*/  IADD3 R11, PT, PT, R11, 0x200, RZ ;  /* 0x000002000b0b7810 */ /* 0x002fca0007ffe0ff */
[----:B------:R-:W-:Y:S05]  /*1e40*/  @P0 BRA `(.L_x_9628) ;  /* 0xfffffffc00e40947 */ /* 0x000fea000383ffff */
.L_x_9627:
[----:B------:R-:W-:Y:S05]  /*1e50*/  BSYNC.RECONVERGENT B1 ;  /* 0x0000000000017941 */ /* 0x000fea0003800200 */
.L_x_9626:
        /* <DEDUP_REMOVED lines=12> */
.L_x_9631:
        /* <DEDUP_REMOVED lines=52> */
.L_x_9630:
[----:B------:R-:W-:Y:S05]  /*2260*/  BSYNC.RECONVERGENT B1 ;  /* 0x0000000000017941 */ /* 0x000fea0003800200 */
.L_x_9629:
        /* <DEDUP_REMOVED lines=31> */
.L_x_9633:
[----:B------:R-:W-:Y:S05]  /*2460*/  BSYNC.RECONVERGENT B1 ;  /* 0x0000000000017941 */ /* 0x000fea0003800200 */
.L_x_9632:
        /* <DEDUP_REMOVED lines=14> */
.L_x_9625:
[----:B------:R-:W-:Y:S05]  /*2550*/  BSYNC.RECONVERGENT B0 ;  /* 0x0000000000007941 */ /* 0x000fea0003800200 */
.L_x_9624:
        /* <DEDUP_REMOVED lines=18> */
.L_x_9635:
[----:B------:R-:W-:Y:S05]  /*2680*/  BSYNC.RECONVERGENT B0 ;  /* 0x0000000000007941 */ /* 0x000fea0003800200 */
.L_x_9634:
        /* <DEDUP_REMOVED lines=27> */
.L_x_9639:
        /* <DEDUP_REMOVED lines=34> */
.L_x_9638:
        /* <DEDUP_REMOVED lines=16> */
.L_x_9637:
[----:B------:R-:W-:Y:S05]  /*2b60*/  BSYNC.RECONVERGENT B6 ;  /* 0x0000000000067941 */ /* 0x000fea0003800200 */
.L_x_9636:
        /* <DEDUP_REMOVED lines=36> */
.L_x_9672:
        /* <DEDUP_REMOVED lines=23> */
.L_x_9642:
[----:B------:R-:W-:Y:S05]  /*2f20*/  BSYNC.RECONVERGENT B0 ;  /* 0x0000000000007941 */ /* 0x000fea0003800200 */
.L_x_9641:
        /* <DEDUP_REMOVED lines=29> */
.L_x_9644:
[----:B------:R-:W-:Y:S05]  /*3100*/  BSYNC.RECONVERGENT B0 ;  /* 0x0000000000007941 */ /* 0x000fea0003800200 */
.L_x_9643:
        /* <DEDUP_REMOVED lines=12> */
.L_x_9646:
[----:B------:R-:W-:Y:S05]  /*31d0*/  BSYNC.RECONVERGENT B0 ;  /* 0x0000000000007941 */ /* 0x000fea0003800200 */
.L_x_9645:
        /* <DEDUP_REMOVED lines=19> */
.L_x_9648:
[----:B------:R-:W-:Y:S05]  /*3310*/  BSYNC.RECONVERGENT B0 ;  /* 0x0000000000007941 */ /* 0x000fea0003800200 */
.L_x_9647:
        /* <DEDUP_REMOVED lines=30> */
.L_x_9611:
        /* <DEDUP_REMOVED lines=16> */
.L_x_9649:
[----:B------:R-:W-:Y:S05]  /*3600*/  EXIT ;  /* 0x000000000000794d */ /* 0x000fea0003800000 */
.L_x_9613:
[----:B------:R-:W-:Y:S01]  /*3610*/  HFMA2 R12, -RZ, RZ, 0, 9.5367431640625e-07 ;  /* 0x00000010ff0c7431 */ /* 0x000fe200000001ff */
[----:B------:R-:W-:Y:S01]  /*3620*/  MOV R11, 0x1f ;  /* 0x0000001f000b7802 */ /* 0x000fe20000000f00 */
[----:B------:R-:W-:-:S07]  /*3630*/  IMAD.MOV.U32 R15, RZ, RZ, -0x1 ;  /* 0xffffffffff0f7424 */ /* 0x000fce00078e00ff */
[----:B------:R-:W-:Y:S05]  /*3640*/  WARPSYNC.COLLECTIVE R15, `(.L_x_9650) ;  /* 0x000000000f087348 */ /* 0x000fea0003c00000 */
[----:B------:R0:W1:Y:S02]  /*3650*/  SHFL.BFLY P6, R14, R13, R12, R11 ;  /* 0x0c00000c0d0e7389 */ /* 0x00006400000c000b */
[----:B01----:R-:W-:Y:S05]  /*3660*/  ENDCOLLECTIVE ;  /* 0x000000000000791b */ /* 0x003fea0003800000 */
.L_x_9650:
[----:B------:R-:W-:Y:S01]  /*3670*/  HFMA2 R12, -RZ, RZ, 0, 4.76837158203125e-07 ;  /* 0x00000008ff0c7431 */ /* 0x000fe200000001ff */
[----:B------:R-:W-:-:S04]  /*3680*/  FMNMX.FTZ R0, R14, -3.40282346638528859812e+38, !PT ;  /* 0xff7fffff0e007809 */ /* 0x000fc80007810000 */
[----:B------:R-:W-:-:S07]  /*3690*/  MOV R13, R0 ;  /* 0x00000000000d7202 */ /* 0x000fce0000000f00 */
[----:B------:R-:W-:Y:S05]  /*36a0*/  WARPSYNC.COLLECTIVE R15, `(.L_x_9651) ;  /* 0x000000000f087348 */ /* 0x000fea0003c00000 */
[----:B------:R0:W1:Y:S02]  /*36b0*/  SHFL.BFLY P6, R14, R13, R12, R11 ;  /* 0x0c00000c0d0e7389 */ /* 0x00006400000c000b */
[----:B01----:R-:W-:Y:S05]  /*36c0*/  ENDCOLLECTIVE ;  /* 0x000000000000791b */ /* 0x003fea0003800000 */
.L_x_9651:
[----:B------:R-:W-:Y:S02]  /*36d0*/  MOV R12, 0x4 ;  /* 0x00000004000c7802 */ /* 0x000fe40000000f00 */
[----:B------:R-:W-:-:S05]  /*36e0*/  FMNMX.FTZ R2, R0, R14, !PT ;  /* 0x0000000e00027209 */ /* 0x000fca0007810000 */
[----:B------:R-:W-:-:S07]  /*36f0*/  IMAD.MOV.U32 R13, RZ, RZ, R2 ;  /* 0x000000ffff0d7224 */ /* 0x000fce00078e0002 */
[----:B------:R-:W-:Y:S05]  /*3700*/  WARPSYNC.COLLECTIVE R15, `(.L_x_9652) ;  /* 0x000000000f087348 */ /* 0x000fea0003c00000 */
[----:B------:R0:W1:Y:S02]  /*3710*/  SHFL.BFLY P6, R14, R13, R12, R11 ;  /* 0x0c00000c0d0e7389 */ /* 0x00006400000c000b */
[----:B01----:R-:W-:Y:S05]  /*3720*/  ENDCOLLECTIVE ;  /* 0x000000000000791b */ /* 0x003fea0003800000 */
.L_x_9652:
[----:B------:R-:W-:Y:S01]  /*3730*/  IMAD.MOV.U32 R12, RZ, RZ, 0x2 ;  /* 0x00000002ff0c7424 */ /* 0x000fe200078e00ff */
[----:B------:R-:W-:-:S04]  /*3740*/  FMNMX.FTZ R3, R2, R14, !PT ;  /* 0x0000000e02037209 */ /* 0x000fc80007810000 */
[----:B------:R-:W-:-:S07]  /*3750*/  MOV R13, R3 ;  /* 0x00000003000d7202 */ /* 0x000fce0000000f00 */
[----:B------:R-:W-:Y:S05]  /*3760*/  WARPSYNC.COLLECTIVE R15, `(.L_x_9653) ;  /* 0x000000000f087348 */ /* 0x000fea0003c00000 */
[----:B------:R0:W1:Y:S02]  /*3770*/  SHFL.BFLY P6, R14, R13, R12, R11 ;  /* 0x0c00000c0d0e7389 */ /* 0x00006400000c000b */
[----:B01----:R-:W-:Y:S05]  /*3780*/  ENDCOLLECTIVE ;  /* 0x000000000000791b */ /* 0x003fea0003800000 */
.L_x_9653:
[----:B------:R-:W-:Y:S01]  /*3790*/  HFMA2 R12, -RZ, RZ, 0, 5.9604644775390625e-08 ;  /* 0x00000001ff0c7431 */ /* 0x000fe200000001ff */
[----:B------:R-:W-:-:S04]  /*37a0*/  FMNMX.FTZ R4, R3, R14, !PT ;  /* 0x0000000e03047209 */ /* 0x000fc80007810000 */
[----:B------:R-:W-:-:S07]  /*37b0*/  MOV R13, R4 ;  /* 0x00000004000d7202 */ /* 0x000fce0000000f00 */
[----:B------:R-:W-:Y:S05]  /*37c0*/  WARPSYNC.COLLECTIVE R15, `(.L_x_9654) ;  /* 0x000000000f087348 */ /* 0x000fea0003c00000 */
[----:B------:R0:W1:Y:S02]  /*37d0*/  SHFL.BFLY P6, R14, R13, R12, R11 ;  /* 0x0c00000c0d0e7389 */ /* 0x00006400000c000b */
[----:B01----:R-:W-:Y:S05]  /*37e0*/  ENDCOLLECTIVE ;  /* 0x000000000000791b */ /* 0x003fea0003800000 */
.L_x_9654:
[----:B------:R-:W-:Y:S05]  /*37f0*/  BRA `(.L_x_9655) ;  /* 0xffffffd000f07947 */ /* 0x000fea000383ffff */
.L_x_9640:
[----:B--2---:R-:W-:Y:S02]  /*3800*/  HFMA2 R11, -RZ, RZ, 0, 1.847743988037109375e-06 ;  /* 0x0000001fff0b7431 */ /* 0x004fe400000001ff */
[----:B---3--:R-:W-:Y:S01]  /*3810*/  IMAD.MOV.U32 R13, RZ, RZ, RZ ;  /* 0x000000ffff0d7224 */ /* 0x008fe200078e00ff */
[----:B------:R-:W-:Y:S01]  /*3820*/  MOV R12, 0x2 ;  /* 0x00000002000c7802 */ /* 0x000fe20000000f00 */
[----:B------:R-:W-:-:S07]  /*3830*/  IMAD.MOV.U32 R15, RZ, RZ, -0x1 ;  /* 0xffffffffff0f7424 */ /* 0x000fce00078e00ff */
[----:B01----:R-:W-:Y:S05]  /*3840*/  WARPSYNC.COLLECTIVE R15, `(.L_x_9656) ;  /* 0x000000000f087348 */ /* 0x003fea0003c00000 */
[----:B------:R2:W3:Y:S02]  /*3850*/  SHFL.BFLY P6, R14, R13, R12, R11 ;  /* 0x0c00000c0d0e7389 */ /* 0x0004e400000c000b */
[----:B0123--:R-:W-:Y:S05]  /*3860*/  ENDCOLLECTIVE ;  /* 0x000000000000791b */ /* 0x00ffea0003800000 */
.L_x_9656:
[----:B------:R-:W-:Y:S02]  /*3870*/  HFMA2 R12, -RZ, RZ, 0, 5.9604644775390625e-08 ;  /* 0x00000001ff0c7431 */ /* 0x000fe400000001ff */
[----:B------:R-:W-:-:S05]  /*3880*/  FADD.FTZ R25, RZ, R14 ;  /* 0x0000000eff197221 */ /* 0x000fca0000010000 */
[----:B------:R-:W-:-:S07]  /*3890*/  MOV R13, R25 ;  /* 0x00000019000d7202 */ /* 0x000fce0000000f00 */
[----:B------:R-:W-:Y:S05]  /*38a0*/  WARPSYNC.COLLECTIVE R15, `(.L_x_9657) ;  /* 0x000000000f087348 */ /* 0x000fea0003c00000 */
[----:B------:R0:W1:Y:S02]  /*38b0*/  SHFL.BFLY P6, R14, R13, R12, R11 ;  /* 0x0c00000c0d0e7389 */ /* 0x00006400000c000b */
[----:B01----:R-:W-:Y:S05]  /*38c0*/  ENDCOLLECTIVE ;  /* 0x000000000000791b */ /* 0x003fea0003800000 */
.L_x_9657:
[----:B------:R-:W-:Y:S01]  /*38d0*/  HFMA2 R12, -RZ, RZ, 0, 1.1920928955078125e-07 ;  /* 0x00000002ff0c7431 */ /* 0x000fe200000001ff */
[----:B------:R-:W-:Y:S01]  /*38e0*/  MOV R13, RZ ;  /* 0x000000ff000d7202 */ /* 0x000fe20000000f00 */
[----:B------:R-:W-:-:S07]  /*38f0*/  IMAD.MOV.U32 R20, RZ, RZ, R14 ;  /* 0x000000ffff147224 */ /* 0x000fce00078e000e */
[----:B------:R-:W-:Y:S05]  /*3900*/  WARPSYNC.COLLECTIVE R15, `(.L_x_9658) ;  /* 0x000000000f087348 */ /* 0x000fea0003c00000 */
[----:B------:R0:W1:Y:S02]  /*3910*/  SHFL.BFLY P6, R14, R13, R12, R11 ;  /* 0x0c00000c0d0e7389 */ /* 0x00006400000c000b */
[----:B01----:R-:W-:Y:S05]  /*3920*/  ENDCOLLECTIVE ;  /* 0x000000000000791b */ /* 0x003fea0003800000 */
.L_x_9658:
        /* <DEDUP_REMOVED lines=8> */
.L_x_9659:
[----:B------:R-:W-:Y:S01]  /*39b0*/  HFMA2 R12, -RZ, RZ, 0, 1.1920928955078125e-07 ;  /* 0x00000002ff0c7431 */ /* 0x000fe200000001ff */
[----:B------:R-:W-:Y:S01]  /*39c0*/  MOV R13, RZ ;  /* 0x000000ff000d7202 */ /* 0x000fe20000000f00 */
[----:B------:R-:W-:-:S07]  /*39d0*/  IMAD.MOV.U32 R22, RZ, RZ, R14 ;  /* 0x000000ffff167224 */ /* 0x000fce00078e000e */
[----:B------:R-:W-:Y:S05]  /*39e0*/  WARPSYNC.COLLECTIVE R15, `(.L_x_9660) ;  /* 0x000000000f087348 */ /* 0x000fea0003c00000 */
[----:B------:R0:W1:Y:S02]  /*39f0*/  SHFL.BFLY P6, R14, R13, R12, R11 ;  /* 0x0c00000c0d0e7389 */ /* 0x00006400000c000b */
[----:B01----:R-:W-:Y:S05]  /*3a00*/  ENDCOLLECTIVE ;  /* 0x000000000000791b */ /* 0x003fea0003800000 */
.L_x_9660:
        /* <DEDUP_REMOVED lines=8> */
.L_x_9661:
[----:B------:R-:W-:Y:S01]  /*3a90*/  HFMA2 R12, -RZ, RZ, 0, 1.1920928955078125e-07 ;  /* 0x00000002ff0c7431 */ /* 0x000fe200000001ff */
[----:B------:R-:W-:Y:S01]  /*3aa0*/  MOV R13, RZ ;  /* 0x000000ff000d7202 */ /* 0x000fe20000000f00 */
[----:B------:R-:W-:-:S07]  /*3ab0*/  IMAD.MOV.U32 R8, RZ, RZ, R14 ;  /* 0x000000ffff087224 */ /* 0x000fce00078e000e */
[----:B------:R-:W-:Y:S05]  /*3ac0*/  WARPSYNC.COLLECTIVE R15, `(.L_x_9662) ;  /* 0x000000000f087348 */ /* 0x000fea0003c00000 */
[----:B------:R0:W1:Y:S02]  /*3ad0*/  SHFL.BFLY P6, R14, R13, R12, R11 ;  /* 0x0c00000c0d0e7389 */ /* 0x00006400000c000b */
[----:B01----:R-:W-:Y:S05]  /*3ae0*/  ENDCOLLECTIVE ;  /* 0x000000000000791b */ /* 0x003fea0003800000 */
.L_x_9662:
        /* <DEDUP_REMOVED lines=8> */
.L_x_9663:
[----:B------:R-:W-:Y:S01]  /*3b70*/  HFMA2 R12, -RZ, RZ, 0, 1.1920928955078125e-07 ;  /* 0x00000002ff0c7431 */ /* 0x000fe200000001ff */
[----:B------:R-:W-:Y:S01]  /*3b80*/  MOV R13, RZ ;  /* 0x000000ff000d7202 */ /* 0x000fe20000000f00 */
[----:B------:R-:W-:-:S07]  /*3b90*/  IMAD.MOV.U32 R6, RZ, RZ, R14 ;  /* 0x000000ffff067224 */ /* 0x000fce00078e000e */
[----:B------:R-:W-:Y:S05]  /*3ba0*/  WARPSYNC.COLLECTIVE R15, `(.L_x_9664) ;  /* 0x000000000f087348 */ /* 0x000fea0003c00000 */
[----:B------:R0:W1:Y:S02]  /*3bb0*/  SHFL.BFLY P6, R14, R13, R12, R11 ;  /* 0x0c00000c0d0e7389 */ /* 0x00006400000c000b */
[----:B01----:R-:W-:Y:S05]  /*3bc0*/  ENDCOLLECTIVE ;  /* 0x000000000000791b */ /* 0x003fea0003800000 */
.L_x_9664:
        /* <DEDUP_REMOVED lines=8> */
.L_x_9665:
[----:B------:R-:W-:Y:S01]  /*3c50*/  HFMA2 R12, -RZ, RZ, 0, 1.1920928955078125e-07 ;  /* 0x00000002ff0c7431 */ /* 0x000fe200000001ff */
[----:B------:R-:W-:Y:S01]  /*3c60*/  MOV R13, RZ ;  /* 0x000000ff000d7202 */ /* 0x000fe20000000f00 */
[----:B------:R-:W-:-:S07]  /*3c70*/  IMAD.MOV.U32 R4, RZ, RZ, R14 ;  /* 0x000000ffff047224 */ /* 0x000fce00078e000e */
[----:B------:R-:W-:Y:S05]  /*3c80*/  WARPSYNC.COLLECTIVE R15, `(.L_x_9666) ;  /* 0x000000000f087348 */ /* 0x000fea0003c00000 */
[----:B------:R0:W1:Y:S02]  /*3c90*/  SHFL.BFLY P6, R14, R13, R12, R11 ;  /* 0x0c00000c0d0e7389 */ /* 0x00006400000c000b */
[----:B01----:R-:W-:Y:S05]  /*3ca0*/  ENDCOLLECTIVE ;  /* 0x000000000000791b */ /* 0x003fea0003800000 */
.L_x_9666:
        /* <DEDUP_REMOVED lines=8> */
.L_x_9667:
[----:B------:R-:W-:Y:S01]  /*3d30*/  HFMA2 R12, -RZ, RZ, 0, 1.1920928955078125e-07 ;  /* 0x00000002ff0c7431 */ /* 0x000fe200000001ff */
[----:B------:R-:W-:Y:S01]  /*3d40*/  MOV R13, RZ ;  /* 0x000000ff000d7202 */ /* 0x000fe20000000f00 */
[----:B------:R-:W-:-:S07]  /*3d50*/  IMAD.MOV.U32 R2, RZ, RZ, R14 ;  /* 0x000000ffff027224 */ /* 0x000fce00078e000e */
[----:B------:R-:W-:Y:S05]  /*3d60*/  WARPSYNC.COLLECTIVE R15, `(.L_x_9668) ;  /* 0x000000000f087348 */ /* 0x000fea0003c00000 */
[----:B------:R0:W1:Y:S02]  /*3d70*/  SHFL.BFLY P6, R14, R13, R12, R11 ;  /* 0x0c00000c0d0e7389 */ /* 0x00006400000c000b */
[----:B01----:R-:W-:Y:S05]  /*3d80*/  ENDCOLLECTIVE ;  /* 0x000000000000791b */ /* 0x003fea0003800000 */
.L_x_9668:
        /* <DEDUP_REMOVED lines=8> */
.L_x_9669:
[----:B------:R-:W-:Y:S01]  /*3e10*/  HFMA2 R12, -RZ, RZ, 0, 1.1920928955078125e-07 ;  /* 0x00000002ff0c7431 */ /* 0x000fe200000001ff */
[----:B------:R-:W-:Y:S01]  /*3e20*/  MOV R13, RZ ;  /* 0x000000ff000d7202 */ /* 0x000fe20000000f00 */
[----:B------:R-:W-:-:S07]  /*3e30*/  IMAD.MOV.U32 R21, RZ, RZ, R14 ;  /* 0x000000ffff157224 */ /* 0x000fce00078e000e */
[----:B------:R-:W-:Y:S05]  /*3e40*/  WARPSYNC.COLLECTIVE R15, `(.L_x_9670) ;  /* 0x000000000f087348 */ /* 0x000fea0003c00000 */
[----:B------:R0:W1:Y:S02]  /*3e50*/  SHFL.BFLY P6, R14, R13, R12, R11 ;  /* 0x0c00000c0d0e7389 */ /* 0x00006400000c000b */
[----:B01----:R-:W-:Y:S05]  /*3e60*/  ENDCOLLECTIVE ;  /* 0x000000000000791b */ /* 0x003fea0003800000 */
.L_x_9670:
        /* <DEDUP_REMOVED lines=8> */
.L_x_9671:
[----:B------:R-:W-:Y:S05]  /*3ef0*/  BRA `(.L_x_9672) ;  /* 0xffffffec00ac7947 */ /* 0x000fea000383ffff */
.L_x_9673:
        /* <DEDUP_REMOVED lines=16> */
.L_x_27423:


//--------------------- .text._ZN4vllm25paged_attention_v2_kernelI13__nv_bfloat16hLi32ELi32ELi128ELNS_18Fp8KVCacheDataTypeE1ELb1ELi512EEEvPfS3_PT_PKS4_PKT0_SA_ifPKiSC_iPKfiiiSE_SE_iiiii --------------------------
	.section	.text._ZN4vllm25paged_attention_v2_kernelI13__nv_bfloat16hLi32ELi32ELi128ELNS_18Fp8KVCacheDataTypeE1ELb1ELi512EEEvPfS3_PT_PKS4_PKT0_SA_ifPKiSC_iPKfiiiSE_SE_iiiii,"ax",@progbits
	.align	128
        .global         _ZN4vllm25paged_attention_v2_kernelI13__nv_bfloat16hLi32ELi32ELi128ELNS_18Fp8KVCacheDataTypeE1ELb1ELi512EEEvPfS3_PT_PKS4_PKT0_SA_ifPKiSC_iPKfiiiSE_SE_iiiii
        .type           _ZN4vllm25paged_attention_v2_kernelI13__nv_bfloat16hLi32ELi32ELi128ELNS_18Fp8KVCacheDataTypeE1ELb1ELi512EEEvPfS3_PT_PKS4_PKT0_SA_ifPKiSC_iPKfiiiSE_SE_iiiii,@function
        .size           _ZN4vllm25paged_attention_v2_kernelI13__nv_bfloat16hLi32ELi32ELi128ELNS_18Fp8KVCacheDataTypeE1ELb1ELi512EEEvPfS3_PT_PKS4_PKT0_SA_ifPKiSC_iPKfiiiSE_SE_iiiii,(.L_x_27424 - _ZN4vllm25paged_attention_v2_kernelI13__nv_bfloat16hLi32ELi32ELi128ELNS_18Fp8KVCacheDataTypeE1ELb1ELi512EEEvPfS3_PT_PKS4_PKT0_SA_ifPKiSC_iPKfiiiSE_SE_iiiii)
        .other          _ZN4vllm25paged_attention_v2_kernelI13__nv_bfloat16hLi32ELi32ELi128ELNS_18Fp8KVCacheDataTypeE1ELb1ELi512EEEvPfS3_PT_PKS4_PKT0_SA_ifPKiSC_iPKfiiiSE_SE_iiiii,@"STO_CUDA_ENTRY STV_DEFAULT"
_ZN4vllm25paged_attention_v2_kernelI13__nv_bfloat16hLi32ELi32ELi128ELNS_18Fp8KVCacheDataTypeE1ELb1ELi512EEEvPfS3_PT_PKS4_PKT0_SA_ifPKiSC_iPKfiiiSE_SE_iiiii:
.text._ZN4vllm25paged_attention_v2_kernelI13__nv_bfloat16hLi32ELi32ELi128ELNS_18Fp8KVCacheDataTypeE1ELb1ELi512EEEvPfS3_PT_PKS4_PKT0_SA_ifPKiSC_iPKfiiiSE_SE_iiiii:
        /* <DEDUP_REMOVED lines=111> */
.L_x_9674:
        /* <DEDUP_REMOVED lines=26> */
.L_x_9678:
        /* <DEDUP_REMOVED lines=37> */
.L_x_9676:
[----:B------:R-:W-:Y:S05]  /*0ae0*/  BSYNC.RECONVERGENT B6 ;  /* 0x0000000000067941 */ /* 0x000fea0003800200 */
.L_x_9675:
        /* <DEDUP_REMOVED lines=16> */
.L_x_9715:
        /* <DEDUP_REMOVED lines=40> */
.L_x_9684:
        /* <DEDUP_REMOVED lines=11> */
.L_x_9683:
[----:B------:R-:W-:Y:S05]  /*0f20*/  BSYNC.RECONVERGENT B1 ;  /* 0x0000000000017941 */ /* 0x000fea0003800200 */
.L_x_9682:
        /* <DEDUP_REMOVED lines=12> */
.L_x_9687:
        /* <DEDUP_REMOVED lines=100> */
.L_x_9686:
[----:B------:R-:W-:Y:S05]  /*1630*/  BSYNC.RECONVERGENT B1 ;  /* 0x0000000000017941 */ /* 0x000fea0003800200 */
.L_x_9685:
        /* <DEDUP_REMOVED lines=55> */
.L_x_9689:
[----:B------:R-:W-:Y:S05]  /*19b0*/  BSYNC.RECONVERGENT B1 ;  /* 0x0000000000017941 */ /* 0x000fea0003800200 */
.L_x_9688:
        /* <DEDUP_REMOVED lines=26> */
.L_x_9681:
[----:B------:R-:W-:Y:S05]  /*1b60*/  BSYNC.RECONVERGENT B0 ;  /* 0x0000000000007941 */ /* 0x000fea0003800200 */
.L_x_9680:
        /* <DEDUP_REMOVED lines=40> */
.L_x_9694:
[----:B------:R-:W1:Y:S01]  /*1df0*/  LDS R14, [R9] ;  /* 0x00000000090e7984 */ /* 0x000e620000000800 */
[----:B------:R-:W-:-:S05]  /*1e00*/  VIADD R11, R11, 0x1 ;  /* 0x000000010b0b7836 */ /* 0x000fca0000000000 */
[----:B------:R-:W-:Y:S01]  /*1e10*/  ISETP.NE.AND P0, PT, R11, RZ, PT ;  /* 0x000000ff0b00720c */ /* 0x000fe20003f05270 */
[----:B-1----:R-:W-:-:S05]  /*1e20*/  FMUL.FTZ R14, R14, R5 ;  /* 0x000000050e0e7220 */ /* 0x002fca0000410000 */
[----:B------:R1:W-:Y:S02]  /*1e30*/  STS [R9], R14 ;  /* 0x0000000e09007388 */ /* 0x0003e40000000800 */
[----:B-1----:R-:W-:-:S05]  /*1e40*/  IADD3 R9, PT, PT, R9, 0x200, RZ ;  /* 0x0000020009097810 */ /* 0x002fca0007ffe0ff */
[----:B------:R-:W-:Y:S05]  /*1e50*/  @P0 BRA `(.L_x_9694) ;  /* 0xfffffffc00e40947 */ /* 0x000fea000383ffff */
.L_x_9693:
[----:B------:R-:W-:Y:S05]  /*1e60*/  BSYNC.RECONVERGENT B1 ;  /* 0x0000000000017941 */ /* 0x000fea0003800200 */
.L_x_9692:
        /* <DEDUP_REMOVED lines=12> */
.L_x_9697:
        /* <DEDUP_REMOVED lines=52> */
.L_x_9696:
[----:B------:R-:W-:Y:S05]  /*2270*/  BSYNC.RECONVERGENT B1 ;  /* 0x0000000000017941 */ /* 0x000fea0003800200 */
.L_x_9695:
        /* <DEDUP_REMOVED lines=31> */
.L_x_9699:
[----:B------:R-:W-:Y:S05]  /*2470*/  BSYNC.RECONVERGENT B1 ;  /* 0x0000000000017941 */ /* 0x000fea0003800200 */
.L_x_9698:
        /* <DEDUP_REMOVED lines=14> */
.L_x_9691:
[----:B------:R-:W-:Y:S05]  /*2560*/  BSYNC.RECONVERGENT B0 ;  /* 0x0000000000007941 */ /* 0x000fea0003800200 */
.L_x_9690:
        /* <DEDUP_REMOVED lines=18> */
.L_x_9701:
[----:B------:R-:W-:Y:S05]  /*2690*/  BSYNC.RECONVERGENT B0 ;  /* 0x0000000000007941 */ /* 0x000fea0003800200 */
.L_x_9700:
        /* <DEDUP_REMOVED lines=27> */
.L_x_9705:
        /* <DEDUP_REMOVED lines=34> */
.L_x_9704:
        /* <DEDUP_REMOVED lines=16> */
.L_x_9703:
[----:B------:R-:W-:Y:S05]  /*2b70*/  BSYNC.RECONVERGENT B6 ;  /* 0x0000000000067941 */ /* 0x000fea0003800200 */
.L_x_9702:
        /* <DEDUP_REMOVED lines=18> */
.L_x_9724:
        /* <DEDUP_REMOVED lines=19> */
.L_x_9708:
[----:B------:R-:W-:Y:S05]  /*2dd0*/  BSYNC.RECONVERGENT B0 ;  /* 0x0000000000007941 */ /* 0x000fea0003800200 */
.L_x_9707:
        /* <DEDUP_REMOVED lines=56> */
.L_x_9677:
        /* <DEDUP_REMOVED lines=16> */
.L_x_9709:
[----:B------:R-:W-:Y:S05]  /*3260*/  EXIT ;  /* 0x000000000000794d */ /* 0x000fea0003800000 */
.L_x_9679:
[----:B------:R-:W-:Y:S02]  /*3270*/  HFMA2 R12, -RZ, RZ, 0, 9.5367431640625e-07 ;  /* 0x00000010ff0c7431 */ /* 0x000fe400000001ff */
[----:B------:R-:W-:Y:S01]  /*3280*/  IMAD.MOV.U32 R11, RZ, RZ, 0x1f ;  /* 0x0000001fff0b7424 */ /* 0x000fe200078e00ff */
[----:B------:R-:W-:-:S07]  /*3290*/  MOV R15, 0xffffffff ;  /* 0xffffffff000f7802 */ /* 0x000fce0000000f00 */
[----:B------:R-:W-:Y:S05]  /*32a0*/  WARPSYNC.COLLECTIVE R15, `(.L_x_9710) ;  /* 0x000000000f087348 */ /* 0x000fea0003c00000 */
[----:B------:R0:W1:Y:S02]  /*32b0*/  SHFL.BFLY P6, R14, R13, R12, R11 ;  /* 0x0c00000c0d0e7389 */ /* 0x00006400000c000b */
[----:B01----:R-:W-:Y:S05]  /*32c0*/  ENDCOLLECTIVE ;  /* 0x000000000000791b */ /* 0x003fea0003800000 */
.L_x_9710:
[----:B------:R-:W-:Y:S01]  /*32d0*/  IMAD.MOV.U32 R12, RZ, RZ, 0x8 ;  /* 0x00000008ff0c7424 */ /* 0x000fe200078e00ff */
[----:B------:R-:W-:-:S04]  /*32e0*/  FMNMX.FTZ R0, R14, -3.40282346638528859812e+38, !PT ;  /* 0xff7fffff0e007809 */ /* 0x000fc80007810000 */
[----:B------:R-:W-:-:S07]  /*32f0*/  MOV R13, R0 ;  /* 0x00000000000d7202 */ /* 0x000fce0000000f00 */
[----:B------:R-:W-:Y:S05]  /*3300*/  WARPSYNC.COLLECTIVE R15, `(.L_x_9711) ;  /* 0x000000000f087348 */ /* 0x000fea0003c00000 */
[----:B------:R0:W1:Y:S02]  /*3310*/  SHFL.BFLY P6, R14, R13, R12, R11 ;  /* 0x0c00000c0d0e7389 */ /* 0x00006400000c000b */
[----:B01----:R-:W-:Y:S05]  /*3320*/  ENDCOLLECTIVE ;  /* 0x000000000000791b */ /* 0x003fea0003800000 */
.L_x_9711:
[----:B------:R-:W-:Y:S01]  /*3330*/  HFMA2 R12, -RZ, RZ, 0, 2.384185791015625e-07 ;  /* 0x00000004ff0c7431 */ /* 0x000fe200000001ff */
[----:B------:R-:W-:-:S04]  /*3340*/  FMNMX.FTZ R2, R0, R14, !PT ;  /* 0x0000000e00027209 */ /* 0x000fc80007810000 */
[----:B------:R-:W-:-:S07]  /*3350*/  MOV R13, R2 ;  /* 0x00000002000d7202 */ /* 0x000fce0000000f00 */
[----:B------:R-:W-:Y:S05]  /*3360*/  WARPSYNC.COLLECTIVE R15, `(.L_x_9712) ;  /* 0x000000000f087348 */ /* 0x000fea0003c00000 */
[----:B------:R0:W1:Y:S02]  /*3370*/  SHFL.BFLY P6, R14, R13, R12, R11 ;  /* 0x0c00000c0d0e7389 */ /* 0x00006400000c000b */
[----:B01----:R-:W-:Y:S05]  /*3380*/  ENDCOLLECTIVE ;  /* 0x000000000000791b */ /* 0x003fea0003800000 */
.L_x_9712:
[----:B------:R-:W-:Y:S02]  /*3390*/  MOV R12, 0x2 ;  /* 0x00000002000c7802 */ /* 0x000fe40000000f00 */
[----:B------:R-:W-:-:S05]  /*33a0*/  FMNMX.FTZ R3, R2, R14, !PT ;  /* 0x0000000e02037209 */ /* 0x000fca0007810000 */
[----:B------:R-:W-:-:S07]  /*33b0*/  IMAD.MOV.U32 R13, RZ, RZ, R3 ;  /* 0x000000ffff0d7224 */ /* 0x000fce00078e0003 */
[----:B------:R-:W-:Y:S05]  /*33c0*/  WARPSYNC.COLLECTIVE R15, `(.L_x_9713) ;  /* 0x000000000f087348 */ /* 0x000fea0003c00000 */
[----:B------:R0:W1:Y:S02]  /*33d0*/  SHFL.BFLY P6, R14, R13, R12, R11 ;  /* 0x0c00000c0d0e7389 */ /* 0x00006400000c000b */
[----:B01----:R-:W-:Y:S05]  /*33e0*/  ENDCOLLECTIVE ;  /* 0x000000000000791b */ /* 0x003fea0003800000 */
.L_x_9713:
[----:B------:R-:W-:Y:S01]  /*33f0*/  IMAD.MOV.U32 R12, RZ, RZ, 0x1 ;  /* 0x00000001ff0c7424 */ /* 0x000fe200078e00ff */
[----:B------:R-:W-:-:S04]  /*3400*/  FMNMX.FTZ R4, R3, R14, !PT ;  /* 0x0000000e03047209 */ /* 0x000fc80007810000 */
[----:B------:R-:W-:-:S07]  /*3410*/  MOV R13, R4 ;  /* 0x00000004000d7202 */ /* 0x000fce0000000f00 */
[----:B------:R-:W-:Y:S05]  /*3420*/  WARPSYNC.COLLECTIVE R15, `(.L_x_9714) ;  /* 0x000000000f087348 */ /* 0x000fea0003c00000 */
[----:B------:R0:W1:Y:S02]  /*3430*/  SHFL.BFLY P6, R14, R13, R12, R11 ;  /* 0x0c00000c0d0e7389 */ /* 0x00006400000c000b */
[----:B01----:R-:W-:Y:S05]  /*3440*/  ENDCOLLECTIVE ;  /* 0x000000000000791b */ /* 0x003fea0003800000 */
.L_x_9714:
[----:B------:R-:W-:Y:S05]  /*3450*/  BRA `(.L_x_9715) ;  /* 0xffffffd400e47947 */ /* 0x000fea000383ffff */
.L_x_9706:
[----:B------:R-:W-:Y:S01]  /*3460*/  HFMA2 R13, -RZ, RZ, 0, 0 ;  /* 0x00000000ff0d7431 */ /* 0x000fe200000001ff */
[----:B------:R-:W-:Y:S01]  /*3470*/  MOV R12, 0x2 ;  /* 0x00000002000c7802 */ /* 0x000fe20000000f00 */
[----:B------:R-:W-:Y:S01]  /*3480*/  IMAD.MOV.U32 R11, RZ, RZ, 0x1f ;  /* 0x0000001fff0b7424 */ /* 0x000fe200078e00ff */
[----:B------:R-:W-:-:S07]  /*3490*/  MOV R15, 0xffffffff ;  /* 0xffffffff000f7802 */ /* 0x000fce0000000f00 */
[----:B01-3--:R-:W-:Y:S05]  /*34a0*/  WARPSYNC.COLLECTIVE R15, `(.L_x_9716) ;  /* 0x000000000f087348 */ /* 0x00bfea0003c00000 */
[----:B------:R2:W4:Y:S02]  /*34b0*/  SHFL.BFLY P6, R14, R13, R12, R11 ;  /* 0x0c00000c0d0e7389 */ /* 0x00052400000c000b */
[----:B01234-:R-:W-:Y:S05]  /*34c0*/  ENDCOLLECTIVE ;  /* 0x000000000000791b */ /* 0x01ffea0003800000 */
.L_x_9716:
[----:B------:R-:W-:Y:S02]  /*34d0*/  IMAD.MOV.U32 R12, RZ, RZ, 0x1 ;  /* 0x00000001ff0c7424 */ /* 0x000fe400078e00ff */
[----:B------:R-:W-:-:S05]  /*34e0*/  FADD.FTZ R2, RZ, R14 ;  /* 0x0000000eff027221 */ /* 0x000fca0000010000 */
[----:B------:R-:W-:-:S07]  /*34f0*/  MOV R13, R2 ;  /* 0x00000002000d7202 */ /* 0x000fce0000000f00 */
[----:B------:R-:W-:Y:S05]  /*3500*/  WARPSYNC.COLLECTIVE R15, `(.L_x_9717) ;  /* 0x000000000f087348 */ /* 0x000fea0003c00000 */
[----:B------:R0:W1:Y:S02]  /*3510*/  SHFL.BFLY P6, R14, R13, R12, R11 ;  /* 0x0c00000c0d0e7389 */ /* 0x00006400000c000b */
[----:B01----:R-:W-:Y:S05]  /*3520*/  ENDCOLLECTIVE ;  /* 0x000000000000791b */ /* 0x003fea0003800000 */
.L_x_9717:
[----:B------:R-:W-:Y:S02]  /*3530*/  HFMA2 R13, -RZ, RZ, 0, 0 ;  /* 0x00000000ff0d7431 */ /* 0x000fe400000001ff */
[----:B------:R-:W-:Y:S01]  /*3540*/  IMAD.MOV.U32 R12, RZ, RZ, 0x2 ;  /* 0x00000002ff0c7424 */ /* 0x000fe200078e00ff */
[----:B------:R-:W-:-:S07]  /*3550*/  MOV R3, R14 ;  /* 0x0000000e00037202 */ /* 0x000fce0000000f00 */
[----:B------:R-:W-:Y:S05]  /*3560*/  WARPSYNC.COLLECTIVE R15, `(.L_x_9718) ;  /* 0x000000000f087348 */ /* 0x000fea0003c00000 */
[----:B------:R0:W1:Y:S02]  /*3570*/  SHFL.BFLY P6, R14, R13, R12, R11 ;  /* 0x0c00000c0d0e7389 */ /* 0x00006400000c000b */
[----:B01----:R-:W-:Y:S05]  /*3580*/  ENDCOLLECTIVE ;  /* 0x000000000000791b */ /* 0x003fea0003800000 */
.L_x_9718:
        /* <DEDUP_REMOVED lines=8> */
.L_x_9719:
[----:B------:R-:W-:Y:S02]  /*3610*/  HFMA2 R13, -RZ, RZ, 0, 0 ;  /* 0x00000000ff0d7431 */ /* 0x000fe400000001ff */
[----:B------:R-:W-:Y:S01]  /*3620*/  IMAD.MOV.U32 R12, RZ, RZ, 0x2 ;  /* 0x00000002ff0c7424 */ /* 0x000fe200078e00ff */
[----:B------:R-:W-:-:S07]  /*3630*/  MOV R5, R14 ;  /* 0x0000000e00057202 */ /* 0x000fce0000000f00 */
[----:B------:R-:W-:Y:S05]  /*3640*/  WARPSYNC.COLLECTIVE R15, `(.L_x_9720) ;  /* 0x000000000f087348 */ /* 0x000fea0003c00000 */
[----:B------:R0:W1:Y:S02]  /*3650*/  SHFL.BFLY P6, R14, R13, R12, R11 ;  /* 0x0c00000c0d0e7389 */ /* 0x00006400000c000b */
[----:B01----:R-:W-:Y:S05]  /*3660*/  ENDCOLLECTIVE ;  /* 0x000000000000791b */ /* 0x003fea0003800000 */
.L_x_9720:
        /* <DEDUP_REMOVED lines=8> */
.L_x_9721:
[----:B------:R-:W-:Y:S02]  /*36f0*/  HFMA2 R13, -RZ, RZ, 0, 0 ;  /* 0x00000000ff0d7431 */ /* 0x000fe400000001ff */
[----:B------:R-:W-:Y:S01]  /*3700*/  IMAD.MOV.U32 R12, RZ, RZ, 0x2 ;  /* 0x00000002ff0c7424 */ /* 0x000fe200078e00ff */
[----:B------:R-:W-:-:S07]  /*3710*/  MOV R7, R14 ;  /* 0x0000000e00077202 */ /* 0x000fce0000000f00 */
[----:B------:R-:W-:Y:S05]  /*3720*/  WARPSYNC.COLLECTIVE R15, `(.L_x_9722) ;  /* 0x000000000f087348 */ /* 0x000fea0003c00000 */
[----:B------:R0:W1:Y:S02]  /*3730*/  SHFL.BFLY P6, R14, R13, R12, R11 ;  /* 0x0c00000c0d0e7389 */ /* 0x00006400000c000b */
[----:B01----:R-:W-:Y:S05]  /*3740*/  ENDCOLLECTIVE ;  /* 0x000000000000791b */ /* 0x003fea0003800000 */
.L_x_9722:
[----:B------:R-:W-:Y:S01]  /*3750*/  FADD.FTZ R2, R6, R7 ;  /* 0x0000000706027221 */ /* 0x000fe20000010000 */
[----:B------:R-:W-:Y:S02]  /*3760*/  HFMA2 R12, -RZ, RZ, 0, 5.9604644775390625e-08 ;  /* 0x00000001ff0c7431 */ /* 0x000fe400000001ff */
[----:B------:R-:W-:-:S05]  /*3770*/  FADD.FTZ R8, RZ, R14 ;  /* 0x0000000eff087221 */ /* 0x000fca0000010000 */
[----:B------:R-:W-:-:S07]  /*3780*/  MOV R13, R8 ;  /* 0x00000008000d7202 */ /* 0x000fce0000000f00 */
[----:B------:R-:W-:Y:S05]  /*3790*/  WARPSYNC.COLLECTIVE R15, `(.L_x_9723) ;  /* 0x000000000f087348 */ /* 0x000fea0003c00000 */
[----:B------:R0:W1:Y:S02]  /*37a0*/  SHFL.BFLY P6, R14, R13, R12, R11 ;  /* 0x0c00000c0d0e7389 */ /* 0x00006400000c000b */
[----:B01----:R-:W-:Y:S05]  /*37b0*/  ENDCOLLECTIVE ;  /* 0x000000000000791b */ /* 0x003fea0003800000 */
.L_x_9723:
[----:B------:R-:W-:Y:S05]  /*37c0*/  BRA `(.L_x_9724) ;  /* 0xfffffff400347947 */ /* 0x000fea000383ffff */
.L_x_9725:
        /* <DEDUP_REMOVED lines=11> */
.L_x_27424:


//--------------------- .text._ZN4vllm25paged_attention_v2_kernelI13__nv_bfloat16hLi256ELi16ELi128ELNS_18Fp8KVCacheDataTypeE1ELb0ELi512EEEvPfS3_PT_PKS4_PKT0_SA_ifPKiSC_iPKfiiiSE_SE_iiiii --------------------------
	.section	.text._ZN4vllm25paged_attention_v2_kernelI13__nv_bfloat16hLi256ELi16ELi128ELNS_18Fp8KVCacheDataTypeE1ELb0ELi512EEEvPfS3_PT_PKS4_PKT0_SA_ifPKiSC_iPKfiiiSE_SE_iiiii,"ax",@progbits
	.align	128
        .global         _ZN4vllm25paged_attention_v2_kernelI13__nv_bfloat16hLi256ELi16ELi128ELNS_18Fp8KVCacheDataTypeE1ELb0ELi512EEEvPfS3_PT_PKS4_PKT0_SA_ifPKiSC_iPKfiiiSE_SE_iiiii
        .type           _ZN4vllm25paged_attention_v2_kernelI13__nv_bfloat16hLi256ELi16ELi128ELNS_18Fp8KVCacheDataTypeE1ELb0ELi512EEEvPfS3_PT_PKS4_PKT0_SA_ifPKiSC_iPKfiiiSE_SE_iiiii,@function
        .size           _ZN4vllm25paged_attention_v2_kernelI13__nv_bfloat16hLi256ELi16ELi128ELNS_18Fp8KVCacheDataTypeE1ELb0ELi512EEEvPfS3_PT_PKS4_PKT0_SA_ifPKiSC_iPKfiiiSE_SE_iiiii,(.L_x_27425 - _ZN4vllm25paged_attention_v2_kernelI13__nv_bfloat16hLi256ELi16ELi128ELNS_18Fp8KVCacheDataTypeE1ELb0ELi512EEEvPfS3_PT_PKS4_PKT0_SA_ifPKiSC_iPKfiiiSE_SE_iiiii)
        .other          _ZN4vllm25paged_attention_v2_kernelI13__nv_bfloat16hLi256ELi16ELi128ELNS_18Fp8KVCacheDataTypeE1ELb0ELi512EEEvPfS3_PT_PKS4_PKT0_SA_ifPKiSC_iPKfiiiSE_SE_iiiii,@"STO_CUDA_ENTRY STV_DEFAULT"
_ZN4vllm25paged_attention_v2_kernelI13__nv_bfloat16hLi256ELi16ELi128ELNS_18Fp8KVCacheDataTypeE1ELb0ELi512EEEvPfS3_PT_PKS4_PKT0_SA_ifPKiSC_iPKfiiiSE_SE_iiiii:
.text._ZN4vllm25paged_attention_v2_kernelI13__nv_bfloat16hLi256ELi16ELi128ELNS_18Fp8KVCacheDataTypeE1ELb0ELi512EEEvPfS3_PT_PKS4_PKT0_SA_ifPKiSC_iPKfiiiSE_SE_iiiii:
        /* <DEDUP_REMOVED lines=52> */
.L_x_9727:
[----:B------:R-:W-:Y:S05]  /*0340*/  BSYNC.RECONVERGENT B6 ;  /* 0x0000000000067941 */ /* 0x000fea0003800200 */
.L_x_9726:
        /* <DEDUP_REMOVED lines=15> */
.L_x_9763:
        /* <DEDUP_REMOVED lines=40> */
.L_x_9733:
        /* <DEDUP_REMOVED lines=11> */
.L_x_9732:
[----:B------:R-:W-:Y:S05]  /*0770*/  BSYNC.RECONVERGENT B1 ;  /* 0x0000000000017941 */ /* 0x000fea0003800200 */
.L_x_9731:
        /* <DEDUP_REMOVED lines=13> */
.L_x_9736:
        /* <DEDUP_REMOVED lines=100> */
.L_x_9735:
[----:B------:R-:W-:Y:S05]  /*0e90*/  BSYNC.RECONVERGENT B1 ;  /* 0x0000000000017941 */ /* 0x000fea0003800200 */
.L_x_9734:
        /* <DEDUP_REMOVED lines=55> */
.L_x_9738:
[----:B------:R-:W-:Y:S05]  /*1210*/  BSYNC.RECONVERGENT B1 ;  /* 0x0000000000017941 */ /* 0x000fea0003800200 */
.L_x_9737:
        /* <DEDUP_REMOVED lines=26> */
.L_x_9730:
[----:B------:R-:W-:Y:S05]  /*13c0*/  BSYNC.RECONVERGENT B0 ;  /* 0x0000000000007941 */ /* 0x000fea0003800200 */
.L_x_9729:
        /* <DEDUP_REMOVED lines=40> */
.L_x_9743:
[----:B------:R-:W1:Y:S01]  /*1650*/  LDS R13, [R3] ;  /* 0x00000000030d7984 */ /* 0x000e620000000800 */
[----:B------:R-:W-:-:S04]  /*1660*/  IADD3 R11, PT, PT, R11, 0x1, RZ ;  /* 0x000000010b0b7810 */ /* 0x000fc80007ffe0ff */
[----:B------:R-:W-:Y:S01]  /*1670*/  ISETP.NE.AND P0, PT, R11, RZ, PT ;  /* 0x000000ff0b00720c */ /* 0x000fe20003f05270 */
[----:B-1----:R-:W-:-:S05]  /*1680*/  FMUL.FTZ R12, R13, R2 ;  /* 0x000000020d0c7220 */ /* 0x002fca0000410000 */
[----:B------:R1:W-:Y:S02]  /*1690*/  STS [R3], R12 ;  /* 0x0000000c03007388 */ /* 0x0003e40000000800 */
[----:B-1----:R-:W-:-:S05]  /*16a0*/  VIADD R3, R3, 0x200 ;  /* 0x0000020003037836 */ /* 0x002fca0000000000 */
[----:B------:R-:W-:Y:S05]  /*16b0*/  @P0 BRA `(.L_x_9743) ;  /* 0xfffffffc00e40947 */ /* 0x000fea000383ffff */
.L_x_9742:
[----:B------:R-:W-:Y:S05]  /*16c0*/  BSYNC.RECONVERGENT B1 ;  /* 0x0000000000017941 */ /* 0x000fea0003800200 */
.L_x_9741:
        /* <DEDUP_REMOVED lines=13> */
.L_x_9746:
        /* <DEDUP_REMOVED lines=52> */
.L_x_9745:
[----:B------:R-:W-:Y:S05]  /*1ae0*/  BSYNC.RECONVERGENT B1 ;  /* 0x0000000000017941 */ /* 0x000fea0003800200 */
.L_x_9744:
        /* <DEDUP_REMOVED lines=31> */
.L_x_9748:
[----:B------:R-:W-:Y:S05]  /*1ce0*/  BSYNC.RECONVERGENT B1 ;  /* 0x0000000000017941 */ /* 0x000fea0003800200 */
.L_x_9747:
        /* <DEDUP_REMOVED lines=14> */
.L_x_9740:
[----:B------:R-:W-:Y:S05]  /*1dd0*/  BSYNC.RECONVERGENT B0 ;  /* 0x0000000000007941 */ /* 0x000fea0003800200 */
.L_x_9739:
        /* <DEDUP_REMOVED lines=28> */
.L_x_9750:
[----:B------:R-:W-:Y:S05]  /*1fa0*/  BSYNC.RECONVERGENT B0 ;  /* 0x0000000000007941 */ /* 0x000fea0003800200 */
.L_x_9749:
        /* <DEDUP_REMOVED lines=39> */
.L_x_9752:
[----:B------:R-:W-:Y:S05]  /*2220*/  BSYNC.RECONVERGENT B0 ;  /* 0x0000000000007941 */ /* 0x000fea0003800200 */
.L_x_9751:
        /* <DEDUP_REMOVED lines=36> */
.L_x_9754:
[----:B------:R-:W-:Y:S05]  /*2470*/  BSYNC.RECONVERGENT B0 ;  /* 0x0000000000007941 */ /* 0x000fea0003800200 */
.L_x_9753:
        /* <DEDUP_REMOVED lines=20> */
.L_x_9756:
[----:B------:R-:W-:Y:S05]  /*25c0*/  BSYNC.RECONVERGENT B0 ;  /* 0x0000000000007941 */ /* 0x000fea0003800200 */
.L_x_9755:
        /* <DEDUP_REMOVED lines=35> */
.L_x_9758:
[----:B------:R-:W-:Y:S05]  /*2800*/  BSYNC.RECONVERGENT B0 ;  /* 0x0000000000007941 */ /* 0x000fea0003800200 */
.L_x_9757:
        /* <DEDUP_REMOVED lines=47> */
.L_x_9728:
[----:B------:R-:W-:Y:S01]  /*2b00*/  HFMA2 R11, -RZ, RZ, 0, 1.847743988037109375e-06 ;  /* 0x0000001fff0b7431 */ /* 0x000fe200000001ff */
[----:B------:R-:W-:Y:S02]  /*2b10*/  MOV R12, 0x10 ;  /* 0x00000010000c7802 */ /* 0x000fe40000000f00 */
[----:B------:R-:W-:-:S07]  /*2b20*/  MOV R15, 0xffffffff ;  /* 0xffffffff000f7802 */ /* 0x000fce0000000f00 */
[----:B------:R-:W-:Y:S05]  /*2b30*/  WARPSYNC.COLLECTIVE R15, `(.L_x_9759) ;  /* 0x000000000f087348 */ /* 0x000fea0003c00000 */
[----:B------:R0:W1:Y:S02]  /*2b40*/  SHFL.BFLY P6, R14, R13, R12, R11 ;  /* 0x0c00000c0d0e7389 */ /* 0x00006400000c000b */
[----:B01----:R-:W-:Y:S05]  /*2b50*/  ENDCOLLECTIVE ;  /* 0x000000000000791b */ /* 0x003fea0003800000 */
.L_x_9759:
[----:B------:R-:W-:Y:S01]  /*2b60*/  HFMA2 R12, -RZ, RZ, 0, 4.76837158203125e-07 ;  /* 0x00000008ff0c7431 */ /* 0x000fe200000001ff */
[----:B------:R-:W-:-:S05]  /*2b70*/  FMNMX.FTZ R0, R14, -3.40282346638528859812e+38, !PT ;  /* 0xff7fffff0e007809 */ /* 0x000fca0007810000 */
[----:B------:R-:W-:-:S07]  /*2b80*/  IMAD.MOV.U32 R13, RZ, RZ, R0 ;  /* 0x000000ffff0d7224 */ /* 0x000fce00078e0000 */
[----:B------:R-:W-:Y:S05]  /*2b90*/  WARPSYNC.COLLECTIVE R15, `(.L_x_9760) ;  /* 0x000000000f087348 */ /* 0x000fea0003c00000 */
[----:B------:R0:W1:Y:S02]  /*2ba0*/  SHFL.BFLY P6, R14, R13, R12, R11 ;  /* 0x0c00000c0d0e7389 */ /* 0x00006400000c000b */
[----:B01----:R-:W-:Y:S05]  /*2bb0*/  ENDCOLLECTIVE ;  /* 0x000000000000791b */ /* 0x003fea0003800000 */
.L_x_9760:
[----:B------:R-:W-:Y:S01]  /*2bc0*/  HFMA2 R12, -RZ, RZ, 0, 2.384185791015625e-07 ;  /* 0x00000004ff0c7431 */ /* 0x000fe200000001ff */
[----:B------:R-:W-:-:S04]  /*2bd0*/  FMNMX.FTZ R2, R0, R14, !PT ;  /* 0x0000000e00027209 */ /* 0x000fc80007810000 */
[----:B------:R-:W-:-:S07]  /*2be0*/  MOV R13, R2 ;  /* 0x00000002000d7202 */ /* 0x000fce0000000f00 */
[----:B------:R-:W-:Y:S05]  /*2bf0*/  WARPSYNC.COLLECTIVE R15, `(.L_x_9761) ;  /* 0x000000000f087348 */ /* 0x000fea0003c00000 */
[----:B------:R0:W1:Y:S02]  /*2c00*/  SHFL.BFLY P6, R14, R13, R12, R11 ;  /* 0x0c00000c0d0e7389 */ /* 0x00006400000c000b */
[----:B01----:R-:W-:Y:S05]  /*2c10*/  ENDCOLLECTIVE ;  /* 0x000000000000791b */ /* 0x003fea0003800000 */
.L_x_9761:
[----:B------:R-:W-:Y:S01]  /*2c20*/  HFMA2 R12, -RZ, RZ, 0, 1.1920928955078125e-07 ;  /* 0x00000002ff0c7431 */ /* 0x000fe200000001ff */
[----:B------:R-:W-:-:S04]  /*2c30*/  FMNMX.FTZ R3, R2, R14, !PT ;  /* 0x0000000e02037209 */ /* 0x000fc80007810000 */
[----:B------:R-:W-:-:S07]  /*2c40*/  MOV R13, R3 ;  /* 0x00000003000d7202 */ /* 0x000fce0000000f00 */
[----:B------:R-:W-:Y:S05]  /*2c50*/  WARPSYNC.COLLECTIVE R15, `(.L_x_9762) ;  /* 0x000000000f087348 */ /* 0x000fea0003c00000 */
[----:B------:R0:W1:Y:S02]  /*2c60*/  SHFL.BFLY P6, R14, R13, R12, R11 ;  /* 0x0c00000c0d0e7389 */ /* 0x00006400000c000b */
[----:B01----:R-:W-:Y:S05]  /*2c70*/  ENDCOLLECTIVE ;  /* 0x000000000000791b */ /* 0x003fea0003800000 */
.L_x_9762:
[----:B------:R-:W-:Y:S05]  /*2c80*/  BRA `(.L_x_9763) ;  /* 0xffffffd400ec7947 */ /* 0x000fea000383ffff */
.L_x_9764:
        /* <DEDUP_REMOVED lines=15> */
.L_x_27425:


//--------------------- .text._ZN4vllm25paged_attention_v2_kernelI13__nv_bfloat16hLi192ELi16ELi128ELNS_18Fp8KVCacheDataTypeE1ELb0ELi512EEEvPfS3_PT_PKS4_PKT0_SA_ifPKiSC_iPKfiiiSE_SE_iiiii --------------------------
	.section	.text._ZN4vllm25paged_attention_v2_kernelI13__nv_bfloat16hLi192ELi16ELi128ELNS_18Fp8KVCacheDataTypeE1ELb0ELi512EEEvPfS3_PT_PKS4_PKT0_SA_ifPKiSC_iPKfiiiSE_SE_iiiii,"ax",@progbits
	.align	128
        .global         _ZN4vllm25paged_attention_v2_kernelI13__nv_bfloat16hLi192ELi16ELi128ELNS_18Fp8KVCacheDataTypeE1ELb0ELi512EEEvPfS3_PT_PKS4_PKT0_SA_ifPKiSC_iPKfiiiSE_SE_iiiii
        .type           _ZN4vllm25paged_attention_v2_kernelI13__nv_bfloat16hLi192ELi16ELi128ELNS_18Fp8KVCacheDataTypeE1ELb0ELi512EEEvPfS3_PT_PKS4_PKT0_SA_ifPKiSC_iPKfiiiSE_SE_iiiii,@function
        .size           _ZN4vllm25paged_attention_v2_kernelI13__nv_bfloat16hLi192ELi16ELi128ELNS_18Fp8KVCacheDataTypeE1ELb0ELi512EEEvPfS3_PT_PKS4_PKT0_SA_ifPKiSC_iPKfiiiSE_SE_iiiii,(.L_x_27426 - _ZN4vllm25paged_attention_v2_kernelI13__nv_bfloat16hLi192ELi16ELi128ELNS_18Fp8KVCacheDataTypeE1ELb0ELi512EEEvPfS3_PT_PKS4_PKT0_SA_ifPKiSC_iPKfiiiSE_SE_iiiii)
        .other          _ZN4vllm25paged_attention_v2_kernelI13__nv_bfloat16hLi192ELi16ELi128ELNS_18Fp8KVCacheDataTypeE1ELb0ELi512EEEvPfS3_PT_PKS4_PKT0_SA_ifPKiSC_iPKfiiiSE_SE_iiiii,@"STO_CUDA_ENTRY STV_DEFAULT"
_ZN4vllm25paged_attention_v2_kernelI13__nv_bfloat16hLi192ELi16ELi128ELNS_18Fp8KVCacheDataTypeE1ELb0ELi512EEEvPfS3_PT_PKS4_PKT0_SA_ifPKiSC_iPKfiiiSE_SE_iiiii:
.text._ZN4vllm25paged_attention_v2_kernelI13__nv_bfloat16hLi192ELi16ELi128ELNS_18Fp8KVCacheDataTypeE1ELb0ELi512EEEvPfS3_PT_PKS4_PKT0_SA_ifPKiSC_iPKfiiiSE_SE_iiiii:
        /* <DEDUP_REMOVED lines=52> */
.L_x_9766:
[----:B------:R-:W-:Y:S05]  /*0340*/  BSYNC.RECONVERGENT B6 ;  /* 0x0000000000067941 */ /* 0x000fea0003800200 */
.L_x_9765:
        /* <DEDUP_REMOVED lines=15> */
.L_x_9802:
        /* <DEDUP_REMOVED lines=40> */
.L_x_9772:
        /* <DEDUP_REMOVED lines=11> */
.L_x_9771:
[----:B------:R-:W-:Y:S05]  /*0770*/  BSYNC.RECONVERGENT B1 ;  /* 0x0000000000017941 */ /* 0x000fea0003800200 */
.L_x_9770:
        /* <DEDUP_REMOVED lines=13> */
.L_x_9775:
        /* <DEDUP_REMOVED lines=100> */
.L_x_9774:
[----:B------:R-:W-:Y:S05]  /*0e90*/  BSYNC.RECONVERGENT B1 ;  /* 0x0000000000017941 */ /* 0x000fea0003800200 */
.L_x_9773:
        /* <DEDUP_REMOVED lines=55> */
.L_x_9777:
[----:B------:R-:W-:Y:S05]  /*1210*/  BSYNC.RECONVERGENT B1 ;  /* 0x0000000000017941 */ /* 0x000fea0003800200 */
.L_x_9776:
        /* <DEDUP_REMOVED lines=26> */
.L_x_9769:
[----:B------:R-:W-:Y:S05]  /*13c0*/  BSYNC.RECONVERGENT B0 ;  /* 0x0000000000007941 */ /* 0x000fea0003800200 */
.L_x_9768:
        /* <DEDUP_REMOVED lines=40> */
.L_x_9782:
[----:B------:R-:W1:Y:S01]  /*1650*/  LDS R13, [R3] ;  /* 0x00000000030d7984 */ /* 0x000e620000000800 */
[----:B------:R-:W-:-:S04]  /*1660*/  IADD3 R11, PT, PT, R11, 0x1, RZ ;  /* 0x000000010b0b7810 */ /* 0x000fc80007ffe0ff */
[----:B------:R-:W-:Y:S01]  /*1670*/  ISETP.NE.AND P0, PT, R11, RZ, PT ;  /* 0x000000ff0b00720c */ /* 0x000fe20003f05270 */
[----:B-1----:R-:W-:-:S05]  /*1680*/  FMUL.FTZ R12, R13, R2 ;  /* 0x000000020d0c7220 */ /* 0x002fca0000410000 */
[----:B------:R1:W-:Y:S02]  /*1690*/  STS [R3], R12 ;  /* 0x0000000c03007388 */ /* 0x0003e40000000800 */
[----:B-1----:R-:W-:-:S05]  /*16a0*/  IADD3 R3, PT, PT, R3, 0x200, RZ ;  /* 0x0000020003037810 */ /* 0x002fca0007ffe0ff */
[----:B------:R-:W-:Y:S05]  /*16b0*/  @P0 BRA `(.L_x_9782) ;  /* 0xfffffffc00e40947 */ /* 0x000fea000383ffff */
.L_x_9781:
[----:B------:R-:W-:Y:S05]  /*16c0*/  BSYNC.RECONVERGENT B1 ;  /* 0x0000000000017941 */ /* 0x000fea0003800200 */
.L_x_9780:
        /* <DEDUP_REMOVED lines=13> */
.L_x_9785:
        /* <DEDUP_REMOVED lines=52> */
.L_x_9784:
[----:B------:R-:W-:Y:S05]  /*1ae0*/  BSYNC.RECONVERGENT B1 ;  /* 0x0000000000017941 */ /* 0x000fea0003800200 */
.L_x_9783:
        /* <DEDUP_REMOVED lines=31> */
.L_x_9787:
[----:B------:R-:W-:Y:S05]  /*1ce0*/  BSYNC.RECONVERGENT B1 ;  /* 0x0000000000017941 */ /* 0x000fea0003800200 */
.L_x_9786:
        /* <DEDUP_REMOVED lines=14> */
.L_x_9779:
[----:B------:R-:W-:Y:S05]  /*1dd0*/  BSYNC.RECONVERGENT B0 ;  /* 0x0000000000007941 */ /* 0x000fea0003800200 */
.L_x_9778:
        /* <DEDUP_REMOVED lines=32> */
.L_x_9789:
[----:B------:R-:W-:Y:S05]  /*1fe0*/  BSYNC.RECONVERGENT B0 ;  /* 0x0000000000007941 */ /* 0x000fea0003800200 */
.L_x_9788:
        /* <DEDUP_REMOVED lines=30> */
.L_x_9791:
[----:B------:R-:W-:Y:S05]  /*21d0*/  BSYNC.RECONVERGENT B0 ;  /* 0x0000000000007941 */ /* 0x000fea0003800200 */
.L_x_9790:
        /* <DEDUP_REMOVED lines=27> */
.L_x_9793:
[----:B------:R-:W-:Y:S05]  /*2390*/  BSYNC.RECONVERGENT B0 ;  /* 0x0000000000007941 */ /* 0x000fea0003800200 */
.L_x_9792:
        /* <DEDUP_REMOVED lines=15> */
.L_x_9795:
[----:B------:R-:W-:Y:S05]  /*2490*/  BSYNC.RECONVERGENT B0 ;  /* 0x0000000000007941 */ /* 0x000fea0003800200 */
.L_x_9794:
        /* <DEDUP_REMOVED lines=27> */
.L_x_9797:
[----:B------:R-:W-:Y:S05]  /*2650*/  BSYNC.RECONVERGENT B0 ;  /* 0x0000000000007941 */ /* 0x000fea0003800200 */
.L_x_9796:
        /* <DEDUP_REMOVED lines=39> */
.L_x_9767:
[----:B------:R-:W-:Y:S01]  /*28d0*/  HFMA2 R12, -RZ, RZ, 0, 9.5367431640625e-07 ;  /* 0x00000010ff0c7431 */ /* 0x000fe200000001ff */
[----:B------:R-:W-:Y:S02]  /*28e0*/  MOV R11, 0x1f ;  /* 0x0000001f000b7802 */ /* 0x000fe40000000f00 */
[----:B------:R-:W-:-:S07]  /*28f0*/  MOV R15, 0xffffffff ;  /* 0xffffffff000f7802 */ /* 0x000fce0000000f00 */
[----:B------:R-:W-:Y:S05]  /*2900*/  WARPSYNC.COLLECTIVE R15, `(.L_x_9798) ;  /* 0x000000000f087348 */ /* 0x000fea0003c00000 */
[----:B------:R0:W1:Y:S02]  /*2910*/  SHFL.BFLY P6, R14, R13, R12, R11 ;  /* 0x0c00000c0d0e7389 */ /* 0x00006400000c000b */
[----:B01----:R-:W-:Y:S05]  /*2920*/  ENDCOLLECTIVE ;  /* 0x000000000000791b */ /* 0x003fea0003800000 */
.L_x_9798:
[----:B------:R-:W-:Y:S01]  /*2930*/  HFMA2 R12, -RZ, RZ, 0, 4.76837158203125e-07 ;  /* 0x00000008ff0c7431 */ /* 0x000fe200000001ff */
[----:B------:R-:W-:-:S05]  /*2940*/  FMNMX.FTZ R0, R14, -3.40282346638528859812e+38, !PT ;  /* 0xff7fffff0e007809 */ /* 0x000fca0007810000 */
[----:B------:R-:W-:-:S07]  /*2950*/  IMAD.MOV.U32 R13, RZ, RZ, R0 ;  /* 0x000000ffff0d7224 */ /* 0x000fce00078e0000 */
[----:B------:R-:W-:Y:S05]  /*2960*/  WARPSYNC.COLLECTIVE R15, `(.L_x_9799) ;  /* 0x000000000f087348 */ /* 0x000fea0003c00000 */
[----:B------:R0:W1:Y:S02]  /*2970*/  SHFL.BFLY P6, R14, R13, R12, R11 ;  /* 0x0c00000c0d0e7389 */ /* 0x00006400000c000b */
[----:B01----:R-:W-:Y:S05]  /*2980*/  ENDCOLLECTIVE ;  /* 0x000000000000791b */ /* 0x003fea0003800000 */
.L_x_9799:
[----:B------:R-:W-:Y:S01]  /*2990*/  HFMA2 R12, -RZ, RZ, 0, 2.384185791015625e-07 ;  /* 0x00000004ff0c7431 */ /* 0x000fe200000001ff */
[----:B------:R-:W-:-:S04]  /*29a0*/  FMNMX.FTZ R2, R0, R14, !PT ;  /* 0x0000000e00027209 */ /* 0x000fc80007810000 */
[----:B------:R-:W-:-:S07]  /*29b0*/  MOV R13, R2 ;  /* 0x00000002000d7202 */ /* 0x000fce0000000f00 */
[----:B------:R-:W-:Y:S05]  /*29c0*/  WARPSYNC.COLLECTIVE R15, `(.L_x_9800) ;  /* 0x000000000f087348 */ /* 0x000fea0003c00000 */
[----:B------:R0:W1:Y:S02]  /*29d0*/  SHFL.BFLY P6, R14, R13, R12, R11 ;  /* 0x0c00000c0d0e7389 */ /* 0x00006400000c000b */
[----:B01----:R-:W-:Y:S05]  /*29e0*/  ENDCOLLECTIVE ;  /* 0x000000000000791b */ /* 0x003fea0003800000 */
.L_x_9800:
[----:B------:R-:W-:Y:S01]  /*29f0*/  HFMA2 R12, -RZ, RZ, 0, 1.1920928955078125e-07 ;  /* 0x00000002ff0c7431 */ /* 0x000fe200000001ff */
[----:B------:R-:W-:-:S04]  /*2a00*/  FMNMX.FTZ R3, R2, R14, !PT ;  /* 0x0000000e02037209 */ /* 0x000fc80007810000 */
[----:B------:R-:W-:-:S07]  /*2a10*/  MOV R13, R3 ;  /* 0x00000003000d7202 */ /* 0x000fce0000000f00 */
[----:B------:R-:W-:Y:S05]  /*2a20*/  WARPSYNC.COLLECTIVE R15, `(.L_x_9801) ;  /* 0x000000000f087348 */ /* 0x000fea0003c00000 */
[----:B------:R0:W1:Y:S02]  /*2a30*/  SHFL.BFLY P6, R14, R13, R12, R11 ;  /* 0x0c00000c0d0e7389 */ /* 0x00006400000c000b */
[----:B01----:R-:W-:Y:S05]  /*2a40*/  ENDCOLLECTIVE ;  /* 0x000000000000791b */ /* 0x003fea0003800000 */
.L_x_9801:
[----:B------:R-:W-:Y:S05]  /*2a50*/  BRA `(.L_x_9802) ;  /* 0xffffffd800787947 */ /* 0x000fea000383ffff */
.L_x_9803:
        /* <DEDUP_REMOVED lines=10> */
.L_x_27426:


//--------------------- .text._ZN4vllm25paged_attention_v2_kernelI13__nv_bfloat16hLi128ELi16ELi128ELNS_18Fp8KVCacheDataTypeE1ELb0ELi512EEEvPfS3_PT_PKS4_PKT0_SA_ifPKiSC_iPKfiiiSE_SE_iiiii --------------------------
	.section	.text._ZN4vllm25paged_attention_v2_kernelI13__nv_bfloat16hLi128ELi16ELi128ELNS_18Fp8KVCacheDataTypeE1ELb0ELi512EEEvPfS3_PT_PKS4_PKT0_SA_ifPKiSC_iPKfiiiSE_SE_iiiii,"ax",@progbits
	.align	128
        .global         _ZN4vllm25paged_attention_v2_kernelI13__nv_bfloat16hLi128ELi16ELi128ELNS_18Fp8KVCacheDataTypeE1ELb0ELi512EEEvPfS3_PT_PKS4_PKT0_SA_ifPKiSC_iPKfiiiSE_SE_iiiii
        .type           _ZN4vllm25paged_attention_v2_kernelI13__nv_bfloat16hLi128ELi16ELi128ELNS_18Fp8KVCacheDataTypeE1ELb0ELi512EEEvPfS3_PT_PKS4_PKT0_SA_ifPKiSC_iPKfiiiSE_SE_iiiii,@function
        .size           _ZN4vllm25paged_attention_v2_kernelI13__nv_bfloat16hLi128ELi16ELi128ELNS_18Fp8KVCacheDataTypeE1ELb0ELi512EEEvPfS3_PT_PKS4_PKT0_SA_ifPKiSC_iPKfiiiSE_SE_iiiii,(.L_x_27427 - _ZN4vllm25paged_attention_v2_kernelI13__nv_bfloat16hLi128ELi16ELi128ELNS_18Fp8KVCacheDataTypeE1ELb0ELi512EEEvPfS3_PT_PKS4_PKT0_SA_ifPKiSC_iPKfiiiSE_SE_iiiii)
        .other          _ZN4vllm25paged_attention_v2_kernelI13__nv_bfloat16hLi128ELi16ELi128ELNS_18Fp8KVCacheDataTypeE1ELb0ELi512EEEvPfS3_PT_PKS4_PKT0_SA_ifPKiSC_iPKfiiiSE_SE_iiiii,@"STO_CUDA_ENTRY STV_DEFAULT"
_ZN4vllm25paged_attention_v2_kernelI13__nv_bfloat16hLi128ELi16ELi128ELNS_18Fp8KVCacheDataTypeE1ELb0ELi512EEEvPfS3_PT_PKS4_PKT0_SA_ifPKiSC_iPKfiiiSE_SE_iiiii:
.text._ZN4vllm25paged_attention_v2_kernelI13__nv_bfloat16hLi128ELi16ELi128ELNS_18Fp8KVCacheDataTypeE1ELb0ELi512EEEvPfS3_PT_PKS4_PKT0_SA_ifPKiSC_iPKfiiiSE_SE_iiiii:
        /* <DEDUP_REMOVED lines=52> */
.L_x_9805:
[----:B------:R-:W-:Y:S05]  /*0340*/  BSYNC.RECONVERGENT B6 ;  /* 0x0000000000067941 */ /* 0x000fea0003800200 */
.L_x_9804:
        /* <DEDUP_REMOVED lines=15> */
.L_x_9841:
        /* <DEDUP_REMOVED lines=40> */
.L_x_9811:
        /* <DEDUP_REMOVED lines=11> */
.L_x_9810:
[----:B------:R-:W-:Y:S05]  /*0770*/  BSYNC.RECONVERGENT B1 ;  /* 0x0000000000017941 */ /* 0x000fea0003800200 */
.L_x_9809:
        /* <DEDUP_REMOVED lines=13> */
.L_x_9814:
        /* <DEDUP_REMOVED lines=100> */
.L_x_9813:
[----:B------:R-:W-:Y:S05]  /*0e90*/  BSYNC.RECONVERGENT B1 ;  /* 0x0000000000017941 */ /* 0x000fea0003800200 */
.L_x_9812:
        /* <DEDUP_REMOVED lines=55> */
.L_x_9816:
[----:B------:R-:W-:Y:S05]  /*1210*/  BSYNC.RECONVERGENT B1 ;  /* 0x0000000000017941 */ /* 0x000fea0003800200 */
.L_x_9815:
        /* <DEDUP_REMOVED lines=26> */
.L_x_9808:
[----:B------:R-:W-:Y:S05]  /*13c0*/  BSYNC.RECONVERGENT B0 ;  /* 0x0000000000007941 */ /* 0x000fea0003800200 */
.L_x_9807:
        /* <DEDUP_REMOVED lines=40> */
.L_x_9821:
[----:B------:R-:W1:Y:S01]  /*1650*/  LDS R13, [R3] ;  /* 0x00000000030d7984 */ /* 0x000e620000000800 */
[----:B------:R-:W-:-:S05]  /*1660*/  VIADD R11, R11, 0x1 ;  /* 0x000000010b0b7836 */ /* 0x000fca0000000000 */
[----:B------:R-:W-:Y:S01]  /*1670*/  ISETP.NE.AND P0, PT, R11, RZ, PT ;  /* 0x000000ff0b00720c */ /* 0x000fe20003f05270 */
[----:B-1----:R-:W-:-:S05]  /*1680*/  FMUL.FTZ R12, R13, R2 ;  /* 0x000000020d0c7220 */ /* 0x002fca0000410000 */
[----:B------:R1:W-:Y:S02]  /*1690*/  STS [R3], R12 ;  /* 0x0000000c03007388 */ /* 0x0003e40000000800 */
[----:B-1----:R-:W-:-:S05]  /*16a0*/  IADD3 R3, PT, PT, R3, 0x200, RZ ;  /* 0x0000020003037810 */ /* 0x002fca0007ffe0ff */
[----:B------:R-:W-:Y:S05]  /*16b0*/  @P0 BRA `(.L_x_9821) ;  /* 0xfffffffc00e40947 */ /* 0x000fea000383ffff */
.L_x_9820:
[----:B------:R-:W-:Y:S05]  /*16c0*/  BSYNC.RECONVERGENT B1 ;  /* 0x0000000000017941 */ /* 0x000fea0003800200 */
.L_x_9819:
        /* <DEDUP_REMOVED lines=13> */
.L_x_9824:
        /* <DEDUP_REMOVED lines=52> */
.L_x_9823:
[----:B------:R-:W-:Y:S05]  /*1ae0*/  BSYNC.RECONVERGENT B1 ;  /* 0x0000000000017941 */ /* 0x000fea0003800200 */
.L_x_9822:
        /* <DEDUP_REMOVED lines=31> */
.L_x_9826:
[----:B------:R-:W-:Y:S05]  /*1ce0*/  BSYNC.RECONVERGENT B1 ;  /* 0x0000000000017941 */ /* 0x000fea0003800200 */
.L_x_9825:
        /* <DEDUP_REMOVED lines=14> */
.L_x_9818:
[----:B------:R-:W-:Y:S05]  /*1dd0*/  BSYNC.RECONVERGENT B0 ;  /* 0x0000000000007941 */ /* 0x000fea0003800200 */
.L_x_9817:
        /* <DEDUP_REMOVED lines=28> */
.L_x_9828:
[----:B------:R-:W-:Y:S05]  /*1fa0*/  BSYNC.RECONVERGENT B0 ;  /* 0x0000000000007941 */ /* 0x000fea0003800200 */
.L_x_9827:
        /* <DEDUP_REMOVED lines=26> */
.L_x_9830:
[----:B------:R-:W-:Y:S05]  /*2150*/  BSYNC.RECONVERGENT B0 ;  /* 0x0000000000007941 */ /* 0x000fea0003800200 */
.L_x_9829:
        /* <DEDUP_REMOVED lines=20> */
.L_x_9832:
[----:B------:R-:W-:Y:S05]  /*22a0*/  BSYNC.RECONVERGENT B0 ;  /* 0x0000000000007941 */ /* 0x000fea0003800200 */
.L_x_9831:
        /* <DEDUP_REMOVED lines=12> */
.L_x_9834:
[----:B------:R-:W-:Y:S05]  /*2370*/  BSYNC.RECONVERGENT B0 ;  /* 0x0000000000007941 */ /* 0x000fea0003800200 */
.L_x_9833:
        /* <DEDUP_REMOVED lines=19> */
.L_x_9836:
[----:B------:R-:W-:Y:S05]  /*24b0*/  BSYNC.RECONVERGENT B0 ;  /* 0x0000000000007941 */ /* 0x000fea0003800200 */
.L_x_9835:
        /* <DEDUP_REMOVED lines=31> */
.L_x_9806:
[----:B------:R-:W-:Y:S01]  /*26b0*/  HFMA2 R11, -RZ, RZ, 0, 1.847743988037109375e-06 ;  /* 0x0000001fff0b7431 */ /* 0x000fe200000001ff */
[----:B------:R-:W-:Y:S02]  /*26c0*/  MOV R12, 0x10 ;  /* 0x00000010000c7802 */ /* 0x000fe40000000f00 */
[----:B------:R-:W-:-:S07]  /*26d0*/  MOV R15, 0xffffffff ;  /* 0xffffffff000f7802 */ /* 0x000fce0000000f00 */
[----:B------:R-:W-:Y:S05]  /*26e0*/  WARPSYNC.COLLECTIVE R15, `(.L_x_9837) ;  /* 0x000000000f087348 */ /* 0x000fea0003c00000 */
[----:B------:R0:W1:Y:S02]  /*26f0*/  SHFL.BFLY P6, R14, R13, R12, R11 ;  /* 0x0c00000c0d0e7389 */ /* 0x00006400000c000b */
[----:B01----:R-:W-:Y:S05]  /*2700*/  ENDCOLLECTIVE ;  /* 0x000000000000791b */ /* 0x003fea0003800000 */
.L_x_9837:
[----:B------:R-:W-:Y:S01]  /*2710*/  IMAD.MOV.U32 R12, RZ, RZ, 0x8 ;  /* 0x00000008ff0c7424 */ /* 0x000fe200078e00ff */
[----:B------:R-:W-:-:S04]  /*2720*/  FMNMX.FTZ R0, R14, -3.40282346638528859812e+38, !PT ;  /* 0xff7fffff0e007809 */ /* 0x000fc80007810000 */
[----:B------:R-:W-:-:S07]  /*2730*/  MOV R13, R0 ;  /* 0x00000000000d7202 */ /* 0x000fce0000000f00 */
[----:B------:R-:W-:Y:S05]  /*2740*/  WARPSYNC.COLLECTIVE R15, `(.L_x_9838) ;  /* 0x000000000f087348 */ /* 0x000fea0003c00000 */
[----:B------:R0:W1:Y:S02]  /*2750*/  SHFL.BFLY P6, R14, R13, R12, R11 ;  /* 0x0c00000c0d0e7389 */ /* 0x00006400000c000b */
[----:B01----:R-:W-:Y:S05]  /*2760*/  ENDCOLLECTIVE ;  /* 0x000000000000791b */ /* 0x003fea0003800000 */
.L_x_9838:
[----:B------:R-:W-:Y:S01]  /*2770*/  HFMA2 R12, -RZ, RZ, 0, 2.384185791015625e-07 ;  /* 0x00000004ff0c7431 */ /* 0x000fe200000001ff */
[----:B------:R-:W-:-:S04]  /*2780*/  FMNMX.FTZ R2, R0, R14, !PT ;  /* 0x0000000e00027209 */ /* 0x000fc80007810000 */
[----:B------:R-:W-:-:S07]  /*2790*/  MOV R13, R2 ;  /* 0x00000002000d7202 */ /* 0x000fce0000000f00 */
[----:B------:R-:W-:Y:S05]  /*27a0*/  WARPSYNC.COLLECTIVE R15, `(.L_x_9839) ;  /* 0x000000000f087348 */ /* 0x000fea0003c00000 */
[----:B------:R0:W1:Y:S02]  /*27b0*/  SHFL.BFLY P6, R14, R13, R12, R11 ;  /* 0x0c00000c0d0e7389 */ /* 0x00006400000c000b */
[----:B01----:R-:W-:Y:S05]  /*27c0*/  ENDCOLLECTIVE ;  /* 0x000000000000791b */ /* 0x003fea0003800000 */
.L_x_9839:
[----:B------:R-:W-:Y:S01]  /*27d0*/  HFMA2 R12, -RZ, RZ, 0, 1.1920928955078125e-07 ;  /* 0x00000002ff0c7431 */ /* 0x000fe200000001ff */
[----:B------:R-:W-:-:S04]  /*27e0*/  FMNMX.FTZ R3, R2, R14, !PT ;  /* 0x0000000e02037209 */ /* 0x000fc80007810000 */
[----:B------:R-:W-:-:S07]  /*27f0*/  MOV R13, R3 ;  /* 0x00000003000d7202 */ /* 0x000fce0000000f00 */
[----:B------:R-:W-:Y:S05]  /*2800*/  WARPSYNC.COLLECTIVE R15, `(.L_x_9840) ;  /* 0x000000000f087348 */ /* 0x000fea0003c00000 */
[----:B------:R0:W1:Y:S02]  /*2810*/  SHFL.BFLY P6, R14, R13, R12, R11 ;  /* 0x0c00000c0d0e7389 */ /* 0x00006400000c000b */
[----:B01----:R-:W-:Y:S05]  /*2820*/  ENDCOLLECTIVE ;  /* 0x000000000000791b */ /* 0x003fea0003800000 */
.L_x_9840:
[----:B------:R-:W-:Y:S05]  /*2830*/  BRA `(.L_x_9841) ;  /* 0xffffffdc00007947 */ /* 0x000fea000383ffff */
.L_x_9842:
        /* <DEDUP_REMOVED lines=12> */
.L_x_27427:


//--------------------- .text._ZN4vllm25paged_attention_v2_kernelI13__nv_bfloat16hLi120ELi16ELi128ELNS_18Fp8KVCacheDataTypeE1ELb0ELi512EEEvPfS3_PT_PKS4_PKT0_SA_ifPKiSC_iPKfiiiSE_SE_iiiii --------------------------
	.section	.text._ZN4vllm25paged_attention_v2_kernelI13__nv_bfloat16hLi120ELi16ELi128ELNS_18Fp8KVCacheDataTypeE1ELb0ELi512EEEvPfS3_PT_PKS4_PKT0_SA_ifPKiSC_iPKfiiiSE_SE_iiiii,"ax",@progbits
	.align	128
        .global         _ZN4vllm25paged_attention_v2_kernelI13__nv_bfloat16hLi120ELi16ELi128ELNS_18Fp8KVCacheDataTypeE1ELb0ELi512EEEvPfS3_PT_PKS4_PKT0_SA_ifPKiSC_iPKfiiiSE_SE_iiiii
        .type           _ZN4vllm25paged_attention_v2_kernelI13__nv_bfloat16hLi120ELi16ELi128ELNS_18Fp8KVCacheDataTypeE1ELb0ELi512EEEvPfS3_PT_PKS4_PKT0_SA_ifPKiSC_iPKfiiiSE_SE_iiiii,@function
        .size           _ZN4vllm25paged_attention_v2_kernelI13__nv_bfloat16hLi120ELi16ELi128ELNS_18Fp8KVCacheDataTypeE1ELb0ELi512EEEvPfS3_PT_PKS4_PKT0_SA_ifPKiSC_iPKfiiiSE_SE_iiiii,(.L_x_27428 - _ZN4vllm25paged_attention_v2_kernelI13__nv_bfloat16hLi120ELi16ELi128ELNS_18Fp8KVCacheDataTypeE1ELb0ELi512EEEvPfS3_PT_PKS4_PKT0_SA_ifPKiSC_iPKfiiiSE_SE_iiiii)
        .other          _ZN4vllm25paged_attention_v2_kernelI13__nv_bfloat16hLi120ELi16ELi128ELNS_18Fp8KVCacheDataTypeE1ELb0ELi512EEEvPfS3_PT_PKS4_PKT0_SA_ifPKiSC_iPKfiiiSE_SE_iiiii,@"STO_CUDA_ENTRY STV_DEFAULT"
_ZN4vllm25paged_attention_v2_kernelI13__nv_bfloat16hLi120ELi16ELi128ELNS_18Fp8KVCacheDataTypeE1ELb0ELi512EEEvPfS3_PT_PKS4_PKT0_SA_ifPKiSC_iPKfiiiSE_SE_iiiii:
.text._ZN4vllm25paged_attention_v2_kernelI13__nv_bfloat16hLi120ELi16ELi128ELNS_18Fp8KVCacheDataTypeE1ELb0ELi512EEEvPfS3_PT_PKS4_PKT0_SA_ifPKiSC_iPKfiiiSE_SE_iiiii:
        /* <DEDUP_REMOVED lines=52> */
.L_x_9844:
[----:B------:R-:W-:Y:S05]  /*0340*/  BSYNC.RECONVERGENT B6 ;  /* 0x0000000000067941 */ /* 0x000fea0003800200 */
.L_x_9843:
        /* <DEDUP_REMOVED lines=15> */
.L_x_9886:
        /* <DEDUP_REMOVED lines=40> */
.L_x_9850:
        /* <DEDUP_REMOVED lines=11> */
.L_x_9849:
[----:B------:R-:W-:Y:S05]  /*0770*/  BSYNC.RECONVERGENT B1 ;  /* 0x0000000000017941 */ /* 0x000fea0003800200 */
.L_x_9848:
        /* <DEDUP_REMOVED lines=13> */
.L_x_9853:
        /* <DEDUP_REMOVED lines=100> */
.L_x_9852:
[----:B------:R-:W-:Y:S05]  /*0e90*/  BSYNC.RECONVERGENT B1 ;  /* 0x0000000000017941 */ /* 0x000fea0003800200 */
.L_x_9851:
        /* <DEDUP_REMOVED lines=55> */
.L_x_9855:
[----:B------:R-:W-:Y:S05]  /*1210*/  BSYNC.RECONVERGENT B1 ;  /* 0x0000000000017941 */ /* 0x000fea0003800200 */
.L_x_9854:
        /* <DEDUP_REMOVED lines=26> */
.L_x_9847:
[----:B------:R-:W-:Y:S05]  /*13c0*/  BSYNC.RECONVERGENT B0 ;  /* 0x0000000000007941 */ /* 0x000fea0003800200 */
.L_x_9846:
        /* <DEDUP_REMOVED lines=40> */
.L_x_9860:
[----:B------:R-:W1:Y:S01]  /*1650*/  LDS R13, [R3] ;  /* 0x00000000030d7984 */ /* 0x000e620000000800 */
[----:B------:R-:W-:-:S04]  /*1660*/  IADD3 R11, PT, PT, R11, 0x1, RZ ;  /* 0x000000010b0b7810 */ /* 0x000fc80007ffe0ff */
[----:B------:R-:W-:Y:S01]  /*1670*/  ISETP.NE.AND P0, PT, R11, RZ, PT ;  /* 0x000000ff0b00720c */ /* 0x000fe20003f05270 */
[----:B-1----:R-:W-:-:S05]  /*1680*/  FMUL.FTZ R12, R13, R2 ;  /* 0x000000020d0c7220 */ /* 0x002fca0000410000 */
[----:B------:R1:W-:Y:S02]  /*1690*/  STS [R3], R12 ;  /* 0x0000000c03007388 */ /* 0x0003e40000000800 */
[----:B-1----:R-:W-:-:S05]  /*16a0*/  VIADD R3, R3, 0x200 ;  /* 0x0000020003037836 */ /* 0x002fca0000000000 */
[----:B------:R-:W-:Y:S05]  /*16b0*/  @P0 BRA `(.L_x_9860) ;  /* 0xfffffffc00e40947 */ /* 0x000fea000383ffff */
.L_x_9859:
[----:B------:R-:W-:Y:S05]  /*16c0*/  BSYNC.RECONVERGENT B1 ;  /* 0x0000000000017941 */ /* 0x000fea0003800200 */
.L_x_9858:
        /* <DEDUP_REMOVED lines=13> */
.L_x_9863:
        /* <DEDUP_REMOVED lines=52> */
.L_x_9862:
[----:B------:R-:W-:Y:S05]  /*1ae0*/  BSYNC.RECONVERGENT B1 ;  /* 0x0000000000017941 */ /* 0x000fea0003800200 */
.L_x_9861:
        /* <DEDUP_REMOVED lines=31> */
.L_x_9865:
[----:B------:R-:W-:Y:S05]  /*1ce0*/  BSYNC.RECONVERGENT B1 ;  /* 0x0000000000017941 */ /* 0x000fea0003800200 */
.L_x_9864:
        /* <DEDUP_REMOVED lines=14> */
.L_x_9857:
[----:B------:R-:W-:Y:S05]  /*1dd0*/  BSYNC.RECONVERGENT B0 ;  /* 0x0000000000007941 */ /* 0x000fea0003800200 */
.L_x_9856:
        /* <DEDUP_REMOVED lines=24> */
.L_x_9867:
[----:B------:R-:W-:Y:S05]  /*1f60*/  BSYNC.RECONVERGENT B0 ;  /* 0x0000000000007941 */ /* 0x000fea0003800200 */
.L_x_9866:
        /* <DEDUP_REMOVED lines=25> */
.L_x_9869:
[----:B------:R-:W-:Y:S05]  /*2100*/  BSYNC.RECONVERGENT B0 ;  /* 0x0000000000007941 */ /* 0x000fea0003800200 */
.L_x_9868:
        /* <DEDUP_REMOVED lines=28> */
.L_x_9873:
[----:B------:R-:W-:Y:S05]  /*22d0*/  BSYNC.RECONVERGENT B1 ;  /* 0x0000000000017941 */ /* 0x000fea0003800200 */
.L_x_9872:
[----:B-1----:R-:W-:-:S07]  /*22e0*/  @!P0 FADD.FTZ R5, R5, R20 ;  /* 0x0000001405058221 */ /* 0x002fce0000010000 */
.L_x_9871:
[----:B------:R-:W-:Y:S05]  /*22f0*/  BSYNC.RECONVERGENT B0 ;  /* 0x0000000000007941 */ /* 0x000fea0003800200 */
.L_x_9870:
        /* <DEDUP_REMOVED lines=20> */
.L_x_9875:
[----:B------:R-:W-:Y:S05]  /*2440*/  BSYNC.RECONVERGENT B0 ;  /* 0x0000000000007941 */ /* 0x000fea0003800200 */
.L_x_9874:
        /* <DEDUP_REMOVED lines=28> */
.L_x_9879:
[----:B------:R-:W-:Y:S05]  /*2610*/  BSYNC.RECONVERGENT B1 ;  /* 0x0000000000017941 */ /* 0x000fea0003800200 */
.L_x_9878:
[----:B0-2---:R-:W-:-:S07]  /*2620*/  @!P0 FADD.FTZ R5, R5, R16 ;  /* 0x0000001005058221 */ /* 0x005fce0000010000 */
.L_x_9877:
[----:B------:R-:W-:Y:S05]  /*2630*/  BSYNC.RECONVERGENT B0 ;  /* 0x0000000000007941 */ /* 0x000fea0003800200 */
.L_x_9876:
        /* <DEDUP_REMOVED lines=31> */
.L_x_9881:
[----:B------:R-:W-:Y:S05]  /*2830*/  BSYNC.RECONVERGENT B0 ;  /* 0x0000000000007941 */ /* 0x000fea0003800200 */
.L_x_9880:
[----:B------:R-:W-:Y:S05]  /*2840*/  @P0 EXIT ;  /* 0x000000000000094d */ /* 0x000fea0003800000 */
[----:B0-----:R-:W-:-:S05]  /*2850*/  F2FP.BF16.F32.PACK_AB R5, RZ, R5 ;  /* 0x00000005ff05723e */ /* 0x001fca00000010ff */
[----:B------:R-:W-:Y:S01]  /*2860*/  STG.E.U16 desc[UR36][R6.64+0xe0], R5 ;  /* 0x0000e00506007986 */ /* 0x000fe2000c101524 */
[----:B------:R-:W-:Y:S05]  /*2870*/  EXIT ;  /* 0x000000000000794d */ /* 0x000fea0003800000 */
.L_x_9845:
[----:B------:R-:W-:Y:S01]  /*2880*/  MOV R12, 0x10 ;  /* 0x00000010000c7802 */ /* 0x000fe20000000f00 */
[----:B------:R-:W-:Y:S01]  /*2890*/  IMAD.MOV.U32 R11, RZ, RZ, 0x1f ;  /* 0x0000001fff0b7424 */ /* 0x000fe200078e00ff */
[----:B------:R-:W-:-:S07]  /*28a0*/  MOV R15, 0xffffffff ;  /* 0xffffffff000f7802 */ /* 0x000fce0000000f00 */
[----:B------:R-:W-:Y:S05]  /*28b0*/  WARPSYNC.COLLECTIVE R15, `(.L_x_9882) ;  /* 0x000000000f087348 */ /* 0x000fea0003c00000 */
[----:B------:R0:W1:Y:S02]  /*28c0*/  SHFL.BFLY P6, R14, R13, R12, R11 ;  /* 0x0c00000c0d0e7389 */ /* 0x00006400000c000b */
[----:B01----:R-:W-:Y:S05]  /*28d0*/  ENDCOLLECTIVE ;  /* 0x000000000000791b */ /* 0x003fea0003800000 */
.L_x_9882:
[----:B------:R-:W-:Y:S01]  /*28e0*/  HFMA2 R12, -RZ, RZ, 0, 4.76837158203125e-07 ;  /* 0x00000008ff0c7431 */ /* 0x000fe200000001ff */
[----:B------:R-:W-:-:S04]  /*28f0*/  FMNMX.FTZ R0, R14, -3.40282346638528859812e+38, !PT ;  /* 0xff7fffff0e007809 */ /* 0x000fc80007810000 */
[----:B------:R-:W-:-:S07]  /*2900*/  MOV R13, R0 ;  /* 0x00000000000d7202 */ /* 0x000fce0000000f00 */
[----:B------:R-:W-:Y:S05]  /*2910*/  WARPSYNC.COLLECTIVE R15, `(.L_x_9883) ;  /* 0x000000000f087348 */ /* 0x000fea0003c00000 */
[----:B------:R0:W1:Y:S02]  /*2920*/  SHFL.BFLY P6, R14, R13, R12, R11 ;  /* 0x0c00000c0d0e7389 */ /* 0x00006400000c000b */
[----:B01----:R-:W-:Y:S05]  /*2930*/  ENDCOLLECTIVE ;  /* 0x000000000000791b */ /* 0x003fea0003800000 */
.L_x_9883:
[----:B------:R-:W-:Y:S02]  /*2940*/  MOV R12, 0x4 ;  /* 0x00000004000c7802 */ /* 0x000fe40000000f00 */
[----:B------:R-:W-:-:S05]  /*2950*/  FMNMX.FTZ R2, R0, R14, !PT ;  /* 0x0000000e00027209 */ /* 0x000fca0007810000 */
[----:B------:R-:W-:-:S07]  /*2960*/  IMAD.MOV.U32 R13, RZ, RZ, R2 ;  /* 0x000000ffff0d7224 */ /* 0x000fce00078e0002 */
[----:B------:R-:W-:Y:S05]  /*2970*/  WARPSYNC.COLLECTIVE R15, `(.L_x_9884) ;  /* 0x000000000f087348 */ /* 0x000fea0003c00000 */
[----:B------:R0:W1:Y:S02]  /*2980*/  SHFL.BFLY P6, R14, R13, R12, R11 ;  /* 0x0c00000c0d0e7389 */ /* 0x00006400000c000b */
[----:B01----:R-:W-:Y:S05]  /*2990*/  ENDCOLLECTIVE ;  /* 0x000000000000791b */ /* 0x003fea0003800000 */
.L_x_9884:
[----:B------:R-:W-:Y:S01]  /*29a0*/  HFMA2 R12, -RZ, RZ, 0, 1.1920928955078125e-07 ;  /* 0x00000002ff0c7431 */ /* 0x000fe200000001ff */
[----:B------:R-:W-:-:S04]  /*29b0*/  FMNMX.FTZ R3, R2, R14, !PT ;  /* 0x0000000e02037209 */ /* 0x000fc80007810000 */
[----:B------:R-:W-:-:S07]  /*29c0*/  MOV R13, R3 ;  /* 0x00000003000d7202 */ /* 0x000fce0000000f00 */
[----:B------:R-:W-:Y:S05]  /*29d0*/  WARPSYNC.COLLECTIVE R15, `(.L_x_9885) ;  /* 0x000000000f087348 */ /* 0x000fea0003c00000 */
[----:B------:R0:W1:Y:S02]  /*29e0*/  SHFL.BFLY P6, R14, R13, R12, R11 ;  /* 0x0c00000c0d0e7389 */ /* 0x00006400000c000b */
[----:B01----:R-:W-:Y:S05]  /*29f0*/  ENDCOLLECTIVE ;  /* 0x000000000000791b */ /* 0x003fea0003800000 */
.L_x_9885:
[----:B------:R-:W-:Y:S05]  /*2a00*/  BRA `(.L_x_9886) ;  /* 0xffffffd8008c7947 */ /* 0x000fea000383ffff */
.L_x_9887:
        /* <DEDUP_REMOVED lines=15> */
.L_x_27428:


//--------------------- .text._ZN4vllm25paged_attention_v2_kernelI13__nv_bfloat16hLi112ELi16ELi128ELNS_18Fp8KVCacheDataTypeE1ELb0ELi512EEEvPfS3_PT_PKS4_PKT0_SA_ifPKiSC_iPKfiiiSE_SE_iiiii --------------------------
	.section	.text._ZN4vllm25paged_attention_v2_kernelI13__nv_bfloat16hLi112ELi16ELi128ELNS_18Fp8KVCacheDataTypeE1ELb0ELi512EEEvPfS3_PT_PKS4_PKT0_SA_ifPKiSC_iPKfiiiSE_SE_iiiii,"ax",@progbits
	.align	128
        .global         _ZN4vllm25paged_attention_v2_kernelI13__nv_bfloat16hLi112ELi16ELi128ELNS_18Fp8KVCacheDataTypeE1ELb0ELi512EEEvPfS3_PT_PKS4_PKT0_SA_ifPKiSC_iPKfiiiSE_SE_iiiii
        .type           _ZN4vllm25paged_attention_v2_kernelI13__nv_bfloat16hLi112ELi16ELi128ELNS_18Fp8KVCacheDataTypeE1ELb0ELi512EEEvPfS3_PT_PKS4_PKT0_SA_ifPKiSC_iPKfiiiSE_SE_iiiii,@function
        .size           _ZN4vllm25paged_attention_v2_kernelI13__nv_bfloat16hLi112ELi16ELi128ELNS_18Fp8KVCacheDataTypeE1ELb0ELi512EEEvPfS3_PT_PKS4_PKT0_SA_ifPKiSC_iPKfiiiSE_SE_iiiii,(.L_x_27429 - _ZN4vllm25paged_attention_v2_kernelI13__nv_bfloat16hLi112ELi16ELi128ELNS_18Fp8KVCacheDataTypeE1ELb0ELi512EEEvPfS3_PT_PKS4_PKT0_SA_ifPKiSC_iPKfiiiSE_SE_iiiii)
        .other          _ZN4vllm25paged_attention_v2_kernelI13__nv_bfloat16hLi112ELi16ELi128ELNS_18Fp8KVCacheDataTypeE1ELb0ELi512EEEvPfS3_PT_PKS4_PKT0_SA_ifPKiSC_iPKfiiiSE_SE_iiiii,@"STO_CUDA_ENTRY STV_DEFAULT"
_ZN4vllm25paged_attention_v2_kernelI13__nv_bfloat16hLi112ELi16ELi128ELNS_18Fp8KVCacheDataTypeE1ELb0ELi512EEEvPfS3_PT_PKS4_PKT0_SA_ifPKiSC_iPKfiiiSE_SE_iiiii:
.text._ZN4vllm25paged_attention_v2_kernelI13__nv_bfloat16hLi112ELi16ELi128ELNS_18Fp8KVCacheDataTypeE1ELb0ELi512EEEvPfS3_PT_PKS4_PKT0_SA_ifPKiSC_iPKfiiiSE_SE_iiiii:
        /* <DEDUP_REMOVED lines=52> */
.L_x_9889:
[----:B------:R-:W-:Y:S05]  /*0340*/  BSYNC.RECONVERGENT B6 ;  /* 0x0000000000067941 */ /* 0x000fea0003800200 */
.L_x_9888:
        /* <DEDUP_REMOVED lines=15> */
.L_x_9921:
        /* <DEDUP_REMOVED lines=40> */
.L_x_9895:
        /* <DEDUP_REMOVED lines=11> */
.L_x_9894:
[----:B------:R-:W-:Y:S05]  /*0770*/  BSYNC.RECONVERGENT B1 ;  /* 0x0000000000017941 */ /* 0x000fea0003800200 */
.L_x_9893:
        /* <DEDUP_REMOVED lines=13> */
.L_x_9898:
        /* <DEDUP_REMOVED lines=100> */
.L_x_9897:
[----:B------:R-:W-:Y:S05]  /*0e90*/  BSYNC.RECONVERGENT B1 ;  /* 0x0000000000017941 */ /* 0x000fea0003800200 */
.L_x_9896:
        /* <DEDUP_REMOVED lines=55> */
.L_x_9900:
[----:B------:R-:W-:Y:S05]  /*1210*/  BSYNC.RECONVERGENT B1 ;  /* 0x0000000000017941 */ /* 0x000fea0003800200 */
.L_x_9899:
        /* <DEDUP_REMOVED lines=26> */
.L_x_9892:
[----:B------:R-:W-:Y:S05]  /*13c0*/  BSYNC.RECONVERGENT B0 ;  /* 0x0000000000007941 */ /* 0x000fea0003800200 */
.L_x_9891:
        /* <DEDUP_REMOVED lines=40> */
.L_x_9905:
[----:B------:R-:W1:Y:S01]  /*1650*/  LDS R13, [R3] ;  /* 0x00000000030d7984 */ /* 0x000e620000000800 */
[----:B------:R-:W-:-:S05]  /*1660*/  VIADD R11, R11, 0x1 ;  /* 0x000000010b0b7836 */ /* 0x000fca0000000000 */
[----:B------:R-:W-:Y:S01]  /*1670*/  ISETP.NE.AND P0, PT, R11, RZ, PT ;  /* 0x000000ff0b00720c */ /* 0x000fe20003f05270 */
[----:B-1----:R-:W-:-:S05]  /*1680*/  FMUL.FTZ R12, R13, R2 ;  /* 0x000000020d0c7220 */ /* 0x002fca0000410000 */
[----:B------:R1:W-:Y:S02]  /*1690*/  STS [R3], R12 ;  /* 0x0000000c03007388 */ /* 0x0003e40000000800 */
[----:B-1----:R-:W-:-:S05]  /*16a0*/  IADD3 R3, PT, PT, R3, 0x200, RZ ;  /* 0x0000020003037810 */ /* 0x002fca0007ffe0ff */
[----:B------:R-:W-:Y:S05]  /*16b0*/  @P0 BRA `(.L_x_9905) ;  /* 0xfffffffc00e40947 */ /* 0x000fea000383ffff */
.L_x_9904:
[----:B------:R-:W-:Y:S05]  /*16c0*/  BSYNC.RECONVERGENT B1 ;  /* 0x0000000000017941 */ /* 0x000fea0003800200 */
.L_x_9903:
        /* <DEDUP_REMOVED lines=13> */
.L_x_9908:
        /* <DEDUP_REMOVED lines=52> */
.L_x_9907:
[----:B------:R-:W-:Y:S05]  /*1ae0*/  BSYNC.RECONVERGENT B1 ;  /* 0x0000000000017941 */ /* 0x000fea0003800200 */
.L_x_9906:
        /* <DEDUP_REMOVED lines=31> */
.L_x_9910:
[----:B------:R-:W-:Y:S05]  /*1ce0*/  BSYNC.RECONVERGENT B1 ;  /* 0x0000000000017941 */ /* 0x000fea0003800200 */
.L_x_9909:
        /* <DEDUP_REMOVED lines=14> */
.L_x_9902:
[----:B------:R-:W-:Y:S05]  /*1dd0*/  BSYNC.RECONVERGENT B0 ;  /* 0x0000000000007941 */ /* 0x000fea0003800200 */
.L_x_9901:
        /* <DEDUP_REMOVED lines=32> */
.L_x_9912:
[----:B------:R-:W-:Y:S05]  /*1fe0*/  BSYNC.RECONVERGENT B0 ;  /* 0x0000000000007941 */ /* 0x000fea0003800200 */
.L_x_9911:
        /* <DEDUP_REMOVED lines=33> */
.L_x_9914:
[----:B------:R-:W-:Y:S05]  /*2200*/  BSYNC.RECONVERGENT B0 ;  /* 0x0000000000007941 */ /* 0x000fea0003800200 */
.L_x_9913:
        /* <DEDUP_REMOVED lines=25> */
.L_x_9916:
[----:B------:R-:W-:Y:S05]  /*23a0*/  BSYNC.RECONVERGENT B0 ;  /* 0x0000000000007941 */ /* 0x000fea0003800200 */
.L_x_9915:
        /* <DEDUP_REMOVED lines=29> */
.L_x_9890:
[----:B------:R-:W-:Y:S01]  /*2580*/  HFMA2 R12, -RZ, RZ, 0, 9.5367431640625e-07 ;  /* 0x00000010ff0c7431 */ /* 0x000fe200000001ff */
[----:B------:R-:W-:Y:S02]  /*2590*/  MOV R11, 0x1f ;  /* 0x0000001f000b7802 */ /* 0x000fe40000000f00 */
[----:B------:R-:W-:-:S07]  /*25a0*/  MOV R15, 0xffffffff ;  /* 0xffffffff000f7802 */ /* 0x000fce0000000f00 */
[----:B------:R-:W-:Y:S05]  /*25b0*/  WARPSYNC.COLLECTIVE R15, `(.L_x_9917) ;  /* 0x000000000f087348 */ /* 0x000fea0003c00000 */
[----:B------:R0:W1:Y:S02]  /*25c0*/  SHFL.BFLY P6, R14, R13, R12, R11 ;  /* 0x0c00000c0d0e7389 */ /* 0x00006400000c000b */
[----:B01----:R-:W-:Y:S05]  /*25d0*/  ENDCOLLECTIVE ;  /* 0x000000000000791b */ /* 0x003fea0003800000 */
.L_x_9917:
[----:B------:R-:W-:Y:S01]  /*25e0*/  HFMA2 R12, -RZ, RZ, 0, 4.76837158203125e-07 ;  /* 0x00000008ff0c7431 */ /* 0x000fe200000001ff */
[----:B------:R-:W-:-:S05]  /*25f0*/  FMNMX.FTZ R0, R14, -3.40282346638528859812e+38, !PT ;  /* 0xff7fffff0e007809 */ /* 0x000fca0007810000 */
[----:B------:R-:W-:-:S07]  /*2600*/  IMAD.MOV.U32 R13, RZ, RZ, R0 ;  /* 0x000000ffff0d7224 */ /* 0x000fce00078e0000 */
[----:B------:R-:W-:Y:S05]  /*2610*/  WARPSYNC.COLLECTIVE R15, `(.L_x_9918) ;  /* 0x000000000f087348 */ /* 0x000fea0003c00000 */
[----:B------:R0:W1:Y:S02]  /*2620*/  SHFL.BFLY P6, R14, R13, R12, R11 ;  /* 0x0c00000c0d0e7389 */ /* 0x00006400000c000b */
[----:B01----:R-:W-:Y:S05]  /*2630*/  ENDCOLLECTIVE ;  /* 0x000000000000791b */ /* 0x003fea0003800000 */
.L_x_9918:
[----:B------:R-:W-:Y:S01]  /*2640*/  HFMA2 R12, -RZ, RZ, 0, 2.384185791015625e-07 ;  /* 0x00000004ff0c7431 */ /* 0x000fe200000001ff */
[----:B------:R-:W-:-:S04]  /*2650*/  FMNMX.FTZ R2, R0, R14, !PT ;  /* 0x0000000e00027209 */ /* 0x000fc80007810000 */
[----:B------:R-:W-:-:S07]  /*2660*/  MOV R13, R2 ;  /* 0x00000002000d7202 */ /* 0x000fce0000000f00 */
[----:B------:R-:W-:Y:S05]  /*2670*/  WARPSYNC.COLLECTIVE R15, `(.L_x_9919) ;  /* 0x000000000f087348 */ /* 0x000fea0003c00000 */
[----:B------:R0:W1:Y:S02]  /*2680*/  SHFL.BFLY P6, R14, R13, R12, R11 ;  /* 0x0c00000c0d0e7389 */ /* 0x00006400000c000b */
[----:B01----:R-:W-:Y:S05]  /*2690*/  ENDCOLLECTIVE ;  /* 0x000000000000791b */ /* 0x003fea0003800000 */
.L_x_9919:
[----:B------:R-:W-:Y:S01]  /*26a0*/  HFMA2 R12, -RZ, RZ, 0, 1.1920928955078125e-07 ;  /* 0x00000002ff0c7431 */ /* 0x000fe200000001ff */
[----:B------:R-:W-:-:S04]  /*26b0*/  FMNMX.FTZ R3, R2, R14, !PT ;  /* 0x0000000e02037209 */ /* 0x000fc80007810000 */
[----:B------:R-:W-:-:S07]  /*26c0*/  MOV R13, R3 ;  /* 0x00000003000d7202 */ /* 0x000fce0000000f00 */
[----:B------:R-:W-:Y:S05]  /*26d0*/  WARPSYNC.COLLECTIVE R15, `(.L_x_9920) ;  /* 0x000000000f087348 */ /* 0x000fea0003c00000 */
[----:B------:R0:W1:Y:S02]  /*26e0*/  SHFL.BFLY P6, R14, R13, R12, R11 ;  /* 0x0c00000c0d0e7389 */ /* 0x00006400000c000b */
[----:B01----:R-:W-:Y:S05]  /*26f0*/  ENDCOLLECTIVE ;  /* 0x000000000000791b */ /* 0x003fea0003800000 */
.L_x_9920:
[----:B------:R-:W-:Y:S05]  /*2700*/  BRA `(.L_x_9921) ;  /* 0xffffffdc004c7947 */ /* 0x000fea000383ffff */
.L_x_9922:
        /* <DEDUP_REMOVED lines=15> */
.L_x_27429:


//--------------------- .text._ZN4vllm25paged_attention_v2_kernelI13__nv_bfloat16hLi96ELi16ELi128ELNS_18Fp8KVCacheDataTypeE1ELb0ELi512EEEvPfS3_PT_PKS4_PKT0_SA_ifPKiSC_iPKfiiiSE_SE_iiiii --------------------------
	.section	.text._ZN4vllm25paged_attention_v2_kernelI13__nv_bfloat16hLi96ELi16ELi128ELNS_18Fp8KVCacheDataTypeE1ELb0ELi512EEEvPfS3_PT_PKS4_PKT0_SA_ifPKiSC_iPKfiiiSE_SE_iiiii,"ax",@progbits
	.align	128
        .global         _ZN4vllm25paged_attention_v2_kernelI13__nv_bfloat16hLi96ELi16ELi128ELNS_18Fp8KVCacheDataTypeE1ELb0ELi512EEEvPfS3_PT_PKS4_PKT0_SA_ifPKiSC_iPKfiiiSE_SE_iiiii
        .type           _ZN4vllm25paged_attention_v2_kernelI13__nv_bfloat16hLi96ELi16ELi128ELNS_18Fp8KVCacheDataTypeE1ELb0ELi512EEEvPfS3_PT_PKS4_PKT0_SA_ifPKiSC_iPKfiiiSE_SE_iiiii,@function
        .size           _ZN4vllm25paged_attention_v2_kernelI13__nv_bfloat16hLi96ELi16ELi128ELNS_18Fp8KVCacheDataTypeE1ELb0ELi512EEEvPfS3_PT_PKS4_PKT0_SA_ifPKiSC_iPKfiiiSE_SE_iiiii,(.L_x_27430 - _ZN4vllm25paged_attention_v2_kernelI13__nv_bfloat16hLi96ELi16ELi128ELNS_18Fp8KVCacheDataTypeE1ELb0ELi512EEEvPfS3_PT_PKS4_PKT0_SA_ifPKiSC_iPKfiiiSE_SE_iiiii)
        .other          _ZN4vllm25paged_attention_v2_kernelI13__nv_bfloat16hLi96ELi16ELi128ELNS_18Fp8KVCacheDataTypeE1ELb0ELi512EEEvPfS3_PT_PKS4_PKT0_SA_ifPKiSC_iPKfiiiSE_SE_iiiii,@"STO_CUDA_ENTRY STV_DEFAULT"
_ZN4vllm25paged_attention_v2_kernelI13__nv_bfloat16hLi96ELi16ELi128ELNS_18Fp8KVCacheDataTypeE1ELb0ELi512EEEvPfS3_PT_PKS4_PKT0_SA_ifPKiSC_iPKfiiiSE_SE_iiiii:
.text._ZN4vllm25paged_attention_v2_kernelI13__nv_bfloat16hLi96ELi16ELi128ELNS_18Fp8KVCacheDataTypeE1ELb0ELi512EEEvPfS3_PT_PKS4_PKT0_SA_ifPKiSC_iPKfiiiSE_SE_iiiii:
        /* <DEDUP_REMOVED lines=52> */
.L_x_9924:
[----:B------:R-:W-:Y:S05]  /*0340*/  BSYNC.RECONVERGENT B6 ;  /* 0x0000000000067941 */ /* 0x000fea0003800200 */
.L_x_9923:
        /* <DEDUP_REMOVED lines=15> */
.L_x_9956:
        /* <DEDUP_REMOVED lines=40> */
.L_x_9930:
        /* <DEDUP_REMOVED lines=11> */
.L_x_9929:
[----:B------:R-:W-:Y:S05]  /*0770*/  BSYNC.RECONVERGENT B1 ;  /* 0x0000000000017941 */ /* 0x000fea0003800200 */
.L_x_9928:
        /* <DEDUP_REMOVED lines=13> */
.L_x_9933:
        /* <DEDUP_REMOVED lines=100> */
.L_x_9932:
[----:B------:R-:W-:Y:S05]  /*0e90*/  BSYNC.RECONVERGENT B1 ;  /* 0x0000000000017941 */ /* 0x000fea0003800200 */
.L_x_9931:
        /* <DEDUP_REMOVED lines=55> */
.L_x_9935:
[----:B------:R-:W-:Y:S05]  /*1210*/  BSYNC.RECONVERGENT B1 ;  /* 0x0000000000017941 */ /* 0x000fea0003800200 */
.L_x_9934:
        /* <DEDUP_REMOVED lines=26> */
.L_x_9927:
[----:B------:R-:W-:Y:S05]  /*13c0*/  BSYNC.RECONVERGENT B0 ;  /* 0x0000000000007941 */ /* 0x000fea0003800200 */
.L_x_9926:
        /* <DEDUP_REMOVED lines=40> */
.L_x_9940:
[----:B------:R-:W1:Y:S01]  /*1650*/  LDS R13, [R3] ;  /* 0x00000000030d7984 */ /* 0x000e620000000800 */
[----:B------:R-:W-:-:S04]  /*1660*/  IADD3 R11, PT, PT, R11, 0x1, RZ ;  /* 0x000000010b0b7810 */ /* 0x000fc80007ffe0ff */
[----:B------:R-:W-:Y:S01]  /*1670*/  ISETP.NE.AND P0, PT, R11, RZ, PT ;  /* 0x000000ff0b00720c */ /* 0x000fe20003f05270 */
[----:B-1----:R-:W-:-:S05]  /*1680*/  FMUL.FTZ R12, R13, R2 ;  /* 0x000000020d0c7220 */ /* 0x002fca0000410000 */
[----:B------:R1:W-:Y:S02]  /*1690*/  STS [R3], R12 ;  /* 0x0000000c03007388 */ /* 0x0003e40000000800 */
[----:B-1----:R-:W-:-:S05]  /*16a0*/  VIADD R3, R3, 0x200 ;  /* 0x0000020003037836 */ /* 0x002fca0000000000 */
[----:B------:R-:W-:Y:S05]  /*16b0*/  @P0 BRA `(.L_x_9940) ;  /* 0xfffffffc00e40947 */ /* 0x000fea000383ffff */
.L_x_9939:
[----:B------:R-:W-:Y:S05]  /*16c0*/  BSYNC.RECONVERGENT B1 ;  /* 0x0000000000017941 */ /* 0x000fea0003800200 */
.L_x_9938:
        /* <DEDUP_REMOVED lines=13> */
.L_x_9943:
        /* <DEDUP_REMOVED lines=52> */
.L_x_9942:
[----:B------:R-:W-:Y:S05]  /*1ae0*/  BSYNC.RECONVERGENT B1 ;  /* 0x0000000000017941 */ /* 0x000fea0003800200 */
.L_x_9941:
        /* <DEDUP_REMOVED lines=31> */
.L_x_9945:
[----:B------:R-:W-:Y:S05]  /*1ce0*/  BSYNC.RECONVERGENT B1 ;  /* 0x0000000000017941 */ /* 0x000fea0003800200 */
.L_x_9944:
        /* <DEDUP_REMOVED lines=14> */
.L_x_9937:
[----:B------:R-:W-:Y:S05]  /*1dd0*/  BSYNC.RECONVERGENT B0 ;  /* 0x0000000000007941 */ /* 0x000fea0003800200 */
.L_x_9936:
        /* <DEDUP_REMOVED lines=32> */
.L_x_9947:
[----:B------:R-:W-:Y:S05]  /*1fe0*/  BSYNC.RECONVERGENT B0 ;  /* 0x0000000000007941 */ /* 0x000fea0003800200 */
.L_x_9946:
        /* <DEDUP_REMOVED lines=30> */
.L_x_9949:
[----:B------:R-:W-:Y:S05]  /*21d0*/  BSYNC.RECONVERGENT B0 ;  /* 0x0000000000007941 */ /* 0x000fea0003800200 */
.L_x_9948:
        /* <DEDUP_REMOVED lines=22> */
.L_x_9951:
[----:B------:R-:W-:Y:S05]  /*2340*/  BSYNC.RECONVERGENT B0 ;  /* 0x0000000000007941 */ /* 0x000fea0003800200 */
.L_x_9950:
        /* <DEDUP_REMOVED lines=27> */
.L_x_9925:
[----:B------:R-:W-:Y:S01]  /*2500*/  HFMA2 R11, -RZ, RZ, 0, 1.847743988037109375e-06 ;  /* 0x0000001fff0b7431 */ /* 0x000fe200000001ff */
[----:B------:R-:W-:Y:S02]  /*2510*/  MOV R12, 0x10 ;  /* 0x00000010000c7802 */ /* 0x000fe40000000f00 */
[----:B------:R-:W-:-:S07]  /*2520*/  MOV R15, 0xffffffff ;  /* 0xffffffff000f7802 */ /* 0x000fce0000000f00 */
[----:B------:R-:W-:Y:S05]  /*2530*/  WARPSYNC.COLLECTIVE R15, `(.L_x_9952) ;  /* 0x000000000f087348 */ /* 0x000fea0003c00000 */
[----:B------:R0:W1:Y:S02]  /*2540*/  SHFL.BFLY P6, R14, R13, R12, R11 ;  /* 0x0c00000c0d0e7389 */ /* 0x00006400000c000b */
[----:B01----:R-:W-:Y:S05]  /*2550*/  ENDCOLLECTIVE ;  /* 0x000000000000791b */ /* 0x003fea0003800000 */
.L_x_9952:
[----:B------:R-:W-:Y:S01]  /*2560*/  HFMA2 R12, -RZ, RZ, 0, 4.76837158203125e-07 ;  /* 0x00000008ff0c7431 */ /* 0x000fe200000001ff */
[----:B------:R-:W-:-:S05]  /*2570*/  FMNMX.FTZ R0, R14, -3.40282346638528859812e+38, !PT ;  /* 0xff7fffff0e007809 */ /* 0x000fca0007810000 */
[----:B------:R-:W-:-:S07]  /*2580*/  IMAD.MOV.U32 R13, RZ, RZ, R0 ;  /* 0x000000ffff0d7224 */ /* 0x000fce00078e0000 */
[----:B------:R-:W-:Y:S05]  /*2590*/  WARPSYNC.COLLECTIVE R15, `(.L_x_9953) ;  /* 0x000000000f087348 */ /* 0x000fea0003c00000 */
[----:B------:R0:W1:Y:S02]  /*25a0*/  SHFL.BFLY P6, R14, R13, R12, R11 ;  /* 0x0c00000c0d0e7389 */ /* 0x00006400000c000b */
[----:B01----:R-:W-:Y:S05]  /*25b0*/  ENDCOLLECTIVE ;  /* 0x000000000000791b */ /* 0x003fea0003800000 */
.L_x_9953:
[----:B------:R-:W-:Y:S01]  /*25c0*/  HFMA2 R12, -RZ, RZ, 0, 2.384185791015625e-07 ;  /* 0x00000004ff0c7431 */ /* 0x000fe200000001ff */
[----:B------:R-:W-:-:S04]  /*25d0*/  FMNMX.FTZ R2, R0, R14, !PT ;  /* 0x0000000e00027209 */ /* 0x000fc80007810000 */
[----:B------:R-:W-:-:S07]  /*25e0*/  MOV R13, R2 ;  /* 0x00000002000d7202 */ /* 0x000fce0000000f00 */
[----:B------:R-:W-:Y:S05]  /*25f0*/  WARPSYNC.COLLECTIVE R15, `(.L_x_9954) ;  /* 0x000000000f087348 */ /* 0x000fea0003c00000 */
[----:B------:R0:W1:Y:S02]  /*2600*/  SHFL.BFLY P6, R14, R13, R12, R11 ;  /* 0x0c00000c0d0e7389 */ /* 0x00006400000c000b */
[----:B01----:R-:W-:Y:S05]  /*2610*/  ENDCOLLECTIVE ;  /* 0x000000000000791b */ /* 0x003fea0003800000 */
.L_x_9954:
[----:B------:R-:W-:Y:S01]  /*2620*/  HFMA2 R12, -RZ, RZ, 0, 1.1920928955078125e-07 ;  /* 0x00000002ff0c7431 */ /* 0x000fe200000001ff */
[----:B------:R-:W-:-:S04]  /*2630*/  FMNMX.FTZ R3, R2, R14, !PT ;  /* 0x0000000e02037209 */ /* 0x000fc80007810000 */
[----:B------:R-:W-:-:S07]  /*2640*/  MOV R13, R3 ;  /* 0x00000003000d7202 */ /* 0x000fce0000000f00 */
[----:B------:R-:W-:Y:S05]  /*2650*/  WARPSYNC.COLLECTIVE R15, `(.L_x_9955) ;  /* 0x000000000f087348 */ /* 0x000fea0003c00000 */
[----:B------:R0:W1:Y:S02]  /*2660*/  SHFL.BFLY P6, R14, R13, R12, R11 ;  /* 0x0c00000c0d0e7389 */ /* 0x00006400000c000b */
[----:B01----:R-:W-:Y:S05]  /*2670*/  ENDCOLLECTIVE ;  /* 0x000000000000791b */ /* 0x003fea0003800000 */
.L_x_9955:
[----:B------:R-:W-:Y:S05]  /*2680*/  BRA `(.L_x_9956) ;  /* 0xffffffdc006c7947 */ /* 0x000fea000383ffff */
.L_x_9957:
        /* <DEDUP_REMOVED lines=15> */
.L_x_27430:


//--------------------- .text._ZN4vllm25paged_attention_v2_kernelI13__nv_bfloat16hLi80ELi16ELi128ELNS_18Fp8KVCacheDataTypeE1ELb0ELi512EEEvPfS3_PT_PKS4_PKT0_SA_ifPKiSC_iPKfiiiSE_SE_iiiii --------------------------
	.section	.text._ZN4vllm25paged_attention_v2_kernelI13__nv_bfloat16hLi80ELi16ELi128ELNS_18Fp8KVCacheDataTypeE1ELb0ELi512EEEvPfS3_PT_PKS4_PKT0_SA_ifPKiSC_iPKfiiiSE_SE_iiiii,"ax",@progbits
	.align	128
        .global         _ZN4vllm25paged_attention_v2_kernelI13__nv_bfloat16hLi80ELi16ELi128ELNS_18Fp8KVCacheDataTypeE1ELb0ELi512EEEvPfS3_PT_PKS4_PKT0_SA_ifPKiSC_iPKfiiiSE_SE_iiiii
        .type           _ZN4vllm25paged_attention_v2_kernelI13__nv_bfloat16hLi80ELi16ELi128ELNS_18Fp8KVCacheDataTypeE1ELb0ELi512EEEvPfS3_PT_PKS4_PKT0_SA_ifPKiSC_iPKfiiiSE_SE_iiiii,@function
        .size           _ZN4vllm25paged_attention_v2_kernelI13__nv_bfloat16hLi80ELi16ELi128ELNS_18Fp8KVCacheDataTypeE1ELb0ELi512EEEvPfS3_PT_PKS4_PKT0_SA_ifPKiSC_iPKfiiiSE_SE_iiiii,(.L_x_27431 - _ZN4vllm25paged_attention_v2_kernelI13__nv_bfloat16hLi80ELi16ELi128ELNS_18Fp8KVCacheDataTypeE1ELb0ELi512EEEvPfS3_PT_PKS4_PKT0_SA_ifPKiSC_iPKfiiiSE_SE_iiiii)
        .other          _ZN4vllm25paged_attention_v2_kernelI13__nv_bfloat16hLi80ELi16ELi128ELNS_18Fp8KVCacheDataTypeE1ELb0ELi512EEEvPfS3_PT_PKS4_PKT0_SA_ifPKiSC_iPKfiiiSE_SE_iiiii,@"STO_CUDA_ENTRY STV_DEFAULT"
_ZN4vllm25paged_attention_v2_kernelI13__nv_bfloat16hLi80ELi16ELi128ELNS_18Fp8KVCacheDataTypeE1ELb0ELi512EEEvPfS3_PT_PKS4_PKT0_SA_ifPKiSC_iPKfiiiSE_SE_iiiii:
.text._ZN4vllm25paged_attention_v2_kernelI13__nv_bfloat16hLi80ELi16ELi128ELNS_18Fp8KVCacheDataTypeE1ELb0ELi512EEEvPfS3_PT_PKS4_PKT0_SA_ifPKiSC_iPKfiiiSE_SE_iiiii:
        /* <DEDUP_REMOVED lines=52> */
.L_x_9959:
[----:B------:R-:W-:Y:S05]  /*0340*/  BSYNC.RECONVERGENT B6 ;  /* 0x0000000000067941 */ /* 0x000fea0003800200 */
.L_x_9958:
        /* <DEDUP_REMOVED lines=15> */
.L_x_9991:
        /* <DEDUP_REMOVED lines=40> */
.L_x_9965:
        /* <DEDUP_REMOVED lines=11> */
.L_x_9964:
[----:B------:R-:W-:Y:S05]  /*0770*/  BSYNC.RECONVERGENT B1 ;  /* 0x0000000000017941 */ /* 0x000fea0003800200 */
.L_x_9963:
        /* <DEDUP_REMOVED lines=13> */
.L_x_9968:
        /* <DEDUP_REMOVED lines=100> */
.L_x_9967:
[----:B------:R-:W-:Y:S05]  /*0e90*/  BSYNC.RECONVERGENT B1 ;  /* 0x0000000000017941 */ /* 0x000fea0003800200 */
.L_x_9966:
        /* <DEDUP_REMOVED lines=55> */
.L_x_9970:
[----:B------:R-:W-:Y:S05]  /*1210*/  BSYNC.RECONVERGENT B1 ;  /* 0x0000000000017941 */ /* 0x000fea0003800200 */
.L_x_9969:
        /* <DEDUP_REMOVED lines=26> */
.L_x_9962:
[----:B------:R-:W-:Y:S05]  /*13c0*/  BSYNC.RECONVERGENT B0 ;  /* 0x0000000000007941 */ /* 0x000fea0003800200 */
.L_x_9961:
        /* <DEDUP_REMOVED lines=40> */
.L_x_9975:
[----:B------:R-:W1:Y:S01]  /*1650*/  LDS R13, [R3] ;  /* 0x00000000030d7984 */ /* 0x000e620000000800 */
[----:B------:R-:W-:-:S05]  /*1660*/  VIADD R11, R11, 0x1 ;  /* 0x000000010b0b7836 */ /* 0x000fca0000000000 */
[----:B------:R-:W-:Y:S01]  /*1670*/  ISETP.NE.AND P0, PT, R11, RZ, PT ;  /* 0x000000ff0b00720c */ /* 0x000fe20003f05270 */
[----:B-1----:R-:W-:-:S05]  /*1680*/  FMUL.FTZ R12, R13, R2 ;  /* 0x000000020d0c7220 */ /* 0x002fca0000410000 */
[----:B------:R1:W-:Y:S02]  /*1690*/  STS [R3], R12 ;  /* 0x0000000c03007388 */ /* 0x0003e40000000800 */
[----:B-1----:R-:W-:-:S05]  /*16a0*/  IADD3 R3, PT, PT, R3, 0x200, RZ ;  /* 0x0000020003037810 */ /* 0x002fca0007ffe0ff */
[----:B------:R-:W-:Y:S05]  /*16b0*/  @P0 BRA `(.L_x_9975) ;  /* 0xfffffffc00e40947 */ /* 0x000fea000383ffff */
.L_x_9974:
[----:B------:R-:W-:Y:S05]  /*16c0*/  BSYNC.RECONVERGENT B1 ;  /* 0x0000000000017941 */ /* 0x000fea0003800200 */
.L_x_9973:
        /* <DEDUP_REMOVED lines=13> */
.L_x_9978:
        /* <DEDUP_REMOVED lines=52> */
.L_x_9977:
[----:B------:R-:W-:Y:S05]  /*1ae0*/  BSYNC.RECONVERGENT B1 ;  /* 0x0000000000017941 */ /* 0x000fea0003800200 */
.L_x_9976:
        /* <DEDUP_REMOVED lines=31> */
.L_x_9980:
[----:B------:R-:W-:Y:S05]  /*1ce0*/  BSYNC.RECONVERGENT B1 ;  /* 0x0000000000017941 */ /* 0x000fea0003800200 */
.L_x_9979:
        /* <DEDUP_REMOVED lines=14> */
.L_x_9972:
[----:B------:R-:W-:Y:S05]  /*1dd0*/  BSYNC.RECONVERGENT B0 ;  /* 0x0000000000007941 */ /* 0x000fea0003800200 */
.L_x_9971:
        /* <DEDUP_REMOVED lines=32> */
.L_x_9982:
[----:B------:R-:W-:Y:S05]  /*1fe0*/  BSYNC.RECONVERGENT B0 ;  /* 0x0000000000007941 */ /* 0x000fea0003800200 */
.L_x_9981:
        /* <DEDUP_REMOVED lines=26> */
.L_x_9984:
[----:B------:R-:W-:Y:S05]  /*2190*/  BSYNC.RECONVERGENT B0 ;  /* 0x0000000000007941 */ /* 0x000fea0003800200 */
.L_x_9983:
        /* <DEDUP_REMOVED lines=19> */
.L_x_9986:
[----:B------:R-:W-:Y:S05]  /*22d0*/  BSYNC.RECONVERGENT B0 ;  /* 0x0000000000007941 */ /* 0x000fea0003800200 */
.L_x_9985:
        /* <DEDUP_REMOVED lines=25> */
.L_x_9960:
[----:B------:R-:W-:Y:S01]  /*2470*/  HFMA2 R12, -RZ, RZ, 0, 9.5367431640625e-07 ;  /* 0x00000010ff0c7431 */ /* 0x000fe200000001ff */
[----:B------:R-:W-:Y:S02]  /*2480*/  MOV R11, 0x1f ;  /* 0x0000001f000b7802 */ /* 0x000fe40000000f00 */
[----:B------:R-:W-:-:S07]  /*2490*/  MOV R15, 0xffffffff ;  /* 0xffffffff000f7802 */ /* 0x000fce0000000f00 */
[----:B------:R-:W-:Y:S05]  /*24a0*/  WARPSYNC.COLLECTIVE R15, `(.L_x_9987) ;  /* 0x000000000f087348 */ /* 0x000fea0003c00000 */
[----:B------:R0:W1:Y:S02]  /*24b0*/  SHFL.BFLY P6, R14, R13, R12, R11 ;  /* 0x0c00000c0d0e7389 */ /* 0x00006400000c000b */
[----:B01----:R-:W-:Y:S05]  /*24c0*/  ENDCOLLECTIVE ;  /* 0x000000000000791b */ /* 0x003fea0003800000 */
.L_x_9987:
[----:B------:R-:W-:Y:S01]  /*24d0*/  HFMA2 R12, -RZ, RZ, 0, 4.76837158203125e-07 ;  /* 0x00000008ff0c7431 */ /* 0x000fe200000001ff */
[----:B------:R-:W-:-:S05]  /*24e0*/  FMNMX.FTZ R0, R14, -3.40282346638528859812e+38, !PT ;  /* 0xff7fffff0e007809 */ /* 0x000fca0007810000 */
[----:B------:R-:W-:-:S07]  /*24f0*/  IMAD.MOV.U32 R13, RZ, RZ, R0 ;  /* 0x000000ffff0d7224 */ /* 0x000fce00078e0000 */
[----:B------:R-:W-:Y:S05]  /*2500*/  WARPSYNC.COLLECTIVE R15, `(.L_x_9988) ;  /* 0x000000000f087348 */ /* 0x000fea0003c00000 */
[----:B------:R0:W1:Y:S02]  /*2510*/  SHFL.BFLY P6, R14, R13, R12, R11 ;  /* 0x0c00000c0d0e7389 */ /* 0x00006400000c000b */
[----:B01----:R-:W-:Y:S05]  /*2520*/  ENDCOLLECTIVE ;  /* 0x000000000000791b */ /* 0x003fea0003800000 */
.L_x_9988:
[----:B------:R-:W-:Y:S01]  /*2530*/  HFMA2 R12, -RZ, RZ, 0, 2.384185791015625e-07 ;  /* 0x00000004ff0c7431 */ /* 0x000fe200000001ff */
[----:B------:R-:W-:-:S04]  /*2540*/  FMNMX.FTZ R2, R0, R14, !PT ;  /* 0x0000000e00027209 */ /* 0x000fc80007810000 */
[----:B------:R-:W-:-:S07]  /*2550*/  MOV R13, R2 ;  /* 0x00000002000d7202 */ /* 0x000fce0000000f00 */
[----:B------:R-:W-:Y:S05]  /*2560*/  WARPSYNC.COLLECTIVE R15, `(.L_x_9989) ;  /* 0x000000000f087348 */ /* 0x000fea0003c00000 */
[----:B------:R0:W1:Y:S02]  /*2570*/  SHFL.BFLY P6, R14, R13, R12, R11 ;  /* 0x0c00000c0d0e7389 */ /* 0x00006400000c000b */
[----:B01----:R-:W-:Y:S05]  /*2580*/  ENDCOLLECTIVE ;  /* 0x000000000000791b */ /* 0x003fea0003800000 */
.L_x_9989:
[----:B------:R-:W-:Y:S01]  /*2590*/  HFMA2 R12, -RZ, RZ, 0, 1.1920928955078125e-07 ;  /* 0x00000002ff0c7431 */ /* 0x000fe200000001ff */
[----:B------:R-:W-:-:S04]  /*25a0*/  FMNMX.FTZ R3, R2, R14, !PT ;  /* 0x0000000e02037209 */ /* 0x000fc80007810000 */
[----:B------:R-:W-:-:S07]  /*25b0*/  MOV R13, R3 ;  /* 0x00000003000d7202 */ /* 0x000fce0000000f00 */
[----:B------:R-:W-:Y:S05]  /*25c0*/  WARPSYNC.COLLECTIVE R15, `(.L_x_9990) ;  /* 0x000000000f087348 */ /* 0x000fea0003c00000 */
[----:B------:R0:W1:Y:S02]  /*25d0*/  SHFL.BFLY P6, R14, R13, R12, R11 ;  /* 0x0c00000c0d0e7389 */ /* 0x00006400000c000b */
[----:B01----:R-:W-:Y:S05]  /*25e0*/  ENDCOLLECTIVE ;  /* 0x000000000000791b */ /* 0x003fea0003800000 */
.L_x_9990:
[----:B------:R-:W-:Y:S05]  /*25f0*/  BRA `(.L_x_9991) ;  /* 0xffffffdc00907947 */ /* 0x000fea000383ffff */
.L_x_9992:
        /* <DEDUP_REMOVED lines=16> */
.L_x_27431:


//--------------------- .text._ZN4vllm25paged_attention_v2_kernelI13__nv_bfloat16hLi64ELi16ELi128ELNS_18Fp8KVCacheDataTypeE1ELb0ELi512EEEvPfS3_PT_PKS4_PKT0_SA_ifPKiSC_iPKfiiiSE_SE_iiiii --------------------------
	.section	.text._ZN4vllm25paged_attention_v2_kernelI13__nv_bfloat16hLi64ELi16ELi128ELNS_18Fp8KVCacheDataTypeE1ELb0ELi512EEEvPfS3_PT_PKS4_PKT0_SA_ifPKiSC_iPKfiiiSE_SE_iiiii,"ax",@progbits
	.align	128
        .global         _ZN4vllm25paged_attention_v2_kernelI13__nv_bfloat16hLi64ELi16ELi128ELNS_18Fp8KVCacheDataTypeE1ELb0ELi512EEEvPfS3_PT_PKS4_PKT0_SA_ifPKiSC_iPKfiiiSE_SE_iiiii
        .type           _ZN4vllm25paged_attention_v2_kernelI13__nv_bfloat16hLi64ELi16ELi128ELNS_18Fp8KVCacheDataTypeE1ELb0ELi512EEEvPfS3_PT_PKS4_PKT0_SA_ifPKiSC_iPKfiiiSE_SE_iiiii,@function
        .size           _ZN4vllm25paged_attention_v2_kernelI13__nv_bfloat16hLi64ELi16ELi128ELNS_18Fp8KVCacheDataTypeE1ELb0ELi512EEEvPfS3_PT_PKS4_PKT0_SA_ifPKiSC_iPKfiiiSE_SE_iiiii,(.L_x_27432 - _ZN4vllm25paged_attention_v2_kernelI13__nv_bfloat16hLi64ELi16ELi128ELNS_18Fp8KVCacheDataTypeE1ELb0ELi512EEEvPfS3_PT_PKS4_PKT0_SA_ifPKiSC_iPKfiiiSE_SE_iiiii)
        .other          _ZN4vllm25paged_attention_v2_kernelI13__nv_bfloat16hLi64ELi16ELi128ELNS_18Fp8KVCacheDataTypeE1ELb0ELi512EEEvPfS3_PT_PKS4_PKT0_SA_ifPKiSC_iPKfiiiSE_SE_iiiii,@"STO_CUDA_ENTRY STV_DEFAULT"
_ZN4vllm25paged_attention_v2_kernelI13__nv_bfloat16hLi64ELi16ELi128ELNS_18Fp8KVCacheDataTypeE1ELb0ELi512EEEvPfS3_PT_PKS4_PKT0_SA_ifPKiSC_iPKfiiiSE_SE_iiiii:
.text._ZN4vllm25paged_attention_v2_kernelI13__nv_bfloat16hLi64ELi16ELi128ELNS_18Fp8KVCacheDataTypeE1ELb0ELi512EEEvPfS3_PT_PKS4_PKT0_SA_ifPKiSC_iPKfiiiSE_SE_iiiii:
        /* <DEDUP_REMOVED lines=52> */
.L_x_9994:
[----:B------:R-:W-:Y:S05]  /*0340*/  BSYNC.RECONVERGENT B6 ;  /* 0x0000000000067941 */ /* 0x000fea0003800200 */
.L_x_9993:
        /* <DEDUP_REMOVED lines=15> */
.L_x_10022:
        /* <DEDUP_REMOVED lines=40> */
.L_x_10000:
        /* <DEDUP_REMOVED lines=11> */
.L_x_9999:
[----:B------:R-:W-:Y:S05]  /*0770*/  BSYNC.RECONVERGENT B1 ;  /* 0x0000000000017941 */ /* 0x000fea0003800200 */
.L_x_9998:
        /* <DEDUP_REMOVED lines=13> */
.L_x_10003:
        /* <DEDUP_REMOVED lines=100> */
.L_x_10002:
[----:B------:R-:W-:Y:S05]  /*0e90*/  BSYNC.RECONVERGENT B1 ;  /* 0x0000000000017941 */ /* 0x000fea0003800200 */
.L_x_10001:
        /* <DEDUP_REMOVED lines=55> */
.L_x_10005:
[----:B------:R-:W-:Y:S05]  /*1210*/  BSYNC.RECONVERGENT B1 ;  /* 0x0000000000017941 */ /* 0x000fea0003800200 */
.L_x_10004:
        /* <DEDUP_REMOVED lines=26> */
.L_x_9997:
[----:B------:R-:W-:Y:S05]  /*13c0*/  BSYNC.RECONVERGENT B0 ;  /* 0x0000000000007941 */ /* 0x000fea0003800200 */
.L_x_9996:
        /* <DEDUP_REMOVED lines=40> */
.L_x_10010:
[----:B------:R-:W1:Y:S01]  /*1650*/  LDS R13, [R3] ;  /* 0x00000000030d7984 */ /* 0x000e620000000800 */
[----:B------:R-:W-:-:S04]  /*1660*/  IADD3 R11, PT, PT, R11, 0x1, RZ ;  /* 0x000000010b0b7810 */ /* 0x000fc80007ffe0ff */
[----:B------:R-:W-:Y:S01]  /*1670*/  ISETP.NE.AND P0, PT, R11, RZ, PT ;  /* 0x000000ff0b00720c */ /* 0x000fe20003f05270 */
[----:B-1----:R-:W-:-:S05]  /*1680*/  FMUL.FTZ R12, R13, R2 ;  /* 0x000000020d0c7220 */ /* 0x002fca0000410000 */
[----:B------:R1:W-:Y:S02]  /*1690*/  STS [R3], R12 ;  /* 0x0000000c03007388 */ /* 0x0003e40000000800 */
[----:B-1----:R-:W-:-:S05]  /*16a0*/  IADD3 R3, PT, PT, R3, 0x200, RZ ;  /* 0x0000020003037810 */ /* 0x002fca0007ffe0ff */
[----:B------:R-:W-:Y:S05]  /*16b0*/  @P0 BRA `(.L_x_10010) ;  /* 0xfffffffc00e40947 */ /* 0x000fea000383ffff */
.L_x_10009:
[----:B------:R-:W-:Y:S05]  /*16c0*/  BSYNC.RECONVERGENT B1 ;  /* 0x0000000000017941 */ /* 0x000fea0003800200 */
.L_x_10008:
        /* <DEDUP_REMOVED lines=13> */
.L_x_10013:
        /* <DEDUP_REMOVED lines=52> */
.L_x_10012:
[----:B------:R-:W-:Y:S05]  /*1ae0*/  BSYNC.RECONVERGENT B1 ;  /* 0x0000000000017941 */ /* 0x000fea0003800200 */
.L_x_10011:
        /* <DEDUP_REMOVED lines=31> */
.L_x_10015:
[----:B------:R-:W-:Y:S05]  /*1ce0*/  BSYNC.RECONVERGENT B1 ;  /* 0x0000000000017941 */ /* 0x000fea0003800200 */
.L_x_10014:
        /* <DEDUP_REMOVED lines=14> */
.L_x_10007:
[----:B------:R-:W-:Y:S05]  /*1dd0*/  BSYNC.RECONVERGENT B0 ;  /* 0x0000000000007941 */ /* 0x000fea0003800200 */
.L_x_10006:
        /* <DEDUP_REMOVED lines=30> */
.L_x_10017:
[----:B------:R-:W-:Y:S05]  /*1fc0*/  BSYNC.RECONVERGENT B0 ;  /* 0x0000000000007941 */ /* 0x000fea0003800200 */
.L_x_10016:
        /* <DEDUP_REMOVED lines=61> */
.L_x_9995:
[----:B------:R-:W-:Y:S01]  /*23a0*/  HFMA2 R12, -RZ, RZ, 0, 9.5367431640625e-07 ;  /* 0x00000010ff0c7431 */ /* 0x000fe200000001ff */
[----:B------:R-:W-:Y:S02]  /*23b0*/  MOV R11, 0x1f ;  /* 0x0000001f000b7802 */ /* 0x000fe40000000f00 */
[----:B------:R-:W-:-:S07]  /*23c0*/  MOV R15, 0xffffffff ;  /* 0xffffffff000f7802 */ /* 0x000fce0000000f00 */
[----:B------:R-:W-:Y:S05]  /*23d0*/  WARPSYNC.COLLECTIVE R15, `(.L_x_10018) ;  /* 0x000000000f087348 */ /* 0x000fea0003c00000 */
[----:B------:R0:W1:Y:S02]  /*23e0*/  SHFL.BFLY P6, R14, R13, R12, R11 ;  /* 0x0c00000c0d0e7389 */ /* 0x00006400000c000b */
[----:B01----:R-:W-:Y:S05]  /*23f0*/  ENDCOLLECTIVE ;  /* 0x000000000000791b */ /* 0x003fea0003800000 */
.L_x_10018:
[----:B------:R-:W-:Y:S01]  /*2400*/  IMAD.MOV.U32 R12, RZ, RZ, 0x8 ;  /* 0x00000008ff0c7424 */ /* 0x000fe200078e00ff */
[----:B------:R-:W-:-:S04]  /*2410*/  FMNMX.FTZ R0, R14, -3.40282346638528859812e+38, !PT ;  /* 0xff7fffff0e007809 */ /* 0x000fc80007810000 */
[----:B------:R-:W-:-:S07]  /*2420*/  MOV R13, R0 ;  /* 0x00000000000d7202 */ /* 0x000fce0000000f00 */
[----:B------:R-:W-:Y:S05]  /*2430*/  WARPSYNC.COLLECTIVE R15, `(.L_x_10019) ;  /* 0x000000000f087348 */ /* 0x000fea0003c00000 */
[----:B------:R0:W1:Y:S02]  /*2440*/  SHFL.BFLY P6, R14, R13, R12, R11 ;  /* 0x0c00000c0d0e7389 */ /* 0x00006400000c000b */
[----:B01----:R-:W-:Y:S05]  /*2450*/  ENDCOLLECTIVE ;  /* 0x000000000000791b */ /* 0x003fea0003800000 */
.L_x_10019:
[----:B------:R-:W-:Y:S01]  /*2460*/  HFMA2 R12, -RZ, RZ, 0, 2.384185791015625e-07 ;  /* 0x00000004ff0c7431 */ /* 0x000fe200000001ff */
[----:B------:R-:W-:-:S04]  /*2470*/  FMNMX.FTZ R2, R0, R14, !PT ;  /* 0x0000000e00027209 */ /* 0x000fc80007810000 */
[----:B------:R-:W-:-:S07]  /*2480*/  MOV R13, R2 ;  /* 0x00000002000d7202 */ /* 0x000fce0000000f00 */
[----:B------:R-:W-:Y:S05]  /*2490*/  WARPSYNC.COLLECTIVE R15, `(.L_x_10020) ;  /* 0x000000000f087348 */ /* 0x000fea0003c00000 */
[----:B------:R0:W1:Y:S02]  /*24a0*/  SHFL.BFLY P6, R14, R13, R12, R11 ;  /* 0x0c00000c0d0e7389 */ /* 0x00006400000c000b */
[----:B01----:R-:W-:Y:S05]  /*24b0*/  ENDCOLLECTIVE ;  /* 0x000000000000791b */ /* 0x003fea0003800000 */
.L_x_10020:
[----:B------:R-:W-:Y:S01]  /*24c0*/  HFMA2 R12, -RZ, RZ, 0, 1.1920928955078125e-07 ;  /* 0x00000002ff0c7431 */ /* 0x000fe200000001ff */
[----:B------:R-:W-:-:S04]  /*24d0*/  FMNMX.FTZ R3, R2, R14, !PT ;  /* 0x0000000e02037209 */ /* 0x000fc80007810000 */
[----:B------:R-:W-:-:S07]  /*24e0*/  MOV R13, R3 ;  /* 0x00000003000d7202 */ /* 0x000fce0000000f00 */
[----:B------:R-:W-:Y:S05]  /*24f0*/  WARPSYNC.COLLECTIVE R15, `(.L_x_10021) ;  /* 0x000000000f087348 */ /* 0x000fea0003c00000 */
[----:B------:R0:W1:Y:S02]  /*2500*/  SHFL.BFLY P6, R14, R13, R12, R11 ;  /* 0x0c00000c0d0e7389 */ /* 0x00006400000c000b */
[----:B01----:R-:W-:Y:S05]  /*2510*/  ENDCOLLECTIVE ;  /* 0x000000000000791b */ /* 0x003fea0003800000 */
.L_x_10021:
[----:B------:R-:W-:Y:S05]  /*2520*/  BRA `(.L_x_10022) ;  /* 0xffffffdc00c47947 */ /* 0x000fea000383ffff */
.L_x_10023:
        /* <DEDUP_REMOVED lines=13> */
.L_x_27432:


//--------------------- .text._ZN4vllm25paged_attention_v2_kernelI13__nv_bfloat16hLi32ELi16ELi128ELNS_18Fp8KVCacheDataTypeE1ELb0ELi512EEEvPfS3_PT_PKS4_PKT0_SA_ifPKiSC_iPKfiiiSE_SE_iiiii --------------------------
	.section	.text._ZN4vllm25paged_attention_v2_kernelI13__nv_bfloat16hLi32ELi16ELi128ELNS_18Fp8KVCacheDataTypeE1ELb0ELi512EEEvPfS3_PT_PKS4_PKT0_SA_ifPKiSC_iPKfiiiSE_SE_iiiii,"ax",@progbits
	.align	128
        .global         _ZN4vllm25paged_attention_v2_kernelI13__nv_bfloat16hLi32ELi16ELi128ELNS_18Fp8KVCacheDataTypeE1ELb0ELi512EEEvPfS3_PT_PKS4_PKT0_SA_ifPKiSC_iPKfiiiSE_SE_iiiii
        .type           _ZN4vllm25paged_attention_v2_kernelI13__nv_bfloat16hLi32ELi16ELi128ELNS_18Fp8KVCacheDataTypeE1ELb0ELi512EEEvPfS3_PT_PKS4_PKT0_SA_ifPKiSC_iPKfiiiSE_SE_iiiii,@function
        .size           _ZN4vllm25paged_attention_v2_kernelI13__nv_bfloat16hLi32ELi16ELi128ELNS_18Fp8KVCacheDataTypeE1ELb0ELi512EEEvPfS3_PT_PKS4_PKT0_SA_ifPKiSC_iPKfiiiSE_SE_iiiii,(.L_x_27433 - _ZN4vllm25paged_attention_v2_kernelI13__nv_bfloat16hLi32ELi16ELi128ELNS_18Fp8KVCacheDataTypeE1ELb0ELi512EEEvPfS3_PT_PKS4_PKT0_SA_ifPKiSC_iPKfiiiSE_SE_iiiii)
        .other          _ZN4vllm25paged_attention_v2_kernelI13__nv_bfloat16hLi32ELi16ELi128ELNS_18Fp8KVCacheDataTypeE1ELb0ELi512EEEvPfS3_PT_PKS4_PKT0_SA_ifPKiSC_iPKfiiiSE_SE_iiiii,@"STO_CUDA_ENTRY STV_DEFAULT"
_ZN4vllm25paged_attention_v2_kernelI13__nv_bfloat16hLi32ELi16ELi128ELNS_18Fp8KVCacheDataTypeE1ELb0ELi512EEEvPfS3_PT_PKS4_PKT0_SA_ifPKiSC_iPKfiiiSE_SE_iiiii:
.text._ZN4vllm25paged_attention_v2_kernelI13__nv_bfloat16hLi32ELi16ELi128ELNS_18Fp8KVCacheDataTypeE1ELb0ELi512EEEvPfS3_PT_PKS4_PKT0_SA_ifPKiSC_iPKfiiiSE_SE_iiiii:
        /* <DEDUP_REMOVED lines=52> */
.L_x_10025:
[----:B------:R-:W-:Y:S05]  /*0340*/  BSYNC.RECONVERGENT B6 ;  /* 0x0000000000067941 */ /* 0x000fea0003800200 */
.L_x_10024:
        /* <DEDUP_REMOVED lines=15> */
.L_x_10053:
        /* <DEDUP_REMOVED lines=40> */
.L_x_10031:
        /* <DEDUP_REMOVED lines=11> */
.L_x_10030:
[----:B------:R-:W-:Y:S05]  /*0770*/  BSYNC.RECONVERGENT B1 ;  /* 0x0000000000017941 */ /* 0x000fea0003800200 */
.L_x_10029:
        /* <DEDUP_REMOVED lines=13> */
.L_x_10034:
        /* <DEDUP_REMOVED lines=100> */
.L_x_10033:
[----:B------:R-:W-:Y:S05]  /*0e90*/  BSYNC.RECONVERGENT B1 ;  /* 0x0000000000017941 */ /* 0x000fea0003800200 */
.L_x_10032:
        /* <DEDUP_REMOVED lines=55> */
.L_x_10036:
[----:B------:R-:W-:Y:S05]  /*1210*/  BSYNC.RECONVERGENT B1 ;  /* 0x0000000000017941 */ /* 0x000fea0003800200 */
.L_x_10035:
        /* <DEDUP_REMOVED lines=26> */
.L_x_10028:
[----:B------:R-:W-:Y:S05]  /*13c0*/  BSYNC.RECONVERGENT B0 ;  /* 0x0000000000007941 */ /* 0x000fea0003800200 */
.L_x_10027:
        /* <DEDUP_REMOVED lines=40> */
.L_x_10041:
[----:B------:R-:W1:Y:S01]  /*1650*/  LDS R11, [R3] ;  /* 0x00000000030b7984 */ /* 0x000e620000000800 */
[----:B------:R-:W-:-:S05]  /*1660*/  VIADD R10, R10, 0x1 ;  /* 0x000000010a0a7836 */ /* 0x000fca0000000000 */
[----:B------:R-:W-:Y:S01]  /*1670*/  ISETP.NE.AND P0, PT, R10, RZ, PT ;  /* 0x000000ff0a00720c */ /* 0x000fe20003f05270 */
[----:B-1----:R-:W-:-:S05]  /*1680*/  FMUL.FTZ R12, R11, R2 ;  /* 0x000000020b0c7220 */ /* 0x002fca0000410000 */
[----:B------:R1:W-:Y:S02]  /*1690*/  STS [R3], R12 ;  /* 0x0000000c03007388 */ /* 0x0003e40000000800 */
[----:B-1----:R-:W-:-:S05]  /*16a0*/  IADD3 R3, PT, PT, R3, 0x200, RZ ;  /* 0x0000020003037810 */ /* 0x002fca0007ffe0ff */
[----:B------:R-:W-:Y:S05]  /*16b0*/  @P0 BRA `(.L_x_10041) ;  /* 0xfffffffc00e40947 */ /* 0x000fea000383ffff */
.L_x_10040:
[----:B------:R-:W-:Y:S05]  /*16c0*/  BSYNC.RECONVERGENT B1 ;  /* 0x0000000000017941 */ /* 0x000fea0003800200 */
.L_x_10039:
        /* <DEDUP_REMOVED lines=13> */
.L_x_10044:
        /* <DEDUP_REMOVED lines=52> */
.L_x_10043:
[----:B------:R-:W-:Y:S05]  /*1ae0*/  BSYNC.RECONVERGENT B1 ;  /* 0x0000000000017941 */ /* 0x000fea0003800200 */
.L_x_10042:
        /* <DEDUP_REMOVED lines=31> */
.L_x_10046:
[----:B------:R-:W-:Y:S05]  /*1ce0*/  BSYNC.RECONVERGENT B1 ;  /* 0x0000000000017941 */ /* 0x000fea0003800200 */
.L_x_10045:
        /* <DEDUP_REMOVED lines=14> */
.L_x_10038:
[----:B------:R-:W-:Y:S05]  /*1dd0*/  BSYNC.RECONVERGENT B0 ;  /* 0x0000000000007941 */ /* 0x000fea0003800200 */
.L_x_10037:
        /* <DEDUP_REMOVED lines=33> */
.L_x_10048:
[----:B------:R-:W-:Y:S05]  /*1ff0*/  BSYNC.RECONVERGENT B0 ;  /* 0x0000000000007941 */ /* 0x000fea0003800200 */
.L_x_10047:
        /* <DEDUP_REMOVED lines=40> */
.L_x_10026:
[----:B------:R-:W-:Y:S01]  /*2280*/  HFMA2 R12, -RZ, RZ, 0, 9.5367431640625e-07 ;  /* 0x00000010ff0c7431 */ /* 0x000fe200000001ff */
[----:B------:R-:W-:Y:S02]  /*2290*/  MOV R11, 0x1f ;  /* 0x0000001f000b7802 */ /* 0x000fe40000000f00 */
[----:B------:R-:W-:-:S07]  /*22a0*/  MOV R15, 0xffffffff ;  /* 0xffffffff000f7802 */ /* 0x000fce0000000f00 */
[----:B------:R-:W-:Y:S05]  /*22b0*/  WARPSYNC.COLLECTIVE R15, `(.L_x_10049) ;  /* 0x000000000f087348 */ /* 0x000fea0003c00000 */
[----:B------:R0:W1:Y:S02]  /*22c0*/  SHFL.BFLY P6, R14, R13, R12, R11 ;  /* 0x0c00000c0d0e7389 */ /* 0x00006400000c000b */
[----:B01----:R-:W-:Y:S05]  /*22d0*/  ENDCOLLECTIVE ;  /* 0x000000000000791b */ /* 0x003fea0003800000 */
.L_x_10049:
[----:B------:R-:W-:Y:S01]  /*22e0*/  IMAD.MOV.U32 R12, RZ, RZ, 0x8 ;  /* 0x00000008ff0c7424 */ /* 0x000fe200078e00ff */
[----:B------:R-:W-:-:S04]  /*22f0*/  FMNMX.FTZ R0, R14, -3.40282346638528859812e+38, !PT ;  /* 0xff7fffff0e007809 */ /* 0x000fc80007810000 */
[----:B------:R-:W-:-:S07]  /*2300*/  MOV R13, R0 ;  /* 0x00000000000d7202 */ /* 0x000fce0000000f00 */
[----:B------:R-:W-:Y:S05]  /*2310*/  WARPSYNC.COLLECTIVE R15, `(.L_x_10050) ;  /* 0x000000000f087348 */ /* 0x000fea0003c00000 */
[----:B------:R0:W1:Y:S02]  /*2320*/  SHFL.BFLY P6, R14, R13, R12, R11 ;  /* 0x0c00000c0d0e7389 */ /* 0x00006400000c000b */
[----:B01----:R-:W-:Y:S05]  /*2330*/  ENDCOLLECTIVE ;  /* 0x000000000000791b */ /* 0x003fea0003800000 */
.L_x_10050:
[----:B------:R-:W-:Y:S01]  /*2340*/  HFMA2 R12, -RZ, RZ, 0, 2.384185791015625e-07 ;  /* 0x00000004ff0c7431 */ /* 0x000fe200000001ff */
[----:B------:R-:W-:-:S04]  /*2350*/  FMNMX.FTZ R2, R0, R14, !PT ;  /* 0x0000000e00027209 */ /* 0x000fc80007810000 */
[----:B------:R-:W-:-:S07]  /*2360*/  MOV R13, R2 ;  /* 0x00000002000d7202 */ /* 0x000fce0000000f00 */
[----:B------:R-:W-:Y:S05]  /*2370*/  WARPSYNC.COLLECTIVE R15, `(.L_x_10051) ;  /* 0x000000000f087348 */ /* 0x000fea0003c00000 */
[----:B------:R0:W1:Y:S02]  /*2380*/  SHFL.BFLY P6, R14, R13, R12, R11 ;  /* 0x0c00000c0d0e7389 */ /* 0x00006400000c000b */
[----:B01----:R-:W-:Y:S05]  /*2390*/  ENDCOLLECTIVE ;  /* 0x000000000000791b */ /* 0x003fea0003800000 */
.L_x_10051:
[----:B------:R-:W-:Y:S01]  /*23a0*/  HFMA2 R12, -RZ, RZ, 0, 1.1920928955078125e-07 ;  /* 0x00000002ff0c7431 */ /* 0x000fe200000001ff */
[----:B------:R-:W-:-:S04]  /*23b0*/  FMNMX.FTZ R3, R2, R14, !PT ;  /* 0x0000000e02037209 */ /* 0x000fc80007810000 */
[----:B------:R-:W-:-:S07]  /*23c0*/  MOV R13, R3 ;  /* 0x00000003000d7202 */ /* 0x000fce0000000f00 */
[----:B------:R-:W-:Y:S05]  /*23d0*/  WARPSYNC.COLLECTIVE R15, `(.L_x_10052) ;  /* 0x000000000f087348 */ /* 0x000fea0003c00000 */
[----:B------:R0:W1:Y:S02]  /*23e0*/  SHFL.BFLY P6, R14, R13, R12, R11 ;  /* 0x0c00000c0d0e7389 */ /* 0x00006400000c000b */
[----:B01----:R-:W-:Y:S05]  /*23f0*/  ENDCOLLECTIVE ;  /* 0x000000000000791b */ /* 0x003fea0003800000 */
.L_x_10052:
[----:B------:R-:W-:Y:S05]  /*2400*/  BRA `(.L_x_10053) ;  /* 0xffffffe0000c7947 */ /* 0x000fea000383ffff */
.L_x_10054:
        /* <DEDUP_REMOVED lines=15> */
.L_x_27433:


//--------------------- .text._ZN4vllm25paged_attention_v2_kernelI13__nv_bfloat16hLi256ELi16ELi128ELNS_18Fp8KVCacheDataTypeE1ELb1ELi512EEEvPfS3_PT_PKS4_PKT0_SA_ifPKiSC_iPKfiiiSE_SE_iiiii --------------------------
	.section	.text._ZN4vllm25paged_attention_v2_kernelI13__nv_bfloat16hLi256ELi16ELi128ELNS_18Fp8KVCacheDataTypeE1ELb1ELi512EEEvPfS3_PT_PKS4_PKT0_SA_ifPKiSC_iPKfiiiSE_SE_iiiii,"ax",@progbits
	.align	128
        .global         _ZN4vllm25paged_attention_v2_kernelI13__nv_bfloat16hLi256ELi16ELi128ELNS_18Fp8KVCacheDataTypeE1ELb1ELi512EEEvPfS3_PT_PKS4_PKT0_SA_ifPKiSC_iPKfiiiSE_SE_iiiii
        .type           _ZN4vllm25paged_attention_v2_kernelI13__nv_bfloat16hLi256ELi16ELi128ELNS_18Fp8KVCacheDataTypeE1ELb1ELi512EEEvPfS3_PT_PKS4_PKT0_SA_ifPKiSC_iPKfiiiSE_SE_iiiii,@function
        .size           _ZN4vllm25paged_attention_v2_kernelI13__nv_bfloat16hLi256ELi16ELi128ELNS_18Fp8KVCacheDataTypeE1ELb1ELi512EEEvPfS3_PT_PKS4_PKT0_SA_ifPKiSC_iPKfiiiSE_SE_iiiii,(.L_x_27434 - _ZN4vllm25paged_attention_v2_kernelI13__nv_bfloat16hLi256ELi16ELi128ELNS_18Fp8KVCacheDataTypeE1ELb1ELi512EEEvPfS3_PT_PKS4_PKT0_SA_ifPKiSC_iPKfiiiSE_SE_iiiii)
        .other          _ZN4vllm25paged_attention_v2_kernelI13__nv_bfloat16hLi256ELi16ELi128ELNS_18Fp8KVCacheDataTypeE1ELb1ELi512EEEvPfS3_PT_PKS4_PKT0_SA_ifPKiSC_iPKfiiiSE_SE_iiiii,@"STO_CUDA_ENTRY STV_DEFAULT"
_ZN4vllm25paged_attention_v2_kernelI13__nv_bfloat16hLi256ELi16ELi128ELNS_18Fp8KVCacheDataTypeE1ELb1ELi512EEEvPfS3_PT_PKS4_PKT0_SA_ifPKiSC_iPKfiiiSE_SE_iiiii:
.text._ZN4vllm25paged_attention_v2_kernelI13__nv_bfloat16hLi256ELi16ELi128ELNS_18Fp8KVCacheDataTypeE1ELb1ELi512EEEvPfS3_PT_PKS4_PKT0_SA_ifPKiSC_iPKfiiiSE_SE_iiiii:
        /* <DEDUP_REMOVED lines=109> */
.L_x_10055:
        /* <DEDUP_REMOVED lines=23> */
.L_x_10061:
        /* <DEDUP_REMOVED lines=41> */
.L_x_10060:
[----:B------:R-:W-:Y:S05]  /*0ad0*/  BSYNC.RECONVERGENT B0 ;  /* 0x0000000000007941 */ /* 0x000fea0003800200 */
.L_x_10059:
[----:B------:R-:W-:-:S05]  /*0ae0*/  VIADD R14, R14, 0x4 ;  /* 0x000000040e0e7836 */ /* 0x000fca0000000000 */
[----:B------:R-:W-:-:S13]  /*0af0*/  ISETP.GE.U32.AND P0, PT, R14, R5, PT ;  /* 0x000000050e00720c */ /* 0x000fda0003f06070 */
[----:B------:R-:W-:Y:S05]  /*0b00*/  @!P0 BRA `(.L_x_10061) ;  /* 0xfffffffc004c8947 */ /* 0x000fea000383ffff */
.L_x_10057:
[----:B------:R-:W-:Y:S05]  /*0b10*/  BSYNC.RECONVERGENT B6 ;  /* 0x0000000000067941 */ /* 0x000fea0003800200 */
.L_x_10056:
        /* <DEDUP_REMOVED lines=11> */
.L_x_10103:
        /* <DEDUP_REMOVED lines=42> */
.L_x_10067:
        /* <DEDUP_REMOVED lines=11> */
.L_x_10066:
[----:B------:R-:W-:Y:S05]  /*0f20*/  BSYNC.RECONVERGENT B1 ;  /* 0x0000000000017941 */ /* 0x000fea0003800200 */
.L_x_10065:
        /* <DEDUP_REMOVED lines=12> */
.L_x_10070:
        /* <DEDUP_REMOVED lines=100> */
.L_x_10069:
[----:B------:R-:W-:Y:S05]  /*1630*/  BSYNC.RECONVERGENT B1 ;  /* 0x0000000000017941 */ /* 0x000fea0003800200 */
.L_x_10068:
        /* <DEDUP_REMOVED lines=55> */
.L_x_10072:
[----:B------:R-:W-:Y:S05]  /*19b0*/  BSYNC.RECONVERGENT B1 ;  /* 0x0000000000017941 */ /* 0x000fea0003800200 */
.L_x_10071:
        /* <DEDUP_REMOVED lines=26> */
.L_x_10064:
[----:B------:R-:W-:Y:S05]  /*1b60*/  BSYNC.RECONVERGENT B0 ;  /* 0x0000000000007941 */ /* 0x000fea0003800200 */
.L_x_10063:
        /* <DEDUP_REMOVED lines=40> */
.L_x_10077:
[----:B------:R-:W2:Y:S01]  /*1df0*/  LDS R25, [R3] ;  /* 0x0000000003197984 */ /* 0x000ea20000000800 */
[----:B------:R-:W-:-:S05]  /*1e00*/  VIADD R9, R9, 0x1 ;  /* 0x0000000109097836 */ /* 0x000fca0000000000 */
[----:B------:R-:W-:Y:S01]  /*1e10*/  ISETP.NE.AND P0, PT, R9, RZ, PT ;  /* 0x000000ff0900720c */ /* 0x000fe20003f05270 */
[----:B--2---:R-:W-:-:S05]  /*1e20*/  FMUL.FTZ R12, R25, R2 ;  /* 0x00000002190c7220 */ /* 0x004fca0000410000 */
[----:B------:R1:W-:Y:S02]  /*1e30*/  STS [R3], R12 ;  /* 0x0000000c03007388 */ /* 0x0003e40000000800 */
[----:B-1----:R-:W-:-:S05]  /*1e40*/  IADD3 R3, PT, PT, R3, 0x200, RZ ;  /* 0x0000020003037810 */ /* 0x002fca0007ffe0ff */
[----:B------:R-:W-:Y:S05]  /*1e50*/  @P0 BRA `(.L_x_10077) ;  /* 0xfffffffc00e40947 */ /* 0x000fea000383ffff */
.L_x_10076:
[----:B------:R-:W-:Y:S05]  /*1e60*/  BSYNC.RECONVERGENT B1 ;  /* 0x0000000000017941 */ /* 0x000fea0003800200 */
.L_x_10075:
        /* <DEDUP_REMOVED lines=12> */
.L_x_10080:
        /* <DEDUP_REMOVED lines=52> */
.L_x_10079:
[----:B------:R-:W-:Y:S05]  /*2270*/  BSYNC.RECONVERGENT B1 ;  /* 0x0000000000017941 */ /* 0x000fea0003800200 */
.L_x_10078:
        /* <DEDUP_REMOVED lines=31> */
.L_x_10082:
[----:B------:R-:W-:Y:S05]  /*2470*/  BSYNC.RECONVERGENT B1 ;  /* 0x0000000000017941 */ /* 0x000fea0003800200 */
.L_x_10081:
        /* <DEDUP_REMOVED lines=14> */
.L_x_10074:
[----:B------:R-:W-:Y:S05]  /*2560*/  BSYNC.RECONVERGENT B0 ;  /* 0x0000000000007941 */ /* 0x000fea0003800200 */
.L_x_10073:
        /* <DEDUP_REMOVED lines=18> */
.L_x_10084:
[----:B------:R-:W-:Y:S05]  /*2690*/  BSYNC.RECONVERGENT B0 ;  /* 0x0000000000007941 */ /* 0x000fea0003800200 */
.L_x_10083:
        /* <DEDUP_REMOVED lines=26> */
.L_x_10088:
        /* <DEDUP_REMOVED lines=34> */
.L_x_10087:
        /* <DEDUP_REMOVED lines=16> */
.L_x_10086:
[----:B------:R-:W-:Y:S05]  /*2b60*/  BSYNC.RECONVERGENT B6 ;  /* 0x0000000000067941 */ /* 0x000fea0003800200 */
.L_x_10085:
        /* <DEDUP_REMOVED lines=31> */
.L_x_10120:
        /* <DEDUP_REMOVED lines=32> */
.L_x_10091:
[----:B------:R-:W-:Y:S05]  /*2f60*/  BSYNC.RECONVERGENT B0 ;  /* 0x0000000000007941 */ /* 0x000fea0003800200 */
.L_x_10090:
        /* <DEDUP_REMOVED lines=45> */
.L_x_10093:
[----:B------:R-:W-:Y:S05]  /*3240*/  BSYNC.RECONVERGENT B0 ;  /* 0x0000000000007941 */ /* 0x000fea0003800200 */
.L_x_10092:
        /* <DEDUP_REMOVED lines=20> */
.L_x_10095:
[----:B------:R-:W-:Y:S05]  /*3390*/  BSYNC.RECONVERGENT B0 ;  /* 0x0000000000007941 */ /* 0x000fea0003800200 */
.L_x_10094:
        /* <DEDUP_REMOVED lines=35> */
.L_x_10097:
[----:B------:R-:W-:Y:S05]  /*35d0*/  BSYNC.RECONVERGENT B0 ;  /* 0x0000000000007941 */ /* 0x000fea0003800200 */
.L_x_10096:
        /* <DEDUP_REMOVED lines=45> */
.L_x_10058:
        /* <DEDUP_REMOVED lines=16> */
.L_x_10098:
[----:B------:R-:W-:Y:S05]  /*39b0*/  EXIT ;  /* 0x000000000000794d */ /* 0x000fea0003800000 */
.L_x_10062:
[----:B------:R-:W-:Y:S02]  /*39c0*/  HFMA2 R11, -RZ, RZ, 0, 1.847743988037109375e-06 ;  /* 0x0000001fff0b7431 */ /* 0x000fe400000001ff */
[----:B------:R-:W-:Y:S01]  /*39d0*/  IMAD.MOV.U32 R12, RZ, RZ, 0x10 ;  /* 0x00000010ff0c7424 */ /* 0x000fe200078e00ff */
[----:B------:R-:W-:-:S07]  /*39e0*/  MOV R15, 0xffffffff ;  /* 0xffffffff000f7802 */ /* 0x000fce0000000f00 */
[----:B0-----:R-:W-:Y:S05]  /*39f0*/  WARPSYNC.COLLECTIVE R15, `(.L_x_10099) ;  /* 0x000000000f087348 */ /* 0x001fea0003c00000 */
[----:B------:R1:W2:Y:S02]  /*3a00*/  SHFL.BFLY P6, R14, R13, R12, R11 ;  /* 0x0c00000c0d0e7389 */ /* 0x0002a400000c000b */
[----:B012---:R-:W-:Y:S05]  /*3a10*/  ENDCOLLECTIVE ;  /* 0x000000000000791b */ /* 0x007fea0003800000 */
.L_x_10099:
[----:B------:R-:W-:Y:S01]  /*3a20*/  HFMA2 R12, -RZ, RZ, 0, 4.76837158203125e-07 ;  /* 0x00000008ff0c7431 */ /* 0x000fe200000001ff */
[----:B------:R-:W-:-:S05]  /*3a30*/  FMNMX.FTZ R0, R14, -3.40282346638528859812e+38, !PT ;  /* 0xff7fffff0e007809 */ /* 0x000fca0007810000 */
[----:B------:R-:W-:-:S07]  /*3a40*/  IMAD.MOV.U32 R13, RZ, RZ, R0 ;  /* 0x000000ffff0d7224 */ /* 0x000fce00078e0000 */
[----:B------:R-:W-:Y:S05]  /*3a50*/  WARPSYNC.COLLECTIVE R15, `(.L_x_10100) ;  /* 0x000000000f087348 */ /* 0x000fea0003c00000 */
[----:B------:R0:W1:Y:S02]  /*3a60*/  SHFL.BFLY P6, R14, R13, R12, R11 ;  /* 0x0c00000c0d0e7389 */ /* 0x00006400000c000b */
[----:B01----:R-:W-:Y:S05]  /*3a70*/  ENDCOLLECTIVE ;  /* 0x000000000000791b */ /* 0x003fea0003800000 */
.L_x_10100:
[----:B------:R-:W-:Y:S01]  /*3a80*/  IMAD.MOV.U32 R12, RZ, RZ, 0x4 ;  /* 0x00000004ff0c7424 */ /* 0x000fe200078e00ff */
[----:B------:R-:W-:-:S04]  /*3a90*/  FMNMX.FTZ R2, R0, R14, !PT ;  /* 0x0000000e00027209 */ /* 0x000fc80007810000 */
[----:B------:R-:W-:-:S07]  /*3aa0*/  MOV R13, R2 ;  /* 0x00000002000d7202 */ /* 0x000fce0000000f00 */
[----:B------:R-:W-:Y:S05]  /*3ab0*/  WARPSYNC.COLLECTIVE R15, `(.L_x_10101) ;  /* 0x000000000f087348 */ /* 0x000fea0003c00000 */
[----:B------:R0:W1:Y:S02]  /*3ac0*/  SHFL.BFLY P6, R14, R13, R12, R11 ;  /* 0x0c00000c0d0e7389 */ /* 0x00006400000c000b */
[----:B01----:R-:W-:Y:S05]  /*3ad0*/  ENDCOLLECTIVE ;  /* 0x000000000000791b */ /* 0x003fea0003800000 */
.L_x_10101:
[----:B------:R-:W-:Y:S01]  /*3ae0*/  HFMA2 R12, -RZ, RZ, 0, 1.1920928955078125e-07 ;  /* 0x00000002ff0c7431 */ /* 0x000fe200000001ff */
[----:B------:R-:W-:-:S04]  /*3af0*/  FMNMX.FTZ R3, R2, R14, !PT ;  /* 0x0000000e02037209 */ /* 0x000fc80007810000 */
[----:B------:R-:W-:-:S07]  /*3b00*/  MOV R13, R3 ;  /* 0x00000003000d7202 */ /* 0x000fce0000000f00 */
[----:B------:R-:W-:Y:S05]  /*3b10*/  WARPSYNC.COLLECTIVE R15, `(.L_x_10102) ;  /* 0x000000000f087348 */ /* 0x000fea0003c00000 */
[----:B------:R0:W1:Y:S02]  /*3b20*/  SHFL.BFLY P6, R14, R13, R12, R11 ;  /* 0x0c00000c0d0e7389 */ /* 0x00006400000c000b */
[----:B01----:R-:W-:Y:S05]  /*3b30*/  ENDCOLLECTIVE ;  /* 0x000000000000791b */ /* 0x003fea0003800000 */
.L_x_10102:
[----:B------:R-:W-:Y:S05]  /*3b40*/  BRA `(.L_x_10103) ;  /* 0xffffffd000207947 */ /* 0x000fea000383ffff */
.L_x_10089:
[----:B0--3--:R-:W-:Y:S02]  /*3b50*/  HFMA2 R11, -RZ, RZ, 0, 1.847743988037109375e-06 ;  /* 0x0000001fff0b7431 */ /* 0x009fe400000001ff */
[----:B-1----:R-:W-:Y:S01]  /*3b60*/  IMAD.MOV.U32 R13, RZ, RZ, RZ ;  /* 0x000000ffff0d7224 */ /* 0x002fe200078e00ff */
[----:B------:R-:W-:Y:S01]  /*3b70*/  MOV R12, 0x1 ;  /* 0x00000001000c7802 */ /* 0x000fe20000000f00 */
[----:B--2---:R-:W-:-:S07]  /*3b80*/  IMAD.MOV.U32 R15, RZ, RZ, -0x1 ;  /* 0xffffffffff0f7424 */ /* 0x004fce00078e00ff */
[----:B------:R-:W-:Y:S05]  /*3b90*/  WARPSYNC.COLLECTIVE R15, `(.L_x_10104) ;  /* 0x000000000f087348 */ /* 0x000fea0003c00000 */
[----:B------:R0:W1:Y:S02]  /*3ba0*/  SHFL.BFLY P6, R14, R13, R12, R11 ;  /* 0x0c00000c0d0e7389 */ /* 0x00006400000c000b */
[----:B01----:R-:W-:Y:S05]  /*3bb0*/  ENDCOLLECTIVE ;  /* 0x000000000000791b */ /* 0x003fea0003800000 */
.L_x_10104:
[----:B------:R-:W-:-:S07]  /*3bc0*/  MOV R7, R14 ;  /* 0x0000000e00077202 */ /* 0x000fce0000000f00 */
[----:B------:R-:W-:Y:S05]  /*3bd0*/  WARPSYNC.COLLECTIVE R15, `(.L_x_10105) ;  /* 0x000000000f087348 */ /* 0x000fea0003c00000 */
[----:B------:R0:W1:Y:S02]  /*3be0*/  SHFL.BFLY P6, R14, R13, R12, R11 ;  /* 0x0c00000c0d0e7389 */ /* 0x00006400000c000b */
[----:B01----:R-:W-:Y:S05]  /*3bf0*/  ENDCOLLECTIVE ;  /* 0x000000000000791b */ /* 0x003fea0003800000 */
.L_x_10105:
[----:B------:R-:W-:Y:S01]  /*3c00*/  FADD.FTZ R7, RZ, R7 ;  /* 0x00000007ff077221 */ /* 0x000fe20000010000 */
[----:B------:R-:W-:-:S07]  /*3c10*/  MOV R8, R14 ;  /* 0x0000000e00087202 */ /* 0x000fce0000000f00 */
[----:B------:R-:W-:Y:S05]  /*3c20*/  WARPSYNC.COLLECTIVE R15, `(.L_x_10106) ;  /* 0x000000000f087348 */ /* 0x000fea0003c00000 */
[----:B------:R0:W1:Y:S02]  /*3c30*/  SHFL.BFLY P6, R14, R13, R12, R11 ;  /* 0x0c00000c0d0e7389 */ /* 0x00006400000c000b */
[----:B01----:R-:W-:Y:S05]  /*3c40*/  ENDCOLLECTIVE ;  /* 0x000000000000791b */ /* 0x003fea0003800000 */
.L_x_10106:
[----:B------:R-:W-:Y:S01]  /*3c50*/  FADD.FTZ R8, RZ, R8 ;  /* 0x00000008ff087221 */ /* 0x000fe20000010000 */
[----:B------:R-:W-:-:S07]  /*3c60*/  IMAD.MOV.U32 R9, RZ, RZ, R14 ;  /* 0x000000ffff097224 */ /* 0x000fce00078e000e */
[----:B------:R-:W-:Y:S05]  /*3c70*/  WARPSYNC.COLLECTIVE R15, `(.L_x_10107) ;  /* 0x000000000f087348 */ /* 0x000fea0003c00000 */
[----:B------:R0:W1:Y:S02]  /*3c80*/  SHFL.BFLY P6, R14, R13, R12, R11 ;  /* 0x0c00000c0d0e7389 */ /* 0x00006400000c000b */
[----:B01----:R-:W-:Y:S05]  /*3c90*/  ENDCOLLECTIVE ;  /* 0x000000000000791b */ /* 0x003fea0003800000 */
.L_x_10107:
[----:B------:R-:W-:Y:S01]  /*3ca0*/  FADD.FTZ R9, RZ, R9 ;  /* 0x00000009ff097221 */ /* 0x000fe20000010000 */
[----:B------:R-:W-:-:S07]  /*3cb0*/  MOV R28, R14 ;  /* 0x0000000e001c7202 */ /* 0x000fce0000000f00 */
[----:B------:R-:W-:Y:S05]  /*3cc0*/  WARPSYNC.COLLECTIVE R15, `(.L_x_10108) ;  /* 0x000000000f087348 */ /* 0x000fea0003c00000 */
[----:B------:R0:W1:Y:S02]  /*3cd0*/  SHFL.BFLY P6, R14, R13, R12, R11 ;  /* 0x0c00000c0d0e7389 */ /* 0x00006400000c000b */
[----:B01----:R-:W-:Y:S05]  /*3ce0*/  ENDCOLLECTIVE ;  /* 0x000000000000791b */ /* 0x003fea0003800000 */
.L_x_10108:
[----:B------:R-:W-:Y:S01]  /*3cf0*/  FADD.FTZ R28, RZ, R28 ;  /* 0x0000001cff1c7221 */ /* 0x000fe20000010000 */
[----:B------:R-:W-:-:S07]  /*3d00*/  MOV R20, R14 ;  /* 0x0000000e00147202 */ /* 0x000fce0000000f00 */
[----:B------:R-:W-:Y:S05]  /*3d10*/  WARPSYNC.COLLECTIVE R15, `(.L_x_10109) ;  /* 0x000000000f087348 */ /* 0x000fea0003c00000 */
[----:B------:R0:W1:Y:S02]  /*3d20*/  SHFL.BFLY P6, R14, R13, R12, R11 ;  /* 0x0c00000c0d0e7389 */ /* 0x00006400000c000b */
[----:B01----:R-:W-:Y:S05]  /*3d30*/  ENDCOLLECTIVE ;  /* 0x000000000000791b */ /* 0x003fea0003800000 */
.L_x_10109:
[----:B------:R-:W-:Y:S01]  /*3d40*/  FADD.FTZ R20, RZ, R20 ;  /* 0x00000014ff147221 */ /* 0x000fe20000010000 */
[----:B------:R-:W-:-:S07]  /*3d50*/  IMAD.MOV.U32 R21, RZ, RZ, R14 ;  /* 0x000000ffff157224 */ /* 0x000fce00078e000e */
[----:B------:R-:W-:Y:S05]  /*3d60*/  WARPSYNC.COLLECTIVE R15, `(.L_x_10110) ;  /* 0x000000000f087348 */ /* 0x000fea0003c00000 */
[----:B------:R0:W1:Y:S02]  /*3d70*/  SHFL.BFLY P6, R14, R13, R12, R11 ;  /* 0x0c00000c0d0e7389 */ /* 0x00006400000c000b */
[----:B01----:R-:W-:Y:S05]  /*3d80*/  ENDCOLLECTIVE ;  /* 0x000000000000791b */ /* 0x003fea0003800000 */
.L_x_10110:
[----:B------:R-:W-:Y:S01]  /*3d90*/  FADD.FTZ R21, RZ, R21 ;  /* 0x00000015ff157221 */ /* 0x000fe20000010000 */
[----:B------:R-:W-:-:S07]  /*3da0*/  MOV R25, R14 ;  /* 0x0000000e00197202 */ /* 0x000fce0000000f00 */
[----:B------:R-:W-:Y:S05]  /*3db0*/  WARPSYNC.COLLECTIVE R15, `(.L_x_10111) ;  /* 0x000000000f087348 */ /* 0x000fea0003c00000 */
[----:B------:R0:W1:Y:S02]  /*3dc0*/  SHFL.BFLY P6, R14, R13, R12, R11 ;  /* 0x0c00000c0d0e7389 */ /* 0x00006400000c000b */
[----:B01----:R-:W-:Y:S05]  /*3dd0*/  ENDCOLLECTIVE ;  /* 0x000000000000791b */ /* 0x003fea0003800000 */
.L_x_10111:
[----:B------:R-:W-:Y:S01]  /*3de0*/  FADD.FTZ R25, RZ, R25 ;  /* 0x00000019ff197221 */ /* 0x000fe20000010000 */
[----:B------:R-:W-:-:S07]  /*3df0*/  MOV R26, R14 ;  /* 0x0000000e001a7202 */ /* 0x000fce0000000f00 */
[----:B------:R-:W-:Y:S05]  /*3e00*/  WARPSYNC.COLLECTIVE R15, `(.L_x_10112) ;  /* 0x000000000f087348 */ /* 0x000fea0003c00000 */
[----:B------:R0:W1:Y:S02]  /*3e10*/  SHFL.BFLY P6, R14, R13, R12, R11 ;  /* 0x0c00000c0d0e7389 */ /* 0x00006400000c000b */
[----:B01----:R-:W-:Y:S05]  /*3e20*/  ENDCOLLECTIVE ;  /* 0x000000000000791b */ /* 0x003fea0003800000 */
.L_x_10112:
[----:B------:R-:W-:Y:S01]  /*3e30*/  FADD.FTZ R26, RZ, R26 ;  /* 0x0000001aff1a7221 */ /* 0x000fe20000010000 */
[----:B------:R-:W-:-:S07]  /*3e40*/  IMAD.MOV.U32 R0, RZ, RZ, R14 ;  /* 0x000000ffff007224 */ /* 0x000fce00078e000e */
[----:B------:R-:W-:Y:S05]  /*3e50*/  WARPSYNC.COLLECTIVE R15, `(.L_x_10113) ;  /* 0x000000000f087348 */ /* 0x000fea0003c00000 */
[----:B------:R0:W1:Y:S02]  /*3e60*/  SHFL.BFLY P6, R14, R13, R12, R11 ;  /* 0x0c00000c0d0e7389 */ /* 0x00006400000c000b */
[----:B01----:R-:W-:Y:S05]  /*3e70*/  ENDCOLLECTIVE ;  /* 0x000000000000791b */ /* 0x003fea0003800000 */
.L_x_10113:
[----:B------:R-:W-:Y:S01]  /*3e80*/  FADD.FTZ R0, RZ, R0 ;  /* 0x00000000ff007221 */ /* 0x000fe20000010000 */
[----:B------:R-:W-:-:S07]  /*3e90*/  MOV R2, R14 ;  /* 0x0000000e00027202 */ /* 0x000fce0000000f00 */
[----:B------:R-:W-:Y:S05]  /*3ea0*/  WARPSYNC.COLLECTIVE R15, `(.L_x_10114) ;  /* 0x000000000f087348 */ /* 0x000fea0003c00000 */
[----:B------:R0:W1:Y:S02]  /*3eb0*/  SHFL.BFLY P6, R14, R13, R12, R11 ;  /* 0x0c00000c0d0e7389 */ /* 0x00006400000c000b */
[----:B01----:R-:W-:Y:S05]  /*3ec0*/  ENDCOLLECTIVE ;  /* 0x000000000000791b */ /* 0x003fea0003800000 */
.L_x_10114:
[----:B------:R-:W-:Y:S01]  /*3ed0*/  FADD.FTZ R2, RZ, R2 ;  /* 0x00000002ff027221 */ /* 0x000fe20000010000 */
[----:B------:R-:W-:-:S07]  /*3ee0*/  MOV R3, R14 ;  /* 0x0000000e00037202 */ /* 0x000fce0000000f00 */
[----:B------:R-:W-:Y:S05]  /*3ef0*/  WARPSYNC.COLLECTIVE R15, `(.L_x_10115) ;  /* 0x000000000f087348 */ /* 0x000fea0003c00000 */
[----:B------:R0:W1:Y:S02]  /*3f00*/  SHFL.BFLY P6, R14, R13, R12, R11 ;  /* 0x0c00000c0d0e7389 */ /* 0x00006400000c000b */
[----:B01----:R-:W-:Y:S05]  /*3f10*/  ENDCOLLECTIVE ;  /* 0x000000000000791b */ /* 0x003fea0003800000 */
.L_x_10115:
[----:B------:R-:W-:Y:S01]  /*3f20*/  FADD.FTZ R3, RZ, R3 ;  /* 0x00000003ff037221 */ /* 0x000fe20000010000 */
[----:B------:R-:W-:-:S07]  /*3f30*/  IMAD.MOV.U32 R4, RZ, RZ, R14 ;  /* 0x000000ffff047224 */ /* 0x000fce00078e000e */
[----:B------:R-:W-:Y:S05]  /*3f40*/  WARPSYNC.COLLECTIVE R15, `(.L_x_10116) ;  /* 0x000000000f087348 */ /* 0x000fea0003c00000 */
[----:B------:R0:W1:Y:S02]  /*3f50*/  SHFL.BFLY P6, R14, R13, R12, R11 ;  /* 0x0c00000c0d0e7389 */ /* 0x00006400000c000b */
[----:B01----:R-:W-:Y:S05]  /*3f60*/  ENDCOLLECTIVE ;  /* 0x000000000000791b */ /* 0x003fea0003800000 */
.L_x_10116:
[----:B------:R-:W-:Y:S01]  /*3f70*/  FADD.FTZ R4, RZ, R4 ;  /* 0x00000004ff047221 */ /* 0x000fe20000010000 */
[----:B------:R-:W-:-:S07]  /*3f80*/  MOV R5, R14 ;  /* 0x0000000e00057202 */ /* 0x000fce0000000f00 */
[----:B------:R-:W-:Y:S05]  /*3f90*/  WARPSYNC.COLLECTIVE R15, `(.L_x_10117) ;  /* 0x000000000f087348 */ /* 0x000fea0003c00000 */
[----:B------:R0:W1:Y:S02]  /*3fa0*/  SHFL.BFLY P6, R14, R13, R12, R11 ;  /* 0x0c00000c0d0e7389 */ /* 0x00006400000c000b */
[----:B01----:R-:W-:Y:S05]  /*3fb0*/  ENDCOLLECTIVE ;  /* 0x000000000000791b */ /* 0x003fea0003800000 */
.L_x_10117:
[----:B------:R-:W-:Y:S01]  /*3fc0*/  FADD.FTZ R5, RZ, R5 ;  /* 0x00000005ff057221 */ /* 0x000fe20000010000 */
[----:B------:R-:W-:-:S07]  /*3fd0*/  MOV R6, R14 ;  /* 0x0000000e00067202 */ /* 0x000fce0000000f00 */
[----:B------:R-:W-:Y:S05]  /*3fe0*/  WARPSYNC.COLLECTIVE R15, `(.L_x_10118) ;  /* 0x000000000f087348 */ /* 0x000fea0003c00000 */
[----:B------:R0:W1:Y:S02]  /*3ff0*/  SHFL.BFLY P6, R14, R13, R12, R11 ;  /* 0x0c00000c0d0e7389 */ /* 0x00006400000c000b */
[----:B01----:R-:W-:Y:S05]  /*4000*/  ENDCOLLECTIVE ;  /* 0x000000000000791b */ /* 0x003fea0003800000 */
.L_x_10118:
[----:B------:R-:W-:Y:S01]  /*4010*/  FADD.FTZ R6, RZ, R6 ;  /* 0x00000006ff067221 */ /* 0x000fe20000010000 */
[----:B------:R-:W-:-:S07]  /*4020*/  IMAD.MOV.U32 R10, RZ, RZ, R14 ;  /* 0x000000ffff0a7224 */ /* 0x000fce00078e000e */
[----:B------:R-:W-:Y:S05]  /*4030*/  WARPSYNC.COLLECTIVE R15, `(.L_x_10119) ;  /* 0x000000000f087348 */ /* 0x000fea0003c00000 */
[----:B------:R0:W1:Y:S02]  /*4040*/  SHFL.BFLY P6, R14, R13, R12, R11 ;  /* 0x0c00000c0d0e7389 */ /* 0x00006400000c000b */
[----:B01----:R-:W-:Y:S05]  /*4050*/  ENDCOLLECTIVE ;  /* 0x000000000000791b */ /* 0x003fea0003800000 */
.L_x_10119:
[----:B------:R-:W-:Y:S01]  /*4060*/  FADD.FTZ R10, RZ, R10 ;  /* 0x0000000aff0a7221 */ /* 0x000fe20000010000 */
[----:B------:R-:W-:Y:S02]  /*4070*/  MOV R12, R4 ;  /* 0x00000004000c7202 */ /* 0x000fe40000000f00 */
[----:B------:R-:W-:Y:S01]  /*4080*/  MOV R11, R5 ;  /* 0x00000005000b7202 */ /* 0x000fe20000000f00 */
[----:B------:R-:W-:Y:S06]  /*4090*/  BRA `(.L_x_10120) ;  /* 0xffffffec00307947 */ /* 0x000fec000383ffff */
.L_x_10121:
        /* <DEDUP_REMOVED lines=14> */
.L_x_27434:


//--------------------- .text._ZN4vllm25paged_attention_v2_kernelI13__nv_bfloat16hLi192ELi16ELi128ELNS_18Fp8KVCacheDataTypeE1ELb1ELi512EEEvPfS3_PT_PKS4_PKT0_SA_ifPKiSC_iPKfiiiSE_SE_iiiii --------------------------
	.section	.text._ZN4vllm25paged_attention_v2_kernelI13__nv_bfloat16hLi192ELi16ELi128ELNS_18Fp8KVCacheDataTypeE1ELb1ELi512EEEvPfS3_PT_PKS4_PKT0_SA_ifPKiSC_iPKfiiiSE_SE_iiiii,"ax",@progbits
	.align	128
        .global         _ZN4vllm25paged_attention_v2_kernelI13__nv_bfloat16hLi192ELi16ELi128ELNS_18Fp8KVCacheDataTypeE1ELb1ELi512EEEvPfS3_PT_PKS4_PKT0_SA_ifPKiSC_iPKfiiiSE_SE_iiiii
        .type           _ZN4vllm25paged_attention_v2_kernelI13__nv_bfloat16hLi192ELi16ELi128ELNS_18Fp8KVCacheDataTypeE1ELb1ELi512EEEvPfS3_PT_PKS4_PKT0_SA_ifPKiSC_iPKfiiiSE_SE_iiiii,@function
        .size           _ZN4vllm25paged_attention_v2_kernelI13__nv_bfloat16hLi192ELi16ELi128ELNS_18Fp8KVCacheDataTypeE1ELb1ELi512EEEvPfS3_PT_PKS4_PKT0_SA_ifPKiSC_iPKfiiiSE_SE_iiiii,(.L_x_27435 - _ZN4vllm25paged_attention_v2_kernelI13__nv_bfloat16hLi192ELi16ELi128ELNS_18Fp8KVCacheDataTypeE1ELb1ELi512EEEvPfS3_PT_PKS4_PKT0_SA_ifPKiSC_iPKfiiiSE_SE_iiiii)
        .other          _ZN4vllm25paged_attention_v2_kernelI13__nv_bfloat16hLi192ELi16ELi128ELNS_18Fp8KVCacheDataTypeE1ELb1ELi512EEEvPfS3_PT_PKS4_PKT0_SA_ifPKiSC_iPKfiiiSE_SE_iiiii,@"STO_CUDA_ENTRY STV_DEFAULT"
_ZN4vllm25paged_attention_v2_kernelI13__nv_bfloat16hLi192ELi16ELi128ELNS_18Fp8KVCacheDataTypeE1ELb1ELi512EEEvPfS3_PT_PKS4_PKT0_SA_ifPKiSC_iPKfiiiSE_SE_iiiii:
.text._ZN4vllm25paged_attention_v2_kernelI13__nv_bfloat16hLi192ELi16ELi128ELNS_18Fp8KVCacheDataTypeE1ELb1ELi512EEEvPfS3_PT_PKS4_PKT0_SA_ifPKiSC_iPKfiiiSE_SE_iiiii:
        /* <DEDUP_REMOVED lines=110> */
.L_x_10122:
        /* <DEDUP_REMOVED lines=23> */
.L_x_10128:
        /* <DEDUP_REMOVED lines=41> */
.L_x_10127:
[----:B------:R-:W-:Y:S05]  /*0ae0*/  BSYNC.RECONVERGENT B0 ;  /* 0x0000000000007941 */ /* 0x000fea0003800200 */
.L_x_10126:
[----:B------:R-:W-:-:S04]  /*0af0*/  IADD3 R14, PT, PT, R14, 0x4, RZ ;  /* 0x000000040e0e7810 */ /* 0x000fc80007ffe0ff */
[----:B------:R-:W-:-:S13]  /*0b00*/  ISETP.GE.U32.AND P0, PT, R14, R5, PT ;  /* 0x000000050e00720c */ /* 0x000fda0003f06070 */
[----:B------:R-:W-:Y:S05]  /*0b10*/  @!P0 BRA `(.L_x_10128) ;  /* 0xfffffffc004c8947 */ /* 0x000fea000383ffff */
.L_x_10124:
[----:B------:R-:W-:Y:S05]  /*0b20*/  BSYNC.RECONVERGENT B6 ;  /* 0x0000000000067941 */ /* 0x000fea0003800200 */
.L_x_10123:
        /* <DEDUP_REMOVED lines=11> */
.L_x_10170:
        /* <DEDUP_REMOVED lines=42> */
.L_x_10134:
        /* <DEDUP_REMOVED lines=11> */
.L_x_10133:
[----:B------:R-:W-:Y:S05]  /*0f30*/  BSYNC.RECONVERGENT B1 ;  /* 0x0000000000017941 */ /* 0x000fea0003800200 */
.L_x_10132:
        /* <DEDUP_REMOVED lines=12> */
.L_x_10137:
        /* <DEDUP_REMOVED lines=100> */
.L_x_10136:
[----:B------:R-:W-:Y:S05]  /*1640*/  BSYNC.RECONVERGENT B1 ;  /* 0x0000000000017941 */ /* 0x000fea0003800200 */
.L_x_10135:
        /* <DEDUP_REMOVED lines=55> */
.L_x_10139:
[----:B------:R-:W-:Y:S05]  /*19c0*/  BSYNC.RECONVERGENT B1 ;  /* 0x0000000000017941 */ /* 0x000fea0003800200 */
.L_x_10138:
        /* <DEDUP_REMOVED lines=26> */
.L_x_10131:
[----:B------:R-:W-:Y:S05]  /*1b70*/  BSYNC.RECONVERGENT B0 ;  /* 0x0000000000007941 */ /* 0x000fea0003800200 */
.L_x_10130:
        /* <DEDUP_REMOVED lines=40> */
.L_x_10144:
[----:B------:R-:W1:Y:S01]  /*1e00*/  LDS R21, [R4] ;  /* 0x0000000004157984 */ /* 0x000e620000000800 */
[----:B------:R-:W-:-:S04]  /*1e10*/  IADD3 R9, PT, PT, R9, 0x1, RZ ;  /* 0x0000000109097810 */ /* 0x000fc80007ffe0ff */
[----:B------:R-:W-:Y:S01]  /*1e20*/  ISETP.NE.AND P0, PT, R9, RZ, PT ;  /* 0x000000ff0900720c */ /* 0x000fe20003f05270 */
[----:B-1----:R-:W-:-:S05]  /*1e30*/  FMUL.FTZ R21, R21, R2 ;  /* 0x0000000215157220 */ /* 0x002fca0000410000 */
[----:B------:R1:W-:Y:S02]  /*1e40*/  STS [R4], R21 ;  /* 0x0000001504007388 */ /* 0x0003e40000000800 */
[----:B-1----:R-:W-:-:S05]  /*1e50*/  IADD3 R4, PT, PT, R4, 0x200, RZ ;  /* 0x0000020004047810 */ /* 0x002fca0007ffe0ff */
[----:B------:R-:W-:Y:S05]  /*1e60*/  @P0 BRA `(.L_x_10144) ;  /* 0xfffffffc00e40947 */ /* 0x000fea000383ffff */
.L_x_10143:
[----:B------:R-:W-:Y:S05]  /*1e70*/  BSYNC.RECONVERGENT B1 ;  /* 0x0000000000017941 */ /* 0x000fea0003800200 */
.L_x_10142:
        /* <DEDUP_REMOVED lines=12> */
.L_x_10147:
        /* <DEDUP_REMOVED lines=52> */
.L_x_10146:
[----:B------:R-:W-:Y:S05]  /*2280*/  BSYNC.RECONVERGENT B1 ;  /* 0x0000000000017941 */ /* 0x000fea0003800200 */
.L_x_10145:
        /* <DEDUP_REMOVED lines=31> */
.L_x_10149:
[----:B------:R-:W-:Y:S05]  /*2480*/  BSYNC.RECONVERGENT B1 ;  /* 0x0000000000017941 */ /* 0x000fea0003800200 */
.L_x_10148:
        /* <DEDUP_REMOVED lines=14> */
.L_x_10141:
[----:B------:R-:W-:Y:S05]  /*2570*/  BSYNC.RECONVERGENT B0 ;  /* 0x0000000000007941 */ /* 0x000fea0003800200 */
.L_x_10140:
        /* <DEDUP_REMOVED lines=18> */
.L_x_10151:
[----:B------:R-:W-:Y:S05]  /*26a0*/  BSYNC.RECONVERGENT B0 ;  /* 0x0000000000007941 */ /* 0x000fea0003800200 */
.L_x_10150:
        /* <DEDUP_REMOVED lines=26> */
.L_x_10155:
        /* <DEDUP_REMOVED lines=34> */
.L_x_10154:
        /* <DEDUP_REMOVED lines=16> */
.L_x_10153:
[----:B------:R-:W-:Y:S05]  /*2b70*/  BSYNC.RECONVERGENT B6 ;  /* 0x0000000000067941 */ /* 0x000fea0003800200 */
.L_x_10152:
        /* <DEDUP_REMOVED lines=22> */
.L_x_10183:
        /* <DEDUP_REMOVED lines=33> */
.L_x_10158:
[----:B------:R-:W-:Y:S05]  /*2ef0*/  BSYNC.RECONVERGENT B0 ;  /* 0x0000000000007941 */ /* 0x000fea0003800200 */
.L_x_10157:
        /* <DEDUP_REMOVED lines=27> */
.L_x_10160:
[----:B------:R-:W-:Y:S05]  /*30b0*/  BSYNC.RECONVERGENT B0 ;  /* 0x0000000000007941 */ /* 0x000fea0003800200 */
.L_x_10159:
        /* <DEDUP_REMOVED lines=15> */
.L_x_10162:
[----:B------:R-:W-:Y:S05]  /*31b0*/  BSYNC.RECONVERGENT B0 ;  /* 0x0000000000007941 */ /* 0x000fea0003800200 */
.L_x_10161:
        /* <DEDUP_REMOVED lines=27> */
.L_x_10164:
[----:B------:R-:W-:Y:S05]  /*3370*/  BSYNC.RECONVERGENT B0 ;  /* 0x0000000000007941 */ /* 0x000fea0003800200 */
.L_x_10163:
        /* <DEDUP_REMOVED lines=37> */
.L_x_10125:
        /* <DEDUP_REMOVED lines=16> */
.L_x_10165:
[----:B------:R-:W-:Y:S05]  /*36d0*/  EXIT ;  /* 0x000000000000794d */ /* 0x000fea0003800000 */
.L_x_10129:
[----:B------:R-:W-:Y:S02]  /*36e0*/  HFMA2 R11, -RZ, RZ, 0, 1.847743988037109375e-06 ;  /* 0x0000001fff0b7431 */ /* 0x000fe400000001ff */
[----:B------:R-:W-:Y:S01]  /*36f0*/  IMAD.MOV.U32 R12, RZ, RZ, 0x10 ;  /* 0x00000010ff0c7424 */ /* 0x000fe200078e00ff */
[----:B------:R-:W-:-:S07]  /*3700*/  MOV R15, 0xffffffff ;  /* 0xffffffff000f7802 */ /* 0x000fce0000000f00 */
[----:B------:R-:W-:Y:S05]  /*3710*/  WARPSYNC.COLLECTIVE R15, `(.L_x_10166) ;  /* 0x000000000f087348 */ /* 0x000fea0003c00000 */
[----:B------:R0:W1:Y:S02]  /*3720*/  SHFL.BFLY P6, R14, R13, R12, R11 ;  /* 0x0c00000c0d0e7389 */ /* 0x00006400000c000b */
[----:B01----:R-:W-:Y:S05]  /*3730*/  ENDCOLLECTIVE ;  /* 0x000000000000791b */ /* 0x003fea0003800000 */
.L_x_10166:
[----:B------:R-:W-:Y:S01]  /*3740*/  HFMA2 R12, -RZ, RZ, 0, 4.76837158203125e-07 ;  /* 0x00000008ff0c7431 */ /* 0x000fe200000001ff */
[----:B------:R-:W-:-:S05]  /*3750*/  FMNMX.FTZ R0, R14, -3.40282346638528859812e+38, !PT ;  /* 0xff7fffff0e007809 */ /* 0x000fca0007810000 */
[----:B------:R-:W-:-:S07]  /*3760*/  IMAD.MOV.U32 R13, RZ, RZ, R0 ;  /* 0x000000ffff0d7224 */ /* 0x000fce00078e0000 */
[----:B------:R-:W-:Y:S05]  /*3770*/  WARPSYNC.COLLECTIVE R15, `(.L_x_10167) ;  /* 0x000000000f087348 */ /* 0x000fea0003c00000 */
[----:B------:R0:W1:Y:S02]  /*3780*/  SHFL.BFLY P6, R14, R13, R12, R11 ;  /* 0x0c00000c0d0e7389 */ /* 0x00006400000c000b */
[----:B01----:R-:W-:Y:S05]  /*3790*/  ENDCOLLECTIVE ;  /* 0x000000000000791b */ /* 0x003fea0003800000 */
.L_x_10167:
[----:B------:R-:W-:Y:S01]  /*37a0*/  IMAD.MOV.U32 R12, RZ, RZ, 0x4 ;  /* 0x00000004ff0c7424 */ /* 0x000fe200078e00ff */
[----:B------:R-:W-:-:S04]  /*37b0*/  FMNMX.FTZ R2, R0, R14, !PT ;  /* 0x0000000e00027209 */ /* 0x000fc80007810000 */
[----:B------:R-:W-:-:S07]  /*37c0*/  MOV R13, R2 ;  /* 0x00000002000d7202 */ /* 0x000fce0000000f00 */
[----:B------:R-:W-:Y:S05]  /*37d0*/  WARPSYNC.COLLECTIVE R15, `(.L_x_10168) ;  /* 0x000000000f087348 */ /* 0x000fea0003c00000 */
[----:B------:R0:W1:Y:S02]  /*37e0*/  SHFL.BFLY P6, R14, R13, R12, R11 ;  /* 0x0c00000c0d0e7389 */ /* 0x00006400000c000b */
[----:B01----:R-:W-:Y:S05]  /*37f0*/  ENDCOLLECTIVE ;  /* 0x000000000000791b */ /* 0x003fea0003800000 */
.L_x_10168:
[----:B------:R-:W-:Y:S01]  /*3800*/  HFMA2 R12, -RZ, RZ, 0, 1.1920928955078125e-07 ;  /* 0x00000002ff0c7431 */ /* 0x000fe200000001ff */
[----:B------:R-:W-:-:S04]  /*3810*/  FMNMX.FTZ R3, R2, R14, !PT ;  /* 0x0000000e02037209 */ /* 0x000fc80007810000 */
[----:B------:R-:W-:-:S07]  /*3820*/  MOV R13, R3 ;  /* 0x00000003000d7202 */ /* 0x000fce0000000f00 */
[----:B------:R-:W-:Y:S05]  /*3830*/  WARPSYNC.COLLECTIVE R15, `(.L_x_10169) ;  /* 0x000000000f087348 */ /* 0x000fea0003c00000 */
[----:B------:R0:W1:Y:S02]  /*3840*/  SHFL.BFLY P6, R14, R13, R12, R11 ;  /* 0x0c00000c0d0e7389 */ /* 0x00006400000c000b */
[----:B01----:R-:W-:Y:S05]  /*3850*/  ENDCOLLECTIVE ;  /* 0x000000000000791b */ /* 0x003fea0003800000 */
.L_x_10169:
[----:B------:R-:W-:Y:S05]  /*3860*/  BRA `(.L_x_10170) ;  /* 0xffffffd000dc7947 */ /* 0x000fea000383ffff */
.L_x_10156:
[----:B---3--:R-:W-:Y:S02]  /*3870*/  HFMA2 R11, -RZ, RZ, 0, 1.847743988037109375e-06 ;  /* 0x0000001fff0b7431 */ /* 0x008fe400000001ff */
[----:B0-----:R-:W-:Y:S01]  /*3880*/  IMAD.MOV.U32 R13, RZ, RZ, RZ ;  /* 0x000000ffff0d7224 */ /* 0x001fe200078e00ff */
[----:B------:R-:W-:Y:S01]  /*3890*/  MOV R12, 0x1 ;  /* 0x00000001000c7802 */ /* 0x000fe20000000f00 */
[----:B--2---:R-:W-:-:S07]  /*38a0*/  IMAD.MOV.U32 R15, RZ, RZ, -0x1 ;  /* 0xffffffffff0f7424 */ /* 0x004fce00078e00ff */
[----:B------:R-:W-:Y:S05]  /*38b0*/  WARPSYNC.COLLECTIVE R15, `(.L_x_10171) ;  /* 0x000000000f087348 */ /* 0x000fea0003c00000 */
[----:B------:R0:W1:Y:S02]  /*38c0*/  SHFL.BFLY P6, R14, R13, R12, R11 ;  /* 0x0c00000c0d0e7389 */ /* 0x00006400000c000b */
[----:B01----:R-:W-:Y:S05]  /*38d0*/  ENDCOLLECTIVE ;  /* 0x000000000000791b */ /* 0x003fea0003800000 */
.L_x_10171:
[----:B------:R-:W-:-:S07]  /*38e0*/  MOV R20, R14 ;  /* 0x0000000e00147202 */ /* 0x000fce0000000f00 */
[----:B------:R-:W-:Y:S05]  /*38f0*/  WARPSYNC.COLLECTIVE R15, `(.L_x_10172) ;  /* 0x000000000f087348 */ /* 0x000fea0003c00000 */
[----:B------:R0:W1:Y:S02]  /*3900*/  SHFL.BFLY P6, R14, R13, R12, R11 ;  /* 0x0c00000c0d0e7389 */ /* 0x00006400000c000b */
[----:B01----:R-:W-:Y:S05]  /*3910*/  ENDCOLLECTIVE ;  /* 0x000000000000791b */ /* 0x003fea0003800000 */
.L_x_10172:
[----:B------:R-:W-:Y:S01]  /*3920*/  FADD.FTZ R20, RZ, R20 ;  /* 0x00000014ff147221 */ /* 0x000fe20000010000 */
[----:B------:R-:W-:-:S07]  /*3930*/  MOV R8, R14 ;  /* 0x0000000e00087202 */ /* 0x000fce0000000f00 */
[----:B------:R-:W-:Y:S05]  /*3940*/  WARPSYNC.COLLECTIVE R15, `(.L_x_10173) ;  /* 0x000000000f087348 */ /* 0x000fea0003c00000 */
[----:B------:R0:W1:Y:S02]  /*3950*/  SHFL.BFLY P6, R14, R13, R12, R11 ;  /* 0x0c00000c0d0e7389 */ /* 0x00006400000c000b */
[----:B01----:R-:W-:Y:S05]  /*3960*/  ENDCOLLECTIVE ;  /* 0x000000000000791b */ /* 0x003fea0003800000 */
.L_x_10173:
[----:B------:R-:W-:Y:S01]  /*3970*/  FADD.FTZ R8, RZ, R8 ;  /* 0x00000008ff087221 */ /* 0x000fe20000010000 */
[----:B------:R-:W-:-:S07]  /*3980*/  IMAD.MOV.U32 R3, RZ, RZ, R14 ;  /* 0x000000ffff037224 */ /* 0x000fce00078e000e */
[----:B------:R-:W-:Y:S05]  /*3990*/  WARPSYNC.COLLECTIVE R15, `(.L_x_10174) ;  /* 0x000000000f087348 */ /* 0x000fea0003c00000 */
[----:B------:R0:W1:Y:S02]  /*39a0*/  SHFL.BFLY P6, R14, R13, R12, R11 ;  /* 0x0c00000c0d0e7389 */ /* 0x00006400000c000b */
[----:B01----:R-:W-:Y:S05]  /*39b0*/  ENDCOLLECTIVE ;  /* 0x000000000000791b */ /* 0x003fea0003800000 */
.L_x_10174:
[----:B------:R-:W-:Y:S01]  /*39c0*/  FADD.FTZ R3, RZ, R3 ;  /* 0x00000003ff037221 */ /* 0x000fe20000010000 */
[----:B------:R-:W-:-:S07]  /*39d0*/  MOV R2, R14 ;  /* 0x0000000e00027202 */ /* 0x000fce0000000f00 */
[----:B------:R-:W-:Y:S05]  /*39e0*/  WARPSYNC.COLLECTIVE R15, `(.L_x_10175) ;  /* 0x000000000f087348 */ /* 0x000fea0003c00000 */
[----:B------:R0:W1:Y:S02]  /*39f0*/  SHFL.BFLY P6, R14, R13, R12, R11 ;  /* 0x0c00000c0d0e7389 */ /* 0x00006400000c000b */
[----:B01----:R-:W-:Y:S05]  /*3a00*/  ENDCOLLECTIVE ;  /* 0x000000000000791b */ /* 0x003fea0003800000 */
.L_x_10175:
[----:B------:R-:W-:Y:S01]  /*3a10*/  FADD.FTZ R2, RZ, R2 ;  /* 0x00000002ff027221 */ /* 0x000fe20000010000 */
[----:B------:R-:W-:-:S07]  /*3a20*/  MOV R0, R14 ;  /* 0x0000000e00007202 */ /* 0x000fce0000000f00 */
[----:B------:R-:W-:Y:S05]  /*3a30*/  WARPSYNC.COLLECTIVE R15, `(.L_x_10176) ;  /* 0x000000000f087348 */ /* 0x000fea0003c00000 */
[----:B------:R0:W1:Y:S02]  /*3a40*/  SHFL.BFLY P6, R14, R13, R12, R11 ;  /* 0x0c00000c0d0e7389 */ /* 0x00006400000c000b */
[----:B01----:R-:W-:Y:S05]  /*3a50*/  ENDCOLLECTIVE ;  /* 0x000000000000791b */ /* 0x003fea0003800000 */
.L_x_10176:
[----:B------:R-:W-:Y:S01]  /*3a60*/  FADD.FTZ R0, RZ, R0 ;  /* 0x00000000ff007221 */ /* 0x000fe20000010000 */
[----:B------:R-:W-:-:S07]  /*3a70*/  IMAD.MOV.U32 R10, RZ, RZ, R14 ;  /* 0x000000ffff0a7224 */ /* 0x000fce00078e000e */
[----:B------:R-:W-:Y:S05]  /*3a80*/  WARPSYNC.COLLECTIVE R15, `(.L_x_10177) ;  /* 0x000000000f087348 */ /* 0x000fea0003c00000 */
[----:B------:R0:W1:Y:S02]  /*3a90*/  SHFL.BFLY P6, R14, R13, R12, R11 ;  /* 0x0c00000c0d0e7389 */ /* 0x00006400000c000b */
[----:B01----:R-:W-:Y:S05]  /*3aa0*/  ENDCOLLECTIVE ;  /* 0x000000000000791b */ /* 0x003fea0003800000 */
.L_x_10177:
[----:B------:R-:W-:Y:S01]  /*3ab0*/  FADD.FTZ R10, RZ, R10 ;  /* 0x0000000aff0a7221 */ /* 0x000fe20000010000 */
[----:B------:R-:W-:-:S07]  /*3ac0*/  MOV R9, R14 ;  /* 0x0000000e00097202 */ /* 0x000fce0000000f00 */
[----:B------:R-:W-:Y:S05]  /*3ad0*/  WARPSYNC.COLLECTIVE R15, `(.L_x_10178) ;  /* 0x000000000f087348 */ /* 0x000fea0003c00000 */
[----:B------:R0:W1:Y:S02]  /*3ae0*/  SHFL.BFLY P6, R14, R13, R12, R11 ;  /* 0x0c00000c0d0e7389 */ /* 0x00006400000c000b */
[----:B01----:R-:W-:Y:S05]  /*3af0*/  ENDCOLLECTIVE ;  /* 0x000000000000791b */ /* 0x003fea0003800000 */
.L_x_10178:
[----:B------:R-:W-:Y:S01]  /*3b00*/  FADD.FTZ R9, RZ, R9 ;  /* 0x00000009ff097221 */ /* 0x000fe20000010000 */
[----:B------:R-:W-:-:S07]  /*3b10*/  MOV R7, R14 ;  /* 0x0000000e00077202 */ /* 0x000fce0000000f00 */
[----:B------:R-:W-:Y:S05]  /*3b20*/  WARPSYNC.COLLECTIVE R15, `(.L_x_10179) ;  /* 0x000000000f087348 */ /* 0x000fea0003c00000 */
[----:B------:R0:W1:Y:S02]  /*3b30*/  SHFL.BFLY P6, R14, R13, R12, R11 ;  /* 0x0c00000c0d0e7389 */ /* 0x00006400000c000b */
[----:B01----:R-:W-:Y:S05]  /*3b40*/  ENDCOLLECTIVE ;  /* 0x000000000000791b */ /* 0x003fea0003800000 */
.L_x_10179:
[----:B------:R-:W-:Y:S01]  /*3b50*/  FADD.FTZ R7, RZ, R7 ;  /* 0x00000007ff077221 */ /* 0x000fe20000010000 */
[----:B------:R-:W-:-:S07]  /*3b60*/  IMAD.MOV.U32 R6, RZ, RZ, R14 ;  /* 0x000000ffff067224 */ /* 0x000fce00078e000e */
[----:B------:R-:W-:Y:S05]  /*3b70*/  WARPSYNC.COLLECTIVE R15, `(.L_x_10180) ;  /* 0x000000000f087348 */ /* 0x000fea0003c00000 */
[----:B------:R0:W1:Y:S02]  /*3b80*/  SHFL.BFLY P6, R14, R13, R12, R11 ;  /* 0x0c00000c0d0e7389 */ /* 0x00006400000c000b */
[----:B01----:R-:W-:Y:S05]  /*3b90*/  ENDCOLLECTIVE ;  /* 0x000000000000791b */ /* 0x003fea0003800000 */
.L_x_10180:
[----:B------:R-:W-:Y:S01]  /*3ba0*/  FADD.FTZ R6, RZ, R6 ;  /* 0x00000006ff067221 */ /* 0x000fe20000010000 */
[----:B------:R-:W-:-:S07]  /*3bb0*/  MOV R5, R14 ;  /* 0x0000000e00057202 */ /* 0x000fce0000000f00 */
[----:B------:R-:W-:Y:S05]  /*3bc0*/  WARPSYNC.COLLECTIVE R15, `(.L_x_10181) ;  /* 0x000000000f087348 */ /* 0x000fea0003c00000 */
[----:B------:R0:W1:Y:S02]  /*3bd0*/  SHFL.BFLY P6, R14, R13, R12, R11 ;  /* 0x0c00000c0d0e7389 */ /* 0x00006400000c000b */
[----:B01----:R-:W-:Y:S05]  /*3be0*/  ENDCOLLECTIVE ;  /* 0x000000000000791b */ /* 0x003fea0003800000 */
.L_x_10181:
[----:B------:R-:W-:Y:S01]  /*3bf0*/  FADD.FTZ R5, RZ, R5 ;  /* 0x00000005ff057221 */ /* 0x000fe20000010000 */
[----:B------:R-:W-:-:S07]  /*3c00*/  MOV R4, R14 ;  /* 0x0000000e00047202 */ /* 0x000fce0000000f00 */
[----:B------:R-:W-:Y:S05]  /*3c10*/  WARPSYNC.COLLECTIVE R15, `(.L_x_10182) ;  /* 0x000000000f087348 */ /* 0x000fea0003c00000 */
[----:B------:R0:W1:Y:S02]  /*3c20*/  SHFL.BFLY P6, R14, R13, R12, R11 ;  /* 0x0c00000c0d0e7389 */ /* 0x00006400000c000b */
[----:B01----:R-:W-:Y:S05]  /*3c30*/  ENDCOLLECTIVE ;  /* 0x000000000000791b */ /* 0x003fea0003800000 */
.L_x_10182:
[----:B------:R-:W-:Y:S01]  /*3c40*/  FADD.FTZ R4, RZ, R4 ;  /* 0x00000004ff047221 */ /* 0x000fe20000010000 */
[----:B------:R-:W-:Y:S06]  /*3c50*/  BRA `(.L_x_10183) ;  /* 0xfffffff000207947 */ /* 0x000fec000383ffff */
.L_x_10184:
        /* <DEDUP_REMOVED lines=10> */
.L_x_27435:


//--------------------- .text._ZN4vllm25paged_attention_v2_kernelI13__nv_bfloat16hLi128ELi16ELi128ELNS_18Fp8KVCacheDataTypeE1ELb1ELi512EEEvPfS3_PT_PKS4_PKT0_SA_ifPKiSC_iPKfiiiSE_SE_iiiii --------------------------
	.section	.text._ZN4vllm25paged_attention_v2_kernelI13__nv_bfloat16hLi128ELi16ELi128ELNS_18Fp8KVCacheDataTypeE1ELb1ELi512EEEvPfS3_PT_PKS4_PKT0_SA_ifPKiSC_iPKfiiiSE_SE_iiiii,"ax",@progbits
	.align	128
        .global         _ZN4vllm25paged_attention_v2_kernelI13__nv_bfloat16hLi128ELi16ELi128ELNS_18Fp8KVCacheDataTypeE1ELb1ELi512EEEvPfS3_PT_PKS4_PKT0_SA_ifPKiSC_iPKfiiiSE_SE_iiiii
        .type           _ZN4vllm25paged_attention_v2_kernelI13__nv_bfloat16hLi128ELi16ELi128ELNS_18Fp8KVCacheDataTypeE1ELb1ELi512EEEvPfS3_PT_PKS4_PKT0_SA_ifPKiSC_iPKfiiiSE_SE_iiiii,@function
        .size           _ZN4vllm25paged_attention_v2_kernelI13__nv_bfloat16hLi128ELi16ELi128ELNS_18Fp8KVCacheDataTypeE1ELb1ELi512EEEvPfS3_PT_PKS4_PKT0_SA_ifPKiSC_iPKfiiiSE_SE_iiiii,(.L_x_27436 - _ZN4vllm25paged_attention_v2_kernelI13__nv_bfloat16hLi128ELi16ELi128ELNS_18Fp8KVCacheDataTypeE1ELb1ELi512EEEvPfS3_PT_PKS4_PKT0_SA_ifPKiSC_iPKfiiiSE_SE_iiiii)
        .other          _ZN4vllm25paged_attention_v2_kernelI13__nv_bfloat16hLi128ELi16ELi128ELNS_18Fp8KVCacheDataTypeE1ELb1ELi512EEEvPfS3_PT_PKS4_PKT0_SA_ifPKiSC_iPKfiiiSE_SE_iiiii,@"STO_CUDA_ENTRY STV_DEFAULT"
_ZN4vllm25paged_attention_v2_kernelI13__nv_bfloat16hLi128ELi16ELi128ELNS_18Fp8KVCacheDataTypeE1ELb1ELi512EEEvPfS3_PT_PKS4_PKT0_SA_ifPKiSC_iPKfiiiSE_SE_iiiii:
.text._ZN4vllm25paged_attention_v2_kernelI13__nv_bfloat16hLi128ELi16ELi128ELNS_18Fp8KVCacheDataTypeE1ELb1ELi512EEEvPfS3_PT_PKS4_PKT0_SA_ifPKiSC_iPKfiiiSE_SE_iiiii:
        /* <DEDUP_REMOVED lines=110> */
.L_x_10185:
        /* <DEDUP_REMOVED lines=23> */
.L_x_10191:
        /* <DEDUP_REMOVED lines=41> */
.L_x_10190:
[----:B------:R-:W-:Y:S05]  /*0ae0*/  BSYNC.RECONVERGENT B0 ;  /* 0x0000000000007941 */ /* 0x000fea0003800200 */
.L_x_10189:
[----:B------:R-:W-:-:S05]  /*0af0*/  VIADD R14, R14, 0x4 ;  /* 0x000000040e0e7836 */ /* 0x000fca0000000000 */
[----:B------:R-:W-:-:S13]  /*0b00*/  ISETP.GE.U32.AND P0, PT, R14, R5, PT ;  /* 0x000000050e00720c */ /* 0x000fda0003f06070 */
[----:B------:R-:W-:Y:S05]  /*0b10*/  @!P0 BRA `(.L_x_10191) ;  /* 0xfffffffc004c8947 */ /* 0x000fea000383ffff */
.L_x_10187:
[----:B------:R-:W-:Y:S05]  /*0b20*/  BSYNC.RECONVERGENT B6 ;  /* 0x0000000000067941 */ /* 0x000fea0003800200 */
.L_x_10186:
        /* <DEDUP_REMOVED lines=11> */
.L_x_10233:
        /* <DEDUP_REMOVED lines=42> */
.L_x_10197:
        /* <DEDUP_REMOVED lines=11> */
.L_x_10196:
[----:B------:R-:W-:Y:S05]  /*0f30*/  BSYNC.RECONVERGENT B1 ;  /* 0x0000000000017941 */ /* 0x000fea0003800200 */
.L_x_10195:
        /* <DEDUP_REMOVED lines=12> */
.L_x_10200:
        /* <DEDUP_REMOVED lines=100> */
.L_x_10199:
[----:B------:R-:W-:Y:S05]  /*1640*/  BSYNC.RECONVERGENT B1 ;  /* 0x0000000000017941 */ /* 0x000fea0003800200 */
.L_x_10198:
        /* <DEDUP_REMOVED lines=55> */
.L_x_10202:
[----:B------:R-:W-:Y:S05]  /*19c0*/  BSYNC.RECONVERGENT B1 ;  /* 0x0000000000017941 */ /* 0x000fea0003800200 */
.L_x_10201:
        /* <DEDUP_REMOVED lines=26> */
.L_x_10194:
[----:B------:R-:W-:Y:S05]  /*1b70*/  BSYNC.RECONVERGENT B0 ;  /* 0x0000000000007941 */ /* 0x000fea0003800200 */
.L_x_10193:
        /* <DEDUP_REMOVED lines=40> */
.L_x_10207:
[----:B------:R-:W1:Y:S01]  /*1e00*/  LDS R21, [R4] ;  /* 0x0000000004157984 */ /* 0x000e620000000800 */
[----:B------:R-:W-:-:S05]  /*1e10*/  VIADD R9, R9, 0x1 ;  /* 0x0000000109097836 */ /* 0x000fca0000000000 */
[----:B------:R-:W-:Y:S01]  /*1e20*/  ISETP.NE.AND P0, PT, R9, RZ, PT ;  /* 0x000000ff0900720c */ /* 0x000fe20003f05270 */
[----:B-1----:R-:W-:-:S05]  /*1e30*/  FMUL.FTZ R21, R21, R2 ;  /* 0x0000000215157220 */ /* 0x002fca0000410000 */
[----:B------:R1:W-:Y:S02]  /*1e40*/  STS [R4], R21 ;  /* 0x0000001504007388 */ /* 0x0003e40000000800 */
[----:B-1----:R-:W-:-:S05]  /*1e50*/  IADD3 R4, PT, PT, R4, 0x200, RZ ;  /* 0x0000020004047810 */ /* 0x002fca0007ffe0ff */
[----:B------:R-:W-:Y:S05]  /*1e60*/  @P0 BRA `(.L_x_10207) ;  /* 0xfffffffc00e40947 */ /* 0x000fea000383ffff */
.L_x_10206:
[----:B------:R-:W-:Y:S05]  /*1e70*/  BSYNC.RECONVERGENT B1 ;  /* 0x0000000000017941 */ /* 0x000fea0003800200 */
.L_x_10205:
        /* <DEDUP_REMOVED lines=12> */
.L_x_10210:
        /* <DEDUP_REMOVED lines=52> */
.L_x_10209:
[----:B------:R-:W-:Y:S05]  /*2280*/  BSYNC.RECONVERGENT B1 ;  /* 0x0000000000017941 */ /* 0x000fea0003800200 */
.L_x_10208:
        /* <DEDUP_REMOVED lines=31> */
.L_x_10212:
[----:B------:R-:W-:Y:S05]  /*2480*/  BSYNC.RECONVERGENT B1 ;  /* 0x0000000000017941 */ /* 0x000fea0003800200 */
.L_x_10211:
        /* <DEDUP_REMOVED lines=14> */
.L_x_10204:
[----:B------:R-:W-:Y:S05]  /*2570*/  BSYNC.RECONVERGENT B0 ;  /* 0x0000000000007941 */ /* 0x000fea0003800200 */
.L_x_10203:
        /* <DEDUP_REMOVED lines=18> */
.L_x_10214:
[----:B------:R-:W-:Y:S05]  /*26a0*/  BSYNC.RECONVERGENT B0 ;  /* 0x0000000000007941 */ /* 0x000fea0003800200 */
.L_x_10213:
        /* <DEDUP_REMOVED lines=26> */
.L_x_10218:
        /* <DEDUP_REMOVED lines=34> */
.L_x_10217:
        /* <DEDUP_REMOVED lines=16> */
.L_x_10216:
[----:B------:R-:W-:Y:S05]  /*2b70*/  BSYNC.RECONVERGENT B6 ;  /* 0x0000000000067941 */ /* 0x000fea0003800200 */
.L_x_10215:
        /* <DEDUP_REMOVED lines=15> */
.L_x_10242:
        /* <DEDUP_REMOVED lines=24> */
.L_x_10221:
[----:B------:R-:W-:Y:S05]  /*2df0*/  BSYNC.RECONVERGENT B0 ;  /* 0x0000000000007941 */ /* 0x000fea0003800200 */
.L_x_10220:
        /* <DEDUP_REMOVED lines=29> */
.L_x_10223:
[----:B------:R-:W-:Y:S05]  /*2fd0*/  BSYNC.RECONVERGENT B0 ;  /* 0x0000000000007941 */ /* 0x000fea0003800200 */
.L_x_10222:
        /* <DEDUP_REMOVED lines=12> */
.L_x_10225:
[----:B------:R-:W-:Y:S05]  /*30a0*/  BSYNC.RECONVERGENT B0 ;  /* 0x0000000000007941 */ /* 0x000fea0003800200 */
.L_x_10224:
        /* <DEDUP_REMOVED lines=19> */
.L_x_10227:
[----:B------:R-:W-:Y:S05]  /*31e0*/  BSYNC.RECONVERGENT B0 ;  /* 0x0000000000007941 */ /* 0x000fea0003800200 */
.L_x_10226:
        /* <DEDUP_REMOVED lines=29> */
.L_x_10188:
        /* <DEDUP_REMOVED lines=16> */
.L_x_10228:
[----:B------:R-:W-:Y:S05]  /*34c0*/  EXIT ;  /* 0x000000000000794d */ /* 0x000fea0003800000 */
.L_x_10192:
[----:B------:R-:W-:Y:S01]  /*34d0*/  HFMA2 R12, -RZ, RZ, 0, 9.5367431640625e-07 ;  /* 0x00000010ff0c7431 */ /* 0x000fe200000001ff */
[----:B------:R-:W-:Y:S01]  /*34e0*/  MOV R11, 0x1f ;  /* 0x0000001f000b7802 */ /* 0x000fe20000000f00 */
[----:B------:R-:W-:-:S07]  /*34f0*/  IMAD.MOV.U32 R15, RZ, RZ, -0x1 ;  /* 0xffffffffff0f7424 */ /* 0x000fce00078e00ff */
[----:B------:R-:W-:Y:S05]  /*3500*/  WARPSYNC.COLLECTIVE R15, `(.L_x_10229) ;  /* 0x000000000f087348 */ /* 0x000fea0003c00000 */
[----:B------:R0:W1:Y:S02]  /*3510*/  SHFL.BFLY P6, R14, R13, R12, R11 ;  /* 0x0c00000c0d0e7389 */ /* 0x00006400000c000b */
[----:B01----:R-:W-:Y:S05]  /*3520*/  ENDCOLLECTIVE ;  /* 0x000000000000791b */ /* 0x003fea0003800000 */
.L_x_10229:
[----:B------:R-:W-:Y:S01]  /*3530*/  HFMA2 R12, -RZ, RZ, 0, 4.76837158203125e-07 ;  /* 0x00000008ff0c7431 */ /* 0x000fe200000001ff */
[----:B------:R-:W-:-:S04]  /*3540*/  FMNMX.FTZ R0, R14, -3.40282346638528859812e+38, !PT ;  /* 0xff7fffff0e007809 */ /* 0x000fc80007810000 */
[----:B------:R-:W-:-:S07]  /*3550*/  MOV R13, R0 ;  /* 0x00000000000d7202 */ /* 0x000fce0000000f00 */
[----:B------:R-:W-:Y:S05]  /*3560*/  WARPSYNC.COLLECTIVE R15, `(.L_x_10230) ;  /* 0x000000000f087348 */ /* 0x000fea0003c00000 */
[----:B------:R0:W1:Y:S02]  /*3570*/  SHFL.BFLY P6, R14, R13, R12, R11 ;  /* 0x0c00000c0d0e7389 */ /* 0x00006400000c000b */
[----:B01----:R-:W-:Y:S05]  /*3580*/  ENDCOLLECTIVE ;  /* 0x000000000000791b */ /* 0x003fea0003800000 */
.L_x_10230:
[----:B------:R-:W-:Y:S02]  /*3590*/  MOV R12, 0x4 ;  /* 0x00000004000c7802 */ /* 0x000fe40000000f00 */
[----:B------:R-:W-:-:S05]  /*35a0*/  FMNMX.FTZ R2, R0, R14, !PT ;  /* 0x0000000e00027209 */ /* 0x000fca0007810000 */
[----:B------:R-:W-:-:S07]  /*35b0*/  IMAD.MOV.U32 R13, RZ, RZ, R2 ;  /* 0x000000ffff0d7224 */ /* 0x000fce00078e0002 */
[----:B------:R-:W-:Y:S05]  /*35c0*/  WARPSYNC.COLLECTIVE R15, `(.L_x_10231) ;  /* 0x000000000f087348 */ /* 0x000fea0003c00000 */
[----:B------:R0:W1:Y:S02]  /*35d0*/  SHFL.BFLY P6, R14, R13, R12, R11 ;  /* 0x0c00000c0d0e7389 */ /* 0x00006400000c000b */
[----:B01----:R-:W-:Y:S05]  /*35e0*/  ENDCOLLECTIVE ;  /* 0x000000000000791b */ /* 0x003fea0003800000 */
.L_x_10231:
[----:B------:R-:W-:Y:S01]  /*35f0*/  IMAD.MOV.U32 R12, RZ, RZ, 0x2 ;  /* 0x00000002ff0c7424 */ /* 0x000fe200078e00ff */
[----:B------:R-:W-:-:S04]  /*3600*/  FMNMX.FTZ R3, R2, R14, !PT ;  /* 0x0000000e02037209 */ /* 0x000fc80007810000 */
[----:B------:R-:W-:-:S07]  /*3610*/  MOV R13, R3 ;  /* 0x00000003000d7202 */ /* 0x000fce0000000f00 */
[----:B------:R-:W-:Y:S05]  /*3620*/  WARPSYNC.COLLECTIVE R15, `(.L_x_10232) ;  /* 0x000000000f087348 */ /* 0x000fea0003c00000 */
[----:B------:R0:W1:Y:S02]  /*3630*/  SHFL.BFLY P6, R14, R13, R12, R11 ;  /* 0x0c00000c0d0e7389 */ /* 0x00006400000c000b */
[----:B01----:R-:W-:Y:S05]  /*3640*/  ENDCOLLECTIVE ;  /* 0x000000000000791b */ /* 0x003fea0003800000 */
.L_x_10232:
[----:B------:R-:W-:Y:S05]  /*3650*/  BRA `(.L_x_10233) ;  /* 0xffffffd400607947 */ /* 0x000fea000383ffff */
.L_x_10219:
[----:B0--3--:R-:W-:Y:S01]  /*3660*/  HFMA2 R13, -RZ, RZ, 0, 0 ;  /* 0x00000000ff0d7431 */ /* 0x009fe200000001ff */
[----:B------:R-:W-:Y:S01]  /*3670*/  MOV R12, 0x1 ;  /* 0x00000001000c7802 */ /* 0x000fe20000000f00 */
[----:B-1----:R-:W-:Y:S01]  /*3680*/  IMAD.MOV.U32 R11, RZ, RZ, 0x1f ;  /* 0x0000001fff0b7424 */ /* 0x002fe200078e00ff */
[----:B--2---:R-:W-:-:S07]  /*3690*/  MOV R15, 0xffffffff ;  /* 0xffffffff000f7802 */ /* 0x004fce0000000f00 */
[----:B------:R-:W-:Y:S05]  /*36a0*/  WARPSYNC.COLLECTIVE R15, `(.L_x_10234) ;  /* 0x000000000f087348 */ /* 0x000fea0003c00000 */
[----:B------:R0:W1:Y:S02]  /*36b0*/  SHFL.BFLY P6, R14, R13, R12, R11 ;  /* 0x0c00000c0d0e7389 */ /* 0x00006400000c000b */
[----:B01----:R-:W-:Y:S05]  /*36c0*/  ENDCOLLECTIVE ;  /* 0x000000000000791b */ /* 0x003fea0003800000 */
.L_x_10234:
[----:B------:R-:W-:-:S07]  /*36d0*/  MOV R2, R14 ;  /* 0x0000000e00027202 */ /* 0x000fce0000000f00 */
[----:B------:R-:W-:Y:S05]  /*36e0*/  WARPSYNC.COLLECTIVE R15, `(.L_x_10235) ;  /* 0x000000000f087348 */ /* 0x000fea0003c00000 */
[----:B------:R0:W1:Y:S02]  /*36f0*/  SHFL.BFLY P6, R14, R13, R12, R11 ;  /* 0x0c00000c0d0e7389 */ /* 0x00006400000c000b */
[----:B01----:R-:W-:Y:S05]  /*3700*/  ENDCOLLECTIVE ;  /* 0x000000000000791b */ /* 0x003fea0003800000 */
.L_x_10235:
[----:B------:R-:W-:Y:S01]  /*3710*/  FADD.FTZ R2, RZ, R2 ;  /* 0x00000002ff027221 */ /* 0x000fe20000010000 */
[----:B------:R-:W-:-:S07]  /*3720*/  IMAD.MOV.U32 R3, RZ, RZ, R14 ;  /* 0x000000ffff037224 */ /* 0x000fce00078e000e */
[----:B------:R-:W-:Y:S05]  /*3730*/  WARPSYNC.COLLECTIVE R15, `(.L_x_10236) ;  /* 0x000000000f087348 */ /* 0x000fea0003c00000 */
[----:B------:R0:W1:Y:S02]  /*3740*/  SHFL.BFLY P6, R14, R13, R12, R11 ;  /* 0x0c00000c0d0e7389 */ /* 0x00006400000c000b */
[----:B01----:R-:W-:Y:S05]  /*3750*/  ENDCOLLECTIVE ;  /* 0x000000000000791b */ /* 0x003fea0003800000 */
.L_x_10236:
[----:B------:R-:W-:Y:S01]  /*3760*/  FADD.FTZ R3, RZ, R3 ;  /* 0x00000003ff037221 */ /* 0x000fe20000010000 */
[----:B------:R-:W-:-:S07]  /*3770*/  MOV R4, R14 ;  /* 0x0000000e00047202 */ /* 0x000fce0000000f00 */
[----:B------:R-:W-:Y:S05]  /*3780*/  WARPSYNC.COLLECTIVE R15, `(.L_x_10237) ;  /* 0x000000000f087348 */ /* 0x000fea0003c00000 */
[----:B------:R0:W1:Y:S02]  /*3790*/  SHFL.BFLY P6, R14, R13, R12, R11 ;  /* 0x0c00000c0d0e7389 */ /* 0x00006400000c000b */
[----:B01----:R-:W-:Y:S05]  /*37a0*/  ENDCOLLECTIVE ;  /* 0x000000000000791b */ /* 0x003fea0003800000 */
.L_x_10237:
[----:B------:R-:W-:Y:S01]  /*37b0*/  FADD.FTZ R4, RZ, R4 ;  /* 0x00000004ff047221 */ /* 0x000fe20000010000 */
[----:B------:R-:W-:-:S07]  /*37c0*/  MOV R5, R14 ;  /* 0x0000000e00057202 */ /* 0x000fce0000000f00 */
[----:B------:R-:W-:Y:S05]  /*37d0*/  WARPSYNC.COLLECTIVE R15, `(.L_x_10238) ;  /* 0x000000000f087348 */ /* 0x000fea0003c00000 */
[----:B------:R0:W1:Y:S02]  /*37e0*/  SHFL.BFLY P6, R14, R13, R12, R11 ;  /* 0x0c00000c0d0e7389 */ /* 0x00006400000c000b */
[----:B01----:R-:W-:Y:S05]  /*37f0*/  ENDCOLLECTIVE ;  /* 0x000000000000791b */ /* 0x003fea0003800000 */
.L_x_10238:
[----:B------:R-:W-:Y:S01]  /*3800*/  FADD.FTZ R5, RZ, R5 ;  /* 0x00000005ff057221 */ /* 0x000fe20000010000 */
[----:B------:R-:W-:-:S07]  /*3810*/  IMAD.MOV.U32 R6, RZ, RZ, R14 ;  /* 0x000000ffff067224 */ /* 0x000fce00078e000e */
[----:B------:R-:W-:Y:S05]  /*3820*/  WARPSYNC.COLLECTIVE R15, `(.L_x_10239) ;  /* 0x000000000f087348 */ /* 0x000fea0003c00000 */
[----:B------:R0:W1:Y:S02]  /*3830*/  SHFL.BFLY P6, R14, R13, R12, R11 ;  /* 0x0c00000c0d0e7389 */ /* 0x00006400000c000b */
[----:B01----:R-:W-:Y:S05]  /*3840*/  ENDCOLLECTIVE ;  /* 0x000000000000791b */ /* 0x003fea0003800000 */
.L_x_10239:
[----:B------:R-:W-:Y:S01]  /*3850*/  FADD.FTZ R6, RZ, R6 ;  /* 0x00000006ff067221 */ /* 0x000fe20000010000 */
[----:B------:R-:W-:-:S07]  /*3860*/  MOV R7, R14 ;  /* 0x0000000e00077202 */ /* 0x000fce0000000f00 */
[----:B------:R-:W-:Y:S05]  /*3870*/  WARPSYNC.COLLECTIVE R15, `(.L_x_10240) ;  /* 0x000000000f087348 */ /* 0x000fea0003c00000 */
[----:B------:R0:W1:Y:S02]  /*3880*/  SHFL.BFLY P6, R14, R13, R12, R11 ;  /* 0x0c00000c0d0e7389 */ /* 0x00006400000c000b */
[----:B01----:R-:W-:Y:S05]  /*3890*/  ENDCOLLECTIVE ;  /* 0x000000000000791b */ /* 0x003fea0003800000 */
.L_x_10240:
[----:B------:R-:W-:Y:S01]  /*38a0*/  FADD.FTZ R7, RZ, R7 ;  /* 0x00000007ff077221 */ /* 0x000fe20000010000 */
[----:B------:R-:W-:-:S07]  /*38b0*/  MOV R0, R14 ;  /* 0x0000000e00007202 */ /* 0x000fce0000000f00 */
[----:B------:R-:W-:Y:S05]  /*38c0*/  WARPSYNC.COLLECTIVE R15, `(.L_x_10241) ;  /* 0x000000000f087348 */ /* 0x000fea0003c00000 */
[----:B------:R0:W1:Y:S02]  /*38d0*/  SHFL.BFLY P6, R14, R13, R12, R11 ;  /* 0x0c00000c0d0e7389 */ /* 0x00006400000c000b */
[----:B01----:R-:W-:Y:S05]  /*38e0*/  ENDCOLLECTIVE ;  /* 0x000000000000791b */ /* 0x003fea0003800000 */
.L_x_10241:
[----:B------:R-:W-:Y:S01]  /*38f0*/  FADD.FTZ R0, RZ, R0 ;  /* 0x00000000ff007221 */ /* 0x000fe20000010000 */
[----:B------:R-:W-:Y:S06]  /*3900*/  BRA `(.L_x_10242) ;  /* 0xfffffff000d87947 */ /* 0x000fec000383ffff */
.L_x_10243:
        /* <DEDUP_REMOVED lines=15> */
.L_x_27436:


//--------------------- .text._ZN4vllm25paged_attention_v2_kernelI13__nv_bfloat16hLi120ELi16ELi128ELNS_18Fp8KVCacheDataTypeE1ELb1ELi512EEEvPfS3_PT_PKS4_PKT0_SA_ifPKiSC_iPKfiiiSE_SE_iiiii --------------------------
	.section	.text._ZN4vllm25paged_attention_v2_kernelI13__nv_bfloat16hLi120ELi16ELi128ELNS_18Fp8KVCacheDataTypeE1ELb1ELi512EEEvPfS3_PT_PKS4_PKT0_SA_ifPKiSC_iPKfiiiSE_SE_iiiii,"ax",@progbits
	.align	128
        .global         _ZN4vllm25paged_attention_v2_kernelI13__nv_bfloat16hLi120ELi16ELi128ELNS_18Fp8KVCacheDataTypeE1ELb1ELi512EEEvPfS3_PT_PKS4_PKT0_SA_ifPKiSC_iPKfiiiSE_SE_iiiii
        .type           _ZN4vllm25paged_attention_v2_kernelI13__nv_bfloat16hLi120ELi16ELi128ELNS_18Fp8KVCacheDataTypeE1ELb1ELi512EEEvPfS3_PT_PKS4_PKT0_SA_ifPKiSC_iPKfiiiSE_SE_iiiii,@function
        .size           _ZN4vllm25paged_attention_v2_kernelI13__nv_bfloat16hLi120ELi16ELi128ELNS_18Fp8KVCacheDataTypeE1ELb1ELi512EEEvPfS3_PT_PKS4_PKT0_SA_ifPKiSC_iPKfiiiSE_SE_iiiii,(.L_x_27437 - _ZN4vllm25paged_attention_v2_kernelI13__nv_bfloat16hLi120ELi16ELi128ELNS_18Fp8KVCacheDataTypeE1ELb1ELi512EEEvPfS3_PT_PKS4_PKT0_SA_ifPKiSC_iPKfiiiSE_SE_iiiii)
        .other          _ZN4vllm25paged_attention_v2_kernelI13__nv_bfloat16hLi120ELi16ELi128ELNS_18Fp8KVCacheDataTypeE1ELb1ELi512EEEvPfS3_PT_PKS4_PKT0_SA_ifPKiSC_iPKfiiiSE_SE_iiiii,@"STO_CUDA_ENTRY STV_DEFAULT"
_ZN4vllm25paged_attention_v2_kernelI13__nv_bfloat16hLi120ELi16ELi128ELNS_18Fp8KVCacheDataTypeE1ELb1ELi512EEEvPfS3_PT_PKS4_PKT0_SA_ifPKiSC_iPKfiiiSE_SE_iiiii:
.text._ZN4vllm25paged_attention_v2_kernelI13__nv_bfloat16hLi120ELi16ELi128ELNS_18Fp8KVCacheDataTypeE1ELb1ELi512EEEvPfS3_PT_PKS4_PKT0_SA_ifPKiSC_iPKfiiiSE_SE_iiiii:
        /* <DEDUP_REMOVED lines=109> */
.L_x_10244:
        /* <DEDUP_REMOVED lines=21> */
.L_x_10250:
        /* <DEDUP_REMOVED lines=43> */
.L_x_10249:
[----:B------:R-:W-:Y:S05]  /*0ad0*/  BSYNC.RECONVERGENT B0 ;  /* 0x0000000000007941 */ /* 0x000fea0003800200 */
.L_x_10248:
[----:B------:R-:W-:-:S04]  /*0ae0*/  IADD3 R14, PT, PT, R14, 0x4, RZ ;  /* 0x000000040e0e7810 */ /* 0x000fc80007ffe0ff */
[----:B------:R-:W-:-:S13]  /*0af0*/  ISETP.GE.U32.AND P0, PT, R14, R9, PT ;  /* 0x000000090e00720c */ /* 0x000fda0003f06070 */
[----:B------:R-:W-:Y:S05]  /*0b00*/  @!P0 BRA `(.L_x_10250) ;  /* 0xfffffffc00448947 */ /* 0x000fea000383ffff */
.L_x_10246:
[----:B------:R-:W-:Y:S05]  /*0b10*/  BSYNC.RECONVERGENT B6 ;  /* 0x0000000000067941 */ /* 0x000fea0003800200 */
.L_x_10245:
        /* <DEDUP_REMOVED lines=11> */
.L_x_10298:
        /* <DEDUP_REMOVED lines=42> */
.L_x_10256:
        /* <DEDUP_REMOVED lines=11> */
.L_x_10255:
[----:B------:R-:W-:Y:S05]  /*0f20*/  BSYNC.RECONVERGENT B1 ;  /* 0x0000000000017941 */ /* 0x000fea0003800200 */
.L_x_10254:
        /* <DEDUP_REMOVED lines=12> */
.L_x_10259:
        /* <DEDUP_REMOVED lines=100> */
.L_x_10258:
[----:B------:R-:W-:Y:S05]  /*1630*/  BSYNC.RECONVERGENT B1 ;  /* 0x0000000000017941 */ /* 0x000fea0003800200 */
.L_x_10257:
        /* <DEDUP_REMOVED lines=55> */
.L_x_10261:
[----:B------:R-:W-:Y:S05]  /*19b0*/  BSYNC.RECONVERGENT B1 ;  /* 0x0000000000017941 */ /* 0x000fea0003800200 */
.L_x_10260:
        /* <DEDUP_REMOVED lines=26> */
.L_x_10253:
[----:B------:R-:W-:Y:S05]  /*1b60*/  BSYNC.RECONVERGENT B0 ;  /* 0x0000000000007941 */ /* 0x000fea0003800200 */
.L_x_10252:
        /* <DEDUP_REMOVED lines=40> */
.L_x_10266:
[----:B------:R-:W1:Y:S01]  /*1df0*/  LDS R20, [R13] ;  /* 0x000000000d147984 */ /* 0x000e620000000800 */
[----:B------:R-:W-:-:S04]  /*1e00*/  IADD3 R14, PT, PT, R14, 0x1, RZ ;  /* 0x000000010e0e7810 */ /* 0x000fc80007ffe0ff */
[----:B------:R-:W-:Y:S01]  /*1e10*/  ISETP.NE.AND P0, PT, R14, RZ, PT ;  /* 0x000000ff0e00720c */ /* 0x000fe20003f05270 */
[----:B-1----:R-:W-:-:S05]  /*1e20*/  FMUL.FTZ R20, R20, R3 ;  /* 0x0000000314147220 */ /* 0x002fca0000410000 */
[----:B------:R1:W-:Y:S02]  /*1e30*/  STS [R13], R20 ;  /* 0x000000140d007388 */ /* 0x0003e40000000800 */
[----:B-1----:R-:W-:-:S05]  /*1e40*/  VIADD R13, R13, 0x200 ;  /* 0x000002000d0d7836 */ /* 0x002fca0000000000 */
[----:B------:R-:W-:Y:S05]  /*1e50*/  @P0 BRA `(.L_x_10266) ;  /* 0xfffffffc00e40947 */ /* 0x000fea000383ffff */
.L_x_10265:
[----:B------:R-:W-:Y:S05]  /*1e60*/  BSYNC.RECONVERGENT B1 ;  /* 0x0000000000017941 */ /* 0x000fea0003800200 */
.L_x_10264:
        /* <DEDUP_REMOVED lines=12> */
.L_x_10269:
        /* <DEDUP_REMOVED lines=52> */
.L_x_10268:
[----:B------:R-:W-:Y:S05]  /*2270*/  BSYNC.RECONVERGENT B1 ;  /* 0x0000000000017941 */ /* 0x000fea0003800200 */
.L_x_10267:
        /* <DEDUP_REMOVED lines=31> */
.L_x_10271:
[----:B------:R-:W-:Y:S05]  /*2470*/  BSYNC.RECONVERGENT B1 ;  /* 0x0000000000017941 */ /* 0x000fea0003800200 */
.L_x_10270:
        /* <DEDUP_REMOVED lines=14> */
.L_x_10263:
[----:B------:R-:W-:Y:S05]  /*2560*/  BSYNC.RECONVERGENT B0 ;  /* 0x0000000000007941 */ /* 0x000fea0003800200 */
.L_x_10262:
        /* <DEDUP_REMOVED lines=18> */
.L_x_10273:
[----:B------:R-:W-:Y:S05]  /*2690*/  BSYNC.RECONVERGENT B0 ;  /* 0x0000000000007941 */ /* 0x000fea0003800200 */
.L_x_10272:
        /* <DEDUP_REMOVED lines=27> */
.L_x_10277:
        /* <DEDUP_REMOVED lines=34> */
.L_x_10276:
        /* <DEDUP_REMOVED lines=16> */
.L_x_10275:
[----:B------:R-:W-:Y:S05]  /*2b70*/  BSYNC.RECONVERGENT B6 ;  /* 0x0000000000067941 */ /* 0x000fea0003800200 */
.L_x_10274:
        /* <DEDUP_REMOVED lines=16> */
.L_x_10307:
        /* <DEDUP_REMOVED lines=26> */
.L_x_10280:
[----:B------:R-:W-:Y:S05]  /*2e20*/  BSYNC.RECONVERGENT B0 ;  /* 0x0000000000007941 */ /* 0x000fea0003800200 */
.L_x_10279:
        /* <DEDUP_REMOVED lines=30> */
.L_x_10284:
[----:B------:R-:W-:Y:S05]  /*3010*/  BSYNC.RECONVERGENT B1 ;  /* 0x0000000000017941 */ /* 0x000fea0003800200 */
.L_x_10283:
[----:B0-2---:R-:W-:-:S07]  /*3020*/  @!P0 FADD.FTZ R14, R14, R25 ;  /* 0x000000190e0e8221 */ /* 0x005fce0000010000 */
.L_x_10282:
[----:B------:R-:W-:Y:S05]  /*3030*/  BSYNC.RECONVERGENT B0 ;  /* 0x0000000000007941 */ /* 0x000fea0003800200 */
.L_x_10281:
        /* <DEDUP_REMOVED lines=22> */
.L_x_10286:
[----:B------:R-:W-:Y:S05]  /*31a0*/  BSYNC.RECONVERGENT B0 ;  /* 0x0000000000007941 */ /* 0x000fea0003800200 */
.L_x_10285:
        /* <DEDUP_REMOVED lines=30> */
.L_x_10290:
[----:B------:R-:W-:Y:S05]  /*3390*/  BSYNC.RECONVERGENT B1 ;  /* 0x0000000000017941 */ /* 0x000fea0003800200 */
.L_x_10289:
[----:B0-2-4-:R-:W-:-:S07]  /*33a0*/  @!P0 FADD.FTZ R14, R14, R21 ;  /* 0x000000150e0e8221 */ /* 0x015fce0000010000 */
.L_x_10288:
[----:B------:R-:W-:Y:S05]  /*33b0*/  BSYNC.RECONVERGENT B0 ;  /* 0x0000000000007941 */ /* 0x000fea0003800200 */
.L_x_10287:
        /* <DEDUP_REMOVED lines=30> */
.L_x_10292:
[----:B------:R-:W-:Y:S05]  /*35a0*/  BSYNC.RECONVERGENT B0 ;  /* 0x0000000000007941 */ /* 0x000fea0003800200 */
.L_x_10291:
[----:B------:R-:W-:Y:S05]  /*35b0*/  @P0 EXIT ;  /* 0x000000000000094d */ /* 0x000fea0003800000 */
[----:B0-2---:R-:W-:-:S05]  /*35c0*/  F2FP.BF16.F32.PACK_AB R14, RZ, R14 ;  /* 0x0000000eff0e723e */ /* 0x005fca00000010ff */
[----:B------:R-:W-:Y:S01]  /*35d0*/  STG.E.U16 desc[UR36][R10.64+0xe0], R14 ;  /* 0x0000e00e0a007986 */ /* 0x000fe2000c101524 */
[----:B------:R-:W-:Y:S05]  /*35e0*/  EXIT ;  /* 0x000000000000794d */ /* 0x000fea0003800000 */
.L_x_10247:
        /* <DEDUP_REMOVED lines=16> */
.L_x_10293:
[----:B------:R-:W-:Y:S05]  /*36f0*/  EXIT ;  /* 0x000000000000794d */ /* 0x000fea0003800000 */
.L_x_10251:
[----:B------:R-:W-:Y:S01]  /*3700*/  HFMA2 R12, -RZ, RZ, 0, 9.5367431640625e-07 ;  /* 0x00000010ff0c7431 */ /* 0x000fe200000001ff */
[----:B------:R-:W-:Y:S01]  /*3710*/  MOV R11, 0x1f ;  /* 0x0000001f000b7802 */ /* 0x000fe20000000f00 */
[----:B------:R-:W-:-:S07]  /*3720*/  IMAD.MOV.U32 R15, RZ, RZ, -0x1 ;  /* 0xffffffffff0f7424 */ /* 0x000fce00078e00ff */
[----:B------:R-:W-:Y:S05]  /*3730*/  WARPSYNC.COLLECTIVE R15, `(.L_x_10294) ;  /* 0x000000000f087348 */ /* 0x000fea0003c00000 */
[----:B------:R0:W1:Y:S02]  /*3740*/  SHFL.BFLY P6, R14, R13, R12, R11 ;  /* 0x0c00000c0d0e7389 */ /* 0x00006400000c000b */
[----:B01----:R-:W-:Y:S05]  /*3750*/  ENDCOLLECTIVE ;  /* 0x000000000000791b */ /* 0x003fea0003800000 */
.L_x_10294:
[----:B------:R-:W-:Y:S01]  /*3760*/  HFMA2 R12, -RZ, RZ, 0, 4.76837158203125e-07 ;  /* 0x00000008ff0c7431 */ /* 0x000fe200000001ff */
[----:B------:R-:W-:-:S04]  /*3770*/  FMNMX.FTZ R0, R14, -3.40282346638528859812e+38, !PT ;  /* 0xff7fffff0e007809 */ /* 0x000fc80007810000 */
[----:B------:R-:W-:-:S07]  /*3780*/  MOV R13, R0 ;  /* 0x00000000000d7202 */ /* 0x000fce0000000f00 */
[----:B------:R-:W-:Y:S05]  /*3790*/  WARPSYNC.COLLECTIVE R15, `(.L_x_10295) ;  /* 0x000000000f087348 */ /* 0x000fea0003c00000 */
[----:B------:R0:W1:Y:S02]  /*37a0*/  SHFL.BFLY P6, R14, R13, R12, R11 ;  /* 0x0c00000c0d0e7389 */ /* 0x00006400000c000b */
[----:B01----:R-:W-:Y:S05]  /*37b0*/  ENDCOLLECTIVE ;  /* 0x000000000000791b */ /* 0x003fea0003800000 */
.L_x_10295:
[----:B------:R-:W-:Y:S02]  /*37c0*/  MOV R12, 0x4 ;  /* 0x00000004000c7802 */ /* 0x000fe40000000f00 */
[----:B------:R-:W-:-:S05]  /*37d0*/  FMNMX.FTZ R2, R0, R14, !PT ;  /* 0x0000000e00027209 */ /* 0x000fca0007810000 */
[----:B------:R-:W-:-:S07]  /*37e0*/  IMAD.MOV.U32 R13, RZ, RZ, R2 ;  /* 0x000000ffff0d7224 */ /* 0x000fce00078e0002 */
[----:B------:R-:W-:Y:S05]  /*37f0*/  WARPSYNC.COLLECTIVE R15, `(.L_x_10296) ;  /* 0x000000000f087348 */ /* 0x000fea0003c00000 */
[----:B------:R0:W1:Y:S02]  /*3800*/  SHFL.BFLY P6, R14, R13, R12, R11 ;  /* 0x0c00000c0d0e7389 */ /* 0x00006400000c000b */
[----:B01----:R-:W-:Y:S05]  /*3810*/  ENDCOLLECTIVE ;  /* 0x000000000000791b */ /* 0x003fea0003800000 */
.L_x_10296:
[----:B------:R-:W-:Y:S01]  /*3820*/  IMAD.MOV.U32 R12, RZ, RZ, 0x2 ;  /* 0x00000002ff0c7424 */ /* 0x000fe200078e00ff */
[----:B------:R-:W-:-:S04]  /*3830*/  FMNMX.FTZ R3, R2, R14, !PT ;  /* 0x0000000e02037209 */ /* 0x000fc80007810000 */
[----:B------:R-:W-:-:S07]  /*3840*/  MOV R13, R3 ;  /* 0x00000003000d7202 */ /* 0x000fce0000000f00 */
[----:B------:R-:W-:Y:S05]  /*3850*/  WARPSYNC.COLLECTIVE R15, `(.L_x_10297) ;  /* 0x000000000f087348 */ /* 0x000fea0003c00000 */
[----:B------:R0:W1:Y:S02]  /*3860*/  SHFL.BFLY P6, R14, R13, R12, R11 ;  /* 0x0c00000c0d0e7389 */ /* 0x00006400000c000b */
[----:B01----:R-:W-:Y:S05]  /*3870*/  ENDCOLLECTIVE ;  /* 0x000000000000791b */ /* 0x003fea0003800000 */
.L_x_10297:
[----:B------:R-:W-:Y:S05]  /*3880*/  BRA `(.L_x_10298) ;  /* 0xffffffd000d07947 */ /* 0x000fea000383ffff */
.L_x_10278:
[----:B--2---:R-:W-:Y:S01]  /*3890*/  HFMA2 R13, -RZ, RZ, 0, 0 ;  /* 0x00000000ff0d7431 */ /* 0x004fe200000001ff */
[----:B-1-3--:R-:W-:Y:S01]  /*38a0*/  MOV R12, 0x1 ;  /* 0x00000001000c7802 */ /* 0x00afe20000000f00 */
[----:B------:R-:W-:Y:S01]  /*38b0*/  IMAD.MOV.U32 R11, RZ, RZ, 0x1f ;  /* 0x0000001fff0b7424 */ /* 0x000fe200078e00ff */
[----:B------:R-:W-:-:S07]  /*38c0*/  MOV R15, 0xffffffff ;  /* 0xffffffff000f7802 */ /* 0x000fce0000000f00 */
[----:B0-----:R-:W-:Y:S05]  /*38d0*/  WARPSYNC.COLLECTIVE R15, `(.L_x_10299) ;  /* 0x000000000f087348 */ /* 0x001fea0003c00000 */
[----:B------:R1:W2:Y:S02]  /*38e0*/  SHFL.BFLY P6, R14, R13, R12, R11 ;  /* 0x0c00000c0d0e7389 */ /* 0x0002a400000c000b */
[----:B012---:R-:W-:Y:S05]  /*38f0*/  ENDCOLLECTIVE ;  /* 0x000000000000791b */ /* 0x007fea0003800000 */
.L_x_10299:
[----:B------:R-:W-:-:S07]  /*3900*/  MOV R2, R14 ;  /* 0x0000000e00027202 */ /* 0x000fce0000000f00 */
[----:B------:R-:W-:Y:S05]  /*3910*/  WARPSYNC.COLLECTIVE R15, `(.L_x_10300) ;  /* 0x000000000f087348 */ /* 0x000fea0003c00000 */
[----:B------:R0:W1:Y:S02]  /*3920*/  SHFL.BFLY P6, R14, R13, R12, R11 ;  /* 0x0c00000c0d0e7389 */ /* 0x00006400000c000b */
[----:B01----:R-:W-:Y:S05]  /*3930*/  ENDCOLLECTIVE ;  /* 0x000000000000791b */ /* 0x003fea0003800000 */
.L_x_10300:
[----:B------:R-:W-:Y:S01]  /*3940*/  FADD.FTZ R2, RZ, R2 ;  /* 0x00000002ff027221 */ /* 0x000fe20000010000 */
[----:B------:R-:W-:-:S07]  /*3950*/  IMAD.MOV.U32 R3, RZ, RZ, R14 ;  /* 0x000000ffff037224 */ /* 0x000fce00078e000e */
[----:B------:R-:W-:Y:S05]  /*3960*/  WARPSYNC.COLLECTIVE R15, `(.L_x_10301) ;  /* 0x000000000f087348 */ /* 0x000fea0003c00000 */
[----:B------:R0:W1:Y:S02]  /*3970*/  SHFL.BFLY P6, R14, R13, R12, R11 ;  /* 0x0c00000c0d0e7389 */ /* 0x00006400000c000b */
[----:B01----:R-:W-:Y:S05]  /*3980*/  ENDCOLLECTIVE ;  /* 0x000000000000791b */ /* 0x003fea0003800000 */
.L_x_10301:
[----:B------:R-:W-:Y:S01]  /*3990*/  FADD.FTZ R3, RZ, R3 ;  /* 0x00000003ff037221 */ /* 0x000fe20000010000 */
[----:B------:R-:W-:-:S07]  /*39a0*/  MOV R4, R14 ;  /* 0x0000000e00047202 */ /* 0x000fce0000000f00 */
[----:B------:R-:W-:Y:S05]  /*39b0*/  WARPSYNC.COLLECTIVE R15, `(.L_x_10302) ;  /* 0x000000000f087348 */ /* 0x000fea0003c00000 */
[----:B------:R0:W1:Y:S02]  /*39c0*/  SHFL.BFLY P6, R14, R13, R12, R11 ;  /* 0x0c00000c0d0e7389 */ /* 0x00006400000c000b */
[----:B01----:R-:W-:Y:S05]  /*39d0*/  ENDCOLLECTIVE ;  /* 0x000000000000791b */ /* 0x003fea0003800000 */
.L_x_10302:
[----:B------:R-:W-:Y:S01]  /*39e0*/  FADD.FTZ R4, RZ, R4 ;  /* 0x00000004ff047221 */ /* 0x000fe20000010000 */
[----:B------:R-:W-:-:S07]  /*39f0*/  MOV R5, R14 ;  /* 0x0000000e00057202 */ /* 0x000fce0000000f00 */
[----:B------:R-:W-:Y:S05]  /*3a00*/  WARPSYNC.COLLECTIVE R15, `(.L_x_10303) ;  /* 0x000000000f087348 */ /* 0x000fea0003c00000 */
[----:B------:R0:W1:Y:S02]  /*3a10*/  SHFL.BFLY P6, R14, R13, R12, R11 ;  /* 0x0c00000c0d0e7389 */ /* 0x00006400000c000b */
[----:B01----:R-:W-:Y:S05]  /*3a20*/  ENDCOLLECTIVE ;  /* 0x000000000000791b */ /* 0x003fea0003800000 */
.L_x_10303:
[----:B------:R-:W-:Y:S01]  /*3a30*/  FADD.FTZ R5, RZ, R5 ;  /* 0x00000005ff057221 */ /* 0x000fe20000010000 */
[----:B------:R-:W-:-:S07]  /*3a40*/  IMAD.MOV.U32 R6, RZ, RZ, R14 ;  /* 0x000000ffff067224 */ /* 0x000fce00078e000e */
[----:B------:R-:W-:Y:S05]  /*3a50*/  WARPSYNC.COLLECTIVE R15, `(.L_x_10304) ;  /* 0x000000000f087348 */ /* 0x000fea0003c00000 */
[----:B------:R0:W1:Y:S02]  /*3a60*/  SHFL.BFLY P6, R14, R13, R12, R11 ;  /* 0x0c00000c0d0e7389 */ /* 0x00006400000c000b */
[----:B01----:R-:W-:Y:S05]  /*3a70*/  ENDCOLLECTIVE ;  /* 0x000000000000791b */ /* 0x003fea0003800000 */
.L_x_10304:
[----:B------:R-:W-:Y:S01]  /*3a80*/  FADD.FTZ R6, RZ, R6 ;  /* 0x00000006ff067221 */ /* 0x000fe20000010000 */
[----:B------:R-:W-:-:S07]  /*3a90*/  MOV R7, R14 ;  /* 0x0000000e00077202 */ /* 0x000fce0000000f00 */
[----:B------:R-:W-:Y:S05]  /*3aa0*/  WARPSYNC.COLLECTIVE R15, `(.L_x_10305) ;  /* 0x000000000f087348 */ /* 0x000fea0003c00000 */
[----:B------:R0:W1:Y:S02]  /*3ab0*/  SHFL.BFLY P6, R14, R13, R12, R11 ;  /* 0x0c00000c0d0e7389 */ /* 0x00006400000c000b */
[----:B01----:R-:W-:Y:S05]  /*3ac0*/  ENDCOLLECTIVE ;  /* 0x000000000000791b */ /* 0x003fea0003800000 */
.L_x_10305:
[----:B------:R-:W-:Y:S01]  /*3ad0*/  FADD.FTZ R7, RZ, R7 ;  /* 0x00000007ff077221 */ /* 0x000fe20000010000 */
[----:B------:R-:W-:-:S07]  /*3ae0*/  MOV R0, R14 ;  /* 0x0000000e00007202 */ /* 0x000fce0000000f00 */
[----:B------:R-:W-:Y:S05]  /*3af0*/  WARPSYNC.COLLECTIVE R15, `(.L_x_10306) ;  /* 0x000000000f087348 */ /* 0x000fea0003c00000 */
[----:B------:R0:W1:Y:S02]  /*3b00*/  SHFL.BFLY P6, R14, R13, R12, R11 ;  /* 0x0c00000c0d0e7389 */ /* 0x00006400000c000b */
[----:B01----:R-:W-:Y:S05]  /*3b10*/  ENDCOLLECTIVE ;  /* 0x000000000000791b */ /* 0x003fea0003800000 */
.L_x_10306:
[----:B------:R-:W-:Y:S01]  /*3b20*/  FADD.FTZ R0, RZ, R0 ;  /* 0x00000000ff007221 */ /* 0x000fe20000010000 */
[----:B------:R-:W-:Y:S06]  /*3b30*/  BRA `(.L_x_10307) ;  /* 0xfffffff000507947 */ /* 0x000fec000383ffff */
.L_x_10308:
        /* <DEDUP_REMOVED lines=12> */
.L_x_27437:


//--------------------- .text._ZN4vllm25paged_attention_v2_kernelI13__nv_bfloat16hLi112ELi16ELi128ELNS_18Fp8KVCacheDataTypeE1ELb1ELi512EEEvPfS3_PT_PKS4_PKT0_SA_ifPKiSC_iPKfiiiSE_SE_iiiii --------------------------
	.section	.text._ZN4vllm25paged_attention_v2_kernelI13__nv_bfloat16hLi112ELi16ELi128ELNS_18Fp8KVCacheDataTypeE1ELb1ELi512EEEvPfS3_PT_PKS4_PKT0_SA_ifPKiSC_iPKfiiiSE_SE_iiiii,"ax",@progbits
	.align	128
        .global         _ZN4vllm25paged_attention_v2_kernelI13__nv_bfloat16hLi112ELi16ELi128ELNS_18Fp8KVCacheDataTypeE1ELb1ELi512EEEvPfS3_PT_PKS4_PKT0_SA_ifPKiSC_iPKfiiiSE_SE_iiiii
        .type           _ZN4vllm25paged_attention_v2_kernelI13__nv_bfloat16hLi112ELi16ELi128ELNS_18Fp8KVCacheDataTypeE1ELb1ELi512EEEvPfS3_PT_PKS4_PKT0_SA_ifPKiSC_iPKfiiiSE_SE_iiiii,@function
        .size           _ZN4vllm25paged_attention_v2_kernelI13__nv_bfloat16hLi112ELi16ELi128ELNS_18Fp8KVCacheDataTypeE1ELb1ELi512EEEvPfS3_PT_PKS4_PKT0_SA_ifPKiSC_iPKfiiiSE_SE_iiiii,(.L_x_27438 - _ZN4vllm25paged_attention_v2_kernelI13__nv_bfloat16hLi112ELi16ELi128ELNS_18Fp8KVCacheDataTypeE1ELb1ELi512EEEvPfS3_PT_PKS4_PKT0_SA_ifPKiSC_iPKfiiiSE_SE_iiiii)
        .other          _ZN4vllm25paged_attention_v2_kernelI13__nv_bfloat16hLi112ELi16ELi128ELNS_18Fp8KVCacheDataTypeE1ELb1ELi512EEEvPfS3_PT_PKS4_PKT0_SA_ifPKiSC_iPKfiiiSE_SE_iiiii,@"STO_CUDA_ENTRY STV_DEFAULT"
_ZN4vllm25paged_attention_v2_kernelI13__nv_bfloat16hLi112ELi16ELi128ELNS_18Fp8KVCacheDataTypeE1ELb1ELi512EEEvPfS3_PT_PKS4_PKT0_SA_ifPKiSC_iPKfiiiSE_SE_iiiii:
.text._ZN4vllm25paged_attention_v2_kernelI13__nv_bfloat16hLi112ELi16ELi128ELNS_18Fp8KVCacheDataTypeE1ELb1ELi512EEEvPfS3_PT_PKS4_PKT0_SA_ifPKiSC_iPKfiiiSE_SE_iiiii:
        /* <DEDUP_REMOVED lines=110> */
.L_x_10309:
        /* <DEDUP_REMOVED lines=23> */
.L_x_10315:
        /* <DEDUP_REMOVED lines=41> */
.L_x_10314:
[----:B------:R-:W-:Y:S05]  /*0ae0*/  BSYNC.RECONVERGENT B0 ;  /* 0x0000000000007941 */ /* 0x000fea0003800200 */
.L_x_10313:
[----:B------:R-:W-:-:S05]  /*0af0*/  VIADD R14, R14, 0x4 ;  /* 0x000000040e0e7836 */ /* 0x000fca0000000000 */
[----:B------:R-:W-:-:S13]  /*0b00*/  ISETP.GE.U32.AND P0, PT, R14, R5, PT ;  /* 0x000000050e00720c */ /* 0x000fda0003f06070 */
[----:B------:R-:W-:Y:S05]  /*0b10*/  @!P0 BRA `(.L_x_10315) ;  /* 0xfffffffc004c8947 */ /* 0x000fea000383ffff */
.L_x_10311:
[----:B------:R-:W-:Y:S05]  /*0b20*/  BSYNC.RECONVERGENT B6 ;  /* 0x0000000000067941 */ /* 0x000fea0003800200 */
.L_x_10310:
        /* <DEDUP_REMOVED lines=11> */
.L_x_10353:
        /* <DEDUP_REMOVED lines=42> */
.L_x_10321:
        /* <DEDUP_REMOVED lines=11> */
.L_x_10320:
[----:B------:R-:W-:Y:S05]  /*0f30*/  BSYNC.RECONVERGENT B1 ;  /* 0x0000000000017941 */ /* 0x000fea0003800200 */
.L_x_10319:
        /* <DEDUP_REMOVED lines=12> */
.L_x_10324:
        /* <DEDUP_REMOVED lines=100> */
.L_x_10323:
[----:B------:R-:W-:Y:S05]  /*1640*/  BSYNC.RECONVERGENT B1 ;  /* 0x0000000000017941 */ /* 0x000fea0003800200 */
.L_x_10322:
        /* <DEDUP_REMOVED lines=55> */
.L_x_10326:
[----:B------:R-:W-:Y:S05]  /*19c0*/  BSYNC.RECONVERGENT B1 ;  /* 0x0000000000017941 */ /* 0x000fea0003800200 */
.L_x_10325:
        /* <DEDUP_REMOVED lines=26> */
.L_x_10318:
[----:B------:R-:W-:Y:S05]  /*1b70*/  BSYNC.RECONVERGENT B0 ;  /* 0x0000000000007941 */ /* 0x000fea0003800200 */
.L_x_10317:
        /* <DEDUP_REMOVED lines=40> */
.L_x_10331:
[----:B------:R-:W1:Y:S01]  /*1e00*/  LDS R21, [R4] ;  /* 0x0000000004157984 */ /* 0x000e620000000800 */
[----:B------:R-:W-:-:S05]  /*1e10*/  VIADD R9, R9, 0x1 ;  /* 0x0000000109097836 */ /* 0x000fca0000000000 */
[----:B------:R-:W-:Y:S01]  /*1e20*/  ISETP.NE.AND P0, PT, R9, RZ, PT ;  /* 0x000000ff0900720c */ /* 0x000fe20003f05270 */
[----:B-1----:R-:W-:-:S05]  /*1e30*/  FMUL.FTZ R21, R21, R2 ;  /* 0x0000000215157220 */ /* 0x002fca0000410000 */
[----:B------:R1:W-:Y:S02]  /*1e40*/  STS [R4], R21 ;  /* 0x0000001504007388 */ /* 0x0003e40000000800 */
[----:B-1----:R-:W-:-:S05]  /*1e50*/  IADD3 R4, PT, PT, R4, 0x200, RZ ;  /* 0x0000020004047810 */ /* 0x002fca0007ffe0ff */
[----:B------:R-:W-:Y:S05]  /*1e60*/  @P0 BRA `(.L_x_10331) ;  /* 0xfffffffc00e40947 */ /* 0x000fea000383ffff */
.L_x_10330:
[----:B------:R-:W-:Y:S05]  /*1e70*/  BSYNC.RECONVERGENT B1 ;  /* 0x0000000000017941 */ /* 0x000fea0003800200 */
.L_x_10329:
        /* <DEDUP_REMOVED lines=12> */
.L_x_10334:
        /* <DEDUP_REMOVED lines=52> */
.L_x_10333:
[----:B------:R-:W-:Y:S05]  /*2280*/  BSYNC.RECONVERGENT B1 ;  /* 0x0000000000017941 */ /* 0x000fea0003800200 */
.L_x_10332:
        /* <DEDUP_REMOVED lines=31> */
.L_x_10336:
[----:B------:R-:W-:Y:S05]  /*2480*/  BSYNC.RECONVERGENT B1 ;  /* 0x0000000000017941 */ /* 0x000fea0003800200 */
.L_x_10335:
        /* <DEDUP_REMOVED lines=14> */
.L_x_10328:
[----:B------:R-:W-:Y:S05]  /*2570*/  BSYNC.RECONVERGENT B0 ;  /* 0x0000000000007941 */ /* 0x000fea0003800200 */
.L_x_10327:
        /* <DEDUP_REMOVED lines=18> */
.L_x_10338:
[----:B------:R-:W-:Y:S05]  /*26a0*/  BSYNC.RECONVERGENT B0 ;  /* 0x0000000000007941 */ /* 0x000fea0003800200 */
.L_x_10337:
        /* <DEDUP_REMOVED lines=26> */
.L_x_10342:
        /* <DEDUP_REMOVED lines=34> */
.L_x_10341:
        /* <DEDUP_REMOVED lines=16> */
.L_x_10340:
[----:B------:R-:W-:Y:S05]  /*2b70*/  BSYNC.RECONVERGENT B6 ;  /* 0x0000000000067941 */ /* 0x000fea0003800200 */
.L_x_10339:
        /* <DEDUP_REMOVED lines=14> */
.L_x_10361:
        /* <DEDUP_REMOVED lines=44> */
.L_x_10345:
[----:B------:R-:W-:Y:S05]  /*2f20*/  BSYNC.RECONVERGENT B0 ;  /* 0x0000000000007941 */ /* 0x000fea0003800200 */
.L_x_10344:
        /* <DEDUP_REMOVED lines=25> */
.L_x_10347:
[----:B------:R-:W-:Y:S05]  /*30c0*/  BSYNC.RECONVERGENT B0 ;  /* 0x0000000000007941 */ /* 0x000fea0003800200 */
.L_x_10346:
        /* <DEDUP_REMOVED lines=27> */
.L_x_10312:
        /* <DEDUP_REMOVED lines=16> */
.L_x_10348:
[----:B------:R-:W-:Y:S05]  /*3380*/  EXIT ;  /* 0x000000000000794d */ /* 0x000fea0003800000 */
.L_x_10316:
[----:B------:R-:W-:Y:S02]  /*3390*/  HFMA2 R12, -RZ, RZ, 0, 9.5367431640625e-07 ;  /* 0x00000010ff0c7431 */ /* 0x000fe400000001ff */
[----:B------:R-:W-:Y:S01]  /*33a0*/  IMAD.MOV.U32 R11, RZ, RZ, 0x1f ;  /* 0x0000001fff0b7424 */ /* 0x000fe200078e00ff */
[----:B------:R-:W-:-:S07]  /*33b0*/  MOV R15, 0xffffffff ;  /* 0xffffffff000f7802 */ /* 0x000fce0000000f00 */
[----:B------:R-:W-:Y:S05]  /*33c0*/  WARPSYNC.COLLECTIVE R15, `(.L_x_10349) ;  /* 0x000000000f087348 */ /* 0x000fea0003c00000 */
[----:B------:R0:W1:Y:S02]  /*33d0*/  SHFL.BFLY P6, R14, R13, R12, R11 ;  /* 0x0c00000c0d0e7389 */ /* 0x00006400000c000b */
[----:B01----:R-:W-:Y:S05]  /*33e0*/  ENDCOLLECTIVE ;  /* 0x000000000000791b */ /* 0x003fea0003800000 */
.L_x_10349:
[----:B------:R-:W-:Y:S01]  /*33f0*/  IMAD.MOV.U32 R12, RZ, RZ, 0x8 ;  /* 0x00000008ff0c7424 */ /* 0x000fe200078e00ff */
[----:B------:R-:W-:-:S04]  /*3400*/  FMNMX.FTZ R0, R14, -3.40282346638528859812e+38, !PT ;  /* 0xff7fffff0e007809 */ /* 0x000fc80007810000 */
[----:B------:R-:W-:-:S07]  /*3410*/  MOV R13, R0 ;  /* 0x00000000000d7202 */ /* 0x000fce0000000f00 */
[----:B------:R-:W-:Y:S05]  /*3420*/  WARPSYNC.COLLECTIVE R15, `(.L_x_10350) ;  /* 0x000000000f087348 */ /* 0x000fea0003c00000 */
[----:B------:R0:W1:Y:S02]  /*3430*/  SHFL.BFLY P6, R14, R13, R12, R11 ;  /* 0x0c00000c0d0e7389 */ /* 0x00006400000c000b */
[----:B01----:R-:W-:Y:S05]  /*3440*/  ENDCOLLECTIVE ;  /* 0x000000000000791b */ /* 0x003fea0003800000 */
.L_x_10350:
[----:B------:R-:W-:Y:S01]  /*3450*/  HFMA2 R12, -RZ, RZ, 0, 2.384185791015625e-07 ;  /* 0x00000004ff0c7431 */ /* 0x000fe200000001ff */
[----:B------:R-:W-:-:S04]  /*3460*/  FMNMX.FTZ R2, R0, R14, !PT ;  /* 0x0000000e00027209 */ /* 0x000fc80007810000 */
[----:B------:R-:W-:-:S07]  /*3470*/  MOV R13, R2 ;  /* 0x00000002000d7202 */ /* 0x000fce0000000f00 */
[----:B------:R-:W-:Y:S05]  /*3480*/  WARPSYNC.COLLECTIVE R15, `(.L_x_10351) ;  /* 0x000000000f087348 */ /* 0x000fea0003c00000 */
[----:B------:R0:W1:Y:S02]  /*3490*/  SHFL.BFLY P6, R14, R13, R12, R11 ;  /* 0x0c00000c0d0e7389 */ /* 0x00006400000c000b */
[----:B01----:R-:W-:Y:S05]  /*34a0*/  ENDCOLLECTIVE ;  /* 0x000000000000791b */ /* 0x003fea0003800000 */
.L_x_10351:
[----:B------:R-:W-:Y:S02]  /*34b0*/  MOV R12, 0x2 ;  /* 0x00000002000c7802 */ /* 0x000fe40000000f00 */
[----:B------:R-:W-:-:S05]  /*34c0*/  FMNMX.FTZ R3, R2, R14, !PT ;  /* 0x0000000e02037209 */ /* 0x000fca0007810000 */
[----:B------:R-:W-:-:S07]  /*34d0*/  IMAD.MOV.U32 R13, RZ, RZ, R3 ;  /* 0x000000ffff0d7224 */ /* 0x000fce00078e0003 */
[----:B------:R-:W-:Y:S05]  /*34e0*/  WARPSYNC.COLLECTIVE R15, `(.L_x_10352) ;  /* 0x000000000f087348 */ /* 0x000fea0003c00000 */
[----:B------:R0:W1:Y:S02]  /*34f0*/  SHFL.BFLY P6, R14, R13, R12, R11 ;  /* 0x0c00000c0d0e7389 */ /* 0x00006400000c000b */
[----:B01----:R-:W-:Y:S05]  /*3500*/  ENDCOLLECTIVE ;  /* 0x000000000000791b */ /* 0x003fea0003800000 */
.L_x_10352:
[----:B------:R-:W-:Y:S05]  /*3510*/  BRA `(.L_x_10353) ;  /* 0xffffffd400b07947 */ /* 0x000fea000383ffff */
.L_x_10343:
[----:B0--3--:R-:W-:Y:S02]  /*3520*/  HFMA2 R13, -RZ, RZ, 0, 0 ;  /* 0x00000000ff0d7431 */ /* 0x009fe400000001ff */
[----:B------:R-:W-:Y:S01]  /*3530*/  IMAD.MOV.U32 R12, RZ, RZ, 0x1 ;  /* 0x00000001ff0c7424 */ /* 0x000fe200078e00ff */
[----:B-1----:R-:W-:Y:S02]  /*3540*/  MOV R11, 0x1f ;  /* 0x0000001f000b7802 */ /* 0x002fe40000000f00 */
[----:B--2---:R-:W-:-:S07]  /*3550*/  MOV R15, 0xffffffff ;  /* 0xffffffff000f7802 */ /* 0x004fce0000000f00 */
[----:B------:R-:W-:Y:S05]  /*3560*/  WARPSYNC.COLLECTIVE R15, `(.L_x_10354) ;  /* 0x000000000f087348 */ /* 0x000fea0003c00000 */
[----:B------:R0:W1:Y:S02]  /*3570*/  SHFL.BFLY P6, R14, R13, R12, R11 ;  /* 0x0c00000c0d0e7389 */ /* 0x00006400000c000b */
[----:B01----:R-:W-:Y:S05]  /*3580*/  ENDCOLLECTIVE ;  /* 0x000000000000791b */ /* 0x003fea0003800000 */
.L_x_10354:
[----:B------:R-:W-:-:S07]  /*3590*/  IMAD.MOV.U32 R2, RZ, RZ, R14 ;  /* 0x000000ffff027224 */ /* 0x000fce00078e000e */
[----:B------:R-:W-:Y:S05]  /*35a0*/  WARPSYNC.COLLECTIVE R15, `(.L_x_10355) ;  /* 0x000000000f087348 */ /* 0x000fea0003c00000 */
[----:B------:R0:W1:Y:S02]  /*35b0*/  SHFL.BFLY P6, R14, R13, R12, R11 ;  /* 0x0c00000c0d0e7389 */ /* 0x00006400000c000b */
[----:B01----:R-:W-:Y:S05]  /*35c0*/  ENDCOLLECTIVE ;  /* 0x000000000000791b */ /* 0x003fea0003800000 */
.L_x_10355:
[----:B------:R-:W-:Y:S01]  /*35d0*/  FADD.FTZ R2, RZ, R2 ;  /* 0x00000002ff027221 */ /* 0x000fe20000010000 */
[----:B------:R-:W-:-:S07]  /*35e0*/  MOV R3, R14 ;  /* 0x0000000e00037202 */ /* 0x000fce0000000f00 */
[----:B------:R-:W-:Y:S05]  /*35f0*/  WARPSYNC.COLLECTIVE R15, `(.L_x_10356) ;  /* 0x000000000f087348 */ /* 0x000fea0003c00000 */
[----:B------:R0:W1:Y:S02]  /*3600*/  SHFL.BFLY P6, R14, R13, R12, R11 ;  /* 0x0c00000c0d0e7389 */ /* 0x00006400000c000b */
[----:B01----:R-:W-:Y:S05]  /*3610*/  ENDCOLLECTIVE ;  /* 0x000000000000791b */ /* 0x003fea0003800000 */
.L_x_10356:
[----:B------:R-:W-:Y:S01]  /*3620*/  FADD.FTZ R3, RZ, R3 ;  /* 0x00000003ff037221 */ /* 0x000fe20000010000 */
[----:B------:R-:W-:-:S07]  /*3630*/  MOV R4, R14 ;  /* 0x0000000e00047202 */ /* 0x000fce0000000f00 */
[----:B------:R-:W-:Y:S05]  /*3640*/  WARPSYNC.COLLECTIVE R15, `(.L_x_10357) ;  /* 0x000000000f087348 */ /* 0x000fea0003c00000 */
[----:B------:R0:W1:Y:S02]  /*3650*/  SHFL.BFLY P6, R14, R13, R12, R11 ;  /* 0x0c00000c0d0e7389 */ /* 0x00006400000c000b */
[----:B01----:R-:W-:Y:S05]  /*3660*/  ENDCOLLECTIVE ;  /* 0x000000000000791b */ /* 0x003fea0003800000 */
.L_x_10357:
[----:B------:R-:W-:Y:S01]  /*3670*/  FADD.FTZ R4, RZ, R4 ;  /* 0x00000004ff047221 */ /* 0x000fe20000010000 */
[----:B------:R-:W-:-:S07]  /*3680*/  IMAD.MOV.U32 R5, RZ, RZ, R14 ;  /* 0x000000ffff057224 */ /* 0x000fce00078e000e */
[----:B------:R-:W-:Y:S05]  /*3690*/  WARPSYNC.COLLECTIVE R15, `(.L_x_10358) ;  /* 0x000000000f087348 */ /* 0x000fea0003c00000 */
[----:B------:R0:W1:Y:S02]  /*36a0*/  SHFL.BFLY P6, R14, R13, R12, R11 ;  /* 0x0c00000c0d0e7389 */ /* 0x00006400000c000b */
[----:B01----:R-:W-:Y:S05]  /*36b0*/  ENDCOLLECTIVE ;  /* 0x000000000000791b */ /* 0x003fea0003800000 */
.L_x_10358:
[----:B------:R-:W-:Y:S01]  /*36c0*/  FADD.FTZ R5, RZ, R5 ;  /* 0x00000005ff057221 */ /* 0x000fe20000010000 */
[----:B------:R-:W-:-:S07]  /*36d0*/  MOV R6, R14 ;  /* 0x0000000e00067202 */ /* 0x000fce0000000f00 */
[----:B------:R-:W-:Y:S05]  /*36e0*/  WARPSYNC.COLLECTIVE R15, `(.L_x_10359) ;  /* 0x000000000f087348 */ /* 0x000fea0003c00000 */
[----:B------:R0:W1:Y:S02]  /*36f0*/  SHFL.BFLY P6, R14, R13, R12, R11 ;  /* 0x0c00000c0d0e7389 */ /* 0x00006400000c000b */
[----:B01----:R-:W-:Y:S05]  /*3700*/  ENDCOLLECTIVE ;  /* 0x000000000000791b */ /* 0x003fea0003800000 */
.L_x_10359:
[----:B------:R-:W-:Y:S01]  /*3710*/  FADD.FTZ R6, RZ, R6 ;  /* 0x00000006ff067221 */ /* 0x000fe20000010000 */
[----:B------:R-:W-:-:S07]  /*3720*/  MOV R0, R14 ;  /* 0x0000000e00007202 */ /* 0x000fce0000000f00 */
[----:B------:R-:W-:Y:S05]  /*3730*/  WARPSYNC.COLLECTIVE R15, `(.L_x_10360) ;  /* 0x000000000f087348 */ /* 0x000fea0003c00000 */
[----:B------:R0:W1:Y:S02]  /*3740*/  SHFL.BFLY P6, R14, R13, R12, R11 ;  /* 0x0c00000c0d0e7389 */ /* 0x00006400000c000b */
[----:B01----:R-:W-:Y:S05]  /*3750*/  ENDCOLLECTIVE ;  /* 0x000000000000791b */ /* 0x003fea0003800000 */
.L_x_10360:
[----:B------:R-:W-:Y:S01]  /*3760*/  FADD.FTZ R0, RZ, R0 ;  /* 0x00000000ff007221 */ /* 0x000fe20000010000 */
[----:B------:R-:W-:Y:S06]  /*3770*/  BRA `(.L_x_10361) ;  /* 0xfffffff400387947 */ /* 0x000fec000383ffff */
.L_x_10362:
        /* <DEDUP_REMOVED lines=16> */
.L_x_27438:


//--------------------- .text._ZN4vllm25paged_attention_v2_kernelI13__nv_bfloat16hLi96ELi16ELi128ELNS_18Fp8KVCacheDataTypeE1ELb1ELi512EEEvPfS3_PT_PKS4_PKT0_SA_ifPKiSC_iPKfiiiSE_SE_iiiii --------------------------
	.section	.text._ZN4vllm25paged_attention_v2_kernelI13__nv_bfloat16hLi96ELi16ELi128ELNS_18Fp8KVCacheDataTypeE1ELb1ELi512EEEvPfS3_PT_PKS4_PKT0_SA_ifPKiSC_iPKfiiiSE_SE_iiiii,"ax",@progbits
	.align	128
        .global         _ZN4vllm25paged_attention_v2_kernelI13__nv_bfloat16hLi96ELi16ELi128ELNS_18Fp8KVCacheDataTypeE1ELb1ELi512EEEvPfS3_PT_PKS4_PKT0_SA_ifPKiSC_iPKfiiiSE_SE_iiiii
        .type           _ZN4vllm25paged_attention_v2_kernelI13__nv_bfloat16hLi96ELi16ELi128ELNS_18Fp8KVCacheDataTypeE1ELb1ELi512EEEvPfS3_PT_PKS4_PKT0_SA_ifPKiSC_iPKfiiiSE_SE_iiiii,@function
        .size           _ZN4vllm25paged_attention_v2_kernelI13__nv_bfloat16hLi96ELi16ELi128ELNS_18Fp8KVCacheDataTypeE1ELb1ELi512EEEvPfS3_PT_PKS4_PKT0_SA_ifPKiSC_iPKfiiiSE_SE_iiiii,(.L_x_27439 - _ZN4vllm25paged_attention_v2_kernelI13__nv_bfloat16hLi96ELi16ELi128ELNS_18Fp8KVCacheDataTypeE1ELb1ELi512EEEvPfS3_PT_PKS4_PKT0_SA_ifPKiSC_iPKfiiiSE_SE_iiiii)
        .other          _ZN4vllm25paged_attention_v2_kernelI13__nv_bfloat16hLi96ELi16ELi128ELNS_18Fp8KVCacheDataTypeE1ELb1ELi512EEEvPfS3_PT_PKS4_PKT0_SA_ifPKiSC_iPKfiiiSE_SE_iiiii,@"STO_CUDA_ENTRY STV_DEFAULT"
_ZN4vllm25paged_attention_v2_kernelI13__nv_bfloat16hLi96ELi16ELi128ELNS_18Fp8KVCacheDataTypeE1ELb1ELi512EEEvPfS3_PT_PKS4_PKT0_SA_ifPKiSC_iPKfiiiSE_SE_iiiii:
.text._ZN4vllm25paged_attention_v2_kernelI13__nv_bfloat16hLi96ELi16ELi128ELNS_18Fp8KVCacheDataTypeE1ELb1ELi512EEEvPfS3_PT_PKS4_PKT0_SA_ifPKiSC_iPKfiiiSE_SE_iiiii:
        /* <DEDUP_REMOVED lines=110> */
.L_x_10363:
        /* <DEDUP_REMOVED lines=23> */
.L_x_10369:
        /* <DEDUP_REMOVED lines=41> */
.L_x_10368:
[----:B------:R-:W-:Y:S05]  /*0ae0*/  BSYNC.RECONVERGENT B0 ;  /* 0x0000000000007941 */ /* 0x000fea0003800200 */
.L_x_10367:
[----:B------:R-:W-:-:S05]  /*0af0*/  VIADD R14, R14, 0x4 ;  /* 0x000000040e0e7836 */ /* 0x000fca0000000000 */
[----:B------:R-:W-:-:S13]  /*0b00*/  ISETP.GE.U32.AND P0, PT, R14, R5, PT ;  /* 0x000000050e00720c */ /* 0x000fda0003f06070 */
[----:B------:R-:W-:Y:S05]  /*0b10*/  @!P0 BRA `(.L_x_10369) ;  /* 0xfffffffc004c8947 */ /* 0x000fea000383ffff */
.L_x_10365:
[----:B------:R-:W-:Y:S05]  /*0b20*/  BSYNC.RECONVERGENT B6 ;  /* 0x0000000000067941 */ /* 0x000fea0003800200 */
.L_x_10364:
        /* <DEDUP_REMOVED lines=11> */
.L_x_10407:
        /* <DEDUP_REMOVED lines=42> */
.L_x_10375:
        /* <DEDUP_REMOVED lines=11> */
.L_x_10374:
[----:B------:R-:W-:Y:S05]  /*0f30*/  BSYNC.RECONVERGENT B1 ;  /* 0x0000000000017941 */ /* 0x000fea0003800200 */
.L_x_10373:
        /* <DEDUP_REMOVED lines=12> */
.L_x_10378:
        /* <DEDUP_REMOVED lines=100> */
.L_x_10377:
[----:B------:R-:W-:Y:S05]  /*1640*/  BSYNC.RECONVERGENT B1 ;  /* 0x0000000000017941 */ /* 0x000fea0003800200 */
.L_x_10376:
        /* <DEDUP_REMOVED lines=55> */
.L_x_10380:
[----:B------:R-:W-:Y:S05]  /*19c0*/  BSYNC.RECONVERGENT B1 ;  /* 0x0000000000017941 */ /* 0x000fea0003800200 */
.L_x_10379:
        /* <DEDUP_REMOVED lines=26> */
.L_x_10372:
[----:B------:R-:W-:Y:S05]  /*1b70*/  BSYNC.RECONVERGENT B0 ;  /* 0x0000000000007941 */ /* 0x000fea0003800200 */
.L_x_10371:
        /* <DEDUP_REMOVED lines=40> */
.L_x_10385:
[----:B------:R-:W1:Y:S01]  /*1e00*/  LDS R21, [R4] ;  /* 0x0000000004157984 */ /* 0x000e620000000800 */
[----:B------:R-:W-:-:S04]  /*1e10*/  IADD3 R9, PT, PT, R9, 0x1, RZ ;  /* 0x0000000109097810 */ /* 0x000fc80007ffe0ff */
[----:B------:R-:W-:Y:S01]  /*1e20*/  ISETP.NE.AND P0, PT, R9, RZ, PT ;  /* 0x000000ff0900720c */ /* 0x000fe20003f05270 */
[----:B-1----:R-:W-:-:S05]  /*1e30*/  FMUL.FTZ R21, R21, R2 ;  /* 0x0000000215157220 */ /* 0x002fca0000410000 */
[----:B------:R1:W-:Y:S02]  /*1e40*/  STS [R4], R21 ;  /* 0x0000001504007388 */ /* 0x0003e40000000800 */
[----:B-1----:R-:W-:-:S05]  /*1e50*/  IADD3 R4, PT, PT, R4, 0x200, RZ ;  /* 0x0000020004047810 */ /* 0x002fca0007ffe0ff */
[----:B------:R-:W-:Y:S05]  /*1e60*/  @P0 BRA `(.L_x_10385) ;  /* 0xfffffffc00e40947 */ /* 0x000fea000383ffff */
.L_x_10384:
[----:B------:R-:W-:Y:S05]  /*1e70*/  BSYNC.RECONVERGENT B1 ;  /* 0x0000000000017941 */ /* 0x000fea0003800200 */
.L_x_10383:
        /* <DEDUP_REMOVED lines=12> */
.L_x_10388:
        /* <DEDUP_REMOVED lines=52> */
.L_x_10387:
[----:B------:R-:W-:Y:S05]  /*2280*/  BSYNC.RECONVERGENT B1 ;  /* 0x0000000000017941 */ /* 0x000fea0003800200 */
.L_x_10386:
        /* <DEDUP_REMOVED lines=31> */
.L_x_10390:
[----:B------:R-:W-:Y:S05]  /*2480*/  BSYNC.RECONVERGENT B1 ;  /* 0x0000000000017941 */ /* 0x000fea0003800200 */
.L_x_10389:
        /* <DEDUP_REMOVED lines=14> */
.L_x_10382:
[----:B------:R-:W-:Y:S05]  /*2570*/  BSYNC.RECONVERGENT B0 ;  /* 0x0000000000007941 */ /* 0x000fea0003800200 */
.L_x_10381:
        /* <DEDUP_REMOVED lines=18> */
.L_x_10392:
[----:B------:R-:W-:Y:S05]  /*26a0*/  BSYNC.RECONVERGENT B0 ;  /* 0x0000000000007941 */ /* 0x000fea0003800200 */
.L_x_10391:
        /* <DEDUP_REMOVED lines=26> */
.L_x_10396:
        /* <DEDUP_REMOVED lines=34> */
.L_x_10395:
        /* <DEDUP_REMOVED lines=16> */
.L_x_10394:
[----:B------:R-:W-:Y:S05]  /*2b70*/  BSYNC.RECONVERGENT B6 ;  /* 0x0000000000067941 */ /* 0x000fea0003800200 */
.L_x_10393:
        /* <DEDUP_REMOVED lines=13> */
.L_x_10414:
        /* <DEDUP_REMOVED lines=40> */
.L_x_10399:
[----:B------:R-:W-:Y:S05]  /*2ed0*/  BSYNC.RECONVERGENT B0 ;  /* 0x0000000000007941 */ /* 0x000fea0003800200 */
.L_x_10398:
        /* <DEDUP_REMOVED lines=22> */
.L_x_10401:
[----:B------:R-:W-:Y:S05]  /*3040*/  BSYNC.RECONVERGENT B0 ;  /* 0x0000000000007941 */ /* 0x000fea0003800200 */
.L_x_10400:
        /* <DEDUP_REMOVED lines=25> */
.L_x_10366:
        /* <DEDUP_REMOVED lines=16> */
.L_x_10402:
[----:B------:R-:W-:Y:S05]  /*32e0*/  EXIT ;  /* 0x000000000000794d */ /* 0x000fea0003800000 */
.L_x_10370:
[----:B------:R-:W-:Y:S02]  /*32f0*/  HFMA2 R11, -RZ, RZ, 0, 1.847743988037109375e-06 ;  /* 0x0000001fff0b7431 */ /* 0x000fe400000001ff */
[----:B------:R-:W-:Y:S01]  /*3300*/  IMAD.MOV.U32 R12, RZ, RZ, 0x10 ;  /* 0x00000010ff0c7424 */ /* 0x000fe200078e00ff */
[----:B------:R-:W-:-:S07]  /*3310*/  MOV R15, 0xffffffff ;  /* 0xffffffff000f7802 */ /* 0x000fce0000000f00 */
[----:B------:R-:W-:Y:S05]  /*3320*/  WARPSYNC.COLLECTIVE R15, `(.L_x_10403) ;  /* 0x000000000f087348 */ /* 0x000fea0003c00000 */
[----:B------:R0:W1:Y:S02]  /*3330*/  SHFL.BFLY P6, R14, R13, R12, R11 ;  /* 0x0c00000c0d0e7389 */ /* 0x00006400000c000b */
[----:B01----:R-:W-:Y:S05]  /*3340*/  ENDCOLLECTIVE ;  /* 0x000000000000791b */ /* 0x003fea0003800000 */
.L_x_10403:
[----:B------:R-:W-:Y:S01]  /*3350*/  HFMA2 R12, -RZ, RZ, 0, 4.76837158203125e-07 ;  /* 0x00000008ff0c7431 */ /* 0x000fe200000001ff */
[----:B------:R-:W-:-:S05]  /*3360*/  FMNMX.FTZ R0, R14, -3.40282346638528859812e+38, !PT ;  /* 0xff7fffff0e007809 */ /* 0x000fca0007810000 */
[----:B------:R-:W-:-:S07]  /*3370*/  IMAD.MOV.U32 R13, RZ, RZ, R0 ;  /* 0x000000ffff0d7224 */ /* 0x000fce00078e0000 */
[----:B------:R-:W-:Y:S05]  /*3380*/  WARPSYNC.COLLECTIVE R15, `(.L_x_10404) ;  /* 0x000000000f087348 */ /* 0x000fea0003c00000 */
[----:B------:R0:W1:Y:S02]  /*3390*/  SHFL.BFLY P6, R14, R13, R12, R11 ;  /* 0x0c00000c0d0e7389 */ /* 0x00006400000c000b */
[----:B01----:R-:W-:Y:S05]  /*33a0*/  ENDCOLLECTIVE ;  /* 0x000000000000791b */ /* 0x003fea0003800000 */
.L_x_10404:
[----:B------:R-:W-:Y:S01]  /*33b0*/  IMAD.MOV.U32 R12, RZ, RZ, 0x4 ;  /* 0x00000004ff0c7424 */ /* 0x000fe200078e00ff */
[----:B------:R-:W-:-:S04]  /*33c0*/  FMNMX.FTZ R2, R0, R14, !PT ;  /* 0x0000000e00027209 */ /* 0x000fc80007810000 */
[----:B------:R-:W-:-:S07]  /*33d0*/  MOV R13, R2 ;  /* 0x00000002000d7202 */ /* 0x000fce0000000f00 */
[----:B------:R-:W-:Y:S05]  /*33e0*/  WARPSYNC.COLLECTIVE R15, `(.L_x_10405) ;  /* 0x000000000f087348 */ /* 0x000fea0003c00000 */
[----:B------:R0:W1:Y:S02]  /*33f0*/  SHFL.BFLY P6, R14, R13, R12, R11 ;  /* 0x0c00000c0d0e7389 */ /* 0x00006400000c000b */
[----:B01----:R-:W-:Y:S05]  /*3400*/  ENDCOLLECTIVE ;  /* 0x000000000000791b */ /* 0x003fea0003800000 */
.L_x_10405:
[----:B------:R-:W-:Y:S01]  /*3410*/  HFMA2 R12, -RZ, RZ, 0, 1.1920928955078125e-07 ;  /* 0x00000002ff0c7431 */ /* 0x000fe200000001ff */
[----:B------:R-:W-:-:S04]  /*3420*/  FMNMX.FTZ R3, R2, R14, !PT ;  /* 0x0000000e02037209 */ /* 0x000fc80007810000 */
[----:B------:R-:W-:-:S07]  /*3430*/  MOV R13, R3 ;  /* 0x00000003000d7202 */ /* 0x000fce0000000f00 */
[----:B------:R-:W-:Y:S05]  /*3440*/  WARPSYNC.COLLECTIVE R15, `(.L_x_10406) ;  /* 0x000000000f087348 */ /* 0x000fea0003c00000 */
[----:B------:R0:W1:Y:S02]  /*3450*/  SHFL.BFLY P6, R14, R13, R12, R11 ;  /* 0x0c00000c0d0e7389 */ /* 0x00006400000c000b */
[----:B01----:R-:W-:Y:S05]  /*3460*/  ENDCOLLECTIVE ;  /* 0x000000000000791b */ /* 0x003fea0003800000 */
.L_x_10406:
[----:B------:R-:W-:Y:S05]  /*3470*/  BRA `(.L_x_10407) ;  /* 0xffffffd400d87947 */ /* 0x000fea000383ffff */
.L_x_10397:
[----:B-1-3--:R-:W-:Y:S02]  /*3480*/  HFMA2 R11, -RZ, RZ, 0, 1.847743988037109375e-06 ;  /* 0x0000001fff0b7431 */ /* 0x00afe400000001ff */
[----:B0-----:R-:W-:Y:S01]  /*3490*/  IMAD.MOV.U32 R13, RZ, RZ, RZ ;  /* 0x000000ffff0d7224 */ /* 0x001fe200078e00ff */
[----:B------:R-:W-:Y:S01]  /*34a0*/  MOV R12, 0x1 ;  /* 0x00000001000c7802 */ /* 0x000fe20000000f00 */
[----:B--2---:R-:W-:-:S07]  /*34b0*/  IMAD.MOV.U32 R15, RZ, RZ, -0x1 ;  /* 0xffffffffff0f7424 */ /* 0x004fce00078e00ff */
[----:B------:R-:W-:Y:S05]  /*34c0*/  WARPSYNC.COLLECTIVE R15, `(.L_x_10408) ;  /* 0x000000000f087348 */ /* 0x000fea0003c00000 */
[----:B------:R0:W1:Y:S02]  /*34d0*/  SHFL.BFLY P6, R14, R13, R12, R11 ;  /* 0x0c00000c0d0e7389 */ /* 0x00006400000c000b */
[----:B01----:R-:W-:Y:S05]  /*34e0*/  ENDCOLLECTIVE ;  /* 0x000000000000791b */ /* 0x003fea0003800000 */
.L_x_10408:
[----:B------:R-:W-:-:S07]  /*34f0*/  MOV R0, R14 ;  /* 0x0000000e00007202 */ /* 0x000fce0000000f00 */
[----:B------:R-:W-:Y:S05]  /*3500*/  WARPSYNC.COLLECTIVE R15, `(.L_x_10409) ;  /* 0x000000000f087348 */ /* 0x000fea0003c00000 */
[----:B------:R0:W1:Y:S02]  /*3510*/  SHFL.BFLY P6, R14, R13, R12, R11 ;  /* 0x0c00000c0d0e7389 */ /* 0x00006400000c000b */
[----:B01----:R-:W-:Y:S05]  /*3520*/  ENDCOLLECTIVE ;  /* 0x000000000000791b */ /* 0x003fea0003800000 */
.L_x_10409:
[----:B------:R-:W-:Y:S01]  /*3530*/  FADD.FTZ R0, RZ, R0 ;  /* 0x00000000ff007221 */ /* 0x000fe20000010000 */
[----:B------:R-:W-:-:S07]  /*3540*/  MOV R2, R14 ;  /* 0x0000000e00027202 */ /* 0x000fce0000000f00 */
[----:B------:R-:W-:Y:S05]  /*3550*/  WARPSYNC.COLLECTIVE R15, `(.L_x_10410) ;  /* 0x000000000f087348 */ /* 0x000fea0003c00000 */
[----:B------:R0:W1:Y:S02]  /*3560*/  SHFL.BFLY P6, R14, R13, R12, R11 ;  /* 0x0c00000c0d0e7389 */ /* 0x00006400000c000b */
[----:B01----:R-:W-:Y:S05]  /*3570*/  ENDCOLLECTIVE ;  /* 0x000000000000791b */ /* 0x003fea0003800000 */
.L_x_10410:
[----:B------:R-:W-:Y:S01]  /*3580*/  FADD.FTZ R3, RZ, R2 ;  /* 0x00000002ff037221 */ /* 0x000fe20000010000 */
[----:B------:R-:W-:-:S07]  /*3590*/  IMAD.MOV.U32 R4, RZ, RZ, R14 ;  /* 0x000000ffff047224 */ /* 0x000fce00078e000e */
[----:B------:R-:W-:Y:S05]  /*35a0*/  WARPSYNC.COLLECTIVE R15, `(.L_x_10411) ;  /* 0x000000000f087348 */ /* 0x000fea0003c00000 */
[----:B------:R0:W1:Y:S02]  /*35b0*/  SHFL.BFLY P6, R14, R13, R12, R11 ;  /* 0x0c00000c0d0e7389 */ /* 0x00006400000c000b */
[----:B01----:R-:W-:Y:S05]  /*35c0*/  ENDCOLLECTIVE ;  /* 0x000000000000791b */ /* 0x003fea0003800000 */
.L_x_10411:
[----:B------:R-:W-:Y:S01]  /*35d0*/  FADD.FTZ R2, RZ, R4 ;  /* 0x00000004ff027221 */ /* 0x000fe20000010000 */
[----:B------:R-:W-:-:S07]  /*35e0*/  MOV R5, R14 ;  /* 0x0000000e00057202 */ /* 0x000fce0000000f00 */
[----:B------:R-:W-:Y:S05]  /*35f0*/  WARPSYNC.COLLECTIVE R15, `(.L_x_10412) ;  /* 0x000000000f087348 */ /* 0x000fea0003c00000 */
[----:B------:R0:W1:Y:S02]  /*3600*/  SHFL.BFLY P6, R14, R13, R12, R11 ;  /* 0x0c00000c0d0e7389 */ /* 0x00006400000c000b */
[----:B01----:R-:W-:Y:S05]  /*3610*/  ENDCOLLECTIVE ;  /* 0x000000000000791b */ /* 0x003fea0003800000 */
.L_x_10412:
[----:B------:R-:W-:Y:S01]  /*3620*/  FADD.FTZ R5, RZ, R5 ;  /* 0x00000005ff057221 */ /* 0x000fe20000010000 */
[----:B------:R-:W-:-:S07]  /*3630*/  MOV R6, R14 ;  /* 0x0000000e00067202 */ /* 0x000fce0000000f00 */
[----:B------:R-:W-:Y:S05]  /*3640*/  WARPSYNC.COLLECTIVE R15, `(.L_x_10413) ;  /* 0x000000000f087348 */ /* 0x000fea0003c00000 */
[----:B------:R0:W1:Y:S02]  /*3650*/  SHFL.BFLY P6, R14, R13, R12, R11 ;  /* 0x0c00000c0d0e7389 */ /* 0x00006400000c000b */
[----:B01----:R-:W-:Y:S05]  /*3660*/  ENDCOLLECTIVE ;  /* 0x000000000000791b */ /* 0x003fea0003800000 */
.L_x_10413:
[----:B------:R-:W-:Y:S01]  /*3670*/  FADD.FTZ R6, RZ, R6 ;  /* 0x00000006ff067221 */ /* 0x000fe20000010000 */
[----:B------:R-:W-:Y:S06]  /*3680*/  BRA `(.L_x_10414) ;  /* 0xfffffff400707947 */ /* 0x000fec000383ffff */
.L_x_10415:
        /* <DEDUP_REMOVED lines=15> */
.L_x_27439:


//--------------------- .text._ZN4vllm25paged_attention_v2_kernelI13__nv_bfloat16hLi80ELi16ELi128ELNS_18Fp8KVCacheDataTypeE1ELb1ELi512EEEvPfS3_PT_PKS4_PKT0_SA_ifPKiSC_iPKfiiiSE_SE_iiiii --------------------------
	.section	.text._ZN4vllm25paged_attention_v2_kernelI13__nv_bfloat16hLi80ELi16ELi128ELNS_18Fp8KVCacheDataTypeE1ELb1ELi512EEEvPfS3_PT_PKS4_PKT0_SA_ifPKiSC_iPKfiiiSE_SE_iiiii,"ax",@progbits
	.align	128
        .global         _ZN4vllm25paged_attention_v2_kernelI13__nv_bfloat16hLi80ELi16ELi128ELNS_18Fp8KVCacheDataTypeE1ELb1ELi512EEEvPfS3_PT_PKS4_PKT0_SA_ifPKiSC_iPKfiiiSE_SE_iiiii
        .type           _ZN4vllm25paged_attention_v2_kernelI13__nv_bfloat16hLi80ELi16ELi128ELNS_18Fp8KVCacheDataTypeE1ELb1ELi512EEEvPfS3_PT_PKS4_PKT0_SA_ifPKiSC_iPKfiiiSE_SE_iiiii,@function
        .size           _ZN4vllm25paged_attention_v2_kernelI13__nv_bfloat16hLi80ELi16ELi128ELNS_18Fp8KVCacheDataTypeE1ELb1ELi512EEEvPfS3_PT_PKS4_PKT0_SA_ifPKiSC_iPKfiiiSE_SE_iiiii,(.L_x_27440 - _ZN4vllm25paged_attention_v2_kernelI13__nv_bfloat16hLi80ELi16ELi128ELNS_18Fp8KVCacheDataTypeE1ELb1ELi512EEEvPfS3_PT_PKS4_PKT0_SA_ifPKiSC_iPKfiiiSE_SE_iiiii)
        .other          _ZN4vllm25paged_attention_v2_kernelI13__nv_bfloat16hLi80ELi16ELi128ELNS_18Fp8KVCacheDataTypeE1ELb1ELi512EEEvPfS3_PT_PKS4_PKT0_SA_ifPKiSC_iPKfiiiSE_SE_iiiii,@"STO_CUDA_ENTRY STV_DEFAULT"
_ZN4vllm25paged_attention_v2_kernelI13__nv_bfloat16hLi80ELi16ELi128ELNS_18Fp8KVCacheDataTypeE1ELb1ELi512EEEvPfS3_PT_PKS4_PKT0_SA_ifPKiSC_iPKfiiiSE_SE_iiiii:
.text._ZN4vllm25paged_attention_v2_kernelI13__nv_bfloat16hLi80ELi16ELi128ELNS_18Fp8KVCacheDataTypeE1ELb1ELi512EEEvPfS3_PT_PKS4_PKT0_SA_ifPKiSC_iPKfiiiSE_SE_iiiii:
        /* <DEDUP_REMOVED lines=110> */
.L_x_10416:
        /* <DEDUP_REMOVED lines=23> */
.L_x_10422:
        /* <DEDUP_REMOVED lines=41> */
.L_x_10421:
[----:B------:R-:W-:Y:S05]  /*0ae0*/  BSYNC.RECONVERGENT B0 ;  /* 0x0000000000007941 */ /* 0x000fea0003800200 */
.L_x_10420:
[----:B------:R-:W-:-:S05]  /*0af0*/  VIADD R14, R14, 0x4 ;  /* 0x000000040e0e7836 */ /* 0x000fca0000000000 */
[----:B------:R-:W-:-:S13]  /*0b00*/  ISETP.GE.U32.AND P0, PT, R14, R5, PT ;  /* 0x000000050e00720c */ /* 0x000fda0003f06070 */
[----:B------:R-:W-:Y:S05]  /*0b10*/  @!P0 BRA `(.L_x_10422) ;  /* 0xfffffffc004c8947 */ /* 0x000fea000383ffff */
.L_x_10418:
[----:B------:R-:W-:Y:S05]  /*0b20*/  BSYNC.RECONVERGENT B6 ;  /* 0x0000000000067941 */ /* 0x000fea0003800200 */
.L_x_10417:
        /* <DEDUP_REMOVED lines=11> */
.L_x_10460:
        /* <DEDUP_REMOVED lines=42> */
.L_x_10428:
        /* <DEDUP_REMOVED lines=11> */
.L_x_10427:
[----:B------:R-:W-:Y:S05]  /*0f30*/  BSYNC.RECONVERGENT B1 ;  /* 0x0000000000017941 */ /* 0x000fea0003800200 */
.L_x_10426:
        /* <DEDUP_REMOVED lines=12> */
.L_x_10431:
        /* <DEDUP_REMOVED lines=100> */
.L_x_10430:
[----:B------:R-:W-:Y:S05]  /*1640*/  BSYNC.RECONVERGENT B1 ;  /* 0x0000000000017941 */ /* 0x000fea0003800200 */
.L_x_10429:
        /* <DEDUP_REMOVED lines=55> */
.L_x_10433:
[----:B------:R-:W-:Y:S05]  /*19c0*/  BSYNC.RECONVERGENT B1 ;  /* 0x0000000000017941 */ /* 0x000fea0003800200 */
.L_x_10432:
        /* <DEDUP_REMOVED lines=26> */
.L_x_10425:
[----:B------:R-:W-:Y:S05]  /*1b70*/  BSYNC.RECONVERGENT B0 ;  /* 0x0000000000007941 */ /* 0x000fea0003800200 */
.L_x_10424:
        /* <DEDUP_REMOVED lines=40> */
.L_x_10438:
[----:B------:R-:W1:Y:S01]  /*1e00*/  LDS R21, [R4] ;  /* 0x0000000004157984 */ /* 0x000e620000000800 */
[----:B------:R-:W-:-:S05]  /*1e10*/  VIADD R9, R9, 0x1 ;  /* 0x0000000109097836 */ /* 0x000fca0000000000 */
[----:B------:R-:W-:Y:S01]  /*1e20*/  ISETP.NE.AND P0, PT, R9, RZ, PT ;  /* 0x000000ff0900720c */ /* 0x000fe20003f05270 */
[----:B-1----:R-:W-:-:S05]  /*1e30*/  FMUL.FTZ R21, R21, R2 ;  /* 0x0000000215157220 */ /* 0x002fca0000410000 */
[----:B------:R1:W-:Y:S02]  /*1e40*/  STS [R4], R21 ;  /* 0x0000001504007388 */ /* 0x0003e40000000800 */
[----:B-1----:R-:W-:-:S05]  /*1e50*/  IADD3 R4, PT, PT, R4, 0x200, RZ ;  /* 0x0000020004047810 */ /* 0x002fca0007ffe0ff */
[----:B------:R-:W-:Y:S05]  /*1e60*/  @P0 BRA `(.L_x_10438) ;  /* 0xfffffffc00e40947 */ /* 0x000fea000383ffff */
.L_x_10437:
[----:B------:R-:W-:Y:S05]  /*1e70*/  BSYNC.RECONVERGENT B1 ;  /* 0x0000000000017941 */ /* 0x000fea0003800200 */
.L_x_10436:
        /* <DEDUP_REMOVED lines=12> */
.L_x_10441:
        /* <DEDUP_REMOVED lines=52> */
.L_x_10440:
[----:B------:R-:W-:Y:S05]  /*2280*/  BSYNC.RECONVERGENT B1 ;  /* 0x0000000000017941 */ /* 0x000fea0003800200 */
.L_x_10439:
        /* <DEDUP_REMOVED lines=31> */
.L_x_10443:
[----:B------:R-:W-:Y:S05]  /*2480*/  BSYNC.RECONVERGENT B1 ;  /* 0x0000000000017941 */ /* 0x000fea0003800200 */
.L_x_10442:
        /* <DEDUP_REMOVED lines=14> */
.L_x_10435:
[----:B------:R-:W-:Y:S05]  /*2570*/  BSYNC.RECONVERGENT B0 ;  /* 0x0000000000007941 */ /* 0x000fea0003800200 */
.L_x_10434:
        /* <DEDUP_REMOVED lines=18> */
.L_x_10445:
[----:B------:R-:W-:Y:S05]  /*26a0*/  BSYNC.RECONVERGENT B0 ;  /* 0x0000000000007941 */ /* 0x000fea0003800200 */
.L_x_10444:
        /* <DEDUP_REMOVED lines=26> */
.L_x_10449:
        /* <DEDUP_REMOVED lines=34> */
.L_x_10448:
        /* <DEDUP_REMOVED lines=16> */
.L_x_10447:
[----:B------:R-:W-:Y:S05]  /*2b70*/  BSYNC.RECONVERGENT B6 ;  /* 0x0000000000067941 */ /* 0x000fea0003800200 */
.L_x_10446:
        /* <DEDUP_REMOVED lines=11> */
.L_x_10466:
        /* <DEDUP_REMOVED lines=37> */
.L_x_10452:
[----:B------:R-:W-:Y:S05]  /*2e80*/  BSYNC.RECONVERGENT B0 ;  /* 0x0000000000007941 */ /* 0x000fea0003800200 */
.L_x_10451:
        /* <DEDUP_REMOVED lines=19> */
.L_x_10454:
[----:B------:R-:W-:Y:S05]  /*2fc0*/  BSYNC.RECONVERGENT B0 ;  /* 0x0000000000007941 */ /* 0x000fea0003800200 */
.L_x_10453:
        /* <DEDUP_REMOVED lines=23> */
.L_x_10419:
        /* <DEDUP_REMOVED lines=16> */
.L_x_10455:
[----:B------:R-:W-:Y:S05]  /*3240*/  EXIT ;  /* 0x000000000000794d */ /* 0x000fea0003800000 */
.L_x_10423:
[----:B------:R-:W-:Y:S01]  /*3250*/  HFMA2 R12, -RZ, RZ, 0, 9.5367431640625e-07 ;  /* 0x00000010ff0c7431 */ /* 0x000fe200000001ff */
[----:B------:R-:W-:Y:S01]  /*3260*/  MOV R11, 0x1f ;  /* 0x0000001f000b7802 */ /* 0x000fe20000000f00 */
[----:B------:R-:W-:-:S07]  /*3270*/  IMAD.MOV.U32 R15, RZ, RZ, -0x1 ;  /* 0xffffffffff0f7424 */ /* 0x000fce00078e00ff */
[----:B------:R-:W-:Y:S05]  /*3280*/  WARPSYNC.COLLECTIVE R15, `(.L_x_10456) ;  /* 0x000000000f087348 */ /* 0x000fea0003c00000 */
[----:B------:R0:W1:Y:S02]  /*3290*/  SHFL.BFLY P6, R14, R13, R12, R11 ;  /* 0x0c00000c0d0e7389 */ /* 0x00006400000c000b */
[----:B01----:R-:W-:Y:S05]  /*32a0*/  ENDCOLLECTIVE ;  /* 0x000000000000791b */ /* 0x003fea0003800000 */
.L_x_10456:
[----:B------:R-:W-:Y:S01]  /*32b0*/  HFMA2 R12, -RZ, RZ, 0, 4.76837158203125e-07 ;  /* 0x00000008ff0c7431 */ /* 0x000fe200000001ff */
[----:B------:R-:W-:-:S04]  /*32c0*/  FMNMX.FTZ R0, R14, -3.40282346638528859812e+38, !PT ;  /* 0xff7fffff0e007809 */ /* 0x000fc80007810000 */
[----:B------:R-:W-:-:S07]  /*32d0*/  MOV R13, R0 ;  /* 0x00000000000d7202 */ /* 0x000fce0000000f00 */
[----:B------:R-:W-:Y:S05]  /*32e0*/  WARPSYNC.COLLECTIVE R15, `(.L_x_10457) ;  /* 0x000000000f087348 */ /* 0x000fea0003c00000 */
[----:B------:R0:W1:Y:S02]  /*32f0*/  SHFL.BFLY P6, R14, R13, R12, R11 ;  /* 0x0c00000c0d0e7389 */ /* 0x00006400000c000b */
[----:B01----:R-:W-:Y:S05]  /*3300*/  ENDCOLLECTIVE ;  /* 0x000000000000791b */ /* 0x003fea0003800000 */
.L_x_10457:
[----:B------:R-:W-:Y:S02]  /*3310*/  MOV R12, 0x4 ;  /* 0x00000004000c7802 */ /* 0x000fe40000000f00 */
[----:B------:R-:W-:-:S05]  /*3320*/  FMNMX.FTZ R2, R0, R14, !PT ;  /* 0x0000000e00027209 */ /* 0x000fca0007810000 */
[----:B------:R-:W-:-:S07]  /*3330*/  IMAD.MOV.U32 R13, RZ, RZ, R2 ;  /* 0x000000ffff0d7224 */ /* 0x000fce00078e0002 */
[----:B------:R-:W-:Y:S05]  /*3340*/  WARPSYNC.COLLECTIVE R15, `(.L_x_10458) ;  /* 0x000000000f087348 */ /* 0x000fea0003c00000 */
[----:B------:R0:W1:Y:S02]  /*3350*/  SHFL.BFLY P6, R14, R13, R12, R11 ;  /* 0x0c00000c0d0e7389 */ /* 0x00006400000c000b */
[----:B01----:R-:W-:Y:S05]  /*3360*/  ENDCOLLECTIVE ;  /* 0x000000000000791b */ /* 0x003fea0003800000 */
.L_x_10458:
[----:B------:R-:W-:Y:S01]  /*3370*/  IMAD.MOV.U32 R12, RZ, RZ, 0x2 ;  /* 0x00000002ff0c7424 */ /* 0x000fe200078e00ff */
[----:B------:R-:W-:-:S04]  /*3380*/  FMNMX.FTZ R3, R2, R14, !PT ;  /* 0x0000000e02037209 */ /* 0x000fc80007810000 */
[----:B------:R-:W-:-:S07]  /*3390*/  MOV R13, R3 ;  /* 0x00000003000d7202 */ /* 0x000fce0000000f00 */
[----:B------:R-:W-:Y:S05]  /*33a0*/  WARPSYNC.COLLECTIVE R15, `(.L_x_10459) ;  /* 0x000000000f087348 */ /* 0x000fea0003c00000 */
[----:B------:R0:W1:Y:S02]  /*33b0*/  SHFL.BFLY P6, R14, R13, R12, R11 ;  /* 0x0c00000c0d0e7389 */ /* 0x00006400000c000b */
[----:B01----:R-:W-:Y:S05]  /*33c0*/  ENDCOLLECTIVE ;  /* 0x000000000000791b */ /* 0x003fea0003800000 */
.L_x_10459:
[----:B------:R-:W-:Y:S05]  /*33d0*/  BRA `(.L_x_10460) ;  /* 0xffffffd800007947 */ /* 0x000fea000383ffff */
.L_x_10450:
[----:B0--3--:R-:W-:Y:S01]  /*33e0*/  HFMA2 R13, -RZ, RZ, 0, 0 ;  /* 0x00000000ff0d7431 */ /* 0x009fe200000001ff */
[----:B------:R-:W-:Y:S01]  /*33f0*/  MOV R12, 0x1 ;  /* 0x00000001000c7802 */ /* 0x000fe20000000f00 */
[----:B-1----:R-:W-:Y:S01]  /*3400*/  IMAD.MOV.U32 R11, RZ, RZ, 0x1f ;  /* 0x0000001fff0b7424 */ /* 0x002fe200078e00ff */
[----:B--2---:R-:W-:-:S07]  /*3410*/  MOV R15, 0xffffffff ;  /* 0xffffffff000f7802 */ /* 0x004fce0000000f00 */
[----:B------:R-:W-:Y:S05]  /*3420*/  WARPSYNC.COLLECTIVE R15, `(.L_x_10461) ;  /* 0x000000000f087348 */ /* 0x000fea0003c00000 */
[----:B------:R0:W1:Y:S02]  /*3430*/  SHFL.BFLY P6, R14, R13, R12, R11 ;  /* 0x0c00000c0d0e7389 */ /* 0x00006400000c000b */
[----:B01----:R-:W-:Y:S05]  /*3440*/  ENDCOLLECTIVE ;  /* 0x000000000000791b */ /* 0x003fea0003800000 */
.L_x_10461:
[----:B------:R-:W-:-:S07]  /*3450*/  MOV R0, R14 ;  /* 0x0000000e00007202 */ /* 0x000fce0000000f00 */
[----:B------:R-:W-:Y:S05]  /*3460*/  WARPSYNC.COLLECTIVE R15, `(.L_x_10462) ;  /* 0x000000000f087348 */ /* 0x000fea0003c00000 */
[----:B------:R0:W1:Y:S02]  /*3470*/  SHFL.BFLY P6, R14, R13, R12, R11 ;  /* 0x0c00000c0d0e7389 */ /* 0x00006400000c000b */
[----:B01----:R-:W-:Y:S05]  /*3480*/  ENDCOLLECTIVE ;  /* 0x000000000000791b */ /* 0x003fea0003800000 */
.L_x_10462:
[----:B------:R-:W-:Y:S01]  /*3490*/  FADD.FTZ R0, RZ, R0 ;  /* 0x00000000ff007221 */ /* 0x000fe20000010000 */
[----:B------:R-:W-:-:S07]  /*34a0*/  IMAD.MOV.U32 R2, RZ, RZ, R14 ;  /* 0x000000ffff027224 */ /* 0x000fce00078e000e */
[----:B------:R-:W-:Y:S05]  /*34b0*/  WARPSYNC.COLLECTIVE R15, `(.L_x_10463) ;  /* 0x000000000f087348 */ /* 0x000fea0003c00000 */
[----:B------:R0:W1:Y:S02]  /*34c0*/  SHFL.BFLY P6, R14, R13, R12, R11 ;  /* 0x0c00000c0d0e7389 */ /* 0x00006400000c000b */
[----:B01----:R-:W-:Y:S05]  /*34d0*/  ENDCOLLECTIVE ;  /* 0x000000000000791b */ /* 0x003fea0003800000 */
.L_x_10463:
[----:B------:R-:W-:Y:S01]  /*34e0*/  FADD.FTZ R3, RZ, R2 ;  /* 0x00000002ff037221 */ /* 0x000fe20000010000 */
[----:B------:R-:W-:-:S07]  /*34f0*/  MOV R4, R14 ;  /* 0x0000000e00047202 */ /* 0x000fce0000000f00 */
[----:B------:R-:W-:Y:S05]  /*3500*/  WARPSYNC.COLLECTIVE R15, `(.L_x_10464) ;  /* 0x000000000f087348 */ /* 0x000fea0003c00000 */
[----:B------:R0:W1:Y:S02]  /*3510*/  SHFL.BFLY P6, R14, R13, R12, R11 ;  /* 0x0c00000c0d0e7389 */ /* 0x00006400000c000b */
[----:B01----:R-:W-:Y:S05]  /*3520*/  ENDCOLLECTIVE ;  /* 0x000000000000791b */ /* 0x003fea0003800000 */
.L_x_10464:
[----:B------:R-:W-:Y:S01]  /*3530*/  FADD.FTZ R2, RZ, R4 ;  /* 0x00000004ff027221 */ /* 0x000fe20000010000 */
[----:B------:R-:W-:-:S07]  /*3540*/  MOV R5, R14 ;  /* 0x0000000e00057202 */ /* 0x000fce0000000f00 */
[----:B------:R-:W-:Y:S05]  /*3550*/  WARPSYNC.COLLECTIVE R15, `(.L_x_10465) ;  /* 0x000000000f087348 */ /* 0x000fea0003c00000 */
[----:B------:R0:W1:Y:S02]  /*3560*/  SHFL.BFLY P6, R14, R13, R12, R11 ;  /* 0x0c00000c0d0e7389 */ /* 0x00006400000c000b */
[----:B01----:R-:W-:Y:S05]  /*3570*/  ENDCOLLECTIVE ;  /* 0x000000000000791b */ /* 0x003fea0003800000 */
.L_x_10465:
[----:B------:R-:W-:Y:S01]  /*3580*/  FADD.FTZ R5, RZ, R5 ;  /* 0x00000005ff057221 */ /* 0x000fe20000010000 */
[----:B------:R-:W-:Y:S06]  /*3590*/  BRA `(.L_x_10466) ;  /* 0xfffffff400a47947 */ /* 0x000fec000383ffff */
.L_x_10467:
        /* <DEDUP_REMOVED lines=14> */
.L_x_27440:


//--------------------- .text._ZN4vllm25paged_attention_v2_kernelI13__nv_bfloat16hLi64ELi16ELi128ELNS_18Fp8KVCacheDataTypeE1ELb1ELi512EEEvPfS3_PT_PKS4_PKT0_SA_ifPKiSC_iPKfiiiSE_SE_iiiii --------------------------
	.section	.text._ZN4vllm25paged_attention_v2_kernelI13__nv_bfloat16hLi64ELi16ELi128ELNS_18Fp8KVCacheDataTypeE1ELb1ELi512EEEvPfS3_PT_PKS4_PKT0_SA_ifPKiSC_iPKfiiiSE_SE_iiiii,"ax",@progbits
	.align	128
        .global         _ZN4vllm25paged_attention_v2_kernelI13__nv_bfloat16hLi64ELi16ELi128ELNS_18Fp8KVCacheDataTypeE1ELb1ELi512EEEvPfS3_PT_PKS4_PKT0_SA_ifPKiSC_iPKfiiiSE_SE_iiiii
        .type           _ZN4vllm25paged_attention_v2_kernelI13__nv_bfloat16hLi64ELi16ELi128ELNS_18Fp8KVCacheDataTypeE1ELb1ELi512EEEvPfS3_PT_PKS4_PKT0_SA_ifPKiSC_iPKfiiiSE_SE_iiiii,@function
        .size           _ZN4vllm25paged_attention_v2_kernelI13__nv_bfloat16hLi64ELi16ELi128ELNS_18Fp8KVCacheDataTypeE1ELb1ELi512EEEvPfS3_PT_PKS4_PKT0_SA_ifPKiSC_iPKfiiiSE_SE_iiiii,(.L_x_27441 - _ZN4vllm25paged_attention_v2_kernelI13__nv_bfloat16hLi64ELi16ELi128ELNS_18Fp8KVCacheDataTypeE1ELb1ELi512EEEvPfS3_PT_PKS4_PKT0_SA_ifPKiSC_iPKfiiiSE_SE_iiiii)
        .other          _ZN4vllm25paged_attention_v2_kernelI13__nv_bfloat16hLi64ELi16ELi128ELNS_18Fp8KVCacheDataTypeE1ELb1ELi512EEEvPfS3_PT_PKS4_PKT0_SA_ifPKiSC_iPKfiiiSE_SE_iiiii,@"STO_CUDA_ENTRY STV_DEFAULT"
_ZN4vllm25paged_attention_v2_kernelI13__nv_bfloat16hLi64ELi16ELi128ELNS_18Fp8KVCacheDataTypeE1ELb1ELi512EEEvPfS3_PT_PKS4_PKT0_SA_ifPKiSC_iPKfiiiSE_SE_iiiii:
.text._ZN4vllm25paged_attention_v2_kernelI13__nv_bfloat16hLi64ELi16ELi128ELNS_18Fp8KVCacheDataTypeE1ELb1ELi512EEEvPfS3_PT_PKS4_PKT0_SA_ifPKiSC_iPKfiiiSE_SE_iiiii:
        /* <DEDUP_REMOVED lines=110> */
.L_x_10468:
        /* <DEDUP_REMOVED lines=23> */
.L_x_10474:
        /* <DEDUP_REMOVED lines=41> */
.L_x_10473:
[----:B------:R-:W-:Y:S05]  /*0ae0*/  BSYNC.RECONVERGENT B0 ;  /* 0x0000000000007941 */ /* 0x000fea0003800200 */
.L_x_10472:
[----:B------:R-:W-:-:S05]  /*0af0*/  VIADD R14, R14, 0x4 ;  /* 0x000000040e0e7836 */ /* 0x000fca0000000000 */
[----:B------:R-:W-:-:S13]  /*0b00*/  ISETP.GE.U32.AND P0, PT, R14, R5, PT ;  /* 0x000000050e00720c */ /* 0x000fda0003f06070 */
[----:B------:R-:W-:Y:S05]  /*0b10*/  @!P0 BRA `(.L_x_10474) ;  /* 0xfffffffc004c8947 */ /* 0x000fea000383ffff */
.L_x_10470:
[----:B------:R-:W-:Y:S05]  /*0b20*/  BSYNC.RECONVERGENT B6 ;  /* 0x0000000000067941 */ /* 0x000fea0003800200 */
.L_x_10469:
        /* <DEDUP_REMOVED lines=11> */
.L_x_10510:
        /* <DEDUP_REMOVED lines=42> */
.L_x_10480:
        /* <DEDUP_REMOVED lines=11> */
.L_x_10479:
[----:B------:R-:W-:Y:S05]  /*0f30*/  BSYNC.RECONVERGENT B1 ;  /* 0x0000000000017941 */ /* 0x000fea0003800200 */
.L_x_10478:
        /* <DEDUP_REMOVED lines=12> */
.L_x_10483:
        /* <DEDUP_REMOVED lines=100> */
.L_x_10482:
[----:B------:R-:W-:Y:S05]  /*1640*/  BSYNC.RECONVERGENT B1 ;  /* 0x0000000000017941 */ /* 0x000fea0003800200 */
.L_x_10481:
        /* <DEDUP_REMOVED lines=55> */
.L_x_10485:
[----:B------:R-:W-:Y:S05]  /*19c0*/  BSYNC.RECONVERGENT B1 ;  /* 0x0000000000017941 */ /* 0x000fea0003800200 */
.L_x_10484:
        /* <DEDUP_REMOVED lines=26> */
.L_x_10477:
[----:B------:R-:W-:Y:S05]  /*1b70*/  BSYNC.RECONVERGENT B0 ;  /* 0x0000000000007941 */ /* 0x000fea0003800200 */
.L_x_10476:
        /* <DEDUP_REMOVED lines=40> */
.L_x_10490:
[----:B------:R-:W1:Y:S01]  /*1e00*/  LDS R21, [R4] ;  /* 0x0000000004157984 */ /* 0x000e620000000800 */
[----:B------:R-:W-:-:S05]  /*1e10*/  VIADD R9, R9, 0x1 ;  /* 0x0000000109097836 */ /* 0x000fca0000000000 */
[----:B------:R-:W-:Y:S01]  /*1e20*/  ISETP.NE.AND P0, PT, R9, RZ, PT ;  /* 0x000000ff0900720c */ /* 0x000fe20003f05270 */
[----:B-1----:R-:W-:-:S05]  /*1e30*/  FMUL.FTZ R21, R21, R2 ;  /* 0x0000000215157220 */ /* 0x002fca0000410000 */
[----:B------:R1:W-:Y:S02]  /*1e40*/  STS [R4], R21 ;  /* 0x0000001504007388 */ /* 0x0003e40000000800 */
[----:B-1----:R-:W-:-:S05]  /*1e50*/  IADD3 R4, PT, PT, R4, 0x200, RZ ;  /* 0x0000020004047810 */ /* 0x002fca0007ffe0ff */
[----:B------:R-:W-:Y:S05]  /*1e60*/  @P0 BRA `(.L_x_10490) ;  /* 0xfffffffc00e40947 */ /* 0x000fea000383ffff */
.L_x_10489:
[----:B------:R-:W-:Y:S05]  /*1e70*/  BSYNC.RECONVERGENT B1 ;  /* 0x0000000000017941 */ /* 0x000fea0003800200 */
.L_x_10488:
        /* <DEDUP_REMOVED lines=12> */
.L_x_10493:
        /* <DEDUP_REMOVED lines=52> */
.L_x_10492:
[----:B------:R-:W-:Y:S05]  /*2280*/  BSYNC.RECONVERGENT B1 ;  /* 0x0000000000017941 */ /* 0x000fea0003800200 */
.L_x_10491:
        /* <DEDUP_REMOVED lines=31> */
.L_x_10495:
[----:B------:R-:W-:Y:S05]  /*2480*/  BSYNC.RECONVERGENT B1 ;  /* 0x0000000000017941 */ /* 0x000fea0003800200 */
.L_x_10494:
        /* <DEDUP_REMOVED lines=14> */
.L_x_10487:
[----:B------:R-:W-:Y:S05]  /*2570*/  BSYNC.RECONVERGENT B0 ;  /* 0x0000000000007941 */ /* 0x000fea0003800200 */
.L_x_10486:
        /* <DEDUP_REMOVED lines=18> */
.L_x_10497:
[----:B------:R-:W-:Y:S05]  /*26a0*/  BSYNC.RECONVERGENT B0 ;  /* 0x0000000000007941 */ /* 0x000fea0003800200 */
.L_x_10496:
        /* <DEDUP_REMOVED lines=26> */
.L_x_10501:
        /* <DEDUP_REMOVED lines=34> */
.L_x_10500:
        /* <DEDUP_REMOVED lines=16> */
.L_x_10499:
[----:B------:R-:W-:Y:S05]  /*2b70*/  BSYNC.RECONVERGENT B6 ;  /* 0x0000000000067941 */ /* 0x000fea0003800200 */
.L_x_10498:
        /* <DEDUP_REMOVED lines=10> */
.L_x_10515:
        /* <DEDUP_REMOVED lines=20> */
.L_x_10504:
[----:B------:R-:W-:Y:S05]  /*2d60*/  BSYNC.RECONVERGENT B0 ;  /* 0x0000000000007941 */ /* 0x000fea0003800200 */
.L_x_10503:
        /* <DEDUP_REMOVED lines=55> */
.L_x_10471:
        /* <DEDUP_REMOVED lines=16> */
.L_x_10505:
[----:B------:R-:W-:Y:S05]  /*31e0*/  EXIT ;  /* 0x000000000000794d */ /* 0x000fea0003800000 */
.L_x_10475:
[----:B------:R-:W-:Y:S02]  /*31f0*/  HFMA2 R12, -RZ, RZ, 0, 9.5367431640625e-07 ;  /* 0x00000010ff0c7431 */ /* 0x000fe400000001ff */
[----:B------:R-:W-:Y:S01]  /*3200*/  IMAD.MOV.U32 R11, RZ, RZ, 0x1f ;  /* 0x0000001fff0b7424 */ /* 0x000fe200078e00ff */
[----:B------:R-:W-:-:S07]  /*3210*/  MOV R15, 0xffffffff ;  /* 0xffffffff000f7802 */ /* 0x000fce0000000f00 */
[----:B------:R-:W-:Y:S05]  /*3220*/  WARPSYNC.COLLECTIVE R15, `(.L_x_10506) ;  /* 0x000000000f087348 */ /* 0x000fea0003c00000 */
[----:B------:R0:W1:Y:S02]  /*3230*/  SHFL.BFLY P6, R14, R13, R12, R11 ;  /* 0x0c00000c0d0e7389 */ /* 0x00006400000c000b */
[----:B01----:R-:W-:Y:S05]  /*3240*/  ENDCOLLECTIVE ;  /* 0x000000000000791b */ /* 0x003fea0003800000 */
.L_x_10506:
[----:B------:R-:W-:Y:S01]  /*3250*/  IMAD.MOV.U32 R12, RZ, RZ, 0x8 ;  /* 0x00000008ff0c7424 */ /* 0x000fe200078e00ff */
[----:B------:R-:W-:-:S04]  /*3260*/  FMNMX.FTZ R0, R14, -3.40282346638528859812e+38, !PT ;  /* 0xff7fffff0e007809 */ /* 0x000fc80007810000 */
[----:B------:R-:W-:-:S07]  /*3270*/  MOV R13, R0 ;  /* 0x00000000000d7202 */ /* 0x000fce0000000f00 */
[----:B------:R-:W-:Y:S05]  /*3280*/  WARPSYNC.COLLECTIVE R15, `(.L_x_10507) ;  /* 0x000000000f087348 */ /* 0x000fea0003c00000 */
[----:B------:R0:W1:Y:S02]  /*3290*/  SHFL.BFLY P6, R14, R13, R12, R11 ;  /* 0x0c00000c0d0e7389 */ /* 0x00006400000c000b */
[----:B01----:R-:W-:Y:S05]  /*32a0*/  ENDCOLLECTIVE ;  /* 0x000000000000791b */ /* 0x003fea0003800000 */
.L_x_10507:
[----:B------:R-:W-:Y:S01]  /*32b0*/  HFMA2 R12, -RZ, RZ, 0, 2.384185791015625e-07 ;  /* 0x00000004ff0c7431 */ /* 0x000fe200000001ff */
[----:B------:R-:W-:-:S04]  /*32c0*/  FMNMX.FTZ R2, R0, R14, !PT ;  /* 0x0000000e00027209 */ /* 0x000fc80007810000 */
[----:B------:R-:W-:-:S07]  /*32d0*/  MOV R13, R2 ;  /* 0x00000002000d7202 */ /* 0x000fce0000000f00 */
[----:B------:R-:W-:Y:S05]  /*32e0*/  WARPSYNC.COLLECTIVE R15, `(.L_x_10508) ;  /* 0x000000000f087348 */ /* 0x000fea0003c00000 */
[----:B------:R0:W1:Y:S02]  /*32f0*/  SHFL.BFLY P6, R14, R13, R12, R11 ;  /* 0x0c00000c0d0e7389 */ /* 0x00006400000c000b */
[----:B01----:R-:W-:Y:S05]  /*3300*/  ENDCOLLECTIVE ;  /* 0x000000000000791b */ /* 0x003fea0003800000 */
.L_x_10508:
[----:B------:R-:W-:Y:S02]  /*3310*/  MOV R12, 0x2 ;  /* 0x00000002000c7802 */ /* 0x000fe40000000f00 */
[----:B------:R-:W-:-:S05]  /*3320*/  FMNMX.FTZ R3, R2, R14, !PT ;  /* 0x0000000e02037209 */ /* 0x000fca0007810000 */
[----:B------:R-:W-:-:S07]  /*3330*/  IMAD.MOV.U32 R13, RZ, RZ, R3 ;  /* 0x000000ffff0d7224 */ /* 0x000fce00078e0003 */
[----:B------:R-:W-:Y:S05]  /*3340*/  WARPSYNC.COLLECTIVE R15, `(.L_x_10509) ;  /* 0x000000000f087348 */ /* 0x000fea0003c00000 */
[----:B------:R0:W1:Y:S02]  /*3350*/  SHFL.BFLY P6, R14, R13, R12, R11 ;  /* 0x0c00000c0d0e7389 */ /* 0x00006400000c000b */
[----:B01----:R-:W-:Y:S05]  /*3360*/  ENDCOLLECTIVE ;  /* 0x000000000000791b */ /* 0x003fea0003800000 */
.L_x_10509:
[----:B------:R-:W-:Y:S05]  /*3370*/  BRA `(.L_x_10510) ;  /* 0xffffffd800187947 */ /* 0x000fea000383ffff */
.L_x_10502:
[----:B0--3--:R-:W-:Y:S02]  /*3380*/  HFMA2 R13, -RZ, RZ, 0, 0 ;  /* 0x00000000ff0d7431 */ /* 0x009fe400000001ff */
[----:B------:R-:W-:Y:S01]  /*3390*/  IMAD.MOV.U32 R12, RZ, RZ, 0x1 ;  /* 0x00000001ff0c7424 */ /* 0x000fe200078e00ff */
[----:B-1----:R-:W-:Y:S02]  /*33a0*/  MOV R11, 0x1f ;  /* 0x0000001f000b7802 */ /* 0x002fe40000000f00 */
[----:B--2---:R-:W-:-:S07]  /*33b0*/  MOV R15, 0xffffffff ;  /* 0xffffffff000f7802 */ /* 0x004fce0000000f00 */
[----:B------:R-:W-:Y:S05]  /*33c0*/  WARPSYNC.COLLECTIVE R15, `(.L_x_10511) ;  /* 0x000000000f087348 */ /* 0x000fea0003c00000 */
[----:B------:R0:W1:Y:S02]  /*33d0*/  SHFL.BFLY P6, R14, R13, R12, R11 ;  /* 0x0c00000c0d0e7389 */ /* 0x00006400000c000b */
[----:B01----:R-:W-:Y:S05]  /*33e0*/  ENDCOLLECTIVE ;  /* 0x000000000000791b */ /* 0x003fea0003800000 */
.L_x_10511:
[----:B------:R-:W-:-:S07]  /*33f0*/  IMAD.MOV.U32 R0, RZ, RZ, R14 ;  /* 0x000000ffff007224 */ /* 0x000fce00078e000e */
[----:B------:R-:W-:Y:S05]  /*3400*/  WARPSYNC.COLLECTIVE R15, `(.L_x_10512) ;  /* 0x000000000f087348 */ /* 0x000fea0003c00000 */
[----:B------:R0:W1:Y:S02]  /*3410*/  SHFL.BFLY P6, R14, R13, R12, R11 ;  /* 0x0c00000c0d0e7389 */ /* 0x00006400000c000b */
[----:B01----:R-:W-:Y:S05]  /*3420*/  ENDCOLLECTIVE ;  /* 0x000000000000791b */ /* 0x003fea0003800000 */
.L_x_10512:
[----:B------:R-:W-:Y:S01]  /*3430*/  FADD.FTZ R0, RZ, R0 ;  /* 0x00000000ff007221 */ /* 0x000fe20000010000 */
[----:B------:R-:W-:-:S07]  /*3440*/  MOV R2, R14 ;  /* 0x0000000e00027202 */ /* 0x000fce0000000f00 */
[----:B------:R-:W-:Y:S05]  /*3450*/  WARPSYNC.COLLECTIVE R15, `(.L_x_10513) ;  /* 0x000000000f087348 */ /* 0x000fea0003c00000 */
[----:B------:R0:W1:Y:S02]  /*3460*/  SHFL.BFLY P6, R14, R13, R12, R11 ;  /* 0x0c00000c0d0e7389 */ /* 0x00006400000c000b */
[----:B01----:R-:W-:Y:S05]  /*3470*/  ENDCOLLECTIVE ;  /* 0x000000000000791b */ /* 0x003fea0003800000 */
.L_x_10513:
[----:B------:R-:W-:Y:S01]  /*3480*/  FADD.FTZ R3, RZ, R2 ;  /* 0x00000002ff037221 */ /* 0x000fe20000010000 */
[----:B------:R-:W-:-:S07]  /*3490*/  MOV R4, R14 ;  /* 0x0000000e00047202 */ /* 0x000fce0000000f00 */
[----:B------:R-:W-:Y:S05]  /*34a0*/  WARPSYNC.COLLECTIVE R15, `(.L_x_10514) ;  /* 0x000000000f087348 */ /* 0x000fea0003c00000 */
[----:B------:R0:W1:Y:S02]  /*34b0*/  SHFL.BFLY P6, R14, R13, R12, R11 ;  /* 0x0c00000c0d0e7389 */ /* 0x00006400000c000b */
[----:B01----:R-:W-:Y:S05]  /*34c0*/  ENDCOLLECTIVE ;  /* 0x000000000000791b */ /* 0x003fea0003800000 */
.L_x_10514:
[----:B------:R-:W-:Y:S01]  /*34d0*/  FADD.FTZ R4, RZ, R4 ;  /* 0x00000004ff047221 */ /* 0x000fe20000010000 */
[----:B------:R-:W-:Y:S06]  /*34e0*/  BRA `(.L_x_10515) ;  /* 0xfffffff400cc7947 */ /* 0x000fec000383ffff */
.L_x_10516:
        /* <DEDUP_REMOVED lines=9> */
.L_x_27441:


//--------------------- .text._ZN4vllm25paged_attention_v2_kernelI13__nv_bfloat16hLi32ELi16ELi128ELNS_18Fp8KVCacheDataTypeE1ELb1ELi512EEEvPfS3_PT_PKS4_PKT0_SA_ifPKiSC_iPKfiiiSE_SE_iiiii --------------------------
	.section	.text._ZN4vllm25paged_attention_v2_kernelI13__nv_bfloat16hLi32ELi16ELi128ELNS_18Fp8KVCacheDataTypeE1ELb1ELi512EEEvPfS3_PT_PKS4_PKT0_SA_ifPKiSC_iPKfiiiSE_SE_iiiii,"ax",@progbits
	.align	128
        .global         _ZN4vllm25paged_attention_v2_kernelI13__nv_bfloat16hLi32ELi16ELi128ELNS_18Fp8KVCacheDataTypeE1ELb1ELi512EEEvPfS3_PT_PKS4_PKT0_SA_ifPKiSC_iPKfiiiSE_SE_iiiii
        .type           _ZN4vllm25paged_attention_v2_kernelI13__nv_bfloat16hLi32ELi16ELi128ELNS_18Fp8KVCacheDataTypeE1ELb1ELi512EEEvPfS3_PT_PKS4_PKT0_SA_ifPKiSC_iPKfiiiSE_SE_iiiii,@function
        .size           _ZN4vllm25paged_attention_v2_kernelI13__nv_bfloat16hLi32ELi16ELi128ELNS_18Fp8KVCacheDataTypeE1ELb1ELi512EEEvPfS3_PT_PKS4_PKT0_SA_ifPKiSC_iPKfiiiSE_SE_iiiii,(.L_x_27442 - _ZN4vllm25paged_attention_v2_kernelI13__nv_bfloat16hLi32ELi16ELi128ELNS_18Fp8KVCacheDataTypeE1ELb1ELi512EEEvPfS3_PT_PKS4_PKT0_SA_ifPKiSC_iPKfiiiSE_SE_iiiii)
        .other          _ZN4vllm25paged_attention_v2_kernelI13__nv_bfloat16hLi32ELi16ELi128ELNS_18Fp8KVCacheDataTypeE1ELb1ELi512EEEvPfS3_PT_PKS4_PKT0_SA_ifPKiSC_iPKfiiiSE_SE_iiiii,@"STO_CUDA_ENTRY STV_DEFAULT"
_ZN4vllm25paged_attention_v2_kernelI13__nv_bfloat16hLi32ELi16ELi128ELNS_18Fp8KVCacheDataTypeE1ELb1ELi512EEEvPfS3_PT_PKS4_PKT0_SA_ifPKiSC_iPKfiiiSE_SE_iiiii:
.text._ZN4vllm25paged_attention_v2_kernelI13__nv_bfloat16hLi32ELi16ELi128ELNS_18Fp8KVCacheDataTypeE1ELb1ELi512EEEvPfS3_PT_PKS4_PKT0_SA_ifPKiSC_iPKfiiiSE_SE_iiiii:
        /* <DEDUP_REMOVED lines=109> */
.L_x_10517:
        /* <DEDUP_REMOVED lines=22> */
.L_x_10523:
        /* <DEDUP_REMOVED lines=43> */
.L_x_10522:
[----:B------:R-:W-:Y:S05]  /*0ae0*/  BSYNC.RECONVERGENT B0 ;  /* 0x0000000000007941 */ /* 0x000fea0003800200 */
.L_x_10521:
[----:B------:R-:W-:-:S04]  /*0af0*/  IADD3 R3, PT, PT, R3, 0x4, RZ ;  /* 0x0000000403037810 */ /* 0x000fc80007ffe0ff */
[----:B------:R-:W-:-:S13]  /*0b00*/  ISETP.GE.U32.AND P0, PT, R3, R6, PT ;  /* 0x000000060300720c */ /* 0x000fda0003f06070 */
[----:B------:R-:W-:Y:S05]  /*0b10*/  @!P0 BRA `(.L_x_10523) ;  /* 0xfffffffc00448947 */ /* 0x000fea000383ffff */
.L_x_10519:
[----:B------:R-:W-:Y:S05]  /*0b20*/  BSYNC.RECONVERGENT B6 ;  /* 0x0000000000067941 */ /* 0x000fea0003800200 */
.L_x_10518:
        /* <DEDUP_REMOVED lines=11> */
.L_x_10557:
        /* <DEDUP_REMOVED lines=42> */
.L_x_10529:
        /* <DEDUP_REMOVED lines=11> */
.L_x_10528:
[----:B------:R-:W-:Y:S05]  /*0f30*/  BSYNC.RECONVERGENT B1 ;  /* 0x0000000000017941 */ /* 0x000fea0003800200 */
.L_x_10527:
        /* <DEDUP_REMOVED lines=12> */
.L_x_10532:
        /* <DEDUP_REMOVED lines=100> */
.L_x_10531:
[----:B------:R-:W-:Y:S05]  /*1640*/  BSYNC.RECONVERGENT B1 ;  /* 0x0000000000017941 */ /* 0x000fea0003800200 */
.L_x_10530:
        /* <DEDUP_REMOVED lines=55> */
.L_x_10534:
[----:B------:R-:W-:Y:S05]  /*19c0*/  BSYNC.RECONVERGENT B1 ;  /* 0x0000000000017941 */ /* 0x000fea0003800200 */
.L_x_10533:
        /* <DEDUP_REMOVED lines=26> */
.L_x_10526:
[----:B------:R-:W-:Y:S05]  /*1b70*/  BSYNC.RECONVERGENT B0 ;  /* 0x0000000000007941 */ /* 0x000fea0003800200 */
.L_x_10525:
        /* <DEDUP_REMOVED lines=42> */
.L_x_10539:
[----:B------:R-:W1:Y:S01]  /*1e20*/  LDS R25, [R4] ;  /* 0x0000000004197984 */ /* 0x000e620000000800 */
[----:B------:R-:W-:-:S05]  /*1e30*/  VIADD R9, R9, 0x1 ;  /* 0x0000000109097836 */ /* 0x000fca0000000000 */
[----:B------:R-:W-:Y:S01]  /*1e40*/  ISETP.NE.AND P0, PT, R9, RZ, PT ;  /* 0x000000ff0900720c */ /* 0x000fe20003f05270 */
[----:B-1----:R-:W-:-:S05]  /*1e50*/  FMUL.FTZ R25, R25, R2 ;  /* 0x0000000219197220 */ /* 0x002fca0000410000 */
[----:B------:R1:W-:Y:S02]  /*1e60*/  STS [R4], R25 ;  /* 0x0000001904007388 */ /* 0x0003e40000000800 */
[----:B-1----:R-:W-:-:S05]  /*1e70*/  IADD3 R4, PT, PT, R4, 0x200, RZ ;  /* 0x0000020004047810 */ /* 0x002fca0007ffe0ff */
[----:B------:R-:W-:Y:S05]  /*1e80*/  @P0 BRA `(.L_x_10539) ;  /* 0xfffffffc00e40947 */ /* 0x000fea000383ffff */
.L_x_10538:
[----:B------:R-:W-:Y:S05]  /*1e90*/  BSYNC.RECONVERGENT B1 ;  /* 0x0000000000017941 */ /* 0x000fea0003800200 */
.L_x_10537:
        /* <DEDUP_REMOVED lines=12> */
.L_x_10542:
        /* <DEDUP_REMOVED lines=52> */
.L_x_10541:
[----:B------:R-:W-:Y:S05]  /*22a0*/  BSYNC.RECONVERGENT B1 ;  /* 0x0000000000017941 */ /* 0x000fea0003800200 */
.L_x_10540:
        /* <DEDUP_REMOVED lines=31> */
.L_x_10544:
[----:B------:R-:W-:Y:S05]  /*24a0*/  BSYNC.RECONVERGENT B1 ;  /* 0x0000000000017941 */ /* 0x000fea0003800200 */
.L_x_10543:
        /* <DEDUP_REMOVED lines=14> */
.L_x_10536:
[----:B------:R-:W-:Y:S05]  /*2590*/  BSYNC.RECONVERGENT B0 ;  /* 0x0000000000007941 */ /* 0x000fea0003800200 */
.L_x_10535:
        /* <DEDUP_REMOVED lines=18> */
.L_x_10546:
[----:B------:R-:W-:Y:S05]  /*26c0*/  BSYNC.RECONVERGENT B0 ;  /* 0x0000000000007941 */ /* 0x000fea0003800200 */
.L_x_10545:
        /* <DEDUP_REMOVED lines=26> */
.L_x_10550:
        /* <DEDUP_REMOVED lines=33> */
.L_x_10549:
        /* <DEDUP_REMOVED lines=16> */
.L_x_10548:
[----:B------:R-:W-:Y:S05]  /*2b80*/  BSYNC.RECONVERGENT B6 ;  /* 0x0000000000067941 */ /* 0x000fea0003800200 */
.L_x_10547:
[----:B-1----:R-:W3:Y:S01]  /*2b90*/  S2R R9, SR_TID.X ;  /* 0x0000000000097919 */ /* 0x002ee20000002100 */
[----:B------:R-:W-:Y:S01]  /*2ba0*/  UMOV UR4, 0xffffffff ;  /* 0xffffffff00047882 */ /* 0x000fe20000000000 */
[----:B---3--:R-:W-:Y:S02]  /*2bb0*/  LOP3.LUT R2, R9, 0x1f, RZ, 0xc0, !PT ;  /* 0x0000001f09027812 */ /* 0x008fe400078ec0ff */
[----:B------:R-:W-:Y:S05]  /*2bc0*/  BRA.DIV UR4, `(.L_x_10551) ;  /* 0x0000000604807947 */ /* 0x000fea000b800000 */
[----:B------:R-:W-:Y:S02]  /*2bd0*/  IMAD.MOV.U32 R0, RZ, RZ, RZ ;  /* 0x000000ffff007224 */ /* 0x000fe400078e00ff */
[----:B------:R-:W-:Y:S02]  /*2be0*/  HFMA2 R14, -RZ, RZ, 0, 0 ;  /* 0x00000000ff0e7431 */ /* 0x000fe400000001ff */
[----:B------:R-:W-:-:S07]  /*2bf0*/  FADD.FTZ R0, RZ, R0 ;  /* 0x00000000ff007221 */ /* 0x000fce0000010000 */
.L_x_10560:
        /* <DEDUP_REMOVED lines=51> */
.L_x_10520:
        /* <DEDUP_REMOVED lines=16> */
.L_x_10552:
[----:B------:R-:W-:Y:S05]  /*3030*/  EXIT ;  /* 0x000000000000794d */ /* 0x000fea0003800000 */
.L_x_10524:
[----:B------:R-:W-:Y:S01]  /*3040*/  HFMA2 R12, -RZ, RZ, 0, 9.5367431640625e-07 ;  /* 0x00000010ff0c7431 */ /* 0x000fe200000001ff */
[----:B------:R-:W-:Y:S01]  /*3050*/  MOV R11, 0x1f ;  /* 0x0000001f000b7802 */ /* 0x000fe20000000f00 */
[----:B0-----:R-:W-:-:S07]  /*3060*/  IMAD.MOV.U32 R15, RZ, RZ, -0x1 ;  /* 0xffffffffff0f7424 */ /* 0x001fce00078e00ff */
[----:B------:R-:W-:Y:S05]  /*3070*/  WARPSYNC.COLLECTIVE R15, `(.L_x_10553) ;  /* 0x000000000f087348 */ /* 0x000fea0003c00000 */
[----:B------:R0:W1:Y:S02]  /*3080*/  SHFL.BFLY P6, R14, R13, R12, R11 ;  /* 0x0c00000c0d0e7389 */ /* 0x00006400000c000b */
[----:B01----:R-:W-:Y:S05]  /*3090*/  ENDCOLLECTIVE ;  /* 0x000000000000791b */ /* 0x003fea0003800000 */
.L_x_10553:
[----:B------:R-:W-:Y:S01]  /*30a0*/  HFMA2 R12, -RZ, RZ, 0, 4.76837158203125e-07 ;  /* 0x00000008ff0c7431 */ /* 0x000fe200000001ff */
[----:B------:R-:W-:-:S04]  /*30b0*/  FMNMX.FTZ R0, R14, -3.40282346638528859812e+38, !PT ;  /* 0xff7fffff0e007809 */ /* 0x000fc80007810000 */
[----:B------:R-:W-:-:S07]  /*30c0*/  MOV R13, R0 ;  /* 0x00000000000d7202 */ /* 0x000fce0000000f00 */
[----:B------:R-:W-:Y:S05]  /*30d0*/  WARPSYNC.COLLECTIVE R15, `(.L_x_10554) ;  /* 0x000000000f087348 */ /* 0x000fea0003c00000 */
[----:B------:R0:W1:Y:S02]  /*30e0*/  SHFL.BFLY P6, R14, R13, R12, R11 ;  /* 0x0c00000c0d0e7389 */ /* 0x00006400000c000b */
[----:B01----:R-:W-:Y:S05]  /*30f0*/  ENDCOLLECTIVE ;  /* 0x000000000000791b */ /* 0x003fea0003800000 */
.L_x_10554:
[----:B------:R-:W-:Y:S02]  /*3100*/  MOV R12, 0x4 ;  /* 0x00000004000c7802 */ /* 0x000fe40000000f00 */
[----:B------:R-:W-:-:S05]  /*3110*/  FMNMX.FTZ R2, R0, R14, !PT ;  /* 0x0000000e00027209 */ /* 0x000fca0007810000 */
[----:B------:R-:W-:-:S07]  /*3120*/  IMAD.MOV.U32 R13, RZ, RZ, R2 ;  /* 0x000000ffff0d7224 */ /* 0x000fce00078e0002 */
[----:B------:R-:W-:Y:S05]  /*3130*/  WARPSYNC.COLLECTIVE R15, `(.L_x_10555) ;  /* 0x000000000f087348 */ /* 0x000fea0003c00000 */
[----:B------:R0:W1:Y:S02]  /*3140*/  SHFL.BFLY P6, R14, R13, R12, R11 ;  /* 0x0c00000c0d0e7389 */ /* 0x00006400000c000b */
[----:B01----:R-:W-:Y:S05]  /*3150*/  ENDCOLLECTIVE ;  /* 0x000000000000791b */ /* 0x003fea0003800000 */
.L_x_10555:
[----:B------:R-:W-:Y:S01]  /*3160*/  IMAD.MOV.U32 R12, RZ, RZ, 0x2 ;  /* 0x00000002ff0c7424 */ /* 0x000fe200078e00ff */
[----:B------:R-:W-:-:S04]  /*3170*/  FMNMX.FTZ R3, R2, R14, !PT ;  /* 0x0000000e02037209 */ /* 0x000fc80007810000 */
[----:B------:R-:W-:-:S07]  /*3180*/  MOV R13, R3 ;  /* 0x00000003000d7202 */ /* 0x000fce0000000f00 */
[----:B------:R-:W-:Y:S05]  /*3190*/  WARPSYNC.COLLECTIVE R15, `(.L_x_10556) ;  /* 0x000000000f087348 */ /* 0x000fea0003c00000 */
[----:B------:R0:W1:Y:S02]  /*31a0*/  SHFL.BFLY P6, R14, R13, R12, R11 ;  /* 0x0c00000c0d0e7389 */ /* 0x00006400000c000b */
[----:B01----:R-:W-:Y:S05]  /*31b0*/  ENDCOLLECTIVE ;  /* 0x000000000000791b */ /* 0x003fea0003800000 */
.L_x_10556:
[----:B------:R-:W-:Y:S05]  /*31c0*/  BRA `(.L_x_10557) ;  /* 0xffffffd800847947 */ /* 0x000fea000383ffff */
.L_x_10551:
[----:B------:R-:W-:Y:S01]  /*31d0*/  HFMA2 R13, -RZ, RZ, 0, 0 ;  /* 0x00000000ff0d7431 */ /* 0x000fe200000001ff */
[----:B------:R-:W-:Y:S01]  /*31e0*/  MOV R12, 0x1 ;  /* 0x00000001000c7802 */ /* 0x000fe20000000f00 */
[----:B0-----:R-:W-:Y:S01]  /*31f0*/  IMAD.MOV.U32 R11, RZ, RZ, 0x1f ;  /* 0x0000001fff0b7424 */ /* 0x001fe200078e00ff */
[----:B--2---:R-:W-:-:S07]  /*3200*/  MOV R15, 0xffffffff ;  /* 0xffffffff000f7802 */ /* 0x004fce0000000f00 */
[----:B------:R-:W-:Y:S05]  /*3210*/  WARPSYNC.COLLECTIVE R15, `(.L_x_10558) ;  /* 0x000000000f087348 */ /* 0x000fea0003c00000 */
[----:B------:R0:W1:Y:S02]  /*3220*/  SHFL.BFLY P6, R14, R13, R12, R11 ;  /* 0x0c00000c0d0e7389 */ /* 0x00006400000c000b */
[----:B01----:R-:W-:Y:S05]  /*3230*/  ENDCOLLECTIVE ;  /* 0x000000000000791b */ /* 0x003fea0003800000 */
.L_x_10558:
[----:B------:R-:W-:-:S07]  /*3240*/  MOV R0, R14 ;  /* 0x0000000e00007202 */ /* 0x000fce0000000f00 */
[----:B------:R-:W-:Y:S05]  /*3250*/  WARPSYNC.COLLECTIVE R15, `(.L_x_10559) ;  /* 0x000000000f087348 */ /* 0x000fea0003c00000 */
[----:B------:R0:W1:Y:S02]  /*3260*/  SHFL.BFLY P6, R14, R13, R12, R11 ;  /* 0x0c00000c0d0e7389 */ /* 0x00006400000c000b */
[----:B01----:R-:W-:Y:S05]  /*3270*/  ENDCOLLECTIVE ;  /* 0x000000000000791b */ /* 0x003fea0003800000 */
.L_x_10559:
[----:B------:R-:W-:Y:S01]  /*3280*/  FADD.FTZ R0, RZ, R0 ;  /* 0x00000000ff007221 */ /* 0x000fe20000010000 */
[----:B------:R-:W-:Y:S06]  /*3290*/  BRA `(.L_x_10560) ;  /* 0xfffffff800587947 */ /* 0x000fec000383ffff */
.L_x_10561:
        /* <DEDUP_REMOVED lines=14> */
.L_x_27442:


//--------------------- .text._ZN4vllm25paged_attention_v2_kernelI13__nv_bfloat16hLi256ELi8ELi128ELNS_18Fp8KVCacheDataTypeE1ELb0ELi512EEEvPfS3_PT_PKS4_PKT0_SA_ifPKiSC_iPKfiiiSE_SE_iiiii --------------------------
	.section	.text._ZN4vllm25paged_attention_v2_kernelI13__nv_bfloat16hLi256ELi8ELi128ELNS_18Fp8KVCacheDataTypeE1ELb0ELi512EEEvPfS3_PT_PKS4_PKT0_SA_ifPKiSC_iPKfiiiSE_SE_iiiii,"ax",@progbits
	.align	128
        .global         _ZN4vllm25paged_attention_v2_kernelI13__nv_bfloat16hLi256ELi8ELi128ELNS_18Fp8KVCacheDataTypeE1ELb0ELi512EEEvPfS3_PT_PKS4_PKT0_SA_ifPKiSC_iPKfiiiSE_SE_iiiii
        .type           _ZN4vllm25paged_attention_v2_kernelI13__nv_bfloat16hLi256ELi8ELi128ELNS_18Fp8KVCacheDataTypeE1ELb0ELi512EEEvPfS3_PT_PKS4_PKT0_SA_ifPKiSC_iPKfiiiSE_SE_iiiii,@function
        .size           _ZN4vllm25paged_attention_v2_kernelI13__nv_bfloat16hLi256ELi8ELi128ELNS_18Fp8KVCacheDataTypeE1ELb0ELi512EEEvPfS3_PT_PKS4_PKT0_SA_ifPKiSC_iPKfiiiSE_SE_iiiii,(.L_x_27443 - _ZN4vllm25paged_attention_v2_kernelI13__nv_bfloat16hLi256ELi8ELi128ELNS_18Fp8KVCacheDataTypeE1ELb0ELi512EEEvPfS3_PT_PKS4_PKT0_SA_ifPKiSC_iPKfiiiSE_SE_iiiii)
        .other          _ZN4vllm25paged_attention_v2_kernelI13__nv_bfloat16hLi256ELi8ELi128ELNS_18Fp8KVCacheDataTypeE1ELb0ELi512EEEvPfS3_PT_PKS4_PKT0_SA_ifPKiSC_iPKfiiiSE_SE_iiiii,@"STO_CUDA_ENTRY STV_DEFAULT"
_ZN4vllm25paged_attention_v2_kernelI13__nv_bfloat16hLi256ELi8ELi128ELNS_18Fp8KVCacheDataTypeE1ELb0ELi512EEEvPfS3_PT_PKS4_PKT0_SA_ifPKiSC_iPKfiiiSE_SE_iiiii:
.text._ZN4vllm25paged_attention_v2_kernelI13__nv_bfloat16hLi256ELi8ELi128ELNS_18Fp8KVCacheDataTypeE1ELb0ELi512EEEvPfS3_PT_PKS4_PKT0_SA_ifPKiSC_iPKfiiiSE_SE_iiiii:
        /* <DEDUP_REMOVED lines=52> */
.L_x_10563:
[----:B------:R-:W-:Y:S05]  /*0340*/  BSYNC.RECONVERGENT B6 ;  /* 0x0000000000067941 */ /* 0x000fea0003800200 */
.L_x_10562:
        /* <DEDUP_REMOVED lines=13> */
.L_x_10598:
        /* <DEDUP_REMOVED lines=40> */
.L_x_10569:
        /* <DEDUP_REMOVED lines=11> */
.L_x_10568:
[----:B------:R-:W-:Y:S05]  /*0750*/  BSYNC.RECONVERGENT B1 ;  /* 0x0000000000017941 */ /* 0x000fea0003800200 */
.L_x_10567:
        /* <DEDUP_REMOVED lines=13> */
.L_x_10572:
        /* <DEDUP_REMOVED lines=100> */
.L_x_10571:
[----:B------:R-:W-:Y:S05]  /*0e70*/  BSYNC.RECONVERGENT B1 ;  /* 0x0000000000017941 */ /* 0x000fea0003800200 */
.L_x_10570:
        /* <DEDUP_REMOVED lines=55> */
.L_x_10574:
[----:B------:R-:W-:Y:S05]  /*11f0*/  BSYNC.RECONVERGENT B1 ;  /* 0x0000000000017941 */ /* 0x000fea0003800200 */
.L_x_10573:
        /* <DEDUP_REMOVED lines=26> */
.L_x_10566:
[----:B------:R-:W-:Y:S05]  /*13a0*/  BSYNC.RECONVERGENT B0 ;  /* 0x0000000000007941 */ /* 0x000fea0003800200 */
.L_x_10565:
        /* <DEDUP_REMOVED lines=40> */
.L_x_10579:
[----:B------:R-:W1:Y:S01]  /*1630*/  LDS R13, [R4] ;  /* 0x00000000040d7984 */ /* 0x000e620000000800 */
[----:B------:R-:W-:-:S04]  /*1640*/  IADD3 R11, PT, PT, R11, 0x1, RZ ;  /* 0x000000010b0b7810 */ /* 0x000fc80007ffe0ff */
[----:B------:R-:W-:Y:S01]  /*1650*/  ISETP.NE.AND P0, PT, R11, RZ, PT ;  /* 0x000000ff0b00720c */ /* 0x000fe20003f05270 */
[----:B-1----:R-:W-:-:S05]  /*1660*/  FMUL.FTZ R13, R13, R2 ;  /* 0x000000020d0d7220 */ /* 0x002fca0000410000 */
[----:B------:R1:W-:Y:S02]  /*1670*/  STS [R4], R13 ;  /* 0x0000000d04007388 */ /* 0x0003e40000000800 */
[----:B-1----:R-:W-:-:S05]  /*1680*/  IADD3 R4, PT, PT, R4, 0x200, RZ ;  /* 0x0000020004047810 */ /* 0x002fca0007ffe0ff */
[----:B------:R-:W-:Y:S05]  /*1690*/  @P0 BRA `(.L_x_10579) ;  /* 0xfffffffc00e40947 */ /* 0x000fea000383ffff */
.L_x_10578:
[----:B------:R-:W-:Y:S05]  /*16a0*/  BSYNC.RECONVERGENT B1 ;  /* 0x0000000000017941 */ /* 0x000fea0003800200 */
.L_x_10577:
        /* <DEDUP_REMOVED lines=13> */
.L_x_10582:
        /* <DEDUP_REMOVED lines=52> */
.L_x_10581:
[----:B------:R-:W-:Y:S05]  /*1ac0*/  BSYNC.RECONVERGENT B1 ;  /* 0x0000000000017941 */ /* 0x000fea0003800200 */
.L_x_10580:
        /* <DEDUP_REMOVED lines=31> */
.L_x_10584:
[----:B------:R-:W-:Y:S05]  /*1cc0*/  BSYNC.RECONVERGENT B1 ;  /* 0x0000000000017941 */ /* 0x000fea0003800200 */
.L_x_10583:
        /* <DEDUP_REMOVED lines=14> */
.L_x_10576:
[----:B------:R-:W-:Y:S05]  /*1db0*/  BSYNC.RECONVERGENT B0 ;  /* 0x0000000000007941 */ /* 0x000fea0003800200 */
.L_x_10575:
        /* <DEDUP_REMOVED lines=25> */
.L_x_10586:
[----:B------:R-:W-:Y:S05]  /*1f50*/  BSYNC.RECONVERGENT B0 ;  /* 0x0000000000007941 */ /* 0x000fea0003800200 */
.L_x_10585:
        /* <DEDUP_REMOVED lines=22> */
.L_x_10588:
[----:B------:R-:W-:Y:S05]  /*20c0*/  BSYNC.RECONVERGENT B0 ;  /* 0x0000000000007941 */ /* 0x000fea0003800200 */
.L_x_10587:
        /* <DEDUP_REMOVED lines=22> */
.L_x_10590:
[----:B------:R-:W-:Y:S05]  /*2230*/  BSYNC.RECONVERGENT B0 ;  /* 0x0000000000007941 */ /* 0x000fea0003800200 */
.L_x_10589:
        /* <DEDUP_REMOVED lines=14> */
.L_x_10592:
[----:B------:R-:W-:Y:S05]  /*2320*/  BSYNC.RECONVERGENT B0 ;  /* 0x0000000000007941 */ /* 0x000fea0003800200 */
.L_x_10591:
        /* <DEDUP_REMOVED lines=22> */
.L_x_10594:
[----:B------:R-:W-:Y:S05]  /*2490*/  BSYNC.RECONVERGENT B0 ;  /* 0x0000000000007941 */ /* 0x000fea0003800200 */
.L_x_10593:
        /* <DEDUP_REMOVED lines=30> */
.L_x_10564:
[----:B------:R-:W-:Y:S01]  /*2680*/  MOV R12, 0x10 ;  /* 0x00000010000c7802 */ /* 0x000fe20000000f00 */
[----:B------:R-:W-:Y:S01]  /*2690*/  IMAD.MOV.U32 R11, RZ, RZ, 0x1f ;  /* 0x0000001fff0b7424 */ /* 0x000fe200078e00ff */
[----:B------:R-:W-:-:S07]  /*26a0*/  MOV R15, 0xffffffff ;  /* 0xffffffff000f7802 */ /* 0x000fce0000000f00 */
[----:B------:R-:W-:Y:S05]  /*26b0*/  WARPSYNC.COLLECTIVE R15, `(.L_x_10595) ;  /* 0x000000000f087348 */ /* 0x000fea0003c00000 */
[----:B------:R0:W1:Y:S02]  /*26c0*/  SHFL.BFLY P6, R14, R13, R12, R11 ;  /* 0x0c00000c0d0e7389 */ /* 0x00006400000c000b */
[----:B01----:R-:W-:Y:S05]  /*26d0*/  ENDCOLLECTIVE ;  /* 0x000000000000791b */ /* 0x003fea0003800000 */
.L_x_10595:
[----:B------:R-:W-:Y:S01]  /*26e0*/  HFMA2 R12, -RZ, RZ, 0, 4.76837158203125e-07 ;  /* 0x00000008ff0c7431 */ /* 0x000fe200000001ff */
[----:B------:R-:W-:-:S04]  /*26f0*/  FMNMX.FTZ R0, R14, -3.40282346638528859812e+38, !PT ;  /* 0xff7fffff0e007809 */ /* 0x000fc80007810000 */
[----:B------:R-:W-:-:S07]  /*2700*/  MOV R13, R0 ;  /* 0x00000000000d7202 */ /* 0x000fce0000000f00 */
[----:B------:R-:W-:Y:S05]  /*2710*/  WARPSYNC.COLLECTIVE R15, `(.L_x_10596) ;  /* 0x000000000f087348 */ /* 0x000fea0003c00000 */
[----:B------:R0:W1:Y:S02]  /*2720*/  SHFL.BFLY P6, R14, R13, R12, R11 ;  /* 0x0c00000c0d0e7389 */ /* 0x00006400000c000b */
[----:B01----:R-:W-:Y:S05]  /*2730*/  ENDCOLLECTIVE ;  /* 0x000000000000791b */ /* 0x003fea0003800000 */
.L_x_10596:
[----:B------:R-:W-:Y:S01]  /*2740*/  HFMA2 R12, -RZ, RZ, 0, 2.384185791015625e-07 ;  /* 0x00000004ff0c7431 */ /* 0x000fe200000001ff */
[----:B------:R-:W-:-:S04]  /*2750*/  FMNMX.FTZ R2, R0, R14, !PT ;  /* 0x0000000e00027209 */ /* 0x000fc80007810000 */
[----:B------:R-:W-:-:S07]  /*2760*/  MOV R13, R2 ;  /* 0x00000002000d7202 */ /* 0x000fce0000000f00 */
[----:B------:R-:W-:Y:S05]  /*2770*/  WARPSYNC.COLLECTIVE R15, `(.L_x_10597) ;  /* 0x000000000f087348 */ /* 0x000fea0003c00000 */
[----:B------:R0:W1:Y:S02]  /*2780*/  SHFL.BFLY P6, R14, R13, R12, R11 ;  /* 0x0c00000c0d0e7389 */ /* 0x00006400000c000b */
[----:B01----:R-:W-:Y:S05]  /*2790*/  ENDCOLLECTIVE ;  /* 0x000000000000791b */ /* 0x003fea0003800000 */
.L_x_10597:
[----:B------:R-:W-:Y:S05]  /*27a0*/  BRA `(.L_x_10598) ;  /* 0xffffffdc001c7947 */ /* 0x000fea000383ffff */
.L_x_10599:
        /* <DEDUP_REMOVED lines=13> */
.L_x_27443:


//--------------------- .text._ZN4vllm25paged_attention_v2_kernelI13__nv_bfloat16hLi192ELi8ELi128ELNS_18Fp8KVCacheDataTypeE1ELb0ELi512EEEvPfS3_PT_PKS4_PKT0_SA_ifPKiSC_iPKfiiiSE_SE_iiiii --------------------------
	.section	.text._ZN4vllm25paged_attention_v2_kernelI13__nv_bfloat16hLi192ELi8ELi128ELNS_18Fp8KVCacheDataTypeE1ELb0ELi512EEEvPfS3_PT_PKS4_PKT0_SA_ifPKiSC_iPKfiiiSE_SE_iiiii,"ax",@progbits
	.align	128
        .global         _ZN4vllm25paged_attention_v2_kernelI13__nv_bfloat16hLi192ELi8ELi128ELNS_18Fp8KVCacheDataTypeE1ELb0ELi512EEEvPfS3_PT_PKS4_PKT0_SA_ifPKiSC_iPKfiiiSE_SE_iiiii
        .type           _ZN4vllm25paged_attention_v2_kernelI13__nv_bfloat16hLi192ELi8ELi128ELNS_18Fp8KVCacheDataTypeE1ELb0ELi512EEEvPfS3_PT_PKS4_PKT0_SA_ifPKiSC_iPKfiiiSE_SE_iiiii,@function
        .size           _ZN4vllm25paged_attention_v2_kernelI13__nv_bfloat16hLi192ELi8ELi128ELNS_18Fp8KVCacheDataTypeE1ELb0ELi512EEEvPfS3_PT_PKS4_PKT0_SA_ifPKiSC_iPKfiiiSE_SE_iiiii,(.L_x_27444 - _ZN4vllm25paged_attention_v2_kernelI13__nv_bfloat16hLi192ELi8ELi128ELNS_18Fp8KVCacheDataTypeE1ELb0ELi512EEEvPfS3_PT_PKS4_PKT0_SA_ifPKiSC_iPKfiiiSE_SE_iiiii)
        .other          _ZN4vllm25paged_attention_v2_kernelI13__nv_bfloat16hLi192ELi8ELi128ELNS_18Fp8KVCacheDataTypeE1ELb0ELi512EEEvPfS3_PT_PKS4_PKT0_SA_ifPKiSC_iPKfiiiSE_SE_iiiii,@"STO_CUDA_ENTRY STV_DEFAULT"
_ZN4vllm25paged_attention_v2_kernelI13__nv_bfloat16hLi192ELi8ELi128ELNS_18Fp8KVCacheDataTypeE1ELb0ELi512EEEvPfS3_PT_PKS4_PKT0_SA_ifPKiSC_iPKfiiiSE_SE_iiiii:
.text._ZN4vllm25paged_attention_v2_kernelI13__nv_bfloat16hLi192ELi8ELi128ELNS_18Fp8KVCacheDataTypeE1ELb0ELi512EEEvPfS3_PT_PKS4_PKT0_SA_ifPKiSC_iPKfiiiSE_SE_iiiii:
        /* <DEDUP_REMOVED lines=47> */
.L_x_10601:
[----:B------:R-:W-:Y:S05]  /*02f0*/  BSYNC.RECONVERGENT B6 ;  /* 0x0000000000067941 */ /* 0x000fea0003800200 */
.L_x_10600:
        /* <DEDUP_REMOVED lines=13> */
.L_x_10632:
        /* <DEDUP_REMOVED lines=40> */
.L_x_10607:
        /* <DEDUP_REMOVED lines=11> */
.L_x_10606:
[----:B------:R-:W-:Y:S05]  /*0700*/  BSYNC.RECONVERGENT B1 ;  /* 0x0000000000017941 */ /* 0x000fea0003800200 */
.L_x_10605:
        /* <DEDUP_REMOVED lines=12> */
.L_x_10610:
        /* <DEDUP_REMOVED lines=100> */
.L_x_10609:
[----:B------:R-:W-:Y:S05]  /*0e10*/  BSYNC.RECONVERGENT B1 ;  /* 0x0000000000017941 */ /* 0x000fea0003800200 */
.L_x_10608:
        /* <DEDUP_REMOVED lines=55> */
.L_x_10612:
[----:B------:R-:W-:Y:S05]  /*1190*/  BSYNC.RECONVERGENT B1 ;  /* 0x0000000000017941 */ /* 0x000fea0003800200 */
.L_x_10611:
        /* <DEDUP_REMOVED lines=26> */
.L_x_10604:
[----:B------:R-:W-:Y:S05]  /*1340*/  BSYNC.RECONVERGENT B0 ;  /* 0x0000000000007941 */ /* 0x000fea0003800200 */
.L_x_10603:
        /* <DEDUP_REMOVED lines=40> */
.L_x_10617:
[----:B------:R-:W1:Y:S01]  /*15d0*/  LDS R13, [R4] ;  /* 0x00000000040d7984 */ /* 0x000e620000000800 */
[----:B------:R-:W-:-:S04]  /*15e0*/  IADD3 R8, PT, PT, R8, 0x1, RZ ;  /* 0x0000000108087810 */ /* 0x000fc80007ffe0ff */
[----:B------:R-:W-:Y:S01]  /*15f0*/  ISETP.NE.AND P0, PT, R8, RZ, PT ;  /* 0x000000ff0800720c */ /* 0x000fe20003f05270 */
[----:B-1----:R-:W-:-:S05]  /*1600*/  FMUL.FTZ R13, R13, R2 ;  /* 0x000000020d0d7220 */ /* 0x002fca0000410000 */
[----:B------:R1:W-:Y:S02]  /*1610*/  STS [R4], R13 ;  /* 0x0000000d04007388 */ /* 0x0003e40000000800 */
[----:B-1----:R-:W-:-:S05]  /*1620*/  IADD3 R4, PT, PT, R4, 0x200, RZ ;  /* 0x0000020004047810 */ /* 0x002fca0007ffe0ff */
[----:B------:R-:W-:Y:S05]  /*1630*/  @P0 BRA `(.L_x_10617) ;  /* 0xfffffffc00e40947 */ /* 0x000fea000383ffff */
.L_x_10616:
[----:B------:R-:W-:Y:S05]  /*1640*/  BSYNC.RECONVERGENT B1 ;  /* 0x0000000000017941 */ /* 0x000fea0003800200 */
.L_x_10615:
        /* <DEDUP_REMOVED lines=12> */
.L_x_10620:
        /* <DEDUP_REMOVED lines=52> */
.L_x_10619:
[----:B------:R-:W-:Y:S05]  /*1a50*/  BSYNC.RECONVERGENT B1 ;  /* 0x0000000000017941 */ /* 0x000fea0003800200 */
.L_x_10618:
        /* <DEDUP_REMOVED lines=31> */
.L_x_10622:
[----:B------:R-:W-:Y:S05]  /*1c50*/  BSYNC.RECONVERGENT B1 ;  /* 0x0000000000017941 */ /* 0x000fea0003800200 */
.L_x_10621:
        /* <DEDUP_REMOVED lines=14> */
.L_x_10614:
[----:B------:R-:W-:Y:S05]  /*1d40*/  BSYNC.RECONVERGENT B0 ;  /* 0x0000000000007941 */ /* 0x000fea0003800200 */
.L_x_10613:
        /* <DEDUP_REMOVED lines=29> */
.L_x_10624:
[----:B------:R-:W-:Y:S05]  /*1f20*/  BSYNC.RECONVERGENT B0 ;  /* 0x0000000000007941 */ /* 0x000fea0003800200 */
.L_x_10623:
        /* <DEDUP_REMOVED lines=27> */
.L_x_10626:
[----:B------:R-:W-:Y:S05]  /*20e0*/  BSYNC.RECONVERGENT B0 ;  /* 0x0000000000007941 */ /* 0x000fea0003800200 */
.L_x_10625:
        /* <DEDUP_REMOVED lines=22> */
.L_x_10628:
[----:B------:R-:W-:Y:S05]  /*2250*/  BSYNC.RECONVERGENT B0 ;  /* 0x0000000000007941 */ /* 0x000fea0003800200 */
.L_x_10627:
        /* <DEDUP_REMOVED lines=27> */
.L_x_10602:
[----:B------:R-:W-:Y:S01]  /*2410*/  HFMA2 R12, -RZ, RZ, 0, 9.5367431640625e-07 ;  /* 0x00000010ff0c7431 */ /* 0x000fe200000001ff */
[----:B------:R-:W-:Y:S02]  /*2420*/  MOV R11, 0x1f ;  /* 0x0000001f000b7802 */ /* 0x000fe40000000f00 */
[----:B------:R-:W-:-:S07]  /*2430*/  MOV R15, 0xffffffff ;  /* 0xffffffff000f7802 */ /* 0x000fce0000000f00 */
[----:B------:R-:W-:Y:S05]  /*2440*/  WARPSYNC.COLLECTIVE R15, `(.L_x_10629) ;  /* 0x000000000f087348 */ /* 0x000fea0003c00000 */
[----:B------:R0:W1:Y:S02]  /*2450*/  SHFL.BFLY P6, R14, R13, R12, R11 ;  /* 0x0c00000c0d0e7389 */ /* 0x00006400000c000b */
[----:B01----:R-:W-:Y:S05]  /*2460*/  ENDCOLLECTIVE ;  /* 0x000000000000791b */ /* 0x003fea0003800000 */
.L_x_10629:
[----:B------:R-:W-:Y:S01]  /*2470*/  HFMA2 R12, -RZ, RZ, 0, 4.76837158203125e-07 ;  /* 0x00000008ff0c7431 */ /* 0x000fe200000001ff */
[----:B------:R-:W-:-:S04]  /*2480*/  FMNMX.FTZ R0, R14, -3.40282346638528859812e+38, !PT ;  /* 0xff7fffff0e007809 */ /* 0x000fc80007810000 */
[----:B------:R-:W-:-:S07]  /*2490*/  MOV R13, R0 ;  /* 0x00000000000d7202 */ /* 0x000fce0000000f00 */
[----:B------:R-:W-:Y:S05]  /*24a0*/  WARPSYNC.COLLECTIVE R15, `(.L_x_10630) ;  /* 0x000000000f087348 */ /* 0x000fea0003c00000 */
[----:B------:R0:W1:Y:S02]  /*24b0*/  SHFL.BFLY P6, R14, R13, R12, R11 ;  /* 0x0c00000c0d0e7389 */ /* 0x00006400000c000b */
[----:B01----:R-:W-:Y:S05]  /*24c0*/  ENDCOLLECTIVE ;  /* 0x000000000000791b */ /* 0x003fea0003800000 */
.L_x_10630:
[----:B------:R-:W-:Y:S01]  /*24d0*/  HFMA2 R12, -RZ, RZ, 0, 2.384185791015625e-07 ;  /* 0x00000004ff0c7431 */ /* 0x000fe200000001ff */
[----:B------:R-:W-:-:S04]  /*24e0*/  FMNMX.FTZ R2, R0, R14, !PT ;  /* 0x0000000e00027209 */ /* 0x000fc80007810000 */
[----:B------:R-:W-:-:S07]  /*24f0*/  MOV R13, R2 ;  /* 0x00000002000d7202 */ /* 0x000fce0000000f00 */
[----:B------:R-:W-:Y:S05]  /*2500*/  WARPSYNC.COLLECTIVE R15, `(.L_x_10631) ;  /* 0x000000000f087348 */ /* 0x000fea0003c00000 */
[----:B------:R0:W1:Y:S02]  /*2510*/  SHFL.BFLY P6, R14, R13, R12, R11 ;  /* 0x0c00000c0d0e7389 */ /* 0x00006400000c000b */
[----:B01----:R-:W-:Y:S05]  /*2520*/  ENDCOLLECTIVE ;  /* 0x000000000000791b */ /* 0x003fea0003800000 */
.L_x_10631:
[----:B------:R-:W-:Y:S05]  /*2530*/  BRA `(.L_x_10632) ;  /* 0xffffffdc00a47947 */ /* 0x000fea000383ffff */
.L_x_10633:
        /* <DEDUP_REMOVED lines=12> */
.L_x_27444:


//--------------------- .text._ZN4vllm25paged_attention_v2_kernelI13__nv_bfloat16hLi128ELi8ELi128ELNS_18Fp8KVCacheDataTypeE1ELb0ELi512EEEvPfS3_PT_PKS4_PKT0_SA_ifPKiSC_iPKfiiiSE_SE_iiiii --------------------------
	.section	.text._ZN4vllm25paged_attention_v2_kernelI13__nv_bfloat16hLi128ELi8ELi128ELNS_18Fp8KVCacheDataTypeE1ELb0ELi512EEEvPfS3_PT_PKS4_PKT0_SA_ifPKiSC_iPKfiiiSE_SE_iiiii,"ax",@progbits
	.align	128
        .global         _ZN4vllm25paged_attention_v2_kernelI13__nv_bfloat16hLi128ELi8ELi128ELNS_18Fp8KVCacheDataTypeE1ELb0ELi512EEEvPfS3_PT_PKS4_PKT0_SA_ifPKiSC_iPKfiiiSE_SE_iiiii
        .type           _ZN4vllm25paged_attention_v2_kernelI13__nv_bfloat16hLi128ELi8ELi128ELNS_18Fp8KVCacheDataTypeE1ELb0ELi512EEEvPfS3_PT_PKS4_PKT0_SA_ifPKiSC_iPKfiiiSE_SE_iiiii,@function
        .size           _ZN4vllm25paged_attention_v2_kernelI13__nv_bfloat16hLi128ELi8ELi128ELNS_18Fp8KVCacheDataTypeE1ELb0ELi512EEEvPfS3_PT_PKS4_PKT0_SA_ifPKiSC_iPKfiiiSE_SE_iiiii,(.L_x_27445 - _ZN4vllm25paged_attention_v2_kernelI13__nv_bfloat16hLi128ELi8ELi128ELNS_18Fp8KVCacheDataTypeE1ELb0ELi512EEEvPfS3_PT_PKS4_PKT0_SA_ifPKiSC_iPKfiiiSE_SE_iiiii)
        .other          _ZN4vllm25paged_attention_v2_kernelI13__nv_bfloat16hLi128ELi8ELi128ELNS_18Fp8KVCacheDataTypeE1ELb0ELi512EEEvPfS3_PT_PKS4_PKT0_SA_ifPKiSC_iPKfiiiSE_SE_iiiii,@"STO_CUDA_ENTRY STV_DEFAULT"
_ZN4vllm25paged_attention_v2_kernelI13__nv_bfloat16hLi128ELi8ELi128ELNS_18Fp8KVCacheDataTypeE1ELb0ELi512EEEvPfS3_PT_PKS4_PKT0_SA_ifPKiSC_iPKfiiiSE_SE_iiiii:
.text._ZN4vllm25paged_attention_v2_kernelI13__nv_bfloat16hLi128ELi8ELi128ELNS_18Fp8KVCacheDataTypeE1ELb0ELi512EEEvPfS3_PT_PKS4_PKT0_SA_ifPKiSC_iPKfiiiSE_SE_iiiii:
        /* <DEDUP_REMOVED lines=52> */
.L_x_10635:
[----:B------:R-:W-:Y:S05]  /*0340*/  BSYNC.RECONVERGENT B6 ;  /* 0x0000000000067941 */ /* 0x000fea0003800200 */
.L_x_10634:
        /* <DEDUP_REMOVED lines=13> */
.L_x_10666:
        /* <DEDUP_REMOVED lines=40> */
.L_x_10641:
        /* <DEDUP_REMOVED lines=11> */
.L_x_10640:
[----:B------:R-:W-:Y:S05]  /*0750*/  BSYNC.RECONVERGENT B1 ;  /* 0x0000000000017941 */ /* 0x000fea0003800200 */
.L_x_10639:
        /* <DEDUP_REMOVED lines=13> */
.L_x_10644:
        /* <DEDUP_REMOVED lines=100> */
.L_x_10643:
[----:B------:R-:W-:Y:S05]  /*0e70*/  BSYNC.RECONVERGENT B1 ;  /* 0x0000000000017941 */ /* 0x000fea0003800200 */
.L_x_10642:
        /* <DEDUP_REMOVED lines=55> */
.L_x_10646:
[----:B------:R-:W-:Y:S05]  /*11f0*/  BSYNC.RECONVERGENT B1 ;  /* 0x0000000000017941 */ /* 0x000fea0003800200 */
.L_x_10645:
        /* <DEDUP_REMOVED lines=26> */
.L_x_10638:
[----:B------:R-:W-:Y:S05]  /*13a0*/  BSYNC.RECONVERGENT B0 ;  /* 0x0000000000007941 */ /* 0x000fea0003800200 */
.L_x_10637:
        /* <DEDUP_REMOVED lines=40> */
.L_x_10651:
[----:B------:R-:W1:Y:S01]  /*1630*/  LDS R13, [R4] ;  /* 0x00000000040d7984 */ /* 0x000e620000000800 */
[----:B------:R-:W-:-:S05]  /*1640*/  VIADD R11, R11, 0x1 ;  /* 0x000000010b0b7836 */ /* 0x000fca0000000000 */
[----:B------:R-:W-:Y:S01]  /*1650*/  ISETP.NE.AND P0, PT, R11, RZ, PT ;  /* 0x000000ff0b00720c */ /* 0x000fe20003f05270 */
[----:B-1----:R-:W-:-:S05]  /*1660*/  FMUL.FTZ R13, R13, R2 ;  /* 0x000000020d0d7220 */ /* 0x002fca0000410000 */
[----:B------:R1:W-:Y:S02]  /*1670*/  STS [R4], R13 ;  /* 0x0000000d04007388 */ /* 0x0003e40000000800 */
[----:B-1----:R-:W-:-:S05]  /*1680*/  IADD3 R4, PT, PT, R4, 0x200, RZ ;  /* 0x0000020004047810 */ /* 0x002fca0007ffe0ff */
[----:B------:R-:W-:Y:S05]  /*1690*/  @P0 BRA `(.L_x_10651) ;  /* 0xfffffffc00e40947 */ /* 0x000fea000383ffff */
.L_x_10650:
[----:B------:R-:W-:Y:S05]  /*16a0*/  BSYNC.RECONVERGENT B1 ;  /* 0x0000000000017941 */ /* 0x000fea0003800200 */
.L_x_10649:
        /* <DEDUP_REMOVED lines=13> */
.L_x_10654:
        /* <DEDUP_REMOVED lines=52> */
.L_x_10653:
[----:B------:R-:W-:Y:S05]  /*1ac0*/  BSYNC.RECONVERGENT B1 ;  /* 0x0000000000017941 */ /* 0x000fea0003800200 */
.L_x_10652:
        /* <DEDUP_REMOVED lines=31> */
.L_x_10656:
[----:B------:R-:W-:Y:S05]  /*1cc0*/  BSYNC.RECONVERGENT B1 ;  /* 0x0000000000017941 */ /* 0x000fea0003800200 */
.L_x_10655:
        /* <DEDUP_REMOVED lines=14> */
.L_x_10648:
[----:B------:R-:W-:Y:S05]  /*1db0*/  BSYNC.RECONVERGENT B0 ;  /* 0x0000000000007941 */ /* 0x000fea0003800200 */
.L_x_10647:
        /* <DEDUP_REMOVED lines=30> */
.L_x_10658:
[----:B------:R-:W-:Y:S05]  /*1fa0*/  BSYNC.RECONVERGENT B0 ;  /* 0x0000000000007941 */ /* 0x000fea0003800200 */
.L_x_10657:
        /* <DEDUP_REMOVED lines=27> */
.L_x_10660:
[----:B------:R-:W-:Y:S05]  /*2160*/  BSYNC.RECONVERGENT B0 ;  /* 0x0000000000007941 */ /* 0x000fea0003800200 */
.L_x_10659:
        /* <DEDUP_REMOVED lines=19> */
.L_x_10662:
[----:B------:R-:W-:Y:S05]  /*22a0*/  BSYNC.RECONVERGENT B0 ;  /* 0x0000000000007941 */ /* 0x000fea0003800200 */
.L_x_10661:
        /* <DEDUP_REMOVED lines=22> */
.L_x_10636:
[----:B------:R-:W-:Y:S01]  /*2410*/  MOV R12, 0x10 ;  /* 0x00000010000c7802 */ /* 0x000fe20000000f00 */
[----:B------:R-:W-:Y:S01]  /*2420*/  IMAD.MOV.U32 R11, RZ, RZ, 0x1f ;  /* 0x0000001fff0b7424 */ /* 0x000fe200078e00ff */
[----:B------:R-:W-:-:S07]  /*2430*/  MOV R15, 0xffffffff ;  /* 0xffffffff000f7802 */ /* 0x000fce0000000f00 */
[----:B------:R-:W-:Y:S05]  /*2440*/  WARPSYNC.COLLECTIVE R15, `(.L_x_10663) ;  /* 0x000000000f087348 */ /* 0x000fea0003c00000 */
[----:B------:R0:W1:Y:S02]  /*2450*/  SHFL.BFLY P6, R14, R13, R12, R11 ;  /* 0x0c00000c0d0e7389 */ /* 0x00006400000c000b */
[----:B01----:R-:W-:Y:S05]  /*2460*/  ENDCOLLECTIVE ;  /* 0x000000000000791b */ /* 0x003fea0003800000 */
.L_x_10663:
[----:B------:R-:W-:Y:S01]  /*2470*/  HFMA2 R12, -RZ, RZ, 0, 4.76837158203125e-07 ;  /* 0x00000008ff0c7431 */ /* 0x000fe200000001ff */
[----:B------:R-:W-:-:S04]  /*2480*/  FMNMX.FTZ R0, R14, -3.40282346638528859812e+38, !PT ;  /* 0xff7fffff0e007809 */ /* 0x000fc80007810000 */
[----:B------:R-:W-:-:S07]  /*2490*/  MOV R13, R0 ;  /* 0x00000000000d7202 */ /* 0x000fce0000000f00 */
[----:B------:R-:W-:Y:S05]  /*24a0*/  WARPSYNC.COLLECTIVE R15, `(.L_x_10664) ;  /* 0x000000000f087348 */ /* 0x000fea0003c00000 */
[----:B------:R0:W1:Y:S02]  /*24b0*/  SHFL.BFLY P6, R14, R13, R12, R11 ;  /* 0x0c00000c0d0e7389 */ /* 0x00006400000c000b */
[----:B01----:R-:W-:Y:S05]  /*24c0*/  ENDCOLLECTIVE ;  /* 0x000000000000791b */ /* 0x003fea0003800000 */
.L_x_10664:
[----:B------:R-:W-:Y:S01]  /*24d0*/  HFMA2 R12, -RZ, RZ, 0, 2.384185791015625e-07 ;  /* 0x00000004ff0c7431 */ /* 0x000fe200000001ff */
[----:B------:R-:W-:-:S04]  /*24e0*/  FMNMX.FTZ R2, R0, R14, !PT ;  /* 0x0000000e00027209 */ /* 0x000fc80007810000 */
[----:B------:R-:W-:-:S07]  /*24f0*/  MOV R13, R2 ;  /* 0x00000002000d7202 */ /* 0x000fce0000000f00 */
[----:B------:R-:W-:Y:S05]  /*2500*/  WARPSYNC.COLLECTIVE R15, `(.L_x_10665) ;  /* 0x000000000f087348 */ /* 0x000fea0003c00000 */
[----:B------:R0:W1:Y:S02]  /*2510*/  SHFL.BFLY P6, R14, R13, R12, R11 ;  /* 0x0c00000c0d0e7389 */ /* 0x00006400000c000b */
[----:B01----:R-:W-:Y:S05]  /*2520*/  ENDCOLLECTIVE ;  /* 0x000000000000791b */ /* 0x003fea0003800000 */
.L_x_10665:
[----:B------:R-:W-:Y:S05]  /*2530*/  BRA `(.L_x_10666) ;  /* 0xffffffdc00b87947 */ /* 0x000fea000383ffff */
.L_x_10667:
        /* <DEDUP_REMOVED lines=12> */
.L_x_27445:


//--------------------- .text._ZN4vllm25paged_attention_v2_kernelI13__nv_bfloat16hLi120ELi8ELi128ELNS_18Fp8KVCacheDataTypeE1ELb0ELi512EEEvPfS3_PT_PKS4_PKT0_SA_ifPKiSC_iPKfiiiSE_SE_iiiii --------------------------
	.section	.text._ZN4vllm25paged_attention_v2_kernelI13__nv_bfloat16hLi120ELi8ELi128ELNS_18Fp8KVCacheDataTypeE1ELb0ELi512EEEvPfS3_PT_PKS4_PKT0_SA_ifPKiSC_iPKfiiiSE_SE_iiiii,"ax",@progbits
	.align	128
        .global         _ZN4vllm25paged_attention_v2_kernelI13__nv_bfloat16hLi120ELi8ELi128ELNS_18Fp8KVCacheDataTypeE1ELb0ELi512EEEvPfS3_PT_PKS4_PKT0_SA_ifPKiSC_iPKfiiiSE_SE_iiiii
        .type           _ZN4vllm25paged_attention_v2_kernelI13__nv_bfloat16hLi120ELi8ELi128ELNS_18Fp8KVCacheDataTypeE1ELb0ELi512EEEvPfS3_PT_PKS4_PKT0_SA_ifPKiSC_iPKfiiiSE_SE_iiiii,@function
        .size           _ZN4vllm25paged_attention_v2_kernelI13__nv_bfloat16hLi120ELi8ELi128ELNS_18Fp8KVCacheDataTypeE1ELb0ELi512EEEvPfS3_PT_PKS4_PKT0_SA_ifPKiSC_iPKfiiiSE_SE_iiiii,(.L_x_27446 - _ZN4vllm25paged_attention_v2_kernelI13__nv_bfloat16hLi120ELi8ELi128ELNS_18Fp8KVCacheDataTypeE1ELb0ELi512EEEvPfS3_PT_PKS4_PKT0_SA_ifPKiSC_iPKfiiiSE_SE_iiiii)
        .other          _ZN4vllm25paged_attention_v2_kernelI13__nv_bfloat16hLi120ELi8ELi128ELNS_18Fp8KVCacheDataTypeE1ELb0ELi512EEEvPfS3_PT_PKS4_PKT0_SA_ifPKiSC_iPKfiiiSE_SE_iiiii,@"STO_CUDA_ENTRY STV_DEFAULT"
_ZN4vllm25paged_attention_v2_kernelI13__nv_bfloat16hLi120ELi8ELi128ELNS_18Fp8KVCacheDataTypeE1ELb0ELi512EEEvPfS3_PT_PKS4_PKT0_SA_ifPKiSC_iPKfiiiSE_SE_iiiii:
.text._ZN4vllm25paged_attention_v2_kernelI13__nv_bfloat16hLi120ELi8ELi128ELNS_18Fp8KVCacheDataTypeE1ELb0ELi512EEEvPfS3_PT_PKS4_PKT0_SA_ifPKiSC_iPKfiiiSE_SE_iiiii:
        /* <DEDUP_REMOVED lines=52> */
.L_x_10669:
[----:B------:R-:W-:Y:S05]  /*0340*/  BSYNC.RECONVERGENT B6 ;  /* 0x0000000000067941 */ /* 0x000fea0003800200 */
.L_x_10668:
        /* <DEDUP_REMOVED lines=13> */
.L_x_10704:
        /* <DEDUP_REMOVED lines=40> */
.L_x_10675:
        /* <DEDUP_REMOVED lines=11> */
.L_x_10674:
[----:B------:R-:W-:Y:S05]  /*0750*/  BSYNC.RECONVERGENT B1 ;  /* 0x0000000000017941 */ /* 0x000fea0003800200 */
.L_x_10673:
        /* <DEDUP_REMOVED lines=13> */
.L_x_10678:
        /* <DEDUP_REMOVED lines=100> */
.L_x_10677:
[----:B------:R-:W-:Y:S05]  /*0e70*/  BSYNC.RECONVERGENT B1 ;  /* 0x0000000000017941 */ /* 0x000fea0003800200 */
.L_x_10676:
        /* <DEDUP_REMOVED lines=55> */
.L_x_10680:
[----:B------:R-:W-:Y:S05]  /*11f0*/  BSYNC.RECONVERGENT B1 ;  /* 0x0000000000017941 */ /* 0x000fea0003800200 */
.L_x_10679:
        /* <DEDUP_REMOVED lines=26> */
.L_x_10672:
[----:B------:R-:W-:Y:S05]  /*13a0*/  BSYNC.RECONVERGENT B0 ;  /* 0x0000000000007941 */ /* 0x000fea0003800200 */
.L_x_10671:
        /* <DEDUP_REMOVED lines=40> */
.L_x_10685:
[----:B------:R-:W1:Y:S01]  /*1630*/  LDS R13, [R4] ;  /* 0x00000000040d7984 */ /* 0x000e620000000800 */
[----:B------:R-:W-:-:S04]  /*1640*/  IADD3 R11, PT, PT, R11, 0x1, RZ ;  /* 0x000000010b0b7810 */ /* 0x000fc80007ffe0ff */
[----:B------:R-:W-:Y:S01]  /*1650*/  ISETP.NE.AND P0, PT, R11, RZ, PT ;  /* 0x000000ff0b00720c */ /* 0x000fe20003f05270 */
[----:B-1----:R-:W-:-:S05]  /*1660*/  FMUL.FTZ R13, R13, R2 ;  /* 0x000000020d0d7220 */ /* 0x002fca0000410000 */
[----:B------:R1:W-:Y:S02]  /*1670*/  STS [R4], R13 ;  /* 0x0000000d04007388 */ /* 0x0003e40000000800 */
[----:B-1----:R-:W-:-:S05]  /*1680*/  IADD3 R4, PT, PT, R4, 0x200, RZ ;  /* 0x0000020004047810 */ /* 0x002fca0007ffe0ff */
[----:B------:R-:W-:Y:S05]  /*1690*/  @P0 BRA `(.L_x_10685) ;  /* 0xfffffffc00e40947 */ /* 0x000fea000383ffff */
.L_x_10684:
[----:B------:R-:W-:Y:S05]  /*16a0*/  BSYNC.RECONVERGENT B1 ;  /* 0x0000000000017941 */ /* 0x000fea0003800200 */
.L_x_10683:
        /* <DEDUP_REMOVED lines=13> */
.L_x_10688:
        /* <DEDUP_REMOVED lines=52> */
.L_x_10687:
[----:B------:R-:W-:Y:S05]  /*1ac0*/  BSYNC.RECONVERGENT B1 ;  /* 0x0000000000017941 */ /* 0x000fea0003800200 */
.L_x_10686:
        /* <DEDUP_REMOVED lines=31> */
.L_x_10690:
[----:B------:R-:W-:Y:S05]  /*1cc0*/  BSYNC.RECONVERGENT B1 ;  /* 0x0000000000017941 */ /* 0x000fea0003800200 */
.L_x_10689:
        /* <DEDUP_REMOVED lines=14> */
.L_x_10682:
[----:B------:R-:W-:Y:S05]  /*1db0*/  BSYNC.RECONVERGENT B0 ;  /* 0x0000000000007941 */ /* 0x000fea0003800200 */
.L_x_10681:
        /* <DEDUP_REMOVED lines=31> */
.L_x_10692:
[----:B------:R-:W-:Y:S05]  /*1fb0*/  BSYNC.RECONVERGENT B0 ;  /* 0x0000000000007941 */ /* 0x000fea0003800200 */
.L_x_10691:
        /* <DEDUP_REMOVED lines=11> */
.L_x_10694:
[----:B------:R-:W-:Y:S05]  /*2070*/  BSYNC.RECONVERGENT B0 ;  /* 0x0000000000007941 */ /* 0x000fea0003800200 */
.L_x_10693:
        /* <DEDUP_REMOVED lines=12> */
.L_x_10696:
[----:B------:R-:W-:Y:S05]  /*2140*/  BSYNC.RECONVERGENT B0 ;  /* 0x0000000000007941 */ /* 0x000fea0003800200 */
.L_x_10695:
        /* <DEDUP_REMOVED lines=8> */
.L_x_10698:
[----:B------:R-:W-:Y:S05]  /*21d0*/  BSYNC.RECONVERGENT B0 ;  /* 0x0000000000007941 */ /* 0x000fea0003800200 */
.L_x_10697:
        /* <DEDUP_REMOVED lines=12> */
.L_x_10700:
[----:B------:R-:W-:Y:S05]  /*22a0*/  BSYNC.RECONVERGENT B0 ;  /* 0x0000000000007941 */ /* 0x000fea0003800200 */
.L_x_10699:
        /* <DEDUP_REMOVED lines=23> */
.L_x_10670:
[----:B------:R-:W-:Y:S02]  /*2420*/  HFMA2 R12, -RZ, RZ, 0, 9.5367431640625e-07 ;  /* 0x00000010ff0c7431 */ /* 0x000fe400000001ff */
[----:B------:R-:W-:Y:S01]  /*2430*/  IMAD.MOV.U32 R11, RZ, RZ, 0x1f ;  /* 0x0000001fff0b7424 */ /* 0x000fe200078e00ff */
[----:B------:R-:W-:-:S07]  /*2440*/  MOV R15, 0xffffffff ;  /* 0xffffffff000f7802 */ /* 0x000fce0000000f00 */
[----:B------:R-:W-:Y:S05]  /*2450*/  WARPSYNC.COLLECTIVE R15, `(.L_x_10701) ;  /* 0x000000000f087348 */ /* 0x000fea0003c00000 */
[----:B------:R0:W1:Y:S02]  /*2460*/  SHFL.BFLY P6, R14, R13, R12, R11 ;  /* 0x0c00000c0d0e7389 */ /* 0x00006400000c000b */
[----:B01----:R-:W-:Y:S05]  /*2470*/  ENDCOLLECTIVE ;  /* 0x000000000000791b */ /* 0x003fea0003800000 */
.L_x_10701:
[----:B------:R-:W-:Y:S01]  /*2480*/  HFMA2 R12, -RZ, RZ, 0, 4.76837158203125e-07 ;  /* 0x00000008ff0c7431 */ /* 0x000fe200000001ff */
[----:B------:R-:W-:-:S04]  /*2490*/  FMNMX.FTZ R0, R14, -3.40282346638528859812e+38, !PT ;  /* 0xff7fffff0e007809 */ /* 0x000fc80007810000 */
[----:B------:R-:W-:-:S07]  /*24a0*/  MOV R13, R0 ;  /* 0x00000000000d7202 */ /* 0x000fce0000000f00 */
[----:B------:R-:W-:Y:S05]  /*24b0*/  WARPSYNC.COLLECTIVE R15, `(.L_x_10702) ;  /* 0x000000000f087348 */ /* 0x000fea0003c00000 */
[----:B------:R0:W1:Y:S02]  /*24c0*/  SHFL.BFLY P6, R14, R13, R12, R11 ;  /* 0x0c00000c0d0e7389 */ /* 0x00006400000c000b */
[----:B01----:R-:W-:Y:S05]  /*24d0*/  ENDCOLLECTIVE ;  /* 0x000000000000791b */ /* 0x003fea0003800000 */
.L_x_10702:
[----:B------:R-:W-:Y:S01]  /*24e0*/  HFMA2 R12, -RZ, RZ, 0, 2.384185791015625e-07 ;  /* 0x00000004ff0c7431 */ /* 0x000fe200000001ff */
[----:B------:R-:W-:-:S04]  /*24f0*/  FMNMX.FTZ R2, R0, R14, !PT ;  /* 0x0000000e00027209 */ /* 0x000fc80007810000 */
[----:B------:R-:W-:-:S07]  /*2500*/  MOV R13, R2 ;  /* 0x00000002000d7202 */ /* 0x000fce0000000f00 */
[----:B------:R-:W-:Y:S05]  /*2510*/  WARPSYNC.COLLECTIVE R15, `(.L_x_10703) ;  /* 0x000000000f087348 */ /* 0x000fea0003c00000 */
[----:B------:R0:W1:Y:S02]  /*2520*/  SHFL.BFLY P6, R14, R13, R12, R11 ;  /* 0x0c00000c0d0e7389 */ /* 0x00006400000c000b */
[----:B01----:R-:W-:Y:S05]  /*2530*/  ENDCOLLECTIVE ;  /* 0x000000000000791b */ /* 0x003fea0003800000 */
.L_x_10703:
[----:B------:R-:W-:Y:S05]  /*2540*/  BRA `(.L_x_10704) ;  /* 0xffffffdc00b47947 */ /* 0x000fea000383ffff */
.L_x_10705:
        /* <DEDUP_REMOVED lines=11> */
.L_x_27446:


//--------------------- .text._ZN4vllm25paged_attention_v2_kernelI13__nv_bfloat16hLi112ELi8ELi128ELNS_18Fp8KVCacheDataTypeE1ELb0ELi512EEEvPfS3_PT_PKS4_PKT0_SA_ifPKiSC_iPKfiiiSE_SE_iiiii --------------------------
	.section	.text._ZN4vllm25paged_attention_v2_kernelI13__nv_bfloat16hLi112ELi8ELi128ELNS_18Fp8KVCacheDataTypeE1ELb0ELi512EEEvPfS3_PT_PKS4_PKT0_SA_ifPKiSC_iPKfiiiSE_SE_iiiii,"ax",@progbits
	.align	128
        .global         _ZN4vllm25paged_attention_v2_kernelI13__nv_bfloat16hLi112ELi8ELi128ELNS_18Fp8KVCacheDataTypeE1ELb0ELi512EEEvPfS3_PT_PKS4_PKT0_SA_ifPKiSC_iPKfiiiSE_SE_iiiii
        .type           _ZN4vllm25paged_attention_v2_kernelI13__nv_bfloat16hLi112ELi8ELi128ELNS_18Fp8KVCacheDataTypeE1ELb0ELi512EEEvPfS3_PT_PKS4_PKT0_SA_ifPKiSC_iPKfiiiSE_SE_iiiii,@function
        .size           _ZN4vllm25paged_attention_v2_kernelI13__nv_bfloat16hLi112ELi8ELi128ELNS_18Fp8KVCacheDataTypeE1ELb0ELi512EEEvPfS3_PT_PKS4_PKT0_SA_ifPKiSC_iPKfiiiSE_SE_iiiii,(.L_x_27447 - _ZN4vllm25paged_attention_v2_kernelI13__nv_bfloat16hLi112ELi8ELi128ELNS_18Fp8KVCacheDataTypeE1ELb0ELi512EEEvPfS3_PT_PKS4_PKT0_SA_ifPKiSC_iPKfiiiSE_SE_iiiii)
        .other          _ZN4vllm25paged_attention_v2_kernelI13__nv_bfloat16hLi112ELi8ELi128ELNS_18Fp8KVCacheDataTypeE1ELb0ELi512EEEvPfS3_PT_PKS4_PKT0_SA_ifPKiSC_iPKfiiiSE_SE_iiiii,@"STO_CUDA_ENTRY STV_DEFAULT"
_ZN4vllm25paged_attention_v2_kernelI13__nv_bfloat16hLi112ELi8ELi128ELNS_18Fp8KVCacheDataTypeE1ELb0ELi512EEEvPfS3_PT_PKS4_PKT0_SA_ifPKiSC_iPKfiiiSE_SE_iiiii:
.text._ZN4vllm25paged_attention_v2_kernelI13__nv_bfloat16hLi112ELi8ELi128ELNS_18Fp8KVCacheDataTypeE1ELb0ELi512EEEvPfS3_PT_PKS4_PKT0_SA_ifPKiSC_iPKfiiiSE_SE_iiiii:
        /* <DEDUP_REMOVED lines=52> */
.L_x_10707:
[----:B------:R-:W-:Y:S05]  /*0340*/  BSYNC.RECONVERGENT B6 ;  /* 0x0000000000067941 */ /* 0x000fea0003800200 */
.L_x_10706:
        /* <DEDUP_REMOVED lines=13> */
.L_x_10742:
        /* <DEDUP_REMOVED lines=40> */
.L_x_10713:
        /* <DEDUP_REMOVED lines=11> */
.L_x_10712:
[----:B------:R-:W-:Y:S05]  /*0750*/  BSYNC.RECONVERGENT B1 ;  /* 0x0000000000017941 */ /* 0x000fea0003800200 */
.L_x_10711:
        /* <DEDUP_REMOVED lines=13> */
.L_x_10716:
        /* <DEDUP_REMOVED lines=100> */
.L_x_10715:
[----:B------:R-:W-:Y:S05]  /*0e70*/  BSYNC.RECONVERGENT B1 ;  /* 0x0000000000017941 */ /* 0x000fea0003800200 */
.L_x_10714:
        /* <DEDUP_REMOVED lines=55> */
.L_x_10718:
[----:B------:R-:W-:Y:S05]  /*11f0*/  BSYNC.RECONVERGENT B1 ;  /* 0x0000000000017941 */ /* 0x000fea0003800200 */
.L_x_10717:
        /* <DEDUP_REMOVED lines=26> */
.L_x_10710:
[----:B------:R-:W-:Y:S05]  /*13a0*/  BSYNC.RECONVERGENT B0 ;  /* 0x0000000000007941 */ /* 0x000fea0003800200 */
.L_x_10709:
        /* <DEDUP_REMOVED lines=40> */
.L_x_10723:
[----:B------:R-:W1:Y:S01]  /*1630*/  LDS R13, [R4] ;  /* 0x00000000040d7984 */ /* 0x000e620000000800 */
[----:B------:R-:W-:-:S04]  /*1640*/  IADD3 R11, PT, PT, R11, 0x1, RZ ;  /* 0x000000010b0b7810 */ /* 0x000fc80007ffe0ff */
[----:B------:R-:W-:Y:S01]  /*1650*/  ISETP.NE.AND P0, PT, R11, RZ, PT ;  /* 0x000000ff0b00720c */ /* 0x000fe20003f05270 */
[----:B-1----:R-:W-:-:S05]  /*1660*/  FMUL.FTZ R13, R13, R2 ;  /* 0x000000020d0d7220 */ /* 0x002fca0000410000 */
[----:B------:R1:W-:Y:S02]  /*1670*/  STS [R4], R13 ;  /* 0x0000000d04007388 */ /* 0x0003e40000000800 */
[----:B-1----:R-:W-:-:S05]  /*1680*/  IADD3 R4, PT, PT, R4, 0x200, RZ ;  /* 0x0000020004047810 */ /* 0x002fca0007ffe0ff */
[----:B------:R-:W-:Y:S05]  /*1690*/  @P0 BRA `(.L_x_10723) ;  /* 0xfffffffc00e40947 */ /* 0x000fea000383ffff */
.L_x_10722:
[----:B------:R-:W-:Y:S05]  /*16a0*/  BSYNC.RECONVERGENT B1 ;  /* 0x0000000000017941 */ /* 0x000fea0003800200 */
.L_x_10721:
        /* <DEDUP_REMOVED lines=13> */
.L_x_10726:
        /* <DEDUP_REMOVED lines=52> */
.L_x_10725:
[----:B------:R-:W-:Y:S05]  /*1ac0*/  BSYNC.RECONVERGENT B1 ;  /* 0x0000000000017941 */ /* 0x000fea0003800200 */
.L_x_10724:
        /* <DEDUP_REMOVED lines=31> */
.L_x_10728:
[----:B------:R-:W-:Y:S05]  /*1cc0*/  BSYNC.RECONVERGENT B1 ;  /* 0x0000000000017941 */ /* 0x000fea0003800200 */
.L_x_10727:
        /* <DEDUP_REMOVED lines=14> */
.L_x_10720:
[----:B------:R-:W-:Y:S05]  /*1db0*/  BSYNC.RECONVERGENT B0 ;  /* 0x0000000000007941 */ /* 0x000fea0003800200 */
.L_x_10719:
        /* <DEDUP_REMOVED lines=31> */
.L_x_10730:
[----:B------:R-:W-:Y:S05]  /*1fb0*/  BSYNC.RECONVERGENT B0 ;  /* 0x0000000000007941 */ /* 0x000fea0003800200 */
.L_x_10729:
        /* <DEDUP_REMOVED lines=11> */
.L_x_10732:
[----:B------:R-:W-:Y:S05]  /*2070*/  BSYNC.RECONVERGENT B0 ;  /* 0x0000000000007941 */ /* 0x000fea0003800200 */
.L_x_10731:
        /* <DEDUP_REMOVED lines=12> */
.L_x_10734:
[----:B------:R-:W-:Y:S05]  /*2140*/  BSYNC.RECONVERGENT B0 ;  /* 0x0000000000007941 */ /* 0x000fea0003800200 */
.L_x_10733:
        /* <DEDUP_REMOVED lines=8> */
.L_x_10736:
[----:B------:R-:W-:Y:S05]  /*21d0*/  BSYNC.RECONVERGENT B0 ;  /* 0x0000000000007941 */ /* 0x000fea0003800200 */
.L_x_10735:
        /* <DEDUP_REMOVED lines=12> */
.L_x_10738:
[----:B------:R-:W-:Y:S05]  /*22a0*/  BSYNC.RECONVERGENT B0 ;  /* 0x0000000000007941 */ /* 0x000fea0003800200 */
.L_x_10737:
        /* <DEDUP_REMOVED lines=23> */
.L_x_10708:
[----:B------:R-:W-:Y:S02]  /*2420*/  HFMA2 R12, -RZ, RZ, 0, 9.5367431640625e-07 ;  /* 0x00000010ff0c7431 */ /* 0x000fe400000001ff */
[----:B------:R-:W-:Y:S01]  /*2430*/  IMAD.MOV.U32 R11, RZ, RZ, 0x1f ;  /* 0x0000001fff0b7424 */ /* 0x000fe200078e00ff */
[----:B------:R-:W-:-:S07]  /*2440*/  MOV R15, 0xffffffff ;  /* 0xffffffff000f7802 */ /* 0x000fce0000000f00 */
[----:B------:R-:W-:Y:S05]  /*2450*/  WARPSYNC.COLLECTIVE R15, `(.L_x_10739) ;  /* 0x000000000f087348 */ /* 0x000fea0003c00000 */
[----:B------:R0:W1:Y:S02]  /*2460*/  SHFL.BFLY P6, R14, R13, R12, R11 ;  /* 0x0c00000c0d0e7389 */ /* 0x00006400000c000b */
[----:B01----:R-:W-:Y:S05]  /*2470*/  ENDCOLLECTIVE ;  /* 0x000000000000791b */ /* 0x003fea0003800000 */
.L_x_10739:
[----:B------:R-:W-:Y:S01]  /*2480*/  HFMA2 R12, -RZ, RZ, 0, 4.76837158203125e-07 ;  /* 0x00000008ff0c7431 */ /* 0x000fe200000001ff */
[----:B------:R-:W-:-:S04]  /*2490*/  FMNMX.FTZ R0, R14, -3.40282346638528859812e+38, !PT ;  /* 0xff7fffff0e007809 */ /* 0x000fc80007810000 */
[----:B------:R-:W-:-:S07]  /*24a0*/  MOV R13, R0 ;  /* 0x00000000000d7202 */ /* 0x000fce0000000f00 */
[----:B------:R-:W-:Y:S05]  /*24b0*/  WARPSYNC.COLLECTIVE R15, `(.L_x_10740) ;  /* 0x000000000f087348 */ /* 0x000fea0003c00000 */
[----:B------:R0:W1:Y:S02]  /*24c0*/  SHFL.BFLY P6, R14, R13, R12, R11 ;  /* 0x0c00000c0d0e7389 */ /* 0x00006400000c000b */
[----:B01----:R-:W-:Y:S05]  /*24d0*/  ENDCOLLECTIVE ;  /* 0x000000000000791b */ /* 0x003fea0003800000 */
.L_x_10740:
[----:B------:R-:W-:Y:S01]  /*24e0*/  HFMA2 R12, -RZ, RZ, 0, 2.384185791015625e-07 ;  /* 0x00000004ff0c7431 */ /* 0x000fe200000001ff */
[----:B------:R-:W-:-:S04]  /*24f0*/  FMNMX.FTZ R2, R0, R14, !PT ;  /* 0x0000000e00027209 */ /* 0x000fc80007810000 */
[----:B------:R-:W-:-:S07]  /*2500*/  MOV R13, R2 ;  /* 0x00000002000d7202 */ /* 0x000fce0000000f00 */
[----:B------:R-:W-:Y:S05]  /*2510*/  WARPSYNC.COLLECTIVE R15, `(.L_x_10741) ;  /* 0x000000000f087348 */ /* 0x000fea0003c00000 */
[----:B------:R0:W1:Y:S02]  /*2520*/  SHFL.BFLY P6, R14, R13, R12, R11 ;  /* 0x0c00000c0d0e7389 */ /* 0x00006400000c000b */
[----:B01----:R-:W-:Y:S05]  /*2530*/  ENDCOLLECTIVE ;  /* 0x000000000000791b */ /* 0x003fea0003800000 */
.L_x_10741:
[----:B------:R-:W-:Y:S05]  /*2540*/  BRA `(.L_x_10742) ;  /* 0xffffffdc00b47947 */ /* 0x000fea000383ffff */
.L_x_10743:
        /* <DEDUP_REMOVED lines=11> */
.L_x_27447:


//--------------------- .text._ZN4vllm25paged_attention_v2_kernelI13__nv_bfloat16hLi96ELi8ELi128ELNS_18Fp8KVCacheDataTypeE1ELb0ELi512EEEvPfS3_PT_PKS4_PKT0_SA_ifPKiSC_iPKfiiiSE_SE_iiiii --------------------------
	.section	.text._ZN4vllm25paged_attention_v2_kernelI13__nv_bfloat16hLi96ELi8ELi128ELNS_18Fp8KVCacheDataTypeE1ELb0ELi512EEEvPfS3_PT_PKS4_PKT0_SA_ifPKiSC_iPKfiiiSE_SE_iiiii,"ax",@progbits
	.align	128
        .global         _ZN4vllm25paged_attention_v2_kernelI13__nv_bfloat16hLi96ELi8ELi128ELNS_18Fp8KVCacheDataTypeE1ELb0ELi512EEEvPfS3_PT_PKS4_PKT0_SA_ifPKiSC_iPKfiiiSE_SE_iiiii
        .type           _ZN4vllm25paged_attention_v2_kernelI13__nv_bfloat16hLi96ELi8ELi128ELNS_18Fp8KVCacheDataTypeE1ELb0ELi512EEEvPfS3_PT_PKS4_PKT0_SA_ifPKiSC_iPKfiiiSE_SE_iiiii,@function
        .size           _ZN4vllm25paged_attention_v2_kernelI13__nv_bfloat16hLi96ELi8ELi128ELNS_18Fp8KVCacheDataTypeE1ELb0ELi512EEEvPfS3_PT_PKS4_PKT0_SA_ifPKiSC_iPKfiiiSE_SE_iiiii,(.L_x_27448 - _ZN4vllm25paged_attention_v2_kernelI13__nv_bfloat16hLi96ELi8ELi128ELNS_18Fp8KVCacheDataTypeE1ELb0ELi512EEEvPfS3_PT_PKS4_PKT0_SA_ifPKiSC_iPKfiiiSE_SE_iiiii)
        .other          _ZN4vllm25paged_attention_v2_kernelI13__nv_bfloat16hLi96ELi8ELi128ELNS_18Fp8KVCacheDataTypeE1ELb0ELi512EEEvPfS3_PT_PKS4_PKT0_SA_ifPKiSC_iPKfiiiSE_SE_iiiii,@"STO_CUDA_ENTRY STV_DEFAULT"
_ZN4vllm25paged_attention_v2_kernelI13__nv_bfloat16hLi96ELi8ELi128ELNS_18Fp8KVCacheDataTypeE1ELb0ELi512EEEvPfS3_PT_PKS4_PKT0_SA_ifPKiSC_iPKfiiiSE_SE_iiiii:
.text._ZN4vllm25paged_attention_v2_kernelI13__nv_bfloat16hLi96ELi8ELi128ELNS_18Fp8KVCacheDataTypeE1ELb0ELi512EEEvPfS3_PT_PKS4_PKT0_SA_ifPKiSC_iPKfiiiSE_SE_iiiii:
        /* <DEDUP_REMOVED lines=47> */
.L_x_10745:
[----:B------:R-:W-:Y:S05]  /*02f0*/  BSYNC.RECONVERGENT B6 ;  /* 0x0000000000067941 */ /* 0x000fea0003800200 */
.L_x_10744:
        /* <DEDUP_REMOVED lines=13> */
.L_x_10772:
        /* <DEDUP_REMOVED lines=40> */
.L_x_10751:
        /* <DEDUP_REMOVED lines=11> */
.L_x_10750:
[----:B------:R-:W-:Y:S05]  /*0700*/  BSYNC.RECONVERGENT B1 ;  /* 0x0000000000017941 */ /* 0x000fea0003800200 */
.L_x_10749:
        /* <DEDUP_REMOVED lines=12> */
.L_x_10754:
        /* <DEDUP_REMOVED lines=100> */
.L_x_10753:
[----:B------:R-:W-:Y:S05]  /*0e10*/  BSYNC.RECONVERGENT B1 ;  /* 0x0000000000017941 */ /* 0x000fea0003800200 */
.L_x_10752:
        /* <DEDUP_REMOVED lines=55> */
.L_x_10756:
[----:B------:R-:W-:Y:S05]  /*1190*/  BSYNC.RECONVERGENT B1 ;  /* 0x0000000000017941 */ /* 0x000fea0003800200 */
.L_x_10755:
        /* <DEDUP_REMOVED lines=26> */
.L_x_10748:
[----:B------:R-:W-:Y:S05]  /*1340*/  BSYNC.RECONVERGENT B0 ;  /* 0x0000000000007941 */ /* 0x000fea0003800200 */
.L_x_10747:
        /* <DEDUP_REMOVED lines=40> */
.L_x_10761:
[----:B------:R-:W1:Y:S01]  /*15d0*/  LDS R13, [R4] ;  /* 0x00000000040d7984 */ /* 0x000e620000000800 */
[----:B------:R-:W-:-:S04]  /*15e0*/  IADD3 R8, PT, PT, R8, 0x1, RZ ;  /* 0x0000000108087810 */ /* 0x000fc80007ffe0ff */
[----:B------:R-:W-:Y:S01]  /*15f0*/  ISETP.NE.AND P0, PT, R8, RZ, PT ;  /* 0x000000ff0800720c */ /* 0x000fe20003f05270 */
[----:B-1----:R-:W-:-:S05]  /*1600*/  FMUL.FTZ R13, R13, R2 ;  /* 0x000000020d0d7220 */ /* 0x002fca0000410000 */
[----:B------:R1:W-:Y:S02]  /*1610*/  STS [R4], R13 ;  /* 0x0000000d04007388 */ /* 0x0003e40000000800 */
[----:B-1----:R-:W-:-:S05]  /*1620*/  IADD3 R4, PT, PT, R4, 0x200, RZ ;  /* 0x0000020004047810 */ /* 0x002fca0007ffe0ff */
[----:B------:R-:W-:Y:S05]  /*1630*/  @P0 BRA `(.L_x_10761) ;  /* 0xfffffffc00e40947 */ /* 0x000fea000383ffff */
.L_x_10760:
[----:B------:R-:W-:Y:S05]  /*1640*/  BSYNC.RECONVERGENT B1 ;  /* 0x0000000000017941 */ /* 0x000fea0003800200 */
.L_x_10759:
        /* <DEDUP_REMOVED lines=12> */
.L_x_10764:
        /* <DEDUP_REMOVED lines=52> */
.L_x_10763:
[----:B------:R-:W-:Y:S05]  /*1a50*/  BSYNC.RECONVERGENT B1 ;  /* 0x0000000000017941 */ /* 0x000fea0003800200 */
.L_x_10762:
        /* <DEDUP_REMOVED lines=31> */
.L_x_10766:
[----:B------:R-:W-:Y:S05]  /*1c50*/  BSYNC.RECONVERGENT B1 ;  /* 0x0000000000017941 */ /* 0x000fea0003800200 */
.L_x_10765:
        /* <DEDUP_REMOVED lines=14> */
.L_x_10758:
[----:B------:R-:W-:Y:S05]  /*1d40*/  BSYNC.RECONVERGENT B0 ;  /* 0x0000000000007941 */ /* 0x000fea0003800200 */
.L_x_10757:
        /* <DEDUP_REMOVED lines=28> */
.L_x_10768:
[----:B------:R-:W-:Y:S05]  /*1f10*/  BSYNC.RECONVERGENT B0 ;  /* 0x0000000000007941 */ /* 0x000fea0003800200 */
.L_x_10767:
        /* <DEDUP_REMOVED lines=48> */
.L_x_10746:
[----:B------:R-:W-:Y:S01]  /*2220*/  HFMA2 R11, -RZ, RZ, 0, 1.847743988037109375e-06 ;  /* 0x0000001fff0b7431 */ /* 0x000fe200000001ff */
[----:B------:R-:W-:Y:S02]  /*2230*/  MOV R12, 0x10 ;  /* 0x00000010000c7802 */ /* 0x000fe40000000f00 */
[----:B------:R-:W-:-:S07]  /*2240*/  MOV R15, 0xffffffff ;  /* 0xffffffff000f7802 */ /* 0x000fce0000000f00 */
[----:B------:R-:W-:Y:S05]  /*2250*/  WARPSYNC.COLLECTIVE R15, `(.L_x_10769) ;  /* 0x000000000f087348 */ /* 0x000fea0003c00000 */
[----:B------:R0:W1:Y:S02]  /*2260*/  SHFL.BFLY P6, R14, R13, R12, R11 ;  /* 0x0c00000c0d0e7389 */ /* 0x00006400000c000b */
[----:B01----:R-:W-:Y:S05]  /*2270*/  ENDCOLLECTIVE ;  /* 0x000000000000791b */ /* 0x003fea0003800000 */
.L_x_10769:
[----:B------:R-:W-:Y:S01]  /*2280*/  HFMA2 R12, -RZ, RZ, 0, 4.76837158203125e-07 ;  /* 0x00000008ff0c7431 */ /* 0x000fe200000001ff */
[----:B------:R-:W-:-:S04]  /*2290*/  FMNMX.FTZ R0, R14, -3.40282346638528859812e+38, !PT ;  /* 0xff7fffff0e007809 */ /* 0x000fc80007810000 */
[----:B------:R-:W-:-:S07]  /*22a0*/  MOV R13, R0 ;  /* 0x00000000000d7202 */ /* 0x000fce0000000f00 */
[----:B------:R-:W-:Y:S05]  /*22b0*/  WARPSYNC.COLLECTIVE R15, `(.L_x_10770) ;  /* 0x000000000f087348 */ /* 0x000fea0003c00000 */
[----:B------:R0:W1:Y:S02]  /*22c0*/  SHFL.BFLY P6, R14, R13, R12, R11 ;  /* 0x0c00000c0d0e7389 */ /* 0x00006400000c000b */
[----:B01----:R-:W-:Y:S05]  /*22d0*/  ENDCOLLECTIVE ;  /* 0x000000000000791b */ /* 0x003fea0003800000 */
.L_x_10770:
[----:B------:R-:W-:Y:S01]  /*22e0*/  HFMA2 R12, -RZ, RZ, 0, 2.384185791015625e-07 ;  /* 0x00000004ff0c7431 */ /* 0x000fe200000001ff */
[----:B------:R-:W-:-:S04]  /*22f0*/  FMNMX.FTZ R2, R0, R14, !PT ;  /* 0x0000000e00027209 */ /* 0x000fc80007810000 */
[----:B------:R-:W-:-:S07]  /*2300*/  MOV R13, R2 ;  /* 0x00000002000d7202 */ /* 0x000fce0000000f00 */
[----:B------:R-:W-:Y:S05]  /*2310*/  WARPSYNC.COLLECTIVE R15, `(.L_x_10771) ;  /* 0x000000000f087348 */ /* 0x000fea0003c00000 */
[----:B------:R0:W1:Y:S02]  /*2320*/  SHFL.BFLY P6, R14, R13, R12, R11 ;  /* 0x0c00000c0d0e7389 */ /* 0x00006400000c000b */
[----:B01----:R-:W-:Y:S05]  /*2330*/  ENDCOLLECTIVE ;  /* 0x000000000000791b */ /* 0x003fea0003800000 */
.L_x_10771:
[----:B------:R-:W-:Y:S05]  /*2340*/  BRA `(.L_x_10772) ;  /* 0xffffffe000207947 */ /* 0x000fea000383ffff */
.L_x_10773:
        /* <DEDUP_REMOVED lines=11> */
.L_x_27448:


//--------------------- .text._ZN4vllm25paged_attention_v2_kernelI13__nv_bfloat16hLi80ELi8ELi128ELNS_18Fp8KVCacheDataTypeE1ELb0ELi512EEEvPfS3_PT_PKS4_PKT0_SA_ifPKiSC_iPKfiiiSE_SE_iiiii --------------------------
	.section	.text._ZN4vllm25paged_attention_v2_kernelI13__nv_bfloat16hLi80ELi8ELi128ELNS_18Fp8KVCacheDataTypeE1ELb0ELi512EEEvPfS3_PT_PKS4_PKT0_SA_ifPKiSC_iPKfiiiSE_SE_iiiii,"ax",@progbits
	.align	128
        .global         _ZN4vllm25paged_attention_v2_kernelI13__nv_bfloat16hLi80ELi8ELi128ELNS_18Fp8KVCacheDataTypeE1ELb0ELi512EEEvPfS3_PT_PKS4_PKT0_SA_ifPKiSC_iPKfiiiSE_SE_iiiii
        .type           _ZN4vllm25paged_attention_v2_kernelI13__nv_bfloat16hLi80ELi8ELi128ELNS_18Fp8KVCacheDataTypeE1ELb0ELi512EEEvPfS3_PT_PKS4_PKT0_SA_ifPKiSC_iPKfiiiSE_SE_iiiii,@function
        .size           _ZN4vllm25paged_attention_v2_kernelI13__nv_bfloat16hLi80ELi8ELi128ELNS_18Fp8KVCacheDataTypeE1ELb0ELi512EEEvPfS3_PT_PKS4_PKT0_SA_ifPKiSC_iPKfiiiSE_SE_iiiii,(.L_x_27449 - _ZN4vllm25paged_attention_v2_kernelI13__nv_bfloat16hLi80ELi8ELi128ELNS_18Fp8KVCacheDataTypeE1ELb0ELi512EEEvPfS3_PT_PKS4_PKT0_SA_ifPKiSC_iPKfiiiSE_SE_iiiii)
        .other          _ZN4vllm25paged_attention_v2_kernelI13__nv_bfloat16hLi80ELi8ELi128ELNS_18Fp8KVCacheDataTypeE1ELb0ELi512EEEvPfS3_PT_PKS4_PKT0_SA_ifPKiSC_iPKfiiiSE_SE_iiiii,@"STO_CUDA_ENTRY STV_DEFAULT"
_ZN4vllm25paged_attention_v2_kernelI13__nv_bfloat16hLi80ELi8ELi128ELNS_18Fp8KVCacheDataTypeE1ELb0ELi512EEEvPfS3_PT_PKS4_PKT0_SA_ifPKiSC_iPKfiiiSE_SE_iiiii:
.text._ZN4vllm25paged_attention_v2_kernelI13__nv_bfloat16hLi80ELi8ELi128ELNS_18Fp8KVCacheDataTypeE1ELb0ELi512EEEvPfS3_PT_PKS4_PKT0_SA_ifPKiSC_iPKfiiiSE_SE_iiiii:
        /* <DEDUP_REMOVED lines=52> */
.L_x_10775:
[----:B------:R-:W-:Y:S05]  /*0340*/  BSYNC.RECONVERGENT B6 ;  /* 0x0000000000067941 */ /* 0x000fea0003800200 */
.L_x_10774:
        /* <DEDUP_REMOVED lines=13> */
.L_x_10810:
        /* <DEDUP_REMOVED lines=40> */
.L_x_10781:
        /* <DEDUP_REMOVED lines=11> */
.L_x_10780:
[----:B------:R-:W-:Y:S05]  /*0750*/  BSYNC.RECONVERGENT B1 ;  /* 0x0000000000017941 */ /* 0x000fea0003800200 */
.L_x_10779:
        /* <DEDUP_REMOVED lines=13> */
.L_x_10784:
        /* <DEDUP_REMOVED lines=100> */
.L_x_10783:
[----:B------:R-:W-:Y:S05]  /*0e70*/  BSYNC.RECONVERGENT B1 ;  /* 0x0000000000017941 */ /* 0x000fea0003800200 */
.L_x_10782:
        /* <DEDUP_REMOVED lines=55> */
.L_x_10786:
[----:B------:R-:W-:Y:S05]  /*11f0*/  BSYNC.RECONVERGENT B1 ;  /* 0x0000000000017941 */ /* 0x000fea0003800200 */
.L_x_10785:
        /* <DEDUP_REMOVED lines=26> */
.L_x_10778:
[----:B------:R-:W-:Y:S05]  /*13a0*/  BSYNC.RECONVERGENT B0 ;  /* 0x0000000000007941 */ /* 0x000fea0003800200 */
.L_x_10777:
        /* <DEDUP_REMOVED lines=40> */
.L_x_10791:
[----:B------:R-:W1:Y:S01]  /*1630*/  LDS R13, [R4] ;  /* 0x00000000040d7984 */ /* 0x000e620000000800 */
[----:B------:R-:W-:-:S04]  /*1640*/  IADD3 R11, PT, PT, R11, 0x1, RZ ;  /* 0x000000010b0b7810 */ /* 0x000fc80007ffe0ff */
[----:B------:R-:W-:Y:S01]  /*1650*/  ISETP.NE.AND P0, PT, R11, RZ, PT ;  /* 0x000000ff0b00720c */ /* 0x000fe20003f05270 */
[----:B-1----:R-:W-:-:S05]  /*1660*/  FMUL.FTZ R13, R13, R2 ;  /* 0x000000020d0d7220 */ /* 0x002fca0000410000 */
[----:B------:R1:W-:Y:S02]  /*1670*/  STS [R4], R13 ;  /* 0x0000000d04007388 */ /* 0x0003e40000000800 */
[----:B-1----:R-:W-:-:S05]  /*1680*/  IADD3 R4, PT, PT, R4, 0x200, RZ ;  /* 0x0000020004047810 */ /* 0x002fca0007ffe0ff */
[----:B------:R-:W-:Y:S05]  /*1690*/  @P0 BRA `(.L_x_10791) ;  /* 0xfffffffc00e40947 */ /* 0x000fea000383ffff */
.L_x_10790:
[----:B------:R-:W-:Y:S05]  /*16a0*/  BSYNC.RECONVERGENT B1 ;  /* 0x0000000000017941 */ /* 0x000fea0003800200 */
.L_x_10789:
        /* <DEDUP_REMOVED lines=13> */
.L_x_10794:
        /* <DEDUP_REMOVED lines=52> */
.L_x_10793:
[----:B------:R-:W-:Y:S05]  /*1ac0*/  BSYNC.RECONVERGENT B1 ;  /* 0x0000000000017941 */ /* 0x000fea0003800200 */
.L_x_10792:
        /* <DEDUP_REMOVED lines=31> */
.L_x_10796:
[----:B------:R-:W-:Y:S05]  /*1cc0*/  BSYNC.RECONVERGENT B1 ;  /* 0x0000000000017941 */ /* 0x000fea0003800200 */
.L_x_10795:
        /* <DEDUP_REMOVED lines=14> */
.L_x_10788:
[----:B------:R-:W-:Y:S05]  /*1db0*/  BSYNC.RECONVERGENT B0 ;  /* 0x0000000000007941 */ /* 0x000fea0003800200 */
.L_x_10787:
        /* <DEDUP_REMOVED lines=31> */
.L_x_10798:
[----:B------:R-:W-:Y:S05]  /*1fb0*/  BSYNC.RECONVERGENT B0 ;  /* 0x0000000000007941 */ /* 0x000fea0003800200 */
.L_x_10797:
        /* <DEDUP_REMOVED lines=9> */
.L_x_10800:
[----:B------:R-:W-:Y:S05]  /*2050*/  BSYNC.RECONVERGENT B0 ;  /* 0x0000000000007941 */ /* 0x000fea0003800200 */
.L_x_10799:
        /* <DEDUP_REMOVED lines=10> */
.L_x_10802:
[----:B------:R-:W-:Y:S05]  /*2100*/  BSYNC.RECONVERGENT B0 ;  /* 0x0000000000007941 */ /* 0x000fea0003800200 */
.L_x_10801:
[----:B------:R-:W-:Y:S06]  /*2110*/  BAR.SYNC.DEFER_BLOCKING 0x0 ;  /* 0x0000000000007b1d */ /* 0x000fec0000010000 */
[----:B------:R-:W-:Y:S04]  /*2120*/  BSSY.RECONVERGENT B0, `(.L_x_10803) ;  /* 0x0000006000007945 */ /* 0x000fe80003800200 */
[----:B------:R-:W-:Y:S05]  /*2130*/  @P2 BRA `(.L_x_10804) ;  /* 0x0000000000102947 */ /* 0x000fea0003800000 */
[----:B------:R-:W-:Y:S01]  /*2140*/  ISETP.GT.U32.AND P0, PT, R6, 0xf, PT ;  /* 0x0000000f0600780c */ /* 0x000fe20003f04070 */
[----:B------:R2:W-:Y:S04]  /*2150*/  STS [R0+-0x140], R4 ;  /* 0xfffec00400007388 */ /* 0x0005e80000000800 */
[----:B------:R2:W-:Y:S08]  /*2160*/  STS [R0+-0xc0], R3 ;  /* 0xffff400300007388 */ /* 0x0005f00000000800 */
[----:B------:R2:W-:Y:S02]  /*2170*/  @!P0 STS [R0+-0x40], R5 ;  /* 0xffffc00500008388 */ /* 0x0005e40000000800 */
.L_x_10804:
[----:B------:R-:W-:Y:S05]  /*2180*/  BSYNC.RECONVERGENT B0 ;  /* 0x0000000000007941 */ /* 0x000fea0003800200 */
.L_x_10803:
        /* <DEDUP_REMOVED lines=10> */
.L_x_10806:
[----:B------:R-:W-:Y:S05]  /*2230*/  BSYNC.RECONVERGENT B0 ;  /* 0x0000000000007941 */ /* 0x000fea0003800200 */
.L_x_10805:
        /* <DEDUP_REMOVED lines=21> */
.L_x_10776:
[----:B------:R-:W-:Y:S01]  /*2390*/  MOV R12, 0x10 ;  /* 0x00000010000c7802 */ /* 0x000fe20000000f00 */
[----:B------:R-:W-:Y:S01]  /*23a0*/  IMAD.MOV.U32 R11, RZ, RZ, 0x1f ;  /* 0x0000001fff0b7424 */ /* 0x000fe200078e00ff */
[----:B------:R-:W-:-:S07]  /*23b0*/  MOV R15, 0xffffffff ;  /* 0xffffffff000f7802 */ /* 0x000fce0000000f00 */
[----:B------:R-:W-:Y:S05]  /*23c0*/  WARPSYNC.COLLECTIVE R15, `(.L_x_10807) ;  /* 0x000000000f087348 */ /* 0x000fea0003c00000 */
[----:B------:R0:W1:Y:S02]  /*23d0*/  SHFL.BFLY P6, R14, R13, R12, R11 ;  /* 0x0c00000c0d0e7389 */ /* 0x00006400000c000b */
[----:B01----:R-:W-:Y:S05]  /*23e0*/  ENDCOLLECTIVE ;  /* 0x000000000000791b */ /* 0x003fea0003800000 */
.L_x_10807:
[----:B------:R-:W-:Y:S01]  /*23f0*/  HFMA2 R12, -RZ, RZ, 0, 4.76837158203125e-07 ;  /* 0x00000008ff0c7431 */ /* 0x000fe200000001ff */
[----:B------:R-:W-:-:S04]  /*2400*/  FMNMX.FTZ R0, R14, -3.40282346638528859812e+38, !PT ;  /* 0xff7fffff0e007809 */ /* 0x000fc80007810000 */
[----:B------:R-:W-:-:S07]  /*2410*/  MOV R13, R0 ;  /* 0x00000000000d7202 */ /* 0x000fce0000000f00 */
[----:B------:R-:W-:Y:S05]  /*2420*/  WARPSYNC.COLLECTIVE R15, `(.L_x_10808) ;  /* 0x000000000f087348 */ /* 0x000fea0003c00000 */
[----:B------:R0:W1:Y:S02]  /*2430*/  SHFL.BFLY P6, R14, R13, R12, R11 ;  /* 0x0c00000c0d0e7389 */ /* 0x00006400000c000b */
[----:B01----:R-:W-:Y:S05]  /*2440*/  ENDCOLLECTIVE ;  /* 0x000000000000791b */ /* 0x003fea0003800000 */
.L_x_10808:
[----:B------:R-:W-:Y:S01]  /*2450*/  HFMA2 R12, -RZ, RZ, 0, 2.384185791015625e-07 ;  /* 0x00000004ff0c7431 */ /* 0x000fe200000001ff */
[----:B------:R-:W-:-:S04]  /*2460*/  FMNMX.FTZ R2, R0, R14, !PT ;  /* 0x0000000e00027209 */ /* 0x000fc80007810000 */
[----:B------:R-:W-:-:S07]  /*2470*/  MOV R13, R2 ;  /* 0x00000002000d7202 */ /* 0x000fce0000000f00 */
[----:B------:R-:W-:Y:S05]  /*2480*/  WARPSYNC.COLLECTIVE R15, `(.L_x_10809) ;  /* 0x000000000f087348 */ /* 0x000fea0003c00000 */
[----:B------:R0:W1:Y:S02]  /*2490*/  SHFL.BFLY P6, R14, R13, R12, R11 ;  /* 0x0c00000c0d0e7389 */ /* 0x00006400000c000b */
[----:B01----:R-:W-:Y:S05]  /*24a0*/  ENDCOLLECTIVE ;  /* 0x000000000000791b */ /* 0x003fea0003800000 */
.L_x_10809:
[----:B------:R-:W-:Y:S05]  /*24b0*/  BRA `(.L_x_10810) ;  /* 0xffffffdc00d87947 */ /* 0x000fea000383ffff */
.L_x_10811:
        /* <DEDUP_REMOVED lines=12> */
.L_x_27449:


//--------------------- .text._ZN4vllm25paged_attention_v2_kernelI13__nv_bfloat16hLi64ELi8ELi128ELNS_18Fp8KVCacheDataTypeE1ELb0ELi512EEEvPfS3_PT_PKS4_PKT0_SA_ifPKiSC_iPKfiiiSE_SE_iiiii --------------------------
	.section	.text._ZN4vllm25paged_attention_v2_kernelI13__nv_bfloat16hLi64ELi8ELi128ELNS_18Fp8KVCacheDataTypeE1ELb0ELi512EEEvPfS3_PT_PKS4_PKT0_SA_ifPKiSC_iPKfiiiSE_SE_iiiii,"ax",@progbits
	.align	128
        .global         _ZN4vllm25paged_attention_v2_kernelI13__nv_bfloat16hLi64ELi8ELi128ELNS_18Fp8KVCacheDataTypeE1ELb0ELi512EEEvPfS3_PT_PKS4_PKT0_SA_ifPKiSC_iPKfiiiSE_SE_iiiii
        .type           _ZN4vllm25paged_attention_v2_kernelI13__nv_bfloat16hLi64ELi8ELi128ELNS_18Fp8KVCacheDataTypeE1ELb0ELi512EEEvPfS3_PT_PKS4_PKT0_SA_ifPKiSC_iPKfiiiSE_SE_iiiii,@function
        .size           _ZN4vllm25paged_attention_v2_kernelI13__nv_bfloat16hLi64ELi8ELi128ELNS_18Fp8KVCacheDataTypeE1ELb0ELi512EEEvPfS3_PT_PKS4_PKT0_SA_ifPKiSC_iPKfiiiSE_SE_iiiii,(.L_x_27450 - _ZN4vllm25paged_attention_v2_kernelI13__nv_bfloat16hLi64ELi8ELi128ELNS_18Fp8KVCacheDataTypeE1ELb0ELi512EEEvPfS3_PT_PKS4_PKT0_SA_ifPKiSC_iPKfiiiSE_SE_iiiii)
        .other          _ZN4vllm25paged_attention_v2_kernelI13__nv_bfloat16hLi64ELi8ELi128ELNS_18Fp8KVCacheDataTypeE1ELb0ELi512EEEvPfS3_PT_PKS4_PKT0_SA_ifPKiSC_iPKfiiiSE_SE_iiiii,@"STO_CUDA_ENTRY STV_DEFAULT"
_ZN4vllm25paged_attention_v2_kernelI13__nv_bfloat16hLi64ELi8ELi128ELNS_18Fp8KVCacheDataTypeE1ELb0ELi512EEEvPfS3_PT_PKS4_PKT0_SA_ifPKiSC_iPKfiiiSE_SE_iiiii:
.text._ZN4vllm25paged_attention_v2_kernelI13__nv_bfloat16hLi64ELi8ELi128ELNS_18Fp8KVCacheDataTypeE1ELb0ELi512EEEvPfS3_PT_PKS4_PKT0_SA_ifPKiSC_iPKfiiiSE_SE_iiiii:
        /* <DEDUP_REMOVED lines=52> */
.L_x_10813:
[----:B------:R-:W-:Y:S05]  /*0340*/  BSYNC.RECONVERGENT B6 ;  /* 0x0000000000067941 */ /* 0x000fea0003800200 */
.L_x_10812:
        /* <DEDUP_REMOVED lines=13> */
.L_x_10840:
        /* <DEDUP_REMOVED lines=40> */
.L_x_10819:
        /* <DEDUP_REMOVED lines=11> */
.L_x_10818:
[----:B------:R-:W-:Y:S05]  /*0750*/  BSYNC.RECONVERGENT B1 ;  /* 0x0000000000017941 */ /* 0x000fea0003800200 */
.L_x_10817:
        /* <DEDUP_REMOVED lines=13> */
.L_x_10822:
        /* <DEDUP_REMOVED lines=100> */
.L_x_10821:
[----:B------:R-:W-:Y:S05]  /*0e70*/  BSYNC.RECONVERGENT B1 ;  /* 0x0000000000017941 */ /* 0x000fea0003800200 */
.L_x_10820:
        /* <DEDUP_REMOVED lines=55> */
.L_x_10824:
[----:B------:R-:W-:Y:S05]  /*11f0*/  BSYNC.RECONVERGENT B1 ;  /* 0x0000000000017941 */ /* 0x000fea0003800200 */
.L_x_10823:
        /* <DEDUP_REMOVED lines=26> */
.L_x_10816:
[----:B------:R-:W-:Y:S05]  /*13a0*/  BSYNC.RECONVERGENT B0 ;  /* 0x0000000000007941 */ /* 0x000fea0003800200 */
.L_x_10815:
        /* <DEDUP_REMOVED lines=40> */
.L_x_10829:
[----:B------:R-:W1:Y:S01]  /*1630*/  LDS R13, [R4] ;  /* 0x00000000040d7984 */ /* 0x000e620000000800 */
[----:B------:R-:W-:-:S04]  /*1640*/  IADD3 R11, PT, PT, R11, 0x1, RZ ;  /* 0x000000010b0b7810 */ /* 0x000fc80007ffe0ff */
[----:B------:R-:W-:Y:S01]  /*1650*/  ISETP.NE.AND P0, PT, R11, RZ, PT ;  /* 0x000000ff0b00720c */ /* 0x000fe20003f05270 */
[----:B-1----:R-:W-:-:S05]  /*1660*/  FMUL.FTZ R13, R13, R2 ;  /* 0x000000020d0d7220 */ /* 0x002fca0000410000 */
[----:B------:R1:W-:Y:S02]  /*1670*/  STS [R4], R13 ;  /* 0x0000000d04007388 */ /* 0x0003e40000000800 */
[----:B-1----:R-:W-:-:S05]  /*1680*/  IADD3 R4, PT, PT, R4, 0x200, RZ ;  /* 0x0000020004047810 */ /* 0x002fca0007ffe0ff */
[----:B------:R-:W-:Y:S05]  /*1690*/  @P0 BRA `(.L_x_10829) ;  /* 0xfffffffc00e40947 */ /* 0x000fea000383ffff */
.L_x_10828:
[----:B------:R-:W-:Y:S05]  /*16a0*/  BSYNC.RECONVERGENT B1 ;  /* 0x0000000000017941 */ /* 0x000fea0003800200 */
.L_x_10827:
        /* <DEDUP_REMOVED lines=13> */
.L_x_10832:
        /* <DEDUP_REMOVED lines=52> */
.L_x_10831:
[----:B------:R-:W-:Y:S05]  /*1ac0*/  BSYNC.RECONVERGENT B1 ;  /* 0x0000000000017941 */ /* 0x000fea0003800200 */
.L_x_10830:
        /* <DEDUP_REMOVED lines=31> */
.L_x_10834:
[----:B------:R-:W-:Y:S05]  /*1cc0*/  BSYNC.RECONVERGENT B1 ;  /* 0x0000000000017941 */ /* 0x000fea0003800200 */
.L_x_10833:
        /* <DEDUP_REMOVED lines=14> */
.L_x_10826:
[----:B------:R-:W-:Y:S05]  /*1db0*/  BSYNC.RECONVERGENT B0 ;  /* 0x0000000000007941 */ /* 0x000fea0003800200 */
.L_x_10825:
        /* <DEDUP_REMOVED lines=30> */
.L_x_10836:
[----:B------:R-:W-:Y:S05]  /*1fa0*/  BSYNC.RECONVERGENT B0 ;  /* 0x0000000000007941 */ /* 0x000fea0003800200 */
.L_x_10835:
        /* <DEDUP_REMOVED lines=45> */
.L_x_10814:
[----:B------:R-:W-:Y:S01]  /*2280*/  HFMA2 R12, -RZ, RZ, 0, 9.5367431640625e-07 ;  /* 0x00000010ff0c7431 */ /* 0x000fe200000001ff */
[----:B------:R-:W-:Y:S01]  /*2290*/  MOV R11, 0x1f ;  /* 0x0000001f000b7802 */ /* 0x000fe20000000f00 */
[----:B------:R-:W-:-:S07]  /*22a0*/  IMAD.MOV.U32 R15, RZ, RZ, -0x1 ;  /* 0xffffffffff0f7424 */ /* 0x000fce00078e00ff */
[----:B------:R-:W-:Y:S05]  /*22b0*/  WARPSYNC.COLLECTIVE R15, `(.L_x_10837) ;  /* 0x000000000f087348 */ /* 0x000fea0003c00000 */
[----:B------:R0:W1:Y:S02]  /*22c0*/  SHFL.BFLY P6, R14, R13, R12, R11 ;  /* 0x0c00000c0d0e7389 */ /* 0x00006400000c000b */
[----:B01----:R-:W-:Y:S05]  /*22d0*/  ENDCOLLECTIVE ;  /* 0x000000000000791b */ /* 0x003fea0003800000 */
.L_x_10837:
[----:B------:R-:W-:Y:S01]  /*22e0*/  HFMA2 R12, -RZ, RZ, 0, 4.76837158203125e-07 ;  /* 0x00000008ff0c7431 */ /* 0x000fe200000001ff */
[----:B------:R-:W-:-:S04]  /*22f0*/  FMNMX.FTZ R0, R14, -3.40282346638528859812e+38, !PT ;  /* 0xff7fffff0e007809 */ /* 0x000fc80007810000 */
[----:B------:R-:W-:-:S07]  /*2300*/  MOV R13, R0 ;  /* 0x00000000000d7202 */ /* 0x000fce0000000f00 */
[----:B------:R-:W-:Y:S05]  /*2310*/  WARPSYNC.COLLECTIVE R15, `(.L_x_10838) ;  /* 0x000000000f087348 */ /* 0x000fea0003c00000 */
[----:B------:R0:W1:Y:S02]  /*2320*/  SHFL.BFLY P6, R14, R13, R12, R11 ;  /* 0x0c00000c0d0e7389 */ /* 0x00006400000c000b */
[----:B01----:R-:W-:Y:S05]  /*2330*/  ENDCOLLECTIVE ;  /* 0x000000000000791b */ /* 0x003fea0003800000 */
.L_x_10838:
[----:B------:R-:W-:Y:S01]  /*2340*/  HFMA2 R12, -RZ, RZ, 0, 2.384185791015625e-07 ;  /* 0x00000004ff0c7431 */ /* 0x000fe200000001ff */
[----:B------:R-:W-:-:S04]  /*2350*/  FMNMX.FTZ R2, R0, R14, !PT ;  /* 0x0000000e00027209 */ /* 0x000fc80007810000 */
[----:B------:R-:W-:-:S07]  /*2360*/  MOV R13, R2 ;  /* 0x00000002000d7202 */ /* 0x000fce0000000f00 */
[----:B------:R-:W-:Y:S05]  /*2370*/  WARPSYNC.COLLECTIVE R15, `(.L_x_10839) ;  /* 0x000000000f087348 */ /* 0x000fea0003c00000 */
[----:B------:R0:W1:Y:S02]  /*2380*/  SHFL.BFLY P6, R14, R13, R12, R11 ;  /* 0x0c00000c0d0e7389 */ /* 0x00006400000c000b */
[----:B01----:R-:W-:Y:S05]  /*2390*/  ENDCOLLECTIVE ;  /* 0x000000000000791b */ /* 0x003fea0003800000 */
.L_x_10839:
[----:B------:R-:W-:Y:S05]  /*23a0*/  BRA `(.L_x_10840) ;  /* 0xffffffe0001c7947 */ /* 0x000fea000383ffff */
.L_x_10841:
        /* <DEDUP_REMOVED lines=13> */
.L_x_27450:


//--------------------- .text._ZN4vllm25paged_attention_v2_kernelI13__nv_bfloat16hLi32ELi8ELi128ELNS_18Fp8KVCacheDataTypeE1ELb0ELi512EEEvPfS3_PT_PKS4_PKT0_SA_ifPKiSC_iPKfiiiSE_SE_iiiii --------------------------
	.section	.text._ZN4vllm25paged_attention_v2_kernelI13__nv_bfloat16hLi32ELi8ELi128ELNS_18Fp8KVCacheDataTypeE1ELb0ELi512EEEvPfS3_PT_PKS4_PKT0_SA_ifPKiSC_iPKfiiiSE_SE_iiiii,"ax",@progbits
	.align	128
        .global         _ZN4vllm25paged_attention_v2_kernelI13__nv_bfloat16hLi32ELi8ELi128ELNS_18Fp8KVCacheDataTypeE1ELb0ELi512EEEvPfS3_PT_PKS4_PKT0_SA_ifPKiSC_iPKfiiiSE_SE_iiiii
        .type           _ZN4vllm25paged_attention_v2_kernelI13__nv_bfloat16hLi32ELi8ELi128ELNS_18Fp8KVCacheDataTypeE1ELb0ELi512EEEvPfS3_PT_PKS4_PKT0_SA_ifPKiSC_iPKfiiiSE_SE_iiiii,@function
        .size           _ZN4vllm25paged_attention_v2_kernelI13__nv_bfloat16hLi32ELi8ELi128ELNS_18Fp8KVCacheDataTypeE1ELb0ELi512EEEvPfS3_PT_PKS4_PKT0_SA_ifPKiSC_iPKfiiiSE_SE_iiiii,(.L_x_27451 - _ZN4vllm25paged_attention_v2_kernelI13__nv_bfloat16hLi32ELi8ELi128ELNS_18Fp8KVCacheDataTypeE1ELb0ELi512EEEvPfS3_PT_PKS4_PKT0_SA_ifPKiSC_iPKfiiiSE_SE_iiiii)
        .other          _ZN4vllm25paged_attention_v2_kernelI13__nv_bfloat16hLi32ELi8ELi128ELNS_18Fp8KVCacheDataTypeE1ELb0ELi512EEEvPfS3_PT_PKS4_PKT0_SA_ifPKiSC_iPKfiiiSE_SE_iiiii,@"STO_CUDA_ENTRY STV_DEFAULT"
_ZN4vllm25paged_attention_v2_kernelI13__nv_bfloat16hLi32ELi8ELi128ELNS_18Fp8KVCacheDataTypeE1ELb0ELi512EEEvPfS3_PT_PKS4_PKT0_SA_ifPKiSC_iPKfiiiSE_SE_iiiii:
.text._ZN4vllm25paged_attention_v2_kernelI13__nv_bfloat16hLi32ELi8ELi128ELNS_18Fp8KVCacheDataTypeE1ELb0ELi512EEEvPfS3_PT_PKS4_PKT0_SA_ifPKiSC_iPKfiiiSE_SE_iiiii:
        /* <DEDUP_REMOVED lines=52> */
.L_x_10843:
[----:B------:R-:W-:Y:S05]  /*0340*/  BSYNC.RECONVERGENT B6 ;  /* 0x0000000000067941 */ /* 0x000fea0003800200 */
.L_x_10842:
        /* <DEDUP_REMOVED lines=13> */
.L_x_10870:
        /* <DEDUP_REMOVED lines=40> */
.L_x_10849:
        /* <DEDUP_REMOVED lines=11> */
.L_x_10848:
[----:B------:R-:W-:Y:S05]  /*0750*/  BSYNC.RECONVERGENT B1 ;  /* 0x0000000000017941 */ /* 0x000fea0003800200 */
.L_x_10847:
        /* <DEDUP_REMOVED lines=13> */
.L_x_10852:
        /* <DEDUP_REMOVED lines=100> */
.L_x_10851:
[----:B------:R-:W-:Y:S05]  /*0e70*/  BSYNC.RECONVERGENT B1 ;  /* 0x0000000000017941 */ /* 0x000fea0003800200 */
.L_x_10850:
        /* <DEDUP_REMOVED lines=55> */
.L_x_10854:
[----:B------:R-:W-:Y:S05]  /*11f0*/  BSYNC.RECONVERGENT B1 ;  /* 0x0000000000017941 */ /* 0x000fea0003800200 */
.L_x_10853:
        /* <DEDUP_REMOVED lines=26> */
.L_x_10846:
[----:B------:R-:W-:Y:S05]  /*13a0*/  BSYNC.RECONVERGENT B0 ;  /* 0x0000000000007941 */ /* 0x000fea0003800200 */
.L_x_10845:
        /* <DEDUP_REMOVED lines=40> */
.L_x_10859:
[----:B------:R-:W1:Y:S01]  /*1630*/  LDS R11, [R4] ;  /* 0x00000000040b7984 */ /* 0x000e620000000800 */
[----:B------:R-:W-:-:S05]  /*1640*/  VIADD R10, R10, 0x1 ;  /* 0x000000010a0a7836 */ /* 0x000fca0000000000 */
[----:B------:R-:W-:Y:S01]  /*1650*/  ISETP.NE.AND P0, PT, R10, RZ, PT ;  /* 0x000000ff0a00720c */ /* 0x000fe20003f05270 */
[----:B-1----:R-:W-:-:S05]  /*1660*/  FMUL.FTZ R11, R11, R2 ;  /* 0x000000020b0b7220 */ /* 0x002fca0000410000 */
[----:B------:R1:W-:Y:S02]  /*1670*/  STS [R4], R11 ;  /* 0x0000000b04007388 */ /* 0x0003e40000000800 */
[----:B-1----:R-:W-:-:S05]  /*1680*/  IADD3 R4, PT, PT, R4, 0x200, RZ ;  /* 0x0000020004047810 */ /* 0x002fca0007ffe0ff */
[----:B------:R-:W-:Y:S05]  /*1690*/  @P0 BRA `(.L_x_10859) ;  /* 0xfffffffc00e40947 */ /* 0x000fea000383ffff */
.L_x_10858:
[----:B------:R-:W-:Y:S05]  /*16a0*/  BSYNC.RECONVERGENT B1 ;  /* 0x0000000000017941 */ /* 0x000fea0003800200 */
.L_x_10857:
        /* <DEDUP_REMOVED lines=13> */
.L_x_10862:
        /* <DEDUP_REMOVED lines=52> */
.L_x_10861:
[----:B------:R-:W-:Y:S05]  /*1ac0*/  BSYNC.RECONVERGENT B1 ;  /* 0x0000000000017941 */ /* 0x000fea0003800200 */
.L_x_10860:
        /* <DEDUP_REMOVED lines=31> */
.L_x_10864:
[----:B------:R-:W-:Y:S05]  /*1cc0*/  BSYNC.RECONVERGENT B1 ;  /* 0x0000000000017941 */ /* 0x000fea0003800200 */
.L_x_10863:
        /* <DEDUP_REMOVED lines=14> */
.L_x_10856:
[----:B------:R-:W-:Y:S05]  /*1db0*/  BSYNC.RECONVERGENT B0 ;  /* 0x0000000000007941 */ /* 0x000fea0003800200 */
.L_x_10855:
        /* <DEDUP_REMOVED lines=29> */
.L_x_10866:
[----:B------:R-:W-:Y:S05]  /*1f90*/  BSYNC.RECONVERGENT B0 ;  /* 0x0000000000007941 */ /* 0x000fea0003800200 */
.L_x_10865:
        /* <DEDUP_REMOVED lines=29> */
.L_x_10844:
[----:B------:R-:W-:Y:S01]  /*2170*/  MOV R12, 0x10 ;  /* 0x00000010000c7802 */ /* 0x000fe20000000f00 */
[----:B------:R-:W-:Y:S01]  /*2180*/  IMAD.MOV.U32 R11, RZ, RZ, 0x1f ;  /* 0x0000001fff0b7424 */ /* 0x000fe200078e00ff */
[----:B------:R-:W-:-:S07]  /*2190*/  MOV R15, 0xffffffff ;  /* 0xffffffff000f7802 */ /* 0x000fce0000000f00 */
[----:B------:R-:W-:Y:S05]  /*21a0*/  WARPSYNC.COLLECTIVE R15, `(.L_x_10867) ;  /* 0x000000000f087348 */ /* 0x000fea0003c00000 */
[----:B------:R0:W1:Y:S02]  /*21b0*/  SHFL.BFLY P6, R14, R13, R12, R11 ;  /* 0x0c00000c0d0e7389 */ /* 0x00006400000c000b */
[----:B01----:R-:W-:Y:S05]  /*21c0*/  ENDCOLLECTIVE ;  /* 0x000000000000791b */ /* 0x003fea0003800000 */
.L_x_10867:
[----:B------:R-:W-:Y:S01]  /*21d0*/  HFMA2 R12, -RZ, RZ, 0, 4.76837158203125e-07 ;  /* 0x00000008ff0c7431 */ /* 0x000fe200000001ff */
[----:B------:R-:W-:-:S04]  /*21e0*/  FMNMX.FTZ R0, R14, -3.40282346638528859812e+38, !PT ;  /* 0xff7fffff0e007809 */ /* 0x000fc80007810000 */
[----:B------:R-:W-:-:S07]  /*21f0*/  MOV R13, R0 ;  /* 0x00000000000d7202 */ /* 0x000fce0000000f00 */
[----:B------:R-:W-:Y:S05]  /*2200*/  WARPSYNC.COLLECTIVE R15, `(.L_x_10868) ;  /* 0x000000000f087348 */ /* 0x000fea0003c00000 */
[----:B------:R0:W1:Y:S02]  /*2210*/  SHFL.BFLY P6, R14, R13, R12, R11 ;  /* 0x0c00000c0d0e7389 */ /* 0x00006400000c000b */
[----:B01----:R-:W-:Y:S05]  /*2220*/  ENDCOLLECTIVE ;  /* 0x000000000000791b */ /* 0x003fea0003800000 */
.L_x_10868:
[----:B------:R-:W-:Y:S01]  /*2230*/  HFMA2 R12, -RZ, RZ, 0, 2.384185791015625e-07 ;  /* 0x00000004ff0c7431 */ /* 0x000fe200000001ff */
[----:B------:R-:W-:-:S04]  /*2240*/  FMNMX.FTZ R2, R0, R14, !PT ;  /* 0x0000000e00027209 */ /* 0x000fc80007810000 */
[----:B------:R-:W-:-:S07]  /*2250*/  MOV R13, R2 ;  /* 0x00000002000d7202 */ /* 0x000fce0000000f00 */
[----:B------:R-:W-:Y:S05]  /*2260*/  WARPSYNC.COLLECTIVE R15, `(.L_x_10869) ;  /* 0x000000000f087348 */ /* 0x000fea0003c00000 */
[----:B------:R0:W1:Y:S02]  /*2270*/  SHFL.BFLY P6, R14, R13, R12, R11 ;  /* 0x0c00000c0d0e7389 */ /* 0x00006400000c000b */
[----:B01----:R-:W-:Y:S05]  /*2280*/  ENDCOLLECTIVE ;  /* 0x000000000000791b */ /* 0x003fea0003800000 */
.L_x_10869:
[----:B------:R-:W-:Y:S05]  /*2290*/  BRA `(.L_x_10870) ;  /* 0xffffffe000607947 */ /* 0x000fea000383ffff */
.L_x_10871:
        /* <DEDUP_REMOVED lines=14> */
.L_x_27451:


//--------------------- .text._ZN4vllm25paged_attention_v2_kernelI13__nv_bfloat16hLi256ELi8ELi128ELNS_18Fp8KVCacheDataTypeE1ELb1ELi512EEEvPfS3_PT_PKS4_PKT0_SA_ifPKiSC_iPKfiiiSE_SE_iiiii --------------------------
	.section	.text._ZN4vllm25paged_attention_v2_kernelI13__nv_bfloat16hLi256ELi8ELi128ELNS_18Fp8KVCacheDataTypeE1ELb1ELi512EEEvPfS3_PT_PKS4_PKT0_SA_ifPKiSC_iPKfiiiSE_SE_iiiii,"ax",@progbits
	.align	128
        .global         _ZN4vllm25paged_attention_v2_kernelI13__nv_bfloat16hLi256ELi8ELi128ELNS_18Fp8KVCacheDataTypeE1ELb1ELi512EEEvPfS3_PT_PKS4_PKT0_SA_ifPKiSC_iPKfiiiSE_SE_iiiii
        .type           _ZN4vllm25paged_attention_v2_kernelI13__nv_bfloat16hLi256ELi8ELi128ELNS_18Fp8KVCacheDataTypeE1ELb1ELi512EEEvPfS3_PT_PKS4_PKT0_SA_ifPKiSC_iPKfiiiSE_SE_iiiii,@function
        .size           _ZN4vllm25paged_attention_v2_kernelI13__nv_bfloat16hLi256ELi8ELi128ELNS_18Fp8KVCacheDataTypeE1ELb1ELi512EEEvPfS3_PT_PKS4_PKT0_SA_ifPKiSC_iPKfiiiSE_SE_iiiii,(.L_x_27452 - _ZN4vllm25paged_attention_v2_kernelI13__nv_bfloat16hLi256ELi8ELi128ELNS_18Fp8KVCacheDataTypeE1ELb1ELi512EEEvPfS3_PT_PKS4_PKT0_SA_ifPKiSC_iPKfiiiSE_SE_iiiii)
        .other          _ZN4vllm25paged_attention_v2_kernelI13__nv_bfloat16hLi256ELi8ELi128ELNS_18Fp8KVCacheDataTypeE1ELb1ELi512EEEvPfS3_PT_PKS4_PKT0_SA_ifPKiSC_iPKfiiiSE_SE_iiiii,@"STO_CUDA_ENTRY STV_DEFAULT"
_ZN4vllm25paged_attention_v2_kernelI13__nv_bfloat16hLi256ELi8ELi128ELNS_18Fp8KVCacheDataTypeE1ELb1ELi512EEEvPfS3_PT_PKS4_PKT0_SA_ifPKiSC_iPKfiiiSE_SE_iiiii:
.text._ZN4vllm25paged_attention_v2_kernelI13__nv_bfloat16hLi256ELi8ELi128ELNS_18Fp8KVCacheDataTypeE1ELb1ELi512EEEvPfS3_PT_PKS4_PKT0_SA_ifPKiSC_iPKfiiiSE_SE_iiiii:
        /* <DEDUP_REMOVED lines=110> */
.L_x_10872:
        /* <DEDUP_REMOVED lines=25> */
.L_x_10876:
        /* <DEDUP_REMOVED lines=41> */
.L_x_10874:
[----:B------:R-:W-:Y:S05]  /*0b00*/  BSYNC.RECONVERGENT B6 ;  /* 0x0000000000067941 */ /* 0x000fea0003800200 */
.L_x_10873:
        /* <DEDUP_REMOVED lines=10> */
.L_x_10915:
        /* <DEDUP_REMOVED lines=42> */
.L_x_10882:
        /* <DEDUP_REMOVED lines=11> */
.L_x_10881:
[----:B------:R-:W-:Y:S05]  /*0f00*/  BSYNC.RECONVERGENT B1 ;  /* 0x0000000000017941 */ /* 0x000fea0003800200 */
.L_x_10880:
        /* <DEDUP_REMOVED lines=12> */
.L_x_10885:
        /* <DEDUP_REMOVED lines=100> */
.L_x_10884:
[----:B------:R-:W-:Y:S05]  /*1610*/  BSYNC.RECONVERGENT B1 ;  /* 0x0000000000017941 */ /* 0x000fea0003800200 */
.L_x_10883:
        /* <DEDUP_REMOVED lines=55> */
.L_x_10887:
[----:B------:R-:W-:Y:S05]  /*1990*/  BSYNC.RECONVERGENT B1 ;  /* 0x0000000000017941 */ /* 0x000fea0003800200 */
.L_x_10886:
        /* <DEDUP_REMOVED lines=26> */
.L_x_10879:
[----:B------:R-:W-:Y:S05]  /*1b40*/  BSYNC.RECONVERGENT B0 ;  /* 0x0000000000007941 */ /* 0x000fea0003800200 */
.L_x_10878:
        /* <DEDUP_REMOVED lines=40> */
.L_x_10892:
[----:B------:R-:W1:Y:S01]  /*1dd0*/  LDS R15, [R7] ;  /* 0x00000000070f7984 */ /* 0x000e620000000800 */
[----:B------:R-:W-:-:S05]  /*1de0*/  VIADD R13, R13, 0x1 ;  /* 0x000000010d0d7836 */ /* 0x000fca0000000000 */
[----:B------:R-:W-:Y:S01]  /*1df0*/  ISETP.NE.AND P0, PT, R13, RZ, PT ;  /* 0x000000ff0d00720c */ /* 0x000fe20003f05270 */
[----:B-1----:R-:W-:-:S05]  /*1e00*/  FMUL.FTZ R20, R15, R2 ;  /* 0x000000020f147220 */ /* 0x002fca0000410000 */
[----:B------:R1:W-:Y:S02]  /*1e10*/  STS [R7], R20 ;  /* 0x0000001407007388 */ /* 0x0003e40000000800 */
[----:B-1----:R-:W-:-:S05]  /*1e20*/  IADD3 R7, PT, PT, R7, 0x200, RZ ;  /* 0x0000020007077810 */ /* 0x002fca0007ffe0ff */
[----:B------:R-:W-:Y:S05]  /*1e30*/  @P0 BRA `(.L_x_10892) ;  /* 0xfffffffc00e40947 */ /* 0x000fea000383ffff */
.L_x_10891:
[----:B------:R-:W-:Y:S05]  /*1e40*/  BSYNC.RECONVERGENT B1 ;  /* 0x0000000000017941 */ /* 0x000fea0003800200 */
.L_x_10890:
        /* <DEDUP_REMOVED lines=12> */
.L_x_10895:
        /* <DEDUP_REMOVED lines=52> */
.L_x_10894:
[----:B------:R-:W-:Y:S05]  /*2250*/  BSYNC.RECONVERGENT B1 ;  /* 0x0000000000017941 */ /* 0x000fea0003800200 */
.L_x_10893:
        /* <DEDUP_REMOVED lines=31> */
.L_x_10897:
[----:B------:R-:W-:Y:S05]  /*2450*/  BSYNC.RECONVERGENT B1 ;  /* 0x0000000000017941 */ /* 0x000fea0003800200 */
.L_x_10896:
        /* <DEDUP_REMOVED lines=14> */
.L_x_10889:
[----:B------:R-:W-:Y:S05]  /*2540*/  BSYNC.RECONVERGENT B0 ;  /* 0x0000000000007941 */ /* 0x000fea0003800200 */
.L_x_10888:
        /* <DEDUP_REMOVED lines=18> */
.L_x_10899:
[----:B------:R-:W-:Y:S05]  /*2670*/  BSYNC.RECONVERGENT B0 ;  /* 0x0000000000007941 */ /* 0x000fea0003800200 */
.L_x_10898:
        /* <DEDUP_REMOVED lines=25> */
.L_x_10902:
        /* <DEDUP_REMOVED lines=34> */
.L_x_10901:
        /* <DEDUP_REMOVED lines=16> */
.L_x_10900:
        /* <DEDUP_REMOVED lines=31> */
.L_x_10904:
[----:B------:R-:W-:Y:S05]  /*2d20*/  BSYNC.RECONVERGENT B0 ;  /* 0x0000000000007941 */ /* 0x000fea0003800200 */
.L_x_10903:
        /* <DEDUP_REMOVED lines=24> */
.L_x_10906:
[----:B------:R-:W-:Y:S05]  /*2eb0*/  BSYNC.RECONVERGENT B0 ;  /* 0x0000000000007941 */ /* 0x000fea0003800200 */
.L_x_10905:
        /* <DEDUP_REMOVED lines=16> */
.L_x_10908:
[----:B------:R-:W-:Y:S05]  /*2fc0*/  BSYNC.RECONVERGENT B0 ;  /* 0x0000000000007941 */ /* 0x000fea0003800200 */
.L_x_10907:
        /* <DEDUP_REMOVED lines=24> */
.L_x_10910:
[----:B------:R-:W-:Y:S05]  /*3150*/  BSYNC.RECONVERGENT B0 ;  /* 0x0000000000007941 */ /* 0x000fea0003800200 */
.L_x_10909:
        /* <DEDUP_REMOVED lines=28> */
.L_x_10875:
        /* <DEDUP_REMOVED lines=16> */
.L_x_10911:
[----:B------:R-:W-:Y:S05]  /*3420*/  EXIT ;  /* 0x000000000000794d */ /* 0x000fea0003800000 */
.L_x_10877:
[----:B------:R-:W-:Y:S02]  /*3430*/  HFMA2 R12, -RZ, RZ, 0, 9.5367431640625e-07 ;  /* 0x00000010ff0c7431 */ /* 0x000fe400000001ff */
[----:B------:R-:W-:Y:S01]  /*3440*/  IMAD.MOV.U32 R11, RZ, RZ, 0x1f ;  /* 0x0000001fff0b7424 */ /* 0x000fe200078e00ff */
[----:B------:R-:W-:-:S07]  /*3450*/  MOV R15, 0xffffffff ;  /* 0xffffffff000f7802 */ /* 0x000fce0000000f00 */
[----:B------:R-:W-:Y:S05]  /*3460*/  WARPSYNC.COLLECTIVE R15, `(.L_x_10912) ;  /* 0x000000000f087348 */ /* 0x000fea0003c00000 */
[----:B------:R0:W1:Y:S02]  /*3470*/  SHFL.BFLY P6, R14, R13, R12, R11 ;  /* 0x0c00000c0d0e7389 */ /* 0x00006400000c000b */
[----:B01----:R-:W-:Y:S05]  /*3480*/  ENDCOLLECTIVE ;  /* 0x000000000000791b */ /* 0x003fea0003800000 */
.L_x_10912:
[----:B------:R-:W-:Y:S01]  /*3490*/  IMAD.MOV.U32 R12, RZ, RZ, 0x8 ;  /* 0x00000008ff0c7424 */ /* 0x000fe200078e00ff */
[----:B------:R-:W-:-:S04]  /*34a0*/  FMNMX.FTZ R0, R14, -3.40282346638528859812e+38, !PT ;  /* 0xff7fffff0e007809 */ /* 0x000fc80007810000 */
[----:B------:R-:W-:-:S07]  /*34b0*/  MOV R13, R0 ;  /* 0x00000000000d7202 */ /* 0x000fce0000000f00 */
[----:B------:R-:W-:Y:S05]  /*34c0*/  WARPSYNC.COLLECTIVE R15, `(.L_x_10913) ;  /* 0x000000000f087348 */ /* 0x000fea0003c00000 */
[----:B------:R0:W1:Y:S02]  /*34d0*/  SHFL.BFLY P6, R14, R13, R12, R11 ;  /* 0x0c00000c0d0e7389 */ /* 0x00006400000c000b */
[----:B01----:R-:W-:Y:S05]  /*34e0*/  ENDCOLLECTIVE ;  /* 0x000000000000791b */ /* 0x003fea0003800000 */
.L_x_10913:
[----:B------:R-:W-:Y:S01]  /*34f0*/  HFMA2 R12, -RZ, RZ, 0, 2.384185791015625e-07 ;  /* 0x00000004ff0c7431 */ /* 0x000fe200000001ff */
[----:B------:R-:W-:-:S04]  /*3500*/  FMNMX.FTZ R2, R0, R14, !PT ;  /* 0x0000000e00027209 */ /* 0x000fc80007810000 */
[----:B------:R-:W-:-:S07]  /*3510*/  MOV R13, R2 ;  /* 0x00000002000d7202 */ /* 0x000fce0000000f00 */
[----:B------:R-:W-:Y:S05]  /*3520*/  WARPSYNC.COLLECTIVE R15, `(.L_x_10914) ;  /* 0x000000000f087348 */ /* 0x000fea0003c00000 */
[----:B------:R0:W1:Y:S02]  /*3530*/  SHFL.BFLY P6, R14, R13, R12, R11 ;  /* 0x0c00000c0d0e7389 */ /* 0x00006400000c000b */
[----:B01----:R-:W-:Y:S05]  /*3540*/  ENDCOLLECTIVE ;  /* 0x000000000000791b */ /* 0x003fea0003800000 */
.L_x_10914:
[----:B------:R-:W-:Y:S05]  /*3550*/  BRA `(.L_x_10915) ;  /* 0xffffffd400947947 */ /* 0x000fea000383ffff */
.L_x_10916:
        /* <DEDUP_REMOVED lines=10> */
.L_x_27452:


//--------------------- .text._ZN4vllm25paged_attention_v2_kernelI13__nv_bfloat16hLi192ELi8ELi128ELNS_18Fp8KVCacheDataTypeE1ELb1ELi512EEEvPfS3_PT_PKS4_PKT0_SA_ifPKiSC_iPKfiiiSE_SE_iiiii --------------------------
	.section	.text._ZN4vllm25paged_attention_v2_kernelI13__nv_bfloat16hLi192ELi8ELi128ELNS_18Fp8KVCacheDataTypeE1ELb1ELi512EEEvPfS3_PT_PKS4_PKT0_SA_ifPKiSC_iPKfiiiSE_SE_iiiii,"ax",@progbits
	.align	128
        .global         _ZN4vllm25paged_attention_v2_kernelI13__nv_bfloat16hLi192ELi8ELi128ELNS_18Fp8KVCacheDataTypeE1ELb1ELi512EEEvPfS3_PT_PKS4_PKT0_SA_ifPKiSC_iPKfiiiSE_SE_iiiii
        .type           _ZN4vllm25paged_attention_v2_kernelI13__nv_bfloat16hLi192ELi8ELi128ELNS_18Fp8KVCacheDataTypeE1ELb1ELi512EEEvPfS3_PT_PKS4_PKT0_SA_ifPKiSC_iPKfiiiSE_SE_iiiii,@function
        .size           _ZN4vllm25paged_attention_v2_kernelI13__nv_bfloat16hLi192ELi8ELi128ELNS_18Fp8KVCacheDataTypeE1ELb1ELi512EEEvPfS3_PT_PKS4_PKT0_SA_ifPKiSC_iPKfiiiSE_SE_iiiii,(.L_x_27453 - _ZN4vllm25paged_attention_v2_kernelI13__nv_bfloat16hLi192ELi8ELi128ELNS_18Fp8KVCacheDataTypeE1ELb1ELi512EEEvPfS3_PT_PKS4_PKT0_SA_ifPKiSC_iPKfiiiSE_SE_iiiii)
        .other          _ZN4vllm25paged_attention_v2_kernelI13__nv_bfloat16hLi192ELi8ELi128ELNS_18Fp8KVCacheDataTypeE1ELb1ELi512EEEvPfS3_PT_PKS4_PKT0_SA_ifPKiSC_iPKfiiiSE_SE_iiiii,@"STO_CUDA_ENTRY STV_DEFAULT"
_ZN4vllm25paged_attention_v2_kernelI13__nv_bfloat16hLi192ELi8ELi128ELNS_18Fp8KVCacheDataTypeE1ELb1ELi512EEEvPfS3_PT_PKS4_PKT0_SA_ifPKiSC_iPKfiiiSE_SE_iiiii:
.text._ZN4vllm25paged_attention_v2_kernelI13__nv_bfloat16hLi192ELi8ELi128ELNS_18Fp8KVCacheDataTypeE1ELb1ELi512EEEvPfS3_PT_PKS4_PKT0_SA_ifPKiSC_iPKfiiiSE_SE_iiiii:
        /* <DEDUP_REMOVED lines=116> */
.L_x_10917:
        /* <DEDUP_REMOVED lines=25> */
.L_x_10921:
        /* <DEDUP_REMOVED lines=42> */
.L_x_10919:
[----:B------:R-:W-:Y:S05]  /*0b70*/  BSYNC.RECONVERGENT B6 ;  /* 0x0000000000067941 */ /* 0x000fea0003800200 */
.L_x_10918:
        /* <DEDUP_REMOVED lines=11> */
.L_x_10956:
        /* <DEDUP_REMOVED lines=42> */
.L_x_10927:
        /* <DEDUP_REMOVED lines=11> */
.L_x_10926:
[----:B------:R-:W-:Y:S05]  /*0f80*/  BSYNC.RECONVERGENT B1 ;  /* 0x0000000000017941 */ /* 0x000fea0003800200 */
.L_x_10925:
        /* <DEDUP_REMOVED lines=12> */
.L_x_10930:
        /* <DEDUP_REMOVED lines=100> */
.L_x_10929:
[----:B------:R-:W-:Y:S05]  /*1690*/  BSYNC.RECONVERGENT B1 ;  /* 0x0000000000017941 */ /* 0x000fea0003800200 */
.L_x_10928:
        /* <DEDUP_REMOVED lines=55> */
.L_x_10932:
[----:B------:R-:W-:Y:S05]  /*1a10*/  BSYNC.RECONVERGENT B1 ;  /* 0x0000000000017941 */ /* 0x000fea0003800200 */
.L_x_10931:
        /* <DEDUP_REMOVED lines=26> */
.L_x_10924:
[----:B------:R-:W-:Y:S05]  /*1bc0*/  BSYNC.RECONVERGENT B0 ;  /* 0x0000000000007941 */ /* 0x000fea0003800200 */
.L_x_10923:
        /* <DEDUP_REMOVED lines=40> */
.L_x_10937:
[----:B------:R-:W1:Y:S01]  /*1e50*/  LDS R14, [R10] ;  /* 0x000000000a0e7984 */ /* 0x000e620000000800 */
[----:B------:R-:W-:-:S05]  /*1e60*/  VIADD R12, R12, 0x1 ;  /* 0x000000010c0c7836 */ /* 0x000fca0000000000 */
[----:B------:R-:W-:Y:S01]  /*1e70*/  ISETP.NE.AND P0, PT, R12, RZ, PT ;  /* 0x000000ff0c00720c */ /* 0x000fe20003f05270 */
[----:B-1----:R-:W-:-:S05]  /*1e80*/  FMUL.FTZ R15, R14, R7 ;  /* 0x000000070e0f7220 */ /* 0x002fca0000410000 */
[----:B------:R1:W-:Y:S02]  /*1e90*/  STS [R10], R15 ;  /* 0x0000000f0a007388 */ /* 0x0003e40000000800 */
[----:B-1----:R-:W-:-:S05]  /*1ea0*/  IADD3 R10, PT, PT, R10, 0x200, RZ ;  /* 0x000002000a0a7810 */ /* 0x002fca0007ffe0ff */
[----:B------:R-:W-:Y:S05]  /*1eb0*/  @P0 BRA `(.L_x_10937) ;  /* 0xfffffffc00e40947 */ /* 0x000fea000383ffff */
.L_x_10936:
[----:B------:R-:W-:Y:S05]  /*1ec0*/  BSYNC.RECONVERGENT B1 ;  /* 0x0000000000017941 */ /* 0x000fea0003800200 */
.L_x_10935:
        /* <DEDUP_REMOVED lines=12> */
.L_x_10940:
        /* <DEDUP_REMOVED lines=52> */
.L_x_10939:
[----:B------:R-:W-:Y:S05]  /*22d0*/  BSYNC.RECONVERGENT B1 ;  /* 0x0000000000017941 */ /* 0x000fea0003800200 */
.L_x_10938:
        /* <DEDUP_REMOVED lines=31> */
.L_x_10942:
[----:B------:R-:W-:Y:S05]  /*24d0*/  BSYNC.RECONVERGENT B1 ;  /* 0x0000000000017941 */ /* 0x000fea0003800200 */
.L_x_10941:
        /* <DEDUP_REMOVED lines=14> */
.L_x_10934:
[----:B------:R-:W-:Y:S05]  /*25c0*/  BSYNC.RECONVERGENT B0 ;  /* 0x0000000000007941 */ /* 0x000fea0003800200 */
.L_x_10933:
        /* <DEDUP_REMOVED lines=22> */
.L_x_10944:
[----:B------:R-:W-:Y:S05]  /*2730*/  BSYNC.RECONVERGENT B0 ;  /* 0x0000000000007941 */ /* 0x000fea0003800200 */
.L_x_10943:
        /* <DEDUP_REMOVED lines=26> */
.L_x_10947:
        /* <DEDUP_REMOVED lines=34> */
.L_x_10946:
        /* <DEDUP_REMOVED lines=16> */
.L_x_10945:
        /* <DEDUP_REMOVED lines=41> */
.L_x_10949:
[----:B------:R-:W-:Y:S05]  /*2e90*/  BSYNC.RECONVERGENT B0 ;  /* 0x0000000000007941 */ /* 0x000fea0003800200 */
.L_x_10948:
        /* <DEDUP_REMOVED lines=22> */
.L_x_10951:
[----:B------:R-:W-:Y:S05]  /*3000*/  BSYNC.RECONVERGENT B0 ;  /* 0x0000000000007941 */ /* 0x000fea0003800200 */
.L_x_10950:
        /* <DEDUP_REMOVED lines=27> */
.L_x_10920:
        /* <DEDUP_REMOVED lines=16> */
.L_x_10952:
[----:B------:R-:W-:Y:S05]  /*32c0*/  EXIT ;  /* 0x000000000000794d */ /* 0x000fea0003800000 */
.L_x_10922:
[----:B------:R-:W-:Y:S02]  /*32d0*/  HFMA2 R12, -RZ, RZ, 0, 9.5367431640625e-07 ;  /* 0x00000010ff0c7431 */ /* 0x000fe400000001ff */
[----:B------:R-:W-:Y:S01]  /*32e0*/  IMAD.MOV.U32 R11, RZ, RZ, 0x1f ;  /* 0x0000001fff0b7424 */ /* 0x000fe200078e00ff */
[----:B------:R-:W-:-:S07]  /*32f0*/  MOV R15, 0xffffffff ;  /* 0xffffffff000f7802 */ /* 0x000fce0000000f00 */
[----:B------:R-:W-:Y:S05]  /*3300*/  WARPSYNC.COLLECTIVE R15, `(.L_x_10953) ;  /* 0x000000000f087348 */ /* 0x000fea0003c00000 */
[----:B------:R0:W1:Y:S02]  /*3310*/  SHFL.BFLY P6, R14, R13, R12, R11 ;  /* 0x0c00000c0d0e7389 */ /* 0x00006400000c000b */
[----:B01----:R-:W-:Y:S05]  /*3320*/  ENDCOLLECTIVE ;  /* 0x000000000000791b */ /* 0x003fea0003800000 */
.L_x_10953:
[----:B------:R-:W-:Y:S01]  /*3330*/  IMAD.MOV.U32 R12, RZ, RZ, 0x8 ;  /* 0x00000008ff0c7424 */ /* 0x000fe200078e00ff */
[----:B------:R-:W-:-:S04]  /*3340*/  FMNMX.FTZ R0, R14, -3.40282346638528859812e+38, !PT ;  /* 0xff7fffff0e007809 */ /* 0x000fc80007810000 */
[----:B------:R-:W-:-:S07]  /*3350*/  MOV R13, R0 ;  /* 0x00000000000d7202 */ /* 0x000fce0000000f00 */
[----:B------:R-:W-:Y:S05]  /*3360*/  WARPSYNC.COLLECTIVE R15, `(.L_x_10954) ;  /* 0x000000000f087348 */ /* 0x000fea0003c00000 */
[----:B------:R0:W1:Y:S02]  /*3370*/  SHFL.BFLY P6, R14, R13, R12, R11 ;  /* 0x0c00000c0d0e7389 */ /* 0x00006400000c000b */
[----:B01----:R-:W-:Y:S05]  /*3380*/  ENDCOLLECTIVE ;  /* 0x000000000000791b */ /* 0x003fea0003800000 */
.L_x_10954:
[----:B------:R-:W-:Y:S01]  /*3390*/  HFMA2 R12, -RZ, RZ, 0, 2.384185791015625e-07 ;  /* 0x00000004ff0c7431 */ /* 0x000fe200000001ff */
[----:B------:R-:W-:-:S04]  /*33a0*/  FMNMX.FTZ R2, R0, R14, !PT ;  /* 0x0000000e00027209 */ /* 0x000fc80007810000 */
[----:B------:R-:W-:-:S07]  /*33b0*/  MOV R13, R2 ;  /* 0x00000002000d7202 */ /* 0x000fce0000000f00 */
[----:B------:R-:W-:Y:S05]  /*33c0*/  WARPSYNC.COLLECTIVE R15, `(.L_x_10955) ;  /* 0x000000000f087348 */ /* 0x000fea0003c00000 */
[----:B------:R0:W1:Y:S02]  /*33d0*/  SHFL.BFLY P6, R14, R13, R12, R11 ;  /* 0x0c00000c0d0e7389 */ /* 0x00006400000c000b */
[----:B01----:R-:W-:Y:S05]  /*33e0*/  ENDCOLLECTIVE ;  /* 0x000000000000791b */ /* 0x003fea0003800000 */
.L_x_10955:
[----:B------:R-:W-:Y:S05]  /*33f0*/  BRA `(.L_x_10956) ;  /* 0xffffffd8000c7947 */ /* 0x000fea000383ffff */
.L_x_10957:
        /* <DEDUP_REMOVED lines=16> */
.L_x_27453:


//--------------------- .text._ZN4vllm25paged_attention_v2_kernelI13__nv_bfloat16hLi128ELi8ELi128ELNS_18Fp8KVCacheDataTypeE1ELb1ELi512EEEvPfS3_PT_PKS4_PKT0_SA_ifPKiSC_iPKfiiiSE_SE_iiiii --------------------------
	.section	.text._ZN4vllm25paged_attention_v2_kernelI13__nv_bfloat16hLi128ELi8ELi128ELNS_18Fp8KVCacheDataTypeE1ELb1ELi512EEEvPfS3_PT_PKS4_PKT0_SA_ifPKiSC_iPKfiiiSE_SE_iiiii,"ax",@progbits
	.align	128
        .global         _ZN4vllm25paged_attention_v2_kernelI13__nv_bfloat16hLi128ELi8ELi128ELNS_18Fp8KVCacheDataTypeE1ELb1ELi512EEEvPfS3_PT_PKS4_PKT0_SA_ifPKiSC_iPKfiiiSE_SE_iiiii
        .type           _ZN4vllm25paged_attention_v2_kernelI13__nv_bfloat16hLi128ELi8ELi128ELNS_18Fp8KVCacheDataTypeE1ELb1ELi512EEEvPfS3_PT_PKS4_PKT0_SA_ifPKiSC_iPKfiiiSE_SE_iiiii,@function
        .size           _ZN4vllm25paged_attention_v2_kernelI13__nv_bfloat16hLi128ELi8ELi128ELNS_18Fp8KVCacheDataTypeE1ELb1ELi512EEEvPfS3_PT_PKS4_PKT0_SA_ifPKiSC_iPKfiiiSE_SE_iiiii,(.L_x_27454 - _ZN4vllm25paged_attention_v2_kernelI13__nv_bfloat16hLi128ELi8ELi128ELNS_18Fp8KVCacheDataTypeE1ELb1ELi512EEEvPfS3_PT_PKS4_PKT0_SA_ifPKiSC_iPKfiiiSE_SE_iiiii)
        .other          _ZN4vllm25paged_attention_v2_kernelI13__nv_bfloat16hLi128ELi8ELi128ELNS_18Fp8KVCacheDataTypeE1ELb1ELi512EEEvPfS3_PT_PKS4_PKT0_SA_ifPKiSC_iPKfiiiSE_SE_iiiii,@"STO_CUDA_ENTRY STV_DEFAULT"
_ZN4vllm25paged_attention_v2_kernelI13__nv_bfloat16hLi128ELi8ELi128ELNS_18Fp8KVCacheDataTypeE1ELb1ELi512EEEvPfS3_PT_PKS4_PKT0_SA_ifPKiSC_iPKfiiiSE_SE_iiiii:
.text._ZN4vllm25paged_attention_v2_kernelI13__nv_bfloat16hLi128ELi8ELi128ELNS_18Fp8KVCacheDataTypeE1ELb1ELi512EEEvPfS3_PT_PKS4_PKT0_SA_ifPKiSC_iPKfiiiSE_SE_iiiii:
        /* <DEDUP_REMOVED lines=110> */
.L_x_10958:
        /* <DEDUP_REMOVED lines=25> */
.L_x_10962:
        /* <DEDUP_REMOVED lines=41> */
.L_x_10960:
[----:B------:R-:W-:Y:S05]  /*0b00*/  BSYNC.RECONVERGENT B6 ;  /* 0x0000000000067941 */ /* 0x000fea0003800200 */
.L_x_10959:
        /* <DEDUP_REMOVED lines=10> */
.L_x_11001:
        /* <DEDUP_REMOVED lines=42> */
.L_x_10968:
        /* <DEDUP_REMOVED lines=11> */
.L_x_10967:
[----:B------:R-:W-:Y:S05]  /*0f00*/  BSYNC.RECONVERGENT B1 ;  /* 0x0000000000017941 */ /* 0x000fea0003800200 */
.L_x_10966:
        /* <DEDUP_REMOVED lines=12> */
.L_x_10971:
        /* <DEDUP_REMOVED lines=100> */
.L_x_10970:
[----:B------:R-:W-:Y:S05]  /*1610*/  BSYNC.RECONVERGENT B1 ;  /* 0x0000000000017941 */ /* 0x000fea0003800200 */
.L_x_10969:
        /* <DEDUP_REMOVED lines=55> */
.L_x_10973:
[----:B------:R-:W-:Y:S05]  /*1990*/  BSYNC.RECONVERGENT B1 ;  /* 0x0000000000017941 */ /* 0x000fea0003800200 */
.L_x_10972:
        /* <DEDUP_REMOVED lines=26> */
.L_x_10965:
[----:B------:R-:W-:Y:S05]  /*1b40*/  BSYNC.RECONVERGENT B0 ;  /* 0x0000000000007941 */ /* 0x000fea0003800200 */
.L_x_10964:
        /* <DEDUP_REMOVED lines=40> */
.L_x_10978:
[----:B------:R-:W1:Y:S01]  /*1dd0*/  LDS R15, [R7] ;  /* 0x00000000070f7984 */ /* 0x000e620000000800 */
[----:B------:R-:W-:-:S05]  /*1de0*/  VIADD R13, R13, 0x1 ;  /* 0x000000010d0d7836 */ /* 0x000fca0000000000 */
[----:B------:R-:W-:Y:S01]  /*1df0*/  ISETP.NE.AND P0, PT, R13, RZ, PT ;  /* 0x000000ff0d00720c */ /* 0x000fe20003f05270 */
[----:B-1----:R-:W-:-:S05]  /*1e00*/  FMUL.FTZ R20, R15, R2 ;  /* 0x000000020f147220 */ /* 0x002fca0000410000 */
[----:B------:R1:W-:Y:S02]  /*1e10*/  STS [R7], R20 ;  /* 0x0000001407007388 */ /* 0x0003e40000000800 */
[----:B-1----:R-:W-:-:S05]  /*1e20*/  IADD3 R7, PT, PT, R7, 0x200, RZ ;  /* 0x0000020007077810 */ /* 0x002fca0007ffe0ff */
[----:B------:R-:W-:Y:S05]  /*1e30*/  @P0 BRA `(.L_x_10978) ;  /* 0xfffffffc00e40947 */ /* 0x000fea000383ffff */
.L_x_10977:
[----:B------:R-:W-:Y:S05]  /*1e40*/  BSYNC.RECONVERGENT B1 ;  /* 0x0000000000017941 */ /* 0x000fea0003800200 */
.L_x_10976:
        /* <DEDUP_REMOVED lines=12> */
.L_x_10981:
        /* <DEDUP_REMOVED lines=52> */
.L_x_10980:
[----:B------:R-:W-:Y:S05]  /*2250*/  BSYNC.RECONVERGENT B1 ;  /* 0x0000000000017941 */ /* 0x000fea0003800200 */
.L_x_10979:
        /* <DEDUP_REMOVED lines=31> */
.L_x_10983:
[----:B------:R-:W-:Y:S05]  /*2450*/  BSYNC.RECONVERGENT B1 ;  /* 0x0000000000017941 */ /* 0x000fea0003800200 */
.L_x_10982:
        /* <DEDUP_REMOVED lines=14> */
.L_x_10975:
[----:B------:R-:W-:Y:S05]  /*2540*/  BSYNC.RECONVERGENT B0 ;  /* 0x0000000000007941 */ /* 0x000fea0003800200 */
.L_x_10974:
        /* <DEDUP_REMOVED lines=18> */
.L_x_10985:
[----:B------:R-:W-:Y:S05]  /*2670*/  BSYNC.RECONVERGENT B0 ;  /* 0x0000000000007941 */ /* 0x000fea0003800200 */
.L_x_10984:
        /* <DEDUP_REMOVED lines=25> */
.L_x_10988:
        /* <DEDUP_REMOVED lines=34> */
.L_x_10987:
        /* <DEDUP_REMOVED lines=16> */
.L_x_10986:
        /* <DEDUP_REMOVED lines=25> */
.L_x_10990:
[----:B------:R-:W-:Y:S05]  /*2cc0*/  BSYNC.RECONVERGENT B0 ;  /* 0x0000000000007941 */ /* 0x000fea0003800200 */
.L_x_10989:
        /* <DEDUP_REMOVED lines=16> */
.L_x_10992:
[----:B------:R-:W-:Y:S05]  /*2dd0*/  BSYNC.RECONVERGENT B0 ;  /* 0x0000000000007941 */ /* 0x000fea0003800200 */
.L_x_10991:
        /* <DEDUP_REMOVED lines=12> */
.L_x_10994:
[----:B------:R-:W-:Y:S05]  /*2ea0*/  BSYNC.RECONVERGENT B0 ;  /* 0x0000000000007941 */ /* 0x000fea0003800200 */
.L_x_10993:
        /* <DEDUP_REMOVED lines=16> */
.L_x_10996:
[----:B------:R-:W-:Y:S05]  /*2fb0*/  BSYNC.RECONVERGENT B0 ;  /* 0x0000000000007941 */ /* 0x000fea0003800200 */
.L_x_10995:
        /* <DEDUP_REMOVED lines=20> */
.L_x_10961:
        /* <DEDUP_REMOVED lines=16> */
.L_x_10997:
[----:B------:R-:W-:Y:S05]  /*3200*/  EXIT ;  /* 0x000000000000794d */ /* 0x000fea0003800000 */
.L_x_10963:
[----:B------:R-:W-:Y:S02]  /*3210*/  HFMA2 R12, -RZ, RZ, 0, 9.5367431640625e-07 ;  /* 0x00000010ff0c7431 */ /* 0x000fe400000001ff */
[----:B------:R-:W-:Y:S01]  /*3220*/  IMAD.MOV.U32 R11, RZ, RZ, 0x1f ;  /* 0x0000001fff0b7424 */ /* 0x000fe200078e00ff */
[----:B------:R-:W-:-:S07]  /*3230*/  MOV R15, 0xffffffff ;  /* 0xffffffff000f7802 */ /* 0x000fce0000000f00 */
[----:B------:R-:W-:Y:S05]  /*3240*/  WARPSYNC.COLLECTIVE R15, `(.L_x_10998) ;  /* 0x000000000f087348 */ /* 0x000fea0003c00000 */
[----:B------:R0:W1:Y:S02]  /*3250*/  SHFL.BFLY P6, R14, R13, R12, R11 ;  /* 0x0c00000c0d0e7389 */ /* 0x00006400000c000b */
[----:B01----:R-:W-:Y:S05]  /*3260*/  ENDCOLLECTIVE ;  /* 0x000000000000791b */ /* 0x003fea0003800000 */
.L_x_10998:
[----:B------:R-:W-:Y:S01]  /*3270*/  IMAD.MOV.U32 R12, RZ, RZ, 0x8 ;  /* 0x00000008ff0c7424 */ /* 0x000fe200078e00ff */
[----:B------:R-:W-:-:S04]  /*3280*/  FMNMX.FTZ R0, R14, -3.40282346638528859812e+38, !PT ;  /* 0xff7fffff0e007809 */ /* 0x000fc80007810000 */
[----:B------:R-:W-:-:S07]  /*3290*/  MOV R13, R0 ;  /* 0x00000000000d7202 */ /* 0x000fce0000000f00 */
[----:B------:R-:W-:Y:S05]  /*32a0*/  WARPSYNC.COLLECTIVE R15, `(.L_x_10999) ;  /* 0x000000000f087348 */ /* 0x000fea0003c00000 */
[----:B------:R0:W1:Y:S02]  /*32b0*/  SHFL.BFLY P6, R14, R13, R12, R11 ;  /* 0x0c00000c0d0e7389 */ /* 0x00006400000c000b */
[----:B01----:R-:W-:Y:S05]  /*32c0*/  ENDCOLLECTIVE ;  /* 0x000000000000791b */ /* 0x003fea0003800000 */
.L_x_10999:
[----:B------:R-:W-:Y:S01]  /*32d0*/  HFMA2 R12, -RZ, RZ, 0, 2.384185791015625e-07 ;  /* 0x00000004ff0c7431 */ /* 0x000fe200000001ff */
[----:B------:R-:W-:-:S04]  /*32e0*/  FMNMX.FTZ R2, R0, R14, !PT ;  /* 0x0000000e00027209 */ /* 0x000fc80007810000 */
[----:B------:R-:W-:-:S07]  /*32f0*/  MOV R13, R2 ;  /* 0x00000002000d7202 */ /* 0x000fce0000000f00 */
[----:B------:R-:W-:Y:S05]  /*3300*/  WARPSYNC.COLLECTIVE R15, `(.L_x_11000) ;  /* 0x000000000f087348 */ /* 0x000fea0003c00000 */
[----:B------:R0:W1:Y:S02]  /*3310*/  SHFL.BFLY P6, R14, R13, R12, R11 ;  /* 0x0c00000c0d0e7389 */ /* 0x00006400000c000b */
[----:B01----:R-:W-:Y:S05]  /*3320*/  ENDCOLLECTIVE ;  /* 0x000000000000791b */ /* 0x003fea0003800000 */
.L_x_11000:
[----:B------:R-:W-:Y:S05]  /*3330*/  BRA `(.L_x_11001) ;  /* 0xffffffd8001c7947 */ /* 0x000fea000383ffff */
.L_x_11002:
        /* <DEDUP_REMOVED lines=12> */
.L_x_27454:


//--------------------- .text._ZN4vllm25paged_attention_v2_kernelI13__nv_bfloat16hLi120ELi8ELi128ELNS_18Fp8KVCacheDataTypeE1ELb1ELi512EEEvPfS3_PT_PKS4_PKT0_SA_ifPKiSC_iPKfiiiSE_SE_iiiii --------------------------
	.section	.text._ZN4vllm25paged_attention_v2_kernelI13__nv_bfloat16hLi120ELi8ELi128ELNS_18Fp8KVCacheDataTypeE1ELb1ELi512EEEvPfS3_PT_PKS4_PKT0_SA_ifPKiSC_iPKfiiiSE_SE_iiiii,"ax",@progbits
	.align	128
        .global         _ZN4vllm25paged_attention_v2_kernelI13__nv_bfloat16hLi120ELi8ELi128ELNS_18Fp8KVCacheDataTypeE1ELb1ELi512EEEvPfS3_PT_PKS4_PKT0_SA_ifPKiSC_iPKfiiiSE_SE_iiiii
        .type           _ZN4vllm25paged_attention_v2_kernelI13__nv_bfloat16hLi120ELi8ELi128ELNS_18Fp8KVCacheDataTypeE1ELb1ELi512EEEvPfS3_PT_PKS4_PKT0_SA_ifPKiSC_iPKfiiiSE_SE_iiiii,@function
        .size           _ZN4vllm25paged_attention_v2_kernelI13__nv_bfloat16hLi120ELi8ELi128ELNS_18Fp8KVCacheDataTypeE1ELb1ELi512EEEvPfS3_PT_PKS4_PKT0_SA_ifPKiSC_iPKfiiiSE_SE_iiiii,(.L_x_27455 - _ZN4vllm25paged_attention_v2_kernelI13__nv_bfloat16hLi120ELi8ELi128ELNS_18Fp8KVCacheDataTypeE1ELb1ELi512EEEvPfS3_PT_PKS4_PKT0_SA_ifPKiSC_iPKfiiiSE_SE_iiiii)
        .other          _ZN4vllm25paged_attention_v2_kernelI13__nv_bfloat16hLi120ELi8ELi128ELNS_18Fp8KVCacheDataTypeE1ELb1ELi512EEEvPfS3_PT_PKS4_PKT0_SA_ifPKiSC_iPKfiiiSE_SE_iiiii,@"STO_CUDA_ENTRY STV_DEFAULT"
_ZN4vllm25paged_attention_v2_kernelI13__nv_bfloat16hLi120ELi8ELi128ELNS_18Fp8KVCacheDataTypeE1ELb1ELi512EEEvPfS3_PT_PKS4_PKT0_SA_ifPKiSC_iPKfiiiSE_SE_iiiii:
.text._ZN4vllm25paged_attention_v2_kernelI13__nv_bfloat16hLi120ELi8ELi128ELNS_18Fp8KVCacheDataTypeE1ELb1ELi512EEEvPfS3_PT_PKS4_PKT0_SA_ifPKiSC_iPKfiiiSE_SE_iiiii:
        /* <DEDUP_REMOVED lines=110> */
.L_x_11003:
        /* <DEDUP_REMOVED lines=25> */
.L_x_11007:
        /* <DEDUP_REMOVED lines=41> */
.L_x_11005:
[----:B------:R-:W-:Y:S05]  /*0b00*/  BSYNC.RECONVERGENT B6 ;  /* 0x0000000000067941 */ /* 0x000fea0003800200 */
.L_x_11004:
        /* <DEDUP_REMOVED lines=11> */
.L_x_11046:
        /* <DEDUP_REMOVED lines=42> */
.L_x_11013:
        /* <DEDUP_REMOVED lines=11> */
.L_x_11012:
[----:B------:R-:W-:Y:S05]  /*0f10*/  BSYNC.RECONVERGENT B1 ;  /* 0x0000000000017941 */ /* 0x000fea0003800200 */
.L_x_11011:
        /* <DEDUP_REMOVED lines=12> */
.L_x_11016:
        /* <DEDUP_REMOVED lines=100> */
.L_x_11015:
[----:B------:R-:W-:Y:S05]  /*1620*/  BSYNC.RECONVERGENT B1 ;  /* 0x0000000000017941 */ /* 0x000fea0003800200 */
.L_x_11014:
        /* <DEDUP_REMOVED lines=55> */
.L_x_11018:
[----:B------:R-:W-:Y:S05]  /*19a0*/  BSYNC.RECONVERGENT B1 ;  /* 0x0000000000017941 */ /* 0x000fea0003800200 */
.L_x_11017:
        /* <DEDUP_REMOVED lines=26> */
.L_x_11010:
[----:B------:R-:W-:Y:S05]  /*1b50*/  BSYNC.RECONVERGENT B0 ;  /* 0x0000000000007941 */ /* 0x000fea0003800200 */
.L_x_11009:
        /* <DEDUP_REMOVED lines=40> */
.L_x_11023:
[----:B------:R-:W1:Y:S01]  /*1de0*/  LDS R15, [R7] ;  /* 0x00000000070f7984 */ /* 0x000e620000000800 */
[----:B------:R-:W-:-:S05]  /*1df0*/  VIADD R13, R13, 0x1 ;  /* 0x000000010d0d7836 */ /* 0x000fca0000000000 */
[----:B------:R-:W-:Y:S01]  /*1e00*/  ISETP.NE.AND P0, PT, R13, RZ, PT ;  /* 0x000000ff0d00720c */ /* 0x000fe20003f05270 */
[----:B-1----:R-:W-:-:S05]  /*1e10*/  FMUL.FTZ R20, R15, R2 ;  /* 0x000000020f147220 */ /* 0x002fca0000410000 */
[----:B------:R1:W-:Y:S02]  /*1e20*/  STS [R7], R20 ;  /* 0x0000001407007388 */ /* 0x0003e40000000800 */
[----:B-1----:R-:W-:-:S05]  /*1e30*/  IADD3 R7, PT, PT, R7, 0x200, RZ ;  /* 0x0000020007077810 */ /* 0x002fca0007ffe0ff */
[----:B------:R-:W-:Y:S05]  /*1e40*/  @P0 BRA `(.L_x_11023) ;  /* 0xfffffffc00e40947 */ /* 0x000fea000383ffff */
.L_x_11022:
[----:B------:R-:W-:Y:S05]  /*1e50*/  BSYNC.RECONVERGENT B1 ;  /* 0x0000000000017941 */ /* 0x000fea0003800200 */
.L_x_11021:
        /* <DEDUP_REMOVED lines=12> */
.L_x_11026:
        /* <DEDUP_REMOVED lines=52> */
.L_x_11025:
[----:B------:R-:W-:Y:S05]  /*2260*/  BSYNC.RECONVERGENT B1 ;  /* 0x0000000000017941 */ /* 0x000fea0003800200 */
.L_x_11024:
        /* <DEDUP_REMOVED lines=31> */
.L_x_11028:
[----:B------:R-:W-:Y:S05]  /*2460*/  BSYNC.RECONVERGENT B1 ;  /* 0x0000000000017941 */ /* 0x000fea0003800200 */
.L_x_11027:
        /* <DEDUP_REMOVED lines=14> */
.L_x_11020:
[----:B------:R-:W-:Y:S05]  /*2550*/  BSYNC.RECONVERGENT B0 ;  /* 0x0000000000007941 */ /* 0x000fea0003800200 */
.L_x_11019:
        /* <DEDUP_REMOVED lines=18> */
.L_x_11030:
[----:B------:R-:W-:Y:S05]  /*2680*/  BSYNC.RECONVERGENT B0 ;  /* 0x0000000000007941 */ /* 0x000fea0003800200 */
.L_x_11029:
        /* <DEDUP_REMOVED lines=25> */
.L_x_11033:
        /* <DEDUP_REMOVED lines=34> */
.L_x_11032:
        /* <DEDUP_REMOVED lines=16> */
.L_x_11031:
        /* <DEDUP_REMOVED lines=27> */
.L_x_11035:
[----:B------:R-:W-:Y:S05]  /*2cf0*/  BSYNC.RECONVERGENT B0 ;  /* 0x0000000000007941 */ /* 0x000fea0003800200 */
.L_x_11034:
        /* <DEDUP_REMOVED lines=12> */
.L_x_11037:
[----:B------:R-:W-:Y:S05]  /*2dc0*/  BSYNC.RECONVERGENT B0 ;  /* 0x0000000000007941 */ /* 0x000fea0003800200 */
.L_x_11036:
        /* <DEDUP_REMOVED lines=8> */
.L_x_11039:
[----:B------:R-:W-:Y:S05]  /*2e50*/  BSYNC.RECONVERGENT B0 ;  /* 0x0000000000007941 */ /* 0x000fea0003800200 */
.L_x_11038:
        /* <DEDUP_REMOVED lines=12> */
.L_x_11041:
[----:B------:R-:W-:Y:S05]  /*2f20*/  BSYNC.RECONVERGENT B0 ;  /* 0x0000000000007941 */ /* 0x000fea0003800200 */
.L_x_11040:
        /* <DEDUP_REMOVED lines=22> */
.L_x_11006:
        /* <DEDUP_REMOVED lines=16> */
.L_x_11042:
[----:B------:R-:W-:Y:S05]  /*3190*/  EXIT ;  /* 0x000000000000794d */ /* 0x000fea0003800000 */
.L_x_11008:
[----:B------:R-:W-:Y:S02]  /*31a0*/  HFMA2 R12, -RZ, RZ, 0, 9.5367431640625e-07 ;  /* 0x00000010ff0c7431 */ /* 0x000fe400000001ff */
[----:B------:R-:W-:Y:S01]  /*31b0*/  IMAD.MOV.U32 R11, RZ, RZ, 0x1f ;  /* 0x0000001fff0b7424 */ /* 0x000fe200078e00ff */
[----:B------:R-:W-:-:S07]  /*31c0*/  MOV R15, 0xffffffff ;  /* 0xffffffff000f7802 */ /* 0x000fce0000000f00 */
[----:B------:R-:W-:Y:S05]  /*31d0*/  WARPSYNC.COLLECTIVE R15, `(.L_x_11043) ;  /* 0x000000000f087348 */ /* 0x000fea0003c00000 */
[----:B------:R0:W1:Y:S02]  /*31e0*/  SHFL.BFLY P6, R14, R13, R12, R11 ;  /* 0x0c00000c0d0e7389 */ /* 0x00006400000c000b */
[----:B01----:R-:W-:Y:S05]  /*31f0*/  ENDCOLLECTIVE ;  /* 0x000000000000791b */ /* 0x003fea0003800000 */
.L_x_11043:
[----:B------:R-:W-:Y:S01]  /*3200*/  IMAD.MOV.U32 R12, RZ, RZ, 0x8 ;  /* 0x00000008ff0c7424 */ /* 0x000fe200078e00ff */
[----:B------:R-:W-:-:S04]  /*3210*/  FMNMX.FTZ R0, R14, -3.40282346638528859812e+38, !PT ;  /* 0xff7fffff0e007809 */ /* 0x000fc80007810000 */
[----:B------:R-:W-:-:S07]  /*3220*/  MOV R13, R0 ;  /* 0x00000000000d7202 */ /* 0x000fce0000000f00 */
[----:B------:R-:W-:Y:S05]  /*3230*/  WARPSYNC.COLLECTIVE R15, `(.L_x_11044) ;  /* 0x000000000f087348 */ /* 0x000fea0003c00000 */
[----:B------:R0:W1:Y:S02]  /*3240*/  SHFL.BFLY P6, R14, R13, R12, R11 ;  /* 0x0c00000c0d0e7389 */ /* 0x00006400000c000b */
[----:B01----:R-:W-:Y:S05]  /*3250*/  ENDCOLLECTIVE ;  /* 0x000000000000791b */ /* 0x003fea0003800000 */
.L_x_11044:
[----:B------:R-:W-:Y:S01]  /*3260*/  HFMA2 R12, -RZ, RZ, 0, 2.384185791015625e-07 ;  /* 0x00000004ff0c7431 */ /* 0x000fe200000001ff */
[----:B------:R-:W-:-:S04]  /*3270*/  FMNMX.FTZ R2, R0, R14, !PT ;  /* 0x0000000e00027209 */ /* 0x000fc80007810000 */
[----:B------:R-:W-:-:S07]  /*3280*/  MOV R13, R2 ;  /* 0x00000002000d7202 */ /* 0x000fce0000000f00 */
[----:B------:R-:W-:Y:S05]  /*3290*/  WARPSYNC.COLLECTIVE R15, `(.L_x_11045) ;  /* 0x000000000f087348 */ /* 0x000fea0003c00000 */
[----:B------:R0:W1:Y:S02]  /*32a0*/  SHFL.BFLY P6, R14, R13, R12, R11 ;  /* 0x0c00000c0d0e7389 */ /* 0x00006400000c000b */
[----:B01----:R-:W-:Y:S05]  /*32b0*/  ENDCOLLECTIVE ;  /* 0x000000000000791b */ /* 0x003fea0003800000 */
.L_x_11045:
[----:B------:R-:W-:Y:S05]  /*32c0*/  BRA `(.L_x_11046) ;  /* 0xffffffd8003c7947 */ /* 0x000fea000383ffff */
.L_x_11047:
        /* <DEDUP_REMOVED lines=11> */
.L_x_27455:


//--------------------- .text._ZN4vllm25paged_attention_v2_kernelI13__nv_bfloat16hLi112ELi8ELi128ELNS_18Fp8KVCacheDataTypeE1ELb1ELi512EEEvPfS3_PT_PKS4_PKT0_SA_ifPKiSC_iPKfiiiSE_SE_iiiii --------------------------
	.section	.text._ZN4vllm25paged_attention_v2_kernelI13__nv_bfloat16hLi112ELi8ELi128ELNS_18Fp8KVCacheDataTypeE1ELb1ELi512EEEvPfS3_PT_PKS4_PKT0_SA_ifPKiSC_iPKfiiiSE_SE_iiiii,"ax",@progbits
	.align	128
        .global         _ZN4vllm25paged_attention_v2_kernelI13__nv_bfloat16hLi112ELi8ELi128ELNS_18Fp8KVCacheDataTypeE1ELb1ELi512EEEvPfS3_PT_PKS4_PKT0_SA_ifPKiSC_iPKfiiiSE_SE_iiiii
        .type           _ZN4vllm25paged_attention_v2_kernelI13__nv_bfloat16hLi112ELi8ELi128ELNS_18Fp8KVCacheDataTypeE1ELb1ELi512EEEvPfS3_PT_PKS4_PKT0_SA_ifPKiSC_iPKfiiiSE_SE_iiiii,@function
        .size           _ZN4vllm25paged_attention_v2_kernelI13__nv_bfloat16hLi112ELi8ELi128ELNS_18Fp8KVCacheDataTypeE1ELb1ELi512EEEvPfS3_PT_PKS4_PKT0_SA_ifPKiSC_iPKfiiiSE_SE_iiiii,(.L_x_27456 - _ZN4vllm25paged_attention_v2_kernelI13__nv_bfloat16hLi112ELi8ELi128ELNS_18Fp8KVCacheDataTypeE1ELb1ELi512EEEvPfS3_PT_PKS4_PKT0_SA_ifPKiSC_iPKfiiiSE_SE_iiiii)
        .other          _ZN4vllm25paged_attention_v2_kernelI13__nv_bfloat16hLi112ELi8ELi128ELNS_18Fp8KVCacheDataTypeE1ELb1ELi512EEEvPfS3_PT_PKS4_PKT0_SA_ifPKiSC_iPKfiiiSE_SE_iiiii,@"STO_CUDA_ENTRY STV_DEFAULT"
_ZN4vllm25paged_attention_v2_kernelI13__nv_bfloat16hLi112ELi8ELi128ELNS_18Fp8KVCacheDataTypeE1ELb1ELi512EEEvPfS3_PT_PKS4_PKT0_SA_ifPKiSC_iPKfiiiSE_SE_iiiii:
.text._ZN4vllm25paged_attention_v2_kernelI13__nv_bfloat16hLi112ELi8ELi128ELNS_18Fp8KVCacheDataTypeE1ELb1ELi512EEEvPfS3_PT_PKS4_PKT0_SA_ifPKiSC_iPKfiiiSE_SE_iiiii:
        /* <DEDUP_REMOVED lines=110> */
.L_x_11048:
        /* <DEDUP_REMOVED lines=25> */
.L_x_11052:
        /* <DEDUP_REMOVED lines=41> */
.L_x_11050:
[----:B------:R-:W-:Y:S05]  /*0b00*/  BSYNC.RECONVERGENT B6 ;  /* 0x0000000000067941 */ /* 0x000fea0003800200 */
.L_x_11049:
        /* <DEDUP_REMOVED lines=11> */
.L_x_11091:
        /* <DEDUP_REMOVED lines=42> */
.L_x_11058:
        /* <DEDUP_REMOVED lines=11> */
.L_x_11057:
[----:B------:R-:W-:Y:S05]  /*0f10*/  BSYNC.RECONVERGENT B1 ;  /* 0x0000000000017941 */ /* 0x000fea0003800200 */
.L_x_11056:
        /* <DEDUP_REMOVED lines=12> */
.L_x_11061:
        /* <DEDUP_REMOVED lines=100> */
.L_x_11060:
[----:B------:R-:W-:Y:S05]  /*1620*/  BSYNC.RECONVERGENT B1 ;  /* 0x0000000000017941 */ /* 0x000fea0003800200 */
.L_x_11059:
        /* <DEDUP_REMOVED lines=55> */
.L_x_11063:
[----:B------:R-:W-:Y:S05]  /*19a0*/  BSYNC.RECONVERGENT B1 ;  /* 0x0000000000017941 */ /* 0x000fea0003800200 */
.L_x_11062:
        /* <DEDUP_REMOVED lines=26> */
.L_x_11055:
[----:B------:R-:W-:Y:S05]  /*1b50*/  BSYNC.RECONVERGENT B0 ;  /* 0x0000000000007941 */ /* 0x000fea0003800200 */
.L_x_11054:
        /* <DEDUP_REMOVED lines=40> */
.L_x_11068:
[----:B------:R-:W1:Y:S01]  /*1de0*/  LDS R15, [R7] ;  /* 0x00000000070f7984 */ /* 0x000e620000000800 */
[----:B------:R-:W-:-:S05]  /*1df0*/  VIADD R13, R13, 0x1 ;  /* 0x000000010d0d7836 */ /* 0x000fca0000000000 */
[----:B------:R-:W-:Y:S01]  /*1e00*/  ISETP.NE.AND P0, PT, R13, RZ, PT ;  /* 0x000000ff0d00720c */ /* 0x000fe20003f05270 */
[----:B-1----:R-:W-:-:S05]  /*1e10*/  FMUL.FTZ R20, R15, R2 ;  /* 0x000000020f147220 */ /* 0x002fca0000410000 */
[----:B------:R1:W-:Y:S02]  /*1e20*/  STS [R7], R20 ;  /* 0x0000001407007388 */ /* 0x0003e40000000800 */
[----:B-1----:R-:W-:-:S05]  /*1e30*/  IADD3 R7, PT, PT, R7, 0x200, RZ ;  /* 0x0000020007077810 */ /* 0x002fca0007ffe0ff */
[----:B------:R-:W-:Y:S05]  /*1e40*/  @P0 BRA `(.L_x_11068) ;  /* 0xfffffffc00e40947 */ /* 0x000fea000383ffff */
.L_x_11067:
[----:B------:R-:W-:Y:S05]  /*1e50*/  BSYNC.RECONVERGENT B1 ;  /* 0x0000000000017941 */ /* 0x000fea0003800200 */
.L_x_11066:
        /* <DEDUP_REMOVED lines=12> */
.L_x_11071:
        /* <DEDUP_REMOVED lines=52> */
.L_x_11070:
[----:B------:R-:W-:Y:S05]  /*2260*/  BSYNC.RECONVERGENT B1 ;  /* 0x0000000000017941 */ /* 0x000fea0003800200 */
.L_x_11069:
        /* <DEDUP_REMOVED lines=31> */
.L_x_11073:
[----:B------:R-:W-:Y:S05]  /*2460*/  BSYNC.RECONVERGENT B1 ;  /* 0x0000000000017941 */ /* 0x000fea0003800200 */
.L_x_11072:
        /* <DEDUP_REMOVED lines=14> */
.L_x_11065:
[----:B------:R-:W-:Y:S05]  /*2550*/  BSYNC.RECONVERGENT B0 ;  /* 0x0000000000007941 */ /* 0x000fea0003800200 */
.L_x_11064:
        /* <DEDUP_REMOVED lines=18> */
.L_x_11075:
[----:B------:R-:W-:Y:S05]  /*2680*/  BSYNC.RECONVERGENT B0 ;  /* 0x0000000000007941 */ /* 0x000fea0003800200 */
.L_x_11074:
        /* <DEDUP_REMOVED lines=25> */
.L_x_11078:
        /* <DEDUP_REMOVED lines=34> */
.L_x_11077:
        /* <DEDUP_REMOVED lines=16> */
.L_x_11076:
        /* <DEDUP_REMOVED lines=27> */
.L_x_11080:
[----:B------:R-:W-:Y:S05]  /*2cf0*/  BSYNC.RECONVERGENT B0 ;  /* 0x0000000000007941 */ /* 0x000fea0003800200 */
.L_x_11079:
        /* <DEDUP_REMOVED lines=12> */
.L_x_11082:
[----:B------:R-:W-:Y:S05]  /*2dc0*/  BSYNC.RECONVERGENT B0 ;  /* 0x0000000000007941 */ /* 0x000fea0003800200 */
.L_x_11081:
        /* <DEDUP_REMOVED lines=8> */
.L_x_11084:
[----:B------:R-:W-:Y:S05]  /*2e50*/  BSYNC.RECONVERGENT B0 ;  /* 0x0000000000007941 */ /* 0x000fea0003800200 */
.L_x_11083:
        /* <DEDUP_REMOVED lines=12> */
.L_x_11086:
[----:B------:R-:W-:Y:S05]  /*2f20*/  BSYNC.RECONVERGENT B0 ;  /* 0x0000000000007941 */ /* 0x000fea0003800200 */
.L_x_11085:
        /* <DEDUP_REMOVED lines=22> */
.L_x_11051:
        /* <DEDUP_REMOVED lines=16> */
.L_x_11087:
[----:B------:R-:W-:Y:S05]  /*3190*/  EXIT ;  /* 0x000000000000794d */ /* 0x000fea0003800000 */
.L_x_11053:
[----:B------:R-:W-:Y:S02]  /*31a0*/  HFMA2 R12, -RZ, RZ, 0, 9.5367431640625e-07 ;  /* 0x00000010ff0c7431 */ /* 0x000fe400000001ff */
[----:B------:R-:W-:Y:S01]  /*31b0*/  IMAD.MOV.U32 R11, RZ, RZ, 0x1f ;  /* 0x0000001fff0b7424 */ /* 0x000fe200078e00ff */
[----:B------:R-:W-:-:S07]  /*31c0*/  MOV R15, 0xffffffff ;  /* 0xffffffff000f7802 */ /* 0x000fce0000000f00 */
[----:B------:R-:W-:Y:S05]  /*31d0*/  WARPSYNC.COLLECTIVE R15, `(.L_x_11088) ;  /* 0x000000000f087348 */ /* 0x000fea0003c00000 */
[----:B------:R0:W1:Y:S02]  /*31e0*/  SHFL.BFLY P6, R14, R13, R12, R11 ;  /* 0x0c00000c0d0e7389 */ /* 0x00006400000c000b */
[----:B01----:R-:W-:Y:S05]  /*31f0*/  ENDCOLLECTIVE ;  /* 0x000000000000791b */ /* 0x003fea0003800000 */
.L_x_11088:
[----:B------:R-:W-:Y:S01]  /*3200*/  IMAD.MOV.U32 R12, RZ, RZ, 0x8 ;  /* 0x00000008ff0c7424 */ /* 0x000fe200078e00ff */
[----:B------:R-:W-:-:S04]  /*3210*/  FMNMX.FTZ R0, R14, -3.40282346638528859812e+38, !PT ;  /* 0xff7fffff0e007809 */ /* 0x000fc80007810000 */
[----:B------:R-:W-:-:S07]  /*3220*/  MOV R13, R0 ;  /* 0x00000000000d7202 */ /* 0x000fce0000000f00 */
[----:B------:R-:W-:Y:S05]  /*3230*/  WARPSYNC.COLLECTIVE R15, `(.L_x_11089) ;  /* 0x000000000f087348 */ /* 0x000fea0003c00000 */
[----:B------:R0:W1:Y:S02]  /*3240*/  SHFL.BFLY P6, R14, R13, R12, R11 ;  /* 0x0c00000c0d0e7389 */ /* 0x00006400000c000b */
[----:B01----:R-:W-:Y:S05]  /*3250*/  ENDCOLLECTIVE ;  /* 0x000000000000791b */ /* 0x003fea0003800000 */
.L_x_11089:
[----:B------:R-:W-:Y:S01]  /*3260*/  HFMA2 R12, -RZ, RZ, 0, 2.384185791015625e-07 ;  /* 0x00000004ff0c7431 */ /* 0x000fe200000001ff */
[----:B------:R-:W-:-:S04]  /*3270*/  FMNMX.FTZ R2, R0, R14, !PT ;  /* 0x0000000e00027209 */ /* 0x000fc80007810000 */
[----:B------:R-:W-:-:S07]  /*3280*/  MOV R13, R2 ;  /* 0x00000002000d7202 */ /* 0x000fce0000000f00 */
[----:B------:R-:W-:Y:S05]  /*3290*/  WARPSYNC.COLLECTIVE R15, `(.L_x_11090) ;  /* 0x000000000f087348 */ /* 0x000fea0003c00000 */
[----:B------:R0:W1:Y:S02]  /*32a0*/  SHFL.BFLY P6, R14, R13, R12, R11 ;  /* 0x0c00000c0d0e7389 */ /* 0x00006400000c000b */
[----:B01----:R-:W-:Y:S05]  /*32b0*/  ENDCOLLECTIVE ;  /* 0x000000000000791b */ /* 0x003fea0003800000 */
.L_x_11090:
[----:B------:R-:W-:Y:S05]  /*32c0*/  BRA `(.L_x_11091) ;  /* 0xffffffd8003c7947 */ /* 0x000fea000383ffff */
.L_x_11092:
        /* <DEDUP_REMOVED lines=11> */
.L_x_27456:


//--------------------- .text._ZN4vllm25paged_attention_v2_kernelI13__nv_bfloat16hLi96ELi8ELi128ELNS_18Fp8KVCacheDataTypeE1ELb1ELi512EEEvPfS3_PT_PKS4_PKT0_SA_ifPKiSC_iPKfiiiSE_SE_iiiii --------------------------
	.section	.text._ZN4vllm25paged_attention_v2_kernelI13__nv_bfloat16hLi96ELi8ELi128ELNS_18Fp8KVCacheDataTypeE1ELb1ELi512EEEvPfS3_PT_PKS4_PKT0_SA_ifPKiSC_iPKfiiiSE_SE_iiiii,"ax",@progbits
	.align	128
        .global         _ZN4vllm25paged_attention_v2_kernelI13__nv_bfloat16hLi96ELi8ELi128ELNS_18Fp8KVCacheDataTypeE1ELb1ELi512EEEvPfS3_PT_PKS4_PKT0_SA_ifPKiSC_iPKfiiiSE_SE_iiiii
        .type           _ZN4vllm25paged_attention_v2_kernelI13__nv_bfloat16hLi96ELi8ELi128ELNS_18Fp8KVCacheDataTypeE1ELb1ELi512EEEvPfS3_PT_PKS4_PKT0_SA_ifPKiSC_iPKfiiiSE_SE_iiiii,@function
        .size           _ZN4vllm25paged_attention_v2_kernelI13__nv_bfloat16hLi96ELi8ELi128ELNS_18Fp8KVCacheDataTypeE1ELb1ELi512EEEvPfS3_PT_PKS4_PKT0_SA_ifPKiSC_iPKfiiiSE_SE_iiiii,(.L_x_27457 - _ZN4vllm25paged_attention_v2_kernelI13__nv_bfloat16hLi96ELi8ELi128ELNS_18Fp8KVCacheDataTypeE1ELb1ELi512EEEvPfS3_PT_PKS4_PKT0_SA_ifPKiSC_iPKfiiiSE_SE_iiiii)
        .other          _ZN4vllm25paged_attention_v2_kernelI13__nv_bfloat16hLi96ELi8ELi128ELNS_18Fp8KVCacheDataTypeE1ELb1ELi512EEEvPfS3_PT_PKS4_PKT0_SA_ifPKiSC_iPKfiiiSE_SE_iiiii,@"STO_CUDA_ENTRY STV_DEFAULT"
_ZN4vllm25paged_attention_v2_kernelI13__nv_bfloat16hLi96ELi8ELi128ELNS_18Fp8KVCacheDataTypeE1ELb1ELi512EEEvPfS3_PT_PKS4_PKT0_SA_ifPKiSC_iPKfiiiSE_SE_iiiii:
.text._ZN4vllm25paged_attention_v2_kernelI13__nv_bfloat16hLi96ELi8ELi128ELNS_18Fp8KVCacheDataTypeE1ELb1ELi512EEEvPfS3_PT_PKS4_PKT0_SA_ifPKiSC_iPKfiiiSE_SE_iiiii:
        /* <DEDUP_REMOVED lines=116> */
.L_x_11093:
        /* <DEDUP_REMOVED lines=25> */
.L_x_11097:
        /* <DEDUP_REMOVED lines=42> */
.L_x_11095:
[----:B------:R-:W-:Y:S05]  /*0b70*/  BSYNC.RECONVERGENT B6 ;  /* 0x0000000000067941 */ /* 0x000fea0003800200 */
.L_x_11094:
        /* <DEDUP_REMOVED lines=11> */
.L_x_11128:
        /* <DEDUP_REMOVED lines=42> */
.L_x_11103:
        /* <DEDUP_REMOVED lines=11> */
.L_x_11102:
[----:B------:R-:W-:Y:S05]  /*0f80*/  BSYNC.RECONVERGENT B1 ;  /* 0x0000000000017941 */ /* 0x000fea0003800200 */
.L_x_11101:
        /* <DEDUP_REMOVED lines=12> */
.L_x_11106:
        /* <DEDUP_REMOVED lines=100> */
.L_x_11105:
[----:B------:R-:W-:Y:S05]  /*1690*/  BSYNC.RECONVERGENT B1 ;  /* 0x0000000000017941 */ /* 0x000fea0003800200 */
.L_x_11104:
        /* <DEDUP_REMOVED lines=55> */
.L_x_11108:
[----:B------:R-:W-:Y:S05]  /*1a10*/  BSYNC.RECONVERGENT B1 ;  /* 0x0000000000017941 */ /* 0x000fea0003800200 */
.L_x_11107:
        /* <DEDUP_REMOVED lines=26> */
.L_x_11100:
[----:B------:R-:W-:Y:S05]  /*1bc0*/  BSYNC.RECONVERGENT B0 ;  /* 0x0000000000007941 */ /* 0x000fea0003800200 */
.L_x_11099:
        /* <DEDUP_REMOVED lines=40> */
.L_x_11113:
[----:B------:R-:W1:Y:S01]  /*1e50*/  LDS R14, [R10] ;  /* 0x000000000a0e7984 */ /* 0x000e620000000800 */
[----:B------:R-:W-:-:S05]  /*1e60*/  VIADD R12, R12, 0x1 ;  /* 0x000000010c0c7836 */ /* 0x000fca0000000000 */
[----:B------:R-:W-:Y:S01]  /*1e70*/  ISETP.NE.AND P0, PT, R12, RZ, PT ;  /* 0x000000ff0c00720c */ /* 0x000fe20003f05270 */
[----:B-1----:R-:W-:-:S05]  /*1e80*/  FMUL.FTZ R15, R14, R7 ;  /* 0x000000070e0f7220 */ /* 0x002fca0000410000 */
[----:B------:R1:W-:Y:S02]  /*1e90*/  STS [R10], R15 ;  /* 0x0000000f0a007388 */ /* 0x0003e40000000800 */
[----:B-1----:R-:W-:-:S05]  /*1ea0*/  IADD3 R10, PT, PT, R10, 0x200, RZ ;  /* 0x000002000a0a7810 */ /* 0x002fca0007ffe0ff */
[----:B------:R-:W-:Y:S05]  /*1eb0*/  @P0 BRA `(.L_x_11113) ;  /* 0xfffffffc00e40947 */ /* 0x000fea000383ffff */
.L_x_11112:
[----:B------:R-:W-:Y:S05]  /*1ec0*/  BSYNC.RECONVERGENT B1 ;  /* 0x0000000000017941 */ /* 0x000fea0003800200 */
.L_x_11111:
        /* <DEDUP_REMOVED lines=12> */
.L_x_11116:
        /* <DEDUP_REMOVED lines=52> */
.L_x_11115:
[----:B------:R-:W-:Y:S05]  /*22d0*/  BSYNC.RECONVERGENT B1 ;  /* 0x0000000000017941 */ /* 0x000fea0003800200 */
.L_x_11114:
        /* <DEDUP_REMOVED lines=31> */
.L_x_11118:
[----:B------:R-:W-:Y:S05]  /*24d0*/  BSYNC.RECONVERGENT B1 ;  /* 0x0000000000017941 */ /* 0x000fea0003800200 */
.L_x_11117:
        /* <DEDUP_REMOVED lines=14> */
.L_x_11110:
[----:B------:R-:W-:Y:S05]  /*25c0*/  BSYNC.RECONVERGENT B0 ;  /* 0x0000000000007941 */ /* 0x000fea0003800200 */
.L_x_11109:
        /* <DEDUP_REMOVED lines=22> */
.L_x_11120:
[----:B------:R-:W-:Y:S05]  /*2730*/  BSYNC.RECONVERGENT B0 ;  /* 0x0000000000007941 */ /* 0x000fea0003800200 */
.L_x_11119:
        /* <DEDUP_REMOVED lines=26> */
.L_x_11123:
        /* <DEDUP_REMOVED lines=34> */
.L_x_11122:
        /* <DEDUP_REMOVED lines=16> */
.L_x_11121:
        /* <DEDUP_REMOVED lines=60> */
.L_x_11096:
        /* <DEDUP_REMOVED lines=16> */
.L_x_11124:
[----:B------:R-:W-:Y:S05]  /*30c0*/  EXIT ;  /* 0x000000000000794d */ /* 0x000fea0003800000 */
.L_x_11098:
[----:B------:R-:W-:Y:S02]  /*30d0*/  HFMA2 R12, -RZ, RZ, 0, 9.5367431640625e-07 ;  /* 0x00000010ff0c7431 */ /* 0x000fe400000001ff */
[----:B------:R-:W-:Y:S01]  /*30e0*/  IMAD.MOV.U32 R11, RZ, RZ, 0x1f ;  /* 0x0000001fff0b7424 */ /* 0x000fe200078e00ff */
[----:B------:R-:W-:-:S07]  /*30f0*/  MOV R15, 0xffffffff ;  /* 0xffffffff000f7802 */ /* 0x000fce0000000f00 */
[----:B------:R-:W-:Y:S05]  /*3100*/  WARPSYNC.COLLECTIVE R15, `(.L_x_11125) ;  /* 0x000000000f087348 */ /* 0x000fea0003c00000 */
[----:B------:R0:W1:Y:S02]  /*3110*/  SHFL.BFLY P6, R14, R13, R12, R11 ;  /* 0x0c00000c0d0e7389 */ /* 0x00006400000c000b */
[----:B01----:R-:W-:Y:S05]  /*3120*/  ENDCOLLECTIVE ;  /* 0x000000000000791b */ /* 0x003fea0003800000 */
.L_x_11125:
[----:B------:R-:W-:Y:S01]  /*3130*/  IMAD.MOV.U32 R12, RZ, RZ, 0x8 ;  /* 0x00000008ff0c7424 */ /* 0x000fe200078e00ff */
[----:B------:R-:W-:-:S04]  /*3140*/  FMNMX.FTZ R0, R14, -3.40282346638528859812e+38, !PT ;  /* 0xff7fffff0e007809 */ /* 0x000fc80007810000 */
[----:B------:R-:W-:-:S07]  /*3150*/  MOV R13, R0 ;  /* 0x00000000000d7202 */ /* 0x000fce0000000f00 */
[----:B------:R-:W-:Y:S05]  /*3160*/  WARPSYNC.COLLECTIVE R15, `(.L_x_11126) ;  /* 0x000000000f087348 */ /* 0x000fea0003c00000 */
[----:B------:R0:W1:Y:S02]  /*3170*/  SHFL.BFLY P6, R14, R13, R12, R11 ;  /* 0x0c00000c0d0e7389 */ /* 0x00006400000c000b */
[----:B01----:R-:W-:Y:S05]  /*3180*/  ENDCOLLECTIVE ;  /* 0x000000000000791b */ /* 0x003fea0003800000 */
.L_x_11126:
[----:B------:R-:W-:Y:S01]  /*3190*/  HFMA2 R12, -RZ, RZ, 0, 2.384185791015625e-07 ;  /* 0x00000004ff0c7431 */ /* 0x000fe200000001ff */
[----:B------:R-:W-:-:S04]  /*31a0*/  FMNMX.FTZ R2, R0, R14, !PT ;  /* 0x0000000e00027209 */ /* 0x000fc80007810000 */
[----:B------:R-:W-:-:S07]  /*31b0*/  MOV R13, R2 ;  /* 0x00000002000d7202 */ /* 0x000fce0000000f00 */
[----:B------:R-:W-:Y:S05]  /*31c0*/  WARPSYNC.COLLECTIVE R15, `(.L_x_11127) ;  /* 0x000000000f087348 */ /* 0x000fea0003c00000 */
[----:B------:R0:W1:Y:S02]  /*31d0*/  SHFL.BFLY P6, R14, R13, R12, R11 ;  /* 0x0c00000c0d0e7389 */ /* 0x00006400000c000b */
[----:B01----:R-:W-:Y:S05]  /*31e0*/  ENDCOLLECTIVE ;  /* 0x000000000000791b */ /* 0x003fea0003800000 */
.L_x_11127:
[----:B------:R-:W-:Y:S05]  /*31f0*/  BRA `(.L_x_11128) ;  /* 0xffffffd8008c7947 */ /* 0x000fea000383ffff */
.L_x_11129:
        /* <DEDUP_REMOVED lines=16> */
.L_x_27457:


//--------------------- .text._ZN4vllm25paged_attention_v2_kernelI13__nv_bfloat16hLi80ELi8ELi128ELNS_18Fp8KVCacheDataTypeE1ELb1ELi512EEEvPfS3_PT_PKS4_PKT0_SA_ifPKiSC_iPKfiiiSE_SE_iiiii --------------------------
	.section	.text._ZN4vllm25paged_attention_v2_kernelI13__nv_bfloat16hLi80ELi8ELi128ELNS_18Fp8KVCacheDataTypeE1ELb1ELi512EEEvPfS3_PT_PKS4_PKT0_SA_ifPKiSC_iPKfiiiSE_SE_iiiii,"ax",@progbits
	.align	128
        .global         _ZN4vllm25paged_attention_v2_kernelI13__nv_bfloat16hLi80ELi8ELi128ELNS_18Fp8KVCacheDataTypeE1ELb1ELi512EEEvPfS3_PT_PKS4_PKT0_SA_ifPKiSC_iPKfiiiSE_SE_iiiii
        .type           _ZN4vllm25paged_attention_v2_kernelI13__nv_bfloat16hLi80ELi8ELi128ELNS_18Fp8KVCacheDataTypeE1ELb1ELi512EEEvPfS3_PT_PKS4_PKT0_SA_ifPKiSC_iPKfiiiSE_SE_iiiii,@function
        .size           _ZN4vllm25paged_attention_v2_kernelI13__nv_bfloat16hLi80ELi8ELi128ELNS_18Fp8KVCacheDataTypeE1ELb1ELi512EEEvPfS3_PT_PKS4_PKT0_SA_ifPKiSC_iPKfiiiSE_SE_iiiii,(.L_x_27458 - _ZN4vllm25paged_attention_v2_kernelI13__nv_bfloat16hLi80ELi8ELi128ELNS_18Fp8KVCacheDataTypeE1ELb1ELi512EEEvPfS3_PT_PKS4_PKT0_SA_ifPKiSC_iPKfiiiSE_SE_iiiii)
        .other          _ZN4vllm25paged_attention_v2_kernelI13__nv_bfloat16hLi80ELi8ELi128ELNS_18Fp8KVCacheDataTypeE1ELb1ELi512EEEvPfS3_PT_PKS4_PKT0_SA_ifPKiSC_iPKfiiiSE_SE_iiiii,@"STO_CUDA_ENTRY STV_DEFAULT"
_ZN4vllm25paged_attention_v2_kernelI13__nv_bfloat16hLi80ELi8ELi128ELNS_18Fp8KVCacheDataTypeE1ELb1ELi512EEEvPfS3_PT_PKS4_PKT0_SA_ifPKiSC_iPKfiiiSE_SE_iiiii:
.text._ZN4vllm25paged_attention_v2_kernelI13__nv_bfloat16hLi80ELi8ELi128ELNS_18Fp8KVCacheDataTypeE1ELb1ELi512EEEvPfS3_PT_PKS4_PKT0_SA_ifPKiSC_iPKfiiiSE_SE_iiiii:
        /* <DEDUP_REMOVED lines=110> */
.L_x_11130:
        /* <DEDUP_REMOVED lines=25> */
.L_x_11134:
        /* <DEDUP_REMOVED lines=41> */
.L_x_11132:
[----:B------:R-:W-:Y:S05]  /*0b00*/  BSYNC.RECONVERGENT B6 ;  /* 0x0000000000067941 */ /* 0x000fea0003800200 */
.L_x_11131:
        /* <DEDUP_REMOVED lines=11> */
.L_x_11173:
        /* <DEDUP_REMOVED lines=42> */
.L_x_11140:
        /* <DEDUP_REMOVED lines=11> */
.L_x_11139:
[----:B------:R-:W-:Y:S05]  /*0f10*/  BSYNC.RECONVERGENT B1 ;  /* 0x0000000000017941 */ /* 0x000fea0003800200 */
.L_x_11138:
        /* <DEDUP_REMOVED lines=12> */
.L_x_11143:
        /* <DEDUP_REMOVED lines=100> */
.L_x_11142:
[----:B------:R-:W-:Y:S05]  /*1620*/  BSYNC.RECONVERGENT B1 ;  /* 0x0000000000017941 */ /* 0x000fea0003800200 */
.L_x_11141:
        /* <DEDUP_REMOVED lines=55> */
.L_x_11145:
[----:B------:R-:W-:Y:S05]  /*19a0*/  BSYNC.RECONVERGENT B1 ;  /* 0x0000000000017941 */ /* 0x000fea0003800200 */
.L_x_11144:
        /* <DEDUP_REMOVED lines=26> */
.L_x_11137:
[----:B------:R-:W-:Y:S05]  /*1b50*/  BSYNC.RECONVERGENT B0 ;  /* 0x0000000000007941 */ /* 0x000fea0003800200 */
.L_x_11136:
        /* <DEDUP_REMOVED lines=40> */
.L_x_11150:
[----:B------:R-:W1:Y:S01]  /*1de0*/  LDS R15, [R7] ;  /* 0x00000000070f7984 */ /* 0x000e620000000800 */
[----:B------:R-:W-:-:S05]  /*1df0*/  VIADD R13, R13, 0x1 ;  /* 0x000000010d0d7836 */ /* 0x000fca0000000000 */
[----:B------:R-:W-:Y:S01]  /*1e00*/  ISETP.NE.AND P0, PT, R13, RZ, PT ;  /* 0x000000ff0d00720c */ /* 0x000fe20003f05270 */
[----:B-1----:R-:W-:-:S05]  /*1e10*/  FMUL.FTZ R20, R15, R2 ;  /* 0x000000020f147220 */ /* 0x002fca0000410000 */
[----:B------:R1:W-:Y:S02]  /*1e20*/  STS [R7], R20 ;  /* 0x0000001407007388 */ /* 0x0003e40000000800 */
[----:B-1----:R-:W-:-:S05]  /*1e30*/  IADD3 R7, PT, PT, R7, 0x200, RZ ;  /* 0x0000020007077810 */ /* 0x002fca0007ffe0ff */
[----:B------:R-:W-:Y:S05]  /*1e40*/  @P0 BRA `(.L_x_11150) ;  /* 0xfffffffc00e40947 */ /* 0x000fea000383ffff */
.L_x_11149:
[----:B------:R-:W-:Y:S05]  /*1e50*/  BSYNC.RECONVERGENT B1 ;  /* 0x0000000000017941 */ /* 0x000fea0003800200 */
.L_x_11148:
        /* <DEDUP_REMOVED lines=12> */
.L_x_11153:
        /* <DEDUP_REMOVED lines=52> */
.L_x_11152:
[----:B------:R-:W-:Y:S05]  /*2260*/  BSYNC.RECONVERGENT B1 ;  /* 0x0000000000017941 */ /* 0x000fea0003800200 */
.L_x_11151:
        /* <DEDUP_REMOVED lines=31> */
.L_x_11155:
[----:B------:R-:W-:Y:S05]  /*2460*/  BSYNC.RECONVERGENT B1 ;  /* 0x0000000000017941 */ /* 0x000fea0003800200 */
.L_x_11154:
        /* <DEDUP_REMOVED lines=14> */
.L_x_11147:
[----:B------:R-:W-:Y:S05]  /*2550*/  BSYNC.RECONVERGENT B0 ;  /* 0x0000000000007941 */ /* 0x000fea0003800200 */
.L_x_11146:
        /* <DEDUP_REMOVED lines=18> */
.L_x_11157:
[----:B------:R-:W-:Y:S05]  /*2680*/  BSYNC.RECONVERGENT B0 ;  /* 0x0000000000007941 */ /* 0x000fea0003800200 */
.L_x_11156:
        /* <DEDUP_REMOVED lines=25> */
.L_x_11160:
        /* <DEDUP_REMOVED lines=34> */
.L_x_11159:
        /* <DEDUP_REMOVED lines=16> */
.L_x_11158:
        /* <DEDUP_REMOVED lines=25> */
.L_x_11162:
[----:B------:R-:W-:Y:S05]  /*2cd0*/  BSYNC.RECONVERGENT B0 ;  /* 0x0000000000007941 */ /* 0x000fea0003800200 */
.L_x_11161:
        /* <DEDUP_REMOVED lines=10> */
.L_x_11164:
[----:B------:R-:W-:Y:S05]  /*2d80*/  BSYNC.RECONVERGENT B0 ;  /* 0x0000000000007941 */ /* 0x000fea0003800200 */
.L_x_11163:
[----:B------:R-:W-:Y:S06]  /*2d90*/  BAR.SYNC.DEFER_BLOCKING 0x0 ;  /* 0x0000000000007b1d */ /* 0x000fec0000010000 */
[----:B------:R-:W-:Y:S04]  /*2da0*/  BSSY.RECONVERGENT B0, `(.L_x_11165) ;  /* 0x0000006000007945 */ /* 0x000fe80003800200 */
[----:B------:R-:W-:Y:S05]  /*2db0*/  @P1 BRA `(.L_x_11166) ;  /* 0x0000000000101947 */ /* 0x000fea0003800000 */
[----:B------:R-:W-:Y:S01]  /*2dc0*/  ISETP.GT.U32.AND P1, PT, R9, 0xf, PT ;  /* 0x0000000f0900780c */ /* 0x000fe20003f24070 */
[----:B------:R1:W-:Y:S04]  /*2dd0*/  STS [R0+-0x140], R4 ;  /* 0xfffec00400007388 */ /* 0x0003e80000000800 */
[----:B------:R1:W-:Y:S08]  /*2de0*/  STS [R0+-0xc0], R3 ;  /* 0xffff400300007388 */ /* 0x0003f00000000800 */
[----:B------:R1:W-:Y:S02]  /*2df0*/  @!P1 STS [R0+-0x40], R5 ;  /* 0xffffc00500009388 */ /* 0x0003e40000000800 */
.L_x_11166:
[----:B------:R-:W-:Y:S05]  /*2e00*/  BSYNC.RECONVERGENT B0 ;  /* 0x0000000000007941 */ /* 0x000fea0003800200 */
.L_x_11165:
        /* <DEDUP_REMOVED lines=10> */
.L_x_11168:
[----:B------:R-:W-:Y:S05]  /*2eb0*/  BSYNC.RECONVERGENT B0 ;  /* 0x0000000000007941 */ /* 0x000fea0003800200 */
.L_x_11167:
        /* <DEDUP_REMOVED lines=20> */
.L_x_11133:
        /* <DEDUP_REMOVED lines=16> */
.L_x_11169:
[----:B------:R-:W-:Y:S05]  /*3100*/  EXIT ;  /* 0x000000000000794d */ /* 0x000fea0003800000 */
.L_x_11135:
[----:B------:R-:W-:Y:S02]  /*3110*/  HFMA2 R12, -RZ, RZ, 0, 9.5367431640625e-07 ;  /* 0x00000010ff0c7431 */ /* 0x000fe400000001ff */
[----:B------:R-:W-:Y:S01]  /*3120*/  IMAD.MOV.U32 R11, RZ, RZ, 0x1f ;  /* 0x0000001fff0b7424 */ /* 0x000fe200078e00ff */
[----:B------:R-:W-:-:S07]  /*3130*/  MOV R15, 0xffffffff ;  /* 0xffffffff000f7802 */ /* 0x000fce0000000f00 */
[----:B------:R-:W-:Y:S05]  /*3140*/  WARPSYNC.COLLECTIVE R15, `(.L_x_11170) ;  /* 0x000000000f087348 */ /* 0x000fea0003c00000 */
[----:B------:R0:W1:Y:S02]  /*3150*/  SHFL.BFLY P6, R14, R13, R12, R11 ;  /* 0x0c00000c0d0e7389 */ /* 0x00006400000c000b */
[----:B01----:R-:W-:Y:S05]  /*3160*/  ENDCOLLECTIVE ;  /* 0x000000000000791b */ /* 0x003fea0003800000 */
.L_x_11170:
[----:B------:R-:W-:Y:S01]  /*3170*/  IMAD.MOV.U32 R12, RZ, RZ, 0x8 ;  /* 0x00000008ff0c7424 */ /* 0x000fe200078e00ff */
[----:B------:R-:W-:-:S04]  /*3180*/  FMNMX.FTZ R0, R14, -3.40282346638528859812e+38, !PT ;  /* 0xff7fffff0e007809 */ /* 0x000fc80007810000 */
[----:B------:R-:W-:-:S07]  /*3190*/  MOV R13, R0 ;  /* 0x00000000000d7202 */ /* 0x000fce0000000f00 */
[----:B------:R-:W-:Y:S05]  /*31a0*/  WARPSYNC.COLLECTIVE R15, `(.L_x_11171) ;  /* 0x000000000f087348 */ /* 0x000fea0003c00000 */
[----:B------:R0:W1:Y:S02]  /*31b0*/  SHFL.BFLY P6, R14, R13, R12, R11 ;  /* 0x0c00000c0d0e7389 */ /* 0x00006400000c000b */
[----:B01----:R-:W-:Y:S05]  /*31c0*/  ENDCOLLECTIVE ;  /* 0x000000000000791b */ /* 0x003fea0003800000 */
.L_x_11171:
[----:B------:R-:W-:Y:S01]  /*31d0*/  HFMA2 R12, -RZ, RZ, 0, 2.384185791015625e-07 ;  /* 0x00000004ff0c7431 */ /* 0x000fe200000001ff */
[----:B------:R-:W-:-:S04]  /*31e0*/  FMNMX.FTZ R2, R0, R14, !PT ;  /* 0x0000000e00027209 */ /* 0x000fc80007810000 */
[----:B------:R-:W-:-:S07]  /*31f0*/  MOV R13, R2 ;  /* 0x00000002000d7202 */ /* 0x000fce0000000f00 */
[----:B------:R-:W-:Y:S05]  /*3200*/  WARPSYNC.COLLECTIVE R15, `(.L_x_11172) ;  /* 0x000000000f087348 */ /* 0x000fea0003c00000 */
[----:B------:R0:W1:Y:S02]  /*3210*/  SHFL.BFLY P6, R14, R13, R12, R11 ;  /* 0x0c00000c0d0e7389 */ /* 0x00006400000c000b */
[----:B01----:R-:W-:Y:S05]  /*3220*/  ENDCOLLECTIVE ;  /* 0x000000000000791b */ /* 0x003fea0003800000 */
.L_x_11172:
[----:B------:R-:W-:Y:S05]  /*3230*/  BRA `(.L_x_11173) ;  /* 0xffffffd800607947 */ /* 0x000fea000383ffff */
.L_x_11174:
        /* <DEDUP_REMOVED lines=12> */
.L_x_27458:


//--------------------- .text._ZN4vllm25paged_attention_v2_kernelI13__nv_bfloat16hLi64ELi8ELi128ELNS_18Fp8KVCacheDataTypeE1ELb1ELi512EEEvPfS3_PT_PKS4_PKT0_SA_ifPKiSC_iPKfiiiSE_SE_iiiii --------------------------
	.section	.text._ZN4vllm25paged_attention_v2_kernelI13__nv_bfloat16hLi64ELi8ELi128ELNS_18Fp8KVCacheDataTypeE1ELb1ELi512EEEvPfS3_PT_PKS4_PKT0_SA_ifPKiSC_iPKfiiiSE_SE_iiiii,"ax",@progbits
	.align	128
        .global         _ZN4vllm25paged_attention_v2_kernelI13__nv_bfloat16hLi64ELi8ELi128ELNS_18Fp8KVCacheDataTypeE1ELb1ELi512EEEvPfS3_PT_PKS4_PKT0_SA_ifPKiSC_iPKfiiiSE_SE_iiiii
        .type           _ZN4vllm25paged_attention_v2_kernelI13__nv_bfloat16hLi64ELi8ELi128ELNS_18Fp8KVCacheDataTypeE1ELb1ELi512EEEvPfS3_PT_PKS4_PKT0_SA_ifPKiSC_iPKfiiiSE_SE_iiiii,@function
        .size           _ZN4vllm25paged_attention_v2_kernelI13__nv_bfloat16hLi64ELi8ELi128ELNS_18Fp8KVCacheDataTypeE1ELb1ELi512EEEvPfS3_PT_PKS4_PKT0_SA_ifPKiSC_iPKfiiiSE_SE_iiiii,(.L_x_27459 - _ZN4vllm25paged_attention_v2_kernelI13__nv_bfloat16hLi64ELi8ELi128ELNS_18Fp8KVCacheDataTypeE1ELb1ELi512EEEvPfS3_PT_PKS4_PKT0_SA_ifPKiSC_iPKfiiiSE_SE_iiiii)
        .other          _ZN4vllm25paged_attention_v2_kernelI13__nv_bfloat16hLi64ELi8ELi128ELNS_18Fp8KVCacheDataTypeE1ELb1ELi512EEEvPfS3_PT_PKS4_PKT0_SA_ifPKiSC_iPKfiiiSE_SE_iiiii,@"STO_CUDA_ENTRY STV_DEFAULT"
_ZN4vllm25paged_attention_v2_kernelI13__nv_bfloat16hLi64ELi8ELi128ELNS_18Fp8KVCacheDataTypeE1ELb1ELi512EEEvPfS3_PT_PKS4_PKT0_SA_ifPKiSC_iPKfiiiSE_SE_iiiii:
.text._ZN4vllm25paged_attention_v2_kernelI13__nv_bfloat16hLi64ELi8ELi128ELNS_18Fp8KVCacheDataTypeE1ELb1ELi512EEEvPfS3_PT_PKS4_PKT0_SA_ifPKiSC_iPKfiiiSE_SE_iiiii:
        /* <DEDUP_REMOVED lines=110> */
.L_x_11175:
        /* <DEDUP_REMOVED lines=20> */
.L_x_11181:
        /* <DEDUP_REMOVED lines=43> */
.L_x_11180:
[----:B------:R-:W-:Y:S05]  /*0ad0*/  BSYNC.RECONVERGENT B0 ;  /* 0x0000000000007941 */ /* 0x000fea0003800200 */
.L_x_11179:
[----:B------:R-:W-:-:S05]  /*0ae0*/  VIADD R14, R14, 0x4 ;  /* 0x000000040e0e7836 */ /* 0x000fca0000000000 */
[----:B------:R-:W-:-:S13]  /*0af0*/  ISETP.GE.U32.AND P0, PT, R14, R5, PT ;  /* 0x000000050e00720c */ /* 0x000fda0003f06070 */
[----:B------:R-:W-:Y:S05]  /*0b00*/  @!P0 BRA `(.L_x_11181) ;  /* 0xfffffffc00448947 */ /* 0x000fea000383ffff */
.L_x_11177:
[----:B------:R-:W-:Y:S05]  /*0b10*/  BSYNC.RECONVERGENT B6 ;  /* 0x0000000000067941 */ /* 0x000fea0003800200 */
.L_x_11176:
        /* <DEDUP_REMOVED lines=10> */
.L_x_11217:
        /* <DEDUP_REMOVED lines=42> */
.L_x_11187:
        /* <DEDUP_REMOVED lines=11> */
.L_x_11186:
[----:B------:R-:W-:Y:S05]  /*0f10*/  BSYNC.RECONVERGENT B1 ;  /* 0x0000000000017941 */ /* 0x000fea0003800200 */
.L_x_11185:
        /* <DEDUP_REMOVED lines=12> */
.L_x_11190:
        /* <DEDUP_REMOVED lines=100> */
.L_x_11189:
[----:B------:R-:W-:Y:S05]  /*1620*/  BSYNC.RECONVERGENT B1 ;  /* 0x0000000000017941 */ /* 0x000fea0003800200 */
.L_x_11188:
        /* <DEDUP_REMOVED lines=55> */
.L_x_11192:
[----:B------:R-:W-:Y:S05]  /*19a0*/  BSYNC.RECONVERGENT B1 ;  /* 0x0000000000017941 */ /* 0x000fea0003800200 */
.L_x_11191:
        /* <DEDUP_REMOVED lines=26> */
.L_x_11184:
[----:B------:R-:W-:Y:S05]  /*1b50*/  BSYNC.RECONVERGENT B0 ;  /* 0x0000000000007941 */ /* 0x000fea0003800200 */
.L_x_11183:
        /* <DEDUP_REMOVED lines=40> */
.L_x_11197:
[----:B------:R-:W1:Y:S01]  /*1de0*/  LDS R15, [R3] ;  /* 0x00000000030f7984 */ /* 0x000e620000000800 */
[----:B------:R-:W-:-:S05]  /*1df0*/  VIADD R12, R12, 0x1 ;  /* 0x000000010c0c7836 */ /* 0x000fca0000000000 */
[----:B------:R-:W-:Y:S01]  /*1e00*/  ISETP.NE.AND P0, PT, R12, RZ, PT ;  /* 0x000000ff0c00720c */ /* 0x000fe20003f05270 */
[----:B-1----:R-:W-:-:S05]  /*1e10*/  FMUL.FTZ R14, R15, R2 ;  /* 0x000000020f0e7220 */ /* 0x002fca0000410000 */
[----:B------:R1:W-:Y:S02]  /*1e20*/  STS [R3], R14 ;  /* 0x0000000e03007388 */ /* 0x0003e40000000800 */
[----:B-1----:R-:W-:-:S05]  /*1e30*/  IADD3 R3, PT, PT, R3, 0x200, RZ ;  /* 0x0000020003037810 */ /* 0x002fca0007ffe0ff */
[----:B------:R-:W-:Y:S05]  /*1e40*/  @P0 BRA `(.L_x_11197) ;  /* 0xfffffffc00e40947 */ /* 0x000fea000383ffff */
.L_x_11196:
[----:B------:R-:W-:Y:S05]  /*1e50*/  BSYNC.RECONVERGENT B1 ;  /* 0x0000000000017941 */ /* 0x000fea0003800200 */
.L_x_11195:
        /* <DEDUP_REMOVED lines=12> */
.L_x_11200:
        /* <DEDUP_REMOVED lines=52> */
.L_x_11199:
[----:B------:R-:W-:Y:S05]  /*2260*/  BSYNC.RECONVERGENT B1 ;  /* 0x0000000000017941 */ /* 0x000fea0003800200 */
.L_x_11198:
        /* <DEDUP_REMOVED lines=31> */
.L_x_11202:
[----:B------:R-:W-:Y:S05]  /*2460*/  BSYNC.RECONVERGENT B1 ;  /* 0x0000000000017941 */ /* 0x000fea0003800200 */
.L_x_11201:
        /* <DEDUP_REMOVED lines=14> */
.L_x_11194:
[----:B------:R-:W-:Y:S05]  /*2550*/  BSYNC.RECONVERGENT B0 ;  /* 0x0000000000007941 */ /* 0x000fea0003800200 */
.L_x_11193:
        /* <DEDUP_REMOVED lines=18> */
.L_x_11204:
[----:B------:R-:W-:Y:S05]  /*2680*/  BSYNC.RECONVERGENT B0 ;  /* 0x0000000000007941 */ /* 0x000fea0003800200 */
.L_x_11203:
        /* <DEDUP_REMOVED lines=27> */
.L_x_11208:
        /* <DEDUP_REMOVED lines=33> */
.L_x_11207:
        /* <DEDUP_REMOVED lines=16> */
.L_x_11206:
[----:B------:R-:W-:Y:S05]  /*2b50*/  BSYNC.RECONVERGENT B6 ;  /* 0x0000000000067941 */ /* 0x000fea0003800200 */
.L_x_11205:
        /* <DEDUP_REMOVED lines=38> */
.L_x_11210:
[----:B------:R-:W-:Y:S05]  /*2dc0*/  BSYNC.RECONVERGENT B0 ;  /* 0x0000000000007941 */ /* 0x000fea0003800200 */
.L_x_11209:
        /* <DEDUP_REMOVED lines=15> */
.L_x_11212:
[----:B------:R-:W-:Y:S05]  /*2ec0*/  BSYNC.RECONVERGENT B0 ;  /* 0x0000000000007941 */ /* 0x000fea0003800200 */
.L_x_11211:
        /* <DEDUP_REMOVED lines=16> */
.L_x_11178:
        /* <DEDUP_REMOVED lines=16> */
.L_x_11213:
[----:B------:R-:W-:Y:S05]  /*30d0*/  EXIT ;  /* 0x000000000000794d */ /* 0x000fea0003800000 */
.L_x_11182:
[----:B------:R-:W-:Y:S02]  /*30e0*/  HFMA2 R12, -RZ, RZ, 0, 9.5367431640625e-07 ;  /* 0x00000010ff0c7431 */ /* 0x000fe400000001ff */
[----:B------:R-:W-:Y:S01]  /*30f0*/  IMAD.MOV.U32 R11, RZ, RZ, 0x1f ;  /* 0x0000001fff0b7424 */ /* 0x000fe200078e00ff */
[----:B------:R-:W-:-:S07]  /*3100*/  MOV R15, 0xffffffff ;  /* 0xffffffff000f7802 */ /* 0x000fce0000000f00 */
[----:B------:R-:W-:Y:S05]  /*3110*/  WARPSYNC.COLLECTIVE R15, `(.L_x_11214) ;  /* 0x000000000f087348 */ /* 0x000fea0003c00000 */
[----:B------:R0:W1:Y:S02]  /*3120*/  SHFL.BFLY P6, R14, R13, R12, R11 ;  /* 0x0c00000c0d0e7389 */ /* 0x00006400000c000b */
[----:B01----:R-:W-:Y:S05]  /*3130*/  ENDCOLLECTIVE ;  /* 0x000000000000791b */ /* 0x003fea0003800000 */
.L_x_11214:
[----:B------:R-:W-:Y:S01]  /*3140*/  IMAD.MOV.U32 R12, RZ, RZ, 0x8 ;  /* 0x00000008ff0c7424 */ /* 0x000fe200078e00ff */
[----:B------:R-:W-:-:S04]  /*3150*/  FMNMX.FTZ R0, R14, -3.40282346638528859812e+38, !PT ;  /* 0xff7fffff0e007809 */ /* 0x000fc80007810000 */
[----:B------:R-:W-:-:S07]  /*3160*/  MOV R13, R0 ;  /* 0x00000000000d7202 */ /* 0x000fce0000000f00 */
[----:B------:R-:W-:Y:S05]  /*3170*/  WARPSYNC.COLLECTIVE R15, `(.L_x_11215) ;  /* 0x000000000f087348 */ /* 0x000fea0003c00000 */
[----:B------:R0:W1:Y:S02]  /*3180*/  SHFL.BFLY P6, R14, R13, R12, R11 ;  /* 0x0c00000c0d0e7389 */ /* 0x00006400000c000b */
[----:B01----:R-:W-:Y:S05]  /*3190*/  ENDCOLLECTIVE ;  /* 0x000000000000791b */ /* 0x003fea0003800000 */
.L_x_11215:
[----:B------:R-:W-:Y:S01]  /*31a0*/  HFMA2 R12, -RZ, RZ, 0, 2.384185791015625e-07 ;  /* 0x00000004ff0c7431 */ /* 0x000fe200000001ff */
[----:B------:R-:W-:-:S04]  /*31b0*/  FMNMX.FTZ R2, R0, R14, !PT ;  /* 0x0000000e00027209 */ /* 0x000fc80007810000 */
[----:B------:R-:W-:-:S07]  /*31c0*/  MOV R13, R2 ;  /* 0x00000002000d7202 */ /* 0x000fce0000000f00 */
[----:B------:R-:W-:Y:S05]  /*31d0*/  WARPSYNC.COLLECTIVE R15, `(.L_x_11216) ;  /* 0x000000000f087348 */ /* 0x000fea0003c00000 */
[----:B------:R0:W1:Y:S02]  /*31e0*/  SHFL.BFLY P6, R14, R13, R12, R11 ;  /* 0x0c00000c0d0e7389 */ /* 0x00006400000c000b */
[----:B01----:R-:W-:Y:S05]  /*31f0*/  ENDCOLLECTIVE ;  /* 0x000000000000791b */ /* 0x003fea0003800000 */
.L_x_11216:
[----:B------:R-:W-:Y:S05]  /*3200*/  BRA `(.L_x_11217) ;  /* 0xffffffd8006c7947 */ /* 0x000fea000383ffff */
.L_x_11218:
        /* <DEDUP_REMOVED lines=15> */
.L_x_27459:


//--------------------- .text._ZN4vllm25paged_attention_v2_kernelI13__nv_bfloat16hLi32ELi8ELi128ELNS_18Fp8KVCacheDataTypeE1ELb1ELi512EEEvPfS3_PT_PKS4_PKT0_SA_ifPKiSC_iPKfiiiSE_SE_iiiii --------------------------
	.section	.text._ZN4vllm25paged_attention_v2_kernelI13__nv_bfloat16hLi32ELi8ELi128ELNS_18Fp8KVCacheDataTypeE1ELb1ELi512EEEvPfS3_PT_PKS4_PKT0_SA_ifPKiSC_iPKfiiiSE_SE_iiiii,"ax",@progbits
	.align	128
        .global         _ZN4vllm25paged_attention_v2_kernelI13__nv_bfloat16hLi32ELi8ELi128ELNS_18Fp8KVCacheDataTypeE1ELb1ELi512EEEvPfS3_PT_PKS4_PKT0_SA_ifPKiSC_iPKfiiiSE_SE_iiiii
        .type           _ZN4vllm25paged_attention_v2_kernelI13__nv_bfloat16hLi32ELi8ELi128ELNS_18Fp8KVCacheDataTypeE1ELb1ELi512EEEvPfS3_PT_PKS4_PKT0_SA_ifPKiSC_iPKfiiiSE_SE_iiiii,@function
        .size           _ZN4vllm25paged_attention_v2_kernelI13__nv_bfloat16hLi32ELi8ELi128ELNS_18Fp8KVCacheDataTypeE1ELb1ELi512EEEvPfS3_PT_PKS4_PKT0_SA_ifPKiSC_iPKfiiiSE_SE_iiiii,(.L_x_27460 - _ZN4vllm25paged_attention_v2_kernelI13__nv_bfloat16hLi32ELi8ELi128ELNS_18Fp8KVCacheDataTypeE1ELb1ELi512EEEvPfS3_PT_PKS4_PKT0_SA_ifPKiSC_iPKfiiiSE_SE_iiiii)
        .other          _ZN4vllm25paged_attention_v2_kernelI13__nv_bfloat16hLi32ELi8ELi128ELNS_18Fp8KVCacheDataTypeE1ELb1ELi512EEEvPfS3_PT_PKS4_PKT0_SA_ifPKiSC_iPKfiiiSE_SE_iiiii,@"STO_CUDA_ENTRY STV_DEFAULT"
_ZN4vllm25paged_attention_v2_kernelI13__nv_bfloat16hLi32ELi8ELi128ELNS_18Fp8KVCacheDataTypeE1ELb1ELi512EEEvPfS3_PT_PKS4_PKT0_SA_ifPKiSC_iPKfiiiSE_SE_iiiii:
.text._ZN4vllm25paged_attention_v2_kernelI13__nv_bfloat16hLi32ELi8ELi128ELNS_18Fp8KVCacheDataTypeE1ELb1ELi512EEEvPfS3_PT_PKS4_PKT0_SA_ifPKiSC_iPKfiiiSE_SE_iiiii:
        /* <DEDUP_REMOVED lines=112> */
.L_x_11219:
        /* <DEDUP_REMOVED lines=25> */
.L_x_11223:
        /* <DEDUP_REMOVED lines=41> */
.L_x_11221:
[----:B------:R-:W-:Y:S05]  /*0b20*/  BSYNC.RECONVERGENT B6 ;  /* 0x0000000000067941 */ /* 0x000fea0003800200 */
.L_x_11220:
        /* <DEDUP_REMOVED lines=12> */
.L_x_11254:
        /* <DEDUP_REMOVED lines=40> */
.L_x_11229:
        /* <DEDUP_REMOVED lines=11> */
.L_x_11228:
[----:B------:R-:W-:Y:S05]  /*0f20*/  BSYNC.RECONVERGENT B1 ;  /* 0x0000000000017941 */ /* 0x000fea0003800200 */
.L_x_11227:
        /* <DEDUP_REMOVED lines=12> */
.L_x_11232:
        /* <DEDUP_REMOVED lines=100> */
.L_x_11231:
[----:B------:R-:W-:Y:S05]  /*1630*/  BSYNC.RECONVERGENT B1 ;  /* 0x0000000000017941 */ /* 0x000fea0003800200 */
.L_x_11230:
        /* <DEDUP_REMOVED lines=55> */
.L_x_11234:
[----:B------:R-:W-:Y:S05]  /*19b0*/  BSYNC.RECONVERGENT B1 ;  /* 0x0000000000017941 */ /* 0x000fea0003800200 */
.L_x_11233:
        /* <DEDUP_REMOVED lines=26> */
.L_x_11226:
[----:B------:R-:W-:Y:S05]  /*1b60*/  BSYNC.RECONVERGENT B0 ;  /* 0x0000000000007941 */ /* 0x000fea0003800200 */
.L_x_11225:
        /* <DEDUP_REMOVED lines=40> */
.L_x_11239:
[----:B------:R-:W1:Y:S01]  /*1df0*/  LDS R15, [R7] ;  /* 0x00000000070f7984 */ /* 0x000e620000000800 */
[----:B------:R-:W-:-:S05]  /*1e00*/  VIADD R13, R13, 0x1 ;  /* 0x000000010d0d7836 */ /* 0x000fca0000000000 */
[----:B------:R-:W-:Y:S01]  /*1e10*/  ISETP.NE.AND P0, PT, R13, RZ, PT ;  /* 0x000000ff0d00720c */ /* 0x000fe20003f05270 */
[----:B-1----:R-:W-:-:S05]  /*1e20*/  FMUL.FTZ R20, R15, R2 ;  /* 0x000000020f147220 */ /* 0x002fca0000410000 */
[----:B------:R1:W-:Y:S02]  /*1e30*/  STS [R7], R20 ;  /* 0x0000001407007388 */ /* 0x0003e40000000800 */
[----:B-1----:R-:W-:-:S05]  /*1e40*/  IADD3 R7, PT, PT, R7, 0x200, RZ ;  /* 0x0000020007077810 */ /* 0x002fca0007ffe0ff */
[----:B------:R-:W-:Y:S05]  /*1e50*/  @P0 BRA `(.L_x_11239) ;  /* 0xfffffffc00e40947 */ /* 0x000fea000383ffff */
.L_x_11238:
[----:B------:R-:W-:Y:S05]  /*1e60*/  BSYNC.RECONVERGENT B1 ;  /* 0x0000000000017941 */ /* 0x000fea0003800200 */
.L_x_11237:
        /* <DEDUP_REMOVED lines=12> */
.L_x_11242:
        /* <DEDUP_REMOVED lines=52> */
.L_x_11241:
[----:B------:R-:W-:Y:S05]  /*2270*/  BSYNC.RECONVERGENT B1 ;  /* 0x0000000000017941 */ /* 0x000fea0003800200 */
.L_x_11240:
        /* <DEDUP_REMOVED lines=31> */
.L_x_11244:
[----:B------:R-:W-:Y:S05]  /*2470*/  BSYNC.RECONVERGENT B1 ;  /* 0x0000000000017941 */ /* 0x000fea0003800200 */
.L_x_11243:
        /* <DEDUP_REMOVED lines=14> */
.L_x_11236:
[----:B------:R-:W-:Y:S05]  /*2560*/  BSYNC.RECONVERGENT B0 ;  /* 0x0000000000007941 */ /* 0x000fea0003800200 */
.L_x_11235:
        /* <DEDUP_REMOVED lines=18> */
.L_x_11246:
[----:B------:R-:W-:Y:S05]  /*2690*/  BSYNC.RECONVERGENT B0 ;  /* 0x0000000000007941 */ /* 0x000fea0003800200 */
.L_x_11245:
        /* <DEDUP_REMOVED lines=25> */
.L_x_11249:
        /* <DEDUP_REMOVED lines=34> */
.L_x_11248:
        /* <DEDUP_REMOVED lines=16> */
.L_x_11247:
        /* <DEDUP_REMOVED lines=40> */
.L_x_11222:
        /* <DEDUP_REMOVED lines=16> */
.L_x_11250:
[----:B------:R-:W-:Y:S05]  /*2ed0*/  EXIT ;  /* 0x000000000000794d */ /* 0x000fea0003800000 */
.L_x_11224:
[----:B------:R-:W-:Y:S02]  /*2ee0*/  HFMA2 R12, -RZ, RZ, 0, 9.5367431640625e-07 ;  /* 0x00000010ff0c7431 */ /* 0x000fe400000001ff */
[----:B------:R-:W-:Y:S01]  /*2ef0*/  IMAD.MOV.U32 R11, RZ, RZ, 0x1f ;  /* 0x0000001fff0b7424 */ /* 0x000fe200078e00ff */
[----:B------:R-:W-:-:S07]  /*2f00*/  MOV R15, 0xffffffff ;  /* 0xffffffff000f7802 */ /* 0x000fce0000000f00 */
[----:B------:R-:W-:Y:S05]  /*2f10*/  WARPSYNC.COLLECTIVE R15, `(.L_x_11251) ;  /* 0x000000000f087348 */ /* 0x000fea0003c00000 */
[----:B------:R0:W1:Y:S02]  /*2f20*/  SHFL.BFLY P6, R14, R13, R12, R11 ;  /* 0x0c00000c0d0e7389 */ /* 0x00006400000c000b */
[----:B01----:R-:W-:Y:S05]  /*2f30*/  ENDCOLLECTIVE ;  /* 0x000000000000791b */ /* 0x003fea0003800000 */
.L_x_11251:
[----:B------:R-:W-:Y:S01]  /*2f40*/  IMAD.MOV.U32 R12, RZ, RZ, 0x8 ;  /* 0x00000008ff0c7424 */ /* 0x000fe200078e00ff */
[----:B------:R-:W-:-:S04]  /*2f50*/  FMNMX.FTZ R0, R14, -3.40282346638528859812e+38, !PT ;  /* 0xff7fffff0e007809 */ /* 0x000fc80007810000 */
[----:B------:R-:W-:-:S07]  /*2f60*/  MOV R13, R0 ;  /* 0x00000000000d7202 */ /* 0x000fce0000000f00 */
[----:B------:R-:W-:Y:S05]  /*2f70*/  WARPSYNC.COLLECTIVE R15, `(.L_x_11252) ;  /* 0x000000000f087348 */ /* 0x000fea0003c00000 */
[----:B------:R0:W1:Y:S02]  /*2f80*/  SHFL.BFLY P6, R14, R13, R12, R11 ;  /* 0x0c00000c0d0e7389 */ /* 0x00006400000c000b */
[----:B01----:R-:W-:Y:S05]  /*2f90*/  ENDCOLLECTIVE ;  /* 0x000000000000791b */ /* 0x003fea0003800000 */
.L_x_11252:
[----:B------:R-:W-:Y:S01]  /*2fa0*/  HFMA2 R12, -RZ, RZ, 0, 2.384185791015625e-07 ;  /* 0x00000004ff0c7431 */ /* 0x000fe200000001ff */
[----:B------:R-:W-:-:S04]  /*2fb0*/  FMNMX.FTZ R2, R0, R14, !PT ;  /* 0x0000000e00027209 */ /* 0x000fc80007810000 */
[----:B------:R-:W-:-:S07]  /*2fc0*/  MOV R13, R2 ;  /* 0x00000002000d7202 */ /* 0x000fce0000000f00 */
[----:B------:R-:W-:Y:S05]  /*2fd0*/  WARPSYNC.COLLECTIVE R15, `(.L_x_11253) ;  /* 0x000000000f087348 */ /* 0x000fea0003c00000 */
[----:B------:R0:W1:Y:S02]  /*2fe0*/  SHFL.BFLY P6, R14, R13, R12, R11 ;  /* 0x0c00000c0d0e7389 */ /* 0x00006400000c000b */
[----:B01----:R-:W-:Y:S05]  /*2ff0*/  ENDCOLLECTIVE ;  /* 0x000000000000791b */ /* 0x003fea0003800000 */
.L_x_11253:
[----:B------:R-:W-:Y:S05]  /*3000*/  BRA `(.L_x_11254) ;  /* 0xffffffd800f87947 */ /* 0x000fea000383ffff */
.L_x_11255:
        /* <DEDUP_REMOVED lines=15> */
.L_x_27460:


//--------------------- .text._ZN4vllm25paged_attention_v2_kernelIthLi256ELi32ELi128ELNS_18Fp8KVCacheDataTypeE1ELb0ELi512EEEvPfS2_PT_PKS3_PKT0_S9_ifPKiSB_iPKfiiiSD_SD_iiiii --------------------------
	.section	.text._ZN4vllm25paged_attention_v2_kernelIthLi256ELi32ELi128ELNS_18Fp8KVCacheDataTypeE1ELb0ELi512EEEvPfS2_PT_PKS3_PKT0_S9_ifPKiSB_iPKfiiiSD_SD_iiiii,"ax",@progbits
	.align	128
        .global         _ZN4vllm25paged_attention_v2_kernelIthLi256ELi32ELi128ELNS_18Fp8KVCacheDataTypeE1ELb0ELi512EEEvPfS2_PT_PKS3_PKT0_S9_ifPKiSB_iPKfiiiSD_SD_iiiii
        .type           _ZN4vllm25paged_attention_v2_kernelIthLi256ELi32ELi128ELNS_18Fp8KVCacheDataTypeE1ELb0ELi512EEEvPfS2_PT_PKS3_PKT0_S9_ifPKiSB_iPKfiiiSD_SD_iiiii,@function
        .size           _ZN4vllm25paged_attention_v2_kernelIthLi256ELi32ELi128ELNS_18Fp8KVCacheDataTypeE1ELb0ELi512EEEvPfS2_PT_PKS3_PKT0_S9_ifPKiSB_iPKfiiiSD_SD_iiiii,(.L_x_27461 - _ZN4vllm25paged_attention_v2_kernelIthLi256ELi32ELi128ELNS_18Fp8KVCacheDataTypeE1ELb0ELi512EEEvPfS2_PT_PKS3_PKT0_S9_ifPKiSB_iPKfiiiSD_SD_iiiii)
        .other          _ZN4vllm25paged_attention_v2_kernelIthLi256ELi32ELi128ELNS_18Fp8KVCacheDataTypeE1ELb0ELi512EEEvPfS2_PT_PKS3_PKT0_S9_ifPKiSB_iPKfiiiSD_SD_iiiii,@"STO_CUDA_ENTRY STV_DEFAULT"
_ZN4vllm25paged_attention_v2_kernelIthLi256ELi32ELi128ELNS_18Fp8KVCacheDataTypeE1ELb0ELi512EEEvPfS2_PT_PKS3_PKT0_S9_ifPKiSB_iPKfiiiSD_SD_iiiii:
.text._ZN4vllm25paged_attention_v2_kernelIthLi256ELi32ELi128ELNS_18Fp8KVCacheDataTypeE1ELb0ELi512EEEvPfS2_PT_PKS3_PKT0_S9_ifPKiSB_iPKfiiiSD_SD_iiiii:
        /* <DEDUP_REMOVED lines=52> */
.L_x_11257:
[----:B------:R-:W-:Y:S05]  /*0340*/  BSYNC.RECONVERGENT B6 ;  /* 0x0000000000067941 */ /* 0x000fea0003800200 */
.L_x_11256:
        /* <DEDUP_REMOVED lines=12> */
.L_x_11294:
        /* <DEDUP_REMOVED lines=40> */
.L_x_11263:
        /* <DEDUP_REMOVED lines=11> */
.L_x_11262:
[----:B------:R-:W-:Y:S05]  /*0740*/  BSYNC.RECONVERGENT B1 ;  /* 0x0000000000017941 */ /* 0x000fea0003800200 */
.L_x_11261:
        /* <DEDUP_REMOVED lines=13> */
.L_x_11266:
        /* <DEDUP_REMOVED lines=100> */
.L_x_11265:
[----:B------:R-:W-:Y:S05]  /*0e60*/  BSYNC.RECONVERGENT B1 ;  /* 0x0000000000017941 */ /* 0x000fea0003800200 */
.L_x_11264:
        /* <DEDUP_REMOVED lines=55> */
.L_x_11268:
[----:B------:R-:W-:Y:S05]  /*11e0*/  BSYNC.RECONVERGENT B1 ;  /* 0x0000000000017941 */ /* 0x000fea0003800200 */
.L_x_11267:
        /* <DEDUP_REMOVED lines=26> */
.L_x_11260:
[----:B------:R-:W-:Y:S05]  /*1390*/  BSYNC.RECONVERGENT B0 ;  /* 0x0000000000007941 */ /* 0x000fea0003800200 */
.L_x_11259:
        /* <DEDUP_REMOVED lines=40> */
.L_x_11273:
[----:B------:R-:W1:Y:S01]  /*1620*/  LDS R9, [R5] ;  /* 0x0000000005097984 */ /* 0x000e620000000800 */
[----:B------:R-:W-:-:S04]  /*1630*/  IADD3 R8, PT, PT, R8, 0x1, RZ ;  /* 0x0000000108087810 */ /* 0x000fc80007ffe0ff */
[----:B------:R-:W-:Y:S01]  /*1640*/  ISETP.NE.AND P0, PT, R8, RZ, PT ;  /* 0x000000ff0800720c */ /* 0x000fe20003f05270 */
[----:B-1----:R-:W-:-:S05]  /*1650*/  FMUL.FTZ R10, R9, R2 ;  /* 0x00000002090a7220 */ /* 0x002fca0000410000 */
[----:B------:R1:W-:Y:S02]  /*1660*/  STS [R5], R10 ;  /* 0x0000000a05007388 */ /* 0x0003e40000000800 */
[----:B-1----:R-:W-:-:S05]  /*1670*/  IADD3 R5, PT, PT, R5, 0x200, RZ ;  /* 0x0000020005057810 */ /* 0x002fca0007ffe0ff */
[----:B------:R-:W-:Y:S05]  /*1680*/  @P0 BRA `(.L_x_11273) ;  /* 0xfffffffc00e40947 */ /* 0x000fea000383ffff */
.L_x_11272:
[----:B------:R-:W-:Y:S05]  /*1690*/  BSYNC.RECONVERGENT B1 ;  /* 0x0000000000017941 */ /* 0x000fea0003800200 */
.L_x_11271:
        /* <DEDUP_REMOVED lines=13> */
.L_x_11276:
        /* <DEDUP_REMOVED lines=52> */
.L_x_11275:
[----:B------:R-:W-:Y:S05]  /*1ab0*/  BSYNC.RECONVERGENT B1 ;  /* 0x0000000000017941 */ /* 0x000fea0003800200 */
.L_x_11274:
        /* <DEDUP_REMOVED lines=31> */
.L_x_11278:
[----:B------:R-:W-:Y:S05]  /*1cb0*/  BSYNC.RECONVERGENT B1 ;  /* 0x0000000000017941 */ /* 0x000fea0003800200 */
.L_x_11277:
        /* <DEDUP_REMOVED lines=14> */
.L_x_11270:
[----:B------:R-:W-:Y:S05]  /*1da0*/  BSYNC.RECONVERGENT B0 ;  /* 0x0000000000007941 */ /* 0x000fea0003800200 */
.L_x_11269:
        /* <DEDUP_REMOVED lines=25> */
.L_x_11280:
[----:B------:R-:W-:Y:S05]  /*1f40*/  BSYNC.RECONVERGENT B0 ;  /* 0x0000000000007941 */ /* 0x000fea0003800200 */
.L_x_11279:
        /* <DEDUP_REMOVED lines=59> */
.L_x_11282:
[----:B------:R-:W-:Y:S05]  /*2300*/  BSYNC.RECONVERGENT B0 ;  /* 0x0000000000007941 */ /* 0x000fea0003800200 */
.L_x_11281:
        /* <DEDUP_REMOVED lines=79> */
.L_x_11284:
[----:B------:R-:W-:Y:S05]  /*2800*/  BSYNC.RECONVERGENT B0 ;  /* 0x0000000000007941 */ /* 0x000fea0003800200 */
.L_x_11283:
        /* <DEDUP_REMOVED lines=35> */
.L_x_11286:
[----:B------:R-:W-:Y:S05]  /*2a40*/  BSYNC.RECONVERGENT B0 ;  /* 0x0000000000007941 */ /* 0x000fea0003800200 */
.L_x_11285:
        /* <DEDUP_REMOVED lines=67> */
.L_x_11288:
[----:B------:R-:W-:Y:S05]  /*2e80*/  BSYNC.RECONVERGENT B0 ;  /* 0x0000000000007941 */ /* 0x000fea0003800200 */
.L_x_11287:
        /* <DEDUP_REMOVED lines=81> */
.L_x_11258:
[----:B------:R-:W-:Y:S01]  /*33a0*/  HFMA2 R12, -RZ, RZ, 0, 9.5367431640625e-07 ;  /* 0x00000010ff0c7431 */ /* 0x000fe200000001ff */
[----:B------:R-:W-:Y:S02]  /*33b0*/  MOV R11, 0x1f ;  /* 0x0000001f000b7802 */ /* 0x000fe40000000f00 */
[----:B------:R-:W-:-:S07]  /*33c0*/  MOV R15, 0xffffffff ;  /* 0xffffffff000f7802 */ /* 0x000fce0000000f00 */
[----:B------:R-:W-:Y:S05]  /*33d0*/  WARPSYNC.COLLECTIVE R15, `(.L_x_11289) ;  /* 0x000000000f087348 */ /* 0x000fea0003c00000 */
[----:B------:R0:W1:Y:S02]  /*33e0*/  SHFL.BFLY P6, R14, R13, R12, R11 ;  /* 0x0c00000c0d0e7389 */ /* 0x00006400000c000b */
[----:B01----:R-:W-:Y:S05]  /*33f0*/  ENDCOLLECTIVE ;  /* 0x000000000000791b */ /* 0x003fea0003800000 */
.L_x_11289:
[----:B------:R-:W-:Y:S01]  /*3400*/  HFMA2 R12, -RZ, RZ, 0, 4.76837158203125e-07 ;  /* 0x00000008ff0c7431 */ /* 0x000fe200000001ff */
[----:B------:R-:W-:-:S05]  /*3410*/  FMNMX.FTZ R0, R14, -3.40282346638528859812e+38, !PT ;  /* 0xff7fffff0e007809 */ /* 0x000fca0007810000 */
[----:B------:R-:W-:-:S07]  /*3420*/  IMAD.MOV.U32 R13, RZ, RZ, R0 ;  /* 0x000000ffff0d7224 */ /* 0x000fce00078e0000 */
[----:B------:R-:W-:Y:S05]  /*3430*/  WARPSYNC.COLLECTIVE R15, `(.L_x_11290) ;  /* 0x000000000f087348 */ /* 0x000fea0003c00000 */
[----:B------:R0:W1:Y:S02]  /*3440*/  SHFL.BFLY P6, R14, R13, R12, R11 ;  /* 0x0c00000c0d0e7389 */ /* 0x00006400000c000b */
[----:B01----:R-:W-:Y:S05]  /*3450*/  ENDCOLLECTIVE ;  /* 0x000000000000791b */ /* 0x003fea0003800000 */
.L_x_11290:
[----:B------:R-:W-:Y:S01]  /*3460*/  HFMA2 R12, -RZ, RZ, 0, 2.384185791015625e-07 ;  /* 0x00000004ff0c7431 */ /* 0x000fe200000001ff */
[----:B------:R-:W-:-:S04]  /*3470*/  FMNMX.FTZ R2, R0, R14, !PT ;  /* 0x0000000e00027209 */ /* 0x000fc80007810000 */
[----:B------:R-:W-:-:S07]  /*3480*/  MOV R13, R2 ;  /* 0x00000002000d7202 */ /* 0x000fce0000000f00 */
[----:B------:R-:W-:Y:S05]  /*3490*/  WARPSYNC.COLLECTIVE R15, `(.L_x_11291) ;  /* 0x000000000f087348 */ /* 0x000fea0003c00000 */
[----:B------:R0:W1:Y:S02]  /*34a0*/  SHFL.BFLY P6, R14, R13, R12, R11 ;  /* 0x0c00000c0d0e7389 */ /* 0x00006400000c000b */
[----:B01----:R-:W-:Y:S05]  /*34b0*/  ENDCOLLECTIVE ;  /* 0x000000000000791b */ /* 0x003fea0003800000 */
.L_x_11291:
[----:B------:R-:W-:Y:S01]  /*34c0*/  HFMA2 R12, -RZ, RZ, 0, 1.1920928955078125e-07 ;  /* 0x00000002ff0c7431 */ /* 0x000fe200000001ff */
[----:B------:R-:W-:-:S04]  /*34d0*/  FMNMX.FTZ R3, R2, R14, !PT ;  /* 0x0000000e02037209 */ /* 0x000fc80007810000 */
[----:B------:R-:W-:-:S07]  /*34e0*/  MOV R13, R3 ;  /* 0x00000003000d7202 */ /* 0x000fce0000000f00 */
[----:B------:R-:W-:Y:S05]  /*34f0*/  WARPSYNC.COLLECTIVE R15, `(.L_x_11292) ;  /* 0x000000000f087348 */ /* 0x000fea0003c00000 */
[----:B------:R0:W1:Y:S02]  /*3500*/  SHFL.BFLY P6, R14, R13, R12, R11 ;  /* 0x0c00000c0d0e7389 */ /* 0x00006400000c000b */
[----:B01----:R-:W-:Y:S05]  /*3510*/  ENDCOLLECTIVE ;  /* 0x000000000000791b */ /* 0x003fea0003800000 */
.L_x_11292:
[----:B------:R-:W-:Y:S01]  /*3520*/  HFMA2 R12, -RZ, RZ, 0, 5.9604644775390625e-08 ;  /* 0x00000001ff0c7431 */ /* 0x000fe200000001ff */
[----:B------:R-:W-:-:S04]  /*3530*/  FMNMX.FTZ R4, R3, R14, !PT ;  /* 0x0000000e03047209 */ /* 0x000fc80007810000 */
[----:B------:R-:W-:-:S07]  /*3540*/  MOV R13, R4 ;  /* 0x00000004000d7202 */ /* 0x000fce0000000f00 */
[----:B------:R-:W-:Y:S05]  /*3550*/  WARPSYNC.COLLECTIVE R15, `(.L_x_11293) ;  /* 0x000000000f087348 */ /* 0x000fea0003c00000 */
[----:B------:R0:W1:Y:S02]  /*3560*/  SHFL.BFLY P6, R14, R13, R12, R11 ;  /* 0x0c00000c0d0e7389 */ /* 0x00006400000c000b */
[----:B01----:R-:W-:Y:S05]  /*3570*/  ENDCOLLECTIVE ;  /* 0x000000000000791b */ /* 0x003fea0003800000 */
.L_x_11293:
[----:B------:R-:W-:Y:S05]  /*3580*/  BRA `(.L_x_11294) ;  /* 0xffffffcc00a07947 */ /* 0x000fea000383ffff */
.L_x_11295:
        /* <DEDUP_REMOVED lines=15> */
.L_x_27461:


//--------------------- .text._ZN4vllm25paged_attention_v2_kernelIthLi192ELi32ELi128ELNS_18Fp8KVCacheDataTypeE1ELb0ELi512EEEvPfS2_PT_PKS3_PKT0_S9_ifPKiSB_iPKfiiiSD_SD_iiiii --------------------------
	.section	.text._ZN4vllm25paged_attention_v2_kernelIthLi192ELi32ELi128ELNS_18Fp8KVCacheDataTypeE1ELb0ELi512EEEvPfS2_PT_PKS3_PKT0_S9_ifPKiSB_iPKfiiiSD_SD_iiiii,"ax",@progbits
	.align	128
        .global         _ZN4vllm25paged_attention_v2_kernelIthLi192ELi32ELi128ELNS_18Fp8KVCacheDataTypeE1ELb0ELi512EEEvPfS2_PT_PKS3_PKT0_S9_ifPKiSB_iPKfiiiSD_SD_iiiii
        .type           _ZN4vllm25paged_attention_v2_kernelIthLi192ELi32ELi128ELNS_18Fp8KVCacheDataTypeE1ELb0ELi512EEEvPfS2_PT_PKS3_PKT0_S9_ifPKiSB_iPKfiiiSD_SD_iiiii,@function
        .size           _ZN4vllm25paged_attention_v2_kernelIthLi192ELi32ELi128ELNS_18Fp8KVCacheDataTypeE1ELb0ELi512EEEvPfS2_PT_PKS3_PKT0_S9_ifPKiSB_iPKfiiiSD_SD_iiiii,(.L_x_27462 - _ZN4vllm25paged_attention_v2_kernelIthLi192ELi32ELi128ELNS_18Fp8KVCacheDataTypeE1ELb0ELi512EEEvPfS2_PT_PKS3_PKT0_S9_ifPKiSB_iPKfiiiSD_SD_iiiii)
        .other          _ZN4vllm25paged_attention_v2_kernelIthLi192ELi32ELi128ELNS_18Fp8KVCacheDataTypeE1ELb0ELi512EEEvPfS2_PT_PKS3_PKT0_S9_ifPKiSB_iPKfiiiSD_SD_iiiii,@"STO_CUDA_ENTRY STV_DEFAULT"
_ZN4vllm25paged_attention_v2_kernelIthLi192ELi32ELi128ELNS_18Fp8KVCacheDataTypeE1ELb0ELi512EEEvPfS2_PT_PKS3_PKT0_S9_ifPKiSB_iPKfiiiSD_SD_iiiii:
.text._ZN4vllm25paged_attention_v2_kernelIthLi192ELi32ELi128ELNS_18Fp8KVCacheDataTypeE1ELb0ELi512EEEvPfS2_PT_PKS3_PKT0_S9_ifPKiSB_iPKfiiiSD_SD_iiiii:
        /* <DEDUP_REMOVED lines=51> */
.L_x_11297:
[----:B------:R-:W-:Y:S05]  /*0330*/  BSYNC.RECONVERGENT B6 ;  /* 0x0000000000067941 */ /* 0x000fea0003800200 */
.L_x_11296:
        /* <DEDUP_REMOVED lines=16> */
.L_x_11334:
        /* <DEDUP_REMOVED lines=40> */
.L_x_11303:
        /* <DEDUP_REMOVED lines=11> */
.L_x_11302:
[----:B------:R-:W-:Y:S05]  /*0770*/  BSYNC.RECONVERGENT B1 ;  /* 0x0000000000017941 */ /* 0x000fea0003800200 */
.L_x_11301:
        /* <DEDUP_REMOVED lines=13> */
.L_x_11306:
        /* <DEDUP_REMOVED lines=100> */
.L_x_11305:
[----:B------:R-:W-:Y:S05]  /*0e90*/  BSYNC.RECONVERGENT B1 ;  /* 0x0000000000017941 */ /* 0x000fea0003800200 */
.L_x_11304:
        /* <DEDUP_REMOVED lines=55> */
.L_x_11308:
[----:B------:R-:W-:Y:S05]  /*1210*/  BSYNC.RECONVERGENT B1 ;  /* 0x0000000000017941 */ /* 0x000fea0003800200 */
.L_x_11307:
        /* <DEDUP_REMOVED lines=26> */
.L_x_11300:
[----:B------:R-:W-:Y:S05]  /*13c0*/  BSYNC.RECONVERGENT B0 ;  /* 0x0000000000007941 */ /* 0x000fea0003800200 */
.L_x_11299:
        /* <DEDUP_REMOVED lines=40> */
.L_x_11313:
[----:B------:R-:W1:Y:S01]  /*1650*/  LDS R11, [R7] ;  /* 0x00000000070b7984 */ /* 0x000e620000000800 */
[----:B------:R-:W-:-:S04]  /*1660*/  IADD3 R9, PT, PT, R9, 0x1, RZ ;  /* 0x0000000109097810 */ /* 0x000fc80007ffe0ff */
[----:B------:R-:W-:Y:S01]  /*1670*/  ISETP.NE.AND P0, PT, R9, RZ, PT ;  /* 0x000000ff0900720c */ /* 0x000fe20003f05270 */
[----:B-1----:R-:W-:-:S05]  /*1680*/  FMUL.FTZ R10, R11, R6 ;  /* 0x000000060b0a7220 */ /* 0x002fca0000410000 */
[----:B------:R1:W-:Y:S02]  /*1690*/  STS [R7], R10 ;  /* 0x0000000a07007388 */ /* 0x0003e40000000800 */
[----:B-1----:R-:W-:-:S05]  /*16a0*/  VIADD R7, R7, 0x200 ;  /* 0x0000020007077836 */ /* 0x002fca0000000000 */
[----:B------:R-:W-:Y:S05]  /*16b0*/  @P0 BRA `(.L_x_11313) ;  /* 0xfffffffc00e40947 */ /* 0x000fea000383ffff */
.L_x_11312:
[----:B------:R-:W-:Y:S05]  /*16c0*/  BSYNC.RECONVERGENT B1 ;  /* 0x0000000000017941 */ /* 0x000fea0003800200 */
.L_x_11311:
        /* <DEDUP_REMOVED lines=13> */
.L_x_11316:
        /* <DEDUP_REMOVED lines=52> */
.L_x_11315:
[----:B------:R-:W-:Y:S05]  /*1ae0*/  BSYNC.RECONVERGENT B1 ;  /* 0x0000000000017941 */ /* 0x000fea0003800200 */
.L_x_11314:
        /* <DEDUP_REMOVED lines=31> */
.L_x_11318:
[----:B------:R-:W-:Y:S05]  /*1ce0*/  BSYNC.RECONVERGENT B1 ;  /* 0x0000000000017941 */ /* 0x000fea0003800200 */
.L_x_11317:
        /* <DEDUP_REMOVED lines=14> */
.L_x_11310:
[----:B------:R-:W-:Y:S05]  /*1dd0*/  BSYNC.RECONVERGENT B0 ;  /* 0x0000000000007941 */ /* 0x000fea0003800200 */
.L_x_11309:
        /* <DEDUP_REMOVED lines=31> */
.L_x_11320:
[----:B------:R-:W-:Y:S05]  /*1fd0*/  BSYNC.RECONVERGENT B0 ;  /* 0x0000000000007941 */ /* 0x000fea0003800200 */
.L_x_11319:
        /* <DEDUP_REMOVED lines=45> */
.L_x_11322:
[----:B------:R-:W-:Y:S05]  /*22b0*/  BSYNC.RECONVERGENT B0 ;  /* 0x0000000000007941 */ /* 0x000fea0003800200 */
.L_x_11321:
        /* <DEDUP_REMOVED lines=51> */
.L_x_11324:
[----:B------:R-:W-:Y:S05]  /*25f0*/  BSYNC.RECONVERGENT B0 ;  /* 0x0000000000007941 */ /* 0x000fea0003800200 */
.L_x_11323:
        /* <DEDUP_REMOVED lines=27> */
.L_x_11326:
[----:B------:R-:W-:Y:S05]  /*27b0*/  BSYNC.RECONVERGENT B0 ;  /* 0x0000000000007941 */ /* 0x000fea0003800200 */
.L_x_11325:
        /* <DEDUP_REMOVED lines=51> */
.L_x_11328:
[----:B------:R-:W-:Y:S05]  /*2af0*/  BSYNC.RECONVERGENT B0 ;  /* 0x0000000000007941 */ /* 0x000fea0003800200 */
.L_x_11327:
        /* <DEDUP_REMOVED lines=64> */
.L_x_11298:
[----:B------:R-:W-:Y:S01]  /*2f00*/  HFMA2 R11, -RZ, RZ, 0, 1.847743988037109375e-06 ;  /* 0x0000001fff0b7431 */ /* 0x000fe200000001ff */
[----:B------:R-:W-:Y:S02]  /*2f10*/  MOV R12, 0x10 ;  /* 0x00000010000c7802 */ /* 0x000fe40000000f00 */
[----:B------:R-:W-:-:S07]  /*2f20*/  MOV R15, 0xffffffff ;  /* 0xffffffff000f7802 */ /* 0x000fce0000000f00 */
[----:B------:R-:W-:Y:S05]  /*2f30*/  WARPSYNC.COLLECTIVE R15, `(.L_x_11329) ;  /* 0x000000000f087348 */ /* 0x000fea0003c00000 */
[----:B------:R0:W1:Y:S02]  /*2f40*/  SHFL.BFLY P6, R14, R13, R12, R11 ;  /* 0x0c00000c0d0e7389 */ /* 0x00006400000c000b */
[----:B01----:R-:W-:Y:S05]  /*2f50*/  ENDCOLLECTIVE ;  /* 0x000000000000791b */ /* 0x003fea0003800000 */
.L_x_11329:
[----:B------:R-:W-:Y:S01]  /*2f60*/  HFMA2 R12, -RZ, RZ, 0, 4.76837158203125e-07 ;  /* 0x00000008ff0c7431 */ /* 0x000fe200000001ff */
[----:B------:R-:W-:-:S05]  /*2f70*/  FMNMX.FTZ R0, R14, -3.40282346638528859812e+38, !PT ;  /* 0xff7fffff0e007809 */ /* 0x000fca0007810000 */
[----:B------:R-:W-:-:S07]  /*2f80*/  IMAD.MOV.U32 R13, RZ, RZ, R0 ;  /* 0x000000ffff0d7224 */ /* 0x000fce00078e0000 */
[----:B------:R-:W-:Y:S05]  /*2f90*/  WARPSYNC.COLLECTIVE R15, `(.L_x_11330) ;  /* 0x000000000f087348 */ /* 0x000fea0003c00000 */
[----:B------:R0:W1:Y:S02]  /*2fa0*/  SHFL.BFLY P6, R14, R13, R12, R11 ;  /* 0x0c00000c0d0e7389 */ /* 0x00006400000c000b */
[----:B01----:R-:W-:Y:S05]  /*2fb0*/  ENDCOLLECTIVE ;  /* 0x000000000000791b */ /* 0x003fea0003800000 */
.L_x_11330:
[----:B------:R-:W-:Y:S01]  /*2fc0*/  HFMA2 R12, -RZ, RZ, 0, 2.384185791015625e-07 ;  /* 0x00000004ff0c7431 */ /* 0x000fe200000001ff */
[----:B------:R-:W-:-:S04]  /*2fd0*/  FMNMX.FTZ R2, R0, R14, !PT ;  /* 0x0000000e00027209 */ /* 0x000fc80007810000 */
[----:B------:R-:W-:-:S07]  /*2fe0*/  MOV R13, R2 ;  /* 0x00000002000d7202 */ /* 0x000fce0000000f00 */
[----:B------:R-:W-:Y:S05]  /*2ff0*/  WARPSYNC.COLLECTIVE R15, `(.L_x_11331) ;  /* 0x000000000f087348 */ /* 0x000fea0003c00000 */
[----:B------:R0:W1:Y:S02]  /*3000*/  SHFL.BFLY P6, R14, R13, R12, R11 ;  /* 0x0c00000c0d0e7389 */ /* 0x00006400000c000b */
[----:B01----:R-:W-:Y:S05]  /*3010*/  ENDCOLLECTIVE ;  /* 0x000000000000791b */ /* 0x003fea0003800000 */
.L_x_11331:
[----:B------:R-:W-:Y:S01]  /*3020*/  HFMA2 R12, -RZ, RZ, 0, 1.1920928955078125e-07 ;  /* 0x00000002ff0c7431 */ /* 0x000fe200000001ff */
[----:B------:R-:W-:-:S04]  /*3030*/  FMNMX.FTZ R3, R2, R14, !PT ;  /* 0x0000000e02037209 */ /* 0x000fc80007810000 */
[----:B------:R-:W-:-:S07]  /*3040*/  MOV R13, R3 ;  /* 0x00000003000d7202 */ /* 0x000fce0000000f00 */
[----:B------:R-:W-:Y:S05]  /*3050*/  WARPSYNC.COLLECTIVE R15, `(.L_x_11332) ;  /* 0x000000000f087348 */ /* 0x000fea0003c00000 */
[----:B------:R0:W1:Y:S02]  /*3060*/  SHFL.BFLY P6, R14, R13, R12, R11 ;  /* 0x0c00000c0d0e7389 */ /* 0x00006400000c000b */
[----:B01----:R-:W-:Y:S05]  /*3070*/  ENDCOLLECTIVE ;  /* 0x000000000000791b */ /* 0x003fea0003800000 */
.L_x_11332:
[----:B------:R-:W-:Y:S01]  /*3080*/  HFMA2 R12, -RZ, RZ, 0, 5.9604644775390625e-08 ;  /* 0x00000001ff0c7431 */ /* 0x000fe200000001ff */
[----:B------:R-:W-:-:S04]  /*3090*/  FMNMX.FTZ R4, R3, R14, !PT ;  /* 0x0000000e03047209 */ /* 0x000fc80007810000 */
[----:B------:R-:W-:-:S07]  /*30a0*/  MOV R13, R4 ;  /* 0x00000004000d7202 */ /* 0x000fce0000000f00 */
[----:B------:R-:W-:Y:S05]  /*30b0*/  WARPSYNC.COLLECTIVE R15, `(.L_x_11333) ;  /* 0x000000000f087348 */ /* 0x000fea0003c00000 */
[----:B------:R0:W1:Y:S02]  /*30c0*/  SHFL.BFLY P6, R14, R13, R12, R11 ;  /* 0x0c00000c0d0e7389 */ /* 0x00006400000c000b */
[----:B01----:R-:W-:Y:S05]  /*30d0*/  ENDCOLLECTIVE ;  /* 0x000000000000791b */ /* 0x003fea0003800000 */
.L_x_11333:
[----:B------:R-:W-:Y:S05]  /*30e0*/  BRA `(.L_x_11334) ;  /* 0xffffffd000d47947 */ /* 0x000fea000383ffff */
.L_x_11335:
        /* <DEDUP_REMOVED lines=9> */
.L_x_27462:


//--------------------- .text._ZN4vllm25paged_attention_v2_kernelIthLi128ELi32ELi128ELNS_18Fp8KVCacheDataTypeE1ELb0ELi512EEEvPfS2_PT_PKS3_PKT0_S9_ifPKiSB_iPKfiiiSD_SD_iiiii --------------------------
	.section	.text._ZN4vllm25paged_attention_v2_kernelIthLi128ELi32ELi128ELNS_18Fp8KVCacheDataTypeE1ELb0ELi512EEEvPfS2_PT_PKS3_PKT0_S9_ifPKiSB_iPKfiiiSD_SD_iiiii,"ax",@progbits
	.align	128
        .global         _ZN4vllm25paged_attention_v2_kernelIthLi128ELi32ELi128ELNS_18Fp8KVCacheDataTypeE1ELb0ELi512EEEvPfS2_PT_PKS3_PKT0_S9_ifPKiSB_iPKfiiiSD_SD_iiiii
        .type           _ZN4vllm25paged_attention_v2_kernelIthLi128ELi32ELi128ELNS_18Fp8KVCacheDataTypeE1ELb0ELi512EEEvPfS2_PT_PKS3_PKT0_S9_ifPKiSB_iPKfiiiSD_SD_iiiii,@function
        .size           _ZN4vllm25paged_attention_v2_kernelIthLi128ELi32ELi128ELNS_18Fp8KVCacheDataTypeE1ELb0ELi512EEEvPfS2_PT_PKS3_PKT0_S9_ifPKiSB_iPKfiiiSD_SD_iiiii,(.L_x_27463 - _ZN4vllm25paged_attention_v2_kernelIthLi128ELi32ELi128ELNS_18Fp8KVCacheDataTypeE1ELb0ELi512EEEvPfS2_PT_PKS3_PKT0_S9_ifPKiSB_iPKfiiiSD_SD_iiiii)
        .other          _ZN4vllm25paged_attention_v2_kernelIthLi128ELi32ELi128ELNS_18Fp8KVCacheDataTypeE1ELb0ELi512EEEvPfS2_PT_PKS3_PKT0_S9_ifPKiSB_iPKfiiiSD_SD_iiiii,@"STO_CUDA_ENTRY STV_DEFAULT"
_ZN4vllm25paged_attention_v2_kernelIthLi128ELi32ELi128ELNS_18Fp8KVCacheDataTypeE1ELb0ELi512EEEvPfS2_PT_PKS3_PKT0_S9_ifPKiSB_iPKfiiiSD_SD_iiiii:
.text._ZN4vllm25paged_attention_v2_kernelIthLi128ELi32ELi128ELNS_18Fp8KVCacheDataTypeE1ELb0ELi512EEEvPfS2_PT_PKS3_PKT0_S9_ifPKiSB_iPKfiiiSD_SD_iiiii:
        /* <DEDUP_REMOVED lines=51> */
.L_x_11337:
[----:B------:R-:W-:Y:S05]  /*0330*/  BSYNC.RECONVERGENT B6 ;  /* 0x0000000000067941 */ /* 0x000fea0003800200 */
.L_x_11336:
        /* <DEDUP_REMOVED lines=17> */
.L_x_11374:
        /* <DEDUP_REMOVED lines=40> */
.L_x_11343:
        /* <DEDUP_REMOVED lines=11> */
.L_x_11342:
[----:B------:R-:W-:Y:S05]  /*0780*/  BSYNC.RECONVERGENT B1 ;  /* 0x0000000000017941 */ /* 0x000fea0003800200 */
.L_x_11341:
        /* <DEDUP_REMOVED lines=13> */
.L_x_11346:
        /* <DEDUP_REMOVED lines=100> */
.L_x_11345:
[----:B------:R-:W-:Y:S05]  /*0ea0*/  BSYNC.RECONVERGENT B1 ;  /* 0x0000000000017941 */ /* 0x000fea0003800200 */
.L_x_11344:
        /* <DEDUP_REMOVED lines=55> */
.L_x_11348:
[----:B------:R-:W-:Y:S05]  /*1220*/  BSYNC.RECONVERGENT B1 ;  /* 0x0000000000017941 */ /* 0x000fea0003800200 */
.L_x_11347:
        /* <DEDUP_REMOVED lines=26> */
.L_x_11340:
[----:B------:R-:W-:Y:S05]  /*13d0*/  BSYNC.RECONVERGENT B0 ;  /* 0x0000000000007941 */ /* 0x000fea0003800200 */
.L_x_11339:
        /* <DEDUP_REMOVED lines=40> */
.L_x_11353:
[----:B------:R-:W1:Y:S01]  /*1660*/  LDS R13, [R4] ;  /* 0x00000000040d7984 */ /* 0x000e620000000800 */
[----:B------:R-:W-:-:S04]  /*1670*/  IADD3 R11, PT, PT, R11, 0x1, RZ ;  /* 0x000000010b0b7810 */ /* 0x000fc80007ffe0ff */
[----:B------:R-:W-:Y:S01]  /*1680*/  ISETP.NE.AND P0, PT, R11, RZ, PT ;  /* 0x000000ff0b00720c */ /* 0x000fe20003f05270 */
[----:B-1----:R-:W-:-:S05]  /*1690*/  FMUL.FTZ R13, R13, R2 ;  /* 0x000000020d0d7220 */ /* 0x002fca0000410000 */
[----:B------:R1:W-:Y:S02]  /*16a0*/  STS [R4], R13 ;  /* 0x0000000d04007388 */ /* 0x0003e40000000800 */
[----:B-1----:R-:W-:-:S05]  /*16b0*/  VIADD R4, R4, 0x200 ;  /* 0x0000020004047836 */ /* 0x002fca0000000000 */
[----:B------:R-:W-:Y:S05]  /*16c0*/  @P0 BRA `(.L_x_11353) ;  /* 0xfffffffc00e40947 */ /* 0x000fea000383ffff */
.L_x_11352:
[----:B------:R-:W-:Y:S05]  /*16d0*/  BSYNC.RECONVERGENT B1 ;  /* 0x0000000000017941 */ /* 0x000fea0003800200 */
.L_x_11351:
        /* <DEDUP_REMOVED lines=13> */
.L_x_11356:
        /* <DEDUP_REMOVED lines=52> */
.L_x_11355:
[----:B------:R-:W-:Y:S05]  /*1af0*/  BSYNC.RECONVERGENT B1 ;  /* 0x0000000000017941 */ /* 0x000fea0003800200 */
.L_x_11354:
        /* <DEDUP_REMOVED lines=31> */
.L_x_11358:
[----:B------:R-:W-:Y:S05]  /*1cf0*/  BSYNC.RECONVERGENT B1 ;  /* 0x0000000000017941 */ /* 0x000fea0003800200 */
.L_x_11357:
        /* <DEDUP_REMOVED lines=14> */
.L_x_11350:
[----:B------:R-:W-:Y:S05]  /*1de0*/  BSYNC.RECONVERGENT B0 ;  /* 0x0000000000007941 */ /* 0x000fea0003800200 */
.L_x_11349:
        /* <DEDUP_REMOVED lines=27> */
.L_x_11360:
[----:B------:R-:W-:Y:S05]  /*1fa0*/  BSYNC.RECONVERGENT B0 ;  /* 0x0000000000007941 */ /* 0x000fea0003800200 */
.L_x_11359:
        /* <DEDUP_REMOVED lines=38> */
.L_x_11362:
[----:B------:R-:W-:Y:S05]  /*2210*/  BSYNC.RECONVERGENT B0 ;  /* 0x0000000000007941 */ /* 0x000fea0003800200 */
.L_x_11361:
        /* <DEDUP_REMOVED lines=36> */
.L_x_11364:
[----:B------:R-:W-:Y:S05]  /*2460*/  BSYNC.RECONVERGENT B0 ;  /* 0x0000000000007941 */ /* 0x000fea0003800200 */
.L_x_11363:
        /* <DEDUP_REMOVED lines=20> */
.L_x_11366:
[----:B------:R-:W-:Y:S05]  /*25b0*/  BSYNC.RECONVERGENT B0 ;  /* 0x0000000000007941 */ /* 0x000fea0003800200 */
.L_x_11365:
        /* <DEDUP_REMOVED lines=35> */
.L_x_11368:
[----:B------:R-:W-:Y:S05]  /*27f0*/  BSYNC.RECONVERGENT B0 ;  /* 0x0000000000007941 */ /* 0x000fea0003800200 */
.L_x_11367:
        /* <DEDUP_REMOVED lines=47> */
.L_x_11338:
[----:B------:R-:W-:Y:S01]  /*2af0*/  HFMA2 R11, -RZ, RZ, 0, 1.847743988037109375e-06 ;  /* 0x0000001fff0b7431 */ /* 0x000fe200000001ff */
[----:B------:R-:W-:Y:S02]  /*2b00*/  MOV R12, 0x10 ;  /* 0x00000010000c7802 */ /* 0x000fe40000000f00 */
[----:B------:R-:W-:-:S07]  /*2b10*/  MOV R15, 0xffffffff ;  /* 0xffffffff000f7802 */ /* 0x000fce0000000f00 */
[----:B------:R-:W-:Y:S05]  /*2b20*/  WARPSYNC.COLLECTIVE R15, `(.L_x_11369) ;  /* 0x000000000f087348 */ /* 0x000fea0003c00000 */
[----:B------:R0:W1:Y:S02]  /*2b30*/  SHFL.BFLY P6, R14, R13, R12, R11 ;  /* 0x0c00000c0d0e7389 */ /* 0x00006400000c000b */
[----:B01----:R-:W-:Y:S05]  /*2b40*/  ENDCOLLECTIVE ;  /* 0x000000000000791b */ /* 0x003fea0003800000 */
.L_x_11369:
[----:B------:R-:W-:Y:S01]  /*2b50*/  HFMA2 R12, -RZ, RZ, 0, 4.76837158203125e-07 ;  /* 0x00000008ff0c7431 */ /* 0x000fe200000001ff */
[----:B------:R-:W-:-:S04]  /*2b60*/  FMNMX.FTZ R0, R14, -3.40282346638528859812e+38, !PT ;  /* 0xff7fffff0e007809 */ /* 0x000fc80007810000 */
[----:B------:R-:W-:-:S07]  /*2b70*/  MOV R13, R0 ;  /* 0x00000000000d7202 */ /* 0x000fce0000000f00 */
[----:B------:R-:W-:Y:S05]  /*2b80*/  WARPSYNC.COLLECTIVE R15, `(.L_x_11370) ;  /* 0x000000000f087348 */ /* 0x000fea0003c00000 */
[----:B------:R0:W1:Y:S02]  /*2b90*/  SHFL.BFLY P6, R14, R13, R12, R11 ;  /* 0x0c00000c0d0e7389 */ /* 0x00006400000c000b */
[----:B01----:R-:W-:Y:S05]  /*2ba0*/  ENDCOLLECTIVE ;  /* 0x000000000000791b */ /* 0x003fea0003800000 */
.L_x_11370:
[----:B------:R-:W-:Y:S02]  /*2bb0*/  MOV R12, 0x4 ;  /* 0x00000004000c7802 */ /* 0x000fe40000000f00 */
[----:B------:R-:W-:-:S05]  /*2bc0*/  FMNMX.FTZ R2, R0, R14, !PT ;  /* 0x0000000e00027209 */ /* 0x000fca0007810000 */
[----:B------:R-:W-:-:S07]  /*2bd0*/  IMAD.MOV.U32 R13, RZ, RZ, R2 ;  /* 0x000000ffff0d7224 */ /* 0x000fce00078e0002 */
[----:B------:R-:W-:Y:S05]  /*2be0*/  WARPSYNC.COLLECTIVE R15, `(.L_x_11371) ;  /* 0x000000000f087348 */ /* 0x000fea0003c00000 */
[----:B------:R0:W1:Y:S02]  /*2bf0*/  SHFL.BFLY P6, R14, R13, R12, R11 ;  /* 0x0c00000c0d0e7389 */ /* 0x00006400000c000b */
[----:B01----:R-:W-:Y:S05]  /*2c00*/  ENDCOLLECTIVE ;  /* 0x000000000000791b */ /* 0x003fea0003800000 */
.L_x_11371:
[----:B------:R-:W-:Y:S01]  /*2c10*/  HFMA2 R12, -RZ, RZ, 0, 1.1920928955078125e-07 ;  /* 0x00000002ff0c7431 */ /* 0x000fe200000001ff */
[----:B------:R-:W-:-:S04]  /*2c20*/  FMNMX.FTZ R3, R2, R14, !PT ;  /* 0x0000000e02037209 */ /* 0x000fc80007810000 */
[----:B------:R-:W-:-:S07]  /*2c30*/  MOV R13, R3 ;  /* 0x00000003000d7202 */ /* 0x000fce0000000f00 */
[----:B------:R-:W-:Y:S05]  /*2c40*/  WARPSYNC.COLLECTIVE R15, `(.L_x_11372) ;  /* 0x000000000f087348 */ /* 0x000fea0003c00000 */
[----:B------:R0:W1:Y:S02]  /*2c50*/  SHFL.BFLY P6, R14, R13, R12, R11 ;  /* 0x0c00000c0d0e7389 */ /* 0x00006400000c000b */
[----:B01----:R-:W-:Y:S05]  /*2c60*/  ENDCOLLECTIVE ;  /* 0x000000000000791b */ /* 0x003fea0003800000 */
.L_x_11372:
[----:B------:R-:W-:Y:S01]  /*2c70*/  HFMA2 R12, -RZ, RZ, 0, 5.9604644775390625e-08 ;  /* 0x00000001ff0c7431 */ /* 0x000fe200000001ff */
[----:B------:R-:W-:-:S04]  /*2c80*/  FMNMX.FTZ R4, R3, R14, !PT ;  /* 0x0000000e03047209 */ /* 0x000fc80007810000 */
[----:B------:R-:W-:-:S07]  /*2c90*/  MOV R13, R4 ;  /* 0x00000004000d7202 */ /* 0x000fce0000000f00 */
[----:B------:R-:W-:Y:S05]  /*2ca0*/  WARPSYNC.COLLECTIVE R15, `(.L_x_11373) ;  /* 0x000000000f087348 */ /* 0x000fea0003c00000 */
[----:B------:R0:W1:Y:S02]  /*2cb0*/  SHFL.BFLY P6, R14, R13, R12, R11 ;  /* 0x0c00000c0d0e7389 */ /* 0x00006400000c000b */
[----:B01----:R-:W-:Y:S05]  /*2cc0*/  ENDCOLLECTIVE ;  /* 0x000000000000791b */ /* 0x003fea0003800000 */
.L_x_11373:
[----:B------:R-:W-:Y:S05]  /*2cd0*/  BRA `(.L_x_11374) ;  /* 0xffffffd400dc7947 */ /* 0x000fea000383ffff */
.L_x_11375:
        /* <DEDUP_REMOVED lines=10> */
.L_x_27463:


//--------------------- .text._ZN4vllm25paged_attention_v2_kernelIthLi120ELi32ELi128ELNS_18Fp8KVCacheDataTypeE1ELb0ELi512EEEvPfS2_PT_PKS3_PKT0_S9_ifPKiSB_iPKfiiiSD_SD_iiiii --------------------------
	.section	.text._ZN4vllm25paged_attention_v2_kernelIthLi120ELi32ELi128ELNS_18Fp8KVCacheDataTypeE1ELb0ELi512EEEvPfS2_PT_PKS3_PKT0_S9_ifPKiSB_iPKfiiiSD_SD_iiiii,"ax",@progbits
	.align	128
        .global         _ZN4vllm25paged_attention_v2_kernelIthLi120ELi32ELi128ELNS_18Fp8KVCacheDataTypeE1ELb0ELi512EEEvPfS2_PT_PKS3_PKT0_S9_ifPKiSB_iPKfiiiSD_SD_iiiii
        .type           _ZN4vllm25paged_attention_v2_kernelIthLi120ELi32ELi128ELNS_18Fp8KVCacheDataTypeE1ELb0ELi512EEEvPfS2_PT_PKS3_PKT0_S9_ifPKiSB_iPKfiiiSD_SD_iiiii,@function
        .size           _ZN4vllm25paged_attention_v2_kernelIthLi120ELi32ELi128ELNS_18Fp8KVCacheDataTypeE1ELb0ELi512EEEvPfS2_PT_PKS3_PKT0_S9_ifPKiSB_iPKfiiiSD_SD_iiiii,(.L_x_27464 - _ZN4vllm25paged_attention_v2_kernelIthLi120ELi32ELi128ELNS_18Fp8KVCacheDataTypeE1ELb0ELi512EEEvPfS2_PT_PKS3_PKT0_S9_ifPKiSB_iPKfiiiSD_SD_iiiii)
        .other          _ZN4vllm25paged_attention_v2_kernelIthLi120ELi32ELi128ELNS_18Fp8KVCacheDataTypeE1ELb0ELi512EEEvPfS2_PT_PKS3_PKT0_S9_ifPKiSB_iPKfiiiSD_SD_iiiii,@"STO_CUDA_ENTRY STV_DEFAULT"
_ZN4vllm25paged_attention_v2_kernelIthLi120ELi32ELi128ELNS_18Fp8KVCacheDataTypeE1ELb0ELi512EEEvPfS2_PT_PKS3_PKT0_S9_ifPKiSB_iPKfiiiSD_SD_iiiii:
.text._ZN4vllm25paged_attention_v2_kernelIthLi120ELi32ELi128ELNS_18Fp8KVCacheDataTypeE1ELb0ELi512EEEvPfS2_PT_PKS3_PKT0_S9_ifPKiSB_iPKfiiiSD_SD_iiiii:
        /* <DEDUP_REMOVED lines=51> */
.L_x_11377:
[----:B------:R-:W-:Y:S05]  /*0330*/  BSYNC.RECONVERGENT B6 ;  /* 0x0000000000067941 */ /* 0x000fea0003800200 */
.L_x_11376:
        /* <DEDUP_REMOVED lines=17> */
.L_x_11414:
        /* <DEDUP_REMOVED lines=40> */
.L_x_11383:
        /* <DEDUP_REMOVED lines=11> */
.L_x_11382:
[----:B------:R-:W-:Y:S05]  /*0780*/  BSYNC.RECONVERGENT B1 ;  /* 0x0000000000017941 */ /* 0x000fea0003800200 */
.L_x_11381:
        /* <DEDUP_REMOVED lines=13> */
.L_x_11386:
        /* <DEDUP_REMOVED lines=100> */
.L_x_11385:
[----:B------:R-:W-:Y:S05]  /*0ea0*/  BSYNC.RECONVERGENT B1 ;  /* 0x0000000000017941 */ /* 0x000fea0003800200 */
.L_x_11384:
        /* <DEDUP_REMOVED lines=55> */
.L_x_11388:
[----:B------:R-:W-:Y:S05]  /*1220*/  BSYNC.RECONVERGENT B1 ;  /* 0x0000000000017941 */ /* 0x000fea0003800200 */
.L_x_11387:
        /* <DEDUP_REMOVED lines=26> */
.L_x_11380:
[----:B------:R-:W-:Y:S05]  /*13d0*/  BSYNC.RECONVERGENT B0 ;  /* 0x0000000000007941 */ /* 0x000fea0003800200 */
.L_x_11379:
        /* <DEDUP_REMOVED lines=40> */
.L_x_11393:
[----:B------:R-:W1:Y:S01]  /*1660*/  LDS R13, [R4] ;  /* 0x00000000040d7984 */ /* 0x000e620000000800 */
[----:B------:R-:W-:-:S05]  /*1670*/  VIADD R11, R11, 0x1 ;  /* 0x000000010b0b7836 */ /* 0x000fca0000000000 */
[----:B------:R-:W-:Y:S01]  /*1680*/  ISETP.NE.AND P0, PT, R11, RZ, PT ;  /* 0x000000ff0b00720c */ /* 0x000fe20003f05270 */
[----:B-1----:R-:W-:-:S05]  /*1690*/  FMUL.FTZ R13, R13, R2 ;  /* 0x000000020d0d7220 */ /* 0x002fca0000410000 */
[----:B------:R1:W-:Y:S02]  /*16a0*/  STS [R4], R13 ;  /* 0x0000000d04007388 */ /* 0x0003e40000000800 */
[----:B-1----:R-:W-:-:S05]  /*16b0*/  IADD3 R4, PT, PT, R4, 0x200, RZ ;  /* 0x0000020004047810 */ /* 0x002fca0007ffe0ff */
[----:B------:R-:W-:Y:S05]  /*16c0*/  @P0 BRA `(.L_x_11393) ;  /* 0xfffffffc00e40947 */ /* 0x000fea000383ffff */
.L_x_11392:
[----:B------:R-:W-:Y:S05]  /*16d0*/  BSYNC.RECONVERGENT B1 ;  /* 0x0000000000017941 */ /* 0x000fea0003800200 */
.L_x_11391:
        /* <DEDUP_REMOVED lines=13> */
.L_x_11396:
        /* <DEDUP_REMOVED lines=52> */
.L_x_11395:
[----:B------:R-:W-:Y:S05]  /*1af0*/  BSYNC.RECONVERGENT B1 ;  /* 0x0000000000017941 */ /* 0x000fea0003800200 */
.L_x_11394:
        /* <DEDUP_REMOVED lines=31> */
.L_x_11398:
[----:B------:R-:W-:Y:S05]  /*1cf0*/  BSYNC.RECONVERGENT B1 ;  /* 0x0000000000017941 */ /* 0x000fea0003800200 */
.L_x_11397:
        /* <DEDUP_REMOVED lines=14> */
.L_x_11390:
[----:B------:R-:W-:Y:S05]  /*1de0*/  BSYNC.RECONVERGENT B0 ;  /* 0x0000000000007941 */ /* 0x000fea0003800200 */
.L_x_11389:
        /* <DEDUP_REMOVED lines=32> */
.L_x_11400:
[----:B------:R-:W-:Y:S05]  /*1ff0*/  BSYNC.RECONVERGENT B0 ;  /* 0x0000000000007941 */ /* 0x000fea0003800200 */
.L_x_11399:
        /* <DEDUP_REMOVED lines=35> */
.L_x_11402:
[----:B------:R-:W-:Y:S05]  /*2230*/  BSYNC.RECONVERGENT B0 ;  /* 0x0000000000007941 */ /* 0x000fea0003800200 */
.L_x_11401:
        /* <DEDUP_REMOVED lines=33> */
.L_x_11404:
[----:B------:R-:W-:Y:S05]  /*2450*/  BSYNC.RECONVERGENT B0 ;  /* 0x0000000000007941 */ /* 0x000fea0003800200 */
.L_x_11403:
        /* <DEDUP_REMOVED lines=18> */
.L_x_11406:
[----:B------:R-:W-:Y:S05]  /*2580*/  BSYNC.RECONVERGENT B0 ;  /* 0x0000000000007941 */ /* 0x000fea0003800200 */
.L_x_11405:
        /* <DEDUP_REMOVED lines=33> */
.L_x_11408:
[----:B------:R-:W-:Y:S05]  /*27a0*/  BSYNC.RECONVERGENT B0 ;  /* 0x0000000000007941 */ /* 0x000fea0003800200 */
.L_x_11407:
        /* <DEDUP_REMOVED lines=45> */
.L_x_11378:
[----:B------:R-:W-:Y:S01]  /*2a80*/  HFMA2 R11, -RZ, RZ, 0, 1.847743988037109375e-06 ;  /* 0x0000001fff0b7431 */ /* 0x000fe200000001ff */
[----:B------:R-:W-:Y:S02]  /*2a90*/  MOV R12, 0x10 ;  /* 0x00000010000c7802 */ /* 0x000fe40000000f00 */
[----:B------:R-:W-:-:S07]  /*2aa0*/  MOV R15, 0xffffffff ;  /* 0xffffffff000f7802 */ /* 0x000fce0000000f00 */
[----:B------:R-:W-:Y:S05]  /*2ab0*/  WARPSYNC.COLLECTIVE R15, `(.L_x_11409) ;  /* 0x000000000f087348 */ /* 0x000fea0003c00000 */
[----:B------:R0:W1:Y:S02]  /*2ac0*/  SHFL.BFLY P6, R14, R13, R12, R11 ;  /* 0x0c00000c0d0e7389 */ /* 0x00006400000c000b */
[----:B01----:R-:W-:Y:S05]  /*2ad0*/  ENDCOLLECTIVE ;  /* 0x000000000000791b */ /* 0x003fea0003800000 */
.L_x_11409:
[----:B------:R-:W-:Y:S01]  /*2ae0*/  HFMA2 R12, -RZ, RZ, 0, 4.76837158203125e-07 ;  /* 0x00000008ff0c7431 */ /* 0x000fe200000001ff */
[----:B------:R-:W-:-:S04]  /*2af0*/  FMNMX.FTZ R0, R14, -3.40282346638528859812e+38, !PT ;  /* 0xff7fffff0e007809 */ /* 0x000fc80007810000 */
[----:B------:R-:W-:-:S07]  /*2b00*/  MOV R13, R0 ;  /* 0x00000000000d7202 */ /* 0x000fce0000000f00 */
[----:B------:R-:W-:Y:S05]  /*2b10*/  WARPSYNC.COLLECTIVE R15, `(.L_x_11410) ;  /* 0x000000000f087348 */ /* 0x000fea0003c00000 */
[----:B------:R0:W1:Y:S02]  /*2b20*/  SHFL.BFLY P6, R14, R13, R12, R11 ;  /* 0x0c00000c0d0e7389 */ /* 0x00006400000c000b */
[----:B01----:R-:W-:Y:S05]  /*2b30*/  ENDCOLLECTIVE ;  /* 0x000000000000791b */ /* 0x003fea0003800000 */
.L_x_11410:
[----:B------:R-:W-:Y:S02]  /*2b40*/  MOV R12, 0x4 ;  /* 0x00000004000c7802 */ /* 0x000fe40000000f00 */
[----:B------:R-:W-:-:S05]  /*2b50*/  FMNMX.FTZ R2, R0, R14, !PT ;  /* 0x0000000e00027209 */ /* 0x000fca0007810000 */
[----:B------:R-:W-:-:S07]  /*2b60*/  IMAD.MOV.U32 R13, RZ, RZ, R2 ;  /* 0x000000ffff0d7224 */ /* 0x000fce00078e0002 */
[----:B------:R-:W-:Y:S05]  /*2b70*/  WARPSYNC.COLLECTIVE R15, `(.L_x_11411) ;  /* 0x000000000f087348 */ /* 0x000fea0003c00000 */
[----:B------:R0:W1:Y:S02]  /*2b80*/  SHFL.BFLY P6, R14, R13, R12, R11 ;  /* 0x0c00000c0d0e7389 */ /* 0x00006400000c000b */
[----:B01----:R-:W-:Y:S05]  /*2b90*/  ENDCOLLECTIVE ;  /* 0x000000000000791b */ /* 0x003fea0003800000 */
.L_x_11411:
[----:B------:R-:W-:Y:S01]  /*2ba0*/  HFMA2 R12, -RZ, RZ, 0, 1.1920928955078125e-07 ;  /* 0x00000002ff0c7431 */ /* 0x000fe200000001ff */
[----:B------:R-:W-:-:S04]  /*2bb0*/  FMNMX.FTZ R3, R2, R14, !PT ;  /* 0x0000000e02037209 */ /* 0x000fc80007810000 */
[----:B------:R-:W-:-:S07]  /*2bc0*/  MOV R13, R3 ;  /* 0x00000003000d7202 */ /* 0x000fce0000000f00 */
[----:B------:R-:W-:Y:S05]  /*2bd0*/  WARPSYNC.COLLECTIVE R15, `(.L_x_11412) ;  /* 0x000000000f087348 */ /* 0x000fea0003c00000 */
[----:B------:R0:W1:Y:S02]  /*2be0*/  SHFL.BFLY P6, R14, R13, R12, R11 ;  /* 0x0c00000c0d0e7389 */ /* 0x00006400000c000b */
[----:B01----:R-:W-:Y:S05]  /*2bf0*/  ENDCOLLECTIVE ;  /* 0x000000000000791b */ /* 0x003fea0003800000 */
.L_x_11412:
[----:B------:R-:W-:Y:S01]  /*2c00*/  HFMA2 R12, -RZ, RZ, 0, 5.9604644775390625e-08 ;  /* 0x00000001ff0c7431 */ /* 0x000fe200000001ff */
[----:B------:R-:W-:-:S04]  /*2c10*/  FMNMX.FTZ R4, R3, R14, !PT ;  /* 0x0000000e03047209 */ /* 0x000fc80007810000 */
[----:B------:R-:W-:-:S07]  /*2c20*/  MOV R13, R4 ;  /* 0x00000004000d7202 */ /* 0x000fce0000000f00 */
[----:B------:R-:W-:Y:S05]  /*2c30*/  WARPSYNC.COLLECTIVE R15, `(.L_x_11413) ;  /* 0x000000000f087348 */ /* 0x000fea0003c00000 */
[----:B------:R0:W1:Y:S02]  /*2c40*/  SHFL.BFLY P6, R14, R13, R12, R11 ;  /* 0x0c00000c0d0e7389 */ /* 0x00006400000c000b */
[----:B01----:R-:W-:Y:S05]  /*2c50*/  ENDCOLLECTIVE ;  /* 0x000000000000791b */ /* 0x003fea0003800000 */
.L_x_11413:
[----:B------:R-:W-:Y:S05]  /*2c60*/  BRA `(.L_x_11414) ;  /* 0xffffffd400f87947 */ /* 0x000fea000383ffff */
.L_x_11415:
        /* <DEDUP_REMOVED lines=9> */
.L_x_27464:


//--------------------- .text._ZN4vllm25paged_attention_v2_kernelIthLi112ELi32ELi128ELNS_18Fp8KVCacheDataTypeE1ELb0ELi512EEEvPfS2_PT_PKS3_PKT0_S9_ifPKiSB_iPKfiiiSD_SD_iiiii --------------------------
	.section	.text._ZN4vllm25paged_attention_v2_kernelIthLi112ELi32ELi128ELNS_18Fp8KVCacheDataTypeE1ELb0ELi512EEEvPfS2_PT_PKS3_PKT0_S9_ifPKiSB_iPKfiiiSD_SD_iiiii,"ax",@progbits
	.align	128
        .global         _ZN4vllm25paged_attention_v2_kernelIthLi112ELi32ELi128ELNS_18Fp8KVCacheDataTypeE1ELb0ELi512EEEvPfS2_PT_PKS3_PKT0_S9_ifPKiSB_iPKfiiiSD_SD_iiiii
        .type           _ZN4vllm25paged_attention_v2_kernelIthLi112ELi32ELi128ELNS_18Fp8KVCacheDataTypeE1ELb0ELi512EEEvPfS2_PT_PKS3_PKT0_S9_ifPKiSB_iPKfiiiSD_SD_iiiii,@function
        .size           _ZN4vllm25paged_attention_v2_kernelIthLi112ELi32ELi128ELNS_18Fp8KVCacheDataTypeE1ELb0ELi512EEEvPfS2_PT_PKS3_PKT0_S9_ifPKiSB_iPKfiiiSD_SD_iiiii,(.L_x_27465 - _ZN4vllm25paged_attention_v2_kernelIthLi112ELi32ELi128ELNS_18Fp8KVCacheDataTypeE1ELb0ELi512EEEvPfS2_PT_PKS3_PKT0_S9_ifPKiSB_iPKfiiiSD_SD_iiiii)
        .other          _ZN4vllm25paged_attention_v2_kernelIthLi112ELi32ELi128ELNS_18Fp8KVCacheDataTypeE1ELb0ELi512EEEvPfS2_PT_PKS3_PKT0_S9_ifPKiSB_iPKfiiiSD_SD_iiiii,@"STO_CUDA_ENTRY STV_DEFAULT"
_ZN4vllm25paged_attention_v2_kernelIthLi112ELi32ELi128ELNS_18Fp8KVCacheDataTypeE1ELb0ELi512EEEvPfS2_PT_PKS3_PKT0_S9_ifPKiSB_iPKfiiiSD_SD_iiiii:
.text._ZN4vllm25paged_attention_v2_kernelIthLi112ELi32ELi128ELNS_18Fp8KVCacheDataTypeE1ELb0ELi512EEEvPfS2_PT_PKS3_PKT0_S9_ifPKiSB_iPKfiiiSD_SD_iiiii:
        /* <DEDUP_REMOVED lines=51> */
.L_x_11417:
[----:B------:R-:W-:Y:S05]  /*0330*/  BSYNC.RECONVERGENT B6 ;  /* 0x0000000000067941 */ /* 0x000fea0003800200 */
.L_x_11416:
        /* <DEDUP_REMOVED lines=17> */
.L_x_11454:
        /* <DEDUP_REMOVED lines=40> */
.L_x_11423:
        /* <DEDUP_REMOVED lines=11> */
.L_x_11422:
[----:B------:R-:W-:Y:S05]  /*0780*/  BSYNC.RECONVERGENT B1 ;  /* 0x0000000000017941 */ /* 0x000fea0003800200 */
.L_x_11421:
        /* <DEDUP_REMOVED lines=13> */
.L_x_11426:
        /* <DEDUP_REMOVED lines=100> */
.L_x_11425:
[----:B------:R-:W-:Y:S05]  /*0ea0*/  BSYNC.RECONVERGENT B1 ;  /* 0x0000000000017941 */ /* 0x000fea0003800200 */
.L_x_11424:
        /* <DEDUP_REMOVED lines=55> */
.L_x_11428:
[----:B------:R-:W-:Y:S05]  /*1220*/  BSYNC.RECONVERGENT B1 ;  /* 0x0000000000017941 */ /* 0x000fea0003800200 */
.L_x_11427:
        /* <DEDUP_REMOVED lines=26> */
.L_x_11420:
[----:B------:R-:W-:Y:S05]  /*13d0*/  BSYNC.RECONVERGENT B0 ;  /* 0x0000000000007941 */ /* 0x000fea0003800200 */
.L_x_11419:
        /* <DEDUP_REMOVED lines=40> */
.L_x_11433:
[----:B------:R-:W1:Y:S01]  /*1660*/  LDS R13, [R4] ;  /* 0x00000000040d7984 */ /* 0x000e620000000800 */
[----:B------:R-:W-:-:S04]  /*1670*/  IADD3 R11, PT, PT, R11, 0x1, RZ ;  /* 0x000000010b0b7810 */ /* 0x000fc80007ffe0ff */
[----:B------:R-:W-:Y:S01]  /*1680*/  ISETP.NE.AND P0, PT, R11, RZ, PT ;  /* 0x000000ff0b00720c */ /* 0x000fe20003f05270 */
[----:B-1----:R-:W-:-:S05]  /*1690*/  FMUL.FTZ R13, R13, R2 ;  /* 0x000000020d0d7220 */ /* 0x002fca0000410000 */
[----:B------:R1:W-:Y:S02]  /*16a0*/  STS [R4], R13 ;  /* 0x0000000d04007388 */ /* 0x0003e40000000800 */
[----:B-1----:R-:W-:-:S05]  /*16b0*/  VIADD R4, R4, 0x200 ;  /* 0x0000020004047836 */ /* 0x002fca0000000000 */
[----:B------:R-:W-:Y:S05]  /*16c0*/  @P0 BRA `(.L_x_11433) ;  /* 0xfffffffc00e40947 */ /* 0x000fea000383ffff */
.L_x_11432:
[----:B------:R-:W-:Y:S05]  /*16d0*/  BSYNC.RECONVERGENT B1 ;  /* 0x0000000000017941 */ /* 0x000fea0003800200 */
.L_x_11431:
        /* <DEDUP_REMOVED lines=13> */
.L_x_11436:
        /* <DEDUP_REMOVED lines=52> */
.L_x_11435:
[----:B------:R-:W-:Y:S05]  /*1af0*/  BSYNC.RECONVERGENT B1 ;  /* 0x0000000000017941 */ /* 0x000fea0003800200 */
.L_x_11434:
        /* <DEDUP_REMOVED lines=31> */
.L_x_11438:
[----:B------:R-:W-:Y:S05]  /*1cf0*/  BSYNC.RECONVERGENT B1 ;  /* 0x0000000000017941 */ /* 0x000fea0003800200 */
.L_x_11437:
        /* <DEDUP_REMOVED lines=14> */
.L_x_11430:
[----:B------:R-:W-:Y:S05]  /*1de0*/  BSYNC.RECONVERGENT B0 ;  /* 0x0000000000007941 */ /* 0x000fea0003800200 */
.L_x_11429:
        /* <DEDUP_REMOVED lines=32> */
.L_x_11440:
[----:B------:R-:W-:Y:S05]  /*1ff0*/  BSYNC.RECONVERGENT B0 ;  /* 0x0000000000007941 */ /* 0x000fea0003800200 */
.L_x_11439:
        /* <DEDUP_REMOVED lines=34> */
.L_x_11442:
[----:B------:R-:W-:Y:S05]  /*2220*/  BSYNC.RECONVERGENT B0 ;  /* 0x0000000000007941 */ /* 0x000fea0003800200 */
.L_x_11441:
        /* <DEDUP_REMOVED lines=31> */
.L_x_11444:
[----:B------:R-:W-:Y:S05]  /*2420*/  BSYNC.RECONVERGENT B0 ;  /* 0x0000000000007941 */ /* 0x000fea0003800200 */
.L_x_11443:
        /* <DEDUP_REMOVED lines=17> */
.L_x_11446:
[----:B------:R-:W-:Y:S05]  /*2540*/  BSYNC.RECONVERGENT B0 ;  /* 0x0000000000007941 */ /* 0x000fea0003800200 */
.L_x_11445:
        /* <DEDUP_REMOVED lines=31> */
.L_x_11448:
[----:B------:R-:W-:Y:S05]  /*2740*/  BSYNC.RECONVERGENT B0 ;  /* 0x0000000000007941 */ /* 0x000fea0003800200 */
.L_x_11447:
        /* <DEDUP_REMOVED lines=43> */
.L_x_11418:
[----:B------:R-:W-:Y:S01]  /*2a00*/  HFMA2 R12, -RZ, RZ, 0, 9.5367431640625e-07 ;  /* 0x00000010ff0c7431 */ /* 0x000fe200000001ff */
[----:B------:R-:W-:Y:S02]  /*2a10*/  MOV R11, 0x1f ;  /* 0x0000001f000b7802 */ /* 0x000fe40000000f00 */
[----:B------:R-:W-:-:S07]  /*2a20*/  MOV R15, 0xffffffff ;  /* 0xffffffff000f7802 */ /* 0x000fce0000000f00 */
[----:B------:R-:W-:Y:S05]  /*2a30*/  WARPSYNC.COLLECTIVE R15, `(.L_x_11449) ;  /* 0x000000000f087348 */ /* 0x000fea0003c00000 */
[----:B------:R0:W1:Y:S02]  /*2a40*/  SHFL.BFLY P6, R14, R13, R12, R11 ;  /* 0x0c00000c0d0e7389 */ /* 0x00006400000c000b */
[----:B01----:R-:W-:Y:S05]  /*2a50*/  ENDCOLLECTIVE ;  /* 0x000000000000791b */ /* 0x003fea0003800000 */
.L_x_11449:
[----:B------:R-:W-:Y:S01]  /*2a60*/  HFMA2 R12, -RZ, RZ, 0, 4.76837158203125e-07 ;  /* 0x00000008ff0c7431 */ /* 0x000fe200000001ff */
[----:B------:R-:W-:-:S04]  /*2a70*/  FMNMX.FTZ R0, R14, -3.40282346638528859812e+38, !PT ;  /* 0xff7fffff0e007809 */ /* 0x000fc80007810000 */
[----:B------:R-:W-:-:S07]  /*2a80*/  MOV R13, R0 ;  /* 0x00000000000d7202 */ /* 0x000fce0000000f00 */
[----:B------:R-:W-:Y:S05]  /*2a90*/  WARPSYNC.COLLECTIVE R15, `(.L_x_11450) ;  /* 0x000000000f087348 */ /* 0x000fea0003c00000 */
[----:B------:R0:W1:Y:S02]  /*2aa0*/  SHFL.BFLY P6, R14, R13, R12, R11 ;  /* 0x0c00000c0d0e7389 */ /* 0x00006400000c000b */
[----:B01----:R-:W-:Y:S05]  /*2ab0*/  ENDCOLLECTIVE ;  /* 0x000000000000791b */ /* 0x003fea0003800000 */
.L_x_11450:
[----:B------:R-:W-:Y:S02]  /*2ac0*/  MOV R12, 0x4 ;  /* 0x00000004000c7802 */ /* 0x000fe40000000f00 */
[----:B------:R-:W-:-:S05]  /*2ad0*/  FMNMX.FTZ R2, R0, R14, !PT ;  /* 0x0000000e00027209 */ /* 0x000fca0007810000 */
[----:B------:R-:W-:-:S07]  /*2ae0*/  IMAD.MOV.U32 R13, RZ, RZ, R2 ;  /* 0x000000ffff0d7224 */ /* 0x000fce00078e0002 */
[----:B------:R-:W-:Y:S05]  /*2af0*/  WARPSYNC.COLLECTIVE R15, `(.L_x_11451) ;  /* 0x000000000f087348 */ /* 0x000fea0003c00000 */
[----:B------:R0:W1:Y:S02]  /*2b00*/  SHFL.BFLY P6, R14, R13, R12, R11 ;  /* 0x0c00000c0d0e7389 */ /* 0x00006400000c000b */
[----:B01----:R-:W-:Y:S05]  /*2b10*/  ENDCOLLECTIVE ;  /* 0x000000000000791b */ /* 0x003fea0003800000 */
.L_x_11451:
[----:B------:R-:W-:Y:S01]  /*2b20*/  HFMA2 R12, -RZ, RZ, 0, 1.1920928955078125e-07 ;  /* 0x00000002ff0c7431 */ /* 0x000fe200000001ff */
[----:B------:R-:W-:-:S04]  /*2b30*/  FMNMX.FTZ R3, R2, R14, !PT ;  /* 0x0000000e02037209 */ /* 0x000fc80007810000 */
[----:B------:R-:W-:-:S07]  /*2b40*/  MOV R13, R3 ;  /* 0x00000003000d7202 */ /* 0x000fce0000000f00 */
[----:B------:R-:W-:Y:S05]  /*2b50*/  WARPSYNC.COLLECTIVE R15, `(.L_x_11452) ;  /* 0x000000000f087348 */ /* 0x000fea0003c00000 */
[----:B------:R0:W1:Y:S02]  /*2b60*/  SHFL.BFLY P6, R14, R13, R12, R11 ;  /* 0x0c00000c0d0e7389 */ /* 0x00006400000c000b */
[----:B01----:R-:W-:Y:S05]  /*2b70*/  ENDCOLLECTIVE ;  /* 0x000000000000791b */ /* 0x003fea0003800000 */
.L_x_11452:
[----:B------:R-:W-:Y:S01]  /*2b80*/  HFMA2 R12, -RZ, RZ, 0, 5.9604644775390625e-08 ;  /* 0x00000001ff0c7431 */ /* 0x000fe200000001ff */
[----:B------:R-:W-:-:S04]  /*2b90*/  FMNMX.FTZ R4, R3, R14, !PT ;  /* 0x0000000e03047209 */ /* 0x000fc80007810000 */
[----:B------:R-:W-:-:S07]  /*2ba0*/  MOV R13, R4 ;  /* 0x00000004000d7202 */ /* 0x000fce0000000f00 */
[----:B------:R-:W-:Y:S05]  /*2bb0*/  WARPSYNC.COLLECTIVE R15, `(.L_x_11453) ;  /* 0x000000000f087348 */ /* 0x000fea0003c00000 */
[----:B------:R0:W1:Y:S02]  /*2bc0*/  SHFL.BFLY P6, R14, R13, R12, R11 ;  /* 0x0c00000c0d0e7389 */ /* 0x00006400000c000b */
[----:B01----:R-:W-:Y:S05]  /*2bd0*/  ENDCOLLECTIVE ;  /* 0x000000000000791b */ /* 0x003fea0003800000 */
.L_x_11453:
[----:B------:R-:W-:Y:S05]  /*2be0*/  BRA `(.L_x_11454) ;  /* 0xffffffd800187947 */ /* 0x000fea000383ffff */
.L_x_11455:
        /* <DEDUP_REMOVED lines=9> */
.L_x_27465:


//--------------------- .text._ZN4vllm25paged_attention_v2_kernelIthLi96ELi32ELi128ELNS_18Fp8KVCacheDataTypeE1ELb0ELi512EEEvPfS2_PT_PKS3_PKT0_S9_ifPKiSB_iPKfiiiSD_SD_iiiii --------------------------
	.section	.text._ZN4vllm25paged_attention_v2_kernelIthLi96ELi32ELi128ELNS_18Fp8KVCacheDataTypeE1ELb0ELi512EEEvPfS2_PT_PKS3_PKT0_S9_ifPKiSB_iPKfiiiSD_SD_iiiii,"ax",@progbits
	.align	128
        .global         _ZN4vllm25paged_attention_v2_kernelIthLi96ELi32ELi128ELNS_18Fp8KVCacheDataTypeE1ELb0ELi512EEEvPfS2_PT_PKS3_PKT0_S9_ifPKiSB_iPKfiiiSD_SD_iiiii
        .type           _ZN4vllm25paged_attention_v2_kernelIthLi96ELi32ELi128ELNS_18Fp8KVCacheDataTypeE1ELb0ELi512EEEvPfS2_PT_PKS3_PKT0_S9_ifPKiSB_iPKfiiiSD_SD_iiiii,@function
        .size           _ZN4vllm25paged_attention_v2_kernelIthLi96ELi32ELi128ELNS_18Fp8KVCacheDataTypeE1ELb0ELi512EEEvPfS2_PT_PKS3_PKT0_S9_ifPKiSB_iPKfiiiSD_SD_iiiii,(.L_x_27466 - _ZN4vllm25paged_attention_v2_kernelIthLi96ELi32ELi128ELNS_18Fp8KVCacheDataTypeE1ELb0ELi512EEEvPfS2_PT_PKS3_PKT0_S9_ifPKiSB_iPKfiiiSD_SD_iiiii)
        .other          _ZN4vllm25paged_attention_v2_kernelIthLi96ELi32ELi128ELNS_18Fp8KVCacheDataTypeE1ELb0ELi512EEEvPfS2_PT_PKS3_PKT0_S9_ifPKiSB_iPKfiiiSD_SD_iiiii,@"STO_CUDA_ENTRY STV_DEFAULT"
_ZN4vllm25paged_attention_v2_kernelIthLi96ELi32ELi128ELNS_18Fp8KVCacheDataTypeE1ELb0ELi512EEEvPfS2_PT_PKS3_PKT0_S9_ifPKiSB_iPKfiiiSD_SD_iiiii:
.text._ZN4vllm25paged_attention_v2_kernelIthLi96ELi32ELi128ELNS_18Fp8KVCacheDataTypeE1ELb0ELi512EEEvPfS2_PT_PKS3_PKT0_S9_ifPKiSB_iPKfiiiSD_SD_iiiii:
        /* <DEDUP_REMOVED lines=51> */
.L_x_11457:
[----:B------:R-:W-:Y:S05]  /*0330*/  BSYNC.RECONVERGENT B6 ;  /* 0x0000000000067941 */ /* 0x000fea0003800200 */
.L_x_11456:
        /* <DEDUP_REMOVED lines=17> */
.L_x_11494:
        /* <DEDUP_REMOVED lines=40> */
.L_x_11463:
        /* <DEDUP_REMOVED lines=11> */
.L_x_11462:
[----:B------:R-:W-:Y:S05]  /*0780*/  BSYNC.RECONVERGENT B1 ;  /* 0x0000000000017941 */ /* 0x000fea0003800200 */
.L_x_11461:
        /* <DEDUP_REMOVED lines=13> */
.L_x_11466:
        /* <DEDUP_REMOVED lines=100> */
.L_x_11465:
[----:B------:R-:W-:Y:S05]  /*0ea0*/  BSYNC.RECONVERGENT B1 ;  /* 0x0000000000017941 */ /* 0x000fea0003800200 */
.L_x_11464:
        /* <DEDUP_REMOVED lines=55> */
.L_x_11468:
[----:B------:R-:W-:Y:S05]  /*1220*/  BSYNC.RECONVERGENT B1 ;  /* 0x0000000000017941 */ /* 0x000fea0003800200 */
.L_x_11467:
        /* <DEDUP_REMOVED lines=26> */
.L_x_11460:
[----:B------:R-:W-:Y:S05]  /*13d0*/  BSYNC.RECONVERGENT B0 ;  /* 0x0000000000007941 */ /* 0x000fea0003800200 */
.L_x_11459:
        /* <DEDUP_REMOVED lines=40> */
.L_x_11473:
[----:B------:R-:W1:Y:S01]  /*1660*/  LDS R13, [R4] ;  /* 0x00000000040d7984 */ /* 0x000e620000000800 */
[----:B------:R-:W-:-:S04]  /*1670*/  IADD3 R11, PT, PT, R11, 0x1, RZ ;  /* 0x000000010b0b7810 */ /* 0x000fc80007ffe0ff */
[----:B------:R-:W-:Y:S01]  /*1680*/  ISETP.NE.AND P0, PT, R11, RZ, PT ;  /* 0x000000ff0b00720c */ /* 0x000fe20003f05270 */
[----:B-1----:R-:W-:-:S05]  /*1690*/  FMUL.FTZ R13, R13, R2 ;  /* 0x000000020d0d7220 */ /* 0x002fca0000410000 */
[----:B------:R1:W-:Y:S02]  /*16a0*/  STS [R4], R13 ;  /* 0x0000000d04007388 */ /* 0x0003e40000000800 */
[----:B-1----:R-:W-:-:S05]  /*16b0*/  IADD3 R4, PT, PT, R4, 0x200, RZ ;  /* 0x0000020004047810 */ /* 0x002fca0007ffe0ff */
[----:B------:R-:W-:Y:S05]  /*16c0*/  @P0 BRA `(.L_x_11473) ;  /* 0xfffffffc00e40947 */ /* 0x000fea000383ffff */
.L_x_11472:
[----:B------:R-:W-:Y:S05]  /*16d0*/  BSYNC.RECONVERGENT B1 ;  /* 0x0000000000017941 */ /* 0x000fea0003800200 */
.L_x_11471:
        /* <DEDUP_REMOVED lines=13> */
.L_x_11476:
        /* <DEDUP_REMOVED lines=52> */
.L_x_11475:
[----:B------:R-:W-:Y:S05]  /*1af0*/  BSYNC.RECONVERGENT B1 ;  /* 0x0000000000017941 */ /* 0x000fea0003800200 */
.L_x_11474:
        /* <DEDUP_REMOVED lines=31> */
.L_x_11478:
[----:B------:R-:W-:Y:S05]  /*1cf0*/  BSYNC.RECONVERGENT B1 ;  /* 0x0000000000017941 */ /* 0x000fea0003800200 */
.L_x_11477:
        /* <DEDUP_REMOVED lines=14> */
.L_x_11470:
[----:B------:R-:W-:Y:S05]  /*1de0*/  BSYNC.RECONVERGENT B0 ;  /* 0x0000000000007941 */ /* 0x000fea0003800200 */
.L_x_11469:
        /* <DEDUP_REMOVED lines=32> */
.L_x_11480:
[----:B------:R-:W-:Y:S05]  /*1ff0*/  BSYNC.RECONVERGENT B0 ;  /* 0x0000000000007941 */ /* 0x000fea0003800200 */
.L_x_11479:
        /* <DEDUP_REMOVED lines=30> */
.L_x_11482:
[----:B------:R-:W-:Y:S05]  /*21e0*/  BSYNC.RECONVERGENT B0 ;  /* 0x0000000000007941 */ /* 0x000fea0003800200 */
.L_x_11481:
        /* <DEDUP_REMOVED lines=27> */
.L_x_11484:
[----:B------:R-:W-:Y:S05]  /*23a0*/  BSYNC.RECONVERGENT B0 ;  /* 0x0000000000007941 */ /* 0x000fea0003800200 */
.L_x_11483:
        /* <DEDUP_REMOVED lines=15> */
.L_x_11486:
[----:B------:R-:W-:Y:S05]  /*24a0*/  BSYNC.RECONVERGENT B0 ;  /* 0x0000000000007941 */ /* 0x000fea0003800200 */
.L_x_11485:
        /* <DEDUP_REMOVED lines=27> */
.L_x_11488:
[----:B------:R-:W-:Y:S05]  /*2660*/  BSYNC.RECONVERGENT B0 ;  /* 0x0000000000007941 */ /* 0x000fea0003800200 */
.L_x_11487:
        /* <DEDUP_REMOVED lines=39> */
.L_x_11458:
[----:B------:R-:W-:Y:S01]  /*28e0*/  HFMA2 R12, -RZ, RZ, 0, 9.5367431640625e-07 ;  /* 0x00000010ff0c7431 */ /* 0x000fe200000001ff */
[----:B------:R-:W-:Y:S02]  /*28f0*/  MOV R11, 0x1f ;  /* 0x0000001f000b7802 */ /* 0x000fe40000000f00 */
[----:B------:R-:W-:-:S07]  /*2900*/  MOV R15, 0xffffffff ;  /* 0xffffffff000f7802 */ /* 0x000fce0000000f00 */
[----:B------:R-:W-:Y:S05]  /*2910*/  WARPSYNC.COLLECTIVE R15, `(.L_x_11489) ;  /* 0x000000000f087348 */ /* 0x000fea0003c00000 */
[----:B------:R0:W1:Y:S02]  /*2920*/  SHFL.BFLY P6, R14, R13, R12, R11 ;  /* 0x0c00000c0d0e7389 */ /* 0x00006400000c000b */
[----:B01----:R-:W-:Y:S05]  /*2930*/  ENDCOLLECTIVE ;  /* 0x000000000000791b */ /* 0x003fea0003800000 */
.L_x_11489:
[----:B------:R-:W-:Y:S01]  /*2940*/  HFMA2 R12, -RZ, RZ, 0, 4.76837158203125e-07 ;  /* 0x00000008ff0c7431 */ /* 0x000fe200000001ff */
[----:B------:R-:W-:-:S04]  /*2950*/  FMNMX.FTZ R0, R14, -3.40282346638528859812e+38, !PT ;  /* 0xff7fffff0e007809 */ /* 0x000fc80007810000 */
[----:B------:R-:W-:-:S07]  /*2960*/  MOV R13, R0 ;  /* 0x00000000000d7202 */ /* 0x000fce0000000f00 */
[----:B------:R-:W-:Y:S05]  /*2970*/  WARPSYNC.COLLECTIVE R15, `(.L_x_11490) ;  /* 0x000000000f087348 */ /* 0x000fea0003c00000 */
[----:B------:R0:W1:Y:S02]  /*2980*/  SHFL.BFLY P6, R14, R13, R12, R11 ;  /* 0x0c00000c0d0e7389 */ /* 0x00006400000c000b */
[----:B01----:R-:W-:Y:S05]  /*2990*/  ENDCOLLECTIVE ;  /* 0x000000000000791b */ /* 0x003fea0003800000 */
.L_x_11490:
[----:B------:R-:W-:Y:S02]  /*29a0*/  MOV R12, 0x4 ;  /* 0x00000004000c7802 */ /* 0x000fe40000000f00 */
[----:B------:R-:W-:-:S05]  /*29b0*/  FMNMX.FTZ R2, R0, R14, !PT ;  /* 0x0000000e00027209 */ /* 0x000fca0007810000 */
[----:B------:R-:W-:-:S07]  /*29c0*/  IMAD.MOV.U32 R13, RZ, RZ, R2 ;  /* 0x000000ffff0d7224 */ /* 0x000fce00078e0002 */
[----:B------:R-:W-:Y:S05]  /*29d0*/  WARPSYNC.COLLECTIVE R15, `(.L_x_11491) ;  /* 0x000000000f087348 */ /* 0x000fea0003c00000 */
[----:B------:R0:W1:Y:S02]  /*29e0*/  SHFL.BFLY P6, R14, R13, R12, R11 ;  /* 0x0c00000c0d0e7389 */ /* 0x00006400000c000b */
[----:B01----:R-:W-:Y:S05]  /*29f0*/  ENDCOLLECTIVE ;  /* 0x000000000000791b */ /* 0x003fea0003800000 */
.L_x_11491:
[----:B------:R-:W-:Y:S01]  /*2a00*/  HFMA2 R12, -RZ, RZ, 0, 1.1920928955078125e-07 ;  /* 0x00000002ff0c7431 */ /* 0x000fe200000001ff */
[----:B------:R-:W-:-:S04]  /*2a10*/  FMNMX.FTZ R3, R2, R14, !PT ;  /* 0x0000000e02037209 */ /* 0x000fc80007810000 */
[----:B------:R-:W-:-:S07]  /*2a20*/  MOV R13, R3 ;  /* 0x00000003000d7202 */ /* 0x000fce0000000f00 */
[----:B------:R-:W-:Y:S05]  /*2a30*/  WARPSYNC.COLLECTIVE R15, `(.L_x_11492) ;  /* 0x000000000f087348 */ /* 0x000fea0003c00000 */
[----:B------:R0:W1:Y:S02]  /*2a40*/  SHFL.BFLY P6, R14, R13, R12, R11 ;  /* 0x0c00000c0d0e7389 */ /* 0x00006400000c000b */
[----:B01----:R-:W-:Y:S05]  /*2a50*/  ENDCOLLECTIVE ;  /* 0x000000000000791b */ /* 0x003fea0003800000 */
.L_x_11492:
[----:B------:R-:W-:Y:S01]  /*2a60*/  HFMA2 R12, -RZ, RZ, 0, 5.9604644775390625e-08 ;  /* 0x00000001ff0c7431 */ /* 0x000fe200000001ff */
[----:B------:R-:W-:-:S04]  /*2a70*/  FMNMX.FTZ R4, R3, R14, !PT ;  /* 0x0000000e03047209 */ /* 0x000fc80007810000 */
[----:B------:R-:W-:-:S07]  /*2a80*/  MOV R13, R4 ;  /* 0x00000004000d7202 */ /* 0x000fce0000000f00 */
[----:B------:R-:W-:Y:S05]  /*2a90*/  WARPSYNC.COLLECTIVE R15, `(.L_x_11493) ;  /* 0x000000000f087348 */ /* 0x000fea0003c00000 */
[----:B------:R0:W1:Y:S02]  /*2aa0*/  SHFL.BFLY P6, R14, R13, R12, R11 ;  /* 0x0c00000c0d0e7389 */ /* 0x00006400000c000b */
[----:B01----:R-:W-:Y:S05]  /*2ab0*/  ENDCOLLECTIVE ;  /* 0x000000000000791b */ /* 0x003fea0003800000 */
.L_x_11493:
[----:B------:R-:W-:Y:S05]  /*2ac0*/  BRA `(.L_x_11494) ;  /* 0xffffffd800607947 */ /* 0x000fea000383ffff */
.L_x_11495:
        /* <DEDUP_REMOVED lines=11> */
.L_x_27466:


//--------------------- .text._ZN4vllm25paged_attention_v2_kernelIthLi80ELi32ELi128ELNS_18Fp8KVCacheDataTypeE1ELb0ELi512EEEvPfS2_PT_PKS3_PKT0_S9_ifPKiSB_iPKfiiiSD_SD_iiiii --------------------------
	.section	.text._ZN4vllm25paged_attention_v2_kernelIthLi80ELi32ELi128ELNS_18Fp8KVCacheDataTypeE1ELb0ELi512EEEvPfS2_PT_PKS3_PKT0_S9_ifPKiSB_iPKfiiiSD_SD_iiiii,"ax",@progbits
	.align	128
        .global         _ZN4vllm25paged_attention_v2_kernelIthLi80ELi32ELi128ELNS_18Fp8KVCacheDataTypeE1ELb0ELi512EEEvPfS2_PT_PKS3_PKT0_S9_ifPKiSB_iPKfiiiSD_SD_iiiii
        .type           _ZN4vllm25paged_attention_v2_kernelIthLi80ELi32ELi128ELNS_18Fp8KVCacheDataTypeE1ELb0ELi512EEEvPfS2_PT_PKS3_PKT0_S9_ifPKiSB_iPKfiiiSD_SD_iiiii,@function
        .size           _ZN4vllm25paged_attention_v2_kernelIthLi80ELi32ELi128ELNS_18Fp8KVCacheDataTypeE1ELb0ELi512EEEvPfS2_PT_PKS3_PKT0_S9_ifPKiSB_iPKfiiiSD_SD_iiiii,(.L_x_27467 - _ZN4vllm25paged_attention_v2_kernelIthLi80ELi32ELi128ELNS_18Fp8KVCacheDataTypeE1ELb0ELi512EEEvPfS2_PT_PKS3_PKT0_S9_ifPKiSB_iPKfiiiSD_SD_iiiii)
        .other          _ZN4vllm25paged_attention_v2_kernelIthLi80ELi32ELi128ELNS_18Fp8KVCacheDataTypeE1ELb0ELi512EEEvPfS2_PT_PKS3_PKT0_S9_ifPKiSB_iPKfiiiSD_SD_iiiii,@"STO_CUDA_ENTRY STV_DEFAULT"
_ZN4vllm25paged_attention_v2_kernelIthLi80ELi32ELi128ELNS_18Fp8KVCacheDataTypeE1ELb0ELi512EEEvPfS2_PT_PKS3_PKT0_S9_ifPKiSB_iPKfiiiSD_SD_iiiii:
.text._ZN4vllm25paged_attention_v2_kernelIthLi80ELi32ELi128ELNS_18Fp8KVCacheDataTypeE1ELb0ELi512EEEvPfS2_PT_PKS3_PKT0_S9_ifPKiSB_iPKfiiiSD_SD_iiiii:
        /* <DEDUP_REMOVED lines=51> */
.L_x_11497:
[----:B------:R-:W-:Y:S05]  /*0330*/  BSYNC.RECONVERGENT B6 ;  /* 0x0000000000067941 */ /* 0x000fea0003800200 */
.L_x_11496:
        /* <DEDUP_REMOVED lines=17> */
.L_x_11534:
        /* <DEDUP_REMOVED lines=40> */
.L_x_11503:
        /* <DEDUP_REMOVED lines=11> */
.L_x_11502:
[----:B------:R-:W-:Y:S05]  /*0780*/  BSYNC.RECONVERGENT B1 ;  /* 0x0000000000017941 */ /* 0x000fea0003800200 */
.L_x_11501:
        /* <DEDUP_REMOVED lines=13> */
.L_x_11506:
        /* <DEDUP_REMOVED lines=100> */
.L_x_11505:
[----:B------:R-:W-:Y:S05]  /*0ea0*/  BSYNC.RECONVERGENT B1 ;  /* 0x0000000000017941 */ /* 0x000fea0003800200 */
.L_x_11504:
        /* <DEDUP_REMOVED lines=55> */
.L_x_11508:
[----:B------:R-:W-:Y:S05]  /*1220*/  BSYNC.RECONVERGENT B1 ;  /* 0x0000000000017941 */ /* 0x000fea0003800200 */
.L_x_11507:
        /* <DEDUP_REMOVED lines=26> */
.L_x_11500:
[----:B------:R-:W-:Y:S05]  /*13d0*/  BSYNC.RECONVERGENT B0 ;  /* 0x0000000000007941 */ /* 0x000fea0003800200 */
.L_x_11499:
        /* <DEDUP_REMOVED lines=40> */
.L_x_11513:
[----:B------:R-:W1:Y:S01]  /*1660*/  LDS R13, [R4] ;  /* 0x00000000040d7984 */ /* 0x000e620000000800 */
[----:B------:R-:W-:-:S04]  /*1670*/  IADD3 R11, PT, PT, R11, 0x1, RZ ;  /* 0x000000010b0b7810 */ /* 0x000fc80007ffe0ff */
[----:B------:R-:W-:Y:S01]  /*1680*/  ISETP.NE.AND P0, PT, R11, RZ, PT ;  /* 0x000000ff0b00720c */ /* 0x000fe20003f05270 */
[----:B-1----:R-:W-:-:S05]  /*1690*/  FMUL.FTZ R13, R13, R2 ;  /* 0x000000020d0d7220 */ /* 0x002fca0000410000 */
[----:B------:R1:W-:Y:S02]  /*16a0*/  STS [R4], R13 ;  /* 0x0000000d04007388 */ /* 0x0003e40000000800 */
[----:B-1----:R-:W-:-:S05]  /*16b0*/  IADD3 R4, PT, PT, R4, 0x200, RZ ;  /* 0x0000020004047810 */ /* 0x002fca0007ffe0ff */
[----:B------:R-:W-:Y:S05]  /*16c0*/  @P0 BRA `(.L_x_11513) ;  /* 0xfffffffc00e40947 */ /* 0x000fea000383ffff */
.L_x_11512:
[----:B------:R-:W-:Y:S05]  /*16d0*/  BSYNC.RECONVERGENT B1 ;  /* 0x0000000000017941 */ /* 0x000fea0003800200 */
.L_x_11511:
        /* <DEDUP_REMOVED lines=13> */
.L_x_11516:
        /* <DEDUP_REMOVED lines=52> */
.L_x_11515:
[----:B------:R-:W-:Y:S05]  /*1af0*/  BSYNC.RECONVERGENT B1 ;  /* 0x0000000000017941 */ /* 0x000fea0003800200 */
.L_x_11514:
        /* <DEDUP_REMOVED lines=31> */
.L_x_11518:
[----:B------:R-:W-:Y:S05]  /*1cf0*/  BSYNC.RECONVERGENT B1 ;  /* 0x0000000000017941 */ /* 0x000fea0003800200 */
.L_x_11517:
        /* <DEDUP_REMOVED lines=14> */
.L_x_11510:
[----:B------:R-:W-:Y:S05]  /*1de0*/  BSYNC.RECONVERGENT B0 ;  /* 0x0000000000007941 */ /* 0x000fea0003800200 */
.L_x_11509:
        /* <DEDUP_REMOVED lines=32> */
.L_x_11520:
[----:B------:R-:W-:Y:S05]  /*1ff0*/  BSYNC.RECONVERGENT B0 ;  /* 0x0000000000007941 */ /* 0x000fea0003800200 */
.L_x_11519:
        /* <DEDUP_REMOVED lines=26> */
.L_x_11522:
[----:B------:R-:W-:Y:S05]  /*21a0*/  BSYNC.RECONVERGENT B0 ;  /* 0x0000000000007941 */ /* 0x000fea0003800200 */
.L_x_11521:
        /* <DEDUP_REMOVED lines=23> */
.L_x_11524:
[----:B------:R-:W-:Y:S05]  /*2320*/  BSYNC.RECONVERGENT B0 ;  /* 0x0000000000007941 */ /* 0x000fea0003800200 */
.L_x_11523:
        /* <DEDUP_REMOVED lines=13> */
.L_x_11526:
[----:B------:R-:W-:Y:S05]  /*2400*/  BSYNC.RECONVERGENT B0 ;  /* 0x0000000000007941 */ /* 0x000fea0003800200 */
.L_x_11525:
        /* <DEDUP_REMOVED lines=23> */
.L_x_11528:
[----:B------:R-:W-:Y:S05]  /*2580*/  BSYNC.RECONVERGENT B0 ;  /* 0x0000000000007941 */ /* 0x000fea0003800200 */
.L_x_11527:
        /* <DEDUP_REMOVED lines=35> */
.L_x_11498:
[----:B------:R-:W-:Y:S01]  /*27c0*/  HFMA2 R11, -RZ, RZ, 0, 1.847743988037109375e-06 ;  /* 0x0000001fff0b7431 */ /* 0x000fe200000001ff */
[----:B------:R-:W-:Y:S02]  /*27d0*/  MOV R12, 0x10 ;  /* 0x00000010000c7802 */ /* 0x000fe40000000f00 */
[----:B------:R-:W-:-:S07]  /*27e0*/  MOV R15, 0xffffffff ;  /* 0xffffffff000f7802 */ /* 0x000fce0000000f00 */
[----:B------:R-:W-:Y:S05]  /*27f0*/  WARPSYNC.COLLECTIVE R15, `(.L_x_11529) ;  /* 0x000000000f087348 */ /* 0x000fea0003c00000 */
[----:B------:R0:W1:Y:S02]  /*2800*/  SHFL.BFLY P6, R14, R13, R12, R11 ;  /* 0x0c00000c0d0e7389 */ /* 0x00006400000c000b */
[----:B01----:R-:W-:Y:S05]  /*2810*/  ENDCOLLECTIVE ;  /* 0x000000000000791b */ /* 0x003fea0003800000 */
.L_x_11529:
[----:B------:R-:W-:Y:S01]  /*2820*/  HFMA2 R12, -RZ, RZ, 0, 4.76837158203125e-07 ;  /* 0x00000008ff0c7431 */ /* 0x000fe200000001ff */
[----:B------:R-:W-:-:S04]  /*2830*/  FMNMX.FTZ R0, R14, -3.40282346638528859812e+38, !PT ;  /* 0xff7fffff0e007809 */ /* 0x000fc80007810000 */
[----:B------:R-:W-:-:S07]  /*2840*/  MOV R13, R0 ;  /* 0x00000000000d7202 */ /* 0x000fce0000000f00 */
[----:B------:R-:W-:Y:S05]  /*2850*/  WARPSYNC.COLLECTIVE R15, `(.L_x_11530) ;  /* 0x000000000f087348 */ /* 0x000fea0003c00000 */
[----:B------:R0:W1:Y:S02]  /*2860*/  SHFL.BFLY P6, R14, R13, R12, R11 ;  /* 0x0c00000c0d0e7389 */ /* 0x00006400000c000b */
[----:B01----:R-:W-:Y:S05]  /*2870*/  ENDCOLLECTIVE ;  /* 0x000000000000791b */ /* 0x003fea0003800000 */
.L_x_11530:
[----:B------:R-:W-:Y:S02]  /*2880*/  MOV R12, 0x4 ;  /* 0x00000004000c7802 */ /* 0x000fe40000000f00 */
[----:B------:R-:W-:-:S05]  /*2890*/  FMNMX.FTZ R2, R0, R14, !PT ;  /* 0x0000000e00027209 */ /* 0x000fca0007810000 */
[----:B------:R-:W-:-:S07]  /*28a0*/  IMAD.MOV.U32 R13, RZ, RZ, R2 ;  /* 0x000000ffff0d7224 */ /* 0x000fce00078e0002 */
[----:B------:R-:W-:Y:S05]  /*28b0*/  WARPSYNC.COLLECTIVE R15, `(.L_x_11531) ;  /* 0x000000000f087348 */ /* 0x000fea0003c00000 */
[----:B------:R0:W1:Y:S02]  /*28c0*/  SHFL.BFLY P6, R14, R13, R12, R11 ;  /* 0x0c00000c0d0e7389 */ /* 0x00006400000c000b */
[----:B01----:R-:W-:Y:S05]  /*28d0*/  ENDCOLLECTIVE ;  /* 0x000000000000791b */ /* 0x003fea0003800000 */
.L_x_11531:
[----:B------:R-:W-:Y:S01]  /*28e0*/  HFMA2 R12, -RZ, RZ, 0, 1.1920928955078125e-07 ;  /* 0x00000002ff0c7431 */ /* 0x000fe200000001ff */
[----:B------:R-:W-:-:S04]  /*28f0*/  FMNMX.FTZ R3, R2, R14, !PT ;  /* 0x0000000e02037209 */ /* 0x000fc80007810000 */
[----:B------:R-:W-:-:S07]  /*2900*/  MOV R13, R3 ;  /* 0x00000003000d7202 */ /* 0x000fce0000000f00 */
[----:B------:R-:W-:Y:S05]  /*2910*/  WARPSYNC.COLLECTIVE R15, `(.L_x_11532) ;  /* 0x000000000f087348 */ /* 0x000fea0003c00000 */
[----:B------:R0:W1:Y:S02]  /*2920*/  SHFL.BFLY P6, R14, R13, R12, R11 ;  /* 0x0c00000c0d0e7389 */ /* 0x00006400000c000b */
[----:B01----:R-:W-:Y:S05]  /*2930*/  ENDCOLLECTIVE ;  /* 0x000000000000791b */ /* 0x003fea0003800000 */
.L_x_11532:
[----:B------:R-:W-:Y:S01]  /*2940*/  HFMA2 R12, -RZ, RZ, 0, 5.9604644775390625e-08 ;  /* 0x00000001ff0c7431 */ /* 0x000fe200000001ff */
[----:B------:R-:W-:-:S04]  /*2950*/  FMNMX.FTZ R4, R3, R14, !PT ;  /* 0x0000000e03047209 */ /* 0x000fc80007810000 */
[----:B------:R-:W-:-:S07]  /*2960*/  MOV R13, R4 ;  /* 0x00000004000d7202 */ /* 0x000fce0000000f00 */
[----:B------:R-:W-:Y:S05]  /*2970*/  WARPSYNC.COLLECTIVE R15, `(.L_x_11533) ;  /* 0x000000000f087348 */ /* 0x000fea0003c00000 */
[----:B------:R0:W1:Y:S02]  /*2980*/  SHFL.BFLY P6, R14, R13, R12, R11 ;  /* 0x0c00000c0d0e7389 */ /* 0x00006400000c000b */
[----:B01----:R-:W-:Y:S05]  /*2990*/  ENDCOLLECTIVE ;  /* 0x000000000000791b */ /* 0x003fea0003800000 */
.L_x_11533:
[----:B------:R-:W-:Y:S05]  /*29a0*/  BRA `(.L_x_11534) ;  /* 0xffffffd800a87947 */ /* 0x000fea000383ffff */
.L_x_11535:
        /* <DEDUP_REMOVED lines=13> */
.L_x_27467:


//--------------------- .text._ZN4vllm25paged_attention_v2_kernelIthLi64ELi32ELi128ELNS_18Fp8KVCacheDataTypeE1ELb0ELi512EEEvPfS2_PT_PKS3_PKT0_S9_ifPKiSB_iPKfiiiSD_SD_iiiii --------------------------
	.section	.text._ZN4vllm25paged_attention_v2_kernelIthLi64ELi32ELi128ELNS_18Fp8KVCacheDataTypeE1ELb0ELi512EEEvPfS2_PT_PKS3_PKT0_S9_ifPKiSB_iPKfiiiSD_SD_iiiii,"ax",@progbits
	.align	128
        .global         _ZN4vllm25paged_attention_v2_kernelIthLi64ELi32ELi128ELNS_18Fp8KVCacheDataTypeE1ELb0ELi512EEEvPfS2_PT_PKS3_PKT0_S9_ifPKiSB_iPKfiiiSD_SD_iiiii
        .type           _ZN4vllm25paged_attention_v2_kernelIthLi64ELi32ELi128ELNS_18Fp8KVCacheDataTypeE1ELb0ELi512EEEvPfS2_PT_PKS3_PKT0_S9_ifPKiSB_iPKfiiiSD_SD_iiiii,@function
        .size           _ZN4vllm25paged_attention_v2_kernelIthLi64ELi32ELi128ELNS_18Fp8KVCacheDataTypeE1ELb0ELi512EEEvPfS2_PT_PKS3_PKT0_S9_ifPKiSB_iPKfiiiSD_SD_iiiii,(.L_x_27468 - _ZN4vllm25paged_attention_v2_kernelIthLi64ELi32ELi128ELNS_18Fp8KVCacheDataTypeE1ELb0ELi512EEEvPfS2_PT_PKS3_PKT0_S9_ifPKiSB_iPKfiiiSD_SD_iiiii)
        .other          _ZN4vllm25paged_attention_v2_kernelIthLi64ELi32ELi128ELNS_18Fp8KVCacheDataTypeE1ELb0ELi512EEEvPfS2_PT_PKS3_PKT0_S9_ifPKiSB_iPKfiiiSD_SD_iiiii,@"STO_CUDA_ENTRY STV_DEFAULT"
_ZN4vllm25paged_attention_v2_kernelIthLi64ELi32ELi128ELNS_18Fp8KVCacheDataTypeE1ELb0ELi512EEEvPfS2_PT_PKS3_PKT0_S9_ifPKiSB_iPKfiiiSD_SD_iiiii:
.text._ZN4vllm25paged_attention_v2_kernelIthLi64ELi32ELi128ELNS_18Fp8KVCacheDataTypeE1ELb0ELi512EEEvPfS2_PT_PKS3_PKT0_S9_ifPKiSB_iPKfiiiSD_SD_iiiii:
        /* <DEDUP_REMOVED lines=51> */
.L_x_11537:
[----:B------:R-:W-:Y:S05]  /*0330*/  BSYNC.RECONVERGENT B6 ;  /* 0x0000000000067941 */ /* 0x000fea0003800200 */
.L_x_11536:
        /* <DEDUP_REMOVED lines=17> */
.L_x_11574:
        /* <DEDUP_REMOVED lines=40> */
.L_x_11543:
        /* <DEDUP_REMOVED lines=11> */
.L_x_11542:
[----:B------:R-:W-:Y:S05]  /*0780*/  BSYNC.RECONVERGENT B1 ;  /* 0x0000000000017941 */ /* 0x000fea0003800200 */
.L_x_11541:
        /* <DEDUP_REMOVED lines=13> */
.L_x_11546:
        /* <DEDUP_REMOVED lines=100> */
.L_x_11545:
[----:B------:R-:W-:Y:S05]  /*0ea0*/  BSYNC.RECONVERGENT B1 ;  /* 0x0000000000017941 */ /* 0x000fea0003800200 */
.L_x_11544:
        /* <DEDUP_REMOVED lines=55> */
.L_x_11548:
[----:B------:R-:W-:Y:S05]  /*1220*/  BSYNC.RECONVERGENT B1 ;  /* 0x0000000000017941 */ /* 0x000fea0003800200 */
.L_x_11547:
        /* <DEDUP_REMOVED lines=26> */
.L_x_11540:
[----:B------:R-:W-:Y:S05]  /*13d0*/  BSYNC.RECONVERGENT B0 ;  /* 0x0000000000007941 */ /* 0x000fea0003800200 */
.L_x_11539:
        /* <DEDUP_REMOVED lines=40> */
.L_x_11553:
[----:B------:R-:W1:Y:S01]  /*1660*/  LDS R13, [R4] ;  /* 0x00000000040d7984 */ /* 0x000e620000000800 */
[----:B------:R-:W-:-:S04]  /*1670*/  IADD3 R11, PT, PT, R11, 0x1, RZ ;  /* 0x000000010b0b7810 */ /* 0x000fc80007ffe0ff */
[----:B------:R-:W-:Y:S01]  /*1680*/  ISETP.NE.AND P0, PT, R11, RZ, PT ;  /* 0x000000ff0b00720c */ /* 0x000fe20003f05270 */
[----:B-1----:R-:W-:-:S05]  /*1690*/  FMUL.FTZ R13, R13, R2 ;  /* 0x000000020d0d7220 */ /* 0x002fca0000410000 */
[----:B------:R1:W-:Y:S02]  /*16a0*/  STS [R4], R13 ;  /* 0x0000000d04007388 */ /* 0x0003e40000000800 */
[----:B-1----:R-:W-:-:S05]  /*16b0*/  IADD3 R4, PT, PT, R4, 0x200, RZ ;  /* 0x0000020004047810 */ /* 0x002fca0007ffe0ff */
[----:B------:R-:W-:Y:S05]  /*16c0*/  @P0 BRA `(.L_x_11553) ;  /* 0xfffffffc00e40947 */ /* 0x000fea000383ffff */
.L_x_11552:
[----:B------:R-:W-:Y:S05]  /*16d0*/  BSYNC.RECONVERGENT B1 ;  /* 0x0000000000017941 */ /* 0x000fea0003800200 */
.L_x_11551:
        /* <DEDUP_REMOVED lines=13> */
.L_x_11556:
        /* <DEDUP_REMOVED lines=52> */
.L_x_11555:
[----:B------:R-:W-:Y:S05]  /*1af0*/  BSYNC.RECONVERGENT B1 ;  /* 0x0000000000017941 */ /* 0x000fea0003800200 */
.L_x_11554:
        /* <DEDUP_REMOVED lines=31> */
.L_x_11558:
[----:B------:R-:W-:Y:S05]  /*1cf0*/  BSYNC.RECONVERGENT B1 ;  /* 0x0000000000017941 */ /* 0x000fea0003800200 */
.L_x_11557:
        /* <DEDUP_REMOVED lines=14> */
.L_x_11550:
[----:B------:R-:W-:Y:S05]  /*1de0*/  BSYNC.RECONVERGENT B0 ;  /* 0x0000000000007941 */ /* 0x000fea0003800200 */
.L_x_11549:
        /* <DEDUP_REMOVED lines=27> */
.L_x_11560:
[----:B------:R-:W-:Y:S05]  /*1fa0*/  BSYNC.RECONVERGENT B0 ;  /* 0x0000000000007941 */ /* 0x000fea0003800200 */
.L_x_11559:
        /* <DEDUP_REMOVED lines=27> */
.L_x_11562:
[----:B------:R-:W-:Y:S05]  /*2160*/  BSYNC.RECONVERGENT B0 ;  /* 0x0000000000007941 */ /* 0x000fea0003800200 */
.L_x_11561:
        /* <DEDUP_REMOVED lines=20> */
.L_x_11564:
[----:B------:R-:W-:Y:S05]  /*22b0*/  BSYNC.RECONVERGENT B0 ;  /* 0x0000000000007941 */ /* 0x000fea0003800200 */
.L_x_11563:
        /* <DEDUP_REMOVED lines=12> */
.L_x_11566:
[----:B------:R-:W-:Y:S05]  /*2380*/  BSYNC.RECONVERGENT B0 ;  /* 0x0000000000007941 */ /* 0x000fea0003800200 */
.L_x_11565:
        /* <DEDUP_REMOVED lines=19> */
.L_x_11568:
[----:B------:R-:W-:Y:S05]  /*24c0*/  BSYNC.RECONVERGENT B0 ;  /* 0x0000000000007941 */ /* 0x000fea0003800200 */
.L_x_11567:
        /* <DEDUP_REMOVED lines=31> */
.L_x_11538:
[----:B------:R-:W-:Y:S02]  /*26c0*/  HFMA2 R12, -RZ, RZ, 0, 9.5367431640625e-07 ;  /* 0x00000010ff0c7431 */ /* 0x000fe400000001ff */
[----:B------:R-:W-:Y:S01]  /*26d0*/  IMAD.MOV.U32 R11, RZ, RZ, 0x1f ;  /* 0x0000001fff0b7424 */ /* 0x000fe200078e00ff */
[----:B------:R-:W-:-:S07]  /*26e0*/  MOV R15, 0xffffffff ;  /* 0xffffffff000f7802 */ /* 0x000fce0000000f00 */
[----:B------:R-:W-:Y:S05]  /*26f0*/  WARPSYNC.COLLECTIVE R15, `(.L_x_11569) ;  /* 0x000000000f087348 */ /* 0x000fea0003c00000 */
[----:B------:R0:W1:Y:S02]  /*2700*/  SHFL.BFLY P6, R14, R13, R12, R11 ;  /* 0x0c00000c0d0e7389 */ /* 0x00006400000c000b */
[----:B01----:R-:W-:Y:S05]  /*2710*/  ENDCOLLECTIVE ;  /* 0x000000000000791b */ /* 0x003fea0003800000 */
.L_x_11569:
[----:B------:R-:W-:Y:S01]  /*2720*/  HFMA2 R12, -RZ, RZ, 0, 4.76837158203125e-07 ;  /* 0x00000008ff0c7431 */ /* 0x000fe200000001ff */
[----:B------:R-:W-:-:S04]  /*2730*/  FMNMX.FTZ R0, R14, -3.40282346638528859812e+38, !PT ;  /* 0xff7fffff0e007809 */ /* 0x000fc80007810000 */
[----:B------:R-:W-:-:S07]  /*2740*/  MOV R13, R0 ;  /* 0x00000000000d7202 */ /* 0x000fce0000000f00 */
[----:B------:R-:W-:Y:S05]  /*2750*/  WARPSYNC.COLLECTIVE R15, `(.L_x_11570) ;  /* 0x000000000f087348 */ /* 0x000fea0003c00000 */
[----:B------:R0:W1:Y:S02]  /*2760*/  SHFL.BFLY P6, R14, R13, R12, R11 ;  /* 0x0c00000c0d0e7389 */ /* 0x00006400000c000b */
[----:B01----:R-:W-:Y:S05]  /*2770*/  ENDCOLLECTIVE ;  /* 0x000000000000791b */ /* 0x003fea0003800000 */
.L_x_11570:
[----:B------:R-:W-:Y:S01]  /*2780*/  IMAD.MOV.U32 R12, RZ, RZ, 0x4 ;  /* 0x00000004ff0c7424 */ /* 0x000fe200078e00ff */
[----:B------:R-:W-:-:S04]  /*2790*/  FMNMX.FTZ R2, R0, R14, !PT ;  /* 0x0000000e00027209 */ /* 0x000fc80007810000 */
[----:B------:R-:W-:-:S07]  /*27a0*/  MOV R13, R2 ;  /* 0x00000002000d7202 */ /* 0x000fce0000000f00 */
[----:B------:R-:W-:Y:S05]  /*27b0*/  WARPSYNC.COLLECTIVE R15, `(.L_x_11571) ;  /* 0x000000000f087348 */ /* 0x000fea0003c00000 */
[----:B------:R0:W1:Y:S02]  /*27c0*/  SHFL.BFLY P6, R14, R13, R12, R11 ;  /* 0x0c00000c0d0e7389 */ /* 0x00006400000c000b */
[----:B01----:R-:W-:Y:S05]  /*27d0*/  ENDCOLLECTIVE ;  /* 0x000000000000791b */ /* 0x003fea0003800000 */
.L_x_11571:
[----:B------:R-:W-:Y:S01]  /*27e0*/  HFMA2 R12, -RZ, RZ, 0, 1.1920928955078125e-07 ;  /* 0x00000002ff0c7431 */ /* 0x000fe200000001ff */
[----:B------:R-:W-:-:S04]  /*27f0*/  FMNMX.FTZ R3, R2, R14, !PT ;  /* 0x0000000e02037209 */ /* 0x000fc80007810000 */
[----:B------:R-:W-:-:S07]  /*2800*/  MOV R13, R3 ;  /* 0x00000003000d7202 */ /* 0x000fce0000000f00 */
[----:B------:R-:W-:Y:S05]  /*2810*/  WARPSYNC.COLLECTIVE R15, `(.L_x_11572) ;  /* 0x000000000f087348 */ /* 0x000fea0003c00000 */
[----:B------:R0:W1:Y:S02]  /*2820*/  SHFL.BFLY P6, R14, R13, R12, R11 ;  /* 0x0c00000c0d0e7389 */ /* 0x00006400000c000b */
[----:B01----:R-:W-:Y:S05]  /*2830*/  ENDCOLLECTIVE ;  /* 0x000000000000791b */ /* 0x003fea0003800000 */
.L_x_11572:
[----:B------:R-:W-:Y:S01]  /*2840*/  HFMA2 R12, -RZ, RZ, 0, 5.9604644775390625e-08 ;  /* 0x00000001ff0c7431 */ /* 0x000fe200000001ff */
[----:B------:R-:W-:-:S04]  /*2850*/  FMNMX.FTZ R4, R3, R14, !PT ;  /* 0x0000000e03047209 */ /* 0x000fc80007810000 */
[----:B------:R-:W-:-:S07]  /*2860*/  MOV R13, R4 ;  /* 0x00000004000d7202 */ /* 0x000fce0000000f00 */
[----:B------:R-:W-:Y:S05]  /*2870*/  WARPSYNC.COLLECTIVE R15, `(.L_x_11573) ;  /* 0x000000000f087348 */ /* 0x000fea0003c00000 */
[----:B------:R0:W1:Y:S02]  /*2880*/  SHFL.BFLY P6, R14, R13, R12, R11 ;  /* 0x0c00000c0d0e7389 */ /* 0x00006400000c000b */
[----:B01----:R-:W-:Y:S05]  /*2890*/  ENDCOLLECTIVE ;  /* 0x000000000000791b */ /* 0x003fea0003800000 */
.L_x_11573:
[----:B------:R-:W-:Y:S05]  /*28a0*/  BRA `(.L_x_11574) ;  /* 0xffffffd800e87947 */ /* 0x000fea000383ffff */
.L_x_11575:
        /* <DEDUP_REMOVED lines=13> */
.L_x_27468:


//--------------------- .text._ZN4vllm25paged_attention_v2_kernelIthLi32ELi32ELi128ELNS_18Fp8KVCacheDataTypeE1ELb0ELi512EEEvPfS2_PT_PKS3_PKT0_S9_ifPKiSB_iPKfiiiSD_SD_iiiii --------------------------
	.section	.text._ZN4vllm25paged_attention_v2_kernelIthLi32ELi32ELi128ELNS_18Fp8KVCacheDataTypeE1ELb0ELi512EEEvPfS2_PT_PKS3_PKT0_S9_ifPKiSB_iPKfiiiSD_SD_iiiii,"ax",@progbits
	.align	128
        .global         _ZN4vllm25paged_attention_v2_kernelIthLi32ELi32ELi128ELNS_18Fp8KVCacheDataTypeE1ELb0ELi512EEEvPfS2_PT_PKS3_PKT0_S9_ifPKiSB_iPKfiiiSD_SD_iiiii
        .type           _ZN4vllm25paged_attention_v2_kernelIthLi32ELi32ELi128ELNS_18Fp8KVCacheDataTypeE1ELb0ELi512EEEvPfS2_PT_PKS3_PKT0_S9_ifPKiSB_iPKfiiiSD_SD_iiiii,@function
        .size           _ZN4vllm25paged_attention_v2_kernelIthLi32ELi32ELi128ELNS_18Fp8KVCacheDataTypeE1ELb0ELi512EEEvPfS2_PT_PKS3_PKT0_S9_ifPKiSB_iPKfiiiSD_SD_iiiii,(.L_x_27469 - _ZN4vllm25paged_attention_v2_kernelIthLi32ELi32ELi128ELNS_18Fp8KVCacheDataTypeE1ELb0ELi512EEEvPfS2_PT_PKS3_PKT0_S9_ifPKiSB_iPKfiiiSD_SD_iiiii)
        .other          _ZN4vllm25paged_attention_v2_kernelIthLi32ELi32ELi128ELNS_18Fp8KVCacheDataTypeE1ELb0ELi512EEEvPfS2_PT_PKS3_PKT0_S9_ifPKiSB_iPKfiiiSD_SD_iiiii,@"STO_CUDA_ENTRY STV_DEFAULT"
_ZN4vllm25paged_attention_v2_kernelIthLi32ELi32ELi128ELNS_18Fp8KVCacheDataTypeE1ELb0ELi512EEEvPfS2_PT_PKS3_PKT0_S9_ifPKiSB_iPKfiiiSD_SD_iiiii:
.text._ZN4vllm25paged_attention_v2_kernelIthLi32ELi32ELi128ELNS_18Fp8KVCacheDataTypeE1ELb0ELi512EEEvPfS2_PT_PKS3_PKT0_S9_ifPKiSB_iPKfiiiSD_SD_iiiii:
        /* <DEDUP_REMOVED lines=51> */
.L_x_11577:
[----:B------:R-:W-:Y:S05]  /*0330*/  BSYNC.RECONVERGENT B6 ;  /* 0x0000000000067941 */ /* 0x000fea0003800200 */
.L_x_11576:
        /* <DEDUP_REMOVED lines=17> */
.L_x_11606:
        /* <DEDUP_REMOVED lines=40> */
.L_x_11583:
        /* <DEDUP_REMOVED lines=11> */
.L_x_11582:
[----:B------:R-:W-:Y:S05]  /*0780*/  BSYNC.RECONVERGENT B1 ;  /* 0x0000000000017941 */ /* 0x000fea0003800200 */
.L_x_11581:
        /* <DEDUP_REMOVED lines=13> */
.L_x_11586:
        /* <DEDUP_REMOVED lines=100> */
.L_x_11585:
[----:B------:R-:W-:Y:S05]  /*0ea0*/  BSYNC.RECONVERGENT B1 ;  /* 0x0000000000017941 */ /* 0x000fea0003800200 */
.L_x_11584:
        /* <DEDUP_REMOVED lines=55> */
.L_x_11588:
[----:B------:R-:W-:Y:S05]  /*1220*/  BSYNC.RECONVERGENT B1 ;  /* 0x0000000000017941 */ /* 0x000fea0003800200 */
.L_x_11587:
        /* <DEDUP_REMOVED lines=26> */
.L_x_11580:
[----:B------:R-:W-:Y:S05]  /*13d0*/  BSYNC.RECONVERGENT B0 ;  /* 0x0000000000007941 */ /* 0x000fea0003800200 */
.L_x_11579:
        /* <DEDUP_REMOVED lines=40> */
.L_x_11593:
[----:B------:R-:W1:Y:S01]  /*1660*/  LDS R11, [R4] ;  /* 0x00000000040b7984 */ /* 0x000e620000000800 */
[----:B------:R-:W-:-:S04]  /*1670*/  IADD3 R10, PT, PT, R10, 0x1, RZ ;  /* 0x000000010a0a7810 */ /* 0x000fc80007ffe0ff */
[----:B------:R-:W-:Y:S01]  /*1680*/  ISETP.NE.AND P0, PT, R10, RZ, PT ;  /* 0x000000ff0a00720c */ /* 0x000fe20003f05270 */
[----:B-1----:R-:W-:-:S05]  /*1690*/  FMUL.FTZ R11, R11, R2 ;  /* 0x000000020b0b7220 */ /* 0x002fca0000410000 */
[----:B------:R1:W-:Y:S02]  /*16a0*/  STS [R4], R11 ;  /* 0x0000000b04007388 */ /* 0x0003e40000000800 */
[----:B-1----:R-:W-:-:S05]  /*16b0*/  IADD3 R4, PT, PT, R4, 0x200, RZ ;  /* 0x0000020004047810 */ /* 0x002fca0007ffe0ff */
[----:B------:R-:W-:Y:S05]  /*16c0*/  @P0 BRA `(.L_x_11593) ;  /* 0xfffffffc00e40947 */ /* 0x000fea000383ffff */
.L_x_11592:
[----:B------:R-:W-:Y:S05]  /*16d0*/  BSYNC.RECONVERGENT B1 ;  /* 0x0000000000017941 */ /* 0x000fea0003800200 */
.L_x_11591:
        /* <DEDUP_REMOVED lines=13> */
.L_x_11596:
        /* <DEDUP_REMOVED lines=52> */
.L_x_11595:
[----:B------:R-:W-:Y:S05]  /*1af0*/  BSYNC.RECONVERGENT B1 ;  /* 0x0000000000017941 */ /* 0x000fea0003800200 */
.L_x_11594:
        /* <DEDUP_REMOVED lines=31> */
.L_x_11598:
[----:B------:R-:W-:Y:S05]  /*1cf0*/  BSYNC.RECONVERGENT B1 ;  /* 0x0000000000017941 */ /* 0x000fea0003800200 */
.L_x_11597:
        /* <DEDUP_REMOVED lines=14> */
.L_x_11590:
[----:B------:R-:W-:Y:S05]  /*1de0*/  BSYNC.RECONVERGENT B0 ;  /* 0x0000000000007941 */ /* 0x000fea0003800200 */
.L_x_11589:
        /* <DEDUP_REMOVED lines=29> */
.L_x_11600:
[----:B------:R-:W-:Y:S05]  /*1fc0*/  BSYNC.RECONVERGENT B0 ;  /* 0x0000000000007941 */ /* 0x000fea0003800200 */
.L_x_11599:
        /* <DEDUP_REMOVED lines=61> */
.L_x_11578:
[----:B------:R-:W-:Y:S01]  /*23a0*/  MOV R12, 0x10 ;  /* 0x00000010000c7802 */ /* 0x000fe20000000f00 */
[----:B------:R-:W-:Y:S01]  /*23b0*/  IMAD.MOV.U32 R11, RZ, RZ, 0x1f ;  /* 0x0000001fff0b7424 */ /* 0x000fe200078e00ff */
[----:B------:R-:W-:-:S07]  /*23c0*/  MOV R15, 0xffffffff ;  /* 0xffffffff000f7802 */ /* 0x000fce0000000f00 */
[----:B------:R-:W-:Y:S05]  /*23d0*/  WARPSYNC.COLLECTIVE R15, `(.L_x_11601) ;  /* 0x000000000f087348 */ /* 0x000fea0003c00000 */
[----:B------:R0:W1:Y:S02]  /*23e0*/  SHFL.BFLY P6, R14, R13, R12, R11 ;  /* 0x0c00000c0d0e7389 */ /* 0x00006400000c000b */
[----:B01----:R-:W-:Y:S05]  /*23f0*/  ENDCOLLECTIVE ;  /* 0x000000000000791b */ /* 0x003fea0003800000 */
.L_x_11601:
[----:B------:R-:W-:Y:S01]  /*2400*/  HFMA2 R12, -RZ, RZ, 0, 4.76837158203125e-07 ;  /* 0x00000008ff0c7431 */ /* 0x000fe200000001ff */
[----:B------:R-:W-:-:S04]  /*2410*/  FMNMX.FTZ R0, R14, -3.40282346638528859812e+38, !PT ;  /* 0xff7fffff0e007809 */ /* 0x000fc80007810000 */
[----:B------:R-:W-:-:S07]  /*2420*/  MOV R13, R0 ;  /* 0x00000000000d7202 */ /* 0x000fce0000000f00 */
[----:B------:R-:W-:Y:S05]  /*2430*/  WARPSYNC.COLLECTIVE R15, `(.L_x_11602) ;  /* 0x000000000f087348 */ /* 0x000fea0003c00000 */
[----:B------:R0:W1:Y:S02]  /*2440*/  SHFL.BFLY P6, R14, R13, R12, R11 ;  /* 0x0c00000c0d0e7389 */ /* 0x00006400000c000b */
[----:B01----:R-:W-:Y:S05]  /*2450*/  ENDCOLLECTIVE ;  /* 0x000000000000791b */ /* 0x003fea0003800000 */
.L_x_11602:
[----:B------:R-:W-:Y:S01]  /*2460*/  IMAD.MOV.U32 R12, RZ, RZ, 0x4 ;  /* 0x00000004ff0c7424 */ /* 0x000fe200078e00ff */
[----:B------:R-:W-:-:S04]  /*2470*/  FMNMX.FTZ R2, R0, R14, !PT ;  /* 0x0000000e00027209 */ /* 0x000fc80007810000 */
[----:B------:R-:W-:-:S07]  /*2480*/  MOV R13, R2 ;  /* 0x00000002000d7202 */ /* 0x000fce0000000f00 */
[----:B------:R-:W-:Y:S05]  /*2490*/  WARPSYNC.COLLECTIVE R15, `(.L_x_11603) ;  /* 0x000000000f087348 */ /* 0x000fea0003c00000 */
[----:B------:R0:W1:Y:S02]  /*24a0*/  SHFL.BFLY P6, R14, R13, R12, R11 ;  /* 0x0c00000c0d0e7389 */ /* 0x00006400000c000b */
[----:B01----:R-:W-:Y:S05]  /*24b0*/  ENDCOLLECTIVE ;  /* 0x000000000000791b */ /* 0x003fea0003800000 */
.L_x_11603:
[----:B------:R-:W-:Y:S01]  /*24c0*/  HFMA2 R12, -RZ, RZ, 0, 1.1920928955078125e-07 ;  /* 0x00000002ff0c7431 */ /* 0x000fe200000001ff */
[----:B------:R-:W-:-:S04]  /*24d0*/  FMNMX.FTZ R3, R2, R14, !PT ;  /* 0x0000000e02037209 */ /* 0x000fc80007810000 */
[----:B------:R-:W-:-:S07]  /*24e0*/  MOV R13, R3 ;  /* 0x00000003000d7202 */ /* 0x000fce0000000f00 */
[----:B------:R-:W-:Y:S05]  /*24f0*/  WARPSYNC.COLLECTIVE R15, `(.L_x_11604) ;  /* 0x000000000f087348 */ /* 0x000fea0003c00000 */
[----:B------:R0:W1:Y:S02]  /*2500*/  SHFL.BFLY P6, R14, R13, R12, R11 ;  /* 0x0c00000c0d0e7389 */ /* 0x00006400000c000b */
[----:B01----:R-:W-:Y:S05]  /*2510*/  ENDCOLLECTIVE ;  /* 0x000000000000791b */ /* 0x003fea0003800000 */
.L_x_11604:
[----:B------:R-:W-:Y:S01]  /*2520*/  HFMA2 R12, -RZ, RZ, 0, 5.9604644775390625e-08 ;  /* 0x00000001ff0c7431 */ /* 0x000fe200000001ff */
[----:B------:R-:W-:-:S04]  /*2530*/  FMNMX.FTZ R4, R3, R14, !PT ;  /* 0x0000000e03047209 */ /* 0x000fc80007810000 */
[----:B------:R-:W-:-:S07]  /*2540*/  MOV R13, R4 ;  /* 0x00000004000d7202 */ /* 0x000fce0000000f00 */
[----:B------:R-:W-:Y:S05]  /*2550*/  WARPSYNC.COLLECTIVE R15, `(.L_x_11605) ;  /* 0x000000000f087348 */ /* 0x000fea0003c00000 */
[----:B------:R0:W1:Y:S02]  /*2560*/  SHFL.BFLY P6, R14, R13, R12, R11 ;  /* 0x0c00000c0d0e7389 */ /* 0x00006400000c000b */
[----:B01----:R-:W-:Y:S05]  /*2570*/  ENDCOLLECTIVE ;  /* 0x000000000000791b */ /* 0x003fea0003800000 */
.L_x_11605:
[----:B------:R-:W-:Y:S05]  /*2580*/  BRA `(.L_x_11606) ;  /* 0xffffffdc00b07947 */ /* 0x000fea000383ffff */
.L_x_11607:
        /* <DEDUP_REMOVED lines=15> */
.L_x_27469:


//--------------------- .text._ZN4vllm25paged_attention_v2_kernelIthLi256ELi32ELi128ELNS_18Fp8KVCacheDataTypeE1ELb1ELi512EEEvPfS2_PT_PKS3_PKT0_S9_ifPKiSB_iPKfiiiSD_SD_iiiii --------------------------
	.section	.text._ZN4vllm25paged_attention_v2_kernelIthLi256ELi32ELi128ELNS_18Fp8KVCacheDataTypeE1ELb1ELi512EEEvPfS2_PT_PKS3_PKT0_S9_ifPKiSB_iPKfiiiSD_SD_iiiii,"ax",@progbits
	.align	128
        .global         _ZN4vllm25paged_attention_v2_kernelIthLi256ELi32ELi128ELNS_18Fp8KVCacheDataTypeE1ELb1ELi512EEEvPfS2_PT_PKS3_PKT0_S9_ifPKiSB_iPKfiiiSD_SD_iiiii
        .type           _ZN4vllm25paged_attention_v2_kernelIthLi256ELi32ELi128ELNS_18Fp8KVCacheDataTypeE1ELb1ELi512EEEvPfS2_PT_PKS3_PKT0_S9_ifPKiSB_iPKfiiiSD_SD_iiiii,@function
        .size           _ZN4vllm25paged_attention_v2_kernelIthLi256ELi32ELi128ELNS_18Fp8KVCacheDataTypeE1ELb1ELi512EEEvPfS2_PT_PKS3_PKT0_S9_ifPKiSB_iPKfiiiSD_SD_iiiii,(.L_x_27470 - _ZN4vllm25paged_attention_v2_kernelIthLi256ELi32ELi128ELNS_18Fp8KVCacheDataTypeE1ELb1ELi512EEEvPfS2_PT_PKS3_PKT0_S9_ifPKiSB_iPKfiiiSD_SD_iiiii)
        .other          _ZN4vllm25paged_attention_v2_kernelIthLi256ELi32ELi128ELNS_18Fp8KVCacheDataTypeE1ELb1ELi512EEEvPfS2_PT_PKS3_PKT0_S9_ifPKiSB_iPKfiiiSD_SD_iiiii,@"STO_CUDA_ENTRY STV_DEFAULT"
_ZN4vllm25paged_attention_v2_kernelIthLi256ELi32ELi128ELNS_18Fp8KVCacheDataTypeE1ELb1ELi512EEEvPfS2_PT_PKS3_PKT0_S9_ifPKiSB_iPKfiiiSD_SD_iiiii:
.text._ZN4vllm25paged_attention_v2_kernelIthLi256ELi32ELi128ELNS_18Fp8KVCacheDataTypeE1ELb1ELi512EEEvPfS2_PT_PKS3_PKT0_S9_ifPKiSB_iPKfiiiSD_SD_iiiii:
        /* <DEDUP_REMOVED lines=116> */
.L_x_11608:
        /* <DEDUP_REMOVED lines=27> */
.L_x_11612:
        /* <DEDUP_REMOVED lines=37> */
.L_x_11610:
[----:B------:R-:W-:Y:S05]  /*0b40*/  BSYNC.RECONVERGENT B6 ;  /* 0x0000000000067941 */ /* 0x000fea0003800200 */
.L_x_11609:
        /* <DEDUP_REMOVED lines=12> */
.L_x_11655:
        /* <DEDUP_REMOVED lines=40> */
.L_x_11618:
        /* <DEDUP_REMOVED lines=11> */
.L_x_11617:
[----:B------:R-:W-:Y:S05]  /*0f40*/  BSYNC.RECONVERGENT B1 ;  /* 0x0000000000017941 */ /* 0x000fea0003800200 */
.L_x_11616:
        /* <DEDUP_REMOVED lines=12> */
.L_x_11621:
        /* <DEDUP_REMOVED lines=100> */
.L_x_11620:
[----:B------:R-:W-:Y:S05]  /*1650*/  BSYNC.RECONVERGENT B1 ;  /* 0x0000000000017941 */ /* 0x000fea0003800200 */
.L_x_11619:
        /* <DEDUP_REMOVED lines=55> */
.L_x_11623:
[----:B------:R-:W-:Y:S05]  /*19d0*/  BSYNC.RECONVERGENT B1 ;  /* 0x0000000000017941 */ /* 0x000fea0003800200 */
.L_x_11622:
        /* <DEDUP_REMOVED lines=26> */
.L_x_11615:
[----:B------:R-:W-:Y:S05]  /*1b80*/  BSYNC.RECONVERGENT B0 ;  /* 0x0000000000007941 */ /* 0x000fea0003800200 */
.L_x_11614:
        /* <DEDUP_REMOVED lines=40> */
.L_x_11628:
[----:B------:R-:W1:Y:S01]  /*1e10*/  LDS R11, [R13] ;  /* 0x000000000d0b7984 */ /* 0x000e620000000800 */
[----:B------:R-:W-:-:S04]  /*1e20*/  IADD3 R14, PT, PT, R14, 0x1, RZ ;  /* 0x000000010e0e7810 */ /* 0x000fc80007ffe0ff */
[----:B------:R-:W-:Y:S01]  /*1e30*/  ISETP.NE.AND P0, PT, R14, RZ, PT ;  /* 0x000000ff0e00720c */ /* 0x000fe20003f05270 */
[----:B-1----:R-:W-:-:S05]  /*1e40*/  FMUL.FTZ R16, R11, R4 ;  /* 0x000000040b107220 */ /* 0x002fca0000410000 */
[----:B------:R1:W-:Y:S02]  /*1e50*/  STS [R13], R16 ;  /* 0x000000100d007388 */ /* 0x0003e40000000800 */
[----:B-1----:R-:W-:-:S05]  /*1e60*/  VIADD R13, R13, 0x200 ;  /* 0x000002000d0d7836 */ /* 0x002fca0000000000 */
[----:B------:R-:W-:Y:S05]  /*1e70*/  @P0 BRA `(.L_x_11628) ;  /* 0xfffffffc00e40947 */ /* 0x000fea000383ffff */
.L_x_11627:
[----:B------:R-:W-:Y:S05]  /*1e80*/  BSYNC.RECONVERGENT B1 ;  /* 0x0000000000017941 */ /* 0x000fea0003800200 */
.L_x_11626:
        /* <DEDUP_REMOVED lines=12> */
.L_x_11631:
        /* <DEDUP_REMOVED lines=52> */
.L_x_11630:
[----:B------:R-:W-:Y:S05]  /*2290*/  BSYNC.RECONVERGENT B1 ;  /* 0x0000000000017941 */ /* 0x000fea0003800200 */
.L_x_11629:
        /* <DEDUP_REMOVED lines=31> */
.L_x_11633:
[----:B------:R-:W-:Y:S05]  /*2490*/  BSYNC.RECONVERGENT B1 ;  /* 0x0000000000017941 */ /* 0x000fea0003800200 */
.L_x_11632:
        /* <DEDUP_REMOVED lines=14> */
.L_x_11625:
[----:B------:R-:W-:Y:S05]  /*2580*/  BSYNC.RECONVERGENT B0 ;  /* 0x0000000000007941 */ /* 0x000fea0003800200 */
.L_x_11624:
        /* <DEDUP_REMOVED lines=19> */
.L_x_11635:
[----:B------:R-:W-:Y:S05]  /*26c0*/  BSYNC.RECONVERGENT B0 ;  /* 0x0000000000007941 */ /* 0x000fea0003800200 */
.L_x_11634:
        /* <DEDUP_REMOVED lines=27> */
.L_x_11639:
        /* <DEDUP_REMOVED lines=34> */
.L_x_11638:
        /* <DEDUP_REMOVED lines=16> */
.L_x_11637:
[----:B------:R-:W-:Y:S05]  /*2ba0*/  BSYNC.RECONVERGENT B6 ;  /* 0x0000000000067941 */ /* 0x000fea0003800200 */
.L_x_11636:
        /* <DEDUP_REMOVED lines=126> */
.L_x_11720:
        /* <DEDUP_REMOVED lines=54> */
.L_x_11642:
[----:B------:R-:W-:Y:S05]  /*36f0*/  BSYNC.RECONVERGENT B0 ;  /* 0x0000000000007941 */ /* 0x000fea0003800200 */
.L_x_11641:
        /* <DEDUP_REMOVED lines=74> */
.L_x_11644:
[----:B------:R-:W-:Y:S05]  /*3ba0*/  BSYNC.RECONVERGENT B0 ;  /* 0x0000000000007941 */ /* 0x000fea0003800200 */
.L_x_11643:
        /* <DEDUP_REMOVED lines=40> */
.L_x_11646:
[----:B------:R-:W-:Y:S05]  /*3e30*/  BSYNC.RECONVERGENT B0 ;  /* 0x0000000000007941 */ /* 0x000fea0003800200 */
.L_x_11645:
        /* <DEDUP_REMOVED lines=73> */
.L_x_11648:
[----:B------:R-:W-:Y:S05]  /*42d0*/  BSYNC.RECONVERGENT B0 ;  /* 0x0000000000007941 */ /* 0x000fea0003800200 */
.L_x_11647:
        /* <DEDUP_REMOVED lines=79> */
.L_x_11611:
        /* <DEDUP_REMOVED lines=16> */
.L_x_11649:
[----:B------:R-:W-:Y:S05]  /*48d0*/  EXIT ;  /* 0x000000000000794d */ /* 0x000fea0003800000 */
.L_x_11613:
[----:B------:R-:W-:Y:S02]  /*48e0*/  HFMA2 R12, -RZ, RZ, 0, 9.5367431640625e-07 ;  /* 0x00000010ff0c7431 */ /* 0x000fe400000001ff */
[----:B------:R-:W-:Y:S01]  /*48f0*/  IMAD.MOV.U32 R11, RZ, RZ, 0x1f ;  /* 0x0000001fff0b7424 */ /* 0x000fe200078e00ff */
[----:B------:R-:W-:-:S07]  /*4900*/  MOV R15, 0xffffffff ;  /* 0xffffffff000f7802 */ /* 0x000fce0000000f00 */
[----:B------:R-:W-:Y:S05]  /*4910*/  WARPSYNC.COLLECTIVE R15, `(.L_x_11650) ;  /* 0x000000000f087348 */ /* 0x000fea0003c00000 */
[----:B------:R0:W1:Y:S02]  /*4920*/  SHFL.BFLY P6, R14, R13, R12, R11 ;  /* 0x0c00000c0d0e7389 */ /* 0x00006400000c000b */
[----:B01----:R-:W-:Y:S05]  /*4930*/  ENDCOLLECTIVE ;  /* 0x000000000000791b */ /* 0x003fea0003800000 */
.L_x_11650:
[----:B------:R-:W-:Y:S01]  /*4940*/  IMAD.MOV.U32 R12, RZ, RZ, 0x8 ;  /* 0x00000008ff0c7424 */ /* 0x000fe200078e00ff */
[----:B------:R-:W-:-:S04]  /*4950*/  FMNMX.FTZ R0, R14, -3.40282346638528859812e+38, !PT ;  /* 0xff7fffff0e007809 */ /* 0x000fc80007810000 */
[----:B------:R-:W-:-:S07]  /*4960*/  MOV R13, R0 ;  /* 0x00000000000d7202 */ /* 0x000fce0000000f00 */
[----:B------:R-:W-:Y:S05]  /*4970*/  WARPSYNC.COLLECTIVE R15, `(.L_x_11651) ;  /* 0x000000000f087348 */ /* 0x000fea0003c00000 */
[----:B------:R0:W1:Y:S02]  /*4980*/  SHFL.BFLY P6, R14, R13, R12, R11 ;  /* 0x0c00000c0d0e7389 */ /* 0x00006400000c000b */
[----:B01----:R-:W-:Y:S05]  /*4990*/  ENDCOLLECTIVE ;  /* 0x000000000000791b */ /* 0x003fea0003800000 */
.L_x_11651:
[----:B------:R-:W-:Y:S01]  /*49a0*/  HFMA2 R12, -RZ, RZ, 0, 2.384185791015625e-07 ;  /* 0x00000004ff0c7431 */ /* 0x000fe200000001ff */
[----:B------:R-:W-:-:S04]  /*49b0*/  FMNMX.FTZ R2, R0, R14, !PT ;  /* 0x0000000e00027209 */ /* 0x000fc80007810000 */
[----:B------:R-:W-:-:S07]  /*49c0*/  MOV R13, R2 ;  /* 0x00000002000d7202 */ /* 0x000fce0000000f00 */
[----:B------:R-:W-:Y:S05]  /*49d0*/  WARPSYNC.COLLECTIVE R15, `(.L_x_11652) ;  /* 0x000000000f087348 */ /* 0x000fea0003c00000 */
[----:B------:R0:W1:Y:S02]  /*49e0*/  SHFL.BFLY P6, R14, R13, R12, R11 ;  /* 0x0c00000c0d0e7389 */ /* 0x00006400000c000b */
[----:B01----:R-:W-:Y:S05]  /*49f0*/  ENDCOLLECTIVE ;  /* 0x000000000000791b */ /* 0x003fea0003800000 */
.L_x_11652:
[----:B------:R-:W-:Y:S02]  /*4a00*/  MOV R12, 0x2 ;  /* 0x00000002000c7802 */ /* 0x000fe40000000f00 */
[----:B------:R-:W-:-:S05]  /*4a10*/  FMNMX.FTZ R3, R2, R14, !PT ;  /* 0x0000000e02037209 */ /* 0x000fca0007810000 */
[----:B------:R-:W-:-:S07]  /*4a20*/  IMAD.MOV.U32 R13, RZ, RZ, R3 ;  /* 0x000000ffff0d7224 */ /* 0x000fce00078e0003 */
[----:B------:R-:W-:Y:S05]  /*4a30*/  WARPSYNC.COLLECTIVE R15, `(.L_x_11653) ;  /* 0x000000000f087348 */ /* 0x000fea0003c00000 */
[----:B------:R0:W1:Y:S02]  /*4a40*/  SHFL.BFLY P6, R14, R13, R12, R11 ;  /* 0x0c00000c0d0e7389 */ /* 0x00006400000c000b */
[----:B01----:R-:W-:Y:S05]  /*4a50*/  ENDCOLLECTIVE ;  /* 0x000000000000791b */ /* 0x003fea0003800000 */
.L_x_11653:
[----:B------:R-:W-:Y:S01]  /*4a60*/  HFMA2 R12, -RZ, RZ, 0, 5.9604644775390625e-08 ;  /* 0x00000001ff0c7431 */ /* 0x000fe200000001ff */
[----:B------:R-:W-:-:S04]  /*4a70*/  FMNMX.FTZ R4, R3, R14, !PT ;  /* 0x0000000e03047209 */ /* 0x000fc80007810000 */
[----:B------:R-:W-:-:S07]  /*4a80*/  MOV R13, R4 ;  /* 0x00000004000d7202 */ /* 0x000fce0000000f00 */
[----:B------:R-:W-:Y:S05]  /*4a90*/  WARPSYNC.COLLECTIVE R15, `(.L_x_11654) ;  /* 0x000000000f087348 */ /* 0x000fea0003c00000 */
[----:B------:R0:W1:Y:S02]  /*4aa0*/  SHFL.BFLY P6, R14, R13, R12, R11 ;  /* 0x0c00000c0d0e7389 */ /* 0x00006400000c000b */
[----:B01----:R-:W-:Y:S05]  /*4ab0*/  ENDCOLLECTIVE ;  /* 0x000000000000791b */ /* 0x003fea0003800000 */
.L_x_11654:
[----:B------:R-:W-:Y:S05]  /*4ac0*/  BRA `(.L_x_11655) ;  /* 0xffffffc000507947 */ /* 0x000fea000383ffff */
.L_x_11640:
[----:B--23--:R-:W-:Y:S02]  /*4ad0*/  HFMA2 R11, -RZ, RZ, 0, 1.847743988037109375e-06 ;  /* 0x0000001fff0b7431 */ /* 0x00cfe400000001ff */
[----:B------:R-:W-:Y:S01]  /*4ae0*/  IMAD.MOV.U32 R13, RZ, RZ, RZ ;  /* 0x000000ffff0d7224 */ /* 0x000fe200078e00ff */
[----:B-1----:R-:W-:Y:S02]  /*4af0*/  MOV R12, 0x2 ;  /* 0x00000002000c7802 */ /* 0x002fe40000000f00 */
[----:B------:R-:W-:-:S07]  /*4b00*/  MOV R15, 0xffffffff ;  /* 0xffffffff000f7802 */ /* 0x000fce0000000f00 */
[----:B0-----:R-:W-:Y:S05]  /*4b10*/  WARPSYNC.COLLECTIVE R15, `(.L_x_11656) ;  /* 0x000000000f087348 */ /* 0x001fea0003c00000 */
[----:B------:R1:W2:Y:S02]  /*4b20*/  SHFL.BFLY P6, R14, R13, R12, R11 ;  /* 0x0c00000c0d0e7389 */ /* 0x0002a400000c000b */
[----:B012---:R-:W-:Y:S05]  /*4b30*/  ENDCOLLECTIVE ;  /* 0x000000000000791b */ /* 0x007fea0003800000 */
.L_x_11656:
[----:B------:R-:W-:Y:S02]  /*4b40*/  HFMA2 R12, -RZ, RZ, 0, 5.9604644775390625e-08 ;  /* 0x00000001ff0c7431 */ /* 0x000fe400000001ff */
[----:B------:R-:W-:-:S04]  /*4b50*/  FADD.FTZ R36, RZ, R14 ;  /* 0x0000000eff247221 */ /* 0x000fc80000010000 */
[----:B------:R-:W-:-:S07]  /*4b60*/  IMAD.MOV.U32 R13, RZ, RZ, R36 ;  /* 0x000000ffff0d7224 */ /* 0x000fce00078e0024 */
[----:B------:R-:W-:Y:S05]  /*4b70*/  WARPSYNC.COLLECTIVE R15, `(.L_x_11657) ;  /* 0x000000000f087348 */ /* 0x000fea0003c00000 */
[----:B------:R0:W1:Y:S02]  /*4b80*/  SHFL.BFLY P6, R14, R13, R12, R11 ;  /* 0x0c00000c0d0e7389 */ /* 0x00006400000c000b */
[----:B01----:R-:W-:Y:S05]  /*4b90*/  ENDCOLLECTIVE ;  /* 0x000000000000791b */ /* 0x003fea0003800000 */
.L_x_11657:
[----:B------:R-:W-:Y:S02]  /*4ba0*/  HFMA2 R13, -RZ, RZ, 0, 0 ;  /* 0x00000000ff0d7431 */ /* 0x000fe400000001ff */
[----:B------:R-:W-:Y:S01]  /*4bb0*/  IMAD.MOV.U32 R12, RZ, RZ, 0x2 ;  /* 0x00000002ff0c7424 */ /* 0x000fe200078e00ff */
[----:B------:R-:W-:-:S07]  /*4bc0*/  MOV R47, R14 ;  /* 0x0000000e002f7202 */ /* 0x000fce0000000f00 */
[----:B------:R-:W-:Y:S05]  /*4bd0*/  WARPSYNC.COLLECTIVE R15, `(.L_x_11658) ;  /* 0x000000000f087348 */ /* 0x000fea0003c00000 */
[----:B------:R0:W1:Y:S02]  /*4be0*/  SHFL.BFLY P6, R14, R13, R12, R11 ;  /* 0x0c00000c0d0e7389 */ /* 0x00006400000c000b */
[----:B01----:R-:W-:Y:S05]  /*4bf0*/  ENDCOLLECTIVE ;  /* 0x000000000000791b */ /* 0x003fea0003800000 */
.L_x_11658:
        /* <DEDUP_REMOVED lines=8> */
.L_x_11659:
[----:B------:R-:W-:Y:S01]  /*4c80*/  HFMA2 R12, -RZ, RZ, 0, 1.1920928955078125e-07 ;  /* 0x00000002ff0c7431 */ /* 0x000fe200000001ff */
[----:B------:R-:W-:Y:S01]  /*4c90*/  MOV R13, RZ ;  /* 0x000000ff000d7202 */ /* 0x000fe20000000f00 */
[----:B------:R-:W-:-:S07]  /*4ca0*/  IMAD.MOV.U32 R46, RZ, RZ, R14 ;  /* 0x000000ffff2e7224 */ /* 0x000fce00078e000e */
[----:B------:R-:W-:Y:S05]  /*4cb0*/  WARPSYNC.COLLECTIVE R15, `(.L_x_11660) ;  /* 0x000000000f087348 */ /* 0x000fea0003c00000 */
[----:B------:R0:W1:Y:S02]  /*4cc0*/  SHFL.BFLY P6, R14, R13, R12, R11 ;  /* 0x0c00000c0d0e7389 */ /* 0x00006400000c000b */
[----:B01----:R-:W-:Y:S05]  /*4cd0*/  ENDCOLLECTIVE ;  /* 0x000000000000791b */ /* 0x003fea0003800000 */
.L_x_11660:
        /* <DEDUP_REMOVED lines=8> */
.L_x_11661:
[----:B------:R-:W-:Y:S02]  /*4d60*/  HFMA2 R13, -RZ, RZ, 0, 0 ;  /* 0x00000000ff0d7431 */ /* 0x000fe400000001ff */
[----:B------:R-:W-:Y:S01]  /*4d70*/  IMAD.MOV.U32 R12, RZ, RZ, 0x2 ;  /* 0x00000002ff0c7424 */ /* 0x000fe200078e00ff */
[----:B------:R-:W-:-:S07]  /*4d80*/  MOV R33, R14 ;  /* 0x0000000e00217202 */ /* 0x000fce0000000f00 */
[----:B------:R-:W-:Y:S05]  /*4d90*/  WARPSYNC.COLLECTIVE R15, `(.L_x_11662) ;  /* 0x000000000f087348 */ /* 0x000fea0003c00000 */
[----:B------:R0:W1:Y:S02]  /*4da0*/  SHFL.BFLY P6, R14, R13, R12, R11 ;  /* 0x0c00000c0d0e7389 */ /* 0x00006400000c000b */
[----:B01----:R-:W-:Y:S05]  /*4db0*/  ENDCOLLECTIVE ;  /* 0x000000000000791b */ /* 0x003fea0003800000 */
.L_x_11662:
        /* <DEDUP_REMOVED lines=8> */
.L_x_11663:
[----:B------:R-:W-:Y:S01]  /*4e40*/  HFMA2 R12, -RZ, RZ, 0, 1.1920928955078125e-07 ;  /* 0x00000002ff0c7431 */ /* 0x000fe200000001ff */
[----:B------:R-:W-:Y:S01]  /*4e50*/  MOV R13, RZ ;  /* 0x000000ff000d7202 */ /* 0x000fe20000000f00 */
[----:B------:R-:W-:-:S07]  /*4e60*/  IMAD.MOV.U32 R28, RZ, RZ, R14 ;  /* 0x000000ffff1c7224 */ /* 0x000fce00078e000e */
[----:B------:R-:W-:Y:S05]  /*4e70*/  WARPSYNC.COLLECTIVE R15, `(.L_x_11664) ;  /* 0x000000000f087348 */ /* 0x000fea0003c00000 */
[----:B------:R0:W1:Y:S02]  /*4e80*/  SHFL.BFLY P6, R14, R13, R12, R11 ;  /* 0x0c00000c0d0e7389 */ /* 0x00006400000c000b */
[----:B01----:R-:W-:Y:S05]  /*4e90*/  ENDCOLLECTIVE ;  /* 0x000000000000791b */ /* 0x003fea0003800000 */
.L_x_11664:
        /* <DEDUP_REMOVED lines=8> */
.L_x_11665:
[----:B------:R-:W-:Y:S02]  /*4f20*/  HFMA2 R13, -RZ, RZ, 0, 0 ;  /* 0x00000000ff0d7431 */ /* 0x000fe400000001ff */
[----:B------:R-:W-:Y:S01]  /*4f30*/  IMAD.MOV.U32 R12, RZ, RZ, 0x2 ;  /* 0x00000002ff0c7424 */ /* 0x000fe200078e00ff */
[----:B------:R-:W-:-:S07]  /*4f40*/  MOV R26, R14 ;  /* 0x0000000e001a7202 */ /* 0x000fce0000000f00 */
[----:B------:R-:W-:Y:S05]  /*4f50*/  WARPSYNC.COLLECTIVE R15, `(.L_x_11666) ;  /* 0x000000000f087348 */ /* 0x000fea0003c00000 */
[----:B------:R0:W1:Y:S02]  /*4f60*/  SHFL.BFLY P6, R14, R13, R12, R11 ;  /* 0x0c00000c0d0e7389 */ /* 0x00006400000c000b */
[----:B01----:R-:W-:Y:S05]  /*4f70*/  ENDCOLLECTIVE ;  /* 0x000000000000791b */ /* 0x003fea0003800000 */
.L_x_11666:
        /* <DEDUP_REMOVED lines=8> */
.L_x_11667:
[----:B------:R-:W-:Y:S01]  /*5000*/  HFMA2 R12, -RZ, RZ, 0, 1.1920928955078125e-07 ;  /* 0x00000002ff0c7431 */ /* 0x000fe200000001ff */
[----:B------:R-:W-:Y:S01]  /*5010*/  MOV R13, RZ ;  /* 0x000000ff000d7202 */ /* 0x000fe20000000f00 */
[----:B------:R-:W-:-:S07]  /*5020*/  IMAD.MOV.U32 R24, RZ, RZ, R14 ;  /* 0x000000ffff187224 */ /* 0x000fce00078e000e */
[----:B------:R-:W-:Y:S05]  /*5030*/  WARPSYNC.COLLECTIVE R15, `(.L_x_11668) ;  /* 0x000000000f087348 */ /* 0x000fea0003c00000 */
[----:B------:R0:W1:Y:S02]  /*5040*/  SHFL.BFLY P6, R14, R13, R12, R11 ;  /* 0x0c00000c0d0e7389 */ /* 0x00006400000c000b */
[----:B01----:R-:W-:Y:S05]  /*5050*/  ENDCOLLECTIVE ;  /* 0x000000000000791b */ /* 0x003fea0003800000 */
.L_x_11668:
        /* <DEDUP_REMOVED lines=8> */
.L_x_11669:
[----:B------:R-:W-:Y:S02]  /*50e0*/  HFMA2 R13, -RZ, RZ, 0, 0 ;  /* 0x00000000ff0d7431 */ /* 0x000fe400000001ff */
[----:B------:R-:W-:Y:S01]  /*50f0*/  IMAD.MOV.U32 R12, RZ, RZ, 0x2 ;  /* 0x00000002ff0c7424 */ /* 0x000fe200078e00ff */
[----:B------:R-:W-:-:S07]  /*5100*/  MOV R22, R14 ;  /* 0x0000000e00167202 */ /* 0x000fce0000000f00 */
[----:B------:R-:W-:Y:S05]  /*5110*/  WARPSYNC.COLLECTIVE R15, `(.L_x_11670) ;  /* 0x000000000f087348 */ /* 0x000fea0003c00000 */
[----:B------:R0:W1:Y:S02]  /*5120*/  SHFL.BFLY P6, R14, R13, R12, R11 ;  /* 0x0c00000c0d0e7389 */ /* 0x00006400000c000b */
[----:B01----:R-:W-:Y:S05]  /*5130*/  ENDCOLLECTIVE ;  /* 0x000000000000791b */ /* 0x003fea0003800000 */
.L_x_11670:
        /* <DEDUP_REMOVED lines=8> */
.L_x_11671:
[----:B------:R-:W-:Y:S01]  /*51c0*/  HFMA2 R12, -RZ, RZ, 0, 1.1920928955078125e-07 ;  /* 0x00000002ff0c7431 */ /* 0x000fe200000001ff */
[----:B------:R-:W-:Y:S01]  /*51d0*/  MOV R13, RZ ;  /* 0x000000ff000d7202 */ /* 0x000fe20000000f00 */
[----:B------:R-:W-:-:S07]  /*51e0*/  IMAD.MOV.U32 R20, RZ, RZ, R14 ;  /* 0x000000ffff147224 */ /* 0x000fce00078e000e */
[----:B------:R-:W-:Y:S05]  /*51f0*/  WARPSYNC.COLLECTIVE R15, `(.L_x_11672) ;  /* 0x000000000f087348 */ /* 0x000fea0003c00000 */
[----:B------:R0:W1:Y:S02]  /*5200*/  SHFL.BFLY P6, R14, R13, R12, R11 ;  /* 0x0c00000c0d0e7389 */ /* 0x00006400000c000b */
[----:B01----:R-:W-:Y:S05]  /*5210*/  ENDCOLLECTIVE ;  /* 0x000000000000791b */ /* 0x003fea0003800000 */
.L_x_11672:
        /* <DEDUP_REMOVED lines=8> */
.L_x_11673:
[----:B------:R-:W-:Y:S02]  /*52a0*/  HFMA2 R13, -RZ, RZ, 0, 0 ;  /* 0x00000000ff0d7431 */ /* 0x000fe400000001ff */
[----:B------:R-:W-:Y:S01]  /*52b0*/  IMAD.MOV.U32 R12, RZ, RZ, 0x2 ;  /* 0x00000002ff0c7424 */ /* 0x000fe200078e00ff */
[----:B------:R-:W-:-:S07]  /*52c0*/  MOV R18, R14 ;  /* 0x0000000e00127202 */ /* 0x000fce0000000f00 */
[----:B------:R-:W-:Y:S05]  /*52d0*/  WARPSYNC.COLLECTIVE R15, `(.L_x_11674) ;  /* 0x000000000f087348 */ /* 0x000fea0003c00000 */
[----:B------:R0:W1:Y:S02]  /*52e0*/  SHFL.BFLY P6, R14, R13, R12, R11 ;  /* 0x0c00000c0d0e7389 */ /* 0x00006400000c000b */
[----:B01----:R-:W-:Y:S05]  /*52f0*/  ENDCOLLECTIVE ;  /* 0x000000000000791b */ /* 0x003fea0003800000 */
.L_x_11674:
        /* <DEDUP_REMOVED lines=8> */
.L_x_11675:
[----:B------:R-:W-:Y:S01]  /*5380*/  HFMA2 R12, -RZ, RZ, 0, 1.1920928955078125e-07 ;  /* 0x00000002ff0c7431 */ /* 0x000fe200000001ff */
[----:B------:R-:W-:Y:S01]  /*5390*/  MOV R13, RZ ;  /* 0x000000ff000d7202 */ /* 0x000fe20000000f00 */
[----:B------:R-:W-:-:S07]  /*53a0*/  IMAD.MOV.U32 R16, RZ, RZ, R14 ;  /* 0x000000ffff107224 */ /* 0x000fce00078e000e */
[----:B------:R-:W-:Y:S05]  /*53b0*/  WARPSYNC.COLLECTIVE R15, `(.L_x_11676) ;  /* 0x000000000f087348 */ /* 0x000fea0003c00000 */
[----:B------:R0:W1:Y:S02]  /*53c0*/  SHFL.BFLY P6, R14, R13, R12, R11 ;  /* 0x0c00000c0d0e7389 */ /* 0x00006400000c000b */
[----:B01----:R-:W-:Y:S05]  /*53d0*/  ENDCOLLECTIVE ;  /* 0x000000000000791b */ /* 0x003fea0003800000 */
.L_x_11676:
        /* <DEDUP_REMOVED lines=8> */
.L_x_11677:
[----:B------:R-:W-:Y:S02]  /*5460*/  HFMA2 R13, -RZ, RZ, 0, 0 ;  /* 0x00000000ff0d7431 */ /* 0x000fe400000001ff */
[----:B------:R-:W-:Y:S01]  /*5470*/  IMAD.MOV.U32 R12, RZ, RZ, 0x2 ;  /* 0x00000002ff0c7424 */ /* 0x000fe200078e00ff */
[----:B------:R-:W-:-:S07]  /*5480*/  MOV R10, R14 ;  /* 0x0000000e000a7202 */ /* 0x000fce0000000f00 */
[----:B------:R-:W-:Y:S05]  /*5490*/  WARPSYNC.COLLECTIVE R15, `(.L_x_11678) ;  /* 0x000000000f087348 */ /* 0x000fea0003c00000 */
[----:B------:R0:W1:Y:S02]  /*54a0*/  SHFL.BFLY P6, R14, R13, R12, R11 ;  /* 0x0c00000c0d0e7389 */ /* 0x00006400000c000b */
[----:B01----:R-:W-:Y:S05]  /*54b0*/  ENDCOLLECTIVE ;  /* 0x000000000000791b */ /* 0x003fea0003800000 */
.L_x_11678:
        /* <DEDUP_REMOVED lines=8> */
.L_x_11679:
[----:B------:R-:W-:Y:S01]  /*5540*/  HFMA2 R12, -RZ, RZ, 0, 1.1920928955078125e-07 ;  /* 0x00000002ff0c7431 */ /* 0x000fe200000001ff */
[----:B------:R-:W-:Y:S01]  /*5550*/  MOV R13, RZ ;  /* 0x000000ff000d7202 */ /* 0x000fe20000000f00 */
[----:B------:R-:W-:-:S07]  /*5560*/  IMAD.MOV.U32 R8, RZ, RZ, R14 ;  /* 0x000000ffff087224 */ /* 0x000fce00078e000e */
[----:B------:R-:W-:Y:S05]  /*5570*/  WARPSYNC.COLLECTIVE R15, `(.L_x_11680) ;  /* 0x000000000f087348 */ /* 0x000fea0003c00000 */
[----:B------:R0:W1:Y:S02]  /*5580*/  SHFL.BFLY P6, R14, R13, R12, R11 ;  /* 0x0c00000c0d0e7389 */ /* 0x00006400000c000b */
[----:B01----:R-:W-:Y:S05]  /*5590*/  ENDCOLLECTIVE ;  /* 0x000000000000791b */ /* 0x003fea0003800000 */
.L_x_11680:
        /* <DEDUP_REMOVED lines=8> */
.L_x_11681:
[----:B------:R-:W-:Y:S02]  /*5620*/  HFMA2 R13, -RZ, RZ, 0, 0 ;  /* 0x00000000ff0d7431 */ /* 0x000fe400000001ff */
[----:B------:R-:W-:Y:S01]  /*5630*/  IMAD.MOV.U32 R12, RZ, RZ, 0x2 ;  /* 0x00000002ff0c7424 */ /* 0x000fe200078e00ff */
[----:B------:R-:W-:-:S07]  /*5640*/  MOV R6, R14 ;  /* 0x0000000e00067202 */ /* 0x000fce0000000f00 */
[----:B------:R-:W-:Y:S05]  /*5650*/  WARPSYNC.COLLECTIVE R15, `(.L_x_11682) ;  /* 0x000000000f087348 */ /* 0x000fea0003c00000 */
[----:B------:R0:W1:Y:S02]  /*5660*/  SHFL.BFLY P6, R14, R13, R12, R11 ;  /* 0x0c00000c0d0e7389 */ /* 0x00006400000c000b */
[----:B01----:R-:W-:Y:S05]  /*5670*/  ENDCOLLECTIVE ;  /* 0x000000000000791b */ /* 0x003fea0003800000 */
.L_x_11682:
        /* <DEDUP_REMOVED lines=8> */
.L_x_11683:
[----:B------:R-:W-:Y:S01]  /*5700*/  HFMA2 R12, -RZ, RZ, 0, 1.1920928955078125e-07 ;  /* 0x00000002ff0c7431 */ /* 0x000fe200000001ff */
[----:B------:R-:W-:Y:S01]  /*5710*/  MOV R13, RZ ;  /* 0x000000ff000d7202 */ /* 0x000fe20000000f00 */
[----:B------:R-:W-:-:S07]  /*5720*/  IMAD.MOV.U32 R4, RZ, RZ, R14 ;  /* 0x000000ffff047224 */ /* 0x000fce00078e000e */
[----:B------:R-:W-:Y:S05]  /*5730*/  WARPSYNC.COLLECTIVE R15, `(.L_x_11684) ;  /* 0x000000000f087348 */ /* 0x000fea0003c00000 */
[----:B------:R0:W1:Y:S02]  /*5740*/  SHFL.BFLY P6, R14, R13, R12, R11 ;  /* 0x0c00000c0d0e7389 */ /* 0x00006400000c000b */
[----:B01----:R-:W-:Y:S05]  /*5750*/  ENDCOLLECTIVE ;  /* 0x000000000000791b */ /* 0x003fea0003800000 */
.L_x_11684:
        /* <DEDUP_REMOVED lines=8> */
.L_x_11685:
[----:B------:R-:W-:Y:S02]  /*57e0*/  HFMA2 R13, -RZ, RZ, 0, 0 ;  /* 0x00000000ff0d7431 */ /* 0x000fe400000001ff */
[----:B------:R-:W-:Y:S01]  /*57f0*/  IMAD.MOV.U32 R12, RZ, RZ, 0x2 ;  /* 0x00000002ff0c7424 */ /* 0x000fe200078e00ff */
[----:B------:R-:W-:-:S07]  /*5800*/  MOV R2, R14 ;  /* 0x0000000e00027202 */ /* 0x000fce0000000f00 */
[----:B------:R-:W-:Y:S05]  /*5810*/  WARPSYNC.COLLECTIVE R15, `(.L_x_11686) ;  /* 0x000000000f087348 */ /* 0x000fea0003c00000 */
[----:B------:R0:W1:Y:S02]  /*5820*/  SHFL.BFLY P6, R14, R13, R12, R11 ;  /* 0x0c00000c0d0e7389 */ /* 0x00006400000c000b */
[----:B01----:R-:W-:Y:S05]  /*5830*/  ENDCOLLECTIVE ;  /* 0x000000000000791b */ /* 0x003fea0003800000 */
.L_x_11686:
        /* <DEDUP_REMOVED lines=8> */
.L_x_11687:
[----:B------:R-:W-:Y:S01]  /*58c0*/  HFMA2 R12, -RZ, RZ, 0, 1.1920928955078125e-07 ;  /* 0x00000002ff0c7431 */ /* 0x000fe200000001ff */
[----:B------:R-:W-:Y:S01]  /*58d0*/  MOV R13, RZ ;  /* 0x000000ff000d7202 */ /* 0x000fe20000000f00 */
[----:B------:R-:W-:-:S07]  /*58e0*/  IMAD.MOV.U32 R35, RZ, RZ, R14 ;  /* 0x000000ffff237224 */ /* 0x000fce00078e000e */
[----:B------:R-:W-:Y:S05]  /*58f0*/  WARPSYNC.COLLECTIVE R15, `(.L_x_11688) ;  /* 0x000000000f087348 */ /* 0x000fea0003c00000 */
[----:B------:R0:W1:Y:S02]  /*5900*/  SHFL.BFLY P6, R14, R13, R12, R11 ;  /* 0x0c00000c0d0e7389 */ /* 0x00006400000c000b */
[----:B01----:R-:W-:Y:S05]  /*5910*/  ENDCOLLECTIVE ;  /* 0x000000000000791b */ /* 0x003fea0003800000 */
.L_x_11688:
        /* <DEDUP_REMOVED lines=8> */
.L_x_11689:
[----:B------:R-:W-:Y:S02]  /*59a0*/  HFMA2 R13, -RZ, RZ, 0, 0 ;  /* 0x00000000ff0d7431 */ /* 0x000fe400000001ff */
[----:B------:R-:W-:Y:S01]  /*59b0*/  IMAD.MOV.U32 R12, RZ, RZ, 0x2 ;  /* 0x00000002ff0c7424 */ /* 0x000fe200078e00ff */
[----:B------:R-:W-:-:S07]  /*59c0*/  MOV R37, R14 ;  /* 0x0000000e00257202 */ /* 0x000fce0000000f00 */
[----:B------:R-:W-:Y:S05]  /*59d0*/  WARPSYNC.COLLECTIVE R15, `(.L_x_11690) ;  /* 0x000000000f087348 */ /* 0x000fea0003c00000 */
[----:B------:R0:W1:Y:S02]  /*59e0*/  SHFL.BFLY P6, R14, R13, R12, R11 ;  /* 0x0c00000c0d0e7389 */ /* 0x00006400000c000b */
[----:B01----:R-:W-:Y:S05]  /*59f0*/  ENDCOLLECTIVE ;  /* 0x000000000000791b */ /* 0x003fea0003800000 */
.L_x_11690:
        /* <DEDUP_REMOVED lines=8> */
.L_x_11691:
[----:B------:R-:W-:Y:S01]  /*5a80*/  HFMA2 R12, -RZ, RZ, 0, 1.1920928955078125e-07 ;  /* 0x00000002ff0c7431 */ /* 0x000fe200000001ff */
[----:B------:R-:W-:Y:S01]  /*5a90*/  MOV R13, RZ ;  /* 0x000000ff000d7202 */ /* 0x000fe20000000f00 */
[----:B------:R-:W-:-:S07]  /*5aa0*/  IMAD.MOV.U32 R39, RZ, RZ, R14 ;  /* 0x000000ffff277224 */ /* 0x000fce00078e000e */
[----:B------:R-:W-:Y:S05]  /*5ab0*/  WARPSYNC.COLLECTIVE R15, `(.L_x_11692) ;  /* 0x000000000f087348 */ /* 0x000fea0003c00000 */
[----:B------:R0:W1:Y:S02]  /*5ac0*/  SHFL.BFLY P6, R14, R13, R12, R11 ;  /* 0x0c00000c0d0e7389 */ /* 0x00006400000c000b */
[----:B01----:R-:W-:Y:S05]  /*5ad0*/  ENDCOLLECTIVE ;  /* 0x000000000000791b */ /* 0x003fea0003800000 */
.L_x_11692:
        /* <DEDUP_REMOVED lines=8> */
.L_x_11693:
[----:B------:R-:W-:Y:S02]  /*5b60*/  HFMA2 R13, -RZ, RZ, 0, 0 ;  /* 0x00000000ff0d7431 */ /* 0x000fe400000001ff */
[----:B------:R-:W-:Y:S01]  /*5b70*/  IMAD.MOV.U32 R12, RZ, RZ, 0x2 ;  /* 0x00000002ff0c7424 */ /* 0x000fe200078e00ff */
[----:B------:R-:W-:-:S07]  /*5b80*/  MOV R41, R14 ;  /* 0x0000000e00297202 */ /* 0x000fce0000000f00 */
[----:B------:R-:W-:Y:S05]  /*5b90*/  WARPSYNC.COLLECTIVE R15, `(.L_x_11694) ;  /* 0x000000000f087348 */ /* 0x000fea0003c00000 */
[----:B------:R0:W1:Y:S02]  /*5ba0*/  SHFL.BFLY P6, R14, R13, R12, R11 ;  /* 0x0c00000c0d0e7389 */ /* 0x00006400000c000b */
[----:B01----:R-:W-:Y:S05]  /*5bb0*/  ENDCOLLECTIVE ;  /* 0x000000000000791b */ /* 0x003fea0003800000 */
.L_x_11694:
        /* <DEDUP_REMOVED lines=8> */
.L_x_11695:
[----:B------:R-:W-:Y:S01]  /*5c40*/  HFMA2 R12, -RZ, RZ, 0, 1.1920928955078125e-07 ;  /* 0x00000002ff0c7431 */ /* 0x000fe200000001ff */
[----:B------:R-:W-:Y:S01]  /*5c50*/  MOV R13, RZ ;  /* 0x000000ff000d7202 */ /* 0x000fe20000000f00 */
[----:B------:R-:W-:-:S07]  /*5c60*/  IMAD.MOV.U32 R43, RZ, RZ, R14 ;  /* 0x000000ffff2b7224 */ /* 0x000fce00078e000e */
[----:B------:R-:W-:Y:S05]  /*5c70*/  WARPSYNC.COLLECTIVE R15, `(.L_x_11696) ;  /* 0x000000000f087348 */ /* 0x000fea0003c00000 */
[----:B------:R0:W1:Y:S02]  /*5c80*/  SHFL.BFLY P6, R14, R13, R12, R11 ;  /* 0x0c00000c0d0e7389 */ /* 0x00006400000c000b */
[----:B01----:R-:W-:Y:S05]  /*5c90*/  ENDCOLLECTIVE ;  /* 0x000000000000791b */ /* 0x003fea0003800000 */
.L_x_11696:
[----:B------:R-:W-:Y:S01]  /*5ca0*/  FADD.FTZ R42, R42, R43 ;  /* 0x0000002b2a2a7221 */ /* 0x000fe20000010000 */
[----:B------:R-:W-:Y:S02]  /*5cb0*/  IMAD.MOV.U32 R12, RZ, RZ, 0x1 ;  /* 0x00000001ff0c7424 */ /* 0x000fe400078e00ff */
[----:B------:R-:W-:-:S05]  /*5cc0*/  FADD.FTZ R44, RZ, R14 ;  /* 0x0000000eff2c7221 */ /* 0x000fca0000010000 */
[----:B------:R-:W-:-:S07]  /*5cd0*/  MOV R13, R44 ;  /* 0x0000002c000d7202 */ /* 0x000fce0000000f00 */
[----:B------:R-:W-:Y:S05]  /*5ce0*/  WARPSYNC.COLLECTIVE R15, `(.L_x_11697) ;  /* 0x000000000f087348 */ /* 0x000fea0003c00000 */
[----:B------:R0:W1:Y:S02]  /*5cf0*/  SHFL.BFLY P6, R14, R13, R12, R11 ;  /* 0x0c00000c0d0e7389 */ /* 0x00006400000c000b */
[----:B01----:R-:W-:Y:S05]  /*5d00*/  ENDCOLLECTIVE ;  /* 0x000000000000791b */ /* 0x003fea0003800000 */
.L_x_11697:
[----:B------:R-:W-:Y:S01]  /*5d10*/  HFMA2 R13, -RZ, RZ, 0, 0 ;  /* 0x00000000ff0d7431 */ /* 0x000fe200000001ff */
[----:B------:R-:W-:Y:S02]  /*5d20*/  MOV R12, 0x2 ;  /* 0x00000002000c7802 */ /* 0x000fe40000000f00 */
[----:B------:R-:W-:-:S07]  /*5d30*/  MOV R45, R14 ;  /* 0x0000000e002d7202 */ /* 0x000fce0000000f00 */
[----:B------:R-:W-:Y:S05]  /*5d40*/  WARPSYNC.COLLECTIVE R15, `(.L_x_11698) ;  /* 0x000000000f087348 */ /* 0x000fea0003c00000 */
[----:B------:R0:W1:Y:S02]  /*5d50*/  SHFL.BFLY P6, R14, R13, R12, R11 ;  /* 0x0c00000c0d0e7389 */ /* 0x00006400000c000b */
[----:B01----:R-:W-:Y:S05]  /*5d60*/  ENDCOLLECTIVE ;  /* 0x000000000000791b */ /* 0x003fea0003800000 */
.L_x_11698:
[----:B------:R-:W-:Y:S01]  /*5d70*/  FADD.FTZ R45, R44, R45 ;  /* 0x0000002d2c2d7221 */ /* 0x000fe20000010000 */
[----:B------:R-:W-:Y:S02]  /*5d80*/  HFMA2 R12, -RZ, RZ, 0, 5.9604644775390625e-08 ;  /* 0x00000001ff0c7431 */ /* 0x000fe400000001ff */
[----:B------:R-:W-:-:S04]  /*5d90*/  FADD.FTZ R8, RZ, R14 ;  /* 0x0000000eff087221 */ /* 0x000fc80000010000 */
[----:B------:R-:W-:-:S07]  /*5da0*/  IMAD.MOV.U32 R13, RZ, RZ, R8 ;  /* 0x000000ffff0d7224 */ /* 0x000fce00078e0008 */
[----:B------:R-:W-:Y:S05]  /*5db0*/  WARPSYNC.COLLECTIVE R15, `(.L_x_11699) ;  /* 0x000000000f087348 */ /* 0x000fea0003c00000 */
[----:B------:R0:W1:Y:S02]  /*5dc0*/  SHFL.BFLY P6, R14, R13, R12, R11 ;  /* 0x0c00000c0d0e7389 */ /* 0x00006400000c000b */
[----:B01----:R-:W-:Y:S05]  /*5dd0*/  ENDCOLLECTIVE ;  /* 0x000000000000791b */ /* 0x003fea0003800000 */
.L_x_11699:
[----:B------:R-:W-:Y:S02]  /*5de0*/  HFMA2 R13, -RZ, RZ, 0, 0 ;  /* 0x00000000ff0d7431 */ /* 0x000fe400000001ff */
[----:B------:R-:W-:Y:S01]  /*5df0*/  IMAD.MOV.U32 R12, RZ, RZ, 0x2 ;  /* 0x00000002ff0c7424 */ /* 0x000fe200078e00ff */
[----:B------:R-:W-:-:S07]  /*5e00*/  MOV R5, R14 ;  /* 0x0000000e00057202 */ /* 0x000fce0000000f00 */
[----:B------:R-:W-:Y:S05]  /*5e10*/  WARPSYNC.COLLECTIVE R15, `(.L_x_11700) ;  /* 0x000000000f087348 */ /* 0x000fea0003c00000 */
[----:B------:R0:W1:Y:S02]  /*5e20*/  SHFL.BFLY P6, R14, R13, R12, R11 ;  /* 0x0c00000c0d0e7389 */ /* 0x00006400000c000b */
[----:B01----:R-:W-:Y:S05]  /*5e30*/  ENDCOLLECTIVE ;  /* 0x000000000000791b */ /* 0x003fea0003800000 */
.L_x_11700:
        /* <DEDUP_REMOVED lines=8> */
.L_x_11701:
[----:B------:R-:W-:Y:S01]  /*5ec0*/  HFMA2 R12, -RZ, RZ, 0, 1.1920928955078125e-07 ;  /* 0x00000002ff0c7431 */ /* 0x000fe200000001ff */
[----:B------:R-:W-:Y:S01]  /*5ed0*/  MOV R13, RZ ;  /* 0x000000ff000d7202 */ /* 0x000fe20000000f00 */
[----:B------:R-:W-:-:S07]  /*5ee0*/  IMAD.MOV.U32 R3, RZ, RZ, R14 ;  /* 0x000000ffff037224 */ /* 0x000fce00078e000e */
[----:B------:R-:W-:Y:S05]  /*5ef0*/  WARPSYNC.COLLECTIVE R15, `(.L_x_11702) ;  /* 0x000000000f087348 */ /* 0x000fea0003c00000 */
[----:B------:R0:W1:Y:S02]  /*5f00*/  SHFL.BFLY P6, R14, R13, R12, R11 ;  /* 0x0c00000c0d0e7389 */ /* 0x00006400000c000b */
[----:B01----:R-:W-:Y:S05]  /*5f10*/  ENDCOLLECTIVE ;  /* 0x000000000000791b */ /* 0x003fea0003800000 */
.L_x_11702:
        /* <DEDUP_REMOVED lines=8> */
.L_x_11703:
[----:B------:R-:W-:Y:S02]  /*5fa0*/  HFMA2 R13, -RZ, RZ, 0, 0 ;  /* 0x00000000ff0d7431 */ /* 0x000fe400000001ff */
[----:B------:R-:W-:Y:S01]  /*5fb0*/  IMAD.MOV.U32 R12, RZ, RZ, 0x2 ;  /* 0x00000002ff0c7424 */ /* 0x000fe200078e00ff */
[----:B------:R-:W-:-:S07]  /*5fc0*/  MOV R19, R14 ;  /* 0x0000000e00137202 */ /* 0x000fce0000000f00 */
[----:B------:R-:W-:Y:S05]  /*5fd0*/  WARPSYNC.COLLECTIVE R15, `(.L_x_11704) ;  /* 0x000000000f087348 */ /* 0x000fea0003c00000 */
[----:B------:R0:W1:Y:S02]  /*5fe0*/  SHFL.BFLY P6, R14, R13, R12, R11 ;  /* 0x0c00000c0d0e7389 */ /* 0x00006400000c000b */
[----:B01----:R-:W-:Y:S05]  /*5ff0*/  ENDCOLLECTIVE ;  /* 0x000000000000791b */ /* 0x003fea0003800000 */
.L_x_11704:
        /* <DEDUP_REMOVED lines=8> */
.L_x_11705:
[----:B------:R-:W-:Y:S01]  /*6080*/  HFMA2 R12, -RZ, RZ, 0, 1.1920928955078125e-07 ;  /* 0x00000002ff0c7431 */ /* 0x000fe200000001ff */
[----:B------:R-:W-:Y:S01]  /*6090*/  MOV R13, RZ ;  /* 0x000000ff000d7202 */ /* 0x000fe20000000f00 */
[----:B------:R-:W-:-:S07]  /*60a0*/  IMAD.MOV.U32 R34, RZ, RZ, R14 ;  /* 0x000000ffff227224 */ /* 0x000fce00078e000e */
[----:B------:R-:W-:Y:S05]  /*60b0*/  WARPSYNC.COLLECTIVE R15, `(.L_x_11706) ;  /* 0x000000000f087348 */ /* 0x000fea0003c00000 */
[----:B------:R0:W1:Y:S02]  /*60c0*/  SHFL.BFLY P6, R14, R13, R12, R11 ;  /* 0x0c00000c0d0e7389 */ /* 0x00006400000c000b */
[----:B01----:R-:W-:Y:S05]  /*60d0*/  ENDCOLLECTIVE ;  /* 0x000000000000791b */ /* 0x003fea0003800000 */
.L_x_11706:
        /* <DEDUP_REMOVED lines=9> */
.L_x_11707:
[----:B------:R-:W-:Y:S02]  /*6170*/  HFMA2 R13, -RZ, RZ, 0, 0 ;  /* 0x00000000ff0d7431 */ /* 0x000fe400000001ff */
[----:B------:R-:W-:Y:S01]  /*6180*/  IMAD.MOV.U32 R12, RZ, RZ, 0x2 ;  /* 0x00000002ff0c7424 */ /* 0x000fe200078e00ff */
[----:B------:R-:W-:-:S07]  /*6190*/  MOV R48, R14 ;  /* 0x0000000e00307202 */ /* 0x000fce0000000f00 */
[----:B------:R-:W-:Y:S05]  /*61a0*/  WARPSYNC.COLLECTIVE R15, `(.L_x_11708) ;  /* 0x000000000f087348 */ /* 0x000fea0003c00000 */
[----:B------:R0:W1:Y:S02]  /*61b0*/  SHFL.BFLY P6, R14, R13, R12, R11 ;  /* 0x0c00000c0d0e7389 */ /* 0x00006400000c000b */
[----:B01----:R-:W-:Y:S05]  /*61c0*/  ENDCOLLECTIVE ;  /* 0x000000000000791b */ /* 0x003fea0003800000 */
.L_x_11708:
        /* <DEDUP_REMOVED lines=8> */
.L_x_11709:
[----:B------:R-:W-:Y:S01]  /*6250*/  HFMA2 R12, -RZ, RZ, 0, 1.1920928955078125e-07 ;  /* 0x00000002ff0c7431 */ /* 0x000fe200000001ff */
[----:B------:R-:W-:Y:S01]  /*6260*/  MOV R13, RZ ;  /* 0x000000ff000d7202 */ /* 0x000fe20000000f00 */
[----:B------:R-:W-:-:S07]  /*6270*/  IMAD.MOV.U32 R25, RZ, RZ, R14 ;  /* 0x000000ffff197224 */ /* 0x000fce00078e000e */
[----:B------:R-:W-:Y:S05]  /*6280*/  WARPSYNC.COLLECTIVE R15, `(.L_x_11710) ;  /* 0x000000000f087348 */ /* 0x000fea0003c00000 */
[----:B------:R0:W1:Y:S02]  /*6290*/  SHFL.BFLY P6, R14, R13, R12, R11 ;  /* 0x0c00000c0d0e7389 */ /* 0x00006400000c000b */
[----:B01----:R-:W-:Y:S05]  /*62a0*/  ENDCOLLECTIVE ;  /* 0x000000000000791b */ /* 0x003fea0003800000 */
.L_x_11710:
        /* <DEDUP_REMOVED lines=8> */
.L_x_11711:
[----:B------:R-:W-:Y:S02]  /*6330*/  HFMA2 R13, -RZ, RZ, 0, 0 ;  /* 0x00000000ff0d7431 */ /* 0x000fe400000001ff */
[----:B------:R-:W-:Y:S01]  /*6340*/  IMAD.MOV.U32 R12, RZ, RZ, 0x2 ;  /* 0x00000002ff0c7424 */ /* 0x000fe200078e00ff */
[----:B------:R-:W-:-:S07]  /*6350*/  MOV R8, R14 ;  /* 0x0000000e00087202 */ /* 0x000fce0000000f00 */
[----:B------:R-:W-:Y:S05]  /*6360*/  WARPSYNC.COLLECTIVE R15, `(.L_x_11712) ;  /* 0x000000000f087348 */ /* 0x000fea0003c00000 */
[----:B------:R0:W1:Y:S02]  /*6370*/  SHFL.BFLY P6, R14, R13, R12, R11 ;  /* 0x0c00000c0d0e7389 */ /* 0x00006400000c000b */
[----:B01----:R-:W-:Y:S05]  /*6380*/  ENDCOLLECTIVE ;  /* 0x000000000000791b */ /* 0x003fea0003800000 */
.L_x_11712:
        /* <DEDUP_REMOVED lines=8> */
.L_x_11713:
[----:B------:R-:W-:Y:S01]  /*6410*/  HFMA2 R12, -RZ, RZ, 0, 1.1920928955078125e-07 ;  /* 0x00000002ff0c7431 */ /* 0x000fe200000001ff */
[----:B------:R-:W-:Y:S01]  /*6420*/  MOV R13, RZ ;  /* 0x000000ff000d7202 */ /* 0x000fe20000000f00 */
[----:B------:R-:W-:-:S07]  /*6430*/  IMAD.MOV.U32 R50, RZ, RZ, R14 ;  /* 0x000000ffff327224 */ /* 0x000fce00078e000e */
[----:B------:R-:W-:Y:S05]  /*6440*/  WARPSYNC.COLLECTIVE R15, `(.L_x_11714) ;  /* 0x000000000f087348 */ /* 0x000fea0003c00000 */
[----:B------:R0:W1:Y:S02]  /*6450*/  SHFL.BFLY P6, R14, R13, R12, R11 ;  /* 0x0c00000c0d0e7389 */ /* 0x00006400000c000b */
[----:B01----:R-:W-:Y:S05]  /*6460*/  ENDCOLLECTIVE ;  /* 0x000000000000791b */ /* 0x003fea0003800000 */
.L_x_11714:
        /* <DEDUP_REMOVED lines=8> */
.L_x_11715:
[----:B------:R-:W-:Y:S01]  /*64f0*/  HFMA2 R12, -RZ, RZ, 0, 1.1920928955078125e-07 ;  /* 0x00000002ff0c7431 */ /* 0x000fe200000001ff */
[----:B------:R-:W-:Y:S01]  /*6500*/  MOV R13, RZ ;  /* 0x000000ff000d7202 */ /* 0x000fe20000000f00 */
[----:B------:R-:W-:-:S07]  /*6510*/  FADD.FTZ R29, R29, R14 ;  /* 0x0000000e1d1d7221 */ /* 0x000fce0000010000 */
[----:B------:R-:W-:Y:S05]  /*6520*/  WARPSYNC.COLLECTIVE R15, `(.L_x_11716) ;  /* 0x000000000f087348 */ /* 0x000fea0003c00000 */
[----:B------:R0:W1:Y:S02]  /*6530*/  SHFL.BFLY P6, R14, R13, R12, R11 ;  /* 0x0c00000c0d0e7389 */ /* 0x00006400000c000b */
[----:B01----:R-:W-:Y:S05]  /*6540*/  ENDCOLLECTIVE ;  /* 0x000000000000791b */ /* 0x003fea0003800000 */
.L_x_11716:
[----:B------:R-:W-:Y:S01]  /*6550*/  MOV R12, 0x1 ;  /* 0x00000001000c7802 */ /* 0x000fe20000000f00 */
[----:B------:R-:W-:-:S04]  /*6560*/  FADD.FTZ R31, RZ, R14 ;  /* 0x0000000eff1f7221 */ /* 0x000fc80000010000 */
[----:B------:R-:W-:-:S07]  /*6570*/  IMAD.MOV.U32 R13, RZ, RZ, R31 ;  /* 0x000000ffff0d7224 */ /* 0x000fce00078e001f */
[----:B------:R-:W-:Y:S05]  /*6580*/  WARPSYNC.COLLECTIVE R15, `(.L_x_11717) ;  /* 0x000000000f087348 */ /* 0x000fea0003c00000 */
[----:B------:R0:W1:Y:S02]  /*6590*/  SHFL.BFLY P6, R14, R13, R12, R11 ;  /* 0x0c00000c0d0e7389 */ /* 0x00006400000c000b */
[----:B01----:R-:W-:Y:S05]  /*65a0*/  ENDCOLLECTIVE ;  /* 0x000000000000791b */ /* 0x003fea0003800000 */
.L_x_11717:
[----:B------:R-:W-:Y:S02]  /*65b0*/  HFMA2 R13, -RZ, RZ, 0, 0 ;  /* 0x00000000ff0d7431 */ /* 0x000fe400000001ff */
[----:B------:R-:W-:Y:S01]  /*65c0*/  IMAD.MOV.U32 R12, RZ, RZ, 0x2 ;  /* 0x00000002ff0c7424 */ /* 0x000fe200078e00ff */
[----:B------:R-:W-:-:S07]  /*65d0*/  MOV R52, R14 ;  /* 0x0000000e00347202 */ /* 0x000fce0000000f00 */
[----:B------:R-:W-:Y:S05]  /*65e0*/  WARPSYNC.COLLECTIVE R15, `(.L_x_11718) ;  /* 0x000000000f087348 */ /* 0x000fea0003c00000 */
[----:B------:R0:W1:Y:S02]  /*65f0*/  SHFL.BFLY P6, R14, R13, R12, R11 ;  /* 0x0c00000c0d0e7389 */ /* 0x00006400000c000b */
[----:B01----:R-:W-:Y:S05]  /*6600*/  ENDCOLLECTIVE ;  /* 0x000000000000791b */ /* 0x003fea0003800000 */
.L_x_11718:
[----:B------:R-:W-:Y:S01]  /*6610*/  FADD.FTZ R31, R31, R52 ;  /* 0x000000341f1f7221 */ /* 0x000fe20000010000 */
[----:B------:R-:W-:Y:S01]  /*6620*/  HFMA2 R12, -RZ, RZ, 0, 5.9604644775390625e-08 ;  /* 0x00000001ff0c7431 */ /* 0x000fe200000001ff */
[----:B------:R-:W-:-:S05]  /*6630*/  MOV R4, R14 ;  /* 0x0000000e00047202 */ /* 0x000fca0000000f00 */
[----:B------:R-:W-:-:S07]  /*6640*/  FADD.FTZ R13, RZ, R4 ;  /* 0x00000004ff0d7221 */ /* 0x000fce0000010000 */
[----:B------:R-:W-:Y:S05]  /*6650*/  WARPSYNC.COLLECTIVE R15, `(.L_x_11719) ;  /* 0x000000000f087348 */ /* 0x000fea0003c00000 */
[----:B------:R0:W1:Y:S02]  /*6660*/  SHFL.BFLY P6, R14, R13, R12, R11 ;  /* 0x0c00000c0d0e7389 */ /* 0x00006400000c000b */
[----:B01----:R-:W-:Y:S05]  /*6670*/  ENDCOLLECTIVE ;  /* 0x000000000000791b */ /* 0x003fea0003800000 */
.L_x_11719:
[----:B------:R-:W-:Y:S05]  /*6680*/  BRA `(.L_x_11720) ;  /* 0xffffffcc00407947 */ /* 0x000fea000383ffff */
.L_x_11721:
        /* <DEDUP_REMOVED lines=15> */
.L_x_27470:


//--------------------- .text._ZN4vllm25paged_attention_v2_kernelIthLi192ELi32ELi128ELNS_18Fp8KVCacheDataTypeE1ELb1ELi512EEEvPfS2_PT_PKS3_PKT0_S9_ifPKiSB_iPKfiiiSD_SD_iiiii --------------------------
	.section	.text._ZN4vllm25paged_attention_v2_kernelIthLi192ELi32ELi128ELNS_18Fp8KVCacheDataTypeE1ELb1ELi512EEEvPfS2_PT_PKS3_PKT0_S9_ifPKiSB_iPKfiiiSD_SD_iiiii,"ax",@progbits
	.align	128
        .global         _ZN4vllm25paged_attention_v2_kernelIthLi192ELi32ELi128ELNS_18Fp8KVCacheDataTypeE1ELb1ELi512EEEvPfS2_PT_PKS3_PKT0_S9_ifPKiSB_iPKfiiiSD_SD_iiiii
        .type           _ZN4vllm25paged_attention_v2_kernelIthLi192ELi32ELi128ELNS_18Fp8KVCacheDataTypeE1ELb1ELi512EEEvPfS2_PT_PKS3_PKT0_S9_ifPKiSB_iPKfiiiSD_SD_iiiii,@function
        .size           _ZN4vllm25paged_attention_v2_kernelIthLi192ELi32ELi128ELNS_18Fp8KVCacheDataTypeE1ELb1ELi512EEEvPfS2_PT_PKS3_PKT0_S9_ifPKiSB_iPKfiiiSD_SD_iiiii,(.L_x_27471 - _ZN4vllm25paged_attention_v2_kernelIthLi192ELi32ELi128ELNS_18Fp8KVCacheDataTypeE1ELb1ELi512EEEvPfS2_PT_PKS3_PKT0_S9_ifPKiSB_iPKfiiiSD_SD_iiiii)
        .other          _ZN4vllm25paged_attention_v2_kernelIthLi192ELi32ELi128ELNS_18Fp8KVCacheDataTypeE1ELb1ELi512EEEvPfS2_PT_PKS3_PKT0_S9_ifPKiSB_iPKfiiiSD_SD_iiiii,@"STO_CUDA_ENTRY STV_DEFAULT"
_ZN4vllm25paged_attention_v2_kernelIthLi192ELi32ELi128ELNS_18Fp8KVCacheDataTypeE1ELb1ELi512EEEvPfS2_PT_PKS3_PKT0_S9_ifPKiSB_iPKfiiiSD_SD_iiiii:
.text._ZN4vllm25paged_attention_v2_kernelIthLi192ELi32ELi128ELNS_18Fp8KVCacheDataTypeE1ELb1ELi512EEEvPfS2_PT_PKS3_PKT0_S9_ifPKiSB_iPKfiiiSD_SD_iiiii:
        /* <DEDUP_REMOVED lines=116> */
.L_x_11722:
        /* <DEDUP_REMOVED lines=26> */
.L_x_11726:
        /* <DEDUP_REMOVED lines=37> */
.L_x_11724:
[----:B------:R-:W-:Y:S05]  /*0b30*/  BSYNC.RECONVERGENT B6 ;  /* 0x0000000000067941 */ /* 0x000fea0003800200 */
.L_x_11723:
        /* <DEDUP_REMOVED lines=12> */
.L_x_11769:
        /* <DEDUP_REMOVED lines=43> */
.L_x_11732:
        /* <DEDUP_REMOVED lines=11> */
.L_x_11731:
[----:B------:R-:W-:Y:S05]  /*0f60*/  BSYNC.RECONVERGENT B1 ;  /* 0x0000000000017941 */ /* 0x000fea0003800200 */
.L_x_11730:
        /* <DEDUP_REMOVED lines=12> */
.L_x_11735:
        /* <DEDUP_REMOVED lines=100> */
.L_x_11734:
[----:B------:R-:W-:Y:S05]  /*1670*/  BSYNC.RECONVERGENT B1 ;  /* 0x0000000000017941 */ /* 0x000fea0003800200 */
.L_x_11733:
        /* <DEDUP_REMOVED lines=55> */
.L_x_11737:
[----:B------:R-:W-:Y:S05]  /*19f0*/  BSYNC.RECONVERGENT B1 ;  /* 0x0000000000017941 */ /* 0x000fea0003800200 */
.L_x_11736:
        /* <DEDUP_REMOVED lines=26> */
.L_x_11729:
[----:B------:R-:W-:Y:S05]  /*1ba0*/  BSYNC.RECONVERGENT B0 ;  /* 0x0000000000007941 */ /* 0x000fea0003800200 */
.L_x_11728:
        /* <DEDUP_REMOVED lines=40> */
.L_x_11742:
[----:B------:R-:W0:Y:S01]  /*1e30*/  LDS R11, [R6] ;  /* 0x00000000060b7984 */ /* 0x000e220000000800 */
[----:B------:R-:W-:-:S04]  /*1e40*/  IADD3 R12, PT, PT, R12, 0x1, RZ ;  /* 0x000000010c0c7810 */ /* 0x000fc80007ffe0ff */
[----:B------:R-:W-:Y:S01]  /*1e50*/  ISETP.NE.AND P0, PT, R12, RZ, PT ;  /* 0x000000ff0c00720c */ /* 0x000fe20003f05270 */
[----:B0-----:R-:W-:-:S05]  /*1e60*/  FMUL.FTZ R11, R11, R2 ;  /* 0x000000020b0b7220 */ /* 0x001fca0000410000 */
[----:B------:R0:W-:Y:S02]  /*1e70*/  STS [R6], R11 ;  /* 0x0000000b06007388 */ /* 0x0001e40000000800 */
[----:B0-----:R-:W-:-:S05]  /*1e80*/  VIADD R6, R6, 0x200 ;  /* 0x0000020006067836 */ /* 0x001fca0000000000 */
[----:B------:R-:W-:Y:S05]  /*1e90*/  @P0 BRA `(.L_x_11742) ;  /* 0xfffffffc00e40947 */ /* 0x000fea000383ffff */
.L_x_11741:
[----:B------:R-:W-:Y:S05]  /*1ea0*/  BSYNC.RECONVERGENT B1 ;  /* 0x0000000000017941 */ /* 0x000fea0003800200 */
.L_x_11740:
        /* <DEDUP_REMOVED lines=12> */
.L_x_11745:
        /* <DEDUP_REMOVED lines=52> */
.L_x_11744:
[----:B------:R-:W-:Y:S05]  /*22b0*/  BSYNC.RECONVERGENT B1 ;  /* 0x0000000000017941 */ /* 0x000fea0003800200 */
.L_x_11743:
        /* <DEDUP_REMOVED lines=31> */
.L_x_11747:
[----:B------:R-:W-:Y:S05]  /*24b0*/  BSYNC.RECONVERGENT B1 ;  /* 0x0000000000017941 */ /* 0x000fea0003800200 */
.L_x_11746:
        /* <DEDUP_REMOVED lines=14> */
.L_x_11739:
[----:B------:R-:W-:Y:S05]  /*25a0*/  BSYNC.RECONVERGENT B0 ;  /* 0x0000000000007941 */ /* 0x000fea0003800200 */
.L_x_11738:
        /* <DEDUP_REMOVED lines=23> */
.L_x_11749:
[----:B------:R-:W-:Y:S05]  /*2720*/  BSYNC.RECONVERGENT B0 ;  /* 0x0000000000007941 */ /* 0x000fea0003800200 */
.L_x_11748:
        /* <DEDUP_REMOVED lines=27> */
.L_x_11753:
        /* <DEDUP_REMOVED lines=33> */
.L_x_11752:
        /* <DEDUP_REMOVED lines=16> */
.L_x_11751:
[----:B------:R-:W-:Y:S05]  /*2bf0*/  BSYNC.RECONVERGENT B6 ;  /* 0x0000000000067941 */ /* 0x000fea0003800200 */
.L_x_11750:
        /* <DEDUP_REMOVED lines=91> */
.L_x_11818:
        /* <DEDUP_REMOVED lines=46> */
.L_x_11756:
[----:B------:R-:W-:Y:S05]  /*3490*/  BSYNC.RECONVERGENT B0 ;  /* 0x0000000000007941 */ /* 0x000fea0003800200 */
.L_x_11755:
        /* <DEDUP_REMOVED lines=51> */
.L_x_11758:
[----:B------:R-:W-:Y:S05]  /*37d0*/  BSYNC.RECONVERGENT B0 ;  /* 0x0000000000007941 */ /* 0x000fea0003800200 */
.L_x_11757:
        /* <DEDUP_REMOVED lines=27> */
.L_x_11760:
[----:B------:R-:W-:Y:S05]  /*3990*/  BSYNC.RECONVERGENT B0 ;  /* 0x0000000000007941 */ /* 0x000fea0003800200 */
.L_x_11759:
        /* <DEDUP_REMOVED lines=51> */
.L_x_11762:
[----:B------:R-:W-:Y:S05]  /*3cd0*/  BSYNC.RECONVERGENT B0 ;  /* 0x0000000000007941 */ /* 0x000fea0003800200 */
.L_x_11761:
        /* <DEDUP_REMOVED lines=64> */
.L_x_11725:
        /* <DEDUP_REMOVED lines=16> */
.L_x_11763:
[----:B------:R-:W-:Y:S05]  /*41e0*/  EXIT ;  /* 0x000000000000794d */ /* 0x000fea0003800000 */
.L_x_11727:
[----:B------:R-:W-:Y:S01]  /*41f0*/  HFMA2 R12, -RZ, RZ, 0, 9.5367431640625e-07 ;  /* 0x00000010ff0c7431 */ /* 0x000fe200000001ff */
[----:B------:R-:W-:Y:S01]  /*4200*/  MOV R11, 0x1f ;  /* 0x0000001f000b7802 */ /* 0x000fe20000000f00 */
[----:B------:R-:W-:-:S07]  /*4210*/  IMAD.MOV.U32 R15, RZ, RZ, -0x1 ;  /* 0xffffffffff0f7424 */ /* 0x000fce00078e00ff */
[----:B------:R-:W-:Y:S05]  /*4220*/  WARPSYNC.COLLECTIVE R15, `(.L_x_11764) ;  /* 0x000000000f087348 */ /* 0x000fea0003c00000 */
[----:B------:R0:W1:Y:S02]  /*4230*/  SHFL.BFLY P6, R14, R13, R12, R11 ;  /* 0x0c00000c0d0e7389 */ /* 0x00006400000c000b */
[----:B01----:R-:W-:Y:S05]  /*4240*/  ENDCOLLECTIVE ;  /* 0x000000000000791b */ /* 0x003fea0003800000 */
.L_x_11764:
[----:B------:R-:W-:Y:S01]  /*4250*/  HFMA2 R12, -RZ, RZ, 0, 4.76837158203125e-07 ;  /* 0x00000008ff0c7431 */ /* 0x000fe200000001ff */
[----:B------:R-:W-:-:S04]  /*4260*/  FMNMX.FTZ R0, R14, -3.40282346638528859812e+38, !PT ;  /* 0xff7fffff0e007809 */ /* 0x000fc80007810000 */
[----:B------:R-:W-:-:S07]  /*4270*/  MOV R13, R0 ;  /* 0x00000000000d7202 */ /* 0x000fce0000000f00 */
[----:B------:R-:W-:Y:S05]  /*4280*/  WARPSYNC.COLLECTIVE R15, `(.L_x_11765) ;  /* 0x000000000f087348 */ /* 0x000fea0003c00000 */
[----:B------:R0:W1:Y:S02]  /*4290*/  SHFL.BFLY P6, R14, R13, R12, R11 ;  /* 0x0c00000c0d0e7389 */ /* 0x00006400000c000b */
[----:B01----:R-:W-:Y:S05]  /*42a0*/  ENDCOLLECTIVE ;  /* 0x000000000000791b */ /* 0x003fea0003800000 */
.L_x_11765:
[----:B------:R-:W-:Y:S02]  /*42b0*/  MOV R12, 0x4 ;  /* 0x00000004000c7802 */ /* 0x000fe40000000f00 */
[----:B------:R-:W-:-:S05]  /*42c0*/  FMNMX.FTZ R2, R0, R14, !PT ;  /* 0x0000000e00027209 */ /* 0x000fca0007810000 */
[----:B------:R-:W-:-:S07]  /*42d0*/  IMAD.MOV.U32 R13, RZ, RZ, R2 ;  /* 0x000000ffff0d7224 */ /* 0x000fce00078e0002 */
[----:B------:R-:W-:Y:S05]  /*42e0*/  WARPSYNC.COLLECTIVE R15, `(.L_x_11766) ;  /* 0x000000000f087348 */ /* 0x000fea0003c00000 */
[----:B------:R0:W1:Y:S02]  /*42f0*/  SHFL.BFLY P6, R14, R13, R12, R11 ;  /* 0x0c00000c0d0e7389 */ /* 0x00006400000c000b */
[----:B01----:R-:W-:Y:S05]  /*4300*/  ENDCOLLECTIVE ;  /* 0x000000000000791b */ /* 0x003fea0003800000 */
.L_x_11766:
[----:B------:R-:W-:Y:S01]  /*4310*/  IMAD.MOV.U32 R12, RZ, RZ, 0x2 ;  /* 0x00000002ff0c7424 */ /* 0x000fe200078e00ff */
[----:B------:R-:W-:-:S04]  /*4320*/  FMNMX.FTZ R3, R2, R14, !PT ;  /* 0x0000000e02037209 */ /* 0x000fc80007810000 */
[----:B------:R-:W-:-:S07]  /*4330*/  MOV R13, R3 ;  /* 0x00000003000d7202 */ /* 0x000fce0000000f00 */
[----:B------:R-:W-:Y:S05]  /*4340*/  WARPSYNC.COLLECTIVE R15, `(.L_x_11767) ;  /* 0x000000000f087348 */ /* 0x000fea0003c00000 */
[----:B------:R0:W1:Y:S02]  /*4350*/  SHFL.BFLY P6, R14, R13, R12, R11 ;  /* 0x0c00000c0d0e7389 */ /* 0x00006400000c000b */
[----:B01----:R-:W-:Y:S05]  /*4360*/  ENDCOLLECTIVE ;  /* 0x000000000000791b */ /* 0x003fea0003800000 */
.L_x_11767:
[----:B------:R-:W-:Y:S01]  /*4370*/  HFMA2 R12, -RZ, RZ, 0, 5.9604644775390625e-08 ;  /* 0x00000001ff0c7431 */ /* 0x000fe200000001ff */
[----:B------:R-:W-:-:S04]  /*4380*/  FMNMX.FTZ R4, R3, R14, !PT ;  /* 0x0000000e03047209 */ /* 0x000fc80007810000 */
[----:B------:R-:W-:-:S07]  /*4390*/  MOV R13, R4 ;  /* 0x00000004000d7202 */ /* 0x000fce0000000f00 */
[----:B------:R-:W-:Y:S05]  /*43a0*/  WARPSYNC.COLLECTIVE R15, `(.L_x_11768) ;  /* 0x000000000f087348 */ /* 0x000fea0003c00000 */
[----:B------:R0:W1:Y:S02]  /*43b0*/  SHFL.BFLY P6, R14, R13, R12, R11 ;  /* 0x0c00000c0d0e7389 */ /* 0x00006400000c000b */
[----:B01----:R-:W-:Y:S05]  /*43c0*/  ENDCOLLECTIVE ;  /* 0x000000000000791b */ /* 0x003fea0003800000 */
.L_x_11768:
[----:B------:R-:W-:Y:S05]  /*43d0*/  BRA `(.L_x_11769) ;  /* 0xffffffc800087947 */ /* 0x000fea000383ffff */
.L_x_11754:
[----:B-12---:R-:W-:Y:S02]  /*43e0*/  HFMA2 R11, -RZ, RZ, 0, 1.847743988037109375e-06 ;  /* 0x0000001fff0b7431 */ /* 0x006fe400000001ff */
[----:B------:R-:W-:Y:S01]  /*43f0*/  IMAD.MOV.U32 R13, RZ, RZ, RZ ;  /* 0x000000ffff0d7224 */ /* 0x000fe200078e00ff */
[----:B------:R-:W-:Y:S01]  /*4400*/  MOV R12, 0x2 ;  /* 0x00000002000c7802 */ /* 0x000fe20000000f00 */
[----:B------:R-:W-:-:S07]  /*4410*/  IMAD.MOV.U32 R15, RZ, RZ, -0x1 ;  /* 0xffffffffff0f7424 */ /* 0x000fce00078e00ff */
[----:B0-----:R-:W-:Y:S05]  /*4420*/  WARPSYNC.COLLECTIVE R15, `(.L_x_11770) ;  /* 0x000000000f087348 */ /* 0x001fea0003c00000 */
[----:B------:R1:W2:Y:S02]  /*4430*/  SHFL.BFLY P6, R14, R13, R12, R11 ;  /* 0x0c00000c0d0e7389 */ /* 0x0002a400000c000b */
[----:B012---:R-:W-:Y:S05]  /*4440*/  ENDCOLLECTIVE ;  /* 0x000000000000791b */ /* 0x007fea0003800000 */
.L_x_11770:
[----:B------:R-:W-:Y:S02]  /*4450*/  HFMA2 R12, -RZ, RZ, 0, 5.9604644775390625e-08 ;  /* 0x00000001ff0c7431 */ /* 0x000fe400000001ff */
[----:B------:R-:W-:-:S05]  /*4460*/  FADD.FTZ R0, RZ, R14 ;  /* 0x0000000eff007221 */ /* 0x000fca0000010000 */
[----:B------:R-:W-:-:S07]  /*4470*/  MOV R13, R0 ;  /* 0x00000000000d7202 */ /* 0x000fce0000000f00 */
[----:B------:R-:W-:Y:S05]  /*4480*/  WARPSYNC.COLLECTIVE R15, `(.L_x_11771) ;  /* 0x000000000f087348 */ /* 0x000fea0003c00000 */
[----:B------:R0:W1:Y:S02]  /*4490*/  SHFL.BFLY P6, R14, R13, R12, R11 ;  /* 0x0c00000c0d0e7389 */ /* 0x00006400000c000b */
[----:B01----:R-:W-:Y:S05]  /*44a0*/  ENDCOLLECTIVE ;  /* 0x000000000000791b */ /* 0x003fea0003800000 */
.L_x_11771:
[----:B------:R-:W-:Y:S01]  /*44b0*/  HFMA2 R12, -RZ, RZ, 0, 1.1920928955078125e-07 ;  /* 0x00000002ff0c7431 */ /* 0x000fe200000001ff */
[----:B------:R-:W-:Y:S01]  /*44c0*/  MOV R13, RZ ;  /* 0x000000ff000d7202 */ /* 0x000fe20000000f00 */
[----:B------:R-:W-:-:S07]  /*44d0*/  IMAD.MOV.U32 R39, RZ, RZ, R14 ;  /* 0x000000ffff277224 */ /* 0x000fce00078e000e */
[----:B------:R-:W-:Y:S05]  /*44e0*/  WARPSYNC.COLLECTIVE R15, `(.L_x_11772) ;  /* 0x000000000f087348 */ /* 0x000fea0003c00000 */
[----:B------:R0:W1:Y:S02]  /*44f0*/  SHFL.BFLY P6, R14, R13, R12, R11 ;  /* 0x0c00000c0d0e7389 */ /* 0x00006400000c000b */
[----:B01----:R-:W-:Y:S05]  /*4500*/  ENDCOLLECTIVE ;  /* 0x000000000000791b */ /* 0x003fea0003800000 */
.L_x_11772:
        /* <DEDUP_REMOVED lines=8> */
.L_x_11773:
[----:B------:R-:W-:Y:S01]  /*4590*/  HFMA2 R12, -RZ, RZ, 0, 1.1920928955078125e-07 ;  /* 0x00000002ff0c7431 */ /* 0x000fe200000001ff */
[----:B------:R-:W-:Y:S01]  /*45a0*/  MOV R13, RZ ;  /* 0x000000ff000d7202 */ /* 0x000fe20000000f00 */
[----:B------:R-:W-:-:S07]  /*45b0*/  IMAD.MOV.U32 R38, RZ, RZ, R14 ;  /* 0x000000ffff267224 */ /* 0x000fce00078e000e */
[----:B------:R-:W-:Y:S05]  /*45c0*/  WARPSYNC.COLLECTIVE R15, `(.L_x_11774) ;  /* 0x000000000f087348 */ /* 0x000fea0003c00000 */
[----:B------:R0:W1:Y:S02]  /*45d0*/  SHFL.BFLY P6, R14, R13, R12, R11 ;  /* 0x0c00000c0d0e7389 */ /* 0x00006400000c000b */
[----:B01----:R-:W-:Y:S05]  /*45e0*/  ENDCOLLECTIVE ;  /* 0x000000000000791b */ /* 0x003fea0003800000 */
.L_x_11774:
        /* <DEDUP_REMOVED lines=8> */
.L_x_11775:
[----:B------:R-:W-:Y:S01]  /*4670*/  HFMA2 R12, -RZ, RZ, 0, 1.1920928955078125e-07 ;  /* 0x00000002ff0c7431 */ /* 0x000fe200000001ff */
[----:B------:R-:W-:Y:S01]  /*4680*/  MOV R13, RZ ;  /* 0x000000ff000d7202 */ /* 0x000fe20000000f00 */
[----:B------:R-:W-:-:S07]  /*4690*/  IMAD.MOV.U32 R2, RZ, RZ, R14 ;  /* 0x000000ffff027224 */ /* 0x000fce00078e000e */
[----:B------:R-:W-:Y:S05]  /*46a0*/  WARPSYNC.COLLECTIVE R15, `(.L_x_11776) ;  /* 0x000000000f087348 */ /* 0x000fea0003c00000 */
[----:B------:R0:W1:Y:S02]  /*46b0*/  SHFL.BFLY P6, R14, R13, R12, R11 ;  /* 0x0c00000c0d0e7389 */ /* 0x00006400000c000b */
[----:B01----:R-:W-:Y:S05]  /*46c0*/  ENDCOLLECTIVE ;  /* 0x000000000000791b */ /* 0x003fea0003800000 */
.L_x_11776:
        /* <DEDUP_REMOVED lines=8> */
.L_x_11777:
[----:B------:R-:W-:Y:S01]  /*4750*/  HFMA2 R12, -RZ, RZ, 0, 1.1920928955078125e-07 ;  /* 0x00000002ff0c7431 */ /* 0x000fe200000001ff */
[----:B------:R-:W-:Y:S01]  /*4760*/  MOV R13, RZ ;  /* 0x000000ff000d7202 */ /* 0x000fe20000000f00 */
[----:B------:R-:W-:-:S07]  /*4770*/  IMAD.MOV.U32 R3, RZ, RZ, R14 ;  /* 0x000000ffff037224 */ /* 0x000fce00078e000e */
[----:B------:R-:W-:Y:S05]  /*4780*/  WARPSYNC.COLLECTIVE R15, `(.L_x_11778) ;  /* 0x000000000f087348 */ /* 0x000fea0003c00000 */
[----:B------:R0:W1:Y:S02]  /*4790*/  SHFL.BFLY P6, R14, R13, R12, R11 ;  /* 0x0c00000c0d0e7389 */ /* 0x00006400000c000b */
[----:B01----:R-:W-:Y:S05]  /*47a0*/  ENDCOLLECTIVE ;  /* 0x000000000000791b */ /* 0x003fea0003800000 */
.L_x_11778:
        /* <DEDUP_REMOVED lines=8> */
.L_x_11779:
[----:B------:R-:W-:Y:S01]  /*4830*/  HFMA2 R12, -RZ, RZ, 0, 1.1920928955078125e-07 ;  /* 0x00000002ff0c7431 */ /* 0x000fe200000001ff */
[----:B------:R-:W-:Y:S01]  /*4840*/  MOV R13, RZ ;  /* 0x000000ff000d7202 */ /* 0x000fe20000000f00 */
[----:B------:R-:W-:-:S07]  /*4850*/  IMAD.MOV.U32 R9, RZ, RZ, R14 ;  /* 0x000000ffff097224 */ /* 0x000fce00078e000e */
[----:B------:R-:W-:Y:S05]  /*4860*/  WARPSYNC.COLLECTIVE R15, `(.L_x_11780) ;  /* 0x000000000f087348 */ /* 0x000fea0003c00000 */
[----:B------:R0:W1:Y:S02]  /*4870*/  SHFL.BFLY P6, R14, R13, R12, R11 ;  /* 0x0c00000c0d0e7389 */ /* 0x00006400000c000b */
[----:B01----:R-:W-:Y:S05]  /*4880*/  ENDCOLLECTIVE ;  /* 0x000000000000791b */ /* 0x003fea0003800000 */
.L_x_11780:
        /* <DEDUP_REMOVED lines=8> */
.L_x_11781:
[----:B------:R-:W-:Y:S01]  /*4910*/  HFMA2 R12, -RZ, RZ, 0, 1.1920928955078125e-07 ;  /* 0x00000002ff0c7431 */ /* 0x000fe200000001ff */
[----:B------:R-:W-:Y:S01]  /*4920*/  MOV R13, RZ ;  /* 0x000000ff000d7202 */ /* 0x000fe20000000f00 */
[----:B------:R-:W-:-:S07]  /*4930*/  IMAD.MOV.U32 R8, RZ, RZ, R14 ;  /* 0x000000ffff087224 */ /* 0x000fce00078e000e */
[----:B------:R-:W-:Y:S05]  /*4940*/  WARPSYNC.COLLECTIVE R15, `(.L_x_11782) ;  /* 0x000000000f087348 */ /* 0x000fea0003c00000 */
[----:B------:R0:W1:Y:S02]  /*4950*/  SHFL.BFLY P6, R14, R13, R12, R11 ;  /* 0x0c00000c0d0e7389 */ /* 0x00006400000c000b */
[----:B01----:R-:W-:Y:S05]  /*4960*/  ENDCOLLECTIVE ;  /* 0x000000000000791b */ /* 0x003fea0003800000 */
.L_x_11782:
        /* <DEDUP_REMOVED lines=8> */
.L_x_11783:
[----:B------:R-:W-:Y:S01]  /*49f0*/  HFMA2 R12, -RZ, RZ, 0, 1.1920928955078125e-07 ;  /* 0x00000002ff0c7431 */ /* 0x000fe200000001ff */
[----:B------:R-:W-:Y:S01]  /*4a00*/  MOV R13, RZ ;  /* 0x000000ff000d7202 */ /* 0x000fe20000000f00 */
[----:B------:R-:W-:-:S07]  /*4a10*/  IMAD.MOV.U32 R10, RZ, RZ, R14 ;  /* 0x000000ffff0a7224 */ /* 0x000fce00078e000e */
[----:B------:R-:W-:Y:S05]  /*4a20*/  WARPSYNC.COLLECTIVE R15, `(.L_x_11784) ;  /* 0x000000000f087348 */ /* 0x000fea0003c00000 */
[----:B------:R0:W1:Y:S02]  /*4a30*/  SHFL.BFLY P6, R14, R13, R12, R11 ;  /* 0x0c00000c0d0e7389 */ /* 0x00006400000c000b */
[----:B01----:R-:W-:Y:S05]  /*4a40*/  ENDCOLLECTIVE ;  /* 0x000000000000791b */ /* 0x003fea0003800000 */
.L_x_11784:
        /* <DEDUP_REMOVED lines=8> */
.L_x_11785:
[----:B------:R-:W-:Y:S01]  /*4ad0*/  HFMA2 R12, -RZ, RZ, 0, 1.1920928955078125e-07 ;  /* 0x00000002ff0c7431 */ /* 0x000fe200000001ff */
[----:B------:R-:W-:Y:S01]  /*4ae0*/  MOV R13, RZ ;  /* 0x000000ff000d7202 */ /* 0x000fe20000000f00 */
[----:B------:R-:W-:-:S07]  /*4af0*/  IMAD.MOV.U32 R17, RZ, RZ, R14 ;  /* 0x000000ffff117224 */ /* 0x000fce00078e000e */
[----:B------:R-:W-:Y:S05]  /*4b00*/  WARPSYNC.COLLECTIVE R15, `(.L_x_11786) ;  /* 0x000000000f087348 */ /* 0x000fea0003c00000 */
[----:B------:R0:W1:Y:S02]  /*4b10*/  SHFL.BFLY P6, R14, R13, R12, R11 ;  /* 0x0c00000c0d0e7389 */ /* 0x00006400000c000b */
[----:B01----:R-:W-:Y:S05]  /*4b20*/  ENDCOLLECTIVE ;  /* 0x000000000000791b */ /* 0x003fea0003800000 */
.L_x_11786:
        /* <DEDUP_REMOVED lines=8> */
.L_x_11787:
[----:B------:R-:W-:Y:S01]  /*4bb0*/  HFMA2 R12, -RZ, RZ, 0, 1.1920928955078125e-07 ;  /* 0x00000002ff0c7431 */ /* 0x000fe200000001ff */
[----:B------:R-:W-:Y:S01]  /*4bc0*/  MOV R13, RZ ;  /* 0x000000ff000d7202 */ /* 0x000fe20000000f00 */
[----:B------:R-:W-:-:S07]  /*4bd0*/  IMAD.MOV.U32 R22, RZ, RZ, R14 ;  /* 0x000000ffff167224 */ /* 0x000fce00078e000e */
[----:B------:R-:W-:Y:S05]  /*4be0*/  WARPSYNC.COLLECTIVE R15, `(.L_x_11788) ;  /* 0x000000000f087348 */ /* 0x000fea0003c00000 */
[----:B------:R0:W1:Y:S02]  /*4bf0*/  SHFL.BFLY P6, R14, R13, R12, R11 ;  /* 0x0c00000c0d0e7389 */ /* 0x00006400000c000b */
[----:B01----:R-:W-:Y:S05]  /*4c00*/  ENDCOLLECTIVE ;  /* 0x000000000000791b */ /* 0x003fea0003800000 */
.L_x_11788:
        /* <DEDUP_REMOVED lines=8> */
.L_x_11789:
[----:B------:R-:W-:Y:S02]  /*4c90*/  HFMA2 R12, -RZ, RZ, 0, 1.1920928955078125e-07 ;  /* 0x00000002ff0c7431 */ /* 0x000fe400000001ff */
[----:B------:R-:W-:Y:S01]  /*4ca0*/  IMAD.MOV.U32 R13, RZ, RZ, RZ ;  /* 0x000000ffff0d7224 */ /* 0x000fe200078e00ff */
[----:B------:R-:W-:-:S07]  /*4cb0*/  MOV R20, R14 ;  /* 0x0000000e00147202 */ /* 0x000fce0000000f00 */
[----:B------:R-:W-:Y:S05]  /*4cc0*/  WARPSYNC.COLLECTIVE R15, `(.L_x_11790) ;  /* 0x000000000f087348 */ /* 0x000fea0003c00000 */
[----:B------:R0:W1:Y:S02]  /*4cd0*/  SHFL.BFLY P6, R14, R13, R12, R11 ;  /* 0x0c00000c0d0e7389 */ /* 0x00006400000c000b */
[----:B01----:R-:W-:Y:S05]  /*4ce0*/  ENDCOLLECTIVE ;  /* 0x000000000000791b */ /* 0x003fea0003800000 */
.L_x_11790:
        /* <DEDUP_REMOVED lines=8> */
.L_x_11791:
[----:B------:R-:W-:Y:S01]  /*4d70*/  HFMA2 R13, -RZ, RZ, 0, 0 ;  /* 0x00000000ff0d7431 */ /* 0x000fe200000001ff */
[----:B------:R-:W-:Y:S02]  /*4d80*/  MOV R12, 0x2 ;  /* 0x00000002000c7802 */ /* 0x000fe40000000f00 */
[----:B------:R-:W-:-:S07]  /*4d90*/  MOV R23, R14 ;  /* 0x0000000e00177202 */ /* 0x000fce0000000f00 */
[----:B------:R-:W-:Y:S05]  /*4da0*/  WARPSYNC.COLLECTIVE R15, `(.L_x_11792) ;  /* 0x000000000f087348 */ /* 0x000fea0003c00000 */
[----:B------:R0:W1:Y:S02]  /*4db0*/  SHFL.BFLY P6, R14, R13, R12, R11 ;  /* 0x0c00000c0d0e7389 */ /* 0x00006400000c000b */
[----:B01----:R-:W-:Y:S05]  /*4dc0*/  ENDCOLLECTIVE ;  /* 0x000000000000791b */ /* 0x003fea0003800000 */
.L_x_11792:
        /* <DEDUP_REMOVED lines=8> */
.L_x_11793:
[----:B------:R-:W-:Y:S02]  /*4e50*/  HFMA2 R12, -RZ, RZ, 0, 1.1920928955078125e-07 ;  /* 0x00000002ff0c7431 */ /* 0x000fe400000001ff */
[----:B------:R-:W-:Y:S01]  /*4e60*/  IMAD.MOV.U32 R13, RZ, RZ, RZ ;  /* 0x000000ffff0d7224 */ /* 0x000fe200078e00ff */
[----:B------:R-:W-:-:S07]  /*4e70*/  MOV R26, R14 ;  /* 0x0000000e001a7202 */ /* 0x000fce0000000f00 */
[----:B------:R-:W-:Y:S05]  /*4e80*/  WARPSYNC.COLLECTIVE R15, `(.L_x_11794) ;  /* 0x000000000f087348 */ /* 0x000fea0003c00000 */
[----:B------:R0:W1:Y:S02]  /*4e90*/  SHFL.BFLY P6, R14, R13, R12, R11 ;  /* 0x0c00000c0d0e7389 */ /* 0x00006400000c000b */
[----:B01----:R-:W-:Y:S05]  /*4ea0*/  ENDCOLLECTIVE ;  /* 0x000000000000791b */ /* 0x003fea0003800000 */
.L_x_11794:
[----:B------:R-:W-:Y:S01]  /*4eb0*/  FADD.FTZ R25, R25, R26 ;  /* 0x0000001a19197221 */ /* 0x000fe20000010000 */
[----:B------:R-:W-:Y:S02]  /*4ec0*/  HFMA2 R12, -RZ, RZ, 0, 5.9604644775390625e-08 ;  /* 0x00000001ff0c7431 */ /* 0x000fe400000001ff */
[----:B------:R-:W-:-:S05]  /*4ed0*/  FADD.FTZ R28, RZ, R14 ;  /* 0x0000000eff1c7221 */ /* 0x000fca0000010000 */
[----:B------:R-:W-:-:S07]  /*4ee0*/  MOV R13, R28 ;  /* 0x0000001c000d7202 */ /* 0x000fce0000000f00 */
[----:B------:R-:W-:Y:S05]  /*4ef0*/  WARPSYNC.COLLECTIVE R15, `(.L_x_11795) ;  /* 0x000000000f087348 */ /* 0x000fea0003c00000 */
[----:B------:R0:W1:Y:S02]  /*4f00*/  SHFL.BFLY P6, R14, R13, R12, R11 ;  /* 0x0c00000c0d0e7389 */ /* 0x00006400000c000b */
[----:B01----:R-:W-:Y:S05]  /*4f10*/  ENDCOLLECTIVE ;  /* 0x000000000000791b */ /* 0x003fea0003800000 */
.L_x_11795:
[----:B------:R-:W-:Y:S01]  /*4f20*/  HFMA2 R12, -RZ, RZ, 0, 1.1920928955078125e-07 ;  /* 0x00000002ff0c7431 */ /* 0x000fe200000001ff */
[----:B------:R-:W-:Y:S01]  /*4f30*/  MOV R13, RZ ;  /* 0x000000ff000d7202 */ /* 0x000fe20000000f00 */
[----:B------:R-:W-:-:S07]  /*4f40*/  IMAD.MOV.U32 R31, RZ, RZ, R14 ;  /* 0x000000ffff1f7224 */ /* 0x000fce00078e000e */
[----:B------:R-:W-:Y:S05]  /*4f50*/  WARPSYNC.COLLECTIVE R15, `(.L_x_11796) ;  /* 0x000000000f087348 */ /* 0x000fea0003c00000 */
[----:B------:R0:W1:Y:S02]  /*4f60*/  SHFL.BFLY P6, R14, R13, R12, R11 ;  /* 0x0c00000c0d0e7389 */ /* 0x00006400000c000b */
[----:B01----:R-:W-:Y:S05]  /*4f70*/  ENDCOLLECTIVE ;  /* 0x000000000000791b */ /* 0x003fea0003800000 */
.L_x_11796:
        /* <DEDUP_REMOVED lines=8> */
.L_x_11797:
[----:B------:R-:W-:Y:S02]  /*5000*/  HFMA2 R13, -RZ, RZ, 0, 0 ;  /* 0x00000000ff0d7431 */ /* 0x000fe400000001ff */
[----:B------:R-:W-:Y:S01]  /*5010*/  IMAD.MOV.U32 R12, RZ, RZ, 0x2 ;  /* 0x00000002ff0c7424 */ /* 0x000fe200078e00ff */
[----:B------:R-:W-:-:S07]  /*5020*/  MOV R4, R14 ;  /* 0x0000000e00047202 */ /* 0x000fce0000000f00 */
[----:B------:R-:W-:Y:S05]  /*5030*/  WARPSYNC.COLLECTIVE R15, `(.L_x_11798) ;  /* 0x000000000f087348 */ /* 0x000fea0003c00000 */
[----:B------:R0:W1:Y:S02]  /*5040*/  SHFL.BFLY P6, R14, R13, R12, R11 ;  /* 0x0c00000c0d0e7389 */ /* 0x00006400000c000b */
[----:B01----:R-:W-:Y:S05]  /*5050*/  ENDCOLLECTIVE ;  /* 0x000000000000791b */ /* 0x003fea0003800000 */
.L_x_11798:
        /* <DEDUP_REMOVED lines=8> */
.L_x_11799:
[----:B------:R-:W-:Y:S01]  /*50e0*/  HFMA2 R12, -RZ, RZ, 0, 1.1920928955078125e-07 ;  /* 0x00000002ff0c7431 */ /* 0x000fe200000001ff */
[----:B------:R-:W-:Y:S01]  /*50f0*/  MOV R13, RZ ;  /* 0x000000ff000d7202 */ /* 0x000fe20000000f00 */
[----:B------:R-:W-:-:S07]  /*5100*/  IMAD.MOV.U32 R8, RZ, RZ, R14 ;  /* 0x000000ffff087224 */ /* 0x000fce00078e000e */
[----:B------:R-:W-:Y:S05]  /*5110*/  WARPSYNC.COLLECTIVE R15, `(.L_x_11800) ;  /* 0x000000000f087348 */ /* 0x000fea0003c00000 */
[----:B------:R0:W1:Y:S02]  /*5120*/  SHFL.BFLY P6, R14, R13, R12, R11 ;  /* 0x0c00000c0d0e7389 */ /* 0x00006400000c000b */
[----:B01----:R-:W-:Y:S05]  /*5130*/  ENDCOLLECTIVE ;  /* 0x000000000000791b */ /* 0x003fea0003800000 */
.L_x_11800:
        /* <DEDUP_REMOVED lines=8> */
.L_x_11801:
[----:B------:R-:W-:Y:S02]  /*51c0*/  HFMA2 R13, -RZ, RZ, 0, 0 ;  /* 0x00000000ff0d7431 */ /* 0x000fe400000001ff */
[----:B------:R-:W-:Y:S01]  /*51d0*/  IMAD.MOV.U32 R12, RZ, RZ, 0x2 ;  /* 0x00000002ff0c7424 */ /* 0x000fe200078e00ff */
[----:B------:R-:W-:-:S07]  /*51e0*/  MOV R17, R14 ;  /* 0x0000000e00117202 */ /* 0x000fce0000000f00 */
[----:B------:R-:W-:Y:S05]  /*51f0*/  WARPSYNC.COLLECTIVE R15, `(.L_x_11802) ;  /* 0x000000000f087348 */ /* 0x000fea0003c00000 */
[----:B------:R0:W1:Y:S02]  /*5200*/  SHFL.BFLY P6, R14, R13, R12, R11 ;  /* 0x0c00000c0d0e7389 */ /* 0x00006400000c000b */
[----:B01----:R-:W-:Y:S05]  /*5210*/  ENDCOLLECTIVE ;  /* 0x000000000000791b */ /* 0x003fea0003800000 */
.L_x_11802:
        /* <DEDUP_REMOVED lines=8> */
.L_x_11803:
[----:B------:R-:W-:Y:S01]  /*52a0*/  HFMA2 R12, -RZ, RZ, 0, 1.1920928955078125e-07 ;  /* 0x00000002ff0c7431 */ /* 0x000fe200000001ff */
[----:B------:R-:W-:Y:S01]  /*52b0*/  MOV R13, RZ ;  /* 0x000000ff000d7202 */ /* 0x000fe20000000f00 */
[----:B------:R-:W-:-:S07]  /*52c0*/  IMAD.MOV.U32 R21, RZ, RZ, R14 ;  /* 0x000000ffff157224 */ /* 0x000fce00078e000e */
[----:B------:R-:W-:Y:S05]  /*52d0*/  WARPSYNC.COLLECTIVE R15, `(.L_x_11804) ;  /* 0x000000000f087348 */ /* 0x000fea0003c00000 */
[----:B------:R0:W1:Y:S02]  /*52e0*/  SHFL.BFLY P6, R14, R13, R12, R11 ;  /* 0x0c00000c0d0e7389 */ /* 0x00006400000c000b */
[----:B01----:R-:W-:Y:S05]  /*52f0*/  ENDCOLLECTIVE ;  /* 0x000000000000791b */ /* 0x003fea0003800000 */
.L_x_11804:
        /* <DEDUP_REMOVED lines=8> */
.L_x_11805:
[----:B------:R-:W-:Y:S02]  /*5380*/  HFMA2 R13, -RZ, RZ, 0, 0 ;  /* 0x00000000ff0d7431 */ /* 0x000fe400000001ff */
[----:B------:R-:W-:Y:S01]  /*5390*/  IMAD.MOV.U32 R12, RZ, RZ, 0x2 ;  /* 0x00000002ff0c7424 */ /* 0x000fe200078e00ff */
[----:B------:R-:W-:-:S07]  /*53a0*/  MOV R26, R14 ;  /* 0x0000000e001a7202 */ /* 0x000fce0000000f00 */
[----:B------:R-:W-:Y:S05]  /*53b0*/  WARPSYNC.COLLECTIVE R15, `(.L_x_11806) ;  /* 0x000000000f087348 */ /* 0x000fea0003c00000 */
[----:B------:R0:W1:Y:S02]  /*53c0*/  SHFL.BFLY P6, R14, R13, R12, R11 ;  /* 0x0c00000c0d0e7389 */ /* 0x00006400000c000b */
[----:B01----:R-:W-:Y:S05]  /*53d0*/  ENDCOLLECTIVE ;  /* 0x000000000000791b */ /* 0x003fea0003800000 */
.L_x_11806:
        /* <DEDUP_REMOVED lines=8> */
.L_x_11807:
[----:B------:R-:W-:Y:S01]  /*5460*/  HFMA2 R12, -RZ, RZ, 0, 1.1920928955078125e-07 ;  /* 0x00000002ff0c7431 */ /* 0x000fe200000001ff */
[----:B------:R-:W-:Y:S01]  /*5470*/  MOV R13, RZ ;  /* 0x000000ff000d7202 */ /* 0x000fe20000000f00 */
[----:B------:R-:W-:-:S07]  /*5480*/  IMAD.MOV.U32 R29, RZ, RZ, R14 ;  /* 0x000000ffff1d7224 */ /* 0x000fce00078e000e */
[----:B------:R-:W-:Y:S05]  /*5490*/  WARPSYNC.COLLECTIVE R15, `(.L_x_11808) ;  /* 0x000000000f087348 */ /* 0x000fea0003c00000 */
[----:B------:R0:W1:Y:S02]  /*54a0*/  SHFL.BFLY P6, R14, R13, R12, R11 ;  /* 0x0c00000c0d0e7389 */ /* 0x00006400000c000b */
[----:B01----:R-:W-:Y:S05]  /*54b0*/  ENDCOLLECTIVE ;  /* 0x000000000000791b */ /* 0x003fea0003800000 */
.L_x_11808:
        /* <DEDUP_REMOVED lines=8> */
.L_x_11809:
[----:B------:R-:W-:Y:S02]  /*5540*/  HFMA2 R13, -RZ, RZ, 0, 0 ;  /* 0x00000000ff0d7431 */ /* 0x000fe400000001ff */
[----:B------:R-:W-:Y:S01]  /*5550*/  IMAD.MOV.U32 R12, RZ, RZ, 0x2 ;  /* 0x00000002ff0c7424 */ /* 0x000fe200078e00ff */
[----:B------:R-:W-:-:S07]  /*5560*/  MOV R31, R14 ;  /* 0x0000000e001f7202 */ /* 0x000fce0000000f00 */
[----:B------:R-:W-:Y:S05]  /*5570*/  WARPSYNC.COLLECTIVE R15, `(.L_x_11810) ;  /* 0x000000000f087348 */ /* 0x000fea0003c00000 */
[----:B------:R0:W1:Y:S02]  /*5580*/  SHFL.BFLY P6, R14, R13, R12, R11 ;  /* 0x0c00000c0d0e7389 */ /* 0x00006400000c000b */
[----:B01----:R-:W-:Y:S05]  /*5590*/  ENDCOLLECTIVE ;  /* 0x000000000000791b */ /* 0x003fea0003800000 */
.L_x_11810:
        /* <DEDUP_REMOVED lines=8> */
.L_x_11811:
[----:B------:R-:W-:Y:S01]  /*5620*/  HFMA2 R12, -RZ, RZ, 0, 1.1920928955078125e-07 ;  /* 0x00000002ff0c7431 */ /* 0x000fe200000001ff */
[----:B------:R-:W-:Y:S01]  /*5630*/  MOV R13, RZ ;  /* 0x000000ff000d7202 */ /* 0x000fe20000000f00 */
[----:B------:R-:W-:-:S07]  /*5640*/  IMAD.MOV.U32 R33, RZ, RZ, R14 ;  /* 0x000000ffff217224 */ /* 0x000fce00078e000e */
[----:B------:R-:W-:Y:S05]  /*5650*/  WARPSYNC.COLLECTIVE R15, `(.L_x_11812) ;  /* 0x000000000f087348 */ /* 0x000fea0003c00000 */
[----:B------:R0:W1:Y:S02]  /*5660*/  SHFL.BFLY P6, R14, R13, R12, R11 ;  /* 0x0c00000c0d0e7389 */ /* 0x00006400000c000b */
[----:B01----:R-:W-:Y:S05]  /*5670*/  ENDCOLLECTIVE ;  /* 0x000000000000791b */ /* 0x003fea0003800000 */
.L_x_11812:
        /* <DEDUP_REMOVED lines=8> */
.L_x_11813:
[----:B------:R-:W-:Y:S02]  /*5700*/  HFMA2 R13, -RZ, RZ, 0, 0 ;  /* 0x00000000ff0d7431 */ /* 0x000fe400000001ff */
[----:B------:R-:W-:Y:S01]  /*5710*/  IMAD.MOV.U32 R12, RZ, RZ, 0x2 ;  /* 0x00000002ff0c7424 */ /* 0x000fe200078e00ff */
[----:B------:R-:W-:-:S07]  /*5720*/  MOV R35, R14 ;  /* 0x0000000e00237202 */ /* 0x000fce0000000f00 */
[----:B------:R-:W-:Y:S05]  /*5730*/  WARPSYNC.COLLECTIVE R15, `(.L_x_11814) ;  /* 0x000000000f087348 */ /* 0x000fea0003c00000 */
[----:B------:R0:W1:Y:S02]  /*5740*/  SHFL.BFLY P6, R14, R13, R12, R11 ;  /* 0x0c00000c0d0e7389 */ /* 0x00006400000c000b */
[----:B01----:R-:W-:Y:S05]  /*5750*/  ENDCOLLECTIVE ;  /* 0x000000000000791b */ /* 0x003fea0003800000 */
.L_x_11814:
[----:B------:R-:W-:Y:S01]  /*5760*/  FADD.FTZ R34, R34, R35 ;  /* 0x0000002322227221 */ /* 0x000fe20000010000 */
[----:B------:R-:W-:Y:S02]  /*5770*/  HFMA2 R12, -RZ, RZ, 0, 5.9604644775390625e-08 ;  /* 0x00000001ff0c7431 */ /* 0x000fe400000001ff */
[----:B------:R-:W-:-:S05]  /*5780*/  FADD.FTZ R36, RZ, R14 ;  /* 0x0000000eff247221 */ /* 0x000fca0000010000 */
[----:B------:R-:W-:-:S07]  /*5790*/  MOV R13, R36 ;  /* 0x00000024000d7202 */ /* 0x000fce0000000f00 */
[----:B------:R-:W-:Y:S05]  /*57a0*/  WARPSYNC.COLLECTIVE R15, `(.L_x_11815) ;  /* 0x000000000f087348 */ /* 0x000fea0003c00000 */
[----:B------:R0:W1:Y:S02]  /*57b0*/  SHFL.BFLY P6, R14, R13, R12, R11 ;  /* 0x0c00000c0d0e7389 */ /* 0x00006400000c000b */
[----:B01----:R-:W-:Y:S05]  /*57c0*/  ENDCOLLECTIVE ;  /* 0x000000000000791b */ /* 0x003fea0003800000 */
.L_x_11815:
[----:B------:R-:W-:Y:S02]  /*57d0*/  HFMA2 R12, -RZ, RZ, 0, 1.1920928955078125e-07 ;  /* 0x00000002ff0c7431 */ /* 0x000fe400000001ff */
[----:B------:R-:W-:Y:S01]  /*57e0*/  IMAD.MOV.U32 R13, RZ, RZ, RZ ;  /* 0x000000ffff0d7224 */ /* 0x000fe200078e00ff */
[----:B------:R-:W-:-:S07]  /*57f0*/  MOV R37, R14 ;  /* 0x0000000e00257202 */ /* 0x000fce0000000f00 */
[----:B------:R-:W-:Y:S05]  /*5800*/  WARPSYNC.COLLECTIVE R15, `(.L_x_11816) ;  /* 0x000000000f087348 */ /* 0x000fea0003c00000 */
[----:B------:R0:W1:Y:S02]  /*5810*/  SHFL.BFLY P6, R14, R13, R12, R11 ;  /* 0x0c00000c0d0e7389 */ /* 0x00006400000c000b */
[----:B01----:R-:W-:Y:S05]  /*5820*/  ENDCOLLECTIVE ;  /* 0x000000000000791b */ /* 0x003fea0003800000 */
.L_x_11816:
[----:B------:R-:W-:Y:S01]  /*5830*/  FADD.FTZ R36, R36, R37 ;  /* 0x0000002524247221 */ /* 0x000fe20000010000 */
[----:B------:R-:W-:Y:S02]  /*5840*/  HFMA2 R12, -RZ, RZ, 0, 5.9604644775390625e-08 ;  /* 0x00000001ff0c7431 */ /* 0x000fe400000001ff */
[----:B------:R-:W-:-:S05]  /*5850*/  FADD.FTZ R4, RZ, R14 ;  /* 0x0000000eff047221 */ /* 0x000fca0000010000 */
[----:B------:R-:W-:-:S07]  /*5860*/  MOV R13, R4 ;  /* 0x00000004000d7202 */ /* 0x000fce0000000f00 */
[----:B------:R-:W-:Y:S05]  /*5870*/  WARPSYNC.COLLECTIVE R15, `(.L_x_11817) ;  /* 0x000000000f087348 */ /* 0x000fea0003c00000 */
[----:B------:R0:W1:Y:S02]  /*5880*/  SHFL.BFLY P6, R14, R13, R12, R11 ;  /* 0x0c00000c0d0e7389 */ /* 0x00006400000c000b */
[----:B01----:R-:W-:Y:S05]  /*5890*/  ENDCOLLECTIVE ;  /* 0x000000000000791b */ /* 0x003fea0003800000 */
.L_x_11817:
[----:B------:R-:W-:Y:S05]  /*58a0*/  BRA `(.L_x_11818) ;  /* 0xffffffd800407947 */ /* 0x000fea000383ffff */
.L_x_11819:
        /* <DEDUP_REMOVED lines=13> */
.L_x_27471:


//--------------------- .text._ZN4vllm25paged_attention_v2_kernelIthLi128ELi32ELi128ELNS_18Fp8KVCacheDataTypeE1ELb1ELi512EEEvPfS2_PT_PKS3_PKT0_S9_ifPKiSB_iPKfiiiSD_SD_iiiii --------------------------
	.section	.text._ZN4vllm25paged_attention_v2_kernelIthLi128ELi32ELi128ELNS_18Fp8KVCacheDataTypeE1ELb1ELi512EEEvPfS2_PT_PKS3_PKT0_S9_ifPKiSB_iPKfiiiSD_SD_iiiii,"ax",@progbits
	.align	128
        .global         _ZN4vllm25paged_attention_v2_kernelIthLi128ELi32ELi128ELNS_18Fp8KVCacheDataTypeE1ELb1ELi512EEEvPfS2_PT_PKS3_PKT0_S9_ifPKiSB_iPKfiiiSD_SD_iiiii
        .type           _ZN4vllm25paged_attention_v2_kernelIthLi128ELi32ELi128ELNS_18Fp8KVCacheDataTypeE1ELb1ELi512EEEvPfS2_PT_PKS3_PKT0_S9_ifPKiSB_iPKfiiiSD_SD_iiiii,@function
        .size           _ZN4vllm25paged_attention_v2_kernelIthLi128ELi32ELi128ELNS_18Fp8KVCacheDataTypeE1ELb1ELi512EEEvPfS2_PT_PKS3_PKT0_S9_ifPKiSB_iPKfiiiSD_SD_iiiii,(.L_x_27472 - _ZN4vllm25paged_attention_v2_kernelIthLi128ELi32ELi128ELNS_18Fp8KVCacheDataTypeE1ELb1ELi512EEEvPfS2_PT_PKS3_PKT0_S9_ifPKiSB_iPKfiiiSD_SD_iiiii)
        .other          _ZN4vllm25paged_attention_v2_kernelIthLi128ELi32ELi128ELNS_18Fp8KVCacheDataTypeE1ELb1ELi512EEEvPfS2_PT_PKS3_PKT0_S9_ifPKiSB_iPKfiiiSD_SD_iiiii,@"STO_CUDA_ENTRY STV_DEFAULT"
_ZN4vllm25paged_attention_v2_kernelIthLi128ELi32ELi128ELNS_18Fp8KVCacheDataTypeE1ELb1ELi512EEEvPfS2_PT_PKS3_PKT0_S9_ifPKiSB_iPKfiiiSD_SD_iiiii:
.text._ZN4vllm25paged_attention_v2_kernelIthLi128ELi32ELi128ELNS_18Fp8KVCacheDataTypeE1ELb1ELi512EEEvPfS2_PT_PKS3_PKT0_S9_ifPKiSB_iPKfiiiSD_SD_iiiii:
        /* <DEDUP_REMOVED lines=109> */
.L_x_11820:
        /* <DEDUP_REMOVED lines=26> */
.L_x_11824:
        /* <DEDUP_REMOVED lines=38> */
.L_x_11822:
[----:B------:R-:W-:Y:S05]  /*0ad0*/  BSYNC.RECONVERGENT B6 ;  /* 0x0000000000067941 */ /* 0x000fea0003800200 */
.L_x_11821:
        /* <DEDUP_REMOVED lines=14> */
.L_x_11867:
        /* <DEDUP_REMOVED lines=41> */
.L_x_11830:
        /* <DEDUP_REMOVED lines=11> */
.L_x_11829:
[----:B------:R-:W-:Y:S05]  /*0f00*/  BSYNC.RECONVERGENT B1 ;  /* 0x0000000000017941 */ /* 0x000fea0003800200 */
.L_x_11828:
        /* <DEDUP_REMOVED lines=12> */
.L_x_11833:
        /* <DEDUP_REMOVED lines=100> */
.L_x_11832:
[----:B------:R-:W-:Y:S05]  /*1610*/  BSYNC.RECONVERGENT B1 ;  /* 0x0000000000017941 */ /* 0x000fea0003800200 */
.L_x_11831:
        /* <DEDUP_REMOVED lines=55> */
.L_x_11835:
[----:B------:R-:W-:Y:S05]  /*1990*/  BSYNC.RECONVERGENT B1 ;  /* 0x0000000000017941 */ /* 0x000fea0003800200 */
.L_x_11834:
        /* <DEDUP_REMOVED lines=26> */
.L_x_11827:
[----:B------:R-:W-:Y:S05]  /*1b40*/  BSYNC.RECONVERGENT B0 ;  /* 0x0000000000007941 */ /* 0x000fea0003800200 */
.L_x_11826:
        /* <DEDUP_REMOVED lines=41> */
.L_x_11840:
[----:B------:R-:W1:Y:S01]  /*1de0*/  LDS R22, [R13] ;  /* 0x000000000d167984 */ /* 0x000e620000000800 */
[----:B------:R-:W-:-:S05]  /*1df0*/  VIADD R14, R14, 0x1 ;  /* 0x000000010e0e7836 */ /* 0x000fca0000000000 */
[----:B------:R-:W-:Y:S01]  /*1e00*/  ISETP.NE.AND P0, PT, R14, RZ, PT ;  /* 0x000000ff0e00720c */ /* 0x000fe20003f05270 */
[----:B-1----:R-:W-:-:S05]  /*1e10*/  FMUL.FTZ R22, R22, R7 ;  /* 0x0000000716167220 */ /* 0x002fca0000410000 */
[----:B------:R1:W-:Y:S02]  /*1e20*/  STS [R13], R22 ;  /* 0x000000160d007388 */ /* 0x0003e40000000800 */
[----:B-1----:R-:W-:-:S05]  /*1e30*/  IADD3 R13, PT, PT, R13, 0x200, RZ ;  /* 0x000002000d0d7810 */ /* 0x002fca0007ffe0ff */
[----:B------:R-:W-:Y:S05]  /*1e40*/  @P0 BRA `(.L_x_11840) ;  /* 0xfffffffc00e40947 */ /* 0x000fea000383ffff */
.L_x_11839:
[----:B------:R-:W-:Y:S05]  /*1e50*/  BSYNC.RECONVERGENT B1 ;  /* 0x0000000000017941 */ /* 0x000fea0003800200 */
.L_x_11838:
        /* <DEDUP_REMOVED lines=12> */
.L_x_11843:
        /* <DEDUP_REMOVED lines=52> */
.L_x_11842:
[----:B------:R-:W-:Y:S05]  /*2260*/  BSYNC.RECONVERGENT B1 ;  /* 0x0000000000017941 */ /* 0x000fea0003800200 */
.L_x_11841:
        /* <DEDUP_REMOVED lines=31> */
.L_x_11845:
[----:B------:R-:W-:Y:S05]  /*2460*/  BSYNC.RECONVERGENT B1 ;  /* 0x0000000000017941 */ /* 0x000fea0003800200 */
.L_x_11844:
        /* <DEDUP_REMOVED lines=14> */
.L_x_11837:
[----:B------:R-:W-:Y:S05]  /*2550*/  BSYNC.RECONVERGENT B0 ;  /* 0x0000000000007941 */ /* 0x000fea0003800200 */
.L_x_11836:
        /* <DEDUP_REMOVED lines=18> */
.L_x_11847:
[----:B------:R-:W-:Y:S05]  /*2680*/  BSYNC.RECONVERGENT B0 ;  /* 0x0000000000007941 */ /* 0x000fea0003800200 */
.L_x_11846:
        /* <DEDUP_REMOVED lines=27> */
.L_x_11851:
        /* <DEDUP_REMOVED lines=34> */
.L_x_11850:
        /* <DEDUP_REMOVED lines=16> */
.L_x_11849:
[----:B------:R-:W-:Y:S05]  /*2b60*/  BSYNC.RECONVERGENT B6 ;  /* 0x0000000000067941 */ /* 0x000fea0003800200 */
.L_x_11848:
        /* <DEDUP_REMOVED lines=64> */
.L_x_11900:
        /* <DEDUP_REMOVED lines=31> */
.L_x_11854:
[----:B------:R-:W-:Y:S05]  /*3160*/  BSYNC.RECONVERGENT B0 ;  /* 0x0000000000007941 */ /* 0x000fea0003800200 */
.L_x_11853:
        /* <DEDUP_REMOVED lines=45> */
.L_x_11856:
[----:B------:R-:W-:Y:S05]  /*3440*/  BSYNC.RECONVERGENT B0 ;  /* 0x0000000000007941 */ /* 0x000fea0003800200 */
.L_x_11855:
        /* <DEDUP_REMOVED lines=20> */
.L_x_11858:
[----:B------:R-:W-:Y:S05]  /*3590*/  BSYNC.RECONVERGENT B0 ;  /* 0x0000000000007941 */ /* 0x000fea0003800200 */
.L_x_11857:
        /* <DEDUP_REMOVED lines=35> */
.L_x_11860:
[----:B------:R-:W-:Y:S05]  /*37d0*/  BSYNC.RECONVERGENT B0 ;  /* 0x0000000000007941 */ /* 0x000fea0003800200 */
.L_x_11859:
        /* <DEDUP_REMOVED lines=46> */
.L_x_11823:
        /* <DEDUP_REMOVED lines=16> */
.L_x_11861:
[----:B------:R-:W-:Y:S05]  /*3bc0*/  EXIT ;  /* 0x000000000000794d */ /* 0x000fea0003800000 */
.L_x_11825:
[----:B------:R-:W-:Y:S02]  /*3bd0*/  HFMA2 R12, -RZ, RZ, 0, 9.5367431640625e-07 ;  /* 0x00000010ff0c7431 */ /* 0x000fe400000001ff */
[----:B------:R-:W-:Y:S01]  /*3be0*/  IMAD.MOV.U32 R11, RZ, RZ, 0x1f ;  /* 0x0000001fff0b7424 */ /* 0x000fe200078e00ff */
[----:B------:R-:W-:-:S07]  /*3bf0*/  MOV R15, 0xffffffff ;  /* 0xffffffff000f7802 */ /* 0x000fce0000000f00 */
[----:B------:R-:W-:Y:S05]  /*3c00*/  WARPSYNC.COLLECTIVE R15, `(.L_x_11862) ;  /* 0x000000000f087348 */ /* 0x000fea0003c00000 */
[----:B------:R0:W1:Y:S02]  /*3c10*/  SHFL.BFLY P6, R14, R13, R12, R11 ;  /* 0x0c00000c0d0e7389 */ /* 0x00006400000c000b */
[----:B01----:R-:W-:Y:S05]  /*3c20*/  ENDCOLLECTIVE ;  /* 0x000000000000791b */ /* 0x003fea0003800000 */
.L_x_11862:
[----:B------:R-:W-:Y:S01]  /*3c30*/  IMAD.MOV.U32 R12, RZ, RZ, 0x8 ;  /* 0x00000008ff0c7424 */ /* 0x000fe200078e00ff */
[----:B------:R-:W-:-:S04]  /*3c40*/  FMNMX.FTZ R0, R14, -3.40282346638528859812e+38, !PT ;  /* 0xff7fffff0e007809 */ /* 0x000fc80007810000 */
[----:B------:R-:W-:-:S07]  /*3c50*/  MOV R13, R0 ;  /* 0x00000000000d7202 */ /* 0x000fce0000000f00 */
[----:B------:R-:W-:Y:S05]  /*3c60*/  WARPSYNC.COLLECTIVE R15, `(.L_x_11863) ;  /* 0x000000000f087348 */ /* 0x000fea0003c00000 */
[----:B------:R0:W1:Y:S02]  /*3c70*/  SHFL.BFLY P6, R14, R13, R12, R11 ;  /* 0x0c00000c0d0e7389 */ /* 0x00006400000c000b */
[----:B01----:R-:W-:Y:S05]  /*3c80*/  ENDCOLLECTIVE ;  /* 0x000000000000791b */ /* 0x003fea0003800000 */
.L_x_11863:
[----:B------:R-:W-:Y:S01]  /*3c90*/  HFMA2 R12, -RZ, RZ, 0, 2.384185791015625e-07 ;  /* 0x00000004ff0c7431 */ /* 0x000fe200000001ff */
[----:B------:R-:W-:-:S04]  /*3ca0*/  FMNMX.FTZ R2, R0, R14, !PT ;  /* 0x0000000e00027209 */ /* 0x000fc80007810000 */
[----:B------:R-:W-:-:S07]  /*3cb0*/  MOV R13, R2 ;  /* 0x00000002000d7202 */ /* 0x000fce0000000f00 */
[----:B------:R-:W-:Y:S05]  /*3cc0*/  WARPSYNC.COLLECTIVE R15, `(.L_x_11864) ;  /* 0x000000000f087348 */ /* 0x000fea0003c00000 */
[----:B------:R0:W1:Y:S02]  /*3cd0*/  SHFL.BFLY P6, R14, R13, R12, R11 ;  /* 0x0c00000c0d0e7389 */ /* 0x00006400000c000b */
[----:B01----:R-:W-:Y:S05]  /*3ce0*/  ENDCOLLECTIVE ;  /* 0x000000000000791b */ /* 0x003fea0003800000 */
.L_x_11864:
[----:B------:R-:W-:Y:S02]  /*3cf0*/  MOV R12, 0x2 ;  /* 0x00000002000c7802 */ /* 0x000fe40000000f00 */
[----:B------:R-:W-:-:S05]  /*3d00*/  FMNMX.FTZ R3, R2, R14, !PT ;  /* 0x0000000e02037209 */ /* 0x000fca0007810000 */
[----:B------:R-:W-:-:S07]  /*3d10*/  IMAD.MOV.U32 R13, RZ, RZ, R3 ;  /* 0x000000ffff0d7224 */ /* 0x000fce00078e0003 */
[----:B------:R-:W-:Y:S05]  /*3d20*/  WARPSYNC.COLLECTIVE R15, `(.L_x_11865) ;  /* 0x000000000f087348 */ /* 0x000fea0003c00000 */
[----:B------:R0:W1:Y:S02]  /*3d30*/  SHFL.BFLY P6, R14, R13, R12, R11 ;  /* 0x0c00000c0d0e7389 */ /* 0x00006400000c000b */
[----:B01----:R-:W-:Y:S05]  /*3d40*/  ENDCOLLECTIVE ;  /* 0x000000000000791b */ /* 0x003fea0003800000 */
.L_x_11865:
[----:B------:R-:W-:Y:S01]  /*3d50*/  IMAD.MOV.U32 R12, RZ, RZ, 0x1 ;  /* 0x00000001ff0c7424 */ /* 0x000fe200078e00ff */
[----:B------:R-:W-:-:S04]  /*3d60*/  FMNMX.FTZ R4, R3, R14, !PT ;  /* 0x0000000e03047209 */ /* 0x000fc80007810000 */
[----:B------:R-:W-:-:S07]  /*3d70*/  MOV R13, R4 ;  /* 0x00000004000d7202 */ /* 0x000fce0000000f00 */
[----:B------:R-:W-:Y:S05]  /*3d80*/  WARPSYNC.COLLECTIVE R15, `(.L_x_11866) ;  /* 0x000000000f087348 */ /* 0x000fea0003c00000 */
[----:B------:R0:W1:Y:S02]  /*3d90*/  SHFL.BFLY P6, R14, R13, R12, R11 ;  /* 0x0c00000c0d0e7389 */ /* 0x00006400000c000b */
[----:B01----:R-:W-:Y:S05]  /*3da0*/  ENDCOLLECTIVE ;  /* 0x000000000000791b */ /* 0x003fea0003800000 */
.L_x_11866:
[----:B------:R-:W-:Y:S05]  /*3db0*/  BRA `(.L_x_11867) ;  /* 0xffffffcc00807947 */ /* 0x000fea000383ffff */
.L_x_11852:
[----:B---3--:R-:W-:Y:S01]  /*3dc0*/  HFMA2 R13, -RZ, RZ, 0, 0 ;  /* 0x00000000ff0d7431 */ /* 0x008fe200000001ff */
[----:B------:R-:W-:Y:S01]  /*3dd0*/  MOV R12, 0x2 ;  /* 0x00000002000c7802 */ /* 0x000fe20000000f00 */
[----:B--2---:R-:W-:Y:S01]  /*3de0*/  IMAD.MOV.U32 R11, RZ, RZ, 0x1f ;  /* 0x0000001fff0b7424 */ /* 0x004fe200078e00ff */
[----:B------:R-:W-:-:S07]  /*3df0*/  MOV R15, 0xffffffff ;  /* 0xffffffff000f7802 */ /* 0x000fce0000000f00 */
[----:B01----:R-:W-:Y:S05]  /*3e00*/  WARPSYNC.COLLECTIVE R15, `(.L_x_11868) ;  /* 0x000000000f087348 */ /* 0x003fea0003c00000 */
[----:B------:R2:W3:Y:S02]  /*3e10*/  SHFL.BFLY P6, R14, R13, R12, R11 ;  /* 0x0c00000c0d0e7389 */ /* 0x0004e400000c000b */
[----:B0123--:R-:W-:Y:S05]  /*3e20*/  ENDCOLLECTIVE ;  /* 0x000000000000791b */ /* 0x00ffea0003800000 */
.L_x_11868:
[----:B------:R-:W-:Y:S02]  /*3e30*/  IMAD.MOV.U32 R12, RZ, RZ, 0x1 ;  /* 0x00000001ff0c7424 */ /* 0x000fe400078e00ff */
[----:B------:R-:W-:-:S05]  /*3e40*/  FADD.FTZ R3, RZ, R14 ;  /* 0x0000000eff037221 */ /* 0x000fca0000010000 */
[----:B------:R-:W-:-:S07]  /*3e50*/  MOV R13, R3 ;  /* 0x00000003000d7202 */ /* 0x000fce0000000f00 */
[----:B------:R-:W-:Y:S05]  /*3e60*/  WARPSYNC.COLLECTIVE R15, `(.L_x_11869) ;  /* 0x000000000f087348 */ /* 0x000fea0003c00000 */
[----:B------:R0:W1:Y:S02]  /*3e70*/  SHFL.BFLY P6, R14, R13, R12, R11 ;  /* 0x0c00000c0d0e7389 */ /* 0x00006400000c000b */
[----:B01----:R-:W-:Y:S05]  /*3e80*/  ENDCOLLECTIVE ;  /* 0x000000000000791b */ /* 0x003fea0003800000 */
.L_x_11869:
[----:B------:R-:W-:Y:S02]  /*3e90*/  HFMA2 R13, -RZ, RZ, 0, 0 ;  /* 0x00000000ff0d7431 */ /* 0x000fe400000001ff */
[----:B------:R-:W-:Y:S01]  /*3ea0*/  IMAD.MOV.U32 R12, RZ, RZ, 0x2 ;  /* 0x00000002ff0c7424 */ /* 0x000fe200078e00ff */
[----:B------:R-:W-:-:S07]  /*3eb0*/  MOV R20, R14 ;  /* 0x0000000e00147202 */ /* 0x000fce0000000f00 */
[----:B------:R-:W-:Y:S05]  /*3ec0*/  WARPSYNC.COLLECTIVE R15, `(.L_x_11870) ;  /* 0x000000000f087348 */ /* 0x000fea0003c00000 */
[----:B------:R0:W1:Y:S02]  /*3ed0*/  SHFL.BFLY P6, R14, R13, R12, R11 ;  /* 0x0c00000c0d0e7389 */ /* 0x00006400000c000b */
[----:B01----:R-:W-:Y:S05]  /*3ee0*/  ENDCOLLECTIVE ;  /* 0x000000000000791b */ /* 0x003fea0003800000 */
.L_x_11870:
[----:B------:R-:W-:Y:S01]  /*3ef0*/  FADD.FTZ R20, R3, R20 ;  /* 0x0000001403147221 */ /* 0x000fe20000010000 */
[----:B------:R-:W-:Y:S02]  /*3f00*/  HFMA2 R12, -RZ, RZ, 0, 5.9604644775390625e-08 ;  /* 0x00000001ff0c7431 */ /* 0x000fe400000001ff */
[----:B------:R-:W-:-:S05]  /*3f10*/  FADD.FTZ R2, RZ, R14 ;  /* 0x0000000eff027221 */ /* 0x000fca0000010000 */
[----:B------:R-:W-:-:S07]  /*3f20*/  MOV R13, R2 ;  /* 0x00000002000d7202 */ /* 0x000fce0000000f00 */
[----:B------:R-:W-:Y:S05]  /*3f30*/  WARPSYNC.COLLECTIVE R15, `(.L_x_11871) ;  /* 0x000000000f087348 */ /* 0x000fea0003c00000 */
[----:B------:R0:W1:Y:S02]  /*3f40*/  SHFL.BFLY P6, R14, R13, R12, R11 ;  /* 0x0c00000c0d0e7389 */ /* 0x00006400000c000b */
[----:B01----:R-:W-:Y:S05]  /*3f50*/  ENDCOLLECTIVE ;  /* 0x000000000000791b */ /* 0x003fea0003800000 */
.L_x_11871:
[----:B------:R-:W-:Y:S01]  /*3f60*/  HFMA2 R12, -RZ, RZ, 0, 1.1920928955078125e-07 ;  /* 0x00000002ff0c7431 */ /* 0x000fe200000001ff */
[----:B------:R-:W-:Y:S01]  /*3f70*/  MOV R13, RZ ;  /* 0x000000ff000d7202 */ /* 0x000fe20000000f00 */
[----:B------:R-:W-:-:S07]  /*3f80*/  IMAD.MOV.U32 R9, RZ, RZ, R14 ;  /* 0x000000ffff097224 */ /* 0x000fce00078e000e */
[----:B------:R-:W-:Y:S05]  /*3f90*/  WARPSYNC.COLLECTIVE R15, `(.L_x_11872) ;  /* 0x000000000f087348 */ /* 0x000fea0003c00000 */
[----:B------:R0:W1:Y:S02]  /*3fa0*/  SHFL.BFLY P6, R14, R13, R12, R11 ;  /* 0x0c00000c0d0e7389 */ /* 0x00006400000c000b */
[----:B01----:R-:W-:Y:S05]  /*3fb0*/  ENDCOLLECTIVE ;  /* 0x000000000000791b */ /* 0x003fea0003800000 */
.L_x_11872:
[----:B------:R-:W-:Y:S01]  /*3fc0*/  FADD.FTZ R9, R2, R9 ;  /* 0x0000000902097221 */ /* 0x000fe20000010000 */
[----:B------:R-:W-:Y:S01]  /*3fd0*/  MOV R12, 0x1 ;  /* 0x00000001000c7802 */ /* 0x000fe20000000f00 */
[----:B------:R-:W-:-:S04]  /*3fe0*/  FADD.FTZ R0, RZ, R14 ;  /* 0x0000000eff007221 */ /* 0x000fc80000010000 */
[----:B------:R-:W-:-:S07]  /*3ff0*/  IMAD.MOV.U32 R13, RZ, RZ, R0 ;  /* 0x000000ffff0d7224 */ /* 0x000fce00078e0000 */
[----:B------:R-:W-:Y:S05]  /*4000*/  WARPSYNC.COLLECTIVE R15, `(.L_x_11873) ;  /* 0x000000000f087348 */ /* 0x000fea0003c00000 */
[----:B------:R0:W1:Y:S02]  /*4010*/  SHFL.BFLY P6, R14, R13, R12, R11 ;  /* 0x0c00000c0d0e7389 */ /* 0x00006400000c000b */
[----:B01----:R-:W-:Y:S05]  /*4020*/  ENDCOLLECTIVE ;  /* 0x000000000000791b */ /* 0x003fea0003800000 */
.L_x_11873:
[----:B------:R-:W-:Y:S02]  /*4030*/  HFMA2 R12, -RZ, RZ, 0, 1.1920928955078125e-07 ;  /* 0x00000002ff0c7431 */ /* 0x000fe400000001ff */
[----:B------:R-:W-:Y:S01]  /*4040*/  IMAD.MOV.U32 R13, RZ, RZ, RZ ;  /* 0x000000ffff0d7224 */ /* 0x000fe200078e00ff */
[----:B------:R-:W-:-:S07]  /*4050*/  MOV R8, R14 ;  /* 0x0000000e00087202 */ /* 0x000fce0000000f00 */
[----:B------:R-:W-:Y:S05]  /*4060*/  WARPSYNC.COLLECTIVE R15, `(.L_x_11874) ;  /* 0x000000000f087348 */ /* 0x000fea0003c00000 */
[----:B------:R0:W1:Y:S02]  /*4070*/  SHFL.BFLY P6, R14, R13, R12, R11 ;  /* 0x0c00000c0d0e7389 */ /* 0x00006400000c000b */
[----:B01----:R-:W-:Y:S05]  /*4080*/  ENDCOLLECTIVE ;  /* 0x000000000000791b */ /* 0x003fea0003800000 */
.L_x_11874:
[----:B------:R-:W-:Y:S01]  /*4090*/  FADD.FTZ R8, R0, R8 ;  /* 0x0000000800087221 */ /* 0x000fe20000010000 */
[----:B------:R-:W-:Y:S02]  /*40a0*/  IMAD.MOV.U32 R12, RZ, RZ, 0x1 ;  /* 0x00000001ff0c7424 */ /* 0x000fe400078e00ff */
[----:B------:R-:W-:-:S05]  /*40b0*/  FADD.FTZ R27, RZ, R14 ;  /* 0x0000000eff1b7221 */ /* 0x000fca0000010000 */
[----:B------:R-:W-:-:S07]  /*40c0*/  MOV R13, R27 ;  /* 0x0000001b000d7202 */ /* 0x000fce0000000f00 */
[----:B------:R-:W-:Y:S05]  /*40d0*/  WARPSYNC.COLLECTIVE R15, `(.L_x_11875) ;  /* 0x000000000f087348 */ /* 0x000fea0003c00000 */
[----:B------:R0:W1:Y:S02]  /*40e0*/  SHFL.BFLY P6, R14, R13, R12, R11 ;  /* 0x0c00000c0d0e7389 */ /* 0x00006400000c000b */
[----:B01----:R-:W-:Y:S05]  /*40f0*/  ENDCOLLECTIVE ;  /* 0x000000000000791b */ /* 0x003fea0003800000 */
.L_x_11875:
[----:B------:R-:W-:Y:S02]  /*4100*/  HFMA2 R13, -RZ, RZ, 0, 0 ;  /* 0x00000000ff0d7431 */ /* 0x000fe400000001ff */
[----:B------:R-:W-:Y:S01]  /*4110*/  IMAD.MOV.U32 R12, RZ, RZ, 0x2 ;  /* 0x00000002ff0c7424 */ /* 0x000fe200078e00ff */
[----:B------:R-:W-:-:S07]  /*4120*/  MOV R24, R14 ;  /* 0x0000000e00187202 */ /* 0x000fce0000000f00 */
[----:B------:R-:W-:Y:S05]  /*4130*/  WARPSYNC.COLLECTIVE R15, `(.L_x_11876) ;  /* 0x000000000f087348 */ /* 0x000fea0003c00000 */
[----:B------:R0:W1:Y:S02]  /*4140*/  SHFL.BFLY P6, R14, R13, R12, R11 ;  /* 0x0c00000c0d0e7389 */ /* 0x00006400000c000b */
[----:B01----:R-:W-:Y:S05]  /*4150*/  ENDCOLLECTIVE ;  /* 0x000000000000791b */ /* 0x003fea0003800000 */
.L_x_11876:
        /* <DEDUP_REMOVED lines=8> */
.L_x_11877:
[----:B------:R-:W-:Y:S02]  /*41e0*/  HFMA2 R13, -RZ, RZ, 0, 0 ;  /* 0x00000000ff0d7431 */ /* 0x000fe400000001ff */
[----:B------:R-:W-:Y:S01]  /*41f0*/  IMAD.MOV.U32 R12, RZ, RZ, 0x2 ;  /* 0x00000002ff0c7424 */ /* 0x000fe200078e00ff */
[----:B------:R-:W-:-:S07]  /*4200*/  MOV R22, R14 ;  /* 0x0000000e00167202 */ /* 0x000fce0000000f00 */
[----:B------:R-:W-:Y:S05]  /*4210*/  WARPSYNC.COLLECTIVE R15, `(.L_x_11878) ;  /* 0x000000000f087348 */ /* 0x000fea0003c00000 */
[----:B------:R0:W1:Y:S02]  /*4220*/  SHFL.BFLY P6, R14, R13, R12, R11 ;  /* 0x0c00000c0d0e7389 */ /* 0x00006400000c000b */
[----:B01----:R-:W-:Y:S05]  /*4230*/  ENDCOLLECTIVE ;  /* 0x000000000000791b */ /* 0x003fea0003800000 */
.L_x_11878:
        /* <DEDUP_REMOVED lines=8> */
.L_x_11879:
[----:B------:R-:W-:Y:S02]  /*42c0*/  HFMA2 R13, -RZ, RZ, 0, 0 ;  /* 0x00000000ff0d7431 */ /* 0x000fe400000001ff */
[----:B------:R-:W-:Y:S01]  /*42d0*/  IMAD.MOV.U32 R12, RZ, RZ, 0x2 ;  /* 0x00000002ff0c7424 */ /* 0x000fe200078e00ff */
[----:B------:R-:W-:-:S07]  /*42e0*/  MOV R10, R14 ;  /* 0x0000000e000a7202 */ /* 0x000fce0000000f00 */
[----:B------:R-:W-:Y:S05]  /*42f0*/  WARPSYNC.COLLECTIVE R15, `(.L_x_11880) ;  /* 0x000000000f087348 */ /* 0x000fea0003c00000 */
[----:B------:R0:W1:Y:S02]  /*4300*/  SHFL.BFLY P6, R14, R13, R12, R11 ;  /* 0x0c00000c0d0e7389 */ /* 0x00006400000c000b */
[----:B01----:R-:W-:Y:S05]  /*4310*/  ENDCOLLECTIVE ;  /* 0x000000000000791b */ /* 0x003fea0003800000 */
.L_x_11880:
        /* <DEDUP_REMOVED lines=8> */
.L_x_11881:
[----:B------:R-:W-:Y:S02]  /*43a0*/  HFMA2 R13, -RZ, RZ, 0, 0 ;  /* 0x00000000ff0d7431 */ /* 0x000fe400000001ff */
[----:B------:R-:W-:Y:S01]  /*43b0*/  IMAD.MOV.U32 R12, RZ, RZ, 0x2 ;  /* 0x00000002ff0c7424 */ /* 0x000fe200078e00ff */
[----:B------:R-:W-:-:S07]  /*43c0*/  MOV R6, R14 ;  /* 0x0000000e00067202 */ /* 0x000fce0000000f00 */
[----:B------:R-:W-:Y:S05]  /*43d0*/  WARPSYNC.COLLECTIVE R15, `(.L_x_11882) ;  /* 0x000000000f087348 */ /* 0x000fea0003c00000 */
[----:B------:R0:W1:Y:S02]  /*43e0*/  SHFL.BFLY P6, R14, R13, R12, R11 ;  /* 0x0c00000c0d0e7389 */ /* 0x00006400000c000b */
[----:B01----:R-:W-:Y:S05]  /*43f0*/  ENDCOLLECTIVE ;  /* 0x000000000000791b */ /* 0x003fea0003800000 */
.L_x_11882:
        /* <DEDUP_REMOVED lines=8> */
.L_x_11883:
[----:B------:R-:W-:Y:S02]  /*4480*/  HFMA2 R13, -RZ, RZ, 0, 0 ;  /* 0x00000000ff0d7431 */ /* 0x000fe400000001ff */
[----:B------:R-:W-:Y:S01]  /*4490*/  IMAD.MOV.U32 R12, RZ, RZ, 0x2 ;  /* 0x00000002ff0c7424 */ /* 0x000fe200078e00ff */
[----:B------:R-:W-:-:S07]  /*44a0*/  MOV R4, R14 ;  /* 0x0000000e00047202 */ /* 0x000fce0000000f00 */
[----:B------:R-:W-:Y:S05]  /*44b0*/  WARPSYNC.COLLECTIVE R15, `(.L_x_11884) ;  /* 0x000000000f087348 */ /* 0x000fea0003c00000 */
[----:B------:R0:W1:Y:S02]  /*44c0*/  SHFL.BFLY P6, R14, R13, R12, R11 ;  /* 0x0c00000c0d0e7389 */ /* 0x00006400000c000b */
[----:B01----:R-:W-:Y:S05]  /*44d0*/  ENDCOLLECTIVE ;  /* 0x000000000000791b */ /* 0x003fea0003800000 */
.L_x_11884:
        /* <DEDUP_REMOVED lines=8> */
.L_x_11885:
[----:B------:R-:W-:Y:S02]  /*4560*/  HFMA2 R13, -RZ, RZ, 0, 0 ;  /* 0x00000000ff0d7431 */ /* 0x000fe400000001ff */
[----:B------:R-:W-:Y:S01]  /*4570*/  IMAD.MOV.U32 R12, RZ, RZ, 0x2 ;  /* 0x00000002ff0c7424 */ /* 0x000fe200078e00ff */
[----:B------:R-:W-:-:S07]  /*4580*/  MOV R2, R14 ;  /* 0x0000000e00027202 */ /* 0x000fce0000000f00 */
[----:B------:R-:W-:Y:S05]  /*4590*/  WARPSYNC.COLLECTIVE R15, `(.L_x_11886) ;  /* 0x000000000f087348 */ /* 0x000fea0003c00000 */
[----:B------:R0:W1:Y:S02]  /*45a0*/  SHFL.BFLY P6, R14, R13, R12, R11 ;  /* 0x0c00000c0d0e7389 */ /* 0x00006400000c000b */
[----:B01----:R-:W-:Y:S05]  /*45b0*/  ENDCOLLECTIVE ;  /* 0x000000000000791b */ /* 0x003fea0003800000 */
.L_x_11886:
        /* <DEDUP_REMOVED lines=8> */
.L_x_11887:
[----:B------:R-:W-:Y:S02]  /*4640*/  HFMA2 R13, -RZ, RZ, 0, 0 ;  /* 0x00000000ff0d7431 */ /* 0x000fe400000001ff */
[----:B------:R-:W-:Y:S01]  /*4650*/  IMAD.MOV.U32 R12, RZ, RZ, 0x2 ;  /* 0x00000002ff0c7424 */ /* 0x000fe200078e00ff */
[----:B------:R-:W-:-:S07]  /*4660*/  MOV R0, R14 ;  /* 0x0000000e00007202 */ /* 0x000fce0000000f00 */
[----:B------:R-:W-:Y:S05]  /*4670*/  WARPSYNC.COLLECTIVE R15, `(.L_x_11888) ;  /* 0x000000000f087348 */ /* 0x000fea0003c00000 */
[----:B------:R0:W1:Y:S02]  /*4680*/  SHFL.BFLY P6, R14, R13, R12, R11 ;  /* 0x0c00000c0d0e7389 */ /* 0x00006400000c000b */
[----:B01----:R-:W-:Y:S05]  /*4690*/  ENDCOLLECTIVE ;  /* 0x000000000000791b */ /* 0x003fea0003800000 */
.L_x_11888:
[----:B------:R-:W-:Y:S01]  /*46a0*/  FADD.FTZ R0, R3, R0 ;  /* 0x0000000003007221 */ /* 0x000fe20000010000 */
[----:B------:R-:W-:Y:S01]  /*46b0*/  MOV R12, 0x1 ;  /* 0x00000001000c7802 */ /* 0x000fe20000000f00 */
[----:B------:R-:W-:-:S07]  /*46c0*/  FADD.FTZ R13, RZ, R14 ;  /* 0x0000000eff0d7221 */ /* 0x000fce0000010000 */
[----:B------:R-:W-:Y:S05]  /*46d0*/  WARPSYNC.COLLECTIVE R15, `(.L_x_11889) ;  /* 0x000000000f087348 */ /* 0x000fea0003c00000 */
[----:B------:R0:W1:Y:S02]  /*46e0*/  SHFL.BFLY P6, R14, R13, R12, R11 ;  /* 0x0c00000c0d0e7389 */ /* 0x00006400000c000b */
[----:B01----:R-:W-:Y:S05]  /*46f0*/  ENDCOLLECTIVE ;  /* 0x000000000000791b */ /* 0x003fea0003800000 */
.L_x_11889:
[----:B------:R-:W-:Y:S02]  /*4700*/  IMAD.MOV.U32 R12, RZ, RZ, 0x2 ;  /* 0x00000002ff0c7424 */ /* 0x000fe400078e00ff */
[----:B------:R-:W-:Y:S01]  /*4710*/  FADD.FTZ R3, R13, R14 ;  /* 0x0000000e0d037221 */ /* 0x000fe20000010000 */
[----:B------:R-:W-:-:S07]  /*4720*/  HFMA2 R13, -RZ, RZ, 0, 0 ;  /* 0x00000000ff0d7431 */ /* 0x000fce00000001ff */
[----:B------:R-:W-:Y:S05]  /*4730*/  WARPSYNC.COLLECTIVE R15, `(.L_x_11890) ;  /* 0x000000000f087348 */ /* 0x000fea0003c00000 */
[----:B------:R0:W1:Y:S02]  /*4740*/  SHFL.BFLY P6, R14, R13, R12, R11 ;  /* 0x0c00000c0d0e7389 */ /* 0x00006400000c000b */
[----:B01----:R-:W-:Y:S05]  /*4750*/  ENDCOLLECTIVE ;  /* 0x000000000000791b */ /* 0x003fea0003800000 */
.L_x_11890:
[----:B------:R-:W-:Y:S01]  /*4760*/  IMAD.MOV.U32 R12, RZ, RZ, 0x1 ;  /* 0x00000001ff0c7424 */ /* 0x000fe200078e00ff */
[----:B------:R-:W-:-:S05]  /*4770*/  MOV R27, R14 ;  /* 0x0000000e001b7202 */ /* 0x000fca0000000f00 */
[----:B------:R-:W-:-:S05]  /*4780*/  FADD.FTZ R27, RZ, R27 ;  /* 0x0000001bff1b7221 */ /* 0x000fca0000010000 */
[----:B------:R-:W-:-:S07]  /*4790*/  MOV R13, R27 ;  /* 0x0000001b000d7202 */ /* 0x000fce0000000f00 */
[----:B------:R-:W-:Y:S05]  /*47a0*/  WARPSYNC.COLLECTIVE R15, `(.L_x_11891) ;  /* 0x000000000f087348 */ /* 0x000fea0003c00000 */
[----:B------:R0:W1:Y:S02]  /*47b0*/  SHFL.BFLY P6, R14, R13, R12, R11 ;  /* 0x0c00000c0d0e7389 */ /* 0x00006400000c000b */
[----:B01----:R-:W-:Y:S05]  /*47c0*/  ENDCOLLECTIVE ;  /* 0x000000000000791b */ /* 0x003fea0003800000 */
.L_x_11891:
[----:B------:R-:W-:Y:S02]  /*47d0*/  HFMA2 R13, -RZ, RZ, 0, 0 ;  /* 0x00000000ff0d7431 */ /* 0x000fe400000001ff */
[----:B------:R-:W-:Y:S01]  /*47e0*/  IMAD.MOV.U32 R12, RZ, RZ, 0x2 ;  /* 0x00000002ff0c7424 */ /* 0x000fe200078e00ff */
[----:B------:R-:W-:-:S07]  /*47f0*/  MOV R21, R14 ;  /* 0x0000000e00157202 */ /* 0x000fce0000000f00 */
[----:B------:R-:W-:Y:S05]  /*4800*/  WARPSYNC.COLLECTIVE R15, `(.L_x_11892) ;  /* 0x000000000f087348 */ /* 0x000fea0003c00000 */
[----:B------:R0:W1:Y:S02]  /*4810*/  SHFL.BFLY P6, R14, R13, R12, R11 ;  /* 0x0c00000c0d0e7389 */ /* 0x00006400000c000b */
[----:B01----:R-:W-:Y:S05]  /*4820*/  ENDCOLLECTIVE ;  /* 0x000000000000791b */ /* 0x003fea0003800000 */
.L_x_11892:
        /* <DEDUP_REMOVED lines=8> */
.L_x_11893:
[----:B------:R-:W-:Y:S02]  /*48b0*/  HFMA2 R13, -RZ, RZ, 0, 0 ;  /* 0x00000000ff0d7431 */ /* 0x000fe400000001ff */
[----:B------:R-:W-:Y:S01]  /*48c0*/  IMAD.MOV.U32 R12, RZ, RZ, 0x2 ;  /* 0x00000002ff0c7424 */ /* 0x000fe200078e00ff */
[----:B------:R-:W-:-:S07]  /*48d0*/  MOV R23, R14 ;  /* 0x0000000e00177202 */ /* 0x000fce0000000f00 */
[----:B------:R-:W-:Y:S05]  /*48e0*/  WARPSYNC.COLLECTIVE R15, `(.L_x_11894) ;  /* 0x000000000f087348 */ /* 0x000fea0003c00000 */
[----:B------:R0:W1:Y:S02]  /*48f0*/  SHFL.BFLY P6, R14, R13, R12, R11 ;  /* 0x0c00000c0d0e7389 */ /* 0x00006400000c000b */
[----:B01----:R-:W-:Y:S05]  /*4900*/  ENDCOLLECTIVE ;  /* 0x000000000000791b */ /* 0x003fea0003800000 */
.L_x_11894:
        /* <DEDUP_REMOVED lines=8> */
.L_x_11895:
[----:B------:R-:W-:Y:S01]  /*4990*/  HFMA2 R13, -RZ, RZ, 0, 0 ;  /* 0x00000000ff0d7431 */ /* 0x000fe200000001ff */
[----:B------:R-:W-:-:S05]  /*49a0*/  MOV R12, R14 ;  /* 0x0000000e000c7202 */ /* 0x000fca0000000f00 */
[----:B------:R-:W-:Y:S01]  /*49b0*/  FADD.FTZ R27, R7, R12 ;  /* 0x0000000c071b7221 */ /* 0x000fe20000010000 */
[----:B------:R-:W-:-:S07]  /*49c0*/  IMAD.MOV.U32 R12, RZ, RZ, 0x2 ;  /* 0x00000002ff0c7424 */ /* 0x000fce00078e00ff */
[----:B------:R-:W-:Y:S05]  /*49d0*/  WARPSYNC.COLLECTIVE R15, `(.L_x_11896) ;  /* 0x000000000f087348 */ /* 0x000fea0003c00000 */
[----:B------:R0:W1:Y:S02]  /*49e0*/  SHFL.BFLY P6, R14, R13, R12, R11 ;  /* 0x0c00000c0d0e7389 */ /* 0x00006400000c000b */
[----:B01----:R-:W-:Y:S05]  /*49f0*/  ENDCOLLECTIVE ;  /* 0x000000000000791b */ /* 0x003fea0003800000 */
.L_x_11896:
[----:B------:R-:W-:Y:S01]  /*4a00*/  IMAD.MOV.U32 R12, RZ, RZ, 0x1 ;  /* 0x00000001ff0c7424 */ /* 0x000fe200078e00ff */
[----:B------:R-:W-:-:S05]  /*4a10*/  MOV R25, R14 ;  /* 0x0000000e00197202 */ /* 0x000fca0000000f00 */
[----:B------:R-:W-:-:S05]  /*4a20*/  FADD.FTZ R25, RZ, R25 ;  /* 0x00000019ff197221 */ /* 0x000fca0000010000 */
[----:B------:R-:W-:-:S07]  /*4a30*/  MOV R13, R25 ;  /* 0x00000019000d7202 */ /* 0x000fce0000000f00 */
[----:B------:R-:W-:Y:S05]  /*4a40*/  WARPSYNC.COLLECTIVE R15, `(.L_x_11897) ;  /* 0x000000000f087348 */ /* 0x000fea0003c00000 */
[----:B------:R0:W1:Y:S02]  /*4a50*/  SHFL.BFLY P6, R14, R13, R12, R11 ;  /* 0x0c00000c0d0e7389 */ /* 0x00006400000c000b */
[----:B01----:R-:W-:Y:S05]  /*4a60*/  ENDCOLLECTIVE ;  /* 0x000000000000791b */ /* 0x003fea0003800000 */
.L_x_11897:
[----:B------:R-:W-:Y:S01]  /*4a70*/  HFMA2 R13, -RZ, RZ, 0, 0 ;  /* 0x00000000ff0d7431 */ /* 0x000fe200000001ff */
[----:B------:R-:W-:Y:S01]  /*4a80*/  MOV R12, 0x2 ;  /* 0x00000002000c7802 */ /* 0x000fe20000000f00 */
[----:B------:R-:W-:-:S07]  /*4a90*/  FADD.FTZ R25, R25, R14 ;  /* 0x0000000e19197221 */ /* 0x000fce0000010000 */
[----:B------:R-:W-:Y:S05]  /*4aa0*/  WARPSYNC.COLLECTIVE R15, `(.L_x_11898) ;  /* 0x000000000f087348 */ /* 0x000fea0003c00000 */
[----:B------:R0:W1:Y:S02]  /*4ab0*/  SHFL.BFLY P6, R14, R13, R12, R11 ;  /* 0x0c00000c0d0e7389 */ /* 0x00006400000c000b */
[----:B01----:R-:W-:Y:S05]  /*4ac0*/  ENDCOLLECTIVE ;  /* 0x000000000000791b */ /* 0x003fea0003800000 */
.L_x_11898:
[----:B------:R-:W-:Y:S02]  /*4ad0*/  HFMA2 R12, -RZ, RZ, 0, 5.9604644775390625e-08 ;  /* 0x00000001ff0c7431 */ /* 0x000fe400000001ff */
[----:B------:R-:W-:-:S04]  /*4ae0*/  IMAD.MOV.U32 R13, RZ, RZ, R14 ;  /* 0x000000ffff0d7224 */ /* 0x000fc800078e000e */
[----:B------:R-:W-:-:S07]  /*4af0*/  FADD.FTZ R13, RZ, R13 ;  /* 0x0000000dff0d7221 */ /* 0x000fce0000010000 */
[----:B------:R-:W-:Y:S05]  /*4b00*/  WARPSYNC.COLLECTIVE R15, `(.L_x_11899) ;  /* 0x000000000f087348 */ /* 0x000fea0003c00000 */
[----:B------:R0:W1:Y:S02]  /*4b10*/  SHFL.BFLY P6, R14, R13, R12, R11 ;  /* 0x0c00000c0d0e7389 */ /* 0x00006400000c000b */
[----:B01----:R-:W-:Y:S05]  /*4b20*/  ENDCOLLECTIVE ;  /* 0x000000000000791b */ /* 0x003fea0003800000 */
.L_x_11899:
[----:B------:R-:W-:Y:S01]  /*4b30*/  MOV R5, R14 ;  /* 0x0000000e00057202 */ /* 0x000fe20000000f00 */
[----:B------:R-:W-:Y:S06]  /*4b40*/  BRA `(.L_x_11900) ;  /* 0xffffffe400087947 */ /* 0x000fec000383ffff */
.L_x_11901:
        /* <DEDUP_REMOVED lines=11> */
.L_x_27472:


//--------------------- .text._ZN4vllm25paged_attention_v2_kernelIthLi120ELi32ELi128ELNS_18Fp8KVCacheDataTypeE1ELb1ELi512EEEvPfS2_PT_PKS3_PKT0_S9_ifPKiSB_iPKfiiiSD_SD_iiiii --------------------------
	.section	.text._ZN4vllm25paged_attention_v2_kernelIthLi120ELi32ELi128ELNS_18Fp8KVCacheDataTypeE1ELb1ELi512EEEvPfS2_PT_PKS3_PKT0_S9_ifPKiSB_iPKfiiiSD_SD_iiiii,"ax",@progbits
	.align	128
        .global         _ZN4vllm25paged_attention_v2_kernelIthLi120ELi32ELi128ELNS_18Fp8KVCacheDataTypeE1ELb1ELi512EEEvPfS2_PT_PKS3_PKT0_S9_ifPKiSB_iPKfiiiSD_SD_iiiii
        .type           _ZN4vllm25paged_attention_v2_kernelIthLi120ELi32ELi128ELNS_18Fp8KVCacheDataTypeE1ELb1ELi512EEEvPfS2_PT_PKS3_PKT0_S9_ifPKiSB_iPKfiiiSD_SD_iiiii,@function
        .size           _ZN4vllm25paged_attention_v2_kernelIthLi120ELi32ELi128ELNS_18Fp8KVCacheDataTypeE1ELb1ELi512EEEvPfS2_PT_PKS3_PKT0_S9_ifPKiSB_iPKfiiiSD_SD_iiiii,(.L_x_27473 - _ZN4vllm25paged_attention_v2_kernelIthLi120ELi32ELi128ELNS_18Fp8KVCacheDataTypeE1ELb1ELi512EEEvPfS2_PT_PKS3_PKT0_S9_ifPKiSB_iPKfiiiSD_SD_iiiii)
        .other          _ZN4vllm25paged_attention_v2_kernelIthLi120ELi32ELi128ELNS_18Fp8KVCacheDataTypeE1ELb1ELi512EEEvPfS2_PT_PKS3_PKT0_S9_ifPKiSB_iPKfiiiSD_SD_iiiii,@"STO_CUDA_ENTRY STV_DEFAULT"
_ZN4vllm25paged_attention_v2_kernelIthLi120ELi32ELi128ELNS_18Fp8KVCacheDataTypeE1ELb1ELi512EEEvPfS2_PT_PKS3_PKT0_S9_ifPKiSB_iPKfiiiSD_SD_iiiii:
.text._ZN4vllm25paged_attention_v2_kernelIthLi120ELi32ELi128ELNS_18Fp8KVCacheDataTypeE1ELb1ELi512EEEvPfS2_PT_PKS3_PKT0_S9_ifPKiSB_iPKfiiiSD_SD_iiiii:
        /* <DEDUP_REMOVED lines=109> */
.L_x_11902:
        /* <DEDUP_REMOVED lines=26> */
.L_x_11906:
        /* <DEDUP_REMOVED lines=38> */
.L_x_11904:
[----:B------:R-:W-:Y:S05]  /*0ad0*/  BSYNC.RECONVERGENT B6 ;  /* 0x0000000000067941 */ /* 0x000fea0003800200 */
.L_x_11903:
        /* <DEDUP_REMOVED lines=14> */
.L_x_11949:
        /* <DEDUP_REMOVED lines=41> */
.L_x_11912:
        /* <DEDUP_REMOVED lines=11> */
.L_x_11911:
[----:B------:R-:W-:Y:S05]  /*0f00*/  BSYNC.RECONVERGENT B1 ;  /* 0x0000000000017941 */ /* 0x000fea0003800200 */
.L_x_11910:
        /* <DEDUP_REMOVED lines=12> */
.L_x_11915:
        /* <DEDUP_REMOVED lines=100> */
.L_x_11914:
[----:B------:R-:W-:Y:S05]  /*1610*/  BSYNC.RECONVERGENT B1 ;  /* 0x0000000000017941 */ /* 0x000fea0003800200 */
.L_x_11913:
        /* <DEDUP_REMOVED lines=55> */
.L_x_11917:
[----:B------:R-:W-:Y:S05]  /*1990*/  BSYNC.RECONVERGENT B1 ;  /* 0x0000000000017941 */ /* 0x000fea0003800200 */
.L_x_11916:
        /* <DEDUP_REMOVED lines=26> */
.L_x_11909:
[----:B------:R-:W-:Y:S05]  /*1b40*/  BSYNC.RECONVERGENT B0 ;  /* 0x0000000000007941 */ /* 0x000fea0003800200 */
.L_x_11908:
        /* <DEDUP_REMOVED lines=41> */
.L_x_11922:
[----:B------:R-:W1:Y:S01]  /*1de0*/  LDS R22, [R13] ;  /* 0x000000000d167984 */ /* 0x000e620000000800 */
[----:B------:R-:W-:-:S04]  /*1df0*/  IADD3 R14, PT, PT, R14, 0x1, RZ ;  /* 0x000000010e0e7810 */ /* 0x000fc80007ffe0ff */
[----:B------:R-:W-:Y:S01]  /*1e00*/  ISETP.NE.AND P0, PT, R14, RZ, PT ;  /* 0x000000ff0e00720c */ /* 0x000fe20003f05270 */
[----:B-1----:R-:W-:-:S05]  /*1e10*/  FMUL.FTZ R22, R22, R7 ;  /* 0x0000000716167220 */ /* 0x002fca0000410000 */
[----:B------:R1:W-:Y:S02]  /*1e20*/  STS [R13], R22 ;  /* 0x000000160d007388 */ /* 0x0003e40000000800 */
[----:B-1----:R-:W-:-:S05]  /*1e30*/  VIADD R13, R13, 0x200 ;  /* 0x000002000d0d7836 */ /* 0x002fca0000000000 */
[----:B------:R-:W-:Y:S05]  /*1e40*/  @P0 BRA `(.L_x_11922) ;  /* 0xfffffffc00e40947 */ /* 0x000fea000383ffff */
.L_x_11921:
[----:B------:R-:W-:Y:S05]  /*1e50*/  BSYNC.RECONVERGENT B1 ;  /* 0x0000000000017941 */ /* 0x000fea0003800200 */
.L_x_11920:
        /* <DEDUP_REMOVED lines=12> */
.L_x_11925:
        /* <DEDUP_REMOVED lines=52> */
.L_x_11924:
[----:B------:R-:W-:Y:S05]  /*2260*/  BSYNC.RECONVERGENT B1 ;  /* 0x0000000000017941 */ /* 0x000fea0003800200 */
.L_x_11923:
        /* <DEDUP_REMOVED lines=31> */
.L_x_11927:
[----:B------:R-:W-:Y:S05]  /*2460*/  BSYNC.RECONVERGENT B1 ;  /* 0x0000000000017941 */ /* 0x000fea0003800200 */
.L_x_11926:
        /* <DEDUP_REMOVED lines=14> */
.L_x_11919:
[----:B------:R-:W-:Y:S05]  /*2550*/  BSYNC.RECONVERGENT B0 ;  /* 0x0000000000007941 */ /* 0x000fea0003800200 */
.L_x_11918:
        /* <DEDUP_REMOVED lines=18> */
.L_x_11929:
[----:B------:R-:W-:Y:S05]  /*2680*/  BSYNC.RECONVERGENT B0 ;  /* 0x0000000000007941 */ /* 0x000fea0003800200 */
.L_x_11928:
        /* <DEDUP_REMOVED lines=27> */
.L_x_11933:
        /* <DEDUP_REMOVED lines=34> */
.L_x_11932:
        /* <DEDUP_REMOVED lines=16> */
.L_x_11931:
[----:B------:R-:W-:Y:S05]  /*2b60*/  BSYNC.RECONVERGENT B6 ;  /* 0x0000000000067941 */ /* 0x000fea0003800200 */
.L_x_11930:
        /* <DEDUP_REMOVED lines=59> */
.L_x_11980:
        /* <DEDUP_REMOVED lines=36> */
.L_x_11936:
[----:B------:R-:W-:Y:S05]  /*3160*/  BSYNC.RECONVERGENT B0 ;  /* 0x0000000000007941 */ /* 0x000fea0003800200 */
.L_x_11935:
        /* <DEDUP_REMOVED lines=33> */
.L_x_11938:
[----:B------:R-:W-:Y:S05]  /*3380*/  BSYNC.RECONVERGENT B0 ;  /* 0x0000000000007941 */ /* 0x000fea0003800200 */
.L_x_11937:
        /* <DEDUP_REMOVED lines=18> */
.L_x_11940:
[----:B------:R-:W-:Y:S05]  /*34b0*/  BSYNC.RECONVERGENT B0 ;  /* 0x0000000000007941 */ /* 0x000fea0003800200 */
.L_x_11939:
        /* <DEDUP_REMOVED lines=33> */
.L_x_11942:
[----:B------:R-:W-:Y:S05]  /*36d0*/  BSYNC.RECONVERGENT B0 ;  /* 0x0000000000007941 */ /* 0x000fea0003800200 */
.L_x_11941:
        /* <DEDUP_REMOVED lines=44> */
.L_x_11905:
        /* <DEDUP_REMOVED lines=16> */
.L_x_11943:
[----:B------:R-:W-:Y:S05]  /*3aa0*/  EXIT ;  /* 0x000000000000794d */ /* 0x000fea0003800000 */
.L_x_11907:
[----:B------:R-:W-:Y:S02]  /*3ab0*/  HFMA2 R12, -RZ, RZ, 0, 9.5367431640625e-07 ;  /* 0x00000010ff0c7431 */ /* 0x000fe400000001ff */
[----:B------:R-:W-:Y:S01]  /*3ac0*/  IMAD.MOV.U32 R11, RZ, RZ, 0x1f ;  /* 0x0000001fff0b7424 */ /* 0x000fe200078e00ff */
[----:B------:R-:W-:-:S07]  /*3ad0*/  MOV R15, 0xffffffff ;  /* 0xffffffff000f7802 */ /* 0x000fce0000000f00 */
[----:B------:R-:W-:Y:S05]  /*3ae0*/  WARPSYNC.COLLECTIVE R15, `(.L_x_11944) ;  /* 0x000000000f087348 */ /* 0x000fea0003c00000 */
[----:B------:R0:W1:Y:S02]  /*3af0*/  SHFL.BFLY P6, R14, R13, R12, R11 ;  /* 0x0c00000c0d0e7389 */ /* 0x00006400000c000b */
[----:B01----:R-:W-:Y:S05]  /*3b00*/  ENDCOLLECTIVE ;  /* 0x000000000000791b */ /* 0x003fea0003800000 */
.L_x_11944:
[----:B------:R-:W-:Y:S01]  /*3b10*/  IMAD.MOV.U32 R12, RZ, RZ, 0x8 ;  /* 0x00000008ff0c7424 */ /* 0x000fe200078e00ff */
[----:B------:R-:W-:-:S04]  /*3b20*/  FMNMX.FTZ R0, R14, -3.40282346638528859812e+38, !PT ;  /* 0xff7fffff0e007809 */ /* 0x000fc80007810000 */
[----:B------:R-:W-:-:S07]  /*3b30*/  MOV R13, R0 ;  /* 0x00000000000d7202 */ /* 0x000fce0000000f00 */
[----:B------:R-:W-:Y:S05]  /*3b40*/  WARPSYNC.COLLECTIVE R15, `(.L_x_11945) ;  /* 0x000000000f087348 */ /* 0x000fea0003c00000 */
[----:B------:R0:W1:Y:S02]  /*3b50*/  SHFL.BFLY P6, R14, R13, R12, R11 ;  /* 0x0c00000c0d0e7389 */ /* 0x00006400000c000b */
[----:B01----:R-:W-:Y:S05]  /*3b60*/  ENDCOLLECTIVE ;  /* 0x000000000000791b */ /* 0x003fea0003800000 */
.L_x_11945:
[----:B------:R-:W-:Y:S01]  /*3b70*/  HFMA2 R12, -RZ, RZ, 0, 2.384185791015625e-07 ;  /* 0x00000004ff0c7431 */ /* 0x000fe200000001ff */
[----:B------:R-:W-:-:S04]  /*3b80*/  FMNMX.FTZ R2, R0, R14, !PT ;  /* 0x0000000e00027209 */ /* 0x000fc80007810000 */
[----:B------:R-:W-:-:S07]  /*3b90*/  MOV R13, R2 ;  /* 0x00000002000d7202 */ /* 0x000fce0000000f00 */
[----:B------:R-:W-:Y:S05]  /*3ba0*/  WARPSYNC.COLLECTIVE R15, `(.L_x_11946) ;  /* 0x000000000f087348 */ /* 0x000fea0003c00000 */
[----:B------:R0:W1:Y:S02]  /*3bb0*/  SHFL.BFLY P6, R14, R13, R12, R11 ;  /* 0x0c00000c0d0e7389 */ /* 0x00006400000c000b */
[----:B01----:R-:W-:Y:S05]  /*3bc0*/  ENDCOLLECTIVE ;  /* 0x000000000000791b */ /* 0x003fea0003800000 */
.L_x_11946:
[----:B------:R-:W-:Y:S02]  /*3bd0*/  MOV R12, 0x2 ;  /* 0x00000002000c7802 */ /* 0x000fe40000000f00 */
[----:B------:R-:W-:-:S05]  /*3be0*/  FMNMX.FTZ R3, R2, R14, !PT ;  /* 0x0000000e02037209 */ /* 0x000fca0007810000 */
[----:B------:R-:W-:-:S07]  /*3bf0*/  IMAD.MOV.U32 R13, RZ, RZ, R3 ;  /* 0x000000ffff0d7224 */ /* 0x000fce00078e0003 */
[----:B------:R-:W-:Y:S05]  /*3c00*/  WARPSYNC.COLLECTIVE R15, `(.L_x_11947) ;  /* 0x000000000f087348 */ /* 0x000fea0003c00000 */
[----:B------:R0:W1:Y:S02]  /*3c10*/  SHFL.BFLY P6, R14, R13, R12, R11 ;  /* 0x0c00000c0d0e7389 */ /* 0x00006400000c000b */
[----:B01----:R-:W-:Y:S05]  /*3c20*/  ENDCOLLECTIVE ;  /* 0x000000000000791b */ /* 0x003fea0003800000 */
.L_x_11947:
[----:B------:R-:W-:Y:S01]  /*3c30*/  IMAD.MOV.U32 R12, RZ, RZ, 0x1 ;  /* 0x00000001ff0c7424 */ /* 0x000fe200078e00ff */
[----:B------:R-:W-:-:S04]  /*3c40*/  FMNMX.FTZ R4, R3, R14, !PT ;  /* 0x0000000e03047209 */ /* 0x000fc80007810000 */
[----:B------:R-:W-:-:S07]  /*3c50*/  MOV R13, R4 ;  /* 0x00000004000d7202 */ /* 0x000fce0000000f00 */
[----:B------:R-:W-:Y:S05]  /*3c60*/  WARPSYNC.COLLECTIVE R15, `(.L_x_11948) ;  /* 0x000000000f087348 */ /* 0x000fea0003c00000 */
[----:B------:R0:W1:Y:S02]  /*3c70*/  SHFL.BFLY P6, R14, R13, R12, R11 ;  /* 0x0c00000c0d0e7389 */ /* 0x00006400000c000b */
[----:B01----:R-:W-:Y:S05]  /*3c80*/  ENDCOLLECTIVE ;  /* 0x000000000000791b */ /* 0x003fea0003800000 */
.L_x_11948:
[----:B------:R-:W-:Y:S05]  /*3c90*/  BRA `(.L_x_11949) ;  /* 0xffffffcc00c87947 */ /* 0x000fea000383ffff */
.L_x_11934:
[----:B---3--:R-:W-:Y:S01]  /*3ca0*/  HFMA2 R13, -RZ, RZ, 0, 0 ;  /* 0x00000000ff0d7431 */ /* 0x008fe200000001ff */
[----:B------:R-:W-:Y:S01]  /*3cb0*/  MOV R12, 0x2 ;  /* 0x00000002000c7802 */ /* 0x000fe20000000f00 */
[----:B--2---:R-:W-:Y:S01]  /*3cc0*/  IMAD.MOV.U32 R11, RZ, RZ, 0x1f ;  /* 0x0000001fff0b7424 */ /* 0x004fe200078e00ff */
[----:B------:R-:W-:-:S07]  /*3cd0*/  MOV R15, 0xffffffff ;  /* 0xffffffff000f7802 */ /* 0x000fce0000000f00 */
[----:B01----:R-:W-:Y:S05]  /*3ce0*/  WARPSYNC.COLLECTIVE R15, `(.L_x_11950) ;  /* 0x000000000f087348 */ /* 0x003fea0003c00000 */
[----:B------:R2:W3:Y:S02]  /*3cf0*/  SHFL.BFLY P6, R14, R13, R12, R11 ;  /* 0x0c00000c0d0e7389 */ /* 0x0004e400000c000b */
[----:B0123--:R-:W-:Y:S05]  /*3d00*/  ENDCOLLECTIVE ;  /* 0x000000000000791b */ /* 0x00ffea0003800000 */
.L_x_11950:
[----:B------:R-:W-:Y:S02]  /*3d10*/  IMAD.MOV.U32 R12, RZ, RZ, 0x1 ;  /* 0x00000001ff0c7424 */ /* 0x000fe400078e00ff */
[----:B------:R-:W-:-:S05]  /*3d20*/  FADD.FTZ R30, RZ, R14 ;  /* 0x0000000eff1e7221 */ /* 0x000fca0000010000 */
[----:B------:R-:W-:-:S07]  /*3d30*/  MOV R13, R30 ;  /* 0x0000001e000d7202 */ /* 0x000fce0000000f00 */
[----:B------:R-:W-:Y:S05]  /*3d40*/  WARPSYNC.COLLECTIVE R15, `(.L_x_11951) ;  /* 0x000000000f087348 */ /* 0x000fea0003c00000 */
[----:B------:R0:W1:Y:S02]  /*3d50*/  SHFL.BFLY P6, R14, R13, R12, R11 ;  /* 0x0c00000c0d0e7389 */ /* 0x00006400000c000b */
[----:B01----:R-:W-:Y:S05]  /*3d60*/  ENDCOLLECTIVE ;  /* 0x000000000000791b */ /* 0x003fea0003800000 */
.L_x_11951:
[----:B------:R-:W-:Y:S02]  /*3d70*/  HFMA2 R13, -RZ, RZ, 0, 0 ;  /* 0x00000000ff0d7431 */ /* 0x000fe400000001ff */
[----:B------:R-:W-:Y:S01]  /*3d80*/  IMAD.MOV.U32 R12, RZ, RZ, 0x2 ;  /* 0x00000002ff0c7424 */ /* 0x000fe200078e00ff */
[----:B------:R-:W-:-:S07]  /*3d90*/  MOV R5, R14 ;  /* 0x0000000e00057202 */ /* 0x000fce0000000f00 */
[----:B------:R-:W-:Y:S05]  /*3da0*/  WARPSYNC.COLLECTIVE R15, `(.L_x_11952) ;  /* 0x000000000f087348 */ /* 0x000fea0003c00000 */
[----:B------:R0:W1:Y:S02]  /*3db0*/  SHFL.BFLY P6, R14, R13, R12, R11 ;  /* 0x0c00000c0d0e7389 */ /* 0x00006400000c000b */
[----:B01----:R-:W-:Y:S05]  /*3dc0*/  ENDCOLLECTIVE ;  /* 0x000000000000791b */ /* 0x003fea0003800000 */
.L_x_11952:
        /* <DEDUP_REMOVED lines=8> */
.L_x_11953:
[----:B------:R-:W-:Y:S02]  /*3e50*/  HFMA2 R13, -RZ, RZ, 0, 0 ;  /* 0x00000000ff0d7431 */ /* 0x000fe400000001ff */
[----:B------:R-:W-:Y:S01]  /*3e60*/  IMAD.MOV.U32 R12, RZ, RZ, 0x2 ;  /* 0x00000002ff0c7424 */ /* 0x000fe200078e00ff */
[----:B------:R-:W-:-:S07]  /*3e70*/  MOV R4, R14 ;  /* 0x0000000e00047202 */ /* 0x000fce0000000f00 */
[----:B------:R-:W-:Y:S05]  /*3e80*/  WARPSYNC.COLLECTIVE R15, `(.L_x_11954) ;  /* 0x000000000f087348 */ /* 0x000fea0003c00000 */
[----:B------:R0:W1:Y:S02]  /*3e90*/  SHFL.BFLY P6, R14, R13, R12, R11 ;  /* 0x0c00000c0d0e7389 */ /* 0x00006400000c000b */
[----:B01----:R-:W-:Y:S05]  /*3ea0*/  ENDCOLLECTIVE ;  /* 0x000000000000791b */ /* 0x003fea0003800000 */
.L_x_11954:
        /* <DEDUP_REMOVED lines=8> */
.L_x_11955:
[----:B------:R-:W-:Y:S02]  /*3f30*/  HFMA2 R13, -RZ, RZ, 0, 0 ;  /* 0x00000000ff0d7431 */ /* 0x000fe400000001ff */
[----:B------:R-:W-:Y:S01]  /*3f40*/  IMAD.MOV.U32 R12, RZ, RZ, 0x2 ;  /* 0x00000002ff0c7424 */ /* 0x000fe200078e00ff */
[----:B------:R-:W-:-:S07]  /*3f50*/  MOV R22, R14 ;  /* 0x0000000e00167202 */ /* 0x000fce0000000f00 */
[----:B------:R-:W-:Y:S05]  /*3f60*/  WARPSYNC.COLLECTIVE R15, `(.L_x_11956) ;  /* 0x000000000f087348 */ /* 0x000fea0003c00000 */
[----:B------:R0:W1:Y:S02]  /*3f70*/  SHFL.BFLY P6, R14, R13, R12, R11 ;  /* 0x0c00000c0d0e7389 */ /* 0x00006400000c000b */
[----:B01----:R-:W-:Y:S05]  /*3f80*/  ENDCOLLECTIVE ;  /* 0x000000000000791b */ /* 0x003fea0003800000 */
.L_x_11956:
        /* <DEDUP_REMOVED lines=8> */
.L_x_11957:
[----:B------:R-:W-:Y:S02]  /*4010*/  HFMA2 R13, -RZ, RZ, 0, 0 ;  /* 0x00000000ff0d7431 */ /* 0x000fe400000001ff */
[----:B------:R-:W-:Y:S01]  /*4020*/  IMAD.MOV.U32 R12, RZ, RZ, 0x2 ;  /* 0x00000002ff0c7424 */ /* 0x000fe200078e00ff */
[----:B------:R-:W-:-:S07]  /*4030*/  MOV R2, R14 ;  /* 0x0000000e00027202 */ /* 0x000fce0000000f00 */
[----:B------:R-:W-:Y:S05]  /*4040*/  WARPSYNC.COLLECTIVE R15, `(.L_x_11958) ;  /* 0x000000000f087348 */ /* 0x000fea0003c00000 */
[----:B------:R0:W1:Y:S02]  /*4050*/  SHFL.BFLY P6, R14, R13, R12, R11 ;  /* 0x0c00000c0d0e7389 */ /* 0x00006400000c000b */
[----:B01----:R-:W-:Y:S05]  /*4060*/  ENDCOLLECTIVE ;  /* 0x000000000000791b */ /* 0x003fea0003800000 */
.L_x_11958:
        /* <DEDUP_REMOVED lines=8> */
.L_x_11959:
[----:B------:R-:W-:Y:S02]  /*40f0*/  HFMA2 R13, -RZ, RZ, 0, 0 ;  /* 0x00000000ff0d7431 */ /* 0x000fe400000001ff */
[----:B------:R-:W-:Y:S01]  /*4100*/  IMAD.MOV.U32 R12, RZ, RZ, 0x2 ;  /* 0x00000002ff0c7424 */ /* 0x000fe200078e00ff */
[----:B------:R-:W-:-:S07]  /*4110*/  MOV R20, R14 ;  /* 0x0000000e00147202 */ /* 0x000fce0000000f00 */
[----:B------:R-:W-:Y:S05]  /*4120*/  WARPSYNC.COLLECTIVE R15, `(.L_x_11960) ;  /* 0x000000000f087348 */ /* 0x000fea0003c00000 */
[----:B------:R0:W1:Y:S02]  /*4130*/  SHFL.BFLY P6, R14, R13, R12, R11 ;  /* 0x0c00000c0d0e7389 */ /* 0x00006400000c000b */
[----:B01----:R-:W-:Y:S05]  /*4140*/  ENDCOLLECTIVE ;  /* 0x000000000000791b */ /* 0x003fea0003800000 */
.L_x_11960:
        /* <DEDUP_REMOVED lines=8> */
.L_x_11961:
[----:B------:R-:W-:Y:S02]  /*41d0*/  HFMA2 R13, -RZ, RZ, 0, 0 ;  /* 0x00000000ff0d7431 */ /* 0x000fe400000001ff */
[----:B------:R-:W-:Y:S01]  /*41e0*/  IMAD.MOV.U32 R12, RZ, RZ, 0x2 ;  /* 0x00000002ff0c7424 */ /* 0x000fe200078e00ff */
[----:B------:R-:W-:-:S07]  /*41f0*/  MOV R9, R14 ;  /* 0x0000000e00097202 */ /* 0x000fce0000000f00 */
[----:B------:R-:W-:Y:S05]  /*4200*/  WARPSYNC.COLLECTIVE R15, `(.L_x_11962) ;  /* 0x000000000f087348 */ /* 0x000fea0003c00000 */
[----:B------:R0:W1:Y:S02]  /*4210*/  SHFL.BFLY P6, R14, R13, R12, R11 ;  /* 0x0c00000c0d0e7389 */ /* 0x00006400000c000b */
[----:B01----:R-:W-:Y:S05]  /*4220*/  ENDCOLLECTIVE ;  /* 0x000000000000791b */ /* 0x003fea0003800000 */
.L_x_11962:
        /* <DEDUP_REMOVED lines=8> */
.L_x_11963:
[----:B------:R-:W-:Y:S02]  /*42b0*/  HFMA2 R13, -RZ, RZ, 0, 0 ;  /* 0x00000000ff0d7431 */ /* 0x000fe400000001ff */
[----:B------:R-:W-:Y:S01]  /*42c0*/  IMAD.MOV.U32 R12, RZ, RZ, 0x2 ;  /* 0x00000002ff0c7424 */ /* 0x000fe200078e00ff */
[----:B------:R-:W-:-:S07]  /*42d0*/  MOV R10, R14 ;  /* 0x0000000e000a7202 */ /* 0x000fce0000000f00 */
[----:B------:R-:W-:Y:S05]  /*42e0*/  WARPSYNC.COLLECTIVE R15, `(.L_x_11964) ;  /* 0x000000000f087348 */ /* 0x000fea0003c00000 */
[----:B------:R0:W1:Y:S02]  /*42f0*/  SHFL.BFLY P6, R14, R13, R12, R11 ;  /* 0x0c00000c0d0e7389 */ /* 0x00006400000c000b */
[----:B01----:R-:W-:Y:S05]  /*4300*/  ENDCOLLECTIVE ;  /* 0x000000000000791b */ /* 0x003fea0003800000 */
.L_x_11964:
[----:B------:R-:W-:Y:S01]  /*4310*/  FADD.FTZ R7, R7, R10 ;  /* 0x0000000a07077221 */ /* 0x000fe20000010000 */
[----:B------:R-:W-:Y:S02]  /*4320*/  HFMA2 R12, -RZ, RZ, 0, 5.9604644775390625e-08 ;  /* 0x00000001ff0c7431 */ /* 0x000fe400000001ff */
[----:B------:R-:W-:-:S05]  /*4330*/  FADD.FTZ R23, RZ, R14 ;  /* 0x0000000eff177221 */ /* 0x000fca0000010000 */
[----:B------:R-:W-:-:S07]  /*4340*/  MOV R13, R23 ;  /* 0x00000017000d7202 */ /* 0x000fce0000000f00 */
[----:B------:R-:W-:Y:S05]  /*4350*/  WARPSYNC.COLLECTIVE R15, `(.L_x_11965) ;  /* 0x000000000f087348 */ /* 0x000fea0003c00000 */
[----:B------:R0:W1:Y:S02]  /*4360*/  SHFL.BFLY P6, R14, R13, R12, R11 ;  /* 0x0c00000c0d0e7389 */ /* 0x00006400000c000b */
[----:B01----:R-:W-:Y:S05]  /*4370*/  ENDCOLLECTIVE ;  /* 0x000000000000791b */ /* 0x003fea0003800000 */
.L_x_11965:
[----:B------:R-:W-:Y:S01]  /*4380*/  HFMA2 R12, -RZ, RZ, 0, 1.1920928955078125e-07 ;  /* 0x00000002ff0c7431 */ /* 0x000fe200000001ff */
[----:B------:R-:W-:Y:S01]  /*4390*/  MOV R13, RZ ;  /* 0x000000ff000d7202 */ /* 0x000fe20000000f00 */
[----:B------:R-:W-:-:S07]  /*43a0*/  IMAD.MOV.U32 R8, RZ, RZ, R14 ;  /* 0x000000ffff087224 */ /* 0x000fce00078e000e */
[----:B------:R-:W-:Y:S05]  /*43b0*/  WARPSYNC.COLLECTIVE R15, `(.L_x_11966) ;  /* 0x000000000f087348 */ /* 0x000fea0003c00000 */
[----:B------:R0:W1:Y:S02]  /*43c0*/  SHFL.BFLY P6, R14, R13, R12, R11 ;  /* 0x0c00000c0d0e7389 */ /* 0x00006400000c000b */
[----:B01----:R-:W-:Y:S05]  /*43d0*/  ENDCOLLECTIVE ;  /* 0x000000000000791b */ /* 0x003fea0003800000 */
.L_x_11966:
[----:B------:R-:W-:Y:S01]  /*43e0*/  FADD.FTZ R8, R23, R8 ;  /* 0x0000000817087221 */ /* 0x000fe20000010000 */
[----:B------:R-:W-:Y:S01]  /*43f0*/  MOV R12, 0x1 ;  /* 0x00000001000c7802 */ /* 0x000fe20000000f00 */
[----:B------:R-:W-:-:S04]  /*4400*/  FADD.FTZ R29, RZ, R14 ;  /* 0x0000000eff1d7221 */ /* 0x000fc80000010000 */
[----:B------:R-:W-:-:S07]  /*4410*/  IMAD.MOV.U32 R13, RZ, RZ, R29 ;  /* 0x000000ffff0d7224 */ /* 0x000fce00078e001d */
[----:B------:R-:W-:Y:S05]  /*4420*/  WARPSYNC.COLLECTIVE R15, `(.L_x_11967) ;  /* 0x000000000f087348 */ /* 0x000fea0003c00000 */
[----:B------:R0:W1:Y:S02]  /*4430*/  SHFL.BFLY P6, R14, R13, R12, R11 ;  /* 0x0c00000c0d0e7389 */ /* 0x00006400000c000b */
[----:B01----:R-:W-:Y:S05]  /*4440*/  ENDCOLLECTIVE ;  /* 0x000000000000791b */ /* 0x003fea0003800000 */
.L_x_11967:
[----:B------:R-:W-:Y:S02]  /*4450*/  HFMA2 R12, -RZ, RZ, 0, 1.1920928955078125e-07 ;  /* 0x00000002ff0c7431 */ /* 0x000fe400000001ff */
[----:B------:R-:W-:Y:S01]  /*4460*/  IMAD.MOV.U32 R13, RZ, RZ, RZ ;  /* 0x000000ffff0d7224 */ /* 0x000fe200078e00ff */
[----:B------:R-:W-:-:S07]  /*4470*/  MOV R24, R14 ;  /* 0x0000000e00187202 */ /* 0x000fce0000000f00 */
[----:B------:R-:W-:Y:S05]  /*4480*/  WARPSYNC.COLLECTIVE R15, `(.L_x_11968) ;  /* 0x000000000f087348 */ /* 0x000fea0003c00000 */
[----:B------:R0:W1:Y:S02]  /*4490*/  SHFL.BFLY P6, R14, R13, R12, R11 ;  /* 0x0c00000c0d0e7389 */ /* 0x00006400000c000b */
[----:B01----:R-:W-:Y:S05]  /*44a0*/  ENDCOLLECTIVE ;  /* 0x000000000000791b */ /* 0x003fea0003800000 */
.L_x_11968:
[----:B------:R-:W-:Y:S01]  /*44b0*/  FADD.FTZ R24, R29, R24 ;  /* 0x000000181d187221 */ /* 0x000fe20000010000 */
[----:B------:R-:W-:Y:S02]  /*44c0*/  IMAD.MOV.U32 R12, RZ, RZ, 0x1 ;  /* 0x00000001ff0c7424 */ /* 0x000fe400078e00ff */
[----:B------:R-:W-:-:S05]  /*44d0*/  FADD.FTZ R21, RZ, R14 ;  /* 0x0000000eff157221 */ /* 0x000fca0000010000 */
[----:B------:R-:W-:-:S07]  /*44e0*/  MOV R13, R21 ;  /* 0x00000015000d7202 */ /* 0x000fce0000000f00 */
[----:B------:R-:W-:Y:S05]  /*44f0*/  WARPSYNC.COLLECTIVE R15, `(.L_x_11969) ;  /* 0x000000000f087348 */ /* 0x000fea0003c00000 */
[----:B------:R0:W1:Y:S02]  /*4500*/  SHFL.BFLY P6, R14, R13, R12, R11 ;  /* 0x0c00000c0d0e7389 */ /* 0x00006400000c000b */
[----:B01----:R-:W-:Y:S05]  /*4510*/  ENDCOLLECTIVE ;  /* 0x000000000000791b */ /* 0x003fea0003800000 */
.L_x_11969:
[----:B------:R-:W-:Y:S02]  /*4520*/  HFMA2 R13, -RZ, RZ, 0, 0 ;  /* 0x00000000ff0d7431 */ /* 0x000fe400000001ff */
[----:B------:R-:W-:Y:S01]  /*4530*/  IMAD.MOV.U32 R12, RZ, RZ, 0x2 ;  /* 0x00000002ff0c7424 */ /* 0x000fe200078e00ff */
[----:B------:R-:W-:-:S07]  /*4540*/  MOV R20, R14 ;  /* 0x0000000e00147202 */ /* 0x000fce0000000f00 */
[----:B------:R-:W-:Y:S05]  /*4550*/  WARPSYNC.COLLECTIVE R15, `(.L_x_11970) ;  /* 0x000000000f087348 */ /* 0x000fea0003c00000 */
[----:B------:R0:W1:Y:S02]  /*4560*/  SHFL.BFLY P6, R14, R13, R12, R11 ;  /* 0x0c00000c0d0e7389 */ /* 0x00006400000c000b */
[----:B01----:R-:W-:Y:S05]  /*4570*/  ENDCOLLECTIVE ;  /* 0x000000000000791b */ /* 0x003fea0003800000 */
.L_x_11970:
        /* <DEDUP_REMOVED lines=8> */
.L_x_11971:
[----:B------:R-:W-:Y:S02]  /*4600*/  HFMA2 R13, -RZ, RZ, 0, 0 ;  /* 0x00000000ff0d7431 */ /* 0x000fe400000001ff */
[----:B------:R-:W-:Y:S01]  /*4610*/  IMAD.MOV.U32 R12, RZ, RZ, 0x2 ;  /* 0x00000002ff0c7424 */ /* 0x000fe200078e00ff */
[----:B------:R-:W-:-:S07]  /*4620*/  MOV R28, R14 ;  /* 0x0000000e001c7202 */ /* 0x000fce0000000f00 */
[----:B------:R-:W-:Y:S05]  /*4630*/  WARPSYNC.COLLECTIVE R15, `(.L_x_11972) ;  /* 0x000000000f087348 */ /* 0x000fea0003c00000 */
[----:B------:R0:W1:Y:S02]  /*4640*/  SHFL.BFLY P6, R14, R13, R12, R11 ;  /* 0x0c00000c0d0e7389 */ /* 0x00006400000c000b */
[----:B01----:R-:W-:Y:S05]  /*4650*/  ENDCOLLECTIVE ;  /* 0x000000000000791b */ /* 0x003fea0003800000 */
.L_x_11972:
        /* <DEDUP_REMOVED lines=8> */
.L_x_11973:
[----:B------:R-:W-:Y:S01]  /*46e0*/  HFMA2 R13, -RZ, RZ, 0, 0 ;  /* 0x00000000ff0d7431 */ /* 0x000fe200000001ff */
[----:B------:R-:W-:Y:S01]  /*46f0*/  MOV R12, 0x2 ;  /* 0x00000002000c7802 */ /* 0x000fe20000000f00 */
[----:B------:R-:W-:-:S07]  /*4700*/  FADD.FTZ R9, R9, R14 ;  /* 0x0000000e09097221 */ /* 0x000fce0000010000 */
[----:B------:R-:W-:Y:S05]  /*4710*/  WARPSYNC.COLLECTIVE R15, `(.L_x_11974) ;  /* 0x000000000f087348 */ /* 0x000fea0003c00000 */
[----:B------:R0:W1:Y:S02]  /*4720*/  SHFL.BFLY P6, R14, R13, R12, R11 ;  /* 0x0c00000c0d0e7389 */ /* 0x00006400000c000b */
[----:B01----:R-:W-:Y:S05]  /*4730*/  ENDCOLLECTIVE ;  /* 0x000000000000791b */ /* 0x003fea0003800000 */
.L_x_11974:
[----:B------:R-:W-:Y:S02]  /*4740*/  HFMA2 R12, -RZ, RZ, 0, 5.9604644775390625e-08 ;  /* 0x00000001ff0c7431 */ /* 0x000fe400000001ff */
[----:B------:R-:W-:-:S04]  /*4750*/  IMAD.MOV.U32 R22, RZ, RZ, R14 ;  /* 0x000000ffff167224 */ /* 0x000fc800078e000e */
[----:B------:R-:W-:-:S05]  /*4760*/  FADD.FTZ R22, RZ, R22 ;  /* 0x00000016ff167221 */ /* 0x000fca0000010000 */
[----:B------:R-:W-:-:S07]  /*4770*/  MOV R13, R22 ;  /* 0x00000016000d7202 */ /* 0x000fce0000000f00 */
[----:B------:R-:W-:Y:S05]  /*4780*/  WARPSYNC.COLLECTIVE R15, `(.L_x_11975) ;  /* 0x000000000f087348 */ /* 0x000fea0003c00000 */
[----:B------:R0:W1:Y:S02]  /*4790*/  SHFL.BFLY P6, R14, R13, R12, R11 ;  /* 0x0c00000c0d0e7389 */ /* 0x00006400000c000b */
[----:B01----:R-:W-:Y:S05]  /*47a0*/  ENDCOLLECTIVE ;  /* 0x000000000000791b */ /* 0x003fea0003800000 */
.L_x_11975:
[----:B------:R-:W-:Y:S01]  /*47b0*/  HFMA2 R12, -RZ, RZ, 0, 1.1920928955078125e-07 ;  /* 0x00000002ff0c7431 */ /* 0x000fe200000001ff */
[----:B------:R-:W-:Y:S01]  /*47c0*/  MOV R13, RZ ;  /* 0x000000ff000d7202 */ /* 0x000fe20000000f00 */
[----:B------:R-:W-:-:S07]  /*47d0*/  IMAD.MOV.U32 R29, RZ, RZ, R14 ;  /* 0x000000ffff1d7224 */ /* 0x000fce00078e000e */
[----:B------:R-:W-:Y:S05]  /*47e0*/  WARPSYNC.COLLECTIVE R15, `(.L_x_11976) ;  /* 0x000000000f087348 */ /* 0x000fea0003c00000 */
[----:B------:R0:W1:Y:S02]  /*47f0*/  SHFL.BFLY P6, R14, R13, R12, R11 ;  /* 0x0c00000c0d0e7389 */ /* 0x00006400000c000b */
[----:B01----:R-:W-:Y:S05]  /*4800*/  ENDCOLLECTIVE ;  /* 0x000000000000791b */ /* 0x003fea0003800000 */
.L_x_11976:
[----:B------:R-:W-:Y:S01]  /*4810*/  FADD.FTZ R29, R22, R29 ;  /* 0x0000001d161d7221 */ /* 0x000fe20000010000 */
[----:B------:R-:W-:Y:S01]  /*4820*/  MOV R12, 0x1 ;  /* 0x00000001000c7802 */ /* 0x000fe20000000f00 */
[----:B------:R-:W-:-:S04]  /*4830*/  FADD.FTZ R23, RZ, R14 ;  /* 0x0000000eff177221 */ /* 0x000fc80000010000 */
[----:B------:R-:W-:-:S07]  /*4840*/  IMAD.MOV.U32 R13, RZ, RZ, R23 ;  /* 0x000000ffff0d7224 */ /* 0x000fce00078e0017 */
[----:B------:R-:W-:Y:S05]  /*4850*/  WARPSYNC.COLLECTIVE R15, `(.L_x_11977) ;  /* 0x000000000f087348 */ /* 0x000fea0003c00000 */
[----:B------:R0:W1:Y:S02]  /*4860*/  SHFL.BFLY P6, R14, R13, R12, R11 ;  /* 0x0c00000c0d0e7389 */ /* 0x00006400000c000b */
[----:B01----:R-:W-:Y:S05]  /*4870*/  ENDCOLLECTIVE ;  /* 0x000000000000791b */ /* 0x003fea0003800000 */
.L_x_11977:
[----:B------:R-:W-:Y:S01]  /*4880*/  IMAD.MOV.U32 R13, RZ, RZ, RZ ;  /* 0x000000ffff0d7224 */ /* 0x000fe200078e00ff */
[----:B------:R-:W-:-:S05]  /*4890*/  MOV R12, R14 ;  /* 0x0000000e000c7202 */ /* 0x000fca0000000f00 */
[----:B------:R-:W-:Y:S01]  /*48a0*/  FADD.FTZ R10, R23, R12 ;  /* 0x0000000c170a7221 */ /* 0x000fe20000010000 */
[----:B------:R-:W-:-:S07]  /*48b0*/  HFMA2 R12, -RZ, RZ, 0, 1.1920928955078125e-07 ;  /* 0x00000002ff0c7431 */ /* 0x000fce00000001ff */
[----:B------:R-:W-:Y:S05]  /*48c0*/  WARPSYNC.COLLECTIVE R15, `(.L_x_11978) ;  /* 0x000000000f087348 */ /* 0x000fea0003c00000 */
[----:B------:R0:W1:Y:S02]  /*48d0*/  SHFL.BFLY P6, R14, R13, R12, R11 ;  /* 0x0c00000c0d0e7389 */ /* 0x00006400000c000b */
[----:B01----:R-:W-:Y:S05]  /*48e0*/  ENDCOLLECTIVE ;  /* 0x000000000000791b */ /* 0x003fea0003800000 */
.L_x_11978:
[----:B------:R-:W-:Y:S01]  /*48f0*/  HFMA2 R12, -RZ, RZ, 0, 5.9604644775390625e-08 ;  /* 0x00000001ff0c7431 */ /* 0x000fe200000001ff */
[----:B------:R-:W-:-:S05]  /*4900*/  MOV R21, R14 ;  /* 0x0000000e00157202 */ /* 0x000fca0000000f00 */
[----:B------:R-:W-:-:S04]  /*4910*/  FADD.FTZ R21, RZ, R21 ;  /* 0x00000015ff157221 */ /* 0x000fc80000010000 */
[----:B------:R-:W-:-:S07]  /*4920*/  IMAD.MOV.U32 R13, RZ, RZ, R21 ;  /* 0x000000ffff0d7224 */ /* 0x000fce00078e0015 */
[----:B------:R-:W-:Y:S05]  /*4930*/  WARPSYNC.COLLECTIVE R15, `(.L_x_11979) ;  /* 0x000000000f087348 */ /* 0x000fea0003c00000 */
[----:B------:R0:W1:Y:S02]  /*4940*/  SHFL.BFLY P6, R14, R13, R12, R11 ;  /* 0x0c00000c0d0e7389 */ /* 0x00006400000c000b */
[----:B01----:R-:W-:Y:S05]  /*4950*/  ENDCOLLECTIVE ;  /* 0x000000000000791b */ /* 0x003fea0003800000 */
.L_x_11979:
[----:B------:R-:W-:Y:S01]  /*4960*/  MOV R12, R10 ;  /* 0x0000000a000c7202 */ /* 0x000fe20000000f00 */
[----:B------:R-:W-:Y:S06]  /*4970*/  BRA `(.L_x_11980) ;  /* 0xffffffe400687947 */ /* 0x000fec000383ffff */
.L_x_11981:
        /* <DEDUP_REMOVED lines=16> */
.L_x_27473:


//--------------------- .text._ZN4vllm25paged_attention_v2_kernelIthLi112ELi32ELi128ELNS_18Fp8KVCacheDataTypeE1ELb1ELi512EEEvPfS2_PT_PKS3_PKT0_S9_ifPKiSB_iPKfiiiSD_SD_iiiii --------------------------
	.section	.text._ZN4vllm25paged_attention_v2_kernelIthLi112ELi32ELi128ELNS_18Fp8KVCacheDataTypeE1ELb1ELi512EEEvPfS2_PT_PKS3_PKT0_S9_ifPKiSB_iPKfiiiSD_SD_iiiii,"ax",@progbits
	.align	128
        .global         _ZN4vllm25paged_attention_v2_kernelIthLi112ELi32ELi128ELNS_18Fp8KVCacheDataTypeE1ELb1ELi512EEEvPfS2_PT_PKS3_PKT0_S9_ifPKiSB_iPKfiiiSD_SD_iiiii
        .type           _ZN4vllm25paged_attention_v2_kernelIthLi112ELi32ELi128ELNS_18Fp8KVCacheDataTypeE1ELb1ELi512EEEvPfS2_PT_PKS3_PKT0_S9_ifPKiSB_iPKfiiiSD_SD_iiiii,@function
        .size           _ZN4vllm25paged_attention_v2_kernelIthLi112ELi32ELi128ELNS_18Fp8KVCacheDataTypeE1ELb1ELi512EEEvPfS2_PT_PKS3_PKT0_S9_ifPKiSB_iPKfiiiSD_SD_iiiii,(.L_x_27474 - _ZN4vllm25paged_attention_v2_kernelIthLi112ELi32ELi128ELNS_18Fp8KVCacheDataTypeE1ELb1ELi512EEEvPfS2_PT_PKS3_PKT0_S9_ifPKiSB_iPKfiiiSD_SD_iiiii)
        .other          _ZN4vllm25paged_attention_v2_kernelIthLi112ELi32ELi128ELNS_18Fp8KVCacheDataTypeE1ELb1ELi512EEEvPfS2_PT_PKS3_PKT0_S9_ifPKiSB_iPKfiiiSD_SD_iiiii,@"STO_CUDA_ENTRY STV_DEFAULT"
_ZN4vllm25paged_attention_v2_kernelIthLi112ELi32ELi128ELNS_18Fp8KVCacheDataTypeE1ELb1ELi512EEEvPfS2_PT_PKS3_PKT0_S9_ifPKiSB_iPKfiiiSD_SD_iiiii:
.text._ZN4vllm25paged_attention_v2_kernelIthLi112ELi32ELi128ELNS_18Fp8KVCacheDataTypeE1ELb1ELi512EEEvPfS2_PT_PKS3_PKT0_S9_ifPKiSB_iPKfiiiSD_SD_iiiii:
        /* <DEDUP_REMOVED lines=109> */
.L_x_11982:
        /* <DEDUP_REMOVED lines=26> */
.L_x_11986:
        /* <DEDUP_REMOVED lines=38> */
.L_x_11984:
[----:B------:R-:W-:Y:S05]  /*0ad0*/  BSYNC.RECONVERGENT B6 ;  /* 0x0000000000067941 */ /* 0x000fea0003800200 */
.L_x_11983:
        /* <DEDUP_REMOVED lines=14> */
.L_x_12029:
        /* <DEDUP_REMOVED lines=41> */
.L_x_11992:
        /* <DEDUP_REMOVED lines=11> */
.L_x_11991:
[----:B------:R-:W-:Y:S05]  /*0f00*/  BSYNC.RECONVERGENT B1 ;  /* 0x0000000000017941 */ /* 0x000fea0003800200 */
.L_x_11990:
        /* <DEDUP_REMOVED lines=12> */
.L_x_11995:
        /* <DEDUP_REMOVED lines=100> */
.L_x_11994:
[----:B------:R-:W-:Y:S05]  /*1610*/  BSYNC.RECONVERGENT B1 ;  /* 0x0000000000017941 */ /* 0x000fea0003800200 */
.L_x_11993:
        /* <DEDUP_REMOVED lines=55> */
.L_x_11997:
[----:B------:R-:W-:Y:S05]  /*1990*/  BSYNC.RECONVERGENT B1 ;  /* 0x0000000000017941 */ /* 0x000fea0003800200 */
.L_x_11996:
        /* <DEDUP_REMOVED lines=26> */
.L_x_11989:
[----:B------:R-:W-:Y:S05]  /*1b40*/  BSYNC.RECONVERGENT B0 ;  /* 0x0000000000007941 */ /* 0x000fea0003800200 */
.L_x_11988:
        /* <DEDUP_REMOVED lines=41> */
.L_x_12002:
[----:B------:R-:W1:Y:S01]  /*1de0*/  LDS R22, [R13] ;  /* 0x000000000d167984 */ /* 0x000e620000000800 */
[----:B------:R-:W-:-:S05]  /*1df0*/  VIADD R14, R14, 0x1 ;  /* 0x000000010e0e7836 */ /* 0x000fca0000000000 */
[----:B------:R-:W-:Y:S01]  /*1e00*/  ISETP.NE.AND P0, PT, R14, RZ, PT ;  /* 0x000000ff0e00720c */ /* 0x000fe20003f05270 */
[----:B-1----:R-:W-:-:S05]  /*1e10*/  FMUL.FTZ R22, R22, R7 ;  /* 0x0000000716167220 */ /* 0x002fca0000410000 */
[----:B------:R1:W-:Y:S02]  /*1e20*/  STS [R13], R22 ;  /* 0x000000160d007388 */ /* 0x0003e40000000800 */
[----:B-1----:R-:W-:-:S05]  /*1e30*/  IADD3 R13, PT, PT, R13, 0x200, RZ ;  /* 0x000002000d0d7810 */ /* 0x002fca0007ffe0ff */
[----:B------:R-:W-:Y:S05]  /*1e40*/  @P0 BRA `(.L_x_12002) ;  /* 0xfffffffc00e40947 */ /* 0x000fea000383ffff */
.L_x_12001:
[----:B------:R-:W-:Y:S05]  /*1e50*/  BSYNC.RECONVERGENT B1 ;  /* 0x0000000000017941 */ /* 0x000fea0003800200 */
.L_x_12000:
        /* <DEDUP_REMOVED lines=12> */
.L_x_12005:
        /* <DEDUP_REMOVED lines=52> */
.L_x_12004:
[----:B------:R-:W-:Y:S05]  /*2260*/  BSYNC.RECONVERGENT B1 ;  /* 0x0000000000017941 */ /* 0x000fea0003800200 */
.L_x_12003:
        /* <DEDUP_REMOVED lines=31> */
.L_x_12007:
[----:B------:R-:W-:Y:S05]  /*2460*/  BSYNC.RECONVERGENT B1 ;  /* 0x0000000000017941 */ /* 0x000fea0003800200 */
.L_x_12006:
        /* <DEDUP_REMOVED lines=14> */
.L_x_11999:
[----:B------:R-:W-:Y:S05]  /*2550*/  BSYNC.RECONVERGENT B0 ;  /* 0x0000000000007941 */ /* 0x000fea0003800200 */
.L_x_11998:
        /* <DEDUP_REMOVED lines=18> */
.L_x_12009:
[----:B------:R-:W-:Y:S05]  /*2680*/  BSYNC.RECONVERGENT B0 ;  /* 0x0000000000007941 */ /* 0x000fea0003800200 */
.L_x_12008:
        /* <DEDUP_REMOVED lines=27> */
.L_x_12013:
        /* <DEDUP_REMOVED lines=34> */
.L_x_12012:
        /* <DEDUP_REMOVED lines=16> */
.L_x_12011:
[----:B------:R-:W-:Y:S05]  /*2b60*/  BSYNC.RECONVERGENT B6 ;  /* 0x0000000000067941 */ /* 0x000fea0003800200 */
.L_x_12010:
        /* <DEDUP_REMOVED lines=56> */
.L_x_12058:
        /* <DEDUP_REMOVED lines=35> */
.L_x_12016:
[----:B------:R-:W-:Y:S05]  /*3120*/  BSYNC.RECONVERGENT B0 ;  /* 0x0000000000007941 */ /* 0x000fea0003800200 */
.L_x_12015:
        /* <DEDUP_REMOVED lines=31> */
.L_x_12018:
[----:B------:R-:W-:Y:S05]  /*3320*/  BSYNC.RECONVERGENT B0 ;  /* 0x0000000000007941 */ /* 0x000fea0003800200 */
.L_x_12017:
        /* <DEDUP_REMOVED lines=17> */
.L_x_12020:
[----:B------:R-:W-:Y:S05]  /*3440*/  BSYNC.RECONVERGENT B0 ;  /* 0x0000000000007941 */ /* 0x000fea0003800200 */
.L_x_12019:
        /* <DEDUP_REMOVED lines=31> */
.L_x_12022:
[----:B------:R-:W-:Y:S05]  /*3640*/  BSYNC.RECONVERGENT B0 ;  /* 0x0000000000007941 */ /* 0x000fea0003800200 */
.L_x_12021:
        /* <DEDUP_REMOVED lines=42> */
.L_x_11985:
        /* <DEDUP_REMOVED lines=16> */
.L_x_12023:
[----:B------:R-:W-:Y:S05]  /*39f0*/  EXIT ;  /* 0x000000000000794d */ /* 0x000fea0003800000 */
.L_x_11987:
[----:B------:R-:W-:Y:S02]  /*3a00*/  HFMA2 R12, -RZ, RZ, 0, 9.5367431640625e-07 ;  /* 0x00000010ff0c7431 */ /* 0x000fe400000001ff */
[----:B------:R-:W-:Y:S01]  /*3a10*/  IMAD.MOV.U32 R11, RZ, RZ, 0x1f ;  /* 0x0000001fff0b7424 */ /* 0x000fe200078e00ff */
[----:B------:R-:W-:-:S07]  /*3a20*/  MOV R15, 0xffffffff ;  /* 0xffffffff000f7802 */ /* 0x000fce0000000f00 */
[----:B------:R-:W-:Y:S05]  /*3a30*/  WARPSYNC.COLLECTIVE R15, `(.L_x_12024) ;  /* 0x000000000f087348 */ /* 0x000fea0003c00000 */
[----:B------:R0:W1:Y:S02]  /*3a40*/  SHFL.BFLY P6, R14, R13, R12, R11 ;  /* 0x0c00000c0d0e7389 */ /* 0x00006400000c000b */
[----:B01----:R-:W-:Y:S05]  /*3a50*/  ENDCOLLECTIVE ;  /* 0x000000000000791b */ /* 0x003fea0003800000 */
.L_x_12024:
[----:B------:R-:W-:Y:S01]  /*3a60*/  IMAD.MOV.U32 R12, RZ, RZ, 0x8 ;  /* 0x00000008ff0c7424 */ /* 0x000fe200078e00ff */
[----:B------:R-:W-:-:S04]  /*3a70*/  FMNMX.FTZ R0, R14, -3.40282346638528859812e+38, !PT ;  /* 0xff7fffff0e007809 */ /* 0x000fc80007810000 */
[----:B------:R-:W-:-:S07]  /*3a80*/  MOV R13, R0 ;  /* 0x00000000000d7202 */ /* 0x000fce0000000f00 */
[----:B------:R-:W-:Y:S05]  /*3a90*/  WARPSYNC.COLLECTIVE R15, `(.L_x_12025) ;  /* 0x000000000f087348 */ /* 0x000fea0003c00000 */
[----:B------:R0:W1:Y:S02]  /*3aa0*/  SHFL.BFLY P6, R14, R13, R12, R11 ;  /* 0x0c00000c0d0e7389 */ /* 0x00006400000c000b */
[----:B01----:R-:W-:Y:S05]  /*3ab0*/  ENDCOLLECTIVE ;  /* 0x000000000000791b */ /* 0x003fea0003800000 */
.L_x_12025:
[----:B------:R-:W-:Y:S01]  /*3ac0*/  HFMA2 R12, -RZ, RZ, 0, 2.384185791015625e-07 ;  /* 0x00000004ff0c7431 */ /* 0x000fe200000001ff */
[----:B------:R-:W-:-:S04]  /*3ad0*/  FMNMX.FTZ R2, R0, R14, !PT ;  /* 0x0000000e00027209 */ /* 0x000fc80007810000 */
[----:B------:R-:W-:-:S07]  /*3ae0*/  MOV R13, R2 ;  /* 0x00000002000d7202 */ /* 0x000fce0000000f00 */
[----:B------:R-:W-:Y:S05]  /*3af0*/  WARPSYNC.COLLECTIVE R15, `(.L_x_12026) ;  /* 0x000000000f087348 */ /* 0x000fea0003c00000 */
[----:B------:R0:W1:Y:S02]  /*3b00*/  SHFL.BFLY P6, R14, R13, R12, R11 ;  /* 0x0c00000c0d0e7389 */ /* 0x00006400000c000b */
[----:B01----:R-:W-:Y:S05]  /*3b10*/  ENDCOLLECTIVE ;  /* 0x000000000000791b */ /* 0x003fea0003800000 */
.L_x_12026:
[----:B------:R-:W-:Y:S02]  /*3b20*/  MOV R12, 0x2 ;  /* 0x00000002000c7802 */ /* 0x000fe40000000f00 */
[----:B------:R-:W-:-:S05]  /*3b30*/  FMNMX.FTZ R3, R2, R14, !PT ;  /* 0x0000000e02037209 */ /* 0x000fca0007810000 */
[----:B------:R-:W-:-:S07]  /*3b40*/  IMAD.MOV.U32 R13, RZ, RZ, R3 ;  /* 0x000000ffff0d7224 */ /* 0x000fce00078e0003 */
[----:B------:R-:W-:Y:S05]  /*3b50*/  WARPSYNC.COLLECTIVE R15, `(.L_x_12027) ;  /* 0x000000000f087348 */ /* 0x000fea0003c00000 */
[----:B------:R0:W1:Y:S02]  /*3b60*/  SHFL.BFLY P6, R14, R13, R12, R11 ;  /* 0x0c00000c0d0e7389 */ /* 0x00006400000c000b */
[----:B01----:R-:W-:Y:S05]  /*3b70*/  ENDCOLLECTIVE ;  /* 0x000000000000791b */ /* 0x003fea0003800000 */
.L_x_12027:
[----:B------:R-:W-:Y:S01]  /*3b80*/  IMAD.MOV.U32 R12, RZ, RZ, 0x1 ;  /* 0x00000001ff0c7424 */ /* 0x000fe200078e00ff */
[----:B------:R-:W-:-:S04]  /*3b90*/  FMNMX.FTZ R4, R3, R14, !PT ;  /* 0x0000000e03047209 */ /* 0x000fc80007810000 */
[----:B------:R-:W-:-:S07]  /*3ba0*/  MOV R13, R4 ;  /* 0x00000004000d7202 */ /* 0x000fce0000000f00 */
[----:B------:R-:W-:Y:S05]  /*3bb0*/  WARPSYNC.COLLECTIVE R15, `(.L_x_12028) ;  /* 0x000000000f087348 */ /* 0x000fea0003c00000 */
[----:B------:R0:W1:Y:S02]  /*3bc0*/  SHFL.BFLY P6, R14, R13, R12, R11 ;  /* 0x0c00000c0d0e7389 */ /* 0x00006400000c000b */
[----:B01----:R-:W-:Y:S05]  /*3bd0*/  ENDCOLLECTIVE ;  /* 0x000000000000791b */ /* 0x003fea0003800000 */
.L_x_12028:
[----:B------:R-:W-:Y:S05]  /*3be0*/  BRA `(.L_x_12029) ;  /* 0xffffffcc00f47947 */ /* 0x000fea000383ffff */
.L_x_12014:
[----:B---3--:R-:W-:Y:S01]  /*3bf0*/  HFMA2 R13, -RZ, RZ, 0, 0 ;  /* 0x00000000ff0d7431 */ /* 0x008fe200000001ff */
[----:B------:R-:W-:Y:S01]  /*3c00*/  MOV R12, 0x2 ;  /* 0x00000002000c7802 */ /* 0x000fe20000000f00 */
[----:B--2---:R-:W-:Y:S01]  /*3c10*/  IMAD.MOV.U32 R11, RZ, RZ, 0x1f ;  /* 0x0000001fff0b7424 */ /* 0x004fe200078e00ff */
[----:B------:R-:W-:-:S07]  /*3c20*/  MOV R15, 0xffffffff ;  /* 0xffffffff000f7802 */ /* 0x000fce0000000f00 */
[----:B01----:R-:W-:Y:S05]  /*3c30*/  WARPSYNC.COLLECTIVE R15, `(.L_x_12030) ;  /* 0x000000000f087348 */ /* 0x003fea0003c00000 */
[----:B------:R2:W3:Y:S02]  /*3c40*/  SHFL.BFLY P6, R14, R13, R12, R11 ;  /* 0x0c00000c0d0e7389 */ /* 0x0004e400000c000b */
[----:B0123--:R-:W-:Y:S05]  /*3c50*/  ENDCOLLECTIVE ;  /* 0x000000000000791b */ /* 0x00ffea0003800000 */
.L_x_12030:
[----:B------:R-:W-:Y:S02]  /*3c60*/  IMAD.MOV.U32 R12, RZ, RZ, 0x1 ;  /* 0x00000001ff0c7424 */ /* 0x000fe400078e00ff */
[----:B------:R-:W-:-:S05]  /*3c70*/  FADD.FTZ R2, RZ, R14 ;  /* 0x0000000eff027221 */ /* 0x000fca0000010000 */
[----:B------:R-:W-:-:S07]  /*3c80*/  MOV R13, R2 ;  /* 0x00000002000d7202 */ /* 0x000fce0000000f00 */
[----:B------:R-:W-:Y:S05]  /*3c90*/  WARPSYNC.COLLECTIVE R15, `(.L_x_12031) ;  /* 0x000000000f087348 */ /* 0x000fea0003c00000 */
[----:B------:R0:W1:Y:S02]  /*3ca0*/  SHFL.BFLY P6, R14, R13, R12, R11 ;  /* 0x0c00000c0d0e7389 */ /* 0x00006400000c000b */
[----:B01----:R-:W-:Y:S05]  /*3cb0*/  ENDCOLLECTIVE ;  /* 0x000000000000791b */ /* 0x003fea0003800000 */
.L_x_12031:
[----:B------:R-:W-:Y:S02]  /*3cc0*/  HFMA2 R13, -RZ, RZ, 0, 0 ;  /* 0x00000000ff0d7431 */ /* 0x000fe400000001ff */
[----:B------:R-:W-:Y:S01]  /*3cd0*/  IMAD.MOV.U32 R12, RZ, RZ, 0x2 ;  /* 0x00000002ff0c7424 */ /* 0x000fe200078e00ff */
[----:B------:R-:W-:-:S07]  /*3ce0*/  MOV R23, R14 ;  /* 0x0000000e00177202 */ /* 0x000fce0000000f00 */
[----:B------:R-:W-:Y:S05]  /*3cf0*/  WARPSYNC.COLLECTIVE R15, `(.L_x_12032) ;  /* 0x000000000f087348 */ /* 0x000fea0003c00000 */
[----:B------:R0:W1:Y:S02]  /*3d00*/  SHFL.BFLY P6, R14, R13, R12, R11 ;  /* 0x0c00000c0d0e7389 */ /* 0x00006400000c000b */
[----:B01----:R-:W-:Y:S05]  /*3d10*/  ENDCOLLECTIVE ;  /* 0x000000000000791b */ /* 0x003fea0003800000 */
.L_x_12032:
        /* <DEDUP_REMOVED lines=8> */
.L_x_12033:
[----:B------:R-:W-:Y:S02]  /*3da0*/  HFMA2 R13, -RZ, RZ, 0, 0 ;  /* 0x00000000ff0d7431 */ /* 0x000fe400000001ff */
[----:B------:R-:W-:Y:S01]  /*3db0*/  IMAD.MOV.U32 R12, RZ, RZ, 0x2 ;  /* 0x00000002ff0c7424 */ /* 0x000fe200078e00ff */
[----:B------:R-:W-:-:S07]  /*3dc0*/  MOV R20, R14 ;  /* 0x0000000e00147202 */ /* 0x000fce0000000f00 */
[----:B------:R-:W-:Y:S05]  /*3dd0*/  WARPSYNC.COLLECTIVE R15, `(.L_x_12034) ;  /* 0x000000000f087348 */ /* 0x000fea0003c00000 */
[----:B------:R0:W1:Y:S02]  /*3de0*/  SHFL.BFLY P6, R14, R13, R12, R11 ;  /* 0x0c00000c0d0e7389 */ /* 0x00006400000c000b */
[----:B01----:R-:W-:Y:S05]  /*3df0*/  ENDCOLLECTIVE ;  /* 0x000000000000791b */ /* 0x003fea0003800000 */
.L_x_12034:
        /* <DEDUP_REMOVED lines=8> */
.L_x_12035:
[----:B------:R-:W-:Y:S02]  /*3e80*/  HFMA2 R13, -RZ, RZ, 0, 0 ;  /* 0x00000000ff0d7431 */ /* 0x000fe400000001ff */
[----:B------:R-:W-:Y:S01]  /*3e90*/  IMAD.MOV.U32 R12, RZ, RZ, 0x2 ;  /* 0x00000002ff0c7424 */ /* 0x000fe200078e00ff */
[----:B------:R-:W-:-:S07]  /*3ea0*/  MOV R10, R14 ;  /* 0x0000000e000a7202 */ /* 0x000fce0000000f00 */
[----:B------:R-:W-:Y:S05]  /*3eb0*/  WARPSYNC.COLLECTIVE R15, `(.L_x_12036) ;  /* 0x000000000f087348 */ /* 0x000fea0003c00000 */
[----:B------:R0:W1:Y:S02]  /*3ec0*/  SHFL.BFLY P6, R14, R13, R12, R11 ;  /* 0x0c00000c0d0e7389 */ /* 0x00006400000c000b */
[----:B01----:R-:W-:Y:S05]  /*3ed0*/  ENDCOLLECTIVE ;  /* 0x000000000000791b */ /* 0x003fea0003800000 */
.L_x_12036:
        /* <DEDUP_REMOVED lines=8> */
.L_x_12037:
[----:B------:R-:W-:Y:S02]  /*3f60*/  HFMA2 R13, -RZ, RZ, 0, 0 ;  /* 0x00000000ff0d7431 */ /* 0x000fe400000001ff */
[----:B------:R-:W-:Y:S01]  /*3f70*/  IMAD.MOV.U32 R12, RZ, RZ, 0x2 ;  /* 0x00000002ff0c7424 */ /* 0x000fe200078e00ff */
[----:B------:R-:W-:-:S07]  /*3f80*/  MOV R0, R14 ;  /* 0x0000000e00007202 */ /* 0x000fce0000000f00 */
[----:B------:R-:W-:Y:S05]  /*3f90*/  WARPSYNC.COLLECTIVE R15, `(.L_x_12038) ;  /* 0x000000000f087348 */ /* 0x000fea0003c00000 */
[----:B------:R0:W1:Y:S02]  /*3fa0*/  SHFL.BFLY P6, R14, R13, R12, R11 ;  /* 0x0c00000c0d0e7389 */ /* 0x00006400000c000b */
[----:B01----:R-:W-:Y:S05]  /*3fb0*/  ENDCOLLECTIVE ;  /* 0x000000000000791b */ /* 0x003fea0003800000 */
.L_x_12038:
        /* <DEDUP_REMOVED lines=8> */
.L_x_12039:
[----:B------:R-:W-:Y:S02]  /*4040*/  HFMA2 R13, -RZ, RZ, 0, 0 ;  /* 0x00000000ff0d7431 */ /* 0x000fe400000001ff */
[----:B------:R-:W-:Y:S01]  /*4050*/  IMAD.MOV.U32 R12, RZ, RZ, 0x2 ;  /* 0x00000002ff0c7424 */ /* 0x000fe200078e00ff */
[----:B------:R-:W-:-:S07]  /*4060*/  MOV R3, R14 ;  /* 0x0000000e00037202 */ /* 0x000fce0000000f00 */
[----:B------:R-:W-:Y:S05]  /*4070*/  WARPSYNC.COLLECTIVE R15, `(.L_x_12040) ;  /* 0x000000000f087348 */ /* 0x000fea0003c00000 */
[----:B------:R0:W1:Y:S02]  /*4080*/  SHFL.BFLY P6, R14, R13, R12, R11 ;  /* 0x0c00000c0d0e7389 */ /* 0x00006400000c000b */
[----:B01----:R-:W-:Y:S05]  /*4090*/  ENDCOLLECTIVE ;  /* 0x000000000000791b */ /* 0x003fea0003800000 */
.L_x_12040:
[----:B------:R-:W-:Y:S01]  /*40a0*/  FADD.FTZ R6, R6, R3 ;  /* 0x0000000306067221 */ /* 0x000fe20000010000 */
[----:B------:R-:W-:Y:S02]  /*40b0*/  HFMA2 R12, -RZ, RZ, 0, 5.9604644775390625e-08 ;  /* 0x00000001ff0c7431 */ /* 0x000fe400000001ff */
[----:B------:R-:W-:-:S05]  /*40c0*/  FADD.FTZ R25, RZ, R14 ;  /* 0x0000000eff197221 */ /* 0x000fca0000010000 */
[----:B------:R-:W-:-:S07]  /*40d0*/  MOV R13, R25 ;  /* 0x00000019000d7202 */ /* 0x000fce0000000f00 */
[----:B------:R-:W-:Y:S05]  /*40e0*/  WARPSYNC.COLLECTIVE R15, `(.L_x_12041) ;  /* 0x000000000f087348 */ /* 0x000fea0003c00000 */
[----:B------:R0:W1:Y:S02]  /*40f0*/  SHFL.BFLY P6, R14, R13, R12, R11 ;  /* 0x0c00000c0d0e7389 */ /* 0x00006400000c000b */
[----:B01----:R-:W-:Y:S05]  /*4100*/  ENDCOLLECTIVE ;  /* 0x000000000000791b */ /* 0x003fea0003800000 */
.L_x_12041:
[----:B------:R-:W-:Y:S01]  /*4110*/  HFMA2 R12, -RZ, RZ, 0, 1.1920928955078125e-07 ;  /* 0x00000002ff0c7431 */ /* 0x000fe200000001ff */
[----:B------:R-:W-:Y:S01]  /*4120*/  MOV R13, RZ ;  /* 0x000000ff000d7202 */ /* 0x000fe20000000f00 */
[----:B------:R-:W-:-:S07]  /*4130*/  IMAD.MOV.U32 R22, RZ, RZ, R14 ;  /* 0x000000ffff167224 */ /* 0x000fce00078e000e */
[----:B------:R-:W-:Y:S05]  /*4140*/  WARPSYNC.COLLECTIVE R15, `(.L_x_12042) ;  /* 0x000000000f087348 */ /* 0x000fea0003c00000 */
[----:B------:R0:W1:Y:S02]  /*4150*/  SHFL.BFLY P6, R14, R13, R12, R11 ;  /* 0x0c00000c0d0e7389 */ /* 0x00006400000c000b */
[----:B01----:R-:W-:Y:S05]  /*4160*/  ENDCOLLECTIVE ;  /* 0x000000000000791b */ /* 0x003fea0003800000 */
.L_x_12042:
        /* <DEDUP_REMOVED lines=8> */
.L_x_12043:
[----:B------:R-:W-:Y:S01]  /*41f0*/  HFMA2 R12, -RZ, RZ, 0, 1.1920928955078125e-07 ;  /* 0x00000002ff0c7431 */ /* 0x000fe200000001ff */
[----:B------:R-:W-:Y:S01]  /*4200*/  MOV R13, RZ ;  /* 0x000000ff000d7202 */ /* 0x000fe20000000f00 */
[----:B------:R-:W-:-:S07]  /*4210*/  IMAD.MOV.U32 R8, RZ, RZ, R14 ;  /* 0x000000ffff087224 */ /* 0x000fce00078e000e */
[----:B------:R-:W-:Y:S05]  /*4220*/  WARPSYNC.COLLECTIVE R15, `(.L_x_12044) ;  /* 0x000000000f087348 */ /* 0x000fea0003c00000 */
[----:B------:R0:W1:Y:S02]  /*4230*/  SHFL.BFLY P6, R14, R13, R12, R11 ;  /* 0x0c00000c0d0e7389 */ /* 0x00006400000c000b */
[----:B01----:R-:W-:Y:S05]  /*4240*/  ENDCOLLECTIVE ;  /* 0x000000000000791b */ /* 0x003fea0003800000 */
.L_x_12044:
[----:B------:R-:W-:Y:S01]  /*4250*/  FADD.FTZ R8, R21, R8 ;  /* 0x0000000815087221 */ /* 0x000fe20000010000 */
[----:B------:R-:W-:Y:S01]  /*4260*/  MOV R12, 0x1 ;  /* 0x00000001000c7802 */ /* 0x000fe20000000f00 */
[----:B------:R-:W-:-:S04]  /*4270*/  FADD.FTZ R9, RZ, R14 ;  /* 0x0000000eff097221 */ /* 0x000fc80000010000 */
[----:B------:R-:W-:-:S07]  /*4280*/  IMAD.MOV.U32 R13, RZ, RZ, R9 ;  /* 0x000000ffff0d7224 */ /* 0x000fce00078e0009 */
[----:B------:R-:W-:Y:S05]  /*4290*/  WARPSYNC.COLLECTIVE R15, `(.L_x_12045) ;  /* 0x000000000f087348 */ /* 0x000fea0003c00000 */
[----:B------:R0:W1:Y:S02]  /*42a0*/  SHFL.BFLY P6, R14, R13, R12, R11 ;  /* 0x0c00000c0d0e7389 */ /* 0x00006400000c000b */
[----:B01----:R-:W-:Y:S05]  /*42b0*/  ENDCOLLECTIVE ;  /* 0x000000000000791b */ /* 0x003fea0003800000 */
.L_x_12045:
[----:B------:R-:W-:Y:S02]  /*42c0*/  HFMA2 R12, -RZ, RZ, 0, 1.1920928955078125e-07 ;  /* 0x00000002ff0c7431 */ /* 0x000fe400000001ff */
[----:B------:R-:W-:Y:S01]  /*42d0*/  IMAD.MOV.U32 R13, RZ, RZ, RZ ;  /* 0x000000ffff0d7224 */ /* 0x000fe200078e00ff */
[----:B------:R-:W-:-:S07]  /*42e0*/  MOV R4, R14 ;  /* 0x0000000e00047202 */ /* 0x000fce0000000f00 */
[----:B------:R-:W-:Y:S05]  /*42f0*/  WARPSYNC.COLLECTIVE R15, `(.L_x_12046) ;  /* 0x000000000f087348 */ /* 0x000fea0003c00000 */
[----:B------:R0:W1:Y:S02]  /*4300*/  SHFL.BFLY P6, R14, R13, R12, R11 ;  /* 0x0c00000c0d0e7389 */ /* 0x00006400000c000b */
[----:B01----:R-:W-:Y:S05]  /*4310*/  ENDCOLLECTIVE ;  /* 0x000000000000791b */ /* 0x003fea0003800000 */
.L_x_12046:
        /* <DEDUP_REMOVED lines=8> */
.L_x_12047:
[----:B------:R-:W-:Y:S02]  /*43a0*/  HFMA2 R12, -RZ, RZ, 0, 1.1920928955078125e-07 ;  /* 0x00000002ff0c7431 */ /* 0x000fe400000001ff */
[----:B------:R-:W-:Y:S01]  /*43b0*/  IMAD.MOV.U32 R13, RZ, RZ, RZ ;  /* 0x000000ffff0d7224 */ /* 0x000fe200078e00ff */
[----:B------:R-:W-:-:S07]  /*43c0*/  MOV R2, R14 ;  /* 0x0000000e00027202 */ /* 0x000fce0000000f00 */
[----:B------:R-:W-:Y:S05]  /*43d0*/  WARPSYNC.COLLECTIVE R15, `(.L_x_12048) ;  /* 0x000000000f087348 */ /* 0x000fea0003c00000 */
[----:B------:R0:W1:Y:S02]  /*43e0*/  SHFL.BFLY P6, R14, R13, R12, R11 ;  /* 0x0c00000c0d0e7389 */ /* 0x00006400000c000b */
[----:B01----:R-:W-:Y:S05]  /*43f0*/  ENDCOLLECTIVE ;  /* 0x000000000000791b */ /* 0x003fea0003800000 */
.L_x_12048:
        /* <DEDUP_REMOVED lines=8> */
.L_x_12049:
[----:B------:R-:W-:Y:S02]  /*4480*/  HFMA2 R12, -RZ, RZ, 0, 1.1920928955078125e-07 ;  /* 0x00000002ff0c7431 */ /* 0x000fe400000001ff */
[----:B------:R-:W-:Y:S01]  /*4490*/  IMAD.MOV.U32 R13, RZ, RZ, RZ ;  /* 0x000000ffff0d7224 */ /* 0x000fe200078e00ff */
[----:B------:R-:W-:-:S07]  /*44a0*/  MOV R0, R14 ;  /* 0x0000000e00007202 */ /* 0x000fce0000000f00 */
[----:B------:R-:W-:Y:S05]  /*44b0*/  WARPSYNC.COLLECTIVE R15, `(.L_x_12050) ;  /* 0x000000000f087348 */ /* 0x000fea0003c00000 */
[----:B------:R0:W1:Y:S02]  /*44c0*/  SHFL.BFLY P6, R14, R13, R12, R11 ;  /* 0x0c00000c0d0e7389 */ /* 0x00006400000c000b */
[----:B01----:R-:W-:Y:S05]  /*44d0*/  ENDCOLLECTIVE ;  /* 0x000000000000791b */ /* 0x003fea0003800000 */
.L_x_12050:
        /* <DEDUP_REMOVED lines=8> */
.L_x_12051:
[----:B------:R-:W-:Y:S01]  /*4560*/  MOV R13, RZ ;  /* 0x000000ff000d7202 */ /* 0x000fe20000000f00 */
[----:B------:R-:W-:Y:S02]  /*4570*/  IMAD.MOV.U32 R12, RZ, RZ, 0x2 ;  /* 0x00000002ff0c7424 */ /* 0x000fe400078e00ff */
[----:B------:R-:W-:-:S07]  /*4580*/  FADD.FTZ R3, R24, R14 ;  /* 0x0000000e18037221 */ /* 0x000fce0000010000 */
[----:B------:R-:W-:Y:S05]  /*4590*/  WARPSYNC.COLLECTIVE R15, `(.L_x_12052) ;  /* 0x000000000f087348 */ /* 0x000fea0003c00000 */
[----:B------:R0:W1:Y:S02]  /*45a0*/  SHFL.BFLY P6, R14, R13, R12, R11 ;  /* 0x0c00000c0d0e7389 */ /* 0x00006400000c000b */
[----:B01----:R-:W-:Y:S05]  /*45b0*/  ENDCOLLECTIVE ;  /* 0x000000000000791b */ /* 0x003fea0003800000 */
.L_x_12052:
[----:B------:R-:W-:Y:S01]  /*45c0*/  IMAD.MOV.U32 R12, RZ, RZ, 0x1 ;  /* 0x00000001ff0c7424 */ /* 0x000fe200078e00ff */
[----:B------:R-:W-:-:S05]  /*45d0*/  MOV R26, R14 ;  /* 0x0000000e001a7202 */ /* 0x000fca0000000f00 */
[----:B------:R-:W-:-:S05]  /*45e0*/  FADD.FTZ R26, RZ, R26 ;  /* 0x0000001aff1a7221 */ /* 0x000fca0000010000 */
[----:B------:R-:W-:-:S07]  /*45f0*/  MOV R13, R26 ;  /* 0x0000001a000d7202 */ /* 0x000fce0000000f00 */
[----:B------:R-:W-:Y:S05]  /*4600*/  WARPSYNC.COLLECTIVE R15, `(.L_x_12053) ;  /* 0x000000000f087348 */ /* 0x000fea0003c00000 */
[----:B------:R0:W1:Y:S02]  /*4610*/  SHFL.BFLY P6, R14, R13, R12, R11 ;  /* 0x0c00000c0d0e7389 */ /* 0x00006400000c000b */
[----:B01----:R-:W-:Y:S05]  /*4620*/  ENDCOLLECTIVE ;  /* 0x000000000000791b */ /* 0x003fea0003800000 */
.L_x_12053:
[----:B------:R-:W-:Y:S02]  /*4630*/  HFMA2 R13, -RZ, RZ, 0, 0 ;  /* 0x00000000ff0d7431 */ /* 0x000fe400000001ff */
[----:B------:R-:W-:Y:S01]  /*4640*/  IMAD.MOV.U32 R12, RZ, RZ, 0x2 ;  /* 0x00000002ff0c7424 */ /* 0x000fe200078e00ff */
[----:B------:R-:W-:-:S07]  /*4650*/  MOV R21, R14 ;  /* 0x0000000e00157202 */ /* 0x000fce0000000f00 */
[----:B------:R-:W-:Y:S05]  /*4660*/  WARPSYNC.COLLECTIVE R15, `(.L_x_12054) ;  /* 0x000000000f087348 */ /* 0x000fea0003c00000 */
[----:B------:R0:W1:Y:S02]  /*4670*/  SHFL.BFLY P6, R14, R13, R12, R11 ;  /* 0x0c00000c0d0e7389 */ /* 0x00006400000c000b */
[----:B01----:R-:W-:Y:S05]  /*4680*/  ENDCOLLECTIVE ;  /* 0x000000000000791b */ /* 0x003fea0003800000 */
.L_x_12054:
[----:B------:R-:W-:Y:S01]  /*4690*/  FADD.FTZ R21, R26, R21 ;  /* 0x000000151a157221 */ /* 0x000fe20000010000 */
[----:B------:R-:W-:Y:S01]  /*46a0*/  MOV R12, 0x1 ;  /* 0x00000001000c7802 */ /* 0x000fe20000000f00 */
[----:B------:R-:W-:-:S07]  /*46b0*/  FADD.FTZ R13, RZ, R14 ;  /* 0x0000000eff0d7221 */ /* 0x000fce0000010000 */
[----:B------:R-:W-:Y:S05]  /*46c0*/  WARPSYNC.COLLECTIVE R15, `(.L_x_12055) ;  /* 0x000000000f087348 */ /* 0x000fea0003c00000 */
[----:B------:R0:W1:Y:S02]  /*46d0*/  SHFL.BFLY P6, R14, R13, R12, R11 ;  /* 0x0c00000c0d0e7389 */ /* 0x00006400000c000b */
[----:B01----:R-:W-:Y:S05]  /*46e0*/  ENDCOLLECTIVE ;  /* 0x000000000000791b */ /* 0x003fea0003800000 */
.L_x_12055:
[----:B------:R-:W-:Y:S01]  /*46f0*/  HFMA2 R12, -RZ, RZ, 0, 1.1920928955078125e-07 ;  /* 0x00000002ff0c7431 */ /* 0x000fe200000001ff */
[----:B------:R-:W-:-:S05]  /*4700*/  MOV R25, R14 ;  /* 0x0000000e00197202 */ /* 0x000fca0000000f00 */
[----:B------:R-:W-:Y:S01]  /*4710*/  FADD.FTZ R25, R13, R25 ;  /* 0x000000190d197221 */ /* 0x000fe20000010000 */
[----:B------:R-:W-:-:S07]  /*4720*/  IMAD.MOV.U32 R13, RZ, RZ, RZ ;  /* 0x000000ffff0d7224 */ /* 0x000fce00078e00ff */
[----:B------:R-:W-:Y:S05]  /*4730*/  WARPSYNC.COLLECTIVE R15, `(.L_x_12056) ;  /* 0x000000000f087348 */ /* 0x000fea0003c00000 */
[----:B------:R0:W1:Y:S02]  /*4740*/  SHFL.BFLY P6, R14, R13, R12, R11 ;  /* 0x0c00000c0d0e7389 */ /* 0x00006400000c000b */
[----:B01----:R-:W-:Y:S05]  /*4750*/  ENDCOLLECTIVE ;  /* 0x000000000000791b */ /* 0x003fea0003800000 */
.L_x_12056:
[----:B------:R-:W-:Y:S01]  /*4760*/  HFMA2 R12, -RZ, RZ, 0, 5.9604644775390625e-08 ;  /* 0x00000001ff0c7431 */ /* 0x000fe200000001ff */
[----:B------:R-:W-:-:S05]  /*4770*/  MOV R9, R14 ;  /* 0x0000000e00097202 */ /* 0x000fca0000000f00 */
[----:B------:R-:W-:-:S04]  /*4780*/  FADD.FTZ R9, RZ, R9 ;  /* 0x00000009ff097221 */ /* 0x000fc80000010000 */
[----:B------:R-:W-:-:S07]  /*4790*/  IMAD.MOV.U32 R13, RZ, RZ, R9 ;  /* 0x000000ffff0d7224 */ /* 0x000fce00078e0009 */
[----:B------:R-:W-:Y:S05]  /*47a0*/  WARPSYNC.COLLECTIVE R15, `(.L_x_12057) ;  /* 0x000000000f087348 */ /* 0x000fea0003c00000 */
[----:B------:R0:W1:Y:S02]  /*47b0*/  SHFL.BFLY P6, R14, R13, R12, R11 ;  /* 0x0c00000c0d0e7389 */ /* 0x00006400000c000b */
[----:B01----:R-:W-:Y:S05]  /*47c0*/  ENDCOLLECTIVE ;  /* 0x000000000000791b */ /* 0x003fea0003800000 */
.L_x_12057:
[----:B------:R-:W-:Y:S01]  /*47d0*/  MOV R5, R14 ;  /* 0x0000000e00057202 */ /* 0x000fe20000000f00 */
[----:B------:R-:W-:Y:S06]  /*47e0*/  BRA `(.L_x_12058) ;  /* 0xffffffe400c07947 */ /* 0x000fec000383ffff */
.L_x_12059:
        /* <DEDUP_REMOVED lines=9> */
.L_x_27474:


//--------------------- .text._ZN4vllm25paged_attention_v2_kernelIthLi96ELi32ELi128ELNS_18Fp8KVCacheDataTypeE1ELb1ELi512EEEvPfS2_PT_PKS3_PKT0_S9_ifPKiSB_iPKfiiiSD_SD_iiiii --------------------------
	.section	.text._ZN4vllm25paged_attention_v2_kernelIthLi96ELi32ELi128ELNS_18Fp8KVCacheDataTypeE1ELb1ELi512EEEvPfS2_PT_PKS3_PKT0_S9_ifPKiSB_iPKfiiiSD_SD_iiiii,"ax",@progbits
	.align	128
        .global         _ZN4vllm25paged_attention_v2_kernelIthLi96ELi32ELi128ELNS_18Fp8KVCacheDataTypeE1ELb1ELi512EEEvPfS2_PT_PKS3_PKT0_S9_ifPKiSB_iPKfiiiSD_SD_iiiii
        .type           _ZN4vllm25paged_attention_v2_kernelIthLi96ELi32ELi128ELNS_18Fp8KVCacheDataTypeE1ELb1ELi512EEEvPfS2_PT_PKS3_PKT0_S9_ifPKiSB_iPKfiiiSD_SD_iiiii,@function
        .size           _ZN4vllm25paged_attention_v2_kernelIthLi96ELi32ELi128ELNS_18Fp8KVCacheDataTypeE1ELb1ELi512EEEvPfS2_PT_PKS3_PKT0_S9_ifPKiSB_iPKfiiiSD_SD_iiiii,(.L_x_27475 - _ZN4vllm25paged_attention_v2_kernelIthLi96ELi32ELi128ELNS_18Fp8KVCacheDataTypeE1ELb1ELi512EEEvPfS2_PT_PKS3_PKT0_S9_ifPKiSB_iPKfiiiSD_SD_iiiii)
        .other          _ZN4vllm25paged_attention_v2_kernelIthLi96ELi32ELi128ELNS_18Fp8KVCacheDataTypeE1ELb1ELi512EEEvPfS2_PT_PKS3_PKT0_S9_ifPKiSB_iPKfiiiSD_SD_iiiii,@"STO_CUDA_ENTRY STV_DEFAULT"
_ZN4vllm25paged_attention_v2_kernelIthLi96ELi32ELi128ELNS_18Fp8KVCacheDataTypeE1ELb1ELi512EEEvPfS2_PT_PKS3_PKT0_S9_ifPKiSB_iPKfiiiSD_SD_iiiii:
.text._ZN4vllm25paged_attention_v2_kernelIthLi96ELi32ELi128ELNS_18Fp8KVCacheDataTypeE1ELb1ELi512EEEvPfS2_PT_PKS3_PKT0_S9_ifPKiSB_iPKfiiiSD_SD_iiiii:
        /* <DEDUP_REMOVED lines=109> */
.L_x_12060:
        /* <DEDUP_REMOVED lines=26> */
.L_x_12064:
        /* <DEDUP_REMOVED lines=38> */
.L_x_12062:
[----:B------:R-:W-:Y:S05]  /*0ad0*/  BSYNC.RECONVERGENT B6 ;  /* 0x0000000000067941 */ /* 0x000fea0003800200 */
.L_x_12061:
        /* <DEDUP_REMOVED lines=14> */
.L_x_12107:
        /* <DEDUP_REMOVED lines=41> */
.L_x_12070:
        /* <DEDUP_REMOVED lines=11> */
.L_x_12069:
[----:B------:R-:W-:Y:S05]  /*0f00*/  BSYNC.RECONVERGENT B1 ;  /* 0x0000000000017941 */ /* 0x000fea0003800200 */
.L_x_12068:
        /* <DEDUP_REMOVED lines=12> */
.L_x_12073:
        /* <DEDUP_REMOVED lines=100> */
.L_x_12072:
[----:B------:R-:W-:Y:S05]  /*1610*/  BSYNC.RECONVERGENT B1 ;  /* 0x0000000000017941 */ /* 0x000fea0003800200 */
.L_x_12071:
        /* <DEDUP_REMOVED lines=55> */
.L_x_12075:
[----:B------:R-:W-:Y:S05]  /*1990*/  BSYNC.RECONVERGENT B1 ;  /* 0x0000000000017941 */ /* 0x000fea0003800200 */
.L_x_12074:
        /* <DEDUP_REMOVED lines=26> */
.L_x_12067:
[----:B------:R-:W-:Y:S05]  /*1b40*/  BSYNC.RECONVERGENT B0 ;  /* 0x0000000000007941 */ /* 0x000fea0003800200 */
.L_x_12066:
        /* <DEDUP_REMOVED lines=41> */
.L_x_12080:
[----:B------:R-:W1:Y:S01]  /*1de0*/  LDS R22, [R13] ;  /* 0x000000000d167984 */ /* 0x000e620000000800 */
[----:B------:R-:W-:-:S04]  /*1df0*/  IADD3 R14, PT, PT, R14, 0x1, RZ ;  /* 0x000000010e0e7810 */ /* 0x000fc80007ffe0ff */
[----:B------:R-:W-:Y:S01]  /*1e00*/  ISETP.NE.AND P0, PT, R14, RZ, PT ;  /* 0x000000ff0e00720c */ /* 0x000fe20003f05270 */
[----:B-1----:R-:W-:-:S05]  /*1e10*/  FMUL.FTZ R22, R22, R7 ;  /* 0x0000000716167220 */ /* 0x002fca0000410000 */
[----:B------:R1:W-:Y:S02]  /*1e20*/  STS [R13], R22 ;  /* 0x000000160d007388 */ /* 0x0003e40000000800 */
[----:B-1----:R-:W-:-:S05]  /*1e30*/  IADD3 R13, PT, PT, R13, 0x200, RZ ;  /* 0x000002000d0d7810 */ /* 0x002fca0007ffe0ff */
[----:B------:R-:W-:Y:S05]  /*1e40*/  @P0 BRA `(.L_x_12080) ;  /* 0xfffffffc00e40947 */ /* 0x000fea000383ffff */
.L_x_12079:
[----:B------:R-:W-:Y:S05]  /*1e50*/  BSYNC.RECONVERGENT B1 ;  /* 0x0000000000017941 */ /* 0x000fea0003800200 */
.L_x_12078:
        /* <DEDUP_REMOVED lines=12> */
.L_x_12083:
        /* <DEDUP_REMOVED lines=52> */
.L_x_12082:
[----:B------:R-:W-:Y:S05]  /*2260*/  BSYNC.RECONVERGENT B1 ;  /* 0x0000000000017941 */ /* 0x000fea0003800200 */
.L_x_12081:
        /* <DEDUP_REMOVED lines=31> */
.L_x_12085:
[----:B------:R-:W-:Y:S05]  /*2460*/  BSYNC.RECONVERGENT B1 ;  /* 0x0000000000017941 */ /* 0x000fea0003800200 */
.L_x_12084:
        /* <DEDUP_REMOVED lines=14> */
.L_x_12077:
[----:B------:R-:W-:Y:S05]  /*2550*/  BSYNC.RECONVERGENT B0 ;  /* 0x0000000000007941 */ /* 0x000fea0003800200 */
.L_x_12076:
        /* <DEDUP_REMOVED lines=18> */
.L_x_12087:
[----:B------:R-:W-:Y:S05]  /*2680*/  BSYNC.RECONVERGENT B0 ;  /* 0x0000000000007941 */ /* 0x000fea0003800200 */
.L_x_12086:
        /* <DEDUP_REMOVED lines=27> */
.L_x_12091:
        /* <DEDUP_REMOVED lines=34> */
.L_x_12090:
        /* <DEDUP_REMOVED lines=16> */
.L_x_12089:
[----:B------:R-:W-:Y:S05]  /*2b60*/  BSYNC.RECONVERGENT B6 ;  /* 0x0000000000067941 */ /* 0x000fea0003800200 */
.L_x_12088:
        /* <DEDUP_REMOVED lines=50> */
.L_x_12132:
        /* <DEDUP_REMOVED lines=33> */
.L_x_12094:
[----:B------:R-:W-:Y:S05]  /*30a0*/  BSYNC.RECONVERGENT B0 ;  /* 0x0000000000007941 */ /* 0x000fea0003800200 */
.L_x_12093:
        /* <DEDUP_REMOVED lines=27> */
.L_x_12096:
[----:B------:R-:W-:Y:S05]  /*3260*/  BSYNC.RECONVERGENT B0 ;  /* 0x0000000000007941 */ /* 0x000fea0003800200 */
.L_x_12095:
        /* <DEDUP_REMOVED lines=15> */
.L_x_12098:
[----:B------:R-:W-:Y:S05]  /*3360*/  BSYNC.RECONVERGENT B0 ;  /* 0x0000000000007941 */ /* 0x000fea0003800200 */
.L_x_12097:
        /* <DEDUP_REMOVED lines=27> */
.L_x_12100:
[----:B------:R-:W-:Y:S05]  /*3520*/  BSYNC.RECONVERGENT B0 ;  /* 0x0000000000007941 */ /* 0x000fea0003800200 */
.L_x_12099:
        /* <DEDUP_REMOVED lines=38> */
.L_x_12063:
        /* <DEDUP_REMOVED lines=16> */
.L_x_12101:
[----:B------:R-:W-:Y:S05]  /*3890*/  EXIT ;  /* 0x000000000000794d */ /* 0x000fea0003800000 */
.L_x_12065:
[----:B------:R-:W-:Y:S01]  /*38a0*/  HFMA2 R12, -RZ, RZ, 0, 9.5367431640625e-07 ;  /* 0x00000010ff0c7431 */ /* 0x000fe200000001ff */
[----:B------:R-:W-:Y:S01]  /*38b0*/  MOV R11, 0x1f ;  /* 0x0000001f000b7802 */ /* 0x000fe20000000f00 */
[----:B------:R-:W-:-:S07]  /*38c0*/  IMAD.MOV.U32 R15, RZ, RZ, -0x1 ;  /* 0xffffffffff0f7424 */ /* 0x000fce00078e00ff */
[----:B------:R-:W-:Y:S05]  /*38d0*/  WARPSYNC.COLLECTIVE R15, `(.L_x_12102) ;  /* 0x000000000f087348 */ /* 0x000fea0003c00000 */
[----:B------:R0:W1:Y:S02]  /*38e0*/  SHFL.BFLY P6, R14, R13, R12, R11 ;  /* 0x0c00000c0d0e7389 */ /* 0x00006400000c000b */
[----:B01----:R-:W-:Y:S05]  /*38f0*/  ENDCOLLECTIVE ;  /* 0x000000000000791b */ /* 0x003fea0003800000 */
.L_x_12102:
[----:B------:R-:W-:Y:S01]  /*3900*/  HFMA2 R12, -RZ, RZ, 0, 4.76837158203125e-07 ;  /* 0x00000008ff0c7431 */ /* 0x000fe200000001ff */
[----:B------:R-:W-:-:S04]  /*3910*/  FMNMX.FTZ R0, R14, -3.40282346638528859812e+38, !PT ;  /* 0xff7fffff0e007809 */ /* 0x000fc80007810000 */
[----:B------:R-:W-:-:S07]  /*3920*/  MOV R13, R0 ;  /* 0x00000000000d7202 */ /* 0x000fce0000000f00 */
[----:B------:R-:W-:Y:S05]  /*3930*/  WARPSYNC.COLLECTIVE R15, `(.L_x_12103) ;  /* 0x000000000f087348 */ /* 0x000fea0003c00000 */
[----:B------:R0:W1:Y:S02]  /*3940*/  SHFL.BFLY P6, R14, R13, R12, R11 ;  /* 0x0c00000c0d0e7389 */ /* 0x00006400000c000b */
[----:B01----:R-:W-:Y:S05]  /*3950*/  ENDCOLLECTIVE ;  /* 0x000000000000791b */ /* 0x003fea0003800000 */
.L_x_12103:
[----:B------:R-:W-:Y:S02]  /*3960*/  MOV R12, 0x4 ;  /* 0x00000004000c7802 */ /* 0x000fe40000000f00 */
[----:B------:R-:W-:-:S05]  /*3970*/  FMNMX.FTZ R2, R0, R14, !PT ;  /* 0x0000000e00027209 */ /* 0x000fca0007810000 */
[----:B------:R-:W-:-:S07]  /*3980*/  IMAD.MOV.U32 R13, RZ, RZ, R2 ;  /* 0x000000ffff0d7224 */ /* 0x000fce00078e0002 */
[----:B------:R-:W-:Y:S05]  /*3990*/  WARPSYNC.COLLECTIVE R15, `(.L_x_12104) ;  /* 0x000000000f087348 */ /* 0x000fea0003c00000 */
[----:B------:R0:W1:Y:S02]  /*39a0*/  SHFL.BFLY P6, R14, R13, R12, R11 ;  /* 0x0c00000c0d0e7389 */ /* 0x00006400000c000b */
[----:B01----:R-:W-:Y:S05]  /*39b0*/  ENDCOLLECTIVE ;  /* 0x000000000000791b */ /* 0x003fea0003800000 */
.L_x_12104:
[----:B------:R-:W-:Y:S01]  /*39c0*/  IMAD.MOV.U32 R12, RZ, RZ, 0x2 ;  /* 0x00000002ff0c7424 */ /* 0x000fe200078e00ff */
[----:B------:R-:W-:-:S04]  /*39d0*/  FMNMX.FTZ R3, R2, R14, !PT ;  /* 0x0000000e02037209 */ /* 0x000fc80007810000 */
[----:B------:R-:W-:-:S07]  /*39e0*/  MOV R13, R3 ;  /* 0x00000003000d7202 */ /* 0x000fce0000000f00 */
[----:B------:R-:W-:Y:S05]  /*39f0*/  WARPSYNC.COLLECTIVE R15, `(.L_x_12105) ;  /* 0x000000000f087348 */ /* 0x000fea0003c00000 */
[----:B------:R0:W1:Y:S02]  /*3a00*/  SHFL.BFLY P6, R14, R13, R12, R11 ;  /* 0x0c00000c0d0e7389 */ /* 0x00006400000c000b */
[----:B01----:R-:W-:Y:S05]  /*3a10*/  ENDCOLLECTIVE ;  /* 0x000000000000791b */ /* 0x003fea0003800000 */
.L_x_12105:
[----:B------:R-:W-:Y:S01]  /*3a20*/  HFMA2 R12, -RZ, RZ, 0, 5.9604644775390625e-08 ;  /* 0x00000001ff0c7431 */ /* 0x000fe200000001ff */
[----:B------:R-:W-:-:S04]  /*3a30*/  FMNMX.FTZ R4, R3, R14, !PT ;  /* 0x0000000e03047209 */ /* 0x000fc80007810000 */
[----:B------:R-:W-:-:S07]  /*3a40*/  MOV R13, R4 ;  /* 0x00000004000d7202 */ /* 0x000fce0000000f00 */
[----:B------:R-:W-:Y:S05]  /*3a50*/  WARPSYNC.COLLECTIVE R15, `(.L_x_12106) ;  /* 0x000000000f087348 */ /* 0x000fea0003c00000 */
[----:B------:R0:W1:Y:S02]  /*3a60*/  SHFL.BFLY P6, R14, R13, R12, R11 ;  /* 0x0c00000c0d0e7389 */ /* 0x00006400000c000b */
[----:B01----:R-:W-:Y:S05]  /*3a70*/  ENDCOLLECTIVE ;  /* 0x000000000000791b */ /* 0x003fea0003800000 */
.L_x_12106:
[----:B------:R-:W-:Y:S05]  /*3a80*/  BRA `(.L_x_12107) ;  /* 0xffffffd0004c7947 */ /* 0x000fea000383ffff */
.L_x_12092:
[----:B--2---:R-:W-:Y:S02]  /*3a90*/  HFMA2 R11, -RZ, RZ, 0, 1.847743988037109375e-06 ;  /* 0x0000001fff0b7431 */ /* 0x004fe400000001ff */
[----:B---3--:R-:W-:Y:S01]  /*3aa0*/  IMAD.MOV.U32 R13, RZ, RZ, RZ ;  /* 0x000000ffff0d7224 */ /* 0x008fe200078e00ff */
[----:B------:R-:W-:Y:S01]  /*3ab0*/  MOV R12, 0x2 ;  /* 0x00000002000c7802 */ /* 0x000fe20000000f00 */
[----:B------:R-:W-:-:S07]  /*3ac0*/  IMAD.MOV.U32 R15, RZ, RZ, -0x1 ;  /* 0xffffffffff0f7424 */ /* 0x000fce00078e00ff */
[----:B01----:R-:W-:Y:S05]  /*3ad0*/  WARPSYNC.COLLECTIVE R15, `(.L_x_12108) ;  /* 0x000000000f087348 */ /* 0x003fea0003c00000 */
[----:B------:R2:W3:Y:S02]  /*3ae0*/  SHFL.BFLY P6, R14, R13, R12, R11 ;  /* 0x0c00000c0d0e7389 */ /* 0x0004e400000c000b */
[----:B0123--:R-:W-:Y:S05]  /*3af0*/  ENDCOLLECTIVE ;  /* 0x000000000000791b */ /* 0x00ffea0003800000 */
.L_x_12108:
[----:B------:R-:W-:Y:S02]  /*3b00*/  HFMA2 R12, -RZ, RZ, 0, 5.9604644775390625e-08 ;  /* 0x00000001ff0c7431 */ /* 0x000fe400000001ff */
[----:B------:R-:W-:-:S05]  /*3b10*/  FADD.FTZ R2, RZ, R14 ;  /* 0x0000000eff027221 */ /* 0x000fca0000010000 */
[----:B------:R-:W-:-:S07]  /*3b20*/  MOV R13, R2 ;  /* 0x00000002000d7202 */ /* 0x000fce0000000f00 */
[----:B------:R-:W-:Y:S05]  /*3b30*/  WARPSYNC.COLLECTIVE R15, `(.L_x_12109) ;  /* 0x000000000f087348 */ /* 0x000fea0003c00000 */
[----:B------:R0:W1:Y:S02]  /*3b40*/  SHFL.BFLY P6, R14, R13, R12, R11 ;  /* 0x0c00000c0d0e7389 */ /* 0x00006400000c000b */
[----:B01----:R-:W-:Y:S05]  /*3b50*/  ENDCOLLECTIVE ;  /* 0x000000000000791b */ /* 0x003fea0003800000 */
.L_x_12109:
[----:B------:R-:W-:Y:S01]  /*3b60*/  HFMA2 R12, -RZ, RZ, 0, 1.1920928955078125e-07 ;  /* 0x00000002ff0c7431 */ /* 0x000fe200000001ff */
[----:B------:R-:W-:Y:S01]  /*3b70*/  MOV R13, RZ ;  /* 0x000000ff000d7202 */ /* 0x000fe20000000f00 */
[----:B------:R-:W-:-:S07]  /*3b80*/  IMAD.MOV.U32 R5, RZ, RZ, R14 ;  /* 0x000000ffff057224 */ /* 0x000fce00078e000e */
[----:B------:R-:W-:Y:S05]  /*3b90*/  WARPSYNC.COLLECTIVE R15, `(.L_x_12110) ;  /* 0x000000000f087348 */ /* 0x000fea0003c00000 */
[----:B------:R0:W1:Y:S02]  /*3ba0*/  SHFL.BFLY P6, R14, R13, R12, R11 ;  /* 0x0c00000c0d0e7389 */ /* 0x00006400000c000b */
[----:B01----:R-:W-:Y:S05]  /*3bb0*/  ENDCOLLECTIVE ;  /* 0x000000000000791b */ /* 0x003fea0003800000 */
.L_x_12110:
        /* <DEDUP_REMOVED lines=8> */
.L_x_12111:
[----:B------:R-:W-:Y:S01]  /*3c40*/  HFMA2 R12, -RZ, RZ, 0, 1.1920928955078125e-07 ;  /* 0x00000002ff0c7431 */ /* 0x000fe200000001ff */
[----:B------:R-:W-:Y:S01]  /*3c50*/  MOV R13, RZ ;  /* 0x000000ff000d7202 */ /* 0x000fe20000000f00 */
[----:B------:R-:W-:-:S07]  /*3c60*/  IMAD.MOV.U32 R9, RZ, RZ, R14 ;  /* 0x000000ffff097224 */ /* 0x000fce00078e000e */
[----:B------:R-:W-:Y:S05]  /*3c70*/  WARPSYNC.COLLECTIVE R15, `(.L_x_12112) ;  /* 0x000000000f087348 */ /* 0x000fea0003c00000 */
[----:B------:R0:W1:Y:S02]  /*3c80*/  SHFL.BFLY P6, R14, R13, R12, R11 ;  /* 0x0c00000c0d0e7389 */ /* 0x00006400000c000b */
[----:B01----:R-:W-:Y:S05]  /*3c90*/  ENDCOLLECTIVE ;  /* 0x000000000000791b */ /* 0x003fea0003800000 */
.L_x_12112:
        /* <DEDUP_REMOVED lines=8> */
.L_x_12113:
[----:B------:R-:W-:Y:S01]  /*3d20*/  HFMA2 R12, -RZ, RZ, 0, 1.1920928955078125e-07 ;  /* 0x00000002ff0c7431 */ /* 0x000fe200000001ff */
[----:B------:R-:W-:Y:S01]  /*3d30*/  MOV R13, RZ ;  /* 0x000000ff000d7202 */ /* 0x000fe20000000f00 */
[----:B------:R-:W-:-:S07]  /*3d40*/  IMAD.MOV.U32 R8, RZ, RZ, R14 ;  /* 0x000000ffff087224 */ /* 0x000fce00078e000e */
[----:B------:R-:W-:Y:S05]  /*3d50*/  WARPSYNC.COLLECTIVE R15, `(.L_x_12114) ;  /* 0x000000000f087348 */ /* 0x000fea0003c00000 */
[----:B------:R0:W1:Y:S02]  /*3d60*/  SHFL.BFLY P6, R14, R13, R12, R11 ;  /* 0x0c00000c0d0e7389 */ /* 0x00006400000c000b */
[----:B01----:R-:W-:Y:S05]  /*3d70*/  ENDCOLLECTIVE ;  /* 0x000000000000791b */ /* 0x003fea0003800000 */
.L_x_12114:
[----:B------:R-:W-:Y:S01]  /*3d80*/  FADD.FTZ R8, R3, R8 ;  /* 0x0000000803087221 */ /* 0x000fe20000010000 */
[----:B------:R-:W-:Y:S01]  /*3d90*/  MOV R12, 0x1 ;  /* 0x00000001000c7802 */ /* 0x000fe20000000f00 */
[----:B------:R-:W-:-:S04]  /*3da0*/  FADD.FTZ R27, RZ, R14 ;  /* 0x0000000eff1b7221 */ /* 0x000fc80000010000 */
[----:B------:R-:W-:-:S07]  /*3db0*/  IMAD.MOV.U32 R13, RZ, RZ, R27 ;  /* 0x000000ffff0d7224 */ /* 0x000fce00078e001b */
[----:B------:R-:W-:Y:S05]  /*3dc0*/  WARPSYNC.COLLECTIVE R15, `(.L_x_12115) ;  /* 0x000000000f087348 */ /* 0x000fea0003c00000 */
[----:B------:R0:W1:Y:S02]  /*3dd0*/  SHFL.BFLY P6, R14, R13, R12, R11 ;  /* 0x0c00000c0d0e7389 */ /* 0x00006400000c000b */
[----:B01----:R-:W-:Y:S05]  /*3de0*/  ENDCOLLECTIVE ;  /* 0x000000000000791b */ /* 0x003fea0003800000 */
.L_x_12115:
[----:B------:R-:W-:Y:S02]  /*3df0*/  HFMA2 R12, -RZ, RZ, 0, 1.1920928955078125e-07 ;  /* 0x00000002ff0c7431 */ /* 0x000fe400000001ff */
[----:B------:R-:W-:Y:S01]  /*3e00*/  IMAD.MOV.U32 R13, RZ, RZ, RZ ;  /* 0x000000ffff0d7224 */ /* 0x000fe200078e00ff */
[----:B------:R-:W-:-:S07]  /*3e10*/  MOV R24, R14 ;  /* 0x0000000e00187202 */ /* 0x000fce0000000f00 */
[----:B------:R-:W-:Y:S05]  /*3e20*/  WARPSYNC.COLLECTIVE R15, `(.L_x_12116) ;  /* 0x000000000f087348 */ /* 0x000fea0003c00000 */
[----:B------:R0:W1:Y:S02]  /*3e30*/  SHFL.BFLY P6, R14, R13, R12, R11 ;  /* 0x0c00000c0d0e7389 */ /* 0x00006400000c000b */
[----:B01----:R-:W-:Y:S05]  /*3e40*/  ENDCOLLECTIVE ;  /* 0x000000000000791b */ /* 0x003fea0003800000 */
.L_x_12116:
        /* <DEDUP_REMOVED lines=8> */
.L_x_12117:
[----:B------:R-:W-:Y:S02]  /*3ed0*/  HFMA2 R12, -RZ, RZ, 0, 1.1920928955078125e-07 ;  /* 0x00000002ff0c7431 */ /* 0x000fe400000001ff */
[----:B------:R-:W-:Y:S01]  /*3ee0*/  IMAD.MOV.U32 R13, RZ, RZ, RZ ;  /* 0x000000ffff0d7224 */ /* 0x000fe200078e00ff */
[----:B------:R-:W-:-:S07]  /*3ef0*/  MOV R22, R14 ;  /* 0x0000000e00167202 */ /* 0x000fce0000000f00 */
[----:B------:R-:W-:Y:S05]  /*3f00*/  WARPSYNC.COLLECTIVE R15, `(.L_x_12118) ;  /* 0x000000000f087348 */ /* 0x000fea0003c00000 */
[----:B------:R0:W1:Y:S02]  /*3f10*/  SHFL.BFLY P6, R14, R13, R12, R11 ;  /* 0x0c00000c0d0e7389 */ /* 0x00006400000c000b */
[----:B01----:R-:W-:Y:S05]  /*3f20*/  ENDCOLLECTIVE ;  /* 0x000000000000791b */ /* 0x003fea0003800000 */
.L_x_12118:
        /* <DEDUP_REMOVED lines=8> */
.L_x_12119:
[----:B------:R-:W-:Y:S02]  /*3fb0*/  HFMA2 R12, -RZ, RZ, 0, 1.1920928955078125e-07 ;  /* 0x00000002ff0c7431 */ /* 0x000fe400000001ff */
[----:B------:R-:W-:Y:S01]  /*3fc0*/  IMAD.MOV.U32 R13, RZ, RZ, RZ ;  /* 0x000000ffff0d7224 */ /* 0x000fe200078e00ff */
[----:B------:R-:W-:-:S07]  /*3fd0*/  MOV R10, R14 ;  /* 0x0000000e000a7202 */ /* 0x000fce0000000f00 */
[----:B------:R-:W-:Y:S05]  /*3fe0*/  WARPSYNC.COLLECTIVE R15, `(.L_x_12120) ;  /* 0x000000000f087348 */ /* 0x000fea0003c00000 */
[----:B------:R0:W1:Y:S02]  /*3ff0*/  SHFL.BFLY P6, R14, R13, R12, R11 ;  /* 0x0c00000c0d0e7389 */ /* 0x00006400000c000b */
[----:B01----:R-:W-:Y:S05]  /*4000*/  ENDCOLLECTIVE ;  /* 0x000000000000791b */ /* 0x003fea0003800000 */
.L_x_12120:
        /* <DEDUP_REMOVED lines=8> */
.L_x_12121:
[----:B------:R-:W-:Y:S02]  /*4090*/  HFMA2 R12, -RZ, RZ, 0, 1.1920928955078125e-07 ;  /* 0x00000002ff0c7431 */ /* 0x000fe400000001ff */
[----:B------:R-:W-:Y:S01]  /*40a0*/  IMAD.MOV.U32 R13, RZ, RZ, RZ ;  /* 0x000000ffff0d7224 */ /* 0x000fe200078e00ff */
[----:B------:R-:W-:-:S07]  /*40b0*/  MOV R6, R14 ;  /* 0x0000000e00067202 */ /* 0x000fce0000000f00 */
[----:B------:R-:W-:Y:S05]  /*40c0*/  WARPSYNC.COLLECTIVE R15, `(.L_x_12122) ;  /* 0x000000000f087348 */ /* 0x000fea0003c00000 */
[----:B------:R0:W1:Y:S02]  /*40d0*/  SHFL.BFLY P6, R14, R13, R12, R11 ;  /* 0x0c00000c0d0e7389 */ /* 0x00006400000c000b */
[----:B01----:R-:W-:Y:S05]  /*40e0*/  ENDCOLLECTIVE ;  /* 0x000000000000791b */ /* 0x003fea0003800000 */
.L_x_12122:
        /* <DEDUP_REMOVED lines=8> */
.L_x_12123:
[----:B------:R-:W-:Y:S02]  /*4170*/  HFMA2 R12, -RZ, RZ, 0, 1.1920928955078125e-07 ;  /* 0x00000002ff0c7431 */ /* 0x000fe400000001ff */
[----:B------:R-:W-:Y:S01]  /*4180*/  IMAD.MOV.U32 R13, RZ, RZ, RZ ;  /* 0x000000ffff0d7224 */ /* 0x000fe200078e00ff */
[----:B------:R-:W-:-:S07]  /*4190*/  MOV R4, R14 ;  /* 0x0000000e00047202 */ /* 0x000fce0000000f00 */
[----:B------:R-:W-:Y:S05]  /*41a0*/  WARPSYNC.COLLECTIVE R15, `(.L_x_12124) ;  /* 0x000000000f087348 */ /* 0x000fea0003c00000 */
[----:B------:R0:W1:Y:S02]  /*41b0*/  SHFL.BFLY P6, R14, R13, R12, R11 ;  /* 0x0c00000c0d0e7389 */ /* 0x00006400000c000b */
[----:B01----:R-:W-:Y:S05]  /*41c0*/  ENDCOLLECTIVE ;  /* 0x000000000000791b */ /* 0x003fea0003800000 */
.L_x_12124:
        /* <DEDUP_REMOVED lines=8> */
.L_x_12125:
[----:B------:R-:W-:Y:S02]  /*4250*/  HFMA2 R12, -RZ, RZ, 0, 1.1920928955078125e-07 ;  /* 0x00000002ff0c7431 */ /* 0x000fe400000001ff */
[----:B------:R-:W-:Y:S01]  /*4260*/  IMAD.MOV.U32 R13, RZ, RZ, RZ ;  /* 0x000000ffff0d7224 */ /* 0x000fe200078e00ff */
[----:B------:R-:W-:-:S07]  /*4270*/  MOV R2, R14 ;  /* 0x0000000e00027202 */ /* 0x000fce0000000f00 */
[----:B------:R-:W-:Y:S05]  /*4280*/  WARPSYNC.COLLECTIVE R15, `(.L_x_12126) ;  /* 0x000000000f087348 */ /* 0x000fea0003c00000 */
[----:B------:R0:W1:Y:S02]  /*4290*/  SHFL.BFLY P6, R14, R13, R12, R11 ;  /* 0x0c00000c0d0e7389 */ /* 0x00006400000c000b */
[----:B01----:R-:W-:Y:S05]  /*42a0*/  ENDCOLLECTIVE ;  /* 0x000000000000791b */ /* 0x003fea0003800000 */
.L_x_12126:
        /* <DEDUP_REMOVED lines=8> */
.L_x_12127:
[----:B------:R-:W-:Y:S02]  /*4330*/  HFMA2 R12, -RZ, RZ, 0, 1.1920928955078125e-07 ;  /* 0x00000002ff0c7431 */ /* 0x000fe400000001ff */
[----:B------:R-:W-:Y:S01]  /*4340*/  IMAD.MOV.U32 R13, RZ, RZ, RZ ;  /* 0x000000ffff0d7224 */ /* 0x000fe200078e00ff */
[----:B------:R-:W-:-:S07]  /*4350*/  MOV R0, R14 ;  /* 0x0000000e00007202 */ /* 0x000fce0000000f00 */
[----:B------:R-:W-:Y:S05]  /*4360*/  WARPSYNC.COLLECTIVE R15, `(.L_x_12128) ;  /* 0x000000000f087348 */ /* 0x000fea0003c00000 */
[----:B------:R0:W1:Y:S02]  /*4370*/  SHFL.BFLY P6, R14, R13, R12, R11 ;  /* 0x0c00000c0d0e7389 */ /* 0x00006400000c000b */
[----:B01----:R-:W-:Y:S05]  /*4380*/  ENDCOLLECTIVE ;  /* 0x000000000000791b */ /* 0x003fea0003800000 */
.L_x_12128:
[----:B------:R-:W-:Y:S01]  /*4390*/  FADD.FTZ R0, R3, R0 ;  /* 0x0000000003007221 */ /* 0x000fe20000010000 */
[----:B------:R-:W-:Y:S01]  /*43a0*/  MOV R12, 0x1 ;  /* 0x00000001000c7802 */ /* 0x000fe20000000f00 */
[----:B------:R-:W-:-:S07]  /*43b0*/  FADD.FTZ R13, RZ, R14 ;  /* 0x0000000eff0d7221 */ /* 0x000fce0000010000 */
[----:B------:R-:W-:Y:S05]  /*43c0*/  WARPSYNC.COLLECTIVE R15, `(.L_x_12129) ;  /* 0x000000000f087348 */ /* 0x000fea0003c00000 */
[----:B------:R0:W1:Y:S02]  /*43d0*/  SHFL.BFLY P6, R14, R13, R12, R11 ;  /* 0x0c00000c0d0e7389 */ /* 0x00006400000c000b */
[----:B01----:R-:W-:Y:S05]  /*43e0*/  ENDCOLLECTIVE ;  /* 0x000000000000791b */ /* 0x003fea0003800000 */
.L_x_12129:
[----:B------:R-:W-:Y:S02]  /*43f0*/  HFMA2 R12, -RZ, RZ, 0, 1.1920928955078125e-07 ;  /* 0x00000002ff0c7431 */ /* 0x000fe400000001ff */
[----:B------:R-:W-:Y:S01]  /*4400*/  FADD.FTZ R3, R13, R14 ;  /* 0x0000000e0d037221 */ /* 0x000fe20000010000 */
[----:B------:R-:W-:-:S07]  /*4410*/  IMAD.MOV.U32 R13, RZ, RZ, RZ ;  /* 0x000000ffff0d7224 */ /* 0x000fce00078e00ff */
[----:B------:R-:W-:Y:S05]  /*4420*/  WARPSYNC.COLLECTIVE R15, `(.L_x_12130) ;  /* 0x000000000f087348 */ /* 0x000fea0003c00000 */
[----:B------:R0:W1:Y:S02]  /*4430*/  SHFL.BFLY P6, R14, R13, R12, R11 ;  /* 0x0c00000c0d0e7389 */ /* 0x00006400000c000b */
[----:B01----:R-:W-:Y:S05]  /*4440*/  ENDCOLLECTIVE ;  /* 0x000000000000791b */ /* 0x003fea0003800000 */
.L_x_12130:
[----:B------:R-:W-:Y:S01]  /*4450*/  HFMA2 R12, -RZ, RZ, 0, 5.9604644775390625e-08 ;  /* 0x00000001ff0c7431 */ /* 0x000fe200000001ff */
[----:B------:R-:W-:-:S05]  /*4460*/  MOV R27, R14 ;  /* 0x0000000e001b7202 */ /* 0x000fca0000000f00 */
[----:B------:R-:W-:-:S04]  /*4470*/  FADD.FTZ R27, RZ, R27 ;  /* 0x0000001bff1b7221 */ /* 0x000fc80000010000 */
[----:B------:R-:W-:-:S07]  /*4480*/  IMAD.MOV.U32 R13, RZ, RZ, R27 ;  /* 0x000000ffff0d7224 */ /* 0x000fce00078e001b */
[----:B------:R-:W-:Y:S05]  /*4490*/  WARPSYNC.COLLECTIVE R15, `(.L_x_12131) ;  /* 0x000000000f087348 */ /* 0x000fea0003c00000 */
[----:B------:R0:W1:Y:S02]  /*44a0*/  SHFL.BFLY P6, R14, R13, R12, R11 ;  /* 0x0c00000c0d0e7389 */ /* 0x00006400000c000b */
[----:B01----:R-:W-:Y:S05]  /*44b0*/  ENDCOLLECTIVE ;  /* 0x000000000000791b */ /* 0x003fea0003800000 */
.L_x_12131:
[----:B------:R-:W-:Y:S01]  /*44c0*/  MOV R23, R14 ;  /* 0x0000000e00177202 */ /* 0x000fe20000000f00 */
[----:B------:R-:W-:Y:S06]  /*44d0*/  BRA `(.L_x_12132) ;  /* 0xffffffe8006c7947 */ /* 0x000fec000383ffff */
.L_x_12133:
        /* <DEDUP_REMOVED lines=10> */
.L_x_27475:


//--------------------- .text._ZN4vllm25paged_attention_v2_kernelIthLi80ELi32ELi128ELNS_18Fp8KVCacheDataTypeE1ELb1ELi512EEEvPfS2_PT_PKS3_PKT0_S9_ifPKiSB_iPKfiiiSD_SD_iiiii --------------------------
	.section	.text._ZN4vllm25paged_attention_v2_kernelIthLi80ELi32ELi128ELNS_18Fp8KVCacheDataTypeE1ELb1ELi512EEEvPfS2_PT_PKS3_PKT0_S9_ifPKiSB_iPKfiiiSD_SD_iiiii,"ax",@progbits
	.align	128
        .global         _ZN4vllm25paged_attention_v2_kernelIthLi80ELi32ELi128ELNS_18Fp8KVCacheDataTypeE1ELb1ELi512EEEvPfS2_PT_PKS3_PKT0_S9_ifPKiSB_iPKfiiiSD_SD_iiiii
        .type           _ZN4vllm25paged_attention_v2_kernelIthLi80ELi32ELi128ELNS_18Fp8KVCacheDataTypeE1ELb1ELi512EEEvPfS2_PT_PKS3_PKT0_S9_ifPKiSB_iPKfiiiSD_SD_iiiii,@function
        .size           _ZN4vllm25paged_attention_v2_kernelIthLi80ELi32ELi128ELNS_18Fp8KVCacheDataTypeE1ELb1ELi512EEEvPfS2_PT_PKS3_PKT0_S9_ifPKiSB_iPKfiiiSD_SD_iiiii,(.L_x_27476 - _ZN4vllm25paged_attention_v2_kernelIthLi80ELi32ELi128ELNS_18Fp8KVCacheDataTypeE1ELb1ELi512EEEvPfS2_PT_PKS3_PKT0_S9_ifPKiSB_iPKfiiiSD_SD_iiiii)
        .other          _ZN4vllm25paged_attention_v2_kernelIthLi80ELi32ELi128ELNS_18Fp8KVCacheDataTypeE1ELb1ELi512EEEvPfS2_PT_PKS3_PKT0_S9_ifPKiSB_iPKfiiiSD_SD_iiiii,@"STO_CUDA_ENTRY STV_DEFAULT"
_ZN4vllm25paged_attention_v2_kernelIthLi80ELi32ELi128ELNS_18Fp8KVCacheDataTypeE1ELb1ELi512EEEvPfS2_PT_PKS3_PKT0_S9_ifPKiSB_iPKfiiiSD_SD_iiiii:
.text._ZN4vllm25paged_attention_v2_kernelIthLi80ELi32ELi128ELNS_18Fp8KVCacheDataTypeE1ELb1ELi512EEEvPfS2_PT_PKS3_PKT0_S9_ifPKiSB_iPKfiiiSD_SD_iiiii:
        /* <DEDUP_REMOVED lines=109> */
.L_x_12134:
        /* <DEDUP_REMOVED lines=26> */
.L_x_12138:
        /* <DEDUP_REMOVED lines=38> */
.L_x_12136:
[----:B------:R-:W-:Y:S05]  /*0ad0*/  BSYNC.RECONVERGENT B6 ;  /* 0x0000000000067941 */ /* 0x000fea0003800200 */
.L_x_12135:
        /* <DEDUP_REMOVED lines=14> */
.L_x_12181:
        /* <DEDUP_REMOVED lines=41> */
.L_x_12144:
        /* <DEDUP_REMOVED lines=11> */
.L_x_12143:
[----:B------:R-:W-:Y:S05]  /*0f00*/  BSYNC.RECONVERGENT B1 ;  /* 0x0000000000017941 */ /* 0x000fea0003800200 */
.L_x_12142:
        /* <DEDUP_REMOVED lines=12> */
.L_x_12147:
        /* <DEDUP_REMOVED lines=100> */
.L_x_12146:
[----:B------:R-:W-:Y:S05]  /*1610*/  BSYNC.RECONVERGENT B1 ;  /* 0x0000000000017941 */ /* 0x000fea0003800200 */
.L_x_12145:
        /* <DEDUP_REMOVED lines=55> */
.L_x_12149:
[----:B------:R-:W-:Y:S05]  /*1990*/  BSYNC.RECONVERGENT B1 ;  /* 0x0000000000017941 */ /* 0x000fea0003800200 */
.L_x_12148:
        /* <DEDUP_REMOVED lines=26> */
.L_x_12141:
[----:B------:R-:W-:Y:S05]  /*1b40*/  BSYNC.RECONVERGENT B0 ;  /* 0x0000000000007941 */ /* 0x000fea0003800200 */
.L_x_12140:
        /* <DEDUP_REMOVED lines=41> */
.L_x_12154:
[----:B------:R-:W1:Y:S01]  /*1de0*/  LDS R22, [R13] ;  /* 0x000000000d167984 */ /* 0x000e620000000800 */
[----:B------:R-:W-:-:S05]  /*1df0*/  VIADD R14, R14, 0x1 ;  /* 0x000000010e0e7836 */ /* 0x000fca0000000000 */
[----:B------:R-:W-:Y:S01]  /*1e00*/  ISETP.NE.AND P0, PT, R14, RZ, PT ;  /* 0x000000ff0e00720c */ /* 0x000fe20003f05270 */
[----:B-1----:R-:W-:-:S05]  /*1e10*/  FMUL.FTZ R22, R22, R7 ;  /* 0x0000000716167220 */ /* 0x002fca0000410000 */
[----:B------:R1:W-:Y:S02]  /*1e20*/  STS [R13], R22 ;  /* 0x000000160d007388 */ /* 0x0003e40000000800 */
[----:B-1----:R-:W-:-:S05]  /*1e30*/  IADD3 R13, PT, PT, R13, 0x200, RZ ;  /* 0x000002000d0d7810 */ /* 0x002fca0007ffe0ff */
[----:B------:R-:W-:Y:S05]  /*1e40*/  @P0 BRA `(.L_x_12154) ;  /* 0xfffffffc00e40947 */ /* 0x000fea000383ffff */
.L_x_12153:
[----:B------:R-:W-:Y:S05]  /*1e50*/  BSYNC.RECONVERGENT B1 ;  /* 0x0000000000017941 */ /* 0x000fea0003800200 */
.L_x_12152:
        /* <DEDUP_REMOVED lines=12> */
.L_x_12157:
        /* <DEDUP_REMOVED lines=52> */
.L_x_12156:
[----:B------:R-:W-:Y:S05]  /*2260*/  BSYNC.RECONVERGENT B1 ;  /* 0x0000000000017941 */ /* 0x000fea0003800200 */
.L_x_12155:
        /* <DEDUP_REMOVED lines=31> */
.L_x_12159:
[----:B------:R-:W-:Y:S05]  /*2460*/  BSYNC.RECONVERGENT B1 ;  /* 0x0000000000017941 */ /* 0x000fea0003800200 */
.L_x_12158:
        /* <DEDUP_REMOVED lines=14> */
.L_x_12151:
[----:B------:R-:W-:Y:S05]  /*2550*/  BSYNC.RECONVERGENT B0 ;  /* 0x0000000000007941 */ /* 0x000fea0003800200 */
.L_x_12150:
        /* <DEDUP_REMOVED lines=18> */
.L_x_12161:
[----:B------:R-:W-:Y:S05]  /*2680*/  BSYNC.RECONVERGENT B0 ;  /* 0x0000000000007941 */ /* 0x000fea0003800200 */
.L_x_12160:
        /* <DEDUP_REMOVED lines=27> */
.L_x_12165:
        /* <DEDUP_REMOVED lines=34> */
.L_x_12164:
        /* <DEDUP_REMOVED lines=16> */
.L_x_12163:
[----:B------:R-:W-:Y:S05]  /*2b60*/  BSYNC.RECONVERGENT B6 ;  /* 0x0000000000067941 */ /* 0x000fea0003800200 */
.L_x_12162:
        /* <DEDUP_REMOVED lines=43> */
.L_x_12202:
        /* <DEDUP_REMOVED lines=31> */
.L_x_12168:
[----:B------:R-:W-:Y:S05]  /*3010*/  BSYNC.RECONVERGENT B0 ;  /* 0x0000000000007941 */ /* 0x000fea0003800200 */
.L_x_12167:
        /* <DEDUP_REMOVED lines=23> */
.L_x_12170:
[----:B------:R-:W-:Y:S05]  /*3190*/  BSYNC.RECONVERGENT B0 ;  /* 0x0000000000007941 */ /* 0x000fea0003800200 */
.L_x_12169:
        /* <DEDUP_REMOVED lines=13> */
.L_x_12172:
[----:B------:R-:W-:Y:S05]  /*3270*/  BSYNC.RECONVERGENT B0 ;  /* 0x0000000000007941 */ /* 0x000fea0003800200 */
.L_x_12171:
        /* <DEDUP_REMOVED lines=23> */
.L_x_12174:
[----:B------:R-:W-:Y:S05]  /*33f0*/  BSYNC.RECONVERGENT B0 ;  /* 0x0000000000007941 */ /* 0x000fea0003800200 */
.L_x_12173:
        /* <DEDUP_REMOVED lines=34> */
.L_x_12137:
        /* <DEDUP_REMOVED lines=16> */
.L_x_12175:
[----:B------:R-:W-:Y:S05]  /*3720*/  EXIT ;  /* 0x000000000000794d */ /* 0x000fea0003800000 */
.L_x_12139:
[----:B------:R-:W-:Y:S02]  /*3730*/  HFMA2 R12, -RZ, RZ, 0, 9.5367431640625e-07 ;  /* 0x00000010ff0c7431 */ /* 0x000fe400000001ff */
[----:B------:R-:W-:Y:S01]  /*3740*/  IMAD.MOV.U32 R11, RZ, RZ, 0x1f ;  /* 0x0000001fff0b7424 */ /* 0x000fe200078e00ff */
[----:B------:R-:W-:-:S07]  /*3750*/  MOV R15, 0xffffffff ;  /* 0xffffffff000f7802 */ /* 0x000fce0000000f00 */
[----:B------:R-:W-:Y:S05]  /*3760*/  WARPSYNC.COLLECTIVE R15, `(.L_x_12176) ;  /* 0x000000000f087348 */ /* 0x000fea0003c00000 */
[----:B------:R0:W1:Y:S02]  /*3770*/  SHFL.BFLY P6, R14, R13, R12, R11 ;  /* 0x0c00000c0d0e7389 */ /* 0x00006400000c000b */
[----:B01----:R-:W-:Y:S05]  /*3780*/  ENDCOLLECTIVE ;  /* 0x000000000000791b */ /* 0x003fea0003800000 */
.L_x_12176:
[----:B------:R-:W-:Y:S01]  /*3790*/  IMAD.MOV.U32 R12, RZ, RZ, 0x8 ;  /* 0x00000008ff0c7424 */ /* 0x000fe200078e00ff */
[----:B------:R-:W-:-:S04]  /*37a0*/  FMNMX.FTZ R0, R14, -3.40282346638528859812e+38, !PT ;  /* 0xff7fffff0e007809 */ /* 0x000fc80007810000 */
[----:B------:R-:W-:-:S07]  /*37b0*/  MOV R13, R0 ;  /* 0x00000000000d7202 */ /* 0x000fce0000000f00 */
[----:B------:R-:W-:Y:S05]  /*37c0*/  WARPSYNC.COLLECTIVE R15, `(.L_x_12177) ;  /* 0x000000000f087348 */ /* 0x000fea0003c00000 */
[----:B------:R0:W1:Y:S02]  /*37d0*/  SHFL.BFLY P6, R14, R13, R12, R11 ;  /* 0x0c00000c0d0e7389 */ /* 0x00006400000c000b */
[----:B01----:R-:W-:Y:S05]  /*37e0*/  ENDCOLLECTIVE ;  /* 0x000000000000791b */ /* 0x003fea0003800000 */
.L_x_12177:
[----:B------:R-:W-:Y:S01]  /*37f0*/  HFMA2 R12, -RZ, RZ, 0, 2.384185791015625e-07 ;  /* 0x00000004ff0c7431 */ /* 0x000fe200000001ff */
[----:B------:R-:W-:-:S04]  /*3800*/  FMNMX.FTZ R2, R0, R14, !PT ;  /* 0x0000000e00027209 */ /* 0x000fc80007810000 */
[----:B------:R-:W-:-:S07]  /*3810*/  MOV R13, R2 ;  /* 0x00000002000d7202 */ /* 0x000fce0000000f00 */
[----:B------:R-:W-:Y:S05]  /*3820*/  WARPSYNC.COLLECTIVE R15, `(.L_x_12178) ;  /* 0x000000000f087348 */ /* 0x000fea0003c00000 */
[----:B------:R0:W1:Y:S02]  /*3830*/  SHFL.BFLY P6, R14, R13, R12, R11 ;  /* 0x0c00000c0d0e7389 */ /* 0x00006400000c000b */
[----:B01----:R-:W-:Y:S05]  /*3840*/  ENDCOLLECTIVE ;  /* 0x000000000000791b */ /* 0x003fea0003800000 */
.L_x_12178:
[----:B------:R-:W-:Y:S02]  /*3850*/  MOV R12, 0x2 ;  /* 0x00000002000c7802 */ /* 0x000fe40000000f00 */
[----:B------:R-:W-:-:S05]  /*3860*/  FMNMX.FTZ R3, R2, R14, !PT ;  /* 0x0000000e02037209 */ /* 0x000fca0007810000 */
[----:B------:R-:W-:-:S07]  /*3870*/  IMAD.MOV.U32 R13, RZ, RZ, R3 ;  /* 0x000000ffff0d7224 */ /* 0x000fce00078e0003 */
[----:B------:R-:W-:Y:S05]  /*3880*/  WARPSYNC.COLLECTIVE R15, `(.L_x_12179) ;  /* 0x000000000f087348 */ /* 0x000fea0003c00000 */
[----:B------:R0:W1:Y:S02]  /*3890*/  SHFL.BFLY P6, R14, R13, R12, R11 ;  /* 0x0c00000c0d0e7389 */ /* 0x00006400000c000b */
[----:B01----:R-:W-:Y:S05]  /*38a0*/  ENDCOLLECTIVE ;  /* 0x000000000000791b */ /* 0x003fea0003800000 */
.L_x_12179:
[----:B------:R-:W-:Y:S01]  /*38b0*/  IMAD.MOV.U32 R12, RZ, RZ, 0x1 ;  /* 0x00000001ff0c7424 */ /* 0x000fe200078e00ff */
[----:B------:R-:W-:-:S04]  /*38c0*/  FMNMX.FTZ R4, R3, R14, !PT ;  /* 0x0000000e03047209 */ /* 0x000fc80007810000 */
[----:B------:R-:W-:-:S07]  /*38d0*/  MOV R13, R4 ;  /* 0x00000004000d7202 */ /* 0x000fce0000000f00 */
[----:B------:R-:W-:Y:S05]  /*38e0*/  WARPSYNC.COLLECTIVE R15, `(.L_x_12180) ;  /* 0x000000000f087348 */ /* 0x000fea0003c00000 */
[----:B------:R0:W1:Y:S02]  /*38f0*/  SHFL.BFLY P6, R14, R13, R12, R11 ;  /* 0x0c00000c0d0e7389 */ /* 0x00006400000c000b */
[----:B01----:R-:W-:Y:S05]  /*3900*/  ENDCOLLECTIVE ;  /* 0x000000000000791b */ /* 0x003fea0003800000 */
.L_x_12180:
[----:B------:R-:W-:Y:S05]  /*3910*/  BRA `(.L_x_12181) ;  /* 0xffffffd000a87947 */ /* 0x000fea000383ffff */
.L_x_12166:
[----:B---3--:R-:W-:Y:S01]  /*3920*/  HFMA2 R13, -RZ, RZ, 0, 0 ;  /* 0x00000000ff0d7431 */ /* 0x008fe200000001ff */
[----:B------:R-:W-:Y:S01]  /*3930*/  MOV R12, 0x2 ;  /* 0x00000002000c7802 */ /* 0x000fe20000000f00 */
[----:B--2---:R-:W-:Y:S01]  /*3940*/  IMAD.MOV.U32 R11, RZ, RZ, 0x1f ;  /* 0x0000001fff0b7424 */ /* 0x004fe200078e00ff */
[----:B------:R-:W-:-:S07]  /*3950*/  MOV R15, 0xffffffff ;  /* 0xffffffff000f7802 */ /* 0x000fce0000000f00 */
[----:B01----:R-:W-:Y:S05]  /*3960*/  WARPSYNC.COLLECTIVE R15, `(.L_x_12182) ;  /* 0x000000000f087348 */ /* 0x003fea0003c00000 */
[----:B------:R2:W3:Y:S02]  /*3970*/  SHFL.BFLY P6, R14, R13, R12, R11 ;  /* 0x0c00000c0d0e7389 */ /* 0x0004e400000c000b */
[----:B0123--:R-:W-:Y:S05]  /*3980*/  ENDCOLLECTIVE ;  /* 0x000000000000791b */ /* 0x00ffea0003800000 */
.L_x_12182:
[----:B------:R-:W-:Y:S01]  /*3990*/  HFMA2 R12, -RZ, RZ, 0, 5.9604644775390625e-08 ;  /* 0x00000001ff0c7431 */ /* 0x000fe200000001ff */
[----:B------:R-:W-:-:S05]  /*39a0*/  MOV R30, R14 ;  /* 0x0000000e001e7202 */ /* 0x000fca0000000f00 */
[----:B------:R-:W-:-:S04]  /*39b0*/  FADD.FTZ R30, RZ, R30 ;  /* 0x0000001eff1e7221 */ /* 0x000fc80000010000 */
[----:B------:R-:W-:-:S07]  /*39c0*/  IMAD.MOV.U32 R13, RZ, RZ, R30 ;  /* 0x000000ffff0d7224 */ /* 0x000fce00078e001e */
[----:B------:R-:W-:Y:S05]  /*39d0*/  WARPSYNC.COLLECTIVE R15, `(.L_x_12183) ;  /* 0x000000000f087348 */ /* 0x000fea0003c00000 */
[----:B------:R0:W1:Y:S02]  /*39e0*/  SHFL.BFLY P6, R14, R13, R12, R11 ;  /* 0x0c00000c0d0e7389 */ /* 0x00006400000c000b */
[----:B01----:R-:W-:Y:S05]  /*39f0*/  ENDCOLLECTIVE ;  /* 0x000000000000791b */ /* 0x003fea0003800000 */
.L_x_12183:
[----:B------:R-:W-:Y:S02]  /*3a00*/  HFMA2 R12, -RZ, RZ, 0, 1.1920928955078125e-07 ;  /* 0x00000002ff0c7431 */ /* 0x000fe400000001ff */
[----:B------:R-:W-:Y:S01]  /*3a10*/  IMAD.MOV.U32 R13, RZ, RZ, RZ ;  /* 0x000000ffff0d7224 */ /* 0x000fe200078e00ff */
[----:B------:R-:W-:-:S07]  /*3a20*/  MOV R0, R14 ;  /* 0x0000000e00007202 */ /* 0x000fce0000000f00 */
[----:B------:R-:W-:Y:S05]  /*3a30*/  WARPSYNC.COLLECTIVE R15, `(.L_x_12184) ;  /* 0x000000000f087348 */ /* 0x000fea0003c00000 */
[----:B------:R0:W1:Y:S02]  /*3a40*/  SHFL.BFLY P6, R14, R13, R12, R11 ;  /* 0x0c00000c0d0e7389 */ /* 0x00006400000c000b */
[----:B01----:R-:W-:Y:S05]  /*3a50*/  ENDCOLLECTIVE ;  /* 0x000000000000791b */ /* 0x003fea0003800000 */
.L_x_12184:
        /* <DEDUP_REMOVED lines=8> */
.L_x_12185:
[----:B------:R-:W-:Y:S02]  /*3ae0*/  HFMA2 R12, -RZ, RZ, 0, 1.1920928955078125e-07 ;  /* 0x00000002ff0c7431 */ /* 0x000fe400000001ff */
[----:B------:R-:W-:Y:S01]  /*3af0*/  IMAD.MOV.U32 R13, RZ, RZ, RZ ;  /* 0x000000ffff0d7224 */ /* 0x000fe200078e00ff */
[----:B------:R-:W-:-:S07]  /*3b00*/  MOV R3, R14 ;  /* 0x0000000e00037202 */ /* 0x000fce0000000f00 */
[----:B------:R-:W-:Y:S05]  /*3b10*/  WARPSYNC.COLLECTIVE R15, `(.L_x_12186) ;  /* 0x000000000f087348 */ /* 0x000fea0003c00000 */
[----:B------:R0:W1:Y:S02]  /*3b20*/  SHFL.BFLY P6, R14, R13, R12, R11 ;  /* 0x0c00000c0d0e7389 */ /* 0x00006400000c000b */
[----:B01----:R-:W-:Y:S05]  /*3b30*/  ENDCOLLECTIVE ;  /* 0x000000000000791b */ /* 0x003fea0003800000 */
.L_x_12186:
        /* <DEDUP_REMOVED lines=8> */
.L_x_12187:
[----:B------:R-:W-:Y:S02]  /*3bc0*/  HFMA2 R12, -RZ, RZ, 0, 1.1920928955078125e-07 ;  /* 0x00000002ff0c7431 */ /* 0x000fe400000001ff */
[----:B------:R-:W-:Y:S01]  /*3bd0*/  IMAD.MOV.U32 R13, RZ, RZ, RZ ;  /* 0x000000ffff0d7224 */ /* 0x000fe200078e00ff */
[----:B------:R-:W-:-:S07]  /*3be0*/  MOV R5, R14 ;  /* 0x0000000e00057202 */ /* 0x000fce0000000f00 */
[----:B------:R-:W-:Y:S05]  /*3bf0*/  WARPSYNC.COLLECTIVE R15, `(.L_x_12188) ;  /* 0x000000000f087348 */ /* 0x000fea0003c00000 */
[----:B------:R0:W1:Y:S02]  /*3c00*/  SHFL.BFLY P6, R14, R13, R12, R11 ;  /* 0x0c00000c0d0e7389 */ /* 0x00006400000c000b */
[----:B01----:R-:W-:Y:S05]  /*3c10*/  ENDCOLLECTIVE ;  /* 0x000000000000791b */ /* 0x003fea0003800000 */
.L_x_12188:
        /* <DEDUP_REMOVED lines=8> */
.L_x_12189:
[----:B------:R-:W-:Y:S02]  /*3ca0*/  HFMA2 R12, -RZ, RZ, 0, 1.1920928955078125e-07 ;  /* 0x00000002ff0c7431 */ /* 0x000fe400000001ff */
[----:B------:R-:W-:Y:S01]  /*3cb0*/  IMAD.MOV.U32 R13, RZ, RZ, RZ ;  /* 0x000000ffff0d7224 */ /* 0x000fe200078e00ff */
[----:B------:R-:W-:-:S07]  /*3cc0*/  MOV R7, R14 ;  /* 0x0000000e00077202 */ /* 0x000fce0000000f00 */
[----:B------:R-:W-:Y:S05]  /*3cd0*/  WARPSYNC.COLLECTIVE R15, `(.L_x_12190) ;  /* 0x000000000f087348 */ /* 0x000fea0003c00000 */
[----:B------:R0:W1:Y:S02]  /*3ce0*/  SHFL.BFLY P6, R14, R13, R12, R11 ;  /* 0x0c00000c0d0e7389 */ /* 0x00006400000c000b */
[----:B01----:R-:W-:Y:S05]  /*3cf0*/  ENDCOLLECTIVE ;  /* 0x000000000000791b */ /* 0x003fea0003800000 */
.L_x_12190:
        /* <DEDUP_REMOVED lines=8> */
.L_x_12191:
[----:B------:R-:W-:Y:S02]  /*3d80*/  HFMA2 R12, -RZ, RZ, 0, 1.1920928955078125e-07 ;  /* 0x00000002ff0c7431 */ /* 0x000fe400000001ff */
[----:B------:R-:W-:Y:S01]  /*3d90*/  IMAD.MOV.U32 R13, RZ, RZ, RZ ;  /* 0x000000ffff0d7224 */ /* 0x000fe200078e00ff */
[----:B------:R-:W-:-:S07]  /*3da0*/  MOV R9, R14 ;  /* 0x0000000e00097202 */ /* 0x000fce0000000f00 */
[----:B------:R-:W-:Y:S05]  /*3db0*/  WARPSYNC.COLLECTIVE R15, `(.L_x_12192) ;  /* 0x000000000f087348 */ /* 0x000fea0003c00000 */
[----:B------:R0:W1:Y:S02]  /*3dc0*/  SHFL.BFLY P6, R14, R13, R12, R11 ;  /* 0x0c00000c0d0e7389 */ /* 0x00006400000c000b */
[----:B01----:R-:W-:Y:S05]  /*3dd0*/  ENDCOLLECTIVE ;  /* 0x000000000000791b */ /* 0x003fea0003800000 */
.L_x_12192:
        /* <DEDUP_REMOVED lines=8> */
.L_x_12193:
[----:B------:R-:W-:Y:S02]  /*3e60*/  HFMA2 R12, -RZ, RZ, 0, 1.1920928955078125e-07 ;  /* 0x00000002ff0c7431 */ /* 0x000fe400000001ff */
[----:B------:R-:W-:Y:S01]  /*3e70*/  IMAD.MOV.U32 R13, RZ, RZ, RZ ;  /* 0x000000ffff0d7224 */ /* 0x000fe200078e00ff */
[----:B------:R-:W-:-:S07]  /*3e80*/  MOV R21, R14 ;  /* 0x0000000e00157202 */ /* 0x000fce0000000f00 */
[----:B------:R-:W-:Y:S05]  /*3e90*/  WARPSYNC.COLLECTIVE R15, `(.L_x_12194) ;  /* 0x000000000f087348 */ /* 0x000fea0003c00000 */
[----:B------:R0:W1:Y:S02]  /*3ea0*/  SHFL.BFLY P6, R14, R13, R12, R11 ;  /* 0x0c00000c0d0e7389 */ /* 0x00006400000c000b */
[----:B01----:R-:W-:Y:S05]  /*3eb0*/  ENDCOLLECTIVE ;  /* 0x000000000000791b */ /* 0x003fea0003800000 */
.L_x_12194:
        /* <DEDUP_REMOVED lines=8> */
.L_x_12195:
[----:B------:R-:W-:Y:S02]  /*3f40*/  HFMA2 R12, -RZ, RZ, 0, 1.1920928955078125e-07 ;  /* 0x00000002ff0c7431 */ /* 0x000fe400000001ff */
[----:B------:R-:W-:Y:S01]  /*3f50*/  IMAD.MOV.U32 R13, RZ, RZ, RZ ;  /* 0x000000ffff0d7224 */ /* 0x000fe200078e00ff */
[----:B------:R-:W-:-:S07]  /*3f60*/  MOV R23, R14 ;  /* 0x0000000e00177202 */ /* 0x000fce0000000f00 */
[----:B------:R-:W-:Y:S05]  /*3f70*/  WARPSYNC.COLLECTIVE R15, `(.L_x_12196) ;  /* 0x000000000f087348 */ /* 0x000fea0003c00000 */
[----:B------:R0:W1:Y:S02]  /*3f80*/  SHFL.BFLY P6, R14, R13, R12, R11 ;  /* 0x0c00000c0d0e7389 */ /* 0x00006400000c000b */
[----:B01----:R-:W-:Y:S05]  /*3f90*/  ENDCOLLECTIVE ;  /* 0x000000000000791b */ /* 0x003fea0003800000 */
.L_x_12196:
        /* <DEDUP_REMOVED lines=8> */
.L_x_12197:
[----:B------:R-:W-:Y:S02]  /*4020*/  HFMA2 R12, -RZ, RZ, 0, 1.1920928955078125e-07 ;  /* 0x00000002ff0c7431 */ /* 0x000fe400000001ff */
[----:B------:R-:W-:Y:S01]  /*4030*/  IMAD.MOV.U32 R13, RZ, RZ, RZ ;  /* 0x000000ffff0d7224 */ /* 0x000fe200078e00ff */
[----:B------:R-:W-:-:S07]  /*4040*/  MOV R25, R14 ;  /* 0x0000000e00197202 */ /* 0x000fce0000000f00 */
[----:B------:R-:W-:Y:S05]  /*4050*/  WARPSYNC.COLLECTIVE R15, `(.L_x_12198) ;  /* 0x000000000f087348 */ /* 0x000fea0003c00000 */
[----:B------:R0:W1:Y:S02]  /*4060*/  SHFL.BFLY P6, R14, R13, R12, R11 ;  /* 0x0c00000c0d0e7389 */ /* 0x00006400000c000b */
[----:B01----:R-:W-:Y:S05]  /*4070*/  ENDCOLLECTIVE ;  /* 0x000000000000791b */ /* 0x003fea0003800000 */
.L_x_12198:
[----:B------:R-:W-:Y:S01]  /*4080*/  FADD.FTZ R22, R22, R25 ;  /* 0x0000001916167221 */ /* 0x000fe20000010000 */
[----:B------:R-:W-:Y:S02]  /*4090*/  IMAD.MOV.U32 R12, RZ, RZ, 0x1 ;  /* 0x00000001ff0c7424 */ /* 0x000fe400078e00ff */
[----:B------:R-:W-:-:S05]  /*40a0*/  FADD.FTZ R24, RZ, R14 ;  /* 0x0000000eff187221 */ /* 0x000fca0000010000 */
[----:B------:R-:W-:-:S07]  /*40b0*/  MOV R13, R24 ;  /* 0x00000018000d7202 */ /* 0x000fce0000000f00 */
[----:B------:R-:W-:Y:S05]  /*40c0*/  WARPSYNC.COLLECTIVE R15, `(.L_x_12199) ;  /* 0x000000000f087348 */ /* 0x000fea0003c00000 */
[----:B------:R0:W1:Y:S02]  /*40d0*/  SHFL.BFLY P6, R14, R13, R12, R11 ;  /* 0x0c00000c0d0e7389 */ /* 0x00006400000c000b */
[----:B01----:R-:W-:Y:S05]  /*40e0*/  ENDCOLLECTIVE ;  /* 0x000000000000791b */ /* 0x003fea0003800000 */
.L_x_12199:
[----:B------:R-:W-:Y:S02]  /*40f0*/  HFMA2 R13, -RZ, RZ, 0, 0 ;  /* 0x00000000ff0d7431 */ /* 0x000fe400000001ff */
[----:B------:R-:W-:Y:S01]  /*4100*/  IMAD.MOV.U32 R12, RZ, RZ, 0x2 ;  /* 0x00000002ff0c7424 */ /* 0x000fe200078e00ff */
[----:B------:R-:W-:-:S07]  /*4110*/  MOV R27, R14 ;  /* 0x0000000e001b7202 */ /* 0x000fce0000000f00 */
[----:B------:R-:W-:Y:S05]  /*4120*/  WARPSYNC.COLLECTIVE R15, `(.L_x_12200) ;  /* 0x000000000f087348 */ /* 0x000fea0003c00000 */
[----:B------:R0:W1:Y:S02]  /*4130*/  SHFL.BFLY P6, R14, R13, R12, R11 ;  /* 0x0c00000c0d0e7389 */ /* 0x00006400000c000b */
[----:B01----:R-:W-:Y:S05]  /*4140*/  ENDCOLLECTIVE ;  /* 0x000000000000791b */ /* 0x003fea0003800000 */
.L_x_12200:
[----:B------:R-:W-:Y:S01]  /*4150*/  FADD.FTZ R24, R24, R27 ;  /* 0x0000001b18187221 */ /* 0x000fe20000010000 */
[----:B------:R-:W-:Y:S02]  /*4160*/  HFMA2 R12, -RZ, RZ, 0, 5.9604644775390625e-08 ;  /* 0x00000001ff0c7431 */ /* 0x000fe400000001ff */
[----:B------:R-:W-:-:S05]  /*4170*/  FADD.FTZ R31, RZ, R14 ;  /* 0x0000000eff1f7221 */ /* 0x000fca0000010000 */
[----:B------:R-:W-:-:S07]  /*4180*/  MOV R13, R31 ;  /* 0x0000001f000d7202 */ /* 0x000fce0000000f00 */
[----:B------:R-:W-:Y:S05]  /*4190*/  WARPSYNC.COLLECTIVE R15, `(.L_x_12201) ;  /* 0x000000000f087348 */ /* 0x000fea0003c00000 */
[----:B------:R0:W1:Y:S02]  /*41a0*/  SHFL.BFLY P6, R14, R13, R12, R11 ;  /* 0x0c00000c0d0e7389 */ /* 0x00006400000c000b */
[----:B01----:R-:W-:Y:S05]  /*41b0*/  ENDCOLLECTIVE ;  /* 0x000000000000791b */ /* 0x003fea0003800000 */
.L_x_12201:
[----:B------:R-:W-:Y:S05]  /*41c0*/  BRA `(.L_x_12202) ;  /* 0xffffffec00147947 */ /* 0x000fea000383ffff */
.L_x_12203:
        /* <DEDUP_REMOVED lines=11> */
.L_x_27476:


//--------------------- .text._ZN4vllm25paged_attention_v2_kernelIthLi64ELi32ELi128ELNS_18Fp8KVCacheDataTypeE1ELb1ELi512EEEvPfS2_PT_PKS3_PKT0_S9_ifPKiSB_iPKfiiiSD_SD_iiiii --------------------------
	.section	.text._ZN4vllm25paged_attention_v2_kernelIthLi64ELi32ELi128ELNS_18Fp8KVCacheDataTypeE1ELb1ELi512EEEvPfS2_PT_PKS3_PKT0_S9_ifPKiSB_iPKfiiiSD_SD_iiiii,"ax",@progbits
	.align	128
        .global         _ZN4vllm25paged_attention_v2_kernelIthLi64ELi32ELi128ELNS_18Fp8KVCacheDataTypeE1ELb1ELi512EEEvPfS2_PT_PKS3_PKT0_S9_ifPKiSB_iPKfiiiSD_SD_iiiii
        .type           _ZN4vllm25paged_attention_v2_kernelIthLi64ELi32ELi128ELNS_18Fp8KVCacheDataTypeE1ELb1ELi512EEEvPfS2_PT_PKS3_PKT0_S9_ifPKiSB_iPKfiiiSD_SD_iiiii,@function
        .size           _ZN4vllm25paged_attention_v2_kernelIthLi64ELi32ELi128ELNS_18Fp8KVCacheDataTypeE1ELb1ELi512EEEvPfS2_PT_PKS3_PKT0_S9_ifPKiSB_iPKfiiiSD_SD_iiiii,(.L_x_27477 - _ZN4vllm25paged_attention_v2_kernelIthLi64ELi32ELi128ELNS_18Fp8KVCacheDataTypeE1ELb1ELi512EEEvPfS2_PT_PKS3_PKT0_S9_ifPKiSB_iPKfiiiSD_SD_iiiii)
        .other          _ZN4vllm25paged_attention_v2_kernelIthLi64ELi32ELi128ELNS_18Fp8KVCacheDataTypeE1ELb1ELi512EEEvPfS2_PT_PKS3_PKT0_S9_ifPKiSB_iPKfiiiSD_SD_iiiii,@"STO_CUDA_ENTRY STV_DEFAULT"
_ZN4vllm25paged_attention_v2_kernelIthLi64ELi32ELi128ELNS_18Fp8KVCacheDataTypeE1ELb1ELi512EEEvPfS2_PT_PKS3_PKT0_S9_ifPKiSB_iPKfiiiSD_SD_iiiii:
.text._ZN4vllm25paged_attention_v2_kernelIthLi64ELi32ELi128ELNS_18Fp8KVCacheDataTypeE1ELb1ELi512EEEvPfS2_PT_PKS3_PKT0_S9_ifPKiSB_iPKfiiiSD_SD_iiiii:
        /* <DEDUP_REMOVED lines=109> */
.L_x_12204:
        /* <DEDUP_REMOVED lines=26> */
.L_x_12208:
        /* <DEDUP_REMOVED lines=38> */
.L_x_12206:
[----:B------:R-:W-:Y:S05]  /*0ad0*/  BSYNC.RECONVERGENT B6 ;  /* 0x0000000000067941 */ /* 0x000fea0003800200 */
.L_x_12205:
        /* <DEDUP_REMOVED lines=14> */
.L_x_12251:
        /* <DEDUP_REMOVED lines=41> */
.L_x_12214:
        /* <DEDUP_REMOVED lines=11> */
.L_x_12213:
[----:B------:R-:W-:Y:S05]  /*0f00*/  BSYNC.RECONVERGENT B1 ;  /* 0x0000000000017941 */ /* 0x000fea0003800200 */
.L_x_12212:
        /* <DEDUP_REMOVED lines=12> */
.L_x_12217:
        /* <DEDUP_REMOVED lines=100> */
.L_x_12216:
[----:B------:R-:W-:Y:S05]  /*1610*/  BSYNC.RECONVERGENT B1 ;  /* 0x0000000000017941 */ /* 0x000fea0003800200 */
.L_x_12215:
        /* <DEDUP_REMOVED lines=55> */
.L_x_12219:
[----:B------:R-:W-:Y:S05]  /*1990*/  BSYNC.RECONVERGENT B1 ;  /* 0x0000000000017941 */ /* 0x000fea0003800200 */
.L_x_12218:
        /* <DEDUP_REMOVED lines=26> */
.L_x_12211:
[----:B------:R-:W-:Y:S05]  /*1b40*/  BSYNC.RECONVERGENT B0 ;  /* 0x0000000000007941 */ /* 0x000fea0003800200 */
.L_x_12210:
        /* <DEDUP_REMOVED lines=41> */
.L_x_12224:
[----:B------:R-:W1:Y:S01]  /*1de0*/  LDS R22, [R13] ;  /* 0x000000000d167984 */ /* 0x000e620000000800 */
[----:B------:R-:W-:-:S05]  /*1df0*/  VIADD R14, R14, 0x1 ;  /* 0x000000010e0e7836 */ /* 0x000fca0000000000 */
[----:B------:R-:W-:Y:S01]  /*1e00*/  ISETP.NE.AND P0, PT, R14, RZ, PT ;  /* 0x000000ff0e00720c */ /* 0x000fe20003f05270 */
[----:B-1----:R-:W-:-:S05]  /*1e10*/  FMUL.FTZ R22, R22, R7 ;  /* 0x0000000716167220 */ /* 0x002fca0000410000 */
[----:B------:R1:W-:Y:S02]  /*1e20*/  STS [R13], R22 ;  /* 0x000000160d007388 */ /* 0x0003e40000000800 */
[----:B-1----:R-:W-:-:S05]  /*1e30*/  IADD3 R13, PT, PT, R13, 0x200, RZ ;  /* 0x000002000d0d7810 */ /* 0x002fca0007ffe0ff */
[----:B------:R-:W-:Y:S05]  /*1e40*/  @P0 BRA `(.L_x_12224) ;  /* 0xfffffffc00e40947 */ /* 0x000fea000383ffff */
.L_x_12223:
[----:B------:R-:W-:Y:S05]  /*1e50*/  BSYNC.RECONVERGENT B1 ;  /* 0x0000000000017941 */ /* 0x000fea0003800200 */
.L_x_12222:
        /* <DEDUP_REMOVED lines=12> */
.L_x_12227:
        /* <DEDUP_REMOVED lines=52> */
.L_x_12226:
[----:B------:R-:W-:Y:S05]  /*2260*/  BSYNC.RECONVERGENT B1 ;  /* 0x0000000000017941 */ /* 0x000fea0003800200 */
.L_x_12225:
        /* <DEDUP_REMOVED lines=31> */
.L_x_12229:
[----:B------:R-:W-:Y:S05]  /*2460*/  BSYNC.RECONVERGENT B1 ;  /* 0x0000000000017941 */ /* 0x000fea0003800200 */
.L_x_12228:
        /* <DEDUP_REMOVED lines=14> */
.L_x_12221:
[----:B------:R-:W-:Y:S05]  /*2550*/  BSYNC.RECONVERGENT B0 ;  /* 0x0000000000007941 */ /* 0x000fea0003800200 */
.L_x_12220:
        /* <DEDUP_REMOVED lines=18> */
.L_x_12231:
[----:B------:R-:W-:Y:S05]  /*2680*/  BSYNC.RECONVERGENT B0 ;  /* 0x0000000000007941 */ /* 0x000fea0003800200 */
.L_x_12230:
        /* <DEDUP_REMOVED lines=27> */
.L_x_12235:
        /* <DEDUP_REMOVED lines=34> */
.L_x_12234:
        /* <DEDUP_REMOVED lines=16> */
.L_x_12233:
[----:B------:R-:W-:Y:S05]  /*2b60*/  BSYNC.RECONVERGENT B6 ;  /* 0x0000000000067941 */ /* 0x000fea0003800200 */
.L_x_12232:
        /* <DEDUP_REMOVED lines=36> */
.L_x_12268:
        /* <DEDUP_REMOVED lines=23> */
.L_x_12238:
[----:B------:R-:W-:Y:S05]  /*2f20*/  BSYNC.RECONVERGENT B0 ;  /* 0x0000000000007941 */ /* 0x000fea0003800200 */
.L_x_12237:
        /* <DEDUP_REMOVED lines=29> */
.L_x_12240:
[----:B------:R-:W-:Y:S05]  /*3100*/  BSYNC.RECONVERGENT B0 ;  /* 0x0000000000007941 */ /* 0x000fea0003800200 */
.L_x_12239:
        /* <DEDUP_REMOVED lines=12> */
.L_x_12242:
[----:B------:R-:W-:Y:S05]  /*31d0*/  BSYNC.RECONVERGENT B0 ;  /* 0x0000000000007941 */ /* 0x000fea0003800200 */
.L_x_12241:
        /* <DEDUP_REMOVED lines=19> */
.L_x_12244:
[----:B------:R-:W-:Y:S05]  /*3310*/  BSYNC.RECONVERGENT B0 ;  /* 0x0000000000007941 */ /* 0x000fea0003800200 */
.L_x_12243:
        /* <DEDUP_REMOVED lines=30> */
.L_x_12207:
        /* <DEDUP_REMOVED lines=16> */
.L_x_12245:
[----:B------:R-:W-:Y:S05]  /*3600*/  EXIT ;  /* 0x000000000000794d */ /* 0x000fea0003800000 */
.L_x_12209:
[----:B------:R-:W-:Y:S01]  /*3610*/  HFMA2 R12, -RZ, RZ, 0, 9.5367431640625e-07 ;  /* 0x00000010ff0c7431 */ /* 0x000fe200000001ff */
[----:B------:R-:W-:Y:S01]  /*3620*/  MOV R11, 0x1f ;  /* 0x0000001f000b7802 */ /* 0x000fe20000000f00 */
[----:B------:R-:W-:-:S07]  /*3630*/  IMAD.MOV.U32 R15, RZ, RZ, -0x1 ;  /* 0xffffffffff0f7424 */ /* 0x000fce00078e00ff */
[----:B------:R-:W-:Y:S05]  /*3640*/  WARPSYNC.COLLECTIVE R15, `(.L_x_12246) ;  /* 0x000000000f087348 */ /* 0x000fea0003c00000 */
[----:B------:R0:W1:Y:S02]  /*3650*/  SHFL.BFLY P6, R14, R13, R12, R11 ;  /* 0x0c00000c0d0e7389 */ /* 0x00006400000c000b */
[----:B01----:R-:W-:Y:S05]  /*3660*/  ENDCOLLECTIVE ;  /* 0x000000000000791b */ /* 0x003fea0003800000 */
.L_x_12246:
[----:B------:R-:W-:Y:S01]  /*3670*/  HFMA2 R12, -RZ, RZ, 0, 4.76837158203125e-07 ;  /* 0x00000008ff0c7431 */ /* 0x000fe200000001ff */
[----:B------:R-:W-:-:S04]  /*3680*/  FMNMX.FTZ R0, R14, -3.40282346638528859812e+38, !PT ;  /* 0xff7fffff0e007809 */ /* 0x000fc80007810000 */
[----:B------:R-:W-:-:S07]  /*3690*/  MOV R13, R0 ;  /* 0x00000000000d7202 */ /* 0x000fce0000000f00 */
[----:B------:R-:W-:Y:S05]  /*36a0*/  WARPSYNC.COLLECTIVE R15, `(.L_x_12247) ;  /* 0x000000000f087348 */ /* 0x000fea0003c00000 */
[----:B------:R0:W1:Y:S02]  /*36b0*/  SHFL.BFLY P6, R14, R13, R12, R11 ;  /* 0x0c00000c0d0e7389 */ /* 0x00006400000c000b */
[----:B01----:R-:W-:Y:S05]  /*36c0*/  ENDCOLLECTIVE ;  /* 0x000000000000791b */ /* 0x003fea0003800000 */
.L_x_12247:
[----:B------:R-:W-:Y:S02]  /*36d0*/  MOV R12, 0x4 ;  /* 0x00000004000c7802 */ /* 0x000fe40000000f00 */
[----:B------:R-:W-:-:S05]  /*36e0*/  FMNMX.FTZ R2, R0, R14, !PT ;  /* 0x0000000e00027209 */ /* 0x000fca0007810000 */
[----:B------:R-:W-:-:S07]  /*36f0*/  IMAD.MOV.U32 R13, RZ, RZ, R2 ;  /* 0x000000ffff0d7224 */ /* 0x000fce00078e0002 */
[----:B------:R-:W-:Y:S05]  /*3700*/  WARPSYNC.COLLECTIVE R15, `(.L_x_12248) ;  /* 0x000000000f087348 */ /* 0x000fea0003c00000 */
[----:B------:R0:W1:Y:S02]  /*3710*/  SHFL.BFLY P6, R14, R13, R12, R11 ;  /* 0x0c00000c0d0e7389 */ /* 0x00006400000c000b */
[----:B01----:R-:W-:Y:S05]  /*3720*/  ENDCOLLECTIVE ;  /* 0x000000000000791b */ /* 0x003fea0003800000 */
.L_x_12248:
[----:B------:R-:W-:Y:S01]  /*3730*/  IMAD.MOV.U32 R12, RZ, RZ, 0x2 ;  /* 0x00000002ff0c7424 */ /* 0x000fe200078e00ff */
[----:B------:R-:W-:-:S04]  /*3740*/  FMNMX.FTZ R3, R2, R14, !PT ;  /* 0x0000000e02037209 */ /* 0x000fc80007810000 */
[----:B------:R-:W-:-:S07]  /*3750*/  MOV R13, R3 ;  /* 0x00000003000d7202 */ /* 0x000fce0000000f00 */
[----:B------:R-:W-:Y:S05]  /*3760*/  WARPSYNC.COLLECTIVE R15, `(.L_x_12249) ;  /* 0x000000000f087348 */ /* 0x000fea0003c00000 */
[----:B------:R0:W1:Y:S02]  /*3770*/  SHFL.BFLY P6, R14, R13, R12, R11 ;  /* 0x0c00000c0d0e7389 */ /* 0x00006400000c000b */
[----:B01----:R-:W-:Y:S05]  /*3780*/  ENDCOLLECTIVE ;  /* 0x000000000000791b */ /* 0x003fea0003800000 */
.L_x_12249:
[----:B------:R-:W-:Y:S01]  /*3790*/  HFMA2 R12, -RZ, RZ, 0, 5.9604644775390625e-08 ;  /* 0x00000001ff0c7431 */ /* 0x000fe200000001ff */
[----:B------:R-:W-:-:S04]  /*37a0*/  FMNMX.FTZ R4, R3, R14, !PT ;  /* 0x0000000e03047209 */ /* 0x000fc80007810000 */
[----:B------:R-:W-:-:S07]  /*37b0*/  MOV R13, R4 ;  /* 0x00000004000d7202 */ /* 0x000fce0000000f00 */
[----:B------:R-:W-:Y:S05]  /*37c0*/  WARPSYNC.COLLECTIVE R15, `(.L_x_12250) ;  /* 0x000000000f087348 */ /* 0x000fea0003c00000 */
[----:B------:R0:W1:Y:S02]  /*37d0*/  SHFL.BFLY P6, R14, R13, R12, R11 ;  /* 0x0c00000c0d0e7389 */ /* 0x00006400000c000b */
[----:B01----:R-:W-:Y:S05]  /*37e0*/  ENDCOLLECTIVE ;  /* 0x000000000000791b */ /* 0x003fea0003800000 */
.L_x_12250:
[----:B------:R-:W-:Y:S05]  /*37f0*/  BRA `(.L_x_12251) ;  /* 0xffffffd000f07947 */ /* 0x000fea000383ffff */
.L_x_12236:
[----:B--2---:R-:W-:Y:S02]  /*3800*/  HFMA2 R11, -RZ, RZ, 0, 1.847743988037109375e-06 ;  /* 0x0000001fff0b7431 */ /* 0x004fe400000001ff */
[----:B---3--:R-:W-:Y:S01]  /*3810*/  IMAD.MOV.U32 R13, RZ, RZ, RZ ;  /* 0x000000ffff0d7224 */ /* 0x008fe200078e00ff */
[----:B------:R-:W-:Y:S01]  /*3820*/  MOV R12, 0x2 ;  /* 0x00000002000c7802 */ /* 0x000fe20000000f00 */
[----:B------:R-:W-:-:S07]  /*3830*/  IMAD.MOV.U32 R15, RZ, RZ, -0x1 ;  /* 0xffffffffff0f7424 */ /* 0x000fce00078e00ff */
[----:B01----:R-:W-:Y:S05]  /*3840*/  WARPSYNC.COLLECTIVE R15, `(.L_x_12252) ;  /* 0x000000000f087348 */ /* 0x003fea0003c00000 */
[----:B------:R2:W3:Y:S02]  /*3850*/  SHFL.BFLY P6, R14, R13, R12, R11 ;  /* 0x0c00000c0d0e7389 */ /* 0x0004e400000c000b */
[----:B0123--:R-:W-:Y:S05]  /*3860*/  ENDCOLLECTIVE ;  /* 0x000000000000791b */ /* 0x00ffea0003800000 */
.L_x_12252:
[----:B------:R-:W-:Y:S02]  /*3870*/  HFMA2 R12, -RZ, RZ, 0, 5.9604644775390625e-08 ;  /* 0x00000001ff0c7431 */ /* 0x000fe400000001ff */
[----:B------:R-:W-:-:S05]  /*3880*/  FADD.FTZ R25, RZ, R14 ;  /* 0x0000000eff197221 */ /* 0x000fca0000010000 */
[----:B------:R-:W-:-:S07]  /*3890*/  MOV R13, R25 ;  /* 0x00000019000d7202 */ /* 0x000fce0000000f00 */
[----:B------:R-:W-:Y:S05]  /*38a0*/  WARPSYNC.COLLECTIVE R15, `(.L_x_12253) ;  /* 0x000000000f087348 */ /* 0x000fea0003c00000 */
[----:B------:R0:W1:Y:S02]  /*38b0*/  SHFL.BFLY P6, R14, R13, R12, R11 ;  /* 0x0c00000c0d0e7389 */ /* 0x00006400000c000b */
[----:B01----:R-:W-:Y:S05]  /*38c0*/  ENDCOLLECTIVE ;  /* 0x000000000000791b */ /* 0x003fea0003800000 */
.L_x_12253:
[----:B------:R-:W-:Y:S01]  /*38d0*/  HFMA2 R12, -RZ, RZ, 0, 1.1920928955078125e-07 ;  /* 0x00000002ff0c7431 */ /* 0x000fe200000001ff */
[----:B------:R-:W-:Y:S01]  /*38e0*/  MOV R13, RZ ;  /* 0x000000ff000d7202 */ /* 0x000fe20000000f00 */
[----:B------:R-:W-:-:S07]  /*38f0*/  IMAD.MOV.U32 R20, RZ, RZ, R14 ;  /* 0x000000ffff147224 */ /* 0x000fce00078e000e */
[----:B------:R-:W-:Y:S05]  /*3900*/  WARPSYNC.COLLECTIVE R15, `(.L_x_12254) ;  /* 0x000000000f087348 */ /* 0x000fea0003c00000 */
[----:B------:R0:W1:Y:S02]  /*3910*/  SHFL.BFLY P6, R14, R13, R12, R11 ;  /* 0x0c00000c0d0e7389 */ /* 0x00006400000c000b */
[----:B01----:R-:W-:Y:S05]  /*3920*/  ENDCOLLECTIVE ;  /* 0x000000000000791b */ /* 0x003fea0003800000 */
.L_x_12254:
        /* <DEDUP_REMOVED lines=8> */
.L_x_12255:
[----:B------:R-:W-:Y:S01]  /*39b0*/  HFMA2 R12, -RZ, RZ, 0, 1.1920928955078125e-07 ;  /* 0x00000002ff0c7431 */ /* 0x000fe200000001ff */
[----:B------:R-:W-:Y:S01]  /*39c0*/  MOV R13, RZ ;  /* 0x000000ff000d7202 */ /* 0x000fe20000000f00 */
[----:B------:R-:W-:-:S07]  /*39d0*/  IMAD.MOV.U32 R22, RZ, RZ, R14 ;  /* 0x000000ffff167224 */ /* 0x000fce00078e000e */
[----:B------:R-:W-:Y:S05]  /*39e0*/  WARPSYNC.COLLECTIVE R15, `(.L_x_12256) ;  /* 0x000000000f087348 */ /* 0x000fea0003c00000 */
[----:B------:R0:W1:Y:S02]  /*39f0*/  SHFL.BFLY P6, R14, R13, R12, R11 ;  /* 0x0c00000c0d0e7389 */ /* 0x00006400000c000b */
[----:B01----:R-:W-:Y:S05]  /*3a00*/  ENDCOLLECTIVE ;  /* 0x000000000000791b */ /* 0x003fea0003800000 */
.L_x_12256:
        /* <DEDUP_REMOVED lines=8> */
.L_x_12257:
[----:B------:R-:W-:Y:S01]  /*3a90*/  HFMA2 R12, -RZ, RZ, 0, 1.1920928955078125e-07 ;  /* 0x00000002ff0c7431 */ /* 0x000fe200000001ff */
[----:B------:R-:W-:Y:S01]  /*3aa0*/  MOV R13, RZ ;  /* 0x000000ff000d7202 */ /* 0x000fe20000000f00 */
[----:B------:R-:W-:-:S07]  /*3ab0*/  IMAD.MOV.U32 R8, RZ, RZ, R14 ;  /* 0x000000ffff087224 */ /* 0x000fce00078e000e */
[----:B------:R-:W-:Y:S05]  /*3ac0*/  WARPSYNC.COLLECTIVE R15, `(.L_x_12258) ;  /* 0x000000000f087348 */ /* 0x000fea0003c00000 */
[----:B------:R0:W1:Y:S02]  /*3ad0*/  SHFL.BFLY P6, R14, R13, R12, R11 ;  /* 0x0c00000c0d0e7389 */ /* 0x00006400000c000b */
[----:B01----:R-:W-:Y:S05]  /*3ae0*/  ENDCOLLECTIVE ;  /* 0x000000000000791b */ /* 0x003fea0003800000 */
.L_x_12258:
        /* <DEDUP_REMOVED lines=8> */
.L_x_12259:
[----:B------:R-:W-:Y:S01]  /*3b70*/  HFMA2 R12, -RZ, RZ, 0, 1.1920928955078125e-07 ;  /* 0x00000002ff0c7431 */ /* 0x000fe200000001ff */
[----:B------:R-:W-:Y:S01]  /*3b80*/  MOV R13, RZ ;  /* 0x000000ff000d7202 */ /* 0x000fe20000000f00 */
[----:B------:R-:W-:-:S07]  /*3b90*/  IMAD.MOV.U32 R6, RZ, RZ, R14 ;  /* 0x000000ffff067224 */ /* 0x000fce00078e000e */
[----:B------:R-:W-:Y:S05]  /*3ba0*/  WARPSYNC.COLLECTIVE R15, `(.L_x_12260) ;  /* 0x000000000f087348 */ /* 0x000fea0003c00000 */
[----:B------:R0:W1:Y:S02]  /*3bb0*/  SHFL.BFLY P6, R14, R13, R12, R11 ;  /* 0x0c00000c0d0e7389 */ /* 0x00006400000c000b */
[----:B01----:R-:W-:Y:S05]  /*3bc0*/  ENDCOLLECTIVE ;  /* 0x000000000000791b */ /* 0x003fea0003800000 */
.L_x_12260:
        /* <DEDUP_REMOVED lines=8> */
.L_x_12261:
[----:B------:R-:W-:Y:S01]  /*3c50*/  HFMA2 R12, -RZ, RZ, 0, 1.1920928955078125e-07 ;  /* 0x00000002ff0c7431 */ /* 0x000fe200000001ff */
[----:B------:R-:W-:Y:S01]  /*3c60*/  MOV R13, RZ ;  /* 0x000000ff000d7202 */ /* 0x000fe20000000f00 */
[----:B------:R-:W-:-:S07]  /*3c70*/  IMAD.MOV.U32 R4, RZ, RZ, R14 ;  /* 0x000000ffff047224 */ /* 0x000fce00078e000e */
[----:B------:R-:W-:Y:S05]  /*3c80*/  WARPSYNC.COLLECTIVE R15, `(.L_x_12262) ;  /* 0x000000000f087348 */ /* 0x000fea0003c00000 */
[----:B------:R0:W1:Y:S02]  /*3c90*/  SHFL.BFLY P6, R14, R13, R12, R11 ;  /* 0x0c00000c0d0e7389 */ /* 0x00006400000c000b */
[----:B01----:R-:W-:Y:S05]  /*3ca0*/  ENDCOLLECTIVE ;  /* 0x000000000000791b */ /* 0x003fea0003800000 */
.L_x_12262:
        /* <DEDUP_REMOVED lines=8> */
.L_x_12263:
[----:B------:R-:W-:Y:S01]  /*3d30*/  HFMA2 R12, -RZ, RZ, 0, 1.1920928955078125e-07 ;  /* 0x00000002ff0c7431 */ /* 0x000fe200000001ff */
[----:B------:R-:W-:Y:S01]  /*3d40*/  MOV R13, RZ ;  /* 0x000000ff000d7202 */ /* 0x000fe20000000f00 */
[----:B------:R-:W-:-:S07]  /*3d50*/  IMAD.MOV.U32 R2, RZ, RZ, R14 ;  /* 0x000000ffff027224 */ /* 0x000fce00078e000e */
[----:B------:R-:W-:Y:S05]  /*3d60*/  WARPSYNC.COLLECTIVE R15, `(.L_x_12264) ;  /* 0x000000000f087348 */ /* 0x000fea0003c00000 */
[----:B------:R0:W1:Y:S02]  /*3d70*/  SHFL.BFLY P6, R14, R13, R12, R11 ;  /* 0x0c00000c0d0e7389 */ /* 0x00006400000c000b */
[----:B01----:R-:W-:Y:S05]  /*3d80*/  ENDCOLLECTIVE ;  /* 0x000000000000791b */ /* 0x003fea0003800000 */
.L_x_12264:
        /* <DEDUP_REMOVED lines=8> */
.L_x_12265:
[----:B------:R-:W-:Y:S01]  /*3e10*/  HFMA2 R12, -RZ, RZ, 0, 1.1920928955078125e-07 ;  /* 0x00000002ff0c7431 */ /* 0x000fe200000001ff */
[----:B------:R-:W-:Y:S01]  /*3e20*/  MOV R13, RZ ;  /* 0x000000ff000d7202 */ /* 0x000fe20000000f00 */
[----:B------:R-:W-:-:S07]  /*3e30*/  IMAD.MOV.U32 R21, RZ, RZ, R14 ;  /* 0x000000ffff157224 */ /* 0x000fce00078e000e */
[----:B------:R-:W-:Y:S05]  /*3e40*/  WARPSYNC.COLLECTIVE R15, `(.L_x_12266) ;  /* 0x000000000f087348 */ /* 0x000fea0003c00000 */
[----:B------:R0:W1:Y:S02]  /*3e50*/  SHFL.BFLY P6, R14, R13, R12, R11 ;  /* 0x0c00000c0d0e7389 */ /* 0x00006400000c000b */
[----:B01----:R-:W-:Y:S05]  /*3e60*/  ENDCOLLECTIVE ;  /* 0x000000000000791b */ /* 0x003fea0003800000 */
.L_x_12266:
        /* <DEDUP_REMOVED lines=8> */
.L_x_12267:
[----:B------:R-:W-:Y:S05]  /*3ef0*/  BRA `(.L_x_12268) ;  /* 0xffffffec00ac7947 */ /* 0x000fea000383ffff */
.L_x_12269:
        /* <DEDUP_REMOVED lines=16> */
.L_x_27477:


//--------------------- .text._ZN4vllm25paged_attention_v2_kernelIthLi32ELi32ELi128ELNS_18Fp8KVCacheDataTypeE1ELb1ELi512EEEvPfS2_PT_PKS3_PKT0_S9_ifPKiSB_iPKfiiiSD_SD_iiiii --------------------------
	.section	.text._ZN4vllm25paged_attention_v2_kernelIthLi32ELi32ELi128ELNS_18Fp8KVCacheDataTypeE1ELb1ELi512EEEvPfS2_PT_PKS3_PKT0_S9_ifPKiSB_iPKfiiiSD_SD_iiiii,"ax",@progbits
	.align	128
        .global         _ZN4vllm25paged_attention_v2_kernelIthLi32ELi32ELi128ELNS_18Fp8KVCacheDataTypeE1ELb1ELi512EEEvPfS2_PT_PKS3_PKT0_S9_ifPKiSB_iPKfiiiSD_SD_iiiii
        .type           _ZN4vllm25paged_attention_v2_kernelIthLi32ELi32ELi128ELNS_18Fp8KVCacheDataTypeE1ELb1ELi512EEEvPfS2_PT_PKS3_PKT0_S9_ifPKiSB_iPKfiiiSD_SD_iiiii,@function
        .size           _ZN4vllm25paged_attention_v2_kernelIthLi32ELi32ELi128ELNS_18Fp8KVCacheDataTypeE1ELb1ELi512EEEvPfS2_PT_PKS3_PKT0_S9_ifPKiSB_iPKfiiiSD_SD_iiiii,(.L_x_27478 - _ZN4vllm25paged_attention_v2_kernelIthLi32ELi32ELi128ELNS_18Fp8KVCacheDataTypeE1ELb1ELi512EEEvPfS2_PT_PKS3_PKT0_S9_ifPKiSB_iPKfiiiSD_SD_iiiii)
        .other          _ZN4vllm25paged_attention_v2_kernelIthLi32ELi32ELi128ELNS_18Fp8KVCacheDataTypeE1ELb1ELi512EEEvPfS2_PT_PKS3_PKT0_S9_ifPKiSB_iPKfiiiSD_SD_iiiii,@"STO_CUDA_ENTRY STV_DEFAULT"
_ZN4vllm25paged_attention_v2_kernelIthLi32ELi32ELi128ELNS_18Fp8KVCacheDataTypeE1ELb1ELi512EEEvPfS2_PT_PKS3_PKT0_S9_ifPKiSB_iPKfiiiSD_SD_iiiii:
.text._ZN4vllm25paged_attention_v2_kernelIthLi32ELi32ELi128ELNS_18Fp8KVCacheDataTypeE1ELb1ELi512EEEvPfS2_PT_PKS3_PKT0_S9_ifPKiSB_iPKfiiiSD_SD_iiiii:
        /* <DEDUP_REMOVED lines=111> */
.L_x_12270:
        /* <DEDUP_REMOVED lines=26> */
.L_x_12274:
        /* <DEDUP_REMOVED lines=37> */
.L_x_12272:
[----:B------:R-:W-:Y:S05]  /*0ae0*/  BSYNC.RECONVERGENT B6 ;  /* 0x0000000000067941 */ /* 0x000fea0003800200 */
.L_x_12271:
        /* <DEDUP_REMOVED lines=16> */
.L_x_12311:
        /* <DEDUP_REMOVED lines=40> */
.L_x_12280:
        /* <DEDUP_REMOVED lines=11> */
.L_x_12279:
[----:B------:R-:W-:Y:S05]  /*0f20*/  BSYNC.RECONVERGENT B1 ;  /* 0x0000000000017941 */ /* 0x000fea0003800200 */
.L_x_12278:
        /* <DEDUP_REMOVED lines=12> */
.L_x_12283:
        /* <DEDUP_REMOVED lines=100> */
.L_x_12282:
[----:B------:R-:W-:Y:S05]  /*1630*/  BSYNC.RECONVERGENT B1 ;  /* 0x0000000000017941 */ /* 0x000fea0003800200 */
.L_x_12281:
        /* <DEDUP_REMOVED lines=55> */
.L_x_12285:
[----:B------:R-:W-:Y:S05]  /*19b0*/  BSYNC.RECONVERGENT B1 ;  /* 0x0000000000017941 */ /* 0x000fea0003800200 */
.L_x_12284:
        /* <DEDUP_REMOVED lines=26> */
.L_x_12277:
[----:B------:R-:W-:Y:S05]  /*1b60*/  BSYNC.RECONVERGENT B0 ;  /* 0x0000000000007941 */ /* 0x000fea0003800200 */
.L_x_12276:
        /* <DEDUP_REMOVED lines=40> */
.L_x_12290:
[----:B------:R-:W1:Y:S01]  /*1df0*/  LDS R14, [R11] ;  /* 0x000000000b0e7984 */ /* 0x000e620000000800 */
[----:B------:R-:W-:-:S05]  /*1e00*/  VIADD R13, R13, 0x1 ;  /* 0x000000010d0d7836 */ /* 0x000fca0000000000 */
[----:B------:R-:W-:Y:S01]  /*1e10*/  ISETP.NE.AND P0, PT, R13, RZ, PT ;  /* 0x000000ff0d00720c */ /* 0x000fe20003f05270 */
[----:B-1----:R-:W-:-:S05]  /*1e20*/  FMUL.FTZ R14, R14, R5 ;  /* 0x000000050e0e7220 */ /* 0x002fca0000410000 */
[----:B------:R1:W-:Y:S02]  /*1e30*/  STS [R11], R14 ;  /* 0x0000000e0b007388 */ /* 0x0003e40000000800 */
[----:B-1----:R-:W-:-:S05]  /*1e40*/  IADD3 R11, PT, PT, R11, 0x200, RZ ;  /* 0x000002000b0b7810 */ /* 0x002fca0007ffe0ff */
[----:B------:R-:W-:Y:S05]  /*1e50*/  @P0 BRA `(.L_x_12290) ;  /* 0xfffffffc00e40947 */ /* 0x000fea000383ffff */
.L_x_12289:
[----:B------:R-:W-:Y:S05]  /*1e60*/  BSYNC.RECONVERGENT B1 ;  /* 0x0000000000017941 */ /* 0x000fea0003800200 */
.L_x_12288:
        /* <DEDUP_REMOVED lines=12> */
.L_x_12293:
        /* <DEDUP_REMOVED lines=52> */
.L_x_12292:
[----:B------:R-:W-:Y:S05]  /*2270*/  BSYNC.RECONVERGENT B1 ;  /* 0x0000000000017941 */ /* 0x000fea0003800200 */
.L_x_12291:
        /* <DEDUP_REMOVED lines=31> */
.L_x_12295:
[----:B------:R-:W-:Y:S05]  /*2470*/  BSYNC.RECONVERGENT B1 ;  /* 0x0000000000017941 */ /* 0x000fea0003800200 */
.L_x_12294:
        /* <DEDUP_REMOVED lines=14> */
.L_x_12287:
[----:B------:R-:W-:Y:S05]  /*2560*/  BSYNC.RECONVERGENT B0 ;  /* 0x0000000000007941 */ /* 0x000fea0003800200 */
.L_x_12286:
        /* <DEDUP_REMOVED lines=18> */
.L_x_12297:
[----:B------:R-:W-:Y:S05]  /*2690*/  BSYNC.RECONVERGENT B0 ;  /* 0x0000000000007941 */ /* 0x000fea0003800200 */
.L_x_12296:
        /* <DEDUP_REMOVED lines=27> */
.L_x_12301:
        /* <DEDUP_REMOVED lines=34> */
.L_x_12300:
        /* <DEDUP_REMOVED lines=16> */
.L_x_12299:
[----:B------:R-:W-:Y:S05]  /*2b70*/  BSYNC.RECONVERGENT B6 ;  /* 0x0000000000067941 */ /* 0x000fea0003800200 */
.L_x_12298:
        /* <DEDUP_REMOVED lines=18> */
.L_x_12320:
        /* <DEDUP_REMOVED lines=19> */
.L_x_12304:
[----:B------:R-:W-:Y:S05]  /*2dd0*/  BSYNC.RECONVERGENT B0 ;  /* 0x0000000000007941 */ /* 0x000fea0003800200 */
.L_x_12303:
        /* <DEDUP_REMOVED lines=56> */
.L_x_12273:
        /* <DEDUP_REMOVED lines=16> */
.L_x_12305:
[----:B------:R-:W-:Y:S05]  /*3260*/  EXIT ;  /* 0x000000000000794d */ /* 0x000fea0003800000 */
.L_x_12275:
[----:B------:R-:W-:Y:S02]  /*3270*/  HFMA2 R12, -RZ, RZ, 0, 9.5367431640625e-07 ;  /* 0x00000010ff0c7431 */ /* 0x000fe400000001ff */
[----:B------:R-:W-:Y:S01]  /*3280*/  IMAD.MOV.U32 R11, RZ, RZ, 0x1f ;  /* 0x0000001fff0b7424 */ /* 0x000fe200078e00ff */
[----:B------:R-:W-:-:S07]  /*3290*/  MOV R15, 0xffffffff ;  /* 0xffffffff000f7802 */ /* 0x000fce0000000f00 */
[----:B------:R-:W-:Y:S05]  /*32a0*/  WARPSYNC.COLLECTIVE R15, `(.L_x_12306) ;  /* 0x000000000f087348 */ /* 0x000fea0003c00000 */
[----:B------:R0:W1:Y:S02]  /*32b0*/  SHFL.BFLY P6, R14, R13, R12, R11 ;  /* 0x0c00000c0d0e7389 */ /* 0x00006400000c000b */
[----:B01----:R-:W-:Y:S05]  /*32c0*/  ENDCOLLECTIVE ;  /* 0x000000000000791b */ /* 0x003fea0003800000 */
.L_x_12306:
[----:B------:R-:W-:Y:S01]  /*32d0*/  IMAD.MOV.U32 R12, RZ, RZ, 0x8 ;  /* 0x00000008ff0c7424 */ /* 0x000fe200078e00ff */
[----:B------:R-:W-:-:S04]  /*32e0*/  FMNMX.FTZ R0, R14, -3.40282346638528859812e+38, !PT ;  /* 0xff7fffff0e007809 */ /* 0x000fc80007810000 */
[----:B------:R-:W-:-:S07]  /*32f0*/  MOV R13, R0 ;  /* 0x00000000000d7202 */ /* 0x000fce0000000f00 */
[----:B------:R-:W-:Y:S05]  /*3300*/  WARPSYNC.COLLECTIVE R15, `(.L_x_12307) ;  /* 0x000000000f087348 */ /* 0x000fea0003c00000 */
[----:B------:R0:W1:Y:S02]  /*3310*/  SHFL.BFLY P6, R14, R13, R12, R11 ;  /* 0x0c00000c0d0e7389 */ /* 0x00006400000c000b */
[----:B01----:R-:W-:Y:S05]  /*3320*/  ENDCOLLECTIVE ;  /* 0x000000000000791b */ /* 0x003fea0003800000 */
.L_x_12307:
[----:B------:R-:W-:Y:S01]  /*3330*/  HFMA2 R12, -RZ, RZ, 0, 2.384185791015625e-07 ;  /* 0x00000004ff0c7431 */ /* 0x000fe200000001ff */
[----:B------:R-:W-:-:S04]  /*3340*/  FMNMX.FTZ R2, R0, R14, !PT ;  /* 0x0000000e00027209 */ /* 0x000fc80007810000 */
[----:B------:R-:W-:-:S07]  /*3350*/  MOV R13, R2 ;  /* 0x00000002000d7202 */ /* 0x000fce0000000f00 */
[----:B------:R-:W-:Y:S05]  /*3360*/  WARPSYNC.COLLECTIVE R15, `(.L_x_12308) ;  /* 0x000000000f087348 */ /* 0x000fea0003c00000 */
[----:B------:R0:W1:Y:S02]  /*3370*/  SHFL.BFLY P6, R14, R13, R12, R11 ;  /* 0x0c00000c0d0e7389 */ /* 0x00006400000c000b */
[----:B01----:R-:W-:Y:S05]  /*3380*/  ENDCOLLECTIVE ;  /* 0x000000000000791b */ /* 0x003fea0003800000 */
.L_x_12308:
[----:B------:R-:W-:Y:S02]  /*3390*/  MOV R12, 0x2 ;  /* 0x00000002000c7802 */ /* 0x000fe40000000f00 */
[----:B------:R-:W-:-:S05]  /*33a0*/  FMNMX.FTZ R3, R2, R14, !PT ;  /* 0x0000000e02037209 */ /* 0x000fca0007810000 */
[----:B------:R-:W-:-:S07]  /*33b0*/  IMAD.MOV.U32 R13, RZ, RZ, R3 ;  /* 0x000000ffff0d7224 */ /* 0x000fce00078e0003 */
[----:B------:R-:W-:Y:S05]  /*33c0*/  WARPSYNC.COLLECTIVE R15, `(.L_x_12309) ;  /* 0x000000000f087348 */ /* 0x000fea0003c00000 */
[----:B------:R0:W1:Y:S02]  /*33d0*/  SHFL.BFLY P6, R14, R13, R12, R11 ;  /* 0x0c00000c0d0e7389 */ /* 0x00006400000c000b */
[----:B01----:R-:W-:Y:S05]  /*33e0*/  ENDCOLLECTIVE ;  /* 0x000000000000791b */ /* 0x003fea0003800000 */
.L_x_12309:
[----:B------:R-:W-:Y:S01]  /*33f0*/  IMAD.MOV.U32 R12, RZ, RZ, 0x1 ;  /* 0x00000001ff0c7424 */ /* 0x000fe200078e00ff */
[----:B------:R-:W-:-:S04]  /*3400*/  FMNMX.FTZ R4, R3, R14, !PT ;  /* 0x0000000e03047209 */ /* 0x000fc80007810000 */
[----:B------:R-:W-:-:S07]  /*3410*/  MOV R13, R4 ;  /* 0x00000004000d7202 */ /* 0x000fce0000000f00 */
[----:B------:R-:W-:Y:S05]  /*3420*/  WARPSYNC.COLLECTIVE R15, `(.L_x_12310) ;  /* 0x000000000f087348 */ /* 0x000fea0003c00000 */
[----:B------:R0:W1:Y:S02]  /*3430*/  SHFL.BFLY P6, R14, R13, R12, R11 ;  /* 0x0c00000c0d0e7389 */ /* 0x00006400000c000b */
[----:B01----:R-:W-:Y:S05]  /*3440*/  ENDCOLLECTIVE ;  /* 0x000000000000791b */ /* 0x003fea0003800000 */
.L_x_12310:
[----:B------:R-:W-:Y:S05]  /*3450*/  BRA `(.L_x_12311) ;  /* 0xffffffd400e47947 */ /* 0x000fea000383ffff */
.L_x_12302:
[----:B------:R-:W-:Y:S01]  /*3460*/  HFMA2 R13, -RZ, RZ, 0, 0 ;  /* 0x00000000ff0d7431 */ /* 0x000fe200000001ff */
[----:B------:R-:W-:Y:S01]  /*3470*/  MOV R12, 0x2 ;  /* 0x00000002000c7802 */ /* 0x000fe20000000f00 */
[----:B------:R-:W-:Y:S01]  /*3480*/  IMAD.MOV.U32 R11, RZ, RZ, 0x1f ;  /* 0x0000001fff0b7424 */ /* 0x000fe200078e00ff */
[----:B------:R-:W-:-:S07]  /*3490*/  MOV R15, 0xffffffff ;  /* 0xffffffff000f7802 */ /* 0x000fce0000000f00 */
[----:B01-3--:R-:W-:Y:S05]  /*34a0*/  WARPSYNC.COLLECTIVE R15, `(.L_x_12312) ;  /* 0x000000000f087348 */ /* 0x00bfea0003c00000 */
[----:B------:R2:W4:Y:S02]  /*34b0*/  SHFL.BFLY P6, R14, R13, R12, R11 ;  /* 0x0c00000c0d0e7389 */ /* 0x00052400000c000b */
[----:B01234-:R-:W-:Y:S05]  /*34c0*/  ENDCOLLECTIVE ;  /* 0x000000000000791b */ /* 0x01ffea0003800000 */
.L_x_12312:
[----:B------:R-:W-:Y:S02]  /*34d0*/  IMAD.MOV.U32 R12, RZ, RZ, 0x1 ;  /* 0x00000001ff0c7424 */ /* 0x000fe400078e00ff */
[----:B------:R-:W-:-:S05]  /*34e0*/  FADD.FTZ R2, RZ, R14 ;  /* 0x0000000eff027221 */ /* 0x000fca0000010000 */
[----:B------:R-:W-:-:S07]  /*34f0*/  MOV R13, R2 ;  /* 0x00000002000d7202 */ /* 0x000fce0000000f00 */
[----:B------:R-:W-:Y:S05]  /*3500*/  WARPSYNC.COLLECTIVE R15, `(.L_x_12313) ;  /* 0x000000000f087348 */ /* 0x000fea0003c00000 */
[----:B------:R0:W1:Y:S02]  /*3510*/  SHFL.BFLY P6, R14, R13, R12, R11 ;  /* 0x0c00000c0d0e7389 */ /* 0x00006400000c000b */
[----:B01----:R-:W-:Y:S05]  /*3520*/  ENDCOLLECTIVE ;  /* 0x000000000000791b */ /* 0x003fea0003800000 */
.L_x_12313:
[----:B------:R-:W-:Y:S02]  /*3530*/  HFMA2 R13, -RZ, RZ, 0, 0 ;  /* 0x00000000ff0d7431 */ /* 0x000fe400000001ff */
[----:B------:R-:W-:Y:S01]  /*3540*/  IMAD.MOV.U32 R12, RZ, RZ, 0x2 ;  /* 0x00000002ff0c7424 */ /* 0x000fe200078e00ff */
[----:B------:R-:W-:-:S07]  /*3550*/  MOV R3, R14 ;  /* 0x0000000e00037202 */ /* 0x000fce0000000f00 */
[----:B------:R-:W-:Y:S05]  /*3560*/  WARPSYNC.COLLECTIVE R15, `(.L_x_12314) ;  /* 0x000000000f087348 */ /* 0x000fea0003c00000 */
[----:B------:R0:W1:Y:S02]  /*3570*/  SHFL.BFLY P6, R14, R13, R12, R11 ;  /* 0x0c00000c0d0e7389 */ /* 0x00006400000c000b */
[----:B01----:R-:W-:Y:S05]  /*3580*/  ENDCOLLECTIVE ;  /* 0x000000000000791b */ /* 0x003fea0003800000 */
.L_x_12314:
        /* <DEDUP_REMOVED lines=8> */
.L_x_12315:
[----:B------:R-:W-:Y:S02]  /*3610*/  HFMA2 R13, -RZ, RZ, 0, 0 ;  /* 0x00000000ff0d7431 */ /* 0x000fe400000001ff */
[----:B------:R-:W-:Y:S01]  /*3620*/  IMAD.MOV.U32 R12, RZ, RZ, 0x2 ;  /* 0x00000002ff0c7424 */ /* 0x000fe200078e00ff */
[----:B------:R-:W-:-:S07]  /*3630*/  MOV R5, R14 ;  /* 0x0000000e00057202 */ /* 0x000fce0000000f00 */
[----:B------:R-:W-:Y:S05]  /*3640*/  WARPSYNC.COLLECTIVE R15, `(.L_x_12316) ;  /* 0x000000000f087348 */ /* 0x000fea0003c00000 */
[----:B------:R0:W1:Y:S02]  /*3650*/  SHFL.BFLY P6, R14, R13, R12, R11 ;  /* 0x0c00000c0d0e7389 */ /* 0x00006400000c000b */
[----:B01----:R-:W-:Y:S05]  /*3660*/  ENDCOLLECTIVE ;  /* 0x000000000000791b */ /* 0x003fea0003800000 */
.L_x_12316:
        /* <DEDUP_REMOVED lines=8> */
.L_x_12317:
[----:B------:R-:W-:Y:S02]  /*36f0*/  HFMA2 R13, -RZ, RZ, 0, 0 ;  /* 0x00000000ff0d7431 */ /* 0x000fe400000001ff */
[----:B------:R-:W-:Y:S01]  /*3700*/  IMAD.MOV.U32 R12, RZ, RZ, 0x2 ;  /* 0x00000002ff0c7424 */ /* 0x000fe200078e00ff */
[----:B------:R-:W-:-:S07]  /*3710*/  MOV R7, R14 ;  /* 0x0000000e00077202 */ /* 0x000fce0000000f00 */
[----:B------:R-:W-:Y:S05]  /*3720*/  WARPSYNC.COLLECTIVE R15, `(.L_x_12318) ;  /* 0x000000000f087348 */ /* 0x000fea0003c00000 */
[----:B------:R0:W1:Y:S02]  /*3730*/  SHFL.BFLY P6, R14, R13, R12, R11 ;  /* 0x0c00000c0d0e7389 */ /* 0x00006400000c000b */
[----:B01----:R-:W-:Y:S05]  /*3740*/  ENDCOLLECTIVE ;  /* 0x000000000000791b */ /* 0x003fea0003800000 */
.L_x_12318:
[----:B------:R-:W-:Y:S01]  /*3750*/  FADD.FTZ R2, R6, R7 ;  /* 0x0000000706027221 */ /* 0x000fe20000010000 */
[----:B------:R-:W-:Y:S02]  /*3760*/  HFMA2 R12, -RZ, RZ, 0, 5.9604644775390625e-08 ;  /* 0x00000001ff0c7431 */ /* 0x000fe400000001ff */
[----:B------:R-:W-:-:S05]  /*3770*/  FADD.FTZ R8, RZ, R14 ;  /* 0x0000000eff087221 */ /* 0x000fca0000010000 */
[----:B------:R-:W-:-:S07]  /*3780*/  MOV R13, R8 ;  /* 0x00000008000d7202 */ /* 0x000fce0000000f00 */
[----:B------:R-:W-:Y:S05]  /*3790*/  WARPSYNC.COLLECTIVE R15, `(.L_x_12319) ;  /* 0x000000000f087348 */ /* 0x000fea0003c00000 */
[----:B------:R0:W1:Y:S02]  /*37a0*/  SHFL.BFLY P6, R14, R13, R12, R11 ;  /* 0x0c00000c0d0e7389 */ /* 0x00006400000c000b */
[----:B01----:R-:W-:Y:S05]  /*37b0*/  ENDCOLLECTIVE ;  /* 0x000000000000791b */ /* 0x003fea0003800000 */
.L_x_12319:
[----:B------:R-:W-:Y:S05]  /*37c0*/  BRA `(.L_x_12320) ;  /* 0xfffffff400347947 */ /* 0x000fea000383ffff */
.L_x_12321:
        /* <DEDUP_REMOVED lines=11> */
.L_x_27478:


//--------------------- .text._ZN4vllm25paged_attention_v2_kernelIthLi256ELi16ELi128ELNS_18Fp8KVCacheDataTypeE1ELb0ELi512EEEvPfS2_PT_PKS3_PKT0_S9_ifPKiSB_iPKfiiiSD_SD_iiiii --------------------------
	.section	.text._ZN4vllm25paged_attention_v2_kernelIthLi256ELi16ELi128ELNS_18Fp8KVCacheDataTypeE1ELb0ELi512EEEvPfS2_PT_PKS3_PKT0_S9_ifPKiSB_iPKfiiiSD_SD_iiiii,"ax",@progbits
	.align	128
        .global         _ZN4vllm25paged_attention_v2_kernelIthLi256ELi16ELi128ELNS_18Fp8KVCacheDataTypeE1ELb0ELi512EEEvPfS2_PT_PKS3_PKT0_S9_ifPKiSB_iPKfiiiSD_SD_iiiii
        .type           _ZN4vllm25paged_attention_v2_kernelIthLi256ELi16ELi128ELNS_18Fp8KVCacheDataTypeE1ELb0ELi512EEEvPfS2_PT_PKS3_PKT0_S9_ifPKiSB_iPKfiiiSD_SD_iiiii,@function
        .size           _ZN4vllm25paged_attention_v2_kernelIthLi256ELi16ELi128ELNS_18Fp8KVCacheDataTypeE1ELb0ELi512EEEvPfS2_PT_PKS3_PKT0_S9_ifPKiSB_iPKfiiiSD_SD_iiiii,(.L_x_27479 - _ZN4vllm25paged_attention_v2_kernelIthLi256ELi16ELi128ELNS_18Fp8KVCacheDataTypeE1ELb0ELi512EEEvPfS2_PT_PKS3_PKT0_S9_ifPKiSB_iPKfiiiSD_SD_iiiii)
        .other          _ZN4vllm25paged_attention_v2_kernelIthLi256ELi16ELi128ELNS_18Fp8KVCacheDataTypeE1ELb0ELi512EEEvPfS2_PT_PKS3_PKT0_S9_ifPKiSB_iPKfiiiSD_SD_iiiii,@"STO_CUDA_ENTRY STV_DEFAULT"
_ZN4vllm25paged_attention_v2_kernelIthLi256ELi16ELi128ELNS_18Fp8KVCacheDataTypeE1ELb0ELi512EEEvPfS2_PT_PKS3_PKT0_S9_ifPKiSB_iPKfiiiSD_SD_iiiii:
.text._ZN4vllm25paged_attention_v2_kernelIthLi256ELi16ELi128ELNS_18Fp8KVCacheDataTypeE1ELb0ELi512EEEvPfS2_PT_PKS3_PKT0_S9_ifPKiSB_iPKfiiiSD_SD_iiiii:
        /* <DEDUP_REMOVED lines=52> */
.L_x_12323:
[----:B------:R-:W-:Y:S05]  /*0340*/  BSYNC.RECONVERGENT B6 ;  /* 0x0000000000067941 */ /* 0x000fea0003800200 */
.L_x_12322:
        /* <DEDUP_REMOVED lines=15> */
.L_x_12359:
        /* <DEDUP_REMOVED lines=40> */
.L_x_12329:
        /* <DEDUP_REMOVED lines=11> */
.L_x_12328:
[----:B------:R-:W-:Y:S05]  /*0770*/  BSYNC.RECONVERGENT B1 ;  /* 0x0000000000017941 */ /* 0x000fea0003800200 */
.L_x_12327:
        /* <DEDUP_REMOVED lines=13> */
.L_x_12332:
        /* <DEDUP_REMOVED lines=100> */
.L_x_12331:
[----:B------:R-:W-:Y:S05]  /*0e90*/  BSYNC.RECONVERGENT B1 ;  /* 0x0000000000017941 */ /* 0x000fea0003800200 */
.L_x_12330:
        /* <DEDUP_REMOVED lines=55> */
.L_x_12334:
[----:B------:R-:W-:Y:S05]  /*1210*/  BSYNC.RECONVERGENT B1 ;  /* 0x0000000000017941 */ /* 0x000fea0003800200 */
.L_x_12333:
        /* <DEDUP_REMOVED lines=26> */
.L_x_12326:
[----:B------:R-:W-:Y:S05]  /*13c0*/  BSYNC.RECONVERGENT B0 ;  /* 0x0000000000007941 */ /* 0x000fea0003800200 */
.L_x_12325:
        /* <DEDUP_REMOVED lines=40> */
.L_x_12339:
[----:B------:R-:W1:Y:S01]  /*1650*/  LDS R13, [R3] ;  /* 0x00000000030d7984 */ /* 0x000e620000000800 */
[----:B------:R-:W-:-:S04]  /*1660*/  IADD3 R11, PT, PT, R11, 0x1, RZ ;  /* 0x000000010b0b7810 */ /* 0x000fc80007ffe0ff */
[----:B------:R-:W-:Y:S01]  /*1670*/  ISETP.NE.AND P0, PT, R11, RZ, PT ;  /* 0x000000ff0b00720c */ /* 0x000fe20003f05270 */
[----:B-1----:R-:W-:-:S05]  /*1680*/  FMUL.FTZ R12, R13, R2 ;  /* 0x000000020d0c7220 */ /* 0x002fca0000410000 */
[----:B------:R1:W-:Y:S02]  /*1690*/  STS [R3], R12 ;  /* 0x0000000c03007388 */ /* 0x0003e40000000800 */
[----:B-1----:R-:W-:-:S05]  /*16a0*/  VIADD R3, R3, 0x200 ;  /* 0x0000020003037836 */ /* 0x002fca0000000000 */
[----:B------:R-:W-:Y:S05]  /*16b0*/  @P0 BRA `(.L_x_12339) ;  /* 0xfffffffc00e40947 */ /* 0x000fea000383ffff */
.L_x_12338:
[----:B------:R-:W-:Y:S05]  /*16c0*/  BSYNC.RECONVERGENT B1 ;  /* 0x0000000000017941 */ /* 0x000fea0003800200 */
.L_x_12337:
        /* <DEDUP_REMOVED lines=13> */
.L_x_12342:
        /* <DEDUP_REMOVED lines=52> */
.L_x_12341:
[----:B------:R-:W-:Y:S05]  /*1ae0*/  BSYNC.RECONVERGENT B1 ;  /* 0x0000000000017941 */ /* 0x000fea0003800200 */
.L_x_12340:
        /* <DEDUP_REMOVED lines=31> */
.L_x_12344:
[----:B------:R-:W-:Y:S05]  /*1ce0*/  BSYNC.RECONVERGENT B1 ;  /* 0x0000000000017941 */ /* 0x000fea0003800200 */
.L_x_12343:
        /* <DEDUP_REMOVED lines=14> */
.L_x_12336:
[----:B------:R-:W-:Y:S05]  /*1dd0*/  BSYNC.RECONVERGENT B0 ;  /* 0x0000000000007941 */ /* 0x000fea0003800200 */
.L_x_12335:
        /* <DEDUP_REMOVED lines=28> */
.L_x_12346:
[----:B------:R-:W-:Y:S05]  /*1fa0*/  BSYNC.RECONVERGENT B0 ;  /* 0x0000000000007941 */ /* 0x000fea0003800200 */
.L_x_12345:
        /* <DEDUP_REMOVED lines=39> */
.L_x_12348:
[----:B------:R-:W-:Y:S05]  /*2220*/  BSYNC.RECONVERGENT B0 ;  /* 0x0000000000007941 */ /* 0x000fea0003800200 */
.L_x_12347:
        /* <DEDUP_REMOVED lines=36> */
.L_x_12350:
[----:B------:R-:W-:Y:S05]  /*2470*/  BSYNC.RECONVERGENT B0 ;  /* 0x0000000000007941 */ /* 0x000fea0003800200 */
.L_x_12349:
        /* <DEDUP_REMOVED lines=20> */
.L_x_12352:
[----:B------:R-:W-:Y:S05]  /*25c0*/  BSYNC.RECONVERGENT B0 ;  /* 0x0000000000007941 */ /* 0x000fea0003800200 */
.L_x_12351:
        /* <DEDUP_REMOVED lines=35> */
.L_x_12354:
[----:B------:R-:W-:Y:S05]  /*2800*/  BSYNC.RECONVERGENT B0 ;  /* 0x0000000000007941 */ /* 0x000fea0003800200 */
.L_x_12353:
        /* <DEDUP_REMOVED lines=47> */
.L_x_12324:
[----:B------:R-:W-:Y:S01]  /*2b00*/  HFMA2 R11, -RZ, RZ, 0, 1.847743988037109375e-06 ;  /* 0x0000001fff0b7431 */ /* 0x000fe200000001ff */
[----:B------:R-:W-:Y:S02]  /*2b10*/  MOV R12, 0x10 ;  /* 0x00000010000c7802 */ /* 0x000fe40000000f00 */
[----:B------:R-:W-:-:S07]  /*2b20*/  MOV R15, 0xffffffff ;  /* 0xffffffff000f7802 */ /* 0x000fce0000000f00 */
[----:B------:R-:W-:Y:S05]  /*2b30*/  WARPSYNC.COLLECTIVE R15, `(.L_x_12355) ;  /* 0x000000000f087348 */ /* 0x000fea0003c00000 */
[----:B------:R0:W1:Y:S02]  /*2b40*/  SHFL.BFLY P6, R14, R13, R12, R11 ;  /* 0x0c00000c0d0e7389 */ /* 0x00006400000c000b */
[----:B01----:R-:W-:Y:S05]  /*2b50*/  ENDCOLLECTIVE ;  /* 0x000000000000791b */ /* 0x003fea0003800000 */
.L_x_12355:
[----:B------:R-:W-:Y:S01]  /*2b60*/  HFMA2 R12, -RZ, RZ, 0, 4.76837158203125e-07 ;  /* 0x00000008ff0c7431 */ /* 0x000fe200000001ff */
[----:B------:R-:W-:-:S05]  /*2b70*/  FMNMX.FTZ R0, R14, -3.40282346638528859812e+38, !PT ;  /* 0xff7fffff0e007809 */ /* 0x000fca0007810000 */
[----:B------:R-:W-:-:S07]  /*2b80*/  IMAD.MOV.U32 R13, RZ, RZ, R0 ;  /* 0x000000ffff0d7224 */ /* 0x000fce00078e0000 */
[----:B------:R-:W-:Y:S05]  /*2b90*/  WARPSYNC.COLLECTIVE R15, `(.L_x_12356) ;  /* 0x000000000f087348 */ /* 0x000fea0003c00000 */
[----:B------:R0:W1:Y:S02]  /*2ba0*/  SHFL.BFLY P6, R14, R13, R12, R11 ;  /* 0x0c00000c0d0e7389 */ /* 0x00006400000c000b */
[----:B01----:R-:W-:Y:S05]  /*2bb0*/  ENDCOLLECTIVE ;  /* 0x000000000000791b */ /* 0x003fea0003800000 */
.L_x_12356:
[----:B------:R-:W-:Y:S01]  /*2bc0*/  HFMA2 R12, -RZ, RZ, 0, 2.384185791015625e-07 ;  /* 0x00000004ff0c7431 */ /* 0x000fe200000001ff */
[----:B------:R-:W-:-:S04]  /*2bd0*/  FMNMX.FTZ R2, R0, R14, !PT ;  /* 0x0000000e00027209 */ /* 0x000fc80007810000 */
[----:B------:R-:W-:-:S07]  /*2be0*/  MOV R13, R2 ;  /* 0x00000002000d7202 */ /* 0x000fce0000000f00 */
[----:B------:R-:W-:Y:S05]  /*2bf0*/  WARPSYNC.COLLECTIVE R15, `(.L_x_12357) ;  /* 0x000000000f087348 */ /* 0x000fea0003c00000 */
[----:B------:R0:W1:Y:S02]  /*2c00*/  SHFL.BFLY P6, R14, R13, R12, R11 ;  /* 0x0c00000c0d0e7389 */ /* 0x00006400000c000b */
[----:B01----:R-:W-:Y:S05]  /*2c10*/  ENDCOLLECTIVE ;  /* 0x000000000000791b */ /* 0x003fea0003800000 */
.L_x_12357:
[----:B------:R-:W-:Y:S01]  /*2c20*/  HFMA2 R12, -RZ, RZ, 0, 1.1920928955078125e-07 ;  /* 0x00000002ff0c7431 */ /* 0x000fe200000001ff */
[----:B------:R-:W-:-:S04]  /*2c30*/  FMNMX.FTZ R3, R2, R14, !PT ;  /* 0x0000000e02037209 */ /* 0x000fc80007810000 */
[----:B------:R-:W-:-:S07]  /*2c40*/  MOV R13, R3 ;  /* 0x00000003000d7202 */ /* 0x000fce0000000f00 */
[----:B------:R-:W-:Y:S05]  /*2c50*/  WARPSYNC.COLLECTIVE R15, `(.L_x_12358) ;  /* 0x000000000f087348 */ /* 0x000fea0003c00000 */
[----:B------:R0:W1:Y:S02]  /*2c60*/  SHFL.BFLY P6, R14, R13, R12, R11 ;  /* 0x0c00000c0d0e7389 */ /* 0x00006400000c000b */
[----:B01----:R-:W-:Y:S05]  /*2c70*/  ENDCOLLECTIVE ;  /* 0x000000000000791b */ /* 0x003fea0003800000 */
.L_x_12358:
[----:B------:R-:W-:Y:S05]  /*2c80*/  BRA `(.L_x_12359) ;  /* 0xffffffd400ec7947 */ /* 0x000fea000383ffff */
.L_x_12360:
        /* <DEDUP_REMOVED lines=15> */
.L_x_27479:


//--------------------- .text._ZN4vllm25paged_attention_v2_kernelIthLi192ELi16ELi128ELNS_18Fp8KVCacheDataTypeE1ELb0ELi512EEEvPfS2_PT_PKS3_PKT0_S9_ifPKiSB_iPKfiiiSD_SD_iiiii --------------------------
	.section	.text._ZN4vllm25paged_attention_v2_kernelIthLi192ELi16ELi128ELNS_18Fp8KVCacheDataTypeE1ELb0ELi512EEEvPfS2_PT_PKS3_PKT0_S9_ifPKiSB_iPKfiiiSD_SD_iiiii,"ax",@progbits
	.align	128
        .global         _ZN4vllm25paged_attention_v2_kernelIthLi192ELi16ELi128ELNS_18Fp8KVCacheDataTypeE1ELb0ELi512EEEvPfS2_PT_PKS3_PKT0_S9_ifPKiSB_iPKfiiiSD_SD_iiiii
        .type           _ZN4vllm25paged_attention_v2_kernelIthLi192ELi16ELi128ELNS_18Fp8KVCacheDataTypeE1ELb0ELi512EEEvPfS2_PT_PKS3_PKT0_S9_ifPKiSB_iPKfiiiSD_SD_iiiii,@function
        .size           _ZN4vllm25paged_attention_v2_kernelIthLi192ELi16ELi128ELNS_18Fp8KVCacheDataTypeE1ELb0ELi512EEEvPfS2_PT_PKS3_PKT0_S9_ifPKiSB_iPKfiiiSD_SD_iiiii,(.L_x_27480 - _ZN4vllm25paged_attention_v2_kernelIthLi192ELi16ELi128ELNS_18Fp8KVCacheDataTypeE1ELb0ELi512EEEvPfS2_PT_PKS3_PKT0_S9_ifPKiSB_iPKfiiiSD_SD_iiiii)
        .other          _ZN4vllm25paged_attention_v2_kernelIthLi192ELi16ELi128ELNS_18Fp8KVCacheDataTypeE1ELb0ELi512EEEvPfS2_PT_PKS3_PKT0_S9_ifPKiSB_iPKfiiiSD_SD_iiiii,@"STO_CUDA_ENTRY STV_DEFAULT"
_ZN4vllm25paged_attention_v2_kernelIthLi192ELi16ELi128ELNS_18Fp8KVCacheDataTypeE1ELb0ELi512EEEvPfS2_PT_PKS3_PKT0_S9_ifPKiSB_iPKfiiiSD_SD_iiiii:
.text._ZN4vllm25paged_attention_v2_kernelIthLi192ELi16ELi128ELNS_18Fp8KVCacheDataTypeE1ELb0ELi512EEEvPfS2_PT_PKS3_PKT0_S9_ifPKiSB_iPKfiiiSD_SD_iiiii:
        /* <DEDUP_REMOVED lines=52> */
.L_x_12362:
[----:B------:R-:W-:Y:S05]  /*0340*/  BSYNC.RECONVERGENT B6 ;  /* 0x0000000000067941 */ /* 0x000fea0003800200 */
.L_x_12361:
        /* <DEDUP_REMOVED lines=15> */
.L_x_12398:
        /* <DEDUP_REMOVED lines=40> */
.L_x_12368:
        /* <DEDUP_REMOVED lines=11> */
.L_x_12367:
[----:B------:R-:W-:Y:S05]  /*0770*/  BSYNC.RECONVERGENT B1 ;  /* 0x0000000000017941 */ /* 0x000fea0003800200 */
.L_x_12366:
        /* <DEDUP_REMOVED lines=13> */
.L_x_12371:
        /* <DEDUP_REMOVED lines=100> */
.L_x_12370:
[----:B------:R-:W-:Y:S05]  /*0e90*/  BSYNC.RECONVERGENT B1 ;  /* 0x0000000000017941 */ /* 0x000fea0003800200 */
.L_x_12369:
        /* <DEDUP_REMOVED lines=55> */
.L_x_12373:
[----:B------:R-:W-:Y:S05]  /*1210*/  BSYNC.RECONVERGENT B1 ;  /* 0x0000000000017941 */ /* 0x000fea0003800200 */
.L_x_12372:
        /* <DEDUP_REMOVED lines=26> */
.L_x_12365:
[----:B------:R-:W-:Y:S05]  /*13c0*/  BSYNC.RECONVERGENT B0 ;  /* 0x0000000000007941 */ /* 0x000fea0003800200 */
.L_x_12364:
        /* <DEDUP_REMOVED lines=40> */
.L_x_12378:
[----:B------:R-:W1:Y:S01]  /*1650*/  LDS R13, [R3] ;  /* 0x00000000030d7984 */ /* 0x000e620000000800 */
[----:B------:R-:W-:-:S04]  /*1660*/  IADD3 R11, PT, PT, R11, 0x1, RZ ;  /* 0x000000010b0b7810 */ /* 0x000fc80007ffe0ff */
[----:B------:R-:W-:Y:S01]  /*1670*/  ISETP.NE.AND P0, PT, R11, RZ, PT ;  /* 0x000000ff0b00720c */ /* 0x000fe20003f05270 */
[----:B-1----:R-:W-:-:S05]  /*1680*/  FMUL.FTZ R12, R13, R2 ;  /* 0x000000020d0c7220 */ /* 0x002fca0000410000 */
[----:B------:R1:W-:Y:S02]  /*1690*/  STS [R3], R12 ;  /* 0x0000000c03007388 */ /* 0x0003e40000000800 */
[----:B-1----:R-:W-:-:S05]  /*16a0*/  IADD3 R3, PT, PT, R3, 0x200, RZ ;  /* 0x0000020003037810 */ /* 0x002fca0007ffe0ff */
[----:B------:R-:W-:Y:S05]  /*16b0*/  @P0 BRA `(.L_x_12378) ;  /* 0xfffffffc00e40947 */ /* 0x000fea000383ffff */
.L_x_12377:
[----:B------:R-:W-:Y:S05]  /*16c0*/  BSYNC.RECONVERGENT B1 ;  /* 0x0000000000017941 */ /* 0x000fea0003800200 */
.L_x_12376:
        /* <DEDUP_REMOVED lines=13> */
.L_x_12381:
        /* <DEDUP_REMOVED lines=52> */
.L_x_12380:
[----:B------:R-:W-:Y:S05]  /*1ae0*/  BSYNC.RECONVERGENT B1 ;  /* 0x0000000000017941 */ /* 0x000fea0003800200 */
.L_x_12379:
        /* <DEDUP_REMOVED lines=31> */
.L_x_12383:
[----:B------:R-:W-:Y:S05]  /*1ce0*/  BSYNC.RECONVERGENT B1 ;  /* 0x0000000000017941 */ /* 0x000fea0003800200 */
.L_x_12382:
        /* <DEDUP_REMOVED lines=14> */
.L_x_12375:
[----:B------:R-:W-:Y:S05]  /*1dd0*/  BSYNC.RECONVERGENT B0 ;  /* 0x0000000000007941 */ /* 0x000fea0003800200 */
.L_x_12374:
        /* <DEDUP_REMOVED lines=32> */
.L_x_12385:
[----:B------:R-:W-:Y:S05]  /*1fe0*/  BSYNC.RECONVERGENT B0 ;  /* 0x0000000000007941 */ /* 0x000fea0003800200 */
.L_x_12384:
        /* <DEDUP_REMOVED lines=30> */
.L_x_12387:
[----:B------:R-:W-:Y:S05]  /*21d0*/  BSYNC.RECONVERGENT B0 ;  /* 0x0000000000007941 */ /* 0x000fea0003800200 */
.L_x_12386:
        /* <DEDUP_REMOVED lines=27> */
.L_x_12389:
[----:B------:R-:W-:Y:S05]  /*2390*/  BSYNC.RECONVERGENT B0 ;  /* 0x0000000000007941 */ /* 0x000fea0003800200 */
.L_x_12388:
        /* <DEDUP_REMOVED lines=15> */
.L_x_12391:
[----:B------:R-:W-:Y:S05]  /*2490*/  BSYNC.RECONVERGENT B0 ;  /* 0x0000000000007941 */ /* 0x000fea0003800200 */
.L_x_12390:
        /* <DEDUP_REMOVED lines=27> */
.L_x_12393:
[----:B------:R-:W-:Y:S05]  /*2650*/  BSYNC.RECONVERGENT B0 ;  /* 0x0000000000007941 */ /* 0x000fea0003800200 */
.L_x_12392:
        /* <DEDUP_REMOVED lines=39> */
.L_x_12363:
[----:B------:R-:W-:Y:S01]  /*28d0*/  HFMA2 R12, -RZ, RZ, 0, 9.5367431640625e-07 ;  /* 0x00000010ff0c7431 */ /* 0x000fe200000001ff */
[----:B------:R-:W-:Y:S02]  /*28e0*/  MOV R11, 0x1f ;  /* 0x0000001f000b7802 */ /* 0x000fe40000000f00 */
[----:B------:R-:W-:-:S07]  /*28f0*/  MOV R15, 0xffffffff ;  /* 0xffffffff000f7802 */ /* 0x000fce0000000f00 */
[----:B------:R-:W-:Y:S05]  /*2900*/  WARPSYNC.COLLECTIVE R15, `(.L_x_12394) ;  /* 0x000000000f087348 */ /* 0x000fea0003c00000 */
[----:B------:R0:W1:Y:S02]  /*2910*/  SHFL.BFLY P6, R14, R13, R12, R11 ;  /* 0x0c00000c0d0e7389 */ /* 0x00006400000c000b */
[----:B01----:R-:W-:Y:S05]  /*2920*/  ENDCOLLECTIVE ;  /* 0x000000000000791b */ /* 0x003fea0003800000 */
.L_x_12394:
[----:B------:R-:W-:Y:S01]  /*2930*/  HFMA2 R12, -RZ, RZ, 0, 4.76837158203125e-07 ;  /* 0x00000008ff0c7431 */ /* 0x000fe200000001ff */
[----:B------:R-:W-:-:S05]  /*2940*/  FMNMX.FTZ R0, R14, -3.40282346638528859812e+38, !PT ;  /* 0xff7fffff0e007809 */ /* 0x000fca0007810000 */
[----:B------:R-:W-:-:S07]  /*2950*/  IMAD.MOV.U32 R13, RZ, RZ, R0 ;  /* 0x000000ffff0d7224 */ /* 0x000fce00078e0000 */
[----:B------:R-:W-:Y:S05]  /*2960*/  WARPSYNC.COLLECTIVE R15, `(.L_x_12395) ;  /* 0x000000000f087348 */ /* 0x000fea0003c00000 */
[----:B------:R0:W1:Y:S02]  /*2970*/  SHFL.BFLY P6, R14, R13, R12, R11 ;  /* 0x0c00000c0d0e7389 */ /* 0x00006400000c000b */
[----:B01----:R-:W-:Y:S05]  /*2980*/  ENDCOLLECTIVE ;  /* 0x000000000000791b */ /* 0x003fea0003800000 */
.L_x_12395:
[----:B------:R-:W-:Y:S01]  /*2990*/  HFMA2 R12, -RZ, RZ, 0, 2.384185791015625e-07 ;  /* 0x00000004ff0c7431 */ /* 0x000fe200000001ff */
[----:B------:R-:W-:-:S04]  /*29a0*/  FMNMX.FTZ R2, R0, R14, !PT ;  /* 0x0000000e00027209 */ /* 0x000fc80007810000 */
[----:B------:R-:W-:-:S07]  /*29b0*/  MOV R13, R2 ;  /* 0x00000002000d7202 */ /* 0x000fce0000000f00 */
[----:B------:R-:W-:Y:S05]  /*29c0*/  WARPSYNC.COLLECTIVE R15, `(.L_x_12396) ;  /* 0x000000000f087348 */ /* 0x000fea0003c00000 */
[----:B------:R0:W1:Y:S02]  /*29d0*/  SHFL.BFLY P6, R14, R13, R12, R11 ;  /* 0x0c00000c0d0e7389 */ /* 0x00006400000c000b */
[----:B01----:R-:W-:Y:S05]  /*29e0*/  ENDCOLLECTIVE ;  /* 0x000000000000791b */ /* 0x003fea0003800000 */
.L_x_12396:
[----:B------:R-:W-:Y:S01]  /*29f0*/  HFMA2 R12, -RZ, RZ, 0, 1.1920928955078125e-07 ;  /* 0x00000002ff0c7431 */ /* 0x000fe200000001ff */
[----:B------:R-:W-:-:S04]  /*2a00*/  FMNMX.FTZ R3, R2, R14, !PT ;  /* 0x0000000e02037209 */ /* 0x000fc80007810000 */
[----:B------:R-:W-:-:S07]  /*2a10*/  MOV R13, R3 ;  /* 0x00000003000d7202 */ /* 0x000fce0000000f00 */
[----:B------:R-:W-:Y:S05]  /*2a20*/  WARPSYNC.COLLECTIVE R15, `(.L_x_12397) ;  /* 0x000000000f087348 */ /* 0x000fea0003c00000 */
[----:B------:R0:W1:Y:S02]  /*2a30*/  SHFL.BFLY P6, R14, R13, R12, R11 ;  /* 0x0c00000c0d0e7389 */ /* 0x00006400000c000b */
[----:B01----:R-:W-:Y:S05]  /*2a40*/  ENDCOLLECTIVE ;  /* 0x000000000000791b */ /* 0x003fea0003800000 */
.L_x_12397:
[----:B------:R-:W-:Y:S05]  /*2a50*/  BRA `(.L_x_12398) ;  /* 0xffffffd800787947 */ /* 0x000fea000383ffff */
.L_x_12399:
        /* <DEDUP_REMOVED lines=10> */
.L_x_27480:


//--------------------- .text._ZN4vllm25paged_attention_v2_kernelIthLi128ELi16ELi128ELNS_18Fp8KVCacheDataTypeE1ELb0ELi512EEEvPfS2_PT_PKS3_PKT0_S9_ifPKiSB_iPKfiiiSD_SD_iiiii --------------------------
	.section	.text._ZN4vllm25paged_attention_v2_kernelIthLi128ELi16ELi128ELNS_18Fp8KVCacheDataTypeE1ELb0ELi512EEEvPfS2_PT_PKS3_PKT0_S9_ifPKiSB_iPKfiiiSD_SD_iiiii,"ax",@progbits
	.align	128
        .global         _ZN4vllm25paged_attention_v2_kernelIthLi128ELi16ELi128ELNS_18Fp8KVCacheDataTypeE1ELb0ELi512EEEvPfS2_PT_PKS3_PKT0_S9_ifPKiSB_iPKfiiiSD_SD_iiiii
        .type           _ZN4vllm25paged_attention_v2_kernelIthLi128ELi16ELi128ELNS_18Fp8KVCacheDataTypeE1ELb0ELi512EEEvPfS2_PT_PKS3_PKT0_S9_ifPKiSB_iPKfiiiSD_SD_iiiii,@function
        .size           _ZN4vllm25paged_attention_v2_kernelIthLi128ELi16ELi128ELNS_18Fp8KVCacheDataTypeE1ELb0ELi512EEEvPfS2_PT_PKS3_PKT0_S9_ifPKiSB_iPKfiiiSD_SD_iiiii,(.L_x_27481 - _ZN4vllm25paged_attention_v2_kernelIthLi128ELi16ELi128ELNS_18Fp8KVCacheDataTypeE1ELb0ELi512EEEvPfS2_PT_PKS3_PKT0_S9_ifPKiSB_iPKfiiiSD_SD_iiiii)
        .other          _ZN4vllm25paged_attention_v2_kernelIthLi128ELi16ELi128ELNS_18Fp8KVCacheDataTypeE1ELb0ELi512EEEvPfS2_PT_PKS3_PKT0_S9_ifPKiSB_iPKfiiiSD_SD_iiiii,@"STO_CUDA_ENTRY STV_DEFAULT"
_ZN4vllm25paged_attention_v2_kernelIthLi128ELi16ELi128ELNS_18Fp8KVCacheDataTypeE1ELb0ELi512EEEvPfS2_PT_PKS3_PKT0_S9_ifPKiSB_iPKfiiiSD_SD_iiiii:
.text._ZN4vllm25paged_attention_v2_kernelIthLi128ELi16ELi128ELNS_18Fp8KVCacheDataTypeE1ELb0ELi512EEEvPfS2_PT_PKS3_PKT0_S9_ifPKiSB_iPKfiiiSD_SD_iiiii:
        /* <DEDUP_REMOVED lines=52> */
.L_x_12401:
[----:B------:R-:W-:Y:S05]  /*0340*/  BSYNC.RECONVERGENT B6 ;  /* 0x0000000000067941 */ /* 0x000fea0003800200 */
.L_x_12400:
        /* <DEDUP_REMOVED lines=15> */
.L_x_12437:
        /* <DEDUP_REMOVED lines=40> */
.L_x_12407:
        /* <DEDUP_REMOVED lines=11> */
.L_x_12406:
[----:B------:R-:W-:Y:S05]  /*0770*/  BSYNC.RECONVERGENT B1 ;  /* 0x0000000000017941 */ /* 0x000fea0003800200 */
.L_x_12405:
        /* <DEDUP_REMOVED lines=13> */
.L_x_12410:
        /* <DEDUP_REMOVED lines=100> */
.L_x_12409:
[----:B------:R-:W-:Y:S05]  /*0e90*/  BSYNC.RECONVERGENT B1 ;  /* 0x0000000000017941 */ /* 0x000fea0003800200 */
.L_x_12408:
        /* <DEDUP_REMOVED lines=55> */
.L_x_12412:
[----:B------:R-:W-:Y:S05]  /*1210*/  BSYNC.RECONVERGENT B1 ;  /* 0x0000000000017941 */ /* 0x000fea0003800200 */
.L_x_12411:
        /* <DEDUP_REMOVED lines=26> */
.L_x_12404:
[----:B------:R-:W-:Y:S05]  /*13c0*/  BSYNC.RECONVERGENT B0 ;  /* 0x0000000000007941 */ /* 0x000fea0003800200 */
.L_x_12403:
        /* <DEDUP_REMOVED lines=40> */
.L_x_12417:
[----:B------:R-:W1:Y:S01]  /*1650*/  LDS R13, [R3] ;  /* 0x00000000030d7984 */ /* 0x000e620000000800 */
[----:B------:R-:W-:-:S05]  /*1660*/  VIADD R11, R11, 0x1 ;  /* 0x000000010b0b7836 */ /* 0x000fca0000000000 */
[----:B------:R-:W-:Y:S01]  /*1670*/  ISETP.NE.AND P0, PT, R11, RZ, PT ;  /* 0x000000ff0b00720c */ /* 0x000fe20003f05270 */
[----:B-1----:R-:W-:-:S05]  /*1680*/  FMUL.FTZ R12, R13, R2 ;  /* 0x000000020d0c7220 */ /* 0x002fca0000410000 */
[----:B------:R1:W-:Y:S02]  /*1690*/  STS [R3], R12 ;  /* 0x0000000c03007388 */ /* 0x0003e40000000800 */
[----:B-1----:R-:W-:-:S05]  /*16a0*/  IADD3 R3, PT, PT, R3, 0x200, RZ ;  /* 0x0000020003037810 */ /* 0x002fca0007ffe0ff */
[----:B------:R-:W-:Y:S05]  /*16b0*/  @P0 BRA `(.L_x_12417) ;  /* 0xfffffffc00e40947 */ /* 0x000fea000383ffff */
.L_x_12416:
[----:B------:R-:W-:Y:S05]  /*16c0*/  BSYNC.RECONVERGENT B1 ;  /* 0x0000000000017941 */ /* 0x000fea0003800200 */
.L_x_12415:
        /* <DEDUP_REMOVED lines=13> */
.L_x_12420:
        /* <DEDUP_REMOVED lines=52> */
.L_x_12419:
[----:B------:R-:W-:Y:S05]  /*1ae0*/  BSYNC.RECONVERGENT B1 ;  /* 0x0000000000017941 */ /* 0x000fea0003800200 */
.L_x_12418:
        /* <DEDUP_REMOVED lines=31> */
.L_x_12422:
[----:B------:R-:W-:Y:S05]  /*1ce0*/  BSYNC.RECONVERGENT B1 ;  /* 0x0000000000017941 */ /* 0x000fea0003800200 */
.L_x_12421:
        /* <DEDUP_REMOVED lines=14> */
.L_x_12414:
[----:B------:R-:W-:Y:S05]  /*1dd0*/  BSYNC.RECONVERGENT B0 ;  /* 0x0000000000007941 */ /* 0x000fea0003800200 */
.L_x_12413:
        /* <DEDUP_REMOVED lines=28> */
.L_x_12424:
[----:B------:R-:W-:Y:S05]  /*1fa0*/  BSYNC.RECONVERGENT B0 ;  /* 0x0000000000007941 */ /* 0x000fea0003800200 */
.L_x_12423:
        /* <DEDUP_REMOVED lines=26> */
.L_x_12426:
[----:B------:R-:W-:Y:S05]  /*2150*/  BSYNC.RECONVERGENT B0 ;  /* 0x0000000000007941 */ /* 0x000fea0003800200 */
.L_x_12425:
        /* <DEDUP_REMOVED lines=20> */
.L_x_12428:
[----:B------:R-:W-:Y:S05]  /*22a0*/  BSYNC.RECONVERGENT B0 ;  /* 0x0000000000007941 */ /* 0x000fea0003800200 */
.L_x_12427:
        /* <DEDUP_REMOVED lines=12> */
.L_x_12430:
[----:B------:R-:W-:Y:S05]  /*2370*/  BSYNC.RECONVERGENT B0 ;  /* 0x0000000000007941 */ /* 0x000fea0003800200 */
.L_x_12429:
        /* <DEDUP_REMOVED lines=19> */
.L_x_12432:
[----:B------:R-:W-:Y:S05]  /*24b0*/  BSYNC.RECONVERGENT B0 ;  /* 0x0000000000007941 */ /* 0x000fea0003800200 */
.L_x_12431:
        /* <DEDUP_REMOVED lines=31> */
.L_x_12402:
[----:B------:R-:W-:Y:S01]  /*26b0*/  HFMA2 R11, -RZ, RZ, 0, 1.847743988037109375e-06 ;  /* 0x0000001fff0b7431 */ /* 0x000fe200000001ff */
[----:B------:R-:W-:Y:S02]  /*26c0*/  MOV R12, 0x10 ;  /* 0x00000010000c7802 */ /* 0x000fe40000000f00 */
[----:B------:R-:W-:-:S07]  /*26d0*/  MOV R15, 0xffffffff ;  /* 0xffffffff000f7802 */ /* 0x000fce0000000f00 */
[----:B------:R-:W-:Y:S05]  /*26e0*/  WARPSYNC.COLLECTIVE R15, `(.L_x_12433) ;  /* 0x000000000f087348 */ /* 0x000fea0003c00000 */
[----:B------:R0:W1:Y:S02]  /*26f0*/  SHFL.BFLY P6, R14, R13, R12, R11 ;  /* 0x0c00000c0d0e7389 */ /* 0x00006400000c000b */
[----:B01----:R-:W-:Y:S05]  /*2700*/  ENDCOLLECTIVE ;  /* 0x000000000000791b */ /* 0x003fea0003800000 */
.L_x_12433:
[----:B------:R-:W-:Y:S01]  /*2710*/  IMAD.MOV.U32 R12, RZ, RZ, 0x8 ;  /* 0x00000008ff0c7424 */ /* 0x000fe200078e00ff */
[----:B------:R-:W-:-:S04]  /*2720*/  FMNMX.FTZ R0, R14, -3.40282346638528859812e+38, !PT ;  /* 0xff7fffff0e007809 */ /* 0x000fc80007810000 */
[----:B------:R-:W-:-:S07]  /*2730*/  MOV R13, R0 ;  /* 0x00000000000d7202 */ /* 0x000fce0000000f00 */
[----:B------:R-:W-:Y:S05]  /*2740*/  WARPSYNC.COLLECTIVE R15, `(.L_x_12434) ;  /* 0x000000000f087348 */ /* 0x000fea0003c00000 */
[----:B------:R0:W1:Y:S02]  /*2750*/  SHFL.BFLY P6, R14, R13, R12, R11 ;  /* 0x0c00000c0d0e7389 */ /* 0x00006400000c000b */
[----:B01----:R-:W-:Y:S05]  /*2760*/  ENDCOLLECTIVE ;  /* 0x000000000000791b */ /* 0x003fea0003800000 */
.L_x_12434:
[----:B------:R-:W-:Y:S01]  /*2770*/  HFMA2 R12, -RZ, RZ, 0, 2.384185791015625e-07 ;  /* 0x00000004ff0c7431 */ /* 0x000fe200000001ff */
[----:B------:R-:W-:-:S04]  /*2780*/  FMNMX.FTZ R2, R0, R14, !PT ;  /* 0x0000000e00027209 */ /* 0x000fc80007810000 */
[----:B------:R-:W-:-:S07]  /*2790*/  MOV R13, R2 ;  /* 0x00000002000d7202 */ /* 0x000fce0000000f00 */
[----:B------:R-:W-:Y:S05]  /*27a0*/  WARPSYNC.COLLECTIVE R15, `(.L_x_12435) ;  /* 0x000000000f087348 */ /* 0x000fea0003c00000 */
[----:B------:R0:W1:Y:S02]  /*27b0*/  SHFL.BFLY P6, R14, R13, R12, R11 ;  /* 0x0c00000c0d0e7389 */ /* 0x00006400000c000b */
[----:B01----:R-:W-:Y:S05]  /*27c0*/  ENDCOLLECTIVE ;  /* 0x000000000000791b */ /* 0x003fea0003800000 */
.L_x_12435:
[----:B------:R-:W-:Y:S01]  /*27d0*/  HFMA2 R12, -RZ, RZ, 0, 1.1920928955078125e-07 ;  /* 0x00000002ff0c7431 */ /* 0x000fe200000001ff */
[----:B------:R-:W-:-:S04]  /*27e0*/  FMNMX.FTZ R3, R2, R14, !PT ;  /* 0x0000000e02037209 */ /* 0x000fc80007810000 */
[----:B------:R-:W-:-:S07]  /*27f0*/  MOV R13, R3 ;  /* 0x00000003000d7202 */ /* 0x000fce0000000f00 */
[----:B------:R-:W-:Y:S05]  /*2800*/  WARPSYNC.COLLECTIVE R15, `(.L_x_12436) ;  /* 0x000000000f087348 */ /* 0x000fea0003c00000 */
[----:B------:R0:W1:Y:S02]  /*2810*/  SHFL.BFLY P6, R14, R13, R12, R11 ;  /* 0x0c00000c0d0e7389 */ /* 0x00006400000c000b */
[----:B01----:R-:W-:Y:S05]  /*2820*/  ENDCOLLECTIVE ;  /* 0x000000000000791b */ /* 0x003fea0003800000 */
.L_x_12436:
[----:B------:R-:W-:Y:S05]  /*2830*/  BRA `(.L_x_12437) ;  /* 0xffffffdc00007947 */ /* 0x000fea000383ffff */
.L_x_12438:
        /* <DEDUP_REMOVED lines=12> */
.L_x_27481:


//--------------------- .text._ZN4vllm25paged_attention_v2_kernelIthLi120ELi16ELi128ELNS_18Fp8KVCacheDataTypeE1ELb0ELi512EEEvPfS2_PT_PKS3_PKT0_S9_ifPKiSB_iPKfiiiSD_SD_iiiii --------------------------
	.section	.text._ZN4vllm25paged_attention_v2_kernelIthLi120ELi16ELi128ELNS_18Fp8KVCacheDataTypeE1ELb0ELi512EEEvPfS2_PT_PKS3_PKT0_S9_ifPKiSB_iPKfiiiSD_SD_iiiii,"ax",@progbits
	.align	128
        .global         _ZN4vllm25paged_attention_v2_kernelIthLi120ELi16ELi128ELNS_18Fp8KVCacheDataTypeE1ELb0ELi512EEEvPfS2_PT_PKS3_PKT0_S9_ifPKiSB_iPKfiiiSD_SD_iiiii
        .type           _ZN4vllm25paged_attention_v2_kernelIthLi120ELi16ELi128ELNS_18Fp8KVCacheDataTypeE1ELb0ELi512EEEvPfS2_PT_PKS3_PKT0_S9_ifPKiSB_iPKfiiiSD_SD_iiiii,@function
        .size           _ZN4vllm25paged_attention_v2_kernelIthLi120ELi16ELi128ELNS_18Fp8KVCacheDataTypeE1ELb0ELi512EEEvPfS2_PT_PKS3_PKT0_S9_ifPKiSB_iPKfiiiSD_SD_iiiii,(.L_x_27482 - _ZN4vllm25paged_attention_v2_kernelIthLi120ELi16ELi128ELNS_18Fp8KVCacheDataTypeE1ELb0ELi512EEEvPfS2_PT_PKS3_PKT0_S9_ifPKiSB_iPKfiiiSD_SD_iiiii)
        .other          _ZN4vllm25paged_attention_v2_kernelIthLi120ELi16ELi128ELNS_18Fp8KVCacheDataTypeE1ELb0ELi512EEEvPfS2_PT_PKS3_PKT0_S9_ifPKiSB_iPKfiiiSD_SD_iiiii,@"STO_CUDA_ENTRY STV_DEFAULT"
_ZN4vllm25paged_attention_v2_kernelIthLi120ELi16ELi128ELNS_18Fp8KVCacheDataTypeE1ELb0ELi512EEEvPfS2_PT_PKS3_PKT0_S9_ifPKiSB_iPKfiiiSD_SD_iiiii:
.text._ZN4vllm25paged_attention_v2_kernelIthLi120ELi16ELi128ELNS_18Fp8KVCacheDataTypeE1ELb0ELi512EEEvPfS2_PT_PKS3_PKT0_S9_ifPKiSB_iPKfiiiSD_SD_iiiii:
        /* <DEDUP_REMOVED lines=52> */
.L_x_12440:
[----:B------:R-:W-:Y:S05]  /*0340*/  BSYNC.RECONVERGENT B6 ;  /* 0x0000000000067941 */ /* 0x000fea0003800200 */
.L_x_12439:
        /* <DEDUP_REMOVED lines=15> */
.L_x_12482:
        /* <DEDUP_REMOVED lines=40> */
.L_x_12446:
        /* <DEDUP_REMOVED lines=11> */
.L_x_12445:
[----:B------:R-:W-:Y:S05]  /*0770*/  BSYNC.RECONVERGENT B1 ;  /* 0x0000000000017941 */ /* 0x000fea0003800200 */
.L_x_12444:
        /* <DEDUP_REMOVED lines=13> */
.L_x_12449:
        /* <DEDUP_REMOVED lines=100> */
.L_x_12448:
[----:B------:R-:W-:Y:S05]  /*0e90*/  BSYNC.RECONVERGENT B1 ;  /* 0x0000000000017941 */ /* 0x000fea0003800200 */
.L_x_12447:
        /* <DEDUP_REMOVED lines=55> */
.L_x_12451:
[----:B------:R-:W-:Y:S05]  /*1210*/  BSYNC.RECONVERGENT B1 ;  /* 0x0000000000017941 */ /* 0x000fea0003800200 */
.L_x_12450:
        /* <DEDUP_REMOVED lines=26> */
.L_x_12443:
[----:B------:R-:W-:Y:S05]  /*13c0*/  BSYNC.RECONVERGENT B0 ;  /* 0x0000000000007941 */ /* 0x000fea0003800200 */
.L_x_12442:
        /* <DEDUP_REMOVED lines=40> */
.L_x_12456:
[----:B------:R-:W1:Y:S01]  /*1650*/  LDS R13, [R3] ;  /* 0x00000000030d7984 */ /* 0x000e620000000800 */
[----:B------:R-:W-:-:S04]  /*1660*/  IADD3 R11, PT, PT, R11, 0x1, RZ ;  /* 0x000000010b0b7810 */ /* 0x000fc80007ffe0ff */
[----:B------:R-:W-:Y:S01]  /*1670*/  ISETP.NE.AND P0, PT, R11, RZ, PT ;  /* 0x000000ff0b00720c */ /* 0x000fe20003f05270 */
[----:B-1----:R-:W-:-:S05]  /*1680*/  FMUL.FTZ R12, R13, R2 ;  /* 0x000000020d0c7220 */ /* 0x002fca0000410000 */
[----:B------:R1:W-:Y:S02]  /*1690*/  STS [R3], R12 ;  /* 0x0000000c03007388 */ /* 0x0003e40000000800 */
[----:B-1----:R-:W-:-:S05]  /*16a0*/  VIADD R3, R3, 0x200 ;  /* 0x0000020003037836 */ /* 0x002fca0000000000 */
[----:B------:R-:W-:Y:S05]  /*16b0*/  @P0 BRA `(.L_x_12456) ;  /* 0xfffffffc00e40947 */ /* 0x000fea000383ffff */
.L_x_12455:
[----:B------:R-:W-:Y:S05]  /*16c0*/  BSYNC.RECONVERGENT B1 ;  /* 0x0000000000017941 */ /* 0x000fea0003800200 */
.L_x_12454:
        /* <DEDUP_REMOVED lines=13> */
.L_x_12459:
        /* <DEDUP_REMOVED lines=52> */
.L_x_12458:
[----:B------:R-:W-:Y:S05]  /*1ae0*/  BSYNC.RECONVERGENT B1 ;  /* 0x0000000000017941 */ /* 0x000fea0003800200 */
.L_x_12457:
        /* <DEDUP_REMOVED lines=31> */
.L_x_12461:
[----:B------:R-:W-:Y:S05]  /*1ce0*/  BSYNC.RECONVERGENT B1 ;  /* 0x0000000000017941 */ /* 0x000fea0003800200 */
.L_x_12460:
        /* <DEDUP_REMOVED lines=14> */
.L_x_12453:
[----:B------:R-:W-:Y:S05]  /*1dd0*/  BSYNC.RECONVERGENT B0 ;  /* 0x0000000000007941 */ /* 0x000fea0003800200 */
.L_x_12452:
        /* <DEDUP_REMOVED lines=24> */
.L_x_12463:
[----:B------:R-:W-:Y:S05]  /*1f60*/  BSYNC.RECONVERGENT B0 ;  /* 0x0000000000007941 */ /* 0x000fea0003800200 */
.L_x_12462:
        /* <DEDUP_REMOVED lines=25> */
.L_x_12465:
[----:B------:R-:W-:Y:S05]  /*2100*/  BSYNC.RECONVERGENT B0 ;  /* 0x0000000000007941 */ /* 0x000fea0003800200 */
.L_x_12464:
        /* <DEDUP_REMOVED lines=28> */
.L_x_12469:
[----:B------:R-:W-:Y:S05]  /*22d0*/  BSYNC.RECONVERGENT B1 ;  /* 0x0000000000017941 */ /* 0x000fea0003800200 */
.L_x_12468:
[----:B-1----:R-:W-:-:S07]  /*22e0*/  @!P0 FADD.FTZ R5, R5, R20 ;  /* 0x0000001405058221 */ /* 0x002fce0000010000 */
.L_x_12467:
[----:B------:R-:W-:Y:S05]  /*22f0*/  BSYNC.RECONVERGENT B0 ;  /* 0x0000000000007941 */ /* 0x000fea0003800200 */
.L_x_12466:
        /* <DEDUP_REMOVED lines=20> */
.L_x_12471:
[----:B------:R-:W-:Y:S05]  /*2440*/  BSYNC.RECONVERGENT B0 ;  /* 0x0000000000007941 */ /* 0x000fea0003800200 */
.L_x_12470:
        /* <DEDUP_REMOVED lines=28> */
.L_x_12475:
[----:B------:R-:W-:Y:S05]  /*2610*/  BSYNC.RECONVERGENT B1 ;  /* 0x0000000000017941 */ /* 0x000fea0003800200 */
.L_x_12474:
[----:B0-2---:R-:W-:-:S07]  /*2620*/  @!P0 FADD.FTZ R5, R5, R16 ;  /* 0x0000001005058221 */ /* 0x005fce0000010000 */
.L_x_12473:
[----:B------:R-:W-:Y:S05]  /*2630*/  BSYNC.RECONVERGENT B0 ;  /* 0x0000000000007941 */ /* 0x000fea0003800200 */
.L_x_12472:
        /* <DEDUP_REMOVED lines=31> */
.L_x_12477:
[----:B------:R-:W-:Y:S05]  /*2830*/  BSYNC.RECONVERGENT B0 ;  /* 0x0000000000007941 */ /* 0x000fea0003800200 */
.L_x_12476:
[----:B------:R-:W-:Y:S05]  /*2840*/  @P0 EXIT ;  /* 0x000000000000094d */ /* 0x000fea0003800000 */
[----:B0-----:R-:W-:-:S05]  /*2850*/  F2FP.F16.F32.PACK_AB R5, RZ, R5 ;  /* 0x00000005ff05723e */ /* 0x001fca00000000ff */
[----:B------:R-:W-:Y:S01]  /*2860*/  STG.E.U16 desc[UR36][R6.64+0xe0], R5 ;  /* 0x0000e00506007986 */ /* 0x000fe2000c101524 */
[----:B------:R-:W-:Y:S05]  /*2870*/  EXIT ;  /* 0x000000000000794d */ /* 0x000fea0003800000 */
.L_x_12441:
[----:B------:R-:W-:Y:S01]  /*2880*/  MOV R12, 0x10 ;  /* 0x00000010000c7802 */ /* 0x000fe20000000f00 */
[----:B------:R-:W-:Y:S01]  /*2890*/  IMAD.MOV.U32 R11, RZ, RZ, 0x1f ;  /* 0x0000001fff0b7424 */ /* 0x000fe200078e00ff */
[----:B------:R-:W-:-:S07]  /*28a0*/  MOV R15, 0xffffffff ;  /* 0xffffffff000f7802 */ /* 0x000fce0000000f00 */
[----:B------:R-:W-:Y:S05]  /*28b0*/  WARPSYNC.COLLECTIVE R15, `(.L_x_12478) ;  /* 0x000000000f087348 */ /* 0x000fea0003c00000 */
[----:B------:R0:W1:Y:S02]  /*28c0*/  SHFL.BFLY P6, R14, R13, R12, R11 ;  /* 0x0c00000c0d0e7389 */ /* 0x00006400000c000b */
[----:B01----:R-:W-:Y:S05]  /*28d0*/  ENDCOLLECTIVE ;  /* 0x000000000000791b */ /* 0x003fea0003800000 */
.L_x_12478:
[----:B------:R-:W-:Y:S01]  /*28e0*/  HFMA2 R12, -RZ, RZ, 0, 4.76837158203125e-07 ;  /* 0x00000008ff0c7431 */ /* 0x000fe200000001ff */
[----:B------:R-:W-:-:S04]  /*28f0*/  FMNMX.FTZ R0, R14, -3.40282346638528859812e+38, !PT ;  /* 0xff7fffff0e007809 */ /* 0x000fc80007810000 */
[----:B------:R-:W-:-:S07]  /*2900*/  MOV R13, R0 ;  /* 0x00000000000d7202 */ /* 0x000fce0000000f00 */
[----:B------:R-:W-:Y:S05]  /*2910*/  WARPSYNC.COLLECTIVE R15, `(.L_x_12479) ;  /* 0x000000000f087348 */ /* 0x000fea0003c00000 */
[----:B------:R0:W1:Y:S02]  /*2920*/  SHFL.BFLY P6, R14, R13, R12, R11 ;  /* 0x0c00000c0d0e7389 */ /* 0x00006400000c000b */
[----:B01----:R-:W-:Y:S05]  /*2930*/  ENDCOLLECTIVE ;  /* 0x000000000000791b */ /* 0x003fea0003800000 */
.L_x_12479:
[----:B------:R-:W-:Y:S02]  /*2940*/  MOV R12, 0x4 ;  /* 0x00000004000c7802 */ /* 0x000fe40000000f00 */
[----:B------:R-:W-:-:S05]  /*2950*/  FMNMX.FTZ R2, R0, R14, !PT ;  /* 0x0000000e00027209 */ /* 0x000fca0007810000 */
[----:B------:R-:W-:-:S07]  /*2960*/  IMAD.MOV.U32 R13, RZ, RZ, R2 ;  /* 0x000000ffff0d7224 */ /* 0x000fce00078e0002 */
[----:B------:R-:W-:Y:S05]  /*2970*/  WARPSYNC.COLLECTIVE R15, `(.L_x_12480) ;  /* 0x000000000f087348 */ /* 0x000fea0003c00000 */
[----:B------:R0:W1:Y:S02]  /*2980*/  SHFL.BFLY P6, R14, R13, R12, R11 ;  /* 0x0c00000c0d0e7389 */ /* 0x00006400000c000b */
[----:B01----:R-:W-:Y:S05]  /*2990*/  ENDCOLLECTIVE ;  /* 0x000000000000791b */ /* 0x003fea0003800000 */
.L_x_12480:
[----:B------:R-:W-:Y:S01]  /*29a0*/  HFMA2 R12, -RZ, RZ, 0, 1.1920928955078125e-07 ;  /* 0x00000002ff0c7431 */ /* 0x000fe200000001ff */
[----:B------:R-:W-:-:S04]  /*29b0*/  FMNMX.FTZ R3, R2, R14, !PT ;  /* 0x0000000e02037209 */ /* 0x000fc80007810000 */
[----:B------:R-:W-:-:S07]  /*29c0*/  MOV R13, R3 ;  /* 0x00000003000d7202 */ /* 0x000fce0000000f00 */
[----:B------:R-:W-:Y:S05]  /*29d0*/  WARPSYNC.COLLECTIVE R15, `(.L_x_12481) ;  /* 0x000000000f087348 */ /* 0x000fea0003c00000 */
[----:B------:R0:W1:Y:S02]  /*29e0*/  SHFL.BFLY P6, R14, R13, R12, R11 ;  /* 0x0c00000c0d0e7389 */ /* 0x00006400000c000b */
[----:B01----:R-:W-:Y:S05]  /*29f0*/  ENDCOLLECTIVE ;  /* 0x000000000000791b */ /* 0x003fea0003800000 */
.L_x_12481:
[----:B------:R-:W-:Y:S05]  /*2a00*/  BRA `(.L_x_12482) ;  /* 0xffffffd8008c7947 */ /* 0x000fea000383ffff */
.L_x_12483:
        /* <DEDUP_REMOVED lines=15> */
.L_x_27482:


//--------------------- .text._ZN4vllm25paged_attention_v2_kernelIthLi112ELi16ELi128ELNS_18Fp8KVCacheDataTypeE1ELb0ELi512EEEvPfS2_PT_PKS3_PKT0_S9_ifPKiSB_iPKfiiiSD_SD_iiiii --------------------------
	.section	.text._ZN4vllm25paged_attention_v2_kernelIthLi112ELi16ELi128ELNS_18Fp8KVCacheDataTypeE1ELb0ELi512EEEvPfS2_PT_PKS3_PKT0_S9_ifPKiSB_iPKfiiiSD_SD_iiiii,"ax",@progbits
	.align	128
        .global         _ZN4vllm25paged_attention_v2_kernelIthLi112ELi16ELi128ELNS_18Fp8KVCacheDataTypeE1ELb0ELi512EEEvPfS2_PT_PKS3_PKT0_S9_ifPKiSB_iPKfiiiSD_SD_iiiii
        .type           _ZN4vllm25paged_attention_v2_kernelIthLi112ELi16ELi128ELNS_18Fp8KVCacheDataTypeE1ELb0ELi512EEEvPfS2_PT_PKS3_PKT0_S9_ifPKiSB_iPKfiiiSD_SD_iiiii,@function
        .size           _ZN4vllm25paged_attention_v2_kernelIthLi112ELi16ELi128ELNS_18Fp8KVCacheDataTypeE1ELb0ELi512EEEvPfS2_PT_PKS3_PKT0_S9_ifPKiSB_iPKfiiiSD_SD_iiiii,(.L_x_27483 - _ZN4vllm25paged_attention_v2_kernelIthLi112ELi16ELi128ELNS_18Fp8KVCacheDataTypeE1ELb0ELi512EEEvPfS2_PT_PKS3_PKT0_S9_ifPKiSB_iPKfiiiSD_SD_iiiii)
        .other          _ZN4vllm25paged_attention_v2_kernelIthLi112ELi16ELi128ELNS_18Fp8KVCacheDataTypeE1ELb0ELi512EEEvPfS2_PT_PKS3_PKT0_S9_ifPKiSB_iPKfiiiSD_SD_iiiii,@"STO_CUDA_ENTRY STV_DEFAULT"
_ZN4vllm25paged_attention_v2_kernelIthLi112ELi16ELi128ELNS_18Fp8KVCacheDataTypeE1ELb0ELi512EEEvPfS2_PT_PKS3_PKT0_S9_ifPKiSB_iPKfiiiSD_SD_iiiii:
.text._ZN4vllm25paged_attention_v2_kernelIthLi112ELi16ELi128ELNS_18Fp8KVCacheDataTypeE1ELb0ELi512EEEvPfS2_PT_PKS3_PKT0_S9_ifPKiSB_iPKfiiiSD_SD_iiiii:
        /* <DEDUP_REMOVED lines=52> */
.L_x_12485:
[----:B------:R-:W-:Y:S05]  /*0340*/  BSYNC.RECONVERGENT B6 ;  /* 0x0000000000067941 */ /* 0x000fea0003800200 */
.L_x_12484:
        /* <DEDUP_REMOVED lines=15> */
.L_x_12517:
        /* <DEDUP_REMOVED lines=40> */
.L_x_12491:
        /* <DEDUP_REMOVED lines=11> */
.L_x_12490:
[----:B------:R-:W-:Y:S05]  /*0770*/  BSYNC.RECONVERGENT B1 ;  /* 0x0000000000017941 */ /* 0x000fea0003800200 */
.L_x_12489:
        /* <DEDUP_REMOVED lines=13> */
.L_x_12494:
        /* <DEDUP_REMOVED lines=100> */
.L_x_12493:
[----:B------:R-:W-:Y:S05]  /*0e90*/  BSYNC.RECONVERGENT B1 ;  /* 0x0000000000017941 */ /* 0x000fea0003800200 */
.L_x_12492:
        /* <DEDUP_REMOVED lines=55> */
.L_x_12496:
[----:B------:R-:W-:Y:S05]  /*1210*/  BSYNC.RECONVERGENT B1 ;  /* 0x0000000000017941 */ /* 0x000fea0003800200 */
.L_x_12495:
        /* <DEDUP_REMOVED lines=26> */
.L_x_12488:
[----:B------:R-:W-:Y:S05]  /*13c0*/  BSYNC.RECONVERGENT B0 ;  /* 0x0000000000007941 */ /* 0x000fea0003800200 */
.L_x_12487:
        /* <DEDUP_REMOVED lines=40> */
.L_x_12501:
[----:B------:R-:W1:Y:S01]  /*1650*/  LDS R13, [R3] ;  /* 0x00000000030d7984 */ /* 0x000e620000000800 */
[----:B------:R-:W-:-:S05]  /*1660*/  VIADD R11, R11, 0x1 ;  /* 0x000000010b0b7836 */ /* 0x000fca0000000000 */
[----:B------:R-:W-:Y:S01]  /*1670*/  ISETP.NE.AND P0, PT, R11, RZ, PT ;  /* 0x000000ff0b00720c */ /* 0x000fe20003f05270 */
[----:B-1----:R-:W-:-:S05]  /*1680*/  FMUL.FTZ R12, R13, R2 ;  /* 0x000000020d0c7220 */ /* 0x002fca0000410000 */
[----:B------:R1:W-:Y:S02]  /*1690*/  STS [R3], R12 ;  /* 0x0000000c03007388 */ /* 0x0003e40000000800 */
[----:B-1----:R-:W-:-:S05]  /*16a0*/  IADD3 R3, PT, PT, R3, 0x200, RZ ;  /* 0x0000020003037810 */ /* 0x002fca0007ffe0ff */
[----:B------:R-:W-:Y:S05]  /*16b0*/  @P0 BRA `(.L_x_12501) ;  /* 0xfffffffc00e40947 */ /* 0x000fea000383ffff */
.L_x_12500:
[----:B------:R-:W-:Y:S05]  /*16c0*/  BSYNC.RECONVERGENT B1 ;  /* 0x0000000000017941 */ /* 0x000fea0003800200 */
.L_x_12499:
        /* <DEDUP_REMOVED lines=13> */
.L_x_12504:
        /* <DEDUP_REMOVED lines=52> */
.L_x_12503:
[----:B------:R-:W-:Y:S05]  /*1ae0*/  BSYNC.RECONVERGENT B1 ;  /* 0x0000000000017941 */ /* 0x000fea0003800200 */
.L_x_12502:
        /* <DEDUP_REMOVED lines=31> */
.L_x_12506:
[----:B------:R-:W-:Y:S05]  /*1ce0*/  BSYNC.RECONVERGENT B1 ;  /* 0x0000000000017941 */ /* 0x000fea0003800200 */
.L_x_12505:
        /* <DEDUP_REMOVED lines=14> */
.L_x_12498:
[----:B------:R-:W-:Y:S05]  /*1dd0*/  BSYNC.RECONVERGENT B0 ;  /* 0x0000000000007941 */ /* 0x000fea0003800200 */
.L_x_12497:
        /* <DEDUP_REMOVED lines=32> */
.L_x_12508:
[----:B------:R-:W-:Y:S05]  /*1fe0*/  BSYNC.RECONVERGENT B0 ;  /* 0x0000000000007941 */ /* 0x000fea0003800200 */
.L_x_12507:
        /* <DEDUP_REMOVED lines=33> */
.L_x_12510:
[----:B------:R-:W-:Y:S05]  /*2200*/  BSYNC.RECONVERGENT B0 ;  /* 0x0000000000007941 */ /* 0x000fea0003800200 */
.L_x_12509:
        /* <DEDUP_REMOVED lines=25> */
.L_x_12512:
[----:B------:R-:W-:Y:S05]  /*23a0*/  BSYNC.RECONVERGENT B0 ;  /* 0x0000000000007941 */ /* 0x000fea0003800200 */
.L_x_12511:
        /* <DEDUP_REMOVED lines=29> */
.L_x_12486:
[----:B------:R-:W-:Y:S01]  /*2580*/  HFMA2 R12, -RZ, RZ, 0, 9.5367431640625e-07 ;  /* 0x00000010ff0c7431 */ /* 0x000fe200000001ff */
[----:B------:R-:W-:Y:S02]  /*2590*/  MOV R11, 0x1f ;  /* 0x0000001f000b7802 */ /* 0x000fe40000000f00 */
[----:B------:R-:W-:-:S07]  /*25a0*/  MOV R15, 0xffffffff ;  /* 0xffffffff000f7802 */ /* 0x000fce0000000f00 */
[----:B------:R-:W-:Y:S05]  /*25b0*/  WARPSYNC.COLLECTIVE R15, `(.L_x_12513) ;  /* 0x000000000f087348 */ /* 0x000fea0003c00000 */
[----:B------:R0:W1:Y:S02]  /*25c0*/  SHFL.BFLY P6, R14, R13, R12, R11 ;  /* 0x0c00000c0d0e7389 */ /* 0x00006400000c000b */
[----:B01----:R-:W-:Y:S05]  /*25d0*/  ENDCOLLECTIVE ;  /* 0x000000000000791b */ /* 0x003fea0003800000 */
.L_x_12513:
[----:B------:R-:W-:Y:S01]  /*25e0*/  HFMA2 R12, -RZ, RZ, 0, 4.76837158203125e-07 ;  /* 0x00000008ff0c7431 */ /* 0x000fe200000001ff */
[----:B------:R-:W-:-:S05]  /*25f0*/  FMNMX.FTZ R0, R14, -3.40282346638528859812e+38, !PT ;  /* 0xff7fffff0e007809 */ /* 0x000fca0007810000 */
[----:B------:R-:W-:-:S07]  /*2600*/  IMAD.MOV.U32 R13, RZ, RZ, R0 ;  /* 0x000000ffff0d7224 */ /* 0x000fce00078e0000 */
[----:B------:R-:W-:Y:S05]  /*2610*/  WARPSYNC.COLLECTIVE R15, `(.L_x_12514) ;  /* 0x000000000f087348 */ /* 0x000fea0003c00000 */
[----:B------:R0:W1:Y:S02]  /*2620*/  SHFL.BFLY P6, R14, R13, R12, R11 ;  /* 0x0c00000c0d0e7389 */ /* 0x00006400000c000b */
[----:B01----:R-:W-:Y:S05]  /*2630*/  ENDCOLLECTIVE ;  /* 0x000000000000791b */ /* 0x003fea0003800000 */
.L_x_12514:
[----:B------:R-:W-:Y:S01]  /*2640*/  HFMA2 R12, -RZ, RZ, 0, 2.384185791015625e-07 ;  /* 0x00000004ff0c7431 */ /* 0x000fe200000001ff */
[----:B------:R-:W-:-:S04]  /*2650*/  FMNMX.FTZ R2, R0, R14, !PT ;  /* 0x0000000e00027209 */ /* 0x000fc80007810000 */
[----:B------:R-:W-:-:S07]  /*2660*/  MOV R13, R2 ;  /* 0x00000002000d7202 */ /* 0x000fce0000000f00 */
[----:B------:R-:W-:Y:S05]  /*2670*/  WARPSYNC.COLLECTIVE R15, `(.L_x_12515) ;  /* 0x000000000f087348 */ /* 0x000fea0003c00000 */
[----:B------:R0:W1:Y:S02]  /*2680*/  SHFL.BFLY P6, R14, R13, R12, R11 ;  /* 0x0c00000c0d0e7389 */ /* 0x00006400000c000b */
[----:B01----:R-:W-:Y:S05]  /*2690*/  ENDCOLLECTIVE ;  /* 0x000000000000791b */ /* 0x003fea0003800000 */
.L_x_12515:
[----:B------:R-:W-:Y:S01]  /*26a0*/  HFMA2 R12, -RZ, RZ, 0, 1.1920928955078125e-07 ;  /* 0x00000002ff0c7431 */ /* 0x000fe200000001ff */
[----:B------:R-:W-:-:S04]  /*26b0*/  FMNMX.FTZ R3, R2, R14, !PT ;  /* 0x0000000e02037209 */ /* 0x000fc80007810000 */
[----:B------:R-:W-:-:S07]  /*26c0*/  MOV R13, R3 ;  /* 0x00000003000d7202 */ /* 0x000fce0000000f00 */
[----:B------:R-:W-:Y:S05]  /*26d0*/  WARPSYNC.COLLECTIVE R15, `(.L_x_12516) ;  /* 0x000000000f087348 */ /* 0x000fea0003c00000 */
[----:B------:R0:W1:Y:S02]  /*26e0*/  SHFL.BFLY P6, R14, R13, R12, R11 ;  /* 0x0c00000c0d0e7389 */ /* 0x00006400000c000b */
[----:B01----:R-:W-:Y:S05]  /*26f0*/  ENDCOLLECTIVE ;  /* 0x000000000000791b */ /* 0x003fea0003800000 */
.L_x_12516:
[----:B------:R-:W-:Y:S05]  /*2700*/  BRA `(.L_x_12517) ;  /* 0xffffffdc004c7947 */ /* 0x000fea000383ffff */
.L_x_12518:
        /* <DEDUP_REMOVED lines=15> */
.L_x_27483:


//--------------------- .text._ZN4vllm25paged_attention_v2_kernelIthLi96ELi16ELi128ELNS_18Fp8KVCacheDataTypeE1ELb0ELi512EEEvPfS2_PT_PKS3_PKT0_S9_ifPKiSB_iPKfiiiSD_SD_iiiii --------------------------
	.section	.text._ZN4vllm25paged_attention_v2_kernelIthLi96ELi16ELi128ELNS_18Fp8KVCacheDataTypeE1ELb0ELi512EEEvPfS2_PT_PKS3_PKT0_S9_ifPKiSB_iPKfiiiSD_SD_iiiii,"ax",@progbits
	.align	128
        .global         _ZN4vllm25paged_attention_v2_kernelIthLi96ELi16ELi128ELNS_18Fp8KVCacheDataTypeE1ELb0ELi512EEEvPfS2_PT_PKS3_PKT0_S9_ifPKiSB_iPKfiiiSD_SD_iiiii
        .type           _ZN4vllm25paged_attention_v2_kernelIthLi96ELi16ELi128ELNS_18Fp8KVCacheDataTypeE1ELb0ELi512EEEvPfS2_PT_PKS3_PKT0_S9_ifPKiSB_iPKfiiiSD_SD_iiiii,@function
        .size           _ZN4vllm25paged_attention_v2_kernelIthLi96ELi16ELi128ELNS_18Fp8KVCacheDataTypeE1ELb0ELi512EEEvPfS2_PT_PKS3_PKT0_S9_ifPKiSB_iPKfiiiSD_SD_iiiii,(.L_x_27484 - _ZN4vllm25paged_attention_v2_kernelIthLi96ELi16ELi128ELNS_18Fp8KVCacheDataTypeE1ELb0ELi512EEEvPfS2_PT_PKS3_PKT0_S9_ifPKiSB_iPKfiiiSD_SD_iiiii)
        .other          _ZN4vllm25paged_attention_v2_kernelIthLi96ELi16ELi128ELNS_18Fp8KVCacheDataTypeE1ELb0ELi512EEEvPfS2_PT_PKS3_PKT0_S9_ifPKiSB_iPKfiiiSD_SD_iiiii,@"STO_CUDA_ENTRY STV_DEFAULT"
_ZN4vllm25paged_attention_v2_kernelIthLi96ELi16ELi128ELNS_18Fp8KVCacheDataTypeE1ELb0ELi512EEEvPfS2_PT_PKS3_PKT0_S9_ifPKiSB_iPKfiiiSD_SD_iiiii:
.text._ZN4vllm25paged_attention_v2_kernelIthLi96ELi16ELi128ELNS_18Fp8KVCacheDataTypeE1ELb0ELi512EEEvPfS2_PT_PKS3_PKT0_S9_ifPKiSB_iPKfiiiSD_SD_iiiii:
        /* <DEDUP_REMOVED lines=52> */
.L_x_12520:
[----:B------:R-:W-:Y:S05]  /*0340*/  BSYNC.RECONVERGENT B6 ;  /* 0x0000000000067941 */ /* 0x000fea0003800200 */
.L_x_12519:
        /* <DEDUP_REMOVED lines=15> */
.L_x_12552:
        /* <DEDUP_REMOVED lines=40> */
.L_x_12526:
        /* <DEDUP_REMOVED lines=11> */
.L_x_12525:
[----:B------:R-:W-:Y:S05]  /*0770*/  BSYNC.RECONVERGENT B1 ;  /* 0x0000000000017941 */ /* 0x000fea0003800200 */
.L_x_12524:
        /* <DEDUP_REMOVED lines=13> */
.L_x_12529:
        /* <DEDUP_REMOVED lines=100> */
.L_x_12528:
[----:B------:R-:W-:Y:S05]  /*0e90*/  BSYNC.RECONVERGENT B1 ;  /* 0x0000000000017941 */ /* 0x000fea0003800200 */
.L_x_12527:
        /* <DEDUP_REMOVED lines=55> */
.L_x_12531:
[----:B------:R-:W-:Y:S05]  /*1210*/  BSYNC.RECONVERGENT B1 ;  /* 0x0000000000017941 */ /* 0x000fea0003800200 */
.L_x_12530:
        /* <DEDUP_REMOVED lines=26> */
.L_x_12523:
[----:B------:R-:W-:Y:S05]  /*13c0*/  BSYNC.RECONVERGENT B0 ;  /* 0x0000000000007941 */ /* 0x000fea0003800200 */
.L_x_12522:
        /* <DEDUP_REMOVED lines=40> */
.L_x_12536:
[----:B------:R-:W1:Y:S01]  /*1650*/  LDS R13, [R3] ;  /* 0x00000000030d7984 */ /* 0x000e620000000800 */
[----:B------:R-:W-:-:S04]  /*1660*/  IADD3 R11, PT, PT, R11, 0x1, RZ ;  /* 0x000000010b0b7810 */ /* 0x000fc80007ffe0ff */
[----:B------:R-:W-:Y:S01]  /*1670*/  ISETP.NE.AND P0, PT, R11, RZ, PT ;  /* 0x000000ff0b00720c */ /* 0x000fe20003f05270 */
[----:B-1----:R-:W-:-:S05]  /*1680*/  FMUL.FTZ R12, R13, R2 ;  /* 0x000000020d0c7220 */ /* 0x002fca0000410000 */
[----:B------:R1:W-:Y:S02]  /*1690*/  STS [R3], R12 ;  /* 0x0000000c03007388 */ /* 0x0003e40000000800 */
[----:B-1----:R-:W-:-:S05]  /*16a0*/  VIADD R3, R3, 0x200 ;  /* 0x0000020003037836 */ /* 0x002fca0000000000 */
[----:B------:R-:W-:Y:S05]  /*16b0*/  @P0 BRA `(.L_x_12536) ;  /* 0xfffffffc00e40947 */ /* 0x000fea000383ffff */
.L_x_12535:
[----:B------:R-:W-:Y:S05]  /*16c0*/  BSYNC.RECONVERGENT B1 ;  /* 0x0000000000017941 */ /* 0x000fea0003800200 */
.L_x_12534:
        /* <DEDUP_REMOVED lines=13> */
.L_x_12539:
        /* <DEDUP_REMOVED lines=52> */
.L_x_12538:
[----:B------:R-:W-:Y:S05]  /*1ae0*/  BSYNC.RECONVERGENT B1 ;  /* 0x0000000000017941 */ /* 0x000fea0003800200 */
.L_x_12537:
        /* <DEDUP_REMOVED lines=31> */
.L_x_12541:
[----:B------:R-:W-:Y:S05]  /*1ce0*/  BSYNC.RECONVERGENT B1 ;  /* 0x0000000000017941 */ /* 0x000fea0003800200 */
.L_x_12540:
        /* <DEDUP_REMOVED lines=14> */
.L_x_12533:
[----:B------:R-:W-:Y:S05]  /*1dd0*/  BSYNC.RECONVERGENT B0 ;  /* 0x0000000000007941 */ /* 0x000fea0003800200 */
.L_x_12532:
        /* <DEDUP_REMOVED lines=32> */
.L_x_12543:
[----:B------:R-:W-:Y:S05]  /*1fe0*/  BSYNC.RECONVERGENT B0 ;  /* 0x0000000000007941 */ /* 0x000fea0003800200 */
.L_x_12542:
        /* <DEDUP_REMOVED lines=30> */
.L_x_12545:
[----:B------:R-:W-:Y:S05]  /*21d0*/  BSYNC.RECONVERGENT B0 ;  /* 0x0000000000007941 */ /* 0x000fea0003800200 */
.L_x_12544:
        /* <DEDUP_REMOVED lines=22> */
.L_x_12547:
[----:B------:R-:W-:Y:S05]  /*2340*/  BSYNC.RECONVERGENT B0 ;  /* 0x0000000000007941 */ /* 0x000fea0003800200 */
.L_x_12546:
        /* <DEDUP_REMOVED lines=27> */
.L_x_12521:
[----:B------:R-:W-:Y:S01]  /*2500*/  HFMA2 R11, -RZ, RZ, 0, 1.847743988037109375e-06 ;  /* 0x0000001fff0b7431 */ /* 0x000fe200000001ff */
[----:B------:R-:W-:Y:S02]  /*2510*/  MOV R12, 0x10 ;  /* 0x00000010000c7802 */ /* 0x000fe40000000f00 */
[----:B------:R-:W-:-:S07]  /*2520*/  MOV R15, 0xffffffff ;  /* 0xffffffff000f7802 */ /* 0x000fce0000000f00 */
[----:B------:R-:W-:Y:S05]  /*2530*/  WARPSYNC.COLLECTIVE R15, `(.L_x_12548) ;  /* 0x000000000f087348 */ /* 0x000fea0003c00000 */
[----:B------:R0:W1:Y:S02]  /*2540*/  SHFL.BFLY P6, R14, R13, R12, R11 ;  /* 0x0c00000c0d0e7389 */ /* 0x00006400000c000b */
[----:B01----:R-:W-:Y:S05]  /*2550*/  ENDCOLLECTIVE ;  /* 0x000000000000791b */ /* 0x003fea0003800000 */
.L_x_12548:
[----:B------:R-:W-:Y:S01]  /*2560*/  HFMA2 R12, -RZ, RZ, 0, 4.76837158203125e-07 ;  /* 0x00000008ff0c7431 */ /* 0x000fe200000001ff */
[----:B------:R-:W-:-:S05]  /*2570*/  FMNMX.FTZ R0, R14, -3.40282346638528859812e+38, !PT ;  /* 0xff7fffff0e007809 */ /* 0x000fca0007810000 */
[----:B------:R-:W-:-:S07]  /*2580*/  IMAD.MOV.U32 R13, RZ, RZ, R0 ;  /* 0x000000ffff0d7224 */ /* 0x000fce00078e0000 */
[----:B------:R-:W-:Y:S05]  /*2590*/  WARPSYNC.COLLECTIVE R15, `(.L_x_12549) ;  /* 0x000000000f087348 */ /* 0x000fea0003c00000 */
[----:B------:R0:W1:Y:S02]  /*25a0*/  SHFL.BFLY P6, R14, R13, R12, R11 ;  /* 0x0c00000c0d0e7389 */ /* 0x00006400000c000b */
[----:B01----:R-:W-:Y:S05]  /*25b0*/  ENDCOLLECTIVE ;  /* 0x000000000000791b */ /* 0x003fea0003800000 */
.L_x_12549:
[----:B------:R-:W-:Y:S01]  /*25c0*/  HFMA2 R12, -RZ, RZ, 0, 2.384185791015625e-07 ;  /* 0x00000004ff0c7431 */ /* 0x000fe200000001ff */
[----:B------:R-:W-:-:S04]  /*25d0*/  FMNMX.FTZ R2, R0, R14, !PT ;  /* 0x0000000e00027209 */ /* 0x000fc80007810000 */
[----:B------:R-:W-:-:S07]  /*25e0*/  MOV R13, R2 ;  /* 0x00000002000d7202 */ /* 0x000fce0000000f00 */
[----:B------:R-:W-:Y:S05]  /*25f0*/  WARPSYNC.COLLECTIVE R15, `(.L_x_12550) ;  /* 0x000000000f087348 */ /* 0x000fea0003c00000 */
[----:B------:R0:W1:Y:S02]  /*2600*/  SHFL.BFLY P6, R14, R13, R12, R11 ;  /* 0x0c00000c0d0e7389 */ /* 0x00006400000c000b */
[----:B01----:R-:W-:Y:S05]  /*2610*/  ENDCOLLECTIVE ;  /* 0x000000000000791b */ /* 0x003fea0003800000 */
.L_x_12550:
[----:B------:R-:W-:Y:S01]  /*2620*/  HFMA2 R12, -RZ, RZ, 0, 1.1920928955078125e-07 ;  /* 0x00000002ff0c7431 */ /* 0x000fe200000001ff */
[----:B------:R-:W-:-:S04]  /*2630*/  FMNMX.FTZ R3, R2, R14, !PT ;  /* 0x0000000e02037209 */ /* 0x000fc80007810000 */
[----:B------:R-:W-:-:S07]  /*2640*/  MOV R13, R3 ;  /* 0x00000003000d7202 */ /* 0x000fce0000000f00 */
[----:B------:R-:W-:Y:S05]  /*2650*/  WARPSYNC.COLLECTIVE R15, `(.L_x_12551) ;  /* 0x000000000f087348 */ /* 0x000fea0003c00000 */
[----:B------:R0:W1:Y:S02]  /*2660*/  SHFL.BFLY P6, R14, R13, R12, R11 ;  /* 0x0c00000c0d0e7389 */ /* 0x00006400000c000b */
[----:B01----:R-:W-:Y:S05]  /*2670*/  ENDCOLLECTIVE ;  /* 0x000000000000791b */ /* 0x003fea0003800000 */
.L_x_12551:
[----:B------:R-:W-:Y:S05]  /*2680*/  BRA `(.L_x_12552) ;  /* 0xffffffdc006c7947 */ /* 0x000fea000383ffff */
.L_x_12553:
        /* <DEDUP_REMOVED lines=15> */
.L_x_27484:


//--------------------- .text._ZN4vllm25paged_attention_v2_kernelIthLi80ELi16ELi128ELNS_18Fp8KVCacheDataTypeE1ELb0ELi512EEEvPfS2_PT_PKS3_PKT0_S9_ifPKiSB_iPKfiiiSD_SD_iiiii --------------------------
	.section	.text._ZN4vllm25paged_attention_v2_kernelIthLi80ELi16ELi128ELNS_18Fp8KVCacheDataTypeE1ELb0ELi512EEEvPfS2_PT_PKS3_PKT0_S9_ifPKiSB_iPKfiiiSD_SD_iiiii,"ax",@progbits
	.align	128
        .global         _ZN4vllm25paged_attention_v2_kernelIthLi80ELi16ELi128ELNS_18Fp8KVCacheDataTypeE1ELb0ELi512EEEvPfS2_PT_PKS3_PKT0_S9_ifPKiSB_iPKfiiiSD_SD_iiiii
        .type           _ZN4vllm25paged_attention_v2_kernelIthLi80ELi16ELi128ELNS_18Fp8KVCacheDataTypeE1ELb0ELi512EEEvPfS2_PT_PKS3_PKT0_S9_ifPKiSB_iPKfiiiSD_SD_iiiii,@function
        .size           _ZN4vllm25paged_attention_v2_kernelIthLi80ELi16ELi128ELNS_18Fp8KVCacheDataTypeE1ELb0ELi512EEEvPfS2_PT_PKS3_PKT0_S9_ifPKiSB_iPKfiiiSD_SD_iiiii,(.L_x_27485 - _ZN4vllm25paged_attention_v2_kernelIthLi80ELi16ELi128ELNS_18Fp8KVCacheDataTypeE1ELb0ELi512EEEvPfS2_PT_PKS3_PKT0_S9_ifPKiSB_iPKfiiiSD_SD_iiiii)
        .other          _ZN4vllm25paged_attention_v2_kernelIthLi80ELi16ELi128ELNS_18Fp8KVCacheDataTypeE1ELb0ELi512EEEvPfS2_PT_PKS3_PKT0_S9_ifPKiSB_iPKfiiiSD_SD_iiiii,@"STO_CUDA_ENTRY STV_DEFAULT"
_ZN4vllm25paged_attention_v2_kernelIthLi80ELi16ELi128ELNS_18Fp8KVCacheDataTypeE1ELb0ELi512EEEvPfS2_PT_PKS3_PKT0_S9_ifPKiSB_iPKfiiiSD_SD_iiiii:
.text._ZN4vllm25paged_attention_v2_kernelIthLi80ELi16ELi128ELNS_18Fp8KVCacheDataTypeE1ELb0ELi512EEEvPfS2_PT_PKS3_PKT0_S9_ifPKiSB_iPKfiiiSD_SD_iiiii:
        /* <DEDUP_REMOVED lines=52> */
.L_x_12555:
[----:B------:R-:W-:Y:S05]  /*0340*/  BSYNC.RECONVERGENT B6 ;  /* 0x0000000000067941 */ /* 0x000fea0003800200 */
.L_x_12554:
        /* <DEDUP_REMOVED lines=15> */
.L_x_12587:
        /* <DEDUP_REMOVED lines=40> */
.L_x_12561:
        /* <DEDUP_REMOVED lines=11> */
.L_x_12560:
[----:B------:R-:W-:Y:S05]  /*0770*/  BSYNC.RECONVERGENT B1 ;  /* 0x0000000000017941 */ /* 0x000fea0003800200 */
.L_x_12559:
        /* <DEDUP_REMOVED lines=13> */
.L_x_12564:
        /* <DEDUP_REMOVED lines=100> */
.L_x_12563:
[----:B------:R-:W-:Y:S05]  /*0e90*/  BSYNC.RECONVERGENT B1 ;  /* 0x0000000000017941 */ /* 0x000fea0003800200 */
.L_x_12562:
        /* <DEDUP_REMOVED lines=55> */
.L_x_12566:
[----:B------:R-:W-:Y:S05]  /*1210*/  BSYNC.RECONVERGENT B1 ;  /* 0x0000000000017941 */ /* 0x000fea0003800200 */
.L_x_12565:
        /* <DEDUP_REMOVED lines=26> */
.L_x_12558:
[----:B------:R-:W-:Y:S05]  /*13c0*/  BSYNC.RECONVERGENT B0 ;  /* 0x0000000000007941 */ /* 0x000fea0003800200 */
.L_x_12557:
        /* <DEDUP_REMOVED lines=40> */
.L_x_12571:
[----:B------:R-:W1:Y:S01]  /*1650*/  LDS R13, [R3] ;  /* 0x00000000030d7984 */ /* 0x000e620000000800 */
[----:B------:R-:W-:-:S05]  /*1660*/  VIADD R11, R11, 0x1 ;  /* 0x000000010b0b7836 */ /* 0x000fca0000000000 */
[----:B------:R-:W-:Y:S01]  /*1670*/  ISETP.NE.AND P0, PT, R11, RZ, PT ;  /* 0x000000ff0b00720c */ /* 0x000fe20003f05270 */
[----:B-1----:R-:W-:-:S05]  /*1680*/  FMUL.FTZ R12, R13, R2 ;  /* 0x000000020d0c7220 */ /* 0x002fca0000410000 */
[----:B------:R1:W-:Y:S02]  /*1690*/  STS [R3], R12 ;  /* 0x0000000c03007388 */ /* 0x0003e40000000800 */
[----:B-1----:R-:W-:-:S05]  /*16a0*/  IADD3 R3, PT, PT, R3, 0x200, RZ ;  /* 0x0000020003037810 */ /* 0x002fca0007ffe0ff */
[----:B------:R-:W-:Y:S05]  /*16b0*/  @P0 BRA `(.L_x_12571) ;  /* 0xfffffffc00e40947 */ /* 0x000fea000383ffff */
.L_x_12570:
[----:B------:R-:W-:Y:S05]  /*16c0*/  BSYNC.RECONVERGENT B1 ;  /* 0x0000000000017941 */ /* 0x000fea0003800200 */
.L_x_12569:
        /* <DEDUP_REMOVED lines=13> */
.L_x_12574:
        /* <DEDUP_REMOVED lines=52> */
.L_x_12573:
[----:B------:R-:W-:Y:S05]  /*1ae0*/  BSYNC.RECONVERGENT B1 ;  /* 0x0000000000017941 */ /* 0x000fea0003800200 */
.L_x_12572:
        /* <DEDUP_REMOVED lines=31> */
.L_x_12576:
[----:B------:R-:W-:Y:S05]  /*1ce0*/  BSYNC.RECONVERGENT B1 ;  /* 0x0000000000017941 */ /* 0x000fea0003800200 */
.L_x_12575:
        /* <DEDUP_REMOVED lines=14> */
.L_x_12568:
[----:B------:R-:W-:Y:S05]  /*1dd0*/  BSYNC.RECONVERGENT B0 ;  /* 0x0000000000007941 */ /* 0x000fea0003800200 */
.L_x_12567:
        /* <DEDUP_REMOVED lines=32> */
.L_x_12578:
[----:B------:R-:W-:Y:S05]  /*1fe0*/  BSYNC.RECONVERGENT B0 ;  /* 0x0000000000007941 */ /* 0x000fea0003800200 */
.L_x_12577:
        /* <DEDUP_REMOVED lines=26> */
.L_x_12580:
[----:B------:R-:W-:Y:S05]  /*2190*/  BSYNC.RECONVERGENT B0 ;  /* 0x0000000000007941 */ /* 0x000fea0003800200 */
.L_x_12579:
        /* <DEDUP_REMOVED lines=19> */
.L_x_12582:
[----:B------:R-:W-:Y:S05]  /*22d0*/  BSYNC.RECONVERGENT B0 ;  /* 0x0000000000007941 */ /* 0x000fea0003800200 */
.L_x_12581:
        /* <DEDUP_REMOVED lines=25> */
.L_x_12556:
[----:B------:R-:W-:Y:S01]  /*2470*/  HFMA2 R12, -RZ, RZ, 0, 9.5367431640625e-07 ;  /* 0x00000010ff0c7431 */ /* 0x000fe200000001ff */
[----:B------:R-:W-:Y:S02]  /*2480*/  MOV R11, 0x1f ;  /* 0x0000001f000b7802 */ /* 0x000fe40000000f00 */
[----:B------:R-:W-:-:S07]  /*2490*/  MOV R15, 0xffffffff ;  /* 0xffffffff000f7802 */ /* 0x000fce0000000f00 */
[----:B------:R-:W-:Y:S05]  /*24a0*/  WARPSYNC.COLLECTIVE R15, `(.L_x_12583) ;  /* 0x000000000f087348 */ /* 0x000fea0003c00000 */
[----:B------:R0:W1:Y:S02]  /*24b0*/  SHFL.BFLY P6, R14, R13, R12, R11 ;  /* 0x0c00000c0d0e7389 */ /* 0x00006400000c000b */
[----:B01----:R-:W-:Y:S05]  /*24c0*/  ENDCOLLECTIVE ;  /* 0x000000000000791b */ /* 0x003fea0003800000 */
.L_x_12583:
[----:B------:R-:W-:Y:S01]  /*24d0*/  HFMA2 R12, -RZ, RZ, 0, 4.76837158203125e-07 ;  /* 0x00000008ff0c7431 */ /* 0x000fe200000001ff */
[----:B------:R-:W-:-:S05]  /*24e0*/  FMNMX.FTZ R0, R14, -3.40282346638528859812e+38, !PT ;  /* 0xff7fffff0e007809 */ /* 0x000fca0007810000 */
[----:B------:R-:W-:-:S07]  /*24f0*/  IMAD.MOV.U32 R13, RZ, RZ, R0 ;  /* 0x000000ffff0d7224 */ /* 0x000fce00078e0000 */
[----:B------:R-:W-:Y:S05]  /*2500*/  WARPSYNC.COLLECTIVE R15, `(.L_x_12584) ;  /* 0x000000000f087348 */ /* 0x000fea0003c00000 */
[----:B------:R0:W1:Y:S02]  /*2510*/  SHFL.BFLY P6, R14, R13, R12, R11 ;  /* 0x0c00000c0d0e7389 */ /* 0x00006400000c000b */
[----:B01----:R-:W-:Y:S05]  /*2520*/  ENDCOLLECTIVE ;  /* 0x000000000000791b */ /* 0x003fea0003800000 */
.L_x_12584:
[----:B------:R-:W-:Y:S01]  /*2530*/  HFMA2 R12, -RZ, RZ, 0, 2.384185791015625e-07 ;  /* 0x00000004ff0c7431 */ /* 0x000fe200000001ff */
[----:B------:R-:W-:-:S04]  /*2540*/  FMNMX.FTZ R2, R0, R14, !PT ;  /* 0x0000000e00027209 */ /* 0x000fc80007810000 */
[----:B------:R-:W-:-:S07]  /*2550*/  MOV R13, R2 ;  /* 0x00000002000d7202 */ /* 0x000fce0000000f00 */
[----:B------:R-:W-:Y:S05]  /*2560*/  WARPSYNC.COLLECTIVE R15, `(.L_x_12585) ;  /* 0x000000000f087348 */ /* 0x000fea0003c00000 */
[----:B------:R0:W1:Y:S02]  /*2570*/  SHFL.BFLY P6, R14, R13, R12, R11 ;  /* 0x0c00000c0d0e7389 */ /* 0x00006400000c000b */
[----:B01----:R-:W-:Y:S05]  /*2580*/  ENDCOLLECTIVE ;  /* 0x000000000000791b */ /* 0x003fea0003800000 */
.L_x_12585:
[----:B------:R-:W-:Y:S01]  /*2590*/  HFMA2 R12, -RZ, RZ, 0, 1.1920928955078125e-07 ;  /* 0x00000002ff0c7431 */ /* 0x000fe200000001ff */
[----:B------:R-:W-:-:S04]  /*25a0*/  FMNMX.FTZ R3, R2, R14, !PT ;  /* 0x0000000e02037209 */ /* 0x000fc80007810000 */
[----:B------:R-:W-:-:S07]  /*25b0*/  MOV R13, R3 ;  /* 0x00000003000d7202 */ /* 0x000fce0000000f00 */
[----:B------:R-:W-:Y:S05]  /*25c0*/  WARPSYNC.COLLECTIVE R15, `(.L_x_12586) ;  /* 0x000000000f087348 */ /* 0x000fea0003c00000 */
[----:B------:R0:W1:Y:S02]  /*25d0*/  SHFL.BFLY P6, R14, R13, R12, R11 ;  /* 0x0c00000c0d0e7389 */ /* 0x00006400000c000b */
[----:B01----:R-:W-:Y:S05]  /*25e0*/  ENDCOLLECTIVE ;  /* 0x000000000000791b */ /* 0x003fea0003800000 */
.L_x_12586:
[----:B------:R-:W-:Y:S05]  /*25f0*/  BRA `(.L_x_12587) ;  /* 0xffffffdc00907947 */ /* 0x000fea000383ffff */
.L_x_12588:
        /* <DEDUP_REMOVED lines=16> */
.L_x_27485:


//--------------------- .text._ZN4vllm25paged_attention_v2_kernelIthLi64ELi16ELi128ELNS_18Fp8KVCacheDataTypeE1ELb0ELi512EEEvPfS2_PT_PKS3_PKT0_S9_ifPKiSB_iPKfiiiSD_SD_iiiii --------------------------
	.section	.text._ZN4vllm25paged_attention_v2_kernelIthLi64ELi16ELi128ELNS_18Fp8KVCacheDataTypeE1ELb0ELi512EEEvPfS2_PT_PKS3_PKT0_S9_ifPKiSB_iPKfiiiSD_SD_iiiii,"ax",@progbits
	.align	128
        .global         _ZN4vllm25paged_attention_v2_kernelIthLi64ELi16ELi128ELNS_18Fp8KVCacheDataTypeE1ELb0ELi512EEEvPfS2_PT_PKS3_PKT0_S9_ifPKiSB_iPKfiiiSD_SD_iiiii
        .type           _ZN4vllm25paged_attention_v2_kernelIthLi64ELi16ELi128ELNS_18Fp8KVCacheDataTypeE1ELb0ELi512EEEvPfS2_PT_PKS3_PKT0_S9_ifPKiSB_iPKfiiiSD_SD_iiiii,@function
        .size           _ZN4vllm25paged_attention_v2_kernelIthLi64ELi16ELi128ELNS_18Fp8KVCacheDataTypeE1ELb0ELi512EEEvPfS2_PT_PKS3_PKT0_S9_ifPKiSB_iPKfiiiSD_SD_iiiii,(.L_x_27486 - _ZN4vllm25paged_attention_v2_kernelIthLi64ELi16ELi128ELNS_18Fp8KVCacheDataTypeE1ELb0ELi512EEEvPfS2_PT_PKS3_PKT0_S9_ifPKiSB_iPKfiiiSD_SD_iiiii)
        .other          _ZN4vllm25paged_attention_v2_kernelIthLi64ELi16ELi128ELNS_18Fp8KVCacheDataTypeE1ELb0ELi512EEEvPfS2_PT_PKS3_PKT0_S9_ifPKiSB_iPKfiiiSD_SD_iiiii,@"STO_CUDA_ENTRY STV_DEFAULT"
_ZN4vllm25paged_attention_v2_kernelIthLi64ELi16ELi128ELNS_18Fp8KVCacheDataTypeE1ELb0ELi512EEEvPfS2_PT_PKS3_PKT0_S9_ifPKiSB_iPKfiiiSD_SD_iiiii:
.text._ZN4vllm25paged_attention_v2_kernelIthLi64ELi16ELi128ELNS_18Fp8KVCacheDataTypeE1ELb0ELi512EEEvPfS2_PT_PKS3_PKT0_S9_ifPKiSB_iPKfiiiSD_SD_iiiii:
        /* <DEDUP_REMOVED lines=52> */
.L_x_12590:
[----:B------:R-:W-:Y:S05]  /*0340*/  BSYNC.RECONVERGENT B6 ;  /* 0x0000000000067941 */ /* 0x000fea0003800200 */
.L_x_12589:
        /* <DEDUP_REMOVED lines=15> */
.L_x_12618:
        /* <DEDUP_REMOVED lines=40> */
.L_x_12596:
        /* <DEDUP_REMOVED lines=11> */
.L_x_12595:
[----:B------:R-:W-:Y:S05]  /*0770*/  BSYNC.RECONVERGENT B1 ;  /* 0x0000000000017941 */ /* 0x000fea0003800200 */
.L_x_12594:
        /* <DEDUP_REMOVED lines=13> */
.L_x_12599:
        /* <DEDUP_REMOVED lines=100> */
.L_x_12598:
[----:B------:R-:W-:Y:S05]  /*0e90*/  BSYNC.RECONVERGENT B1 ;  /* 0x0000000000017941 */ /* 0x000fea0003800200 */
.L_x_12597:
        /* <DEDUP_REMOVED lines=55> */
.L_x_12601:
[----:B------:R-:W-:Y:S05]  /*1210*/  BSYNC.RECONVERGENT B1 ;  /* 0x0000000000017941 */ /* 0x000fea0003800200 */
.L_x_12600:
        /* <DEDUP_REMOVED lines=26> */
.L_x_12593:
[----:B------:R-:W-:Y:S05]  /*13c0*/  BSYNC.RECONVERGENT B0 ;  /* 0x0000000000007941 */ /* 0x000fea0003800200 */
.L_x_12592:
        /* <DEDUP_REMOVED lines=40> */
.L_x_12606:
[----:B------:R-:W1:Y:S01]  /*1650*/  LDS R13, [R3] ;  /* 0x00000000030d7984 */ /* 0x000e620000000800 */
[----:B------:R-:W-:-:S04]  /*1660*/  IADD3 R11, PT, PT, R11, 0x1, RZ ;  /* 0x000000010b0b7810 */ /* 0x000fc80007ffe0ff */
[----:B------:R-:W-:Y:S01]  /*1670*/  ISETP.NE.AND P0, PT, R11, RZ, PT ;  /* 0x000000ff0b00720c */ /* 0x000fe20003f05270 */
[----:B-1----:R-:W-:-:S05]  /*1680*/  FMUL.FTZ R12, R13, R2 ;  /* 0x000000020d0c7220 */ /* 0x002fca0000410000 */
[----:B------:R1:W-:Y:S02]  /*1690*/  STS [R3], R12 ;  /* 0x0000000c03007388 */ /* 0x0003e40000000800 */
[----:B-1----:R-:W-:-:S05]  /*16a0*/  IADD3 R3, PT, PT, R3, 0x200, RZ ;  /* 0x0000020003037810 */ /* 0x002fca0007ffe0ff */
[----:B------:R-:W-:Y:S05]  /*16b0*/  @P0 BRA `(.L_x_12606) ;  /* 0xfffffffc00e40947 */ /* 0x000fea000383ffff */
.L_x_12605:
[----:B------:R-:W-:Y:S05]  /*16c0*/  BSYNC.RECONVERGENT B1 ;  /* 0x0000000000017941 */ /* 0x000fea0003800200 */
.L_x_12604:
        /* <DEDUP_REMOVED lines=13> */
.L_x_12609:
        /* <DEDUP_REMOVED lines=52> */
.L_x_12608:
[----:B------:R-:W-:Y:S05]  /*1ae0*/  BSYNC.RECONVERGENT B1 ;  /* 0x0000000000017941 */ /* 0x000fea0003800200 */
.L_x_12607:
        /* <DEDUP_REMOVED lines=31> */
.L_x_12611:
[----:B------:R-:W-:Y:S05]  /*1ce0*/  BSYNC.RECONVERGENT B1 ;  /* 0x0000000000017941 */ /* 0x000fea0003800200 */
.L_x_12610:
        /* <DEDUP_REMOVED lines=14> */
.L_x_12603:
[----:B------:R-:W-:Y:S05]  /*1dd0*/  BSYNC.RECONVERGENT B0 ;  /* 0x0000000000007941 */ /* 0x000fea0003800200 */
.L_x_12602:
        /* <DEDUP_REMOVED lines=30> */
.L_x_12613:
[----:B------:R-:W-:Y:S05]  /*1fc0*/  BSYNC.RECONVERGENT B0 ;  /* 0x0000000000007941 */ /* 0x000fea0003800200 */
.L_x_12612:
        /* <DEDUP_REMOVED lines=61> */
.L_x_12591:
[----:B------:R-:W-:Y:S01]  /*23a0*/  HFMA2 R12, -RZ, RZ, 0, 9.5367431640625e-07 ;  /* 0x00000010ff0c7431 */ /* 0x000fe200000001ff */
[----:B------:R-:W-:Y:S02]  /*23b0*/  MOV R11, 0x1f ;  /* 0x0000001f000b7802 */ /* 0x000fe40000000f00 */
[----:B------:R-:W-:-:S07]  /*23c0*/  MOV R15, 0xffffffff ;  /* 0xffffffff000f7802 */ /* 0x000fce0000000f00 */
[----:B------:R-:W-:Y:S05]  /*23d0*/  WARPSYNC.COLLECTIVE R15, `(.L_x_12614) ;  /* 0x000000000f087348 */ /* 0x000fea0003c00000 */
[----:B------:R0:W1:Y:S02]  /*23e0*/  SHFL.BFLY P6, R14, R13, R12, R11 ;  /* 0x0c00000c0d0e7389 */ /* 0x00006400000c000b */
[----:B01----:R-:W-:Y:S05]  /*23f0*/  ENDCOLLECTIVE ;  /* 0x000000000000791b */ /* 0x003fea0003800000 */
.L_x_12614:
[----:B------:R-:W-:Y:S01]  /*2400*/  IMAD.MOV.U32 R12, RZ, RZ, 0x8 ;  /* 0x00000008ff0c7424 */ /* 0x000fe200078e00ff */
[----:B------:R-:W-:-:S04]  /*2410*/  FMNMX.FTZ R0, R14, -3.40282346638528859812e+38, !PT ;  /* 0xff7fffff0e007809 */ /* 0x000fc80007810000 */
[----:B------:R-:W-:-:S07]  /*2420*/  MOV R13, R0 ;  /* 0x00000000000d7202 */ /* 0x000fce0000000f00 */
[----:B------:R-:W-:Y:S05]  /*2430*/  WARPSYNC.COLLECTIVE R15, `(.L_x_12615) ;  /* 0x000000000f087348 */ /* 0x000fea0003c00000 */
[----:B------:R0:W1:Y:S02]  /*2440*/  SHFL.BFLY P6, R14, R13, R12, R11 ;  /* 0x0c00000c0d0e7389 */ /* 0x00006400000c000b */
[----:B01----:R-:W-:Y:S05]  /*2450*/  ENDCOLLECTIVE ;  /* 0x000000000000791b */ /* 0x003fea0003800000 */
.L_x_12615:
[----:B------:R-:W-:Y:S01]  /*2460*/  HFMA2 R12, -RZ, RZ, 0, 2.384185791015625e-07 ;  /* 0x00000004ff0c7431 */ /* 0x000fe200000001ff */
[----:B------:R-:W-:-:S04]  /*2470*/  FMNMX.FTZ R2, R0, R14, !PT ;  /* 0x0000000e00027209 */ /* 0x000fc80007810000 */
[----:B------:R-:W-:-:S07]  /*2480*/  MOV R13, R2 ;  /* 0x00000002000d7202 */ /* 0x000fce0000000f00 */
[----:B------:R-:W-:Y:S05]  /*2490*/  WARPSYNC.COLLECTIVE R15, `(.L_x_12616) ;  /* 0x000000000f087348 */ /* 0x000fea0003c00000 */
[----:B------:R0:W1:Y:S02]  /*24a0*/  SHFL.BFLY P6, R14, R13, R12, R11 ;  /* 0x0c00000c0d0e7389 */ /* 0x00006400000c000b */
[----:B01----:R-:W-:Y:S05]  /*24b0*/  ENDCOLLECTIVE ;  /* 0x000000000000791b */ /* 0x003fea0003800000 */
.L_x_12616:
[----:B------:R-:W-:Y:S01]  /*24c0*/  HFMA2 R12, -RZ, RZ, 0, 1.1920928955078125e-07 ;  /* 0x00000002ff0c7431 */ /* 0x000fe200000001ff */
[----:B------:R-:W-:-:S04]  /*24d0*/  FMNMX.FTZ R3, R2, R14, !PT ;  /* 0x0000000e02037209 */ /* 0x000fc80007810000 */
[----:B------:R-:W-:-:S07]  /*24e0*/  MOV R13, R3 ;  /* 0x00000003000d7202 */ /* 0x000fce0000000f00 */
[----:B------:R-:W-:Y:S05]  /*24f0*/  WARPSYNC.COLLECTIVE R15, `(.L_x_12617) ;  /* 0x000000000f087348 */ /* 0x000fea0003c00000 */
[----:B------:R0:W1:Y:S02]  /*2500*/  SHFL.BFLY P6, R14, R13, R12, R11 ;  /* 0x0c00000c0d0e7389 */ /* 0x00006400000c000b */
[----:B01----:R-:W-:Y:S05]  /*2510*/  ENDCOLLECTIVE ;  /* 0x000000000000791b */ /* 0x003fea0003800000 */
.L_x_12617:
[----:B------:R-:W-:Y:S05]  /*2520*/  BRA `(.L_x_12618) ;  /* 0xffffffdc00c47947 */ /* 0x000fea000383ffff */
.L_x_12619:
        /* <DEDUP_REMOVED lines=13> */
.L_x_27486:


//--------------------- .text._ZN4vllm25paged_attention_v2_kernelIthLi32ELi16ELi128ELNS_18Fp8KVCacheDataTypeE1ELb0ELi512EEEvPfS2_PT_PKS3_PKT0_S9_ifPKiSB_iPKfiiiSD_SD_iiiii --------------------------
	.section	.text._ZN4vllm25paged_attention_v2_kernelIthLi32ELi16ELi128ELNS_18Fp8KVCacheDataTypeE1ELb0ELi512EEEvPfS2_PT_PKS3_PKT0_S9_ifPKiSB_iPKfiiiSD_SD_iiiii,"ax",@progbits
	.align	128
        .global         _ZN4vllm25paged_attention_v2_kernelIthLi32ELi16ELi128ELNS_18Fp8KVCacheDataTypeE1ELb0ELi512EEEvPfS2_PT_PKS3_PKT0_S9_ifPKiSB_iPKfiiiSD_SD_iiiii
        .type           _ZN4vllm25paged_attention_v2_kernelIthLi32ELi16ELi128ELNS_18Fp8KVCacheDataTypeE1ELb0ELi512EEEvPfS2_PT_PKS3_PKT0_S9_ifPKiSB_iPKfiiiSD_SD_iiiii,@function
        .size           _ZN4vllm25paged_attention_v2_kernelIthLi32ELi16ELi128ELNS_18Fp8KVCacheDataTypeE1ELb0ELi512EEEvPfS2_PT_PKS3_PKT0_S9_ifPKiSB_iPKfiiiSD_SD_iiiii,(.L_x_27487 - _ZN4vllm25paged_attention_v2_kernelIthLi32ELi16ELi128ELNS_18Fp8KVCacheDataTypeE1ELb0ELi512EEEvPfS2_PT_PKS3_PKT0_S9_ifPKiSB_iPKfiiiSD_SD_iiiii)
        .other          _ZN4vllm25paged_attention_v2_kernelIthLi32ELi16ELi128ELNS_18Fp8KVCacheDataTypeE1ELb0ELi512EEEvPfS2_PT_PKS3_PKT0_S9_ifPKiSB_iPKfiiiSD_SD_iiiii,@"STO_CUDA_ENTRY STV_DEFAULT"
_ZN4vllm25paged_attention_v2_kernelIthLi32ELi16ELi128ELNS_18Fp8KVCacheDataTypeE1ELb0ELi512EEEvPfS2_PT_PKS3_PKT0_S9_ifPKiSB_iPKfiiiSD_SD_iiiii:
.text._ZN4vllm25paged_attention_v2_kernelIthLi32ELi16ELi128ELNS_18Fp8KVCacheDataTypeE1ELb0ELi512EEEvPfS2_PT_PKS3_PKT0_S9_ifPKiSB_iPKfiiiSD_SD_iiiii:
        /* <DEDUP_REMOVED lines=52> */
.L_x_12621:
[----:B------:R-:W-:Y:S05]  /*0340*/  BSYNC.RECONVERGENT B6 ;  /* 0x0000000000067941 */ /* 0x000fea0003800200 */
.L_x_12620:
        /* <DEDUP_REMOVED lines=15> */
.L_x_12649:
        /* <DEDUP_REMOVED lines=40> */
.L_x_12627:
        /* <DEDUP_REMOVED lines=11> */
.L_x_12626:
[----:B------:R-:W-:Y:S05]  /*0770*/  BSYNC.RECONVERGENT B1 ;  /* 0x0000000000017941 */ /* 0x000fea0003800200 */
.L_x_12625:
        /* <DEDUP_REMOVED lines=13> */
.L_x_12630:
        /* <DEDUP_REMOVED lines=100> */
.L_x_12629:
[----:B------:R-:W-:Y:S05]  /*0e90*/  BSYNC.RECONVERGENT B1 ;  /* 0x0000000000017941 */ /* 0x000fea0003800200 */
.L_x_12628:
        /* <DEDUP_REMOVED lines=55> */
.L_x_12632:
[----:B------:R-:W-:Y:S05]  /*1210*/  BSYNC.RECONVERGENT B1 ;  /* 0x0000000000017941 */ /* 0x000fea0003800200 */
.L_x_12631:
        /* <DEDUP_REMOVED lines=26> */
.L_x_12624:
[----:B------:R-:W-:Y:S05]  /*13c0*/  BSYNC.RECONVERGENT B0 ;  /* 0x0000000000007941 */ /* 0x000fea0003800200 */
.L_x_12623:
        /* <DEDUP_REMOVED lines=40> */
.L_x_12637:
[----:B------:R-:W1:Y:S01]  /*1650*/  LDS R11, [R3] ;  /* 0x00000000030b7984 */ /* 0x000e620000000800 */
[----:B------:R-:W-:-:S05]  /*1660*/  VIADD R10, R10, 0x1 ;  /* 0x000000010a0a7836 */ /* 0x000fca0000000000 */
[----:B------:R-:W-:Y:S01]  /*1670*/  ISETP.NE.AND P0, PT, R10, RZ, PT ;  /* 0x000000ff0a00720c */ /* 0x000fe20003f05270 */
[----:B-1----:R-:W-:-:S05]  /*1680*/  FMUL.FTZ R12, R11, R2 ;  /* 0x000000020b0c7220 */ /* 0x002fca0000410000 */
[----:B------:R1:W-:Y:S02]  /*1690*/  STS [R3], R12 ;  /* 0x0000000c03007388 */ /* 0x0003e40000000800 */
[----:B-1----:R-:W-:-:S05]  /*16a0*/  IADD3 R3, PT, PT, R3, 0x200, RZ ;  /* 0x0000020003037810 */ /* 0x002fca0007ffe0ff */
[----:B------:R-:W-:Y:S05]  /*16b0*/  @P0 BRA `(.L_x_12637) ;  /* 0xfffffffc00e40947 */ /* 0x000fea000383ffff */
.L_x_12636:
[----:B------:R-:W-:Y:S05]  /*16c0*/  BSYNC.RECONVERGENT B1 ;  /* 0x0000000000017941 */ /* 0x000fea0003800200 */
.L_x_12635:
        /* <DEDUP_REMOVED lines=13> */
.L_x_12640:
        /* <DEDUP_REMOVED lines=52> */
.L_x_12639:
[----:B------:R-:W-:Y:S05]  /*1ae0*/  BSYNC.RECONVERGENT B1 ;  /* 0x0000000000017941 */ /* 0x000fea0003800200 */
.L_x_12638:
        /* <DEDUP_REMOVED lines=31> */
.L_x_12642:
[----:B------:R-:W-:Y:S05]  /*1ce0*/  BSYNC.RECONVERGENT B1 ;  /* 0x0000000000017941 */ /* 0x000fea0003800200 */
.L_x_12641:
        /* <DEDUP_REMOVED lines=14> */
.L_x_12634:
[----:B------:R-:W-:Y:S05]  /*1dd0*/  BSYNC.RECONVERGENT B0 ;  /* 0x0000000000007941 */ /* 0x000fea0003800200 */
.L_x_12633:
        /* <DEDUP_REMOVED lines=33> */
.L_x_12644:
[----:B------:R-:W-:Y:S05]  /*1ff0*/  BSYNC.RECONVERGENT B0 ;  /* 0x0000000000007941 */ /* 0x000fea0003800200 */
.L_x_12643:
        /* <DEDUP_REMOVED lines=40> */
.L_x_12622:
[----:B------:R-:W-:Y:S01]  /*2280*/  HFMA2 R12, -RZ, RZ, 0, 9.5367431640625e-07 ;  /* 0x00000010ff0c7431 */ /* 0x000fe200000001ff */
[----:B------:R-:W-:Y:S02]  /*2290*/  MOV R11, 0x1f ;  /* 0x0000001f000b7802 */ /* 0x000fe40000000f00 */
[----:B------:R-:W-:-:S07]  /*22a0*/  MOV R15, 0xffffffff ;  /* 0xffffffff000f7802 */ /* 0x000fce0000000f00 */
[----:B------:R-:W-:Y:S05]  /*22b0*/  WARPSYNC.COLLECTIVE R15, `(.L_x_12645) ;  /* 0x000000000f087348 */ /* 0x000fea0003c00000 */
[----:B------:R0:W1:Y:S02]  /*22c0*/  SHFL.BFLY P6, R14, R13, R12, R11 ;  /* 0x0c00000c0d0e7389 */ /* 0x00006400000c000b */
[----:B01----:R-:W-:Y:S05]  /*22d0*/  ENDCOLLECTIVE ;  /* 0x000000000000791b */ /* 0x003fea0003800000 */
.L_x_12645:
[----:B------:R-:W-:Y:S01]  /*22e0*/  IMAD.MOV.U32 R12, RZ, RZ, 0x8 ;  /* 0x00000008ff0c7424 */ /* 0x000fe200078e00ff */
[----:B------:R-:W-:-:S04]  /*22f0*/  FMNMX.FTZ R0, R14, -3.40282346638528859812e+38, !PT ;  /* 0xff7fffff0e007809 */ /* 0x000fc80007810000 */
[----:B------:R-:W-:-:S07]  /*2300*/  MOV R13, R0 ;  /* 0x00000000000d7202 */ /* 0x000fce0000000f00 */
[----:B------:R-:W-:Y:S05]  /*2310*/  WARPSYNC.COLLECTIVE R15, `(.L_x_12646) ;  /* 0x000000000f087348 */ /* 0x000fea0003c00000 */
[----:B------:R0:W1:Y:S02]  /*2320*/  SHFL.BFLY P6, R14, R13, R12, R11 ;  /* 0x0c00000c0d0e7389 */ /* 0x00006400000c000b */
[----:B01----:R-:W-:Y:S05]  /*2330*/  ENDCOLLECTIVE ;  /* 0x000000000000791b */ /* 0x003fea0003800000 */
.L_x_12646:
[----:B------:R-:W-:Y:S01]  /*2340*/  HFMA2 R12, -RZ, RZ, 0, 2.384185791015625e-07 ;  /* 0x00000004ff0c7431 */ /* 0x000fe200000001ff */
[----:B------:R-:W-:-:S04]  /*2350*/  FMNMX.FTZ R2, R0, R14, !PT ;  /* 0x0000000e00027209 */ /* 0x000fc80007810000 */
[----:B------:R-:W-:-:S07]  /*2360*/  MOV R13, R2 ;  /* 0x00000002000d7202 */ /* 0x000fce0000000f00 */
[----:B------:R-:W-:Y:S05]  /*2370*/  WARPSYNC.COLLECTIVE R15, `(.L_x_12647) ;  /* 0x000000000f087348 */ /* 0x000fea0003c00000 */
[----:B------:R0:W1:Y:S02]  /*2380*/  SHFL.BFLY P6, R14, R13, R12, R11 ;  /* 0x0c00000c0d0e7389 */ /* 0x00006400000c000b */
[----:B01----:R-:W-:Y:S05]  /*2390*/  ENDCOLLECTIVE ;  /* 0x000000000000791b */ /* 0x003fea0003800000 */
.L_x_12647:
[----:B------:R-:W-:Y:S01]  /*23a0*/  HFMA2 R12, -RZ, RZ, 0, 1.1920928955078125e-07 ;  /* 0x00000002ff0c7431 */ /* 0x000fe200000001ff */
[----:B------:R-:W-:-:S04]  /*23b0*/  FMNMX.FTZ R3, R2, R14, !PT ;  /* 0x0000000e02037209 */ /* 0x000fc80007810000 */
[----:B------:R-:W-:-:S07]  /*23c0*/  MOV R13, R3 ;  /* 0x00000003000d7202 */ /* 0x000fce0000000f00 */
[----:B------:R-:W-:Y:S05]  /*23d0*/  WARPSYNC.COLLECTIVE R15, `(.L_x_12648) ;  /* 0x000000000f087348 */ /* 0x000fea0003c00000 */
[----:B------:R0:W1:Y:S02]  /*23e0*/  SHFL.BFLY P6, R14, R13, R12, R11 ;  /* 0x0c00000c0d0e7389 */ /* 0x00006400000c000b */
[----:B01----:R-:W-:Y:S05]  /*23f0*/  ENDCOLLECTIVE ;  /* 0x000000000000791b */ /* 0x003fea0003800000 */
.L_x_12648:
[----:B------:R-:W-:Y:S05]  /*2400*/  BRA `(.L_x_12649) ;  /* 0xffffffe0000c7947 */ /* 0x000fea000383ffff */
.L_x_12650:
        /* <DEDUP_REMOVED lines=15> */
.L_x_27487:


//--------------------- .text._ZN4vllm25paged_attention_v2_kernelIthLi256ELi16ELi128ELNS_18Fp8KVCacheDataTypeE1ELb1ELi512EEEvPfS2_PT_PKS3_PKT0_S9_ifPKiSB_iPKfiiiSD_SD_iiiii --------------------------
	.section	.text._ZN4vllm25paged_attention_v2_kernelIthLi256ELi16ELi128ELNS_18Fp8KVCacheDataTypeE1ELb1ELi512EEEvPfS2_PT_PKS3_PKT0_S9_ifPKiSB_iPKfiiiSD_SD_iiiii,"ax",@progbits
	.align	128
        .global         _ZN4vllm25paged_attention_v2_kernelIthLi256ELi16ELi128ELNS_18Fp8KVCacheDataTypeE1ELb1ELi512EEEvPfS2_PT_PKS3_PKT0_S9_ifPKiSB_iPKfiiiSD_SD_iiiii
        .type           _ZN4vllm25paged_attention_v2_kernelIthLi256ELi16ELi128ELNS_18Fp8KVCacheDataTypeE1ELb1ELi512EEEvPfS2_PT_PKS3_PKT0_S9_ifPKiSB_iPKfiiiSD_SD_iiiii,@function
        .size           _ZN4vllm25paged_attention_v2_kernelIthLi256ELi16ELi128ELNS_18Fp8KVCacheDataTypeE1ELb1ELi512EEEvPfS2_PT_PKS3_PKT0_S9_ifPKiSB_iPKfiiiSD_SD_iiiii,(.L_x_27488 - _ZN4vllm25paged_attention_v2_kernelIthLi256ELi16ELi128ELNS_18Fp8KVCacheDataTypeE1ELb1ELi512EEEvPfS2_PT_PKS3_PKT0_S9_ifPKiSB_iPKfiiiSD_SD_iiiii)
        .other          _ZN4vllm25paged_attention_v2_kernelIthLi256ELi16ELi128ELNS_18Fp8KVCacheDataTypeE1ELb1ELi512EEEvPfS2_PT_PKS3_PKT0_S9_ifPKiSB_iPKfiiiSD_SD_iiiii,@"STO_CUDA_ENTRY STV_DEFAULT"
_ZN4vllm25paged_attention_v2_kernelIthLi256ELi16ELi128ELNS_18Fp8KVCacheDataTypeE1ELb1ELi512EEEvPfS2_PT_PKS3_PKT0_S9_ifPKiSB_iPKfiiiSD_SD_iiiii:
.text._ZN4vllm25paged_attention_v2_kernelIthLi256ELi16ELi128ELNS_18Fp8KVCacheDataTypeE1ELb1ELi512EEEvPfS2_PT_PKS3_PKT0_S9_ifPKiSB_iPKfiiiSD_SD_iiiii:
        /* <DEDUP_REMOVED lines=109> */
.L_x_12651:
        /* <DEDUP_REMOVED lines=23> */
.L_x_12657:
        /* <DEDUP_REMOVED lines=41> */
.L_x_12656:
[----:B------:R-:W-:Y:S05]  /*0ad0*/  BSYNC.RECONVERGENT B0 ;  /* 0x0000000000007941 */ /* 0x000fea0003800200 */
.L_x_12655:
[----:B------:R-:W-:-:S05]  /*0ae0*/  VIADD R14, R14, 0x4 ;  /* 0x000000040e0e7836 */ /* 0x000fca0000000000 */
[----:B------:R-:W-:-:S13]  /*0af0*/  ISETP.GE.U32.AND P0, PT, R14, R5, PT ;  /* 0x000000050e00720c */ /* 0x000fda0003f06070 */
[----:B------:R-:W-:Y:S05]  /*0b00*/  @!P0 BRA `(.L_x_12657) ;  /* 0xfffffffc004c8947 */ /* 0x000fea000383ffff */
.L_x_12653:
[----:B------:R-:W-:Y:S05]  /*0b10*/  BSYNC.RECONVERGENT B6 ;  /* 0x0000000000067941 */ /* 0x000fea0003800200 */
.L_x_12652:
        /* <DEDUP_REMOVED lines=11> */
.L_x_12699:
        /* <DEDUP_REMOVED lines=42> */
.L_x_12663:
        /* <DEDUP_REMOVED lines=11> */
.L_x_12662:
[----:B------:R-:W-:Y:S05]  /*0f20*/  BSYNC.RECONVERGENT B1 ;  /* 0x0000000000017941 */ /* 0x000fea0003800200 */
.L_x_12661:
        /* <DEDUP_REMOVED lines=12> */
.L_x_12666:
        /* <DEDUP_REMOVED lines=100> */
.L_x_12665:
[----:B------:R-:W-:Y:S05]  /*1630*/  BSYNC.RECONVERGENT B1 ;  /* 0x0000000000017941 */ /* 0x000fea0003800200 */
.L_x_12664:
        /* <DEDUP_REMOVED lines=55> */
.L_x_12668:
[----:B------:R-:W-:Y:S05]  /*19b0*/  BSYNC.RECONVERGENT B1 ;  /* 0x0000000000017941 */ /* 0x000fea0003800200 */
.L_x_12667:
        /* <DEDUP_REMOVED lines=26> */
.L_x_12660:
[----:B------:R-:W-:Y:S05]  /*1b60*/  BSYNC.RECONVERGENT B0 ;  /* 0x0000000000007941 */ /* 0x000fea0003800200 */
.L_x_12659:
        /* <DEDUP_REMOVED lines=40> */
.L_x_12673:
[----:B------:R-:W2:Y:S01]  /*1df0*/  LDS R3, [R9] ;  /* 0x0000000009037984 */ /* 0x000ea20000000800 */
[----:B------:R-:W-:-:S05]  /*1e00*/  VIADD R12, R12, 0x1 ;  /* 0x000000010c0c7836 */ /* 0x000fca0000000000 */
[----:B------:R-:W-:Y:S01]  /*1e10*/  ISETP.NE.AND P0, PT, R12, RZ, PT ;  /* 0x000000ff0c00720c */ /* 0x000fe20003f05270 */
[----:B--2---:R-:W-:-:S05]  /*1e20*/  FMUL.FTZ R14, R3, R2 ;  /* 0x00000002030e7220 */ /* 0x004fca0000410000 */
[----:B------:R1:W-:Y:S02]  /*1e30*/  STS [R9], R14 ;  /* 0x0000000e09007388 */ /* 0x0003e40000000800 */
[----:B-1----:R-:W-:-:S05]  /*1e40*/  IADD3 R9, PT, PT, R9, 0x200, RZ ;  /* 0x0000020009097810 */ /* 0x002fca0007ffe0ff */
[----:B------:R-:W-:Y:S05]  /*1e50*/  @P0 BRA `(.L_x_12673) ;  /* 0xfffffffc00e40947 */ /* 0x000fea000383ffff */
.L_x_12672:
[----:B------:R-:W-:Y:S05]  /*1e60*/  BSYNC.RECONVERGENT B1 ;  /* 0x0000000000017941 */ /* 0x000fea0003800200 */
.L_x_12671:
        /* <DEDUP_REMOVED lines=12> */
.L_x_12676:
        /* <DEDUP_REMOVED lines=52> */
.L_x_12675:
[----:B------:R-:W-:Y:S05]  /*2270*/  BSYNC.RECONVERGENT B1 ;  /* 0x0000000000017941 */ /* 0x000fea0003800200 */
.L_x_12674:
        /* <DEDUP_REMOVED lines=31> */
.L_x_12678:
[----:B------:R-:W-:Y:S05]  /*2470*/  BSYNC.RECONVERGENT B1 ;  /* 0x0000000000017941 */ /* 0x000fea0003800200 */
.L_x_12677:
        /* <DEDUP_REMOVED lines=14> */
.L_x_12670:
[----:B------:R-:W-:Y:S05]  /*2560*/  BSYNC.RECONVERGENT B0 ;  /* 0x0000000000007941 */ /* 0x000fea0003800200 */
.L_x_12669:
        /* <DEDUP_REMOVED lines=18> */
.L_x_12680:
[----:B------:R-:W-:Y:S05]  /*2690*/  BSYNC.RECONVERGENT B0 ;  /* 0x0000000000007941 */ /* 0x000fea0003800200 */
.L_x_12679:
        /* <DEDUP_REMOVED lines=26> */
.L_x_12684:
        /* <DEDUP_REMOVED lines=34> */
.L_x_12683:
        /* <DEDUP_REMOVED lines=16> */
.L_x_12682:
[----:B------:R-:W-:Y:S05]  /*2b60*/  BSYNC.RECONVERGENT B6 ;  /* 0x0000000000067941 */ /* 0x000fea0003800200 */
.L_x_12681:
        /* <DEDUP_REMOVED lines=31> */
.L_x_12716:
        /* <DEDUP_REMOVED lines=32> */
.L_x_12687:
[----:B------:R-:W-:Y:S05]  /*2f60*/  BSYNC.RECONVERGENT B0 ;  /* 0x0000000000007941 */ /* 0x000fea0003800200 */
.L_x_12686:
        /* <DEDUP_REMOVED lines=45> */
.L_x_12689:
[----:B------:R-:W-:Y:S05]  /*3240*/  BSYNC.RECONVERGENT B0 ;  /* 0x0000000000007941 */ /* 0x000fea0003800200 */
.L_x_12688:
        /* <DEDUP_REMOVED lines=20> */
.L_x_12691:
[----:B------:R-:W-:Y:S05]  /*3390*/  BSYNC.RECONVERGENT B0 ;  /* 0x0000000000007941 */ /* 0x000fea0003800200 */
.L_x_12690:
        /* <DEDUP_REMOVED lines=35> */
.L_x_12693:
[----:B------:R-:W-:Y:S05]  /*35d0*/  BSYNC.RECONVERGENT B0 ;  /* 0x0000000000007941 */ /* 0x000fea0003800200 */
.L_x_12692:
        /* <DEDUP_REMOVED lines=45> */
.L_x_12654:
        /* <DEDUP_REMOVED lines=16> */
.L_x_12694:
[----:B------:R-:W-:Y:S05]  /*39b0*/  EXIT ;  /* 0x000000000000794d */ /* 0x000fea0003800000 */
.L_x_12658:
[----:B------:R-:W-:Y:S02]  /*39c0*/  HFMA2 R11, -RZ, RZ, 0, 1.847743988037109375e-06 ;  /* 0x0000001fff0b7431 */ /* 0x000fe400000001ff */
[----:B------:R-:W-:Y:S01]  /*39d0*/  IMAD.MOV.U32 R12, RZ, RZ, 0x10 ;  /* 0x00000010ff0c7424 */ /* 0x000fe200078e00ff */
[----:B------:R-:W-:-:S07]  /*39e0*/  MOV R15, 0xffffffff ;  /* 0xffffffff000f7802 */ /* 0x000fce0000000f00 */
[----:B0-----:R-:W-:Y:S05]  /*39f0*/  WARPSYNC.COLLECTIVE R15, `(.L_x_12695) ;  /* 0x000000000f087348 */ /* 0x001fea0003c00000 */
[----:B------:R1:W2:Y:S02]  /*3a00*/  SHFL.BFLY P6, R14, R13, R12, R11 ;  /* 0x0c00000c0d0e7389 */ /* 0x0002a400000c000b */
[----:B012---:R-:W-:Y:S05]  /*3a10*/  ENDCOLLECTIVE ;  /* 0x000000000000791b */ /* 0x007fea0003800000 */
.L_x_12695:
[----:B------:R-:W-:Y:S01]  /*3a20*/  HFMA2 R12, -RZ, RZ, 0, 4.76837158203125e-07 ;  /* 0x00000008ff0c7431 */ /* 0x000fe200000001ff */
[----:B------:R-:W-:-:S05]  /*3a30*/  FMNMX.FTZ R0, R14, -3.40282346638528859812e+38, !PT ;  /* 0xff7fffff0e007809 */ /* 0x000fca0007810000 */
[----:B------:R-:W-:-:S07]  /*3a40*/  IMAD.MOV.U32 R13, RZ, RZ, R0 ;  /* 0x000000ffff0d7224 */ /* 0x000fce00078e0000 */
[----:B------:R-:W-:Y:S05]  /*3a50*/  WARPSYNC.COLLECTIVE R15, `(.L_x_12696) ;  /* 0x000000000f087348 */ /* 0x000fea0003c00000 */
[----:B------:R0:W1:Y:S02]  /*3a60*/  SHFL.BFLY P6, R14, R13, R12, R11 ;  /* 0x0c00000c0d0e7389 */ /* 0x00006400000c000b */
[----:B01----:R-:W-:Y:S05]  /*3a70*/  ENDCOLLECTIVE ;  /* 0x000000000000791b */ /* 0x003fea0003800000 */
.L_x_12696:
[----:B------:R-:W-:Y:S01]  /*3a80*/  IMAD.MOV.U32 R12, RZ, RZ, 0x4 ;  /* 0x00000004ff0c7424 */ /* 0x000fe200078e00ff */
[----:B------:R-:W-:-:S04]  /*3a90*/  FMNMX.FTZ R2, R0, R14, !PT ;  /* 0x0000000e00027209 */ /* 0x000fc80007810000 */
[----:B------:R-:W-:-:S07]  /*3aa0*/  MOV R13, R2 ;  /* 0x00000002000d7202 */ /* 0x000fce0000000f00 */
[----:B------:R-:W-:Y:S05]  /*3ab0*/  WARPSYNC.COLLECTIVE R15, `(.L_x_12697) ;  /* 0x000000000f087348 */ /* 0x000fea0003c00000 */
[----:B------:R0:W1:Y:S02]  /*3ac0*/  SHFL.BFLY P6, R14, R13, R12, R11 ;  /* 0x0c00000c0d0e7389 */ /* 0x00006400000c000b */
[----:B01----:R-:W-:Y:S05]  /*3ad0*/  ENDCOLLECTIVE ;  /* 0x000000000000791b */ /* 0x003fea0003800000 */
.L_x_12697:
[----:B------:R-:W-:Y:S01]  /*3ae0*/  HFMA2 R12, -RZ, RZ, 0, 1.1920928955078125e-07 ;  /* 0x00000002ff0c7431 */ /* 0x000fe200000001ff */
[----:B------:R-:W-:-:S04]  /*3af0*/  FMNMX.FTZ R3, R2, R14, !PT ;  /* 0x0000000e02037209 */ /* 0x000fc80007810000 */
[----:B------:R-:W-:-:S07]  /*3b00*/  MOV R13, R3 ;  /* 0x00000003000d7202 */ /* 0x000fce0000000f00 */
[----:B------:R-:W-:Y:S05]  /*3b10*/  WARPSYNC.COLLECTIVE R15, `(.L_x_12698) ;  /* 0x000000000f087348 */ /* 0x000fea0003c00000 */
[----:B------:R0:W1:Y:S02]  /*3b20*/  SHFL.BFLY P6, R14, R13, R12, R11 ;  /* 0x0c00000c0d0e7389 */ /* 0x00006400000c000b */
[----:B01----:R-:W-:Y:S05]  /*3b30*/  ENDCOLLECTIVE ;  /* 0x000000000000791b */ /* 0x003fea0003800000 */
.L_x_12698:
[----:B------:R-:W-:Y:S05]  /*3b40*/  BRA `(.L_x_12699) ;  /* 0xffffffd000207947 */ /* 0x000fea000383ffff */
.L_x_12685:
[----:B0--3--:R-:W-:Y:S02]  /*3b50*/  HFMA2 R11, -RZ, RZ, 0, 1.847743988037109375e-06 ;  /* 0x0000001fff0b7431 */ /* 0x009fe400000001ff */
[----:B-1----:R-:W-:Y:S01]  /*3b60*/  IMAD.MOV.U32 R13, RZ, RZ, RZ ;  /* 0x000000ffff0d7224 */ /* 0x002fe200078e00ff */
[----:B------:R-:W-:Y:S01]  /*3b70*/  MOV R12, 0x1 ;  /* 0x00000001000c7802 */ /* 0x000fe20000000f00 */
[----:B--2---:R-:W-:-:S07]  /*3b80*/  IMAD.MOV.U32 R15, RZ, RZ, -0x1 ;  /* 0xffffffffff0f7424 */ /* 0x004fce00078e00ff */
[----:B------:R-:W-:Y:S05]  /*3b90*/  WARPSYNC.COLLECTIVE R15, `(.L_x_12700) ;  /* 0x000000000f087348 */ /* 0x000fea0003c00000 */
[----:B------:R0:W1:Y:S02]  /*3ba0*/  SHFL.BFLY P6, R14, R13, R12, R11 ;  /* 0x0c00000c0d0e7389 */ /* 0x00006400000c000b */
[----:B01----:R-:W-:Y:S05]  /*3bb0*/  ENDCOLLECTIVE ;  /* 0x000000000000791b */ /* 0x003fea0003800000 */
.L_x_12700:
[----:B------:R-:W-:-:S07]  /*3bc0*/  MOV R7, R14 ;  /* 0x0000000e00077202 */ /* 0x000fce0000000f00 */
[----:B------:R-:W-:Y:S05]  /*3bd0*/  WARPSYNC.COLLECTIVE R15, `(.L_x_12701) ;  /* 0x000000000f087348 */ /* 0x000fea0003c00000 */
[----:B------:R0:W1:Y:S02]  /*3be0*/  SHFL.BFLY P6, R14, R13, R12, R11 ;  /* 0x0c00000c0d0e7389 */ /* 0x00006400000c000b */
[----:B01----:R-:W-:Y:S05]  /*3bf0*/  ENDCOLLECTIVE ;  /* 0x000000000000791b */ /* 0x003fea0003800000 */
.L_x_12701:
[----:B------:R-:W-:Y:S01]  /*3c00*/  FADD.FTZ R7, RZ, R7 ;  /* 0x00000007ff077221 */ /* 0x000fe20000010000 */
[----:B------:R-:W-:-:S07]  /*3c10*/  MOV R8, R14 ;  /* 0x0000000e00087202 */ /* 0x000fce0000000f00 */
[----:B------:R-:W-:Y:S05]  /*3c20*/  WARPSYNC.COLLECTIVE R15, `(.L_x_12702) ;  /* 0x000000000f087348 */ /* 0x000fea0003c00000 */
[----:B------:R0:W1:Y:S02]  /*3c30*/  SHFL.BFLY P6, R14, R13, R12, R11 ;  /* 0x0c00000c0d0e7389 */ /* 0x00006400000c000b */
[----:B01----:R-:W-:Y:S05]  /*3c40*/  ENDCOLLECTIVE ;  /* 0x000000000000791b */ /* 0x003fea0003800000 */
.L_x_12702:
[----:B------:R-:W-:Y:S01]  /*3c50*/  FADD.FTZ R8, RZ, R8 ;  /* 0x00000008ff087221 */ /* 0x000fe20000010000 */
[----:B------:R-:W-:-:S07]  /*3c60*/  IMAD.MOV.U32 R9, RZ, RZ, R14 ;  /* 0x000000ffff097224 */ /* 0x000fce00078e000e */
[----:B------:R-:W-:Y:S05]  /*3c70*/  WARPSYNC.COLLECTIVE R15, `(.L_x_12703) ;  /* 0x000000000f087348 */ /* 0x000fea0003c00000 */
[----:B------:R0:W1:Y:S02]  /*3c80*/  SHFL.BFLY P6, R14, R13, R12, R11 ;  /* 0x0c00000c0d0e7389 */ /* 0x00006400000c000b */
[----:B01----:R-:W-:Y:S05]  /*3c90*/  ENDCOLLECTIVE ;  /* 0x000000000000791b */ /* 0x003fea0003800000 */
.L_x_12703:
[----:B------:R-:W-:Y:S01]  /*3ca0*/  FADD.FTZ R9, RZ, R9 ;  /* 0x00000009ff097221 */ /* 0x000fe20000010000 */
[----:B------:R-:W-:-:S07]  /*3cb0*/  MOV R28, R14 ;  /* 0x0000000e001c7202 */ /* 0x000fce0000000f00 */
[----:B------:R-:W-:Y:S05]  /*3cc0*/  WARPSYNC.COLLECTIVE R15, `(.L_x_12704) ;  /* 0x000000000f087348 */ /* 0x000fea0003c00000 */
[----:B------:R0:W1:Y:S02]  /*3cd0*/  SHFL.BFLY P6, R14, R13, R12, R11 ;  /* 0x0c00000c0d0e7389 */ /* 0x00006400000c000b */
[----:B01----:R-:W-:Y:S05]  /*3ce0*/  ENDCOLLECTIVE ;  /* 0x000000000000791b */ /* 0x003fea0003800000 */
.L_x_12704:
[----:B------:R-:W-:Y:S01]  /*3cf0*/  FADD.FTZ R28, RZ, R28 ;  /* 0x0000001cff1c7221 */ /* 0x000fe20000010000 */
[----:B------:R-:W-:-:S07]  /*3d00*/  MOV R20, R14 ;  /* 0x0000000e00147202 */ /* 0x000fce0000000f00 */
[----:B------:R-:W-:Y:S05]  /*3d10*/  WARPSYNC.COLLECTIVE R15, `(.L_x_12705) ;  /* 0x000000000f087348 */ /* 0x000fea0003c00000 */
[----:B------:R0:W1:Y:S02]  /*3d20*/  SHFL.BFLY P6, R14, R13, R12, R11 ;  /* 0x0c00000c0d0e7389 */ /* 0x00006400000c000b */
[----:B01----:R-:W-:Y:S05]  /*3d30*/  ENDCOLLECTIVE ;  /* 0x000000000000791b */ /* 0x003fea0003800000 */
.L_x_12705:
[----:B------:R-:W-:Y:S01]  /*3d40*/  FADD.FTZ R20, RZ, R20 ;  /* 0x00000014ff147221 */ /* 0x000fe20000010000 */
[----:B------:R-:W-:-:S07]  /*3d50*/  IMAD.MOV.U32 R21, RZ, RZ, R14 ;  /* 0x000000ffff157224 */ /* 0x000fce00078e000e */
[----:B------:R-:W-:Y:S05]  /*3d60*/  WARPSYNC.COLLECTIVE R15, `(.L_x_12706) ;  /* 0x000000000f087348 */ /* 0x000fea0003c00000 */
[----:B------:R0:W1:Y:S02]  /*3d70*/  SHFL.BFLY P6, R14, R13, R12, R11 ;  /* 0x0c00000c0d0e7389 */ /* 0x00006400000c000b */
[----:B01----:R-:W-:Y:S05]  /*3d80*/  ENDCOLLECTIVE ;  /* 0x000000000000791b */ /* 0x003fea0003800000 */
.L_x_12706:
[----:B------:R-:W-:Y:S01]  /*3d90*/  FADD.FTZ R21, RZ, R21 ;  /* 0x00000015ff157221 */ /* 0x000fe20000010000 */
[----:B------:R-:W-:-:S07]  /*3da0*/  MOV R25, R14 ;  /* 0x0000000e00197202 */ /* 0x000fce0000000f00 */
[----:B------:R-:W-:Y:S05]  /*3db0*/  WARPSYNC.COLLECTIVE R15, `(.L_x_12707) ;  /* 0x000000000f087348 */ /* 0x000fea0003c00000 */
[----:B------:R0:W1:Y:S02]  /*3dc0*/  SHFL.BFLY P6, R14, R13, R12, R11 ;  /* 0x0c00000c0d0e7389 */ /* 0x00006400000c000b */
[----:B01----:R-:W-:Y:S05]  /*3dd0*/  ENDCOLLECTIVE ;  /* 0x000000000000791b */ /* 0x003fea0003800000 */
.L_x_12707:
[----:B------:R-:W-:Y:S01]  /*3de0*/  FADD.FTZ R25, RZ, R25 ;  /* 0x00000019ff197221 */ /* 0x000fe20000010000 */
[----:B------:R-:W-:-:S07]  /*3df0*/  MOV R26, R14 ;  /* 0x0000000e001a7202 */ /* 0x000fce0000000f00 */
[----:B------:R-:W-:Y:S05]  /*3e00*/  WARPSYNC.COLLECTIVE R15, `(.L_x_12708) ;  /* 0x000000000f087348 */ /* 0x000fea0003c00000 */
[----:B------:R0:W1:Y:S02]  /*3e10*/  SHFL.BFLY P6, R14, R13, R12, R11 ;  /* 0x0c00000c0d0e7389 */ /* 0x00006400000c000b */
[----:B01----:R-:W-:Y:S05]  /*3e20*/  ENDCOLLECTIVE ;  /* 0x000000000000791b */ /* 0x003fea0003800000 */
.L_x_12708:
[----:B------:R-:W-:Y:S01]  /*3e30*/  FADD.FTZ R26, RZ, R26 ;  /* 0x0000001aff1a7221 */ /* 0x000fe20000010000 */
[----:B------:R-:W-:-:S07]  /*3e40*/  IMAD.MOV.U32 R0, RZ, RZ, R14 ;  /* 0x000000ffff007224 */ /* 0x000fce00078e000e */
[----:B------:R-:W-:Y:S05]  /*3e50*/  WARPSYNC.COLLECTIVE R15, `(.L_x_12709) ;  /* 0x000000000f087348 */ /* 0x000fea0003c00000 */
[----:B------:R0:W1:Y:S02]  /*3e60*/  SHFL.BFLY P6, R14, R13, R12, R11 ;  /* 0x0c00000c0d0e7389 */ /* 0x00006400000c000b */
[----:B01----:R-:W-:Y:S05]  /*3e70*/  ENDCOLLECTIVE ;  /* 0x000000000000791b */ /* 0x003fea0003800000 */
.L_x_12709:
[----:B------:R-:W-:Y:S01]  /*3e80*/  FADD.FTZ R0, RZ, R0 ;  /* 0x00000000ff007221 */ /* 0x000fe20000010000 */
[----:B------:R-:W-:-:S07]  /*3e90*/  MOV R2, R14 ;  /* 0x0000000e00027202 */ /* 0x000fce0000000f00 */
[----:B------:R-:W-:Y:S05]  /*3ea0*/  WARPSYNC.COLLECTIVE R15, `(.L_x_12710) ;  /* 0x000000000f087348 */ /* 0x000fea0003c00000 */
[----:B------:R0:W1:Y:S02]  /*3eb0*/  SHFL.BFLY P6, R14, R13, R12, R11 ;  /* 0x0c00000c0d0e7389 */ /* 0x00006400000c000b */
[----:B01----:R-:W-:Y:S05]  /*3ec0*/  ENDCOLLECTIVE ;  /* 0x000000000000791b */ /* 0x003fea0003800000 */
.L_x_12710:
[----:B------:R-:W-:Y:S01]  /*3ed0*/  FADD.FTZ R2, RZ, R2 ;  /* 0x00000002ff027221 */ /* 0x000fe20000010000 */
[----:B------:R-:W-:-:S07]  /*3ee0*/  MOV R3, R14 ;  /* 0x0000000e00037202 */ /* 0x000fce0000000f00 */
[----:B------:R-:W-:Y:S05]  /*3ef0*/  WARPSYNC.COLLECTIVE R15, `(.L_x_12711) ;  /* 0x000000000f087348 */ /* 0x000fea0003c00000 */
[----:B------:R0:W1:Y:S02]  /*3f00*/  SHFL.BFLY P6, R14, R13, R12, R11 ;  /* 0x0c00000c0d0e7389 */ /* 0x00006400000c000b */
[----:B01----:R-:W-:Y:S05]  /*3f10*/  ENDCOLLECTIVE ;  /* 0x000000000000791b */ /* 0x003fea0003800000 */
.L_x_12711:
[----:B------:R-:W-:Y:S01]  /*3f20*/  FADD.FTZ R3, RZ, R3 ;  /* 0x00000003ff037221 */ /* 0x000fe20000010000 */
[----:B------:R-:W-:-:S07]  /*3f30*/  IMAD.MOV.U32 R4, RZ, RZ, R14 ;  /* 0x000000ffff047224 */ /* 0x000fce00078e000e */
[----:B------:R-:W-:Y:S05]  /*3f40*/  WARPSYNC.COLLECTIVE R15, `(.L_x_12712) ;  /* 0x000000000f087348 */ /* 0x000fea0003c00000 */
[----:B------:R0:W1:Y:S02]  /*3f50*/  SHFL.BFLY P6, R14, R13, R12, R11 ;  /* 0x0c00000c0d0e7389 */ /* 0x00006400000c000b */
[----:B01----:R-:W-:Y:S05]  /*3f60*/  ENDCOLLECTIVE ;  /* 0x000000000000791b */ /* 0x003fea0003800000 */
.L_x_12712:
[----:B------:R-:W-:Y:S01]  /*3f70*/  FADD.FTZ R4, RZ, R4 ;  /* 0x00000004ff047221 */ /* 0x000fe20000010000 */
[----:B------:R-:W-:-:S07]  /*3f80*/  MOV R5, R14 ;  /* 0x0000000e00057202 */ /* 0x000fce0000000f00 */
[----:B------:R-:W-:Y:S05]  /*3f90*/  WARPSYNC.COLLECTIVE R15, `(.L_x_12713) ;  /* 0x000000000f087348 */ /* 0x000fea0003c00000 */
[----:B------:R0:W1:Y:S02]  /*3fa0*/  SHFL.BFLY P6, R14, R13, R12, R11 ;  /* 0x0c00000c0d0e7389 */ /* 0x00006400000c000b */
[----:B01----:R-:W-:Y:S05]  /*3fb0*/  ENDCOLLECTIVE ;  /* 0x000000000000791b */ /* 0x003fea0003800000 */
.L_x_12713:
[----:B------:R-:W-:Y:S01]  /*3fc0*/  FADD.FTZ R5, RZ, R5 ;  /* 0x00000005ff057221 */ /* 0x000fe20000010000 */
[----:B------:R-:W-:-:S07]  /*3fd0*/  MOV R6, R14 ;  /* 0x0000000e00067202 */ /* 0x000fce0000000f00 */
[----:B------:R-:W-:Y:S05]  /*3fe0*/  WARPSYNC.COLLECTIVE R15, `(.L_x_12714) ;  /* 0x000000000f087348 */ /* 0x000fea0003c00000 */
[----:B------:R0:W1:Y:S02]  /*3ff0*/  SHFL.BFLY P6, R14, R13, R12, R11 ;  /* 0x0c00000c0d0e7389 */ /* 0x00006400000c000b */
[----:B01----:R-:W-:Y:S05]  /*4000*/  ENDCOLLECTIVE ;  /* 0x000000000000791b */ /* 0x003fea0003800000 */
.L_x_12714:
[----:B------:R-:W-:Y:S01]  /*4010*/  FADD.FTZ R6, RZ, R6 ;  /* 0x00000006ff067221 */ /* 0x000fe20000010000 */
[----:B------:R-:W-:-:S07]  /*4020*/  IMAD.MOV.U32 R10, RZ, RZ, R14 ;  /* 0x000000ffff0a7224 */ /* 0x000fce00078e000e */
[----:B------:R-:W-:Y:S05]  /*4030*/  WARPSYNC.COLLECTIVE R15, `(.L_x_12715) ;  /* 0x000000000f087348 */ /* 0x000fea0003c00000 */
[----:B------:R0:W1:Y:S02]  /*4040*/  SHFL.BFLY P6, R14, R13, R12, R11 ;  /* 0x0c00000c0d0e7389 */ /* 0x00006400000c000b */
[----:B01----:R-:W-:Y:S05]  /*4050*/  ENDCOLLECTIVE ;  /* 0x000000000000791b */ /* 0x003fea0003800000 */
.L_x_12715:
[----:B------:R-:W-:Y:S01]  /*4060*/  FADD.FTZ R10, RZ, R10 ;  /* 0x0000000aff0a7221 */ /* 0x000fe20000010000 */
[----:B------:R-:W-:Y:S02]  /*4070*/  MOV R12, R4 ;  /* 0x00000004000c7202 */ /* 0x000fe40000000f00 */
[----:B------:R-:W-:Y:S01]  /*4080*/  MOV R11, R5 ;  /* 0x00000005000b7202 */ /* 0x000fe20000000f00 */
[----:B------:R-:W-:Y:S06]  /*4090*/  BRA `(.L_x_12716) ;  /* 0xffffffec00307947 */ /* 0x000fec000383ffff */
.L_x_12717:
        /* <DEDUP_REMOVED lines=14> */
.L_x_27488:


//--------------------- .text._ZN4vllm25paged_attention_v2_kernelIthLi192ELi16ELi128ELNS_18Fp8KVCacheDataTypeE1ELb1ELi512EEEvPfS2_PT_PKS3_PKT0_S9_ifPKiSB_iPKfiiiSD_SD_iiiii --------------------------
	.section	.text._ZN4vllm25paged_attention_v2_kernelIthLi192ELi16ELi128ELNS_18Fp8KVCacheDataTypeE1ELb1ELi512EEEvPfS2_PT_PKS3_PKT0_S9_ifPKiSB_iPKfiiiSD_SD_iiiii,"ax",@progbits
	.align	128
        .global         _ZN4vllm25paged_attention_v2_kernelIthLi192ELi16ELi128ELNS_18Fp8KVCacheDataTypeE1ELb1ELi512EEEvPfS2_PT_PKS3_PKT0_S9_ifPKiSB_iPKfiiiSD_SD_iiiii
        .type           _ZN4vllm25paged_attention_v2_kernelIthLi192ELi16ELi128ELNS_18Fp8KVCacheDataTypeE1ELb1ELi512EEEvPfS2_PT_PKS3_PKT0_S9_ifPKiSB_iPKfiiiSD_SD_iiiii,@function
        .size           _ZN4vllm25paged_attention_v2_kernelIthLi192ELi16ELi128ELNS_18Fp8KVCacheDataTypeE1ELb1ELi512EEEvPfS2_PT_PKS3_PKT0_S9_ifPKiSB_iPKfiiiSD_SD_iiiii,(.L_x_27489 - _ZN4vllm25paged_attention_v2_kernelIthLi192ELi16ELi128ELNS_18Fp8KVCacheDataTypeE1ELb1ELi512EEEvPfS2_PT_PKS3_PKT0_S9_ifPKiSB_iPKfiiiSD_SD_iiiii)
        .other          _ZN4vllm25paged_attention_v2_kernelIthLi192ELi16ELi128ELNS_18Fp8KVCacheDataTypeE1ELb1ELi512EEEvPfS2_PT_PKS3_PKT0_S9_ifPKiSB_iPKfiiiSD_SD_iiiii,@"STO_CUDA_ENTRY STV_DEFAULT"
_ZN4vllm25paged_attention_v2_kernelIthLi192ELi16ELi128ELNS_18Fp8KVCacheDataTypeE1ELb1ELi512EEEvPfS2_PT_PKS3_PKT0_S9_ifPKiSB_iPKfiiiSD_SD_iiiii:
.text._ZN4vllm25paged_attention_v2_kernelIthLi192ELi16ELi128ELNS_18Fp8KVCacheDataTypeE1ELb1ELi512EEEvPfS2_PT_PKS3_PKT0_S9_ifPKiSB_iPKfiiiSD_SD_iiiii:
        /* <DEDUP_REMOVED lines=110> */
.L_x_12718:
        /* <DEDUP_REMOVED lines=23> */
.L_x_12724:
        /* <DEDUP_REMOVED lines=41> */
.L_x_12723:
[----:B------:R-:W-:Y:S05]  /*0ae0*/  BSYNC.RECONVERGENT B0 ;  /* 0x0000000000007941 */ /* 0x000fea0003800200 */
.L_x_12722:
[----:B------:R-:W-:-:S04]  /*0af0*/  IADD3 R14, PT, PT, R14, 0x4, RZ ;  /* 0x000000040e0e7810 */ /* 0x000fc80007ffe0ff */
[----:B------:R-:W-:-:S13]  /*0b00*/  ISETP.GE.U32.AND P0, PT, R14, R5, PT ;  /* 0x000000050e00720c */ /* 0x000fda0003f06070 */
[----:B------:R-:W-:Y:S05]  /*0b10*/  @!P0 BRA `(.L_x_12724) ;  /* 0xfffffffc004c8947 */ /* 0x000fea000383ffff */
.L_x_12720:
[----:B------:R-:W-:Y:S05]  /*0b20*/  BSYNC.RECONVERGENT B6 ;  /* 0x0000000000067941 */ /* 0x000fea0003800200 */
.L_x_12719:
        /* <DEDUP_REMOVED lines=11> */
.L_x_12766:
        /* <DEDUP_REMOVED lines=42> */
.L_x_12730:
        /* <DEDUP_REMOVED lines=11> */
.L_x_12729:
[----:B------:R-:W-:Y:S05]  /*0f30*/  BSYNC.RECONVERGENT B1 ;  /* 0x0000000000017941 */ /* 0x000fea0003800200 */
.L_x_12728:
        /* <DEDUP_REMOVED lines=12> */
.L_x_12733:
        /* <DEDUP_REMOVED lines=100> */
.L_x_12732:
[----:B------:R-:W-:Y:S05]  /*1640*/  BSYNC.RECONVERGENT B1 ;  /* 0x0000000000017941 */ /* 0x000fea0003800200 */
.L_x_12731:
        /* <DEDUP_REMOVED lines=55> */
.L_x_12735:
[----:B------:R-:W-:Y:S05]  /*19c0*/  BSYNC.RECONVERGENT B1 ;  /* 0x0000000000017941 */ /* 0x000fea0003800200 */
.L_x_12734:
        /* <DEDUP_REMOVED lines=26> */
.L_x_12727:
[----:B------:R-:W-:Y:S05]  /*1b70*/  BSYNC.RECONVERGENT B0 ;  /* 0x0000000000007941 */ /* 0x000fea0003800200 */
.L_x_12726:
        /* <DEDUP_REMOVED lines=40> */
.L_x_12740:
[----:B------:R-:W1:Y:S01]  /*1e00*/  LDS R21, [R9] ;  /* 0x0000000009157984 */ /* 0x000e620000000800 */
[----:B------:R-:W-:-:S04]  /*1e10*/  IADD3 R12, PT, PT, R12, 0x1, RZ ;  /* 0x000000010c0c7810 */ /* 0x000fc80007ffe0ff */
[----:B------:R-:W-:Y:S01]  /*1e20*/  ISETP.NE.AND P0, PT, R12, RZ, PT ;  /* 0x000000ff0c00720c */ /* 0x000fe20003f05270 */
[----:B-1----:R-:W-:-:S05]  /*1e30*/  FMUL.FTZ R4, R21, R2 ;  /* 0x0000000215047220 */ /* 0x002fca0000410000 */
[----:B------:R1:W-:Y:S02]  /*1e40*/  STS [R9], R4 ;  /* 0x0000000409007388 */ /* 0x0003e40000000800 */
[----:B-1----:R-:W-:-:S05]  /*1e50*/  IADD3 R9, PT, PT, R9, 0x200, RZ ;  /* 0x0000020009097810 */ /* 0x002fca0007ffe0ff */
[----:B------:R-:W-:Y:S05]  /*1e60*/  @P0 BRA `(.L_x_12740) ;  /* 0xfffffffc00e40947 */ /* 0x000fea000383ffff */
.L_x_12739:
[----:B------:R-:W-:Y:S05]  /*1e70*/  BSYNC.RECONVERGENT B1 ;  /* 0x0000000000017941 */ /* 0x000fea0003800200 */
.L_x_12738:
        /* <DEDUP_REMOVED lines=12> */
.L_x_12743:
        /* <DEDUP_REMOVED lines=52> */
.L_x_12742:
[----:B------:R-:W-:Y:S05]  /*2280*/  BSYNC.RECONVERGENT B1 ;  /* 0x0000000000017941 */ /* 0x000fea0003800200 */
.L_x_12741:
        /* <DEDUP_REMOVED lines=31> */
.L_x_12745:
[----:B------:R-:W-:Y:S05]  /*2480*/  BSYNC.RECONVERGENT B1 ;  /* 0x0000000000017941 */ /* 0x000fea0003800200 */
.L_x_12744:
        /* <DEDUP_REMOVED lines=14> */
.L_x_12737:
[----:B------:R-:W-:Y:S05]  /*2570*/  BSYNC.RECONVERGENT B0 ;  /* 0x0000000000007941 */ /* 0x000fea0003800200 */
.L_x_12736:
        /* <DEDUP_REMOVED lines=18> */
.L_x_12747:
[----:B------:R-:W-:Y:S05]  /*26a0*/  BSYNC.RECONVERGENT B0 ;  /* 0x0000000000007941 */ /* 0x000fea0003800200 */
.L_x_12746:
        /* <DEDUP_REMOVED lines=26> */
.L_x_12751:
        /* <DEDUP_REMOVED lines=34> */
.L_x_12750:
        /* <DEDUP_REMOVED lines=16> */
.L_x_12749:
[----:B------:R-:W-:Y:S05]  /*2b70*/  BSYNC.RECONVERGENT B6 ;  /* 0x0000000000067941 */ /* 0x000fea0003800200 */
.L_x_12748:
        /* <DEDUP_REMOVED lines=22> */
.L_x_12779:
        /* <DEDUP_REMOVED lines=33> */
.L_x_12754:
[----:B------:R-:W-:Y:S05]  /*2ef0*/  BSYNC.RECONVERGENT B0 ;  /* 0x0000000000007941 */ /* 0x000fea0003800200 */
.L_x_12753:
        /* <DEDUP_REMOVED lines=27> */
.L_x_12756:
[----:B------:R-:W-:Y:S05]  /*30b0*/  BSYNC.RECONVERGENT B0 ;  /* 0x0000000000007941 */ /* 0x000fea0003800200 */
.L_x_12755:
        /* <DEDUP_REMOVED lines=15> */
.L_x_12758:
[----:B------:R-:W-:Y:S05]  /*31b0*/  BSYNC.RECONVERGENT B0 ;  /* 0x0000000000007941 */ /* 0x000fea0003800200 */
.L_x_12757:
        /* <DEDUP_REMOVED lines=27> */
.L_x_12760:
[----:B------:R-:W-:Y:S05]  /*3370*/  BSYNC.RECONVERGENT B0 ;  /* 0x0000000000007941 */ /* 0x000fea0003800200 */
.L_x_12759:
        /* <DEDUP_REMOVED lines=37> */
.L_x_12721:
        /* <DEDUP_REMOVED lines=16> */
.L_x_12761:
[----:B------:R-:W-:Y:S05]  /*36d0*/  EXIT ;  /* 0x000000000000794d */ /* 0x000fea0003800000 */
.L_x_12725:
[----:B------:R-:W-:Y:S02]  /*36e0*/  HFMA2 R11, -RZ, RZ, 0, 1.847743988037109375e-06 ;  /* 0x0000001fff0b7431 */ /* 0x000fe400000001ff */
[----:B------:R-:W-:Y:S01]  /*36f0*/  IMAD.MOV.U32 R12, RZ, RZ, 0x10 ;  /* 0x00000010ff0c7424 */ /* 0x000fe200078e00ff */
[----:B------:R-:W-:-:S07]  /*3700*/  MOV R15, 0xffffffff ;  /* 0xffffffff000f7802 */ /* 0x000fce0000000f00 */
[----:B------:R-:W-:Y:S05]  /*3710*/  WARPSYNC.COLLECTIVE R15, `(.L_x_12762) ;  /* 0x000000000f087348 */ /* 0x000fea0003c00000 */
[----:B------:R0:W1:Y:S02]  /*3720*/  SHFL.BFLY P6, R14, R13, R12, R11 ;  /* 0x0c00000c0d0e7389 */ /* 0x00006400000c000b */
[----:B01----:R-:W-:Y:S05]  /*3730*/  ENDCOLLECTIVE ;  /* 0x000000000000791b */ /* 0x003fea0003800000 */
.L_x_12762:
[----:B------:R-:W-:Y:S01]  /*3740*/  HFMA2 R12, -RZ, RZ, 0, 4.76837158203125e-07 ;  /* 0x00000008ff0c7431 */ /* 0x000fe200000001ff */
[----:B------:R-:W-:-:S05]  /*3750*/  FMNMX.FTZ R0, R14, -3.40282346638528859812e+38, !PT ;  /* 0xff7fffff0e007809 */ /* 0x000fca0007810000 */
[----:B------:R-:W-:-:S07]  /*3760*/  IMAD.MOV.U32 R13, RZ, RZ, R0 ;  /* 0x000000ffff0d7224 */ /* 0x000fce00078e0000 */
[----:B------:R-:W-:Y:S05]  /*3770*/  WARPSYNC.COLLECTIVE R15, `(.L_x_12763) ;  /* 0x000000000f087348 */ /* 0x000fea0003c00000 */
[----:B------:R0:W1:Y:S02]  /*3780*/  SHFL.BFLY P6, R14, R13, R12, R11 ;  /* 0x0c00000c0d0e7389 */ /* 0x00006400000c000b */
[----:B01----:R-:W-:Y:S05]  /*3790*/  ENDCOLLECTIVE ;  /* 0x000000000000791b */ /* 0x003fea0003800000 */
.L_x_12763:
[----:B------:R-:W-:Y:S01]  /*37a0*/  IMAD.MOV.U32 R12, RZ, RZ, 0x4 ;  /* 0x00000004ff0c7424 */ /* 0x000fe200078e00ff */
[----:B------:R-:W-:-:S04]  /*37b0*/  FMNMX.FTZ R2, R0, R14, !PT ;  /* 0x0000000e00027209 */ /* 0x000fc80007810000 */
[----:B------:R-:W-:-:S07]  /*37c0*/  MOV R13, R2 ;  /* 0x00000002000d7202 */ /* 0x000fce0000000f00 */
[----:B------:R-:W-:Y:S05]  /*37d0*/  WARPSYNC.COLLECTIVE R15, `(.L_x_12764) ;  /* 0x000000000f087348 */ /* 0x000fea0003c00000 */
[----:B------:R0:W1:Y:S02]  /*37e0*/  SHFL.BFLY P6, R14, R13, R12, R11 ;  /* 0x0c00000c0d0e7389 */ /* 0x00006400000c000b */
[----:B01----:R-:W-:Y:S05]  /*37f0*/  ENDCOLLECTIVE ;  /* 0x000000000000791b */ /* 0x003fea0003800000 */
.L_x_12764:
[----:B------:R-:W-:Y:S01]  /*3800*/  HFMA2 R12, -RZ, RZ, 0, 1.1920928955078125e-07 ;  /* 0x00000002ff0c7431 */ /* 0x000fe200000001ff */
[----:B------:R-:W-:-:S04]  /*3810*/  FMNMX.FTZ R3, R2, R14, !PT ;  /* 0x0000000e02037209 */ /* 0x000fc80007810000 */
[----:B------:R-:W-:-:S07]  /*3820*/  MOV R13, R3 ;  /* 0x00000003000d7202 */ /* 0x000fce0000000f00 */
[----:B------:R-:W-:Y:S05]  /*3830*/  WARPSYNC.COLLECTIVE R15, `(.L_x_12765) ;  /* 0x000000000f087348 */ /* 0x000fea0003c00000 */
[----:B------:R0:W1:Y:S02]  /*3840*/  SHFL.BFLY P6, R14, R13, R12, R11 ;  /* 0x0c00000c0d0e7389 */ /* 0x00006400000c000b */
[----:B01----:R-:W-:Y:S05]  /*3850*/  ENDCOLLECTIVE ;  /* 0x000000000000791b */ /* 0x003fea0003800000 */
.L_x_12765:
[----:B------:R-:W-:Y:S05]  /*3860*/  BRA `(.L_x_12766) ;  /* 0xffffffd000dc7947 */ /* 0x000fea000383ffff */
.L_x_12752:
[----:B---3--:R-:W-:Y:S02]  /*3870*/  HFMA2 R11, -RZ, RZ, 0, 1.847743988037109375e-06 ;  /* 0x0000001fff0b7431 */ /* 0x008fe400000001ff */
[----:B0-----:R-:W-:Y:S01]  /*3880*/  IMAD.MOV.U32 R13, RZ, RZ, RZ ;  /* 0x000000ffff0d7224 */ /* 0x001fe200078e00ff */
[----:B------:R-:W-:Y:S01]  /*3890*/  MOV R12, 0x1 ;  /* 0x00000001000c7802 */ /* 0x000fe20000000f00 */
[----:B--2---:R-:W-:-:S07]  /*38a0*/  IMAD.MOV.U32 R15, RZ, RZ, -0x1 ;  /* 0xffffffffff0f7424 */ /* 0x004fce00078e00ff */
[----:B------:R-:W-:Y:S05]  /*38b0*/  WARPSYNC.COLLECTIVE R15, `(.L_x_12767) ;  /* 0x000000000f087348 */ /* 0x000fea0003c00000 */
[----:B------:R0:W1:Y:S02]  /*38c0*/  SHFL.BFLY P6, R14, R13, R12, R11 ;  /* 0x0c00000c0d0e7389 */ /* 0x00006400000c000b */
[----:B01----:R-:W-:Y:S05]  /*38d0*/  ENDCOLLECTIVE ;  /* 0x000000000000791b */ /* 0x003fea0003800000 */
.L_x_12767:
[----:B------:R-:W-:-:S07]  /*38e0*/  MOV R20, R14 ;  /* 0x0000000e00147202 */ /* 0x000fce0000000f00 */
[----:B------:R-:W-:Y:S05]  /*38f0*/  WARPSYNC.COLLECTIVE R15, `(.L_x_12768) ;  /* 0x000000000f087348 */ /* 0x000fea0003c00000 */
[----:B------:R0:W1:Y:S02]  /*3900*/  SHFL.BFLY P6, R14, R13, R12, R11 ;  /* 0x0c00000c0d0e7389 */ /* 0x00006400000c000b */
[----:B01----:R-:W-:Y:S05]  /*3910*/  ENDCOLLECTIVE ;  /* 0x000000000000791b */ /* 0x003fea0003800000 */
.L_x_12768:
[----:B------:R-:W-:Y:S01]  /*3920*/  FADD.FTZ R20, RZ, R20 ;  /* 0x00000014ff147221 */ /* 0x000fe20000010000 */
[----:B------:R-:W-:-:S07]  /*3930*/  MOV R8, R14 ;  /* 0x0000000e00087202 */ /* 0x000fce0000000f00 */
[----:B------:R-:W-:Y:S05]  /*3940*/  WARPSYNC.COLLECTIVE R15, `(.L_x_12769) ;  /* 0x000000000f087348 */ /* 0x000fea0003c00000 */
[----:B------:R0:W1:Y:S02]  /*3950*/  SHFL.BFLY P6, R14, R13, R12, R11 ;  /* 0x0c00000c0d0e7389 */ /* 0x00006400000c000b */
[----:B01----:R-:W-:Y:S05]  /*3960*/  ENDCOLLECTIVE ;  /* 0x000000000000791b */ /* 0x003fea0003800000 */
.L_x_12769:
[----:B------:R-:W-:Y:S01]  /*3970*/  FADD.FTZ R8, RZ, R8 ;  /* 0x00000008ff087221 */ /* 0x000fe20000010000 */
[----:B------:R-:W-:-:S07]  /*3980*/  IMAD.MOV.U32 R3, RZ, RZ, R14 ;  /* 0x000000ffff037224 */ /* 0x000fce00078e000e */
[----:B------:R-:W-:Y:S05]  /*3990*/  WARPSYNC.COLLECTIVE R15, `(.L_x_12770) ;  /* 0x000000000f087348 */ /* 0x000fea0003c00000 */
[----:B------:R0:W1:Y:S02]  /*39a0*/  SHFL.BFLY P6, R14, R13, R12, R11 ;  /* 0x0c00000c0d0e7389 */ /* 0x00006400000c000b */
[----:B01----:R-:W-:Y:S05]  /*39b0*/  ENDCOLLECTIVE ;  /* 0x000000000000791b */ /* 0x003fea0003800000 */
.L_x_12770:
[----:B------:R-:W-:Y:S01]  /*39c0*/  FADD.FTZ R3, RZ, R3 ;  /* 0x00000003ff037221 */ /* 0x000fe20000010000 */
[----:B------:R-:W-:-:S07]  /*39d0*/  MOV R2, R14 ;  /* 0x0000000e00027202 */ /* 0x000fce0000000f00 */
[----:B------:R-:W-:Y:S05]  /*39e0*/  WARPSYNC.COLLECTIVE R15, `(.L_x_12771) ;  /* 0x000000000f087348 */ /* 0x000fea0003c00000 */
[----:B------:R0:W1:Y:S02]  /*39f0*/  SHFL.BFLY P6, R14, R13, R12, R11 ;  /* 0x0c00000c0d0e7389 */ /* 0x00006400000c000b */
[----:B01----:R-:W-:Y:S05]  /*3a00*/  ENDCOLLECTIVE ;  /* 0x000000000000791b */ /* 0x003fea0003800000 */
.L_x_12771:
[----:B------:R-:W-:Y:S01]  /*3a10*/  FADD.FTZ R2, RZ, R2 ;  /* 0x00000002ff027221 */ /* 0x000fe20000010000 */
[----:B------:R-:W-:-:S07]  /*3a20*/  MOV R0, R14 ;  /* 0x0000000e00007202 */ /* 0x000fce0000000f00 */
[----:B------:R-:W-:Y:S05]  /*3a30*/  WARPSYNC.COLLECTIVE R15, `(.L_x_12772) ;  /* 0x000000000f087348 */ /* 0x000fea0003c00000 */
[----:B------:R0:W1:Y:S02]  /*3a40*/  SHFL.BFLY P6, R14, R13, R12, R11 ;  /* 0x0c00000c0d0e7389 */ /* 0x00006400000c000b */
[----:B01----:R-:W-:Y:S05]  /*3a50*/  ENDCOLLECTIVE ;  /* 0x000000000000791b */ /* 0x003fea0003800000 */
.L_x_12772:
[----:B------:R-:W-:Y:S01]  /*3a60*/  FADD.FTZ R0, RZ, R0 ;  /* 0x00000000ff007221 */ /* 0x000fe20000010000 */
[----:B------:R-:W-:-:S07]  /*3a70*/  IMAD.MOV.U32 R10, RZ, RZ, R14 ;  /* 0x000000ffff0a7224 */ /* 0x000fce00078e000e */
[----:B------:R-:W-:Y:S05]  /*3a80*/  WARPSYNC.COLLECTIVE R15, `(.L_x_12773) ;  /* 0x000000000f087348 */ /* 0x000fea0003c00000 */
[----:B------:R0:W1:Y:S02]  /*3a90*/  SHFL.BFLY P6, R14, R13, R12, R11 ;  /* 0x0c00000c0d0e7389 */ /* 0x00006400000c000b */
[----:B01----:R-:W-:Y:S05]  /*3aa0*/  ENDCOLLECTIVE ;  /* 0x000000000000791b */ /* 0x003fea0003800000 */
.L_x_12773:
[----:B------:R-:W-:Y:S01]  /*3ab0*/  FADD.FTZ R10, RZ, R10 ;  /* 0x0000000aff0a7221 */ /* 0x000fe20000010000 */
[----:B------:R-:W-:-:S07]  /*3ac0*/  MOV R9, R14 ;  /* 0x0000000e00097202 */ /* 0x000fce0000000f00 */
[----:B------:R-:W-:Y:S05]  /*3ad0*/  WARPSYNC.COLLECTIVE R15, `(.L_x_12774) ;  /* 0x000000000f087348 */ /* 0x000fea0003c00000 */
[----:B------:R0:W1:Y:S02]  /*3ae0*/  SHFL.BFLY P6, R14, R13, R12, R11 ;  /* 0x0c00000c0d0e7389 */ /* 0x00006400000c000b */
[----:B01----:R-:W-:Y:S05]  /*3af0*/  ENDCOLLECTIVE ;  /* 0x000000000000791b */ /* 0x003fea0003800000 */
.L_x_12774:
[----:B------:R-:W-:Y:S01]  /*3b00*/  FADD.FTZ R9, RZ, R9 ;  /* 0x00000009ff097221 */ /* 0x000fe20000010000 */
[----:B------:R-:W-:-:S07]  /*3b10*/  MOV R7, R14 ;  /* 0x0000000e00077202 */ /* 0x000fce0000000f00 */
[----:B------:R-:W-:Y:S05]  /*3b20*/  WARPSYNC.COLLECTIVE R15, `(.L_x_12775) ;  /* 0x000000000f087348 */ /* 0x000fea0003c00000 */
[----:B------:R0:W1:Y:S02]  /*3b30*/  SHFL.BFLY P6, R14, R13, R12, R11 ;  /* 0x0c00000c0d0e7389 */ /* 0x00006400000c000b */
[----:B01----:R-:W-:Y:S05]  /*3b40*/  ENDCOLLECTIVE ;  /* 0x000000000000791b */ /* 0x003fea0003800000 */
.L_x_12775:
[----:B------:R-:W-:Y:S01]  /*3b50*/  FADD.FTZ R7, RZ, R7 ;  /* 0x00000007ff077221 */ /* 0x000fe20000010000 */
[----:B------:R-:W-:-:S07]  /*3b60*/  IMAD.MOV.U32 R6, RZ, RZ, R14 ;  /* 0x000000ffff067224 */ /* 0x000fce00078e000e */
[----:B------:R-:W-:Y:S05]  /*3b70*/  WARPSYNC.COLLECTIVE R15, `(.L_x_12776) ;  /* 0x000000000f087348 */ /* 0x000fea0003c00000 */
[----:B------:R0:W1:Y:S02]  /*3b80*/  SHFL.BFLY P6, R14, R13, R12, R11 ;  /* 0x0c00000c0d0e7389 */ /* 0x00006400000c000b */
[----:B01----:R-:W-:Y:S05]  /*3b90*/  ENDCOLLECTIVE ;  /* 0x000000000000791b */ /* 0x003fea0003800000 */
.L_x_12776:
[----:B------:R-:W-:Y:S01]  /*3ba0*/  FADD.FTZ R6, RZ, R6 ;  /* 0x00000006ff067221 */ /* 0x000fe20000010000 */
[----:B------:R-:W-:-:S07]  /*3bb0*/  MOV R5, R14 ;  /* 0x0000000e00057202 */ /* 0x000fce0000000f00 */
[----:B------:R-:W-:Y:S05]  /*3bc0*/  WARPSYNC.COLLECTIVE R15, `(.L_x_12777) ;  /* 0x000000000f087348 */ /* 0x000fea0003c00000 */
[----:B------:R0:W1:Y:S02]  /*3bd0*/  SHFL.BFLY P6, R14, R13, R12, R11 ;  /* 0x0c00000c0d0e7389 */ /* 0x00006400000c000b */
[----:B01----:R-:W-:Y:S05]  /*3be0*/  ENDCOLLECTIVE ;  /* 0x000000000000791b */ /* 0x003fea0003800000 */
.L_x_12777:
[----:B------:R-:W-:Y:S01]  /*3bf0*/  FADD.FTZ R5, RZ, R5 ;  /* 0x00000005ff057221 */ /* 0x000fe20000010000 */
[----:B------:R-:W-:-:S07]  /*3c00*/  MOV R4, R14 ;  /* 0x0000000e00047202 */ /* 0x000fce0000000f00 */
[----:B------:R-:W-:Y:S05]  /*3c10*/  WARPSYNC.COLLECTIVE R15, `(.L_x_12778) ;  /* 0x000000000f087348 */ /* 0x000fea0003c00000 */
[----:B------:R0:W1:Y:S02]  /*3c20*/  SHFL.BFLY P6, R14, R13, R12, R11 ;  /* 0x0c00000c0d0e7389 */ /* 0x00006400000c000b */
[----:B01----:R-:W-:Y:S05]  /*3c30*/  ENDCOLLECTIVE ;  /* 0x000000000000791b */ /* 0x003fea0003800000 */
.L_x_12778:
[----:B------:R-:W-:Y:S01]  /*3c40*/  FADD.FTZ R4, RZ, R4 ;  /* 0x00000004ff047221 */ /* 0x000fe20000010000 */
[----:B------:R-:W-:Y:S06]  /*3c50*/  BRA `(.L_x_12779) ;  /* 0xfffffff000207947 */ /* 0x000fec000383ffff */
.L_x_12780:
        /* <DEDUP_REMOVED lines=10> */
.L_x_27489:


//--------------------- .text._ZN4vllm25paged_attention_v2_kernelIthLi128ELi16ELi128ELNS_18Fp8KVCacheDataTypeE1ELb1ELi512EEEvPfS2_PT_PKS3_PKT0_S9_ifPKiSB_iPKfiiiSD_SD_iiiii --------------------------
	.section	.text._ZN4vllm25paged_attention_v2_kernelIthLi128ELi16ELi128ELNS_18Fp8KVCacheDataTypeE1ELb1ELi512EEEvPfS2_PT_PKS3_PKT0_S9_ifPKiSB_iPKfiiiSD_SD_iiiii,"ax",@progbits
	.align	128
        .global         _ZN4vllm25paged_attention_v2_kernelIthLi128ELi16ELi128ELNS_18Fp8KVCacheDataTypeE1ELb1ELi512EEEvPfS2_PT_PKS3_PKT0_S9_ifPKiSB_iPKfiiiSD_SD_iiiii
        .type           _ZN4vllm25paged_attention_v2_kernelIthLi128ELi16ELi128ELNS_18Fp8KVCacheDataTypeE1ELb1ELi512EEEvPfS2_PT_PKS3_PKT0_S9_ifPKiSB_iPKfiiiSD_SD_iiiii,@function
        .size           _ZN4vllm25paged_attention_v2_kernelIthLi128ELi16ELi128ELNS_18Fp8KVCacheDataTypeE1ELb1ELi512EEEvPfS2_PT_PKS3_PKT0_S9_ifPKiSB_iPKfiiiSD_SD_iiiii,(.L_x_27490 - _ZN4vllm25paged_attention_v2_kernelIthLi128ELi16ELi128ELNS_18Fp8KVCacheDataTypeE1ELb1ELi512EEEvPfS2_PT_PKS3_PKT0_S9_ifPKiSB_iPKfiiiSD_SD_iiiii)
        .other          _ZN4vllm25paged_attention_v2_kernelIthLi128ELi16ELi128ELNS_18Fp8KVCacheDataTypeE1ELb1ELi512EEEvPfS2_PT_PKS3_PKT0_S9_ifPKiSB_iPKfiiiSD_SD_iiiii,@"STO_CUDA_ENTRY STV_DEFAULT"
_ZN4vllm25paged_attention_v2_kernelIthLi128ELi16ELi128ELNS_18Fp8KVCacheDataTypeE1ELb1ELi512EEEvPfS2_PT_PKS3_PKT0_S9_ifPKiSB_iPKfiiiSD_SD_iiiii:
.text._ZN4vllm25paged_attention_v2_kernelIthLi128ELi16ELi128ELNS_18Fp8KVCacheDataTypeE1ELb1ELi512EEEvPfS2_PT_PKS3_PKT0_S9_ifPKiSB_iPKfiiiSD_SD_iiiii:
        /* <DEDUP_REMOVED lines=110> */
.L_x_12781:
        /* <DEDUP_REMOVED lines=23> */
.L_x_12787:
        /* <DEDUP_REMOVED lines=41> */
.L_x_12786:
[----:B------:R-:W-:Y:S05]  /*0ae0*/  BSYNC.RECONVERGENT B0 ;  /* 0x0000000000007941 */ /* 0x000fea0003800200 */
.L_x_12785:
[----:B------:R-:W-:-:S05]  /*0af0*/  VIADD R14, R14, 0x4 ;  /* 0x000000040e0e7836 */ /* 0x000fca0000000000 */
[----:B------:R-:W-:-:S13]  /*0b00*/  ISETP.GE.U32.AND P0, PT, R14, R5, PT ;  /* 0x000000050e00720c */ /* 0x000fda0003f06070 */
[----:B------:R-:W-:Y:S05]  /*0b10*/  @!P0 BRA `(.L_x_12787) ;  /* 0xfffffffc004c8947 */ /* 0x000fea000383ffff */
.L_x_12783:
[----:B------:R-:W-:Y:S05]  /*0b20*/  BSYNC.RECONVERGENT B6 ;  /* 0x0000000000067941 */ /* 0x000fea0003800200 */
.L_x_12782:
        /* <DEDUP_REMOVED lines=11> */
.L_x_12829:
        /* <DEDUP_REMOVED lines=42> */
.L_x_12793:
        /* <DEDUP_REMOVED lines=11> */
.L_x_12792:
[----:B------:R-:W-:Y:S05]  /*0f30*/  BSYNC.RECONVERGENT B1 ;  /* 0x0000000000017941 */ /* 0x000fea0003800200 */
.L_x_12791:
        /* <DEDUP_REMOVED lines=12> */
.L_x_12796:
        /* <DEDUP_REMOVED lines=100> */
.L_x_12795:
[----:B------:R-:W-:Y:S05]  /*1640*/  BSYNC.RECONVERGENT B1 ;  /* 0x0000000000017941 */ /* 0x000fea0003800200 */
.L_x_12794:
        /* <DEDUP_REMOVED lines=55> */
.L_x_12798:
[----:B------:R-:W-:Y:S05]  /*19c0*/  BSYNC.RECONVERGENT B1 ;  /* 0x0000000000017941 */ /* 0x000fea0003800200 */
.L_x_12797:
        /* <DEDUP_REMOVED lines=26> */
.L_x_12790:
[----:B------:R-:W-:Y:S05]  /*1b70*/  BSYNC.RECONVERGENT B0 ;  /* 0x0000000000007941 */ /* 0x000fea0003800200 */
.L_x_12789:
        /* <DEDUP_REMOVED lines=40> */
.L_x_12803:
[----:B------:R-:W1:Y:S01]  /*1e00*/  LDS R21, [R9] ;  /* 0x0000000009157984 */ /* 0x000e620000000800 */
[----:B------:R-:W-:-:S05]  /*1e10*/  VIADD R12, R12, 0x1 ;  /* 0x000000010c0c7836 */ /* 0x000fca0000000000 */
[----:B------:R-:W-:Y:S01]  /*1e20*/  ISETP.NE.AND P0, PT, R12, RZ, PT ;  /* 0x000000ff0c00720c */ /* 0x000fe20003f05270 */
[----:B-1----:R-:W-:-:S05]  /*1e30*/  FMUL.FTZ R4, R21, R2 ;  /* 0x0000000215047220 */ /* 0x002fca0000410000 */
[----:B------:R1:W-:Y:S02]  /*1e40*/  STS [R9], R4 ;  /* 0x0000000409007388 */ /* 0x0003e40000000800 */
[----:B-1----:R-:W-:-:S05]  /*1e50*/  IADD3 R9, PT, PT, R9, 0x200, RZ ;  /* 0x0000020009097810 */ /* 0x002fca0007ffe0ff */
[----:B------:R-:W-:Y:S05]  /*1e60*/  @P0 BRA `(.L_x_12803) ;  /* 0xfffffffc00e40947 */ /* 0x000fea000383ffff */
.L_x_12802:
[----:B------:R-:W-:Y:S05]  /*1e70*/  BSYNC.RECONVERGENT B1 ;  /* 0x0000000000017941 */ /* 0x000fea0003800200 */
.L_x_12801:
        /* <DEDUP_REMOVED lines=12> */
.L_x_12806:
        /* <DEDUP_REMOVED lines=52> */
.L_x_12805:
[----:B------:R-:W-:Y:S05]  /*2280*/  BSYNC.RECONVERGENT B1 ;  /* 0x0000000000017941 */ /* 0x000fea0003800200 */
.L_x_12804:
        /* <DEDUP_REMOVED lines=31> */
.L_x_12808:
[----:B------:R-:W-:Y:S05]  /*2480*/  BSYNC.RECONVERGENT B1 ;  /* 0x0000000000017941 */ /* 0x000fea0003800200 */
.L_x_12807:
        /* <DEDUP_REMOVED lines=14> */
.L_x_12800:
[----:B------:R-:W-:Y:S05]  /*2570*/  BSYNC.RECONVERGENT B0 ;  /* 0x0000000000007941 */ /* 0x000fea0003800200 */
.L_x_12799:
        /* <DEDUP_REMOVED lines=18> */
.L_x_12810:
[----:B------:R-:W-:Y:S05]  /*26a0*/  BSYNC.RECONVERGENT B0 ;  /* 0x0000000000007941 */ /* 0x000fea0003800200 */
.L_x_12809:
        /* <DEDUP_REMOVED lines=26> */
.L_x_12814:
        /* <DEDUP_REMOVED lines=34> */
.L_x_12813:
        /* <DEDUP_REMOVED lines=16> */
.L_x_12812:
[----:B------:R-:W-:Y:S05]  /*2b70*/  BSYNC.RECONVERGENT B6 ;  /* 0x0000000000067941 */ /* 0x000fea0003800200 */
.L_x_12811:
        /* <DEDUP_REMOVED lines=15> */
.L_x_12838:
        /* <DEDUP_REMOVED lines=24> */
.L_x_12817:
[----:B------:R-:W-:Y:S05]  /*2df0*/  BSYNC.RECONVERGENT B0 ;  /* 0x0000000000007941 */ /* 0x000fea0003800200 */
.L_x_12816:
        /* <DEDUP_REMOVED lines=29> */
.L_x_12819:
[----:B------:R-:W-:Y:S05]  /*2fd0*/  BSYNC.RECONVERGENT B0 ;  /* 0x0000000000007941 */ /* 0x000fea0003800200 */
.L_x_12818:
        /* <DEDUP_REMOVED lines=12> */
.L_x_12821:
[----:B------:R-:W-:Y:S05]  /*30a0*/  BSYNC.RECONVERGENT B0 ;  /* 0x0000000000007941 */ /* 0x000fea0003800200 */
.L_x_12820:
        /* <DEDUP_REMOVED lines=19> */
.L_x_12823:
[----:B------:R-:W-:Y:S05]  /*31e0*/  BSYNC.RECONVERGENT B0 ;  /* 0x0000000000007941 */ /* 0x000fea0003800200 */
.L_x_12822:
        /* <DEDUP_REMOVED lines=29> */
.L_x_12784:
        /* <DEDUP_REMOVED lines=16> */
.L_x_12824:
[----:B------:R-:W-:Y:S05]  /*34c0*/  EXIT ;  /* 0x000000000000794d */ /* 0x000fea0003800000 */
.L_x_12788:
[----:B------:R-:W-:Y:S01]  /*34d0*/  HFMA2 R12, -RZ, RZ, 0, 9.5367431640625e-07 ;  /* 0x00000010ff0c7431 */ /* 0x000fe200000001ff */
[----:B------:R-:W-:Y:S01]  /*34e0*/  MOV R11, 0x1f ;  /* 0x0000001f000b7802 */ /* 0x000fe20000000f00 */
[----:B------:R-:W-:-:S07]  /*34f0*/  IMAD.MOV.U32 R15, RZ, RZ, -0x1 ;  /* 0xffffffffff0f7424 */ /* 0x000fce00078e00ff */
[----:B------:R-:W-:Y:S05]  /*3500*/  WARPSYNC.COLLECTIVE R15, `(.L_x_12825) ;  /* 0x000000000f087348 */ /* 0x000fea0003c00000 */
[----:B------:R0:W1:Y:S02]  /*3510*/  SHFL.BFLY P6, R14, R13, R12, R11 ;  /* 0x0c00000c0d0e7389 */ /* 0x00006400000c000b */
[----:B01----:R-:W-:Y:S05]  /*3520*/  ENDCOLLECTIVE ;  /* 0x000000000000791b */ /* 0x003fea0003800000 */
.L_x_12825:
[----:B------:R-:W-:Y:S01]  /*3530*/  HFMA2 R12, -RZ, RZ, 0, 4.76837158203125e-07 ;  /* 0x00000008ff0c7431 */ /* 0x000fe200000001ff */
[----:B------:R-:W-:-:S04]  /*3540*/  FMNMX.FTZ R0, R14, -3.40282346638528859812e+38, !PT ;  /* 0xff7fffff0e007809 */ /* 0x000fc80007810000 */
[----:B------:R-:W-:-:S07]  /*3550*/  MOV R13, R0 ;  /* 0x00000000000d7202 */ /* 0x000fce0000000f00 */
[----:B------:R-:W-:Y:S05]  /*3560*/  WARPSYNC.COLLECTIVE R15, `(.L_x_12826) ;  /* 0x000000000f087348 */ /* 0x000fea0003c00000 */
[----:B------:R0:W1:Y:S02]  /*3570*/  SHFL.BFLY P6, R14, R13, R12, R11 ;  /* 0x0c00000c0d0e7389 */ /* 0x00006400000c000b */
[----:B01----:R-:W-:Y:S05]  /*3580*/  ENDCOLLECTIVE ;  /* 0x000000000000791b */ /* 0x003fea0003800000 */
.L_x_12826:
[----:B------:R-:W-:Y:S02]  /*3590*/  MOV R12, 0x4 ;  /* 0x00000004000c7802 */ /* 0x000fe40000000f00 */
[----:B------:R-:W-:-:S05]  /*35a0*/  FMNMX.FTZ R2, R0, R14, !PT ;  /* 0x0000000e00027209 */ /* 0x000fca0007810000 */
[----:B------:R-:W-:-:S07]  /*35b0*/  IMAD.MOV.U32 R13, RZ, RZ, R2 ;  /* 0x000000ffff0d7224 */ /* 0x000fce00078e0002 */
[----:B------:R-:W-:Y:S05]  /*35c0*/  WARPSYNC.COLLECTIVE R15, `(.L_x_12827) ;  /* 0x000000000f087348 */ /* 0x000fea0003c00000 */
[----:B------:R0:W1:Y:S02]  /*35d0*/  SHFL.BFLY P6, R14, R13, R12, R11 ;  /* 0x0c00000c0d0e7389 */ /* 0x00006400000c000b */
[----:B01----:R-:W-:Y:S05]  /*35e0*/  ENDCOLLECTIVE ;  /* 0x000000000000791b */ /* 0x003fea0003800000 */
.L_x_12827:
[----:B------:R-:W-:Y:S01]  /*35f0*/  IMAD.MOV.U32 R12, RZ, RZ, 0x2 ;  /* 0x00000002ff0c7424 */ /* 0x000fe200078e00ff */
[----:B------:R-:W-:-:S04]  /*3600*/  FMNMX.FTZ R3, R2, R14, !PT ;  /* 0x0000000e02037209 */ /* 0x000fc80007810000 */
[----:B------:R-:W-:-:S07]  /*3610*/  MOV R13, R3 ;  /* 0x00000003000d7202 */ /* 0x000fce0000000f00 */
[----:B------:R-:W-:Y:S05]  /*3620*/  WARPSYNC.COLLECTIVE R15, `(.L_x_12828) ;  /* 0x000000000f087348 */ /* 0x000fea0003c00000 */
[----:B------:R0:W1:Y:S02]  /*3630*/  SHFL.BFLY P6, R14, R13, R12, R11 ;  /* 0x0c00000c0d0e7389 */ /* 0x00006400000c000b */
[----:B01----:R-:W-:Y:S05]  /*3640*/  ENDCOLLECTIVE ;  /* 0x000000000000791b */ /* 0x003fea0003800000 */
.L_x_12828:
[----:B------:R-:W-:Y:S05]  /*3650*/  BRA `(.L_x_12829) ;  /* 0xffffffd400607947 */ /* 0x000fea000383ffff */
.L_x_12815:
[----:B0--3--:R-:W-:Y:S01]  /*3660*/  HFMA2 R13, -RZ, RZ, 0, 0 ;  /* 0x00000000ff0d7431 */ /* 0x009fe200000001ff */
[----:B------:R-:W-:Y:S01]  /*3670*/  MOV R12, 0x1 ;  /* 0x00000001000c7802 */ /* 0x000fe20000000f00 */
[----:B-1----:R-:W-:Y:S01]  /*3680*/  IMAD.MOV.U32 R11, RZ, RZ, 0x1f ;  /* 0x0000001fff0b7424 */ /* 0x002fe200078e00ff */
[----:B--2---:R-:W-:-:S07]  /*3690*/  MOV R15, 0xffffffff ;  /* 0xffffffff000f7802 */ /* 0x004fce0000000f00 */
[----:B------:R-:W-:Y:S05]  /*36a0*/  WARPSYNC.COLLECTIVE R15, `(.L_x_12830) ;  /* 0x000000000f087348 */ /* 0x000fea0003c00000 */
[----:B------:R0:W1:Y:S02]  /*36b0*/  SHFL.BFLY P6, R14, R13, R12, R11 ;  /* 0x0c00000c0d0e7389 */ /* 0x00006400000c000b */
[----:B01----:R-:W-:Y:S05]  /*36c0*/  ENDCOLLECTIVE ;  /* 0x000000000000791b */ /* 0x003fea0003800000 */
.L_x_12830:
[----:B------:R-:W-:-:S07]  /*36d0*/  MOV R2, R14 ;  /* 0x0000000e00027202 */ /* 0x000fce0000000f00 */
[----:B------:R-:W-:Y:S05]  /*36e0*/  WARPSYNC.COLLECTIVE R15, `(.L_x_12831) ;  /* 0x000000000f087348 */ /* 0x000fea0003c00000 */
[----:B------:R0:W1:Y:S02]  /*36f0*/  SHFL.BFLY P6, R14, R13, R12, R11 ;  /* 0x0c00000c0d0e7389 */ /* 0x00006400000c000b */
[----:B01----:R-:W-:Y:S05]  /*3700*/  ENDCOLLECTIVE ;  /* 0x000000000000791b */ /* 0x003fea0003800000 */
.L_x_12831:
[----:B------:R-:W-:Y:S01]  /*3710*/  FADD.FTZ R2, RZ, R2 ;  /* 0x00000002ff027221 */ /* 0x000fe20000010000 */
[----:B------:R-:W-:-:S07]  /*3720*/  IMAD.MOV.U32 R3, RZ, RZ, R14 ;  /* 0x000000ffff037224 */ /* 0x000fce00078e000e */
[----:B------:R-:W-:Y:S05]  /*3730*/  WARPSYNC.COLLECTIVE R15, `(.L_x_12832) ;  /* 0x000000000f087348 */ /* 0x000fea0003c00000 */
[----:B------:R0:W1:Y:S02]  /*3740*/  SHFL.BFLY P6, R14, R13, R12, R11 ;  /* 0x0c00000c0d0e7389 */ /* 0x00006400000c000b */
[----:B01----:R-:W-:Y:S05]  /*3750*/  ENDCOLLECTIVE ;  /* 0x000000000000791b */ /* 0x003fea0003800000 */
.L_x_12832:
[----:B------:R-:W-:Y:S01]  /*3760*/  FADD.FTZ R3, RZ, R3 ;  /* 0x00000003ff037221 */ /* 0x000fe20000010000 */
[----:B------:R-:W-:-:S07]  /*3770*/  MOV R4, R14 ;  /* 0x0000000e00047202 */ /* 0x000fce0000000f00 */
[----:B------:R-:W-:Y:S05]  /*3780*/  WARPSYNC.COLLECTIVE R15, `(.L_x_12833) ;  /* 0x000000000f087348 */ /* 0x000fea0003c00000 */
[----:B------:R0:W1:Y:S02]  /*3790*/  SHFL.BFLY P6, R14, R13, R12, R11 ;  /* 0x0c00000c0d0e7389 */ /* 0x00006400000c000b */
[----:B01----:R-:W-:Y:S05]  /*37a0*/  ENDCOLLECTIVE ;  /* 0x000000000000791b */ /* 0x003fea0003800000 */
.L_x_12833:
[----:B------:R-:W-:Y:S01]  /*37b0*/  FADD.FTZ R4, RZ, R4 ;  /* 0x00000004ff047221 */ /* 0x000fe20000010000 */
[----:B------:R-:W-:-:S07]  /*37c0*/  MOV R5, R14 ;  /* 0x0000000e00057202 */ /* 0x000fce0000000f00 */
[----:B------:R-:W-:Y:S05]  /*37d0*/  WARPSYNC.COLLECTIVE R15, `(.L_x_12834) ;  /* 0x000000000f087348 */ /* 0x000fea0003c00000 */
[----:B------:R0:W1:Y:S02]  /*37e0*/  SHFL.BFLY P6, R14, R13, R12, R11 ;  /* 0x0c00000c0d0e7389 */ /* 0x00006400000c000b */
[----:B01----:R-:W-:Y:S05]  /*37f0*/  ENDCOLLECTIVE ;  /* 0x000000000000791b */ /* 0x003fea0003800000 */
.L_x_12834:
[----:B------:R-:W-:Y:S01]  /*3800*/  FADD.FTZ R5, RZ, R5 ;  /* 0x00000005ff057221 */ /* 0x000fe20000010000 */
[----:B------:R-:W-:-:S07]  /*3810*/  IMAD.MOV.U32 R6, RZ, RZ, R14 ;  /* 0x000000ffff067224 */ /* 0x000fce00078e000e */
[----:B------:R-:W-:Y:S05]  /*3820*/  WARPSYNC.COLLECTIVE R15, `(.L_x_12835) ;  /* 0x000000000f087348 */ /* 0x000fea0003c00000 */
[----:B------:R0:W1:Y:S02]  /*3830*/  SHFL.BFLY P6, R14, R13, R12, R11 ;  /* 0x0c00000c0d0e7389 */ /* 0x00006400000c000b */
[----:B01----:R-:W-:Y:S05]  /*3840*/  ENDCOLLECTIVE ;  /* 0x000000000000791b */ /* 0x003fea0003800000 */
.L_x_12835:
[----:B------:R-:W-:Y:S01]  /*3850*/  FADD.FTZ R6, RZ, R6 ;  /* 0x00000006ff067221 */ /* 0x000fe20000010000 */
[----:B------:R-:W-:-:S07]  /*3860*/  MOV R7, R14 ;  /* 0x0000000e00077202 */ /* 0x000fce0000000f00 */
[----:B------:R-:W-:Y:S05]  /*3870*/  WARPSYNC.COLLECTIVE R15, `(.L_x_12836) ;  /* 0x000000000f087348 */ /* 0x000fea0003c00000 */
[----:B------:R0:W1:Y:S02]  /*3880*/  SHFL.BFLY P6, R14, R13, R12, R11 ;  /* 0x0c00000c0d0e7389 */ /* 0x00006400000c000b */
[----:B01----:R-:W-:Y:S05]  /*3890*/  ENDCOLLECTIVE ;  /* 0x000000000000791b */ /* 0x003fea0003800000 */
.L_x_12836:
[----:B------:R-:W-:Y:S01]  /*38a0*/  FADD.FTZ R7, RZ, R7 ;  /* 0x00000007ff077221 */ /* 0x000fe20000010000 */
[----:B------:R-:W-:-:S07]  /*38b0*/  MOV R0, R14 ;  /* 0x0000000e00007202 */ /* 0x000fce0000000f00 */
[----:B------:R-:W-:Y:S05]  /*38c0*/  WARPSYNC.COLLECTIVE R15, `(.L_x_12837) ;  /* 0x000000000f087348 */ /* 0x000fea0003c00000 */
[----:B------:R0:W1:Y:S02]  /*38d0*/  SHFL.BFLY P6, R14, R13, R12, R11 ;  /* 0x0c00000c0d0e7389 */ /* 0x00006400000c000b */
[----:B01----:R-:W-:Y:S05]  /*38e0*/  ENDCOLLECTIVE ;  /* 0x000000000000791b */ /* 0x003fea0003800000 */
.L_x_12837:
[----:B------:R-:W-:Y:S01]  /*38f0*/  FADD.FTZ R0, RZ, R0 ;  /* 0x00000000ff007221 */ /* 0x000fe20000010000 */
[----:B------:R-:W-:Y:S06]  /*3900*/  BRA `(.L_x_12838) ;  /* 0xfffffff000d87947 */ /* 0x000fec000383ffff */
.L_x_12839:
        /* <DEDUP_REMOVED lines=15> */
.L_x_27490:


//--------------------- .text._ZN4vllm25paged_attention_v2_kernelIthLi120ELi16ELi128ELNS_18Fp8KVCacheDataTypeE1ELb1ELi512EEEvPfS2_PT_PKS3_PKT0_S9_ifPKiSB_iPKfiiiSD_SD_iiiii --------------------------
	.section	.text._ZN4vllm25paged_attention_v2_kernelIthLi120ELi16ELi128ELNS_18Fp8KVCacheDataTypeE1ELb1ELi512EEEvPfS2_PT_PKS3_PKT0_S9_ifPKiSB_iPKfiiiSD_SD_iiiii,"ax",@progbits
	.align	128
        .global         _ZN4vllm25paged_attention_v2_kernelIthLi120ELi16ELi128ELNS_18Fp8KVCacheDataTypeE1ELb1ELi512EEEvPfS2_PT_PKS3_PKT0_S9_ifPKiSB_iPKfiiiSD_SD_iiiii
        .type           _ZN4vllm25paged_attention_v2_kernelIthLi120ELi16ELi128ELNS_18Fp8KVCacheDataTypeE1ELb1ELi512EEEvPfS2_PT_PKS3_PKT0_S9_ifPKiSB_iPKfiiiSD_SD_iiiii,@function
        .size           _ZN4vllm25paged_attention_v2_kernelIthLi120ELi16ELi128ELNS_18Fp8KVCacheDataTypeE1ELb1ELi512EEEvPfS2_PT_PKS3_PKT0_S9_ifPKiSB_iPKfiiiSD_SD_iiiii,(.L_x_27491 - _ZN4vllm25paged_attention_v2_kernelIthLi120ELi16ELi128ELNS_18Fp8KVCacheDataTypeE1ELb1ELi512EEEvPfS2_PT_PKS3_PKT0_S9_ifPKiSB_iPKfiiiSD_SD_iiiii)
        .other          _ZN4vllm25paged_attention_v2_kernelIthLi120ELi16ELi128ELNS_18Fp8KVCacheDataTypeE1ELb1ELi512EEEvPfS2_PT_PKS3_PKT0_S9_ifPKiSB_iPKfiiiSD_SD_iiiii,@"STO_CUDA_ENTRY STV_DEFAULT"
_ZN4vllm25paged_attention_v2_kernelIthLi120ELi16ELi128ELNS_18Fp8KVCacheDataTypeE1ELb1ELi512EEEvPfS2_PT_PKS3_PKT0_S9_ifPKiSB_iPKfiiiSD_SD_iiiii:
.text._ZN4vllm25paged_attention_v2_kernelIthLi120ELi16ELi128ELNS_18Fp8KVCacheDataTypeE1ELb1ELi512EEEvPfS2_PT_PKS3_PKT0_S9_ifPKiSB_iPKfiiiSD_SD_iiiii:
        /* <DEDUP_REMOVED lines=109> */
.L_x_12840:
        /* <DEDUP_REMOVED lines=21> */
.L_x_12846:
        /* <DEDUP_REMOVED lines=43> */
.L_x_12845:
[----:B------:R-:W-:Y:S05]  /*0ad0*/  BSYNC.RECONVERGENT B0 ;  /* 0x0000000000007941 */ /* 0x000fea0003800200 */
.L_x_12844:
[----:B------:R-:W-:-:S04]  /*0ae0*/  IADD3 R14, PT, PT, R14, 0x4, RZ ;  /* 0x000000040e0e7810 */ /* 0x000fc80007ffe0ff */
[----:B------:R-:W-:-:S13]  /*0af0*/  ISETP.GE.U32.AND P0, PT, R14, R9, PT ;  /* 0x000000090e00720c */ /* 0x000fda0003f06070 */
[----:B------:R-:W-:Y:S05]  /*0b00*/  @!P0 BRA `(.L_x_12846) ;  /* 0xfffffffc00448947 */ /* 0x000fea000383ffff */
.L_x_12842:
[----:B------:R-:W-:Y:S05]  /*0b10*/  BSYNC.RECONVERGENT B6 ;  /* 0x0000000000067941 */ /* 0x000fea0003800200 */
.L_x_12841:
        /* <DEDUP_REMOVED lines=11> */
.L_x_12894:
        /* <DEDUP_REMOVED lines=42> */
.L_x_12852:
        /* <DEDUP_REMOVED lines=11> */
.L_x_12851:
[----:B------:R-:W-:Y:S05]  /*0f20*/  BSYNC.RECONVERGENT B1 ;  /* 0x0000000000017941 */ /* 0x000fea0003800200 */
.L_x_12850:
        /* <DEDUP_REMOVED lines=12> */
.L_x_12855:
        /* <DEDUP_REMOVED lines=100> */
.L_x_12854:
[----:B------:R-:W-:Y:S05]  /*1630*/  BSYNC.RECONVERGENT B1 ;  /* 0x0000000000017941 */ /* 0x000fea0003800200 */
.L_x_12853:
        /* <DEDUP_REMOVED lines=55> */
.L_x_12857:
[----:B------:R-:W-:Y:S05]  /*19b0*/  BSYNC.RECONVERGENT B1 ;  /* 0x0000000000017941 */ /* 0x000fea0003800200 */
.L_x_12856:
        /* <DEDUP_REMOVED lines=26> */
.L_x_12849:
[----:B------:R-:W-:Y:S05]  /*1b60*/  BSYNC.RECONVERGENT B0 ;  /* 0x0000000000007941 */ /* 0x000fea0003800200 */
.L_x_12848:
        /* <DEDUP_REMOVED lines=40> */
.L_x_12862:
[----:B------:R-:W1:Y:S01]  /*1df0*/  LDS R20, [R14] ;  /* 0x000000000e147984 */ /* 0x000e620000000800 */
[----:B------:R-:W-:-:S04]  /*1e00*/  IADD3 R15, PT, PT, R15, 0x1, RZ ;  /* 0x000000010f0f7810 */ /* 0x000fc80007ffe0ff */
[----:B------:R-:W-:Y:S01]  /*1e10*/  ISETP.NE.AND P0, PT, R15, RZ, PT ;  /* 0x000000ff0f00720c */ /* 0x000fe20003f05270 */
[----:B-1----:R-:W-:-:S05]  /*1e20*/  FMUL.FTZ R13, R20, R3 ;  /* 0x00000003140d7220 */ /* 0x002fca0000410000 */
[----:B------:R1:W-:Y:S02]  /*1e30*/  STS [R14], R13 ;  /* 0x0000000d0e007388 */ /* 0x0003e40000000800 */
[----:B-1----:R-:W-:-:S05]  /*1e40*/  VIADD R14, R14, 0x200 ;  /* 0x000002000e0e7836 */ /* 0x002fca0000000000 */
[----:B------:R-:W-:Y:S05]  /*1e50*/  @P0 BRA `(.L_x_12862) ;  /* 0xfffffffc00e40947 */ /* 0x000fea000383ffff */
.L_x_12861:
[----:B------:R-:W-:Y:S05]  /*1e60*/  BSYNC.RECONVERGENT B1 ;  /* 0x0000000000017941 */ /* 0x000fea0003800200 */
.L_x_12860:
        /* <DEDUP_REMOVED lines=12> */
.L_x_12865:
        /* <DEDUP_REMOVED lines=52> */
.L_x_12864:
[----:B------:R-:W-:Y:S05]  /*2270*/  BSYNC.RECONVERGENT B1 ;  /* 0x0000000000017941 */ /* 0x000fea0003800200 */
.L_x_12863:
        /* <DEDUP_REMOVED lines=31> */
.L_x_12867:
[----:B------:R-:W-:Y:S05]  /*2470*/  BSYNC.RECONVERGENT B1 ;  /* 0x0000000000017941 */ /* 0x000fea0003800200 */
.L_x_12866:
        /* <DEDUP_REMOVED lines=14> */
.L_x_12859:
[----:B------:R-:W-:Y:S05]  /*2560*/  BSYNC.RECONVERGENT B0 ;  /* 0x0000000000007941 */ /* 0x000fea0003800200 */
.L_x_12858:
        /* <DEDUP_REMOVED lines=18> */
.L_x_12869:
[----:B------:R-:W-:Y:S05]  /*2690*/  BSYNC.RECONVERGENT B0 ;  /* 0x0000000000007941 */ /* 0x000fea0003800200 */
.L_x_12868:
        /* <DEDUP_REMOVED lines=27> */
.L_x_12873:
        /* <DEDUP_REMOVED lines=34> */
.L_x_12872:
        /* <DEDUP_REMOVED lines=16> */
.L_x_12871:
[----:B------:R-:W-:Y:S05]  /*2b70*/  BSYNC.RECONVERGENT B6 ;  /* 0x0000000000067941 */ /* 0x000fea0003800200 */
.L_x_12870:
        /* <DEDUP_REMOVED lines=16> */
.L_x_12903:
        /* <DEDUP_REMOVED lines=26> */
.L_x_12876:
[----:B------:R-:W-:Y:S05]  /*2e20*/  BSYNC.RECONVERGENT B0 ;  /* 0x0000000000007941 */ /* 0x000fea0003800200 */
.L_x_12875:
        /* <DEDUP_REMOVED lines=30> */
.L_x_12880:
[----:B------:R-:W-:Y:S05]  /*3010*/  BSYNC.RECONVERGENT B1 ;  /* 0x0000000000017941 */ /* 0x000fea0003800200 */
.L_x_12879:
[----:B0-2---:R-:W-:-:S07]  /*3020*/  @!P0 FADD.FTZ R14, R14, R25 ;  /* 0x000000190e0e8221 */ /* 0x005fce0000010000 */
.L_x_12878:
[----:B------:R-:W-:Y:S05]  /*3030*/  BSYNC.RECONVERGENT B0 ;  /* 0x0000000000007941 */ /* 0x000fea0003800200 */
.L_x_12877:
        /* <DEDUP_REMOVED lines=22> */
.L_x_12882:
[----:B------:R-:W-:Y:S05]  /*31a0*/  BSYNC.RECONVERGENT B0 ;  /* 0x0000000000007941 */ /* 0x000fea0003800200 */
.L_x_12881:
        /* <DEDUP_REMOVED lines=30> */
.L_x_12886:
[----:B------:R-:W-:Y:S05]  /*3390*/  BSYNC.RECONVERGENT B1 ;  /* 0x0000000000017941 */ /* 0x000fea0003800200 */
.L_x_12885:
[----:B0-2-4-:R-:W-:-:S07]  /*33a0*/  @!P0 FADD.FTZ R14, R14, R21 ;  /* 0x000000150e0e8221 */ /* 0x015fce0000010000 */
.L_x_12884:
[----:B------:R-:W-:Y:S05]  /*33b0*/  BSYNC.RECONVERGENT B0 ;  /* 0x0000000000007941 */ /* 0x000fea0003800200 */
.L_x_12883:
        /* <DEDUP_REMOVED lines=30> */
.L_x_12888:
[----:B------:R-:W-:Y:S05]  /*35a0*/  BSYNC.RECONVERGENT B0 ;  /* 0x0000000000007941 */ /* 0x000fea0003800200 */
.L_x_12887:
[----:B------:R-:W-:Y:S05]  /*35b0*/  @P0 EXIT ;  /* 0x000000000000094d */ /* 0x000fea0003800000 */
[----:B0-2---:R-:W-:-:S05]  /*35c0*/  F2FP.F16.F32.PACK_AB R14, RZ, R14 ;  /* 0x0000000eff0e723e */ /* 0x005fca00000000ff */
[----:B------:R-:W-:Y:S01]  /*35d0*/  STG.E.U16 desc[UR36][R10.64+0xe0], R14 ;  /* 0x0000e00e0a007986 */ /* 0x000fe2000c101524 */
[----:B------:R-:W-:Y:S05]  /*35e0*/  EXIT ;  /* 0x000000000000794d */ /* 0x000fea0003800000 */
.L_x_12843:
        /* <DEDUP_REMOVED lines=16> */
.L_x_12889:
[----:B------:R-:W-:Y:S05]  /*36f0*/  EXIT ;  /* 0x000000000000794d */ /* 0x000fea0003800000 */
.L_x_12847:
[----:B------:R-:W-:Y:S01]  /*3700*/  HFMA2 R12, -RZ, RZ, 0, 9.5367431640625e-07 ;  /* 0x00000010ff0c7431 */ /* 0x000fe200000001ff */
[----:B------:R-:W-:Y:S01]  /*3710*/  MOV R11, 0x1f ;  /* 0x0000001f000b7802 */ /* 0x000fe20000000f00 */
[----:B------:R-:W-:-:S07]  /*3720*/  IMAD.MOV.U32 R15, RZ, RZ, -0x1 ;  /* 0xffffffffff0f7424 */ /* 0x000fce00078e00ff */
[----:B------:R-:W-:Y:S05]  /*3730*/  WARPSYNC.COLLECTIVE R15, `(.L_x_12890) ;  /* 0x000000000f087348 */ /* 0x000fea0003c00000 */
[----:B------:R0:W1:Y:S02]  /*3740*/  SHFL.BFLY P6, R14, R13, R12, R11 ;  /* 0x0c00000c0d0e7389 */ /* 0x00006400000c000b */
[----:B01----:R-:W-:Y:S05]  /*3750*/  ENDCOLLECTIVE ;  /* 0x000000000000791b */ /* 0x003fea0003800000 */
.L_x_12890:
[----:B------:R-:W-:Y:S01]  /*3760*/  HFMA2 R12, -RZ, RZ, 0, 4.76837158203125e-07 ;  /* 0x00000008ff0c7431 */ /* 0x000fe200000001ff */
[----:B------:R-:W-:-:S04]  /*3770*/  FMNMX.FTZ R0, R14, -3.40282346638528859812e+38, !PT ;  /* 0xff7fffff0e007809 */ /* 0x000fc80007810000 */
[----:B------:R-:W-:-:S07]  /*3780*/  MOV R13, R0 ;  /* 0x00000000000d7202 */ /* 0x000fce0000000f00 */
[----:B------:R-:W-:Y:S05]  /*3790*/  WARPSYNC.COLLECTIVE R15, `(.L_x_12891) ;  /* 0x000000000f087348 */ /* 0x000fea0003c00000 */
[----:B------:R0:W1:Y:S02]  /*37a0*/  SHFL.BFLY P6, R14, R13, R12, R11 ;  /* 0x0c00000c0d0e7389 */ /* 0x00006400000c000b */
[----:B01----:R-:W-:Y:S05]  /*37b0*/  ENDCOLLECTIVE ;  /* 0x000000000000791b */ /* 0x003fea0003800000 */
.L_x_12891:
[----:B------:R-:W-:Y:S02]  /*37c0*/  MOV R12, 0x4 ;  /* 0x00000004000c7802 */ /* 0x000fe40000000f00 */
[----:B------:R-:W-:-:S05]  /*37d0*/  FMNMX.FTZ R2, R0, R14, !PT ;  /* 0x0000000e00027209 */ /* 0x000fca0007810000 */
[----:B------:R-:W-:-:S07]  /*37e0*/  IMAD.MOV.U32 R13, RZ, RZ, R2 ;  /* 0x000000ffff0d7224 */ /* 0x000fce00078e0002 */
[----:B------:R-:W-:Y:S05]  /*37f0*/  WARPSYNC.COLLECTIVE R15, `(.L_x_12892) ;  /* 0x000000000f087348 */ /* 0x000fea0003c00000 */
[----:B------:R0:W1:Y:S02]  /*3800*/  SHFL.BFLY P6, R14, R13, R12, R11 ;  /* 0x0c00000c0d0e7389 */ /* 0x00006400000c000b */
[----:B01----:R-:W-:Y:S05]  /*3810*/  ENDCOLLECTIVE ;  /* 0x000000000000791b */ /* 0x003fea0003800000 */
.L_x_12892:
[----:B------:R-:W-:Y:S01]  /*3820*/  IMAD.MOV.U32 R12, RZ, RZ, 0x2 ;  /* 0x00000002ff0c7424 */ /* 0x000fe200078e00ff */
[----:B------:R-:W-:-:S04]  /*3830*/  FMNMX.FTZ R3, R2, R14, !PT ;  /* 0x0000000e02037209 */ /* 0x000fc80007810000 */
[----:B------:R-:W-:-:S07]  /*3840*/  MOV R13, R3 ;  /* 0x00000003000d7202 */ /* 0x000fce0000000f00 */
[----:B------:R-:W-:Y:S05]  /*3850*/  WARPSYNC.COLLECTIVE R15, `(.L_x_12893) ;  /* 0x000000000f087348 */ /* 0x000fea0003c00000 */
[----:B------:R0:W1:Y:S02]  /*3860*/  SHFL.BFLY P6, R14, R13, R12, R11 ;  /* 0x0c00000c0d0e7389 */ /* 0x00006400000c000b */
[----:B01----:R-:W-:Y:S05]  /*3870*/  ENDCOLLECTIVE ;  /* 0x000000000000791b */ /* 0x003fea0003800000 */
.L_x_12893:
[----:B------:R-:W-:Y:S05]  /*3880*/  BRA `(.L_x_12894) ;  /* 0xffffffd000d07947 */ /* 0x000fea000383ffff */
.L_x_12874:
[----:B--2---:R-:W-:Y:S01]  /*3890*/  HFMA2 R13, -RZ, RZ, 0, 0 ;  /* 0x00000000ff0d7431 */ /* 0x004fe200000001ff */
[----:B-1-3--:R-:W-:Y:S01]  /*38a0*/  MOV R12, 0x1 ;  /* 0x00000001000c7802 */ /* 0x00afe20000000f00 */
[----:B------:R-:W-:Y:S01]  /*38b0*/  IMAD.MOV.U32 R11, RZ, RZ, 0x1f ;  /* 0x0000001fff0b7424 */ /* 0x000fe200078e00ff */
[----:B------:R-:W-:-:S07]  /*38c0*/  MOV R15, 0xffffffff ;  /* 0xffffffff000f7802 */ /* 0x000fce0000000f00 */
[----:B0-----:R-:W-:Y:S05]  /*38d0*/  WARPSYNC.COLLECTIVE R15, `(.L_x_12895) ;  /* 0x000000000f087348 */ /* 0x001fea0003c00000 */
[----:B------:R1:W2:Y:S02]  /*38e0*/  SHFL.BFLY P6, R14, R13, R12, R11 ;  /* 0x0c00000c0d0e7389 */ /* 0x0002a400000c000b */
[----:B012---:R-:W-:Y:S05]  /*38f0*/  ENDCOLLECTIVE ;  /* 0x000000000000791b */ /* 0x007fea0003800000 */
.L_x_12895:
[----:B------:R-:W-:-:S07]  /*3900*/  MOV R2, R14 ;  /* 0x0000000e00027202 */ /* 0x000fce0000000f00 */
[----:B------:R-:W-:Y:S05]  /*3910*/  WARPSYNC.COLLECTIVE R15, `(.L_x_12896) ;  /* 0x000000000f087348 */ /* 0x000fea0003c00000 */
[----:B------:R0:W1:Y:S02]  /*3920*/  SHFL.BFLY P6, R14, R13, R12, R11 ;  /* 0x0c00000c0d0e7389 */ /* 0x00006400000c000b */
[----:B01----:R-:W-:Y:S05]  /*3930*/  ENDCOLLECTIVE ;  /* 0x000000000000791b */ /* 0x003fea0003800000 */
.L_x_12896:
[----:B------:R-:W-:Y:S01]  /*3940*/  FADD.FTZ R2, RZ, R2 ;  /* 0x00000002ff027221 */ /* 0x000fe20000010000 */
[----:B------:R-:W-:-:S07]  /*3950*/  IMAD.MOV.U32 R3, RZ, RZ, R14 ;  /* 0x000000ffff037224 */ /* 0x000fce00078e000e */
[----:B------:R-:W-:Y:S05]  /*3960*/  WARPSYNC.COLLECTIVE R15, `(.L_x_12897) ;  /* 0x000000000f087348 */ /* 0x000fea0003c00000 */
[----:B------:R0:W1:Y:S02]  /*3970*/  SHFL.BFLY P6, R14, R13, R12, R11 ;  /* 0x0c00000c0d0e7389 */ /* 0x00006400000c000b */
[----:B01----:R-:W-:Y:S05]  /*3980*/  ENDCOLLECTIVE ;  /* 0x000000000000791b */ /* 0x003fea0003800000 */
.L_x_12897:
[----:B------:R-:W-:Y:S01]  /*3990*/  FADD.FTZ R3, RZ, R3 ;  /* 0x00000003ff037221 */ /* 0x000fe20000010000 */
[----:B------:R-:W-:-:S07]  /*39a0*/  MOV R4, R14 ;  /* 0x0000000e00047202 */ /* 0x000fce0000000f00 */
[----:B------:R-:W-:Y:S05]  /*39b0*/  WARPSYNC.COLLECTIVE R15, `(.L_x_12898) ;  /* 0x000000000f087348 */ /* 0x000fea0003c00000 */
[----:B------:R0:W1:Y:S02]  /*39c0*/  SHFL.BFLY P6, R14, R13, R12, R11 ;  /* 0x0c00000c0d0e7389 */ /* 0x00006400000c000b */
[----:B01----:R-:W-:Y:S05]  /*39d0*/  ENDCOLLECTIVE ;  /* 0x000000000000791b */ /* 0x003fea0003800000 */
.L_x_12898:
[----:B------:R-:W-:Y:S01]  /*39e0*/  FADD.FTZ R4, RZ, R4 ;  /* 0x00000004ff047221 */ /* 0x000fe20000010000 */
[----:B------:R-:W-:-:S07]  /*39f0*/  MOV R5, R14 ;  /* 0x0000000e00057202 */ /* 0x000fce0000000f00 */
[----:B------:R-:W-:Y:S05]  /*3a00*/  WARPSYNC.COLLECTIVE R15, `(.L_x_12899) ;  /* 0x000000000f087348 */ /* 0x000fea0003c00000 */
[----:B------:R0:W1:Y:S02]  /*3a10*/  SHFL.BFLY P6, R14, R13, R12, R11 ;  /* 0x0c00000c0d0e7389 */ /* 0x00006400000c000b */
[----:B01----:R-:W-:Y:S05]  /*3a20*/  ENDCOLLECTIVE ;  /* 0x000000000000791b */ /* 0x003fea0003800000 */
.L_x_12899:
[----:B------:R-:W-:Y:S01]  /*3a30*/  FADD.FTZ R5, RZ, R5 ;  /* 0x00000005ff057221 */ /* 0x000fe20000010000 */
[----:B------:R-:W-:-:S07]  /*3a40*/  IMAD.MOV.U32 R6, RZ, RZ, R14 ;  /* 0x000000ffff067224 */ /* 0x000fce00078e000e */
[----:B------:R-:W-:Y:S05]  /*3a50*/  WARPSYNC.COLLECTIVE R15, `(.L_x_12900) ;  /* 0x000000000f087348 */ /* 0x000fea0003c00000 */
[----:B------:R0:W1:Y:S02]  /*3a60*/  SHFL.BFLY P6, R14, R13, R12, R11 ;  /* 0x0c00000c0d0e7389 */ /* 0x00006400000c000b */
[----:B01----:R-:W-:Y:S05]  /*3a70*/  ENDCOLLECTIVE ;  /* 0x000000000000791b */ /* 0x003fea0003800000 */
.L_x_12900:
[----:B------:R-:W-:Y:S01]  /*3a80*/  FADD.FTZ R6, RZ, R6 ;  /* 0x00000006ff067221 */ /* 0x000fe20000010000 */
[----:B------:R-:W-:-:S07]  /*3a90*/  MOV R7, R14 ;  /* 0x0000000e00077202 */ /* 0x000fce0000000f00 */
[----:B------:R-:W-:Y:S05]  /*3aa0*/  WARPSYNC.COLLECTIVE R15, `(.L_x_12901) ;  /* 0x000000000f087348 */ /* 0x000fea0003c00000 */
[----:B------:R0:W1:Y:S02]  /*3ab0*/  SHFL.BFLY P6, R14, R13, R12, R11 ;  /* 0x0c00000c0d0e7389 */ /* 0x00006400000c000b */
[----:B01----:R-:W-:Y:S05]  /*3ac0*/  ENDCOLLECTIVE ;  /* 0x000000000000791b */ /* 0x003fea0003800000 */
.L_x_12901:
[----:B------:R-:W-:Y:S01]  /*3ad0*/  FADD.FTZ R7, RZ, R7 ;  /* 0x00000007ff077221 */ /* 0x000fe20000010000 */
[----:B------:R-:W-:-:S07]  /*3ae0*/  MOV R0, R14 ;  /* 0x0000000e00007202 */ /* 0x000fce0000000f00 */
[----:B------:R-:W-:Y:S05]  /*3af0*/  WARPSYNC.COLLECTIVE R15, `(.L_x_12902) ;  /* 0x000000000f087348 */ /* 0x000fea0003c00000 */
[----:B------:R0:W1:Y:S02]  /*3b00*/  SHFL.BFLY P6, R14, R13, R12, R11 ;  /* 0x0c00000c0d0e7389 */ /* 0x00006400000c000b */
[----:B01----:R-:W-:Y:S05]  /*3b10*/  ENDCOLLECTIVE ;  /* 0x000000000000791b */ /* 0x003fea0003800000 */
.L_x_12902:
[----:B------:R-:W-:Y:S01]  /*3b20*/  FADD.FTZ R0, RZ, R0 ;  /* 0x00000000ff007221 */ /* 0x000fe20000010000 */
[----:B------:R-:W-:Y:S06]  /*3b30*/  BRA `(.L_x_12903) ;  /* 0xfffffff000507947 */ /* 0x000fec000383ffff */
.L_x_12904:
        /* <DEDUP_REMOVED lines=12> */
.L_x_27491:


//--------------------- .text._ZN4vllm25paged_attention_v2_kernelIthLi112ELi16ELi128ELNS_18Fp8KVCacheDataTypeE1ELb1ELi512EEEvPfS2_PT_PKS3_PKT0_S9_ifPKiSB_iPKfiiiSD_SD_iiiii --------------------------
	.section	.text._ZN4vllm25paged_attention_v2_kernelIthLi112ELi16ELi128ELNS_18Fp8KVCacheDataTypeE1ELb1ELi512EEEvPfS2_PT_PKS3_PKT0_S9_ifPKiSB_iPKfiiiSD_SD_iiiii,"ax",@progbits
	.align	128
        .global         _ZN4vllm25paged_attention_v2_kernelIthLi112ELi16ELi128ELNS_18Fp8KVCacheDataTypeE1ELb1ELi512EEEvPfS2_PT_PKS3_PKT0_S9_ifPKiSB_iPKfiiiSD_SD_iiiii
        .type           _ZN4vllm25paged_attention_v2_kernelIthLi112ELi16ELi128ELNS_18Fp8KVCacheDataTypeE1ELb1ELi512EEEvPfS2_PT_PKS3_PKT0_S9_ifPKiSB_iPKfiiiSD_SD_iiiii,@function
        .size           _ZN4vllm25paged_attention_v2_kernelIthLi112ELi16ELi128ELNS_18Fp8KVCacheDataTypeE1ELb1ELi512EEEvPfS2_PT_PKS3_PKT0_S9_ifPKiSB_iPKfiiiSD_SD_iiiii,(.L_x_27492 - _ZN4vllm25paged_attention_v2_kernelIthLi112ELi16ELi128ELNS_18Fp8KVCacheDataTypeE1ELb1ELi512EEEvPfS2_PT_PKS3_PKT0_S9_ifPKiSB_iPKfiiiSD_SD_iiiii)
        .other          _ZN4vllm25paged_attention_v2_kernelIthLi112ELi16ELi128ELNS_18Fp8KVCacheDataTypeE1ELb1ELi512EEEvPfS2_PT_PKS3_PKT0_S9_ifPKiSB_iPKfiiiSD_SD_iiiii,@"STO_CUDA_ENTRY STV_DEFAULT"
_ZN4vllm25paged_attention_v2_kernelIthLi112ELi16ELi128ELNS_18Fp8KVCacheDataTypeE1ELb1ELi512EEEvPfS2_PT_PKS3_PKT0_S9_ifPKiSB_iPKfiiiSD_SD_iiiii:
.text._ZN4vllm25paged_attention_v2_kernelIthLi112ELi16ELi128ELNS_18Fp8KVCacheDataTypeE1ELb1ELi512EEEvPfS2_PT_PKS3_PKT0_S9_ifPKiSB_iPKfiiiSD_SD_iiiii:
        /* <DEDUP_REMOVED lines=110> */
.L_x_12905:
        /* <DEDUP_REMOVED lines=23> */
.L_x_12911:
        /* <DEDUP_REMOVED lines=41> */
.L_x_12910:
[----:B------:R-:W-:Y:S05]  /*0ae0*/  BSYNC.RECONVERGENT B0 ;  /* 0x0000000000007941 */ /* 0x000fea0003800200 */
.L_x_12909:
[----:B------:R-:W-:-:S05]  /*0af0*/  VIADD R14, R14, 0x4 ;  /* 0x000000040e0e7836 */ /* 0x000fca0000000000 */
[----:B------:R-:W-:-:S13]  /*0b00*/  ISETP.GE.U32.AND P0, PT, R14, R5, PT ;  /* 0x000000050e00720c */ /* 0x000fda0003f06070 */
[----:B------:R-:W-:Y:S05]  /*0b10*/  @!P0 BRA `(.L_x_12911) ;  /* 0xfffffffc004c8947 */ /* 0x000fea000383ffff */
.L_x_12907:
[----:B------:R-:W-:Y:S05]  /*0b20*/  BSYNC.RECONVERGENT B6 ;  /* 0x0000000000067941 */ /* 0x000fea0003800200 */
.L_x_12906:
        /* <DEDUP_REMOVED lines=11> */
.L_x_12949:
        /* <DEDUP_REMOVED lines=42> */
.L_x_12917:
        /* <DEDUP_REMOVED lines=11> */
.L_x_12916:
[----:B------:R-:W-:Y:S05]  /*0f30*/  BSYNC.RECONVERGENT B1 ;  /* 0x0000000000017941 */ /* 0x000fea0003800200 */
.L_x_12915:
        /* <DEDUP_REMOVED lines=12> */
.L_x_12920:
        /* <DEDUP_REMOVED lines=100> */
.L_x_12919:
[----:B------:R-:W-:Y:S05]  /*1640*/  BSYNC.RECONVERGENT B1 ;  /* 0x0000000000017941 */ /* 0x000fea0003800200 */
.L_x_12918:
        /* <DEDUP_REMOVED lines=55> */
.L_x_12922:
[----:B------:R-:W-:Y:S05]  /*19c0*/  BSYNC.RECONVERGENT B1 ;  /* 0x0000000000017941 */ /* 0x000fea0003800200 */
.L_x_12921:
        /* <DEDUP_REMOVED lines=26> */
.L_x_12914:
[----:B------:R-:W-:Y:S05]  /*1b70*/  BSYNC.RECONVERGENT B0 ;  /* 0x0000000000007941 */ /* 0x000fea0003800200 */
.L_x_12913:
        /* <DEDUP_REMOVED lines=40> */
.L_x_12927:
[----:B------:R-:W1:Y:S01]  /*1e00*/  LDS R21, [R9] ;  /* 0x0000000009157984 */ /* 0x000e620000000800 */
[----:B------:R-:W-:-:S05]  /*1e10*/  VIADD R12, R12, 0x1 ;  /* 0x000000010c0c7836 */ /* 0x000fca0000000000 */
[----:B------:R-:W-:Y:S01]  /*1e20*/  ISETP.NE.AND P0, PT, R12, RZ, PT ;  /* 0x000000ff0c00720c */ /* 0x000fe20003f05270 */
[----:B-1----:R-:W-:-:S05]  /*1e30*/  FMUL.FTZ R4, R21, R2 ;  /* 0x0000000215047220 */ /* 0x002fca0000410000 */
[----:B------:R1:W-:Y:S02]  /*1e40*/  STS [R9], R4 ;  /* 0x0000000409007388 */ /* 0x0003e40000000800 */
[----:B-1----:R-:W-:-:S05]  /*1e50*/  IADD3 R9, PT, PT, R9, 0x200, RZ ;  /* 0x0000020009097810 */ /* 0x002fca0007ffe0ff */
[----:B------:R-:W-:Y:S05]  /*1e60*/  @P0 BRA `(.L_x_12927) ;  /* 0xfffffffc00e40947 */ /* 0x000fea000383ffff */
.L_x_12926:
[----:B------:R-:W-:Y:S05]  /*1e70*/  BSYNC.RECONVERGENT B1 ;  /* 0x0000000000017941 */ /* 0x000fea0003800200 */
.L_x_12925:
        /* <DEDUP_REMOVED lines=12> */
.L_x_12930:
        /* <DEDUP_REMOVED lines=52> */
.L_x_12929:
[----:B------:R-:W-:Y:S05]  /*2280*/  BSYNC.RECONVERGENT B1 ;  /* 0x0000000000017941 */ /* 0x000fea0003800200 */
.L_x_12928:
        /* <DEDUP_REMOVED lines=31> */
.L_x_12932:
[----:B------:R-:W-:Y:S05]  /*2480*/  BSYNC.RECONVERGENT B1 ;  /* 0x0000000000017941 */ /* 0x000fea0003800200 */
.L_x_12931:
        /* <DEDUP_REMOVED lines=14> */
.L_x_12924:
[----:B------:R-:W-:Y:S05]  /*2570*/  BSYNC.RECONVERGENT B0 ;  /* 0x0000000000007941 */ /* 0x000fea0003800200 */
.L_x_12923:
        /* <DEDUP_REMOVED lines=18> */
.L_x_12934:
[----:B------:R-:W-:Y:S05]  /*26a0*/  BSYNC.RECONVERGENT B0 ;  /* 0x0000000000007941 */ /* 0x000fea0003800200 */
.L_x_12933:
        /* <DEDUP_REMOVED lines=26> */
.L_x_12938:
        /* <DEDUP_REMOVED lines=34> */
.L_x_12937:
        /* <DEDUP_REMOVED lines=16> */
.L_x_12936:
[----:B------:R-:W-:Y:S05]  /*2b70*/  BSYNC.RECONVERGENT B6 ;  /* 0x0000000000067941 */ /* 0x000fea0003800200 */
.L_x_12935:
        /* <DEDUP_REMOVED lines=14> */
.L_x_12957:
        /* <DEDUP_REMOVED lines=44> */
.L_x_12941:
[----:B------:R-:W-:Y:S05]  /*2f20*/  BSYNC.RECONVERGENT B0 ;  /* 0x0000000000007941 */ /* 0x000fea0003800200 */
.L_x_12940:
        /* <DEDUP_REMOVED lines=25> */
.L_x_12943:
[----:B------:R-:W-:Y:S05]  /*30c0*/  BSYNC.RECONVERGENT B0 ;  /* 0x0000000000007941 */ /* 0x000fea0003800200 */
.L_x_12942:
        /* <DEDUP_REMOVED lines=27> */
.L_x_12908:
        /* <DEDUP_REMOVED lines=16> */
.L_x_12944:
[----:B------:R-:W-:Y:S05]  /*3380*/  EXIT ;  /* 0x000000000000794d */ /* 0x000fea0003800000 */
.L_x_12912:
[----:B------:R-:W-:Y:S02]  /*3390*/  HFMA2 R12, -RZ, RZ, 0, 9.5367431640625e-07 ;  /* 0x00000010ff0c7431 */ /* 0x000fe400000001ff */
[----:B------:R-:W-:Y:S01]  /*33a0*/  IMAD.MOV.U32 R11, RZ, RZ, 0x1f ;  /* 0x0000001fff0b7424 */ /* 0x000fe200078e00ff */
[----:B------:R-:W-:-:S07]  /*33b0*/  MOV R15, 0xffffffff ;  /* 0xffffffff000f7802 */ /* 0x000fce0000000f00 */
[----:B------:R-:W-:Y:S05]  /*33c0*/  WARPSYNC.COLLECTIVE R15, `(.L_x_12945) ;  /* 0x000000000f087348 */ /* 0x000fea0003c00000 */
[----:B------:R0:W1:Y:S02]  /*33d0*/  SHFL.BFLY P6, R14, R13, R12, R11 ;  /* 0x0c00000c0d0e7389 */ /* 0x00006400000c000b */
[----:B01----:R-:W-:Y:S05]  /*33e0*/  ENDCOLLECTIVE ;  /* 0x000000000000791b */ /* 0x003fea0003800000 */
.L_x_12945:
[----:B------:R-:W-:Y:S01]  /*33f0*/  IMAD.MOV.U32 R12, RZ, RZ, 0x8 ;  /* 0x00000008ff0c7424 */ /* 0x000fe200078e00ff */
[----:B------:R-:W-:-:S04]  /*3400*/  FMNMX.FTZ R0, R14, -3.40282346638528859812e+38, !PT ;  /* 0xff7fffff0e007809 */ /* 0x000fc80007810000 */
[----:B------:R-:W-:-:S07]  /*3410*/  MOV R13, R0 ;  /* 0x00000000000d7202 */ /* 0x000fce0000000f00 */
[----:B------:R-:W-:Y:S05]  /*3420*/  WARPSYNC.COLLECTIVE R15, `(.L_x_12946) ;  /* 0x000000000f087348 */ /* 0x000fea0003c00000 */
[----:B------:R0:W1:Y:S02]  /*3430*/  SHFL.BFLY P6, R14, R13, R12, R11 ;  /* 0x0c00000c0d0e7389 */ /* 0x00006400000c000b */
[----:B01----:R-:W-:Y:S05]  /*3440*/  ENDCOLLECTIVE ;  /* 0x000000000000791b */ /* 0x003fea0003800000 */
.L_x_12946:
[----:B------:R-:W-:Y:S01]  /*3450*/  HFMA2 R12, -RZ, RZ, 0, 2.384185791015625e-07 ;  /* 0x00000004ff0c7431 */ /* 0x000fe200000001ff */
[----:B------:R-:W-:-:S04]  /*3460*/  FMNMX.FTZ R2, R0, R14, !PT ;  /* 0x0000000e00027209 */ /* 0x000fc80007810000 */
[----:B------:R-:W-:-:S07]  /*3470*/  MOV R13, R2 ;  /* 0x00000002000d7202 */ /* 0x000fce0000000f00 */
[----:B------:R-:W-:Y:S05]  /*3480*/  WARPSYNC.COLLECTIVE R15, `(.L_x_12947) ;  /* 0x000000000f087348 */ /* 0x000fea0003c00000 */
[----:B------:R0:W1:Y:S02]  /*3490*/  SHFL.BFLY P6, R14, R13, R12, R11 ;  /* 0x0c00000c0d0e7389 */ /* 0x00006400000c000b */
[----:B01----:R-:W-:Y:S05]  /*34a0*/  ENDCOLLECTIVE ;  /* 0x000000000000791b */ /* 0x003fea0003800000 */
.L_x_12947:
[----:B------:R-:W-:Y:S02]  /*34b0*/  MOV R12, 0x2 ;  /* 0x00000002000c7802 */ /* 0x000fe40000000f00 */
[----:B------:R-:W-:-:S05]  /*34c0*/  FMNMX.FTZ R3, R2, R14, !PT ;  /* 0x0000000e02037209 */ /* 0x000fca0007810000 */
[----:B------:R-:W-:-:S07]  /*34d0*/  IMAD.MOV.U32 R13, RZ, RZ, R3 ;  /* 0x000000ffff0d7224 */ /* 0x000fce00078e0003 */
[----:B------:R-:W-:Y:S05]  /*34e0*/  WARPSYNC.COLLECTIVE R15, `(.L_x_12948) ;  /* 0x000000000f087348 */ /* 0x000fea0003c00000 */
[----:B------:R0:W1:Y:S02]  /*34f0*/  SHFL.BFLY P6, R14, R13, R12, R11 ;  /* 0x0c00000c0d0e7389 */ /* 0x00006400000c000b */
[----:B01----:R-:W-:Y:S05]  /*3500*/  ENDCOLLECTIVE ;  /* 0x000000000000791b */ /* 0x003fea0003800000 */
.L_x_12948:
[----:B------:R-:W-:Y:S05]  /*3510*/  BRA `(.L_x_12949) ;  /* 0xffffffd400b07947 */ /* 0x000fea000383ffff */
.L_x_12939:
[----:B0--3--:R-:W-:Y:S02]  /*3520*/  HFMA2 R13, -RZ, RZ, 0, 0 ;  /* 0x00000000ff0d7431 */ /* 0x009fe400000001ff */
[----:B------:R-:W-:Y:S01]  /*3530*/  IMAD.MOV.U32 R12, RZ, RZ, 0x1 ;  /* 0x00000001ff0c7424 */ /* 0x000fe200078e00ff */
[----:B-1----:R-:W-:Y:S02]  /*3540*/  MOV R11, 0x1f ;  /* 0x0000001f000b7802 */ /* 0x002fe40000000f00 */
[----:B--2---:R-:W-:-:S07]  /*3550*/  MOV R15, 0xffffffff ;  /* 0xffffffff000f7802 */ /* 0x004fce0000000f00 */
[----:B------:R-:W-:Y:S05]  /*3560*/  WARPSYNC.COLLECTIVE R15, `(.L_x_12950) ;  /* 0x000000000f087348 */ /* 0x000fea0003c00000 */
[----:B------:R0:W1:Y:S02]  /*3570*/  SHFL.BFLY P6, R14, R13, R12, R11 ;  /* 0x0c00000c0d0e7389 */ /* 0x00006400000c000b */
[----:B01----:R-:W-:Y:S05]  /*3580*/  ENDCOLLECTIVE ;  /* 0x000000000000791b */ /* 0x003fea0003800000 */
.L_x_12950:
[----:B------:R-:W-:-:S07]  /*3590*/  IMAD.MOV.U32 R2, RZ, RZ, R14 ;  /* 0x000000ffff027224 */ /* 0x000fce00078e000e */
[----:B------:R-:W-:Y:S05]  /*35a0*/  WARPSYNC.COLLECTIVE R15, `(.L_x_12951) ;  /* 0x000000000f087348 */ /* 0x000fea0003c00000 */
[----:B------:R0:W1:Y:S02]  /*35b0*/  SHFL.BFLY P6, R14, R13, R12, R11 ;  /* 0x0c00000c0d0e7389 */ /* 0x00006400000c000b */
[----:B01----:R-:W-:Y:S05]  /*35c0*/  ENDCOLLECTIVE ;  /* 0x000000000000791b */ /* 0x003fea0003800000 */
.L_x_12951:
[----:B------:R-:W-:Y:S01]  /*35d0*/  FADD.FTZ R2, RZ, R2 ;  /* 0x00000002ff027221 */ /* 0x000fe20000010000 */
[----:B------:R-:W-:-:S07]  /*35e0*/  MOV R3, R14 ;  /* 0x0000000e00037202 */ /* 0x000fce0000000f00 */
[----:B------:R-:W-:Y:S05]  /*35f0*/  WARPSYNC.COLLECTIVE R15, `(.L_x_12952) ;  /* 0x000000000f087348 */ /* 0x000fea0003c00000 */
[----:B------:R0:W1:Y:S02]  /*3600*/  SHFL.BFLY P6, R14, R13, R12, R11 ;  /* 0x0c00000c0d0e7389 */ /* 0x00006400000c000b */
[----:B01----:R-:W-:Y:S05]  /*3610*/  ENDCOLLECTIVE ;  /* 0x000000000000791b */ /* 0x003fea0003800000 */
.L_x_12952:
[----:B------:R-:W-:Y:S01]  /*3620*/  FADD.FTZ R3, RZ, R3 ;  /* 0x00000003ff037221 */ /* 0x000fe20000010000 */
[----:B------:R-:W-:-:S07]  /*3630*/  MOV R4, R14 ;  /* 0x0000000e00047202 */ /* 0x000fce0000000f00 */
[----:B------:R-:W-:Y:S05]  /*3640*/  WARPSYNC.COLLECTIVE R15, `(.L_x_12953) ;  /* 0x000000000f087348 */ /* 0x000fea0003c00000 */
[----:B------:R0:W1:Y:S02]  /*3650*/  SHFL.BFLY P6, R14, R13, R12, R11 ;  /* 0x0c00000c0d0e7389 */ /* 0x00006400000c000b */
[----:B01----:R-:W-:Y:S05]  /*3660*/  ENDCOLLECTIVE ;  /* 0x000000000000791b */ /* 0x003fea0003800000 */
.L_x_12953:
[----:B------:R-:W-:Y:S01]  /*3670*/  FADD.FTZ R4, RZ, R4 ;  /* 0x00000004ff047221 */ /* 0x000fe20000010000 */
[----:B------:R-:W-:-:S07]  /*3680*/  IMAD.MOV.U32 R5, RZ, RZ, R14 ;  /* 0x000000ffff057224 */ /* 0x000fce00078e000e */
[----:B------:R-:W-:Y:S05]  /*3690*/  WARPSYNC.COLLECTIVE R15, `(.L_x_12954) ;  /* 0x000000000f087348 */ /* 0x000fea0003c00000 */
[----:B------:R0:W1:Y:S02]  /*36a0*/  SHFL.BFLY P6, R14, R13, R12, R11 ;  /* 0x0c00000c0d0e7389 */ /* 0x00006400000c000b */
[----:B01----:R-:W-:Y:S05]  /*36b0*/  ENDCOLLECTIVE ;  /* 0x000000000000791b */ /* 0x003fea0003800000 */
.L_x_12954:
[----:B------:R-:W-:Y:S01]  /*36c0*/  FADD.FTZ R5, RZ, R5 ;  /* 0x00000005ff057221 */ /* 0x000fe20000010000 */
[----:B------:R-:W-:-:S07]  /*36d0*/  MOV R6, R14 ;  /* 0x0000000e00067202 */ /* 0x000fce0000000f00 */
[----:B------:R-:W-:Y:S05]  /*36e0*/  WARPSYNC.COLLECTIVE R15, `(.L_x_12955) ;  /* 0x000000000f087348 */ /* 0x000fea0003c00000 */
[----:B------:R0:W1:Y:S02]  /*36f0*/  SHFL.BFLY P6, R14, R13, R12, R11 ;  /* 0x0c00000c0d0e7389 */ /* 0x00006400000c000b */
[----:B01----:R-:W-:Y:S05]  /*3700*/  ENDCOLLECTIVE ;  /* 0x000000000000791b */ /* 0x003fea0003800000 */
.L_x_12955:
[----:B------:R-:W-:Y:S01]  /*3710*/  FADD.FTZ R6, RZ, R6 ;  /* 0x00000006ff067221 */ /* 0x000fe20000010000 */
[----:B------:R-:W-:-:S07]  /*3720*/  MOV R0, R14 ;  /* 0x0000000e00007202 */ /* 0x000fce0000000f00 */
[----:B------:R-:W-:Y:S05]  /*3730*/  WARPSYNC.COLLECTIVE R15, `(.L_x_12956) ;  /* 0x000000000f087348 */ /* 0x000fea0003c00000 */
[----:B------:R0:W1:Y:S02]  /*3740*/  SHFL.BFLY P6, R14, R13, R12, R11 ;  /* 0x0c00000c0d0e7389 */ /* 0x00006400000c000b */
[----:B01----:R-:W-:Y:S05]  /*3750*/  ENDCOLLECTIVE ;  /* 0x000000000000791b */ /* 0x003fea0003800000 */
.L_x_12956:
[----:B------:R-:W-:Y:S01]  /*3760*/  FADD.FTZ R0, RZ, R0 ;  /* 0x00000000ff007221 */ /* 0x000fe20000010000 */
[----:B------:R-:W-:Y:S06]  /*3770*/  BRA `(.L_x_12957) ;  /* 0xfffffff400387947 */ /* 0x000fec000383ffff */
.L_x_12958:
        /* <DEDUP_REMOVED lines=16> */
.L_x_27492:


//--------------------- .text._ZN4vllm25paged_attention_v2_kernelIthLi96ELi16ELi128ELNS_18Fp8KVCacheDataTypeE1ELb1ELi512EEEvPfS2_PT_PKS3_PKT0_S9_ifPKiSB_iPKfiiiSD_SD_iiiii --------------------------
	.section	.text._ZN4vllm25paged_attention_v2_kernelIthLi96ELi16ELi128ELNS_18Fp8KVCacheDataTypeE1ELb1ELi512EEEvPfS2_PT_PKS3_PKT0_S9_ifPKiSB_iPKfiiiSD_SD_iiiii,"ax",@progbits
	.align	128
        .global         _ZN4vllm25paged_attention_v2_kernelIthLi96ELi16ELi128ELNS_18Fp8KVCacheDataTypeE1ELb1ELi512EEEvPfS2_PT_PKS3_PKT0_S9_ifPKiSB_iPKfiiiSD_SD_iiiii
        .type           _ZN4vllm25paged_attention_v2_kernelIthLi96ELi16ELi128ELNS_18Fp8KVCacheDataTypeE1ELb1ELi512EEEvPfS2_PT_PKS3_PKT0_S9_ifPKiSB_iPKfiiiSD_SD_iiiii,@function
        .size           _ZN4vllm25paged_attention_v2_kernelIthLi96ELi16ELi128ELNS_18Fp8KVCacheDataTypeE1ELb1ELi512EEEvPfS2_PT_PKS3_PKT0_S9_ifPKiSB_iPKfiiiSD_SD_iiiii,(.L_x_27493 - _ZN4vllm25paged_attention_v2_kernelIthLi96ELi16ELi128ELNS_18Fp8KVCacheDataTypeE1ELb1ELi512EEEvPfS2_PT_PKS3_PKT0_S9_ifPKiSB_iPKfiiiSD_SD_iiiii)
        .other          _ZN4vllm25paged_attention_v2_kernelIthLi96ELi16ELi128ELNS_18Fp8KVCacheDataTypeE1ELb1ELi512EEEvPfS2_PT_PKS3_PKT0_S9_ifPKiSB_iPKfiiiSD_SD_iiiii,@"STO_CUDA_ENTRY STV_DEFAULT"
_ZN4vllm25paged_attention_v2_kernelIthLi96ELi16ELi128ELNS_18Fp8KVCacheDataTypeE1ELb1ELi512EEEvPfS2_PT_PKS3_PKT0_S9_ifPKiSB_iPKfiiiSD_SD_iiiii:
.text._ZN4vllm25paged_attention_v2_kernelIthLi96ELi16ELi128ELNS_18Fp8KVCacheDataTypeE1ELb1ELi512EEEvPfS2_PT_PKS3_PKT0_S9_ifPKiSB_iPKfiiiSD_SD_iiiii:
        /* <DEDUP_REMOVED lines=110> */
.L_x_12959:
        /* <DEDUP_REMOVED lines=23> */
.L_x_12965:
        /* <DEDUP_REMOVED lines=41> */
.L_x_12964:
[----:B------:R-:W-:Y:S05]  /*0ae0*/  BSYNC.RECONVERGENT B0 ;  /* 0x0000000000007941 */ /* 0x000fea0003800200 */
.L_x_12963:
[----:B------:R-:W-:-:S05]  /*0af0*/  VIADD R14, R14, 0x4 ;  /* 0x000000040e0e7836 */ /* 0x000fca0000000000 */
[----:B------:R-:W-:-:S13]  /*0b00*/  ISETP.GE.U32.AND P0, PT, R14, R5, PT ;  /* 0x000000050e00720c */ /* 0x000fda0003f06070 */
[----:B------:R-:W-:Y:S05]  /*0b10*/  @!P0 BRA `(.L_x_12965) ;  /* 0xfffffffc004c8947 */ /* 0x000fea000383ffff */
.L_x_12961:
[----:B------:R-:W-:Y:S05]  /*0b20*/  BSYNC.RECONVERGENT B6 ;  /* 0x0000000000067941 */ /* 0x000fea0003800200 */
.L_x_12960:
        /* <DEDUP_REMOVED lines=11> */
.L_x_13003:
        /* <DEDUP_REMOVED lines=42> */
.L_x_12971:
        /* <DEDUP_REMOVED lines=11> */
.L_x_12970:
[----:B------:R-:W-:Y:S05]  /*0f30*/  BSYNC.RECONVERGENT B1 ;  /* 0x0000000000017941 */ /* 0x000fea0003800200 */
.L_x_12969:
        /* <DEDUP_REMOVED lines=12> */
.L_x_12974:
        /* <DEDUP_REMOVED lines=100> */
.L_x_12973:
[----:B------:R-:W-:Y:S05]  /*1640*/  BSYNC.RECONVERGENT B1 ;  /* 0x0000000000017941 */ /* 0x000fea0003800200 */
.L_x_12972:
        /* <DEDUP_REMOVED lines=55> */
.L_x_12976:
[----:B------:R-:W-:Y:S05]  /*19c0*/  BSYNC.RECONVERGENT B1 ;  /* 0x0000000000017941 */ /* 0x000fea0003800200 */
.L_x_12975:
        /* <DEDUP_REMOVED lines=26> */
.L_x_12968:
[----:B------:R-:W-:Y:S05]  /*1b70*/  BSYNC.RECONVERGENT B0 ;  /* 0x0000000000007941 */ /* 0x000fea0003800200 */
.L_x_12967:
        /* <DEDUP_REMOVED lines=40> */
.L_x_12981:
[----:B------:R-:W1:Y:S01]  /*1e00*/  LDS R21, [R9] ;  /* 0x0000000009157984 */ /* 0x000e620000000800 */
[----:B------:R-:W-:-:S04]  /*1e10*/  IADD3 R12, PT, PT, R12, 0x1, RZ ;  /* 0x000000010c0c7810 */ /* 0x000fc80007ffe0ff */
[----:B------:R-:W-:Y:S01]  /*1e20*/  ISETP.NE.AND P0, PT, R12, RZ, PT ;  /* 0x000000ff0c00720c */ /* 0x000fe20003f05270 */
[----:B-1----:R-:W-:-:S05]  /*1e30*/  FMUL.FTZ R4, R21, R2 ;  /* 0x0000000215047220 */ /* 0x002fca0000410000 */
[----:B------:R1:W-:Y:S02]  /*1e40*/  STS [R9], R4 ;  /* 0x0000000409007388 */ /* 0x0003e40000000800 */
[----:B-1----:R-:W-:-:S05]  /*1e50*/  IADD3 R9, PT, PT, R9, 0x200, RZ ;  /* 0x0000020009097810 */ /* 0x002fca0007ffe0ff */
[----:B------:R-:W-:Y:S05]  /*1e60*/  @P0 BRA `(.L_x_12981) ;  /* 0xfffffffc00e40947 */ /* 0x000fea000383ffff */
.L_x_12980:
[----:B------:R-:W-:Y:S05]  /*1e70*/  BSYNC.RECONVERGENT B1 ;  /* 0x0000000000017941 */ /* 0x000fea0003800200 */
.L_x_12979:
        /* <DEDUP_REMOVED lines=12> */
.L_x_12984:
        /* <DEDUP_REMOVED lines=52> */
.L_x_12983:
[----:B------:R-:W-:Y:S05]  /*2280*/  BSYNC.RECONVERGENT B1 ;  /* 0x0000000000017941 */ /* 0x000fea0003800200 */
.L_x_12982:
        /* <DEDUP_REMOVED lines=31> */
.L_x_12986:
[----:B------:R-:W-:Y:S05]  /*2480*/  BSYNC.RECONVERGENT B1 ;  /* 0x0000000000017941 */ /* 0x000fea0003800200 */
.L_x_12985:
        /* <DEDUP_REMOVED lines=14> */
.L_x_12978:
[----:B------:R-:W-:Y:S05]  /*2570*/  BSYNC.RECONVERGENT B0 ;  /* 0x0000000000007941 */ /* 0x000fea0003800200 */
.L_x_12977:
        /* <DEDUP_REMOVED lines=18> */
.L_x_12988:
[----:B------:R-:W-:Y:S05]  /*26a0*/  BSYNC.RECONVERGENT B0 ;  /* 0x0000000000007941 */ /* 0x000fea0003800200 */
.L_x_12987:
        /* <DEDUP_REMOVED lines=26> */
.L_x_12992:
        /* <DEDUP_REMOVED lines=34> */
.L_x_12991:
        /* <DEDUP_REMOVED lines=16> */
.L_x_12990:
[----:B------:R-:W-:Y:S05]  /*2b70*/  BSYNC.RECONVERGENT B6 ;  /* 0x0000000000067941 */ /* 0x000fea0003800200 */
.L_x_12989:
        /* <DEDUP_REMOVED lines=13> */
.L_x_13010:
        /* <DEDUP_REMOVED lines=40> */
.L_x_12995:
[----:B------:R-:W-:Y:S05]  /*2ed0*/  BSYNC.RECONVERGENT B0 ;  /* 0x0000000000007941 */ /* 0x000fea0003800200 */
.L_x_12994:
        /* <DEDUP_REMOVED lines=22> */
.L_x_12997:
[----:B------:R-:W-:Y:S05]  /*3040*/  BSYNC.RECONVERGENT B0 ;  /* 0x0000000000007941 */ /* 0x000fea0003800200 */
.L_x_12996:
        /* <DEDUP_REMOVED lines=25> */
.L_x_12962:
        /* <DEDUP_REMOVED lines=16> */
.L_x_12998:
[----:B------:R-:W-:Y:S05]  /*32e0*/  EXIT ;  /* 0x000000000000794d */ /* 0x000fea0003800000 */
.L_x_12966:
[----:B------:R-:W-:Y:S02]  /*32f0*/  HFMA2 R11, -RZ, RZ, 0, 1.847743988037109375e-06 ;  /* 0x0000001fff0b7431 */ /* 0x000fe400000001ff */
[----:B------:R-:W-:Y:S01]  /*3300*/  IMAD.MOV.U32 R12, RZ, RZ, 0x10 ;  /* 0x00000010ff0c7424 */ /* 0x000fe200078e00ff */
[----:B------:R-:W-:-:S07]  /*3310*/  MOV R15, 0xffffffff ;  /* 0xffffffff000f7802 */ /* 0x000fce0000000f00 */
[----:B------:R-:W-:Y:S05]  /*3320*/  WARPSYNC.COLLECTIVE R15, `(.L_x_12999) ;  /* 0x000000000f087348 */ /* 0x000fea0003c00000 */
[----:B------:R0:W1:Y:S02]  /*3330*/  SHFL.BFLY P6, R14, R13, R12, R11 ;  /* 0x0c00000c0d0e7389 */ /* 0x00006400000c000b */
[----:B01----:R-:W-:Y:S05]  /*3340*/  ENDCOLLECTIVE ;  /* 0x000000000000791b */ /* 0x003fea0003800000 */
.L_x_12999:
[----:B------:R-:W-:Y:S01]  /*3350*/  HFMA2 R12, -RZ, RZ, 0, 4.76837158203125e-07 ;  /* 0x00000008ff0c7431 */ /* 0x000fe200000001ff */
[----:B------:R-:W-:-:S05]  /*3360*/  FMNMX.FTZ R0, R14, -3.40282346638528859812e+38, !PT ;  /* 0xff7fffff0e007809 */ /* 0x000fca0007810000 */
[----:B------:R-:W-:-:S07]  /*3370*/  IMAD.MOV.U32 R13, RZ, RZ, R0 ;  /* 0x000000ffff0d7224 */ /* 0x000fce00078e0000 */
[----:B------:R-:W-:Y:S05]  /*3380*/  WARPSYNC.COLLECTIVE R15, `(.L_x_13000) ;  /* 0x000000000f087348 */ /* 0x000fea0003c00000 */
[----:B------:R0:W1:Y:S02]  /*3390*/  SHFL.BFLY P6, R14, R13, R12, R11 ;  /* 0x0c00000c0d0e7389 */ /* 0x00006400000c000b */
[----:B01----:R-:W-:Y:S05]  /*33a0*/  ENDCOLLECTIVE ;  /* 0x000000000000791b */ /* 0x003fea0003800000 */
.L_x_13000:
[----:B------:R-:W-:Y:S01]  /*33b0*/  IMAD.MOV.U32 R12, RZ, RZ, 0x4 ;  /* 0x00000004ff0c7424 */ /* 0x000fe200078e00ff */
[----:B------:R-:W-:-:S04]  /*33c0*/  FMNMX.FTZ R2, R0, R14, !PT ;  /* 0x0000000e00027209 */ /* 0x000fc80007810000 */
[----:B------:R-:W-:-:S07]  /*33d0*/  MOV R13, R2 ;  /* 0x00000002000d7202 */ /* 0x000fce0000000f00 */
[----:B------:R-:W-:Y:S05]  /*33e0*/  WARPSYNC.COLLECTIVE R15, `(.L_x_13001) ;  /* 0x000000000f087348 */ /* 0x000fea0003c00000 */
[----:B------:R0:W1:Y:S02]  /*33f0*/  SHFL.BFLY P6, R14, R13, R12, R11 ;  /* 0x0c00000c0d0e7389 */ /* 0x00006400000c000b */
[----:B01----:R-:W-:Y:S05]  /*3400*/  ENDCOLLECTIVE ;  /* 0x000000000000791b */ /* 0x003fea0003800000 */
.L_x_13001:
[----:B------:R-:W-:Y:S01]  /*3410*/  HFMA2 R12, -RZ, RZ, 0, 1.1920928955078125e-07 ;  /* 0x00000002ff0c7431 */ /* 0x000fe200000001ff */
[----:B------:R-:W-:-:S04]  /*3420*/  FMNMX.FTZ R3, R2, R14, !PT ;  /* 0x0000000e02037209 */ /* 0x000fc80007810000 */
[----:B------:R-:W-:-:S07]  /*3430*/  MOV R13, R3 ;  /* 0x00000003000d7202 */ /* 0x000fce0000000f00 */
[----:B------:R-:W-:Y:S05]  /*3440*/  WARPSYNC.COLLECTIVE R15, `(.L_x_13002) ;  /* 0x000000000f087348 */ /* 0x000fea0003c00000 */
[----:B------:R0:W1:Y:S02]  /*3450*/  SHFL.BFLY P6, R14, R13, R12, R11 ;  /* 0x0c00000c0d0e7389 */ /* 0x00006400000c000b */
[----:B01----:R-:W-:Y:S05]  /*3460*/  ENDCOLLECTIVE ;  /* 0x000000000000791b */ /* 0x003fea0003800000 */
.L_x_13002:
[----:B------:R-:W-:Y:S05]  /*3470*/  BRA `(.L_x_13003) ;  /* 0xffffffd400d87947 */ /* 0x000fea000383ffff */
.L_x_12993:
[----:B-1-3--:R-:W-:Y:S02]  /*3480*/  HFMA2 R11, -RZ, RZ, 0, 1.847743988037109375e-06 ;  /* 0x0000001fff0b7431 */ /* 0x00afe400000001ff */
[----:B0-----:R-:W-:Y:S01]  /*3490*/  IMAD.MOV.U32 R13, RZ, RZ, RZ ;  /* 0x000000ffff0d7224 */ /* 0x001fe200078e00ff */
[----:B------:R-:W-:Y:S01]  /*34a0*/  MOV R12, 0x1 ;  /* 0x00000001000c7802 */ /* 0x000fe20000000f00 */
[----:B--2---:R-:W-:-:S07]  /*34b0*/  IMAD.MOV.U32 R15, RZ, RZ, -0x1 ;  /* 0xffffffffff0f7424 */ /* 0x004fce00078e00ff */
[----:B------:R-:W-:Y:S05]  /*34c0*/  WARPSYNC.COLLECTIVE R15, `(.L_x_13004) ;  /* 0x000000000f087348 */ /* 0x000fea0003c00000 */
[----:B------:R0:W1:Y:S02]  /*34d0*/  SHFL.BFLY P6, R14, R13, R12, R11 ;  /* 0x0c00000c0d0e7389 */ /* 0x00006400000c000b */
[----:B01----:R-:W-:Y:S05]  /*34e0*/  ENDCOLLECTIVE ;  /* 0x000000000000791b */ /* 0x003fea0003800000 */
.L_x_13004:
[----:B------:R-:W-:-:S07]  /*34f0*/  MOV R0, R14 ;  /* 0x0000000e00007202 */ /* 0x000fce0000000f00 */
[----:B------:R-:W-:Y:S05]  /*3500*/  WARPSYNC.COLLECTIVE R15, `(.L_x_13005) ;  /* 0x000000000f087348 */ /* 0x000fea0003c00000 */
[----:B------:R0:W1:Y:S02]  /*3510*/  SHFL.BFLY P6, R14, R13, R12, R11 ;  /* 0x0c00000c0d0e7389 */ /* 0x00006400000c000b */
[----:B01----:R-:W-:Y:S05]  /*3520*/  ENDCOLLECTIVE ;  /* 0x000000000000791b */ /* 0x003fea0003800000 */
.L_x_13005:
[----:B------:R-:W-:Y:S01]  /*3530*/  FADD.FTZ R0, RZ, R0 ;  /* 0x00000000ff007221 */ /* 0x000fe20000010000 */
[----:B------:R-:W-:-:S07]  /*3540*/  MOV R2, R14 ;  /* 0x0000000e00027202 */ /* 0x000fce0000000f00 */
[----:B------:R-:W-:Y:S05]  /*3550*/  WARPSYNC.COLLECTIVE R15, `(.L_x_13006) ;  /* 0x000000000f087348 */ /* 0x000fea0003c00000 */
[----:B------:R0:W1:Y:S02]  /*3560*/  SHFL.BFLY P6, R14, R13, R12, R11 ;  /* 0x0c00000c0d0e7389 */ /* 0x00006400000c000b */
[----:B01----:R-:W-:Y:S05]  /*3570*/  ENDCOLLECTIVE ;  /* 0x000000000000791b */ /* 0x003fea0003800000 */
.L_x_13006:
[----:B------:R-:W-:Y:S01]  /*3580*/  FADD.FTZ R3, RZ, R2 ;  /* 0x00000002ff037221 */ /* 0x000fe20000010000 */
[----:B------:R-:W-:-:S07]  /*3590*/  IMAD.MOV.U32 R4, RZ, RZ, R14 ;  /* 0x000000ffff047224 */ /* 0x000fce00078e000e */
[----:B------:R-:W-:Y:S05]  /*35a0*/  WARPSYNC.COLLECTIVE R15, `(.L_x_13007) ;  /* 0x000000000f087348 */ /* 0x000fea0003c00000 */
[----:B------:R0:W1:Y:S02]  /*35b0*/  SHFL.BFLY P6, R14, R13, R12, R11 ;  /* 0x0c00000c0d0e7389 */ /* 0x00006400000c000b */
[----:B01----:R-:W-:Y:S05]  /*35c0*/  ENDCOLLECTIVE ;  /* 0x000000000000791b */ /* 0x003fea0003800000 */
.L_x_13007:
[----:B------:R-:W-:Y:S01]  /*35d0*/  FADD.FTZ R2, RZ, R4 ;  /* 0x00000004ff027221 */ /* 0x000fe20000010000 */
[----:B------:R-:W-:-:S07]  /*35e0*/  MOV R5, R14 ;  /* 0x0000000e00057202 */ /* 0x000fce0000000f00 */
[----:B------:R-:W-:Y:S05]  /*35f0*/  WARPSYNC.COLLECTIVE R15, `(.L_x_13008) ;  /* 0x000000000f087348 */ /* 0x000fea0003c00000 */
[----:B------:R0:W1:Y:S02]  /*3600*/  SHFL.BFLY P6, R14, R13, R12, R11 ;  /* 0x0c00000c0d0e7389 */ /* 0x00006400000c000b */
[----:B01----:R-:W-:Y:S05]  /*3610*/  ENDCOLLECTIVE ;  /* 0x000000000000791b */ /* 0x003fea0003800000 */
.L_x_13008:
[----:B------:R-:W-:Y:S01]  /*3620*/  FADD.FTZ R5, RZ, R5 ;  /* 0x00000005ff057221 */ /* 0x000fe20000010000 */
[----:B------:R-:W-:-:S07]  /*3630*/  MOV R6, R14 ;  /* 0x0000000e00067202 */ /* 0x000fce0000000f00 */
[----:B------:R-:W-:Y:S05]  /*3640*/  WARPSYNC.COLLECTIVE R15, `(.L_x_13009) ;  /* 0x000000000f087348 */ /* 0x000fea0003c00000 */
[----:B------:R0:W1:Y:S02]  /*3650*/  SHFL.BFLY P6, R14, R13, R12, R11 ;  /* 0x0c00000c0d0e7389 */ /* 0x00006400000c000b */
[----:B01----:R-:W-:Y:S05]  /*3660*/  ENDCOLLECTIVE ;  /* 0x000000000000791b */ /* 0x003fea0003800000 */
.L_x_13009:
[----:B------:R-:W-:Y:S01]  /*3670*/  FADD.FTZ R6, RZ, R6 ;  /* 0x00000006ff067221 */ /* 0x000fe20000010000 */
[----:B------:R-:W-:Y:S06]  /*3680*/  BRA `(.L_x_13010) ;  /* 0xfffffff400707947 */ /* 0x000fec000383ffff */
.L_x_13011:
        /* <DEDUP_REMOVED lines=15> */
.L_x_27493:


//--------------------- .text._ZN4vllm25paged_attention_v2_kernelIthLi80ELi16ELi128ELNS_18Fp8KVCacheDataTypeE1ELb1ELi512EEEvPfS2_PT_PKS3_PKT0_S9_ifPKiSB_iPKfiiiSD_SD_iiiii --------------------------
	.section	.text._ZN4vllm25paged_attention_v2_kernelIthLi80ELi16ELi128ELNS_18Fp8KVCacheDataTypeE1ELb1ELi512EEEvPfS2_PT_PKS3_PKT0_S9_ifPKiSB_iPKfiiiSD_SD_iiiii,"ax",@progbits
	.align	128
        .global         _ZN4vllm25paged_attention_v2_kernelIthLi80ELi16ELi128ELNS_18Fp8KVCacheDataTypeE1ELb1ELi512EEEvPfS2_PT_PKS3_PKT0_S9_ifPKiSB_iPKfiiiSD_SD_iiiii
        .type           _ZN4vllm25paged_attention_v2_kernelIthLi80ELi16ELi128ELNS_18Fp8KVCacheDataTypeE1ELb1ELi512EEEvPfS2_PT_PKS3_PKT0_S9_ifPKiSB_iPKfiiiSD_SD_iiiii,@function
        .size           _ZN4vllm25paged_attention_v2_kernelIthLi80ELi16ELi128ELNS_18Fp8KVCacheDataTypeE1ELb1ELi512EEEvPfS2_PT_PKS3_PKT0_S9_ifPKiSB_iPKfiiiSD_SD_iiiii,(.L_x_27494 - _ZN4vllm25paged_attention_v2_kernelIthLi80ELi16ELi128ELNS_18Fp8KVCacheDataTypeE1ELb1ELi512EEEvPfS2_PT_PKS3_PKT0_S9_ifPKiSB_iPKfiiiSD_SD_iiiii)
        .other          _ZN4vllm25paged_attention_v2_kernelIthLi80ELi16ELi128ELNS_18Fp8KVCacheDataTypeE1ELb1ELi512EEEvPfS2_PT_PKS3_PKT0_S9_ifPKiSB_iPKfiiiSD_SD_iiiii,@"STO_CUDA_ENTRY STV_DEFAULT"
_ZN4vllm25paged_attention_v2_kernelIthLi80ELi16ELi128ELNS_18Fp8KVCacheDataTypeE1ELb1ELi512EEEvPfS2_PT_PKS3_PKT0_S9_ifPKiSB_iPKfiiiSD_SD_iiiii:
.text._ZN4vllm25paged_attention_v2_kernelIthLi80ELi16ELi128ELNS_18Fp8KVCacheDataTypeE1ELb1ELi512EEEvPfS2_PT_PKS3_PKT0_S9_ifPKiSB_iPKfiiiSD_SD_iiiii:
        /* <DEDUP_REMOVED lines=110> */
.L_x_13012:
        /* <DEDUP_REMOVED lines=23> */
.L_x_13018:
        /* <DEDUP_REMOVED lines=41> */
.L_x_13017:
[----:B------:R-:W-:Y:S05]  /*0ae0*/  BSYNC.RECONVERGENT B0 ;  /* 0x0000000000007941 */ /* 0x000fea0003800200 */
.L_x_13016:
[----:B------:R-:W-:-:S05]  /*0af0*/  VIADD R14, R14, 0x4 ;  /* 0x000000040e0e7836 */ /* 0x000fca0000000000 */
[----:B------:R-:W-:-:S13]  /*0b00*/  ISETP.GE.U32.AND P0, PT, R14, R5, PT ;  /* 0x000000050e00720c */ /* 0x000fda0003f06070 */
[----:B------:R-:W-:Y:S05]  /*0b10*/  @!P0 BRA `(.L_x_13018) ;  /* 0xfffffffc004c8947 */ /* 0x000fea000383ffff */
.L_x_13014:
[----:B------:R-:W-:Y:S05]  /*0b20*/  BSYNC.RECONVERGENT B6 ;  /* 0x0000000000067941 */ /* 0x000fea0003800200 */
.L_x_13013:
        /* <DEDUP_REMOVED lines=11> */
.L_x_13056:
        /* <DEDUP_REMOVED lines=42> */
.L_x_13024:
        /* <DEDUP_REMOVED lines=11> */
.L_x_13023:
[----:B------:R-:W-:Y:S05]  /*0f30*/  BSYNC.RECONVERGENT B1 ;  /* 0x0000000000017941 */ /* 0x000fea0003800200 */
.L_x_13022:
        /* <DEDUP_REMOVED lines=12> */
.L_x_13027:
        /* <DEDUP_REMOVED lines=100> */
.L_x_13026:
[----:B------:R-:W-:Y:S05]  /*1640*/  BSYNC.RECONVERGENT B1 ;  /* 0x0000000000017941 */ /* 0x000fea0003800200 */
.L_x_13025:
        /* <DEDUP_REMOVED lines=55> */
.L_x_13029:
[----:B------:R-:W-:Y:S05]  /*19c0*/  BSYNC.RECONVERGENT B1 ;  /* 0x0000000000017941 */ /* 0x000fea0003800200 */
.L_x_13028:
        /* <DEDUP_REMOVED lines=26> */
.L_x_13021:
[----:B------:R-:W-:Y:S05]  /*1b70*/  BSYNC.RECONVERGENT B0 ;  /* 0x0000000000007941 */ /* 0x000fea0003800200 */
.L_x_13020:
        /* <DEDUP_REMOVED lines=40> */
.L_x_13034:
[----:B------:R-:W1:Y:S01]  /*1e00*/  LDS R21, [R9] ;  /* 0x0000000009157984 */ /* 0x000e620000000800 */
[----:B------:R-:W-:-:S05]  /*1e10*/  VIADD R12, R12, 0x1 ;  /* 0x000000010c0c7836 */ /* 0x000fca0000000000 */
[----:B------:R-:W-:Y:S01]  /*1e20*/  ISETP.NE.AND P0, PT, R12, RZ, PT ;  /* 0x000000ff0c00720c */ /* 0x000fe20003f05270 */
[----:B-1----:R-:W-:-:S05]  /*1e30*/  FMUL.FTZ R4, R21, R2 ;  /* 0x0000000215047220 */ /* 0x002fca0000410000 */
[----:B------:R1:W-:Y:S02]  /*1e40*/  STS [R9], R4 ;  /* 0x0000000409007388 */ /* 0x0003e40000000800 */
[----:B-1----:R-:W-:-:S05]  /*1e50*/  IADD3 R9, PT, PT, R9, 0x200, RZ ;  /* 0x0000020009097810 */ /* 0x002fca0007ffe0ff */
[----:B------:R-:W-:Y:S05]  /*1e60*/  @P0 BRA `(.L_x_13034) ;  /* 0xfffffffc00e40947 */ /* 0x000fea000383ffff */
.L_x_13033:
[----:B------:R-:W-:Y:S05]  /*1e70*/  BSYNC.RECONVERGENT B1 ;  /* 0x0000000000017941 */ /* 0x000fea0003800200 */
.L_x_13032:
        /* <DEDUP_REMOVED lines=12> */
.L_x_13037:
        /* <DEDUP_REMOVED lines=52> */
.L_x_13036:
[----:B------:R-:W-:Y:S05]  /*2280*/  BSYNC.RECONVERGENT B1 ;  /* 0x0000000000017941 */ /* 0x000fea0003800200 */
.L_x_13035:
        /* <DEDUP_REMOVED lines=31> */
.L_x_13039:
[----:B------:R-:W-:Y:S05]  /*2480*/  BSYNC.RECONVERGENT B1 ;  /* 0x0000000000017941 */ /* 0x000fea0003800200 */
.L_x_13038:
        /* <DEDUP_REMOVED lines=14> */
.L_x_13031:
[----:B------:R-:W-:Y:S05]  /*2570*/  BSYNC.RECONVERGENT B0 ;  /* 0x0000000000007941 */ /* 0x000fea0003800200 */
.L_x_13030:
        /* <DEDUP_REMOVED lines=18> */
.L_x_13041:
[----:B------:R-:W-:Y:S05]  /*26a0*/  BSYNC.RECONVERGENT B0 ;  /* 0x0000000000007941 */ /* 0x000fea0003800200 */
.L_x_13040:
        /* <DEDUP_REMOVED lines=26> */
.L_x_13045:
        /* <DEDUP_REMOVED lines=34> */
.L_x_13044:
        /* <DEDUP_REMOVED lines=16> */
.L_x_13043:
[----:B------:R-:W-:Y:S05]  /*2b70*/  BSYNC.RECONVERGENT B6 ;  /* 0x0000000000067941 */ /* 0x000fea0003800200 */
.L_x_13042:
        /* <DEDUP_REMOVED lines=11> */
.L_x_13062:
        /* <DEDUP_REMOVED lines=37> */
.L_x_13048:
[----:B------:R-:W-:Y:S05]  /*2e80*/  BSYNC.RECONVERGENT B0 ;  /* 0x0000000000007941 */ /* 0x000fea0003800200 */
.L_x_13047:
        /* <DEDUP_REMOVED lines=19> */
.L_x_13050:
[----:B------:R-:W-:Y:S05]  /*2fc0*/  BSYNC.RECONVERGENT B0 ;  /* 0x0000000000007941 */ /* 0x000fea0003800200 */
.L_x_13049:
        /* <DEDUP_REMOVED lines=23> */
.L_x_13015:
        /* <DEDUP_REMOVED lines=16> */
.L_x_13051:
[----:B------:R-:W-:Y:S05]  /*3240*/  EXIT ;  /* 0x000000000000794d */ /* 0x000fea0003800000 */
.L_x_13019:
[----:B------:R-:W-:Y:S01]  /*3250*/  HFMA2 R12, -RZ, RZ, 0, 9.5367431640625e-07 ;  /* 0x00000010ff0c7431 */ /* 0x000fe200000001ff */
[----:B------:R-:W-:Y:S01]  /*3260*/  MOV R11, 0x1f ;  /* 0x0000001f000b7802 */ /* 0x000fe20000000f00 */
[----:B------:R-:W-:-:S07]  /*3270*/  IMAD.MOV.U32 R15, RZ, RZ, -0x1 ;  /* 0xffffffffff0f7424 */ /* 0x000fce00078e00ff */
[----:B------:R-:W-:Y:S05]  /*3280*/  WARPSYNC.COLLECTIVE R15, `(.L_x_13052) ;  /* 0x000000000f087348 */ /* 0x000fea0003c00000 */
[----:B------:R0:W1:Y:S02]  /*3290*/  SHFL.BFLY P6, R14, R13, R12, R11 ;  /* 0x0c00000c0d0e7389 */ /* 0x00006400000c000b */
[----:B01----:R-:W-:Y:S05]  /*32a0*/  ENDCOLLECTIVE ;  /* 0x000000000000791b */ /* 0x003fea0003800000 */
.L_x_13052:
[----:B------:R-:W-:Y:S01]  /*32b0*/  HFMA2 R12, -RZ, RZ, 0, 4.76837158203125e-07 ;  /* 0x00000008ff0c7431 */ /* 0x000fe200000001ff */
[----:B------:R-:W-:-:S04]  /*32c0*/  FMNMX.FTZ R0, R14, -3.40282346638528859812e+38, !PT ;  /* 0xff7fffff0e007809 */ /* 0x000fc80007810000 */
[----:B------:R-:W-:-:S07]  /*32d0*/  MOV R13, R0 ;  /* 0x00000000000d7202 */ /* 0x000fce0000000f00 */
[----:B------:R-:W-:Y:S05]  /*32e0*/  WARPSYNC.COLLECTIVE R15, `(.L_x_13053) ;  /* 0x000000000f087348 */ /* 0x000fea0003c00000 */
[----:B------:R0:W1:Y:S02]  /*32f0*/  SHFL.BFLY P6, R14, R13, R12, R11 ;  /* 0x0c00000c0d0e7389 */ /* 0x00006400000c000b */
[----:B01----:R-:W-:Y:S05]  /*3300*/  ENDCOLLECTIVE ;  /* 0x000000000000791b */ /* 0x003fea0003800000 */
.L_x_13053:
[----:B------:R-:W-:Y:S02]  /*3310*/  MOV R12, 0x4 ;  /* 0x00000004000c7802 */ /* 0x000fe40000000f00 */
[----:B------:R-:W-:-:S05]  /*3320*/  FMNMX.FTZ R2, R0, R14, !PT ;  /* 0x0000000e00027209 */ /* 0x000fca0007810000 */
[----:B------:R-:W-:-:S07]  /*3330*/  IMAD.MOV.U32 R13, RZ, RZ, R2 ;  /* 0x000000ffff0d7224 */ /* 0x000fce00078e0002 */
[----:B------:R-:W-:Y:S05]  /*3340*/  WARPSYNC.COLLECTIVE R15, `(.L_x_13054) ;  /* 0x000000000f087348 */ /* 0x000fea0003c00000 */
[----:B------:R0:W1:Y:S02]  /*3350*/  SHFL.BFLY P6, R14, R13, R12, R11 ;  /* 0x0c00000c0d0e7389 */ /* 0x00006400000c000b */
[----:B01----:R-:W-:Y:S05]  /*3360*/  ENDCOLLECTIVE ;  /* 0x000000000000791b */ /* 0x003fea0003800000 */
.L_x_13054:
[----:B------:R-:W-:Y:S01]  /*3370*/  IMAD.MOV.U32 R12, RZ, RZ, 0x2 ;  /* 0x00000002ff0c7424 */ /* 0x000fe200078e00ff */
[----:B------:R-:W-:-:S04]  /*3380*/  FMNMX.FTZ R3, R2, R14, !PT ;  /* 0x0000000e02037209 */ /* 0x000fc80007810000 */
[----:B------:R-:W-:-:S07]  /*3390*/  MOV R13, R3 ;  /* 0x00000003000d7202 */ /* 0x000fce0000000f00 */
[----:B------:R-:W-:Y:S05]  /*33a0*/  WARPSYNC.COLLECTIVE R15, `(.L_x_13055) ;  /* 0x000000000f087348 */ /* 0x000fea0003c00000 */
[----:B------:R0:W1:Y:S02]  /*33b0*/  SHFL.BFLY P6, R14, R13, R12, R11 ;  /* 0x0c00000c0d0e7389 */ /* 0x00006400000c000b */
[----:B01----:R-:W-:Y:S05]  /*33c0*/  ENDCOLLECTIVE ;  /* 0x000000000000791b */ /* 0x003fea0003800000 */
.L_x_13055:
[----:B------:R-:W-:Y:S05]  /*33d0*/  BRA `(.L_x_13056) ;  /* 0xffffffd800007947 */ /* 0x000fea000383ffff */
.L_x_13046:
[----:B0--3--:R-:W-:Y:S01]  /*33e0*/  HFMA2 R13, -RZ, RZ, 0, 0 ;  /* 0x00000000ff0d7431 */ /* 0x009fe200000001ff */
[----:B------:R-:W-:Y:S01]  /*33f0*/  MOV R12, 0x1 ;  /* 0x00000001000c7802 */ /* 0x000fe20000000f00 */
[----:B-1----:R-:W-:Y:S01]  /*3400*/  IMAD.MOV.U32 R11, RZ, RZ, 0x1f ;  /* 0x0000001fff0b7424 */ /* 0x002fe200078e00ff */
[----:B--2---:R-:W-:-:S07]  /*3410*/  MOV R15, 0xffffffff ;  /* 0xffffffff000f7802 */ /* 0x004fce0000000f00 */
[----:B------:R-:W-:Y:S05]  /*3420*/  WARPSYNC.COLLECTIVE R15, `(.L_x_13057) ;  /* 0x000000000f087348 */ /* 0x000fea0003c00000 */
[----:B------:R0:W1:Y:S02]  /*3430*/  SHFL.BFLY P6, R14, R13, R12, R11 ;  /* 0x0c00000c0d0e7389 */ /* 0x00006400000c000b */
[----:B01----:R-:W-:Y:S05]  /*3440*/  ENDCOLLECTIVE ;  /* 0x000000000000791b */ /* 0x003fea0003800000 */
.L_x_13057:
[----:B------:R-:W-:-:S07]  /*3450*/  MOV R0, R14 ;  /* 0x0000000e00007202 */ /* 0x000fce0000000f00 */
[----:B------:R-:W-:Y:S05]  /*3460*/  WARPSYNC.COLLECTIVE R15, `(.L_x_13058) ;  /* 0x000000000f087348 */ /* 0x000fea0003c00000 */
[----:B------:R0:W1:Y:S02]  /*3470*/  SHFL.BFLY P6, R14, R13, R12, R11 ;  /* 0x0c00000c0d0e7389 */ /* 0x00006400000c000b */
[----:B01----:R-:W-:Y:S05]  /*3480*/  ENDCOLLECTIVE ;  /* 0x000000000000791b */ /* 0x003fea0003800000 */
.L_x_13058:
[----:B------:R-:W-:Y:S01]  /*3490*/  FADD.FTZ R0, RZ, R0 ;  /* 0x00000000ff007221 */ /* 0x000fe20000010000 */
[----:B------:R-:W-:-:S07]  /*34a0*/  IMAD.MOV.U32 R2, RZ, RZ, R14 ;  /* 0x000000ffff027224 */ /* 0x000fce00078e000e */
[----:B------:R-:W-:Y:S05]  /*34b0*/  WARPSYNC.COLLECTIVE R15, `(.L_x_13059) ;  /* 0x000000000f087348 */ /* 0x000fea0003c00000 */
[----:B------:R0:W1:Y:S02]  /*34c0*/  SHFL.BFLY P6, R14, R13, R12, R11 ;  /* 0x0c00000c0d0e7389 */ /* 0x00006400000c000b */
[----:B01----:R-:W-:Y:S05]  /*34d0*/  ENDCOLLECTIVE ;  /* 0x000000000000791b */ /* 0x003fea0003800000 */
.L_x_13059:
[----:B------:R-:W-:Y:S01]  /*34e0*/  FADD.FTZ R3, RZ, R2 ;  /* 0x00000002ff037221 */ /* 0x000fe20000010000 */
[----:B------:R-:W-:-:S07]  /*34f0*/  MOV R4, R14 ;  /* 0x0000000e00047202 */ /* 0x000fce0000000f00 */
[----:B------:R-:W-:Y:S05]  /*3500*/  WARPSYNC.COLLECTIVE R15, `(.L_x_13060) ;  /* 0x000000000f087348 */ /* 0x000fea0003c00000 */
[----:B------:R0:W1:Y:S02]  /*3510*/  SHFL.BFLY P6, R14, R13, R12, R11 ;  /* 0x0c00000c0d0e7389 */ /* 0x00006400000c000b */
[----:B01----:R-:W-:Y:S05]  /*3520*/  ENDCOLLECTIVE ;  /* 0x000000000000791b */ /* 0x003fea0003800000 */
.L_x_13060:
[----:B------:R-:W-:Y:S01]  /*3530*/  FADD.FTZ R2, RZ, R4 ;  /* 0x00000004ff027221 */ /* 0x000fe20000010000 */
[----:B------:R-:W-:-:S07]  /*3540*/  MOV R5, R14 ;  /* 0x0000000e00057202 */ /* 0x000fce0000000f00 */
[----:B------:R-:W-:Y:S05]  /*3550*/  WARPSYNC.COLLECTIVE R15, `(.L_x_13061) ;  /* 0x000000000f087348 */ /* 0x000fea0003c00000 */
[----:B------:R0:W1:Y:S02]  /*3560*/  SHFL.BFLY P6, R14, R13, R12, R11 ;  /* 0x0c00000c0d0e7389 */ /* 0x00006400000c000b */
[----:B01----:R-:W-:Y:S05]  /*3570*/  ENDCOLLECTIVE ;  /* 0x000000000000791b */ /* 0x003fea0003800000 */
.L_x_13061:
[----:B------:R-:W-:Y:S01]  /*3580*/  FADD.FTZ R5, RZ, R5 ;  /* 0x00000005ff057221 */ /* 0x000fe20000010000 */
[----:B------:R-:W-:Y:S06]  /*3590*/  BRA `(.L_x_13062) ;  /* 0xfffffff400a47947 */ /* 0x000fec000383ffff */
.L_x_13063:
        /* <DEDUP_REMOVED lines=14> */
.L_x_27494:


//--------------------- .text._ZN4vllm25paged_attention_v2_kernelIthLi64ELi16ELi128ELNS_18Fp8KVCacheDataTypeE1ELb1ELi512EEEvPfS2_PT_PKS3_PKT0_S9_ifPKiSB_iPKfiiiSD_SD_iiiii --------------------------
	.section	.text._ZN4vllm25paged_attention_v2_kernelIthLi64ELi16ELi128ELNS_18Fp8KVCacheDataTypeE1ELb1ELi512EEEvPfS2_PT_PKS3_PKT0_S9_ifPKiSB_iPKfiiiSD_SD_iiiii,"ax",@progbits
	.align	128
        .global         _ZN4vllm25paged_attention_v2_kernelIthLi64ELi16ELi128ELNS_18Fp8KVCacheDataTypeE1ELb1ELi512EEEvPfS2_PT_PKS3_PKT0_S9_ifPKiSB_iPKfiiiSD_SD_iiiii
        .type           _ZN4vllm25paged_attention_v2_kernelIthLi64ELi16ELi128ELNS_18Fp8KVCacheDataTypeE1ELb1ELi512EEEvPfS2_PT_PKS3_PKT0_S9_ifPKiSB_iPKfiiiSD_SD_iiiii,@function
        .size           _ZN4vllm25paged_attention_v2_kernelIthLi64ELi16ELi128ELNS_18Fp8KVCacheDataTypeE1ELb1ELi512EEEvPfS2_PT_PKS3_PKT0_S9_ifPKiSB_iPKfiiiSD_SD_iiiii,(.L_x_27495 - _ZN4vllm25paged_attention_v2_kernelIthLi64ELi16ELi128ELNS_18Fp8KVCacheDataTypeE1ELb1ELi512EEEvPfS2_PT_PKS3_PKT0_S9_ifPKiSB_iPKfiiiSD_SD_iiiii)
        .other          _ZN4vllm25paged_attention_v2_kernelIthLi64ELi16ELi128ELNS_18Fp8KVCacheDataTypeE1ELb1ELi512EEEvPfS2_PT_PKS3_PKT0_S9_ifPKiSB_iPKfiiiSD_SD_iiiii,@"STO_CUDA_ENTRY STV_DEFAULT"
_ZN4vllm25paged_attention_v2_kernelIthLi64ELi16ELi128ELNS_18Fp8KVCacheDataTypeE1ELb1ELi512EEEvPfS2_PT_PKS3_PKT0_S9_ifPKiSB_iPKfiiiSD_SD_iiiii:
.text._ZN4vllm25paged_attention_v2_kernelIthLi64ELi16ELi128ELNS_18Fp8KVCacheDataTypeE1ELb1ELi512EEEvPfS2_PT_PKS3_PKT0_S9_ifPKiSB_iPKfiiiSD_SD_iiiii:
        /* <DEDUP_REMOVED lines=110> */
.L_x_13064:
        /* <DEDUP_REMOVED lines=23> */
.L_x_13070:
        /* <DEDUP_REMOVED lines=41> */
.L_x_13069:
[----:B------:R-:W-:Y:S05]  /*0ae0*/  BSYNC.RECONVERGENT B0 ;  /* 0x0000000000007941 */ /* 0x000fea0003800200 */
.L_x_13068:
[----:B------:R-:W-:-:S05]  /*0af0*/  VIADD R14, R14, 0x4 ;  /* 0x000000040e0e7836 */ /* 0x000fca0000000000 */
[----:B------:R-:W-:-:S13]  /*0b00*/  ISETP.GE.U32.AND P0, PT, R14, R5, PT ;  /* 0x000000050e00720c */ /* 0x000fda0003f06070 */
[----:B------:R-:W-:Y:S05]  /*0b10*/  @!P0 BRA `(.L_x_13070) ;  /* 0xfffffffc004c8947 */ /* 0x000fea000383ffff */
.L_x_13066:
[----:B------:R-:W-:Y:S05]  /*0b20*/  BSYNC.RECONVERGENT B6 ;  /* 0x0000000000067941 */ /* 0x000fea0003800200 */
.L_x_13065:
        /* <DEDUP_REMOVED lines=11> */
.L_x_13106:
        /* <DEDUP_REMOVED lines=42> */
.L_x_13076:
        /* <DEDUP_REMOVED lines=11> */
.L_x_13075:
[----:B------:R-:W-:Y:S05]  /*0f30*/  BSYNC.RECONVERGENT B1 ;  /* 0x0000000000017941 */ /* 0x000fea0003800200 */
.L_x_13074:
        /* <DEDUP_REMOVED lines=12> */
.L_x_13079:
        /* <DEDUP_REMOVED lines=100> */
.L_x_13078:
[----:B------:R-:W-:Y:S05]  /*1640*/  BSYNC.RECONVERGENT B1 ;  /* 0x0000000000017941 */ /* 0x000fea0003800200 */
.L_x_13077:
        /* <DEDUP_REMOVED lines=55> */
.L_x_13081:
[----:B------:R-:W-:Y:S05]  /*19c0*/  BSYNC.RECONVERGENT B1 ;  /* 0x0000000000017941 */ /* 0x000fea0003800200 */
.L_x_13080:
        /* <DEDUP_REMOVED lines=26> */
.L_x_13073:
[----:B------:R-:W-:Y:S05]  /*1b70*/  BSYNC.RECONVERGENT B0 ;  /* 0x0000000000007941 */ /* 0x000fea0003800200 */
.L_x_13072:
        /* <DEDUP_REMOVED lines=40> */
.L_x_13086:
[----:B------:R-:W1:Y:S01]  /*1e00*/  LDS R21, [R9] ;  /* 0x0000000009157984 */ /* 0x000e620000000800 */
[----:B------:R-:W-:-:S05]  /*1e10*/  VIADD R12, R12, 0x1 ;  /* 0x000000010c0c7836 */ /* 0x000fca0000000000 */
[----:B------:R-:W-:Y:S01]  /*1e20*/  ISETP.NE.AND P0, PT, R12, RZ, PT ;  /* 0x000000ff0c00720c */ /* 0x000fe20003f05270 */
[----:B-1----:R-:W-:-:S05]  /*1e30*/  FMUL.FTZ R4, R21, R2 ;  /* 0x0000000215047220 */ /* 0x002fca0000410000 */
[----:B------:R1:W-:Y:S02]  /*1e40*/  STS [R9], R4 ;  /* 0x0000000409007388 */ /* 0x0003e40000000800 */
[----:B-1----:R-:W-:-:S05]  /*1e50*/  IADD3 R9, PT, PT, R9, 0x200, RZ ;  /* 0x0000020009097810 */ /* 0x002fca0007ffe0ff */
[----:B------:R-:W-:Y:S05]  /*1e60*/  @P0 BRA `(.L_x_13086) ;  /* 0xfffffffc00e40947 */ /* 0x000fea000383ffff */
.L_x_13085:
[----:B------:R-:W-:Y:S05]  /*1e70*/  BSYNC.RECONVERGENT B1 ;  /* 0x0000000000017941 */ /* 0x000fea0003800200 */
.L_x_13084:
        /* <DEDUP_REMOVED lines=12> */
.L_x_13089:
        /* <DEDUP_REMOVED lines=52> */
.L_x_13088:
[----:B------:R-:W-:Y:S05]  /*2280*/  BSYNC.RECONVERGENT B1 ;  /* 0x0000000000017941 */ /* 0x000fea0003800200 */
.L_x_13087:
        /* <DEDUP_REMOVED lines=31> */
.L_x_13091:
[----:B------:R-:W-:Y:S05]  /*2480*/  BSYNC.RECONVERGENT B1 ;  /* 0x0000000000017941 */ /* 0x000fea0003800200 */
.L_x_13090:
        /* <DEDUP_REMOVED lines=14> */
.L_x_13083:
[----:B------:R-:W-:Y:S05]  /*2570*/  BSYNC.RECONVERGENT B0 ;  /* 0x0000000000007941 */ /* 0x000fea0003800200 */
.L_x_13082:
        /* <DEDUP_REMOVED lines=18> */
.L_x_13093:
[----:B------:R-:W-:Y:S05]  /*26a0*/  BSYNC.RECONVERGENT B0 ;  /* 0x0000000000007941 */ /* 0x000fea0003800200 */
.L_x_13092:
        /* <DEDUP_REMOVED lines=26> */
.L_x_13097:
        /* <DEDUP_REMOVED lines=34> */
.L_x_13096:
        /* <DEDUP_REMOVED lines=16> */
.L_x_13095:
[----:B------:R-:W-:Y:S05]  /*2b70*/  BSYNC.RECONVERGENT B6 ;  /* 0x0000000000067941 */ /* 0x000fea0003800200 */
.L_x_13094:
        /* <DEDUP_REMOVED lines=10> */
.L_x_13111:
        /* <DEDUP_REMOVED lines=20> */
.L_x_13100:
[----:B------:R-:W-:Y:S05]  /*2d60*/  BSYNC.RECONVERGENT B0 ;  /* 0x0000000000007941 */ /* 0x000fea0003800200 */
.L_x_13099:
        /* <DEDUP_REMOVED lines=55> */
.L_x_13067:
        /* <DEDUP_REMOVED lines=16> */
.L_x_13101:
[----:B------:R-:W-:Y:S05]  /*31e0*/  EXIT ;  /* 0x000000000000794d */ /* 0x000fea0003800000 */
.L_x_13071:
[----:B------:R-:W-:Y:S02]  /*31f0*/  HFMA2 R12, -RZ, RZ, 0, 9.5367431640625e-07 ;  /* 0x00000010ff0c7431 */ /* 0x000fe400000001ff */
[----:B------:R-:W-:Y:S01]  /*3200*/  IMAD.MOV.U32 R11, RZ, RZ, 0x1f ;  /* 0x0000001fff0b7424 */ /* 0x000fe200078e00ff */
[----:B------:R-:W-:-:S07]  /*3210*/  MOV R15, 0xffffffff ;  /* 0xffffffff000f7802 */ /* 0x000fce0000000f00 */
[----:B------:R-:W-:Y:S05]  /*3220*/  WARPSYNC.COLLECTIVE R15, `(.L_x_13102) ;  /* 0x000000000f087348 */ /* 0x000fea0003c00000 */
[----:B------:R0:W1:Y:S02]  /*3230*/  SHFL.BFLY P6, R14, R13, R12, R11 ;  /* 0x0c00000c0d0e7389 */ /* 0x00006400000c000b */
[----:B01----:R-:W-:Y:S05]  /*3240*/  ENDCOLLECTIVE ;  /* 0x000000000000791b */ /* 0x003fea0003800000 */
.L_x_13102:
[----:B------:R-:W-:Y:S01]  /*3250*/  IMAD.MOV.U32 R12, RZ, RZ, 0x8 ;  /* 0x00000008ff0c7424 */ /* 0x000fe200078e00ff */
[----:B------:R-:W-:-:S04]  /*3260*/  FMNMX.FTZ R0, R14, -3.40282346638528859812e+38, !PT ;  /* 0xff7fffff0e007809 */ /* 0x000fc80007810000 */
[----:B------:R-:W-:-:S07]  /*3270*/  MOV R13, R0 ;  /* 0x00000000000d7202 */ /* 0x000fce0000000f00 */
[----:B------:R-:W-:Y:S05]  /*3280*/  WARPSYNC.COLLECTIVE R15, `(.L_x_13103) ;  /* 0x000000000f087348 */ /* 0x000fea0003c00000 */
[----:B------:R0:W1:Y:S02]  /*3290*/  SHFL.BFLY P6, R14, R13, R12, R11 ;  /* 0x0c00000c0d0e7389 */ /* 0x00006400000c000b */
[----:B01----:R-:W-:Y:S05]  /*32a0*/  ENDCOLLECTIVE ;  /* 0x000000000000791b */ /* 0x003fea0003800000 */
.L_x_13103:
[----:B------:R-:W-:Y:S01]  /*32b0*/  HFMA2 R12, -RZ, RZ, 0, 2.384185791015625e-07 ;  /* 0x00000004ff0c7431 */ /* 0x000fe200000001ff */
[----:B------:R-:W-:-:S04]  /*32c0*/  FMNMX.FTZ R2, R0, R14, !PT ;  /* 0x0000000e00027209 */ /* 0x000fc80007810000 */
[----:B------:R-:W-:-:S07]  /*32d0*/  MOV R13, R2 ;  /* 0x00000002000d7202 */ /* 0x000fce0000000f00 */
[----:B------:R-:W-:Y:S05]  /*32e0*/  WARPSYNC.COLLECTIVE R15, `(.L_x_13104) ;  /* 0x000000000f087348 */ /* 0x000fea0003c00000 */
[----:B------:R0:W1:Y:S02]  /*32f0*/  SHFL.BFLY P6, R14, R13, R12, R11 ;  /* 0x0c00000c0d0e7389 */ /* 0x00006400000c000b */
[----:B01----:R-:W-:Y:S05]  /*3300*/  ENDCOLLECTIVE ;  /* 0x000000000000791b */ /* 0x003fea0003800000 */
.L_x_13104:
[----:B------:R-:W-:Y:S02]  /*3310*/  MOV R12, 0x2 ;  /* 0x00000002000c7802 */ /* 0x000fe40000000f00 */
[----:B------:R-:W-:-:S05]  /*3320*/  FMNMX.FTZ R3, R2, R14, !PT ;  /* 0x0000000e02037209 */ /* 0x000fca0007810000 */
[----:B------:R-:W-:-:S07]  /*3330*/  IMAD.MOV.U32 R13, RZ, RZ, R3 ;  /* 0x000000ffff0d7224 */ /* 0x000fce00078e0003 */
[----:B------:R-:W-:Y:S05]  /*3340*/  WARPSYNC.COLLECTIVE R15, `(.L_x_13105) ;  /* 0x000000000f087348 */ /* 0x000fea0003c00000 */
[----:B------:R0:W1:Y:S02]  /*3350*/  SHFL.BFLY P6, R14, R13, R12, R11 ;  /* 0x0c00000c0d0e7389 */ /* 0x00006400000c000b */
[----:B01----:R-:W-:Y:S05]  /*3360*/  ENDCOLLECTIVE ;  /* 0x000000000000791b */ /* 0x003fea0003800000 */
.L_x_13105:
[----:B------:R-:W-:Y:S05]  /*3370*/  BRA `(.L_x_13106) ;  /* 0xffffffd800187947 */ /* 0x000fea000383ffff */
.L_x_13098:
[----:B0--3--:R-:W-:Y:S02]  /*3380*/  HFMA2 R13, -RZ, RZ, 0, 0 ;  /* 0x00000000ff0d7431 */ /* 0x009fe400000001ff */
[----:B------:R-:W-:Y:S01]  /*3390*/  IMAD.MOV.U32 R12, RZ, RZ, 0x1 ;  /* 0x00000001ff0c7424 */ /* 0x000fe200078e00ff */
[----:B-1----:R-:W-:Y:S02]  /*33a0*/  MOV R11, 0x1f ;  /* 0x0000001f000b7802 */ /* 0x002fe40000000f00 */
[----:B--2---:R-:W-:-:S07]  /*33b0*/  MOV R15, 0xffffffff ;  /* 0xffffffff000f7802 */ /* 0x004fce0000000f00 */
[----:B------:R-:W-:Y:S05]  /*33c0*/  WARPSYNC.COLLECTIVE R15, `(.L_x_13107) ;  /* 0x000000000f087348 */ /* 0x000fea0003c00000 */
[----:B------:R0:W1:Y:S02]  /*33d0*/  SHFL.BFLY P6, R14, R13, R12, R11 ;  /* 0x0c00000c0d0e7389 */ /* 0x00006400000c000b */
[----:B01----:R-:W-:Y:S05]  /*33e0*/  ENDCOLLECTIVE ;  /* 0x000000000000791b */ /* 0x003fea0003800000 */
.L_x_13107:
[----:B------:R-:W-:-:S07]  /*33f0*/  IMAD.MOV.U32 R0, RZ, RZ, R14 ;  /* 0x000000ffff007224 */ /* 0x000fce00078e000e */
[----:B------:R-:W-:Y:S05]  /*3400*/  WARPSYNC.COLLECTIVE R15, `(.L_x_13108) ;  /* 0x000000000f087348 */ /* 0x000fea0003c00000 */
[----:B------:R0:W1:Y:S02]  /*3410*/  SHFL.BFLY P6, R14, R13, R12, R11 ;  /* 0x0c00000c0d0e7389 */ /* 0x00006400000c000b */
[----:B01----:R-:W-:Y:S05]  /*3420*/  ENDCOLLECTIVE ;  /* 0x000000000000791b */ /* 0x003fea0003800000 */
.L_x_13108:
[----:B------:R-:W-:Y:S01]  /*3430*/  FADD.FTZ R0, RZ, R0 ;  /* 0x00000000ff007221 */ /* 0x000fe20000010000 */
[----:B------:R-:W-:-:S07]  /*3440*/  MOV R2, R14 ;  /* 0x0000000e00027202 */ /* 0x000fce0000000f00 */
[----:B------:R-:W-:Y:S05]  /*3450*/  WARPSYNC.COLLECTIVE R15, `(.L_x_13109) ;  /* 0x000000000f087348 */ /* 0x000fea0003c00000 */
[----:B------:R0:W1:Y:S02]  /*3460*/  SHFL.BFLY P6, R14, R13, R12, R11 ;  /* 0x0c00000c0d0e7389 */ /* 0x00006400000c000b */
[----:B01----:R-:W-:Y:S05]  /*3470*/  ENDCOLLECTIVE ;  /* 0x000000000000791b */ /* 0x003fea0003800000 */
.L_x_13109:
[----:B------:R-:W-:Y:S01]  /*3480*/  FADD.FTZ R3, RZ, R2 ;  /* 0x00000002ff037221 */ /* 0x000fe20000010000 */
[----:B------:R-:W-:-:S07]  /*3490*/  MOV R4, R14 ;  /* 0x0000000e00047202 */ /* 0x000fce0000000f00 */
[----:B------:R-:W-:Y:S05]  /*34a0*/  WARPSYNC.COLLECTIVE R15, `(.L_x_13110) ;  /* 0x000000000f087348 */ /* 0x000fea0003c00000 */
[----:B------:R0:W1:Y:S02]  /*34b0*/  SHFL.BFLY P6, R14, R13, R12, R11 ;  /* 0x0c00000c0d0e7389 */ /* 0x00006400000c000b */
[----:B01----:R-:W-:Y:S05]  /*34c0*/  ENDCOLLECTIVE ;  /* 0x000000000000791b */ /* 0x003fea0003800000 */
.L_x_13110:
[----:B------:R-:W-:Y:S01]  /*34d0*/  FADD.FTZ R4, RZ, R4 ;  /* 0x00000004ff047221 */ /* 0x000fe20000010000 */
[----:B------:R-:W-:Y:S06]  /*34e0*/  BRA `(.L_x_13111) ;  /* 0xfffffff400cc7947 */ /* 0x000fec000383ffff */
.L_x_13112:
        /* <DEDUP_REMOVED lines=9> */
.L_x_27495:


//--------------------- .text._ZN4vllm25paged_attention_v2_kernelIthLi32ELi16ELi128ELNS_18Fp8KVCacheDataTypeE1ELb1ELi512EEEvPfS2_PT_PKS3_PKT0_S9_ifPKiSB_iPKfiiiSD_SD_iiiii --------------------------
	.section	.text._ZN4vllm25paged_attention_v2_kernelIthLi32ELi16ELi128ELNS_18Fp8KVCacheDataTypeE1ELb1ELi512EEEvPfS2_PT_PKS3_PKT0_S9_ifPKiSB_iPKfiiiSD_SD_iiiii,"ax",@progbits
	.align	128
        .global         _ZN4vllm25paged_attention_v2_kernelIthLi32ELi16ELi128ELNS_18Fp8KVCacheDataTypeE1ELb1ELi512EEEvPfS2_PT_PKS3_PKT0_S9_ifPKiSB_iPKfiiiSD_SD_iiiii
        .type           _ZN4vllm25paged_attention_v2_kernelIthLi32ELi16ELi128ELNS_18Fp8KVCacheDataTypeE1ELb1ELi512EEEvPfS2_PT_PKS3_PKT0_S9_ifPKiSB_iPKfiiiSD_SD_iiiii,@function
        .size           _ZN4vllm25paged_attention_v2_kernelIthLi32ELi16ELi128ELNS_18Fp8KVCacheDataTypeE1ELb1ELi512EEEvPfS2_PT_PKS3_PKT0_S9_ifPKiSB_iPKfiiiSD_SD_iiiii,(.L_x_27496 - _ZN4vllm25paged_attention_v2_kernelIthLi32ELi16ELi128ELNS_18Fp8KVCacheDataTypeE1ELb1ELi512EEEvPfS2_PT_PKS3_PKT0_S9_ifPKiSB_iPKfiiiSD_SD_iiiii)
        .other          _ZN4vllm25paged_attention_v2_kernelIthLi32ELi16ELi128ELNS_18Fp8KVCacheDataTypeE1ELb1ELi512EEEvPfS2_PT_PKS3_PKT0_S9_ifPKiSB_iPKfiiiSD_SD_iiiii,@"STO_CUDA_ENTRY STV_DEFAULT"
_ZN4vllm25paged_attention_v2_kernelIthLi32ELi16ELi128ELNS_18Fp8KVCacheDataTypeE1ELb1ELi512EEEvPfS2_PT_PKS3_PKT0_S9_ifPKiSB_iPKfiiiSD_SD_iiiii:
.text._ZN4vllm25paged_attention_v2_kernelIthLi32ELi16ELi128ELNS_18Fp8KVCacheDataTypeE1ELb1ELi512EEEvPfS2_PT_PKS3_PKT0_S9_ifPKiSB_iPKfiiiSD_SD_iiiii:
        /* <DEDUP_REMOVED lines=109> */
.L_x_13113:
        /* <DEDUP_REMOVED lines=22> */
.L_x_13119:
        /* <DEDUP_REMOVED lines=43> */
.L_x_13118:
[----:B------:R-:W-:Y:S05]  /*0ae0*/  BSYNC.RECONVERGENT B0 ;  /* 0x0000000000007941 */ /* 0x000fea0003800200 */
.L_x_13117:
[----:B------:R-:W-:-:S04]  /*0af0*/  IADD3 R3, PT, PT, R3, 0x4, RZ ;  /* 0x0000000403037810 */ /* 0x000fc80007ffe0ff */
[----:B------:R-:W-:-:S13]  /*0b00*/  ISETP.GE.U32.AND P0, PT, R3, R6, PT ;  /* 0x000000060300720c */ /* 0x000fda0003f06070 */
[----:B------:R-:W-:Y:S05]  /*0b10*/  @!P0 BRA `(.L_x_13119) ;  /* 0xfffffffc00448947 */ /* 0x000fea000383ffff */
.L_x_13115:
[----:B------:R-:W-:Y:S05]  /*0b20*/  BSYNC.RECONVERGENT B6 ;  /* 0x0000000000067941 */ /* 0x000fea0003800200 */
.L_x_13114:
        /* <DEDUP_REMOVED lines=11> */
.L_x_13153:
        /* <DEDUP_REMOVED lines=42> */
.L_x_13125:
        /* <DEDUP_REMOVED lines=11> */
.L_x_13124:
[----:B------:R-:W-:Y:S05]  /*0f30*/  BSYNC.RECONVERGENT B1 ;  /* 0x0000000000017941 */ /* 0x000fea0003800200 */
.L_x_13123:
        /* <DEDUP_REMOVED lines=12> */
.L_x_13128:
        /* <DEDUP_REMOVED lines=100> */
.L_x_13127:
[----:B------:R-:W-:Y:S05]  /*1640*/  BSYNC.RECONVERGENT B1 ;  /* 0x0000000000017941 */ /* 0x000fea0003800200 */
.L_x_13126:
        /* <DEDUP_REMOVED lines=55> */
.L_x_13130:
[----:B------:R-:W-:Y:S05]  /*19c0*/  BSYNC.RECONVERGENT B1 ;  /* 0x0000000000017941 */ /* 0x000fea0003800200 */
.L_x_13129:
        /* <DEDUP_REMOVED lines=26> */
.L_x_13122:
[----:B------:R-:W-:Y:S05]  /*1b70*/  BSYNC.RECONVERGENT B0 ;  /* 0x0000000000007941 */ /* 0x000fea0003800200 */
.L_x_13121:
        /* <DEDUP_REMOVED lines=42> */
.L_x_13135:
[----:B------:R-:W1:Y:S01]  /*1e20*/  LDS R25, [R9] ;  /* 0x0000000009197984 */ /* 0x000e620000000800 */
[----:B------:R-:W-:-:S05]  /*1e30*/  VIADD R12, R12, 0x1 ;  /* 0x000000010c0c7836 */ /* 0x000fca0000000000 */
[----:B------:R-:W-:Y:S01]  /*1e40*/  ISETP.NE.AND P0, PT, R12, RZ, PT ;  /* 0x000000ff0c00720c */ /* 0x000fe20003f05270 */
[----:B-1----:R-:W-:-:S05]  /*1e50*/  FMUL.FTZ R4, R25, R2 ;  /* 0x0000000219047220 */ /* 0x002fca0000410000 */
[----:B------:R1:W-:Y:S02]  /*1e60*/  STS [R9], R4 ;  /* 0x0000000409007388 */ /* 0x0003e40000000800 */
[----:B-1----:R-:W-:-:S05]  /*1e70*/  IADD3 R9, PT, PT, R9, 0x200, RZ ;  /* 0x0000020009097810 */ /* 0x002fca0007ffe0ff */
[----:B------:R-:W-:Y:S05]  /*1e80*/  @P0 BRA `(.L_x_13135) ;  /* 0xfffffffc00e40947 */ /* 0x000fea000383ffff */
.L_x_13134:
[----:B------:R-:W-:Y:S05]  /*1e90*/  BSYNC.RECONVERGENT B1 ;  /* 0x0000000000017941 */ /* 0x000fea0003800200 */
.L_x_13133:
        /* <DEDUP_REMOVED lines=12> */
.L_x_13138:
        /* <DEDUP_REMOVED lines=52> */
.L_x_13137:
[----:B------:R-:W-:Y:S05]  /*22a0*/  BSYNC.RECONVERGENT B1 ;  /* 0x0000000000017941 */ /* 0x000fea0003800200 */
.L_x_13136:
        /* <DEDUP_REMOVED lines=31> */
.L_x_13140:
[----:B------:R-:W-:Y:S05]  /*24a0*/  BSYNC.RECONVERGENT B1 ;  /* 0x0000000000017941 */ /* 0x000fea0003800200 */
.L_x_13139:
        /* <DEDUP_REMOVED lines=14> */
.L_x_13132:
[----:B------:R-:W-:Y:S05]  /*2590*/  BSYNC.RECONVERGENT B0 ;  /* 0x0000000000007941 */ /* 0x000fea0003800200 */
.L_x_13131:
        /* <DEDUP_REMOVED lines=18> */
.L_x_13142:
[----:B------:R-:W-:Y:S05]  /*26c0*/  BSYNC.RECONVERGENT B0 ;  /* 0x0000000000007941 */ /* 0x000fea0003800200 */
.L_x_13141:
        /* <DEDUP_REMOVED lines=26> */
.L_x_13146:
        /* <DEDUP_REMOVED lines=33> */
.L_x_13145:
        /* <DEDUP_REMOVED lines=16> */
.L_x_13144:
[----:B------:R-:W-:Y:S05]  /*2b80*/  BSYNC.RECONVERGENT B6 ;  /* 0x0000000000067941 */ /* 0x000fea0003800200 */
.L_x_13143:
[----:B-1----:R-:W3:Y:S01]  /*2b90*/  S2R R9, SR_TID.X ;  /* 0x0000000000097919 */ /* 0x002ee20000002100 */
[----:B------:R-:W-:Y:S01]  /*2ba0*/  UMOV UR4, 0xffffffff ;  /* 0xffffffff00047882 */ /* 0x000fe20000000000 */
[----:B---3--:R-:W-:Y:S02]  /*2bb0*/  LOP3.LUT R2, R9, 0x1f, RZ, 0xc0, !PT ;  /* 0x0000001f09027812 */ /* 0x008fe400078ec0ff */
[----:B------:R-:W-:Y:S05]  /*2bc0*/  BRA.DIV UR4, `(.L_x_13147) ;  /* 0x0000000604807947 */ /* 0x000fea000b800000 */
[----:B------:R-:W-:Y:S02]  /*2bd0*/  IMAD.MOV.U32 R0, RZ, RZ, RZ ;  /* 0x000000ffff007224 */ /* 0x000fe400078e00ff */
[----:B------:R-:W-:Y:S02]  /*2be0*/  HFMA2 R14, -RZ, RZ, 0, 0 ;  /* 0x00000000ff0e7431 */ /* 0x000fe400000001ff */
[----:B------:R-:W-:-:S07]  /*2bf0*/  FADD.FTZ R0, RZ, R0 ;  /* 0x00000000ff007221 */ /* 0x000fce0000010000 */
.L_x_13156:
        /* <DEDUP_REMOVED lines=51> */
.L_x_13116:
        /* <DEDUP_REMOVED lines=16> */
.L_x_13148:
[----:B------:R-:W-:Y:S05]  /*3030*/  EXIT ;  /* 0x000000000000794d */ /* 0x000fea0003800000 */
.L_x_13120:
[----:B------:R-:W-:Y:S01]  /*3040*/  HFMA2 R12, -RZ, RZ, 0, 9.5367431640625e-07 ;  /* 0x00000010ff0c7431 */ /* 0x000fe200000001ff */
[----:B------:R-:W-:Y:S01]  /*3050*/  MOV R11, 0x1f ;  /* 0x0000001f000b7802 */ /* 0x000fe20000000f00 */
[----:B0-----:R-:W-:-:S07]  /*3060*/  IMAD.MOV.U32 R15, RZ, RZ, -0x1 ;  /* 0xffffffffff0f7424 */ /* 0x001fce00078e00ff */
[----:B------:R-:W-:Y:S05]  /*3070*/  WARPSYNC.COLLECTIVE R15, `(.L_x_13149) ;  /* 0x000000000f087348 */ /* 0x000fea0003c00000 */
[----:B------:R0:W1:Y:S02]  /*3080*/  SHFL.BFLY P6, R14, R13, R12, R11 ;  /* 0x0c00000c0d0e7389 */ /* 0x00006400000c000b */
[----:B01----:R-:W-:Y:S05]  /*3090*/  ENDCOLLECTIVE ;  /* 0x000000000000791b */ /* 0x003fea0003800000 */
.L_x_13149:
[----:B------:R-:W-:Y:S01]  /*30a0*/  HFMA2 R12, -RZ, RZ, 0, 4.76837158203125e-07 ;  /* 0x00000008ff0c7431 */ /* 0x000fe200000001ff */
[----:B------:R-:W-:-:S04]  /*30b0*/  FMNMX.FTZ R0, R14, -3.40282346638528859812e+38, !PT ;  /* 0xff7fffff0e007809 */ /* 0x000fc80007810000 */
[----:B------:R-:W-:-:S07]  /*30c0*/  MOV R13, R0 ;  /* 0x00000000000d7202 */ /* 0x000fce0000000f00 */
[----:B------:R-:W-:Y:S05]  /*30d0*/  WARPSYNC.COLLECTIVE R15, `(.L_x_13150) ;  /* 0x000000000f087348 */ /* 0x000fea0003c00000 */
[----:B------:R0:W1:Y:S02]  /*30e0*/  SHFL.BFLY P6, R14, R13, R12, R11 ;  /* 0x0c00000c0d0e7389 */ /* 0x00006400000c000b */
[----:B01----:R-:W-:Y:S05]  /*30f0*/  ENDCOLLECTIVE ;  /* 0x000000000000791b */ /* 0x003fea0003800000 */
.L_x_13150:
[----:B------:R-:W-:Y:S02]  /*3100*/  MOV R12, 0x4 ;  /* 0x00000004000c7802 */ /* 0x000fe40000000f00 */
[----:B------:R-:W-:-:S05]  /*3110*/  FMNMX.FTZ R2, R0, R14, !PT ;  /* 0x0000000e00027209 */ /* 0x000fca0007810000 */
[----:B------:R-:W-:-:S07]  /*3120*/  IMAD.MOV.U32 R13, RZ, RZ, R2 ;  /* 0x000000ffff0d7224 */ /* 0x000fce00078e0002 */
[----:B------:R-:W-:Y:S05]  /*3130*/  WARPSYNC.COLLECTIVE R15, `(.L_x_13151) ;  /* 0x000000000f087348 */ /* 0x000fea0003c00000 */
[----:B------:R0:W1:Y:S02]  /*3140*/  SHFL.BFLY P6, R14, R13, R12, R11 ;  /* 0x0c00000c0d0e7389 */ /* 0x00006400000c000b */
[----:B01----:R-:W-:Y:S05]  /*3150*/  ENDCOLLECTIVE ;  /* 0x000000000000791b */ /* 0x003fea0003800000 */
.L_x_13151:
[----:B------:R-:W-:Y:S01]  /*3160*/  IMAD.MOV.U32 R12, RZ, RZ, 0x2 ;  /* 0x00000002ff0c7424 */ /* 0x000fe200078e00ff */
[----:B------:R-:W-:-:S04]  /*3170*/  FMNMX.FTZ R3, R2, R14, !PT ;  /* 0x0000000e02037209 */ /* 0x000fc80007810000 */
[----:B------:R-:W-:-:S07]  /*3180*/  MOV R13, R3 ;  /* 0x00000003000d7202 */ /* 0x000fce0000000f00 */
[----:B------:R-:W-:Y:S05]  /*3190*/  WARPSYNC.COLLECTIVE R15, `(.L_x_13152) ;  /* 0x000000000f087348 */ /* 0x000fea0003c00000 */
[----:B------:R0:W1:Y:S02]  /*31a0*/  SHFL.BFLY P6, R14, R13, R12, R11 ;  /* 0x0c00000c0d0e7389 */ /* 0x00006400000c000b */
[----:B01----:R-:W-:Y:S05]  /*31b0*/  ENDCOLLECTIVE ;  /* 0x000000000000791b */ /* 0x003fea0003800000 */
.L_x_13152:
[----:B------:R-:W-:Y:S05]  /*31c0*/  BRA `(.L_x_13153) ;  /* 0xffffffd800847947 */ /* 0x000fea000383ffff */
.L_x_13147:
[----:B------:R-:W-:Y:S01]  /*31d0*/  HFMA2 R13, -RZ, RZ, 0, 0 ;  /* 0x00000000ff0d7431 */ /* 0x000fe200000001ff */
[----:B------:R-:W-:Y:S01]  /*31e0*/  MOV R12, 0x1 ;  /* 0x00000001000c7802 */ /* 0x000fe20000000f00 */
[----:B0-----:R-:W-:Y:S01]  /*31f0*/  IMAD.MOV.U32 R11, RZ, RZ, 0x1f ;  /* 0x0000001fff0b7424 */ /* 0x001fe200078e00ff */
[----:B--2---:R-:W-:-:S07]  /*3200*/  MOV R15, 0xffffffff ;  /* 0xffffffff000f7802 */ /* 0x004fce0000000f00 */
[----:B------:R-:W-:Y:S05]  /*3210*/  WARPSYNC.COLLECTIVE R15, `(.L_x_13154) ;  /* 0x000000000f087348 */ /* 0x000fea0003c00000 */
[----:B------:R0:W1:Y:S02]  /*3220*/  SHFL.BFLY P6, R14, R13, R12, R11 ;  /* 0x0c00000c0d0e7389 */ /* 0x00006400000c000b */
[----:B01----:R-:W-:Y:S05]  /*3230*/  ENDCOLLECTIVE ;  /* 0x000000000000791b */ /* 0x003fea0003800000 */
.L_x_13154:
[----:B------:R-:W-:-:S07]  /*3240*/  MOV R0, R14 ;  /* 0x0000000e00007202 */ /* 0x000fce0000000f00 */
[----:B------:R-:W-:Y:S05]  /*3250*/  WARPSYNC.COLLECTIVE R15, `(.L_x_13155) ;  /* 0x000000000f087348 */ /* 0x000fea0003c00000 */
[----:B------:R0:W1:Y:S02]  /*3260*/  SHFL.BFLY P6, R14, R13, R12, R11 ;  /* 0x0c00000c0d0e7389 */ /* 0x00006400000c000b */
[----:B01----:R-:W-:Y:S05]  /*3270*/  ENDCOLLECTIVE ;  /* 0x000000000000791b */ /* 0x003fea0003800000 */
.L_x_13155:
[----:B------:R-:W-:Y:S01]  /*3280*/  FADD.FTZ R0, RZ, R0 ;  /* 0x00000000ff007221 */ /* 0x000fe20000010000 */
[----:B------:R-:W-:Y:S06]  /*3290*/  BRA `(.L_x_13156) ;  /* 0xfffffff800587947 */ /* 0x000fec000383ffff */
.L_x_13157:
        /* <DEDUP_REMOVED lines=14> */
.L_x_27496:


//--------------------- .text._ZN4vllm25paged_attention_v2_kernelIthLi256ELi8ELi128ELNS_18Fp8KVCacheDataTypeE1ELb0ELi512EEEvPfS2_PT_PKS3_PKT0_S9_ifPKiSB_iPKfiiiSD_SD_iiiii --------------------------
	.section	.text._ZN4vllm25paged_attention_v2_kernelIthLi256ELi8ELi128ELNS_18Fp8KVCacheDataTypeE1ELb0ELi512EEEvPfS2_PT_PKS3_PKT0_S9_ifPKiSB_iPKfiiiSD_SD_iiiii,"ax",@progbits
	.align	128
        .global         _ZN4vllm25paged_attention_v2_kernelIthLi256ELi8ELi128ELNS_18Fp8KVCacheDataTypeE1ELb0ELi512EEEvPfS2_PT_PKS3_PKT0_S9_ifPKiSB_iPKfiiiSD_SD_iiiii
        .type           _ZN4vllm25paged_attention_v2_kernelIthLi256ELi8ELi128ELNS_18Fp8KVCacheDataTypeE1ELb0ELi512EEEvPfS2_PT_PKS3_PKT0_S9_ifPKiSB_iPKfiiiSD_SD_iiiii,@function
        .size           _ZN4vllm25paged_attention_v2_kernelIthLi256ELi8ELi128ELNS_18Fp8KVCacheDataTypeE1ELb0ELi512EEEvPfS2_PT_PKS3_PKT0_S9_ifPKiSB_iPKfiiiSD_SD_iiiii,(.L_x_27497 - _ZN4vllm25paged_attention_v2_kernelIthLi256ELi8ELi128ELNS_18Fp8KVCacheDataTypeE1ELb0ELi512EEEvPfS2_PT_PKS3_PKT0_S9_ifPKiSB_iPKfiiiSD_SD_iiiii)
        .other          _ZN4vllm25paged_attention_v2_kernelIthLi256ELi8ELi128ELNS_18Fp8KVCacheDataTypeE1ELb0ELi512EEEvPfS2_PT_PKS3_PKT0_S9_ifPKiSB_iPKfiiiSD_SD_iiiii,@"STO_CUDA_ENTRY STV_DEFAULT"
_ZN4vllm25paged_attention_v2_kernelIthLi256ELi8ELi128ELNS_18Fp8KVCacheDataTypeE1ELb0ELi512EEEvPfS2_PT_PKS3_PKT0_S9_ifPKiSB_iPKfiiiSD_SD_iiiii:
.text._ZN4vllm25paged_attention_v2_kernelIthLi256ELi8ELi128ELNS_18Fp8KVCacheDataTypeE1ELb0ELi512EEEvPfS2_PT_PKS3_PKT0_S9_ifPKiSB_iPKfiiiSD_SD_iiiii:
        /* <DEDUP_REMOVED lines=52> */
.L_x_13159:
[----:B------:R-:W-:Y:S05]  /*0340*/  BSYNC.RECONVERGENT B6 ;  /* 0x0000000000067941 */ /* 0x000fea0003800200 */
.L_x_13158:
        /* <DEDUP_REMOVED lines=13> */
.L_x_13194:
        /* <DEDUP_REMOVED lines=40> */
.L_x_13165:
        /* <DEDUP_REMOVED lines=11> */
.L_x_13164:
[----:B------:R-:W-:Y:S05]  /*0750*/  BSYNC.RECONVERGENT B1 ;  /* 0x0000000000017941 */ /* 0x000fea0003800200 */
.L_x_13163:
        /* <DEDUP_REMOVED lines=13> */
.L_x_13168:
        /* <DEDUP_REMOVED lines=100> */
.L_x_13167:
[----:B------:R-:W-:Y:S05]  /*0e70*/  BSYNC.RECONVERGENT B1 ;  /* 0x0000000000017941 */ /* 0x000fea0003800200 */
.L_x_13166:
        /* <DEDUP_REMOVED lines=55> */
.L_x_13170:
[----:B------:R-:W-:Y:S05]  /*11f0*/  BSYNC.RECONVERGENT B1 ;  /* 0x0000000000017941 */ /* 0x000fea0003800200 */
.L_x_13169:
        /* <DEDUP_REMOVED lines=26> */
.L_x_13162:
[----:B------:R-:W-:Y:S05]  /*13a0*/  BSYNC.RECONVERGENT B0 ;  /* 0x0000000000007941 */ /* 0x000fea0003800200 */
.L_x_13161:
        /* <DEDUP_REMOVED lines=40> */
.L_x_13175:
[----:B------:R-:W1:Y:S01]  /*1630*/  LDS R13, [R4] ;  /* 0x00000000040d7984 */ /* 0x000e620000000800 */
[----:B------:R-:W-:-:S04]  /*1640*/  IADD3 R11, PT, PT, R11, 0x1, RZ ;  /* 0x000000010b0b7810 */ /* 0x000fc80007ffe0ff */
[----:B------:R-:W-:Y:S01]  /*1650*/  ISETP.NE.AND P0, PT, R11, RZ, PT ;  /* 0x000000ff0b00720c */ /* 0x000fe20003f05270 */
[----:B-1----:R-:W-:-:S05]  /*1660*/  FMUL.FTZ R13, R13, R2 ;  /* 0x000000020d0d7220 */ /* 0x002fca0000410000 */
[----:B------:R1:W-:Y:S02]  /*1670*/  STS [R4], R13 ;  /* 0x0000000d04007388 */ /* 0x0003e40000000800 */
[----:B-1----:R-:W-:-:S05]  /*1680*/  IADD3 R4, PT, PT, R4, 0x200, RZ ;  /* 0x0000020004047810 */ /* 0x002fca0007ffe0ff */
[----:B------:R-:W-:Y:S05]  /*1690*/  @P0 BRA `(.L_x_13175) ;  /* 0xfffffffc00e40947 */ /* 0x000fea000383ffff */
.L_x_13174:
[----:B------:R-:W-:Y:S05]  /*16a0*/  BSYNC.RECONVERGENT B1 ;  /* 0x0000000000017941 */ /* 0x000fea0003800200 */
.L_x_13173:
        /* <DEDUP_REMOVED lines=13> */
.L_x_13178:
        /* <DEDUP_REMOVED lines=52> */
.L_x_13177:
[----:B------:R-:W-:Y:S05]  /*1ac0*/  BSYNC.RECONVERGENT B1 ;  /* 0x0000000000017941 */ /* 0x000fea0003800200 */
.L_x_13176:
        /* <DEDUP_REMOVED lines=31> */
.L_x_13180:
[----:B------:R-:W-:Y:S05]  /*1cc0*/  BSYNC.RECONVERGENT B1 ;  /* 0x0000000000017941 */ /* 0x000fea0003800200 */
.L_x_13179:
        /* <DEDUP_REMOVED lines=14> */
.L_x_13172:
[----:B------:R-:W-:Y:S05]  /*1db0*/  BSYNC.RECONVERGENT B0 ;  /* 0x0000000000007941 */ /* 0x000fea0003800200 */
.L_x_13171:
        /* <DEDUP_REMOVED lines=25> */
.L_x_13182:
[----:B------:R-:W-:Y:S05]  /*1f50*/  BSYNC.RECONVERGENT B0 ;  /* 0x0000000000007941 */ /* 0x000fea0003800200 */
.L_x_13181:
        /* <DEDUP_REMOVED lines=22> */
.L_x_13184:
[----:B------:R-:W-:Y:S05]  /*20c0*/  BSYNC.RECONVERGENT B0 ;  /* 0x0000000000007941 */ /* 0x000fea0003800200 */
.L_x_13183:
        /* <DEDUP_REMOVED lines=22> */
.L_x_13186:
[----:B------:R-:W-:Y:S05]  /*2230*/  BSYNC.RECONVERGENT B0 ;  /* 0x0000000000007941 */ /* 0x000fea0003800200 */
.L_x_13185:
        /* <DEDUP_REMOVED lines=14> */
.L_x_13188:
[----:B------:R-:W-:Y:S05]  /*2320*/  BSYNC.RECONVERGENT B0 ;  /* 0x0000000000007941 */ /* 0x000fea0003800200 */
.L_x_13187:
        /* <DEDUP_REMOVED lines=22> */
.L_x_13190:
[----:B------:R-:W-:Y:S05]  /*2490*/  BSYNC.RECONVERGENT B0 ;  /* 0x0000000000007941 */ /* 0x000fea0003800200 */
.L_x_13189:
        /* <DEDUP_REMOVED lines=30> */
.L_x_13160:
[----:B------:R-:W-:Y:S01]  /*2680*/  MOV R12, 0x10 ;  /* 0x00000010000c7802 */ /* 0x000fe20000000f00 */
[----:B------:R-:W-:Y:S01]  /*2690*/  IMAD.MOV.U32 R11, RZ, RZ, 0x1f ;  /* 0x0000001fff0b7424 */ /* 0x000fe200078e00ff */
[----:B------:R-:W-:-:S07]  /*26a0*/  MOV R15, 0xffffffff ;  /* 0xffffffff000f7802 */ /* 0x000fce0000000f00 */
[----:B------:R-:W-:Y:S05]  /*26b0*/  WARPSYNC.COLLECTIVE R15, `(.L_x_13191) ;  /* 0x000000000f087348 */ /* 0x000fea0003c00000 */
[----:B------:R0:W1:Y:S02]  /*26c0*/  SHFL.BFLY P6, R14, R13, R12, R11 ;  /* 0x0c00000c0d0e7389 */ /* 0x00006400000c000b */
[----:B01----:R-:W-:Y:S05]  /*26d0*/  ENDCOLLECTIVE ;  /* 0x000000000000791b */ /* 0x003fea0003800000 */
.L_x_13191:
[----:B------:R-:W-:Y:S01]  /*26e0*/  HFMA2 R12, -RZ, RZ, 0, 4.76837158203125e-07 ;  /* 0x00000008ff0c7431 */ /* 0x000fe200000001ff */
[----:B------:R-:W-:-:S04]  /*26f0*/  FMNMX.FTZ R0, R14, -3.40282346638528859812e+38, !PT ;  /* 0xff7fffff0e007809 */ /* 0x000fc80007810000 */
[----:B------:R-:W-:-:S07]  /*2700*/  MOV R13, R0 ;  /* 0x00000000000d7202 */ /* 0x000fce0000000f00 */
[----:B------:R-:W-:Y:S05]  /*2710*/  WARPSYNC.COLLECTIVE R15, `(.L_x_13192) ;  /* 0x000000000f087348 */ /* 0x000fea0003c00000 */
[----:B------:R0:W1:Y:S02]  /*2720*/  SHFL.BFLY P6, R14, R13, R12, R11 ;  /* 0x0c00000c0d0e7389 */ /* 0x00006400000c000b */
[----:B01----:R-:W-:Y:S05]  /*2730*/  ENDCOLLECTIVE ;  /* 0x000000000000791b */ /* 0x003fea0003800000 */
.L_x_13192:
[----:B------:R-:W-:Y:S01]  /*2740*/  HFMA2 R12, -RZ, RZ, 0, 2.384185791015625e-07 ;  /* 0x00000004ff0c7431 */ /* 0x000fe200000001ff */
[----:B------:R-:W-:-:S04]  /*2750*/  FMNMX.FTZ R2, R0, R14, !PT ;  /* 0x0000000e00027209 */ /* 0x000fc80007810000 */
[----:B------:R-:W-:-:S07]  /*2760*/  MOV R13, R2 ;  /* 0x00000002000d7202 */ /* 0x000fce0000000f00 */
[----:B------:R-:W-:Y:S05]  /*2770*/  WARPSYNC.COLLECTIVE R15, `(.L_x_13193) ;  /* 0x000000000f087348 */ /* 0x000fea0003c00000 */
[----:B------:R0:W1:Y:S02]  /*2780*/  SHFL.BFLY P6, R14, R13, R12, R11 ;  /* 0x0c00000c0d0e7389 */ /* 0x00006400000c000b */
[----:B01----:R-:W-:Y:S05]  /*2790*/  ENDCOLLECTIVE ;  /* 0x000000000000791b */ /* 0x003fea0003800000 */
.L_x_13193:
[----:B------:R-:W-:Y:S05]  /*27a0*/  BRA `(.L_x_13194) ;  /* 0xffffffdc001c7947 */ /* 0x000fea000383ffff */
.L_x_13195:
        /* <DEDUP_REMOVED lines=13> */
.L_x_27497:


//--------------------- .text._ZN4vllm25paged_attention_v2_kernelIthLi192ELi8ELi128ELNS_18Fp8KVCacheDataTypeE1ELb0ELi512EEEvPfS2_PT_PKS3_PKT0_S9_ifPKiSB_iPKfiiiSD_SD_iiiii --------------------------
	.section	.text._ZN4vllm25paged_attention_v2_kernelIthLi192ELi8ELi128ELNS_18Fp8KVCacheDataTypeE1ELb0ELi512EEEvPfS2_PT_PKS3_PKT0_S9_ifPKiSB_iPKfiiiSD_SD_iiiii,"ax",@progbits
	.align	128
        .global         _ZN4vllm25paged_attention_v2_kernelIthLi192ELi8ELi128ELNS_18Fp8KVCacheDataTypeE1ELb0ELi512EEEvPfS2_PT_PKS3_PKT0_S9_ifPKiSB_iPKfiiiSD_SD_iiiii
        .type           _ZN4vllm25paged_attention_v2_kernelIthLi192ELi8ELi128ELNS_18Fp8KVCacheDataTypeE1ELb0ELi512EEEvPfS2_PT_PKS3_PKT0_S9_ifPKiSB_iPKfiiiSD_SD_iiiii,@function
        .size           _ZN4vllm25paged_attention_v2_kernelIthLi192ELi8ELi128ELNS_18Fp8KVCacheDataTypeE1ELb0ELi512EEEvPfS2_PT_PKS3_PKT0_S9_ifPKiSB_iPKfiiiSD_SD_iiiii,(.L_x_27498 - _ZN4vllm25paged_attention_v2_kernelIthLi192ELi8ELi128ELNS_18Fp8KVCacheDataTypeE1ELb0ELi512EEEvPfS2_PT_PKS3_PKT0_S9_ifPKiSB_iPKfiiiSD_SD_iiiii)
        .other          _ZN4vllm25paged_attention_v2_kernelIthLi192ELi8ELi128ELNS_18Fp8KVCacheDataTypeE1ELb0ELi512EEEvPfS2_PT_PKS3_PKT0_S9_ifPKiSB_iPKfiiiSD_SD_iiiii,@"STO_CUDA_ENTRY STV_DEFAULT"
_ZN4vllm25paged_attention_v2_kernelIthLi192ELi8ELi128ELNS_18Fp8KVCacheDataTypeE1ELb0ELi512EEEvPfS2_PT_PKS3_PKT0_S9_ifPKiSB_iPKfiiiSD_SD_iiiii:
.text._ZN4vllm25paged_attention_v2_kernelIthLi192ELi8ELi128ELNS_18Fp8KVCacheDataTypeE1ELb0ELi512EEEvPfS2_PT_PKS3_PKT0_S9_ifPKiSB_iPKfiiiSD_SD_iiiii:
        /* <DEDUP_REMOVED lines=47> */
.L_x_13197:
[----:B------:R-:W-:Y:S05]  /*02f0*/  BSYNC.RECONVERGENT B6 ;  /* 0x0000000000067941 */ /* 0x000fea0003800200 */
.L_x_13196:
        /* <DEDUP_REMOVED lines=13> */
.L_x_13228:
        /* <DEDUP_REMOVED lines=40> */
.L_x_13203:
        /* <DEDUP_REMOVED lines=11> */
.L_x_13202:
[----:B------:R-:W-:Y:S05]  /*0700*/  BSYNC.RECONVERGENT B1 ;  /* 0x0000000000017941 */ /* 0x000fea0003800200 */
.L_x_13201:
        /* <DEDUP_REMOVED lines=12> */
.L_x_13206:
        /* <DEDUP_REMOVED lines=100> */
.L_x_13205:
[----:B------:R-:W-:Y:S05]  /*0e10*/  BSYNC.RECONVERGENT B1 ;  /* 0x0000000000017941 */ /* 0x000fea0003800200 */
.L_x_13204:
        /* <DEDUP_REMOVED lines=55> */
.L_x_13208:
[----:B------:R-:W-:Y:S05]  /*1190*/  BSYNC.RECONVERGENT B1 ;  /* 0x0000000000017941 */ /* 0x000fea0003800200 */
.L_x_13207:
        /* <DEDUP_REMOVED lines=26> */
.L_x_13200:
[----:B------:R-:W-:Y:S05]  /*1340*/  BSYNC.RECONVERGENT B0 ;  /* 0x0000000000007941 */ /* 0x000fea0003800200 */
.L_x_13199:
        /* <DEDUP_REMOVED lines=40> */
.L_x_13213:
[----:B------:R-:W1:Y:S01]  /*15d0*/  LDS R13, [R4] ;  /* 0x00000000040d7984 */ /* 0x000e620000000800 */
[----:B------:R-:W-:-:S04]  /*15e0*/  IADD3 R8, PT, PT, R8, 0x1, RZ ;  /* 0x0000000108087810 */ /* 0x000fc80007ffe0ff */
[----:B------:R-:W-:Y:S01]  /*15f0*/  ISETP.NE.AND P0, PT, R8, RZ, PT ;  /* 0x000000ff0800720c */ /* 0x000fe20003f05270 */
[----:B-1----:R-:W-:-:S05]  /*1600*/  FMUL.FTZ R13, R13, R2 ;  /* 0x000000020d0d7220 */ /* 0x002fca0000410000 */
[----:B------:R1:W-:Y:S02]  /*1610*/  STS [R4], R13 ;  /* 0x0000000d04007388 */ /* 0x0003e40000000800 */
[----:B-1----:R-:W-:-:S05]  /*1620*/  IADD3 R4, PT, PT, R4, 0x200, RZ ;  /* 0x0000020004047810 */ /* 0x002fca0007ffe0ff */
[----:B------:R-:W-:Y:S05]  /*1630*/  @P0 BRA `(.L_x_13213) ;  /* 0xfffffffc00e40947 */ /* 0x000fea000383ffff */
.L_x_13212:
[----:B------:R-:W-:Y:S05]  /*1640*/  BSYNC.RECONVERGENT B1 ;  /* 0x0000000000017941 */ /* 0x000fea0003800200 */
.L_x_13211:
        /* <DEDUP_REMOVED lines=12> */
.L_x_13216:
        /* <DEDUP_REMOVED lines=52> */
.L_x_13215:
[----:B------:R-:W-:Y:S05]  /*1a50*/  BSYNC.RECONVERGENT B1 ;  /* 0x0000000000017941 */ /* 0x000fea0003800200 */
.L_x_13214:
        /* <DEDUP_REMOVED lines=31> */
.L_x_13218:
[----:B------:R-:W-:Y:S05]  /*1c50*/  BSYNC.RECONVERGENT B1 ;  /* 0x0000000000017941 */ /* 0x000fea0003800200 */
.L_x_13217:
        /* <DEDUP_REMOVED lines=14> */
.L_x_13210:
[----:B------:R-:W-:Y:S05]  /*1d40*/  BSYNC.RECONVERGENT B0 ;  /* 0x0000000000007941 */ /* 0x000fea0003800200 */
.L_x_13209:
        /* <DEDUP_REMOVED lines=29> */
.L_x_13220:
[----:B------:R-:W-:Y:S05]  /*1f20*/  BSYNC.RECONVERGENT B0 ;  /* 0x0000000000007941 */ /* 0x000fea0003800200 */
.L_x_13219:
        /* <DEDUP_REMOVED lines=27> */
.L_x_13222:
[----:B------:R-:W-:Y:S05]  /*20e0*/  BSYNC.RECONVERGENT B0 ;  /* 0x0000000000007941 */ /* 0x000fea0003800200 */
.L_x_13221:
        /* <DEDUP_REMOVED lines=22> */
.L_x_13224:
[----:B------:R-:W-:Y:S05]  /*2250*/  BSYNC.RECONVERGENT B0 ;  /* 0x0000000000007941 */ /* 0x000fea0003800200 */
.L_x_13223:
        /* <DEDUP_REMOVED lines=27> */
.L_x_13198:
[----:B------:R-:W-:Y:S01]  /*2410*/  HFMA2 R12, -RZ, RZ, 0, 9.5367431640625e-07 ;  /* 0x00000010ff0c7431 */ /* 0x000fe200000001ff */
[----:B------:R-:W-:Y:S02]  /*2420*/  MOV R11, 0x1f ;  /* 0x0000001f000b7802 */ /* 0x000fe40000000f00 */
[----:B------:R-:W-:-:S07]  /*2430*/  MOV R15, 0xffffffff ;  /* 0xffffffff000f7802 */ /* 0x000fce0000000f00 */
[----:B------:R-:W-:Y:S05]  /*2440*/  WARPSYNC.COLLECTIVE R15, `(.L_x_13225) ;  /* 0x000000000f087348 */ /* 0x000fea0003c00000 */
[----:B------:R0:W1:Y:S02]  /*2450*/  SHFL.BFLY P6, R14, R13, R12, R11 ;  /* 0x0c00000c0d0e7389 */ /* 0x00006400000c000b */
[----:B01----:R-:W-:Y:S05]  /*2460*/  ENDCOLLECTIVE ;  /* 0x000000000000791b */ /* 0x003fea0003800000 */
.L_x_13225:
[----:B------:R-:W-:Y:S01]  /*2470*/  HFMA2 R12, -RZ, RZ, 0, 4.76837158203125e-07 ;  /* 0x00000008ff0c7431 */ /* 0x000fe200000001ff */
[----:B------:R-:W-:-:S04]  /*2480*/  FMNMX.FTZ R0, R14, -3.40282346638528859812e+38, !PT ;  /* 0xff7fffff0e007809 */ /* 0x000fc80007810000 */
[----:B------:R-:W-:-:S07]  /*2490*/  MOV R13, R0 ;  /* 0x00000000000d7202 */ /* 0x000fce0000000f00 */
[----:B------:R-:W-:Y:S05]  /*24a0*/  WARPSYNC.COLLECTIVE R15, `(.L_x_13226) ;  /* 0x000000000f087348 */ /* 0x000fea0003c00000 */
[----:B------:R0:W1:Y:S02]  /*24b0*/  SHFL.BFLY P6, R14, R13, R12, R11 ;  /* 0x0c00000c0d0e7389 */ /* 0x00006400000c000b */
[----:B01----:R-:W-:Y:S05]  /*24c0*/  ENDCOLLECTIVE ;  /* 0x000000000000791b */ /* 0x003fea0003800000 */
.L_x_13226:
[----:B------:R-:W-:Y:S01]  /*24d0*/  HFMA2 R12, -RZ, RZ, 0, 2.384185791015625e-07 ;  /* 0x00000004ff0c7431 */ /* 0x000fe200000001ff */
[----:B------:R-:W-:-:S04]  /*24e0*/  FMNMX.FTZ R2, R0, R14, !PT ;  /* 0x0000000e00027209 */ /* 0x000fc80007810000 */
[----:B------:R-:W-:-:S07]  /*24f0*/  MOV R13, R2 ;  /* 0x00000002000d7202 */ /* 0x000fce0000000f00 */
[----:B------:R-:W-:Y:S05]  /*2500*/  WARPSYNC.COLLECTIVE R15, `(.L_x_13227) ;  /* 0x000000000f087348 */ /* 0x000fea0003c00000 */
[----:B------:R0:W1:Y:S02]  /*2510*/  SHFL.BFLY P6, R14, R13, R12, R11 ;  /* 0x0c00000c0d0e7389 */ /* 0x00006400000c000b */
[----:B01----:R-:W-:Y:S05]  /*2520*/  ENDCOLLECTIVE ;  /* 0x000000000000791b */ /* 0x003fea0003800000 */
.L_x_13227:
[----:B------:R-:W-:Y:S05]  /*2530*/  BRA `(.L_x_13228) ;  /* 0xffffffdc00a47947 */ /* 0x000fea000383ffff */
.L_x_13229:
        /* <DEDUP_REMOVED lines=12> */
.L_x_27498:


//--------------------- .text._ZN4vllm25paged_attention_v2_kernelIthLi128ELi8ELi128ELNS_18Fp8KVCacheDataTypeE1ELb0ELi512EEEvPfS2_PT_PKS3_PKT0_S9_ifPKiSB_iPKfiiiSD_SD_iiiii --------------------------
	.section	.text._ZN4vllm25paged_attention_v2_kernelIthLi128ELi8ELi128ELNS_18Fp8KVCacheDataTypeE1ELb0ELi512EEEvPfS2_PT_PKS3_PKT0_S9_ifPKiSB_iPKfiiiSD_SD_iiiii,"ax",@progbits
	.align	128
        .global         _ZN4vllm25paged_attention_v2_kernelIthLi128ELi8ELi128ELNS_18Fp8KVCacheDataTypeE1ELb0ELi512EEEvPfS2_PT_PKS3_PKT0_S9_ifPKiSB_iPKfiiiSD_SD_iiiii
        .type           _ZN4vllm25paged_attention_v2_kernelIthLi128ELi8ELi128ELNS_18Fp8KVCacheDataTypeE1ELb0ELi512EEEvPfS2_PT_PKS3_PKT0_S9_ifPKiSB_iPKfiiiSD_SD_iiiii,@function
        .size           _ZN4vllm25paged_attention_v2_kernelIthLi128ELi8ELi128ELNS_18Fp8KVCacheDataTypeE1ELb0ELi512EEEvPfS2_PT_PKS3_PKT0_S9_ifPKiSB_iPKfiiiSD_SD_iiiii,(.L_x_27499 - _ZN4vllm25paged_attention_v2_kernelIthLi128ELi8ELi128ELNS_18Fp8KVCacheDataTypeE1ELb0ELi512EEEvPfS2_PT_PKS3_PKT0_S9_ifPKiSB_iPKfiiiSD_SD_iiiii)
        .other          _ZN4vllm25paged_attention_v2_kernelIthLi128ELi8ELi128ELNS_18Fp8KVCacheDataTypeE1ELb0ELi512EEEvPfS2_PT_PKS3_PKT0_S9_ifPKiSB_iPKfiiiSD_SD_iiiii,@"STO_CUDA_ENTRY STV_DEFAULT"
_ZN4vllm25paged_attention_v2_kernelIthLi128ELi8ELi128ELNS_18Fp8KVCacheDataTypeE1ELb0ELi512EEEvPfS2_PT_PKS3_PKT0_S9_ifPKiSB_iPKfiiiSD_SD_iiiii:
.text._ZN4vllm25paged_attention_v2_kernelIthLi128ELi8ELi128ELNS_18Fp8KVCacheDataTypeE1ELb0ELi512EEEvPfS2_PT_PKS3_PKT0_S9_ifPKiSB_iPKfiiiSD_SD_iiiii:
        /* <DEDUP_REMOVED lines=52> */
.L_x_13231:
[----:B------:R-:W-:Y:S05]  /*0340*/  BSYNC.RECONVERGENT B6 ;  /* 0x0000000000067941 */ /* 0x000fea0003800200 */
.L_x_13230:
        /* <DEDUP_REMOVED lines=13> */
.L_x_13262:
        /* <DEDUP_REMOVED lines=40> */
.L_x_13237:
        /* <DEDUP_REMOVED lines=11> */
.L_x_13236:
[----:B------:R-:W-:Y:S05]  /*0750*/  BSYNC.RECONVERGENT B1 ;  /* 0x0000000000017941 */ /* 0x000fea0003800200 */
.L_x_13235:
        /* <DEDUP_REMOVED lines=13> */
.L_x_13240:
        /* <DEDUP_REMOVED lines=100> */
.L_x_13239:
[----:B------:R-:W-:Y:S05]  /*0e70*/  BSYNC.RECONVERGENT B1 ;  /* 0x0000000000017941 */ /* 0x000fea0003800200 */
.L_x_13238:
        /* <DEDUP_REMOVED lines=55> */
.L_x_13242:
[----:B------:R-:W-:Y:S05]  /*11f0*/  BSYNC.RECONVERGENT B1 ;  /* 0x0000000000017941 */ /* 0x000fea0003800200 */
.L_x_13241:
        /* <DEDUP_REMOVED lines=26> */
.L_x_13234:
[----:B------:R-:W-:Y:S05]  /*13a0*/  BSYNC.RECONVERGENT B0 ;  /* 0x0000000000007941 */ /* 0x000fea0003800200 */
.L_x_13233:
        /* <DEDUP_REMOVED lines=40> */
.L_x_13247:
[----:B------:R-:W1:Y:S01]  /*1630*/  LDS R13, [R4] ;  /* 0x00000000040d7984 */ /* 0x000e620000000800 */
[----:B------:R-:W-:-:S05]  /*1640*/  VIADD R11, R11, 0x1 ;  /* 0x000000010b0b7836 */ /* 0x000fca0000000000 */
[----:B------:R-:W-:Y:S01]  /*1650*/  ISETP.NE.AND P0, PT, R11, RZ, PT ;  /* 0x000000ff0b00720c */ /* 0x000fe20003f05270 */
[----:B-1----:R-:W-:-:S05]  /*1660*/  FMUL.FTZ R13, R13, R2 ;  /* 0x000000020d0d7220 */ /* 0x002fca0000410000 */
[----:B------:R1:W-:Y:S02]  /*1670*/  STS [R4], R13 ;  /* 0x0000000d04007388 */ /* 0x0003e40000000800 */
[----:B-1----:R-:W-:-:S05]  /*1680*/  IADD3 R4, PT, PT, R4, 0x200, RZ ;  /* 0x0000020004047810 */ /* 0x002fca0007ffe0ff */
[----:B------:R-:W-:Y:S05]  /*1690*/  @P0 BRA `(.L_x_13247) ;  /* 0xfffffffc00e40947 */ /* 0x000fea000383ffff */
.L_x_13246:
[----:B------:R-:W-:Y:S05]  /*16a0*/  BSYNC.RECONVERGENT B1 ;  /* 0x0000000000017941 */ /* 0x000fea0003800200 */
.L_x_13245:
        /* <DEDUP_REMOVED lines=13> */
.L_x_13250:
        /* <DEDUP_REMOVED lines=52> */
.L_x_13249:
[----:B------:R-:W-:Y:S05]  /*1ac0*/  BSYNC.RECONVERGENT B1 ;  /* 0x0000000000017941 */ /* 0x000fea0003800200 */
.L_x_13248:
        /* <DEDUP_REMOVED lines=31> */
.L_x_13252:
[----:B------:R-:W-:Y:S05]  /*1cc0*/  BSYNC.RECONVERGENT B1 ;  /* 0x0000000000017941 */ /* 0x000fea0003800200 */
.L_x_13251:
        /* <DEDUP_REMOVED lines=14> */
.L_x_13244:
[----:B------:R-:W-:Y:S05]  /*1db0*/  BSYNC.RECONVERGENT B0 ;  /* 0x0000000000007941 */ /* 0x000fea0003800200 */
.L_x_13243:
        /* <DEDUP_REMOVED lines=30> */
.L_x_13254:
[----:B------:R-:W-:Y:S05]  /*1fa0*/  BSYNC.RECONVERGENT B0 ;  /* 0x0000000000007941 */ /* 0x000fea0003800200 */
.L_x_13253:
        /* <DEDUP_REMOVED lines=27> */
.L_x_13256:
[----:B------:R-:W-:Y:S05]  /*2160*/  BSYNC.RECONVERGENT B0 ;  /* 0x0000000000007941 */ /* 0x000fea0003800200 */
.L_x_13255:
        /* <DEDUP_REMOVED lines=19> */
.L_x_13258:
[----:B------:R-:W-:Y:S05]  /*22a0*/  BSYNC.RECONVERGENT B0 ;  /* 0x0000000000007941 */ /* 0x000fea0003800200 */
.L_x_13257:
        /* <DEDUP_REMOVED lines=22> */
.L_x_13232:
[----:B------:R-:W-:Y:S01]  /*2410*/  MOV R12, 0x10 ;  /* 0x00000010000c7802 */ /* 0x000fe20000000f00 */
[----:B------:R-:W-:Y:S01]  /*2420*/  IMAD.MOV.U32 R11, RZ, RZ, 0x1f ;  /* 0x0000001fff0b7424 */ /* 0x000fe200078e00ff */
[----:B------:R-:W-:-:S07]  /*2430*/  MOV R15, 0xffffffff ;  /* 0xffffffff000f7802 */ /* 0x000fce0000000f00 */
[----:B------:R-:W-:Y:S05]  /*2440*/  WARPSYNC.COLLECTIVE R15, `(.L_x_13259) ;  /* 0x000000000f087348 */ /* 0x000fea0003c00000 */
[----:B------:R0:W1:Y:S02]  /*2450*/  SHFL.BFLY P6, R14, R13, R12, R11 ;  /* 0x0c00000c0d0e7389 */ /* 0x00006400000c000b */
[----:B01----:R-:W-:Y:S05]  /*2460*/  ENDCOLLECTIVE ;  /* 0x000000000000791b */ /* 0x003fea0003800000 */
.L_x_13259:
[----:B------:R-:W-:Y:S01]  /*2470*/  HFMA2 R12, -RZ, RZ, 0, 4.76837158203125e-07 ;  /* 0x00000008ff0c7431 */ /* 0x000fe200000001ff */
[----:B------:R-:W-:-:S04]  /*2480*/  FMNMX.FTZ R0, R14, -3.40282346638528859812e+38, !PT ;  /* 0xff7fffff0e007809 */ /* 0x000fc80007810000 */
[----:B------:R-:W-:-:S07]  /*2490*/  MOV R13, R0 ;  /* 0x00000000000d7202 */ /* 0x000fce0000000f00 */
[----:B------:R-:W-:Y:S05]  /*24a0*/  WARPSYNC.COLLECTIVE R15, `(.L_x_13260) ;  /* 0x000000000f087348 */ /* 0x000fea0003c00000 */
[----:B------:R0:W1:Y:S02]  /*24b0*/  SHFL.BFLY P6, R14, R13, R12, R11 ;  /* 0x0c00000c0d0e7389 */ /* 0x00006400000c000b */
[----:B01----:R-:W-:Y:S05]  /*24c0*/  ENDCOLLECTIVE ;  /* 0x000000000000791b */ /* 0x003fea0003800000 */
.L_x_13260:
[----:B------:R-:W-:Y:S01]  /*24d0*/  HFMA2 R12, -RZ, RZ, 0, 2.384185791015625e-07 ;  /* 0x00000004ff0c7431 */ /* 0x000fe200000001ff */
[----:B------:R-:W-:-:S04]  /*24e0*/  FMNMX.FTZ R2, R0, R14, !PT ;  /* 0x0000000e00027209 */ /* 0x000fc80007810000 */
[----:B------:R-:W-:-:S07]  /*24f0*/  MOV R13, R2 ;  /* 0x00000002000d7202 */ /* 0x000fce0000000f00 */
[----:B------:R-:W-:Y:S05]  /*2500*/  WARPSYNC.COLLECTIVE R15, `(.L_x_13261) ;  /* 0x000000000f087348 */ /* 0x000fea0003c00000 */
[----:B------:R0:W1:Y:S02]  /*2510*/  SHFL.BFLY P6, R14, R13, R12, R11 ;  /* 0x0c00000c0d0e7389 */ /* 0x00006400000c000b */
[----:B01----:R-:W-:Y:S05]  /*2520*/  ENDCOLLECTIVE ;  /* 0x000000000000791b */ /* 0x003fea0003800000 */
.L_x_13261:
[----:B------:R-:W-:Y:S05]  /*2530*/  BRA `(.L_x_13262) ;  /* 0xffffffdc00b87947 */ /* 0x000fea000383ffff */
.L_x_13263:
        /* <DEDUP_REMOVED lines=12> */
.L_x_27499:


//--------------------- .text._ZN4vllm25paged_attention_v2_kernelIthLi120ELi8ELi128ELNS_18Fp8KVCacheDataTypeE1ELb0ELi512EEEvPfS2_PT_PKS3_PKT0_S9_ifPKiSB_iPKfiiiSD_SD_iiiii --------------------------
	.section	.text._ZN4vllm25paged_attention_v2_kernelIthLi120ELi8ELi128ELNS_18Fp8KVCacheDataTypeE1ELb0ELi512EEEvPfS2_PT_PKS3_PKT0_S9_ifPKiSB_iPKfiiiSD_SD_iiiii,"ax",@progbits
	.align	128
        .global         _ZN4vllm25paged_attention_v2_kernelIthLi120ELi8ELi128ELNS_18Fp8KVCacheDataTypeE1ELb0ELi512EEEvPfS2_PT_PKS3_PKT0_S9_ifPKiSB_iPKfiiiSD_SD_iiiii
        .type           _ZN4vllm25paged_attention_v2_kernelIthLi120ELi8ELi128ELNS_18Fp8KVCacheDataTypeE1ELb0ELi512EEEvPfS2_PT_PKS3_PKT0_S9_ifPKiSB_iPKfiiiSD_SD_iiiii,@function
        .size           _ZN4vllm25paged_attention_v2_kernelIthLi120ELi8ELi128ELNS_18Fp8KVCacheDataTypeE1ELb0ELi512EEEvPfS2_PT_PKS3_PKT0_S9_ifPKiSB_iPKfiiiSD_SD_iiiii,(.L_x_27500 - _ZN4vllm25paged_attention_v2_kernelIthLi120ELi8ELi128ELNS_18Fp8KVCacheDataTypeE1ELb0ELi512EEEvPfS2_PT_PKS3_PKT0_S9_ifPKiSB_iPKfiiiSD_SD_iiiii)
        .other          _ZN4vllm25paged_attention_v2_kernelIthLi120ELi8ELi128ELNS_18Fp8KVCacheDataTypeE1ELb0ELi512EEEvPfS2_PT_PKS3_PKT0_S9_ifPKiSB_iPKfiiiSD_SD_iiiii,@"STO_CUDA_ENTRY STV_DEFAULT"
_ZN4vllm25paged_attention_v2_kernelIthLi120ELi8ELi128ELNS_18Fp8KVCacheDataTypeE1ELb0ELi512EEEvPfS2_PT_PKS3_PKT0_S9_ifPKiSB_iPKfiiiSD_SD_iiiii:
.text._ZN4vllm25paged_attention_v2_kernelIthLi120ELi8ELi128ELNS_18Fp8KVCacheDataTypeE1ELb0ELi512EEEvPfS2_PT_PKS3_PKT0_S9_ifPKiSB_iPKfiiiSD_SD_iiiii:
        /* <DEDUP_REMOVED lines=52> */
.L_x_13265:
[----:B------:R-:W-:Y:S05]  /*0340*/  BSYNC.RECONVERGENT B6 ;  /* 0x0000000000067941 */ /* 0x000fea0003800200 */
.L_x_13264:
        /* <DEDUP_REMOVED lines=13> */
.L_x_13300:
        /* <DEDUP_REMOVED lines=40> */
.L_x_13271:
        /* <DEDUP_REMOVED lines=11> */
.L_x_13270:
[----:B------:R-:W-:Y:S05]  /*0750*/  BSYNC.RECONVERGENT B1 ;  /* 0x0000000000017941 */ /* 0x000fea0003800200 */
.L_x_13269:
        /* <DEDUP_REMOVED lines=13> */
.L_x_13274:
        /* <DEDUP_REMOVED lines=100> */
.L_x_13273:
[----:B------:R-:W-:Y:S05]  /*0e70*/  BSYNC.RECONVERGENT B1 ;  /* 0x0000000000017941 */ /* 0x000fea0003800200 */
.L_x_13272:
        /* <DEDUP_REMOVED lines=55> */
.L_x_13276:
[----:B------:R-:W-:Y:S05]  /*11f0*/  BSYNC.RECONVERGENT B1 ;  /* 0x0000000000017941 */ /* 0x000fea0003800200 */
.L_x_13275:
        /* <DEDUP_REMOVED lines=26> */
.L_x_13268:
[----:B------:R-:W-:Y:S05]  /*13a0*/  BSYNC.RECONVERGENT B0 ;  /* 0x0000000000007941 */ /* 0x000fea0003800200 */
.L_x_13267:
        /* <DEDUP_REMOVED lines=40> */
.L_x_13281:
[----:B------:R-:W1:Y:S01]  /*1630*/  LDS R13, [R4] ;  /* 0x00000000040d7984 */ /* 0x000e620000000800 */
[----:B------:R-:W-:-:S04]  /*1640*/  IADD3 R11, PT, PT, R11, 0x1, RZ ;  /* 0x000000010b0b7810 */ /* 0x000fc80007ffe0ff */
[----:B------:R-:W-:Y:S01]  /*1650*/  ISETP.NE.AND P0, PT, R11, RZ, PT ;  /* 0x000000ff0b00720c */ /* 0x000fe20003f05270 */
[----:B-1----:R-:W-:-:S05]  /*1660*/  FMUL.FTZ R13, R13, R2 ;  /* 0x000000020d0d7220 */ /* 0x002fca0000410000 */
[----:B------:R1:W-:Y:S02]  /*1670*/  STS [R4], R13 ;  /* 0x0000000d04007388 */ /* 0x0003e40000000800 */
[----:B-1----:R-:W-:-:S05]  /*1680*/  IADD3 R4, PT, PT, R4, 0x200, RZ ;  /* 0x0000020004047810 */ /* 0x002fca0007ffe0ff */
[----:B------:R-:W-:Y:S05]  /*1690*/  @P0 BRA `(.L_x_13281) ;  /* 0xfffffffc00e40947 */ /* 0x000fea000383ffff */
.L_x_13280:
[----:B------:R-:W-:Y:S05]  /*16a0*/  BSYNC.RECONVERGENT B1 ;  /* 0x0000000000017941 */ /* 0x000fea0003800200 */
.L_x_13279:
        /* <DEDUP_REMOVED lines=13> */
.L_x_13284:
        /* <DEDUP_REMOVED lines=52> */
.L_x_13283:
[----:B------:R-:W-:Y:S05]  /*1ac0*/  BSYNC.RECONVERGENT B1 ;  /* 0x0000000000017941 */ /* 0x000fea0003800200 */
.L_x_13282:
        /* <DEDUP_REMOVED lines=31> */
.L_x_13286:
[----:B------:R-:W-:Y:S05]  /*1cc0*/  BSYNC.RECONVERGENT B1 ;  /* 0x0000000000017941 */ /* 0x000fea0003800200 */
.L_x_13285:
        /* <DEDUP_REMOVED lines=14> */
.L_x_13278:
[----:B------:R-:W-:Y:S05]  /*1db0*/  BSYNC.RECONVERGENT B0 ;  /* 0x0000000000007941 */ /* 0x000fea0003800200 */
.L_x_13277:
        /* <DEDUP_REMOVED lines=31> */
.L_x_13288:
[----:B------:R-:W-:Y:S05]  /*1fb0*/  BSYNC.RECONVERGENT B0 ;  /* 0x0000000000007941 */ /* 0x000fea0003800200 */
.L_x_13287:
        /* <DEDUP_REMOVED lines=11> */
.L_x_13290:
[----:B------:R-:W-:Y:S05]  /*2070*/  BSYNC.RECONVERGENT B0 ;  /* 0x0000000000007941 */ /* 0x000fea0003800200 */
.L_x_13289:
        /* <DEDUP_REMOVED lines=12> */
.L_x_13292:
[----:B------:R-:W-:Y:S05]  /*2140*/  BSYNC.RECONVERGENT B0 ;  /* 0x0000000000007941 */ /* 0x000fea0003800200 */
.L_x_13291:
        /* <DEDUP_REMOVED lines=8> */
.L_x_13294:
[----:B------:R-:W-:Y:S05]  /*21d0*/  BSYNC.RECONVERGENT B0 ;  /* 0x0000000000007941 */ /* 0x000fea0003800200 */
.L_x_13293:
        /* <DEDUP_REMOVED lines=12> */
.L_x_13296:
[----:B------:R-:W-:Y:S05]  /*22a0*/  BSYNC.RECONVERGENT B0 ;  /* 0x0000000000007941 */ /* 0x000fea0003800200 */
.L_x_13295:
        /* <DEDUP_REMOVED lines=23> */
.L_x_13266:
[----:B------:R-:W-:Y:S02]  /*2420*/  HFMA2 R12, -RZ, RZ, 0, 9.5367431640625e-07 ;  /* 0x00000010ff0c7431 */ /* 0x000fe400000001ff */
[----:B------:R-:W-:Y:S01]  /*2430*/  IMAD.MOV.U32 R11, RZ, RZ, 0x1f ;  /* 0x0000001fff0b7424 */ /* 0x000fe200078e00ff */
[----:B------:R-:W-:-:S07]  /*2440*/  MOV R15, 0xffffffff ;  /* 0xffffffff000f7802 */ /* 0x000fce0000000f00 */
[----:B------:R-:W-:Y:S05]  /*2450*/  WARPSYNC.COLLECTIVE R15, `(.L_x_13297) ;  /* 0x000000000f087348 */ /* 0x000fea0003c00000 */
[----:B------:R0:W1:Y:S02]  /*2460*/  SHFL.BFLY P6, R14, R13, R12, R11 ;  /* 0x0c00000c0d0e7389 */ /* 0x00006400000c000b */
[----:B01----:R-:W-:Y:S05]  /*2470*/  ENDCOLLECTIVE ;  /* 0x000000000000791b */ /* 0x003fea0003800000 */
.L_x_13297:
[----:B------:R-:W-:Y:S01]  /*2480*/  HFMA2 R12, -RZ, RZ, 0, 4.76837158203125e-07 ;  /* 0x00000008ff0c7431 */ /* 0x000fe200000001ff */
[----:B------:R-:W-:-:S04]  /*2490*/  FMNMX.FTZ R0, R14, -3.40282346638528859812e+38, !PT ;  /* 0xff7fffff0e007809 */ /* 0x000fc80007810000 */
[----:B------:R-:W-:-:S07]  /*24a0*/  MOV R13, R0 ;  /* 0x00000000000d7202 */ /* 0x000fce0000000f00 */
[----:B------:R-:W-:Y:S05]  /*24b0*/  WARPSYNC.COLLECTIVE R15, `(.L_x_13298) ;  /* 0x000000000f087348 */ /* 0x000fea0003c00000 */
[----:B------:R0:W1:Y:S02]  /*24c0*/  SHFL.BFLY P6, R14, R13, R12, R11 ;  /* 0x0c00000c0d0e7389 */ /* 0x00006400000c000b */
[----:B01----:R-:W-:Y:S05]  /*24d0*/  ENDCOLLECTIVE ;  /* 0x000000000000791b */ /* 0x003fea0003800000 */
.L_x_13298:
[----:B------:R-:W-:Y:S01]  /*24e0*/  HFMA2 R12, -RZ, RZ, 0, 2.384185791015625e-07 ;  /* 0x00000004ff0c7431 */ /* 0x000fe200000001ff */
[----:B------:R-:W-:-:S04]  /*24f0*/  FMNMX.FTZ R2, R0, R14, !PT ;  /* 0x0000000e00027209 */ /* 0x000fc80007810000 */
[----:B------:R-:W-:-:S07]  /*2500*/  MOV R13, R2 ;  /* 0x00000002000d7202 */ /* 0x000fce0000000f00 */
[----:B------:R-:W-:Y:S05]  /*2510*/  WARPSYNC.COLLECTIVE R15, `(.L_x_13299) ;  /* 0x000000000f087348 */ /* 0x000fea0003c00000 */
[----:B------:R0:W1:Y:S02]  /*2520*/  SHFL.BFLY P6, R14, R13, R12, R11 ;  /* 0x0c00000c0d0e7389 */ /* 0x00006400000c000b */
[----:B01----:R-:W-:Y:S05]  /*2530*/  ENDCOLLECTIVE ;  /* 0x000000000000791b */ /* 0x003fea0003800000 */
.L_x_13299:
[----:B------:R-:W-:Y:S05]  /*2540*/  BRA `(.L_x_13300) ;  /* 0xffffffdc00b47947 */ /* 0x000fea000383ffff */
.L_x_13301:
        /* <DEDUP_REMOVED lines=11> */
.L_x_27500:


//--------------------- .text._ZN4vllm25paged_attention_v2_kernelIthLi112ELi8ELi128ELNS_18Fp8KVCacheDataTypeE1ELb0ELi512EEEvPfS2_PT_PKS3_PKT0_S9_ifPKiSB_iPKfiiiSD_SD_iiiii --------------------------
	.section	.text._ZN4vllm25paged_attention_v2_kernelIthLi112ELi8ELi128ELNS_18Fp8KVCacheDataTypeE1ELb0ELi512EEEvPfS2_PT_PKS3_PKT0_S9_ifPKiSB_iPKfiiiSD_SD_iiiii,"ax",@progbits
	.align	128
        .global         _ZN4vllm25paged_attention_v2_kernelIthLi112ELi8ELi128ELNS_18Fp8KVCacheDataTypeE1ELb0ELi512EEEvPfS2_PT_PKS3_PKT0_S9_ifPKiSB_iPKfiiiSD_SD_iiiii
        .type           _ZN4vllm25paged_attention_v2_kernelIthLi112ELi8ELi128ELNS_18Fp8KVCacheDataTypeE1ELb0ELi512EEEvPfS2_PT_PKS3_PKT0_S9_ifPKiSB_iPKfiiiSD_SD_iiiii,@function
        .size           _ZN4vllm25paged_attention_v2_kernelIthLi112ELi8ELi128ELNS_18Fp8KVCacheDataTypeE1ELb0ELi512EEEvPfS2_PT_PKS3_PKT0_S9_ifPKiSB_iPKfiiiSD_SD_iiiii,(.L_x_27501 - _ZN4vllm25paged_attention_v2_kernelIthLi112ELi8ELi128ELNS_18Fp8KVCacheDataTypeE1ELb0ELi512EEEvPfS2_PT_PKS3_PKT0_S9_ifPKiSB_iPKfiiiSD_SD_iiiii)
        .other          _ZN4vllm25paged_attention_v2_kernelIthLi112ELi8ELi128ELNS_18Fp8KVCacheDataTypeE1ELb0ELi512EEEvPfS2_PT_PKS3_PKT0_S9_ifPKiSB_iPKfiiiSD_SD_iiiii,@"STO_CUDA_ENTRY STV_DEFAULT"
_ZN4vllm25paged_attention_v2_kernelIthLi112ELi8ELi128ELNS_18Fp8KVCacheDataTypeE1ELb0ELi512EEEvPfS2_PT_PKS3_PKT0_S9_ifPKiSB_iPKfiiiSD_SD_iiiii:
.text._ZN4vllm25paged_attention_v2_kernelIthLi112ELi8ELi128ELNS_18Fp8KVCacheDataTypeE1ELb0ELi512EEEvPfS2_PT_PKS3_PKT0_S9_ifPKiSB_iPKfiiiSD_SD_iiiii:
        /* <DEDUP_REMOVED lines=52> */
.L_x_13303:
[----:B------:R-:W-:Y:S05]  /*0340*/  BSYNC.RECONVERGENT B6 ;  /* 0x0000000000067941 */ /* 0x000fea0003800200 */
.L_x_13302:
        /* <DEDUP_REMOVED lines=13> */
.L_x_13338:
        /* <DEDUP_REMOVED lines=40> */
.L_x_13309:
        /* <DEDUP_REMOVED lines=11> */
.L_x_13308:
[----:B------:R-:W-:Y:S05]  /*0750*/  BSYNC.RECONVERGENT B1 ;  /* 0x0000000000017941 */ /* 0x000fea0003800200 */
.L_x_13307:
        /* <DEDUP_REMOVED lines=13> */
.L_x_13312:
        /* <DEDUP_REMOVED lines=100> */
.L_x_13311:
[----:B------:R-:W-:Y:S05]  /*0e70*/  BSYNC.RECONVERGENT B1 ;  /* 0x0000000000017941 */ /* 0x000fea0003800200 */
.L_x_13310:
        /* <DEDUP_REMOVED lines=55> */
.L_x_13314:
[----:B------:R-:W-:Y:S05]  /*11f0*/  BSYNC.RECONVERGENT B1 ;  /* 0x0000000000017941 */ /* 0x000fea0003800200 */
.L_x_13313:
        /* <DEDUP_REMOVED lines=26> */
.L_x_13306:
[----:B------:R-:W-:Y:S05]  /*13a0*/  BSYNC.RECONVERGENT B0 ;  /* 0x0000000000007941 */ /* 0x000fea0003800200 */
.L_x_13305:
        /* <DEDUP_REMOVED lines=40> */
.L_x_13319:
[----:B------:R-:W1:Y:S01]  /*1630*/  LDS R13, [R4] ;  /* 0x00000000040d7984 */ /* 0x000e620000000800 */
[----:B------:R-:W-:-:S04]  /*1640*/  IADD3 R11, PT, PT, R11, 0x1, RZ ;  /* 0x000000010b0b7810 */ /* 0x000fc80007ffe0ff */
[----:B------:R-:W-:Y:S01]  /*1650*/  ISETP.NE.AND P0, PT, R11, RZ, PT ;  /* 0x000000ff0b00720c */ /* 0x000fe20003f05270 */
[----:B-1----:R-:W-:-:S05]  /*1660*/  FMUL.FTZ R13, R13, R2 ;  /* 0x000000020d0d7220 */ /* 0x002fca0000410000 */
[----:B------:R1:W-:Y:S02]  /*1670*/  STS [R4], R13 ;  /* 0x0000000d04007388 */ /* 0x0003e40000000800 */
[----:B-1----:R-:W-:-:S05]  /*1680*/  IADD3 R4, PT, PT, R4, 0x200, RZ ;  /* 0x0000020004047810 */ /* 0x002fca0007ffe0ff */
[----:B------:R-:W-:Y:S05]  /*1690*/  @P0 BRA `(.L_x_13319) ;  /* 0xfffffffc00e40947 */ /* 0x000fea000383ffff */
.L_x_13318:
[----:B------:R-:W-:Y:S05]  /*16a0*/  BSYNC.RECONVERGENT B1 ;  /* 0x0000000000017941 */ /* 0x000fea0003800200 */
.L_x_13317:
        /* <DEDUP_REMOVED lines=13> */
.L_x_13322:
        /* <DEDUP_REMOVED lines=52> */
.L_x_13321:
[----:B------:R-:W-:Y:S05]  /*1ac0*/  BSYNC.RECONVERGENT B1 ;  /* 0x0000000000017941 */ /* 0x000fea0003800200 */
.L_x_13320:
        /* <DEDUP_REMOVED lines=31> */
.L_x_13324:
[----:B------:R-:W-:Y:S05]  /*1cc0*/  BSYNC.RECONVERGENT B1 ;  /* 0x0000000000017941 */ /* 0x000fea0003800200 */
.L_x_13323:
        /* <DEDUP_REMOVED lines=14> */
.L_x_13316:
[----:B------:R-:W-:Y:S05]  /*1db0*/  BSYNC.RECONVERGENT B0 ;  /* 0x0000000000007941 */ /* 0x000fea0003800200 */
.L_x_13315:
        /* <DEDUP_REMOVED lines=31> */
.L_x_13326:
[----:B------:R-:W-:Y:S05]  /*1fb0*/  BSYNC.RECONVERGENT B0 ;  /* 0x0000000000007941 */ /* 0x000fea0003800200 */
.L_x_13325:
        /* <DEDUP_REMOVED lines=11> */
.L_x_13328:
[----:B------:R-:W-:Y:S05]  /*2070*/  BSYNC.RECONVERGENT B0 ;  /* 0x0000000000007941 */ /* 0x000fea0003800200 */
.L_x_13327:
        /* <DEDUP_REMOVED lines=12> */
.L_x_13330:
[----:B------:R-:W-:Y:S05]  /*2140*/  BSYNC.RECONVERGENT B0 ;  /* 0x0000000000007941 */ /* 0x000fea0003800200 */
.L_x_13329:
        /* <DEDUP_REMOVED lines=8> */
.L_x_13332:
[----:B------:R-:W-:Y:S05]  /*21d0*/  BSYNC.RECONVERGENT B0 ;  /* 0x0000000000007941 */ /* 0x000fea0003800200 */
.L_x_13331:
        /* <DEDUP_REMOVED lines=12> */
.L_x_13334:
[----:B------:R-:W-:Y:S05]  /*22a0*/  BSYNC.RECONVERGENT B0 ;  /* 0x0000000000007941 */ /* 0x000fea0003800200 */
.L_x_13333:
        /* <DEDUP_REMOVED lines=23> */
.L_x_13304:
[----:B------:R-:W-:Y:S02]  /*2420*/  HFMA2 R12, -RZ, RZ, 0, 9.5367431640625e-07 ;  /* 0x00000010ff0c7431 */ /* 0x000fe400000001ff */
[----:B------:R-:W-:Y:S01]  /*2430*/  IMAD.MOV.U32 R11, RZ, RZ, 0x1f ;  /* 0x0000001fff0b7424 */ /* 0x000fe200078e00ff */
[----:B------:R-:W-:-:S07]  /*2440*/  MOV R15, 0xffffffff ;  /* 0xffffffff000f7802 */ /* 0x000fce0000000f00 */
[----:B------:R-:W-:Y:S05]  /*2450*/  WARPSYNC.COLLECTIVE R15, `(.L_x_13335) ;  /* 0x000000000f087348 */ /* 0x000fea0003c00000 */
[----:B------:R0:W1:Y:S02]  /*2460*/  SHFL.BFLY P6, R14, R13, R12, R11 ;  /* 0x0c00000c0d0e7389 */ /* 0x00006400000c000b */
[----:B01----:R-:W-:Y:S05]  /*2470*/  ENDCOLLECTIVE ;  /* 0x000000000000791b */ /* 0x003fea0003800000 */
.L_x_13335:
[----:B------:R-:W-:Y:S01]  /*2480*/  HFMA2 R12, -RZ, RZ, 0, 4.76837158203125e-07 ;  /* 0x00000008ff0c7431 */ /* 0x000fe200000001ff */
[----:B------:R-:W-:-:S04]  /*2490*/  FMNMX.FTZ R0, R14, -3.40282346638528859812e+38, !PT ;  /* 0xff7fffff0e007809 */ /* 0x000fc80007810000 */
[----:B------:R-:W-:-:S07]  /*24a0*/  MOV R13, R0 ;  /* 0x00000000000d7202 */ /* 0x000fce0000000f00 */
[----:B------:R-:W-:Y:S05]  /*24b0*/  WARPSYNC.COLLECTIVE R15, `(.L_x_13336) ;  /* 0x000000000f087348 */ /* 0x000fea0003c00000 */
[----:B------:R0:W1:Y:S02]  /*24c0*/  SHFL.BFLY P6, R14, R13, R12, R11 ;  /* 0x0c00000c0d0e7389 */ /* 0x00006400000c000b */
[----:B01----:R-:W-:Y:S05]  /*24d0*/  ENDCOLLECTIVE ;  /* 0x000000000000791b */ /* 0x003fea0003800000 */
.L_x_13336:
[----:B------:R-:W-:Y:S01]  /*24e0*/  HFMA2 R12, -RZ, RZ, 0, 2.384185791015625e-07 ;  /* 0x00000004ff0c7431 */ /* 0x000fe200000001ff */
[----:B------:R-:W-:-:S04]  /*24f0*/  FMNMX.FTZ R2, R0, R14, !PT ;  /* 0x0000000e00027209 */ /* 0x000fc80007810000 */
[----:B------:R-:W-:-:S07]  /*2500*/  MOV R13, R2 ;  /* 0x00000002000d7202 */ /* 0x000fce0000000f00 */
[----:B------:R-:W-:Y:S05]  /*2510*/  WARPSYNC.COLLECTIVE R15, `(.L_x_13337) ;  /* 0x000000000f087348 */ /* 0x000fea0003c00000 */
[----:B------:R0:W1:Y:S02]  /*2520*/  SHFL.BFLY P6, R14, R13, R12, R11 ;  /* 0x0c00000c0d0e7389 */ /* 0x00006400000c000b */
[----:B01----:R-:W-:Y:S05]  /*2530*/  ENDCOLLECTIVE ;  /* 0x000000000000791b */ /* 0x003fea0003800000 */
.L_x_13337:
[----:B------:R-:W-:Y:S05]  /*2540*/  BRA `(.L_x_13338) ;  /* 0xffffffdc00b47947 */ /* 0x000fea000383ffff */
.L_x_13339:
        /* <DEDUP_REMOVED lines=11> */
.L_x_27501:


//--------------------- .text._ZN4vllm25paged_attention_v2_kernelIthLi96ELi8ELi128ELNS_18Fp8KVCacheDataTypeE1ELb0ELi512EEEvPfS2_PT_PKS3_PKT0_S9_ifPKiSB_iPKfiiiSD_SD_iiiii --------------------------
	.section	.text._ZN4vllm25paged_attention_v2_kernelIthLi96ELi8ELi128ELNS_18Fp8KVCacheDataTypeE1ELb0ELi512EEEvPfS2_PT_PKS3_PKT0_S9_ifPKiSB_iPKfiiiSD_SD_iiiii,"ax",@progbits
	.align	128
        .global         _ZN4vllm25paged_attention_v2_kernelIthLi96ELi8ELi128ELNS_18Fp8KVCacheDataTypeE1ELb0ELi512EEEvPfS2_PT_PKS3_PKT0_S9_ifPKiSB_iPKfiiiSD_SD_iiiii
        .type           _ZN4vllm25paged_attention_v2_kernelIthLi96ELi8ELi128ELNS_18Fp8KVCacheDataTypeE1ELb0ELi512EEEvPfS2_PT_PKS3_PKT0_S9_ifPKiSB_iPKfiiiSD_SD_iiiii,@function
        .size           _ZN4vllm25paged_attention_v2_kernelIthLi96ELi8ELi128ELNS_18Fp8KVCacheDataTypeE1ELb0ELi512EEEvPfS2_PT_PKS3_PKT0_S9_ifPKiSB_iPKfiiiSD_SD_iiiii,(.L_x_27502 - _ZN4vllm25paged_attention_v2_kernelIthLi96ELi8ELi128ELNS_18Fp8KVCacheDataTypeE1ELb0ELi512EEEvPfS2_PT_PKS3_PKT0_S9_ifPKiSB_iPKfiiiSD_SD_iiiii)
        .other          _ZN4vllm25paged_attention_v2_kernelIthLi96ELi8ELi128ELNS_18Fp8KVCacheDataTypeE1ELb0ELi512EEEvPfS2_PT_PKS3_PKT0_S9_ifPKiSB_iPKfiiiSD_SD_iiiii,@"STO_CUDA_ENTRY STV_DEFAULT"
_ZN4vllm25paged_attention_v2_kernelIthLi96ELi8ELi128ELNS_18Fp8KVCacheDataTypeE1ELb0ELi512EEEvPfS2_PT_PKS3_PKT0_S9_ifPKiSB_iPKfiiiSD_SD_iiiii:
.text._ZN4vllm25paged_attention_v2_kernelIthLi96ELi8ELi128ELNS_18Fp8KVCacheDataTypeE1ELb0ELi512EEEvPfS2_PT_PKS3_PKT0_S9_ifPKiSB_iPKfiiiSD_SD_iiiii:
        /* <DEDUP_REMOVED lines=47> */
.L_x_13341:
[----:B------:R-:W-:Y:S05]  /*02f0*/  BSYNC.RECONVERGENT B6 ;  /* 0x0000000000067941 */ /* 0x000fea0003800200 */
.L_x_13340:
        /* <DEDUP_REMOVED lines=13> */
.L_x_13368:
        /* <DEDUP_REMOVED lines=40> */
.L_x_13347:
        /* <DEDUP_REMOVED lines=11> */
.L_x_13346:
[----:B------:R-:W-:Y:S05]  /*0700*/  BSYNC.RECONVERGENT B1 ;  /* 0x0000000000017941 */ /* 0x000fea0003800200 */
.L_x_13345:
        /* <DEDUP_REMOVED lines=12> */
.L_x_13350:
        /* <DEDUP_REMOVED lines=100> */
.L_x_13349:
[----:B------:R-:W-:Y:S05]  /*0e10*/  BSYNC.RECONVERGENT B1 ;  /* 0x0000000000017941 */ /* 0x000fea0003800200 */
.L_x_13348:
        /* <DEDUP_REMOVED lines=55> */
.L_x_13352:
[----:B------:R-:W-:Y:S05]  /*1190*/  BSYNC.RECONVERGENT B1 ;  /* 0x0000000000017941 */ /* 0x000fea0003800200 */
.L_x_13351:
        /* <DEDUP_REMOVED lines=26> */
.L_x_13344:
[----:B------:R-:W-:Y:S05]  /*1340*/  BSYNC.RECONVERGENT B0 ;  /* 0x0000000000007941 */ /* 0x000fea0003800200 */
.L_x_13343:
        /* <DEDUP_REMOVED lines=40> */
.L_x_13357:
[----:B------:R-:W1:Y:S01]  /*15d0*/  LDS R13, [R4] ;  /* 0x00000000040d7984 */ /* 0x000e620000000800 */
[----:B------:R-:W-:-:S04]  /*15e0*/  IADD3 R8, PT, PT, R8, 0x1, RZ ;  /* 0x0000000108087810 */ /* 0x000fc80007ffe0ff */
[----:B------:R-:W-:Y:S01]  /*15f0*/  ISETP.NE.AND P0, PT, R8, RZ, PT ;  /* 0x000000ff0800720c */ /* 0x000fe20003f05270 */
[----:B-1----:R-:W-:-:S05]  /*1600*/  FMUL.FTZ R13, R13, R2 ;  /* 0x000000020d0d7220 */ /* 0x002fca0000410000 */
[----:B------:R1:W-:Y:S02]  /*1610*/  STS [R4], R13 ;  /* 0x0000000d04007388 */ /* 0x0003e40000000800 */
[----:B-1----:R-:W-:-:S05]  /*1620*/  IADD3 R4, PT, PT, R4, 0x200, RZ ;  /* 0x0000020004047810 */ /* 0x002fca0007ffe0ff */
[----:B------:R-:W-:Y:S05]  /*1630*/  @P0 BRA `(.L_x_13357) ;  /* 0xfffffffc00e40947 */ /* 0x000fea000383ffff */
.L_x_13356:
[----:B------:R-:W-:Y:S05]  /*1640*/  BSYNC.RECONVERGENT B1 ;  /* 0x0000000000017941 */ /* 0x000fea0003800200 */
.L_x_13355:
        /* <DEDUP_REMOVED lines=12> */
.L_x_13360:
        /* <DEDUP_REMOVED lines=52> */
.L_x_13359:
[----:B------:R-:W-:Y:S05]  /*1a50*/  BSYNC.RECONVERGENT B1 ;  /* 0x0000000000017941 */ /* 0x000fea0003800200 */
.L_x_13358:
        /* <DEDUP_REMOVED lines=31> */
.L_x_13362:
[----:B------:R-:W-:Y:S05]  /*1c50*/  BSYNC.RECONVERGENT B1 ;  /* 0x0000000000017941 */ /* 0x000fea0003800200 */
.L_x_13361:
        /* <DEDUP_REMOVED lines=14> */
.L_x_13354:
[----:B------:R-:W-:Y:S05]  /*1d40*/  BSYNC.RECONVERGENT B0 ;  /* 0x0000000000007941 */ /* 0x000fea0003800200 */
.L_x_13353:
        /* <DEDUP_REMOVED lines=28> */
.L_x_13364:
[----:B------:R-:W-:Y:S05]  /*1f10*/  BSYNC.RECONVERGENT B0 ;  /* 0x0000000000007941 */ /* 0x000fea0003800200 */
.L_x_13363:
        /* <DEDUP_REMOVED lines=48> */
.L_x_13342:
[----:B------:R-:W-:Y:S01]  /*2220*/  HFMA2 R11, -RZ, RZ, 0, 1.847743988037109375e-06 ;  /* 0x0000001fff0b7431 */ /* 0x000fe200000001ff */
[----:B------:R-:W-:Y:S02]  /*2230*/  MOV R12, 0x10 ;  /* 0x00000010000c7802 */ /* 0x000fe40000000f00 */
[----:B------:R-:W-:-:S07]  /*2240*/  MOV R15, 0xffffffff ;  /* 0xffffffff000f7802 */ /* 0x000fce0000000f00 */
[----:B------:R-:W-:Y:S05]  /*2250*/  WARPSYNC.COLLECTIVE R15, `(.L_x_13365) ;  /* 0x000000000f087348 */ /* 0x000fea0003c00000 */
[----:B------:R0:W1:Y:S02]  /*2260*/  SHFL.BFLY P6, R14, R13, R12, R11 ;  /* 0x0c00000c0d0e7389 */ /* 0x00006400000c000b */
[----:B01----:R-:W-:Y:S05]  /*2270*/  ENDCOLLECTIVE ;  /* 0x000000000000791b */ /* 0x003fea0003800000 */
.L_x_13365:
[----:B------:R-:W-:Y:S01]  /*2280*/  HFMA2 R12, -RZ, RZ, 0, 4.76837158203125e-07 ;  /* 0x00000008ff0c7431 */ /* 0x000fe200000001ff */
[----:B------:R-:W-:-:S04]  /*2290*/  FMNMX.FTZ R0, R14, -3.40282346638528859812e+38, !PT ;  /* 0xff7fffff0e007809 */ /* 0x000fc80007810000 */
[----:B------:R-:W-:-:S07]  /*22a0*/  MOV R13, R0 ;  /* 0x00000000000d7202 */ /* 0x000fce0000000f00 */
[----:B------:R-:W-:Y:S05]  /*22b0*/  WARPSYNC.COLLECTIVE R15, `(.L_x_13366) ;  /* 0x000000000f087348 */ /* 0x000fea0003c00000 */
[----:B------:R0:W1:Y:S02]  /*22c0*/  SHFL.BFLY P6, R14, R13, R12, R11 ;  /* 0x0c00000c0d0e7389 */ /* 0x00006400000c000b */
[----:B01----:R-:W-:Y:S05]  /*22d0*/  ENDCOLLECTIVE ;  /* 0x000000000000791b */ /* 0x003fea0003800000 */
.L_x_13366:
[----:B------:R-:W-:Y:S01]  /*22e0*/  HFMA2 R12, -RZ, RZ, 0, 2.384185791015625e-07 ;  /* 0x00000004ff0c7431 */ /* 0x000fe200000001ff */
[----:B------:R-:W-:-:S04]  /*22f0*/  FMNMX.FTZ R2, R0, R14, !PT ;  /* 0x0000000e00027209 */ /* 0x000fc80007810000 */
[----:B------:R-:W-:-:S07]  /*2300*/  MOV R13, R2 ;  /* 0x00000002000d7202 */ /* 0x000fce0000000f00 */
[----:B------:R-:W-:Y:S05]  /*2310*/  WARPSYNC.COLLECTIVE R15, `(.L_x_13367) ;  /* 0x000000000f087348 */ /* 0x000fea0003c00000 */
[----:B------:R0:W1:Y:S02]  /*2320*/  SHFL.BFLY P6, R14, R13, R12, R11 ;  /* 0x0c00000c0d0e7389 */ /* 0x00006400000c000b */
[----:B01----:R-:W-:Y:S05]  /*2330*/  ENDCOLLECTIVE ;  /* 0x000000000000791b */ /* 0x003fea0003800000 */
.L_x_13367:
[----:B------:R-:W-:Y:S05]  /*2340*/  BRA `(.L_x_13368) ;  /* 0xffffffe000207947 */ /* 0x000fea000383ffff */
.L_x_13369:
        /* <DEDUP_REMOVED lines=11> */
.L_x_27502:


//--------------------- .text._ZN4vllm25paged_attention_v2_kernelIthLi80ELi8ELi128ELNS_18Fp8KVCacheDataTypeE1ELb0ELi512EEEvPfS2_PT_PKS3_PKT0_S9_ifPKiSB_iPKfiiiSD_SD_iiiii --------------------------
	.section	.text._ZN4vllm25paged_attention_v2_kernelIthLi80ELi8ELi128ELNS_18Fp8KVCacheDataTypeE1ELb0ELi512EEEvPfS2_PT_PKS3_PKT0_S9_ifPKiSB_iPKfiiiSD_SD_iiiii,"ax",@progbits
	.align	128
        .global         _ZN4vllm25paged_attention_v2_kernelIthLi80ELi8ELi128ELNS_18Fp8KVCacheDataTypeE1ELb0ELi512EEEvPfS2_PT_PKS3_PKT0_S9_ifPKiSB_iPKfiiiSD_SD_iiiii
        .type           _ZN4vllm25paged_attention_v2_kernelIthLi80ELi8ELi128ELNS_18Fp8KVCacheDataTypeE1ELb0ELi512EEEvPfS2_PT_PKS3_PKT0_S9_ifPKiSB_iPKfiiiSD_SD_iiiii,@function
        .size           _ZN4vllm25paged_attention_v2_kernelIthLi80ELi8ELi128ELNS_18Fp8KVCacheDataTypeE1ELb0ELi512EEEvPfS2_PT_PKS3_PKT0_S9_ifPKiSB_iPKfiiiSD_SD_iiiii,(.L_x_27503 - _ZN4vllm25paged_attention_v2_kernelIthLi80ELi8ELi128ELNS_18Fp8KVCacheDataTypeE1ELb0ELi512EEEvPfS2_PT_PKS3_PKT0_S9_ifPKiSB_iPKfiiiSD_SD_iiiii)
        .other          _ZN4vllm25paged_attention_v2_kernelIthLi80ELi8ELi128ELNS_18Fp8KVCacheDataTypeE1ELb0ELi512EEEvPfS2_PT_PKS3_PKT0_S9_ifPKiSB_iPKfiiiSD_SD_iiiii,@"STO_CUDA_ENTRY STV_DEFAULT"
_ZN4vllm25paged_attention_v2_kernelIthLi80ELi8ELi128ELNS_18Fp8KVCacheDataTypeE1ELb0ELi512EEEvPfS2_PT_PKS3_PKT0_S9_ifPKiSB_iPKfiiiSD_SD_iiiii:
.text._ZN4vllm25paged_attention_v2_kernelIthLi80ELi8ELi128ELNS_18Fp8KVCacheDataTypeE1ELb0ELi512EEEvPfS2_PT_PKS3_PKT0_S9_ifPKiSB_iPKfiiiSD_SD_iiiii:
        /* <DEDUP_REMOVED lines=52> */
.L_x_13371:
[----:B------:R-:W-:Y:S05]  /*0340*/  BSYNC.RECONVERGENT B6 ;  /* 0x0000000000067941 */ /* 0x000fea0003800200 */
.L_x_13370:
        /* <DEDUP_REMOVED lines=13> */
.L_x_13406:
        /* <DEDUP_REMOVED lines=40> */
.L_x_13377:
        /* <DEDUP_REMOVED lines=11> */
.L_x_13376:
[----:B------:R-:W-:Y:S05]  /*0750*/  BSYNC.RECONVERGENT B1 ;  /* 0x0000000000017941 */ /* 0x000fea0003800200 */
.L_x_13375:
        /* <DEDUP_REMOVED lines=13> */
.L_x_13380:
        /* <DEDUP_REMOVED lines=100> */
.L_x_13379:
[----:B------:R-:W-:Y:S05]  /*0e70*/  BSYNC.RECONVERGENT B1 ;  /* 0x0000000000017941 */ /* 0x000fea0003800200 */
.L_x_13378:
        /* <DEDUP_REMOVED lines=55> */
.L_x_13382:
[----:B------:R-:W-:Y:S05]  /*11f0*/  BSYNC.RECONVERGENT B1 ;  /* 0x0000000000017941 */ /* 0x000fea0003800200 */
.L_x_13381:
        /* <DEDUP_REMOVED lines=26> */
.L_x_13374:
[----:B------:R-:W-:Y:S05]  /*13a0*/  BSYNC.RECONVERGENT B0 ;  /* 0x0000000000007941 */ /* 0x000fea0003800200 */
.L_x_13373:
        /* <DEDUP_REMOVED lines=40> */
.L_x_13387:
[----:B------:R-:W1:Y:S01]  /*1630*/  LDS R13, [R4] ;  /* 0x00000000040d7984 */ /* 0x000e620000000800 */
[----:B------:R-:W-:-:S04]  /*1640*/  IADD3 R11, PT, PT, R11, 0x1, RZ ;  /* 0x000000010b0b7810 */ /* 0x000fc80007ffe0ff */
[----:B------:R-:W-:Y:S01]  /*1650*/  ISETP.NE.AND P0, PT, R11, RZ, PT ;  /* 0x000000ff0b00720c */ /* 0x000fe20003f05270 */
[----:B-1----:R-:W-:-:S05]  /*1660*/  FMUL.FTZ R13, R13, R2 ;  /* 0x000000020d0d7220 */ /* 0x002fca0000410000 */
[----:B------:R1:W-:Y:S02]  /*1670*/  STS [R4], R13 ;  /* 0x0000000d04007388 */ /* 0x0003e40000000800 */
[----:B-1----:R-:W-:-:S05]  /*1680*/  IADD3 R4, PT, PT, R4, 0x200, RZ ;  /* 0x0000020004047810 */ /* 0x002fca0007ffe0ff */
[----:B------:R-:W-:Y:S05]  /*1690*/  @P0 BRA `(.L_x_13387) ;  /* 0xfffffffc00e40947 */ /* 0x000fea000383ffff */
.L_x_13386:
[----:B------:R-:W-:Y:S05]  /*16a0*/  BSYNC.RECONVERGENT B1 ;  /* 0x0000000000017941 */ /* 0x000fea0003800200 */
.L_x_13385:
        /* <DEDUP_REMOVED lines=13> */
.L_x_13390:
        /* <DEDUP_REMOVED lines=52> */
.L_x_13389:
[----:B------:R-:W-:Y:S05]  /*1ac0*/  BSYNC.RECONVERGENT B1 ;  /* 0x0000000000017941 */ /* 0x000fea0003800200 */
.L_x_13388:
        /* <DEDUP_REMOVED lines=31> */
.L_x_13392:
[----:B------:R-:W-:Y:S05]  /*1cc0*/  BSYNC.RECONVERGENT B1 ;  /* 0x0000000000017941 */ /* 0x000fea0003800200 */
.L_x_13391:
        /* <DEDUP_REMOVED lines=14> */
.L_x_13384:
[----:B------:R-:W-:Y:S05]  /*1db0*/  BSYNC.RECONVERGENT B0 ;  /* 0x0000000000007941 */ /* 0x000fea0003800200 */
.L_x_13383:
        /* <DEDUP_REMOVED lines=31> */
.L_x_13394:
[----:B------:R-:W-:Y:S05]  /*1fb0*/  BSYNC.RECONVERGENT B0 ;  /* 0x0000000000007941 */ /* 0x000fea0003800200 */
.L_x_13393:
        /* <DEDUP_REMOVED lines=9> */
.L_x_13396:
[----:B------:R-:W-:Y:S05]  /*2050*/  BSYNC.RECONVERGENT B0 ;  /* 0x0000000000007941 */ /* 0x000fea0003800200 */
.L_x_13395:
        /* <DEDUP_REMOVED lines=10> */
.L_x_13398:
[----:B------:R-:W-:Y:S05]  /*2100*/  BSYNC.RECONVERGENT B0 ;  /* 0x0000000000007941 */ /* 0x000fea0003800200 */
.L_x_13397:
[----:B------:R-:W-:Y:S06]  /*2110*/  BAR.SYNC.DEFER_BLOCKING 0x0 ;  /* 0x0000000000007b1d */ /* 0x000fec0000010000 */
[----:B------:R-:W-:Y:S04]  /*2120*/  BSSY.RECONVERGENT B0, `(.L_x_13399) ;  /* 0x0000006000007945 */ /* 0x000fe80003800200 */
[----:B------:R-:W-:Y:S05]  /*2130*/  @P2 BRA `(.L_x_13400) ;  /* 0x0000000000102947 */ /* 0x000fea0003800000 */
[----:B------:R-:W-:Y:S01]  /*2140*/  ISETP.GT.U32.AND P0, PT, R6, 0xf, PT ;  /* 0x0000000f0600780c */ /* 0x000fe20003f04070 */
[----:B------:R2:W-:Y:S04]  /*2150*/  STS [R0+-0x140], R4 ;  /* 0xfffec00400007388 */ /* 0x0005e80000000800 */
[----:B------:R2:W-:Y:S08]  /*2160*/  STS [R0+-0xc0], R3 ;  /* 0xffff400300007388 */ /* 0x0005f00000000800 */
[----:B------:R2:W-:Y:S02]  /*2170*/  @!P0 STS [R0+-0x40], R5 ;  /* 0xffffc00500008388 */ /* 0x0005e40000000800 */
.L_x_13400:
[----:B------:R-:W-:Y:S05]  /*2180*/  BSYNC.RECONVERGENT B0 ;  /* 0x0000000000007941 */ /* 0x000fea0003800200 */
.L_x_13399:
        /* <DEDUP_REMOVED lines=10> */
.L_x_13402:
[----:B------:R-:W-:Y:S05]  /*2230*/  BSYNC.RECONVERGENT B0 ;  /* 0x0000000000007941 */ /* 0x000fea0003800200 */
.L_x_13401:
        /* <DEDUP_REMOVED lines=21> */
.L_x_13372:
[----:B------:R-:W-:Y:S01]  /*2390*/  MOV R12, 0x10 ;  /* 0x00000010000c7802 */ /* 0x000fe20000000f00 */
[----:B------:R-:W-:Y:S01]  /*23a0*/  IMAD.MOV.U32 R11, RZ, RZ, 0x1f ;  /* 0x0000001fff0b7424 */ /* 0x000fe200078e00ff */
[----:B------:R-:W-:-:S07]  /*23b0*/  MOV R15, 0xffffffff ;  /* 0xffffffff000f7802 */ /* 0x000fce0000000f00 */
[----:B------:R-:W-:Y:S05]  /*23c0*/  WARPSYNC.COLLECTIVE R15, `(.L_x_13403) ;  /* 0x000000000f087348 */ /* 0x000fea0003c00000 */
[----:B------:R0:W1:Y:S02]  /*23d0*/  SHFL.BFLY P6, R14, R13, R12, R11 ;  /* 0x0c00000c0d0e7389 */ /* 0x00006400000c000b */
[----:B01----:R-:W-:Y:S05]  /*23e0*/  ENDCOLLECTIVE ;  /* 0x000000000000791b */ /* 0x003fea0003800000 */
.L_x_13403:
[----:B------:R-:W-:Y:S01]  /*23f0*/  HFMA2 R12, -RZ, RZ, 0, 4.76837158203125e-07 ;  /* 0x00000008ff0c7431 */ /* 0x000fe200000001ff */
[----:B------:R-:W-:-:S04]  /*2400*/  FMNMX.FTZ R0, R14, -3.40282346638528859812e+38, !PT ;  /* 0xff7fffff0e007809 */ /* 0x000fc80007810000 */
[----:B------:R-:W-:-:S07]  /*2410*/  MOV R13, R0 ;  /* 0x00000000000d7202 */ /* 0x000fce0000000f00 */
[----:B------:R-:W-:Y:S05]  /*2420*/  WARPSYNC.COLLECTIVE R15, `(.L_x_13404) ;  /* 0x000000000f087348 */ /* 0x000fea0003c00000 */
[----:B------:R0:W1:Y:S02]  /*2430*/  SHFL.BFLY P6, R14, R13, R12, R11 ;  /* 0x0c00000c0d0e7389 */ /* 0x00006400000c000b */
[----:B01----:R-:W-:Y:S05]  /*2440*/  ENDCOLLECTIVE ;  /* 0x000000000000791b */ /* 0x003fea0003800000 */
.L_x_13404:
[----:B------:R-:W-:Y:S01]  /*2450*/  HFMA2 R12, -RZ, RZ, 0, 2.384185791015625e-07 ;  /* 0x00000004ff0c7431 */ /* 0x000fe200000001ff */
[----:B------:R-:W-:-:S04]  /*2460*/  FMNMX.FTZ R2, R0, R14, !PT ;  /* 0x0000000e00027209 */ /* 0x000fc80007810000 */
[----:B------:R-:W-:-:S07]  /*2470*/  MOV R13, R2 ;  /* 0x00000002000d7202 */ /* 0x000fce0000000f00 */
[----:B------:R-:W-:Y:S05]  /*2480*/  WARPSYNC.COLLECTIVE R15, `(.L_x_13405) ;  /* 0x000000000f087348 */ /* 0x000fea0003c00000 */
[----:B------:R0:W1:Y:S02]  /*2490*/  SHFL.BFLY P6, R14, R13, R12, R11 ;  /* 0x0c00000c0d0e7389 */ /* 0x00006400000c000b */
[----:B01----:R-:W-:Y:S05]  /*24a0*/  ENDCOLLECTIVE ;  /* 0x000000000000791b */ /* 0x003fea0003800000 */
.L_x_13405:
[----:B------:R-:W-:Y:S05]  /*24b0*/  BRA `(.L_x_13406) ;  /* 0xffffffdc00d87947 */ /* 0x000fea000383ffff */
.L_x_13407:
        /* <DEDUP_REMOVED lines=12> */
.L_x_27503:


//--------------------- .text._ZN4vllm25paged_attention_v2_kernelIthLi64ELi8ELi128ELNS_18Fp8KVCacheDataTypeE1ELb0ELi512EEEvPfS2_PT_PKS3_PKT0_S9_ifPKiSB_iPKfiiiSD_SD_iiiii --------------------------
	.section	.text._ZN4vllm25paged_attention_v2_kernelIthLi64ELi8ELi128ELNS_18Fp8KVCacheDataTypeE1ELb0ELi512EEEvPfS2_PT_PKS3_PKT0_S9_ifPKiSB_iPKfiiiSD_SD_iiiii,"ax",@progbits
	.align	128
        .global         _ZN4vllm25paged_attention_v2_kernelIthLi64ELi8ELi128ELNS_18Fp8KVCacheDataTypeE1ELb0ELi512EEEvPfS2_PT_PKS3_PKT0_S9_ifPKiSB_iPKfiiiSD_SD_iiiii
        .type           _ZN4vllm25paged_attention_v2_kernelIthLi64ELi8ELi128ELNS_18Fp8KVCacheDataTypeE1ELb0ELi512EEEvPfS2_PT_PKS3_PKT0_S9_ifPKiSB_iPKfiiiSD_SD_iiiii,@function
        .size           _ZN4vllm25paged_attention_v2_kernelIthLi64ELi8ELi128ELNS_18Fp8KVCacheDataTypeE1ELb0ELi512EEEvPfS2_PT_PKS3_PKT0_S9_ifPKiSB_iPKfiiiSD_SD_iiiii,(.L_x_27504 - _ZN4vllm25paged_attention_v2_kernelIthLi64ELi8ELi128ELNS_18Fp8KVCacheDataTypeE1ELb0ELi512EEEvPfS2_PT_PKS3_PKT0_S9_ifPKiSB_iPKfiiiSD_SD_iiiii)
        .other          _ZN4vllm25paged_attention_v2_kernelIthLi64ELi8ELi128ELNS_18Fp8KVCacheDataTypeE1ELb0ELi512EEEvPfS2_PT_PKS3_PKT0_S9_ifPKiSB_iPKfiiiSD_SD_iiiii,@"STO_CUDA_ENTRY STV_DEFAULT"
_ZN4vllm25paged_attention_v2_kernelIthLi64ELi8ELi128ELNS_18Fp8KVCacheDataTypeE1ELb0ELi512EEEvPfS2_PT_PKS3_PKT0_S9_ifPKiSB_iPKfiiiSD_SD_iiiii:
.text._ZN4vllm25paged_attention_v2_kernelIthLi64ELi8ELi128ELNS_18Fp8KVCacheDataTypeE1ELb0ELi512EEEvPfS2_PT_PKS3_PKT0_S9_ifPKiSB_iPKfiiiSD_SD_iiiii:
        /* <DEDUP_REMOVED lines=52> */
.L_x_13409:
[----:B------:R-:W-:Y:S05]  /*0340*/  BSYNC.RECONVERGENT B6 ;  /* 0x0000000000067941 */ /* 0x000fea0003800200 */
.L_x_13408:
        /* <DEDUP_REMOVED lines=13> */
.L_x_13436:
        /* <DEDUP_REMOVED lines=40> */
.L_x_13415:
        /* <DEDUP_REMOVED lines=11> */
.L_x_13414:
[----:B------:R-:W-:Y:S05]  /*0750*/  BSYNC.RECONVERGENT B1 ;  /* 0x0000000000017941 */ /* 0x000fea0003800200 */
.L_x_13413:
        /* <DEDUP_REMOVED lines=13> */
.L_x_13418:
        /* <DEDUP_REMOVED lines=100> */
.L_x_13417:
[----:B------:R-:W-:Y:S05]  /*0e70*/  BSYNC.RECONVERGENT B1 ;  /* 0x0000000000017941 */ /* 0x000fea0003800200 */
.L_x_13416:
        /* <DEDUP_REMOVED lines=55> */
.L_x_13420:
[----:B------:R-:W-:Y:S05]  /*11f0*/  BSYNC.RECONVERGENT B1 ;  /* 0x0000000000017941 */ /* 0x000fea0003800200 */
.L_x_13419:
        /* <DEDUP_REMOVED lines=26> */
.L_x_13412:
[----:B------:R-:W-:Y:S05]  /*13a0*/  BSYNC.RECONVERGENT B0 ;  /* 0x0000000000007941 */ /* 0x000fea0003800200 */
.L_x_13411:
        /* <DEDUP_REMOVED lines=40> */
.L_x_13425:
[----:B------:R-:W1:Y:S01]  /*1630*/  LDS R13, [R4] ;  /* 0x00000000040d7984 */ /* 0x000e620000000800 */
[----:B------:R-:W-:-:S04]  /*1640*/  IADD3 R11, PT, PT, R11, 0x1, RZ ;  /* 0x000000010b0b7810 */ /* 0x000fc80007ffe0ff */
[----:B------:R-:W-:Y:S01]  /*1650*/  ISETP.NE.AND P0, PT, R11, RZ, PT ;  /* 0x000000ff0b00720c */ /* 0x000fe20003f05270 */
[----:B-1----:R-:W-:-:S05]  /*1660*/  FMUL.FTZ R13, R13, R2 ;  /* 0x000000020d0d7220 */ /* 0x002fca0000410000 */
[----:B------:R1:W-:Y:S02]  /*1670*/  STS [R4], R13 ;  /* 0x0000000d04007388 */ /* 0x0003e40000000800 */
[----:B-1----:R-:W-:-:S05]  /*1680*/  IADD3 R4, PT, PT, R4, 0x200, RZ ;  /* 0x0000020004047810 */ /* 0x002fca0007ffe0ff */
[----:B------:R-:W-:Y:S05]  /*1690*/  @P0 BRA `(.L_x_13425) ;  /* 0xfffffffc00e40947 */ /* 0x000fea000383ffff */
.L_x_13424:
[----:B------:R-:W-:Y:S05]  /*16a0*/  BSYNC.RECONVERGENT B1 ;  /* 0x0000000000017941 */ /* 0x000fea0003800200 */
.L_x_13423:
        /* <DEDUP_REMOVED lines=13> */
.L_x_13428:
        /* <DEDUP_REMOVED lines=52> */
.L_x_13427:
[----:B------:R-:W-:Y:S05]  /*1ac0*/  BSYNC.RECONVERGENT B1 ;  /* 0x0000000000017941 */ /* 0x000fea0003800200 */
.L_x_13426:
        /* <DEDUP_REMOVED lines=31> */
.L_x_13430:
[----:B------:R-:W-:Y:S05]  /*1cc0*/  BSYNC.RECONVERGENT B1 ;  /* 0x0000000000017941 */ /* 0x000fea0003800200 */
.L_x_13429:
        /* <DEDUP_REMOVED lines=14> */
.L_x_13422:
[----:B------:R-:W-:Y:S05]  /*1db0*/  BSYNC.RECONVERGENT B0 ;  /* 0x0000000000007941 */ /* 0x000fea0003800200 */
.L_x_13421:
        /* <DEDUP_REMOVED lines=30> */
.L_x_13432:
[----:B------:R-:W-:Y:S05]  /*1fa0*/  BSYNC.RECONVERGENT B0 ;  /* 0x0000000000007941 */ /* 0x000fea0003800200 */
.L_x_13431:
        /* <DEDUP_REMOVED lines=45> */
.L_x_13410:
[----:B------:R-:W-:Y:S01]  /*2280*/  HFMA2 R12, -RZ, RZ, 0, 9.5367431640625e-07 ;  /* 0x00000010ff0c7431 */ /* 0x000fe200000001ff */
[----:B------:R-:W-:Y:S01]  /*2290*/  MOV R11, 0x1f ;  /* 0x0000001f000b7802 */ /* 0x000fe20000000f00 */
[----:B------:R-:W-:-:S07]  /*22a0*/  IMAD.MOV.U32 R15, RZ, RZ, -0x1 ;  /* 0xffffffffff0f7424 */ /* 0x000fce00078e00ff */
[----:B------:R-:W-:Y:S05]  /*22b0*/  WARPSYNC.COLLECTIVE R15, `(.L_x_13433) ;  /* 0x000000000f087348 */ /* 0x000fea0003c00000 */
[----:B------:R0:W1:Y:S02]  /*22c0*/  SHFL.BFLY P6, R14, R13, R12, R11 ;  /* 0x0c00000c0d0e7389 */ /* 0x00006400000c000b */
[----:B01----:R-:W-:Y:S05]  /*22d0*/  ENDCOLLECTIVE ;  /* 0x000000000000791b */ /* 0x003fea0003800000 */
.L_x_13433:
[----:B------:R-:W-:Y:S01]  /*22e0*/  HFMA2 R12, -RZ, RZ, 0, 4.76837158203125e-07 ;  /* 0x00000008ff0c7431 */ /* 0x000fe200000001ff */
[----:B------:R-:W-:-:S04]  /*22f0*/  FMNMX.FTZ R0, R14, -3.40282346638528859812e+38, !PT ;  /* 0xff7fffff0e007809 */ /* 0x000fc80007810000 */
[----:B------:R-:W-:-:S07]  /*2300*/  MOV R13, R0 ;  /* 0x00000000000d7202 */ /* 0x000fce0000000f00 */
[----:B------:R-:W-:Y:S05]  /*2310*/  WARPSYNC.COLLECTIVE R15, `(.L_x_13434) ;  /* 0x000000000f087348 */ /* 0x000fea0003c00000 */
[----:B------:R0:W1:Y:S02]  /*2320*/  SHFL.BFLY P6, R14, R13, R12, R11 ;  /* 0x0c00000c0d0e7389 */ /* 0x00006400000c000b */
[----:B01----:R-:W-:Y:S05]  /*2330*/  ENDCOLLECTIVE ;  /* 0x000000000000791b */ /* 0x003fea0003800000 */
.L_x_13434:
[----:B------:R-:W-:Y:S01]  /*2340*/  HFMA2 R12, -RZ, RZ, 0, 2.384185791015625e-07 ;  /* 0x00000004ff0c7431 */ /* 0x000fe200000001ff */
[----:B------:R-:W-:-:S04]  /*2350*/  FMNMX.FTZ R2, R0, R14, !PT ;  /* 0x0000000e00027209 */ /* 0x000fc80007810000 */
[----:B------:R-:W-:-:S07]  /*2360*/  MOV R13, R2 ;  /* 0x00000002000d7202 */ /* 0x000fce0000000f00 */
[----:B------:R-:W-:Y:S05]  /*2370*/  WARPSYNC.COLLECTIVE R15, `(.L_x_13435) ;  /* 0x000000000f087348 */ /* 0x000fea0003c00000 */
[----:B------:R0:W1:Y:S02]  /*2380*/  SHFL.BFLY P6, R14, R13, R12, R11 ;  /* 0x0c00000c0d0e7389 */ /* 0x00006400000c000b */
[----:B01----:R-:W-:Y:S05]  /*2390*/  ENDCOLLECTIVE ;  /* 0x000000000000791b */ /* 0x003fea0003800000 */
.L_x_13435:
[----:B------:R-:W-:Y:S05]  /*23a0*/  BRA `(.L_x_13436) ;  /* 0xffffffe0001c7947 */ /* 0x000fea000383ffff */
.L_x_13437:
        /* <DEDUP_REMOVED lines=13> */
.L_x_27504:


//--------------------- .text._ZN4vllm25paged_attention_v2_kernelIthLi32ELi8ELi128ELNS_18Fp8KVCacheDataTypeE1ELb0ELi512EEEvPfS2_PT_PKS3_PKT0_S9_ifPKiSB_iPKfiiiSD_SD_iiiii --------------------------
	.section	.text._ZN4vllm25paged_attention_v2_kernelIthLi32ELi8ELi128ELNS_18Fp8KVCacheDataTypeE1ELb0ELi512EEEvPfS2_PT_PKS3_PKT0_S9_ifPKiSB_iPKfiiiSD_SD_iiiii,"ax",@progbits
	.align	128
        .global         _ZN4vllm25paged_attention_v2_kernelIthLi32ELi8ELi128ELNS_18Fp8KVCacheDataTypeE1ELb0ELi512EEEvPfS2_PT_PKS3_PKT0_S9_ifPKiSB_iPKfiiiSD_SD_iiiii
        .type           _ZN4vllm25paged_attention_v2_kernelIthLi32ELi8ELi128ELNS_18Fp8KVCacheDataTypeE1ELb0ELi512EEEvPfS2_PT_PKS3_PKT0_S9_ifPKiSB_iPKfiiiSD_SD_iiiii,@function
        .size           _ZN4vllm25paged_attention_v2_kernelIthLi32ELi8ELi128ELNS_18Fp8KVCacheDataTypeE1ELb0ELi512EEEvPfS2_PT_PKS3_PKT0_S9_ifPKiSB_iPKfiiiSD_SD_iiiii,(.L_x_27505 - _ZN4vllm25paged_attention_v2_kernelIthLi32ELi8ELi128ELNS_18Fp8KVCacheDataTypeE1ELb0ELi512EEEvPfS2_PT_PKS3_PKT0_S9_ifPKiSB_iPKfiiiSD_SD_iiiii)
        .other          _ZN4vllm25paged_attention_v2_kernelIthLi32ELi8ELi128ELNS_18Fp8KVCacheDataTypeE1ELb0ELi512EEEvPfS2_PT_PKS3_PKT0_S9_ifPKiSB_iPKfiiiSD_SD_iiiii,@"STO_CUDA_ENTRY STV_DEFAULT"
_ZN4vllm25paged_attention_v2_kernelIthLi32ELi8ELi128ELNS_18Fp8KVCacheDataTypeE1ELb0ELi512EEEvPfS2_PT_PKS3_PKT0_S9_ifPKiSB_iPKfiiiSD_SD_iiiii:
.text._ZN4vllm25paged_attention_v2_kernelIthLi32ELi8ELi128ELNS_18Fp8KVCacheDataTypeE1ELb0ELi512EEEvPfS2_PT_PKS3_PKT0_S9_ifPKiSB_iPKfiiiSD_SD_iiiii:
        /* <DEDUP_REMOVED lines=52> */
.L_x_13439:
[----:B------:R-:W-:Y:S05]  /*0340*/  BSYNC.RECONVERGENT B6 ;  /* 0x0000000000067941 */ /* 0x000fea0003800200 */
.L_x_13438:
        /* <DEDUP_REMOVED lines=13> */
.L_x_13466:
        /* <DEDUP_REMOVED lines=40> */
.L_x_13445:
        /* <DEDUP_REMOVED lines=11> */
.L_x_13444:
[----:B------:R-:W-:Y:S05]  /*0750*/  BSYNC.RECONVERGENT B1 ;  /* 0x0000000000017941 */ /* 0x000fea0003800200 */
.L_x_13443:
        /* <DEDUP_REMOVED lines=13> */
.L_x_13448:
        /* <DEDUP_REMOVED lines=100> */
.L_x_13447:
[----:B------:R-:W-:Y:S05]  /*0e70*/  BSYNC.RECONVERGENT B1 ;  /* 0x0000000000017941 */ /* 0x000fea0003800200 */
.L_x_13446:
        /* <DEDUP_REMOVED lines=55> */
.L_x_13450:
[----:B------:R-:W-:Y:S05]  /*11f0*/  BSYNC.RECONVERGENT B1 ;  /* 0x0000000000017941 */ /* 0x000fea0003800200 */
.L_x_13449:
        /* <DEDUP_REMOVED lines=26> */
.L_x_13442:
[----:B------:R-:W-:Y:S05]  /*13a0*/  BSYNC.RECONVERGENT B0 ;  /* 0x0000000000007941 */ /* 0x000fea0003800200 */
.L_x_13441:
        /* <DEDUP_REMOVED lines=40> */
.L_x_13455:
[----:B------:R-:W1:Y:S01]  /*1630*/  LDS R11, [R4] ;  /* 0x00000000040b7984 */ /* 0x000e620000000800 */
[----:B------:R-:W-:-:S05]  /*1640*/  VIADD R10, R10, 0x1 ;  /* 0x000000010a0a7836 */ /* 0x000fca0000000000 */
[----:B------:R-:W-:Y:S01]  /*1650*/  ISETP.NE.AND P0, PT, R10, RZ, PT ;  /* 0x000000ff0a00720c */ /* 0x000fe20003f05270 */
[----:B-1----:R-:W-:-:S05]  /*1660*/  FMUL.FTZ R11, R11, R2 ;  /* 0x000000020b0b7220 */ /* 0x002fca0000410000 */
[----:B------:R1:W-:Y:S02]  /*1670*/  STS [R4], R11 ;  /* 0x0000000b04007388 */ /* 0x0003e40000000800 */
[----:B-1----:R-:W-:-:S05]  /*1680*/  IADD3 R4, PT, PT, R4, 0x200, RZ ;  /* 0x0000020004047810 */ /* 0x002fca0007ffe0ff */
[----:B------:R-:W-:Y:S05]  /*1690*/  @P0 BRA `(.L_x_13455) ;  /* 0xfffffffc00e40947 */ /* 0x000fea000383ffff */
.L_x_13454:
[----:B------:R-:W-:Y:S05]  /*16a0*/  BSYNC.RECONVERGENT B1 ;  /* 0x0000000000017941 */ /* 0x000fea0003800200 */
.L_x_13453:
        /* <DEDUP_REMOVED lines=13> */
.L_x_13458:
        /* <DEDUP_REMOVED lines=52> */
.L_x_13457:
[----:B------:R-:W-:Y:S05]  /*1ac0*/  BSYNC.RECONVERGENT B1 ;  /* 0x0000000000017941 */ /* 0x000fea0003800200 */
.L_x_13456:
        /* <DEDUP_REMOVED lines=31> */
.L_x_13460:
[----:B------:R-:W-:Y:S05]  /*1cc0*/  BSYNC.RECONVERGENT B1 ;  /* 0x0000000000017941 */ /* 0x000fea0003800200 */
.L_x_13459:
        /* <DEDUP_REMOVED lines=14> */
.L_x_13452:
[----:B------:R-:W-:Y:S05]  /*1db0*/  BSYNC.RECONVERGENT B0 ;  /* 0x0000000000007941 */ /* 0x000fea0003800200 */
.L_x_13451:
        /* <DEDUP_REMOVED lines=29> */
.L_x_13462:
[----:B------:R-:W-:Y:S05]  /*1f90*/  BSYNC.RECONVERGENT B0 ;  /* 0x0000000000007941 */ /* 0x000fea0003800200 */
.L_x_13461:
        /* <DEDUP_REMOVED lines=29> */
.L_x_13440:
[----:B------:R-:W-:Y:S01]  /*2170*/  MOV R12, 0x10 ;  /* 0x00000010000c7802 */ /* 0x000fe20000000f00 */
[----:B------:R-:W-:Y:S01]  /*2180*/  IMAD.MOV.U32 R11, RZ, RZ, 0x1f ;  /* 0x0000001fff0b7424 */ /* 0x000fe200078e00ff */
[----:B------:R-:W-:-:S07]  /*2190*/  MOV R15, 0xffffffff ;  /* 0xffffffff000f7802 */ /* 0x000fce0000000f00 */
[----:B------:R-:W-:Y:S05]  /*21a0*/  WARPSYNC.COLLECTIVE R15, `(.L_x_13463) ;  /* 0x000000000f087348 */ /* 0x000fea0003c00000 */
[----:B------:R0:W1:Y:S02]  /*21b0*/  SHFL.BFLY P6, R14, R13, R12, R11 ;  /* 0x0c00000c0d0e7389 */ /* 0x00006400000c000b */
[----:B01----:R-:W-:Y:S05]  /*21c0*/  ENDCOLLECTIVE ;  /* 0x000000000000791b */ /* 0x003fea0003800000 */
.L_x_13463:
[----:B------:R-:W-:Y:S01]  /*21d0*/  HFMA2 R12, -RZ, RZ, 0, 4.76837158203125e-07 ;  /* 0x00000008ff0c7431 */ /* 0x000fe200000001ff */
[----:B------:R-:W-:-:S04]  /*21e0*/  FMNMX.FTZ R0, R14, -3.40282346638528859812e+38, !PT ;  /* 0xff7fffff0e007809 */ /* 0x000fc80007810000 */
[----:B------:R-:W-:-:S07]  /*21f0*/  MOV R13, R0 ;  /* 0x00000000000d7202 */ /* 0x000fce0000000f00 */
[----:B------:R-:W-:Y:S05]  /*2200*/  WARPSYNC.COLLECTIVE R15, `(.L_x_13464) ;  /* 0x000000000f087348 */ /* 0x000fea0003c00000 */
[----:B------:R0:W1:Y:S02]  /*2210*/  SHFL.BFLY P6, R14, R13, R12, R11 ;  /* 0x0c00000c0d0e7389 */ /* 0x00006400000c000b */
[----:B01----:R-:W-:Y:S05]  /*2220*/  ENDCOLLECTIVE ;  /* 0x000000000000791b */ /* 0x003fea0003800000 */
.L_x_13464:
[----:B------:R-:W-:Y:S01]  /*2230*/  HFMA2 R12, -RZ, RZ, 0, 2.384185791015625e-07 ;  /* 0x00000004ff0c7431 */ /* 0x000fe200000001ff */
[----:B------:R-:W-:-:S04]  /*2240*/  FMNMX.FTZ R2, R0, R14, !PT ;  /* 0x0000000e00027209 */ /* 0x000fc80007810000 */
[----:B------:R-:W-:-:S07]  /*2250*/  MOV R13, R2 ;  /* 0x00000002000d7202 */ /* 0x000fce0000000f00 */
[----:B------:R-:W-:Y:S05]  /*2260*/  WARPSYNC.COLLECTIVE R15, `(.L_x_13465) ;  /* 0x000000000f087348 */ /* 0x000fea0003c00000 */
[----:B------:R0:W1:Y:S02]  /*2270*/  SHFL.BFLY P6, R14, R13, R12, R11 ;  /* 0x0c00000c0d0e7389 */ /* 0x00006400000c000b */
[----:B01----:R-:W-:Y:S05]  /*2280*/  ENDCOLLECTIVE ;  /* 0x000000000000791b */ /* 0x003fea0003800000 */
.L_x_13465:
[----:B------:R-:W-:Y:S05]  /*2290*/  BRA `(.L_x_13466) ;  /* 0xffffffe000607947 */ /* 0x000fea000383ffff */
.L_x_13467:
        /* <DEDUP_REMOVED lines=14> */
.L_x_27505:


//--------------------- .text._ZN4vllm25paged_attention_v2_kernelIthLi256ELi8ELi128ELNS_18Fp8KVCacheDataTypeE1ELb1ELi512EEEvPfS2_PT_PKS3_PKT0_S9_ifPKiSB_iPKfiiiSD_SD_iiiii --------------------------
	.section	.text._ZN4vllm25paged_attention_v2_kernelIthLi256ELi8ELi128ELNS_18Fp8KVCacheDataTypeE1ELb1ELi512EEEvPfS2_PT_PKS3_PKT0_S9_ifPKiSB_iPKfiiiSD_SD_iiiii,"ax",@progbits
	.align	128
        .global         _ZN4vllm25paged_attention_v2_kernelIthLi256ELi8ELi128ELNS_18Fp8KVCacheDataTypeE1ELb1ELi512EEEvPfS2_PT_PKS3_PKT0_S9_ifPKiSB_iPKfiiiSD_SD_iiiii
        .type           _ZN4vllm25paged_attention_v2_kernelIthLi256ELi8ELi128ELNS_18Fp8KVCacheDataTypeE1ELb1ELi512EEEvPfS2_PT_PKS3_PKT0_S9_ifPKiSB_iPKfiiiSD_SD_iiiii,@function
        .size           _ZN4vllm25paged_attention_v2_kernelIthLi256ELi8ELi128ELNS_18Fp8KVCacheDataTypeE1ELb1ELi512EEEvPfS2_PT_PKS3_PKT0_S9_ifPKiSB_iPKfiiiSD_SD_iiiii,(.L_x_27506 - _ZN4vllm25paged_attention_v2_kernelIthLi256ELi8ELi128ELNS_18Fp8KVCacheDataTypeE1ELb1ELi512EEEvPfS2_PT_PKS3_PKT0_S9_ifPKiSB_iPKfiiiSD_SD_iiiii)
        .other          _ZN4vllm25paged_attention_v2_kernelIthLi256ELi8ELi128ELNS_18Fp8KVCacheDataTypeE1ELb1ELi512EEEvPfS2_PT_PKS3_PKT0_S9_ifPKiSB_iPKfiiiSD_SD_iiiii,@"STO_CUDA_ENTRY STV_DEFAULT"
_ZN4vllm25paged_attention_v2_kernelIthLi256ELi8ELi128ELNS_18Fp8KVCacheDataTypeE1ELb1ELi512EEEvPfS2_PT_PKS3_PKT0_S9_ifPKiSB_iPKfiiiSD_SD_iiiii:
.text._ZN4vllm25paged_attention_v2_kernelIthLi256ELi8ELi128ELNS_18Fp8KVCacheDataTypeE1ELb1ELi512EEEvPfS2_PT_PKS3_PKT0_S9_ifPKiSB_iPKfiiiSD_SD_iiiii:
        /* <DEDUP_REMOVED lines=110> */
.L_x_13468:
        /* <DEDUP_REMOVED lines=25> */
.L_x_13472:
        /* <DEDUP_REMOVED lines=41> */
.L_x_13470:
[----:B------:R-:W-:Y:S05]  /*0b00*/  BSYNC.RECONVERGENT B6 ;  /* 0x0000000000067941 */ /* 0x000fea0003800200 */
.L_x_13469:
        /* <DEDUP_REMOVED lines=10> */
.L_x_13511:
        /* <DEDUP_REMOVED lines=42> */
.L_x_13478:
        /* <DEDUP_REMOVED lines=11> */
.L_x_13477:
[----:B------:R-:W-:Y:S05]  /*0f00*/  BSYNC.RECONVERGENT B1 ;  /* 0x0000000000017941 */ /* 0x000fea0003800200 */
.L_x_13476:
        /* <DEDUP_REMOVED lines=12> */
.L_x_13481:
        /* <DEDUP_REMOVED lines=100> */
.L_x_13480:
[----:B------:R-:W-:Y:S05]  /*1610*/  BSYNC.RECONVERGENT B1 ;  /* 0x0000000000017941 */ /* 0x000fea0003800200 */
.L_x_13479:
        /* <DEDUP_REMOVED lines=55> */
.L_x_13483:
[----:B------:R-:W-:Y:S05]  /*1990*/  BSYNC.RECONVERGENT B1 ;  /* 0x0000000000017941 */ /* 0x000fea0003800200 */
.L_x_13482:
        /* <DEDUP_REMOVED lines=26> */
.L_x_13475:
[----:B------:R-:W-:Y:S05]  /*1b40*/  BSYNC.RECONVERGENT B0 ;  /* 0x0000000000007941 */ /* 0x000fea0003800200 */
.L_x_13474:
        /* <DEDUP_REMOVED lines=40> */
.L_x_13488:
[----:B------:R-:W1:Y:S01]  /*1dd0*/  LDS R7, [R13] ;  /* 0x000000000d077984 */ /* 0x000e620000000800 */
[----:B------:R-:W-:-:S05]  /*1de0*/  VIADD R15, R15, 0x1 ;  /* 0x000000010f0f7836 */ /* 0x000fca0000000000 */
[----:B------:R-:W-:Y:S01]  /*1df0*/  ISETP.NE.AND P0, PT, R15, RZ, PT ;  /* 0x000000ff0f00720c */ /* 0x000fe20003f05270 */
[----:B-1----:R-:W-:-:S05]  /*1e00*/  FMUL.FTZ R20, R7, R2 ;  /* 0x0000000207147220 */ /* 0x002fca0000410000 */
[----:B------:R1:W-:Y:S02]  /*1e10*/  STS [R13], R20 ;  /* 0x000000140d007388 */ /* 0x0003e40000000800 */
[----:B-1----:R-:W-:-:S05]  /*1e20*/  IADD3 R13, PT, PT, R13, 0x200, RZ ;  /* 0x000002000d0d7810 */ /* 0x002fca0007ffe0ff */
[----:B------:R-:W-:Y:S05]  /*1e30*/  @P0 BRA `(.L_x_13488) ;  /* 0xfffffffc00e40947 */ /* 0x000fea000383ffff */
.L_x_13487:
[----:B------:R-:W-:Y:S05]  /*1e40*/  BSYNC.RECONVERGENT B1 ;  /* 0x0000000000017941 */ /* 0x000fea0003800200 */
.L_x_13486:
        /* <DEDUP_REMOVED lines=12> */
.L_x_13491:
        /* <DEDUP_REMOVED lines=52> */
.L_x_13490:
[----:B------:R-:W-:Y:S05]  /*2250*/  BSYNC.RECONVERGENT B1 ;  /* 0x0000000000017941 */ /* 0x000fea0003800200 */
.L_x_13489:
        /* <DEDUP_REMOVED lines=31> */
.L_x_13493:
[----:B------:R-:W-:Y:S05]  /*2450*/  BSYNC.RECONVERGENT B1 ;  /* 0x0000000000017941 */ /* 0x000fea0003800200 */
.L_x_13492:
        /* <DEDUP_REMOVED lines=14> */
.L_x_13485:
[----:B------:R-:W-:Y:S05]  /*2540*/  BSYNC.RECONVERGENT B0 ;  /* 0x0000000000007941 */ /* 0x000fea0003800200 */
.L_x_13484:
        /* <DEDUP_REMOVED lines=18> */
.L_x_13495:
[----:B------:R-:W-:Y:S05]  /*2670*/  BSYNC.RECONVERGENT B0 ;  /* 0x0000000000007941 */ /* 0x000fea0003800200 */
.L_x_13494:
        /* <DEDUP_REMOVED lines=25> */
.L_x_13498:
        /* <DEDUP_REMOVED lines=34> */
.L_x_13497:
        /* <DEDUP_REMOVED lines=16> */
.L_x_13496:
        /* <DEDUP_REMOVED lines=31> */
.L_x_13500:
[----:B------:R-:W-:Y:S05]  /*2d20*/  BSYNC.RECONVERGENT B0 ;  /* 0x0000000000007941 */ /* 0x000fea0003800200 */
.L_x_13499:
        /* <DEDUP_REMOVED lines=24> */
.L_x_13502:
[----:B------:R-:W-:Y:S05]  /*2eb0*/  BSYNC.RECONVERGENT B0 ;  /* 0x0000000000007941 */ /* 0x000fea0003800200 */
.L_x_13501:
        /* <DEDUP_REMOVED lines=16> */
.L_x_13504:
[----:B------:R-:W-:Y:S05]  /*2fc0*/  BSYNC.RECONVERGENT B0 ;  /* 0x0000000000007941 */ /* 0x000fea0003800200 */
.L_x_13503:
        /* <DEDUP_REMOVED lines=24> */
.L_x_13506:
[----:B------:R-:W-:Y:S05]  /*3150*/  BSYNC.RECONVERGENT B0 ;  /* 0x0000000000007941 */ /* 0x000fea0003800200 */
.L_x_13505:
        /* <DEDUP_REMOVED lines=28> */
.L_x_13471:
        /* <DEDUP_REMOVED lines=16> */
.L_x_13507:
[----:B------:R-:W-:Y:S05]  /*3420*/  EXIT ;  /* 0x000000000000794d */ /* 0x000fea0003800000 */
.L_x_13473:
[----:B------:R-:W-:Y:S02]  /*3430*/  HFMA2 R12, -RZ, RZ, 0, 9.5367431640625e-07 ;  /* 0x00000010ff0c7431 */ /* 0x000fe400000001ff */
[----:B------:R-:W-:Y:S01]  /*3440*/  IMAD.MOV.U32 R11, RZ, RZ, 0x1f ;  /* 0x0000001fff0b7424 */ /* 0x000fe200078e00ff */
[----:B------:R-:W-:-:S07]  /*3450*/  MOV R15, 0xffffffff ;  /* 0xffffffff000f7802 */ /* 0x000fce0000000f00 */
[----:B------:R-:W-:Y:S05]  /*3460*/  WARPSYNC.COLLECTIVE R15, `(.L_x_13508) ;  /* 0x000000000f087348 */ /* 0x000fea0003c00000 */
[----:B------:R0:W1:Y:S02]  /*3470*/  SHFL.BFLY P6, R14, R13, R12, R11 ;  /* 0x0c00000c0d0e7389 */ /* 0x00006400000c000b */
[----:B01----:R-:W-:Y:S05]  /*3480*/  ENDCOLLECTIVE ;  /* 0x000000000000791b */ /* 0x003fea0003800000 */
.L_x_13508:
[----:B------:R-:W-:Y:S01]  /*3490*/  IMAD.MOV.U32 R12, RZ, RZ, 0x8 ;  /* 0x00000008ff0c7424 */ /* 0x000fe200078e00ff */
[----:B------:R-:W-:-:S04]  /*34a0*/  FMNMX.FTZ R0, R14, -3.40282346638528859812e+38, !PT ;  /* 0xff7fffff0e007809 */ /* 0x000fc80007810000 */
[----:B------:R-:W-:-:S07]  /*34b0*/  MOV R13, R0 ;  /* 0x00000000000d7202 */ /* 0x000fce0000000f00 */
[----:B------:R-:W-:Y:S05]  /*34c0*/  WARPSYNC.COLLECTIVE R15, `(.L_x_13509) ;  /* 0x000000000f087348 */ /* 0x000fea0003c00000 */
[----:B------:R0:W1:Y:S02]  /*34d0*/  SHFL.BFLY P6, R14, R13, R12, R11 ;  /* 0x0c00000c0d0e7389 */ /* 0x00006400000c000b */
[----:B01----:R-:W-:Y:S05]  /*34e0*/  ENDCOLLECTIVE ;  /* 0x000000000000791b */ /* 0x003fea0003800000 */
.L_x_13509:
[----:B------:R-:W-:Y:S01]  /*34f0*/  HFMA2 R12, -RZ, RZ, 0, 2.384185791015625e-07 ;  /* 0x00000004ff0c7431 */ /* 0x000fe200000001ff */
[----:B------:R-:W-:-:S04]  /*3500*/  FMNMX.FTZ R2, R0, R14, !PT ;  /* 0x0000000e00027209 */ /* 0x000fc80007810000 */
[----:B------:R-:W-:-:S07]  /*3510*/  MOV R13, R2 ;  /* 0x00000002000d7202 */ /* 0x000fce0000000f00 */
[----:B------:R-:W-:Y:S05]  /*3520*/  WARPSYNC.COLLECTIVE R15, `(.L_x_13510) ;  /* 0x000000000f087348 */ /* 0x000fea0003c00000 */
[----:B------:R0:W1:Y:S02]  /*3530*/  SHFL.BFLY P6, R14, R13, R12, R11 ;  /* 0x0c00000c0d0e7389 */ /* 0x00006400000c000b */
[----:B01----:R-:W-:Y:S05]  /*3540*/  ENDCOLLECTIVE ;  /* 0x000000000000791b */ /* 0x003fea0003800000 */
.L_x_13510:
[----:B------:R-:W-:Y:S05]  /*3550*/  BRA `(.L_x_13511) ;  /* 0xffffffd400947947 */ /* 0x000fea000383ffff */
.L_x_13512:
        /* <DEDUP_REMOVED lines=10> */
.L_x_27506:


//--------------------- .text._ZN4vllm25paged_attention_v2_kernelIthLi192ELi8ELi128ELNS_18Fp8KVCacheDataTypeE1ELb1ELi512EEEvPfS2_PT_PKS3_PKT0_S9_ifPKiSB_iPKfiiiSD_SD_iiiii --------------------------
	.section	.text._ZN4vllm25paged_attention_v2_kernelIthLi192ELi8ELi128ELNS_18Fp8KVCacheDataTypeE1ELb1ELi512EEEvPfS2_PT_PKS3_PKT0_S9_ifPKiSB_iPKfiiiSD_SD_iiiii,"ax",@progbits
	.align	128
        .global         _ZN4vllm25paged_attention_v2_kernelIthLi192ELi8ELi128ELNS_18Fp8KVCacheDataTypeE1ELb1ELi512EEEvPfS2_PT_PKS3_PKT0_S9_ifPKiSB_iPKfiiiSD_SD_iiiii
        .type           _ZN4vllm25paged_attention_v2_kernelIthLi192ELi8ELi128ELNS_18Fp8KVCacheDataTypeE1ELb1ELi512EEEvPfS2_PT_PKS3_PKT0_S9_ifPKiSB_iPKfiiiSD_SD_iiiii,@function
        .size           _ZN4vllm25paged_attention_v2_kernelIthLi192ELi8ELi128ELNS_18Fp8KVCacheDataTypeE1ELb1ELi512EEEvPfS2_PT_PKS3_PKT0_S9_ifPKiSB_iPKfiiiSD_SD_iiiii,(.L_x_27507 - _ZN4vllm25paged_attention_v2_kernelIthLi192ELi8ELi128ELNS_18Fp8KVCacheDataTypeE1ELb1ELi512EEEvPfS2_PT_PKS3_PKT0_S9_ifPKiSB_iPKfiiiSD_SD_iiiii)
        .other          _ZN4vllm25paged_attention_v2_kernelIthLi192ELi8ELi128ELNS_18Fp8KVCacheDataTypeE1ELb1ELi512EEEvPfS2_PT_PKS3_PKT0_S9_ifPKiSB_iPKfiiiSD_SD_iiiii,@"STO_CUDA_ENTRY STV_DEFAULT"
_ZN4vllm25paged_attention_v2_kernelIthLi192ELi8ELi128ELNS_18Fp8KVCacheDataTypeE1ELb1ELi512EEEvPfS2_PT_PKS3_PKT0_S9_ifPKiSB_iPKfiiiSD_SD_iiiii:
.text._ZN4vllm25paged_attention_v2_kernelIthLi192ELi8ELi128ELNS_18Fp8KVCacheDataTypeE1ELb1ELi512EEEvPfS2_PT_PKS3_PKT0_S9_ifPKiSB_iPKfiiiSD_SD_iiiii:
        /* <DEDUP_REMOVED lines=116> */
.L_x_13513:
        /* <DEDUP_REMOVED lines=25> */
.L_x_13517:
        /* <DEDUP_REMOVED lines=42> */
.L_x_13515:
[----:B------:R-:W-:Y:S05]  /*0b70*/  BSYNC.RECONVERGENT B6 ;  /* 0x0000000000067941 */ /* 0x000fea0003800200 */
.L_x_13514:
        /* <DEDUP_REMOVED lines=11> */
.L_x_13552:
        /* <DEDUP_REMOVED lines=42> */
.L_x_13523:
        /* <DEDUP_REMOVED lines=11> */
.L_x_13522:
[----:B------:R-:W-:Y:S05]  /*0f80*/  BSYNC.RECONVERGENT B1 ;  /* 0x0000000000017941 */ /* 0x000fea0003800200 */
.L_x_13521:
        /* <DEDUP_REMOVED lines=12> */
.L_x_13526:
        /* <DEDUP_REMOVED lines=100> */
.L_x_13525:
[----:B------:R-:W-:Y:S05]  /*1690*/  BSYNC.RECONVERGENT B1 ;  /* 0x0000000000017941 */ /* 0x000fea0003800200 */
.L_x_13524:
        /* <DEDUP_REMOVED lines=55> */
.L_x_13528:
[----:B------:R-:W-:Y:S05]  /*1a10*/  BSYNC.RECONVERGENT B1 ;  /* 0x0000000000017941 */ /* 0x000fea0003800200 */
.L_x_13527:
        /* <DEDUP_REMOVED lines=26> */
.L_x_13520:
[----:B------:R-:W-:Y:S05]  /*1bc0*/  BSYNC.RECONVERGENT B0 ;  /* 0x0000000000007941 */ /* 0x000fea0003800200 */
.L_x_13519:
        /* <DEDUP_REMOVED lines=40> */
.L_x_13533:
[----:B------:R-:W1:Y:S01]  /*1e50*/  LDS R14, [R10] ;  /* 0x000000000a0e7984 */ /* 0x000e620000000800 */
[----:B------:R-:W-:-:S05]  /*1e60*/  VIADD R12, R12, 0x1 ;  /* 0x000000010c0c7836 */ /* 0x000fca0000000000 */
[----:B------:R-:W-:Y:S01]  /*1e70*/  ISETP.NE.AND P0, PT, R12, RZ, PT ;  /* 0x000000ff0c00720c */ /* 0x000fe20003f05270 */
[----:B-1----:R-:W-:-:S05]  /*1e80*/  FMUL.FTZ R15, R14, R7 ;  /* 0x000000070e0f7220 */ /* 0x002fca0000410000 */
[----:B------:R1:W-:Y:S02]  /*1e90*/  STS [R10], R15 ;  /* 0x0000000f0a007388 */ /* 0x0003e40000000800 */
[----:B-1----:R-:W-:-:S05]  /*1ea0*/  IADD3 R10, PT, PT, R10, 0x200, RZ ;  /* 0x000002000a0a7810 */ /* 0x002fca0007ffe0ff */
[----:B------:R-:W-:Y:S05]  /*1eb0*/  @P0 BRA `(.L_x_13533) ;  /* 0xfffffffc00e40947 */ /* 0x000fea000383ffff */
.L_x_13532:
[----:B------:R-:W-:Y:S05]  /*1ec0*/  BSYNC.RECONVERGENT B1 ;  /* 0x0000000000017941 */ /* 0x000fea0003800200 */
.L_x_13531:
        /* <DEDUP_REMOVED lines=12> */
.L_x_13536:
        /* <DEDUP_REMOVED lines=52> */
.L_x_13535:
[----:B------:R-:W-:Y:S05]  /*22d0*/  BSYNC.RECONVERGENT B1 ;  /* 0x0000000000017941 */ /* 0x000fea0003800200 */
.L_x_13534:
        /* <DEDUP_REMOVED lines=31> */
.L_x_13538:
[----:B------:R-:W-:Y:S05]  /*24d0*/  BSYNC.RECONVERGENT B1 ;  /* 0x0000000000017941 */ /* 0x000fea0003800200 */
.L_x_13537:
        /* <DEDUP_REMOVED lines=14> */
.L_x_13530:
[----:B------:R-:W-:Y:S05]  /*25c0*/  BSYNC.RECONVERGENT B0 ;  /* 0x0000000000007941 */ /* 0x000fea0003800200 */
.L_x_13529:
        /* <DEDUP_REMOVED lines=22> */
.L_x_13540:
[----:B------:R-:W-:Y:S05]  /*2730*/  BSYNC.RECONVERGENT B0 ;  /* 0x0000000000007941 */ /* 0x000fea0003800200 */
.L_x_13539:
        /* <DEDUP_REMOVED lines=26> */
.L_x_13543:
        /* <DEDUP_REMOVED lines=34> */
.L_x_13542:
        /* <DEDUP_REMOVED lines=16> */
.L_x_13541:
        /* <DEDUP_REMOVED lines=41> */
.L_x_13545:
[----:B------:R-:W-:Y:S05]  /*2e90*/  BSYNC.RECONVERGENT B0 ;  /* 0x0000000000007941 */ /* 0x000fea0003800200 */
.L_x_13544:
        /* <DEDUP_REMOVED lines=22> */
.L_x_13547:
[----:B------:R-:W-:Y:S05]  /*3000*/  BSYNC.RECONVERGENT B0 ;  /* 0x0000000000007941 */ /* 0x000fea0003800200 */
.L_x_13546:
        /* <DEDUP_REMOVED lines=27> */
.L_x_13516:
        /* <DEDUP_REMOVED lines=16> */
.L_x_13548:
[----:B------:R-:W-:Y:S05]  /*32c0*/  EXIT ;  /* 0x000000000000794d */ /* 0x000fea0003800000 */
.L_x_13518:
[----:B------:R-:W-:Y:S02]  /*32d0*/  HFMA2 R12, -RZ, RZ, 0, 9.5367431640625e-07 ;  /* 0x00000010ff0c7431 */ /* 0x000fe400000001ff */
[----:B------:R-:W-:Y:S01]  /*32e0*/  IMAD.MOV.U32 R11, RZ, RZ, 0x1f ;  /* 0x0000001fff0b7424 */ /* 0x000fe200078e00ff */
[----:B------:R-:W-:-:S07]  /*32f0*/  MOV R15, 0xffffffff ;  /* 0xffffffff000f7802 */ /* 0x000fce0000000f00 */
[----:B------:R-:W-:Y:S05]  /*3300*/  WARPSYNC.COLLECTIVE R15, `(.L_x_13549) ;  /* 0x000000000f087348 */ /* 0x000fea0003c00000 */
[----:B------:R0:W1:Y:S02]  /*3310*/  SHFL.BFLY P6, R14, R13, R12, R11 ;  /* 0x0c00000c0d0e7389 */ /* 0x00006400000c000b */
[----:B01----:R-:W-:Y:S05]  /*3320*/  ENDCOLLECTIVE ;  /* 0x000000000000791b */ /* 0x003fea0003800000 */
.L_x_13549:
[----:B------:R-:W-:Y:S01]  /*3330*/  IMAD.MOV.U32 R12, RZ, RZ, 0x8 ;  /* 0x00000008ff0c7424 */ /* 0x000fe200078e00ff */
[----:B------:R-:W-:-:S04]  /*3340*/  FMNMX.FTZ R0, R14, -3.40282346638528859812e+38, !PT ;  /* 0xff7fffff0e007809 */ /* 0x000fc80007810000 */
[----:B------:R-:W-:-:S07]  /*3350*/  MOV R13, R0 ;  /* 0x00000000000d7202 */ /* 0x000fce0000000f00 */
[----:B------:R-:W-:Y:S05]  /*3360*/  WARPSYNC.COLLECTIVE R15, `(.L_x_13550) ;  /* 0x000000000f087348 */ /* 0x000fea0003c00000 */
[----:B------:R0:W1:Y:S02]  /*3370*/  SHFL.BFLY P6, R14, R13, R12, R11 ;  /* 0x0c00000c0d0e7389 */ /* 0x00006400000c000b */
[----:B01----:R-:W-:Y:S05]  /*3380*/  ENDCOLLECTIVE ;  /* 0x000000000000791b */ /* 0x003fea0003800000 */
.L_x_13550:
[----:B------:R-:W-:Y:S01]  /*3390*/  HFMA2 R12, -RZ, RZ, 0, 2.384185791015625e-07 ;  /* 0x00000004ff0c7431 */ /* 0x000fe200000001ff */
[----:B------:R-:W-:-:S04]  /*33a0*/  FMNMX.FTZ R2, R0, R14, !PT ;  /* 0x0000000e00027209 */ /* 0x000fc80007810000 */
[----:B------:R-:W-:-:S07]  /*33b0*/  MOV R13, R2 ;  /* 0x00000002000d7202 */ /* 0x000fce0000000f00 */
[----:B------:R-:W-:Y:S05]  /*33c0*/  WARPSYNC.COLLECTIVE R15, `(.L_x_13551) ;  /* 0x000000000f087348 */ /* 0x000fea0003c00000 */
[----:B------:R0:W1:Y:S02]  /*33d0*/  SHFL.BFLY P6, R14, R13, R12, R11 ;  /* 0x0c00000c0d0e7389 */ /* 0x00006400000c000b */
[----:B01----:R-:W-:Y:S05]  /*33e0*/  ENDCOLLECTIVE ;  /* 0x000000000000791b */ /* 0x003fea0003800000 */
.L_x_13551:
[----:B------:R-:W-:Y:S05]  /*33f0*/  BRA `(.L_x_13552) ;  /* 0xffffffd8000c7947 */ /* 0x000fea000383ffff */
.L_x_13553:
        /* <DEDUP_REMOVED lines=16> */
.L_x_27507:


//--------------------- .text._ZN4vllm25paged_attention_v2_kernelIthLi128ELi8ELi128ELNS_18Fp8KVCacheDataTypeE1ELb1ELi512EEEvPfS2_PT_PKS3_PKT0_S9_ifPKiSB_iPKfiiiSD_SD_iiiii --------------------------
	.section	.text._ZN4vllm25paged_attention_v2_kernelIthLi128ELi8ELi128ELNS_18Fp8KVCacheDataTypeE1ELb1ELi512EEEvPfS2_PT_PKS3_PKT0_S9_ifPKiSB_iPKfiiiSD_SD_iiiii,"ax",@progbits
	.align	128
        .global         _ZN4vllm25paged_attention_v2_kernelIthLi128ELi8ELi128ELNS_18Fp8KVCacheDataTypeE1ELb1ELi512EEEvPfS2_PT_PKS3_PKT0_S9_ifPKiSB_iPKfiiiSD_SD_iiiii
        .type           _ZN4vllm25paged_attention_v2_kernelIthLi128ELi8ELi128ELNS_18Fp8KVCacheDataTypeE1ELb1ELi512EEEvPfS2_PT_PKS3_PKT0_S9_ifPKiSB_iPKfiiiSD_SD_iiiii,@function
        .size           _ZN4vllm25paged_attention_v2_kernelIthLi128ELi8ELi128ELNS_18Fp8KVCacheDataTypeE1ELb1ELi512EEEvPfS2_PT_PKS3_PKT0_S9_ifPKiSB_iPKfiiiSD_SD_iiiii,(.L_x_27508 - _ZN4vllm25paged_attention_v2_kernelIthLi128ELi8ELi128ELNS_18Fp8KVCacheDataTypeE1ELb1ELi512EEEvPfS2_PT_PKS3_PKT0_S9_ifPKiSB_iPKfiiiSD_SD_iiiii)
        .other          _ZN4vllm25paged_attention_v2_kernelIthLi128ELi8ELi128ELNS_18Fp8KVCacheDataTypeE1ELb1ELi512EEEvPfS2_PT_PKS3_PKT0_S9_ifPKiSB_iPKfiiiSD_SD_iiiii,@"STO_CUDA_ENTRY STV_DEFAULT"
_ZN4vllm25paged_attention_v2_kernelIthLi128ELi8ELi128ELNS_18Fp8KVCacheDataTypeE1ELb1ELi512EEEvPfS2_PT_PKS3_PKT0_S9_ifPKiSB_iPKfiiiSD_SD_iiiii:
.text._ZN4vllm25paged_attention_v2_kernelIthLi128ELi8ELi128ELNS_18Fp8KVCacheDataTypeE1ELb1ELi512EEEvPfS2_PT_PKS3_PKT0_S9_ifPKiSB_iPKfiiiSD_SD_iiiii:
        /* <DEDUP_REMOVED lines=110> */
.L_x_13554:
        /* <DEDUP_REMOVED lines=25> */
.L_x_13558:
        /* <DEDUP_REMOVED lines=41> */
.L_x_13556:
[----:B------:R-:W-:Y:S05]  /*0b00*/  BSYNC.RECONVERGENT B6 ;  /* 0x0000000000067941 */ /* 0x000fea0003800200 */
.L_x_13555:
        /* <DEDUP_REMOVED lines=10> */
.L_x_13597:
        /* <DEDUP_REMOVED lines=42> */
.L_x_13564:
        /* <DEDUP_REMOVED lines=11> */
.L_x_13563:
[----:B------:R-:W-:Y:S05]  /*0f00*/  BSYNC.RECONVERGENT B1 ;  /* 0x0000000000017941 */ /* 0x000fea0003800200 */
.L_x_13562:
        /* <DEDUP_REMOVED lines=12> */
.L_x_13567:
        /* <DEDUP_REMOVED lines=100> */
.L_x_13566:
[----:B------:R-:W-:Y:S05]  /*1610*/  BSYNC.RECONVERGENT B1 ;  /* 0x0000000000017941 */ /* 0x000fea0003800200 */
.L_x_13565:
        /* <DEDUP_REMOVED lines=55> */
.L_x_13569:
[----:B------:R-:W-:Y:S05]  /*1990*/  BSYNC.RECONVERGENT B1 ;  /* 0x0000000000017941 */ /* 0x000fea0003800200 */
.L_x_13568:
        /* <DEDUP_REMOVED lines=26> */
.L_x_13561:
[----:B------:R-:W-:Y:S05]  /*1b40*/  BSYNC.RECONVERGENT B0 ;  /* 0x0000000000007941 */ /* 0x000fea0003800200 */
.L_x_13560:
        /* <DEDUP_REMOVED lines=40> */
.L_x_13574:
[----:B------:R-:W1:Y:S01]  /*1dd0*/  LDS R7, [R13] ;  /* 0x000000000d077984 */ /* 0x000e620000000800 */
[----:B------:R-:W-:-:S05]  /*1de0*/  VIADD R15, R15, 0x1 ;  /* 0x000000010f0f7836 */ /* 0x000fca0000000000 */
[----:B------:R-:W-:Y:S01]  /*1df0*/  ISETP.NE.AND P0, PT, R15, RZ, PT ;  /* 0x000000ff0f00720c */ /* 0x000fe20003f05270 */
[----:B-1----:R-:W-:-:S05]  /*1e00*/  FMUL.FTZ R20, R7, R2 ;  /* 0x0000000207147220 */ /* 0x002fca0000410000 */
[----:B------:R1:W-:Y:S02]  /*1e10*/  STS [R13], R20 ;  /* 0x000000140d007388 */ /* 0x0003e40000000800 */
[----:B-1----:R-:W-:-:S05]  /*1e20*/  IADD3 R13, PT, PT, R13, 0x200, RZ ;  /* 0x000002000d0d7810 */ /* 0x002fca0007ffe0ff */
[----:B------:R-:W-:Y:S05]  /*1e30*/  @P0 BRA `(.L_x_13574) ;  /* 0xfffffffc00e40947 */ /* 0x000fea000383ffff */
.L_x_13573:
[----:B------:R-:W-:Y:S05]  /*1e40*/  BSYNC.RECONVERGENT B1 ;  /* 0x0000000000017941 */ /* 0x000fea0003800200 */
.L_x_13572:
        /* <DEDUP_REMOVED lines=12> */
.L_x_13577:
        /* <DEDUP_REMOVED lines=52> */
.L_x_13576:
[----:B------:R-:W-:Y:S05]  /*2250*/  BSYNC.RECONVERGENT B1 ;  /* 0x0000000000017941 */ /* 0x000fea0003800200 */
.L_x_13575:
        /* <DEDUP_REMOVED lines=31> */
.L_x_13579:
[----:B------:R-:W-:Y:S05]  /*2450*/  BSYNC.RECONVERGENT B1 ;  /* 0x0000000000017941 */ /* 0x000fea0003800200 */
.L_x_13578:
        /* <DEDUP_REMOVED lines=14> */
.L_x_13571:
[----:B------:R-:W-:Y:S05]  /*2540*/  BSYNC.RECONVERGENT B0 ;  /* 0x0000000000007941 */ /* 0x000fea0003800200 */
.L_x_13570:
        /* <DEDUP_REMOVED lines=18> */
.L_x_13581:
[----:B------:R-:W-:Y:S05]  /*2670*/  BSYNC.RECONVERGENT B0 ;  /* 0x0000000000007941 */ /* 0x000fea0003800200 */
.L_x_13580:
        /* <DEDUP_REMOVED lines=25> */
.L_x_13584:
        /* <DEDUP_REMOVED lines=34> */
.L_x_13583:
        /* <DEDUP_REMOVED lines=16> */
.L_x_13582:
        /* <DEDUP_REMOVED lines=25> */
.L_x_13586:
[----:B------:R-:W-:Y:S05]  /*2cc0*/  BSYNC.RECONVERGENT B0 ;  /* 0x0000000000007941 */ /* 0x000fea0003800200 */
.L_x_13585:
        /* <DEDUP_REMOVED lines=16> */
.L_x_13588:
[----:B------:R-:W-:Y:S05]  /*2dd0*/  BSYNC.RECONVERGENT B0 ;  /* 0x0000000000007941 */ /* 0x000fea0003800200 */
.L_x_13587:
        /* <DEDUP_REMOVED lines=12> */
.L_x_13590:
[----:B------:R-:W-:Y:S05]  /*2ea0*/  BSYNC.RECONVERGENT B0 ;  /* 0x0000000000007941 */ /* 0x000fea0003800200 */
.L_x_13589:
        /* <DEDUP_REMOVED lines=16> */
.L_x_13592:
[----:B------:R-:W-:Y:S05]  /*2fb0*/  BSYNC.RECONVERGENT B0 ;  /* 0x0000000000007941 */ /* 0x000fea0003800200 */
.L_x_13591:
        /* <DEDUP_REMOVED lines=20> */
.L_x_13557:
        /* <DEDUP_REMOVED lines=16> */
.L_x_13593:
[----:B------:R-:W-:Y:S05]  /*3200*/  EXIT ;  /* 0x000000000000794d */ /* 0x000fea0003800000 */
.L_x_13559:
[----:B------:R-:W-:Y:S02]  /*3210*/  HFMA2 R12, -RZ, RZ, 0, 9.5367431640625e-07 ;  /* 0x00000010ff0c7431 */ /* 0x000fe400000001ff */
[----:B------:R-:W-:Y:S01]  /*3220*/  IMAD.MOV.U32 R11, RZ, RZ, 0x1f ;  /* 0x0000001fff0b7424 */ /* 0x000fe200078e00ff */
[----:B------:R-:W-:-:S07]  /*3230*/  MOV R15, 0xffffffff ;  /* 0xffffffff000f7802 */ /* 0x000fce0000000f00 */
[----:B------:R-:W-:Y:S05]  /*3240*/  WARPSYNC.COLLECTIVE R15, `(.L_x_13594) ;  /* 0x000000000f087348 */ /* 0x000fea0003c00000 */
[----:B------:R0:W1:Y:S02]  /*3250*/  SHFL.BFLY P6, R14, R13, R12, R11 ;  /* 0x0c00000c0d0e7389 */ /* 0x00006400000c000b */
[----:B01----:R-:W-:Y:S05]  /*3260*/  ENDCOLLECTIVE ;  /* 0x000000000000791b */ /* 0x003fea0003800000 */
.L_x_13594:
[----:B------:R-:W-:Y:S01]  /*3270*/  IMAD.MOV.U32 R12, RZ, RZ, 0x8 ;  /* 0x00000008ff0c7424 */ /* 0x000fe200078e00ff */
[----:B------:R-:W-:-:S04]  /*3280*/  FMNMX.FTZ R0, R14, -3.40282346638528859812e+38, !PT ;  /* 0xff7fffff0e007809 */ /* 0x000fc80007810000 */
[----:B------:R-:W-:-:S07]  /*3290*/  MOV R13, R0 ;  /* 0x00000000000d7202 */ /* 0x000fce0000000f00 */
[----:B------:R-:W-:Y:S05]  /*32a0*/  WARPSYNC.COLLECTIVE R15, `(.L_x_13595) ;  /* 0x000000000f087348 */ /* 0x000fea0003c00000 */
[----:B------:R0:W1:Y:S02]  /*32b0*/  SHFL.BFLY P6, R14, R13, R12, R11 ;  /* 0x0c00000c0d0e7389 */ /* 0x00006400000c000b */
[----:B01----:R-:W-:Y:S05]  /*32c0*/  ENDCOLLECTIVE ;  /* 0x000000000000791b */ /* 0x003fea0003800000 */
.L_x_13595:
[----:B------:R-:W-:Y:S01]  /*32d0*/  HFMA2 R12, -RZ, RZ, 0, 2.384185791015625e-07 ;  /* 0x00000004ff0c7431 */ /* 0x000fe200000001ff */
[----:B------:R-:W-:-:S04]  /*32e0*/  FMNMX.FTZ R2, R0, R14, !PT ;  /* 0x0000000e00027209 */ /* 0x000fc80007810000 */
[----:B------:R-:W-:-:S07]  /*32f0*/  MOV R13, R2 ;  /* 0x00000002000d7202 */ /* 0x000fce0000000f00 */
[----:B------:R-:W-:Y:S05]  /*3300*/  WARPSYNC.COLLECTIVE R15, `(.L_x_13596) ;  /* 0x000000000f087348 */ /* 0x000fea0003c00000 */
[----:B------:R0:W1:Y:S02]  /*3310*/  SHFL.BFLY P6, R14, R13, R12, R11 ;  /* 0x0c00000c0d0e7389 */ /* 0x00006400000c000b */
[----:B01----:R-:W-:Y:S05]  /*3320*/  ENDCOLLECTIVE ;  /* 0x000000000000791b */ /* 0x003fea0003800000 */
.L_x_13596:
[----:B------:R-:W-:Y:S05]  /*3330*/  BRA `(.L_x_13597) ;  /* 0xffffffd8001c7947 */ /* 0x000fea000383ffff */
.L_x_13598:
        /* <DEDUP_REMOVED lines=12> */
.L_x_27508:


//--------------------- .text._ZN4vllm25paged_attention_v2_kernelIthLi120ELi8ELi128ELNS_18Fp8KVCacheDataTypeE1ELb1ELi512EEEvPfS2_PT_PKS3_PKT0_S9_ifPKiSB_iPKfiiiSD_SD_iiiii --------------------------
	.section	.text._ZN4vllm25paged_attention_v2_kernelIthLi120ELi8ELi128ELNS_18Fp8KVCacheDataTypeE1ELb1ELi512EEEvPfS2_PT_PKS3_PKT0_S9_ifPKiSB_iPKfiiiSD_SD_iiiii,"ax",@progbits
	.align	128
        .global         _ZN4vllm25paged_attention_v2_kernelIthLi120ELi8ELi128ELNS_18Fp8KVCacheDataTypeE1ELb1ELi512EEEvPfS2_PT_PKS3_PKT0_S9_ifPKiSB_iPKfiiiSD_SD_iiiii
        .type           _ZN4vllm25paged_attention_v2_kernelIthLi120ELi8ELi128ELNS_18Fp8KVCacheDataTypeE1ELb1ELi512EEEvPfS2_PT_PKS3_PKT0_S9_ifPKiSB_iPKfiiiSD_SD_iiiii,@function
        .size           _ZN4vllm25paged_attention_v2_kernelIthLi120ELi8ELi128ELNS_18Fp8KVCacheDataTypeE1ELb1ELi512EEEvPfS2_PT_PKS3_PKT0_S9_ifPKiSB_iPKfiiiSD_SD_iiiii,(.L_x_27509 - _ZN4vllm25paged_attention_v2_kernelIthLi120ELi8ELi128ELNS_18Fp8KVCacheDataTypeE1ELb1ELi512EEEvPfS2_PT_PKS3_PKT0_S9_ifPKiSB_iPKfiiiSD_SD_iiiii)
        .other          _ZN4vllm25paged_attention_v2_kernelIthLi120ELi8ELi128ELNS_18Fp8KVCacheDataTypeE1ELb1ELi512EEEvPfS2_PT_PKS3_PKT0_S9_ifPKiSB_iPKfiiiSD_SD_iiiii,@"STO_CUDA_ENTRY STV_DEFAULT"
_ZN4vllm25paged_attention_v2_kernelIthLi120ELi8ELi128ELNS_18Fp8KVCacheDataTypeE1ELb1ELi512EEEvPfS2_PT_PKS3_PKT0_S9_ifPKiSB_iPKfiiiSD_SD_iiiii:
.text._ZN4vllm25paged_attention_v2_kernelIthLi120ELi8ELi128ELNS_18Fp8KVCacheDataTypeE1ELb1ELi512EEEvPfS2_PT_PKS3_PKT0_S9_ifPKiSB_iPKfiiiSD_SD_iiiii:
        /* <DEDUP_REMOVED lines=110> */
.L_x_13599:
        /* <DEDUP_REMOVED lines=25> */
.L_x_13603:
        /* <DEDUP_REMOVED lines=41> */
.L_x_13601:
[----:B------:R-:W-:Y:S05]  /*0b00*/  BSYNC.RECONVERGENT B6 ;  /* 0x0000000000067941 */ /* 0x000fea0003800200 */
.L_x_13600:
        /* <DEDUP_REMOVED lines=11> */
.L_x_13642:
        /* <DEDUP_REMOVED lines=42> */
.L_x_13609:
        /* <DEDUP_REMOVED lines=11> */
.L_x_13608:
[----:B------:R-:W-:Y:S05]  /*0f10*/  BSYNC.RECONVERGENT B1 ;  /* 0x0000000000017941 */ /* 0x000fea0003800200 */
.L_x_13607:
        /* <DEDUP_REMOVED lines=12> */
.L_x_13612:
        /* <DEDUP_REMOVED lines=100> */
.L_x_13611:
[----:B------:R-:W-:Y:S05]  /*1620*/  BSYNC.RECONVERGENT B1 ;  /* 0x0000000000017941 */ /* 0x000fea0003800200 */
.L_x_13610:
        /* <DEDUP_REMOVED lines=55> */
.L_x_13614:
[----:B------:R-:W-:Y:S05]  /*19a0*/  BSYNC.RECONVERGENT B1 ;  /* 0x0000000000017941 */ /* 0x000fea0003800200 */
.L_x_13613:
        /* <DEDUP_REMOVED lines=26> */
.L_x_13606:
[----:B------:R-:W-:Y:S05]  /*1b50*/  BSYNC.RECONVERGENT B0 ;  /* 0x0000000000007941 */ /* 0x000fea0003800200 */
.L_x_13605:
        /* <DEDUP_REMOVED lines=40> */
.L_x_13619:
[----:B------:R-:W1:Y:S01]  /*1de0*/  LDS R7, [R13] ;  /* 0x000000000d077984 */ /* 0x000e620000000800 */
[----:B------:R-:W-:-:S05]  /*1df0*/  VIADD R15, R15, 0x1 ;  /* 0x000000010f0f7836 */ /* 0x000fca0000000000 */
[----:B------:R-:W-:Y:S01]  /*1e00*/  ISETP.NE.AND P0, PT, R15, RZ, PT ;  /* 0x000000ff0f00720c */ /* 0x000fe20003f05270 */
[----:B-1----:R-:W-:-:S05]  /*1e10*/  FMUL.FTZ R20, R7, R2 ;  /* 0x0000000207147220 */ /* 0x002fca0000410000 */
[----:B------:R1:W-:Y:S02]  /*1e20*/  STS [R13], R20 ;  /* 0x000000140d007388 */ /* 0x0003e40000000800 */
[----:B-1----:R-:W-:-:S05]  /*1e30*/  IADD3 R13, PT, PT, R13, 0x200, RZ ;  /* 0x000002000d0d7810 */ /* 0x002fca0007ffe0ff */
[----:B------:R-:W-:Y:S05]  /*1e40*/  @P0 BRA `(.L_x_13619) ;  /* 0xfffffffc00e40947 */ /* 0x000fea000383ffff */
.L_x_13618:
[----:B------:R-:W-:Y:S05]  /*1e50*/  BSYNC.RECONVERGENT B1 ;  /* 0x0000000000017941 */ /* 0x000fea0003800200 */
.L_x_13617:
        /* <DEDUP_REMOVED lines=12> */
.L_x_13622:
        /* <DEDUP_REMOVED lines=52> */
.L_x_13621:
[----:B------:R-:W-:Y:S05]  /*2260*/  BSYNC.RECONVERGENT B1 ;  /* 0x0000000000017941 */ /* 0x000fea0003800200 */
.L_x_13620:
        /* <DEDUP_REMOVED lines=31> */
.L_x_13624:
[----:B------:R-:W-:Y:S05]  /*2460*/  BSYNC.RECONVERGENT B1 ;  /* 0x0000000000017941 */ /* 0x000fea0003800200 */
.L_x_13623:
        /* <DEDUP_REMOVED lines=14> */
.L_x_13616:
[----:B------:R-:W-:Y:S05]  /*2550*/  BSYNC.RECONVERGENT B0 ;  /* 0x0000000000007941 */ /* 0x000fea0003800200 */
.L_x_13615:
        /* <DEDUP_REMOVED lines=18> */
.L_x_13626:
[----:B------:R-:W-:Y:S05]  /*2680*/  BSYNC.RECONVERGENT B0 ;  /* 0x0000000000007941 */ /* 0x000fea0003800200 */
.L_x_13625:
        /* <DEDUP_REMOVED lines=25> */
.L_x_13629:
        /* <DEDUP_REMOVED lines=34> */
.L_x_13628:
        /* <DEDUP_REMOVED lines=16> */
.L_x_13627:
        /* <DEDUP_REMOVED lines=27> */
.L_x_13631:
[----:B------:R-:W-:Y:S05]  /*2cf0*/  BSYNC.RECONVERGENT B0 ;  /* 0x0000000000007941 */ /* 0x000fea0003800200 */
.L_x_13630:
        /* <DEDUP_REMOVED lines=12> */
.L_x_13633:
[----:B------:R-:W-:Y:S05]  /*2dc0*/  BSYNC.RECONVERGENT B0 ;  /* 0x0000000000007941 */ /* 0x000fea0003800200 */
.L_x_13632:
        /* <DEDUP_REMOVED lines=8> */
.L_x_13635:
[----:B------:R-:W-:Y:S05]  /*2e50*/  BSYNC.RECONVERGENT B0 ;  /* 0x0000000000007941 */ /* 0x000fea0003800200 */
.L_x_13634:
        /* <DEDUP_REMOVED lines=12> */
.L_x_13637:
[----:B------:R-:W-:Y:S05]  /*2f20*/  BSYNC.RECONVERGENT B0 ;  /* 0x0000000000007941 */ /* 0x000fea0003800200 */
.L_x_13636:
        /* <DEDUP_REMOVED lines=22> */
.L_x_13602:
        /* <DEDUP_REMOVED lines=16> */
.L_x_13638:
[----:B------:R-:W-:Y:S05]  /*3190*/  EXIT ;  /* 0x000000000000794d */ /* 0x000fea0003800000 */
.L_x_13604:
[----:B------:R-:W-:Y:S02]  /*31a0*/  HFMA2 R12, -RZ, RZ, 0, 9.5367431640625e-07 ;  /* 0x00000010ff0c7431 */ /* 0x000fe400000001ff */
[----:B------:R-:W-:Y:S01]  /*31b0*/  IMAD.MOV.U32 R11, RZ, RZ, 0x1f ;  /* 0x0000001fff0b7424 */ /* 0x000fe200078e00ff */
[----:B------:R-:W-:-:S07]  /*31c0*/  MOV R15, 0xffffffff ;  /* 0xffffffff000f7802 */ /* 0x000fce0000000f00 */
[----:B------:R-:W-:Y:S05]  /*31d0*/  WARPSYNC.COLLECTIVE R15, `(.L_x_13639) ;  /* 0x000000000f087348 */ /* 0x000fea0003c00000 */
[----:B------:R0:W1:Y:S02]  /*31e0*/  SHFL.BFLY P6, R14, R13, R12, R11 ;  /* 0x0c00000c0d0e7389 */ /* 0x00006400000c000b */
[----:B01----:R-:W-:Y:S05]  /*31f0*/  ENDCOLLECTIVE ;  /* 0x000000000000791b */ /* 0x003fea0003800000 */
.L_x_13639:
[----:B------:R-:W-:Y:S01]  /*3200*/  IMAD.MOV.U32 R12, RZ, RZ, 0x8 ;  /* 0x00000008ff0c7424 */ /* 0x000fe200078e00ff */
[----:B------:R-:W-:-:S04]  /*3210*/  FMNMX.FTZ R0, R14, -3.40282346638528859812e+38, !PT ;  /* 0xff7fffff0e007809 */ /* 0x000fc80007810000 */
[----:B------:R-:W-:-:S07]  /*3220*/  MOV R13, R0 ;  /* 0x00000000000d7202 */ /* 0x000fce0000000f00 */
[----:B------:R-:W-:Y:S05]  /*3230*/  WARPSYNC.COLLECTIVE R15, `(.L_x_13640) ;  /* 0x000000000f087348 */ /* 0x000fea0003c00000 */
[----:B------:R0:W1:Y:S02]  /*3240*/  SHFL.BFLY P6, R14, R13, R12, R11 ;  /* 0x0c00000c0d0e7389 */ /* 0x00006400000c000b */
[----:B01----:R-:W-:Y:S05]  /*3250*/  ENDCOLLECTIVE ;  /* 0x000000000000791b */ /* 0x003fea0003800000 */
.L_x_13640:
[----:B------:R-:W-:Y:S01]  /*3260*/  HFMA2 R12, -RZ, RZ, 0, 2.384185791015625e-07 ;  /* 0x00000004ff0c7431 */ /* 0x000fe200000001ff */
[----:B------:R-:W-:-:S04]  /*3270*/  FMNMX.FTZ R2, R0, R14, !PT ;  /* 0x0000000e00027209 */ /* 0x000fc80007810000 */
[----:B------:R-:W-:-:S07]  /*3280*/  MOV R13, R2 ;  /* 0x00000002000d7202 */ /* 0x000fce0000000f00 */
[----:B------:R-:W-:Y:S05]  /*3290*/  WARPSYNC.COLLECTIVE R15, `(.L_x_13641) ;  /* 0x000000000f087348 */ /* 0x000fea0003c00000 */
[----:B------:R0:W1:Y:S02]  /*32a0*/  SHFL.BFLY P6, R14, R13, R12, R11 ;  /* 0x0c00000c0d0e7389 */ /* 0x00006400000c000b */
[----:B01----:R-:W-:Y:S05]  /*32b0*/  ENDCOLLECTIVE ;  /* 0x000000000000791b */ /* 0x003fea0003800000 */
.L_x_13641:
[----:B------:R-:W-:Y:S05]  /*32c0*/  BRA `(.L_x_13642) ;  /* 0xffffffd8003c7947 */ /* 0x000fea000383ffff */
.L_x_13643:
        /* <DEDUP_REMOVED lines=11> */
.L_x_27509:


//--------------------- .text._ZN4vllm25paged_attention_v2_kernelIthLi112ELi8ELi128ELNS_18Fp8KVCacheDataTypeE1ELb1ELi512EEEvPfS2_PT_PKS3_PKT0_S9_ifPKiSB_iPKfiiiSD_SD_iiiii --------------------------
	.section	.text._ZN4vllm25paged_attention_v2_kernelIthLi112ELi8ELi128ELNS_18Fp8KVCacheDataTypeE1ELb1ELi512EEEvPfS2_PT_PKS3_PKT0_S9_ifPKiSB_iPKfiiiSD_SD_iiiii,"ax",@progbits
	.align	128
        .global         _ZN4vllm25paged_attention_v2_kernelIthLi112ELi8ELi128ELNS_18Fp8KVCacheDataTypeE1ELb1ELi512EEEvPfS2_PT_PKS3_PKT0_S9_ifPKiSB_iPKfiiiSD_SD_iiiii
        .type           _ZN4vllm25paged_attention_v2_kernelIthLi112ELi8ELi128ELNS_18Fp8KVCacheDataTypeE1ELb1ELi512EEEvPfS2_PT_PKS3_PKT0_S9_ifPKiSB_iPKfiiiSD_SD_iiiii,@function
        .size           _ZN4vllm25paged_attention_v2_kernelIthLi112ELi8ELi128ELNS_18Fp8KVCacheDataTypeE1ELb1ELi512EEEvPfS2_PT_PKS3_PKT0_S9_ifPKiSB_iPKfiiiSD_SD_iiiii,(.L_x_27510 - _ZN4vllm25paged_attention_v2_kernelIthLi112ELi8ELi128ELNS_18Fp8KVCacheDataTypeE1ELb1ELi512EEEvPfS2_PT_PKS3_PKT0_S9_ifPKiSB_iPKfiiiSD_SD_iiiii)
        .other          _ZN4vllm25paged_attention_v2_kernelIthLi112ELi8ELi128ELNS_18Fp8KVCacheDataTypeE1ELb1ELi512EEEvPfS2_PT_PKS3_PKT0_S9_ifPKiSB_iPKfiiiSD_SD_iiiii,@"STO_CUDA_ENTRY STV_DEFAULT"
_ZN4vllm25paged_attention_v2_kernelIthLi112ELi8ELi128ELNS_18Fp8KVCacheDataTypeE1ELb1ELi512EEEvPfS2_PT_PKS3_PKT0_S9_ifPKiSB_iPKfiiiSD_SD_iiiii:
.text._ZN4vllm25paged_attention_v2_kernelIthLi112ELi8ELi128ELNS_18Fp8KVCacheDataTypeE1ELb1ELi512EEEvPfS2_PT_PKS3_PKT0_S9_ifPKiSB_iPKfiiiSD_SD_iiiii:
        /* <DEDUP_REMOVED lines=110> */
.L_x_13644:
        /* <DEDUP_REMOVED lines=25> */
.L_x_13648:
        /* <DEDUP_REMOVED lines=41> */
.L_x_13646:
[----:B------:R-:W-:Y:S05]  /*0b00*/  BSYNC.RECONVERGENT B6 ;  /* 0x0000000000067941 */ /* 0x000fea0003800200 */
.L_x_13645:
        /* <DEDUP_REMOVED lines=11> */
.L_x_13687:
        /* <DEDUP_REMOVED lines=42> */
.L_x_13654:
        /* <DEDUP_REMOVED lines=11> */
.L_x_13653:
[----:B------:R-:W-:Y:S05]  /*0f10*/  BSYNC.RECONVERGENT B1 ;  /* 0x0000000000017941 */ /* 0x000fea0003800200 */
.L_x_13652:
        /* <DEDUP_REMOVED lines=12> */
.L_x_13657:
        /* <DEDUP_REMOVED lines=100> */
.L_x_13656:
[----:B------:R-:W-:Y:S05]  /*1620*/  BSYNC.RECONVERGENT B1 ;  /* 0x0000000000017941 */ /* 0x000fea0003800200 */
.L_x_13655:
        /* <DEDUP_REMOVED lines=55> */
.L_x_13659:
[----:B------:R-:W-:Y:S05]  /*19a0*/  BSYNC.RECONVERGENT B1 ;  /* 0x0000000000017941 */ /* 0x000fea0003800200 */
.L_x_13658:
        /* <DEDUP_REMOVED lines=26> */
.L_x_13651:
[----:B------:R-:W-:Y:S05]  /*1b50*/  BSYNC.RECONVERGENT B0 ;  /* 0x0000000000007941 */ /* 0x000fea0003800200 */
.L_x_13650:
        /* <DEDUP_REMOVED lines=40> */
.L_x_13664:
[----:B------:R-:W1:Y:S01]  /*1de0*/  LDS R7, [R13] ;  /* 0x000000000d077984 */ /* 0x000e620000000800 */
[----:B------:R-:W-:-:S05]  /*1df0*/  VIADD R15, R15, 0x1 ;  /* 0x000000010f0f7836 */ /* 0x000fca0000000000 */
[----:B------:R-:W-:Y:S01]  /*1e00*/  ISETP.NE.AND P0, PT, R15, RZ, PT ;  /* 0x000000ff0f00720c */ /* 0x000fe20003f05270 */
[----:B-1----:R-:W-:-:S05]  /*1e10*/  FMUL.FTZ R20, R7, R2 ;  /* 0x0000000207147220 */ /* 0x002fca0000410000 */
[----:B------:R1:W-:Y:S02]  /*1e20*/  STS [R13], R20 ;  /* 0x000000140d007388 */ /* 0x0003e40000000800 */
[----:B-1----:R-:W-:-:S05]  /*1e30*/  IADD3 R13, PT, PT, R13, 0x200, RZ ;  /* 0x000002000d0d7810 */ /* 0x002fca0007ffe0ff */
[----:B------:R-:W-:Y:S05]  /*1e40*/  @P0 BRA `(.L_x_13664) ;  /* 0xfffffffc00e40947 */ /* 0x000fea000383ffff */
.L_x_13663:
[----:B------:R-:W-:Y:S05]  /*1e50*/  BSYNC.RECONVERGENT B1 ;  /* 0x0000000000017941 */ /* 0x000fea0003800200 */
.L_x_13662:
        /* <DEDUP_REMOVED lines=12> */
.L_x_13667:
        /* <DEDUP_REMOVED lines=52> */
.L_x_13666:
[----:B------:R-:W-:Y:S05]  /*2260*/  BSYNC.RECONVERGENT B1 ;  /* 0x0000000000017941 */ /* 0x000fea0003800200 */
.L_x_13665:
        /* <DEDUP_REMOVED lines=31> */
.L_x_13669:
[----:B------:R-:W-:Y:S05]  /*2460*/  BSYNC.RECONVERGENT B1 ;  /* 0x0000000000017941 */ /* 0x000fea0003800200 */
.L_x_13668:
        /* <DEDUP_REMOVED lines=14> */
.L_x_13661:
[----:B------:R-:W-:Y:S05]  /*2550*/  BSYNC.RECONVERGENT B0 ;  /* 0x0000000000007941 */ /* 0x000fea0003800200 */
.L_x_13660:
        /* <DEDUP_REMOVED lines=18> */
.L_x_13671:
[----:B------:R-:W-:Y:S05]  /*2680*/  BSYNC.RECONVERGENT B0 ;  /* 0x0000000000007941 */ /* 0x000fea0003800200 */
.L_x_13670:
        /* <DEDUP_REMOVED lines=25> */
.L_x_13674:
        /* <DEDUP_REMOVED lines=34> */
.L_x_13673:
        /* <DEDUP_REMOVED lines=16> */
.L_x_13672:
        /* <DEDUP_REMOVED lines=27> */
.L_x_13676:
[----:B------:R-:W-:Y:S05]  /*2cf0*/  BSYNC.RECONVERGENT B0 ;  /* 0x0000000000007941 */ /* 0x000fea0003800200 */
.L_x_13675:
        /* <DEDUP_REMOVED lines=12> */
.L_x_13678:
[----:B------:R-:W-:Y:S05]  /*2dc0*/  BSYNC.RECONVERGENT B0 ;  /* 0x0000000000007941 */ /* 0x000fea0003800200 */
.L_x_13677:
        /* <DEDUP_REMOVED lines=8> */
.L_x_13680:
[----:B------:R-:W-:Y:S05]  /*2e50*/  BSYNC.RECONVERGENT B0 ;  /* 0x0000000000007941 */ /* 0x000fea0003800200 */
.L_x_13679:
        /* <DEDUP_REMOVED lines=12> */
.L_x_13682:
[----:B------:R-:W-:Y:S05]  /*2f20*/  BSYNC.RECONVERGENT B0 ;  /* 0x0000000000007941 */ /* 0x000fea0003800200 */
.L_x_13681:
        /* <DEDUP_REMOVED lines=22> */
.L_x_13647:
        /* <DEDUP_REMOVED lines=16> */
.L_x_13683:
[----:B------:R-:W-:Y:S05]  /*3190*/  EXIT ;  /* 0x000000000000794d */ /* 0x000fea0003800000 */
.L_x_13649:
[----:B------:R-:W-:Y:S02]  /*31a0*/  HFMA2 R12, -RZ, RZ, 0, 9.5367431640625e-07 ;  /* 0x00000010ff0c7431 */ /* 0x000fe400000001ff */
[----:B------:R-:W-:Y:S01]  /*31b0*/  IMAD.MOV.U32 R11, RZ, RZ, 0x1f ;  /* 0x0000001fff0b7424 */ /* 0x000fe200078e00ff */
[----:B------:R-:W-:-:S07]  /*31c0*/  MOV R15, 0xffffffff ;  /* 0xffffffff000f7802 */ /* 0x000fce0000000f00 */
[----:B------:R-:W-:Y:S05]  /*31d0*/  WARPSYNC.COLLECTIVE R15, `(.L_x_13684) ;  /* 0x000000000f087348 */ /* 0x000fea0003c00000 */
[----:B------:R0:W1:Y:S02]  /*31e0*/  SHFL.BFLY P6, R14, R13, R12, R11 ;  /* 0x0c00000c0d0e7389 */ /* 0x00006400000c000b */
[----:B01----:R-:W-:Y:S05]  /*31f0*/  ENDCOLLECTIVE ;  /* 0x000000000000791b */ /* 0x003fea0003800000 */
.L_x_13684:
[----:B------:R-:W-:Y:S01]  /*3200*/  IMAD.MOV.U32 R12, RZ, RZ, 0x8 ;  /* 0x00000008ff0c7424 */ /* 0x000fe200078e00ff */
[----:B------:R-:W-:-:S04]  /*3210*/  FMNMX.FTZ R0, R14, -3.40282346638528859812e+38, !PT ;  /* 0xff7fffff0e007809 */ /* 0x000fc80007810000 */
[----:B------:R-:W-:-:S07]  /*3220*/  MOV R13, R0 ;  /* 0x00000000000d7202 */ /* 0x000fce0000000f00 */
[----:B------:R-:W-:Y:S05]  /*3230*/  WARPSYNC.COLLECTIVE R15, `(.L_x_13685) ;  /* 0x000000000f087348 */ /* 0x000fea0003c00000 */
[----:B------:R0:W1:Y:S02]  /*3240*/  SHFL.BFLY P6, R14, R13, R12, R11 ;  /* 0x0c00000c0d0e7389 */ /* 0x00006400000c000b */
[----:B01----:R-:W-:Y:S05]  /*3250*/  ENDCOLLECTIVE ;  /* 0x000000000000791b */ /* 0x003fea0003800000 */
.L_x_13685:
[----:B------:R-:W-:Y:S01]  /*3260*/  HFMA2 R12, -RZ, RZ, 0, 2.384185791015625e-07 ;  /* 0x00000004ff0c7431 */ /* 0x000fe200000001ff */
[----:B------:R-:W-:-:S04]  /*3270*/  FMNMX.FTZ R2, R0, R14, !PT ;  /* 0x0000000e00027209 */ /* 0x000fc80007810000 */
[----:B------:R-:W-:-:S07]  /*3280*/  MOV R13, R2 ;  /* 0x00000002000d7202 */ /* 0x000fce0000000f00 */
[----:B------:R-:W-:Y:S05]  /*3290*/  WARPSYNC.COLLECTIVE R15, `(.L_x_13686) ;  /* 0x000000000f087348 */ /* 0x000fea0003c00000 */
[----:B------:R0:W1:Y:S02]  /*32a0*/  SHFL.BFLY P6, R14, R13, R12, R11 ;  /* 0x0c00000c0d0e7389 */ /* 0x00006400000c000b */
[----:B01----:R-:W-:Y:S05]  /*32b0*/  ENDCOLLECTIVE ;  /* 0x000000000000791b */ /* 0x003fea0003800000 */
.L_x_13686:
[----:B------:R-:W-:Y:S05]  /*32c0*/  BRA `(.L_x_13687) ;  /* 0xffffffd8003c7947 */ /* 0x000fea000383ffff */
.L_x_13688:
        /* <DEDUP_REMOVED lines=11> */
.L_x_27510:


//--------------------- .text._ZN4vllm25paged_attention_v2_kernelIthLi96ELi8ELi128ELNS_18Fp8KVCacheDataTypeE1ELb1ELi512EEEvPfS2_PT_PKS3_PKT0_S9_ifPKiSB_iPKfiiiSD_SD_iiiii --------------------------
	.section	.text._ZN4vllm25paged_attention_v2_kernelIthLi96ELi8ELi128ELNS_18Fp8KVCacheDataTypeE1ELb1ELi512EEEvPfS2_PT_PKS3_PKT0_S9_ifPKiSB_iPKfiiiSD_SD_iiiii,"ax",@progbits
	.align	128
        .global         _ZN4vllm25paged_attention_v2_kernelIthLi96ELi8ELi128ELNS_18Fp8KVCacheDataTypeE1ELb1ELi512EEEvPfS2_PT_PKS3_PKT0_S9_ifPKiSB_iPKfiiiSD_SD_iiiii
        .type           _ZN4vllm25paged_attention_v2_kernelIthLi96ELi8ELi128ELNS_18Fp8KVCacheDataTypeE1ELb1ELi512EEEvPfS2_PT_PKS3_PKT0_S9_ifPKiSB_iPKfiiiSD_SD_iiiii,@function
        .size           _ZN4vllm25paged_attention_v2_kernelIthLi96ELi8ELi128ELNS_18Fp8KVCacheDataTypeE1ELb1ELi512EEEvPfS2_PT_PKS3_PKT0_S9_ifPKiSB_iPKfiiiSD_SD_iiiii,(.L_x_27511 - _ZN4vllm25paged_attention_v2_kernelIthLi96ELi8ELi128ELNS_18Fp8KVCacheDataTypeE1ELb1ELi512EEEvPfS2_PT_PKS3_PKT0_S9_ifPKiSB_iPKfiiiSD_SD_iiiii)
        .other          _ZN4vllm25paged_attention_v2_kernelIthLi96ELi8ELi128ELNS_18Fp8KVCacheDataTypeE1ELb1ELi512EEEvPfS2_PT_PKS3_PKT0_S9_ifPKiSB_iPKfiiiSD_SD_iiiii,@"STO_CUDA_ENTRY STV_DEFAULT"
_ZN4vllm25paged_attention_v2_kernelIthLi96ELi8ELi128ELNS_18Fp8KVCacheDataTypeE1ELb1ELi512EEEvPfS2_PT_PKS3_PKT0_S9_ifPKiSB_iPKfiiiSD_SD_iiiii:
.text._ZN4vllm25paged_attention_v2_kernelIthLi96ELi8ELi128ELNS_18Fp8KVCacheDataTypeE1ELb1ELi512EEEvPfS2_PT_PKS3_PKT0_S9_ifPKiSB_iPKfiiiSD_SD_iiiii:
        /* <DEDUP_REMOVED lines=116> */
.L_x_13689:
        /* <DEDUP_REMOVED lines=25> */
.L_x_13693:
        /* <DEDUP_REMOVED lines=42> */
.L_x_13691:
[----:B------:R-:W-:Y:S05]  /*0b70*/  BSYNC.RECONVERGENT B6 ;  /* 0x0000000000067941 */ /* 0x000fea0003800200 */
.L_x_13690:
        /* <DEDUP_REMOVED lines=11> */
.L_x_13724:
        /* <DEDUP_REMOVED lines=42> */
.L_x_13699:
        /* <DEDUP_REMOVED lines=11> */
.L_x_13698:
[----:B------:R-:W-:Y:S05]  /*0f80*/  BSYNC.RECONVERGENT B1 ;  /* 0x0000000000017941 */ /* 0x000fea0003800200 */
.L_x_13697:
        /* <DEDUP_REMOVED lines=12> */
.L_x_13702:
        /* <DEDUP_REMOVED lines=100> */
.L_x_13701:
[----:B------:R-:W-:Y:S05]  /*1690*/  BSYNC.RECONVERGENT B1 ;  /* 0x0000000000017941 */ /* 0x000fea0003800200 */
.L_x_13700:
        /* <DEDUP_REMOVED lines=55> */
.L_x_13704:
[----:B------:R-:W-:Y:S05]  /*1a10*/  BSYNC.RECONVERGENT B1 ;  /* 0x0000000000017941 */ /* 0x000fea0003800200 */
.L_x_13703:
        /* <DEDUP_REMOVED lines=26> */
.L_x_13696:
[----:B------:R-:W-:Y:S05]  /*1bc0*/  BSYNC.RECONVERGENT B0 ;  /* 0x0000000000007941 */ /* 0x000fea0003800200 */
.L_x_13695:
        /* <DEDUP_REMOVED lines=40> */
.L_x_13709:
[----:B------:R-:W1:Y:S01]  /*1e50*/  LDS R14, [R10] ;  /* 0x000000000a0e7984 */ /* 0x000e620000000800 */
[----:B------:R-:W-:-:S05]  /*1e60*/  VIADD R12, R12, 0x1 ;  /* 0x000000010c0c7836 */ /* 0x000fca0000000000 */
[----:B------:R-:W-:Y:S01]  /*1e70*/  ISETP.NE.AND P0, PT, R12, RZ, PT ;  /* 0x000000ff0c00720c */ /* 0x000fe20003f05270 */
[----:B-1----:R-:W-:-:S05]  /*1e80*/  FMUL.FTZ R15, R14, R7 ;  /* 0x000000070e0f7220 */ /* 0x002fca0000410000 */
[----:B------:R1:W-:Y:S02]  /*1e90*/  STS [R10], R15 ;  /* 0x0000000f0a007388 */ /* 0x0003e40000000800 */
[----:B-1----:R-:W-:-:S05]  /*1ea0*/  IADD3 R10, PT, PT, R10, 0x200, RZ ;  /* 0x000002000a0a7810 */ /* 0x002fca0007ffe0ff */
[----:B------:R-:W-:Y:S05]  /*1eb0*/  @P0 BRA `(.L_x_13709) ;  /* 0xfffffffc00e40947 */ /* 0x000fea000383ffff */
.L_x_13708:
[----:B------:R-:W-:Y:S05]  /*1ec0*/  BSYNC.RECONVERGENT B1 ;  /* 0x0000000000017941 */ /* 0x000fea0003800200 */
.L_x_13707:
        /* <DEDUP_REMOVED lines=12> */
.L_x_13712:
        /* <DEDUP_REMOVED lines=52> */
.L_x_13711:
[----:B------:R-:W-:Y:S05]  /*22d0*/  BSYNC.RECONVERGENT B1 ;  /* 0x0000000000017941 */ /* 0x000fea0003800200 */
.L_x_13710:
        /* <DEDUP_REMOVED lines=31> */
.L_x_13714:
[----:B------:R-:W-:Y:S05]  /*24d0*/  BSYNC.RECONVERGENT B1 ;  /* 0x0000000000017941 */ /* 0x000fea0003800200 */
.L_x_13713:
        /* <DEDUP_REMOVED lines=14> */
.L_x_13706:
[----:B------:R-:W-:Y:S05]  /*25c0*/  BSYNC.RECONVERGENT B0 ;  /* 0x0000000000007941 */ /* 0x000fea0003800200 */
.L_x_13705:
        /* <DEDUP_REMOVED lines=22> */
.L_x_13716:
[----:B------:R-:W-:Y:S05]  /*2730*/  BSYNC.RECONVERGENT B0 ;  /* 0x0000000000007941 */ /* 0x000fea0003800200 */
.L_x_13715:
        /* <DEDUP_REMOVED lines=26> */
.L_x_13719:
        /* <DEDUP_REMOVED lines=34> */
.L_x_13718:
        /* <DEDUP_REMOVED lines=16> */
.L_x_13717:
        /* <DEDUP_REMOVED lines=60> */
.L_x_13692:
        /* <DEDUP_REMOVED lines=16> */
.L_x_13720:
[----:B------:R-:W-:Y:S05]  /*30c0*/  EXIT ;  /* 0x000000000000794d */ /* 0x000fea0003800000 */
.L_x_13694:
[----:B------:R-:W-:Y:S02]  /*30d0*/  HFMA2 R12, -RZ, RZ, 0, 9.5367431640625e-07 ;  /* 0x00000010ff0c7431 */ /* 0x000fe400000001ff */
[----:B------:R-:W-:Y:S01]  /*30e0*/  IMAD.MOV.U32 R11, RZ, RZ, 0x1f ;  /* 0x0000001fff0b7424 */ /* 0x000fe200078e00ff */
[----:B------:R-:W-:-:S07]  /*30f0*/  MOV R15, 0xffffffff ;  /* 0xffffffff000f7802 */ /* 0x000fce0000000f00 */
[----:B------:R-:W-:Y:S05]  /*3100*/  WARPSYNC.COLLECTIVE R15, `(.L_x_13721) ;  /* 0x000000000f087348 */ /* 0x000fea0003c00000 */
[----:B------:R0:W1:Y:S02]  /*3110*/  SHFL.BFLY P6, R14, R13, R12, R11 ;  /* 0x0c00000c0d0e7389 */ /* 0x00006400000c000b */
[----:B01----:R-:W-:Y:S05]  /*3120*/  ENDCOLLECTIVE ;  /* 0x000000000000791b */ /* 0x003fea0003800000 */
.L_x_13721:
[----:B------:R-:W-:Y:S01]  /*3130*/  IMAD.MOV.U32 R12, RZ, RZ, 0x8 ;  /* 0x00000008ff0c7424 */ /* 0x000fe200078e00ff */
[----:B------:R-:W-:-:S04]  /*3140*/  FMNMX.FTZ R0, R14, -3.40282346638528859812e+38, !PT ;  /* 0xff7fffff0e007809 */ /* 0x000fc80007810000 */
[----:B------:R-:W-:-:S07]  /*3150*/  MOV R13, R0 ;  /* 0x00000000000d7202 */ /* 0x000fce0000000f00 */
[----:B------:R-:W-:Y:S05]  /*3160*/  WARPSYNC.COLLECTIVE R15, `(.L_x_13722) ;  /* 0x000000000f087348 */ /* 0x000fea0003c00000 */
[----:B------:R0:W1:Y:S02]  /*3170*/  SHFL.BFLY P6, R14, R13, R12, R11 ;  /* 0x0c00000c0d0e7389 */ /* 0x00006400000c000b */
[----:B01----:R-:W-:Y:S05]  /*3180*/  ENDCOLLECTIVE ;  /* 0x000000000000791b */ /* 0x003fea0003800000 */
.L_x_13722:
[----:B------:R-:W-:Y:S01]  /*3190*/  HFMA2 R12, -RZ, RZ, 0, 2.384185791015625e-07 ;  /* 0x00000004ff0c7431 */ /* 0x000fe200000001ff */
[----:B------:R-:W-:-:S04]  /*31a0*/  FMNMX.FTZ R2, R0, R14, !PT ;  /* 0x0000000e00027209 */ /* 0x000fc80007810000 */
[----:B------:R-:W-:-:S07]  /*31b0*/  MOV R13, R2 ;  /* 0x00000002000d7202 */ /* 0x000fce0000000f00 */
[----:B------:R-:W-:Y:S05]  /*31c0*/  WARPSYNC.COLLECTIVE R15, `(.L_x_13723) ;  /* 0x000000000f087348 */ /* 0x000fea0003c00000 */
[----:B------:R0:W1:Y:S02]  /*31d0*/  SHFL.BFLY P6, R14, R13, R12, R11 ;  /* 0x0c00000c0d0e7389 */ /* 0x00006400000c000b */
[----:B01----:R-:W-:Y:S05]  /*31e0*/  ENDCOLLECTIVE ;  /* 0x000000000000791b */ /* 0x003fea0003800000 */
.L_x_13723:
[----:B------:R-:W-:Y:S05]  /*31f0*/  BRA `(.L_x_13724) ;  /* 0xffffffd8008c7947 */ /* 0x000fea000383ffff */
.L_x_13725:
        /* <DEDUP_REMOVED lines=16> */
.L_x_27511:


//--------------------- .text._ZN4vllm25paged_attention_v2_kernelIthLi80ELi8ELi128ELNS_18Fp8KVCacheDataTypeE1ELb1ELi512EEEvPfS2_PT_PKS3_PKT0_S9_ifPKiSB_iPKfiiiSD_SD_iiiii --------------------------
	.section	.text._ZN4vllm25paged_attention_v2_kernelIthLi80ELi8ELi128ELNS_18Fp8KVCacheDataTypeE1ELb1ELi512EEEvPfS2_PT_PKS3_PKT0_S9_ifPKiSB_iPKfiiiSD_SD_iiiii,"ax",@progbits
	.align	128
        .global         _ZN4vllm25paged_attention_v2_kernelIthLi80ELi8ELi128ELNS_18Fp8KVCacheDataTypeE1ELb1ELi512EEEvPfS2_PT_PKS3_PKT0_S9_ifPKiSB_iPKfiiiSD_SD_iiiii
        .type           _ZN4vllm25paged_attention_v2_kernelIthLi80ELi8ELi128ELNS_18Fp8KVCacheDataTypeE1ELb1ELi512EEEvPfS2_PT_PKS3_PKT0_S9_ifPKiSB_iPKfiiiSD_SD_iiiii,@function
        .size           _ZN4vllm25paged_attention_v2_kernelIthLi80ELi8ELi128ELNS_18Fp8KVCacheDataTypeE1ELb1ELi512EEEvPfS2_PT_PKS3_PKT0_S9_ifPKiSB_iPKfiiiSD_SD_iiiii,(.L_x_27512 - _ZN4vllm25paged_attention_v2_kernelIthLi80ELi8ELi128ELNS_18Fp8KVCacheDataTypeE1ELb1ELi512EEEvPfS2_PT_PKS3_PKT0_S9_ifPKiSB_iPKfiiiSD_SD_iiiii)
        .other          _ZN4vllm25paged_attention_v2_kernelIthLi80ELi8ELi128ELNS_18Fp8KVCacheDataTypeE1ELb1ELi512EEEvPfS2_PT_PKS3_PKT0_S9_ifPKiSB_iPKfiiiSD_SD_iiiii,@"STO_CUDA_ENTRY STV_DEFAULT"
_ZN4vllm25paged_attention_v2_kernelIthLi80ELi8ELi128ELNS_18Fp8KVCacheDataTypeE1ELb1ELi512EEEvPfS2_PT_PKS3_PKT0_S9_ifPKiSB_iPKfiiiSD_SD_iiiii:
.text._ZN4vllm25paged_attention_v2_kernelIthLi80ELi8ELi128ELNS_18Fp8KVCacheDataTypeE1ELb1ELi512EEEvPfS2_PT_PKS3_PKT0_S9_ifPKiSB_iPKfiiiSD_SD_iiiii:
        /* <DEDUP_REMOVED lines=110> */
.L_x_13726:
        /* <DEDUP_REMOVED lines=25> */
.L_x_13730:
        /* <DEDUP_REMOVED lines=41> */
.L_x_13728:
[----:B------:R-:W-:Y:S05]  /*0b00*/  BSYNC.RECONVERGENT B6 ;  /* 0x0000000000067941 */ /* 0x000fea0003800200 */
.L_x_13727:
        /* <DEDUP_REMOVED lines=11> */
.L_x_13769:
        /* <DEDUP_REMOVED lines=42> */
.L_x_13736:
        /* <DEDUP_REMOVED lines=11> */
.L_x_13735:
[----:B------:R-:W-:Y:S05]  /*0f10*/  BSYNC.RECONVERGENT B1 ;  /* 0x0000000000017941 */ /* 0x000fea0003800200 */
.L_x_13734:
        /* <DEDUP_REMOVED lines=12> */
.L_x_13739:
        /* <DEDUP_REMOVED lines=100> */
.L_x_13738:
[----:B------:R-:W-:Y:S05]  /*1620*/  BSYNC.RECONVERGENT B1 ;  /* 0x0000000000017941 */ /* 0x000fea0003800200 */
.L_x_13737:
        /* <DEDUP_REMOVED lines=55> */
.L_x_13741:
[----:B------:R-:W-:Y:S05]  /*19a0*/  BSYNC.RECONVERGENT B1 ;  /* 0x0000000000017941 */ /* 0x000fea0003800200 */
.L_x_13740:
        /* <DEDUP_REMOVED lines=26> */
.L_x_13733:
[----:B------:R-:W-:Y:S05]  /*1b50*/  BSYNC.RECONVERGENT B0 ;  /* 0x0000000000007941 */ /* 0x000fea0003800200 */
.L_x_13732:
        /* <DEDUP_REMOVED lines=40> */
.L_x_13746:
[----:B------:R-:W1:Y:S01]  /*1de0*/  LDS R7, [R13] ;  /* 0x000000000d077984 */ /* 0x000e620000000800 */
[----:B------:R-:W-:-:S05]  /*1df0*/  VIADD R15, R15, 0x1 ;  /* 0x000000010f0f7836 */ /* 0x000fca0000000000 */
[----:B------:R-:W-:Y:S01]  /*1e00*/  ISETP.NE.AND P0, PT, R15, RZ, PT ;  /* 0x000000ff0f00720c */ /* 0x000fe20003f05270 */
[----:B-1----:R-:W-:-:S05]  /*1e10*/  FMUL.FTZ R20, R7, R2 ;  /* 0x0000000207147220 */ /* 0x002fca0000410000 */
[----:B------:R1:W-:Y:S02]  /*1e20*/  STS [R13], R20 ;  /* 0x000000140d007388 */ /* 0x0003e40000000800 */
[----:B-1----:R-:W-:-:S05]  /*1e30*/  IADD3 R13, PT, PT, R13, 0x200, RZ ;  /* 0x000002000d0d7810 */ /* 0x002fca0007ffe0ff */
[----:B------:R-:W-:Y:S05]  /*1e40*/  @P0 BRA `(.L_x_13746) ;  /* 0xfffffffc00e40947 */ /* 0x000fea000383ffff */
.L_x_13745:
[----:B------:R-:W-:Y:S05]  /*1e50*/  BSYNC.RECONVERGENT B1 ;  /* 0x0000000000017941 */ /* 0x000fea0003800200 */
.L_x_13744:
        /* <DEDUP_REMOVED lines=12> */
.L_x_13749:
        /* <DEDUP_REMOVED lines=52> */
.L_x_13748:
[----:B------:R-:W-:Y:S05]  /*2260*/  BSYNC.RECONVERGENT B1 ;  /* 0x0000000000017941 */ /* 0x000fea0003800200 */
.L_x_13747:
        /* <DEDUP_REMOVED lines=31> */
.L_x_13751:
[----:B------:R-:W-:Y:S05]  /*2460*/  BSYNC.RECONVERGENT B1 ;  /* 0x0000000000017941 */ /* 0x000fea0003800200 */
.L_x_13750:
        /* <DEDUP_REMOVED lines=14> */
.L_x_13743:
[----:B------:R-:W-:Y:S05]  /*2550*/  BSYNC.RECONVERGENT B0 ;  /* 0x0000000000007941 */ /* 0x000fea0003800200 */
.L_x_13742:
        /* <DEDUP_REMOVED lines=18> */
.L_x_13753:
[----:B------:R-:W-:Y:S05]  /*2680*/  BSYNC.RECONVERGENT B0 ;  /* 0x0000000000007941 */ /* 0x000fea0003800200 */
.L_x_13752:
        /* <DEDUP_REMOVED lines=25> */
.L_x_13756:
        /* <DEDUP_REMOVED lines=34> */
.L_x_13755:
        /* <DEDUP_REMOVED lines=16> */
.L_x_13754:
        /* <DEDUP_REMOVED lines=25> */
.L_x_13758:
[----:B------:R-:W-:Y:S05]  /*2cd0*/  BSYNC.RECONVERGENT B0 ;  /* 0x0000000000007941 */ /* 0x000fea0003800200 */
.L_x_13757:
        /* <DEDUP_REMOVED lines=10> */
.L_x_13760:
[----:B------:R-:W-:Y:S05]  /*2d80*/  BSYNC.RECONVERGENT B0 ;  /* 0x0000000000007941 */ /* 0x000fea0003800200 */
.L_x_13759:
[----:B------:R-:W-:Y:S06]  /*2d90*/  BAR.SYNC.DEFER_BLOCKING 0x0 ;  /* 0x0000000000007b1d */ /* 0x000fec0000010000 */
[----:B------:R-:W-:Y:S04]  /*2da0*/  BSSY.RECONVERGENT B0, `(.L_x_13761) ;  /* 0x0000006000007945 */ /* 0x000fe80003800200 */
[----:B------:R-:W-:Y:S05]  /*2db0*/  @P1 BRA `(.L_x_13762) ;  /* 0x0000000000101947 */ /* 0x000fea0003800000 */
[----:B------:R-:W-:Y:S01]  /*2dc0*/  ISETP.GT.U32.AND P1, PT, R9, 0xf, PT ;  /* 0x0000000f0900780c */ /* 0x000fe20003f24070 */
[----:B------:R1:W-:Y:S04]  /*2dd0*/  STS [R0+-0x140], R4 ;  /* 0xfffec00400007388 */ /* 0x0003e80000000800 */
[----:B------:R1:W-:Y:S08]  /*2de0*/  STS [R0+-0xc0], R3 ;  /* 0xffff400300007388 */ /* 0x0003f00000000800 */
[----:B------:R1:W-:Y:S02]  /*2df0*/  @!P1 STS [R0+-0x40], R5 ;  /* 0xffffc00500009388 */ /* 0x0003e40000000800 */
.L_x_13762:
[----:B------:R-:W-:Y:S05]  /*2e00*/  BSYNC.RECONVERGENT B0 ;  /* 0x0000000000007941 */ /* 0x000fea0003800200 */
.L_x_13761:
        /* <DEDUP_REMOVED lines=10> */
.L_x_13764:
[----:B------:R-:W-:Y:S05]  /*2eb0*/  BSYNC.RECONVERGENT B0 ;  /* 0x0000000000007941 */ /* 0x000fea0003800200 */
.L_x_13763:
        /* <DEDUP_REMOVED lines=20> */
.L_x_13729:
        /* <DEDUP_REMOVED lines=16> */
.L_x_13765:
[----:B------:R-:W-:Y:S05]  /*3100*/  EXIT ;  /* 0x000000000000794d */ /* 0x000fea0003800000 */
.L_x_13731:
[----:B------:R-:W-:Y:S02]  /*3110*/  HFMA2 R12, -RZ, RZ, 0, 9.5367431640625e-07 ;  /* 0x00000010ff0c7431 */ /* 0x000fe400000001ff */
[----:B------:R-:W-:Y:S01]  /*3120*/  IMAD.MOV.U32 R11, RZ, RZ, 0x1f ;  /* 0x0000001fff0b7424 */ /* 0x000fe200078e00ff */
[----:B------:R-:W-:-:S07]  /*3130*/  MOV R15, 0xffffffff ;  /* 0xffffffff000f7802 */ /* 0x000fce0000000f00 */
[----:B------:R-:W-:Y:S05]  /*3140*/  WARPSYNC.COLLECTIVE R15, `(.L_x_13766) ;  /* 0x000000000f087348 */ /* 0x000fea0003c00000 */
[----:B------:R0:W1:Y:S02]  /*3150*/  SHFL.BFLY P6, R14, R13, R12, R11 ;  /* 0x0c00000c0d0e7389 */ /* 0x00006400000c000b */
[----:B01----:R-:W-:Y:S05]  /*3160*/  ENDCOLLECTIVE ;  /* 0x000000000000791b */ /* 0x003fea0003800000 */
.L_x_13766:
[----:B------:R-:W-:Y:S01]  /*3170*/  IMAD.MOV.U32 R12, RZ, RZ, 0x8 ;  /* 0x00000008ff0c7424 */ /* 0x000fe200078e00ff */
[----:B------:R-:W-:-:S04]  /*3180*/  FMNMX.FTZ R0, R14, -3.40282346638528859812e+38, !PT ;  /* 0xff7fffff0e007809 */ /* 0x000fc80007810000 */
[----:B------:R-:W-:-:S07]  /*3190*/  MOV R13, R0 ;  /* 0x00000000000d7202 */ /* 0x000fce0000000f00 */
[----:B------:R-:W-:Y:S05]  /*31a0*/  WARPSYNC.COLLECTIVE R15, `(.L_x_13767) ;  /* 0x000000000f087348 */ /* 0x000fea0003c00000 */
[----:B------:R0:W1:Y:S02]  /*31b0*/  SHFL.BFLY P6, R14, R13, R12, R11 ;  /* 0x0c00000c0d0e7389 */ /* 0x00006400000c000b */
[----:B01----:R-:W-:Y:S05]  /*31c0*/  ENDCOLLECTIVE ;  /* 0x000000000000791b */ /* 0x003fea0003800000 */
.L_x_13767:
[----:B------:R-:W-:Y:S01]  /*31d0*/  HFMA2 R12, -RZ, RZ, 0, 2.384185791015625e-07 ;  /* 0x00000004ff0c7431 */ /* 0x000fe200000001ff */
[----:B------:R-:W-:-:S04]  /*31e0*/  FMNMX.FTZ R2, R0, R14, !PT ;  /* 0x0000000e00027209 */ /* 0x000fc80007810000 */
[----:B------:R-:W-:-:S07]  /*31f0*/  MOV R13, R2 ;  /* 0x00000002000d7202 */ /* 0x000fce0000000f00 */
[----:B------:R-:W-:Y:S05]  /*3200*/  WARPSYNC.COLLECTIVE R15, `(.L_x_13768) ;  /* 0x000000000f087348 */ /* 0x000fea0003c00000 */
[----:B------:R0:W1:Y:S02]  /*3210*/  SHFL.BFLY P6, R14, R13, R12, R11 ;  /* 0x0c00000c0d0e7389 */ /* 0x00006400000c000b */
[----:B01----:R-:W-:Y:S05]  /*3220*/  ENDCOLLECTIVE ;  /* 0x000000000000791b */ /* 0x003fea0003800000 */
.L_x_13768:
[----:B------:R-:W-:Y:S05]  /*3230*/  BRA `(.L_x_13769) ;  /* 0xffffffd800607947 */ /* 0x000fea000383ffff */
.L_x_13770:
        /* <DEDUP_REMOVED lines=12> */
.L_x_27512:


//--------------------- .text._ZN4vllm25paged_attention_v2_kernelIthLi64ELi8ELi128ELNS_18Fp8KVCacheDataTypeE1ELb1ELi512EEEvPfS2_PT_PKS3_PKT0_S9_ifPKiSB_iPKfiiiSD_SD_iiiii --------------------------
	.section	.text._ZN4vllm25paged_attention_v2_kernelIthLi64ELi8ELi128ELNS_18Fp8KVCacheDataTypeE1ELb1ELi512EEEvPfS2_PT_PKS3_PKT0_S9_ifPKiSB_iPKfiiiSD_SD_iiiii,"ax",@progbits
	.align	128
        .global         _ZN4vllm25paged_attention_v2_kernelIthLi64ELi8ELi128ELNS_18Fp8KVCacheDataTypeE1ELb1ELi512EEEvPfS2_PT_PKS3_PKT0_S9_ifPKiSB_iPKfiiiSD_SD_iiiii
        .type           _ZN4vllm25paged_attention_v2_kernelIthLi64ELi8ELi128ELNS_18Fp8KVCacheDataTypeE1ELb1ELi512EEEvPfS2_PT_PKS3_PKT0_S9_ifPKiSB_iPKfiiiSD_SD_iiiii,@function
        .size           _ZN4vllm25paged_attention_v2_kernelIthLi64ELi8ELi128ELNS_18Fp8KVCacheDataTypeE1ELb1ELi512EEEvPfS2_PT_PKS3_PKT0_S9_ifPKiSB_iPKfiiiSD_SD_iiiii,(.L_x_27513 - _ZN4vllm25paged_attention_v2_kernelIthLi64ELi8ELi128ELNS_18Fp8KVCacheDataTypeE1ELb1ELi512EEEvPfS2_PT_PKS3_PKT0_S9_ifPKiSB_iPKfiiiSD_SD_iiiii)
        .other          _ZN4vllm25paged_attention_v2_kernelIthLi64ELi8ELi128ELNS_18Fp8KVCacheDataTypeE1ELb1ELi512EEEvPfS2_PT_PKS3_PKT0_S9_ifPKiSB_iPKfiiiSD_SD_iiiii,@"STO_CUDA_ENTRY STV_DEFAULT"
_ZN4vllm25paged_attention_v2_kernelIthLi64ELi8ELi128ELNS_18Fp8KVCacheDataTypeE1ELb1ELi512EEEvPfS2_PT_PKS3_PKT0_S9_ifPKiSB_iPKfiiiSD_SD_iiiii:
.text._ZN4vllm25paged_attention_v2_kernelIthLi64ELi8ELi128ELNS_18Fp8KVCacheDataTypeE1ELb1ELi512EEEvPfS2_PT_PKS3_PKT0_S9_ifPKiSB_iPKfiiiSD_SD_iiiii:
        /* <DEDUP_REMOVED lines=110> */
.L_x_13771:
        /* <DEDUP_REMOVED lines=20> */
.L_x_13777:
        /* <DEDUP_REMOVED lines=43> */
.L_x_13776:
[----:B------:R-:W-:Y:S05]  /*0ad0*/  BSYNC.RECONVERGENT B0 ;  /* 0x0000000000007941 */ /* 0x000fea0003800200 */
.L_x_13775:
[----:B------:R-:W-:-:S05]  /*0ae0*/  VIADD R14, R14, 0x4 ;  /* 0x000000040e0e7836 */ /* 0x000fca0000000000 */
[----:B------:R-:W-:-:S13]  /*0af0*/  ISETP.GE.U32.AND P0, PT, R14, R5, PT ;  /* 0x000000050e00720c */ /* 0x000fda0003f06070 */
[----:B------:R-:W-:Y:S05]  /*0b00*/  @!P0 BRA `(.L_x_13777) ;  /* 0xfffffffc00448947 */ /* 0x000fea000383ffff */
.L_x_13773:
[----:B------:R-:W-:Y:S05]  /*0b10*/  BSYNC.RECONVERGENT B6 ;  /* 0x0000000000067941 */ /* 0x000fea0003800200 */
.L_x_13772:
        /* <DEDUP_REMOVED lines=10> */
.L_x_13813:
        /* <DEDUP_REMOVED lines=42> */
.L_x_13783:
        /* <DEDUP_REMOVED lines=11> */
.L_x_13782:
[----:B------:R-:W-:Y:S05]  /*0f10*/  BSYNC.RECONVERGENT B1 ;  /* 0x0000000000017941 */ /* 0x000fea0003800200 */
.L_x_13781:
        /* <DEDUP_REMOVED lines=12> */
.L_x_13786:
        /* <DEDUP_REMOVED lines=100> */
.L_x_13785:
[----:B------:R-:W-:Y:S05]  /*1620*/  BSYNC.RECONVERGENT B1 ;  /* 0x0000000000017941 */ /* 0x000fea0003800200 */
.L_x_13784:
        /* <DEDUP_REMOVED lines=55> */
.L_x_13788:
[----:B------:R-:W-:Y:S05]  /*19a0*/  BSYNC.RECONVERGENT B1 ;  /* 0x0000000000017941 */ /* 0x000fea0003800200 */
.L_x_13787:
        /* <DEDUP_REMOVED lines=26> */
.L_x_13780:
[----:B------:R-:W-:Y:S05]  /*1b50*/  BSYNC.RECONVERGENT B0 ;  /* 0x0000000000007941 */ /* 0x000fea0003800200 */
.L_x_13779:
        /* <DEDUP_REMOVED lines=40> */
.L_x_13793:
[----:B------:R-:W1:Y:S01]  /*1de0*/  LDS R3, [R12] ;  /* 0x000000000c037984 */ /* 0x000e620000000800 */
[----:B------:R-:W-:-:S05]  /*1df0*/  VIADD R14, R14, 0x1 ;  /* 0x000000010e0e7836 */ /* 0x000fca0000000000 */
[----:B------:R-:W-:Y:S01]  /*1e00*/  ISETP.NE.AND P0, PT, R14, RZ, PT ;  /* 0x000000ff0e00720c */ /* 0x000fe20003f05270 */
[----:B-1----:R-:W-:-:S05]  /*1e10*/  FMUL.FTZ R3, R3, R2 ;  /* 0x0000000203037220 */ /* 0x002fca0000410000 */
[----:B------:R1:W-:Y:S02]  /*1e20*/  STS [R12], R3 ;  /* 0x000000030c007388 */ /* 0x0003e40000000800 */
[----:B-1----:R-:W-:-:S05]  /*1e30*/  IADD3 R12, PT, PT, R12, 0x200, RZ ;  /* 0x000002000c0c7810 */ /* 0x002fca0007ffe0ff */
[----:B------:R-:W-:Y:S05]  /*1e40*/  @P0 BRA `(.L_x_13793) ;  /* 0xfffffffc00e40947 */ /* 0x000fea000383ffff */
.L_x_13792:
[----:B------:R-:W-:Y:S05]  /*1e50*/  BSYNC.RECONVERGENT B1 ;  /* 0x0000000000017941 */ /* 0x000fea0003800200 */
.L_x_13791:
        /* <DEDUP_REMOVED lines=12> */
.L_x_13796:
        /* <DEDUP_REMOVED lines=52> */
.L_x_13795:
[----:B------:R-:W-:Y:S05]  /*2260*/  BSYNC.RECONVERGENT B1 ;  /* 0x0000000000017941 */ /* 0x000fea0003800200 */
.L_x_13794:
        /* <DEDUP_REMOVED lines=31> */
.L_x_13798:
[----:B------:R-:W-:Y:S05]  /*2460*/  BSYNC.RECONVERGENT B1 ;  /* 0x0000000000017941 */ /* 0x000fea0003800200 */
.L_x_13797:
        /* <DEDUP_REMOVED lines=14> */
.L_x_13790:
[----:B------:R-:W-:Y:S05]  /*2550*/  BSYNC.RECONVERGENT B0 ;  /* 0x0000000000007941 */ /* 0x000fea0003800200 */
.L_x_13789:
        /* <DEDUP_REMOVED lines=18> */
.L_x_13800:
[----:B------:R-:W-:Y:S05]  /*2680*/  BSYNC.RECONVERGENT B0 ;  /* 0x0000000000007941 */ /* 0x000fea0003800200 */
.L_x_13799:
        /* <DEDUP_REMOVED lines=27> */
.L_x_13804:
        /* <DEDUP_REMOVED lines=33> */
.L_x_13803:
        /* <DEDUP_REMOVED lines=16> */
.L_x_13802:
[----:B------:R-:W-:Y:S05]  /*2b50*/  BSYNC.RECONVERGENT B6 ;  /* 0x0000000000067941 */ /* 0x000fea0003800200 */
.L_x_13801:
        /* <DEDUP_REMOVED lines=38> */
.L_x_13806:
[----:B------:R-:W-:Y:S05]  /*2dc0*/  BSYNC.RECONVERGENT B0 ;  /* 0x0000000000007941 */ /* 0x000fea0003800200 */
.L_x_13805:
        /* <DEDUP_REMOVED lines=15> */
.L_x_13808:
[----:B------:R-:W-:Y:S05]  /*2ec0*/  BSYNC.RECONVERGENT B0 ;  /* 0x0000000000007941 */ /* 0x000fea0003800200 */
.L_x_13807:
        /* <DEDUP_REMOVED lines=16> */
.L_x_13774:
        /* <DEDUP_REMOVED lines=16> */
.L_x_13809:
[----:B------:R-:W-:Y:S05]  /*30d0*/  EXIT ;  /* 0x000000000000794d */ /* 0x000fea0003800000 */
.L_x_13778:
[----:B------:R-:W-:Y:S02]  /*30e0*/  HFMA2 R12, -RZ, RZ, 0, 9.5367431640625e-07 ;  /* 0x00000010ff0c7431 */ /* 0x000fe400000001ff */
[----:B------:R-:W-:Y:S01]  /*30f0*/  IMAD.MOV.U32 R11, RZ, RZ, 0x1f ;  /* 0x0000001fff0b7424 */ /* 0x000fe200078e00ff */
[----:B------:R-:W-:-:S07]  /*3100*/  MOV R15, 0xffffffff ;  /* 0xffffffff000f7802 */ /* 0x000fce0000000f00 */
[----:B------:R-:W-:Y:S05]  /*3110*/  WARPSYNC.COLLECTIVE R15, `(.L_x_13810) ;  /* 0x000000000f087348 */ /* 0x000fea0003c00000 */
[----:B------:R0:W1:Y:S02]  /*3120*/  SHFL.BFLY P6, R14, R13, R12, R11 ;  /* 0x0c00000c0d0e7389 */ /* 0x00006400000c000b */
[----:B01----:R-:W-:Y:S05]  /*3130*/  ENDCOLLECTIVE ;  /* 0x000000000000791b */ /* 0x003fea0003800000 */
.L_x_13810:
[----:B------:R-:W-:Y:S01]  /*3140*/  IMAD.MOV.U32 R12, RZ, RZ, 0x8 ;  /* 0x00000008ff0c7424 */ /* 0x000fe200078e00ff */
[----:B------:R-:W-:-:S04]  /*3150*/  FMNMX.FTZ R0, R14, -3.40282346638528859812e+38, !PT ;  /* 0xff7fffff0e007809 */ /* 0x000fc80007810000 */
[----:B------:R-:W-:-:S07]  /*3160*/  MOV R13, R0 ;  /* 0x00000000000d7202 */ /* 0x000fce0000000f00 */
[----:B------:R-:W-:Y:S05]  /*3170*/  WARPSYNC.COLLECTIVE R15, `(.L_x_13811) ;  /* 0x000000000f087348 */ /* 0x000fea0003c00000 */
[----:B------:R0:W1:Y:S02]  /*3180*/  SHFL.BFLY P6, R14, R13, R12, R11 ;  /* 0x0c00000c0d0e7389 */ /* 0x00006400000c000b */
[----:B01----:R-:W-:Y:S05]  /*3190*/  ENDCOLLECTIVE ;  /* 0x000000000000791b */ /* 0x003fea0003800000 */
.L_x_13811:
[----:B------:R-:W-:Y:S01]  /*31a0*/  HFMA2 R12, -RZ, RZ, 0, 2.384185791015625e-07 ;  /* 0x00000004ff0c7431 */ /* 0x000fe200000001ff */
[----:B------:R-:W-:-:S04]  /*31b0*/  FMNMX.FTZ R2, R0, R14, !PT ;  /* 0x0000000e00027209 */ /* 0x000fc80007810000 */
[----:B------:R-:W-:-:S07]  /*31c0*/  MOV R13, R2 ;  /* 0x00000002000d7202 */ /* 0x000fce0000000f00 */
[----:B------:R-:W-:Y:S05]  /*31d0*/  WARPSYNC.COLLECTIVE R15, `(.L_x_13812) ;  /* 0x000000000f087348 */ /* 0x000fea0003c00000 */
[----:B------:R0:W1:Y:S02]  /*31e0*/  SHFL.BFLY P6, R14, R13, R12, R11 ;  /* 0x0c00000c0d0e7389 */ /* 0x00006400000c000b */
[----:B01----:R-:W-:Y:S05]  /*31f0*/  ENDCOLLECTIVE ;  /* 0x000000000000791b */ /* 0x003fea0003800000 */
.L_x_13812:
[----:B------:R-:W-:Y:S05]  /*3200*/  BRA `(.L_x_13813) ;  /* 0xffffffd8006c7947 */ /* 0x000fea000383ffff */
.L_x_13814:
        /* <DEDUP_REMOVED lines=15> */
.L_x_27513:


//--------------------- .text._ZN4vllm25paged_attention_v2_kernelIthLi32ELi8ELi128ELNS_18Fp8KVCacheDataTypeE1ELb1ELi512EEEvPfS2_PT_PKS3_PKT0_S9_ifPKiSB_iPKfiiiSD_SD_iiiii --------------------------
	.section	.text._ZN4vllm25paged_attention_v2_kernelIthLi32ELi8ELi128ELNS_18Fp8KVCacheDataTypeE1ELb1ELi512EEEvPfS2_PT_PKS3_PKT0_S9_ifPKiSB_iPKfiiiSD_SD_iiiii,"ax",@progbits
	.align	128
        .global         _ZN4vllm25paged_attention_v2_kernelIthLi32ELi8ELi128ELNS_18Fp8KVCacheDataTypeE1ELb1ELi512EEEvPfS2_PT_PKS3_PKT0_S9_ifPKiSB_iPKfiiiSD_SD_iiiii
        .type           _ZN4vllm25paged_attention_v2_kernelIthLi32ELi8ELi128ELNS_18Fp8KVCacheDataTypeE1ELb1ELi512EEEvPfS2_PT_PKS3_PKT0_S9_ifPKiSB_iPKfiiiSD_SD_iiiii,@function
        .size           _ZN4vllm25paged_attention_v2_kernelIthLi32ELi8ELi128ELNS_18Fp8KVCacheDataTypeE1ELb1ELi512EEEvPfS2_PT_PKS3_PKT0_S9_ifPKiSB_iPKfiiiSD_SD_iiiii,(.L_x_27514 - _ZN4vllm25paged_attention_v2_kernelIthLi32ELi8ELi128ELNS_18Fp8KVCacheDataTypeE1ELb1ELi512EEEvPfS2_PT_PKS3_PKT0_S9_ifPKiSB_iPKfiiiSD_SD_iiiii)
        .other          _ZN4vllm25paged_attention_v2_kernelIthLi32ELi8ELi128ELNS_18Fp8KVCacheDataTypeE1ELb1ELi512EEEvPfS2_PT_PKS3_PKT0_S9_ifPKiSB_iPKfiiiSD_SD_iiiii,@"STO_CUDA_ENTRY STV_DEFAULT"
_ZN4vllm25paged_attention_v2_kernelIthLi32ELi8ELi128ELNS_18Fp8KVCacheDataTypeE1ELb1ELi512EEEvPfS2_PT_PKS3_PKT0_S9_ifPKiSB_iPKfiiiSD_SD_iiiii:
.text._ZN4vllm25paged_attention_v2_kernelIthLi32ELi8ELi128ELNS_18Fp8KVCacheDataTypeE1ELb1ELi512EEEvPfS2_PT_PKS3_PKT0_S9_ifPKiSB_iPKfiiiSD_SD_iiiii:
        /* <DEDUP_REMOVED lines=112> */
.L_x_13815:
        /* <DEDUP_REMOVED lines=25> */
.L_x_13819:
        /* <DEDUP_REMOVED lines=41> */
.L_x_13817:
[----:B------:R-:W-:Y:S05]  /*0b20*/  BSYNC.RECONVERGENT B6 ;  /* 0x0000000000067941 */ /* 0x000fea0003800200 */
.L_x_13816:
        /* <DEDUP_REMOVED lines=12> */
.L_x_13850:
        /* <DEDUP_REMOVED lines=40> */
.L_x_13825:
        /* <DEDUP_REMOVED lines=11> */
.L_x_13824:
[----:B------:R-:W-:Y:S05]  /*0f20*/  BSYNC.RECONVERGENT B1 ;  /* 0x0000000000017941 */ /* 0x000fea0003800200 */
.L_x_13823:
        /* <DEDUP_REMOVED lines=12> */
.L_x_13828:
        /* <DEDUP_REMOVED lines=100> */
.L_x_13827:
[----:B------:R-:W-:Y:S05]  /*1630*/  BSYNC.RECONVERGENT B1 ;  /* 0x0000000000017941 */ /* 0x000fea0003800200 */
.L_x_13826:
        /* <DEDUP_REMOVED lines=55> */
.L_x_13830:
[----:B------:R-:W-:Y:S05]  /*19b0*/  BSYNC.RECONVERGENT B1 ;  /* 0x0000000000017941 */ /* 0x000fea0003800200 */
.L_x_13829:
        /* <DEDUP_REMOVED lines=26> */
.L_x_13822:
[----:B------:R-:W-:Y:S05]  /*1b60*/  BSYNC.RECONVERGENT B0 ;  /* 0x0000000000007941 */ /* 0x000fea0003800200 */
.L_x_13821:
        /* <DEDUP_REMOVED lines=40> */
.L_x_13835:
[----:B------:R-:W1:Y:S01]  /*1df0*/  LDS R7, [R13] ;  /* 0x000000000d077984 */ /* 0x000e620000000800 */
[----:B------:R-:W-:-:S05]  /*1e00*/  VIADD R15, R15, 0x1 ;  /* 0x000000010f0f7836 */ /* 0x000fca0000000000 */
[----:B------:R-:W-:Y:S01]  /*1e10*/  ISETP.NE.AND P0, PT, R15, RZ, PT ;  /* 0x000000ff0f00720c */ /* 0x000fe20003f05270 */
[----:B-1----:R-:W-:-:S05]  /*1e20*/  FMUL.FTZ R20, R7, R2 ;  /* 0x0000000207147220 */ /* 0x002fca0000410000 */
[----:B------:R1:W-:Y:S02]  /*1e30*/  STS [R13], R20 ;  /* 0x000000140d007388 */ /* 0x0003e40000000800 */
[----:B-1----:R-:W-:-:S05]  /*1e40*/  IADD3 R13, PT, PT, R13, 0x200, RZ ;  /* 0x000002000d0d7810 */ /* 0x002fca0007ffe0ff */
[----:B------:R-:W-:Y:S05]  /*1e50*/  @P0 BRA `(.L_x_13835) ;  /* 0xfffffffc00e40947 */ /* 0x000fea000383ffff */
.L_x_13834:
[----:B------:R-:W-:Y:S05]  /*1e60*/  BSYNC.RECONVERGENT B1 ;  /* 0x0000000000017941 */ /* 0x000fea0003800200 */
.L_x_13833:
        /* <DEDUP_REMOVED lines=12> */
.L_x_13838:
        /* <DEDUP_REMOVED lines=52> */
.L_x_13837:
[----:B------:R-:W-:Y:S05]  /*2270*/  BSYNC.RECONVERGENT B1 ;  /* 0x0000000000017941 */ /* 0x000fea0003800200 */
.L_x_13836:
        /* <DEDUP_REMOVED lines=31> */
.L_x_13840:
[----:B------:R-:W-:Y:S05]  /*2470*/  BSYNC.RECONVERGENT B1 ;  /* 0x0000000000017941 */ /* 0x000fea0003800200 */
.L_x_13839:
        /* <DEDUP_REMOVED lines=14> */
.L_x_13832:
[----:B------:R-:W-:Y:S05]  /*2560*/  BSYNC.RECONVERGENT B0 ;  /* 0x0000000000007941 */ /* 0x000fea0003800200 */
.L_x_13831:
        /* <DEDUP_REMOVED lines=18> */
.L_x_13842:
[----:B------:R-:W-:Y:S05]  /*2690*/  BSYNC.RECONVERGENT B0 ;  /* 0x0000000000007941 */ /* 0x000fea0003800200 */
.L_x_13841:
        /* <DEDUP_REMOVED lines=25> */
.L_x_13845:
        /* <DEDUP_REMOVED lines=34> */
.L_x_13844:
        /* <DEDUP_REMOVED lines=16> */
.L_x_13843:
        /* <DEDUP_REMOVED lines=40> */
.L_x_13818:
        /* <DEDUP_REMOVED lines=16> */
.L_x_13846:
[----:B------:R-:W-:Y:S05]  /*2ed0*/  EXIT ;  /* 0x000000000000794d */ /* 0x000fea0003800000 */
.L_x_13820:
[----:B------:R-:W-:Y:S02]  /*2ee0*/  HFMA2 R12, -RZ, RZ, 0, 9.5367431640625e-07 ;  /* 0x00000010ff0c7431 */ /* 0x000fe400000001ff */
[----:B------:R-:W-:Y:S01]  /*2ef0*/  IMAD.MOV.U32 R11, RZ, RZ, 0x1f ;  /* 0x0000001fff0b7424 */ /* 0x000fe200078e00ff */
[----:B------:R-:W-:-:S07]  /*2f00*/  MOV R15, 0xffffffff ;  /* 0xffffffff000f7802 */ /* 0x000fce0000000f00 */
[----:B------:R-:W-:Y:S05]  /*2f10*/  WARPSYNC.COLLECTIVE R15, `(.L_x_13847) ;  /* 0x000000000f087348 */ /* 0x000fea0003c00000 */
[----:B------:R0:W1:Y:S02]  /*2f20*/  SHFL.BFLY P6, R14, R13, R12, R11 ;  /* 0x0c00000c0d0e7389 */ /* 0x00006400000c000b */
[----:B01----:R-:W-:Y:S05]  /*2f30*/  ENDCOLLECTIVE ;  /* 0x000000000000791b */ /* 0x003fea0003800000 */
.L_x_13847:
[----:B------:R-:W-:Y:S01]  /*2f40*/  IMAD.MOV.U32 R12, RZ, RZ, 0x8 ;  /* 0x00000008ff0c7424 */ /* 0x000fe200078e00ff */
[----:B------:R-:W-:-:S04]  /*2f50*/  FMNMX.FTZ R0, R14, -3.40282346638528859812e+38, !PT ;  /* 0xff7fffff0e007809 */ /* 0x000fc80007810000 */
[----:B------:R-:W-:-:S07]  /*2f60*/  MOV R13, R0 ;  /* 0x00000000000d7202 */ /* 0x000fce0000000f00 */
[----:B------:R-:W-:Y:S05]  /*2f70*/  WARPSYNC.COLLECTIVE R15, `(.L_x_13848) ;  /* 0x000000000f087348 */ /* 0x000fea0003c00000 */
[----:B------:R0:W1:Y:S02]  /*2f80*/  SHFL.BFLY P6, R14, R13, R12, R11 ;  /* 0x0c00000c0d0e7389 */ /* 0x00006400000c000b */
[----:B01----:R-:W-:Y:S05]  /*2f90*/  ENDCOLLECTIVE ;  /* 0x000000000000791b */ /* 0x003fea0003800000 */
.L_x_13848:
[----:B------:R-:W-:Y:S01]  /*2fa0*/  HFMA2 R12, -RZ, RZ, 0, 2.384185791015625e-07 ;  /* 0x00000004ff0c7431 */ /* 0x000fe200000001ff */
[----:B------:R-:W-:-:S04]  /*2fb0*/  FMNMX.FTZ R2, R0, R14, !PT ;  /* 0x0000000e00027209 */ /* 0x000fc80007810000 */
[----:B------:R-:W-:-:S07]  /*2fc0*/  MOV R13, R2 ;  /* 0x00000002000d7202 */ /* 0x000fce0000000f00 */
[----:B------:R-:W-:Y:S05]  /*2fd0*/  WARPSYNC.COLLECTIVE R15, `(.L_x_13849) ;  /* 0x000000000f087348 */ /* 0x000fea0003c00000 */
[----:B------:R0:W1:Y:S02]  /*2fe0*/  SHFL.BFLY P6, R14, R13, R12, R11 ;  /* 0x0c00000c0d0e7389 */ /* 0x00006400000c000b */
[----:B01----:R-:W-:Y:S05]  /*2ff0*/  ENDCOLLECTIVE ;  /* 0x000000000000791b */ /* 0x003fea0003800000 */
.L_x_13849:
[----:B------:R-:W-:Y:S05]  /*3000*/  BRA `(.L_x_13850) ;  /* 0xffffffd800f87947 */ /* 0x000fea000383ffff */
.L_x_13851:
        /* <DEDUP_REMOVED lines=15> */
.L_x_27514:


//--------------------- .text._ZN4vllm25paged_attention_v2_kernelIfhLi256ELi32ELi128ELNS_18Fp8KVCacheDataTypeE1ELb0ELi512EEEvPfS2_PT_PKS3_PKT0_S9_ifPKiSB_iPKfiiiSD_SD_iiiii --------------------------
	.section	.text._ZN4vllm25paged_attention_v2_kernelIfhLi256ELi32ELi128ELNS_18Fp8KVCacheDataTypeE1ELb0ELi512EEEvPfS2_PT_PKS3_PKT0_S9_ifPKiSB_iPKfiiiSD_SD_iiiii,"ax",@progbits
	.align	128
        .global         _ZN4vllm25paged_attention_v2_kernelIfhLi256ELi32ELi128ELNS_18Fp8KVCacheDataTypeE1ELb0ELi512EEEvPfS2_PT_PKS3_PKT0_S9_ifPKiSB_iPKfiiiSD_SD_iiiii
        .type           _ZN4vllm25paged_attention_v2_kernelIfhLi256ELi32ELi128ELNS_18Fp8KVCacheDataTypeE1ELb0ELi512EEEvPfS2_PT_PKS3_PKT0_S9_ifPKiSB_iPKfiiiSD_SD_iiiii,@function
        .size           _ZN4vllm25paged_attention_v2_kernelIfhLi256ELi32ELi128ELNS_18Fp8KVCacheDataTypeE1ELb0ELi512EEEvPfS2_PT_PKS3_PKT0_S9_ifPKiSB_iPKfiiiSD_SD_iiiii,(.L_x_27515 - _ZN4vllm25paged_attention_v2_kernelIfhLi256ELi32ELi128ELNS_18Fp8KVCacheDataTypeE1ELb0ELi512EEEvPfS2_PT_PKS3_PKT0_S9_ifPKiSB_iPKfiiiSD_SD_iiiii)
        .other          _ZN4vllm25paged_attention_v2_kernelIfhLi256ELi32ELi128ELNS_18Fp8KVCacheDataTypeE1ELb0ELi512EEEvPfS2_PT_PKS3_PKT0_S9_ifPKiSB_iPKfiiiSD_SD_iiiii,@"STO_CUDA_ENTRY STV_DEFAULT"
_ZN4vllm25paged_attention_v2_kernelIfhLi256ELi32ELi128ELNS_18Fp8KVCacheDataTypeE1ELb0ELi512EEEvPfS2_PT_PKS3_PKT0_S9_ifPKiSB_iPKfiiiSD_SD_iiiii:
.text._ZN4vllm25paged_attention_v2_kernelIfhLi256ELi32ELi128ELNS_18Fp8KVCacheDataTypeE1ELb0ELi512EEEvPfS2_PT_PKS3_PKT0_S9_ifPKiSB_iPKfiiiSD_SD_iiiii:
        /* <DEDUP_REMOVED lines=45> */
.L_x_13853:
[----:B------:R-:W-:Y:S05]  /*02d0*/  BSYNC.RECONVERGENT B6 ;  /* 0x0000000000067941 */ /* 0x000fea0003800200 */
.L_x_13852:
        /* <DEDUP_REMOVED lines=12> */
.L_x_13890:
        /* <DEDUP_REMOVED lines=40> */
.L_x_13859:
        /* <DEDUP_REMOVED lines=11> */
.L_x_13858:
[----:B------:R-:W-:Y:S05]  /*06d0*/  BSYNC.RECONVERGENT B1 ;  /* 0x0000000000017941 */ /* 0x000fea0003800200 */
.L_x_13857:
        /* <DEDUP_REMOVED lines=12> */
.L_x_13862:
        /* <DEDUP_REMOVED lines=100> */
.L_x_13861:
[----:B------:R-:W-:Y:S05]  /*0de0*/  BSYNC.RECONVERGENT B1 ;  /* 0x0000000000017941 */ /* 0x000fea0003800200 */
.L_x_13860:
        /* <DEDUP_REMOVED lines=55> */
.L_x_13864:
[----:B------:R-:W-:Y:S05]  /*1160*/  BSYNC.RECONVERGENT B1 ;  /* 0x0000000000017941 */ /* 0x000fea0003800200 */
.L_x_13863:
        /* <DEDUP_REMOVED lines=26> */
.L_x_13856:
[----:B------:R-:W-:Y:S05]  /*1310*/  BSYNC.RECONVERGENT B0 ;  /* 0x0000000000007941 */ /* 0x000fea0003800200 */
.L_x_13855:
        /* <DEDUP_REMOVED lines=40> */
.L_x_13869:
[----:B------:R-:W1:Y:S01]  /*15a0*/  LDS R10, [R6] ;  /* 0x00000000060a7984 */ /* 0x000e620000000800 */
[----:B------:R-:W-:-:S04]  /*15b0*/  IADD3 R8, PT, PT, R8, 0x1, RZ ;  /* 0x0000000108087810 */ /* 0x000fc80007ffe0ff */
[----:B------:R-:W-:Y:S01]  /*15c0*/  ISETP.NE.AND P0, PT, R8, RZ, PT ;  /* 0x000000ff0800720c */ /* 0x000fe20003f05270 */
[----:B-1----:R-:W-:-:S05]  /*15d0*/  FMUL.FTZ R9, R10, R5 ;  /* 0x000000050a097220 */ /* 0x002fca0000410000 */
[----:B------:R1:W-:Y:S02]  /*15e0*/  STS [R6], R9 ;  /* 0x0000000906007388 */ /* 0x0003e40000000800 */
[----:B-1----:R-:W-:-:S05]  /*15f0*/  IADD3 R6, PT, PT, R6, 0x200, RZ ;  /* 0x0000020006067810 */ /* 0x002fca0007ffe0ff */
[----:B------:R-:W-:Y:S05]  /*1600*/  @P0 BRA `(.L_x_13869) ;  /* 0xfffffffc00e40947 */ /* 0x000fea000383ffff */
.L_x_13868:
[----:B------:R-:W-:Y:S05]  /*1610*/  BSYNC.RECONVERGENT B1 ;  /* 0x0000000000017941 */ /* 0x000fea0003800200 */
.L_x_13867:
        /* <DEDUP_REMOVED lines=12> */
.L_x_13872:
        /* <DEDUP_REMOVED lines=52> */
.L_x_13871:
[----:B------:R-:W-:Y:S05]  /*1a20*/  BSYNC.RECONVERGENT B1 ;  /* 0x0000000000017941 */ /* 0x000fea0003800200 */
.L_x_13870:
        /* <DEDUP_REMOVED lines=31> */
.L_x_13874:
[----:B------:R-:W-:Y:S05]  /*1c20*/  BSYNC.RECONVERGENT B1 ;  /* 0x0000000000017941 */ /* 0x000fea0003800200 */
.L_x_13873:
        /* <DEDUP_REMOVED lines=14> */
.L_x_13866:
[----:B------:R-:W-:Y:S05]  /*1d10*/  BSYNC.RECONVERGENT B0 ;  /* 0x0000000000007941 */ /* 0x000fea0003800200 */
.L_x_13865:
        /* <DEDUP_REMOVED lines=23> */
.L_x_13876:
[----:B------:R-:W-:Y:S05]  /*1e90*/  BSYNC.RECONVERGENT B0 ;  /* 0x0000000000007941 */ /* 0x000fea0003800200 */
.L_x_13875:
        /* <DEDUP_REMOVED lines=114> */
.L_x_13878:
[----:B------:R-:W-:Y:S05]  /*25c0*/  BSYNC.RECONVERGENT B0 ;  /* 0x0000000000007941 */ /* 0x000fea0003800200 */
.L_x_13877:
        /* <DEDUP_REMOVED lines=138> */
.L_x_13880:
[----:B------:R-:W-:Y:S05]  /*2e70*/  BSYNC.RECONVERGENT B0 ;  /* 0x0000000000007941 */ /* 0x000fea0003800200 */
.L_x_13879:
        /* <DEDUP_REMOVED lines=73> */
.L_x_13882:
[----:B------:R-:W-:Y:S05]  /*3310*/  BSYNC.RECONVERGENT B0 ;  /* 0x0000000000007941 */ /* 0x000fea0003800200 */
.L_x_13881:
        /* <DEDUP_REMOVED lines=138> */
.L_x_13884:
[----:B------:R-:W-:Y:S05]  /*3bc0*/  BSYNC.RECONVERGENT B0 ;  /* 0x0000000000007941 */ /* 0x000fea0003800200 */
.L_x_13883:
        /* <DEDUP_REMOVED lines=84> */
.L_x_13854:
[----:B------:R-:W-:Y:S01]  /*4110*/  HFMA2 R12, -RZ, RZ, 0, 9.5367431640625e-07 ;  /* 0x00000010ff0c7431 */ /* 0x000fe200000001ff */
[----:B------:R-:W-:Y:S02]  /*4120*/  MOV R11, 0x1f ;  /* 0x0000001f000b7802 */ /* 0x000fe40000000f00 */
[----:B------:R-:W-:-:S07]  /*4130*/  MOV R15, 0xffffffff ;  /* 0xffffffff000f7802 */ /* 0x000fce0000000f00 */
[----:B------:R-:W-:Y:S05]  /*4140*/  WARPSYNC.COLLECTIVE R15, `(.L_x_13885) ;  /* 0x000000000f087348 */ /* 0x000fea0003c00000 */
[----:B------:R0:W1:Y:S02]  /*4150*/  SHFL.BFLY P6, R14, R13, R12, R11 ;  /* 0x0c00000c0d0e7389 */ /* 0x00006400000c000b */
[----:B01----:R-:W-:Y:S05]  /*4160*/  ENDCOLLECTIVE ;  /* 0x000000000000791b */ /* 0x003fea0003800000 */
.L_x_13885:
[----:B------:R-:W-:Y:S01]  /*4170*/  HFMA2 R12, -RZ, RZ, 0, 4.76837158203125e-07 ;  /* 0x00000008ff0c7431 */ /* 0x000fe200000001ff */
[----:B------:R-:W-:-:S04]  /*4180*/  FMNMX.FTZ R0, R14, -3.40282346638528859812e+38, !PT ;  /* 0xff7fffff0e007809 */ /* 0x000fc80007810000 */
[----:B------:R-:W-:-:S07]  /*4190*/  MOV R13, R0 ;  /* 0x00000000000d7202 */ /* 0x000fce0000000f00 */
[----:B------:R-:W-:Y:S05]  /*41a0*/  WARPSYNC.COLLECTIVE R15, `(.L_x_13886) ;  /* 0x000000000f087348 */ /* 0x000fea0003c00000 */
[----:B------:R0:W1:Y:S02]  /*41b0*/  SHFL.BFLY P6, R14, R13, R12, R11 ;  /* 0x0c00000c0d0e7389 */ /* 0x00006400000c000b */
[----:B01----:R-:W-:Y:S05]  /*41c0*/  ENDCOLLECTIVE ;  /* 0x000000000000791b */ /* 0x003fea0003800000 */
.L_x_13886:
[----:B------:R-:W-:Y:S01]  /*41d0*/  HFMA2 R12, -RZ, RZ, 0, 2.384185791015625e-07 ;  /* 0x00000004ff0c7431 */ /* 0x000fe200000001ff */
[----:B------:R-:W-:-:S04]  /*41e0*/  FMNMX.FTZ R2, R0, R14, !PT ;  /* 0x0000000e00027209 */ /* 0x000fc80007810000 */
[----:B------:R-:W-:-:S07]  /*41f0*/  MOV R13, R2 ;  /* 0x00000002000d7202 */ /* 0x000fce0000000f00 */
[----:B------:R-:W-:Y:S05]  /*4200*/  WARPSYNC.COLLECTIVE R15, `(.L_x_13887) ;  /* 0x000000000f087348 */ /* 0x000fea0003c00000 */
[----:B------:R0:W1:Y:S02]  /*4210*/  SHFL.BFLY P6, R14, R13, R12, R11 ;  /* 0x0c00000c0d0e7389 */ /* 0x00006400000c000b */
[----:B01----:R-:W-:Y:S05]  /*4220*/  ENDCOLLECTIVE ;  /* 0x000000000000791b */ /* 0x003fea0003800000 */
.L_x_13887:
[----:B------:R-:W-:Y:S01]  /*4230*/  HFMA2 R12, -RZ, RZ, 0, 1.1920928955078125e-07 ;  /* 0x00000002ff0c7431 */ /* 0x000fe200000001ff */
[----:B------:R-:W-:-:S04]  /*4240*/  FMNMX.FTZ R3, R2, R14, !PT ;  /* 0x0000000e02037209 */ /* 0x000fc80007810000 */
[----:B------:R-:W-:-:S07]  /*4250*/  MOV R13, R3 ;  /* 0x00000003000d7202 */ /* 0x000fce0000000f00 */
[----:B------:R-:W-:Y:S05]  /*4260*/  WARPSYNC.COLLECTIVE R15, `(.L_x_13888) ;  /* 0x000000000f087348 */ /* 0x000fea0003c00000 */
[----:B------:R0:W1:Y:S02]  /*4270*/  SHFL.BFLY P6, R14, R13, R12, R11 ;  /* 0x0c00000c0d0e7389 */ /* 0x00006400000c000b */
[----:B01----:R-:W-:Y:S05]  /*4280*/  ENDCOLLECTIVE ;  /* 0x000000000000791b */ /* 0x003fea0003800000 */
.L_x_13888:
[----:B------:R-:W-:Y:S01]  /*4290*/  HFMA2 R12, -RZ, RZ, 0, 5.9604644775390625e-08 ;  /* 0x00000001ff0c7431 */ /* 0x000fe200000001ff */
[----:B------:R-:W-:-:S04]  /*42a0*/  FMNMX.FTZ R4, R3, R14, !PT ;  /* 0x0000000e03047209 */ /* 0x000fc80007810000 */
[----:B------:R-:W-:-:S07]  /*42b0*/  MOV R13, R4 ;  /* 0x00000004000d7202 */ /* 0x000fce0000000f00 */
[----:B------:R-:W-:Y:S05]  /*42c0*/  WARPSYNC.COLLECTIVE R15, `(.L_x_13889) ;  /* 0x000000000f087348 */ /* 0x000fea0003c00000 */
[----:B------:R0:W1:Y:S02]  /*42d0*/  SHFL.BFLY P6, R14, R13, R12, R11 ;  /* 0x0c00000c0d0e7389 */ /* 0x00006400000c000b */
[----:B01----:R-:W-:Y:S05]  /*42e0*/  ENDCOLLECTIVE ;  /* 0x000000000000791b */ /* 0x003fea0003800000 */
.L_x_13889:
[----:B------:R-:W-:Y:S05]  /*42f0*/  BRA `(.L_x_13890) ;  /* 0xffffffc000287947 */ /* 0x000fea000383ffff */
.L_x_13891:
        /* <DEDUP_REMOVED lines=16> */
.L_x_27515:


//--------------------- .text._ZN4vllm25paged_attention_v2_kernelIfhLi192ELi32ELi128ELNS_18Fp8KVCacheDataTypeE1ELb0ELi512EEEvPfS2_PT_PKS3_PKT0_S9_ifPKiSB_iPKfiiiSD_SD_iiiii --------------------------
	.section	.text._ZN4vllm25paged_attention_v2_kernelIfhLi192ELi32ELi128ELNS_18Fp8KVCacheDataTypeE1ELb0ELi512EEEvPfS2_PT_PKS3_PKT0_S9_ifPKiSB_iPKfiiiSD_SD_iiiii,"ax",@progbits
	.align	128
        .global         _ZN4vllm25paged_attention_v2_kernelIfhLi192ELi32ELi128ELNS_18Fp8KVCacheDataTypeE1ELb0ELi512EEEvPfS2_PT_PKS3_PKT0_S9_ifPKiSB_iPKfiiiSD_SD_iiiii
        .type           _ZN4vllm25paged_attention_v2_kernelIfhLi192ELi32ELi128ELNS_18Fp8KVCacheDataTypeE1ELb0ELi512EEEvPfS2_PT_PKS3_PKT0_S9_ifPKiSB_iPKfiiiSD_SD_iiiii,@function
        .size           _ZN4vllm25paged_attention_v2_kernelIfhLi192ELi32ELi128ELNS_18Fp8KVCacheDataTypeE1ELb0ELi512EEEvPfS2_PT_PKS3_PKT0_S9_ifPKiSB_iPKfiiiSD_SD_iiiii,(.L_x_27516 - _ZN4vllm25paged_attention_v2_kernelIfhLi192ELi32ELi128ELNS_18Fp8KVCacheDataTypeE1ELb0ELi512EEEvPfS2_PT_PKS3_PKT0_S9_ifPKiSB_iPKfiiiSD_SD_iiiii)
        .other          _ZN4vllm25paged_attention_v2_kernelIfhLi192ELi32ELi128ELNS_18Fp8KVCacheDataTypeE1ELb0ELi512EEEvPfS2_PT_PKS3_PKT0_S9_ifPKiSB_iPKfiiiSD_SD_iiiii,@"STO_CUDA_ENTRY STV_DEFAULT"
_ZN4vllm25paged_attention_v2_kernelIfhLi192ELi32ELi128ELNS_18Fp8KVCacheDataTypeE1ELb0ELi512EEEvPfS2_PT_PKS3_PKT0_S9_ifPKiSB_iPKfiiiSD_SD_iiiii:
.text._ZN4vllm25paged_attention_v2_kernelIfhLi192ELi32ELi128ELNS_18Fp8KVCacheDataTypeE1ELb0ELi512EEEvPfS2_PT_PKS3_PKT0_S9_ifPKiSB_iPKfiiiSD_SD_iiiii:
        /* <DEDUP_REMOVED lines=45> */
.L_x_13893:
[----:B------:R-:W-:Y:S05]  /*02d0*/  BSYNC.RECONVERGENT B6 ;  /* 0x0000000000067941 */ /* 0x000fea0003800200 */
.L_x_13892:
        /* <DEDUP_REMOVED lines=12> */
.L_x_13930:
        /* <DEDUP_REMOVED lines=40> */
.L_x_13899:
        /* <DEDUP_REMOVED lines=11> */
.L_x_13898:
[----:B------:R-:W-:Y:S05]  /*06d0*/  BSYNC.RECONVERGENT B1 ;  /* 0x0000000000017941 */ /* 0x000fea0003800200 */
.L_x_13897:
        /* <DEDUP_REMOVED lines=12> */
.L_x_13902:
        /* <DEDUP_REMOVED lines=100> */
.L_x_13901:
[----:B------:R-:W-:Y:S05]  /*0de0*/  BSYNC.RECONVERGENT B1 ;  /* 0x0000000000017941 */ /* 0x000fea0003800200 */
.L_x_13900:
        /* <DEDUP_REMOVED lines=55> */
.L_x_13904:
[----:B------:R-:W-:Y:S05]  /*1160*/  BSYNC.RECONVERGENT B1 ;  /* 0x0000000000017941 */ /* 0x000fea0003800200 */
.L_x_13903:
        /* <DEDUP_REMOVED lines=26> */
.L_x_13896:
[----:B------:R-:W-:Y:S05]  /*1310*/  BSYNC.RECONVERGENT B0 ;  /* 0x0000000000007941 */ /* 0x000fea0003800200 */
.L_x_13895:
        /* <DEDUP_REMOVED lines=40> */
.L_x_13909:
[----:B------:R-:W1:Y:S01]  /*15a0*/  LDS R9, [R5] ;  /* 0x0000000005097984 */ /* 0x000e620000000800 */
[----:B------:R-:W-:-:S04]  /*15b0*/  IADD3 R7, PT, PT, R7, 0x1, RZ ;  /* 0x0000000107077810 */ /* 0x000fc80007ffe0ff */
[----:B------:R-:W-:Y:S01]  /*15c0*/  ISETP.NE.AND P0, PT, R7, RZ, PT ;  /* 0x000000ff0700720c */ /* 0x000fe20003f05270 */
[----:B-1----:R-:W-:-:S05]  /*15d0*/  FMUL.FTZ R10, R9, R4 ;  /* 0x00000004090a7220 */ /* 0x002fca0000410000 */
[----:B------:R1:W-:Y:S02]  /*15e0*/  STS [R5], R10 ;  /* 0x0000000a05007388 */ /* 0x0003e40000000800 */
[----:B-1----:R-:W-:-:S05]  /*15f0*/  IADD3 R5, PT, PT, R5, 0x200, RZ ;  /* 0x0000020005057810 */ /* 0x002fca0007ffe0ff */
[----:B------:R-:W-:Y:S05]  /*1600*/  @P0 BRA `(.L_x_13909) ;  /* 0xfffffffc00e40947 */ /* 0x000fea000383ffff */
.L_x_13908:
[----:B------:R-:W-:Y:S05]  /*1610*/  BSYNC.RECONVERGENT B1 ;  /* 0x0000000000017941 */ /* 0x000fea0003800200 */
.L_x_13907:
        /* <DEDUP_REMOVED lines=12> */
.L_x_13912:
        /* <DEDUP_REMOVED lines=52> */
.L_x_13911:
[----:B------:R-:W-:Y:S05]  /*1a20*/  BSYNC.RECONVERGENT B1 ;  /* 0x0000000000017941 */ /* 0x000fea0003800200 */
.L_x_13910:
        /* <DEDUP_REMOVED lines=31> */
.L_x_13914:
[----:B------:R-:W-:Y:S05]  /*1c20*/  BSYNC.RECONVERGENT B1 ;  /* 0x0000000000017941 */ /* 0x000fea0003800200 */
.L_x_13913:
        /* <DEDUP_REMOVED lines=14> */
.L_x_13906:
[----:B------:R-:W-:Y:S05]  /*1d10*/  BSYNC.RECONVERGENT B0 ;  /* 0x0000000000007941 */ /* 0x000fea0003800200 */
.L_x_13905:
        /* <DEDUP_REMOVED lines=23> */
.L_x_13916:
[----:B------:R-:W-:Y:S05]  /*1e90*/  BSYNC.RECONVERGENT B0 ;  /* 0x0000000000007941 */ /* 0x000fea0003800200 */
.L_x_13915:
        /* <DEDUP_REMOVED lines=91> */
.L_x_13918:
[----:B------:R-:W-:Y:S05]  /*2450*/  BSYNC.RECONVERGENT B0 ;  /* 0x0000000000007941 */ /* 0x000fea0003800200 */
.L_x_13917:
        /* <DEDUP_REMOVED lines=107> */
.L_x_13920:
[----:B------:R-:W-:Y:S05]  /*2b10*/  BSYNC.RECONVERGENT B0 ;  /* 0x0000000000007941 */ /* 0x000fea0003800200 */
.L_x_13919:
        /* <DEDUP_REMOVED lines=59> */
.L_x_13922:
[----:B------:R-:W-:Y:S05]  /*2ed0*/  BSYNC.RECONVERGENT B0 ;  /* 0x0000000000007941 */ /* 0x000fea0003800200 */
.L_x_13921:
        /* <DEDUP_REMOVED lines=107> */
.L_x_13924:
[----:B------:R-:W-:Y:S05]  /*3590*/  BSYNC.RECONVERGENT B0 ;  /* 0x0000000000007941 */ /* 0x000fea0003800200 */
.L_x_13923:
        /* <DEDUP_REMOVED lines=68> */
.L_x_13894:
[----:B------:R-:W-:Y:S01]  /*39e0*/  HFMA2 R12, -RZ, RZ, 0, 9.5367431640625e-07 ;  /* 0x00000010ff0c7431 */ /* 0x000fe200000001ff */
[----:B------:R-:W-:Y:S02]  /*39f0*/  MOV R11, 0x1f ;  /* 0x0000001f000b7802 */ /* 0x000fe40000000f00 */
[----:B------:R-:W-:-:S07]  /*3a00*/  MOV R15, 0xffffffff ;  /* 0xffffffff000f7802 */ /* 0x000fce0000000f00 */
[----:B------:R-:W-:Y:S05]  /*3a10*/  WARPSYNC.COLLECTIVE R15, `(.L_x_13925) ;  /* 0x000000000f087348 */ /* 0x000fea0003c00000 */
[----:B------:R0:W1:Y:S02]  /*3a20*/  SHFL.BFLY P6, R14, R13, R12, R11 ;  /* 0x0c00000c0d0e7389 */ /* 0x00006400000c000b */
[----:B01----:R-:W-:Y:S05]  /*3a30*/  ENDCOLLECTIVE ;  /* 0x000000000000791b */ /* 0x003fea0003800000 */
.L_x_13925:
[----:B------:R-:W-:Y:S01]  /*3a40*/  HFMA2 R12, -RZ, RZ, 0, 4.76837158203125e-07 ;  /* 0x00000008ff0c7431 */ /* 0x000fe200000001ff */
[----:B------:R-:W-:-:S04]  /*3a50*/  FMNMX.FTZ R0, R14, -3.40282346638528859812e+38, !PT ;  /* 0xff7fffff0e007809 */ /* 0x000fc80007810000 */
[----:B------:R-:W-:-:S07]  /*3a60*/  MOV R13, R0 ;  /* 0x00000000000d7202 */ /* 0x000fce0000000f00 */
[----:B------:R-:W-:Y:S05]  /*3a70*/  WARPSYNC.COLLECTIVE R15, `(.L_x_13926) ;  /* 0x000000000f087348 */ /* 0x000fea0003c00000 */
[----:B------:R0:W1:Y:S02]  /*3a80*/  SHFL.BFLY P6, R14, R13, R12, R11 ;  /* 0x0c00000c0d0e7389 */ /* 0x00006400000c000b */
[----:B01----:R-:W-:Y:S05]  /*3a90*/  ENDCOLLECTIVE ;  /* 0x000000000000791b */ /* 0x003fea0003800000 */
.L_x_13926:
[----:B------:R-:W-:Y:S01]  /*3aa0*/  HFMA2 R12, -RZ, RZ, 0, 2.384185791015625e-07 ;  /* 0x00000004ff0c7431 */ /* 0x000fe200000001ff */
[----:B------:R-:W-:-:S04]  /*3ab0*/  FMNMX.FTZ R2, R0, R14, !PT ;  /* 0x0000000e00027209 */ /* 0x000fc80007810000 */
[----:B------:R-:W-:-:S07]  /*3ac0*/  MOV R13, R2 ;  /* 0x00000002000d7202 */ /* 0x000fce0000000f00 */
[----:B------:R-:W-:Y:S05]  /*3ad0*/  WARPSYNC.COLLECTIVE R15, `(.L_x_13927) ;  /* 0x000000000f087348 */ /* 0x000fea0003c00000 */
[----:B------:R0:W1:Y:S02]  /*3ae0*/  SHFL.BFLY P6, R14, R13, R12, R11 ;  /* 0x0c00000c0d0e7389 */ /* 0x00006400000c000b */
[----:B01----:R-:W-:Y:S05]  /*3af0*/  ENDCOLLECTIVE ;  /* 0x000000000000791b */ /* 0x003fea0003800000 */
.L_x_13927:
[----:B------:R-:W-:Y:S01]  /*3b00*/  HFMA2 R12, -RZ, RZ, 0, 1.1920928955078125e-07 ;  /* 0x00000002ff0c7431 */ /* 0x000fe200000001ff */
[----:B------:R-:W-:-:S04]  /*3b10*/  FMNMX.FTZ R3, R2, R14, !PT ;  /* 0x0000000e02037209 */ /* 0x000fc80007810000 */
[----:B------:R-:W-:-:S07]  /*3b20*/  MOV R13, R3 ;  /* 0x00000003000d7202 */ /* 0x000fce0000000f00 */
[----:B------:R-:W-:Y:S05]  /*3b30*/  WARPSYNC.COLLECTIVE R15, `(.L_x_13928) ;  /* 0x000000000f087348 */ /* 0x000fea0003c00000 */
[----:B------:R0:W1:Y:S02]  /*3b40*/  SHFL.BFLY P6, R14, R13, R12, R11 ;  /* 0x0c00000c0d0e7389 */ /* 0x00006400000c000b */
[----:B01----:R-:W-:Y:S05]  /*3b50*/  ENDCOLLECTIVE ;  /* 0x000000000000791b */ /* 0x003fea0003800000 */
.L_x_13928:
[----:B------:R-:W-:Y:S01]  /*3b60*/  HFMA2 R12, -RZ, RZ, 0, 5.9604644775390625e-08 ;  /* 0x00000001ff0c7431 */ /* 0x000fe200000001ff */
[----:B------:R-:W-:-:S04]  /*3b70*/  FMNMX.FTZ R4, R3, R14, !PT ;  /* 0x0000000e03047209 */ /* 0x000fc80007810000 */
[----:B------:R-:W-:-:S07]  /*3b80*/  MOV R13, R4 ;  /* 0x00000004000d7202 */ /* 0x000fce0000000f00 */
[----:B------:R-:W-:Y:S05]  /*3b90*/  WARPSYNC.COLLECTIVE R15, `(.L_x_13929) ;  /* 0x000000000f087348 */ /* 0x000fea0003c00000 */
[----:B------:R0:W1:Y:S02]  /*3ba0*/  SHFL.BFLY P6, R14, R13, R12, R11 ;  /* 0x0c00000c0d0e7389 */ /* 0x00006400000c000b */
[----:B01----:R-:W-:Y:S05]  /*3bb0*/  ENDCOLLECTIVE ;  /* 0x000000000000791b */ /* 0x003fea0003800000 */
.L_x_13929:
[----:B------:R-:W-:Y:S05]  /*3bc0*/  BRA `(.L_x_13930) ;  /* 0xffffffc400f47947 */ /* 0x000fea000383ffff */
.L_x_13931:
        /* <DEDUP_REMOVED lines=11> */
.L_x_27516:


//--------------------- .text._ZN4vllm25paged_attention_v2_kernelIfhLi128ELi32ELi128ELNS_18Fp8KVCacheDataTypeE1ELb0ELi512EEEvPfS2_PT_PKS3_PKT0_S9_ifPKiSB_iPKfiiiSD_SD_iiiii --------------------------
	.section	.text._ZN4vllm25paged_attention_v2_kernelIfhLi128ELi32ELi128ELNS_18Fp8KVCacheDataTypeE1ELb0ELi512EEEvPfS2_PT_PKS3_PKT0_S9_ifPKiSB_iPKfiiiSD_SD_iiiii,"ax",@progbits
	.align	128
        .global         _ZN4vllm25paged_attention_v2_kernelIfhLi128ELi32ELi128ELNS_18Fp8KVCacheDataTypeE1ELb0ELi512EEEvPfS2_PT_PKS3_PKT0_S9_ifPKiSB_iPKfiiiSD_SD_iiiii
        .type           _ZN4vllm25paged_attention_v2_kernelIfhLi128ELi32ELi128ELNS_18Fp8KVCacheDataTypeE1ELb0ELi512EEEvPfS2_PT_PKS3_PKT0_S9_ifPKiSB_iPKfiiiSD_SD_iiiii,@function
        .size           _ZN4vllm25paged_attention_v2_kernelIfhLi128ELi32ELi128ELNS_18Fp8KVCacheDataTypeE1ELb0ELi512EEEvPfS2_PT_PKS3_PKT0_S9_ifPKiSB_iPKfiiiSD_SD_iiiii,(.L_x_27517 - _ZN4vllm25paged_attention_v2_kernelIfhLi128ELi32ELi128ELNS_18Fp8KVCacheDataTypeE1ELb0ELi512EEEvPfS2_PT_PKS3_PKT0_S9_ifPKiSB_iPKfiiiSD_SD_iiiii)
        .other          _ZN4vllm25paged_attention_v2_kernelIfhLi128ELi32ELi128ELNS_18Fp8KVCacheDataTypeE1ELb0ELi512EEEvPfS2_PT_PKS3_PKT0_S9_ifPKiSB_iPKfiiiSD_SD_iiiii,@"STO_CUDA_ENTRY STV_DEFAULT"
_ZN4vllm25paged_attention_v2_kernelIfhLi128ELi32ELi128ELNS_18Fp8KVCacheDataTypeE1ELb0ELi512EEEvPfS2_PT_PKS3_PKT0_S9_ifPKiSB_iPKfiiiSD_SD_iiiii:
.text._ZN4vllm25paged_attention_v2_kernelIfhLi128ELi32ELi128ELNS_18Fp8KVCacheDataTypeE1ELb0ELi512EEEvPfS2_PT_PKS3_PKT0_S9_ifPKiSB_iPKfiiiSD_SD_iiiii:
        /* <DEDUP_REMOVED lines=52> */
.L_x_13933:
[----:B------:R-:W-:Y:S05]  /*0340*/  BSYNC.RECONVERGENT B6 ;  /* 0x0000000000067941 */ /* 0x000fea0003800200 */
.L_x_13932:
        /* <DEDUP_REMOVED lines=12> */
.L_x_13970:
        /* <DEDUP_REMOVED lines=40> */
.L_x_13939:
        /* <DEDUP_REMOVED lines=11> */
.L_x_13938:
[----:B------:R-:W-:Y:S05]  /*0740*/  BSYNC.RECONVERGENT B1 ;  /* 0x0000000000017941 */ /* 0x000fea0003800200 */
.L_x_13937:
        /* <DEDUP_REMOVED lines=13> */
.L_x_13942:
        /* <DEDUP_REMOVED lines=100> */
.L_x_13941:
[----:B------:R-:W-:Y:S05]  /*0e60*/  BSYNC.RECONVERGENT B1 ;  /* 0x0000000000017941 */ /* 0x000fea0003800200 */
.L_x_13940:
        /* <DEDUP_REMOVED lines=55> */
.L_x_13944:
[----:B------:R-:W-:Y:S05]  /*11e0*/  BSYNC.RECONVERGENT B1 ;  /* 0x0000000000017941 */ /* 0x000fea0003800200 */
.L_x_13943:
        /* <DEDUP_REMOVED lines=26> */
.L_x_13936:
[----:B------:R-:W-:Y:S05]  /*1390*/  BSYNC.RECONVERGENT B0 ;  /* 0x0000000000007941 */ /* 0x000fea0003800200 */
.L_x_13935:
        /* <DEDUP_REMOVED lines=40> */
.L_x_13949:
[----:B------:R-:W1:Y:S01]  /*1620*/  LDS R9, [R5] ;  /* 0x0000000005097984 */ /* 0x000e620000000800 */
[----:B------:R-:W-:-:S04]  /*1630*/  IADD3 R8, PT, PT, R8, 0x1, RZ ;  /* 0x0000000108087810 */ /* 0x000fc80007ffe0ff */
[----:B------:R-:W-:Y:S01]  /*1640*/  ISETP.NE.AND P0, PT, R8, RZ, PT ;  /* 0x000000ff0800720c */ /* 0x000fe20003f05270 */
[----:B-1----:R-:W-:-:S05]  /*1650*/  FMUL.FTZ R10, R9, R2 ;  /* 0x00000002090a7220 */ /* 0x002fca0000410000 */
[----:B------:R1:W-:Y:S02]  /*1660*/  STS [R5], R10 ;  /* 0x0000000a05007388 */ /* 0x0003e40000000800 */
[----:B-1----:R-:W-:-:S05]  /*1670*/  IADD3 R5, PT, PT, R5, 0x200, RZ ;  /* 0x0000020005057810 */ /* 0x002fca0007ffe0ff */
[----:B------:R-:W-:Y:S05]  /*1680*/  @P0 BRA `(.L_x_13949) ;  /* 0xfffffffc00e40947 */ /* 0x000fea000383ffff */
.L_x_13948:
[----:B------:R-:W-:Y:S05]  /*1690*/  BSYNC.RECONVERGENT B1 ;  /* 0x0000000000017941 */ /* 0x000fea0003800200 */
.L_x_13947:
        /* <DEDUP_REMOVED lines=13> */
.L_x_13952:
        /* <DEDUP_REMOVED lines=52> */
.L_x_13951:
[----:B------:R-:W-:Y:S05]  /*1ab0*/  BSYNC.RECONVERGENT B1 ;  /* 0x0000000000017941 */ /* 0x000fea0003800200 */
.L_x_13950:
        /* <DEDUP_REMOVED lines=31> */
.L_x_13954:
[----:B------:R-:W-:Y:S05]  /*1cb0*/  BSYNC.RECONVERGENT B1 ;  /* 0x0000000000017941 */ /* 0x000fea0003800200 */
.L_x_13953:
        /* <DEDUP_REMOVED lines=14> */
.L_x_13946:
[----:B------:R-:W-:Y:S05]  /*1da0*/  BSYNC.RECONVERGENT B0 ;  /* 0x0000000000007941 */ /* 0x000fea0003800200 */
.L_x_13945:
        /* <DEDUP_REMOVED lines=25> */
.L_x_13956:
[----:B------:R-:W-:Y:S05]  /*1f40*/  BSYNC.RECONVERGENT B0 ;  /* 0x0000000000007941 */ /* 0x000fea0003800200 */
.L_x_13955:
        /* <DEDUP_REMOVED lines=63> */
.L_x_13958:
[----:B------:R-:W-:Y:S05]  /*2340*/  BSYNC.RECONVERGENT B0 ;  /* 0x0000000000007941 */ /* 0x000fea0003800200 */
.L_x_13957:
        /* <DEDUP_REMOVED lines=79> */
.L_x_13960:
[----:B------:R-:W-:Y:S05]  /*2840*/  BSYNC.RECONVERGENT B0 ;  /* 0x0000000000007941 */ /* 0x000fea0003800200 */
.L_x_13959:
        /* <DEDUP_REMOVED lines=35> */
.L_x_13962:
[----:B------:R-:W-:Y:S05]  /*2a80*/  BSYNC.RECONVERGENT B0 ;  /* 0x0000000000007941 */ /* 0x000fea0003800200 */
.L_x_13961:
        /* <DEDUP_REMOVED lines=67> */
.L_x_13964:
[----:B------:R-:W-:Y:S05]  /*2ec0*/  BSYNC.RECONVERGENT B0 ;  /* 0x0000000000007941 */ /* 0x000fea0003800200 */
.L_x_13963:
        /* <DEDUP_REMOVED lines=49> */
.L_x_13934:
[----:B------:R-:W-:Y:S01]  /*31e0*/  HFMA2 R12, -RZ, RZ, 0, 9.5367431640625e-07 ;  /* 0x00000010ff0c7431 */ /* 0x000fe200000001ff */
[----:B------:R-:W-:Y:S02]  /*31f0*/  MOV R11, 0x1f ;  /* 0x0000001f000b7802 */ /* 0x000fe40000000f00 */
[----:B------:R-:W-:-:S07]  /*3200*/  MOV R15, 0xffffffff ;  /* 0xffffffff000f7802 */ /* 0x000fce0000000f00 */
[----:B------:R-:W-:Y:S05]  /*3210*/  WARPSYNC.COLLECTIVE R15, `(.L_x_13965) ;  /* 0x000000000f087348 */ /* 0x000fea0003c00000 */
[----:B------:R0:W1:Y:S02]  /*3220*/  SHFL.BFLY P6, R14, R13, R12, R11 ;  /* 0x0c00000c0d0e7389 */ /* 0x00006400000c000b */
[----:B01----:R-:W-:Y:S05]  /*3230*/  ENDCOLLECTIVE ;  /* 0x000000000000791b */ /* 0x003fea0003800000 */
.L_x_13965:
[----:B------:R-:W-:Y:S01]  /*3240*/  HFMA2 R12, -RZ, RZ, 0, 4.76837158203125e-07 ;  /* 0x00000008ff0c7431 */ /* 0x000fe200000001ff */
[----:B------:R-:W-:-:S04]  /*3250*/  FMNMX.FTZ R0, R14, -3.40282346638528859812e+38, !PT ;  /* 0xff7fffff0e007809 */ /* 0x000fc80007810000 */
[----:B------:R-:W-:-:S07]  /*3260*/  MOV R13, R0 ;  /* 0x00000000000d7202 */ /* 0x000fce0000000f00 */
[----:B------:R-:W-:Y:S05]  /*3270*/  WARPSYNC.COLLECTIVE R15, `(.L_x_13966) ;  /* 0x000000000f087348 */ /* 0x000fea0003c00000 */
[----:B------:R0:W1:Y:S02]  /*3280*/  SHFL.BFLY P6, R14, R13, R12, R11 ;  /* 0x0c00000c0d0e7389 */ /* 0x00006400000c000b */
[----:B01----:R-:W-:Y:S05]  /*3290*/  ENDCOLLECTIVE ;  /* 0x000000000000791b */ /* 0x003fea0003800000 */
.L_x_13966:
[----:B------:R-:W-:Y:S01]  /*32a0*/  HFMA2 R12, -RZ, RZ, 0, 2.384185791015625e-07 ;  /* 0x00000004ff0c7431 */ /* 0x000fe200000001ff */
[----:B------:R-:W-:-:S04]  /*32b0*/  FMNMX.FTZ R2, R0, R14, !PT ;  /* 0x0000000e00027209 */ /* 0x000fc80007810000 */
[----:B------:R-:W-:-:S07]  /*32c0*/  MOV R13, R2 ;  /* 0x00000002000d7202 */ /* 0x000fce0000000f00 */
[----:B------:R-:W-:Y:S05]  /*32d0*/  WARPSYNC.COLLECTIVE R15, `(.L_x_13967) ;  /* 0x000000000f087348 */ /* 0x000fea0003c00000 */
[----:B------:R0:W1:Y:S02]  /*32e0*/  SHFL.BFLY P6, R14, R13, R12, R11 ;  /* 0x0c00000c0d0e7389 */ /* 0x00006400000c000b */
[----:B01----:R-:W-:Y:S05]  /*32f0*/  ENDCOLLECTIVE ;  /* 0x000000000000791b */ /* 0x003fea0003800000 */
.L_x_13967:
[----:B------:R-:W-:Y:S01]  /*3300*/  HFMA2 R12, -RZ, RZ, 0, 1.1920928955078125e-07 ;  /* 0x00000002ff0c7431 */ /* 0x000fe200000001ff */
[----:B------:R-:W-:-:S04]  /*3310*/  FMNMX.FTZ R3, R2, R14, !PT ;  /* 0x0000000e02037209 */ /* 0x000fc80007810000 */
[----:B------:R-:W-:-:S07]  /*3320*/  MOV R13, R3 ;  /* 0x00000003000d7202 */ /* 0x000fce0000000f00 */
[----:B------:R-:W-:Y:S05]  /*3330*/  WARPSYNC.COLLECTIVE R15, `(.L_x_13968) ;  /* 0x000000000f087348 */ /* 0x000fea0003c00000 */
[----:B------:R0:W1:Y:S02]  /*3340*/  SHFL.BFLY P6, R14, R13, R12, R11 ;  /* 0x0c00000c0d0e7389 */ /* 0x00006400000c000b */
[----:B01----:R-:W-:Y:S05]  /*3350*/  ENDCOLLECTIVE ;  /* 0x000000000000791b */ /* 0x003fea0003800000 */
.L_x_13968:
[----:B------:R-:W-:Y:S01]  /*3360*/  HFMA2 R12, -RZ, RZ, 0, 5.9604644775390625e-08 ;  /* 0x00000001ff0c7431 */ /* 0x000fe200000001ff */
[----:B------:R-:W-:-:S04]  /*3370*/  FMNMX.FTZ R4, R3, R14, !PT ;  /* 0x0000000e03047209 */ /* 0x000fc80007810000 */
[----:B------:R-:W-:-:S07]  /*3380*/  MOV R13, R4 ;  /* 0x00000004000d7202 */ /* 0x000fce0000000f00 */
[----:B------:R-:W-:Y:S05]  /*3390*/  WARPSYNC.COLLECTIVE R15, `(.L_x_13969) ;  /* 0x000000000f087348 */ /* 0x000fea0003c00000 */
[----:B------:R0:W1:Y:S02]  /*33a0*/  SHFL.BFLY P6, R14, R13, R12, R11 ;  /* 0x0c00000c0d0e7389 */ /* 0x00006400000c000b */
[----:B01----:R-:W-:Y:S05]  /*33b0*/  ENDCOLLECTIVE ;  /* 0x000000000000791b */ /* 0x003fea0003800000 */
.L_x_13969:
[----:B------:R-:W-:Y:S05]  /*33c0*/  BRA `(.L_x_13970) ;  /* 0xffffffd000107947 */ /* 0x000fea000383ffff */
.L_x_13971:
        /* <DEDUP_REMOVED lines=11> */
.L_x_27517:


//--------------------- .text._ZN4vllm25paged_attention_v2_kernelIfhLi120ELi32ELi128ELNS_18Fp8KVCacheDataTypeE1ELb0ELi512EEEvPfS2_PT_PKS3_PKT0_S9_ifPKiSB_iPKfiiiSD_SD_iiiii --------------------------
	.section	.text._ZN4vllm25paged_attention_v2_kernelIfhLi120ELi32ELi128ELNS_18Fp8KVCacheDataTypeE1ELb0ELi512EEEvPfS2_PT_PKS3_PKT0_S9_ifPKiSB_iPKfiiiSD_SD_iiiii,"ax",@progbits
	.align	128
        .global         _ZN4vllm25paged_attention_v2_kernelIfhLi120ELi32ELi128ELNS_18Fp8KVCacheDataTypeE1ELb0ELi512EEEvPfS2_PT_PKS3_PKT0_S9_ifPKiSB_iPKfiiiSD_SD_iiiii
        .type           _ZN4vllm25paged_attention_v2_kernelIfhLi120ELi32ELi128ELNS_18Fp8KVCacheDataTypeE1ELb0ELi512EEEvPfS2_PT_PKS3_PKT0_S9_ifPKiSB_iPKfiiiSD_SD_iiiii,@function
        .size           _ZN4vllm25paged_attention_v2_kernelIfhLi120ELi32ELi128ELNS_18Fp8KVCacheDataTypeE1ELb0ELi512EEEvPfS2_PT_PKS3_PKT0_S9_ifPKiSB_iPKfiiiSD_SD_iiiii,(.L_x_27518 - _ZN4vllm25paged_attention_v2_kernelIfhLi120ELi32ELi128ELNS_18Fp8KVCacheDataTypeE1ELb0ELi512EEEvPfS2_PT_PKS3_PKT0_S9_ifPKiSB_iPKfiiiSD_SD_iiiii)
        .other          _ZN4vllm25paged_attention_v2_kernelIfhLi120ELi32ELi128ELNS_18Fp8KVCacheDataTypeE1ELb0ELi512EEEvPfS2_PT_PKS3_PKT0_S9_ifPKiSB_iPKfiiiSD_SD_iiiii,@"STO_CUDA_ENTRY STV_DEFAULT"
_ZN4vllm25paged_attention_v2_kernelIfhLi120ELi32ELi128ELNS_18Fp8KVCacheDataTypeE1ELb0ELi512EEEvPfS2_PT_PKS3_PKT0_S9_ifPKiSB_iPKfiiiSD_SD_iiiii:
.text._ZN4vllm25paged_attention_v2_kernelIfhLi120ELi32ELi128ELNS_18Fp8KVCacheDataTypeE1ELb0ELi512EEEvPfS2_PT_PKS3_PKT0_S9_ifPKiSB_iPKfiiiSD_SD_iiiii:
        /* <DEDUP_REMOVED lines=51> */
.L_x_13973:
[----:B------:R-:W-:Y:S05]  /*0330*/  BSYNC.RECONVERGENT B6 ;  /* 0x0000000000067941 */ /* 0x000fea0003800200 */
.L_x_13972:
        /* <DEDUP_REMOVED lines=14> */
.L_x_14010:
        /* <DEDUP_REMOVED lines=40> */
.L_x_13979:
        /* <DEDUP_REMOVED lines=11> */
.L_x_13978:
[----:B------:R-:W-:Y:S05]  /*0750*/  BSYNC.RECONVERGENT B1 ;  /* 0x0000000000017941 */ /* 0x000fea0003800200 */
.L_x_13977:
        /* <DEDUP_REMOVED lines=13> */
.L_x_13982:
        /* <DEDUP_REMOVED lines=100> */
.L_x_13981:
[----:B------:R-:W-:Y:S05]  /*0e70*/  BSYNC.RECONVERGENT B1 ;  /* 0x0000000000017941 */ /* 0x000fea0003800200 */
.L_x_13980:
        /* <DEDUP_REMOVED lines=55> */
.L_x_13984:
[----:B------:R-:W-:Y:S05]  /*11f0*/  BSYNC.RECONVERGENT B1 ;  /* 0x0000000000017941 */ /* 0x000fea0003800200 */
.L_x_13983:
        /* <DEDUP_REMOVED lines=26> */
.L_x_13976:
[----:B------:R-:W-:Y:S05]  /*13a0*/  BSYNC.RECONVERGENT B0 ;  /* 0x0000000000007941 */ /* 0x000fea0003800200 */
.L_x_13975:
        /* <DEDUP_REMOVED lines=40> */
.L_x_13989:
[----:B------:R-:W1:Y:S01]  /*1630*/  LDS R12, [R8] ;  /* 0x00000000080c7984 */ /* 0x000e620000000800 */
[----:B------:R-:W-:-:S04]  /*1640*/  IADD3 R10, PT, PT, R10, 0x1, RZ ;  /* 0x000000010a0a7810 */ /* 0x000fc80007ffe0ff */
[----:B------:R-:W-:Y:S01]  /*1650*/  ISETP.NE.AND P0, PT, R10, RZ, PT ;  /* 0x000000ff0a00720c */ /* 0x000fe20003f05270 */
[----:B-1----:R-:W-:-:S05]  /*1660*/  FMUL.FTZ R11, R12, R7 ;  /* 0x000000070c0b7220 */ /* 0x002fca0000410000 */
[----:B------:R1:W-:Y:S02]  /*1670*/  STS [R8], R11 ;  /* 0x0000000b08007388 */ /* 0x0003e40000000800 */
[----:B-1----:R-:W-:-:S05]  /*1680*/  IADD3 R8, PT, PT, R8, 0x200, RZ ;  /* 0x0000020008087810 */ /* 0x002fca0007ffe0ff */
[----:B------:R-:W-:Y:S05]  /*1690*/  @P0 BRA `(.L_x_13989) ;  /* 0xfffffffc00e40947 */ /* 0x000fea000383ffff */
.L_x_13988:
[----:B------:R-:W-:Y:S05]  /*16a0*/  BSYNC.RECONVERGENT B1 ;  /* 0x0000000000017941 */ /* 0x000fea0003800200 */
.L_x_13987:
        /* <DEDUP_REMOVED lines=13> */
.L_x_13992:
        /* <DEDUP_REMOVED lines=52> */
.L_x_13991:
[----:B------:R-:W-:Y:S05]  /*1ac0*/  BSYNC.RECONVERGENT B1 ;  /* 0x0000000000017941 */ /* 0x000fea0003800200 */
.L_x_13990:
        /* <DEDUP_REMOVED lines=31> */
.L_x_13994:
[----:B------:R-:W-:Y:S05]  /*1cc0*/  BSYNC.RECONVERGENT B1 ;  /* 0x0000000000017941 */ /* 0x000fea0003800200 */
.L_x_13993:
        /* <DEDUP_REMOVED lines=14> */
.L_x_13986:
[----:B------:R-:W-:Y:S05]  /*1db0*/  BSYNC.RECONVERGENT B0 ;  /* 0x0000000000007941 */ /* 0x000fea0003800200 */
.L_x_13985:
        /* <DEDUP_REMOVED lines=31> */
.L_x_13996:
[----:B------:R-:W-:Y:S05]  /*1fb0*/  BSYNC.RECONVERGENT B0 ;  /* 0x0000000000007941 */ /* 0x000fea0003800200 */
.L_x_13995:
        /* <DEDUP_REMOVED lines=52> */
.L_x_13998:
[----:B------:R-:W-:Y:S05]  /*2300*/  BSYNC.RECONVERGENT B0 ;  /* 0x0000000000007941 */ /* 0x000fea0003800200 */
.L_x_13997:
        /* <DEDUP_REMOVED lines=63> */
.L_x_14000:
[----:B------:R-:W-:Y:S05]  /*2700*/  BSYNC.RECONVERGENT B0 ;  /* 0x0000000000007941 */ /* 0x000fea0003800200 */
.L_x_13999:
        /* <DEDUP_REMOVED lines=33> */
.L_x_14002:
[----:B------:R-:W-:Y:S05]  /*2920*/  BSYNC.RECONVERGENT B0 ;  /* 0x0000000000007941 */ /* 0x000fea0003800200 */
.L_x_14001:
        /* <DEDUP_REMOVED lines=63> */
.L_x_14004:
[----:B------:R-:W-:Y:S05]  /*2d20*/  BSYNC.RECONVERGENT B0 ;  /* 0x0000000000007941 */ /* 0x000fea0003800200 */
.L_x_14003:
        /* <DEDUP_REMOVED lines=46> */
.L_x_13974:
[----:B------:R-:W-:Y:S01]  /*3010*/  HFMA2 R12, -RZ, RZ, 0, 9.5367431640625e-07 ;  /* 0x00000010ff0c7431 */ /* 0x000fe200000001ff */
[----:B------:R-:W-:Y:S02]  /*3020*/  MOV R11, 0x1f ;  /* 0x0000001f000b7802 */ /* 0x000fe40000000f00 */
[----:B------:R-:W-:-:S07]  /*3030*/  MOV R15, 0xffffffff ;  /* 0xffffffff000f7802 */ /* 0x000fce0000000f00 */
[----:B------:R-:W-:Y:S05]  /*3040*/  WARPSYNC.COLLECTIVE R15, `(.L_x_14005) ;  /* 0x000000000f087348 */ /* 0x000fea0003c00000 */
[----:B------:R0:W1:Y:S02]  /*3050*/  SHFL.BFLY P6, R14, R13, R12, R11 ;  /* 0x0c00000c0d0e7389 */ /* 0x00006400000c000b */
[----:B01----:R-:W-:Y:S05]  /*3060*/  ENDCOLLECTIVE ;  /* 0x000000000000791b */ /* 0x003fea0003800000 */
.L_x_14005:
[----:B------:R-:W-:Y:S01]  /*3070*/  HFMA2 R12, -RZ, RZ, 0, 4.76837158203125e-07 ;  /* 0x00000008ff0c7431 */ /* 0x000fe200000001ff */
[----:B------:R-:W-:-:S04]  /*3080*/  FMNMX.FTZ R0, R14, -3.40282346638528859812e+38, !PT ;  /* 0xff7fffff0e007809 */ /* 0x000fc80007810000 */
[----:B------:R-:W-:-:S07]  /*3090*/  MOV R13, R0 ;  /* 0x00000000000d7202 */ /* 0x000fce0000000f00 */
[----:B------:R-:W-:Y:S05]  /*30a0*/  WARPSYNC.COLLECTIVE R15, `(.L_x_14006) ;  /* 0x000000000f087348 */ /* 0x000fea0003c00000 */
[----:B------:R0:W1:Y:S02]  /*30b0*/  SHFL.BFLY P6, R14, R13, R12, R11 ;  /* 0x0c00000c0d0e7389 */ /* 0x00006400000c000b */
[----:B01----:R-:W-:Y:S05]  /*30c0*/  ENDCOLLECTIVE ;  /* 0x000000000000791b */ /* 0x003fea0003800000 */
.L_x_14006:
[----:B------:R-:W-:Y:S01]  /*30d0*/  HFMA2 R12, -RZ, RZ, 0, 2.384185791015625e-07 ;  /* 0x00000004ff0c7431 */ /* 0x000fe200000001ff */
[----:B------:R-:W-:-:S04]  /*30e0*/  FMNMX.FTZ R2, R0, R14, !PT ;  /* 0x0000000e00027209 */ /* 0x000fc80007810000 */
[----:B------:R-:W-:-:S07]  /*30f0*/  MOV R13, R2 ;  /* 0x00000002000d7202 */ /* 0x000fce0000000f00 */
[----:B------:R-:W-:Y:S05]  /*3100*/  WARPSYNC.COLLECTIVE R15, `(.L_x_14007) ;  /* 0x000000000f087348 */ /* 0x000fea0003c00000 */
[----:B------:R0:W1:Y:S02]  /*3110*/  SHFL.BFLY P6, R14, R13, R12, R11 ;  /* 0x0c00000c0d0e7389 */ /* 0x00006400000c000b */
[----:B01----:R-:W-:Y:S05]  /*3120*/  ENDCOLLECTIVE ;  /* 0x000000000000791b */ /* 0x003fea0003800000 */
.L_x_14007:
[----:B------:R-:W-:Y:S01]  /*3130*/  HFMA2 R12, -RZ, RZ, 0, 1.1920928955078125e-07 ;  /* 0x00000002ff0c7431 */ /* 0x000fe200000001ff */
[----:B------:R-:W-:-:S04]  /*3140*/  FMNMX.FTZ R3, R2, R14, !PT ;  /* 0x0000000e02037209 */ /* 0x000fc80007810000 */
[----:B------:R-:W-:-:S07]  /*3150*/  MOV R13, R3 ;  /* 0x00000003000d7202 */ /* 0x000fce0000000f00 */
[----:B------:R-:W-:Y:S05]  /*3160*/  WARPSYNC.COLLECTIVE R15, `(.L_x_14008) ;  /* 0x000000000f087348 */ /* 0x000fea0003c00000 */
[----:B------:R0:W1:Y:S02]  /*3170*/  SHFL.BFLY P6, R14, R13, R12, R11 ;  /* 0x0c00000c0d0e7389 */ /* 0x00006400000c000b */
[----:B01----:R-:W-:Y:S05]  /*3180*/  ENDCOLLECTIVE ;  /* 0x000000000000791b */ /* 0x003fea0003800000 */
.L_x_14008:
[----:B------:R-:W-:Y:S01]  /*3190*/  HFMA2 R12, -RZ, RZ, 0, 5.9604644775390625e-08 ;  /* 0x00000001ff0c7431 */ /* 0x000fe200000001ff */
[----:B------:R-:W-:-:S04]  /*31a0*/  FMNMX.FTZ R4, R3, R14, !PT ;  /* 0x0000000e03047209 */ /* 0x000fc80007810000 */
[----:B------:R-:W-:-:S07]  /*31b0*/  MOV R13, R4 ;  /* 0x00000004000d7202 */ /* 0x000fce0000000f00 */
[----:B------:R-:W-:Y:S05]  /*31c0*/  WARPSYNC.COLLECTIVE R15, `(.L_x_14009) ;  /* 0x000000000f087348 */ /* 0x000fea0003c00000 */
[----:B------:R0:W1:Y:S02]  /*31d0*/  SHFL.BFLY P6, R14, R13, R12, R11 ;  /* 0x0c00000c0d0e7389 */ /* 0x00006400000c000b */
[----:B01----:R-:W-:Y:S05]  /*31e0*/  ENDCOLLECTIVE ;  /* 0x000000000000791b */ /* 0x003fea0003800000 */
.L_x_14009:
[----:B------:R-:W-:Y:S05]  /*31f0*/  BRA `(.L_x_14010) ;  /* 0xffffffd000887947 */ /* 0x000fea000383ffff */
.L_x_14011:
        /* <DEDUP_REMOVED lines=16> */
.L_x_27518:


//--------------------- .text._ZN4vllm25paged_attention_v2_kernelIfhLi112ELi32ELi128ELNS_18Fp8KVCacheDataTypeE1ELb0ELi512EEEvPfS2_PT_PKS3_PKT0_S9_ifPKiSB_iPKfiiiSD_SD_iiiii --------------------------
	.section	.text._ZN4vllm25paged_attention_v2_kernelIfhLi112ELi32ELi128ELNS_18Fp8KVCacheDataTypeE1ELb0ELi512EEEvPfS2_PT_PKS3_PKT0_S9_ifPKiSB_iPKfiiiSD_SD_iiiii,"ax",@progbits
	.align	128
        .global         _ZN4vllm25paged_attention_v2_kernelIfhLi112ELi32ELi128ELNS_18Fp8KVCacheDataTypeE1ELb0ELi512EEEvPfS2_PT_PKS3_PKT0_S9_ifPKiSB_iPKfiiiSD_SD_iiiii
        .type           _ZN4vllm25paged_attention_v2_kernelIfhLi112ELi32ELi128ELNS_18Fp8KVCacheDataTypeE1ELb0ELi512EEEvPfS2_PT_PKS3_PKT0_S9_ifPKiSB_iPKfiiiSD_SD_iiiii,@function
        .size           _ZN4vllm25paged_attention_v2_kernelIfhLi112ELi32ELi128ELNS_18Fp8KVCacheDataTypeE1ELb0ELi512EEEvPfS2_PT_PKS3_PKT0_S9_ifPKiSB_iPKfiiiSD_SD_iiiii,(.L_x_27519 - _ZN4vllm25paged_attention_v2_kernelIfhLi112ELi32ELi128ELNS_18Fp8KVCacheDataTypeE1ELb0ELi512EEEvPfS2_PT_PKS3_PKT0_S9_ifPKiSB_iPKfiiiSD_SD_iiiii)
        .other          _ZN4vllm25paged_attention_v2_kernelIfhLi112ELi32ELi128ELNS_18Fp8KVCacheDataTypeE1ELb0ELi512EEEvPfS2_PT_PKS3_PKT0_S9_ifPKiSB_iPKfiiiSD_SD_iiiii,@"STO_CUDA_ENTRY STV_DEFAULT"
_ZN4vllm25paged_attention_v2_kernelIfhLi112ELi32ELi128ELNS_18Fp8KVCacheDataTypeE1ELb0ELi512EEEvPfS2_PT_PKS3_PKT0_S9_ifPKiSB_iPKfiiiSD_SD_iiiii:
.text._ZN4vllm25paged_attention_v2_kernelIfhLi112ELi32ELi128ELNS_18Fp8KVCacheDataTypeE1ELb0ELi512EEEvPfS2_PT_PKS3_PKT0_S9_ifPKiSB_iPKfiiiSD_SD_iiiii:
        /* <DEDUP_REMOVED lines=45> */
.L_x_14013:
[----:B------:R-:W-:Y:S05]  /*02d0*/  BSYNC.RECONVERGENT B6 ;  /* 0x0000000000067941 */ /* 0x000fea0003800200 */
.L_x_14012:
        /* <DEDUP_REMOVED lines=13> */
.L_x_14050:
        /* <DEDUP_REMOVED lines=40> */
.L_x_14019:
        /* <DEDUP_REMOVED lines=11> */
.L_x_14018:
[----:B------:R-:W-:Y:S05]  /*06e0*/  BSYNC.RECONVERGENT B1 ;  /* 0x0000000000017941 */ /* 0x000fea0003800200 */
.L_x_14017:
        /* <DEDUP_REMOVED lines=12> */
.L_x_14022:
        /* <DEDUP_REMOVED lines=100> */
.L_x_14021:
[----:B------:R-:W-:Y:S05]  /*0df0*/  BSYNC.RECONVERGENT B1 ;  /* 0x0000000000017941 */ /* 0x000fea0003800200 */
.L_x_14020:
        /* <DEDUP_REMOVED lines=55> */
.L_x_14024:
[----:B------:R-:W-:Y:S05]  /*1170*/  BSYNC.RECONVERGENT B1 ;  /* 0x0000000000017941 */ /* 0x000fea0003800200 */
.L_x_14023:
        /* <DEDUP_REMOVED lines=26> */
.L_x_14016:
[----:B------:R-:W-:Y:S05]  /*1320*/  BSYNC.RECONVERGENT B0 ;  /* 0x0000000000007941 */ /* 0x000fea0003800200 */
.L_x_14015:
        /* <DEDUP_REMOVED lines=40> */
.L_x_14029:
[----:B------:R-:W1:Y:S01]  /*15b0*/  LDS R11, [R5] ;  /* 0x00000000050b7984 */ /* 0x000e620000000800 */
[----:B------:R-:W-:-:S04]  /*15c0*/  IADD3 R9, PT, PT, R9, 0x1, RZ ;  /* 0x0000000109097810 */ /* 0x000fc80007ffe0ff */
[----:B------:R-:W-:Y:S01]  /*15d0*/  ISETP.NE.AND P0, PT, R9, RZ, PT ;  /* 0x000000ff0900720c */ /* 0x000fe20003f05270 */
[----:B-1----:R-:W-:-:S05]  /*15e0*/  FMUL.FTZ R8, R11, R2 ;  /* 0x000000020b087220 */ /* 0x002fca0000410000 */
[----:B------:R1:W-:Y:S02]  /*15f0*/  STS [R5], R8 ;  /* 0x0000000805007388 */ /* 0x0003e40000000800 */
[----:B-1----:R-:W-:-:S05]  /*1600*/  IADD3 R5, PT, PT, R5, 0x200, RZ ;  /* 0x0000020005057810 */ /* 0x002fca0007ffe0ff */
[----:B------:R-:W-:Y:S05]  /*1610*/  @P0 BRA `(.L_x_14029) ;  /* 0xfffffffc00e40947 */ /* 0x000fea000383ffff */
.L_x_14028:
[----:B------:R-:W-:Y:S05]  /*1620*/  BSYNC.RECONVERGENT B1 ;  /* 0x0000000000017941 */ /* 0x000fea0003800200 */
.L_x_14027:
        /* <DEDUP_REMOVED lines=12> */
.L_x_14032:
        /* <DEDUP_REMOVED lines=52> */
.L_x_14031:
[----:B------:R-:W-:Y:S05]  /*1a30*/  BSYNC.RECONVERGENT B1 ;  /* 0x0000000000017941 */ /* 0x000fea0003800200 */
.L_x_14030:
        /* <DEDUP_REMOVED lines=31> */
.L_x_14034:
[----:B------:R-:W-:Y:S05]  /*1c30*/  BSYNC.RECONVERGENT B1 ;  /* 0x0000000000017941 */ /* 0x000fea0003800200 */
.L_x_14033:
        /* <DEDUP_REMOVED lines=14> */
.L_x_14026:
[----:B------:R-:W-:Y:S05]  /*1d20*/  BSYNC.RECONVERGENT B0 ;  /* 0x0000000000007941 */ /* 0x000fea0003800200 */
.L_x_14025:
        /* <DEDUP_REMOVED lines=23> */
.L_x_14036:
[----:B------:R-:W-:Y:S05]  /*1ea0*/  BSYNC.RECONVERGENT B0 ;  /* 0x0000000000007941 */ /* 0x000fea0003800200 */
.L_x_14035:
        /* <DEDUP_REMOVED lines=58> */
.L_x_14038:
[----:B------:R-:W-:Y:S05]  /*2250*/  BSYNC.RECONVERGENT B0 ;  /* 0x0000000000007941 */ /* 0x000fea0003800200 */
.L_x_14037:
        /* <DEDUP_REMOVED lines=66> */
.L_x_14040:
[----:B------:R-:W-:Y:S05]  /*2680*/  BSYNC.RECONVERGENT B0 ;  /* 0x0000000000007941 */ /* 0x000fea0003800200 */
.L_x_14039:
        /* <DEDUP_REMOVED lines=38> */
.L_x_14042:
[----:B------:R-:W-:Y:S05]  /*28f0*/  BSYNC.RECONVERGENT B0 ;  /* 0x0000000000007941 */ /* 0x000fea0003800200 */
.L_x_14041:
        /* <DEDUP_REMOVED lines=66> */
.L_x_14044:
[----:B------:R-:W-:Y:S05]  /*2d20*/  BSYNC.RECONVERGENT B0 ;  /* 0x0000000000007941 */ /* 0x000fea0003800200 */
.L_x_14043:
        /* <DEDUP_REMOVED lines=47> */
.L_x_14014:
[----:B------:R-:W-:Y:S01]  /*3020*/  HFMA2 R11, -RZ, RZ, 0, 1.847743988037109375e-06 ;  /* 0x0000001fff0b7431 */ /* 0x000fe200000001ff */
[----:B------:R-:W-:Y:S02]  /*3030*/  MOV R12, 0x10 ;  /* 0x00000010000c7802 */ /* 0x000fe40000000f00 */
[----:B------:R-:W-:-:S07]  /*3040*/  MOV R15, 0xffffffff ;  /* 0xffffffff000f7802 */ /* 0x000fce0000000f00 */
[----:B------:R-:W-:Y:S05]  /*3050*/  WARPSYNC.COLLECTIVE R15, `(.L_x_14045) ;  /* 0x000000000f087348 */ /* 0x000fea0003c00000 */
[----:B------:R0:W1:Y:S02]  /*3060*/  SHFL.BFLY P6, R14, R13, R12, R11 ;  /* 0x0c00000c0d0e7389 */ /* 0x00006400000c000b */
[----:B01----:R-:W-:Y:S05]  /*3070*/  ENDCOLLECTIVE ;  /* 0x000000000000791b */ /* 0x003fea0003800000 */
.L_x_14045:
[----:B------:R-:W-:Y:S01]  /*3080*/  HFMA2 R12, -RZ, RZ, 0, 4.76837158203125e-07 ;  /* 0x00000008ff0c7431 */ /* 0x000fe200000001ff */
[----:B------:R-:W-:-:S04]  /*3090*/  FMNMX.FTZ R0, R14, -3.40282346638528859812e+38, !PT ;  /* 0xff7fffff0e007809 */ /* 0x000fc80007810000 */
[----:B------:R-:W-:-:S07]  /*30a0*/  MOV R13, R0 ;  /* 0x00000000000d7202 */ /* 0x000fce0000000f00 */
[----:B------:R-:W-:Y:S05]  /*30b0*/  WARPSYNC.COLLECTIVE R15, `(.L_x_14046) ;  /* 0x000000000f087348 */ /* 0x000fea0003c00000 */
[----:B------:R0:W1:Y:S02]  /*30c0*/  SHFL.BFLY P6, R14, R13, R12, R11 ;  /* 0x0c00000c0d0e7389 */ /* 0x00006400000c000b */
[----:B01----:R-:W-:Y:S05]  /*30d0*/  ENDCOLLECTIVE ;  /* 0x000000000000791b */ /* 0x003fea0003800000 */
.L_x_14046:
[----:B------:R-:W-:Y:S01]  /*30e0*/  HFMA2 R12, -RZ, RZ, 0, 2.384185791015625e-07 ;  /* 0x00000004ff0c7431 */ /* 0x000fe200000001ff */
[----:B------:R-:W-:-:S04]  /*30f0*/  FMNMX.FTZ R2, R0, R14, !PT ;  /* 0x0000000e00027209 */ /* 0x000fc80007810000 */
[----:B------:R-:W-:-:S07]  /*3100*/  MOV R13, R2 ;  /* 0x00000002000d7202 */ /* 0x000fce0000000f00 */
[----:B------:R-:W-:Y:S05]  /*3110*/  WARPSYNC.COLLECTIVE R15, `(.L_x_14047) ;  /* 0x000000000f087348 */ /* 0x000fea0003c00000 */
[----:B------:R0:W1:Y:S02]  /*3120*/  SHFL.BFLY P6, R14, R13, R12, R11 ;  /* 0x0c00000c0d0e7389 */ /* 0x00006400000c000b */
[----:B01----:R-:W-:Y:S05]  /*3130*/  ENDCOLLECTIVE ;  /* 0x000000000000791b */ /* 0x003fea0003800000 */
.L_x_14047:
[----:B------:R-:W-:Y:S01]  /*3140*/  HFMA2 R12, -RZ, RZ, 0, 1.1920928955078125e-07 ;  /* 0x00000002ff0c7431 */ /* 0x000fe200000001ff */
[----:B------:R-:W-:-:S04]  /*3150*/  FMNMX.FTZ R3, R2, R14, !PT ;  /* 0x0000000e02037209 */ /* 0x000fc80007810000 */
[----:B------:R-:W-:-:S07]  /*3160*/  MOV R13, R3 ;  /* 0x00000003000d7202 */ /* 0x000fce0000000f00 */
[----:B------:R-:W-:Y:S05]  /*3170*/  WARPSYNC.COLLECTIVE R15, `(.L_x_14048) ;  /* 0x000000000f087348 */ /* 0x000fea0003c00000 */
[----:B------:R0:W1:Y:S02]  /*3180*/  SHFL.BFLY P6, R14, R13, R12, R11 ;  /* 0x0c00000c0d0e7389 */ /* 0x00006400000c000b */
[----:B01----:R-:W-:Y:S05]  /*3190*/  ENDCOLLECTIVE ;  /* 0x000000000000791b */ /* 0x003fea0003800000 */
.L_x_14048:
[----:B------:R-:W-:Y:S01]  /*31a0*/  HFMA2 R12, -RZ, RZ, 0, 5.9604644775390625e-08 ;  /* 0x00000001ff0c7431 */ /* 0x000fe200000001ff */
[----:B------:R-:W-:-:S04]  /*31b0*/  FMNMX.FTZ R4, R3, R14, !PT ;  /* 0x0000000e03047209 */ /* 0x000fc80007810000 */
[----:B------:R-:W-:-:S07]  /*31c0*/  MOV R13, R4 ;  /* 0x00000004000d7202 */ /* 0x000fce0000000f00 */
[----:B------:R-:W-:Y:S05]  /*31d0*/  WARPSYNC.COLLECTIVE R15, `(.L_x_14049) ;  /* 0x000000000f087348 */ /* 0x000fea0003c00000 */
[----:B------:R0:W1:Y:S02]  /*31e0*/  SHFL.BFLY P6, R14, R13, R12, R11 ;  /* 0x0c00000c0d0e7389 */ /* 0x00006400000c000b */
[----:B01----:R-:W-:Y:S05]  /*31f0*/  ENDCOLLECTIVE ;  /* 0x000000000000791b */ /* 0x003fea0003800000 */
.L_x_14049:
[----:B------:R-:W-:Y:S05]  /*3200*/  BRA `(.L_x_14050) ;  /* 0xffffffd000687947 */ /* 0x000fea000383ffff */
.L_x_14051:
        /* <DEDUP_REMOVED lines=15> */
.L_x_27519:


//--------------------- .text._ZN4vllm25paged_attention_v2_kernelIfhLi96ELi32ELi128ELNS_18Fp8KVCacheDataTypeE1ELb0ELi512EEEvPfS2_PT_PKS3_PKT0_S9_ifPKiSB_iPKfiiiSD_SD_iiiii --------------------------
	.section	.text._ZN4vllm25paged_attention_v2_kernelIfhLi96ELi32ELi128ELNS_18Fp8KVCacheDataTypeE1ELb0ELi512EEEvPfS2_PT_PKS3_PKT0_S9_ifPKiSB_iPKfiiiSD_SD_iiiii,"ax",@progbits
	.align	128
        .global         _ZN4vllm25paged_attention_v2_kernelIfhLi96ELi32ELi128ELNS_18Fp8KVCacheDataTypeE1ELb0ELi512EEEvPfS2_PT_PKS3_PKT0_S9_ifPKiSB_iPKfiiiSD_SD_iiiii
        .type           _ZN4vllm25paged_attention_v2_kernelIfhLi96ELi32ELi128ELNS_18Fp8KVCacheDataTypeE1ELb0ELi512EEEvPfS2_PT_PKS3_PKT0_S9_ifPKiSB_iPKfiiiSD_SD_iiiii,@function
        .size           _ZN4vllm25paged_attention_v2_kernelIfhLi96ELi32ELi128ELNS_18Fp8KVCacheDataTypeE1ELb0ELi512EEEvPfS2_PT_PKS3_PKT0_S9_ifPKiSB_iPKfiiiSD_SD_iiiii,(.L_x_27520 - _ZN4vllm25paged_attention_v2_kernelIfhLi96ELi32ELi128ELNS_18Fp8KVCacheDataTypeE1ELb0ELi512EEEvPfS2_PT_PKS3_PKT0_S9_ifPKiSB_iPKfiiiSD_SD_iiiii)
        .other          _ZN4vllm25paged_attention_v2_kernelIfhLi96ELi32ELi128ELNS_18Fp8KVCacheDataTypeE1ELb0ELi512EEEvPfS2_PT_PKS3_PKT0_S9_ifPKiSB_iPKfiiiSD_SD_iiiii,@"STO_CUDA_ENTRY STV_DEFAULT"
_ZN4vllm25paged_attention_v2_kernelIfhLi96ELi32ELi128ELNS_18Fp8KVCacheDataTypeE1ELb0ELi512EEEvPfS2_PT_PKS3_PKT0_S9_ifPKiSB_iPKfiiiSD_SD_iiiii:
.text._ZN4vllm25paged_attention_v2_kernelIfhLi96ELi32ELi128ELNS_18Fp8KVCacheDataTypeE1ELb0ELi512EEEvPfS2_PT_PKS3_PKT0_S9_ifPKiSB_iPKfiiiSD_SD_iiiii:
        /* <DEDUP_REMOVED lines=51> */
.L_x_14053:
[----:B------:R-:W-:Y:S05]  /*0330*/  BSYNC.RECONVERGENT B6 ;  /* 0x0000000000067941 */ /* 0x000fea0003800200 */
.L_x_14052:
        /* <DEDUP_REMOVED lines=16> */
.L_x_14090:
        /* <DEDUP_REMOVED lines=40> */
.L_x_14059:
        /* <DEDUP_REMOVED lines=11> */
.L_x_14058:
[----:B------:R-:W-:Y:S05]  /*0770*/  BSYNC.RECONVERGENT B1 ;  /* 0x0000000000017941 */ /* 0x000fea0003800200 */
.L_x_14057:
        /* <DEDUP_REMOVED lines=13> */
.L_x_14062:
        /* <DEDUP_REMOVED lines=100> */
.L_x_14061:
[----:B------:R-:W-:Y:S05]  /*0e90*/  BSYNC.RECONVERGENT B1 ;  /* 0x0000000000017941 */ /* 0x000fea0003800200 */
.L_x_14060:
        /* <DEDUP_REMOVED lines=55> */
.L_x_14064:
[----:B------:R-:W-:Y:S05]  /*1210*/  BSYNC.RECONVERGENT B1 ;  /* 0x0000000000017941 */ /* 0x000fea0003800200 */
.L_x_14063:
        /* <DEDUP_REMOVED lines=26> */
.L_x_14056:
[----:B------:R-:W-:Y:S05]  /*13c0*/  BSYNC.RECONVERGENT B0 ;  /* 0x0000000000007941 */ /* 0x000fea0003800200 */
.L_x_14055:
        /* <DEDUP_REMOVED lines=40> */
.L_x_14069:
[----:B------:R-:W1:Y:S01]  /*1650*/  LDS R11, [R7] ;  /* 0x00000000070b7984 */ /* 0x000e620000000800 */
[----:B------:R-:W-:-:S04]  /*1660*/  IADD3 R9, PT, PT, R9, 0x1, RZ ;  /* 0x0000000109097810 */ /* 0x000fc80007ffe0ff */
[----:B------:R-:W-:Y:S01]  /*1670*/  ISETP.NE.AND P0, PT, R9, RZ, PT ;  /* 0x000000ff0900720c */ /* 0x000fe20003f05270 */
[----:B-1----:R-:W-:-:S05]  /*1680*/  FMUL.FTZ R10, R11, R6 ;  /* 0x000000060b0a7220 */ /* 0x002fca0000410000 */
[----:B------:R1:W-:Y:S02]  /*1690*/  STS [R7], R10 ;  /* 0x0000000a07007388 */ /* 0x0003e40000000800 */
[----:B-1----:R-:W-:-:S05]  /*16a0*/  IADD3 R7, PT, PT, R7, 0x200, RZ ;  /* 0x0000020007077810 */ /* 0x002fca0007ffe0ff */
[----:B------:R-:W-:Y:S05]  /*16b0*/  @P0 BRA `(.L_x_14069) ;  /* 0xfffffffc00e40947 */ /* 0x000fea000383ffff */
.L_x_14068:
[----:B------:R-:W-:Y:S05]  /*16c0*/  BSYNC.RECONVERGENT B1 ;  /* 0x0000000000017941 */ /* 0x000fea0003800200 */
.L_x_14067:
        /* <DEDUP_REMOVED lines=13> */
.L_x_14072:
        /* <DEDUP_REMOVED lines=52> */
.L_x_14071:
[----:B------:R-:W-:Y:S05]  /*1ae0*/  BSYNC.RECONVERGENT B1 ;  /* 0x0000000000017941 */ /* 0x000fea0003800200 */
.L_x_14070:
        /* <DEDUP_REMOVED lines=31> */
.L_x_14074:
[----:B------:R-:W-:Y:S05]  /*1ce0*/  BSYNC.RECONVERGENT B1 ;  /* 0x0000000000017941 */ /* 0x000fea0003800200 */
.L_x_14073:
        /* <DEDUP_REMOVED lines=14> */
.L_x_14066:
[----:B------:R-:W-:Y:S05]  /*1dd0*/  BSYNC.RECONVERGENT B0 ;  /* 0x0000000000007941 */ /* 0x000fea0003800200 */
.L_x_14065:
        /* <DEDUP_REMOVED lines=31> */
.L_x_14076:
[----:B------:R-:W-:Y:S05]  /*1fd0*/  BSYNC.RECONVERGENT B0 ;  /* 0x0000000000007941 */ /* 0x000fea0003800200 */
.L_x_14075:
        /* <DEDUP_REMOVED lines=49> */
.L_x_14078:
[----:B------:R-:W-:Y:S05]  /*22f0*/  BSYNC.RECONVERGENT B0 ;  /* 0x0000000000007941 */ /* 0x000fea0003800200 */
.L_x_14077:
        /* <DEDUP_REMOVED lines=51> */
.L_x_14080:
[----:B------:R-:W-:Y:S05]  /*2630*/  BSYNC.RECONVERGENT B0 ;  /* 0x0000000000007941 */ /* 0x000fea0003800200 */
.L_x_14079:
        /* <DEDUP_REMOVED lines=27> */
.L_x_14082:
[----:B------:R-:W-:Y:S05]  /*27f0*/  BSYNC.RECONVERGENT B0 ;  /* 0x0000000000007941 */ /* 0x000fea0003800200 */
.L_x_14081:
        /* <DEDUP_REMOVED lines=51> */
.L_x_14084:
[----:B------:R-:W-:Y:S05]  /*2b30*/  BSYNC.RECONVERGENT B0 ;  /* 0x0000000000007941 */ /* 0x000fea0003800200 */
.L_x_14083:
        /* <DEDUP_REMOVED lines=40> */
.L_x_14054:
[----:B------:R-:W-:Y:S01]  /*2dc0*/  HFMA2 R12, -RZ, RZ, 0, 9.5367431640625e-07 ;  /* 0x00000010ff0c7431 */ /* 0x000fe200000001ff */
[----:B------:R-:W-:Y:S02]  /*2dd0*/  MOV R11, 0x1f ;  /* 0x0000001f000b7802 */ /* 0x000fe40000000f00 */
[----:B------:R-:W-:-:S07]  /*2de0*/  MOV R15, 0xffffffff ;  /* 0xffffffff000f7802 */ /* 0x000fce0000000f00 */
[----:B------:R-:W-:Y:S05]  /*2df0*/  WARPSYNC.COLLECTIVE R15, `(.L_x_14085) ;  /* 0x000000000f087348 */ /* 0x000fea0003c00000 */
[----:B------:R0:W1:Y:S02]  /*2e00*/  SHFL.BFLY P6, R14, R13, R12, R11 ;  /* 0x0c00000c0d0e7389 */ /* 0x00006400000c000b */
[----:B01----:R-:W-:Y:S05]  /*2e10*/  ENDCOLLECTIVE ;  /* 0x000000000000791b */ /* 0x003fea0003800000 */
.L_x_14085:
[----:B------:R-:W-:Y:S01]  /*2e20*/  HFMA2 R12, -RZ, RZ, 0, 4.76837158203125e-07 ;  /* 0x00000008ff0c7431 */ /* 0x000fe200000001ff */
[----:B------:R-:W-:-:S04]  /*2e30*/  FMNMX.FTZ R0, R14, -3.40282346638528859812e+38, !PT ;  /* 0xff7fffff0e007809 */ /* 0x000fc80007810000 */
[----:B------:R-:W-:-:S07]  /*2e40*/  MOV R13, R0 ;  /* 0x00000000000d7202 */ /* 0x000fce0000000f00 */
[----:B------:R-:W-:Y:S05]  /*2e50*/  WARPSYNC.COLLECTIVE R15, `(.L_x_14086) ;  /* 0x000000000f087348 */ /* 0x000fea0003c00000 */
[----:B------:R0:W1:Y:S02]  /*2e60*/  SHFL.BFLY P6, R14, R13, R12, R11 ;  /* 0x0c00000c0d0e7389 */ /* 0x00006400000c000b */
[----:B01----:R-:W-:Y:S05]  /*2e70*/  ENDCOLLECTIVE ;  /* 0x000000000000791b */ /* 0x003fea0003800000 */
.L_x_14086:
[----:B------:R-:W-:Y:S01]  /*2e80*/  HFMA2 R12, -RZ, RZ, 0, 2.384185791015625e-07 ;  /* 0x00000004ff0c7431 */ /* 0x000fe200000001ff */
[----:B------:R-:W-:-:S04]  /*2e90*/  FMNMX.FTZ R2, R0, R14, !PT ;  /* 0x0000000e00027209 */ /* 0x000fc80007810000 */
[----:B------:R-:W-:-:S07]  /*2ea0*/  MOV R13, R2 ;  /* 0x00000002000d7202 */ /* 0x000fce0000000f00 */
[----:B------:R-:W-:Y:S05]  /*2eb0*/  WARPSYNC.COLLECTIVE R15, `(.L_x_14087) ;  /* 0x000000000f087348 */ /* 0x000fea0003c00000 */
[----:B------:R0:W1:Y:S02]  /*2ec0*/  SHFL.BFLY P6, R14, R13, R12, R11 ;  /* 0x0c00000c0d0e7389 */ /* 0x00006400000c000b */
[----:B01----:R-:W-:Y:S05]  /*2ed0*/  ENDCOLLECTIVE ;  /* 0x000000000000791b */ /* 0x003fea0003800000 */
.L_x_14087:
[----:B------:R-:W-:Y:S01]  /*2ee0*/  HFMA2 R12, -RZ, RZ, 0, 1.1920928955078125e-07 ;  /* 0x00000002ff0c7431 */ /* 0x000fe200000001ff */
[----:B------:R-:W-:-:S04]  /*2ef0*/  FMNMX.FTZ R3, R2, R14, !PT ;  /* 0x0000000e02037209 */ /* 0x000fc80007810000 */
[----:B------:R-:W-:-:S07]  /*2f00*/  MOV R13, R3 ;  /* 0x00000003000d7202 */ /* 0x000fce0000000f00 */
[----:B------:R-:W-:Y:S05]  /*2f10*/  WARPSYNC.COLLECTIVE R15, `(.L_x_14088) ;  /* 0x000000000f087348 */ /* 0x000fea0003c00000 */
[----:B------:R0:W1:Y:S02]  /*2f20*/  SHFL.BFLY P6, R14, R13, R12, R11 ;  /* 0x0c00000c0d0e7389 */ /* 0x00006400000c000b */
[----:B01----:R-:W-:Y:S05]  /*2f30*/  ENDCOLLECTIVE ;  /* 0x000000000000791b */ /* 0x003fea0003800000 */
.L_x_14088:
[----:B------:R-:W-:Y:S01]  /*2f40*/  HFMA2 R12, -RZ, RZ, 0, 5.9604644775390625e-08 ;  /* 0x00000001ff0c7431 */ /* 0x000fe200000001ff */
[----:B------:R-:W-:-:S04]  /*2f50*/  FMNMX.FTZ R4, R3, R14, !PT ;  /* 0x0000000e03047209 */ /* 0x000fc80007810000 */
[----:B------:R-:W-:-:S07]  /*2f60*/  MOV R13, R4 ;  /* 0x00000004000d7202 */ /* 0x000fce0000000f00 */
[----:B------:R-:W-:Y:S05]  /*2f70*/  WARPSYNC.COLLECTIVE R15, `(.L_x_14089) ;  /* 0x000000000f087348 */ /* 0x000fea0003c00000 */
[----:B------:R0:W1:Y:S02]  /*2f80*/  SHFL.BFLY P6, R14, R13, R12, R11 ;  /* 0x0c00000c0d0e7389 */ /* 0x00006400000c000b */
[----:B01----:R-:W-:Y:S05]  /*2f90*/  ENDCOLLECTIVE ;  /* 0x000000000000791b */ /* 0x003fea0003800000 */
.L_x_14089:
[----:B------:R-:W-:Y:S05]  /*2fa0*/  BRA `(.L_x_14090) ;  /* 0xffffffd400247947 */ /* 0x000fea000383ffff */
.L_x_14091:
        /* <DEDUP_REMOVED lines=13> */
.L_x_27520:


//--------------------- .text._ZN4vllm25paged_attention_v2_kernelIfhLi80ELi32ELi128ELNS_18Fp8KVCacheDataTypeE1ELb0ELi512EEEvPfS2_PT_PKS3_PKT0_S9_ifPKiSB_iPKfiiiSD_SD_iiiii --------------------------
	.section	.text._ZN4vllm25paged_attention_v2_kernelIfhLi80ELi32ELi128ELNS_18Fp8KVCacheDataTypeE1ELb0ELi512EEEvPfS2_PT_PKS3_PKT0_S9_ifPKiSB_iPKfiiiSD_SD_iiiii,"ax",@progbits
	.align	128
        .global         _ZN4vllm25paged_attention_v2_kernelIfhLi80ELi32ELi128ELNS_18Fp8KVCacheDataTypeE1ELb0ELi512EEEvPfS2_PT_PKS3_PKT0_S9_ifPKiSB_iPKfiiiSD_SD_iiiii
        .type           _ZN4vllm25paged_attention_v2_kernelIfhLi80ELi32ELi128ELNS_18Fp8KVCacheDataTypeE1ELb0ELi512EEEvPfS2_PT_PKS3_PKT0_S9_ifPKiSB_iPKfiiiSD_SD_iiiii,@function
        .size           _ZN4vllm25paged_attention_v2_kernelIfhLi80ELi32ELi128ELNS_18Fp8KVCacheDataTypeE1ELb0ELi512EEEvPfS2_PT_PKS3_PKT0_S9_ifPKiSB_iPKfiiiSD_SD_iiiii,(.L_x_27521 - _ZN4vllm25paged_attention_v2_kernelIfhLi80ELi32ELi128ELNS_18Fp8KVCacheDataTypeE1ELb0ELi512EEEvPfS2_PT_PKS3_PKT0_S9_ifPKiSB_iPKfiiiSD_SD_iiiii)
        .other          _ZN4vllm25paged_attention_v2_kernelIfhLi80ELi32ELi128ELNS_18Fp8KVCacheDataTypeE1ELb0ELi512EEEvPfS2_PT_PKS3_PKT0_S9_ifPKiSB_iPKfiiiSD_SD_iiiii,@"STO_CUDA_ENTRY STV_DEFAULT"
_ZN4vllm25paged_attention_v2_kernelIfhLi80ELi32ELi128ELNS_18Fp8KVCacheDataTypeE1ELb0ELi512EEEvPfS2_PT_PKS3_PKT0_S9_ifPKiSB_iPKfiiiSD_SD_iiiii:
.text._ZN4vllm25paged_attention_v2_kernelIfhLi80ELi32ELi128ELNS_18Fp8KVCacheDataTypeE1ELb0ELi512EEEvPfS2_PT_PKS3_PKT0_S9_ifPKiSB_iPKfiiiSD_SD_iiiii:
        /* <DEDUP_REMOVED lines=44> */
.L_x_14093:
[----:B------:R-:W-:Y:S05]  /*02c0*/  BSYNC.RECONVERGENT B6 ;  /* 0x0000000000067941 */ /* 0x000fea0003800200 */
.L_x_14092:
        /* <DEDUP_REMOVED lines=15> */
.L_x_14130:
        /* <DEDUP_REMOVED lines=40> */
.L_x_14099:
        /* <DEDUP_REMOVED lines=11> */
.L_x_14098:
[----:B------:R-:W-:Y:S05]  /*06f0*/  BSYNC.RECONVERGENT B1 ;  /* 0x0000000000017941 */ /* 0x000fea0003800200 */
.L_x_14097:
        /* <DEDUP_REMOVED lines=12> */
.L_x_14102:
        /* <DEDUP_REMOVED lines=100> */
.L_x_14101:
[----:B------:R-:W-:Y:S05]  /*0e00*/  BSYNC.RECONVERGENT B1 ;  /* 0x0000000000017941 */ /* 0x000fea0003800200 */
.L_x_14100:
        /* <DEDUP_REMOVED lines=55> */
.L_x_14104:
[----:B------:R-:W-:Y:S05]  /*1180*/  BSYNC.RECONVERGENT B1 ;  /* 0x0000000000017941 */ /* 0x000fea0003800200 */
.L_x_14103:
        /* <DEDUP_REMOVED lines=26> */
.L_x_14096:
[----:B------:R-:W-:Y:S05]  /*1330*/  BSYNC.RECONVERGENT B0 ;  /* 0x0000000000007941 */ /* 0x000fea0003800200 */
.L_x_14095:
        /* <DEDUP_REMOVED lines=40> */
.L_x_14109:
[----:B------:R-:W1:Y:S01]  /*15c0*/  LDS R11, [R4] ;  /* 0x00000000040b7984 */ /* 0x000e620000000800 */
[----:B------:R-:W-:-:S04]  /*15d0*/  IADD3 R10, PT, PT, R10, 0x1, RZ ;  /* 0x000000010a0a7810 */ /* 0x000fc80007ffe0ff */
[----:B------:R-:W-:Y:S01]  /*15e0*/  ISETP.NE.AND P0, PT, R10, RZ, PT ;  /* 0x000000ff0a00720c */ /* 0x000fe20003f05270 */
[----:B-1----:R-:W-:-:S05]  /*15f0*/  FMUL.FTZ R11, R11, R2 ;  /* 0x000000020b0b7220 */ /* 0x002fca0000410000 */
[----:B------:R1:W-:Y:S02]  /*1600*/  STS [R4], R11 ;  /* 0x0000000b04007388 */ /* 0x0003e40000000800 */
[----:B-1----:R-:W-:-:S05]  /*1610*/  IADD3 R4, PT, PT, R4, 0x200, RZ ;  /* 0x0000020004047810 */ /* 0x002fca0007ffe0ff */
[----:B------:R-:W-:Y:S05]  /*1620*/  @P0 BRA `(.L_x_14109) ;  /* 0xfffffffc00e40947 */ /* 0x000fea000383ffff */
.L_x_14108:
[----:B------:R-:W-:Y:S05]  /*1630*/  BSYNC.RECONVERGENT B1 ;  /* 0x0000000000017941 */ /* 0x000fea0003800200 */
.L_x_14107:
        /* <DEDUP_REMOVED lines=12> */
.L_x_14112:
        /* <DEDUP_REMOVED lines=52> */
.L_x_14111:
[----:B------:R-:W-:Y:S05]  /*1a40*/  BSYNC.RECONVERGENT B1 ;  /* 0x0000000000017941 */ /* 0x000fea0003800200 */
.L_x_14110:
        /* <DEDUP_REMOVED lines=31> */
.L_x_14114:
[----:B------:R-:W-:Y:S05]  /*1c40*/  BSYNC.RECONVERGENT B1 ;  /* 0x0000000000017941 */ /* 0x000fea0003800200 */
.L_x_14113:
        /* <DEDUP_REMOVED lines=14> */
.L_x_14106:
[----:B------:R-:W-:Y:S05]  /*1d30*/  BSYNC.RECONVERGENT B0 ;  /* 0x0000000000007941 */ /* 0x000fea0003800200 */
.L_x_14105:
        /* <DEDUP_REMOVED lines=28> */
.L_x_14116:
[----:B------:R-:W-:Y:S05]  /*1f00*/  BSYNC.RECONVERGENT B0 ;  /* 0x0000000000007941 */ /* 0x000fea0003800200 */
.L_x_14115:
        /* <DEDUP_REMOVED lines=37> */
.L_x_14118:
[----:B------:R-:W-:Y:S05]  /*2160*/  BSYNC.RECONVERGENT B0 ;  /* 0x0000000000007941 */ /* 0x000fea0003800200 */
.L_x_14117:
        /* <DEDUP_REMOVED lines=43> */
.L_x_14120:
[----:B------:R-:W-:Y:S05]  /*2420*/  BSYNC.RECONVERGENT B0 ;  /* 0x0000000000007941 */ /* 0x000fea0003800200 */
.L_x_14119:
        /* <DEDUP_REMOVED lines=23> */
.L_x_14122:
[----:B------:R-:W-:Y:S05]  /*25a0*/  BSYNC.RECONVERGENT B0 ;  /* 0x0000000000007941 */ /* 0x000fea0003800200 */
.L_x_14121:
        /* <DEDUP_REMOVED lines=43> */
.L_x_14124:
[----:B------:R-:W-:Y:S05]  /*2860*/  BSYNC.RECONVERGENT B0 ;  /* 0x0000000000007941 */ /* 0x000fea0003800200 */
.L_x_14123:
        /* <DEDUP_REMOVED lines=34> */
.L_x_14094:
[----:B------:R-:W-:Y:S01]  /*2a90*/  HFMA2 R12, -RZ, RZ, 0, 9.5367431640625e-07 ;  /* 0x00000010ff0c7431 */ /* 0x000fe200000001ff */
[----:B------:R-:W-:Y:S02]  /*2aa0*/  MOV R11, 0x1f ;  /* 0x0000001f000b7802 */ /* 0x000fe40000000f00 */
[----:B------:R-:W-:-:S07]  /*2ab0*/  MOV R15, 0xffffffff ;  /* 0xffffffff000f7802 */ /* 0x000fce0000000f00 */
[----:B------:R-:W-:Y:S05]  /*2ac0*/  WARPSYNC.COLLECTIVE R15, `(.L_x_14125) ;  /* 0x000000000f087348 */ /* 0x000fea0003c00000 */
[----:B------:R0:W1:Y:S02]  /*2ad0*/  SHFL.BFLY P6, R14, R13, R12, R11 ;  /* 0x0c00000c0d0e7389 */ /* 0x00006400000c000b */
[----:B01----:R-:W-:Y:S05]  /*2ae0*/  ENDCOLLECTIVE ;  /* 0x000000000000791b */ /* 0x003fea0003800000 */
.L_x_14125:
[----:B------:R-:W-:Y:S01]  /*2af0*/  HFMA2 R12, -RZ, RZ, 0, 4.76837158203125e-07 ;  /* 0x00000008ff0c7431 */ /* 0x000fe200000001ff */
[----:B------:R-:W-:-:S04]  /*2b00*/  FMNMX.FTZ R0, R14, -3.40282346638528859812e+38, !PT ;  /* 0xff7fffff0e007809 */ /* 0x000fc80007810000 */
[----:B------:R-:W-:-:S07]  /*2b10*/  MOV R13, R0 ;  /* 0x00000000000d7202 */ /* 0x000fce0000000f00 */
[----:B------:R-:W-:Y:S05]  /*2b20*/  WARPSYNC.COLLECTIVE R15, `(.L_x_14126) ;  /* 0x000000000f087348 */ /* 0x000fea0003c00000 */
[----:B------:R0:W1:Y:S02]  /*2b30*/  SHFL.BFLY P6, R14, R13, R12, R11 ;  /* 0x0c00000c0d0e7389 */ /* 0x00006400000c000b */
[----:B01----:R-:W-:Y:S05]  /*2b40*/  ENDCOLLECTIVE ;  /* 0x000000000000791b */ /* 0x003fea0003800000 */
.L_x_14126:
[----:B------:R-:W-:Y:S01]  /*2b50*/  HFMA2 R12, -RZ, RZ, 0, 2.384185791015625e-07 ;  /* 0x00000004ff0c7431 */ /* 0x000fe200000001ff */
[----:B------:R-:W-:-:S04]  /*2b60*/  FMNMX.FTZ R2, R0, R14, !PT ;  /* 0x0000000e00027209 */ /* 0x000fc80007810000 */
[----:B------:R-:W-:-:S07]  /*2b70*/  MOV R13, R2 ;  /* 0x00000002000d7202 */ /* 0x000fce0000000f00 */
[----:B------:R-:W-:Y:S05]  /*2b80*/  WARPSYNC.COLLECTIVE R15, `(.L_x_14127) ;  /* 0x000000000f087348 */ /* 0x000fea0003c00000 */
[----:B------:R0:W1:Y:S02]  /*2b90*/  SHFL.BFLY P6, R14, R13, R12, R11 ;  /* 0x0c00000c0d0e7389 */ /* 0x00006400000c000b */
[----:B01----:R-:W-:Y:S05]  /*2ba0*/  ENDCOLLECTIVE ;  /* 0x000000000000791b */ /* 0x003fea0003800000 */
.L_x_14127:
[----:B------:R-:W-:Y:S01]  /*2bb0*/  HFMA2 R12, -RZ, RZ, 0, 1.1920928955078125e-07 ;  /* 0x00000002ff0c7431 */ /* 0x000fe200000001ff */
[----:B------:R-:W-:-:S04]  /*2bc0*/  FMNMX.FTZ R3, R2, R14, !PT ;  /* 0x0000000e02037209 */ /* 0x000fc80007810000 */
[----:B------:R-:W-:-:S07]  /*2bd0*/  MOV R13, R3 ;  /* 0x00000003000d7202 */ /* 0x000fce0000000f00 */
[----:B------:R-:W-:Y:S05]  /*2be0*/  WARPSYNC.COLLECTIVE R15, `(.L_x_14128) ;  /* 0x000000000f087348 */ /* 0x000fea0003c00000 */
[----:B------:R0:W1:Y:S02]  /*2bf0*/  SHFL.BFLY P6, R14, R13, R12, R11 ;  /* 0x0c00000c0d0e7389 */ /* 0x00006400000c000b */
[----:B01----:R-:W-:Y:S05]  /*2c00*/  ENDCOLLECTIVE ;  /* 0x000000000000791b */ /* 0x003fea0003800000 */
.L_x_14128:
[----:B------:R-:W-:Y:S01]  /*2c10*/  HFMA2 R12, -RZ, RZ, 0, 5.9604644775390625e-08 ;  /* 0x00000001ff0c7431 */ /* 0x000fe200000001ff */
[----:B------:R-:W-:-:S04]  /*2c20*/  FMNMX.FTZ R4, R3, R14, !PT ;  /* 0x0000000e03047209 */ /* 0x000fc80007810000 */
[----:B------:R-:W-:-:S07]  /*2c30*/  MOV R13, R4 ;  /* 0x00000004000d7202 */ /* 0x000fce0000000f00 */
[----:B------:R-:W-:Y:S05]  /*2c40*/  WARPSYNC.COLLECTIVE R15, `(.L_x_14129) ;  /* 0x000000000f087348 */ /* 0x000fea0003c00000 */
[----:B------:R0:W1:Y:S02]  /*2c50*/  SHFL.BFLY P6, R14, R13, R12, R11 ;  /* 0x0c00000c0d0e7389 */ /* 0x00006400000c000b */
[----:B01----:R-:W-:Y:S05]  /*2c60*/  ENDCOLLECTIVE ;  /* 0x000000000000791b */ /* 0x003fea0003800000 */
.L_x_14129:
[----:B------:R-:W-:Y:S05]  /*2c70*/  BRA `(.L_x_14130) ;  /* 0xffffffd400d07947 */ /* 0x000fea000383ffff */
.L_x_14131:
        /* <DEDUP_REMOVED lines=16> */
.L_x_27521:


//--------------------- .text._ZN4vllm25paged_attention_v2_kernelIfhLi64ELi32ELi128ELNS_18Fp8KVCacheDataTypeE1ELb0ELi512EEEvPfS2_PT_PKS3_PKT0_S9_ifPKiSB_iPKfiiiSD_SD_iiiii --------------------------
	.section	.text._ZN4vllm25paged_attention_v2_kernelIfhLi64ELi32ELi128ELNS_18Fp8KVCacheDataTypeE1ELb0ELi512EEEvPfS2_PT_PKS3_PKT0_S9_ifPKiSB_iPKfiiiSD_SD_iiiii,"ax",@progbits
	.align	128
        .global         _ZN4vllm25paged_attention_v2_kernelIfhLi64ELi32ELi128ELNS_18Fp8KVCacheDataTypeE1ELb0ELi512EEEvPfS2_PT_PKS3_PKT0_S9_ifPKiSB_iPKfiiiSD_SD_iiiii
        .type           _ZN4vllm25paged_attention_v2_kernelIfhLi64ELi32ELi128ELNS_18Fp8KVCacheDataTypeE1ELb0ELi512EEEvPfS2_PT_PKS3_PKT0_S9_ifPKiSB_iPKfiiiSD_SD_iiiii,@function
        .size           _ZN4vllm25paged_attention_v2_kernelIfhLi64ELi32ELi128ELNS_18Fp8KVCacheDataTypeE1ELb0ELi512EEEvPfS2_PT_PKS3_PKT0_S9_ifPKiSB_iPKfiiiSD_SD_iiiii,(.L_x_27522 - _ZN4vllm25paged_attention_v2_kernelIfhLi64ELi32ELi128ELNS_18Fp8KVCacheDataTypeE1ELb0ELi512EEEvPfS2_PT_PKS3_PKT0_S9_ifPKiSB_iPKfiiiSD_SD_iiiii)
        .other          _ZN4vllm25paged_attention_v2_kernelIfhLi64ELi32ELi128ELNS_18Fp8KVCacheDataTypeE1ELb0ELi512EEEvPfS2_PT_PKS3_PKT0_S9_ifPKiSB_iPKfiiiSD_SD_iiiii,@"STO_CUDA_ENTRY STV_DEFAULT"
_ZN4vllm25paged_attention_v2_kernelIfhLi64ELi32ELi128ELNS_18Fp8KVCacheDataTypeE1ELb0ELi512EEEvPfS2_PT_PKS3_PKT0_S9_ifPKiSB_iPKfiiiSD_SD_iiiii:
.text._ZN4vllm25paged_attention_v2_kernelIfhLi64ELi32ELi128ELNS_18Fp8KVCacheDataTypeE1ELb0ELi512EEEvPfS2_PT_PKS3_PKT0_S9_ifPKiSB_iPKfiiiSD_SD_iiiii:
        /* <DEDUP_REMOVED lines=51> */
.L_x_14133:
[----:B------:R-:W-:Y:S05]  /*0330*/  BSYNC.RECONVERGENT B6 ;  /* 0x0000000000067941 */ /* 0x000fea0003800200 */
.L_x_14132:
        /* <DEDUP_REMOVED lines=17> */
.L_x_14170:
        /* <DEDUP_REMOVED lines=40> */
.L_x_14139:
        /* <DEDUP_REMOVED lines=11> */
.L_x_14138:
[----:B------:R-:W-:Y:S05]  /*0780*/  BSYNC.RECONVERGENT B1 ;  /* 0x0000000000017941 */ /* 0x000fea0003800200 */
.L_x_14137:
        /* <DEDUP_REMOVED lines=13> */
.L_x_14142:
        /* <DEDUP_REMOVED lines=100> */
.L_x_14141:
[----:B------:R-:W-:Y:S05]  /*0ea0*/  BSYNC.RECONVERGENT B1 ;  /* 0x0000000000017941 */ /* 0x000fea0003800200 */
.L_x_14140:
        /* <DEDUP_REMOVED lines=55> */
.L_x_14144:
[----:B------:R-:W-:Y:S05]  /*1220*/  BSYNC.RECONVERGENT B1 ;  /* 0x0000000000017941 */ /* 0x000fea0003800200 */
.L_x_14143:
        /* <DEDUP_REMOVED lines=26> */
.L_x_14136:
[----:B------:R-:W-:Y:S05]  /*13d0*/  BSYNC.RECONVERGENT B0 ;  /* 0x0000000000007941 */ /* 0x000fea0003800200 */
.L_x_14135:
        /* <DEDUP_REMOVED lines=40> */
.L_x_14149:
[----:B------:R-:W1:Y:S01]  /*1660*/  LDS R13, [R4] ;  /* 0x00000000040d7984 */ /* 0x000e620000000800 */
[----:B------:R-:W-:-:S04]  /*1670*/  IADD3 R11, PT, PT, R11, 0x1, RZ ;  /* 0x000000010b0b7810 */ /* 0x000fc80007ffe0ff */
[----:B------:R-:W-:Y:S01]  /*1680*/  ISETP.NE.AND P0, PT, R11, RZ, PT ;  /* 0x000000ff0b00720c */ /* 0x000fe20003f05270 */
[----:B-1----:R-:W-:-:S05]  /*1690*/  FMUL.FTZ R13, R13, R2 ;  /* 0x000000020d0d7220 */ /* 0x002fca0000410000 */
[----:B------:R1:W-:Y:S02]  /*16a0*/  STS [R4], R13 ;  /* 0x0000000d04007388 */ /* 0x0003e40000000800 */
[----:B-1----:R-:W-:-:S05]  /*16b0*/  VIADD R4, R4, 0x200 ;  /* 0x0000020004047836 */ /* 0x002fca0000000000 */
[----:B------:R-:W-:Y:S05]  /*16c0*/  @P0 BRA `(.L_x_14149) ;  /* 0xfffffffc00e40947 */ /* 0x000fea000383ffff */
.L_x_14148:
[----:B------:R-:W-:Y:S05]  /*16d0*/  BSYNC.RECONVERGENT B1 ;  /* 0x0000000000017941 */ /* 0x000fea0003800200 */
.L_x_14147:
        /* <DEDUP_REMOVED lines=13> */
.L_x_14152:
        /* <DEDUP_REMOVED lines=52> */
.L_x_14151:
[----:B------:R-:W-:Y:S05]  /*1af0*/  BSYNC.RECONVERGENT B1 ;  /* 0x0000000000017941 */ /* 0x000fea0003800200 */
.L_x_14150:
        /* <DEDUP_REMOVED lines=31> */
.L_x_14154:
[----:B------:R-:W-:Y:S05]  /*1cf0*/  BSYNC.RECONVERGENT B1 ;  /* 0x0000000000017941 */ /* 0x000fea0003800200 */
.L_x_14153:
        /* <DEDUP_REMOVED lines=14> */
.L_x_14146:
[----:B------:R-:W-:Y:S05]  /*1de0*/  BSYNC.RECONVERGENT B0 ;  /* 0x0000000000007941 */ /* 0x000fea0003800200 */
.L_x_14145:
        /* <DEDUP_REMOVED lines=27> */
.L_x_14156:
[----:B------:R-:W-:Y:S05]  /*1fa0*/  BSYNC.RECONVERGENT B0 ;  /* 0x0000000000007941 */ /* 0x000fea0003800200 */
.L_x_14155:
        /* <DEDUP_REMOVED lines=41> */
.L_x_14158:
[----:B------:R-:W-:Y:S05]  /*2240*/  BSYNC.RECONVERGENT B0 ;  /* 0x0000000000007941 */ /* 0x000fea0003800200 */
.L_x_14157:
        /* <DEDUP_REMOVED lines=36> */
.L_x_14160:
[----:B------:R-:W-:Y:S05]  /*2490*/  BSYNC.RECONVERGENT B0 ;  /* 0x0000000000007941 */ /* 0x000fea0003800200 */
.L_x_14159:
        /* <DEDUP_REMOVED lines=20> */
.L_x_14162:
[----:B------:R-:W-:Y:S05]  /*25e0*/  BSYNC.RECONVERGENT B0 ;  /* 0x0000000000007941 */ /* 0x000fea0003800200 */
.L_x_14161:
        /* <DEDUP_REMOVED lines=35> */
.L_x_14164:
[----:B------:R-:W-:Y:S05]  /*2820*/  BSYNC.RECONVERGENT B0 ;  /* 0x0000000000007941 */ /* 0x000fea0003800200 */
.L_x_14163:
        /* <DEDUP_REMOVED lines=31> */
.L_x_14134:
[----:B------:R-:W-:Y:S01]  /*2a20*/  IMAD.MOV.U32 R12, RZ, RZ, 0x10 ;  /* 0x00000010ff0c7424 */ /* 0x000fe200078e00ff */
[----:B------:R-:W-:Y:S02]  /*2a30*/  MOV R11, 0x1f ;  /* 0x0000001f000b7802 */ /* 0x000fe40000000f00 */
[----:B------:R-:W-:-:S07]  /*2a40*/  MOV R15, 0xffffffff ;  /* 0xffffffff000f7802 */ /* 0x000fce0000000f00 */
[----:B------:R-:W-:Y:S05]  /*2a50*/  WARPSYNC.COLLECTIVE R15, `(.L_x_14165) ;  /* 0x000000000f087348 */ /* 0x000fea0003c00000 */
[----:B------:R0:W1:Y:S02]  /*2a60*/  SHFL.BFLY P6, R14, R13, R12, R11 ;  /* 0x0c00000c0d0e7389 */ /* 0x00006400000c000b */
[----:B01----:R-:W-:Y:S05]  /*2a70*/  ENDCOLLECTIVE ;  /* 0x000000000000791b */ /* 0x003fea0003800000 */
.L_x_14165:
[----:B------:R-:W-:Y:S01]  /*2a80*/  HFMA2 R12, -RZ, RZ, 0, 4.76837158203125e-07 ;  /* 0x00000008ff0c7431 */ /* 0x000fe200000001ff */
[----:B------:R-:W-:-:S04]  /*2a90*/  FMNMX.FTZ R0, R14, -3.40282346638528859812e+38, !PT ;  /* 0xff7fffff0e007809 */ /* 0x000fc80007810000 */
[----:B------:R-:W-:-:S07]  /*2aa0*/  MOV R13, R0 ;  /* 0x00000000000d7202 */ /* 0x000fce0000000f00 */
[----:B------:R-:W-:Y:S05]  /*2ab0*/  WARPSYNC.COLLECTIVE R15, `(.L_x_14166) ;  /* 0x000000000f087348 */ /* 0x000fea0003c00000 */
[----:B------:R0:W1:Y:S02]  /*2ac0*/  SHFL.BFLY P6, R14, R13, R12, R11 ;  /* 0x0c00000c0d0e7389 */ /* 0x00006400000c000b */
[----:B01----:R-:W-:Y:S05]  /*2ad0*/  ENDCOLLECTIVE ;  /* 0x000000000000791b */ /* 0x003fea0003800000 */
.L_x_14166:
[----:B------:R-:W-:Y:S01]  /*2ae0*/  HFMA2 R12, -RZ, RZ, 0, 2.384185791015625e-07 ;  /* 0x00000004ff0c7431 */ /* 0x000fe200000001ff */
[----:B------:R-:W-:-:S04]  /*2af0*/  FMNMX.FTZ R2, R0, R14, !PT ;  /* 0x0000000e00027209 */ /* 0x000fc80007810000 */
[----:B------:R-:W-:-:S07]  /*2b00*/  MOV R13, R2 ;  /* 0x00000002000d7202 */ /* 0x000fce0000000f00 */
[----:B------:R-:W-:Y:S05]  /*2b10*/  WARPSYNC.COLLECTIVE R15, `(.L_x_14167) ;  /* 0x000000000f087348 */ /* 0x000fea0003c00000 */
[----:B------:R0:W1:Y:S02]  /*2b20*/  SHFL.BFLY P6, R14, R13, R12, R11 ;  /* 0x0c00000c0d0e7389 */ /* 0x00006400000c000b */
[----:B01----:R-:W-:Y:S05]  /*2b30*/  ENDCOLLECTIVE ;  /* 0x000000000000791b */ /* 0x003fea0003800000 */
.L_x_14167:
[----:B------:R-:W-:Y:S01]  /*2b40*/  HFMA2 R12, -RZ, RZ, 0, 1.1920928955078125e-07 ;  /* 0x00000002ff0c7431 */ /* 0x000fe200000001ff */
[----:B------:R-:W-:-:S04]  /*2b50*/  FMNMX.FTZ R3, R2, R14, !PT ;  /* 0x0000000e02037209 */ /* 0x000fc80007810000 */
[----:B------:R-:W-:-:S07]  /*2b60*/  MOV R13, R3 ;  /* 0x00000003000d7202 */ /* 0x000fce0000000f00 */
[----:B------:R-:W-:Y:S05]  /*2b70*/  WARPSYNC.COLLECTIVE R15, `(.L_x_14168) ;  /* 0x000000000f087348 */ /* 0x000fea0003c00000 */
[----:B------:R0:W1:Y:S02]  /*2b80*/  SHFL.BFLY P6, R14, R13, R12, R11 ;  /* 0x0c00000c0d0e7389 */ /* 0x00006400000c000b */
[----:B01----:R-:W-:Y:S05]  /*2b90*/  ENDCOLLECTIVE ;  /* 0x000000000000791b */ /* 0x003fea0003800000 */
.L_x_14168:
[----:B------:R-:W-:Y:S01]  /*2ba0*/  HFMA2 R12, -RZ, RZ, 0, 5.9604644775390625e-08 ;  /* 0x00000001ff0c7431 */ /* 0x000fe200000001ff */
[----:B------:R-:W-:-:S04]  /*2bb0*/  FMNMX.FTZ R4, R3, R14, !PT ;  /* 0x0000000e03047209 */ /* 0x000fc80007810000 */
[----:B------:R-:W-:-:S07]  /*2bc0*/  MOV R13, R4 ;  /* 0x00000004000d7202 */ /* 0x000fce0000000f00 */
[----:B------:R-:W-:Y:S05]  /*2bd0*/  WARPSYNC.COLLECTIVE R15, `(.L_x_14169) ;  /* 0x000000000f087348 */ /* 0x000fea0003c00000 */
[----:B------:R0:W1:Y:S02]  /*2be0*/  SHFL.BFLY P6, R14, R13, R12, R11 ;  /* 0x0c00000c0d0e7389 */ /* 0x00006400000c000b */
[----:B01----:R-:W-:Y:S05]  /*2bf0*/  ENDCOLLECTIVE ;  /* 0x000000000000791b */ /* 0x003fea0003800000 */
.L_x_14169:
[----:B------:R-:W-:Y:S05]  /*2c00*/  BRA `(.L_x_14170) ;  /* 0xffffffd800107947 */ /* 0x000fea000383ffff */
.L_x_14171:
        /* <DEDUP_REMOVED lines=15> */
.L_x_27522:


//--------------------- .text._ZN4vllm25paged_attention_v2_kernelIfhLi32ELi32ELi128ELNS_18Fp8KVCacheDataTypeE1ELb0ELi512EEEvPfS2_PT_PKS3_PKT0_S9_ifPKiSB_iPKfiiiSD_SD_iiiii --------------------------
	.section	.text._ZN4vllm25paged_attention_v2_kernelIfhLi32ELi32ELi128ELNS_18Fp8KVCacheDataTypeE1ELb0ELi512EEEvPfS2_PT_PKS3_PKT0_S9_ifPKiSB_iPKfiiiSD_SD_iiiii,"ax",@progbits
	.align	128
        .global         _ZN4vllm25paged_attention_v2_kernelIfhLi32ELi32ELi128ELNS_18Fp8KVCacheDataTypeE1ELb0ELi512EEEvPfS2_PT_PKS3_PKT0_S9_ifPKiSB_iPKfiiiSD_SD_iiiii
        .type           _ZN4vllm25paged_attention_v2_kernelIfhLi32ELi32ELi128ELNS_18Fp8KVCacheDataTypeE1ELb0ELi512EEEvPfS2_PT_PKS3_PKT0_S9_ifPKiSB_iPKfiiiSD_SD_iiiii,@function
        .size           _ZN4vllm25paged_attention_v2_kernelIfhLi32ELi32ELi128ELNS_18Fp8KVCacheDataTypeE1ELb0ELi512EEEvPfS2_PT_PKS3_PKT0_S9_ifPKiSB_iPKfiiiSD_SD_iiiii,(.L_x_27523 - _ZN4vllm25paged_attention_v2_kernelIfhLi32ELi32ELi128ELNS_18Fp8KVCacheDataTypeE1ELb0ELi512EEEvPfS2_PT_PKS3_PKT0_S9_ifPKiSB_iPKfiiiSD_SD_iiiii)
        .other          _ZN4vllm25paged_attention_v2_kernelIfhLi32ELi32ELi128ELNS_18Fp8KVCacheDataTypeE1ELb0ELi512EEEvPfS2_PT_PKS3_PKT0_S9_ifPKiSB_iPKfiiiSD_SD_iiiii,@"STO_CUDA_ENTRY STV_DEFAULT"
_ZN4vllm25paged_attention_v2_kernelIfhLi32ELi32ELi128ELNS_18Fp8KVCacheDataTypeE1ELb0ELi512EEEvPfS2_PT_PKS3_PKT0_S9_ifPKiSB_iPKfiiiSD_SD_iiiii:
.text._ZN4vllm25paged_attention_v2_kernelIfhLi32ELi32ELi128ELNS_18Fp8KVCacheDataTypeE1ELb0ELi512EEEvPfS2_PT_PKS3_PKT0_S9_ifPKiSB_iPKfiiiSD_SD_iiiii:
        /* <DEDUP_REMOVED lines=51> */
.L_x_14173:
[----:B------:R-:W-:Y:S05]  /*0330*/  BSYNC.RECONVERGENT B6 ;  /* 0x0000000000067941 */ /* 0x000fea0003800200 */
.L_x_14172:
        /* <DEDUP_REMOVED lines=17> */
.L_x_14210:
        /* <DEDUP_REMOVED lines=40> */
.L_x_14179:
        /* <DEDUP_REMOVED lines=11> */
.L_x_14178:
[----:B------:R-:W-:Y:S05]  /*0780*/  BSYNC.RECONVERGENT B1 ;  /* 0x0000000000017941 */ /* 0x000fea0003800200 */
.L_x_14177:
        /* <DEDUP_REMOVED lines=13> */
.L_x_14182:
        /* <DEDUP_REMOVED lines=100> */
.L_x_14181:
[----:B------:R-:W-:Y:S05]  /*0ea0*/  BSYNC.RECONVERGENT B1 ;  /* 0x0000000000017941 */ /* 0x000fea0003800200 */
.L_x_14180:
        /* <DEDUP_REMOVED lines=55> */
.L_x_14184:
[----:B------:R-:W-:Y:S05]  /*1220*/  BSYNC.RECONVERGENT B1 ;  /* 0x0000000000017941 */ /* 0x000fea0003800200 */
.L_x_14183:
        /* <DEDUP_REMOVED lines=26> */
.L_x_14176:
[----:B------:R-:W-:Y:S05]  /*13d0*/  BSYNC.RECONVERGENT B0 ;  /* 0x0000000000007941 */ /* 0x000fea0003800200 */
.L_x_14175:
        /* <DEDUP_REMOVED lines=40> */
.L_x_14189:
[----:B------:R-:W1:Y:S01]  /*1660*/  LDS R11, [R4] ;  /* 0x00000000040b7984 */ /* 0x000e620000000800 */
[----:B------:R-:W-:-:S04]  /*1670*/  IADD3 R10, PT, PT, R10, 0x1, RZ ;  /* 0x000000010a0a7810 */ /* 0x000fc80007ffe0ff */
[----:B------:R-:W-:Y:S01]  /*1680*/  ISETP.NE.AND P0, PT, R10, RZ, PT ;  /* 0x000000ff0a00720c */ /* 0x000fe20003f05270 */
[----:B-1----:R-:W-:-:S05]  /*1690*/  FMUL.FTZ R11, R11, R2 ;  /* 0x000000020b0b7220 */ /* 0x002fca0000410000 */
[----:B------:R1:W-:Y:S02]  /*16a0*/  STS [R4], R11 ;  /* 0x0000000b04007388 */ /* 0x0003e40000000800 */
[----:B-1----:R-:W-:-:S05]  /*16b0*/  IADD3 R4, PT, PT, R4, 0x200, RZ ;  /* 0x0000020004047810 */ /* 0x002fca0007ffe0ff */
[----:B------:R-:W-:Y:S05]  /*16c0*/  @P0 BRA `(.L_x_14189) ;  /* 0xfffffffc00e40947 */ /* 0x000fea000383ffff */
.L_x_14188:
[----:B------:R-:W-:Y:S05]  /*16d0*/  BSYNC.RECONVERGENT B1 ;  /* 0x0000000000017941 */ /* 0x000fea0003800200 */
.L_x_14187:
        /* <DEDUP_REMOVED lines=13> */
.L_x_14192:
        /* <DEDUP_REMOVED lines=52> */
.L_x_14191:
[----:B------:R-:W-:Y:S05]  /*1af0*/  BSYNC.RECONVERGENT B1 ;  /* 0x0000000000017941 */ /* 0x000fea0003800200 */
.L_x_14190:
        /* <DEDUP_REMOVED lines=31> */
.L_x_14194:
[----:B------:R-:W-:Y:S05]  /*1cf0*/  BSYNC.RECONVERGENT B1 ;  /* 0x0000000000017941 */ /* 0x000fea0003800200 */
.L_x_14193:
        /* <DEDUP_REMOVED lines=14> */
.L_x_14186:
[----:B------:R-:W-:Y:S05]  /*1de0*/  BSYNC.RECONVERGENT B0 ;  /* 0x0000000000007941 */ /* 0x000fea0003800200 */
.L_x_14185:
        /* <DEDUP_REMOVED lines=27> */
.L_x_14196:
[----:B------:R-:W-:Y:S05]  /*1fa0*/  BSYNC.RECONVERGENT B0 ;  /* 0x0000000000007941 */ /* 0x000fea0003800200 */
.L_x_14195:
        /* <DEDUP_REMOVED lines=25> */
.L_x_14198:
[----:B------:R-:W-:Y:S05]  /*2140*/  BSYNC.RECONVERGENT B0 ;  /* 0x0000000000007941 */ /* 0x000fea0003800200 */
.L_x_14197:
        /* <DEDUP_REMOVED lines=20> */
.L_x_14200:
[----:B------:R-:W-:Y:S05]  /*2290*/  BSYNC.RECONVERGENT B0 ;  /* 0x0000000000007941 */ /* 0x000fea0003800200 */
.L_x_14199:
        /* <DEDUP_REMOVED lines=12> */
.L_x_14202:
[----:B------:R-:W-:Y:S05]  /*2360*/  BSYNC.RECONVERGENT B0 ;  /* 0x0000000000007941 */ /* 0x000fea0003800200 */
.L_x_14201:
        /* <DEDUP_REMOVED lines=19> */
.L_x_14204:
[----:B------:R-:W-:Y:S05]  /*24a0*/  BSYNC.RECONVERGENT B0 ;  /* 0x0000000000007941 */ /* 0x000fea0003800200 */
.L_x_14203:
        /* <DEDUP_REMOVED lines=23> */
.L_x_14174:
[----:B------:R-:W-:Y:S01]  /*2620*/  HFMA2 R12, -RZ, RZ, 0, 9.5367431640625e-07 ;  /* 0x00000010ff0c7431 */ /* 0x000fe200000001ff */
[----:B------:R-:W-:Y:S02]  /*2630*/  MOV R11, 0x1f ;  /* 0x0000001f000b7802 */ /* 0x000fe40000000f00 */
[----:B------:R-:W-:-:S07]  /*2640*/  MOV R15, 0xffffffff ;  /* 0xffffffff000f7802 */ /* 0x000fce0000000f00 */
[----:B------:R-:W-:Y:S05]  /*2650*/  WARPSYNC.COLLECTIVE R15, `(.L_x_14205) ;  /* 0x000000000f087348 */ /* 0x000fea0003c00000 */
[----:B------:R0:W1:Y:S02]  /*2660*/  SHFL.BFLY P6, R14, R13, R12, R11 ;  /* 0x0c00000c0d0e7389 */ /* 0x00006400000c000b */
[----:B01----:R-:W-:Y:S05]  /*2670*/  ENDCOLLECTIVE ;  /* 0x000000000000791b */ /* 0x003fea0003800000 */
.L_x_14205:
[----:B------:R-:W-:Y:S01]  /*2680*/  IMAD.MOV.U32 R12, RZ, RZ, 0x8 ;  /* 0x00000008ff0c7424 */ /* 0x000fe200078e00ff */
[----:B------:R-:W-:-:S04]  /*2690*/  FMNMX.FTZ R0, R14, -3.40282346638528859812e+38, !PT ;  /* 0xff7fffff0e007809 */ /* 0x000fc80007810000 */
[----:B------:R-:W-:-:S07]  /*26a0*/  MOV R13, R0 ;  /* 0x00000000000d7202 */ /* 0x000fce0000000f00 */
[----:B------:R-:W-:Y:S05]  /*26b0*/  WARPSYNC.COLLECTIVE R15, `(.L_x_14206) ;  /* 0x000000000f087348 */ /* 0x000fea0003c00000 */
[----:B------:R0:W1:Y:S02]  /*26c0*/  SHFL.BFLY P6, R14, R13, R12, R11 ;  /* 0x0c00000c0d0e7389 */ /* 0x00006400000c000b */
[----:B01----:R-:W-:Y:S05]  /*26d0*/  ENDCOLLECTIVE ;  /* 0x000000000000791b */ /* 0x003fea0003800000 */
.L_x_14206:
[----:B------:R-:W-:Y:S01]  /*26e0*/  HFMA2 R12, -RZ, RZ, 0, 2.384185791015625e-07 ;  /* 0x00000004ff0c7431 */ /* 0x000fe200000001ff */
[----:B------:R-:W-:-:S04]  /*26f0*/  FMNMX.FTZ R2, R0, R14, !PT ;  /* 0x0000000e00027209 */ /* 0x000fc80007810000 */
[----:B------:R-:W-:-:S07]  /*2700*/  MOV R13, R2 ;  /* 0x00000002000d7202 */ /* 0x000fce0000000f00 */
[----:B------:R-:W-:Y:S05]  /*2710*/  WARPSYNC.COLLECTIVE R15, `(.L_x_14207) ;  /* 0x000000000f087348 */ /* 0x000fea0003c00000 */
[----:B------:R0:W1:Y:S02]  /*2720*/  SHFL.BFLY P6, R14, R13, R12, R11 ;  /* 0x0c00000c0d0e7389 */ /* 0x00006400000c000b */
[----:B01----:R-:W-:Y:S05]  /*2730*/  ENDCOLLECTIVE ;  /* 0x000000000000791b */ /* 0x003fea0003800000 */
.L_x_14207:
[----:B------:R-:W-:Y:S01]  /*2740*/  HFMA2 R12, -RZ, RZ, 0, 1.1920928955078125e-07 ;  /* 0x00000002ff0c7431 */ /* 0x000fe200000001ff */
[----:B------:R-:W-:-:S04]  /*2750*/  FMNMX.FTZ R3, R2, R14, !PT ;  /* 0x0000000e02037209 */ /* 0x000fc80007810000 */
[----:B------:R-:W-:-:S07]  /*2760*/  MOV R13, R3 ;  /* 0x00000003000d7202 */ /* 0x000fce0000000f00 */
[----:B------:R-:W-:Y:S05]  /*2770*/  WARPSYNC.COLLECTIVE R15, `(.L_x_14208) ;  /* 0x000000000f087348 */ /* 0x000fea0003c00000 */
[----:B------:R0:W1:Y:S02]  /*2780*/  SHFL.BFLY P6, R14, R13, R12, R11 ;  /* 0x0c00000c0d0e7389 */ /* 0x00006400000c000b */
[----:B01----:R-:W-:Y:S05]  /*2790*/  ENDCOLLECTIVE ;  /* 0x000000000000791b */ /* 0x003fea0003800000 */
.L_x_14208:
[----:B------:R-:W-:Y:S01]  /*27a0*/  HFMA2 R12, -RZ, RZ, 0, 5.9604644775390625e-08 ;  /* 0x00000001ff0c7431 */ /* 0x000fe200000001ff */
[----:B------:R-:W-:-:S04]  /*27b0*/  FMNMX.FTZ R4, R3, R14, !PT ;  /* 0x0000000e03047209 */ /* 0x000fc80007810000 */
[----:B------:R-:W-:-:S07]  /*27c0*/  MOV R13, R4 ;  /* 0x00000004000d7202 */ /* 0x000fce0000000f00 */
[----:B------:R-:W-:Y:S05]  /*27d0*/  WARPSYNC.COLLECTIVE R15, `(.L_x_14209) ;  /* 0x000000000f087348 */ /* 0x000fea0003c00000 */
[----:B------:R0:W1:Y:S02]  /*27e0*/  SHFL.BFLY P6, R14, R13, R12, R11 ;  /* 0x0c00000c0d0e7389 */ /* 0x00006400000c000b */
[----:B01----:R-:W-:Y:S05]  /*27f0*/  ENDCOLLECTIVE ;  /* 0x000000000000791b */ /* 0x003fea0003800000 */
.L_x_14209:
[----:B------:R-:W-:Y:S05]  /*2800*/  BRA `(.L_x_14210) ;  /* 0xffffffdc00107947 */ /* 0x000fea000383ffff */
.L_x_14211:
        /* <DEDUP_REMOVED lines=15> */
.L_x_27523:


//--------------------- .text._ZN4vllm25paged_attention_v2_kernelIfhLi256ELi32ELi128ELNS_18Fp8KVCacheDataTypeE1ELb1ELi512EEEvPfS2_PT_PKS3_PKT0_S9_ifPKiSB_iPKfiiiSD_SD_iiiii --------------------------
	.section	.text._ZN4vllm25paged_attention_v2_kernelIfhLi256ELi32ELi128ELNS_18Fp8KVCacheDataTypeE1ELb1ELi512EEEvPfS2_PT_PKS3_PKT0_S9_ifPKiSB_iPKfiiiSD_SD_iiiii,"ax",@progbits
	.align	128
        .global         _ZN4vllm25paged_attention_v2_kernelIfhLi256ELi32ELi128ELNS_18Fp8KVCacheDataTypeE1ELb1ELi512EEEvPfS2_PT_PKS3_PKT0_S9_ifPKiSB_iPKfiiiSD_SD_iiiii
        .type           _ZN4vllm25paged_attention_v2_kernelIfhLi256ELi32ELi128ELNS_18Fp8KVCacheDataTypeE1ELb1ELi512EEEvPfS2_PT_PKS3_PKT0_S9_ifPKiSB_iPKfiiiSD_SD_iiiii,@function
        .size           _ZN4vllm25paged_attention_v2_kernelIfhLi256ELi32ELi128ELNS_18Fp8KVCacheDataTypeE1ELb1ELi512EEEvPfS2_PT_PKS3_PKT0_S9_ifPKiSB_iPKfiiiSD_SD_iiiii,(.L_x_27524 - _ZN4vllm25paged_attention_v2_kernelIfhLi256ELi32ELi128ELNS_18Fp8KVCacheDataTypeE1ELb1ELi512EEEvPfS2_PT_PKS3_PKT0_S9_ifPKiSB_iPKfiiiSD_SD_iiiii)
        .other          _ZN4vllm25paged_attention_v2_kernelIfhLi256ELi32ELi128ELNS_18Fp8KVCacheDataTypeE1ELb1ELi512EEEvPfS2_PT_PKS3_PKT0_S9_ifPKiSB_iPKfiiiSD_SD_iiiii,@"STO_CUDA_ENTRY STV_DEFAULT"
_ZN4vllm25paged_attention_v2_kernelIfhLi256ELi32ELi128ELNS_18Fp8KVCacheDataTypeE1ELb1ELi512EEEvPfS2_PT_PKS3_PKT0_S9_ifPKiSB_iPKfiiiSD_SD_iiiii:
.text._ZN4vllm25paged_attention_v2_kernelIfhLi256ELi32ELi128ELNS_18Fp8KVCacheDataTypeE1ELb1ELi512EEEvPfS2_PT_PKS3_PKT0_S9_ifPKiSB_iPKfiiiSD_SD_iiiii:
        /* <DEDUP_REMOVED lines=110> */
.L_x_14212:
        /* <DEDUP_REMOVED lines=27> */
.L_x_14216:
        /* <DEDUP_REMOVED lines=37> */
.L_x_14214:
[----:B------:R-:W-:Y:S05]  /*0ae0*/  BSYNC.RECONVERGENT B6 ;  /* 0x0000000000067941 */ /* 0x000fea0003800200 */
.L_x_14213:
        /* <DEDUP_REMOVED lines=12> */
.L_x_14259:
        /* <DEDUP_REMOVED lines=40> */
.L_x_14222:
        /* <DEDUP_REMOVED lines=11> */
.L_x_14221:
[----:B------:R-:W-:Y:S05]  /*0ee0*/  BSYNC.RECONVERGENT B1 ;  /* 0x0000000000017941 */ /* 0x000fea0003800200 */
.L_x_14220:
        /* <DEDUP_REMOVED lines=12> */
.L_x_14225:
        /* <DEDUP_REMOVED lines=100> */
.L_x_14224:
[----:B------:R-:W-:Y:S05]  /*15f0*/  BSYNC.RECONVERGENT B1 ;  /* 0x0000000000017941 */ /* 0x000fea0003800200 */
.L_x_14223:
        /* <DEDUP_REMOVED lines=55> */
.L_x_14227:
[----:B------:R-:W-:Y:S05]  /*1970*/  BSYNC.RECONVERGENT B1 ;  /* 0x0000000000017941 */ /* 0x000fea0003800200 */
.L_x_14226:
        /* <DEDUP_REMOVED lines=26> */
.L_x_14219:
[----:B------:R-:W-:Y:S05]  /*1b20*/  BSYNC.RECONVERGENT B0 ;  /* 0x0000000000007941 */ /* 0x000fea0003800200 */
.L_x_14218:
        /* <DEDUP_REMOVED lines=40> */
.L_x_14232:
[----:B------:R-:W1:Y:S01]  /*1db0*/  LDS R15, [R12] ;  /* 0x000000000c0f7984 */ /* 0x000e620000000800 */
[----:B------:R-:W-:-:S04]  /*1dc0*/  IADD3 R13, PT, PT, R13, 0x1, RZ ;  /* 0x000000010d0d7810 */ /* 0x000fc80007ffe0ff */
[----:B------:R-:W-:Y:S01]  /*1dd0*/  ISETP.NE.AND P0, PT, R13, RZ, PT ;  /* 0x000000ff0d00720c */ /* 0x000fe20003f05270 */
[----:B-1----:R-:W-:-:S05]  /*1de0*/  FMUL.FTZ R15, R15, R8 ;  /* 0x000000080f0f7220 */ /* 0x002fca0000410000 */
[----:B------:R1:W-:Y:S02]  /*1df0*/  STS [R12], R15 ;  /* 0x0000000f0c007388 */ /* 0x0003e40000000800 */
[----:B-1----:R-:W-:-:S05]  /*1e00*/  IADD3 R12, PT, PT, R12, 0x200, RZ ;  /* 0x000002000c0c7810 */ /* 0x002fca0007ffe0ff */
[----:B------:R-:W-:Y:S05]  /*1e10*/  @P0 BRA `(.L_x_14232) ;  /* 0xfffffffc00e40947 */ /* 0x000fea000383ffff */
.L_x_14231:
[----:B------:R-:W-:Y:S05]  /*1e20*/  BSYNC.RECONVERGENT B1 ;  /* 0x0000000000017941 */ /* 0x000fea0003800200 */
.L_x_14230:
        /* <DEDUP_REMOVED lines=12> */
.L_x_14235:
        /* <DEDUP_REMOVED lines=52> */
.L_x_14234:
[----:B------:R-:W-:Y:S05]  /*2230*/  BSYNC.RECONVERGENT B1 ;  /* 0x0000000000017941 */ /* 0x000fea0003800200 */
.L_x_14233:
        /* <DEDUP_REMOVED lines=31> */
.L_x_14237:
[----:B------:R-:W-:Y:S05]  /*2430*/  BSYNC.RECONVERGENT B1 ;  /* 0x0000000000017941 */ /* 0x000fea0003800200 */
.L_x_14236:
        /* <DEDUP_REMOVED lines=14> */
.L_x_14229:
[----:B------:R-:W-:Y:S05]  /*2520*/  BSYNC.RECONVERGENT B0 ;  /* 0x0000000000007941 */ /* 0x000fea0003800200 */
.L_x_14228:
        /* <DEDUP_REMOVED lines=18> */
.L_x_14239:
[----:B------:R-:W-:Y:S05]  /*2650*/  BSYNC.RECONVERGENT B0 ;  /* 0x0000000000007941 */ /* 0x000fea0003800200 */
.L_x_14238:
        /* <DEDUP_REMOVED lines=27> */
.L_x_14243:
        /* <DEDUP_REMOVED lines=34> */
.L_x_14242:
        /* <DEDUP_REMOVED lines=16> */
.L_x_14241:
[----:B------:R-:W-:Y:S05]  /*2b30*/  BSYNC.RECONVERGENT B6 ;  /* 0x0000000000067941 */ /* 0x000fea0003800200 */
.L_x_14240:
        /* <DEDUP_REMOVED lines=367> */
.L_x_14452:
        /* <DEDUP_REMOVED lines=85> */
.L_x_14246:
[----:B------:R-:W-:Y:S05]  /*4780*/  BSYNC.RECONVERGENT B0 ;  /* 0x0000000000007941 */ /* 0x000fea0003800200 */
.L_x_14245:
        /* <DEDUP_REMOVED lines=138> */
.L_x_14248:
[----:B------:R-:W-:Y:S05]  /*5030*/  BSYNC.RECONVERGENT B0 ;  /* 0x0000000000007941 */ /* 0x000fea0003800200 */
.L_x_14247:
        /* <DEDUP_REMOVED lines=73> */
.L_x_14250:
[----:B------:R-:W-:Y:S05]  /*54d0*/  BSYNC.RECONVERGENT B0 ;  /* 0x0000000000007941 */ /* 0x000fea0003800200 */
.L_x_14249:
        /* <DEDUP_REMOVED lines=138> */
.L_x_14252:
[----:B------:R-:W-:Y:S05]  /*5d80*/  BSYNC.RECONVERGENT B0 ;  /* 0x0000000000007941 */ /* 0x000fea0003800200 */
.L_x_14251:
        /* <DEDUP_REMOVED lines=84> */
.L_x_14215:
        /* <DEDUP_REMOVED lines=16> */
.L_x_14253:
[----:B------:R-:W-:Y:S05]  /*63d0*/  EXIT ;  /* 0x000000000000794d */ /* 0x000fea0003800000 */
.L_x_14217:
[----:B------:R-:W-:Y:S01]  /*63e0*/  HFMA2 R12, -RZ, RZ, 0, 9.5367431640625e-07 ;  /* 0x00000010ff0c7431 */ /* 0x000fe200000001ff */
[----:B------:R-:W-:Y:S02]  /*63f0*/  MOV R11, 0x1f ;  /* 0x0000001f000b7802 */ /* 0x000fe40000000f00 */
[----:B------:R-:W-:-:S07]  /*6400*/  MOV R15, 0xffffffff ;  /* 0xffffffff000f7802 */ /* 0x000fce0000000f00 */
[----:B------:R-:W-:Y:S05]  /*6410*/  WARPSYNC.COLLECTIVE R15, `(.L_x_14254) ;  /* 0x000000000f087348 */ /* 0x000fea0003c00000 */
[----:B------:R0:W1:Y:S02]  /*6420*/  SHFL.BFLY P6, R14, R13, R12, R11 ;  /* 0x0c00000c0d0e7389 */ /* 0x00006400000c000b */
[----:B01----:R-:W-:Y:S05]  /*6430*/  ENDCOLLECTIVE ;  /* 0x000000000000791b */ /* 0x003fea0003800000 */
.L_x_14254:
[----:B------:R-:W-:Y:S01]  /*6440*/  IMAD.MOV.U32 R12, RZ, RZ, 0x8 ;  /* 0x00000008ff0c7424 */ /* 0x000fe200078e00ff */
[----:B------:R-:W-:-:S04]  /*6450*/  FMNMX.FTZ R0, R14, -3.40282346638528859812e+38, !PT ;  /* 0xff7fffff0e007809 */ /* 0x000fc80007810000 */
[----:B------:R-:W-:-:S07]  /*6460*/  MOV R13, R0 ;  /* 0x00000000000d7202 */ /* 0x000fce0000000f00 */
[----:B------:R-:W-:Y:S05]  /*6470*/  WARPSYNC.COLLECTIVE R15, `(.L_x_14255) ;  /* 0x000000000f087348 */ /* 0x000fea0003c00000 */
[----:B------:R0:W1:Y:S02]  /*6480*/  SHFL.BFLY P6, R14, R13, R12, R11 ;  /* 0x0c00000c0d0e7389 */ /* 0x00006400000c000b */
[----:B01----:R-:W-:Y:S05]  /*6490*/  ENDCOLLECTIVE ;  /* 0x000000000000791b */ /* 0x003fea0003800000 */
.L_x_14255:
[----:B------:R-:W-:Y:S01]  /*64a0*/  HFMA2 R12, -RZ, RZ, 0, 2.384185791015625e-07 ;  /* 0x00000004ff0c7431 */ /* 0x000fe200000001ff */
[----:B------:R-:W-:-:S04]  /*64b0*/  FMNMX.FTZ R2, R0, R14, !PT ;  /* 0x0000000e00027209 */ /* 0x000fc80007810000 */
[----:B------:R-:W-:-:S07]  /*64c0*/  MOV R13, R2 ;  /* 0x00000002000d7202 */ /* 0x000fce0000000f00 */
[----:B------:R-:W-:Y:S05]  /*64d0*/  WARPSYNC.COLLECTIVE R15, `(.L_x_14256) ;  /* 0x000000000f087348 */ /* 0x000fea0003c00000 */
[----:B------:R0:W1:Y:S02]  /*64e0*/  SHFL.BFLY P6, R14, R13, R12, R11 ;  /* 0x0c00000c0d0e7389 */ /* 0x00006400000c000b */
[----:B01----:R-:W-:Y:S05]  /*64f0*/  ENDCOLLECTIVE ;  /* 0x000000000000791b */ /* 0x003fea0003800000 */
.L_x_14256:
[----:B------:R-:W-:Y:S01]  /*6500*/  HFMA2 R12, -RZ, RZ, 0, 1.1920928955078125e-07 ;  /* 0x00000002ff0c7431 */ /* 0x000fe200000001ff */
[----:B------:R-:W-:-:S04]  /*6510*/  FMNMX.FTZ R3, R2, R14, !PT ;  /* 0x0000000e02037209 */ /* 0x000fc80007810000 */
[----:B------:R-:W-:-:S07]  /*6520*/  MOV R13, R3 ;  /* 0x00000003000d7202 */ /* 0x000fce0000000f00 */
[----:B------:R-:W-:Y:S05]  /*6530*/  WARPSYNC.COLLECTIVE R15, `(.L_x_14257) ;  /* 0x000000000f087348 */ /* 0x000fea0003c00000 */
[----:B------:R0:W1:Y:S02]  /*6540*/  SHFL.BFLY P6, R14, R13, R12, R11 ;  /* 0x0c00000c0d0e7389 */ /* 0x00006400000c000b */
[----:B01----:R-:W-:Y:S05]  /*6550*/  ENDCOLLECTIVE ;  /* 0x000000000000791b */ /* 0x003fea0003800000 */
.L_x_14257:
[----:B------:R-:W-:Y:S01]  /*6560*/  IMAD.MOV.U32 R12, RZ, RZ, 0x1 ;  /* 0x00000001ff0c7424 */ /* 0x000fe200078e00ff */
[----:B------:R-:W-:-:S04]  /*6570*/  FMNMX.FTZ R4, R3, R14, !PT ;  /* 0x0000000e03047209 */ /* 0x000fc80007810000 */
[----:B------:R-:W-:-:S07]  /*6580*/  MOV R13, R4 ;  /* 0x00000004000d7202 */ /* 0x000fce0000000f00 */
[----:B------:R-:W-:Y:S05]  /*6590*/  WARPSYNC.COLLECTIVE R15, `(.L_x_14258) ;  /* 0x000000000f087348 */ /* 0x000fea0003c00000 */
[----:B------:R0:W1:Y:S02]  /*65a0*/  SHFL.BFLY P6, R14, R13, R12, R11 ;  /* 0x0c00000c0d0e7389 */ /* 0x00006400000c000b */
[----:B01----:R-:W-:Y:S05]  /*65b0*/  ENDCOLLECTIVE ;  /* 0x000000000000791b */ /* 0x003fea0003800000 */
.L_x_14258:
[----:B------:R-:W-:Y:S05]  /*65c0*/  BRA `(.L_x_14259) ;  /* 0xffffffa400787947 */ /* 0x000fea000383ffff */
.L_x_14244:
[----:B--23--:R-:W-:Y:S01]  /*65d0*/  HFMA2 R13, -RZ, RZ, 0, 0 ;  /* 0x00000000ff0d7431 */ /* 0x00cfe200000001ff */
[----:B------:R-:W-:Y:S01]  /*65e0*/  MOV R12, 0x4 ;  /* 0x00000004000c7802 */ /* 0x000fe20000000f00 */
[----:B------:R-:W-:Y:S01]  /*65f0*/  HFMA2 R11, -RZ, RZ, 0, 1.847743988037109375e-06 ;  /* 0x0000001fff0b7431 */ /* 0x000fe200000001ff */
[----:B------:R-:W-:-:S07]  /*6600*/  MOV R15, 0xffffffff ;  /* 0xffffffff000f7802 */ /* 0x000fce0000000f00 */
[----:B01----:R-:W-:Y:S05]  /*6610*/  WARPSYNC.COLLECTIVE R15, `(.L_x_14260) ;  /* 0x000000000f087348 */ /* 0x003fea0003c00000 */
[----:B------:R2:W3:Y:S02]  /*6620*/  SHFL.BFLY P6, R14, R13, R12, R11 ;  /* 0x0c00000c0d0e7389 */ /* 0x0004e400000c000b */
[----:B0123--:R-:W-:Y:S05]  /*6630*/  ENDCOLLECTIVE ;  /* 0x000000000000791b */ /* 0x00ffea0003800000 */
.L_x_14260:
[----:B------:R-:W-:Y:S02]  /*6640*/  IMAD.MOV.U32 R12, RZ, RZ, 0x2 ;  /* 0x00000002ff0c7424 */ /* 0x000fe400078e00ff */
[----:B------:R-:W-:-:S05]  /*6650*/  FADD.FTZ R80, RZ, R14 ;  /* 0x0000000eff507221 */ /* 0x000fca0000010000 */
[----:B------:R-:W-:-:S07]  /*6660*/  MOV R13, R80 ;  /* 0x00000050000d7202 */ /* 0x000fce0000000f00 */
[----:B------:R-:W-:Y:S05]  /*6670*/  WARPSYNC.COLLECTIVE R15, `(.L_x_14261) ;  /* 0x000000000f087348 */ /* 0x000fea0003c00000 */
[----:B------:R0:W1:Y:S02]  /*6680*/  SHFL.BFLY P6, R14, R13, R12, R11 ;  /* 0x0c00000c0d0e7389 */ /* 0x00006400000c000b */
[----:B01----:R-:W-:Y:S05]  /*6690*/  ENDCOLLECTIVE ;  /* 0x000000000000791b */ /* 0x003fea0003800000 */
.L_x_14261:
[----:B------:R-:W-:Y:S01]  /*66a0*/  HFMA2 R12, -RZ, RZ, 0, 5.9604644775390625e-08 ;  /* 0x00000001ff0c7431 */ /* 0x000fe200000001ff */
[----:B------:R-:W-:-:S05]  /*66b0*/  MOV R3, R14 ;  /* 0x0000000e00037202 */ /* 0x000fca0000000f00 */
[----:B------:R-:W-:-:S05]  /*66c0*/  FADD.FTZ R80, R80, R3 ;  /* 0x0000000350507221 */ /* 0x000fca0000010000 */
[----:B------:R-:W-:-:S07]  /*66d0*/  MOV R13, R80 ;  /* 0x00000050000d7202 */ /* 0x000fce0000000f00 */
[----:B------:R-:W-:Y:S05]  /*66e0*/  WARPSYNC.COLLECTIVE R15, `(.L_x_14262) ;  /* 0x000000000f087348 */ /* 0x000fea0003c00000 */
[----:B------:R0:W1:Y:S02]  /*66f0*/  SHFL.BFLY P6, R14, R13, R12, R11 ;  /* 0x0c00000c0d0e7389 */ /* 0x00006400000c000b */
[----:B01----:R-:W-:Y:S05]  /*6700*/  ENDCOLLECTIVE ;  /* 0x000000000000791b */ /* 0x003fea0003800000 */
.L_x_14262:
[----:B------:R-:W-:Y:S02]  /*6710*/  HFMA2 R13, -RZ, RZ, 0, 0 ;  /* 0x00000000ff0d7431 */ /* 0x000fe400000001ff */
[----:B------:R-:W-:Y:S01]  /*6720*/  IMAD.MOV.U32 R12, RZ, RZ, 0x4 ;  /* 0x00000004ff0c7424 */ /* 0x000fe200078e00ff */
[----:B------:R-:W-:-:S07]  /*6730*/  MOV R99, R14 ;  /* 0x0000000e00637202 */ /* 0x000fce0000000f00 */
[----:B------:R-:W-:Y:S05]  /*6740*/  WARPSYNC.COLLECTIVE R15, `(.L_x_14263) ;  /* 0x000000000f087348 */ /* 0x000fea0003c00000 */
[----:B------:R0:W1:Y:S02]  /*6750*/  SHFL.BFLY P6, R14, R13, R12, R11 ;  /* 0x0c00000c0d0e7389 */ /* 0x00006400000c000b */
[----:B01----:R-:W-:Y:S05]  /*6760*/  ENDCOLLECTIVE ;  /* 0x000000000000791b */ /* 0x003fea0003800000 */
.L_x_14263:
        /* <DEDUP_REMOVED lines=8> */
.L_x_14264:
[----:B------:R-:W-:Y:S01]  /*67f0*/  IMAD.MOV.U32 R12, RZ, RZ, 0x1 ;  /* 0x00000001ff0c7424 */ /* 0x000fe200078e00ff */
[----:B------:R-:W-:-:S05]  /*6800*/  MOV R79, R14 ;  /* 0x0000000e004f7202 */ /* 0x000fca0000000f00 */
[----:B------:R-:W-:-:S05]  /*6810*/  FADD.FTZ R79, R0, R79 ;  /* 0x0000004f004f7221 */ /* 0x000fca0000010000 */
[----:B------:R-:W-:-:S07]  /*6820*/  MOV R13, R79 ;  /* 0x0000004f000d7202 */ /* 0x000fce0000000f00 */
[----:B------:R-:W-:Y:S05]  /*6830*/  WARPSYNC.COLLECTIVE R15, `(.L_x_14265) ;  /* 0x000000000f087348 */ /* 0x000fea0003c00000 */
[----:B------:R0:W1:Y:S02]  /*6840*/  SHFL.BFLY P6, R14, R13, R12, R11 ;  /* 0x0c00000c0d0e7389 */ /* 0x00006400000c000b */
[----:B01----:R-:W-:Y:S05]  /*6850*/  ENDCOLLECTIVE ;  /* 0x000000000000791b */ /* 0x003fea0003800000 */
.L_x_14265:
[----:B------:R-:W-:Y:S01]  /*6860*/  HFMA2 R13, -RZ, RZ, 0, 0 ;  /* 0x00000000ff0d7431 */ /* 0x000fe200000001ff */
[----:B------:R-:W-:Y:S02]  /*6870*/  MOV R12, 0x4 ;  /* 0x00000004000c7802 */ /* 0x000fe40000000f00 */
[----:B------:R-:W-:-:S07]  /*6880*/  MOV R98, R14 ;  /* 0x0000000e00627202 */ /* 0x000fce0000000f00 */
[----:B------:R-:W-:Y:S05]  /*6890*/  WARPSYNC.COLLECTIVE R15, `(.L_x_14266) ;  /* 0x000000000f087348 */ /* 0x000fea0003c00000 */
[----:B------:R0:W1:Y:S02]  /*68a0*/  SHFL.BFLY P6, R14, R13, R12, R11 ;  /* 0x0c00000c0d0e7389 */ /* 0x00006400000c000b */
[----:B01----:R-:W-:Y:S05]  /*68b0*/  ENDCOLLECTIVE ;  /* 0x000000000000791b */ /* 0x003fea0003800000 */
.L_x_14266:
        /* <DEDUP_REMOVED lines=8> */
.L_x_14267:
[----:B------:R-:W-:Y:S01]  /*6940*/  HFMA2 R12, -RZ, RZ, 0, 5.9604644775390625e-08 ;  /* 0x00000001ff0c7431 */ /* 0x000fe200000001ff */
[----:B------:R-:W-:-:S05]  /*6950*/  MOV R5, R14 ;  /* 0x0000000e00057202 */ /* 0x000fca0000000f00 */
[----:B------:R-:W-:-:S05]  /*6960*/  FADD.FTZ R78, R2, R5 ;  /* 0x00000005024e7221 */ /* 0x000fca0000010000 */
[----:B------:R-:W-:-:S07]  /*6970*/  MOV R13, R78 ;  /* 0x0000004e000d7202 */ /* 0x000fce0000000f00 */
[----:B------:R-:W-:Y:S05]  /*6980*/  WARPSYNC.COLLECTIVE R15, `(.L_x_14268) ;  /* 0x000000000f087348 */ /* 0x000fea0003c00000 */
[----:B------:R0:W1:Y:S02]  /*6990*/  SHFL.BFLY P6, R14, R13, R12, R11 ;  /* 0x0c00000c0d0e7389 */ /* 0x00006400000c000b */
[----:B01----:R-:W-:Y:S05]  /*69a0*/  ENDCOLLECTIVE ;  /* 0x000000000000791b */ /* 0x003fea0003800000 */
.L_x_14268:
[----:B------:R-:W-:Y:S02]  /*69b0*/  HFMA2 R13, -RZ, RZ, 0, 0 ;  /* 0x00000000ff0d7431 */ /* 0x000fe400000001ff */
[----:B------:R-:W-:Y:S01]  /*69c0*/  IMAD.MOV.U32 R12, RZ, RZ, 0x4 ;  /* 0x00000004ff0c7424 */ /* 0x000fe200078e00ff */
[----:B------:R-:W-:-:S07]  /*69d0*/  MOV R97, R14 ;  /* 0x0000000e00617202 */ /* 0x000fce0000000f00 */
[----:B------:R-:W-:Y:S05]  /*69e0*/  WARPSYNC.COLLECTIVE R15, `(.L_x_14269) ;  /* 0x000000000f087348 */ /* 0x000fea0003c00000 */
[----:B------:R0:W1:Y:S02]  /*69f0*/  SHFL.BFLY P6, R14, R13, R12, R11 ;  /* 0x0c00000c0d0e7389 */ /* 0x00006400000c000b */
[----:B01----:R-:W-:Y:S05]  /*6a00*/  ENDCOLLECTIVE ;  /* 0x000000000000791b */ /* 0x003fea0003800000 */
.L_x_14269:
        /* <DEDUP_REMOVED lines=8> */
.L_x_14270:
[----:B------:R-:W-:Y:S01]  /*6a90*/  IMAD.MOV.U32 R12, RZ, RZ, 0x1 ;  /* 0x00000001ff0c7424 */ /* 0x000fe200078e00ff */
[----:B------:R-:W-:-:S05]  /*6aa0*/  MOV R7, R14 ;  /* 0x0000000e00077202 */ /* 0x000fca0000000f00 */
[----:B------:R-:W-:-:S05]  /*6ab0*/  FADD.FTZ R16, R16, R7 ;  /* 0x0000000710107221 */ /* 0x000fca0000010000 */
[----:B------:R-:W-:-:S07]  /*6ac0*/  MOV R13, R16 ;  /* 0x00000010000d7202 */ /* 0x000fce0000000f00 */
[----:B------:R-:W-:Y:S05]  /*6ad0*/  WARPSYNC.COLLECTIVE R15, `(.L_x_14271) ;  /* 0x000000000f087348 */ /* 0x000fea0003c00000 */
[----:B------:R0:W1:Y:S02]  /*6ae0*/  SHFL.BFLY P6, R14, R13, R12, R11 ;  /* 0x0c00000c0d0e7389 */ /* 0x00006400000c000b */
[----:B01----:R-:W-:Y:S05]  /*6af0*/  ENDCOLLECTIVE ;  /* 0x000000000000791b */ /* 0x003fea0003800000 */
.L_x_14271:
[----:B------:R-:W-:Y:S01]  /*6b00*/  HFMA2 R13, -RZ, RZ, 0, 0 ;  /* 0x00000000ff0d7431 */ /* 0x000fe200000001ff */
[----:B------:R-:W-:Y:S02]  /*6b10*/  MOV R12, 0x4 ;  /* 0x00000004000c7802 */ /* 0x000fe40000000f00 */
[----:B------:R-:W-:-:S07]  /*6b20*/  MOV R95, R14 ;  /* 0x0000000e005f7202 */ /* 0x000fce0000000f00 */
[----:B------:R-:W-:Y:S05]  /*6b30*/  WARPSYNC.COLLECTIVE R15, `(.L_x_14272) ;  /* 0x000000000f087348 */ /* 0x000fea0003c00000 */
[----:B------:R0:W1:Y:S02]  /*6b40*/  SHFL.BFLY P6, R14, R13, R12, R11 ;  /* 0x0c00000c0d0e7389 */ /* 0x00006400000c000b */
[----:B01----:R-:W-:Y:S05]  /*6b50*/  ENDCOLLECTIVE ;  /* 0x000000000000791b */ /* 0x003fea0003800000 */
.L_x_14272:
        /* <DEDUP_REMOVED lines=8> */
.L_x_14273:
[----:B------:R-:W-:Y:S01]  /*6be0*/  HFMA2 R12, -RZ, RZ, 0, 5.9604644775390625e-08 ;  /* 0x00000001ff0c7431 */ /* 0x000fe200000001ff */
[----:B------:R-:W-:-:S05]  /*6bf0*/  MOV R9, R14 ;  /* 0x0000000e00097202 */ /* 0x000fca0000000f00 */
[----:B------:R-:W-:-:S05]  /*6c00*/  FADD.FTZ R20, R4, R9 ;  /* 0x0000000904147221 */ /* 0x000fca0000010000 */
[----:B------:R-:W-:-:S07]  /*6c10*/  MOV R13, R20 ;  /* 0x00000014000d7202 */ /* 0x000fce0000000f00 */
[----:B------:R-:W-:Y:S05]  /*6c20*/  WARPSYNC.COLLECTIVE R15, `(.L_x_14274) ;  /* 0x000000000f087348 */ /* 0x000fea0003c00000 */
[----:B------:R0:W1:Y:S02]  /*6c30*/  SHFL.BFLY P6, R14, R13, R12, R11 ;  /* 0x0c00000c0d0e7389 */ /* 0x00006400000c000b */
[----:B01----:R-:W-:Y:S05]  /*6c40*/  ENDCOLLECTIVE ;  /* 0x000000000000791b */ /* 0x003fea0003800000 */
.L_x_14274:
[----:B------:R-:W-:Y:S02]  /*6c50*/  HFMA2 R13, -RZ, RZ, 0, 0 ;  /* 0x00000000ff0d7431 */ /* 0x000fe400000001ff */
[----:B------:R-:W-:Y:S01]  /*6c60*/  IMAD.MOV.U32 R12, RZ, RZ, 0x4 ;  /* 0x00000004ff0c7424 */ /* 0x000fe200078e00ff */
[----:B------:R-:W-:-:S07]  /*6c70*/  MOV R92, R14 ;  /* 0x0000000e005c7202 */ /* 0x000fce0000000f00 */
[----:B------:R-:W-:Y:S05]  /*6c80*/  WARPSYNC.COLLECTIVE R15, `(.L_x_14275) ;  /* 0x000000000f087348 */ /* 0x000fea0003c00000 */
[----:B------:R0:W1:Y:S02]  /*6c90*/  SHFL.BFLY P6, R14, R13, R12, R11 ;  /* 0x0c00000c0d0e7389 */ /* 0x00006400000c000b */
[----:B01----:R-:W-:Y:S05]  /*6ca0*/  ENDCOLLECTIVE ;  /* 0x000000000000791b */ /* 0x003fea0003800000 */
.L_x_14275:
        /* <DEDUP_REMOVED lines=8> */
.L_x_14276:
[----:B------:R-:W-:Y:S01]  /*6d30*/  IMAD.MOV.U32 R12, RZ, RZ, 0x1 ;  /* 0x00000001ff0c7424 */ /* 0x000fe200078e00ff */
[----:B------:R-:W-:-:S05]  /*6d40*/  MOV R17, R14 ;  /* 0x0000000e00117202 */ /* 0x000fca0000000f00 */
[----:B------:R-:W-:-:S05]  /*6d50*/  FADD.FTZ R22, R22, R17 ;  /* 0x0000001116167221 */ /* 0x000fca0000010000 */
[----:B------:R-:W-:-:S07]  /*6d60*/  MOV R13, R22 ;  /* 0x00000016000d7202 */ /* 0x000fce0000000f00 */
[----:B------:R-:W-:Y:S05]  /*6d70*/  WARPSYNC.COLLECTIVE R15, `(.L_x_14277) ;  /* 0x000000000f087348 */ /* 0x000fea0003c00000 */
[----:B------:R0:W1:Y:S02]  /*6d80*/  SHFL.BFLY P6, R14, R13, R12, R11 ;  /* 0x0c00000c0d0e7389 */ /* 0x00006400000c000b */
[----:B01----:R-:W-:Y:S05]  /*6d90*/  ENDCOLLECTIVE ;  /* 0x000000000000791b */ /* 0x003fea0003800000 */
.L_x_14277:
[----:B------:R-:W-:Y:S01]  /*6da0*/  HFMA2 R13, -RZ, RZ, 0, 0 ;  /* 0x00000000ff0d7431 */ /* 0x000fe200000001ff */
[----:B------:R-:W-:Y:S02]  /*6db0*/  MOV R12, 0x4 ;  /* 0x00000004000c7802 */ /* 0x000fe40000000f00 */
[----:B------:R-:W-:-:S07]  /*6dc0*/  MOV R86, R14 ;  /* 0x0000000e00567202 */ /* 0x000fce0000000f00 */
[----:B------:R-:W-:Y:S05]  /*6dd0*/  WARPSYNC.COLLECTIVE R15, `(.L_x_14278) ;  /* 0x000000000f087348 */ /* 0x000fea0003c00000 */
[----:B------:R0:W1:Y:S02]  /*6de0*/  SHFL.BFLY P6, R14, R13, R12, R11 ;  /* 0x0c00000c0d0e7389 */ /* 0x00006400000c000b */
[----:B01----:R-:W-:Y:S05]  /*6df0*/  ENDCOLLECTIVE ;  /* 0x000000000000791b */ /* 0x003fea0003800000 */
.L_x_14278:
        /* <DEDUP_REMOVED lines=8> */
.L_x_14279:
[----:B------:R-:W-:Y:S01]  /*6e80*/  HFMA2 R12, -RZ, RZ, 0, 5.9604644775390625e-08 ;  /* 0x00000001ff0c7431 */ /* 0x000fe200000001ff */
[----:B------:R-:W-:-:S05]  /*6e90*/  MOV R19, R14 ;  /* 0x0000000e00137202 */ /* 0x000fca0000000f00 */
[----:B------:R-:W-:-:S05]  /*6ea0*/  FADD.FTZ R24, R6, R19 ;  /* 0x0000001306187221 */ /* 0x000fca0000010000 */
[----:B------:R-:W-:-:S07]  /*6eb0*/  MOV R13, R24 ;  /* 0x00000018000d7202 */ /* 0x000fce0000000f00 */
[----:B------:R-:W-:Y:S05]  /*6ec0*/  WARPSYNC.COLLECTIVE R15, `(.L_x_14280) ;  /* 0x000000000f087348 */ /* 0x000fea0003c00000 */
[----:B------:R0:W1:Y:S02]  /*6ed0*/  SHFL.BFLY P6, R14, R13, R12, R11 ;  /* 0x0c00000c0d0e7389 */ /* 0x00006400000c000b */
[----:B01----:R-:W-:Y:S05]  /*6ee0*/  ENDCOLLECTIVE ;  /* 0x000000000000791b */ /* 0x003fea0003800000 */
.L_x_14280:
[----:B------:R-:W-:Y:S02]  /*6ef0*/  HFMA2 R13, -RZ, RZ, 0, 0 ;  /* 0x00000000ff0d7431 */ /* 0x000fe400000001ff */
[----:B------:R-:W-:Y:S01]  /*6f00*/  IMAD.MOV.U32 R12, RZ, RZ, 0x4 ;  /* 0x00000004ff0c7424 */ /* 0x000fe200078e00ff */
[----:B------:R-:W-:-:S07]  /*6f10*/  MOV R30, R14 ;  /* 0x0000000e001e7202 */ /* 0x000fce0000000f00 */
[----:B------:R-:W-:Y:S05]  /*6f20*/  WARPSYNC.COLLECTIVE R15, `(.L_x_14281) ;  /* 0x000000000f087348 */ /* 0x000fea0003c00000 */
[----:B------:R0:W1:Y:S02]  /*6f30*/  SHFL.BFLY P6, R14, R13, R12, R11 ;  /* 0x0c00000c0d0e7389 */ /* 0x00006400000c000b */
[----:B01----:R-:W-:Y:S05]  /*6f40*/  ENDCOLLECTIVE ;  /* 0x000000000000791b */ /* 0x003fea0003800000 */
.L_x_14281:
        /* <DEDUP_REMOVED lines=8> */
.L_x_14282:
[----:B------:R-:W-:Y:S01]  /*6fd0*/  IMAD.MOV.U32 R12, RZ, RZ, 0x1 ;  /* 0x00000001ff0c7424 */ /* 0x000fe200078e00ff */
[----:B------:R-:W-:-:S05]  /*6fe0*/  MOV R8, R14 ;  /* 0x0000000e00087202 */ /* 0x000fca0000000f00 */
[----:B------:R-:W-:-:S05]  /*6ff0*/  FADD.FTZ R25, R25, R8 ;  /* 0x0000000819197221 */ /* 0x000fca0000010000 */
[----:B------:R-:W-:-:S07]  /*7000*/  MOV R13, R25 ;  /* 0x00000019000d7202 */ /* 0x000fce0000000f00 */
[----:B------:R-:W-:Y:S05]  /*7010*/  WARPSYNC.COLLECTIVE R15, `(.L_x_14283) ;  /* 0x000000000f087348 */ /* 0x000fea0003c00000 */
[----:B------:R0:W1:Y:S02]  /*7020*/  SHFL.BFLY P6, R14, R13, R12, R11 ;  /* 0x0c00000c0d0e7389 */ /* 0x00006400000c000b */
[----:B01----:R-:W-:Y:S05]  /*7030*/  ENDCOLLECTIVE ;  /* 0x000000000000791b */ /* 0x003fea0003800000 */
.L_x_14283:
[----:B------:R-:W-:Y:S01]  /*7040*/  HFMA2 R13, -RZ, RZ, 0, 0 ;  /* 0x00000000ff0d7431 */ /* 0x000fe200000001ff */
[----:B------:R-:W-:Y:S02]  /*7050*/  MOV R12, 0x4 ;  /* 0x00000004000c7802 */ /* 0x000fe40000000f00 */
[----:B------:R-:W-:-:S07]  /*7060*/  MOV R96, R14 ;  /* 0x0000000e00607202 */ /* 0x000fce0000000f00 */
[----:B------:R-:W-:Y:S05]  /*7070*/  WARPSYNC.COLLECTIVE R15, `(.L_x_14284) ;  /* 0x000000000f087348 */ /* 0x000fea0003c00000 */
[----:B------:R0:W1:Y:S02]  /*7080*/  SHFL.BFLY P6, R14, R13, R12, R11 ;  /* 0x0c00000c0d0e7389 */ /* 0x00006400000c000b */
[----:B01----:R-:W-:Y:S05]  /*7090*/  ENDCOLLECTIVE ;  /* 0x000000000000791b */ /* 0x003fea0003800000 */
.L_x_14284:
        /* <DEDUP_REMOVED lines=8> */
.L_x_14285:
[----:B------:R-:W-:Y:S01]  /*7120*/  HFMA2 R12, -RZ, RZ, 0, 5.9604644775390625e-08 ;  /* 0x00000001ff0c7431 */ /* 0x000fe200000001ff */
[----:B------:R-:W-:-:S05]  /*7130*/  MOV R21, R14 ;  /* 0x0000000e00157202 */ /* 0x000fca0000000f00 */
[----:B------:R-:W-:-:S05]  /*7140*/  FADD.FTZ R28, R28, R21 ;  /* 0x000000151c1c7221 */ /* 0x000fca0000010000 */
[----:B------:R-:W-:-:S07]  /*7150*/  MOV R13, R28 ;  /* 0x0000001c000d7202 */ /* 0x000fce0000000f00 */
[----:B------:R-:W-:Y:S05]  /*7160*/  WARPSYNC.COLLECTIVE R15, `(.L_x_14286) ;  /* 0x000000000f087348 */ /* 0x000fea0003c00000 */
[----:B------:R0:W1:Y:S02]  /*7170*/  SHFL.BFLY P6, R14, R13, R12, R11 ;  /* 0x0c00000c0d0e7389 */ /* 0x00006400000c000b */
[----:B01----:R-:W-:Y:S05]  /*7180*/  ENDCOLLECTIVE ;  /* 0x000000000000791b */ /* 0x003fea0003800000 */
.L_x_14286:
[----:B------:R-:W-:Y:S02]  /*7190*/  HFMA2 R13, -RZ, RZ, 0, 0 ;  /* 0x00000000ff0d7431 */ /* 0x000fe400000001ff */
[----:B------:R-:W-:Y:S01]  /*71a0*/  IMAD.MOV.U32 R12, RZ, RZ, 0x4 ;  /* 0x00000004ff0c7424 */ /* 0x000fe200078e00ff */
[----:B------:R-:W-:-:S07]  /*71b0*/  MOV R90, R14 ;  /* 0x0000000e005a7202 */ /* 0x000fce0000000f00 */
[----:B------:R-:W-:Y:S05]  /*71c0*/  WARPSYNC.COLLECTIVE R15, `(.L_x_14287) ;  /* 0x000000000f087348 */ /* 0x000fea0003c00000 */
[----:B------:R0:W1:Y:S02]  /*71d0*/  SHFL.BFLY P6, R14, R13, R12, R11 ;  /* 0x0c00000c0d0e7389 */ /* 0x00006400000c000b */
[----:B01----:R-:W-:Y:S05]  /*71e0*/  ENDCOLLECTIVE ;  /* 0x000000000000791b */ /* 0x003fea0003800000 */
.L_x_14287:
        /* <DEDUP_REMOVED lines=8> */
.L_x_14288:
[----:B------:R-:W-:Y:S01]  /*7270*/  IMAD.MOV.U32 R12, RZ, RZ, 0x1 ;  /* 0x00000001ff0c7424 */ /* 0x000fe200078e00ff */
[----:B------:R-:W-:-:S05]  /*7280*/  MOV R10, R14 ;  /* 0x0000000e000a7202 */ /* 0x000fca0000000f00 */
[----:B------:R-:W-:-:S05]  /*7290*/  FADD.FTZ R29, R29, R10 ;  /* 0x0000000a1d1d7221 */ /* 0x000fca0000010000 */
[----:B------:R-:W-:-:S07]  /*72a0*/  MOV R13, R29 ;  /* 0x0000001d000d7202 */ /* 0x000fce0000000f00 */
[----:B------:R-:W-:Y:S05]  /*72b0*/  WARPSYNC.COLLECTIVE R15, `(.L_x_14289) ;  /* 0x000000000f087348 */ /* 0x000fea0003c00000 */
[----:B------:R0:W1:Y:S02]  /*72c0*/  SHFL.BFLY P6, R14, R13, R12, R11 ;  /* 0x0c00000c0d0e7389 */ /* 0x00006400000c000b */
[----:B01----:R-:W-:Y:S05]  /*72d0*/  ENDCOLLECTIVE ;  /* 0x000000000000791b */ /* 0x003fea0003800000 */
.L_x_14289:
[----:B------:R-:W-:Y:S01]  /*72e0*/  HFMA2 R13, -RZ, RZ, 0, 0 ;  /* 0x00000000ff0d7431 */ /* 0x000fe200000001ff */
[----:B------:R-:W-:Y:S02]  /*72f0*/  MOV R12, 0x4 ;  /* 0x00000004000c7802 */ /* 0x000fe40000000f00 */
[----:B------:R-:W-:-:S07]  /*7300*/  MOV R34, R14 ;  /* 0x0000000e00227202 */ /* 0x000fce0000000f00 */
[----:B------:R-:W-:Y:S05]  /*7310*/  WARPSYNC.COLLECTIVE R15, `(.L_x_14290) ;  /* 0x000000000f087348 */ /* 0x000fea0003c00000 */
[----:B------:R0:W1:Y:S02]  /*7320*/  SHFL.BFLY P6, R14, R13, R12, R11 ;  /* 0x0c00000c0d0e7389 */ /* 0x00006400000c000b */
[----:B01----:R-:W-:Y:S05]  /*7330*/  ENDCOLLECTIVE ;  /* 0x000000000000791b */ /* 0x003fea0003800000 */
.L_x_14290:
        /* <DEDUP_REMOVED lines=8> */
.L_x_14291:
[----:B------:R-:W-:Y:S01]  /*73c0*/  HFMA2 R12, -RZ, RZ, 0, 5.9604644775390625e-08 ;  /* 0x00000001ff0c7431 */ /* 0x000fe200000001ff */
[----:B------:R-:W-:-:S05]  /*73d0*/  MOV R23, R14 ;  /* 0x0000000e00177202 */ /* 0x000fca0000000f00 */
[----:B------:R-:W-:-:S05]  /*73e0*/  FADD.FTZ R32, R32, R23 ;  /* 0x0000001720207221 */ /* 0x000fca0000010000 */
[----:B------:R-:W-:-:S07]  /*73f0*/  MOV R13, R32 ;  /* 0x00000020000d7202 */ /* 0x000fce0000000f00 */
[----:B------:R-:W-:Y:S05]  /*7400*/  WARPSYNC.COLLECTIVE R15, `(.L_x_14292) ;  /* 0x000000000f087348 */ /* 0x000fea0003c00000 */
[----:B------:R0:W1:Y:S02]  /*7410*/  SHFL.BFLY P6, R14, R13, R12, R11 ;  /* 0x0c00000c0d0e7389 */ /* 0x00006400000c000b */
[----:B01----:R-:W-:Y:S05]  /*7420*/  ENDCOLLECTIVE ;  /* 0x000000000000791b */ /* 0x003fea0003800000 */
.L_x_14292:
[----:B------:R-:W-:Y:S02]  /*7430*/  HFMA2 R13, -RZ, RZ, 0, 0 ;  /* 0x00000000ff0d7431 */ /* 0x000fe400000001ff */
[----:B------:R-:W-:Y:S01]  /*7440*/  IMAD.MOV.U32 R12, RZ, RZ, 0x4 ;  /* 0x00000004ff0c7424 */ /* 0x000fe200078e00ff */
[----:B------:R-:W-:-:S07]  /*7450*/  MOV R94, R14 ;  /* 0x0000000e005e7202 */ /* 0x000fce0000000f00 */
[----:B------:R-:W-:Y:S05]  /*7460*/  WARPSYNC.COLLECTIVE R15, `(.L_x_14293) ;  /* 0x000000000f087348 */ /* 0x000fea0003c00000 */
[----:B------:R0:W1:Y:S02]  /*7470*/  SHFL.BFLY P6, R14, R13, R12, R11 ;  /* 0x0c00000c0d0e7389 */ /* 0x00006400000c000b */
[----:B01----:R-:W-:Y:S05]  /*7480*/  ENDCOLLECTIVE ;  /* 0x000000000000791b */ /* 0x003fea0003800000 */
.L_x_14293:
        /* <DEDUP_REMOVED lines=8> */
.L_x_14294:
[----:B------:R-:W-:Y:S01]  /*7510*/  IMAD.MOV.U32 R12, RZ, RZ, 0x1 ;  /* 0x00000001ff0c7424 */ /* 0x000fe200078e00ff */
[----:B------:R-:W-:-:S05]  /*7520*/  MOV R18, R14 ;  /* 0x0000000e00127202 */ /* 0x000fca0000000f00 */
[----:B------:R-:W-:-:S05]  /*7530*/  FADD.FTZ R33, R33, R18 ;  /* 0x0000001221217221 */ /* 0x000fca0000010000 */
[----:B------:R-:W-:-:S07]  /*7540*/  MOV R13, R33 ;  /* 0x00000021000d7202 */ /* 0x000fce0000000f00 */
[----:B------:R-:W-:Y:S05]  /*7550*/  WARPSYNC.COLLECTIVE R15, `(.L_x_14295) ;  /* 0x000000000f087348 */ /* 0x000fea0003c00000 */
[----:B------:R0:W1:Y:S02]  /*7560*/  SHFL.BFLY P6, R14, R13, R12, R11 ;  /* 0x0c00000c0d0e7389 */ /* 0x00006400000c000b */
[----:B01----:R-:W-:Y:S05]  /*7570*/  ENDCOLLECTIVE ;  /* 0x000000000000791b */ /* 0x003fea0003800000 */
.L_x_14295:
[----:B------:R-:W-:Y:S01]  /*7580*/  HFMA2 R13, -RZ, RZ, 0, 0 ;  /* 0x00000000ff0d7431 */ /* 0x000fe200000001ff */
[----:B------:R-:W-:Y:S02]  /*7590*/  MOV R12, 0x4 ;  /* 0x00000004000c7802 */ /* 0x000fe40000000f00 */
[----:B------:R-:W-:-:S07]  /*75a0*/  MOV R88, R14 ;  /* 0x0000000e00587202 */ /* 0x000fce0000000f00 */
[----:B------:R-:W-:Y:S05]  /*75b0*/  WARPSYNC.COLLECTIVE R15, `(.L_x_14296) ;  /* 0x000000000f087348 */ /* 0x000fea0003c00000 */
[----:B------:R0:W1:Y:S02]  /*75c0*/  SHFL.BFLY P6, R14, R13, R12, R11 ;  /* 0x0c00000c0d0e7389 */ /* 0x00006400000c000b */
[----:B01----:R-:W-:Y:S05]  /*75d0*/  ENDCOLLECTIVE ;  /* 0x000000000000791b */ /* 0x003fea0003800000 */
.L_x_14296:
        /* <DEDUP_REMOVED lines=8> */
.L_x_14297:
[----:B------:R-:W-:Y:S01]  /*7660*/  HFMA2 R12, -RZ, RZ, 0, 5.9604644775390625e-08 ;  /* 0x00000001ff0c7431 */ /* 0x000fe200000001ff */
[----:B------:R-:W-:-:S05]  /*7670*/  MOV R27, R14 ;  /* 0x0000000e001b7202 */ /* 0x000fca0000000f00 */
[----:B------:R-:W-:-:S05]  /*7680*/  FADD.FTZ R36, R36, R27 ;  /* 0x0000001b24247221 */ /* 0x000fca0000010000 */
[----:B------:R-:W-:-:S07]  /*7690*/  MOV R13, R36 ;  /* 0x00000024000d7202 */ /* 0x000fce0000000f00 */
[----:B------:R-:W-:Y:S05]  /*76a0*/  WARPSYNC.COLLECTIVE R15, `(.L_x_14298) ;  /* 0x000000000f087348 */ /* 0x000fea0003c00000 */
[----:B------:R0:W1:Y:S02]  /*76b0*/  SHFL.BFLY P6, R14, R13, R12, R11 ;  /* 0x0c00000c0d0e7389 */ /* 0x00006400000c000b */
[----:B01----:R-:W-:Y:S05]  /*76c0*/  ENDCOLLECTIVE ;  /* 0x000000000000791b */ /* 0x003fea0003800000 */
.L_x_14298:
[----:B------:R-:W-:Y:S02]  /*76d0*/  HFMA2 R13, -RZ, RZ, 0, 0 ;  /* 0x00000000ff0d7431 */ /* 0x000fe400000001ff */
[----:B------:R-:W-:Y:S01]  /*76e0*/  IMAD.MOV.U32 R12, RZ, RZ, 0x4 ;  /* 0x00000004ff0c7424 */ /* 0x000fe200078e00ff */
[----:B------:R-:W-:-:S07]  /*76f0*/  MOV R38, R14 ;  /* 0x0000000e00267202 */ /* 0x000fce0000000f00 */
[----:B------:R-:W-:Y:S05]  /*7700*/  WARPSYNC.COLLECTIVE R15, `(.L_x_14299) ;  /* 0x000000000f087348 */ /* 0x000fea0003c00000 */
[----:B------:R0:W1:Y:S02]  /*7710*/  SHFL.BFLY P6, R14, R13, R12, R11 ;  /* 0x0c00000c0d0e7389 */ /* 0x00006400000c000b */
[----:B01----:R-:W-:Y:S05]  /*7720*/  ENDCOLLECTIVE ;  /* 0x000000000000791b */ /* 0x003fea0003800000 */
.L_x_14299:
        /* <DEDUP_REMOVED lines=8> */
.L_x_14300:
[----:B------:R-:W-:Y:S01]  /*77b0*/  IMAD.MOV.U32 R12, RZ, RZ, 0x1 ;  /* 0x00000001ff0c7424 */ /* 0x000fe200078e00ff */
[----:B------:R-:W-:-:S05]  /*77c0*/  MOV R26, R14 ;  /* 0x0000000e001a7202 */ /* 0x000fca0000000f00 */
[----:B------:R-:W-:-:S05]  /*77d0*/  FADD.FTZ R37, R37, R26 ;  /* 0x0000001a25257221 */ /* 0x000fca0000010000 */
[----:B------:R-:W-:-:S07]  /*77e0*/  MOV R13, R37 ;  /* 0x00000025000d7202 */ /* 0x000fce0000000f00 */
[----:B------:R-:W-:Y:S05]  /*77f0*/  WARPSYNC.COLLECTIVE R15, `(.L_x_14301) ;  /* 0x000000000f087348 */ /* 0x000fea0003c00000 */
[----:B------:R0:W1:Y:S02]  /*7800*/  SHFL.BFLY P6, R14, R13, R12, R11 ;  /* 0x0c00000c0d0e7389 */ /* 0x00006400000c000b */
[----:B01----:R-:W-:Y:S05]  /*7810*/  ENDCOLLECTIVE ;  /* 0x000000000000791b */ /* 0x003fea0003800000 */
.L_x_14301:
[----:B------:R-:W-:Y:S01]  /*7820*/  HFMA2 R13, -RZ, RZ, 0, 0 ;  /* 0x00000000ff0d7431 */ /* 0x000fe200000001ff */
[----:B------:R-:W-:Y:S02]  /*7830*/  MOV R12, 0x4 ;  /* 0x00000004000c7802 */ /* 0x000fe40000000f00 */
[----:B------:R-:W-:-:S07]  /*7840*/  MOV R84, R14 ;  /* 0x0000000e00547202 */ /* 0x000fce0000000f00 */
[----:B------:R-:W-:Y:S05]  /*7850*/  WARPSYNC.COLLECTIVE R15, `(.L_x_14302) ;  /* 0x000000000f087348 */ /* 0x000fea0003c00000 */
[----:B------:R0:W1:Y:S02]  /*7860*/  SHFL.BFLY P6, R14, R13, R12, R11 ;  /* 0x0c00000c0d0e7389 */ /* 0x00006400000c000b */
[----:B01----:R-:W-:Y:S05]  /*7870*/  ENDCOLLECTIVE ;  /* 0x000000000000791b */ /* 0x003fea0003800000 */
.L_x_14302:
        /* <DEDUP_REMOVED lines=8> */
.L_x_14303:
[----:B------:R-:W-:Y:S01]  /*7900*/  HFMA2 R12, -RZ, RZ, 0, 5.9604644775390625e-08 ;  /* 0x00000001ff0c7431 */ /* 0x000fe200000001ff */
[----:B------:R-:W-:-:S05]  /*7910*/  MOV R31, R14 ;  /* 0x0000000e001f7202 */ /* 0x000fca0000000f00 */
[----:B------:R-:W-:-:S05]  /*7920*/  FADD.FTZ R40, R40, R31 ;  /* 0x0000001f28287221 */ /* 0x000fca0000010000 */
[----:B------:R-:W-:-:S07]  /*7930*/  MOV R13, R40 ;  /* 0x00000028000d7202 */ /* 0x000fce0000000f00 */
[----:B------:R-:W-:Y:S05]  /*7940*/  WARPSYNC.COLLECTIVE R15, `(.L_x_14304) ;  /* 0x000000000f087348 */ /* 0x000fea0003c00000 */
[----:B------:R0:W1:Y:S02]  /*7950*/  SHFL.BFLY P6, R14, R13, R12, R11 ;  /* 0x0c00000c0d0e7389 */ /* 0x00006400000c000b */
[----:B01----:R-:W-:Y:S05]  /*7960*/  ENDCOLLECTIVE ;  /* 0x000000000000791b */ /* 0x003fea0003800000 */
.L_x_14304:
[----:B------:R-:W-:Y:S02]  /*7970*/  HFMA2 R13, -RZ, RZ, 0, 0 ;  /* 0x00000000ff0d7431 */ /* 0x000fe400000001ff */
[----:B------:R-:W-:Y:S01]  /*7980*/  IMAD.MOV.U32 R12, RZ, RZ, 0x4 ;  /* 0x00000004ff0c7424 */ /* 0x000fe200078e00ff */
[----:B------:R-:W-:-:S07]  /*7990*/  MOV R42, R14 ;  /* 0x0000000e002a7202 */ /* 0x000fce0000000f00 */
[----:B------:R-:W-:Y:S05]  /*79a0*/  WARPSYNC.COLLECTIVE R15, `(.L_x_14305) ;  /* 0x000000000f087348 */ /* 0x000fea0003c00000 */
[----:B------:R0:W1:Y:S02]  /*79b0*/  SHFL.BFLY P6, R14, R13, R12, R11 ;  /* 0x0c00000c0d0e7389 */ /* 0x00006400000c000b */
[----:B01----:R-:W-:Y:S05]  /*79c0*/  ENDCOLLECTIVE ;  /* 0x000000000000791b */ /* 0x003fea0003800000 */
.L_x_14305:
        /* <DEDUP_REMOVED lines=8> */
.L_x_14306:
[----:B------:R-:W-:Y:S01]  /*7a50*/  IMAD.MOV.U32 R12, RZ, RZ, 0x1 ;  /* 0x00000001ff0c7424 */ /* 0x000fe200078e00ff */
[----:B------:R-:W-:-:S05]  /*7a60*/  MOV R46, R14 ;  /* 0x0000000e002e7202 */ /* 0x000fca0000000f00 */
[----:B------:R-:W-:-:S05]  /*7a70*/  FADD.FTZ R41, R41, R46 ;  /* 0x0000002e29297221 */ /* 0x000fca0000010000 */
[----:B------:R-:W-:-:S07]  /*7a80*/  MOV R13, R41 ;  /* 0x00000029000d7202 */ /* 0x000fce0000000f00 */
[----:B------:R-:W-:Y:S05]  /*7a90*/  WARPSYNC.COLLECTIVE R15, `(.L_x_14307) ;  /* 0x000000000f087348 */ /* 0x000fea0003c00000 */
[----:B------:R0:W1:Y:S02]  /*7aa0*/  SHFL.BFLY P6, R14, R13, R12, R11 ;  /* 0x0c00000c0d0e7389 */ /* 0x00006400000c000b */
[----:B01----:R-:W-:Y:S05]  /*7ab0*/  ENDCOLLECTIVE ;  /* 0x000000000000791b */ /* 0x003fea0003800000 */
.L_x_14307:
[----:B------:R-:W-:Y:S01]  /*7ac0*/  HFMA2 R13, -RZ, RZ, 0, 0 ;  /* 0x00000000ff0d7431 */ /* 0x000fe200000001ff */
[----:B------:R-:W-:Y:S02]  /*7ad0*/  MOV R12, 0x4 ;  /* 0x00000004000c7802 */ /* 0x000fe40000000f00 */
[----:B------:R-:W-:-:S07]  /*7ae0*/  MOV R46, R14 ;  /* 0x0000000e002e7202 */ /* 0x000fce0000000f00 */
[----:B------:R-:W-:Y:S05]  /*7af0*/  WARPSYNC.COLLECTIVE R15, `(.L_x_14308) ;  /* 0x000000000f087348 */ /* 0x000fea0003c00000 */
[----:B------:R0:W1:Y:S02]  /*7b00*/  SHFL.BFLY P6, R14, R13, R12, R11 ;  /* 0x0c00000c0d0e7389 */ /* 0x00006400000c000b */
[----:B01----:R-:W-:Y:S05]  /*7b10*/  ENDCOLLECTIVE ;  /* 0x000000000000791b */ /* 0x003fea0003800000 */
.L_x_14308:
        /* <DEDUP_REMOVED lines=8> */
.L_x_14309:
[----:B------:R-:W-:Y:S01]  /*7ba0*/  HFMA2 R12, -RZ, RZ, 0, 5.9604644775390625e-08 ;  /* 0x00000001ff0c7431 */ /* 0x000fe200000001ff */
[----:B------:R-:W-:-:S05]  /*7bb0*/  MOV R35, R14 ;  /* 0x0000000e00237202 */ /* 0x000fca0000000f00 */
[----:B------:R-:W-:-:S05]  /*7bc0*/  FADD.FTZ R44, R44, R35 ;  /* 0x000000232c2c7221 */ /* 0x000fca0000010000 */
[----:B------:R-:W-:-:S07]  /*7bd0*/  MOV R13, R44 ;  /* 0x0000002c000d7202 */ /* 0x000fce0000000f00 */
[----:B------:R-:W-:Y:S05]  /*7be0*/  WARPSYNC.COLLECTIVE R15, `(.L_x_14310) ;  /* 0x000000000f087348 */ /* 0x000fea0003c00000 */
[----:B------:R0:W1:Y:S02]  /*7bf0*/  SHFL.BFLY P6, R14, R13, R12, R11 ;  /* 0x0c00000c0d0e7389 */ /* 0x00006400000c000b */
[----:B01----:R-:W-:Y:S05]  /*7c00*/  ENDCOLLECTIVE ;  /* 0x000000000000791b */ /* 0x003fea0003800000 */
.L_x_14310:
[----:B------:R-:W-:Y:S02]  /*7c10*/  HFMA2 R13, -RZ, RZ, 0, 0 ;  /* 0x00000000ff0d7431 */ /* 0x000fe400000001ff */
[----:B------:R-:W-:Y:S01]  /*7c20*/  IMAD.MOV.U32 R12, RZ, RZ, 0x4 ;  /* 0x00000004ff0c7424 */ /* 0x000fe200078e00ff */
[----:B------:R-:W-:-:S07]  /*7c30*/  MOV R93, R14 ;  /* 0x0000000e005d7202 */ /* 0x000fce0000000f00 */
[----:B------:R-:W-:Y:S05]  /*7c40*/  WARPSYNC.COLLECTIVE R15, `(.L_x_14311) ;  /* 0x000000000f087348 */ /* 0x000fea0003c00000 */
[----:B------:R0:W1:Y:S02]  /*7c50*/  SHFL.BFLY P6, R14, R13, R12, R11 ;  /* 0x0c00000c0d0e7389 */ /* 0x00006400000c000b */
[----:B01----:R-:W-:Y:S05]  /*7c60*/  ENDCOLLECTIVE ;  /* 0x000000000000791b */ /* 0x003fea0003800000 */
.L_x_14311:
        /* <DEDUP_REMOVED lines=8> */
.L_x_14312:
[----:B------:R-:W-:Y:S01]  /*7cf0*/  IMAD.MOV.U32 R12, RZ, RZ, 0x1 ;  /* 0x00000001ff0c7424 */ /* 0x000fe200078e00ff */
[----:B------:R-:W-:-:S05]  /*7d00*/  MOV R50, R14 ;  /* 0x0000000e00327202 */ /* 0x000fca0000000f00 */
[----:B------:R-:W-:-:S05]  /*7d10*/  FADD.FTZ R45, R45, R50 ;  /* 0x000000322d2d7221 */ /* 0x000fca0000010000 */
[----:B------:R-:W-:-:S07]  /*7d20*/  MOV R13, R45 ;  /* 0x0000002d000d7202 */ /* 0x000fce0000000f00 */
[----:B------:R-:W-:Y:S05]  /*7d30*/  WARPSYNC.COLLECTIVE R15, `(.L_x_14313) ;  /* 0x000000000f087348 */ /* 0x000fea0003c00000 */
[----:B------:R0:W1:Y:S02]  /*7d40*/  SHFL.BFLY P6, R14, R13, R12, R11 ;  /* 0x0c00000c0d0e7389 */ /* 0x00006400000c000b */
[----:B01----:R-:W-:Y:S05]  /*7d50*/  ENDCOLLECTIVE ;  /* 0x000000000000791b */ /* 0x003fea0003800000 */
.L_x_14313:
[----:B------:R-:W-:Y:S01]  /*7d60*/  HFMA2 R13, -RZ, RZ, 0, 0 ;  /* 0x00000000ff0d7431 */ /* 0x000fe200000001ff */
[----:B------:R-:W-:Y:S02]  /*7d70*/  MOV R12, 0x4 ;  /* 0x00000004000c7802 */ /* 0x000fe40000000f00 */
[----:B------:R-:W-:-:S07]  /*7d80*/  MOV R50, R14 ;  /* 0x0000000e00327202 */ /* 0x000fce0000000f00 */
[----:B------:R-:W-:Y:S05]  /*7d90*/  WARPSYNC.COLLECTIVE R15, `(.L_x_14314) ;  /* 0x000000000f087348 */ /* 0x000fea0003c00000 */
[----:B------:R0:W1:Y:S02]  /*7da0*/  SHFL.BFLY P6, R14, R13, R12, R11 ;  /* 0x0c00000c0d0e7389 */ /* 0x00006400000c000b */
[----:B01----:R-:W-:Y:S05]  /*7db0*/  ENDCOLLECTIVE ;  /* 0x000000000000791b */ /* 0x003fea0003800000 */
.L_x_14314:
        /* <DEDUP_REMOVED lines=8> */
.L_x_14315:
[----:B------:R-:W-:Y:S01]  /*7e40*/  HFMA2 R12, -RZ, RZ, 0, 5.9604644775390625e-08 ;  /* 0x00000001ff0c7431 */ /* 0x000fe200000001ff */
[----:B------:R-:W-:-:S05]  /*7e50*/  MOV R39, R14 ;  /* 0x0000000e00277202 */ /* 0x000fca0000000f00 */
[----:B------:R-:W-:-:S05]  /*7e60*/  FADD.FTZ R48, R48, R39 ;  /* 0x0000002730307221 */ /* 0x000fca0000010000 */
[----:B------:R-:W-:-:S07]  /*7e70*/  MOV R13, R48 ;  /* 0x00000030000d7202 */ /* 0x000fce0000000f00 */
[----:B------:R-:W-:Y:S05]  /*7e80*/  WARPSYNC.COLLECTIVE R15, `(.L_x_14316) ;  /* 0x000000000f087348 */ /* 0x000fea0003c00000 */
[----:B------:R0:W1:Y:S02]  /*7e90*/  SHFL.BFLY P6, R14, R13, R12, R11 ;  /* 0x0c00000c0d0e7389 */ /* 0x00006400000c000b */
[----:B01----:R-:W-:Y:S05]  /*7ea0*/  ENDCOLLECTIVE ;  /* 0x000000000000791b */ /* 0x003fea0003800000 */
.L_x_14316:
[----:B------:R-:W-:Y:S02]  /*7eb0*/  HFMA2 R13, -RZ, RZ, 0, 0 ;  /* 0x00000000ff0d7431 */ /* 0x000fe400000001ff */
[----:B------:R-:W-:Y:S01]  /*7ec0*/  IMAD.MOV.U32 R12, RZ, RZ, 0x4 ;  /* 0x00000004ff0c7424 */ /* 0x000fe200078e00ff */
[----:B------:R-:W-:-:S07]  /*7ed0*/  MOV R91, R14 ;  /* 0x0000000e005b7202 */ /* 0x000fce0000000f00 */
[----:B------:R-:W-:Y:S05]  /*7ee0*/  WARPSYNC.COLLECTIVE R15, `(.L_x_14317) ;  /* 0x000000000f087348 */ /* 0x000fea0003c00000 */
[----:B------:R0:W1:Y:S02]  /*7ef0*/  SHFL.BFLY P6, R14, R13, R12, R11 ;  /* 0x0c00000c0d0e7389 */ /* 0x00006400000c000b */
[----:B01----:R-:W-:Y:S05]  /*7f00*/  ENDCOLLECTIVE ;  /* 0x000000000000791b */ /* 0x003fea0003800000 */
.L_x_14317:
        /* <DEDUP_REMOVED lines=8> */
.L_x_14318:
[----:B------:R-:W-:Y:S02]  /*7f90*/  HFMA2 R12, -RZ, RZ, 0, 5.9604644775390625e-08 ;  /* 0x00000001ff0c7431 */ /* 0x000fe400000001ff */
[----:B------:R-:W-:-:S05]  /*7fa0*/  FADD.FTZ R49, R49, R14 ;  /* 0x0000000e31317221 */ /* 0x000fca0000010000 */
[----:B------:R-:W-:-:S07]  /*7fb0*/  MOV R13, R49 ;  /* 0x00000031000d7202 */ /* 0x000fce0000000f00 */
[----:B------:R-:W-:Y:S05]  /*7fc0*/  WARPSYNC.COLLECTIVE R15, `(.L_x_14319) ;  /* 0x000000000f087348 */ /* 0x000fea0003c00000 */
[----:B------:R0:W1:Y:S02]  /*7fd0*/  SHFL.BFLY P6, R14, R13, R12, R11 ;  /* 0x0c00000c0d0e7389 */ /* 0x00006400000c000b */
[----:B01----:R-:W-:Y:S05]  /*7fe0*/  ENDCOLLECTIVE ;  /* 0x000000000000791b */ /* 0x003fea0003800000 */
.L_x_14319:
[----:B------:R-:W-:Y:S01]  /*7ff0*/  HFMA2 R12, -RZ, RZ, 0, 2.384185791015625e-07 ;  /* 0x00000004ff0c7431 */ /* 0x000fe200000001ff */
[----:B------:R-:W-:Y:S01]  /*8000*/  MOV R13, RZ ;  /* 0x000000ff000d7202 */ /* 0x000fe20000000f00 */
[----:B------:R-:W-:-:S07]  /*8010*/  IMAD.MOV.U32 R54, RZ, RZ, R14 ;  /* 0x000000ffff367224 */ /* 0x000fce00078e000e */
[----:B------:R-:W-:Y:S05]  /*8020*/  WARPSYNC.COLLECTIVE R15, `(.L_x_14320) ;  /* 0x000000000f087348 */ /* 0x000fea0003c00000 */
[----:B------:R0:W1:Y:S02]  /*8030*/  SHFL.BFLY P6, R14, R13, R12, R11 ;  /* 0x0c00000c0d0e7389 */ /* 0x00006400000c000b */
[----:B01----:R-:W-:Y:S05]  /*8040*/  ENDCOLLECTIVE ;  /* 0x000000000000791b */ /* 0x003fea0003800000 */
.L_x_14320:
        /* <DEDUP_REMOVED lines=8> */
.L_x_14321:
[----:B------:R-:W-:Y:S02]  /*80d0*/  HFMA2 R12, -RZ, RZ, 0, 5.9604644775390625e-08 ;  /* 0x00000001ff0c7431 */ /* 0x000fe400000001ff */
[----:B------:R-:W-:-:S04]  /*80e0*/  IMAD.MOV.U32 R65, RZ, RZ, R14 ;  /* 0x000000ffff417224 */ /* 0x000fc800078e000e */
[----:B------:R-:W-:-:S05]  /*80f0*/  FADD.FTZ R52, R52, R65 ;  /* 0x0000004134347221 */ /* 0x000fca0000010000 */
[----:B------:R-:W-:-:S07]  /*8100*/  MOV R13, R52 ;  /* 0x00000034000d7202 */ /* 0x000fce0000000f00 */
[----:B------:R-:W-:Y:S05]  /*8110*/  WARPSYNC.COLLECTIVE R15, `(.L_x_14322) ;  /* 0x000000000f087348 */ /* 0x000fea0003c00000 */
[----:B------:R0:W1:Y:S02]  /*8120*/  SHFL.BFLY P6, R14, R13, R12, R11 ;  /* 0x0c00000c0d0e7389 */ /* 0x00006400000c000b */
[----:B01----:R-:W-:Y:S05]  /*8130*/  ENDCOLLECTIVE ;  /* 0x000000000000791b */ /* 0x003fea0003800000 */
.L_x_14322:
[----:B------:R-:W-:Y:S01]  /*8140*/  HFMA2 R13, -RZ, RZ, 0, 0 ;  /* 0x00000000ff0d7431 */ /* 0x000fe200000001ff */
[----:B------:R-:W-:Y:S02]  /*8150*/  MOV R12, 0x4 ;  /* 0x00000004000c7802 */ /* 0x000fe40000000f00 */
[----:B------:R-:W-:-:S07]  /*8160*/  MOV R89, R14 ;  /* 0x0000000e00597202 */ /* 0x000fce0000000f00 */
[----:B------:R-:W-:Y:S05]  /*8170*/  WARPSYNC.COLLECTIVE R15, `(.L_x_14323) ;  /* 0x000000000f087348 */ /* 0x000fea0003c00000 */
[----:B------:R0:W1:Y:S02]  /*8180*/  SHFL.BFLY P6, R14, R13, R12, R11 ;  /* 0x0c00000c0d0e7389 */ /* 0x00006400000c000b */
[----:B01----:R-:W-:Y:S05]  /*8190*/  ENDCOLLECTIVE ;  /* 0x000000000000791b */ /* 0x003fea0003800000 */
.L_x_14323:
        /* <DEDUP_REMOVED lines=8> */
.L_x_14324:
[----:B------:R-:W-:Y:S01]  /*8220*/  HFMA2 R12, -RZ, RZ, 0, 5.9604644775390625e-08 ;  /* 0x00000001ff0c7431 */ /* 0x000fe200000001ff */
[----:B------:R-:W-:-:S05]  /*8230*/  MOV R70, R14 ;  /* 0x0000000e00467202 */ /* 0x000fca0000000f00 */
[----:B------:R-:W-:-:S05]  /*8240*/  FADD.FTZ R53, R53, R70 ;  /* 0x0000004635357221 */ /* 0x000fca0000010000 */
[----:B------:R-:W-:-:S07]  /*8250*/  MOV R13, R53 ;  /* 0x00000035000d7202 */ /* 0x000fce0000000f00 */
[----:B------:R-:W-:Y:S05]  /*8260*/  WARPSYNC.COLLECTIVE R15, `(.L_x_14325) ;  /* 0x000000000f087348 */ /* 0x000fea0003c00000 */
[----:B------:R0:W1:Y:S02]  /*8270*/  SHFL.BFLY P6, R14, R13, R12, R11 ;  /* 0x0c00000c0d0e7389 */ /* 0x00006400000c000b */
[----:B01----:R-:W-:Y:S05]  /*8280*/  ENDCOLLECTIVE ;  /* 0x000000000000791b */ /* 0x003fea0003800000 */
.L_x_14325:
[----:B------:R-:W-:Y:S01]  /*8290*/  HFMA2 R12, -RZ, RZ, 0, 2.384185791015625e-07 ;  /* 0x00000004ff0c7431 */ /* 0x000fe200000001ff */
[----:B------:R-:W-:Y:S01]  /*82a0*/  MOV R13, RZ ;  /* 0x000000ff000d7202 */ /* 0x000fe20000000f00 */
[----:B------:R-:W-:-:S07]  /*82b0*/  IMAD.MOV.U32 R58, RZ, RZ, R14 ;  /* 0x000000ffff3a7224 */ /* 0x000fce00078e000e */
[----:B------:R-:W-:Y:S05]  /*82c0*/  WARPSYNC.COLLECTIVE R15, `(.L_x_14326) ;  /* 0x000000000f087348 */ /* 0x000fea0003c00000 */
[----:B------:R0:W1:Y:S02]  /*82d0*/  SHFL.BFLY P6, R14, R13, R12, R11 ;  /* 0x0c00000c0d0e7389 */ /* 0x00006400000c000b */
[----:B01----:R-:W-:Y:S05]  /*82e0*/  ENDCOLLECTIVE ;  /* 0x000000000000791b */ /* 0x003fea0003800000 */
.L_x_14326:
        /* <DEDUP_REMOVED lines=8> */
.L_x_14327:
[----:B------:R-:W-:Y:S02]  /*8370*/  HFMA2 R12, -RZ, RZ, 0, 5.9604644775390625e-08 ;  /* 0x00000001ff0c7431 */ /* 0x000fe400000001ff */
[----:B------:R-:W-:-:S04]  /*8380*/  IMAD.MOV.U32 R63, RZ, RZ, R14 ;  /* 0x000000ffff3f7224 */ /* 0x000fc800078e000e */
[----:B------:R-:W-:-:S05]  /*8390*/  FADD.FTZ R56, R56, R63 ;  /* 0x0000003f38387221 */ /* 0x000fca0000010000 */
[----:B------:R-:W-:-:S07]  /*83a0*/  MOV R13, R56 ;  /* 0x00000038000d7202 */ /* 0x000fce0000000f00 */
[----:B------:R-:W-:Y:S05]  /*83b0*/  WARPSYNC.COLLECTIVE R15, `(.L_x_14328) ;  /* 0x000000000f087348 */ /* 0x000fea0003c00000 */
[----:B------:R0:W1:Y:S02]  /*83c0*/  SHFL.BFLY P6, R14, R13, R12, R11 ;  /* 0x0c00000c0d0e7389 */ /* 0x00006400000c000b */
[----:B01----:R-:W-:Y:S05]  /*83d0*/  ENDCOLLECTIVE ;  /* 0x000000000000791b */ /* 0x003fea0003800000 */
.L_x_14328:
[----:B------:R-:W-:Y:S01]  /*83e0*/  HFMA2 R13, -RZ, RZ, 0, 0 ;  /* 0x00000000ff0d7431 */ /* 0x000fe200000001ff */
[----:B------:R-:W-:Y:S02]  /*83f0*/  MOV R12, 0x4 ;  /* 0x00000004000c7802 */ /* 0x000fe40000000f00 */
[----:B------:R-:W-:-:S07]  /*8400*/  MOV R87, R14 ;  /* 0x0000000e00577202 */ /* 0x000fce0000000f00 */
[----:B------:R-:W-:Y:S05]  /*8410*/  WARPSYNC.COLLECTIVE R15, `(.L_x_14329) ;  /* 0x000000000f087348 */ /* 0x000fea0003c00000 */
[----:B------:R0:W1:Y:S02]  /*8420*/  SHFL.BFLY P6, R14, R13, R12, R11 ;  /* 0x0c00000c0d0e7389 */ /* 0x00006400000c000b */
[----:B01----:R-:W-:Y:S05]  /*8430*/  ENDCOLLECTIVE ;  /* 0x000000000000791b */ /* 0x003fea0003800000 */
.L_x_14329:
        /* <DEDUP_REMOVED lines=8> */
.L_x_14330:
[----:B------:R-:W-:Y:S01]  /*84c0*/  HFMA2 R12, -RZ, RZ, 0, 5.9604644775390625e-08 ;  /* 0x00000001ff0c7431 */ /* 0x000fe200000001ff */
[----:B------:R-:W-:-:S05]  /*84d0*/  MOV R68, R14 ;  /* 0x0000000e00447202 */ /* 0x000fca0000000f00 */
[----:B------:R-:W-:-:S05]  /*84e0*/  FADD.FTZ R57, R57, R68 ;  /* 0x0000004439397221 */ /* 0x000fca0000010000 */
[----:B------:R-:W-:-:S07]  /*84f0*/  MOV R13, R57 ;  /* 0x00000039000d7202 */ /* 0x000fce0000000f00 */
[----:B------:R-:W-:Y:S05]  /*8500*/  WARPSYNC.COLLECTIVE R15, `(.L_x_14331) ;  /* 0x000000000f087348 */ /* 0x000fea0003c00000 */
[----:B------:R0:W1:Y:S02]  /*8510*/  SHFL.BFLY P6, R14, R13, R12, R11 ;  /* 0x0c00000c0d0e7389 */ /* 0x00006400000c000b */
[----:B01----:R-:W-:Y:S05]  /*8520*/  ENDCOLLECTIVE ;  /* 0x000000000000791b */ /* 0x003fea0003800000 */
.L_x_14331:
[----:B------:R-:W-:Y:S01]  /*8530*/  HFMA2 R12, -RZ, RZ, 0, 2.384185791015625e-07 ;  /* 0x00000004ff0c7431 */ /* 0x000fe200000001ff */
[----:B------:R-:W-:Y:S01]  /*8540*/  MOV R13, RZ ;  /* 0x000000ff000d7202 */ /* 0x000fe20000000f00 */
[----:B------:R-:W-:-:S07]  /*8550*/  IMAD.MOV.U32 R62, RZ, RZ, R14 ;  /* 0x000000ffff3e7224 */ /* 0x000fce00078e000e */
[----:B------:R-:W-:Y:S05]  /*8560*/  WARPSYNC.COLLECTIVE R15, `(.L_x_14332) ;  /* 0x000000000f087348 */ /* 0x000fea0003c00000 */
[----:B------:R0:W1:Y:S02]  /*8570*/  SHFL.BFLY P6, R14, R13, R12, R11 ;  /* 0x0c00000c0d0e7389 */ /* 0x00006400000c000b */
[----:B01----:R-:W-:Y:S05]  /*8580*/  ENDCOLLECTIVE ;  /* 0x000000000000791b */ /* 0x003fea0003800000 */
.L_x_14332:
        /* <DEDUP_REMOVED lines=8> */
.L_x_14333:
[----:B------:R-:W-:Y:S02]  /*8610*/  HFMA2 R12, -RZ, RZ, 0, 5.9604644775390625e-08 ;  /* 0x00000001ff0c7431 */ /* 0x000fe400000001ff */
[----:B------:R-:W-:-:S04]  /*8620*/  IMAD.MOV.U32 R61, RZ, RZ, R14 ;  /* 0x000000ffff3d7224 */ /* 0x000fc800078e000e */
[----:B------:R-:W-:-:S05]  /*8630*/  FADD.FTZ R60, R60, R61 ;  /* 0x0000003d3c3c7221 */ /* 0x000fca0000010000 */
[----:B------:R-:W-:-:S07]  /*8640*/  MOV R13, R60 ;  /* 0x0000003c000d7202 */ /* 0x000fce0000000f00 */
[----:B------:R-:W-:Y:S05]  /*8650*/  WARPSYNC.COLLECTIVE R15, `(.L_x_14334) ;  /* 0x000000000f087348 */ /* 0x000fea0003c00000 */
[----:B------:R0:W1:Y:S02]  /*8660*/  SHFL.BFLY P6, R14, R13, R12, R11 ;  /* 0x0c00000c0d0e7389 */ /* 0x00006400000c000b */
[----:B01----:R-:W-:Y:S05]  /*8670*/  ENDCOLLECTIVE ;  /* 0x000000000000791b */ /* 0x003fea0003800000 */
.L_x_14334:
[----:B------:R-:W-:Y:S01]  /*8680*/  HFMA2 R13, -RZ, RZ, 0, 0 ;  /* 0x00000000ff0d7431 */ /* 0x000fe200000001ff */
[----:B------:R-:W-:Y:S02]  /*8690*/  MOV R12, 0x4 ;  /* 0x00000004000c7802 */ /* 0x000fe40000000f00 */
[----:B------:R-:W-:-:S07]  /*86a0*/  MOV R85, R14 ;  /* 0x0000000e00557202 */ /* 0x000fce0000000f00 */
[----:B------:R-:W-:Y:S05]  /*86b0*/  WARPSYNC.COLLECTIVE R15, `(.L_x_14335) ;  /* 0x000000000f087348 */ /* 0x000fea0003c00000 */
[----:B------:R0:W1:Y:S02]  /*86c0*/  SHFL.BFLY P6, R14, R13, R12, R11 ;  /* 0x0c00000c0d0e7389 */ /* 0x00006400000c000b */
[----:B01----:R-:W-:Y:S05]  /*86d0*/  ENDCOLLECTIVE ;  /* 0x000000000000791b */ /* 0x003fea0003800000 */
.L_x_14335:
        /* <DEDUP_REMOVED lines=8> */
.L_x_14336:
[----:B------:R-:W-:Y:S01]  /*8760*/  HFMA2 R12, -RZ, RZ, 0, 5.9604644775390625e-08 ;  /* 0x00000001ff0c7431 */ /* 0x000fe200000001ff */
[----:B------:R-:W-:-:S05]  /*8770*/  MOV R10, R14 ;  /* 0x0000000e000a7202 */ /* 0x000fca0000000f00 */
[----:B------:R-:W-:-:S05]  /*8780*/  FADD.FTZ R17, R17, R10 ;  /* 0x0000000a11117221 */ /* 0x000fca0000010000 */
[----:B------:R-:W-:-:S07]  /*8790*/  MOV R13, R17 ;  /* 0x00000011000d7202 */ /* 0x000fce0000000f00 */
[----:B------:R-:W-:Y:S05]  /*87a0*/  WARPSYNC.COLLECTIVE R15, `(.L_x_14337) ;  /* 0x000000000f087348 */ /* 0x000fea0003c00000 */
[----:B------:R0:W1:Y:S02]  /*87b0*/  SHFL.BFLY P6, R14, R13, R12, R11 ;  /* 0x0c00000c0d0e7389 */ /* 0x00006400000c000b */
[----:B01----:R-:W-:Y:S05]  /*87c0*/  ENDCOLLECTIVE ;  /* 0x000000000000791b */ /* 0x003fea0003800000 */
.L_x_14337:
[----:B------:R-:W-:Y:S01]  /*87d0*/  HFMA2 R12, -RZ, RZ, 0, 2.384185791015625e-07 ;  /* 0x00000004ff0c7431 */ /* 0x000fe200000001ff */
[----:B------:R-:W-:Y:S01]  /*87e0*/  MOV R13, RZ ;  /* 0x000000ff000d7202 */ /* 0x000fe20000000f00 */
[----:B------:R-:W-:-:S07]  /*87f0*/  IMAD.MOV.U32 R10, RZ, RZ, R14 ;  /* 0x000000ffff0a7224 */ /* 0x000fce00078e000e */
[----:B------:R-:W-:Y:S05]  /*8800*/  WARPSYNC.COLLECTIVE R15, `(.L_x_14338) ;  /* 0x000000000f087348 */ /* 0x000fea0003c00000 */
[----:B------:R0:W1:Y:S02]  /*8810*/  SHFL.BFLY P6, R14, R13, R12, R11 ;  /* 0x0c00000c0d0e7389 */ /* 0x00006400000c000b */
[----:B01----:R-:W-:Y:S05]  /*8820*/  ENDCOLLECTIVE ;  /* 0x000000000000791b */ /* 0x003fea0003800000 */
.L_x_14338:
        /* <DEDUP_REMOVED lines=8> */
.L_x_14339:
[----:B------:R-:W-:Y:S02]  /*88b0*/  HFMA2 R12, -RZ, RZ, 0, 5.9604644775390625e-08 ;  /* 0x00000001ff0c7431 */ /* 0x000fe400000001ff */
[----:B------:R-:W-:-:S04]  /*88c0*/  IMAD.MOV.U32 R8, RZ, RZ, R14 ;  /* 0x000000ffff087224 */ /* 0x000fc800078e000e */
[----:B------:R-:W-:-:S05]  /*88d0*/  FADD.FTZ R9, R9, R8 ;  /* 0x0000000809097221 */ /* 0x000fca0000010000 */
[----:B------:R-:W-:-:S07]  /*88e0*/  MOV R13, R9 ;  /* 0x00000009000d7202 */ /* 0x000fce0000000f00 */
[----:B------:R-:W-:Y:S05]  /*88f0*/  WARPSYNC.COLLECTIVE R15, `(.L_x_14340) ;  /* 0x000000000f087348 */ /* 0x000fea0003c00000 */
[----:B------:R0:W1:Y:S02]  /*8900*/  SHFL.BFLY P6, R14, R13, R12, R11 ;  /* 0x0c00000c0d0e7389 */ /* 0x00006400000c000b */
[----:B01----:R-:W-:Y:S05]  /*8910*/  ENDCOLLECTIVE ;  /* 0x000000000000791b */ /* 0x003fea0003800000 */
.L_x_14340:
[----:B------:R-:W-:Y:S01]  /*8920*/  HFMA2 R13, -RZ, RZ, 0, 0 ;  /* 0x00000000ff0d7431 */ /* 0x000fe200000001ff */
[----:B------:R-:W-:Y:S02]  /*8930*/  MOV R12, 0x4 ;  /* 0x00000004000c7802 */ /* 0x000fe40000000f00 */
[----:B------:R-:W-:-:S07]  /*8940*/  MOV R8, R14 ;  /* 0x0000000e00087202 */ /* 0x000fce0000000f00 */
[----:B------:R-:W-:Y:S05]  /*8950*/  WARPSYNC.COLLECTIVE R15, `(.L_x_14341) ;  /* 0x000000000f087348 */ /* 0x000fea0003c00000 */
[----:B------:R0:W1:Y:S02]  /*8960*/  SHFL.BFLY P6, R14, R13, R12, R11 ;  /* 0x0c00000c0d0e7389 */ /* 0x00006400000c000b */
[----:B01----:R-:W-:Y:S05]  /*8970*/  ENDCOLLECTIVE ;  /* 0x000000000000791b */ /* 0x003fea0003800000 */
.L_x_14341:
        /* <DEDUP_REMOVED lines=8> */
.L_x_14342:
[----:B------:R-:W-:Y:S01]  /*8a00*/  HFMA2 R12, -RZ, RZ, 0, 5.9604644775390625e-08 ;  /* 0x00000001ff0c7431 */ /* 0x000fe200000001ff */
[----:B------:R-:W-:-:S05]  /*8a10*/  MOV R6, R14 ;  /* 0x0000000e00067202 */ /* 0x000fca0000000f00 */
[----:B------:R-:W-:-:S05]  /*8a20*/  FADD.FTZ R7, R7, R6 ;  /* 0x0000000607077221 */ /* 0x000fca0000010000 */
[----:B------:R-:W-:-:S07]  /*8a30*/  MOV R13, R7 ;  /* 0x00000007000d7202 */ /* 0x000fce0000000f00 */
[----:B------:R-:W-:Y:S05]  /*8a40*/  WARPSYNC.COLLECTIVE R15, `(.L_x_14343) ;  /* 0x000000000f087348 */ /* 0x000fea0003c00000 */
[----:B------:R0:W1:Y:S02]  /*8a50*/  SHFL.BFLY P6, R14, R13, R12, R11 ;  /* 0x0c00000c0d0e7389 */ /* 0x00006400000c000b */
[----:B01----:R-:W-:Y:S05]  /*8a60*/  ENDCOLLECTIVE ;  /* 0x000000000000791b */ /* 0x003fea0003800000 */
.L_x_14343:
[----:B------:R-:W-:Y:S01]  /*8a70*/  HFMA2 R12, -RZ, RZ, 0, 2.384185791015625e-07 ;  /* 0x00000004ff0c7431 */ /* 0x000fe200000001ff */
[----:B------:R-:W-:Y:S01]  /*8a80*/  MOV R13, RZ ;  /* 0x000000ff000d7202 */ /* 0x000fe20000000f00 */
[----:B------:R-:W-:-:S07]  /*8a90*/  IMAD.MOV.U32 R6, RZ, RZ, R14 ;  /* 0x000000ffff067224 */ /* 0x000fce00078e000e */
[----:B------:R-:W-:Y:S05]  /*8aa0*/  WARPSYNC.COLLECTIVE R15, `(.L_x_14344) ;  /* 0x000000000f087348 */ /* 0x000fea0003c00000 */
[----:B------:R0:W1:Y:S02]  /*8ab0*/  SHFL.BFLY P6, R14, R13, R12, R11 ;  /* 0x0c00000c0d0e7389 */ /* 0x00006400000c000b */
[----:B01----:R-:W-:Y:S05]  /*8ac0*/  ENDCOLLECTIVE ;  /* 0x000000000000791b */ /* 0x003fea0003800000 */
.L_x_14344:
        /* <DEDUP_REMOVED lines=8> */
.L_x_14345:
[----:B------:R-:W-:Y:S02]  /*8b50*/  HFMA2 R12, -RZ, RZ, 0, 5.9604644775390625e-08 ;  /* 0x00000001ff0c7431 */ /* 0x000fe400000001ff */
[----:B------:R-:W-:-:S04]  /*8b60*/  IMAD.MOV.U32 R4, RZ, RZ, R14 ;  /* 0x000000ffff047224 */ /* 0x000fc800078e000e */
[----:B------:R-:W-:-:S05]  /*8b70*/  FADD.FTZ R5, R5, R4 ;  /* 0x0000000405057221 */ /* 0x000fca0000010000 */
[----:B------:R-:W-:-:S07]  /*8b80*/  MOV R13, R5 ;  /* 0x00000005000d7202 */ /* 0x000fce0000000f00 */
[----:B------:R-:W-:Y:S05]  /*8b90*/  WARPSYNC.COLLECTIVE R15, `(.L_x_14346) ;  /* 0x000000000f087348 */ /* 0x000fea0003c00000 */
[----:B------:R0:W1:Y:S02]  /*8ba0*/  SHFL.BFLY P6, R14, R13, R12, R11 ;  /* 0x0c00000c0d0e7389 */ /* 0x00006400000c000b */
[----:B01----:R-:W-:Y:S05]  /*8bb0*/  ENDCOLLECTIVE ;  /* 0x000000000000791b */ /* 0x003fea0003800000 */
.L_x_14346:
[----:B------:R-:W-:Y:S01]  /*8bc0*/  HFMA2 R13, -RZ, RZ, 0, 0 ;  /* 0x00000000ff0d7431 */ /* 0x000fe200000001ff */
[----:B------:R-:W-:Y:S02]  /*8bd0*/  MOV R12, 0x4 ;  /* 0x00000004000c7802 */ /* 0x000fe40000000f00 */
[----:B------:R-:W-:-:S07]  /*8be0*/  MOV R4, R14 ;  /* 0x0000000e00047202 */ /* 0x000fce0000000f00 */
[----:B------:R-:W-:Y:S05]  /*8bf0*/  WARPSYNC.COLLECTIVE R15, `(.L_x_14347) ;  /* 0x000000000f087348 */ /* 0x000fea0003c00000 */
[----:B------:R0:W1:Y:S02]  /*8c00*/  SHFL.BFLY P6, R14, R13, R12, R11 ;  /* 0x0c00000c0d0e7389 */ /* 0x00006400000c000b */
[----:B01----:R-:W-:Y:S05]  /*8c10*/  ENDCOLLECTIVE ;  /* 0x000000000000791b */ /* 0x003fea0003800000 */
.L_x_14347:
        /* <DEDUP_REMOVED lines=8> */
.L_x_14348:
[----:B------:R-:W-:Y:S01]  /*8ca0*/  HFMA2 R12, -RZ, RZ, 0, 5.9604644775390625e-08 ;  /* 0x00000001ff0c7431 */ /* 0x000fe200000001ff */
[----:B------:R-:W-:-:S05]  /*8cb0*/  MOV R2, R14 ;  /* 0x0000000e00027202 */ /* 0x000fca0000000f00 */
[----:B------:R-:W-:-:S05]  /*8cc0*/  FADD.FTZ R3, R3, R2 ;  /* 0x0000000203037221 */ /* 0x000fca0000010000 */
[----:B------:R-:W-:-:S07]  /*8cd0*/  MOV R13, R3 ;  /* 0x00000003000d7202 */ /* 0x000fce0000000f00 */
[----:B------:R-:W-:Y:S05]  /*8ce0*/  WARPSYNC.COLLECTIVE R15, `(.L_x_14349) ;  /* 0x000000000f087348 */ /* 0x000fea0003c00000 */
[----:B------:R0:W1:Y:S02]  /*8cf0*/  SHFL.BFLY P6, R14, R13, R12, R11 ;  /* 0x0c00000c0d0e7389 */ /* 0x00006400000c000b */
[----:B01----:R-:W-:Y:S05]  /*8d00*/  ENDCOLLECTIVE ;  /* 0x000000000000791b */ /* 0x003fea0003800000 */
.L_x_14349:
[----:B------:R-:W-:Y:S01]  /*8d10*/  HFMA2 R12, -RZ, RZ, 0, 2.384185791015625e-07 ;  /* 0x00000004ff0c7431 */ /* 0x000fe200000001ff */
[----:B------:R-:W-:Y:S01]  /*8d20*/  MOV R13, RZ ;  /* 0x000000ff000d7202 */ /* 0x000fe20000000f00 */
[----:B------:R-:W-:-:S07]  /*8d30*/  IMAD.MOV.U32 R2, RZ, RZ, R14 ;  /* 0x000000ffff027224 */ /* 0x000fce00078e000e */
[----:B------:R-:W-:Y:S05]  /*8d40*/  WARPSYNC.COLLECTIVE R15, `(.L_x_14350) ;  /* 0x000000000f087348 */ /* 0x000fea0003c00000 */
[----:B------:R0:W1:Y:S02]  /*8d50*/  SHFL.BFLY P6, R14, R13, R12, R11 ;  /* 0x0c00000c0d0e7389 */ /* 0x00006400000c000b */
[----:B01----:R-:W-:Y:S05]  /*8d60*/  ENDCOLLECTIVE ;  /* 0x000000000000791b */ /* 0x003fea0003800000 */
.L_x_14350:
        /* <DEDUP_REMOVED lines=8> */
.L_x_14351:
[----:B------:R-:W-:Y:S02]  /*8df0*/  HFMA2 R12, -RZ, RZ, 0, 5.9604644775390625e-08 ;  /* 0x00000001ff0c7431 */ /* 0x000fe400000001ff */
[----:B------:R-:W-:-:S04]  /*8e00*/  IMAD.MOV.U32 R19, RZ, RZ, R14 ;  /* 0x000000ffff137224 */ /* 0x000fc800078e000e */
[----:B------:R-:W-:-:S05]  /*8e10*/  FADD.FTZ R0, R0, R19 ;  /* 0x0000001300007221 */ /* 0x000fca0000010000 */
[----:B------:R-:W-:-:S07]  /*8e20*/  MOV R13, R0 ;  /* 0x00000000000d7202 */ /* 0x000fce0000000f00 */
[----:B------:R-:W-:Y:S05]  /*8e30*/  WARPSYNC.COLLECTIVE R15, `(.L_x_14352) ;  /* 0x000000000f087348 */ /* 0x000fea0003c00000 */
[----:B------:R0:W1:Y:S02]  /*8e40*/  SHFL.BFLY P6, R14, R13, R12, R11 ;  /* 0x0c00000c0d0e7389 */ /* 0x00006400000c000b */
[----:B01----:R-:W-:Y:S05]  /*8e50*/  ENDCOLLECTIVE ;  /* 0x000000000000791b */ /* 0x003fea0003800000 */
.L_x_14352:
[----:B------:R-:W-:Y:S01]  /*8e60*/  HFMA2 R13, -RZ, RZ, 0, 0 ;  /* 0x00000000ff0d7431 */ /* 0x000fe200000001ff */
[----:B------:R-:W-:Y:S02]  /*8e70*/  MOV R12, 0x4 ;  /* 0x00000004000c7802 */ /* 0x000fe40000000f00 */
[----:B------:R-:W-:-:S07]  /*8e80*/  MOV R19, R14 ;  /* 0x0000000e00137202 */ /* 0x000fce0000000f00 */
[----:B------:R-:W-:Y:S05]  /*8e90*/  WARPSYNC.COLLECTIVE R15, `(.L_x_14353) ;  /* 0x000000000f087348 */ /* 0x000fea0003c00000 */
[----:B------:R0:W1:Y:S02]  /*8ea0*/  SHFL.BFLY P6, R14, R13, R12, R11 ;  /* 0x0c00000c0d0e7389 */ /* 0x00006400000c000b */
[----:B01----:R-:W-:Y:S05]  /*8eb0*/  ENDCOLLECTIVE ;  /* 0x000000000000791b */ /* 0x003fea0003800000 */
.L_x_14353:
        /* <DEDUP_REMOVED lines=8> */
.L_x_14354:
[----:B------:R-:W-:Y:S01]  /*8f40*/  HFMA2 R12, -RZ, RZ, 0, 5.9604644775390625e-08 ;  /* 0x00000001ff0c7431 */ /* 0x000fe200000001ff */
[----:B------:R-:W-:-:S05]  /*8f50*/  MOV R21, R14 ;  /* 0x0000000e00157202 */ /* 0x000fca0000000f00 */
[----:B------:R-:W-:-:S05]  /*8f60*/  FADD.FTZ R18, R18, R21 ;  /* 0x0000001512127221 */ /* 0x000fca0000010000 */
[----:B------:R-:W-:-:S07]  /*8f70*/  MOV R13, R18 ;  /* 0x00000012000d7202 */ /* 0x000fce0000000f00 */
[----:B------:R-:W-:Y:S05]  /*8f80*/  WARPSYNC.COLLECTIVE R15, `(.L_x_14355) ;  /* 0x000000000f087348 */ /* 0x000fea0003c00000 */
[----:B------:R0:W1:Y:S02]  /*8f90*/  SHFL.BFLY P6, R14, R13, R12, R11 ;  /* 0x0c00000c0d0e7389 */ /* 0x00006400000c000b */
[----:B01----:R-:W-:Y:S05]  /*8fa0*/  ENDCOLLECTIVE ;  /* 0x000000000000791b */ /* 0x003fea0003800000 */
.L_x_14355:
[----:B------:R-:W-:Y:S01]  /*8fb0*/  HFMA2 R12, -RZ, RZ, 0, 2.384185791015625e-07 ;  /* 0x00000004ff0c7431 */ /* 0x000fe200000001ff */
[----:B------:R-:W-:Y:S01]  /*8fc0*/  MOV R13, RZ ;  /* 0x000000ff000d7202 */ /* 0x000fe20000000f00 */
[----:B------:R-:W-:-:S07]  /*8fd0*/  IMAD.MOV.U32 R21, RZ, RZ, R14 ;  /* 0x000000ffff157224 */ /* 0x000fce00078e000e */
[----:B------:R-:W-:Y:S05]  /*8fe0*/  WARPSYNC.COLLECTIVE R15, `(.L_x_14356) ;  /* 0x000000000f087348 */ /* 0x000fea0003c00000 */
[----:B------:R0:W1:Y:S02]  /*8ff0*/  SHFL.BFLY P6, R14, R13, R12, R11 ;  /* 0x0c00000c0d0e7389 */ /* 0x00006400000c000b */
[----:B01----:R-:W-:Y:S05]  /*9000*/  ENDCOLLECTIVE ;  /* 0x000000000000791b */ /* 0x003fea0003800000 */
.L_x_14356:
        /* <DEDUP_REMOVED lines=8> */
.L_x_14357:
[----:B------:R-:W-:Y:S02]  /*9090*/  HFMA2 R12, -RZ, RZ, 0, 5.9604644775390625e-08 ;  /* 0x00000001ff0c7431 */ /* 0x000fe400000001ff */
[----:B------:R-:W-:-:S04]  /*90a0*/  IMAD.MOV.U32 R26, RZ, RZ, R14 ;  /* 0x000000ffff1a7224 */ /* 0x000fc800078e000e */
[----:B------:R-:W-:-:S05]  /*90b0*/  FADD.FTZ R23, R23, R26 ;  /* 0x0000001a17177221 */ /* 0x000fca0000010000 */
[----:B------:R-:W-:-:S07]  /*90c0*/  MOV R13, R23 ;  /* 0x00000017000d7202 */ /* 0x000fce0000000f00 */
[----:B------:R-:W-:Y:S05]  /*90d0*/  WARPSYNC.COLLECTIVE R15, `(.L_x_14358) ;  /* 0x000000000f087348 */ /* 0x000fea0003c00000 */
[----:B------:R0:W1:Y:S02]  /*90e0*/  SHFL.BFLY P6, R14, R13, R12, R11 ;  /* 0x0c00000c0d0e7389 */ /* 0x00006400000c000b */
[----:B01----:R-:W-:Y:S05]  /*90f0*/  ENDCOLLECTIVE ;  /* 0x000000000000791b */ /* 0x003fea0003800000 */
.L_x_14358:
[----:B------:R-:W-:Y:S01]  /*9100*/  HFMA2 R13, -RZ, RZ, 0, 0 ;  /* 0x00000000ff0d7431 */ /* 0x000fe200000001ff */
[----:B------:R-:W-:Y:S02]  /*9110*/  MOV R12, 0x4 ;  /* 0x00000004000c7802 */ /* 0x000fe40000000f00 */
[----:B------:R-:W-:-:S07]  /*9120*/  MOV R26, R14 ;  /* 0x0000000e001a7202 */ /* 0x000fce0000000f00 */
[----:B------:R-:W-:Y:S05]  /*9130*/  WARPSYNC.COLLECTIVE R15, `(.L_x_14359) ;  /* 0x000000000f087348 */ /* 0x000fea0003c00000 */
[----:B------:R0:W1:Y:S02]  /*9140*/  SHFL.BFLY P6, R14, R13, R12, R11 ;  /* 0x0c00000c0d0e7389 */ /* 0x00006400000c000b */
[----:B01----:R-:W-:Y:S05]  /*9150*/  ENDCOLLECTIVE ;  /* 0x000000000000791b */ /* 0x003fea0003800000 */
.L_x_14359:
        /* <DEDUP_REMOVED lines=8> */
.L_x_14360:
[----:B------:R-:W-:Y:S01]  /*91e0*/  HFMA2 R12, -RZ, RZ, 0, 5.9604644775390625e-08 ;  /* 0x00000001ff0c7431 */ /* 0x000fe200000001ff */
[----:B------:R-:W-:-:S05]  /*91f0*/  MOV R30, R14 ;  /* 0x0000000e001e7202 */ /* 0x000fca0000000f00 */
[----:B------:R-:W-:-:S05]  /*9200*/  FADD.FTZ R27, R27, R30 ;  /* 0x0000001e1b1b7221 */ /* 0x000fca0000010000 */
[----:B------:R-:W-:-:S07]  /*9210*/  MOV R13, R27 ;  /* 0x0000001b000d7202 */ /* 0x000fce0000000f00 */
[----:B------:R-:W-:Y:S05]  /*9220*/  WARPSYNC.COLLECTIVE R15, `(.L_x_14361) ;  /* 0x000000000f087348 */ /* 0x000fea0003c00000 */
[----:B------:R0:W1:Y:S02]  /*9230*/  SHFL.BFLY P6, R14, R13, R12, R11 ;  /* 0x0c00000c0d0e7389 */ /* 0x00006400000c000b */
[----:B01----:R-:W-:Y:S05]  /*9240*/  ENDCOLLECTIVE ;  /* 0x000000000000791b */ /* 0x003fea0003800000 */
.L_x_14361:
[----:B------:R-:W-:Y:S01]  /*9250*/  HFMA2 R12, -RZ, RZ, 0, 2.384185791015625e-07 ;  /* 0x00000004ff0c7431 */ /* 0x000fe200000001ff */
[----:B------:R-:W-:Y:S01]  /*9260*/  MOV R13, RZ ;  /* 0x000000ff000d7202 */ /* 0x000fe20000000f00 */
[----:B------:R-:W-:-:S07]  /*9270*/  IMAD.MOV.U32 R30, RZ, RZ, R14 ;  /* 0x000000ffff1e7224 */ /* 0x000fce00078e000e */
[----:B------:R-:W-:Y:S05]  /*9280*/  WARPSYNC.COLLECTIVE R15, `(.L_x_14362) ;  /* 0x000000000f087348 */ /* 0x000fea0003c00000 */
[----:B------:R0:W1:Y:S02]  /*9290*/  SHFL.BFLY P6, R14, R13, R12, R11 ;  /* 0x0c00000c0d0e7389 */ /* 0x00006400000c000b */
[----:B01----:R-:W-:Y:S05]  /*92a0*/  ENDCOLLECTIVE ;  /* 0x000000000000791b */ /* 0x003fea0003800000 */
.L_x_14362:
        /* <DEDUP_REMOVED lines=8> */
.L_x_14363:
[----:B------:R-:W-:Y:S02]  /*9330*/  HFMA2 R12, -RZ, RZ, 0, 5.9604644775390625e-08 ;  /* 0x00000001ff0c7431 */ /* 0x000fe400000001ff */
[----:B------:R-:W-:-:S04]  /*9340*/  IMAD.MOV.U32 R34, RZ, RZ, R14 ;  /* 0x000000ffff227224 */ /* 0x000fc800078e000e */
[----:B------:R-:W-:-:S05]  /*9350*/  FADD.FTZ R31, R31, R34 ;  /* 0x000000221f1f7221 */ /* 0x000fca0000010000 */
[----:B------:R-:W-:-:S07]  /*9360*/  MOV R13, R31 ;  /* 0x0000001f000d7202 */ /* 0x000fce0000000f00 */
[----:B------:R-:W-:Y:S05]  /*9370*/  WARPSYNC.COLLECTIVE R15, `(.L_x_14364) ;  /* 0x000000000f087348 */ /* 0x000fea0003c00000 */
[----:B------:R0:W1:Y:S02]  /*9380*/  SHFL.BFLY P6, R14, R13, R12, R11 ;  /* 0x0c00000c0d0e7389 */ /* 0x00006400000c000b */
[----:B01----:R-:W-:Y:S05]  /*9390*/  ENDCOLLECTIVE ;  /* 0x000000000000791b */ /* 0x003fea0003800000 */
.L_x_14364:
[----:B------:R-:W-:Y:S01]  /*93a0*/  HFMA2 R13, -RZ, RZ, 0, 0 ;  /* 0x00000000ff0d7431 */ /* 0x000fe200000001ff */
[----:B------:R-:W-:Y:S02]  /*93b0*/  MOV R12, 0x4 ;  /* 0x00000004000c7802 */ /* 0x000fe40000000f00 */
[----:B------:R-:W-:-:S07]  /*93c0*/  MOV R34, R14 ;  /* 0x0000000e00227202 */ /* 0x000fce0000000f00 */
[----:B------:R-:W-:Y:S05]  /*93d0*/  WARPSYNC.COLLECTIVE R15, `(.L_x_14365) ;  /* 0x000000000f087348 */ /* 0x000fea0003c00000 */
[----:B------:R0:W1:Y:S02]  /*93e0*/  SHFL.BFLY P6, R14, R13, R12, R11 ;  /* 0x0c00000c0d0e7389 */ /* 0x00006400000c000b */
[----:B01----:R-:W-:Y:S05]  /*93f0*/  ENDCOLLECTIVE ;  /* 0x000000000000791b */ /* 0x003fea0003800000 */
.L_x_14365:
        /* <DEDUP_REMOVED lines=8> */
.L_x_14366:
[----:B------:R-:W-:Y:S01]  /*9480*/  HFMA2 R12, -RZ, RZ, 0, 5.9604644775390625e-08 ;  /* 0x00000001ff0c7431 */ /* 0x000fe200000001ff */
[----:B------:R-:W-:-:S05]  /*9490*/  MOV R66, R14 ;  /* 0x0000000e00427202 */ /* 0x000fca0000000f00 */
[----:B------:R-:W-:-:S05]  /*94a0*/  FADD.FTZ R35, R35, R66 ;  /* 0x0000004223237221 */ /* 0x000fca0000010000 */
[----:B------:R-:W-:-:S07]  /*94b0*/  MOV R13, R35 ;  /* 0x00000023000d7202 */ /* 0x000fce0000000f00 */
[----:B------:R-:W-:Y:S05]  /*94c0*/  WARPSYNC.COLLECTIVE R15, `(.L_x_14367) ;  /* 0x000000000f087348 */ /* 0x000fea0003c00000 */
[----:B------:R0:W1:Y:S02]  /*94d0*/  SHFL.BFLY P6, R14, R13, R12, R11 ;  /* 0x0c00000c0d0e7389 */ /* 0x00006400000c000b */
[----:B01----:R-:W-:Y:S05]  /*94e0*/  ENDCOLLECTIVE ;  /* 0x000000000000791b */ /* 0x003fea0003800000 */
.L_x_14367:
[----:B------:R-:W-:Y:S01]  /*94f0*/  HFMA2 R12, -RZ, RZ, 0, 2.384185791015625e-07 ;  /* 0x00000004ff0c7431 */ /* 0x000fe200000001ff */
[----:B------:R-:W-:Y:S01]  /*9500*/  MOV R13, RZ ;  /* 0x000000ff000d7202 */ /* 0x000fe20000000f00 */
[----:B------:R-:W-:-:S07]  /*9510*/  IMAD.MOV.U32 R38, RZ, RZ, R14 ;  /* 0x000000ffff267224 */ /* 0x000fce00078e000e */
[----:B------:R-:W-:Y:S05]  /*9520*/  WARPSYNC.COLLECTIVE R15, `(.L_x_14368) ;  /* 0x000000000f087348 */ /* 0x000fea0003c00000 */
[----:B------:R0:W1:Y:S02]  /*9530*/  SHFL.BFLY P6, R14, R13, R12, R11 ;  /* 0x0c00000c0d0e7389 */ /* 0x00006400000c000b */
[----:B01----:R-:W-:Y:S05]  /*9540*/  ENDCOLLECTIVE ;  /* 0x000000000000791b */ /* 0x003fea0003800000 */
.L_x_14368:
        /* <DEDUP_REMOVED lines=8> */
.L_x_14369:
[----:B------:R-:W-:Y:S02]  /*95d0*/  HFMA2 R12, -RZ, RZ, 0, 5.9604644775390625e-08 ;  /* 0x00000001ff0c7431 */ /* 0x000fe400000001ff */
[----:B------:R-:W-:-:S04]  /*95e0*/  IMAD.MOV.U32 R64, RZ, RZ, R14 ;  /* 0x000000ffff407224 */ /* 0x000fc800078e000e */
[----:B------:R-:W-:-:S05]  /*95f0*/  FADD.FTZ R39, R39, R64 ;  /* 0x0000004027277221 */ /* 0x000fca0000010000 */
[----:B------:R-:W-:-:S07]  /*9600*/  MOV R13, R39 ;  /* 0x00000027000d7202 */ /* 0x000fce0000000f00 */
[----:B------:R-:W-:Y:S05]  /*9610*/  WARPSYNC.COLLECTIVE R15, `(.L_x_14370) ;  /* 0x000000000f087348 */ /* 0x000fea0003c00000 */
[----:B------:R0:W1:Y:S02]  /*9620*/  SHFL.BFLY P6, R14, R13, R12, R11 ;  /* 0x0c00000c0d0e7389 */ /* 0x00006400000c000b */
[----:B01----:R-:W-:Y:S05]  /*9630*/  ENDCOLLECTIVE ;  /* 0x000000000000791b */ /* 0x003fea0003800000 */
.L_x_14370:
[----:B------:R-:W-:Y:S01]  /*9640*/  HFMA2 R13, -RZ, RZ, 0, 0 ;  /* 0x00000000ff0d7431 */ /* 0x000fe200000001ff */
[----:B------:R-:W-:Y:S02]  /*9650*/  MOV R12, 0x4 ;  /* 0x00000004000c7802 */ /* 0x000fe40000000f00 */
[----:B------:R-:W-:-:S07]  /*9660*/  MOV R42, R14 ;  /* 0x0000000e002a7202 */ /* 0x000fce0000000f00 */
[----:B------:R-:W-:Y:S05]  /*9670*/  WARPSYNC.COLLECTIVE R15, `(.L_x_14371) ;  /* 0x000000000f087348 */ /* 0x000fea0003c00000 */
[----:B------:R0:W1:Y:S02]  /*9680*/  SHFL.BFLY P6, R14, R13, R12, R11 ;  /* 0x0c00000c0d0e7389 */ /* 0x00006400000c000b */
[----:B01----:R-:W-:Y:S05]  /*9690*/  ENDCOLLECTIVE ;  /* 0x000000000000791b */ /* 0x003fea0003800000 */
.L_x_14371:
        /* <DEDUP_REMOVED lines=8> */
.L_x_14372:
[----:B------:R-:W-:Y:S01]  /*9720*/  HFMA2 R12, -RZ, RZ, 0, 5.9604644775390625e-08 ;  /* 0x00000001ff0c7431 */ /* 0x000fe200000001ff */
[----:B------:R-:W-:-:S05]  /*9730*/  MOV R46, R14 ;  /* 0x0000000e002e7202 */ /* 0x000fca0000000f00 */
[----:B------:R-:W-:-:S05]  /*9740*/  FADD.FTZ R43, R43, R46 ;  /* 0x0000002e2b2b7221 */ /* 0x000fca0000010000 */
[----:B------:R-:W-:-:S07]  /*9750*/  MOV R13, R43 ;  /* 0x0000002b000d7202 */ /* 0x000fce0000000f00 */
[----:B------:R-:W-:Y:S05]  /*9760*/  WARPSYNC.COLLECTIVE R15, `(.L_x_14373) ;  /* 0x000000000f087348 */ /* 0x000fea0003c00000 */
[----:B------:R0:W1:Y:S02]  /*9770*/  SHFL.BFLY P6, R14, R13, R12, R11 ;  /* 0x0c00000c0d0e7389 */ /* 0x00006400000c000b */
[----:B01----:R-:W-:Y:S05]  /*9780*/  ENDCOLLECTIVE ;  /* 0x000000000000791b */ /* 0x003fea0003800000 */
.L_x_14373:
[----:B------:R-:W-:Y:S01]  /*9790*/  HFMA2 R12, -RZ, RZ, 0, 2.384185791015625e-07 ;  /* 0x00000004ff0c7431 */ /* 0x000fe200000001ff */
[----:B------:R-:W-:Y:S01]  /*97a0*/  MOV R13, RZ ;  /* 0x000000ff000d7202 */ /* 0x000fe20000000f00 */
[----:B------:R-:W-:-:S07]  /*97b0*/  IMAD.MOV.U32 R46, RZ, RZ, R14 ;  /* 0x000000ffff2e7224 */ /* 0x000fce00078e000e */
[----:B------:R-:W-:Y:S05]  /*97c0*/  WARPSYNC.COLLECTIVE R15, `(.L_x_14374) ;  /* 0x000000000f087348 */ /* 0x000fea0003c00000 */
[----:B------:R0:W1:Y:S02]  /*97d0*/  SHFL.BFLY P6, R14, R13, R12, R11 ;  /* 0x0c00000c0d0e7389 */ /* 0x00006400000c000b */
[----:B01----:R-:W-:Y:S05]  /*97e0*/  ENDCOLLECTIVE ;  /* 0x000000000000791b */ /* 0x003fea0003800000 */
.L_x_14374:
        /* <DEDUP_REMOVED lines=8> */
.L_x_14375:
[----:B------:R-:W-:Y:S02]  /*9870*/  HFMA2 R12, -RZ, RZ, 0, 5.9604644775390625e-08 ;  /* 0x00000001ff0c7431 */ /* 0x000fe400000001ff */
[----:B------:R-:W-:-:S04]  /*9880*/  IMAD.MOV.U32 R50, RZ, RZ, R14 ;  /* 0x000000ffff327224 */ /* 0x000fc800078e000e */
[----:B------:R-:W-:-:S05]  /*9890*/  FADD.FTZ R47, R47, R50 ;  /* 0x000000322f2f7221 */ /* 0x000fca0000010000 */
[----:B------:R-:W-:-:S07]  /*98a0*/  MOV R13, R47 ;  /* 0x0000002f000d7202 */ /* 0x000fce0000000f00 */
[----:B------:R-:W-:Y:S05]  /*98b0*/  WARPSYNC.COLLECTIVE R15, `(.L_x_14376) ;  /* 0x000000000f087348 */ /* 0x000fea0003c00000 */
[----:B------:R0:W1:Y:S02]  /*98c0*/  SHFL.BFLY P6, R14, R13, R12, R11 ;  /* 0x0c00000c0d0e7389 */ /* 0x00006400000c000b */
[----:B01----:R-:W-:Y:S05]  /*98d0*/  ENDCOLLECTIVE ;  /* 0x000000000000791b */ /* 0x003fea0003800000 */
.L_x_14376:
[----:B------:R-:W-:Y:S01]  /*98e0*/  HFMA2 R13, -RZ, RZ, 0, 0 ;  /* 0x00000000ff0d7431 */ /* 0x000fe200000001ff */
[----:B------:R-:W-:Y:S02]  /*98f0*/  MOV R12, 0x4 ;  /* 0x00000004000c7802 */ /* 0x000fe40000000f00 */
[----:B------:R-:W-:-:S07]  /*9900*/  MOV R50, R14 ;  /* 0x0000000e00327202 */ /* 0x000fce0000000f00 */
[----:B------:R-:W-:Y:S05]  /*9910*/  WARPSYNC.COLLECTIVE R15, `(.L_x_14377) ;  /* 0x000000000f087348 */ /* 0x000fea0003c00000 */
[----:B------:R0:W1:Y:S02]  /*9920*/  SHFL.BFLY P6, R14, R13, R12, R11 ;  /* 0x0c00000c0d0e7389 */ /* 0x00006400000c000b */
[----:B01----:R-:W-:Y:S05]  /*9930*/  ENDCOLLECTIVE ;  /* 0x000000000000791b */ /* 0x003fea0003800000 */
.L_x_14377:
        /* <DEDUP_REMOVED lines=8> */
.L_x_14378:
[----:B------:R-:W-:Y:S01]  /*99c0*/  HFMA2 R12, -RZ, RZ, 0, 5.9604644775390625e-08 ;  /* 0x00000001ff0c7431 */ /* 0x000fe200000001ff */
[----:B------:R-:W-:-:S05]  /*99d0*/  MOV R54, R14 ;  /* 0x0000000e00367202 */ /* 0x000fca0000000f00 */
[----:B------:R-:W-:-:S05]  /*99e0*/  FADD.FTZ R51, R51, R54 ;  /* 0x0000003633337221 */ /* 0x000fca0000010000 */
[----:B------:R-:W-:-:S07]  /*99f0*/  MOV R13, R51 ;  /* 0x00000033000d7202 */ /* 0x000fce0000000f00 */
[----:B------:R-:W-:Y:S05]  /*9a00*/  WARPSYNC.COLLECTIVE R15, `(.L_x_14379) ;  /* 0x000000000f087348 */ /* 0x000fea0003c00000 */
[----:B------:R0:W1:Y:S02]  /*9a10*/  SHFL.BFLY P6, R14, R13, R12, R11 ;  /* 0x0c00000c0d0e7389 */ /* 0x00006400000c000b */
[----:B01----:R-:W-:Y:S05]  /*9a20*/  ENDCOLLECTIVE ;  /* 0x000000000000791b */ /* 0x003fea0003800000 */
.L_x_14379:
[----:B------:R-:W-:Y:S01]  /*9a30*/  HFMA2 R12, -RZ, RZ, 0, 2.384185791015625e-07 ;  /* 0x00000004ff0c7431 */ /* 0x000fe200000001ff */
[----:B------:R-:W-:Y:S01]  /*9a40*/  MOV R13, RZ ;  /* 0x000000ff000d7202 */ /* 0x000fe20000000f00 */
[----:B------:R-:W-:-:S07]  /*9a50*/  IMAD.MOV.U32 R54, RZ, RZ, R14 ;  /* 0x000000ffff367224 */ /* 0x000fce00078e000e */
[----:B------:R-:W-:Y:S05]  /*9a60*/  WARPSYNC.COLLECTIVE R15, `(.L_x_14380) ;  /* 0x000000000f087348 */ /* 0x000fea0003c00000 */
[----:B------:R0:W1:Y:S02]  /*9a70*/  SHFL.BFLY P6, R14, R13, R12, R11 ;  /* 0x0c00000c0d0e7389 */ /* 0x00006400000c000b */
[----:B01----:R-:W-:Y:S05]  /*9a80*/  ENDCOLLECTIVE ;  /* 0x000000000000791b */ /* 0x003fea0003800000 */
.L_x_14380:
        /* <DEDUP_REMOVED lines=8> */
.L_x_14381:
[----:B------:R-:W-:Y:S02]  /*9b10*/  HFMA2 R12, -RZ, RZ, 0, 5.9604644775390625e-08 ;  /* 0x00000001ff0c7431 */ /* 0x000fe400000001ff */
[----:B------:R-:W-:-:S04]  /*9b20*/  IMAD.MOV.U32 R58, RZ, RZ, R14 ;  /* 0x000000ffff3a7224 */ /* 0x000fc800078e000e */
[----:B------:R-:W-:-:S05]  /*9b30*/  FADD.FTZ R55, R55, R58 ;  /* 0x0000003a37377221 */ /* 0x000fca0000010000 */
[----:B------:R-:W-:-:S07]  /*9b40*/  MOV R13, R55 ;  /* 0x00000037000d7202 */ /* 0x000fce0000000f00 */
[----:B------:R-:W-:Y:S05]  /*9b50*/  WARPSYNC.COLLECTIVE R15, `(.L_x_14382) ;  /* 0x000000000f087348 */ /* 0x000fea0003c00000 */
[----:B------:R0:W1:Y:S02]  /*9b60*/  SHFL.BFLY P6, R14, R13, R12, R11 ;  /* 0x0c00000c0d0e7389 */ /* 0x00006400000c000b */
[----:B01----:R-:W-:Y:S05]  /*9b70*/  ENDCOLLECTIVE ;  /* 0x000000000000791b */ /* 0x003fea0003800000 */
.L_x_14382:
[----:B------:R-:W-:Y:S01]  /*9b80*/  HFMA2 R13, -RZ, RZ, 0, 0 ;  /* 0x00000000ff0d7431 */ /* 0x000fe200000001ff */
[----:B------:R-:W-:Y:S02]  /*9b90*/  MOV R12, 0x4 ;  /* 0x00000004000c7802 */ /* 0x000fe40000000f00 */
[----:B------:R-:W-:-:S07]  /*9ba0*/  MOV R58, R14 ;  /* 0x0000000e003a7202 */ /* 0x000fce0000000f00 */
[----:B------:R-:W-:Y:S05]  /*9bb0*/  WARPSYNC.COLLECTIVE R15, `(.L_x_14383) ;  /* 0x000000000f087348 */ /* 0x000fea0003c00000 */
[----:B------:R0:W1:Y:S02]  /*9bc0*/  SHFL.BFLY P6, R14, R13, R12, R11 ;  /* 0x0c00000c0d0e7389 */ /* 0x00006400000c000b */
[----:B01----:R-:W-:Y:S05]  /*9bd0*/  ENDCOLLECTIVE ;  /* 0x000000000000791b */ /* 0x003fea0003800000 */
.L_x_14383:
[----:B------:R-:W-:Y:S01]  /*9be0*/  FADD.FTZ R55, R55, R58 ;  /* 0x0000003a37377221 */ /* 0x000fe20000010000 */
[----:B------:R-:W-:Y:S02]  /*9bf0*/  HFMA2 R12, -RZ, RZ, 0, 1.1920928955078125e-07 ;  /* 0x00000002ff0c7431 */ /* 0x000fe400000001ff */
[----:B------:R-:W-:-:S04]  /*9c00*/  FADD.FTZ R59, RZ, R14 ;  /* 0x0000000eff3b7221 */ /* 0x000fc80000010000 */
[----:B------:R-:W-:-:S07]  /*9c10*/  IMAD.MOV.U32 R13, RZ, RZ, R59 ;  /* 0x000000ffff0d7224 */ /* 0x000fce00078e003b */
[----:B------:R-:W-:Y:S05]  /*9c20*/  WARPSYNC.COLLECTIVE R15, `(.L_x_14384) ;  /* 0x000000000f087348 */ /* 0x000fea0003c00000 */
[----:B------:R0:W1:Y:S02]  /*9c30*/  SHFL.BFLY P6, R14, R13, R12, R11 ;  /* 0x0c00000c0d0e7389 */ /* 0x00006400000c000b */
[----:B01----:R-:W-:Y:S05]  /*9c40*/  ENDCOLLECTIVE ;  /* 0x000000000000791b */ /* 0x003fea0003800000 */
.L_x_14384:
[----:B------:R-:W-:Y:S01]  /*9c50*/  HFMA2 R12, -RZ, RZ, 0, 5.9604644775390625e-08 ;  /* 0x00000001ff0c7431 */ /* 0x000fe200000001ff */
[----:B------:R-:W-:-:S05]  /*9c60*/  MOV R62, R14 ;  /* 0x0000000e003e7202 */ /* 0x000fca0000000f00 */
[----:B------:R-:W-:-:S05]  /*9c70*/  FADD.FTZ R59, R59, R62 ;  /* 0x0000003e3b3b7221 */ /* 0x000fca0000010000 */
[----:B------:R-:W-:-:S07]  /*9c80*/  MOV R13, R59 ;  /* 0x0000003b000d7202 */ /* 0x000fce0000000f00 */
[----:B------:R-:W-:Y:S05]  /*9c90*/  WARPSYNC.COLLECTIVE R15, `(.L_x_14385) ;  /* 0x000000000f087348 */ /* 0x000fea0003c00000 */
[----:B------:R0:W1:Y:S02]  /*9ca0*/  SHFL.BFLY P6, R14, R13, R12, R11 ;  /* 0x0c00000c0d0e7389 */ /* 0x00006400000c000b */
[----:B01----:R-:W-:Y:S05]  /*9cb0*/  ENDCOLLECTIVE ;  /* 0x000000000000791b */ /* 0x003fea0003800000 */
.L_x_14385:
[----:B------:R-:W-:Y:S02]  /*9cc0*/  HFMA2 R12, -RZ, RZ, 0, 2.384185791015625e-07 ;  /* 0x00000004ff0c7431 */ /* 0x000fe400000001ff */
[----:B------:R-:W-:Y:S01]  /*9cd0*/  IMAD.MOV.U32 R13, RZ, RZ, RZ ;  /* 0x000000ffff0d7224 */ /* 0x000fe200078e00ff */
[----:B------:R-:W-:-:S07]  /*9ce0*/  MOV R62, R14 ;  /* 0x0000000e003e7202 */ /* 0x000fce0000000f00 */
[----:B------:R-:W-:Y:S05]  /*9cf0*/  WARPSYNC.COLLECTIVE R15, `(.L_x_14386) ;  /* 0x000000000f087348 */ /* 0x000fea0003c00000 */
[----:B------:R0:W1:Y:S02]  /*9d00*/  SHFL.BFLY P6, R14, R13, R12, R11 ;  /* 0x0c00000c0d0e7389 */ /* 0x00006400000c000b */
[----:B01----:R-:W-:Y:S05]  /*9d10*/  ENDCOLLECTIVE ;  /* 0x000000000000791b */ /* 0x003fea0003800000 */
.L_x_14386:
[----:B------:R-:W-:Y:S01]  /*9d20*/  FADD.FTZ R59, R59, R62 ;  /* 0x0000003e3b3b7221 */ /* 0x000fe20000010000 */
[----:B------:R-:W-:Y:S02]  /*9d30*/  HFMA2 R12, -RZ, RZ, 0, 1.1920928955078125e-07 ;  /* 0x00000002ff0c7431 */ /* 0x000fe400000001ff */
[----:B------:R-:W-:-:S05]  /*9d40*/  FADD.FTZ R61, RZ, R14 ;  /* 0x0000000eff3d7221 */ /* 0x000fca0000010000 */
[----:B------:R-:W-:-:S07]  /*9d50*/  MOV R13, R61 ;  /* 0x0000003d000d7202 */ /* 0x000fce0000000f00 */
[----:B------:R-:W-:Y:S05]  /*9d60*/  WARPSYNC.COLLECTIVE R15, `(.L_x_14387) ;  /* 0x000000000f087348 */ /* 0x000fea0003c00000 */
[----:B------:R0:W1:Y:S02]  /*9d70*/  SHFL.BFLY P6, R14, R13, R12, R11 ;  /* 0x0c00000c0d0e7389 */ /* 0x00006400000c000b */
[----:B01----:R-:W-:Y:S05]  /*9d80*/  ENDCOLLECTIVE ;  /* 0x000000000000791b */ /* 0x003fea0003800000 */
.L_x_14387:
[----:B------:R-:W-:Y:S01]  /*9d90*/  IMAD.MOV.U32 R12, RZ, RZ, 0x1 ;  /* 0x00000001ff0c7424 */ /* 0x000fe200078e00ff */
[----:B------:R-:W-:-:S05]  /*9da0*/  MOV R72, R14 ;  /* 0x0000000e00487202 */ /* 0x000fca0000000f00 */
[----:B------:R-:W-:-:S05]  /*9db0*/  FADD.FTZ R61, R61, R72 ;  /* 0x000000483d3d7221 */ /* 0x000fca0000010000 */
[----:B------:R-:W-:-:S07]  /*9dc0*/  MOV R13, R61 ;  /* 0x0000003d000d7202 */ /* 0x000fce0000000f00 */
[----:B------:R-:W-:Y:S05]  /*9dd0*/  WARPSYNC.COLLECTIVE R15, `(.L_x_14388) ;  /* 0x000000000f087348 */ /* 0x000fea0003c00000 */
[----:B------:R0:W1:Y:S02]  /*9de0*/  SHFL.BFLY P6, R14, R13, R12, R11 ;  /* 0x0c00000c0d0e7389 */ /* 0x00006400000c000b */
[----:B01----:R-:W-:Y:S05]  /*9df0*/  ENDCOLLECTIVE ;  /* 0x000000000000791b */ /* 0x003fea0003800000 */
.L_x_14388:
[----:B------:R-:W-:Y:S01]  /*9e00*/  HFMA2 R13, -RZ, RZ, 0, 0 ;  /* 0x00000000ff0d7431 */ /* 0x000fe200000001ff */
[----:B------:R-:W-:Y:S02]  /*9e10*/  MOV R12, 0x4 ;  /* 0x00000004000c7802 */ /* 0x000fe40000000f00 */
[----:B------:R-:W-:-:S07]  /*9e20*/  MOV R84, R14 ;  /* 0x0000000e00547202 */ /* 0x000fce0000000f00 */
[----:B------:R-:W-:Y:S05]  /*9e30*/  WARPSYNC.COLLECTIVE R15, `(.L_x_14389) ;  /* 0x000000000f087348 */ /* 0x000fea0003c00000 */
[----:B------:R0:W1:Y:S02]  /*9e40*/  SHFL.BFLY P6, R14, R13, R12, R11 ;  /* 0x0c00000c0d0e7389 */ /* 0x00006400000c000b */
[----:B01----:R-:W-:Y:S05]  /*9e50*/  ENDCOLLECTIVE ;  /* 0x000000000000791b */ /* 0x003fea0003800000 */
.L_x_14389:
        /* <DEDUP_REMOVED lines=8> */
.L_x_14390:
[----:B------:R-:W-:Y:S01]  /*9ee0*/  HFMA2 R12, -RZ, RZ, 0, 5.9604644775390625e-08 ;  /* 0x00000001ff0c7431 */ /* 0x000fe200000001ff */
[----:B------:R-:W-:-:S05]  /*9ef0*/  MOV R82, R14 ;  /* 0x0000000e00527202 */ /* 0x000fca0000000f00 */
[----:B------:R-:W-:-:S05]  /*9f00*/  FADD.FTZ R63, R63, R82 ;  /* 0x000000523f3f7221 */ /* 0x000fca0000010000 */
[----:B------:R-:W-:-:S07]  /*9f10*/  MOV R13, R63 ;  /* 0x0000003f000d7202 */ /* 0x000fce0000000f00 */
[----:B------:R-:W-:Y:S05]  /*9f20*/  WARPSYNC.COLLECTIVE R15, `(.L_x_14391) ;  /* 0x000000000f087348 */ /* 0x000fea0003c00000 */
[----:B------:R0:W1:Y:S02]  /*9f30*/  SHFL.BFLY P6, R14, R13, R12, R11 ;  /* 0x0c00000c0d0e7389 */ /* 0x00006400000c000b */
[----:B01----:R-:W-:Y:S05]  /*9f40*/  ENDCOLLECTIVE ;  /* 0x000000000000791b */ /* 0x003fea0003800000 */
.L_x_14391:
[----:B------:R-:W-:Y:S02]  /*9f50*/  HFMA2 R13, -RZ, RZ, 0, 0 ;  /* 0x00000000ff0d7431 */ /* 0x000fe400000001ff */
[----:B------:R-:W-:Y:S01]  /*9f60*/  IMAD.MOV.U32 R12, RZ, RZ, 0x4 ;  /* 0x00000004ff0c7424 */ /* 0x000fe200078e00ff */
[----:B------:R-:W-:-:S07]  /*9f70*/  MOV R86, R14 ;  /* 0x0000000e00567202 */ /* 0x000fce0000000f00 */
[----:B------:R-:W-:Y:S05]  /*9f80*/  WARPSYNC.COLLECTIVE R15, `(.L_x_14392) ;  /* 0x000000000f087348 */ /* 0x000fea0003c00000 */
[----:B------:R0:W1:Y:S02]  /*9f90*/  SHFL.BFLY P6, R14, R13, R12, R11 ;  /* 0x0c00000c0d0e7389 */ /* 0x00006400000c000b */
[----:B01----:R-:W-:Y:S05]  /*9fa0*/  ENDCOLLECTIVE ;  /* 0x000000000000791b */ /* 0x003fea0003800000 */
.L_x_14392:
        /* <DEDUP_REMOVED lines=8> */
.L_x_14393:
[----:B------:R-:W-:Y:S02]  /*a030*/  HFMA2 R12, -RZ, RZ, 0, 5.9604644775390625e-08 ;  /* 0x00000001ff0c7431 */ /* 0x000fe400000001ff */
[----:B------:R-:W-:-:S05]  /*a040*/  FADD.FTZ R64, R64, R14 ;  /* 0x0000000e40407221 */ /* 0x000fca0000010000 */
[----:B------:R-:W-:-:S07]  /*a050*/  MOV R13, R64 ;  /* 0x00000040000d7202 */ /* 0x000fce0000000f00 */
[----:B------:R-:W-:Y:S05]  /*a060*/  WARPSYNC.COLLECTIVE R15, `(.L_x_14394) ;  /* 0x000000000f087348 */ /* 0x000fea0003c00000 */
[----:B------:R0:W1:Y:S02]  /*a070*/  SHFL.BFLY P6, R14, R13, R12, R11 ;  /* 0x0c00000c0d0e7389 */ /* 0x00006400000c000b */
[----:B01----:R-:W-:Y:S05]  /*a080*/  ENDCOLLECTIVE ;  /* 0x000000000000791b */ /* 0x003fea0003800000 */
.L_x_14394:
[----:B------:R-:W-:Y:S01]  /*a090*/  HFMA2 R12, -RZ, RZ, 0, 2.384185791015625e-07 ;  /* 0x00000004ff0c7431 */ /* 0x000fe200000001ff */
[----:B------:R-:W-:Y:S01]  /*a0a0*/  MOV R13, RZ ;  /* 0x000000ff000d7202 */ /* 0x000fe20000000f00 */
[----:B------:R-:W-:-:S07]  /*a0b0*/  IMAD.MOV.U32 R3, RZ, RZ, R14 ;  /* 0x000000ffff037224 */ /* 0x000fce00078e000e */
[----:B------:R-:W-:Y:S05]  /*a0c0*/  WARPSYNC.COLLECTIVE R15, `(.L_x_14395) ;  /* 0x000000000f087348 */ /* 0x000fea0003c00000 */
[----:B------:R0:W1:Y:S02]  /*a0d0*/  SHFL.BFLY P6, R14, R13, R12, R11 ;  /* 0x0c00000c0d0e7389 */ /* 0x00006400000c000b */
[----:B01----:R-:W-:Y:S05]  /*a0e0*/  ENDCOLLECTIVE ;  /* 0x000000000000791b */ /* 0x003fea0003800000 */
.L_x_14395:
        /* <DEDUP_REMOVED lines=8> */
.L_x_14396:
[----:B------:R-:W-:Y:S02]  /*a170*/  HFMA2 R12, -RZ, RZ, 0, 5.9604644775390625e-08 ;  /* 0x00000001ff0c7431 */ /* 0x000fe400000001ff */
[----:B------:R-:W-:-:S04]  /*a180*/  IMAD.MOV.U32 R76, RZ, RZ, R14 ;  /* 0x000000ffff4c7224 */ /* 0x000fc800078e000e */
[----:B------:R-:W-:-:S05]  /*a190*/  FADD.FTZ R65, R65, R76 ;  /* 0x0000004c41417221 */ /* 0x000fca0000010000 */
[----:B------:R-:W-:-:S07]  /*a1a0*/  MOV R13, R65 ;  /* 0x00000041000d7202 */ /* 0x000fce0000000f00 */
[----:B------:R-:W-:Y:S05]  /*a1b0*/  WARPSYNC.COLLECTIVE R15, `(.L_x_14397) ;  /* 0x000000000f087348 */ /* 0x000fea0003c00000 */
[----:B------:R0:W1:Y:S02]  /*a1c0*/  SHFL.BFLY P6, R14, R13, R12, R11 ;  /* 0x0c00000c0d0e7389 */ /* 0x00006400000c000b */
[----:B01----:R-:W-:Y:S05]  /*a1d0*/  ENDCOLLECTIVE ;  /* 0x000000000000791b */ /* 0x003fea0003800000 */
.L_x_14397:
[----:B------:R-:W-:Y:S01]  /*a1e0*/  HFMA2 R13, -RZ, RZ, 0, 0 ;  /* 0x00000000ff0d7431 */ /* 0x000fe200000001ff */
[----:B------:R-:W-:Y:S02]  /*a1f0*/  MOV R12, 0x4 ;  /* 0x00000004000c7802 */ /* 0x000fe40000000f00 */
[----:B------:R-:W-:-:S07]  /*a200*/  MOV R88, R14 ;  /* 0x0000000e00587202 */ /* 0x000fce0000000f00 */
[----:B------:R-:W-:Y:S05]  /*a210*/  WARPSYNC.COLLECTIVE R15, `(.L_x_14398) ;  /* 0x000000000f087348 */ /* 0x000fea0003c00000 */
[----:B------:R0:W1:Y:S02]  /*a220*/  SHFL.BFLY P6, R14, R13, R12, R11 ;  /* 0x0c00000c0d0e7389 */ /* 0x00006400000c000b */
[----:B01----:R-:W-:Y:S05]  /*a230*/  ENDCOLLECTIVE ;  /* 0x000000000000791b */ /* 0x003fea0003800000 */
.L_x_14398:
        /* <DEDUP_REMOVED lines=8> */
.L_x_14399:
[----:B------:R-:W-:Y:S01]  /*a2c0*/  HFMA2 R12, -RZ, RZ, 0, 5.9604644775390625e-08 ;  /* 0x00000001ff0c7431 */ /* 0x000fe200000001ff */
[----:B------:R-:W-:-:S05]  /*a2d0*/  MOV R19, R14 ;  /* 0x0000000e00137202 */ /* 0x000fca0000000f00 */
[----:B------:R-:W-:-:S05]  /*a2e0*/  FADD.FTZ R66, R66, R19 ;  /* 0x0000001342427221 */ /* 0x000fca0000010000 */
[----:B------:R-:W-:-:S07]  /*a2f0*/  MOV R13, R66 ;  /* 0x00000042000d7202 */ /* 0x000fce0000000f00 */
[----:B------:R-:W-:Y:S05]  /*a300*/  WARPSYNC.COLLECTIVE R15, `(.L_x_14400) ;  /* 0x000000000f087348 */ /* 0x000fea0003c00000 */
[----:B------:R0:W1:Y:S02]  /*a310*/  SHFL.BFLY P6, R14, R13, R12, R11 ;  /* 0x0c00000c0d0e7389 */ /* 0x00006400000c000b */
[----:B01----:R-:W-:Y:S05]  /*a320*/  ENDCOLLECTIVE ;  /* 0x000000000000791b */ /* 0x003fea0003800000 */
.L_x_14400:
[----:B------:R-:W-:Y:S01]  /*a330*/  HFMA2 R12, -RZ, RZ, 0, 2.384185791015625e-07 ;  /* 0x00000004ff0c7431 */ /* 0x000fe200000001ff */
[----:B------:R-:W-:Y:S01]  /*a340*/  MOV R13, RZ ;  /* 0x000000ff000d7202 */ /* 0x000fe20000000f00 */
[----:B------:R-:W-:-:S07]  /*a350*/  IMAD.MOV.U32 R5, RZ, RZ, R14 ;  /* 0x000000ffff057224 */ /* 0x000fce00078e000e */
[----:B------:R-:W-:Y:S05]  /*a360*/  WARPSYNC.COLLECTIVE R15, `(.L_x_14401) ;  /* 0x000000000f087348 */ /* 0x000fea0003c00000 */
[----:B------:R0:W1:Y:S02]  /*a370*/  SHFL.BFLY P6, R14, R13, R12, R11 ;  /* 0x0c00000c0d0e7389 */ /* 0x00006400000c000b */
[----:B01----:R-:W-:Y:S05]  /*a380*/  ENDCOLLECTIVE ;  /* 0x000000000000791b */ /* 0x003fea0003800000 */
.L_x_14401:
[----:B------:R-:W-:Y:S01]  /*a390*/  FADD.FTZ R66, R66, R5 ;  /* 0x0000000542427221 */ /* 0x000fe20000010000 */
[----:B------:R-:W-:Y:S02]  /*a3a0*/  HFMA2 R12, -RZ, RZ, 0, 1.1920928955078125e-07 ;  /* 0x00000002ff0c7431 */ /* 0x000fe400000001ff */
[----:B------:R-:W-:-:S05]  /*a3b0*/  FADD.FTZ R67, RZ, R14 ;  /* 0x0000000eff437221 */ /* 0x000fca0000010000 */
[----:B------:R-:W-:-:S07]  /*a3c0*/  MOV R13, R67 ;  /* 0x00000043000d7202 */ /* 0x000fce0000000f00 */
[----:B------:R-:W-:Y:S05]  /*a3d0*/  WARPSYNC.COLLECTIVE R15, `(.L_x_14402) ;  /* 0x000000000f087348 */ /* 0x000fea0003c00000 */
[----:B------:R0:W1:Y:S02]  /*a3e0*/  SHFL.BFLY P6, R14, R13, R12, R11 ;  /* 0x0c00000c0d0e7389 */ /* 0x00006400000c000b */
[----:B01----:R-:W-:Y:S05]  /*a3f0*/  ENDCOLLECTIVE ;  /* 0x000000000000791b */ /* 0x003fea0003800000 */
.L_x_14402:
[----:B------:R-:W-:Y:S01]  /*a400*/  HFMA2 R12, -RZ, RZ, 0, 5.9604644775390625e-08 ;  /* 0x00000001ff0c7431 */ /* 0x000fe200000001ff */
[----:B------:R-:W-:-:S05]  /*a410*/  MOV R26, R14 ;  /* 0x0000000e001a7202 */ /* 0x000fca0000000f00 */
[----:B------:R-:W-:-:S04]  /*a420*/  FADD.FTZ R67, R67, R26 ;  /* 0x0000001a43437221 */ /* 0x000fc80000010000 */
[----:B------:R-:W-:-:S07]  /*a430*/  IMAD.MOV.U32 R13, RZ, RZ, R67 ;  /* 0x000000ffff0d7224 */ /* 0x000fce00078e0043 */
[----:B------:R-:W-:Y:S05]  /*a440*/  WARPSYNC.COLLECTIVE R15, `(.L_x_14403) ;  /* 0x000000000f087348 */ /* 0x000fea0003c00000 */
[----:B------:R0:W1:Y:S02]  /*a450*/  SHFL.BFLY P6, R14, R13, R12, R11 ;  /* 0x0c00000c0d0e7389 */ /* 0x00006400000c000b */
[----:B01----:R-:W-:Y:S05]  /*a460*/  ENDCOLLECTIVE ;  /* 0x000000000000791b */ /* 0x003fea0003800000 */
.L_x_14403:
[----:B------:R-:W-:Y:S01]  /*a470*/  HFMA2 R13, -RZ, RZ, 0, 0 ;  /* 0x00000000ff0d7431 */ /* 0x000fe200000001ff */
[----:B------:R-:W-:Y:S02]  /*a480*/  MOV R12, 0x4 ;  /* 0x00000004000c7802 */ /* 0x000fe40000000f00 */
[----:B------:R-:W-:-:S07]  /*a490*/  MOV R26, R14 ;  /* 0x0000000e001a7202 */ /* 0x000fce0000000f00 */
[----:B------:R-:W-:Y:S05]  /*a4a0*/  WARPSYNC.COLLECTIVE R15, `(.L_x_14404) ;  /* 0x000000000f087348 */ /* 0x000fea0003c00000 */
[----:B------:R0:W1:Y:S02]  /*a4b0*/  SHFL.BFLY P6, R14, R13, R12, R11 ;  /* 0x0c00000c0d0e7389 */ /* 0x00006400000c000b */
[----:B01----:R-:W-:Y:S05]  /*a4c0*/  ENDCOLLECTIVE ;  /* 0x000000000000791b */ /* 0x003fea0003800000 */
.L_x_14404:
        /* <DEDUP_REMOVED lines=8> */
.L_x_14405:
[----:B------:R-:W-:Y:S01]  /*a550*/  HFMA2 R12, -RZ, RZ, 0, 5.9604644775390625e-08 ;  /* 0x00000001ff0c7431 */ /* 0x000fe200000001ff */
[----:B------:R-:W-:-:S05]  /*a560*/  MOV R77, R14 ;  /* 0x0000000e004d7202 */ /* 0x000fca0000000f00 */
[----:B------:R-:W-:-:S05]  /*a570*/  FADD.FTZ R68, R68, R77 ;  /* 0x0000004d44447221 */ /* 0x000fca0000010000 */
[----:B------:R-:W-:-:S07]  /*a580*/  MOV R13, R68 ;  /* 0x00000044000d7202 */ /* 0x000fce0000000f00 */
[----:B------:R-:W-:Y:S05]  /*a590*/  WARPSYNC.COLLECTIVE R15, `(.L_x_14406) ;  /* 0x000000000f087348 */ /* 0x000fea0003c00000 */
[----:B------:R0:W1:Y:S02]  /*a5a0*/  SHFL.BFLY P6, R14, R13, R12, R11 ;  /* 0x0c00000c0d0e7389 */ /* 0x00006400000c000b */
[----:B01----:R-:W-:Y:S05]  /*a5b0*/  ENDCOLLECTIVE ;  /* 0x000000000000791b */ /* 0x003fea0003800000 */
.L_x_14406:
[----:B------:R-:W-:Y:S02]  /*a5c0*/  HFMA2 R12, -RZ, RZ, 0, 2.384185791015625e-07 ;  /* 0x00000004ff0c7431 */ /* 0x000fe400000001ff */
[----:B------:R-:W-:Y:S01]  /*a5d0*/  IMAD.MOV.U32 R13, RZ, RZ, RZ ;  /* 0x000000ffff0d7224 */ /* 0x000fe200078e00ff */
[----:B------:R-:W-:-:S07]  /*a5e0*/  MOV R7, R14 ;  /* 0x0000000e00077202 */ /* 0x000fce0000000f00 */
[----:B------:R-:W-:Y:S05]  /*a5f0*/  WARPSYNC.COLLECTIVE R15, `(.L_x_14407) ;  /* 0x000000000f087348 */ /* 0x000fea0003c00000 */
[----:B------:R0:W1:Y:S02]  /*a600*/  SHFL.BFLY P6, R14, R13, R12, R11 ;  /* 0x0c00000c0d0e7389 */ /* 0x00006400000c000b */
[----:B01----:R-:W-:Y:S05]  /*a610*/  ENDCOLLECTIVE ;  /* 0x000000000000791b */ /* 0x003fea0003800000 */
.L_x_14407:
        /* <DEDUP_REMOVED lines=8> */
.L_x_14408:
[----:B------:R-:W-:Y:S01]  /*a6a0*/  HFMA2 R12, -RZ, RZ, 0, 5.9604644775390625e-08 ;  /* 0x00000001ff0c7431 */ /* 0x000fe200000001ff */
[----:B------:R-:W-:-:S05]  /*a6b0*/  MOV R34, R14 ;  /* 0x0000000e00227202 */ /* 0x000fca0000000f00 */
[----:B------:R-:W-:-:S04]  /*a6c0*/  FADD.FTZ R69, R69, R34 ;  /* 0x0000002245457221 */ /* 0x000fc80000010000 */
[----:B------:R-:W-:-:S07]  /*a6d0*/  IMAD.MOV.U32 R13, RZ, RZ, R69 ;  /* 0x000000ffff0d7224 */ /* 0x000fce00078e0045 */
[----:B------:R-:W-:Y:S05]  /*a6e0*/  WARPSYNC.COLLECTIVE R15, `(.L_x_14409) ;  /* 0x000000000f087348 */ /* 0x000fea0003c00000 */
[----:B------:R0:W1:Y:S02]  /*a6f0*/  SHFL.BFLY P6, R14, R13, R12, R11 ;  /* 0x0c00000c0d0e7389 */ /* 0x00006400000c000b */
[----:B01----:R-:W-:Y:S05]  /*a700*/  ENDCOLLECTIVE ;  /* 0x000000000000791b */ /* 0x003fea0003800000 */
.L_x_14409:
[----:B------:R-:W-:Y:S01]  /*a710*/  HFMA2 R13, -RZ, RZ, 0, 0 ;  /* 0x00000000ff0d7431 */ /* 0x000fe200000001ff */
[----:B------:R-:W-:Y:S02]  /*a720*/  MOV R12, 0x4 ;  /* 0x00000004000c7802 */ /* 0x000fe40000000f00 */
[----:B------:R-:W-:-:S07]  /*a730*/  MOV R34, R14 ;  /* 0x0000000e00227202 */ /* 0x000fce0000000f00 */
[----:B------:R-:W-:Y:S05]  /*a740*/  WARPSYNC.COLLECTIVE R15, `(.L_x_14410) ;  /* 0x000000000f087348 */ /* 0x000fea0003c00000 */
[----:B------:R0:W1:Y:S02]  /*a750*/  SHFL.BFLY P6, R14, R13, R12, R11 ;  /* 0x0c00000c0d0e7389 */ /* 0x00006400000c000b */
[----:B01----:R-:W-:Y:S05]  /*a760*/  ENDCOLLECTIVE ;  /* 0x000000000000791b */ /* 0x003fea0003800000 */
.L_x_14410:
        /* <DEDUP_REMOVED lines=8> */
.L_x_14411:
[----:B------:R-:W-:Y:S01]  /*a7f0*/  HFMA2 R12, -RZ, RZ, 0, 5.9604644775390625e-08 ;  /* 0x00000001ff0c7431 */ /* 0x000fe200000001ff */
[----:B------:R-:W-:-:S05]  /*a800*/  MOV R83, R14 ;  /* 0x0000000e00537202 */ /* 0x000fca0000000f00 */
[----:B------:R-:W-:-:S05]  /*a810*/  FADD.FTZ R70, R70, R83 ;  /* 0x0000005346467221 */ /* 0x000fca0000010000 */
[----:B------:R-:W-:-:S07]  /*a820*/  MOV R13, R70 ;  /* 0x00000046000d7202 */ /* 0x000fce0000000f00 */
[----:B------:R-:W-:Y:S05]  /*a830*/  WARPSYNC.COLLECTIVE R15, `(.L_x_14412) ;  /* 0x000000000f087348 */ /* 0x000fea0003c00000 */
[----:B------:R0:W1:Y:S02]  /*a840*/  SHFL.BFLY P6, R14, R13, R12, R11 ;  /* 0x0c00000c0d0e7389 */ /* 0x00006400000c000b */
[----:B01----:R-:W-:Y:S05]  /*a850*/  ENDCOLLECTIVE ;  /* 0x000000000000791b */ /* 0x003fea0003800000 */
.L_x_14412:
[----:B------:R-:W-:Y:S02]  /*a860*/  HFMA2 R12, -RZ, RZ, 0, 2.384185791015625e-07 ;  /* 0x00000004ff0c7431 */ /* 0x000fe400000001ff */
[----:B------:R-:W-:Y:S01]  /*a870*/  IMAD.MOV.U32 R13, RZ, RZ, RZ ;  /* 0x000000ffff0d7224 */ /* 0x000fe200078e00ff */
[----:B------:R-:W-:-:S07]  /*a880*/  MOV R17, R14 ;  /* 0x0000000e00117202 */ /* 0x000fce0000000f00 */
[----:B------:R-:W-:Y:S05]  /*a890*/  WARPSYNC.COLLECTIVE R15, `(.L_x_14413) ;  /* 0x000000000f087348 */ /* 0x000fea0003c00000 */
[----:B------:R0:W1:Y:S02]  /*a8a0*/  SHFL.BFLY P6, R14, R13, R12, R11 ;  /* 0x0c00000c0d0e7389 */ /* 0x00006400000c000b */
[----:B01----:R-:W-:Y:S05]  /*a8b0*/  ENDCOLLECTIVE ;  /* 0x000000000000791b */ /* 0x003fea0003800000 */
.L_x_14413:
        /* <DEDUP_REMOVED lines=8> */
.L_x_14414:
[----:B------:R-:W-:Y:S01]  /*a940*/  HFMA2 R12, -RZ, RZ, 0, 5.9604644775390625e-08 ;  /* 0x00000001ff0c7431 */ /* 0x000fe200000001ff */
[----:B------:R-:W-:-:S05]  /*a950*/  MOV R30, R14 ;  /* 0x0000000e001e7202 */ /* 0x000fca0000000f00 */
[----:B------:R-:W-:-:S04]  /*a960*/  FADD.FTZ R71, R71, R30 ;  /* 0x0000001e47477221 */ /* 0x000fc80000010000 */
[----:B------:R-:W-:-:S07]  /*a970*/  IMAD.MOV.U32 R13, RZ, RZ, R71 ;  /* 0x000000ffff0d7224 */ /* 0x000fce00078e0047 */
[----:B------:R-:W-:Y:S05]  /*a980*/  WARPSYNC.COLLECTIVE R15, `(.L_x_14415) ;  /* 0x000000000f087348 */ /* 0x000fea0003c00000 */
[----:B------:R0:W1:Y:S02]  /*a990*/  SHFL.BFLY P6, R14, R13, R12, R11 ;  /* 0x0c00000c0d0e7389 */ /* 0x00006400000c000b */
[----:B01----:R-:W-:Y:S05]  /*a9a0*/  ENDCOLLECTIVE ;  /* 0x000000000000791b */ /* 0x003fea0003800000 */
.L_x_14415:
[----:B------:R-:W-:Y:S01]  /*a9b0*/  HFMA2 R13, -RZ, RZ, 0, 0 ;  /* 0x00000000ff0d7431 */ /* 0x000fe200000001ff */
[----:B------:R-:W-:Y:S02]  /*a9c0*/  MOV R12, 0x4 ;  /* 0x00000004000c7802 */ /* 0x000fe40000000f00 */
[----:B------:R-:W-:-:S07]  /*a9d0*/  MOV R30, R14 ;  /* 0x0000000e001e7202 */ /* 0x000fce0000000f00 */
[----:B------:R-:W-:Y:S05]  /*a9e0*/  WARPSYNC.COLLECTIVE R15, `(.L_x_14416) ;  /* 0x000000000f087348 */ /* 0x000fea0003c00000 */
[----:B------:R0:W1:Y:S02]  /*a9f0*/  SHFL.BFLY P6, R14, R13, R12, R11 ;  /* 0x0c00000c0d0e7389 */ /* 0x00006400000c000b */
[----:B01----:R-:W-:Y:S05]  /*aa00*/  ENDCOLLECTIVE ;  /* 0x000000000000791b */ /* 0x003fea0003800000 */
.L_x_14416:
        /* <DEDUP_REMOVED lines=8> */
.L_x_14417:
[----:B------:R-:W-:Y:S01]  /*aa90*/  HFMA2 R12, -RZ, RZ, 0, 5.9604644775390625e-08 ;  /* 0x00000001ff0c7431 */ /* 0x000fe200000001ff */
[----:B------:R-:W-:-:S05]  /*aaa0*/  MOV R21, R14 ;  /* 0x0000000e00157202 */ /* 0x000fca0000000f00 */
[----:B------:R-:W-:-:S05]  /*aab0*/  FADD.FTZ R72, R72, R21 ;  /* 0x0000001548487221 */ /* 0x000fca0000010000 */
[----:B------:R-:W-:-:S07]  /*aac0*/  MOV R13, R72 ;  /* 0x00000048000d7202 */ /* 0x000fce0000000f00 */
[----:B------:R-:W-:Y:S05]  /*aad0*/  WARPSYNC.COLLECTIVE R15, `(.L_x_14418) ;  /* 0x000000000f087348 */ /* 0x000fea0003c00000 */
[----:B------:R0:W1:Y:S02]  /*aae0*/  SHFL.BFLY P6, R14, R13, R12, R11 ;  /* 0x0c00000c0d0e7389 */ /* 0x00006400000c000b */
[----:B01----:R-:W-:Y:S05]  /*aaf0*/  ENDCOLLECTIVE ;  /* 0x000000000000791b */ /* 0x003fea0003800000 */
.L_x_14418:
[----:B------:R-:W-:Y:S02]  /*ab00*/  HFMA2 R12, -RZ, RZ, 0, 2.384185791015625e-07 ;  /* 0x00000004ff0c7431 */ /* 0x000fe400000001ff */
[----:B------:R-:W-:Y:S01]  /*ab10*/  IMAD.MOV.U32 R13, RZ, RZ, RZ ;  /* 0x000000ffff0d7224 */ /* 0x000fe200078e00ff */
[----:B------:R-:W-:-:S07]  /*ab20*/  MOV R21, R14 ;  /* 0x0000000e00157202 */ /* 0x000fce0000000f00 */
[----:B------:R-:W-:Y:S05]  /*ab30*/  WARPSYNC.COLLECTIVE R15, `(.L_x_14419) ;  /* 0x000000000f087348 */ /* 0x000fea0003c00000 */
[----:B------:R0:W1:Y:S02]  /*ab40*/  SHFL.BFLY P6, R14, R13, R12, R11 ;  /* 0x0c00000c0d0e7389 */ /* 0x00006400000c000b */
[----:B01----:R-:W-:Y:S05]  /*ab50*/  ENDCOLLECTIVE ;  /* 0x000000000000791b */ /* 0x003fea0003800000 */
.L_x_14419:
        /* <DEDUP_REMOVED lines=8> */
.L_x_14420:
[----:B------:R-:W-:Y:S01]  /*abe0*/  HFMA2 R12, -RZ, RZ, 0, 5.9604644775390625e-08 ;  /* 0x00000001ff0c7431 */ /* 0x000fe200000001ff */
[----:B------:R-:W-:-:S05]  /*abf0*/  MOV R38, R14 ;  /* 0x0000000e00267202 */ /* 0x000fca0000000f00 */
[----:B------:R-:W-:-:S04]  /*ac00*/  FADD.FTZ R73, R73, R38 ;  /* 0x0000002649497221 */ /* 0x000fc80000010000 */
[----:B------:R-:W-:-:S07]  /*ac10*/  IMAD.MOV.U32 R13, RZ, RZ, R73 ;  /* 0x000000ffff0d7224 */ /* 0x000fce00078e0049 */
[----:B------:R-:W-:Y:S05]  /*ac20*/  WARPSYNC.COLLECTIVE R15, `(.L_x_14421) ;  /* 0x000000000f087348 */ /* 0x000fea0003c00000 */
[----:B------:R0:W1:Y:S02]  /*ac30*/  SHFL.BFLY P6, R14, R13, R12, R11 ;  /* 0x0c00000c0d0e7389 */ /* 0x00006400000c000b */
[----:B01----:R-:W-:Y:S05]  /*ac40*/  ENDCOLLECTIVE ;  /* 0x000000000000791b */ /* 0x003fea0003800000 */
.L_x_14421:
[----:B------:R-:W-:Y:S01]  /*ac50*/  HFMA2 R13, -RZ, RZ, 0, 0 ;  /* 0x00000000ff0d7431 */ /* 0x000fe200000001ff */
[----:B------:R-:W-:Y:S02]  /*ac60*/  MOV R12, 0x4 ;  /* 0x00000004000c7802 */ /* 0x000fe40000000f00 */
[----:B------:R-:W-:-:S07]  /*ac70*/  MOV R38, R14 ;  /* 0x0000000e00267202 */ /* 0x000fce0000000f00 */
[----:B------:R-:W-:Y:S05]  /*ac80*/  WARPSYNC.COLLECTIVE R15, `(.L_x_14422) ;  /* 0x000000000f087348 */ /* 0x000fea0003c00000 */
[----:B------:R0:W1:Y:S02]  /*ac90*/  SHFL.BFLY P6, R14, R13, R12, R11 ;  /* 0x0c00000c0d0e7389 */ /* 0x00006400000c000b */
[----:B01----:R-:W-:Y:S05]  /*aca0*/  ENDCOLLECTIVE ;  /* 0x000000000000791b */ /* 0x003fea0003800000 */
.L_x_14422:
        /* <DEDUP_REMOVED lines=8> */
.L_x_14423:
[----:B------:R-:W-:Y:S01]  /*ad30*/  HFMA2 R12, -RZ, RZ, 0, 5.9604644775390625e-08 ;  /* 0x00000001ff0c7431 */ /* 0x000fe200000001ff */
[----:B------:R-:W-:-:S05]  /*ad40*/  MOV R81, R14 ;  /* 0x0000000e00517202 */ /* 0x000fca0000000f00 */
[----:B------:R-:W-:-:S05]  /*ad50*/  FADD.FTZ R74, R74, R81 ;  /* 0x000000514a4a7221 */ /* 0x000fca0000010000 */
[----:B------:R-:W-:-:S07]  /*ad60*/  MOV R13, R74 ;  /* 0x0000004a000d7202 */ /* 0x000fce0000000f00 */
[----:B------:R-:W-:Y:S05]  /*ad70*/  WARPSYNC.COLLECTIVE R15, `(.L_x_14424) ;  /* 0x000000000f087348 */ /* 0x000fea0003c00000 */
[----:B------:R0:W1:Y:S02]  /*ad80*/  SHFL.BFLY P6, R14, R13, R12, R11 ;  /* 0x0c00000c0d0e7389 */ /* 0x00006400000c000b */
[----:B01----:R-:W-:Y:S05]  /*ad90*/  ENDCOLLECTIVE ;  /* 0x000000000000791b */ /* 0x003fea0003800000 */
.L_x_14424:
[----:B------:R-:W-:Y:S02]  /*ada0*/  HFMA2 R12, -RZ, RZ, 0, 2.384185791015625e-07 ;  /* 0x00000004ff0c7431 */ /* 0x000fe400000001ff */
[----:B------:R-:W-:Y:S01]  /*adb0*/  IMAD.MOV.U32 R13, RZ, RZ, RZ ;  /* 0x000000ffff0d7224 */ /* 0x000fe200078e00ff */
[----:B------:R-:W-:-:S07]  /*adc0*/  MOV R87, R14 ;  /* 0x0000000e00577202 */ /* 0x000fce0000000f00 */
[----:B------:R-:W-:Y:S05]  /*add0*/  WARPSYNC.COLLECTIVE R15, `(.L_x_14425) ;  /* 0x000000000f087348 */ /* 0x000fea0003c00000 */
[----:B------:R0:W1:Y:S02]  /*ade0*/  SHFL.BFLY P6, R14, R13, R12, R11 ;  /* 0x0c00000c0d0e7389 */ /* 0x00006400000c000b */
[----:B01----:R-:W-:Y:S05]  /*adf0*/  ENDCOLLECTIVE ;  /* 0x000000000000791b */ /* 0x003fea0003800000 */
.L_x_14425:
        /* <DEDUP_REMOVED lines=8> */
.L_x_14426:
[----:B------:R-:W-:Y:S02]  /*ae80*/  IMAD.MOV.U32 R12, RZ, RZ, 0x1 ;  /* 0x00000001ff0c7424 */ /* 0x000fe400078e00ff */
[----:B------:R-:W-:-:S05]  /*ae90*/  FADD.FTZ R75, R75, R14 ;  /* 0x0000000e4b4b7221 */ /* 0x000fca0000010000 */
[----:B------:R-:W-:-:S07]  /*aea0*/  MOV R13, R75 ;  /* 0x0000004b000d7202 */ /* 0x000fce0000000f00 */
[----:B------:R-:W-:Y:S05]  /*aeb0*/  WARPSYNC.COLLECTIVE R15, `(.L_x_14427) ;  /* 0x000000000f087348 */ /* 0x000fea0003c00000 */
[----:B------:R0:W1:Y:S02]  /*aec0*/  SHFL.BFLY P6, R14, R13, R12, R11 ;  /* 0x0c00000c0d0e7389 */ /* 0x00006400000c000b */
[----:B01----:R-:W-:Y:S05]  /*aed0*/  ENDCOLLECTIVE ;  /* 0x000000000000791b */ /* 0x003fea0003800000 */
.L_x_14427:
[----:B------:R-:W-:Y:S01]  /*aee0*/  HFMA2 R13, -RZ, RZ, 0, 0 ;  /* 0x00000000ff0d7431 */ /* 0x000fe200000001ff */
[----:B------:R-:W-:Y:S02]  /*aef0*/  MOV R12, 0x4 ;  /* 0x00000004000c7802 */ /* 0x000fe40000000f00 */
[----:B------:R-:W-:-:S07]  /*af00*/  MOV R42, R14 ;  /* 0x0000000e002a7202 */ /* 0x000fce0000000f00 */
[----:B------:R-:W-:Y:S05]  /*af10*/  WARPSYNC.COLLECTIVE R15, `(.L_x_14428) ;  /* 0x000000000f087348 */ /* 0x000fea0003c00000 */
[----:B------:R0:W1:Y:S02]  /*af20*/  SHFL.BFLY P6, R14, R13, R12, R11 ;  /* 0x0c00000c0d0e7389 */ /* 0x00006400000c000b */
[----:B01----:R-:W-:Y:S05]  /*af30*/  ENDCOLLECTIVE ;  /* 0x000000000000791b */ /* 0x003fea0003800000 */
.L_x_14428:
        /* <DEDUP_REMOVED lines=8> */
.L_x_14429:
[----:B------:R-:W-:Y:S01]  /*afc0*/  HFMA2 R12, -RZ, RZ, 0, 5.9604644775390625e-08 ;  /* 0x00000001ff0c7431 */ /* 0x000fe200000001ff */
[----:B------:R-:W-:-:S05]  /*afd0*/  MOV R85, R14 ;  /* 0x0000000e00557202 */ /* 0x000fca0000000f00 */
[----:B------:R-:W-:-:S05]  /*afe0*/  FADD.FTZ R76, R76, R85 ;  /* 0x000000554c4c7221 */ /* 0x000fca0000010000 */
[----:B------:R-:W-:-:S07]  /*aff0*/  MOV R13, R76 ;  /* 0x0000004c000d7202 */ /* 0x000fce0000000f00 */
[----:B------:R-:W-:Y:S05]  /*b000*/  WARPSYNC.COLLECTIVE R15, `(.L_x_14430) ;  /* 0x000000000f087348 */ /* 0x000fea0003c00000 */
[----:B------:R0:W1:Y:S02]  /*b010*/  SHFL.BFLY P6, R14, R13, R12, R11 ;  /* 0x0c00000c0d0e7389 */ /* 0x00006400000c000b */
[----:B01----:R-:W-:Y:S05]  /*b020*/  ENDCOLLECTIVE ;  /* 0x000000000000791b */ /* 0x003fea0003800000 */
.L_x_14430:
[----:B------:R-:W-:Y:S02]  /*b030*/  HFMA2 R13, -RZ, RZ, 0, 0 ;  /* 0x00000000ff0d7431 */ /* 0x000fe400000001ff */
[----:B------:R-:W-:Y:S01]  /*b040*/  IMAD.MOV.U32 R12, RZ, RZ, 0x4 ;  /* 0x00000004ff0c7424 */ /* 0x000fe200078e00ff */
[----:B------:R-:W-:-:S07]  /*b050*/  MOV R21, R14 ;  /* 0x0000000e00157202 */ /* 0x000fce0000000f00 */
[----:B------:R-:W-:Y:S05]  /*b060*/  WARPSYNC.COLLECTIVE R15, `(.L_x_14431) ;  /* 0x000000000f087348 */ /* 0x000fea0003c00000 */
[----:B------:R0:W1:Y:S02]  /*b070*/  SHFL.BFLY P6, R14, R13, R12, R11 ;  /* 0x0c00000c0d0e7389 */ /* 0x00006400000c000b */
[----:B01----:R-:W-:Y:S05]  /*b080*/  ENDCOLLECTIVE ;  /* 0x000000000000791b */ /* 0x003fea0003800000 */
.L_x_14431:
[----:B------:R-:W-:Y:S01]  /*b090*/  HFMA2 R12, -RZ, RZ, 0, 1.1920928955078125e-07 ;  /* 0x00000002ff0c7431 */ /* 0x000fe200000001ff */
[----:B------:R-:W-:-:S05]  /*b0a0*/  MOV R77, R14 ;  /* 0x0000000e004d7202 */ /* 0x000fca0000000f00 */
[----:B------:R-:W-:-:S05]  /*b0b0*/  FADD.FTZ R77, RZ, R77 ;  /* 0x0000004dff4d7221 */ /* 0x000fca0000010000 */
[----:B------:R-:W-:-:S07]  /*b0c0*/  MOV R13, R77 ;  /* 0x0000004d000d7202 */ /* 0x000fce0000000f00 */
[----:B------:R-:W-:Y:S05]  /*b0d0*/  WARPSYNC.COLLECTIVE R15, `(.L_x_14432) ;  /* 0x000000000f087348 */ /* 0x000fea0003c00000 */
[----:B------:R0:W1:Y:S02]  /*b0e0*/  SHFL.BFLY P6, R14, R13, R12, R11 ;  /* 0x0c00000c0d0e7389 */ /* 0x00006400000c000b */
[----:B01----:R-:W-:Y:S05]  /*b0f0*/  ENDCOLLECTIVE ;  /* 0x000000000000791b */ /* 0x003fea0003800000 */
.L_x_14432:
        /* <DEDUP_REMOVED lines=8> */
.L_x_14433:
[----:B------:R-:W-:Y:S01]  /*b180*/  HFMA2 R13, -RZ, RZ, 0, 0 ;  /* 0x00000000ff0d7431 */ /* 0x000fe200000001ff */
[----:B------:R-:W-:Y:S02]  /*b190*/  MOV R12, 0x4 ;  /* 0x00000004000c7802 */ /* 0x000fe40000000f00 */
[----:B------:R-:W-:-:S07]  /*b1a0*/  MOV R46, R14 ;  /* 0x0000000e002e7202 */ /* 0x000fce0000000f00 */
[----:B------:R-:W-:Y:S05]  /*b1b0*/  WARPSYNC.COLLECTIVE R15, `(.L_x_14434) ;  /* 0x000000000f087348 */ /* 0x000fea0003c00000 */
[----:B------:R0:W1:Y:S02]  /*b1c0*/  SHFL.BFLY P6, R14, R13, R12, R11 ;  /* 0x0c00000c0d0e7389 */ /* 0x00006400000c000b */
[----:B01----:R-:W-:Y:S05]  /*b1d0*/  ENDCOLLECTIVE ;  /* 0x000000000000791b */ /* 0x003fea0003800000 */
.L_x_14434:
        /* <DEDUP_REMOVED lines=8> */
.L_x_14435:
[----:B------:R-:W-:Y:S01]  /*b260*/  HFMA2 R12, -RZ, RZ, 0, 5.9604644775390625e-08 ;  /* 0x00000001ff0c7431 */ /* 0x000fe200000001ff */
[----:B------:R-:W-:-:S05]  /*b270*/  MOV R26, R14 ;  /* 0x0000000e001a7202 */ /* 0x000fca0000000f00 */
[----:B------:R-:W-:-:S05]  /*b280*/  FADD.FTZ R83, R83, R26 ;  /* 0x0000001a53537221 */ /* 0x000fca0000010000 */
[----:B------:R-:W-:-:S07]  /*b290*/  MOV R13, R83 ;  /* 0x00000053000d7202 */ /* 0x000fce0000000f00 */
[----:B------:R-:W-:Y:S05]  /*b2a0*/  WARPSYNC.COLLECTIVE R15, `(.L_x_14436) ;  /* 0x000000000f087348 */ /* 0x000fea0003c00000 */
[----:B------:R0:W1:Y:S02]  /*b2b0*/  SHFL.BFLY P6, R14, R13, R12, R11 ;  /* 0x0c00000c0d0e7389 */ /* 0x00006400000c000b */
[----:B01----:R-:W-:Y:S05]  /*b2c0*/  ENDCOLLECTIVE ;  /* 0x000000000000791b */ /* 0x003fea0003800000 */
.L_x_14436:
[----:B------:R-:W-:Y:S02]  /*b2d0*/  HFMA2 R13, -RZ, RZ, 0, 0 ;  /* 0x00000000ff0d7431 */ /* 0x000fe400000001ff */
[----:B------:R-:W-:Y:S01]  /*b2e0*/  IMAD.MOV.U32 R12, RZ, RZ, 0x4 ;  /* 0x00000004ff0c7424 */ /* 0x000fe200078e00ff */
[----:B------:R-:W-:-:S07]  /*b2f0*/  MOV R26, R14 ;  /* 0x0000000e001a7202 */ /* 0x000fce0000000f00 */
[----:B------:R-:W-:Y:S05]  /*b300*/  WARPSYNC.COLLECTIVE R15, `(.L_x_14437) ;  /* 0x000000000f087348 */ /* 0x000fea0003c00000 */
[----:B------:R0:W1:Y:S02]  /*b310*/  SHFL.BFLY P6, R14, R13, R12, R11 ;  /* 0x0c00000c0d0e7389 */ /* 0x00006400000c000b */
[----:B01----:R-:W-:Y:S05]  /*b320*/  ENDCOLLECTIVE ;  /* 0x000000000000791b */ /* 0x003fea0003800000 */
.L_x_14437:
        /* <DEDUP_REMOVED lines=8> */
.L_x_14438:
[----:B------:R-:W-:Y:S01]  /*b3b0*/  IMAD.MOV.U32 R12, RZ, RZ, 0x1 ;  /* 0x00000001ff0c7424 */ /* 0x000fe200078e00ff */
[----:B------:R-:W-:-:S05]  /*b3c0*/  MOV R21, R14 ;  /* 0x0000000e00157202 */ /* 0x000fca0000000f00 */
[----:B------:R-:W-:-:S05]  /*b3d0*/  FADD.FTZ R82, R82, R21 ;  /* 0x0000001552527221 */ /* 0x000fca0000010000 */
[----:B------:R-:W-:-:S07]  /*b3e0*/  MOV R13, R82 ;  /* 0x00000052000d7202 */ /* 0x000fce0000000f00 */
[----:B------:R-:W-:Y:S05]  /*b3f0*/  WARPSYNC.COLLECTIVE R15, `(.L_x_14439) ;  /* 0x000000000f087348 */ /* 0x000fea0003c00000 */
[----:B------:R0:W1:Y:S02]  /*b400*/  SHFL.BFLY P6, R14, R13, R12, R11 ;  /* 0x0c00000c0d0e7389 */ /* 0x00006400000c000b */
[----:B01----:R-:W-:Y:S05]  /*b410*/  ENDCOLLECTIVE ;  /* 0x000000000000791b */ /* 0x003fea0003800000 */
.L_x_14439:
[----:B------:R-:W-:Y:S01]  /*b420*/  HFMA2 R13, -RZ, RZ, 0, 0 ;  /* 0x00000000ff0d7431 */ /* 0x000fe200000001ff */
[----:B------:R-:W-:Y:S02]  /*b430*/  MOV R12, 0x4 ;  /* 0x00000004000c7802 */ /* 0x000fe40000000f00 */
[----:B------:R-:W-:-:S07]  /*b440*/  MOV R71, R14 ;  /* 0x0000000e00477202 */ /* 0x000fce0000000f00 */
[----:B------:R-:W-:Y:S05]  /*b450*/  WARPSYNC.COLLECTIVE R15, `(.L_x_14440) ;  /* 0x000000000f087348 */ /* 0x000fea0003c00000 */
[----:B------:R0:W1:Y:S02]  /*b460*/  SHFL.BFLY P6, R14, R13, R12, R11 ;  /* 0x0c00000c0d0e7389 */ /* 0x00006400000c000b */
[----:B01----:R-:W-:Y:S05]  /*b470*/  ENDCOLLECTIVE ;  /* 0x000000000000791b */ /* 0x003fea0003800000 */
.L_x_14440:
        /* <DEDUP_REMOVED lines=8> */
.L_x_14441:
[----:B------:R-:W-:Y:S02]  /*b500*/  HFMA2 R12, -RZ, RZ, 0, 5.9604644775390625e-08 ;  /* 0x00000001ff0c7431 */ /* 0x000fe400000001ff */
[----:B------:R-:W-:-:S05]  /*b510*/  FADD.FTZ R81, R19, R14 ;  /* 0x0000000e13517221 */ /* 0x000fca0000010000 */
[----:B------:R-:W-:-:S07]  /*b520*/  MOV R13, R81 ;  /* 0x00000051000d7202 */ /* 0x000fce0000000f00 */
[----:B------:R-:W-:Y:S05]  /*b530*/  WARPSYNC.COLLECTIVE R15, `(.L_x_14442) ;  /* 0x000000000f087348 */ /* 0x000fea0003c00000 */
[----:B------:R0:W1:Y:S02]  /*b540*/  SHFL.BFLY P6, R14, R13, R12, R11 ;  /* 0x0c00000c0d0e7389 */ /* 0x00006400000c000b */
[----:B01----:R-:W-:Y:S05]  /*b550*/  ENDCOLLECTIVE ;  /* 0x000000000000791b */ /* 0x003fea0003800000 */
.L_x_14442:
[----:B------:R-:W-:Y:S01]  /*b560*/  HFMA2 R13, -RZ, RZ, 0, 0 ;  /* 0x00000000ff0d7431 */ /* 0x000fe200000001ff */
[----:B------:R-:W-:Y:S02]  /*b570*/  MOV R12, 0x4 ;  /* 0x00000004000c7802 */ /* 0x000fe40000000f00 */
[----:B------:R-:W-:-:S07]  /*b580*/  MOV R50, R14 ;  /* 0x0000000e00327202 */ /* 0x000fce0000000f00 */
[----:B------:R-:W-:Y:S05]  /*b590*/  WARPSYNC.COLLECTIVE R15, `(.L_x_14443) ;  /* 0x000000000f087348 */ /* 0x000fea0003c00000 */
[----:B------:R0:W1:Y:S02]  /*b5a0*/  SHFL.BFLY P6, R14, R13, R12, R11 ;  /* 0x0c00000c0d0e7389 */ /* 0x00006400000c000b */
[----:B01----:R-:W-:Y:S05]  /*b5b0*/  ENDCOLLECTIVE ;  /* 0x000000000000791b */ /* 0x003fea0003800000 */
.L_x_14443:
[----:B------:R-:W-:Y:S01]  /*b5c0*/  FADD.FTZ R50, R81, R50 ;  /* 0x0000003251327221 */ /* 0x000fe20000010000 */
[----:B------:R-:W-:Y:S02]  /*b5d0*/  HFMA2 R12, -RZ, RZ, 0, 1.1920928955078125e-07 ;  /* 0x00000002ff0c7431 */ /* 0x000fe400000001ff */
[----:B------:R-:W-:-:S04]  /*b5e0*/  FADD.FTZ R5, RZ, R14 ;  /* 0x0000000eff057221 */ /* 0x000fc80000010000 */
[----:B------:R-:W-:-:S07]  /*b5f0*/  IMAD.MOV.U32 R13, RZ, RZ, R5 ;  /* 0x000000ffff0d7224 */ /* 0x000fce00078e0005 */
[----:B------:R-:W-:Y:S05]  /*b600*/  WARPSYNC.COLLECTIVE R15, `(.L_x_14444) ;  /* 0x000000000f087348 */ /* 0x000fea0003c00000 */
[----:B------:R0:W1:Y:S02]  /*b610*/  SHFL.BFLY P6, R14, R13, R12, R11 ;  /* 0x0c00000c0d0e7389 */ /* 0x00006400000c000b */
[----:B01----:R-:W-:Y:S05]  /*b620*/  ENDCOLLECTIVE ;  /* 0x000000000000791b */ /* 0x003fea0003800000 */
.L_x_14444:
[----:B------:R-:W-:Y:S02]  /*b630*/  HFMA2 R12, -RZ, RZ, 0, 5.9604644775390625e-08 ;  /* 0x00000001ff0c7431 */ /* 0x000fe400000001ff */
[----:B------:R-:W-:-:S05]  /*b640*/  FADD.FTZ R9, R5, R14 ;  /* 0x0000000e05097221 */ /* 0x000fca0000010000 */
[----:B------:R-:W-:-:S07]  /*b650*/  MOV R13, R9 ;  /* 0x00000009000d7202 */ /* 0x000fce0000000f00 */
[----:B------:R-:W-:Y:S05]  /*b660*/  WARPSYNC.COLLECTIVE R15, `(.L_x_14445) ;  /* 0x000000000f087348 */ /* 0x000fea0003c00000 */
[----:B------:R0:W1:Y:S02]  /*b670*/  SHFL.BFLY P6, R14, R13, R12, R11 ;  /* 0x0c00000c0d0e7389 */ /* 0x00006400000c000b */
[----:B01----:R-:W-:Y:S05]  /*b680*/  ENDCOLLECTIVE ;  /* 0x000000000000791b */ /* 0x003fea0003800000 */
.L_x_14445:
[----:B------:R-:W-:Y:S02]  /*b690*/  HFMA2 R13, -RZ, RZ, 0, 0 ;  /* 0x00000000ff0d7431 */ /* 0x000fe400000001ff */
[----:B------:R-:W-:Y:S01]  /*b6a0*/  IMAD.MOV.U32 R12, RZ, RZ, 0x4 ;  /* 0x00000004ff0c7424 */ /* 0x000fe200078e00ff */
[----:B------:R-:W-:-:S07]  /*b6b0*/  MOV R58, R14 ;  /* 0x0000000e003a7202 */ /* 0x000fce0000000f00 */
[----:B------:R-:W-:Y:S05]  /*b6c0*/  WARPSYNC.COLLECTIVE R15, `(.L_x_14446) ;  /* 0x000000000f087348 */ /* 0x000fea0003c00000 */
[----:B------:R0:W1:Y:S02]  /*b6d0*/  SHFL.BFLY P6, R14, R13, R12, R11 ;  /* 0x0c00000c0d0e7389 */ /* 0x00006400000c000b */
[----:B01----:R-:W-:Y:S05]  /*b6e0*/  ENDCOLLECTIVE ;  /* 0x000000000000791b */ /* 0x003fea0003800000 */
.L_x_14446:
[----:B------:R-:W-:Y:S01]  /*b6f0*/  FADD.FTZ R58, R9, R58 ;  /* 0x0000003a093a7221 */ /* 0x000fe20000010000 */
[----:B------:R-:W-:Y:S02]  /*b700*/  HFMA2 R12, -RZ, RZ, 0, 1.1920928955078125e-07 ;  /* 0x00000002ff0c7431 */ /* 0x000fe400000001ff */
[----:B------:R-:W-:-:S05]  /*b710*/  FADD.FTZ R19, RZ, R14 ;  /* 0x0000000eff137221 */ /* 0x000fca0000010000 */
[----:B------:R-:W-:-:S07]  /*b720*/  MOV R13, R19 ;  /* 0x00000013000d7202 */ /* 0x000fce0000000f00 */
[----:B------:R-:W-:Y:S05]  /*b730*/  WARPSYNC.COLLECTIVE R15, `(.L_x_14447) ;  /* 0x000000000f087348 */ /* 0x000fea0003c00000 */
[----:B------:R0:W1:Y:S02]  /*b740*/  SHFL.BFLY P6, R14, R13, R12, R11 ;  /* 0x0c00000c0d0e7389 */ /* 0x00006400000c000b */
[----:B01----:R-:W-:Y:S05]  /*b750*/  ENDCOLLECTIVE ;  /* 0x000000000000791b */ /* 0x003fea0003800000 */
.L_x_14447:
[----:B------:R-:W-:Y:S02]  /*b760*/  HFMA2 R12, -RZ, RZ, 0, 5.9604644775390625e-08 ;  /* 0x00000001ff0c7431 */ /* 0x000fe400000001ff */
[----:B------:R-:W-:-:S05]  /*b770*/  FADD.FTZ R19, R19, R14 ;  /* 0x0000000e13137221 */ /* 0x000fca0000010000 */
[----:B------:R-:W-:-:S07]  /*b780*/  MOV R13, R19 ;  /* 0x00000013000d7202 */ /* 0x000fce0000000f00 */
[----:B------:R-:W-:Y:S05]  /*b790*/  WARPSYNC.COLLECTIVE R15, `(.L_x_14448) ;  /* 0x000000000f087348 */ /* 0x000fea0003c00000 */
[----:B------:R0:W1:Y:S02]  /*b7a0*/  SHFL.BFLY P6, R14, R13, R12, R11 ;  /* 0x0c00000c0d0e7389 */ /* 0x00006400000c000b */
[----:B01----:R-:W-:Y:S05]  /*b7b0*/  ENDCOLLECTIVE ;  /* 0x000000000000791b */ /* 0x003fea0003800000 */
.L_x_14448:
[----:B------:R-:W-:Y:S01]  /*b7c0*/  MOV R13, RZ ;  /* 0x000000ff000d7202 */ /* 0x000fe20000000f00 */
[----:B------:R-:W-:Y:S02]  /*b7d0*/  IMAD.MOV.U32 R12, RZ, RZ, 0x4 ;  /* 0x00000004ff0c7424 */ /* 0x000fe400078e00ff */
[----:B------:R-:W-:-:S07]  /*b7e0*/  FADD.FTZ R62, R19, R14 ;  /* 0x0000000e133e7221 */ /* 0x000fce0000010000 */
[----:B------:R-:W-:Y:S05]  /*b7f0*/  WARPSYNC.COLLECTIVE R15, `(.L_x_14449) ;  /* 0x000000000f087348 */ /* 0x000fea0003c00000 */
[----:B------:R0:W1:Y:S02]  /*b800*/  SHFL.BFLY P6, R14, R13, R12, R11 ;  /* 0x0c00000c0d0e7389 */ /* 0x00006400000c000b */
[----:B01----:R-:W-:Y:S05]  /*b810*/  ENDCOLLECTIVE ;  /* 0x000000000000791b */ /* 0x003fea0003800000 */
.L_x_14449:
[----:B------:R-:W-:Y:S02]  /*b820*/  HFMA2 R12, -RZ, RZ, 0, 1.1920928955078125e-07 ;  /* 0x00000002ff0c7431 */ /* 0x000fe400000001ff */
[----:B------:R-:W-:-:S05]  /*b830*/  FADD.FTZ R5, RZ, R14 ;  /* 0x0000000eff057221 */ /* 0x000fca0000010000 */
[----:B------:R-:W-:-:S07]  /*b840*/  MOV R13, R5 ;  /* 0x00000005000d7202 */ /* 0x000fce0000000f00 */
[----:B------:R-:W-:Y:S05]  /*b850*/  WARPSYNC.COLLECTIVE R15, `(.L_x_14450) ;  /* 0x000000000f087348 */ /* 0x000fea0003c00000 */
[----:B------:R0:W1:Y:S02]  /*b860*/  SHFL.BFLY P6, R14, R13, R12, R11 ;  /* 0x0c00000c0d0e7389 */ /* 0x00006400000c000b */
[----:B01----:R-:W-:Y:S05]  /*b870*/  ENDCOLLECTIVE ;  /* 0x000000000000791b */ /* 0x003fea0003800000 */
.L_x_14450:
[----:B------:R-:W-:Y:S01]  /*b880*/  HFMA2 R12, -RZ, RZ, 0, 5.9604644775390625e-08 ;  /* 0x00000001ff0c7431 */ /* 0x000fe200000001ff */
[----:B------:R-:W-:-:S05]  /*b890*/  MOV R54, R14 ;  /* 0x0000000e00367202 */ /* 0x000fca0000000f00 */
[----:B------:R-:W-:-:S05]  /*b8a0*/  FADD.FTZ R54, R5, R54 ;  /* 0x0000003605367221 */ /* 0x000fca0000010000 */
[----:B------:R-:W-:-:S07]  /*b8b0*/  MOV R13, R54 ;  /* 0x00000036000d7202 */ /* 0x000fce0000000f00 */
[----:B------:R-:W-:Y:S05]  /*b8c0*/  WARPSYNC.COLLECTIVE R15, `(.L_x_14451) ;  /* 0x000000000f087348 */ /* 0x000fea0003c00000 */
[----:B------:R0:W1:Y:S02]  /*b8d0*/  SHFL.BFLY P6, R14, R13, R12, R11 ;  /* 0x0c00000c0d0e7389 */ /* 0x00006400000c000b */
[----:B01----:R-:W-:Y:S05]  /*b8e0*/  ENDCOLLECTIVE ;  /* 0x000000000000791b */ /* 0x003fea0003800000 */
.L_x_14451:
[----:B------:R-:W-:Y:S05]  /*b8f0*/  BRA `(.L_x_14452) ;  /* 0xffffff88004c7947 */ /* 0x000fea000383ffff */
.L_x_14453:
        /* <DEDUP_REMOVED lines=16> */
.L_x_27524:


//--------------------- .text._ZN4vllm25paged_attention_v2_kernelIfhLi192ELi32ELi128ELNS_18Fp8KVCacheDataTypeE1ELb1ELi512EEEvPfS2_PT_PKS3_PKT0_S9_ifPKiSB_iPKfiiiSD_SD_iiiii --------------------------
	.section	.text._ZN4vllm25paged_attention_v2_kernelIfhLi192ELi32ELi128ELNS_18Fp8KVCacheDataTypeE1ELb1ELi512EEEvPfS2_PT_PKS3_PKT0_S9_ifPKiSB_iPKfiiiSD_SD_iiiii,"ax",@progbits
	.align	128
        .global         _ZN4vllm25paged_attention_v2_kernelIfhLi192ELi32ELi128ELNS_18Fp8KVCacheDataTypeE1ELb1ELi512EEEvPfS2_PT_PKS3_PKT0_S9_ifPKiSB_iPKfiiiSD_SD_iiiii
        .type           _ZN4vllm25paged_attention_v2_kernelIfhLi192ELi32ELi128ELNS_18Fp8KVCacheDataTypeE1ELb1ELi512EEEvPfS2_PT_PKS3_PKT0_S9_ifPKiSB_iPKfiiiSD_SD_iiiii,@function
        .size           _ZN4vllm25paged_attention_v2_kernelIfhLi192ELi32ELi128ELNS_18Fp8KVCacheDataTypeE1ELb1ELi512EEEvPfS2_PT_PKS3_PKT0_S9_ifPKiSB_iPKfiiiSD_SD_iiiii,(.L_x_27525 - _ZN4vllm25paged_attention_v2_kernelIfhLi192ELi32ELi128ELNS_18Fp8KVCacheDataTypeE1ELb1ELi512EEEvPfS2_PT_PKS3_PKT0_S9_ifPKiSB_iPKfiiiSD_SD_iiiii)
        .other          _ZN4vllm25paged_attention_v2_kernelIfhLi192ELi32ELi128ELNS_18Fp8KVCacheDataTypeE1ELb1ELi512EEEvPfS2_PT_PKS3_PKT0_S9_ifPKiSB_iPKfiiiSD_SD_iiiii,@"STO_CUDA_ENTRY STV_DEFAULT"
_ZN4vllm25paged_attention_v2_kernelIfhLi192ELi32ELi128ELNS_18Fp8KVCacheDataTypeE1ELb1ELi512EEEvPfS2_PT_PKS3_PKT0_S9_ifPKiSB_iPKfiiiSD_SD_iiiii:
.text._ZN4vllm25paged_attention_v2_kernelIfhLi192ELi32ELi128ELNS_18Fp8KVCacheDataTypeE1ELb1ELi512EEEvPfS2_PT_PKS3_PKT0_S9_ifPKiSB_iPKfiiiSD_SD_iiiii:
        /* <DEDUP_REMOVED lines=111> */
.L_x_14454:
        /* <DEDUP_REMOVED lines=27> */
.L_x_14458:
        /* <DEDUP_REMOVED lines=37> */
.L_x_14456:
[----:B------:R-:W-:Y:S05]  /*0af0*/  BSYNC.RECONVERGENT B6 ;  /* 0x0000000000067941 */ /* 0x000fea0003800200 */
.L_x_14455:
        /* <DEDUP_REMOVED lines=12> */
.L_x_14501:
        /* <DEDUP_REMOVED lines=40> */
.L_x_14464:
        /* <DEDUP_REMOVED lines=11> */
.L_x_14463:
[----:B------:R-:W-:Y:S05]  /*0ef0*/  BSYNC.RECONVERGENT B1 ;  /* 0x0000000000017941 */ /* 0x000fea0003800200 */
.L_x_14462:
        /* <DEDUP_REMOVED lines=12> */
.L_x_14467:
        /* <DEDUP_REMOVED lines=100> */
.L_x_14466:
[----:B------:R-:W-:Y:S05]  /*1600*/  BSYNC.RECONVERGENT B1 ;  /* 0x0000000000017941 */ /* 0x000fea0003800200 */
.L_x_14465:
        /* <DEDUP_REMOVED lines=55> */
.L_x_14469:
[----:B------:R-:W-:Y:S05]  /*1980*/  BSYNC.RECONVERGENT B1 ;  /* 0x0000000000017941 */ /* 0x000fea0003800200 */
.L_x_14468:
        /* <DEDUP_REMOVED lines=26> */
.L_x_14461:
[----:B------:R-:W-:Y:S05]  /*1b30*/  BSYNC.RECONVERGENT B0 ;  /* 0x0000000000007941 */ /* 0x000fea0003800200 */
.L_x_14460:
        /* <DEDUP_REMOVED lines=40> */
.L_x_14474:
[----:B------:R-:W1:Y:S01]  /*1dc0*/  LDS R15, [R12] ;  /* 0x000000000c0f7984 */ /* 0x000e620000000800 */
[----:B------:R-:W-:-:S04]  /*1dd0*/  IADD3 R14, PT, PT, R14, 0x1, RZ ;  /* 0x000000010e0e7810 */ /* 0x000fc80007ffe0ff */
[----:B------:R-:W-:Y:S01]  /*1de0*/  ISETP.NE.AND P0, PT, R14, RZ, PT ;  /* 0x000000ff0e00720c */ /* 0x000fe20003f05270 */
[----:B-1----:R-:W-:-:S05]  /*1df0*/  FMUL.FTZ R15, R15, R4 ;  /* 0x000000040f0f7220 */ /* 0x002fca0000410000 */
[----:B------:R1:W-:Y:S02]  /*1e00*/  STS [R12], R15 ;  /* 0x0000000f0c007388 */ /* 0x0003e40000000800 */
[----:B-1----:R-:W-:-:S05]  /*1e10*/  VIADD R12, R12, 0x200 ;  /* 0x000002000c0c7836 */ /* 0x002fca0000000000 */
[----:B------:R-:W-:Y:S05]  /*1e20*/  @P0 BRA `(.L_x_14474) ;  /* 0xfffffffc00e40947 */ /* 0x000fea000383ffff */
.L_x_14473:
[----:B------:R-:W-:Y:S05]  /*1e30*/  BSYNC.RECONVERGENT B1 ;  /* 0x0000000000017941 */ /* 0x000fea0003800200 */
.L_x_14472:
        /* <DEDUP_REMOVED lines=12> */
.L_x_14477:
        /* <DEDUP_REMOVED lines=52> */
.L_x_14476:
[----:B------:R-:W-:Y:S05]  /*2240*/  BSYNC.RECONVERGENT B1 ;  /* 0x0000000000017941 */ /* 0x000fea0003800200 */
.L_x_14475:
        /* <DEDUP_REMOVED lines=31> */
.L_x_14479:
[----:B------:R-:W-:Y:S05]  /*2440*/  BSYNC.RECONVERGENT B1 ;  /* 0x0000000000017941 */ /* 0x000fea0003800200 */
.L_x_14478:
        /* <DEDUP_REMOVED lines=14> */
.L_x_14471:
[----:B------:R-:W-:Y:S05]  /*2530*/  BSYNC.RECONVERGENT B0 ;  /* 0x0000000000007941 */ /* 0x000fea0003800200 */
.L_x_14470:
        /* <DEDUP_REMOVED lines=18> */
.L_x_14481:
[----:B------:R-:W-:Y:S05]  /*2660*/  BSYNC.RECONVERGENT B0 ;  /* 0x0000000000007941 */ /* 0x000fea0003800200 */
.L_x_14480:
        /* <DEDUP_REMOVED lines=26> */
.L_x_14485:
        /* <DEDUP_REMOVED lines=34> */
.L_x_14484:
        /* <DEDUP_REMOVED lines=16> */
.L_x_14483:
[----:B------:R-:W-:Y:S05]  /*2b30*/  BSYNC.RECONVERGENT B6 ;  /* 0x0000000000067941 */ /* 0x000fea0003800200 */
.L_x_14482:
        /* <DEDUP_REMOVED lines=281> */
.L_x_14646:
        /* <DEDUP_REMOVED lines=71> */
.L_x_14488:
[----:B------:R-:W-:Y:S05]  /*4140*/  BSYNC.RECONVERGENT B0 ;  /* 0x0000000000007941 */ /* 0x000fea0003800200 */
.L_x_14487:
        /* <DEDUP_REMOVED lines=108> */
.L_x_14490:
[----:B------:R-:W-:Y:S05]  /*4810*/  BSYNC.RECONVERGENT B0 ;  /* 0x0000000000007941 */ /* 0x000fea0003800200 */
.L_x_14489:
        /* <DEDUP_REMOVED lines=60> */
.L_x_14492:
[----:B------:R-:W-:Y:S05]  /*4be0*/  BSYNC.RECONVERGENT B0 ;  /* 0x0000000000007941 */ /* 0x000fea0003800200 */
.L_x_14491:
        /* <DEDUP_REMOVED lines=108> */
.L_x_14494:
[----:B------:R-:W-:Y:S05]  /*52b0*/  BSYNC.RECONVERGENT B0 ;  /* 0x0000000000007941 */ /* 0x000fea0003800200 */
.L_x_14493:
        /* <DEDUP_REMOVED lines=68> */
.L_x_14457:
        /* <DEDUP_REMOVED lines=16> */
.L_x_14495:
[----:B------:R-:W-:Y:S05]  /*5800*/  EXIT ;  /* 0x000000000000794d */ /* 0x000fea0003800000 */
.L_x_14459:
[----:B------:R-:W-:Y:S01]  /*5810*/  HFMA2 R12, -RZ, RZ, 0, 9.5367431640625e-07 ;  /* 0x00000010ff0c7431 */ /* 0x000fe200000001ff */
[----:B------:R-:W-:Y:S02]  /*5820*/  MOV R11, 0x1f ;  /* 0x0000001f000b7802 */ /* 0x000fe40000000f00 */
[----:B------:R-:W-:-:S07]  /*5830*/  MOV R15, 0xffffffff ;  /* 0xffffffff000f7802 */ /* 0x000fce0000000f00 */
[----:B------:R-:W-:Y:S05]  /*5840*/  WARPSYNC.COLLECTIVE R15, `(.L_x_14496) ;  /* 0x000000000f087348 */ /* 0x000fea0003c00000 */
[----:B------:R0:W1:Y:S02]  /*5850*/  SHFL.BFLY P6, R14, R13, R12, R11 ;  /* 0x0c00000c0d0e7389 */ /* 0x00006400000c000b */
[----:B01----:R-:W-:Y:S05]  /*5860*/  ENDCOLLECTIVE ;  /* 0x000000000000791b */ /* 0x003fea0003800000 */
.L_x_14496:
[----:B------:R-:W-:Y:S01]  /*5870*/  IMAD.MOV.U32 R12, RZ, RZ, 0x8 ;  /* 0x00000008ff0c7424 */ /* 0x000fe200078e00ff */
[----:B------:R-:W-:-:S04]  /*5880*/  FMNMX.FTZ R0, R14, -3.40282346638528859812e+38, !PT ;  /* 0xff7fffff0e007809 */ /* 0x000fc80007810000 */
[----:B------:R-:W-:-:S07]  /*5890*/  MOV R13, R0 ;  /* 0x00000000000d7202 */ /* 0x000fce0000000f00 */
[----:B------:R-:W-:Y:S05]  /*58a0*/  WARPSYNC.COLLECTIVE R15, `(.L_x_14497) ;  /* 0x000000000f087348 */ /* 0x000fea0003c00000 */
[----:B------:R0:W1:Y:S02]  /*58b0*/  SHFL.BFLY P6, R14, R13, R12, R11 ;  /* 0x0c00000c0d0e7389 */ /* 0x00006400000c000b */
[----:B01----:R-:W-:Y:S05]  /*58c0*/  ENDCOLLECTIVE ;  /* 0x000000000000791b */ /* 0x003fea0003800000 */
.L_x_14497:
[----:B------:R-:W-:Y:S01]  /*58d0*/  HFMA2 R12, -RZ, RZ, 0, 2.384185791015625e-07 ;  /* 0x00000004ff0c7431 */ /* 0x000fe200000001ff */
[----:B------:R-:W-:-:S04]  /*58e0*/  FMNMX.FTZ R2, R0, R14, !PT ;  /* 0x0000000e00027209 */ /* 0x000fc80007810000 */
[----:B------:R-:W-:-:S07]  /*58f0*/  MOV R13, R2 ;  /* 0x00000002000d7202 */ /* 0x000fce0000000f00 */
[----:B------:R-:W-:Y:S05]  /*5900*/  WARPSYNC.COLLECTIVE R15, `(.L_x_14498) ;  /* 0x000000000f087348 */ /* 0x000fea0003c00000 */
[----:B------:R0:W1:Y:S02]  /*5910*/  SHFL.BFLY P6, R14, R13, R12, R11 ;  /* 0x0c00000c0d0e7389 */ /* 0x00006400000c000b */
[----:B01----:R-:W-:Y:S05]  /*5920*/  ENDCOLLECTIVE ;  /* 0x000000000000791b */ /* 0x003fea0003800000 */
.L_x_14498:
[----:B------:R-:W-:Y:S01]  /*5930*/  HFMA2 R12, -RZ, RZ, 0, 1.1920928955078125e-07 ;  /* 0x00000002ff0c7431 */ /* 0x000fe200000001ff */
[----:B------:R-:W-:-:S04]  /*5940*/  FMNMX.FTZ R3, R2, R14, !PT ;  /* 0x0000000e02037209 */ /* 0x000fc80007810000 */
[----:B------:R-:W-:-:S07]  /*5950*/  MOV R13, R3 ;  /* 0x00000003000d7202 */ /* 0x000fce0000000f00 */
[----:B------:R-:W-:Y:S05]  /*5960*/  WARPSYNC.COLLECTIVE R15, `(.L_x_14499) ;  /* 0x000000000f087348 */ /* 0x000fea0003c00000 */
[----:B------:R0:W1:Y:S02]  /*5970*/  SHFL.BFLY P6, R14, R13, R12, R11 ;  /* 0x0c00000c0d0e7389 */ /* 0x00006400000c000b */
[----:B01----:R-:W-:Y:S05]  /*5980*/  ENDCOLLECTIVE ;  /* 0x000000000000791b */ /* 0x003fea0003800000 */
.L_x_14499:
[----:B------:R-:W-:Y:S02]  /*5990*/  MOV R12, 0x1 ;  /* 0x00000001000c7802 */ /* 0x000fe40000000f00 */
[----:B------:R-:W-:-:S05]  /*59a0*/  FMNMX.FTZ R4, R3, R14, !PT ;  /* 0x0000000e03047209 */ /* 0x000fca0007810000 */
[----:B------:R-:W-:-:S07]  /*59b0*/  IMAD.MOV.U32 R13, RZ, RZ, R4 ;  /* 0x000000ffff0d7224 */ /* 0x000fce00078e0004 */
[----:B------:R-:W-:Y:S05]  /*59c0*/  WARPSYNC.COLLECTIVE R15, `(.L_x_14500) ;  /* 0x000000000f087348 */ /* 0x000fea0003c00000 */
[----:B------:R0:W1:Y:S02]  /*59d0*/  SHFL.BFLY P6, R14, R13, R12, R11 ;  /* 0x0c00000c0d0e7389 */ /* 0x00006400000c000b */
[----:B01----:R-:W-:Y:S05]  /*59e0*/  ENDCOLLECTIVE ;  /* 0x000000000000791b */ /* 0x003fea0003800000 */
.L_x_14500:
[----:B------:R-:W-:Y:S05]  /*59f0*/  BRA `(.L_x_14501) ;  /* 0xffffffb000707947 */ /* 0x000fea000383ffff */
.L_x_14486:
[----:B--23--:R-:W-:Y:S01]  /*5a00*/  HFMA2 R13, -RZ, RZ, 0, 0 ;  /* 0x00000000ff0d7431 */ /* 0x00cfe200000001ff */
[----:B------:R-:W-:Y:S01]  /*5a10*/  MOV R12, 0x4 ;  /* 0x00000004000c7802 */ /* 0x000fe20000000f00 */
[----:B-1----:R-:W-:Y:S02]  /*5a20*/  HFMA2 R11, -RZ, RZ, 0, 1.847743988037109375e-06 ;  /* 0x0000001fff0b7431 */ /* 0x002fe400000001ff */
[----:B------:R-:W-:-:S07]  /*5a30*/  IMAD.MOV.U32 R15, RZ, RZ, -0x1 ;  /* 0xffffffffff0f7424 */ /* 0x000fce00078e00ff */
[----:B0-----:R-:W-:Y:S05]  /*5a40*/  WARPSYNC.COLLECTIVE R15, `(.L_x_14502) ;  /* 0x000000000f087348 */ /* 0x001fea0003c00000 */
[----:B------:R1:W2:Y:S02]  /*5a50*/  SHFL.BFLY P6, R14, R13, R12, R11 ;  /* 0x0c00000c0d0e7389 */ /* 0x0002a400000c000b */
[----:B012---:R-:W-:Y:S05]  /*5a60*/  ENDCOLLECTIVE ;  /* 0x000000000000791b */ /* 0x007fea0003800000 */
.L_x_14502:
[----:B------:R-:W-:Y:S02]  /*5a70*/  HFMA2 R12, -RZ, RZ, 0, 1.1920928955078125e-07 ;  /* 0x00000002ff0c7431 */ /* 0x000fe400000001ff */
[----:B------:R-:W-:-:S05]  /*5a80*/  FADD.FTZ R73, RZ, R14 ;  /* 0x0000000eff497221 */ /* 0x000fca0000010000 */
[----:B------:R-:W-:-:S07]  /*5a90*/  MOV R13, R73 ;  /* 0x00000049000d7202 */ /* 0x000fce0000000f00 */
[----:B------:R-:W-:Y:S05]  /*5aa0*/  WARPSYNC.COLLECTIVE R15, `(.L_x_14503) ;  /* 0x000000000f087348 */ /* 0x000fea0003c00000 */
[----:B------:R0:W1:Y:S02]  /*5ab0*/  SHFL.BFLY P6, R14, R13, R12, R11 ;  /* 0x0c00000c0d0e7389 */ /* 0x00006400000c000b */
[----:B01----:R-:W-:Y:S05]  /*5ac0*/  ENDCOLLECTIVE ;  /* 0x000000000000791b */ /* 0x003fea0003800000 */
.L_x_14503:
[----:B------:R-:W-:Y:S02]  /*5ad0*/  HFMA2 R12, -RZ, RZ, 0, 5.9604644775390625e-08 ;  /* 0x00000001ff0c7431 */ /* 0x000fe400000001ff */
[----:B------:R-:W-:-:S05]  /*5ae0*/  FADD.FTZ R73, R73, R14 ;  /* 0x0000000e49497221 */ /* 0x000fca0000010000 */
[----:B------:R-:W-:-:S07]  /*5af0*/  MOV R13, R73 ;  /* 0x00000049000d7202 */ /* 0x000fce0000000f00 */
[----:B------:R-:W-:Y:S05]  /*5b00*/  WARPSYNC.COLLECTIVE R15, `(.L_x_14504) ;  /* 0x000000000f087348 */ /* 0x000fea0003c00000 */
[----:B------:R0:W1:Y:S02]  /*5b10*/  SHFL.BFLY P6, R14, R13, R12, R11 ;  /* 0x0c00000c0d0e7389 */ /* 0x00006400000c000b */
[----:B01----:R-:W-:Y:S05]  /*5b20*/  ENDCOLLECTIVE ;  /* 0x000000000000791b */ /* 0x003fea0003800000 */
.L_x_14504:
[----:B------:R-:W-:Y:S01]  /*5b30*/  HFMA2 R12, -RZ, RZ, 0, 2.384185791015625e-07 ;  /* 0x00000004ff0c7431 */ /* 0x000fe200000001ff */
[----:B------:R-:W-:Y:S01]  /*5b40*/  MOV R13, RZ ;  /* 0x000000ff000d7202 */ /* 0x000fe20000000f00 */
[----:B------:R-:W-:-:S07]  /*5b50*/  IMAD.MOV.U32 R72, RZ, RZ, R14 ;  /* 0x000000ffff487224 */ /* 0x000fce00078e000e */
[----:B------:R-:W-:Y:S05]  /*5b60*/  WARPSYNC.COLLECTIVE R15, `(.L_x_14505) ;  /* 0x000000000f087348 */ /* 0x000fea0003c00000 */
[----:B------:R0:W1:Y:S02]  /*5b70*/  SHFL.BFLY P6, R14, R13, R12, R11 ;  /* 0x0c00000c0d0e7389 */ /* 0x00006400000c000b */
[----:B01----:R-:W-:Y:S05]  /*5b80*/  ENDCOLLECTIVE ;  /* 0x000000000000791b */ /* 0x003fea0003800000 */
.L_x_14505:
        /* <DEDUP_REMOVED lines=8> */
.L_x_14506:
[----:B------:R-:W-:Y:S01]  /*5c10*/  HFMA2 R12, -RZ, RZ, 0, 5.9604644775390625e-08 ;  /* 0x00000001ff0c7431 */ /* 0x000fe200000001ff */
[----:B------:R-:W-:-:S05]  /*5c20*/  MOV R71, R14 ;  /* 0x0000000e00477202 */ /* 0x000fca0000000f00 */
[----:B------:R-:W-:-:S05]  /*5c30*/  FADD.FTZ R71, R0, R71 ;  /* 0x0000004700477221 */ /* 0x000fca0000010000 */
[----:B------:R-:W-:-:S07]  /*5c40*/  MOV R13, R71 ;  /* 0x00000047000d7202 */ /* 0x000fce0000000f00 */
[----:B------:R-:W-:Y:S05]  /*5c50*/  WARPSYNC.COLLECTIVE R15, `(.L_x_14507) ;  /* 0x000000000f087348 */ /* 0x000fea0003c00000 */
[----:B------:R0:W1:Y:S02]  /*5c60*/  SHFL.BFLY P6, R14, R13, R12, R11 ;  /* 0x0c00000c0d0e7389 */ /* 0x00006400000c000b */
[----:B01----:R-:W-:Y:S05]  /*5c70*/  ENDCOLLECTIVE ;  /* 0x000000000000791b */ /* 0x003fea0003800000 */
.L_x_14507:
[----:B------:R-:W-:Y:S02]  /*5c80*/  HFMA2 R12, -RZ, RZ, 0, 2.384185791015625e-07 ;  /* 0x00000004ff0c7431 */ /* 0x000fe400000001ff */
[----:B------:R-:W-:Y:S01]  /*5c90*/  IMAD.MOV.U32 R13, RZ, RZ, RZ ;  /* 0x000000ffff0d7224 */ /* 0x000fe200078e00ff */
[----:B------:R-:W-:-:S07]  /*5ca0*/  MOV R70, R14 ;  /* 0x0000000e00467202 */ /* 0x000fce0000000f00 */
[----:B------:R-:W-:Y:S05]  /*5cb0*/  WARPSYNC.COLLECTIVE R15, `(.L_x_14508) ;  /* 0x000000000f087348 */ /* 0x000fea0003c00000 */
[----:B------:R0:W1:Y:S02]  /*5cc0*/  SHFL.BFLY P6, R14, R13, R12, R11 ;  /* 0x0c00000c0d0e7389 */ /* 0x00006400000c000b */
[----:B01----:R-:W-:Y:S05]  /*5cd0*/  ENDCOLLECTIVE ;  /* 0x000000000000791b */ /* 0x003fea0003800000 */
.L_x_14508:
        /* <DEDUP_REMOVED lines=8> */
.L_x_14509:
[----:B------:R-:W-:Y:S02]  /*5d60*/  HFMA2 R12, -RZ, RZ, 0, 5.9604644775390625e-08 ;  /* 0x00000001ff0c7431 */ /* 0x000fe400000001ff */
[----:B------:R-:W-:-:S04]  /*5d70*/  IMAD.MOV.U32 R69, RZ, RZ, R14 ;  /* 0x000000ffff457224 */ /* 0x000fc800078e000e */
[----:B------:R-:W-:-:S05]  /*5d80*/  FADD.FTZ R69, R2, R69 ;  /* 0x0000004502457221 */ /* 0x000fca0000010000 */
[----:B------:R-:W-:-:S07]  /*5d90*/  MOV R13, R69 ;  /* 0x00000045000d7202 */ /* 0x000fce0000000f00 */
[----:B------:R-:W-:Y:S05]  /*5da0*/  WARPSYNC.COLLECTIVE R15, `(.L_x_14510) ;  /* 0x000000000f087348 */ /* 0x000fea0003c00000 */
[----:B------:R0:W1:Y:S02]  /*5db0*/  SHFL.BFLY P6, R14, R13, R12, R11 ;  /* 0x0c00000c0d0e7389 */ /* 0x00006400000c000b */
[----:B01----:R-:W-:Y:S05]  /*5dc0*/  ENDCOLLECTIVE ;  /* 0x000000000000791b */ /* 0x003fea0003800000 */
.L_x_14510:
[----:B------:R-:W-:Y:S02]  /*5dd0*/  HFMA2 R13, -RZ, RZ, 0, 0 ;  /* 0x00000000ff0d7431 */ /* 0x000fe400000001ff */
[----:B------:R-:W-:Y:S01]  /*5de0*/  IMAD.MOV.U32 R12, RZ, RZ, 0x4 ;  /* 0x00000004ff0c7424 */ /* 0x000fe200078e00ff */
[----:B------:R-:W-:-:S07]  /*5df0*/  MOV R68, R14 ;  /* 0x0000000e00447202 */ /* 0x000fce0000000f00 */
[----:B------:R-:W-:Y:S05]  /*5e00*/  WARPSYNC.COLLECTIVE R15, `(.L_x_14511) ;  /* 0x000000000f087348 */ /* 0x000fea0003c00000 */
[----:B------:R0:W1:Y:S02]  /*5e10*/  SHFL.BFLY P6, R14, R13, R12, R11 ;  /* 0x0c00000c0d0e7389 */ /* 0x00006400000c000b */
[----:B01----:R-:W-:Y:S05]  /*5e20*/  ENDCOLLECTIVE ;  /* 0x000000000000791b */ /* 0x003fea0003800000 */
.L_x_14511:
        /* <DEDUP_REMOVED lines=8> */
.L_x_14512:
[----:B------:R-:W-:Y:S01]  /*5eb0*/  HFMA2 R12, -RZ, RZ, 0, 5.9604644775390625e-08 ;  /* 0x00000001ff0c7431 */ /* 0x000fe200000001ff */
[----:B------:R-:W-:-:S05]  /*5ec0*/  MOV R4, R14 ;  /* 0x0000000e00047202 */ /* 0x000fca0000000f00 */
[----:B------:R-:W-:-:S04]  /*5ed0*/  FADD.FTZ R67, R3, R4 ;  /* 0x0000000403437221 */ /* 0x000fc80000010000 */
[----:B------:R-:W-:-:S07]  /*5ee0*/  IMAD.MOV.U32 R13, RZ, RZ, R67 ;  /* 0x000000ffff0d7224 */ /* 0x000fce00078e0043 */
[----:B------:R-:W-:Y:S05]  /*5ef0*/  WARPSYNC.COLLECTIVE R15, `(.L_x_14513) ;  /* 0x000000000f087348 */ /* 0x000fea0003c00000 */
[----:B------:R0:W1:Y:S02]  /*5f00*/  SHFL.BFLY P6, R14, R13, R12, R11 ;  /* 0x0c00000c0d0e7389 */ /* 0x00006400000c000b */
[----:B01----:R-:W-:Y:S05]  /*5f10*/  ENDCOLLECTIVE ;  /* 0x000000000000791b */ /* 0x003fea0003800000 */
.L_x_14513:
[----:B------:R-:W-:Y:S01]  /*5f20*/  HFMA2 R13, -RZ, RZ, 0, 0 ;  /* 0x00000000ff0d7431 */ /* 0x000fe200000001ff */
[----:B------:R-:W-:Y:S02]  /*5f30*/  MOV R12, 0x4 ;  /* 0x00000004000c7802 */ /* 0x000fe40000000f00 */
[----:B------:R-:W-:-:S07]  /*5f40*/  MOV R66, R14 ;  /* 0x0000000e00427202 */ /* 0x000fce0000000f00 */
[----:B------:R-:W-:Y:S05]  /*5f50*/  WARPSYNC.COLLECTIVE R15, `(.L_x_14514) ;  /* 0x000000000f087348 */ /* 0x000fea0003c00000 */
[----:B------:R0:W1:Y:S02]  /*5f60*/  SHFL.BFLY P6, R14, R13, R12, R11 ;  /* 0x0c00000c0d0e7389 */ /* 0x00006400000c000b */
[----:B01----:R-:W-:Y:S05]  /*5f70*/  ENDCOLLECTIVE ;  /* 0x000000000000791b */ /* 0x003fea0003800000 */
.L_x_14514:
        /* <DEDUP_REMOVED lines=8> */
.L_x_14515:
[----:B------:R-:W-:Y:S01]  /*6000*/  IMAD.MOV.U32 R12, RZ, RZ, 0x1 ;  /* 0x00000001ff0c7424 */ /* 0x000fe200078e00ff */
[----:B------:R-:W-:-:S05]  /*6010*/  MOV R6, R14 ;  /* 0x0000000e00067202 */ /* 0x000fca0000000f00 */
[----:B------:R-:W-:-:S05]  /*6020*/  FADD.FTZ R65, R65, R6 ;  /* 0x0000000641417221 */ /* 0x000fca0000010000 */
[----:B------:R-:W-:-:S07]  /*6030*/  MOV R13, R65 ;  /* 0x00000041000d7202 */ /* 0x000fce0000000f00 */
[----:B------:R-:W-:Y:S05]  /*6040*/  WARPSYNC.COLLECTIVE R15, `(.L_x_14516) ;  /* 0x000000000f087348 */ /* 0x000fea0003c00000 */
[----:B------:R0:W1:Y:S02]  /*6050*/  SHFL.BFLY P6, R14, R13, R12, R11 ;  /* 0x0c00000c0d0e7389 */ /* 0x00006400000c000b */
[----:B01----:R-:W-:Y:S05]  /*6060*/  ENDCOLLECTIVE ;  /* 0x000000000000791b */ /* 0x003fea0003800000 */
.L_x_14516:
[----:B------:R-:W-:Y:S01]  /*6070*/  HFMA2 R13, -RZ, RZ, 0, 0 ;  /* 0x00000000ff0d7431 */ /* 0x000fe200000001ff */
[----:B------:R-:W-:Y:S02]  /*6080*/  MOV R12, 0x4 ;  /* 0x00000004000c7802 */ /* 0x000fe40000000f00 */
[----:B------:R-:W-:-:S07]  /*6090*/  MOV R64, R14 ;  /* 0x0000000e00407202 */ /* 0x000fce0000000f00 */
[----:B------:R-:W-:Y:S05]  /*60a0*/  WARPSYNC.COLLECTIVE R15, `(.L_x_14517) ;  /* 0x000000000f087348 */ /* 0x000fea0003c00000 */
[----:B------:R0:W1:Y:S02]  /*60b0*/  SHFL.BFLY P6, R14, R13, R12, R11 ;  /* 0x0c00000c0d0e7389 */ /* 0x00006400000c000b */
[----:B01----:R-:W-:Y:S05]  /*60c0*/  ENDCOLLECTIVE ;  /* 0x000000000000791b */ /* 0x003fea0003800000 */
.L_x_14517:
        /* <DEDUP_REMOVED lines=8> */
.L_x_14518:
[----:B------:R-:W-:Y:S01]  /*6150*/  HFMA2 R12, -RZ, RZ, 0, 5.9604644775390625e-08 ;  /* 0x00000001ff0c7431 */ /* 0x000fe200000001ff */
[----:B------:R-:W-:-:S05]  /*6160*/  MOV R8, R14 ;  /* 0x0000000e00087202 */ /* 0x000fca0000000f00 */
[----:B------:R-:W-:-:S05]  /*6170*/  FADD.FTZ R63, R5, R8 ;  /* 0x00000008053f7221 */ /* 0x000fca0000010000 */
[----:B------:R-:W-:-:S07]  /*6180*/  MOV R13, R63 ;  /* 0x0000003f000d7202 */ /* 0x000fce0000000f00 */
[----:B------:R-:W-:Y:S05]  /*6190*/  WARPSYNC.COLLECTIVE R15, `(.L_x_14519) ;  /* 0x000000000f087348 */ /* 0x000fea0003c00000 */
[----:B------:R0:W1:Y:S02]  /*61a0*/  SHFL.BFLY P6, R14, R13, R12, R11 ;  /* 0x0c00000c0d0e7389 */ /* 0x00006400000c000b */
[----:B01----:R-:W-:Y:S05]  /*61b0*/  ENDCOLLECTIVE ;  /* 0x000000000000791b */ /* 0x003fea0003800000 */
.L_x_14519:
[----:B------:R-:W-:Y:S01]  /*61c0*/  HFMA2 R12, -RZ, RZ, 0, 2.384185791015625e-07 ;  /* 0x00000004ff0c7431 */ /* 0x000fe200000001ff */
[----:B------:R-:W-:Y:S01]  /*61d0*/  MOV R13, RZ ;  /* 0x000000ff000d7202 */ /* 0x000fe20000000f00 */
[----:B------:R-:W-:-:S07]  /*61e0*/  IMAD.MOV.U32 R62, RZ, RZ, R14 ;  /* 0x000000ffff3e7224 */ /* 0x000fce00078e000e */
[----:B------:R-:W-:Y:S05]  /*61f0*/  WARPSYNC.COLLECTIVE R15, `(.L_x_14520) ;  /* 0x000000000f087348 */ /* 0x000fea0003c00000 */
[----:B------:R0:W1:Y:S02]  /*6200*/  SHFL.BFLY P6, R14, R13, R12, R11 ;  /* 0x0c00000c0d0e7389 */ /* 0x00006400000c000b */
[----:B01----:R-:W-:Y:S05]  /*6210*/  ENDCOLLECTIVE ;  /* 0x000000000000791b */ /* 0x003fea0003800000 */
.L_x_14520:
        /* <DEDUP_REMOVED lines=8> */
.L_x_14521:
[----:B------:R-:W-:Y:S01]  /*62a0*/  HFMA2 R12, -RZ, RZ, 0, 5.9604644775390625e-08 ;  /* 0x00000001ff0c7431 */ /* 0x000fe200000001ff */
[----:B------:R-:W-:-:S05]  /*62b0*/  MOV R10, R14 ;  /* 0x0000000e000a7202 */ /* 0x000fca0000000f00 */
[----:B------:R-:W-:-:S05]  /*62c0*/  FADD.FTZ R0, R7, R10 ;  /* 0x0000000a07007221 */ /* 0x000fca0000010000 */
[----:B------:R-:W-:-:S07]  /*62d0*/  MOV R13, R0 ;  /* 0x00000000000d7202 */ /* 0x000fce0000000f00 */
[----:B------:R-:W-:Y:S05]  /*62e0*/  WARPSYNC.COLLECTIVE R15, `(.L_x_14522) ;  /* 0x000000000f087348 */ /* 0x000fea0003c00000 */
[----:B------:R0:W1:Y:S02]  /*62f0*/  SHFL.BFLY P6, R14, R13, R12, R11 ;  /* 0x0c00000c0d0e7389 */ /* 0x00006400000c000b */
[----:B01----:R-:W-:Y:S05]  /*6300*/  ENDCOLLECTIVE ;  /* 0x000000000000791b */ /* 0x003fea0003800000 */
.L_x_14522:
[----:B------:R-:W-:Y:S02]  /*6310*/  HFMA2 R12, -RZ, RZ, 0, 2.384185791015625e-07 ;  /* 0x00000004ff0c7431 */ /* 0x000fe400000001ff */
[----:B------:R-:W-:Y:S01]  /*6320*/  IMAD.MOV.U32 R13, RZ, RZ, RZ ;  /* 0x000000ffff0d7224 */ /* 0x000fe200078e00ff */
[----:B------:R-:W-:-:S07]  /*6330*/  MOV R3, R14 ;  /* 0x0000000e00037202 */ /* 0x000fce0000000f00 */
[----:B------:R-:W-:Y:S05]  /*6340*/  WARPSYNC.COLLECTIVE R15, `(.L_x_14523) ;  /* 0x000000000f087348 */ /* 0x000fea0003c00000 */
[----:B------:R0:W1:Y:S02]  /*6350*/  SHFL.BFLY P6, R14, R13, R12, R11 ;  /* 0x0c00000c0d0e7389 */ /* 0x00006400000c000b */
[----:B01----:R-:W-:Y:S05]  /*6360*/  ENDCOLLECTIVE ;  /* 0x000000000000791b */ /* 0x003fea0003800000 */
.L_x_14523:
        /* <DEDUP_REMOVED lines=8> */
.L_x_14524:
[----:B------:R-:W-:Y:S02]  /*63f0*/  HFMA2 R12, -RZ, RZ, 0, 5.9604644775390625e-08 ;  /* 0x00000001ff0c7431 */ /* 0x000fe400000001ff */
[----:B------:R-:W-:-:S04]  /*6400*/  IMAD.MOV.U32 R16, RZ, RZ, R14 ;  /* 0x000000ffff107224 */ /* 0x000fc800078e000e */
[----:B------:R-:W-:-:S05]  /*6410*/  FADD.FTZ R2, R9, R16 ;  /* 0x0000001009027221 */ /* 0x000fca0000010000 */
[----:B------:R-:W-:-:S07]  /*6420*/  MOV R13, R2 ;  /* 0x00000002000d7202 */ /* 0x000fce0000000f00 */
[----:B------:R-:W-:Y:S05]  /*6430*/  WARPSYNC.COLLECTIVE R15, `(.L_x_14525) ;  /* 0x000000000f087348 */ /* 0x000fea0003c00000 */
[----:B------:R0:W1:Y:S02]  /*6440*/  SHFL.BFLY P6, R14, R13, R12, R11 ;  /* 0x0c00000c0d0e7389 */ /* 0x00006400000c000b */
[----:B01----:R-:W-:Y:S05]  /*6450*/  ENDCOLLECTIVE ;  /* 0x000000000000791b */ /* 0x003fea0003800000 */
.L_x_14525:
[----:B------:R-:W-:Y:S02]  /*6460*/  HFMA2 R13, -RZ, RZ, 0, 0 ;  /* 0x00000000ff0d7431 */ /* 0x000fe400000001ff */
[----:B------:R-:W-:Y:S01]  /*6470*/  IMAD.MOV.U32 R12, RZ, RZ, 0x4 ;  /* 0x00000004ff0c7424 */ /* 0x000fe200078e00ff */
[----:B------:R-:W-:-:S07]  /*6480*/  MOV R5, R14 ;  /* 0x0000000e00057202 */ /* 0x000fce0000000f00 */
[----:B------:R-:W-:Y:S05]  /*6490*/  WARPSYNC.COLLECTIVE R15, `(.L_x_14526) ;  /* 0x000000000f087348 */ /* 0x000fea0003c00000 */
[----:B------:R0:W1:Y:S02]  /*64a0*/  SHFL.BFLY P6, R14, R13, R12, R11 ;  /* 0x0c00000c0d0e7389 */ /* 0x00006400000c000b */
[----:B01----:R-:W-:Y:S05]  /*64b0*/  ENDCOLLECTIVE ;  /* 0x000000000000791b */ /* 0x003fea0003800000 */
.L_x_14526:
        /* <DEDUP_REMOVED lines=8> */
.L_x_14527:
[----:B------:R-:W-:Y:S01]  /*6540*/  HFMA2 R12, -RZ, RZ, 0, 5.9604644775390625e-08 ;  /* 0x00000001ff0c7431 */ /* 0x000fe200000001ff */
[----:B------:R-:W-:-:S05]  /*6550*/  MOV R18, R14 ;  /* 0x0000000e00127202 */ /* 0x000fca0000000f00 */
[----:B------:R-:W-:-:S04]  /*6560*/  FADD.FTZ R4, R17, R18 ;  /* 0x0000001211047221 */ /* 0x000fc80000010000 */
[----:B------:R-:W-:-:S07]  /*6570*/  IMAD.MOV.U32 R13, RZ, RZ, R4 ;  /* 0x000000ffff0d7224 */ /* 0x000fce00078e0004 */
[----:B------:R-:W-:Y:S05]  /*6580*/  WARPSYNC.COLLECTIVE R15, `(.L_x_14528) ;  /* 0x000000000f087348 */ /* 0x000fea0003c00000 */
[----:B------:R0:W1:Y:S02]  /*6590*/  SHFL.BFLY P6, R14, R13, R12, R11 ;  /* 0x0c00000c0d0e7389 */ /* 0x00006400000c000b */
[----:B01----:R-:W-:Y:S05]  /*65a0*/  ENDCOLLECTIVE ;  /* 0x000000000000791b */ /* 0x003fea0003800000 */
.L_x_14528:
[----:B------:R-:W-:Y:S01]  /*65b0*/  HFMA2 R13, -RZ, RZ, 0, 0 ;  /* 0x00000000ff0d7431 */ /* 0x000fe200000001ff */
[----:B------:R-:W-:Y:S02]  /*65c0*/  MOV R12, 0x4 ;  /* 0x00000004000c7802 */ /* 0x000fe40000000f00 */
[----:B------:R-:W-:-:S07]  /*65d0*/  MOV R7, R14 ;  /* 0x0000000e00077202 */ /* 0x000fce0000000f00 */
[----:B------:R-:W-:Y:S05]  /*65e0*/  WARPSYNC.COLLECTIVE R15, `(.L_x_14529) ;  /* 0x000000000f087348 */ /* 0x000fea0003c00000 */
[----:B------:R0:W1:Y:S02]  /*65f0*/  SHFL.BFLY P6, R14, R13, R12, R11 ;  /* 0x0c00000c0d0e7389 */ /* 0x00006400000c000b */
[----:B01----:R-:W-:Y:S05]  /*6600*/  ENDCOLLECTIVE ;  /* 0x000000000000791b */ /* 0x003fea0003800000 */
.L_x_14529:
        /* <DEDUP_REMOVED lines=8> */
.L_x_14530:
[----:B------:R-:W-:Y:S01]  /*6690*/  IMAD.MOV.U32 R12, RZ, RZ, 0x1 ;  /* 0x00000001ff0c7424 */ /* 0x000fe200078e00ff */
[----:B------:R-:W-:-:S05]  /*66a0*/  MOV R20, R14 ;  /* 0x0000000e00147202 */ /* 0x000fca0000000f00 */
[----:B------:R-:W-:-:S05]  /*66b0*/  FADD.FTZ R6, R19, R20 ;  /* 0x0000001413067221 */ /* 0x000fca0000010000 */
[----:B------:R-:W-:-:S07]  /*66c0*/  MOV R13, R6 ;  /* 0x00000006000d7202 */ /* 0x000fce0000000f00 */
[----:B------:R-:W-:Y:S05]  /*66d0*/  WARPSYNC.COLLECTIVE R15, `(.L_x_14531) ;  /* 0x000000000f087348 */ /* 0x000fea0003c00000 */
[----:B------:R0:W1:Y:S02]  /*66e0*/  SHFL.BFLY P6, R14, R13, R12, R11 ;  /* 0x0c00000c0d0e7389 */ /* 0x00006400000c000b */
[----:B01----:R-:W-:Y:S05]  /*66f0*/  ENDCOLLECTIVE ;  /* 0x000000000000791b */ /* 0x003fea0003800000 */
.L_x_14531:
[----:B------:R-:W-:Y:S01]  /*6700*/  HFMA2 R13, -RZ, RZ, 0, 0 ;  /* 0x00000000ff0d7431 */ /* 0x000fe200000001ff */
[----:B------:R-:W-:Y:S02]  /*6710*/  MOV R12, 0x4 ;  /* 0x00000004000c7802 */ /* 0x000fe40000000f00 */
[----:B------:R-:W-:-:S07]  /*6720*/  MOV R9, R14 ;  /* 0x0000000e00097202 */ /* 0x000fce0000000f00 */
[----:B------:R-:W-:Y:S05]  /*6730*/  WARPSYNC.COLLECTIVE R15, `(.L_x_14532) ;  /* 0x000000000f087348 */ /* 0x000fea0003c00000 */
[----:B------:R0:W1:Y:S02]  /*6740*/  SHFL.BFLY P6, R14, R13, R12, R11 ;  /* 0x0c00000c0d0e7389 */ /* 0x00006400000c000b */
[----:B01----:R-:W-:Y:S05]  /*6750*/  ENDCOLLECTIVE ;  /* 0x000000000000791b */ /* 0x003fea0003800000 */
.L_x_14532:
        /* <DEDUP_REMOVED lines=8> */
.L_x_14533:
[----:B------:R-:W-:Y:S01]  /*67e0*/  HFMA2 R12, -RZ, RZ, 0, 5.9604644775390625e-08 ;  /* 0x00000001ff0c7431 */ /* 0x000fe200000001ff */
[----:B------:R-:W-:-:S05]  /*67f0*/  MOV R22, R14 ;  /* 0x0000000e00167202 */ /* 0x000fca0000000f00 */
[----:B------:R-:W-:-:S05]  /*6800*/  FADD.FTZ R8, R21, R22 ;  /* 0x0000001615087221 */ /* 0x000fca0000010000 */
[----:B------:R-:W-:-:S07]  /*6810*/  MOV R13, R8 ;  /* 0x00000008000d7202 */ /* 0x000fce0000000f00 */
[----:B------:R-:W-:Y:S05]  /*6820*/  WARPSYNC.COLLECTIVE R15, `(.L_x_14534) ;  /* 0x000000000f087348 */ /* 0x000fea0003c00000 */
[----:B------:R0:W1:Y:S02]  /*6830*/  SHFL.BFLY P6, R14, R13, R12, R11 ;  /* 0x0c00000c0d0e7389 */ /* 0x00006400000c000b */
[----:B01----:R-:W-:Y:S05]  /*6840*/  ENDCOLLECTIVE ;  /* 0x000000000000791b */ /* 0x003fea0003800000 */
.L_x_14534:
[----:B------:R-:W-:Y:S01]  /*6850*/  HFMA2 R12, -RZ, RZ, 0, 2.384185791015625e-07 ;  /* 0x00000004ff0c7431 */ /* 0x000fe200000001ff */
[----:B------:R-:W-:Y:S01]  /*6860*/  MOV R13, RZ ;  /* 0x000000ff000d7202 */ /* 0x000fe20000000f00 */
[----:B------:R-:W-:-:S07]  /*6870*/  IMAD.MOV.U32 R17, RZ, RZ, R14 ;  /* 0x000000ffff117224 */ /* 0x000fce00078e000e */
[----:B------:R-:W-:Y:S05]  /*6880*/  WARPSYNC.COLLECTIVE R15, `(.L_x_14535) ;  /* 0x000000000f087348 */ /* 0x000fea0003c00000 */
[----:B------:R0:W1:Y:S02]  /*6890*/  SHFL.BFLY P6, R14, R13, R12, R11 ;  /* 0x0c00000c0d0e7389 */ /* 0x00006400000c000b */
[----:B01----:R-:W-:Y:S05]  /*68a0*/  ENDCOLLECTIVE ;  /* 0x000000000000791b */ /* 0x003fea0003800000 */
.L_x_14535:
        /* <DEDUP_REMOVED lines=8> */
.L_x_14536:
[----:B------:R-:W-:Y:S01]  /*6930*/  HFMA2 R12, -RZ, RZ, 0, 5.9604644775390625e-08 ;  /* 0x00000001ff0c7431 */ /* 0x000fe200000001ff */
[----:B------:R-:W-:-:S05]  /*6940*/  MOV R24, R14 ;  /* 0x0000000e00187202 */ /* 0x000fca0000000f00 */
[----:B------:R-:W-:-:S05]  /*6950*/  FADD.FTZ R10, R23, R24 ;  /* 0x00000018170a7221 */ /* 0x000fca0000010000 */
[----:B------:R-:W-:-:S07]  /*6960*/  MOV R13, R10 ;  /* 0x0000000a000d7202 */ /* 0x000fce0000000f00 */
[----:B------:R-:W-:Y:S05]  /*6970*/  WARPSYNC.COLLECTIVE R15, `(.L_x_14537) ;  /* 0x000000000f087348 */ /* 0x000fea0003c00000 */
[----:B------:R0:W1:Y:S02]  /*6980*/  SHFL.BFLY P6, R14, R13, R12, R11 ;  /* 0x0c00000c0d0e7389 */ /* 0x00006400000c000b */
[----:B01----:R-:W-:Y:S05]  /*6990*/  ENDCOLLECTIVE ;  /* 0x000000000000791b */ /* 0x003fea0003800000 */
.L_x_14537:
[----:B------:R-:W-:Y:S02]  /*69a0*/  HFMA2 R12, -RZ, RZ, 0, 2.384185791015625e-07 ;  /* 0x00000004ff0c7431 */ /* 0x000fe400000001ff */
[----:B------:R-:W-:Y:S01]  /*69b0*/  IMAD.MOV.U32 R13, RZ, RZ, RZ ;  /* 0x000000ffff0d7224 */ /* 0x000fe200078e00ff */
[----:B------:R-:W-:-:S07]  /*69c0*/  MOV R19, R14 ;  /* 0x0000000e00137202 */ /* 0x000fce0000000f00 */
[----:B------:R-:W-:Y:S05]  /*69d0*/  WARPSYNC.COLLECTIVE R15, `(.L_x_14538) ;  /* 0x000000000f087348 */ /* 0x000fea0003c00000 */
[----:B------:R0:W1:Y:S02]  /*69e0*/  SHFL.BFLY P6, R14, R13, R12, R11 ;  /* 0x0c00000c0d0e7389 */ /* 0x00006400000c000b */
[----:B01----:R-:W-:Y:S05]  /*69f0*/  ENDCOLLECTIVE ;  /* 0x000000000000791b */ /* 0x003fea0003800000 */
.L_x_14538:
        /* <DEDUP_REMOVED lines=8> */
.L_x_14539:
[----:B------:R-:W-:Y:S02]  /*6a80*/  HFMA2 R12, -RZ, RZ, 0, 5.9604644775390625e-08 ;  /* 0x00000001ff0c7431 */ /* 0x000fe400000001ff */
[----:B------:R-:W-:-:S04]  /*6a90*/  IMAD.MOV.U32 R26, RZ, RZ, R14 ;  /* 0x000000ffff1a7224 */ /* 0x000fc800078e000e */
[----:B------:R-:W-:-:S05]  /*6aa0*/  FADD.FTZ R16, R25, R26 ;  /* 0x0000001a19107221 */ /* 0x000fca0000010000 */
[----:B------:R-:W-:-:S07]  /*6ab0*/  MOV R13, R16 ;  /* 0x00000010000d7202 */ /* 0x000fce0000000f00 */
[----:B------:R-:W-:Y:S05]  /*6ac0*/  WARPSYNC.COLLECTIVE R15, `(.L_x_14540) ;  /* 0x000000000f087348 */ /* 0x000fea0003c00000 */
[----:B------:R0:W1:Y:S02]  /*6ad0*/  SHFL.BFLY P6, R14, R13, R12, R11 ;  /* 0x0c00000c0d0e7389 */ /* 0x00006400000c000b */
[----:B01----:R-:W-:Y:S05]  /*6ae0*/  ENDCOLLECTIVE ;  /* 0x000000000000791b */ /* 0x003fea0003800000 */
.L_x_14540:
[----:B------:R-:W-:Y:S02]  /*6af0*/  HFMA2 R13, -RZ, RZ, 0, 0 ;  /* 0x00000000ff0d7431 */ /* 0x000fe400000001ff */
[----:B------:R-:W-:Y:S01]  /*6b00*/  IMAD.MOV.U32 R12, RZ, RZ, 0x4 ;  /* 0x00000004ff0c7424 */ /* 0x000fe200078e00ff */
[----:B------:R-:W-:-:S07]  /*6b10*/  MOV R21, R14 ;  /* 0x0000000e00157202 */ /* 0x000fce0000000f00 */
[----:B------:R-:W-:Y:S05]  /*6b20*/  WARPSYNC.COLLECTIVE R15, `(.L_x_14541) ;  /* 0x000000000f087348 */ /* 0x000fea0003c00000 */
[----:B------:R0:W1:Y:S02]  /*6b30*/  SHFL.BFLY P6, R14, R13, R12, R11 ;  /* 0x0c00000c0d0e7389 */ /* 0x00006400000c000b */
[----:B01----:R-:W-:Y:S05]  /*6b40*/  ENDCOLLECTIVE ;  /* 0x000000000000791b */ /* 0x003fea0003800000 */
.L_x_14541:
        /* <DEDUP_REMOVED lines=8> */
.L_x_14542:
[----:B------:R-:W-:Y:S01]  /*6bd0*/  HFMA2 R12, -RZ, RZ, 0, 5.9604644775390625e-08 ;  /* 0x00000001ff0c7431 */ /* 0x000fe200000001ff */
[----:B------:R-:W-:-:S05]  /*6be0*/  MOV R23, R14 ;  /* 0x0000000e00177202 */ /* 0x000fca0000000f00 */
[----:B------:R-:W-:-:S04]  /*6bf0*/  FADD.FTZ R18, R18, R23 ;  /* 0x0000001712127221 */ /* 0x000fc80000010000 */
[----:B------:R-:W-:-:S07]  /*6c00*/  IMAD.MOV.U32 R13, RZ, RZ, R18 ;  /* 0x000000ffff0d7224 */ /* 0x000fce00078e0012 */
[----:B------:R-:W-:Y:S05]  /*6c10*/  WARPSYNC.COLLECTIVE R15, `(.L_x_14543) ;  /* 0x000000000f087348 */ /* 0x000fea0003c00000 */
[----:B------:R0:W1:Y:S02]  /*6c20*/  SHFL.BFLY P6, R14, R13, R12, R11 ;  /* 0x0c00000c0d0e7389 */ /* 0x00006400000c000b */
[----:B01----:R-:W-:Y:S05]  /*6c30*/  ENDCOLLECTIVE ;  /* 0x000000000000791b */ /* 0x003fea0003800000 */
.L_x_14543:
[----:B------:R-:W-:Y:S01]  /*6c40*/  HFMA2 R13, -RZ, RZ, 0, 0 ;  /* 0x00000000ff0d7431 */ /* 0x000fe200000001ff */
[----:B------:R-:W-:Y:S02]  /*6c50*/  MOV R12, 0x4 ;  /* 0x00000004000c7802 */ /* 0x000fe40000000f00 */
[----:B------:R-:W-:-:S07]  /*6c60*/  MOV R23, R14 ;  /* 0x0000000e00177202 */ /* 0x000fce0000000f00 */
[----:B------:R-:W-:Y:S05]  /*6c70*/  WARPSYNC.COLLECTIVE R15, `(.L_x_14544) ;  /* 0x000000000f087348 */ /* 0x000fea0003c00000 */
[----:B------:R0:W1:Y:S02]  /*6c80*/  SHFL.BFLY P6, R14, R13, R12, R11 ;  /* 0x0c00000c0d0e7389 */ /* 0x00006400000c000b */
[----:B01----:R-:W-:Y:S05]  /*6c90*/  ENDCOLLECTIVE ;  /* 0x000000000000791b */ /* 0x003fea0003800000 */
.L_x_14544:
        /* <DEDUP_REMOVED lines=8> */
.L_x_14545:
[----:B------:R-:W-:Y:S01]  /*6d20*/  IMAD.MOV.U32 R12, RZ, RZ, 0x1 ;  /* 0x00000001ff0c7424 */ /* 0x000fe200078e00ff */
[----:B------:R-:W-:-:S05]  /*6d30*/  MOV R25, R14 ;  /* 0x0000000e00197202 */ /* 0x000fca0000000f00 */
[----:B------:R-:W-:-:S05]  /*6d40*/  FADD.FTZ R20, R20, R25 ;  /* 0x0000001914147221 */ /* 0x000fca0000010000 */
[----:B------:R-:W-:-:S07]  /*6d50*/  MOV R13, R20 ;  /* 0x00000014000d7202 */ /* 0x000fce0000000f00 */
[----:B------:R-:W-:Y:S05]  /*6d60*/  WARPSYNC.COLLECTIVE R15, `(.L_x_14546) ;  /* 0x000000000f087348 */ /* 0x000fea0003c00000 */
[----:B------:R0:W1:Y:S02]  /*6d70*/  SHFL.BFLY P6, R14, R13, R12, R11 ;  /* 0x0c00000c0d0e7389 */ /* 0x00006400000c000b */
[----:B01----:R-:W-:Y:S05]  /*6d80*/  ENDCOLLECTIVE ;  /* 0x000000000000791b */ /* 0x003fea0003800000 */
.L_x_14546:
[----:B------:R-:W-:Y:S01]  /*6d90*/  HFMA2 R13, -RZ, RZ, 0, 0 ;  /* 0x00000000ff0d7431 */ /* 0x000fe200000001ff */
[----:B------:R-:W-:Y:S02]  /*6da0*/  MOV R12, 0x4 ;  /* 0x00000004000c7802 */ /* 0x000fe40000000f00 */
[----:B------:R-:W-:-:S07]  /*6db0*/  MOV R25, R14 ;  /* 0x0000000e00197202 */ /* 0x000fce0000000f00 */
[----:B------:R-:W-:Y:S05]  /*6dc0*/  WARPSYNC.COLLECTIVE R15, `(.L_x_14547) ;  /* 0x000000000f087348 */ /* 0x000fea0003c00000 */
[----:B------:R0:W1:Y:S02]  /*6dd0*/  SHFL.BFLY P6, R14, R13, R12, R11 ;  /* 0x0c00000c0d0e7389 */ /* 0x00006400000c000b */
[----:B01----:R-:W-:Y:S05]  /*6de0*/  ENDCOLLECTIVE ;  /* 0x000000000000791b */ /* 0x003fea0003800000 */
.L_x_14547:
        /* <DEDUP_REMOVED lines=8> */
.L_x_14548:
[----:B------:R-:W-:Y:S01]  /*6e70*/  HFMA2 R12, -RZ, RZ, 0, 5.9604644775390625e-08 ;  /* 0x00000001ff0c7431 */ /* 0x000fe200000001ff */
[----:B------:R-:W-:-:S05]  /*6e80*/  MOV R27, R14 ;  /* 0x0000000e001b7202 */ /* 0x000fca0000000f00 */
[----:B------:R-:W-:-:S05]  /*6e90*/  FADD.FTZ R22, R22, R27 ;  /* 0x0000001b16167221 */ /* 0x000fca0000010000 */
[----:B------:R-:W-:-:S07]  /*6ea0*/  MOV R13, R22 ;  /* 0x00000016000d7202 */ /* 0x000fce0000000f00 */
[----:B------:R-:W-:Y:S05]  /*6eb0*/  WARPSYNC.COLLECTIVE R15, `(.L_x_14549) ;  /* 0x000000000f087348 */ /* 0x000fea0003c00000 */
[----:B------:R0:W1:Y:S02]  /*6ec0*/  SHFL.BFLY P6, R14, R13, R12, R11 ;  /* 0x0c00000c0d0e7389 */ /* 0x00006400000c000b */
[----:B01----:R-:W-:Y:S05]  /*6ed0*/  ENDCOLLECTIVE ;  /* 0x000000000000791b */ /* 0x003fea0003800000 */
.L_x_14549:
[----:B------:R-:W-:Y:S01]  /*6ee0*/  HFMA2 R12, -RZ, RZ, 0, 2.384185791015625e-07 ;  /* 0x00000004ff0c7431 */ /* 0x000fe200000001ff */
[----:B------:R-:W-:Y:S01]  /*6ef0*/  MOV R13, RZ ;  /* 0x000000ff000d7202 */ /* 0x000fe20000000f00 */
[----:B------:R-:W-:-:S07]  /*6f00*/  IMAD.MOV.U32 R27, RZ, RZ, R14 ;  /* 0x000000ffff1b7224 */ /* 0x000fce00078e000e */
[----:B------:R-:W-:Y:S05]  /*6f10*/  WARPSYNC.COLLECTIVE R15, `(.L_x_14550) ;  /* 0x000000000f087348 */ /* 0x000fea0003c00000 */
[----:B------:R0:W1:Y:S02]  /*6f20*/  SHFL.BFLY P6, R14, R13, R12, R11 ;  /* 0x0c00000c0d0e7389 */ /* 0x00006400000c000b */
[----:B01----:R-:W-:Y:S05]  /*6f30*/  ENDCOLLECTIVE ;  /* 0x000000000000791b */ /* 0x003fea0003800000 */
.L_x_14550:
        /* <DEDUP_REMOVED lines=8> */
.L_x_14551:
[----:B------:R-:W-:Y:S01]  /*6fc0*/  HFMA2 R12, -RZ, RZ, 0, 5.9604644775390625e-08 ;  /* 0x00000001ff0c7431 */ /* 0x000fe200000001ff */
[----:B------:R-:W-:-:S05]  /*6fd0*/  MOV R29, R14 ;  /* 0x0000000e001d7202 */ /* 0x000fca0000000f00 */
[----:B------:R-:W-:-:S05]  /*6fe0*/  FADD.FTZ R24, R24, R29 ;  /* 0x0000001d18187221 */ /* 0x000fca0000010000 */
[----:B------:R-:W-:-:S07]  /*6ff0*/  MOV R13, R24 ;  /* 0x00000018000d7202 */ /* 0x000fce0000000f00 */
[----:B------:R-:W-:Y:S05]  /*7000*/  WARPSYNC.COLLECTIVE R15, `(.L_x_14552) ;  /* 0x000000000f087348 */ /* 0x000fea0003c00000 */
[----:B------:R0:W1:Y:S02]  /*7010*/  SHFL.BFLY P6, R14, R13, R12, R11 ;  /* 0x0c00000c0d0e7389 */ /* 0x00006400000c000b */
[----:B01----:R-:W-:Y:S05]  /*7020*/  ENDCOLLECTIVE ;  /* 0x000000000000791b */ /* 0x003fea0003800000 */
.L_x_14552:
[----:B------:R-:W-:Y:S02]  /*7030*/  HFMA2 R12, -RZ, RZ, 0, 2.384185791015625e-07 ;  /* 0x00000004ff0c7431 */ /* 0x000fe400000001ff */
[----:B------:R-:W-:Y:S01]  /*7040*/  IMAD.MOV.U32 R13, RZ, RZ, RZ ;  /* 0x000000ffff0d7224 */ /* 0x000fe200078e00ff */
[----:B------:R-:W-:-:S07]  /*7050*/  MOV R29, R14 ;  /* 0x0000000e001d7202 */ /* 0x000fce0000000f00 */
[----:B------:R-:W-:Y:S05]  /*7060*/  WARPSYNC.COLLECTIVE R15, `(.L_x_14553) ;  /* 0x000000000f087348 */ /* 0x000fea0003c00000 */
[----:B------:R0:W1:Y:S02]  /*7070*/  SHFL.BFLY P6, R14, R13, R12, R11 ;  /* 0x0c00000c0d0e7389 */ /* 0x00006400000c000b */
[----:B01----:R-:W-:Y:S05]  /*7080*/  ENDCOLLECTIVE ;  /* 0x000000000000791b */ /* 0x003fea0003800000 */
.L_x_14553:
        /* <DEDUP_REMOVED lines=8> */
.L_x_14554:
[----:B------:R-:W-:Y:S02]  /*7110*/  HFMA2 R12, -RZ, RZ, 0, 5.9604644775390625e-08 ;  /* 0x00000001ff0c7431 */ /* 0x000fe400000001ff */
[----:B------:R-:W-:-:S04]  /*7120*/  IMAD.MOV.U32 R31, RZ, RZ, R14 ;  /* 0x000000ffff1f7224 */ /* 0x000fc800078e000e */
[----:B------:R-:W-:-:S05]  /*7130*/  FADD.FTZ R26, R26, R31 ;  /* 0x0000001f1a1a7221 */ /* 0x000fca0000010000 */
[----:B------:R-:W-:-:S07]  /*7140*/  MOV R13, R26 ;  /* 0x0000001a000d7202 */ /* 0x000fce0000000f00 */
[----:B------:R-:W-:Y:S05]  /*7150*/  WARPSYNC.COLLECTIVE R15, `(.L_x_14555) ;  /* 0x000000000f087348 */ /* 0x000fea0003c00000 */
[----:B------:R0:W1:Y:S02]  /*7160*/  SHFL.BFLY P6, R14, R13, R12, R11 ;  /* 0x0c00000c0d0e7389 */ /* 0x00006400000c000b */
[----:B01----:R-:W-:Y:S05]  /*7170*/  ENDCOLLECTIVE ;  /* 0x000000000000791b */ /* 0x003fea0003800000 */
.L_x_14555:
[----:B------:R-:W-:Y:S02]  /*7180*/  HFMA2 R13, -RZ, RZ, 0, 0 ;  /* 0x00000000ff0d7431 */ /* 0x000fe400000001ff */
[----:B------:R-:W-:Y:S01]  /*7190*/  IMAD.MOV.U32 R12, RZ, RZ, 0x4 ;  /* 0x00000004ff0c7424 */ /* 0x000fe200078e00ff */
[----:B------:R-:W-:-:S07]  /*71a0*/  MOV R31, R14 ;  /* 0x0000000e001f7202 */ /* 0x000fce0000000f00 */
[----:B------:R-:W-:Y:S05]  /*71b0*/  WARPSYNC.COLLECTIVE R15, `(.L_x_14556) ;  /* 0x000000000f087348 */ /* 0x000fea0003c00000 */
[----:B------:R0:W1:Y:S02]  /*71c0*/  SHFL.BFLY P6, R14, R13, R12, R11 ;  /* 0x0c00000c0d0e7389 */ /* 0x00006400000c000b */
[----:B01----:R-:W-:Y:S05]  /*71d0*/  ENDCOLLECTIVE ;  /* 0x000000000000791b */ /* 0x003fea0003800000 */
.L_x_14556:
        /* <DEDUP_REMOVED lines=8> */
.L_x_14557:
[----:B------:R-:W-:Y:S01]  /*7260*/  HFMA2 R12, -RZ, RZ, 0, 5.9604644775390625e-08 ;  /* 0x00000001ff0c7431 */ /* 0x000fe200000001ff */
[----:B------:R-:W-:-:S05]  /*7270*/  MOV R33, R14 ;  /* 0x0000000e00217202 */ /* 0x000fca0000000f00 */
[----:B------:R-:W-:-:S04]  /*7280*/  FADD.FTZ R28, R28, R33 ;  /* 0x000000211c1c7221 */ /* 0x000fc80000010000 */
[----:B------:R-:W-:-:S07]  /*7290*/  IMAD.MOV.U32 R13, RZ, RZ, R28 ;  /* 0x000000ffff0d7224 */ /* 0x000fce00078e001c */
[----:B------:R-:W-:Y:S05]  /*72a0*/  WARPSYNC.COLLECTIVE R15, `(.L_x_14558) ;  /* 0x000000000f087348 */ /* 0x000fea0003c00000 */
[----:B------:R0:W1:Y:S02]  /*72b0*/  SHFL.BFLY P6, R14, R13, R12, R11 ;  /* 0x0c00000c0d0e7389 */ /* 0x00006400000c000b */
[----:B01----:R-:W-:Y:S05]  /*72c0*/  ENDCOLLECTIVE ;  /* 0x000000000000791b */ /* 0x003fea0003800000 */
.L_x_14558:
[----:B------:R-:W-:Y:S01]  /*72d0*/  HFMA2 R13, -RZ, RZ, 0, 0 ;  /* 0x00000000ff0d7431 */ /* 0x000fe200000001ff */
[----:B------:R-:W-:Y:S02]  /*72e0*/  MOV R12, 0x4 ;  /* 0x00000004000c7802 */ /* 0x000fe40000000f00 */
[----:B------:R-:W-:-:S07]  /*72f0*/  MOV R33, R14 ;  /* 0x0000000e00217202 */ /* 0x000fce0000000f00 */
[----:B------:R-:W-:Y:S05]  /*7300*/  WARPSYNC.COLLECTIVE R15, `(.L_x_14559) ;  /* 0x000000000f087348 */ /* 0x000fea0003c00000 */
[----:B------:R0:W1:Y:S02]  /*7310*/  SHFL.BFLY P6, R14, R13, R12, R11 ;  /* 0x0c00000c0d0e7389 */ /* 0x00006400000c000b */
[----:B01----:R-:W-:Y:S05]  /*7320*/  ENDCOLLECTIVE ;  /* 0x000000000000791b */ /* 0x003fea0003800000 */
.L_x_14559:
        /* <DEDUP_REMOVED lines=8> */
.L_x_14560:
[----:B------:R-:W-:Y:S01]  /*73b0*/  IMAD.MOV.U32 R12, RZ, RZ, 0x1 ;  /* 0x00000001ff0c7424 */ /* 0x000fe200078e00ff */
[----:B------:R-:W-:-:S05]  /*73c0*/  MOV R35, R14 ;  /* 0x0000000e00237202 */ /* 0x000fca0000000f00 */
[----:B------:R-:W-:-:S05]  /*73d0*/  FADD.FTZ R30, R30, R35 ;  /* 0x000000231e1e7221 */ /* 0x000fca0000010000 */
[----:B------:R-:W-:-:S07]  /*73e0*/  MOV R13, R30 ;  /* 0x0000001e000d7202 */ /* 0x000fce0000000f00 */
[----:B------:R-:W-:Y:S05]  /*73f0*/  WARPSYNC.COLLECTIVE R15, `(.L_x_14561) ;  /* 0x000000000f087348 */ /* 0x000fea0003c00000 */
[----:B------:R0:W1:Y:S02]  /*7400*/  SHFL.BFLY P6, R14, R13, R12, R11 ;  /* 0x0c00000c0d0e7389 */ /* 0x00006400000c000b */
[----:B01----:R-:W-:Y:S05]  /*7410*/  ENDCOLLECTIVE ;  /* 0x000000000000791b */ /* 0x003fea0003800000 */
.L_x_14561:
[----:B------:R-:W-:Y:S01]  /*7420*/  HFMA2 R13, -RZ, RZ, 0, 0 ;  /* 0x00000000ff0d7431 */ /* 0x000fe200000001ff */
[----:B------:R-:W-:Y:S02]  /*7430*/  MOV R12, 0x4 ;  /* 0x00000004000c7802 */ /* 0x000fe40000000f00 */
[----:B------:R-:W-:-:S07]  /*7440*/  MOV R35, R14 ;  /* 0x0000000e00237202 */ /* 0x000fce0000000f00 */
[----:B------:R-:W-:Y:S05]  /*7450*/  WARPSYNC.COLLECTIVE R15, `(.L_x_14562) ;  /* 0x000000000f087348 */ /* 0x000fea0003c00000 */
[----:B------:R0:W1:Y:S02]  /*7460*/  SHFL.BFLY P6, R14, R13, R12, R11 ;  /* 0x0c00000c0d0e7389 */ /* 0x00006400000c000b */
[----:B01----:R-:W-:Y:S05]  /*7470*/  ENDCOLLECTIVE ;  /* 0x000000000000791b */ /* 0x003fea0003800000 */
.L_x_14562:
        /* <DEDUP_REMOVED lines=8> */
.L_x_14563:
[----:B------:R-:W-:Y:S01]  /*7500*/  HFMA2 R12, -RZ, RZ, 0, 5.9604644775390625e-08 ;  /* 0x00000001ff0c7431 */ /* 0x000fe200000001ff */
[----:B------:R-:W-:-:S05]  /*7510*/  MOV R37, R14 ;  /* 0x0000000e00257202 */ /* 0x000fca0000000f00 */
[----:B------:R-:W-:-:S05]  /*7520*/  FADD.FTZ R32, R32, R37 ;  /* 0x0000002520207221 */ /* 0x000fca0000010000 */
[----:B------:R-:W-:-:S07]  /*7530*/  MOV R13, R32 ;  /* 0x00000020000d7202 */ /* 0x000fce0000000f00 */
[----:B------:R-:W-:Y:S05]  /*7540*/  WARPSYNC.COLLECTIVE R15, `(.L_x_14564) ;  /* 0x000000000f087348 */ /* 0x000fea0003c00000 */
[----:B------:R0:W1:Y:S02]  /*7550*/  SHFL.BFLY P6, R14, R13, R12, R11 ;  /* 0x0c00000c0d0e7389 */ /* 0x00006400000c000b */
[----:B01----:R-:W-:Y:S05]  /*7560*/  ENDCOLLECTIVE ;  /* 0x000000000000791b */ /* 0x003fea0003800000 */
.L_x_14564:
[----:B------:R-:W-:Y:S01]  /*7570*/  HFMA2 R12, -RZ, RZ, 0, 2.384185791015625e-07 ;  /* 0x00000004ff0c7431 */ /* 0x000fe200000001ff */
[----:B------:R-:W-:Y:S01]  /*7580*/  MOV R13, RZ ;  /* 0x000000ff000d7202 */ /* 0x000fe20000000f00 */
[----:B------:R-:W-:-:S07]  /*7590*/  IMAD.MOV.U32 R37, RZ, RZ, R14 ;  /* 0x000000ffff257224 */ /* 0x000fce00078e000e */
[----:B------:R-:W-:Y:S05]  /*75a0*/  WARPSYNC.COLLECTIVE R15, `(.L_x_14565) ;  /* 0x000000000f087348 */ /* 0x000fea0003c00000 */
[----:B------:R0:W1:Y:S02]  /*75b0*/  SHFL.BFLY P6, R14, R13, R12, R11 ;  /* 0x0c00000c0d0e7389 */ /* 0x00006400000c000b */
[----:B01----:R-:W-:Y:S05]  /*75c0*/  ENDCOLLECTIVE ;  /* 0x000000000000791b */ /* 0x003fea0003800000 */
.L_x_14565:
        /* <DEDUP_REMOVED lines=8> */
.L_x_14566:
[----:B------:R-:W-:Y:S01]  /*7650*/  HFMA2 R12, -RZ, RZ, 0, 5.9604644775390625e-08 ;  /* 0x00000001ff0c7431 */ /* 0x000fe200000001ff */
[----:B------:R-:W-:-:S05]  /*7660*/  MOV R39, R14 ;  /* 0x0000000e00277202 */ /* 0x000fca0000000f00 */
[----:B------:R-:W-:-:S05]  /*7670*/  FADD.FTZ R34, R34, R39 ;  /* 0x0000002722227221 */ /* 0x000fca0000010000 */
[----:B------:R-:W-:-:S07]  /*7680*/  MOV R13, R34 ;  /* 0x00000022000d7202 */ /* 0x000fce0000000f00 */
[----:B------:R-:W-:Y:S05]  /*7690*/  WARPSYNC.COLLECTIVE R15, `(.L_x_14567) ;  /* 0x000000000f087348 */ /* 0x000fea0003c00000 */
[----:B------:R0:W1:Y:S02]  /*76a0*/  SHFL.BFLY P6, R14, R13, R12, R11 ;  /* 0x0c00000c0d0e7389 */ /* 0x00006400000c000b */
[----:B01----:R-:W-:Y:S05]  /*76b0*/  ENDCOLLECTIVE ;  /* 0x000000000000791b */ /* 0x003fea0003800000 */
.L_x_14567:
[----:B------:R-:W-:Y:S02]  /*76c0*/  HFMA2 R12, -RZ, RZ, 0, 2.384185791015625e-07 ;  /* 0x00000004ff0c7431 */ /* 0x000fe400000001ff */
[----:B------:R-:W-:Y:S01]  /*76d0*/  IMAD.MOV.U32 R13, RZ, RZ, RZ ;  /* 0x000000ffff0d7224 */ /* 0x000fe200078e00ff */
[----:B------:R-:W-:-:S07]  /*76e0*/  MOV R39, R14 ;  /* 0x0000000e00277202 */ /* 0x000fce0000000f00 */
[----:B------:R-:W-:Y:S05]  /*76f0*/  WARPSYNC.COLLECTIVE R15, `(.L_x_14568) ;  /* 0x000000000f087348 */ /* 0x000fea0003c00000 */
[----:B------:R0:W1:Y:S02]  /*7700*/  SHFL.BFLY P6, R14, R13, R12, R11 ;  /* 0x0c00000c0d0e7389 */ /* 0x00006400000c000b */
[----:B01----:R-:W-:Y:S05]  /*7710*/  ENDCOLLECTIVE ;  /* 0x000000000000791b */ /* 0x003fea0003800000 */
.L_x_14568:
        /* <DEDUP_REMOVED lines=8> */
.L_x_14569:
[----:B------:R-:W-:Y:S02]  /*77a0*/  HFMA2 R12, -RZ, RZ, 0, 5.9604644775390625e-08 ;  /* 0x00000001ff0c7431 */ /* 0x000fe400000001ff */
[----:B------:R-:W-:-:S04]  /*77b0*/  IMAD.MOV.U32 R41, RZ, RZ, R14 ;  /* 0x000000ffff297224 */ /* 0x000fc800078e000e */
[----:B------:R-:W-:-:S05]  /*77c0*/  FADD.FTZ R36, R36, R41 ;  /* 0x0000002924247221 */ /* 0x000fca0000010000 */
[----:B------:R-:W-:-:S07]  /*77d0*/  MOV R13, R36 ;  /* 0x00000024000d7202 */ /* 0x000fce0000000f00 */
[----:B------:R-:W-:Y:S05]  /*77e0*/  WARPSYNC.COLLECTIVE R15, `(.L_x_14570) ;  /* 0x000000000f087348 */ /* 0x000fea0003c00000 */
[----:B------:R0:W1:Y:S02]  /*77f0*/  SHFL.BFLY P6, R14, R13, R12, R11 ;  /* 0x0c00000c0d0e7389 */ /* 0x00006400000c000b */
[----:B01----:R-:W-:Y:S05]  /*7800*/  ENDCOLLECTIVE ;  /* 0x000000000000791b */ /* 0x003fea0003800000 */
.L_x_14570:
[----:B------:R-:W-:Y:S02]  /*7810*/  HFMA2 R13, -RZ, RZ, 0, 0 ;  /* 0x00000000ff0d7431 */ /* 0x000fe400000001ff */
[----:B------:R-:W-:Y:S01]  /*7820*/  IMAD.MOV.U32 R12, RZ, RZ, 0x4 ;  /* 0x00000004ff0c7424 */ /* 0x000fe200078e00ff */
[----:B------:R-:W-:-:S07]  /*7830*/  MOV R41, R14 ;  /* 0x0000000e00297202 */ /* 0x000fce0000000f00 */
[----:B------:R-:W-:Y:S05]  /*7840*/  WARPSYNC.COLLECTIVE R15, `(.L_x_14571) ;  /* 0x000000000f087348 */ /* 0x000fea0003c00000 */
[----:B------:R0:W1:Y:S02]  /*7850*/  SHFL.BFLY P6, R14, R13, R12, R11 ;  /* 0x0c00000c0d0e7389 */ /* 0x00006400000c000b */
[----:B01----:R-:W-:Y:S05]  /*7860*/  ENDCOLLECTIVE ;  /* 0x000000000000791b */ /* 0x003fea0003800000 */
.L_x_14571:
        /* <DEDUP_REMOVED lines=8> */
.L_x_14572:
[----:B------:R-:W-:Y:S01]  /*78f0*/  HFMA2 R12, -RZ, RZ, 0, 5.9604644775390625e-08 ;  /* 0x00000001ff0c7431 */ /* 0x000fe200000001ff */
[----:B------:R-:W-:-:S05]  /*7900*/  MOV R57, R14 ;  /* 0x0000000e00397202 */ /* 0x000fca0000000f00 */
[----:B------:R-:W-:-:S04]  /*7910*/  FADD.FTZ R38, R38, R57 ;  /* 0x0000003926267221 */ /* 0x000fc80000010000 */
[----:B------:R-:W-:-:S07]  /*7920*/  IMAD.MOV.U32 R13, RZ, RZ, R38 ;  /* 0x000000ffff0d7224 */ /* 0x000fce00078e0026 */
[----:B------:R-:W-:Y:S05]  /*7930*/  WARPSYNC.COLLECTIVE R15, `(.L_x_14573) ;  /* 0x000000000f087348 */ /* 0x000fea0003c00000 */
[----:B------:R0:W1:Y:S02]  /*7940*/  SHFL.BFLY P6, R14, R13, R12, R11 ;  /* 0x0c00000c0d0e7389 */ /* 0x00006400000c000b */
[----:B01----:R-:W-:Y:S05]  /*7950*/  ENDCOLLECTIVE ;  /* 0x000000000000791b */ /* 0x003fea0003800000 */
.L_x_14573:
[----:B------:R-:W-:Y:S01]  /*7960*/  HFMA2 R13, -RZ, RZ, 0, 0 ;  /* 0x00000000ff0d7431 */ /* 0x000fe200000001ff */
[----:B------:R-:W-:Y:S02]  /*7970*/  MOV R12, 0x4 ;  /* 0x00000004000c7802 */ /* 0x000fe40000000f00 */
[----:B------:R-:W-:-:S07]  /*7980*/  MOV R71, R14 ;  /* 0x0000000e00477202 */ /* 0x000fce0000000f00 */
[----:B------:R-:W-:Y:S05]  /*7990*/  WARPSYNC.COLLECTIVE R15, `(.L_x_14574) ;  /* 0x000000000f087348 */ /* 0x000fea0003c00000 */
[----:B------:R0:W1:Y:S02]  /*79a0*/  SHFL.BFLY P6, R14, R13, R12, R11 ;  /* 0x0c00000c0d0e7389 */ /* 0x00006400000c000b */
[----:B01----:R-:W-:Y:S05]  /*79b0*/  ENDCOLLECTIVE ;  /* 0x000000000000791b */ /* 0x003fea0003800000 */
.L_x_14574:
        /* <DEDUP_REMOVED lines=8> */
.L_x_14575:
[----:B------:R-:W-:Y:S01]  /*7a40*/  IMAD.MOV.U32 R12, RZ, RZ, 0x1 ;  /* 0x00000001ff0c7424 */ /* 0x000fe200078e00ff */
[----:B------:R-:W-:-:S05]  /*7a50*/  MOV R55, R14 ;  /* 0x0000000e00377202 */ /* 0x000fca0000000f00 */
[----:B------:R-:W-:-:S05]  /*7a60*/  FADD.FTZ R40, R40, R55 ;  /* 0x0000003728287221 */ /* 0x000fca0000010000 */
[----:B------:R-:W-:-:S07]  /*7a70*/  MOV R13, R40 ;  /* 0x00000028000d7202 */ /* 0x000fce0000000f00 */
[----:B------:R-:W-:Y:S05]  /*7a80*/  WARPSYNC.COLLECTIVE R15, `(.L_x_14576) ;  /* 0x000000000f087348 */ /* 0x000fea0003c00000 */
[----:B------:R0:W1:Y:S02]  /*7a90*/  SHFL.BFLY P6, R14, R13, R12, R11 ;  /* 0x0c00000c0d0e7389 */ /* 0x00006400000c000b */
[----:B01----:R-:W-:Y:S05]  /*7aa0*/  ENDCOLLECTIVE ;  /* 0x000000000000791b */ /* 0x003fea0003800000 */
.L_x_14576:
[----:B------:R-:W-:Y:S01]  /*7ab0*/  HFMA2 R13, -RZ, RZ, 0, 0 ;  /* 0x00000000ff0d7431 */ /* 0x000fe200000001ff */
[----:B------:R-:W-:Y:S02]  /*7ac0*/  MOV R12, 0x4 ;  /* 0x00000004000c7802 */ /* 0x000fe40000000f00 */
[----:B------:R-:W-:-:S07]  /*7ad0*/  MOV R67, R14 ;  /* 0x0000000e00437202 */ /* 0x000fce0000000f00 */
[----:B------:R-:W-:Y:S05]  /*7ae0*/  WARPSYNC.COLLECTIVE R15, `(.L_x_14577) ;  /* 0x000000000f087348 */ /* 0x000fea0003c00000 */
[----:B------:R0:W1:Y:S02]  /*7af0*/  SHFL.BFLY P6, R14, R13, R12, R11 ;  /* 0x0c00000c0d0e7389 */ /* 0x00006400000c000b */
[----:B01----:R-:W-:Y:S05]  /*7b00*/  ENDCOLLECTIVE ;  /* 0x000000000000791b */ /* 0x003fea0003800000 */
.L_x_14577:
        /* <DEDUP_REMOVED lines=8> */
.L_x_14578:
[----:B------:R-:W-:Y:S01]  /*7b90*/  HFMA2 R12, -RZ, RZ, 0, 5.9604644775390625e-08 ;  /* 0x00000001ff0c7431 */ /* 0x000fe200000001ff */
[----:B------:R-:W-:-:S05]  /*7ba0*/  MOV R53, R14 ;  /* 0x0000000e00357202 */ /* 0x000fca0000000f00 */
[----:B------:R-:W-:-:S05]  /*7bb0*/  FADD.FTZ R42, R42, R53 ;  /* 0x000000352a2a7221 */ /* 0x000fca0000010000 */
[----:B------:R-:W-:-:S07]  /*7bc0*/  MOV R13, R42 ;  /* 0x0000002a000d7202 */ /* 0x000fce0000000f00 */
[----:B------:R-:W-:Y:S05]  /*7bd0*/  WARPSYNC.COLLECTIVE R15, `(.L_x_14579) ;  /* 0x000000000f087348 */ /* 0x000fea0003c00000 */
[----:B------:R0:W1:Y:S02]  /*7be0*/  SHFL.BFLY P6, R14, R13, R12, R11 ;  /* 0x0c00000c0d0e7389 */ /* 0x00006400000c000b */
[----:B01----:R-:W-:Y:S05]  /*7bf0*/  ENDCOLLECTIVE ;  /* 0x000000000000791b */ /* 0x003fea0003800000 */
.L_x_14579:
[----:B------:R-:W-:Y:S01]  /*7c00*/  HFMA2 R12, -RZ, RZ, 0, 2.384185791015625e-07 ;  /* 0x00000004ff0c7431 */ /* 0x000fe200000001ff */
[----:B------:R-:W-:Y:S01]  /*7c10*/  MOV R13, RZ ;  /* 0x000000ff000d7202 */ /* 0x000fe20000000f00 */
[----:B------:R-:W-:-:S07]  /*7c20*/  IMAD.MOV.U32 R63, RZ, RZ, R14 ;  /* 0x000000ffff3f7224 */ /* 0x000fce00078e000e */
[----:B------:R-:W-:Y:S05]  /*7c30*/  WARPSYNC.COLLECTIVE R15, `(.L_x_14580) ;  /* 0x000000000f087348 */ /* 0x000fea0003c00000 */
[----:B------:R0:W1:Y:S02]  /*7c40*/  SHFL.BFLY P6, R14, R13, R12, R11 ;  /* 0x0c00000c0d0e7389 */ /* 0x00006400000c000b */
[----:B01----:R-:W-:Y:S05]  /*7c50*/  ENDCOLLECTIVE ;  /* 0x000000000000791b */ /* 0x003fea0003800000 */
.L_x_14580:
        /* <DEDUP_REMOVED lines=8> */
.L_x_14581:
[----:B------:R-:W-:Y:S01]  /*7ce0*/  HFMA2 R12, -RZ, RZ, 0, 5.9604644775390625e-08 ;  /* 0x00000001ff0c7431 */ /* 0x000fe200000001ff */
[----:B------:R-:W-:-:S05]  /*7cf0*/  MOV R58, R14 ;  /* 0x0000000e003a7202 */ /* 0x000fca0000000f00 */
[----:B------:R-:W-:-:S05]  /*7d00*/  FADD.FTZ R43, R43, R58 ;  /* 0x0000003a2b2b7221 */ /* 0x000fca0000010000 */
[----:B------:R-:W-:-:S07]  /*7d10*/  MOV R13, R43 ;  /* 0x0000002b000d7202 */ /* 0x000fce0000000f00 */
[----:B------:R-:W-:Y:S05]  /*7d20*/  WARPSYNC.COLLECTIVE R15, `(.L_x_14582) ;  /* 0x000000000f087348 */ /* 0x000fea0003c00000 */
[----:B------:R0:W1:Y:S02]  /*7d30*/  SHFL.BFLY P6, R14, R13, R12, R11 ;  /* 0x0c00000c0d0e7389 */ /* 0x00006400000c000b */
[----:B01----:R-:W-:Y:S05]  /*7d40*/  ENDCOLLECTIVE ;  /* 0x000000000000791b */ /* 0x003fea0003800000 */
.L_x_14582:
[----:B------:R-:W-:Y:S02]  /*7d50*/  HFMA2 R12, -RZ, RZ, 0, 2.384185791015625e-07 ;  /* 0x00000004ff0c7431 */ /* 0x000fe400000001ff */
[----:B------:R-:W-:Y:S01]  /*7d60*/  IMAD.MOV.U32 R13, RZ, RZ, RZ ;  /* 0x000000ffff0d7224 */ /* 0x000fe200078e00ff */
[----:B------:R-:W-:-:S07]  /*7d70*/  MOV R2, R14 ;  /* 0x0000000e00027202 */ /* 0x000fce0000000f00 */
[----:B------:R-:W-:Y:S05]  /*7d80*/  WARPSYNC.COLLECTIVE R15, `(.L_x_14583) ;  /* 0x000000000f087348 */ /* 0x000fea0003c00000 */
[----:B------:R0:W1:Y:S02]  /*7d90*/  SHFL.BFLY P6, R14, R13, R12, R11 ;  /* 0x0c00000c0d0e7389 */ /* 0x00006400000c000b */
[----:B01----:R-:W-:Y:S05]  /*7da0*/  ENDCOLLECTIVE ;  /* 0x000000000000791b */ /* 0x003fea0003800000 */
.L_x_14583:
        /* <DEDUP_REMOVED lines=8> */
.L_x_14584:
[----:B------:R-:W-:Y:S02]  /*7e30*/  HFMA2 R12, -RZ, RZ, 0, 5.9604644775390625e-08 ;  /* 0x00000001ff0c7431 */ /* 0x000fe400000001ff */
[----:B------:R-:W-:-:S04]  /*7e40*/  IMAD.MOV.U32 R3, RZ, RZ, R14 ;  /* 0x000000ffff037224 */ /* 0x000fc800078e000e */
[----:B------:R-:W-:-:S05]  /*7e50*/  FADD.FTZ R44, R44, R3 ;  /* 0x000000032c2c7221 */ /* 0x000fca0000010000 */
[----:B------:R-:W-:-:S07]  /*7e60*/  MOV R13, R44 ;  /* 0x0000002c000d7202 */ /* 0x000fce0000000f00 */
[----:B------:R-:W-:Y:S05]  /*7e70*/  WARPSYNC.COLLECTIVE R15, `(.L_x_14585) ;  /* 0x000000000f087348 */ /* 0x000fea0003c00000 */
[----:B------:R0:W1:Y:S02]  /*7e80*/  SHFL.BFLY P6, R14, R13, R12, R11 ;  /* 0x0c00000c0d0e7389 */ /* 0x00006400000c000b */
[----:B01----:R-:W-:Y:S05]  /*7e90*/  ENDCOLLECTIVE ;  /* 0x000000000000791b */ /* 0x003fea0003800000 */
.L_x_14585:
[----:B------:R-:W-:Y:S02]  /*7ea0*/  HFMA2 R13, -RZ, RZ, 0, 0 ;  /* 0x00000000ff0d7431 */ /* 0x000fe400000001ff */
[----:B------:R-:W-:Y:S01]  /*7eb0*/  IMAD.MOV.U32 R12, RZ, RZ, 0x4 ;  /* 0x00000004ff0c7424 */ /* 0x000fe200078e00ff */
[----:B------:R-:W-:-:S07]  /*7ec0*/  MOV R3, R14 ;  /* 0x0000000e00037202 */ /* 0x000fce0000000f00 */
[----:B------:R-:W-:Y:S05]  /*7ed0*/  WARPSYNC.COLLECTIVE R15, `(.L_x_14586) ;  /* 0x000000000f087348 */ /* 0x000fea0003c00000 */
[----:B------:R0:W1:Y:S02]  /*7ee0*/  SHFL.BFLY P6, R14, R13, R12, R11 ;  /* 0x0c00000c0d0e7389 */ /* 0x00006400000c000b */
[----:B01----:R-:W-:Y:S05]  /*7ef0*/  ENDCOLLECTIVE ;  /* 0x000000000000791b */ /* 0x003fea0003800000 */
.L_x_14586:
        /* <DEDUP_REMOVED lines=8> */
.L_x_14587:
[----:B------:R-:W-:Y:S01]  /*7f80*/  HFMA2 R12, -RZ, RZ, 0, 5.9604644775390625e-08 ;  /* 0x00000001ff0c7431 */ /* 0x000fe200000001ff */
[----:B------:R-:W-:-:S05]  /*7f90*/  MOV R56, R14 ;  /* 0x0000000e00387202 */ /* 0x000fca0000000f00 */
[----:B------:R-:W-:-:S04]  /*7fa0*/  FADD.FTZ R45, R45, R56 ;  /* 0x000000382d2d7221 */ /* 0x000fc80000010000 */
[----:B------:R-:W-:-:S07]  /*7fb0*/  IMAD.MOV.U32 R13, RZ, RZ, R45 ;  /* 0x000000ffff0d7224 */ /* 0x000fce00078e002d */
[----:B------:R-:W-:Y:S05]  /*7fc0*/  WARPSYNC.COLLECTIVE R15, `(.L_x_14588) ;  /* 0x000000000f087348 */ /* 0x000fea0003c00000 */
[----:B------:R0:W1:Y:S02]  /*7fd0*/  SHFL.BFLY P6, R14, R13, R12, R11 ;  /* 0x0c00000c0d0e7389 */ /* 0x00006400000c000b */
[----:B01----:R-:W-:Y:S05]  /*7fe0*/  ENDCOLLECTIVE ;  /* 0x000000000000791b */ /* 0x003fea0003800000 */
.L_x_14588:
[----:B------:R-:W-:Y:S01]  /*7ff0*/  HFMA2 R13, -RZ, RZ, 0, 0 ;  /* 0x00000000ff0d7431 */ /* 0x000fe200000001ff */
[----:B------:R-:W-:Y:S02]  /*8000*/  MOV R12, 0x4 ;  /* 0x00000004000c7802 */ /* 0x000fe40000000f00 */
[----:B------:R-:W-:-:S07]  /*8010*/  MOV R76, R14 ;  /* 0x0000000e004c7202 */ /* 0x000fce0000000f00 */
[----:B------:R-:W-:Y:S05]  /*8020*/  WARPSYNC.COLLECTIVE R15, `(.L_x_14589) ;  /* 0x000000000f087348 */ /* 0x000fea0003c00000 */
[----:B------:R0:W1:Y:S02]  /*8030*/  SHFL.BFLY P6, R14, R13, R12, R11 ;  /* 0x0c00000c0d0e7389 */ /* 0x00006400000c000b */
[----:B01----:R-:W-:Y:S05]  /*8040*/  ENDCOLLECTIVE ;  /* 0x000000000000791b */ /* 0x003fea0003800000 */
.L_x_14589:
        /* <DEDUP_REMOVED lines=8> */
.L_x_14590:
[----:B------:R-:W-:Y:S01]  /*80d0*/  IMAD.MOV.U32 R12, RZ, RZ, 0x1 ;  /* 0x00000001ff0c7424 */ /* 0x000fe200078e00ff */
[----:B------:R-:W-:-:S05]  /*80e0*/  MOV R7, R14 ;  /* 0x0000000e00077202 */ /* 0x000fca0000000f00 */
[----:B------:R-:W-:-:S05]  /*80f0*/  FADD.FTZ R46, R46, R7 ;  /* 0x000000072e2e7221 */ /* 0x000fca0000010000 */
[----:B------:R-:W-:-:S07]  /*8100*/  MOV R13, R46 ;  /* 0x0000002e000d7202 */ /* 0x000fce0000000f00 */
[----:B------:R-:W-:Y:S05]  /*8110*/  WARPSYNC.COLLECTIVE R15, `(.L_x_14591) ;  /* 0x000000000f087348 */ /* 0x000fea0003c00000 */
[----:B------:R0:W1:Y:S02]  /*8120*/  SHFL.BFLY P6, R14, R13, R12, R11 ;  /* 0x0c00000c0d0e7389 */ /* 0x00006400000c000b */
[----:B01----:R-:W-:Y:S05]  /*8130*/  ENDCOLLECTIVE ;  /* 0x000000000000791b */ /* 0x003fea0003800000 */
.L_x_14591:
[----:B------:R-:W-:Y:S01]  /*8140*/  HFMA2 R13, -RZ, RZ, 0, 0 ;  /* 0x00000000ff0d7431 */ /* 0x000fe200000001ff */
[----:B------:R-:W-:Y:S02]  /*8150*/  MOV R12, 0x4 ;  /* 0x00000004000c7802 */ /* 0x000fe40000000f00 */
[----:B------:R-:W-:-:S07]  /*8160*/  MOV R7, R14 ;  /* 0x0000000e00077202 */ /* 0x000fce0000000f00 */
[----:B------:R-:W-:Y:S05]  /*8170*/  WARPSYNC.COLLECTIVE R15, `(.L_x_14592) ;  /* 0x000000000f087348 */ /* 0x000fea0003c00000 */
[----:B------:R0:W1:Y:S02]  /*8180*/  SHFL.BFLY P6, R14, R13, R12, R11 ;  /* 0x0c00000c0d0e7389 */ /* 0x00006400000c000b */
[----:B01----:R-:W-:Y:S05]  /*8190*/  ENDCOLLECTIVE ;  /* 0x000000000000791b */ /* 0x003fea0003800000 */
.L_x_14592:
        /* <DEDUP_REMOVED lines=8> */
.L_x_14593:
[----:B------:R-:W-:Y:S01]  /*8220*/  HFMA2 R12, -RZ, RZ, 0, 5.9604644775390625e-08 ;  /* 0x00000001ff0c7431 */ /* 0x000fe200000001ff */
[----:B------:R-:W-:-:S05]  /*8230*/  MOV R54, R14 ;  /* 0x0000000e00367202 */ /* 0x000fca0000000f00 */
[----:B------:R-:W-:-:S05]  /*8240*/  FADD.FTZ R47, R47, R54 ;  /* 0x000000362f2f7221 */ /* 0x000fca0000010000 */
[----:B------:R-:W-:-:S07]  /*8250*/  MOV R13, R47 ;  /* 0x0000002f000d7202 */ /* 0x000fce0000000f00 */
[----:B------:R-:W-:Y:S05]  /*8260*/  WARPSYNC.COLLECTIVE R15, `(.L_x_14594) ;  /* 0x000000000f087348 */ /* 0x000fea0003c00000 */
[----:B------:R0:W1:Y:S02]  /*8270*/  SHFL.BFLY P6, R14, R13, R12, R11 ;  /* 0x0c00000c0d0e7389 */ /* 0x00006400000c000b */
[----:B01----:R-:W-:Y:S05]  /*8280*/  ENDCOLLECTIVE ;  /* 0x000000000000791b */ /* 0x003fea0003800000 */
.L_x_14594:
[----:B------:R-:W-:Y:S01]  /*8290*/  HFMA2 R12, -RZ, RZ, 0, 2.384185791015625e-07 ;  /* 0x00000004ff0c7431 */ /* 0x000fe200000001ff */
[----:B------:R-:W-:Y:S01]  /*82a0*/  MOV R13, RZ ;  /* 0x000000ff000d7202 */ /* 0x000fe20000000f00 */
[----:B------:R-:W-:-:S07]  /*82b0*/  IMAD.MOV.U32 R9, RZ, RZ, R14 ;  /* 0x000000ffff097224 */ /* 0x000fce00078e000e */
[----:B------:R-:W-:Y:S05]  /*82c0*/  WARPSYNC.COLLECTIVE R15, `(.L_x_14595) ;  /* 0x000000000f087348 */ /* 0x000fea0003c00000 */
[----:B------:R0:W1:Y:S02]  /*82d0*/  SHFL.BFLY P6, R14, R13, R12, R11 ;  /* 0x0c00000c0d0e7389 */ /* 0x00006400000c000b */
[----:B01----:R-:W-:Y:S05]  /*82e0*/  ENDCOLLECTIVE ;  /* 0x000000000000791b */ /* 0x003fea0003800000 */
.L_x_14595:
        /* <DEDUP_REMOVED lines=8> */
.L_x_14596:
[----:B------:R-:W-:Y:S01]  /*8370*/  HFMA2 R12, -RZ, RZ, 0, 5.9604644775390625e-08 ;  /* 0x00000001ff0c7431 */ /* 0x000fe200000001ff */
[----:B------:R-:W-:-:S05]  /*8380*/  MOV R17, R14 ;  /* 0x0000000e00117202 */ /* 0x000fca0000000f00 */
[----:B------:R-:W-:-:S05]  /*8390*/  FADD.FTZ R48, R48, R17 ;  /* 0x0000001130307221 */ /* 0x000fca0000010000 */
[----:B------:R-:W-:-:S07]  /*83a0*/  MOV R13, R48 ;  /* 0x00000030000d7202 */ /* 0x000fce0000000f00 */
[----:B------:R-:W-:Y:S05]  /*83b0*/  WARPSYNC.COLLECTIVE R15, `(.L_x_14597) ;  /* 0x000000000f087348 */ /* 0x000fea0003c00000 */
[----:B------:R0:W1:Y:S02]  /*83c0*/  SHFL.BFLY P6, R14, R13, R12, R11 ;  /* 0x0c00000c0d0e7389 */ /* 0x00006400000c000b */
[----:B01----:R-:W-:Y:S05]  /*83d0*/  ENDCOLLECTIVE ;  /* 0x000000000000791b */ /* 0x003fea0003800000 */
.L_x_14597:
[----:B------:R-:W-:Y:S02]  /*83e0*/  HFMA2 R12, -RZ, RZ, 0, 2.384185791015625e-07 ;  /* 0x00000004ff0c7431 */ /* 0x000fe400000001ff */
[----:B------:R-:W-:Y:S01]  /*83f0*/  IMAD.MOV.U32 R13, RZ, RZ, RZ ;  /* 0x000000ffff0d7224 */ /* 0x000fe200078e00ff */
[----:B------:R-:W-:-:S07]  /*8400*/  MOV R17, R14 ;  /* 0x0000000e00117202 */ /* 0x000fce0000000f00 */
[----:B------:R-:W-:Y:S05]  /*8410*/  WARPSYNC.COLLECTIVE R15, `(.L_x_14598) ;  /* 0x000000000f087348 */ /* 0x000fea0003c00000 */
[----:B------:R0:W1:Y:S02]  /*8420*/  SHFL.BFLY P6, R14, R13, R12, R11 ;  /* 0x0c00000c0d0e7389 */ /* 0x00006400000c000b */
[----:B01----:R-:W-:Y:S05]  /*8430*/  ENDCOLLECTIVE ;  /* 0x000000000000791b */ /* 0x003fea0003800000 */
.L_x_14598:
        /* <DEDUP_REMOVED lines=8> */
.L_x_14599:
[----:B------:R-:W-:Y:S02]  /*84c0*/  HFMA2 R12, -RZ, RZ, 0, 5.9604644775390625e-08 ;  /* 0x00000001ff0c7431 */ /* 0x000fe400000001ff */
[----:B------:R-:W-:-:S04]  /*84d0*/  IMAD.MOV.U32 R52, RZ, RZ, R14 ;  /* 0x000000ffff347224 */ /* 0x000fc800078e000e */
[----:B------:R-:W-:-:S05]  /*84e0*/  FADD.FTZ R49, R49, R52 ;  /* 0x0000003431317221 */ /* 0x000fca0000010000 */
[----:B------:R-:W-:-:S07]  /*84f0*/  MOV R13, R49 ;  /* 0x00000031000d7202 */ /* 0x000fce0000000f00 */
[----:B------:R-:W-:Y:S05]  /*8500*/  WARPSYNC.COLLECTIVE R15, `(.L_x_14600) ;  /* 0x000000000f087348 */ /* 0x000fea0003c00000 */
[----:B------:R0:W1:Y:S02]  /*8510*/  SHFL.BFLY P6, R14, R13, R12, R11 ;  /* 0x0c00000c0d0e7389 */ /* 0x00006400000c000b */
[----:B01----:R-:W-:Y:S05]  /*8520*/  ENDCOLLECTIVE ;  /* 0x000000000000791b */ /* 0x003fea0003800000 */
.L_x_14600:
[----:B------:R-:W-:Y:S02]  /*8530*/  HFMA2 R13, -RZ, RZ, 0, 0 ;  /* 0x00000000ff0d7431 */ /* 0x000fe400000001ff */
[----:B------:R-:W-:Y:S01]  /*8540*/  IMAD.MOV.U32 R12, RZ, RZ, 0x4 ;  /* 0x00000004ff0c7424 */ /* 0x000fe200078e00ff */
[----:B------:R-:W-:-:S07]  /*8550*/  MOV R19, R14 ;  /* 0x0000000e00137202 */ /* 0x000fce0000000f00 */
[----:B------:R-:W-:Y:S05]  /*8560*/  WARPSYNC.COLLECTIVE R15, `(.L_x_14601) ;  /* 0x000000000f087348 */ /* 0x000fea0003c00000 */
[----:B------:R0:W1:Y:S02]  /*8570*/  SHFL.BFLY P6, R14, R13, R12, R11 ;  /* 0x0c00000c0d0e7389 */ /* 0x00006400000c000b */
[----:B01----:R-:W-:Y:S05]  /*8580*/  ENDCOLLECTIVE ;  /* 0x000000000000791b */ /* 0x003fea0003800000 */
.L_x_14601:
        /* <DEDUP_REMOVED lines=8> */
.L_x_14602:
[----:B------:R-:W-:Y:S01]  /*8610*/  IMAD.MOV.U32 R12, RZ, RZ, 0x1 ;  /* 0x00000001ff0c7424 */ /* 0x000fe200078e00ff */
[----:B------:R-:W-:-:S05]  /*8620*/  MOV R21, R14 ;  /* 0x0000000e00157202 */ /* 0x000fca0000000f00 */
[----:B------:R-:W-:-:S05]  /*8630*/  FADD.FTZ R50, R50, R21 ;  /* 0x0000001532327221 */ /* 0x000fca0000010000 */
[----:B------:R-:W-:-:S07]  /*8640*/  MOV R13, R50 ;  /* 0x00000032000d7202 */ /* 0x000fce0000000f00 */
[----:B------:R-:W-:Y:S05]  /*8650*/  WARPSYNC.COLLECTIVE R15, `(.L_x_14603) ;  /* 0x000000000f087348 */ /* 0x000fea0003c00000 */
[----:B------:R0:W1:Y:S02]  /*8660*/  SHFL.BFLY P6, R14, R13, R12, R11 ;  /* 0x0c00000c0d0e7389 */ /* 0x00006400000c000b */
[----:B01----:R-:W-:Y:S05]  /*8670*/  ENDCOLLECTIVE ;  /* 0x000000000000791b */ /* 0x003fea0003800000 */
.L_x_14603:
[----:B------:R-:W-:Y:S01]  /*8680*/  HFMA2 R13, -RZ, RZ, 0, 0 ;  /* 0x00000000ff0d7431 */ /* 0x000fe200000001ff */
[----:B------:R-:W-:Y:S02]  /*8690*/  MOV R12, 0x4 ;  /* 0x00000004000c7802 */ /* 0x000fe40000000f00 */
[----:B------:R-:W-:-:S07]  /*86a0*/  MOV R27, R14 ;  /* 0x0000000e001b7202 */ /* 0x000fce0000000f00 */
[----:B------:R-:W-:Y:S05]  /*86b0*/  WARPSYNC.COLLECTIVE R15, `(.L_x_14604) ;  /* 0x000000000f087348 */ /* 0x000fea0003c00000 */
[----:B------:R0:W1:Y:S02]  /*86c0*/  SHFL.BFLY P6, R14, R13, R12, R11 ;  /* 0x0c00000c0d0e7389 */ /* 0x00006400000c000b */
[----:B01----:R-:W-:Y:S05]  /*86d0*/  ENDCOLLECTIVE ;  /* 0x000000000000791b */ /* 0x003fea0003800000 */
.L_x_14604:
[----:B------:R-:W-:Y:S01]  /*86e0*/  FADD.FTZ R27, R50, R27 ;  /* 0x0000001b321b7221 */ /* 0x000fe20000010000 */
[----:B------:R-:W-:Y:S02]  /*86f0*/  HFMA2 R12, -RZ, RZ, 0, 1.1920928955078125e-07 ;  /* 0x00000002ff0c7431 */ /* 0x000fe400000001ff */
[----:B------:R-:W-:-:S05]  /*8700*/  FADD.FTZ R51, RZ, R14 ;  /* 0x0000000eff337221 */ /* 0x000fca0000010000 */
[----:B------:R-:W-:-:S07]  /*8710*/  MOV R13, R51 ;  /* 0x00000033000d7202 */ /* 0x000fce0000000f00 */
[----:B------:R-:W-:Y:S05]  /*8720*/  WARPSYNC.COLLECTIVE R15, `(.L_x_14605) ;  /* 0x000000000f087348 */ /* 0x000fea0003c00000 */
[----:B------:R0:W1:Y:S02]  /*8730*/  SHFL.BFLY P6, R14, R13, R12, R11 ;  /* 0x0c00000c0d0e7389 */ /* 0x00006400000c000b */
[----:B01----:R-:W-:Y:S05]  /*8740*/  ENDCOLLECTIVE ;  /* 0x000000000000791b */ /* 0x003fea0003800000 */
.L_x_14605:
[----:B------:R-:W-:Y:S01]  /*8750*/  MOV R12, 0x1 ;  /* 0x00000001000c7802 */ /* 0x000fe20000000f00 */
[----:B------:R-:W-:-:S04]  /*8760*/  FADD.FTZ R51, R51, R14 ;  /* 0x0000000e33337221 */ /* 0x000fc80000010000 */
[----:B------:R-:W-:-:S07]  /*8770*/  IMAD.MOV.U32 R13, RZ, RZ, R51 ;  /* 0x000000ffff0d7224 */ /* 0x000fce00078e0033 */
[----:B------:R-:W-:Y:S05]  /*8780*/  WARPSYNC.COLLECTIVE R15, `(.L_x_14606) ;  /* 0x000000000f087348 */ /* 0x000fea0003c00000 */
[----:B------:R0:W1:Y:S02]  /*8790*/  SHFL.BFLY P6, R14, R13, R12, R11 ;  /* 0x0c00000c0d0e7389 */ /* 0x00006400000c000b */
[----:B01----:R-:W-:Y:S05]  /*87a0*/  ENDCOLLECTIVE ;  /* 0x000000000000791b */ /* 0x003fea0003800000 */
.L_x_14606:
[----:B------:R-:W-:Y:S01]  /*87b0*/  HFMA2 R13, -RZ, RZ, 0, 0 ;  /* 0x00000000ff0d7431 */ /* 0x000fe200000001ff */
[----:B------:R-:W-:Y:S02]  /*87c0*/  MOV R12, 0x4 ;  /* 0x00000004000c7802 */ /* 0x000fe40000000f00 */
[----:B------:R-:W-:-:S07]  /*87d0*/  MOV R29, R14 ;  /* 0x0000000e001d7202 */ /* 0x000fce0000000f00 */
[----:B------:R-:W-:Y:S05]  /*87e0*/  WARPSYNC.COLLECTIVE R15, `(.L_x_14607) ;  /* 0x000000000f087348 */ /* 0x000fea0003c00000 */
[----:B------:R0:W1:Y:S02]  /*87f0*/  SHFL.BFLY P6, R14, R13, R12, R11 ;  /* 0x0c00000c0d0e7389 */ /* 0x00006400000c000b */
[----:B01----:R-:W-:Y:S05]  /*8800*/  ENDCOLLECTIVE ;  /* 0x000000000000791b */ /* 0x003fea0003800000 */
.L_x_14607:
        /* <DEDUP_REMOVED lines=8> */
.L_x_14608:
[----:B------:R-:W-:Y:S02]  /*8890*/  HFMA2 R12, -RZ, RZ, 0, 5.9604644775390625e-08 ;  /* 0x00000001ff0c7431 */ /* 0x000fe400000001ff */
[----:B------:R-:W-:-:S05]  /*88a0*/  FADD.FTZ R52, R52, R14 ;  /* 0x0000000e34347221 */ /* 0x000fca0000010000 */
[----:B------:R-:W-:-:S07]  /*88b0*/  MOV R13, R52 ;  /* 0x00000034000d7202 */ /* 0x000fce0000000f00 */
[----:B------:R-:W-:Y:S05]  /*88c0*/  WARPSYNC.COLLECTIVE R15, `(.L_x_14609) ;  /* 0x000000000f087348 */ /* 0x000fea0003c00000 */
[----:B------:R0:W1:Y:S02]  /*88d0*/  SHFL.BFLY P6, R14, R13, R12, R11 ;  /* 0x0c00000c0d0e7389 */ /* 0x00006400000c000b */
[----:B01----:R-:W-:Y:S05]  /*88e0*/  ENDCOLLECTIVE ;  /* 0x000000000000791b */ /* 0x003fea0003800000 */
.L_x_14609:
[----:B------:R-:W-:Y:S02]  /*88f0*/  HFMA2 R13, -RZ, RZ, 0, 0 ;  /* 0x00000000ff0d7431 */ /* 0x000fe400000001ff */
[----:B------:R-:W-:Y:S01]  /*8900*/  IMAD.MOV.U32 R12, RZ, RZ, 0x4 ;  /* 0x00000004ff0c7424 */ /* 0x000fe200078e00ff */
[----:B------:R-:W-:-:S07]  /*8910*/  MOV R31, R14 ;  /* 0x0000000e001f7202 */ /* 0x000fce0000000f00 */
[----:B------:R-:W-:Y:S05]  /*8920*/  WARPSYNC.COLLECTIVE R15, `(.L_x_14610) ;  /* 0x000000000f087348 */ /* 0x000fea0003c00000 */
[----:B------:R0:W1:Y:S02]  /*8930*/  SHFL.BFLY P6, R14, R13, R12, R11 ;  /* 0x0c00000c0d0e7389 */ /* 0x00006400000c000b */
[----:B01----:R-:W-:Y:S05]  /*8940*/  ENDCOLLECTIVE ;  /* 0x000000000000791b */ /* 0x003fea0003800000 */
.L_x_14610:
        /* <DEDUP_REMOVED lines=8> */
.L_x_14611:
[----:B------:R-:W-:Y:S01]  /*89d0*/  IMAD.MOV.U32 R12, RZ, RZ, 0x1 ;  /* 0x00000001ff0c7424 */ /* 0x000fe200078e00ff */
[----:B------:R-:W-:-:S05]  /*89e0*/  MOV R25, R14 ;  /* 0x0000000e00197202 */ /* 0x000fca0000000f00 */
[----:B------:R-:W-:-:S05]  /*89f0*/  FADD.FTZ R53, R53, R25 ;  /* 0x0000001935357221 */ /* 0x000fca0000010000 */
[----:B------:R-:W-:-:S07]  /*8a00*/  MOV R13, R53 ;  /* 0x00000035000d7202 */ /* 0x000fce0000000f00 */
[----:B------:R-:W-:Y:S05]  /*8a10*/  WARPSYNC.COLLECTIVE R15, `(.L_x_14612) ;  /* 0x000000000f087348 */ /* 0x000fea0003c00000 */
[----:B------:R0:W1:Y:S02]  /*8a20*/  SHFL.BFLY P6, R14, R13, R12, R11 ;  /* 0x0c00000c0d0e7389 */ /* 0x00006400000c000b */
[----:B01----:R-:W-:Y:S05]  /*8a30*/  ENDCOLLECTIVE ;  /* 0x000000000000791b */ /* 0x003fea0003800000 */
.L_x_14612:
[----:B------:R-:W-:Y:S01]  /*8a40*/  HFMA2 R13, -RZ, RZ, 0, 0 ;  /* 0x00000000ff0d7431 */ /* 0x000fe200000001ff */
[----:B------:R-:W-:Y:S02]  /*8a50*/  MOV R12, 0x4 ;  /* 0x00000004000c7802 */ /* 0x000fe40000000f00 */
[----:B------:R-:W-:-:S07]  /*8a60*/  MOV R3, R14 ;  /* 0x0000000e00037202 */ /* 0x000fce0000000f00 */
[----:B------:R-:W-:Y:S05]  /*8a70*/  WARPSYNC.COLLECTIVE R15, `(.L_x_14613) ;  /* 0x000000000f087348 */ /* 0x000fea0003c00000 */
[----:B------:R0:W1:Y:S02]  /*8a80*/  SHFL.BFLY P6, R14, R13, R12, R11 ;  /* 0x0c00000c0d0e7389 */ /* 0x00006400000c000b */
[----:B01----:R-:W-:Y:S05]  /*8a90*/  ENDCOLLECTIVE ;  /* 0x000000000000791b */ /* 0x003fea0003800000 */
.L_x_14613:
[----:B------:R-:W-:Y:S01]  /*8aa0*/  FADD.FTZ R53, R53, R3 ;  /* 0x0000000335357221 */ /* 0x000fe20000010000 */
[----:B------:R-:W-:Y:S02]  /*8ab0*/  HFMA2 R12, -RZ, RZ, 0, 1.1920928955078125e-07 ;  /* 0x00000002ff0c7431 */ /* 0x000fe400000001ff */
[----:B------:R-:W-:-:S05]  /*8ac0*/  FADD.FTZ R54, RZ, R14 ;  /* 0x0000000eff367221 */ /* 0x000fca0000010000 */
[----:B------:R-:W-:-:S07]  /*8ad0*/  MOV R13, R54 ;  /* 0x00000036000d7202 */ /* 0x000fce0000000f00 */
[----:B------:R-:W-:Y:S05]  /*8ae0*/  WARPSYNC.COLLECTIVE R15, `(.L_x_14614) ;  /* 0x000000000f087348 */ /* 0x000fea0003c00000 */
[----:B------:R0:W1:Y:S02]  /*8af0*/  SHFL.BFLY P6, R14, R13, R12, R11 ;  /* 0x0c00000c0d0e7389 */ /* 0x00006400000c000b */
[----:B01----:R-:W-:Y:S05]  /*8b00*/  ENDCOLLECTIVE ;  /* 0x000000000000791b */ /* 0x003fea0003800000 */
.L_x_14614:
[----:B------:R-:W-:Y:S02]  /*8b10*/  HFMA2 R12, -RZ, RZ, 0, 5.9604644775390625e-08 ;  /* 0x00000001ff0c7431 */ /* 0x000fe400000001ff */
[----:B------:R-:W-:-:S04]  /*8b20*/  IMAD.MOV.U32 R23, RZ, RZ, R14 ;  /* 0x000000ffff177224 */ /* 0x000fc800078e000e */
[----:B------:R-:W-:-:S05]  /*8b30*/  FADD.FTZ R54, R54, R23 ;  /* 0x0000001736367221 */ /* 0x000fca0000010000 */
[----:B------:R-:W-:-:S07]  /*8b40*/  MOV R13, R54 ;  /* 0x00000036000d7202 */ /* 0x000fce0000000f00 */
[----:B------:R-:W-:Y:S05]  /*8b50*/  WARPSYNC.COLLECTIVE R15, `(.L_x_14615) ;  /* 0x000000000f087348 */ /* 0x000fea0003c00000 */
[----:B------:R0:W1:Y:S02]  /*8b60*/  SHFL.BFLY P6, R14, R13, R12, R11 ;  /* 0x0c00000c0d0e7389 */ /* 0x00006400000c000b */
[----:B01----:R-:W-:Y:S05]  /*8b70*/  ENDCOLLECTIVE ;  /* 0x000000000000791b */ /* 0x003fea0003800000 */
.L_x_14615:
[----:B------:R-:W-:Y:S01]  /*8b80*/  HFMA2 R13, -RZ, RZ, 0, 0 ;  /* 0x00000000ff0d7431 */ /* 0x000fe200000001ff */
[----:B------:R-:W-:Y:S02]  /*8b90*/  MOV R12, 0x4 ;  /* 0x00000004000c7802 */ /* 0x000fe40000000f00 */
[----:B------:R-:W-:-:S07]  /*8ba0*/  MOV R23, R14 ;  /* 0x0000000e00177202 */ /* 0x000fce0000000f00 */
[----:B------:R-:W-:Y:S05]  /*8bb0*/  WARPSYNC.COLLECTIVE R15, `(.L_x_14616) ;  /* 0x000000000f087348 */ /* 0x000fea0003c00000 */
[----:B------:R0:W1:Y:S02]  /*8bc0*/  SHFL.BFLY P6, R14, R13, R12, R11 ;  /* 0x0c00000c0d0e7389 */ /* 0x00006400000c000b */
[----:B01----:R-:W-:Y:S05]  /*8bd0*/  ENDCOLLECTIVE ;  /* 0x000000000000791b */ /* 0x003fea0003800000 */
.L_x_14616:
        /* <DEDUP_REMOVED lines=8> */
.L_x_14617:
[----:B------:R-:W-:Y:S01]  /*8c60*/  HFMA2 R12, -RZ, RZ, 0, 5.9604644775390625e-08 ;  /* 0x00000001ff0c7431 */ /* 0x000fe200000001ff */
[----:B------:R-:W-:-:S05]  /*8c70*/  MOV R21, R14 ;  /* 0x0000000e00157202 */ /* 0x000fca0000000f00 */
[----:B------:R-:W-:-:S05]  /*8c80*/  FADD.FTZ R55, R55, R21 ;  /* 0x0000001537377221 */ /* 0x000fca0000010000 */
[----:B------:R-:W-:-:S07]  /*8c90*/  MOV R13, R55 ;  /* 0x00000037000d7202 */ /* 0x000fce0000000f00 */
[----:B------:R-:W-:Y:S05]  /*8ca0*/  WARPSYNC.COLLECTIVE R15, `(.L_x_14618) ;  /* 0x000000000f087348 */ /* 0x000fea0003c00000 */
[----:B------:R0:W1:Y:S02]  /*8cb0*/  SHFL.BFLY P6, R14, R13, R12, R11 ;  /* 0x0c00000c0d0e7389 */ /* 0x00006400000c000b */
[----:B01----:R-:W-:Y:S05]  /*8cc0*/  ENDCOLLECTIVE ;  /* 0x000000000000791b */ /* 0x003fea0003800000 */
.L_x_14618:
[----:B------:R-:W-:Y:S01]  /*8cd0*/  HFMA2 R12, -RZ, RZ, 0, 2.384185791015625e-07 ;  /* 0x00000004ff0c7431 */ /* 0x000fe200000001ff */
[----:B------:R-:W-:Y:S01]  /*8ce0*/  MOV R13, RZ ;  /* 0x000000ff000d7202 */ /* 0x000fe20000000f00 */
[----:B------:R-:W-:-:S07]  /*8cf0*/  IMAD.MOV.U32 R76, RZ, RZ, R14 ;  /* 0x000000ffff4c7224 */ /* 0x000fce00078e000e */
[----:B------:R-:W-:Y:S05]  /*8d00*/  WARPSYNC.COLLECTIVE R15, `(.L_x_14619) ;  /* 0x000000000f087348 */ /* 0x000fea0003c00000 */
[----:B------:R0:W1:Y:S02]  /*8d10*/  SHFL.BFLY P6, R14, R13, R12, R11 ;  /* 0x0c00000c0d0e7389 */ /* 0x00006400000c000b */
[----:B01----:R-:W-:Y:S05]  /*8d20*/  ENDCOLLECTIVE ;  /* 0x000000000000791b */ /* 0x003fea0003800000 */
.L_x_14619:
[----:B------:R-:W-:Y:S01]  /*8d30*/  HFMA2 R12, -RZ, RZ, 0, 1.1920928955078125e-07 ;  /* 0x00000002ff0c7431 */ /* 0x000fe200000001ff */
[----:B------:R-:W-:-:S05]  /*8d40*/  MOV R56, R14 ;  /* 0x0000000e00387202 */ /* 0x000fca0000000f00 */
[----:B------:R-:W-:-:S05]  /*8d50*/  FADD.FTZ R56, RZ, R56 ;  /* 0x00000038ff387221 */ /* 0x000fca0000010000 */
[----:B------:R-:W-:-:S07]  /*8d60*/  MOV R13, R56 ;  /* 0x00000038000d7202 */ /* 0x000fce0000000f00 */
[----:B------:R-:W-:Y:S05]  /*8d70*/  WARPSYNC.COLLECTIVE R15, `(.L_x_14620) ;  /* 0x000000000f087348 */ /* 0x000fea0003c00000 */
[----:B------:R0:W1:Y:S02]  /*8d80*/  SHFL.BFLY P6, R14, R13, R12, R11 ;  /* 0x0c00000c0d0e7389 */ /* 0x00006400000c000b */
[----:B01----:R-:W-:Y:S05]  /*8d90*/  ENDCOLLECTIVE ;  /* 0x000000000000791b */ /* 0x003fea0003800000 */
.L_x_14620:
[----:B------:R-:W-:Y:S02]  /*8da0*/  HFMA2 R12, -RZ, RZ, 0, 5.9604644775390625e-08 ;  /* 0x00000001ff0c7431 */ /* 0x000fe400000001ff */
[----:B------:R-:W-:-:S04]  /*8db0*/  IMAD.MOV.U32 R19, RZ, RZ, R14 ;  /* 0x000000ffff137224 */ /* 0x000fc800078e000e */
[----:B------:R-:W-:-:S05]  /*8dc0*/  FADD.FTZ R56, R56, R19 ;  /* 0x0000001338387221 */ /* 0x000fca0000010000 */
[----:B------:R-:W-:-:S07]  /*8dd0*/  MOV R13, R56 ;  /* 0x00000038000d7202 */ /* 0x000fce0000000f00 */
[----:B------:R-:W-:Y:S05]  /*8de0*/  WARPSYNC.COLLECTIVE R15, `(.L_x_14621) ;  /* 0x000000000f087348 */ /* 0x000fea0003c00000 */
[----:B------:R0:W1:Y:S02]  /*8df0*/  SHFL.BFLY P6, R14, R13, R12, R11 ;  /* 0x0c00000c0d0e7389 */ /* 0x00006400000c000b */
[----:B01----:R-:W-:Y:S05]  /*8e00*/  ENDCOLLECTIVE ;  /* 0x000000000000791b */ /* 0x003fea0003800000 */
.L_x_14621:
[----:B------:R-:W-:Y:S01]  /*8e10*/  HFMA2 R13, -RZ, RZ, 0, 0 ;  /* 0x00000000ff0d7431 */ /* 0x000fe200000001ff */
[----:B------:R-:W-:Y:S02]  /*8e20*/  MOV R12, 0x4 ;  /* 0x00000004000c7802 */ /* 0x000fe40000000f00 */
[----:B------:R-:W-:-:S07]  /*8e30*/  MOV R19, R14 ;  /* 0x0000000e00137202 */ /* 0x000fce0000000f00 */
[----:B------:R-:W-:Y:S05]  /*8e40*/  WARPSYNC.COLLECTIVE R15, `(.L_x_14622) ;  /* 0x000000000f087348 */ /* 0x000fea0003c00000 */
[----:B------:R0:W1:Y:S02]  /*8e50*/  SHFL.BFLY P6, R14, R13, R12, R11 ;  /* 0x0c00000c0d0e7389 */ /* 0x00006400000c000b */
[----:B01----:R-:W-:Y:S05]  /*8e60*/  ENDCOLLECTIVE ;  /* 0x000000000000791b */ /* 0x003fea0003800000 */
.L_x_14622:
        /* <DEDUP_REMOVED lines=8> */
.L_x_14623:
[----:B------:R-:W-:Y:S01]  /*8ef0*/  HFMA2 R12, -RZ, RZ, 0, 5.9604644775390625e-08 ;  /* 0x00000001ff0c7431 */ /* 0x000fe200000001ff */
[----:B------:R-:W-:-:S05]  /*8f00*/  MOV R17, R14 ;  /* 0x0000000e00117202 */ /* 0x000fca0000000f00 */
[----:B------:R-:W-:-:S05]  /*8f10*/  FADD.FTZ R57, R57, R17 ;  /* 0x0000001139397221 */ /* 0x000fca0000010000 */
[----:B------:R-:W-:-:S07]  /*8f20*/  MOV R13, R57 ;  /* 0x00000039000d7202 */ /* 0x000fce0000000f00 */
[----:B------:R-:W-:Y:S05]  /*8f30*/  WARPSYNC.COLLECTIVE R15, `(.L_x_14624) ;  /* 0x000000000f087348 */ /* 0x000fea0003c00000 */
[----:B------:R0:W1:Y:S02]  /*8f40*/  SHFL.BFLY P6, R14, R13, R12, R11 ;  /* 0x0c00000c0d0e7389 */ /* 0x00006400000c000b */
[----:B01----:R-:W-:Y:S05]  /*8f50*/  ENDCOLLECTIVE ;  /* 0x000000000000791b */ /* 0x003fea0003800000 */
.L_x_14624:
[----:B------:R-:W-:Y:S01]  /*8f60*/  HFMA2 R12, -RZ, RZ, 0, 2.384185791015625e-07 ;  /* 0x00000004ff0c7431 */ /* 0x000fe200000001ff */
[----:B------:R-:W-:Y:S01]  /*8f70*/  MOV R13, RZ ;  /* 0x000000ff000d7202 */ /* 0x000fe20000000f00 */
[----:B------:R-:W-:-:S07]  /*8f80*/  IMAD.MOV.U32 R50, RZ, RZ, R14 ;  /* 0x000000ffff327224 */ /* 0x000fce00078e000e */
[----:B------:R-:W-:Y:S05]  /*8f90*/  WARPSYNC.COLLECTIVE R15, `(.L_x_14625) ;  /* 0x000000000f087348 */ /* 0x000fea0003c00000 */
[----:B------:R0:W1:Y:S02]  /*8fa0*/  SHFL.BFLY P6, R14, R13, R12, R11 ;  /* 0x0c00000c0d0e7389 */ /* 0x00006400000c000b */
[----:B01----:R-:W-:Y:S05]  /*8fb0*/  ENDCOLLECTIVE ;  /* 0x000000000000791b */ /* 0x003fea0003800000 */
.L_x_14625:
        /* <DEDUP_REMOVED lines=8> */
.L_x_14626:
        /* <DEDUP_REMOVED lines=8> */
.L_x_14627:
[----:B------:R-:W-:Y:S01]  /*90c0*/  HFMA2 R13, -RZ, RZ, 0, 0 ;  /* 0x00000000ff0d7431 */ /* 0x000fe200000001ff */
[----:B------:R-:W-:Y:S02]  /*90d0*/  MOV R12, 0x4 ;  /* 0x00000004000c7802 */ /* 0x000fe40000000f00 */
[----:B------:R-:W-:-:S07]  /*90e0*/  MOV R17, R14 ;  /* 0x0000000e00117202 */ /* 0x000fce0000000f00 */
[----:B------:R-:W-:Y:S05]  /*90f0*/  WARPSYNC.COLLECTIVE R15, `(.L_x_14628) ;  /* 0x000000000f087348 */ /* 0x000fea0003c00000 */
[----:B------:R0:W1:Y:S02]  /*9100*/  SHFL.BFLY P6, R14, R13, R12, R11 ;  /* 0x0c00000c0d0e7389 */ /* 0x00006400000c000b */
[----:B01----:R-:W-:Y:S05]  /*9110*/  ENDCOLLECTIVE ;  /* 0x000000000000791b */ /* 0x003fea0003800000 */
.L_x_14628:
        /* <DEDUP_REMOVED lines=8> */
.L_x_14629:
[----:B------:R-:W-:Y:S01]  /*91a0*/  HFMA2 R12, -RZ, RZ, 0, 5.9604644775390625e-08 ;  /* 0x00000001ff0c7431 */ /* 0x000fe200000001ff */
[----:B------:R-:W-:-:S05]  /*91b0*/  MOV R7, R14 ;  /* 0x0000000e00077202 */ /* 0x000fca0000000f00 */
[----:B------:R-:W-:-:S05]  /*91c0*/  FADD.FTZ R59, R59, R7 ;  /* 0x000000073b3b7221 */ /* 0x000fca0000010000 */
[----:B------:R-:W-:-:S07]  /*91d0*/  MOV R13, R59 ;  /* 0x0000003b000d7202 */ /* 0x000fce0000000f00 */
[----:B------:R-:W-:Y:S05]  /*91e0*/  WARPSYNC.COLLECTIVE R15, `(.L_x_14630) ;  /* 0x000000000f087348 */ /* 0x000fea0003c00000 */
[----:B------:R0:W1:Y:S02]  /*91f0*/  SHFL.BFLY P6, R14, R13, R12, R11 ;  /* 0x0c00000c0d0e7389 */ /* 0x00006400000c000b */
[----:B01----:R-:W-:Y:S05]  /*9200*/  ENDCOLLECTIVE ;  /* 0x000000000000791b */ /* 0x003fea0003800000 */
.L_x_14630:
[----:B------:R-:W-:Y:S01]  /*9210*/  HFMA2 R12, -RZ, RZ, 0, 2.384185791015625e-07 ;  /* 0x00000004ff0c7431 */ /* 0x000fe200000001ff */
[----:B------:R-:W-:Y:S01]  /*9220*/  MOV R13, RZ ;  /* 0x000000ff000d7202 */ /* 0x000fe20000000f00 */
[----:B------:R-:W-:-:S07]  /*9230*/  IMAD.MOV.U32 R52, RZ, RZ, R14 ;  /* 0x000000ffff347224 */ /* 0x000fce00078e000e */
[----:B------:R-:W-:Y:S05]  /*9240*/  WARPSYNC.COLLECTIVE R15, `(.L_x_14631) ;  /* 0x000000000f087348 */ /* 0x000fea0003c00000 */
[----:B------:R0:W1:Y:S02]  /*9250*/  SHFL.BFLY P6, R14, R13, R12, R11 ;  /* 0x0c00000c0d0e7389 */ /* 0x00006400000c000b */
[----:B01----:R-:W-:Y:S05]  /*9260*/  ENDCOLLECTIVE ;  /* 0x000000000000791b */ /* 0x003fea0003800000 */
.L_x_14631:
        /* <DEDUP_REMOVED lines=8> */
.L_x_14632:
[----:B------:R-:W-:Y:S02]  /*92f0*/  HFMA2 R12, -RZ, RZ, 0, 5.9604644775390625e-08 ;  /* 0x00000001ff0c7431 */ /* 0x000fe400000001ff */
[----:B------:R-:W-:-:S04]  /*9300*/  IMAD.MOV.U32 R3, RZ, RZ, R14 ;  /* 0x000000ffff037224 */ /* 0x000fc800078e000e */
[----:B------:R-:W-:-:S05]  /*9310*/  FADD.FTZ R60, R60, R3 ;  /* 0x000000033c3c7221 */ /* 0x000fca0000010000 */
[----:B------:R-:W-:-:S07]  /*9320*/  MOV R13, R60 ;  /* 0x0000003c000d7202 */ /* 0x000fce0000000f00 */
[----:B------:R-:W-:Y:S05]  /*9330*/  WARPSYNC.COLLECTIVE R15, `(.L_x_14633) ;  /* 0x000000000f087348 */ /* 0x000fea0003c00000 */
[----:B------:R0:W1:Y:S02]  /*9340*/  SHFL.BFLY P6, R14, R13, R12, R11 ;  /* 0x0c00000c0d0e7389 */ /* 0x00006400000c000b */
[----:B01----:R-:W-:Y:S05]  /*9350*/  ENDCOLLECTIVE ;  /* 0x000000000000791b */ /* 0x003fea0003800000 */
.L_x_14633:
[----:B------:R-:W-:Y:S01]  /*9360*/  HFMA2 R13, -RZ, RZ, 0, 0 ;  /* 0x00000000ff0d7431 */ /* 0x000fe200000001ff */
[----:B------:R-:W-:Y:S02]  /*9370*/  MOV R12, 0x4 ;  /* 0x00000004000c7802 */ /* 0x000fe40000000f00 */
[----:B------:R-:W-:-:S07]  /*9380*/  MOV R3, R14 ;  /* 0x0000000e00037202 */ /* 0x000fce0000000f00 */
[----:B------:R-:W-:Y:S05]  /*9390*/  WARPSYNC.COLLECTIVE R15, `(.L_x_14634) ;  /* 0x000000000f087348 */ /* 0x000fea0003c00000 */
[----:B------:R0:W1:Y:S02]  /*93a0*/  SHFL.BFLY P6, R14, R13, R12, R11 ;  /* 0x0c00000c0d0e7389 */ /* 0x00006400000c000b */
[----:B01----:R-:W-:Y:S05]  /*93b0*/  ENDCOLLECTIVE ;  /* 0x000000000000791b */ /* 0x003fea0003800000 */
.L_x_14634:
        /* <DEDUP_REMOVED lines=8> */
.L_x_14635:
[----:B------:R-:W-:Y:S01]  /*9440*/  HFMA2 R12, -RZ, RZ, 0, 5.9604644775390625e-08 ;  /* 0x00000001ff0c7431 */ /* 0x000fe200000001ff */
[----:B------:R-:W-:-:S05]  /*9450*/  MOV R76, R14 ;  /* 0x0000000e004c7202 */ /* 0x000fca0000000f00 */
[----:B------:R-:W-:-:S05]  /*9460*/  FADD.FTZ R61, R61, R76 ;  /* 0x0000004c3d3d7221 */ /* 0x000fca0000010000 */
[----:B------:R-:W-:-:S07]  /*9470*/  MOV R13, R61 ;  /* 0x0000003d000d7202 */ /* 0x000fce0000000f00 */
[----:B------:R-:W-:Y:S05]  /*9480*/  WARPSYNC.COLLECTIVE R15, `(.L_x_14636) ;  /* 0x000000000f087348 */ /* 0x000fea0003c00000 */
[----:B------:R0:W1:Y:S02]  /*9490*/  SHFL.BFLY P6, R14, R13, R12, R11 ;  /* 0x0c00000c0d0e7389 */ /* 0x00006400000c000b */
[----:B01----:R-:W-:Y:S05]  /*94a0*/  ENDCOLLECTIVE ;  /* 0x000000000000791b */ /* 0x003fea0003800000 */
.L_x_14636:
[----:B------:R-:W-:Y:S01]  /*94b0*/  HFMA2 R12, -RZ, RZ, 0, 2.384185791015625e-07 ;  /* 0x00000004ff0c7431 */ /* 0x000fe200000001ff */
[----:B------:R-:W-:Y:S01]  /*94c0*/  MOV R13, RZ ;  /* 0x000000ff000d7202 */ /* 0x000fe20000000f00 */
[----:B------:R-:W-:-:S07]  /*94d0*/  IMAD.MOV.U32 R54, RZ, RZ, R14 ;  /* 0x000000ffff367224 */ /* 0x000fce00078e000e */
[----:B------:R-:W-:Y:S05]  /*94e0*/  WARPSYNC.COLLECTIVE R15, `(.L_x_14637) ;  /* 0x000000000f087348 */ /* 0x000fea0003c00000 */
[----:B------:R0:W1:Y:S02]  /*94f0*/  SHFL.BFLY P6, R14, R13, R12, R11 ;  /* 0x0c00000c0d0e7389 */ /* 0x00006400000c000b */
[----:B01----:R-:W-:Y:S05]  /*9500*/  ENDCOLLECTIVE ;  /* 0x000000000000791b */ /* 0x003fea0003800000 */
.L_x_14637:
        /* <DEDUP_REMOVED lines=8> */
.L_x_14638:
[----:B------:R-:W-:Y:S01]  /*9590*/  MOV R12, 0x1 ;  /* 0x00000001000c7802 */ /* 0x000fe20000000f00 */
[----:B------:R-:W-:-:S04]  /*95a0*/  FADD.FTZ R74, R74, R14 ;  /* 0x0000000e4a4a7221 */ /* 0x000fc80000010000 */
[----:B------:R-:W-:-:S07]  /*95b0*/  IMAD.MOV.U32 R13, RZ, RZ, R74 ;  /* 0x000000ffff0d7224 */ /* 0x000fce00078e004a */
[----:B------:R-:W-:Y:S05]  /*95c0*/  WARPSYNC.COLLECTIVE R15, `(.L_x_14639) ;  /* 0x000000000f087348 */ /* 0x000fea0003c00000 */
[----:B------:R0:W1:Y:S02]  /*95d0*/  SHFL.BFLY P6, R14, R13, R12, R11 ;  /* 0x0c00000c0d0e7389 */ /* 0x00006400000c000b */
[----:B01----:R-:W-:Y:S05]  /*95e0*/  ENDCOLLECTIVE ;  /* 0x000000000000791b */ /* 0x003fea0003800000 */
.L_x_14639:
[----:B------:R-:W-:Y:S01]  /*95f0*/  HFMA2 R13, -RZ, RZ, 0, 0 ;  /* 0x00000000ff0d7431 */ /* 0x000fe200000001ff */
[----:B------:R-:W-:Y:S02]  /*9600*/  MOV R12, 0x4 ;  /* 0x00000004000c7802 */ /* 0x000fe40000000f00 */
[----:B------:R-:W-:-:S07]  /*9610*/  MOV R33, R14 ;  /* 0x0000000e00217202 */ /* 0x000fce0000000f00 */
[----:B------:R-:W-:Y:S05]  /*9620*/  WARPSYNC.COLLECTIVE R15, `(.L_x_14640) ;  /* 0x000000000f087348 */ /* 0x000fea0003c00000 */
[----:B------:R0:W1:Y:S02]  /*9630*/  SHFL.BFLY P6, R14, R13, R12, R11 ;  /* 0x0c00000c0d0e7389 */ /* 0x00006400000c000b */
[----:B01----:R-:W-:Y:S05]  /*9640*/  ENDCOLLECTIVE ;  /* 0x000000000000791b */ /* 0x003fea0003800000 */
.L_x_14640:
[----:B------:R-:W-:Y:S01]  /*9650*/  FADD.FTZ R33, R74, R33 ;  /* 0x000000214a217221 */ /* 0x000fe20000010000 */
[----:B------:R-:W-:Y:S02]  /*9660*/  IMAD.MOV.U32 R12, RZ, RZ, 0x2 ;  /* 0x00000002ff0c7424 */ /* 0x000fe400078e00ff */
[----:B------:R-:W-:-:S05]  /*9670*/  FADD.FTZ R21, RZ, R14 ;  /* 0x0000000eff157221 */ /* 0x000fca0000010000 */
[----:B------:R-:W-:-:S07]  /*9680*/  MOV R13, R21 ;  /* 0x00000015000d7202 */ /* 0x000fce0000000f00 */
[----:B------:R-:W-:Y:S05]  /*9690*/  WARPSYNC.COLLECTIVE R15, `(.L_x_14641) ;  /* 0x000000000f087348 */ /* 0x000fea0003c00000 */
[----:B------:R0:W1:Y:S02]  /*96a0*/  SHFL.BFLY P6, R14, R13, R12, R11 ;  /* 0x0c00000c0d0e7389 */ /* 0x00006400000c000b */
[----:B01----:R-:W-:Y:S05]  /*96b0*/  ENDCOLLECTIVE ;  /* 0x000000000000791b */ /* 0x003fea0003800000 */
.L_x_14641:
[----:B------:R-:W-:Y:S02]  /*96c0*/  HFMA2 R12, -RZ, RZ, 0, 5.9604644775390625e-08 ;  /* 0x00000001ff0c7431 */ /* 0x000fe400000001ff */
[----:B------:R-:W-:-:S05]  /*96d0*/  FADD.FTZ R21, R21, R14 ;  /* 0x0000000e15157221 */ /* 0x000fca0000010000 */
[----:B------:R-:W-:-:S07]  /*96e0*/  MOV R13, R21 ;  /* 0x00000015000d7202 */ /* 0x000fce0000000f00 */
[----:B------:R-:W-:Y:S05]  /*96f0*/  WARPSYNC.COLLECTIVE R15, `(.L_x_14642) ;  /* 0x000000000f087348 */ /* 0x000fea0003c00000 */
[----:B------:R0:W1:Y:S02]  /*9700*/  SHFL.BFLY P6, R14, R13, R12, R11 ;  /* 0x0c00000c0d0e7389 */ /* 0x00006400000c000b */
[----:B01----:R-:W-:Y:S05]  /*9710*/  ENDCOLLECTIVE ;  /* 0x000000000000791b */ /* 0x003fea0003800000 */
.L_x_14642:
[----:B------:R-:W-:Y:S01]  /*9720*/  HFMA2 R12, -RZ, RZ, 0, 2.384185791015625e-07 ;  /* 0x00000004ff0c7431 */ /* 0x000fe200000001ff */
[----:B------:R-:W-:Y:S01]  /*9730*/  MOV R13, RZ ;  /* 0x000000ff000d7202 */ /* 0x000fe20000000f00 */
[----:B------:R-:W-:-:S07]  /*9740*/  FADD.FTZ R35, R21, R14 ;  /* 0x0000000e15237221 */ /* 0x000fce0000010000 */
[----:B------:R-:W-:Y:S05]  /*9750*/  WARPSYNC.COLLECTIVE R15, `(.L_x_14643) ;  /* 0x000000000f087348 */ /* 0x000fea0003c00000 */
[----:B------:R0:W1:Y:S02]  /*9760*/  SHFL.BFLY P6, R14, R13, R12, R11 ;  /* 0x0c00000c0d0e7389 */ /* 0x00006400000c000b */
[----:B01----:R-:W-:Y:S05]  /*9770*/  ENDCOLLECTIVE ;  /* 0x000000000000791b */ /* 0x003fea0003800000 */
.L_x_14643:
[----:B------:R-:W-:Y:S02]  /*9780*/  IMAD.MOV.U32 R12, RZ, RZ, 0x2 ;  /* 0x00000002ff0c7424 */ /* 0x000fe400078e00ff */
[----:B------:R-:W-:-:S05]  /*9790*/  FADD.FTZ R7, RZ, R14 ;  /* 0x0000000eff077221 */ /* 0x000fca0000010000 */
[----:B------:R-:W-:-:S07]  /*97a0*/  MOV R13, R7 ;  /* 0x00000007000d7202 */ /* 0x000fce0000000f00 */
[----:B------:R-:W-:Y:S05]  /*97b0*/  WARPSYNC.COLLECTIVE R15, `(.L_x_14644) ;  /* 0x000000000f087348 */ /* 0x000fea0003c00000 */
[----:B------:R0:W1:Y:S02]  /*97c0*/  SHFL.BFLY P6, R14, R13, R12, R11 ;  /* 0x0c00000c0d0e7389 */ /* 0x00006400000c000b */
[----:B01----:R-:W-:Y:S05]  /*97d0*/  ENDCOLLECTIVE ;  /* 0x000000000000791b */ /* 0x003fea0003800000 */
.L_x_14644:
        /* <DEDUP_REMOVED lines=8> */
.L_x_14645:
[----:B------:R-:W-:Y:S01]  /*9860*/  MOV R11, R3 ;  /* 0x00000003000b7202 */ /* 0x000fe20000000f00 */
[----:B------:R-:W-:Y:S06]  /*9870*/  BRA `(.L_x_14646) ;  /* 0xffffffa400147947 */ /* 0x000fec000383ffff */
.L_x_14647:
        /* <DEDUP_REMOVED lines=16> */
.L_x_27525:


//--------------------- .text._ZN4vllm25paged_attention_v2_kernelIfhLi128ELi32ELi128ELNS_18Fp8KVCacheDataTypeE1ELb1ELi512EEEvPfS2_PT_PKS3_PKT0_S9_ifPKiSB_iPKfiiiSD_SD_iiiii --------------------------
	.section	.text._ZN4vllm25paged_attention_v2_kernelIfhLi128ELi32ELi128ELNS_18Fp8KVCacheDataTypeE1ELb1ELi512EEEvPfS2_PT_PKS3_PKT0_S9_ifPKiSB_iPKfiiiSD_SD_iiiii,"ax",@progbits
	.align	128
        .global         _ZN4vllm25paged_attention_v2_kernelIfhLi128ELi32ELi128ELNS_18Fp8KVCacheDataTypeE1ELb1ELi512EEEvPfS2_PT_PKS3_PKT0_S9_ifPKiSB_iPKfiiiSD_SD_iiiii
        .type           _ZN4vllm25paged_attention_v2_kernelIfhLi128ELi32ELi128ELNS_18Fp8KVCacheDataTypeE1ELb1ELi512EEEvPfS2_PT_PKS3_PKT0_S9_ifPKiSB_iPKfiiiSD_SD_iiiii,@function
        .size           _ZN4vllm25paged_attention_v2_kernelIfhLi128ELi32ELi128ELNS_18Fp8KVCacheDataTypeE1ELb1ELi512EEEvPfS2_PT_PKS3_PKT0_S9_ifPKiSB_iPKfiiiSD_SD_iiiii,(.L_x_27526 - _ZN4vllm25paged_attention_v2_kernelIfhLi128ELi32ELi128ELNS_18Fp8KVCacheDataTypeE1ELb1ELi512EEEvPfS2_PT_PKS3_PKT0_S9_ifPKiSB_iPKfiiiSD_SD_iiiii)
        .other          _ZN4vllm25paged_attention_v2_kernelIfhLi128ELi32ELi128ELNS_18Fp8KVCacheDataTypeE1ELb1ELi512EEEvPfS2_PT_PKS3_PKT0_S9_ifPKiSB_iPKfiiiSD_SD_iiiii,@"STO_CUDA_ENTRY STV_DEFAULT"
_ZN4vllm25paged_attention_v2_kernelIfhLi128ELi32ELi128ELNS_18Fp8KVCacheDataTypeE1ELb1ELi512EEEvPfS2_PT_PKS3_PKT0_S9_ifPKiSB_iPKfiiiSD_SD_iiiii:
.text._ZN4vllm25paged_attention_v2_kernelIfhLi128ELi32ELi128ELNS_18Fp8KVCacheDataTypeE1ELb1ELi512EEEvPfS2_PT_PKS3_PKT0_S9_ifPKiSB_iPKfiiiSD_SD_iiiii:
        /* <DEDUP_REMOVED lines=116> */
.L_x_14648:
        /* <DEDUP_REMOVED lines=27> */
.L_x_14652:
        /* <DEDUP_REMOVED lines=37> */
.L_x_14650:
[----:B------:R-:W-:Y:S05]  /*0b40*/  BSYNC.RECONVERGENT B6 ;  /* 0x0000000000067941 */ /* 0x000fea0003800200 */
.L_x_14649:
        /* <DEDUP_REMOVED lines=12> */
.L_x_14695:
        /* <DEDUP_REMOVED lines=40> */
.L_x_14658:
        /* <DEDUP_REMOVED lines=11> */
.L_x_14657:
[----:B------:R-:W-:Y:S05]  /*0f40*/  BSYNC.RECONVERGENT B1 ;  /* 0x0000000000017941 */ /* 0x000fea0003800200 */
.L_x_14656:
        /* <DEDUP_REMOVED lines=12> */
.L_x_14661:
        /* <DEDUP_REMOVED lines=100> */
.L_x_14660:
[----:B------:R-:W-:Y:S05]  /*1650*/  BSYNC.RECONVERGENT B1 ;  /* 0x0000000000017941 */ /* 0x000fea0003800200 */
.L_x_14659:
        /* <DEDUP_REMOVED lines=55> */
.L_x_14663:
[----:B------:R-:W-:Y:S05]  /*19d0*/  BSYNC.RECONVERGENT B1 ;  /* 0x0000000000017941 */ /* 0x000fea0003800200 */
.L_x_14662:
        /* <DEDUP_REMOVED lines=26> */
.L_x_14655:
[----:B------:R-:W-:Y:S05]  /*1b80*/  BSYNC.RECONVERGENT B0 ;  /* 0x0000000000007941 */ /* 0x000fea0003800200 */
.L_x_14654:
        /* <DEDUP_REMOVED lines=40> */
.L_x_14668:
[----:B------:R-:W1:Y:S01]  /*1e10*/  LDS R15, [R11] ;  /* 0x000000000b0f7984 */ /* 0x000e620000000800 */
[----:B------:R-:W-:-:S04]  /*1e20*/  IADD3 R13, PT, PT, R13, 0x1, RZ ;  /* 0x000000010d0d7810 */ /* 0x000fc80007ffe0ff */
[----:B------:R-:W-:Y:S01]  /*1e30*/  ISETP.NE.AND P0, PT, R13, RZ, PT ;  /* 0x000000ff0d00720c */ /* 0x000fe20003f05270 */
[----:B-1----:R-:W-:-:S05]  /*1e40*/  FMUL.FTZ R14, R15, R4 ;  /* 0x000000040f0e7220 */ /* 0x002fca0000410000 */
[----:B------:R1:W-:Y:S02]  /*1e50*/  STS [R11], R14 ;  /* 0x0000000e0b007388 */ /* 0x0003e40000000800 */
[----:B-1----:R-:W-:-:S05]  /*1e60*/  IADD3 R11, PT, PT, R11, 0x200, RZ ;  /* 0x000002000b0b7810 */ /* 0x002fca0007ffe0ff */
[----:B------:R-:W-:Y:S05]  /*1e70*/  @P0 BRA `(.L_x_14668) ;  /* 0xfffffffc00e40947 */ /* 0x000fea000383ffff */
.L_x_14667:
[----:B------:R-:W-:Y:S05]  /*1e80*/  BSYNC.RECONVERGENT B1 ;  /* 0x0000000000017941 */ /* 0x000fea0003800200 */
.L_x_14666:
        /* <DEDUP_REMOVED lines=12> */
.L_x_14671:
        /* <DEDUP_REMOVED lines=52> */
.L_x_14670:
[----:B------:R-:W-:Y:S05]  /*2290*/  BSYNC.RECONVERGENT B1 ;  /* 0x0000000000017941 */ /* 0x000fea0003800200 */
.L_x_14669:
        /* <DEDUP_REMOVED lines=31> */
.L_x_14673:
[----:B------:R-:W-:Y:S05]  /*2490*/  BSYNC.RECONVERGENT B1 ;  /* 0x0000000000017941 */ /* 0x000fea0003800200 */
.L_x_14672:
        /* <DEDUP_REMOVED lines=14> */
.L_x_14665:
[----:B------:R-:W-:Y:S05]  /*2580*/  BSYNC.RECONVERGENT B0 ;  /* 0x0000000000007941 */ /* 0x000fea0003800200 */
.L_x_14664:
        /* <DEDUP_REMOVED lines=19> */
.L_x_14675:
[----:B------:R-:W-:Y:S05]  /*26c0*/  BSYNC.RECONVERGENT B0 ;  /* 0x0000000000007941 */ /* 0x000fea0003800200 */
.L_x_14674:
        /* <DEDUP_REMOVED lines=27> */
.L_x_14679:
        /* <DEDUP_REMOVED lines=34> */
.L_x_14678:
        /* <DEDUP_REMOVED lines=16> */
.L_x_14677:
[----:B------:R-:W-:Y:S05]  /*2ba0*/  BSYNC.RECONVERGENT B6 ;  /* 0x0000000000067941 */ /* 0x000fea0003800200 */
.L_x_14676:
        /* <DEDUP_REMOVED lines=188> */
.L_x_14792:
        /* <DEDUP_REMOVED lines=54> */
.L_x_14682:
[----:B------:R-:W-:Y:S05]  /*3ad0*/  BSYNC.RECONVERGENT B0 ;  /* 0x0000000000007941 */ /* 0x000fea0003800200 */
.L_x_14681:
        /* <DEDUP_REMOVED lines=74> */
.L_x_14684:
[----:B------:R-:W-:Y:S05]  /*3f80*/  BSYNC.RECONVERGENT B0 ;  /* 0x0000000000007941 */ /* 0x000fea0003800200 */
.L_x_14683:
        /* <DEDUP_REMOVED lines=40> */
.L_x_14686:
[----:B------:R-:W-:Y:S05]  /*4210*/  BSYNC.RECONVERGENT B0 ;  /* 0x0000000000007941 */ /* 0x000fea0003800200 */
.L_x_14685:
        /* <DEDUP_REMOVED lines=74> */
.L_x_14688:
[----:B------:R-:W-:Y:S05]  /*46c0*/  BSYNC.RECONVERGENT B0 ;  /* 0x0000000000007941 */ /* 0x000fea0003800200 */
.L_x_14687:
        /* <DEDUP_REMOVED lines=47> */
.L_x_14651:
        /* <DEDUP_REMOVED lines=16> */
.L_x_14689:
[----:B------:R-:W-:Y:S05]  /*4ac0*/  EXIT ;  /* 0x000000000000794d */ /* 0x000fea0003800000 */
.L_x_14653:
[----:B------:R-:W-:Y:S01]  /*4ad0*/  IMAD.MOV.U32 R12, RZ, RZ, 0x10 ;  /* 0x00000010ff0c7424 */ /* 0x000fe200078e00ff */
[----:B------:R-:W-:Y:S02]  /*4ae0*/  MOV R11, 0x1f ;  /* 0x0000001f000b7802 */ /* 0x000fe40000000f00 */
[----:B------:R-:W-:-:S07]  /*4af0*/  MOV R15, 0xffffffff ;  /* 0xffffffff000f7802 */ /* 0x000fce0000000f00 */
[----:B------:R-:W-:Y:S05]  /*4b00*/  WARPSYNC.COLLECTIVE R15, `(.L_x_14690) ;  /* 0x000000000f087348 */ /* 0x000fea0003c00000 */
[----:B------:R0:W1:Y:S02]  /*4b10*/  SHFL.BFLY P6, R14, R13, R12, R11 ;  /* 0x0c00000c0d0e7389 */ /* 0x00006400000c000b */
[----:B01----:R-:W-:Y:S05]  /*4b20*/  ENDCOLLECTIVE ;  /* 0x000000000000791b */ /* 0x003fea0003800000 */
.L_x_14690:
[----:B------:R-:W-:Y:S01]  /*4b30*/  IMAD.MOV.U32 R12, RZ, RZ, 0x8 ;  /* 0x00000008ff0c7424 */ /* 0x000fe200078e00ff */
[----:B------:R-:W-:-:S04]  /*4b40*/  FMNMX.FTZ R0, R14, -3.40282346638528859812e+38, !PT ;  /* 0xff7fffff0e007809 */ /* 0x000fc80007810000 */
[----:B------:R-:W-:-:S07]  /*4b50*/  MOV R13, R0 ;  /* 0x00000000000d7202 */ /* 0x000fce0000000f00 */
[----:B------:R-:W-:Y:S05]  /*4b60*/  WARPSYNC.COLLECTIVE R15, `(.L_x_14691) ;  /* 0x000000000f087348 */ /* 0x000fea0003c00000 */
[----:B------:R0:W1:Y:S02]  /*4b70*/  SHFL.BFLY P6, R14, R13, R12, R11 ;  /* 0x0c00000c0d0e7389 */ /* 0x00006400000c000b */
[----:B01----:R-:W-:Y:S05]  /*4b80*/  ENDCOLLECTIVE ;  /* 0x000000000000791b */ /* 0x003fea0003800000 */
.L_x_14691:
[----:B------:R-:W-:Y:S01]  /*4b90*/  HFMA2 R12, -RZ, RZ, 0, 2.384185791015625e-07 ;  /* 0x00000004ff0c7431 */ /* 0x000fe200000001ff */
[----:B------:R-:W-:-:S04]  /*4ba0*/  FMNMX.FTZ R2, R0, R14, !PT ;  /* 0x0000000e00027209 */ /* 0x000fc80007810000 */
[----:B------:R-:W-:-:S07]  /*4bb0*/  MOV R13, R2 ;  /* 0x00000002000d7202 */ /* 0x000fce0000000f00 */
[----:B------:R-:W-:Y:S05]  /*4bc0*/  WARPSYNC.COLLECTIVE R15, `(.L_x_14692) ;  /* 0x000000000f087348 */ /* 0x000fea0003c00000 */
[----:B------:R0:W1:Y:S02]  /*4bd0*/  SHFL.BFLY P6, R14, R13, R12, R11 ;  /* 0x0c00000c0d0e7389 */ /* 0x00006400000c000b */
[----:B01----:R-:W-:Y:S05]  /*4be0*/  ENDCOLLECTIVE ;  /* 0x000000000000791b */ /* 0x003fea0003800000 */
.L_x_14692:
[----:B------:R-:W-:Y:S01]  /*4bf0*/  IMAD.MOV.U32 R12, RZ, RZ, 0x2 ;  /* 0x00000002ff0c7424 */ /* 0x000fe200078e00ff */
[----:B------:R-:W-:-:S04]  /*4c00*/  FMNMX.FTZ R3, R2, R14, !PT ;  /* 0x0000000e02037209 */ /* 0x000fc80007810000 */
[----:B------:R-:W-:-:S07]  /*4c10*/  MOV R13, R3 ;  /* 0x00000003000d7202 */ /* 0x000fce0000000f00 */
[----:B------:R-:W-:Y:S05]  /*4c20*/  WARPSYNC.COLLECTIVE R15, `(.L_x_14693) ;  /* 0x000000000f087348 */ /* 0x000fea0003c00000 */
[----:B------:R0:W1:Y:S02]  /*4c30*/  SHFL.BFLY P6, R14, R13, R12, R11 ;  /* 0x0c00000c0d0e7389 */ /* 0x00006400000c000b */
[----:B01----:R-:W-:Y:S05]  /*4c40*/  ENDCOLLECTIVE ;  /* 0x000000000000791b */ /* 0x003fea0003800000 */
.L_x_14693:
[----:B------:R-:W-:Y:S01]  /*4c50*/  HFMA2 R12, -RZ, RZ, 0, 5.9604644775390625e-08 ;  /* 0x00000001ff0c7431 */ /* 0x000fe200000001ff */
[----:B------:R-:W-:-:S04]  /*4c60*/  FMNMX.FTZ R4, R3, R14, !PT ;  /* 0x0000000e03047209 */ /* 0x000fc80007810000 */
[----:B------:R-:W-:-:S07]  /*4c70*/  MOV R13, R4 ;  /* 0x00000004000d7202 */ /* 0x000fce0000000f00 */
[----:B------:R-:W-:Y:S05]  /*4c80*/  WARPSYNC.COLLECTIVE R15, `(.L_x_14694) ;  /* 0x000000000f087348 */ /* 0x000fea0003c00000 */
[----:B------:R0:W1:Y:S02]  /*4c90*/  SHFL.BFLY P6, R14, R13, R12, R11 ;  /* 0x0c00000c0d0e7389 */ /* 0x00006400000c000b */
[----:B01----:R-:W-:Y:S05]  /*4ca0*/  ENDCOLLECTIVE ;  /* 0x000000000000791b */ /* 0x003fea0003800000 */
.L_x_14694:
[----:B------:R-:W-:Y:S05]  /*4cb0*/  BRA `(.L_x_14695) ;  /* 0xffffffbc00d47947 */ /* 0x000fea000383ffff */
.L_x_14680:
[----:B--23--:R-:W-:Y:S01]  /*4cc0*/  HFMA2 R11, -RZ, RZ, 0, 1.847743988037109375e-06 ;  /* 0x0000001fff0b7431 */ /* 0x00cfe200000001ff */
[----:B------:R-:W-:Y:S01]  /*4cd0*/  MOV R13, RZ ;  /* 0x000000ff000d7202 */ /* 0x000fe20000000f00 */
[----:B-1----:R-:W-:Y:S01]  /*4ce0*/  IMAD.MOV.U32 R12, RZ, RZ, 0x4 ;  /* 0x00000004ff0c7424 */ /* 0x002fe200078e00ff */
[----:B------:R-:W-:-:S07]  /*4cf0*/  MOV R15, 0xffffffff ;  /* 0xffffffff000f7802 */ /* 0x000fce0000000f00 */
[----:B0-----:R-:W-:Y:S05]  /*4d00*/  WARPSYNC.COLLECTIVE R15, `(.L_x_14696) ;  /* 0x000000000f087348 */ /* 0x001fea0003c00000 */
[----:B------:R1:W2:Y:S02]  /*4d10*/  SHFL.BFLY P6, R14, R13, R12, R11 ;  /* 0x0c00000c0d0e7389 */ /* 0x0002a400000c000b */
[----:B012---:R-:W-:Y:S05]  /*4d20*/  ENDCOLLECTIVE ;  /* 0x000000000000791b */ /* 0x007fea0003800000 */
.L_x_14696:
[----:B------:R-:W-:Y:S01]  /*4d30*/  HFMA2 R12, -RZ, RZ, 0, 1.1920928955078125e-07 ;  /* 0x00000002ff0c7431 */ /* 0x000fe200000001ff */
[----:B------:R-:W-:-:S05]  /*4d40*/  MOV R51, R14 ;  /* 0x0000000e00337202 */ /* 0x000fca0000000f00 */
[----:B------:R-:W-:-:S04]  /*4d50*/  FADD.FTZ R51, RZ, R51 ;  /* 0x00000033ff337221 */ /* 0x000fc80000010000 */
[----:B------:R-:W-:-:S07]  /*4d60*/  IMAD.MOV.U32 R13, RZ, RZ, R51 ;  /* 0x000000ffff0d7224 */ /* 0x000fce00078e0033 */
[----:B------:R-:W-:Y:S05]  /*4d70*/  WARPSYNC.COLLECTIVE R15, `(.L_x_14697) ;  /* 0x000000000f087348 */ /* 0x000fea0003c00000 */
[----:B------:R0:W1:Y:S02]  /*4d80*/  SHFL.BFLY P6, R14, R13, R12, R11 ;  /* 0x0c00000c0d0e7389 */ /* 0x00006400000c000b */
[----:B01----:R-:W-:Y:S05]  /*4d90*/  ENDCOLLECTIVE ;  /* 0x000000000000791b */ /* 0x003fea0003800000 */
.L_x_14697:
[----:B------:R-:W-:Y:S01]  /*4da0*/  IMAD.MOV.U32 R12, RZ, RZ, 0x1 ;  /* 0x00000001ff0c7424 */ /* 0x000fe200078e00ff */
[----:B------:R-:W-:-:S05]  /*4db0*/  MOV R26, R14 ;  /* 0x0000000e001a7202 */ /* 0x000fca0000000f00 */
[----:B------:R-:W-:-:S05]  /*4dc0*/  FADD.FTZ R51, R51, R26 ;  /* 0x0000001a33337221 */ /* 0x000fca0000010000 */
[----:B------:R-:W-:-:S07]  /*4dd0*/  MOV R13, R51 ;  /* 0x00000033000d7202 */ /* 0x000fce0000000f00 */
[----:B------:R-:W-:Y:S05]  /*4de0*/  WARPSYNC.COLLECTIVE R15, `(.L_x_14698) ;  /* 0x000000000f087348 */ /* 0x000fea0003c00000 */
[----:B------:R0:W1:Y:S02]  /*4df0*/  SHFL.BFLY P6, R14, R13, R12, R11 ;  /* 0x0c00000c0d0e7389 */ /* 0x00006400000c000b */
[----:B01----:R-:W-:Y:S05]  /*4e00*/  ENDCOLLECTIVE ;  /* 0x000000000000791b */ /* 0x003fea0003800000 */
.L_x_14698:
[----:B------:R-:W-:Y:S01]  /*4e10*/  HFMA2 R13, -RZ, RZ, 0, 0 ;  /* 0x00000000ff0d7431 */ /* 0x000fe200000001ff */
[----:B------:R-:W-:Y:S02]  /*4e20*/  MOV R12, 0x4 ;  /* 0x00000004000c7802 */ /* 0x000fe40000000f00 */
[----:B------:R-:W-:-:S07]  /*4e30*/  MOV R50, R14 ;  /* 0x0000000e00327202 */ /* 0x000fce0000000f00 */
[----:B------:R-:W-:Y:S05]  /*4e40*/  WARPSYNC.COLLECTIVE R15, `(.L_x_14699) ;  /* 0x000000000f087348 */ /* 0x000fea0003c00000 */
[----:B------:R0:W1:Y:S02]  /*4e50*/  SHFL.BFLY P6, R14, R13, R12, R11 ;  /* 0x0c00000c0d0e7389 */ /* 0x00006400000c000b */
[----:B01----:R-:W-:Y:S05]  /*4e60*/  ENDCOLLECTIVE ;  /* 0x000000000000791b */ /* 0x003fea0003800000 */
.L_x_14699:
        /* <DEDUP_REMOVED lines=8> */
.L_x_14700:
[----:B------:R-:W-:Y:S01]  /*4ef0*/  HFMA2 R12, -RZ, RZ, 0, 5.9604644775390625e-08 ;  /* 0x00000001ff0c7431 */ /* 0x000fe200000001ff */
[----:B------:R-:W-:-:S05]  /*4f00*/  MOV R28, R14 ;  /* 0x0000000e001c7202 */ /* 0x000fca0000000f00 */
[----:B------:R-:W-:-:S04]  /*4f10*/  FADD.FTZ R49, R49, R28 ;  /* 0x0000001c31317221 */ /* 0x000fc80000010000 */
[----:B------:R-:W-:-:S07]  /*4f20*/  IMAD.MOV.U32 R13, RZ, RZ, R49 ;  /* 0x000000ffff0d7224 */ /* 0x000fce00078e0031 */
[----:B------:R-:W-:Y:S05]  /*4f30*/  WARPSYNC.COLLECTIVE R15, `(.L_x_14701) ;  /* 0x000000000f087348 */ /* 0x000fea0003c00000 */
[----:B------:R0:W1:Y:S02]  /*4f40*/  SHFL.BFLY P6, R14, R13, R12, R11 ;  /* 0x0c00000c0d0e7389 */ /* 0x00006400000c000b */
[----:B01----:R-:W-:Y:S05]  /*4f50*/  ENDCOLLECTIVE ;  /* 0x000000000000791b */ /* 0x003fea0003800000 */
.L_x_14701:
[----:B------:R-:W-:Y:S02]  /*4f60*/  HFMA2 R13, -RZ, RZ, 0, 0 ;  /* 0x00000000ff0d7431 */ /* 0x000fe400000001ff */
[----:B------:R-:W-:Y:S01]  /*4f70*/  IMAD.MOV.U32 R12, RZ, RZ, 0x4 ;  /* 0x00000004ff0c7424 */ /* 0x000fe200078e00ff */
[----:B------:R-:W-:-:S07]  /*4f80*/  MOV R48, R14 ;  /* 0x0000000e00307202 */ /* 0x000fce0000000f00 */
[----:B------:R-:W-:Y:S05]  /*4f90*/  WARPSYNC.COLLECTIVE R15, `(.L_x_14702) ;  /* 0x000000000f087348 */ /* 0x000fea0003c00000 */
[----:B------:R0:W1:Y:S02]  /*4fa0*/  SHFL.BFLY P6, R14, R13, R12, R11 ;  /* 0x0c00000c0d0e7389 */ /* 0x00006400000c000b */
[----:B01----:R-:W-:Y:S05]  /*4fb0*/  ENDCOLLECTIVE ;  /* 0x000000000000791b */ /* 0x003fea0003800000 */
.L_x_14702:
        /* <DEDUP_REMOVED lines=8> */
.L_x_14703:
[----:B------:R-:W-:Y:S02]  /*5040*/  HFMA2 R12, -RZ, RZ, 0, 5.9604644775390625e-08 ;  /* 0x00000001ff0c7431 */ /* 0x000fe400000001ff */
[----:B------:R-:W-:-:S04]  /*5050*/  IMAD.MOV.U32 R34, RZ, RZ, R14 ;  /* 0x000000ffff227224 */ /* 0x000fc800078e000e */
[----:B------:R-:W-:-:S05]  /*5060*/  FADD.FTZ R47, R47, R34 ;  /* 0x000000222f2f7221 */ /* 0x000fca0000010000 */
[----:B------:R-:W-:-:S07]  /*5070*/  MOV R13, R47 ;  /* 0x0000002f000d7202 */ /* 0x000fce0000000f00 */
[----:B------:R-:W-:Y:S05]  /*5080*/  WARPSYNC.COLLECTIVE R15, `(.L_x_14704) ;  /* 0x000000000f087348 */ /* 0x000fea0003c00000 */
[----:B------:R0:W1:Y:S02]  /*5090*/  SHFL.BFLY P6, R14, R13, R12, R11 ;  /* 0x0c00000c0d0e7389 */ /* 0x00006400000c000b */
[----:B01----:R-:W-:Y:S05]  /*50a0*/  ENDCOLLECTIVE ;  /* 0x000000000000791b */ /* 0x003fea0003800000 */
.L_x_14704:
[----:B------:R-:W-:Y:S02]  /*50b0*/  HFMA2 R12, -RZ, RZ, 0, 2.384185791015625e-07 ;  /* 0x00000004ff0c7431 */ /* 0x000fe400000001ff */
[----:B------:R-:W-:Y:S01]  /*50c0*/  IMAD.MOV.U32 R13, RZ, RZ, RZ ;  /* 0x000000ffff0d7224 */ /* 0x000fe200078e00ff */
[----:B------:R-:W-:-:S07]  /*50d0*/  MOV R46, R14 ;  /* 0x0000000e002e7202 */ /* 0x000fce0000000f00 */
[----:B------:R-:W-:Y:S05]  /*50e0*/  WARPSYNC.COLLECTIVE R15, `(.L_x_14705) ;  /* 0x000000000f087348 */ /* 0x000fea0003c00000 */
[----:B------:R0:W1:Y:S02]  /*50f0*/  SHFL.BFLY P6, R14, R13, R12, R11 ;  /* 0x0c00000c0d0e7389 */ /* 0x00006400000c000b */
[----:B01----:R-:W-:Y:S05]  /*5100*/  ENDCOLLECTIVE ;  /* 0x000000000000791b */ /* 0x003fea0003800000 */
.L_x_14705:
        /* <DEDUP_REMOVED lines=8> */
.L_x_14706:
[----:B------:R-:W-:Y:S01]  /*5190*/  HFMA2 R12, -RZ, RZ, 0, 5.9604644775390625e-08 ;  /* 0x00000001ff0c7431 */ /* 0x000fe200000001ff */
[----:B------:R-:W-:-:S05]  /*51a0*/  MOV R3, R14 ;  /* 0x0000000e00037202 */ /* 0x000fca0000000f00 */
[----:B------:R-:W-:-:S05]  /*51b0*/  FADD.FTZ R0, R0, R3 ;  /* 0x0000000300007221 */ /* 0x000fca0000010000 */
[----:B------:R-:W-:-:S07]  /*51c0*/  MOV R13, R0 ;  /* 0x00000000000d7202 */ /* 0x000fce0000000f00 */
[----:B------:R-:W-:Y:S05]  /*51d0*/  WARPSYNC.COLLECTIVE R15, `(.L_x_14707) ;  /* 0x000000000f087348 */ /* 0x000fea0003c00000 */
[----:B------:R0:W1:Y:S02]  /*51e0*/  SHFL.BFLY P6, R14, R13, R12, R11 ;  /* 0x0c00000c0d0e7389 */ /* 0x00006400000c000b */
[----:B01----:R-:W-:Y:S05]  /*51f0*/  ENDCOLLECTIVE ;  /* 0x000000000000791b */ /* 0x003fea0003800000 */
.L_x_14707:
[----:B------:R-:W-:Y:S01]  /*5200*/  HFMA2 R12, -RZ, RZ, 0, 2.384185791015625e-07 ;  /* 0x00000004ff0c7431 */ /* 0x000fe200000001ff */
[----:B------:R-:W-:Y:S01]  /*5210*/  MOV R13, RZ ;  /* 0x000000ff000d7202 */ /* 0x000fe20000000f00 */
[----:B------:R-:W-:-:S07]  /*5220*/  IMAD.MOV.U32 R3, RZ, RZ, R14 ;  /* 0x000000ffff037224 */ /* 0x000fce00078e000e */
[----:B------:R-:W-:Y:S05]  /*5230*/  WARPSYNC.COLLECTIVE R15, `(.L_x_14708) ;  /* 0x000000000f087348 */ /* 0x000fea0003c00000 */
[----:B------:R0:W1:Y:S02]  /*5240*/  SHFL.BFLY P6, R14, R13, R12, R11 ;  /* 0x0c00000c0d0e7389 */ /* 0x00006400000c000b */
[----:B01----:R-:W-:Y:S05]  /*5250*/  ENDCOLLECTIVE ;  /* 0x000000000000791b */ /* 0x003fea0003800000 */
.L_x_14708:
        /* <DEDUP_REMOVED lines=8> */
.L_x_14709:
[----:B------:R-:W-:Y:S01]  /*52e0*/  IMAD.MOV.U32 R12, RZ, RZ, 0x1 ;  /* 0x00000001ff0c7424 */ /* 0x000fe200078e00ff */
[----:B------:R-:W-:-:S05]  /*52f0*/  MOV R5, R14 ;  /* 0x0000000e00057202 */ /* 0x000fca0000000f00 */
[----:B------:R-:W-:-:S05]  /*5300*/  FADD.FTZ R2, R2, R5 ;  /* 0x0000000502027221 */ /* 0x000fca0000010000 */
[----:B------:R-:W-:-:S07]  /*5310*/  MOV R13, R2 ;  /* 0x00000002000d7202 */ /* 0x000fce0000000f00 */
[----:B------:R-:W-:Y:S05]  /*5320*/  WARPSYNC.COLLECTIVE R15, `(.L_x_14710) ;  /* 0x000000000f087348 */ /* 0x000fea0003c00000 */
[----:B------:R0:W1:Y:S02]  /*5330*/  SHFL.BFLY P6, R14, R13, R12, R11 ;  /* 0x0c00000c0d0e7389 */ /* 0x00006400000c000b */
[----:B01----:R-:W-:Y:S05]  /*5340*/  ENDCOLLECTIVE ;  /* 0x000000000000791b */ /* 0x003fea0003800000 */
.L_x_14710:
[----:B------:R-:W-:Y:S01]  /*5350*/  HFMA2 R13, -RZ, RZ, 0, 0 ;  /* 0x00000000ff0d7431 */ /* 0x000fe200000001ff */
[----:B------:R-:W-:Y:S02]  /*5360*/  MOV R12, 0x4 ;  /* 0x00000004000c7802 */ /* 0x000fe40000000f00 */
[----:B------:R-:W-:-:S07]  /*5370*/  MOV R5, R14 ;  /* 0x0000000e00057202 */ /* 0x000fce0000000f00 */
[----:B------:R-:W-:Y:S05]  /*5380*/  WARPSYNC.COLLECTIVE R15, `(.L_x_14711) ;  /* 0x000000000f087348 */ /* 0x000fea0003c00000 */
[----:B------:R0:W1:Y:S02]  /*5390*/  SHFL.BFLY P6, R14, R13, R12, R11 ;  /* 0x0c00000c0d0e7389 */ /* 0x00006400000c000b */
[----:B01----:R-:W-:Y:S05]  /*53a0*/  ENDCOLLECTIVE ;  /* 0x000000000000791b */ /* 0x003fea0003800000 */
.L_x_14711:
        /* <DEDUP_REMOVED lines=8> */
.L_x_14712:
[----:B------:R-:W-:Y:S01]  /*5430*/  HFMA2 R12, -RZ, RZ, 0, 5.9604644775390625e-08 ;  /* 0x00000001ff0c7431 */ /* 0x000fe200000001ff */
[----:B------:R-:W-:-:S05]  /*5440*/  MOV R7, R14 ;  /* 0x0000000e00077202 */ /* 0x000fca0000000f00 */
[----:B------:R-:W-:-:S04]  /*5450*/  FADD.FTZ R4, R4, R7 ;  /* 0x0000000704047221 */ /* 0x000fc80000010000 */
[----:B------:R-:W-:-:S07]  /*5460*/  IMAD.MOV.U32 R13, RZ, RZ, R4 ;  /* 0x000000ffff0d7224 */ /* 0x000fce00078e0004 */
[----:B------:R-:W-:Y:S05]  /*5470*/  WARPSYNC.COLLECTIVE R15, `(.L_x_14713) ;  /* 0x000000000f087348 */ /* 0x000fea0003c00000 */
[----:B------:R0:W1:Y:S02]  /*5480*/  SHFL.BFLY P6, R14, R13, R12, R11 ;  /* 0x0c00000c0d0e7389 */ /* 0x00006400000c000b */
[----:B01----:R-:W-:Y:S05]  /*5490*/  ENDCOLLECTIVE ;  /* 0x000000000000791b */ /* 0x003fea0003800000 */
.L_x_14713:
[----:B------:R-:W-:Y:S02]  /*54a0*/  HFMA2 R13, -RZ, RZ, 0, 0 ;  /* 0x00000000ff0d7431 */ /* 0x000fe400000001ff */
[----:B------:R-:W-:Y:S01]  /*54b0*/  IMAD.MOV.U32 R12, RZ, RZ, 0x4 ;  /* 0x00000004ff0c7424 */ /* 0x000fe200078e00ff */
[----:B------:R-:W-:-:S07]  /*54c0*/  MOV R7, R14 ;  /* 0x0000000e00077202 */ /* 0x000fce0000000f00 */
[----:B------:R-:W-:Y:S05]  /*54d0*/  WARPSYNC.COLLECTIVE R15, `(.L_x_14714) ;  /* 0x000000000f087348 */ /* 0x000fea0003c00000 */
[----:B------:R0:W1:Y:S02]  /*54e0*/  SHFL.BFLY P6, R14, R13, R12, R11 ;  /* 0x0c00000c0d0e7389 */ /* 0x00006400000c000b */
[----:B01----:R-:W-:Y:S05]  /*54f0*/  ENDCOLLECTIVE ;  /* 0x000000000000791b */ /* 0x003fea0003800000 */
.L_x_14714:
        /* <DEDUP_REMOVED lines=8> */
.L_x_14715:
[----:B------:R-:W-:Y:S02]  /*5580*/  HFMA2 R12, -RZ, RZ, 0, 5.9604644775390625e-08 ;  /* 0x00000001ff0c7431 */ /* 0x000fe400000001ff */
[----:B------:R-:W-:-:S04]  /*5590*/  IMAD.MOV.U32 R9, RZ, RZ, R14 ;  /* 0x000000ffff097224 */ /* 0x000fc800078e000e */
[----:B------:R-:W-:-:S05]  /*55a0*/  FADD.FTZ R6, R6, R9 ;  /* 0x0000000906067221 */ /* 0x000fca0000010000 */
[----:B------:R-:W-:-:S07]  /*55b0*/  MOV R13, R6 ;  /* 0x00000006000d7202 */ /* 0x000fce0000000f00 */
[----:B------:R-:W-:Y:S05]  /*55c0*/  WARPSYNC.COLLECTIVE R15, `(.L_x_14716) ;  /* 0x000000000f087348 */ /* 0x000fea0003c00000 */
[----:B------:R0:W1:Y:S02]  /*55d0*/  SHFL.BFLY P6, R14, R13, R12, R11 ;  /* 0x0c00000c0d0e7389 */ /* 0x00006400000c000b */
[----:B01----:R-:W-:Y:S05]  /*55e0*/  ENDCOLLECTIVE ;  /* 0x000000000000791b */ /* 0x003fea0003800000 */
.L_x_14716:
[----:B------:R-:W-:Y:S02]  /*55f0*/  HFMA2 R12, -RZ, RZ, 0, 2.384185791015625e-07 ;  /* 0x00000004ff0c7431 */ /* 0x000fe400000001ff */
[----:B------:R-:W-:Y:S01]  /*5600*/  IMAD.MOV.U32 R13, RZ, RZ, RZ ;  /* 0x000000ffff0d7224 */ /* 0x000fe200078e00ff */
[----:B------:R-:W-:-:S07]  /*5610*/  MOV R9, R14 ;  /* 0x0000000e00097202 */ /* 0x000fce0000000f00 */
[----:B------:R-:W-:Y:S05]  /*5620*/  WARPSYNC.COLLECTIVE R15, `(.L_x_14717) ;  /* 0x000000000f087348 */ /* 0x000fea0003c00000 */
[----:B------:R0:W1:Y:S02]  /*5630*/  SHFL.BFLY P6, R14, R13, R12, R11 ;  /* 0x0c00000c0d0e7389 */ /* 0x00006400000c000b */
[----:B01----:R-:W-:Y:S05]  /*5640*/  ENDCOLLECTIVE ;  /* 0x000000000000791b */ /* 0x003fea0003800000 */
.L_x_14717:
        /* <DEDUP_REMOVED lines=8> */
.L_x_14718:
[----:B------:R-:W-:Y:S01]  /*56d0*/  HFMA2 R12, -RZ, RZ, 0, 5.9604644775390625e-08 ;  /* 0x00000001ff0c7431 */ /* 0x000fe200000001ff */
[----:B------:R-:W-:-:S05]  /*56e0*/  MOV R17, R14 ;  /* 0x0000000e00117202 */ /* 0x000fca0000000f00 */
[----:B------:R-:W-:-:S05]  /*56f0*/  FADD.FTZ R8, R8, R17 ;  /* 0x0000001108087221 */ /* 0x000fca0000010000 */
[----:B------:R-:W-:-:S07]  /*5700*/  MOV R13, R8 ;  /* 0x00000008000d7202 */ /* 0x000fce0000000f00 */
[----:B------:R-:W-:Y:S05]  /*5710*/  WARPSYNC.COLLECTIVE R15, `(.L_x_14719) ;  /* 0x000000000f087348 */ /* 0x000fea0003c00000 */
[----:B------:R0:W1:Y:S02]  /*5720*/  SHFL.BFLY P6, R14, R13, R12, R11 ;  /* 0x0c00000c0d0e7389 */ /* 0x00006400000c000b */
[----:B01----:R-:W-:Y:S05]  /*5730*/  ENDCOLLECTIVE ;  /* 0x000000000000791b */ /* 0x003fea0003800000 */
.L_x_14719:
[----:B------:R-:W-:Y:S01]  /*5740*/  HFMA2 R12, -RZ, RZ, 0, 2.384185791015625e-07 ;  /* 0x00000004ff0c7431 */ /* 0x000fe200000001ff */
[----:B------:R-:W-:Y:S01]  /*5750*/  MOV R13, RZ ;  /* 0x000000ff000d7202 */ /* 0x000fe20000000f00 */
[----:B------:R-:W-:-:S07]  /*5760*/  IMAD.MOV.U32 R17, RZ, RZ, R14 ;  /* 0x000000ffff117224 */ /* 0x000fce00078e000e */
[----:B------:R-:W-:Y:S05]  /*5770*/  WARPSYNC.COLLECTIVE R15, `(.L_x_14720) ;  /* 0x000000000f087348 */ /* 0x000fea0003c00000 */
[----:B------:R0:W1:Y:S02]  /*5780*/  SHFL.BFLY P6, R14, R13, R12, R11 ;  /* 0x0c00000c0d0e7389 */ /* 0x00006400000c000b */
[----:B01----:R-:W-:Y:S05]  /*5790*/  ENDCOLLECTIVE ;  /* 0x000000000000791b */ /* 0x003fea0003800000 */
.L_x_14720:
        /* <DEDUP_REMOVED lines=8> */
.L_x_14721:
[----:B------:R-:W-:Y:S01]  /*5820*/  IMAD.MOV.U32 R12, RZ, RZ, 0x1 ;  /* 0x00000001ff0c7424 */ /* 0x000fe200078e00ff */
[----:B------:R-:W-:-:S05]  /*5830*/  MOV R19, R14 ;  /* 0x0000000e00137202 */ /* 0x000fca0000000f00 */
[----:B------:R-:W-:-:S05]  /*5840*/  FADD.FTZ R10, R10, R19 ;  /* 0x000000130a0a7221 */ /* 0x000fca0000010000 */
[----:B------:R-:W-:-:S07]  /*5850*/  MOV R13, R10 ;  /* 0x0000000a000d7202 */ /* 0x000fce0000000f00 */
[----:B------:R-:W-:Y:S05]  /*5860*/  WARPSYNC.COLLECTIVE R15, `(.L_x_14722) ;  /* 0x000000000f087348 */ /* 0x000fea0003c00000 */
[----:B------:R0:W1:Y:S02]  /*5870*/  SHFL.BFLY P6, R14, R13, R12, R11 ;  /* 0x0c00000c0d0e7389 */ /* 0x00006400000c000b */
[----:B01----:R-:W-:Y:S05]  /*5880*/  ENDCOLLECTIVE ;  /* 0x000000000000791b */ /* 0x003fea0003800000 */
.L_x_14722:
[----:B------:R-:W-:Y:S01]  /*5890*/  HFMA2 R13, -RZ, RZ, 0, 0 ;  /* 0x00000000ff0d7431 */ /* 0x000fe200000001ff */
[----:B------:R-:W-:Y:S02]  /*58a0*/  MOV R12, 0x4 ;  /* 0x00000004000c7802 */ /* 0x000fe40000000f00 */
[----:B------:R-:W-:-:S07]  /*58b0*/  MOV R19, R14 ;  /* 0x0000000e00137202 */ /* 0x000fce0000000f00 */
[----:B------:R-:W-:Y:S05]  /*58c0*/  WARPSYNC.COLLECTIVE R15, `(.L_x_14723) ;  /* 0x000000000f087348 */ /* 0x000fea0003c00000 */
[----:B------:R0:W1:Y:S02]  /*58d0*/  SHFL.BFLY P6, R14, R13, R12, R11 ;  /* 0x0c00000c0d0e7389 */ /* 0x00006400000c000b */
[----:B01----:R-:W-:Y:S05]  /*58e0*/  ENDCOLLECTIVE ;  /* 0x000000000000791b */ /* 0x003fea0003800000 */
.L_x_14723:
        /* <DEDUP_REMOVED lines=8> */
.L_x_14724:
[----:B------:R-:W-:Y:S01]  /*5970*/  HFMA2 R12, -RZ, RZ, 0, 5.9604644775390625e-08 ;  /* 0x00000001ff0c7431 */ /* 0x000fe200000001ff */
[----:B------:R-:W-:-:S05]  /*5980*/  MOV R21, R14 ;  /* 0x0000000e00157202 */ /* 0x000fca0000000f00 */
[----:B------:R-:W-:-:S04]  /*5990*/  FADD.FTZ R16, R16, R21 ;  /* 0x0000001510107221 */ /* 0x000fc80000010000 */
[----:B------:R-:W-:-:S07]  /*59a0*/  IMAD.MOV.U32 R13, RZ, RZ, R16 ;  /* 0x000000ffff0d7224 */ /* 0x000fce00078e0010 */
[----:B------:R-:W-:Y:S05]  /*59b0*/  WARPSYNC.COLLECTIVE R15, `(.L_x_14725) ;  /* 0x000000000f087348 */ /* 0x000fea0003c00000 */
[----:B------:R0:W1:Y:S02]  /*59c0*/  SHFL.BFLY P6, R14, R13, R12, R11 ;  /* 0x0c00000c0d0e7389 */ /* 0x00006400000c000b */
[----:B01----:R-:W-:Y:S05]  /*59d0*/  ENDCOLLECTIVE ;  /* 0x000000000000791b */ /* 0x003fea0003800000 */
.L_x_14725:
[----:B------:R-:W-:Y:S02]  /*59e0*/  HFMA2 R13, -RZ, RZ, 0, 0 ;  /* 0x00000000ff0d7431 */ /* 0x000fe400000001ff */
[----:B------:R-:W-:Y:S01]  /*59f0*/  IMAD.MOV.U32 R12, RZ, RZ, 0x4 ;  /* 0x00000004ff0c7424 */ /* 0x000fe200078e00ff */
[----:B------:R-:W-:-:S07]  /*5a00*/  MOV R21, R14 ;  /* 0x0000000e00157202 */ /* 0x000fce0000000f00 */
[----:B------:R-:W-:Y:S05]  /*5a10*/  WARPSYNC.COLLECTIVE R15, `(.L_x_14726) ;  /* 0x000000000f087348 */ /* 0x000fea0003c00000 */
[----:B------:R0:W1:Y:S02]  /*5a20*/  SHFL.BFLY P6, R14, R13, R12, R11 ;  /* 0x0c00000c0d0e7389 */ /* 0x00006400000c000b */
[----:B01----:R-:W-:Y:S05]  /*5a30*/  ENDCOLLECTIVE ;  /* 0x000000000000791b */ /* 0x003fea0003800000 */
.L_x_14726:
        /* <DEDUP_REMOVED lines=8> */
.L_x_14727:
[----:B------:R-:W-:Y:S02]  /*5ac0*/  HFMA2 R12, -RZ, RZ, 0, 5.9604644775390625e-08 ;  /* 0x00000001ff0c7431 */ /* 0x000fe400000001ff */
[----:B------:R-:W-:-:S04]  /*5ad0*/  IMAD.MOV.U32 R23, RZ, RZ, R14 ;  /* 0x000000ffff177224 */ /* 0x000fc800078e000e */
[----:B------:R-:W-:-:S05]  /*5ae0*/  FADD.FTZ R18, R18, R23 ;  /* 0x0000001712127221 */ /* 0x000fca0000010000 */
[----:B------:R-:W-:-:S07]  /*5af0*/  MOV R13, R18 ;  /* 0x00000012000d7202 */ /* 0x000fce0000000f00 */
[----:B------:R-:W-:Y:S05]  /*5b00*/  WARPSYNC.COLLECTIVE R15, `(.L_x_14728) ;  /* 0x000000000f087348 */ /* 0x000fea0003c00000 */
[----:B------:R0:W1:Y:S02]  /*5b10*/  SHFL.BFLY P6, R14, R13, R12, R11 ;  /* 0x0c00000c0d0e7389 */ /* 0x00006400000c000b */
[----:B01----:R-:W-:Y:S05]  /*5b20*/  ENDCOLLECTIVE ;  /* 0x000000000000791b */ /* 0x003fea0003800000 */
.L_x_14728:
[----:B------:R-:W-:Y:S02]  /*5b30*/  HFMA2 R12, -RZ, RZ, 0, 2.384185791015625e-07 ;  /* 0x00000004ff0c7431 */ /* 0x000fe400000001ff */
[----:B------:R-:W-:Y:S01]  /*5b40*/  IMAD.MOV.U32 R13, RZ, RZ, RZ ;  /* 0x000000ffff0d7224 */ /* 0x000fe200078e00ff */
[----:B------:R-:W-:-:S07]  /*5b50*/  MOV R23, R14 ;  /* 0x0000000e00177202 */ /* 0x000fce0000000f00 */
[----:B------:R-:W-:Y:S05]  /*5b60*/  WARPSYNC.COLLECTIVE R15, `(.L_x_14729) ;  /* 0x000000000f087348 */ /* 0x000fea0003c00000 */
[----:B------:R0:W1:Y:S02]  /*5b70*/  SHFL.BFLY P6, R14, R13, R12, R11 ;  /* 0x0c00000c0d0e7389 */ /* 0x00006400000c000b */
[----:B01----:R-:W-:Y:S05]  /*5b80*/  ENDCOLLECTIVE ;  /* 0x000000000000791b */ /* 0x003fea0003800000 */
.L_x_14729:
        /* <DEDUP_REMOVED lines=8> */
.L_x_14730:
[----:B------:R-:W-:Y:S01]  /*5c10*/  HFMA2 R12, -RZ, RZ, 0, 5.9604644775390625e-08 ;  /* 0x00000001ff0c7431 */ /* 0x000fe200000001ff */
[----:B------:R-:W-:-:S05]  /*5c20*/  MOV R25, R14 ;  /* 0x0000000e00197202 */ /* 0x000fca0000000f00 */
[----:B------:R-:W-:-:S05]  /*5c30*/  FADD.FTZ R20, R20, R25 ;  /* 0x0000001914147221 */ /* 0x000fca0000010000 */
[----:B------:R-:W-:-:S07]  /*5c40*/  MOV R13, R20 ;  /* 0x00000014000d7202 */ /* 0x000fce0000000f00 */
[----:B------:R-:W-:Y:S05]  /*5c50*/  WARPSYNC.COLLECTIVE R15, `(.L_x_14731) ;  /* 0x000000000f087348 */ /* 0x000fea0003c00000 */
[----:B------:R0:W1:Y:S02]  /*5c60*/  SHFL.BFLY P6, R14, R13, R12, R11 ;  /* 0x0c00000c0d0e7389 */ /* 0x00006400000c000b */
[----:B01----:R-:W-:Y:S05]  /*5c70*/  ENDCOLLECTIVE ;  /* 0x000000000000791b */ /* 0x003fea0003800000 */
.L_x_14731:
[----:B------:R-:W-:Y:S01]  /*5c80*/  HFMA2 R12, -RZ, RZ, 0, 2.384185791015625e-07 ;  /* 0x00000004ff0c7431 */ /* 0x000fe200000001ff */
[----:B------:R-:W-:Y:S01]  /*5c90*/  MOV R13, RZ ;  /* 0x000000ff000d7202 */ /* 0x000fe20000000f00 */
[----:B------:R-:W-:-:S07]  /*5ca0*/  IMAD.MOV.U32 R25, RZ, RZ, R14 ;  /* 0x000000ffff197224 */ /* 0x000fce00078e000e */
[----:B------:R-:W-:Y:S05]  /*5cb0*/  WARPSYNC.COLLECTIVE R15, `(.L_x_14732) ;  /* 0x000000000f087348 */ /* 0x000fea0003c00000 */
[----:B------:R0:W1:Y:S02]  /*5cc0*/  SHFL.BFLY P6, R14, R13, R12, R11 ;  /* 0x0c00000c0d0e7389 */ /* 0x00006400000c000b */
[----:B01----:R-:W-:Y:S05]  /*5cd0*/  ENDCOLLECTIVE ;  /* 0x000000000000791b */ /* 0x003fea0003800000 */
.L_x_14732:
        /* <DEDUP_REMOVED lines=8> */
.L_x_14733:
[----:B------:R-:W-:Y:S01]  /*5d60*/  HFMA2 R12, -RZ, RZ, 0, 5.9604644775390625e-08 ;  /* 0x00000001ff0c7431 */ /* 0x000fe200000001ff */
[----:B------:R-:W-:-:S05]  /*5d70*/  MOV R27, R14 ;  /* 0x0000000e001b7202 */ /* 0x000fca0000000f00 */
[----:B------:R-:W-:-:S05]  /*5d80*/  FADD.FTZ R22, R22, R27 ;  /* 0x0000001b16167221 */ /* 0x000fca0000010000 */
[----:B------:R-:W-:-:S07]  /*5d90*/  MOV R13, R22 ;  /* 0x00000016000d7202 */ /* 0x000fce0000000f00 */
[----:B------:R-:W-:Y:S05]  /*5da0*/  WARPSYNC.COLLECTIVE R15, `(.L_x_14734) ;  /* 0x000000000f087348 */ /* 0x000fea0003c00000 */
[----:B------:R0:W1:Y:S02]  /*5db0*/  SHFL.BFLY P6, R14, R13, R12, R11 ;  /* 0x0c00000c0d0e7389 */ /* 0x00006400000c000b */
[----:B01----:R-:W-:Y:S05]  /*5dc0*/  ENDCOLLECTIVE ;  /* 0x000000000000791b */ /* 0x003fea0003800000 */
.L_x_14734:
[----:B------:R-:W-:Y:S01]  /*5dd0*/  HFMA2 R12, -RZ, RZ, 0, 2.384185791015625e-07 ;  /* 0x00000004ff0c7431 */ /* 0x000fe200000001ff */
[----:B------:R-:W-:Y:S01]  /*5de0*/  MOV R13, RZ ;  /* 0x000000ff000d7202 */ /* 0x000fe20000000f00 */
[----:B------:R-:W-:-:S07]  /*5df0*/  IMAD.MOV.U32 R27, RZ, RZ, R14 ;  /* 0x000000ffff1b7224 */ /* 0x000fce00078e000e */
[----:B------:R-:W-:Y:S05]  /*5e00*/  WARPSYNC.COLLECTIVE R15, `(.L_x_14735) ;  /* 0x000000000f087348 */ /* 0x000fea0003c00000 */
[----:B------:R0:W1:Y:S02]  /*5e10*/  SHFL.BFLY P6, R14, R13, R12, R11 ;  /* 0x0c00000c0d0e7389 */ /* 0x00006400000c000b */
[----:B01----:R-:W-:Y:S05]  /*5e20*/  ENDCOLLECTIVE ;  /* 0x000000000000791b */ /* 0x003fea0003800000 */
.L_x_14735:
[----:B------:R-:W-:Y:S01]  /*5e30*/  FADD.FTZ R22, R22, R27 ;  /* 0x0000001b16167221 */ /* 0x000fe20000010000 */
[----:B------:R-:W-:Y:S02]  /*5e40*/  HFMA2 R12, -RZ, RZ, 0, 1.1920928955078125e-07 ;  /* 0x00000002ff0c7431 */ /* 0x000fe400000001ff */
[----:B------:R-:W-:-:S05]  /*5e50*/  FADD.FTZ R24, RZ, R14 ;  /* 0x0000000eff187221 */ /* 0x000fca0000010000 */
[----:B------:R-:W-:-:S07]  /*5e60*/  MOV R13, R24 ;  /* 0x00000018000d7202 */ /* 0x000fce0000000f00 */
[----:B------:R-:W-:Y:S05]  /*5e70*/  WARPSYNC.COLLECTIVE R15, `(.L_x_14736) ;  /* 0x000000000f087348 */ /* 0x000fea0003c00000 */
[----:B------:R0:W1:Y:S02]  /*5e80*/  SHFL.BFLY P6, R14, R13, R12, R11 ;  /* 0x0c00000c0d0e7389 */ /* 0x00006400000c000b */
[----:B01----:R-:W-:Y:S05]  /*5e90*/  ENDCOLLECTIVE ;  /* 0x000000000000791b */ /* 0x003fea0003800000 */
.L_x_14736:
[----:B------:R-:W-:Y:S01]  /*5ea0*/  MOV R12, 0x1 ;  /* 0x00000001000c7802 */ /* 0x000fe20000000f00 */
[----:B------:R-:W-:-:S04]  /*5eb0*/  FADD.FTZ R24, R24, R14 ;  /* 0x0000000e18187221 */ /* 0x000fc80000010000 */
[----:B------:R-:W-:-:S07]  /*5ec0*/  IMAD.MOV.U32 R13, RZ, RZ, R24 ;  /* 0x000000ffff0d7224 */ /* 0x000fce00078e0018 */
[----:B------:R-:W-:Y:S05]  /*5ed0*/  WARPSYNC.COLLECTIVE R15, `(.L_x_14737) ;  /* 0x000000000f087348 */ /* 0x000fea0003c00000 */
[----:B------:R0:W1:Y:S02]  /*5ee0*/  SHFL.BFLY P6, R14, R13, R12, R11 ;  /* 0x0c00000c0d0e7389 */ /* 0x00006400000c000b */
[----:B01----:R-:W-:Y:S05]  /*5ef0*/  ENDCOLLECTIVE ;  /* 0x000000000000791b */ /* 0x003fea0003800000 */
.L_x_14737:
[----:B------:R-:W-:Y:S01]  /*5f00*/  HFMA2 R13, -RZ, RZ, 0, 0 ;  /* 0x00000000ff0d7431 */ /* 0x000fe200000001ff */
[----:B------:R-:W-:Y:S02]  /*5f10*/  MOV R12, 0x4 ;  /* 0x00000004000c7802 */ /* 0x000fe40000000f00 */
[----:B------:R-:W-:-:S07]  /*5f20*/  MOV R29, R14 ;  /* 0x0000000e001d7202 */ /* 0x000fce0000000f00 */
[----:B------:R-:W-:Y:S05]  /*5f30*/  WARPSYNC.COLLECTIVE R15, `(.L_x_14738) ;  /* 0x000000000f087348 */ /* 0x000fea0003c00000 */
[----:B------:R0:W1:Y:S02]  /*5f40*/  SHFL.BFLY P6, R14, R13, R12, R11 ;  /* 0x0c00000c0d0e7389 */ /* 0x00006400000c000b */
[----:B01----:R-:W-:Y:S05]  /*5f50*/  ENDCOLLECTIVE ;  /* 0x000000000000791b */ /* 0x003fea0003800000 */
.L_x_14738:
        /* <DEDUP_REMOVED lines=8> */
.L_x_14739:
[----:B------:R-:W-:Y:S01]  /*5fe0*/  IMAD.MOV.U32 R12, RZ, RZ, 0x1 ;  /* 0x00000001ff0c7424 */ /* 0x000fe200078e00ff */
[----:B------:R-:W-:-:S05]  /*5ff0*/  MOV R31, R14 ;  /* 0x0000000e001f7202 */ /* 0x000fca0000000f00 */
[----:B------:R-:W-:-:S05]  /*6000*/  FADD.FTZ R26, R26, R31 ;  /* 0x0000001f1a1a7221 */ /* 0x000fca0000010000 */
[----:B------:R-:W-:-:S07]  /*6010*/  MOV R13, R26 ;  /* 0x0000001a000d7202 */ /* 0x000fce0000000f00 */
[----:B------:R-:W-:Y:S05]  /*6020*/  WARPSYNC.COLLECTIVE R15, `(.L_x_14740) ;  /* 0x000000000f087348 */ /* 0x000fea0003c00000 */
[----:B------:R0:W1:Y:S02]  /*6030*/  SHFL.BFLY P6, R14, R13, R12, R11 ;  /* 0x0c00000c0d0e7389 */ /* 0x00006400000c000b */
[----:B01----:R-:W-:Y:S05]  /*6040*/  ENDCOLLECTIVE ;  /* 0x000000000000791b */ /* 0x003fea0003800000 */
.L_x_14740:
[----:B------:R-:W-:Y:S01]  /*6050*/  HFMA2 R13, -RZ, RZ, 0, 0 ;  /* 0x00000000ff0d7431 */ /* 0x000fe200000001ff */
[----:B------:R-:W-:Y:S02]  /*6060*/  MOV R12, 0x4 ;  /* 0x00000004000c7802 */ /* 0x000fe40000000f00 */
[----:B------:R-:W-:-:S07]  /*6070*/  MOV R31, R14 ;  /* 0x0000000e001f7202 */ /* 0x000fce0000000f00 */
[----:B------:R-:W-:Y:S05]  /*6080*/  WARPSYNC.COLLECTIVE R15, `(.L_x_14741) ;  /* 0x000000000f087348 */ /* 0x000fea0003c00000 */
[----:B------:R0:W1:Y:S02]  /*6090*/  SHFL.BFLY P6, R14, R13, R12, R11 ;  /* 0x0c00000c0d0e7389 */ /* 0x00006400000c000b */
[----:B01----:R-:W-:Y:S05]  /*60a0*/  ENDCOLLECTIVE ;  /* 0x000000000000791b */ /* 0x003fea0003800000 */
.L_x_14741:
[----:B------:R-:W-:Y:S01]  /*60b0*/  FADD.FTZ R26, R26, R31 ;  /* 0x0000001f1a1a7221 */ /* 0x000fe20000010000 */
[----:B------:R-:W-:Y:S02]  /*60c0*/  IMAD.MOV.U32 R12, RZ, RZ, 0x2 ;  /* 0x00000002ff0c7424 */ /* 0x000fe400078e00ff */
[----:B------:R-:W-:-:S05]  /*60d0*/  FADD.FTZ R28, RZ, R14 ;  /* 0x0000000eff1c7221 */ /* 0x000fca0000010000 */
[----:B------:R-:W-:-:S07]  /*60e0*/  MOV R13, R28 ;  /* 0x0000001c000d7202 */ /* 0x000fce0000000f00 */
[----:B------:R-:W-:Y:S05]  /*60f0*/  WARPSYNC.COLLECTIVE R15, `(.L_x_14742) ;  /* 0x000000000f087348 */ /* 0x000fea0003c00000 */
[----:B------:R0:W1:Y:S02]  /*6100*/  SHFL.BFLY P6, R14, R13, R12, R11 ;  /* 0x0c00000c0d0e7389 */ /* 0x00006400000c000b */
[----:B01----:R-:W-:Y:S05]  /*6110*/  ENDCOLLECTIVE ;  /* 0x000000000000791b */ /* 0x003fea0003800000 */
.L_x_14742:
[----:B------:R-:W-:Y:S01]  /*6120*/  HFMA2 R12, -RZ, RZ, 0, 5.9604644775390625e-08 ;  /* 0x00000001ff0c7431 */ /* 0x000fe200000001ff */
[----:B------:R-:W-:-:S05]  /*6130*/  MOV R43, R14 ;  /* 0x0000000e002b7202 */ /* 0x000fca0000000f00 */
[----:B------:R-:W-:-:S05]  /*6140*/  FADD.FTZ R28, R28, R43 ;  /* 0x0000002b1c1c7221 */ /* 0x000fca0000010000 */
[----:B------:R-:W-:-:S07]  /*6150*/  MOV R13, R28 ;  /* 0x0000001c000d7202 */ /* 0x000fce0000000f00 */
[----:B------:R-:W-:Y:S05]  /*6160*/  WARPSYNC.COLLECTIVE R15, `(.L_x_14743) ;  /* 0x000000000f087348 */ /* 0x000fea0003c00000 */
[----:B------:R0:W1:Y:S02]  /*6170*/  SHFL.BFLY P6, R14, R13, R12, R11 ;  /* 0x0c00000c0d0e7389 */ /* 0x00006400000c000b */
[----:B01----:R-:W-:Y:S05]  /*6180*/  ENDCOLLECTIVE ;  /* 0x000000000000791b */ /* 0x003fea0003800000 */
.L_x_14743:
[----:B------:R-:W-:Y:S02]  /*6190*/  HFMA2 R12, -RZ, RZ, 0, 2.384185791015625e-07 ;  /* 0x00000004ff0c7431 */ /* 0x000fe400000001ff */
[----:B------:R-:W-:Y:S01]  /*61a0*/  IMAD.MOV.U32 R13, RZ, RZ, RZ ;  /* 0x000000ffff0d7224 */ /* 0x000fe200078e00ff */
[----:B------:R-:W-:-:S07]  /*61b0*/  MOV R49, R14 ;  /* 0x0000000e00317202 */ /* 0x000fce0000000f00 */
[----:B------:R-:W-:Y:S05]  /*61c0*/  WARPSYNC.COLLECTIVE R15, `(.L_x_14744) ;  /* 0x000000000f087348 */ /* 0x000fea0003c00000 */
[----:B------:R0:W1:Y:S02]  /*61d0*/  SHFL.BFLY P6, R14, R13, R12, R11 ;  /* 0x0c00000c0d0e7389 */ /* 0x00006400000c000b */
[----:B01----:R-:W-:Y:S05]  /*61e0*/  ENDCOLLECTIVE ;  /* 0x000000000000791b */ /* 0x003fea0003800000 */
.L_x_14744:
        /* <DEDUP_REMOVED lines=8> */
.L_x_14745:
[----:B------:R-:W-:Y:S02]  /*6270*/  HFMA2 R12, -RZ, RZ, 0, 5.9604644775390625e-08 ;  /* 0x00000001ff0c7431 */ /* 0x000fe400000001ff */
[----:B------:R-:W-:-:S04]  /*6280*/  IMAD.MOV.U32 R44, RZ, RZ, R14 ;  /* 0x000000ffff2c7224 */ /* 0x000fc800078e000e */
[----:B------:R-:W-:-:S05]  /*6290*/  FADD.FTZ R33, R33, R44 ;  /* 0x0000002c21217221 */ /* 0x000fca0000010000 */
[----:B------:R-:W-:-:S07]  /*62a0*/  MOV R13, R33 ;  /* 0x00000021000d7202 */ /* 0x000fce0000000f00 */
[----:B------:R-:W-:Y:S05]  /*62b0*/  WARPSYNC.COLLECTIVE R15, `(.L_x_14746) ;  /* 0x000000000f087348 */ /* 0x000fea0003c00000 */
[----:B------:R0:W1:Y:S02]  /*62c0*/  SHFL.BFLY P6, R14, R13, R12, R11 ;  /* 0x0c00000c0d0e7389 */ /* 0x00006400000c000b */
[----:B01----:R-:W-:Y:S05]  /*62d0*/  ENDCOLLECTIVE ;  /* 0x000000000000791b */ /* 0x003fea0003800000 */
.L_x_14746:
[----:B------:R-:W-:Y:S02]  /*62e0*/  HFMA2 R13, -RZ, RZ, 0, 0 ;  /* 0x00000000ff0d7431 */ /* 0x000fe400000001ff */
[----:B------:R-:W-:Y:S01]  /*62f0*/  IMAD.MOV.U32 R12, RZ, RZ, 0x4 ;  /* 0x00000004ff0c7424 */ /* 0x000fe200078e00ff */
[----:B------:R-:W-:-:S07]  /*6300*/  MOV R52, R14 ;  /* 0x0000000e00347202 */ /* 0x000fce0000000f00 */
[----:B------:R-:W-:Y:S05]  /*6310*/  WARPSYNC.COLLECTIVE R15, `(.L_x_14747) ;  /* 0x000000000f087348 */ /* 0x000fea0003c00000 */
[----:B------:R0:W1:Y:S02]  /*6320*/  SHFL.BFLY P6, R14, R13, R12, R11 ;  /* 0x0c00000c0d0e7389 */ /* 0x00006400000c000b */
[----:B01----:R-:W-:Y:S05]  /*6330*/  ENDCOLLECTIVE ;  /* 0x000000000000791b */ /* 0x003fea0003800000 */
.L_x_14747:
        /* <DEDUP_REMOVED lines=8> */
.L_x_14748:
[----:B------:R-:W-:Y:S01]  /*63c0*/  HFMA2 R12, -RZ, RZ, 0, 5.9604644775390625e-08 ;  /* 0x00000001ff0c7431 */ /* 0x000fe200000001ff */
[----:B------:R-:W-:-:S05]  /*63d0*/  MOV R53, R14 ;  /* 0x0000000e00357202 */ /* 0x000fca0000000f00 */
[----:B------:R-:W-:-:S04]  /*63e0*/  FADD.FTZ R34, R34, R53 ;  /* 0x0000003522227221 */ /* 0x000fc80000010000 */
[----:B------:R-:W-:-:S07]  /*63f0*/  IMAD.MOV.U32 R13, RZ, RZ, R34 ;  /* 0x000000ffff0d7224 */ /* 0x000fce00078e0022 */
[----:B------:R-:W-:Y:S05]  /*6400*/  WARPSYNC.COLLECTIVE R15, `(.L_x_14749) ;  /* 0x000000000f087348 */ /* 0x000fea0003c00000 */
[----:B------:R0:W1:Y:S02]  /*6410*/  SHFL.BFLY P6, R14, R13, R12, R11 ;  /* 0x0c00000c0d0e7389 */ /* 0x00006400000c000b */
[----:B01----:R-:W-:Y:S05]  /*6420*/  ENDCOLLECTIVE ;  /* 0x000000000000791b */ /* 0x003fea0003800000 */
.L_x_14749:
[----:B------:R-:W-:Y:S01]  /*6430*/  HFMA2 R13, -RZ, RZ, 0, 0 ;  /* 0x00000000ff0d7431 */ /* 0x000fe200000001ff */
[----:B------:R-:W-:Y:S02]  /*6440*/  MOV R12, 0x4 ;  /* 0x00000004000c7802 */ /* 0x000fe40000000f00 */
[----:B------:R-:W-:-:S07]  /*6450*/  MOV R3, R14 ;  /* 0x0000000e00037202 */ /* 0x000fce0000000f00 */
[----:B------:R-:W-:Y:S05]  /*6460*/  WARPSYNC.COLLECTIVE R15, `(.L_x_14750) ;  /* 0x000000000f087348 */ /* 0x000fea0003c00000 */
[----:B------:R0:W1:Y:S02]  /*6470*/  SHFL.BFLY P6, R14, R13, R12, R11 ;  /* 0x0c00000c0d0e7389 */ /* 0x00006400000c000b */
[----:B01----:R-:W-:Y:S05]  /*6480*/  ENDCOLLECTIVE ;  /* 0x000000000000791b */ /* 0x003fea0003800000 */
.L_x_14750:
        /* <DEDUP_REMOVED lines=8> */
.L_x_14751:
[----:B------:R-:W-:Y:S01]  /*6510*/  IMAD.MOV.U32 R12, RZ, RZ, 0x1 ;  /* 0x00000001ff0c7424 */ /* 0x000fe200078e00ff */
[----:B------:R-:W-:-:S05]  /*6520*/  MOV R5, R14 ;  /* 0x0000000e00057202 */ /* 0x000fca0000000f00 */
[----:B------:R-:W-:-:S05]  /*6530*/  FADD.FTZ R35, R35, R5 ;  /* 0x0000000523237221 */ /* 0x000fca0000010000 */
[----:B------:R-:W-:-:S07]  /*6540*/  MOV R13, R35 ;  /* 0x00000023000d7202 */ /* 0x000fce0000000f00 */
[----:B------:R-:W-:Y:S05]  /*6550*/  WARPSYNC.COLLECTIVE R15, `(.L_x_14752) ;  /* 0x000000000f087348 */ /* 0x000fea0003c00000 */
[----:B------:R0:W1:Y:S02]  /*6560*/  SHFL.BFLY P6, R14, R13, R12, R11 ;  /* 0x0c00000c0d0e7389 */ /* 0x00006400000c000b */
[----:B01----:R-:W-:Y:S05]  /*6570*/  ENDCOLLECTIVE ;  /* 0x000000000000791b */ /* 0x003fea0003800000 */
.L_x_14752:
[----:B------:R-:W-:Y:S01]  /*6580*/  HFMA2 R13, -RZ, RZ, 0, 0 ;  /* 0x00000000ff0d7431 */ /* 0x000fe200000001ff */
[----:B------:R-:W-:Y:S02]  /*6590*/  MOV R12, 0x4 ;  /* 0x00000004000c7802 */ /* 0x000fe40000000f00 */
[----:B------:R-:W-:-:S07]  /*65a0*/  MOV R5, R14 ;  /* 0x0000000e00057202 */ /* 0x000fce0000000f00 */
[----:B------:R-:W-:Y:S05]  /*65b0*/  WARPSYNC.COLLECTIVE R15, `(.L_x_14753) ;  /* 0x000000000f087348 */ /* 0x000fea0003c00000 */
[----:B------:R0:W1:Y:S02]  /*65c0*/  SHFL.BFLY P6, R14, R13, R12, R11 ;  /* 0x0c00000c0d0e7389 */ /* 0x00006400000c000b */
[----:B01----:R-:W-:Y:S05]  /*65d0*/  ENDCOLLECTIVE ;  /* 0x000000000000791b */ /* 0x003fea0003800000 */
.L_x_14753:
        /* <DEDUP_REMOVED lines=8> */
.L_x_14754:
[----:B------:R-:W-:Y:S01]  /*6660*/  HFMA2 R12, -RZ, RZ, 0, 5.9604644775390625e-08 ;  /* 0x00000001ff0c7431 */ /* 0x000fe200000001ff */
[----:B------:R-:W-:-:S05]  /*6670*/  MOV R17, R14 ;  /* 0x0000000e00117202 */ /* 0x000fca0000000f00 */
[----:B------:R-:W-:-:S05]  /*6680*/  FADD.FTZ R36, R36, R17 ;  /* 0x0000001124247221 */ /* 0x000fca0000010000 */
[----:B------:R-:W-:-:S07]  /*6690*/  MOV R13, R36 ;  /* 0x00000024000d7202 */ /* 0x000fce0000000f00 */
[----:B------:R-:W-:Y:S05]  /*66a0*/  WARPSYNC.COLLECTIVE R15, `(.L_x_14755) ;  /* 0x000000000f087348 */ /* 0x000fea0003c00000 */
[----:B------:R0:W1:Y:S02]  /*66b0*/  SHFL.BFLY P6, R14, R13, R12, R11 ;  /* 0x0c00000c0d0e7389 */ /* 0x00006400000c000b */
[----:B01----:R-:W-:Y:S05]  /*66c0*/  ENDCOLLECTIVE ;  /* 0x000000000000791b */ /* 0x003fea0003800000 */
.L_x_14755:
[----:B------:R-:W-:Y:S01]  /*66d0*/  HFMA2 R12, -RZ, RZ, 0, 2.384185791015625e-07 ;  /* 0x00000004ff0c7431 */ /* 0x000fe200000001ff */
[----:B------:R-:W-:Y:S01]  /*66e0*/  MOV R13, RZ ;  /* 0x000000ff000d7202 */ /* 0x000fe20000000f00 */
[----:B------:R-:W-:-:S07]  /*66f0*/  IMAD.MOV.U32 R7, RZ, RZ, R14 ;  /* 0x000000ffff077224 */ /* 0x000fce00078e000e */
[----:B------:R-:W-:Y:S05]  /*6700*/  WARPSYNC.COLLECTIVE R15, `(.L_x_14756) ;  /* 0x000000000f087348 */ /* 0x000fea0003c00000 */
[----:B------:R0:W1:Y:S02]  /*6710*/  SHFL.BFLY P6, R14, R13, R12, R11 ;  /* 0x0c00000c0d0e7389 */ /* 0x00006400000c000b */
[----:B01----:R-:W-:Y:S05]  /*6720*/  ENDCOLLECTIVE ;  /* 0x000000000000791b */ /* 0x003fea0003800000 */
.L_x_14756:
        /* <DEDUP_REMOVED lines=8> */
.L_x_14757:
[----:B------:R-:W-:Y:S02]  /*67b0*/  HFMA2 R12, -RZ, RZ, 0, 5.9604644775390625e-08 ;  /* 0x00000001ff0c7431 */ /* 0x000fe400000001ff */
[----:B------:R-:W-:-:S05]  /*67c0*/  FADD.FTZ R37, R37, R14 ;  /* 0x0000000e25257221 */ /* 0x000fca0000010000 */
[----:B------:R-:W-:-:S07]  /*67d0*/  MOV R13, R37 ;  /* 0x00000025000d7202 */ /* 0x000fce0000000f00 */
[----:B------:R-:W-:Y:S05]  /*67e0*/  WARPSYNC.COLLECTIVE R15, `(.L_x_14758) ;  /* 0x000000000f087348 */ /* 0x000fea0003c00000 */
[----:B------:R0:W1:Y:S02]  /*67f0*/  SHFL.BFLY P6, R14, R13, R12, R11 ;  /* 0x0c00000c0d0e7389 */ /* 0x00006400000c000b */
[----:B01----:R-:W-:Y:S05]  /*6800*/  ENDCOLLECTIVE ;  /* 0x000000000000791b */ /* 0x003fea0003800000 */
.L_x_14758:
[----:B------:R-:W-:Y:S02]  /*6810*/  HFMA2 R13, -RZ, RZ, 0, 0 ;  /* 0x00000000ff0d7431 */ /* 0x000fe400000001ff */
[----:B------:R-:W-:Y:S01]  /*6820*/  IMAD.MOV.U32 R12, RZ, RZ, 0x4 ;  /* 0x00000004ff0c7424 */ /* 0x000fe200078e00ff */
[----:B------:R-:W-:-:S07]  /*6830*/  MOV R17, R14 ;  /* 0x0000000e00117202 */ /* 0x000fce0000000f00 */
[----:B------:R-:W-:Y:S05]  /*6840*/  WARPSYNC.COLLECTIVE R15, `(.L_x_14759) ;  /* 0x000000000f087348 */ /* 0x000fea0003c00000 */
[----:B------:R0:W1:Y:S02]  /*6850*/  SHFL.BFLY P6, R14, R13, R12, R11 ;  /* 0x0c00000c0d0e7389 */ /* 0x00006400000c000b */
[----:B01----:R-:W-:Y:S05]  /*6860*/  ENDCOLLECTIVE ;  /* 0x000000000000791b */ /* 0x003fea0003800000 */
.L_x_14759:
[----:B------:R-:W-:Y:S01]  /*6870*/  FADD.FTZ R37, R37, R17 ;  /* 0x0000001125257221 */ /* 0x000fe20000010000 */
[----:B------:R-:W-:Y:S02]  /*6880*/  HFMA2 R12, -RZ, RZ, 0, 1.1920928955078125e-07 ;  /* 0x00000002ff0c7431 */ /* 0x000fe400000001ff */
[----:B------:R-:W-:-:S05]  /*6890*/  FADD.FTZ R38, RZ, R14 ;  /* 0x0000000eff267221 */ /* 0x000fca0000010000 */
[----:B------:R-:W-:-:S07]  /*68a0*/  MOV R13, R38 ;  /* 0x00000026000d7202 */ /* 0x000fce0000000f00 */
[----:B------:R-:W-:Y:S05]  /*68b0*/  WARPSYNC.COLLECTIVE R15, `(.L_x_14760) ;  /* 0x000000000f087348 */ /* 0x000fea0003c00000 */
[----:B------:R0:W1:Y:S02]  /*68c0*/  SHFL.BFLY P6, R14, R13, R12, R11 ;  /* 0x0c00000c0d0e7389 */ /* 0x00006400000c000b */
[----:B01----:R-:W-:Y:S05]  /*68d0*/  ENDCOLLECTIVE ;  /* 0x000000000000791b */ /* 0x003fea0003800000 */
.L_x_14760:
[----:B------:R-:W-:Y:S01]  /*68e0*/  IMAD.MOV.U32 R12, RZ, RZ, 0x1 ;  /* 0x00000001ff0c7424 */ /* 0x000fe200078e00ff */
[----:B------:R-:W-:-:S05]  /*68f0*/  MOV R9, R14 ;  /* 0x0000000e00097202 */ /* 0x000fca0000000f00 */
[----:B------:R-:W-:-:S05]  /*6900*/  FADD.FTZ R38, R38, R9 ;  /* 0x0000000926267221 */ /* 0x000fca0000010000 */
[----:B------:R-:W-:-:S07]  /*6910*/  MOV R13, R38 ;  /* 0x00000026000d7202 */ /* 0x000fce0000000f00 */
[----:B------:R-:W-:Y:S05]  /*6920*/  WARPSYNC.COLLECTIVE R15, `(.L_x_14761) ;  /* 0x000000000f087348 */ /* 0x000fea0003c00000 */
[----:B------:R0:W1:Y:S02]  /*6930*/  SHFL.BFLY P6, R14, R13, R12, R11 ;  /* 0x0c00000c0d0e7389 */ /* 0x00006400000c000b */
[----:B01----:R-:W-:Y:S05]  /*6940*/  ENDCOLLECTIVE ;  /* 0x000000000000791b */ /* 0x003fea0003800000 */
.L_x_14761:
[----:B------:R-:W-:Y:S01]  /*6950*/  HFMA2 R13, -RZ, RZ, 0, 0 ;  /* 0x00000000ff0d7431 */ /* 0x000fe200000001ff */
[----:B------:R-:W-:Y:S02]  /*6960*/  MOV R12, 0x4 ;  /* 0x00000004000c7802 */ /* 0x000fe40000000f00 */
[----:B------:R-:W-:-:S07]  /*6970*/  MOV R23, R14 ;  /* 0x0000000e00177202 */ /* 0x000fce0000000f00 */
[----:B------:R-:W-:Y:S05]  /*6980*/  WARPSYNC.COLLECTIVE R15, `(.L_x_14762) ;  /* 0x000000000f087348 */ /* 0x000fea0003c00000 */
[----:B------:R0:W1:Y:S02]  /*6990*/  SHFL.BFLY P6, R14, R13, R12, R11 ;  /* 0x0c00000c0d0e7389 */ /* 0x00006400000c000b */
[----:B01----:R-:W-:Y:S05]  /*69a0*/  ENDCOLLECTIVE ;  /* 0x000000000000791b */ /* 0x003fea0003800000 */
.L_x_14762:
        /* <DEDUP_REMOVED lines=8> */
.L_x_14763:
[----:B------:R-:W-:Y:S01]  /*6a30*/  HFMA2 R12, -RZ, RZ, 0, 5.9604644775390625e-08 ;  /* 0x00000001ff0c7431 */ /* 0x000fe200000001ff */
[----:B------:R-:W-:-:S05]  /*6a40*/  MOV R19, R14 ;  /* 0x0000000e00137202 */ /* 0x000fca0000000f00 */
[----:B------:R-:W-:-:S05]  /*6a50*/  FADD.FTZ R39, R39, R19 ;  /* 0x0000001327277221 */ /* 0x000fca0000010000 */
[----:B------:R-:W-:-:S07]  /*6a60*/  MOV R13, R39 ;  /* 0x00000027000d7202 */ /* 0x000fce0000000f00 */
[----:B------:R-:W-:Y:S05]  /*6a70*/  WARPSYNC.COLLECTIVE R15, `(.L_x_14764) ;  /* 0x000000000f087348 */ /* 0x000fea0003c00000 */
[----:B------:R0:W1:Y:S02]  /*6a80*/  SHFL.BFLY P6, R14, R13, R12, R11 ;  /* 0x0c00000c0d0e7389 */ /* 0x00006400000c000b */
[----:B01----:R-:W-:Y:S05]  /*6a90*/  ENDCOLLECTIVE ;  /* 0x000000000000791b */ /* 0x003fea0003800000 */
.L_x_14764:
[----:B------:R-:W-:Y:S01]  /*6aa0*/  HFMA2 R12, -RZ, RZ, 0, 2.384185791015625e-07 ;  /* 0x00000004ff0c7431 */ /* 0x000fe200000001ff */
[----:B------:R-:W-:Y:S01]  /*6ab0*/  MOV R13, RZ ;  /* 0x000000ff000d7202 */ /* 0x000fe20000000f00 */
[----:B------:R-:W-:-:S07]  /*6ac0*/  IMAD.MOV.U32 R25, RZ, RZ, R14 ;  /* 0x000000ffff197224 */ /* 0x000fce00078e000e */
[----:B------:R-:W-:Y:S05]  /*6ad0*/  WARPSYNC.COLLECTIVE R15, `(.L_x_14765) ;  /* 0x000000000f087348 */ /* 0x000fea0003c00000 */
[----:B------:R0:W1:Y:S02]  /*6ae0*/  SHFL.BFLY P6, R14, R13, R12, R11 ;  /* 0x0c00000c0d0e7389 */ /* 0x00006400000c000b */
[----:B01----:R-:W-:Y:S05]  /*6af0*/  ENDCOLLECTIVE ;  /* 0x000000000000791b */ /* 0x003fea0003800000 */
.L_x_14765:
        /* <DEDUP_REMOVED lines=8> */
.L_x_14766:
[----:B------:R-:W-:Y:S01]  /*6b80*/  HFMA2 R12, -RZ, RZ, 0, 5.9604644775390625e-08 ;  /* 0x00000001ff0c7431 */ /* 0x000fe200000001ff */
[----:B------:R-:W-:-:S05]  /*6b90*/  MOV R21, R14 ;  /* 0x0000000e00157202 */ /* 0x000fca0000000f00 */
[----:B------:R-:W-:-:S05]  /*6ba0*/  FADD.FTZ R40, R40, R21 ;  /* 0x0000001528287221 */ /* 0x000fca0000010000 */
[----:B------:R-:W-:-:S07]  /*6bb0*/  MOV R13, R40 ;  /* 0x00000028000d7202 */ /* 0x000fce0000000f00 */
[----:B------:R-:W-:Y:S05]  /*6bc0*/  WARPSYNC.COLLECTIVE R15, `(.L_x_14767) ;  /* 0x000000000f087348 */ /* 0x000fea0003c00000 */
[----:B------:R0:W1:Y:S02]  /*6bd0*/  SHFL.BFLY P6, R14, R13, R12, R11 ;  /* 0x0c00000c0d0e7389 */ /* 0x00006400000c000b */
[----:B01----:R-:W-:Y:S05]  /*6be0*/  ENDCOLLECTIVE ;  /* 0x000000000000791b */ /* 0x003fea0003800000 */
.L_x_14767:
[----:B------:R-:W-:Y:S02]  /*6bf0*/  HFMA2 R12, -RZ, RZ, 0, 2.384185791015625e-07 ;  /* 0x00000004ff0c7431 */ /* 0x000fe400000001ff */
[----:B------:R-:W-:Y:S01]  /*6c00*/  IMAD.MOV.U32 R13, RZ, RZ, RZ ;  /* 0x000000ffff0d7224 */ /* 0x000fe200078e00ff */
[----:B------:R-:W-:-:S07]  /*6c10*/  MOV R21, R14 ;  /* 0x0000000e00157202 */ /* 0x000fce0000000f00 */
[----:B------:R-:W-:Y:S05]  /*6c20*/  WARPSYNC.COLLECTIVE R15, `(.L_x_14768) ;  /* 0x000000000f087348 */ /* 0x000fea0003c00000 */
[----:B------:R0:W1:Y:S02]  /*6c30*/  SHFL.BFLY P6, R14, R13, R12, R11 ;  /* 0x0c00000c0d0e7389 */ /* 0x00006400000c000b */
[----:B01----:R-:W-:Y:S05]  /*6c40*/  ENDCOLLECTIVE ;  /* 0x000000000000791b */ /* 0x003fea0003800000 */
.L_x_14768:
        /* <DEDUP_REMOVED lines=8> */
.L_x_14769:
[----:B------:R-:W-:Y:S02]  /*6cd0*/  HFMA2 R12, -RZ, RZ, 0, 5.9604644775390625e-08 ;  /* 0x00000001ff0c7431 */ /* 0x000fe400000001ff */
[----:B------:R-:W-:-:S04]  /*6ce0*/  IMAD.MOV.U32 R3, RZ, RZ, R14 ;  /* 0x000000ffff037224 */ /* 0x000fc800078e000e */
[----:B------:R-:W-:-:S05]  /*6cf0*/  FADD.FTZ R41, R41, R3 ;  /* 0x0000000329297221 */ /* 0x000fca0000010000 */
[----:B------:R-:W-:-:S07]  /*6d00*/  MOV R13, R41 ;  /* 0x00000029000d7202 */ /* 0x000fce0000000f00 */
[----:B------:R-:W-:Y:S05]  /*6d10*/  WARPSYNC.COLLECTIVE R15, `(.L_x_14770) ;  /* 0x000000000f087348 */ /* 0x000fea0003c00000 */
[----:B------:R0:W1:Y:S02]  /*6d20*/  SHFL.BFLY P6, R14, R13, R12, R11 ;  /* 0x0c00000c0d0e7389 */ /* 0x00006400000c000b */
[----:B01----:R-:W-:Y:S05]  /*6d30*/  ENDCOLLECTIVE ;  /* 0x000000000000791b */ /* 0x003fea0003800000 */
.L_x_14770:
[----:B------:R-:W-:Y:S02]  /*6d40*/  HFMA2 R13, -RZ, RZ, 0, 0 ;  /* 0x00000000ff0d7431 */ /* 0x000fe400000001ff */
[----:B------:R-:W-:Y:S01]  /*6d50*/  IMAD.MOV.U32 R12, RZ, RZ, 0x4 ;  /* 0x00000004ff0c7424 */ /* 0x000fe200078e00ff */
[----:B------:R-:W-:-:S07]  /*6d60*/  MOV R3, R14 ;  /* 0x0000000e00037202 */ /* 0x000fce0000000f00 */
[----:B------:R-:W-:Y:S05]  /*6d70*/  WARPSYNC.COLLECTIVE R15, `(.L_x_14771) ;  /* 0x000000000f087348 */ /* 0x000fea0003c00000 */
[----:B------:R0:W1:Y:S02]  /*6d80*/  SHFL.BFLY P6, R14, R13, R12, R11 ;  /* 0x0c00000c0d0e7389 */ /* 0x00006400000c000b */
[----:B01----:R-:W-:Y:S05]  /*6d90*/  ENDCOLLECTIVE ;  /* 0x000000000000791b */ /* 0x003fea0003800000 */
.L_x_14771:
        /* <DEDUP_REMOVED lines=8> */
.L_x_14772:
[----:B------:R-:W-:Y:S01]  /*6e20*/  HFMA2 R12, -RZ, RZ, 0, 5.9604644775390625e-08 ;  /* 0x00000001ff0c7431 */ /* 0x000fe200000001ff */
[----:B------:R-:W-:-:S05]  /*6e30*/  MOV R7, R14 ;  /* 0x0000000e00077202 */ /* 0x000fca0000000f00 */
[----:B------:R-:W-:-:S04]  /*6e40*/  FADD.FTZ R42, R42, R7 ;  /* 0x000000072a2a7221 */ /* 0x000fc80000010000 */
[----:B------:R-:W-:-:S07]  /*6e50*/  IMAD.MOV.U32 R13, RZ, RZ, R42 ;  /* 0x000000ffff0d7224 */ /* 0x000fce00078e002a */
[----:B------:R-:W-:Y:S05]  /*6e60*/  WARPSYNC.COLLECTIVE R15, `(.L_x_14773) ;  /* 0x000000000f087348 */ /* 0x000fea0003c00000 */
[----:B------:R0:W1:Y:S02]  /*6e70*/  SHFL.BFLY P6, R14, R13, R12, R11 ;  /* 0x0c00000c0d0e7389 */ /* 0x00006400000c000b */
[----:B01----:R-:W-:Y:S05]  /*6e80*/  ENDCOLLECTIVE ;  /* 0x000000000000791b */ /* 0x003fea0003800000 */
.L_x_14773:
[----:B------:R-:W-:Y:S01]  /*6e90*/  HFMA2 R13, -RZ, RZ, 0, 0 ;  /* 0x00000000ff0d7431 */ /* 0x000fe200000001ff */
[----:B------:R-:W-:Y:S02]  /*6ea0*/  MOV R12, 0x4 ;  /* 0x00000004000c7802 */ /* 0x000fe40000000f00 */
[----:B------:R-:W-:-:S07]  /*6eb0*/  MOV R7, R14 ;  /* 0x0000000e00077202 */ /* 0x000fce0000000f00 */
[----:B------:R-:W-:Y:S05]  /*6ec0*/  WARPSYNC.COLLECTIVE R15, `(.L_x_14774) ;  /* 0x000000000f087348 */ /* 0x000fea0003c00000 */
[----:B------:R0:W1:Y:S02]  /*6ed0*/  SHFL.BFLY P6, R14, R13, R12, R11 ;  /* 0x0c00000c0d0e7389 */ /* 0x00006400000c000b */
[----:B01----:R-:W-:Y:S05]  /*6ee0*/  ENDCOLLECTIVE ;  /* 0x000000000000791b */ /* 0x003fea0003800000 */
.L_x_14774:
        /* <DEDUP_REMOVED lines=8> */
.L_x_14775:
[----:B------:R-:W-:Y:S01]  /*6f70*/  IMAD.MOV.U32 R12, RZ, RZ, 0x1 ;  /* 0x00000001ff0c7424 */ /* 0x000fe200078e00ff */
[----:B------:R-:W-:-:S05]  /*6f80*/  MOV R52, R14 ;  /* 0x0000000e00347202 */ /* 0x000fca0000000f00 */
[----:B------:R-:W-:-:S05]  /*6f90*/  FADD.FTZ R43, R43, R52 ;  /* 0x000000342b2b7221 */ /* 0x000fca0000010000 */
[----:B------:R-:W-:-:S07]  /*6fa0*/  MOV R13, R43 ;  /* 0x0000002b000d7202 */ /* 0x000fce0000000f00 */
[----:B------:R-:W-:Y:S05]  /*6fb0*/  WARPSYNC.COLLECTIVE R15, `(.L_x_14776) ;  /* 0x000000000f087348 */ /* 0x000fea0003c00000 */
[----:B------:R0:W1:Y:S02]  /*6fc0*/  SHFL.BFLY P6, R14, R13, R12, R11 ;  /* 0x0c00000c0d0e7389 */ /* 0x00006400000c000b */
[----:B01----:R-:W-:Y:S05]  /*6fd0*/  ENDCOLLECTIVE ;  /* 0x000000000000791b */ /* 0x003fea0003800000 */
.L_x_14776:
[----:B------:R-:W-:Y:S01]  /*6fe0*/  HFMA2 R13, -RZ, RZ, 0, 0 ;  /* 0x00000000ff0d7431 */ /* 0x000fe200000001ff */
[----:B------:R-:W-:Y:S02]  /*6ff0*/  MOV R12, 0x4 ;  /* 0x00000004000c7802 */ /* 0x000fe40000000f00 */
[----:B------:R-:W-:-:S07]  /*7000*/  MOV R38, R14 ;  /* 0x0000000e00267202 */ /* 0x000fce0000000f00 */
[----:B------:R-:W-:Y:S05]  /*7010*/  WARPSYNC.COLLECTIVE R15, `(.L_x_14777) ;  /* 0x000000000f087348 */ /* 0x000fea0003c00000 */
[----:B------:R0:W1:Y:S02]  /*7020*/  SHFL.BFLY P6, R14, R13, R12, R11 ;  /* 0x0c00000c0d0e7389 */ /* 0x00006400000c000b */
[----:B01----:R-:W-:Y:S05]  /*7030*/  ENDCOLLECTIVE ;  /* 0x000000000000791b */ /* 0x003fea0003800000 */
.L_x_14777:
        /* <DEDUP_REMOVED lines=8> */
.L_x_14778:
[----:B------:R-:W-:Y:S01]  /*70c0*/  HFMA2 R12, -RZ, RZ, 0, 5.9604644775390625e-08 ;  /* 0x00000001ff0c7431 */ /* 0x000fe200000001ff */
[----:B------:R-:W-:-:S05]  /*70d0*/  MOV R17, R14 ;  /* 0x0000000e00117202 */ /* 0x000fca0000000f00 */
[----:B------:R-:W-:-:S05]  /*70e0*/  FADD.FTZ R44, R44, R17 ;  /* 0x000000112c2c7221 */ /* 0x000fca0000010000 */
[----:B------:R-:W-:-:S07]  /*70f0*/  MOV R13, R44 ;  /* 0x0000002c000d7202 */ /* 0x000fce0000000f00 */
[----:B------:R-:W-:Y:S05]  /*7100*/  WARPSYNC.COLLECTIVE R15, `(.L_x_14779) ;  /* 0x000000000f087348 */ /* 0x000fea0003c00000 */
[----:B------:R0:W1:Y:S02]  /*7110*/  SHFL.BFLY P6, R14, R13, R12, R11 ;  /* 0x0c00000c0d0e7389 */ /* 0x00006400000c000b */
[----:B01----:R-:W-:Y:S05]  /*7120*/  ENDCOLLECTIVE ;  /* 0x000000000000791b */ /* 0x003fea0003800000 */
.L_x_14779:
[----:B------:R-:W-:Y:S01]  /*7130*/  HFMA2 R12, -RZ, RZ, 0, 2.384185791015625e-07 ;  /* 0x00000004ff0c7431 */ /* 0x000fe200000001ff */
[----:B------:R-:W-:Y:S01]  /*7140*/  MOV R13, RZ ;  /* 0x000000ff000d7202 */ /* 0x000fe20000000f00 */
[----:B------:R-:W-:-:S07]  /*7150*/  IMAD.MOV.U32 R17, RZ, RZ, R14 ;  /* 0x000000ffff117224 */ /* 0x000fce00078e000e */
[----:B------:R-:W-:Y:S05]  /*7160*/  WARPSYNC.COLLECTIVE R15, `(.L_x_14780) ;  /* 0x000000000f087348 */ /* 0x000fea0003c00000 */
[----:B------:R0:W1:Y:S02]  /*7170*/  SHFL.BFLY P6, R14, R13, R12, R11 ;  /* 0x0c00000c0d0e7389 */ /* 0x00006400000c000b */
[----:B01----:R-:W-:Y:S05]  /*7180*/  ENDCOLLECTIVE ;  /* 0x000000000000791b */ /* 0x003fea0003800000 */
.L_x_14780:
        /* <DEDUP_REMOVED lines=8> */
.L_x_14781:
[----:B------:R-:W-:Y:S02]  /*7210*/  HFMA2 R12, -RZ, RZ, 0, 5.9604644775390625e-08 ;  /* 0x00000001ff0c7431 */ /* 0x000fe400000001ff */
[----:B------:R-:W-:-:S05]  /*7220*/  FADD.FTZ R45, R45, R14 ;  /* 0x0000000e2d2d7221 */ /* 0x000fca0000010000 */
[----:B------:R-:W-:-:S07]  /*7230*/  MOV R13, R45 ;  /* 0x0000002d000d7202 */ /* 0x000fce0000000f00 */
[----:B------:R-:W-:Y:S05]  /*7240*/  WARPSYNC.COLLECTIVE R15, `(.L_x_14782) ;  /* 0x000000000f087348 */ /* 0x000fea0003c00000 */
[----:B------:R0:W1:Y:S02]  /*7250*/  SHFL.BFLY P6, R14, R13, R12, R11 ;  /* 0x0c00000c0d0e7389 */ /* 0x00006400000c000b */
[----:B01----:R-:W-:Y:S05]  /*7260*/  ENDCOLLECTIVE ;  /* 0x000000000000791b */ /* 0x003fea0003800000 */
.L_x_14782:
[----:B------:R-:W-:Y:S02]  /*7270*/  HFMA2 R13, -RZ, RZ, 0, 0 ;  /* 0x00000000ff0d7431 */ /* 0x000fe400000001ff */
[----:B------:R-:W-:Y:S01]  /*7280*/  IMAD.MOV.U32 R12, RZ, RZ, 0x4 ;  /* 0x00000004ff0c7424 */ /* 0x000fe200078e00ff */
[----:B------:R-:W-:-:S07]  /*7290*/  MOV R40, R14 ;  /* 0x0000000e00287202 */ /* 0x000fce0000000f00 */
[----:B------:R-:W-:Y:S05]  /*72a0*/  WARPSYNC.COLLECTIVE R15, `(.L_x_14783) ;  /* 0x000000000f087348 */ /* 0x000fea0003c00000 */
[----:B------:R0:W1:Y:S02]  /*72b0*/  SHFL.BFLY P6, R14, R13, R12, R11 ;  /* 0x0c00000c0d0e7389 */ /* 0x00006400000c000b */
[----:B01----:R-:W-:Y:S05]  /*72c0*/  ENDCOLLECTIVE ;  /* 0x000000000000791b */ /* 0x003fea0003800000 */
.L_x_14783:
        /* <DEDUP_REMOVED lines=8> */
.L_x_14784:
[----:B------:R-:W-:Y:S02]  /*7350*/  IMAD.MOV.U32 R12, RZ, RZ, 0x1 ;  /* 0x00000001ff0c7424 */ /* 0x000fe400078e00ff */
[----:B------:R-:W-:-:S05]  /*7360*/  FADD.FTZ R9, R52, R14 ;  /* 0x0000000e34097221 */ /* 0x000fca0000010000 */
[----:B------:R-:W-:-:S07]  /*7370*/  MOV R13, R9 ;  /* 0x00000009000d7202 */ /* 0x000fce0000000f00 */
[----:B------:R-:W-:Y:S05]  /*7380*/  WARPSYNC.COLLECTIVE R15, `(.L_x_14785) ;  /* 0x000000000f087348 */ /* 0x000fea0003c00000 */
[----:B------:R0:W1:Y:S02]  /*7390*/  SHFL.BFLY P6, R14, R13, R12, R11 ;  /* 0x0c00000c0d0e7389 */ /* 0x00006400000c000b */
[----:B01----:R-:W-:Y:S05]  /*73a0*/  ENDCOLLECTIVE ;  /* 0x000000000000791b */ /* 0x003fea0003800000 */
.L_x_14785:
[----:B------:R-:W-:Y:S01]  /*73b0*/  HFMA2 R13, -RZ, RZ, 0, 0 ;  /* 0x00000000ff0d7431 */ /* 0x000fe200000001ff */
[----:B------:R-:W-:Y:S02]  /*73c0*/  MOV R12, 0x4 ;  /* 0x00000004000c7802 */ /* 0x000fe40000000f00 */
[----:B------:R-:W-:-:S07]  /*73d0*/  MOV R52, R14 ;  /* 0x0000000e00347202 */ /* 0x000fce0000000f00 */
[----:B------:R-:W-:Y:S05]  /*73e0*/  WARPSYNC.COLLECTIVE R15, `(.L_x_14786) ;  /* 0x000000000f087348 */ /* 0x000fea0003c00000 */
[----:B------:R0:W1:Y:S02]  /*73f0*/  SHFL.BFLY P6, R14, R13, R12, R11 ;  /* 0x0c00000c0d0e7389 */ /* 0x00006400000c000b */
[----:B01----:R-:W-:Y:S05]  /*7400*/  ENDCOLLECTIVE ;  /* 0x000000000000791b */ /* 0x003fea0003800000 */
.L_x_14786:
[----:B------:R-:W-:Y:S01]  /*7410*/  FADD.FTZ R52, R9, R52 ;  /* 0x0000003409347221 */ /* 0x000fe20000010000 */
[----:B------:R-:W-:Y:S02]  /*7420*/  IMAD.MOV.U32 R12, RZ, RZ, 0x2 ;  /* 0x00000002ff0c7424 */ /* 0x000fe400078e00ff */
[----:B------:R-:W-:-:S05]  /*7430*/  FADD.FTZ R19, RZ, R14 ;  /* 0x0000000eff137221 */ /* 0x000fca0000010000 */
[----:B------:R-:W-:-:S07]  /*7440*/  MOV R13, R19 ;  /* 0x00000013000d7202 */ /* 0x000fce0000000f00 */
[----:B------:R-:W-:Y:S05]  /*7450*/  WARPSYNC.COLLECTIVE R15, `(.L_x_14787) ;  /* 0x000000000f087348 */ /* 0x000fea0003c00000 */
[----:B------:R0:W1:Y:S02]  /*7460*/  SHFL.BFLY P6, R14, R13, R12, R11 ;  /* 0x0c00000c0d0e7389 */ /* 0x00006400000c000b */
[----:B01----:R-:W-:Y:S05]  /*7470*/  ENDCOLLECTIVE ;  /* 0x000000000000791b */ /* 0x003fea0003800000 */
.L_x_14787:
[----:B------:R-:W-:Y:S02]  /*7480*/  HFMA2 R12, -RZ, RZ, 0, 5.9604644775390625e-08 ;  /* 0x00000001ff0c7431 */ /* 0x000fe400000001ff */
[----:B------:R-:W-:-:S05]  /*7490*/  FADD.FTZ R19, R19, R14 ;  /* 0x0000000e13137221 */ /* 0x000fca0000010000 */
[----:B------:R-:W-:-:S07]  /*74a0*/  MOV R13, R19 ;  /* 0x00000013000d7202 */ /* 0x000fce0000000f00 */
[----:B------:R-:W-:Y:S05]  /*74b0*/  WARPSYNC.COLLECTIVE R15, `(.L_x_14788) ;  /* 0x000000000f087348 */ /* 0x000fea0003c00000 */
[----:B------:R0:W1:Y:S02]  /*74c0*/  SHFL.BFLY P6, R14, R13, R12, R11 ;  /* 0x0c00000c0d0e7389 */ /* 0x00006400000c000b */
[----:B01----:R-:W-:Y:S05]  /*74d0*/  ENDCOLLECTIVE ;  /* 0x000000000000791b */ /* 0x003fea0003800000 */
.L_x_14788:
[----:B------:R-:W-:Y:S01]  /*74e0*/  HFMA2 R12, -RZ, RZ, 0, 2.384185791015625e-07 ;  /* 0x00000004ff0c7431 */ /* 0x000fe200000001ff */
[----:B------:R-:W-:Y:S01]  /*74f0*/  MOV R13, RZ ;  /* 0x000000ff000d7202 */ /* 0x000fe20000000f00 */
[----:B------:R-:W-:-:S07]  /*7500*/  FADD.FTZ R31, R19, R14 ;  /* 0x0000000e131f7221 */ /* 0x000fce0000010000 */
[----:B------:R-:W-:Y:S05]  /*7510*/  WARPSYNC.COLLECTIVE R15, `(.L_x_14789) ;  /* 0x000000000f087348 */ /* 0x000fea0003c00000 */
[----:B------:R0:W1:Y:S02]  /*7520*/  SHFL.BFLY P6, R14, R13, R12, R11 ;  /* 0x0c00000c0d0e7389 */ /* 0x00006400000c000b */
[----:B01----:R-:W-:Y:S05]  /*7530*/  ENDCOLLECTIVE ;  /* 0x000000000000791b */ /* 0x003fea0003800000 */
.L_x_14789:
[----:B------:R-:W-:Y:S01]  /*7540*/  MOV R12, 0x2 ;  /* 0x00000002000c7802 */ /* 0x000fe20000000f00 */
[----:B------:R-:W-:-:S04]  /*7550*/  FADD.FTZ R27, RZ, R14 ;  /* 0x0000000eff1b7221 */ /* 0x000fc80000010000 */
[----:B------:R-:W-:-:S07]  /*7560*/  IMAD.MOV.U32 R13, RZ, RZ, R27 ;  /* 0x000000ffff0d7224 */ /* 0x000fce00078e001b */
[----:B------:R-:W-:Y:S05]  /*7570*/  WARPSYNC.COLLECTIVE R15, `(.L_x_14790) ;  /* 0x000000000f087348 */ /* 0x000fea0003c00000 */
[----:B------:R0:W1:Y:S02]  /*7580*/  SHFL.BFLY P6, R14, R13, R12, R11 ;  /* 0x0c00000c0d0e7389 */ /* 0x00006400000c000b */
[----:B01----:R-:W-:Y:S05]  /*7590*/  ENDCOLLECTIVE ;  /* 0x000000000000791b */ /* 0x003fea0003800000 */
.L_x_14790:
[----:B------:R-:W-:Y:S01]  /*75a0*/  HFMA2 R12, -RZ, RZ, 0, 5.9604644775390625e-08 ;  /* 0x00000001ff0c7431 */ /* 0x000fe200000001ff */
[----:B------:R-:W-:-:S05]  /*75b0*/  MOV R29, R14 ;  /* 0x0000000e001d7202 */ /* 0x000fca0000000f00 */
[----:B------:R-:W-:-:S05]  /*75c0*/  FADD.FTZ R29, R27, R29 ;  /* 0x0000001d1b1d7221 */ /* 0x000fca0000010000 */
[----:B------:R-:W-:-:S07]  /*75d0*/  MOV R13, R29 ;  /* 0x0000001d000d7202 */ /* 0x000fce0000000f00 */
[----:B------:R-:W-:Y:S05]  /*75e0*/  WARPSYNC.COLLECTIVE R15, `(.L_x_14791) ;  /* 0x000000000f087348 */ /* 0x000fea0003c00000 */
[----:B------:R0:W1:Y:S02]  /*75f0*/  SHFL.BFLY P6, R14, R13, R12, R11 ;  /* 0x0c00000c0d0e7389 */ /* 0x00006400000c000b */
[----:B01----:R-:W-:Y:S05]  /*7600*/  ENDCOLLECTIVE ;  /* 0x000000000000791b */ /* 0x003fea0003800000 */
.L_x_14791:
[----:B------:R-:W-:Y:S05]  /*7610*/  BRA `(.L_x_14792) ;  /* 0xffffffc000547947 */ /* 0x000fea000383ffff */
.L_x_14793:
        /* <DEDUP_REMOVED lines=14> */
.L_x_27526:


//--------------------- .text._ZN4vllm25paged_attention_v2_kernelIfhLi120ELi32ELi128ELNS_18Fp8KVCacheDataTypeE1ELb1ELi512EEEvPfS2_PT_PKS3_PKT0_S9_ifPKiSB_iPKfiiiSD_SD_iiiii --------------------------
	.section	.text._ZN4vllm25paged_attention_v2_kernelIfhLi120ELi32ELi128ELNS_18Fp8KVCacheDataTypeE1ELb1ELi512EEEvPfS2_PT_PKS3_PKT0_S9_ifPKiSB_iPKfiiiSD_SD_iiiii,"ax",@progbits
	.align	128
        .global         _ZN4vllm25paged_attention_v2_kernelIfhLi120ELi32ELi128ELNS_18Fp8KVCacheDataTypeE1ELb1ELi512EEEvPfS2_PT_PKS3_PKT0_S9_ifPKiSB_iPKfiiiSD_SD_iiiii
        .type           _ZN4vllm25paged_attention_v2_kernelIfhLi120ELi32ELi128ELNS_18Fp8KVCacheDataTypeE1ELb1ELi512EEEvPfS2_PT_PKS3_PKT0_S9_ifPKiSB_iPKfiiiSD_SD_iiiii,@function
        .size           _ZN4vllm25paged_attention_v2_kernelIfhLi120ELi32ELi128ELNS_18Fp8KVCacheDataTypeE1ELb1ELi512EEEvPfS2_PT_PKS3_PKT0_S9_ifPKiSB_iPKfiiiSD_SD_iiiii,(.L_x_27527 - _ZN4vllm25paged_attention_v2_kernelIfhLi120ELi32ELi128ELNS_18Fp8KVCacheDataTypeE1ELb1ELi512EEEvPfS2_PT_PKS3_PKT0_S9_ifPKiSB_iPKfiiiSD_SD_iiiii)
        .other          _ZN4vllm25paged_attention_v2_kernelIfhLi120ELi32ELi128ELNS_18Fp8KVCacheDataTypeE1ELb1ELi512EEEvPfS2_PT_PKS3_PKT0_S9_ifPKiSB_iPKfiiiSD_SD_iiiii,@"STO_CUDA_ENTRY STV_DEFAULT"
_ZN4vllm25paged_attention_v2_kernelIfhLi120ELi32ELi128ELNS_18Fp8KVCacheDataTypeE1ELb1ELi512EEEvPfS2_PT_PKS3_PKT0_S9_ifPKiSB_iPKfiiiSD_SD_iiiii:
.text._ZN4vllm25paged_attention_v2_kernelIfhLi120ELi32ELi128ELNS_18Fp8KVCacheDataTypeE1ELb1ELi512EEEvPfS2_PT_PKS3_PKT0_S9_ifPKiSB_iPKfiiiSD_SD_iiiii:
        /* <DEDUP_REMOVED lines=117> */
.L_x_14794:
        /* <DEDUP_REMOVED lines=27> */
.L_x_14798:
        /* <DEDUP_REMOVED lines=37> */
.L_x_14796:
[----:B------:R-:W-:Y:S05]  /*0b50*/  BSYNC.RECONVERGENT B6 ;  /* 0x0000000000067941 */ /* 0x000fea0003800200 */
.L_x_14795:
        /* <DEDUP_REMOVED lines=12> */
.L_x_14841:
        /* <DEDUP_REMOVED lines=40> */
.L_x_14804:
        /* <DEDUP_REMOVED lines=11> */
.L_x_14803:
[----:B------:R-:W-:Y:S05]  /*0f50*/  BSYNC.RECONVERGENT B1 ;  /* 0x0000000000017941 */ /* 0x000fea0003800200 */
.L_x_14802:
        /* <DEDUP_REMOVED lines=12> */
.L_x_14807:
        /* <DEDUP_REMOVED lines=100> */
.L_x_14806:
[----:B------:R-:W-:Y:S05]  /*1660*/  BSYNC.RECONVERGENT B1 ;  /* 0x0000000000017941 */ /* 0x000fea0003800200 */
.L_x_14805:
        /* <DEDUP_REMOVED lines=55> */
.L_x_14809:
[----:B------:R-:W-:Y:S05]  /*19e0*/  BSYNC.RECONVERGENT B1 ;  /* 0x0000000000017941 */ /* 0x000fea0003800200 */
.L_x_14808:
        /* <DEDUP_REMOVED lines=26> */
.L_x_14801:
[----:B------:R-:W-:Y:S05]  /*1b90*/  BSYNC.RECONVERGENT B0 ;  /* 0x0000000000007941 */ /* 0x000fea0003800200 */
.L_x_14800:
        /* <DEDUP_REMOVED lines=40> */
.L_x_14814:
[----:B------:R-:W1:Y:S01]  /*1e20*/  LDS R17, [R13] ;  /* 0x000000000d117984 */ /* 0x000e620000000800 */
[----:B------:R-:W-:-:S04]  /*1e30*/  IADD3 R15, PT, PT, R15, 0x1, RZ ;  /* 0x000000010f0f7810 */ /* 0x000fc80007ffe0ff */
[----:B------:R-:W-:Y:S01]  /*1e40*/  ISETP.NE.AND P0, PT, R15, RZ, PT ;  /* 0x000000ff0f00720c */ /* 0x000fe20003f05270 */
[----:B-1----:R-:W-:-:S05]  /*1e50*/  FMUL.FTZ R14, R17, R4 ;  /* 0x00000004110e7220 */ /* 0x002fca0000410000 */
[----:B------:R1:W-:Y:S02]  /*1e60*/  STS [R13], R14 ;  /* 0x0000000e0d007388 */ /* 0x0003e40000000800 */
[----:B-1----:R-:W-:-:S05]  /*1e70*/  IADD3 R13, PT, PT, R13, 0x200, RZ ;  /* 0x000002000d0d7810 */ /* 0x002fca0007ffe0ff */
[----:B------:R-:W-:Y:S05]  /*1e80*/  @P0 BRA `(.L_x_14814) ;  /* 0xfffffffc00e40947 */ /* 0x000fea000383ffff */
.L_x_14813:
[----:B------:R-:W-:Y:S05]  /*1e90*/  BSYNC.RECONVERGENT B1 ;  /* 0x0000000000017941 */ /* 0x000fea0003800200 */
.L_x_14812:
        /* <DEDUP_REMOVED lines=12> */
.L_x_14817:
        /* <DEDUP_REMOVED lines=52> */
.L_x_14816:
[----:B------:R-:W-:Y:S05]  /*22a0*/  BSYNC.RECONVERGENT B1 ;  /* 0x0000000000017941 */ /* 0x000fea0003800200 */
.L_x_14815:
        /* <DEDUP_REMOVED lines=31> */
.L_x_14819:
[----:B------:R-:W-:Y:S05]  /*24a0*/  BSYNC.RECONVERGENT B1 ;  /* 0x0000000000017941 */ /* 0x000fea0003800200 */
.L_x_14818:
        /* <DEDUP_REMOVED lines=14> */
.L_x_14811:
[----:B------:R-:W-:Y:S05]  /*2590*/  BSYNC.RECONVERGENT B0 ;  /* 0x0000000000007941 */ /* 0x000fea0003800200 */
.L_x_14810:
        /* <DEDUP_REMOVED lines=19> */
.L_x_14821:
[----:B------:R-:W-:Y:S05]  /*26d0*/  BSYNC.RECONVERGENT B0 ;  /* 0x0000000000007941 */ /* 0x000fea0003800200 */
.L_x_14820:
        /* <DEDUP_REMOVED lines=27> */
.L_x_14825:
        /* <DEDUP_REMOVED lines=34> */
.L_x_14824:
        /* <DEDUP_REMOVED lines=16> */
.L_x_14823:
[----:B------:R-:W-:Y:S05]  /*2bb0*/  BSYNC.RECONVERGENT B6 ;  /* 0x0000000000067941 */ /* 0x000fea0003800200 */
.L_x_14822:
        /* <DEDUP_REMOVED lines=173> */
.L_x_14932:
        /* <DEDUP_REMOVED lines=49> */
.L_x_14828:
[----:B------:R-:W-:Y:S05]  /*39a0*/  BSYNC.RECONVERGENT B0 ;  /* 0x0000000000007941 */ /* 0x000fea0003800200 */
.L_x_14827:
        /* <DEDUP_REMOVED lines=63> */
.L_x_14830:
[----:B------:R-:W-:Y:S05]  /*3da0*/  BSYNC.RECONVERGENT B0 ;  /* 0x0000000000007941 */ /* 0x000fea0003800200 */
.L_x_14829:
        /* <DEDUP_REMOVED lines=33> */
.L_x_14832:
[----:B------:R-:W-:Y:S05]  /*3fc0*/  BSYNC.RECONVERGENT B0 ;  /* 0x0000000000007941 */ /* 0x000fea0003800200 */
.L_x_14831:
        /* <DEDUP_REMOVED lines=63> */
.L_x_14834:
[----:B------:R-:W-:Y:S05]  /*43c0*/  BSYNC.RECONVERGENT B0 ;  /* 0x0000000000007941 */ /* 0x000fea0003800200 */
.L_x_14833:
        /* <DEDUP_REMOVED lines=45> */
.L_x_14797:
        /* <DEDUP_REMOVED lines=16> */
.L_x_14835:
[----:B------:R-:W-:Y:S05]  /*47a0*/  EXIT ;  /* 0x000000000000794d */ /* 0x000fea0003800000 */
.L_x_14799:
[----:B------:R-:W-:Y:S01]  /*47b0*/  HFMA2 R12, -RZ, RZ, 0, 9.5367431640625e-07 ;  /* 0x00000010ff0c7431 */ /* 0x000fe200000001ff */
[----:B------:R-:W-:Y:S01]  /*47c0*/  MOV R11, 0x1f ;  /* 0x0000001f000b7802 */ /* 0x000fe20000000f00 */
[----:B------:R-:W-:-:S07]  /*47d0*/  IMAD.MOV.U32 R15, RZ, RZ, -0x1 ;  /* 0xffffffffff0f7424 */ /* 0x000fce00078e00ff */
[----:B------:R-:W-:Y:S05]  /*47e0*/  WARPSYNC.COLLECTIVE R15, `(.L_x_14836) ;  /* 0x000000000f087348 */ /* 0x000fea0003c00000 */
[----:B------:R0:W1:Y:S02]  /*47f0*/  SHFL.BFLY P6, R14, R13, R12, R11 ;  /* 0x0c00000c0d0e7389 */ /* 0x00006400000c000b */
[----:B01----:R-:W-:Y:S05]  /*4800*/  ENDCOLLECTIVE ;  /* 0x000000000000791b */ /* 0x003fea0003800000 */
.L_x_14836:
[----:B------:R-:W-:Y:S01]  /*4810*/  HFMA2 R12, -RZ, RZ, 0, 4.76837158203125e-07 ;  /* 0x00000008ff0c7431 */ /* 0x000fe200000001ff */
[----:B------:R-:W-:-:S04]  /*4820*/  FMNMX.FTZ R0, R14, -3.40282346638528859812e+38, !PT ;  /* 0xff7fffff0e007809 */ /* 0x000fc80007810000 */
[----:B------:R-:W-:-:S07]  /*4830*/  MOV R13, R0 ;  /* 0x00000000000d7202 */ /* 0x000fce0000000f00 */
[----:B------:R-:W-:Y:S05]  /*4840*/  WARPSYNC.COLLECTIVE R15, `(.L_x_14837) ;  /* 0x000000000f087348 */ /* 0x000fea0003c00000 */
[----:B------:R0:W1:Y:S02]  /*4850*/  SHFL.BFLY P6, R14, R13, R12, R11 ;  /* 0x0c00000c0d0e7389 */ /* 0x00006400000c000b */
[----:B01----:R-:W-:Y:S05]  /*4860*/  ENDCOLLECTIVE ;  /* 0x000000000000791b */ /* 0x003fea0003800000 */
.L_x_14837:
[----:B------:R-:W-:Y:S01]  /*4870*/  IMAD.MOV.U32 R12, RZ, RZ, 0x4 ;  /* 0x00000004ff0c7424 */ /* 0x000fe200078e00ff */
[----:B------:R-:W-:-:S04]  /*4880*/  FMNMX.FTZ R2, R0, R14, !PT ;  /* 0x0000000e00027209 */ /* 0x000fc80007810000 */
[----:B------:R-:W-:-:S07]  /*4890*/  MOV R13, R2 ;  /* 0x00000002000d7202 */ /* 0x000fce0000000f00 */
[----:B------:R-:W-:Y:S05]  /*48a0*/  WARPSYNC.COLLECTIVE R15, `(.L_x_14838) ;  /* 0x000000000f087348 */ /* 0x000fea0003c00000 */
[----:B------:R0:W1:Y:S02]  /*48b0*/  SHFL.BFLY P6, R14, R13, R12, R11 ;  /* 0x0c00000c0d0e7389 */ /* 0x00006400000c000b */
[----:B01----:R-:W-:Y:S05]  /*48c0*/  ENDCOLLECTIVE ;  /* 0x000000000000791b */ /* 0x003fea0003800000 */
.L_x_14838:
[----:B------:R-:W-:Y:S01]  /*48d0*/  HFMA2 R12, -RZ, RZ, 0, 1.1920928955078125e-07 ;  /* 0x00000002ff0c7431 */ /* 0x000fe200000001ff */
[----:B------:R-:W-:-:S04]  /*48e0*/  FMNMX.FTZ R3, R2, R14, !PT ;  /* 0x0000000e02037209 */ /* 0x000fc80007810000 */
[----:B------:R-:W-:-:S07]  /*48f0*/  MOV R13, R3 ;  /* 0x00000003000d7202 */ /* 0x000fce0000000f00 */
[----:B------:R-:W-:Y:S05]  /*4900*/  WARPSYNC.COLLECTIVE R15, `(.L_x_14839) ;  /* 0x000000000f087348 */ /* 0x000fea0003c00000 */
[----:B------:R0:W1:Y:S02]  /*4910*/  SHFL.BFLY P6, R14, R13, R12, R11 ;  /* 0x0c00000c0d0e7389 */ /* 0x00006400000c000b */
[----:B01----:R-:W-:Y:S05]  /*4920*/  ENDCOLLECTIVE ;  /* 0x000000000000791b */ /* 0x003fea0003800000 */
.L_x_14839:
[----:B------:R-:W-:Y:S01]  /*4930*/  IMAD.MOV.U32 R12, RZ, RZ, 0x1 ;  /* 0x00000001ff0c7424 */ /* 0x000fe200078e00ff */
[----:B------:R-:W-:-:S04]  /*4940*/  FMNMX.FTZ R4, R3, R14, !PT ;  /* 0x0000000e03047209 */ /* 0x000fc80007810000 */
[----:B------:R-:W-:-:S07]  /*4950*/  MOV R13, R4 ;  /* 0x00000004000d7202 */ /* 0x000fce0000000f00 */
[----:B------:R-:W-:Y:S05]  /*4960*/  WARPSYNC.COLLECTIVE R15, `(.L_x_14840) ;  /* 0x000000000f087348 */ /* 0x000fea0003c00000 */
[----:B------:R0:W1:Y:S02]  /*4970*/  SHFL.BFLY P6, R14, R13, R12, R11 ;  /* 0x0c00000c0d0e7389 */ /* 0x00006400000c000b */
[----:B01----:R-:W-:Y:S05]  /*4980*/  ENDCOLLECTIVE ;  /* 0x000000000000791b */ /* 0x003fea0003800000 */
.L_x_14840:
[----:B------:R-:W-:Y:S05]  /*4990*/  BRA `(.L_x_14841) ;  /* 0xffffffc000a07947 */ /* 0x000fea000383ffff */
.L_x_14826:
[----:B--2---:R-:W-:Y:S01]  /*49a0*/  HFMA2 R13, -RZ, RZ, 0, 0 ;  /* 0x00000000ff0d7431 */ /* 0x004fe200000001ff */
[----:B-1-3--:R-:W-:Y:S01]  /*49b0*/  MOV R12, 0x4 ;  /* 0x00000004000c7802 */ /* 0x00afe20000000f00 */
[----:B------:R-:W-:Y:S02]  /*49c0*/  HFMA2 R11, -RZ, RZ, 0, 1.847743988037109375e-06 ;  /* 0x0000001fff0b7431 */ /* 0x000fe400000001ff */
[----:B------:R-:W-:-:S07]  /*49d0*/  IMAD.MOV.U32 R15, RZ, RZ, -0x1 ;  /* 0xffffffffff0f7424 */ /* 0x000fce00078e00ff */
[----:B0-----:R-:W-:Y:S05]  /*49e0*/  WARPSYNC.COLLECTIVE R15, `(.L_x_14842) ;  /* 0x000000000f087348 */ /* 0x001fea0003c00000 */
[----:B------:R1:W2:Y:S02]  /*49f0*/  SHFL.BFLY P6, R14, R13, R12, R11 ;  /* 0x0c00000c0d0e7389 */ /* 0x0002a400000c000b */
[----:B012---:R-:W-:Y:S05]  /*4a00*/  ENDCOLLECTIVE ;  /* 0x000000000000791b */ /* 0x007fea0003800000 */
.L_x_14842:
[----:B------:R-:W-:Y:S01]  /*4a10*/  HFMA2 R12, -RZ, RZ, 0, 1.1920928955078125e-07 ;  /* 0x00000002ff0c7431 */ /* 0x000fe200000001ff */
[----:B------:R-:W-:-:S05]  /*4a20*/  MOV R41, R14 ;  /* 0x0000000e00297202 */ /* 0x000fca0000000f00 */
[----:B------:R-:W-:-:S05]  /*4a30*/  FADD.FTZ R41, RZ, R41 ;  /* 0x00000029ff297221 */ /* 0x000fca0000010000 */
[----:B------:R-:W-:-:S07]  /*4a40*/  MOV R13, R41 ;  /* 0x00000029000d7202 */ /* 0x000fce0000000f00 */
[----:B------:R-:W-:Y:S05]  /*4a50*/  WARPSYNC.COLLECTIVE R15, `(.L_x_14843) ;  /* 0x000000000f087348 */ /* 0x000fea0003c00000 */
[----:B------:R0:W1:Y:S02]  /*4a60*/  SHFL.BFLY P6, R14, R13, R12, R11 ;  /* 0x0c00000c0d0e7389 */ /* 0x00006400000c000b */
[----:B01----:R-:W-:Y:S05]  /*4a70*/  ENDCOLLECTIVE ;  /* 0x000000000000791b */ /* 0x003fea0003800000 */
.L_x_14843:
[----:B------:R-:W-:Y:S01]  /*4a80*/  HFMA2 R12, -RZ, RZ, 0, 5.9604644775390625e-08 ;  /* 0x00000001ff0c7431 */ /* 0x000fe200000001ff */
[----:B------:R-:W-:-:S05]  /*4a90*/  MOV R0, R14 ;  /* 0x0000000e00007202 */ /* 0x000fca0000000f00 */
[----:B------:R-:W-:-:S04]  /*4aa0*/  FADD.FTZ R41, R41, R0 ;  /* 0x0000000029297221 */ /* 0x000fc80000010000 */
[----:B------:R-:W-:-:S07]  /*4ab0*/  IMAD.MOV.U32 R13, RZ, RZ, R41 ;  /* 0x000000ffff0d7224 */ /* 0x000fce00078e0029 */
[----:B------:R-:W-:Y:S05]  /*4ac0*/  WARPSYNC.COLLECTIVE R15, `(.L_x_14844) ;  /* 0x000000000f087348 */ /* 0x000fea0003c00000 */
[----:B------:R0:W1:Y:S02]  /*4ad0*/  SHFL.BFLY P6, R14, R13, R12, R11 ;  /* 0x0c00000c0d0e7389 */ /* 0x00006400000c000b */
[----:B01----:R-:W-:Y:S05]  /*4ae0*/  ENDCOLLECTIVE ;  /* 0x000000000000791b */ /* 0x003fea0003800000 */
.L_x_14844:
[----:B------:R-:W-:Y:S01]  /*4af0*/  HFMA2 R13, -RZ, RZ, 0, 0 ;  /* 0x00000000ff0d7431 */ /* 0x000fe200000001ff */
[----:B------:R-:W-:Y:S02]  /*4b00*/  MOV R12, 0x4 ;  /* 0x00000004000c7802 */ /* 0x000fe40000000f00 */
[----:B------:R-:W-:-:S07]  /*4b10*/  MOV R10, R14 ;  /* 0x0000000e000a7202 */ /* 0x000fce0000000f00 */
[----:B------:R-:W-:Y:S05]  /*4b20*/  WARPSYNC.COLLECTIVE R15, `(.L_x_14845) ;  /* 0x000000000f087348 */ /* 0x000fea0003c00000 */
[----:B------:R0:W1:Y:S02]  /*4b30*/  SHFL.BFLY P6, R14, R13, R12, R11 ;  /* 0x0c00000c0d0e7389 */ /* 0x00006400000c000b */
[----:B01----:R-:W-:Y:S05]  /*4b40*/  ENDCOLLECTIVE ;  /* 0x000000000000791b */ /* 0x003fea0003800000 */
.L_x_14845:
        /* <DEDUP_REMOVED lines=8> */
.L_x_14846:
[----:B------:R-:W-:Y:S01]  /*4bd0*/  IMAD.MOV.U32 R12, RZ, RZ, 0x1 ;  /* 0x00000001ff0c7424 */ /* 0x000fe200078e00ff */
[----:B------:R-:W-:-:S05]  /*4be0*/  MOV R27, R14 ;  /* 0x0000000e001b7202 */ /* 0x000fca0000000f00 */
[----:B------:R-:W-:-:S05]  /*4bf0*/  FADD.FTZ R40, R40, R27 ;  /* 0x0000001b28287221 */ /* 0x000fca0000010000 */
[----:B------:R-:W-:-:S07]  /*4c00*/  MOV R13, R40 ;  /* 0x00000028000d7202 */ /* 0x000fce0000000f00 */
[----:B------:R-:W-:Y:S05]  /*4c10*/  WARPSYNC.COLLECTIVE R15, `(.L_x_14847) ;  /* 0x000000000f087348 */ /* 0x000fea0003c00000 */
[----:B------:R0:W1:Y:S02]  /*4c20*/  SHFL.BFLY P6, R14, R13, R12, R11 ;  /* 0x0c00000c0d0e7389 */ /* 0x00006400000c000b */
[----:B01----:R-:W-:Y:S05]  /*4c30*/  ENDCOLLECTIVE ;  /* 0x000000000000791b */ /* 0x003fea0003800000 */
.L_x_14847:
[----:B------:R-:W-:Y:S01]  /*4c40*/  HFMA2 R13, -RZ, RZ, 0, 0 ;  /* 0x00000000ff0d7431 */ /* 0x000fe200000001ff */
[----:B------:R-:W-:Y:S02]  /*4c50*/  MOV R12, 0x4 ;  /* 0x00000004000c7802 */ /* 0x000fe40000000f00 */
[----:B------:R-:W-:-:S07]  /*4c60*/  MOV R39, R14 ;  /* 0x0000000e00277202 */ /* 0x000fce0000000f00 */
[----:B------:R-:W-:Y:S05]  /*4c70*/  WARPSYNC.COLLECTIVE R15, `(.L_x_14848) ;  /* 0x000000000f087348 */ /* 0x000fea0003c00000 */
[----:B------:R0:W1:Y:S02]  /*4c80*/  SHFL.BFLY P6, R14, R13, R12, R11 ;  /* 0x0c00000c0d0e7389 */ /* 0x00006400000c000b */
[----:B01----:R-:W-:Y:S05]  /*4c90*/  ENDCOLLECTIVE ;  /* 0x000000000000791b */ /* 0x003fea0003800000 */
.L_x_14848:
        /* <DEDUP_REMOVED lines=8> */
.L_x_14849:
[----:B------:R-:W-:Y:S01]  /*4d20*/  HFMA2 R12, -RZ, RZ, 0, 5.9604644775390625e-08 ;  /* 0x00000001ff0c7431 */ /* 0x000fe200000001ff */
[----:B------:R-:W-:-:S05]  /*4d30*/  MOV R37, R14 ;  /* 0x0000000e00257202 */ /* 0x000fca0000000f00 */
[----:B------:R-:W-:-:S05]  /*4d40*/  FADD.FTZ R38, R38, R37 ;  /* 0x0000002526267221 */ /* 0x000fca0000010000 */
[----:B------:R-:W-:-:S07]  /*4d50*/  MOV R13, R38 ;  /* 0x00000026000d7202 */ /* 0x000fce0000000f00 */
[----:B------:R-:W-:Y:S05]  /*4d60*/  WARPSYNC.COLLECTIVE R15, `(.L_x_14850) ;  /* 0x000000000f087348 */ /* 0x000fea0003c00000 */
[----:B------:R0:W1:Y:S02]  /*4d70*/  SHFL.BFLY P6, R14, R13, R12, R11 ;  /* 0x0c00000c0d0e7389 */ /* 0x00006400000c000b */
[----:B01----:R-:W-:Y:S05]  /*4d80*/  ENDCOLLECTIVE ;  /* 0x000000000000791b */ /* 0x003fea0003800000 */
.L_x_14850:
[----:B------:R-:W-:Y:S01]  /*4d90*/  HFMA2 R12, -RZ, RZ, 0, 2.384185791015625e-07 ;  /* 0x00000004ff0c7431 */ /* 0x000fe200000001ff */
[----:B------:R-:W-:Y:S01]  /*4da0*/  MOV R13, RZ ;  /* 0x000000ff000d7202 */ /* 0x000fe20000000f00 */
[----:B------:R-:W-:-:S07]  /*4db0*/  IMAD.MOV.U32 R37, RZ, RZ, R14 ;  /* 0x000000ffff257224 */ /* 0x000fce00078e000e */
[----:B------:R-:W-:Y:S05]  /*4dc0*/  WARPSYNC.COLLECTIVE R15, `(.L_x_14851) ;  /* 0x000000000f087348 */ /* 0x000fea0003c00000 */
[----:B------:R0:W1:Y:S02]  /*4dd0*/  SHFL.BFLY P6, R14, R13, R12, R11 ;  /* 0x0c00000c0d0e7389 */ /* 0x00006400000c000b */
[----:B01----:R-:W-:Y:S05]  /*4de0*/  ENDCOLLECTIVE ;  /* 0x000000000000791b */ /* 0x003fea0003800000 */
.L_x_14851:
        /* <DEDUP_REMOVED lines=8> */
.L_x_14852:
[----:B------:R-:W-:Y:S01]  /*4e70*/  HFMA2 R12, -RZ, RZ, 0, 5.9604644775390625e-08 ;  /* 0x00000001ff0c7431 */ /* 0x000fe200000001ff */
[----:B------:R-:W-:-:S05]  /*4e80*/  MOV R43, R14 ;  /* 0x0000000e002b7202 */ /* 0x000fca0000000f00 */
[----:B------:R-:W-:-:S05]  /*4e90*/  FADD.FTZ R34, R34, R43 ;  /* 0x0000002b22227221 */ /* 0x000fca0000010000 */
[----:B------:R-:W-:-:S07]  /*4ea0*/  MOV R13, R34 ;  /* 0x00000022000d7202 */ /* 0x000fce0000000f00 */
[----:B------:R-:W-:Y:S05]  /*4eb0*/  WARPSYNC.COLLECTIVE R15, `(.L_x_14853) ;  /* 0x000000000f087348 */ /* 0x000fea0003c00000 */
[----:B------:R0:W1:Y:S02]  /*4ec0*/  SHFL.BFLY P6, R14, R13, R12, R11 ;  /* 0x0c00000c0d0e7389 */ /* 0x00006400000c000b */
[----:B01----:R-:W-:Y:S05]  /*4ed0*/  ENDCOLLECTIVE ;  /* 0x000000000000791b */ /* 0x003fea0003800000 */
.L_x_14853:
[----:B------:R-:W-:Y:S02]  /*4ee0*/  HFMA2 R12, -RZ, RZ, 0, 2.384185791015625e-07 ;  /* 0x00000004ff0c7431 */ /* 0x000fe400000001ff */
[----:B------:R-:W-:Y:S01]  /*4ef0*/  IMAD.MOV.U32 R13, RZ, RZ, RZ ;  /* 0x000000ffff0d7224 */ /* 0x000fe200078e00ff */
[----:B------:R-:W-:-:S07]  /*4f00*/  MOV R45, R14 ;  /* 0x0000000e002d7202 */ /* 0x000fce0000000f00 */
[----:B------:R-:W-:Y:S05]  /*4f10*/  WARPSYNC.COLLECTIVE R15, `(.L_x_14854) ;  /* 0x000000000f087348 */ /* 0x000fea0003c00000 */
[----:B------:R0:W1:Y:S02]  /*4f20*/  SHFL.BFLY P6, R14, R13, R12, R11 ;  /* 0x0c00000c0d0e7389 */ /* 0x00006400000c000b */
[----:B01----:R-:W-:Y:S05]  /*4f30*/  ENDCOLLECTIVE ;  /* 0x000000000000791b */ /* 0x003fea0003800000 */
.L_x_14854:
        /* <DEDUP_REMOVED lines=8> */
.L_x_14855:
[----:B------:R-:W-:Y:S02]  /*4fc0*/  HFMA2 R12, -RZ, RZ, 0, 5.9604644775390625e-08 ;  /* 0x00000001ff0c7431 */ /* 0x000fe400000001ff */
[----:B------:R-:W-:-:S04]  /*4fd0*/  IMAD.MOV.U32 R5, RZ, RZ, R14 ;  /* 0x000000ffff057224 */ /* 0x000fc800078e000e */
[----:B------:R-:W-:-:S05]  /*4fe0*/  FADD.FTZ R22, R22, R5 ;  /* 0x0000000516167221 */ /* 0x000fca0000010000 */
[----:B------:R-:W-:-:S07]  /*4ff0*/  MOV R13, R22 ;  /* 0x00000016000d7202 */ /* 0x000fce0000000f00 */
[----:B------:R-:W-:Y:S05]  /*5000*/  WARPSYNC.COLLECTIVE R15, `(.L_x_14856) ;  /* 0x000000000f087348 */ /* 0x000fea0003c00000 */
[----:B------:R0:W1:Y:S02]  /*5010*/  SHFL.BFLY P6, R14, R13, R12, R11 ;  /* 0x0c00000c0d0e7389 */ /* 0x00006400000c000b */
[----:B01----:R-:W-:Y:S05]  /*5020*/  ENDCOLLECTIVE ;  /* 0x000000000000791b */ /* 0x003fea0003800000 */
.L_x_14856:
[----:B------:R-:W-:Y:S02]  /*5030*/  HFMA2 R13, -RZ, RZ, 0, 0 ;  /* 0x00000000ff0d7431 */ /* 0x000fe400000001ff */
[----:B------:R-:W-:Y:S01]  /*5040*/  IMAD.MOV.U32 R12, RZ, RZ, 0x4 ;  /* 0x00000004ff0c7424 */ /* 0x000fe200078e00ff */
[----:B------:R-:W-:-:S07]  /*5050*/  MOV R43, R14 ;  /* 0x0000000e002b7202 */ /* 0x000fce0000000f00 */
[----:B------:R-:W-:Y:S05]  /*5060*/  WARPSYNC.COLLECTIVE R15, `(.L_x_14857) ;  /* 0x000000000f087348 */ /* 0x000fea0003c00000 */
[----:B------:R0:W1:Y:S02]  /*5070*/  SHFL.BFLY P6, R14, R13, R12, R11 ;  /* 0x0c00000c0d0e7389 */ /* 0x00006400000c000b */
[----:B01----:R-:W-:Y:S05]  /*5080*/  ENDCOLLECTIVE ;  /* 0x000000000000791b */ /* 0x003fea0003800000 */
.L_x_14857:
        /* <DEDUP_REMOVED lines=8> */
.L_x_14858:
[----:B------:R-:W-:Y:S01]  /*5110*/  HFMA2 R12, -RZ, RZ, 0, 5.9604644775390625e-08 ;  /* 0x00000001ff0c7431 */ /* 0x000fe200000001ff */
[----:B------:R-:W-:-:S05]  /*5120*/  MOV R24, R14 ;  /* 0x0000000e00187202 */ /* 0x000fca0000000f00 */
[----:B------:R-:W-:-:S04]  /*5130*/  FADD.FTZ R21, R21, R24 ;  /* 0x0000001815157221 */ /* 0x000fc80000010000 */
[----:B------:R-:W-:-:S07]  /*5140*/  IMAD.MOV.U32 R13, RZ, RZ, R21 ;  /* 0x000000ffff0d7224 */ /* 0x000fce00078e0015 */
[----:B------:R-:W-:Y:S05]  /*5150*/  WARPSYNC.COLLECTIVE R15, `(.L_x_14859) ;  /* 0x000000000f087348 */ /* 0x000fea0003c00000 */
[----:B------:R0:W1:Y:S02]  /*5160*/  SHFL.BFLY P6, R14, R13, R12, R11 ;  /* 0x0c00000c0d0e7389 */ /* 0x00006400000c000b */
[----:B01----:R-:W-:Y:S05]  /*5170*/  ENDCOLLECTIVE ;  /* 0x000000000000791b */ /* 0x003fea0003800000 */
.L_x_14859:
[----:B------:R-:W-:Y:S01]  /*5180*/  HFMA2 R13, -RZ, RZ, 0, 0 ;  /* 0x00000000ff0d7431 */ /* 0x000fe200000001ff */
[----:B------:R-:W-:Y:S02]  /*5190*/  MOV R12, 0x4 ;  /* 0x00000004000c7802 */ /* 0x000fe40000000f00 */
[----:B------:R-:W-:-:S07]  /*51a0*/  MOV R24, R14 ;  /* 0x0000000e00187202 */ /* 0x000fce0000000f00 */
[----:B------:R-:W-:Y:S05]  /*51b0*/  WARPSYNC.COLLECTIVE R15, `(.L_x_14860) ;  /* 0x000000000f087348 */ /* 0x000fea0003c00000 */
[----:B------:R0:W1:Y:S02]  /*51c0*/  SHFL.BFLY P6, R14, R13, R12, R11 ;  /* 0x0c00000c0d0e7389 */ /* 0x00006400000c000b */
[----:B01----:R-:W-:Y:S05]  /*51d0*/  ENDCOLLECTIVE ;  /* 0x000000000000791b */ /* 0x003fea0003800000 */
.L_x_14860:
        /* <DEDUP_REMOVED lines=8> */
.L_x_14861:
[----:B------:R-:W-:Y:S01]  /*5260*/  IMAD.MOV.U32 R12, RZ, RZ, 0x1 ;  /* 0x00000001ff0c7424 */ /* 0x000fe200078e00ff */
[----:B------:R-:W-:-:S05]  /*5270*/  MOV R23, R14 ;  /* 0x0000000e00177202 */ /* 0x000fca0000000f00 */
[----:B------:R-:W-:-:S05]  /*5280*/  FADD.FTZ R20, R20, R23 ;  /* 0x0000001714147221 */ /* 0x000fca0000010000 */
[----:B------:R-:W-:-:S07]  /*5290*/  MOV R13, R20 ;  /* 0x00000014000d7202 */ /* 0x000fce0000000f00 */
[----:B------:R-:W-:Y:S05]  /*52a0*/  WARPSYNC.COLLECTIVE R15, `(.L_x_14862) ;  /* 0x000000000f087348 */ /* 0x000fea0003c00000 */
[----:B------:R0:W1:Y:S02]  /*52b0*/  SHFL.BFLY P6, R14, R13, R12, R11 ;  /* 0x0c00000c0d0e7389 */ /* 0x00006400000c000b */
[----:B01----:R-:W-:Y:S05]  /*52c0*/  ENDCOLLECTIVE ;  /* 0x000000000000791b */ /* 0x003fea0003800000 */
.L_x_14862:
[----:B------:R-:W-:Y:S01]  /*52d0*/  HFMA2 R13, -RZ, RZ, 0, 0 ;  /* 0x00000000ff0d7431 */ /* 0x000fe200000001ff */
[----:B------:R-:W-:Y:S02]  /*52e0*/  MOV R12, 0x4 ;  /* 0x00000004000c7802 */ /* 0x000fe40000000f00 */
[----:B------:R-:W-:-:S07]  /*52f0*/  MOV R23, R14 ;  /* 0x0000000e00177202 */ /* 0x000fce0000000f00 */
[----:B------:R-:W-:Y:S05]  /*5300*/  WARPSYNC.COLLECTIVE R15, `(.L_x_14863) ;  /* 0x000000000f087348 */ /* 0x000fea0003c00000 */
[----:B------:R0:W1:Y:S02]  /*5310*/  SHFL.BFLY P6, R14, R13, R12, R11 ;  /* 0x0c00000c0d0e7389 */ /* 0x00006400000c000b */
[----:B01----:R-:W-:Y:S05]  /*5320*/  ENDCOLLECTIVE ;  /* 0x000000000000791b */ /* 0x003fea0003800000 */
.L_x_14863:
        /* <DEDUP_REMOVED lines=8> */
.L_x_14864:
[----:B------:R-:W-:Y:S01]  /*53b0*/  HFMA2 R12, -RZ, RZ, 0, 5.9604644775390625e-08 ;  /* 0x00000001ff0c7431 */ /* 0x000fe200000001ff */
[----:B------:R-:W-:-:S05]  /*53c0*/  MOV R4, R14 ;  /* 0x0000000e00047202 */ /* 0x000fca0000000f00 */
[----:B------:R-:W-:-:S05]  /*53d0*/  FADD.FTZ R19, R19, R4 ;  /* 0x0000000413137221 */ /* 0x000fca0000010000 */
[----:B------:R-:W-:-:S07]  /*53e0*/  MOV R13, R19 ;  /* 0x00000013000d7202 */ /* 0x000fce0000000f00 */
[----:B------:R-:W-:Y:S05]  /*53f0*/  WARPSYNC.COLLECTIVE R15, `(.L_x_14865) ;  /* 0x000000000f087348 */ /* 0x000fea0003c00000 */
[----:B------:R0:W1:Y:S02]  /*5400*/  SHFL.BFLY P6, R14, R13, R12, R11 ;  /* 0x0c00000c0d0e7389 */ /* 0x00006400000c000b */
[----:B01----:R-:W-:Y:S05]  /*5410*/  ENDCOLLECTIVE ;  /* 0x000000000000791b */ /* 0x003fea0003800000 */
.L_x_14865:
[----:B------:R-:W-:Y:S01]  /*5420*/  HFMA2 R12, -RZ, RZ, 0, 2.384185791015625e-07 ;  /* 0x00000004ff0c7431 */ /* 0x000fe200000001ff */
[----:B------:R-:W-:Y:S01]  /*5430*/  MOV R13, RZ ;  /* 0x000000ff000d7202 */ /* 0x000fe20000000f00 */
[----:B------:R-:W-:-:S07]  /*5440*/  IMAD.MOV.U32 R26, RZ, RZ, R14 ;  /* 0x000000ffff1a7224 */ /* 0x000fce00078e000e */
[----:B------:R-:W-:Y:S05]  /*5450*/  WARPSYNC.COLLECTIVE R15, `(.L_x_14866) ;  /* 0x000000000f087348 */ /* 0x000fea0003c00000 */
[----:B------:R0:W1:Y:S02]  /*5460*/  SHFL.BFLY P6, R14, R13, R12, R11 ;  /* 0x0c00000c0d0e7389 */ /* 0x00006400000c000b */
[----:B01----:R-:W-:Y:S05]  /*5470*/  ENDCOLLECTIVE ;  /* 0x000000000000791b */ /* 0x003fea0003800000 */
.L_x_14866:
        /* <DEDUP_REMOVED lines=8> */
.L_x_14867:
[----:B------:R-:W-:Y:S01]  /*5500*/  HFMA2 R12, -RZ, RZ, 0, 5.9604644775390625e-08 ;  /* 0x00000001ff0c7431 */ /* 0x000fe200000001ff */
[----:B------:R-:W-:-:S05]  /*5510*/  MOV R25, R14 ;  /* 0x0000000e00197202 */ /* 0x000fca0000000f00 */
[----:B------:R-:W-:-:S05]  /*5520*/  FADD.FTZ R18, R18, R25 ;  /* 0x0000001912127221 */ /* 0x000fca0000010000 */
[----:B------:R-:W-:-:S07]  /*5530*/  MOV R13, R18 ;  /* 0x00000012000d7202 */ /* 0x000fce0000000f00 */
[----:B------:R-:W-:Y:S05]  /*5540*/  WARPSYNC.COLLECTIVE R15, `(.L_x_14868) ;  /* 0x000000000f087348 */ /* 0x000fea0003c00000 */
[----:B------:R0:W1:Y:S02]  /*5550*/  SHFL.BFLY P6, R14, R13, R12, R11 ;  /* 0x0c00000c0d0e7389 */ /* 0x00006400000c000b */
[----:B01----:R-:W-:Y:S05]  /*5560*/  ENDCOLLECTIVE ;  /* 0x000000000000791b */ /* 0x003fea0003800000 */
.L_x_14868:
[----:B------:R-:W-:Y:S02]  /*5570*/  HFMA2 R12, -RZ, RZ, 0, 2.384185791015625e-07 ;  /* 0x00000004ff0c7431 */ /* 0x000fe400000001ff */
[----:B------:R-:W-:Y:S01]  /*5580*/  IMAD.MOV.U32 R13, RZ, RZ, RZ ;  /* 0x000000ffff0d7224 */ /* 0x000fe200078e00ff */
[----:B------:R-:W-:-:S07]  /*5590*/  MOV R25, R14 ;  /* 0x0000000e00197202 */ /* 0x000fce0000000f00 */
[----:B------:R-:W-:Y:S05]  /*55a0*/  WARPSYNC.COLLECTIVE R15, `(.L_x_14869) ;  /* 0x000000000f087348 */ /* 0x000fea0003c00000 */
[----:B------:R0:W1:Y:S02]  /*55b0*/  SHFL.BFLY P6, R14, R13, R12, R11 ;  /* 0x0c00000c0d0e7389 */ /* 0x00006400000c000b */
[----:B01----:R-:W-:Y:S05]  /*55c0*/  ENDCOLLECTIVE ;  /* 0x000000000000791b */ /* 0x003fea0003800000 */
.L_x_14869:
        /* <DEDUP_REMOVED lines=8> */
.L_x_14870:
[----:B------:R-:W-:Y:S02]  /*5650*/  HFMA2 R12, -RZ, RZ, 0, 5.9604644775390625e-08 ;  /* 0x00000001ff0c7431 */ /* 0x000fe400000001ff */
[----:B------:R-:W-:-:S04]  /*5660*/  IMAD.MOV.U32 R2, RZ, RZ, R14 ;  /* 0x000000ffff027224 */ /* 0x000fc800078e000e */
[----:B------:R-:W-:-:S05]  /*5670*/  FADD.FTZ R17, R17, R2 ;  /* 0x0000000211117221 */ /* 0x000fca0000010000 */
[----:B------:R-:W-:-:S07]  /*5680*/  MOV R13, R17 ;  /* 0x00000011000d7202 */ /* 0x000fce0000000f00 */
[----:B------:R-:W-:Y:S05]  /*5690*/  WARPSYNC.COLLECTIVE R15, `(.L_x_14871) ;  /* 0x000000000f087348 */ /* 0x000fea0003c00000 */
[----:B------:R0:W1:Y:S02]  /*56a0*/  SHFL.BFLY P6, R14, R13, R12, R11 ;  /* 0x0c00000c0d0e7389 */ /* 0x00006400000c000b */
[----:B01----:R-:W-:Y:S05]  /*56b0*/  ENDCOLLECTIVE ;  /* 0x000000000000791b */ /* 0x003fea0003800000 */
.L_x_14871:
[----:B------:R-:W-:Y:S02]  /*56c0*/  HFMA2 R13, -RZ, RZ, 0, 0 ;  /* 0x00000000ff0d7431 */ /* 0x000fe400000001ff */
[----:B------:R-:W-:Y:S01]  /*56d0*/  IMAD.MOV.U32 R12, RZ, RZ, 0x4 ;  /* 0x00000004ff0c7424 */ /* 0x000fe200078e00ff */
[----:B------:R-:W-:-:S07]  /*56e0*/  MOV R28, R14 ;  /* 0x0000000e001c7202 */ /* 0x000fce0000000f00 */
[----:B------:R-:W-:Y:S05]  /*56f0*/  WARPSYNC.COLLECTIVE R15, `(.L_x_14872) ;  /* 0x000000000f087348 */ /* 0x000fea0003c00000 */
[----:B------:R0:W1:Y:S02]  /*5700*/  SHFL.BFLY P6, R14, R13, R12, R11 ;  /* 0x0c00000c0d0e7389 */ /* 0x00006400000c000b */
[----:B01----:R-:W-:Y:S05]  /*5710*/  ENDCOLLECTIVE ;  /* 0x000000000000791b */ /* 0x003fea0003800000 */
.L_x_14872:
        /* <DEDUP_REMOVED lines=8> */
.L_x_14873:
[----:B------:R-:W-:Y:S01]  /*57a0*/  HFMA2 R12, -RZ, RZ, 0, 5.9604644775390625e-08 ;  /* 0x00000001ff0c7431 */ /* 0x000fe200000001ff */
[----:B------:R-:W-:-:S05]  /*57b0*/  MOV R3, R14 ;  /* 0x0000000e00037202 */ /* 0x000fca0000000f00 */
[----:B------:R-:W-:-:S04]  /*57c0*/  FADD.FTZ R16, R16, R3 ;  /* 0x0000000310107221 */ /* 0x000fc80000010000 */
[----:B------:R-:W-:-:S07]  /*57d0*/  IMAD.MOV.U32 R13, RZ, RZ, R16 ;  /* 0x000000ffff0d7224 */ /* 0x000fce00078e0010 */
[----:B------:R-:W-:Y:S05]  /*57e0*/  WARPSYNC.COLLECTIVE R15, `(.L_x_14874) ;  /* 0x000000000f087348 */ /* 0x000fea0003c00000 */
[----:B------:R0:W1:Y:S02]  /*57f0*/  SHFL.BFLY P6, R14, R13, R12, R11 ;  /* 0x0c00000c0d0e7389 */ /* 0x00006400000c000b */
[----:B01----:R-:W-:Y:S05]  /*5800*/  ENDCOLLECTIVE ;  /* 0x000000000000791b */ /* 0x003fea0003800000 */
.L_x_14874:
[----:B------:R-:W-:Y:S01]  /*5810*/  HFMA2 R13, -RZ, RZ, 0, 0 ;  /* 0x00000000ff0d7431 */ /* 0x000fe200000001ff */
[----:B------:R-:W-:Y:S02]  /*5820*/  MOV R12, 0x4 ;  /* 0x00000004000c7802 */ /* 0x000fe40000000f00 */
[----:B------:R-:W-:-:S07]  /*5830*/  MOV R41, R14 ;  /* 0x0000000e00297202 */ /* 0x000fce0000000f00 */
[----:B------:R-:W-:Y:S05]  /*5840*/  WARPSYNC.COLLECTIVE R15, `(.L_x_14875) ;  /* 0x000000000f087348 */ /* 0x000fea0003c00000 */
[----:B------:R0:W1:Y:S02]  /*5850*/  SHFL.BFLY P6, R14, R13, R12, R11 ;  /* 0x0c00000c0d0e7389 */ /* 0x00006400000c000b */
[----:B01----:R-:W-:Y:S05]  /*5860*/  ENDCOLLECTIVE ;  /* 0x000000000000791b */ /* 0x003fea0003800000 */
.L_x_14875:
        /* <DEDUP_REMOVED lines=8> */
.L_x_14876:
[----:B------:R-:W-:Y:S01]  /*58f0*/  IMAD.MOV.U32 R12, RZ, RZ, 0x1 ;  /* 0x00000001ff0c7424 */ /* 0x000fe200078e00ff */
[----:B------:R-:W-:-:S05]  /*5900*/  MOV R32, R14 ;  /* 0x0000000e00207202 */ /* 0x000fca0000000f00 */
[----:B------:R-:W-:-:S05]  /*5910*/  FADD.FTZ R9, R9, R32 ;  /* 0x0000002009097221 */ /* 0x000fca0000010000 */
[----:B------:R-:W-:-:S07]  /*5920*/  MOV R13, R9 ;  /* 0x00000009000d7202 */ /* 0x000fce0000000f00 */
[----:B------:R-:W-:Y:S05]  /*5930*/  WARPSYNC.COLLECTIVE R15, `(.L_x_14877) ;  /* 0x000000000f087348 */ /* 0x000fea0003c00000 */
[----:B------:R0:W1:Y:S02]  /*5940*/  SHFL.BFLY P6, R14, R13, R12, R11 ;  /* 0x0c00000c0d0e7389 */ /* 0x00006400000c000b */
[----:B01----:R-:W-:Y:S05]  /*5950*/  ENDCOLLECTIVE ;  /* 0x000000000000791b */ /* 0x003fea0003800000 */
.L_x_14877:
[----:B------:R-:W-:Y:S01]  /*5960*/  HFMA2 R13, -RZ, RZ, 0, 0 ;  /* 0x00000000ff0d7431 */ /* 0x000fe200000001ff */
[----:B------:R-:W-:Y:S02]  /*5970*/  MOV R12, 0x4 ;  /* 0x00000004000c7802 */ /* 0x000fe40000000f00 */
[----:B------:R-:W-:-:S07]  /*5980*/  MOV R36, R14 ;  /* 0x0000000e00247202 */ /* 0x000fce0000000f00 */
[----:B------:R-:W-:Y:S05]  /*5990*/  WARPSYNC.COLLECTIVE R15, `(.L_x_14878) ;  /* 0x000000000f087348 */ /* 0x000fea0003c00000 */
[----:B------:R0:W1:Y:S02]  /*59a0*/  SHFL.BFLY P6, R14, R13, R12, R11 ;  /* 0x0c00000c0d0e7389 */ /* 0x00006400000c000b */
[----:B01----:R-:W-:Y:S05]  /*59b0*/  ENDCOLLECTIVE ;  /* 0x000000000000791b */ /* 0x003fea0003800000 */
.L_x_14878:
        /* <DEDUP_REMOVED lines=8> */
.L_x_14879:
[----:B------:R-:W-:Y:S01]  /*5a40*/  HFMA2 R12, -RZ, RZ, 0, 5.9604644775390625e-08 ;  /* 0x00000001ff0c7431 */ /* 0x000fe200000001ff */
[----:B------:R-:W-:-:S05]  /*5a50*/  MOV R35, R14 ;  /* 0x0000000e00237202 */ /* 0x000fca0000000f00 */
[----:B------:R-:W-:-:S05]  /*5a60*/  FADD.FTZ R8, R8, R35 ;  /* 0x0000002308087221 */ /* 0x000fca0000010000 */
[----:B------:R-:W-:-:S07]  /*5a70*/  MOV R13, R8 ;  /* 0x00000008000d7202 */ /* 0x000fce0000000f00 */
[----:B------:R-:W-:Y:S05]  /*5a80*/  WARPSYNC.COLLECTIVE R15, `(.L_x_14880) ;  /* 0x000000000f087348 */ /* 0x000fea0003c00000 */
[----:B------:R0:W1:Y:S02]  /*5a90*/  SHFL.BFLY P6, R14, R13, R12, R11 ;  /* 0x0c00000c0d0e7389 */ /* 0x00006400000c000b */
[----:B01----:R-:W-:Y:S05]  /*5aa0*/  ENDCOLLECTIVE ;  /* 0x000000000000791b */ /* 0x003fea0003800000 */
.L_x_14880:
[----:B------:R-:W-:Y:S01]  /*5ab0*/  HFMA2 R12, -RZ, RZ, 0, 2.384185791015625e-07 ;  /* 0x00000004ff0c7431 */ /* 0x000fe200000001ff */
[----:B------:R-:W-:Y:S01]  /*5ac0*/  MOV R13, RZ ;  /* 0x000000ff000d7202 */ /* 0x000fe20000000f00 */
[----:B------:R-:W-:-:S07]  /*5ad0*/  IMAD.MOV.U32 R43, RZ, RZ, R14 ;  /* 0x000000ffff2b7224 */ /* 0x000fce00078e000e */
[----:B------:R-:W-:Y:S05]  /*5ae0*/  WARPSYNC.COLLECTIVE R15, `(.L_x_14881) ;  /* 0x000000000f087348 */ /* 0x000fea0003c00000 */
[----:B------:R0:W1:Y:S02]  /*5af0*/  SHFL.BFLY P6, R14, R13, R12, R11 ;  /* 0x0c00000c0d0e7389 */ /* 0x00006400000c000b */
[----:B01----:R-:W-:Y:S05]  /*5b00*/  ENDCOLLECTIVE ;  /* 0x000000000000791b */ /* 0x003fea0003800000 */
.L_x_14881:
[----:B------:R-:W-:Y:S01]  /*5b10*/  FADD.FTZ R9, R8, R43 ;  /* 0x0000002b08097221 */ /* 0x000fe20000010000 */
[----:B------:R-:W-:Y:S02]  /*5b20*/  HFMA2 R12, -RZ, RZ, 0, 1.1920928955078125e-07 ;  /* 0x00000002ff0c7431 */ /* 0x000fe400000001ff */
[----:B------:R-:W-:-:S05]  /*5b30*/  FADD.FTZ R7, RZ, R14 ;  /* 0x0000000eff077221 */ /* 0x000fca0000010000 */
[----:B------:R-:W-:-:S07]  /*5b40*/  MOV R13, R7 ;  /* 0x00000007000d7202 */ /* 0x000fce0000000f00 */
[----:B------:R-:W-:Y:S05]  /*5b50*/  WARPSYNC.COLLECTIVE R15, `(.L_x_14882) ;  /* 0x000000000f087348 */ /* 0x000fea0003c00000 */
[----:B------:R0:W1:Y:S02]  /*5b60*/  SHFL.BFLY P6, R14, R13, R12, R11 ;  /* 0x0c00000c0d0e7389 */ /* 0x00006400000c000b */
[----:B01----:R-:W-:Y:S05]  /*5b70*/  ENDCOLLECTIVE ;  /* 0x000000000000791b */ /* 0x003fea0003800000 */
.L_x_14882:
[----:B------:R-:W-:Y:S02]  /*5b80*/  HFMA2 R12, -RZ, RZ, 0, 5.9604644775390625e-08 ;  /* 0x00000001ff0c7431 */ /* 0x000fe400000001ff */
[----:B------:R-:W-:-:S04]  /*5b90*/  IMAD.MOV.U32 R0, RZ, RZ, R14 ;  /* 0x000000ffff007224 */ /* 0x000fc800078e000e */
[----:B------:R-:W-:-:S05]  /*5ba0*/  FADD.FTZ R7, R7, R0 ;  /* 0x0000000007077221 */ /* 0x000fca0000010000 */
[----:B------:R-:W-:-:S07]  /*5bb0*/  MOV R13, R7 ;  /* 0x00000007000d7202 */ /* 0x000fce0000000f00 */
[----:B------:R-:W-:Y:S05]  /*5bc0*/  WARPSYNC.COLLECTIVE R15, `(.L_x_14883) ;  /* 0x000000000f087348 */ /* 0x000fea0003c00000 */
[----:B------:R0:W1:Y:S02]  /*5bd0*/  SHFL.BFLY P6, R14, R13, R12, R11 ;  /* 0x0c00000c0d0e7389 */ /* 0x00006400000c000b */
[----:B01----:R-:W-:Y:S05]  /*5be0*/  ENDCOLLECTIVE ;  /* 0x000000000000791b */ /* 0x003fea0003800000 */
.L_x_14883:
[----:B------:R-:W-:Y:S02]  /*5bf0*/  HFMA2 R13, -RZ, RZ, 0, 0 ;  /* 0x00000000ff0d7431 */ /* 0x000fe400000001ff */
[----:B------:R-:W-:Y:S01]  /*5c00*/  IMAD.MOV.U32 R12, RZ, RZ, 0x4 ;  /* 0x00000004ff0c7424 */ /* 0x000fe200078e00ff */
[----:B------:R-:W-:-:S07]  /*5c10*/  MOV R20, R14 ;  /* 0x0000000e00147202 */ /* 0x000fce0000000f00 */
[----:B------:R-:W-:Y:S05]  /*5c20*/  WARPSYNC.COLLECTIVE R15, `(.L_x_14884) ;  /* 0x000000000f087348 */ /* 0x000fea0003c00000 */
[----:B------:R0:W1:Y:S02]  /*5c30*/  SHFL.BFLY P6, R14, R13, R12, R11 ;  /* 0x0c00000c0d0e7389 */ /* 0x00006400000c000b */
[----:B01----:R-:W-:Y:S05]  /*5c40*/  ENDCOLLECTIVE ;  /* 0x000000000000791b */ /* 0x003fea0003800000 */
.L_x_14884:
        /* <DEDUP_REMOVED lines=8> */
.L_x_14885:
[----:B------:R-:W-:Y:S01]  /*5cd0*/  HFMA2 R12, -RZ, RZ, 0, 5.9604644775390625e-08 ;  /* 0x00000001ff0c7431 */ /* 0x000fe200000001ff */
[----:B------:R-:W-:-:S05]  /*5ce0*/  MOV R27, R14 ;  /* 0x0000000e001b7202 */ /* 0x000fca0000000f00 */
[----:B------:R-:W-:-:S04]  /*5cf0*/  FADD.FTZ R6, R6, R27 ;  /* 0x0000001b06067221 */ /* 0x000fc80000010000 */
[----:B------:R-:W-:-:S07]  /*5d00*/  IMAD.MOV.U32 R13, RZ, RZ, R6 ;  /* 0x000000ffff0d7224 */ /* 0x000fce00078e0006 */
[----:B------:R-:W-:Y:S05]  /*5d10*/  WARPSYNC.COLLECTIVE R15, `(.L_x_14886) ;  /* 0x000000000f087348 */ /* 0x000fea0003c00000 */
[----:B------:R0:W1:Y:S02]  /*5d20*/  SHFL.BFLY P6, R14, R13, R12, R11 ;  /* 0x0c00000c0d0e7389 */ /* 0x00006400000c000b */
[----:B01----:R-:W-:Y:S05]  /*5d30*/  ENDCOLLECTIVE ;  /* 0x000000000000791b */ /* 0x003fea0003800000 */
.L_x_14886:
[----:B------:R-:W-:Y:S01]  /*5d40*/  HFMA2 R13, -RZ, RZ, 0, 0 ;  /* 0x00000000ff0d7431 */ /* 0x000fe200000001ff */
[----:B------:R-:W-:Y:S02]  /*5d50*/  MOV R12, 0x4 ;  /* 0x00000004000c7802 */ /* 0x000fe40000000f00 */
[----:B------:R-:W-:-:S07]  /*5d60*/  MOV R23, R14 ;  /* 0x0000000e00177202 */ /* 0x000fce0000000f00 */
[----:B------:R-:W-:Y:S05]  /*5d70*/  WARPSYNC.COLLECTIVE R15, `(.L_x_14887) ;  /* 0x000000000f087348 */ /* 0x000fea0003c00000 */
[----:B------:R0:W1:Y:S02]  /*5d80*/  SHFL.BFLY P6, R14, R13, R12, R11 ;  /* 0x0c00000c0d0e7389 */ /* 0x00006400000c000b */
[----:B01----:R-:W-:Y:S05]  /*5d90*/  ENDCOLLECTIVE ;  /* 0x000000000000791b */ /* 0x003fea0003800000 */
.L_x_14887:
[----:B------:R-:W-:Y:S01]  /*5da0*/  FADD.FTZ R8, R6, R23 ;  /* 0x0000001706087221 */ /* 0x000fe20000010000 */
[----:B------:R-:W-:Y:S02]  /*5db0*/  HFMA2 R12, -RZ, RZ, 0, 1.1920928955078125e-07 ;  /* 0x00000002ff0c7431 */ /* 0x000fe400000001ff */
[----:B------:R-:W-:-:S04]  /*5dc0*/  FADD.FTZ R5, RZ, R14 ;  /* 0x0000000eff057221 */ /* 0x000fc80000010000 */
[----:B------:R-:W-:-:S07]  /*5dd0*/  IMAD.MOV.U32 R13, RZ, RZ, R5 ;  /* 0x000000ffff0d7224 */ /* 0x000fce00078e0005 */
[----:B------:R-:W-:Y:S05]  /*5de0*/  WARPSYNC.COLLECTIVE R15, `(.L_x_14888) ;  /* 0x000000000f087348 */ /* 0x000fea0003c00000 */
[----:B------:R0:W1:Y:S02]  /*5df0*/  SHFL.BFLY P6, R14, R13, R12, R11 ;  /* 0x0c00000c0d0e7389 */ /* 0x00006400000c000b */
[----:B01----:R-:W-:Y:S05]  /*5e00*/  ENDCOLLECTIVE ;  /* 0x000000000000791b */ /* 0x003fea0003800000 */
.L_x_14888:
[----:B------:R-:W-:Y:S02]  /*5e10*/  HFMA2 R12, -RZ, RZ, 0, 5.9604644775390625e-08 ;  /* 0x00000001ff0c7431 */ /* 0x000fe400000001ff */
[----:B------:R-:W-:-:S05]  /*5e20*/  FADD.FTZ R5, R5, R14 ;  /* 0x0000000e05057221 */ /* 0x000fca0000010000 */
[----:B------:R-:W-:-:S07]  /*5e30*/  MOV R13, R5 ;  /* 0x00000005000d7202 */ /* 0x000fce0000000f00 */
[----:B------:R-:W-:Y:S05]  /*5e40*/  WARPSYNC.COLLECTIVE R15, `(.L_x_14889) ;  /* 0x000000000f087348 */ /* 0x000fea0003c00000 */
[----:B------:R0:W1:Y:S02]  /*5e50*/  SHFL.BFLY P6, R14, R13, R12, R11 ;  /* 0x0c00000c0d0e7389 */ /* 0x00006400000c000b */
[----:B01----:R-:W-:Y:S05]  /*5e60*/  ENDCOLLECTIVE ;  /* 0x000000000000791b */ /* 0x003fea0003800000 */
.L_x_14889:
[----:B------:R-:W-:Y:S02]  /*5e70*/  HFMA2 R12, -RZ, RZ, 0, 2.384185791015625e-07 ;  /* 0x00000004ff0c7431 */ /* 0x000fe400000001ff */
[----:B------:R-:W-:Y:S01]  /*5e80*/  IMAD.MOV.U32 R13, RZ, RZ, RZ ;  /* 0x000000ffff0d7224 */ /* 0x000fe200078e00ff */
[----:B------:R-:W-:-:S07]  /*5e90*/  MOV R28, R14 ;  /* 0x0000000e001c7202 */ /* 0x000fce0000000f00 */
[----:B------:R-:W-:Y:S05]  /*5ea0*/  WARPSYNC.COLLECTIVE R15, `(.L_x_14890) ;  /* 0x000000000f087348 */ /* 0x000fea0003c00000 */
[----:B------:R0:W1:Y:S02]  /*5eb0*/  SHFL.BFLY P6, R14, R13, R12, R11 ;  /* 0x0c00000c0d0e7389 */ /* 0x00006400000c000b */
[----:B01----:R-:W-:Y:S05]  /*5ec0*/  ENDCOLLECTIVE ;  /* 0x000000000000791b */ /* 0x003fea0003800000 */
.L_x_14890:
        /* <DEDUP_REMOVED lines=8> */
.L_x_14891:
[----:B------:R-:W-:Y:S02]  /*5f50*/  HFMA2 R12, -RZ, RZ, 0, 5.9604644775390625e-08 ;  /* 0x00000001ff0c7431 */ /* 0x000fe400000001ff */
[----:B------:R-:W-:-:S04]  /*5f60*/  IMAD.MOV.U32 R45, RZ, RZ, R14 ;  /* 0x000000ffff2d7224 */ /* 0x000fc800078e000e */
[----:B------:R-:W-:-:S05]  /*5f70*/  FADD.FTZ R4, R4, R45 ;  /* 0x0000002d04047221 */ /* 0x000fca0000010000 */
[----:B------:R-:W-:-:S07]  /*5f80*/  MOV R13, R4 ;  /* 0x00000004000d7202 */ /* 0x000fce0000000f00 */
[----:B------:R-:W-:Y:S05]  /*5f90*/  WARPSYNC.COLLECTIVE R15, `(.L_x_14892) ;  /* 0x000000000f087348 */ /* 0x000fea0003c00000 */
[----:B------:R0:W1:Y:S02]  /*5fa0*/  SHFL.BFLY P6, R14, R13, R12, R11 ;  /* 0x0c00000c0d0e7389 */ /* 0x00006400000c000b */
[----:B01----:R-:W-:Y:S05]  /*5fb0*/  ENDCOLLECTIVE ;  /* 0x000000000000791b */ /* 0x003fea0003800000 */
.L_x_14892:
[----:B------:R-:W-:Y:S02]  /*5fc0*/  HFMA2 R13, -RZ, RZ, 0, 0 ;  /* 0x00000000ff0d7431 */ /* 0x000fe400000001ff */
[----:B------:R-:W-:Y:S01]  /*5fd0*/  IMAD.MOV.U32 R12, RZ, RZ, 0x4 ;  /* 0x00000004ff0c7424 */ /* 0x000fe200078e00ff */
[----:B------:R-:W-:-:S07]  /*5fe0*/  MOV R17, R14 ;  /* 0x0000000e00117202 */ /* 0x000fce0000000f00 */
[----:B------:R-:W-:Y:S05]  /*5ff0*/  WARPSYNC.COLLECTIVE R15, `(.L_x_14893) ;  /* 0x000000000f087348 */ /* 0x000fea0003c00000 */
[----:B------:R0:W1:Y:S02]  /*6000*/  SHFL.BFLY P6, R14, R13, R12, R11 ;  /* 0x0c00000c0d0e7389 */ /* 0x00006400000c000b */
[----:B01----:R-:W-:Y:S05]  /*6010*/  ENDCOLLECTIVE ;  /* 0x000000000000791b */ /* 0x003fea0003800000 */
.L_x_14893:
        /* <DEDUP_REMOVED lines=8> */
.L_x_14894:
[----:B------:R-:W-:Y:S01]  /*60a0*/  HFMA2 R12, -RZ, RZ, 0, 5.9604644775390625e-08 ;  /* 0x00000001ff0c7431 */ /* 0x000fe200000001ff */
[----:B------:R-:W-:-:S05]  /*60b0*/  MOV R0, R14 ;  /* 0x0000000e00007202 */ /* 0x000fca0000000f00 */
[----:B------:R-:W-:-:S04]  /*60c0*/  FADD.FTZ R3, R3, R0 ;  /* 0x0000000003037221 */ /* 0x000fc80000010000 */
[----:B------:R-:W-:-:S07]  /*60d0*/  IMAD.MOV.U32 R13, RZ, RZ, R3 ;  /* 0x000000ffff0d7224 */ /* 0x000fce00078e0003 */
[----:B------:R-:W-:Y:S05]  /*60e0*/  WARPSYNC.COLLECTIVE R15, `(.L_x_14895) ;  /* 0x000000000f087348 */ /* 0x000fea0003c00000 */
[----:B------:R0:W1:Y:S02]  /*60f0*/  SHFL.BFLY P6, R14, R13, R12, R11 ;  /* 0x0c00000c0d0e7389 */ /* 0x00006400000c000b */
[----:B01----:R-:W-:Y:S05]  /*6100*/  ENDCOLLECTIVE ;  /* 0x000000000000791b */ /* 0x003fea0003800000 */
.L_x_14895:
[----:B------:R-:W-:Y:S01]  /*6110*/  HFMA2 R13, -RZ, RZ, 0, 0 ;  /* 0x00000000ff0d7431 */ /* 0x000fe200000001ff */
[----:B------:R-:W-:Y:S02]  /*6120*/  MOV R12, 0x4 ;  /* 0x00000004000c7802 */ /* 0x000fe40000000f00 */
[----:B------:R-:W-:-:S07]  /*6130*/  MOV R36, R14 ;  /* 0x0000000e00247202 */ /* 0x000fce0000000f00 */
[----:B------:R-:W-:Y:S05]  /*6140*/  WARPSYNC.COLLECTIVE R15, `(.L_x_14896) ;  /* 0x000000000f087348 */ /* 0x000fea0003c00000 */
[----:B------:R0:W1:Y:S02]  /*6150*/  SHFL.BFLY P6, R14, R13, R12, R11 ;  /* 0x0c00000c0d0e7389 */ /* 0x00006400000c000b */
[----:B01----:R-:W-:Y:S05]  /*6160*/  ENDCOLLECTIVE ;  /* 0x000000000000791b */ /* 0x003fea0003800000 */
.L_x_14896:
        /* <DEDUP_REMOVED lines=8> */
.L_x_14897:
[----:B------:R-:W-:Y:S01]  /*61f0*/  IMAD.MOV.U32 R12, RZ, RZ, 0x1 ;  /* 0x00000001ff0c7424 */ /* 0x000fe200078e00ff */
[----:B------:R-:W-:-:S05]  /*6200*/  MOV R43, R14 ;  /* 0x0000000e002b7202 */ /* 0x000fca0000000f00 */
[----:B------:R-:W-:-:S05]  /*6210*/  FADD.FTZ R2, R2, R43 ;  /* 0x0000002b02027221 */ /* 0x000fca0000010000 */
[----:B------:R-:W-:-:S07]  /*6220*/  MOV R13, R2 ;  /* 0x00000002000d7202 */ /* 0x000fce0000000f00 */
[----:B------:R-:W-:Y:S05]  /*6230*/  WARPSYNC.COLLECTIVE R15, `(.L_x_14898) ;  /* 0x000000000f087348 */ /* 0x000fea0003c00000 */
[----:B------:R0:W1:Y:S02]  /*6240*/  SHFL.BFLY P6, R14, R13, R12, R11 ;  /* 0x0c00000c0d0e7389 */ /* 0x00006400000c000b */
[----:B01----:R-:W-:Y:S05]  /*6250*/  ENDCOLLECTIVE ;  /* 0x000000000000791b */ /* 0x003fea0003800000 */
.L_x_14898:
[----:B------:R-:W-:Y:S01]  /*6260*/  HFMA2 R13, -RZ, RZ, 0, 0 ;  /* 0x00000000ff0d7431 */ /* 0x000fe200000001ff */
[----:B------:R-:W-:Y:S02]  /*6270*/  MOV R12, 0x4 ;  /* 0x00000004000c7802 */ /* 0x000fe40000000f00 */
[----:B------:R-:W-:-:S07]  /*6280*/  MOV R43, R14 ;  /* 0x0000000e002b7202 */ /* 0x000fce0000000f00 */
[----:B------:R-:W-:Y:S05]  /*6290*/  WARPSYNC.COLLECTIVE R15, `(.L_x_14899) ;  /* 0x000000000f087348 */ /* 0x000fea0003c00000 */
[----:B------:R0:W1:Y:S02]  /*62a0*/  SHFL.BFLY P6, R14, R13, R12, R11 ;  /* 0x0c00000c0d0e7389 */ /* 0x00006400000c000b */
[----:B01----:R-:W-:Y:S05]  /*62b0*/  ENDCOLLECTIVE ;  /* 0x000000000000791b */ /* 0x003fea0003800000 */
.L_x_14899:
        /* <DEDUP_REMOVED lines=8> */
.L_x_14900:
[----:B------:R-:W-:Y:S01]  /*6340*/  HFMA2 R12, -RZ, RZ, 0, 5.9604644775390625e-08 ;  /* 0x00000001ff0c7431 */ /* 0x000fe200000001ff */
[----:B------:R-:W-:-:S05]  /*6350*/  MOV R27, R14 ;  /* 0x0000000e001b7202 */ /* 0x000fca0000000f00 */
[----:B------:R-:W-:-:S05]  /*6360*/  FADD.FTZ R0, R26, R27 ;  /* 0x0000001b1a007221 */ /* 0x000fca0000010000 */
[----:B------:R-:W-:-:S07]  /*6370*/  MOV R13, R0 ;  /* 0x00000000000d7202 */ /* 0x000fce0000000f00 */
[----:B------:R-:W-:Y:S05]  /*6380*/  WARPSYNC.COLLECTIVE R15, `(.L_x_14901) ;  /* 0x000000000f087348 */ /* 0x000fea0003c00000 */
[----:B------:R0:W1:Y:S02]  /*6390*/  SHFL.BFLY P6, R14, R13, R12, R11 ;  /* 0x0c00000c0d0e7389 */ /* 0x00006400000c000b */
[----:B01----:R-:W-:Y:S05]  /*63a0*/  ENDCOLLECTIVE ;  /* 0x000000000000791b */ /* 0x003fea0003800000 */
.L_x_14901:
[----:B------:R-:W-:Y:S01]  /*63b0*/  HFMA2 R12, -RZ, RZ, 0, 2.384185791015625e-07 ;  /* 0x00000004ff0c7431 */ /* 0x000fe200000001ff */
[----:B------:R-:W-:Y:S01]  /*63c0*/  MOV R13, RZ ;  /* 0x000000ff000d7202 */ /* 0x000fe20000000f00 */
[----:B------:R-:W-:-:S07]  /*63d0*/  IMAD.MOV.U32 R17, RZ, RZ, R14 ;  /* 0x000000ffff117224 */ /* 0x000fce00078e000e */
[----:B------:R-:W-:Y:S05]  /*63e0*/  WARPSYNC.COLLECTIVE R15, `(.L_x_14902) ;  /* 0x000000000f087348 */ /* 0x000fea0003c00000 */
[----:B------:R0:W1:Y:S02]  /*63f0*/  SHFL.BFLY P6, R14, R13, R12, R11 ;  /* 0x0c00000c0d0e7389 */ /* 0x00006400000c000b */
[----:B01----:R-:W-:Y:S05]  /*6400*/  ENDCOLLECTIVE ;  /* 0x000000000000791b */ /* 0x003fea0003800000 */
.L_x_14902:
        /* <DEDUP_REMOVED lines=8> */
.L_x_14903:
[----:B------:R-:W-:Y:S01]  /*6490*/  HFMA2 R12, -RZ, RZ, 0, 5.9604644775390625e-08 ;  /* 0x00000001ff0c7431 */ /* 0x000fe200000001ff */
[----:B------:R-:W-:-:S05]  /*64a0*/  MOV R28, R14 ;  /* 0x0000000e001c7202 */ /* 0x000fca0000000f00 */
[----:B------:R-:W-:-:S05]  /*64b0*/  FADD.FTZ R27, R25, R28 ;  /* 0x0000001c191b7221 */ /* 0x000fca0000010000 */
[----:B------:R-:W-:-:S07]  /*64c0*/  MOV R13, R27 ;  /* 0x0000001b000d7202 */ /* 0x000fce0000000f00 */
[----:B------:R-:W-:Y:S05]  /*64d0*/  WARPSYNC.COLLECTIVE R15, `(.L_x_14904) ;  /* 0x000000000f087348 */ /* 0x000fea0003c00000 */
[----:B------:R0:W1:Y:S02]  /*64e0*/  SHFL.BFLY P6, R14, R13, R12, R11 ;  /* 0x0c00000c0d0e7389 */ /* 0x00006400000c000b */
[----:B01----:R-:W-:Y:S05]  /*64f0*/  ENDCOLLECTIVE ;  /* 0x000000000000791b */ /* 0x003fea0003800000 */
.L_x_14904:
[----:B------:R-:W-:Y:S01]  /*6500*/  MOV R13, RZ ;  /* 0x000000ff000d7202 */ /* 0x000fe20000000f00 */
[----:B------:R-:W-:Y:S02]  /*6510*/  IMAD.MOV.U32 R12, RZ, RZ, 0x4 ;  /* 0x00000004ff0c7424 */ /* 0x000fe400078e00ff */
[----:B------:R-:W-:-:S07]  /*6520*/  FADD.FTZ R2, R27, R14 ;  /* 0x0000000e1b027221 */ /* 0x000fce0000010000 */
[----:B------:R-:W-:Y:S05]  /*6530*/  WARPSYNC.COLLECTIVE R15, `(.L_x_14905) ;  /* 0x000000000f087348 */ /* 0x000fea0003c00000 */
[----:B------:R0:W1:Y:S02]  /*6540*/  SHFL.BFLY P6, R14, R13, R12, R11 ;  /* 0x0c00000c0d0e7389 */ /* 0x00006400000c000b */
[----:B01----:R-:W-:Y:S05]  /*6550*/  ENDCOLLECTIVE ;  /* 0x000000000000791b */ /* 0x003fea0003800000 */
.L_x_14905:
[----:B------:R-:W-:Y:S01]  /*6560*/  HFMA2 R12, -RZ, RZ, 0, 1.1920928955078125e-07 ;  /* 0x00000002ff0c7431 */ /* 0x000fe200000001ff */
[----:B------:R-:W-:-:S05]  /*6570*/  MOV R24, R14 ;  /* 0x0000000e00187202 */ /* 0x000fca0000000f00 */
[----:B------:R-:W-:-:S05]  /*6580*/  FADD.FTZ R24, RZ, R24 ;  /* 0x00000018ff187221 */ /* 0x000fca0000010000 */
[----:B------:R-:W-:-:S07]  /*6590*/  MOV R13, R24 ;  /* 0x00000018000d7202 */ /* 0x000fce0000000f00 */
[----:B------:R-:W-:Y:S05]  /*65a0*/  WARPSYNC.COLLECTIVE R15, `(.L_x_14906) ;  /* 0x000000000f087348 */ /* 0x000fea0003c00000 */
[----:B------:R0:W1:Y:S02]  /*65b0*/  SHFL.BFLY P6, R14, R13, R12, R11 ;  /* 0x0c00000c0d0e7389 */ /* 0x00006400000c000b */
[----:B01----:R-:W-:Y:S05]  /*65c0*/  ENDCOLLECTIVE ;  /* 0x000000000000791b */ /* 0x003fea0003800000 */
.L_x_14906:
[----:B------:R-:W-:Y:S01]  /*65d0*/  HFMA2 R12, -RZ, RZ, 0, 5.9604644775390625e-08 ;  /* 0x00000001ff0c7431 */ /* 0x000fe200000001ff */
[----:B------:R-:W-:-:S05]  /*65e0*/  MOV R35, R14 ;  /* 0x0000000e00237202 */ /* 0x000fca0000000f00 */
[----:B------:R-:W-:-:S04]  /*65f0*/  FADD.FTZ R32, R24, R35 ;  /* 0x0000002318207221 */ /* 0x000fc80000010000 */
[----:B------:R-:W-:-:S07]  /*6600*/  IMAD.MOV.U32 R13, RZ, RZ, R32 ;  /* 0x000000ffff0d7224 */ /* 0x000fce00078e0020 */
[----:B------:R-:W-:Y:S05]  /*6610*/  WARPSYNC.COLLECTIVE R15, `(.L_x_14907) ;  /* 0x000000000f087348 */ /* 0x000fea0003c00000 */
[----:B------:R0:W1:Y:S02]  /*6620*/  SHFL.BFLY P6, R14, R13, R12, R11 ;  /* 0x0c00000c0d0e7389 */ /* 0x00006400000c000b */
[----:B01----:R-:W-:Y:S05]  /*6630*/  ENDCOLLECTIVE ;  /* 0x000000000000791b */ /* 0x003fea0003800000 */
.L_x_14907:
[----:B------:R-:W-:Y:S01]  /*6640*/  HFMA2 R13, -RZ, RZ, 0, 0 ;  /* 0x00000000ff0d7431 */ /* 0x000fe200000001ff */
[----:B------:R-:W-:Y:S02]  /*6650*/  MOV R12, 0x4 ;  /* 0x00000004000c7802 */ /* 0x000fe40000000f00 */
[----:B------:R-:W-:-:S07]  /*6660*/  MOV R43, R14 ;  /* 0x0000000e002b7202 */ /* 0x000fce0000000f00 */
[----:B------:R-:W-:Y:S05]  /*6670*/  WARPSYNC.COLLECTIVE R15, `(.L_x_14908) ;  /* 0x000000000f087348 */ /* 0x000fea0003c00000 */
[----:B------:R0:W1:Y:S02]  /*6680*/  SHFL.BFLY P6, R14, R13, R12, R11 ;  /* 0x0c00000c0d0e7389 */ /* 0x00006400000c000b */
[----:B01----:R-:W-:Y:S05]  /*6690*/  ENDCOLLECTIVE ;  /* 0x000000000000791b */ /* 0x003fea0003800000 */
.L_x_14908:
        /* <DEDUP_REMOVED lines=8> */
.L_x_14909:
[----:B------:R-:W-:Y:S02]  /*6720*/  HFMA2 R12, -RZ, RZ, 0, 5.9604644775390625e-08 ;  /* 0x00000001ff0c7431 */ /* 0x000fe400000001ff */
[----:B------:R-:W-:-:S05]  /*6730*/  FADD.FTZ R35, R23, R14 ;  /* 0x0000000e17237221 */ /* 0x000fca0000010000 */
[----:B------:R-:W-:-:S07]  /*6740*/  MOV R13, R35 ;  /* 0x00000023000d7202 */ /* 0x000fce0000000f00 */
[----:B------:R-:W-:Y:S05]  /*6750*/  WARPSYNC.COLLECTIVE R15, `(.L_x_14910) ;  /* 0x000000000f087348 */ /* 0x000fea0003c00000 */
[----:B------:R0:W1:Y:S02]  /*6760*/  SHFL.BFLY P6, R14, R13, R12, R11 ;  /* 0x0c00000c0d0e7389 */ /* 0x00006400000c000b */
[----:B01----:R-:W-:Y:S05]  /*6770*/  ENDCOLLECTIVE ;  /* 0x000000000000791b */ /* 0x003fea0003800000 */
.L_x_14910:
[----:B------:R-:W-:Y:S01]  /*6780*/  HFMA2 R12, -RZ, RZ, 0, 2.384185791015625e-07 ;  /* 0x00000004ff0c7431 */ /* 0x000fe200000001ff */
[----:B------:R-:W-:Y:S01]  /*6790*/  MOV R13, RZ ;  /* 0x000000ff000d7202 */ /* 0x000fe20000000f00 */
[----:B------:R-:W-:-:S07]  /*67a0*/  IMAD.MOV.U32 R26, RZ, RZ, R14 ;  /* 0x000000ffff1a7224 */ /* 0x000fce00078e000e */
[----:B------:R-:W-:Y:S05]  /*67b0*/  WARPSYNC.COLLECTIVE R15, `(.L_x_14911) ;  /* 0x000000000f087348 */ /* 0x000fea0003c00000 */
[----:B------:R0:W1:Y:S02]  /*67c0*/  SHFL.BFLY P6, R14, R13, R12, R11 ;  /* 0x0c00000c0d0e7389 */ /* 0x00006400000c000b */
[----:B01----:R-:W-:Y:S05]  /*67d0*/  ENDCOLLECTIVE ;  /* 0x000000000000791b */ /* 0x003fea0003800000 */
.L_x_14911:
[----:B------:R-:W-:Y:S01]  /*67e0*/  FADD.FTZ R17, R35, R26 ;  /* 0x0000001a23117221 */ /* 0x000fe20000010000 */
[----:B------:R-:W-:Y:S02]  /*67f0*/  HFMA2 R12, -RZ, RZ, 0, 1.1920928955078125e-07 ;  /* 0x00000002ff0c7431 */ /* 0x000fe400000001ff */
[----:B------:R-:W-:-:S05]  /*6800*/  FADD.FTZ R36, RZ, R14 ;  /* 0x0000000eff247221 */ /* 0x000fca0000010000 */
[----:B------:R-:W-:-:S07]  /*6810*/  MOV R13, R36 ;  /* 0x00000024000d7202 */ /* 0x000fce0000000f00 */
[----:B------:R-:W-:Y:S05]  /*6820*/  WARPSYNC.COLLECTIVE R15, `(.L_x_14912) ;  /* 0x000000000f087348 */ /* 0x000fea0003c00000 */
[----:B------:R0:W1:Y:S02]  /*6830*/  SHFL.BFLY P6, R14, R13, R12, R11 ;  /* 0x0c00000c0d0e7389 */ /* 0x00006400000c000b */
[----:B01----:R-:W-:Y:S05]  /*6840*/  ENDCOLLECTIVE ;  /* 0x000000000000791b */ /* 0x003fea0003800000 */
.L_x_14912:
[----:B------:R-:W-:Y:S01]  /*6850*/  MOV R12, 0x1 ;  /* 0x00000001000c7802 */ /* 0x000fe20000000f00 */
[----:B------:R-:W-:-:S04]  /*6860*/  FADD.FTZ R24, R36, R14 ;  /* 0x0000000e24187221 */ /* 0x000fc80000010000 */
[----:B------:R-:W-:-:S07]  /*6870*/  IMAD.MOV.U32 R13, RZ, RZ, R24 ;  /* 0x000000ffff0d7224 */ /* 0x000fce00078e0018 */
[----:B------:R-:W-:Y:S05]  /*6880*/  WARPSYNC.COLLECTIVE R15, `(.L_x_14913) ;  /* 0x000000000f087348 */ /* 0x000fea0003c00000 */
[----:B------:R0:W1:Y:S02]  /*6890*/  SHFL.BFLY P6, R14, R13, R12, R11 ;  /* 0x0c00000c0d0e7389 */ /* 0x00006400000c000b */
[----:B01----:R-:W-:Y:S05]  /*68a0*/  ENDCOLLECTIVE ;  /* 0x000000000000791b */ /* 0x003fea0003800000 */
.L_x_14913:
[----:B------:R-:W-:Y:S01]  /*68b0*/  HFMA2 R13, -RZ, RZ, 0, 0 ;  /* 0x00000000ff0d7431 */ /* 0x000fe200000001ff */
[----:B------:R-:W-:Y:S01]  /*68c0*/  MOV R12, 0x4 ;  /* 0x00000004000c7802 */ /* 0x000fe20000000f00 */
[----:B------:R-:W-:-:S07]  /*68d0*/  FADD.FTZ R27, R24, R14 ;  /* 0x0000000e181b7221 */ /* 0x000fce0000010000 */
[----:B------:R-:W-:Y:S05]  /*68e0*/  WARPSYNC.COLLECTIVE R15, `(.L_x_14914) ;  /* 0x000000000f087348 */ /* 0x000fea0003c00000 */
[----:B------:R0:W1:Y:S02]  /*68f0*/  SHFL.BFLY P6, R14, R13, R12, R11 ;  /* 0x0c00000c0d0e7389 */ /* 0x00006400000c000b */
[----:B01----:R-:W-:Y:S05]  /*6900*/  ENDCOLLECTIVE ;  /* 0x000000000000791b */ /* 0x003fea0003800000 */
.L_x_14914:
[----:B------:R-:W-:Y:S02]  /*6910*/  IMAD.MOV.U32 R12, RZ, RZ, 0x2 ;  /* 0x00000002ff0c7424 */ /* 0x000fe400078e00ff */
[----:B------:R-:W-:-:S05]  /*6920*/  FADD.FTZ R26, RZ, R14 ;  /* 0x0000000eff1a7221 */ /* 0x000fca0000010000 */
[----:B------:R-:W-:-:S07]  /*6930*/  MOV R13, R26 ;  /* 0x0000001a000d7202 */ /* 0x000fce0000000f00 */
[----:B------:R-:W-:Y:S05]  /*6940*/  WARPSYNC.COLLECTIVE R15, `(.L_x_14915) ;  /* 0x000000000f087348 */ /* 0x000fea0003c00000 */
[----:B------:R0:W1:Y:S02]  /*6950*/  SHFL.BFLY P6, R14, R13, R12, R11 ;  /* 0x0c00000c0d0e7389 */ /* 0x00006400000c000b */
[----:B01----:R-:W-:Y:S05]  /*6960*/  ENDCOLLECTIVE ;  /* 0x000000000000791b */ /* 0x003fea0003800000 */
.L_x_14915:
[----:B------:R-:W-:Y:S02]  /*6970*/  HFMA2 R12, -RZ, RZ, 0, 5.9604644775390625e-08 ;  /* 0x00000001ff0c7431 */ /* 0x000fe400000001ff */
[----:B------:R-:W-:-:S05]  /*6980*/  FADD.FTZ R25, R26, R14 ;  /* 0x0000000e1a197221 */ /* 0x000fca0000010000 */
[----:B------:R-:W-:-:S07]  /*6990*/  MOV R13, R25 ;  /* 0x00000019000d7202 */ /* 0x000fce0000000f00 */
[----:B------:R-:W-:Y:S05]  /*69a0*/  WARPSYNC.COLLECTIVE R15, `(.L_x_14916) ;  /* 0x000000000f087348 */ /* 0x000fea0003c00000 */
[----:B------:R0:W1:Y:S02]  /*69b0*/  SHFL.BFLY P6, R14, R13, R12, R11 ;  /* 0x0c00000c0d0e7389 */ /* 0x00006400000c000b */
[----:B01----:R-:W-:Y:S05]  /*69c0*/  ENDCOLLECTIVE ;  /* 0x000000000000791b */ /* 0x003fea0003800000 */
.L_x_14916:
[----:B------:R-:W-:Y:S02]  /*69d0*/  HFMA2 R13, -RZ, RZ, 0, 0 ;  /* 0x00000000ff0d7431 */ /* 0x000fe400000001ff */
[----:B------:R-:W-:Y:S01]  /*69e0*/  IMAD.MOV.U32 R12, RZ, RZ, 0x4 ;  /* 0x00000004ff0c7424 */ /* 0x000fe200078e00ff */
[----:B------:R-:W-:-:S07]  /*69f0*/  MOV R26, R14 ;  /* 0x0000000e001a7202 */ /* 0x000fce0000000f00 */
[----:B------:R-:W-:Y:S05]  /*6a00*/  WARPSYNC.COLLECTIVE R15, `(.L_x_14917) ;  /* 0x000000000f087348 */ /* 0x000fea0003c00000 */
[----:B------:R0:W1:Y:S02]  /*6a10*/  SHFL.BFLY P6, R14, R13, R12, R11 ;  /* 0x0c00000c0d0e7389 */ /* 0x00006400000c000b */
[----:B01----:R-:W-:Y:S05]  /*6a20*/  ENDCOLLECTIVE ;  /* 0x000000000000791b */ /* 0x003fea0003800000 */
.L_x_14917:
[----:B------:R-:W-:Y:S01]  /*6a30*/  FADD.FTZ R26, R25, R26 ;  /* 0x0000001a191a7221 */ /* 0x000fe20000010000 */
[----:B------:R-:W-:Y:S02]  /*6a40*/  HFMA2 R12, -RZ, RZ, 0, 1.1920928955078125e-07 ;  /* 0x00000002ff0c7431 */ /* 0x000fe400000001ff */
[----:B------:R-:W-:-:S05]  /*6a50*/  FADD.FTZ R23, RZ, R14 ;  /* 0x0000000eff177221 */ /* 0x000fca0000010000 */
[----:B------:R-:W-:-:S07]  /*6a60*/  MOV R13, R23 ;  /* 0x00000017000d7202 */ /* 0x000fce0000000f00 */
[----:B------:R-:W-:Y:S05]  /*6a70*/  WARPSYNC.COLLECTIVE R15, `(.L_x_14918) ;  /* 0x000000000f087348 */ /* 0x000fea0003c00000 */
[----:B------:R0:W1:Y:S02]  /*6a80*/  SHFL.BFLY P6, R14, R13, R12, R11 ;  /* 0x0c00000c0d0e7389 */ /* 0x00006400000c000b */
[----:B01----:R-:W-:Y:S05]  /*6a90*/  ENDCOLLECTIVE ;  /* 0x000000000000791b */ /* 0x003fea0003800000 */
.L_x_14918:
[----:B------:R-:W-:Y:S01]  /*6aa0*/  IMAD.MOV.U32 R12, RZ, RZ, 0x1 ;  /* 0x00000001ff0c7424 */ /* 0x000fe200078e00ff */
[----:B------:R-:W-:-:S05]  /*6ab0*/  MOV R28, R14 ;  /* 0x0000000e001c7202 */ /* 0x000fca0000000f00 */
[----:B------:R-:W-:-:S05]  /*6ac0*/  FADD.FTZ R36, R23, R28 ;  /* 0x0000001c17247221 */ /* 0x000fca0000010000 */
[----:B------:R-:W-:-:S07]  /*6ad0*/  MOV R13, R36 ;  /* 0x00000024000d7202 */ /* 0x000fce0000000f00 */
[----:B------:R-:W-:Y:S05]  /*6ae0*/  WARPSYNC.COLLECTIVE R15, `(.L_x_14919) ;  /* 0x000000000f087348 */ /* 0x000fea0003c00000 */
[----:B------:R0:W1:Y:S02]  /*6af0*/  SHFL.BFLY P6, R14, R13, R12, R11 ;  /* 0x0c00000c0d0e7389 */ /* 0x00006400000c000b */
[----:B01----:R-:W-:Y:S05]  /*6b00*/  ENDCOLLECTIVE ;  /* 0x000000000000791b */ /* 0x003fea0003800000 */
.L_x_14919:
[----:B------:R-:W-:Y:S01]  /*6b10*/  HFMA2 R13, -RZ, RZ, 0, 0 ;  /* 0x00000000ff0d7431 */ /* 0x000fe200000001ff */
[----:B------:R-:W-:Y:S01]  /*6b20*/  MOV R12, 0x4 ;  /* 0x00000004000c7802 */ /* 0x000fe20000000f00 */
[----:B------:R-:W-:-:S07]  /*6b30*/  FADD.FTZ R28, R36, R14 ;  /* 0x0000000e241c7221 */ /* 0x000fce0000010000 */
[----:B------:R-:W-:Y:S05]  /*6b40*/  WARPSYNC.COLLECTIVE R15, `(.L_x_14920) ;  /* 0x000000000f087348 */ /* 0x000fea0003c00000 */
[----:B------:R0:W1:Y:S02]  /*6b50*/  SHFL.BFLY P6, R14, R13, R12, R11 ;  /* 0x0c00000c0d0e7389 */ /* 0x00006400000c000b */
[----:B01----:R-:W-:Y:S05]  /*6b60*/  ENDCOLLECTIVE ;  /* 0x000000000000791b */ /* 0x003fea0003800000 */
.L_x_14920:
[----:B------:R-:W-:Y:S01]  /*6b70*/  IMAD.MOV.U32 R12, RZ, RZ, 0x2 ;  /* 0x00000002ff0c7424 */ /* 0x000fe200078e00ff */
[----:B------:R-:W-:-:S05]  /*6b80*/  MOV R42, R14 ;  /* 0x0000000e002a7202 */ /* 0x000fca0000000f00 */
[----:B------:R-:W-:-:S05]  /*6b90*/  FADD.FTZ R42, RZ, R42 ;  /* 0x0000002aff2a7221 */ /* 0x000fca0000010000 */
[----:B------:R-:W-:-:S07]  /*6ba0*/  MOV R13, R42 ;  /* 0x0000002a000d7202 */ /* 0x000fce0000000f00 */
[----:B------:R-:W-:Y:S05]  /*6bb0*/  WARPSYNC.COLLECTIVE R15, `(.L_x_14921) ;  /* 0x000000000f087348 */ /* 0x000fea0003c00000 */
[----:B------:R0:W1:Y:S02]  /*6bc0*/  SHFL.BFLY P6, R14, R13, R12, R11 ;  /* 0x0c00000c0d0e7389 */ /* 0x00006400000c000b */
[----:B01----:R-:W-:Y:S05]  /*6bd0*/  ENDCOLLECTIVE ;  /* 0x000000000000791b */ /* 0x003fea0003800000 */
.L_x_14921:
[----:B------:R-:W-:Y:S01]  /*6be0*/  HFMA2 R12, -RZ, RZ, 0, 5.9604644775390625e-08 ;  /* 0x00000001ff0c7431 */ /* 0x000fe200000001ff */
[----:B------:R-:W-:-:S05]  /*6bf0*/  MOV R23, R14 ;  /* 0x0000000e00177202 */ /* 0x000fca0000000f00 */
[----:B------:R-:W-:-:S05]  /*6c00*/  FADD.FTZ R32, R42, R23 ;  /* 0x000000172a207221 */ /* 0x000fca0000010000 */
[----:B------:R-:W-:-:S07]  /*6c10*/  MOV R13, R32 ;  /* 0x00000020000d7202 */ /* 0x000fce0000000f00 */
[----:B------:R-:W-:Y:S05]  /*6c20*/  WARPSYNC.COLLECTIVE R15, `(.L_x_14922) ;  /* 0x000000000f087348 */ /* 0x000fea0003c00000 */
[----:B------:R0:W1:Y:S02]  /*6c30*/  SHFL.BFLY P6, R14, R13, R12, R11 ;  /* 0x0c00000c0d0e7389 */ /* 0x00006400000c000b */
[----:B01----:R-:W-:Y:S05]  /*6c40*/  ENDCOLLECTIVE ;  /* 0x000000000000791b */ /* 0x003fea0003800000 */
.L_x_14922:
[----:B------:R-:W-:Y:S01]  /*6c50*/  MOV R13, RZ ;  /* 0x000000ff000d7202 */ /* 0x000fe20000000f00 */
[----:B------:R-:W-:Y:S02]  /*6c60*/  IMAD.MOV.U32 R12, RZ, RZ, 0x4 ;  /* 0x00000004ff0c7424 */ /* 0x000fe400078e00ff */
[----:B------:R-:W-:-:S07]  /*6c70*/  FADD.FTZ R25, R32, R14 ;  /* 0x0000000e20197221 */ /* 0x000fce0000010000 */
[----:B------:R-:W-:Y:S05]  /*6c80*/  WARPSYNC.COLLECTIVE R15, `(.L_x_14923) ;  /* 0x000000000f087348 */ /* 0x000fea0003c00000 */
[----:B------:R0:W1:Y:S02]  /*6c90*/  SHFL.BFLY P6, R14, R13, R12, R11 ;  /* 0x0c00000c0d0e7389 */ /* 0x00006400000c000b */
[----:B01----:R-:W-:Y:S05]  /*6ca0*/  ENDCOLLECTIVE ;  /* 0x000000000000791b */ /* 0x003fea0003800000 */
.L_x_14923:
[----:B------:R-:W-:Y:S01]  /*6cb0*/  HFMA2 R12, -RZ, RZ, 0, 1.1920928955078125e-07 ;  /* 0x00000002ff0c7431 */ /* 0x000fe200000001ff */
[----:B------:R-:W-:-:S05]  /*6cc0*/  MOV R23, R14 ;  /* 0x0000000e00177202 */ /* 0x000fca0000000f00 */
[----:B------:R-:W-:-:S05]  /*6cd0*/  FADD.FTZ R23, RZ, R23 ;  /* 0x00000017ff177221 */ /* 0x000fca0000010000 */
[----:B------:R-:W-:-:S07]  /*6ce0*/  MOV R13, R23 ;  /* 0x00000017000d7202 */ /* 0x000fce0000000f00 */
[----:B------:R-:W-:Y:S05]  /*6cf0*/  WARPSYNC.COLLECTIVE R15, `(.L_x_14924) ;  /* 0x000000000f087348 */ /* 0x000fea0003c00000 */
[----:B------:R0:W1:Y:S02]  /*6d00*/  SHFL.BFLY P6, R14, R13, R12, R11 ;  /* 0x0c00000c0d0e7389 */ /* 0x00006400000c000b */
[----:B01----:R-:W-:Y:S05]  /*6d10*/  ENDCOLLECTIVE ;  /* 0x000000000000791b */ /* 0x003fea0003800000 */
.L_x_14924:
[----:B------:R-:W-:Y:S01]  /*6d20*/  HFMA2 R12, -RZ, RZ, 0, 5.9604644775390625e-08 ;  /* 0x00000001ff0c7431 */ /* 0x000fe200000001ff */
[----:B------:R-:W-:-:S05]  /*6d30*/  MOV R42, R14 ;  /* 0x0000000e002a7202 */ /* 0x000fca0000000f00 */
[----:B------:R-:W-:-:S04]  /*6d40*/  FADD.FTZ R42, R23, R42 ;  /* 0x0000002a172a7221 */ /* 0x000fc80000010000 */
[----:B------:R-:W-:-:S07]  /*6d50*/  IMAD.MOV.U32 R13, RZ, RZ, R42 ;  /* 0x000000ffff0d7224 */ /* 0x000fce00078e002a */
[----:B------:R-:W-:Y:S05]  /*6d60*/  WARPSYNC.COLLECTIVE R15, `(.L_x_14925) ;  /* 0x000000000f087348 */ /* 0x000fea0003c00000 */
[----:B------:R0:W1:Y:S02]  /*6d70*/  SHFL.BFLY P6, R14, R13, R12, R11 ;  /* 0x0c00000c0d0e7389 */ /* 0x00006400000c000b */
[----:B01----:R-:W-:Y:S05]  /*6d80*/  ENDCOLLECTIVE ;  /* 0x000000000000791b */ /* 0x003fea0003800000 */
.L_x_14925:
[----:B------:R-:W-:Y:S01]  /*6d90*/  HFMA2 R13, -RZ, RZ, 0, 0 ;  /* 0x00000000ff0d7431 */ /* 0x000fe200000001ff */
[----:B------:R-:W-:Y:S02]  /*6da0*/  MOV R12, 0x4 ;  /* 0x00000004000c7802 */ /* 0x000fe40000000f00 */
[----:B------:R-:W-:-:S07]  /*6db0*/  MOV R35, R14 ;  /* 0x0000000e00237202 */ /* 0x000fce0000000f00 */
[----:B------:R-:W-:Y:S05]  /*6dc0*/  WARPSYNC.COLLECTIVE R15, `(.L_x_14926) ;  /* 0x000000000f087348 */ /* 0x000fea0003c00000 */
[----:B------:R0:W1:Y:S02]  /*6dd0*/  SHFL.BFLY P6, R14, R13, R12, R11 ;  /* 0x0c00000c0d0e7389 */ /* 0x00006400000c000b */
[----:B01----:R-:W-:Y:S05]  /*6de0*/  ENDCOLLECTIVE ;  /* 0x000000000000791b */ /* 0x003fea0003800000 */
.L_x_14926:
[----:B------:R-:W-:Y:S01]  /*6df0*/  FADD.FTZ R24, R42, R35 ;  /* 0x000000232a187221 */ /* 0x000fe20000010000 */
[----:B------:R-:W-:Y:S02]  /*6e00*/  HFMA2 R12, -RZ, RZ, 0, 1.1920928955078125e-07 ;  /* 0x00000002ff0c7431 */ /* 0x000fe400000001ff */
[----:B------:R-:W-:-:S04]  /*6e10*/  FADD.FTZ R43, RZ, R14 ;  /* 0x0000000eff2b7221 */ /* 0x000fc80000010000 */
[----:B------:R-:W-:-:S07]  /*6e20*/  IMAD.MOV.U32 R13, RZ, RZ, R43 ;  /* 0x000000ffff0d7224 */ /* 0x000fce00078e002b */
[----:B------:R-:W-:Y:S05]  /*6e30*/  WARPSYNC.COLLECTIVE R15, `(.L_x_14927) ;  /* 0x000000000f087348 */ /* 0x000fea0003c00000 */
[----:B------:R0:W1:Y:S02]  /*6e40*/  SHFL.BFLY P6, R14, R13, R12, R11 ;  /* 0x0c00000c0d0e7389 */ /* 0x00006400000c000b */
[----:B01----:R-:W-:Y:S05]  /*6e50*/  ENDCOLLECTIVE ;  /* 0x000000000000791b */ /* 0x003fea0003800000 */
.L_x_14927:
[----:B------:R-:W-:Y:S02]  /*6e60*/  HFMA2 R12, -RZ, RZ, 0, 5.9604644775390625e-08 ;  /* 0x00000001ff0c7431 */ /* 0x000fe400000001ff */
[----:B------:R-:W-:-:S05]  /*6e70*/  FADD.FTZ R35, R43, R14 ;  /* 0x0000000e2b237221 */ /* 0x000fca0000010000 */
[----:B------:R-:W-:-:S07]  /*6e80*/  MOV R13, R35 ;  /* 0x00000023000d7202 */ /* 0x000fce0000000f00 */
[----:B------:R-:W-:Y:S05]  /*6e90*/  WARPSYNC.COLLECTIVE R15, `(.L_x_14928) ;  /* 0x000000000f087348 */ /* 0x000fea0003c00000 */
[----:B------:R0:W1:Y:S02]  /*6ea0*/  SHFL.BFLY P6, R14, R13, R12, R11 ;  /* 0x0c00000c0d0e7389 */ /* 0x00006400000c000b */
[----:B01----:R-:W-:Y:S05]  /*6eb0*/  ENDCOLLECTIVE ;  /* 0x000000000000791b */ /* 0x003fea0003800000 */
.L_x_14928:
[----:B------:R-:W-:Y:S01]  /*6ec0*/  MOV R13, RZ ;  /* 0x000000ff000d7202 */ /* 0x000fe20000000f00 */
[----:B------:R-:W-:Y:S02]  /*6ed0*/  IMAD.MOV.U32 R12, RZ, RZ, 0x4 ;  /* 0x00000004ff0c7424 */ /* 0x000fe400078e00ff */
[----:B------:R-:W-:-:S07]  /*6ee0*/  FADD.FTZ R23, R35, R14 ;  /* 0x0000000e23177221 */ /* 0x000fce0000010000 */
[----:B------:R-:W-:Y:S05]  /*6ef0*/  WARPSYNC.COLLECTIVE R15, `(.L_x_14929) ;  /* 0x000000000f087348 */ /* 0x000fea0003c00000 */
[----:B------:R0:W1:Y:S02]  /*6f00*/  SHFL.BFLY P6, R14, R13, R12, R11 ;  /* 0x0c00000c0d0e7389 */ /* 0x00006400000c000b */
[----:B01----:R-:W-:Y:S05]  /*6f10*/  ENDCOLLECTIVE ;  /* 0x000000000000791b */ /* 0x003fea0003800000 */
.L_x_14929:
[----:B------:R-:W-:Y:S02]  /*6f20*/  HFMA2 R12, -RZ, RZ, 0, 1.1920928955078125e-07 ;  /* 0x00000002ff0c7431 */ /* 0x000fe400000001ff */
[----:B------:R-:W-:-:S05]  /*6f30*/  FADD.FTZ R36, RZ, R14 ;  /* 0x0000000eff247221 */ /* 0x000fca0000010000 */
[----:B------:R-:W-:-:S07]  /*6f40*/  MOV R13, R36 ;  /* 0x00000024000d7202 */ /* 0x000fce0000000f00 */
[----:B------:R-:W-:Y:S05]  /*6f50*/  WARPSYNC.COLLECTIVE R15, `(.L_x_14930) ;  /* 0x000000000f087348 */ /* 0x000fea0003c00000 */
[----:B------:R0:W1:Y:S02]  /*6f60*/  SHFL.BFLY P6, R14, R13, R12, R11 ;  /* 0x0c00000c0d0e7389 */ /* 0x00006400000c000b */
[----:B01----:R-:W-:Y:S05]  /*6f70*/  ENDCOLLECTIVE ;  /* 0x000000000000791b */ /* 0x003fea0003800000 */
.L_x_14930:
[----:B------:R-:W-:Y:S02]  /*6f80*/  HFMA2 R12, -RZ, RZ, 0, 5.9604644775390625e-08 ;  /* 0x00000001ff0c7431 */ /* 0x000fe400000001ff */
[----:B------:R-:W-:-:S05]  /*6f90*/  FADD.FTZ R32, R36, R14 ;  /* 0x0000000e24207221 */ /* 0x000fca0000010000 */
[----:B------:R-:W-:-:S07]  /*6fa0*/  MOV R13, R32 ;  /* 0x00000020000d7202 */ /* 0x000fce0000000f00 */
[----:B------:R-:W-:Y:S05]  /*6fb0*/  WARPSYNC.COLLECTIVE R15, `(.L_x_14931) ;  /* 0x000000000f087348 */ /* 0x000fea0003c00000 */
[----:B------:R0:W1:Y:S02]  /*6fc0*/  SHFL.BFLY P6, R14, R13, R12, R11 ;  /* 0x0c00000c0d0e7389 */ /* 0x00006400000c000b */
[----:B01----:R-:W-:Y:S05]  /*6fd0*/  ENDCOLLECTIVE ;  /* 0x000000000000791b */ /* 0x003fea0003800000 */
.L_x_14931:
[----:B------:R-:W-:Y:S05]  /*6fe0*/  BRA `(.L_x_14932) ;  /* 0xffffffc400a87947 */ /* 0x000fea000383ffff */
.L_x_14933:
        /* <DEDUP_REMOVED lines=9> */
.L_x_27527:


//--------------------- .text._ZN4vllm25paged_attention_v2_kernelIfhLi112ELi32ELi128ELNS_18Fp8KVCacheDataTypeE1ELb1ELi512EEEvPfS2_PT_PKS3_PKT0_S9_ifPKiSB_iPKfiiiSD_SD_iiiii --------------------------
	.section	.text._ZN4vllm25paged_attention_v2_kernelIfhLi112ELi32ELi128ELNS_18Fp8KVCacheDataTypeE1ELb1ELi512EEEvPfS2_PT_PKS3_PKT0_S9_ifPKiSB_iPKfiiiSD_SD_iiiii,"ax",@progbits
	.align	128
        .global         _ZN4vllm25paged_attention_v2_kernelIfhLi112ELi32ELi128ELNS_18Fp8KVCacheDataTypeE1ELb1ELi512EEEvPfS2_PT_PKS3_PKT0_S9_ifPKiSB_iPKfiiiSD_SD_iiiii
        .type           _ZN4vllm25paged_attention_v2_kernelIfhLi112ELi32ELi128ELNS_18Fp8KVCacheDataTypeE1ELb1ELi512EEEvPfS2_PT_PKS3_PKT0_S9_ifPKiSB_iPKfiiiSD_SD_iiiii,@function
        .size           _ZN4vllm25paged_attention_v2_kernelIfhLi112ELi32ELi128ELNS_18Fp8KVCacheDataTypeE1ELb1ELi512EEEvPfS2_PT_PKS3_PKT0_S9_ifPKiSB_iPKfiiiSD_SD_iiiii,(.L_x_27528 - _ZN4vllm25paged_attention_v2_kernelIfhLi112ELi32ELi128ELNS_18Fp8KVCacheDataTypeE1ELb1ELi512EEEvPfS2_PT_PKS3_PKT0_S9_ifPKiSB_iPKfiiiSD_SD_iiiii)
        .other          _ZN4vllm25paged_attention_v2_kernelIfhLi112ELi32ELi128ELNS_18Fp8KVCacheDataTypeE1ELb1ELi512EEEvPfS2_PT_PKS3_PKT0_S9_ifPKiSB_iPKfiiiSD_SD_iiiii,@"STO_CUDA_ENTRY STV_DEFAULT"
_ZN4vllm25paged_attention_v2_kernelIfhLi112ELi32ELi128ELNS_18Fp8KVCacheDataTypeE1ELb1ELi512EEEvPfS2_PT_PKS3_PKT0_S9_ifPKiSB_iPKfiiiSD_SD_iiiii:
.text._ZN4vllm25paged_attention_v2_kernelIfhLi112ELi32ELi128ELNS_18Fp8KVCacheDataTypeE1ELb1ELi512EEEvPfS2_PT_PKS3_PKT0_S9_ifPKiSB_iPKfiiiSD_SD_iiiii:
        /* <DEDUP_REMOVED lines=110> */
.L_x_14934:
        /* <DEDUP_REMOVED lines=27> */
.L_x_14938:
        /* <DEDUP_REMOVED lines=37> */
.L_x_14936:
[----:B------:R-:W-:Y:S05]  /*0ae0*/  BSYNC.RECONVERGENT B6 ;  /* 0x0000000000067941 */ /* 0x000fea0003800200 */
.L_x_14935:
        /* <DEDUP_REMOVED lines=12> */
.L_x_14981:
        /* <DEDUP_REMOVED lines=42> */
.L_x_14944:
        /* <DEDUP_REMOVED lines=11> */
.L_x_14943:
[----:B------:R-:W-:Y:S05]  /*0f00*/  BSYNC.RECONVERGENT B1 ;  /* 0x0000000000017941 */ /* 0x000fea0003800200 */
.L_x_14942:
        /* <DEDUP_REMOVED lines=12> */
.L_x_14947:
        /* <DEDUP_REMOVED lines=100> */
.L_x_14946:
[----:B------:R-:W-:Y:S05]  /*1610*/  BSYNC.RECONVERGENT B1 ;  /* 0x0000000000017941 */ /* 0x000fea0003800200 */
.L_x_14945:
        /* <DEDUP_REMOVED lines=55> */
.L_x_14949:
[----:B------:R-:W-:Y:S05]  /*1990*/  BSYNC.RECONVERGENT B1 ;  /* 0x0000000000017941 */ /* 0x000fea0003800200 */
.L_x_14948:
        /* <DEDUP_REMOVED lines=26> */
.L_x_14941:
[----:B------:R-:W-:Y:S05]  /*1b40*/  BSYNC.RECONVERGENT B0 ;  /* 0x0000000000007941 */ /* 0x000fea0003800200 */
.L_x_14940:
        /* <DEDUP_REMOVED lines=40> */
.L_x_14954:
[----:B------:R-:W1:Y:S01]  /*1dd0*/  LDS R15, [R4] ;  /* 0x00000000040f7984 */ /* 0x000e620000000800 */
[----:B------:R-:W-:-:S04]  /*1de0*/  IADD3 R13, PT, PT, R13, 0x1, RZ ;  /* 0x000000010d0d7810 */ /* 0x000fc80007ffe0ff */
[----:B------:R-:W-:Y:S01]  /*1df0*/  ISETP.NE.AND P0, PT, R13, RZ, PT ;  /* 0x000000ff0d00720c */ /* 0x000fe20003f05270 */
[----:B-1----:R-:W-:-:S05]  /*1e00*/  FMUL.FTZ R15, R15, R2 ;  /* 0x000000020f0f7220 */ /* 0x002fca0000410000 */
[----:B------:R1:W-:Y:S02]  /*1e10*/  STS [R4], R15 ;  /* 0x0000000f04007388 */ /* 0x0003e40000000800 */
[----:B-1----:R-:W-:-:S05]  /*1e20*/  VIADD R4, R4, 0x200 ;  /* 0x0000020004047836 */ /* 0x002fca0000000000 */
[----:B------:R-:W-:Y:S05]  /*1e30*/  @P0 BRA `(.L_x_14954) ;  /* 0xfffffffc00e40947 */ /* 0x000fea000383ffff */
.L_x_14953:
[----:B------:R-:W-:Y:S05]  /*1e40*/  BSYNC.RECONVERGENT B1 ;  /* 0x0000000000017941 */ /* 0x000fea0003800200 */
.L_x_14952:
        /* <DEDUP_REMOVED lines=12> */
.L_x_14957:
        /* <DEDUP_REMOVED lines=52> */
.L_x_14956:
[----:B------:R-:W-:Y:S05]  /*2250*/  BSYNC.RECONVERGENT B1 ;  /* 0x0000000000017941 */ /* 0x000fea0003800200 */
.L_x_14955:
        /* <DEDUP_REMOVED lines=31> */
.L_x_14959:
[----:B------:R-:W-:Y:S05]  /*2450*/  BSYNC.RECONVERGENT B1 ;  /* 0x0000000000017941 */ /* 0x000fea0003800200 */
.L_x_14958:
        /* <DEDUP_REMOVED lines=14> */
.L_x_14951:
[----:B------:R-:W-:Y:S05]  /*2540*/  BSYNC.RECONVERGENT B0 ;  /* 0x0000000000007941 */ /* 0x000fea0003800200 */
.L_x_14950:
        /* <DEDUP_REMOVED lines=18> */
.L_x_14961:
[----:B------:R-:W-:Y:S05]  /*2670*/  BSYNC.RECONVERGENT B0 ;  /* 0x0000000000007941 */ /* 0x000fea0003800200 */
.L_x_14960:
        /* <DEDUP_REMOVED lines=26> */
.L_x_14965:
        /* <DEDUP_REMOVED lines=33> */
.L_x_14964:
        /* <DEDUP_REMOVED lines=16> */
.L_x_14963:
[----:B------:R-:W-:Y:S05]  /*2b30*/  BSYNC.RECONVERGENT B6 ;  /* 0x0000000000067941 */ /* 0x000fea0003800200 */
.L_x_14962:
        /* <DEDUP_REMOVED lines=163> */
.L_x_15066:
        /* <DEDUP_REMOVED lines=51> */
.L_x_14968:
[----:B------:R-:W-:Y:S05]  /*38a0*/  BSYNC.RECONVERGENT B0 ;  /* 0x0000000000007941 */ /* 0x000fea0003800200 */
.L_x_14967:
        /* <DEDUP_REMOVED lines=68> */
.L_x_14970:
[----:B------:R-:W-:Y:S05]  /*3cf0*/  BSYNC.RECONVERGENT B0 ;  /* 0x0000000000007941 */ /* 0x000fea0003800200 */
.L_x_14969:
        /* <DEDUP_REMOVED lines=40> */
.L_x_14972:
[----:B------:R-:W-:Y:S05]  /*3f80*/  BSYNC.RECONVERGENT B0 ;  /* 0x0000000000007941 */ /* 0x000fea0003800200 */
.L_x_14971:
        /* <DEDUP_REMOVED lines=68> */
.L_x_14974:
[----:B------:R-:W-:Y:S05]  /*43d0*/  BSYNC.RECONVERGENT B0 ;  /* 0x0000000000007941 */ /* 0x000fea0003800200 */
.L_x_14973:
        /* <DEDUP_REMOVED lines=47> */
.L_x_14937:
        /* <DEDUP_REMOVED lines=16> */
.L_x_14975:
[----:B------:R-:W-:Y:S05]  /*47d0*/  EXIT ;  /* 0x000000000000794d */ /* 0x000fea0003800000 */
.L_x_14939:
[----:B------:R-:W-:Y:S01]  /*47e0*/  IMAD.MOV.U32 R12, RZ, RZ, 0x10 ;  /* 0x00000010ff0c7424 */ /* 0x000fe200078e00ff */
[----:B------:R-:W-:Y:S02]  /*47f0*/  MOV R11, 0x1f ;  /* 0x0000001f000b7802 */ /* 0x000fe40000000f00 */
[----:B------:R-:W-:-:S07]  /*4800*/  MOV R15, 0xffffffff ;  /* 0xffffffff000f7802 */ /* 0x000fce0000000f00 */
[----:B------:R-:W-:Y:S05]  /*4810*/  WARPSYNC.COLLECTIVE R15, `(.L_x_14976) ;  /* 0x000000000f087348 */ /* 0x000fea0003c00000 */
[----:B------:R0:W1:Y:S02]  /*4820*/  SHFL.BFLY P6, R14, R13, R12, R11 ;  /* 0x0c00000c0d0e7389 */ /* 0x00006400000c000b */
[----:B01----:R-:W-:Y:S05]  /*4830*/  ENDCOLLECTIVE ;  /* 0x000000000000791b */ /* 0x003fea0003800000 */
.L_x_14976:
[----:B------:R-:W-:Y:S01]  /*4840*/  IMAD.MOV.U32 R12, RZ, RZ, 0x8 ;  /* 0x00000008ff0c7424 */ /* 0x000fe200078e00ff */
[----:B------:R-:W-:-:S04]  /*4850*/  FMNMX.FTZ R0, R14, -3.40282346638528859812e+38, !PT ;  /* 0xff7fffff0e007809 */ /* 0x000fc80007810000 */
[----:B------:R-:W-:-:S07]  /*4860*/  MOV R13, R0 ;  /* 0x00000000000d7202 */ /* 0x000fce0000000f00 */
[----:B------:R-:W-:Y:S05]  /*4870*/  WARPSYNC.COLLECTIVE R15, `(.L_x_14977) ;  /* 0x000000000f087348 */ /* 0x000fea0003c00000 */
[----:B------:R0:W1:Y:S02]  /*4880*/  SHFL.BFLY P6, R14, R13, R12, R11 ;  /* 0x0c00000c0d0e7389 */ /* 0x00006400000c000b */
[----:B01----:R-:W-:Y:S05]  /*4890*/  ENDCOLLECTIVE ;  /* 0x000000000000791b */ /* 0x003fea0003800000 */
.L_x_14977:
[----:B------:R-:W-:Y:S01]  /*48a0*/  HFMA2 R12, -RZ, RZ, 0, 2.384185791015625e-07 ;  /* 0x00000004ff0c7431 */ /* 0x000fe200000001ff */
[----:B------:R-:W-:-:S04]  /*48b0*/  FMNMX.FTZ R2, R0, R14, !PT ;  /* 0x0000000e00027209 */ /* 0x000fc80007810000 */
[----:B------:R-:W-:-:S07]  /*48c0*/  MOV R13, R2 ;  /* 0x00000002000d7202 */ /* 0x000fce0000000f00 */
[----:B------:R-:W-:Y:S05]  /*48d0*/  WARPSYNC.COLLECTIVE R15, `(.L_x_14978) ;  /* 0x000000000f087348 */ /* 0x000fea0003c00000 */
[----:B------:R0:W1:Y:S02]  /*48e0*/  SHFL.BFLY P6, R14, R13, R12, R11 ;  /* 0x0c00000c0d0e7389 */ /* 0x00006400000c000b */
[----:B01----:R-:W-:Y:S05]  /*48f0*/  ENDCOLLECTIVE ;  /* 0x000000000000791b */ /* 0x003fea0003800000 */
.L_x_14978:
[----:B------:R-:W-:Y:S01]  /*4900*/  IMAD.MOV.U32 R12, RZ, RZ, 0x2 ;  /* 0x00000002ff0c7424 */ /* 0x000fe200078e00ff */
[----:B------:R-:W-:-:S04]  /*4910*/  FMNMX.FTZ R3, R2, R14, !PT ;  /* 0x0000000e02037209 */ /* 0x000fc80007810000 */
[----:B------:R-:W-:-:S07]  /*4920*/  MOV R13, R3 ;  /* 0x00000003000d7202 */ /* 0x000fce0000000f00 */
[----:B------:R-:W-:Y:S05]  /*4930*/  WARPSYNC.COLLECTIVE R15, `(.L_x_14979) ;  /* 0x000000000f087348 */ /* 0x000fea0003c00000 */
[----:B------:R0:W1:Y:S02]  /*4940*/  SHFL.BFLY P6, R14, R13, R12, R11 ;  /* 0x0c00000c0d0e7389 */ /* 0x00006400000c000b */
[----:B01----:R-:W-:Y:S05]  /*4950*/  ENDCOLLECTIVE ;  /* 0x000000000000791b */ /* 0x003fea0003800000 */
.L_x_14979:
[----:B------:R-:W-:Y:S01]  /*4960*/  HFMA2 R12, -RZ, RZ, 0, 5.9604644775390625e-08 ;  /* 0x00000001ff0c7431 */ /* 0x000fe200000001ff */
[----:B------:R-:W-:-:S04]  /*4970*/  FMNMX.FTZ R4, R3, R14, !PT ;  /* 0x0000000e03047209 */ /* 0x000fc80007810000 */
[----:B------:R-:W-:-:S07]  /*4980*/  MOV R13, R4 ;  /* 0x00000004000d7202 */ /* 0x000fce0000000f00 */
[----:B------:R-:W-:Y:S05]  /*4990*/  WARPSYNC.COLLECTIVE R15, `(.L_x_14980) ;  /* 0x000000000f087348 */ /* 0x000fea0003c00000 */
[----:B------:R0:W1:Y:S02]  /*49a0*/  SHFL.BFLY P6, R14, R13, R12, R11 ;  /* 0x0c00000c0d0e7389 */ /* 0x00006400000c000b */
[----:B01----:R-:W-:Y:S05]  /*49b0*/  ENDCOLLECTIVE ;  /* 0x000000000000791b */ /* 0x003fea0003800000 */
.L_x_14980:
[----:B------:R-:W-:Y:S05]  /*49c0*/  BRA `(.L_x_14981) ;  /* 0xffffffc000787947 */ /* 0x000fea000383ffff */
.L_x_14966:
[----:B0--3--:R-:W-:Y:S01]  /*49d0*/  HFMA2 R11, -RZ, RZ, 0, 1.847743988037109375e-06 ;  /* 0x0000001fff0b7431 */ /* 0x009fe200000001ff */
[----:B--2---:R-:W-:Y:S01]  /*49e0*/  MOV R13, RZ ;  /* 0x000000ff000d7202 */ /* 0x004fe20000000f00 */
[----:B-1----:R-:W-:Y:S01]  /*49f0*/  IMAD.MOV.U32 R12, RZ, RZ, 0x4 ;  /* 0x00000004ff0c7424 */ /* 0x002fe200078e00ff */
[----:B------:R-:W-:-:S07]  /*4a00*/  MOV R15, 0xffffffff ;  /* 0xffffffff000f7802 */ /* 0x000fce0000000f00 */
[----:B------:R-:W-:Y:S05]  /*4a10*/  WARPSYNC.COLLECTIVE R15, `(.L_x_14982) ;  /* 0x000000000f087348 */ /* 0x000fea0003c00000 */
[----:B------:R0:W1:Y:S02]  /*4a20*/  SHFL.BFLY P6, R14, R13, R12, R11 ;  /* 0x0c00000c0d0e7389 */ /* 0x00006400000c000b */
[----:B01----:R-:W-:Y:S05]  /*4a30*/  ENDCOLLECTIVE ;  /* 0x000000000000791b */ /* 0x003fea0003800000 */
.L_x_14982:
[----:B------:R-:W-:Y:S01]  /*4a40*/  HFMA2 R12, -RZ, RZ, 0, 1.1920928955078125e-07 ;  /* 0x00000002ff0c7431 */ /* 0x000fe200000001ff */
[----:B------:R-:W-:-:S05]  /*4a50*/  MOV R42, R14 ;  /* 0x0000000e002a7202 */ /* 0x000fca0000000f00 */
[----:B------:R-:W-:-:S04]  /*4a60*/  FADD.FTZ R42, RZ, R42 ;  /* 0x0000002aff2a7221 */ /* 0x000fc80000010000 */
[----:B------:R-:W-:-:S07]  /*4a70*/  IMAD.MOV.U32 R13, RZ, RZ, R42 ;  /* 0x000000ffff0d7224 */ /* 0x000fce00078e002a */
[----:B------:R-:W-:Y:S05]  /*4a80*/  WARPSYNC.COLLECTIVE R15, `(.L_x_14983) ;  /* 0x000000000f087348 */ /* 0x000fea0003c00000 */
[----:B------:R0:W1:Y:S02]  /*4a90*/  SHFL.BFLY P6, R14, R13, R12, R11 ;  /* 0x0c00000c0d0e7389 */ /* 0x00006400000c000b */
[----:B01----:R-:W-:Y:S05]  /*4aa0*/  ENDCOLLECTIVE ;  /* 0x000000000000791b */ /* 0x003fea0003800000 */
.L_x_14983:
[----:B------:R-:W-:Y:S01]  /*4ab0*/  IMAD.MOV.U32 R12, RZ, RZ, 0x1 ;  /* 0x00000001ff0c7424 */ /* 0x000fe200078e00ff */
[----:B------:R-:W-:-:S05]  /*4ac0*/  MOV R33, R14 ;  /* 0x0000000e00217202 */ /* 0x000fca0000000f00 */
[----:B------:R-:W-:-:S05]  /*4ad0*/  FADD.FTZ R42, R42, R33 ;  /* 0x000000212a2a7221 */ /* 0x000fca0000010000 */
[----:B------:R-:W-:-:S07]  /*4ae0*/  MOV R13, R42 ;  /* 0x0000002a000d7202 */ /* 0x000fce0000000f00 */
[----:B------:R-:W-:Y:S05]  /*4af0*/  WARPSYNC.COLLECTIVE R15, `(.L_x_14984) ;  /* 0x000000000f087348 */ /* 0x000fea0003c00000 */
[----:B------:R0:W1:Y:S02]  /*4b00*/  SHFL.BFLY P6, R14, R13, R12, R11 ;  /* 0x0c00000c0d0e7389 */ /* 0x00006400000c000b */
[----:B01----:R-:W-:Y:S05]  /*4b10*/  ENDCOLLECTIVE ;  /* 0x000000000000791b */ /* 0x003fea0003800000 */
.L_x_14984:
[----:B------:R-:W-:Y:S01]  /*4b20*/  HFMA2 R13, -RZ, RZ, 0, 0 ;  /* 0x00000000ff0d7431 */ /* 0x000fe200000001ff */
[----:B------:R-:W-:Y:S02]  /*4b30*/  MOV R12, 0x4 ;  /* 0x00000004000c7802 */ /* 0x000fe40000000f00 */
[----:B------:R-:W-:-:S07]  /*4b40*/  MOV R41, R14 ;  /* 0x0000000e00297202 */ /* 0x000fce0000000f00 */
[----:B------:R-:W-:Y:S05]  /*4b50*/  WARPSYNC.COLLECTIVE R15, `(.L_x_14985) ;  /* 0x000000000f087348 */ /* 0x000fea0003c00000 */
[----:B------:R0:W1:Y:S02]  /*4b60*/  SHFL.BFLY P6, R14, R13, R12, R11 ;  /* 0x0c00000c0d0e7389 */ /* 0x00006400000c000b */
[----:B01----:R-:W-:Y:S05]  /*4b70*/  ENDCOLLECTIVE ;  /* 0x000000000000791b */ /* 0x003fea0003800000 */
.L_x_14985:
        /* <DEDUP_REMOVED lines=8> */
.L_x_14986:
[----:B------:R-:W-:Y:S01]  /*4c00*/  HFMA2 R12, -RZ, RZ, 0, 5.9604644775390625e-08 ;  /* 0x00000001ff0c7431 */ /* 0x000fe200000001ff */
[----:B------:R-:W-:-:S05]  /*4c10*/  MOV R35, R14 ;  /* 0x0000000e00237202 */ /* 0x000fca0000000f00 */
[----:B------:R-:W-:-:S04]  /*4c20*/  FADD.FTZ R40, R40, R35 ;  /* 0x0000002328287221 */ /* 0x000fc80000010000 */
[----:B------:R-:W-:-:S07]  /*4c30*/  IMAD.MOV.U32 R13, RZ, RZ, R40 ;  /* 0x000000ffff0d7224 */ /* 0x000fce00078e0028 */
[----:B------:R-:W-:Y:S05]  /*4c40*/  WARPSYNC.COLLECTIVE R15, `(.L_x_14987) ;  /* 0x000000000f087348 */ /* 0x000fea0003c00000 */
[----:B------:R0:W1:Y:S02]  /*4c50*/  SHFL.BFLY P6, R14, R13, R12, R11 ;  /* 0x0c00000c0d0e7389 */ /* 0x00006400000c000b */
[----:B01----:R-:W-:Y:S05]  /*4c60*/  ENDCOLLECTIVE ;  /* 0x000000000000791b */ /* 0x003fea0003800000 */
.L_x_14987:
[----:B------:R-:W-:Y:S02]  /*4c70*/  HFMA2 R13, -RZ, RZ, 0, 0 ;  /* 0x00000000ff0d7431 */ /* 0x000fe400000001ff */
[----:B------:R-:W-:Y:S01]  /*4c80*/  IMAD.MOV.U32 R12, RZ, RZ, 0x4 ;  /* 0x00000004ff0c7424 */ /* 0x000fe200078e00ff */
[----:B------:R-:W-:-:S07]  /*4c90*/  MOV R39, R14 ;  /* 0x0000000e00277202 */ /* 0x000fce0000000f00 */
[----:B------:R-:W-:Y:S05]  /*4ca0*/  WARPSYNC.COLLECTIVE R15, `(.L_x_14988) ;  /* 0x000000000f087348 */ /* 0x000fea0003c00000 */
[----:B------:R0:W1:Y:S02]  /*4cb0*/  SHFL.BFLY P6, R14, R13, R12, R11 ;  /* 0x0c00000c0d0e7389 */ /* 0x00006400000c000b */
[----:B01----:R-:W-:Y:S05]  /*4cc0*/  ENDCOLLECTIVE ;  /* 0x000000000000791b */ /* 0x003fea0003800000 */
.L_x_14988:
        /* <DEDUP_REMOVED lines=8> */
.L_x_14989:
[----:B------:R-:W-:Y:S02]  /*4d50*/  HFMA2 R12, -RZ, RZ, 0, 5.9604644775390625e-08 ;  /* 0x00000001ff0c7431 */ /* 0x000fe400000001ff */
[----:B------:R-:W-:-:S04]  /*4d60*/  IMAD.MOV.U32 R37, RZ, RZ, R14 ;  /* 0x000000ffff257224 */ /* 0x000fc800078e000e */
[----:B------:R-:W-:-:S05]  /*4d70*/  FADD.FTZ R38, R38, R37 ;  /* 0x0000002526267221 */ /* 0x000fca0000010000 */
[----:B------:R-:W-:-:S07]  /*4d80*/  MOV R13, R38 ;  /* 0x00000026000d7202 */ /* 0x000fce0000000f00 */
[----:B------:R-:W-:Y:S05]  /*4d90*/  WARPSYNC.COLLECTIVE R15, `(.L_x_14990) ;  /* 0x000000000f087348 */ /* 0x000fea0003c00000 */
[----:B------:R0:W1:Y:S02]  /*4da0*/  SHFL.BFLY P6, R14, R13, R12, R11 ;  /* 0x0c00000c0d0e7389 */ /* 0x00006400000c000b */
[----:B01----:R-:W-:Y:S05]  /*4db0*/  ENDCOLLECTIVE ;  /* 0x000000000000791b */ /* 0x003fea0003800000 */
.L_x_14990:
[----:B------:R-:W-:Y:S02]  /*4dc0*/  HFMA2 R12, -RZ, RZ, 0, 2.384185791015625e-07 ;  /* 0x00000004ff0c7431 */ /* 0x000fe400000001ff */
[----:B------:R-:W-:Y:S01]  /*4dd0*/  IMAD.MOV.U32 R13, RZ, RZ, RZ ;  /* 0x000000ffff0d7224 */ /* 0x000fe200078e00ff */
[----:B------:R-:W-:-:S07]  /*4de0*/  MOV R0, R14 ;  /* 0x0000000e00007202 */ /* 0x000fce0000000f00 */
[----:B------:R-:W-:Y:S05]  /*4df0*/  WARPSYNC.COLLECTIVE R15, `(.L_x_14991) ;  /* 0x000000000f087348 */ /* 0x000fea0003c00000 */
[----:B------:R0:W1:Y:S02]  /*4e00*/  SHFL.BFLY P6, R14, R13, R12, R11 ;  /* 0x0c00000c0d0e7389 */ /* 0x00006400000c000b */
[----:B01----:R-:W-:Y:S05]  /*4e10*/  ENDCOLLECTIVE ;  /* 0x000000000000791b */ /* 0x003fea0003800000 */
.L_x_14991:
        /* <DEDUP_REMOVED lines=8> */
.L_x_14992:
[----:B------:R-:W-:Y:S01]  /*4ea0*/  HFMA2 R12, -RZ, RZ, 0, 5.9604644775390625e-08 ;  /* 0x00000001ff0c7431 */ /* 0x000fe200000001ff */
[----:B------:R-:W-:-:S05]  /*4eb0*/  MOV R29, R14 ;  /* 0x0000000e001d7202 */ /* 0x000fca0000000f00 */
[----:B------:R-:W-:-:S05]  /*4ec0*/  FADD.FTZ R2, R2, R29 ;  /* 0x0000001d02027221 */ /* 0x000fca0000010000 */
[----:B------:R-:W-:-:S07]  /*4ed0*/  MOV R13, R2 ;  /* 0x00000002000d7202 */ /* 0x000fce0000000f00 */
[----:B------:R-:W-:Y:S05]  /*4ee0*/  WARPSYNC.COLLECTIVE R15, `(.L_x_14993) ;  /* 0x000000000f087348 */ /* 0x000fea0003c00000 */
[----:B------:R0:W1:Y:S02]  /*4ef0*/  SHFL.BFLY P6, R14, R13, R12, R11 ;  /* 0x0c00000c0d0e7389 */ /* 0x00006400000c000b */
[----:B01----:R-:W-:Y:S05]  /*4f00*/  ENDCOLLECTIVE ;  /* 0x000000000000791b */ /* 0x003fea0003800000 */
.L_x_14993:
[----:B------:R-:W-:Y:S01]  /*4f10*/  HFMA2 R12, -RZ, RZ, 0, 2.384185791015625e-07 ;  /* 0x00000004ff0c7431 */ /* 0x000fe200000001ff */
[----:B------:R-:W-:Y:S01]  /*4f20*/  MOV R13, RZ ;  /* 0x000000ff000d7202 */ /* 0x000fe20000000f00 */
[----:B------:R-:W-:-:S07]  /*4f30*/  IMAD.MOV.U32 R3, RZ, RZ, R14 ;  /* 0x000000ffff037224 */ /* 0x000fce00078e000e */
[----:B------:R-:W-:Y:S05]  /*4f40*/  WARPSYNC.COLLECTIVE R15, `(.L_x_14994) ;  /* 0x000000000f087348 */ /* 0x000fea0003c00000 */
[----:B------:R0:W1:Y:S02]  /*4f50*/  SHFL.BFLY P6, R14, R13, R12, R11 ;  /* 0x0c00000c0d0e7389 */ /* 0x00006400000c000b */
[----:B01----:R-:W-:Y:S05]  /*4f60*/  ENDCOLLECTIVE ;  /* 0x000000000000791b */ /* 0x003fea0003800000 */
.L_x_14994:
        /* <DEDUP_REMOVED lines=8> */
.L_x_14995:
[----:B------:R-:W-:Y:S01]  /*4ff0*/  IMAD.MOV.U32 R12, RZ, RZ, 0x1 ;  /* 0x00000001ff0c7424 */ /* 0x000fe200078e00ff */
[----:B------:R-:W-:-:S05]  /*5000*/  MOV R5, R14 ;  /* 0x0000000e00057202 */ /* 0x000fca0000000f00 */
[----:B------:R-:W-:-:S05]  /*5010*/  FADD.FTZ R4, R4, R5 ;  /* 0x0000000504047221 */ /* 0x000fca0000010000 */
[----:B------:R-:W-:-:S07]  /*5020*/  MOV R13, R4 ;  /* 0x00000004000d7202 */ /* 0x000fce0000000f00 */
[----:B------:R-:W-:Y:S05]  /*5030*/  WARPSYNC.COLLECTIVE R15, `(.L_x_14996) ;  /* 0x000000000f087348 */ /* 0x000fea0003c00000 */
[----:B------:R0:W1:Y:S02]  /*5040*/  SHFL.BFLY P6, R14, R13, R12, R11 ;  /* 0x0c00000c0d0e7389 */ /* 0x00006400000c000b */
[----:B01----:R-:W-:Y:S05]  /*5050*/  ENDCOLLECTIVE ;  /* 0x000000000000791b */ /* 0x003fea0003800000 */
.L_x_14996:
[----:B------:R-:W-:Y:S01]  /*5060*/  HFMA2 R13, -RZ, RZ, 0, 0 ;  /* 0x00000000ff0d7431 */ /* 0x000fe200000001ff */
[----:B------:R-:W-:Y:S02]  /*5070*/  MOV R12, 0x4 ;  /* 0x00000004000c7802 */ /* 0x000fe40000000f00 */
[----:B------:R-:W-:-:S07]  /*5080*/  MOV R5, R14 ;  /* 0x0000000e00057202 */ /* 0x000fce0000000f00 */
[----:B------:R-:W-:Y:S05]  /*5090*/  WARPSYNC.COLLECTIVE R15, `(.L_x_14997) ;  /* 0x000000000f087348 */ /* 0x000fea0003c00000 */
[----:B------:R0:W1:Y:S02]  /*50a0*/  SHFL.BFLY P6, R14, R13, R12, R11 ;  /* 0x0c00000c0d0e7389 */ /* 0x00006400000c000b */
[----:B01----:R-:W-:Y:S05]  /*50b0*/  ENDCOLLECTIVE ;  /* 0x000000000000791b */ /* 0x003fea0003800000 */
.L_x_14997:
        /* <DEDUP_REMOVED lines=8> */
.L_x_14998:
[----:B------:R-:W-:Y:S01]  /*5140*/  HFMA2 R12, -RZ, RZ, 0, 5.9604644775390625e-08 ;  /* 0x00000001ff0c7431 */ /* 0x000fe200000001ff */
[----:B------:R-:W-:-:S05]  /*5150*/  MOV R7, R14 ;  /* 0x0000000e00077202 */ /* 0x000fca0000000f00 */
[----:B------:R-:W-:-:S04]  /*5160*/  FADD.FTZ R6, R6, R7 ;  /* 0x0000000706067221 */ /* 0x000fc80000010000 */
[----:B------:R-:W-:-:S07]  /*5170*/  IMAD.MOV.U32 R13, RZ, RZ, R6 ;  /* 0x000000ffff0d7224 */ /* 0x000fce00078e0006 */
[----:B------:R-:W-:Y:S05]  /*5180*/  WARPSYNC.COLLECTIVE R15, `(.L_x_14999) ;  /* 0x000000000f087348 */ /* 0x000fea0003c00000 */
[----:B------:R0:W1:Y:S02]  /*5190*/  SHFL.BFLY P6, R14, R13, R12, R11 ;  /* 0x0c00000c0d0e7389 */ /* 0x00006400000c000b */
[----:B01----:R-:W-:Y:S05]  /*51a0*/  ENDCOLLECTIVE ;  /* 0x000000000000791b */ /* 0x003fea0003800000 */
.L_x_14999:
[----:B------:R-:W-:Y:S02]  /*51b0*/  HFMA2 R13, -RZ, RZ, 0, 0 ;  /* 0x00000000ff0d7431 */ /* 0x000fe400000001ff */
[----:B------:R-:W-:Y:S01]  /*51c0*/  IMAD.MOV.U32 R12, RZ, RZ, 0x4 ;  /* 0x00000004ff0c7424 */ /* 0x000fe200078e00ff */
[----:B------:R-:W-:-:S07]  /*51d0*/  MOV R7, R14 ;  /* 0x0000000e00077202 */ /* 0x000fce0000000f00 */
[----:B------:R-:W-:Y:S05]  /*51e0*/  WARPSYNC.COLLECTIVE R15, `(.L_x_15000) ;  /* 0x000000000f087348 */ /* 0x000fea0003c00000 */
[----:B------:R0:W1:Y:S02]  /*51f0*/  SHFL.BFLY P6, R14, R13, R12, R11 ;  /* 0x0c00000c0d0e7389 */ /* 0x00006400000c000b */
[----:B01----:R-:W-:Y:S05]  /*5200*/  ENDCOLLECTIVE ;  /* 0x000000000000791b */ /* 0x003fea0003800000 */
.L_x_15000:
        /* <DEDUP_REMOVED lines=8> */
.L_x_15001:
[----:B------:R-:W-:Y:S02]  /*5290*/  HFMA2 R12, -RZ, RZ, 0, 5.9604644775390625e-08 ;  /* 0x00000001ff0c7431 */ /* 0x000fe400000001ff */
[----:B------:R-:W-:-:S04]  /*52a0*/  IMAD.MOV.U32 R9, RZ, RZ, R14 ;  /* 0x000000ffff097224 */ /* 0x000fc800078e000e */
[----:B------:R-:W-:-:S05]  /*52b0*/  FADD.FTZ R8, R8, R9 ;  /* 0x0000000908087221 */ /* 0x000fca0000010000 */
[----:B------:R-:W-:-:S07]  /*52c0*/  MOV R13, R8 ;  /* 0x00000008000d7202 */ /* 0x000fce0000000f00 */
[----:B------:R-:W-:Y:S05]  /*52d0*/  WARPSYNC.COLLECTIVE R15, `(.L_x_15002) ;  /* 0x000000000f087348 */ /* 0x000fea0003c00000 */
[----:B------:R0:W1:Y:S02]  /*52e0*/  SHFL.BFLY P6, R14, R13, R12, R11 ;  /* 0x0c00000c0d0e7389 */ /* 0x00006400000c000b */
[----:B01----:R-:W-:Y:S05]  /*52f0*/  ENDCOLLECTIVE ;  /* 0x000000000000791b */ /* 0x003fea0003800000 */
.L_x_15002:
[----:B------:R-:W-:Y:S02]  /*5300*/  HFMA2 R12, -RZ, RZ, 0, 2.384185791015625e-07 ;  /* 0x00000004ff0c7431 */ /* 0x000fe400000001ff */
[----:B------:R-:W-:Y:S01]  /*5310*/  IMAD.MOV.U32 R13, RZ, RZ, RZ ;  /* 0x000000ffff0d7224 */ /* 0x000fe200078e00ff */
[----:B------:R-:W-:-:S07]  /*5320*/  MOV R9, R14 ;  /* 0x0000000e00097202 */ /* 0x000fce0000000f00 */
[----:B------:R-:W-:Y:S05]  /*5330*/  WARPSYNC.COLLECTIVE R15, `(.L_x_15003) ;  /* 0x000000000f087348 */ /* 0x000fea0003c00000 */
[----:B------:R0:W1:Y:S02]  /*5340*/  SHFL.BFLY P6, R14, R13, R12, R11 ;  /* 0x0c00000c0d0e7389 */ /* 0x00006400000c000b */
[----:B01----:R-:W-:Y:S05]  /*5350*/  ENDCOLLECTIVE ;  /* 0x000000000000791b */ /* 0x003fea0003800000 */
.L_x_15003:
        /* <DEDUP_REMOVED lines=8> */
.L_x_15004:
[----:B------:R-:W-:Y:S01]  /*53e0*/  HFMA2 R12, -RZ, RZ, 0, 5.9604644775390625e-08 ;  /* 0x00000001ff0c7431 */ /* 0x000fe200000001ff */
[----:B------:R-:W-:-:S05]  /*53f0*/  MOV R17, R14 ;  /* 0x0000000e00117202 */ /* 0x000fca0000000f00 */
[----:B------:R-:W-:-:S05]  /*5400*/  FADD.FTZ R10, R10, R17 ;  /* 0x000000110a0a7221 */ /* 0x000fca0000010000 */
[----:B------:R-:W-:-:S07]  /*5410*/  MOV R13, R10 ;  /* 0x0000000a000d7202 */ /* 0x000fce0000000f00 */
[----:B------:R-:W-:Y:S05]  /*5420*/  WARPSYNC.COLLECTIVE R15, `(.L_x_15005) ;  /* 0x000000000f087348 */ /* 0x000fea0003c00000 */
[----:B------:R0:W1:Y:S02]  /*5430*/  SHFL.BFLY P6, R14, R13, R12, R11 ;  /* 0x0c00000c0d0e7389 */ /* 0x00006400000c000b */
[----:B01----:R-:W-:Y:S05]  /*5440*/  ENDCOLLECTIVE ;  /* 0x000000000000791b */ /* 0x003fea0003800000 */
.L_x_15005:
[----:B------:R-:W-:Y:S01]  /*5450*/  HFMA2 R12, -RZ, RZ, 0, 2.384185791015625e-07 ;  /* 0x00000004ff0c7431 */ /* 0x000fe200000001ff */
[----:B------:R-:W-:Y:S01]  /*5460*/  MOV R13, RZ ;  /* 0x000000ff000d7202 */ /* 0x000fe20000000f00 */
[----:B------:R-:W-:-:S07]  /*5470*/  IMAD.MOV.U32 R17, RZ, RZ, R14 ;  /* 0x000000ffff117224 */ /* 0x000fce00078e000e */
[----:B------:R-:W-:Y:S05]  /*5480*/  WARPSYNC.COLLECTIVE R15, `(.L_x_15006) ;  /* 0x000000000f087348 */ /* 0x000fea0003c00000 */
[----:B------:R0:W1:Y:S02]  /*5490*/  SHFL.BFLY P6, R14, R13, R12, R11 ;  /* 0x0c00000c0d0e7389 */ /* 0x00006400000c000b */
[----:B01----:R-:W-:Y:S05]  /*54a0*/  ENDCOLLECTIVE ;  /* 0x000000000000791b */ /* 0x003fea0003800000 */
.L_x_15006:
        /* <DEDUP_REMOVED lines=8> */
.L_x_15007:
[----:B------:R-:W-:Y:S01]  /*5530*/  IMAD.MOV.U32 R12, RZ, RZ, 0x1 ;  /* 0x00000001ff0c7424 */ /* 0x000fe200078e00ff */
[----:B------:R-:W-:-:S05]  /*5540*/  MOV R19, R14 ;  /* 0x0000000e00137202 */ /* 0x000fca0000000f00 */
[----:B------:R-:W-:-:S05]  /*5550*/  FADD.FTZ R16, R16, R19 ;  /* 0x0000001310107221 */ /* 0x000fca0000010000 */
[----:B------:R-:W-:-:S07]  /*5560*/  MOV R13, R16 ;  /* 0x00000010000d7202 */ /* 0x000fce0000000f00 */
[----:B------:R-:W-:Y:S05]  /*5570*/  WARPSYNC.COLLECTIVE R15, `(.L_x_15008) ;  /* 0x000000000f087348 */ /* 0x000fea0003c00000 */
[----:B------:R0:W1:Y:S02]  /*5580*/  SHFL.BFLY P6, R14, R13, R12, R11 ;  /* 0x0c00000c0d0e7389 */ /* 0x00006400000c000b */
[----:B01----:R-:W-:Y:S05]  /*5590*/  ENDCOLLECTIVE ;  /* 0x000000000000791b */ /* 0x003fea0003800000 */
.L_x_15008:
[----:B------:R-:W-:Y:S01]  /*55a0*/  HFMA2 R13, -RZ, RZ, 0, 0 ;  /* 0x00000000ff0d7431 */ /* 0x000fe200000001ff */
[----:B------:R-:W-:Y:S02]  /*55b0*/  MOV R12, 0x4 ;  /* 0x00000004000c7802 */ /* 0x000fe40000000f00 */
[----:B------:R-:W-:-:S07]  /*55c0*/  MOV R19, R14 ;  /* 0x0000000e00137202 */ /* 0x000fce0000000f00 */
[----:B------:R-:W-:Y:S05]  /*55d0*/  WARPSYNC.COLLECTIVE R15, `(.L_x_15009) ;  /* 0x000000000f087348 */ /* 0x000fea0003c00000 */
[----:B------:R0:W1:Y:S02]  /*55e0*/  SHFL.BFLY P6, R14, R13, R12, R11 ;  /* 0x0c00000c0d0e7389 */ /* 0x00006400000c000b */
[----:B01----:R-:W-:Y:S05]  /*55f0*/  ENDCOLLECTIVE ;  /* 0x000000000000791b */ /* 0x003fea0003800000 */
.L_x_15009:
        /* <DEDUP_REMOVED lines=8> */
.L_x_15010:
[----:B------:R-:W-:Y:S01]  /*5680*/  HFMA2 R12, -RZ, RZ, 0, 5.9604644775390625e-08 ;  /* 0x00000001ff0c7431 */ /* 0x000fe200000001ff */
[----:B------:R-:W-:-:S05]  /*5690*/  MOV R21, R14 ;  /* 0x0000000e00157202 */ /* 0x000fca0000000f00 */
[----:B------:R-:W-:-:S04]  /*56a0*/  FADD.FTZ R18, R18, R21 ;  /* 0x0000001512127221 */ /* 0x000fc80000010000 */
[----:B------:R-:W-:-:S07]  /*56b0*/  IMAD.MOV.U32 R13, RZ, RZ, R18 ;  /* 0x000000ffff0d7224 */ /* 0x000fce00078e0012 */
[----:B------:R-:W-:Y:S05]  /*56c0*/  WARPSYNC.COLLECTIVE R15, `(.L_x_15011) ;  /* 0x000000000f087348 */ /* 0x000fea0003c00000 */
[----:B------:R0:W1:Y:S02]  /*56d0*/  SHFL.BFLY P6, R14, R13, R12, R11 ;  /* 0x0c00000c0d0e7389 */ /* 0x00006400000c000b */
[----:B01----:R-:W-:Y:S05]  /*56e0*/  ENDCOLLECTIVE ;  /* 0x000000000000791b */ /* 0x003fea0003800000 */
.L_x_15011:
[----:B------:R-:W-:Y:S02]  /*56f0*/  HFMA2 R13, -RZ, RZ, 0, 0 ;  /* 0x00000000ff0d7431 */ /* 0x000fe400000001ff */
[----:B------:R-:W-:Y:S01]  /*5700*/  IMAD.MOV.U32 R12, RZ, RZ, 0x4 ;  /* 0x00000004ff0c7424 */ /* 0x000fe200078e00ff */
[----:B------:R-:W-:-:S07]  /*5710*/  MOV R21, R14 ;  /* 0x0000000e00157202 */ /* 0x000fce0000000f00 */
[----:B------:R-:W-:Y:S05]  /*5720*/  WARPSYNC.COLLECTIVE R15, `(.L_x_15012) ;  /* 0x000000000f087348 */ /* 0x000fea0003c00000 */
[----:B------:R0:W1:Y:S02]  /*5730*/  SHFL.BFLY P6, R14, R13, R12, R11 ;  /* 0x0c00000c0d0e7389 */ /* 0x00006400000c000b */
[----:B01----:R-:W-:Y:S05]  /*5740*/  ENDCOLLECTIVE ;  /* 0x000000000000791b */ /* 0x003fea0003800000 */
.L_x_15012:
        /* <DEDUP_REMOVED lines=8> */
.L_x_15013:
[----:B------:R-:W-:Y:S02]  /*57d0*/  HFMA2 R12, -RZ, RZ, 0, 5.9604644775390625e-08 ;  /* 0x00000001ff0c7431 */ /* 0x000fe400000001ff */
[----:B------:R-:W-:-:S04]  /*57e0*/  IMAD.MOV.U32 R23, RZ, RZ, R14 ;  /* 0x000000ffff177224 */ /* 0x000fc800078e000e */
[----:B------:R-:W-:-:S05]  /*57f0*/  FADD.FTZ R20, R20, R23 ;  /* 0x0000001714147221 */ /* 0x000fca0000010000 */
[----:B------:R-:W-:-:S07]  /*5800*/  MOV R13, R20 ;  /* 0x00000014000d7202 */ /* 0x000fce0000000f00 */
[----:B------:R-:W-:Y:S05]  /*5810*/  WARPSYNC.COLLECTIVE R15, `(.L_x_15014) ;  /* 0x000000000f087348 */ /* 0x000fea0003c00000 */
[----:B------:R0:W1:Y:S02]  /*5820*/  SHFL.BFLY P6, R14, R13, R12, R11 ;  /* 0x0c00000c0d0e7389 */ /* 0x00006400000c000b */
[----:B01----:R-:W-:Y:S05]  /*5830*/  ENDCOLLECTIVE ;  /* 0x000000000000791b */ /* 0x003fea0003800000 */
.L_x_15014:
[----:B------:R-:W-:Y:S02]  /*5840*/  HFMA2 R12, -RZ, RZ, 0, 2.384185791015625e-07 ;  /* 0x00000004ff0c7431 */ /* 0x000fe400000001ff */
[----:B------:R-:W-:Y:S01]  /*5850*/  IMAD.MOV.U32 R13, RZ, RZ, RZ ;  /* 0x000000ffff0d7224 */ /* 0x000fe200078e00ff */
[----:B------:R-:W-:-:S07]  /*5860*/  MOV R23, R14 ;  /* 0x0000000e00177202 */ /* 0x000fce0000000f00 */
[----:B------:R-:W-:Y:S05]  /*5870*/  WARPSYNC.COLLECTIVE R15, `(.L_x_15015) ;  /* 0x000000000f087348 */ /* 0x000fea0003c00000 */
[----:B------:R0:W1:Y:S02]  /*5880*/  SHFL.BFLY P6, R14, R13, R12, R11 ;  /* 0x0c00000c0d0e7389 */ /* 0x00006400000c000b */
[----:B01----:R-:W-:Y:S05]  /*5890*/  ENDCOLLECTIVE ;  /* 0x000000000000791b */ /* 0x003fea0003800000 */
.L_x_15015:
        /* <DEDUP_REMOVED lines=8> */
.L_x_15016:
[----:B------:R-:W-:Y:S01]  /*5920*/  HFMA2 R12, -RZ, RZ, 0, 5.9604644775390625e-08 ;  /* 0x00000001ff0c7431 */ /* 0x000fe200000001ff */
[----:B------:R-:W-:-:S05]  /*5930*/  MOV R25, R14 ;  /* 0x0000000e00197202 */ /* 0x000fca0000000f00 */
[----:B------:R-:W-:-:S05]  /*5940*/  FADD.FTZ R22, R22, R25 ;  /* 0x0000001916167221 */ /* 0x000fca0000010000 */
[----:B------:R-:W-:-:S07]  /*5950*/  MOV R13, R22 ;  /* 0x00000016000d7202 */ /* 0x000fce0000000f00 */
[----:B------:R-:W-:Y:S05]  /*5960*/  WARPSYNC.COLLECTIVE R15, `(.L_x_15017) ;  /* 0x000000000f087348 */ /* 0x000fea0003c00000 */
[----:B------:R0:W1:Y:S02]  /*5970*/  SHFL.BFLY P6, R14, R13, R12, R11 ;  /* 0x0c00000c0d0e7389 */ /* 0x00006400000c000b */
[----:B01----:R-:W-:Y:S05]  /*5980*/  ENDCOLLECTIVE ;  /* 0x000000000000791b */ /* 0x003fea0003800000 */
.L_x_15017:
[----:B------:R-:W-:Y:S01]  /*5990*/  HFMA2 R12, -RZ, RZ, 0, 2.384185791015625e-07 ;  /* 0x00000004ff0c7431 */ /* 0x000fe200000001ff */
[----:B------:R-:W-:Y:S01]  /*59a0*/  MOV R13, RZ ;  /* 0x000000ff000d7202 */ /* 0x000fe20000000f00 */
[----:B------:R-:W-:-:S07]  /*59b0*/  IMAD.MOV.U32 R25, RZ, RZ, R14 ;  /* 0x000000ffff197224 */ /* 0x000fce00078e000e */
[----:B------:R-:W-:Y:S05]  /*59c0*/  WARPSYNC.COLLECTIVE R15, `(.L_x_15018) ;  /* 0x000000000f087348 */ /* 0x000fea0003c00000 */
[----:B------:R0:W1:Y:S02]  /*59d0*/  SHFL.BFLY P6, R14, R13, R12, R11 ;  /* 0x0c00000c0d0e7389 */ /* 0x00006400000c000b */
[----:B01----:R-:W-:Y:S05]  /*59e0*/  ENDCOLLECTIVE ;  /* 0x000000000000791b */ /* 0x003fea0003800000 */
.L_x_15018:
        /* <DEDUP_REMOVED lines=8> */
.L_x_15019:
[----:B------:R-:W-:Y:S01]  /*5a70*/  IMAD.MOV.U32 R12, RZ, RZ, 0x1 ;  /* 0x00000001ff0c7424 */ /* 0x000fe200078e00ff */
[----:B------:R-:W-:-:S05]  /*5a80*/  MOV R27, R14 ;  /* 0x0000000e001b7202 */ /* 0x000fca0000000f00 */
[----:B------:R-:W-:-:S05]  /*5a90*/  FADD.FTZ R24, R24, R27 ;  /* 0x0000001b18187221 */ /* 0x000fca0000010000 */
[----:B------:R-:W-:-:S07]  /*5aa0*/  MOV R13, R24 ;  /* 0x00000018000d7202 */ /* 0x000fce0000000f00 */
[----:B------:R-:W-:Y:S05]  /*5ab0*/  WARPSYNC.COLLECTIVE R15, `(.L_x_15020) ;  /* 0x000000000f087348 */ /* 0x000fea0003c00000 */
[----:B------:R0:W1:Y:S02]  /*5ac0*/  SHFL.BFLY P6, R14, R13, R12, R11 ;  /* 0x0c00000c0d0e7389 */ /* 0x00006400000c000b */
[----:B01----:R-:W-:Y:S05]  /*5ad0*/  ENDCOLLECTIVE ;  /* 0x000000000000791b */ /* 0x003fea0003800000 */
.L_x_15020:
[----:B------:R-:W-:Y:S01]  /*5ae0*/  HFMA2 R13, -RZ, RZ, 0, 0 ;  /* 0x00000000ff0d7431 */ /* 0x000fe200000001ff */
[----:B------:R-:W-:Y:S02]  /*5af0*/  MOV R12, 0x4 ;  /* 0x00000004000c7802 */ /* 0x000fe40000000f00 */
[----:B------:R-:W-:-:S07]  /*5b00*/  MOV R27, R14 ;  /* 0x0000000e001b7202 */ /* 0x000fce0000000f00 */
[----:B------:R-:W-:Y:S05]  /*5b10*/  WARPSYNC.COLLECTIVE R15, `(.L_x_15021) ;  /* 0x000000000f087348 */ /* 0x000fea0003c00000 */
[----:B------:R0:W1:Y:S02]  /*5b20*/  SHFL.BFLY P6, R14, R13, R12, R11 ;  /* 0x0c00000c0d0e7389 */ /* 0x00006400000c000b */
[----:B01----:R-:W-:Y:S05]  /*5b30*/  ENDCOLLECTIVE ;  /* 0x000000000000791b */ /* 0x003fea0003800000 */
.L_x_15021:
        /* <DEDUP_REMOVED lines=8> */
.L_x_15022:
[----:B------:R-:W-:Y:S01]  /*5bc0*/  HFMA2 R12, -RZ, RZ, 0, 5.9604644775390625e-08 ;  /* 0x00000001ff0c7431 */ /* 0x000fe200000001ff */
[----:B------:R-:W-:-:S05]  /*5bd0*/  MOV R31, R14 ;  /* 0x0000000e001f7202 */ /* 0x000fca0000000f00 */
[----:B------:R-:W-:-:S04]  /*5be0*/  FADD.FTZ R26, R26, R31 ;  /* 0x0000001f1a1a7221 */ /* 0x000fc80000010000 */
[----:B------:R-:W-:-:S07]  /*5bf0*/  IMAD.MOV.U32 R13, RZ, RZ, R26 ;  /* 0x000000ffff0d7224 */ /* 0x000fce00078e001a */
[----:B------:R-:W-:Y:S05]  /*5c00*/  WARPSYNC.COLLECTIVE R15, `(.L_x_15023) ;  /* 0x000000000f087348 */ /* 0x000fea0003c00000 */
[----:B------:R0:W1:Y:S02]  /*5c10*/  SHFL.BFLY P6, R14, R13, R12, R11 ;  /* 0x0c00000c0d0e7389 */ /* 0x00006400000c000b */
[----:B01----:R-:W-:Y:S05]  /*5c20*/  ENDCOLLECTIVE ;  /* 0x000000000000791b */ /* 0x003fea0003800000 */
.L_x_15023:
[----:B------:R-:W-:Y:S02]  /*5c30*/  HFMA2 R13, -RZ, RZ, 0, 0 ;  /* 0x00000000ff0d7431 */ /* 0x000fe400000001ff */
[----:B------:R-:W-:Y:S01]  /*5c40*/  IMAD.MOV.U32 R12, RZ, RZ, 0x4 ;  /* 0x00000004ff0c7424 */ /* 0x000fe200078e00ff */
[----:B------:R-:W-:-:S07]  /*5c50*/  MOV R45, R14 ;  /* 0x0000000e002d7202 */ /* 0x000fce0000000f00 */
[----:B------:R-:W-:Y:S05]  /*5c60*/  WARPSYNC.COLLECTIVE R15, `(.L_x_15024) ;  /* 0x000000000f087348 */ /* 0x000fea0003c00000 */
[----:B------:R0:W1:Y:S02]  /*5c70*/  SHFL.BFLY P6, R14, R13, R12, R11 ;  /* 0x0c00000c0d0e7389 */ /* 0x00006400000c000b */
[----:B01----:R-:W-:Y:S05]  /*5c80*/  ENDCOLLECTIVE ;  /* 0x000000000000791b */ /* 0x003fea0003800000 */
.L_x_15024:
[----:B------:R-:W-:Y:S01]  /*5c90*/  FADD.FTZ R26, R26, R45 ;  /* 0x0000002d1a1a7221 */ /* 0x000fe20000010000 */
[----:B------:R-:W-:Y:S02]  /*5ca0*/  HFMA2 R12, -RZ, RZ, 0, 1.1920928955078125e-07 ;  /* 0x00000002ff0c7431 */ /* 0x000fe400000001ff */
[----:B------:R-:W-:-:S05]  /*5cb0*/  FADD.FTZ R28, RZ, R14 ;  /* 0x0000000eff1c7221 */ /* 0x000fca0000010000 */
[----:B------:R-:W-:-:S07]  /*5cc0*/  MOV R13, R28 ;  /* 0x0000001c000d7202 */ /* 0x000fce0000000f00 */
[----:B------:R-:W-:Y:S05]  /*5cd0*/  WARPSYNC.COLLECTIVE R15, `(.L_x_15025) ;  /* 0x000000000f087348 */ /* 0x000fea0003c00000 */
[----:B------:R0:W1:Y:S02]  /*5ce0*/  SHFL.BFLY P6, R14, R13, R12, R11 ;  /* 0x0c00000c0d0e7389 */ /* 0x00006400000c000b */
[----:B01----:R-:W-:Y:S05]  /*5cf0*/  ENDCOLLECTIVE ;  /* 0x000000000000791b */ /* 0x003fea0003800000 */
.L_x_15025:
[----:B------:R-:W-:Y:S01]  /*5d00*/  HFMA2 R12, -RZ, RZ, 0, 5.9604644775390625e-08 ;  /* 0x00000001ff0c7431 */ /* 0x000fe200000001ff */
[----:B------:R-:W-:-:S05]  /*5d10*/  MOV R3, R14 ;  /* 0x0000000e00037202 */ /* 0x000fca0000000f00 */
[----:B------:R-:W-:-:S04]  /*5d20*/  FADD.FTZ R28, R28, R3 ;  /* 0x000000031c1c7221 */ /* 0x000fc80000010000 */
[----:B------:R-:W-:-:S07]  /*5d30*/  IMAD.MOV.U32 R13, RZ, RZ, R28 ;  /* 0x000000ffff0d7224 */ /* 0x000fce00078e001c */
[----:B------:R-:W-:Y:S05]  /*5d40*/  WARPSYNC.COLLECTIVE R15, `(.L_x_15026) ;  /* 0x000000000f087348 */ /* 0x000fea0003c00000 */
[----:B------:R0:W1:Y:S02]  /*5d50*/  SHFL.BFLY P6, R14, R13, R12, R11 ;  /* 0x0c00000c0d0e7389 */ /* 0x00006400000c000b */
[----:B01----:R-:W-:Y:S05]  /*5d60*/  ENDCOLLECTIVE ;  /* 0x000000000000791b */ /* 0x003fea0003800000 */
.L_x_15026:
[----:B------:R-:W-:Y:S02]  /*5d70*/  HFMA2 R13, -RZ, RZ, 0, 0 ;  /* 0x00000000ff0d7431 */ /* 0x000fe400000001ff */
[----:B------:R-:W-:Y:S01]  /*5d80*/  IMAD.MOV.U32 R12, RZ, RZ, 0x4 ;  /* 0x00000004ff0c7424 */ /* 0x000fe200078e00ff */
[----:B------:R-:W-:-:S07]  /*5d90*/  MOV R3, R14 ;  /* 0x0000000e00037202 */ /* 0x000fce0000000f00 */
[----:B------:R-:W-:Y:S05]  /*5da0*/  WARPSYNC.COLLECTIVE R15, `(.L_x_15027) ;  /* 0x000000000f087348 */ /* 0x000fea0003c00000 */
[----:B------:R0:W1:Y:S02]  /*5db0*/  SHFL.BFLY P6, R14, R13, R12, R11 ;  /* 0x0c00000c0d0e7389 */ /* 0x00006400000c000b */
[----:B01----:R-:W-:Y:S05]  /*5dc0*/  ENDCOLLECTIVE ;  /* 0x000000000000791b */ /* 0x003fea0003800000 */
.L_x_15027:
[----:B------:R-:W-:Y:S01]  /*5dd0*/  FADD.FTZ R28, R28, R3 ;  /* 0x000000031c1c7221 */ /* 0x000fe20000010000 */
[----:B------:R-:W-:Y:S02]  /*5de0*/  HFMA2 R12, -RZ, RZ, 0, 1.1920928955078125e-07 ;  /* 0x00000002ff0c7431 */ /* 0x000fe400000001ff */
[----:B------:R-:W-:-:S05]  /*5df0*/  FADD.FTZ R29, RZ, R14 ;  /* 0x0000000eff1d7221 */ /* 0x000fca0000010000 */
[----:B------:R-:W-:-:S07]  /*5e00*/  MOV R13, R29 ;  /* 0x0000001d000d7202 */ /* 0x000fce0000000f00 */
[----:B------:R-:W-:Y:S05]  /*5e10*/  WARPSYNC.COLLECTIVE R15, `(.L_x_15028) ;  /* 0x000000000f087348 */ /* 0x000fea0003c00000 */
[----:B------:R0:W1:Y:S02]  /*5e20*/  SHFL.BFLY P6, R14, R13, R12, R11 ;  /* 0x0c00000c0d0e7389 */ /* 0x00006400000c000b */
[----:B01----:R-:W-:Y:S05]  /*5e30*/  ENDCOLLECTIVE ;  /* 0x000000000000791b */ /* 0x003fea0003800000 */
.L_x_15028:
[----:B------:R-:W-:Y:S01]  /*5e40*/  IMAD.MOV.U32 R12, RZ, RZ, 0x1 ;  /* 0x00000001ff0c7424 */ /* 0x000fe200078e00ff */
[----:B------:R-:W-:-:S05]  /*5e50*/  MOV R44, R14 ;  /* 0x0000000e002c7202 */ /* 0x000fca0000000f00 */
[----:B------:R-:W-:-:S05]  /*5e60*/  FADD.FTZ R29, R29, R44 ;  /* 0x0000002c1d1d7221 */ /* 0x000fca0000010000 */
[----:B------:R-:W-:-:S07]  /*5e70*/  MOV R13, R29 ;  /* 0x0000001d000d7202 */ /* 0x000fce0000000f00 */
[----:B------:R-:W-:Y:S05]  /*5e80*/  WARPSYNC.COLLECTIVE R15, `(.L_x_15029) ;  /* 0x000000000f087348 */ /* 0x000fea0003c00000 */
[----:B------:R0:W1:Y:S02]  /*5e90*/  SHFL.BFLY P6, R14, R13, R12, R11 ;  /* 0x0c00000c0d0e7389 */ /* 0x00006400000c000b */
[----:B01----:R-:W-:Y:S05]  /*5ea0*/  ENDCOLLECTIVE ;  /* 0x000000000000791b */ /* 0x003fea0003800000 */
.L_x_15029:
[----:B------:R-:W-:Y:S01]  /*5eb0*/  HFMA2 R13, -RZ, RZ, 0, 0 ;  /* 0x00000000ff0d7431 */ /* 0x000fe200000001ff */
[----:B------:R-:W-:Y:S02]  /*5ec0*/  MOV R12, 0x4 ;  /* 0x00000004000c7802 */ /* 0x000fe40000000f00 */
[----:B------:R-:W-:-:S07]  /*5ed0*/  MOV R38, R14 ;  /* 0x0000000e00267202 */ /* 0x000fce0000000f00 */
[----:B------:R-:W-:Y:S05]  /*5ee0*/  WARPSYNC.COLLECTIVE R15, `(.L_x_15030) ;  /* 0x000000000f087348 */ /* 0x000fea0003c00000 */
[----:B------:R0:W1:Y:S02]  /*5ef0*/  SHFL.BFLY P6, R14, R13, R12, R11 ;  /* 0x0c00000c0d0e7389 */ /* 0x00006400000c000b */
[----:B01----:R-:W-:Y:S05]  /*5f00*/  ENDCOLLECTIVE ;  /* 0x000000000000791b */ /* 0x003fea0003800000 */
.L_x_15030:
[----:B------:R-:W-:Y:S01]  /*5f10*/  FADD.FTZ R29, R29, R38 ;  /* 0x000000261d1d7221 */ /* 0x000fe20000010000 */
[----:B------:R-:W-:Y:S02]  /*5f20*/  IMAD.MOV.U32 R12, RZ, RZ, 0x2 ;  /* 0x00000002ff0c7424 */ /* 0x000fe400078e00ff */
[----:B------:R-:W-:-:S05]  /*5f30*/  FADD.FTZ R30, RZ, R14 ;  /* 0x0000000eff1e7221 */ /* 0x000fca0000010000 */
[----:B------:R-:W-:-:S07]  /*5f40*/  MOV R13, R30 ;  /* 0x0000001e000d7202 */ /* 0x000fce0000000f00 */
[----:B------:R-:W-:Y:S05]  /*5f50*/  WARPSYNC.COLLECTIVE R15, `(.L_x_15031) ;  /* 0x000000000f087348 */ /* 0x000fea0003c00000 */
[----:B------:R0:W1:Y:S02]  /*5f60*/  SHFL.BFLY P6, R14, R13, R12, R11 ;  /* 0x0c00000c0d0e7389 */ /* 0x00006400000c000b */
[----:B01----:R-:W-:Y:S05]  /*5f70*/  ENDCOLLECTIVE ;  /* 0x000000000000791b */ /* 0x003fea0003800000 */
.L_x_15031:
[----:B------:R-:W-:Y:S02]  /*5f80*/  HFMA2 R12, -RZ, RZ, 0, 5.9604644775390625e-08 ;  /* 0x00000001ff0c7431 */ /* 0x000fe400000001ff */
[----:B------:R-:W-:-:S05]  /*5f90*/  FADD.FTZ R30, R30, R14 ;  /* 0x0000000e1e1e7221 */ /* 0x000fca0000010000 */
[----:B------:R-:W-:-:S07]  /*5fa0*/  MOV R13, R30 ;  /* 0x0000001e000d7202 */ /* 0x000fce0000000f00 */
[----:B------:R-:W-:Y:S05]  /*5fb0*/  WARPSYNC.COLLECTIVE R15, `(.L_x_15032) ;  /* 0x000000000f087348 */ /* 0x000fea0003c00000 */
[----:B------:R0:W1:Y:S02]  /*5fc0*/  SHFL.BFLY P6, R14, R13, R12, R11 ;  /* 0x0c00000c0d0e7389 */ /* 0x00006400000c000b */
[----:B01----:R-:W-:Y:S05]  /*5fd0*/  ENDCOLLECTIVE ;  /* 0x000000000000791b */ /* 0x003fea0003800000 */
.L_x_15032:
[----:B------:R-:W-:Y:S02]  /*5fe0*/  HFMA2 R13, -RZ, RZ, 0, 0 ;  /* 0x00000000ff0d7431 */ /* 0x000fe400000001ff */
[----:B------:R-:W-:Y:S01]  /*5ff0*/  IMAD.MOV.U32 R12, RZ, RZ, 0x4 ;  /* 0x00000004ff0c7424 */ /* 0x000fe200078e00ff */
[----:B------:R-:W-:-:S07]  /*6000*/  MOV R5, R14 ;  /* 0x0000000e00057202 */ /* 0x000fce0000000f00 */
[----:B------:R-:W-:Y:S05]  /*6010*/  WARPSYNC.COLLECTIVE R15, `(.L_x_15033) ;  /* 0x000000000f087348 */ /* 0x000fea0003c00000 */
[----:B------:R0:W1:Y:S02]  /*6020*/  SHFL.BFLY P6, R14, R13, R12, R11 ;  /* 0x0c00000c0d0e7389 */ /* 0x00006400000c000b */
[----:B01----:R-:W-:Y:S05]  /*6030*/  ENDCOLLECTIVE ;  /* 0x000000000000791b */ /* 0x003fea0003800000 */
.L_x_15033:
[----:B------:R-:W-:Y:S01]  /*6040*/  HFMA2 R12, -RZ, RZ, 0, 1.1920928955078125e-07 ;  /* 0x00000002ff0c7431 */ /* 0x000fe200000001ff */
[----:B------:R-:W-:-:S05]  /*6050*/  MOV R31, R14 ;  /* 0x0000000e001f7202 */ /* 0x000fca0000000f00 */
[----:B------:R-:W-:-:S05]  /*6060*/  FADD.FTZ R31, RZ, R31 ;  /* 0x0000001fff1f7221 */ /* 0x000fca0000010000 */
[----:B------:R-:W-:-:S07]  /*6070*/  MOV R13, R31 ;  /* 0x0000001f000d7202 */ /* 0x000fce0000000f00 */
[----:B------:R-:W-:Y:S05]  /*6080*/  WARPSYNC.COLLECTIVE R15, `(.L_x_15034) ;  /* 0x000000000f087348 */ /* 0x000fea0003c00000 */
[----:B------:R0:W1:Y:S02]  /*6090*/  SHFL.BFLY P6, R14, R13, R12, R11 ;  /* 0x0c00000c0d0e7389 */ /* 0x00006400000c000b */
[----:B01----:R-:W-:Y:S05]  /*60a0*/  ENDCOLLECTIVE ;  /* 0x000000000000791b */ /* 0x003fea0003800000 */
.L_x_15034:
[----:B------:R-:W-:Y:S01]  /*60b0*/  HFMA2 R12, -RZ, RZ, 0, 5.9604644775390625e-08 ;  /* 0x00000001ff0c7431 */ /* 0x000fe200000001ff */
[----:B------:R-:W-:-:S05]  /*60c0*/  MOV R7, R14 ;  /* 0x0000000e00077202 */ /* 0x000fca0000000f00 */
[----:B------:R-:W-:-:S04]  /*60d0*/  FADD.FTZ R31, R31, R7 ;  /* 0x000000071f1f7221 */ /* 0x000fc80000010000 */
[----:B------:R-:W-:-:S07]  /*60e0*/  IMAD.MOV.U32 R13, RZ, RZ, R31 ;  /* 0x000000ffff0d7224 */ /* 0x000fce00078e001f */
[----:B------:R-:W-:Y:S05]  /*60f0*/  WARPSYNC.COLLECTIVE R15, `(.L_x_15035) ;  /* 0x000000000f087348 */ /* 0x000fea0003c00000 */
[----:B------:R0:W1:Y:S02]  /*6100*/  SHFL.BFLY P6, R14, R13, R12, R11 ;  /* 0x0c00000c0d0e7389 */ /* 0x00006400000c000b */
[----:B01----:R-:W-:Y:S05]  /*6110*/  ENDCOLLECTIVE ;  /* 0x000000000000791b */ /* 0x003fea0003800000 */
.L_x_15035:
[----:B------:R-:W-:Y:S01]  /*6120*/  HFMA2 R13, -RZ, RZ, 0, 0 ;  /* 0x00000000ff0d7431 */ /* 0x000fe200000001ff */
[----:B------:R-:W-:Y:S02]  /*6130*/  MOV R12, 0x4 ;  /* 0x00000004000c7802 */ /* 0x000fe40000000f00 */
[----:B------:R-:W-:-:S07]  /*6140*/  MOV R40, R14 ;  /* 0x0000000e00287202 */ /* 0x000fce0000000f00 */
[----:B------:R-:W-:Y:S05]  /*6150*/  WARPSYNC.COLLECTIVE R15, `(.L_x_15036) ;  /* 0x000000000f087348 */ /* 0x000fea0003c00000 */
[----:B------:R0:W1:Y:S02]  /*6160*/  SHFL.BFLY P6, R14, R13, R12, R11 ;  /* 0x0c00000c0d0e7389 */ /* 0x00006400000c000b */
[----:B01----:R-:W-:Y:S05]  /*6170*/  ENDCOLLECTIVE ;  /* 0x000000000000791b */ /* 0x003fea0003800000 */
.L_x_15036:
        /* <DEDUP_REMOVED lines=8> */
.L_x_15037:
        /* <DEDUP_REMOVED lines=8> */
.L_x_15038:
[----:B------:R-:W-:Y:S01]  /*6280*/  HFMA2 R13, -RZ, RZ, 0, 0 ;  /* 0x00000000ff0d7431 */ /* 0x000fe200000001ff */
[----:B------:R-:W-:Y:S02]  /*6290*/  MOV R12, 0x4 ;  /* 0x00000004000c7802 */ /* 0x000fe40000000f00 */
[----:B------:R-:W-:-:S07]  /*62a0*/  MOV R7, R14 ;  /* 0x0000000e00077202 */ /* 0x000fce0000000f00 */
[----:B------:R-:W-:Y:S05]  /*62b0*/  WARPSYNC.COLLECTIVE R15, `(.L_x_15039) ;  /* 0x000000000f087348 */ /* 0x000fea0003c00000 */
[----:B------:R0:W1:Y:S02]  /*62c0*/  SHFL.BFLY P6, R14, R13, R12, R11 ;  /* 0x0c00000c0d0e7389 */ /* 0x00006400000c000b */
[----:B01----:R-:W-:Y:S05]  /*62d0*/  ENDCOLLECTIVE ;  /* 0x000000000000791b */ /* 0x003fea0003800000 */
.L_x_15039:
        /* <DEDUP_REMOVED lines=8> */
.L_x_15040:
[----:B------:R-:W-:Y:S01]  /*6360*/  HFMA2 R12, -RZ, RZ, 0, 5.9604644775390625e-08 ;  /* 0x00000001ff0c7431 */ /* 0x000fe200000001ff */
[----:B------:R-:W-:-:S05]  /*6370*/  MOV R17, R14 ;  /* 0x0000000e00117202 */ /* 0x000fca0000000f00 */
[----:B------:R-:W-:-:S05]  /*6380*/  FADD.FTZ R33, R33, R17 ;  /* 0x0000001121217221 */ /* 0x000fca0000010000 */
[----:B------:R-:W-:-:S07]  /*6390*/  MOV R13, R33 ;  /* 0x00000021000d7202 */ /* 0x000fce0000000f00 */
[----:B------:R-:W-:Y:S05]  /*63a0*/  WARPSYNC.COLLECTIVE R15, `(.L_x_15041) ;  /* 0x000000000f087348 */ /* 0x000fea0003c00000 */
[----:B------:R0:W1:Y:S02]  /*63b0*/  SHFL.BFLY P6, R14, R13, R12, R11 ;  /* 0x0c00000c0d0e7389 */ /* 0x00006400000c000b */
[----:B01----:R-:W-:Y:S05]  /*63c0*/  ENDCOLLECTIVE ;  /* 0x000000000000791b */ /* 0x003fea0003800000 */
.L_x_15041:
[----:B------:R-:W-:Y:S01]  /*63d0*/  HFMA2 R12, -RZ, RZ, 0, 2.384185791015625e-07 ;  /* 0x00000004ff0c7431 */ /* 0x000fe200000001ff */
[----:B------:R-:W-:Y:S01]  /*63e0*/  MOV R13, RZ ;  /* 0x000000ff000d7202 */ /* 0x000fe20000000f00 */
[----:B------:R-:W-:-:S07]  /*63f0*/  IMAD.MOV.U32 R44, RZ, RZ, R14 ;  /* 0x000000ffff2c7224 */ /* 0x000fce00078e000e */
[----:B------:R-:W-:Y:S05]  /*6400*/  WARPSYNC.COLLECTIVE R15, `(.L_x_15042) ;  /* 0x000000000f087348 */ /* 0x000fea0003c00000 */
[----:B------:R0:W1:Y:S02]  /*6410*/  SHFL.BFLY P6, R14, R13, R12, R11 ;  /* 0x0c00000c0d0e7389 */ /* 0x00006400000c000b */
[----:B01----:R-:W-:Y:S05]  /*6420*/  ENDCOLLECTIVE ;  /* 0x000000000000791b */ /* 0x003fea0003800000 */
.L_x_15042:
[----:B------:R-:W-:Y:S01]  /*6430*/  IMAD.MOV.U32 R12, RZ, RZ, 0x2 ;  /* 0x00000002ff0c7424 */ /* 0x000fe200078e00ff */
[----:B------:R-:W-:-:S05]  /*6440*/  MOV R34, R14 ;  /* 0x0000000e00227202 */ /* 0x000fca0000000f00 */
[----:B------:R-:W-:-:S05]  /*6450*/  FADD.FTZ R34, RZ, R34 ;  /* 0x00000022ff227221 */ /* 0x000fca0000010000 */
[----:B------:R-:W-:-:S07]  /*6460*/  MOV R13, R34 ;  /* 0x00000022000d7202 */ /* 0x000fce0000000f00 */
[----:B------:R-:W-:Y:S05]  /*6470*/  WARPSYNC.COLLECTIVE R15, `(.L_x_15043) ;  /* 0x000000000f087348 */ /* 0x000fea0003c00000 */
[----:B------:R0:W1:Y:S02]  /*6480*/  SHFL.BFLY P6, R14, R13, R12, R11 ;  /* 0x0c00000c0d0e7389 */ /* 0x00006400000c000b */
[----:B01----:R-:W-:Y:S05]  /*6490*/  ENDCOLLECTIVE ;  /* 0x000000000000791b */ /* 0x003fea0003800000 */
.L_x_15043:
[----:B------:R-:W-:Y:S01]  /*64a0*/  HFMA2 R12, -RZ, RZ, 0, 5.9604644775390625e-08 ;  /* 0x00000001ff0c7431 */ /* 0x000fe200000001ff */
[----:B------:R-:W-:-:S05]  /*64b0*/  MOV R19, R14 ;  /* 0x0000000e00137202 */ /* 0x000fca0000000f00 */
[----:B------:R-:W-:-:S05]  /*64c0*/  FADD.FTZ R34, R34, R19 ;  /* 0x0000001322227221 */ /* 0x000fca0000010000 */
[----:B------:R-:W-:-:S07]  /*64d0*/  MOV R13, R34 ;  /* 0x00000022000d7202 */ /* 0x000fce0000000f00 */
[----:B------:R-:W-:Y:S05]  /*64e0*/  WARPSYNC.COLLECTIVE R15, `(.L_x_15044) ;  /* 0x000000000f087348 */ /* 0x000fea0003c00000 */
[----:B------:R0:W1:Y:S02]  /*64f0*/  SHFL.BFLY P6, R14, R13, R12, R11 ;  /* 0x0c00000c0d0e7389 */ /* 0x00006400000c000b */
[----:B01----:R-:W-:Y:S05]  /*6500*/  ENDCOLLECTIVE ;  /* 0x000000000000791b */ /* 0x003fea0003800000 */
.L_x_15044:
[----:B------:R-:W-:Y:S02]  /*6510*/  HFMA2 R12, -RZ, RZ, 0, 2.384185791015625e-07 ;  /* 0x00000004ff0c7431 */ /* 0x000fe400000001ff */
[----:B------:R-:W-:Y:S01]  /*6520*/  IMAD.MOV.U32 R13, RZ, RZ, RZ ;  /* 0x000000ffff0d7224 */ /* 0x000fe200078e00ff */
[----:B------:R-:W-:-:S07]  /*6530*/  MOV R19, R14 ;  /* 0x0000000e00137202 */ /* 0x000fce0000000f00 */
[----:B------:R-:W-:Y:S05]  /*6540*/  WARPSYNC.COLLECTIVE R15, `(.L_x_15045) ;  /* 0x000000000f087348 */ /* 0x000fea0003c00000 */
[----:B------:R0:W1:Y:S02]  /*6550*/  SHFL.BFLY P6, R14, R13, R12, R11 ;  /* 0x0c00000c0d0e7389 */ /* 0x00006400000c000b */
[----:B01----:R-:W-:Y:S05]  /*6560*/  ENDCOLLECTIVE ;  /* 0x000000000000791b */ /* 0x003fea0003800000 */
.L_x_15045:
        /* <DEDUP_REMOVED lines=8> */
.L_x_15046:
        /* <DEDUP_REMOVED lines=8> */
.L_x_15047:
[----:B------:R-:W-:Y:S02]  /*6670*/  HFMA2 R13, -RZ, RZ, 0, 0 ;  /* 0x00000000ff0d7431 */ /* 0x000fe400000001ff */
[----:B------:R-:W-:Y:S01]  /*6680*/  IMAD.MOV.U32 R12, RZ, RZ, 0x4 ;  /* 0x00000004ff0c7424 */ /* 0x000fe200078e00ff */
[----:B------:R-:W-:-:S07]  /*6690*/  MOV R38, R14 ;  /* 0x0000000e00267202 */ /* 0x000fce0000000f00 */
[----:B------:R-:W-:Y:S05]  /*66a0*/  WARPSYNC.COLLECTIVE R15, `(.L_x_15048) ;  /* 0x000000000f087348 */ /* 0x000fea0003c00000 */
[----:B------:R0:W1:Y:S02]  /*66b0*/  SHFL.BFLY P6, R14, R13, R12, R11 ;  /* 0x0c00000c0d0e7389 */ /* 0x00006400000c000b */
[----:B01----:R-:W-:Y:S05]  /*66c0*/  ENDCOLLECTIVE ;  /* 0x000000000000791b */ /* 0x003fea0003800000 */
.L_x_15048:
        /* <DEDUP_REMOVED lines=8> */
.L_x_15049:
[----:B------:R-:W-:Y:S01]  /*6750*/  HFMA2 R12, -RZ, RZ, 0, 5.9604644775390625e-08 ;  /* 0x00000001ff0c7431 */ /* 0x000fe200000001ff */
[----:B------:R-:W-:-:S05]  /*6760*/  MOV R3, R14 ;  /* 0x0000000e00037202 */ /* 0x000fca0000000f00 */
[----:B------:R-:W-:-:S04]  /*6770*/  FADD.FTZ R36, R36, R3 ;  /* 0x0000000324247221 */ /* 0x000fc80000010000 */
[----:B------:R-:W-:-:S07]  /*6780*/  IMAD.MOV.U32 R13, RZ, RZ, R36 ;  /* 0x000000ffff0d7224 */ /* 0x000fce00078e0024 */
[----:B------:R-:W-:Y:S05]  /*6790*/  WARPSYNC.COLLECTIVE R15, `(.L_x_15050) ;  /* 0x000000000f087348 */ /* 0x000fea0003c00000 */
[----:B------:R0:W1:Y:S02]  /*67a0*/  SHFL.BFLY P6, R14, R13, R12, R11 ;  /* 0x0c00000c0d0e7389 */ /* 0x00006400000c000b */
[----:B01----:R-:W-:Y:S05]  /*67b0*/  ENDCOLLECTIVE ;  /* 0x000000000000791b */ /* 0x003fea0003800000 */
.L_x_15050:
[----:B------:R-:W-:Y:S01]  /*67c0*/  HFMA2 R13, -RZ, RZ, 0, 0 ;  /* 0x00000000ff0d7431 */ /* 0x000fe200000001ff */
[----:B------:R-:W-:Y:S02]  /*67d0*/  MOV R12, 0x4 ;  /* 0x00000004000c7802 */ /* 0x000fe40000000f00 */
[----:B------:R-:W-:-:S07]  /*67e0*/  MOV R21, R14 ;  /* 0x0000000e00157202 */ /* 0x000fce0000000f00 */
[----:B------:R-:W-:Y:S05]  /*67f0*/  WARPSYNC.COLLECTIVE R15, `(.L_x_15051) ;  /* 0x000000000f087348 */ /* 0x000fea0003c00000 */
[----:B------:R0:W1:Y:S02]  /*6800*/  SHFL.BFLY P6, R14, R13, R12, R11 ;  /* 0x0c00000c0d0e7389 */ /* 0x00006400000c000b */
[----:B01----:R-:W-:Y:S05]  /*6810*/  ENDCOLLECTIVE ;  /* 0x000000000000791b */ /* 0x003fea0003800000 */
.L_x_15051:
        /* <DEDUP_REMOVED lines=8> */
.L_x_15052:
[----:B------:R-:W-:Y:S01]  /*68a0*/  IMAD.MOV.U32 R12, RZ, RZ, 0x1 ;  /* 0x00000001ff0c7424 */ /* 0x000fe200078e00ff */
[----:B------:R-:W-:-:S05]  /*68b0*/  MOV R44, R14 ;  /* 0x0000000e002c7202 */ /* 0x000fca0000000f00 */
[----:B------:R-:W-:-:S05]  /*68c0*/  FADD.FTZ R37, R37, R44 ;  /* 0x0000002c25257221 */ /* 0x000fca0000010000 */
[----:B------:R-:W-:-:S07]  /*68d0*/  MOV R13, R37 ;  /* 0x00000025000d7202 */ /* 0x000fce0000000f00 */
[----:B------:R-:W-:Y:S05]  /*68e0*/  WARPSYNC.COLLECTIVE R15, `(.L_x_15053) ;  /* 0x000000000f087348 */ /* 0x000fea0003c00000 */
[----:B------:R0:W1:Y:S02]  /*68f0*/  SHFL.BFLY P6, R14, R13, R12, R11 ;  /* 0x0c00000c0d0e7389 */ /* 0x00006400000c000b */
[----:B01----:R-:W-:Y:S05]  /*6900*/  ENDCOLLECTIVE ;  /* 0x000000000000791b */ /* 0x003fea0003800000 */
.L_x_15053:
[----:B------:R-:W-:Y:S01]  /*6910*/  HFMA2 R13, -RZ, RZ, 0, 0 ;  /* 0x00000000ff0d7431 */ /* 0x000fe200000001ff */
[----:B------:R-:W-:Y:S02]  /*6920*/  MOV R12, 0x4 ;  /* 0x00000004000c7802 */ /* 0x000fe40000000f00 */
[----:B------:R-:W-:-:S07]  /*6930*/  MOV R30, R14 ;  /* 0x0000000e001e7202 */ /* 0x000fce0000000f00 */
[----:B------:R-:W-:Y:S05]  /*6940*/  WARPSYNC.COLLECTIVE R15, `(.L_x_15054) ;  /* 0x000000000f087348 */ /* 0x000fea0003c00000 */
[----:B------:R0:W1:Y:S02]  /*6950*/  SHFL.BFLY P6, R14, R13, R12, R11 ;  /* 0x0c00000c0d0e7389 */ /* 0x00006400000c000b */
[----:B01----:R-:W-:Y:S05]  /*6960*/  ENDCOLLECTIVE ;  /* 0x000000000000791b */ /* 0x003fea0003800000 */
.L_x_15054:
        /* <DEDUP_REMOVED lines=8> */
.L_x_15055:
[----:B------:R-:W-:Y:S02]  /*69f0*/  HFMA2 R12, -RZ, RZ, 0, 5.9604644775390625e-08 ;  /* 0x00000001ff0c7431 */ /* 0x000fe400000001ff */
[----:B------:R-:W-:-:S05]  /*6a00*/  FADD.FTZ R43, R43, R14 ;  /* 0x0000000e2b2b7221 */ /* 0x000fca0000010000 */
[----:B------:R-:W-:-:S07]  /*6a10*/  MOV R13, R43 ;  /* 0x0000002b000d7202 */ /* 0x000fce0000000f00 */
[----:B------:R-:W-:Y:S05]  /*6a20*/  WARPSYNC.COLLECTIVE R15, `(.L_x_15056) ;  /* 0x000000000f087348 */ /* 0x000fea0003c00000 */
[----:B------:R0:W1:Y:S02]  /*6a30*/  SHFL.BFLY P6, R14, R13, R12, R11 ;  /* 0x0c00000c0d0e7389 */ /* 0x00006400000c000b */
[----:B01----:R-:W-:Y:S05]  /*6a40*/  ENDCOLLECTIVE ;  /* 0x000000000000791b */ /* 0x003fea0003800000 */
.L_x_15056:
[----:B------:R-:W-:Y:S02]  /*6a50*/  HFMA2 R12, -RZ, RZ, 0, 2.384185791015625e-07 ;  /* 0x00000004ff0c7431 */ /* 0x000fe400000001ff */
[----:B------:R-:W-:Y:S01]  /*6a60*/  IMAD.MOV.U32 R13, RZ, RZ, RZ ;  /* 0x000000ffff0d7224 */ /* 0x000fe200078e00ff */
[----:B------:R-:W-:-:S07]  /*6a70*/  MOV R34, R14 ;  /* 0x0000000e00227202 */ /* 0x000fce0000000f00 */
[----:B------:R-:W-:Y:S05]  /*6a80*/  WARPSYNC.COLLECTIVE R15, `(.L_x_15057) ;  /* 0x000000000f087348 */ /* 0x000fea0003c00000 */
[----:B------:R0:W1:Y:S02]  /*6a90*/  SHFL.BFLY P6, R14, R13, R12, R11 ;  /* 0x0c00000c0d0e7389 */ /* 0x00006400000c000b */
[----:B01----:R-:W-:Y:S05]  /*6aa0*/  ENDCOLLECTIVE ;  /* 0x000000000000791b */ /* 0x003fea0003800000 */
.L_x_15057:
[----:B------:R-:W-:Y:S01]  /*6ab0*/  FADD.FTZ R25, R43, R34 ;  /* 0x000000222b197221 */ /* 0x000fe20000010000 */
[----:B------:R-:W-:Y:S02]  /*6ac0*/  HFMA2 R12, -RZ, RZ, 0, 1.1920928955078125e-07 ;  /* 0x00000002ff0c7431 */ /* 0x000fe400000001ff */
[----:B------:R-:W-:-:S05]  /*6ad0*/  FADD.FTZ R42, RZ, R14 ;  /* 0x0000000eff2a7221 */ /* 0x000fca0000010000 */
[----:B------:R-:W-:-:S07]  /*6ae0*/  MOV R13, R42 ;  /* 0x0000002a000d7202 */ /* 0x000fce0000000f00 */
[----:B------:R-:W-:Y:S05]  /*6af0*/  WARPSYNC.COLLECTIVE R15, `(.L_x_15058) ;  /* 0x000000000f087348 */ /* 0x000fea0003c00000 */
[----:B------:R0:W1:Y:S02]  /*6b00*/  SHFL.BFLY P6, R14, R13, R12, R11 ;  /* 0x0c00000c0d0e7389 */ /* 0x00006400000c000b */
[----:B01----:R-:W-:Y:S05]  /*6b10*/  ENDCOLLECTIVE ;  /* 0x000000000000791b */ /* 0x003fea0003800000 */
.L_x_15058:
[----:B------:R-:W-:Y:S02]  /*6b20*/  IMAD.MOV.U32 R12, RZ, RZ, 0x1 ;  /* 0x00000001ff0c7424 */ /* 0x000fe400078e00ff */
[----:B------:R-:W-:-:S05]  /*6b30*/  FADD.FTZ R42, R42, R14 ;  /* 0x0000000e2a2a7221 */ /* 0x000fca0000010000 */
[----:B------:R-:W-:-:S07]  /*6b40*/  MOV R13, R42 ;  /* 0x0000002a000d7202 */ /* 0x000fce0000000f00 */
[----:B------:R-:W-:Y:S05]  /*6b50*/  WARPSYNC.COLLECTIVE R15, `(.L_x_15059) ;  /* 0x000000000f087348 */ /* 0x000fea0003c00000 */
[----:B------:R0:W1:Y:S02]  /*6b60*/  SHFL.BFLY P6, R14, R13, R12, R11 ;  /* 0x0c00000c0d0e7389 */ /* 0x00006400000c000b */
[----:B01----:R-:W-:Y:S05]  /*6b70*/  ENDCOLLECTIVE ;  /* 0x000000000000791b */ /* 0x003fea0003800000 */
.L_x_15059:
[----:B------:R-:W-:Y:S01]  /*6b80*/  HFMA2 R13, -RZ, RZ, 0, 0 ;  /* 0x00000000ff0d7431 */ /* 0x000fe200000001ff */
[----:B------:R-:W-:Y:S02]  /*6b90*/  MOV R12, 0x4 ;  /* 0x00000004000c7802 */ /* 0x000fe40000000f00 */
[----:B------:R-:W-:-:S07]  /*6ba0*/  MOV R31, R14 ;  /* 0x0000000e001f7202 */ /* 0x000fce0000000f00 */
[----:B------:R-:W-:Y:S05]  /*6bb0*/  WARPSYNC.COLLECTIVE R15, `(.L_x_15060) ;  /* 0x000000000f087348 */ /* 0x000fea0003c00000 */
[----:B------:R0:W1:Y:S02]  /*6bc0*/  SHFL.BFLY P6, R14, R13, R12, R11 ;  /* 0x0c00000c0d0e7389 */ /* 0x00006400000c000b */
[----:B01----:R-:W-:Y:S05]  /*6bd0*/  ENDCOLLECTIVE ;  /* 0x000000000000791b */ /* 0x003fea0003800000 */
.L_x_15060:
[----:B------:R-:W-:Y:S01]  /*6be0*/  FADD.FTZ R30, R42, R31 ;  /* 0x0000001f2a1e7221 */ /* 0x000fe20000010000 */
[----:B------:R-:W-:Y:S02]  /*6bf0*/  IMAD.MOV.U32 R12, RZ, RZ, 0x2 ;  /* 0x00000002ff0c7424 */ /* 0x000fe400078e00ff */
[----:B------:R-:W-:-:S05]  /*6c00*/  FADD.FTZ R17, RZ, R14 ;  /* 0x0000000eff117221 */ /* 0x000fca0000010000 */
[----:B------:R-:W-:-:S07]  /*6c10*/  MOV R13, R17 ;  /* 0x00000011000d7202 */ /* 0x000fce0000000f00 */
[----:B------:R-:W-:Y:S05]  /*6c20*/  WARPSYNC.COLLECTIVE R15, `(.L_x_15061) ;  /* 0x000000000f087348 */ /* 0x000fea0003c00000 */
[----:B------:R0:W1:Y:S02]  /*6c30*/  SHFL.BFLY P6, R14, R13, R12, R11 ;  /* 0x0c00000c0d0e7389 */ /* 0x00006400000c000b */
[----:B01----:R-:W-:Y:S05]  /*6c40*/  ENDCOLLECTIVE ;  /* 0x000000000000791b */ /* 0x003fea0003800000 */
.L_x_15061:
[----:B------:R-:W-:Y:S02]  /*6c50*/  HFMA2 R12, -RZ, RZ, 0, 5.9604644775390625e-08 ;  /* 0x00000001ff0c7431 */ /* 0x000fe400000001ff */
[----:B------:R-:W-:-:S05]  /*6c60*/  FADD.FTZ R3, R17, R14 ;  /* 0x0000000e11037221 */ /* 0x000fca0000010000 */
[----:B------:R-:W-:-:S07]  /*6c70*/  MOV R13, R3 ;  /* 0x00000003000d7202 */ /* 0x000fce0000000f00 */
[----:B------:R-:W-:Y:S05]  /*6c80*/  WARPSYNC.COLLECTIVE R15, `(.L_x_15062) ;  /* 0x000000000f087348 */ /* 0x000fea0003c00000 */
[----:B------:R0:W1:Y:S02]  /*6c90*/  SHFL.BFLY P6, R14, R13, R12, R11 ;  /* 0x0c00000c0d0e7389 */ /* 0x00006400000c000b */
[----:B01----:R-:W-:Y:S05]  /*6ca0*/  ENDCOLLECTIVE ;  /* 0x000000000000791b */ /* 0x003fea0003800000 */
.L_x_15062:
[----:B------:R-:W-:Y:S01]  /*6cb0*/  HFMA2 R12, -RZ, RZ, 0, 2.384185791015625e-07 ;  /* 0x00000004ff0c7431 */ /* 0x000fe200000001ff */
[----:B------:R-:W-:Y:S01]  /*6cc0*/  MOV R13, RZ ;  /* 0x000000ff000d7202 */ /* 0x000fe20000000f00 */
[----:B------:R-:W-:-:S07]  /*6cd0*/  FADD.FTZ R31, R3, R14 ;  /* 0x0000000e031f7221 */ /* 0x000fce0000010000 */
[----:B------:R-:W-:Y:S05]  /*6ce0*/  WARPSYNC.COLLECTIVE R15, `(.L_x_15063) ;  /* 0x000000000f087348 */ /* 0x000fea0003c00000 */
[----:B------:R0:W1:Y:S02]  /*6cf0*/  SHFL.BFLY P6, R14, R13, R12, R11 ;  /* 0x0c00000c0d0e7389 */ /* 0x00006400000c000b */
[----:B01----:R-:W-:Y:S05]  /*6d00*/  ENDCOLLECTIVE ;  /* 0x000000000000791b */ /* 0x003fea0003800000 */
.L_x_15063:
[----:B------:R-:W-:Y:S01]  /*6d10*/  MOV R12, 0x2 ;  /* 0x00000002000c7802 */ /* 0x000fe20000000f00 */
[----:B------:R-:W-:-:S04]  /*6d20*/  FADD.FTZ R17, RZ, R14 ;  /* 0x0000000eff117221 */ /* 0x000fc80000010000 */
[----:B------:R-:W-:-:S07]  /*6d30*/  IMAD.MOV.U32 R13, RZ, RZ, R17 ;  /* 0x000000ffff0d7224 */ /* 0x000fce00078e0011 */
[----:B------:R-:W-:Y:S05]  /*6d40*/  WARPSYNC.COLLECTIVE R15, `(.L_x_15064) ;  /* 0x000000000f087348 */ /* 0x000fea0003c00000 */
[----:B------:R0:W1:Y:S02]  /*6d50*/  SHFL.BFLY P6, R14, R13, R12, R11 ;  /* 0x0c00000c0d0e7389 */ /* 0x00006400000c000b */
[----:B01----:R-:W-:Y:S05]  /*6d60*/  ENDCOLLECTIVE ;  /* 0x000000000000791b */ /* 0x003fea0003800000 */
.L_x_15064:
[----:B------:R-:W-:Y:S01]  /*6d70*/  HFMA2 R12, -RZ, RZ, 0, 5.9604644775390625e-08 ;  /* 0x00000001ff0c7431 */ /* 0x000fe200000001ff */
[----:B------:R-:W-:-:S05]  /*6d80*/  MOV R32, R14 ;  /* 0x0000000e00207202 */ /* 0x000fca0000000f00 */
[----:B------:R-:W-:-:S05]  /*6d90*/  FADD.FTZ R27, R17, R32 ;  /* 0x00000020111b7221 */ /* 0x000fca0000010000 */
[----:B------:R-:W-:-:S07]  /*6da0*/  MOV R13, R27 ;  /* 0x0000001b000d7202 */ /* 0x000fce0000000f00 */
[----:B------:R-:W-:Y:S05]  /*6db0*/  WARPSYNC.COLLECTIVE R15, `(.L_x_15065) ;  /* 0x000000000f087348 */ /* 0x000fea0003c00000 */
[----:B------:R0:W1:Y:S02]  /*6dc0*/  SHFL.BFLY P6, R14, R13, R12, R11 ;  /* 0x0c00000c0d0e7389 */ /* 0x00006400000c000b */
[----:B01----:R-:W-:Y:S05]  /*6dd0*/  ENDCOLLECTIVE ;  /* 0x000000000000791b */ /* 0x003fea0003800000 */
.L_x_15065:
[----:B------:R-:W-:Y:S05]  /*6de0*/  BRA `(.L_x_15066) ;  /* 0xffffffc400e07947 */ /* 0x000fea000383ffff */
.L_x_15067:
        /* <DEDUP_REMOVED lines=9> */
.L_x_27528:


//--------------------- .text._ZN4vllm25paged_attention_v2_kernelIfhLi96ELi32ELi128ELNS_18Fp8KVCacheDataTypeE1ELb1ELi512EEEvPfS2_PT_PKS3_PKT0_S9_ifPKiSB_iPKfiiiSD_SD_iiiii --------------------------
	.section	.text._ZN4vllm25paged_attention_v2_kernelIfhLi96ELi32ELi128ELNS_18Fp8KVCacheDataTypeE1ELb1ELi512EEEvPfS2_PT_PKS3_PKT0_S9_ifPKiSB_iPKfiiiSD_SD_iiiii,"ax",@progbits
	.align	128
        .global         _ZN4vllm25paged_attention_v2_kernelIfhLi96ELi32ELi128ELNS_18Fp8KVCacheDataTypeE1ELb1ELi512EEEvPfS2_PT_PKS3_PKT0_S9_ifPKiSB_iPKfiiiSD_SD_iiiii
        .type           _ZN4vllm25paged_attention_v2_kernelIfhLi96ELi32ELi128ELNS_18Fp8KVCacheDataTypeE1ELb1ELi512EEEvPfS2_PT_PKS3_PKT0_S9_ifPKiSB_iPKfiiiSD_SD_iiiii,@function
        .size           _ZN4vllm25paged_attention_v2_kernelIfhLi96ELi32ELi128ELNS_18Fp8KVCacheDataTypeE1ELb1ELi512EEEvPfS2_PT_PKS3_PKT0_S9_ifPKiSB_iPKfiiiSD_SD_iiiii,(.L_x_27529 - _ZN4vllm25paged_attention_v2_kernelIfhLi96ELi32ELi128ELNS_18Fp8KVCacheDataTypeE1ELb1ELi512EEEvPfS2_PT_PKS3_PKT0_S9_ifPKiSB_iPKfiiiSD_SD_iiiii)
        .other          _ZN4vllm25paged_attention_v2_kernelIfhLi96ELi32ELi128ELNS_18Fp8KVCacheDataTypeE1ELb1ELi512EEEvPfS2_PT_PKS3_PKT0_S9_ifPKiSB_iPKfiiiSD_SD_iiiii,@"STO_CUDA_ENTRY STV_DEFAULT"
_ZN4vllm25paged_attention_v2_kernelIfhLi96ELi32ELi128ELNS_18Fp8KVCacheDataTypeE1ELb1ELi512EEEvPfS2_PT_PKS3_PKT0_S9_ifPKiSB_iPKfiiiSD_SD_iiiii:
.text._ZN4vllm25paged_attention_v2_kernelIfhLi96ELi32ELi128ELNS_18Fp8KVCacheDataTypeE1ELb1ELi512EEEvPfS2_PT_PKS3_PKT0_S9_ifPKiSB_iPKfiiiSD_SD_iiiii:
        /* <DEDUP_REMOVED lines=122> */
.L_x_15068:
        /* <DEDUP_REMOVED lines=26> */
.L_x_15072:
        /* <DEDUP_REMOVED lines=37> */
.L_x_15070:
[----:B------:R-:W-:Y:S05]  /*0b90*/  BSYNC.RECONVERGENT B6 ;  /* 0x0000000000067941 */ /* 0x000fea0003800200 */
.L_x_15069:
        /* <DEDUP_REMOVED lines=12> */
.L_x_15115:
        /* <DEDUP_REMOVED lines=43> */
.L_x_15078:
        /* <DEDUP_REMOVED lines=11> */
.L_x_15077:
[----:B------:R-:W-:Y:S05]  /*0fc0*/  BSYNC.RECONVERGENT B1 ;  /* 0x0000000000017941 */ /* 0x000fea0003800200 */
.L_x_15076:
        /* <DEDUP_REMOVED lines=13> */
.L_x_15081:
        /* <DEDUP_REMOVED lines=100> */
.L_x_15080:
[----:B------:R-:W-:Y:S05]  /*16e0*/  BSYNC.RECONVERGENT B1 ;  /* 0x0000000000017941 */ /* 0x000fea0003800200 */
.L_x_15079:
        /* <DEDUP_REMOVED lines=55> */
.L_x_15083:
[----:B------:R-:W-:Y:S05]  /*1a60*/  BSYNC.RECONVERGENT B1 ;  /* 0x0000000000017941 */ /* 0x000fea0003800200 */
.L_x_15082:
        /* <DEDUP_REMOVED lines=26> */
.L_x_15075:
[----:B------:R-:W-:Y:S05]  /*1c10*/  BSYNC.RECONVERGENT B0 ;  /* 0x0000000000007941 */ /* 0x000fea0003800200 */
.L_x_15074:
        /* <DEDUP_REMOVED lines=40> */
.L_x_15088:
[----:B------:R-:W0:Y:S01]  /*1ea0*/  LDS R13, [R10] ;  /* 0x000000000a0d7984 */ /* 0x000e220000000800 */
[----:B------:R-:W-:-:S04]  /*1eb0*/  IADD3 R11, PT, PT, R11, 0x1, RZ ;  /* 0x000000010b0b7810 */ /* 0x000fc80007ffe0ff */
[----:B------:R-:W-:Y:S01]  /*1ec0*/  ISETP.NE.AND P0, PT, R11, RZ, PT ;  /* 0x000000ff0b00720c */ /* 0x000fe20003f05270 */
[----:B0-----:R-:W-:-:S05]  /*1ed0*/  FMUL.FTZ R13, R13, R2 ;  /* 0x000000020d0d7220 */ /* 0x001fca0000410000 */
[----:B------:R0:W-:Y:S02]  /*1ee0*/  STS [R10], R13 ;  /* 0x0000000d0a007388 */ /* 0x0001e40000000800 */
[----:B0-----:R-:W-:-:S05]  /*1ef0*/  IADD3 R10, PT, PT, R10, 0x200, RZ ;  /* 0x000002000a0a7810 */ /* 0x001fca0007ffe0ff */
[----:B------:R-:W-:Y:S05]  /*1f00*/  @P0 BRA `(.L_x_15088) ;  /* 0xfffffffc00e40947 */ /* 0x000fea000383ffff */
.L_x_15087:
[----:B------:R-:W-:Y:S05]  /*1f10*/  BSYNC.RECONVERGENT B1 ;  /* 0x0000000000017941 */ /* 0x000fea0003800200 */
.L_x_15086:
        /* <DEDUP_REMOVED lines=13> */
.L_x_15091:
        /* <DEDUP_REMOVED lines=52> */
.L_x_15090:
[----:B------:R-:W-:Y:S05]  /*2330*/  BSYNC.RECONVERGENT B1 ;  /* 0x0000000000017941 */ /* 0x000fea0003800200 */
.L_x_15089:
        /* <DEDUP_REMOVED lines=31> */
.L_x_15093:
[----:B------:R-:W-:Y:S05]  /*2530*/  BSYNC.RECONVERGENT B1 ;  /* 0x0000000000017941 */ /* 0x000fea0003800200 */
.L_x_15092:
        /* <DEDUP_REMOVED lines=14> */
.L_x_15085:
[----:B------:R-:W-:Y:S05]  /*2620*/  BSYNC.RECONVERGENT B0 ;  /* 0x0000000000007941 */ /* 0x000fea0003800200 */
.L_x_15084:
        /* <DEDUP_REMOVED lines=23> */
.L_x_15095:
[----:B------:R-:W-:Y:S05]  /*27a0*/  BSYNC.RECONVERGENT B0 ;  /* 0x0000000000007941 */ /* 0x000fea0003800200 */
.L_x_15094:
        /* <DEDUP_REMOVED lines=27> */
.L_x_15099:
        /* <DEDUP_REMOVED lines=33> */
.L_x_15098:
        /* <DEDUP_REMOVED lines=16> */
.L_x_15097:
[----:B------:R-:W-:Y:S05]  /*2c70*/  BSYNC.RECONVERGENT B6 ;  /* 0x0000000000067941 */ /* 0x000fea0003800200 */
.L_x_15096:
        /* <DEDUP_REMOVED lines=140> */
.L_x_15188:
        /* <DEDUP_REMOVED lines=46> */
.L_x_15102:
[----:B------:R-:W-:Y:S05]  /*3820*/  BSYNC.RECONVERGENT B0 ;  /* 0x0000000000007941 */ /* 0x000fea0003800200 */
.L_x_15101:
        /* <DEDUP_REMOVED lines=51> */
.L_x_15104:
[----:B------:R-:W-:Y:S05]  /*3b60*/  BSYNC.RECONVERGENT B0 ;  /* 0x0000000000007941 */ /* 0x000fea0003800200 */
.L_x_15103:
        /* <DEDUP_REMOVED lines=27> */
.L_x_15106:
[----:B------:R-:W-:Y:S05]  /*3d20*/  BSYNC.RECONVERGENT B0 ;  /* 0x0000000000007941 */ /* 0x000fea0003800200 */
.L_x_15105:
        /* <DEDUP_REMOVED lines=51> */
.L_x_15108:
[----:B------:R-:W-:Y:S05]  /*4060*/  BSYNC.RECONVERGENT B0 ;  /* 0x0000000000007941 */ /* 0x000fea0003800200 */
.L_x_15107:
        /* <DEDUP_REMOVED lines=40> */
.L_x_15071:
        /* <DEDUP_REMOVED lines=16> */
.L_x_15109:
[----:B------:R-:W-:Y:S05]  /*43f0*/  EXIT ;  /* 0x000000000000794d */ /* 0x000fea0003800000 */
.L_x_15073:
[----:B------:R-:W-:Y:S01]  /*4400*/  IMAD.MOV.U32 R12, RZ, RZ, 0x10 ;  /* 0x00000010ff0c7424 */ /* 0x000fe200078e00ff */
[----:B------:R-:W-:Y:S02]  /*4410*/  MOV R11, 0x1f ;  /* 0x0000001f000b7802 */ /* 0x000fe40000000f00 */
[----:B------:R-:W-:-:S07]  /*4420*/  MOV R15, 0xffffffff ;  /* 0xffffffff000f7802 */ /* 0x000fce0000000f00 */
[----:B------:R-:W-:Y:S05]  /*4430*/  WARPSYNC.COLLECTIVE R15, `(.L_x_15110) ;  /* 0x000000000f087348 */ /* 0x000fea0003c00000 */
[----:B------:R0:W1:Y:S02]  /*4440*/  SHFL.BFLY P6, R14, R13, R12, R11 ;  /* 0x0c00000c0d0e7389 */ /* 0x00006400000c000b */
[----:B01----:R-:W-:Y:S05]  /*4450*/  ENDCOLLECTIVE ;  /* 0x000000000000791b */ /* 0x003fea0003800000 */
.L_x_15110:
[----:B------:R-:W-:Y:S01]  /*4460*/  IMAD.MOV.U32 R12, RZ, RZ, 0x8 ;  /* 0x00000008ff0c7424 */ /* 0x000fe200078e00ff */
[----:B------:R-:W-:-:S04]  /*4470*/  FMNMX.FTZ R0, R14, -3.40282346638528859812e+38, !PT ;  /* 0xff7fffff0e007809 */ /* 0x000fc80007810000 */
[----:B------:R-:W-:-:S07]  /*4480*/  MOV R13, R0 ;  /* 0x00000000000d7202 */ /* 0x000fce0000000f00 */
[----:B------:R-:W-:Y:S05]  /*4490*/  WARPSYNC.COLLECTIVE R15, `(.L_x_15111) ;  /* 0x000000000f087348 */ /* 0x000fea0003c00000 */
[----:B------:R0:W1:Y:S02]  /*44a0*/  SHFL.BFLY P6, R14, R13, R12, R11 ;  /* 0x0c00000c0d0e7389 */ /* 0x00006400000c000b */
[----:B01----:R-:W-:Y:S05]  /*44b0*/  ENDCOLLECTIVE ;  /* 0x000000000000791b */ /* 0x003fea0003800000 */
.L_x_15111:
[----:B------:R-:W-:Y:S01]  /*44c0*/  HFMA2 R12, -RZ, RZ, 0, 2.384185791015625e-07 ;  /* 0x00000004ff0c7431 */ /* 0x000fe200000001ff */
[----:B------:R-:W-:-:S04]  /*44d0*/  FMNMX.FTZ R2, R0, R14, !PT ;  /* 0x0000000e00027209 */ /* 0x000fc80007810000 */
[----:B------:R-:W-:-:S07]  /*44e0*/  MOV R13, R2 ;  /* 0x00000002000d7202 */ /* 0x000fce0000000f00 */
[----:B------:R-:W-:Y:S05]  /*44f0*/  WARPSYNC.COLLECTIVE R15, `(.L_x_15112) ;  /* 0x000000000f087348 */ /* 0x000fea0003c00000 */
[----:B------:R0:W1:Y:S02]  /*4500*/  SHFL.BFLY P6, R14, R13, R12, R11 ;  /* 0x0c00000c0d0e7389 */ /* 0x00006400000c000b */
[----:B01----:R-:W-:Y:S05]  /*4510*/  ENDCOLLECTIVE ;  /* 0x000000000000791b */ /* 0x003fea0003800000 */
.L_x_15112:
[----:B------:R-:W-:Y:S01]  /*4520*/  IMAD.MOV.U32 R12, RZ, RZ, 0x2 ;  /* 0x00000002ff0c7424 */ /* 0x000fe200078e00ff */
[----:B------:R-:W-:-:S04]  /*4530*/  FMNMX.FTZ R3, R2, R14, !PT ;  /* 0x0000000e02037209 */ /* 0x000fc80007810000 */
[----:B------:R-:W-:-:S07]  /*4540*/  MOV R13, R3 ;  /* 0x00000003000d7202 */ /* 0x000fce0000000f00 */
[----:B------:R-:W-:Y:S05]  /*4550*/  WARPSYNC.COLLECTIVE R15, `(.L_x_15113) ;  /* 0x000000000f087348 */ /* 0x000fea0003c00000 */
[----:B------:R0:W1:Y:S02]  /*4560*/  SHFL.BFLY P6, R14, R13, R12, R11 ;  /* 0x0c00000c0d0e7389 */ /* 0x00006400000c000b */
[----:B01----:R-:W-:Y:S05]  /*4570*/  ENDCOLLECTIVE ;  /* 0x000000000000791b */ /* 0x003fea0003800000 */
.L_x_15113:
[----:B------:R-:W-:Y:S01]  /*4580*/  HFMA2 R12, -RZ, RZ, 0, 5.9604644775390625e-08 ;  /* 0x00000001ff0c7431 */ /* 0x000fe200000001ff */
[----:B------:R-:W-:-:S04]  /*4590*/  FMNMX.FTZ R4, R3, R14, !PT ;  /* 0x0000000e03047209 */ /* 0x000fc80007810000 */
[----:B------:R-:W-:-:S07]  /*45a0*/  MOV R13, R4 ;  /* 0x00000004000d7202 */ /* 0x000fce0000000f00 */
[----:B------:R-:W-:Y:S05]  /*45b0*/  WARPSYNC.COLLECTIVE R15, `(.L_x_15114) ;  /* 0x000000000f087348 */ /* 0x000fea0003c00000 */
[----:B------:R0:W1:Y:S02]  /*45c0*/  SHFL.BFLY P6, R14, R13, R12, R11 ;  /* 0x0c00000c0d0e7389 */ /* 0x00006400000c000b */
[----:B01----:R-:W-:Y:S05]  /*45d0*/  ENDCOLLECTIVE ;  /* 0x000000000000791b */ /* 0x003fea0003800000 */
.L_x_15114:
[----:B------:R-:W-:Y:S05]  /*45e0*/  BRA `(.L_x_15115) ;  /* 0xffffffc4009c7947 */ /* 0x000fea000383ffff */
.L_x_15100:
[----:B-12---:R-:W-:Y:S01]  /*45f0*/  HFMA2 R11, -RZ, RZ, 0, 1.847743988037109375e-06 ;  /* 0x0000001fff0b7431 */ /* 0x006fe200000001ff */
[----:B------:R-:W-:Y:S01]  /*4600*/  MOV R13, RZ ;  /* 0x000000ff000d7202 */ /* 0x000fe20000000f00 */
[----:B------:R-:W-:Y:S01]  /*4610*/  IMAD.MOV.U32 R12, RZ, RZ, 0x4 ;  /* 0x00000004ff0c7424 */ /* 0x000fe200078e00ff */
[----:B------:R-:W-:-:S07]  /*4620*/  MOV R15, 0xffffffff ;  /* 0xffffffff000f7802 */ /* 0x000fce0000000f00 */
[----:B0-----:R-:W-:Y:S05]  /*4630*/  WARPSYNC.COLLECTIVE R15, `(.L_x_15116) ;  /* 0x000000000f087348 */ /* 0x001fea0003c00000 */
[----:B------:R1:W2:Y:S02]  /*4640*/  SHFL.BFLY P6, R14, R13, R12, R11 ;  /* 0x0c00000c0d0e7389 */ /* 0x0002a400000c000b */
[----:B012---:R-:W-:Y:S05]  /*4650*/  ENDCOLLECTIVE ;  /* 0x000000000000791b */ /* 0x007fea0003800000 */
.L_x_15116:
[----:B------:R-:W-:Y:S02]  /*4660*/  IMAD.MOV.U32 R12, RZ, RZ, 0x2 ;  /* 0x00000002ff0c7424 */ /* 0x000fe400078e00ff */
[----:B------:R-:W-:-:S05]  /*4670*/  FADD.FTZ R40, RZ, R14 ;  /* 0x0000000eff287221 */ /* 0x000fca0000010000 */
[----:B------:R-:W-:-:S07]  /*4680*/  MOV R13, R40 ;  /* 0x00000028000d7202 */ /* 0x000fce0000000f00 */
[----:B------:R-:W-:Y:S05]  /*4690*/  WARPSYNC.COLLECTIVE R15, `(.L_x_15117) ;  /* 0x000000000f087348 */ /* 0x000fea0003c00000 */
[----:B------:R0:W1:Y:S02]  /*46a0*/  SHFL.BFLY P6, R14, R13, R12, R11 ;  /* 0x0c00000c0d0e7389 */ /* 0x00006400000c000b */
[----:B01----:R-:W-:Y:S05]  /*46b0*/  ENDCOLLECTIVE ;  /* 0x000000000000791b */ /* 0x003fea0003800000 */
.L_x_15117:
[----:B------:R-:W-:Y:S01]  /*46c0*/  HFMA2 R12, -RZ, RZ, 0, 5.9604644775390625e-08 ;  /* 0x00000001ff0c7431 */ /* 0x000fe200000001ff */
[----:B------:R-:W-:-:S05]  /*46d0*/  MOV R29, R14 ;  /* 0x0000000e001d7202 */ /* 0x000fca0000000f00 */
[----:B------:R-:W-:-:S05]  /*46e0*/  FADD.FTZ R40, R40, R29 ;  /* 0x0000001d28287221 */ /* 0x000fca0000010000 */
[----:B------:R-:W-:-:S07]  /*46f0*/  MOV R13, R40 ;  /* 0x00000028000d7202 */ /* 0x000fce0000000f00 */
[----:B------:R-:W-:Y:S05]  /*4700*/  WARPSYNC.COLLECTIVE R15, `(.L_x_15118) ;  /* 0x000000000f087348 */ /* 0x000fea0003c00000 */
[----:B------:R0:W1:Y:S02]  /*4710*/  SHFL.BFLY P6, R14, R13, R12, R11 ;  /* 0x0c00000c0d0e7389 */ /* 0x00006400000c000b */
[----:B01----:R-:W-:Y:S05]  /*4720*/  ENDCOLLECTIVE ;  /* 0x000000000000791b */ /* 0x003fea0003800000 */
.L_x_15118:
[----:B------:R-:W-:Y:S01]  /*4730*/  HFMA2 R12, -RZ, RZ, 0, 2.384185791015625e-07 ;  /* 0x00000004ff0c7431 */ /* 0x000fe200000001ff */
[----:B------:R-:W-:Y:S01]  /*4740*/  MOV R13, RZ ;  /* 0x000000ff000d7202 */ /* 0x000fe20000000f00 */
[----:B------:R-:W-:-:S07]  /*4750*/  IMAD.MOV.U32 R39, RZ, RZ, R14 ;  /* 0x000000ffff277224 */ /* 0x000fce00078e000e */
[----:B------:R-:W-:Y:S05]  /*4760*/  WARPSYNC.COLLECTIVE R15, `(.L_x_15119) ;  /* 0x000000000f087348 */ /* 0x000fea0003c00000 */
[----:B------:R0:W1:Y:S02]  /*4770*/  SHFL.BFLY P6, R14, R13, R12, R11 ;  /* 0x0c00000c0d0e7389 */ /* 0x00006400000c000b */
[----:B01----:R-:W-:Y:S05]  /*4780*/  ENDCOLLECTIVE ;  /* 0x000000000000791b */ /* 0x003fea0003800000 */
.L_x_15119:
        /* <DEDUP_REMOVED lines=8> */
.L_x_15120:
[----:B------:R-:W-:Y:S01]  /*4810*/  IMAD.MOV.U32 R12, RZ, RZ, 0x1 ;  /* 0x00000001ff0c7424 */ /* 0x000fe200078e00ff */
[----:B------:R-:W-:-:S05]  /*4820*/  MOV R31, R14 ;  /* 0x0000000e001f7202 */ /* 0x000fca0000000f00 */
[----:B------:R-:W-:-:S05]  /*4830*/  FADD.FTZ R38, R38, R31 ;  /* 0x0000001f26267221 */ /* 0x000fca0000010000 */
[----:B------:R-:W-:-:S07]  /*4840*/  MOV R13, R38 ;  /* 0x00000026000d7202 */ /* 0x000fce0000000f00 */
[----:B------:R-:W-:Y:S05]  /*4850*/  WARPSYNC.COLLECTIVE R15, `(.L_x_15121) ;  /* 0x000000000f087348 */ /* 0x000fea0003c00000 */
[----:B------:R0:W1:Y:S02]  /*4860*/  SHFL.BFLY P6, R14, R13, R12, R11 ;  /* 0x0c00000c0d0e7389 */ /* 0x00006400000c000b */
[----:B01----:R-:W-:Y:S05]  /*4870*/  ENDCOLLECTIVE ;  /* 0x000000000000791b */ /* 0x003fea0003800000 */
.L_x_15121:
[----:B------:R-:W-:Y:S01]  /*4880*/  HFMA2 R13, -RZ, RZ, 0, 0 ;  /* 0x00000000ff0d7431 */ /* 0x000fe200000001ff */
[----:B------:R-:W-:Y:S02]  /*4890*/  MOV R12, 0x4 ;  /* 0x00000004000c7802 */ /* 0x000fe40000000f00 */
[----:B------:R-:W-:-:S07]  /*48a0*/  MOV R0, R14 ;  /* 0x0000000e00007202 */ /* 0x000fce0000000f00 */
[----:B------:R-:W-:Y:S05]  /*48b0*/  WARPSYNC.COLLECTIVE R15, `(.L_x_15122) ;  /* 0x000000000f087348 */ /* 0x000fea0003c00000 */
[----:B------:R0:W1:Y:S02]  /*48c0*/  SHFL.BFLY P6, R14, R13, R12, R11 ;  /* 0x0c00000c0d0e7389 */ /* 0x00006400000c000b */
[----:B01----:R-:W-:Y:S05]  /*48d0*/  ENDCOLLECTIVE ;  /* 0x000000000000791b */ /* 0x003fea0003800000 */
.L_x_15122:
        /* <DEDUP_REMOVED lines=8> */
.L_x_15123:
[----:B------:R-:W-:Y:S01]  /*4960*/  HFMA2 R12, -RZ, RZ, 0, 5.9604644775390625e-08 ;  /* 0x00000001ff0c7431 */ /* 0x000fe200000001ff */
[----:B------:R-:W-:-:S05]  /*4970*/  MOV R3, R14 ;  /* 0x0000000e00037202 */ /* 0x000fca0000000f00 */
[----:B------:R-:W-:-:S04]  /*4980*/  FADD.FTZ R2, R2, R3 ;  /* 0x0000000302027221 */ /* 0x000fc80000010000 */
[----:B------:R-:W-:-:S07]  /*4990*/  IMAD.MOV.U32 R13, RZ, RZ, R2 ;  /* 0x000000ffff0d7224 */ /* 0x000fce00078e0002 */
[----:B------:R-:W-:Y:S05]  /*49a0*/  WARPSYNC.COLLECTIVE R15, `(.L_x_15124) ;  /* 0x000000000f087348 */ /* 0x000fea0003c00000 */
[----:B------:R0:W1:Y:S02]  /*49b0*/  SHFL.BFLY P6, R14, R13, R12, R11 ;  /* 0x0c00000c0d0e7389 */ /* 0x00006400000c000b */
[----:B01----:R-:W-:Y:S05]  /*49c0*/  ENDCOLLECTIVE ;  /* 0x000000000000791b */ /* 0x003fea0003800000 */
.L_x_15124:
[----:B------:R-:W-:Y:S02]  /*49d0*/  HFMA2 R13, -RZ, RZ, 0, 0 ;  /* 0x00000000ff0d7431 */ /* 0x000fe400000001ff */
[----:B------:R-:W-:Y:S01]  /*49e0*/  IMAD.MOV.U32 R12, RZ, RZ, 0x4 ;  /* 0x00000004ff0c7424 */ /* 0x000fe200078e00ff */
[----:B------:R-:W-:-:S07]  /*49f0*/  MOV R3, R14 ;  /* 0x0000000e00037202 */ /* 0x000fce0000000f00 */
[----:B------:R-:W-:Y:S05]  /*4a00*/  WARPSYNC.COLLECTIVE R15, `(.L_x_15125) ;  /* 0x000000000f087348 */ /* 0x000fea0003c00000 */
[----:B------:R0:W1:Y:S02]  /*4a10*/  SHFL.BFLY P6, R14, R13, R12, R11 ;  /* 0x0c00000c0d0e7389 */ /* 0x00006400000c000b */
[----:B01----:R-:W-:Y:S05]  /*4a20*/  ENDCOLLECTIVE ;  /* 0x000000000000791b */ /* 0x003fea0003800000 */
.L_x_15125:
        /* <DEDUP_REMOVED lines=8> */
.L_x_15126:
[----:B------:R-:W-:Y:S02]  /*4ab0*/  HFMA2 R12, -RZ, RZ, 0, 5.9604644775390625e-08 ;  /* 0x00000001ff0c7431 */ /* 0x000fe400000001ff */
[----:B------:R-:W-:-:S04]  /*4ac0*/  IMAD.MOV.U32 R5, RZ, RZ, R14 ;  /* 0x000000ffff057224 */ /* 0x000fc800078e000e */
[----:B------:R-:W-:-:S05]  /*4ad0*/  FADD.FTZ R4, R4, R5 ;  /* 0x0000000504047221 */ /* 0x000fca0000010000 */
[----:B------:R-:W-:-:S07]  /*4ae0*/  MOV R13, R4 ;  /* 0x00000004000d7202 */ /* 0x000fce0000000f00 */
[----:B------:R-:W-:Y:S05]  /*4af0*/  WARPSYNC.COLLECTIVE R15, `(.L_x_15127) ;  /* 0x000000000f087348 */ /* 0x000fea0003c00000 */
[----:B------:R0:W1:Y:S02]  /*4b00*/  SHFL.BFLY P6, R14, R13, R12, R11 ;  /* 0x0c00000c0d0e7389 */ /* 0x00006400000c000b */
[----:B01----:R-:W-:Y:S05]  /*4b10*/  ENDCOLLECTIVE ;  /* 0x000000000000791b */ /* 0x003fea0003800000 */
.L_x_15127:
[----:B------:R-:W-:Y:S02]  /*4b20*/  HFMA2 R12, -RZ, RZ, 0, 2.384185791015625e-07 ;  /* 0x00000004ff0c7431 */ /* 0x000fe400000001ff */
[----:B------:R-:W-:Y:S01]  /*4b30*/  IMAD.MOV.U32 R13, RZ, RZ, RZ ;  /* 0x000000ffff0d7224 */ /* 0x000fe200078e00ff */
[----:B------:R-:W-:-:S07]  /*4b40*/  MOV R5, R14 ;  /* 0x0000000e00057202 */ /* 0x000fce0000000f00 */
[----:B------:R-:W-:Y:S05]  /*4b50*/  WARPSYNC.COLLECTIVE R15, `(.L_x_15128) ;  /* 0x000000000f087348 */ /* 0x000fea0003c00000 */
[----:B------:R0:W1:Y:S02]  /*4b60*/  SHFL.BFLY P6, R14, R13, R12, R11 ;  /* 0x0c00000c0d0e7389 */ /* 0x00006400000c000b */
[----:B01----:R-:W-:Y:S05]  /*4b70*/  ENDCOLLECTIVE ;  /* 0x000000000000791b */ /* 0x003fea0003800000 */
.L_x_15128:
        /* <DEDUP_REMOVED lines=8> */
.L_x_15129:
[----:B------:R-:W-:Y:S01]  /*4c00*/  HFMA2 R12, -RZ, RZ, 0, 5.9604644775390625e-08 ;  /* 0x00000001ff0c7431 */ /* 0x000fe200000001ff */
[----:B------:R-:W-:-:S05]  /*4c10*/  MOV R7, R14 ;  /* 0x0000000e00077202 */ /* 0x000fca0000000f00 */
[----:B------:R-:W-:-:S05]  /*4c20*/  FADD.FTZ R6, R6, R7 ;  /* 0x0000000706067221 */ /* 0x000fca0000010000 */
[----:B------:R-:W-:-:S07]  /*4c30*/  MOV R13, R6 ;  /* 0x00000006000d7202 */ /* 0x000fce0000000f00 */
[----:B------:R-:W-:Y:S05]  /*4c40*/  WARPSYNC.COLLECTIVE R15, `(.L_x_15130) ;  /* 0x000000000f087348 */ /* 0x000fea0003c00000 */
[----:B------:R0:W1:Y:S02]  /*4c50*/  SHFL.BFLY P6, R14, R13, R12, R11 ;  /* 0x0c00000c0d0e7389 */ /* 0x00006400000c000b */
[----:B01----:R-:W-:Y:S05]  /*4c60*/  ENDCOLLECTIVE ;  /* 0x000000000000791b */ /* 0x003fea0003800000 */
.L_x_15130:
[----:B------:R-:W-:Y:S01]  /*4c70*/  HFMA2 R12, -RZ, RZ, 0, 2.384185791015625e-07 ;  /* 0x00000004ff0c7431 */ /* 0x000fe200000001ff */
[----:B------:R-:W-:Y:S01]  /*4c80*/  MOV R13, RZ ;  /* 0x000000ff000d7202 */ /* 0x000fe20000000f00 */
[----:B------:R-:W-:-:S07]  /*4c90*/  IMAD.MOV.U32 R7, RZ, RZ, R14 ;  /* 0x000000ffff077224 */ /* 0x000fce00078e000e */
[----:B------:R-:W-:Y:S05]  /*4ca0*/  WARPSYNC.COLLECTIVE R15, `(.L_x_15131) ;  /* 0x000000000f087348 */ /* 0x000fea0003c00000 */
[----:B------:R0:W1:Y:S02]  /*4cb0*/  SHFL.BFLY P6, R14, R13, R12, R11 ;  /* 0x0c00000c0d0e7389 */ /* 0x00006400000c000b */
[----:B01----:R-:W-:Y:S05]  /*4cc0*/  ENDCOLLECTIVE ;  /* 0x000000000000791b */ /* 0x003fea0003800000 */
.L_x_15131:
        /* <DEDUP_REMOVED lines=8> */
.L_x_15132:
[----:B------:R-:W-:Y:S01]  /*4d50*/  IMAD.MOV.U32 R12, RZ, RZ, 0x1 ;  /* 0x00000001ff0c7424 */ /* 0x000fe200078e00ff */
[----:B------:R-:W-:-:S05]  /*4d60*/  MOV R9, R14 ;  /* 0x0000000e00097202 */ /* 0x000fca0000000f00 */
[----:B------:R-:W-:-:S05]  /*4d70*/  FADD.FTZ R8, R8, R9 ;  /* 0x0000000908087221 */ /* 0x000fca0000010000 */
[----:B------:R-:W-:-:S07]  /*4d80*/  MOV R13, R8 ;  /* 0x00000008000d7202 */ /* 0x000fce0000000f00 */
[----:B------:R-:W-:Y:S05]  /*4d90*/  WARPSYNC.COLLECTIVE R15, `(.L_x_15133) ;  /* 0x000000000f087348 */ /* 0x000fea0003c00000 */
[----:B------:R0:W1:Y:S02]  /*4da0*/  SHFL.BFLY P6, R14, R13, R12, R11 ;  /* 0x0c00000c0d0e7389 */ /* 0x00006400000c000b */
[----:B01----:R-:W-:Y:S05]  /*4db0*/  ENDCOLLECTIVE ;  /* 0x000000000000791b */ /* 0x003fea0003800000 */
.L_x_15133:
[----:B------:R-:W-:Y:S01]  /*4dc0*/  HFMA2 R13, -RZ, RZ, 0, 0 ;  /* 0x00000000ff0d7431 */ /* 0x000fe200000001ff */
[----:B------:R-:W-:Y:S02]  /*4dd0*/  MOV R12, 0x4 ;  /* 0x00000004000c7802 */ /* 0x000fe40000000f00 */
[----:B------:R-:W-:-:S07]  /*4de0*/  MOV R9, R14 ;  /* 0x0000000e00097202 */ /* 0x000fce0000000f00 */
[----:B------:R-:W-:Y:S05]  /*4df0*/  WARPSYNC.COLLECTIVE R15, `(.L_x_15134) ;  /* 0x000000000f087348 */ /* 0x000fea0003c00000 */
[----:B------:R0:W1:Y:S02]  /*4e00*/  SHFL.BFLY P6, R14, R13, R12, R11 ;  /* 0x0c00000c0d0e7389 */ /* 0x00006400000c000b */
[----:B01----:R-:W-:Y:S05]  /*4e10*/  ENDCOLLECTIVE ;  /* 0x000000000000791b */ /* 0x003fea0003800000 */
.L_x_15134:
        /* <DEDUP_REMOVED lines=8> */
.L_x_15135:
[----:B------:R-:W-:Y:S01]  /*4ea0*/  HFMA2 R12, -RZ, RZ, 0, 5.9604644775390625e-08 ;  /* 0x00000001ff0c7431 */ /* 0x000fe200000001ff */
[----:B------:R-:W-:-:S05]  /*4eb0*/  MOV R17, R14 ;  /* 0x0000000e00117202 */ /* 0x000fca0000000f00 */
[----:B------:R-:W-:-:S04]  /*4ec0*/  FADD.FTZ R10, R10, R17 ;  /* 0x000000110a0a7221 */ /* 0x000fc80000010000 */
[----:B------:R-:W-:-:S07]  /*4ed0*/  IMAD.MOV.U32 R13, RZ, RZ, R10 ;  /* 0x000000ffff0d7224 */ /* 0x000fce00078e000a */
[----:B------:R-:W-:Y:S05]  /*4ee0*/  WARPSYNC.COLLECTIVE R15, `(.L_x_15136) ;  /* 0x000000000f087348 */ /* 0x000fea0003c00000 */
[----:B------:R0:W1:Y:S02]  /*4ef0*/  SHFL.BFLY P6, R14, R13, R12, R11 ;  /* 0x0c00000c0d0e7389 */ /* 0x00006400000c000b */
[----:B01----:R-:W-:Y:S05]  /*4f00*/  ENDCOLLECTIVE ;  /* 0x000000000000791b */ /* 0x003fea0003800000 */
.L_x_15136:
[----:B------:R-:W-:Y:S02]  /*4f10*/  HFMA2 R13, -RZ, RZ, 0, 0 ;  /* 0x00000000ff0d7431 */ /* 0x000fe400000001ff */
[----:B------:R-:W-:Y:S01]  /*4f20*/  IMAD.MOV.U32 R12, RZ, RZ, 0x4 ;  /* 0x00000004ff0c7424 */ /* 0x000fe200078e00ff */
[----:B------:R-:W-:-:S07]  /*4f30*/  MOV R17, R14 ;  /* 0x0000000e00117202 */ /* 0x000fce0000000f00 */
[----:B------:R-:W-:Y:S05]  /*4f40*/  WARPSYNC.COLLECTIVE R15, `(.L_x_15137) ;  /* 0x000000000f087348 */ /* 0x000fea0003c00000 */
[----:B------:R0:W1:Y:S02]  /*4f50*/  SHFL.BFLY P6, R14, R13, R12, R11 ;  /* 0x0c00000c0d0e7389 */ /* 0x00006400000c000b */
[----:B01----:R-:W-:Y:S05]  /*4f60*/  ENDCOLLECTIVE ;  /* 0x000000000000791b */ /* 0x003fea0003800000 */
.L_x_15137:
        /* <DEDUP_REMOVED lines=8> */
.L_x_15138:
[----:B------:R-:W-:Y:S02]  /*4ff0*/  HFMA2 R12, -RZ, RZ, 0, 5.9604644775390625e-08 ;  /* 0x00000001ff0c7431 */ /* 0x000fe400000001ff */
[----:B------:R-:W-:-:S04]  /*5000*/  IMAD.MOV.U32 R19, RZ, RZ, R14 ;  /* 0x000000ffff137224 */ /* 0x000fc800078e000e */
[----:B------:R-:W-:-:S05]  /*5010*/  FADD.FTZ R16, R16, R19 ;  /* 0x0000001310107221 */ /* 0x000fca0000010000 */
[----:B------:R-:W-:-:S07]  /*5020*/  MOV R13, R16 ;  /* 0x00000010000d7202 */ /* 0x000fce0000000f00 */
[----:B------:R-:W-:Y:S05]  /*5030*/  WARPSYNC.COLLECTIVE R15, `(.L_x_15139) ;  /* 0x000000000f087348 */ /* 0x000fea0003c00000 */
[----:B------:R0:W1:Y:S02]  /*5040*/  SHFL.BFLY P6, R14, R13, R12, R11 ;  /* 0x0c00000c0d0e7389 */ /* 0x00006400000c000b */
[----:B01----:R-:W-:Y:S05]  /*5050*/  ENDCOLLECTIVE ;  /* 0x000000000000791b */ /* 0x003fea0003800000 */
.L_x_15139:
[----:B------:R-:W-:Y:S02]  /*5060*/  HFMA2 R12, -RZ, RZ, 0, 2.384185791015625e-07 ;  /* 0x00000004ff0c7431 */ /* 0x000fe400000001ff */
[----:B------:R-:W-:Y:S01]  /*5070*/  IMAD.MOV.U32 R13, RZ, RZ, RZ ;  /* 0x000000ffff0d7224 */ /* 0x000fe200078e00ff */
[----:B------:R-:W-:-:S07]  /*5080*/  MOV R19, R14 ;  /* 0x0000000e00137202 */ /* 0x000fce0000000f00 */
[----:B------:R-:W-:Y:S05]  /*5090*/  WARPSYNC.COLLECTIVE R15, `(.L_x_15140) ;  /* 0x000000000f087348 */ /* 0x000fea0003c00000 */
[----:B------:R0:W1:Y:S02]  /*50a0*/  SHFL.BFLY P6, R14, R13, R12, R11 ;  /* 0x0c00000c0d0e7389 */ /* 0x00006400000c000b */
[----:B01----:R-:W-:Y:S05]  /*50b0*/  ENDCOLLECTIVE ;  /* 0x000000000000791b */ /* 0x003fea0003800000 */
.L_x_15140:
        /* <DEDUP_REMOVED lines=8> */
.L_x_15141:
[----:B------:R-:W-:Y:S01]  /*5140*/  HFMA2 R12, -RZ, RZ, 0, 5.9604644775390625e-08 ;  /* 0x00000001ff0c7431 */ /* 0x000fe200000001ff */
[----:B------:R-:W-:-:S05]  /*5150*/  MOV R21, R14 ;  /* 0x0000000e00157202 */ /* 0x000fca0000000f00 */
[----:B------:R-:W-:-:S05]  /*5160*/  FADD.FTZ R18, R18, R21 ;  /* 0x0000001512127221 */ /* 0x000fca0000010000 */
[----:B------:R-:W-:-:S07]  /*5170*/  MOV R13, R18 ;  /* 0x00000012000d7202 */ /* 0x000fce0000000f00 */
[----:B------:R-:W-:Y:S05]  /*5180*/  WARPSYNC.COLLECTIVE R15, `(.L_x_15142) ;  /* 0x000000000f087348 */ /* 0x000fea0003c00000 */
[----:B------:R0:W1:Y:S02]  /*5190*/  SHFL.BFLY P6, R14, R13, R12, R11 ;  /* 0x0c00000c0d0e7389 */ /* 0x00006400000c000b */
[----:B01----:R-:W-:Y:S05]  /*51a0*/  ENDCOLLECTIVE ;  /* 0x000000000000791b */ /* 0x003fea0003800000 */
.L_x_15142:
[----:B------:R-:W-:Y:S01]  /*51b0*/  HFMA2 R12, -RZ, RZ, 0, 2.384185791015625e-07 ;  /* 0x00000004ff0c7431 */ /* 0x000fe200000001ff */
[----:B------:R-:W-:Y:S01]  /*51c0*/  MOV R13, RZ ;  /* 0x000000ff000d7202 */ /* 0x000fe20000000f00 */
[----:B------:R-:W-:-:S07]  /*51d0*/  IMAD.MOV.U32 R21, RZ, RZ, R14 ;  /* 0x000000ffff157224 */ /* 0x000fce00078e000e */
[----:B------:R-:W-:Y:S05]  /*51e0*/  WARPSYNC.COLLECTIVE R15, `(.L_x_15143) ;  /* 0x000000000f087348 */ /* 0x000fea0003c00000 */
[----:B------:R0:W1:Y:S02]  /*51f0*/  SHFL.BFLY P6, R14, R13, R12, R11 ;  /* 0x0c00000c0d0e7389 */ /* 0x00006400000c000b */
[----:B01----:R-:W-:Y:S05]  /*5200*/  ENDCOLLECTIVE ;  /* 0x000000000000791b */ /* 0x003fea0003800000 */
.L_x_15143:
        /* <DEDUP_REMOVED lines=8> */
.L_x_15144:
[----:B------:R-:W-:Y:S01]  /*5290*/  IMAD.MOV.U32 R12, RZ, RZ, 0x1 ;  /* 0x00000001ff0c7424 */ /* 0x000fe200078e00ff */
[----:B------:R-:W-:-:S05]  /*52a0*/  MOV R23, R14 ;  /* 0x0000000e00177202 */ /* 0x000fca0000000f00 */
[----:B------:R-:W-:-:S05]  /*52b0*/  FADD.FTZ R20, R20, R23 ;  /* 0x0000001714147221 */ /* 0x000fca0000010000 */
[----:B------:R-:W-:-:S07]  /*52c0*/  MOV R13, R20 ;  /* 0x00000014000d7202 */ /* 0x000fce0000000f00 */
[----:B------:R-:W-:Y:S05]  /*52d0*/  WARPSYNC.COLLECTIVE R15, `(.L_x_15145) ;  /* 0x000000000f087348 */ /* 0x000fea0003c00000 */
[----:B------:R0:W1:Y:S02]  /*52e0*/  SHFL.BFLY P6, R14, R13, R12, R11 ;  /* 0x0c00000c0d0e7389 */ /* 0x00006400000c000b */
[----:B01----:R-:W-:Y:S05]  /*52f0*/  ENDCOLLECTIVE ;  /* 0x000000000000791b */ /* 0x003fea0003800000 */
.L_x_15145:
[----:B------:R-:W-:Y:S01]  /*5300*/  HFMA2 R13, -RZ, RZ, 0, 0 ;  /* 0x00000000ff0d7431 */ /* 0x000fe200000001ff */
[----:B------:R-:W-:Y:S02]  /*5310*/  MOV R12, 0x4 ;  /* 0x00000004000c7802 */ /* 0x000fe40000000f00 */
[----:B------:R-:W-:-:S07]  /*5320*/  MOV R23, R14 ;  /* 0x0000000e00177202 */ /* 0x000fce0000000f00 */
[----:B------:R-:W-:Y:S05]  /*5330*/  WARPSYNC.COLLECTIVE R15, `(.L_x_15146) ;  /* 0x000000000f087348 */ /* 0x000fea0003c00000 */
[----:B------:R0:W1:Y:S02]  /*5340*/  SHFL.BFLY P6, R14, R13, R12, R11 ;  /* 0x0c00000c0d0e7389 */ /* 0x00006400000c000b */
[----:B01----:R-:W-:Y:S05]  /*5350*/  ENDCOLLECTIVE ;  /* 0x000000000000791b */ /* 0x003fea0003800000 */
.L_x_15146:
        /* <DEDUP_REMOVED lines=8> */
.L_x_15147:
[----:B------:R-:W-:Y:S01]  /*53e0*/  HFMA2 R12, -RZ, RZ, 0, 5.9604644775390625e-08 ;  /* 0x00000001ff0c7431 */ /* 0x000fe200000001ff */
[----:B------:R-:W-:-:S05]  /*53f0*/  MOV R25, R14 ;  /* 0x0000000e00197202 */ /* 0x000fca0000000f00 */
[----:B------:R-:W-:-:S04]  /*5400*/  FADD.FTZ R22, R22, R25 ;  /* 0x0000001916167221 */ /* 0x000fc80000010000 */
[----:B------:R-:W-:-:S07]  /*5410*/  IMAD.MOV.U32 R13, RZ, RZ, R22 ;  /* 0x000000ffff0d7224 */ /* 0x000fce00078e0016 */
[----:B------:R-:W-:Y:S05]  /*5420*/  WARPSYNC.COLLECTIVE R15, `(.L_x_15148) ;  /* 0x000000000f087348 */ /* 0x000fea0003c00000 */
[----:B------:R0:W1:Y:S02]  /*5430*/  SHFL.BFLY P6, R14, R13, R12, R11 ;  /* 0x0c00000c0d0e7389 */ /* 0x00006400000c000b */
[----:B01----:R-:W-:Y:S05]  /*5440*/  ENDCOLLECTIVE ;  /* 0x000000000000791b */ /* 0x003fea0003800000 */
.L_x_15148:
[----:B------:R-:W-:Y:S02]  /*5450*/  HFMA2 R13, -RZ, RZ, 0, 0 ;  /* 0x00000000ff0d7431 */ /* 0x000fe400000001ff */
[----:B------:R-:W-:Y:S01]  /*5460*/  IMAD.MOV.U32 R12, RZ, RZ, 0x4 ;  /* 0x00000004ff0c7424 */ /* 0x000fe200078e00ff */
[----:B------:R-:W-:-:S07]  /*5470*/  MOV R25, R14 ;  /* 0x0000000e00197202 */ /* 0x000fce0000000f00 */
[----:B------:R-:W-:Y:S05]  /*5480*/  WARPSYNC.COLLECTIVE R15, `(.L_x_15149) ;  /* 0x000000000f087348 */ /* 0x000fea0003c00000 */
[----:B------:R0:W1:Y:S02]  /*5490*/  SHFL.BFLY P6, R14, R13, R12, R11 ;  /* 0x0c00000c0d0e7389 */ /* 0x00006400000c000b */
[----:B01----:R-:W-:Y:S05]  /*54a0*/  ENDCOLLECTIVE ;  /* 0x000000000000791b */ /* 0x003fea0003800000 */
.L_x_15149:
        /* <DEDUP_REMOVED lines=8> */
.L_x_15150:
[----:B------:R-:W-:Y:S02]  /*5530*/  HFMA2 R12, -RZ, RZ, 0, 5.9604644775390625e-08 ;  /* 0x00000001ff0c7431 */ /* 0x000fe400000001ff */
[----:B------:R-:W-:-:S04]  /*5540*/  IMAD.MOV.U32 R27, RZ, RZ, R14 ;  /* 0x000000ffff1b7224 */ /* 0x000fc800078e000e */
[----:B------:R-:W-:-:S05]  /*5550*/  FADD.FTZ R26, R26, R27 ;  /* 0x0000001b1a1a7221 */ /* 0x000fca0000010000 */
[----:B------:R-:W-:-:S07]  /*5560*/  MOV R13, R26 ;  /* 0x0000001a000d7202 */ /* 0x000fce0000000f00 */
[----:B------:R-:W-:Y:S05]  /*5570*/  WARPSYNC.COLLECTIVE R15, `(.L_x_15151) ;  /* 0x000000000f087348 */ /* 0x000fea0003c00000 */
[----:B------:R0:W1:Y:S02]  /*5580*/  SHFL.BFLY P6, R14, R13, R12, R11 ;  /* 0x0c00000c0d0e7389 */ /* 0x00006400000c000b */
[----:B01----:R-:W-:Y:S05]  /*5590*/  ENDCOLLECTIVE ;  /* 0x000000000000791b */ /* 0x003fea0003800000 */
.L_x_15151:
[----:B------:R-:W-:Y:S02]  /*55a0*/  HFMA2 R12, -RZ, RZ, 0, 2.384185791015625e-07 ;  /* 0x00000004ff0c7431 */ /* 0x000fe400000001ff */
[----:B------:R-:W-:Y:S01]  /*55b0*/  IMAD.MOV.U32 R13, RZ, RZ, RZ ;  /* 0x000000ffff0d7224 */ /* 0x000fe200078e00ff */
[----:B------:R-:W-:-:S07]  /*55c0*/  MOV R27, R14 ;  /* 0x0000000e001b7202 */ /* 0x000fce0000000f00 */
[----:B------:R-:W-:Y:S05]  /*55d0*/  WARPSYNC.COLLECTIVE R15, `(.L_x_15152) ;  /* 0x000000000f087348 */ /* 0x000fea0003c00000 */
[----:B------:R0:W1:Y:S02]  /*55e0*/  SHFL.BFLY P6, R14, R13, R12, R11 ;  /* 0x0c00000c0d0e7389 */ /* 0x00006400000c000b */
[----:B01----:R-:W-:Y:S05]  /*55f0*/  ENDCOLLECTIVE ;  /* 0x000000000000791b */ /* 0x003fea0003800000 */
.L_x_15152:
[----:B------:R-:W-:Y:S01]  /*5600*/  FADD.FTZ R26, R26, R27 ;  /* 0x0000001b1a1a7221 */ /* 0x000fe20000010000 */
[----:B------:R-:W-:Y:S02]  /*5610*/  HFMA2 R12, -RZ, RZ, 0, 1.1920928955078125e-07 ;  /* 0x00000002ff0c7431 */ /* 0x000fe400000001ff */
[----:B------:R-:W-:-:S05]  /*5620*/  FADD.FTZ R28, RZ, R14 ;  /* 0x0000000eff1c7221 */ /* 0x000fca0000010000 */
[----:B------:R-:W-:-:S07]  /*5630*/  MOV R13, R28 ;  /* 0x0000001c000d7202 */ /* 0x000fce0000000f00 */
[----:B------:R-:W-:Y:S05]  /*5640*/  WARPSYNC.COLLECTIVE R15, `(.L_x_15153) ;  /* 0x000000000f087348 */ /* 0x000fea0003c00000 */
[----:B------:R0:W1:Y:S02]  /*5650*/  SHFL.BFLY P6, R14, R13, R12, R11 ;  /* 0x0c00000c0d0e7389 */ /* 0x00006400000c000b */
[----:B01----:R-:W-:Y:S05]  /*5660*/  ENDCOLLECTIVE ;  /* 0x000000000000791b */ /* 0x003fea0003800000 */
.L_x_15153:
[----:B------:R-:W-:Y:S02]  /*5670*/  HFMA2 R12, -RZ, RZ, 0, 5.9604644775390625e-08 ;  /* 0x00000001ff0c7431 */ /* 0x000fe400000001ff */
[----:B------:R-:W-:-:S04]  /*5680*/  IMAD.MOV.U32 R35, RZ, RZ, R14 ;  /* 0x000000ffff237224 */ /* 0x000fc800078e000e */
[----:B------:R-:W-:-:S05]  /*5690*/  FADD.FTZ R28, R28, R35 ;  /* 0x000000231c1c7221 */ /* 0x000fca0000010000 */
[----:B------:R-:W-:-:S07]  /*56a0*/  MOV R13, R28 ;  /* 0x0000001c000d7202 */ /* 0x000fce0000000f00 */
[----:B------:R-:W-:Y:S05]  /*56b0*/  WARPSYNC.COLLECTIVE R15, `(.L_x_15154) ;  /* 0x000000000f087348 */ /* 0x000fea0003c00000 */
[----:B------:R0:W1:Y:S02]  /*56c0*/  SHFL.BFLY P6, R14, R13, R12, R11 ;  /* 0x0c00000c0d0e7389 */ /* 0x00006400000c000b */
[----:B01----:R-:W-:Y:S05]  /*56d0*/  ENDCOLLECTIVE ;  /* 0x000000000000791b */ /* 0x003fea0003800000 */
.L_x_15154:
[----:B------:R-:W-:Y:S02]  /*56e0*/  HFMA2 R12, -RZ, RZ, 0, 2.384185791015625e-07 ;  /* 0x00000004ff0c7431 */ /* 0x000fe400000001ff */
[----:B------:R-:W-:Y:S01]  /*56f0*/  IMAD.MOV.U32 R13, RZ, RZ, RZ ;  /* 0x000000ffff0d7224 */ /* 0x000fe200078e00ff */
[----:B------:R-:W-:-:S07]  /*5700*/  MOV R43, R14 ;  /* 0x0000000e002b7202 */ /* 0x000fce0000000f00 */
[----:B------:R-:W-:Y:S05]  /*5710*/  WARPSYNC.COLLECTIVE R15, `(.L_x_15155) ;  /* 0x000000000f087348 */ /* 0x000fea0003c00000 */
[----:B------:R0:W1:Y:S02]  /*5720*/  SHFL.BFLY P6, R14, R13, R12, R11 ;  /* 0x0c00000c0d0e7389 */ /* 0x00006400000c000b */
[----:B01----:R-:W-:Y:S05]  /*5730*/  ENDCOLLECTIVE ;  /* 0x000000000000791b */ /* 0x003fea0003800000 */
.L_x_15155:
        /* <DEDUP_REMOVED lines=8> */
.L_x_15156:
[----:B------:R-:W-:Y:S01]  /*57c0*/  HFMA2 R12, -RZ, RZ, 0, 5.9604644775390625e-08 ;  /* 0x00000001ff0c7431 */ /* 0x000fe200000001ff */
[----:B------:R-:W-:-:S05]  /*57d0*/  MOV R44, R14 ;  /* 0x0000000e002c7202 */ /* 0x000fca0000000f00 */
[----:B------:R-:W-:-:S05]  /*57e0*/  FADD.FTZ R29, R29, R44 ;  /* 0x0000002c1d1d7221 */ /* 0x000fca0000010000 */
[----:B------:R-:W-:-:S07]  /*57f0*/  MOV R13, R29 ;  /* 0x0000001d000d7202 */ /* 0x000fce0000000f00 */
[----:B------:R-:W-:Y:S05]  /*5800*/  WARPSYNC.COLLECTIVE R15, `(.L_x_15157) ;  /* 0x000000000f087348 */ /* 0x000fea0003c00000 */
[----:B------:R0:W1:Y:S02]  /*5810*/  SHFL.BFLY P6, R14, R13, R12, R11 ;  /* 0x0c00000c0d0e7389 */ /* 0x00006400000c000b */
[----:B01----:R-:W-:Y:S05]  /*5820*/  ENDCOLLECTIVE ;  /* 0x000000000000791b */ /* 0x003fea0003800000 */
.L_x_15157:
[----:B------:R-:W-:Y:S01]  /*5830*/  HFMA2 R12, -RZ, RZ, 0, 2.384185791015625e-07 ;  /* 0x00000004ff0c7431 */ /* 0x000fe200000001ff */
[----:B------:R-:W-:Y:S01]  /*5840*/  MOV R13, RZ ;  /* 0x000000ff000d7202 */ /* 0x000fe20000000f00 */
[----:B------:R-:W-:-:S07]  /*5850*/  IMAD.MOV.U32 R4, RZ, RZ, R14 ;  /* 0x000000ffff047224 */ /* 0x000fce00078e000e */
[----:B------:R-:W-:Y:S05]  /*5860*/  WARPSYNC.COLLECTIVE R15, `(.L_x_15158) ;  /* 0x000000000f087348 */ /* 0x000fea0003c00000 */
[----:B------:R0:W1:Y:S02]  /*5870*/  SHFL.BFLY P6, R14, R13, R12, R11 ;  /* 0x0c00000c0d0e7389 */ /* 0x00006400000c000b */
[----:B01----:R-:W-:Y:S05]  /*5880*/  ENDCOLLECTIVE ;  /* 0x000000000000791b */ /* 0x003fea0003800000 */
.L_x_15158:
        /* <DEDUP_REMOVED lines=8> */
.L_x_15159:
[----:B------:R-:W-:Y:S01]  /*5910*/  IMAD.MOV.U32 R12, RZ, RZ, 0x1 ;  /* 0x00000001ff0c7424 */ /* 0x000fe200078e00ff */
[----:B------:R-:W-:-:S05]  /*5920*/  MOV R3, R14 ;  /* 0x0000000e00037202 */ /* 0x000fca0000000f00 */
[----:B------:R-:W-:-:S05]  /*5930*/  FADD.FTZ R30, R30, R3 ;  /* 0x000000031e1e7221 */ /* 0x000fca0000010000 */
[----:B------:R-:W-:-:S07]  /*5940*/  MOV R13, R30 ;  /* 0x0000001e000d7202 */ /* 0x000fce0000000f00 */
[----:B------:R-:W-:Y:S05]  /*5950*/  WARPSYNC.COLLECTIVE R15, `(.L_x_15160) ;  /* 0x000000000f087348 */ /* 0x000fea0003c00000 */
[----:B------:R0:W1:Y:S02]  /*5960*/  SHFL.BFLY P6, R14, R13, R12, R11 ;  /* 0x0c00000c0d0e7389 */ /* 0x00006400000c000b */
[----:B01----:R-:W-:Y:S05]  /*5970*/  ENDCOLLECTIVE ;  /* 0x000000000000791b */ /* 0x003fea0003800000 */
.L_x_15160:
[----:B------:R-:W-:Y:S01]  /*5980*/  HFMA2 R13, -RZ, RZ, 0, 0 ;  /* 0x00000000ff0d7431 */ /* 0x000fe200000001ff */
[----:B------:R-:W-:Y:S02]  /*5990*/  MOV R12, 0x4 ;  /* 0x00000004000c7802 */ /* 0x000fe40000000f00 */
[----:B------:R-:W-:-:S07]  /*59a0*/  MOV R3, R14 ;  /* 0x0000000e00037202 */ /* 0x000fce0000000f00 */
[----:B------:R-:W-:Y:S05]  /*59b0*/  WARPSYNC.COLLECTIVE R15, `(.L_x_15161) ;  /* 0x000000000f087348 */ /* 0x000fea0003c00000 */
[----:B------:R0:W1:Y:S02]  /*59c0*/  SHFL.BFLY P6, R14, R13, R12, R11 ;  /* 0x0c00000c0d0e7389 */ /* 0x00006400000c000b */
[----:B01----:R-:W-:Y:S05]  /*59d0*/  ENDCOLLECTIVE ;  /* 0x000000000000791b */ /* 0x003fea0003800000 */
.L_x_15161:
[----:B------:R-:W-:Y:S01]  /*59e0*/  FADD.FTZ R3, R30, R3 ;  /* 0x000000031e037221 */ /* 0x000fe20000010000 */
[----:B------:R-:W-:Y:S02]  /*59f0*/  HFMA2 R12, -RZ, RZ, 0, 1.1920928955078125e-07 ;  /* 0x00000002ff0c7431 */ /* 0x000fe400000001ff */
[----:B------:R-:W-:-:S04]  /*5a00*/  FADD.FTZ R31, RZ, R14 ;  /* 0x0000000eff1f7221 */ /* 0x000fc80000010000 */
[----:B------:R-:W-:-:S07]  /*5a10*/  IMAD.MOV.U32 R13, RZ, RZ, R31 ;  /* 0x000000ffff0d7224 */ /* 0x000fce00078e001f */
[----:B------:R-:W-:Y:S05]  /*5a20*/  WARPSYNC.COLLECTIVE R15, `(.L_x_15162) ;  /* 0x000000000f087348 */ /* 0x000fea0003c00000 */
[----:B------:R0:W1:Y:S02]  /*5a30*/  SHFL.BFLY P6, R14, R13, R12, R11 ;  /* 0x0c00000c0d0e7389 */ /* 0x00006400000c000b */
[----:B01----:R-:W-:Y:S05]  /*5a40*/  ENDCOLLECTIVE ;  /* 0x000000000000791b */ /* 0x003fea0003800000 */
.L_x_15162:
[----:B------:R-:W-:Y:S02]  /*5a50*/  HFMA2 R12, -RZ, RZ, 0, 5.9604644775390625e-08 ;  /* 0x00000001ff0c7431 */ /* 0x000fe400000001ff */
[----:B------:R-:W-:-:S05]  /*5a60*/  FADD.FTZ R31, R31, R14 ;  /* 0x0000000e1f1f7221 */ /* 0x000fca0000010000 */
[----:B------:R-:W-:-:S07]  /*5a70*/  MOV R13, R31 ;  /* 0x0000001f000d7202 */ /* 0x000fce0000000f00 */
[----:B------:R-:W-:Y:S05]  /*5a80*/  WARPSYNC.COLLECTIVE R15, `(.L_x_15163) ;  /* 0x000000000f087348 */ /* 0x000fea0003c00000 */
[----:B------:R0:W1:Y:S02]  /*5a90*/  SHFL.BFLY P6, R14, R13, R12, R11 ;  /* 0x0c00000c0d0e7389 */ /* 0x00006400000c000b */
[----:B01----:R-:W-:Y:S05]  /*5aa0*/  ENDCOLLECTIVE ;  /* 0x000000000000791b */ /* 0x003fea0003800000 */
.L_x_15163:
[----:B------:R-:W-:Y:S01]  /*5ab0*/  HFMA2 R12, -RZ, RZ, 0, 2.384185791015625e-07 ;  /* 0x00000004ff0c7431 */ /* 0x000fe200000001ff */
[----:B------:R-:W-:Y:S01]  /*5ac0*/  MOV R13, RZ ;  /* 0x000000ff000d7202 */ /* 0x000fe20000000f00 */
[----:B------:R-:W-:-:S07]  /*5ad0*/  IMAD.MOV.U32 R38, RZ, RZ, R14 ;  /* 0x000000ffff267224 */ /* 0x000fce00078e000e */
[----:B------:R-:W-:Y:S05]  /*5ae0*/  WARPSYNC.COLLECTIVE R15, `(.L_x_15164) ;  /* 0x000000000f087348 */ /* 0x000fea0003c00000 */
[----:B------:R0:W1:Y:S02]  /*5af0*/  SHFL.BFLY P6, R14, R13, R12, R11 ;  /* 0x0c00000c0d0e7389 */ /* 0x00006400000c000b */
[----:B01----:R-:W-:Y:S05]  /*5b00*/  ENDCOLLECTIVE ;  /* 0x000000000000791b */ /* 0x003fea0003800000 */
.L_x_15164:
        /* <DEDUP_REMOVED lines=8> */
.L_x_15165:
[----:B------:R-:W-:Y:S01]  /*5b90*/  IMAD.MOV.U32 R12, RZ, RZ, 0x1 ;  /* 0x00000001ff0c7424 */ /* 0x000fe200078e00ff */
[----:B------:R-:W-:-:S05]  /*5ba0*/  MOV R7, R14 ;  /* 0x0000000e00077202 */ /* 0x000fca0000000f00 */
[----:B------:R-:W-:-:S05]  /*5bb0*/  FADD.FTZ R32, R32, R7 ;  /* 0x0000000720207221 */ /* 0x000fca0000010000 */
[----:B------:R-:W-:-:S07]  /*5bc0*/  MOV R13, R32 ;  /* 0x00000020000d7202 */ /* 0x000fce0000000f00 */
[----:B------:R-:W-:Y:S05]  /*5bd0*/  WARPSYNC.COLLECTIVE R15, `(.L_x_15166) ;  /* 0x000000000f087348 */ /* 0x000fea0003c00000 */
[----:B------:R0:W1:Y:S02]  /*5be0*/  SHFL.BFLY P6, R14, R13, R12, R11 ;  /* 0x0c00000c0d0e7389 */ /* 0x00006400000c000b */
[----:B01----:R-:W-:Y:S05]  /*5bf0*/  ENDCOLLECTIVE ;  /* 0x000000000000791b */ /* 0x003fea0003800000 */
.L_x_15166:
[----:B------:R-:W-:Y:S01]  /*5c00*/  HFMA2 R13, -RZ, RZ, 0, 0 ;  /* 0x00000000ff0d7431 */ /* 0x000fe200000001ff */
[----:B------:R-:W-:Y:S02]  /*5c10*/  MOV R12, 0x4 ;  /* 0x00000004000c7802 */ /* 0x000fe40000000f00 */
[----:B------:R-:W-:-:S07]  /*5c20*/  MOV R7, R14 ;  /* 0x0000000e00077202 */ /* 0x000fce0000000f00 */
[----:B------:R-:W-:Y:S05]  /*5c30*/  WARPSYNC.COLLECTIVE R15, `(.L_x_15167) ;  /* 0x000000000f087348 */ /* 0x000fea0003c00000 */
[----:B------:R0:W1:Y:S02]  /*5c40*/  SHFL.BFLY P6, R14, R13, R12, R11 ;  /* 0x0c00000c0d0e7389 */ /* 0x00006400000c000b */
[----:B01----:R-:W-:Y:S05]  /*5c50*/  ENDCOLLECTIVE ;  /* 0x000000000000791b */ /* 0x003fea0003800000 */
.L_x_15167:
        /* <DEDUP_REMOVED lines=8> */
.L_x_15168:
[----:B------:R-:W-:Y:S01]  /*5ce0*/  HFMA2 R12, -RZ, RZ, 0, 5.9604644775390625e-08 ;  /* 0x00000001ff0c7431 */ /* 0x000fe200000001ff */
[----:B------:R-:W-:-:S05]  /*5cf0*/  MOV R42, R14 ;  /* 0x0000000e002a7202 */ /* 0x000fca0000000f00 */
[----:B------:R-:W-:-:S04]  /*5d00*/  FADD.FTZ R33, R33, R42 ;  /* 0x0000002a21217221 */ /* 0x000fc80000010000 */
[----:B------:R-:W-:-:S07]  /*5d10*/  IMAD.MOV.U32 R13, RZ, RZ, R33 ;  /* 0x000000ffff0d7224 */ /* 0x000fce00078e0021 */
[----:B------:R-:W-:Y:S05]  /*5d20*/  WARPSYNC.COLLECTIVE R15, `(.L_x_15169) ;  /* 0x000000000f087348 */ /* 0x000fea0003c00000 */
[----:B------:R0:W1:Y:S02]  /*5d30*/  SHFL.BFLY P6, R14, R13, R12, R11 ;  /* 0x0c00000c0d0e7389 */ /* 0x00006400000c000b */
[----:B01----:R-:W-:Y:S05]  /*5d40*/  ENDCOLLECTIVE ;  /* 0x000000000000791b */ /* 0x003fea0003800000 */
.L_x_15169:
[----:B------:R-:W-:Y:S02]  /*5d50*/  HFMA2 R13, -RZ, RZ, 0, 0 ;  /* 0x00000000ff0d7431 */ /* 0x000fe400000001ff */
[----:B------:R-:W-:Y:S01]  /*5d60*/  IMAD.MOV.U32 R12, RZ, RZ, 0x4 ;  /* 0x00000004ff0c7424 */ /* 0x000fe200078e00ff */
[----:B------:R-:W-:-:S07]  /*5d70*/  MOV R40, R14 ;  /* 0x0000000e00287202 */ /* 0x000fce0000000f00 */
[----:B------:R-:W-:Y:S05]  /*5d80*/  WARPSYNC.COLLECTIVE R15, `(.L_x_15170) ;  /* 0x000000000f087348 */ /* 0x000fea0003c00000 */
[----:B------:R0:W1:Y:S02]  /*5d90*/  SHFL.BFLY P6, R14, R13, R12, R11 ;  /* 0x0c00000c0d0e7389 */ /* 0x00006400000c000b */
[----:B01----:R-:W-:Y:S05]  /*5da0*/  ENDCOLLECTIVE ;  /* 0x000000000000791b */ /* 0x003fea0003800000 */
.L_x_15170:
        /* <DEDUP_REMOVED lines=8> */
.L_x_15171:
[----:B------:R-:W-:Y:S02]  /*5e30*/  HFMA2 R12, -RZ, RZ, 0, 5.9604644775390625e-08 ;  /* 0x00000001ff0c7431 */ /* 0x000fe400000001ff */
[----:B------:R-:W-:-:S04]  /*5e40*/  IMAD.MOV.U32 R19, RZ, RZ, R14 ;  /* 0x000000ffff137224 */ /* 0x000fc800078e000e */
[----:B------:R-:W-:-:S05]  /*5e50*/  FADD.FTZ R34, R34, R19 ;  /* 0x0000001322227221 */ /* 0x000fca0000010000 */
[----:B------:R-:W-:-:S07]  /*5e60*/  MOV R13, R34 ;  /* 0x00000022000d7202 */ /* 0x000fce0000000f00 */
[----:B------:R-:W-:Y:S05]  /*5e70*/  WARPSYNC.COLLECTIVE R15, `(.L_x_15172) ;  /* 0x000000000f087348 */ /* 0x000fea0003c00000 */
[----:B------:R0:W1:Y:S02]  /*5e80*/  SHFL.BFLY P6, R14, R13, R12, R11 ;  /* 0x0c00000c0d0e7389 */ /* 0x00006400000c000b */
[----:B01----:R-:W-:Y:S05]  /*5e90*/  ENDCOLLECTIVE ;  /* 0x000000000000791b */ /* 0x003fea0003800000 */
.L_x_15172:
[----:B------:R-:W-:Y:S02]  /*5ea0*/  HFMA2 R12, -RZ, RZ, 0, 2.384185791015625e-07 ;  /* 0x00000004ff0c7431 */ /* 0x000fe400000001ff */
[----:B------:R-:W-:Y:S01]  /*5eb0*/  IMAD.MOV.U32 R13, RZ, RZ, RZ ;  /* 0x000000ffff0d7224 */ /* 0x000fe200078e00ff */
[----:B------:R-:W-:-:S07]  /*5ec0*/  MOV R9, R14 ;  /* 0x0000000e00097202 */ /* 0x000fce0000000f00 */
[----:B------:R-:W-:Y:S05]  /*5ed0*/  WARPSYNC.COLLECTIVE R15, `(.L_x_15173) ;  /* 0x000000000f087348 */ /* 0x000fea0003c00000 */
[----:B------:R0:W1:Y:S02]  /*5ee0*/  SHFL.BFLY P6, R14, R13, R12, R11 ;  /* 0x0c00000c0d0e7389 */ /* 0x00006400000c000b */
[----:B01----:R-:W-:Y:S05]  /*5ef0*/  ENDCOLLECTIVE ;  /* 0x000000000000791b */ /* 0x003fea0003800000 */
.L_x_15173:
        /* <DEDUP_REMOVED lines=8> */
.L_x_15174:
[----:B------:R-:W-:Y:S01]  /*5f80*/  HFMA2 R12, -RZ, RZ, 0, 5.9604644775390625e-08 ;  /* 0x00000001ff0c7431 */ /* 0x000fe200000001ff */
[----:B------:R-:W-:-:S05]  /*5f90*/  MOV R44, R14 ;  /* 0x0000000e002c7202 */ /* 0x000fca0000000f00 */
[----:B------:R-:W-:-:S05]  /*5fa0*/  FADD.FTZ R35, R35, R44 ;  /* 0x0000002c23237221 */ /* 0x000fca0000010000 */
[----:B------:R-:W-:-:S07]  /*5fb0*/  MOV R13, R35 ;  /* 0x00000023000d7202 */ /* 0x000fce0000000f00 */
[----:B------:R-:W-:Y:S05]  /*5fc0*/  WARPSYNC.COLLECTIVE R15, `(.L_x_15175) ;  /* 0x000000000f087348 */ /* 0x000fea0003c00000 */
[----:B------:R0:W1:Y:S02]  /*5fd0*/  SHFL.BFLY P6, R14, R13, R12, R11 ;  /* 0x0c00000c0d0e7389 */ /* 0x00006400000c000b */
[----:B01----:R-:W-:Y:S05]  /*5fe0*/  ENDCOLLECTIVE ;  /* 0x000000000000791b */ /* 0x003fea0003800000 */
.L_x_15175:
[----:B------:R-:W-:Y:S01]  /*5ff0*/  HFMA2 R12, -RZ, RZ, 0, 2.384185791015625e-07 ;  /* 0x00000004ff0c7431 */ /* 0x000fe200000001ff */
[----:B------:R-:W-:Y:S01]  /*6000*/  MOV R13, RZ ;  /* 0x000000ff000d7202 */ /* 0x000fe20000000f00 */
[----:B------:R-:W-:-:S07]  /*6010*/  IMAD.MOV.U32 R30, RZ, RZ, R14 ;  /* 0x000000ffff1e7224 */ /* 0x000fce00078e000e */
[----:B------:R-:W-:Y:S05]  /*6020*/  WARPSYNC.COLLECTIVE R15, `(.L_x_15176) ;  /* 0x000000000f087348 */ /* 0x000fea0003c00000 */
[----:B------:R0:W1:Y:S02]  /*6030*/  SHFL.BFLY P6, R14, R13, R12, R11 ;  /* 0x0c00000c0d0e7389 */ /* 0x00006400000c000b */
[----:B01----:R-:W-:Y:S05]  /*6040*/  ENDCOLLECTIVE ;  /* 0x000000000000791b */ /* 0x003fea0003800000 */
.L_x_15176:
        /* <DEDUP_REMOVED lines=8> */
.L_x_15177:
[----:B------:R-:W-:Y:S01]  /*60d0*/  IMAD.MOV.U32 R12, RZ, RZ, 0x1 ;  /* 0x00000001ff0c7424 */ /* 0x000fe200078e00ff */
[----:B------:R-:W-:-:S05]  /*60e0*/  MOV R17, R14 ;  /* 0x0000000e00117202 */ /* 0x000fca0000000f00 */
[----:B------:R-:W-:-:S05]  /*60f0*/  FADD.FTZ R36, R36, R17 ;  /* 0x0000001124247221 */ /* 0x000fca0000010000 */
[----:B------:R-:W-:-:S07]  /*6100*/  MOV R13, R36 ;  /* 0x00000024000d7202 */ /* 0x000fce0000000f00 */
[----:B------:R-:W-:Y:S05]  /*6110*/  WARPSYNC.COLLECTIVE R15, `(.L_x_15178) ;  /* 0x000000000f087348 */ /* 0x000fea0003c00000 */
[----:B------:R0:W1:Y:S02]  /*6120*/  SHFL.BFLY P6, R14, R13, R12, R11 ;  /* 0x0c00000c0d0e7389 */ /* 0x00006400000c000b */
[----:B01----:R-:W-:Y:S05]  /*6130*/  ENDCOLLECTIVE ;  /* 0x000000000000791b */ /* 0x003fea0003800000 */
.L_x_15178:
[----:B------:R-:W-:Y:S01]  /*6140*/  HFMA2 R13, -RZ, RZ, 0, 0 ;  /* 0x00000000ff0d7431 */ /* 0x000fe200000001ff */
[----:B------:R-:W-:Y:S02]  /*6150*/  MOV R12, 0x4 ;  /* 0x00000004000c7802 */ /* 0x000fe40000000f00 */
[----:B------:R-:W-:-:S07]  /*6160*/  MOV R19, R14 ;  /* 0x0000000e00137202 */ /* 0x000fce0000000f00 */
[----:B------:R-:W-:Y:S05]  /*6170*/  WARPSYNC.COLLECTIVE R15, `(.L_x_15179) ;  /* 0x000000000f087348 */ /* 0x000fea0003c00000 */
[----:B------:R0:W1:Y:S02]  /*6180*/  SHFL.BFLY P6, R14, R13, R12, R11 ;  /* 0x0c00000c0d0e7389 */ /* 0x00006400000c000b */
[----:B01----:R-:W-:Y:S05]  /*6190*/  ENDCOLLECTIVE ;  /* 0x000000000000791b */ /* 0x003fea0003800000 */
.L_x_15179:
        /* <DEDUP_REMOVED lines=8> */
.L_x_15180:
[----:B------:R-:W-:Y:S02]  /*6220*/  IMAD.MOV.U32 R12, RZ, RZ, 0x1 ;  /* 0x00000001ff0c7424 */ /* 0x000fe400078e00ff */
[----:B------:R-:W-:-:S05]  /*6230*/  FADD.FTZ R37, R37, R14 ;  /* 0x0000000e25257221 */ /* 0x000fca0000010000 */
[----:B------:R-:W-:-:S07]  /*6240*/  MOV R13, R37 ;  /* 0x00000025000d7202 */ /* 0x000fce0000000f00 */
[----:B------:R-:W-:Y:S05]  /*6250*/  WARPSYNC.COLLECTIVE R15, `(.L_x_15181) ;  /* 0x000000000f087348 */ /* 0x000fea0003c00000 */
[----:B------:R0:W1:Y:S02]  /*6260*/  SHFL.BFLY P6, R14, R13, R12, R11 ;  /* 0x0c00000c0d0e7389 */ /* 0x00006400000c000b */
[----:B01----:R-:W-:Y:S05]  /*6270*/  ENDCOLLECTIVE ;  /* 0x000000000000791b */ /* 0x003fea0003800000 */
.L_x_15181:
[----:B------:R-:W-:Y:S01]  /*6280*/  HFMA2 R13, -RZ, RZ, 0, 0 ;  /* 0x00000000ff0d7431 */ /* 0x000fe200000001ff */
[----:B------:R-:W-:Y:S02]  /*6290*/  MOV R12, 0x4 ;  /* 0x00000004000c7802 */ /* 0x000fe40000000f00 */
[----:B------:R-:W-:-:S07]  /*62a0*/  MOV R42, R14 ;  /* 0x0000000e002a7202 */ /* 0x000fce0000000f00 */
[----:B------:R-:W-:Y:S05]  /*62b0*/  WARPSYNC.COLLECTIVE R15, `(.L_x_15182) ;  /* 0x000000000f087348 */ /* 0x000fea0003c00000 */
[----:B------:R0:W1:Y:S02]  /*62c0*/  SHFL.BFLY P6, R14, R13, R12, R11 ;  /* 0x0c00000c0d0e7389 */ /* 0x00006400000c000b */
[----:B01----:R-:W-:Y:S05]  /*62d0*/  ENDCOLLECTIVE ;  /* 0x000000000000791b */ /* 0x003fea0003800000 */
.L_x_15182:
        /* <DEDUP_REMOVED lines=8> */
.L_x_15183:
[----:B------:R-:W-:Y:S02]  /*6360*/  IMAD.MOV.U32 R12, RZ, RZ, 0x1 ;  /* 0x00000001ff0c7424 */ /* 0x000fe400078e00ff */
[----:B------:R-:W-:-:S05]  /*6370*/  FADD.FTZ R41, R41, R14 ;  /* 0x0000000e29297221 */ /* 0x000fca0000010000 */
[----:B------:R-:W-:-:S07]  /*6380*/  MOV R13, R41 ;  /* 0x00000029000d7202 */ /* 0x000fce0000000f00 */
[----:B------:R-:W-:Y:S05]  /*6390*/  WARPSYNC.COLLECTIVE R15, `(.L_x_15184) ;  /* 0x000000000f087348 */ /* 0x000fea0003c00000 */
[----:B------:R0:W1:Y:S02]  /*63a0*/  SHFL.BFLY P6, R14, R13, R12, R11 ;  /* 0x0c00000c0d0e7389 */ /* 0x00006400000c000b */
[----:B01----:R-:W-:Y:S05]  /*63b0*/  ENDCOLLECTIVE ;  /* 0x000000000000791b */ /* 0x003fea0003800000 */
.L_x_15184:
[----:B------:R-:W-:Y:S01]  /*63c0*/  HFMA2 R13, -RZ, RZ, 0, 0 ;  /* 0x00000000ff0d7431 */ /* 0x000fe200000001ff */
[----:B------:R-:W-:Y:S02]  /*63d0*/  MOV R12, 0x4 ;  /* 0x00000004000c7802 */ /* 0x000fe40000000f00 */
[----:B------:R-:W-:-:S07]  /*63e0*/  MOV R44, R14 ;  /* 0x0000000e002c7202 */ /* 0x000fce0000000f00 */
[----:B------:R-:W-:Y:S05]  /*63f0*/  WARPSYNC.COLLECTIVE R15, `(.L_x_15185) ;  /* 0x000000000f087348 */ /* 0x000fea0003c00000 */
[----:B------:R0:W1:Y:S02]  /*6400*/  SHFL.BFLY P6, R14, R13, R12, R11 ;  /* 0x0c00000c0d0e7389 */ /* 0x00006400000c000b */
[----:B01----:R-:W-:Y:S05]  /*6410*/  ENDCOLLECTIVE ;  /* 0x000000000000791b */ /* 0x003fea0003800000 */
.L_x_15185:
[----:B------:R-:W-:Y:S01]  /*6420*/  FADD.FTZ R44, R41, R44 ;  /* 0x0000002c292c7221 */ /* 0x000fe20000010000 */
[----:B------:R-:W-:Y:S02]  /*6430*/  HFMA2 R12, -RZ, RZ, 0, 1.1920928955078125e-07 ;  /* 0x00000002ff0c7431 */ /* 0x000fe400000001ff */
[----:B------:R-:W-:-:S04]  /*6440*/  FADD.FTZ R17, RZ, R14 ;  /* 0x0000000eff117221 */ /* 0x000fc80000010000 */
[----:B------:R-:W-:-:S07]  /*6450*/  IMAD.MOV.U32 R13, RZ, RZ, R17 ;  /* 0x000000ffff0d7224 */ /* 0x000fce00078e0011 */
[----:B------:R-:W-:Y:S05]  /*6460*/  WARPSYNC.COLLECTIVE R15, `(.L_x_15186) ;  /* 0x000000000f087348 */ /* 0x000fea0003c00000 */
[----:B------:R0:W1:Y:S02]  /*6470*/  SHFL.BFLY P6, R14, R13, R12, R11 ;  /* 0x0c00000c0d0e7389 */ /* 0x00006400000c000b */
[----:B01----:R-:W-:Y:S05]  /*6480*/  ENDCOLLECTIVE ;  /* 0x000000000000791b */ /* 0x003fea0003800000 */
.L_x_15186:
[----:B------:R-:W-:Y:S02]  /*6490*/  HFMA2 R12, -RZ, RZ, 0, 5.9604644775390625e-08 ;  /* 0x00000001ff0c7431 */ /* 0x000fe400000001ff */
[----:B------:R-:W-:-:S05]  /*64a0*/  FADD.FTZ R21, R17, R14 ;  /* 0x0000000e11157221 */ /* 0x000fca0000010000 */
[----:B------:R-:W-:-:S07]  /*64b0*/  MOV R13, R21 ;  /* 0x00000015000d7202 */ /* 0x000fce0000000f00 */
[----:B------:R-:W-:Y:S05]  /*64c0*/  WARPSYNC.COLLECTIVE R15, `(.L_x_15187) ;  /* 0x000000000f087348 */ /* 0x000fea0003c00000 */
[----:B------:R0:W1:Y:S02]  /*64d0*/  SHFL.BFLY P6, R14, R13, R12, R11 ;  /* 0x0c00000c0d0e7389 */ /* 0x00006400000c000b */
[----:B01----:R-:W-:Y:S05]  /*64e0*/  ENDCOLLECTIVE ;  /* 0x000000000000791b */ /* 0x003fea0003800000 */
.L_x_15187:
[----:B------:R-:W-:Y:S05]  /*64f0*/  BRA `(.L_x_15188) ;  /* 0xffffffd000107947 */ /* 0x000fea000383ffff */
.L_x_15189:
        /* <DEDUP_REMOVED lines=16> */
.L_x_27529:


//--------------------- .text._ZN4vllm25paged_attention_v2_kernelIfhLi80ELi32ELi128ELNS_18Fp8KVCacheDataTypeE1ELb1ELi512EEEvPfS2_PT_PKS3_PKT0_S9_ifPKiSB_iPKfiiiSD_SD_iiiii --------------------------
	.section	.text._ZN4vllm25paged_attention_v2_kernelIfhLi80ELi32ELi128ELNS_18Fp8KVCacheDataTypeE1ELb1ELi512EEEvPfS2_PT_PKS3_PKT0_S9_ifPKiSB_iPKfiiiSD_SD_iiiii,"ax",@progbits
	.align	128
        .global         _ZN4vllm25paged_attention_v2_kernelIfhLi80ELi32ELi128ELNS_18Fp8KVCacheDataTypeE1ELb1ELi512EEEvPfS2_PT_PKS3_PKT0_S9_ifPKiSB_iPKfiiiSD_SD_iiiii
        .type           _ZN4vllm25paged_attention_v2_kernelIfhLi80ELi32ELi128ELNS_18Fp8KVCacheDataTypeE1ELb1ELi512EEEvPfS2_PT_PKS3_PKT0_S9_ifPKiSB_iPKfiiiSD_SD_iiiii,@function
        .size           _ZN4vllm25paged_attention_v2_kernelIfhLi80ELi32ELi128ELNS_18Fp8KVCacheDataTypeE1ELb1ELi512EEEvPfS2_PT_PKS3_PKT0_S9_ifPKiSB_iPKfiiiSD_SD_iiiii,(.L_x_27530 - _ZN4vllm25paged_attention_v2_kernelIfhLi80ELi32ELi128ELNS_18Fp8KVCacheDataTypeE1ELb1ELi512EEEvPfS2_PT_PKS3_PKT0_S9_ifPKiSB_iPKfiiiSD_SD_iiiii)
        .other          _ZN4vllm25paged_attention_v2_kernelIfhLi80ELi32ELi128ELNS_18Fp8KVCacheDataTypeE1ELb1ELi512EEEvPfS2_PT_PKS3_PKT0_S9_ifPKiSB_iPKfiiiSD_SD_iiiii,@"STO_CUDA_ENTRY STV_DEFAULT"
_ZN4vllm25paged_attention_v2_kernelIfhLi80ELi32ELi128ELNS_18Fp8KVCacheDataTypeE1ELb1ELi512EEEvPfS2_PT_PKS3_PKT0_S9_ifPKiSB_iPKfiiiSD_SD_iiiii:
.text._ZN4vllm25paged_attention_v2_kernelIfhLi80ELi32ELi128ELNS_18Fp8KVCacheDataTypeE1ELb1ELi512EEEvPfS2_PT_PKS3_PKT0_S9_ifPKiSB_iPKfiiiSD_SD_iiiii:
        /* <DEDUP_REMOVED lines=114> */
.L_x_15190:
        /* <DEDUP_REMOVED lines=26> */
.L_x_15194:
        /* <DEDUP_REMOVED lines=39> */
.L_x_15192:
[----:B------:R-:W-:Y:S05]  /*0b30*/  BSYNC.RECONVERGENT B6 ;  /* 0x0000000000067941 */ /* 0x000fea0003800200 */
.L_x_15191:
        /* <DEDUP_REMOVED lines=14> */
.L_x_15237:
        /* <DEDUP_REMOVED lines=41> */
.L_x_15200:
        /* <DEDUP_REMOVED lines=11> */
.L_x_15199:
[----:B------:R-:W-:Y:S05]  /*0f60*/  BSYNC.RECONVERGENT B1 ;  /* 0x0000000000017941 */ /* 0x000fea0003800200 */
.L_x_15198:
        /* <DEDUP_REMOVED lines=12> */
.L_x_15203:
        /* <DEDUP_REMOVED lines=100> */
.L_x_15202:
[----:B------:R-:W-:Y:S05]  /*1670*/  BSYNC.RECONVERGENT B1 ;  /* 0x0000000000017941 */ /* 0x000fea0003800200 */
.L_x_15201:
        /* <DEDUP_REMOVED lines=55> */
.L_x_15205:
[----:B------:R-:W-:Y:S05]  /*19f0*/  BSYNC.RECONVERGENT B1 ;  /* 0x0000000000017941 */ /* 0x000fea0003800200 */
.L_x_15204:
        /* <DEDUP_REMOVED lines=26> */
.L_x_15197:
[----:B------:R-:W-:Y:S05]  /*1ba0*/  BSYNC.RECONVERGENT B0 ;  /* 0x0000000000007941 */ /* 0x000fea0003800200 */
.L_x_15196:
        /* <DEDUP_REMOVED lines=41> */
.L_x_15210:
[----:B------:R-:W1:Y:S01]  /*1e40*/  LDS R15, [R7] ;  /* 0x00000000070f7984 */ /* 0x000e620000000800 */
[----:B------:R-:W-:-:S04]  /*1e50*/  IADD3 R13, PT, PT, R13, 0x1, RZ ;  /* 0x000000010d0d7810 */ /* 0x000fc80007ffe0ff */
[----:B------:R-:W-:Y:S01]  /*1e60*/  ISETP.NE.AND P0, PT, R13, RZ, PT ;  /* 0x000000ff0d00720c */ /* 0x000fe20003f05270 */
[----:B-1----:R-:W-:-:S05]  /*1e70*/  FMUL.FTZ R14, R15, R2 ;  /* 0x000000020f0e7220 */ /* 0x002fca0000410000 */
[----:B------:R1:W-:Y:S02]  /*1e80*/  STS [R7], R14 ;  /* 0x0000000e07007388 */ /* 0x0003e40000000800 */
[----:B-1----:R-:W-:-:S05]  /*1e90*/  IADD3 R7, PT, PT, R7, 0x200, RZ ;  /* 0x0000020007077810 */ /* 0x002fca0007ffe0ff */
[----:B------:R-:W-:Y:S05]  /*1ea0*/  @P0 BRA `(.L_x_15210) ;  /* 0xfffffffc00e40947 */ /* 0x000fea000383ffff */
.L_x_15209:
[----:B------:R-:W-:Y:S05]  /*1eb0*/  BSYNC.RECONVERGENT B1 ;  /* 0x0000000000017941 */ /* 0x000fea0003800200 */
.L_x_15208:
        /* <DEDUP_REMOVED lines=12> */
.L_x_15213:
        /* <DEDUP_REMOVED lines=52> */
.L_x_15212:
[----:B------:R-:W-:Y:S05]  /*22c0*/  BSYNC.RECONVERGENT B1 ;  /* 0x0000000000017941 */ /* 0x000fea0003800200 */
.L_x_15211:
        /* <DEDUP_REMOVED lines=31> */
.L_x_15215:
[----:B------:R-:W-:Y:S05]  /*24c0*/  BSYNC.RECONVERGENT B1 ;  /* 0x0000000000017941 */ /* 0x000fea0003800200 */
.L_x_15214:
        /* <DEDUP_REMOVED lines=14> */
.L_x_15207:
[----:B------:R-:W-:Y:S05]  /*25b0*/  BSYNC.RECONVERGENT B0 ;  /* 0x0000000000007941 */ /* 0x000fea0003800200 */
.L_x_15206:
        /* <DEDUP_REMOVED lines=19> */
.L_x_15217:
[----:B------:R-:W-:Y:S05]  /*26f0*/  BSYNC.RECONVERGENT B0 ;  /* 0x0000000000007941 */ /* 0x000fea0003800200 */
.L_x_15216:
        /* <DEDUP_REMOVED lines=27> */
.L_x_15221:
        /* <DEDUP_REMOVED lines=34> */
.L_x_15220:
        /* <DEDUP_REMOVED lines=16> */
.L_x_15219:
[----:B------:R-:W-:Y:S05]  /*2bd0*/  BSYNC.RECONVERGENT B6 ;  /* 0x0000000000067941 */ /* 0x000fea0003800200 */
.L_x_15218:
        /* <DEDUP_REMOVED lines=119> */
.L_x_15298:
        /* <DEDUP_REMOVED lines=41> */
.L_x_15224:
[----:B------:R-:W-:Y:S05]  /*35e0*/  BSYNC.RECONVERGENT B0 ;  /* 0x0000000000007941 */ /* 0x000fea0003800200 */
.L_x_15223:
        /* <DEDUP_REMOVED lines=43> */
.L_x_15226:
[----:B------:R-:W-:Y:S05]  /*38a0*/  BSYNC.RECONVERGENT B0 ;  /* 0x0000000000007941 */ /* 0x000fea0003800200 */
.L_x_15225:
        /* <DEDUP_REMOVED lines=23> */
.L_x_15228:
[----:B------:R-:W-:Y:S05]  /*3a20*/  BSYNC.RECONVERGENT B0 ;  /* 0x0000000000007941 */ /* 0x000fea0003800200 */
.L_x_15227:
        /* <DEDUP_REMOVED lines=43> */
.L_x_15230:
[----:B------:R-:W-:Y:S05]  /*3ce0*/  BSYNC.RECONVERGENT B0 ;  /* 0x0000000000007941 */ /* 0x000fea0003800200 */
.L_x_15229:
        /* <DEDUP_REMOVED lines=34> */
.L_x_15193:
        /* <DEDUP_REMOVED lines=16> */
.L_x_15231:
[----:B------:R-:W-:Y:S05]  /*4010*/  EXIT ;  /* 0x000000000000794d */ /* 0x000fea0003800000 */
.L_x_15195:
[----:B------:R-:W-:Y:S01]  /*4020*/  IMAD.MOV.U32 R12, RZ, RZ, 0x10 ;  /* 0x00000010ff0c7424 */ /* 0x000fe200078e00ff */
[----:B------:R-:W-:Y:S02]  /*4030*/  MOV R11, 0x1f ;  /* 0x0000001f000b7802 */ /* 0x000fe40000000f00 */
[----:B------:R-:W-:-:S07]  /*4040*/  MOV R15, 0xffffffff ;  /* 0xffffffff000f7802 */ /* 0x000fce0000000f00 */
[----:B------:R-:W-:Y:S05]  /*4050*/  WARPSYNC.COLLECTIVE R15, `(.L_x_15232) ;  /* 0x000000000f087348 */ /* 0x000fea0003c00000 */
[----:B------:R0:W1:Y:S02]  /*4060*/  SHFL.BFLY P6, R14, R13, R12, R11 ;  /* 0x0c00000c0d0e7389 */ /* 0x00006400000c000b */
[----:B01----:R-:W-:Y:S05]  /*4070*/  ENDCOLLECTIVE ;  /* 0x000000000000791b */ /* 0x003fea0003800000 */
.L_x_15232:
[----:B------:R-:W-:Y:S01]  /*4080*/  IMAD.MOV.U32 R12, RZ, RZ, 0x8 ;  /* 0x00000008ff0c7424 */ /* 0x000fe200078e00ff */
[----:B------:R-:W-:-:S04]  /*4090*/  FMNMX.FTZ R0, R14, -3.40282346638528859812e+38, !PT ;  /* 0xff7fffff0e007809 */ /* 0x000fc80007810000 */
[----:B------:R-:W-:-:S07]  /*40a0*/  MOV R13, R0 ;  /* 0x00000000000d7202 */ /* 0x000fce0000000f00 */
[----:B------:R-:W-:Y:S05]  /*40b0*/  WARPSYNC.COLLECTIVE R15, `(.L_x_15233) ;  /* 0x000000000f087348 */ /* 0x000fea0003c00000 */
[----:B------:R0:W1:Y:S02]  /*40c0*/  SHFL.BFLY P6, R14, R13, R12, R11 ;  /* 0x0c00000c0d0e7389 */ /* 0x00006400000c000b */
[----:B01----:R-:W-:Y:S05]  /*40d0*/  ENDCOLLECTIVE ;  /* 0x000000000000791b */ /* 0x003fea0003800000 */
.L_x_15233:
[----:B------:R-:W-:Y:S01]  /*40e0*/  HFMA2 R12, -RZ, RZ, 0, 2.384185791015625e-07 ;  /* 0x00000004ff0c7431 */ /* 0x000fe200000001ff */
[----:B------:R-:W-:-:S04]  /*40f0*/  FMNMX.FTZ R2, R0, R14, !PT ;  /* 0x0000000e00027209 */ /* 0x000fc80007810000 */
[----:B------:R-:W-:-:S07]  /*4100*/  MOV R13, R2 ;  /* 0x00000002000d7202 */ /* 0x000fce0000000f00 */
[----:B------:R-:W-:Y:S05]  /*4110*/  WARPSYNC.COLLECTIVE R15, `(.L_x_15234) ;  /* 0x000000000f087348 */ /* 0x000fea0003c00000 */
[----:B------:R0:W1:Y:S02]  /*4120*/  SHFL.BFLY P6, R14, R13, R12, R11 ;  /* 0x0c00000c0d0e7389 */ /* 0x00006400000c000b */
[----:B01----:R-:W-:Y:S05]  /*4130*/  ENDCOLLECTIVE ;  /* 0x000000000000791b */ /* 0x003fea0003800000 */
.L_x_15234:
[----:B------:R-:W-:Y:S01]  /*4140*/  IMAD.MOV.U32 R12, RZ, RZ, 0x2 ;  /* 0x00000002ff0c7424 */ /* 0x000fe200078e00ff */
[----:B------:R-:W-:-:S04]  /*4150*/  FMNMX.FTZ R3, R2, R14, !PT ;  /* 0x0000000e02037209 */ /* 0x000fc80007810000 */
[----:B------:R-:W-:-:S07]  /*4160*/  MOV R13, R3 ;  /* 0x00000003000d7202 */ /* 0x000fce0000000f00 */
[----:B------:R-:W-:Y:S05]  /*4170*/  WARPSYNC.COLLECTIVE R15, `(.L_x_15235) ;  /* 0x000000000f087348 */ /* 0x000fea0003c00000 */
[----:B------:R0:W1:Y:S02]  /*4180*/  SHFL.BFLY P6, R14, R13, R12, R11 ;  /* 0x0c00000c0d0e7389 */ /* 0x00006400000c000b */
[----:B01----:R-:W-:Y:S05]  /*4190*/  ENDCOLLECTIVE ;  /* 0x000000000000791b */ /* 0x003fea0003800000 */
.L_x_15235:
[----:B------:R-:W-:Y:S01]  /*41a0*/  HFMA2 R12, -RZ, RZ, 0, 5.9604644775390625e-08 ;  /* 0x00000001ff0c7431 */ /* 0x000fe200000001ff */
[----:B------:R-:W-:-:S04]  /*41b0*/  FMNMX.FTZ R4, R3, R14, !PT ;  /* 0x0000000e03047209 */ /* 0x000fc80007810000 */
[----:B------:R-:W-:-:S07]  /*41c0*/  MOV R13, R4 ;  /* 0x00000004000d7202 */ /* 0x000fce0000000f00 */
[----:B------:R-:W-:Y:S05]  /*41d0*/  WARPSYNC.COLLECTIVE R15, `(.L_x_15236) ;  /* 0x000000000f087348 */ /* 0x000fea0003c00000 */
[----:B------:R0:W1:Y:S02]  /*41e0*/  SHFL.BFLY P6, R14, R13, R12, R11 ;  /* 0x0c00000c0d0e7389 */ /* 0x00006400000c000b */
[----:B01----:R-:W-:Y:S05]  /*41f0*/  ENDCOLLECTIVE ;  /* 0x000000000000791b */ /* 0x003fea0003800000 */
.L_x_15236:
[----:B------:R-:W-:Y:S05]  /*4200*/  BRA `(.L_x_15237) ;  /* 0xffffffc800847947 */ /* 0x000fea000383ffff */
.L_x_15222:
[----:B0--3--:R-:W-:Y:S01]  /*4210*/  HFMA2 R11, -RZ, RZ, 0, 1.847743988037109375e-06 ;  /* 0x0000001fff0b7431 */ /* 0x009fe200000001ff */
[----:B--2---:R-:W-:Y:S01]  /*4220*/  MOV R13, RZ ;  /* 0x000000ff000d7202 */ /* 0x004fe20000000f00 */
[----:B-1----:R-:W-:Y:S01]  /*4230*/  IMAD.MOV.U32 R12, RZ, RZ, 0x4 ;  /* 0x00000004ff0c7424 */ /* 0x002fe200078e00ff */
[----:B------:R-:W-:-:S07]  /*4240*/  MOV R15, 0xffffffff ;  /* 0xffffffff000f7802 */ /* 0x000fce0000000f00 */
[----:B------:R-:W-:Y:S05]  /*4250*/  WARPSYNC.COLLECTIVE R15, `(.L_x_15238) ;  /* 0x000000000f087348 */ /* 0x000fea0003c00000 */
[----:B------:R0:W1:Y:S02]  /*4260*/  SHFL.BFLY P6, R14, R13, R12, R11 ;  /* 0x0c00000c0d0e7389 */ /* 0x00006400000c000b */
[----:B01----:R-:W-:Y:S05]  /*4270*/  ENDCOLLECTIVE ;  /* 0x000000000000791b */ /* 0x003fea0003800000 */
.L_x_15238:
[----:B------:R-:W-:Y:S02]  /*4280*/  IMAD.MOV.U32 R12, RZ, RZ, 0x2 ;  /* 0x00000002ff0c7424 */ /* 0x000fe400078e00ff */
[----:B------:R-:W-:-:S05]  /*4290*/  FADD.FTZ R26, RZ, R14 ;  /* 0x0000000eff1a7221 */ /* 0x000fca0000010000 */
[----:B------:R-:W-:-:S07]  /*42a0*/  MOV R13, R26 ;  /* 0x0000001a000d7202 */ /* 0x000fce0000000f00 */
[----:B------:R-:W-:Y:S05]  /*42b0*/  WARPSYNC.COLLECTIVE R15, `(.L_x_15239) ;  /* 0x000000000f087348 */ /* 0x000fea0003c00000 */
[----:B------:R0:W1:Y:S02]  /*42c0*/  SHFL.BFLY P6, R14, R13, R12, R11 ;  /* 0x0c00000c0d0e7389 */ /* 0x00006400000c000b */
[----:B01----:R-:W-:Y:S05]  /*42d0*/  ENDCOLLECTIVE ;  /* 0x000000000000791b */ /* 0x003fea0003800000 */
.L_x_15239:
[----:B------:R-:W-:Y:S01]  /*42e0*/  HFMA2 R12, -RZ, RZ, 0, 5.9604644775390625e-08 ;  /* 0x00000001ff0c7431 */ /* 0x000fe200000001ff */
[----:B------:R-:W-:-:S05]  /*42f0*/  MOV R5, R14 ;  /* 0x0000000e00057202 */ /* 0x000fca0000000f00 */
[----:B------:R-:W-:-:S05]  /*4300*/  FADD.FTZ R26, R26, R5 ;  /* 0x000000051a1a7221 */ /* 0x000fca0000010000 */
[----:B------:R-:W-:-:S07]  /*4310*/  MOV R13, R26 ;  /* 0x0000001a000d7202 */ /* 0x000fce0000000f00 */
[----:B------:R-:W-:Y:S05]  /*4320*/  WARPSYNC.COLLECTIVE R15, `(.L_x_15240) ;  /* 0x000000000f087348 */ /* 0x000fea0003c00000 */
[----:B------:R0:W1:Y:S02]  /*4330*/  SHFL.BFLY P6, R14, R13, R12, R11 ;  /* 0x0c00000c0d0e7389 */ /* 0x00006400000c000b */
[----:B01----:R-:W-:Y:S05]  /*4340*/  ENDCOLLECTIVE ;  /* 0x000000000000791b */ /* 0x003fea0003800000 */
.L_x_15240:
[----:B------:R-:W-:Y:S01]  /*4350*/  HFMA2 R12, -RZ, RZ, 0, 2.384185791015625e-07 ;  /* 0x00000004ff0c7431 */ /* 0x000fe200000001ff */
[----:B------:R-:W-:Y:S01]  /*4360*/  MOV R13, RZ ;  /* 0x000000ff000d7202 */ /* 0x000fe20000000f00 */
[----:B------:R-:W-:-:S07]  /*4370*/  IMAD.MOV.U32 R25, RZ, RZ, R14 ;  /* 0x000000ffff197224 */ /* 0x000fce00078e000e */
[----:B------:R-:W-:Y:S05]  /*4380*/  WARPSYNC.COLLECTIVE R15, `(.L_x_15241) ;  /* 0x000000000f087348 */ /* 0x000fea0003c00000 */
[----:B------:R0:W1:Y:S02]  /*4390*/  SHFL.BFLY P6, R14, R13, R12, R11 ;  /* 0x0c00000c0d0e7389 */ /* 0x00006400000c000b */
[----:B01----:R-:W-:Y:S05]  /*43a0*/  ENDCOLLECTIVE ;  /* 0x000000000000791b */ /* 0x003fea0003800000 */
.L_x_15241:
        /* <DEDUP_REMOVED lines=8> */
.L_x_15242:
[----:B------:R-:W-:Y:S01]  /*4430*/  IMAD.MOV.U32 R12, RZ, RZ, 0x1 ;  /* 0x00000001ff0c7424 */ /* 0x000fe200078e00ff */
[----:B------:R-:W-:-:S05]  /*4440*/  MOV R7, R14 ;  /* 0x0000000e00077202 */ /* 0x000fca0000000f00 */
[----:B------:R-:W-:-:S05]  /*4450*/  FADD.FTZ R24, R0, R7 ;  /* 0x0000000700187221 */ /* 0x000fca0000010000 */
[----:B------:R-:W-:-:S07]  /*4460*/  MOV R13, R24 ;  /* 0x00000018000d7202 */ /* 0x000fce0000000f00 */
[----:B------:R-:W-:Y:S05]  /*4470*/  WARPSYNC.COLLECTIVE R15, `(.L_x_15243) ;  /* 0x000000000f087348 */ /* 0x000fea0003c00000 */
[----:B------:R0:W1:Y:S02]  /*4480*/  SHFL.BFLY P6, R14, R13, R12, R11 ;  /* 0x0c00000c0d0e7389 */ /* 0x00006400000c000b */
[----:B01----:R-:W-:Y:S05]  /*4490*/  ENDCOLLECTIVE ;  /* 0x000000000000791b */ /* 0x003fea0003800000 */
.L_x_15243:
[----:B------:R-:W-:Y:S01]  /*44a0*/  HFMA2 R13, -RZ, RZ, 0, 0 ;  /* 0x00000000ff0d7431 */ /* 0x000fe200000001ff */
[----:B------:R-:W-:Y:S02]  /*44b0*/  MOV R12, 0x4 ;  /* 0x00000004000c7802 */ /* 0x000fe40000000f00 */
[----:B------:R-:W-:-:S07]  /*44c0*/  MOV R23, R14 ;  /* 0x0000000e00177202 */ /* 0x000fce0000000f00 */
[----:B------:R-:W-:Y:S05]  /*44d0*/  WARPSYNC.COLLECTIVE R15, `(.L_x_15244) ;  /* 0x000000000f087348 */ /* 0x000fea0003c00000 */
[----:B------:R0:W1:Y:S02]  /*44e0*/  SHFL.BFLY P6, R14, R13, R12, R11 ;  /* 0x0c00000c0d0e7389 */ /* 0x00006400000c000b */
[----:B01----:R-:W-:Y:S05]  /*44f0*/  ENDCOLLECTIVE ;  /* 0x000000000000791b */ /* 0x003fea0003800000 */
.L_x_15244:
        /* <DEDUP_REMOVED lines=8> */
.L_x_15245:
[----:B------:R-:W-:Y:S01]  /*4580*/  HFMA2 R12, -RZ, RZ, 0, 5.9604644775390625e-08 ;  /* 0x00000001ff0c7431 */ /* 0x000fe200000001ff */
[----:B------:R-:W-:-:S05]  /*4590*/  MOV R17, R14 ;  /* 0x0000000e00117202 */ /* 0x000fca0000000f00 */
[----:B------:R-:W-:-:S04]  /*45a0*/  FADD.FTZ R22, R22, R17 ;  /* 0x0000001116167221 */ /* 0x000fc80000010000 */
[----:B------:R-:W-:-:S07]  /*45b0*/  IMAD.MOV.U32 R13, RZ, RZ, R22 ;  /* 0x000000ffff0d7224 */ /* 0x000fce00078e0016 */
[----:B------:R-:W-:Y:S05]  /*45c0*/  WARPSYNC.COLLECTIVE R15, `(.L_x_15246) ;  /* 0x000000000f087348 */ /* 0x000fea0003c00000 */
[----:B------:R0:W1:Y:S02]  /*45d0*/  SHFL.BFLY P6, R14, R13, R12, R11 ;  /* 0x0c00000c0d0e7389 */ /* 0x00006400000c000b */
[----:B01----:R-:W-:Y:S05]  /*45e0*/  ENDCOLLECTIVE ;  /* 0x000000000000791b */ /* 0x003fea0003800000 */
.L_x_15246:
[----:B------:R-:W-:Y:S02]  /*45f0*/  HFMA2 R13, -RZ, RZ, 0, 0 ;  /* 0x00000000ff0d7431 */ /* 0x000fe400000001ff */
[----:B------:R-:W-:Y:S01]  /*4600*/  IMAD.MOV.U32 R12, RZ, RZ, 0x4 ;  /* 0x00000004ff0c7424 */ /* 0x000fe200078e00ff */
[----:B------:R-:W-:-:S07]  /*4610*/  MOV R21, R14 ;  /* 0x0000000e00157202 */ /* 0x000fce0000000f00 */
[----:B------:R-:W-:Y:S05]  /*4620*/  WARPSYNC.COLLECTIVE R15, `(.L_x_15247) ;  /* 0x000000000f087348 */ /* 0x000fea0003c00000 */
[----:B------:R0:W1:Y:S02]  /*4630*/  SHFL.BFLY P6, R14, R13, R12, R11 ;  /* 0x0c00000c0d0e7389 */ /* 0x00006400000c000b */
[----:B01----:R-:W-:Y:S05]  /*4640*/  ENDCOLLECTIVE ;  /* 0x000000000000791b */ /* 0x003fea0003800000 */
.L_x_15247:
        /* <DEDUP_REMOVED lines=8> */
.L_x_15248:
[----:B------:R-:W-:Y:S02]  /*46d0*/  HFMA2 R12, -RZ, RZ, 0, 5.9604644775390625e-08 ;  /* 0x00000001ff0c7431 */ /* 0x000fe400000001ff */
[----:B------:R-:W-:-:S04]  /*46e0*/  IMAD.MOV.U32 R19, RZ, RZ, R14 ;  /* 0x000000ffff137224 */ /* 0x000fc800078e000e */
[----:B------:R-:W-:-:S05]  /*46f0*/  FADD.FTZ R20, R20, R19 ;  /* 0x0000001314147221 */ /* 0x000fca0000010000 */
[----:B------:R-:W-:-:S07]  /*4700*/  MOV R13, R20 ;  /* 0x00000014000d7202 */ /* 0x000fce0000000f00 */
[----:B------:R-:W-:Y:S05]  /*4710*/  WARPSYNC.COLLECTIVE R15, `(.L_x_15249) ;  /* 0x000000000f087348 */ /* 0x000fea0003c00000 */
[----:B------:R0:W1:Y:S02]  /*4720*/  SHFL.BFLY P6, R14, R13, R12, R11 ;  /* 0x0c00000c0d0e7389 */ /* 0x00006400000c000b */
[----:B01----:R-:W-:Y:S05]  /*4730*/  ENDCOLLECTIVE ;  /* 0x000000000000791b */ /* 0x003fea0003800000 */
.L_x_15249:
[----:B------:R-:W-:Y:S02]  /*4740*/  HFMA2 R12, -RZ, RZ, 0, 2.384185791015625e-07 ;  /* 0x00000004ff0c7431 */ /* 0x000fe400000001ff */
[----:B------:R-:W-:Y:S01]  /*4750*/  IMAD.MOV.U32 R13, RZ, RZ, RZ ;  /* 0x000000ffff0d7224 */ /* 0x000fe200078e00ff */
[----:B------:R-:W-:-:S07]  /*4760*/  MOV R19, R14 ;  /* 0x0000000e00137202 */ /* 0x000fce0000000f00 */
[----:B------:R-:W-:Y:S05]  /*4770*/  WARPSYNC.COLLECTIVE R15, `(.L_x_15250) ;  /* 0x000000000f087348 */ /* 0x000fea0003c00000 */
[----:B------:R0:W1:Y:S02]  /*4780*/  SHFL.BFLY P6, R14, R13, R12, R11 ;  /* 0x0c00000c0d0e7389 */ /* 0x00006400000c000b */
[----:B01----:R-:W-:Y:S05]  /*4790*/  ENDCOLLECTIVE ;  /* 0x000000000000791b */ /* 0x003fea0003800000 */
.L_x_15250:
[----:B------:R-:W-:Y:S01]  /*47a0*/  FADD.FTZ R19, R20, R19 ;  /* 0x0000001314137221 */ /* 0x000fe20000010000 */
[----:B------:R-:W-:Y:S02]  /*47b0*/  HFMA2 R12, -RZ, RZ, 0, 1.1920928955078125e-07 ;  /* 0x00000002ff0c7431 */ /* 0x000fe400000001ff */
[----:B------:R-:W-:-:S05]  /*47c0*/  FADD.FTZ R18, RZ, R14 ;  /* 0x0000000eff127221 */ /* 0x000fca0000010000 */
[----:B------:R-:W-:-:S07]  /*47d0*/  MOV R13, R18 ;  /* 0x00000012000d7202 */ /* 0x000fce0000000f00 */
[----:B------:R-:W-:Y:S05]  /*47e0*/  WARPSYNC.COLLECTIVE R15, `(.L_x_15251) ;  /* 0x000000000f087348 */ /* 0x000fea0003c00000 */
[----:B------:R0:W1:Y:S02]  /*47f0*/  SHFL.BFLY P6, R14, R13, R12, R11 ;  /* 0x0c00000c0d0e7389 */ /* 0x00006400000c000b */
[----:B01----:R-:W-:Y:S05]  /*4800*/  ENDCOLLECTIVE ;  /* 0x000000000000791b */ /* 0x003fea0003800000 */
.L_x_15251:
[----:B------:R-:W-:Y:S02]  /*4810*/  HFMA2 R12, -RZ, RZ, 0, 5.9604644775390625e-08 ;  /* 0x00000001ff0c7431 */ /* 0x000fe400000001ff */
[----:B------:R-:W-:-:S04]  /*4820*/  IMAD.MOV.U32 R3, RZ, RZ, R14 ;  /* 0x000000ffff037224 */ /* 0x000fc800078e000e */
[----:B------:R-:W-:-:S05]  /*4830*/  FADD.FTZ R18, R18, R3 ;  /* 0x0000000312127221 */ /* 0x000fca0000010000 */
[----:B------:R-:W-:-:S07]  /*4840*/  MOV R13, R18 ;  /* 0x00000012000d7202 */ /* 0x000fce0000000f00 */
[----:B------:R-:W-:Y:S05]  /*4850*/  WARPSYNC.COLLECTIVE R15, `(.L_x_15252) ;  /* 0x000000000f087348 */ /* 0x000fea0003c00000 */
[----:B------:R0:W1:Y:S02]  /*4860*/  SHFL.BFLY P6, R14, R13, R12, R11 ;  /* 0x0c00000c0d0e7389 */ /* 0x00006400000c000b */
[----:B01----:R-:W-:Y:S05]  /*4870*/  ENDCOLLECTIVE ;  /* 0x000000000000791b */ /* 0x003fea0003800000 */
.L_x_15252:
[----:B------:R-:W-:Y:S02]  /*4880*/  HFMA2 R12, -RZ, RZ, 0, 2.384185791015625e-07 ;  /* 0x00000004ff0c7431 */ /* 0x000fe400000001ff */
[----:B------:R-:W-:Y:S01]  /*4890*/  IMAD.MOV.U32 R13, RZ, RZ, RZ ;  /* 0x000000ffff0d7224 */ /* 0x000fe200078e00ff */
[----:B------:R-:W-:-:S07]  /*48a0*/  MOV R17, R14 ;  /* 0x0000000e00117202 */ /* 0x000fce0000000f00 */
[----:B------:R-:W-:Y:S05]  /*48b0*/  WARPSYNC.COLLECTIVE R15, `(.L_x_15253) ;  /* 0x000000000f087348 */ /* 0x000fea0003c00000 */
[----:B------:R0:W1:Y:S02]  /*48c0*/  SHFL.BFLY P6, R14, R13, R12, R11 ;  /* 0x0c00000c0d0e7389 */ /* 0x00006400000c000b */
[----:B01----:R-:W-:Y:S05]  /*48d0*/  ENDCOLLECTIVE ;  /* 0x000000000000791b */ /* 0x003fea0003800000 */
.L_x_15253:
[----:B------:R-:W-:Y:S01]  /*48e0*/  FADD.FTZ R17, R18, R17 ;  /* 0x0000001112117221 */ /* 0x000fe20000010000 */
[----:B------:R-:W-:Y:S02]  /*48f0*/  HFMA2 R12, -RZ, RZ, 0, 1.1920928955078125e-07 ;  /* 0x00000002ff0c7431 */ /* 0x000fe400000001ff */
[----:B------:R-:W-:-:S05]  /*4900*/  FADD.FTZ R10, RZ, R14 ;  /* 0x0000000eff0a7221 */ /* 0x000fca0000010000 */
[----:B------:R-:W-:-:S07]  /*4910*/  MOV R13, R10 ;  /* 0x0000000a000d7202 */ /* 0x000fce0000000f00 */
[----:B------:R-:W-:Y:S05]  /*4920*/  WARPSYNC.COLLECTIVE R15, `(.L_x_15254) ;  /* 0x000000000f087348 */ /* 0x000fea0003c00000 */
[----:B------:R0:W1:Y:S02]  /*4930*/  SHFL.BFLY P6, R14, R13, R12, R11 ;  /* 0x0c00000c0d0e7389 */ /* 0x00006400000c000b */
[----:B01----:R-:W-:Y:S05]  /*4940*/  ENDCOLLECTIVE ;  /* 0x000000000000791b */ /* 0x003fea0003800000 */
.L_x_15254:
[----:B------:R-:W-:Y:S02]  /*4950*/  HFMA2 R12, -RZ, RZ, 0, 5.9604644775390625e-08 ;  /* 0x00000001ff0c7431 */ /* 0x000fe400000001ff */
[----:B------:R-:W-:-:S04]  /*4960*/  IMAD.MOV.U32 R9, RZ, RZ, R14 ;  /* 0x000000ffff097224 */ /* 0x000fc800078e000e */
[----:B------:R-:W-:-:S05]  /*4970*/  FADD.FTZ R10, R10, R9 ;  /* 0x000000090a0a7221 */ /* 0x000fca0000010000 */
[----:B------:R-:W-:-:S07]  /*4980*/  MOV R13, R10 ;  /* 0x0000000a000d7202 */ /* 0x000fce0000000f00 */
[----:B------:R-:W-:Y:S05]  /*4990*/  WARPSYNC.COLLECTIVE R15, `(.L_x_15255) ;  /* 0x000000000f087348 */ /* 0x000fea0003c00000 */
[----:B------:R0:W1:Y:S02]  /*49a0*/  SHFL.BFLY P6, R14, R13, R12, R11 ;  /* 0x0c00000c0d0e7389 */ /* 0x00006400000c000b */
[----:B01----:R-:W-:Y:S05]  /*49b0*/  ENDCOLLECTIVE ;  /* 0x000000000000791b */ /* 0x003fea0003800000 */
.L_x_15255:
[----:B------:R-:W-:Y:S02]  /*49c0*/  HFMA2 R12, -RZ, RZ, 0, 2.384185791015625e-07 ;  /* 0x00000004ff0c7431 */ /* 0x000fe400000001ff */
[----:B------:R-:W-:Y:S01]  /*49d0*/  IMAD.MOV.U32 R13, RZ, RZ, RZ ;  /* 0x000000ffff0d7224 */ /* 0x000fe200078e00ff */
[----:B------:R-:W-:-:S07]  /*49e0*/  MOV R9, R14 ;  /* 0x0000000e00097202 */ /* 0x000fce0000000f00 */
[----:B------:R-:W-:Y:S05]  /*49f0*/  WARPSYNC.COLLECTIVE R15, `(.L_x_15256) ;  /* 0x000000000f087348 */ /* 0x000fea0003c00000 */
[----:B------:R0:W1:Y:S02]  /*4a00*/  SHFL.BFLY P6, R14, R13, R12, R11 ;  /* 0x0c00000c0d0e7389 */ /* 0x00006400000c000b */
[----:B01----:R-:W-:Y:S05]  /*4a10*/  ENDCOLLECTIVE ;  /* 0x000000000000791b */ /* 0x003fea0003800000 */
.L_x_15256:
        /* <DEDUP_REMOVED lines=8> */
.L_x_15257:
[----:B------:R-:W-:Y:S01]  /*4aa0*/  HFMA2 R12, -RZ, RZ, 0, 5.9604644775390625e-08 ;  /* 0x00000001ff0c7431 */ /* 0x000fe200000001ff */
[----:B------:R-:W-:-:S05]  /*4ab0*/  MOV R7, R14 ;  /* 0x0000000e00077202 */ /* 0x000fca0000000f00 */
[----:B------:R-:W-:-:S05]  /*4ac0*/  FADD.FTZ R8, R8, R7 ;  /* 0x0000000708087221 */ /* 0x000fca0000010000 */
[----:B------:R-:W-:-:S07]  /*4ad0*/  MOV R13, R8 ;  /* 0x00000008000d7202 */ /* 0x000fce0000000f00 */
[----:B------:R-:W-:Y:S05]  /*4ae0*/  WARPSYNC.COLLECTIVE R15, `(.L_x_15258) ;  /* 0x000000000f087348 */ /* 0x000fea0003c00000 */
[----:B------:R0:W1:Y:S02]  /*4af0*/  SHFL.BFLY P6, R14, R13, R12, R11 ;  /* 0x0c00000c0d0e7389 */ /* 0x00006400000c000b */
[----:B01----:R-:W-:Y:S05]  /*4b00*/  ENDCOLLECTIVE ;  /* 0x000000000000791b */ /* 0x003fea0003800000 */
.L_x_15258:
[----:B------:R-:W-:Y:S01]  /*4b10*/  HFMA2 R12, -RZ, RZ, 0, 2.384185791015625e-07 ;  /* 0x00000004ff0c7431 */ /* 0x000fe200000001ff */
[----:B------:R-:W-:Y:S01]  /*4b20*/  MOV R13, RZ ;  /* 0x000000ff000d7202 */ /* 0x000fe20000000f00 */
[----:B------:R-:W-:-:S07]  /*4b30*/  IMAD.MOV.U32 R7, RZ, RZ, R14 ;  /* 0x000000ffff077224 */ /* 0x000fce00078e000e */
[----:B------:R-:W-:Y:S05]  /*4b40*/  WARPSYNC.COLLECTIVE R15, `(.L_x_15259) ;  /* 0x000000000f087348 */ /* 0x000fea0003c00000 */
[----:B------:R0:W1:Y:S02]  /*4b50*/  SHFL.BFLY P6, R14, R13, R12, R11 ;  /* 0x0c00000c0d0e7389 */ /* 0x00006400000c000b */
[----:B01----:R-:W-:Y:S05]  /*4b60*/  ENDCOLLECTIVE ;  /* 0x000000000000791b */ /* 0x003fea0003800000 */
.L_x_15259:
[----:B------:R-:W-:Y:S01]  /*4b70*/  FADD.FTZ R18, R8, R7 ;  /* 0x0000000708127221 */ /* 0x000fe20000010000 */
[----:B------:R-:W-:Y:S02]  /*4b80*/  IMAD.MOV.U32 R12, RZ, RZ, 0x2 ;  /* 0x00000002ff0c7424 */ /* 0x000fe400078e00ff */
[----:B------:R-:W-:-:S05]  /*4b90*/  FADD.FTZ R6, RZ, R14 ;  /* 0x0000000eff067221 */ /* 0x000fca0000010000 */
[----:B------:R-:W-:-:S07]  /*4ba0*/  MOV R13, R6 ;  /* 0x00000006000d7202 */ /* 0x000fce0000000f00 */
[----:B------:R-:W-:Y:S05]  /*4bb0*/  WARPSYNC.COLLECTIVE R15, `(.L_x_15260) ;  /* 0x000000000f087348 */ /* 0x000fea0003c00000 */
[----:B------:R0:W1:Y:S02]  /*4bc0*/  SHFL.BFLY P6, R14, R13, R12, R11 ;  /* 0x0c00000c0d0e7389 */ /* 0x00006400000c000b */
[----:B01----:R-:W-:Y:S05]  /*4bd0*/  ENDCOLLECTIVE ;  /* 0x000000000000791b */ /* 0x003fea0003800000 */
.L_x_15260:
[----:B------:R-:W-:Y:S01]  /*4be0*/  HFMA2 R12, -RZ, RZ, 0, 5.9604644775390625e-08 ;  /* 0x00000001ff0c7431 */ /* 0x000fe200000001ff */
[----:B------:R-:W-:-:S05]  /*4bf0*/  MOV R37, R14 ;  /* 0x0000000e00257202 */ /* 0x000fca0000000f00 */
[----:B------:R-:W-:-:S05]  /*4c00*/  FADD.FTZ R6, R6, R37 ;  /* 0x0000002506067221 */ /* 0x000fca0000010000 */
[----:B------:R-:W-:-:S07]  /*4c10*/  MOV R13, R6 ;  /* 0x00000006000d7202 */ /* 0x000fce0000000f00 */
[----:B------:R-:W-:Y:S05]  /*4c20*/  WARPSYNC.COLLECTIVE R15, `(.L_x_15261) ;  /* 0x000000000f087348 */ /* 0x000fea0003c00000 */
[----:B------:R0:W1:Y:S02]  /*4c30*/  SHFL.BFLY P6, R14, R13, R12, R11 ;  /* 0x0c00000c0d0e7389 */ /* 0x00006400000c000b */
[----:B01----:R-:W-:Y:S05]  /*4c40*/  ENDCOLLECTIVE ;  /* 0x000000000000791b */ /* 0x003fea0003800000 */
.L_x_15261:
[----:B------:R-:W-:Y:S01]  /*4c50*/  HFMA2 R12, -RZ, RZ, 0, 2.384185791015625e-07 ;  /* 0x00000004ff0c7431 */ /* 0x000fe200000001ff */
[----:B------:R-:W-:Y:S01]  /*4c60*/  MOV R13, RZ ;  /* 0x000000ff000d7202 */ /* 0x000fe20000000f00 */
[----:B------:R-:W-:-:S07]  /*4c70*/  IMAD.MOV.U32 R31, RZ, RZ, R14 ;  /* 0x000000ffff1f7224 */ /* 0x000fce00078e000e */
[----:B------:R-:W-:Y:S05]  /*4c80*/  WARPSYNC.COLLECTIVE R15, `(.L_x_15262) ;  /* 0x000000000f087348 */ /* 0x000fea0003c00000 */
[----:B------:R0:W1:Y:S02]  /*4c90*/  SHFL.BFLY P6, R14, R13, R12, R11 ;  /* 0x0c00000c0d0e7389 */ /* 0x00006400000c000b */
[----:B01----:R-:W-:Y:S05]  /*4ca0*/  ENDCOLLECTIVE ;  /* 0x000000000000791b */ /* 0x003fea0003800000 */
.L_x_15262:
        /* <DEDUP_REMOVED lines=8> */
.L_x_15263:
[----:B------:R-:W-:Y:S01]  /*4d30*/  IMAD.MOV.U32 R12, RZ, RZ, 0x1 ;  /* 0x00000001ff0c7424 */ /* 0x000fe200078e00ff */
[----:B------:R-:W-:-:S05]  /*4d40*/  MOV R36, R14 ;  /* 0x0000000e00247202 */ /* 0x000fca0000000f00 */
[----:B------:R-:W-:-:S05]  /*4d50*/  FADD.FTZ R5, R5, R36 ;  /* 0x0000002405057221 */ /* 0x000fca0000010000 */
[----:B------:R-:W-:-:S07]  /*4d60*/  MOV R13, R5 ;  /* 0x00000005000d7202 */ /* 0x000fce0000000f00 */
[----:B------:R-:W-:Y:S05]  /*4d70*/  WARPSYNC.COLLECTIVE R15, `(.L_x_15264) ;  /* 0x000000000f087348 */ /* 0x000fea0003c00000 */
[----:B------:R0:W1:Y:S02]  /*4d80*/  SHFL.BFLY P6, R14, R13, R12, R11 ;  /* 0x0c00000c0d0e7389 */ /* 0x00006400000c000b */
[----:B01----:R-:W-:Y:S05]  /*4d90*/  ENDCOLLECTIVE ;  /* 0x000000000000791b */ /* 0x003fea0003800000 */
.L_x_15264:
[----:B------:R-:W-:Y:S01]  /*4da0*/  HFMA2 R13, -RZ, RZ, 0, 0 ;  /* 0x00000000ff0d7431 */ /* 0x000fe200000001ff */
[----:B------:R-:W-:Y:S02]  /*4db0*/  MOV R12, 0x4 ;  /* 0x00000004000c7802 */ /* 0x000fe40000000f00 */
[----:B------:R-:W-:-:S07]  /*4dc0*/  MOV R20, R14 ;  /* 0x0000000e00147202 */ /* 0x000fce0000000f00 */
[----:B------:R-:W-:Y:S05]  /*4dd0*/  WARPSYNC.COLLECTIVE R15, `(.L_x_15265) ;  /* 0x000000000f087348 */ /* 0x000fea0003c00000 */
[----:B------:R0:W1:Y:S02]  /*4de0*/  SHFL.BFLY P6, R14, R13, R12, R11 ;  /* 0x0c00000c0d0e7389 */ /* 0x00006400000c000b */
[----:B01----:R-:W-:Y:S05]  /*4df0*/  ENDCOLLECTIVE ;  /* 0x000000000000791b */ /* 0x003fea0003800000 */
.L_x_15265:
        /* <DEDUP_REMOVED lines=8> */
.L_x_15266:
[----:B------:R-:W-:Y:S01]  /*4e80*/  HFMA2 R12, -RZ, RZ, 0, 5.9604644775390625e-08 ;  /* 0x00000001ff0c7431 */ /* 0x000fe200000001ff */
[----:B------:R-:W-:-:S05]  /*4e90*/  MOV R35, R14 ;  /* 0x0000000e00237202 */ /* 0x000fca0000000f00 */
[----:B------:R-:W-:-:S04]  /*4ea0*/  FADD.FTZ R4, R4, R35 ;  /* 0x0000002304047221 */ /* 0x000fc80000010000 */
[----:B------:R-:W-:-:S07]  /*4eb0*/  IMAD.MOV.U32 R13, RZ, RZ, R4 ;  /* 0x000000ffff0d7224 */ /* 0x000fce00078e0004 */
[----:B------:R-:W-:Y:S05]  /*4ec0*/  WARPSYNC.COLLECTIVE R15, `(.L_x_15267) ;  /* 0x000000000f087348 */ /* 0x000fea0003c00000 */
[----:B------:R0:W1:Y:S02]  /*4ed0*/  SHFL.BFLY P6, R14, R13, R12, R11 ;  /* 0x0c00000c0d0e7389 */ /* 0x00006400000c000b */
[----:B01----:R-:W-:Y:S05]  /*4ee0*/  ENDCOLLECTIVE ;  /* 0x000000000000791b */ /* 0x003fea0003800000 */
.L_x_15267:
[----:B------:R-:W-:Y:S02]  /*4ef0*/  HFMA2 R13, -RZ, RZ, 0, 0 ;  /* 0x00000000ff0d7431 */ /* 0x000fe400000001ff */
[----:B------:R-:W-:Y:S01]  /*4f00*/  IMAD.MOV.U32 R12, RZ, RZ, 0x4 ;  /* 0x00000004ff0c7424 */ /* 0x000fe200078e00ff */
[----:B------:R-:W-:-:S07]  /*4f10*/  MOV R9, R14 ;  /* 0x0000000e00097202 */ /* 0x000fce0000000f00 */
[----:B------:R-:W-:Y:S05]  /*4f20*/  WARPSYNC.COLLECTIVE R15, `(.L_x_15268) ;  /* 0x000000000f087348 */ /* 0x000fea0003c00000 */
[----:B------:R0:W1:Y:S02]  /*4f30*/  SHFL.BFLY P6, R14, R13, R12, R11 ;  /* 0x0c00000c0d0e7389 */ /* 0x00006400000c000b */
[----:B01----:R-:W-:Y:S05]  /*4f40*/  ENDCOLLECTIVE ;  /* 0x000000000000791b */ /* 0x003fea0003800000 */
.L_x_15268:
[----:B------:R-:W-:Y:S01]  /*4f50*/  FADD.FTZ R5, R4, R9 ;  /* 0x0000000904057221 */ /* 0x000fe20000010000 */
[----:B------:R-:W-:Y:S02]  /*4f60*/  HFMA2 R12, -RZ, RZ, 0, 1.1920928955078125e-07 ;  /* 0x00000002ff0c7431 */ /* 0x000fe400000001ff */
[----:B------:R-:W-:-:S05]  /*4f70*/  FADD.FTZ R3, RZ, R14 ;  /* 0x0000000eff037221 */ /* 0x000fca0000010000 */
[----:B------:R-:W-:-:S07]  /*4f80*/  MOV R13, R3 ;  /* 0x00000003000d7202 */ /* 0x000fce0000000f00 */
[----:B------:R-:W-:Y:S05]  /*4f90*/  WARPSYNC.COLLECTIVE R15, `(.L_x_15269) ;  /* 0x000000000f087348 */ /* 0x000fea0003c00000 */
[----:B------:R0:W1:Y:S02]  /*4fa0*/  SHFL.BFLY P6, R14, R13, R12, R11 ;  /* 0x0c00000c0d0e7389 */ /* 0x00006400000c000b */
[----:B01----:R-:W-:Y:S05]  /*4fb0*/  ENDCOLLECTIVE ;  /* 0x000000000000791b */ /* 0x003fea0003800000 */
.L_x_15269:
[----:B------:R-:W-:Y:S01]  /*4fc0*/  HFMA2 R12, -RZ, RZ, 0, 5.9604644775390625e-08 ;  /* 0x00000001ff0c7431 */ /* 0x000fe200000001ff */
[----:B------:R-:W-:-:S05]  /*4fd0*/  MOV R34, R14 ;  /* 0x0000000e00227202 */ /* 0x000fca0000000f00 */
[----:B------:R-:W-:-:S04]  /*4fe0*/  FADD.FTZ R3, R3, R34 ;  /* 0x0000002203037221 */ /* 0x000fc80000010000 */
[----:B------:R-:W-:-:S07]  /*4ff0*/  IMAD.MOV.U32 R13, RZ, RZ, R3 ;  /* 0x000000ffff0d7224 */ /* 0x000fce00078e0003 */
[----:B------:R-:W-:Y:S05]  /*5000*/  WARPSYNC.COLLECTIVE R15, `(.L_x_15270) ;  /* 0x000000000f087348 */ /* 0x000fea0003c00000 */
[----:B------:R0:W1:Y:S02]  /*5010*/  SHFL.BFLY P6, R14, R13, R12, R11 ;  /* 0x0c00000c0d0e7389 */ /* 0x00006400000c000b */
[----:B01----:R-:W-:Y:S05]  /*5020*/  ENDCOLLECTIVE ;  /* 0x000000000000791b */ /* 0x003fea0003800000 */
.L_x_15270:
[----:B------:R-:W-:Y:S02]  /*5030*/  HFMA2 R13, -RZ, RZ, 0, 0 ;  /* 0x00000000ff0d7431 */ /* 0x000fe400000001ff */
[----:B------:R-:W-:Y:S01]  /*5040*/  IMAD.MOV.U32 R12, RZ, RZ, 0x4 ;  /* 0x00000004ff0c7424 */ /* 0x000fe200078e00ff */
[----:B------:R-:W-:-:S07]  /*5050*/  MOV R22, R14 ;  /* 0x0000000e00167202 */ /* 0x000fce0000000f00 */
[----:B------:R-:W-:Y:S05]  /*5060*/  WARPSYNC.COLLECTIVE R15, `(.L_x_15271) ;  /* 0x000000000f087348 */ /* 0x000fea0003c00000 */
[----:B------:R0:W1:Y:S02]  /*5070*/  SHFL.BFLY P6, R14, R13, R12, R11 ;  /* 0x0c00000c0d0e7389 */ /* 0x00006400000c000b */
[----:B01----:R-:W-:Y:S05]  /*5080*/  ENDCOLLECTIVE ;  /* 0x000000000000791b */ /* 0x003fea0003800000 */
.L_x_15271:
        /* <DEDUP_REMOVED lines=8> */
.L_x_15272:
[----:B------:R-:W-:Y:S01]  /*5110*/  MOV R12, 0x1 ;  /* 0x00000001000c7802 */ /* 0x000fe20000000f00 */
[----:B------:R-:W-:-:S04]  /*5120*/  FADD.FTZ R2, R2, R14 ;  /* 0x0000000e02027221 */ /* 0x000fc80000010000 */
[----:B------:R-:W-:-:S07]  /*5130*/  IMAD.MOV.U32 R13, RZ, RZ, R2 ;  /* 0x000000ffff0d7224 */ /* 0x000fce00078e0002 */
[----:B------:R-:W-:Y:S05]  /*5140*/  WARPSYNC.COLLECTIVE R15, `(.L_x_15273) ;  /* 0x000000000f087348 */ /* 0x000fea0003c00000 */
[----:B------:R0:W1:Y:S02]  /*5150*/  SHFL.BFLY P6, R14, R13, R12, R11 ;  /* 0x0c00000c0d0e7389 */ /* 0x00006400000c000b */
[----:B01----:R-:W-:Y:S05]  /*5160*/  ENDCOLLECTIVE ;  /* 0x000000000000791b */ /* 0x003fea0003800000 */
.L_x_15273:
[----:B------:R-:W-:Y:S02]  /*5170*/  HFMA2 R13, -RZ, RZ, 0, 0 ;  /* 0x00000000ff0d7431 */ /* 0x000fe400000001ff */
[----:B------:R-:W-:Y:S01]  /*5180*/  IMAD.MOV.U32 R12, RZ, RZ, 0x4 ;  /* 0x00000004ff0c7424 */ /* 0x000fe200078e00ff */
[----:B------:R-:W-:-:S07]  /*5190*/  MOV R35, R14 ;  /* 0x0000000e00237202 */ /* 0x000fce0000000f00 */
[----:B------:R-:W-:Y:S05]  /*51a0*/  WARPSYNC.COLLECTIVE R15, `(.L_x_15274) ;  /* 0x000000000f087348 */ /* 0x000fea0003c00000 */
[----:B------:R0:W1:Y:S02]  /*51b0*/  SHFL.BFLY P6, R14, R13, R12, R11 ;  /* 0x0c00000c0d0e7389 */ /* 0x00006400000c000b */
[----:B01----:R-:W-:Y:S05]  /*51c0*/  ENDCOLLECTIVE ;  /* 0x000000000000791b */ /* 0x003fea0003800000 */
.L_x_15274:
        /* <DEDUP_REMOVED lines=8> */
.L_x_15275:
[----:B------:R-:W-:Y:S02]  /*5250*/  HFMA2 R12, -RZ, RZ, 0, 5.9604644775390625e-08 ;  /* 0x00000001ff0c7431 */ /* 0x000fe400000001ff */
[----:B------:R-:W-:-:S04]  /*5260*/  IMAD.MOV.U32 R33, RZ, RZ, R14 ;  /* 0x000000ffff217224 */ /* 0x000fc800078e000e */
[----:B------:R-:W-:-:S05]  /*5270*/  FADD.FTZ R0, R0, R33 ;  /* 0x0000002100007221 */ /* 0x000fca0000010000 */
[----:B------:R-:W-:-:S07]  /*5280*/  MOV R13, R0 ;  /* 0x00000000000d7202 */ /* 0x000fce0000000f00 */
[----:B------:R-:W-:Y:S05]  /*5290*/  WARPSYNC.COLLECTIVE R15, `(.L_x_15276) ;  /* 0x000000000f087348 */ /* 0x000fea0003c00000 */
[----:B------:R0:W1:Y:S02]  /*52a0*/  SHFL.BFLY P6, R14, R13, R12, R11 ;  /* 0x0c00000c0d0e7389 */ /* 0x00006400000c000b */
[----:B01----:R-:W-:Y:S05]  /*52b0*/  ENDCOLLECTIVE ;  /* 0x000000000000791b */ /* 0x003fea0003800000 */
.L_x_15276:
[----:B------:R-:W-:Y:S02]  /*52c0*/  HFMA2 R12, -RZ, RZ, 0, 2.384185791015625e-07 ;  /* 0x00000004ff0c7431 */ /* 0x000fe400000001ff */
[----:B------:R-:W-:Y:S01]  /*52d0*/  IMAD.MOV.U32 R13, RZ, RZ, RZ ;  /* 0x000000ffff0d7224 */ /* 0x000fe200078e00ff */
[----:B------:R-:W-:-:S07]  /*52e0*/  MOV R31, R14 ;  /* 0x0000000e001f7202 */ /* 0x000fce0000000f00 */
[----:B------:R-:W-:Y:S05]  /*52f0*/  WARPSYNC.COLLECTIVE R15, `(.L_x_15277) ;  /* 0x000000000f087348 */ /* 0x000fea0003c00000 */
[----:B------:R0:W1:Y:S02]  /*5300*/  SHFL.BFLY P6, R14, R13, R12, R11 ;  /* 0x0c00000c0d0e7389 */ /* 0x00006400000c000b */
[----:B01----:R-:W-:Y:S05]  /*5310*/  ENDCOLLECTIVE ;  /* 0x000000000000791b */ /* 0x003fea0003800000 */
.L_x_15277:
[----:B------:R-:W-:Y:S01]  /*5320*/  FADD.FTZ R6, R0, R31 ;  /* 0x0000001f00067221 */ /* 0x000fe20000010000 */
[----:B------:R-:W-:Y:S02]  /*5330*/  HFMA2 R12, -RZ, RZ, 0, 1.1920928955078125e-07 ;  /* 0x00000002ff0c7431 */ /* 0x000fe400000001ff */
[----:B------:R-:W-:-:S05]  /*5340*/  FADD.FTZ R30, RZ, R14 ;  /* 0x0000000eff1e7221 */ /* 0x000fca0000010000 */
[----:B------:R-:W-:-:S07]  /*5350*/  MOV R13, R30 ;  /* 0x0000001e000d7202 */ /* 0x000fce0000000f00 */
[----:B------:R-:W-:Y:S05]  /*5360*/  WARPSYNC.COLLECTIVE R15, `(.L_x_15278) ;  /* 0x000000000f087348 */ /* 0x000fea0003c00000 */
[----:B------:R0:W1:Y:S02]  /*5370*/  SHFL.BFLY P6, R14, R13, R12, R11 ;  /* 0x0c00000c0d0e7389 */ /* 0x00006400000c000b */
[----:B01----:R-:W-:Y:S05]  /*5380*/  ENDCOLLECTIVE ;  /* 0x000000000000791b */ /* 0x003fea0003800000 */
.L_x_15278:
[----:B------:R-:W-:Y:S02]  /*5390*/  HFMA2 R12, -RZ, RZ, 0, 5.9604644775390625e-08 ;  /* 0x00000001ff0c7431 */ /* 0x000fe400000001ff */
[----:B------:R-:W-:-:S04]  /*53a0*/  IMAD.MOV.U32 R31, RZ, RZ, R14 ;  /* 0x000000ffff1f7224 */ /* 0x000fc800078e000e */
[----:B------:R-:W-:-:S05]  /*53b0*/  FADD.FTZ R30, R30, R31 ;  /* 0x0000001f1e1e7221 */ /* 0x000fca0000010000 */
[----:B------:R-:W-:-:S07]  /*53c0*/  MOV R13, R30 ;  /* 0x0000001e000d7202 */ /* 0x000fce0000000f00 */
[----:B------:R-:W-:Y:S05]  /*53d0*/  WARPSYNC.COLLECTIVE R15, `(.L_x_15279) ;  /* 0x000000000f087348 */ /* 0x000fea0003c00000 */
[----:B------:R0:W1:Y:S02]  /*53e0*/  SHFL.BFLY P6, R14, R13, R12, R11 ;  /* 0x0c00000c0d0e7389 */ /* 0x00006400000c000b */
[----:B01----:R-:W-:Y:S05]  /*53f0*/  ENDCOLLECTIVE ;  /* 0x000000000000791b */ /* 0x003fea0003800000 */
.L_x_15279:
[----:B------:R-:W-:Y:S02]  /*5400*/  HFMA2 R12, -RZ, RZ, 0, 2.384185791015625e-07 ;  /* 0x00000004ff0c7431 */ /* 0x000fe400000001ff */
[----:B------:R-:W-:Y:S01]  /*5410*/  IMAD.MOV.U32 R13, RZ, RZ, RZ ;  /* 0x000000ffff0d7224 */ /* 0x000fe200078e00ff */
[----:B------:R-:W-:-:S07]  /*5420*/  MOV R9, R14 ;  /* 0x0000000e00097202 */ /* 0x000fce0000000f00 */
[----:B------:R-:W-:Y:S05]  /*5430*/  WARPSYNC.COLLECTIVE R15, `(.L_x_15280) ;  /* 0x000000000f087348 */ /* 0x000fea0003c00000 */
[----:B------:R0:W1:Y:S02]  /*5440*/  SHFL.BFLY P6, R14, R13, R12, R11 ;  /* 0x0c00000c0d0e7389 */ /* 0x00006400000c000b */
[----:B01----:R-:W-:Y:S05]  /*5450*/  ENDCOLLECTIVE ;  /* 0x000000000000791b */ /* 0x003fea0003800000 */
.L_x_15280:
        /* <DEDUP_REMOVED lines=8> */
.L_x_15281:
[----:B------:R-:W-:Y:S01]  /*54e0*/  HFMA2 R12, -RZ, RZ, 0, 5.9604644775390625e-08 ;  /* 0x00000001ff0c7431 */ /* 0x000fe200000001ff */
[----:B------:R-:W-:-:S05]  /*54f0*/  MOV R32, R14 ;  /* 0x0000000e00207202 */ /* 0x000fca0000000f00 */
[----:B------:R-:W-:-:S07]  /*5500*/  FADD.FTZ R13, R9, R32 ;  /* 0x00000020090d7221 */ /* 0x000fce0000010000 */
[----:B------:R-:W-:Y:S05]  /*5510*/  WARPSYNC.COLLECTIVE R15, `(.L_x_15282) ;  /* 0x000000000f087348 */ /* 0x000fea0003c00000 */
[----:B------:R0:W1:Y:S02]  /*5520*/  SHFL.BFLY P6, R14, R13, R12, R11 ;  /* 0x0c00000c0d0e7389 */ /* 0x00006400000c000b */
[----:B01----:R-:W-:Y:S05]  /*5530*/  ENDCOLLECTIVE ;  /* 0x000000000000791b */ /* 0x003fea0003800000 */
.L_x_15282:
[----:B------:R-:W-:Y:S01]  /*5540*/  HFMA2 R12, -RZ, RZ, 0, 2.384185791015625e-07 ;  /* 0x00000004ff0c7431 */ /* 0x000fe200000001ff */
[----:B------:R-:W-:-:S05]  /*5550*/  MOV R32, R14 ;  /* 0x0000000e00207202 */ /* 0x000fca0000000f00 */
[----:B------:R-:W-:Y:S01]  /*5560*/  FADD.FTZ R2, R13, R32 ;  /* 0x000000200d027221 */ /* 0x000fe20000010000 */
[----:B------:R-:W-:-:S07]  /*5570*/  IMAD.MOV.U32 R13, RZ, RZ, RZ ;  /* 0x000000ffff0d7224 */ /* 0x000fce00078e00ff */
[----:B------:R-:W-:Y:S05]  /*5580*/  WARPSYNC.COLLECTIVE R15, `(.L_x_15283) ;  /* 0x000000000f087348 */ /* 0x000fea0003c00000 */
[----:B------:R0:W1:Y:S02]  /*5590*/  SHFL.BFLY P6, R14, R13, R12, R11 ;  /* 0x0c00000c0d0e7389 */ /* 0x00006400000c000b */
[----:B01----:R-:W-:Y:S05]  /*55a0*/  ENDCOLLECTIVE ;  /* 0x000000000000791b */ /* 0x003fea0003800000 */
.L_x_15283:
[----:B------:R-:W-:Y:S01]  /*55b0*/  IMAD.MOV.U32 R12, RZ, RZ, 0x2 ;  /* 0x00000002ff0c7424 */ /* 0x000fe200078e00ff */
[----:B------:R-:W-:-:S05]  /*55c0*/  MOV R7, R14 ;  /* 0x0000000e00077202 */ /* 0x000fca0000000f00 */
[----:B------:R-:W-:-:S05]  /*55d0*/  FADD.FTZ R7, RZ, R7 ;  /* 0x00000007ff077221 */ /* 0x000fca0000010000 */
[----:B------:R-:W-:-:S07]  /*55e0*/  MOV R13, R7 ;  /* 0x00000007000d7202 */ /* 0x000fce0000000f00 */
[----:B------:R-:W-:Y:S05]  /*55f0*/  WARPSYNC.COLLECTIVE R15, `(.L_x_15284) ;  /* 0x000000000f087348 */ /* 0x000fea0003c00000 */
[----:B------:R0:W1:Y:S02]  /*5600*/  SHFL.BFLY P6, R14, R13, R12, R11 ;  /* 0x0c00000c0d0e7389 */ /* 0x00006400000c000b */
[----:B01----:R-:W-:Y:S05]  /*5610*/  ENDCOLLECTIVE ;  /* 0x000000000000791b */ /* 0x003fea0003800000 */
.L_x_15284:
[----:B------:R-:W-:Y:S02]  /*5620*/  HFMA2 R12, -RZ, RZ, 0, 5.9604644775390625e-08 ;  /* 0x00000001ff0c7431 */ /* 0x000fe400000001ff */
[----:B------:R-:W-:-:S05]  /*5630*/  FADD.FTZ R26, R7, R14 ;  /* 0x0000000e071a7221 */ /* 0x000fca0000010000 */
[----:B------:R-:W-:-:S07]  /*5640*/  MOV R13, R26 ;  /* 0x0000001a000d7202 */ /* 0x000fce0000000f00 */
[----:B------:R-:W-:Y:S05]  /*5650*/  WARPSYNC.COLLECTIVE R15, `(.L_x_15285) ;  /* 0x000000000f087348 */ /* 0x000fea0003c00000 */
[----:B------:R0:W1:Y:S02]  /*5660*/  SHFL.BFLY P6, R14, R13, R12, R11 ;  /* 0x0c00000c0d0e7389 */ /* 0x00006400000c000b */
[----:B01----:R-:W-:Y:S05]  /*5670*/  ENDCOLLECTIVE ;  /* 0x000000000000791b */ /* 0x003fea0003800000 */
.L_x_15285:
[----:B------:R-:W-:Y:S02]  /*5680*/  HFMA2 R12, -RZ, RZ, 0, 2.384185791015625e-07 ;  /* 0x00000004ff0c7431 */ /* 0x000fe400000001ff */
[----:B------:R-:W-:Y:S01]  /*5690*/  IMAD.MOV.U32 R13, RZ, RZ, RZ ;  /* 0x000000ffff0d7224 */ /* 0x000fe200078e00ff */
[----:B------:R-:W-:-:S07]  /*56a0*/  MOV R33, R14 ;  /* 0x0000000e00217202 */ /* 0x000fce0000000f00 */
[----:B------:R-:W-:Y:S05]  /*56b0*/  WARPSYNC.COLLECTIVE R15, `(.L_x_15286) ;  /* 0x000000000f087348 */ /* 0x000fea0003c00000 */
[----:B------:R0:W1:Y:S02]  /*56c0*/  SHFL.BFLY P6, R14, R13, R12, R11 ;  /* 0x0c00000c0d0e7389 */ /* 0x00006400000c000b */
[----:B01----:R-:W-:Y:S05]  /*56d0*/  ENDCOLLECTIVE ;  /* 0x000000000000791b */ /* 0x003fea0003800000 */
.L_x_15286:
[----:B------:R-:W-:Y:S01]  /*56e0*/  FADD.FTZ R9, R26, R33 ;  /* 0x000000211a097221 */ /* 0x000fe20000010000 */
[----:B------:R-:W-:Y:S02]  /*56f0*/  HFMA2 R12, -RZ, RZ, 0, 1.1920928955078125e-07 ;  /* 0x00000002ff0c7431 */ /* 0x000fe400000001ff */
[----:B------:R-:W-:-:S05]  /*5700*/  FADD.FTZ R24, RZ, R14 ;  /* 0x0000000eff187221 */ /* 0x000fca0000010000 */
[----:B------:R-:W-:-:S07]  /*5710*/  MOV R13, R24 ;  /* 0x00000018000d7202 */ /* 0x000fce0000000f00 */
[----:B------:R-:W-:Y:S05]  /*5720*/  WARPSYNC.COLLECTIVE R15, `(.L_x_15287) ;  /* 0x000000000f087348 */ /* 0x000fea0003c00000 */
[----:B------:R0:W1:Y:S02]  /*5730*/  SHFL.BFLY P6, R14, R13, R12, R11 ;  /* 0x0c00000c0d0e7389 */ /* 0x00006400000c000b */
[----:B01----:R-:W-:Y:S05]  /*5740*/  ENDCOLLECTIVE ;  /* 0x000000000000791b */ /* 0x003fea0003800000 */
.L_x_15287:
[----:B------:R-:W-:Y:S01]  /*5750*/  MOV R12, 0x1 ;  /* 0x00000001000c7802 */ /* 0x000fe20000000f00 */
[----:B------:R-:W-:-:S04]  /*5760*/  FADD.FTZ R7, R24, R14 ;  /* 0x0000000e18077221 */ /* 0x000fc80000010000 */
[----:B------:R-:W-:-:S07]  /*5770*/  IMAD.MOV.U32 R13, RZ, RZ, R7 ;  /* 0x000000ffff0d7224 */ /* 0x000fce00078e0007 */
[----:B------:R-:W-:Y:S05]  /*5780*/  WARPSYNC.COLLECTIVE R15, `(.L_x_15288) ;  /* 0x000000000f087348 */ /* 0x000fea0003c00000 */
[----:B------:R0:W1:Y:S02]  /*5790*/  SHFL.BFLY P6, R14, R13, R12, R11 ;  /* 0x0c00000c0d0e7389 */ /* 0x00006400000c000b */
[----:B01----:R-:W-:Y:S05]  /*57a0*/  ENDCOLLECTIVE ;  /* 0x000000000000791b */ /* 0x003fea0003800000 */
.L_x_15288:
[----:B------:R-:W-:Y:S02]  /*57b0*/  HFMA2 R13, -RZ, RZ, 0, 0 ;  /* 0x00000000ff0d7431 */ /* 0x000fe400000001ff */
[----:B------:R-:W-:Y:S01]  /*57c0*/  IMAD.MOV.U32 R12, RZ, RZ, 0x4 ;  /* 0x00000004ff0c7424 */ /* 0x000fe200078e00ff */
[----:B------:R-:W-:-:S07]  /*57d0*/  MOV R34, R14 ;  /* 0x0000000e00227202 */ /* 0x000fce0000000f00 */
[----:B------:R-:W-:Y:S05]  /*57e0*/  WARPSYNC.COLLECTIVE R15, `(.L_x_15289) ;  /* 0x000000000f087348 */ /* 0x000fea0003c00000 */
[----:B------:R0:W1:Y:S02]  /*57f0*/  SHFL.BFLY P6, R14, R13, R12, R11 ;  /* 0x0c00000c0d0e7389 */ /* 0x00006400000c000b */
[----:B01----:R-:W-:Y:S05]  /*5800*/  ENDCOLLECTIVE ;  /* 0x000000000000791b */ /* 0x003fea0003800000 */
.L_x_15289:
[----:B------:R-:W-:Y:S01]  /*5810*/  FADD.FTZ R26, R7, R34 ;  /* 0x00000022071a7221 */ /* 0x000fe20000010000 */
[----:B------:R-:W-:Y:S02]  /*5820*/  HFMA2 R12, -RZ, RZ, 0, 1.1920928955078125e-07 ;  /* 0x00000002ff0c7431 */ /* 0x000fe400000001ff */
[----:B------:R-:W-:-:S05]  /*5830*/  FADD.FTZ R24, RZ, R14 ;  /* 0x0000000eff187221 */ /* 0x000fca0000010000 */
[----:B------:R-:W-:-:S07]  /*5840*/  MOV R13, R24 ;  /* 0x00000018000d7202 */ /* 0x000fce0000000f00 */
[----:B------:R-:W-:Y:S05]  /*5850*/  WARPSYNC.COLLECTIVE R15, `(.L_x_15290) ;  /* 0x000000000f087348 */ /* 0x000fea0003c00000 */
[----:B------:R0:W1:Y:S02]  /*5860*/  SHFL.BFLY P6, R14, R13, R12, R11 ;  /* 0x0c00000c0d0e7389 */ /* 0x00006400000c000b */
[----:B01----:R-:W-:Y:S05]  /*5870*/  ENDCOLLECTIVE ;  /* 0x000000000000791b */ /* 0x003fea0003800000 */
.L_x_15290:
[----:B------:R-:W-:Y:S02]  /*5880*/  IMAD.MOV.U32 R12, RZ, RZ, 0x1 ;  /* 0x00000001ff0c7424 */ /* 0x000fe400078e00ff */
[----:B------:R-:W-:-:S05]  /*5890*/  FADD.FTZ R31, R24, R14 ;  /* 0x0000000e181f7221 */ /* 0x000fca0000010000 */
[----:B------:R-:W-:-:S07]  /*58a0*/  MOV R13, R31 ;  /* 0x0000001f000d7202 */ /* 0x000fce0000000f00 */
[----:B------:R-:W-:Y:S05]  /*58b0*/  WARPSYNC.COLLECTIVE R15, `(.L_x_15291) ;  /* 0x000000000f087348 */ /* 0x000fea0003c00000 */
[----:B------:R0:W1:Y:S02]  /*58c0*/  SHFL.BFLY P6, R14, R13, R12, R11 ;  /* 0x0c00000c0d0e7389 */ /* 0x00006400000c000b */
[----:B01----:R-:W-:Y:S05]  /*58d0*/  ENDCOLLECTIVE ;  /* 0x000000000000791b */ /* 0x003fea0003800000 */
.L_x_15291:
[----:B------:R-:W-:Y:S01]  /*58e0*/  HFMA2 R13, -RZ, RZ, 0, 0 ;  /* 0x00000000ff0d7431 */ /* 0x000fe200000001ff */
[----:B------:R-:W-:Y:S02]  /*58f0*/  MOV R12, 0x4 ;  /* 0x00000004000c7802 */ /* 0x000fe40000000f00 */
[----:B------:R-:W-:-:S07]  /*5900*/  MOV R32, R14 ;  /* 0x0000000e00207202 */ /* 0x000fce0000000f00 */
[----:B------:R-:W-:Y:S05]  /*5910*/  WARPSYNC.COLLECTIVE R15, `(.L_x_15292) ;  /* 0x000000000f087348 */ /* 0x000fea0003c00000 */
[----:B------:R0:W1:Y:S02]  /*5920*/  SHFL.BFLY P6, R14, R13, R12, R11 ;  /* 0x0c00000c0d0e7389 */ /* 0x00006400000c000b */
[----:B01----:R-:W-:Y:S05]  /*5930*/  ENDCOLLECTIVE ;  /* 0x000000000000791b */ /* 0x003fea0003800000 */
.L_x_15292:
[----:B------:R-:W-:Y:S01]  /*5940*/  FADD.FTZ R32, R31, R32 ;  /* 0x000000201f207221 */ /* 0x000fe20000010000 */
[----:B------:R-:W-:Y:S02]  /*5950*/  HFMA2 R12, -RZ, RZ, 0, 1.1920928955078125e-07 ;  /* 0x00000002ff0c7431 */ /* 0x000fe400000001ff */
[----:B------:R-:W-:-:S04]  /*5960*/  FADD.FTZ R22, RZ, R14 ;  /* 0x0000000eff167221 */ /* 0x000fc80000010000 */
[----:B------:R-:W-:-:S07]  /*5970*/  IMAD.MOV.U32 R13, RZ, RZ, R22 ;  /* 0x000000ffff0d7224 */ /* 0x000fce00078e0016 */
[----:B------:R-:W-:Y:S05]  /*5980*/  WARPSYNC.COLLECTIVE R15, `(.L_x_15293) ;  /* 0x000000000f087348 */ /* 0x000fea0003c00000 */
[----:B------:R0:W1:Y:S02]  /*5990*/  SHFL.BFLY P6, R14, R13, R12, R11 ;  /* 0x0c00000c0d0e7389 */ /* 0x00006400000c000b */
[----:B01----:R-:W-:Y:S05]  /*59a0*/  ENDCOLLECTIVE ;  /* 0x000000000000791b */ /* 0x003fea0003800000 */
.L_x_15293:
[----:B------:R-:W-:Y:S02]  /*59b0*/  HFMA2 R12, -RZ, RZ, 0, 5.9604644775390625e-08 ;  /* 0x00000001ff0c7431 */ /* 0x000fe400000001ff */
[----:B------:R-:W-:-:S05]  /*59c0*/  FADD.FTZ R24, R22, R14 ;  /* 0x0000000e16187221 */ /* 0x000fca0000010000 */
[----:B------:R-:W-:-:S07]  /*59d0*/  MOV R13, R24 ;  /* 0x00000018000d7202 */ /* 0x000fce0000000f00 */
[----:B------:R-:W-:Y:S05]  /*59e0*/  WARPSYNC.COLLECTIVE R15, `(.L_x_15294) ;  /* 0x000000000f087348 */ /* 0x000fea0003c00000 */
[----:B------:R0:W1:Y:S02]  /*59f0*/  SHFL.BFLY P6, R14, R13, R12, R11 ;  /* 0x0c00000c0d0e7389 */ /* 0x00006400000c000b */
[----:B01----:R-:W-:Y:S05]  /*5a00*/  ENDCOLLECTIVE ;  /* 0x000000000000791b */ /* 0x003fea0003800000 */
.L_x_15294:
[----:B------:R-:W-:Y:S01]  /*5a10*/  IMAD.MOV.U32 R13, RZ, RZ, RZ ;  /* 0x000000ffff0d7224 */ /* 0x000fe200078e00ff */
[----:B------:R-:W-:Y:S01]  /*5a20*/  MOV R12, 0x4 ;  /* 0x00000004000c7802 */ /* 0x000fe20000000f00 */
[----:B------:R-:W-:-:S07]  /*5a30*/  FADD.FTZ R22, R24, R14 ;  /* 0x0000000e18167221 */ /* 0x000fce0000010000 */
[----:B------:R-:W-:Y:S05]  /*5a40*/  WARPSYNC.COLLECTIVE R15, `(.L_x_15295) ;  /* 0x000000000f087348 */ /* 0x000fea0003c00000 */
[----:B------:R0:W1:Y:S02]  /*5a50*/  SHFL.BFLY P6, R14, R13, R12, R11 ;  /* 0x0c00000c0d0e7389 */ /* 0x00006400000c000b */
[----:B01----:R-:W-:Y:S05]  /*5a60*/  ENDCOLLECTIVE ;  /* 0x000000000000791b */ /* 0x003fea0003800000 */
.L_x_15295:
[----:B------:R-:W-:Y:S02]  /*5a70*/  HFMA2 R12, -RZ, RZ, 0, 1.1920928955078125e-07 ;  /* 0x00000002ff0c7431 */ /* 0x000fe400000001ff */
[----:B------:R-:W-:-:S05]  /*5a80*/  FADD.FTZ R30, RZ, R14 ;  /* 0x0000000eff1e7221 */ /* 0x000fca0000010000 */
[----:B------:R-:W-:-:S07]  /*5a90*/  MOV R13, R30 ;  /* 0x0000001e000d7202 */ /* 0x000fce0000000f00 */
[----:B------:R-:W-:Y:S05]  /*5aa0*/  WARPSYNC.COLLECTIVE R15, `(.L_x_15296) ;  /* 0x000000000f087348 */ /* 0x000fea0003c00000 */
[----:B------:R0:W1:Y:S02]  /*5ab0*/  SHFL.BFLY P6, R14, R13, R12, R11 ;  /* 0x0c00000c0d0e7389 */ /* 0x00006400000c000b */
[----:B01----:R-:W-:Y:S05]  /*5ac0*/  ENDCOLLECTIVE ;  /* 0x000000000000791b */ /* 0x003fea0003800000 */
.L_x_15296:
[----:B------:R-:W-:Y:S02]  /*5ad0*/  HFMA2 R12, -RZ, RZ, 0, 5.9604644775390625e-08 ;  /* 0x00000001ff0c7431 */ /* 0x000fe400000001ff */
[----:B------:R-:W-:-:S04]  /*5ae0*/  IMAD.MOV.U32 R33, RZ, RZ, R14 ;  /* 0x000000ffff217224 */ /* 0x000fc800078e000e */
[----:B------:R-:W-:-:S05]  /*5af0*/  FADD.FTZ R33, R30, R33 ;  /* 0x000000211e217221 */ /* 0x000fca0000010000 */
[----:B------:R-:W-:-:S07]  /*5b00*/  MOV R13, R33 ;  /* 0x00000021000d7202 */ /* 0x000fce0000000f00 */
[----:B------:R-:W-:Y:S05]  /*5b10*/  WARPSYNC.COLLECTIVE R15, `(.L_x_15297) ;  /* 0x000000000f087348 */ /* 0x000fea0003c00000 */
[----:B------:R0:W1:Y:S02]  /*5b20*/  SHFL.BFLY P6, R14, R13, R12, R11 ;  /* 0x0c00000c0d0e7389 */ /* 0x00006400000c000b */
[----:B01----:R-:W-:Y:S05]  /*5b30*/  ENDCOLLECTIVE ;  /* 0x000000000000791b */ /* 0x003fea0003800000 */
.L_x_15297:
[----:B------:R-:W-:Y:S01]  /*5b40*/  MOV R11, R6 ;  /* 0x00000006000b7202 */ /* 0x000fe20000000f00 */
[----:B------:R-:W-:Y:S06]  /*5b50*/  BRA `(.L_x_15298) ;  /* 0xffffffd400fc7947 */ /* 0x000fec000383ffff */
.L_x_15299:
        /* <DEDUP_REMOVED lines=10> */
.L_x_27530:


//--------------------- .text._ZN4vllm25paged_attention_v2_kernelIfhLi64ELi32ELi128ELNS_18Fp8KVCacheDataTypeE1ELb1ELi512EEEvPfS2_PT_PKS3_PKT0_S9_ifPKiSB_iPKfiiiSD_SD_iiiii --------------------------
	.section	.text._ZN4vllm25paged_attention_v2_kernelIfhLi64ELi32ELi128ELNS_18Fp8KVCacheDataTypeE1ELb1ELi512EEEvPfS2_PT_PKS3_PKT0_S9_ifPKiSB_iPKfiiiSD_SD_iiiii,"ax",@progbits
	.align	128
        .global         _ZN4vllm25paged_attention_v2_kernelIfhLi64ELi32ELi128ELNS_18Fp8KVCacheDataTypeE1ELb1ELi512EEEvPfS2_PT_PKS3_PKT0_S9_ifPKiSB_iPKfiiiSD_SD_iiiii
        .type           _ZN4vllm25paged_attention_v2_kernelIfhLi64ELi32ELi128ELNS_18Fp8KVCacheDataTypeE1ELb1ELi512EEEvPfS2_PT_PKS3_PKT0_S9_ifPKiSB_iPKfiiiSD_SD_iiiii,@function
        .size           _ZN4vllm25paged_attention_v2_kernelIfhLi64ELi32ELi128ELNS_18Fp8KVCacheDataTypeE1ELb1ELi512EEEvPfS2_PT_PKS3_PKT0_S9_ifPKiSB_iPKfiiiSD_SD_iiiii,(.L_x_27531 - _ZN4vllm25paged_attention_v2_kernelIfhLi64ELi32ELi128ELNS_18Fp8KVCacheDataTypeE1ELb1ELi512EEEvPfS2_PT_PKS3_PKT0_S9_ifPKiSB_iPKfiiiSD_SD_iiiii)
        .other          _ZN4vllm25paged_attention_v2_kernelIfhLi64ELi32ELi128ELNS_18Fp8KVCacheDataTypeE1ELb1ELi512EEEvPfS2_PT_PKS3_PKT0_S9_ifPKiSB_iPKfiiiSD_SD_iiiii,@"STO_CUDA_ENTRY STV_DEFAULT"
_ZN4vllm25paged_attention_v2_kernelIfhLi64ELi32ELi128ELNS_18Fp8KVCacheDataTypeE1ELb1ELi512EEEvPfS2_PT_PKS3_PKT0_S9_ifPKiSB_iPKfiiiSD_SD_iiiii:
.text._ZN4vllm25paged_attention_v2_kernelIfhLi64ELi32ELi128ELNS_18Fp8KVCacheDataTypeE1ELb1ELi512EEEvPfS2_PT_PKS3_PKT0_S9_ifPKiSB_iPKfiiiSD_SD_iiiii:
        /* <DEDUP_REMOVED lines=109> */
.L_x_15300:
        /* <DEDUP_REMOVED lines=26> */
.L_x_15304:
        /* <DEDUP_REMOVED lines=38> */
.L_x_15302:
[----:B------:R-:W-:Y:S05]  /*0ad0*/  BSYNC.RECONVERGENT B6 ;  /* 0x0000000000067941 */ /* 0x000fea0003800200 */
.L_x_15301:
        /* <DEDUP_REMOVED lines=14> */
.L_x_15347:
        /* <DEDUP_REMOVED lines=41> */
.L_x_15310:
        /* <DEDUP_REMOVED lines=11> */
.L_x_15309:
[----:B------:R-:W-:Y:S05]  /*0f00*/  BSYNC.RECONVERGENT B1 ;  /* 0x0000000000017941 */ /* 0x000fea0003800200 */
.L_x_15308:
        /* <DEDUP_REMOVED lines=12> */
.L_x_15313:
        /* <DEDUP_REMOVED lines=100> */
.L_x_15312:
[----:B------:R-:W-:Y:S05]  /*1610*/  BSYNC.RECONVERGENT B1 ;  /* 0x0000000000017941 */ /* 0x000fea0003800200 */
.L_x_15311:
        /* <DEDUP_REMOVED lines=55> */
.L_x_15315:
[----:B------:R-:W-:Y:S05]  /*1990*/  BSYNC.RECONVERGENT B1 ;  /* 0x0000000000017941 */ /* 0x000fea0003800200 */
.L_x_15314:
        /* <DEDUP_REMOVED lines=26> */
.L_x_15307:
[----:B------:R-:W-:Y:S05]  /*1b40*/  BSYNC.RECONVERGENT B0 ;  /* 0x0000000000007941 */ /* 0x000fea0003800200 */
.L_x_15306:
        /* <DEDUP_REMOVED lines=41> */
.L_x_15320:
[----:B------:R-:W1:Y:S01]  /*1de0*/  LDS R14, [R11] ;  /* 0x000000000b0e7984 */ /* 0x000e620000000800 */
[----:B------:R-:W-:-:S05]  /*1df0*/  VIADD R13, R13, 0x1 ;  /* 0x000000010d0d7836 */ /* 0x000fca0000000000 */
[----:B------:R-:W-:Y:S01]  /*1e00*/  ISETP.NE.AND P0, PT, R13, RZ, PT ;  /* 0x000000ff0d00720c */ /* 0x000fe20003f05270 */
[----:B-1----:R-:W-:-:S05]  /*1e10*/  FMUL.FTZ R14, R14, R7 ;  /* 0x000000070e0e7220 */ /* 0x002fca0000410000 */
[----:B------:R1:W-:Y:S02]  /*1e20*/  STS [R11], R14 ;  /* 0x0000000e0b007388 */ /* 0x0003e40000000800 */
[----:B-1----:R-:W-:-:S05]  /*1e30*/  IADD3 R11, PT, PT, R11, 0x200, RZ ;  /* 0x000002000b0b7810 */ /* 0x002fca0007ffe0ff */
[----:B------:R-:W-:Y:S05]  /*1e40*/  @P0 BRA `(.L_x_15320) ;  /* 0xfffffffc00e40947 */ /* 0x000fea000383ffff */
.L_x_15319:
[----:B------:R-:W-:Y:S05]  /*1e50*/  BSYNC.RECONVERGENT B1 ;  /* 0x0000000000017941 */ /* 0x000fea0003800200 */
.L_x_15318:
        /* <DEDUP_REMOVED lines=12> */
.L_x_15323:
        /* <DEDUP_REMOVED lines=52> */
.L_x_15322:
[----:B------:R-:W-:Y:S05]  /*2260*/  BSYNC.RECONVERGENT B1 ;  /* 0x0000000000017941 */ /* 0x000fea0003800200 */
.L_x_15321:
        /* <DEDUP_REMOVED lines=31> */
.L_x_15325:
[----:B------:R-:W-:Y:S05]  /*2460*/  BSYNC.RECONVERGENT B1 ;  /* 0x0000000000017941 */ /* 0x000fea0003800200 */
.L_x_15324:
        /* <DEDUP_REMOVED lines=14> */
.L_x_15317:
[----:B------:R-:W-:Y:S05]  /*2550*/  BSYNC.RECONVERGENT B0 ;  /* 0x0000000000007941 */ /* 0x000fea0003800200 */
.L_x_15316:
        /* <DEDUP_REMOVED lines=18> */
.L_x_15327:
[----:B------:R-:W-:Y:S05]  /*2680*/  BSYNC.RECONVERGENT B0 ;  /* 0x0000000000007941 */ /* 0x000fea0003800200 */
.L_x_15326:
        /* <DEDUP_REMOVED lines=27> */
.L_x_15331:
        /* <DEDUP_REMOVED lines=34> */
.L_x_15330:
        /* <DEDUP_REMOVED lines=16> */
.L_x_15329:
[----:B------:R-:W-:Y:S05]  /*2b60*/  BSYNC.RECONVERGENT B6 ;  /* 0x0000000000067941 */ /* 0x000fea0003800200 */
.L_x_15328:
        /* <DEDUP_REMOVED lines=96> */
.L_x_15396:
        /* <DEDUP_REMOVED lines=31> */
.L_x_15334:
[----:B------:R-:W-:Y:S05]  /*3360*/  BSYNC.RECONVERGENT B0 ;  /* 0x0000000000007941 */ /* 0x000fea0003800200 */
.L_x_15333:
        /* <DEDUP_REMOVED lines=45> */
.L_x_15336:
[----:B------:R-:W-:Y:S05]  /*3640*/  BSYNC.RECONVERGENT B0 ;  /* 0x0000000000007941 */ /* 0x000fea0003800200 */
.L_x_15335:
        /* <DEDUP_REMOVED lines=20> */
.L_x_15338:
[----:B------:R-:W-:Y:S05]  /*3790*/  BSYNC.RECONVERGENT B0 ;  /* 0x0000000000007941 */ /* 0x000fea0003800200 */
.L_x_15337:
        /* <DEDUP_REMOVED lines=35> */
.L_x_15340:
[----:B------:R-:W-:Y:S05]  /*39d0*/  BSYNC.RECONVERGENT B0 ;  /* 0x0000000000007941 */ /* 0x000fea0003800200 */
.L_x_15339:
        /* <DEDUP_REMOVED lines=30> */
.L_x_15303:
        /* <DEDUP_REMOVED lines=16> */
.L_x_15341:
[----:B------:R-:W-:Y:S05]  /*3cc0*/  EXIT ;  /* 0x000000000000794d */ /* 0x000fea0003800000 */
.L_x_15305:
[----:B------:R-:W-:Y:S01]  /*3cd0*/  HFMA2 R12, -RZ, RZ, 0, 9.5367431640625e-07 ;  /* 0x00000010ff0c7431 */ /* 0x000fe200000001ff */
[----:B------:R-:W-:Y:S01]  /*3ce0*/  MOV R11, 0x1f ;  /* 0x0000001f000b7802 */ /* 0x000fe20000000f00 */
[----:B------:R-:W-:-:S07]  /*3cf0*/  IMAD.MOV.U32 R15, RZ, RZ, -0x1 ;  /* 0xffffffffff0f7424 */ /* 0x000fce00078e00ff */
[----:B------:R-:W-:Y:S05]  /*3d00*/  WARPSYNC.COLLECTIVE R15, `(.L_x_15342) ;  /* 0x000000000f087348 */ /* 0x000fea0003c00000 */
[----:B------:R0:W1:Y:S02]  /*3d10*/  SHFL.BFLY P6, R14, R13, R12, R11 ;  /* 0x0c00000c0d0e7389 */ /* 0x00006400000c000b */
[----:B01----:R-:W-:Y:S05]  /*3d20*/  ENDCOLLECTIVE ;  /* 0x000000000000791b */ /* 0x003fea0003800000 */
.L_x_15342:
[----:B------:R-:W-:Y:S01]  /*3d30*/  HFMA2 R12, -RZ, RZ, 0, 4.76837158203125e-07 ;  /* 0x00000008ff0c7431 */ /* 0x000fe200000001ff */
[----:B------:R-:W-:-:S04]  /*3d40*/  FMNMX.FTZ R0, R14, -3.40282346638528859812e+38, !PT ;  /* 0xff7fffff0e007809 */ /* 0x000fc80007810000 */
[----:B------:R-:W-:-:S07]  /*3d50*/  MOV R13, R0 ;  /* 0x00000000000d7202 */ /* 0x000fce0000000f00 */
[----:B------:R-:W-:Y:S05]  /*3d60*/  WARPSYNC.COLLECTIVE R15, `(.L_x_15343) ;  /* 0x000000000f087348 */ /* 0x000fea0003c00000 */
[----:B------:R0:W1:Y:S02]  /*3d70*/  SHFL.BFLY P6, R14, R13, R12, R11 ;  /* 0x0c00000c0d0e7389 */ /* 0x00006400000c000b */
[----:B01----:R-:W-:Y:S05]  /*3d80*/  ENDCOLLECTIVE ;  /* 0x000000000000791b */ /* 0x003fea0003800000 */
.L_x_15343:
[----:B------:R-:W-:Y:S01]  /*3d90*/  IMAD.MOV.U32 R12, RZ, RZ, 0x4 ;  /* 0x00000004ff0c7424 */ /* 0x000fe200078e00ff */
[----:B------:R-:W-:-:S04]  /*3da0*/  FMNMX.FTZ R2, R0, R14, !PT ;  /* 0x0000000e00027209 */ /* 0x000fc80007810000 */
[----:B------:R-:W-:-:S07]  /*3db0*/  MOV R13, R2 ;  /* 0x00000002000d7202 */ /* 0x000fce0000000f00 */
[----:B------:R-:W-:Y:S05]  /*3dc0*/  WARPSYNC.COLLECTIVE R15, `(.L_x_15344) ;  /* 0x000000000f087348 */ /* 0x000fea0003c00000 */
[----:B------:R0:W1:Y:S02]  /*3dd0*/  SHFL.BFLY P6, R14, R13, R12, R11 ;  /* 0x0c00000c0d0e7389 */ /* 0x00006400000c000b */
[----:B01----:R-:W-:Y:S05]  /*3de0*/  ENDCOLLECTIVE ;  /* 0x000000000000791b */ /* 0x003fea0003800000 */
.L_x_15344:
[----:B------:R-:W-:Y:S01]  /*3df0*/  HFMA2 R12, -RZ, RZ, 0, 1.1920928955078125e-07 ;  /* 0x00000002ff0c7431 */ /* 0x000fe200000001ff */
[----:B------:R-:W-:-:S04]  /*3e00*/  FMNMX.FTZ R3, R2, R14, !PT ;  /* 0x0000000e02037209 */ /* 0x000fc80007810000 */
[----:B------:R-:W-:-:S07]  /*3e10*/  MOV R13, R3 ;  /* 0x00000003000d7202 */ /* 0x000fce0000000f00 */
[----:B------:R-:W-:Y:S05]  /*3e20*/  WARPSYNC.COLLECTIVE R15, `(.L_x_15345) ;  /* 0x000000000f087348 */ /* 0x000fea0003c00000 */
[----:B------:R0:W1:Y:S02]  /*3e30*/  SHFL.BFLY P6, R14, R13, R12, R11 ;  /* 0x0c00000c0d0e7389 */ /* 0x00006400000c000b */
[----:B01----:R-:W-:Y:S05]  /*3e40*/  ENDCOLLECTIVE ;  /* 0x000000000000791b */ /* 0x003fea0003800000 */
.L_x_15345:
[----:B------:R-:W-:Y:S01]  /*3e50*/  IMAD.MOV.U32 R12, RZ, RZ, 0x1 ;  /* 0x00000001ff0c7424 */ /* 0x000fe200078e00ff */
[----:B------:R-:W-:-:S04]  /*3e60*/  FMNMX.FTZ R4, R3, R14, !PT ;  /* 0x0000000e03047209 */ /* 0x000fc80007810000 */
[----:B------:R-:W-:-:S07]  /*3e70*/  MOV R13, R4 ;  /* 0x00000004000d7202 */ /* 0x000fce0000000f00 */
[----:B------:R-:W-:Y:S05]  /*3e80*/  WARPSYNC.COLLECTIVE R15, `(.L_x_15346) ;  /* 0x000000000f087348 */ /* 0x000fea0003c00000 */
[----:B------:R0:W1:Y:S02]  /*3e90*/  SHFL.BFLY P6, R14, R13, R12, R11 ;  /* 0x0c00000c0d0e7389 */ /* 0x00006400000c000b */
[----:B01----:R-:W-:Y:S05]  /*3ea0*/  ENDCOLLECTIVE ;  /* 0x000000000000791b */ /* 0x003fea0003800000 */
.L_x_15346:
[----:B------:R-:W-:Y:S05]  /*3eb0*/  BRA `(.L_x_15347) ;  /* 0xffffffcc00407947 */ /* 0x000fea000383ffff */
.L_x_15332:
[----:B---3--:R-:W-:Y:S01]  /*3ec0*/  HFMA2 R13, -RZ, RZ, 0, 0 ;  /* 0x00000000ff0d7431 */ /* 0x008fe200000001ff */
[----:B------:R-:W-:Y:S01]  /*3ed0*/  MOV R12, 0x4 ;  /* 0x00000004000c7802 */ /* 0x000fe20000000f00 */
[----:B--2---:R-:W-:Y:S02]  /*3ee0*/  HFMA2 R11, -RZ, RZ, 0, 1.847743988037109375e-06 ;  /* 0x0000001fff0b7431 */ /* 0x004fe400000001ff */
[----:B------:R-:W-:-:S07]  /*3ef0*/  IMAD.MOV.U32 R15, RZ, RZ, -0x1 ;  /* 0xffffffffff0f7424 */ /* 0x000fce00078e00ff */
[----:B01----:R-:W-:Y:S05]  /*3f00*/  WARPSYNC.COLLECTIVE R15, `(.L_x_15348) ;  /* 0x000000000f087348 */ /* 0x003fea0003c00000 */
[----:B------:R2:W3:Y:S02]  /*3f10*/  SHFL.BFLY P6, R14, R13, R12, R11 ;  /* 0x0c00000c0d0e7389 */ /* 0x0004e400000c000b */
[----:B0123--:R-:W-:Y:S05]  /*3f20*/  ENDCOLLECTIVE ;  /* 0x000000000000791b */ /* 0x00ffea0003800000 */
.L_x_15348:
[----:B------:R-:W-:Y:S02]  /*3f30*/  HFMA2 R12, -RZ, RZ, 0, 1.1920928955078125e-07 ;  /* 0x00000002ff0c7431 */ /* 0x000fe400000001ff */
[----:B------:R-:W-:-:S05]  /*3f40*/  FADD.FTZ R24, RZ, R14 ;  /* 0x0000000eff187221 */ /* 0x000fca0000010000 */
[----:B------:R-:W-:-:S07]  /*3f50*/  MOV R13, R24 ;  /* 0x00000018000d7202 */ /* 0x000fce0000000f00 */
[----:B------:R-:W-:Y:S05]  /*3f60*/  WARPSYNC.COLLECTIVE R15, `(.L_x_15349) ;  /* 0x000000000f087348 */ /* 0x000fea0003c00000 */
[----:B------:R0:W1:Y:S02]  /*3f70*/  SHFL.BFLY P6, R14, R13, R12, R11 ;  /* 0x0c00000c0d0e7389 */ /* 0x00006400000c000b */
[----:B01----:R-:W-:Y:S05]  /*3f80*/  ENDCOLLECTIVE ;  /* 0x000000000000791b */ /* 0x003fea0003800000 */
.L_x_15349:
[----:B------:R-:W-:Y:S01]  /*3f90*/  HFMA2 R12, -RZ, RZ, 0, 5.9604644775390625e-08 ;  /* 0x00000001ff0c7431 */ /* 0x000fe200000001ff */
[----:B------:R-:W-:-:S05]  /*3fa0*/  MOV R23, R14 ;  /* 0x0000000e00177202 */ /* 0x000fca0000000f00 */
[----:B------:R-:W-:-:S04]  /*3fb0*/  FADD.FTZ R24, R24, R23 ;  /* 0x0000001718187221 */ /* 0x000fc80000010000 */
[----:B------:R-:W-:-:S07]  /*3fc0*/  IMAD.MOV.U32 R13, RZ, RZ, R24 ;  /* 0x000000ffff0d7224 */ /* 0x000fce00078e0018 */
[----:B------:R-:W-:Y:S05]  /*3fd0*/  WARPSYNC.COLLECTIVE R15, `(.L_x_15350) ;  /* 0x000000000f087348 */ /* 0x000fea0003c00000 */
[----:B------:R0:W1:Y:S02]  /*3fe0*/  SHFL.BFLY P6, R14, R13, R12, R11 ;  /* 0x0c00000c0d0e7389 */ /* 0x00006400000c000b */
[----:B01----:R-:W-:Y:S05]  /*3ff0*/  ENDCOLLECTIVE ;  /* 0x000000000000791b */ /* 0x003fea0003800000 */
.L_x_15350:
[----:B------:R-:W-:Y:S02]  /*4000*/  HFMA2 R13, -RZ, RZ, 0, 0 ;  /* 0x00000000ff0d7431 */ /* 0x000fe400000001ff */
[----:B------:R-:W-:Y:S01]  /*4010*/  IMAD.MOV.U32 R12, RZ, RZ, 0x4 ;  /* 0x00000004ff0c7424 */ /* 0x000fe200078e00ff */
[----:B------:R-:W-:-:S07]  /*4020*/  MOV R23, R14 ;  /* 0x0000000e00177202 */ /* 0x000fce0000000f00 */
[----:B------:R-:W-:Y:S05]  /*4030*/  WARPSYNC.COLLECTIVE R15, `(.L_x_15351) ;  /* 0x000000000f087348 */ /* 0x000fea0003c00000 */
[----:B------:R0:W1:Y:S02]  /*4040*/  SHFL.BFLY P6, R14, R13, R12, R11 ;  /* 0x0c00000c0d0e7389 */ /* 0x00006400000c000b */
[----:B01----:R-:W-:Y:S05]  /*4050*/  ENDCOLLECTIVE ;  /* 0x000000000000791b */ /* 0x003fea0003800000 */
.L_x_15351:
        /* <DEDUP_REMOVED lines=8> */
.L_x_15352:
[----:B------:R-:W-:Y:S02]  /*40e0*/  HFMA2 R12, -RZ, RZ, 0, 5.9604644775390625e-08 ;  /* 0x00000001ff0c7431 */ /* 0x000fe400000001ff */
[----:B------:R-:W-:-:S04]  /*40f0*/  IMAD.MOV.U32 R8, RZ, RZ, R14 ;  /* 0x000000ffff087224 */ /* 0x000fc800078e000e */
[----:B------:R-:W-:-:S05]  /*4100*/  FADD.FTZ R21, R21, R8 ;  /* 0x0000000815157221 */ /* 0x000fca0000010000 */
[----:B------:R-:W-:-:S07]  /*4110*/  MOV R13, R21 ;  /* 0x00000015000d7202 */ /* 0x000fce0000000f00 */
[----:B------:R-:W-:Y:S05]  /*4120*/  WARPSYNC.COLLECTIVE R15, `(.L_x_15353) ;  /* 0x000000000f087348 */ /* 0x000fea0003c00000 */
[----:B------:R0:W1:Y:S02]  /*4130*/  SHFL.BFLY P6, R14, R13, R12, R11 ;  /* 0x0c00000c0d0e7389 */ /* 0x00006400000c000b */
[----:B01----:R-:W-:Y:S05]  /*4140*/  ENDCOLLECTIVE ;  /* 0x000000000000791b */ /* 0x003fea0003800000 */
.L_x_15353:
[----:B------:R-:W-:Y:S02]  /*4150*/  HFMA2 R12, -RZ, RZ, 0, 2.384185791015625e-07 ;  /* 0x00000004ff0c7431 */ /* 0x000fe400000001ff */
[----:B------:R-:W-:Y:S01]  /*4160*/  IMAD.MOV.U32 R13, RZ, RZ, RZ ;  /* 0x000000ffff0d7224 */ /* 0x000fe200078e00ff */
[----:B------:R-:W-:-:S07]  /*4170*/  MOV R10, R14 ;  /* 0x0000000e000a7202 */ /* 0x000fce0000000f00 */
[----:B------:R-:W-:Y:S05]  /*4180*/  WARPSYNC.COLLECTIVE R15, `(.L_x_15354) ;  /* 0x000000000f087348 */ /* 0x000fea0003c00000 */
[----:B------:R0:W1:Y:S02]  /*4190*/  SHFL.BFLY P6, R14, R13, R12, R11 ;  /* 0x0c00000c0d0e7389 */ /* 0x00006400000c000b */
[----:B01----:R-:W-:Y:S05]  /*41a0*/  ENDCOLLECTIVE ;  /* 0x000000000000791b */ /* 0x003fea0003800000 */
.L_x_15354:
        /* <DEDUP_REMOVED lines=8> */
.L_x_15355:
[----:B------:R-:W-:Y:S01]  /*4230*/  HFMA2 R12, -RZ, RZ, 0, 5.9604644775390625e-08 ;  /* 0x00000001ff0c7431 */ /* 0x000fe200000001ff */
[----:B------:R-:W-:-:S05]  /*4240*/  MOV R0, R14 ;  /* 0x0000000e00007202 */ /* 0x000fca0000000f00 */
[----:B------:R-:W-:-:S05]  /*4250*/  FADD.FTZ R9, R9, R0 ;  /* 0x0000000009097221 */ /* 0x000fca0000010000 */
[----:B------:R-:W-:-:S07]  /*4260*/  MOV R13, R9 ;  /* 0x00000009000d7202 */ /* 0x000fce0000000f00 */
[----:B------:R-:W-:Y:S05]  /*4270*/  WARPSYNC.COLLECTIVE R15, `(.L_x_15356) ;  /* 0x000000000f087348 */ /* 0x000fea0003c00000 */
[----:B------:R0:W1:Y:S02]  /*4280*/  SHFL.BFLY P6, R14, R13, R12, R11 ;  /* 0x0c00000c0d0e7389 */ /* 0x00006400000c000b */
[----:B01----:R-:W-:Y:S05]  /*4290*/  ENDCOLLECTIVE ;  /* 0x000000000000791b */ /* 0x003fea0003800000 */
.L_x_15356:
[----:B------:R-:W-:Y:S01]  /*42a0*/  HFMA2 R12, -RZ, RZ, 0, 2.384185791015625e-07 ;  /* 0x00000004ff0c7431 */ /* 0x000fe200000001ff */
[----:B------:R-:W-:Y:S01]  /*42b0*/  MOV R13, RZ ;  /* 0x000000ff000d7202 */ /* 0x000fe20000000f00 */
[----:B------:R-:W-:-:S07]  /*42c0*/  IMAD.MOV.U32 R8, RZ, RZ, R14 ;  /* 0x000000ffff087224 */ /* 0x000fce00078e000e */
[----:B------:R-:W-:Y:S05]  /*42d0*/  WARPSYNC.COLLECTIVE R15, `(.L_x_15357) ;  /* 0x000000000f087348 */ /* 0x000fea0003c00000 */
[----:B------:R0:W1:Y:S02]  /*42e0*/  SHFL.BFLY P6, R14, R13, R12, R11 ;  /* 0x0c00000c0d0e7389 */ /* 0x00006400000c000b */
[----:B01----:R-:W-:Y:S05]  /*42f0*/  ENDCOLLECTIVE ;  /* 0x000000000000791b */ /* 0x003fea0003800000 */
.L_x_15357:
[----:B------:R-:W-:Y:S01]  /*4300*/  FADD.FTZ R8, R9, R8 ;  /* 0x0000000809087221 */ /* 0x000fe20000010000 */
[----:B------:R-:W-:Y:S02]  /*4310*/  IMAD.MOV.U32 R12, RZ, RZ, 0x2 ;  /* 0x00000002ff0c7424 */ /* 0x000fe400078e00ff */
[----:B------:R-:W-:-:S05]  /*4320*/  FADD.FTZ R7, RZ, R14 ;  /* 0x0000000eff077221 */ /* 0x000fca0000010000 */
[----:B------:R-:W-:-:S07]  /*4330*/  MOV R13, R7 ;  /* 0x00000007000d7202 */ /* 0x000fce0000000f00 */
[----:B------:R-:W-:Y:S05]  /*4340*/  WARPSYNC.COLLECTIVE R15, `(.L_x_15358) ;  /* 0x000000000f087348 */ /* 0x000fea0003c00000 */
[----:B------:R0:W1:Y:S02]  /*4350*/  SHFL.BFLY P6, R14, R13, R12, R11 ;  /* 0x0c00000c0d0e7389 */ /* 0x00006400000c000b */
[----:B01----:R-:W-:Y:S05]  /*4360*/  ENDCOLLECTIVE ;  /* 0x000000000000791b */ /* 0x003fea0003800000 */
.L_x_15358:
[----:B------:R-:W-:Y:S02]  /*4370*/  HFMA2 R12, -RZ, RZ, 0, 5.9604644775390625e-08 ;  /* 0x00000001ff0c7431 */ /* 0x000fe400000001ff */
[----:B------:R-:W-:-:S05]  /*4380*/  FADD.FTZ R7, R7, R14 ;  /* 0x0000000e07077221 */ /* 0x000fca0000010000 */
[----:B------:R-:W-:-:S07]  /*4390*/  MOV R13, R7 ;  /* 0x00000007000d7202 */ /* 0x000fce0000000f00 */
[----:B------:R-:W-:Y:S05]  /*43a0*/  WARPSYNC.COLLECTIVE R15, `(.L_x_15359) ;  /* 0x000000000f087348 */ /* 0x000fea0003c00000 */
[----:B------:R0:W1:Y:S02]  /*43b0*/  SHFL.BFLY P6, R14, R13, R12, R11 ;  /* 0x0c00000c0d0e7389 */ /* 0x00006400000c000b */
[----:B01----:R-:W-:Y:S05]  /*43c0*/  ENDCOLLECTIVE ;  /* 0x000000000000791b */ /* 0x003fea0003800000 */
.L_x_15359:
[----:B------:R-:W-:Y:S02]  /*43d0*/  HFMA2 R12, -RZ, RZ, 0, 2.384185791015625e-07 ;  /* 0x00000004ff0c7431 */ /* 0x000fe400000001ff */
[----:B------:R-:W-:Y:S01]  /*43e0*/  IMAD.MOV.U32 R13, RZ, RZ, RZ ;  /* 0x000000ffff0d7224 */ /* 0x000fe200078e00ff */
[----:B------:R-:W-:-:S07]  /*43f0*/  MOV R32, R14 ;  /* 0x0000000e00207202 */ /* 0x000fce0000000f00 */
[----:B------:R-:W-:Y:S05]  /*4400*/  WARPSYNC.COLLECTIVE R15, `(.L_x_15360) ;  /* 0x000000000f087348 */ /* 0x000fea0003c00000 */
[----:B------:R0:W1:Y:S02]  /*4410*/  SHFL.BFLY P6, R14, R13, R12, R11 ;  /* 0x0c00000c0d0e7389 */ /* 0x00006400000c000b */
[----:B01----:R-:W-:Y:S05]  /*4420*/  ENDCOLLECTIVE ;  /* 0x000000000000791b */ /* 0x003fea0003800000 */
.L_x_15360:
        /* <DEDUP_REMOVED lines=8> */
.L_x_15361:
[----:B------:R-:W-:Y:S01]  /*44b0*/  HFMA2 R12, -RZ, RZ, 0, 5.9604644775390625e-08 ;  /* 0x00000001ff0c7431 */ /* 0x000fe200000001ff */
[----:B------:R-:W-:-:S05]  /*44c0*/  MOV R29, R14 ;  /* 0x0000000e001d7202 */ /* 0x000fca0000000f00 */
[----:B------:R-:W-:-:S05]  /*44d0*/  FADD.FTZ R6, R6, R29 ;  /* 0x0000001d06067221 */ /* 0x000fca0000010000 */
[----:B------:R-:W-:-:S07]  /*44e0*/  MOV R13, R6 ;  /* 0x00000006000d7202 */ /* 0x000fce0000000f00 */
[----:B------:R-:W-:Y:S05]  /*44f0*/  WARPSYNC.COLLECTIVE R15, `(.L_x_15362) ;  /* 0x000000000f087348 */ /* 0x000fea0003c00000 */
[----:B------:R0:W1:Y:S02]  /*4500*/  SHFL.BFLY P6, R14, R13, R12, R11 ;  /* 0x0c00000c0d0e7389 */ /* 0x00006400000c000b */
[----:B01----:R-:W-:Y:S05]  /*4510*/  ENDCOLLECTIVE ;  /* 0x000000000000791b */ /* 0x003fea0003800000 */
.L_x_15362:
[----:B------:R-:W-:Y:S01]  /*4520*/  HFMA2 R12, -RZ, RZ, 0, 2.384185791015625e-07 ;  /* 0x00000004ff0c7431 */ /* 0x000fe200000001ff */
[----:B------:R-:W-:Y:S01]  /*4530*/  MOV R13, RZ ;  /* 0x000000ff000d7202 */ /* 0x000fe20000000f00 */
[----:B------:R-:W-:-:S07]  /*4540*/  IMAD.MOV.U32 R30, RZ, RZ, R14 ;  /* 0x000000ffff1e7224 */ /* 0x000fce00078e000e */
[----:B------:R-:W-:Y:S05]  /*4550*/  WARPSYNC.COLLECTIVE R15, `(.L_x_15363) ;  /* 0x000000000f087348 */ /* 0x000fea0003c00000 */
[----:B------:R0:W1:Y:S02]  /*4560*/  SHFL.BFLY P6, R14, R13, R12, R11 ;  /* 0x0c00000c0d0e7389 */ /* 0x00006400000c000b */
[----:B01----:R-:W-:Y:S05]  /*4570*/  ENDCOLLECTIVE ;  /* 0x000000000000791b */ /* 0x003fea0003800000 */
.L_x_15363:
        /* <DEDUP_REMOVED lines=8> */
.L_x_15364:
[----:B------:R-:W-:Y:S01]  /*4600*/  IMAD.MOV.U32 R12, RZ, RZ, 0x1 ;  /* 0x00000001ff0c7424 */ /* 0x000fe200078e00ff */
[----:B------:R-:W-:-:S05]  /*4610*/  MOV R34, R14 ;  /* 0x0000000e00227202 */ /* 0x000fca0000000f00 */
[----:B------:R-:W-:-:S05]  /*4620*/  FADD.FTZ R5, R5, R34 ;  /* 0x0000002205057221 */ /* 0x000fca0000010000 */
[----:B------:R-:W-:-:S07]  /*4630*/  MOV R13, R5 ;  /* 0x00000005000d7202 */ /* 0x000fce0000000f00 */
[----:B------:R-:W-:Y:S05]  /*4640*/  WARPSYNC.COLLECTIVE R15, `(.L_x_15365) ;  /* 0x000000000f087348 */ /* 0x000fea0003c00000 */
[----:B------:R0:W1:Y:S02]  /*4650*/  SHFL.BFLY P6, R14, R13, R12, R11 ;  /* 0x0c00000c0d0e7389 */ /* 0x00006400000c000b */
[----:B01----:R-:W-:Y:S05]  /*4660*/  ENDCOLLECTIVE ;  /* 0x000000000000791b */ /* 0x003fea0003800000 */
.L_x_15365:
[----:B------:R-:W-:Y:S01]  /*4670*/  HFMA2 R13, -RZ, RZ, 0, 0 ;  /* 0x00000000ff0d7431 */ /* 0x000fe200000001ff */
[----:B------:R-:W-:Y:S02]  /*4680*/  MOV R12, 0x4 ;  /* 0x00000004000c7802 */ /* 0x000fe40000000f00 */
[----:B------:R-:W-:-:S07]  /*4690*/  MOV R24, R14 ;  /* 0x0000000e00187202 */ /* 0x000fce0000000f00 */
[----:B------:R-:W-:Y:S05]  /*46a0*/  WARPSYNC.COLLECTIVE R15, `(.L_x_15366) ;  /* 0x000000000f087348 */ /* 0x000fea0003c00000 */
[----:B------:R0:W1:Y:S02]  /*46b0*/  SHFL.BFLY P6, R14, R13, R12, R11 ;  /* 0x0c00000c0d0e7389 */ /* 0x00006400000c000b */
[----:B01----:R-:W-:Y:S05]  /*46c0*/  ENDCOLLECTIVE ;  /* 0x000000000000791b */ /* 0x003fea0003800000 */
.L_x_15366:
        /* <DEDUP_REMOVED lines=8> */
.L_x_15367:
[----:B------:R-:W-:Y:S01]  /*4750*/  HFMA2 R12, -RZ, RZ, 0, 5.9604644775390625e-08 ;  /* 0x00000001ff0c7431 */ /* 0x000fe200000001ff */
[----:B------:R-:W-:-:S05]  /*4760*/  MOV R31, R14 ;  /* 0x0000000e001f7202 */ /* 0x000fca0000000f00 */
[----:B------:R-:W-:-:S04]  /*4770*/  FADD.FTZ R4, R4, R31 ;  /* 0x0000001f04047221 */ /* 0x000fc80000010000 */
[----:B------:R-:W-:-:S07]  /*4780*/  IMAD.MOV.U32 R13, RZ, RZ, R4 ;  /* 0x000000ffff0d7224 */ /* 0x000fce00078e0004 */
[----:B------:R-:W-:Y:S05]  /*4790*/  WARPSYNC.COLLECTIVE R15, `(.L_x_15368) ;  /* 0x000000000f087348 */ /* 0x000fea0003c00000 */
[----:B------:R0:W1:Y:S02]  /*47a0*/  SHFL.BFLY P6, R14, R13, R12, R11 ;  /* 0x0c00000c0d0e7389 */ /* 0x00006400000c000b */
[----:B01----:R-:W-:Y:S05]  /*47b0*/  ENDCOLLECTIVE ;  /* 0x000000000000791b */ /* 0x003fea0003800000 */
.L_x_15368:
[----:B------:R-:W-:Y:S02]  /*47c0*/  HFMA2 R13, -RZ, RZ, 0, 0 ;  /* 0x00000000ff0d7431 */ /* 0x000fe400000001ff */
[----:B------:R-:W-:Y:S01]  /*47d0*/  IMAD.MOV.U32 R12, RZ, RZ, 0x4 ;  /* 0x00000004ff0c7424 */ /* 0x000fe200078e00ff */
[----:B------:R-:W-:-:S07]  /*47e0*/  MOV R31, R14 ;  /* 0x0000000e001f7202 */ /* 0x000fce0000000f00 */
[----:B------:R-:W-:Y:S05]  /*47f0*/  WARPSYNC.COLLECTIVE R15, `(.L_x_15369) ;  /* 0x000000000f087348 */ /* 0x000fea0003c00000 */
[----:B------:R0:W1:Y:S02]  /*4800*/  SHFL.BFLY P6, R14, R13, R12, R11 ;  /* 0x0c00000c0d0e7389 */ /* 0x00006400000c000b */
[----:B01----:R-:W-:Y:S05]  /*4810*/  ENDCOLLECTIVE ;  /* 0x000000000000791b */ /* 0x003fea0003800000 */
.L_x_15369:
        /* <DEDUP_REMOVED lines=8> */
.L_x_15370:
[----:B------:R-:W-:Y:S02]  /*48a0*/  HFMA2 R12, -RZ, RZ, 0, 5.9604644775390625e-08 ;  /* 0x00000001ff0c7431 */ /* 0x000fe400000001ff */
[----:B------:R-:W-:-:S04]  /*48b0*/  IMAD.MOV.U32 R32, RZ, RZ, R14 ;  /* 0x000000ffff207224 */ /* 0x000fc800078e000e */
[----:B------:R-:W-:-:S05]  /*48c0*/  FADD.FTZ R3, R3, R32 ;  /* 0x0000002003037221 */ /* 0x000fca0000010000 */
[----:B------:R-:W-:-:S07]  /*48d0*/  MOV R13, R3 ;  /* 0x00000003000d7202 */ /* 0x000fce0000000f00 */
[----:B------:R-:W-:Y:S05]  /*48e0*/  WARPSYNC.COLLECTIVE R15, `(.L_x_15371) ;  /* 0x000000000f087348 */ /* 0x000fea0003c00000 */
[----:B------:R0:W1:Y:S02]  /*48f0*/  SHFL.BFLY P6, R14, R13, R12, R11 ;  /* 0x0c00000c0d0e7389 */ /* 0x00006400000c000b */
[----:B01----:R-:W-:Y:S05]  /*4900*/  ENDCOLLECTIVE ;  /* 0x000000000000791b */ /* 0x003fea0003800000 */
.L_x_15371:
[----:B------:R-:W-:Y:S02]  /*4910*/  HFMA2 R12, -RZ, RZ, 0, 2.384185791015625e-07 ;  /* 0x00000004ff0c7431 */ /* 0x000fe400000001ff */
[----:B------:R-:W-:Y:S01]  /*4920*/  IMAD.MOV.U32 R13, RZ, RZ, RZ ;  /* 0x000000ffff0d7224 */ /* 0x000fe200078e00ff */
[----:B------:R-:W-:-:S07]  /*4930*/  MOV R30, R14 ;  /* 0x0000000e001e7202 */ /* 0x000fce0000000f00 */
[----:B------:R-:W-:Y:S05]  /*4940*/  WARPSYNC.COLLECTIVE R15, `(.L_x_15372) ;  /* 0x000000000f087348 */ /* 0x000fea0003c00000 */
[----:B------:R0:W1:Y:S02]  /*4950*/  SHFL.BFLY P6, R14, R13, R12, R11 ;  /* 0x0c00000c0d0e7389 */ /* 0x00006400000c000b */
[----:B01----:R-:W-:Y:S05]  /*4960*/  ENDCOLLECTIVE ;  /* 0x000000000000791b */ /* 0x003fea0003800000 */
.L_x_15372:
        /* <DEDUP_REMOVED lines=8> */
.L_x_15373:
[----:B------:R-:W-:Y:S01]  /*49f0*/  HFMA2 R12, -RZ, RZ, 0, 5.9604644775390625e-08 ;  /* 0x00000001ff0c7431 */ /* 0x000fe200000001ff */
[----:B------:R-:W-:-:S05]  /*4a00*/  MOV R33, R14 ;  /* 0x0000000e00217202 */ /* 0x000fca0000000f00 */
[----:B------:R-:W-:-:S05]  /*4a10*/  FADD.FTZ R2, R2, R33 ;  /* 0x0000002102027221 */ /* 0x000fca0000010000 */
[----:B------:R-:W-:-:S07]  /*4a20*/  MOV R13, R2 ;  /* 0x00000002000d7202 */ /* 0x000fce0000000f00 */
[----:B------:R-:W-:Y:S05]  /*4a30*/  WARPSYNC.COLLECTIVE R15, `(.L_x_15374) ;  /* 0x000000000f087348 */ /* 0x000fea0003c00000 */
[----:B------:R0:W1:Y:S02]  /*4a40*/  SHFL.BFLY P6, R14, R13, R12, R11 ;  /* 0x0c00000c0d0e7389 */ /* 0x00006400000c000b */
[----:B01----:R-:W-:Y:S05]  /*4a50*/  ENDCOLLECTIVE ;  /* 0x000000000000791b */ /* 0x003fea0003800000 */
.L_x_15374:
[----:B------:R-:W-:Y:S01]  /*4a60*/  HFMA2 R12, -RZ, RZ, 0, 2.384185791015625e-07 ;  /* 0x00000004ff0c7431 */ /* 0x000fe200000001ff */
[----:B------:R-:W-:Y:S01]  /*4a70*/  MOV R13, RZ ;  /* 0x000000ff000d7202 */ /* 0x000fe20000000f00 */
[----:B------:R-:W-:-:S07]  /*4a80*/  IMAD.MOV.U32 R7, RZ, RZ, R14 ;  /* 0x000000ffff077224 */ /* 0x000fce00078e000e */
[----:B------:R-:W-:Y:S05]  /*4a90*/  WARPSYNC.COLLECTIVE R15, `(.L_x_15375) ;  /* 0x000000000f087348 */ /* 0x000fea0003c00000 */
[----:B------:R0:W1:Y:S02]  /*4aa0*/  SHFL.BFLY P6, R14, R13, R12, R11 ;  /* 0x0c00000c0d0e7389 */ /* 0x00006400000c000b */
[----:B01----:R-:W-:Y:S05]  /*4ab0*/  ENDCOLLECTIVE ;  /* 0x000000000000791b */ /* 0x003fea0003800000 */
.L_x_15375:
        /* <DEDUP_REMOVED lines=8> */
.L_x_15376:
[----:B------:R-:W-:Y:S01]  /*4b40*/  IMAD.MOV.U32 R12, RZ, RZ, 0x1 ;  /* 0x00000001ff0c7424 */ /* 0x000fe200078e00ff */
[----:B------:R-:W-:-:S05]  /*4b50*/  MOV R0, R14 ;  /* 0x0000000e00007202 */ /* 0x000fca0000000f00 */
[----:B------:R-:W-:-:S05]  /*4b60*/  FADD.FTZ R0, R22, R0 ;  /* 0x0000000016007221 */ /* 0x000fca0000010000 */
[----:B------:R-:W-:-:S07]  /*4b70*/  MOV R13, R0 ;  /* 0x00000000000d7202 */ /* 0x000fce0000000f00 */
[----:B------:R-:W-:Y:S05]  /*4b80*/  WARPSYNC.COLLECTIVE R15, `(.L_x_15377) ;  /* 0x000000000f087348 */ /* 0x000fea0003c00000 */
[----:B------:R0:W1:Y:S02]  /*4b90*/  SHFL.BFLY P6, R14, R13, R12, R11 ;  /* 0x0c00000c0d0e7389 */ /* 0x00006400000c000b */
[----:B01----:R-:W-:Y:S05]  /*4ba0*/  ENDCOLLECTIVE ;  /* 0x000000000000791b */ /* 0x003fea0003800000 */
.L_x_15377:
[----:B------:R-:W-:Y:S01]  /*4bb0*/  HFMA2 R13, -RZ, RZ, 0, 0 ;  /* 0x00000000ff0d7431 */ /* 0x000fe200000001ff */
[----:B------:R-:W-:Y:S02]  /*4bc0*/  MOV R12, 0x4 ;  /* 0x00000004000c7802 */ /* 0x000fe40000000f00 */
[----:B------:R-:W-:-:S07]  /*4bd0*/  MOV R33, R14 ;  /* 0x0000000e00217202 */ /* 0x000fce0000000f00 */
[----:B------:R-:W-:Y:S05]  /*4be0*/  WARPSYNC.COLLECTIVE R15, `(.L_x_15378) ;  /* 0x000000000f087348 */ /* 0x000fea0003c00000 */
[----:B------:R0:W1:Y:S02]  /*4bf0*/  SHFL.BFLY P6, R14, R13, R12, R11 ;  /* 0x0c00000c0d0e7389 */ /* 0x00006400000c000b */
[----:B01----:R-:W-:Y:S05]  /*4c00*/  ENDCOLLECTIVE ;  /* 0x000000000000791b */ /* 0x003fea0003800000 */
.L_x_15378:
        /* <DEDUP_REMOVED lines=8> */
.L_x_15379:
[----:B------:R-:W-:Y:S02]  /*4c90*/  IMAD.MOV.U32 R12, RZ, RZ, 0x1 ;  /* 0x00000001ff0c7424 */ /* 0x000fe400078e00ff */
[----:B------:R-:W-:-:S05]  /*4ca0*/  FADD.FTZ R22, R20, R14 ;  /* 0x0000000e14167221 */ /* 0x000fca0000010000 */
[----:B------:R-:W-:-:S07]  /*4cb0*/  MOV R13, R22 ;  /* 0x00000016000d7202 */ /* 0x000fce0000000f00 */
[----:B------:R-:W-:Y:S05]  /*4cc0*/  WARPSYNC.COLLECTIVE R15, `(.L_x_15380) ;  /* 0x000000000f087348 */ /* 0x000fea0003c00000 */
[----:B------:R0:W1:Y:S02]  /*4cd0*/  SHFL.BFLY P6, R14, R13, R12, R11 ;  /* 0x0c00000c0d0e7389 */ /* 0x00006400000c000b */
[----:B01----:R-:W-:Y:S05]  /*4ce0*/  ENDCOLLECTIVE ;  /* 0x000000000000791b */ /* 0x003fea0003800000 */
.L_x_15380:
[----:B------:R-:W-:Y:S01]  /*4cf0*/  HFMA2 R13, -RZ, RZ, 0, 0 ;  /* 0x00000000ff0d7431 */ /* 0x000fe200000001ff */
[----:B------:R-:W-:Y:S02]  /*4d00*/  MOV R12, 0x4 ;  /* 0x00000004000c7802 */ /* 0x000fe40000000f00 */
[----:B------:R-:W-:-:S07]  /*4d10*/  MOV R35, R14 ;  /* 0x0000000e00237202 */ /* 0x000fce0000000f00 */
[----:B------:R-:W-:Y:S05]  /*4d20*/  WARPSYNC.COLLECTIVE R15, `(.L_x_15381) ;  /* 0x000000000f087348 */ /* 0x000fea0003c00000 */
[----:B------:R0:W1:Y:S02]  /*4d30*/  SHFL.BFLY P6, R14, R13, R12, R11 ;  /* 0x0c00000c0d0e7389 */ /* 0x00006400000c000b */
[----:B01----:R-:W-:Y:S05]  /*4d40*/  ENDCOLLECTIVE ;  /* 0x000000000000791b */ /* 0x003fea0003800000 */
.L_x_15381:
        /* <DEDUP_REMOVED lines=8> */
.L_x_15382:
        /* <DEDUP_REMOVED lines=8> */
.L_x_15383:
[----:B------:R-:W-:Y:S02]  /*4e50*/  HFMA2 R12, -RZ, RZ, 0, 2.384185791015625e-07 ;  /* 0x00000004ff0c7431 */ /* 0x000fe400000001ff */
[----:B------:R-:W-:Y:S01]  /*4e60*/  IMAD.MOV.U32 R13, RZ, RZ, RZ ;  /* 0x000000ffff0d7224 */ /* 0x000fe200078e00ff */
[----:B------:R-:W-:-:S07]  /*4e70*/  MOV R3, R14 ;  /* 0x0000000e00037202 */ /* 0x000fce0000000f00 */
[----:B------:R-:W-:Y:S05]  /*4e80*/  WARPSYNC.COLLECTIVE R15, `(.L_x_15384) ;  /* 0x000000000f087348 */ /* 0x000fea0003c00000 */
[----:B------:R0:W1:Y:S02]  /*4e90*/  SHFL.BFLY P6, R14, R13, R12, R11 ;  /* 0x0c00000c0d0e7389 */ /* 0x00006400000c000b */
[----:B01----:R-:W-:Y:S05]  /*4ea0*/  ENDCOLLECTIVE ;  /* 0x000000000000791b */ /* 0x003fea0003800000 */
.L_x_15384:
[----:B------:R-:W-:Y:S01]  /*4eb0*/  FADD.FTZ R3, R20, R3 ;  /* 0x0000000314037221 */ /* 0x000fe20000010000 */
[----:B------:R-:W-:Y:S02]  /*4ec0*/  HFMA2 R12, -RZ, RZ, 0, 1.1920928955078125e-07 ;  /* 0x00000002ff0c7431 */ /* 0x000fe400000001ff */
[----:B------:R-:W-:-:S05]  /*4ed0*/  FADD.FTZ R29, RZ, R14 ;  /* 0x0000000eff1d7221 */ /* 0x000fca0000010000 */
[----:B------:R-:W-:-:S07]  /*4ee0*/  MOV R13, R29 ;  /* 0x0000001d000d7202 */ /* 0x000fce0000000f00 */
[----:B------:R-:W-:Y:S05]  /*4ef0*/  WARPSYNC.COLLECTIVE R15, `(.L_x_15385) ;  /* 0x000000000f087348 */ /* 0x000fea0003c00000 */
[----:B------:R0:W1:Y:S02]  /*4f00*/  SHFL.BFLY P6, R14, R13, R12, R11 ;  /* 0x0c00000c0d0e7389 */ /* 0x00006400000c000b */
[----:B01----:R-:W-:Y:S05]  /*4f10*/  ENDCOLLECTIVE ;  /* 0x000000000000791b */ /* 0x003fea0003800000 */
.L_x_15385:
[----:B------:R-:W-:-:S04]  /*4f20*/  IMAD.MOV.U32 R12, RZ, RZ, R14 ;  /* 0x000000ffff0c7224 */ /* 0x000fc800078e000e */
[----:B------:R-:W-:Y:S01]  /*4f30*/  FADD.FTZ R25, R29, R12 ;  /* 0x0000000c1d197221 */ /* 0x000fe20000010000 */
[----:B------:R-:W-:-:S04]  /*4f40*/  HFMA2 R12, -RZ, RZ, 0, 5.9604644775390625e-08 ;  /* 0x00000001ff0c7431 */ /* 0x000fc800000001ff */
[----:B------:R-:W-:-:S07]  /*4f50*/  MOV R13, R25 ;  /* 0x00000019000d7202 */ /* 0x000fce0000000f00 */
[----:B------:R-:W-:Y:S05]  /*4f60*/  WARPSYNC.COLLECTIVE R15, `(.L_x_15386) ;  /* 0x000000000f087348 */ /* 0x000fea0003c00000 */
[----:B------:R0:W1:Y:S02]  /*4f70*/  SHFL.BFLY P6, R14, R13, R12, R11 ;  /* 0x0c00000c0d0e7389 */ /* 0x00006400000c000b */
[----:B01----:R-:W-:Y:S05]  /*4f80*/  ENDCOLLECTIVE ;  /* 0x000000000000791b */ /* 0x003fea0003800000 */
.L_x_15386:
[----:B------:R-:W-:Y:S02]  /*4f90*/  HFMA2 R12, -RZ, RZ, 0, 2.384185791015625e-07 ;  /* 0x00000004ff0c7431 */ /* 0x000fe400000001ff */
[----:B------:R-:W-:Y:S01]  /*4fa0*/  IMAD.MOV.U32 R13, RZ, RZ, RZ ;  /* 0x000000ffff0d7224 */ /* 0x000fe200078e00ff */
[----:B------:R-:W-:-:S07]  /*4fb0*/  MOV R30, R14 ;  /* 0x0000000e001e7202 */ /* 0x000fce0000000f00 */
[----:B------:R-:W-:Y:S05]  /*4fc0*/  WARPSYNC.COLLECTIVE R15, `(.L_x_15387) ;  /* 0x000000000f087348 */ /* 0x000fea0003c00000 */
[----:B------:R0:W1:Y:S02]  /*4fd0*/  SHFL.BFLY P6, R14, R13, R12, R11 ;  /* 0x0c00000c0d0e7389 */ /* 0x00006400000c000b */
[----:B01----:R-:W-:Y:S05]  /*4fe0*/  ENDCOLLECTIVE ;  /* 0x000000000000791b */ /* 0x003fea0003800000 */
.L_x_15387:
[----:B------:R-:W-:Y:S01]  /*4ff0*/  FADD.FTZ R30, R25, R30 ;  /* 0x0000001e191e7221 */ /* 0x000fe20000010000 */
[----:B------:R-:W-:Y:S02]  /*5000*/  HFMA2 R12, -RZ, RZ, 0, 1.1920928955078125e-07 ;  /* 0x00000002ff0c7431 */ /* 0x000fe400000001ff */
[----:B------:R-:W-:-:S05]  /*5010*/  FADD.FTZ R29, RZ, R14 ;  /* 0x0000000eff1d7221 */ /* 0x000fca0000010000 */
[----:B------:R-:W-:-:S07]  /*5020*/  MOV R13, R29 ;  /* 0x0000001d000d7202 */ /* 0x000fce0000000f00 */
[----:B------:R-:W-:Y:S05]  /*5030*/  WARPSYNC.COLLECTIVE R15, `(.L_x_15388) ;  /* 0x000000000f087348 */ /* 0x000fea0003c00000 */
[----:B------:R0:W1:Y:S02]  /*5040*/  SHFL.BFLY P6, R14, R13, R12, R11 ;  /* 0x0c00000c0d0e7389 */ /* 0x00006400000c000b */
[----:B01----:R-:W-:Y:S05]  /*5050*/  ENDCOLLECTIVE ;  /* 0x000000000000791b */ /* 0x003fea0003800000 */
.L_x_15388:
[----:B------:R-:W-:Y:S01]  /*5060*/  MOV R12, 0x1 ;  /* 0x00000001000c7802 */ /* 0x000fe20000000f00 */
[----:B------:R-:W-:-:S04]  /*5070*/  FADD.FTZ R32, R29, R14 ;  /* 0x0000000e1d207221 */ /* 0x000fc80000010000 */
[----:B------:R-:W-:-:S07]  /*5080*/  IMAD.MOV.U32 R13, RZ, RZ, R32 ;  /* 0x000000ffff0d7224 */ /* 0x000fce00078e0020 */
[----:B------:R-:W-:Y:S05]  /*5090*/  WARPSYNC.COLLECTIVE R15, `(.L_x_15389) ;  /* 0x000000000f087348 */ /* 0x000fea0003c00000 */
[----:B------:R0:W1:Y:S02]  /*50a0*/  SHFL.BFLY P6, R14, R13, R12, R11 ;  /* 0x0c00000c0d0e7389 */ /* 0x00006400000c000b */
[----:B01----:R-:W-:Y:S05]  /*50b0*/  ENDCOLLECTIVE ;  /* 0x000000000000791b */ /* 0x003fea0003800000 */
.L_x_15389:
[----:B------:R-:W-:Y:S02]  /*50c0*/  HFMA2 R13, -RZ, RZ, 0, 0 ;  /* 0x00000000ff0d7431 */ /* 0x000fe400000001ff */
[----:B------:R-:W-:Y:S01]  /*50d0*/  IMAD.MOV.U32 R12, RZ, RZ, 0x4 ;  /* 0x00000004ff0c7424 */ /* 0x000fe200078e00ff */
[----:B------:R-:W-:-:S07]  /*50e0*/  MOV R33, R14 ;  /* 0x0000000e00217202 */ /* 0x000fce0000000f00 */
[----:B------:R-:W-:Y:S05]  /*50f0*/  WARPSYNC.COLLECTIVE R15, `(.L_x_15390) ;  /* 0x000000000f087348 */ /* 0x000fea0003c00000 */
[----:B------:R0:W1:Y:S02]  /*5100*/  SHFL.BFLY P6, R14, R13, R12, R11 ;  /* 0x0c00000c0d0e7389 */ /* 0x00006400000c000b */
[----:B01----:R-:W-:Y:S05]  /*5110*/  ENDCOLLECTIVE ;  /* 0x000000000000791b */ /* 0x003fea0003800000 */
.L_x_15390:
[----:B------:R-:W-:Y:S01]  /*5120*/  FADD.FTZ R20, R32, R33 ;  /* 0x0000002120147221 */ /* 0x000fe20000010000 */
[----:B------:R-:W-:Y:S02]  /*5130*/  HFMA2 R12, -RZ, RZ, 0, 1.1920928955078125e-07 ;  /* 0x00000002ff0c7431 */ /* 0x000fe400000001ff */
[----:B------:R-:W-:-:S05]  /*5140*/  FADD.FTZ R24, RZ, R14 ;  /* 0x0000000eff187221 */ /* 0x000fca0000010000 */
[----:B------:R-:W-:-:S07]  /*5150*/  MOV R13, R24 ;  /* 0x00000018000d7202 */ /* 0x000fce0000000f00 */
[----:B------:R-:W-:Y:S05]  /*5160*/  WARPSYNC.COLLECTIVE R15, `(.L_x_15391) ;  /* 0x000000000f087348 */ /* 0x000fea0003c00000 */
[----:B------:R0:W1:Y:S02]  /*5170*/  SHFL.BFLY P6, R14, R13, R12, R11 ;  /* 0x0c00000c0d0e7389 */ /* 0x00006400000c000b */
[----:B01----:R-:W-:Y:S05]  /*5180*/  ENDCOLLECTIVE ;  /* 0x000000000000791b */ /* 0x003fea0003800000 */
.L_x_15391:
[----:B------:R-:W-:Y:S02]  /*5190*/  IMAD.MOV.U32 R12, RZ, RZ, 0x1 ;  /* 0x00000001ff0c7424 */ /* 0x000fe400078e00ff */
[----:B------:R-:W-:-:S05]  /*51a0*/  FADD.FTZ R31, R24, R14 ;  /* 0x0000000e181f7221 */ /* 0x000fca0000010000 */
[----:B------:R-:W-:-:S07]  /*51b0*/  MOV R13, R31 ;  /* 0x0000001f000d7202 */ /* 0x000fce0000000f00 */
[----:B------:R-:W-:Y:S05]  /*51c0*/  WARPSYNC.COLLECTIVE R15, `(.L_x_15392) ;  /* 0x000000000f087348 */ /* 0x000fea0003c00000 */
[----:B------:R0:W1:Y:S02]  /*51d0*/  SHFL.BFLY P6, R14, R13, R12, R11 ;  /* 0x0c00000c0d0e7389 */ /* 0x00006400000c000b */
[----:B01----:R-:W-:Y:S05]  /*51e0*/  ENDCOLLECTIVE ;  /* 0x000000000000791b */ /* 0x003fea0003800000 */
.L_x_15392:
[----:B------:R-:W-:Y:S01]  /*51f0*/  HFMA2 R13, -RZ, RZ, 0, 0 ;  /* 0x00000000ff0d7431 */ /* 0x000fe200000001ff */
[----:B------:R-:W-:Y:S02]  /*5200*/  MOV R12, 0x4 ;  /* 0x00000004000c7802 */ /* 0x000fe40000000f00 */
[----:B------:R-:W-:-:S07]  /*5210*/  MOV R22, R14 ;  /* 0x0000000e00167202 */ /* 0x000fce0000000f00 */
[----:B------:R-:W-:Y:S05]  /*5220*/  WARPSYNC.COLLECTIVE R15, `(.L_x_15393) ;  /* 0x000000000f087348 */ /* 0x000fea0003c00000 */
[----:B------:R0:W1:Y:S02]  /*5230*/  SHFL.BFLY P6, R14, R13, R12, R11 ;  /* 0x0c00000c0d0e7389 */ /* 0x00006400000c000b */
[----:B01----:R-:W-:Y:S05]  /*5240*/  ENDCOLLECTIVE ;  /* 0x000000000000791b */ /* 0x003fea0003800000 */
.L_x_15393:
[----:B------:R-:W-:Y:S01]  /*5250*/  FADD.FTZ R22, R31, R22 ;  /* 0x000000161f167221 */ /* 0x000fe20000010000 */
[----:B------:R-:W-:Y:S02]  /*5260*/  HFMA2 R12, -RZ, RZ, 0, 1.1920928955078125e-07 ;  /* 0x00000002ff0c7431 */ /* 0x000fe400000001ff */
[----:B------:R-:W-:-:S04]  /*5270*/  FADD.FTZ R29, RZ, R14 ;  /* 0x0000000eff1d7221 */ /* 0x000fc80000010000 */
[----:B------:R-:W-:-:S07]  /*5280*/  IMAD.MOV.U32 R13, RZ, RZ, R29 ;  /* 0x000000ffff0d7224 */ /* 0x000fce00078e001d */
[----:B------:R-:W-:Y:S05]  /*5290*/  WARPSYNC.COLLECTIVE R15, `(.L_x_15394) ;  /* 0x000000000f087348 */ /* 0x000fea0003c00000 */
[----:B------:R0:W1:Y:S02]  /*52a0*/  SHFL.BFLY P6, R14, R13, R12, R11 ;  /* 0x0c00000c0d0e7389 */ /* 0x00006400000c000b */
[----:B01----:R-:W-:Y:S05]  /*52b0*/  ENDCOLLECTIVE ;  /* 0x000000000000791b */ /* 0x003fea0003800000 */
.L_x_15394:
[----:B------:R-:W-:Y:S02]  /*52c0*/  HFMA2 R12, -RZ, RZ, 0, 5.9604644775390625e-08 ;  /* 0x00000001ff0c7431 */ /* 0x000fe400000001ff */
[----:B------:R-:W-:-:S05]  /*52d0*/  FADD.FTZ R24, R29, R14 ;  /* 0x0000000e1d187221 */ /* 0x000fca0000010000 */
[----:B------:R-:W-:-:S07]  /*52e0*/  MOV R13, R24 ;  /* 0x00000018000d7202 */ /* 0x000fce0000000f00 */
[----:B------:R-:W-:Y:S05]  /*52f0*/  WARPSYNC.COLLECTIVE R15, `(.L_x_15395) ;  /* 0x000000000f087348 */ /* 0x000fea0003c00000 */
[----:B------:R0:W1:Y:S02]  /*5300*/  SHFL.BFLY P6, R14, R13, R12, R11 ;  /* 0x0c00000c0d0e7389 */ /* 0x00006400000c000b */
[----:B01----:R-:W-:Y:S05]  /*5310*/  ENDCOLLECTIVE ;  /* 0x000000000000791b */ /* 0x003fea0003800000 */
.L_x_15395:
[----:B------:R-:W-:Y:S05]  /*5320*/  BRA `(.L_x_15396) ;  /* 0xffffffdc00907947 */ /* 0x000fea000383ffff */
.L_x_15397:
        /* <DEDUP_REMOVED lines=13> */
.L_x_27531:


//--------------------- .text._ZN4vllm25paged_attention_v2_kernelIfhLi32ELi32ELi128ELNS_18Fp8KVCacheDataTypeE1ELb1ELi512EEEvPfS2_PT_PKS3_PKT0_S9_ifPKiSB_iPKfiiiSD_SD_iiiii --------------------------
	.section	.text._ZN4vllm25paged_attention_v2_kernelIfhLi32ELi32ELi128ELNS_18Fp8KVCacheDataTypeE1ELb1ELi512EEEvPfS2_PT_PKS3_PKT0_S9_ifPKiSB_iPKfiiiSD_SD_iiiii,"ax",@progbits
	.align	128
        .global         _ZN4vllm25paged_attention_v2_kernelIfhLi32ELi32ELi128ELNS_18Fp8KVCacheDataTypeE1ELb1ELi512EEEvPfS2_PT_PKS3_PKT0_S9_ifPKiSB_iPKfiiiSD_SD_iiiii
        .type           _ZN4vllm25paged_attention_v2_kernelIfhLi32ELi32ELi128ELNS_18Fp8KVCacheDataTypeE1ELb1ELi512EEEvPfS2_PT_PKS3_PKT0_S9_ifPKiSB_iPKfiiiSD_SD_iiiii,@function
        .size           _ZN4vllm25paged_attention_v2_kernelIfhLi32ELi32ELi128ELNS_18Fp8KVCacheDataTypeE1ELb1ELi512EEEvPfS2_PT_PKS3_PKT0_S9_ifPKiSB_iPKfiiiSD_SD_iiiii,(.L_x_27532 - _ZN4vllm25paged_attention_v2_kernelIfhLi32ELi32ELi128ELNS_18Fp8KVCacheDataTypeE1ELb1ELi512EEEvPfS2_PT_PKS3_PKT0_S9_ifPKiSB_iPKfiiiSD_SD_iiiii)
        .other          _ZN4vllm25paged_attention_v2_kernelIfhLi32ELi32ELi128ELNS_18Fp8KVCacheDataTypeE1ELb1ELi512EEEvPfS2_PT_PKS3_PKT0_S9_ifPKiSB_iPKfiiiSD_SD_iiiii,@"STO_CUDA_ENTRY STV_DEFAULT"
_ZN4vllm25paged_attention_v2_kernelIfhLi32ELi32ELi128ELNS_18Fp8KVCacheDataTypeE1ELb1ELi512EEEvPfS2_PT_PKS3_PKT0_S9_ifPKiSB_iPKfiiiSD_SD_iiiii:
.text._ZN4vllm25paged_attention_v2_kernelIfhLi32ELi32ELi128ELNS_18Fp8KVCacheDataTypeE1ELb1ELi512EEEvPfS2_PT_PKS3_PKT0_S9_ifPKiSB_iPKfiiiSD_SD_iiiii:
        /* <DEDUP_REMOVED lines=111> */
.L_x_15398:
        /* <DEDUP_REMOVED lines=26> */
.L_x_15402:
        /* <DEDUP_REMOVED lines=37> */
.L_x_15400:
[----:B------:R-:W-:Y:S05]  /*0ae0*/  BSYNC.RECONVERGENT B6 ;  /* 0x0000000000067941 */ /* 0x000fea0003800200 */
.L_x_15399:
        /* <DEDUP_REMOVED lines=16> */
.L_x_15445:
        /* <DEDUP_REMOVED lines=40> */
.L_x_15408:
        /* <DEDUP_REMOVED lines=11> */
.L_x_15407:
[----:B------:R-:W-:Y:S05]  /*0f20*/  BSYNC.RECONVERGENT B1 ;  /* 0x0000000000017941 */ /* 0x000fea0003800200 */
.L_x_15406:
        /* <DEDUP_REMOVED lines=12> */
.L_x_15411:
        /* <DEDUP_REMOVED lines=100> */
.L_x_15410:
[----:B------:R-:W-:Y:S05]  /*1630*/  BSYNC.RECONVERGENT B1 ;  /* 0x0000000000017941 */ /* 0x000fea0003800200 */
.L_x_15409:
        /* <DEDUP_REMOVED lines=55> */
.L_x_15413:
[----:B------:R-:W-:Y:S05]  /*19b0*/  BSYNC.RECONVERGENT B1 ;  /* 0x0000000000017941 */ /* 0x000fea0003800200 */
.L_x_15412:
        /* <DEDUP_REMOVED lines=26> */
.L_x_15405:
[----:B------:R-:W-:Y:S05]  /*1b60*/  BSYNC.RECONVERGENT B0 ;  /* 0x0000000000007941 */ /* 0x000fea0003800200 */
.L_x_15404:
        /* <DEDUP_REMOVED lines=40> */
.L_x_15418:
[----:B------:R-:W1:Y:S01]  /*1df0*/  LDS R14, [R9] ;  /* 0x00000000090e7984 */ /* 0x000e620000000800 */
[----:B------:R-:W-:-:S04]  /*1e00*/  IADD3 R11, PT, PT, R11, 0x1, RZ ;  /* 0x000000010b0b7810 */ /* 0x000fc80007ffe0ff */
[----:B------:R-:W-:Y:S01]  /*1e10*/  ISETP.NE.AND P0, PT, R11, RZ, PT ;  /* 0x000000ff0b00720c */ /* 0x000fe20003f05270 */
[----:B-1----:R-:W-:-:S05]  /*1e20*/  FMUL.FTZ R14, R14, R5 ;  /* 0x000000050e0e7220 */ /* 0x002fca0000410000 */
[----:B------:R1:W-:Y:S02]  /*1e30*/  STS [R9], R14 ;  /* 0x0000000e09007388 */ /* 0x0003e40000000800 */
[----:B-1----:R-:W-:-:S05]  /*1e40*/  IADD3 R9, PT, PT, R9, 0x200, RZ ;  /* 0x0000020009097810 */ /* 0x002fca0007ffe0ff */
[----:B------:R-:W-:Y:S05]  /*1e50*/  @P0 BRA `(.L_x_15418) ;  /* 0xfffffffc00e40947 */ /* 0x000fea000383ffff */
.L_x_15417:
[----:B------:R-:W-:Y:S05]  /*1e60*/  BSYNC.RECONVERGENT B1 ;  /* 0x0000000000017941 */ /* 0x000fea0003800200 */
.L_x_15416:
        /* <DEDUP_REMOVED lines=12> */
.L_x_15421:
        /* <DEDUP_REMOVED lines=52> */
.L_x_15420:
[----:B------:R-:W-:Y:S05]  /*2270*/  BSYNC.RECONVERGENT B1 ;  /* 0x0000000000017941 */ /* 0x000fea0003800200 */
.L_x_15419:
        /* <DEDUP_REMOVED lines=31> */
.L_x_15423:
[----:B------:R-:W-:Y:S05]  /*2470*/  BSYNC.RECONVERGENT B1 ;  /* 0x0000000000017941 */ /* 0x000fea0003800200 */
.L_x_15422:
        /* <DEDUP_REMOVED lines=14> */
.L_x_15415:
[----:B------:R-:W-:Y:S05]  /*2560*/  BSYNC.RECONVERGENT B0 ;  /* 0x0000000000007941 */ /* 0x000fea0003800200 */
.L_x_15414:
        /* <DEDUP_REMOVED lines=18> */
.L_x_15425:
[----:B------:R-:W-:Y:S05]  /*2690*/  BSYNC.RECONVERGENT B0 ;  /* 0x0000000000007941 */ /* 0x000fea0003800200 */
.L_x_15424:
        /* <DEDUP_REMOVED lines=27> */
.L_x_15429:
        /* <DEDUP_REMOVED lines=34> */
.L_x_15428:
        /* <DEDUP_REMOVED lines=16> */
.L_x_15427:
[----:B------:R-:W-:Y:S05]  /*2b70*/  BSYNC.RECONVERGENT B6 ;  /* 0x0000000000067941 */ /* 0x000fea0003800200 */
.L_x_15426:
        /* <DEDUP_REMOVED lines=50> */
.L_x_15470:
        /* <DEDUP_REMOVED lines=23> */
.L_x_15432:
[----:B------:R-:W-:Y:S05]  /*3010*/  BSYNC.RECONVERGENT B0 ;  /* 0x0000000000007941 */ /* 0x000fea0003800200 */
.L_x_15431:
        /* <DEDUP_REMOVED lines=29> */
.L_x_15434:
[----:B------:R-:W-:Y:S05]  /*31f0*/  BSYNC.RECONVERGENT B0 ;  /* 0x0000000000007941 */ /* 0x000fea0003800200 */
.L_x_15433:
        /* <DEDUP_REMOVED lines=12> */
.L_x_15436:
[----:B------:R-:W-:Y:S05]  /*32c0*/  BSYNC.RECONVERGENT B0 ;  /* 0x0000000000007941 */ /* 0x000fea0003800200 */
.L_x_15435:
        /* <DEDUP_REMOVED lines=19> */
.L_x_15438:
[----:B------:R-:W-:Y:S05]  /*3400*/  BSYNC.RECONVERGENT B0 ;  /* 0x0000000000007941 */ /* 0x000fea0003800200 */
.L_x_15437:
        /* <DEDUP_REMOVED lines=22> */
.L_x_15401:
        /* <DEDUP_REMOVED lines=16> */
.L_x_15439:
[----:B------:R-:W-:Y:S05]  /*3670*/  EXIT ;  /* 0x000000000000794d */ /* 0x000fea0003800000 */
.L_x_15403:
[----:B------:R-:W-:Y:S01]  /*3680*/  HFMA2 R12, -RZ, RZ, 0, 9.5367431640625e-07 ;  /* 0x00000010ff0c7431 */ /* 0x000fe200000001ff */
[----:B------:R-:W-:Y:S01]  /*3690*/  MOV R11, 0x1f ;  /* 0x0000001f000b7802 */ /* 0x000fe20000000f00 */
[----:B------:R-:W-:-:S07]  /*36a0*/  IMAD.MOV.U32 R15, RZ, RZ, -0x1 ;  /* 0xffffffffff0f7424 */ /* 0x000fce00078e00ff */
[----:B------:R-:W-:Y:S05]  /*36b0*/  WARPSYNC.COLLECTIVE R15, `(.L_x_15440) ;  /* 0x000000000f087348 */ /* 0x000fea0003c00000 */
[----:B------:R0:W1:Y:S02]  /*36c0*/  SHFL.BFLY P6, R14, R13, R12, R11 ;  /* 0x0c00000c0d0e7389 */ /* 0x00006400000c000b */
[----:B01----:R-:W-:Y:S05]  /*36d0*/  ENDCOLLECTIVE ;  /* 0x000000000000791b */ /* 0x003fea0003800000 */
.L_x_15440:
[----:B------:R-:W-:Y:S01]  /*36e0*/  HFMA2 R12, -RZ, RZ, 0, 4.76837158203125e-07 ;  /* 0x00000008ff0c7431 */ /* 0x000fe200000001ff */
[----:B------:R-:W-:-:S04]  /*36f0*/  FMNMX.FTZ R0, R14, -3.40282346638528859812e+38, !PT ;  /* 0xff7fffff0e007809 */ /* 0x000fc80007810000 */
[----:B------:R-:W-:-:S07]  /*3700*/  MOV R13, R0 ;  /* 0x00000000000d7202 */ /* 0x000fce0000000f00 */
[----:B------:R-:W-:Y:S05]  /*3710*/  WARPSYNC.COLLECTIVE R15, `(.L_x_15441) ;  /* 0x000000000f087348 */ /* 0x000fea0003c00000 */
[----:B------:R0:W1:Y:S02]  /*3720*/  SHFL.BFLY P6, R14, R13, R12, R11 ;  /* 0x0c00000c0d0e7389 */ /* 0x00006400000c000b */
[----:B01----:R-:W-:Y:S05]  /*3730*/  ENDCOLLECTIVE ;  /* 0x000000000000791b */ /* 0x003fea0003800000 */
.L_x_15441:
[----:B------:R-:W-:Y:S02]  /*3740*/  MOV R12, 0x4 ;  /* 0x00000004000c7802 */ /* 0x000fe40000000f00 */
[----:B------:R-:W-:-:S05]  /*3750*/  FMNMX.FTZ R2, R0, R14, !PT ;  /* 0x0000000e00027209 */ /* 0x000fca0007810000 */
[----:B------:R-:W-:-:S07]  /*3760*/  IMAD.MOV.U32 R13, RZ, RZ, R2 ;  /* 0x000000ffff0d7224 */ /* 0x000fce00078e0002 */
[----:B------:R-:W-:Y:S05]  /*3770*/  WARPSYNC.COLLECTIVE R15, `(.L_x_15442) ;  /* 0x000000000f087348 */ /* 0x000fea0003c00000 */
[----:B------:R0:W1:Y:S02]  /*3780*/  SHFL.BFLY P6, R14, R13, R12, R11 ;  /* 0x0c00000c0d0e7389 */ /* 0x00006400000c000b */
[----:B01----:R-:W-:Y:S05]  /*3790*/  ENDCOLLECTIVE ;  /* 0x000000000000791b */ /* 0x003fea0003800000 */
.L_x_15442:
[----:B------:R-:W-:Y:S01]  /*37a0*/  IMAD.MOV.U32 R12, RZ, RZ, 0x2 ;  /* 0x00000002ff0c7424 */ /* 0x000fe200078e00ff */
[----:B------:R-:W-:-:S04]  /*37b0*/  FMNMX.FTZ R3, R2, R14, !PT ;  /* 0x0000000e02037209 */ /* 0x000fc80007810000 */
[----:B------:R-:W-:-:S07]  /*37c0*/  MOV R13, R3 ;  /* 0x00000003000d7202 */ /* 0x000fce0000000f00 */
[----:B------:R-:W-:Y:S05]  /*37d0*/  WARPSYNC.COLLECTIVE R15, `(.L_x_15443) ;  /* 0x000000000f087348 */ /* 0x000fea0003c00000 */
[----:B------:R0:W1:Y:S02]  /*37e0*/  SHFL.BFLY P6, R14, R13, R12, R11 ;  /* 0x0c00000c0d0e7389 */ /* 0x00006400000c000b */
[----:B01----:R-:W-:Y:S05]  /*37f0*/  ENDCOLLECTIVE ;  /* 0x000000000000791b */ /* 0x003fea0003800000 */
.L_x_15443:
[----:B------:R-:W-:Y:S01]  /*3800*/  HFMA2 R12, -RZ, RZ, 0, 5.9604644775390625e-08 ;  /* 0x00000001ff0c7431 */ /* 0x000fe200000001ff */
[----:B------:R-:W-:-:S04]  /*3810*/  FMNMX.FTZ R4, R3, R14, !PT ;  /* 0x0000000e03047209 */ /* 0x000fc80007810000 */
[----:B------:R-:W-:-:S07]  /*3820*/  MOV R13, R4 ;  /* 0x00000004000d7202 */ /* 0x000fce0000000f00 */
[----:B------:R-:W-:Y:S05]  /*3830*/  WARPSYNC.COLLECTIVE R15, `(.L_x_15444) ;  /* 0x000000000f087348 */ /* 0x000fea0003c00000 */
[----:B------:R0:W1:Y:S02]  /*3840*/  SHFL.BFLY P6, R14, R13, R12, R11 ;  /* 0x0c00000c0d0e7389 */ /* 0x00006400000c000b */
[----:B01----:R-:W-:Y:S05]  /*3850*/  ENDCOLLECTIVE ;  /* 0x000000000000791b */ /* 0x003fea0003800000 */
.L_x_15444:
[----:B------:R-:W-:Y:S05]  /*3860*/  BRA `(.L_x_15445) ;  /* 0xffffffd000e07947 */ /* 0x000fea000383ffff */
.L_x_15430:
[----:B------:R-:W-:Y:S02]  /*3870*/  HFMA2 R11, -RZ, RZ, 0, 1.847743988037109375e-06 ;  /* 0x0000001fff0b7431 */ /* 0x000fe400000001ff */
[----:B------:R-:W-:Y:S01]  /*3880*/  IMAD.MOV.U32 R13, RZ, RZ, RZ ;  /* 0x000000ffff0d7224 */ /* 0x000fe200078e00ff */
[----:B------:R-:W-:Y:S01]  /*3890*/  MOV R12, 0x4 ;  /* 0x00000004000c7802 */ /* 0x000fe20000000f00 */
[----:B------:R-:W-:-:S07]  /*38a0*/  IMAD.MOV.U32 R15, RZ, RZ, -0x1 ;  /* 0xffffffffff0f7424 */ /* 0x000fce00078e00ff */
[----:B0123--:R-:W-:Y:S05]  /*38b0*/  WARPSYNC.COLLECTIVE R15, `(.L_x_15446) ;  /* 0x000000000f087348 */ /* 0x00ffea0003c00000 */
[----:B------:R4:W0:Y:S02]  /*38c0*/  SHFL.BFLY P6, R14, R13, R12, R11 ;  /* 0x0c00000c0d0e7389 */ /* 0x00082400000c000b */
[----:B01234-:R-:W-:Y:S05]  /*38d0*/  ENDCOLLECTIVE ;  /* 0x000000000000791b */ /* 0x01ffea0003800000 */
.L_x_15446:
[----:B------:R-:W-:Y:S01]  /*38e0*/  IMAD.MOV.U32 R12, RZ, RZ, 0x2 ;  /* 0x00000002ff0c7424 */ /* 0x000fe200078e00ff */
[----:B------:R-:W-:-:S05]  /*38f0*/  MOV R5, R14 ;  /* 0x0000000e00057202 */ /* 0x000fca0000000f00 */
[----:B------:R-:W-:-:S05]  /*3900*/  FADD.FTZ R5, RZ, R5 ;  /* 0x00000005ff057221 */ /* 0x000fca0000010000 */
[----:B------:R-:W-:-:S07]  /*3910*/  MOV R13, R5 ;  /* 0x00000005000d7202 */ /* 0x000fce0000000f00 */
[----:B------:R-:W-:Y:S05]  /*3920*/  WARPSYNC.COLLECTIVE R15, `(.L_x_15447) ;  /* 0x000000000f087348 */ /* 0x000fea0003c00000 */
[----:B------:R0:W1:Y:S02]  /*3930*/  SHFL.BFLY P6, R14, R13, R12, R11 ;  /* 0x0c00000c0d0e7389 */ /* 0x00006400000c000b */
[----:B01----:R-:W-:Y:S05]  /*3940*/  ENDCOLLECTIVE ;  /* 0x000000000000791b */ /* 0x003fea0003800000 */
.L_x_15447:
[----:B------:R-:W-:Y:S01]  /*3950*/  IMAD.MOV.U32 R12, RZ, RZ, 0x1 ;  /* 0x00000001ff0c7424 */ /* 0x000fe200078e00ff */
[----:B------:R-:W-:-:S05]  /*3960*/  MOV R6, R14 ;  /* 0x0000000e00067202 */ /* 0x000fca0000000f00 */
[----:B------:R-:W-:-:S05]  /*3970*/  FADD.FTZ R21, R5, R6 ;  /* 0x0000000605157221 */ /* 0x000fca0000010000 */
[----:B------:R-:W-:-:S07]  /*3980*/  MOV R13, R21 ;  /* 0x00000015000d7202 */ /* 0x000fce0000000f00 */
[----:B------:R-:W-:Y:S05]  /*3990*/  WARPSYNC.COLLECTIVE R15, `(.L_x_15448) ;  /* 0x000000000f087348 */ /* 0x000fea0003c00000 */
[----:B------:R0:W1:Y:S02]  /*39a0*/  SHFL.BFLY P6, R14, R13, R12, R11 ;  /* 0x0c00000c0d0e7389 */ /* 0x00006400000c000b */
[----:B01----:R-:W-:Y:S05]  /*39b0*/  ENDCOLLECTIVE ;  /* 0x000000000000791b */ /* 0x003fea0003800000 */
.L_x_15448:
[----:B------:R-:W-:Y:S02]  /*39c0*/  HFMA2 R13, -RZ, RZ, 0, 0 ;  /* 0x00000000ff0d7431 */ /* 0x000fe400000001ff */
[----:B------:R-:W-:Y:S01]  /*39d0*/  IMAD.MOV.U32 R12, RZ, RZ, 0x4 ;  /* 0x00000004ff0c7424 */ /* 0x000fe200078e00ff */
[----:B------:R-:W-:-:S07]  /*39e0*/  MOV R8, R14 ;  /* 0x0000000e00087202 */ /* 0x000fce0000000f00 */
[----:B------:R-:W-:Y:S05]  /*39f0*/  WARPSYNC.COLLECTIVE R15, `(.L_x_15449) ;  /* 0x000000000f087348 */ /* 0x000fea0003c00000 */
[----:B------:R0:W1:Y:S02]  /*3a00*/  SHFL.BFLY P6, R14, R13, R12, R11 ;  /* 0x0c00000c0d0e7389 */ /* 0x00006400000c000b */
[----:B01----:R-:W-:Y:S05]  /*3a10*/  ENDCOLLECTIVE ;  /* 0x000000000000791b */ /* 0x003fea0003800000 */
.L_x_15449:
        /* <DEDUP_REMOVED lines=8> */
.L_x_15450:
[----:B------:R-:W-:Y:S01]  /*3aa0*/  IMAD.MOV.U32 R12, RZ, RZ, 0x1 ;  /* 0x00000001ff0c7424 */ /* 0x000fe200078e00ff */
[----:B------:R-:W-:-:S05]  /*3ab0*/  MOV R9, R14 ;  /* 0x0000000e00097202 */ /* 0x000fca0000000f00 */
[----:B------:R-:W-:-:S05]  /*3ac0*/  FADD.FTZ R9, R4, R9 ;  /* 0x0000000904097221 */ /* 0x000fca0000010000 */
[----:B------:R-:W-:-:S07]  /*3ad0*/  MOV R13, R9 ;  /* 0x00000009000d7202 */ /* 0x000fce0000000f00 */
[----:B------:R-:W-:Y:S05]  /*3ae0*/  WARPSYNC.COLLECTIVE R15, `(.L_x_15451) ;  /* 0x000000000f087348 */ /* 0x000fea0003c00000 */
[----:B------:R0:W1:Y:S02]  /*3af0*/  SHFL.BFLY P6, R14, R13, R12, R11 ;  /* 0x0c00000c0d0e7389 */ /* 0x00006400000c000b */
[----:B01----:R-:W-:Y:S05]  /*3b00*/  ENDCOLLECTIVE ;  /* 0x000000000000791b */ /* 0x003fea0003800000 */
.L_x_15451:
[----:B------:R-:W-:Y:S02]  /*3b10*/  HFMA2 R13, -RZ, RZ, 0, 0 ;  /* 0x00000000ff0d7431 */ /* 0x000fe400000001ff */
[----:B------:R-:W-:Y:S01]  /*3b20*/  IMAD.MOV.U32 R12, RZ, RZ, 0x4 ;  /* 0x00000004ff0c7424 */ /* 0x000fe200078e00ff */
[----:B------:R-:W-:-:S07]  /*3b30*/  MOV R6, R14 ;  /* 0x0000000e00067202 */ /* 0x000fce0000000f00 */
[----:B------:R-:W-:Y:S05]  /*3b40*/  WARPSYNC.COLLECTIVE R15, `(.L_x_15452) ;  /* 0x000000000f087348 */ /* 0x000fea0003c00000 */
[----:B------:R0:W1:Y:S02]  /*3b50*/  SHFL.BFLY P6, R14, R13, R12, R11 ;  /* 0x0c00000c0d0e7389 */ /* 0x00006400000c000b */
[----:B01----:R-:W-:Y:S05]  /*3b60*/  ENDCOLLECTIVE ;  /* 0x000000000000791b */ /* 0x003fea0003800000 */
.L_x_15452:
        /* <DEDUP_REMOVED lines=8> */
.L_x_15453:
[----:B------:R-:W-:Y:S01]  /*3bf0*/  IMAD.MOV.U32 R12, RZ, RZ, 0x1 ;  /* 0x00000001ff0c7424 */ /* 0x000fe200078e00ff */
[----:B------:R-:W-:-:S05]  /*3c00*/  MOV R24, R14 ;  /* 0x0000000e00187202 */ /* 0x000fca0000000f00 */
[----:B------:R-:W-:-:S05]  /*3c10*/  FADD.FTZ R7, R3, R24 ;  /* 0x0000001803077221 */ /* 0x000fca0000010000 */
[----:B------:R-:W-:-:S07]  /*3c20*/  MOV R13, R7 ;  /* 0x00000007000d7202 */ /* 0x000fce0000000f00 */
[----:B------:R-:W-:Y:S05]  /*3c30*/  WARPSYNC.COLLECTIVE R15, `(.L_x_15454) ;  /* 0x000000000f087348 */ /* 0x000fea0003c00000 */
[----:B------:R0:W1:Y:S02]  /*3c40*/  SHFL.BFLY P6, R14, R13, R12, R11 ;  /* 0x0c00000c0d0e7389 */ /* 0x00006400000c000b */
[----:B01----:R-:W-:Y:S05]  /*3c50*/  ENDCOLLECTIVE ;  /* 0x000000000000791b */ /* 0x003fea0003800000 */
.L_x_15454:
[----:B------:R-:W-:Y:S02]  /*3c60*/  HFMA2 R13, -RZ, RZ, 0, 0 ;  /* 0x00000000ff0d7431 */ /* 0x000fe400000001ff */
[----:B------:R-:W-:Y:S01]  /*3c70*/  IMAD.MOV.U32 R12, RZ, RZ, 0x4 ;  /* 0x00000004ff0c7424 */ /* 0x000fe200078e00ff */
[----:B------:R-:W-:-:S07]  /*3c80*/  MOV R4, R14 ;  /* 0x0000000e00047202 */ /* 0x000fce0000000f00 */
[----:B------:R-:W-:Y:S05]  /*3c90*/  WARPSYNC.COLLECTIVE R15, `(.L_x_15455) ;  /* 0x000000000f087348 */ /* 0x000fea0003c00000 */
[----:B------:R0:W1:Y:S02]  /*3ca0*/  SHFL.BFLY P6, R14, R13, R12, R11 ;  /* 0x0c00000c0d0e7389 */ /* 0x00006400000c000b */
[----:B01----:R-:W-:Y:S05]  /*3cb0*/  ENDCOLLECTIVE ;  /* 0x000000000000791b */ /* 0x003fea0003800000 */
.L_x_15455:
        /* <DEDUP_REMOVED lines=8> */
.L_x_15456:
[----:B------:R-:W-:Y:S01]  /*3d40*/  IMAD.MOV.U32 R12, RZ, RZ, 0x1 ;  /* 0x00000001ff0c7424 */ /* 0x000fe200078e00ff */
[----:B------:R-:W-:-:S05]  /*3d50*/  MOV R28, R14 ;  /* 0x0000000e001c7202 */ /* 0x000fca0000000f00 */
[----:B------:R-:W-:-:S05]  /*3d60*/  FADD.FTZ R5, R2, R28 ;  /* 0x0000001c02057221 */ /* 0x000fca0000010000 */
[----:B------:R-:W-:-:S07]  /*3d70*/  MOV R13, R5 ;  /* 0x00000005000d7202 */ /* 0x000fce0000000f00 */
[----:B------:R-:W-:Y:S05]  /*3d80*/  WARPSYNC.COLLECTIVE R15, `(.L_x_15457) ;  /* 0x000000000f087348 */ /* 0x000fea0003c00000 */
[----:B------:R0:W1:Y:S02]  /*3d90*/  SHFL.BFLY P6, R14, R13, R12, R11 ;  /* 0x0c00000c0d0e7389 */ /* 0x00006400000c000b */
[----:B01----:R-:W-:Y:S05]  /*3da0*/  ENDCOLLECTIVE ;  /* 0x000000000000791b */ /* 0x003fea0003800000 */
.L_x_15457:
[----:B------:R-:W-:Y:S02]  /*3db0*/  HFMA2 R13, -RZ, RZ, 0, 0 ;  /* 0x00000000ff0d7431 */ /* 0x000fe400000001ff */
[----:B------:R-:W-:Y:S01]  /*3dc0*/  IMAD.MOV.U32 R12, RZ, RZ, 0x4 ;  /* 0x00000004ff0c7424 */ /* 0x000fe200078e00ff */
[----:B------:R-:W-:-:S07]  /*3dd0*/  MOV R2, R14 ;  /* 0x0000000e00027202 */ /* 0x000fce0000000f00 */
[----:B------:R-:W-:Y:S05]  /*3de0*/  WARPSYNC.COLLECTIVE R15, `(.L_x_15458) ;  /* 0x000000000f087348 */ /* 0x000fea0003c00000 */
[----:B------:R0:W1:Y:S02]  /*3df0*/  SHFL.BFLY P6, R14, R13, R12, R11 ;  /* 0x0c00000c0d0e7389 */ /* 0x00006400000c000b */
[----:B01----:R-:W-:Y:S05]  /*3e00*/  ENDCOLLECTIVE ;  /* 0x000000000000791b */ /* 0x003fea0003800000 */
.L_x_15458:
        /* <DEDUP_REMOVED lines=8> */
.L_x_15459:
[----:B------:R-:W-:Y:S01]  /*3e90*/  IMAD.MOV.U32 R12, RZ, RZ, 0x1 ;  /* 0x00000001ff0c7424 */ /* 0x000fe200078e00ff */
[----:B------:R-:W-:-:S05]  /*3ea0*/  MOV R29, R14 ;  /* 0x0000000e001d7202 */ /* 0x000fca0000000f00 */
[----:B------:R-:W-:-:S05]  /*3eb0*/  FADD.FTZ R3, R0, R29 ;  /* 0x0000001d00037221 */ /* 0x000fca0000010000 */
[----:B------:R-:W-:-:S07]  /*3ec0*/  MOV R13, R3 ;  /* 0x00000003000d7202 */ /* 0x000fce0000000f00 */
[----:B------:R-:W-:Y:S05]  /*3ed0*/  WARPSYNC.COLLECTIVE R15, `(.L_x_15460) ;  /* 0x000000000f087348 */ /* 0x000fea0003c00000 */
[----:B------:R0:W1:Y:S02]  /*3ee0*/  SHFL.BFLY P6, R14, R13, R12, R11 ;  /* 0x0c00000c0d0e7389 */ /* 0x00006400000c000b */
[----:B01----:R-:W-:Y:S05]  /*3ef0*/  ENDCOLLECTIVE ;  /* 0x000000000000791b */ /* 0x003fea0003800000 */
.L_x_15460:
[----:B------:R-:W-:Y:S02]  /*3f00*/  HFMA2 R13, -RZ, RZ, 0, 0 ;  /* 0x00000000ff0d7431 */ /* 0x000fe400000001ff */
[----:B------:R-:W-:Y:S01]  /*3f10*/  IMAD.MOV.U32 R12, RZ, RZ, 0x4 ;  /* 0x00000004ff0c7424 */ /* 0x000fe200078e00ff */
[----:B------:R-:W-:-:S07]  /*3f20*/  MOV R0, R14 ;  /* 0x0000000e00007202 */ /* 0x000fce0000000f00 */
[----:B------:R-:W-:Y:S05]  /*3f30*/  WARPSYNC.COLLECTIVE R15, `(.L_x_15461) ;  /* 0x000000000f087348 */ /* 0x000fea0003c00000 */
[----:B------:R0:W1:Y:S02]  /*3f40*/  SHFL.BFLY P6, R14, R13, R12, R11 ;  /* 0x0c00000c0d0e7389 */ /* 0x00006400000c000b */
[----:B01----:R-:W-:Y:S05]  /*3f50*/  ENDCOLLECTIVE ;  /* 0x000000000000791b */ /* 0x003fea0003800000 */
.L_x_15461:
        /* <DEDUP_REMOVED lines=10> */
.L_x_15462:
[----:B------:R-:W-:Y:S01]  /*4000*/  IMAD.MOV.U32 R12, RZ, RZ, 0x1 ;  /* 0x00000001ff0c7424 */ /* 0x000fe200078e00ff */
[----:B------:R-:W-:-:S05]  /*4010*/  MOV R23, R14 ;  /* 0x0000000e00177202 */ /* 0x000fca0000000f00 */
[----:B------:R-:W-:-:S05]  /*4020*/  FADD.FTZ R23, R20, R23 ;  /* 0x0000001714177221 */ /* 0x000fca0000010000 */
[----:B------:R-:W-:-:S07]  /*4030*/  MOV R13, R23 ;  /* 0x00000017000d7202 */ /* 0x000fce0000000f00 */
[----:B------:R-:W-:Y:S05]  /*4040*/  WARPSYNC.COLLECTIVE R15, `(.L_x_15463) ;  /* 0x000000000f087348 */ /* 0x000fea0003c00000 */
[----:B------:R0:W1:Y:S02]  /*4050*/  SHFL.BFLY P6, R14, R13, R12, R11 ;  /* 0x0c00000c0d0e7389 */ /* 0x00006400000c000b */
[----:B01----:R-:W-:Y:S05]  /*4060*/  ENDCOLLECTIVE ;  /* 0x000000000000791b */ /* 0x003fea0003800000 */
.L_x_15463:
[----:B------:R-:W-:Y:S02]  /*4070*/  HFMA2 R13, -RZ, RZ, 0, 0 ;  /* 0x00000000ff0d7431 */ /* 0x000fe400000001ff */
[----:B------:R-:W-:Y:S01]  /*4080*/  IMAD.MOV.U32 R12, RZ, RZ, 0x4 ;  /* 0x00000004ff0c7424 */ /* 0x000fe200078e00ff */
[----:B------:R-:W-:-:S07]  /*4090*/  MOV R20, R14 ;  /* 0x0000000e00147202 */ /* 0x000fce0000000f00 */
[----:B------:R-:W-:Y:S05]  /*40a0*/  WARPSYNC.COLLECTIVE R15, `(.L_x_15464) ;  /* 0x000000000f087348 */ /* 0x000fea0003c00000 */
[----:B------:R0:W1:Y:S02]  /*40b0*/  SHFL.BFLY P6, R14, R13, R12, R11 ;  /* 0x0c00000c0d0e7389 */ /* 0x00006400000c000b */
[----:B01----:R-:W-:Y:S05]  /*40c0*/  ENDCOLLECTIVE ;  /* 0x000000000000791b */ /* 0x003fea0003800000 */
.L_x_15464:
[----:B------:R-:W-:Y:S01]  /*40d0*/  FADD.FTZ R20, R23, R20 ;  /* 0x0000001417147221 */ /* 0x000fe20000010000 */
[----:B------:R-:W-:Y:S02]  /*40e0*/  HFMA2 R12, -RZ, RZ, 0, 1.1920928955078125e-07 ;  /* 0x00000002ff0c7431 */ /* 0x000fe400000001ff */
[----:B------:R-:W-:-:S05]  /*40f0*/  FADD.FTZ R22, RZ, R14 ;  /* 0x0000000eff167221 */ /* 0x000fca0000010000 */
[----:B------:R-:W-:-:S07]  /*4100*/  MOV R13, R22 ;  /* 0x00000016000d7202 */ /* 0x000fce0000000f00 */
[----:B------:R-:W-:Y:S05]  /*4110*/  WARPSYNC.COLLECTIVE R15, `(.L_x_15465) ;  /* 0x000000000f087348 */ /* 0x000fea0003c00000 */
[----:B------:R0:W1:Y:S02]  /*4120*/  SHFL.BFLY P6, R14, R13, R12, R11 ;  /* 0x0c00000c0d0e7389 */ /* 0x00006400000c000b */
[----:B01----:R-:W-:Y:S05]  /*4130*/  ENDCOLLECTIVE ;  /* 0x000000000000791b */ /* 0x003fea0003800000 */
.L_x_15465:
[----:B------:R-:W-:Y:S02]  /*4140*/  HFMA2 R12, -RZ, RZ, 0, 5.9604644775390625e-08 ;  /* 0x00000001ff0c7431 */ /* 0x000fe400000001ff */
[----:B------:R-:W-:-:S04]  /*4150*/  IMAD.MOV.U32 R25, RZ, RZ, R14 ;  /* 0x000000ffff197224 */ /* 0x000fc800078e000e */
[----:B------:R-:W-:-:S05]  /*4160*/  FADD.FTZ R24, R22, R25 ;  /* 0x0000001916187221 */ /* 0x000fca0000010000 */
[----:B------:R-:W-:-:S07]  /*4170*/  MOV R13, R24 ;  /* 0x00000018000d7202 */ /* 0x000fce0000000f00 */
[----:B------:R-:W-:Y:S05]  /*4180*/  WARPSYNC.COLLECTIVE R15, `(.L_x_15466) ;  /* 0x000000000f087348 */ /* 0x000fea0003c00000 */
[----:B------:R0:W1:Y:S02]  /*4190*/  SHFL.BFLY P6, R14, R13, R12, R11 ;  /* 0x0c00000c0d0e7389 */ /* 0x00006400000c000b */
[----:B01----:R-:W-:Y:S05]  /*41a0*/  ENDCOLLECTIVE ;  /* 0x000000000000791b */ /* 0x003fea0003800000 */
.L_x_15466:
[----:B------:R-:W-:Y:S01]  /*41b0*/  HFMA2 R12, -RZ, RZ, 0, 2.384185791015625e-07 ;  /* 0x00000004ff0c7431 */ /* 0x000fe200000001ff */
[----:B------:R-:W-:Y:S01]  /*41c0*/  MOV R13, RZ ;  /* 0x000000ff000d7202 */ /* 0x000fe20000000f00 */
[----:B------:R-:W-:-:S07]  /*41d0*/  IMAD.MOV.U32 R25, RZ, RZ, R14 ;  /* 0x000000ffff197224 */ /* 0x000fce00078e000e */
[----:B------:R-:W-:Y:S05]  /*41e0*/  WARPSYNC.COLLECTIVE R15, `(.L_x_15467) ;  /* 0x000000000f087348 */ /* 0x000fea0003c00000 */
[----:B------:R0:W1:Y:S02]  /*41f0*/  SHFL.BFLY P6, R14, R13, R12, R11 ;  /* 0x0c00000c0d0e7389 */ /* 0x00006400000c000b */
[----:B01----:R-:W-:Y:S05]  /*4200*/  ENDCOLLECTIVE ;  /* 0x000000000000791b */ /* 0x003fea0003800000 */
.L_x_15467:
[----:B------:R-:W-:Y:S01]  /*4210*/  FADD.FTZ R25, R24, R25 ;  /* 0x0000001918197221 */ /* 0x000fe20000010000 */
[----:B------:R-:W-:Y:S01]  /*4220*/  MOV R12, 0x2 ;  /* 0x00000002000c7802 */ /* 0x000fe20000000f00 */
[----:B------:R-:W-:-:S04]  /*4230*/  FADD.FTZ R10, RZ, R14 ;  /* 0x0000000eff0a7221 */ /* 0x000fc80000010000 */
[----:B------:R-:W-:-:S07]  /*4240*/  IMAD.MOV.U32 R13, RZ, RZ, R10 ;  /* 0x000000ffff0d7224 */ /* 0x000fce00078e000a */
[----:B------:R-:W-:Y:S05]  /*4250*/  WARPSYNC.COLLECTIVE R15, `(.L_x_15468) ;  /* 0x000000000f087348 */ /* 0x000fea0003c00000 */
[----:B------:R0:W1:Y:S02]  /*4260*/  SHFL.BFLY P6, R14, R13, R12, R11 ;  /* 0x0c00000c0d0e7389 */ /* 0x00006400000c000b */
[----:B01----:R-:W-:Y:S05]  /*4270*/  ENDCOLLECTIVE ;  /* 0x000000000000791b */ /* 0x003fea0003800000 */
.L_x_15468:
[----:B------:R-:W-:Y:S02]  /*4280*/  IMAD.MOV.U32 R12, RZ, RZ, 0x1 ;  /* 0x00000001ff0c7424 */ /* 0x000fe400078e00ff */
[----:B------:R-:W-:-:S05]  /*4290*/  FADD.FTZ R10, R10, R14 ;  /* 0x0000000e0a0a7221 */ /* 0x000fca0000010000 */
[----:B------:R-:W-:-:S07]  /*42a0*/  MOV R13, R10 ;  /* 0x0000000a000d7202 */ /* 0x000fce0000000f00 */
[----:B------:R-:W-:Y:S05]  /*42b0*/  WARPSYNC.COLLECTIVE R15, `(.L_x_15469) ;  /* 0x000000000f087348 */ /* 0x000fea0003c00000 */
[----:B------:R0:W1:Y:S02]  /*42c0*/  SHFL.BFLY P6, R14, R13, R12, R11 ;  /* 0x0c00000c0d0e7389 */ /* 0x00006400000c000b */
[----:B01----:R-:W-:Y:S05]  /*42d0*/  ENDCOLLECTIVE ;  /* 0x000000000000791b */ /* 0x003fea0003800000 */
.L_x_15469:
[----:B------:R-:W-:Y:S05]  /*42e0*/  BRA `(.L_x_15470) ;  /* 0xffffffe800ec7947 */ /* 0x000fea000383ffff */
.L_x_15471:
        /* <DEDUP_REMOVED lines=9> */
.L_x_27532:


//--------------------- .text._ZN4vllm25paged_attention_v2_kernelIfhLi256ELi16ELi128ELNS_18Fp8KVCacheDataTypeE1ELb0ELi512EEEvPfS2_PT_PKS3_PKT0_S9_ifPKiSB_iPKfiiiSD_SD_iiiii --------------------------
	.section	.text._ZN4vllm25paged_attention_v2_kernelIfhLi256ELi16ELi128ELNS_18Fp8KVCacheDataTypeE1ELb0ELi512EEEvPfS2_PT_PKS3_PKT0_S9_ifPKiSB_iPKfiiiSD_SD_iiiii,"ax",@progbits
	.align	128
        .global         _ZN4vllm25paged_attention_v2_kernelIfhLi256ELi16ELi128ELNS_18Fp8KVCacheDataTypeE1ELb0ELi512EEEvPfS2_PT_PKS3_PKT0_S9_ifPKiSB_iPKfiiiSD_SD_iiiii
        .type           _ZN4vllm25paged_attention_v2_kernelIfhLi256ELi16ELi128ELNS_18Fp8KVCacheDataTypeE1ELb0ELi512EEEvPfS2_PT_PKS3_PKT0_S9_ifPKiSB_iPKfiiiSD_SD_iiiii,@function
        .size           _ZN4vllm25paged_attention_v2_kernelIfhLi256ELi16ELi128ELNS_18Fp8KVCacheDataTypeE1ELb0ELi512EEEvPfS2_PT_PKS3_PKT0_S9_ifPKiSB_iPKfiiiSD_SD_iiiii,(.L_x_27533 - _ZN4vllm25paged_attention_v2_kernelIfhLi256ELi16ELi128ELNS_18Fp8KVCacheDataTypeE1ELb0ELi512EEEvPfS2_PT_PKS3_PKT0_S9_ifPKiSB_iPKfiiiSD_SD_iiiii)
        .other          _ZN4vllm25paged_attention_v2_kernelIfhLi256ELi16ELi128ELNS_18Fp8KVCacheDataTypeE1ELb0ELi512EEEvPfS2_PT_PKS3_PKT0_S9_ifPKiSB_iPKfiiiSD_SD_iiiii,@"STO_CUDA_ENTRY STV_DEFAULT"
_ZN4vllm25paged_attention_v2_kernelIfhLi256ELi16ELi128ELNS_18Fp8KVCacheDataTypeE1ELb0ELi512EEEvPfS2_PT_PKS3_PKT0_S9_ifPKiSB_iPKfiiiSD_SD_iiiii:
.text._ZN4vllm25paged_attention_v2_kernelIfhLi256ELi16ELi128ELNS_18Fp8KVCacheDataTypeE1ELb0ELi512EEEvPfS2_PT_PKS3_PKT0_S9_ifPKiSB_iPKfiiiSD_SD_iiiii:
        /* <DEDUP_REMOVED lines=53> */
.L_x_15473:
[----:B------:R-:W-:Y:S05]  /*0350*/  BSYNC.RECONVERGENT B6 ;  /* 0x0000000000067941 */ /* 0x000fea0003800200 */
.L_x_15472:
        /* <DEDUP_REMOVED lines=10> */
.L_x_15509:
        /* <DEDUP_REMOVED lines=40> */
.L_x_15479:
        /* <DEDUP_REMOVED lines=11> */
.L_x_15478:
[----:B------:R-:W-:Y:S05]  /*0730*/  BSYNC.RECONVERGENT B1 ;  /* 0x0000000000017941 */ /* 0x000fea0003800200 */
.L_x_15477:
        /* <DEDUP_REMOVED lines=13> */
.L_x_15482:
        /* <DEDUP_REMOVED lines=100> */
.L_x_15481:
[----:B------:R-:W-:Y:S05]  /*0e50*/  BSYNC.RECONVERGENT B1 ;  /* 0x0000000000017941 */ /* 0x000fea0003800200 */
.L_x_15480:
        /* <DEDUP_REMOVED lines=55> */
.L_x_15484:
[----:B------:R-:W-:Y:S05]  /*11d0*/  BSYNC.RECONVERGENT B1 ;  /* 0x0000000000017941 */ /* 0x000fea0003800200 */
.L_x_15483:
        /* <DEDUP_REMOVED lines=26> */
.L_x_15476:
[----:B------:R-:W-:Y:S05]  /*1380*/  BSYNC.RECONVERGENT B0 ;  /* 0x0000000000007941 */ /* 0x000fea0003800200 */
.L_x_15475:
        /* <DEDUP_REMOVED lines=40> */
.L_x_15489:
[----:B------:R-:W1:Y:S01]  /*1610*/  LDS R9, [R4] ;  /* 0x0000000004097984 */ /* 0x000e620000000800 */
[----:B------:R-:W-:-:S04]  /*1620*/  IADD3 R8, PT, PT, R8, 0x1, RZ ;  /* 0x0000000108087810 */ /* 0x000fc80007ffe0ff */
[----:B------:R-:W-:Y:S01]  /*1630*/  ISETP.NE.AND P0, PT, R8, RZ, PT ;  /* 0x000000ff0800720c */ /* 0x000fe20003f05270 */
[----:B-1----:R-:W-:-:S05]  /*1640*/  FMUL.FTZ R9, R9, R2 ;  /* 0x0000000209097220 */ /* 0x002fca0000410000 */
[----:B------:R1:W-:Y:S02]  /*1650*/  STS [R4], R9 ;  /* 0x0000000904007388 */ /* 0x0003e40000000800 */
[----:B-1----:R-:W-:-:S05]  /*1660*/  IADD3 R4, PT, PT, R4, 0x200, RZ ;  /* 0x0000020004047810 */ /* 0x002fca0007ffe0ff */
[----:B------:R-:W-:Y:S05]  /*1670*/  @P0 BRA `(.L_x_15489) ;  /* 0xfffffffc00e40947 */ /* 0x000fea000383ffff */
.L_x_15488:
[----:B------:R-:W-:Y:S05]  /*1680*/  BSYNC.RECONVERGENT B1 ;  /* 0x0000000000017941 */ /* 0x000fea0003800200 */
.L_x_15487:
        /* <DEDUP_REMOVED lines=13> */
.L_x_15492:
        /* <DEDUP_REMOVED lines=52> */
.L_x_15491:
[----:B------:R-:W-:Y:S05]  /*1aa0*/  BSYNC.RECONVERGENT B1 ;  /* 0x0000000000017941 */ /* 0x000fea0003800200 */
.L_x_15490:
        /* <DEDUP_REMOVED lines=31> */
.L_x_15494:
[----:B------:R-:W-:Y:S05]  /*1ca0*/  BSYNC.RECONVERGENT B1 ;  /* 0x0000000000017941 */ /* 0x000fea0003800200 */
.L_x_15493:
        /* <DEDUP_REMOVED lines=14> */
.L_x_15486:
[----:B------:R-:W-:Y:S05]  /*1d90*/  BSYNC.RECONVERGENT B0 ;  /* 0x0000000000007941 */ /* 0x000fea0003800200 */
.L_x_15485:
        /* <DEDUP_REMOVED lines=25> */
.L_x_15496:
[----:B------:R-:W-:Y:S05]  /*1f30*/  BSYNC.RECONVERGENT B0 ;  /* 0x0000000000007941 */ /* 0x000fea0003800200 */
.L_x_15495:
        /* <DEDUP_REMOVED lines=63> */
.L_x_15498:
[----:B------:R-:W-:Y:S05]  /*2330*/  BSYNC.RECONVERGENT B0 ;  /* 0x0000000000007941 */ /* 0x000fea0003800200 */
.L_x_15497:
        /* <DEDUP_REMOVED lines=79> */
.L_x_15500:
[----:B------:R-:W-:Y:S05]  /*2830*/  BSYNC.RECONVERGENT B0 ;  /* 0x0000000000007941 */ /* 0x000fea0003800200 */
.L_x_15499:
        /* <DEDUP_REMOVED lines=35> */
.L_x_15502:
[----:B------:R-:W-:Y:S05]  /*2a70*/  BSYNC.RECONVERGENT B0 ;  /* 0x0000000000007941 */ /* 0x000fea0003800200 */
.L_x_15501:
        /* <DEDUP_REMOVED lines=67> */
.L_x_15504:
[----:B------:R-:W-:Y:S05]  /*2eb0*/  BSYNC.RECONVERGENT B0 ;  /* 0x0000000000007941 */ /* 0x000fea0003800200 */
.L_x_15503:
        /* <DEDUP_REMOVED lines=49> */
.L_x_15474:
[----:B------:R-:W-:Y:S01]  /*31d0*/  HFMA2 R12, -RZ, RZ, 0, 9.5367431640625e-07 ;  /* 0x00000010ff0c7431 */ /* 0x000fe200000001ff */
[----:B------:R-:W-:Y:S02]  /*31e0*/  MOV R11, 0x1f ;  /* 0x0000001f000b7802 */ /* 0x000fe40000000f00 */
[----:B------:R-:W-:-:S07]  /*31f0*/  MOV R15, 0xffffffff ;  /* 0xffffffff000f7802 */ /* 0x000fce0000000f00 */
[----:B------:R-:W-:Y:S05]  /*3200*/  WARPSYNC.COLLECTIVE R15, `(.L_x_15505) ;  /* 0x000000000f087348 */ /* 0x000fea0003c00000 */
[----:B------:R0:W1:Y:S02]  /*3210*/  SHFL.BFLY P6, R14, R13, R12, R11 ;  /* 0x0c00000c0d0e7389 */ /* 0x00006400000c000b */
[----:B01----:R-:W-:Y:S05]  /*3220*/  ENDCOLLECTIVE ;  /* 0x000000000000791b */ /* 0x003fea0003800000 */
.L_x_15505:
[----:B------:R-:W-:Y:S01]  /*3230*/  HFMA2 R12, -RZ, RZ, 0, 4.76837158203125e-07 ;  /* 0x00000008ff0c7431 */ /* 0x000fe200000001ff */
[----:B------:R-:W-:-:S04]  /*3240*/  FMNMX.FTZ R0, R14, -3.40282346638528859812e+38, !PT ;  /* 0xff7fffff0e007809 */ /* 0x000fc80007810000 */
[----:B------:R-:W-:-:S07]  /*3250*/  MOV R13, R0 ;  /* 0x00000000000d7202 */ /* 0x000fce0000000f00 */
[----:B------:R-:W-:Y:S05]  /*3260*/  WARPSYNC.COLLECTIVE R15, `(.L_x_15506) ;  /* 0x000000000f087348 */ /* 0x000fea0003c00000 */
[----:B------:R0:W1:Y:S02]  /*3270*/  SHFL.BFLY P6, R14, R13, R12, R11 ;  /* 0x0c00000c0d0e7389 */ /* 0x00006400000c000b */
[----:B01----:R-:W-:Y:S05]  /*3280*/  ENDCOLLECTIVE ;  /* 0x000000000000791b */ /* 0x003fea0003800000 */
.L_x_15506:
[----:B------:R-:W-:Y:S01]  /*3290*/  HFMA2 R12, -RZ, RZ, 0, 2.384185791015625e-07 ;  /* 0x00000004ff0c7431 */ /* 0x000fe200000001ff */
[----:B------:R-:W-:-:S04]  /*32a0*/  FMNMX.FTZ R2, R0, R14, !PT ;  /* 0x0000000e00027209 */ /* 0x000fc80007810000 */
[----:B------:R-:W-:-:S07]  /*32b0*/  MOV R13, R2 ;  /* 0x00000002000d7202 */ /* 0x000fce0000000f00 */
[----:B------:R-:W-:Y:S05]  /*32c0*/  WARPSYNC.COLLECTIVE R15, `(.L_x_15507) ;  /* 0x000000000f087348 */ /* 0x000fea0003c00000 */
[----:B------:R0:W1:Y:S02]  /*32d0*/  SHFL.BFLY P6, R14, R13, R12, R11 ;  /* 0x0c00000c0d0e7389 */ /* 0x00006400000c000b */
[----:B01----:R-:W-:Y:S05]  /*32e0*/  ENDCOLLECTIVE ;  /* 0x000000000000791b */ /* 0x003fea0003800000 */
.L_x_15507:
[----:B------:R-:W-:Y:S01]  /*32f0*/  HFMA2 R12, -RZ, RZ, 0, 1.1920928955078125e-07 ;  /* 0x00000002ff0c7431 */ /* 0x000fe200000001ff */
[----:B------:R-:W-:-:S04]  /*3300*/  FMNMX.FTZ R3, R2, R14, !PT ;  /* 0x0000000e02037209 */ /* 0x000fc80007810000 */
[----:B------:R-:W-:-:S07]  /*3310*/  MOV R13, R3 ;  /* 0x00000003000d7202 */ /* 0x000fce0000000f00 */
[----:B------:R-:W-:Y:S05]  /*3320*/  WARPSYNC.COLLECTIVE R15, `(.L_x_15508) ;  /* 0x000000000f087348 */ /* 0x000fea0003c00000 */
[----:B------:R0:W1:Y:S02]  /*3330*/  SHFL.BFLY P6, R14, R13, R12, R11 ;  /* 0x0c00000c0d0e7389 */ /* 0x00006400000c000b */
[----:B01----:R-:W-:Y:S05]  /*3340*/  ENDCOLLECTIVE ;  /* 0x000000000000791b */ /* 0x003fea0003800000 */
.L_x_15508:
[----:B------:R-:W-:Y:S05]  /*3350*/  BRA `(.L_x_15509) ;  /* 0xffffffd000287947 */ /* 0x000fea000383ffff */
.L_x_15510:
        /* <DEDUP_REMOVED lines=10> */
.L_x_27533:


//--------------------- .text._ZN4vllm25paged_attention_v2_kernelIfhLi192ELi16ELi128ELNS_18Fp8KVCacheDataTypeE1ELb0ELi512EEEvPfS2_PT_PKS3_PKT0_S9_ifPKiSB_iPKfiiiSD_SD_iiiii --------------------------
	.section	.text._ZN4vllm25paged_attention_v2_kernelIfhLi192ELi16ELi128ELNS_18Fp8KVCacheDataTypeE1ELb0ELi512EEEvPfS2_PT_PKS3_PKT0_S9_ifPKiSB_iPKfiiiSD_SD_iiiii,"ax",@progbits
	.align	128
        .global         _ZN4vllm25paged_attention_v2_kernelIfhLi192ELi16ELi128ELNS_18Fp8KVCacheDataTypeE1ELb0ELi512EEEvPfS2_PT_PKS3_PKT0_S9_ifPKiSB_iPKfiiiSD_SD_iiiii
        .type           _ZN4vllm25paged_attention_v2_kernelIfhLi192ELi16ELi128ELNS_18Fp8KVCacheDataTypeE1ELb0ELi512EEEvPfS2_PT_PKS3_PKT0_S9_ifPKiSB_iPKfiiiSD_SD_iiiii,@function
        .size           _ZN4vllm25paged_attention_v2_kernelIfhLi192ELi16ELi128ELNS_18Fp8KVCacheDataTypeE1ELb0ELi512EEEvPfS2_PT_PKS3_PKT0_S9_ifPKiSB_iPKfiiiSD_SD_iiiii,(.L_x_27534 - _ZN4vllm25paged_attention_v2_kernelIfhLi192ELi16ELi128ELNS_18Fp8KVCacheDataTypeE1ELb0ELi512EEEvPfS2_PT_PKS3_PKT0_S9_ifPKiSB_iPKfiiiSD_SD_iiiii)
        .other          _ZN4vllm25paged_attention_v2_kernelIfhLi192ELi16ELi128ELNS_18Fp8KVCacheDataTypeE1ELb0ELi512EEEvPfS2_PT_PKS3_PKT0_S9_ifPKiSB_iPKfiiiSD_SD_iiiii,@"STO_CUDA_ENTRY STV_DEFAULT"
_ZN4vllm25paged_attention_v2_kernelIfhLi192ELi16ELi128ELNS_18Fp8KVCacheDataTypeE1ELb0ELi512EEEvPfS2_PT_PKS3_PKT0_S9_ifPKiSB_iPKfiiiSD_SD_iiiii:
.text._ZN4vllm25paged_attention_v2_kernelIfhLi192ELi16ELi128ELNS_18Fp8KVCacheDataTypeE1ELb0ELi512EEEvPfS2_PT_PKS3_PKT0_S9_ifPKiSB_iPKfiiiSD_SD_iiiii:
        /* <DEDUP_REMOVED lines=52> */
.L_x_15512:
[----:B------:R-:W-:Y:S05]  /*0340*/  BSYNC.RECONVERGENT B6 ;  /* 0x0000000000067941 */ /* 0x000fea0003800200 */
.L_x_15511:
        /* <DEDUP_REMOVED lines=14> */
.L_x_15548:
        /* <DEDUP_REMOVED lines=40> */
.L_x_15518:
        /* <DEDUP_REMOVED lines=11> */
.L_x_15517:
[----:B------:R-:W-:Y:S05]  /*0760*/  BSYNC.RECONVERGENT B1 ;  /* 0x0000000000017941 */ /* 0x000fea0003800200 */
.L_x_15516:
        /* <DEDUP_REMOVED lines=13> */
.L_x_15521:
        /* <DEDUP_REMOVED lines=100> */
.L_x_15520:
[----:B------:R-:W-:Y:S05]  /*0e80*/  BSYNC.RECONVERGENT B1 ;  /* 0x0000000000017941 */ /* 0x000fea0003800200 */
.L_x_15519:
        /* <DEDUP_REMOVED lines=55> */
.L_x_15523:
[----:B------:R-:W-:Y:S05]  /*1200*/  BSYNC.RECONVERGENT B1 ;  /* 0x0000000000017941 */ /* 0x000fea0003800200 */
.L_x_15522:
        /* <DEDUP_REMOVED lines=26> */
.L_x_15515:
[----:B------:R-:W-:Y:S05]  /*13b0*/  BSYNC.RECONVERGENT B0 ;  /* 0x0000000000007941 */ /* 0x000fea0003800200 */
.L_x_15514:
        /* <DEDUP_REMOVED lines=40> */
.L_x_15528:
[----:B------:R-:W1:Y:S01]  /*1640*/  LDS R12, [R6] ;  /* 0x00000000060c7984 */ /* 0x000e620000000800 */
[----:B------:R-:W-:-:S04]  /*1650*/  IADD3 R10, PT, PT, R10, 0x1, RZ ;  /* 0x000000010a0a7810 */ /* 0x000fc80007ffe0ff */
[----:B------:R-:W-:Y:S01]  /*1660*/  ISETP.NE.AND P0, PT, R10, RZ, PT ;  /* 0x000000ff0a00720c */ /* 0x000fe20003f05270 */
[----:B-1----:R-:W-:-:S05]  /*1670*/  FMUL.FTZ R9, R12, R5 ;  /* 0x000000050c097220 */ /* 0x002fca0000410000 */
[----:B------:R1:W-:Y:S02]  /*1680*/  STS [R6], R9 ;  /* 0x0000000906007388 */ /* 0x0003e40000000800 */
[----:B-1----:R-:W-:-:S05]  /*1690*/  IADD3 R6, PT, PT, R6, 0x200, RZ ;  /* 0x0000020006067810 */ /* 0x002fca0007ffe0ff */
[----:B------:R-:W-:Y:S05]  /*16a0*/  @P0 BRA `(.L_x_15528) ;  /* 0xfffffffc00e40947 */ /* 0x000fea000383ffff */
.L_x_15527:
[----:B------:R-:W-:Y:S05]  /*16b0*/  BSYNC.RECONVERGENT B1 ;  /* 0x0000000000017941 */ /* 0x000fea0003800200 */
.L_x_15526:
        /* <DEDUP_REMOVED lines=13> */
.L_x_15531:
        /* <DEDUP_REMOVED lines=52> */
.L_x_15530:
[----:B------:R-:W-:Y:S05]  /*1ad0*/  BSYNC.RECONVERGENT B1 ;  /* 0x0000000000017941 */ /* 0x000fea0003800200 */
.L_x_15529:
        /* <DEDUP_REMOVED lines=31> */
.L_x_15533:
[----:B------:R-:W-:Y:S05]  /*1cd0*/  BSYNC.RECONVERGENT B1 ;  /* 0x0000000000017941 */ /* 0x000fea0003800200 */
.L_x_15532:
        /* <DEDUP_REMOVED lines=14> */
.L_x_15525:
[----:B------:R-:W-:Y:S05]  /*1dc0*/  BSYNC.RECONVERGENT B0 ;  /* 0x0000000000007941 */ /* 0x000fea0003800200 */
.L_x_15524:
        /* <DEDUP_REMOVED lines=31> */
.L_x_15535:
[----:B------:R-:W-:Y:S05]  /*1fc0*/  BSYNC.RECONVERGENT B0 ;  /* 0x0000000000007941 */ /* 0x000fea0003800200 */
.L_x_15534:
        /* <DEDUP_REMOVED lines=49> */
.L_x_15537:
[----:B------:R-:W-:Y:S05]  /*22e0*/  BSYNC.RECONVERGENT B0 ;  /* 0x0000000000007941 */ /* 0x000fea0003800200 */
.L_x_15536:
        /* <DEDUP_REMOVED lines=51> */
.L_x_15539:
[----:B------:R-:W-:Y:S05]  /*2620*/  BSYNC.RECONVERGENT B0 ;  /* 0x0000000000007941 */ /* 0x000fea0003800200 */
.L_x_15538:
        /* <DEDUP_REMOVED lines=27> */
.L_x_15541:
[----:B------:R-:W-:Y:S05]  /*27e0*/  BSYNC.RECONVERGENT B0 ;  /* 0x0000000000007941 */ /* 0x000fea0003800200 */
.L_x_15540:
        /* <DEDUP_REMOVED lines=51> */
.L_x_15543:
[----:B------:R-:W-:Y:S05]  /*2b20*/  BSYNC.RECONVERGENT B0 ;  /* 0x0000000000007941 */ /* 0x000fea0003800200 */
.L_x_15542:
        /* <DEDUP_REMOVED lines=40> */
.L_x_15513:
[----:B------:R-:W-:Y:S01]  /*2db0*/  HFMA2 R12, -RZ, RZ, 0, 9.5367431640625e-07 ;  /* 0x00000010ff0c7431 */ /* 0x000fe200000001ff */
[----:B------:R-:W-:Y:S02]  /*2dc0*/  MOV R11, 0x1f ;  /* 0x0000001f000b7802 */ /* 0x000fe40000000f00 */
[----:B------:R-:W-:-:S07]  /*2dd0*/  MOV R15, 0xffffffff ;  /* 0xffffffff000f7802 */ /* 0x000fce0000000f00 */
[----:B------:R-:W-:Y:S05]  /*2de0*/  WARPSYNC.COLLECTIVE R15, `(.L_x_15544) ;  /* 0x000000000f087348 */ /* 0x000fea0003c00000 */
[----:B------:R0:W1:Y:S02]  /*2df0*/  SHFL.BFLY P6, R14, R13, R12, R11 ;  /* 0x0c00000c0d0e7389 */ /* 0x00006400000c000b */
[----:B01----:R-:W-:Y:S05]  /*2e00*/  ENDCOLLECTIVE ;  /* 0x000000000000791b */ /* 0x003fea0003800000 */
.L_x_15544:
[----:B------:R-:W-:Y:S01]  /*2e10*/  HFMA2 R12, -RZ, RZ, 0, 4.76837158203125e-07 ;  /* 0x00000008ff0c7431 */ /* 0x000fe200000001ff */
[----:B------:R-:W-:-:S04]  /*2e20*/  FMNMX.FTZ R0, R14, -3.40282346638528859812e+38, !PT ;  /* 0xff7fffff0e007809 */ /* 0x000fc80007810000 */
[----:B------:R-:W-:-:S07]  /*2e30*/  MOV R13, R0 ;  /* 0x00000000000d7202 */ /* 0x000fce0000000f00 */
[----:B------:R-:W-:Y:S05]  /*2e40*/  WARPSYNC.COLLECTIVE R15, `(.L_x_15545) ;  /* 0x000000000f087348 */ /* 0x000fea0003c00000 */
[----:B------:R0:W1:Y:S02]  /*2e50*/  SHFL.BFLY P6, R14, R13, R12, R11 ;  /* 0x0c00000c0d0e7389 */ /* 0x00006400000c000b */
[----:B01----:R-:W-:Y:S05]  /*2e60*/  ENDCOLLECTIVE ;  /* 0x000000000000791b */ /* 0x003fea0003800000 */
.L_x_15545:
[----:B------:R-:W-:Y:S01]  /*2e70*/  HFMA2 R12, -RZ, RZ, 0, 2.384185791015625e-07 ;  /* 0x00000004ff0c7431 */ /* 0x000fe200000001ff */
[----:B------:R-:W-:-:S04]  /*2e80*/  FMNMX.FTZ R2, R0, R14, !PT ;  /* 0x0000000e00027209 */ /* 0x000fc80007810000 */
[----:B------:R-:W-:-:S07]  /*2e90*/  MOV R13, R2 ;  /* 0x00000002000d7202 */ /* 0x000fce0000000f00 */
[----:B------:R-:W-:Y:S05]  /*2ea0*/  WARPSYNC.COLLECTIVE R15, `(.L_x_15546) ;  /* 0x000000000f087348 */ /* 0x000fea0003c00000 */
[----:B------:R0:W1:Y:S02]  /*2eb0*/  SHFL.BFLY P6, R14, R13, R12, R11 ;  /* 0x0c00000c0d0e7389 */ /* 0x00006400000c000b */
[----:B01----:R-:W-:Y:S05]  /*2ec0*/  ENDCOLLECTIVE ;  /* 0x000000000000791b */ /* 0x003fea0003800000 */
.L_x_15546:
[----:B------:R-:W-:Y:S01]  /*2ed0*/  HFMA2 R12, -RZ, RZ, 0, 1.1920928955078125e-07 ;  /* 0x00000002ff0c7431 */ /* 0x000fe200000001ff */
[----:B------:R-:W-:-:S04]  /*2ee0*/  FMNMX.FTZ R3, R2, R14, !PT ;  /* 0x0000000e02037209 */ /* 0x000fc80007810000 */
[----:B------:R-:W-:-:S07]  /*2ef0*/  MOV R13, R3 ;  /* 0x00000003000d7202 */ /* 0x000fce0000000f00 */
[----:B------:R-:W-:Y:S05]  /*2f00*/  WARPSYNC.COLLECTIVE R15, `(.L_x_15547) ;  /* 0x000000000f087348 */ /* 0x000fea0003c00000 */
[----:B------:R0:W1:Y:S02]  /*2f10*/  SHFL.BFLY P6, R14, R13, R12, R11 ;  /* 0x0c00000c0d0e7389 */ /* 0x00006400000c000b */
[----:B01----:R-:W-:Y:S05]  /*2f20*/  ENDCOLLECTIVE ;  /* 0x000000000000791b */ /* 0x003fea0003800000 */
.L_x_15547:
[----:B------:R-:W-:Y:S05]  /*2f30*/  BRA `(.L_x_15548) ;  /* 0xffffffd4003c7947 */ /* 0x000fea000383ffff */
.L_x_15549:
        /* <DEDUP_REMOVED lines=12> */
.L_x_27534:


//--------------------- .text._ZN4vllm25paged_attention_v2_kernelIfhLi128ELi16ELi128ELNS_18Fp8KVCacheDataTypeE1ELb0ELi512EEEvPfS2_PT_PKS3_PKT0_S9_ifPKiSB_iPKfiiiSD_SD_iiiii --------------------------
	.section	.text._ZN4vllm25paged_attention_v2_kernelIfhLi128ELi16ELi128ELNS_18Fp8KVCacheDataTypeE1ELb0ELi512EEEvPfS2_PT_PKS3_PKT0_S9_ifPKiSB_iPKfiiiSD_SD_iiiii,"ax",@progbits
	.align	128
        .global         _ZN4vllm25paged_attention_v2_kernelIfhLi128ELi16ELi128ELNS_18Fp8KVCacheDataTypeE1ELb0ELi512EEEvPfS2_PT_PKS3_PKT0_S9_ifPKiSB_iPKfiiiSD_SD_iiiii
        .type           _ZN4vllm25paged_attention_v2_kernelIfhLi128ELi16ELi128ELNS_18Fp8KVCacheDataTypeE1ELb0ELi512EEEvPfS2_PT_PKS3_PKT0_S9_ifPKiSB_iPKfiiiSD_SD_iiiii,@function
        .size           _ZN4vllm25paged_attention_v2_kernelIfhLi128ELi16ELi128ELNS_18Fp8KVCacheDataTypeE1ELb0ELi512EEEvPfS2_PT_PKS3_PKT0_S9_ifPKiSB_iPKfiiiSD_SD_iiiii,(.L_x_27535 - _ZN4vllm25paged_attention_v2_kernelIfhLi128ELi16ELi128ELNS_18Fp8KVCacheDataTypeE1ELb0ELi512EEEvPfS2_PT_PKS3_PKT0_S9_ifPKiSB_iPKfiiiSD_SD_iiiii)
        .other          _ZN4vllm25paged_attention_v2_kernelIfhLi128ELi16ELi128ELNS_18Fp8KVCacheDataTypeE1ELb0ELi512EEEvPfS2_PT_PKS3_PKT0_S9_ifPKiSB_iPKfiiiSD_SD_iiiii,@"STO_CUDA_ENTRY STV_DEFAULT"
_ZN4vllm25paged_attention_v2_kernelIfhLi128ELi16ELi128ELNS_18Fp8KVCacheDataTypeE1ELb0ELi512EEEvPfS2_PT_PKS3_PKT0_S9_ifPKiSB_iPKfiiiSD_SD_iiiii:
.text._ZN4vllm25paged_attention_v2_kernelIfhLi128ELi16ELi128ELNS_18Fp8KVCacheDataTypeE1ELb0ELi512EEEvPfS2_PT_PKS3_PKT0_S9_ifPKiSB_iPKfiiiSD_SD_iiiii:
        /* <DEDUP_REMOVED lines=52> */
.L_x_15551:
[----:B------:R-:W-:Y:S05]  /*0340*/  BSYNC.RECONVERGENT B6 ;  /* 0x0000000000067941 */ /* 0x000fea0003800200 */
.L_x_15550:
        /* <DEDUP_REMOVED lines=15> */
.L_x_15587:
        /* <DEDUP_REMOVED lines=40> */
.L_x_15557:
        /* <DEDUP_REMOVED lines=11> */
.L_x_15556:
[----:B------:R-:W-:Y:S05]  /*0770*/  BSYNC.RECONVERGENT B1 ;  /* 0x0000000000017941 */ /* 0x000fea0003800200 */
.L_x_15555:
        /* <DEDUP_REMOVED lines=13> */
.L_x_15560:
        /* <DEDUP_REMOVED lines=100> */
.L_x_15559:
[----:B------:R-:W-:Y:S05]  /*0e90*/  BSYNC.RECONVERGENT B1 ;  /* 0x0000000000017941 */ /* 0x000fea0003800200 */
.L_x_15558:
        /* <DEDUP_REMOVED lines=55> */
.L_x_15562:
[----:B------:R-:W-:Y:S05]  /*1210*/  BSYNC.RECONVERGENT B1 ;  /* 0x0000000000017941 */ /* 0x000fea0003800200 */
.L_x_15561:
        /* <DEDUP_REMOVED lines=26> */
.L_x_15554:
[----:B------:R-:W-:Y:S05]  /*13c0*/  BSYNC.RECONVERGENT B0 ;  /* 0x0000000000007941 */ /* 0x000fea0003800200 */
.L_x_15553:
        /* <DEDUP_REMOVED lines=40> */
.L_x_15567:
[----:B------:R-:W1:Y:S01]  /*1650*/  LDS R13, [R3] ;  /* 0x00000000030d7984 */ /* 0x000e620000000800 */
[----:B------:R-:W-:-:S04]  /*1660*/  IADD3 R11, PT, PT, R11, 0x1, RZ ;  /* 0x000000010b0b7810 */ /* 0x000fc80007ffe0ff */
[----:B------:R-:W-:Y:S01]  /*1670*/  ISETP.NE.AND P0, PT, R11, RZ, PT ;  /* 0x000000ff0b00720c */ /* 0x000fe20003f05270 */
[----:B-1----:R-:W-:-:S05]  /*1680*/  FMUL.FTZ R12, R13, R2 ;  /* 0x000000020d0c7220 */ /* 0x002fca0000410000 */
[----:B------:R1:W-:Y:S02]  /*1690*/  STS [R3], R12 ;  /* 0x0000000c03007388 */ /* 0x0003e40000000800 */
[----:B-1----:R-:W-:-:S05]  /*16a0*/  VIADD R3, R3, 0x200 ;  /* 0x0000020003037836 */ /* 0x002fca0000000000 */
[----:B------:R-:W-:Y:S05]  /*16b0*/  @P0 BRA `(.L_x_15567) ;  /* 0xfffffffc00e40947 */ /* 0x000fea000383ffff */
.L_x_15566:
[----:B------:R-:W-:Y:S05]  /*16c0*/  BSYNC.RECONVERGENT B1 ;  /* 0x0000000000017941 */ /* 0x000fea0003800200 */
.L_x_15565:
        /* <DEDUP_REMOVED lines=13> */
.L_x_15570:
        /* <DEDUP_REMOVED lines=52> */
.L_x_15569:
[----:B------:R-:W-:Y:S05]  /*1ae0*/  BSYNC.RECONVERGENT B1 ;  /* 0x0000000000017941 */ /* 0x000fea0003800200 */
.L_x_15568:
        /* <DEDUP_REMOVED lines=31> */
.L_x_15572:
[----:B------:R-:W-:Y:S05]  /*1ce0*/  BSYNC.RECONVERGENT B1 ;  /* 0x0000000000017941 */ /* 0x000fea0003800200 */
.L_x_15571:
        /* <DEDUP_REMOVED lines=14> */
.L_x_15564:
[----:B------:R-:W-:Y:S05]  /*1dd0*/  BSYNC.RECONVERGENT B0 ;  /* 0x0000000000007941 */ /* 0x000fea0003800200 */
.L_x_15563:
        /* <DEDUP_REMOVED lines=27> */
.L_x_15574:
[----:B------:R-:W-:Y:S05]  /*1f90*/  BSYNC.RECONVERGENT B0 ;  /* 0x0000000000007941 */ /* 0x000fea0003800200 */
.L_x_15573:
        /* <DEDUP_REMOVED lines=41> */
.L_x_15576:
[----:B------:R-:W-:Y:S05]  /*2230*/  BSYNC.RECONVERGENT B0 ;  /* 0x0000000000007941 */ /* 0x000fea0003800200 */
.L_x_15575:
        /* <DEDUP_REMOVED lines=36> */
.L_x_15578:
[----:B------:R-:W-:Y:S05]  /*2480*/  BSYNC.RECONVERGENT B0 ;  /* 0x0000000000007941 */ /* 0x000fea0003800200 */
.L_x_15577:
        /* <DEDUP_REMOVED lines=20> */
.L_x_15580:
[----:B------:R-:W-:Y:S05]  /*25d0*/  BSYNC.RECONVERGENT B0 ;  /* 0x0000000000007941 */ /* 0x000fea0003800200 */
.L_x_15579:
        /* <DEDUP_REMOVED lines=35> */
.L_x_15582:
[----:B------:R-:W-:Y:S05]  /*2810*/  BSYNC.RECONVERGENT B0 ;  /* 0x0000000000007941 */ /* 0x000fea0003800200 */
.L_x_15581:
        /* <DEDUP_REMOVED lines=31> */
.L_x_15552:
[----:B------:R-:W-:Y:S01]  /*2a10*/  HFMA2 R11, -RZ, RZ, 0, 1.847743988037109375e-06 ;  /* 0x0000001fff0b7431 */ /* 0x000fe200000001ff */
[----:B------:R-:W-:Y:S02]  /*2a20*/  MOV R12, 0x10 ;  /* 0x00000010000c7802 */ /* 0x000fe40000000f00 */
[----:B------:R-:W-:-:S07]  /*2a30*/  MOV R15, 0xffffffff ;  /* 0xffffffff000f7802 */ /* 0x000fce0000000f00 */
[----:B------:R-:W-:Y:S05]  /*2a40*/  WARPSYNC.COLLECTIVE R15, `(.L_x_15583) ;  /* 0x000000000f087348 */ /* 0x000fea0003c00000 */
[----:B------:R0:W1:Y:S02]  /*2a50*/  SHFL.BFLY P6, R14, R13, R12, R11 ;  /* 0x0c00000c0d0e7389 */ /* 0x00006400000c000b */
[----:B01----:R-:W-:Y:S05]  /*2a60*/  ENDCOLLECTIVE ;  /* 0x000000000000791b */ /* 0x003fea0003800000 */
.L_x_15583:
[----:B------:R-:W-:Y:S01]  /*2a70*/  HFMA2 R12, -RZ, RZ, 0, 4.76837158203125e-07 ;  /* 0x00000008ff0c7431 */ /* 0x000fe200000001ff */
[----:B------:R-:W-:-:S04]  /*2a80*/  FMNMX.FTZ R0, R14, -3.40282346638528859812e+38, !PT ;  /* 0xff7fffff0e007809 */ /* 0x000fc80007810000 */
[----:B------:R-:W-:-:S07]  /*2a90*/  MOV R13, R0 ;  /* 0x00000000000d7202 */ /* 0x000fce0000000f00 */
[----:B------:R-:W-:Y:S05]  /*2aa0*/  WARPSYNC.COLLECTIVE R15, `(.L_x_15584) ;  /* 0x000000000f087348 */ /* 0x000fea0003c00000 */
[----:B------:R0:W1:Y:S02]  /*2ab0*/  SHFL.BFLY P6, R14, R13, R12, R11 ;  /* 0x0c00000c0d0e7389 */ /* 0x00006400000c000b */
[----:B01----:R-:W-:Y:S05]  /*2ac0*/  ENDCOLLECTIVE ;  /* 0x000000000000791b */ /* 0x003fea0003800000 */
.L_x_15584:
[----:B------:R-:W-:Y:S01]  /*2ad0*/  HFMA2 R12, -RZ, RZ, 0, 2.384185791015625e-07 ;  /* 0x00000004ff0c7431 */ /* 0x000fe200000001ff */
[----:B------:R-:W-:-:S04]  /*2ae0*/  FMNMX.FTZ R2, R0, R14, !PT ;  /* 0x0000000e00027209 */ /* 0x000fc80007810000 */
[----:B------:R-:W-:-:S07]  /*2af0*/  MOV R13, R2 ;  /* 0x00000002000d7202 */ /* 0x000fce0000000f00 */
[----:B------:R-:W-:Y:S05]  /*2b00*/  WARPSYNC.COLLECTIVE R15, `(.L_x_15585) ;  /* 0x000000000f087348 */ /* 0x000fea0003c00000 */
[----:B------:R0:W1:Y:S02]  /*2b10*/  SHFL.BFLY P6, R14, R13, R12, R11 ;  /* 0x0c00000c0d0e7389 */ /* 0x00006400000c000b */
[----:B01----:R-:W-:Y:S05]  /*2b20*/  ENDCOLLECTIVE ;  /* 0x000000000000791b */ /* 0x003fea0003800000 */
.L_x_15585:
[----:B------:R-:W-:Y:S01]  /*2b30*/  HFMA2 R12, -RZ, RZ, 0, 1.1920928955078125e-07 ;  /* 0x00000002ff0c7431 */ /* 0x000fe200000001ff */
[----:B------:R-:W-:-:S04]  /*2b40*/  FMNMX.FTZ R3, R2, R14, !PT ;  /* 0x0000000e02037209 */ /* 0x000fc80007810000 */
[----:B------:R-:W-:-:S07]  /*2b50*/  MOV R13, R3 ;  /* 0x00000003000d7202 */ /* 0x000fce0000000f00 */
[----:B------:R-:W-:Y:S05]  /*2b60*/  WARPSYNC.COLLECTIVE R15, `(.L_x_15586) ;  /* 0x000000000f087348 */ /* 0x000fea0003c00000 */
[----:B------:R0:W1:Y:S02]  /*2b70*/  SHFL.BFLY P6, R14, R13, R12, R11 ;  /* 0x0c00000c0d0e7389 */ /* 0x00006400000c000b */
[----:B01----:R-:W-:Y:S05]  /*2b80*/  ENDCOLLECTIVE ;  /* 0x000000000000791b */ /* 0x003fea0003800000 */
.L_x_15586:
[----:B------:R-:W-:Y:S05]  /*2b90*/  BRA `(.L_x_15587) ;  /* 0xffffffd800287947 */ /* 0x000fea000383ffff */
.L_x_15588:
        /* <DEDUP_REMOVED lines=14> */
.L_x_27535:


//--------------------- .text._ZN4vllm25paged_attention_v2_kernelIfhLi120ELi16ELi128ELNS_18Fp8KVCacheDataTypeE1ELb0ELi512EEEvPfS2_PT_PKS3_PKT0_S9_ifPKiSB_iPKfiiiSD_SD_iiiii --------------------------
	.section	.text._ZN4vllm25paged_attention_v2_kernelIfhLi120ELi16ELi128ELNS_18Fp8KVCacheDataTypeE1ELb0ELi512EEEvPfS2_PT_PKS3_PKT0_S9_ifPKiSB_iPKfiiiSD_SD_iiiii,"ax",@progbits
	.align	128
        .global         _ZN4vllm25paged_attention_v2_kernelIfhLi120ELi16ELi128ELNS_18Fp8KVCacheDataTypeE1ELb0ELi512EEEvPfS2_PT_PKS3_PKT0_S9_ifPKiSB_iPKfiiiSD_SD_iiiii
        .type           _ZN4vllm25paged_attention_v2_kernelIfhLi120ELi16ELi128ELNS_18Fp8KVCacheDataTypeE1ELb0ELi512EEEvPfS2_PT_PKS3_PKT0_S9_ifPKiSB_iPKfiiiSD_SD_iiiii,@function
        .size           _ZN4vllm25paged_attention_v2_kernelIfhLi120ELi16ELi128ELNS_18Fp8KVCacheDataTypeE1ELb0ELi512EEEvPfS2_PT_PKS3_PKT0_S9_ifPKiSB_iPKfiiiSD_SD_iiiii,(.L_x_27536 - _ZN4vllm25paged_attention_v2_kernelIfhLi120ELi16ELi128ELNS_18Fp8KVCacheDataTypeE1ELb0ELi512EEEvPfS2_PT_PKS3_PKT0_S9_ifPKiSB_iPKfiiiSD_SD_iiiii)
        .other          _ZN4vllm25paged_attention_v2_kernelIfhLi120ELi16ELi128ELNS_18Fp8KVCacheDataTypeE1ELb0ELi512EEEvPfS2_PT_PKS3_PKT0_S9_ifPKiSB_iPKfiiiSD_SD_iiiii,@"STO_CUDA_ENTRY STV_DEFAULT"
_ZN4vllm25paged_attention_v2_kernelIfhLi120ELi16ELi128ELNS_18Fp8KVCacheDataTypeE1ELb0ELi512EEEvPfS2_PT_PKS3_PKT0_S9_ifPKiSB_iPKfiiiSD_SD_iiiii:
.text._ZN4vllm25paged_attention_v2_kernelIfhLi120ELi16ELi128ELNS_18Fp8KVCacheDataTypeE1ELb0ELi512EEEvPfS2_PT_PKS3_PKT0_S9_ifPKiSB_iPKfiiiSD_SD_iiiii:
        /* <DEDUP_REMOVED lines=52> */
.L_x_15590:
[----:B------:R-:W-:Y:S05]  /*0340*/  BSYNC.RECONVERGENT B6 ;  /* 0x0000000000067941 */ /* 0x000fea0003800200 */
.L_x_15589:
        /* <DEDUP_REMOVED lines=15> */
.L_x_15626:
        /* <DEDUP_REMOVED lines=40> */
.L_x_15596:
        /* <DEDUP_REMOVED lines=11> */
.L_x_15595:
[----:B------:R-:W-:Y:S05]  /*0770*/  BSYNC.RECONVERGENT B1 ;  /* 0x0000000000017941 */ /* 0x000fea0003800200 */
.L_x_15594:
        /* <DEDUP_REMOVED lines=13> */
.L_x_15599:
        /* <DEDUP_REMOVED lines=100> */
.L_x_15598:
[----:B------:R-:W-:Y:S05]  /*0e90*/  BSYNC.RECONVERGENT B1 ;  /* 0x0000000000017941 */ /* 0x000fea0003800200 */
.L_x_15597:
        /* <DEDUP_REMOVED lines=55> */
.L_x_15601:
[----:B------:R-:W-:Y:S05]  /*1210*/  BSYNC.RECONVERGENT B1 ;  /* 0x0000000000017941 */ /* 0x000fea0003800200 */
.L_x_15600:
        /* <DEDUP_REMOVED lines=26> */
.L_x_15593:
[----:B------:R-:W-:Y:S05]  /*13c0*/  BSYNC.RECONVERGENT B0 ;  /* 0x0000000000007941 */ /* 0x000fea0003800200 */
.L_x_15592:
        /* <DEDUP_REMOVED lines=40> */
.L_x_15606:
[----:B------:R-:W1:Y:S01]  /*1650*/  LDS R13, [R3] ;  /* 0x00000000030d7984 */ /* 0x000e620000000800 */
[----:B------:R-:W-:-:S05]  /*1660*/  VIADD R11, R11, 0x1 ;  /* 0x000000010b0b7836 */ /* 0x000fca0000000000 */
[----:B------:R-:W-:Y:S01]  /*1670*/  ISETP.NE.AND P0, PT, R11, RZ, PT ;  /* 0x000000ff0b00720c */ /* 0x000fe20003f05270 */
[----:B-1----:R-:W-:-:S05]  /*1680*/  FMUL.FTZ R12, R13, R2 ;  /* 0x000000020d0c7220 */ /* 0x002fca0000410000 */
[----:B------:R1:W-:Y:S02]  /*1690*/  STS [R3], R12 ;  /* 0x0000000c03007388 */ /* 0x0003e40000000800 */
[----:B-1----:R-:W-:-:S05]  /*16a0*/  IADD3 R3, PT, PT, R3, 0x200, RZ ;  /* 0x0000020003037810 */ /* 0x002fca0007ffe0ff */
[----:B------:R-:W-:Y:S05]  /*16b0*/  @P0 BRA `(.L_x_15606) ;  /* 0xfffffffc00e40947 */ /* 0x000fea000383ffff */
.L_x_15605:
[----:B------:R-:W-:Y:S05]  /*16c0*/  BSYNC.RECONVERGENT B1 ;  /* 0x0000000000017941 */ /* 0x000fea0003800200 */
.L_x_15604:
        /* <DEDUP_REMOVED lines=13> */
.L_x_15609:
        /* <DEDUP_REMOVED lines=52> */
.L_x_15608:
[----:B------:R-:W-:Y:S05]  /*1ae0*/  BSYNC.RECONVERGENT B1 ;  /* 0x0000000000017941 */ /* 0x000fea0003800200 */
.L_x_15607:
        /* <DEDUP_REMOVED lines=31> */
.L_x_15611:
[----:B------:R-:W-:Y:S05]  /*1ce0*/  BSYNC.RECONVERGENT B1 ;  /* 0x0000000000017941 */ /* 0x000fea0003800200 */
.L_x_15610:
        /* <DEDUP_REMOVED lines=14> */
.L_x_15603:
[----:B------:R-:W-:Y:S05]  /*1dd0*/  BSYNC.RECONVERGENT B0 ;  /* 0x0000000000007941 */ /* 0x000fea0003800200 */
.L_x_15602:
        /* <DEDUP_REMOVED lines=32> */
.L_x_15613:
[----:B------:R-:W-:Y:S05]  /*1fe0*/  BSYNC.RECONVERGENT B0 ;  /* 0x0000000000007941 */ /* 0x000fea0003800200 */
.L_x_15612:
        /* <DEDUP_REMOVED lines=34> */
.L_x_15615:
[----:B------:R-:W-:Y:S05]  /*2210*/  BSYNC.RECONVERGENT B0 ;  /* 0x0000000000007941 */ /* 0x000fea0003800200 */
.L_x_15614:
        /* <DEDUP_REMOVED lines=33> */
.L_x_15617:
[----:B------:R-:W-:Y:S05]  /*2430*/  BSYNC.RECONVERGENT B0 ;  /* 0x0000000000007941 */ /* 0x000fea0003800200 */
.L_x_15616:
        /* <DEDUP_REMOVED lines=18> */
.L_x_15619:
[----:B------:R-:W-:Y:S05]  /*2560*/  BSYNC.RECONVERGENT B0 ;  /* 0x0000000000007941 */ /* 0x000fea0003800200 */
.L_x_15618:
        /* <DEDUP_REMOVED lines=33> */
.L_x_15621:
[----:B------:R-:W-:Y:S05]  /*2780*/  BSYNC.RECONVERGENT B0 ;  /* 0x0000000000007941 */ /* 0x000fea0003800200 */
.L_x_15620:
        /* <DEDUP_REMOVED lines=30> */
.L_x_15591:
[----:B------:R-:W-:Y:S01]  /*2970*/  HFMA2 R12, -RZ, RZ, 0, 9.5367431640625e-07 ;  /* 0x00000010ff0c7431 */ /* 0x000fe200000001ff */
[----:B------:R-:W-:Y:S02]  /*2980*/  MOV R11, 0x1f ;  /* 0x0000001f000b7802 */ /* 0x000fe40000000f00 */
[----:B------:R-:W-:-:S07]  /*2990*/  MOV R15, 0xffffffff ;  /* 0xffffffff000f7802 */ /* 0x000fce0000000f00 */
[----:B------:R-:W-:Y:S05]  /*29a0*/  WARPSYNC.COLLECTIVE R15, `(.L_x_15622) ;  /* 0x000000000f087348 */ /* 0x000fea0003c00000 */
[----:B------:R0:W1:Y:S02]  /*29b0*/  SHFL.BFLY P6, R14, R13, R12, R11 ;  /* 0x0c00000c0d0e7389 */ /* 0x00006400000c000b */
[----:B01----:R-:W-:Y:S05]  /*29c0*/  ENDCOLLECTIVE ;  /* 0x000000000000791b */ /* 0x003fea0003800000 */
.L_x_15622:
[----:B------:R-:W-:Y:S01]  /*29d0*/  HFMA2 R12, -RZ, RZ, 0, 4.76837158203125e-07 ;  /* 0x00000008ff0c7431 */ /* 0x000fe200000001ff */
[----:B------:R-:W-:-:S04]  /*29e0*/  FMNMX.FTZ R0, R14, -3.40282346638528859812e+38, !PT ;  /* 0xff7fffff0e007809 */ /* 0x000fc80007810000 */
[----:B------:R-:W-:-:S07]  /*29f0*/  MOV R13, R0 ;  /* 0x00000000000d7202 */ /* 0x000fce0000000f00 */
[----:B------:R-:W-:Y:S05]  /*2a00*/  WARPSYNC.COLLECTIVE R15, `(.L_x_15623) ;  /* 0x000000000f087348 */ /* 0x000fea0003c00000 */
[----:B------:R0:W1:Y:S02]  /*2a10*/  SHFL.BFLY P6, R14, R13, R12, R11 ;  /* 0x0c00000c0d0e7389 */ /* 0x00006400000c000b */
[----:B01----:R-:W-:Y:S05]  /*2a20*/  ENDCOLLECTIVE ;  /* 0x000000000000791b */ /* 0x003fea0003800000 */
.L_x_15623:
[----:B------:R-:W-:Y:S01]  /*2a30*/  HFMA2 R12, -RZ, RZ, 0, 2.384185791015625e-07 ;  /* 0x00000004ff0c7431 */ /* 0x000fe200000001ff */
[----:B------:R-:W-:-:S04]  /*2a40*/  FMNMX.FTZ R2, R0, R14, !PT ;  /* 0x0000000e00027209 */ /* 0x000fc80007810000 */
[----:B------:R-:W-:-:S07]  /*2a50*/  MOV R13, R2 ;  /* 0x00000002000d7202 */ /* 0x000fce0000000f00 */
[----:B------:R-:W-:Y:S05]  /*2a60*/  WARPSYNC.COLLECTIVE R15, `(.L_x_15624) ;  /* 0x000000000f087348 */ /* 0x000fea0003c00000 */
[----:B------:R0:W1:Y:S02]  /*2a70*/  SHFL.BFLY P6, R14, R13, R12, R11 ;  /* 0x0c00000c0d0e7389 */ /* 0x00006400000c000b */
[----:B01----:R-:W-:Y:S05]  /*2a80*/  ENDCOLLECTIVE ;  /* 0x000000000000791b */ /* 0x003fea0003800000 */
.L_x_15624:
[----:B------:R-:W-:Y:S01]  /*2a90*/  HFMA2 R12, -RZ, RZ, 0, 1.1920928955078125e-07 ;  /* 0x00000002ff0c7431 */ /* 0x000fe200000001ff */
[----:B------:R-:W-:-:S04]  /*2aa0*/  FMNMX.FTZ R3, R2, R14, !PT ;  /* 0x0000000e02037209 */ /* 0x000fc80007810000 */
[----:B------:R-:W-:-:S07]  /*2ab0*/  MOV R13, R3 ;  /* 0x00000003000d7202 */ /* 0x000fce0000000f00 */
[----:B------:R-:W-:Y:S05]  /*2ac0*/  WARPSYNC.COLLECTIVE R15, `(.L_x_15625) ;  /* 0x000000000f087348 */ /* 0x000fea0003c00000 */
[----:B------:R0:W1:Y:S02]  /*2ad0*/  SHFL.BFLY P6, R14, R13, R12, R11 ;  /* 0x0c00000c0d0e7389 */ /* 0x00006400000c000b */
[----:B01----:R-:W-:Y:S05]  /*2ae0*/  ENDCOLLECTIVE ;  /* 0x000000000000791b */ /* 0x003fea0003800000 */
.L_x_15625:
[----:B------:R-:W-:Y:S05]  /*2af0*/  BRA `(.L_x_15626) ;  /* 0xffffffd800507947 */ /* 0x000fea000383ffff */
.L_x_15627:
        /* <DEDUP_REMOVED lines=16> */
.L_x_27536:


//--------------------- .text._ZN4vllm25paged_attention_v2_kernelIfhLi112ELi16ELi128ELNS_18Fp8KVCacheDataTypeE1ELb0ELi512EEEvPfS2_PT_PKS3_PKT0_S9_ifPKiSB_iPKfiiiSD_SD_iiiii --------------------------
	.section	.text._ZN4vllm25paged_attention_v2_kernelIfhLi112ELi16ELi128ELNS_18Fp8KVCacheDataTypeE1ELb0ELi512EEEvPfS2_PT_PKS3_PKT0_S9_ifPKiSB_iPKfiiiSD_SD_iiiii,"ax",@progbits
	.align	128
        .global         _ZN4vllm25paged_attention_v2_kernelIfhLi112ELi16ELi128ELNS_18Fp8KVCacheDataTypeE1ELb0ELi512EEEvPfS2_PT_PKS3_PKT0_S9_ifPKiSB_iPKfiiiSD_SD_iiiii
        .type           _ZN4vllm25paged_attention_v2_kernelIfhLi112ELi16ELi128ELNS_18Fp8KVCacheDataTypeE1ELb0ELi512EEEvPfS2_PT_PKS3_PKT0_S9_ifPKiSB_iPKfiiiSD_SD_iiiii,@function
        .size           _ZN4vllm25paged_attention_v2_kernelIfhLi112ELi16ELi128ELNS_18Fp8KVCacheDataTypeE1ELb0ELi512EEEvPfS2_PT_PKS3_PKT0_S9_ifPKiSB_iPKfiiiSD_SD_iiiii,(.L_x_27537 - _ZN4vllm25paged_attention_v2_kernelIfhLi112ELi16ELi128ELNS_18Fp8KVCacheDataTypeE1ELb0ELi512EEEvPfS2_PT_PKS3_PKT0_S9_ifPKiSB_iPKfiiiSD_SD_iiiii)
        .other          _ZN4vllm25paged_attention_v2_kernelIfhLi112ELi16ELi128ELNS_18Fp8KVCacheDataTypeE1ELb0ELi512EEEvPfS2_PT_PKS3_PKT0_S9_ifPKiSB_iPKfiiiSD_SD_iiiii,@"STO_CUDA_ENTRY STV_DEFAULT"
_ZN4vllm25paged_attention_v2_kernelIfhLi112ELi16ELi128ELNS_18Fp8KVCacheDataTypeE1ELb0ELi512EEEvPfS2_PT_PKS3_PKT0_S9_ifPKiSB_iPKfiiiSD_SD_iiiii:
.text._ZN4vllm25paged_attention_v2_kernelIfhLi112ELi16ELi128ELNS_18Fp8KVCacheDataTypeE1ELb0ELi512EEEvPfS2_PT_PKS3_PKT0_S9_ifPKiSB_iPKfiiiSD_SD_iiiii:
        /* <DEDUP_REMOVED lines=52> */
.L_x_15629:
[----:B------:R-:W-:Y:S05]  /*0340*/  BSYNC.RECONVERGENT B6 ;  /* 0x0000000000067941 */ /* 0x000fea0003800200 */
.L_x_15628:
        /* <DEDUP_REMOVED lines=15> */
.L_x_15665:
        /* <DEDUP_REMOVED lines=40> */
.L_x_15635:
        /* <DEDUP_REMOVED lines=11> */
.L_x_15634:
[----:B------:R-:W-:Y:S05]  /*0770*/  BSYNC.RECONVERGENT B1 ;  /* 0x0000000000017941 */ /* 0x000fea0003800200 */
.L_x_15633:
        /* <DEDUP_REMOVED lines=13> */
.L_x_15638:
        /* <DEDUP_REMOVED lines=100> */
.L_x_15637:
[----:B------:R-:W-:Y:S05]  /*0e90*/  BSYNC.RECONVERGENT B1 ;  /* 0x0000000000017941 */ /* 0x000fea0003800200 */
.L_x_15636:
        /* <DEDUP_REMOVED lines=55> */
.L_x_15640:
[----:B------:R-:W-:Y:S05]  /*1210*/  BSYNC.RECONVERGENT B1 ;  /* 0x0000000000017941 */ /* 0x000fea0003800200 */
.L_x_15639:
        /* <DEDUP_REMOVED lines=26> */
.L_x_15632:
[----:B------:R-:W-:Y:S05]  /*13c0*/  BSYNC.RECONVERGENT B0 ;  /* 0x0000000000007941 */ /* 0x000fea0003800200 */
.L_x_15631:
        /* <DEDUP_REMOVED lines=40> */
.L_x_15645:
[----:B------:R-:W1:Y:S01]  /*1650*/  LDS R13, [R3] ;  /* 0x00000000030d7984 */ /* 0x000e620000000800 */
[----:B------:R-:W-:-:S04]  /*1660*/  IADD3 R11, PT, PT, R11, 0x1, RZ ;  /* 0x000000010b0b7810 */ /* 0x000fc80007ffe0ff */
[----:B------:R-:W-:Y:S01]  /*1670*/  ISETP.NE.AND P0, PT, R11, RZ, PT ;  /* 0x000000ff0b00720c */ /* 0x000fe20003f05270 */
[----:B-1----:R-:W-:-:S05]  /*1680*/  FMUL.FTZ R12, R13, R2 ;  /* 0x000000020d0c7220 */ /* 0x002fca0000410000 */
[----:B------:R1:W-:Y:S02]  /*1690*/  STS [R3], R12 ;  /* 0x0000000c03007388 */ /* 0x0003e40000000800 */
[----:B-1----:R-:W-:-:S05]  /*16a0*/  IADD3 R3, PT, PT, R3, 0x200, RZ ;  /* 0x0000020003037810 */ /* 0x002fca0007ffe0ff */
[----:B------:R-:W-:Y:S05]  /*16b0*/  @P0 BRA `(.L_x_15645) ;  /* 0xfffffffc00e40947 */ /* 0x000fea000383ffff */
.L_x_15644:
[----:B------:R-:W-:Y:S05]  /*16c0*/  BSYNC.RECONVERGENT B1 ;  /* 0x0000000000017941 */ /* 0x000fea0003800200 */
.L_x_15643:
        /* <DEDUP_REMOVED lines=13> */
.L_x_15648:
        /* <DEDUP_REMOVED lines=52> */
.L_x_15647:
[----:B------:R-:W-:Y:S05]  /*1ae0*/  BSYNC.RECONVERGENT B1 ;  /* 0x0000000000017941 */ /* 0x000fea0003800200 */
.L_x_15646:
        /* <DEDUP_REMOVED lines=31> */
.L_x_15650:
[----:B------:R-:W-:Y:S05]  /*1ce0*/  BSYNC.RECONVERGENT B1 ;  /* 0x0000000000017941 */ /* 0x000fea0003800200 */
.L_x_15649:
        /* <DEDUP_REMOVED lines=14> */
.L_x_15642:
[----:B------:R-:W-:Y:S05]  /*1dd0*/  BSYNC.RECONVERGENT B0 ;  /* 0x0000000000007941 */ /* 0x000fea0003800200 */
.L_x_15641:
        /* <DEDUP_REMOVED lines=32> */
.L_x_15652:
[----:B------:R-:W-:Y:S05]  /*1fe0*/  BSYNC.RECONVERGENT B0 ;  /* 0x0000000000007941 */ /* 0x000fea0003800200 */
.L_x_15651:
        /* <DEDUP_REMOVED lines=33> */
.L_x_15654:
[----:B------:R-:W-:Y:S05]  /*2200*/  BSYNC.RECONVERGENT B0 ;  /* 0x0000000000007941 */ /* 0x000fea0003800200 */
.L_x_15653:
        /* <DEDUP_REMOVED lines=31> */
.L_x_15656:
[----:B------:R-:W-:Y:S05]  /*2400*/  BSYNC.RECONVERGENT B0 ;  /* 0x0000000000007941 */ /* 0x000fea0003800200 */
.L_x_15655:
        /* <DEDUP_REMOVED lines=17> */
.L_x_15658:
[----:B------:R-:W-:Y:S05]  /*2520*/  BSYNC.RECONVERGENT B0 ;  /* 0x0000000000007941 */ /* 0x000fea0003800200 */
.L_x_15657:
        /* <DEDUP_REMOVED lines=31> */
.L_x_15660:
[----:B------:R-:W-:Y:S05]  /*2720*/  BSYNC.RECONVERGENT B0 ;  /* 0x0000000000007941 */ /* 0x000fea0003800200 */
.L_x_15659:
        /* <DEDUP_REMOVED lines=29> */
.L_x_15630:
[----:B------:R-:W-:Y:S01]  /*2900*/  HFMA2 R12, -RZ, RZ, 0, 9.5367431640625e-07 ;  /* 0x00000010ff0c7431 */ /* 0x000fe200000001ff */
[----:B------:R-:W-:Y:S02]  /*2910*/  MOV R11, 0x1f ;  /* 0x0000001f000b7802 */ /* 0x000fe40000000f00 */
[----:B------:R-:W-:-:S07]  /*2920*/  MOV R15, 0xffffffff ;  /* 0xffffffff000f7802 */ /* 0x000fce0000000f00 */
[----:B------:R-:W-:Y:S05]  /*2930*/  WARPSYNC.COLLECTIVE R15, `(.L_x_15661) ;  /* 0x000000000f087348 */ /* 0x000fea0003c00000 */
[----:B------:R0:W1:Y:S02]  /*2940*/  SHFL.BFLY P6, R14, R13, R12, R11 ;  /* 0x0c00000c0d0e7389 */ /* 0x00006400000c000b */
[----:B01----:R-:W-:Y:S05]  /*2950*/  ENDCOLLECTIVE ;  /* 0x000000000000791b */ /* 0x003fea0003800000 */
.L_x_15661:
[----:B------:R-:W-:Y:S01]  /*2960*/  HFMA2 R12, -RZ, RZ, 0, 4.76837158203125e-07 ;  /* 0x00000008ff0c7431 */ /* 0x000fe200000001ff */
[----:B------:R-:W-:-:S04]  /*2970*/  FMNMX.FTZ R0, R14, -3.40282346638528859812e+38, !PT ;  /* 0xff7fffff0e007809 */ /* 0x000fc80007810000 */
[----:B------:R-:W-:-:S07]  /*2980*/  MOV R13, R0 ;  /* 0x00000000000d7202 */ /* 0x000fce0000000f00 */
[----:B------:R-:W-:Y:S05]  /*2990*/  WARPSYNC.COLLECTIVE R15, `(.L_x_15662) ;  /* 0x000000000f087348 */ /* 0x000fea0003c00000 */
[----:B------:R0:W1:Y:S02]  /*29a0*/  SHFL.BFLY P6, R14, R13, R12, R11 ;  /* 0x0c00000c0d0e7389 */ /* 0x00006400000c000b */
[----:B01----:R-:W-:Y:S05]  /*29b0*/  ENDCOLLECTIVE ;  /* 0x000000000000791b */ /* 0x003fea0003800000 */
.L_x_15662:
[----:B------:R-:W-:Y:S01]  /*29c0*/  HFMA2 R12, -RZ, RZ, 0, 2.384185791015625e-07 ;  /* 0x00000004ff0c7431 */ /* 0x000fe200000001ff */
[----:B------:R-:W-:-:S04]  /*29d0*/  FMNMX.FTZ R2, R0, R14, !PT ;  /* 0x0000000e00027209 */ /* 0x000fc80007810000 */
[----:B------:R-:W-:-:S07]  /*29e0*/  MOV R13, R2 ;  /* 0x00000002000d7202 */ /* 0x000fce0000000f00 */
[----:B------:R-:W-:Y:S05]  /*29f0*/  WARPSYNC.COLLECTIVE R15, `(.L_x_15663) ;  /* 0x000000000f087348 */ /* 0x000fea0003c00000 */
[----:B------:R0:W1:Y:S02]  /*2a00*/  SHFL.BFLY P6, R14, R13, R12, R11 ;  /* 0x0c00000c0d0e7389 */ /* 0x00006400000c000b */
[----:B01----:R-:W-:Y:S05]  /*2a10*/  ENDCOLLECTIVE ;  /* 0x000000000000791b */ /* 0x003fea0003800000 */
.L_x_15663:
[----:B------:R-:W-:Y:S01]  /*2a20*/  HFMA2 R12, -RZ, RZ, 0, 1.1920928955078125e-07 ;  /* 0x00000002ff0c7431 */ /* 0x000fe200000001ff */
[----:B------:R-:W-:-:S04]  /*2a30*/  FMNMX.FTZ R3, R2, R14, !PT ;  /* 0x0000000e02037209 */ /* 0x000fc80007810000 */
[----:B------:R-:W-:-:S07]  /*2a40*/  MOV R13, R3 ;  /* 0x00000003000d7202 */ /* 0x000fce0000000f00 */
[----:B------:R-:W-:Y:S05]  /*2a50*/  WARPSYNC.COLLECTIVE R15, `(.L_x_15664) ;  /* 0x000000000f087348 */ /* 0x000fea0003c00000 */
[----:B------:R0:W1:Y:S02]  /*2a60*/  SHFL.BFLY P6, R14, R13, R12, R11 ;  /* 0x0c00000c0d0e7389 */ /* 0x00006400000c000b */
[----:B01----:R-:W-:Y:S05]  /*2a70*/  ENDCOLLECTIVE ;  /* 0x000000000000791b */ /* 0x003fea0003800000 */
.L_x_15664:
[----:B------:R-:W-:Y:S05]  /*2a80*/  BRA `(.L_x_15665) ;  /* 0xffffffd8006c7947 */ /* 0x000fea000383ffff */
.L_x_15666:
        /* <DEDUP_REMOVED lines=15> */
.L_x_27537:


//--------------------- .text._ZN4vllm25paged_attention_v2_kernelIfhLi96ELi16ELi128ELNS_18Fp8KVCacheDataTypeE1ELb0ELi512EEEvPfS2_PT_PKS3_PKT0_S9_ifPKiSB_iPKfiiiSD_SD_iiiii --------------------------
	.section	.text._ZN4vllm25paged_attention_v2_kernelIfhLi96ELi16ELi128ELNS_18Fp8KVCacheDataTypeE1ELb0ELi512EEEvPfS2_PT_PKS3_PKT0_S9_ifPKiSB_iPKfiiiSD_SD_iiiii,"ax",@progbits
	.align	128
        .global         _ZN4vllm25paged_attention_v2_kernelIfhLi96ELi16ELi128ELNS_18Fp8KVCacheDataTypeE1ELb0ELi512EEEvPfS2_PT_PKS3_PKT0_S9_ifPKiSB_iPKfiiiSD_SD_iiiii
        .type           _ZN4vllm25paged_attention_v2_kernelIfhLi96ELi16ELi128ELNS_18Fp8KVCacheDataTypeE1ELb0ELi512EEEvPfS2_PT_PKS3_PKT0_S9_ifPKiSB_iPKfiiiSD_SD_iiiii,@function
        .size           _ZN4vllm25paged_attention_v2_kernelIfhLi96ELi16ELi128ELNS_18Fp8KVCacheDataTypeE1ELb0ELi512EEEvPfS2_PT_PKS3_PKT0_S9_ifPKiSB_iPKfiiiSD_SD_iiiii,(.L_x_27538 - _ZN4vllm25paged_attention_v2_kernelIfhLi96ELi16ELi128ELNS_18Fp8KVCacheDataTypeE1ELb0ELi512EEEvPfS2_PT_PKS3_PKT0_S9_ifPKiSB_iPKfiiiSD_SD_iiiii)
        .other          _ZN4vllm25paged_attention_v2_kernelIfhLi96ELi16ELi128ELNS_18Fp8KVCacheDataTypeE1ELb0ELi512EEEvPfS2_PT_PKS3_PKT0_S9_ifPKiSB_iPKfiiiSD_SD_iiiii,@"STO_CUDA_ENTRY STV_DEFAULT"
_ZN4vllm25paged_attention_v2_kernelIfhLi96ELi16ELi128ELNS_18Fp8KVCacheDataTypeE1ELb0ELi512EEEvPfS2_PT_PKS3_PKT0_S9_ifPKiSB_iPKfiiiSD_SD_iiiii:
.text._ZN4vllm25paged_attention_v2_kernelIfhLi96ELi16ELi128ELNS_18Fp8KVCacheDataTypeE1ELb0ELi512EEEvPfS2_PT_PKS3_PKT0_S9_ifPKiSB_iPKfiiiSD_SD_iiiii:
        /* <DEDUP_REMOVED lines=52> */
.L_x_15668:
[----:B------:R-:W-:Y:S05]  /*0340*/  BSYNC.RECONVERGENT B6 ;  /* 0x0000000000067941 */ /* 0x000fea0003800200 */
.L_x_15667:
        /* <DEDUP_REMOVED lines=15> */
.L_x_15704:
        /* <DEDUP_REMOVED lines=40> */
.L_x_15674:
        /* <DEDUP_REMOVED lines=11> */
.L_x_15673:
[----:B------:R-:W-:Y:S05]  /*0770*/  BSYNC.RECONVERGENT B1 ;  /* 0x0000000000017941 */ /* 0x000fea0003800200 */
.L_x_15672:
        /* <DEDUP_REMOVED lines=13> */
.L_x_15677:
        /* <DEDUP_REMOVED lines=100> */
.L_x_15676:
[----:B------:R-:W-:Y:S05]  /*0e90*/  BSYNC.RECONVERGENT B1 ;  /* 0x0000000000017941 */ /* 0x000fea0003800200 */
.L_x_15675:
        /* <DEDUP_REMOVED lines=55> */
.L_x_15679:
[----:B------:R-:W-:Y:S05]  /*1210*/  BSYNC.RECONVERGENT B1 ;  /* 0x0000000000017941 */ /* 0x000fea0003800200 */
.L_x_15678:
        /* <DEDUP_REMOVED lines=26> */
.L_x_15671:
[----:B------:R-:W-:Y:S05]  /*13c0*/  BSYNC.RECONVERGENT B0 ;  /* 0x0000000000007941 */ /* 0x000fea0003800200 */
.L_x_15670:
        /* <DEDUP_REMOVED lines=40> */
.L_x_15684:
[----:B------:R-:W1:Y:S01]  /*1650*/  LDS R13, [R3] ;  /* 0x00000000030d7984 */ /* 0x000e620000000800 */
[----:B------:R-:W-:-:S04]  /*1660*/  IADD3 R11, PT, PT, R11, 0x1, RZ ;  /* 0x000000010b0b7810 */ /* 0x000fc80007ffe0ff */
[----:B------:R-:W-:Y:S01]  /*1670*/  ISETP.NE.AND P0, PT, R11, RZ, PT ;  /* 0x000000ff0b00720c */ /* 0x000fe20003f05270 */
[----:B-1----:R-:W-:-:S05]  /*1680*/  FMUL.FTZ R12, R13, R2 ;  /* 0x000000020d0c7220 */ /* 0x002fca0000410000 */
[----:B------:R1:W-:Y:S02]  /*1690*/  STS [R3], R12 ;  /* 0x0000000c03007388 */ /* 0x0003e40000000800 */
[----:B-1----:R-:W-:-:S05]  /*16a0*/  IADD3 R3, PT, PT, R3, 0x200, RZ ;  /* 0x0000020003037810 */ /* 0x002fca0007ffe0ff */
[----:B------:R-:W-:Y:S05]  /*16b0*/  @P0 BRA `(.L_x_15684) ;  /* 0xfffffffc00e40947 */ /* 0x000fea000383ffff */
.L_x_15683:
[----:B------:R-:W-:Y:S05]  /*16c0*/  BSYNC.RECONVERGENT B1 ;  /* 0x0000000000017941 */ /* 0x000fea0003800200 */
.L_x_15682:
        /* <DEDUP_REMOVED lines=13> */
.L_x_15687:
        /* <DEDUP_REMOVED lines=52> */
.L_x_15686:
[----:B------:R-:W-:Y:S05]  /*1ae0*/  BSYNC.RECONVERGENT B1 ;  /* 0x0000000000017941 */ /* 0x000fea0003800200 */
.L_x_15685:
        /* <DEDUP_REMOVED lines=31> */
.L_x_15689:
[----:B------:R-:W-:Y:S05]  /*1ce0*/  BSYNC.RECONVERGENT B1 ;  /* 0x0000000000017941 */ /* 0x000fea0003800200 */
.L_x_15688:
        /* <DEDUP_REMOVED lines=14> */
.L_x_15681:
[----:B------:R-:W-:Y:S05]  /*1dd0*/  BSYNC.RECONVERGENT B0 ;  /* 0x0000000000007941 */ /* 0x000fea0003800200 */
.L_x_15680:
        /* <DEDUP_REMOVED lines=32> */
.L_x_15691:
[----:B------:R-:W-:Y:S05]  /*1fe0*/  BSYNC.RECONVERGENT B0 ;  /* 0x0000000000007941 */ /* 0x000fea0003800200 */
.L_x_15690:
        /* <DEDUP_REMOVED lines=30> */
.L_x_15693:
[----:B------:R-:W-:Y:S05]  /*21d0*/  BSYNC.RECONVERGENT B0 ;  /* 0x0000000000007941 */ /* 0x000fea0003800200 */
.L_x_15692:
        /* <DEDUP_REMOVED lines=27> */
.L_x_15695:
[----:B------:R-:W-:Y:S05]  /*2390*/  BSYNC.RECONVERGENT B0 ;  /* 0x0000000000007941 */ /* 0x000fea0003800200 */
.L_x_15694:
        /* <DEDUP_REMOVED lines=15> */
.L_x_15697:
[----:B------:R-:W-:Y:S05]  /*2490*/  BSYNC.RECONVERGENT B0 ;  /* 0x0000000000007941 */ /* 0x000fea0003800200 */
.L_x_15696:
        /* <DEDUP_REMOVED lines=27> */
.L_x_15699:
[----:B------:R-:W-:Y:S05]  /*2650*/  BSYNC.RECONVERGENT B0 ;  /* 0x0000000000007941 */ /* 0x000fea0003800200 */
.L_x_15698:
        /* <DEDUP_REMOVED lines=27> */
.L_x_15669:
[----:B------:R-:W-:Y:S01]  /*2810*/  IMAD.MOV.U32 R12, RZ, RZ, 0x10 ;  /* 0x00000010ff0c7424 */ /* 0x000fe200078e00ff */
[----:B------:R-:W-:Y:S02]  /*2820*/  MOV R11, 0x1f ;  /* 0x0000001f000b7802 */ /* 0x000fe40000000f00 */
[----:B------:R-:W-:-:S07]  /*2830*/  MOV R15, 0xffffffff ;  /* 0xffffffff000f7802 */ /* 0x000fce0000000f00 */
[----:B------:R-:W-:Y:S05]  /*2840*/  WARPSYNC.COLLECTIVE R15, `(.L_x_15700) ;  /* 0x000000000f087348 */ /* 0x000fea0003c00000 */
[----:B------:R0:W1:Y:S02]  /*2850*/  SHFL.BFLY P6, R14, R13, R12, R11 ;  /* 0x0c00000c0d0e7389 */ /* 0x00006400000c000b */
[----:B01----:R-:W-:Y:S05]  /*2860*/  ENDCOLLECTIVE ;  /* 0x000000000000791b */ /* 0x003fea0003800000 */
.L_x_15700:
[----:B------:R-:W-:Y:S01]  /*2870*/  HFMA2 R12, -RZ, RZ, 0, 4.76837158203125e-07 ;  /* 0x00000008ff0c7431 */ /* 0x000fe200000001ff */
[----:B------:R-:W-:-:S04]  /*2880*/  FMNMX.FTZ R0, R14, -3.40282346638528859812e+38, !PT ;  /* 0xff7fffff0e007809 */ /* 0x000fc80007810000 */
[----:B------:R-:W-:-:S07]  /*2890*/  MOV R13, R0 ;  /* 0x00000000000d7202 */ /* 0x000fce0000000f00 */
[----:B------:R-:W-:Y:S05]  /*28a0*/  WARPSYNC.COLLECTIVE R15, `(.L_x_15701) ;  /* 0x000000000f087348 */ /* 0x000fea0003c00000 */
[----:B------:R0:W1:Y:S02]  /*28b0*/  SHFL.BFLY P6, R14, R13, R12, R11 ;  /* 0x0c00000c0d0e7389 */ /* 0x00006400000c000b */
[----:B01----:R-:W-:Y:S05]  /*28c0*/  ENDCOLLECTIVE ;  /* 0x000000000000791b */ /* 0x003fea0003800000 */
.L_x_15701:
[----:B------:R-:W-:Y:S01]  /*28d0*/  HFMA2 R12, -RZ, RZ, 0, 2.384185791015625e-07 ;  /* 0x00000004ff0c7431 */ /* 0x000fe200000001ff */
[----:B------:R-:W-:-:S04]  /*28e0*/  FMNMX.FTZ R2, R0, R14, !PT ;  /* 0x0000000e00027209 */ /* 0x000fc80007810000 */
[----:B------:R-:W-:-:S07]  /*28f0*/  MOV R13, R2 ;  /* 0x00000002000d7202 */ /* 0x000fce0000000f00 */
[----:B------:R-:W-:Y:S05]  /*2900*/  WARPSYNC.COLLECTIVE R15, `(.L_x_15702) ;  /* 0x000000000f087348 */ /* 0x000fea0003c00000 */
[----:B------:R0:W1:Y:S02]  /*2910*/  SHFL.BFLY P6, R14, R13, R12, R11 ;  /* 0x0c00000c0d0e7389 */ /* 0x00006400000c000b */
[----:B01----:R-:W-:Y:S05]  /*2920*/  ENDCOLLECTIVE ;  /* 0x000000000000791b */ /* 0x003fea0003800000 */
.L_x_15702:
[----:B------:R-:W-:Y:S01]  /*2930*/  HFMA2 R12, -RZ, RZ, 0, 1.1920928955078125e-07 ;  /* 0x00000002ff0c7431 */ /* 0x000fe200000001ff */
[----:B------:R-:W-:-:S04]  /*2940*/  FMNMX.FTZ R3, R2, R14, !PT ;  /* 0x0000000e02037209 */ /* 0x000fc80007810000 */
[----:B------:R-:W-:-:S07]  /*2950*/  MOV R13, R3 ;  /* 0x00000003000d7202 */ /* 0x000fce0000000f00 */
[----:B------:R-:W-:Y:S05]  /*2960*/  WARPSYNC.COLLECTIVE R15, `(.L_x_15703) ;  /* 0x000000000f087348 */ /* 0x000fea0003c00000 */
[----:B------:R0:W1:Y:S02]  /*2970*/  SHFL.BFLY P6, R14, R13, R12, R11 ;  /* 0x0c00000c0d0e7389 */ /* 0x00006400000c000b */
[----:B01----:R-:W-:Y:S05]  /*2980*/  ENDCOLLECTIVE ;  /* 0x000000000000791b */ /* 0x003fea0003800000 */
.L_x_15703:
[----:B------:R-:W-:Y:S05]  /*2990*/  BRA `(.L_x_15704) ;  /* 0xffffffd800a87947 */ /* 0x000fea000383ffff */
.L_x_15705:
        /* <DEDUP_REMOVED lines=14> */
.L_x_27538:


//--------------------- .text._ZN4vllm25paged_attention_v2_kernelIfhLi80ELi16ELi128ELNS_18Fp8KVCacheDataTypeE1ELb0ELi512EEEvPfS2_PT_PKS3_PKT0_S9_ifPKiSB_iPKfiiiSD_SD_iiiii --------------------------
	.section	.text._ZN4vllm25paged_attention_v2_kernelIfhLi80ELi16ELi128ELNS_18Fp8KVCacheDataTypeE1ELb0ELi512EEEvPfS2_PT_PKS3_PKT0_S9_ifPKiSB_iPKfiiiSD_SD_iiiii,"ax",@progbits
	.align	128
        .global         _ZN4vllm25paged_attention_v2_kernelIfhLi80ELi16ELi128ELNS_18Fp8KVCacheDataTypeE1ELb0ELi512EEEvPfS2_PT_PKS3_PKT0_S9_ifPKiSB_iPKfiiiSD_SD_iiiii
        .type           _ZN4vllm25paged_attention_v2_kernelIfhLi80ELi16ELi128ELNS_18Fp8KVCacheDataTypeE1ELb0ELi512EEEvPfS2_PT_PKS3_PKT0_S9_ifPKiSB_iPKfiiiSD_SD_iiiii,@function
        .size           _ZN4vllm25paged_attention_v2_kernelIfhLi80ELi16ELi128ELNS_18Fp8KVCacheDataTypeE1ELb0ELi512EEEvPfS2_PT_PKS3_PKT0_S9_ifPKiSB_iPKfiiiSD_SD_iiiii,(.L_x_27539 - _ZN4vllm25paged_attention_v2_kernelIfhLi80ELi16ELi128ELNS_18Fp8KVCacheDataTypeE1ELb0ELi512EEEvPfS2_PT_PKS3_PKT0_S9_ifPKiSB_iPKfiiiSD_SD_iiiii)
        .other          _ZN4vllm25paged_attention_v2_kernelIfhLi80ELi16ELi128ELNS_18Fp8KVCacheDataTypeE1ELb0ELi512EEEvPfS2_PT_PKS3_PKT0_S9_ifPKiSB_iPKfiiiSD_SD_iiiii,@"STO_CUDA_ENTRY STV_DEFAULT"
_ZN4vllm25paged_attention_v2_kernelIfhLi80ELi16ELi128ELNS_18Fp8KVCacheDataTypeE1ELb0ELi512EEEvPfS2_PT_PKS3_PKT0_S9_ifPKiSB_iPKfiiiSD_SD_iiiii:
.text._ZN4vllm25paged_attention_v2_kernelIfhLi80ELi16ELi128ELNS_18Fp8KVCacheDataTypeE1ELb0ELi512EEEvPfS2_PT_PKS3_PKT0_S9_ifPKiSB_iPKfiiiSD_SD_iiiii:
        /* <DEDUP_REMOVED lines=52> */
.L_x_15707:
[----:B------:R-:W-:Y:S05]  /*0340*/  BSYNC.RECONVERGENT B6 ;  /* 0x0000000000067941 */ /* 0x000fea0003800200 */
.L_x_15706:
        /* <DEDUP_REMOVED lines=15> */
.L_x_15743:
        /* <DEDUP_REMOVED lines=40> */
.L_x_15713:
        /* <DEDUP_REMOVED lines=11> */
.L_x_15712:
[----:B------:R-:W-:Y:S05]  /*0770*/  BSYNC.RECONVERGENT B1 ;  /* 0x0000000000017941 */ /* 0x000fea0003800200 */
.L_x_15711:
        /* <DEDUP_REMOVED lines=13> */
.L_x_15716:
        /* <DEDUP_REMOVED lines=100> */
.L_x_15715:
[----:B------:R-:W-:Y:S05]  /*0e90*/  BSYNC.RECONVERGENT B1 ;  /* 0x0000000000017941 */ /* 0x000fea0003800200 */
.L_x_15714:
        /* <DEDUP_REMOVED lines=55> */
.L_x_15718:
[----:B------:R-:W-:Y:S05]  /*1210*/  BSYNC.RECONVERGENT B1 ;  /* 0x0000000000017941 */ /* 0x000fea0003800200 */
.L_x_15717:
        /* <DEDUP_REMOVED lines=26> */
.L_x_15710:
[----:B------:R-:W-:Y:S05]  /*13c0*/  BSYNC.RECONVERGENT B0 ;  /* 0x0000000000007941 */ /* 0x000fea0003800200 */
.L_x_15709:
        /* <DEDUP_REMOVED lines=40> */
.L_x_15723:
[----:B------:R-:W1:Y:S01]  /*1650*/  LDS R13, [R3] ;  /* 0x00000000030d7984 */ /* 0x000e620000000800 */
[----:B------:R-:W-:-:S04]  /*1660*/  IADD3 R11, PT, PT, R11, 0x1, RZ ;  /* 0x000000010b0b7810 */ /* 0x000fc80007ffe0ff */
[----:B------:R-:W-:Y:S01]  /*1670*/  ISETP.NE.AND P0, PT, R11, RZ, PT ;  /* 0x000000ff0b00720c */ /* 0x000fe20003f05270 */
[----:B-1----:R-:W-:-:S05]  /*1680*/  FMUL.FTZ R12, R13, R2 ;  /* 0x000000020d0c7220 */ /* 0x002fca0000410000 */
[----:B------:R1:W-:Y:S02]  /*1690*/  STS [R3], R12 ;  /* 0x0000000c03007388 */ /* 0x0003e40000000800 */
[----:B-1----:R-:W-:-:S05]  /*16a0*/  IADD3 R3, PT, PT, R3, 0x200, RZ ;  /* 0x0000020003037810 */ /* 0x002fca0007ffe0ff */
[----:B------:R-:W-:Y:S05]  /*16b0*/  @P0 BRA `(.L_x_15723) ;  /* 0xfffffffc00e40947 */ /* 0x000fea000383ffff */
.L_x_15722:
[----:B------:R-:W-:Y:S05]  /*16c0*/  BSYNC.RECONVERGENT B1 ;  /* 0x0000000000017941 */ /* 0x000fea0003800200 */
.L_x_15721:
        /* <DEDUP_REMOVED lines=13> */
.L_x_15726:
        /* <DEDUP_REMOVED lines=52> */
.L_x_15725:
[----:B------:R-:W-:Y:S05]  /*1ae0*/  BSYNC.RECONVERGENT B1 ;  /* 0x0000000000017941 */ /* 0x000fea0003800200 */
.L_x_15724:
        /* <DEDUP_REMOVED lines=31> */
.L_x_15728:
[----:B------:R-:W-:Y:S05]  /*1ce0*/  BSYNC.RECONVERGENT B1 ;  /* 0x0000000000017941 */ /* 0x000fea0003800200 */
.L_x_15727:
        /* <DEDUP_REMOVED lines=14> */
.L_x_15720:
[----:B------:R-:W-:Y:S05]  /*1dd0*/  BSYNC.RECONVERGENT B0 ;  /* 0x0000000000007941 */ /* 0x000fea0003800200 */
.L_x_15719:
        /* <DEDUP_REMOVED lines=32> */
.L_x_15730:
[----:B------:R-:W-:Y:S05]  /*1fe0*/  BSYNC.RECONVERGENT B0 ;  /* 0x0000000000007941 */ /* 0x000fea0003800200 */
.L_x_15729:
        /* <DEDUP_REMOVED lines=26> */
.L_x_15732:
[----:B------:R-:W-:Y:S05]  /*2190*/  BSYNC.RECONVERGENT B0 ;  /* 0x0000000000007941 */ /* 0x000fea0003800200 */
.L_x_15731:
        /* <DEDUP_REMOVED lines=23> */
.L_x_15734:
[----:B------:R-:W-:Y:S05]  /*2310*/  BSYNC.RECONVERGENT B0 ;  /* 0x0000000000007941 */ /* 0x000fea0003800200 */
.L_x_15733:
        /* <DEDUP_REMOVED lines=13> */
.L_x_15736:
[----:B------:R-:W-:Y:S05]  /*23f0*/  BSYNC.RECONVERGENT B0 ;  /* 0x0000000000007941 */ /* 0x000fea0003800200 */
.L_x_15735:
        /* <DEDUP_REMOVED lines=23> */
.L_x_15738:
[----:B------:R-:W-:Y:S05]  /*2570*/  BSYNC.RECONVERGENT B0 ;  /* 0x0000000000007941 */ /* 0x000fea0003800200 */
.L_x_15737:
        /* <DEDUP_REMOVED lines=25> */
.L_x_15708:
[----:B------:R-:W-:Y:S01]  /*2710*/  MOV R12, 0x10 ;  /* 0x00000010000c7802 */ /* 0x000fe20000000f00 */
[----:B------:R-:W-:Y:S01]  /*2720*/  IMAD.MOV.U32 R11, RZ, RZ, 0x1f ;  /* 0x0000001fff0b7424 */ /* 0x000fe200078e00ff */
[----:B------:R-:W-:-:S07]  /*2730*/  MOV R15, 0xffffffff ;  /* 0xffffffff000f7802 */ /* 0x000fce0000000f00 */
[----:B------:R-:W-:Y:S05]  /*2740*/  WARPSYNC.COLLECTIVE R15, `(.L_x_15739) ;  /* 0x000000000f087348 */ /* 0x000fea0003c00000 */
[----:B------:R0:W1:Y:S02]  /*2750*/  SHFL.BFLY P6, R14, R13, R12, R11 ;  /* 0x0c00000c0d0e7389 */ /* 0x00006400000c000b */
[----:B01----:R-:W-:Y:S05]  /*2760*/  ENDCOLLECTIVE ;  /* 0x000000000000791b */ /* 0x003fea0003800000 */
.L_x_15739:
[----:B------:R-:W-:Y:S01]  /*2770*/  HFMA2 R12, -RZ, RZ, 0, 4.76837158203125e-07 ;  /* 0x00000008ff0c7431 */ /* 0x000fe200000001ff */
[----:B------:R-:W-:-:S04]  /*2780*/  FMNMX.FTZ R0, R14, -3.40282346638528859812e+38, !PT ;  /* 0xff7fffff0e007809 */ /* 0x000fc80007810000 */
[----:B------:R-:W-:-:S07]  /*2790*/  MOV R13, R0 ;  /* 0x00000000000d7202 */ /* 0x000fce0000000f00 */
[----:B------:R-:W-:Y:S05]  /*27a0*/  WARPSYNC.COLLECTIVE R15, `(.L_x_15740) ;  /* 0x000000000f087348 */ /* 0x000fea0003c00000 */
[----:B------:R0:W1:Y:S02]  /*27b0*/  SHFL.BFLY P6, R14, R13, R12, R11 ;  /* 0x0c00000c0d0e7389 */ /* 0x00006400000c000b */
[----:B01----:R-:W-:Y:S05]  /*27c0*/  ENDCOLLECTIVE ;  /* 0x000000000000791b */ /* 0x003fea0003800000 */
.L_x_15740:
[----:B------:R-:W-:Y:S01]  /*27d0*/  HFMA2 R12, -RZ, RZ, 0, 2.384185791015625e-07 ;  /* 0x00000004ff0c7431 */ /* 0x000fe200000001ff */
[----:B------:R-:W-:-:S04]  /*27e0*/  FMNMX.FTZ R2, R0, R14, !PT ;  /* 0x0000000e00027209 */ /* 0x000fc80007810000 */
[----:B------:R-:W-:-:S07]  /*27f0*/  MOV R13, R2 ;  /* 0x00000002000d7202 */ /* 0x000fce0000000f00 */
[----:B------:R-:W-:Y:S05]  /*2800*/  WARPSYNC.COLLECTIVE R15, `(.L_x_15741) ;  /* 0x000000000f087348 */ /* 0x000fea0003c00000 */
[----:B------:R0:W1:Y:S02]  /*2810*/  SHFL.BFLY P6, R14, R13, R12, R11 ;  /* 0x0c00000c0d0e7389 */ /* 0x00006400000c000b */
[----:B01----:R-:W-:Y:S05]  /*2820*/  ENDCOLLECTIVE ;  /* 0x000000000000791b */ /* 0x003fea0003800000 */
.L_x_15741:
[----:B------:R-:W-:Y:S01]  /*2830*/  HFMA2 R12, -RZ, RZ, 0, 1.1920928955078125e-07 ;  /* 0x00000002ff0c7431 */ /* 0x000fe200000001ff */
[----:B------:R-:W-:-:S04]  /*2840*/  FMNMX.FTZ R3, R2, R14, !PT ;  /* 0x0000000e02037209 */ /* 0x000fc80007810000 */
[----:B------:R-:W-:-:S07]  /*2850*/  MOV R13, R3 ;  /* 0x00000003000d7202 */ /* 0x000fce0000000f00 */
[----:B------:R-:W-:Y:S05]  /*2860*/  WARPSYNC.COLLECTIVE R15, `(.L_x_15742) ;  /* 0x000000000f087348 */ /* 0x000fea0003c00000 */
[----:B------:R0:W1:Y:S02]  /*2870*/  SHFL.BFLY P6, R14, R13, R12, R11 ;  /* 0x0c00000c0d0e7389 */ /* 0x00006400000c000b */
[----:B01----:R-:W-:Y:S05]  /*2880*/  ENDCOLLECTIVE ;  /* 0x000000000000791b */ /* 0x003fea0003800000 */
.L_x_15742:
[----:B------:R-:W-:Y:S05]  /*2890*/  BRA `(.L_x_15743) ;  /* 0xffffffd800e87947 */ /* 0x000fea000383ffff */
.L_x_15744:
        /* <DEDUP_REMOVED lines=14> */
.L_x_27539:


//--------------------- .text._ZN4vllm25paged_attention_v2_kernelIfhLi64ELi16ELi128ELNS_18Fp8KVCacheDataTypeE1ELb0ELi512EEEvPfS2_PT_PKS3_PKT0_S9_ifPKiSB_iPKfiiiSD_SD_iiiii --------------------------
	.section	.text._ZN4vllm25paged_attention_v2_kernelIfhLi64ELi16ELi128ELNS_18Fp8KVCacheDataTypeE1ELb0ELi512EEEvPfS2_PT_PKS3_PKT0_S9_ifPKiSB_iPKfiiiSD_SD_iiiii,"ax",@progbits
	.align	128
        .global         _ZN4vllm25paged_attention_v2_kernelIfhLi64ELi16ELi128ELNS_18Fp8KVCacheDataTypeE1ELb0ELi512EEEvPfS2_PT_PKS3_PKT0_S9_ifPKiSB_iPKfiiiSD_SD_iiiii
        .type           _ZN4vllm25paged_attention_v2_kernelIfhLi64ELi16ELi128ELNS_18Fp8KVCacheDataTypeE1ELb0ELi512EEEvPfS2_PT_PKS3_PKT0_S9_ifPKiSB_iPKfiiiSD_SD_iiiii,@function
        .size           _ZN4vllm25paged_attention_v2_kernelIfhLi64ELi16ELi128ELNS_18Fp8KVCacheDataTypeE1ELb0ELi512EEEvPfS2_PT_PKS3_PKT0_S9_ifPKiSB_iPKfiiiSD_SD_iiiii,(.L_x_27540 - _ZN4vllm25paged_attention_v2_kernelIfhLi64ELi16ELi128ELNS_18Fp8KVCacheDataTypeE1ELb0ELi512EEEvPfS2_PT_PKS3_PKT0_S9_ifPKiSB_iPKfiiiSD_SD_iiiii)
        .other          _ZN4vllm25paged_attention_v2_kernelIfhLi64ELi16ELi128ELNS_18Fp8KVCacheDataTypeE1ELb0ELi512EEEvPfS2_PT_PKS3_PKT0_S9_ifPKiSB_iPKfiiiSD_SD_iiiii,@"STO_CUDA_ENTRY STV_DEFAULT"
_ZN4vllm25paged_attention_v2_kernelIfhLi64ELi16ELi128ELNS_18Fp8KVCacheDataTypeE1ELb0ELi512EEEvPfS2_PT_PKS3_PKT0_S9_ifPKiSB_iPKfiiiSD_SD_iiiii:
.text._ZN4vllm25paged_attention_v2_kernelIfhLi64ELi16ELi128ELNS_18Fp8KVCacheDataTypeE1ELb0ELi512EEEvPfS2_PT_PKS3_PKT0_S9_ifPKiSB_iPKfiiiSD_SD_iiiii:
        /* <DEDUP_REMOVED lines=52> */
.L_x_15746:
[----:B------:R-:W-:Y:S05]  /*0340*/  BSYNC.RECONVERGENT B6 ;  /* 0x0000000000067941 */ /* 0x000fea0003800200 */
.L_x_15745:
        /* <DEDUP_REMOVED lines=15> */
.L_x_15782:
        /* <DEDUP_REMOVED lines=40> */
.L_x_15752:
        /* <DEDUP_REMOVED lines=11> */
.L_x_15751:
[----:B------:R-:W-:Y:S05]  /*0770*/  BSYNC.RECONVERGENT B1 ;  /* 0x0000000000017941 */ /* 0x000fea0003800200 */
.L_x_15750:
        /* <DEDUP_REMOVED lines=13> */
.L_x_15755:
        /* <DEDUP_REMOVED lines=100> */
.L_x_15754:
[----:B------:R-:W-:Y:S05]  /*0e90*/  BSYNC.RECONVERGENT B1 ;  /* 0x0000000000017941 */ /* 0x000fea0003800200 */
.L_x_15753:
        /* <DEDUP_REMOVED lines=55> */
.L_x_15757:
[----:B------:R-:W-:Y:S05]  /*1210*/  BSYNC.RECONVERGENT B1 ;  /* 0x0000000000017941 */ /* 0x000fea0003800200 */
.L_x_15756:
        /* <DEDUP_REMOVED lines=26> */
.L_x_15749:
[----:B------:R-:W-:Y:S05]  /*13c0*/  BSYNC.RECONVERGENT B0 ;  /* 0x0000000000007941 */ /* 0x000fea0003800200 */
.L_x_15748:
        /* <DEDUP_REMOVED lines=40> */
.L_x_15762:
[----:B------:R-:W1:Y:S01]  /*1650*/  LDS R13, [R3] ;  /* 0x00000000030d7984 */ /* 0x000e620000000800 */
[----:B------:R-:W-:-:S05]  /*1660*/  VIADD R11, R11, 0x1 ;  /* 0x000000010b0b7836 */ /* 0x000fca0000000000 */
[----:B------:R-:W-:Y:S01]  /*1670*/  ISETP.NE.AND P0, PT, R11, RZ, PT ;  /* 0x000000ff0b00720c */ /* 0x000fe20003f05270 */
[----:B-1----:R-:W-:-:S05]  /*1680*/  FMUL.FTZ R12, R13, R2 ;  /* 0x000000020d0c7220 */ /* 0x002fca0000410000 */
[----:B------:R1:W-:Y:S02]  /*1690*/  STS [R3], R12 ;  /* 0x0000000c03007388 */ /* 0x0003e40000000800 */
[----:B-1----:R-:W-:-:S05]  /*16a0*/  IADD3 R3, PT, PT, R3, 0x200, RZ ;  /* 0x0000020003037810 */ /* 0x002fca0007ffe0ff */
[----:B------:R-:W-:Y:S05]  /*16b0*/  @P0 BRA `(.L_x_15762) ;  /* 0xfffffffc00e40947 */ /* 0x000fea000383ffff */
.L_x_15761:
[----:B------:R-:W-:Y:S05]  /*16c0*/  BSYNC.RECONVERGENT B1 ;  /* 0x0000000000017941 */ /* 0x000fea0003800200 */
.L_x_15760:
        /* <DEDUP_REMOVED lines=13> */
.L_x_15765:
        /* <DEDUP_REMOVED lines=52> */
.L_x_15764:
[----:B------:R-:W-:Y:S05]  /*1ae0*/  BSYNC.RECONVERGENT B1 ;  /* 0x0000000000017941 */ /* 0x000fea0003800200 */
.L_x_15763:
        /* <DEDUP_REMOVED lines=31> */
.L_x_15767:
[----:B------:R-:W-:Y:S05]  /*1ce0*/  BSYNC.RECONVERGENT B1 ;  /* 0x0000000000017941 */ /* 0x000fea0003800200 */
.L_x_15766:
        /* <DEDUP_REMOVED lines=14> */
.L_x_15759:
[----:B------:R-:W-:Y:S05]  /*1dd0*/  BSYNC.RECONVERGENT B0 ;  /* 0x0000000000007941 */ /* 0x000fea0003800200 */
.L_x_15758:
        /* <DEDUP_REMOVED lines=27> */
.L_x_15769:
[----:B------:R-:W-:Y:S05]  /*1f90*/  BSYNC.RECONVERGENT B0 ;  /* 0x0000000000007941 */ /* 0x000fea0003800200 */
.L_x_15768:
        /* <DEDUP_REMOVED lines=26> */
.L_x_15771:
[----:B------:R-:W-:Y:S05]  /*2140*/  BSYNC.RECONVERGENT B0 ;  /* 0x0000000000007941 */ /* 0x000fea0003800200 */
.L_x_15770:
        /* <DEDUP_REMOVED lines=20> */
.L_x_15773:
[----:B------:R-:W-:Y:S05]  /*2290*/  BSYNC.RECONVERGENT B0 ;  /* 0x0000000000007941 */ /* 0x000fea0003800200 */
.L_x_15772:
        /* <DEDUP_REMOVED lines=12> */
.L_x_15775:
[----:B------:R-:W-:Y:S05]  /*2360*/  BSYNC.RECONVERGENT B0 ;  /* 0x0000000000007941 */ /* 0x000fea0003800200 */
.L_x_15774:
        /* <DEDUP_REMOVED lines=19> */
.L_x_15777:
[----:B------:R-:W-:Y:S05]  /*24a0*/  BSYNC.RECONVERGENT B0 ;  /* 0x0000000000007941 */ /* 0x000fea0003800200 */
.L_x_15776:
        /* <DEDUP_REMOVED lines=23> */
.L_x_15747:
[----:B------:R-:W-:Y:S01]  /*2620*/  HFMA2 R12, -RZ, RZ, 0, 9.5367431640625e-07 ;  /* 0x00000010ff0c7431 */ /* 0x000fe200000001ff */
[----:B------:R-:W-:Y:S01]  /*2630*/  MOV R11, 0x1f ;  /* 0x0000001f000b7802 */ /* 0x000fe20000000f00 */
[----:B------:R-:W-:-:S07]  /*2640*/  IMAD.MOV.U32 R15, RZ, RZ, -0x1 ;  /* 0xffffffffff0f7424 */ /* 0x000fce00078e00ff */
[----:B------:R-:W-:Y:S05]  /*2650*/  WARPSYNC.COLLECTIVE R15, `(.L_x_15778) ;  /* 0x000000000f087348 */ /* 0x000fea0003c00000 */
[----:B------:R0:W1:Y:S02]  /*2660*/  SHFL.BFLY P6, R14, R13, R12, R11 ;  /* 0x0c00000c0d0e7389 */ /* 0x00006400000c000b */
[----:B01----:R-:W-:Y:S05]  /*2670*/  ENDCOLLECTIVE ;  /* 0x000000000000791b */ /* 0x003fea0003800000 */
.L_x_15778:
[----:B------:R-:W-:Y:S01]  /*2680*/  HFMA2 R12, -RZ, RZ, 0, 4.76837158203125e-07 ;  /* 0x00000008ff0c7431 */ /* 0x000fe200000001ff */
[----:B------:R-:W-:-:S04]  /*2690*/  FMNMX.FTZ R0, R14, -3.40282346638528859812e+38, !PT ;  /* 0xff7fffff0e007809 */ /* 0x000fc80007810000 */
[----:B------:R-:W-:-:S07]  /*26a0*/  MOV R13, R0 ;  /* 0x00000000000d7202 */ /* 0x000fce0000000f00 */
[----:B------:R-:W-:Y:S05]  /*26b0*/  WARPSYNC.COLLECTIVE R15, `(.L_x_15779) ;  /* 0x000000000f087348 */ /* 0x000fea0003c00000 */
[----:B------:R0:W1:Y:S02]  /*26c0*/  SHFL.BFLY P6, R14, R13, R12, R11 ;  /* 0x0c00000c0d0e7389 */ /* 0x00006400000c000b */
[----:B01----:R-:W-:Y:S05]  /*26d0*/  ENDCOLLECTIVE ;  /* 0x000000000000791b */ /* 0x003fea0003800000 */
.L_x_15779:
[----:B------:R-:W-:Y:S01]  /*26e0*/  HFMA2 R12, -RZ, RZ, 0, 2.384185791015625e-07 ;  /* 0x00000004ff0c7431 */ /* 0x000fe200000001ff */
[----:B------:R-:W-:-:S04]  /*26f0*/  FMNMX.FTZ R2, R0, R14, !PT ;  /* 0x0000000e00027209 */ /* 0x000fc80007810000 */
[----:B------:R-:W-:-:S07]  /*2700*/  MOV R13, R2 ;  /* 0x00000002000d7202 */ /* 0x000fce0000000f00 */
[----:B------:R-:W-:Y:S05]  /*2710*/  WARPSYNC.COLLECTIVE R15, `(.L_x_15780) ;  /* 0x000000000f087348 */ /* 0x000fea0003c00000 */
[----:B------:R0:W1:Y:S02]  /*2720*/  SHFL.BFLY P6, R14, R13, R12, R11 ;  /* 0x0c00000c0d0e7389 */ /* 0x00006400000c000b */
[----:B01----:R-:W-:Y:S05]  /*2730*/  ENDCOLLECTIVE ;  /* 0x000000000000791b */ /* 0x003fea0003800000 */
.L_x_15780:
[----:B------:R-:W-:Y:S01]  /*2740*/  HFMA2 R12, -RZ, RZ, 0, 1.1920928955078125e-07 ;  /* 0x00000002ff0c7431 */ /* 0x000fe200000001ff */
[----:B------:R-:W-:-:S04]  /*2750*/  FMNMX.FTZ R3, R2, R14, !PT ;  /* 0x0000000e02037209 */ /* 0x000fc80007810000 */
[----:B------:R-:W-:-:S07]  /*2760*/  MOV R13, R3 ;  /* 0x00000003000d7202 */ /* 0x000fce0000000f00 */
[----:B------:R-:W-:Y:S05]  /*2770*/  WARPSYNC.COLLECTIVE R15, `(.L_x_15781) ;  /* 0x000000000f087348 */ /* 0x000fea0003c00000 */
[----:B------:R0:W1:Y:S02]  /*2780*/  SHFL.BFLY P6, R14, R13, R12, R11 ;  /* 0x0c00000c0d0e7389 */ /* 0x00006400000c000b */
[----:B01----:R-:W-:Y:S05]  /*2790*/  ENDCOLLECTIVE ;  /* 0x000000000000791b */ /* 0x003fea0003800000 */
.L_x_15781:
[----:B------:R-:W-:Y:S05]  /*27a0*/  BRA `(.L_x_15782) ;  /* 0xffffffdc00247947 */ /* 0x000fea000383ffff */
.L_x_15783:
        /* <DEDUP_REMOVED lines=13> */
.L_x_27540:


//--------------------- .text._ZN4vllm25paged_attention_v2_kernelIfhLi32ELi16ELi128ELNS_18Fp8KVCacheDataTypeE1ELb0ELi512EEEvPfS2_PT_PKS3_PKT0_S9_ifPKiSB_iPKfiiiSD_SD_iiiii --------------------------
	.section	.text._ZN4vllm25paged_attention_v2_kernelIfhLi32ELi16ELi128ELNS_18Fp8KVCacheDataTypeE1ELb0ELi512EEEvPfS2_PT_PKS3_PKT0_S9_ifPKiSB_iPKfiiiSD_SD_iiiii,"ax",@progbits
	.align	128
        .global         _ZN4vllm25paged_attention_v2_kernelIfhLi32ELi16ELi128ELNS_18Fp8KVCacheDataTypeE1ELb0ELi512EEEvPfS2_PT_PKS3_PKT0_S9_ifPKiSB_iPKfiiiSD_SD_iiiii
        .type           _ZN4vllm25paged_attention_v2_kernelIfhLi32ELi16ELi128ELNS_18Fp8KVCacheDataTypeE1ELb0ELi512EEEvPfS2_PT_PKS3_PKT0_S9_ifPKiSB_iPKfiiiSD_SD_iiiii,@function
        .size           _ZN4vllm25paged_attention_v2_kernelIfhLi32ELi16ELi128ELNS_18Fp8KVCacheDataTypeE1ELb0ELi512EEEvPfS2_PT_PKS3_PKT0_S9_ifPKiSB_iPKfiiiSD_SD_iiiii,(.L_x_27541 - _ZN4vllm25paged_attention_v2_kernelIfhLi32ELi16ELi128ELNS_18Fp8KVCacheDataTypeE1ELb0ELi512EEEvPfS2_PT_PKS3_PKT0_S9_ifPKiSB_iPKfiiiSD_SD_iiiii)
        .other          _ZN4vllm25paged_attention_v2_kernelIfhLi32ELi16ELi128ELNS_18Fp8KVCacheDataTypeE1ELb0ELi512EEEvPfS2_PT_PKS3_PKT0_S9_ifPKiSB_iPKfiiiSD_SD_iiiii,@"STO_CUDA_ENTRY STV_DEFAULT"
_ZN4vllm25paged_attention_v2_kernelIfhLi32ELi16ELi128ELNS_18Fp8KVCacheDataTypeE1ELb0ELi512EEEvPfS2_PT_PKS3_PKT0_S9_ifPKiSB_iPKfiiiSD_SD_iiiii:
.text._ZN4vllm25paged_attention_v2_kernelIfhLi32ELi16ELi128ELNS_18Fp8KVCacheDataTypeE1ELb0ELi512EEEvPfS2_PT_PKS3_PKT0_S9_ifPKiSB_iPKfiiiSD_SD_iiiii:
        /* <DEDUP_REMOVED lines=52> */
.L_x_15785:
[----:B------:R-:W-:Y:S05]  /*0340*/  BSYNC.RECONVERGENT B6 ;  /* 0x0000000000067941 */ /* 0x000fea0003800200 */
.L_x_15784:
        /* <DEDUP_REMOVED lines=15> */
.L_x_15813:
        /* <DEDUP_REMOVED lines=40> */
.L_x_15791:
        /* <DEDUP_REMOVED lines=11> */
.L_x_15790:
[----:B------:R-:W-:Y:S05]  /*0770*/  BSYNC.RECONVERGENT B1 ;  /* 0x0000000000017941 */ /* 0x000fea0003800200 */
.L_x_15789:
        /* <DEDUP_REMOVED lines=13> */
.L_x_15794:
        /* <DEDUP_REMOVED lines=100> */
.L_x_15793:
[----:B------:R-:W-:Y:S05]  /*0e90*/  BSYNC.RECONVERGENT B1 ;  /* 0x0000000000017941 */ /* 0x000fea0003800200 */
.L_x_15792:
        /* <DEDUP_REMOVED lines=55> */
.L_x_15796:
[----:B------:R-:W-:Y:S05]  /*1210*/  BSYNC.RECONVERGENT B1 ;  /* 0x0000000000017941 */ /* 0x000fea0003800200 */
.L_x_15795:
        /* <DEDUP_REMOVED lines=26> */
.L_x_15788:
[----:B------:R-:W-:Y:S05]  /*13c0*/  BSYNC.RECONVERGENT B0 ;  /* 0x0000000000007941 */ /* 0x000fea0003800200 */
.L_x_15787:
        /* <DEDUP_REMOVED lines=40> */
.L_x_15801:
[----:B------:R-:W1:Y:S01]  /*1650*/  LDS R11, [R3] ;  /* 0x00000000030b7984 */ /* 0x000e620000000800 */
[----:B------:R-:W-:-:S04]  /*1660*/  IADD3 R10, PT, PT, R10, 0x1, RZ ;  /* 0x000000010a0a7810 */ /* 0x000fc80007ffe0ff */
[----:B------:R-:W-:Y:S01]  /*1670*/  ISETP.NE.AND P0, PT, R10, RZ, PT ;  /* 0x000000ff0a00720c */ /* 0x000fe20003f05270 */
[----:B-1----:R-:W-:-:S05]  /*1680*/  FMUL.FTZ R12, R11, R2 ;  /* 0x000000020b0c7220 */ /* 0x002fca0000410000 */
[----:B------:R1:W-:Y:S02]  /*1690*/  STS [R3], R12 ;  /* 0x0000000c03007388 */ /* 0x0003e40000000800 */
[----:B-1----:R-:W-:-:S05]  /*16a0*/  IADD3 R3, PT, PT, R3, 0x200, RZ ;  /* 0x0000020003037810 */ /* 0x002fca0007ffe0ff */
[----:B------:R-:W-:Y:S05]  /*16b0*/  @P0 BRA `(.L_x_15801) ;  /* 0xfffffffc00e40947 */ /* 0x000fea000383ffff */
.L_x_15800:
[----:B------:R-:W-:Y:S05]  /*16c0*/  BSYNC.RECONVERGENT B1 ;  /* 0x0000000000017941 */ /* 0x000fea0003800200 */
.L_x_15799:
        /* <DEDUP_REMOVED lines=13> */
.L_x_15804:
        /* <DEDUP_REMOVED lines=52> */
.L_x_15803:
[----:B------:R-:W-:Y:S05]  /*1ae0*/  BSYNC.RECONVERGENT B1 ;  /* 0x0000000000017941 */ /* 0x000fea0003800200 */
.L_x_15802:
        /* <DEDUP_REMOVED lines=31> */
.L_x_15806:
[----:B------:R-:W-:Y:S05]  /*1ce0*/  BSYNC.RECONVERGENT B1 ;  /* 0x0000000000017941 */ /* 0x000fea0003800200 */
.L_x_15805:
        /* <DEDUP_REMOVED lines=14> */
.L_x_15798:
[----:B------:R-:W-:Y:S05]  /*1dd0*/  BSYNC.RECONVERGENT B0 ;  /* 0x0000000000007941 */ /* 0x000fea0003800200 */
.L_x_15797:
        /* <DEDUP_REMOVED lines=29> */
.L_x_15808:
[----:B------:R-:W-:Y:S05]  /*1fb0*/  BSYNC.RECONVERGENT B0 ;  /* 0x0000000000007941 */ /* 0x000fea0003800200 */
.L_x_15807:
        /* <DEDUP_REMOVED lines=57> */
.L_x_15786:
[----:B------:R-:W-:Y:S01]  /*2350*/  HFMA2 R11, -RZ, RZ, 0, 1.847743988037109375e-06 ;  /* 0x0000001fff0b7431 */ /* 0x000fe200000001ff */
[----:B------:R-:W-:Y:S02]  /*2360*/  MOV R12, 0x10 ;  /* 0x00000010000c7802 */ /* 0x000fe40000000f00 */
[----:B------:R-:W-:-:S07]  /*2370*/  MOV R15, 0xffffffff ;  /* 0xffffffff000f7802 */ /* 0x000fce0000000f00 */
[----:B------:R-:W-:Y:S05]  /*2380*/  WARPSYNC.COLLECTIVE R15, `(.L_x_15809) ;  /* 0x000000000f087348 */ /* 0x000fea0003c00000 */
[----:B------:R0:W1:Y:S02]  /*2390*/  SHFL.BFLY P6, R14, R13, R12, R11 ;  /* 0x0c00000c0d0e7389 */ /* 0x00006400000c000b */
[----:B01----:R-:W-:Y:S05]  /*23a0*/  ENDCOLLECTIVE ;  /* 0x000000000000791b */ /* 0x003fea0003800000 */
.L_x_15809:
[----:B------:R-:W-:Y:S01]  /*23b0*/  HFMA2 R12, -RZ, RZ, 0, 4.76837158203125e-07 ;  /* 0x00000008ff0c7431 */ /* 0x000fe200000001ff */
[----:B------:R-:W-:-:S05]  /*23c0*/  FMNMX.FTZ R0, R14, -3.40282346638528859812e+38, !PT ;  /* 0xff7fffff0e007809 */ /* 0x000fca0007810000 */
[----:B------:R-:W-:-:S07]  /*23d0*/  IMAD.MOV.U32 R13, RZ, RZ, R0 ;  /* 0x000000ffff0d7224 */ /* 0x000fce00078e0000 */
[----:B------:R-:W-:Y:S05]  /*23e0*/  WARPSYNC.COLLECTIVE R15, `(.L_x_15810) ;  /* 0x000000000f087348 */ /* 0x000fea0003c00000 */
[----:B------:R0:W1:Y:S02]  /*23f0*/  SHFL.BFLY P6, R14, R13, R12, R11 ;  /* 0x0c00000c0d0e7389 */ /* 0x00006400000c000b */
[----:B01----:R-:W-:Y:S05]  /*2400*/  ENDCOLLECTIVE ;  /* 0x000000000000791b */ /* 0x003fea0003800000 */
.L_x_15810:
[----:B------:R-:W-:Y:S01]  /*2410*/  HFMA2 R12, -RZ, RZ, 0, 2.384185791015625e-07 ;  /* 0x00000004ff0c7431 */ /* 0x000fe200000001ff */
[----:B------:R-:W-:-:S04]  /*2420*/  FMNMX.FTZ R2, R0, R14, !PT ;  /* 0x0000000e00027209 */ /* 0x000fc80007810000 */
[----:B------:R-:W-:-:S07]  /*2430*/  MOV R13, R2 ;  /* 0x00000002000d7202 */ /* 0x000fce0000000f00 */
[----:B------:R-:W-:Y:S05]  /*2440*/  WARPSYNC.COLLECTIVE R15, `(.L_x_15811) ;  /* 0x000000000f087348 */ /* 0x000fea0003c00000 */
[----:B------:R0:W1:Y:S02]  /*2450*/  SHFL.BFLY P6, R14, R13, R12, R11 ;  /* 0x0c00000c0d0e7389 */ /* 0x00006400000c000b */
[----:B01----:R-:W-:Y:S05]  /*2460*/  ENDCOLLECTIVE ;  /* 0x000000000000791b */ /* 0x003fea0003800000 */
.L_x_15811:
[----:B------:R-:W-:Y:S01]  /*2470*/  HFMA2 R12, -RZ, RZ, 0, 1.1920928955078125e-07 ;  /* 0x00000002ff0c7431 */ /* 0x000fe200000001ff */
[----:B------:R-:W-:-:S04]  /*2480*/  FMNMX.FTZ R3, R2, R14, !PT ;  /* 0x0000000e02037209 */ /* 0x000fc80007810000 */
[----:B------:R-:W-:-:S07]  /*2490*/  MOV R13, R3 ;  /* 0x00000003000d7202 */ /* 0x000fce0000000f00 */
[----:B------:R-:W-:Y:S05]  /*24a0*/  WARPSYNC.COLLECTIVE R15, `(.L_x_15812) ;  /* 0x000000000f087348 */ /* 0x000fea0003c00000 */
[----:B------:R0:W1:Y:S02]  /*24b0*/  SHFL.BFLY P6, R14, R13, R12, R11 ;  /* 0x0c00000c0d0e7389 */ /* 0x00006400000c000b */
[----:B01----:R-:W-:Y:S05]  /*24c0*/  ENDCOLLECTIVE ;  /* 0x000000000000791b */ /* 0x003fea0003800000 */
.L_x_15812:
[----:B------:R-:W-:Y:S05]  /*24d0*/  BRA `(.L_x_15813) ;  /* 0xffffffdc00d87947 */ /* 0x000fea000383ffff */
.L_x_15814:
        /* <DEDUP_REMOVED lines=10> */
.L_x_27541:


//--------------------- .text._ZN4vllm25paged_attention_v2_kernelIfhLi256ELi16ELi128ELNS_18Fp8KVCacheDataTypeE1ELb1ELi512EEEvPfS2_PT_PKS3_PKT0_S9_ifPKiSB_iPKfiiiSD_SD_iiiii --------------------------
	.section	.text._ZN4vllm25paged_attention_v2_kernelIfhLi256ELi16ELi128ELNS_18Fp8KVCacheDataTypeE1ELb1ELi512EEEvPfS2_PT_PKS3_PKT0_S9_ifPKiSB_iPKfiiiSD_SD_iiiii,"ax",@progbits
	.align	128
        .global         _ZN4vllm25paged_attention_v2_kernelIfhLi256ELi16ELi128ELNS_18Fp8KVCacheDataTypeE1ELb1ELi512EEEvPfS2_PT_PKS3_PKT0_S9_ifPKiSB_iPKfiiiSD_SD_iiiii
        .type           _ZN4vllm25paged_attention_v2_kernelIfhLi256ELi16ELi128ELNS_18Fp8KVCacheDataTypeE1ELb1ELi512EEEvPfS2_PT_PKS3_PKT0_S9_ifPKiSB_iPKfiiiSD_SD_iiiii,@function
        .size           _ZN4vllm25paged_attention_v2_kernelIfhLi256ELi16ELi128ELNS_18Fp8KVCacheDataTypeE1ELb1ELi512EEEvPfS2_PT_PKS3_PKT0_S9_ifPKiSB_iPKfiiiSD_SD_iiiii,(.L_x_27542 - _ZN4vllm25paged_attention_v2_kernelIfhLi256ELi16ELi128ELNS_18Fp8KVCacheDataTypeE1ELb1ELi512EEEvPfS2_PT_PKS3_PKT0_S9_ifPKiSB_iPKfiiiSD_SD_iiiii)
        .other          _ZN4vllm25paged_attention_v2_kernelIfhLi256ELi16ELi128ELNS_18Fp8KVCacheDataTypeE1ELb1ELi512EEEvPfS2_PT_PKS3_PKT0_S9_ifPKiSB_iPKfiiiSD_SD_iiiii,@"STO_CUDA_ENTRY STV_DEFAULT"
_ZN4vllm25paged_attention_v2_kernelIfhLi256ELi16ELi128ELNS_18Fp8KVCacheDataTypeE1ELb1ELi512EEEvPfS2_PT_PKS3_PKT0_S9_ifPKiSB_iPKfiiiSD_SD_iiiii:
.text._ZN4vllm25paged_attention_v2_kernelIfhLi256ELi16ELi128ELNS_18Fp8KVCacheDataTypeE1ELb1ELi512EEEvPfS2_PT_PKS3_PKT0_S9_ifPKiSB_iPKfiiiSD_SD_iiiii:
        /* <DEDUP_REMOVED lines=116> */
.L_x_15815:
        /* <DEDUP_REMOVED lines=25> */
.L_x_15819:
        /* <DEDUP_REMOVED lines=42> */
.L_x_15817:
[----:B------:R-:W-:Y:S05]  /*0b70*/  BSYNC.RECONVERGENT B6 ;  /* 0x0000000000067941 */ /* 0x000fea0003800200 */
.L_x_15816:
        /* <DEDUP_REMOVED lines=10> */
.L_x_15861:
        /* <DEDUP_REMOVED lines=40> */
.L_x_15825:
        /* <DEDUP_REMOVED lines=11> */
.L_x_15824:
[----:B------:R-:W-:Y:S05]  /*0f50*/  BSYNC.RECONVERGENT B1 ;  /* 0x0000000000017941 */ /* 0x000fea0003800200 */
.L_x_15823:
        /* <DEDUP_REMOVED lines=12> */
.L_x_15828:
        /* <DEDUP_REMOVED lines=100> */
.L_x_15827:
[----:B------:R-:W-:Y:S05]  /*1660*/  BSYNC.RECONVERGENT B1 ;  /* 0x0000000000017941 */ /* 0x000fea0003800200 */
.L_x_15826:
        /* <DEDUP_REMOVED lines=55> */
.L_x_15830:
[----:B------:R-:W-:Y:S05]  /*19e0*/  BSYNC.RECONVERGENT B1 ;  /* 0x0000000000017941 */ /* 0x000fea0003800200 */
.L_x_15829:
        /* <DEDUP_REMOVED lines=26> */
.L_x_15822:
[----:B------:R-:W-:Y:S05]  /*1b90*/  BSYNC.RECONVERGENT B0 ;  /* 0x0000000000007941 */ /* 0x000fea0003800200 */
.L_x_15821:
        /* <DEDUP_REMOVED lines=40> */
.L_x_15835:
[----:B------:R-:W1:Y:S01]  /*1e20*/  LDS R16, [R12] ;  /* 0x000000000c107984 */ /* 0x000e620000000800 */
[----:B------:R-:W-:-:S04]  /*1e30*/  IADD3 R14, PT, PT, R14, 0x1, RZ ;  /* 0x000000010e0e7810 */ /* 0x000fc80007ffe0ff */
[----:B------:R-:W-:Y:S01]  /*1e40*/  ISETP.NE.AND P0, PT, R14, RZ, PT ;  /* 0x000000ff0e00720c */ /* 0x000fe20003f05270 */
[----:B-1----:R-:W-:-:S05]  /*1e50*/  FMUL.FTZ R15, R16, R3 ;  /* 0x00000003100f7220 */ /* 0x002fca0000410000 */
[----:B------:R1:W-:Y:S02]  /*1e60*/  STS [R12], R15 ;  /* 0x0000000f0c007388 */ /* 0x0003e40000000800 */
[----:B-1----:R-:W-:-:S05]  /*1e70*/  IADD3 R12, PT, PT, R12, 0x200, RZ ;  /* 0x000002000c0c7810 */ /* 0x002fca0007ffe0ff */
[----:B------:R-:W-:Y:S05]  /*1e80*/  @P0 BRA `(.L_x_15835) ;  /* 0xfffffffc00e40947 */ /* 0x000fea000383ffff */
.L_x_15834:
[----:B------:R-:W-:Y:S05]  /*1e90*/  BSYNC.RECONVERGENT B1 ;  /* 0x0000000000017941 */ /* 0x000fea0003800200 */
.L_x_15833:
        /* <DEDUP_REMOVED lines=12> */
.L_x_15838:
        /* <DEDUP_REMOVED lines=52> */
.L_x_15837:
[----:B------:R-:W-:Y:S05]  /*22a0*/  BSYNC.RECONVERGENT B1 ;  /* 0x0000000000017941 */ /* 0x000fea0003800200 */
.L_x_15836:
        /* <DEDUP_REMOVED lines=31> */
.L_x_15840:
[----:B------:R-:W-:Y:S05]  /*24a0*/  BSYNC.RECONVERGENT B1 ;  /* 0x0000000000017941 */ /* 0x000fea0003800200 */
.L_x_15839:
        /* <DEDUP_REMOVED lines=14> */
.L_x_15832:
[----:B------:R-:W-:Y:S05]  /*2590*/  BSYNC.RECONVERGENT B0 ;  /* 0x0000000000007941 */ /* 0x000fea0003800200 */
.L_x_15831:
        /* <DEDUP_REMOVED lines=19> */
.L_x_15842:
[----:B------:R-:W-:Y:S05]  /*26d0*/  BSYNC.RECONVERGENT B0 ;  /* 0x0000000000007941 */ /* 0x000fea0003800200 */
.L_x_15841:
        /* <DEDUP_REMOVED lines=26> */
.L_x_15846:
        /* <DEDUP_REMOVED lines=34> */
.L_x_15845:
        /* <DEDUP_REMOVED lines=16> */
.L_x_15844:
[----:B------:R-:W-:Y:S05]  /*2ba0*/  BSYNC.RECONVERGENT B6 ;  /* 0x0000000000067941 */ /* 0x000fea0003800200 */
.L_x_15843:
        /* <DEDUP_REMOVED lines=126> */
.L_x_15926:
        /* <DEDUP_REMOVED lines=54> */
.L_x_15849:
[----:B------:R-:W-:Y:S05]  /*36f0*/  BSYNC.RECONVERGENT B0 ;  /* 0x0000000000007941 */ /* 0x000fea0003800200 */
.L_x_15848:
        /* <DEDUP_REMOVED lines=74> */
.L_x_15851:
[----:B------:R-:W-:Y:S05]  /*3ba0*/  BSYNC.RECONVERGENT B0 ;  /* 0x0000000000007941 */ /* 0x000fea0003800200 */
.L_x_15850:
        /* <DEDUP_REMOVED lines=40> */
.L_x_15853:
[----:B------:R-:W-:Y:S05]  /*3e30*/  BSYNC.RECONVERGENT B0 ;  /* 0x0000000000007941 */ /* 0x000fea0003800200 */
.L_x_15852:
        /* <DEDUP_REMOVED lines=73> */
.L_x_15855:
[----:B------:R-:W-:Y:S05]  /*42d0*/  BSYNC.RECONVERGENT B0 ;  /* 0x0000000000007941 */ /* 0x000fea0003800200 */
.L_x_15854:
        /* <DEDUP_REMOVED lines=47> */
.L_x_15818:
        /* <DEDUP_REMOVED lines=16> */
.L_x_15856:
[----:B------:R-:W-:Y:S05]  /*46d0*/  EXIT ;  /* 0x000000000000794d */ /* 0x000fea0003800000 */
.L_x_15820:
[----:B------:R-:W-:Y:S01]  /*46e0*/  IMAD.MOV.U32 R12, RZ, RZ, 0x10 ;  /* 0x00000010ff0c7424 */ /* 0x000fe200078e00ff */
[----:B------:R-:W-:Y:S02]  /*46f0*/  MOV R11, 0x1f ;  /* 0x0000001f000b7802 */ /* 0x000fe40000000f00 */
[----:B------:R-:W-:-:S07]  /*4700*/  MOV R15, 0xffffffff ;  /* 0xffffffff000f7802 */ /* 0x000fce0000000f00 */
[----:B------:R-:W-:Y:S05]  /*4710*/  WARPSYNC.COLLECTIVE R15, `(.L_x_15857) ;  /* 0x000000000f087348 */ /* 0x000fea0003c00000 */
[----:B------:R0:W1:Y:S02]  /*4720*/  SHFL.BFLY P6, R14, R13, R12, R11 ;  /* 0x0c00000c0d0e7389 */ /* 0x00006400000c000b */
[----:B01----:R-:W-:Y:S05]  /*4730*/  ENDCOLLECTIVE ;  /* 0x000000000000791b */ /* 0x003fea0003800000 */
.L_x_15857:
[----:B------:R-:W-:Y:S01]  /*4740*/  IMAD.MOV.U32 R12, RZ, RZ, 0x8 ;  /* 0x00000008ff0c7424 */ /* 0x000fe200078e00ff */
[----:B------:R-:W-:-:S04]  /*4750*/  FMNMX.FTZ R0, R14, -3.40282346638528859812e+38, !PT ;  /* 0xff7fffff0e007809 */ /* 0x000fc80007810000 */
[----:B------:R-:W-:-:S07]  /*4760*/  MOV R13, R0 ;  /* 0x00000000000d7202 */ /* 0x000fce0000000f00 */
[----:B------:R-:W-:Y:S05]  /*4770*/  WARPSYNC.COLLECTIVE R15, `(.L_x_15858) ;  /* 0x000000000f087348 */ /* 0x000fea0003c00000 */
[----:B------:R0:W1:Y:S02]  /*4780*/  SHFL.BFLY P6, R14, R13, R12, R11 ;  /* 0x0c00000c0d0e7389 */ /* 0x00006400000c000b */
[----:B01----:R-:W-:Y:S05]  /*4790*/  ENDCOLLECTIVE ;  /* 0x000000000000791b */ /* 0x003fea0003800000 */
.L_x_15858:
[----:B------:R-:W-:Y:S01]  /*47a0*/  HFMA2 R12, -RZ, RZ, 0, 2.384185791015625e-07 ;  /* 0x00000004ff0c7431 */ /* 0x000fe200000001ff */
[----:B------:R-:W-:-:S04]  /*47b0*/  FMNMX.FTZ R2, R0, R14, !PT ;  /* 0x0000000e00027209 */ /* 0x000fc80007810000 */
[----:B------:R-:W-:-:S07]  /*47c0*/  MOV R13, R2 ;  /* 0x00000002000d7202 */ /* 0x000fce0000000f00 */
[----:B------:R-:W-:Y:S05]  /*47d0*/  WARPSYNC.COLLECTIVE R15, `(.L_x_15859) ;  /* 0x000000000f087348 */ /* 0x000fea0003c00000 */
[----:B------:R0:W1:Y:S02]  /*47e0*/  SHFL.BFLY P6, R14, R13, R12, R11 ;  /* 0x0c00000c0d0e7389 */ /* 0x00006400000c000b */
[----:B01----:R-:W-:Y:S05]  /*47f0*/  ENDCOLLECTIVE ;  /* 0x000000000000791b */ /* 0x003fea0003800000 */
.L_x_15859:
[----:B------:R-:W-:Y:S01]  /*4800*/  IMAD.MOV.U32 R12, RZ, RZ, 0x2 ;  /* 0x00000002ff0c7424 */ /* 0x000fe200078e00ff */
[----:B------:R-:W-:-:S04]  /*4810*/  FMNMX.FTZ R3, R2, R14, !PT ;  /* 0x0000000e02037209 */ /* 0x000fc80007810000 */
[----:B------:R-:W-:-:S07]  /*4820*/  MOV R13, R3 ;  /* 0x00000003000d7202 */ /* 0x000fce0000000f00 */
[----:B------:R-:W-:Y:S05]  /*4830*/  WARPSYNC.COLLECTIVE R15, `(.L_x_15860) ;  /* 0x000000000f087348 */ /* 0x000fea0003c00000 */
[----:B------:R0:W1:Y:S02]  /*4840*/  SHFL.BFLY P6, R14, R13, R12, R11 ;  /* 0x0c00000c0d0e7389 */ /* 0x00006400000c000b */
[----:B01----:R-:W-:Y:S05]  /*4850*/  ENDCOLLECTIVE ;  /* 0x000000000000791b */ /* 0x003fea0003800000 */
.L_x_15860:
[----:B------:R-:W-:Y:S05]  /*4860*/  BRA `(.L_x_15861) ;  /* 0xffffffc000ec7947 */ /* 0x000fea000383ffff */
.L_x_15847:
[----:B-1-3--:R-:W-:Y:S01]  /*4870*/  HFMA2 R13, -RZ, RZ, 0, 0 ;  /* 0x00000000ff0d7431 */ /* 0x00afe200000001ff */
[----:B------:R-:W-:Y:S01]  /*4880*/  MOV R12, 0x2 ;  /* 0x00000002000c7802 */ /* 0x000fe20000000f00 */
[----:B--2---:R-:W-:Y:S02]  /*4890*/  HFMA2 R11, -RZ, RZ, 0, 1.847743988037109375e-06 ;  /* 0x0000001fff0b7431 */ /* 0x004fe400000001ff */
[----:B------:R-:W-:-:S07]  /*48a0*/  IMAD.MOV.U32 R15, RZ, RZ, -0x1 ;  /* 0xffffffffff0f7424 */ /* 0x000fce00078e00ff */
[----:B0-----:R-:W-:Y:S05]  /*48b0*/  WARPSYNC.COLLECTIVE R15, `(.L_x_15862) ;  /* 0x000000000f087348 */ /* 0x001fea0003c00000 */
[----:B------:R1:W2:Y:S02]  /*48c0*/  SHFL.BFLY P6, R14, R13, R12, R11 ;  /* 0x0c00000c0d0e7389 */ /* 0x0002a400000c000b */
[----:B012---:R-:W-:Y:S05]  /*48d0*/  ENDCOLLECTIVE ;  /* 0x000000000000791b */ /* 0x007fea0003800000 */
.L_x_15862:
[----:B------:R-:W-:Y:S02]  /*48e0*/  HFMA2 R12, -RZ, RZ, 0, 5.9604644775390625e-08 ;  /* 0x00000001ff0c7431 */ /* 0x000fe400000001ff */
[----:B------:R-:W-:-:S05]  /*48f0*/  FADD.FTZ R36, RZ, R14 ;  /* 0x0000000eff247221 */ /* 0x000fca0000010000 */
[----:B------:R-:W-:-:S07]  /*4900*/  MOV R13, R36 ;  /* 0x00000024000d7202 */ /* 0x000fce0000000f00 */
[----:B------:R-:W-:Y:S05]  /*4910*/  WARPSYNC.COLLECTIVE R15, `(.L_x_15863) ;  /* 0x000000000f087348 */ /* 0x000fea0003c00000 */
[----:B------:R0:W1:Y:S02]  /*4920*/  SHFL.BFLY P6, R14, R13, R12, R11 ;  /* 0x0c00000c0d0e7389 */ /* 0x00006400000c000b */
[----:B01----:R-:W-:Y:S05]  /*4930*/  ENDCOLLECTIVE ;  /* 0x000000000000791b */ /* 0x003fea0003800000 */
.L_x_15863:
[----:B------:R-:W-:Y:S02]  /*4940*/  HFMA2 R12, -RZ, RZ, 0, 1.1920928955078125e-07 ;  /* 0x00000002ff0c7431 */ /* 0x000fe400000001ff */
[----:B------:R-:W-:Y:S01]  /*4950*/  IMAD.MOV.U32 R13, RZ, RZ, RZ ;  /* 0x000000ffff0d7224 */ /* 0x000fe200078e00ff */
[----:B------:R-:W-:-:S07]  /*4960*/  MOV R47, R14 ;  /* 0x0000000e002f7202 */ /* 0x000fce0000000f00 */
[----:B------:R-:W-:Y:S05]  /*4970*/  WARPSYNC.COLLECTIVE R15, `(.L_x_15864) ;  /* 0x000000000f087348 */ /* 0x000fea0003c00000 */
[----:B------:R0:W1:Y:S02]  /*4980*/  SHFL.BFLY P6, R14, R13, R12, R11 ;  /* 0x0c00000c0d0e7389 */ /* 0x00006400000c000b */
[----:B01----:R-:W-:Y:S05]  /*4990*/  ENDCOLLECTIVE ;  /* 0x000000000000791b */ /* 0x003fea0003800000 */
.L_x_15864:
        /* <DEDUP_REMOVED lines=8> */
.L_x_15865:
[----:B------:R-:W-:Y:S01]  /*4a20*/  HFMA2 R13, -RZ, RZ, 0, 0 ;  /* 0x00000000ff0d7431 */ /* 0x000fe200000001ff */
[----:B------:R-:W-:Y:S02]  /*4a30*/  MOV R12, 0x2 ;  /* 0x00000002000c7802 */ /* 0x000fe40000000f00 */
[----:B------:R-:W-:-:S07]  /*4a40*/  MOV R46, R14 ;  /* 0x0000000e002e7202 */ /* 0x000fce0000000f00 */
[----:B------:R-:W-:Y:S05]  /*4a50*/  WARPSYNC.COLLECTIVE R15, `(.L_x_15866) ;  /* 0x000000000f087348 */ /* 0x000fea0003c00000 */
[----:B------:R0:W1:Y:S02]  /*4a60*/  SHFL.BFLY P6, R14, R13, R12, R11 ;  /* 0x0c00000c0d0e7389 */ /* 0x00006400000c000b */
[----:B01----:R-:W-:Y:S05]  /*4a70*/  ENDCOLLECTIVE ;  /* 0x000000000000791b */ /* 0x003fea0003800000 */
.L_x_15866:
        /* <DEDUP_REMOVED lines=8> */
.L_x_15867:
[----:B------:R-:W-:Y:S02]  /*4b00*/  HFMA2 R12, -RZ, RZ, 0, 1.1920928955078125e-07 ;  /* 0x00000002ff0c7431 */ /* 0x000fe400000001ff */
[----:B------:R-:W-:Y:S01]  /*4b10*/  IMAD.MOV.U32 R13, RZ, RZ, RZ ;  /* 0x000000ffff0d7224 */ /* 0x000fe200078e00ff */
[----:B------:R-:W-:-:S07]  /*4b20*/  MOV R33, R14 ;  /* 0x0000000e00217202 */ /* 0x000fce0000000f00 */
[----:B------:R-:W-:Y:S05]  /*4b30*/  WARPSYNC.COLLECTIVE R15, `(.L_x_15868) ;  /* 0x000000000f087348 */ /* 0x000fea0003c00000 */
[----:B------:R0:W1:Y:S02]  /*4b40*/  SHFL.BFLY P6, R14, R13, R12, R11 ;  /* 0x0c00000c0d0e7389 */ /* 0x00006400000c000b */
[----:B01----:R-:W-:Y:S05]  /*4b50*/  ENDCOLLECTIVE ;  /* 0x000000000000791b */ /* 0x003fea0003800000 */
.L_x_15868:
        /* <DEDUP_REMOVED lines=8> */
.L_x_15869:
[----:B------:R-:W-:Y:S01]  /*4be0*/  HFMA2 R13, -RZ, RZ, 0, 0 ;  /* 0x00000000ff0d7431 */ /* 0x000fe200000001ff */
[----:B------:R-:W-:Y:S02]  /*4bf0*/  MOV R12, 0x2 ;  /* 0x00000002000c7802 */ /* 0x000fe40000000f00 */
[----:B------:R-:W-:-:S07]  /*4c00*/  MOV R28, R14 ;  /* 0x0000000e001c7202 */ /* 0x000fce0000000f00 */
[----:B------:R-:W-:Y:S05]  /*4c10*/  WARPSYNC.COLLECTIVE R15, `(.L_x_15870) ;  /* 0x000000000f087348 */ /* 0x000fea0003c00000 */
[----:B------:R0:W1:Y:S02]  /*4c20*/  SHFL.BFLY P6, R14, R13, R12, R11 ;  /* 0x0c00000c0d0e7389 */ /* 0x00006400000c000b */
[----:B01----:R-:W-:Y:S05]  /*4c30*/  ENDCOLLECTIVE ;  /* 0x000000000000791b */ /* 0x003fea0003800000 */
.L_x_15870:
        /* <DEDUP_REMOVED lines=8> */
.L_x_15871:
[----:B------:R-:W-:Y:S02]  /*4cc0*/  HFMA2 R12, -RZ, RZ, 0, 1.1920928955078125e-07 ;  /* 0x00000002ff0c7431 */ /* 0x000fe400000001ff */
[----:B------:R-:W-:Y:S01]  /*4cd0*/  IMAD.MOV.U32 R13, RZ, RZ, RZ ;  /* 0x000000ffff0d7224 */ /* 0x000fe200078e00ff */
[----:B------:R-:W-:-:S07]  /*4ce0*/  MOV R26, R14 ;  /* 0x0000000e001a7202 */ /* 0x000fce0000000f00 */
[----:B------:R-:W-:Y:S05]  /*4cf0*/  WARPSYNC.COLLECTIVE R15, `(.L_x_15872) ;  /* 0x000000000f087348 */ /* 0x000fea0003c00000 */
[----:B------:R0:W1:Y:S02]  /*4d00*/  SHFL.BFLY P6, R14, R13, R12, R11 ;  /* 0x0c00000c0d0e7389 */ /* 0x00006400000c000b */
[----:B01----:R-:W-:Y:S05]  /*4d10*/  ENDCOLLECTIVE ;  /* 0x000000000000791b */ /* 0x003fea0003800000 */
.L_x_15872:
        /* <DEDUP_REMOVED lines=8> */
.L_x_15873:
[----:B------:R-:W-:Y:S01]  /*4da0*/  HFMA2 R13, -RZ, RZ, 0, 0 ;  /* 0x00000000ff0d7431 */ /* 0x000fe200000001ff */
[----:B------:R-:W-:Y:S02]  /*4db0*/  MOV R12, 0x2 ;  /* 0x00000002000c7802 */ /* 0x000fe40000000f00 */
[----:B------:R-:W-:-:S07]  /*4dc0*/  MOV R24, R14 ;  /* 0x0000000e00187202 */ /* 0x000fce0000000f00 */
[----:B------:R-:W-:Y:S05]  /*4dd0*/  WARPSYNC.COLLECTIVE R15, `(.L_x_15874) ;  /* 0x000000000f087348 */ /* 0x000fea0003c00000 */
[----:B------:R0:W1:Y:S02]  /*4de0*/  SHFL.BFLY P6, R14, R13, R12, R11 ;  /* 0x0c00000c0d0e7389 */ /* 0x00006400000c000b */
[----:B01----:R-:W-:Y:S05]  /*4df0*/  ENDCOLLECTIVE ;  /* 0x000000000000791b */ /* 0x003fea0003800000 */
.L_x_15874:
        /* <DEDUP_REMOVED lines=8> */
.L_x_15875:
[----:B------:R-:W-:Y:S02]  /*4e80*/  HFMA2 R12, -RZ, RZ, 0, 1.1920928955078125e-07 ;  /* 0x00000002ff0c7431 */ /* 0x000fe400000001ff */
[----:B------:R-:W-:Y:S01]  /*4e90*/  IMAD.MOV.U32 R13, RZ, RZ, RZ ;  /* 0x000000ffff0d7224 */ /* 0x000fe200078e00ff */
[----:B------:R-:W-:-:S07]  /*4ea0*/  MOV R22, R14 ;  /* 0x0000000e00167202 */ /* 0x000fce0000000f00 */
[----:B------:R-:W-:Y:S05]  /*4eb0*/  WARPSYNC.COLLECTIVE R15, `(.L_x_15876) ;  /* 0x000000000f087348 */ /* 0x000fea0003c00000 */
[----:B------:R0:W1:Y:S02]  /*4ec0*/  SHFL.BFLY P6, R14, R13, R12, R11 ;  /* 0x0c00000c0d0e7389 */ /* 0x00006400000c000b */
[----:B01----:R-:W-:Y:S05]  /*4ed0*/  ENDCOLLECTIVE ;  /* 0x000000000000791b */ /* 0x003fea0003800000 */
.L_x_15876:
        /* <DEDUP_REMOVED lines=8> */
.L_x_15877:
[----:B------:R-:W-:Y:S01]  /*4f60*/  HFMA2 R13, -RZ, RZ, 0, 0 ;  /* 0x00000000ff0d7431 */ /* 0x000fe200000001ff */
[----:B------:R-:W-:Y:S02]  /*4f70*/  MOV R12, 0x2 ;  /* 0x00000002000c7802 */ /* 0x000fe40000000f00 */
[----:B------:R-:W-:-:S07]  /*4f80*/  MOV R20, R14 ;  /* 0x0000000e00147202 */ /* 0x000fce0000000f00 */
[----:B------:R-:W-:Y:S05]  /*4f90*/  WARPSYNC.COLLECTIVE R15, `(.L_x_15878) ;  /* 0x000000000f087348 */ /* 0x000fea0003c00000 */
[----:B------:R0:W1:Y:S02]  /*4fa0*/  SHFL.BFLY P6, R14, R13, R12, R11 ;  /* 0x0c00000c0d0e7389 */ /* 0x00006400000c000b */
[----:B01----:R-:W-:Y:S05]  /*4fb0*/  ENDCOLLECTIVE ;  /* 0x000000000000791b */ /* 0x003fea0003800000 */
.L_x_15878:
        /* <DEDUP_REMOVED lines=8> */
.L_x_15879:
[----:B------:R-:W-:Y:S02]  /*5040*/  HFMA2 R12, -RZ, RZ, 0, 1.1920928955078125e-07 ;  /* 0x00000002ff0c7431 */ /* 0x000fe400000001ff */
[----:B------:R-:W-:Y:S01]  /*5050*/  IMAD.MOV.U32 R13, RZ, RZ, RZ ;  /* 0x000000ffff0d7224 */ /* 0x000fe200078e00ff */
[----:B------:R-:W-:-:S07]  /*5060*/  MOV R18, R14 ;  /* 0x0000000e00127202 */ /* 0x000fce0000000f00 */
[----:B------:R-:W-:Y:S05]  /*5070*/  WARPSYNC.COLLECTIVE R15, `(.L_x_15880) ;  /* 0x000000000f087348 */ /* 0x000fea0003c00000 */
[----:B------:R0:W1:Y:S02]  /*5080*/  SHFL.BFLY P6, R14, R13, R12, R11 ;  /* 0x0c00000c0d0e7389 */ /* 0x00006400000c000b */
[----:B01----:R-:W-:Y:S05]  /*5090*/  ENDCOLLECTIVE ;  /* 0x000000000000791b */ /* 0x003fea0003800000 */
.L_x_15880:
        /* <DEDUP_REMOVED lines=8> */
.L_x_15881:
[----:B------:R-:W-:Y:S01]  /*5120*/  HFMA2 R13, -RZ, RZ, 0, 0 ;  /* 0x00000000ff0d7431 */ /* 0x000fe200000001ff */
[----:B------:R-:W-:Y:S02]  /*5130*/  MOV R12, 0x2 ;  /* 0x00000002000c7802 */ /* 0x000fe40000000f00 */
[----:B------:R-:W-:-:S07]  /*5140*/  MOV R16, R14 ;  /* 0x0000000e00107202 */ /* 0x000fce0000000f00 */
[----:B------:R-:W-:Y:S05]  /*5150*/  WARPSYNC.COLLECTIVE R15, `(.L_x_15882) ;  /* 0x000000000f087348 */ /* 0x000fea0003c00000 */
[----:B------:R0:W1:Y:S02]  /*5160*/  SHFL.BFLY P6, R14, R13, R12, R11 ;  /* 0x0c00000c0d0e7389 */ /* 0x00006400000c000b */
[----:B01----:R-:W-:Y:S05]  /*5170*/  ENDCOLLECTIVE ;  /* 0x000000000000791b */ /* 0x003fea0003800000 */
.L_x_15882:
        /* <DEDUP_REMOVED lines=8> */
.L_x_15883:
[----:B------:R-:W-:Y:S02]  /*5200*/  HFMA2 R12, -RZ, RZ, 0, 1.1920928955078125e-07 ;  /* 0x00000002ff0c7431 */ /* 0x000fe400000001ff */
[----:B------:R-:W-:Y:S01]  /*5210*/  IMAD.MOV.U32 R13, RZ, RZ, RZ ;  /* 0x000000ffff0d7224 */ /* 0x000fe200078e00ff */
[----:B------:R-:W-:-:S07]  /*5220*/  MOV R10, R14 ;  /* 0x0000000e000a7202 */ /* 0x000fce0000000f00 */
[----:B------:R-:W-:Y:S05]  /*5230*/  WARPSYNC.COLLECTIVE R15, `(.L_x_15884) ;  /* 0x000000000f087348 */ /* 0x000fea0003c00000 */
[----:B------:R0:W1:Y:S02]  /*5240*/  SHFL.BFLY P6, R14, R13, R12, R11 ;  /* 0x0c00000c0d0e7389 */ /* 0x00006400000c000b */
[----:B01----:R-:W-:Y:S05]  /*5250*/  ENDCOLLECTIVE ;  /* 0x000000000000791b */ /* 0x003fea0003800000 */
.L_x_15884:
        /* <DEDUP_REMOVED lines=8> */
.L_x_15885:
[----:B------:R-:W-:Y:S01]  /*52e0*/  HFMA2 R13, -RZ, RZ, 0, 0 ;  /* 0x00000000ff0d7431 */ /* 0x000fe200000001ff */
[----:B------:R-:W-:Y:S02]  /*52f0*/  MOV R12, 0x2 ;  /* 0x00000002000c7802 */ /* 0x000fe40000000f00 */
[----:B------:R-:W-:-:S07]  /*5300*/  MOV R8, R14 ;  /* 0x0000000e00087202 */ /* 0x000fce0000000f00 */
[----:B------:R-:W-:Y:S05]  /*5310*/  WARPSYNC.COLLECTIVE R15, `(.L_x_15886) ;  /* 0x000000000f087348 */ /* 0x000fea0003c00000 */
[----:B------:R0:W1:Y:S02]  /*5320*/  SHFL.BFLY P6, R14, R13, R12, R11 ;  /* 0x0c00000c0d0e7389 */ /* 0x00006400000c000b */
[----:B01----:R-:W-:Y:S05]  /*5330*/  ENDCOLLECTIVE ;  /* 0x000000000000791b */ /* 0x003fea0003800000 */
.L_x_15886:
        /* <DEDUP_REMOVED lines=8> */
.L_x_15887:
[----:B------:R-:W-:Y:S02]  /*53c0*/  HFMA2 R12, -RZ, RZ, 0, 1.1920928955078125e-07 ;  /* 0x00000002ff0c7431 */ /* 0x000fe400000001ff */
[----:B------:R-:W-:Y:S01]  /*53d0*/  IMAD.MOV.U32 R13, RZ, RZ, RZ ;  /* 0x000000ffff0d7224 */ /* 0x000fe200078e00ff */
[----:B------:R-:W-:-:S07]  /*53e0*/  MOV R6, R14 ;  /* 0x0000000e00067202 */ /* 0x000fce0000000f00 */
[----:B------:R-:W-:Y:S05]  /*53f0*/  WARPSYNC.COLLECTIVE R15, `(.L_x_15888) ;  /* 0x000000000f087348 */ /* 0x000fea0003c00000 */
[----:B------:R0:W1:Y:S02]  /*5400*/  SHFL.BFLY P6, R14, R13, R12, R11 ;  /* 0x0c00000c0d0e7389 */ /* 0x00006400000c000b */
[----:B01----:R-:W-:Y:S05]  /*5410*/  ENDCOLLECTIVE ;  /* 0x000000000000791b */ /* 0x003fea0003800000 */
.L_x_15888:
        /* <DEDUP_REMOVED lines=8> */
.L_x_15889:
[----:B------:R-:W-:Y:S01]  /*54a0*/  HFMA2 R13, -RZ, RZ, 0, 0 ;  /* 0x00000000ff0d7431 */ /* 0x000fe200000001ff */
[----:B------:R-:W-:Y:S02]  /*54b0*/  MOV R12, 0x2 ;  /* 0x00000002000c7802 */ /* 0x000fe40000000f00 */
[----:B------:R-:W-:-:S07]  /*54c0*/  MOV R4, R14 ;  /* 0x0000000e00047202 */ /* 0x000fce0000000f00 */
[----:B------:R-:W-:Y:S05]  /*54d0*/  WARPSYNC.COLLECTIVE R15, `(.L_x_15890) ;  /* 0x000000000f087348 */ /* 0x000fea0003c00000 */
[----:B------:R0:W1:Y:S02]  /*54e0*/  SHFL.BFLY P6, R14, R13, R12, R11 ;  /* 0x0c00000c0d0e7389 */ /* 0x00006400000c000b */
[----:B01----:R-:W-:Y:S05]  /*54f0*/  ENDCOLLECTIVE ;  /* 0x000000000000791b */ /* 0x003fea0003800000 */
.L_x_15890:
        /* <DEDUP_REMOVED lines=8> */
.L_x_15891:
[----:B------:R-:W-:Y:S02]  /*5580*/  HFMA2 R12, -RZ, RZ, 0, 1.1920928955078125e-07 ;  /* 0x00000002ff0c7431 */ /* 0x000fe400000001ff */
[----:B------:R-:W-:Y:S01]  /*5590*/  IMAD.MOV.U32 R13, RZ, RZ, RZ ;  /* 0x000000ffff0d7224 */ /* 0x000fe200078e00ff */
[----:B------:R-:W-:-:S07]  /*55a0*/  MOV R2, R14 ;  /* 0x0000000e00027202 */ /* 0x000fce0000000f00 */
[----:B------:R-:W-:Y:S05]  /*55b0*/  WARPSYNC.COLLECTIVE R15, `(.L_x_15892) ;  /* 0x000000000f087348 */ /* 0x000fea0003c00000 */
[----:B------:R0:W1:Y:S02]  /*55c0*/  SHFL.BFLY P6, R14, R13, R12, R11 ;  /* 0x0c00000c0d0e7389 */ /* 0x00006400000c000b */
[----:B01----:R-:W-:Y:S05]  /*55d0*/  ENDCOLLECTIVE ;  /* 0x000000000000791b */ /* 0x003fea0003800000 */
.L_x_15892:
        /* <DEDUP_REMOVED lines=8> */
.L_x_15893:
[----:B------:R-:W-:Y:S01]  /*5660*/  HFMA2 R13, -RZ, RZ, 0, 0 ;  /* 0x00000000ff0d7431 */ /* 0x000fe200000001ff */
[----:B------:R-:W-:Y:S02]  /*5670*/  MOV R12, 0x2 ;  /* 0x00000002000c7802 */ /* 0x000fe40000000f00 */
[----:B------:R-:W-:-:S07]  /*5680*/  MOV R35, R14 ;  /* 0x0000000e00237202 */ /* 0x000fce0000000f00 */
[----:B------:R-:W-:Y:S05]  /*5690*/  WARPSYNC.COLLECTIVE R15, `(.L_x_15894) ;  /* 0x000000000f087348 */ /* 0x000fea0003c00000 */
[----:B------:R0:W1:Y:S02]  /*56a0*/  SHFL.BFLY P6, R14, R13, R12, R11 ;  /* 0x0c00000c0d0e7389 */ /* 0x00006400000c000b */
[----:B01----:R-:W-:Y:S05]  /*56b0*/  ENDCOLLECTIVE ;  /* 0x000000000000791b */ /* 0x003fea0003800000 */
.L_x_15894:
        /* <DEDUP_REMOVED lines=8> */
.L_x_15895:
[----:B------:R-:W-:Y:S02]  /*5740*/  HFMA2 R12, -RZ, RZ, 0, 1.1920928955078125e-07 ;  /* 0x00000002ff0c7431 */ /* 0x000fe400000001ff */
[----:B------:R-:W-:Y:S01]  /*5750*/  IMAD.MOV.U32 R13, RZ, RZ, RZ ;  /* 0x000000ffff0d7224 */ /* 0x000fe200078e00ff */
[----:B------:R-:W-:-:S07]  /*5760*/  MOV R37, R14 ;  /* 0x0000000e00257202 */ /* 0x000fce0000000f00 */
[----:B------:R-:W-:Y:S05]  /*5770*/  WARPSYNC.COLLECTIVE R15, `(.L_x_15896) ;  /* 0x000000000f087348 */ /* 0x000fea0003c00000 */
[----:B------:R0:W1:Y:S02]  /*5780*/  SHFL.BFLY P6, R14, R13, R12, R11 ;  /* 0x0c00000c0d0e7389 */ /* 0x00006400000c000b */
[----:B01----:R-:W-:Y:S05]  /*5790*/  ENDCOLLECTIVE ;  /* 0x000000000000791b */ /* 0x003fea0003800000 */
.L_x_15896:
        /* <DEDUP_REMOVED lines=8> */
.L_x_15897:
[----:B------:R-:W-:Y:S01]  /*5820*/  HFMA2 R13, -RZ, RZ, 0, 0 ;  /* 0x00000000ff0d7431 */ /* 0x000fe200000001ff */
[----:B------:R-:W-:Y:S02]  /*5830*/  MOV R12, 0x2 ;  /* 0x00000002000c7802 */ /* 0x000fe40000000f00 */
[----:B------:R-:W-:-:S07]  /*5840*/  MOV R39, R14 ;  /* 0x0000000e00277202 */ /* 0x000fce0000000f00 */
[----:B------:R-:W-:Y:S05]  /*5850*/  WARPSYNC.COLLECTIVE R15, `(.L_x_15898) ;  /* 0x000000000f087348 */ /* 0x000fea0003c00000 */
[----:B------:R0:W1:Y:S02]  /*5860*/  SHFL.BFLY P6, R14, R13, R12, R11 ;  /* 0x0c00000c0d0e7389 */ /* 0x00006400000c000b */
[----:B01----:R-:W-:Y:S05]  /*5870*/  ENDCOLLECTIVE ;  /* 0x000000000000791b */ /* 0x003fea0003800000 */
.L_x_15898:
        /* <DEDUP_REMOVED lines=8> */
.L_x_15899:
[----:B------:R-:W-:Y:S02]  /*5900*/  HFMA2 R12, -RZ, RZ, 0, 1.1920928955078125e-07 ;  /* 0x00000002ff0c7431 */ /* 0x000fe400000001ff */
[----:B------:R-:W-:Y:S01]  /*5910*/  IMAD.MOV.U32 R13, RZ, RZ, RZ ;  /* 0x000000ffff0d7224 */ /* 0x000fe200078e00ff */
[----:B------:R-:W-:-:S07]  /*5920*/  MOV R41, R14 ;  /* 0x0000000e00297202 */ /* 0x000fce0000000f00 */
[----:B------:R-:W-:Y:S05]  /*5930*/  WARPSYNC.COLLECTIVE R15, `(.L_x_15900) ;  /* 0x000000000f087348 */ /* 0x000fea0003c00000 */
[----:B------:R0:W1:Y:S02]  /*5940*/  SHFL.BFLY P6, R14, R13, R12, R11 ;  /* 0x0c00000c0d0e7389 */ /* 0x00006400000c000b */
[----:B01----:R-:W-:Y:S05]  /*5950*/  ENDCOLLECTIVE ;  /* 0x000000000000791b */ /* 0x003fea0003800000 */
.L_x_15900:
        /* <DEDUP_REMOVED lines=8> */
.L_x_15901:
[----:B------:R-:W-:Y:S01]  /*59e0*/  HFMA2 R13, -RZ, RZ, 0, 0 ;  /* 0x00000000ff0d7431 */ /* 0x000fe200000001ff */
[----:B------:R-:W-:Y:S02]  /*59f0*/  MOV R12, 0x2 ;  /* 0x00000002000c7802 */ /* 0x000fe40000000f00 */
[----:B------:R-:W-:-:S07]  /*5a00*/  MOV R43, R14 ;  /* 0x0000000e002b7202 */ /* 0x000fce0000000f00 */
[----:B------:R-:W-:Y:S05]  /*5a10*/  WARPSYNC.COLLECTIVE R15, `(.L_x_15902) ;  /* 0x000000000f087348 */ /* 0x000fea0003c00000 */
[----:B------:R0:W1:Y:S02]  /*5a20*/  SHFL.BFLY P6, R14, R13, R12, R11 ;  /* 0x0c00000c0d0e7389 */ /* 0x00006400000c000b */
[----:B01----:R-:W-:Y:S05]  /*5a30*/  ENDCOLLECTIVE ;  /* 0x000000000000791b */ /* 0x003fea0003800000 */
.L_x_15902:
[----:B------:R-:W-:Y:S01]  /*5a40*/  FADD.FTZ R42, R42, R43 ;  /* 0x0000002b2a2a7221 */ /* 0x000fe20000010000 */
[----:B------:R-:W-:Y:S02]  /*5a50*/  HFMA2 R12, -RZ, RZ, 0, 5.9604644775390625e-08 ;  /* 0x00000001ff0c7431 */ /* 0x000fe400000001ff */
[----:B------:R-:W-:-:S04]  /*5a60*/  FADD.FTZ R44, RZ, R14 ;  /* 0x0000000eff2c7221 */ /* 0x000fc80000010000 */
[----:B------:R-:W-:-:S07]  /*5a70*/  IMAD.MOV.U32 R13, RZ, RZ, R44 ;  /* 0x000000ffff0d7224 */ /* 0x000fce00078e002c */
[----:B------:R-:W-:Y:S05]  /*5a80*/  WARPSYNC.COLLECTIVE R15, `(.L_x_15903) ;  /* 0x000000000f087348 */ /* 0x000fea0003c00000 */
[----:B------:R0:W1:Y:S02]  /*5a90*/  SHFL.BFLY P6, R14, R13, R12, R11 ;  /* 0x0c00000c0d0e7389 */ /* 0x00006400000c000b */
[----:B01----:R-:W-:Y:S05]  /*5aa0*/  ENDCOLLECTIVE ;  /* 0x000000000000791b */ /* 0x003fea0003800000 */
.L_x_15903:
[----:B------:R-:W-:Y:S02]  /*5ab0*/  HFMA2 R13, -RZ, RZ, 0, 0 ;  /* 0x00000000ff0d7431 */ /* 0x000fe400000001ff */
[----:B------:R-:W-:Y:S01]  /*5ac0*/  IMAD.MOV.U32 R12, RZ, RZ, 0x2 ;  /* 0x00000002ff0c7424 */ /* 0x000fe200078e00ff */
[----:B------:R-:W-:-:S07]  /*5ad0*/  MOV R45, R14 ;  /* 0x0000000e002d7202 */ /* 0x000fce0000000f00 */
[----:B------:R-:W-:Y:S05]  /*5ae0*/  WARPSYNC.COLLECTIVE R15, `(.L_x_15904) ;  /* 0x000000000f087348 */ /* 0x000fea0003c00000 */
[----:B------:R0:W1:Y:S02]  /*5af0*/  SHFL.BFLY P6, R14, R13, R12, R11 ;  /* 0x0c00000c0d0e7389 */ /* 0x00006400000c000b */
[----:B01----:R-:W-:Y:S05]  /*5b00*/  ENDCOLLECTIVE ;  /* 0x000000000000791b */ /* 0x003fea0003800000 */
.L_x_15904:
[----:B------:R-:W-:Y:S01]  /*5b10*/  FADD.FTZ R45, R44, R45 ;  /* 0x0000002d2c2d7221 */ /* 0x000fe20000010000 */
[----:B------:R-:W-:Y:S02]  /*5b20*/  HFMA2 R12, -RZ, RZ, 0, 5.9604644775390625e-08 ;  /* 0x00000001ff0c7431 */ /* 0x000fe400000001ff */
[----:B------:R-:W-:-:S05]  /*5b30*/  FADD.FTZ R8, RZ, R14 ;  /* 0x0000000eff087221 */ /* 0x000fca0000010000 */
[----:B------:R-:W-:-:S07]  /*5b40*/  MOV R13, R8 ;  /* 0x00000008000d7202 */ /* 0x000fce0000000f00 */
[----:B------:R-:W-:Y:S05]  /*5b50*/  WARPSYNC.COLLECTIVE R15, `(.L_x_15905) ;  /* 0x000000000f087348 */ /* 0x000fea0003c00000 */
[----:B------:R0:W1:Y:S02]  /*5b60*/  SHFL.BFLY P6, R14, R13, R12, R11 ;  /* 0x0c00000c0d0e7389 */ /* 0x00006400000c000b */
[----:B01----:R-:W-:Y:S05]  /*5b70*/  ENDCOLLECTIVE ;  /* 0x000000000000791b */ /* 0x003fea0003800000 */
.L_x_15905:
[----:B------:R-:W-:Y:S02]  /*5b80*/  HFMA2 R12, -RZ, RZ, 0, 1.1920928955078125e-07 ;  /* 0x00000002ff0c7431 */ /* 0x000fe400000001ff */
[----:B------:R-:W-:Y:S01]  /*5b90*/  IMAD.MOV.U32 R13, RZ, RZ, RZ ;  /* 0x000000ffff0d7224 */ /* 0x000fe200078e00ff */
[----:B------:R-:W-:-:S07]  /*5ba0*/  MOV R5, R14 ;  /* 0x0000000e00057202 */ /* 0x000fce0000000f00 */
[----:B------:R-:W-:Y:S05]  /*5bb0*/  WARPSYNC.COLLECTIVE R15, `(.L_x_15906) ;  /* 0x000000000f087348 */ /* 0x000fea0003c00000 */
[----:B------:R0:W1:Y:S02]  /*5bc0*/  SHFL.BFLY P6, R14, R13, R12, R11 ;  /* 0x0c00000c0d0e7389 */ /* 0x00006400000c000b */
[----:B01----:R-:W-:Y:S05]  /*5bd0*/  ENDCOLLECTIVE ;  /* 0x000000000000791b */ /* 0x003fea0003800000 */
.L_x_15906:
        /* <DEDUP_REMOVED lines=8> */
.L_x_15907:
[----:B------:R-:W-:Y:S01]  /*5c60*/  HFMA2 R13, -RZ, RZ, 0, 0 ;  /* 0x00000000ff0d7431 */ /* 0x000fe200000001ff */
[----:B------:R-:W-:Y:S02]  /*5c70*/  MOV R12, 0x2 ;  /* 0x00000002000c7802 */ /* 0x000fe40000000f00 */
[----:B------:R-:W-:-:S07]  /*5c80*/  MOV R3, R14 ;  /* 0x0000000e00037202 */ /* 0x000fce0000000f00 */
[----:B------:R-:W-:Y:S05]  /*5c90*/  WARPSYNC.COLLECTIVE R15, `(.L_x_15908) ;  /* 0x000000000f087348 */ /* 0x000fea0003c00000 */
[----:B------:R0:W1:Y:S02]  /*5ca0*/  SHFL.BFLY P6, R14, R13, R12, R11 ;  /* 0x0c00000c0d0e7389 */ /* 0x00006400000c000b */
[----:B01----:R-:W-:Y:S05]  /*5cb0*/  ENDCOLLECTIVE ;  /* 0x000000000000791b */ /* 0x003fea0003800000 */
.L_x_15908:
        /* <DEDUP_REMOVED lines=8> */
.L_x_15909:
[----:B------:R-:W-:Y:S02]  /*5d40*/  HFMA2 R12, -RZ, RZ, 0, 1.1920928955078125e-07 ;  /* 0x00000002ff0c7431 */ /* 0x000fe400000001ff */
[----:B------:R-:W-:Y:S01]  /*5d50*/  IMAD.MOV.U32 R13, RZ, RZ, RZ ;  /* 0x000000ffff0d7224 */ /* 0x000fe200078e00ff */
[----:B------:R-:W-:-:S07]  /*5d60*/  MOV R19, R14 ;  /* 0x0000000e00137202 */ /* 0x000fce0000000f00 */
[----:B------:R-:W-:Y:S05]  /*5d70*/  WARPSYNC.COLLECTIVE R15, `(.L_x_15910) ;  /* 0x000000000f087348 */ /* 0x000fea0003c00000 */
[----:B------:R0:W1:Y:S02]  /*5d80*/  SHFL.BFLY P6, R14, R13, R12, R11 ;  /* 0x0c00000c0d0e7389 */ /* 0x00006400000c000b */
[----:B01----:R-:W-:Y:S05]  /*5d90*/  ENDCOLLECTIVE ;  /* 0x000000000000791b */ /* 0x003fea0003800000 */
.L_x_15910:
        /* <DEDUP_REMOVED lines=9> */
.L_x_15911:
[----:B------:R-:W-:Y:S01]  /*5e30*/  HFMA2 R13, -RZ, RZ, 0, 0 ;  /* 0x00000000ff0d7431 */ /* 0x000fe200000001ff */
[----:B------:R-:W-:Y:S02]  /*5e40*/  MOV R12, 0x2 ;  /* 0x00000002000c7802 */ /* 0x000fe40000000f00 */
[----:B------:R-:W-:-:S07]  /*5e50*/  MOV R34, R14 ;  /* 0x0000000e00227202 */ /* 0x000fce0000000f00 */
[----:B------:R-:W-:Y:S05]  /*5e60*/  WARPSYNC.COLLECTIVE R15, `(.L_x_15912) ;  /* 0x000000000f087348 */ /* 0x000fea0003c00000 */
[----:B------:R0:W1:Y:S02]  /*5e70*/  SHFL.BFLY P6, R14, R13, R12, R11 ;  /* 0x0c00000c0d0e7389 */ /* 0x00006400000c000b */
[----:B01----:R-:W-:Y:S05]  /*5e80*/  ENDCOLLECTIVE ;  /* 0x000000000000791b */ /* 0x003fea0003800000 */
.L_x_15912:
        /* <DEDUP_REMOVED lines=8> */
.L_x_15913:
[----:B------:R-:W-:Y:S02]  /*5f10*/  HFMA2 R12, -RZ, RZ, 0, 1.1920928955078125e-07 ;  /* 0x00000002ff0c7431 */ /* 0x000fe400000001ff */
[----:B------:R-:W-:Y:S01]  /*5f20*/  IMAD.MOV.U32 R13, RZ, RZ, RZ ;  /* 0x000000ffff0d7224 */ /* 0x000fe200078e00ff */
[----:B------:R-:W-:-:S07]  /*5f30*/  MOV R48, R14 ;  /* 0x0000000e00307202 */ /* 0x000fce0000000f00 */
[----:B------:R-:W-:Y:S05]  /*5f40*/  WARPSYNC.COLLECTIVE R15, `(.L_x_15914) ;  /* 0x000000000f087348 */ /* 0x000fea0003c00000 */
[----:B------:R0:W1:Y:S02]  /*5f50*/  SHFL.BFLY P6, R14, R13, R12, R11 ;  /* 0x0c00000c0d0e7389 */ /* 0x00006400000c000b */
[----:B01----:R-:W-:Y:S05]  /*5f60*/  ENDCOLLECTIVE ;  /* 0x000000000000791b */ /* 0x003fea0003800000 */
.L_x_15914:
        /* <DEDUP_REMOVED lines=8> */
.L_x_15915:
[----:B------:R-:W-:Y:S01]  /*5ff0*/  HFMA2 R13, -RZ, RZ, 0, 0 ;  /* 0x00000000ff0d7431 */ /* 0x000fe200000001ff */
[----:B------:R-:W-:Y:S02]  /*6000*/  MOV R12, 0x2 ;  /* 0x00000002000c7802 */ /* 0x000fe40000000f00 */
[----:B------:R-:W-:-:S07]  /*6010*/  MOV R25, R14 ;  /* 0x0000000e00197202 */ /* 0x000fce0000000f00 */
[----:B------:R-:W-:Y:S05]  /*6020*/  WARPSYNC.COLLECTIVE R15, `(.L_x_15916) ;  /* 0x000000000f087348 */ /* 0x000fea0003c00000 */
[----:B------:R0:W1:Y:S02]  /*6030*/  SHFL.BFLY P6, R14, R13, R12, R11 ;  /* 0x0c00000c0d0e7389 */ /* 0x00006400000c000b */
[----:B01----:R-:W-:Y:S05]  /*6040*/  ENDCOLLECTIVE ;  /* 0x000000000000791b */ /* 0x003fea0003800000 */
.L_x_15916:
        /* <DEDUP_REMOVED lines=8> */
.L_x_15917:
[----:B------:R-:W-:Y:S02]  /*60d0*/  HFMA2 R12, -RZ, RZ, 0, 1.1920928955078125e-07 ;  /* 0x00000002ff0c7431 */ /* 0x000fe400000001ff */
[----:B------:R-:W-:Y:S01]  /*60e0*/  IMAD.MOV.U32 R13, RZ, RZ, RZ ;  /* 0x000000ffff0d7224 */ /* 0x000fe200078e00ff */
[----:B------:R-:W-:-:S07]  /*60f0*/  MOV R8, R14 ;  /* 0x0000000e00087202 */ /* 0x000fce0000000f00 */
[----:B------:R-:W-:Y:S05]  /*6100*/  WARPSYNC.COLLECTIVE R15, `(.L_x_15918) ;  /* 0x000000000f087348 */ /* 0x000fea0003c00000 */
[----:B------:R0:W1:Y:S02]  /*6110*/  SHFL.BFLY P6, R14, R13, R12, R11 ;  /* 0x0c00000c0d0e7389 */ /* 0x00006400000c000b */
[----:B01----:R-:W-:Y:S05]  /*6120*/  ENDCOLLECTIVE ;  /* 0x000000000000791b */ /* 0x003fea0003800000 */
.L_x_15918:
        /* <DEDUP_REMOVED lines=8> */
.L_x_15919:
[----:B------:R-:W-:Y:S01]  /*61b0*/  HFMA2 R13, -RZ, RZ, 0, 0 ;  /* 0x00000000ff0d7431 */ /* 0x000fe200000001ff */
[----:B------:R-:W-:Y:S02]  /*61c0*/  MOV R12, 0x2 ;  /* 0x00000002000c7802 */ /* 0x000fe40000000f00 */
[----:B------:R-:W-:-:S07]  /*61d0*/  MOV R50, R14 ;  /* 0x0000000e00327202 */ /* 0x000fce0000000f00 */
[----:B------:R-:W-:Y:S05]  /*61e0*/  WARPSYNC.COLLECTIVE R15, `(.L_x_15920) ;  /* 0x000000000f087348 */ /* 0x000fea0003c00000 */
[----:B------:R0:W1:Y:S02]  /*61f0*/  SHFL.BFLY P6, R14, R13, R12, R11 ;  /* 0x0c00000c0d0e7389 */ /* 0x00006400000c000b */
[----:B01----:R-:W-:Y:S05]  /*6200*/  ENDCOLLECTIVE ;  /* 0x000000000000791b */ /* 0x003fea0003800000 */
.L_x_15920:
        /* <DEDUP_REMOVED lines=8> */
.L_x_15921:
[----:B------:R-:W-:Y:S01]  /*6290*/  MOV R13, RZ ;  /* 0x000000ff000d7202 */ /* 0x000fe20000000f00 */
[----:B------:R-:W-:Y:S02]  /*62a0*/  IMAD.MOV.U32 R12, RZ, RZ, 0x2 ;  /* 0x00000002ff0c7424 */ /* 0x000fe400078e00ff */
[----:B------:R-:W-:-:S07]  /*62b0*/  FADD.FTZ R29, R29, R14 ;  /* 0x0000000e1d1d7221 */ /* 0x000fce0000010000 */
[----:B------:R-:W-:Y:S05]  /*62c0*/  WARPSYNC.COLLECTIVE R15, `(.L_x_15922) ;  /* 0x000000000f087348 */ /* 0x000fea0003c00000 */
[----:B------:R0:W1:Y:S02]  /*62d0*/  SHFL.BFLY P6, R14, R13, R12, R11 ;  /* 0x0c00000c0d0e7389 */ /* 0x00006400000c000b */
[----:B01----:R-:W-:Y:S05]  /*62e0*/  ENDCOLLECTIVE ;  /* 0x000000000000791b */ /* 0x003fea0003800000 */
.L_x_15922:
[----:B------:R-:W-:Y:S02]  /*62f0*/  HFMA2 R12, -RZ, RZ, 0, 5.9604644775390625e-08 ;  /* 0x00000001ff0c7431 */ /* 0x000fe400000001ff */
[----:B------:R-:W-:-:S05]  /*6300*/  FADD.FTZ R31, RZ, R14 ;  /* 0x0000000eff1f7221 */ /* 0x000fca0000010000 */
[----:B------:R-:W-:-:S07]  /*6310*/  MOV R13, R31 ;  /* 0x0000001f000d7202 */ /* 0x000fce0000000f00 */
[----:B------:R-:W-:Y:S05]  /*6320*/  WARPSYNC.COLLECTIVE R15, `(.L_x_15923) ;  /* 0x000000000f087348 */ /* 0x000fea0003c00000 */
[----:B------:R0:W1:Y:S02]  /*6330*/  SHFL.BFLY P6, R14, R13, R12, R11 ;  /* 0x0c00000c0d0e7389 */ /* 0x00006400000c000b */
[----:B01----:R-:W-:Y:S05]  /*6340*/  ENDCOLLECTIVE ;  /* 0x000000000000791b */ /* 0x003fea0003800000 */
.L_x_15923:
[----:B------:R-:W-:Y:S02]  /*6350*/  HFMA2 R12, -RZ, RZ, 0, 1.1920928955078125e-07 ;  /* 0x00000002ff0c7431 */ /* 0x000fe400000001ff */
[----:B------:R-:W-:Y:S01]  /*6360*/  IMAD.MOV.U32 R13, RZ, RZ, RZ ;  /* 0x000000ffff0d7224 */ /* 0x000fe200078e00ff */
[----:B------:R-:W-:-:S07]  /*6370*/  MOV R52, R14 ;  /* 0x0000000e00347202 */ /* 0x000fce0000000f00 */
[----:B------:R-:W-:Y:S05]  /*6380*/  WARPSYNC.COLLECTIVE R15, `(.L_x_15924) ;  /* 0x000000000f087348 */ /* 0x000fea0003c00000 */
[----:B------:R0:W1:Y:S02]  /*6390*/  SHFL.BFLY P6, R14, R13, R12, R11 ;  /* 0x0c00000c0d0e7389 */ /* 0x00006400000c000b */
[----:B01----:R-:W-:Y:S05]  /*63a0*/  ENDCOLLECTIVE ;  /* 0x000000000000791b */ /* 0x003fea0003800000 */
.L_x_15924:
[----:B------:R-:W-:Y:S01]  /*63b0*/  FADD.FTZ R31, R31, R52 ;  /* 0x000000341f1f7221 */ /* 0x000fe20000010000 */
[----:B------:R-:W-:Y:S01]  /*63c0*/  HFMA2 R12, -RZ, RZ, 0, 5.9604644775390625e-08 ;  /* 0x00000001ff0c7431 */ /* 0x000fe200000001ff */
[----:B------:R-:W-:-:S05]  /*63d0*/  MOV R4, R14 ;  /* 0x0000000e00047202 */ /* 0x000fca0000000f00 */
[----:B------:R-:W-:-:S07]  /*63e0*/  FADD.FTZ R13, RZ, R4 ;  /* 0x00000004ff0d7221 */ /* 0x000fce0000010000 */
[----:B------:R-:W-:Y:S05]  /*63f0*/  WARPSYNC.COLLECTIVE R15, `(.L_x_15925) ;  /* 0x000000000f087348 */ /* 0x000fea0003c00000 */
[----:B------:R0:W1:Y:S02]  /*6400*/  SHFL.BFLY P6, R14, R13, R12, R11 ;  /* 0x0c00000c0d0e7389 */ /* 0x00006400000c000b */
[----:B01----:R-:W-:Y:S05]  /*6410*/  ENDCOLLECTIVE ;  /* 0x000000000000791b */ /* 0x003fea0003800000 */
.L_x_15925:
[----:B------:R-:W-:Y:S05]  /*6420*/  BRA `(.L_x_15926) ;  /* 0xffffffcc00d87947 */ /* 0x000fea000383ffff */
.L_x_15927:
        /* <DEDUP_REMOVED lines=13> */
.L_x_27542:


//--------------------- .text._ZN4vllm25paged_attention_v2_kernelIfhLi192ELi16ELi128ELNS_18Fp8KVCacheDataTypeE1ELb1ELi512EEEvPfS2_PT_PKS3_PKT0_S9_ifPKiSB_iPKfiiiSD_SD_iiiii --------------------------
	.section	.text._ZN4vllm25paged_attention_v2_kernelIfhLi192ELi16ELi128ELNS_18Fp8KVCacheDataTypeE1ELb1ELi512EEEvPfS2_PT_PKS3_PKT0_S9_ifPKiSB_iPKfiiiSD_SD_iiiii,"ax",@progbits
	.align	128
        .global         _ZN4vllm25paged_attention_v2_kernelIfhLi192ELi16ELi128ELNS_18Fp8KVCacheDataTypeE1ELb1ELi512EEEvPfS2_PT_PKS3_PKT0_S9_ifPKiSB_iPKfiiiSD_SD_iiiii
        .type           _ZN4vllm25paged_attention_v2_kernelIfhLi192ELi16ELi128ELNS_18Fp8KVCacheDataTypeE1ELb1ELi512EEEvPfS2_PT_PKS3_PKT0_S9_ifPKiSB_iPKfiiiSD_SD_iiiii,@function
        .size           _ZN4vllm25paged_attention_v2_kernelIfhLi192ELi16ELi128ELNS_18Fp8KVCacheDataTypeE1ELb1ELi512EEEvPfS2_PT_PKS3_PKT0_S9_ifPKiSB_iPKfiiiSD_SD_iiiii,(.L_x_27543 - _ZN4vllm25paged_attention_v2_kernelIfhLi192ELi16ELi128ELNS_18Fp8KVCacheDataTypeE1ELb1ELi512EEEvPfS2_PT_PKS3_PKT0_S9_ifPKiSB_iPKfiiiSD_SD_iiiii)
        .other          _ZN4vllm25paged_attention_v2_kernelIfhLi192ELi16ELi128ELNS_18Fp8KVCacheDataTypeE1ELb1ELi512EEEvPfS2_PT_PKS3_PKT0_S9_ifPKiSB_iPKfiiiSD_SD_iiiii,@"STO_CUDA_ENTRY STV_DEFAULT"
_ZN4vllm25paged_attention_v2_kernelIfhLi192ELi16ELi128ELNS_18Fp8KVCacheDataTypeE1ELb1ELi512EEEvPfS2_PT_PKS3_PKT0_S9_ifPKiSB_iPKfiiiSD_SD_iiiii:
.text._ZN4vllm25paged_attention_v2_kernelIfhLi192ELi16ELi128ELNS_18Fp8KVCacheDataTypeE1ELb1ELi512EEEvPfS2_PT_PKS3_PKT0_S9_ifPKiSB_iPKfiiiSD_SD_iiiii:
        /* <DEDUP_REMOVED lines=118> */
.L_x_15928:
        /* <DEDUP_REMOVED lines=25> */
.L_x_15932:
        /* <DEDUP_REMOVED lines=42> */
.L_x_15930:
[----:B------:R-:W-:Y:S05]  /*0b90*/  BSYNC.RECONVERGENT B6 ;  /* 0x0000000000067941 */ /* 0x000fea0003800200 */
.L_x_15929:
        /* <DEDUP_REMOVED lines=10> */
.L_x_15974:
        /* <DEDUP_REMOVED lines=43> */
.L_x_15938:
        /* <DEDUP_REMOVED lines=11> */
.L_x_15937:
[----:B------:R-:W-:Y:S05]  /*0fa0*/  BSYNC.RECONVERGENT B1 ;  /* 0x0000000000017941 */ /* 0x000fea0003800200 */
.L_x_15936:
        /* <DEDUP_REMOVED lines=12> */
.L_x_15941:
        /* <DEDUP_REMOVED lines=100> */
.L_x_15940:
[----:B------:R-:W-:Y:S05]  /*16b0*/  BSYNC.RECONVERGENT B1 ;  /* 0x0000000000017941 */ /* 0x000fea0003800200 */
.L_x_15939:
        /* <DEDUP_REMOVED lines=55> */
.L_x_15943:
[----:B------:R-:W-:Y:S05]  /*1a30*/  BSYNC.RECONVERGENT B1 ;  /* 0x0000000000017941 */ /* 0x000fea0003800200 */
.L_x_15942:
        /* <DEDUP_REMOVED lines=26> */
.L_x_15935:
[----:B------:R-:W-:Y:S05]  /*1be0*/  BSYNC.RECONVERGENT B0 ;  /* 0x0000000000007941 */ /* 0x000fea0003800200 */
.L_x_15934:
        /* <DEDUP_REMOVED lines=40> */
.L_x_15948:
[----:B------:R-:W0:Y:S01]  /*1e70*/  LDS R13, [R3] ;  /* 0x00000000030d7984 */ /* 0x000e220000000800 */
[----:B------:R-:W-:-:S04]  /*1e80*/  IADD3 R11, PT, PT, R11, 0x1, RZ ;  /* 0x000000010b0b7810 */ /* 0x000fc80007ffe0ff */
[----:B------:R-:W-:Y:S01]  /*1e90*/  ISETP.NE.AND P0, PT, R11, RZ, PT ;  /* 0x000000ff0b00720c */ /* 0x000fe20003f05270 */
[----:B0-----:R-:W-:-:S05]  /*1ea0*/  FMUL.FTZ R12, R13, R2 ;  /* 0x000000020d0c7220 */ /* 0x001fca0000410000 */
[----:B------:R0:W-:Y:S02]  /*1eb0*/  STS [R3], R12 ;  /* 0x0000000c03007388 */ /* 0x0001e40000000800 */
[----:B0-----:R-:W-:-:S05]  /*1ec0*/  VIADD R3, R3, 0x200 ;  /* 0x0000020003037836 */ /* 0x001fca0000000000 */
[----:B------:R-:W-:Y:S05]  /*1ed0*/  @P0 BRA `(.L_x_15948) ;  /* 0xfffffffc00e40947 */ /* 0x000fea000383ffff */
.L_x_15947:
[----:B------:R-:W-:Y:S05]  /*1ee0*/  BSYNC.RECONVERGENT B1 ;  /* 0x0000000000017941 */ /* 0x000fea0003800200 */
.L_x_15946:
        /* <DEDUP_REMOVED lines=12> */
.L_x_15951:
        /* <DEDUP_REMOVED lines=52> */
.L_x_15950:
[----:B------:R-:W-:Y:S05]  /*22f0*/  BSYNC.RECONVERGENT B1 ;  /* 0x0000000000017941 */ /* 0x000fea0003800200 */
.L_x_15949:
        /* <DEDUP_REMOVED lines=31> */
.L_x_15953:
[----:B------:R-:W-:Y:S05]  /*24f0*/  BSYNC.RECONVERGENT B1 ;  /* 0x0000000000017941 */ /* 0x000fea0003800200 */
.L_x_15952:
        /* <DEDUP_REMOVED lines=14> */
.L_x_15945:
[----:B------:R-:W-:Y:S05]  /*25e0*/  BSYNC.RECONVERGENT B0 ;  /* 0x0000000000007941 */ /* 0x000fea0003800200 */
.L_x_15944:
        /* <DEDUP_REMOVED lines=23> */
.L_x_15955:
[----:B------:R-:W-:Y:S05]  /*2760*/  BSYNC.RECONVERGENT B0 ;  /* 0x0000000000007941 */ /* 0x000fea0003800200 */
.L_x_15954:
        /* <DEDUP_REMOVED lines=27> */
.L_x_15959:
        /* <DEDUP_REMOVED lines=33> */
.L_x_15958:
        /* <DEDUP_REMOVED lines=16> */
.L_x_15957:
[----:B------:R-:W-:Y:S05]  /*2c30*/  BSYNC.RECONVERGENT B6 ;  /* 0x0000000000067941 */ /* 0x000fea0003800200 */
.L_x_15956:
        /* <DEDUP_REMOVED lines=91> */
.L_x_16023:
        /* <DEDUP_REMOVED lines=46> */
.L_x_15962:
[----:B------:R-:W-:Y:S05]  /*34d0*/  BSYNC.RECONVERGENT B0 ;  /* 0x0000000000007941 */ /* 0x000fea0003800200 */
.L_x_15961:
        /* <DEDUP_REMOVED lines=51> */
.L_x_15964:
[----:B------:R-:W-:Y:S05]  /*3810*/  BSYNC.RECONVERGENT B0 ;  /* 0x0000000000007941 */ /* 0x000fea0003800200 */
.L_x_15963:
        /* <DEDUP_REMOVED lines=27> */
.L_x_15966:
[----:B------:R-:W-:Y:S05]  /*39d0*/  BSYNC.RECONVERGENT B0 ;  /* 0x0000000000007941 */ /* 0x000fea0003800200 */
.L_x_15965:
        /* <DEDUP_REMOVED lines=51> */
.L_x_15968:
[----:B------:R-:W-:Y:S05]  /*3d10*/  BSYNC.RECONVERGENT B0 ;  /* 0x0000000000007941 */ /* 0x000fea0003800200 */
.L_x_15967:
        /* <DEDUP_REMOVED lines=40> */
.L_x_15931:
        /* <DEDUP_REMOVED lines=16> */
.L_x_15969:
[----:B------:R-:W-:Y:S05]  /*40a0*/  EXIT ;  /* 0x000000000000794d */ /* 0x000fea0003800000 */
.L_x_15933:
[----:B------:R-:W-:Y:S01]  /*40b0*/  HFMA2 R12, -RZ, RZ, 0, 9.5367431640625e-07 ;  /* 0x00000010ff0c7431 */ /* 0x000fe200000001ff */
[----:B------:R-:W-:Y:S01]  /*40c0*/  MOV R11, 0x1f ;  /* 0x0000001f000b7802 */ /* 0x000fe20000000f00 */
[----:B------:R-:W-:-:S07]  /*40d0*/  IMAD.MOV.U32 R15, RZ, RZ, -0x1 ;  /* 0xffffffffff0f7424 */ /* 0x000fce00078e00ff */
[----:B------:R-:W-:Y:S05]  /*40e0*/  WARPSYNC.COLLECTIVE R15, `(.L_x_15970) ;  /* 0x000000000f087348 */ /* 0x000fea0003c00000 */
[----:B------:R0:W1:Y:S02]  /*40f0*/  SHFL.BFLY P6, R14, R13, R12, R11 ;  /* 0x0c00000c0d0e7389 */ /* 0x00006400000c000b */
[----:B01----:R-:W-:Y:S05]  /*4100*/  ENDCOLLECTIVE ;  /* 0x000000000000791b */ /* 0x003fea0003800000 */
.L_x_15970:
[----:B------:R-:W-:Y:S01]  /*4110*/  HFMA2 R12, -RZ, RZ, 0, 4.76837158203125e-07 ;  /* 0x00000008ff0c7431 */ /* 0x000fe200000001ff */
[----:B------:R-:W-:-:S04]  /*4120*/  FMNMX.FTZ R0, R14, -3.40282346638528859812e+38, !PT ;  /* 0xff7fffff0e007809 */ /* 0x000fc80007810000 */
[----:B------:R-:W-:-:S07]  /*4130*/  MOV R13, R0 ;  /* 0x00000000000d7202 */ /* 0x000fce0000000f00 */
[----:B------:R-:W-:Y:S05]  /*4140*/  WARPSYNC.COLLECTIVE R15, `(.L_x_15971) ;  /* 0x000000000f087348 */ /* 0x000fea0003c00000 */
[----:B------:R0:W1:Y:S02]  /*4150*/  SHFL.BFLY P6, R14, R13, R12, R11 ;  /* 0x0c00000c0d0e7389 */ /* 0x00006400000c000b */
[----:B01----:R-:W-:Y:S05]  /*4160*/  ENDCOLLECTIVE ;  /* 0x000000000000791b */ /* 0x003fea0003800000 */
.L_x_15971:
[----:B------:R-:W-:Y:S01]  /*4170*/  IMAD.MOV.U32 R12, RZ, RZ, 0x4 ;  /* 0x00000004ff0c7424 */ /* 0x000fe200078e00ff */
[----:B------:R-:W-:-:S04]  /*4180*/  FMNMX.FTZ R2, R0, R14, !PT ;  /* 0x0000000e00027209 */ /* 0x000fc80007810000 */
[----:B------:R-:W-:-:S07]  /*4190*/  MOV R13, R2 ;  /* 0x00000002000d7202 */ /* 0x000fce0000000f00 */
[----:B------:R-:W-:Y:S05]  /*41a0*/  WARPSYNC.COLLECTIVE R15, `(.L_x_15972) ;  /* 0x000000000f087348 */ /* 0x000fea0003c00000 */
[----:B------:R0:W1:Y:S02]  /*41b0*/  SHFL.BFLY P6, R14, R13, R12, R11 ;  /* 0x0c00000c0d0e7389 */ /* 0x00006400000c000b */
[----:B01----:R-:W-:Y:S05]  /*41c0*/  ENDCOLLECTIVE ;  /* 0x000000000000791b */ /* 0x003fea0003800000 */
.L_x_15972:
[----:B------:R-:W-:Y:S01]  /*41d0*/  HFMA2 R12, -RZ, RZ, 0, 1.1920928955078125e-07 ;  /* 0x00000002ff0c7431 */ /* 0x000fe200000001ff */
[----:B------:R-:W-:-:S04]  /*41e0*/  FMNMX.FTZ R3, R2, R14, !PT ;  /* 0x0000000e02037209 */ /* 0x000fc80007810000 */
[----:B------:R-:W-:-:S07]  /*41f0*/  MOV R13, R3 ;  /* 0x00000003000d7202 */ /* 0x000fce0000000f00 */
[----:B------:R-:W-:Y:S05]  /*4200*/  WARPSYNC.COLLECTIVE R15, `(.L_x_15973) ;  /* 0x000000000f087348 */ /* 0x000fea0003c00000 */
[----:B------:R0:W1:Y:S02]  /*4210*/  SHFL.BFLY P6, R14, R13, R12, R11 ;  /* 0x0c00000c0d0e7389 */ /* 0x00006400000c000b */
[----:B01----:R-:W-:Y:S05]  /*4220*/  ENDCOLLECTIVE ;  /* 0x000000000000791b */ /* 0x003fea0003800000 */
.L_x_15973:
[----:B------:R-:W-:Y:S05]  /*4230*/  BRA `(.L_x_15974) ;  /* 0xffffffc800807947 */ /* 0x000fea000383ffff */
.L_x_15960:
[----:B-1----:R-:W-:Y:S01]  /*4240*/  HFMA2 R11, -RZ, RZ, 0, 1.847743988037109375e-06 ;  /* 0x0000001fff0b7431 */ /* 0x002fe200000001ff */
[----:B------:R-:W-:Y:S01]  /*4250*/  MOV R13, RZ ;  /* 0x000000ff000d7202 */ /* 0x000fe20000000f00 */
[----:B------:R-:W-:Y:S01]  /*4260*/  IMAD.MOV.U32 R12, RZ, RZ, 0x2 ;  /* 0x00000002ff0c7424 */ /* 0x000fe200078e00ff */
[----:B------:R-:W-:-:S07]  /*4270*/  MOV R15, 0xffffffff ;  /* 0xffffffff000f7802 */ /* 0x000fce0000000f00 */
[----:B0-2---:R-:W-:Y:S05]  /*4280*/  WARPSYNC.COLLECTIVE R15, `(.L_x_15975) ;  /* 0x000000000f087348 */ /* 0x005fea0003c00000 */
[----:B------:R1:W3:Y:S02]  /*4290*/  SHFL.BFLY P6, R14, R13, R12, R11 ;  /* 0x0c00000c0d0e7389 */ /* 0x0002e400000c000b */
[----:B0123--:R-:W-:Y:S05]  /*42a0*/  ENDCOLLECTIVE ;  /* 0x000000000000791b */ /* 0x00ffea0003800000 */
.L_x_15975:
[----:B------:R-:W-:Y:S02]  /*42b0*/  IMAD.MOV.U32 R12, RZ, RZ, 0x1 ;  /* 0x00000001ff0c7424 */ /* 0x000fe400078e00ff */
[----:B------:R-:W-:-:S05]  /*42c0*/  FADD.FTZ R0, RZ, R14 ;  /* 0x0000000eff007221 */ /* 0x000fca0000010000 */
[----:B------:R-:W-:-:S07]  /*42d0*/  MOV R13, R0 ;  /* 0x00000000000d7202 */ /* 0x000fce0000000f00 */
[----:B------:R-:W-:Y:S05]  /*42e0*/  WARPSYNC.COLLECTIVE R15, `(.L_x_15976) ;  /* 0x000000000f087348 */ /* 0x000fea0003c00000 */
[----:B------:R0:W1:Y:S02]  /*42f0*/  SHFL.BFLY P6, R14, R13, R12, R11 ;  /* 0x0c00000c0d0e7389 */ /* 0x00006400000c000b */
[----:B01----:R-:W-:Y:S05]  /*4300*/  ENDCOLLECTIVE ;  /* 0x000000000000791b */ /* 0x003fea0003800000 */
.L_x_15976:
[----:B------:R-:W-:Y:S01]  /*4310*/  HFMA2 R13, -RZ, RZ, 0, 0 ;  /* 0x00000000ff0d7431 */ /* 0x000fe200000001ff */
[----:B------:R-:W-:Y:S02]  /*4320*/  MOV R12, 0x2 ;  /* 0x00000002000c7802 */ /* 0x000fe40000000f00 */
[----:B------:R-:W-:-:S07]  /*4330*/  MOV R39, R14 ;  /* 0x0000000e00277202 */ /* 0x000fce0000000f00 */
[----:B------:R-:W-:Y:S05]  /*4340*/  WARPSYNC.COLLECTIVE R15, `(.L_x_15977) ;  /* 0x000000000f087348 */ /* 0x000fea0003c00000 */
[----:B------:R0:W1:Y:S02]  /*4350*/  SHFL.BFLY P6, R14, R13, R12, R11 ;  /* 0x0c00000c0d0e7389 */ /* 0x00006400000c000b */
[----:B01----:R-:W-:Y:S05]  /*4360*/  ENDCOLLECTIVE ;  /* 0x000000000000791b */ /* 0x003fea0003800000 */
.L_x_15977:
        /* <DEDUP_REMOVED lines=8> */
.L_x_15978:
[----:B------:R-:W-:Y:S02]  /*43f0*/  HFMA2 R12, -RZ, RZ, 0, 1.1920928955078125e-07 ;  /* 0x00000002ff0c7431 */ /* 0x000fe400000001ff */
[----:B------:R-:W-:Y:S01]  /*4400*/  IMAD.MOV.U32 R13, RZ, RZ, RZ ;  /* 0x000000ffff0d7224 */ /* 0x000fe200078e00ff */
[----:B------:R-:W-:-:S07]  /*4410*/  MOV R38, R14 ;  /* 0x0000000e00267202 */ /* 0x000fce0000000f00 */
[----:B------:R-:W-:Y:S05]  /*4420*/  WARPSYNC.COLLECTIVE R15, `(.L_x_15979) ;  /* 0x000000000f087348 */ /* 0x000fea0003c00000 */
[----:B------:R0:W1:Y:S02]  /*4430*/  SHFL.BFLY P6, R14, R13, R12, R11 ;  /* 0x0c00000c0d0e7389 */ /* 0x00006400000c000b */
[----:B01----:R-:W-:Y:S05]  /*4440*/  ENDCOLLECTIVE ;  /* 0x000000000000791b */ /* 0x003fea0003800000 */
.L_x_15979:
        /* <DEDUP_REMOVED lines=8> */
.L_x_15980:
[----:B------:R-:W-:Y:S01]  /*44d0*/  HFMA2 R13, -RZ, RZ, 0, 0 ;  /* 0x00000000ff0d7431 */ /* 0x000fe200000001ff */
[----:B------:R-:W-:Y:S02]  /*44e0*/  MOV R12, 0x2 ;  /* 0x00000002000c7802 */ /* 0x000fe40000000f00 */
[----:B------:R-:W-:-:S07]  /*44f0*/  MOV R2, R14 ;  /* 0x0000000e00027202 */ /* 0x000fce0000000f00 */
[----:B------:R-:W-:Y:S05]  /*4500*/  WARPSYNC.COLLECTIVE R15, `(.L_x_15981) ;  /* 0x000000000f087348 */ /* 0x000fea0003c00000 */
[----:B------:R0:W1:Y:S02]  /*4510*/  SHFL.BFLY P6, R14, R13, R12, R11 ;  /* 0x0c00000c0d0e7389 */ /* 0x00006400000c000b */
[----:B01----:R-:W-:Y:S05]  /*4520*/  ENDCOLLECTIVE ;  /* 0x000000000000791b */ /* 0x003fea0003800000 */
.L_x_15981:
        /* <DEDUP_REMOVED lines=8> */
.L_x_15982:
[----:B------:R-:W-:Y:S02]  /*45b0*/  HFMA2 R12, -RZ, RZ, 0, 1.1920928955078125e-07 ;  /* 0x00000002ff0c7431 */ /* 0x000fe400000001ff */
[----:B------:R-:W-:Y:S01]  /*45c0*/  IMAD.MOV.U32 R13, RZ, RZ, RZ ;  /* 0x000000ffff0d7224 */ /* 0x000fe200078e00ff */
[----:B------:R-:W-:-:S07]  /*45d0*/  MOV R3, R14 ;  /* 0x0000000e00037202 */ /* 0x000fce0000000f00 */
[----:B------:R-:W-:Y:S05]  /*45e0*/  WARPSYNC.COLLECTIVE R15, `(.L_x_15983) ;  /* 0x000000000f087348 */ /* 0x000fea0003c00000 */
[----:B------:R0:W1:Y:S02]  /*45f0*/  SHFL.BFLY P6, R14, R13, R12, R11 ;  /* 0x0c00000c0d0e7389 */ /* 0x00006400000c000b */
[----:B01----:R-:W-:Y:S05]  /*4600*/  ENDCOLLECTIVE ;  /* 0x000000000000791b */ /* 0x003fea0003800000 */
.L_x_15983:
        /* <DEDUP_REMOVED lines=8> */
.L_x_15984:
[----:B------:R-:W-:Y:S01]  /*4690*/  HFMA2 R13, -RZ, RZ, 0, 0 ;  /* 0x00000000ff0d7431 */ /* 0x000fe200000001ff */
[----:B------:R-:W-:Y:S02]  /*46a0*/  MOV R12, 0x2 ;  /* 0x00000002000c7802 */ /* 0x000fe40000000f00 */
[----:B------:R-:W-:-:S07]  /*46b0*/  MOV R9, R14 ;  /* 0x0000000e00097202 */ /* 0x000fce0000000f00 */
[----:B------:R-:W-:Y:S05]  /*46c0*/  WARPSYNC.COLLECTIVE R15, `(.L_x_15985) ;  /* 0x000000000f087348 */ /* 0x000fea0003c00000 */
[----:B------:R0:W1:Y:S02]  /*46d0*/  SHFL.BFLY P6, R14, R13, R12, R11 ;  /* 0x0c00000c0d0e7389 */ /* 0x00006400000c000b */
[----:B01----:R-:W-:Y:S05]  /*46e0*/  ENDCOLLECTIVE ;  /* 0x000000000000791b */ /* 0x003fea0003800000 */
.L_x_15985:
        /* <DEDUP_REMOVED lines=8> */
.L_x_15986:
[----:B------:R-:W-:Y:S02]  /*4770*/  HFMA2 R12, -RZ, RZ, 0, 1.1920928955078125e-07 ;  /* 0x00000002ff0c7431 */ /* 0x000fe400000001ff */
[----:B------:R-:W-:Y:S01]  /*4780*/  IMAD.MOV.U32 R13, RZ, RZ, RZ ;  /* 0x000000ffff0d7224 */ /* 0x000fe200078e00ff */
[----:B------:R-:W-:-:S07]  /*4790*/  MOV R8, R14 ;  /* 0x0000000e00087202 */ /* 0x000fce0000000f00 */
[----:B------:R-:W-:Y:S05]  /*47a0*/  WARPSYNC.COLLECTIVE R15, `(.L_x_15987) ;  /* 0x000000000f087348 */ /* 0x000fea0003c00000 */
[----:B------:R0:W1:Y:S02]  /*47b0*/  SHFL.BFLY P6, R14, R13, R12, R11 ;  /* 0x0c00000c0d0e7389 */ /* 0x00006400000c000b */
[----:B01----:R-:W-:Y:S05]  /*47c0*/  ENDCOLLECTIVE ;  /* 0x000000000000791b */ /* 0x003fea0003800000 */
.L_x_15987:
        /* <DEDUP_REMOVED lines=8> */
.L_x_15988:
[----:B------:R-:W-:Y:S01]  /*4850*/  HFMA2 R13, -RZ, RZ, 0, 0 ;  /* 0x00000000ff0d7431 */ /* 0x000fe200000001ff */
[----:B------:R-:W-:Y:S02]  /*4860*/  MOV R12, 0x2 ;  /* 0x00000002000c7802 */ /* 0x000fe40000000f00 */
[----:B------:R-:W-:-:S07]  /*4870*/  MOV R10, R14 ;  /* 0x0000000e000a7202 */ /* 0x000fce0000000f00 */
[----:B------:R-:W-:Y:S05]  /*4880*/  WARPSYNC.COLLECTIVE R15, `(.L_x_15989) ;  /* 0x000000000f087348 */ /* 0x000fea0003c00000 */
[----:B------:R0:W1:Y:S02]  /*4890*/  SHFL.BFLY P6, R14, R13, R12, R11 ;  /* 0x0c00000c0d0e7389 */ /* 0x00006400000c000b */
[----:B01----:R-:W-:Y:S05]  /*48a0*/  ENDCOLLECTIVE ;  /* 0x000000000000791b */ /* 0x003fea0003800000 */
.L_x_15989:
        /* <DEDUP_REMOVED lines=8> */
.L_x_15990:
[----:B------:R-:W-:Y:S02]  /*4930*/  HFMA2 R12, -RZ, RZ, 0, 1.1920928955078125e-07 ;  /* 0x00000002ff0c7431 */ /* 0x000fe400000001ff */
[----:B------:R-:W-:Y:S01]  /*4940*/  IMAD.MOV.U32 R13, RZ, RZ, RZ ;  /* 0x000000ffff0d7224 */ /* 0x000fe200078e00ff */
[----:B------:R-:W-:-:S07]  /*4950*/  MOV R17, R14 ;  /* 0x0000000e00117202 */ /* 0x000fce0000000f00 */
[----:B------:R-:W-:Y:S05]  /*4960*/  WARPSYNC.COLLECTIVE R15, `(.L_x_15991) ;  /* 0x000000000f087348 */ /* 0x000fea0003c00000 */
[----:B------:R0:W1:Y:S02]  /*4970*/  SHFL.BFLY P6, R14, R13, R12, R11 ;  /* 0x0c00000c0d0e7389 */ /* 0x00006400000c000b */
[----:B01----:R-:W-:Y:S05]  /*4980*/  ENDCOLLECTIVE ;  /* 0x000000000000791b */ /* 0x003fea0003800000 */
.L_x_15991:
        /* <DEDUP_REMOVED lines=8> */
.L_x_15992:
[----:B------:R-:W-:Y:S01]  /*4a10*/  HFMA2 R13, -RZ, RZ, 0, 0 ;  /* 0x00000000ff0d7431 */ /* 0x000fe200000001ff */
[----:B------:R-:W-:Y:S02]  /*4a20*/  MOV R12, 0x2 ;  /* 0x00000002000c7802 */ /* 0x000fe40000000f00 */
[----:B------:R-:W-:-:S07]  /*4a30*/  MOV R22, R14 ;  /* 0x0000000e00167202 */ /* 0x000fce0000000f00 */
[----:B------:R-:W-:Y:S05]  /*4a40*/  WARPSYNC.COLLECTIVE R15, `(.L_x_15993) ;  /* 0x000000000f087348 */ /* 0x000fea0003c00000 */
[----:B------:R0:W1:Y:S02]  /*4a50*/  SHFL.BFLY P6, R14, R13, R12, R11 ;  /* 0x0c00000c0d0e7389 */ /* 0x00006400000c000b */
[----:B01----:R-:W-:Y:S05]  /*4a60*/  ENDCOLLECTIVE ;  /* 0x000000000000791b */ /* 0x003fea0003800000 */
.L_x_15993:
        /* <DEDUP_REMOVED lines=8> */
.L_x_15994:
[----:B------:R-:W-:Y:S02]  /*4af0*/  HFMA2 R12, -RZ, RZ, 0, 1.1920928955078125e-07 ;  /* 0x00000002ff0c7431 */ /* 0x000fe400000001ff */
[----:B------:R-:W-:Y:S01]  /*4b00*/  IMAD.MOV.U32 R13, RZ, RZ, RZ ;  /* 0x000000ffff0d7224 */ /* 0x000fe200078e00ff */
[----:B------:R-:W-:-:S07]  /*4b10*/  MOV R20, R14 ;  /* 0x0000000e00147202 */ /* 0x000fce0000000f00 */
[----:B------:R-:W-:Y:S05]  /*4b20*/  WARPSYNC.COLLECTIVE R15, `(.L_x_15995) ;  /* 0x000000000f087348 */ /* 0x000fea0003c00000 */
[----:B------:R0:W1:Y:S02]  /*4b30*/  SHFL.BFLY P6, R14, R13, R12, R11 ;  /* 0x0c00000c0d0e7389 */ /* 0x00006400000c000b */
[----:B01----:R-:W-:Y:S05]  /*4b40*/  ENDCOLLECTIVE ;  /* 0x000000000000791b */ /* 0x003fea0003800000 */
.L_x_15995:
        /* <DEDUP_REMOVED lines=8> */
.L_x_15996:
[----:B------:R-:W-:Y:S01]  /*4bd0*/  HFMA2 R13, -RZ, RZ, 0, 0 ;  /* 0x00000000ff0d7431 */ /* 0x000fe200000001ff */
[----:B------:R-:W-:Y:S02]  /*4be0*/  MOV R12, 0x2 ;  /* 0x00000002000c7802 */ /* 0x000fe40000000f00 */
[----:B------:R-:W-:-:S07]  /*4bf0*/  MOV R23, R14 ;  /* 0x0000000e00177202 */ /* 0x000fce0000000f00 */
[----:B------:R-:W-:Y:S05]  /*4c00*/  WARPSYNC.COLLECTIVE R15, `(.L_x_15997) ;  /* 0x000000000f087348 */ /* 0x000fea0003c00000 */
[----:B------:R0:W1:Y:S02]  /*4c10*/  SHFL.BFLY P6, R14, R13, R12, R11 ;  /* 0x0c00000c0d0e7389 */ /* 0x00006400000c000b */
[----:B01----:R-:W-:Y:S05]  /*4c20*/  ENDCOLLECTIVE ;  /* 0x000000000000791b */ /* 0x003fea0003800000 */
.L_x_15997:
        /* <DEDUP_REMOVED lines=8> */
.L_x_15998:
[----:B------:R-:W-:Y:S02]  /*4cb0*/  HFMA2 R12, -RZ, RZ, 0, 1.1920928955078125e-07 ;  /* 0x00000002ff0c7431 */ /* 0x000fe400000001ff */
[----:B------:R-:W-:Y:S01]  /*4cc0*/  IMAD.MOV.U32 R13, RZ, RZ, RZ ;  /* 0x000000ffff0d7224 */ /* 0x000fe200078e00ff */
[----:B------:R-:W-:-:S07]  /*4cd0*/  MOV R26, R14 ;  /* 0x0000000e001a7202 */ /* 0x000fce0000000f00 */
[----:B------:R-:W-:Y:S05]  /*4ce0*/  WARPSYNC.COLLECTIVE R15, `(.L_x_15999) ;  /* 0x000000000f087348 */ /* 0x000fea0003c00000 */
[----:B------:R0:W1:Y:S02]  /*4cf0*/  SHFL.BFLY P6, R14, R13, R12, R11 ;  /* 0x0c00000c0d0e7389 */ /* 0x00006400000c000b */
[----:B01----:R-:W-:Y:S05]  /*4d00*/  ENDCOLLECTIVE ;  /* 0x000000000000791b */ /* 0x003fea0003800000 */
.L_x_15999:
[----:B------:R-:W-:Y:S01]  /*4d10*/  FADD.FTZ R25, R25, R26 ;  /* 0x0000001a19197221 */ /* 0x000fe20000010000 */
[----:B------:R-:W-:Y:S02]  /*4d20*/  HFMA2 R12, -RZ, RZ, 0, 5.9604644775390625e-08 ;  /* 0x00000001ff0c7431 */ /* 0x000fe400000001ff */
[----:B------:R-:W-:-:S05]  /*4d30*/  FADD.FTZ R28, RZ, R14 ;  /* 0x0000000eff1c7221 */ /* 0x000fca0000010000 */
[----:B------:R-:W-:-:S07]  /*4d40*/  MOV R13, R28 ;  /* 0x0000001c000d7202 */ /* 0x000fce0000000f00 */
[----:B------:R-:W-:Y:S05]  /*4d50*/  WARPSYNC.COLLECTIVE R15, `(.L_x_16000) ;  /* 0x000000000f087348 */ /* 0x000fea0003c00000 */
[----:B------:R0:W1:Y:S02]  /*4d60*/  SHFL.BFLY P6, R14, R13, R12, R11 ;  /* 0x0c00000c0d0e7389 */ /* 0x00006400000c000b */
[----:B01----:R-:W-:Y:S05]  /*4d70*/  ENDCOLLECTIVE ;  /* 0x000000000000791b */ /* 0x003fea0003800000 */
.L_x_16000:
[----:B------:R-:W-:Y:S01]  /*4d80*/  HFMA2 R12, -RZ, RZ, 0, 1.1920928955078125e-07 ;  /* 0x00000002ff0c7431 */ /* 0x000fe200000001ff */
[----:B------:R-:W-:Y:S01]  /*4d90*/  MOV R13, RZ ;  /* 0x000000ff000d7202 */ /* 0x000fe20000000f00 */
[----:B------:R-:W-:-:S07]  /*4da0*/  IMAD.MOV.U32 R31, RZ, RZ, R14 ;  /* 0x000000ffff1f7224 */ /* 0x000fce00078e000e */
[----:B------:R-:W-:Y:S05]  /*4db0*/  WARPSYNC.COLLECTIVE R15, `(.L_x_16001) ;  /* 0x000000000f087348 */ /* 0x000fea0003c00000 */
[----:B------:R0:W1:Y:S02]  /*4dc0*/  SHFL.BFLY P6, R14, R13, R12, R11 ;  /* 0x0c00000c0d0e7389 */ /* 0x00006400000c000b */
[----:B01----:R-:W-:Y:S05]  /*4dd0*/  ENDCOLLECTIVE ;  /* 0x000000000000791b */ /* 0x003fea0003800000 */
.L_x_16001:
        /* <DEDUP_REMOVED lines=8> */
.L_x_16002:
[----:B------:R-:W-:Y:S02]  /*4e60*/  HFMA2 R13, -RZ, RZ, 0, 0 ;  /* 0x00000000ff0d7431 */ /* 0x000fe400000001ff */
[----:B------:R-:W-:Y:S01]  /*4e70*/  IMAD.MOV.U32 R12, RZ, RZ, 0x2 ;  /* 0x00000002ff0c7424 */ /* 0x000fe200078e00ff */
[----:B------:R-:W-:-:S07]  /*4e80*/  MOV R4, R14 ;  /* 0x0000000e00047202 */ /* 0x000fce0000000f00 */
[----:B------:R-:W-:Y:S05]  /*4e90*/  WARPSYNC.COLLECTIVE R15, `(.L_x_16003) ;  /* 0x000000000f087348 */ /* 0x000fea0003c00000 */
[----:B------:R0:W1:Y:S02]  /*4ea0*/  SHFL.BFLY P6, R14, R13, R12, R11 ;  /* 0x0c00000c0d0e7389 */ /* 0x00006400000c000b */
[----:B01----:R-:W-:Y:S05]  /*4eb0*/  ENDCOLLECTIVE ;  /* 0x000000000000791b */ /* 0x003fea0003800000 */
.L_x_16003:
        /* <DEDUP_REMOVED lines=8> */
.L_x_16004:
[----:B------:R-:W-:Y:S01]  /*4f40*/  HFMA2 R12, -RZ, RZ, 0, 1.1920928955078125e-07 ;  /* 0x00000002ff0c7431 */ /* 0x000fe200000001ff */
[----:B------:R-:W-:Y:S01]  /*4f50*/  MOV R13, RZ ;  /* 0x000000ff000d7202 */ /* 0x000fe20000000f00 */
[----:B------:R-:W-:-:S07]  /*4f60*/  IMAD.MOV.U32 R8, RZ, RZ, R14 ;  /* 0x000000ffff087224 */ /* 0x000fce00078e000e */
[----:B------:R-:W-:Y:S05]  /*4f70*/  WARPSYNC.COLLECTIVE R15, `(.L_x_16005) ;  /* 0x000000000f087348 */ /* 0x000fea0003c00000 */
[----:B------:R0:W1:Y:S02]  /*4f80*/  SHFL.BFLY P6, R14, R13, R12, R11 ;  /* 0x0c00000c0d0e7389 */ /* 0x00006400000c000b */
[----:B01----:R-:W-:Y:S05]  /*4f90*/  ENDCOLLECTIVE ;  /* 0x000000000000791b */ /* 0x003fea0003800000 */
.L_x_16005:
        /* <DEDUP_REMOVED lines=8> */
.L_x_16006:
[----:B------:R-:W-:Y:S02]  /*5020*/  HFMA2 R13, -RZ, RZ, 0, 0 ;  /* 0x00000000ff0d7431 */ /* 0x000fe400000001ff */
[----:B------:R-:W-:Y:S01]  /*5030*/  IMAD.MOV.U32 R12, RZ, RZ, 0x2 ;  /* 0x00000002ff0c7424 */ /* 0x000fe200078e00ff */
[----:B------:R-:W-:-:S07]  /*5040*/  MOV R17, R14 ;  /* 0x0000000e00117202 */ /* 0x000fce0000000f00 */
[----:B------:R-:W-:Y:S05]  /*5050*/  WARPSYNC.COLLECTIVE R15, `(.L_x_16007) ;  /* 0x000000000f087348 */ /* 0x000fea0003c00000 */
[----:B------:R0:W1:Y:S02]  /*5060*/  SHFL.BFLY P6, R14, R13, R12, R11 ;  /* 0x0c00000c0d0e7389 */ /* 0x00006400000c000b */
[----:B01----:R-:W-:Y:S05]  /*5070*/  ENDCOLLECTIVE ;  /* 0x000000000000791b */ /* 0x003fea0003800000 */
.L_x_16007:
        /* <DEDUP_REMOVED lines=8> */
.L_x_16008:
[----:B------:R-:W-:Y:S01]  /*5100*/  HFMA2 R12, -RZ, RZ, 0, 1.1920928955078125e-07 ;  /* 0x00000002ff0c7431 */ /* 0x000fe200000001ff */
[----:B------:R-:W-:Y:S01]  /*5110*/  MOV R13, RZ ;  /* 0x000000ff000d7202 */ /* 0x000fe20000000f00 */
[----:B------:R-:W-:-:S07]  /*5120*/  IMAD.MOV.U32 R21, RZ, RZ, R14 ;  /* 0x000000ffff157224 */ /* 0x000fce00078e000e */
[----:B------:R-:W-:Y:S05]  /*5130*/  WARPSYNC.COLLECTIVE R15, `(.L_x_16009) ;  /* 0x000000000f087348 */ /* 0x000fea0003c00000 */
[----:B------:R0:W1:Y:S02]  /*5140*/  SHFL.BFLY P6, R14, R13, R12, R11 ;  /* 0x0c00000c0d0e7389 */ /* 0x00006400000c000b */
[----:B01----:R-:W-:Y:S05]  /*5150*/  ENDCOLLECTIVE ;  /* 0x000000000000791b */ /* 0x003fea0003800000 */
.L_x_16009:
        /* <DEDUP_REMOVED lines=8> */
.L_x_16010:
[----:B------:R-:W-:Y:S02]  /*51e0*/  HFMA2 R13, -RZ, RZ, 0, 0 ;  /* 0x00000000ff0d7431 */ /* 0x000fe400000001ff */
[----:B------:R-:W-:Y:S01]  /*51f0*/  IMAD.MOV.U32 R12, RZ, RZ, 0x2 ;  /* 0x00000002ff0c7424 */ /* 0x000fe200078e00ff */
[----:B------:R-:W-:-:S07]  /*5200*/  MOV R26, R14 ;  /* 0x0000000e001a7202 */ /* 0x000fce0000000f00 */
[----:B------:R-:W-:Y:S05]  /*5210*/  WARPSYNC.COLLECTIVE R15, `(.L_x_16011) ;  /* 0x000000000f087348 */ /* 0x000fea0003c00000 */
[----:B------:R0:W1:Y:S02]  /*5220*/  SHFL.BFLY P6, R14, R13, R12, R11 ;  /* 0x0c00000c0d0e7389 */ /* 0x00006400000c000b */
[----:B01----:R-:W-:Y:S05]  /*5230*/  ENDCOLLECTIVE ;  /* 0x000000000000791b */ /* 0x003fea0003800000 */
.L_x_16011:
        /* <DEDUP_REMOVED lines=8> */
.L_x_16012:
[----:B------:R-:W-:Y:S01]  /*52c0*/  HFMA2 R12, -RZ, RZ, 0, 1.1920928955078125e-07 ;  /* 0x00000002ff0c7431 */ /* 0x000fe200000001ff */
[----:B------:R-:W-:Y:S01]  /*52d0*/  MOV R13, RZ ;  /* 0x000000ff000d7202 */ /* 0x000fe20000000f00 */
[----:B------:R-:W-:-:S07]  /*52e0*/  IMAD.MOV.U32 R29, RZ, RZ, R14 ;  /* 0x000000ffff1d7224 */ /* 0x000fce00078e000e */
[----:B------:R-:W-:Y:S05]  /*52f0*/  WARPSYNC.COLLECTIVE R15, `(.L_x_16013) ;  /* 0x000000000f087348 */ /* 0x000fea0003c00000 */
[----:B------:R0:W1:Y:S02]  /*5300*/  SHFL.BFLY P6, R14, R13, R12, R11 ;  /* 0x0c00000c0d0e7389 */ /* 0x00006400000c000b */
[----:B01----:R-:W-:Y:S05]  /*5310*/  ENDCOLLECTIVE ;  /* 0x000000000000791b */ /* 0x003fea0003800000 */
.L_x_16013:
        /* <DEDUP_REMOVED lines=8> */
.L_x_16014:
[----:B------:R-:W-:Y:S02]  /*53a0*/  HFMA2 R13, -RZ, RZ, 0, 0 ;  /* 0x00000000ff0d7431 */ /* 0x000fe400000001ff */
[----:B------:R-:W-:Y:S01]  /*53b0*/  IMAD.MOV.U32 R12, RZ, RZ, 0x2 ;  /* 0x00000002ff0c7424 */ /* 0x000fe200078e00ff */
[----:B------:R-:W-:-:S07]  /*53c0*/  MOV R31, R14 ;  /* 0x0000000e001f7202 */ /* 0x000fce0000000f00 */
[----:B------:R-:W-:Y:S05]  /*53d0*/  WARPSYNC.COLLECTIVE R15, `(.L_x_16015) ;  /* 0x000000000f087348 */ /* 0x000fea0003c00000 */
[----:B------:R0:W1:Y:S02]  /*53e0*/  SHFL.BFLY P6, R14, R13, R12, R11 ;  /* 0x0c00000c0d0e7389 */ /* 0x00006400000c000b */
[----:B01----:R-:W-:Y:S05]  /*53f0*/  ENDCOLLECTIVE ;  /* 0x000000000000791b */ /* 0x003fea0003800000 */
.L_x_16015:
        /* <DEDUP_REMOVED lines=8> */
.L_x_16016:
[----:B------:R-:W-:Y:S01]  /*5480*/  HFMA2 R12, -RZ, RZ, 0, 1.1920928955078125e-07 ;  /* 0x00000002ff0c7431 */ /* 0x000fe200000001ff */
[----:B------:R-:W-:Y:S01]  /*5490*/  MOV R13, RZ ;  /* 0x000000ff000d7202 */ /* 0x000fe20000000f00 */
[----:B------:R-:W-:-:S07]  /*54a0*/  IMAD.MOV.U32 R33, RZ, RZ, R14 ;  /* 0x000000ffff217224 */ /* 0x000fce00078e000e */
[----:B------:R-:W-:Y:S05]  /*54b0*/  WARPSYNC.COLLECTIVE R15, `(.L_x_16017) ;  /* 0x000000000f087348 */ /* 0x000fea0003c00000 */
[----:B------:R0:W1:Y:S02]  /*54c0*/  SHFL.BFLY P6, R14, R13, R12, R11 ;  /* 0x0c00000c0d0e7389 */ /* 0x00006400000c000b */
[----:B01----:R-:W-:Y:S05]  /*54d0*/  ENDCOLLECTIVE ;  /* 0x000000000000791b */ /* 0x003fea0003800000 */
.L_x_16017:
        /* <DEDUP_REMOVED lines=8> */
.L_x_16018:
[----:B------:R-:W-:Y:S02]  /*5560*/  HFMA2 R13, -RZ, RZ, 0, 0 ;  /* 0x00000000ff0d7431 */ /* 0x000fe400000001ff */
[----:B------:R-:W-:Y:S01]  /*5570*/  IMAD.MOV.U32 R12, RZ, RZ, 0x2 ;  /* 0x00000002ff0c7424 */ /* 0x000fe200078e00ff */
[----:B------:R-:W-:-:S07]  /*5580*/  MOV R35, R14 ;  /* 0x0000000e00237202 */ /* 0x000fce0000000f00 */
[----:B------:R-:W-:Y:S05]  /*5590*/  WARPSYNC.COLLECTIVE R15, `(.L_x_16019) ;  /* 0x000000000f087348 */ /* 0x000fea0003c00000 */
[----:B------:R0:W1:Y:S02]  /*55a0*/  SHFL.BFLY P6, R14, R13, R12, R11 ;  /* 0x0c00000c0d0e7389 */ /* 0x00006400000c000b */
[----:B01----:R-:W-:Y:S05]  /*55b0*/  ENDCOLLECTIVE ;  /* 0x000000000000791b */ /* 0x003fea0003800000 */
.L_x_16019:
[----:B------:R-:W-:Y:S01]  /*55c0*/  FADD.FTZ R34, R34, R35 ;  /* 0x0000002322227221 */ /* 0x000fe20000010000 */
[----:B------:R-:W-:Y:S02]  /*55d0*/  HFMA2 R12, -RZ, RZ, 0, 5.9604644775390625e-08 ;  /* 0x00000001ff0c7431 */ /* 0x000fe400000001ff */
[----:B------:R-:W-:-:S05]  /*55e0*/  FADD.FTZ R36, RZ, R14 ;  /* 0x0000000eff247221 */ /* 0x000fca0000010000 */
[----:B------:R-:W-:-:S07]  /*55f0*/  MOV R13, R36 ;  /* 0x00000024000d7202 */ /* 0x000fce0000000f00 */
[----:B------:R-:W-:Y:S05]  /*5600*/  WARPSYNC.COLLECTIVE R15, `(.L_x_16020) ;  /* 0x000000000f087348 */ /* 0x000fea0003c00000 */
[----:B------:R0:W1:Y:S02]  /*5610*/  SHFL.BFLY P6, R14, R13, R12, R11 ;  /* 0x0c00000c0d0e7389 */ /* 0x00006400000c000b */
[----:B01----:R-:W-:Y:S05]  /*5620*/  ENDCOLLECTIVE ;  /* 0x000000000000791b */ /* 0x003fea0003800000 */
.L_x_16020:
[----:B------:R-:W-:Y:S02]  /*5630*/  HFMA2 R12, -RZ, RZ, 0, 1.1920928955078125e-07 ;  /* 0x00000002ff0c7431 */ /* 0x000fe400000001ff */
[----:B------:R-:W-:Y:S01]  /*5640*/  IMAD.MOV.U32 R13, RZ, RZ, RZ ;  /* 0x000000ffff0d7224 */ /* 0x000fe200078e00ff */
[----:B------:R-:W-:-:S07]  /*5650*/  MOV R37, R14 ;  /* 0x0000000e00257202 */ /* 0x000fce0000000f00 */
[----:B------:R-:W-:Y:S05]  /*5660*/  WARPSYNC.COLLECTIVE R15, `(.L_x_16021) ;  /* 0x000000000f087348 */ /* 0x000fea0003c00000 */
[----:B------:R0:W1:Y:S02]  /*5670*/  SHFL.BFLY P6, R14, R13, R12, R11 ;  /* 0x0c00000c0d0e7389 */ /* 0x00006400000c000b */
[----:B01----:R-:W-:Y:S05]  /*5680*/  ENDCOLLECTIVE ;  /* 0x000000000000791b */ /* 0x003fea0003800000 */
.L_x_16021:
[----:B------:R-:W-:Y:S01]  /*5690*/  FADD.FTZ R36, R36, R37 ;  /* 0x0000002524247221 */ /* 0x000fe20000010000 */
[----:B------:R-:W-:Y:S02]  /*56a0*/  HFMA2 R12, -RZ, RZ, 0, 5.9604644775390625e-08 ;  /* 0x00000001ff0c7431 */ /* 0x000fe400000001ff */
[----:B------:R-:W-:-:S05]  /*56b0*/  FADD.FTZ R4, RZ, R14 ;  /* 0x0000000eff047221 */ /* 0x000fca0000010000 */
[----:B------:R-:W-:-:S07]  /*56c0*/  MOV R13, R4 ;  /* 0x00000004000d7202 */ /* 0x000fce0000000f00 */
[----:B------:R-:W-:Y:S05]  /*56d0*/  WARPSYNC.COLLECTIVE R15, `(.L_x_16022) ;  /* 0x000000000f087348 */ /* 0x000fea0003c00000 */
[----:B------:R0:W1:Y:S02]  /*56e0*/  SHFL.BFLY P6, R14, R13, R12, R11 ;  /* 0x0c00000c0d0e7389 */ /* 0x00006400000c000b */
[----:B01----:R-:W-:Y:S05]  /*56f0*/  ENDCOLLECTIVE ;  /* 0x000000000000791b */ /* 0x003fea0003800000 */
.L_x_16022:
[----:B------:R-:W-:Y:S05]  /*5700*/  BRA `(.L_x_16023) ;  /* 0xffffffd800b87947 */ /* 0x000fea000383ffff */
.L_x_16024:
        /* <DEDUP_REMOVED lines=15> */
.L_x_27543:


//--------------------- .text._ZN4vllm25paged_attention_v2_kernelIfhLi128ELi16ELi128ELNS_18Fp8KVCacheDataTypeE1ELb1ELi512EEEvPfS2_PT_PKS3_PKT0_S9_ifPKiSB_iPKfiiiSD_SD_iiiii --------------------------
	.section	.text._ZN4vllm25paged_attention_v2_kernelIfhLi128ELi16ELi128ELNS_18Fp8KVCacheDataTypeE1ELb1ELi512EEEvPfS2_PT_PKS3_PKT0_S9_ifPKiSB_iPKfiiiSD_SD_iiiii,"ax",@progbits
	.align	128
        .global         _ZN4vllm25paged_attention_v2_kernelIfhLi128ELi16ELi128ELNS_18Fp8KVCacheDataTypeE1ELb1ELi512EEEvPfS2_PT_PKS3_PKT0_S9_ifPKiSB_iPKfiiiSD_SD_iiiii
        .type           _ZN4vllm25paged_attention_v2_kernelIfhLi128ELi16ELi128ELNS_18Fp8KVCacheDataTypeE1ELb1ELi512EEEvPfS2_PT_PKS3_PKT0_S9_ifPKiSB_iPKfiiiSD_SD_iiiii,@function
        .size           _ZN4vllm25paged_attention_v2_kernelIfhLi128ELi16ELi128ELNS_18Fp8KVCacheDataTypeE1ELb1ELi512EEEvPfS2_PT_PKS3_PKT0_S9_ifPKiSB_iPKfiiiSD_SD_iiiii,(.L_x_27544 - _ZN4vllm25paged_attention_v2_kernelIfhLi128ELi16ELi128ELNS_18Fp8KVCacheDataTypeE1ELb1ELi512EEEvPfS2_PT_PKS3_PKT0_S9_ifPKiSB_iPKfiiiSD_SD_iiiii)
        .other          _ZN4vllm25paged_attention_v2_kernelIfhLi128ELi16ELi128ELNS_18Fp8KVCacheDataTypeE1ELb1ELi512EEEvPfS2_PT_PKS3_PKT0_S9_ifPKiSB_iPKfiiiSD_SD_iiiii,@"STO_CUDA_ENTRY STV_DEFAULT"
_ZN4vllm25paged_attention_v2_kernelIfhLi128ELi16ELi128ELNS_18Fp8KVCacheDataTypeE1ELb1ELi512EEEvPfS2_PT_PKS3_PKT0_S9_ifPKiSB_iPKfiiiSD_SD_iiiii:
.text._ZN4vllm25paged_attention_v2_kernelIfhLi128ELi16ELi128ELNS_18Fp8KVCacheDataTypeE1ELb1ELi512EEEvPfS2_PT_PKS3_PKT0_S9_ifPKiSB_iPKfiiiSD_SD_iiiii:
        /* <DEDUP_REMOVED lines=109> */
.L_x_16025:
        /* <DEDUP_REMOVED lines=24> */
.L_x_16029:
        /* <DEDUP_REMOVED lines=41> */
.L_x_16027:
[----:B------:R-:W-:Y:S05]  /*0ae0*/  BSYNC.RECONVERGENT B6 ;  /* 0x0000000000067941 */ /* 0x000fea0003800200 */
.L_x_16026:
        /* <DEDUP_REMOVED lines=12> */
.L_x_16071:
        /* <DEDUP_REMOVED lines=42> */
.L_x_16035:
        /* <DEDUP_REMOVED lines=11> */
.L_x_16034:
[----:B------:R-:W-:Y:S05]  /*0f00*/  BSYNC.RECONVERGENT B1 ;  /* 0x0000000000017941 */ /* 0x000fea0003800200 */
.L_x_16033:
        /* <DEDUP_REMOVED lines=12> */
.L_x_16038:
        /* <DEDUP_REMOVED lines=100> */
.L_x_16037:
[----:B------:R-:W-:Y:S05]  /*1610*/  BSYNC.RECONVERGENT B1 ;  /* 0x0000000000017941 */ /* 0x000fea0003800200 */
.L_x_16036:
        /* <DEDUP_REMOVED lines=55> */
.L_x_16040:
[----:B------:R-:W-:Y:S05]  /*1990*/  BSYNC.RECONVERGENT B1 ;  /* 0x0000000000017941 */ /* 0x000fea0003800200 */
.L_x_16039:
        /* <DEDUP_REMOVED lines=26> */
.L_x_16032:
[----:B------:R-:W-:Y:S05]  /*1b40*/  BSYNC.RECONVERGENT B0 ;  /* 0x0000000000007941 */ /* 0x000fea0003800200 */
.L_x_16031:
        /* <DEDUP_REMOVED lines=40> */
.L_x_16045:
[----:B------:R-:W1:Y:S01]  /*1dd0*/  LDS R14, [R7] ;  /* 0x00000000070e7984 */ /* 0x000e620000000800 */
[----:B------:R-:W-:-:S04]  /*1de0*/  IADD3 R13, PT, PT, R13, 0x1, RZ ;  /* 0x000000010d0d7810 */ /* 0x000fc80007ffe0ff */
[----:B------:R-:W-:Y:S01]  /*1df0*/  ISETP.NE.AND P0, PT, R13, RZ, PT ;  /* 0x000000ff0d00720c */ /* 0x000fe20003f05270 */
[----:B-1----:R-:W-:-:S05]  /*1e00*/  FMUL.FTZ R14, R14, R3 ;  /* 0x000000030e0e7220 */ /* 0x002fca0000410000 */
[----:B------:R1:W-:Y:S02]  /*1e10*/  STS [R7], R14 ;  /* 0x0000000e07007388 */ /* 0x0003e40000000800 */
[----:B-1----:R-:W-:-:S05]  /*1e20*/  IADD3 R7, PT, PT, R7, 0x200, RZ ;  /* 0x0000020007077810 */ /* 0x002fca0007ffe0ff */
[----:B------:R-:W-:Y:S05]  /*1e30*/  @P0 BRA `(.L_x_16045) ;  /* 0xfffffffc00e40947 */ /* 0x000fea000383ffff */
.L_x_16044:
[----:B------:R-:W-:Y:S05]  /*1e40*/  BSYNC.RECONVERGENT B1 ;  /* 0x0000000000017941 */ /* 0x000fea0003800200 */
.L_x_16043:
        /* <DEDUP_REMOVED lines=12> */
.L_x_16048:
        /* <DEDUP_REMOVED lines=52> */
.L_x_16047:
[----:B------:R-:W-:Y:S05]  /*2250*/  BSYNC.RECONVERGENT B1 ;  /* 0x0000000000017941 */ /* 0x000fea0003800200 */
.L_x_16046:
        /* <DEDUP_REMOVED lines=31> */
.L_x_16050:
[----:B------:R-:W-:Y:S05]  /*2450*/  BSYNC.RECONVERGENT B1 ;  /* 0x0000000000017941 */ /* 0x000fea0003800200 */
.L_x_16049:
        /* <DEDUP_REMOVED lines=14> */
.L_x_16042:
[----:B------:R-:W-:Y:S05]  /*2540*/  BSYNC.RECONVERGENT B0 ;  /* 0x0000000000007941 */ /* 0x000fea0003800200 */
.L_x_16041:
        /* <DEDUP_REMOVED lines=18> */
.L_x_16052:
[----:B------:R-:W-:Y:S05]  /*2670*/  BSYNC.RECONVERGENT B0 ;  /* 0x0000000000007941 */ /* 0x000fea0003800200 */
.L_x_16051:
        /* <DEDUP_REMOVED lines=27> */
.L_x_16056:
        /* <DEDUP_REMOVED lines=34> */
.L_x_16055:
        /* <DEDUP_REMOVED lines=16> */
.L_x_16054:
[----:B------:R-:W-:Y:S05]  /*2b50*/  BSYNC.RECONVERGENT B6 ;  /* 0x0000000000067941 */ /* 0x000fea0003800200 */
.L_x_16053:
        /* <DEDUP_REMOVED lines=62> */
.L_x_16104:
        /* <DEDUP_REMOVED lines=32> */
.L_x_16059:
[----:B------:R-:W-:Y:S05]  /*3140*/  BSYNC.RECONVERGENT B0 ;  /* 0x0000000000007941 */ /* 0x000fea0003800200 */
.L_x_16058:
        /* <DEDUP_REMOVED lines=45> */
.L_x_16061:
[----:B------:R-:W-:Y:S05]  /*3420*/  BSYNC.RECONVERGENT B0 ;  /* 0x0000000000007941 */ /* 0x000fea0003800200 */
.L_x_16060:
        /* <DEDUP_REMOVED lines=20> */
.L_x_16063:
[----:B------:R-:W-:Y:S05]  /*3570*/  BSYNC.RECONVERGENT B0 ;  /* 0x0000000000007941 */ /* 0x000fea0003800200 */
.L_x_16062:
        /* <DEDUP_REMOVED lines=35> */
.L_x_16065:
[----:B------:R-:W-:Y:S05]  /*37b0*/  BSYNC.RECONVERGENT B0 ;  /* 0x0000000000007941 */ /* 0x000fea0003800200 */
.L_x_16064:
        /* <DEDUP_REMOVED lines=30> */
.L_x_16028:
        /* <DEDUP_REMOVED lines=16> */
.L_x_16066:
[----:B------:R-:W-:Y:S05]  /*3aa0*/  EXIT ;  /* 0x000000000000794d */ /* 0x000fea0003800000 */
.L_x_16030:
[----:B------:R-:W-:Y:S02]  /*3ab0*/  HFMA2 R11, -RZ, RZ, 0, 1.847743988037109375e-06 ;  /* 0x0000001fff0b7431 */ /* 0x000fe400000001ff */
[----:B------:R-:W-:Y:S01]  /*3ac0*/  IMAD.MOV.U32 R12, RZ, RZ, 0x10 ;  /* 0x00000010ff0c7424 */ /* 0x000fe200078e00ff */
[----:B------:R-:W-:-:S07]  /*3ad0*/  MOV R15, 0xffffffff ;  /* 0xffffffff000f7802 */ /* 0x000fce0000000f00 */
[----:B------:R-:W-:Y:S05]  /*3ae0*/  WARPSYNC.COLLECTIVE R15, `(.L_x_16067) ;  /* 0x000000000f087348 */ /* 0x000fea0003c00000 */
[----:B------:R0:W1:Y:S02]  /*3af0*/  SHFL.BFLY P6, R14, R13, R12, R11 ;  /* 0x0c00000c0d0e7389 */ /* 0x00006400000c000b */
[----:B01----:R-:W-:Y:S05]  /*3b00*/  ENDCOLLECTIVE ;  /* 0x000000000000791b */ /* 0x003fea0003800000 */
.L_x_16067:
[----:B------:R-:W-:Y:S01]  /*3b10*/  HFMA2 R12, -RZ, RZ, 0, 4.76837158203125e-07 ;  /* 0x00000008ff0c7431 */ /* 0x000fe200000001ff */
[----:B------:R-:W-:-:S05]  /*3b20*/  FMNMX.FTZ R0, R14, -3.40282346638528859812e+38, !PT ;  /* 0xff7fffff0e007809 */ /* 0x000fca0007810000 */
[----:B------:R-:W-:-:S07]  /*3b30*/  IMAD.MOV.U32 R13, RZ, RZ, R0 ;  /* 0x000000ffff0d7224 */ /* 0x000fce00078e0000 */
[----:B------:R-:W-:Y:S05]  /*3b40*/  WARPSYNC.COLLECTIVE R15, `(.L_x_16068) ;  /* 0x000000000f087348 */ /* 0x000fea0003c00000 */
[----:B------:R0:W1:Y:S02]  /*3b50*/  SHFL.BFLY P6, R14, R13, R12, R11 ;  /* 0x0c00000c0d0e7389 */ /* 0x00006400000c000b */
[----:B01----:R-:W-:Y:S05]  /*3b60*/  ENDCOLLECTIVE ;  /* 0x000000000000791b */ /* 0x003fea0003800000 */
.L_x_16068:
[----:B------:R-:W-:Y:S01]  /*3b70*/  IMAD.MOV.U32 R12, RZ, RZ, 0x4 ;  /* 0x00000004ff0c7424 */ /* 0x000fe200078e00ff */
[----:B------:R-:W-:-:S04]  /*3b80*/  FMNMX.FTZ R2, R0, R14, !PT ;  /* 0x0000000e00027209 */ /* 0x000fc80007810000 */
[----:B------:R-:W-:-:S07]  /*3b90*/  MOV R13, R2 ;  /* 0x00000002000d7202 */ /* 0x000fce0000000f00 */
[----:B------:R-:W-:Y:S05]  /*3ba0*/  WARPSYNC.COLLECTIVE R15, `(.L_x_16069) ;  /* 0x000000000f087348 */ /* 0x000fea0003c00000 */
[----:B------:R0:W1:Y:S02]  /*3bb0*/  SHFL.BFLY P6, R14, R13, R12, R11 ;  /* 0x0c00000c0d0e7389 */ /* 0x00006400000c000b */
[----:B01----:R-:W-:Y:S05]  /*3bc0*/  ENDCOLLECTIVE ;  /* 0x000000000000791b */ /* 0x003fea0003800000 */
.L_x_16069:
[----:B------:R-:W-:Y:S01]  /*3bd0*/  HFMA2 R12, -RZ, RZ, 0, 1.1920928955078125e-07 ;  /* 0x00000002ff0c7431 */ /* 0x000fe200000001ff */
[----:B------:R-:W-:-:S04]  /*3be0*/  FMNMX.FTZ R3, R2, R14, !PT ;  /* 0x0000000e02037209 */ /* 0x000fc80007810000 */
[----:B------:R-:W-:-:S07]  /*3bf0*/  MOV R13, R3 ;  /* 0x00000003000d7202 */ /* 0x000fce0000000f00 */
[----:B------:R-:W-:Y:S05]  /*3c00*/  WARPSYNC.COLLECTIVE R15, `(.L_x_16070) ;  /* 0x000000000f087348 */ /* 0x000fea0003c00000 */
[----:B------:R0:W1:Y:S02]  /*3c10*/  SHFL.BFLY P6, R14, R13, R12, R11 ;  /* 0x0c00000c0d0e7389 */ /* 0x00006400000c000b */
[----:B01----:R-:W-:Y:S05]  /*3c20*/  ENDCOLLECTIVE ;  /* 0x000000000000791b */ /* 0x003fea0003800000 */
.L_x_16070:
[----:B------:R-:W-:Y:S05]  /*3c30*/  BRA `(.L_x_16071) ;  /* 0xffffffcc00dc7947 */ /* 0x000fea000383ffff */
.L_x_16057:
[----:B--2---:R-:W-:Y:S02]  /*3c40*/  HFMA2 R11, -RZ, RZ, 0, 1.847743988037109375e-06 ;  /* 0x0000001fff0b7431 */ /* 0x004fe400000001ff */
[----:B------:R-:W-:Y:S01]  /*3c50*/  IMAD.MOV.U32 R13, RZ, RZ, RZ ;  /* 0x000000ffff0d7224 */ /* 0x000fe200078e00ff */
[----:B-1-3--:R-:W-:Y:S01]  /*3c60*/  MOV R12, 0x2 ;  /* 0x00000002000c7802 */ /* 0x00afe20000000f00 */
[----:B------:R-:W-:-:S07]  /*3c70*/  IMAD.MOV.U32 R15, RZ, RZ, -0x1 ;  /* 0xffffffffff0f7424 */ /* 0x000fce00078e00ff */
[----:B0-----:R-:W-:Y:S05]  /*3c80*/  WARPSYNC.COLLECTIVE R15, `(.L_x_16072) ;  /* 0x000000000f087348 */ /* 0x001fea0003c00000 */
[----:B------:R1:W2:Y:S02]  /*3c90*/  SHFL.BFLY P6, R14, R13, R12, R11 ;  /* 0x0c00000c0d0e7389 */ /* 0x0002a400000c000b */
[----:B012---:R-:W-:Y:S05]  /*3ca0*/  ENDCOLLECTIVE ;  /* 0x000000000000791b */ /* 0x007fea0003800000 */
.L_x_16072:
[----:B------:R-:W-:Y:S02]  /*3cb0*/  HFMA2 R12, -RZ, RZ, 0, 5.9604644775390625e-08 ;  /* 0x00000001ff0c7431 */ /* 0x000fe400000001ff */
[----:B------:R-:W-:-:S05]  /*3cc0*/  FADD.FTZ R29, RZ, R14 ;  /* 0x0000000eff1d7221 */ /* 0x000fca0000010000 */
[----:B------:R-:W-:-:S07]  /*3cd0*/  MOV R13, R29 ;  /* 0x0000001d000d7202 */ /* 0x000fce0000000f00 */
[----:B------:R-:W-:Y:S05]  /*3ce0*/  WARPSYNC.COLLECTIVE R15, `(.L_x_16073) ;  /* 0x000000000f087348 */ /* 0x000fea0003c00000 */
[----:B------:R0:W1:Y:S02]  /*3cf0*/  SHFL.BFLY P6, R14, R13, R12, R11 ;  /* 0x0c00000c0d0e7389 */ /* 0x00006400000c000b */
[----:B01----:R-:W-:Y:S05]  /*3d00*/  ENDCOLLECTIVE ;  /* 0x000000000000791b */ /* 0x003fea0003800000 */
.L_x_16073:
[----:B------:R-:W-:Y:S01]  /*3d10*/  HFMA2 R12, -RZ, RZ, 0, 1.1920928955078125e-07 ;  /* 0x00000002ff0c7431 */ /* 0x000fe200000001ff */
[----:B------:R-:W-:Y:S01]  /*3d20*/  MOV R13, RZ ;  /* 0x000000ff000d7202 */ /* 0x000fe20000000f00 */
[----:B------:R-:W-:-:S07]  /*3d30*/  IMAD.MOV.U32 R30, RZ, RZ, R14 ;  /* 0x000000ffff1e7224 */ /* 0x000fce00078e000e */
[----:B------:R-:W-:Y:S05]  /*3d40*/  WARPSYNC.COLLECTIVE R15, `(.L_x_16074) ;  /* 0x000000000f087348 */ /* 0x000fea0003c00000 */
[----:B------:R0:W1:Y:S02]  /*3d50*/  SHFL.BFLY P6, R14, R13, R12, R11 ;  /* 0x0c00000c0d0e7389 */ /* 0x00006400000c000b */
[----:B01----:R-:W-:Y:S05]  /*3d60*/  ENDCOLLECTIVE ;  /* 0x000000000000791b */ /* 0x003fea0003800000 */
.L_x_16074:
        /* <DEDUP_REMOVED lines=8> */
.L_x_16075:
[----:B------:R-:W-:Y:S01]  /*3df0*/  HFMA2 R12, -RZ, RZ, 0, 1.1920928955078125e-07 ;  /* 0x00000002ff0c7431 */ /* 0x000fe200000001ff */
[----:B------:R-:W-:Y:S01]  /*3e00*/  MOV R13, RZ ;  /* 0x000000ff000d7202 */ /* 0x000fe20000000f00 */
[----:B------:R-:W-:-:S07]  /*3e10*/  IMAD.MOV.U32 R10, RZ, RZ, R14 ;  /* 0x000000ffff0a7224 */ /* 0x000fce00078e000e */
[----:B------:R-:W-:Y:S05]  /*3e20*/  WARPSYNC.COLLECTIVE R15, `(.L_x_16076) ;  /* 0x000000000f087348 */ /* 0x000fea0003c00000 */
[----:B------:R0:W1:Y:S02]  /*3e30*/  SHFL.BFLY P6, R14, R13, R12, R11 ;  /* 0x0c00000c0d0e7389 */ /* 0x00006400000c000b */
[----:B01----:R-:W-:Y:S05]  /*3e40*/  ENDCOLLECTIVE ;  /* 0x000000000000791b */ /* 0x003fea0003800000 */
.L_x_16076:
        /* <DEDUP_REMOVED lines=8> */
.L_x_16077:
[----:B------:R-:W-:Y:S02]  /*3ed0*/  HFMA2 R12, -RZ, RZ, 0, 1.1920928955078125e-07 ;  /* 0x00000002ff0c7431 */ /* 0x000fe400000001ff */
[----:B------:R-:W-:Y:S01]  /*3ee0*/  IMAD.MOV.U32 R13, RZ, RZ, RZ ;  /* 0x000000ffff0d7224 */ /* 0x000fe200078e00ff */
[----:B------:R-:W-:-:S07]  /*3ef0*/  MOV R8, R14 ;  /* 0x0000000e00087202 */ /* 0x000fce0000000f00 */
[----:B------:R-:W-:Y:S05]  /*3f00*/  WARPSYNC.COLLECTIVE R15, `(.L_x_16078) ;  /* 0x000000000f087348 */ /* 0x000fea0003c00000 */
[----:B------:R0:W1:Y:S02]  /*3f10*/  SHFL.BFLY P6, R14, R13, R12, R11 ;  /* 0x0c00000c0d0e7389 */ /* 0x00006400000c000b */
[----:B01----:R-:W-:Y:S05]  /*3f20*/  ENDCOLLECTIVE ;  /* 0x000000000000791b */ /* 0x003fea0003800000 */
.L_x_16078:
        /* <DEDUP_REMOVED lines=8> */
.L_x_16079:
[----:B------:R-:W-:Y:S01]  /*3fb0*/  HFMA2 R13, -RZ, RZ, 0, 0 ;  /* 0x00000000ff0d7431 */ /* 0x000fe200000001ff */
[----:B------:R-:W-:Y:S02]  /*3fc0*/  MOV R12, 0x2 ;  /* 0x00000002000c7802 */ /* 0x000fe40000000f00 */
[----:B------:R-:W-:-:S07]  /*3fd0*/  MOV R6, R14 ;  /* 0x0000000e00067202 */ /* 0x000fce0000000f00 */
[----:B------:R-:W-:Y:S05]  /*3fe0*/  WARPSYNC.COLLECTIVE R15, `(.L_x_16080) ;  /* 0x000000000f087348 */ /* 0x000fea0003c00000 */
[----:B------:R0:W1:Y:S02]  /*3ff0*/  SHFL.BFLY P6, R14, R13, R12, R11 ;  /* 0x0c00000c0d0e7389 */ /* 0x00006400000c000b */
[----:B01----:R-:W-:Y:S05]  /*4000*/  ENDCOLLECTIVE ;  /* 0x000000000000791b */ /* 0x003fea0003800000 */
.L_x_16080:
        /* <DEDUP_REMOVED lines=8> */
.L_x_16081:
[----:B------:R-:W-:Y:S02]  /*4090*/  HFMA2 R12, -RZ, RZ, 0, 1.1920928955078125e-07 ;  /* 0x00000002ff0c7431 */ /* 0x000fe400000001ff */
[----:B------:R-:W-:Y:S01]  /*40a0*/  IMAD.MOV.U32 R13, RZ, RZ, RZ ;  /* 0x000000ffff0d7224 */ /* 0x000fe200078e00ff */
[----:B------:R-:W-:-:S07]  /*40b0*/  MOV R4, R14 ;  /* 0x0000000e00047202 */ /* 0x000fce0000000f00 */
[----:B------:R-:W-:Y:S05]  /*40c0*/  WARPSYNC.COLLECTIVE R15, `(.L_x_16082) ;  /* 0x000000000f087348 */ /* 0x000fea0003c00000 */
[----:B------:R0:W1:Y:S02]  /*40d0*/  SHFL.BFLY P6, R14, R13, R12, R11 ;  /* 0x0c00000c0d0e7389 */ /* 0x00006400000c000b */
[----:B01----:R-:W-:Y:S05]  /*40e0*/  ENDCOLLECTIVE ;  /* 0x000000000000791b */ /* 0x003fea0003800000 */
.L_x_16082:
        /* <DEDUP_REMOVED lines=8> */
.L_x_16083:
[----:B------:R-:W-:Y:S01]  /*4170*/  HFMA2 R13, -RZ, RZ, 0, 0 ;  /* 0x00000000ff0d7431 */ /* 0x000fe200000001ff */
[----:B------:R-:W-:Y:S02]  /*4180*/  MOV R12, 0x2 ;  /* 0x00000002000c7802 */ /* 0x000fe40000000f00 */
[----:B------:R-:W-:-:S07]  /*4190*/  MOV R2, R14 ;  /* 0x0000000e00027202 */ /* 0x000fce0000000f00 */
[----:B------:R-:W-:Y:S05]  /*41a0*/  WARPSYNC.COLLECTIVE R15, `(.L_x_16084) ;  /* 0x000000000f087348 */ /* 0x000fea0003c00000 */
[----:B------:R0:W1:Y:S02]  /*41b0*/  SHFL.BFLY P6, R14, R13, R12, R11 ;  /* 0x0c00000c0d0e7389 */ /* 0x00006400000c000b */
[----:B01----:R-:W-:Y:S05]  /*41c0*/  ENDCOLLECTIVE ;  /* 0x000000000000791b */ /* 0x003fea0003800000 */
.L_x_16084:
        /* <DEDUP_REMOVED lines=8> */
.L_x_16085:
[----:B------:R-:W-:Y:S02]  /*4250*/  HFMA2 R12, -RZ, RZ, 0, 1.1920928955078125e-07 ;  /* 0x00000002ff0c7431 */ /* 0x000fe400000001ff */
[----:B------:R-:W-:Y:S01]  /*4260*/  IMAD.MOV.U32 R13, RZ, RZ, RZ ;  /* 0x000000ffff0d7224 */ /* 0x000fe200078e00ff */
[----:B------:R-:W-:-:S07]  /*4270*/  MOV R23, R14 ;  /* 0x0000000e00177202 */ /* 0x000fce0000000f00 */
[----:B------:R-:W-:Y:S05]  /*4280*/  WARPSYNC.COLLECTIVE R15, `(.L_x_16086) ;  /* 0x000000000f087348 */ /* 0x000fea0003c00000 */
[----:B------:R0:W1:Y:S02]  /*4290*/  SHFL.BFLY P6, R14, R13, R12, R11 ;  /* 0x0c00000c0d0e7389 */ /* 0x00006400000c000b */
[----:B01----:R-:W-:Y:S05]  /*42a0*/  ENDCOLLECTIVE ;  /* 0x000000000000791b */ /* 0x003fea0003800000 */
.L_x_16086:
[----:B------:R-:W-:Y:S01]  /*42b0*/  FADD.FTZ R0, R0, R23 ;  /* 0x0000001700007221 */ /* 0x000fe20000010000 */
[----:B------:R-:W-:Y:S02]  /*42c0*/  HFMA2 R12, -RZ, RZ, 0, 5.9604644775390625e-08 ;  /* 0x00000001ff0c7431 */ /* 0x000fe400000001ff */
[----:B------:R-:W-:-:S05]  /*42d0*/  FADD.FTZ R20, RZ, R14 ;  /* 0x0000000eff147221 */ /* 0x000fca0000010000 */
[----:B------:R-:W-:-:S07]  /*42e0*/  MOV R13, R20 ;  /* 0x00000014000d7202 */ /* 0x000fce0000000f00 */
[----:B------:R-:W-:Y:S05]  /*42f0*/  WARPSYNC.COLLECTIVE R15, `(.L_x_16087) ;  /* 0x000000000f087348 */ /* 0x000fea0003c00000 */
[----:B------:R0:W1:Y:S02]  /*4300*/  SHFL.BFLY P6, R14, R13, R12, R11 ;  /* 0x0c00000c0d0e7389 */ /* 0x00006400000c000b */
[----:B01----:R-:W-:Y:S05]  /*4310*/  ENDCOLLECTIVE ;  /* 0x000000000000791b */ /* 0x003fea0003800000 */
.L_x_16087:
[----:B------:R-:W-:Y:S01]  /*4320*/  HFMA2 R12, -RZ, RZ, 0, 1.1920928955078125e-07 ;  /* 0x00000002ff0c7431 */ /* 0x000fe200000001ff */
[----:B------:R-:W-:Y:S01]  /*4330*/  MOV R13, RZ ;  /* 0x000000ff000d7202 */ /* 0x000fe20000000f00 */
[----:B------:R-:W-:-:S07]  /*4340*/  IMAD.MOV.U32 R25, RZ, RZ, R14 ;  /* 0x000000ffff197224 */ /* 0x000fce00078e000e */
[----:B------:R-:W-:Y:S05]  /*4350*/  WARPSYNC.COLLECTIVE R15, `(.L_x_16088) ;  /* 0x000000000f087348 */ /* 0x000fea0003c00000 */
[----:B------:R0:W1:Y:S02]  /*4360*/  SHFL.BFLY P6, R14, R13, R12, R11 ;  /* 0x0c00000c0d0e7389 */ /* 0x00006400000c000b */
[----:B01----:R-:W-:Y:S05]  /*4370*/  ENDCOLLECTIVE ;  /* 0x000000000000791b */ /* 0x003fea0003800000 */
.L_x_16088:
        /* <DEDUP_REMOVED lines=8> */
.L_x_16089:
[----:B------:R-:W-:Y:S02]  /*4400*/  HFMA2 R13, -RZ, RZ, 0, 0 ;  /* 0x00000000ff0d7431 */ /* 0x000fe400000001ff */
[----:B------:R-:W-:Y:S01]  /*4410*/  IMAD.MOV.U32 R12, RZ, RZ, 0x2 ;  /* 0x00000002ff0c7424 */ /* 0x000fe200078e00ff */
[----:B------:R-:W-:-:S07]  /*4420*/  MOV R27, R14 ;  /* 0x0000000e001b7202 */ /* 0x000fce0000000f00 */
[----:B------:R-:W-:Y:S05]  /*4430*/  WARPSYNC.COLLECTIVE R15, `(.L_x_16090) ;  /* 0x000000000f087348 */ /* 0x000fea0003c00000 */
[----:B------:R0:W1:Y:S02]  /*4440*/  SHFL.BFLY P6, R14, R13, R12, R11 ;  /* 0x0c00000c0d0e7389 */ /* 0x00006400000c000b */
[----:B01----:R-:W-:Y:S05]  /*4450*/  ENDCOLLECTIVE ;  /* 0x000000000000791b */ /* 0x003fea0003800000 */
.L_x_16090:
[----:B------:R-:W-:Y:S01]  /*4460*/  FADD.FTZ R24, R24, R27 ;  /* 0x0000001b18187221 */ /* 0x000fe20000010000 */
[----:B------:R-:W-:Y:S02]  /*4470*/  HFMA2 R12, -RZ, RZ, 0, 5.9604644775390625e-08 ;  /* 0x00000001ff0c7431 */ /* 0x000fe400000001ff */
[----:B------:R-:W-:-:S05]  /*4480*/  FADD.FTZ R26, RZ, R14 ;  /* 0x0000000eff1a7221 */ /* 0x000fca0000010000 */
[----:B------:R-:W-:-:S07]  /*4490*/  MOV R13, R26 ;  /* 0x0000001a000d7202 */ /* 0x000fce0000000f00 */
[----:B------:R-:W-:Y:S05]  /*44a0*/  WARPSYNC.COLLECTIVE R15, `(.L_x_16091) ;  /* 0x000000000f087348 */ /* 0x000fea0003c00000 */
[----:B------:R0:W1:Y:S02]  /*44b0*/  SHFL.BFLY P6, R14, R13, R12, R11 ;  /* 0x0c00000c0d0e7389 */ /* 0x00006400000c000b */
[----:B01----:R-:W-:Y:S05]  /*44c0*/  ENDCOLLECTIVE ;  /* 0x000000000000791b */ /* 0x003fea0003800000 */
.L_x_16091:
[----:B------:R-:W-:Y:S02]  /*44d0*/  HFMA2 R12, -RZ, RZ, 0, 1.1920928955078125e-07 ;  /* 0x00000002ff0c7431 */ /* 0x000fe400000001ff */
[----:B------:R-:W-:Y:S01]  /*44e0*/  IMAD.MOV.U32 R13, RZ, RZ, RZ ;  /* 0x000000ffff0d7224 */ /* 0x000fe200078e00ff */
[----:B------:R-:W-:-:S07]  /*44f0*/  MOV R29, R14 ;  /* 0x0000000e001d7202 */ /* 0x000fce0000000f00 */
[----:B------:R-:W-:Y:S05]  /*4500*/  WARPSYNC.COLLECTIVE R15, `(.L_x_16092) ;  /* 0x000000000f087348 */ /* 0x000fea0003c00000 */
[----:B------:R0:W1:Y:S02]  /*4510*/  SHFL.BFLY P6, R14, R13, R12, R11 ;  /* 0x0c00000c0d0e7389 */ /* 0x00006400000c000b */
[----:B01----:R-:W-:Y:S05]  /*4520*/  ENDCOLLECTIVE ;  /* 0x000000000000791b */ /* 0x003fea0003800000 */
.L_x_16092:
[----:B------:R-:W-:Y:S01]  /*4530*/  FADD.FTZ R26, R26, R29 ;  /* 0x0000001d1a1a7221 */ /* 0x000fe20000010000 */
[----:B------:R-:W-:Y:S02]  /*4540*/  HFMA2 R12, -RZ, RZ, 0, 5.9604644775390625e-08 ;  /* 0x00000001ff0c7431 */ /* 0x000fe400000001ff */
[----:B------:R-:W-:-:S05]  /*4550*/  FADD.FTZ R5, RZ, R14 ;  /* 0x0000000eff057221 */ /* 0x000fca0000010000 */
[----:B------:R-:W-:-:S07]  /*4560*/  MOV R13, R5 ;  /* 0x00000005000d7202 */ /* 0x000fce0000000f00 */
[----:B------:R-:W-:Y:S05]  /*4570*/  WARPSYNC.COLLECTIVE R15, `(.L_x_16093) ;  /* 0x000000000f087348 */ /* 0x000fea0003c00000 */
[----:B------:R0:W1:Y:S02]  /*4580*/  SHFL.BFLY P6, R14, R13, R12, R11 ;  /* 0x0c00000c0d0e7389 */ /* 0x00006400000c000b */
[----:B01----:R-:W-:Y:S05]  /*4590*/  ENDCOLLECTIVE ;  /* 0x000000000000791b */ /* 0x003fea0003800000 */
.L_x_16093:
[----:B------:R-:W-:Y:S01]  /*45a0*/  HFMA2 R12, -RZ, RZ, 0, 1.1920928955078125e-07 ;  /* 0x00000002ff0c7431 */ /* 0x000fe200000001ff */
[----:B------:R-:W-:Y:S01]  /*45b0*/  MOV R13, RZ ;  /* 0x000000ff000d7202 */ /* 0x000fe20000000f00 */
[----:B------:R-:W-:-:S07]  /*45c0*/  IMAD.MOV.U32 R32, RZ, RZ, R14 ;  /* 0x000000ffff207224 */ /* 0x000fce00078e000e */
[----:B------:R-:W-:Y:S05]  /*45d0*/  WARPSYNC.COLLECTIVE R15, `(.L_x_16094) ;  /* 0x000000000f087348 */ /* 0x000fea0003c00000 */
[----:B------:R0:W1:Y:S02]  /*45e0*/  SHFL.BFLY P6, R14, R13, R12, R11 ;  /* 0x0c00000c0d0e7389 */ /* 0x00006400000c000b */
[----:B01----:R-:W-:Y:S05]  /*45f0*/  ENDCOLLECTIVE ;  /* 0x000000000000791b */ /* 0x003fea0003800000 */
.L_x_16094:
        /* <DEDUP_REMOVED lines=8> */
.L_x_16095:
[----:B------:R-:W-:Y:S02]  /*4680*/  HFMA2 R13, -RZ, RZ, 0, 0 ;  /* 0x00000000ff0d7431 */ /* 0x000fe400000001ff */
[----:B------:R-:W-:Y:S01]  /*4690*/  IMAD.MOV.U32 R12, RZ, RZ, 0x2 ;  /* 0x00000002ff0c7424 */ /* 0x000fe200078e00ff */
[----:B------:R-:W-:-:S07]  /*46a0*/  MOV R23, R14 ;  /* 0x0000000e00177202 */ /* 0x000fce0000000f00 */
[----:B------:R-:W-:Y:S05]  /*46b0*/  WARPSYNC.COLLECTIVE R15, `(.L_x_16096) ;  /* 0x000000000f087348 */ /* 0x000fea0003c00000 */
[----:B------:R0:W1:Y:S02]  /*46c0*/  SHFL.BFLY P6, R14, R13, R12, R11 ;  /* 0x0c00000c0d0e7389 */ /* 0x00006400000c000b */
[----:B01----:R-:W-:Y:S05]  /*46d0*/  ENDCOLLECTIVE ;  /* 0x000000000000791b */ /* 0x003fea0003800000 */
.L_x_16096:
[----:B------:R-:W-:Y:S01]  /*46e0*/  FADD.FTZ R23, R7, R23 ;  /* 0x0000001707177221 */ /* 0x000fe20000010000 */
[----:B------:R-:W-:Y:S02]  /*46f0*/  HFMA2 R12, -RZ, RZ, 0, 5.9604644775390625e-08 ;  /* 0x00000001ff0c7431 */ /* 0x000fe400000001ff */
[----:B------:R-:W-:-:S05]  /*4700*/  FADD.FTZ R3, RZ, R14 ;  /* 0x0000000eff037221 */ /* 0x000fca0000010000 */
[----:B------:R-:W-:-:S07]  /*4710*/  MOV R13, R3 ;  /* 0x00000003000d7202 */ /* 0x000fce0000000f00 */
[----:B------:R-:W-:Y:S05]  /*4720*/  WARPSYNC.COLLECTIVE R15, `(.L_x_16097) ;  /* 0x000000000f087348 */ /* 0x000fea0003c00000 */
[----:B------:R0:W1:Y:S02]  /*4730*/  SHFL.BFLY P6, R14, R13, R12, R11 ;  /* 0x0c00000c0d0e7389 */ /* 0x00006400000c000b */
[----:B01----:R-:W-:Y:S05]  /*4740*/  ENDCOLLECTIVE ;  /* 0x000000000000791b */ /* 0x003fea0003800000 */
.L_x_16097:
[----:B------:R-:W-:Y:S01]  /*4750*/  MOV R13, RZ ;  /* 0x000000ff000d7202 */ /* 0x000fe20000000f00 */
[----:B------:R-:W-:Y:S02]  /*4760*/  IMAD.MOV.U32 R12, RZ, RZ, 0x2 ;  /* 0x00000002ff0c7424 */ /* 0x000fe400078e00ff */
[----:B------:R-:W-:-:S07]  /*4770*/  FADD.FTZ R25, R3, R14 ;  /* 0x0000000e03197221 */ /* 0x000fce0000010000 */
[----:B------:R-:W-:Y:S05]  /*4780*/  WARPSYNC.COLLECTIVE R15, `(.L_x_16098) ;  /* 0x000000000f087348 */ /* 0x000fea0003c00000 */
[----:B------:R0:W1:Y:S02]  /*4790*/  SHFL.BFLY P6, R14, R13, R12, R11 ;  /* 0x0c00000c0d0e7389 */ /* 0x00006400000c000b */
[----:B01----:R-:W-:Y:S05]  /*47a0*/  ENDCOLLECTIVE ;  /* 0x000000000000791b */ /* 0x003fea0003800000 */
.L_x_16098:
[----:B------:R-:W-:Y:S01]  /*47b0*/  HFMA2 R12, -RZ, RZ, 0, 5.9604644775390625e-08 ;  /* 0x00000001ff0c7431 */ /* 0x000fe200000001ff */
[----:B------:R-:W-:-:S05]  /*47c0*/  MOV R9, R14 ;  /* 0x0000000e00097202 */ /* 0x000fca0000000f00 */
[----:B------:R-:W-:-:S05]  /*47d0*/  FADD.FTZ R9, RZ, R9 ;  /* 0x00000009ff097221 */ /* 0x000fca0000010000 */
[----:B------:R-:W-:-:S07]  /*47e0*/  MOV R13, R9 ;  /* 0x00000009000d7202 */ /* 0x000fce0000000f00 */
[----:B------:R-:W-:Y:S05]  /*47f0*/  WARPSYNC.COLLECTIVE R15, `(.L_x_16099) ;  /* 0x000000000f087348 */ /* 0x000fea0003c00000 */
[----:B------:R0:W1:Y:S02]  /*4800*/  SHFL.BFLY P6, R14, R13, R12, R11 ;  /* 0x0c00000c0d0e7389 */ /* 0x00006400000c000b */
[----:B01----:R-:W-:Y:S05]  /*4810*/  ENDCOLLECTIVE ;  /* 0x000000000000791b */ /* 0x003fea0003800000 */
.L_x_16099:
[----:B------:R-:W-:Y:S01]  /*4820*/  HFMA2 R12, -RZ, RZ, 0, 1.1920928955078125e-07 ;  /* 0x00000002ff0c7431 */ /* 0x000fe200000001ff */
[----:B------:R-:W-:Y:S01]  /*4830*/  MOV R13, RZ ;  /* 0x000000ff000d7202 */ /* 0x000fe20000000f00 */
[----:B------:R-:W-:-:S07]  /*4840*/  IMAD.MOV.U32 R34, RZ, RZ, R14 ;  /* 0x000000ffff227224 */ /* 0x000fce00078e000e */
[----:B------:R-:W-:Y:S05]  /*4850*/  WARPSYNC.COLLECTIVE R15, `(.L_x_16100) ;  /* 0x000000000f087348 */ /* 0x000fea0003c00000 */
[----:B------:R0:W1:Y:S02]  /*4860*/  SHFL.BFLY P6, R14, R13, R12, R11 ;  /* 0x0c00000c0d0e7389 */ /* 0x00006400000c000b */
[----:B01----:R-:W-:Y:S05]  /*4870*/  ENDCOLLECTIVE ;  /* 0x000000000000791b */ /* 0x003fea0003800000 */
.L_x_16100:
        /* <DEDUP_REMOVED lines=8> */
.L_x_16101:
[----:B------:R-:W-:Y:S02]  /*4900*/  HFMA2 R13, -RZ, RZ, 0, 0 ;  /* 0x00000000ff0d7431 */ /* 0x000fe400000001ff */
[----:B------:R-:W-:Y:S01]  /*4910*/  IMAD.MOV.U32 R12, RZ, RZ, 0x2 ;  /* 0x00000002ff0c7424 */ /* 0x000fe200078e00ff */
[----:B------:R-:W-:-:S07]  /*4920*/  MOV R36, R14 ;  /* 0x0000000e00247202 */ /* 0x000fce0000000f00 */
[----:B------:R-:W-:Y:S05]  /*4930*/  WARPSYNC.COLLECTIVE R15, `(.L_x_16102) ;  /* 0x000000000f087348 */ /* 0x000fea0003c00000 */
[----:B------:R0:W1:Y:S02]  /*4940*/  SHFL.BFLY P6, R14, R13, R12, R11 ;  /* 0x0c00000c0d0e7389 */ /* 0x00006400000c000b */
[----:B01----:R-:W-:Y:S05]  /*4950*/  ENDCOLLECTIVE ;  /* 0x000000000000791b */ /* 0x003fea0003800000 */
.L_x_16102:
        /* <DEDUP_REMOVED lines=8> */
.L_x_16103:
[----:B------:R-:W-:Y:S05]  /*49e0*/  BRA `(.L_x_16104) ;  /* 0xffffffe400547947 */ /* 0x000fea000383ffff */
.L_x_16105:
        /* <DEDUP_REMOVED lines=9> */
.L_x_27544:


//--------------------- .text._ZN4vllm25paged_attention_v2_kernelIfhLi120ELi16ELi128ELNS_18Fp8KVCacheDataTypeE1ELb1ELi512EEEvPfS2_PT_PKS3_PKT0_S9_ifPKiSB_iPKfiiiSD_SD_iiiii --------------------------
	.section	.text._ZN4vllm25paged_attention_v2_kernelIfhLi120ELi16ELi128ELNS_18Fp8KVCacheDataTypeE1ELb1ELi512EEEvPfS2_PT_PKS3_PKT0_S9_ifPKiSB_iPKfiiiSD_SD_iiiii,"ax",@progbits
	.align	128
        .global         _ZN4vllm25paged_attention_v2_kernelIfhLi120ELi16ELi128ELNS_18Fp8KVCacheDataTypeE1ELb1ELi512EEEvPfS2_PT_PKS3_PKT0_S9_ifPKiSB_iPKfiiiSD_SD_iiiii
        .type           _ZN4vllm25paged_attention_v2_kernelIfhLi120ELi16ELi128ELNS_18Fp8KVCacheDataTypeE1ELb1ELi512EEEvPfS2_PT_PKS3_PKT0_S9_ifPKiSB_iPKfiiiSD_SD_iiiii,@function
        .size           _ZN4vllm25paged_attention_v2_kernelIfhLi120ELi16ELi128ELNS_18Fp8KVCacheDataTypeE1ELb1ELi512EEEvPfS2_PT_PKS3_PKT0_S9_ifPKiSB_iPKfiiiSD_SD_iiiii,(.L_x_27545 - _ZN4vllm25paged_attention_v2_kernelIfhLi120ELi16ELi128ELNS_18Fp8KVCacheDataTypeE1ELb1ELi512EEEvPfS2_PT_PKS3_PKT0_S9_ifPKiSB_iPKfiiiSD_SD_iiiii)
        .other          _ZN4vllm25paged_attention_v2_kernelIfhLi120ELi16ELi128ELNS_18Fp8KVCacheDataTypeE1ELb1ELi512EEEvPfS2_PT_PKS3_PKT0_S9_ifPKiSB_iPKfiiiSD_SD_iiiii,@"STO_CUDA_ENTRY STV_DEFAULT"
_ZN4vllm25paged_attention_v2_kernelIfhLi120ELi16ELi128ELNS_18Fp8KVCacheDataTypeE1ELb1ELi512EEEvPfS2_PT_PKS3_PKT0_S9_ifPKiSB_iPKfiiiSD_SD_iiiii:
.text._ZN4vllm25paged_attention_v2_kernelIfhLi120ELi16ELi128ELNS_18Fp8KVCacheDataTypeE1ELb1ELi512EEEvPfS2_PT_PKS3_PKT0_S9_ifPKiSB_iPKfiiiSD_SD_iiiii:
        /* <DEDUP_REMOVED lines=109> */
.L_x_16106:
        /* <DEDUP_REMOVED lines=24> */
.L_x_16110:
        /* <DEDUP_REMOVED lines=41> */
.L_x_16108:
[----:B------:R-:W-:Y:S05]  /*0ae0*/  BSYNC.RECONVERGENT B6 ;  /* 0x0000000000067941 */ /* 0x000fea0003800200 */
.L_x_16107:
        /* <DEDUP_REMOVED lines=12> */
.L_x_16152:
        /* <DEDUP_REMOVED lines=42> */
.L_x_16116:
        /* <DEDUP_REMOVED lines=11> */
.L_x_16115:
[----:B------:R-:W-:Y:S05]  /*0f00*/  BSYNC.RECONVERGENT B1 ;  /* 0x0000000000017941 */ /* 0x000fea0003800200 */
.L_x_16114:
        /* <DEDUP_REMOVED lines=12> */
.L_x_16119:
        /* <DEDUP_REMOVED lines=100> */
.L_x_16118:
[----:B------:R-:W-:Y:S05]  /*1610*/  BSYNC.RECONVERGENT B1 ;  /* 0x0000000000017941 */ /* 0x000fea0003800200 */
.L_x_16117:
        /* <DEDUP_REMOVED lines=55> */
.L_x_16121:
[----:B------:R-:W-:Y:S05]  /*1990*/  BSYNC.RECONVERGENT B1 ;  /* 0x0000000000017941 */ /* 0x000fea0003800200 */
.L_x_16120:
        /* <DEDUP_REMOVED lines=26> */
.L_x_16113:
[----:B------:R-:W-:Y:S05]  /*1b40*/  BSYNC.RECONVERGENT B0 ;  /* 0x0000000000007941 */ /* 0x000fea0003800200 */
.L_x_16112:
        /* <DEDUP_REMOVED lines=40> */
.L_x_16126:
[----:B------:R-:W1:Y:S01]  /*1dd0*/  LDS R14, [R7] ;  /* 0x00000000070e7984 */ /* 0x000e620000000800 */
[----:B------:R-:W-:-:S04]  /*1de0*/  IADD3 R13, PT, PT, R13, 0x1, RZ ;  /* 0x000000010d0d7810 */ /* 0x000fc80007ffe0ff */
[----:B------:R-:W-:Y:S01]  /*1df0*/  ISETP.NE.AND P0, PT, R13, RZ, PT ;  /* 0x000000ff0d00720c */ /* 0x000fe20003f05270 */
[----:B-1----:R-:W-:-:S05]  /*1e00*/  FMUL.FTZ R14, R14, R3 ;  /* 0x000000030e0e7220 */ /* 0x002fca0000410000 */
[----:B------:R1:W-:Y:S02]  /*1e10*/  STS [R7], R14 ;  /* 0x0000000e07007388 */ /* 0x0003e40000000800 */
[----:B-1----:R-:W-:-:S05]  /*1e20*/  IADD3 R7, PT, PT, R7, 0x200, RZ ;  /* 0x0000020007077810 */ /* 0x002fca0007ffe0ff */
[----:B------:R-:W-:Y:S05]  /*1e30*/  @P0 BRA `(.L_x_16126) ;  /* 0xfffffffc00e40947 */ /* 0x000fea000383ffff */
.L_x_16125:
[----:B------:R-:W-:Y:S05]  /*1e40*/  BSYNC.RECONVERGENT B1 ;  /* 0x0000000000017941 */ /* 0x000fea0003800200 */
.L_x_16124:
        /* <DEDUP_REMOVED lines=12> */
.L_x_16129:
        /* <DEDUP_REMOVED lines=52> */
.L_x_16128:
[----:B------:R-:W-:Y:S05]  /*2250*/  BSYNC.RECONVERGENT B1 ;  /* 0x0000000000017941 */ /* 0x000fea0003800200 */
.L_x_16127:
        /* <DEDUP_REMOVED lines=31> */
.L_x_16131:
[----:B------:R-:W-:Y:S05]  /*2450*/  BSYNC.RECONVERGENT B1 ;  /* 0x0000000000017941 */ /* 0x000fea0003800200 */
.L_x_16130:
        /* <DEDUP_REMOVED lines=14> */
.L_x_16123:
[----:B------:R-:W-:Y:S05]  /*2540*/  BSYNC.RECONVERGENT B0 ;  /* 0x0000000000007941 */ /* 0x000fea0003800200 */
.L_x_16122:
        /* <DEDUP_REMOVED lines=18> */
.L_x_16133:
[----:B------:R-:W-:Y:S05]  /*2670*/  BSYNC.RECONVERGENT B0 ;  /* 0x0000000000007941 */ /* 0x000fea0003800200 */
.L_x_16132:
        /* <DEDUP_REMOVED lines=27> */
.L_x_16137:
        /* <DEDUP_REMOVED lines=34> */
.L_x_16136:
        /* <DEDUP_REMOVED lines=16> */
.L_x_16135:
[----:B------:R-:W-:Y:S05]  /*2b50*/  BSYNC.RECONVERGENT B6 ;  /* 0x0000000000067941 */ /* 0x000fea0003800200 */
.L_x_16134:
        /* <DEDUP_REMOVED lines=60> */
.L_x_16183:
        /* <DEDUP_REMOVED lines=37> */
.L_x_16140:
[----:B------:R-:W-:Y:S05]  /*3170*/  BSYNC.RECONVERGENT B0 ;  /* 0x0000000000007941 */ /* 0x000fea0003800200 */
.L_x_16139:
        /* <DEDUP_REMOVED lines=33> */
.L_x_16142:
[----:B------:R-:W-:Y:S05]  /*3390*/  BSYNC.RECONVERGENT B0 ;  /* 0x0000000000007941 */ /* 0x000fea0003800200 */
.L_x_16141:
        /* <DEDUP_REMOVED lines=18> */
.L_x_16144:
[----:B------:R-:W-:Y:S05]  /*34c0*/  BSYNC.RECONVERGENT B0 ;  /* 0x0000000000007941 */ /* 0x000fea0003800200 */
.L_x_16143:
        /* <DEDUP_REMOVED lines=33> */
.L_x_16146:
[----:B------:R-:W-:Y:S05]  /*36e0*/  BSYNC.RECONVERGENT B0 ;  /* 0x0000000000007941 */ /* 0x000fea0003800200 */
.L_x_16145:
        /* <DEDUP_REMOVED lines=29> */
.L_x_16109:
        /* <DEDUP_REMOVED lines=16> */
.L_x_16147:
[----:B------:R-:W-:Y:S05]  /*39c0*/  EXIT ;  /* 0x000000000000794d */ /* 0x000fea0003800000 */
.L_x_16111:
[----:B------:R-:W-:Y:S02]  /*39d0*/  HFMA2 R11, -RZ, RZ, 0, 1.847743988037109375e-06 ;  /* 0x0000001fff0b7431 */ /* 0x000fe400000001ff */
[----:B------:R-:W-:Y:S01]  /*39e0*/  IMAD.MOV.U32 R12, RZ, RZ, 0x10 ;  /* 0x00000010ff0c7424 */ /* 0x000fe200078e00ff */
[----:B------:R-:W-:-:S07]  /*39f0*/  MOV R15, 0xffffffff ;  /* 0xffffffff000f7802 */ /* 0x000fce0000000f00 */
[----:B------:R-:W-:Y:S05]  /*3a00*/  WARPSYNC.COLLECTIVE R15, `(.L_x_16148) ;  /* 0x000000000f087348 */ /* 0x000fea0003c00000 */
[----:B------:R0:W1:Y:S02]  /*3a10*/  SHFL.BFLY P6, R14, R13, R12, R11 ;  /* 0x0c00000c0d0e7389 */ /* 0x00006400000c000b */
[----:B01----:R-:W-:Y:S05]  /*3a20*/  ENDCOLLECTIVE ;  /* 0x000000000000791b */ /* 0x003fea0003800000 */
.L_x_16148:
[----:B------:R-:W-:Y:S01]  /*3a30*/  HFMA2 R12, -RZ, RZ, 0, 4.76837158203125e-07 ;  /* 0x00000008ff0c7431 */ /* 0x000fe200000001ff */
[----:B------:R-:W-:-:S05]  /*3a40*/  FMNMX.FTZ R0, R14, -3.40282346638528859812e+38, !PT ;  /* 0xff7fffff0e007809 */ /* 0x000fca0007810000 */
[----:B------:R-:W-:-:S07]  /*3a50*/  IMAD.MOV.U32 R13, RZ, RZ, R0 ;  /* 0x000000ffff0d7224 */ /* 0x000fce00078e0000 */
[----:B------:R-:W-:Y:S05]  /*3a60*/  WARPSYNC.COLLECTIVE R15, `(.L_x_16149) ;  /* 0x000000000f087348 */ /* 0x000fea0003c00000 */
[----:B------:R0:W1:Y:S02]  /*3a70*/  SHFL.BFLY P6, R14, R13, R12, R11 ;  /* 0x0c00000c0d0e7389 */ /* 0x00006400000c000b */
[----:B01----:R-:W-:Y:S05]  /*3a80*/  ENDCOLLECTIVE ;  /* 0x000000000000791b */ /* 0x003fea0003800000 */
.L_x_16149:
[----:B------:R-:W-:Y:S01]  /*3a90*/  IMAD.MOV.U32 R12, RZ, RZ, 0x4 ;  /* 0x00000004ff0c7424 */ /* 0x000fe200078e00ff */
[----:B------:R-:W-:-:S04]  /*3aa0*/  FMNMX.FTZ R2, R0, R14, !PT ;  /* 0x0000000e00027209 */ /* 0x000fc80007810000 */
[----:B------:R-:W-:-:S07]  /*3ab0*/  MOV R13, R2 ;  /* 0x00000002000d7202 */ /* 0x000fce0000000f00 */
[----:B------:R-:W-:Y:S05]  /*3ac0*/  WARPSYNC.COLLECTIVE R15, `(.L_x_16150) ;  /* 0x000000000f087348 */ /* 0x000fea0003c00000 */
[----:B------:R0:W1:Y:S02]  /*3ad0*/  SHFL.BFLY P6, R14, R13, R12, R11 ;  /* 0x0c00000c0d0e7389 */ /* 0x00006400000c000b */
[----:B01----:R-:W-:Y:S05]  /*3ae0*/  ENDCOLLECTIVE ;  /* 0x000000000000791b */ /* 0x003fea0003800000 */
.L_x_16150:
[----:B------:R-:W-:Y:S01]  /*3af0*/  HFMA2 R12, -RZ, RZ, 0, 1.1920928955078125e-07 ;  /* 0x00000002ff0c7431 */ /* 0x000fe200000001ff */
[----:B------:R-:W-:-:S04]  /*3b00*/  FMNMX.FTZ R3, R2, R14, !PT ;  /* 0x0000000e02037209 */ /* 0x000fc80007810000 */
[----:B------:R-:W-:-:S07]  /*3b10*/  MOV R13, R3 ;  /* 0x00000003000d7202 */ /* 0x000fce0000000f00 */
[----:B------:R-:W-:Y:S05]  /*3b20*/  WARPSYNC.COLLECTIVE R15, `(.L_x_16151) ;  /* 0x000000000f087348 */ /* 0x000fea0003c00000 */
[----:B------:R0:W1:Y:S02]  /*3b30*/  SHFL.BFLY P6, R14, R13, R12, R11 ;  /* 0x0c00000c0d0e7389 */ /* 0x00006400000c000b */
[----:B01----:R-:W-:Y:S05]  /*3b40*/  ENDCOLLECTIVE ;  /* 0x000000000000791b */ /* 0x003fea0003800000 */
.L_x_16151:
[----:B------:R-:W-:Y:S05]  /*3b50*/  BRA `(.L_x_16152) ;  /* 0xffffffd000147947 */ /* 0x000fea000383ffff */
.L_x_16138:
[----:B--2---:R-:W-:Y:S02]  /*3b60*/  HFMA2 R11, -RZ, RZ, 0, 1.847743988037109375e-06 ;  /* 0x0000001fff0b7431 */ /* 0x004fe400000001ff */
[----:B------:R-:W-:Y:S01]  /*3b70*/  IMAD.MOV.U32 R13, RZ, RZ, RZ ;  /* 0x000000ffff0d7224 */ /* 0x000fe200078e00ff */
[----:B-1-3--:R-:W-:Y:S01]  /*3b80*/  MOV R12, 0x2 ;  /* 0x00000002000c7802 */ /* 0x00afe20000000f00 */
[----:B------:R-:W-:-:S07]  /*3b90*/  IMAD.MOV.U32 R15, RZ, RZ, -0x1 ;  /* 0xffffffffff0f7424 */ /* 0x000fce00078e00ff */
[----:B0-----:R-:W-:Y:S05]  /*3ba0*/  WARPSYNC.COLLECTIVE R15, `(.L_x_16153) ;  /* 0x000000000f087348 */ /* 0x001fea0003c00000 */
[----:B------:R1:W2:Y:S02]  /*3bb0*/  SHFL.BFLY P6, R14, R13, R12, R11 ;  /* 0x0c00000c0d0e7389 */ /* 0x0002a400000c000b */
[----:B012---:R-:W-:Y:S05]  /*3bc0*/  ENDCOLLECTIVE ;  /* 0x000000000000791b */ /* 0x007fea0003800000 */
.L_x_16153:
[----:B------:R-:W-:Y:S02]  /*3bd0*/  HFMA2 R12, -RZ, RZ, 0, 5.9604644775390625e-08 ;  /* 0x00000001ff0c7431 */ /* 0x000fe400000001ff */
[----:B------:R-:W-:-:S05]  /*3be0*/  FADD.FTZ R24, RZ, R14 ;  /* 0x0000000eff187221 */ /* 0x000fca0000010000 */
[----:B------:R-:W-:-:S07]  /*3bf0*/  MOV R13, R24 ;  /* 0x00000018000d7202 */ /* 0x000fce0000000f00 */
[----:B------:R-:W-:Y:S05]  /*3c00*/  WARPSYNC.COLLECTIVE R15, `(.L_x_16154) ;  /* 0x000000000f087348 */ /* 0x000fea0003c00000 */
[----:B------:R0:W1:Y:S02]  /*3c10*/  SHFL.BFLY P6, R14, R13, R12, R11 ;  /* 0x0c00000c0d0e7389 */ /* 0x00006400000c000b */
[----:B01----:R-:W-:Y:S05]  /*3c20*/  ENDCOLLECTIVE ;  /* 0x000000000000791b */ /* 0x003fea0003800000 */
.L_x_16154:
[----:B------:R-:W-:Y:S01]  /*3c30*/  HFMA2 R12, -RZ, RZ, 0, 1.1920928955078125e-07 ;  /* 0x00000002ff0c7431 */ /* 0x000fe200000001ff */
[----:B------:R-:W-:Y:S01]  /*3c40*/  MOV R13, RZ ;  /* 0x000000ff000d7202 */ /* 0x000fe20000000f00 */
[----:B------:R-:W-:-:S07]  /*3c50*/  IMAD.MOV.U32 R21, RZ, RZ, R14 ;  /* 0x000000ffff157224 */ /* 0x000fce00078e000e */
[----:B------:R-:W-:Y:S05]  /*3c60*/  WARPSYNC.COLLECTIVE R15, `(.L_x_16155) ;  /* 0x000000000f087348 */ /* 0x000fea0003c00000 */
[----:B------:R0:W1:Y:S02]  /*3c70*/  SHFL.BFLY P6, R14, R13, R12, R11 ;  /* 0x0c00000c0d0e7389 */ /* 0x00006400000c000b */
[----:B01----:R-:W-:Y:S05]  /*3c80*/  ENDCOLLECTIVE ;  /* 0x000000000000791b */ /* 0x003fea0003800000 */
.L_x_16155:
        /* <DEDUP_REMOVED lines=8> */
.L_x_16156:
[----:B------:R-:W-:Y:S01]  /*3d10*/  HFMA2 R12, -RZ, RZ, 0, 1.1920928955078125e-07 ;  /* 0x00000002ff0c7431 */ /* 0x000fe200000001ff */
[----:B------:R-:W-:Y:S01]  /*3d20*/  MOV R13, RZ ;  /* 0x000000ff000d7202 */ /* 0x000fe20000000f00 */
[----:B------:R-:W-:-:S07]  /*3d30*/  IMAD.MOV.U32 R20, RZ, RZ, R14 ;  /* 0x000000ffff147224 */ /* 0x000fce00078e000e */
[----:B------:R-:W-:Y:S05]  /*3d40*/  WARPSYNC.COLLECTIVE R15, `(.L_x_16157) ;  /* 0x000000000f087348 */ /* 0x000fea0003c00000 */
[----:B------:R0:W1:Y:S02]  /*3d50*/  SHFL.BFLY P6, R14, R13, R12, R11 ;  /* 0x0c00000c0d0e7389 */ /* 0x00006400000c000b */
[----:B01----:R-:W-:Y:S05]  /*3d60*/  ENDCOLLECTIVE ;  /* 0x000000000000791b */ /* 0x003fea0003800000 */
.L_x_16157:
        /* <DEDUP_REMOVED lines=8> */
.L_x_16158:
[----:B------:R-:W-:Y:S01]  /*3df0*/  HFMA2 R12, -RZ, RZ, 0, 1.1920928955078125e-07 ;  /* 0x00000002ff0c7431 */ /* 0x000fe200000001ff */
[----:B------:R-:W-:Y:S01]  /*3e00*/  MOV R13, RZ ;  /* 0x000000ff000d7202 */ /* 0x000fe20000000f00 */
[----:B------:R-:W-:-:S07]  /*3e10*/  IMAD.MOV.U32 R10, RZ, RZ, R14 ;  /* 0x000000ffff0a7224 */ /* 0x000fce00078e000e */
[----:B------:R-:W-:Y:S05]  /*3e20*/  WARPSYNC.COLLECTIVE R15, `(.L_x_16159) ;  /* 0x000000000f087348 */ /* 0x000fea0003c00000 */
[----:B------:R0:W1:Y:S02]  /*3e30*/  SHFL.BFLY P6, R14, R13, R12, R11 ;  /* 0x0c00000c0d0e7389 */ /* 0x00006400000c000b */
[----:B01----:R-:W-:Y:S05]  /*3e40*/  ENDCOLLECTIVE ;  /* 0x000000000000791b */ /* 0x003fea0003800000 */
.L_x_16159:
        /* <DEDUP_REMOVED lines=8> */
.L_x_16160:
[----:B------:R-:W-:Y:S02]  /*3ed0*/  HFMA2 R12, -RZ, RZ, 0, 1.1920928955078125e-07 ;  /* 0x00000002ff0c7431 */ /* 0x000fe400000001ff */
[----:B------:R-:W-:Y:S01]  /*3ee0*/  IMAD.MOV.U32 R13, RZ, RZ, RZ ;  /* 0x000000ffff0d7224 */ /* 0x000fe200078e00ff */
[----:B------:R-:W-:-:S07]  /*3ef0*/  MOV R2, R14 ;  /* 0x0000000e00027202 */ /* 0x000fce0000000f00 */
[----:B------:R-:W-:Y:S05]  /*3f00*/  WARPSYNC.COLLECTIVE R15, `(.L_x_16161) ;  /* 0x000000000f087348 */ /* 0x000fea0003c00000 */
[----:B------:R0:W1:Y:S02]  /*3f10*/  SHFL.BFLY P6, R14, R13, R12, R11 ;  /* 0x0c00000c0d0e7389 */ /* 0x00006400000c000b */
[----:B01----:R-:W-:Y:S05]  /*3f20*/  ENDCOLLECTIVE ;  /* 0x000000000000791b */ /* 0x003fea0003800000 */
.L_x_16161:
        /* <DEDUP_REMOVED lines=8> */
.L_x_16162:
[----:B------:R-:W-:Y:S01]  /*3fb0*/  HFMA2 R13, -RZ, RZ, 0, 0 ;  /* 0x00000000ff0d7431 */ /* 0x000fe200000001ff */
[----:B------:R-:W-:Y:S02]  /*3fc0*/  MOV R12, 0x2 ;  /* 0x00000002000c7802 */ /* 0x000fe40000000f00 */
[----:B------:R-:W-:-:S07]  /*3fd0*/  MOV R7, R14 ;  /* 0x0000000e00077202 */ /* 0x000fce0000000f00 */
[----:B------:R-:W-:Y:S05]  /*3fe0*/  WARPSYNC.COLLECTIVE R15, `(.L_x_16163) ;  /* 0x000000000f087348 */ /* 0x000fea0003c00000 */
[----:B------:R0:W1:Y:S02]  /*3ff0*/  SHFL.BFLY P6, R14, R13, R12, R11 ;  /* 0x0c00000c0d0e7389 */ /* 0x00006400000c000b */
[----:B01----:R-:W-:Y:S05]  /*4000*/  ENDCOLLECTIVE ;  /* 0x000000000000791b */ /* 0x003fea0003800000 */
.L_x_16163:
        /* <DEDUP_REMOVED lines=8> */
.L_x_16164:
[----:B------:R-:W-:Y:S02]  /*4090*/  HFMA2 R12, -RZ, RZ, 0, 1.1920928955078125e-07 ;  /* 0x00000002ff0c7431 */ /* 0x000fe400000001ff */
[----:B------:R-:W-:Y:S01]  /*40a0*/  IMAD.MOV.U32 R13, RZ, RZ, RZ ;  /* 0x000000ffff0d7224 */ /* 0x000fe200078e00ff */
[----:B------:R-:W-:-:S07]  /*40b0*/  MOV R3, R14 ;  /* 0x0000000e00037202 */ /* 0x000fce0000000f00 */
[----:B------:R-:W-:Y:S05]  /*40c0*/  WARPSYNC.COLLECTIVE R15, `(.L_x_16165) ;  /* 0x000000000f087348 */ /* 0x000fea0003c00000 */
[----:B------:R0:W1:Y:S02]  /*40d0*/  SHFL.BFLY P6, R14, R13, R12, R11 ;  /* 0x0c00000c0d0e7389 */ /* 0x00006400000c000b */
[----:B01----:R-:W-:Y:S05]  /*40e0*/  ENDCOLLECTIVE ;  /* 0x000000000000791b */ /* 0x003fea0003800000 */
.L_x_16165:
        /* <DEDUP_REMOVED lines=8> */
.L_x_16166:
[----:B------:R-:W-:Y:S01]  /*4170*/  HFMA2 R13, -RZ, RZ, 0, 0 ;  /* 0x00000000ff0d7431 */ /* 0x000fe200000001ff */
[----:B------:R-:W-:Y:S02]  /*4180*/  MOV R12, 0x2 ;  /* 0x00000002000c7802 */ /* 0x000fe40000000f00 */
[----:B------:R-:W-:-:S07]  /*4190*/  MOV R0, R14 ;  /* 0x0000000e00007202 */ /* 0x000fce0000000f00 */
[----:B------:R-:W-:Y:S05]  /*41a0*/  WARPSYNC.COLLECTIVE R15, `(.L_x_16167) ;  /* 0x000000000f087348 */ /* 0x000fea0003c00000 */
[----:B------:R0:W1:Y:S02]  /*41b0*/  SHFL.BFLY P6, R14, R13, R12, R11 ;  /* 0x0c00000c0d0e7389 */ /* 0x00006400000c000b */
[----:B01----:R-:W-:Y:S05]  /*41c0*/  ENDCOLLECTIVE ;  /* 0x000000000000791b */ /* 0x003fea0003800000 */
.L_x_16167:
[----:B------:R-:W-:Y:S01]  /*41d0*/  FADD.FTZ R5, R5, R0 ;  /* 0x0000000005057221 */ /* 0x000fe20000010000 */
[----:B------:R-:W-:Y:S02]  /*41e0*/  HFMA2 R12, -RZ, RZ, 0, 5.9604644775390625e-08 ;  /* 0x00000001ff0c7431 */ /* 0x000fe400000001ff */
[----:B------:R-:W-:-:S04]  /*41f0*/  FADD.FTZ R4, RZ, R14 ;  /* 0x0000000eff047221 */ /* 0x000fc80000010000 */
[----:B------:R-:W-:-:S07]  /*4200*/  IMAD.MOV.U32 R13, RZ, RZ, R4 ;  /* 0x000000ffff0d7224 */ /* 0x000fce00078e0004 */
[----:B------:R-:W-:Y:S05]  /*4210*/  WARPSYNC.COLLECTIVE R15, `(.L_x_16168) ;  /* 0x000000000f087348 */ /* 0x000fea0003c00000 */
[----:B------:R0:W1:Y:S02]  /*4220*/  SHFL.BFLY P6, R14, R13, R12, R11 ;  /* 0x0c00000c0d0e7389 */ /* 0x00006400000c000b */
[----:B01----:R-:W-:Y:S05]  /*4230*/  ENDCOLLECTIVE ;  /* 0x000000000000791b */ /* 0x003fea0003800000 */
.L_x_16168:
[----:B------:R-:W-:Y:S02]  /*4240*/  HFMA2 R13, -RZ, RZ, 0, 0 ;  /* 0x00000000ff0d7431 */ /* 0x000fe400000001ff */
[----:B------:R-:W-:Y:S01]  /*4250*/  IMAD.MOV.U32 R12, RZ, RZ, 0x2 ;  /* 0x00000002ff0c7424 */ /* 0x000fe200078e00ff */
[----:B------:R-:W-:-:S07]  /*4260*/  MOV R29, R14 ;  /* 0x0000000e001d7202 */ /* 0x000fce0000000f00 */
[----:B------:R-:W-:Y:S05]  /*4270*/  WARPSYNC.COLLECTIVE R15, `(.L_x_16169) ;  /* 0x000000000f087348 */ /* 0x000fea0003c00000 */
[----:B------:R0:W1:Y:S02]  /*4280*/  SHFL.BFLY P6, R14, R13, R12, R11 ;  /* 0x0c00000c0d0e7389 */ /* 0x00006400000c000b */
[----:B01----:R-:W-:Y:S05]  /*4290*/  ENDCOLLECTIVE ;  /* 0x000000000000791b */ /* 0x003fea0003800000 */
.L_x_16169:
[----:B------:R-:W-:Y:S01]  /*42a0*/  FADD.FTZ R4, R4, R29 ;  /* 0x0000001d04047221 */ /* 0x000fe20000010000 */
[----:B------:R-:W-:Y:S02]  /*42b0*/  HFMA2 R12, -RZ, RZ, 0, 5.9604644775390625e-08 ;  /* 0x00000001ff0c7431 */ /* 0x000fe400000001ff */
[----:B------:R-:W-:-:S05]  /*42c0*/  FADD.FTZ R27, RZ, R14 ;  /* 0x0000000eff1b7221 */ /* 0x000fca0000010000 */
[----:B------:R-:W-:-:S07]  /*42d0*/  MOV R13, R27 ;  /* 0x0000001b000d7202 */ /* 0x000fce0000000f00 */
[----:B------:R-:W-:Y:S05]  /*42e0*/  WARPSYNC.COLLECTIVE R15, `(.L_x_16170) ;  /* 0x000000000f087348 */ /* 0x000fea0003c00000 */
[----:B------:R0:W1:Y:S02]  /*42f0*/  SHFL.BFLY P6, R14, R13, R12, R11 ;  /* 0x0c00000c0d0e7389 */ /* 0x00006400000c000b */
[----:B01----:R-:W-:Y:S05]  /*4300*/  ENDCOLLECTIVE ;  /* 0x000000000000791b */ /* 0x003fea0003800000 */
.L_x_16170:
[----:B------:R-:W-:Y:S02]  /*4310*/  HFMA2 R12, -RZ, RZ, 0, 1.1920928955078125e-07 ;  /* 0x00000002ff0c7431 */ /* 0x000fe400000001ff */
[----:B------:R-:W-:Y:S01]  /*4320*/  IMAD.MOV.U32 R13, RZ, RZ, RZ ;  /* 0x000000ffff0d7224 */ /* 0x000fe200078e00ff */
[----:B------:R-:W-:-:S07]  /*4330*/  MOV R26, R14 ;  /* 0x0000000e001a7202 */ /* 0x000fce0000000f00 */
[----:B------:R-:W-:Y:S05]  /*4340*/  WARPSYNC.COLLECTIVE R15, `(.L_x_16171) ;  /* 0x000000000f087348 */ /* 0x000fea0003c00000 */
[----:B------:R0:W1:Y:S02]  /*4350*/  SHFL.BFLY P6, R14, R13, R12, R11 ;  /* 0x0c00000c0d0e7389 */ /* 0x00006400000c000b */
[----:B01----:R-:W-:Y:S05]  /*4360*/  ENDCOLLECTIVE ;  /* 0x000000000000791b */ /* 0x003fea0003800000 */
.L_x_16171:
        /* <DEDUP_REMOVED lines=8> */
.L_x_16172:
[----:B------:R-:W-:Y:S01]  /*43f0*/  HFMA2 R13, -RZ, RZ, 0, 0 ;  /* 0x00000000ff0d7431 */ /* 0x000fe200000001ff */
[----:B------:R-:W-:Y:S02]  /*4400*/  MOV R12, 0x2 ;  /* 0x00000002000c7802 */ /* 0x000fe40000000f00 */
[----:B------:R-:W-:-:S07]  /*4410*/  MOV R2, R14 ;  /* 0x0000000e00027202 */ /* 0x000fce0000000f00 */
[----:B------:R-:W-:Y:S05]  /*4420*/  WARPSYNC.COLLECTIVE R15, `(.L_x_16173) ;  /* 0x000000000f087348 */ /* 0x000fea0003c00000 */
[----:B------:R0:W1:Y:S02]  /*4430*/  SHFL.BFLY P6, R14, R13, R12, R11 ;  /* 0x0c00000c0d0e7389 */ /* 0x00006400000c000b */
[----:B01----:R-:W-:Y:S05]  /*4440*/  ENDCOLLECTIVE ;  /* 0x000000000000791b */ /* 0x003fea0003800000 */
.L_x_16173:
        /* <DEDUP_REMOVED lines=8> */
.L_x_16174:
[----:B------:R-:W-:Y:S02]  /*44d0*/  HFMA2 R12, -RZ, RZ, 0, 1.1920928955078125e-07 ;  /* 0x00000002ff0c7431 */ /* 0x000fe400000001ff */
[----:B------:R-:W-:Y:S01]  /*44e0*/  IMAD.MOV.U32 R13, RZ, RZ, RZ ;  /* 0x000000ffff0d7224 */ /* 0x000fe200078e00ff */
[----:B------:R-:W-:-:S07]  /*44f0*/  MOV R0, R14 ;  /* 0x0000000e00007202 */ /* 0x000fce0000000f00 */
[----:B------:R-:W-:Y:S05]  /*4500*/  WARPSYNC.COLLECTIVE R15, `(.L_x_16175) ;  /* 0x000000000f087348 */ /* 0x000fea0003c00000 */
[----:B------:R0:W1:Y:S02]  /*4510*/  SHFL.BFLY P6, R14, R13, R12, R11 ;  /* 0x0c00000c0d0e7389 */ /* 0x00006400000c000b */
[----:B01----:R-:W-:Y:S05]  /*4520*/  ENDCOLLECTIVE ;  /* 0x000000000000791b */ /* 0x003fea0003800000 */
.L_x_16175:
        /* <DEDUP_REMOVED lines=8> */
.L_x_16176:
[----:B------:R-:W-:Y:S01]  /*45b0*/  HFMA2 R13, -RZ, RZ, 0, 0 ;  /* 0x00000000ff0d7431 */ /* 0x000fe200000001ff */
[----:B------:R-:W-:Y:S01]  /*45c0*/  MOV R12, 0x2 ;  /* 0x00000002000c7802 */ /* 0x000fe20000000f00 */
[----:B------:R-:W-:-:S07]  /*45d0*/  FADD.FTZ R3, R23, R14 ;  /* 0x0000000e17037221 */ /* 0x000fce0000010000 */
[----:B------:R-:W-:Y:S05]  /*45e0*/  WARPSYNC.COLLECTIVE R15, `(.L_x_16177) ;  /* 0x000000000f087348 */ /* 0x000fea0003c00000 */
[----:B------:R0:W1:Y:S02]  /*45f0*/  SHFL.BFLY P6, R14, R13, R12, R11 ;  /* 0x0c00000c0d0e7389 */ /* 0x00006400000c000b */
[----:B01----:R-:W-:Y:S05]  /*4600*/  ENDCOLLECTIVE ;  /* 0x000000000000791b */ /* 0x003fea0003800000 */
.L_x_16177:
[----:B------:R-:W-:Y:S01]  /*4610*/  HFMA2 R12, -RZ, RZ, 0, 5.9604644775390625e-08 ;  /* 0x00000001ff0c7431 */ /* 0x000fe200000001ff */
[----:B------:R-:W-:-:S05]  /*4620*/  MOV R24, R14 ;  /* 0x0000000e00187202 */ /* 0x000fca0000000f00 */
[----:B------:R-:W-:-:S04]  /*4630*/  FADD.FTZ R24, RZ, R24 ;  /* 0x00000018ff187221 */ /* 0x000fc80000010000 */
[----:B------:R-:W-:-:S07]  /*4640*/  IMAD.MOV.U32 R13, RZ, RZ, R24 ;  /* 0x000000ffff0d7224 */ /* 0x000fce00078e0018 */
[----:B------:R-:W-:Y:S05]  /*4650*/  WARPSYNC.COLLECTIVE R15, `(.L_x_16178) ;  /* 0x000000000f087348 */ /* 0x000fea0003c00000 */
[----:B------:R0:W1:Y:S02]  /*4660*/  SHFL.BFLY P6, R14, R13, R12, R11 ;  /* 0x0c00000c0d0e7389 */ /* 0x00006400000c000b */
[----:B01----:R-:W-:Y:S05]  /*4670*/  ENDCOLLECTIVE ;  /* 0x000000000000791b */ /* 0x003fea0003800000 */
.L_x_16178:
[----:B------:R-:W-:Y:S02]  /*4680*/  HFMA2 R13, -RZ, RZ, 0, 0 ;  /* 0x00000000ff0d7431 */ /* 0x000fe400000001ff */
[----:B------:R-:W-:Y:S01]  /*4690*/  IMAD.MOV.U32 R12, RZ, RZ, 0x2 ;  /* 0x00000002ff0c7424 */ /* 0x000fe200078e00ff */
[----:B------:R-:W-:-:S07]  /*46a0*/  MOV R29, R14 ;  /* 0x0000000e001d7202 */ /* 0x000fce0000000f00 */
[----:B------:R-:W-:Y:S05]  /*46b0*/  WARPSYNC.COLLECTIVE R15, `(.L_x_16179) ;  /* 0x000000000f087348 */ /* 0x000fea0003c00000 */
[----:B------:R0:W1:Y:S02]  /*46c0*/  SHFL.BFLY P6, R14, R13, R12, R11 ;  /* 0x0c00000c0d0e7389 */ /* 0x00006400000c000b */
[----:B01----:R-:W-:Y:S05]  /*46d0*/  ENDCOLLECTIVE ;  /* 0x000000000000791b */ /* 0x003fea0003800000 */
.L_x_16179:
[----:B------:R-:W-:Y:S01]  /*46e0*/  FADD.FTZ R29, R24, R29 ;  /* 0x0000001d181d7221 */ /* 0x000fe20000010000 */
[----:B------:R-:W-:Y:S02]  /*46f0*/  HFMA2 R12, -RZ, RZ, 0, 5.9604644775390625e-08 ;  /* 0x00000001ff0c7431 */ /* 0x000fe400000001ff */
[----:B------:R-:W-:-:S05]  /*4700*/  FADD.FTZ R25, RZ, R14 ;  /* 0x0000000eff197221 */ /* 0x000fca0000010000 */
[----:B------:R-:W-:-:S07]  /*4710*/  MOV R13, R25 ;  /* 0x00000019000d7202 */ /* 0x000fce0000000f00 */
[----:B------:R-:W-:Y:S05]  /*4720*/  WARPSYNC.COLLECTIVE R15, `(.L_x_16180) ;  /* 0x000000000f087348 */ /* 0x000fea0003c00000 */
[----:B------:R0:W1:Y:S02]  /*4730*/  SHFL.BFLY P6, R14, R13, R12, R11 ;  /* 0x0c00000c0d0e7389 */ /* 0x00006400000c000b */
[----:B01----:R-:W-:Y:S05]  /*4740*/  ENDCOLLECTIVE ;  /* 0x000000000000791b */ /* 0x003fea0003800000 */
.L_x_16180:
[----:B------:R-:W-:Y:S01]  /*4750*/  IMAD.MOV.U32 R13, RZ, RZ, RZ ;  /* 0x000000ffff0d7224 */ /* 0x000fe200078e00ff */
[----:B------:R-:W-:-:S05]  /*4760*/  MOV R12, R14 ;  /* 0x0000000e000c7202 */ /* 0x000fca0000000f00 */
[----:B------:R-:W-:Y:S01]  /*4770*/  FADD.FTZ R23, R25, R12 ;  /* 0x0000000c19177221 */ /* 0x000fe20000010000 */
[----:B------:R-:W-:-:S07]  /*4780*/  HFMA2 R12, -RZ, RZ, 0, 1.1920928955078125e-07 ;  /* 0x00000002ff0c7431 */ /* 0x000fce00000001ff */
[----:B------:R-:W-:Y:S05]  /*4790*/  WARPSYNC.COLLECTIVE R15, `(.L_x_16181) ;  /* 0x000000000f087348 */ /* 0x000fea0003c00000 */
[----:B------:R0:W1:Y:S02]  /*47a0*/  SHFL.BFLY P6, R14, R13, R12, R11 ;  /* 0x0c00000c0d0e7389 */ /* 0x00006400000c000b */
[----:B01----:R-:W-:Y:S05]  /*47b0*/  ENDCOLLECTIVE ;  /* 0x000000000000791b */ /* 0x003fea0003800000 */
.L_x_16181:
[----:B------:R-:W-:Y:S01]  /*47c0*/  IMAD.MOV.U32 R12, RZ, RZ, 0x1 ;  /* 0x00000001ff0c7424 */ /* 0x000fe200078e00ff */
[----:B------:R-:W-:-:S05]  /*47d0*/  MOV R27, R14 ;  /* 0x0000000e001b7202 */ /* 0x000fca0000000f00 */
[----:B------:R-:W-:-:S05]  /*47e0*/  FADD.FTZ R27, RZ, R27 ;  /* 0x0000001bff1b7221 */ /* 0x000fca0000010000 */
[----:B------:R-:W-:-:S07]  /*47f0*/  MOV R13, R27 ;  /* 0x0000001b000d7202 */ /* 0x000fce0000000f00 */
[----:B------:R-:W-:Y:S05]  /*4800*/  WARPSYNC.COLLECTIVE R15, `(.L_x_16182) ;  /* 0x000000000f087348 */ /* 0x000fea0003c00000 */
[----:B------:R0:W1:Y:S02]  /*4810*/  SHFL.BFLY P6, R14, R13, R12, R11 ;  /* 0x0c00000c0d0e7389 */ /* 0x00006400000c000b */
[----:B01----:R-:W-:Y:S05]  /*4820*/  ENDCOLLECTIVE ;  /* 0x000000000000791b */ /* 0x003fea0003800000 */
.L_x_16182:
[----:B------:R-:W-:Y:S02]  /*4830*/  MOV R11, R2 ;  /* 0x00000002000b7202 */ /* 0x000fe40000000f00 */
[----:B------:R-:W-:Y:S02]  /*4840*/  MOV R13, R3 ;  /* 0x00000003000d7202 */ /* 0x000fe40000000f00 */
[----:B------:R-:W-:Y:S01]  /*4850*/  MOV R7, R14 ;  /* 0x0000000e00077202 */ /* 0x000fe20000000f00 */
[----:B------:R-:W-:Y:S06]  /*4860*/  BRA `(.L_x_16183) ;  /* 0xffffffe400ac7947 */ /* 0x000fec000383ffff */
.L_x_16184:
        /* <DEDUP_REMOVED lines=9> */
.L_x_27545:


//--------------------- .text._ZN4vllm25paged_attention_v2_kernelIfhLi112ELi16ELi128ELNS_18Fp8KVCacheDataTypeE1ELb1ELi512EEEvPfS2_PT_PKS3_PKT0_S9_ifPKiSB_iPKfiiiSD_SD_iiiii --------------------------
	.section	.text._ZN4vllm25paged_attention_v2_kernelIfhLi112ELi16ELi128ELNS_18Fp8KVCacheDataTypeE1ELb1ELi512EEEvPfS2_PT_PKS3_PKT0_S9_ifPKiSB_iPKfiiiSD_SD_iiiii,"ax",@progbits
	.align	128
        .global         _ZN4vllm25paged_attention_v2_kernelIfhLi112ELi16ELi128ELNS_18Fp8KVCacheDataTypeE1ELb1ELi512EEEvPfS2_PT_PKS3_PKT0_S9_ifPKiSB_iPKfiiiSD_SD_iiiii
        .type           _ZN4vllm25paged_attention_v2_kernelIfhLi112ELi16ELi128ELNS_18Fp8KVCacheDataTypeE1ELb1ELi512EEEvPfS2_PT_PKS3_PKT0_S9_ifPKiSB_iPKfiiiSD_SD_iiiii,@function
        .size           _ZN4vllm25paged_attention_v2_kernelIfhLi112ELi16ELi128ELNS_18Fp8KVCacheDataTypeE1ELb1ELi512EEEvPfS2_PT_PKS3_PKT0_S9_ifPKiSB_iPKfiiiSD_SD_iiiii,(.L_x_27546 - _ZN4vllm25paged_attention_v2_kernelIfhLi112ELi16ELi128ELNS_18Fp8KVCacheDataTypeE1ELb1ELi512EEEvPfS2_PT_PKS3_PKT0_S9_ifPKiSB_iPKfiiiSD_SD_iiiii)
        .other          _ZN4vllm25paged_attention_v2_kernelIfhLi112ELi16ELi128ELNS_18Fp8KVCacheDataTypeE1ELb1ELi512EEEvPfS2_PT_PKS3_PKT0_S9_ifPKiSB_iPKfiiiSD_SD_iiiii,@"STO_CUDA_ENTRY STV_DEFAULT"
_ZN4vllm25paged_attention_v2_kernelIfhLi112ELi16ELi128ELNS_18Fp8KVCacheDataTypeE1ELb1ELi512EEEvPfS2_PT_PKS3_PKT0_S9_ifPKiSB_iPKfiiiSD_SD_iiiii:
.text._ZN4vllm25paged_attention_v2_kernelIfhLi112ELi16ELi128ELNS_18Fp8KVCacheDataTypeE1ELb1ELi512EEEvPfS2_PT_PKS3_PKT0_S9_ifPKiSB_iPKfiiiSD_SD_iiiii:
        /* <DEDUP_REMOVED lines=109> */
.L_x_16185:
        /* <DEDUP_REMOVED lines=24> */
.L_x_16189:
        /* <DEDUP_REMOVED lines=41> */
.L_x_16187:
[----:B------:R-:W-:Y:S05]  /*0ae0*/  BSYNC.RECONVERGENT B6 ;  /* 0x0000000000067941 */ /* 0x000fea0003800200 */
.L_x_16186:
        /* <DEDUP_REMOVED lines=12> */
.L_x_16231:
        /* <DEDUP_REMOVED lines=42> */
.L_x_16195:
        /* <DEDUP_REMOVED lines=11> */
.L_x_16194:
[----:B------:R-:W-:Y:S05]  /*0f00*/  BSYNC.RECONVERGENT B1 ;  /* 0x0000000000017941 */ /* 0x000fea0003800200 */
.L_x_16193:
        /* <DEDUP_REMOVED lines=12> */
.L_x_16198:
        /* <DEDUP_REMOVED lines=100> */
.L_x_16197:
[----:B------:R-:W-:Y:S05]  /*1610*/  BSYNC.RECONVERGENT B1 ;  /* 0x0000000000017941 */ /* 0x000fea0003800200 */
.L_x_16196:
        /* <DEDUP_REMOVED lines=55> */
.L_x_16200:
[----:B------:R-:W-:Y:S05]  /*1990*/  BSYNC.RECONVERGENT B1 ;  /* 0x0000000000017941 */ /* 0x000fea0003800200 */
.L_x_16199:
        /* <DEDUP_REMOVED lines=26> */
.L_x_16192:
[----:B------:R-:W-:Y:S05]  /*1b40*/  BSYNC.RECONVERGENT B0 ;  /* 0x0000000000007941 */ /* 0x000fea0003800200 */
.L_x_16191:
        /* <DEDUP_REMOVED lines=40> */
.L_x_16205:
[----:B------:R-:W1:Y:S01]  /*1dd0*/  LDS R14, [R7] ;  /* 0x00000000070e7984 */ /* 0x000e620000000800 */
[----:B------:R-:W-:-:S04]  /*1de0*/  IADD3 R13, PT, PT, R13, 0x1, RZ ;  /* 0x000000010d0d7810 */ /* 0x000fc80007ffe0ff */
[----:B------:R-:W-:Y:S01]  /*1df0*/  ISETP.NE.AND P0, PT, R13, RZ, PT ;  /* 0x000000ff0d00720c */ /* 0x000fe20003f05270 */
[----:B-1----:R-:W-:-:S05]  /*1e00*/  FMUL.FTZ R14, R14, R3 ;  /* 0x000000030e0e7220 */ /* 0x002fca0000410000 */
[----:B------:R1:W-:Y:S02]  /*1e10*/  STS [R7], R14 ;  /* 0x0000000e07007388 */ /* 0x0003e40000000800 */
[----:B-1----:R-:W-:-:S05]  /*1e20*/  IADD3 R7, PT, PT, R7, 0x200, RZ ;  /* 0x0000020007077810 */ /* 0x002fca0007ffe0ff */
[----:B------:R-:W-:Y:S05]  /*1e30*/  @P0 BRA `(.L_x_16205) ;  /* 0xfffffffc00e40947 */ /* 0x000fea000383ffff */
.L_x_16204:
[----:B------:R-:W-:Y:S05]  /*1e40*/  BSYNC.RECONVERGENT B1 ;  /* 0x0000000000017941 */ /* 0x000fea0003800200 */
.L_x_16203:
        /* <DEDUP_REMOVED lines=12> */
.L_x_16208:
        /* <DEDUP_REMOVED lines=52> */
.L_x_16207:
[----:B------:R-:W-:Y:S05]  /*2250*/  BSYNC.RECONVERGENT B1 ;  /* 0x0000000000017941 */ /* 0x000fea0003800200 */
.L_x_16206:
        /* <DEDUP_REMOVED lines=31> */
.L_x_16210:
[----:B------:R-:W-:Y:S05]  /*2450*/  BSYNC.RECONVERGENT B1 ;  /* 0x0000000000017941 */ /* 0x000fea0003800200 */
.L_x_16209:
        /* <DEDUP_REMOVED lines=14> */
.L_x_16202:
[----:B------:R-:W-:Y:S05]  /*2540*/  BSYNC.RECONVERGENT B0 ;  /* 0x0000000000007941 */ /* 0x000fea0003800200 */
.L_x_16201:
        /* <DEDUP_REMOVED lines=18> */
.L_x_16212:
[----:B------:R-:W-:Y:S05]  /*2670*/  BSYNC.RECONVERGENT B0 ;  /* 0x0000000000007941 */ /* 0x000fea0003800200 */
.L_x_16211:
        /* <DEDUP_REMOVED lines=27> */
.L_x_16216:
        /* <DEDUP_REMOVED lines=34> */
.L_x_16215:
        /* <DEDUP_REMOVED lines=16> */
.L_x_16214:
[----:B------:R-:W-:Y:S05]  /*2b50*/  BSYNC.RECONVERGENT B6 ;  /* 0x0000000000067941 */ /* 0x000fea0003800200 */
.L_x_16213:
        /* <DEDUP_REMOVED lines=54> */
.L_x_16260:
        /* <DEDUP_REMOVED lines=36> */
.L_x_16219:
[----:B------:R-:W-:Y:S05]  /*3100*/  BSYNC.RECONVERGENT B0 ;  /* 0x0000000000007941 */ /* 0x000fea0003800200 */
.L_x_16218:
        /* <DEDUP_REMOVED lines=31> */
.L_x_16221:
[----:B------:R-:W-:Y:S05]  /*3300*/  BSYNC.RECONVERGENT B0 ;  /* 0x0000000000007941 */ /* 0x000fea0003800200 */
.L_x_16220:
        /* <DEDUP_REMOVED lines=17> */
.L_x_16223:
[----:B------:R-:W-:Y:S05]  /*3420*/  BSYNC.RECONVERGENT B0 ;  /* 0x0000000000007941 */ /* 0x000fea0003800200 */
.L_x_16222:
        /* <DEDUP_REMOVED lines=31> */
.L_x_16225:
[----:B------:R-:W-:Y:S05]  /*3620*/  BSYNC.RECONVERGENT B0 ;  /* 0x0000000000007941 */ /* 0x000fea0003800200 */
.L_x_16224:
        /* <DEDUP_REMOVED lines=28> */
.L_x_16188:
        /* <DEDUP_REMOVED lines=16> */
.L_x_16226:
[----:B------:R-:W-:Y:S05]  /*38f0*/  EXIT ;  /* 0x000000000000794d */ /* 0x000fea0003800000 */
.L_x_16190:
[----:B------:R-:W-:Y:S02]  /*3900*/  HFMA2 R11, -RZ, RZ, 0, 1.847743988037109375e-06 ;  /* 0x0000001fff0b7431 */ /* 0x000fe400000001ff */
[----:B------:R-:W-:Y:S01]  /*3910*/  IMAD.MOV.U32 R12, RZ, RZ, 0x10 ;  /* 0x00000010ff0c7424 */ /* 0x000fe200078e00ff */
[----:B------:R-:W-:-:S07]  /*3920*/  MOV R15, 0xffffffff ;  /* 0xffffffff000f7802 */ /* 0x000fce0000000f00 */
[----:B------:R-:W-:Y:S05]  /*3930*/  WARPSYNC.COLLECTIVE R15, `(.L_x_16227) ;  /* 0x000000000f087348 */ /* 0x000fea0003c00000 */
[----:B------:R0:W1:Y:S02]  /*3940*/  SHFL.BFLY P6, R14, R13, R12, R11 ;  /* 0x0c00000c0d0e7389 */ /* 0x00006400000c000b */
[----:B01----:R-:W-:Y:S05]  /*3950*/  ENDCOLLECTIVE ;  /* 0x000000000000791b */ /* 0x003fea0003800000 */
.L_x_16227:
[----:B------:R-:W-:Y:S01]  /*3960*/  HFMA2 R12, -RZ, RZ, 0, 4.76837158203125e-07 ;  /* 0x00000008ff0c7431 */ /* 0x000fe200000001ff */
[----:B------:R-:W-:-:S05]  /*3970*/  FMNMX.FTZ R0, R14, -3.40282346638528859812e+38, !PT ;  /* 0xff7fffff0e007809 */ /* 0x000fca0007810000 */
[----:B------:R-:W-:-:S07]  /*3980*/  IMAD.MOV.U32 R13, RZ, RZ, R0 ;  /* 0x000000ffff0d7224 */ /* 0x000fce00078e0000 */
[----:B------:R-:W-:Y:S05]  /*3990*/  WARPSYNC.COLLECTIVE R15, `(.L_x_16228) ;  /* 0x000000000f087348 */ /* 0x000fea0003c00000 */
[----:B------:R0:W1:Y:S02]  /*39a0*/  SHFL.BFLY P6, R14, R13, R12, R11 ;  /* 0x0c00000c0d0e7389 */ /* 0x00006400000c000b */
[----:B01----:R-:W-:Y:S05]  /*39b0*/  ENDCOLLECTIVE ;  /* 0x000000000000791b */ /* 0x003fea0003800000 */
.L_x_16228:
[----:B------:R-:W-:Y:S01]  /*39c0*/  IMAD.MOV.U32 R12, RZ, RZ, 0x4 ;  /* 0x00000004ff0c7424 */ /* 0x000fe200078e00ff */
[----:B------:R-:W-:-:S04]  /*39d0*/  FMNMX.FTZ R2, R0, R14, !PT ;  /* 0x0000000e00027209 */ /* 0x000fc80007810000 */
[----:B------:R-:W-:-:S07]  /*39e0*/  MOV R13, R2 ;  /* 0x00000002000d7202 */ /* 0x000fce0000000f00 */
[----:B------:R-:W-:Y:S05]  /*39f0*/  WARPSYNC.COLLECTIVE R15, `(.L_x_16229) ;  /* 0x000000000f087348 */ /* 0x000fea0003c00000 */
[----:B------:R0:W1:Y:S02]  /*3a00*/  SHFL.BFLY P6, R14, R13, R12, R11 ;  /* 0x0c00000c0d0e7389 */ /* 0x00006400000c000b */
[----:B01----:R-:W-:Y:S05]  /*3a10*/  ENDCOLLECTIVE ;  /* 0x000000000000791b */ /* 0x003fea0003800000 */
.L_x_16229:
[----:B------:R-:W-:Y:S01]  /*3a20*/  HFMA2 R12, -RZ, RZ, 0, 1.1920928955078125e-07 ;  /* 0x00000002ff0c7431 */ /* 0x000fe200000001ff */
[----:B------:R-:W-:-:S04]  /*3a30*/  FMNMX.FTZ R3, R2, R14, !PT ;  /* 0x0000000e02037209 */ /* 0x000fc80007810000 */
[----:B------:R-:W-:-:S07]  /*3a40*/  MOV R13, R3 ;  /* 0x00000003000d7202 */ /* 0x000fce0000000f00 */
[----:B------:R-:W-:Y:S05]  /*3a50*/  WARPSYNC.COLLECTIVE R15, `(.L_x_16230) ;  /* 0x000000000f087348 */ /* 0x000fea0003c00000 */
[----:B------:R0:W1:Y:S02]  /*3a60*/  SHFL.BFLY P6, R14, R13, R12, R11 ;  /* 0x0c00000c0d0e7389 */ /* 0x00006400000c000b */
[----:B01----:R-:W-:Y:S05]  /*3a70*/  ENDCOLLECTIVE ;  /* 0x000000000000791b */ /* 0x003fea0003800000 */
.L_x_16230:
[----:B------:R-:W-:Y:S05]  /*3a80*/  BRA `(.L_x_16231) ;  /* 0xffffffd000487947 */ /* 0x000fea000383ffff */
.L_x_16217:
[----:B--2---:R-:W-:Y:S02]  /*3a90*/  HFMA2 R11, -RZ, RZ, 0, 1.847743988037109375e-06 ;  /* 0x0000001fff0b7431 */ /* 0x004fe400000001ff */
[----:B------:R-:W-:Y:S01]  /*3aa0*/  IMAD.MOV.U32 R13, RZ, RZ, RZ ;  /* 0x000000ffff0d7224 */ /* 0x000fe200078e00ff */
[----:B-1-3--:R-:W-:Y:S01]  /*3ab0*/  MOV R12, 0x2 ;  /* 0x00000002000c7802 */ /* 0x00afe20000000f00 */
[----:B------:R-:W-:-:S07]  /*3ac0*/  IMAD.MOV.U32 R15, RZ, RZ, -0x1 ;  /* 0xffffffffff0f7424 */ /* 0x000fce00078e00ff */
[----:B0-----:R-:W-:Y:S05]  /*3ad0*/  WARPSYNC.COLLECTIVE R15, `(.L_x_16232) ;  /* 0x000000000f087348 */ /* 0x001fea0003c00000 */
[----:B------:R1:W2:Y:S02]  /*3ae0*/  SHFL.BFLY P6, R14, R13, R12, R11 ;  /* 0x0c00000c0d0e7389 */ /* 0x0002a400000c000b */
[----:B012---:R-:W-:Y:S05]  /*3af0*/  ENDCOLLECTIVE ;  /* 0x000000000000791b */ /* 0x007fea0003800000 */
.L_x_16232:
[----:B------:R-:W-:Y:S02]  /*3b00*/  HFMA2 R12, -RZ, RZ, 0, 5.9604644775390625e-08 ;  /* 0x00000001ff0c7431 */ /* 0x000fe400000001ff */
[----:B------:R-:W-:-:S05]  /*3b10*/  FADD.FTZ R23, RZ, R14 ;  /* 0x0000000eff177221 */ /* 0x000fca0000010000 */
[----:B------:R-:W-:-:S07]  /*3b20*/  MOV R13, R23 ;  /* 0x00000017000d7202 */ /* 0x000fce0000000f00 */
[----:B------:R-:W-:Y:S05]  /*3b30*/  WARPSYNC.COLLECTIVE R15, `(.L_x_16233) ;  /* 0x000000000f087348 */ /* 0x000fea0003c00000 */
[----:B------:R0:W1:Y:S02]  /*3b40*/  SHFL.BFLY P6, R14, R13, R12, R11 ;  /* 0x0c00000c0d0e7389 */ /* 0x00006400000c000b */
[----:B01----:R-:W-:Y:S05]  /*3b50*/  ENDCOLLECTIVE ;  /* 0x000000000000791b */ /* 0x003fea0003800000 */
.L_x_16233:
[----:B------:R-:W-:Y:S01]  /*3b60*/  HFMA2 R12, -RZ, RZ, 0, 1.1920928955078125e-07 ;  /* 0x00000002ff0c7431 */ /* 0x000fe200000001ff */
[----:B------:R-:W-:Y:S01]  /*3b70*/  MOV R13, RZ ;  /* 0x000000ff000d7202 */ /* 0x000fe20000000f00 */
[----:B------:R-:W-:-:S07]  /*3b80*/  IMAD.MOV.U32 R0, RZ, RZ, R14 ;  /* 0x000000ffff007224 */ /* 0x000fce00078e000e */
[----:B------:R-:W-:Y:S05]  /*3b90*/  WARPSYNC.COLLECTIVE R15, `(.L_x_16234) ;  /* 0x000000000f087348 */ /* 0x000fea0003c00000 */
[----:B------:R0:W1:Y:S02]  /*3ba0*/  SHFL.BFLY P6, R14, R13, R12, R11 ;  /* 0x0c00000c0d0e7389 */ /* 0x00006400000c000b */
[----:B01----:R-:W-:Y:S05]  /*3bb0*/  ENDCOLLECTIVE ;  /* 0x000000000000791b */ /* 0x003fea0003800000 */
.L_x_16234:
        /* <DEDUP_REMOVED lines=8> */
.L_x_16235:
[----:B------:R-:W-:Y:S01]  /*3c40*/  HFMA2 R12, -RZ, RZ, 0, 1.1920928955078125e-07 ;  /* 0x00000002ff0c7431 */ /* 0x000fe200000001ff */
[----:B------:R-:W-:Y:S01]  /*3c50*/  MOV R13, RZ ;  /* 0x000000ff000d7202 */ /* 0x000fe20000000f00 */
[----:B------:R-:W-:-:S07]  /*3c60*/  IMAD.MOV.U32 R2, RZ, RZ, R14 ;  /* 0x000000ffff027224 */ /* 0x000fce00078e000e */
[----:B------:R-:W-:Y:S05]  /*3c70*/  WARPSYNC.COLLECTIVE R15, `(.L_x_16236) ;  /* 0x000000000f087348 */ /* 0x000fea0003c00000 */
[----:B------:R0:W1:Y:S02]  /*3c80*/  SHFL.BFLY P6, R14, R13, R12, R11 ;  /* 0x0c00000c0d0e7389 */ /* 0x00006400000c000b */
[----:B01----:R-:W-:Y:S05]  /*3c90*/  ENDCOLLECTIVE ;  /* 0x000000000000791b */ /* 0x003fea0003800000 */
.L_x_16236:
        /* <DEDUP_REMOVED lines=8> */
.L_x_16237:
[----:B------:R-:W-:Y:S01]  /*3d20*/  HFMA2 R12, -RZ, RZ, 0, 1.1920928955078125e-07 ;  /* 0x00000002ff0c7431 */ /* 0x000fe200000001ff */
[----:B------:R-:W-:Y:S01]  /*3d30*/  MOV R13, RZ ;  /* 0x000000ff000d7202 */ /* 0x000fe20000000f00 */
[----:B------:R-:W-:-:S07]  /*3d40*/  IMAD.MOV.U32 R4, RZ, RZ, R14 ;  /* 0x000000ffff047224 */ /* 0x000fce00078e000e */
[----:B------:R-:W-:Y:S05]  /*3d50*/  WARPSYNC.COLLECTIVE R15, `(.L_x_16238) ;  /* 0x000000000f087348 */ /* 0x000fea0003c00000 */
[----:B------:R0:W1:Y:S02]  /*3d60*/  SHFL.BFLY P6, R14, R13, R12, R11 ;  /* 0x0c00000c0d0e7389 */ /* 0x00006400000c000b */
[----:B01----:R-:W-:Y:S05]  /*3d70*/  ENDCOLLECTIVE ;  /* 0x000000000000791b */ /* 0x003fea0003800000 */
.L_x_16238:
        /* <DEDUP_REMOVED lines=8> */
.L_x_16239:
[----:B------:R-:W-:Y:S01]  /*3e00*/  HFMA2 R12, -RZ, RZ, 0, 1.1920928955078125e-07 ;  /* 0x00000002ff0c7431 */ /* 0x000fe200000001ff */
[----:B------:R-:W-:Y:S01]  /*3e10*/  MOV R13, RZ ;  /* 0x000000ff000d7202 */ /* 0x000fe20000000f00 */
[----:B------:R-:W-:-:S07]  /*3e20*/  IMAD.MOV.U32 R5, RZ, RZ, R14 ;  /* 0x000000ffff057224 */ /* 0x000fce00078e000e */
[----:B------:R-:W-:Y:S05]  /*3e30*/  WARPSYNC.COLLECTIVE R15, `(.L_x_16240) ;  /* 0x000000000f087348 */ /* 0x000fea0003c00000 */
[----:B------:R0:W1:Y:S02]  /*3e40*/  SHFL.BFLY P6, R14, R13, R12, R11 ;  /* 0x0c00000c0d0e7389 */ /* 0x00006400000c000b */
[----:B01----:R-:W-:Y:S05]  /*3e50*/  ENDCOLLECTIVE ;  /* 0x000000000000791b */ /* 0x003fea0003800000 */
.L_x_16240:
        /* <DEDUP_REMOVED lines=8> */
.L_x_16241:
[----:B------:R-:W-:Y:S01]  /*3ee0*/  HFMA2 R12, -RZ, RZ, 0, 1.1920928955078125e-07 ;  /* 0x00000002ff0c7431 */ /* 0x000fe200000001ff */
[----:B------:R-:W-:Y:S01]  /*3ef0*/  MOV R13, RZ ;  /* 0x000000ff000d7202 */ /* 0x000fe20000000f00 */
[----:B------:R-:W-:-:S07]  /*3f00*/  IMAD.MOV.U32 R21, RZ, RZ, R14 ;  /* 0x000000ffff157224 */ /* 0x000fce00078e000e */
[----:B------:R-:W-:Y:S05]  /*3f10*/  WARPSYNC.COLLECTIVE R15, `(.L_x_16242) ;  /* 0x000000000f087348 */ /* 0x000fea0003c00000 */
[----:B------:R0:W1:Y:S02]  /*3f20*/  SHFL.BFLY P6, R14, R13, R12, R11 ;  /* 0x0c00000c0d0e7389 */ /* 0x00006400000c000b */
[----:B01----:R-:W-:Y:S05]  /*3f30*/  ENDCOLLECTIVE ;  /* 0x000000000000791b */ /* 0x003fea0003800000 */
.L_x_16242:
[----:B------:R-:W-:Y:S01]  /*3f40*/  FADD.FTZ R8, R10, R21 ;  /* 0x000000150a087221 */ /* 0x000fe20000010000 */
[----:B------:R-:W-:Y:S01]  /*3f50*/  MOV R12, 0x1 ;  /* 0x00000001000c7802 */ /* 0x000fe20000000f00 */
[----:B------:R-:W-:-:S04]  /*3f60*/  FADD.FTZ R9, RZ, R14 ;  /* 0x0000000eff097221 */ /* 0x000fc80000010000 */
[----:B------:R-:W-:-:S07]  /*3f70*/  IMAD.MOV.U32 R13, RZ, RZ, R9 ;  /* 0x000000ffff0d7224 */ /* 0x000fce00078e0009 */
[----:B------:R-:W-:Y:S05]  /*3f80*/  WARPSYNC.COLLECTIVE R15, `(.L_x_16243) ;  /* 0x000000000f087348 */ /* 0x000fea0003c00000 */
[----:B------:R0:W1:Y:S02]  /*3f90*/  SHFL.BFLY P6, R14, R13, R12, R11 ;  /* 0x0c00000c0d0e7389 */ /* 0x00006400000c000b */
[----:B01----:R-:W-:Y:S05]  /*3fa0*/  ENDCOLLECTIVE ;  /* 0x000000000000791b */ /* 0x003fea0003800000 */
.L_x_16243:
[----:B------:R-:W-:Y:S02]  /*3fb0*/  HFMA2 R13, -RZ, RZ, 0, 0 ;  /* 0x00000000ff0d7431 */ /* 0x000fe400000001ff */
[----:B------:R-:W-:Y:S01]  /*3fc0*/  IMAD.MOV.U32 R12, RZ, RZ, 0x2 ;  /* 0x00000002ff0c7424 */ /* 0x000fe200078e00ff */
[----:B------:R-:W-:-:S07]  /*3fd0*/  MOV R24, R14 ;  /* 0x0000000e00187202 */ /* 0x000fce0000000f00 */
[----:B------:R-:W-:Y:S05]  /*3fe0*/  WARPSYNC.COLLECTIVE R15, `(.L_x_16244) ;  /* 0x000000000f087348 */ /* 0x000fea0003c00000 */
[----:B------:R0:W1:Y:S02]  /*3ff0*/  SHFL.BFLY P6, R14, R13, R12, R11 ;  /* 0x0c00000c0d0e7389 */ /* 0x00006400000c000b */
[----:B01----:R-:W-:Y:S05]  /*4000*/  ENDCOLLECTIVE ;  /* 0x000000000000791b */ /* 0x003fea0003800000 */
.L_x_16244:
[----:B------:R-:W-:Y:S01]  /*4010*/  FADD.FTZ R9, R9, R24 ;  /* 0x0000001809097221 */ /* 0x000fe20000010000 */
[----:B------:R-:W-:Y:S02]  /*4020*/  HFMA2 R12, -RZ, RZ, 0, 5.9604644775390625e-08 ;  /* 0x00000001ff0c7431 */ /* 0x000fe400000001ff */
[----:B------:R-:W-:-:S05]  /*4030*/  FADD.FTZ R29, RZ, R14 ;  /* 0x0000000eff1d7221 */ /* 0x000fca0000010000 */
[----:B------:R-:W-:-:S07]  /*4040*/  MOV R13, R29 ;  /* 0x0000001d000d7202 */ /* 0x000fce0000000f00 */
[----:B------:R-:W-:Y:S05]  /*4050*/  WARPSYNC.COLLECTIVE R15, `(.L_x_16245) ;  /* 0x000000000f087348 */ /* 0x000fea0003c00000 */
[----:B------:R0:W1:Y:S02]  /*4060*/  SHFL.BFLY P6, R14, R13, R12, R11 ;  /* 0x0c00000c0d0e7389 */ /* 0x00006400000c000b */
[----:B01----:R-:W-:Y:S05]  /*4070*/  ENDCOLLECTIVE ;  /* 0x000000000000791b */ /* 0x003fea0003800000 */
.L_x_16245:
[----:B------:R-:W-:Y:S02]  /*4080*/  HFMA2 R12, -RZ, RZ, 0, 1.1920928955078125e-07 ;  /* 0x00000002ff0c7431 */ /* 0x000fe400000001ff */
[----:B------:R-:W-:Y:S01]  /*4090*/  IMAD.MOV.U32 R13, RZ, RZ, RZ ;  /* 0x000000ffff0d7224 */ /* 0x000fe200078e00ff */
[----:B------:R-:W-:-:S07]  /*40a0*/  MOV R27, R14 ;  /* 0x0000000e001b7202 */ /* 0x000fce0000000f00 */
[----:B------:R-:W-:Y:S05]  /*40b0*/  WARPSYNC.COLLECTIVE R15, `(.L_x_16246) ;  /* 0x000000000f087348 */ /* 0x000fea0003c00000 */
[----:B------:R0:W1:Y:S02]  /*40c0*/  SHFL.BFLY P6, R14, R13, R12, R11 ;  /* 0x0c00000c0d0e7389 */ /* 0x00006400000c000b */
[----:B01----:R-:W-:Y:S05]  /*40d0*/  ENDCOLLECTIVE ;  /* 0x000000000000791b */ /* 0x003fea0003800000 */
.L_x_16246:
        /* <DEDUP_REMOVED lines=8> */
.L_x_16247:
[----:B------:R-:W-:Y:S01]  /*4160*/  HFMA2 R13, -RZ, RZ, 0, 0 ;  /* 0x00000000ff0d7431 */ /* 0x000fe200000001ff */
[----:B------:R-:W-:Y:S02]  /*4170*/  MOV R12, 0x2 ;  /* 0x00000002000c7802 */ /* 0x000fe40000000f00 */
[----:B------:R-:W-:-:S07]  /*4180*/  MOV R6, R14 ;  /* 0x0000000e00067202 */ /* 0x000fce0000000f00 */
[----:B------:R-:W-:Y:S05]  /*4190*/  WARPSYNC.COLLECTIVE R15, `(.L_x_16248) ;  /* 0x000000000f087348 */ /* 0x000fea0003c00000 */
[----:B------:R0:W1:Y:S02]  /*41a0*/  SHFL.BFLY P6, R14, R13, R12, R11 ;  /* 0x0c00000c0d0e7389 */ /* 0x00006400000c000b */
[----:B01----:R-:W-:Y:S05]  /*41b0*/  ENDCOLLECTIVE ;  /* 0x000000000000791b */ /* 0x003fea0003800000 */
.L_x_16248:
        /* <DEDUP_REMOVED lines=8> */
.L_x_16249:
[----:B------:R-:W-:Y:S02]  /*4240*/  HFMA2 R12, -RZ, RZ, 0, 1.1920928955078125e-07 ;  /* 0x00000002ff0c7431 */ /* 0x000fe400000001ff */
[----:B------:R-:W-:Y:S01]  /*4250*/  IMAD.MOV.U32 R13, RZ, RZ, RZ ;  /* 0x000000ffff0d7224 */ /* 0x000fe200078e00ff */
[----:B------:R-:W-:-:S07]  /*4260*/  MOV R10, R14 ;  /* 0x0000000e000a7202 */ /* 0x000fce0000000f00 */
[----:B------:R-:W-:Y:S05]  /*4270*/  WARPSYNC.COLLECTIVE R15, `(.L_x_16250) ;  /* 0x000000000f087348 */ /* 0x000fea0003c00000 */
[----:B------:R0:W1:Y:S02]  /*4280*/  SHFL.BFLY P6, R14, R13, R12, R11 ;  /* 0x0c00000c0d0e7389 */ /* 0x00006400000c000b */
[----:B01----:R-:W-:Y:S05]  /*4290*/  ENDCOLLECTIVE ;  /* 0x000000000000791b */ /* 0x003fea0003800000 */
.L_x_16250:
        /* <DEDUP_REMOVED lines=8> */
.L_x_16251:
[----:B------:R-:W-:Y:S01]  /*4320*/  HFMA2 R13, -RZ, RZ, 0, 0 ;  /* 0x00000000ff0d7431 */ /* 0x000fe200000001ff */
[----:B------:R-:W-:Y:S02]  /*4330*/  MOV R12, 0x2 ;  /* 0x00000002000c7802 */ /* 0x000fe40000000f00 */
[----:B------:R-:W-:-:S07]  /*4340*/  MOV R21, R14 ;  /* 0x0000000e00157202 */ /* 0x000fce0000000f00 */
[----:B------:R-:W-:Y:S05]  /*4350*/  WARPSYNC.COLLECTIVE R15, `(.L_x_16252) ;  /* 0x000000000f087348 */ /* 0x000fea0003c00000 */
[----:B------:R0:W1:Y:S02]  /*4360*/  SHFL.BFLY P6, R14, R13, R12, R11 ;  /* 0x0c00000c0d0e7389 */ /* 0x00006400000c000b */
[----:B01----:R-:W-:Y:S05]  /*4370*/  ENDCOLLECTIVE ;  /* 0x000000000000791b */ /* 0x003fea0003800000 */
.L_x_16252:
        /* <DEDUP_REMOVED lines=8> */
.L_x_16253:
[----:B------:R-:W-:Y:S02]  /*4400*/  HFMA2 R12, -RZ, RZ, 0, 1.1920928955078125e-07 ;  /* 0x00000002ff0c7431 */ /* 0x000fe400000001ff */
[----:B------:R-:W-:Y:S01]  /*4410*/  IMAD.MOV.U32 R13, RZ, RZ, RZ ;  /* 0x000000ffff0d7224 */ /* 0x000fe200078e00ff */
[----:B------:R-:W-:-:S07]  /*4420*/  MOV R24, R14 ;  /* 0x0000000e00187202 */ /* 0x000fce0000000f00 */
[----:B------:R-:W-:Y:S05]  /*4430*/  WARPSYNC.COLLECTIVE R15, `(.L_x_16254) ;  /* 0x000000000f087348 */ /* 0x000fea0003c00000 */
[----:B------:R0:W1:Y:S02]  /*4440*/  SHFL.BFLY P6, R14, R13, R12, R11 ;  /* 0x0c00000c0d0e7389 */ /* 0x00006400000c000b */
[----:B01----:R-:W-:Y:S05]  /*4450*/  ENDCOLLECTIVE ;  /* 0x000000000000791b */ /* 0x003fea0003800000 */
.L_x_16254:
        /* <DEDUP_REMOVED lines=8> */
.L_x_16255:
[----:B------:R-:W-:Y:S01]  /*44e0*/  HFMA2 R13, -RZ, RZ, 0, 0 ;  /* 0x00000000ff0d7431 */ /* 0x000fe200000001ff */
[----:B------:R-:W-:Y:S01]  /*44f0*/  MOV R12, 0x2 ;  /* 0x00000002000c7802 */ /* 0x000fe20000000f00 */
[----:B------:R-:W-:-:S07]  /*4500*/  FADD.FTZ R3, R26, R14 ;  /* 0x0000000e1a037221 */ /* 0x000fce0000010000 */
[----:B------:R-:W-:Y:S05]  /*4510*/  WARPSYNC.COLLECTIVE R15, `(.L_x_16256) ;  /* 0x000000000f087348 */ /* 0x000fea0003c00000 */
[----:B------:R0:W1:Y:S02]  /*4520*/  SHFL.BFLY P6, R14, R13, R12, R11 ;  /* 0x0c00000c0d0e7389 */ /* 0x00006400000c000b */
[----:B01----:R-:W-:Y:S05]  /*4530*/  ENDCOLLECTIVE ;  /* 0x000000000000791b */ /* 0x003fea0003800000 */
.L_x_16256:
[----:B------:R-:W-:Y:S02]  /*4540*/  IMAD.MOV.U32 R12, RZ, RZ, 0x1 ;  /* 0x00000001ff0c7424 */ /* 0x000fe400078e00ff */
[----:B------:R-:W-:-:S05]  /*4550*/  FADD.FTZ R25, RZ, R14 ;  /* 0x0000000eff197221 */ /* 0x000fca0000010000 */
[----:B------:R-:W-:-:S07]  /*4560*/  MOV R13, R25 ;  /* 0x00000019000d7202 */ /* 0x000fce0000000f00 */
[----:B------:R-:W-:Y:S05]  /*4570*/  WARPSYNC.COLLECTIVE R15, `(.L_x_16257) ;  /* 0x000000000f087348 */ /* 0x000fea0003c00000 */
[----:B------:R0:W1:Y:S02]  /*4580*/  SHFL.BFLY P6, R14, R13, R12, R11 ;  /* 0x0c00000c0d0e7389 */ /* 0x00006400000c000b */
[----:B01----:R-:W-:Y:S05]  /*4590*/  ENDCOLLECTIVE ;  /* 0x000000000000791b */ /* 0x003fea0003800000 */
.L_x_16257:
[----:B------:R-:W-:Y:S01]  /*45a0*/  HFMA2 R13, -RZ, RZ, 0, 0 ;  /* 0x00000000ff0d7431 */ /* 0x000fe200000001ff */
[----:B------:R-:W-:-:S05]  /*45b0*/  MOV R12, R14 ;  /* 0x0000000e000c7202 */ /* 0x000fca0000000f00 */
[----:B------:R-:W-:Y:S01]  /*45c0*/  FADD.FTZ R20, R25, R12 ;  /* 0x0000000c19147221 */ /* 0x000fe20000010000 */
[----:B------:R-:W-:-:S07]  /*45d0*/  MOV R12, 0x2 ;  /* 0x00000002000c7802 */ /* 0x000fce0000000f00 */
[----:B------:R-:W-:Y:S05]  /*45e0*/  WARPSYNC.COLLECTIVE R15, `(.L_x_16258) ;  /* 0x000000000f087348 */ /* 0x000fea0003c00000 */
[----:B------:R0:W1:Y:S02]  /*45f0*/  SHFL.BFLY P6, R14, R13, R12, R11 ;  /* 0x0c00000c0d0e7389 */ /* 0x00006400000c000b */
[----:B01----:R-:W-:Y:S05]  /*4600*/  ENDCOLLECTIVE ;  /* 0x000000000000791b */ /* 0x003fea0003800000 */
.L_x_16258:
[----:B------:R-:W-:Y:S02]  /*4610*/  HFMA2 R12, -RZ, RZ, 0, 5.9604644775390625e-08 ;  /* 0x00000001ff0c7431 */ /* 0x000fe400000001ff */
[----:B------:R-:W-:-:S04]  /*4620*/  IMAD.MOV.U32 R29, RZ, RZ, R14 ;  /* 0x000000ffff1d7224 */ /* 0x000fc800078e000e */
[----:B------:R-:W-:-:S05]  /*4630*/  FADD.FTZ R29, RZ, R29 ;  /* 0x0000001dff1d7221 */ /* 0x000fca0000010000 */
[----:B------:R-:W-:-:S07]  /*4640*/  MOV R13, R29 ;  /* 0x0000001d000d7202 */ /* 0x000fce0000000f00 */
[----:B------:R-:W-:Y:S05]  /*4650*/  WARPSYNC.COLLECTIVE R15, `(.L_x_16259) ;  /* 0x000000000f087348 */ /* 0x000fea0003c00000 */
[----:B------:R0:W1:Y:S02]  /*4660*/  SHFL.BFLY P6, R14, R13, R12, R11 ;  /* 0x0c00000c0d0e7389 */ /* 0x00006400000c000b */
[----:B01----:R-:W-:Y:S05]  /*4670*/  ENDCOLLECTIVE ;  /* 0x000000000000791b */ /* 0x003fea0003800000 */
.L_x_16259:
[----:B------:R-:W-:Y:S01]  /*4680*/  MOV R7, R14 ;  /* 0x0000000e00077202 */ /* 0x000fe20000000f00 */
[----:B------:R-:W-:Y:S06]  /*4690*/  BRA `(.L_x_16260) ;  /* 0xffffffe800087947 */ /* 0x000fec000383ffff */
.L_x_16261:
        /* <DEDUP_REMOVED lines=14> */
.L_x_27546:


//--------------------- .text._ZN4vllm25paged_attention_v2_kernelIfhLi96ELi16ELi128ELNS_18Fp8KVCacheDataTypeE1ELb1ELi512EEEvPfS2_PT_PKS3_PKT0_S9_ifPKiSB_iPKfiiiSD_SD_iiiii --------------------------
	.section	.text._ZN4vllm25paged_attention_v2_kernelIfhLi96ELi16ELi128ELNS_18Fp8KVCacheDataTypeE1ELb1ELi512EEEvPfS2_PT_PKS3_PKT0_S9_ifPKiSB_iPKfiiiSD_SD_iiiii,"ax",@progbits
	.align	128
        .global         _ZN4vllm25paged_attention_v2_kernelIfhLi96ELi16ELi128ELNS_18Fp8KVCacheDataTypeE1ELb1ELi512EEEvPfS2_PT_PKS3_PKT0_S9_ifPKiSB_iPKfiiiSD_SD_iiiii
        .type           _ZN4vllm25paged_attention_v2_kernelIfhLi96ELi16ELi128ELNS_18Fp8KVCacheDataTypeE1ELb1ELi512EEEvPfS2_PT_PKS3_PKT0_S9_ifPKiSB_iPKfiiiSD_SD_iiiii,@function
        .size           _ZN4vllm25paged_attention_v2_kernelIfhLi96ELi16ELi128ELNS_18Fp8KVCacheDataTypeE1ELb1ELi512EEEvPfS2_PT_PKS3_PKT0_S9_ifPKiSB_iPKfiiiSD_SD_iiiii,(.L_x_27547 - _ZN4vllm25paged_attention_v2_kernelIfhLi96ELi16ELi128ELNS_18Fp8KVCacheDataTypeE1ELb1ELi512EEEvPfS2_PT_PKS3_PKT0_S9_ifPKiSB_iPKfiiiSD_SD_iiiii)
        .other          _ZN4vllm25paged_attention_v2_kernelIfhLi96ELi16ELi128ELNS_18Fp8KVCacheDataTypeE1ELb1ELi512EEEvPfS2_PT_PKS3_PKT0_S9_ifPKiSB_iPKfiiiSD_SD_iiiii,@"STO_CUDA_ENTRY STV_DEFAULT"
_ZN4vllm25paged_attention_v2_kernelIfhLi96ELi16ELi128ELNS_18Fp8KVCacheDataTypeE1ELb1ELi512EEEvPfS2_PT_PKS3_PKT0_S9_ifPKiSB_iPKfiiiSD_SD_iiiii:
.text._ZN4vllm25paged_attention_v2_kernelIfhLi96ELi16ELi128ELNS_18Fp8KVCacheDataTypeE1ELb1ELi512EEEvPfS2_PT_PKS3_PKT0_S9_ifPKiSB_iPKfiiiSD_SD_iiiii:
        /* <DEDUP_REMOVED lines=109> */
.L_x_16262:
        /* <DEDUP_REMOVED lines=24> */
.L_x_16266:
        /* <DEDUP_REMOVED lines=41> */
.L_x_16264:
[----:B------:R-:W-:Y:S05]  /*0ae0*/  BSYNC.RECONVERGENT B6 ;  /* 0x0000000000067941 */ /* 0x000fea0003800200 */
.L_x_16263:
        /* <DEDUP_REMOVED lines=12> */
.L_x_16308:
        /* <DEDUP_REMOVED lines=42> */
.L_x_16272:
        /* <DEDUP_REMOVED lines=11> */
.L_x_16271:
[----:B------:R-:W-:Y:S05]  /*0f00*/  BSYNC.RECONVERGENT B1 ;  /* 0x0000000000017941 */ /* 0x000fea0003800200 */
.L_x_16270:
        /* <DEDUP_REMOVED lines=12> */
.L_x_16275:
        /* <DEDUP_REMOVED lines=100> */
.L_x_16274:
[----:B------:R-:W-:Y:S05]  /*1610*/  BSYNC.RECONVERGENT B1 ;  /* 0x0000000000017941 */ /* 0x000fea0003800200 */
.L_x_16273:
        /* <DEDUP_REMOVED lines=55> */
.L_x_16277:
[----:B------:R-:W-:Y:S05]  /*1990*/  BSYNC.RECONVERGENT B1 ;  /* 0x0000000000017941 */ /* 0x000fea0003800200 */
.L_x_16276:
        /* <DEDUP_REMOVED lines=26> */
.L_x_16269:
[----:B------:R-:W-:Y:S05]  /*1b40*/  BSYNC.RECONVERGENT B0 ;  /* 0x0000000000007941 */ /* 0x000fea0003800200 */
.L_x_16268:
        /* <DEDUP_REMOVED lines=40> */
.L_x_16282:
[----:B------:R-:W1:Y:S01]  /*1dd0*/  LDS R14, [R7] ;  /* 0x00000000070e7984 */ /* 0x000e620000000800 */
[----:B------:R-:W-:-:S04]  /*1de0*/  IADD3 R13, PT, PT, R13, 0x1, RZ ;  /* 0x000000010d0d7810 */ /* 0x000fc80007ffe0ff */
[----:B------:R-:W-:Y:S01]  /*1df0*/  ISETP.NE.AND P0, PT, R13, RZ, PT ;  /* 0x000000ff0d00720c */ /* 0x000fe20003f05270 */
[----:B-1----:R-:W-:-:S05]  /*1e00*/  FMUL.FTZ R14, R14, R3 ;  /* 0x000000030e0e7220 */ /* 0x002fca0000410000 */
[----:B------:R1:W-:Y:S02]  /*1e10*/  STS [R7], R14 ;  /* 0x0000000e07007388 */ /* 0x0003e40000000800 */
[----:B-1----:R-:W-:-:S05]  /*1e20*/  VIADD R7, R7, 0x200 ;  /* 0x0000020007077836 */ /* 0x002fca0000000000 */
[----:B------:R-:W-:Y:S05]  /*1e30*/  @P0 BRA `(.L_x_16282) ;  /* 0xfffffffc00e40947 */ /* 0x000fea000383ffff */
.L_x_16281:
[----:B------:R-:W-:Y:S05]  /*1e40*/  BSYNC.RECONVERGENT B1 ;  /* 0x0000000000017941 */ /* 0x000fea0003800200 */
.L_x_16280:
        /* <DEDUP_REMOVED lines=12> */
.L_x_16285:
        /* <DEDUP_REMOVED lines=52> */
.L_x_16284:
[----:B------:R-:W-:Y:S05]  /*2250*/  BSYNC.RECONVERGENT B1 ;  /* 0x0000000000017941 */ /* 0x000fea0003800200 */
.L_x_16283:
        /* <DEDUP_REMOVED lines=31> */
.L_x_16287:
[----:B------:R-:W-:Y:S05]  /*2450*/  BSYNC.RECONVERGENT B1 ;  /* 0x0000000000017941 */ /* 0x000fea0003800200 */
.L_x_16286:
        /* <DEDUP_REMOVED lines=14> */
.L_x_16279:
[----:B------:R-:W-:Y:S05]  /*2540*/  BSYNC.RECONVERGENT B0 ;  /* 0x0000000000007941 */ /* 0x000fea0003800200 */
.L_x_16278:
        /* <DEDUP_REMOVED lines=18> */
.L_x_16289:
[----:B------:R-:W-:Y:S05]  /*2670*/  BSYNC.RECONVERGENT B0 ;  /* 0x0000000000007941 */ /* 0x000fea0003800200 */
.L_x_16288:
        /* <DEDUP_REMOVED lines=27> */
.L_x_16293:
        /* <DEDUP_REMOVED lines=34> */
.L_x_16292:
        /* <DEDUP_REMOVED lines=16> */
.L_x_16291:
[----:B------:R-:W-:Y:S05]  /*2b50*/  BSYNC.RECONVERGENT B6 ;  /* 0x0000000000067941 */ /* 0x000fea0003800200 */
.L_x_16290:
        /* <DEDUP_REMOVED lines=44> */
.L_x_16333:
        /* <DEDUP_REMOVED lines=34> */
.L_x_16296:
[----:B------:R-:W-:Y:S05]  /*3040*/  BSYNC.RECONVERGENT B0 ;  /* 0x0000000000007941 */ /* 0x000fea0003800200 */
.L_x_16295:
        /* <DEDUP_REMOVED lines=27> */
.L_x_16298:
[----:B------:R-:W-:Y:S05]  /*3200*/  BSYNC.RECONVERGENT B0 ;  /* 0x0000000000007941 */ /* 0x000fea0003800200 */
.L_x_16297:
        /* <DEDUP_REMOVED lines=15> */
.L_x_16300:
[----:B------:R-:W-:Y:S05]  /*3300*/  BSYNC.RECONVERGENT B0 ;  /* 0x0000000000007941 */ /* 0x000fea0003800200 */
.L_x_16299:
        /* <DEDUP_REMOVED lines=27> */
.L_x_16302:
[----:B------:R-:W-:Y:S05]  /*34c0*/  BSYNC.RECONVERGENT B0 ;  /* 0x0000000000007941 */ /* 0x000fea0003800200 */
.L_x_16301:
        /* <DEDUP_REMOVED lines=26> */
.L_x_16265:
        /* <DEDUP_REMOVED lines=16> */
.L_x_16303:
[----:B------:R-:W-:Y:S05]  /*3770*/  EXIT ;  /* 0x000000000000794d */ /* 0x000fea0003800000 */
.L_x_16267:
[----:B------:R-:W-:Y:S02]  /*3780*/  HFMA2 R11, -RZ, RZ, 0, 1.847743988037109375e-06 ;  /* 0x0000001fff0b7431 */ /* 0x000fe400000001ff */
[----:B------:R-:W-:Y:S01]  /*3790*/  IMAD.MOV.U32 R12, RZ, RZ, 0x10 ;  /* 0x00000010ff0c7424 */ /* 0x000fe200078e00ff */
[----:B------:R-:W-:-:S07]  /*37a0*/  MOV R15, 0xffffffff ;  /* 0xffffffff000f7802 */ /* 0x000fce0000000f00 */
[----:B------:R-:W-:Y:S05]  /*37b0*/  WARPSYNC.COLLECTIVE R15, `(.L_x_16304) ;  /* 0x000000000f087348 */ /* 0x000fea0003c00000 */
[----:B------:R0:W1:Y:S02]  /*37c0*/  SHFL.BFLY P6, R14, R13, R12, R11 ;  /* 0x0c00000c0d0e7389 */ /* 0x00006400000c000b */
[----:B01----:R-:W-:Y:S05]  /*37d0*/  ENDCOLLECTIVE ;  /* 0x000000000000791b */ /* 0x003fea0003800000 */
.L_x_16304:
[----:B------:R-:W-:Y:S01]  /*37e0*/  HFMA2 R12, -RZ, RZ, 0, 4.76837158203125e-07 ;  /* 0x00000008ff0c7431 */ /* 0x000fe200000001ff */
[----:B------:R-:W-:-:S05]  /*37f0*/  FMNMX.FTZ R0, R14, -3.40282346638528859812e+38, !PT ;  /* 0xff7fffff0e007809 */ /* 0x000fca0007810000 */
[----:B------:R-:W-:-:S07]  /*3800*/  IMAD.MOV.U32 R13, RZ, RZ, R0 ;  /* 0x000000ffff0d7224 */ /* 0x000fce00078e0000 */
[----:B------:R-:W-:Y:S05]  /*3810*/  WARPSYNC.COLLECTIVE R15, `(.L_x_16305) ;  /* 0x000000000f087348 */ /* 0x000fea0003c00000 */
[----:B------:R0:W1:Y:S02]  /*3820*/  SHFL.BFLY P6, R14, R13, R12, R11 ;  /* 0x0c00000c0d0e7389 */ /* 0x00006400000c000b */
[----:B01----:R-:W-:Y:S05]  /*3830*/  ENDCOLLECTIVE ;  /* 0x000000000000791b */ /* 0x003fea0003800000 */
.L_x_16305:
[----:B------:R-:W-:Y:S01]  /*3840*/  IMAD.MOV.U32 R12, RZ, RZ, 0x4 ;  /* 0x00000004ff0c7424 */ /* 0x000fe200078e00ff */
[----:B------:R-:W-:-:S04]  /*3850*/  FMNMX.FTZ R2, R0, R14, !PT ;  /* 0x0000000e00027209 */ /* 0x000fc80007810000 */
[----:B------:R-:W-:-:S07]  /*3860*/  MOV R13, R2 ;  /* 0x00000002000d7202 */ /* 0x000fce0000000f00 */
[----:B------:R-:W-:Y:S05]  /*3870*/  WARPSYNC.COLLECTIVE R15, `(.L_x_16306) ;  /* 0x000000000f087348 */ /* 0x000fea0003c00000 */
[----:B------:R0:W1:Y:S02]  /*3880*/  SHFL.BFLY P6, R14, R13, R12, R11 ;  /* 0x0c00000c0d0e7389 */ /* 0x00006400000c000b */
[----:B01----:R-:W-:Y:S05]  /*3890*/  ENDCOLLECTIVE ;  /* 0x000000000000791b */ /* 0x003fea0003800000 */
.L_x_16306:
[----:B------:R-:W-:Y:S01]  /*38a0*/  HFMA2 R12, -RZ, RZ, 0, 1.1920928955078125e-07 ;  /* 0x00000002ff0c7431 */ /* 0x000fe200000001ff */
[----:B------:R-:W-:-:S04]  /*38b0*/  FMNMX.FTZ R3, R2, R14, !PT ;  /* 0x0000000e02037209 */ /* 0x000fc80007810000 */
[----:B------:R-:W-:-:S07]  /*38c0*/  MOV R13, R3 ;  /* 0x00000003000d7202 */ /* 0x000fce0000000f00 */
[----:B------:R-:W-:Y:S05]  /*38d0*/  WARPSYNC.COLLECTIVE R15, `(.L_x_16307) ;  /* 0x000000000f087348 */ /* 0x000fea0003c00000 */
[----:B------:R0:W1:Y:S02]  /*38e0*/  SHFL.BFLY P6, R14, R13, R12, R11 ;  /* 0x0c00000c0d0e7389 */ /* 0x00006400000c000b */
[----:B01----:R-:W-:Y:S05]  /*38f0*/  ENDCOLLECTIVE ;  /* 0x000000000000791b */ /* 0x003fea0003800000 */
.L_x_16307:
[----:B------:R-:W-:Y:S05]  /*3900*/  BRA `(.L_x_16308) ;  /* 0xffffffd000a87947 */ /* 0x000fea000383ffff */
.L_x_16294:
[----:B--2---:R-:W-:Y:S02]  /*3910*/  HFMA2 R11, -RZ, RZ, 0, 1.847743988037109375e-06 ;  /* 0x0000001fff0b7431 */ /* 0x004fe400000001ff */
[----:B------:R-:W-:Y:S01]  /*3920*/  IMAD.MOV.U32 R13, RZ, RZ, RZ ;  /* 0x000000ffff0d7224 */ /* 0x000fe200078e00ff */
[----:B-1-3--:R-:W-:Y:S01]  /*3930*/  MOV R12, 0x2 ;  /* 0x00000002000c7802 */ /* 0x00afe20000000f00 */
[----:B------:R-:W-:-:S07]  /*3940*/  IMAD.MOV.U32 R15, RZ, RZ, -0x1 ;  /* 0xffffffffff0f7424 */ /* 0x000fce00078e00ff */
[----:B0-----:R-:W-:Y:S05]  /*3950*/  WARPSYNC.COLLECTIVE R15, `(.L_x_16309) ;  /* 0x000000000f087348 */ /* 0x001fea0003c00000 */
[----:B------:R1:W2:Y:S02]  /*3960*/  SHFL.BFLY P6, R14, R13, R12, R11 ;  /* 0x0c00000c0d0e7389 */ /* 0x0002a400000c000b */
[----:B012---:R-:W-:Y:S05]  /*3970*/  ENDCOLLECTIVE ;  /* 0x000000000000791b */ /* 0x007fea0003800000 */
.L_x_16309:
[----:B------:R-:W-:Y:S02]  /*3980*/  HFMA2 R12, -RZ, RZ, 0, 5.9604644775390625e-08 ;  /* 0x00000001ff0c7431 */ /* 0x000fe400000001ff */
[----:B------:R-:W-:-:S05]  /*3990*/  FADD.FTZ R10, RZ, R14 ;  /* 0x0000000eff0a7221 */ /* 0x000fca0000010000 */
[----:B------:R-:W-:-:S07]  /*39a0*/  MOV R13, R10 ;  /* 0x0000000a000d7202 */ /* 0x000fce0000000f00 */
[----:B------:R-:W-:Y:S05]  /*39b0*/  WARPSYNC.COLLECTIVE R15, `(.L_x_16310) ;  /* 0x000000000f087348 */ /* 0x000fea0003c00000 */
[----:B------:R0:W1:Y:S02]  /*39c0*/  SHFL.BFLY P6, R14, R13, R12, R11 ;  /* 0x0c00000c0d0e7389 */ /* 0x00006400000c000b */
[----:B01----:R-:W-:Y:S05]  /*39d0*/  ENDCOLLECTIVE ;  /* 0x000000000000791b */ /* 0x003fea0003800000 */
.L_x_16310:
[----:B------:R-:W-:Y:S01]  /*39e0*/  HFMA2 R12, -RZ, RZ, 0, 1.1920928955078125e-07 ;  /* 0x00000002ff0c7431 */ /* 0x000fe200000001ff */
[----:B------:R-:W-:Y:S01]  /*39f0*/  MOV R13, RZ ;  /* 0x000000ff000d7202 */ /* 0x000fe20000000f00 */
[----:B------:R-:W-:-:S07]  /*3a00*/  IMAD.MOV.U32 R31, RZ, RZ, R14 ;  /* 0x000000ffff1f7224 */ /* 0x000fce00078e000e */
[----:B------:R-:W-:Y:S05]  /*3a10*/  WARPSYNC.COLLECTIVE R15, `(.L_x_16311) ;  /* 0x000000000f087348 */ /* 0x000fea0003c00000 */
[----:B------:R0:W1:Y:S02]  /*3a20*/  SHFL.BFLY P6, R14, R13, R12, R11 ;  /* 0x0c00000c0d0e7389 */ /* 0x00006400000c000b */
[----:B01----:R-:W-:Y:S05]  /*3a30*/  ENDCOLLECTIVE ;  /* 0x000000000000791b */ /* 0x003fea0003800000 */
.L_x_16311:
        /* <DEDUP_REMOVED lines=8> */
.L_x_16312:
[----:B------:R-:W-:Y:S01]  /*3ac0*/  HFMA2 R12, -RZ, RZ, 0, 1.1920928955078125e-07 ;  /* 0x00000002ff0c7431 */ /* 0x000fe200000001ff */
[----:B------:R-:W-:Y:S01]  /*3ad0*/  MOV R13, RZ ;  /* 0x000000ff000d7202 */ /* 0x000fe20000000f00 */
[----:B------:R-:W-:-:S07]  /*3ae0*/  IMAD.MOV.U32 R30, RZ, RZ, R14 ;  /* 0x000000ffff1e7224 */ /* 0x000fce00078e000e */
[----:B------:R-:W-:Y:S05]  /*3af0*/  WARPSYNC.COLLECTIVE R15, `(.L_x_16313) ;  /* 0x000000000f087348 */ /* 0x000fea0003c00000 */
[----:B------:R0:W1:Y:S02]  /*3b00*/  SHFL.BFLY P6, R14, R13, R12, R11 ;  /* 0x0c00000c0d0e7389 */ /* 0x00006400000c000b */
[----:B01----:R-:W-:Y:S05]  /*3b10*/  ENDCOLLECTIVE ;  /* 0x000000000000791b */ /* 0x003fea0003800000 */
.L_x_16313:
[----:B------:R-:W-:Y:S01]  /*3b20*/  FADD.FTZ R30, R21, R30 ;  /* 0x0000001e151e7221 */ /* 0x000fe20000010000 */
[----:B------:R-:W-:Y:S01]  /*3b30*/  MOV R12, 0x1 ;  /* 0x00000001000c7802 */ /* 0x000fe20000000f00 */
[----:B------:R-:W-:-:S04]  /*3b40*/  FADD.FTZ R9, RZ, R14 ;  /* 0x0000000eff097221 */ /* 0x000fc80000010000 */
[----:B------:R-:W-:-:S07]  /*3b50*/  IMAD.MOV.U32 R13, RZ, RZ, R9 ;  /* 0x000000ffff0d7224 */ /* 0x000fce00078e0009 */
[----:B------:R-:W-:Y:S05]  /*3b60*/  WARPSYNC.COLLECTIVE R15, `(.L_x_16314) ;  /* 0x000000000f087348 */ /* 0x000fea0003c00000 */
[----:B------:R0:W1:Y:S02]  /*3b70*/  SHFL.BFLY P6, R14, R13, R12, R11 ;  /* 0x0c00000c0d0e7389 */ /* 0x00006400000c000b */
[----:B01----:R-:W-:Y:S05]  /*3b80*/  ENDCOLLECTIVE ;  /* 0x000000000000791b */ /* 0x003fea0003800000 */
.L_x_16314:
[----:B------:R-:W-:Y:S02]  /*3b90*/  HFMA2 R12, -RZ, RZ, 0, 1.1920928955078125e-07 ;  /* 0x00000002ff0c7431 */ /* 0x000fe400000001ff */
[----:B------:R-:W-:Y:S01]  /*3ba0*/  IMAD.MOV.U32 R13, RZ, RZ, RZ ;  /* 0x000000ffff0d7224 */ /* 0x000fe200078e00ff */
[----:B------:R-:W-:-:S07]  /*3bb0*/  MOV R8, R14 ;  /* 0x0000000e00087202 */ /* 0x000fce0000000f00 */
[----:B------:R-:W-:Y:S05]  /*3bc0*/  WARPSYNC.COLLECTIVE R15, `(.L_x_16315) ;  /* 0x000000000f087348 */ /* 0x000fea0003c00000 */
[----:B------:R0:W1:Y:S02]  /*3bd0*/  SHFL.BFLY P6, R14, R13, R12, R11 ;  /* 0x0c00000c0d0e7389 */ /* 0x00006400000c000b */
[----:B01----:R-:W-:Y:S05]  /*3be0*/  ENDCOLLECTIVE ;  /* 0x000000000000791b */ /* 0x003fea0003800000 */
.L_x_16315:
        /* <DEDUP_REMOVED lines=8> */
.L_x_16316:
[----:B------:R-:W-:Y:S02]  /*3c70*/  HFMA2 R12, -RZ, RZ, 0, 1.1920928955078125e-07 ;  /* 0x00000002ff0c7431 */ /* 0x000fe400000001ff */
[----:B------:R-:W-:Y:S01]  /*3c80*/  IMAD.MOV.U32 R13, RZ, RZ, RZ ;  /* 0x000000ffff0d7224 */ /* 0x000fe200078e00ff */
[----:B------:R-:W-:-:S07]  /*3c90*/  MOV R6, R14 ;  /* 0x0000000e00067202 */ /* 0x000fce0000000f00 */
[----:B------:R-:W-:Y:S05]  /*3ca0*/  WARPSYNC.COLLECTIVE R15, `(.L_x_16317) ;  /* 0x000000000f087348 */ /* 0x000fea0003c00000 */
[----:B------:R0:W1:Y:S02]  /*3cb0*/  SHFL.BFLY P6, R14, R13, R12, R11 ;  /* 0x0c00000c0d0e7389 */ /* 0x00006400000c000b */
[----:B01----:R-:W-:Y:S05]  /*3cc0*/  ENDCOLLECTIVE ;  /* 0x000000000000791b */ /* 0x003fea0003800000 */
.L_x_16317:
        /* <DEDUP_REMOVED lines=8> */
.L_x_16318:
[----:B------:R-:W-:Y:S02]  /*3d50*/  HFMA2 R12, -RZ, RZ, 0, 1.1920928955078125e-07 ;  /* 0x00000002ff0c7431 */ /* 0x000fe400000001ff */
[----:B------:R-:W-:Y:S01]  /*3d60*/  IMAD.MOV.U32 R13, RZ, RZ, RZ ;  /* 0x000000ffff0d7224 */ /* 0x000fe200078e00ff */
[----:B------:R-:W-:-:S07]  /*3d70*/  MOV R4, R14 ;  /* 0x0000000e00047202 */ /* 0x000fce0000000f00 */
[----:B------:R-:W-:Y:S05]  /*3d80*/  WARPSYNC.COLLECTIVE R15, `(.L_x_16319) ;  /* 0x000000000f087348 */ /* 0x000fea0003c00000 */
[----:B------:R0:W1:Y:S02]  /*3d90*/  SHFL.BFLY P6, R14, R13, R12, R11 ;  /* 0x0c00000c0d0e7389 */ /* 0x00006400000c000b */
[----:B01----:R-:W-:Y:S05]  /*3da0*/  ENDCOLLECTIVE ;  /* 0x000000000000791b */ /* 0x003fea0003800000 */
.L_x_16319:
        /* <DEDUP_REMOVED lines=8> */
.L_x_16320:
[----:B------:R-:W-:Y:S02]  /*3e30*/  HFMA2 R12, -RZ, RZ, 0, 1.1920928955078125e-07 ;  /* 0x00000002ff0c7431 */ /* 0x000fe400000001ff */
[----:B------:R-:W-:Y:S01]  /*3e40*/  IMAD.MOV.U32 R13, RZ, RZ, RZ ;  /* 0x000000ffff0d7224 */ /* 0x000fe200078e00ff */
[----:B------:R-:W-:-:S07]  /*3e50*/  MOV R2, R14 ;  /* 0x0000000e00027202 */ /* 0x000fce0000000f00 */
[----:B------:R-:W-:Y:S05]  /*3e60*/  WARPSYNC.COLLECTIVE R15, `(.L_x_16321) ;  /* 0x000000000f087348 */ /* 0x000fea0003c00000 */
[----:B------:R0:W1:Y:S02]  /*3e70*/  SHFL.BFLY P6, R14, R13, R12, R11 ;  /* 0x0c00000c0d0e7389 */ /* 0x00006400000c000b */
[----:B01----:R-:W-:Y:S05]  /*3e80*/  ENDCOLLECTIVE ;  /* 0x000000000000791b */ /* 0x003fea0003800000 */
.L_x_16321:
        /* <DEDUP_REMOVED lines=8> */
.L_x_16322:
[----:B------:R-:W-:Y:S02]  /*3f10*/  HFMA2 R12, -RZ, RZ, 0, 1.1920928955078125e-07 ;  /* 0x00000002ff0c7431 */ /* 0x000fe400000001ff */
[----:B------:R-:W-:Y:S01]  /*3f20*/  IMAD.MOV.U32 R13, RZ, RZ, RZ ;  /* 0x000000ffff0d7224 */ /* 0x000fe200078e00ff */
[----:B------:R-:W-:-:S07]  /*3f30*/  MOV R21, R14 ;  /* 0x0000000e00157202 */ /* 0x000fce0000000f00 */
[----:B------:R-:W-:Y:S05]  /*3f40*/  WARPSYNC.COLLECTIVE R15, `(.L_x_16323) ;  /* 0x000000000f087348 */ /* 0x000fea0003c00000 */
[----:B------:R0:W1:Y:S02]  /*3f50*/  SHFL.BFLY P6, R14, R13, R12, R11 ;  /* 0x0c00000c0d0e7389 */ /* 0x00006400000c000b */
[----:B01----:R-:W-:Y:S05]  /*3f60*/  ENDCOLLECTIVE ;  /* 0x000000000000791b */ /* 0x003fea0003800000 */
.L_x_16323:
        /* <DEDUP_REMOVED lines=8> */
.L_x_16324:
[----:B------:R-:W-:Y:S02]  /*3ff0*/  HFMA2 R12, -RZ, RZ, 0, 1.1920928955078125e-07 ;  /* 0x00000002ff0c7431 */ /* 0x000fe400000001ff */
[----:B------:R-:W-:Y:S01]  /*4000*/  IMAD.MOV.U32 R13, RZ, RZ, RZ ;  /* 0x000000ffff0d7224 */ /* 0x000fe200078e00ff */
[----:B------:R-:W-:-:S07]  /*4010*/  MOV R23, R14 ;  /* 0x0000000e00177202 */ /* 0x000fce0000000f00 */
[----:B------:R-:W-:Y:S05]  /*4020*/  WARPSYNC.COLLECTIVE R15, `(.L_x_16325) ;  /* 0x000000000f087348 */ /* 0x000fea0003c00000 */
[----:B------:R0:W1:Y:S02]  /*4030*/  SHFL.BFLY P6, R14, R13, R12, R11 ;  /* 0x0c00000c0d0e7389 */ /* 0x00006400000c000b */
[----:B01----:R-:W-:Y:S05]  /*4040*/  ENDCOLLECTIVE ;  /* 0x000000000000791b */ /* 0x003fea0003800000 */
.L_x_16325:
        /* <DEDUP_REMOVED lines=8> */
.L_x_16326:
[----:B------:R-:W-:Y:S02]  /*40d0*/  HFMA2 R12, -RZ, RZ, 0, 1.1920928955078125e-07 ;  /* 0x00000002ff0c7431 */ /* 0x000fe400000001ff */
[----:B------:R-:W-:Y:S01]  /*40e0*/  IMAD.MOV.U32 R13, RZ, RZ, RZ ;  /* 0x000000ffff0d7224 */ /* 0x000fe200078e00ff */
[----:B------:R-:W-:-:S07]  /*40f0*/  MOV R25, R14 ;  /* 0x0000000e00197202 */ /* 0x000fce0000000f00 */
[----:B------:R-:W-:Y:S05]  /*4100*/  WARPSYNC.COLLECTIVE R15, `(.L_x_16327) ;  /* 0x000000000f087348 */ /* 0x000fea0003c00000 */
[----:B------:R0:W1:Y:S02]  /*4110*/  SHFL.BFLY P6, R14, R13, R12, R11 ;  /* 0x0c00000c0d0e7389 */ /* 0x00006400000c000b */
[----:B01----:R-:W-:Y:S05]  /*4120*/  ENDCOLLECTIVE ;  /* 0x000000000000791b */ /* 0x003fea0003800000 */
.L_x_16327:
        /* <DEDUP_REMOVED lines=8> */
.L_x_16328:
[----:B------:R-:W-:Y:S02]  /*41b0*/  HFMA2 R12, -RZ, RZ, 0, 1.1920928955078125e-07 ;  /* 0x00000002ff0c7431 */ /* 0x000fe400000001ff */
[----:B------:R-:W-:Y:S01]  /*41c0*/  IMAD.MOV.U32 R13, RZ, RZ, RZ ;  /* 0x000000ffff0d7224 */ /* 0x000fe200078e00ff */
[----:B------:R-:W-:-:S07]  /*41d0*/  MOV R27, R14 ;  /* 0x0000000e001b7202 */ /* 0x000fce0000000f00 */
[----:B------:R-:W-:Y:S05]  /*41e0*/  WARPSYNC.COLLECTIVE R15, `(.L_x_16329) ;  /* 0x000000000f087348 */ /* 0x000fea0003c00000 */
[----:B------:R0:W1:Y:S02]  /*41f0*/  SHFL.BFLY P6, R14, R13, R12, R11 ;  /* 0x0c00000c0d0e7389 */ /* 0x00006400000c000b */
[----:B01----:R-:W-:Y:S05]  /*4200*/  ENDCOLLECTIVE ;  /* 0x000000000000791b */ /* 0x003fea0003800000 */
.L_x_16329:
[----:B------:R-:W-:Y:S01]  /*4210*/  FADD.FTZ R24, R24, R27 ;  /* 0x0000001b18187221 */ /* 0x000fe20000010000 */
[----:B------:R-:W-:Y:S02]  /*4220*/  IMAD.MOV.U32 R12, RZ, RZ, 0x1 ;  /* 0x00000001ff0c7424 */ /* 0x000fe400078e00ff */
[----:B------:R-:W-:-:S05]  /*4230*/  FADD.FTZ R26, RZ, R14 ;  /* 0x0000000eff1a7221 */ /* 0x000fca0000010000 */
[----:B------:R-:W-:-:S07]  /*4240*/  MOV R13, R26 ;  /* 0x0000001a000d7202 */ /* 0x000fce0000000f00 */
[----:B------:R-:W-:Y:S05]  /*4250*/  WARPSYNC.COLLECTIVE R15, `(.L_x_16330) ;  /* 0x000000000f087348 */ /* 0x000fea0003c00000 */
[----:B------:R0:W1:Y:S02]  /*4260*/  SHFL.BFLY P6, R14, R13, R12, R11 ;  /* 0x0c00000c0d0e7389 */ /* 0x00006400000c000b */
[----:B01----:R-:W-:Y:S05]  /*4270*/  ENDCOLLECTIVE ;  /* 0x000000000000791b */ /* 0x003fea0003800000 */
.L_x_16330:
[----:B------:R-:W-:Y:S02]  /*4280*/  HFMA2 R13, -RZ, RZ, 0, 0 ;  /* 0x00000000ff0d7431 */ /* 0x000fe400000001ff */
[----:B------:R-:W-:Y:S01]  /*4290*/  IMAD.MOV.U32 R12, RZ, RZ, 0x2 ;  /* 0x00000002ff0c7424 */ /* 0x000fe200078e00ff */
[----:B------:R-:W-:-:S07]  /*42a0*/  MOV R29, R14 ;  /* 0x0000000e001d7202 */ /* 0x000fce0000000f00 */
[----:B------:R-:W-:Y:S05]  /*42b0*/  WARPSYNC.COLLECTIVE R15, `(.L_x_16331) ;  /* 0x000000000f087348 */ /* 0x000fea0003c00000 */
[----:B------:R0:W1:Y:S02]  /*42c0*/  SHFL.BFLY P6, R14, R13, R12, R11 ;  /* 0x0c00000c0d0e7389 */ /* 0x00006400000c000b */
[----:B01----:R-:W-:Y:S05]  /*42d0*/  ENDCOLLECTIVE ;  /* 0x000000000000791b */ /* 0x003fea0003800000 */
.L_x_16331:
[----:B------:R-:W-:Y:S01]  /*42e0*/  FADD.FTZ R26, R26, R29 ;  /* 0x0000001d1a1a7221 */ /* 0x000fe20000010000 */
[----:B------:R-:W-:Y:S02]  /*42f0*/  HFMA2 R12, -RZ, RZ, 0, 5.9604644775390625e-08 ;  /* 0x00000001ff0c7431 */ /* 0x000fe400000001ff */
[----:B------:R-:W-:-:S05]  /*4300*/  FADD.FTZ R9, RZ, R14 ;  /* 0x0000000eff097221 */ /* 0x000fca0000010000 */
[----:B------:R-:W-:-:S07]  /*4310*/  MOV R13, R9 ;  /* 0x00000009000d7202 */ /* 0x000fce0000000f00 */
[----:B------:R-:W-:Y:S05]  /*4320*/  WARPSYNC.COLLECTIVE R15, `(.L_x_16332) ;  /* 0x000000000f087348 */ /* 0x000fea0003c00000 */
[----:B------:R0:W1:Y:S02]  /*4330*/  SHFL.BFLY P6, R14, R13, R12, R11 ;  /* 0x0c00000c0d0e7389 */ /* 0x00006400000c000b */
[----:B01----:R-:W-:Y:S05]  /*4340*/  ENDCOLLECTIVE ;  /* 0x000000000000791b */ /* 0x003fea0003800000 */
.L_x_16332:
[----:B------:R-:W-:Y:S05]  /*4350*/  BRA `(.L_x_16333) ;  /* 0xffffffe800b07947 */ /* 0x000fea000383ffff */
.L_x_16334:
        /* <DEDUP_REMOVED lines=10> */
.L_x_27547:


//--------------------- .text._ZN4vllm25paged_attention_v2_kernelIfhLi80ELi16ELi128ELNS_18Fp8KVCacheDataTypeE1ELb1ELi512EEEvPfS2_PT_PKS3_PKT0_S9_ifPKiSB_iPKfiiiSD_SD_iiiii --------------------------
	.section	.text._ZN4vllm25paged_attention_v2_kernelIfhLi80ELi16ELi128ELNS_18Fp8KVCacheDataTypeE1ELb1ELi512EEEvPfS2_PT_PKS3_PKT0_S9_ifPKiSB_iPKfiiiSD_SD_iiiii,"ax",@progbits
	.align	128
        .global         _ZN4vllm25paged_attention_v2_kernelIfhLi80ELi16ELi128ELNS_18Fp8KVCacheDataTypeE1ELb1ELi512EEEvPfS2_PT_PKS3_PKT0_S9_ifPKiSB_iPKfiiiSD_SD_iiiii
        .type           _ZN4vllm25paged_attention_v2_kernelIfhLi80ELi16ELi128ELNS_18Fp8KVCacheDataTypeE1ELb1ELi512EEEvPfS2_PT_PKS3_PKT0_S9_ifPKiSB_iPKfiiiSD_SD_iiiii,@function
        .size           _ZN4vllm25paged_attention_v2_kernelIfhLi80ELi16ELi128ELNS_18Fp8KVCacheDataTypeE1ELb1ELi512EEEvPfS2_PT_PKS3_PKT0_S9_ifPKiSB_iPKfiiiSD_SD_iiiii,(.L_x_27548 - _ZN4vllm25paged_attention_v2_kernelIfhLi80ELi16ELi128ELNS_18Fp8KVCacheDataTypeE1ELb1ELi512EEEvPfS2_PT_PKS3_PKT0_S9_ifPKiSB_iPKfiiiSD_SD_iiiii)
        .other          _ZN4vllm25paged_attention_v2_kernelIfhLi80ELi16ELi128ELNS_18Fp8KVCacheDataTypeE1ELb1ELi512EEEvPfS2_PT_PKS3_PKT0_S9_ifPKiSB_iPKfiiiSD_SD_iiiii,@"STO_CUDA_ENTRY STV_DEFAULT"
_ZN4vllm25paged_attention_v2_kernelIfhLi80ELi16ELi128ELNS_18Fp8KVCacheDataTypeE1ELb1ELi512EEEvPfS2_PT_PKS3_PKT0_S9_ifPKiSB_iPKfiiiSD_SD_iiiii:
.text._ZN4vllm25paged_attention_v2_kernelIfhLi80ELi16ELi128ELNS_18Fp8KVCacheDataTypeE1ELb1ELi512EEEvPfS2_PT_PKS3_PKT0_S9_ifPKiSB_iPKfiiiSD_SD_iiiii:
        /* <DEDUP_REMOVED lines=109> */
.L_x_16335:
        /* <DEDUP_REMOVED lines=24> */
.L_x_16339:
        /* <DEDUP_REMOVED lines=41> */
.L_x_16337:
[----:B------:R-:W-:Y:S05]  /*0ae0*/  BSYNC.RECONVERGENT B6 ;  /* 0x0000000000067941 */ /* 0x000fea0003800200 */
.L_x_16336:
        /* <DEDUP_REMOVED lines=12> */
.L_x_16381:
        /* <DEDUP_REMOVED lines=42> */
.L_x_16345:
        /* <DEDUP_REMOVED lines=11> */
.L_x_16344:
[----:B------:R-:W-:Y:S05]  /*0f00*/  BSYNC.RECONVERGENT B1 ;  /* 0x0000000000017941 */ /* 0x000fea0003800200 */
.L_x_16343:
        /* <DEDUP_REMOVED lines=12> */
.L_x_16348:
        /* <DEDUP_REMOVED lines=100> */
.L_x_16347:
[----:B------:R-:W-:Y:S05]  /*1610*/  BSYNC.RECONVERGENT B1 ;  /* 0x0000000000017941 */ /* 0x000fea0003800200 */
.L_x_16346:
        /* <DEDUP_REMOVED lines=55> */
.L_x_16350:
[----:B------:R-:W-:Y:S05]  /*1990*/  BSYNC.RECONVERGENT B1 ;  /* 0x0000000000017941 */ /* 0x000fea0003800200 */
.L_x_16349:
        /* <DEDUP_REMOVED lines=26> */
.L_x_16342:
[----:B------:R-:W-:Y:S05]  /*1b40*/  BSYNC.RECONVERGENT B0 ;  /* 0x0000000000007941 */ /* 0x000fea0003800200 */
.L_x_16341:
        /* <DEDUP_REMOVED lines=40> */
.L_x_16355:
[----:B------:R-:W1:Y:S01]  /*1dd0*/  LDS R14, [R7] ;  /* 0x00000000070e7984 */ /* 0x000e620000000800 */
[----:B------:R-:W-:-:S05]  /*1de0*/  VIADD R13, R13, 0x1 ;  /* 0x000000010d0d7836 */ /* 0x000fca0000000000 */
[----:B------:R-:W-:Y:S01]  /*1df0*/  ISETP.NE.AND P0, PT, R13, RZ, PT ;  /* 0x000000ff0d00720c */ /* 0x000fe20003f05270 */
[----:B-1----:R-:W-:-:S05]  /*1e00*/  FMUL.FTZ R14, R14, R3 ;  /* 0x000000030e0e7220 */ /* 0x002fca0000410000 */
[----:B------:R1:W-:Y:S02]  /*1e10*/  STS [R7], R14 ;  /* 0x0000000e07007388 */ /* 0x0003e40000000800 */
[----:B-1----:R-:W-:-:S05]  /*1e20*/  IADD3 R7, PT, PT, R7, 0x200, RZ ;  /* 0x0000020007077810 */ /* 0x002fca0007ffe0ff */
[----:B------:R-:W-:Y:S05]  /*1e30*/  @P0 BRA `(.L_x_16355) ;  /* 0xfffffffc00e40947 */ /* 0x000fea000383ffff */
.L_x_16354:
[----:B------:R-:W-:Y:S05]  /*1e40*/  BSYNC.RECONVERGENT B1 ;  /* 0x0000000000017941 */ /* 0x000fea0003800200 */
.L_x_16353:
        /* <DEDUP_REMOVED lines=12> */
.L_x_16358:
        /* <DEDUP_REMOVED lines=52> */
.L_x_16357:
[----:B------:R-:W-:Y:S05]  /*2250*/  BSYNC.RECONVERGENT B1 ;  /* 0x0000000000017941 */ /* 0x000fea0003800200 */
.L_x_16356:
        /* <DEDUP_REMOVED lines=31> */
.L_x_16360:
[----:B------:R-:W-:Y:S05]  /*2450*/  BSYNC.RECONVERGENT B1 ;  /* 0x0000000000017941 */ /* 0x000fea0003800200 */
.L_x_16359:
        /* <DEDUP_REMOVED lines=14> */
.L_x_16352:
[----:B------:R-:W-:Y:S05]  /*2540*/  BSYNC.RECONVERGENT B0 ;  /* 0x0000000000007941 */ /* 0x000fea0003800200 */
.L_x_16351:
        /* <DEDUP_REMOVED lines=18> */
.L_x_16362:
[----:B------:R-:W-:Y:S05]  /*2670*/  BSYNC.RECONVERGENT B0 ;  /* 0x0000000000007941 */ /* 0x000fea0003800200 */
.L_x_16361:
        /* <DEDUP_REMOVED lines=27> */
.L_x_16366:
        /* <DEDUP_REMOVED lines=34> */
.L_x_16365:
        /* <DEDUP_REMOVED lines=16> */
.L_x_16364:
[----:B------:R-:W-:Y:S05]  /*2b50*/  BSYNC.RECONVERGENT B6 ;  /* 0x0000000000067941 */ /* 0x000fea0003800200 */
.L_x_16363:
        /* <DEDUP_REMOVED lines=41> */
.L_x_16402:
        /* <DEDUP_REMOVED lines=32> */
.L_x_16369:
[----:B------:R-:W-:Y:S05]  /*2ff0*/  BSYNC.RECONVERGENT B0 ;  /* 0x0000000000007941 */ /* 0x000fea0003800200 */
.L_x_16368:
        /* <DEDUP_REMOVED lines=23> */
.L_x_16371:
[----:B------:R-:W-:Y:S05]  /*3170*/  BSYNC.RECONVERGENT B0 ;  /* 0x0000000000007941 */ /* 0x000fea0003800200 */
.L_x_16370:
        /* <DEDUP_REMOVED lines=13> */
.L_x_16373:
[----:B------:R-:W-:Y:S05]  /*3250*/  BSYNC.RECONVERGENT B0 ;  /* 0x0000000000007941 */ /* 0x000fea0003800200 */
.L_x_16372:
        /* <DEDUP_REMOVED lines=23> */
.L_x_16375:
[----:B------:R-:W-:Y:S05]  /*33d0*/  BSYNC.RECONVERGENT B0 ;  /* 0x0000000000007941 */ /* 0x000fea0003800200 */
.L_x_16374:
        /* <DEDUP_REMOVED lines=24> */
.L_x_16338:
        /* <DEDUP_REMOVED lines=16> */
.L_x_16376:
[----:B------:R-:W-:Y:S05]  /*3660*/  EXIT ;  /* 0x000000000000794d */ /* 0x000fea0003800000 */
.L_x_16340:
[----:B------:R-:W-:Y:S02]  /*3670*/  HFMA2 R12, -RZ, RZ, 0, 9.5367431640625e-07 ;  /* 0x00000010ff0c7431 */ /* 0x000fe400000001ff */
[----:B------:R-:W-:Y:S01]  /*3680*/  IMAD.MOV.U32 R11, RZ, RZ, 0x1f ;  /* 0x0000001fff0b7424 */ /* 0x000fe200078e00ff */
[----:B------:R-:W-:-:S07]  /*3690*/  MOV R15, 0xffffffff ;  /* 0xffffffff000f7802 */ /* 0x000fce0000000f00 */
[----:B------:R-:W-:Y:S05]  /*36a0*/  WARPSYNC.COLLECTIVE R15, `(.L_x_16377) ;  /* 0x000000000f087348 */ /* 0x000fea0003c00000 */
[----:B------:R0:W1:Y:S02]  /*36b0*/  SHFL.BFLY P6, R14, R13, R12, R11 ;  /* 0x0c00000c0d0e7389 */ /* 0x00006400000c000b */
[----:B01----:R-:W-:Y:S05]  /*36c0*/  ENDCOLLECTIVE ;  /* 0x000000000000791b */ /* 0x003fea0003800000 */
.L_x_16377:
[----:B------:R-:W-:Y:S01]  /*36d0*/  IMAD.MOV.U32 R12, RZ, RZ, 0x8 ;  /* 0x00000008ff0c7424 */ /* 0x000fe200078e00ff */
[----:B------:R-:W-:-:S04]  /*36e0*/  FMNMX.FTZ R0, R14, -3.40282346638528859812e+38, !PT ;  /* 0xff7fffff0e007809 */ /* 0x000fc80007810000 */
[----:B------:R-:W-:-:S07]  /*36f0*/  MOV R13, R0 ;  /* 0x00000000000d7202 */ /* 0x000fce0000000f00 */
[----:B------:R-:W-:Y:S05]  /*3700*/  WARPSYNC.COLLECTIVE R15, `(.L_x_16378) ;  /* 0x000000000f087348 */ /* 0x000fea0003c00000 */
[----:B------:R0:W1:Y:S02]  /*3710*/  SHFL.BFLY P6, R14, R13, R12, R11 ;  /* 0x0c00000c0d0e7389 */ /* 0x00006400000c000b */
[----:B01----:R-:W-:Y:S05]  /*3720*/  ENDCOLLECTIVE ;  /* 0x000000000000791b */ /* 0x003fea0003800000 */
.L_x_16378:
[----:B------:R-:W-:Y:S01]  /*3730*/  HFMA2 R12, -RZ, RZ, 0, 2.384185791015625e-07 ;  /* 0x00000004ff0c7431 */ /* 0x000fe200000001ff */
[----:B------:R-:W-:-:S04]  /*3740*/  FMNMX.FTZ R2, R0, R14, !PT ;  /* 0x0000000e00027209 */ /* 0x000fc80007810000 */
[----:B------:R-:W-:-:S07]  /*3750*/  MOV R13, R2 ;  /* 0x00000002000d7202 */ /* 0x000fce0000000f00 */
[----:B------:R-:W-:Y:S05]  /*3760*/  WARPSYNC.COLLECTIVE R15, `(.L_x_16379) ;  /* 0x000000000f087348 */ /* 0x000fea0003c00000 */
[----:B------:R0:W1:Y:S02]  /*3770*/  SHFL.BFLY P6, R14, R13, R12, R11 ;  /* 0x0c00000c0d0e7389 */ /* 0x00006400000c000b */
[----:B01----:R-:W-:Y:S05]  /*3780*/  ENDCOLLECTIVE ;  /* 0x000000000000791b */ /* 0x003fea0003800000 */
.L_x_16379:
[----:B------:R-:W-:Y:S02]  /*3790*/  MOV R12, 0x2 ;  /* 0x00000002000c7802 */ /* 0x000fe40000000f00 */
[----:B------:R-:W-:-:S05]  /*37a0*/  FMNMX.FTZ R3, R2, R14, !PT ;  /* 0x0000000e02037209 */ /* 0x000fca0007810000 */
[----:B------:R-:W-:-:S07]  /*37b0*/  IMAD.MOV.U32 R13, RZ, RZ, R3 ;  /* 0x000000ffff0d7224 */ /* 0x000fce00078e0003 */
[----:B------:R-:W-:Y:S05]  /*37c0*/  WARPSYNC.COLLECTIVE R15, `(.L_x_16380) ;  /* 0x000000000f087348 */ /* 0x000fea0003c00000 */
[----:B------:R0:W1:Y:S02]  /*37d0*/  SHFL.BFLY P6, R14, R13, R12, R11 ;  /* 0x0c00000c0d0e7389 */ /* 0x00006400000c000b */
[----:B01----:R-:W-:Y:S05]  /*37e0*/  ENDCOLLECTIVE ;  /* 0x000000000000791b */ /* 0x003fea0003800000 */
.L_x_16380:
[----:B------:R-:W-:Y:S05]  /*37f0*/  BRA `(.L_x_16381) ;  /* 0xffffffd000ec7947 */ /* 0x000fea000383ffff */
.L_x_16367:
[----:B------:R-:W-:Y:S02]  /*3800*/  HFMA2 R13, -RZ, RZ, 0, 0 ;  /* 0x00000000ff0d7431 */ /* 0x000fe400000001ff */
[----:B-1-3--:R-:W-:Y:S01]  /*3810*/  IMAD.MOV.U32 R12, RZ, RZ, 0x2 ;  /* 0x00000002ff0c7424 */ /* 0x00afe200078e00ff */
[----:B--2---:R-:W-:Y:S02]  /*3820*/  MOV R11, 0x1f ;  /* 0x0000001f000b7802 */ /* 0x004fe40000000f00 */
[----:B------:R-:W-:-:S07]  /*3830*/  MOV R15, 0xffffffff ;  /* 0xffffffff000f7802 */ /* 0x000fce0000000f00 */
[----:B0-----:R-:W-:Y:S05]  /*3840*/  WARPSYNC.COLLECTIVE R15, `(.L_x_16382) ;  /* 0x000000000f087348 */ /* 0x001fea0003c00000 */
[----:B------:R1:W2:Y:S02]  /*3850*/  SHFL.BFLY P6, R14, R13, R12, R11 ;  /* 0x0c00000c0d0e7389 */ /* 0x0002a400000c000b */
[----:B012---:R-:W-:Y:S05]  /*3860*/  ENDCOLLECTIVE ;  /* 0x000000000000791b */ /* 0x007fea0003800000 */
.L_x_16382:
[----:B------:R-:W-:Y:S02]  /*3870*/  HFMA2 R12, -RZ, RZ, 0, 5.9604644775390625e-08 ;  /* 0x00000001ff0c7431 */ /* 0x000fe400000001ff */
[----:B------:R-:W-:-:S04]  /*3880*/  IMAD.MOV.U32 R29, RZ, RZ, R14 ;  /* 0x000000ffff1d7224 */ /* 0x000fc800078e000e */
[----:B------:R-:W-:-:S05]  /*3890*/  FADD.FTZ R29, RZ, R29 ;  /* 0x0000001dff1d7221 */ /* 0x000fca0000010000 */
[----:B------:R-:W-:-:S07]  /*38a0*/  MOV R13, R29 ;  /* 0x0000001d000d7202 */ /* 0x000fce0000000f00 */
[----:B------:R-:W-:Y:S05]  /*38b0*/  WARPSYNC.COLLECTIVE R15, `(.L_x_16383) ;  /* 0x000000000f087348 */ /* 0x000fea0003c00000 */
[----:B------:R0:W1:Y:S02]  /*38c0*/  SHFL.BFLY P6, R14, R13, R12, R11 ;  /* 0x0c00000c0d0e7389 */ /* 0x00006400000c000b */
[----:B01----:R-:W-:Y:S05]  /*38d0*/  ENDCOLLECTIVE ;  /* 0x000000000000791b */ /* 0x003fea0003800000 */
.L_x_16383:
[----:B------:R-:W-:Y:S01]  /*38e0*/  HFMA2 R12, -RZ, RZ, 0, 1.1920928955078125e-07 ;  /* 0x00000002ff0c7431 */ /* 0x000fe200000001ff */
[----:B------:R-:W-:Y:S01]  /*38f0*/  MOV R13, RZ ;  /* 0x000000ff000d7202 */ /* 0x000fe20000000f00 */
[----:B------:R-:W-:-:S07]  /*3900*/  IMAD.MOV.U32 R26, RZ, RZ, R14 ;  /* 0x000000ffff1a7224 */ /* 0x000fce00078e000e */
[----:B------:R-:W-:Y:S05]  /*3910*/  WARPSYNC.COLLECTIVE R15, `(.L_x_16384) ;  /* 0x000000000f087348 */ /* 0x000fea0003c00000 */
[----:B------:R0:W1:Y:S02]  /*3920*/  SHFL.BFLY P6, R14, R13, R12, R11 ;  /* 0x0c00000c0d0e7389 */ /* 0x00006400000c000b */
[----:B01----:R-:W-:Y:S05]  /*3930*/  ENDCOLLECTIVE ;  /* 0x000000000000791b */ /* 0x003fea0003800000 */
.L_x_16384:
        /* <DEDUP_REMOVED lines=8> */
.L_x_16385:
[----:B------:R-:W-:Y:S01]  /*39c0*/  HFMA2 R12, -RZ, RZ, 0, 1.1920928955078125e-07 ;  /* 0x00000002ff0c7431 */ /* 0x000fe200000001ff */
[----:B------:R-:W-:Y:S01]  /*39d0*/  MOV R13, RZ ;  /* 0x000000ff000d7202 */ /* 0x000fe20000000f00 */
[----:B------:R-:W-:-:S07]  /*39e0*/  IMAD.MOV.U32 R24, RZ, RZ, R14 ;  /* 0x000000ffff187224 */ /* 0x000fce00078e000e */
[----:B------:R-:W-:Y:S05]  /*39f0*/  WARPSYNC.COLLECTIVE R15, `(.L_x_16386) ;  /* 0x000000000f087348 */ /* 0x000fea0003c00000 */
[----:B------:R0:W1:Y:S02]  /*3a00*/  SHFL.BFLY P6, R14, R13, R12, R11 ;  /* 0x0c00000c0d0e7389 */ /* 0x00006400000c000b */
[----:B01----:R-:W-:Y:S05]  /*3a10*/  ENDCOLLECTIVE ;  /* 0x000000000000791b */ /* 0x003fea0003800000 */
.L_x_16386:
        /* <DEDUP_REMOVED lines=8> */
.L_x_16387:
[----:B------:R-:W-:Y:S01]  /*3aa0*/  HFMA2 R12, -RZ, RZ, 0, 1.1920928955078125e-07 ;  /* 0x00000002ff0c7431 */ /* 0x000fe200000001ff */
[----:B------:R-:W-:Y:S01]  /*3ab0*/  MOV R13, RZ ;  /* 0x000000ff000d7202 */ /* 0x000fe20000000f00 */
[----:B------:R-:W-:-:S07]  /*3ac0*/  IMAD.MOV.U32 R20, RZ, RZ, R14 ;  /* 0x000000ffff147224 */ /* 0x000fce00078e000e */
[----:B------:R-:W-:Y:S05]  /*3ad0*/  WARPSYNC.COLLECTIVE R15, `(.L_x_16388) ;  /* 0x000000000f087348 */ /* 0x000fea0003c00000 */
[----:B------:R0:W1:Y:S02]  /*3ae0*/  SHFL.BFLY P6, R14, R13, R12, R11 ;  /* 0x0c00000c0d0e7389 */ /* 0x00006400000c000b */
[----:B01----:R-:W-:Y:S05]  /*3af0*/  ENDCOLLECTIVE ;  /* 0x000000000000791b */ /* 0x003fea0003800000 */
.L_x_16388:
        /* <DEDUP_REMOVED lines=8> */
.L_x_16389:
[----:B------:R-:W-:Y:S01]  /*3b80*/  HFMA2 R12, -RZ, RZ, 0, 1.1920928955078125e-07 ;  /* 0x00000002ff0c7431 */ /* 0x000fe200000001ff */
[----:B------:R-:W-:Y:S01]  /*3b90*/  MOV R13, RZ ;  /* 0x000000ff000d7202 */ /* 0x000fe20000000f00 */
[----:B------:R-:W-:-:S07]  /*3ba0*/  IMAD.MOV.U32 R10, RZ, RZ, R14 ;  /* 0x000000ffff0a7224 */ /* 0x000fce00078e000e */
[----:B------:R-:W-:Y:S05]  /*3bb0*/  WARPSYNC.COLLECTIVE R15, `(.L_x_16390) ;  /* 0x000000000f087348 */ /* 0x000fea0003c00000 */
[----:B------:R0:W1:Y:S02]  /*3bc0*/  SHFL.BFLY P6, R14, R13, R12, R11 ;  /* 0x0c00000c0d0e7389 */ /* 0x00006400000c000b */
[----:B01----:R-:W-:Y:S05]  /*3bd0*/  ENDCOLLECTIVE ;  /* 0x000000000000791b */ /* 0x003fea0003800000 */
.L_x_16390:
        /* <DEDUP_REMOVED lines=8> */
.L_x_16391:
[----:B------:R-:W-:Y:S01]  /*3c60*/  HFMA2 R12, -RZ, RZ, 0, 1.1920928955078125e-07 ;  /* 0x00000002ff0c7431 */ /* 0x000fe200000001ff */
[----:B------:R-:W-:Y:S01]  /*3c70*/  MOV R13, RZ ;  /* 0x000000ff000d7202 */ /* 0x000fe20000000f00 */
[----:B------:R-:W-:-:S07]  /*3c80*/  IMAD.MOV.U32 R8, RZ, RZ, R14 ;  /* 0x000000ffff087224 */ /* 0x000fce00078e000e */
[----:B------:R-:W-:Y:S05]  /*3c90*/  WARPSYNC.COLLECTIVE R15, `(.L_x_16392) ;  /* 0x000000000f087348 */ /* 0x000fea0003c00000 */
[----:B------:R0:W1:Y:S02]  /*3ca0*/  SHFL.BFLY P6, R14, R13, R12, R11 ;  /* 0x0c00000c0d0e7389 */ /* 0x00006400000c000b */
[----:B01----:R-:W-:Y:S05]  /*3cb0*/  ENDCOLLECTIVE ;  /* 0x000000000000791b */ /* 0x003fea0003800000 */
.L_x_16392:
        /* <DEDUP_REMOVED lines=8> */
.L_x_16393:
[----:B------:R-:W-:Y:S01]  /*3d40*/  HFMA2 R12, -RZ, RZ, 0, 1.1920928955078125e-07 ;  /* 0x00000002ff0c7431 */ /* 0x000fe200000001ff */
[----:B------:R-:W-:Y:S01]  /*3d50*/  MOV R13, RZ ;  /* 0x000000ff000d7202 */ /* 0x000fe20000000f00 */
[----:B------:R-:W-:-:S07]  /*3d60*/  IMAD.MOV.U32 R6, RZ, RZ, R14 ;  /* 0x000000ffff067224 */ /* 0x000fce00078e000e */
[----:B------:R-:W-:Y:S05]  /*3d70*/  WARPSYNC.COLLECTIVE R15, `(.L_x_16394) ;  /* 0x000000000f087348 */ /* 0x000fea0003c00000 */
[----:B------:R0:W1:Y:S02]  /*3d80*/  SHFL.BFLY P6, R14, R13, R12, R11 ;  /* 0x0c00000c0d0e7389 */ /* 0x00006400000c000b */
[----:B01----:R-:W-:Y:S05]  /*3d90*/  ENDCOLLECTIVE ;  /* 0x000000000000791b */ /* 0x003fea0003800000 */
.L_x_16394:
        /* <DEDUP_REMOVED lines=8> */
.L_x_16395:
[----:B------:R-:W-:Y:S01]  /*3e20*/  HFMA2 R12, -RZ, RZ, 0, 1.1920928955078125e-07 ;  /* 0x00000002ff0c7431 */ /* 0x000fe200000001ff */
[----:B------:R-:W-:Y:S01]  /*3e30*/  MOV R13, RZ ;  /* 0x000000ff000d7202 */ /* 0x000fe20000000f00 */
[----:B------:R-:W-:-:S07]  /*3e40*/  IMAD.MOV.U32 R4, RZ, RZ, R14 ;  /* 0x000000ffff047224 */ /* 0x000fce00078e000e */
[----:B------:R-:W-:Y:S05]  /*3e50*/  WARPSYNC.COLLECTIVE R15, `(.L_x_16396) ;  /* 0x000000000f087348 */ /* 0x000fea0003c00000 */
[----:B------:R0:W1:Y:S02]  /*3e60*/  SHFL.BFLY P6, R14, R13, R12, R11 ;  /* 0x0c00000c0d0e7389 */ /* 0x00006400000c000b */
[----:B01----:R-:W-:Y:S05]  /*3e70*/  ENDCOLLECTIVE ;  /* 0x000000000000791b */ /* 0x003fea0003800000 */
.L_x_16396:
        /* <DEDUP_REMOVED lines=8> */
.L_x_16397:
[----:B------:R-:W-:Y:S01]  /*3f00*/  HFMA2 R12, -RZ, RZ, 0, 1.1920928955078125e-07 ;  /* 0x00000002ff0c7431 */ /* 0x000fe200000001ff */
[----:B------:R-:W-:Y:S01]  /*3f10*/  MOV R13, RZ ;  /* 0x000000ff000d7202 */ /* 0x000fe20000000f00 */
[----:B------:R-:W-:-:S07]  /*3f20*/  IMAD.MOV.U32 R2, RZ, RZ, R14 ;  /* 0x000000ffff027224 */ /* 0x000fce00078e000e */
[----:B------:R-:W-:Y:S05]  /*3f30*/  WARPSYNC.COLLECTIVE R15, `(.L_x_16398) ;  /* 0x000000000f087348 */ /* 0x000fea0003c00000 */
[----:B------:R0:W1:Y:S02]  /*3f40*/  SHFL.BFLY P6, R14, R13, R12, R11 ;  /* 0x0c00000c0d0e7389 */ /* 0x00006400000c000b */
[----:B01----:R-:W-:Y:S05]  /*3f50*/  ENDCOLLECTIVE ;  /* 0x000000000000791b */ /* 0x003fea0003800000 */
.L_x_16398:
[----:B------:R-:W-:Y:S01]  /*3f60*/  FADD.FTZ R2, R5, R2 ;  /* 0x0000000205027221 */ /* 0x000fe20000010000 */
[----:B------:R-:W-:Y:S01]  /*3f70*/  MOV R12, 0x1 ;  /* 0x00000001000c7802 */ /* 0x000fe20000000f00 */
[----:B------:R-:W-:-:S04]  /*3f80*/  FADD.FTZ R3, RZ, R14 ;  /* 0x0000000eff037221 */ /* 0x000fc80000010000 */
[----:B------:R-:W-:-:S07]  /*3f90*/  IMAD.MOV.U32 R13, RZ, RZ, R3 ;  /* 0x000000ffff0d7224 */ /* 0x000fce00078e0003 */
[----:B------:R-:W-:Y:S05]  /*3fa0*/  WARPSYNC.COLLECTIVE R15, `(.L_x_16399) ;  /* 0x000000000f087348 */ /* 0x000fea0003c00000 */
[----:B------:R0:W1:Y:S02]  /*3fb0*/  SHFL.BFLY P6, R14, R13, R12, R11 ;  /* 0x0c00000c0d0e7389 */ /* 0x00006400000c000b */
[----:B01----:R-:W-:Y:S05]  /*3fc0*/  ENDCOLLECTIVE ;  /* 0x000000000000791b */ /* 0x003fea0003800000 */
.L_x_16399:
[----:B------:R-:W-:Y:S02]  /*3fd0*/  HFMA2 R12, -RZ, RZ, 0, 1.1920928955078125e-07 ;  /* 0x00000002ff0c7431 */ /* 0x000fe400000001ff */
[----:B------:R-:W-:Y:S01]  /*3fe0*/  IMAD.MOV.U32 R13, RZ, RZ, RZ ;  /* 0x000000ffff0d7224 */ /* 0x000fe200078e00ff */
[----:B------:R-:W-:-:S07]  /*3ff0*/  MOV R0, R14 ;  /* 0x0000000e00007202 */ /* 0x000fce0000000f00 */
[----:B------:R-:W-:Y:S05]  /*4000*/  WARPSYNC.COLLECTIVE R15, `(.L_x_16400) ;  /* 0x000000000f087348 */ /* 0x000fea0003c00000 */
[----:B------:R0:W1:Y:S02]  /*4010*/  SHFL.BFLY P6, R14, R13, R12, R11 ;  /* 0x0c00000c0d0e7389 */ /* 0x00006400000c000b */
[----:B01----:R-:W-:Y:S05]  /*4020*/  ENDCOLLECTIVE ;  /* 0x000000000000791b */ /* 0x003fea0003800000 */
.L_x_16400:
[----:B------:R-:W-:Y:S01]  /*4030*/  FADD.FTZ R0, R3, R0 ;  /* 0x0000000003007221 */ /* 0x000fe20000010000 */
[----:B------:R-:W-:Y:S01]  /*4040*/  MOV R12, 0x1 ;  /* 0x00000001000c7802 */ /* 0x000fe20000000f00 */
[----:B------:R-:W-:-:S07]  /*4050*/  FADD.FTZ R13, RZ, R14 ;  /* 0x0000000eff0d7221 */ /* 0x000fce0000010000 */
[----:B------:R-:W-:Y:S05]  /*4060*/  WARPSYNC.COLLECTIVE R15, `(.L_x_16401) ;  /* 0x000000000f087348 */ /* 0x000fea0003c00000 */
[----:B------:R0:W1:Y:S02]  /*4070*/  SHFL.BFLY P6, R14, R13, R12, R11 ;  /* 0x0c00000c0d0e7389 */ /* 0x00006400000c000b */
[----:B01----:R-:W-:Y:S05]  /*4080*/  ENDCOLLECTIVE ;  /* 0x000000000000791b */ /* 0x003fea0003800000 */
.L_x_16401:
[----:B------:R-:W-:Y:S05]  /*4090*/  BRA `(.L_x_16402) ;  /* 0xffffffec00547947 */ /* 0x000fea000383ffff */
.L_x_16403:
        /* <DEDUP_REMOVED lines=14> */
.L_x_27548:


//--------------------- .text._ZN4vllm25paged_attention_v2_kernelIfhLi64ELi16ELi128ELNS_18Fp8KVCacheDataTypeE1ELb1ELi512EEEvPfS2_PT_PKS3_PKT0_S9_ifPKiSB_iPKfiiiSD_SD_iiiii --------------------------
	.section	.text._ZN4vllm25paged_attention_v2_kernelIfhLi64ELi16ELi128ELNS_18Fp8KVCacheDataTypeE1ELb1ELi512EEEvPfS2_PT_PKS3_PKT0_S9_ifPKiSB_iPKfiiiSD_SD_iiiii,"ax",@progbits
	.align	128
        .global         _ZN4vllm25paged_attention_v2_kernelIfhLi64ELi16ELi128ELNS_18Fp8KVCacheDataTypeE1ELb1ELi512EEEvPfS2_PT_PKS3_PKT0_S9_ifPKiSB_iPKfiiiSD_SD_iiiii
        .type           _ZN4vllm25paged_attention_v2_kernelIfhLi64ELi16ELi128ELNS_18Fp8KVCacheDataTypeE1ELb1ELi512EEEvPfS2_PT_PKS3_PKT0_S9_ifPKiSB_iPKfiiiSD_SD_iiiii,@function
        .size           _ZN4vllm25paged_attention_v2_kernelIfhLi64ELi16ELi128ELNS_18Fp8KVCacheDataTypeE1ELb1ELi512EEEvPfS2_PT_PKS3_PKT0_S9_ifPKiSB_iPKfiiiSD_SD_iiiii,(.L_x_27549 - _ZN4vllm25paged_attention_v2_kernelIfhLi64ELi16ELi128ELNS_18Fp8KVCacheDataTypeE1ELb1ELi512EEEvPfS2_PT_PKS3_PKT0_S9_ifPKiSB_iPKfiiiSD_SD_iiiii)
        .other          _ZN4vllm25paged_attention_v2_kernelIfhLi64ELi16ELi128ELNS_18Fp8KVCacheDataTypeE1ELb1ELi512EEEvPfS2_PT_PKS3_PKT0_S9_ifPKiSB_iPKfiiiSD_SD_iiiii,@"STO_CUDA_ENTRY STV_DEFAULT"
_ZN4vllm25paged_attention_v2_kernelIfhLi64ELi16ELi128ELNS_18Fp8KVCacheDataTypeE1ELb1ELi512EEEvPfS2_PT_PKS3_PKT0_S9_ifPKiSB_iPKfiiiSD_SD_iiiii:
.text._ZN4vllm25paged_attention_v2_kernelIfhLi64ELi16ELi128ELNS_18Fp8KVCacheDataTypeE1ELb1ELi512EEEvPfS2_PT_PKS3_PKT0_S9_ifPKiSB_iPKfiiiSD_SD_iiiii:
        /* <DEDUP_REMOVED lines=109> */
.L_x_16404:
        /* <DEDUP_REMOVED lines=24> */
.L_x_16408:
        /* <DEDUP_REMOVED lines=41> */
.L_x_16406:
[----:B------:R-:W-:Y:S05]  /*0ae0*/  BSYNC.RECONVERGENT B6 ;  /* 0x0000000000067941 */ /* 0x000fea0003800200 */
.L_x_16405:
        /* <DEDUP_REMOVED lines=12> */
.L_x_16450:
        /* <DEDUP_REMOVED lines=42> */
.L_x_16414:
        /* <DEDUP_REMOVED lines=11> */
.L_x_16413:
[----:B------:R-:W-:Y:S05]  /*0f00*/  BSYNC.RECONVERGENT B1 ;  /* 0x0000000000017941 */ /* 0x000fea0003800200 */
.L_x_16412:
        /* <DEDUP_REMOVED lines=12> */
.L_x_16417:
        /* <DEDUP_REMOVED lines=100> */
.L_x_16416:
[----:B------:R-:W-:Y:S05]  /*1610*/  BSYNC.RECONVERGENT B1 ;  /* 0x0000000000017941 */ /* 0x000fea0003800200 */
.L_x_16415:
        /* <DEDUP_REMOVED lines=55> */
.L_x_16419:
[----:B------:R-:W-:Y:S05]  /*1990*/  BSYNC.RECONVERGENT B1 ;  /* 0x0000000000017941 */ /* 0x000fea0003800200 */
.L_x_16418:
        /* <DEDUP_REMOVED lines=26> */
.L_x_16411:
[----:B------:R-:W-:Y:S05]  /*1b40*/  BSYNC.RECONVERGENT B0 ;  /* 0x0000000000007941 */ /* 0x000fea0003800200 */
.L_x_16410:
        /* <DEDUP_REMOVED lines=40> */
.L_x_16424:
[----:B------:R-:W1:Y:S01]  /*1dd0*/  LDS R14, [R7] ;  /* 0x00000000070e7984 */ /* 0x000e620000000800 */
[----:B------:R-:W-:-:S05]  /*1de0*/  VIADD R13, R13, 0x1 ;  /* 0x000000010d0d7836 */ /* 0x000fca0000000000 */
[----:B------:R-:W-:Y:S01]  /*1df0*/  ISETP.NE.AND P0, PT, R13, RZ, PT ;  /* 0x000000ff0d00720c */ /* 0x000fe20003f05270 */
[----:B-1----:R-:W-:-:S05]  /*1e00*/  FMUL.FTZ R14, R14, R3 ;  /* 0x000000030e0e7220 */ /* 0x002fca0000410000 */
[----:B------:R1:W-:Y:S02]  /*1e10*/  STS [R7], R14 ;  /* 0x0000000e07007388 */ /* 0x0003e40000000800 */
[----:B-1----:R-:W-:-:S05]  /*1e20*/  IADD3 R7, PT, PT, R7, 0x200, RZ ;  /* 0x0000020007077810 */ /* 0x002fca0007ffe0ff */
[----:B------:R-:W-:Y:S05]  /*1e30*/  @P0 BRA `(.L_x_16424) ;  /* 0xfffffffc00e40947 */ /* 0x000fea000383ffff */
.L_x_16423:
[----:B------:R-:W-:Y:S05]  /*1e40*/  BSYNC.RECONVERGENT B1 ;  /* 0x0000000000017941 */ /* 0x000fea0003800200 */
.L_x_16422:
        /* <DEDUP_REMOVED lines=12> */
.L_x_16427:
        /* <DEDUP_REMOVED lines=52> */
.L_x_16426:
[----:B------:R-:W-:Y:S05]  /*2250*/  BSYNC.RECONVERGENT B1 ;  /* 0x0000000000017941 */ /* 0x000fea0003800200 */
.L_x_16425:
        /* <DEDUP_REMOVED lines=31> */
.L_x_16429:
[----:B------:R-:W-:Y:S05]  /*2450*/  BSYNC.RECONVERGENT B1 ;  /* 0x0000000000017941 */ /* 0x000fea0003800200 */
.L_x_16428:
        /* <DEDUP_REMOVED lines=14> */
.L_x_16421:
[----:B------:R-:W-:Y:S05]  /*2540*/  BSYNC.RECONVERGENT B0 ;  /* 0x0000000000007941 */ /* 0x000fea0003800200 */
.L_x_16420:
        /* <DEDUP_REMOVED lines=18> */
.L_x_16431:
[----:B------:R-:W-:Y:S05]  /*2670*/  BSYNC.RECONVERGENT B0 ;  /* 0x0000000000007941 */ /* 0x000fea0003800200 */
.L_x_16430:
        /* <DEDUP_REMOVED lines=27> */
.L_x_16435:
        /* <DEDUP_REMOVED lines=34> */
.L_x_16434:
        /* <DEDUP_REMOVED lines=16> */
.L_x_16433:
[----:B------:R-:W-:Y:S05]  /*2b50*/  BSYNC.RECONVERGENT B6 ;  /* 0x0000000000067941 */ /* 0x000fea0003800200 */
.L_x_16432:
        /* <DEDUP_REMOVED lines=35> */
.L_x_16467:
        /* <DEDUP_REMOVED lines=24> */
.L_x_16438:
[----:B------:R-:W-:Y:S05]  /*2f10*/  BSYNC.RECONVERGENT B0 ;  /* 0x0000000000007941 */ /* 0x000fea0003800200 */
.L_x_16437:
        /* <DEDUP_REMOVED lines=29> */
.L_x_16440:
[----:B------:R-:W-:Y:S05]  /*30f0*/  BSYNC.RECONVERGENT B0 ;  /* 0x0000000000007941 */ /* 0x000fea0003800200 */
.L_x_16439:
        /* <DEDUP_REMOVED lines=12> */
.L_x_16442:
[----:B------:R-:W-:Y:S05]  /*31c0*/  BSYNC.RECONVERGENT B0 ;  /* 0x0000000000007941 */ /* 0x000fea0003800200 */
.L_x_16441:
        /* <DEDUP_REMOVED lines=19> */
.L_x_16444:
[----:B------:R-:W-:Y:S05]  /*3300*/  BSYNC.RECONVERGENT B0 ;  /* 0x0000000000007941 */ /* 0x000fea0003800200 */
.L_x_16443:
        /* <DEDUP_REMOVED lines=22> */
.L_x_16407:
        /* <DEDUP_REMOVED lines=16> */
.L_x_16445:
[----:B------:R-:W-:Y:S05]  /*3570*/  EXIT ;  /* 0x000000000000794d */ /* 0x000fea0003800000 */
.L_x_16409:
[----:B------:R-:W-:Y:S02]  /*3580*/  HFMA2 R12, -RZ, RZ, 0, 9.5367431640625e-07 ;  /* 0x00000010ff0c7431 */ /* 0x000fe400000001ff */
[----:B------:R-:W-:Y:S01]  /*3590*/  IMAD.MOV.U32 R11, RZ, RZ, 0x1f ;  /* 0x0000001fff0b7424 */ /* 0x000fe200078e00ff */
[----:B------:R-:W-:-:S07]  /*35a0*/  MOV R15, 0xffffffff ;  /* 0xffffffff000f7802 */ /* 0x000fce0000000f00 */
[----:B------:R-:W-:Y:S05]  /*35b0*/  WARPSYNC.COLLECTIVE R15, `(.L_x_16446) ;  /* 0x000000000f087348 */ /* 0x000fea0003c00000 */
[----:B------:R0:W1:Y:S02]  /*35c0*/  SHFL.BFLY P6, R14, R13, R12, R11 ;  /* 0x0c00000c0d0e7389 */ /* 0x00006400000c000b */
[----:B01----:R-:W-:Y:S05]  /*35d0*/  ENDCOLLECTIVE ;  /* 0x000000000000791b */ /* 0x003fea0003800000 */
.L_x_16446:
[----:B------:R-:W-:Y:S01]  /*35e0*/  IMAD.MOV.U32 R12, RZ, RZ, 0x8 ;  /* 0x00000008ff0c7424 */ /* 0x000fe200078e00ff */
[----:B------:R-:W-:-:S04]  /*35f0*/  FMNMX.FTZ R0, R14, -3.40282346638528859812e+38, !PT ;  /* 0xff7fffff0e007809 */ /* 0x000fc80007810000 */
[----:B------:R-:W-:-:S07]  /*3600*/  MOV R13, R0 ;  /* 0x00000000000d7202 */ /* 0x000fce0000000f00 */
[----:B------:R-:W-:Y:S05]  /*3610*/  WARPSYNC.COLLECTIVE R15, `(.L_x_16447) ;  /* 0x000000000f087348 */ /* 0x000fea0003c00000 */
[----:B------:R0:W1:Y:S02]  /*3620*/  SHFL.BFLY P6, R14, R13, R12, R11 ;  /* 0x0c00000c0d0e7389 */ /* 0x00006400000c000b */
[----:B01----:R-:W-:Y:S05]  /*3630*/  ENDCOLLECTIVE ;  /* 0x000000000000791b */ /* 0x003fea0003800000 */
.L_x_16447:
[----:B------:R-:W-:Y:S01]  /*3640*/  HFMA2 R12, -RZ, RZ, 0, 2.384185791015625e-07 ;  /* 0x00000004ff0c7431 */ /* 0x000fe200000001ff */
[----:B------:R-:W-:-:S04]  /*3650*/  FMNMX.FTZ R2, R0, R14, !PT ;  /* 0x0000000e00027209 */ /* 0x000fc80007810000 */
[----:B------:R-:W-:-:S07]  /*3660*/  MOV R13, R2 ;  /* 0x00000002000d7202 */ /* 0x000fce0000000f00 */
[----:B------:R-:W-:Y:S05]  /*3670*/  WARPSYNC.COLLECTIVE R15, `(.L_x_16448) ;  /* 0x000000000f087348 */ /* 0x000fea0003c00000 */
[----:B------:R0:W1:Y:S02]  /*3680*/  SHFL.BFLY P6, R14, R13, R12, R11 ;  /* 0x0c00000c0d0e7389 */ /* 0x00006400000c000b */
[----:B01----:R-:W-:Y:S05]  /*3690*/  ENDCOLLECTIVE ;  /* 0x000000000000791b */ /* 0x003fea0003800000 */
.L_x_16448:
[----:B------:R-:W-:Y:S02]  /*36a0*/  MOV R12, 0x2 ;  /* 0x00000002000c7802 */ /* 0x000fe40000000f00 */
[----:B------:R-:W-:-:S05]  /*36b0*/  FMNMX.FTZ R3, R2, R14, !PT ;  /* 0x0000000e02037209 */ /* 0x000fca0007810000 */
[----:B------:R-:W-:-:S07]  /*36c0*/  IMAD.MOV.U32 R13, RZ, RZ, R3 ;  /* 0x000000ffff0d7224 */ /* 0x000fce00078e0003 */
[----:B------:R-:W-:Y:S05]  /*36d0*/  WARPSYNC.COLLECTIVE R15, `(.L_x_16449) ;  /* 0x000000000f087348 */ /* 0x000fea0003c00000 */
[----:B------:R0:W1:Y:S02]  /*36e0*/  SHFL.BFLY P6, R14, R13, R12, R11 ;  /* 0x0c00000c0d0e7389 */ /* 0x00006400000c000b */
[----:B01----:R-:W-:Y:S05]  /*36f0*/  ENDCOLLECTIVE ;  /* 0x000000000000791b */ /* 0x003fea0003800000 */
.L_x_16449:
[----:B------:R-:W-:Y:S05]  /*3700*/  BRA `(.L_x_16450) ;  /* 0xffffffd400287947 */ /* 0x000fea000383ffff */
.L_x_16436:
[----:B------:R-:W-:Y:S02]  /*3710*/  HFMA2 R13, -RZ, RZ, 0, 0 ;  /* 0x00000000ff0d7431 */ /* 0x000fe400000001ff */
[----:B-1-3--:R-:W-:Y:S01]  /*3720*/  IMAD.MOV.U32 R12, RZ, RZ, 0x2 ;  /* 0x00000002ff0c7424 */ /* 0x00afe200078e00ff */
[----:B--2---:R-:W-:Y:S02]  /*3730*/  MOV R11, 0x1f ;  /* 0x0000001f000b7802 */ /* 0x004fe40000000f00 */
[----:B------:R-:W-:-:S07]  /*3740*/  MOV R15, 0xffffffff ;  /* 0xffffffff000f7802 */ /* 0x000fce0000000f00 */
[----:B0-----:R-:W-:Y:S05]  /*3750*/  WARPSYNC.COLLECTIVE R15, `(.L_x_16451) ;  /* 0x000000000f087348 */ /* 0x001fea0003c00000 */
[----:B------:R1:W2:Y:S02]  /*3760*/  SHFL.BFLY P6, R14, R13, R12, R11 ;  /* 0x0c00000c0d0e7389 */ /* 0x0002a400000c000b */
[----:B012---:R-:W-:Y:S05]  /*3770*/  ENDCOLLECTIVE ;  /* 0x000000000000791b */ /* 0x007fea0003800000 */
.L_x_16451:
[----:B------:R-:W-:Y:S02]  /*3780*/  HFMA2 R12, -RZ, RZ, 0, 5.9604644775390625e-08 ;  /* 0x00000001ff0c7431 */ /* 0x000fe400000001ff */
[----:B------:R-:W-:-:S04]  /*3790*/  FADD.FTZ R25, RZ, R14 ;  /* 0x0000000eff197221 */ /* 0x000fc80000010000 */
[----:B------:R-:W-:-:S07]  /*37a0*/  IMAD.MOV.U32 R13, RZ, RZ, R25 ;  /* 0x000000ffff0d7224 */ /* 0x000fce00078e0019 */
[----:B------:R-:W-:Y:S05]  /*37b0*/  WARPSYNC.COLLECTIVE R15, `(.L_x_16452) ;  /* 0x000000000f087348 */ /* 0x000fea0003c00000 */
[----:B------:R0:W1:Y:S02]  /*37c0*/  SHFL.BFLY P6, R14, R13, R12, R11 ;  /* 0x0c00000c0d0e7389 */ /* 0x00006400000c000b */
[----:B01----:R-:W-:Y:S05]  /*37d0*/  ENDCOLLECTIVE ;  /* 0x000000000000791b */ /* 0x003fea0003800000 */
.L_x_16452:
[----:B------:R-:W-:Y:S02]  /*37e0*/  HFMA2 R12, -RZ, RZ, 0, 1.1920928955078125e-07 ;  /* 0x00000002ff0c7431 */ /* 0x000fe400000001ff */
[----:B------:R-:W-:Y:S01]  /*37f0*/  IMAD.MOV.U32 R13, RZ, RZ, RZ ;  /* 0x000000ffff0d7224 */ /* 0x000fe200078e00ff */
[----:B------:R-:W-:-:S07]  /*3800*/  MOV R24, R14 ;  /* 0x0000000e00187202 */ /* 0x000fce0000000f00 */
[----:B------:R-:W-:Y:S05]  /*3810*/  WARPSYNC.COLLECTIVE R15, `(.L_x_16453) ;  /* 0x000000000f087348 */ /* 0x000fea0003c00000 */
[----:B------:R0:W1:Y:S02]  /*3820*/  SHFL.BFLY P6, R14, R13, R12, R11 ;  /* 0x0c00000c0d0e7389 */ /* 0x00006400000c000b */
[----:B01----:R-:W-:Y:S05]  /*3830*/  ENDCOLLECTIVE ;  /* 0x000000000000791b */ /* 0x003fea0003800000 */
.L_x_16453:
        /* <DEDUP_REMOVED lines=8> */
.L_x_16454:
[----:B------:R-:W-:Y:S02]  /*38c0*/  HFMA2 R12, -RZ, RZ, 0, 1.1920928955078125e-07 ;  /* 0x00000002ff0c7431 */ /* 0x000fe400000001ff */
[----:B------:R-:W-:Y:S01]  /*38d0*/  IMAD.MOV.U32 R13, RZ, RZ, RZ ;  /* 0x000000ffff0d7224 */ /* 0x000fe200078e00ff */
[----:B------:R-:W-:-:S07]  /*38e0*/  MOV R20, R14 ;  /* 0x0000000e00147202 */ /* 0x000fce0000000f00 */
[----:B------:R-:W-:Y:S05]  /*38f0*/  WARPSYNC.COLLECTIVE R15, `(.L_x_16455) ;  /* 0x000000000f087348 */ /* 0x000fea0003c00000 */
[----:B------:R0:W1:Y:S02]  /*3900*/  SHFL.BFLY P6, R14, R13, R12, R11 ;  /* 0x0c00000c0d0e7389 */ /* 0x00006400000c000b */
[----:B01----:R-:W-:Y:S05]  /*3910*/  ENDCOLLECTIVE ;  /* 0x000000000000791b */ /* 0x003fea0003800000 */
.L_x_16455:
        /* <DEDUP_REMOVED lines=8> */
.L_x_16456:
[----:B------:R-:W-:Y:S02]  /*39a0*/  HFMA2 R12, -RZ, RZ, 0, 1.1920928955078125e-07 ;  /* 0x00000002ff0c7431 */ /* 0x000fe400000001ff */
[----:B------:R-:W-:Y:S01]  /*39b0*/  IMAD.MOV.U32 R13, RZ, RZ, RZ ;  /* 0x000000ffff0d7224 */ /* 0x000fe200078e00ff */
[----:B------:R-:W-:-:S07]  /*39c0*/  MOV R10, R14 ;  /* 0x0000000e000a7202 */ /* 0x000fce0000000f00 */
[----:B------:R-:W-:Y:S05]  /*39d0*/  WARPSYNC.COLLECTIVE R15, `(.L_x_16457) ;  /* 0x000000000f087348 */ /* 0x000fea0003c00000 */
[----:B------:R0:W1:Y:S02]  /*39e0*/  SHFL.BFLY P6, R14, R13, R12, R11 ;  /* 0x0c00000c0d0e7389 */ /* 0x00006400000c000b */
[----:B01----:R-:W-:Y:S05]  /*39f0*/  ENDCOLLECTIVE ;  /* 0x000000000000791b */ /* 0x003fea0003800000 */
.L_x_16457:
        /* <DEDUP_REMOVED lines=8> */
.L_x_16458:
[----:B------:R-:W-:Y:S02]  /*3a80*/  HFMA2 R12, -RZ, RZ, 0, 1.1920928955078125e-07 ;  /* 0x00000002ff0c7431 */ /* 0x000fe400000001ff */
[----:B------:R-:W-:Y:S01]  /*3a90*/  IMAD.MOV.U32 R13, RZ, RZ, RZ ;  /* 0x000000ffff0d7224 */ /* 0x000fe200078e00ff */
[----:B------:R-:W-:-:S07]  /*3aa0*/  MOV R6, R14 ;  /* 0x0000000e00067202 */ /* 0x000fce0000000f00 */
[----:B------:R-:W-:Y:S05]  /*3ab0*/  WARPSYNC.COLLECTIVE R15, `(.L_x_16459) ;  /* 0x000000000f087348 */ /* 0x000fea0003c00000 */
[----:B------:R0:W1:Y:S02]  /*3ac0*/  SHFL.BFLY P6, R14, R13, R12, R11 ;  /* 0x0c00000c0d0e7389 */ /* 0x00006400000c000b */
[----:B01----:R-:W-:Y:S05]  /*3ad0*/  ENDCOLLECTIVE ;  /* 0x000000000000791b */ /* 0x003fea0003800000 */
.L_x_16459:
        /* <DEDUP_REMOVED lines=8> */
.L_x_16460:
[----:B------:R-:W-:Y:S02]  /*3b60*/  HFMA2 R12, -RZ, RZ, 0, 1.1920928955078125e-07 ;  /* 0x00000002ff0c7431 */ /* 0x000fe400000001ff */
[----:B------:R-:W-:Y:S01]  /*3b70*/  IMAD.MOV.U32 R13, RZ, RZ, RZ ;  /* 0x000000ffff0d7224 */ /* 0x000fe200078e00ff */
[----:B------:R-:W-:-:S07]  /*3b80*/  MOV R4, R14 ;  /* 0x0000000e00047202 */ /* 0x000fce0000000f00 */
[----:B------:R-:W-:Y:S05]  /*3b90*/  WARPSYNC.COLLECTIVE R15, `(.L_x_16461) ;  /* 0x000000000f087348 */ /* 0x000fea0003c00000 */
[----:B------:R0:W1:Y:S02]  /*3ba0*/  SHFL.BFLY P6, R14, R13, R12, R11 ;  /* 0x0c00000c0d0e7389 */ /* 0x00006400000c000b */
[----:B01----:R-:W-:Y:S05]  /*3bb0*/  ENDCOLLECTIVE ;  /* 0x000000000000791b */ /* 0x003fea0003800000 */
.L_x_16461:
        /* <DEDUP_REMOVED lines=8> */
.L_x_16462:
[----:B------:R-:W-:Y:S02]  /*3c40*/  HFMA2 R12, -RZ, RZ, 0, 1.1920928955078125e-07 ;  /* 0x00000002ff0c7431 */ /* 0x000fe400000001ff */
[----:B------:R-:W-:Y:S01]  /*3c50*/  IMAD.MOV.U32 R13, RZ, RZ, RZ ;  /* 0x000000ffff0d7224 */ /* 0x000fe200078e00ff */
[----:B------:R-:W-:-:S07]  /*3c60*/  MOV R2, R14 ;  /* 0x0000000e00027202 */ /* 0x000fce0000000f00 */
[----:B------:R-:W-:Y:S05]  /*3c70*/  WARPSYNC.COLLECTIVE R15, `(.L_x_16463) ;  /* 0x000000000f087348 */ /* 0x000fea0003c00000 */
[----:B------:R0:W1:Y:S02]  /*3c80*/  SHFL.BFLY P6, R14, R13, R12, R11 ;  /* 0x0c00000c0d0e7389 */ /* 0x00006400000c000b */
[----:B01----:R-:W-:Y:S05]  /*3c90*/  ENDCOLLECTIVE ;  /* 0x000000000000791b */ /* 0x003fea0003800000 */
.L_x_16463:
        /* <DEDUP_REMOVED lines=9> */
.L_x_16464:
[----:B------:R-:W-:Y:S02]  /*3d30*/  HFMA2 R12, -RZ, RZ, 0, 1.1920928955078125e-07 ;  /* 0x00000002ff0c7431 */ /* 0x000fe400000001ff */
[----:B------:R-:W-:Y:S01]  /*3d40*/  IMAD.MOV.U32 R13, RZ, RZ, RZ ;  /* 0x000000ffff0d7224 */ /* 0x000fe200078e00ff */
[----:B------:R-:W-:-:S07]  /*3d50*/  MOV R0, R14 ;  /* 0x0000000e00007202 */ /* 0x000fce0000000f00 */
[----:B------:R-:W-:Y:S05]  /*3d60*/  WARPSYNC.COLLECTIVE R15, `(.L_x_16465) ;  /* 0x000000000f087348 */ /* 0x000fea0003c00000 */
[----:B------:R0:W1:Y:S02]  /*3d70*/  SHFL.BFLY P6, R14, R13, R12, R11 ;  /* 0x0c00000c0d0e7389 */ /* 0x00006400000c000b */
[----:B01----:R-:W-:Y:S05]  /*3d80*/  ENDCOLLECTIVE ;  /* 0x000000000000791b */ /* 0x003fea0003800000 */
.L_x_16465:
        /* <DEDUP_REMOVED lines=8> */
.L_x_16466:
[----:B------:R-:W-:Y:S05]  /*3e10*/  BRA `(.L_x_16467) ;  /* 0xffffffec00dc7947 */ /* 0x000fea000383ffff */
.L_x_16468:
        /* <DEDUP_REMOVED lines=14> */
.L_x_27549:


//--------------------- .text._ZN4vllm25paged_attention_v2_kernelIfhLi32ELi16ELi128ELNS_18Fp8KVCacheDataTypeE1ELb1ELi512EEEvPfS2_PT_PKS3_PKT0_S9_ifPKiSB_iPKfiiiSD_SD_iiiii --------------------------
	.section	.text._ZN4vllm25paged_attention_v2_kernelIfhLi32ELi16ELi128ELNS_18Fp8KVCacheDataTypeE1ELb1ELi512EEEvPfS2_PT_PKS3_PKT0_S9_ifPKiSB_iPKfiiiSD_SD_iiiii,"ax",@progbits
	.align	128
        .global         _ZN4vllm25paged_attention_v2_kernelIfhLi32ELi16ELi128ELNS_18Fp8KVCacheDataTypeE1ELb1ELi512EEEvPfS2_PT_PKS3_PKT0_S9_ifPKiSB_iPKfiiiSD_SD_iiiii
        .type           _ZN4vllm25paged_attention_v2_kernelIfhLi32ELi16ELi128ELNS_18Fp8KVCacheDataTypeE1ELb1ELi512EEEvPfS2_PT_PKS3_PKT0_S9_ifPKiSB_iPKfiiiSD_SD_iiiii,@function
        .size           _ZN4vllm25paged_attention_v2_kernelIfhLi32ELi16ELi128ELNS_18Fp8KVCacheDataTypeE1ELb1ELi512EEEvPfS2_PT_PKS3_PKT0_S9_ifPKiSB_iPKfiiiSD_SD_iiiii,(.L_x_27550 - _ZN4vllm25paged_attention_v2_kernelIfhLi32ELi16ELi128ELNS_18Fp8KVCacheDataTypeE1ELb1ELi512EEEvPfS2_PT_PKS3_PKT0_S9_ifPKiSB_iPKfiiiSD_SD_iiiii)
        .other          _ZN4vllm25paged_attention_v2_kernelIfhLi32ELi16ELi128ELNS_18Fp8KVCacheDataTypeE1ELb1ELi512EEEvPfS2_PT_PKS3_PKT0_S9_ifPKiSB_iPKfiiiSD_SD_iiiii,@"STO_CUDA_ENTRY STV_DEFAULT"
_ZN4vllm25paged_attention_v2_kernelIfhLi32ELi16ELi128ELNS_18Fp8KVCacheDataTypeE1ELb1ELi512EEEvPfS2_PT_PKS3_PKT0_S9_ifPKiSB_iPKfiiiSD_SD_iiiii:
.text._ZN4vllm25paged_attention_v2_kernelIfhLi32ELi16ELi128ELNS_18Fp8KVCacheDataTypeE1ELb1ELi512EEEvPfS2_PT_PKS3_PKT0_S9_ifPKiSB_iPKfiiiSD_SD_iiiii:
        /* <DEDUP_REMOVED lines=109> */
.L_x_16469:
        /* <DEDUP_REMOVED lines=20> */
.L_x_16475:
        /* <DEDUP_REMOVED lines=44> */
.L_x_16474:
[----:B------:R-:W-:Y:S05]  /*0ad0*/  BSYNC.RECONVERGENT B0 ;  /* 0x0000000000007941 */ /* 0x000fea0003800200 */
.L_x_16473:
[----:B------:R-:W-:-:S04]  /*0ae0*/  IADD3 R14, PT, PT, R14, 0x4, RZ ;  /* 0x000000040e0e7810 */ /* 0x000fc80007ffe0ff */
[----:B------:R-:W-:-:S13]  /*0af0*/  ISETP.GE.U32.AND P0, PT, R14, R9, PT ;  /* 0x000000090e00720c */ /* 0x000fda0003f06070 */
[----:B------:R-:W-:Y:S05]  /*0b00*/  @!P0 BRA `(.L_x_16475) ;  /* 0xfffffffc00408947 */ /* 0x000fea000383ffff */
.L_x_16471:
[----:B------:R-:W-:Y:S05]  /*0b10*/  BSYNC.RECONVERGENT B6 ;  /* 0x0000000000067941 */ /* 0x000fea0003800200 */
.L_x_16470:
        /* <DEDUP_REMOVED lines=11> */
.L_x_16511:
        /* <DEDUP_REMOVED lines=42> */
.L_x_16481:
        /* <DEDUP_REMOVED lines=11> */
.L_x_16480:
[----:B------:R-:W-:Y:S05]  /*0f20*/  BSYNC.RECONVERGENT B1 ;  /* 0x0000000000017941 */ /* 0x000fea0003800200 */
.L_x_16479:
        /* <DEDUP_REMOVED lines=12> */
.L_x_16484:
        /* <DEDUP_REMOVED lines=100> */
.L_x_16483:
[----:B------:R-:W-:Y:S05]  /*1630*/  BSYNC.RECONVERGENT B1 ;  /* 0x0000000000017941 */ /* 0x000fea0003800200 */
.L_x_16482:
        /* <DEDUP_REMOVED lines=55> */
.L_x_16486:
[----:B------:R-:W-:Y:S05]  /*19b0*/  BSYNC.RECONVERGENT B1 ;  /* 0x0000000000017941 */ /* 0x000fea0003800200 */
.L_x_16485:
        /* <DEDUP_REMOVED lines=26> */
.L_x_16478:
[----:B------:R-:W-:Y:S05]  /*1b60*/  BSYNC.RECONVERGENT B0 ;  /* 0x0000000000007941 */ /* 0x000fea0003800200 */
.L_x_16477:
        /* <DEDUP_REMOVED lines=40> */
.L_x_16491:
[----:B------:R-:W1:Y:S01]  /*1df0*/  LDS R20, [R13] ;  /* 0x000000000d147984 */ /* 0x000e620000000800 */
[----:B------:R-:W-:-:S04]  /*1e00*/  IADD3 R14, PT, PT, R14, 0x1, RZ ;  /* 0x000000010e0e7810 */ /* 0x000fc80007ffe0ff */
[----:B------:R-:W-:Y:S01]  /*1e10*/  ISETP.NE.AND P0, PT, R14, RZ, PT ;  /* 0x000000ff0e00720c */ /* 0x000fe20003f05270 */
[----:B-1----:R-:W-:-:S05]  /*1e20*/  FMUL.FTZ R20, R20, R3 ;  /* 0x0000000314147220 */ /* 0x002fca0000410000 */
[----:B------:R1:W-:Y:S02]  /*1e30*/  STS [R13], R20 ;  /* 0x000000140d007388 */ /* 0x0003e40000000800 */
[----:B-1----:R-:W-:-:S05]  /*1e40*/  VIADD R13, R13, 0x200 ;  /* 0x000002000d0d7836 */ /* 0x002fca0000000000 */
[----:B------:R-:W-:Y:S05]  /*1e50*/  @P0 BRA `(.L_x_16491) ;  /* 0xfffffffc00e40947 */ /* 0x000fea000383ffff */
.L_x_16490:
[----:B------:R-:W-:Y:S05]  /*1e60*/  BSYNC.RECONVERGENT B1 ;  /* 0x0000000000017941 */ /* 0x000fea0003800200 */
.L_x_16489:
        /* <DEDUP_REMOVED lines=12> */
.L_x_16494:
        /* <DEDUP_REMOVED lines=52> */
.L_x_16493:
[----:B------:R-:W-:Y:S05]  /*2270*/  BSYNC.RECONVERGENT B1 ;  /* 0x0000000000017941 */ /* 0x000fea0003800200 */
.L_x_16492:
        /* <DEDUP_REMOVED lines=31> */
.L_x_16496:
[----:B------:R-:W-:Y:S05]  /*2470*/  BSYNC.RECONVERGENT B1 ;  /* 0x0000000000017941 */ /* 0x000fea0003800200 */
.L_x_16495:
        /* <DEDUP_REMOVED lines=14> */
.L_x_16488:
[----:B------:R-:W-:Y:S05]  /*2560*/  BSYNC.RECONVERGENT B0 ;  /* 0x0000000000007941 */ /* 0x000fea0003800200 */
.L_x_16487:
        /* <DEDUP_REMOVED lines=18> */
.L_x_16498:
[----:B------:R-:W-:Y:S05]  /*2690*/  BSYNC.RECONVERGENT B0 ;  /* 0x0000000000007941 */ /* 0x000fea0003800200 */
.L_x_16497:
        /* <DEDUP_REMOVED lines=27> */
.L_x_16502:
        /* <DEDUP_REMOVED lines=34> */
.L_x_16501:
        /* <DEDUP_REMOVED lines=16> */
.L_x_16500:
[----:B------:R-:W-:Y:S05]  /*2b70*/  BSYNC.RECONVERGENT B6 ;  /* 0x0000000000067941 */ /* 0x000fea0003800200 */
.L_x_16499:
        /* <DEDUP_REMOVED lines=17> */
.L_x_16520:
        /* <DEDUP_REMOVED lines=19> */
.L_x_16505:
[----:B------:R-:W-:Y:S05]  /*2dc0*/  BSYNC.RECONVERGENT B0 ;  /* 0x0000000000007941 */ /* 0x000fea0003800200 */
.L_x_16504:
        /* <DEDUP_REMOVED lines=52> */
.L_x_16472:
        /* <DEDUP_REMOVED lines=16> */
.L_x_16506:
[----:B------:R-:W-:Y:S05]  /*3210*/  EXIT ;  /* 0x000000000000794d */ /* 0x000fea0003800000 */
.L_x_16476:
[----:B------:R-:W-:Y:S01]  /*3220*/  HFMA2 R12, -RZ, RZ, 0, 9.5367431640625e-07 ;  /* 0x00000010ff0c7431 */ /* 0x000fe200000001ff */
[----:B------:R-:W-:Y:S01]  /*3230*/  MOV R11, 0x1f ;  /* 0x0000001f000b7802 */ /* 0x000fe20000000f00 */
[----:B------:R-:W-:-:S07]  /*3240*/  IMAD.MOV.U32 R15, RZ, RZ, -0x1 ;  /* 0xffffffffff0f7424 */ /* 0x000fce00078e00ff */
[----:B------:R-:W-:Y:S05]  /*3250*/  WARPSYNC.COLLECTIVE R15, `(.L_x_16507) ;  /* 0x000000000f087348 */ /* 0x000fea0003c00000 */
[----:B------:R0:W1:Y:S02]  /*3260*/  SHFL.BFLY P6, R14, R13, R12, R11 ;  /* 0x0c00000c0d0e7389 */ /* 0x00006400000c000b */
[----:B01----:R-:W-:Y:S05]  /*3270*/  ENDCOLLECTIVE ;  /* 0x000000000000791b */ /* 0x003fea0003800000 */
.L_x_16507:
[----:B------:R-:W-:Y:S01]  /*3280*/  HFMA2 R12, -RZ, RZ, 0, 4.76837158203125e-07 ;  /* 0x00000008ff0c7431 */ /* 0x000fe200000001ff */
[----:B------:R-:W-:-:S04]  /*3290*/  FMNMX.FTZ R0, R14, -3.40282346638528859812e+38, !PT ;  /* 0xff7fffff0e007809 */ /* 0x000fc80007810000 */
[----:B------:R-:W-:-:S07]  /*32a0*/  MOV R13, R0 ;  /* 0x00000000000d7202 */ /* 0x000fce0000000f00 */
[----:B------:R-:W-:Y:S05]  /*32b0*/  WARPSYNC.COLLECTIVE R15, `(.L_x_16508) ;  /* 0x000000000f087348 */ /* 0x000fea0003c00000 */
[----:B------:R0:W1:Y:S02]  /*32c0*/  SHFL.BFLY P6, R14, R13, R12, R11 ;  /* 0x0c00000c0d0e7389 */ /* 0x00006400000c000b */
[----:B01----:R-:W-:Y:S05]  /*32d0*/  ENDCOLLECTIVE ;  /* 0x000000000000791b */ /* 0x003fea0003800000 */
.L_x_16508:
[----:B------:R-:W-:Y:S02]  /*32e0*/  MOV R12, 0x4 ;  /* 0x00000004000c7802 */ /* 0x000fe40000000f00 */
[----:B------:R-:W-:-:S05]  /*32f0*/  FMNMX.FTZ R2, R0, R14, !PT ;  /* 0x0000000e00027209 */ /* 0x000fca0007810000 */
[----:B------:R-:W-:-:S07]  /*3300*/  IMAD.MOV.U32 R13, RZ, RZ, R2 ;  /* 0x000000ffff0d7224 */ /* 0x000fce00078e0002 */
[----:B------:R-:W-:Y:S05]  /*3310*/  WARPSYNC.COLLECTIVE R15, `(.L_x_16509) ;  /* 0x000000000f087348 */ /* 0x000fea0003c00000 */
[----:B------:R0:W1:Y:S02]  /*3320*/  SHFL.BFLY P6, R14, R13, R12, R11 ;  /* 0x0c00000c0d0e7389 */ /* 0x00006400000c000b */
[----:B01----:R-:W-:Y:S05]  /*3330*/  ENDCOLLECTIVE ;  /* 0x000000000000791b */ /* 0x003fea0003800000 */
.L_x_16509:
[----:B------:R-:W-:Y:S01]  /*3340*/  IMAD.MOV.U32 R12, RZ, RZ, 0x2 ;  /* 0x00000002ff0c7424 */ /* 0x000fe200078e00ff */
[----:B------:R-:W-:-:S04]  /*3350*/  FMNMX.FTZ R3, R2, R14, !PT ;  /* 0x0000000e02037209 */ /* 0x000fc80007810000 */
[----:B------:R-:W-:-:S07]  /*3360*/  MOV R13, R3 ;  /* 0x00000003000d7202 */ /* 0x000fce0000000f00 */
[----:B------:R-:W-:Y:S05]  /*3370*/  WARPSYNC.COLLECTIVE R15, `(.L_x_16510) ;  /* 0x000000000f087348 */ /* 0x000fea0003c00000 */
[----:B------:R0:W1:Y:S02]  /*3380*/  SHFL.BFLY P6, R14, R13, R12, R11 ;  /* 0x0c00000c0d0e7389 */ /* 0x00006400000c000b */
[----:B01----:R-:W-:Y:S05]  /*3390*/  ENDCOLLECTIVE ;  /* 0x000000000000791b */ /* 0x003fea0003800000 */
.L_x_16510:
[----:B------:R-:W-:Y:S05]  /*33a0*/  BRA `(.L_x_16511) ;  /* 0xffffffd800087947 */ /* 0x000fea000383ffff */
.L_x_16503:
[----:B--2---:R-:W-:Y:S01]  /*33b0*/  HFMA2 R13, -RZ, RZ, 0, 0 ;  /* 0x00000000ff0d7431 */ /* 0x004fe200000001ff */
[----:B-1-3--:R-:W-:Y:S01]  /*33c0*/  MOV R12, 0x2 ;  /* 0x00000002000c7802 */ /* 0x00afe20000000f00 */
[----:B------:R-:W-:Y:S01]  /*33d0*/  IMAD.MOV.U32 R11, RZ, RZ, 0x1f ;  /* 0x0000001fff0b7424 */ /* 0x000fe200078e00ff */
[----:B------:R-:W-:-:S07]  /*33e0*/  MOV R15, 0xffffffff ;  /* 0xffffffff000f7802 */ /* 0x000fce0000000f00 */
[----:B0-----:R-:W-:Y:S05]  /*33f0*/  WARPSYNC.COLLECTIVE R15, `(.L_x_16512) ;  /* 0x000000000f087348 */ /* 0x001fea0003c00000 */
[----:B------:R1:W2:Y:S02]  /*3400*/  SHFL.BFLY P6, R14, R13, R12, R11 ;  /* 0x0c00000c0d0e7389 */ /* 0x0002a400000c000b */
[----:B012---:R-:W-:Y:S05]  /*3410*/  ENDCOLLECTIVE ;  /* 0x000000000000791b */ /* 0x007fea0003800000 */
.L_x_16512:
[----:B------:R-:W-:Y:S02]  /*3420*/  IMAD.MOV.U32 R12, RZ, RZ, 0x1 ;  /* 0x00000001ff0c7424 */ /* 0x000fe400078e00ff */
[----:B------:R-:W-:-:S05]  /*3430*/  FADD.FTZ R3, RZ, R14 ;  /* 0x0000000eff037221 */ /* 0x000fca0000010000 */
[----:B------:R-:W-:-:S07]  /*3440*/  MOV R13, R3 ;  /* 0x00000003000d7202 */ /* 0x000fce0000000f00 */
[----:B------:R-:W-:Y:S05]  /*3450*/  WARPSYNC.COLLECTIVE R15, `(.L_x_16513) ;  /* 0x000000000f087348 */ /* 0x000fea0003c00000 */
[----:B------:R0:W1:Y:S02]  /*3460*/  SHFL.BFLY P6, R14, R13, R12, R11 ;  /* 0x0c00000c0d0e7389 */ /* 0x00006400000c000b */
[----:B01----:R-:W-:Y:S05]  /*3470*/  ENDCOLLECTIVE ;  /* 0x000000000000791b */ /* 0x003fea0003800000 */
.L_x_16513:
[----:B------:R-:W-:Y:S02]  /*3480*/  HFMA2 R13, -RZ, RZ, 0, 0 ;  /* 0x00000000ff0d7431 */ /* 0x000fe400000001ff */
[----:B------:R-:W-:Y:S01]  /*3490*/  IMAD.MOV.U32 R12, RZ, RZ, 0x2 ;  /* 0x00000002ff0c7424 */ /* 0x000fe200078e00ff */
[----:B------:R-:W-:-:S07]  /*34a0*/  MOV R0, R14 ;  /* 0x0000000e00007202 */ /* 0x000fce0000000f00 */
[----:B------:R-:W-:Y:S05]  /*34b0*/  WARPSYNC.COLLECTIVE R15, `(.L_x_16514) ;  /* 0x000000000f087348 */ /* 0x000fea0003c00000 */
[----:B------:R0:W1:Y:S02]  /*34c0*/  SHFL.BFLY P6, R14, R13, R12, R11 ;  /* 0x0c00000c0d0e7389 */ /* 0x00006400000c000b */
[----:B01----:R-:W-:Y:S05]  /*34d0*/  ENDCOLLECTIVE ;  /* 0x000000000000791b */ /* 0x003fea0003800000 */
.L_x_16514:
        /* <DEDUP_REMOVED lines=8> */
.L_x_16515:
[----:B------:R-:W-:Y:S02]  /*3560*/  HFMA2 R13, -RZ, RZ, 0, 0 ;  /* 0x00000000ff0d7431 */ /* 0x000fe400000001ff */
[----:B------:R-:W-:Y:S01]  /*3570*/  IMAD.MOV.U32 R12, RZ, RZ, 0x2 ;  /* 0x00000002ff0c7424 */ /* 0x000fe200078e00ff */
[----:B------:R-:W-:-:S07]  /*3580*/  MOV R5, R14 ;  /* 0x0000000e00057202 */ /* 0x000fce0000000f00 */
[----:B------:R-:W-:Y:S05]  /*3590*/  WARPSYNC.COLLECTIVE R15, `(.L_x_16516) ;  /* 0x000000000f087348 */ /* 0x000fea0003c00000 */
[----:B------:R0:W1:Y:S02]  /*35a0*/  SHFL.BFLY P6, R14, R13, R12, R11 ;  /* 0x0c00000c0d0e7389 */ /* 0x00006400000c000b */
[----:B01----:R-:W-:Y:S05]  /*35b0*/  ENDCOLLECTIVE ;  /* 0x000000000000791b */ /* 0x003fea0003800000 */
.L_x_16516:
        /* <DEDUP_REMOVED lines=8> */
.L_x_16517:
[----:B------:R-:W-:Y:S02]  /*3640*/  HFMA2 R13, -RZ, RZ, 0, 0 ;  /* 0x00000000ff0d7431 */ /* 0x000fe400000001ff */
[----:B------:R-:W-:Y:S01]  /*3650*/  IMAD.MOV.U32 R12, RZ, RZ, 0x2 ;  /* 0x00000002ff0c7424 */ /* 0x000fe200078e00ff */
[----:B------:R-:W-:-:S07]  /*3660*/  MOV R7, R14 ;  /* 0x0000000e00077202 */ /* 0x000fce0000000f00 */
[----:B------:R-:W-:Y:S05]  /*3670*/  WARPSYNC.COLLECTIVE R15, `(.L_x_16518) ;  /* 0x000000000f087348 */ /* 0x000fea0003c00000 */
[----:B------:R0:W1:Y:S02]  /*3680*/  SHFL.BFLY P6, R14, R13, R12, R11 ;  /* 0x0c00000c0d0e7389 */ /* 0x00006400000c000b */
[----:B01----:R-:W-:Y:S05]  /*3690*/  ENDCOLLECTIVE ;  /* 0x000000000000791b */ /* 0x003fea0003800000 */
.L_x_16518:
[----:B------:R-:W-:Y:S01]  /*36a0*/  FADD.FTZ R3, R6, R7 ;  /* 0x0000000706037221 */ /* 0x000fe20000010000 */
[----:B------:R-:W-:Y:S02]  /*36b0*/  HFMA2 R12, -RZ, RZ, 0, 5.9604644775390625e-08 ;  /* 0x00000001ff0c7431 */ /* 0x000fe400000001ff */
[----:B------:R-:W-:-:S05]  /*36c0*/  FADD.FTZ R8, RZ, R14 ;  /* 0x0000000eff087221 */ /* 0x000fca0000010000 */
[----:B------:R-:W-:-:S07]  /*36d0*/  MOV R13, R8 ;  /* 0x00000008000d7202 */ /* 0x000fce0000000f00 */
[----:B------:R-:W-:Y:S05]  /*36e0*/  WARPSYNC.COLLECTIVE R15, `(.L_x_16519) ;  /* 0x000000000f087348 */ /* 0x000fea0003c00000 */
[----:B------:R0:W1:Y:S02]  /*36f0*/  SHFL.BFLY P6, R14, R13, R12, R11 ;  /* 0x0c00000c0d0e7389 */ /* 0x00006400000c000b */
[----:B01----:R-:W-:Y:S05]  /*3700*/  ENDCOLLECTIVE ;  /* 0x000000000000791b */ /* 0x003fea0003800000 */
.L_x_16519:
[----:B------:R-:W-:Y:S05]  /*3710*/  BRA `(.L_x_16520) ;  /* 0xfffffff4005c7947 */ /* 0x000fea000383ffff */
.L_x_16521:
        /* <DEDUP_REMOVED lines=14> */
.L_x_27550:


//--------------------- .text._ZN4vllm25paged_attention_v2_kernelIfhLi256ELi8ELi128ELNS_18Fp8KVCacheDataTypeE1ELb0ELi512EEEvPfS2_PT_PKS3_PKT0_S9_ifPKiSB_iPKfiiiSD_SD_iiiii --------------------------
	.section	.text._ZN4vllm25paged_attention_v2_kernelIfhLi256ELi8ELi128ELNS_18Fp8KVCacheDataTypeE1ELb0ELi512EEEvPfS2_PT_PKS3_PKT0_S9_ifPKiSB_iPKfiiiSD_SD_iiiii,"ax",@progbits
	.align	128
        .global         _ZN4vllm25paged_attention_v2_kernelIfhLi256ELi8ELi128ELNS_18Fp8KVCacheDataTypeE1ELb0ELi512EEEvPfS2_PT_PKS3_PKT0_S9_ifPKiSB_iPKfiiiSD_SD_iiiii
        .type           _ZN4vllm25paged_attention_v2_kernelIfhLi256ELi8ELi128ELNS_18Fp8KVCacheDataTypeE1ELb0ELi512EEEvPfS2_PT_PKS3_PKT0_S9_ifPKiSB_iPKfiiiSD_SD_iiiii,@function
        .size           _ZN4vllm25paged_attention_v2_kernelIfhLi256ELi8ELi128ELNS_18Fp8KVCacheDataTypeE1ELb0ELi512EEEvPfS2_PT_PKS3_PKT0_S9_ifPKiSB_iPKfiiiSD_SD_iiiii,(.L_x_27551 - _ZN4vllm25paged_attention_v2_kernelIfhLi256ELi8ELi128ELNS_18Fp8KVCacheDataTypeE1ELb0ELi512EEEvPfS2_PT_PKS3_PKT0_S9_ifPKiSB_iPKfiiiSD_SD_iiiii)
        .other          _ZN4vllm25paged_attention_v2_kernelIfhLi256ELi8ELi128ELNS_18Fp8KVCacheDataTypeE1ELb0ELi512EEEvPfS2_PT_PKS3_PKT0_S9_ifPKiSB_iPKfiiiSD_SD_iiiii,@"STO_CUDA_ENTRY STV_DEFAULT"
_ZN4vllm25paged_attention_v2_kernelIfhLi256ELi8ELi128ELNS_18Fp8KVCacheDataTypeE1ELb0ELi512EEEvPfS2_PT_PKS3_PKT0_S9_ifPKiSB_iPKfiiiSD_SD_iiiii:
.text._ZN4vllm25paged_attention_v2_kernelIfhLi256ELi8ELi128ELNS_18Fp8KVCacheDataTypeE1ELb0ELi512EEEvPfS2_PT_PKS3_PKT0_S9_ifPKiSB_iPKfiiiSD_SD_iiiii:
        /* <DEDUP_REMOVED lines=52> */
.L_x_16523:
[----:B------:R-:W-:Y:S05]  /*0340*/  BSYNC.RECONVERGENT B6 ;  /* 0x0000000000067941 */ /* 0x000fea0003800200 */
.L_x_16522:
        /* <DEDUP_REMOVED lines=13> */
.L_x_16558:
        /* <DEDUP_REMOVED lines=40> */
.L_x_16529:
        /* <DEDUP_REMOVED lines=11> */
.L_x_16528:
[----:B------:R-:W-:Y:S05]  /*0750*/  BSYNC.RECONVERGENT B1 ;  /* 0x0000000000017941 */ /* 0x000fea0003800200 */
.L_x_16527:
        /* <DEDUP_REMOVED lines=13> */
.L_x_16532:
        /* <DEDUP_REMOVED lines=100> */
.L_x_16531:
[----:B------:R-:W-:Y:S05]  /*0e70*/  BSYNC.RECONVERGENT B1 ;  /* 0x0000000000017941 */ /* 0x000fea0003800200 */
.L_x_16530:
        /* <DEDUP_REMOVED lines=55> */
.L_x_16534:
[----:B------:R-:W-:Y:S05]  /*11f0*/  BSYNC.RECONVERGENT B1 ;  /* 0x0000000000017941 */ /* 0x000fea0003800200 */
.L_x_16533:
        /* <DEDUP_REMOVED lines=26> */
.L_x_16526:
[----:B------:R-:W-:Y:S05]  /*13a0*/  BSYNC.RECONVERGENT B0 ;  /* 0x0000000000007941 */ /* 0x000fea0003800200 */
.L_x_16525:
        /* <DEDUP_REMOVED lines=40> */
.L_x_16539:
[----:B------:R-:W1:Y:S01]  /*1630*/  LDS R13, [R4] ;  /* 0x00000000040d7984 */ /* 0x000e620000000800 */
[----:B------:R-:W-:-:S05]  /*1640*/  VIADD R11, R11, 0x1 ;  /* 0x000000010b0b7836 */ /* 0x000fca0000000000 */
[----:B------:R-:W-:Y:S01]  /*1650*/  ISETP.NE.AND P0, PT, R11, RZ, PT ;  /* 0x000000ff0b00720c */ /* 0x000fe20003f05270 */
[----:B-1----:R-:W-:-:S05]  /*1660*/  FMUL.FTZ R13, R13, R2 ;  /* 0x000000020d0d7220 */ /* 0x002fca0000410000 */
[----:B------:R1:W-:Y:S02]  /*1670*/  STS [R4], R13 ;  /* 0x0000000d04007388 */ /* 0x0003e40000000800 */
[----:B-1----:R-:W-:-:S05]  /*1680*/  IADD3 R4, PT, PT, R4, 0x200, RZ ;  /* 0x0000020004047810 */ /* 0x002fca0007ffe0ff */
[----:B------:R-:W-:Y:S05]  /*1690*/  @P0 BRA `(.L_x_16539) ;  /* 0xfffffffc00e40947 */ /* 0x000fea000383ffff */
.L_x_16538:
[----:B------:R-:W-:Y:S05]  /*16a0*/  BSYNC.RECONVERGENT B1 ;  /* 0x0000000000017941 */ /* 0x000fea0003800200 */
.L_x_16537:
        /* <DEDUP_REMOVED lines=13> */
.L_x_16542:
        /* <DEDUP_REMOVED lines=52> */
.L_x_16541:
[----:B------:R-:W-:Y:S05]  /*1ac0*/  BSYNC.RECONVERGENT B1 ;  /* 0x0000000000017941 */ /* 0x000fea0003800200 */
.L_x_16540:
        /* <DEDUP_REMOVED lines=31> */
.L_x_16544:
[----:B------:R-:W-:Y:S05]  /*1cc0*/  BSYNC.RECONVERGENT B1 ;  /* 0x0000000000017941 */ /* 0x000fea0003800200 */
.L_x_16543:
        /* <DEDUP_REMOVED lines=14> */
.L_x_16536:
[----:B------:R-:W-:Y:S05]  /*1db0*/  BSYNC.RECONVERGENT B0 ;  /* 0x0000000000007941 */ /* 0x000fea0003800200 */
.L_x_16535:
        /* <DEDUP_REMOVED lines=28> */
.L_x_16546:
[----:B------:R-:W-:Y:S05]  /*1f80*/  BSYNC.RECONVERGENT B0 ;  /* 0x0000000000007941 */ /* 0x000fea0003800200 */
.L_x_16545:
        /* <DEDUP_REMOVED lines=41> */
.L_x_16548:
[----:B------:R-:W-:Y:S05]  /*2220*/  BSYNC.RECONVERGENT B0 ;  /* 0x0000000000007941 */ /* 0x000fea0003800200 */
.L_x_16547:
        /* <DEDUP_REMOVED lines=36> */
.L_x_16550:
[----:B------:R-:W-:Y:S05]  /*2470*/  BSYNC.RECONVERGENT B0 ;  /* 0x0000000000007941 */ /* 0x000fea0003800200 */
.L_x_16549:
        /* <DEDUP_REMOVED lines=20> */
.L_x_16552:
[----:B------:R-:W-:Y:S05]  /*25c0*/  BSYNC.RECONVERGENT B0 ;  /* 0x0000000000007941 */ /* 0x000fea0003800200 */
.L_x_16551:
        /* <DEDUP_REMOVED lines=35> */
.L_x_16554:
[----:B------:R-:W-:Y:S05]  /*2800*/  BSYNC.RECONVERGENT B0 ;  /* 0x0000000000007941 */ /* 0x000fea0003800200 */
.L_x_16553:
        /* <DEDUP_REMOVED lines=31> */
.L_x_16524:
[----:B------:R-:W-:Y:S01]  /*2a00*/  HFMA2 R12, -RZ, RZ, 0, 9.5367431640625e-07 ;  /* 0x00000010ff0c7431 */ /* 0x000fe200000001ff */
[----:B------:R-:W-:Y:S02]  /*2a10*/  MOV R11, 0x1f ;  /* 0x0000001f000b7802 */ /* 0x000fe40000000f00 */
[----:B------:R-:W-:-:S07]  /*2a20*/  MOV R15, 0xffffffff ;  /* 0xffffffff000f7802 */ /* 0x000fce0000000f00 */
[----:B------:R-:W-:Y:S05]  /*2a30*/  WARPSYNC.COLLECTIVE R15, `(.L_x_16555) ;  /* 0x000000000f087348 */ /* 0x000fea0003c00000 */
[----:B------:R0:W1:Y:S02]  /*2a40*/  SHFL.BFLY P6, R14, R13, R12, R11 ;  /* 0x0c00000c0d0e7389 */ /* 0x00006400000c000b */
[----:B01----:R-:W-:Y:S05]  /*2a50*/  ENDCOLLECTIVE ;  /* 0x000000000000791b */ /* 0x003fea0003800000 */
.L_x_16555:
[----:B------:R-:W-:Y:S01]  /*2a60*/  HFMA2 R12, -RZ, RZ, 0, 4.76837158203125e-07 ;  /* 0x00000008ff0c7431 */ /* 0x000fe200000001ff */
[----:B------:R-:W-:-:S04]  /*2a70*/  FMNMX.FTZ R0, R14, -3.40282346638528859812e+38, !PT ;  /* 0xff7fffff0e007809 */ /* 0x000fc80007810000 */
[----:B------:R-:W-:-:S07]  /*2a80*/  MOV R13, R0 ;  /* 0x00000000000d7202 */ /* 0x000fce0000000f00 */
[----:B------:R-:W-:Y:S05]  /*2a90*/  WARPSYNC.COLLECTIVE R15, `(.L_x_16556) ;  /* 0x000000000f087348 */ /* 0x000fea0003c00000 */
[----:B------:R0:W1:Y:S02]  /*2aa0*/  SHFL.BFLY P6, R14, R13, R12, R11 ;  /* 0x0c00000c0d0e7389 */ /* 0x00006400000c000b */
[----:B01----:R-:W-:Y:S05]  /*2ab0*/  ENDCOLLECTIVE ;  /* 0x000000000000791b */ /* 0x003fea0003800000 */
.L_x_16556:
[----:B------:R-:W-:Y:S01]  /*2ac0*/  HFMA2 R12, -RZ, RZ, 0, 2.384185791015625e-07 ;  /* 0x00000004ff0c7431 */ /* 0x000fe200000001ff */
[----:B------:R-:W-:-:S04]  /*2ad0*/  FMNMX.FTZ R2, R0, R14, !PT ;  /* 0x0000000e00027209 */ /* 0x000fc80007810000 */
[----:B------:R-:W-:-:S07]  /*2ae0*/  MOV R13, R2 ;  /* 0x00000002000d7202 */ /* 0x000fce0000000f00 */
[----:B------:R-:W-:Y:S05]  /*2af0*/  WARPSYNC.COLLECTIVE R15, `(.L_x_16557) ;  /* 0x000000000f087348 */ /* 0x000fea0003c00000 */
[----:B------:R0:W1:Y:S02]  /*2b00*/  SHFL.BFLY P6, R14, R13, R12, R11 ;  /* 0x0c00000c0d0e7389 */ /* 0x00006400000c000b */
[----:B01----:R-:W-:Y:S05]  /*2b10*/  ENDCOLLECTIVE ;  /* 0x000000000000791b */ /* 0x003fea0003800000 */
.L_x_16557:
[----:B------:R-:W-:Y:S05]  /*2b20*/  BRA `(.L_x_16558) ;  /* 0xffffffd8003c7947 */ /* 0x000fea000383ffff */
.L_x_16559:
        /* <DEDUP_REMOVED lines=13> */
.L_x_27551:


//--------------------- .text._ZN4vllm25paged_attention_v2_kernelIfhLi192ELi8ELi128ELNS_18Fp8KVCacheDataTypeE1ELb0ELi512EEEvPfS2_PT_PKS3_PKT0_S9_ifPKiSB_iPKfiiiSD_SD_iiiii --------------------------
	.section	.text._ZN4vllm25paged_attention_v2_kernelIfhLi192ELi8ELi128ELNS_18Fp8KVCacheDataTypeE1ELb0ELi512EEEvPfS2_PT_PKS3_PKT0_S9_ifPKiSB_iPKfiiiSD_SD_iiiii,"ax",@progbits
	.align	128
        .global         _ZN4vllm25paged_attention_v2_kernelIfhLi192ELi8ELi128ELNS_18Fp8KVCacheDataTypeE1ELb0ELi512EEEvPfS2_PT_PKS3_PKT0_S9_ifPKiSB_iPKfiiiSD_SD_iiiii
        .type           _ZN4vllm25paged_attention_v2_kernelIfhLi192ELi8ELi128ELNS_18Fp8KVCacheDataTypeE1ELb0ELi512EEEvPfS2_PT_PKS3_PKT0_S9_ifPKiSB_iPKfiiiSD_SD_iiiii,@function
        .size           _ZN4vllm25paged_attention_v2_kernelIfhLi192ELi8ELi128ELNS_18Fp8KVCacheDataTypeE1ELb0ELi512EEEvPfS2_PT_PKS3_PKT0_S9_ifPKiSB_iPKfiiiSD_SD_iiiii,(.L_x_27552 - _ZN4vllm25paged_attention_v2_kernelIfhLi192ELi8ELi128ELNS_18Fp8KVCacheDataTypeE1ELb0ELi512EEEvPfS2_PT_PKS3_PKT0_S9_ifPKiSB_iPKfiiiSD_SD_iiiii)
        .other          _ZN4vllm25paged_attention_v2_kernelIfhLi192ELi8ELi128ELNS_18Fp8KVCacheDataTypeE1ELb0ELi512EEEvPfS2_PT_PKS3_PKT0_S9_ifPKiSB_iPKfiiiSD_SD_iiiii,@"STO_CUDA_ENTRY STV_DEFAULT"
_ZN4vllm25paged_attention_v2_kernelIfhLi192ELi8ELi128ELNS_18Fp8KVCacheDataTypeE1ELb0ELi512EEEvPfS2_PT_PKS3_PKT0_S9_ifPKiSB_iPKfiiiSD_SD_iiiii:
.text._ZN4vllm25paged_attention_v2_kernelIfhLi192ELi8ELi128ELNS_18Fp8KVCacheDataTypeE1ELb0ELi512EEEvPfS2_PT_PKS3_PKT0_S9_ifPKiSB_iPKfiiiSD_SD_iiiii:
        /* <DEDUP_REMOVED lines=52> */
.L_x_16561:
[----:B------:R-:W-:Y:S05]  /*0340*/  BSYNC.RECONVERGENT B6 ;  /* 0x0000000000067941 */ /* 0x000fea0003800200 */
.L_x_16560:
        /* <DEDUP_REMOVED lines=13> */
.L_x_16596:
        /* <DEDUP_REMOVED lines=40> */
.L_x_16567:
        /* <DEDUP_REMOVED lines=11> */
.L_x_16566:
[----:B------:R-:W-:Y:S05]  /*0750*/  BSYNC.RECONVERGENT B1 ;  /* 0x0000000000017941 */ /* 0x000fea0003800200 */
.L_x_16565:
        /* <DEDUP_REMOVED lines=13> */
.L_x_16570:
        /* <DEDUP_REMOVED lines=100> */
.L_x_16569:
[----:B------:R-:W-:Y:S05]  /*0e70*/  BSYNC.RECONVERGENT B1 ;  /* 0x0000000000017941 */ /* 0x000fea0003800200 */
.L_x_16568:
        /* <DEDUP_REMOVED lines=55> */
.L_x_16572:
[----:B------:R-:W-:Y:S05]  /*11f0*/  BSYNC.RECONVERGENT B1 ;  /* 0x0000000000017941 */ /* 0x000fea0003800200 */
.L_x_16571:
        /* <DEDUP_REMOVED lines=26> */
.L_x_16564:
[----:B------:R-:W-:Y:S05]  /*13a0*/  BSYNC.RECONVERGENT B0 ;  /* 0x0000000000007941 */ /* 0x000fea0003800200 */
.L_x_16563:
        /* <DEDUP_REMOVED lines=40> */
.L_x_16577:
[----:B------:R-:W1:Y:S01]  /*1630*/  LDS R13, [R4] ;  /* 0x00000000040d7984 */ /* 0x000e620000000800 */
[----:B------:R-:W-:-:S04]  /*1640*/  IADD3 R11, PT, PT, R11, 0x1, RZ ;  /* 0x000000010b0b7810 */ /* 0x000fc80007ffe0ff */
[----:B------:R-:W-:Y:S01]  /*1650*/  ISETP.NE.AND P0, PT, R11, RZ, PT ;  /* 0x000000ff0b00720c */ /* 0x000fe20003f05270 */
[----:B-1----:R-:W-:-:S05]  /*1660*/  FMUL.FTZ R13, R13, R2 ;  /* 0x000000020d0d7220 */ /* 0x002fca0000410000 */
[----:B------:R1:W-:Y:S02]  /*1670*/  STS [R4], R13 ;  /* 0x0000000d04007388 */ /* 0x0003e40000000800 */
[----:B-1----:R-:W-:-:S05]  /*1680*/  IADD3 R4, PT, PT, R4, 0x200, RZ ;  /* 0x0000020004047810 */ /* 0x002fca0007ffe0ff */
[----:B------:R-:W-:Y:S05]  /*1690*/  @P0 BRA `(.L_x_16577) ;  /* 0xfffffffc00e40947 */ /* 0x000fea000383ffff */
.L_x_16576:
[----:B------:R-:W-:Y:S05]  /*16a0*/  BSYNC.RECONVERGENT B1 ;  /* 0x0000000000017941 */ /* 0x000fea0003800200 */
.L_x_16575:
        /* <DEDUP_REMOVED lines=13> */
.L_x_16580:
        /* <DEDUP_REMOVED lines=52> */
.L_x_16579:
[----:B------:R-:W-:Y:S05]  /*1ac0*/  BSYNC.RECONVERGENT B1 ;  /* 0x0000000000017941 */ /* 0x000fea0003800200 */
.L_x_16578:
        /* <DEDUP_REMOVED lines=31> */
.L_x_16582:
[----:B------:R-:W-:Y:S05]  /*1cc0*/  BSYNC.RECONVERGENT B1 ;  /* 0x0000000000017941 */ /* 0x000fea0003800200 */
.L_x_16581:
        /* <DEDUP_REMOVED lines=14> */
.L_x_16574:
[----:B------:R-:W-:Y:S05]  /*1db0*/  BSYNC.RECONVERGENT B0 ;  /* 0x0000000000007941 */ /* 0x000fea0003800200 */
.L_x_16573:
        /* <DEDUP_REMOVED lines=32> */
.L_x_16584:
[----:B------:R-:W-:Y:S05]  /*1fc0*/  BSYNC.RECONVERGENT B0 ;  /* 0x0000000000007941 */ /* 0x000fea0003800200 */
.L_x_16583:
        /* <DEDUP_REMOVED lines=30> */
.L_x_16586:
[----:B------:R-:W-:Y:S05]  /*21b0*/  BSYNC.RECONVERGENT B0 ;  /* 0x0000000000007941 */ /* 0x000fea0003800200 */
.L_x_16585:
        /* <DEDUP_REMOVED lines=27> */
.L_x_16588:
[----:B------:R-:W-:Y:S05]  /*2370*/  BSYNC.RECONVERGENT B0 ;  /* 0x0000000000007941 */ /* 0x000fea0003800200 */
.L_x_16587:
        /* <DEDUP_REMOVED lines=15> */
.L_x_16590:
[----:B------:R-:W-:Y:S05]  /*2470*/  BSYNC.RECONVERGENT B0 ;  /* 0x0000000000007941 */ /* 0x000fea0003800200 */
.L_x_16589:
        /* <DEDUP_REMOVED lines=27> */
.L_x_16592:
[----:B------:R-:W-:Y:S05]  /*2630*/  BSYNC.RECONVERGENT B0 ;  /* 0x0000000000007941 */ /* 0x000fea0003800200 */
.L_x_16591:
        /* <DEDUP_REMOVED lines=27> */
.L_x_16562:
[----:B------:R-:W-:Y:S01]  /*27f0*/  HFMA2 R11, -RZ, RZ, 0, 1.847743988037109375e-06 ;  /* 0x0000001fff0b7431 */ /* 0x000fe200000001ff */
[----:B------:R-:W-:Y:S02]  /*2800*/  MOV R12, 0x10 ;  /* 0x00000010000c7802 */ /* 0x000fe40000000f00 */
[----:B------:R-:W-:-:S07]  /*2810*/  MOV R15, 0xffffffff ;  /* 0xffffffff000f7802 */ /* 0x000fce0000000f00 */
[----:B------:R-:W-:Y:S05]  /*2820*/  WARPSYNC.COLLECTIVE R15, `(.L_x_16593) ;  /* 0x000000000f087348 */ /* 0x000fea0003c00000 */
[----:B------:R0:W1:Y:S02]  /*2830*/  SHFL.BFLY P6, R14, R13, R12, R11 ;  /* 0x0c00000c0d0e7389 */ /* 0x00006400000c000b */
[----:B01----:R-:W-:Y:S05]  /*2840*/  ENDCOLLECTIVE ;  /* 0x000000000000791b */ /* 0x003fea0003800000 */
.L_x_16593:
[----:B------:R-:W-:Y:S01]  /*2850*/  HFMA2 R12, -RZ, RZ, 0, 4.76837158203125e-07 ;  /* 0x00000008ff0c7431 */ /* 0x000fe200000001ff */
[----:B------:R-:W-:-:S04]  /*2860*/  FMNMX.FTZ R0, R14, -3.40282346638528859812e+38, !PT ;  /* 0xff7fffff0e007809 */ /* 0x000fc80007810000 */
[----:B------:R-:W-:-:S07]  /*2870*/  MOV R13, R0 ;  /* 0x00000000000d7202 */ /* 0x000fce0000000f00 */
[----:B------:R-:W-:Y:S05]  /*2880*/  WARPSYNC.COLLECTIVE R15, `(.L_x_16594) ;  /* 0x000000000f087348 */ /* 0x000fea0003c00000 */
[----:B------:R0:W1:Y:S02]  /*2890*/  SHFL.BFLY P6, R14, R13, R12, R11 ;  /* 0x0c00000c0d0e7389 */ /* 0x00006400000c000b */
[----:B01----:R-:W-:Y:S05]  /*28a0*/  ENDCOLLECTIVE ;  /* 0x000000000000791b */ /* 0x003fea0003800000 */
.L_x_16594:
[----:B------:R-:W-:Y:S01]  /*28b0*/  HFMA2 R12, -RZ, RZ, 0, 2.384185791015625e-07 ;  /* 0x00000004ff0c7431 */ /* 0x000fe200000001ff */
[----:B------:R-:W-:-:S04]  /*28c0*/  FMNMX.FTZ R2, R0, R14, !PT ;  /* 0x0000000e00027209 */ /* 0x000fc80007810000 */
[----:B------:R-:W-:-:S07]  /*28d0*/  MOV R13, R2 ;  /* 0x00000002000d7202 */ /* 0x000fce0000000f00 */
[----:B------:R-:W-:Y:S05]  /*28e0*/  WARPSYNC.COLLECTIVE R15, `(.L_x_16595) ;  /* 0x000000000f087348 */ /* 0x000fea0003c00000 */
[----:B------:R0:W1:Y:S02]  /*28f0*/  SHFL.BFLY P6, R14, R13, R12, R11 ;  /* 0x0c00000c0d0e7389 */ /* 0x00006400000c000b */
[----:B01----:R-:W-:Y:S05]  /*2900*/  ENDCOLLECTIVE ;  /* 0x000000000000791b */ /* 0x003fea0003800000 */
.L_x_16595:
[----:B------:R-:W-:Y:S05]  /*2910*/  BRA `(.L_x_16596) ;  /* 0xffffffd800c07947 */ /* 0x000fea000383ffff */
.L_x_16597:
        /* <DEDUP_REMOVED lines=14> */
.L_x_27552:


//--------------------- .text._ZN4vllm25paged_attention_v2_kernelIfhLi128ELi8ELi128ELNS_18Fp8KVCacheDataTypeE1ELb0ELi512EEEvPfS2_PT_PKS3_PKT0_S9_ifPKiSB_iPKfiiiSD_SD_iiiii --------------------------
	.section	.text._ZN4vllm25paged_attention_v2_kernelIfhLi128ELi8ELi128ELNS_18Fp8KVCacheDataTypeE1ELb0ELi512EEEvPfS2_PT_PKS3_PKT0_S9_ifPKiSB_iPKfiiiSD_SD_iiiii,"ax",@progbits
	.align	128
        .global         _ZN4vllm25paged_attention_v2_kernelIfhLi128ELi8ELi128ELNS_18Fp8KVCacheDataTypeE1ELb0ELi512EEEvPfS2_PT_PKS3_PKT0_S9_ifPKiSB_iPKfiiiSD_SD_iiiii
        .type           _ZN4vllm25paged_attention_v2_kernelIfhLi128ELi8ELi128ELNS_18Fp8KVCacheDataTypeE1ELb0ELi512EEEvPfS2_PT_PKS3_PKT0_S9_ifPKiSB_iPKfiiiSD_SD_iiiii,@function
        .size           _ZN4vllm25paged_attention_v2_kernelIfhLi128ELi8ELi128ELNS_18Fp8KVCacheDataTypeE1ELb0ELi512EEEvPfS2_PT_PKS3_PKT0_S9_ifPKiSB_iPKfiiiSD_SD_iiiii,(.L_x_27553 - _ZN4vllm25paged_attention_v2_kernelIfhLi128ELi8ELi128ELNS_18Fp8KVCacheDataTypeE1ELb0ELi512EEEvPfS2_PT_PKS3_PKT0_S9_ifPKiSB_iPKfiiiSD_SD_iiiii)
        .other          _ZN4vllm25paged_attention_v2_kernelIfhLi128ELi8ELi128ELNS_18Fp8KVCacheDataTypeE1ELb0ELi512EEEvPfS2_PT_PKS3_PKT0_S9_ifPKiSB_iPKfiiiSD_SD_iiiii,@"STO_CUDA_ENTRY STV_DEFAULT"
_ZN4vllm25paged_attention_v2_kernelIfhLi128ELi8ELi128ELNS_18Fp8KVCacheDataTypeE1ELb0ELi512EEEvPfS2_PT_PKS3_PKT0_S9_ifPKiSB_iPKfiiiSD_SD_iiiii:
.text._ZN4vllm25paged_attention_v2_kernelIfhLi128ELi8ELi128ELNS_18Fp8KVCacheDataTypeE1ELb0ELi512EEEvPfS2_PT_PKS3_PKT0_S9_ifPKiSB_iPKfiiiSD_SD_iiiii:
        /* <DEDUP_REMOVED lines=52> */
.L_x_16599:
[----:B------:R-:W-:Y:S05]  /*0340*/  BSYNC.RECONVERGENT B6 ;  /* 0x0000000000067941 */ /* 0x000fea0003800200 */
.L_x_16598:
        /* <DEDUP_REMOVED lines=13> */
.L_x_16634:
        /* <DEDUP_REMOVED lines=40> */
.L_x_16605:
        /* <DEDUP_REMOVED lines=11> */
.L_x_16604:
[----:B------:R-:W-:Y:S05]  /*0750*/  BSYNC.RECONVERGENT B1 ;  /* 0x0000000000017941 */ /* 0x000fea0003800200 */
.L_x_16603:
        /* <DEDUP_REMOVED lines=13> */
.L_x_16608:
        /* <DEDUP_REMOVED lines=100> */
.L_x_16607:
[----:B------:R-:W-:Y:S05]  /*0e70*/  BSYNC.RECONVERGENT B1 ;  /* 0x0000000000017941 */ /* 0x000fea0003800200 */
.L_x_16606:
        /* <DEDUP_REMOVED lines=55> */
.L_x_16610:
[----:B------:R-:W-:Y:S05]  /*11f0*/  BSYNC.RECONVERGENT B1 ;  /* 0x0000000000017941 */ /* 0x000fea0003800200 */
.L_x_16609:
        /* <DEDUP_REMOVED lines=26> */
.L_x_16602:
[----:B------:R-:W-:Y:S05]  /*13a0*/  BSYNC.RECONVERGENT B0 ;  /* 0x0000000000007941 */ /* 0x000fea0003800200 */
.L_x_16601:
        /* <DEDUP_REMOVED lines=40> */
.L_x_16615:
[----:B------:R-:W1:Y:S01]  /*1630*/  LDS R13, [R4] ;  /* 0x00000000040d7984 */ /* 0x000e620000000800 */
[----:B------:R-:W-:-:S04]  /*1640*/  IADD3 R11, PT, PT, R11, 0x1, RZ ;  /* 0x000000010b0b7810 */ /* 0x000fc80007ffe0ff */
[----:B------:R-:W-:Y:S01]  /*1650*/  ISETP.NE.AND P0, PT, R11, RZ, PT ;  /* 0x000000ff0b00720c */ /* 0x000fe20003f05270 */
[----:B-1----:R-:W-:-:S05]  /*1660*/  FMUL.FTZ R13, R13, R2 ;  /* 0x000000020d0d7220 */ /* 0x002fca0000410000 */
[----:B------:R1:W-:Y:S02]  /*1670*/  STS [R4], R13 ;  /* 0x0000000d04007388 */ /* 0x0003e40000000800 */
[----:B-1----:R-:W-:-:S05]  /*1680*/  IADD3 R4, PT, PT, R4, 0x200, RZ ;  /* 0x0000020004047810 */ /* 0x002fca0007ffe0ff */
[----:B------:R-:W-:Y:S05]  /*1690*/  @P0 BRA `(.L_x_16615) ;  /* 0xfffffffc00e40947 */ /* 0x000fea000383ffff */
.L_x_16614:
[----:B------:R-:W-:Y:S05]  /*16a0*/  BSYNC.RECONVERGENT B1 ;  /* 0x0000000000017941 */ /* 0x000fea0003800200 */
.L_x_16613:
        /* <DEDUP_REMOVED lines=13> */
.L_x_16618:
        /* <DEDUP_REMOVED lines=52> */
.L_x_16617:
[----:B------:R-:W-:Y:S05]  /*1ac0*/  BSYNC.RECONVERGENT B1 ;  /* 0x0000000000017941 */ /* 0x000fea0003800200 */
.L_x_16616:
        /* <DEDUP_REMOVED lines=31> */
.L_x_16620:
[----:B------:R-:W-:Y:S05]  /*1cc0*/  BSYNC.RECONVERGENT B1 ;  /* 0x0000000000017941 */ /* 0x000fea0003800200 */
.L_x_16619:
        /* <DEDUP_REMOVED lines=14> */
.L_x_16612:
[----:B------:R-:W-:Y:S05]  /*1db0*/  BSYNC.RECONVERGENT B0 ;  /* 0x0000000000007941 */ /* 0x000fea0003800200 */
.L_x_16611:
        /* <DEDUP_REMOVED lines=28> */
.L_x_16622:
[----:B------:R-:W-:Y:S05]  /*1f80*/  BSYNC.RECONVERGENT B0 ;  /* 0x0000000000007941 */ /* 0x000fea0003800200 */
.L_x_16621:
        /* <DEDUP_REMOVED lines=26> */
.L_x_16624:
[----:B------:R-:W-:Y:S05]  /*2130*/  BSYNC.RECONVERGENT B0 ;  /* 0x0000000000007941 */ /* 0x000fea0003800200 */
.L_x_16623:
        /* <DEDUP_REMOVED lines=20> */
.L_x_16626:
[----:B------:R-:W-:Y:S05]  /*2280*/  BSYNC.RECONVERGENT B0 ;  /* 0x0000000000007941 */ /* 0x000fea0003800200 */
.L_x_16625:
        /* <DEDUP_REMOVED lines=12> */
.L_x_16628:
[----:B------:R-:W-:Y:S05]  /*2350*/  BSYNC.RECONVERGENT B0 ;  /* 0x0000000000007941 */ /* 0x000fea0003800200 */
.L_x_16627:
        /* <DEDUP_REMOVED lines=19> */
.L_x_16630:
[----:B------:R-:W-:Y:S05]  /*2490*/  BSYNC.RECONVERGENT B0 ;  /* 0x0000000000007941 */ /* 0x000fea0003800200 */
.L_x_16629:
        /* <DEDUP_REMOVED lines=23> */
.L_x_16600:
[----:B------:R-:W-:Y:S02]  /*2610*/  HFMA2 R11, -RZ, RZ, 0, 1.847743988037109375e-06 ;  /* 0x0000001fff0b7431 */ /* 0x000fe400000001ff */
[----:B------:R-:W-:Y:S01]  /*2620*/  IMAD.MOV.U32 R12, RZ, RZ, 0x10 ;  /* 0x00000010ff0c7424 */ /* 0x000fe200078e00ff */
[----:B------:R-:W-:-:S07]  /*2630*/  MOV R15, 0xffffffff ;  /* 0xffffffff000f7802 */ /* 0x000fce0000000f00 */
[----:B------:R-:W-:Y:S05]  /*2640*/  WARPSYNC.COLLECTIVE R15, `(.L_x_16631) ;  /* 0x000000000f087348 */ /* 0x000fea0003c00000 */
[----:B------:R0:W1:Y:S02]  /*2650*/  SHFL.BFLY P6, R14, R13, R12, R11 ;  /* 0x0c00000c0d0e7389 */ /* 0x00006400000c000b */
[----:B01----:R-:W-:Y:S05]  /*2660*/  ENDCOLLECTIVE ;  /* 0x000000000000791b */ /* 0x003fea0003800000 */
.L_x_16631:
[----:B------:R-:W-:Y:S01]  /*2670*/  HFMA2 R12, -RZ, RZ, 0, 4.76837158203125e-07 ;  /* 0x00000008ff0c7431 */ /* 0x000fe200000001ff */
[----:B------:R-:W-:-:S04]  /*2680*/  FMNMX.FTZ R0, R14, -3.40282346638528859812e+38, !PT ;  /* 0xff7fffff0e007809 */ /* 0x000fc80007810000 */
[----:B------:R-:W-:-:S07]  /*2690*/  MOV R13, R0 ;  /* 0x00000000000d7202 */ /* 0x000fce0000000f00 */
[----:B------:R-:W-:Y:S05]  /*26a0*/  WARPSYNC.COLLECTIVE R15, `(.L_x_16632) ;  /* 0x000000000f087348 */ /* 0x000fea0003c00000 */
[----:B------:R0:W1:Y:S02]  /*26b0*/  SHFL.BFLY P6, R14, R13, R12, R11 ;  /* 0x0c00000c0d0e7389 */ /* 0x00006400000c000b */
[----:B01----:R-:W-:Y:S05]  /*26c0*/  ENDCOLLECTIVE ;  /* 0x000000000000791b */ /* 0x003fea0003800000 */
.L_x_16632:
[----:B------:R-:W-:Y:S01]  /*26d0*/  HFMA2 R12, -RZ, RZ, 0, 2.384185791015625e-07 ;  /* 0x00000004ff0c7431 */ /* 0x000fe200000001ff */
[----:B------:R-:W-:-:S04]  /*26e0*/  FMNMX.FTZ R2, R0, R14, !PT ;  /* 0x0000000e00027209 */ /* 0x000fc80007810000 */
[----:B------:R-:W-:-:S07]  /*26f0*/  MOV R13, R2 ;  /* 0x00000002000d7202 */ /* 0x000fce0000000f00 */
[----:B------:R-:W-:Y:S05]  /*2700*/  WARPSYNC.COLLECTIVE R15, `(.L_x_16633) ;  /* 0x000000000f087348 */ /* 0x000fea0003c00000 */
[----:B------:R0:W1:Y:S02]  /*2710*/  SHFL.BFLY P6, R14, R13, R12, R11 ;  /* 0x0c00000c0d0e7389 */ /* 0x00006400000c000b */
[----:B01----:R-:W-:Y:S05]  /*2720*/  ENDCOLLECTIVE ;  /* 0x000000000000791b */ /* 0x003fea0003800000 */
.L_x_16633:
[----:B------:R-:W-:Y:S05]  /*2730*/  BRA `(.L_x_16634) ;  /* 0xffffffdc00387947 */ /* 0x000fea000383ffff */
.L_x_16635:
        /* <DEDUP_REMOVED lines=12> */
.L_x_27553:


//--------------------- .text._ZN4vllm25paged_attention_v2_kernelIfhLi120ELi8ELi128ELNS_18Fp8KVCacheDataTypeE1ELb0ELi512EEEvPfS2_PT_PKS3_PKT0_S9_ifPKiSB_iPKfiiiSD_SD_iiiii --------------------------
	.section	.text._ZN4vllm25paged_attention_v2_kernelIfhLi120ELi8ELi128ELNS_18Fp8KVCacheDataTypeE1ELb0ELi512EEEvPfS2_PT_PKS3_PKT0_S9_ifPKiSB_iPKfiiiSD_SD_iiiii,"ax",@progbits
	.align	128
        .global         _ZN4vllm25paged_attention_v2_kernelIfhLi120ELi8ELi128ELNS_18Fp8KVCacheDataTypeE1ELb0ELi512EEEvPfS2_PT_PKS3_PKT0_S9_ifPKiSB_iPKfiiiSD_SD_iiiii
        .type           _ZN4vllm25paged_attention_v2_kernelIfhLi120ELi8ELi128ELNS_18Fp8KVCacheDataTypeE1ELb0ELi512EEEvPfS2_PT_PKS3_PKT0_S9_ifPKiSB_iPKfiiiSD_SD_iiiii,@function
        .size           _ZN4vllm25paged_attention_v2_kernelIfhLi120ELi8ELi128ELNS_18Fp8KVCacheDataTypeE1ELb0ELi512EEEvPfS2_PT_PKS3_PKT0_S9_ifPKiSB_iPKfiiiSD_SD_iiiii,(.L_x_27554 - _ZN4vllm25paged_attention_v2_kernelIfhLi120ELi8ELi128ELNS_18Fp8KVCacheDataTypeE1ELb0ELi512EEEvPfS2_PT_PKS3_PKT0_S9_ifPKiSB_iPKfiiiSD_SD_iiiii)
        .other          _ZN4vllm25paged_attention_v2_kernelIfhLi120ELi8ELi128ELNS_18Fp8KVCacheDataTypeE1ELb0ELi512EEEvPfS2_PT_PKS3_PKT0_S9_ifPKiSB_iPKfiiiSD_SD_iiiii,@"STO_CUDA_ENTRY STV_DEFAULT"
_ZN4vllm25paged_attention_v2_kernelIfhLi120ELi8ELi128ELNS_18Fp8KVCacheDataTypeE1ELb0ELi512EEEvPfS2_PT_PKS3_PKT0_S9_ifPKiSB_iPKfiiiSD_SD_iiiii:
.text._ZN4vllm25paged_attention_v2_kernelIfhLi120ELi8ELi128ELNS_18Fp8KVCacheDataTypeE1ELb0ELi512EEEvPfS2_PT_PKS3_PKT0_S9_ifPKiSB_iPKfiiiSD_SD_iiiii:
        /* <DEDUP_REMOVED lines=52> */
.L_x_16637:
[----:B------:R-:W-:Y:S05]  /*0340*/  BSYNC.RECONVERGENT B6 ;  /* 0x0000000000067941 */ /* 0x000fea0003800200 */
.L_x_16636:
        /* <DEDUP_REMOVED lines=13> */
.L_x_16676:
        /* <DEDUP_REMOVED lines=40> */
.L_x_16643:
        /* <DEDUP_REMOVED lines=11> */
.L_x_16642:
[----:B------:R-:W-:Y:S05]  /*0750*/  BSYNC.RECONVERGENT B1 ;  /* 0x0000000000017941 */ /* 0x000fea0003800200 */
.L_x_16641:
        /* <DEDUP_REMOVED lines=13> */
.L_x_16646:
        /* <DEDUP_REMOVED lines=100> */
.L_x_16645:
[----:B------:R-:W-:Y:S05]  /*0e70*/  BSYNC.RECONVERGENT B1 ;  /* 0x0000000000017941 */ /* 0x000fea0003800200 */
.L_x_16644:
        /* <DEDUP_REMOVED lines=55> */
.L_x_16648:
[----:B------:R-:W-:Y:S05]  /*11f0*/  BSYNC.RECONVERGENT B1 ;  /* 0x0000000000017941 */ /* 0x000fea0003800200 */
.L_x_16647:
        /* <DEDUP_REMOVED lines=26> */
.L_x_16640:
[----:B------:R-:W-:Y:S05]  /*13a0*/  BSYNC.RECONVERGENT B0 ;  /* 0x0000000000007941 */ /* 0x000fea0003800200 */
.L_x_16639:
        /* <DEDUP_REMOVED lines=40> */
.L_x_16653:
[----:B------:R-:W1:Y:S01]  /*1630*/  LDS R13, [R4] ;  /* 0x00000000040d7984 */ /* 0x000e620000000800 */
[----:B------:R-:W-:-:S04]  /*1640*/  IADD3 R11, PT, PT, R11, 0x1, RZ ;  /* 0x000000010b0b7810 */ /* 0x000fc80007ffe0ff */
[----:B------:R-:W-:Y:S01]  /*1650*/  ISETP.NE.AND P0, PT, R11, RZ, PT ;  /* 0x000000ff0b00720c */ /* 0x000fe20003f05270 */
[----:B-1----:R-:W-:-:S05]  /*1660*/  FMUL.FTZ R13, R13, R2 ;  /* 0x000000020d0d7220 */ /* 0x002fca0000410000 */
[----:B------:R1:W-:Y:S02]  /*1670*/  STS [R4], R13 ;  /* 0x0000000d04007388 */ /* 0x0003e40000000800 */
[----:B-1----:R-:W-:-:S05]  /*1680*/  IADD3 R4, PT, PT, R4, 0x200, RZ ;  /* 0x0000020004047810 */ /* 0x002fca0007ffe0ff */
[----:B------:R-:W-:Y:S05]  /*1690*/  @P0 BRA `(.L_x_16653) ;  /* 0xfffffffc00e40947 */ /* 0x000fea000383ffff */
.L_x_16652:
[----:B------:R-:W-:Y:S05]  /*16a0*/  BSYNC.RECONVERGENT B1 ;  /* 0x0000000000017941 */ /* 0x000fea0003800200 */
.L_x_16651:
        /* <DEDUP_REMOVED lines=13> */
.L_x_16656:
        /* <DEDUP_REMOVED lines=52> */
.L_x_16655:
[----:B------:R-:W-:Y:S05]  /*1ac0*/  BSYNC.RECONVERGENT B1 ;  /* 0x0000000000017941 */ /* 0x000fea0003800200 */
.L_x_16654:
        /* <DEDUP_REMOVED lines=31> */
.L_x_16658:
[----:B------:R-:W-:Y:S05]  /*1cc0*/  BSYNC.RECONVERGENT B1 ;  /* 0x0000000000017941 */ /* 0x000fea0003800200 */
.L_x_16657:
        /* <DEDUP_REMOVED lines=14> */
.L_x_16650:
[----:B------:R-:W-:Y:S05]  /*1db0*/  BSYNC.RECONVERGENT B0 ;  /* 0x0000000000007941 */ /* 0x000fea0003800200 */
.L_x_16649:
        /* <DEDUP_REMOVED lines=24> */
.L_x_16660:
[----:B------:R-:W-:Y:S05]  /*1f40*/  BSYNC.RECONVERGENT B0 ;  /* 0x0000000000007941 */ /* 0x000fea0003800200 */
.L_x_16659:
        /* <DEDUP_REMOVED lines=24> */
.L_x_16662:
[----:B------:R-:W-:Y:S05]  /*20d0*/  BSYNC.RECONVERGENT B0 ;  /* 0x0000000000007941 */ /* 0x000fea0003800200 */
.L_x_16661:
        /* <DEDUP_REMOVED lines=28> */
.L_x_16666:
[----:B------:R-:W-:Y:S05]  /*22a0*/  BSYNC.RECONVERGENT B1 ;  /* 0x0000000000017941 */ /* 0x000fea0003800200 */
.L_x_16665:
[----:B-1----:R-:W-:-:S07]  /*22b0*/  @!P0 FADD.FTZ R9, R9, R20 ;  /* 0x0000001409098221 */ /* 0x002fce0000010000 */
.L_x_16664:
[----:B------:R-:W-:Y:S05]  /*22c0*/  BSYNC.RECONVERGENT B0 ;  /* 0x0000000000007941 */ /* 0x000fea0003800200 */
.L_x_16663:
        /* <DEDUP_REMOVED lines=20> */
.L_x_16668:
[----:B------:R-:W-:Y:S05]  /*2410*/  BSYNC.RECONVERGENT B0 ;  /* 0x0000000000007941 */ /* 0x000fea0003800200 */
.L_x_16667:
        /* <DEDUP_REMOVED lines=28> */
.L_x_16672:
[----:B------:R-:W-:Y:S05]  /*25e0*/  BSYNC.RECONVERGENT B1 ;  /* 0x0000000000017941 */ /* 0x000fea0003800200 */
.L_x_16671:
[----:B0-2---:R-:W-:-:S07]  /*25f0*/  @!P0 FADD.FTZ R9, R9, R14 ;  /* 0x0000000e09098221 */ /* 0x005fce0000010000 */
.L_x_16670:
[----:B------:R-:W-:Y:S05]  /*2600*/  BSYNC.RECONVERGENT B0 ;  /* 0x0000000000007941 */ /* 0x000fea0003800200 */
.L_x_16669:
        /* <DEDUP_REMOVED lines=25> */
.L_x_16638:
[----:B------:R-:W-:Y:S01]  /*27a0*/  HFMA2 R12, -RZ, RZ, 0, 9.5367431640625e-07 ;  /* 0x00000010ff0c7431 */ /* 0x000fe200000001ff */
[----:B------:R-:W-:Y:S01]  /*27b0*/  MOV R11, 0x1f ;  /* 0x0000001f000b7802 */ /* 0x000fe20000000f00 */
[----:B------:R-:W-:-:S07]  /*27c0*/  IMAD.MOV.U32 R15, RZ, RZ, -0x1 ;  /* 0xffffffffff0f7424 */ /* 0x000fce00078e00ff */
[----:B------:R-:W-:Y:S05]  /*27d0*/  WARPSYNC.COLLECTIVE R15, `(.L_x_16673) ;  /* 0x000000000f087348 */ /* 0x000fea0003c00000 */
[----:B------:R0:W1:Y:S02]  /*27e0*/  SHFL.BFLY P6, R14, R13, R12, R11 ;  /* 0x0c00000c0d0e7389 */ /* 0x00006400000c000b */
[----:B01----:R-:W-:Y:S05]  /*27f0*/  ENDCOLLECTIVE ;  /* 0x000000000000791b */ /* 0x003fea0003800000 */
.L_x_16673:
[----:B------:R-:W-:Y:S01]  /*2800*/  HFMA2 R12, -RZ, RZ, 0, 4.76837158203125e-07 ;  /* 0x00000008ff0c7431 */ /* 0x000fe200000001ff */
[----:B------:R-:W-:-:S04]  /*2810*/  FMNMX.FTZ R0, R14, -3.40282346638528859812e+38, !PT ;  /* 0xff7fffff0e007809 */ /* 0x000fc80007810000 */
[----:B------:R-:W-:-:S07]  /*2820*/  MOV R13, R0 ;  /* 0x00000000000d7202 */ /* 0x000fce0000000f00 */
[----:B------:R-:W-:Y:S05]  /*2830*/  WARPSYNC.COLLECTIVE R15, `(.L_x_16674) ;  /* 0x000000000f087348 */ /* 0x000fea0003c00000 */
[----:B------:R0:W1:Y:S02]  /*2840*/  SHFL.BFLY P6, R14, R13, R12, R11 ;  /* 0x0c00000c0d0e7389 */ /* 0x00006400000c000b */
[----:B01----:R-:W-:Y:S05]  /*2850*/  ENDCOLLECTIVE ;  /* 0x000000000000791b */ /* 0x003fea0003800000 */
.L_x_16674:
[----:B------:R-:W-:Y:S01]  /*2860*/  HFMA2 R12, -RZ, RZ, 0, 2.384185791015625e-07 ;  /* 0x00000004ff0c7431 */ /* 0x000fe200000001ff */
[----:B------:R-:W-:-:S04]  /*2870*/  FMNMX.FTZ R2, R0, R14, !PT ;  /* 0x0000000e00027209 */ /* 0x000fc80007810000 */
[----:B------:R-:W-:-:S07]  /*2880*/  MOV R13, R2 ;  /* 0x00000002000d7202 */ /* 0x000fce0000000f00 */
[----:B------:R-:W-:Y:S05]  /*2890*/  WARPSYNC.COLLECTIVE R15, `(.L_x_16675) ;  /* 0x000000000f087348 */ /* 0x000fea0003c00000 */
[----:B------:R0:W1:Y:S02]  /*28a0*/  SHFL.BFLY P6, R14, R13, R12, R11 ;  /* 0x0c00000c0d0e7389 */ /* 0x00006400000c000b */
[----:B01----:R-:W-:Y:S05]  /*28b0*/  ENDCOLLECTIVE ;  /* 0x000000000000791b */ /* 0x003fea0003800000 */
.L_x_16675:
[----:B------:R-:W-:Y:S05]  /*28c0*/  BRA `(.L_x_16676) ;  /* 0xffffffd800d47947 */ /* 0x000fea000383ffff */
.L_x_16677:
        /* <DEDUP_REMOVED lines=11> */
.L_x_27554:


//--------------------- .text._ZN4vllm25paged_attention_v2_kernelIfhLi112ELi8ELi128ELNS_18Fp8KVCacheDataTypeE1ELb0ELi512EEEvPfS2_PT_PKS3_PKT0_S9_ifPKiSB_iPKfiiiSD_SD_iiiii --------------------------
	.section	.text._ZN4vllm25paged_attention_v2_kernelIfhLi112ELi8ELi128ELNS_18Fp8KVCacheDataTypeE1ELb0ELi512EEEvPfS2_PT_PKS3_PKT0_S9_ifPKiSB_iPKfiiiSD_SD_iiiii,"ax",@progbits
	.align	128
        .global         _ZN4vllm25paged_attention_v2_kernelIfhLi112ELi8ELi128ELNS_18Fp8KVCacheDataTypeE1ELb0ELi512EEEvPfS2_PT_PKS3_PKT0_S9_ifPKiSB_iPKfiiiSD_SD_iiiii
        .type           _ZN4vllm25paged_attention_v2_kernelIfhLi112ELi8ELi128ELNS_18Fp8KVCacheDataTypeE1ELb0ELi512EEEvPfS2_PT_PKS3_PKT0_S9_ifPKiSB_iPKfiiiSD_SD_iiiii,@function
        .size           _ZN4vllm25paged_attention_v2_kernelIfhLi112ELi8ELi128ELNS_18Fp8KVCacheDataTypeE1ELb0ELi512EEEvPfS2_PT_PKS3_PKT0_S9_ifPKiSB_iPKfiiiSD_SD_iiiii,(.L_x_27555 - _ZN4vllm25paged_attention_v2_kernelIfhLi112ELi8ELi128ELNS_18Fp8KVCacheDataTypeE1ELb0ELi512EEEvPfS2_PT_PKS3_PKT0_S9_ifPKiSB_iPKfiiiSD_SD_iiiii)
        .other          _ZN4vllm25paged_attention_v2_kernelIfhLi112ELi8ELi128ELNS_18Fp8KVCacheDataTypeE1ELb0ELi512EEEvPfS2_PT_PKS3_PKT0_S9_ifPKiSB_iPKfiiiSD_SD_iiiii,@"STO_CUDA_ENTRY STV_DEFAULT"
_ZN4vllm25paged_attention_v2_kernelIfhLi112ELi8ELi128ELNS_18Fp8KVCacheDataTypeE1ELb0ELi512EEEvPfS2_PT_PKS3_PKT0_S9_ifPKiSB_iPKfiiiSD_SD_iiiii:
.text._ZN4vllm25paged_attention_v2_kernelIfhLi112ELi8ELi128ELNS_18Fp8KVCacheDataTypeE1ELb0ELi512EEEvPfS2_PT_PKS3_PKT0_S9_ifPKiSB_iPKfiiiSD_SD_iiiii:
        /* <DEDUP_REMOVED lines=52> */
.L_x_16679:
[----:B------:R-:W-:Y:S05]  /*0340*/  BSYNC.RECONVERGENT B6 ;  /* 0x0000000000067941 */ /* 0x000fea0003800200 */
.L_x_16678:
        /* <DEDUP_REMOVED lines=13> */
.L_x_16710:
        /* <DEDUP_REMOVED lines=40> */
.L_x_16685:
        /* <DEDUP_REMOVED lines=11> */
.L_x_16684:
[----:B------:R-:W-:Y:S05]  /*0750*/  BSYNC.RECONVERGENT B1 ;  /* 0x0000000000017941 */ /* 0x000fea0003800200 */
.L_x_16683:
        /* <DEDUP_REMOVED lines=13> */
.L_x_16688:
        /* <DEDUP_REMOVED lines=100> */
.L_x_16687:
[----:B------:R-:W-:Y:S05]  /*0e70*/  BSYNC.RECONVERGENT B1 ;  /* 0x0000000000017941 */ /* 0x000fea0003800200 */
.L_x_16686:
        /* <DEDUP_REMOVED lines=55> */
.L_x_16690:
[----:B------:R-:W-:Y:S05]  /*11f0*/  BSYNC.RECONVERGENT B1 ;  /* 0x0000000000017941 */ /* 0x000fea0003800200 */
.L_x_16689:
        /* <DEDUP_REMOVED lines=26> */
.L_x_16682:
[----:B------:R-:W-:Y:S05]  /*13a0*/  BSYNC.RECONVERGENT B0 ;  /* 0x0000000000007941 */ /* 0x000fea0003800200 */
.L_x_16681:
        /* <DEDUP_REMOVED lines=40> */
.L_x_16695:
[----:B------:R-:W1:Y:S01]  /*1630*/  LDS R13, [R4] ;  /* 0x00000000040d7984 */ /* 0x000e620000000800 */
[----:B------:R-:W-:-:S04]  /*1640*/  IADD3 R11, PT, PT, R11, 0x1, RZ ;  /* 0x000000010b0b7810 */ /* 0x000fc80007ffe0ff */
[----:B------:R-:W-:Y:S01]  /*1650*/  ISETP.NE.AND P0, PT, R11, RZ, PT ;  /* 0x000000ff0b00720c */ /* 0x000fe20003f05270 */
[----:B-1----:R-:W-:-:S05]  /*1660*/  FMUL.FTZ R13, R13, R2 ;  /* 0x000000020d0d7220 */ /* 0x002fca0000410000 */
[----:B------:R1:W-:Y:S02]  /*1670*/  STS [R4], R13 ;  /* 0x0000000d04007388 */ /* 0x0003e40000000800 */
[----:B-1----:R-:W-:-:S05]  /*1680*/  IADD3 R4, PT, PT, R4, 0x200, RZ ;  /* 0x0000020004047810 */ /* 0x002fca0007ffe0ff */
[----:B------:R-:W-:Y:S05]  /*1690*/  @P0 BRA `(.L_x_16695) ;  /* 0xfffffffc00e40947 */ /* 0x000fea000383ffff */
.L_x_16694:
[----:B------:R-:W-:Y:S05]  /*16a0*/  BSYNC.RECONVERGENT B1 ;  /* 0x0000000000017941 */ /* 0x000fea0003800200 */
.L_x_16693:
        /* <DEDUP_REMOVED lines=13> */
.L_x_16698:
        /* <DEDUP_REMOVED lines=52> */
.L_x_16697:
[----:B------:R-:W-:Y:S05]  /*1ac0*/  BSYNC.RECONVERGENT B1 ;  /* 0x0000000000017941 */ /* 0x000fea0003800200 */
.L_x_16696:
        /* <DEDUP_REMOVED lines=31> */
.L_x_16700:
[----:B------:R-:W-:Y:S05]  /*1cc0*/  BSYNC.RECONVERGENT B1 ;  /* 0x0000000000017941 */ /* 0x000fea0003800200 */
.L_x_16699:
        /* <DEDUP_REMOVED lines=14> */
.L_x_16692:
[----:B------:R-:W-:Y:S05]  /*1db0*/  BSYNC.RECONVERGENT B0 ;  /* 0x0000000000007941 */ /* 0x000fea0003800200 */
.L_x_16691:
        /* <DEDUP_REMOVED lines=32> */
.L_x_16702:
[----:B------:R-:W-:Y:S05]  /*1fc0*/  BSYNC.RECONVERGENT B0 ;  /* 0x0000000000007941 */ /* 0x000fea0003800200 */
.L_x_16701:
        /* <DEDUP_REMOVED lines=35> */
.L_x_16704:
[----:B------:R-:W-:Y:S05]  /*2200*/  BSYNC.RECONVERGENT B0 ;  /* 0x0000000000007941 */ /* 0x000fea0003800200 */
.L_x_16703:
        /* <DEDUP_REMOVED lines=25> */
.L_x_16706:
[----:B------:R-:W-:Y:S05]  /*23a0*/  BSYNC.RECONVERGENT B0 ;  /* 0x0000000000007941 */ /* 0x000fea0003800200 */
.L_x_16705:
        /* <DEDUP_REMOVED lines=22> */
.L_x_16680:
[----:B------:R-:W-:Y:S01]  /*2510*/  HFMA2 R12, -RZ, RZ, 0, 9.5367431640625e-07 ;  /* 0x00000010ff0c7431 */ /* 0x000fe200000001ff */
[----:B------:R-:W-:Y:S02]  /*2520*/  MOV R11, 0x1f ;  /* 0x0000001f000b7802 */ /* 0x000fe40000000f00 */
[----:B------:R-:W-:-:S07]  /*2530*/  MOV R15, 0xffffffff ;  /* 0xffffffff000f7802 */ /* 0x000fce0000000f00 */
[----:B------:R-:W-:Y:S05]  /*2540*/  WARPSYNC.COLLECTIVE R15, `(.L_x_16707) ;  /* 0x000000000f087348 */ /* 0x000fea0003c00000 */
[----:B------:R0:W1:Y:S02]  /*2550*/  SHFL.BFLY P6, R14, R13, R12, R11 ;  /* 0x0c00000c0d0e7389 */ /* 0x00006400000c000b */
[----:B01----:R-:W-:Y:S05]  /*2560*/  ENDCOLLECTIVE ;  /* 0x000000000000791b */ /* 0x003fea0003800000 */
.L_x_16707:
[----:B------:R-:W-:Y:S01]  /*2570*/  HFMA2 R12, -RZ, RZ, 0, 4.76837158203125e-07 ;  /* 0x00000008ff0c7431 */ /* 0x000fe200000001ff */
[----:B------:R-:W-:-:S04]  /*2580*/  FMNMX.FTZ R0, R14, -3.40282346638528859812e+38, !PT ;  /* 0xff7fffff0e007809 */ /* 0x000fc80007810000 */
[----:B------:R-:W-:-:S07]  /*2590*/  MOV R13, R0 ;  /* 0x00000000000d7202 */ /* 0x000fce0000000f00 */
[----:B------:R-:W-:Y:S05]  /*25a0*/  WARPSYNC.COLLECTIVE R15, `(.L_x_16708) ;  /* 0x000000000f087348 */ /* 0x000fea0003c00000 */
[----:B------:R0:W1:Y:S02]  /*25b0*/  SHFL.BFLY P6, R14, R13, R12, R11 ;  /* 0x0c00000c0d0e7389 */ /* 0x00006400000c000b */
[----:B01----:R-:W-:Y:S05]  /*25c0*/  ENDCOLLECTIVE ;  /* 0x000000000000791b */ /* 0x003fea0003800000 */
.L_x_16708:
[----:B------:R-:W-:Y:S01]  /*25d0*/  HFMA2 R12, -RZ, RZ, 0, 2.384185791015625e-07 ;  /* 0x00000004ff0c7431 */ /* 0x000fe200000001ff */
[----:B------:R-:W-:-:S04]  /*25e0*/  FMNMX.FTZ R2, R0, R14, !PT ;  /* 0x0000000e00027209 */ /* 0x000fc80007810000 */
[----:B------:R-:W-:-:S07]  /*25f0*/  MOV R13, R2 ;  /* 0x00000002000d7202 */ /* 0x000fce0000000f00 */
[----:B------:R-:W-:Y:S05]  /*2600*/  WARPSYNC.COLLECTIVE R15, `(.L_x_16709) ;  /* 0x000000000f087348 */ /* 0x000fea0003c00000 */
[----:B------:R0:W1:Y:S02]  /*2610*/  SHFL.BFLY P6, R14, R13, R12, R11 ;  /* 0x0c00000c0d0e7389 */ /* 0x00006400000c000b */
[----:B01----:R-:W-:Y:S05]  /*2620*/  ENDCOLLECTIVE ;  /* 0x000000000000791b */ /* 0x003fea0003800000 */
.L_x_16709:
[----:B------:R-:W-:Y:S05]  /*2630*/  BRA `(.L_x_16710) ;  /* 0xffffffdc00787947 */ /* 0x000fea000383ffff */
.L_x_16711:
        /* <DEDUP_REMOVED lines=12> */
.L_x_27555:


//--------------------- .text._ZN4vllm25paged_attention_v2_kernelIfhLi96ELi8ELi128ELNS_18Fp8KVCacheDataTypeE1ELb0ELi512EEEvPfS2_PT_PKS3_PKT0_S9_ifPKiSB_iPKfiiiSD_SD_iiiii --------------------------
	.section	.text._ZN4vllm25paged_attention_v2_kernelIfhLi96ELi8ELi128ELNS_18Fp8KVCacheDataTypeE1ELb0ELi512EEEvPfS2_PT_PKS3_PKT0_S9_ifPKiSB_iPKfiiiSD_SD_iiiii,"ax",@progbits
	.align	128
        .global         _ZN4vllm25paged_attention_v2_kernelIfhLi96ELi8ELi128ELNS_18Fp8KVCacheDataTypeE1ELb0ELi512EEEvPfS2_PT_PKS3_PKT0_S9_ifPKiSB_iPKfiiiSD_SD_iiiii
        .type           _ZN4vllm25paged_attention_v2_kernelIfhLi96ELi8ELi128ELNS_18Fp8KVCacheDataTypeE1ELb0ELi512EEEvPfS2_PT_PKS3_PKT0_S9_ifPKiSB_iPKfiiiSD_SD_iiiii,@function
        .size           _ZN4vllm25paged_attention_v2_kernelIfhLi96ELi8ELi128ELNS_18Fp8KVCacheDataTypeE1ELb0ELi512EEEvPfS2_PT_PKS3_PKT0_S9_ifPKiSB_iPKfiiiSD_SD_iiiii,(.L_x_27556 - _ZN4vllm25paged_attention_v2_kernelIfhLi96ELi8ELi128ELNS_18Fp8KVCacheDataTypeE1ELb0ELi512EEEvPfS2_PT_PKS3_PKT0_S9_ifPKiSB_iPKfiiiSD_SD_iiiii)
        .other          _ZN4vllm25paged_attention_v2_kernelIfhLi96ELi8ELi128ELNS_18Fp8KVCacheDataTypeE1ELb0ELi512EEEvPfS2_PT_PKS3_PKT0_S9_ifPKiSB_iPKfiiiSD_SD_iiiii,@"STO_CUDA_ENTRY STV_DEFAULT"
_ZN4vllm25paged_attention_v2_kernelIfhLi96ELi8ELi128ELNS_18Fp8KVCacheDataTypeE1ELb0ELi512EEEvPfS2_PT_PKS3_PKT0_S9_ifPKiSB_iPKfiiiSD_SD_iiiii:
.text._ZN4vllm25paged_attention_v2_kernelIfhLi96ELi8ELi128ELNS_18Fp8KVCacheDataTypeE1ELb0ELi512EEEvPfS2_PT_PKS3_PKT0_S9_ifPKiSB_iPKfiiiSD_SD_iiiii:
        /* <DEDUP_REMOVED lines=52> */
.L_x_16713:
[----:B------:R-:W-:Y:S05]  /*0340*/  BSYNC.RECONVERGENT B6 ;  /* 0x0000000000067941 */ /* 0x000fea0003800200 */
.L_x_16712:
        /* <DEDUP_REMOVED lines=13> */
.L_x_16744:
        /* <DEDUP_REMOVED lines=40> */
.L_x_16719:
        /* <DEDUP_REMOVED lines=11> */
.L_x_16718:
[----:B------:R-:W-:Y:S05]  /*0750*/  BSYNC.RECONVERGENT B1 ;  /* 0x0000000000017941 */ /* 0x000fea0003800200 */
.L_x_16717:
        /* <DEDUP_REMOVED lines=13> */
.L_x_16722:
        /* <DEDUP_REMOVED lines=100> */
.L_x_16721:
[----:B------:R-:W-:Y:S05]  /*0e70*/  BSYNC.RECONVERGENT B1 ;  /* 0x0000000000017941 */ /* 0x000fea0003800200 */
.L_x_16720:
        /* <DEDUP_REMOVED lines=55> */
.L_x_16724:
[----:B------:R-:W-:Y:S05]  /*11f0*/  BSYNC.RECONVERGENT B1 ;  /* 0x0000000000017941 */ /* 0x000fea0003800200 */
.L_x_16723:
        /* <DEDUP_REMOVED lines=26> */
.L_x_16716:
[----:B------:R-:W-:Y:S05]  /*13a0*/  BSYNC.RECONVERGENT B0 ;  /* 0x0000000000007941 */ /* 0x000fea0003800200 */
.L_x_16715:
        /* <DEDUP_REMOVED lines=40> */
.L_x_16729:
[----:B------:R-:W1:Y:S01]  /*1630*/  LDS R13, [R4] ;  /* 0x00000000040d7984 */ /* 0x000e620000000800 */
[----:B------:R-:W-:-:S05]  /*1640*/  VIADD R11, R11, 0x1 ;  /* 0x000000010b0b7836 */ /* 0x000fca0000000000 */
[----:B------:R-:W-:Y:S01]  /*1650*/  ISETP.NE.AND P0, PT, R11, RZ, PT ;  /* 0x000000ff0b00720c */ /* 0x000fe20003f05270 */
[----:B-1----:R-:W-:-:S05]  /*1660*/  FMUL.FTZ R13, R13, R2 ;  /* 0x000000020d0d7220 */ /* 0x002fca0000410000 */
[----:B------:R1:W-:Y:S02]  /*1670*/  STS [R4], R13 ;  /* 0x0000000d04007388 */ /* 0x0003e40000000800 */
[----:B-1----:R-:W-:-:S05]  /*1680*/  IADD3 R4, PT, PT, R4, 0x200, RZ ;  /* 0x0000020004047810 */ /* 0x002fca0007ffe0ff */
[----:B------:R-:W-:Y:S05]  /*1690*/  @P0 BRA `(.L_x_16729) ;  /* 0xfffffffc00e40947 */ /* 0x000fea000383ffff */
.L_x_16728:
[----:B------:R-:W-:Y:S05]  /*16a0*/  BSYNC.RECONVERGENT B1 ;  /* 0x0000000000017941 */ /* 0x000fea0003800200 */
.L_x_16727:
        /* <DEDUP_REMOVED lines=13> */
.L_x_16732:
        /* <DEDUP_REMOVED lines=52> */
.L_x_16731:
[----:B------:R-:W-:Y:S05]  /*1ac0*/  BSYNC.RECONVERGENT B1 ;  /* 0x0000000000017941 */ /* 0x000fea0003800200 */
.L_x_16730:
        /* <DEDUP_REMOVED lines=31> */
.L_x_16734:
[----:B------:R-:W-:Y:S05]  /*1cc0*/  BSYNC.RECONVERGENT B1 ;  /* 0x0000000000017941 */ /* 0x000fea0003800200 */
.L_x_16733:
        /* <DEDUP_REMOVED lines=14> */
.L_x_16726:
[----:B------:R-:W-:Y:S05]  /*1db0*/  BSYNC.RECONVERGENT B0 ;  /* 0x0000000000007941 */ /* 0x000fea0003800200 */
.L_x_16725:
        /* <DEDUP_REMOVED lines=32> */
.L_x_16736:
[----:B------:R-:W-:Y:S05]  /*1fc0*/  BSYNC.RECONVERGENT B0 ;  /* 0x0000000000007941 */ /* 0x000fea0003800200 */
.L_x_16735:
        /* <DEDUP_REMOVED lines=31> */
.L_x_16738:
[----:B------:R-:W-:Y:S05]  /*21c0*/  BSYNC.RECONVERGENT B0 ;  /* 0x0000000000007941 */ /* 0x000fea0003800200 */
.L_x_16737:
        /* <DEDUP_REMOVED lines=22> */
.L_x_16740:
[----:B------:R-:W-:Y:S05]  /*2330*/  BSYNC.RECONVERGENT B0 ;  /* 0x0000000000007941 */ /* 0x000fea0003800200 */
.L_x_16739:
        /* <DEDUP_REMOVED lines=21> */
.L_x_16714:
[----:B------:R-:W-:Y:S01]  /*2490*/  HFMA2 R12, -RZ, RZ, 0, 9.5367431640625e-07 ;  /* 0x00000010ff0c7431 */ /* 0x000fe200000001ff */
[----:B------:R-:W-:Y:S02]  /*24a0*/  MOV R11, 0x1f ;  /* 0x0000001f000b7802 */ /* 0x000fe40000000f00 */
[----:B------:R-:W-:-:S07]  /*24b0*/  MOV R15, 0xffffffff ;  /* 0xffffffff000f7802 */ /* 0x000fce0000000f00 */
[----:B------:R-:W-:Y:S05]  /*24c0*/  WARPSYNC.COLLECTIVE R15, `(.L_x_16741) ;  /* 0x000000000f087348 */ /* 0x000fea0003c00000 */
[----:B------:R0:W1:Y:S02]  /*24d0*/  SHFL.BFLY P6, R14, R13, R12, R11 ;  /* 0x0c00000c0d0e7389 */ /* 0x00006400000c000b */
[----:B01----:R-:W-:Y:S05]  /*24e0*/  ENDCOLLECTIVE ;  /* 0x000000000000791b */ /* 0x003fea0003800000 */
.L_x_16741:
[----:B------:R-:W-:Y:S01]  /*24f0*/  HFMA2 R12, -RZ, RZ, 0, 4.76837158203125e-07 ;  /* 0x00000008ff0c7431 */ /* 0x000fe200000001ff */
[----:B------:R-:W-:-:S04]  /*2500*/  FMNMX.FTZ R0, R14, -3.40282346638528859812e+38, !PT ;  /* 0xff7fffff0e007809 */ /* 0x000fc80007810000 */
[----:B------:R-:W-:-:S07]  /*2510*/  MOV R13, R0 ;  /* 0x00000000000d7202 */ /* 0x000fce0000000f00 */
[----:B------:R-:W-:Y:S05]  /*2520*/  WARPSYNC.COLLECTIVE R15, `(.L_x_16742) ;  /* 0x000000000f087348 */ /* 0x000fea0003c00000 */
[----:B------:R0:W1:Y:S02]  /*2530*/  SHFL.BFLY P6, R14, R13, R12, R11 ;  /* 0x0c00000c0d0e7389 */ /* 0x00006400000c000b */
[----:B01----:R-:W-:Y:S05]  /*2540*/  ENDCOLLECTIVE ;  /* 0x000000000000791b */ /* 0x003fea0003800000 */
.L_x_16742:
[----:B------:R-:W-:Y:S01]  /*2550*/  HFMA2 R12, -RZ, RZ, 0, 2.384185791015625e-07 ;  /* 0x00000004ff0c7431 */ /* 0x000fe200000001ff */
[----:B------:R-:W-:-:S04]  /*2560*/  FMNMX.FTZ R2, R0, R14, !PT ;  /* 0x0000000e00027209 */ /* 0x000fc80007810000 */
[----:B------:R-:W-:-:S07]  /*2570*/  MOV R13, R2 ;  /* 0x00000002000d7202 */ /* 0x000fce0000000f00 */
[----:B------:R-:W-:Y:S05]  /*2580*/  WARPSYNC.COLLECTIVE R15, `(.L_x_16743) ;  /* 0x000000000f087348 */ /* 0x000fea0003c00000 */
[----:B------:R0:W1:Y:S02]  /*2590*/  SHFL.BFLY P6, R14, R13, R12, R11 ;  /* 0x0c00000c0d0e7389 */ /* 0x00006400000c000b */
[----:B01----:R-:W-:Y:S05]  /*25a0*/  ENDCOLLECTIVE ;  /* 0x000000000000791b */ /* 0x003fea0003800000 */
.L_x_16743:
[----:B------:R-:W-:Y:S05]  /*25b0*/  BRA `(.L_x_16744) ;  /* 0xffffffdc00987947 */ /* 0x000fea000383ffff */
.L_x_16745:
        /* <DEDUP_REMOVED lines=12> */
.L_x_27556:


//--------------------- .text._ZN4vllm25paged_attention_v2_kernelIfhLi80ELi8ELi128ELNS_18Fp8KVCacheDataTypeE1ELb0ELi512EEEvPfS2_PT_PKS3_PKT0_S9_ifPKiSB_iPKfiiiSD_SD_iiiii --------------------------
	.section	.text._ZN4vllm25paged_attention_v2_kernelIfhLi80ELi8ELi128ELNS_18Fp8KVCacheDataTypeE1ELb0ELi512EEEvPfS2_PT_PKS3_PKT0_S9_ifPKiSB_iPKfiiiSD_SD_iiiii,"ax",@progbits
	.align	128
        .global         _ZN4vllm25paged_attention_v2_kernelIfhLi80ELi8ELi128ELNS_18Fp8KVCacheDataTypeE1ELb0ELi512EEEvPfS2_PT_PKS3_PKT0_S9_ifPKiSB_iPKfiiiSD_SD_iiiii
        .type           _ZN4vllm25paged_attention_v2_kernelIfhLi80ELi8ELi128ELNS_18Fp8KVCacheDataTypeE1ELb0ELi512EEEvPfS2_PT_PKS3_PKT0_S9_ifPKiSB_iPKfiiiSD_SD_iiiii,@function
        .size           _ZN4vllm25paged_attention_v2_kernelIfhLi80ELi8ELi128ELNS_18Fp8KVCacheDataTypeE1ELb0ELi512EEEvPfS2_PT_PKS3_PKT0_S9_ifPKiSB_iPKfiiiSD_SD_iiiii,(.L_x_27557 - _ZN4vllm25paged_attention_v2_kernelIfhLi80ELi8ELi128ELNS_18Fp8KVCacheDataTypeE1ELb0ELi512EEEvPfS2_PT_PKS3_PKT0_S9_ifPKiSB_iPKfiiiSD_SD_iiiii)
        .other          _ZN4vllm25paged_attention_v2_kernelIfhLi80ELi8ELi128ELNS_18Fp8KVCacheDataTypeE1ELb0ELi512EEEvPfS2_PT_PKS3_PKT0_S9_ifPKiSB_iPKfiiiSD_SD_iiiii,@"STO_CUDA_ENTRY STV_DEFAULT"
_ZN4vllm25paged_attention_v2_kernelIfhLi80ELi8ELi128ELNS_18Fp8KVCacheDataTypeE1ELb0ELi512EEEvPfS2_PT_PKS3_PKT0_S9_ifPKiSB_iPKfiiiSD_SD_iiiii:
.text._ZN4vllm25paged_attention_v2_kernelIfhLi80ELi8ELi128ELNS_18Fp8KVCacheDataTypeE1ELb0ELi512EEEvPfS2_PT_PKS3_PKT0_S9_ifPKiSB_iPKfiiiSD_SD_iiiii:
        /* <DEDUP_REMOVED lines=52> */
.L_x_16747:
[----:B------:R-:W-:Y:S05]  /*0340*/  BSYNC.RECONVERGENT B6 ;  /* 0x0000000000067941 */ /* 0x000fea0003800200 */
.L_x_16746:
        /* <DEDUP_REMOVED lines=13> */
.L_x_16778:
        /* <DEDUP_REMOVED lines=40> */
.L_x_16753:
        /* <DEDUP_REMOVED lines=11> */
.L_x_16752:
[----:B------:R-:W-:Y:S05]  /*0750*/  BSYNC.RECONVERGENT B1 ;  /* 0x0000000000017941 */ /* 0x000fea0003800200 */
.L_x_16751:
        /* <DEDUP_REMOVED lines=13> */
.L_x_16756:
        /* <DEDUP_REMOVED lines=100> */
.L_x_16755:
[----:B------:R-:W-:Y:S05]  /*0e70*/  BSYNC.RECONVERGENT B1 ;  /* 0x0000000000017941 */ /* 0x000fea0003800200 */
.L_x_16754:
        /* <DEDUP_REMOVED lines=55> */
.L_x_16758:
[----:B------:R-:W-:Y:S05]  /*11f0*/  BSYNC.RECONVERGENT B1 ;  /* 0x0000000000017941 */ /* 0x000fea0003800200 */
.L_x_16757:
        /* <DEDUP_REMOVED lines=26> */
.L_x_16750:
[----:B------:R-:W-:Y:S05]  /*13a0*/  BSYNC.RECONVERGENT B0 ;  /* 0x0000000000007941 */ /* 0x000fea0003800200 */
.L_x_16749:
        /* <DEDUP_REMOVED lines=40> */
.L_x_16763:
[----:B------:R-:W1:Y:S01]  /*1630*/  LDS R13, [R4] ;  /* 0x00000000040d7984 */ /* 0x000e620000000800 */
[----:B------:R-:W-:-:S04]  /*1640*/  IADD3 R11, PT, PT, R11, 0x1, RZ ;  /* 0x000000010b0b7810 */ /* 0x000fc80007ffe0ff */
[----:B------:R-:W-:Y:S01]  /*1650*/  ISETP.NE.AND P0, PT, R11, RZ, PT ;  /* 0x000000ff0b00720c */ /* 0x000fe20003f05270 */
[----:B-1----:R-:W-:-:S05]  /*1660*/  FMUL.FTZ R13, R13, R2 ;  /* 0x000000020d0d7220 */ /* 0x002fca0000410000 */
[----:B------:R1:W-:Y:S02]  /*1670*/  STS [R4], R13 ;  /* 0x0000000d04007388 */ /* 0x0003e40000000800 */
[----:B-1----:R-:W-:-:S05]  /*1680*/  IADD3 R4, PT, PT, R4, 0x200, RZ ;  /* 0x0000020004047810 */ /* 0x002fca0007ffe0ff */
[----:B------:R-:W-:Y:S05]  /*1690*/  @P0 BRA `(.L_x_16763) ;  /* 0xfffffffc00e40947 */ /* 0x000fea000383ffff */
.L_x_16762:
[----:B------:R-:W-:Y:S05]  /*16a0*/  BSYNC.RECONVERGENT B1 ;  /* 0x0000000000017941 */ /* 0x000fea0003800200 */
.L_x_16761:
        /* <DEDUP_REMOVED lines=13> */
.L_x_16766:
        /* <DEDUP_REMOVED lines=52> */
.L_x_16765:
[----:B------:R-:W-:Y:S05]  /*1ac0*/  BSYNC.RECONVERGENT B1 ;  /* 0x0000000000017941 */ /* 0x000fea0003800200 */
.L_x_16764:
        /* <DEDUP_REMOVED lines=31> */
.L_x_16768:
[----:B------:R-:W-:Y:S05]  /*1cc0*/  BSYNC.RECONVERGENT B1 ;  /* 0x0000000000017941 */ /* 0x000fea0003800200 */
.L_x_16767:
        /* <DEDUP_REMOVED lines=14> */
.L_x_16760:
[----:B------:R-:W-:Y:S05]  /*1db0*/  BSYNC.RECONVERGENT B0 ;  /* 0x0000000000007941 */ /* 0x000fea0003800200 */
.L_x_16759:
        /* <DEDUP_REMOVED lines=32> */
.L_x_16770:
[----:B------:R-:W-:Y:S05]  /*1fc0*/  BSYNC.RECONVERGENT B0 ;  /* 0x0000000000007941 */ /* 0x000fea0003800200 */
.L_x_16769:
        /* <DEDUP_REMOVED lines=27> */
.L_x_16772:
[----:B------:R-:W-:Y:S05]  /*2180*/  BSYNC.RECONVERGENT B0 ;  /* 0x0000000000007941 */ /* 0x000fea0003800200 */
.L_x_16771:
        /* <DEDUP_REMOVED lines=19> */
.L_x_16774:
[----:B------:R-:W-:Y:S05]  /*22c0*/  BSYNC.RECONVERGENT B0 ;  /* 0x0000000000007941 */ /* 0x000fea0003800200 */
.L_x_16773:
        /* <DEDUP_REMOVED lines=20> */
.L_x_16748:
[----:B------:R-:W-:Y:S01]  /*2410*/  HFMA2 R11, -RZ, RZ, 0, 1.847743988037109375e-06 ;  /* 0x0000001fff0b7431 */ /* 0x000fe200000001ff */
[----:B------:R-:W-:Y:S02]  /*2420*/  MOV R12, 0x10 ;  /* 0x00000010000c7802 */ /* 0x000fe40000000f00 */
[----:B------:R-:W-:-:S07]  /*2430*/  MOV R15, 0xffffffff ;  /* 0xffffffff000f7802 */ /* 0x000fce0000000f00 */
[----:B------:R-:W-:Y:S05]  /*2440*/  WARPSYNC.COLLECTIVE R15, `(.L_x_16775) ;  /* 0x000000000f087348 */ /* 0x000fea0003c00000 */
[----:B------:R0:W1:Y:S02]  /*2450*/  SHFL.BFLY P6, R14, R13, R12, R11 ;  /* 0x0c00000c0d0e7389 */ /* 0x00006400000c000b */
[----:B01----:R-:W-:Y:S05]  /*2460*/  ENDCOLLECTIVE ;  /* 0x000000000000791b */ /* 0x003fea0003800000 */
.L_x_16775:
[----:B------:R-:W-:Y:S01]  /*2470*/  HFMA2 R12, -RZ, RZ, 0, 4.76837158203125e-07 ;  /* 0x00000008ff0c7431 */ /* 0x000fe200000001ff */
[----:B------:R-:W-:-:S04]  /*2480*/  FMNMX.FTZ R0, R14, -3.40282346638528859812e+38, !PT ;  /* 0xff7fffff0e007809 */ /* 0x000fc80007810000 */
[----:B------:R-:W-:-:S07]  /*2490*/  MOV R13, R0 ;  /* 0x00000000000d7202 */ /* 0x000fce0000000f00 */
[----:B------:R-:W-:Y:S05]  /*24a0*/  WARPSYNC.COLLECTIVE R15, `(.L_x_16776) ;  /* 0x000000000f087348 */ /* 0x000fea0003c00000 */
[----:B------:R0:W1:Y:S02]  /*24b0*/  SHFL.BFLY P6, R14, R13, R12, R11 ;  /* 0x0c00000c0d0e7389 */ /* 0x00006400000c000b */
[----:B01----:R-:W-:Y:S05]  /*24c0*/  ENDCOLLECTIVE ;  /* 0x000000000000791b */ /* 0x003fea0003800000 */
.L_x_16776:
[----:B------:R-:W-:Y:S01]  /*24d0*/  HFMA2 R12, -RZ, RZ, 0, 2.384185791015625e-07 ;  /* 0x00000004ff0c7431 */ /* 0x000fe200000001ff */
[----:B------:R-:W-:-:S04]  /*24e0*/  FMNMX.FTZ R2, R0, R14, !PT ;  /* 0x0000000e00027209 */ /* 0x000fc80007810000 */
[----:B------:R-:W-:-:S07]  /*24f0*/  MOV R13, R2 ;  /* 0x00000002000d7202 */ /* 0x000fce0000000f00 */
[----:B------:R-:W-:Y:S05]  /*2500*/  WARPSYNC.COLLECTIVE R15, `(.L_x_16777) ;  /* 0x000000000f087348 */ /* 0x000fea0003c00000 */
[----:B------:R0:W1:Y:S02]  /*2510*/  SHFL.BFLY P6, R14, R13, R12, R11 ;  /* 0x0c00000c0d0e7389 */ /* 0x00006400000c000b */
[----:B01----:R-:W-:Y:S05]  /*2520*/  ENDCOLLECTIVE ;  /* 0x000000000000791b */ /* 0x003fea0003800000 */
.L_x_16777:
[----:B------:R-:W-:Y:S05]  /*2530*/  BRA `(.L_x_16778) ;  /* 0xffffffdc00b87947 */ /* 0x000fea000383ffff */
.L_x_16779:
        /* <DEDUP_REMOVED lines=12> */
.L_x_27557:


//--------------------- .text._ZN4vllm25paged_attention_v2_kernelIfhLi64ELi8ELi128ELNS_18Fp8KVCacheDataTypeE1ELb0ELi512EEEvPfS2_PT_PKS3_PKT0_S9_ifPKiSB_iPKfiiiSD_SD_iiiii --------------------------
	.section	.text._ZN4vllm25paged_attention_v2_kernelIfhLi64ELi8ELi128ELNS_18Fp8KVCacheDataTypeE1ELb0ELi512EEEvPfS2_PT_PKS3_PKT0_S9_ifPKiSB_iPKfiiiSD_SD_iiiii,"ax",@progbits
	.align	128
        .global         _ZN4vllm25paged_attention_v2_kernelIfhLi64ELi8ELi128ELNS_18Fp8KVCacheDataTypeE1ELb0ELi512EEEvPfS2_PT_PKS3_PKT0_S9_ifPKiSB_iPKfiiiSD_SD_iiiii
        .type           _ZN4vllm25paged_attention_v2_kernelIfhLi64ELi8ELi128ELNS_18Fp8KVCacheDataTypeE1ELb0ELi512EEEvPfS2_PT_PKS3_PKT0_S9_ifPKiSB_iPKfiiiSD_SD_iiiii,@function
        .size           _ZN4vllm25paged_attention_v2_kernelIfhLi64ELi8ELi128ELNS_18Fp8KVCacheDataTypeE1ELb0ELi512EEEvPfS2_PT_PKS3_PKT0_S9_ifPKiSB_iPKfiiiSD_SD_iiiii,(.L_x_27558 - _ZN4vllm25paged_attention_v2_kernelIfhLi64ELi8ELi128ELNS_18Fp8KVCacheDataTypeE1ELb0ELi512EEEvPfS2_PT_PKS3_PKT0_S9_ifPKiSB_iPKfiiiSD_SD_iiiii)
        .other          _ZN4vllm25paged_attention_v2_kernelIfhLi64ELi8ELi128ELNS_18Fp8KVCacheDataTypeE1ELb0ELi512EEEvPfS2_PT_PKS3_PKT0_S9_ifPKiSB_iPKfiiiSD_SD_iiiii,@"STO_CUDA_ENTRY STV_DEFAULT"
_ZN4vllm25paged_attention_v2_kernelIfhLi64ELi8ELi128ELNS_18Fp8KVCacheDataTypeE1ELb0ELi512EEEvPfS2_PT_PKS3_PKT0_S9_ifPKiSB_iPKfiiiSD_SD_iiiii:
.text._ZN4vllm25paged_attention_v2_kernelIfhLi64ELi8ELi128ELNS_18Fp8KVCacheDataTypeE1ELb0ELi512EEEvPfS2_PT_PKS3_PKT0_S9_ifPKiSB_iPKfiiiSD_SD_iiiii:
        /* <DEDUP_REMOVED lines=52> */
.L_x_16781:
[----:B------:R-:W-:Y:S05]  /*0340*/  BSYNC.RECONVERGENT B6 ;  /* 0x0000000000067941 */ /* 0x000fea0003800200 */
.L_x_16780:
        /* <DEDUP_REMOVED lines=13> */
.L_x_16808:
        /* <DEDUP_REMOVED lines=40> */
.L_x_16787:
        /* <DEDUP_REMOVED lines=11> */
.L_x_16786:
[----:B------:R-:W-:Y:S05]  /*0750*/  BSYNC.RECONVERGENT B1 ;  /* 0x0000000000017941 */ /* 0x000fea0003800200 */
.L_x_16785:
        /* <DEDUP_REMOVED lines=13> */
.L_x_16790:
        /* <DEDUP_REMOVED lines=100> */
.L_x_16789:
[----:B------:R-:W-:Y:S05]  /*0e70*/  BSYNC.RECONVERGENT B1 ;  /* 0x0000000000017941 */ /* 0x000fea0003800200 */
.L_x_16788:
        /* <DEDUP_REMOVED lines=55> */
.L_x_16792:
[----:B------:R-:W-:Y:S05]  /*11f0*/  BSYNC.RECONVERGENT B1 ;  /* 0x0000000000017941 */ /* 0x000fea0003800200 */
.L_x_16791:
        /* <DEDUP_REMOVED lines=26> */
.L_x_16784:
[----:B------:R-:W-:Y:S05]  /*13a0*/  BSYNC.RECONVERGENT B0 ;  /* 0x0000000000007941 */ /* 0x000fea0003800200 */
.L_x_16783:
        /* <DEDUP_REMOVED lines=40> */
.L_x_16797:
[----:B------:R-:W1:Y:S01]  /*1630*/  LDS R13, [R4] ;  /* 0x00000000040d7984 */ /* 0x000e620000000800 */
[----:B------:R-:W-:-:S04]  /*1640*/  IADD3 R11, PT, PT, R11, 0x1, RZ ;  /* 0x000000010b0b7810 */ /* 0x000fc80007ffe0ff */
[----:B------:R-:W-:Y:S01]  /*1650*/  ISETP.NE.AND P0, PT, R11, RZ, PT ;  /* 0x000000ff0b00720c */ /* 0x000fe20003f05270 */
[----:B-1----:R-:W-:-:S05]  /*1660*/  FMUL.FTZ R13, R13, R2 ;  /* 0x000000020d0d7220 */ /* 0x002fca0000410000 */
[----:B------:R1:W-:Y:S02]  /*1670*/  STS [R4], R13 ;  /* 0x0000000d04007388 */ /* 0x0003e40000000800 */
[----:B-1----:R-:W-:-:S05]  /*1680*/  IADD3 R4, PT, PT, R4, 0x200, RZ ;  /* 0x0000020004047810 */ /* 0x002fca0007ffe0ff */
[----:B------:R-:W-:Y:S05]  /*1690*/  @P0 BRA `(.L_x_16797) ;  /* 0xfffffffc00e40947 */ /* 0x000fea000383ffff */
.L_x_16796:
[----:B------:R-:W-:Y:S05]  /*16a0*/  BSYNC.RECONVERGENT B1 ;  /* 0x0000000000017941 */ /* 0x000fea0003800200 */
.L_x_16795:
        /* <DEDUP_REMOVED lines=13> */
.L_x_16800:
        /* <DEDUP_REMOVED lines=52> */
.L_x_16799:
[----:B------:R-:W-:Y:S05]  /*1ac0*/  BSYNC.RECONVERGENT B1 ;  /* 0x0000000000017941 */ /* 0x000fea0003800200 */
.L_x_16798:
        /* <DEDUP_REMOVED lines=31> */
.L_x_16802:
[----:B------:R-:W-:Y:S05]  /*1cc0*/  BSYNC.RECONVERGENT B1 ;  /* 0x0000000000017941 */ /* 0x000fea0003800200 */
.L_x_16801:
        /* <DEDUP_REMOVED lines=14> */
.L_x_16794:
[----:B------:R-:W-:Y:S05]  /*1db0*/  BSYNC.RECONVERGENT B0 ;  /* 0x0000000000007941 */ /* 0x000fea0003800200 */
.L_x_16793:
        /* <DEDUP_REMOVED lines=30> */
.L_x_16804:
[----:B------:R-:W-:Y:S05]  /*1fa0*/  BSYNC.RECONVERGENT B0 ;  /* 0x0000000000007941 */ /* 0x000fea0003800200 */
.L_x_16803:
        /* <DEDUP_REMOVED lines=57> */
.L_x_16782:
[----:B------:R-:W-:Y:S01]  /*2340*/  IMAD.MOV.U32 R12, RZ, RZ, 0x10 ;  /* 0x00000010ff0c7424 */ /* 0x000fe200078e00ff */
[----:B------:R-:W-:Y:S02]  /*2350*/  MOV R11, 0x1f ;  /* 0x0000001f000b7802 */ /* 0x000fe40000000f00 */
[----:B------:R-:W-:-:S07]  /*2360*/  MOV R15, 0xffffffff ;  /* 0xffffffff000f7802 */ /* 0x000fce0000000f00 */
[----:B------:R-:W-:Y:S05]  /*2370*/  WARPSYNC.COLLECTIVE R15, `(.L_x_16805) ;  /* 0x000000000f087348 */ /* 0x000fea0003c00000 */
[----:B------:R0:W1:Y:S02]  /*2380*/  SHFL.BFLY P6, R14, R13, R12, R11 ;  /* 0x0c00000c0d0e7389 */ /* 0x00006400000c000b */
[----:B01----:R-:W-:Y:S05]  /*2390*/  ENDCOLLECTIVE ;  /* 0x000000000000791b */ /* 0x003fea0003800000 */
.L_x_16805:
[----:B------:R-:W-:Y:S01]  /*23a0*/  HFMA2 R12, -RZ, RZ, 0, 4.76837158203125e-07 ;  /* 0x00000008ff0c7431 */ /* 0x000fe200000001ff */
[----:B------:R-:W-:-:S04]  /*23b0*/  FMNMX.FTZ R0, R14, -3.40282346638528859812e+38, !PT ;  /* 0xff7fffff0e007809 */ /* 0x000fc80007810000 */
[----:B------:R-:W-:-:S07]  /*23c0*/  MOV R13, R0 ;  /* 0x00000000000d7202 */ /* 0x000fce0000000f00 */
[----:B------:R-:W-:Y:S05]  /*23d0*/  WARPSYNC.COLLECTIVE R15, `(.L_x_16806) ;  /* 0x000000000f087348 */ /* 0x000fea0003c00000 */
[----:B------:R0:W1:Y:S02]  /*23e0*/  SHFL.BFLY P6, R14, R13, R12, R11 ;  /* 0x0c00000c0d0e7389 */ /* 0x00006400000c000b */
[----:B01----:R-:W-:Y:S05]  /*23f0*/  ENDCOLLECTIVE ;  /* 0x000000000000791b */ /* 0x003fea0003800000 */
.L_x_16806:
[----:B------:R-:W-:Y:S01]  /*2400*/  HFMA2 R12, -RZ, RZ, 0, 2.384185791015625e-07 ;  /* 0x00000004ff0c7431 */ /* 0x000fe200000001ff */
[----:B------:R-:W-:-:S04]  /*2410*/  FMNMX.FTZ R2, R0, R14, !PT ;  /* 0x0000000e00027209 */ /* 0x000fc80007810000 */
[----:B------:R-:W-:-:S07]  /*2420*/  MOV R13, R2 ;  /* 0x00000002000d7202 */ /* 0x000fce0000000f00 */
[----:B------:R-:W-:Y:S05]  /*2430*/  WARPSYNC.COLLECTIVE R15, `(.L_x_16807) ;  /* 0x000000000f087348 */ /* 0x000fea0003c00000 */
[----:B------:R0:W1:Y:S02]  /*2440*/  SHFL.BFLY P6, R14, R13, R12, R11 ;  /* 0x0c00000c0d0e7389 */ /* 0x00006400000c000b */
[----:B01----:R-:W-:Y:S05]  /*2450*/  ENDCOLLECTIVE ;  /* 0x000000000000791b */ /* 0x003fea0003800000 */
.L_x_16807:
[----:B------:R-:W-:Y:S05]  /*2460*/  BRA `(.L_x_16808) ;  /* 0xffffffdc00ec7947 */ /* 0x000fea000383ffff */
.L_x_16809:
        /* <DEDUP_REMOVED lines=9> */
.L_x_27558:


//--------------------- .text._ZN4vllm25paged_attention_v2_kernelIfhLi32ELi8ELi128ELNS_18Fp8KVCacheDataTypeE1ELb0ELi512EEEvPfS2_PT_PKS3_PKT0_S9_ifPKiSB_iPKfiiiSD_SD_iiiii --------------------------
	.section	.text._ZN4vllm25paged_attention_v2_kernelIfhLi32ELi8ELi128ELNS_18Fp8KVCacheDataTypeE1ELb0ELi512EEEvPfS2_PT_PKS3_PKT0_S9_ifPKiSB_iPKfiiiSD_SD_iiiii,"ax",@progbits
	.align	128
        .global         _ZN4vllm25paged_attention_v2_kernelIfhLi32ELi8ELi128ELNS_18Fp8KVCacheDataTypeE1ELb0ELi512EEEvPfS2_PT_PKS3_PKT0_S9_ifPKiSB_iPKfiiiSD_SD_iiiii
        .type           _ZN4vllm25paged_attention_v2_kernelIfhLi32ELi8ELi128ELNS_18Fp8KVCacheDataTypeE1ELb0ELi512EEEvPfS2_PT_PKS3_PKT0_S9_ifPKiSB_iPKfiiiSD_SD_iiiii,@function
        .size           _ZN4vllm25paged_attention_v2_kernelIfhLi32ELi8ELi128ELNS_18Fp8KVCacheDataTypeE1ELb0ELi512EEEvPfS2_PT_PKS3_PKT0_S9_ifPKiSB_iPKfiiiSD_SD_iiiii,(.L_x_27559 - _ZN4vllm25paged_attention_v2_kernelIfhLi32ELi8ELi128ELNS_18Fp8KVCacheDataTypeE1ELb0ELi512EEEvPfS2_PT_PKS3_PKT0_S9_ifPKiSB_iPKfiiiSD_SD_iiiii)
        .other          _ZN4vllm25paged_attention_v2_kernelIfhLi32ELi8ELi128ELNS_18Fp8KVCacheDataTypeE1ELb0ELi512EEEvPfS2_PT_PKS3_PKT0_S9_ifPKiSB_iPKfiiiSD_SD_iiiii,@"STO_CUDA_ENTRY STV_DEFAULT"
_ZN4vllm25paged_attention_v2_kernelIfhLi32ELi8ELi128ELNS_18Fp8KVCacheDataTypeE1ELb0ELi512EEEvPfS2_PT_PKS3_PKT0_S9_ifPKiSB_iPKfiiiSD_SD_iiiii:
.text._ZN4vllm25paged_attention_v2_kernelIfhLi32ELi8ELi128ELNS_18Fp8KVCacheDataTypeE1ELb0ELi512EEEvPfS2_PT_PKS3_PKT0_S9_ifPKiSB_iPKfiiiSD_SD_iiiii:
        /* <DEDUP_REMOVED lines=52> */
.L_x_16811:
[----:B------:R-:W-:Y:S05]  /*0340*/  BSYNC.RECONVERGENT B6 ;  /* 0x0000000000067941 */ /* 0x000fea0003800200 */
.L_x_16810:
        /* <DEDUP_REMOVED lines=13> */
.L_x_16838:
        /* <DEDUP_REMOVED lines=40> */
.L_x_16817:
        /* <DEDUP_REMOVED lines=11> */
.L_x_16816:
[----:B------:R-:W-:Y:S05]  /*0750*/  BSYNC.RECONVERGENT B1 ;  /* 0x0000000000017941 */ /* 0x000fea0003800200 */
.L_x_16815:
        /* <DEDUP_REMOVED lines=13> */
.L_x_16820:
        /* <DEDUP_REMOVED lines=100> */
.L_x_16819:
[----:B------:R-:W-:Y:S05]  /*0e70*/  BSYNC.RECONVERGENT B1 ;  /* 0x0000000000017941 */ /* 0x000fea0003800200 */
.L_x_16818:
        /* <DEDUP_REMOVED lines=55> */
.L_x_16822:
[----:B------:R-:W-:Y:S05]  /*11f0*/  BSYNC.RECONVERGENT B1 ;  /* 0x0000000000017941 */ /* 0x000fea0003800200 */
.L_x_16821:
        /* <DEDUP_REMOVED lines=26> */
.L_x_16814:
[----:B------:R-:W-:Y:S05]  /*13a0*/  BSYNC.RECONVERGENT B0 ;  /* 0x0000000000007941 */ /* 0x000fea0003800200 */
.L_x_16813:
        /* <DEDUP_REMOVED lines=40> */
.L_x_16827:
[----:B------:R-:W1:Y:S01]  /*1630*/  LDS R11, [R4] ;  /* 0x00000000040b7984 */ /* 0x000e620000000800 */
[----:B------:R-:W-:-:S04]  /*1640*/  IADD3 R10, PT, PT, R10, 0x1, RZ ;  /* 0x000000010a0a7810 */ /* 0x000fc80007ffe0ff */
[----:B------:R-:W-:Y:S01]  /*1650*/  ISETP.NE.AND P0, PT, R10, RZ, PT ;  /* 0x000000ff0a00720c */ /* 0x000fe20003f05270 */
[----:B-1----:R-:W-:-:S05]  /*1660*/  FMUL.FTZ R11, R11, R2 ;  /* 0x000000020b0b7220 */ /* 0x002fca0000410000 */
[----:B------:R1:W-:Y:S02]  /*1670*/  STS [R4], R11 ;  /* 0x0000000b04007388 */ /* 0x0003e40000000800 */
[----:B-1----:R-:W-:-:S05]  /*1680*/  IADD3 R4, PT, PT, R4, 0x200, RZ ;  /* 0x0000020004047810 */ /* 0x002fca0007ffe0ff */
[----:B------:R-:W-:Y:S05]  /*1690*/  @P0 BRA `(.L_x_16827) ;  /* 0xfffffffc00e40947 */ /* 0x000fea000383ffff */
.L_x_16826:
[----:B------:R-:W-:Y:S05]  /*16a0*/  BSYNC.RECONVERGENT B1 ;  /* 0x0000000000017941 */ /* 0x000fea0003800200 */
.L_x_16825:
        /* <DEDUP_REMOVED lines=13> */
.L_x_16830:
        /* <DEDUP_REMOVED lines=52> */
.L_x_16829:
[----:B------:R-:W-:Y:S05]  /*1ac0*/  BSYNC.RECONVERGENT B1 ;  /* 0x0000000000017941 */ /* 0x000fea0003800200 */
.L_x_16828:
        /* <DEDUP_REMOVED lines=31> */
.L_x_16832:
[----:B------:R-:W-:Y:S05]  /*1cc0*/  BSYNC.RECONVERGENT B1 ;  /* 0x0000000000017941 */ /* 0x000fea0003800200 */
.L_x_16831:
        /* <DEDUP_REMOVED lines=14> */
.L_x_16824:
[----:B------:R-:W-:Y:S05]  /*1db0*/  BSYNC.RECONVERGENT B0 ;  /* 0x0000000000007941 */ /* 0x000fea0003800200 */
.L_x_16823:
        /* <DEDUP_REMOVED lines=33> */
.L_x_16834:
[----:B------:R-:W-:Y:S05]  /*1fd0*/  BSYNC.RECONVERGENT B0 ;  /* 0x0000000000007941 */ /* 0x000fea0003800200 */
.L_x_16833:
        /* <DEDUP_REMOVED lines=38> */
.L_x_16812:
[----:B------:R-:W-:Y:S02]  /*2240*/  HFMA2 R12, -RZ, RZ, 0, 9.5367431640625e-07 ;  /* 0x00000010ff0c7431 */ /* 0x000fe400000001ff */
[----:B------:R-:W-:Y:S01]  /*2250*/  IMAD.MOV.U32 R11, RZ, RZ, 0x1f ;  /* 0x0000001fff0b7424 */ /* 0x000fe200078e00ff */
[----:B------:R-:W-:-:S07]  /*2260*/  MOV R15, 0xffffffff ;  /* 0xffffffff000f7802 */ /* 0x000fce0000000f00 */
[----:B------:R-:W-:Y:S05]  /*2270*/  WARPSYNC.COLLECTIVE R15, `(.L_x_16835) ;  /* 0x000000000f087348 */ /* 0x000fea0003c00000 */
[----:B------:R0:W1:Y:S02]  /*2280*/  SHFL.BFLY P6, R14, R13, R12, R11 ;  /* 0x0c00000c0d0e7389 */ /* 0x00006400000c000b */
[----:B01----:R-:W-:Y:S05]  /*2290*/  ENDCOLLECTIVE ;  /* 0x000000000000791b */ /* 0x003fea0003800000 */
.L_x_16835:
[----:B------:R-:W-:Y:S01]  /*22a0*/  HFMA2 R12, -RZ, RZ, 0, 4.76837158203125e-07 ;  /* 0x00000008ff0c7431 */ /* 0x000fe200000001ff */
[----:B------:R-:W-:-:S04]  /*22b0*/  FMNMX.FTZ R0, R14, -3.40282346638528859812e+38, !PT ;  /* 0xff7fffff0e007809 */ /* 0x000fc80007810000 */
[----:B------:R-:W-:-:S07]  /*22c0*/  MOV R13, R0 ;  /* 0x00000000000d7202 */ /* 0x000fce0000000f00 */
[----:B------:R-:W-:Y:S05]  /*22d0*/  WARPSYNC.COLLECTIVE R15, `(.L_x_16836) ;  /* 0x000000000f087348 */ /* 0x000fea0003c00000 */
[----:B------:R0:W1:Y:S02]  /*22e0*/  SHFL.BFLY P6, R14, R13, R12, R11 ;  /* 0x0c00000c0d0e7389 */ /* 0x00006400000c000b */
[----:B01----:R-:W-:Y:S05]  /*22f0*/  ENDCOLLECTIVE ;  /* 0x000000000000791b */ /* 0x003fea0003800000 */
.L_x_16836:
[----:B------:R-:W-:Y:S01]  /*2300*/  HFMA2 R12, -RZ, RZ, 0, 2.384185791015625e-07 ;  /* 0x00000004ff0c7431 */ /* 0x000fe200000001ff */
[----:B------:R-:W-:-:S04]  /*2310*/  FMNMX.FTZ R2, R0, R14, !PT ;  /* 0x0000000e00027209 */ /* 0x000fc80007810000 */
[----:B------:R-:W-:-:S07]  /*2320*/  MOV R13, R2 ;  /* 0x00000002000d7202 */ /* 0x000fce0000000f00 */
[----:B------:R-:W-:Y:S05]  /*2330*/  WARPSYNC.COLLECTIVE R15, `(.L_x_16837) ;  /* 0x000000000f087348 */ /* 0x000fea0003c00000 */
[----:B------:R0:W1:Y:S02]  /*2340*/  SHFL.BFLY P6, R14, R13, R12, R11 ;  /* 0x0c00000c0d0e7389 */ /* 0x00006400000c000b */
[----:B01----:R-:W-:Y:S05]  /*2350*/  ENDCOLLECTIVE ;  /* 0x000000000000791b */ /* 0x003fea0003800000 */
.L_x_16837:
[----:B------:R-:W-:Y:S05]  /*2360*/  BRA `(.L_x_16838) ;  /* 0xffffffe0002c7947 */ /* 0x000fea000383ffff */
.L_x_16839:
        /* <DEDUP_REMOVED lines=9> */
.L_x_27559:


//--------------------- .text._ZN4vllm25paged_attention_v2_kernelIfhLi256ELi8ELi128ELNS_18Fp8KVCacheDataTypeE1ELb1ELi512EEEvPfS2_PT_PKS3_PKT0_S9_ifPKiSB_iPKfiiiSD_SD_iiiii --------------------------
	.section	.text._ZN4vllm25paged_attention_v2_kernelIfhLi256ELi8ELi128ELNS_18Fp8KVCacheDataTypeE1ELb1ELi512EEEvPfS2_PT_PKS3_PKT0_S9_ifPKiSB_iPKfiiiSD_SD_iiiii,"ax",@progbits
	.align	128
        .global         _ZN4vllm25paged_attention_v2_kernelIfhLi256ELi8ELi128ELNS_18Fp8KVCacheDataTypeE1ELb1ELi512EEEvPfS2_PT_PKS3_PKT0_S9_ifPKiSB_iPKfiiiSD_SD_iiiii
        .type           _ZN4vllm25paged_attention_v2_kernelIfhLi256ELi8ELi128ELNS_18Fp8KVCacheDataTypeE1ELb1ELi512EEEvPfS2_PT_PKS3_PKT0_S9_ifPKiSB_iPKfiiiSD_SD_iiiii,@function
        .size           _ZN4vllm25paged_attention_v2_kernelIfhLi256ELi8ELi128ELNS_18Fp8KVCacheDataTypeE1ELb1ELi512EEEvPfS2_PT_PKS3_PKT0_S9_ifPKiSB_iPKfiiiSD_SD_iiiii,(.L_x_27560 - _ZN4vllm25paged_attention_v2_kernelIfhLi256ELi8ELi128ELNS_18Fp8KVCacheDataTypeE1ELb1ELi512EEEvPfS2_PT_PKS3_PKT0_S9_ifPKiSB_iPKfiiiSD_SD_iiiii)
        .other          _ZN4vllm25paged_attention_v2_kernelIfhLi256ELi8ELi128ELNS_18Fp8KVCacheDataTypeE1ELb1ELi512EEEvPfS2_PT_PKS3_PKT0_S9_ifPKiSB_iPKfiiiSD_SD_iiiii,@"STO_CUDA_ENTRY STV_DEFAULT"
_ZN4vllm25paged_attention_v2_kernelIfhLi256ELi8ELi128ELNS_18Fp8KVCacheDataTypeE1ELb1ELi512EEEvPfS2_PT_PKS3_PKT0_S9_ifPKiSB_iPKfiiiSD_SD_iiiii:
.text._ZN4vllm25paged_attention_v2_kernelIfhLi256ELi8ELi128ELNS_18Fp8KVCacheDataTypeE1ELb1ELi512EEEvPfS2_PT_PKS3_PKT0_S9_ifPKiSB_iPKfiiiSD_SD_iiiii:
        /* <DEDUP_REMOVED lines=110> */
.L_x_16840:
        /* <DEDUP_REMOVED lines=25> */
.L_x_16844:
        /* <DEDUP_REMOVED lines=41> */
.L_x_16842:
[----:B------:R-:W-:Y:S05]  /*0b00*/  BSYNC.RECONVERGENT B6 ;  /* 0x0000000000067941 */ /* 0x000fea0003800200 */
.L_x_16841:
        /* <DEDUP_REMOVED lines=10> */
.L_x_16885:
        /* <DEDUP_REMOVED lines=42> */
.L_x_16850:
        /* <DEDUP_REMOVED lines=11> */
.L_x_16849:
[----:B------:R-:W-:Y:S05]  /*0f00*/  BSYNC.RECONVERGENT B1 ;  /* 0x0000000000017941 */ /* 0x000fea0003800200 */
.L_x_16848:
        /* <DEDUP_REMOVED lines=12> */
.L_x_16853:
        /* <DEDUP_REMOVED lines=100> */
.L_x_16852:
[----:B------:R-:W-:Y:S05]  /*1610*/  BSYNC.RECONVERGENT B1 ;  /* 0x0000000000017941 */ /* 0x000fea0003800200 */
.L_x_16851:
        /* <DEDUP_REMOVED lines=55> */
.L_x_16855:
[----:B------:R-:W-:Y:S05]  /*1990*/  BSYNC.RECONVERGENT B1 ;  /* 0x0000000000017941 */ /* 0x000fea0003800200 */
.L_x_16854:
        /* <DEDUP_REMOVED lines=26> */
.L_x_16847:
[----:B------:R-:W-:Y:S05]  /*1b40*/  BSYNC.RECONVERGENT B0 ;  /* 0x0000000000007941 */ /* 0x000fea0003800200 */
.L_x_16846:
        /* <DEDUP_REMOVED lines=40> */
.L_x_16860:
[----:B------:R-:W1:Y:S01]  /*1dd0*/  LDS R15, [R7] ;  /* 0x00000000070f7984 */ /* 0x000e620000000800 */
[----:B------:R-:W-:-:S05]  /*1de0*/  VIADD R13, R13, 0x1 ;  /* 0x000000010d0d7836 */ /* 0x000fca0000000000 */
[----:B------:R-:W-:Y:S01]  /*1df0*/  ISETP.NE.AND P0, PT, R13, RZ, PT ;  /* 0x000000ff0d00720c */ /* 0x000fe20003f05270 */
[----:B-1----:R-:W-:-:S05]  /*1e00*/  FMUL.FTZ R20, R15, R2 ;  /* 0x000000020f147220 */ /* 0x002fca0000410000 */
[----:B------:R1:W-:Y:S02]  /*1e10*/  STS [R7], R20 ;  /* 0x0000001407007388 */ /* 0x0003e40000000800 */
[----:B-1----:R-:W-:-:S05]  /*1e20*/  IADD3 R7, PT, PT, R7, 0x200, RZ ;  /* 0x0000020007077810 */ /* 0x002fca0007ffe0ff */
[----:B------:R-:W-:Y:S05]  /*1e30*/  @P0 BRA `(.L_x_16860) ;  /* 0xfffffffc00e40947 */ /* 0x000fea000383ffff */
.L_x_16859:
[----:B------:R-:W-:Y:S05]  /*1e40*/  BSYNC.RECONVERGENT B1 ;  /* 0x0000000000017941 */ /* 0x000fea0003800200 */
.L_x_16858:
        /* <DEDUP_REMOVED lines=12> */
.L_x_16863:
        /* <DEDUP_REMOVED lines=52> */
.L_x_16862:
[----:B------:R-:W-:Y:S05]  /*2250*/  BSYNC.RECONVERGENT B1 ;  /* 0x0000000000017941 */ /* 0x000fea0003800200 */
.L_x_16861:
        /* <DEDUP_REMOVED lines=31> */
.L_x_16865:
[----:B------:R-:W-:Y:S05]  /*2450*/  BSYNC.RECONVERGENT B1 ;  /* 0x0000000000017941 */ /* 0x000fea0003800200 */
.L_x_16864:
        /* <DEDUP_REMOVED lines=14> */
.L_x_16857:
[----:B------:R-:W-:Y:S05]  /*2540*/  BSYNC.RECONVERGENT B0 ;  /* 0x0000000000007941 */ /* 0x000fea0003800200 */
.L_x_16856:
        /* <DEDUP_REMOVED lines=18> */
.L_x_16867:
[----:B------:R-:W-:Y:S05]  /*2670*/  BSYNC.RECONVERGENT B0 ;  /* 0x0000000000007941 */ /* 0x000fea0003800200 */
.L_x_16866:
        /* <DEDUP_REMOVED lines=26> */
.L_x_16871:
        /* <DEDUP_REMOVED lines=34> */
.L_x_16870:
        /* <DEDUP_REMOVED lines=16> */
.L_x_16869:
[----:B------:R-:W-:Y:S05]  /*2b40*/  BSYNC.RECONVERGENT B6 ;  /* 0x0000000000067941 */ /* 0x000fea0003800200 */
.L_x_16868:
        /* <DEDUP_REMOVED lines=30> */
.L_x_16902:
        /* <DEDUP_REMOVED lines=33> */
.L_x_16874:
[----:B------:R-:W-:Y:S05]  /*2f40*/  BSYNC.RECONVERGENT B0 ;  /* 0x0000000000007941 */ /* 0x000fea0003800200 */
.L_x_16873:
        /* <DEDUP_REMOVED lines=45> */
.L_x_16876:
[----:B------:R-:W-:Y:S05]  /*3220*/  BSYNC.RECONVERGENT B0 ;  /* 0x0000000000007941 */ /* 0x000fea0003800200 */
.L_x_16875:
        /* <DEDUP_REMOVED lines=20> */
.L_x_16878:
[----:B------:R-:W-:Y:S05]  /*3370*/  BSYNC.RECONVERGENT B0 ;  /* 0x0000000000007941 */ /* 0x000fea0003800200 */
.L_x_16877:
        /* <DEDUP_REMOVED lines=35> */
.L_x_16880:
[----:B------:R-:W-:Y:S05]  /*35b0*/  BSYNC.RECONVERGENT B0 ;  /* 0x0000000000007941 */ /* 0x000fea0003800200 */
.L_x_16879:
        /* <DEDUP_REMOVED lines=30> */
.L_x_16843:
        /* <DEDUP_REMOVED lines=16> */
.L_x_16881:
[----:B------:R-:W-:Y:S05]  /*38a0*/  EXIT ;  /* 0x000000000000794d */ /* 0x000fea0003800000 */
.L_x_16845:
[----:B------:R-:W-:Y:S01]  /*38b0*/  HFMA2 R12, -RZ, RZ, 0, 9.5367431640625e-07 ;  /* 0x00000010ff0c7431 */ /* 0x000fe200000001ff */
[----:B------:R-:W-:Y:S01]  /*38c0*/  MOV R11, 0x1f ;  /* 0x0000001f000b7802 */ /* 0x000fe20000000f00 */
[----:B------:R-:W-:-:S07]  /*38d0*/  IMAD.MOV.U32 R15, RZ, RZ, -0x1 ;  /* 0xffffffffff0f7424 */ /* 0x000fce00078e00ff */
[----:B------:R-:W-:Y:S05]  /*38e0*/  WARPSYNC.COLLECTIVE R15, `(.L_x_16882) ;  /* 0x000000000f087348 */ /* 0x000fea0003c00000 */
[----:B------:R0:W1:Y:S02]  /*38f0*/  SHFL.BFLY P6, R14, R13, R12, R11 ;  /* 0x0c00000c0d0e7389 */ /* 0x00006400000c000b */
[----:B01----:R-:W-:Y:S05]  /*3900*/  ENDCOLLECTIVE ;  /* 0x000000000000791b */ /* 0x003fea0003800000 */
.L_x_16882:
[----:B------:R-:W-:Y:S01]  /*3910*/  HFMA2 R12, -RZ, RZ, 0, 4.76837158203125e-07 ;  /* 0x00000008ff0c7431 */ /* 0x000fe200000001ff */
[----:B------:R-:W-:-:S04]  /*3920*/  FMNMX.FTZ R0, R14, -3.40282346638528859812e+38, !PT ;  /* 0xff7fffff0e007809 */ /* 0x000fc80007810000 */
[----:B------:R-:W-:-:S07]  /*3930*/  MOV R13, R0 ;  /* 0x00000000000d7202 */ /* 0x000fce0000000f00 */
[----:B------:R-:W-:Y:S05]  /*3940*/  WARPSYNC.COLLECTIVE R15, `(.L_x_16883) ;  /* 0x000000000f087348 */ /* 0x000fea0003c00000 */
[----:B------:R0:W1:Y:S02]  /*3950*/  SHFL.BFLY P6, R14, R13, R12, R11 ;  /* 0x0c00000c0d0e7389 */ /* 0x00006400000c000b */
[----:B01----:R-:W-:Y:S05]  /*3960*/  ENDCOLLECTIVE ;  /* 0x000000000000791b */ /* 0x003fea0003800000 */
.L_x_16883:
[----:B------:R-:W-:Y:S02]  /*3970*/  MOV R12, 0x4 ;  /* 0x00000004000c7802 */ /* 0x000fe40000000f00 */
[----:B------:R-:W-:-:S05]  /*3980*/  FMNMX.FTZ R2, R0, R14, !PT ;  /* 0x0000000e00027209 */ /* 0x000fca0007810000 */
[----:B------:R-:W-:-:S07]  /*3990*/  IMAD.MOV.U32 R13, RZ, RZ, R2 ;  /* 0x000000ffff0d7224 */ /* 0x000fce00078e0002 */
[----:B------:R-:W-:Y:S05]  /*39a0*/  WARPSYNC.COLLECTIVE R15, `(.L_x_16884) ;  /* 0x000000000f087348 */ /* 0x000fea0003c00000 */
[----:B------:R0:W1:Y:S02]  /*39b0*/  SHFL.BFLY P6, R14, R13, R12, R11 ;  /* 0x0c00000c0d0e7389 */ /* 0x00006400000c000b */
[----:B01----:R-:W-:Y:S05]  /*39c0*/  ENDCOLLECTIVE ;  /* 0x000000000000791b */ /* 0x003fea0003800000 */
.L_x_16884:
[----:B------:R-:W-:Y:S05]  /*39d0*/  BRA `(.L_x_16885) ;  /* 0xffffffd000747947 */ /* 0x000fea000383ffff */
.L_x_16872:
[----:B---3--:R-:W-:Y:S02]  /*39e0*/  HFMA2 R13, -RZ, RZ, 0, 0 ;  /* 0x00000000ff0d7431 */ /* 0x008fe400000001ff */
[----:B--2---:R-:W-:Y:S01]  /*39f0*/  IMAD.MOV.U32 R12, RZ, RZ, 0x1 ;  /* 0x00000001ff0c7424 */ /* 0x004fe200078e00ff */
[----:B------:R-:W-:Y:S02]  /*3a00*/  MOV R11, 0x1f ;  /* 0x0000001f000b7802 */ /* 0x000fe40000000f00 */
[----:B------:R-:W-:-:S07]  /*3a10*/  MOV R15, 0xffffffff ;  /* 0xffffffff000f7802 */ /* 0x000fce0000000f00 */
[----:B01----:R-:W-:Y:S05]  /*3a20*/  WARPSYNC.COLLECTIVE R15, `(.L_x_16886) ;  /* 0x000000000f087348 */ /* 0x003fea0003c00000 */
[----:B-1----:R1:W2:Y:S02]  /*3a30*/  SHFL.BFLY P6, R14, R13, R12, R11 ;  /* 0x0c00000c0d0e7389 */ /* 0x0022a400000c000b */
[----:B012---:R-:W-:Y:S05]  /*3a40*/  ENDCOLLECTIVE ;  /* 0x000000000000791b */ /* 0x007fea0003800000 */
.L_x_16886:
[----:B------:R-:W-:-:S07]  /*3a50*/  IMAD.MOV.U32 R2, RZ, RZ, R14 ;  /* 0x000000ffff027224 */ /* 0x000fce00078e000e */
[----:B------:R-:W-:Y:S05]  /*3a60*/  WARPSYNC.COLLECTIVE R15, `(.L_x_16887) ;  /* 0x000000000f087348 */ /* 0x000fea0003c00000 */
[----:B------:R0:W1:Y:S02]  /*3a70*/  SHFL.BFLY P6, R14, R13, R12, R11 ;  /* 0x0c00000c0d0e7389 */ /* 0x00006400000c000b */
[----:B01----:R-:W-:Y:S05]  /*3a80*/  ENDCOLLECTIVE ;  /* 0x000000000000791b */ /* 0x003fea0003800000 */
.L_x_16887:
[----:B------:R-:W-:Y:S01]  /*3a90*/  FADD.FTZ R2, RZ, R2 ;  /* 0x00000002ff027221 */ /* 0x000fe20000010000 */
[----:B------:R-:W-:-:S07]  /*3aa0*/  MOV R0, R14 ;  /* 0x0000000e00007202 */ /* 0x000fce0000000f00 */
[----:B------:R-:W-:Y:S05]  /*3ab0*/  WARPSYNC.COLLECTIVE R15, `(.L_x_16888) ;  /* 0x000000000f087348 */ /* 0x000fea0003c00000 */
[----:B------:R0:W1:Y:S02]  /*3ac0*/  SHFL.BFLY P6, R14, R13, R12, R11 ;  /* 0x0c00000c0d0e7389 */ /* 0x00006400000c000b */
[----:B01----:R-:W-:Y:S05]  /*3ad0*/  ENDCOLLECTIVE ;  /* 0x000000000000791b */ /* 0x003fea0003800000 */
.L_x_16888:
[----:B------:R-:W-:Y:S01]  /*3ae0*/  FADD.FTZ R0, RZ, R0 ;  /* 0x00000000ff007221 */ /* 0x000fe20000010000 */
[----:B------:R-:W-:-:S07]  /*3af0*/  MOV R25, R14 ;  /* 0x0000000e00197202 */ /* 0x000fce0000000f00 */
[----:B------:R-:W-:Y:S05]  /*3b00*/  WARPSYNC.COLLECTIVE R15, `(.L_x_16889) ;  /* 0x000000000f087348 */ /* 0x000fea0003c00000 */
[----:B------:R0:W1:Y:S02]  /*3b10*/  SHFL.BFLY P6, R14, R13, R12, R11 ;  /* 0x0c00000c0d0e7389 */ /* 0x00006400000c000b */
[----:B01----:R-:W-:Y:S05]  /*3b20*/  ENDCOLLECTIVE ;  /* 0x000000000000791b */ /* 0x003fea0003800000 */
.L_x_16889:
[----:B------:R-:W-:Y:S01]  /*3b30*/  FADD.FTZ R25, RZ, R25 ;  /* 0x00000019ff197221 */ /* 0x000fe20000010000 */
[----:B------:R-:W-:-:S07]  /*3b40*/  IMAD.MOV.U32 R23, RZ, RZ, R14 ;  /* 0x000000ffff177224 */ /* 0x000fce00078e000e */
[----:B------:R-:W-:Y:S05]  /*3b50*/  WARPSYNC.COLLECTIVE R15, `(.L_x_16890) ;  /* 0x000000000f087348 */ /* 0x000fea0003c00000 */
[----:B------:R0:W1:Y:S02]  /*3b60*/  SHFL.BFLY P6, R14, R13, R12, R11 ;  /* 0x0c00000c0d0e7389 */ /* 0x00006400000c000b */
[----:B01----:R-:W-:Y:S05]  /*3b70*/  ENDCOLLECTIVE ;  /* 0x000000000000791b */ /* 0x003fea0003800000 */
.L_x_16890:
[----:B------:R-:W-:Y:S01]  /*3b80*/  FADD.FTZ R23, RZ, R23 ;  /* 0x00000017ff177221 */ /* 0x000fe20000010000 */
[----:B------:R-:W-:-:S07]  /*3b90*/  MOV R10, R14 ;  /* 0x0000000e000a7202 */ /* 0x000fce0000000f00 */
[----:B------:R-:W-:Y:S05]  /*3ba0*/  WARPSYNC.COLLECTIVE R15, `(.L_x_16891) ;  /* 0x000000000f087348 */ /* 0x000fea0003c00000 */
[----:B------:R0:W1:Y:S02]  /*3bb0*/  SHFL.BFLY P6, R14, R13, R12, R11 ;  /* 0x0c00000c0d0e7389 */ /* 0x00006400000c000b */
[----:B01----:R-:W-:Y:S05]  /*3bc0*/  ENDCOLLECTIVE ;  /* 0x000000000000791b */ /* 0x003fea0003800000 */
.L_x_16891:
[----:B------:R-:W-:Y:S01]  /*3bd0*/  FADD.FTZ R10, RZ, R10 ;  /* 0x0000000aff0a7221 */ /* 0x000fe20000010000 */
[----:B------:R-:W-:-:S07]  /*3be0*/  MOV R20, R14 ;  /* 0x0000000e00147202 */ /* 0x000fce0000000f00 */
[----:B------:R-:W-:Y:S05]  /*3bf0*/  WARPSYNC.COLLECTIVE R15, `(.L_x_16892) ;  /* 0x000000000f087348 */ /* 0x000fea0003c00000 */
[----:B------:R0:W1:Y:S02]  /*3c00*/  SHFL.BFLY P6, R14, R13, R12, R11 ;  /* 0x0c00000c0d0e7389 */ /* 0x00006400000c000b */
[----:B01----:R-:W-:Y:S05]  /*3c10*/  ENDCOLLECTIVE ;  /* 0x000000000000791b */ /* 0x003fea0003800000 */
.L_x_16892:
[----:B------:R-:W-:Y:S01]  /*3c20*/  FADD.FTZ R20, RZ, R20 ;  /* 0x00000014ff147221 */ /* 0x000fe20000010000 */
[----:B------:R-:W-:-:S07]  /*3c30*/  IMAD.MOV.U32 R24, RZ, RZ, R14 ;  /* 0x000000ffff187224 */ /* 0x000fce00078e000e */
[----:B------:R-:W-:Y:S05]  /*3c40*/  WARPSYNC.COLLECTIVE R15, `(.L_x_16893) ;  /* 0x000000000f087348 */ /* 0x000fea0003c00000 */
[----:B------:R0:W1:Y:S02]  /*3c50*/  SHFL.BFLY P6, R14, R13, R12, R11 ;  /* 0x0c00000c0d0e7389 */ /* 0x00006400000c000b */
[----:B01----:R-:W-:Y:S05]  /*3c60*/  ENDCOLLECTIVE ;  /* 0x000000000000791b */ /* 0x003fea0003800000 */
.L_x_16893:
[----:B------:R-:W-:Y:S01]  /*3c70*/  FADD.FTZ R24, RZ, R24 ;  /* 0x00000018ff187221 */ /* 0x000fe20000010000 */
[----:B------:R-:W-:-:S07]  /*3c80*/  MOV R21, R14 ;  /* 0x0000000e00157202 */ /* 0x000fce0000000f00 */
[----:B------:R-:W-:Y:S05]  /*3c90*/  WARPSYNC.COLLECTIVE R15, `(.L_x_16894) ;  /* 0x000000000f087348 */ /* 0x000fea0003c00000 */
[----:B------:R0:W1:Y:S02]  /*3ca0*/  SHFL.BFLY P6, R14, R13, R12, R11 ;  /* 0x0c00000c0d0e7389 */ /* 0x00006400000c000b */
[----:B01----:R-:W-:Y:S05]  /*3cb0*/  ENDCOLLECTIVE ;  /* 0x000000000000791b */ /* 0x003fea0003800000 */
.L_x_16894:
[----:B------:R-:W-:Y:S01]  /*3cc0*/  FADD.FTZ R21, RZ, R21 ;  /* 0x00000015ff157221 */ /* 0x000fe20000010000 */
[----:B------:R-:W-:-:S07]  /*3cd0*/  MOV R8, R14 ;  /* 0x0000000e00087202 */ /* 0x000fce0000000f00 */
[----:B------:R-:W-:Y:S05]  /*3ce0*/  WARPSYNC.COLLECTIVE R15, `(.L_x_16895) ;  /* 0x000000000f087348 */ /* 0x000fea0003c00000 */
[----:B------:R0:W1:Y:S02]  /*3cf0*/  SHFL.BFLY P6, R14, R13, R12, R11 ;  /* 0x0c00000c0d0e7389 */ /* 0x00006400000c000b */
[----:B01----:R-:W-:Y:S05]  /*3d00*/  ENDCOLLECTIVE ;  /* 0x000000000000791b */ /* 0x003fea0003800000 */
.L_x_16895:
[----:B------:R-:W-:Y:S01]  /*3d10*/  FADD.FTZ R8, RZ, R8 ;  /* 0x00000008ff087221 */ /* 0x000fe20000010000 */
[----:B------:R-:W-:-:S07]  /*3d20*/  IMAD.MOV.U32 R7, RZ, RZ, R14 ;  /* 0x000000ffff077224 */ /* 0x000fce00078e000e */
[----:B------:R-:W-:Y:S05]  /*3d30*/  WARPSYNC.COLLECTIVE R15, `(.L_x_16896) ;  /* 0x000000000f087348 */ /* 0x000fea0003c00000 */
[----:B------:R0:W1:Y:S02]  /*3d40*/  SHFL.BFLY P6, R14, R13, R12, R11 ;  /* 0x0c00000c0d0e7389 */ /* 0x00006400000c000b */
[----:B01----:R-:W-:Y:S05]  /*3d50*/  ENDCOLLECTIVE ;  /* 0x000000000000791b */ /* 0x003fea0003800000 */
.L_x_16896:
[----:B------:R-:W-:Y:S01]  /*3d60*/  FADD.FTZ R7, RZ, R7 ;  /* 0x00000007ff077221 */ /* 0x000fe20000010000 */
[----:B------:R-:W-:-:S07]  /*3d70*/  MOV R6, R14 ;  /* 0x0000000e00067202 */ /* 0x000fce0000000f00 */
[----:B------:R-:W-:Y:S05]  /*3d80*/  WARPSYNC.COLLECTIVE R15, `(.L_x_16897) ;  /* 0x000000000f087348 */ /* 0x000fea0003c00000 */
[----:B------:R0:W1:Y:S02]  /*3d90*/  SHFL.BFLY P6, R14, R13, R12, R11 ;  /* 0x0c00000c0d0e7389 */ /* 0x00006400000c000b */
[----:B01----:R-:W-:Y:S05]  /*3da0*/  ENDCOLLECTIVE ;  /* 0x000000000000791b */ /* 0x003fea0003800000 */
.L_x_16897:
[----:B------:R-:W-:Y:S01]  /*3db0*/  FADD.FTZ R6, RZ, R6 ;  /* 0x00000006ff067221 */ /* 0x000fe20000010000 */
[----:B------:R-:W-:-:S07]  /*3dc0*/  MOV R5, R14 ;  /* 0x0000000e00057202 */ /* 0x000fce0000000f00 */
[----:B------:R-:W-:Y:S05]  /*3dd0*/  WARPSYNC.COLLECTIVE R15, `(.L_x_16898) ;  /* 0x000000000f087348 */ /* 0x000fea0003c00000 */
[----:B------:R0:W1:Y:S02]  /*3de0*/  SHFL.BFLY P6, R14, R13, R12, R11 ;  /* 0x0c00000c0d0e7389 */ /* 0x00006400000c000b */
[----:B01----:R-:W-:Y:S05]  /*3df0*/  ENDCOLLECTIVE ;  /* 0x000000000000791b */ /* 0x003fea0003800000 */
.L_x_16898:
[----:B------:R-:W-:Y:S01]  /*3e00*/  FADD.FTZ R5, RZ, R5 ;  /* 0x00000005ff057221 */ /* 0x000fe20000010000 */
[----:B------:R-:W-:-:S07]  /*3e10*/  MOV R4, R14 ;  /* 0x0000000e00047202 */ /* 0x000fce0000000f00 */
[----:B------:R-:W-:Y:S05]  /*3e20*/  WARPSYNC.COLLECTIVE R15, `(.L_x_16899) ;  /* 0x000000000f087348 */ /* 0x000fea0003c00000 */
[----:B------:R0:W1:Y:S02]  /*3e30*/  SHFL.BFLY P6, R14, R13, R12, R11 ;  /* 0x0c00000c0d0e7389 */ /* 0x00006400000c000b */
[----:B01----:R-:W-:Y:S05]  /*3e40*/  ENDCOLLECTIVE ;  /* 0x000000000000791b */ /* 0x003fea0003800000 */
.L_x_16899:
[----:B------:R-:W-:Y:S01]  /*3e50*/  FADD.FTZ R4, RZ, R4 ;  /* 0x00000004ff047221 */ /* 0x000fe20000010000 */
[----:B------:R-:W-:-:S07]  /*3e60*/  IMAD.MOV.U32 R3, RZ, RZ, R14 ;  /* 0x000000ffff037224 */ /* 0x000fce00078e000e */
[----:B------:R-:W-:Y:S05]  /*3e70*/  WARPSYNC.COLLECTIVE R15, `(.L_x_16900) ;  /* 0x000000000f087348 */ /* 0x000fea0003c00000 */
[----:B------:R0:W1:Y:S02]  /*3e80*/  SHFL.BFLY P6, R14, R13, R12, R11 ;  /* 0x0c00000c0d0e7389 */ /* 0x00006400000c000b */
[----:B01----:R-:W-:Y:S05]  /*3e90*/  ENDCOLLECTIVE ;  /* 0x000000000000791b */ /* 0x003fea0003800000 */
.L_x_16900:
[----:B------:R-:W-:Y:S01]  /*3ea0*/  FADD.FTZ R3, RZ, R3 ;  /* 0x00000003ff037221 */ /* 0x000fe20000010000 */
[----:B------:R-:W-:-:S07]  /*3eb0*/  MOV R9, R14 ;  /* 0x0000000e00097202 */ /* 0x000fce0000000f00 */
[----:B------:R-:W-:Y:S05]  /*3ec0*/  WARPSYNC.COLLECTIVE R15, `(.L_x_16901) ;  /* 0x000000000f087348 */ /* 0x000fea0003c00000 */
[----:B------:R0:W1:Y:S02]  /*3ed0*/  SHFL.BFLY P6, R14, R13, R12, R11 ;  /* 0x0c00000c0d0e7389 */ /* 0x00006400000c000b */
[----:B01----:R-:W-:Y:S05]  /*3ee0*/  ENDCOLLECTIVE ;  /* 0x000000000000791b */ /* 0x003fea0003800000 */
.L_x_16901:
[----:B------:R-:W-:Y:S01]  /*3ef0*/  FADD.FTZ R9, RZ, R9 ;  /* 0x00000009ff097221 */ /* 0x000fe20000010000 */
[----:B------:R-:W-:Y:S02]  /*3f00*/  MOV R11, R5 ;  /* 0x00000005000b7202 */ /* 0x000fe40000000f00 */
[----:B------:R-:W-:Y:S01]  /*3f10*/  MOV R13, R4 ;  /* 0x00000004000d7202 */ /* 0x000fe20000000f00 */
[----:B------:R-:W-:Y:S06]  /*3f20*/  BRA `(.L_x_16902) ;  /* 0xffffffec00807947 */ /* 0x000fec000383ffff */
.L_x_16903:
        /* <DEDUP_REMOVED lines=13> */
.L_x_27560:


//--------------------- .text._ZN4vllm25paged_attention_v2_kernelIfhLi192ELi8ELi128ELNS_18Fp8KVCacheDataTypeE1ELb1ELi512EEEvPfS2_PT_PKS3_PKT0_S9_ifPKiSB_iPKfiiiSD_SD_iiiii --------------------------
	.section	.text._ZN4vllm25paged_attention_v2_kernelIfhLi192ELi8ELi128ELNS_18Fp8KVCacheDataTypeE1ELb1ELi512EEEvPfS2_PT_PKS3_PKT0_S9_ifPKiSB_iPKfiiiSD_SD_iiiii,"ax",@progbits
	.align	128
        .global         _ZN4vllm25paged_attention_v2_kernelIfhLi192ELi8ELi128ELNS_18Fp8KVCacheDataTypeE1ELb1ELi512EEEvPfS2_PT_PKS3_PKT0_S9_ifPKiSB_iPKfiiiSD_SD_iiiii
        .type           _ZN4vllm25paged_attention_v2_kernelIfhLi192ELi8ELi128ELNS_18Fp8KVCacheDataTypeE1ELb1ELi512EEEvPfS2_PT_PKS3_PKT0_S9_ifPKiSB_iPKfiiiSD_SD_iiiii,@function
        .size           _ZN4vllm25paged_attention_v2_kernelIfhLi192ELi8ELi128ELNS_18Fp8KVCacheDataTypeE1ELb1ELi512EEEvPfS2_PT_PKS3_PKT0_S9_ifPKiSB_iPKfiiiSD_SD_iiiii,(.L_x_27561 - _ZN4vllm25paged_attention_v2_kernelIfhLi192ELi8ELi128ELNS_18Fp8KVCacheDataTypeE1ELb1ELi512EEEvPfS2_PT_PKS3_PKT0_S9_ifPKiSB_iPKfiiiSD_SD_iiiii)
        .other          _ZN4vllm25paged_attention_v2_kernelIfhLi192ELi8ELi128ELNS_18Fp8KVCacheDataTypeE1ELb1ELi512EEEvPfS2_PT_PKS3_PKT0_S9_ifPKiSB_iPKfiiiSD_SD_iiiii,@"STO_CUDA_ENTRY STV_DEFAULT"
_ZN4vllm25paged_attention_v2_kernelIfhLi192ELi8ELi128ELNS_18Fp8KVCacheDataTypeE1ELb1ELi512EEEvPfS2_PT_PKS3_PKT0_S9_ifPKiSB_iPKfiiiSD_SD_iiiii:
.text._ZN4vllm25paged_attention_v2_kernelIfhLi192ELi8ELi128ELNS_18Fp8KVCacheDataTypeE1ELb1ELi512EEEvPfS2_PT_PKS3_PKT0_S9_ifPKiSB_iPKfiiiSD_SD_iiiii:
        /* <DEDUP_REMOVED lines=110> */
.L_x_16904:
        /* <DEDUP_REMOVED lines=25> */
.L_x_16908:
        /* <DEDUP_REMOVED lines=41> */
.L_x_16906:
[----:B------:R-:W-:Y:S05]  /*0b00*/  BSYNC.RECONVERGENT B6 ;  /* 0x0000000000067941 */ /* 0x000fea0003800200 */
.L_x_16905:
        /* <DEDUP_REMOVED lines=10> */
.L_x_16949:
        /* <DEDUP_REMOVED lines=42> */
.L_x_16914:
        /* <DEDUP_REMOVED lines=11> */
.L_x_16913:
[----:B------:R-:W-:Y:S05]  /*0f00*/  BSYNC.RECONVERGENT B1 ;  /* 0x0000000000017941 */ /* 0x000fea0003800200 */
.L_x_16912:
        /* <DEDUP_REMOVED lines=12> */
.L_x_16917:
        /* <DEDUP_REMOVED lines=100> */
.L_x_16916:
[----:B------:R-:W-:Y:S05]  /*1610*/  BSYNC.RECONVERGENT B1 ;  /* 0x0000000000017941 */ /* 0x000fea0003800200 */
.L_x_16915:
        /* <DEDUP_REMOVED lines=55> */
.L_x_16919:
[----:B------:R-:W-:Y:S05]  /*1990*/  BSYNC.RECONVERGENT B1 ;  /* 0x0000000000017941 */ /* 0x000fea0003800200 */
.L_x_16918:
        /* <DEDUP_REMOVED lines=26> */
.L_x_16911:
[----:B------:R-:W-:Y:S05]  /*1b40*/  BSYNC.RECONVERGENT B0 ;  /* 0x0000000000007941 */ /* 0x000fea0003800200 */
.L_x_16910:
        /* <DEDUP_REMOVED lines=40> */
.L_x_16924:
[----:B------:R-:W1:Y:S01]  /*1dd0*/  LDS R15, [R7] ;  /* 0x00000000070f7984 */ /* 0x000e620000000800 */
[----:B------:R-:W-:-:S05]  /*1de0*/  VIADD R13, R13, 0x1 ;  /* 0x000000010d0d7836 */ /* 0x000fca0000000000 */
[----:B------:R-:W-:Y:S01]  /*1df0*/  ISETP.NE.AND P0, PT, R13, RZ, PT ;  /* 0x000000ff0d00720c */ /* 0x000fe20003f05270 */
[----:B-1----:R-:W-:-:S05]  /*1e00*/  FMUL.FTZ R20, R15, R2 ;  /* 0x000000020f147220 */ /* 0x002fca0000410000 */
[----:B------:R1:W-:Y:S02]  /*1e10*/  STS [R7], R20 ;  /* 0x0000001407007388 */ /* 0x0003e40000000800 */
[----:B-1----:R-:W-:-:S05]  /*1e20*/  IADD3 R7, PT, PT, R7, 0x200, RZ ;  /* 0x0000020007077810 */ /* 0x002fca0007ffe0ff */
[----:B------:R-:W-:Y:S05]  /*1e30*/  @P0 BRA `(.L_x_16924) ;  /* 0xfffffffc00e40947 */ /* 0x000fea000383ffff */
.L_x_16923:
[----:B------:R-:W-:Y:S05]  /*1e40*/  BSYNC.RECONVERGENT B1 ;  /* 0x0000000000017941 */ /* 0x000fea0003800200 */
.L_x_16922:
        /* <DEDUP_REMOVED lines=12> */
.L_x_16927:
        /* <DEDUP_REMOVED lines=52> */
.L_x_16926:
[----:B------:R-:W-:Y:S05]  /*2250*/  BSYNC.RECONVERGENT B1 ;  /* 0x0000000000017941 */ /* 0x000fea0003800200 */
.L_x_16925:
        /* <DEDUP_REMOVED lines=31> */
.L_x_16929:
[----:B------:R-:W-:Y:S05]  /*2450*/  BSYNC.RECONVERGENT B1 ;  /* 0x0000000000017941 */ /* 0x000fea0003800200 */
.L_x_16928:
        /* <DEDUP_REMOVED lines=14> */
.L_x_16921:
[----:B------:R-:W-:Y:S05]  /*2540*/  BSYNC.RECONVERGENT B0 ;  /* 0x0000000000007941 */ /* 0x000fea0003800200 */
.L_x_16920:
        /* <DEDUP_REMOVED lines=18> */
.L_x_16931:
[----:B------:R-:W-:Y:S05]  /*2670*/  BSYNC.RECONVERGENT B0 ;  /* 0x0000000000007941 */ /* 0x000fea0003800200 */
.L_x_16930:
        /* <DEDUP_REMOVED lines=26> */
.L_x_16935:
        /* <DEDUP_REMOVED lines=34> */
.L_x_16934:
        /* <DEDUP_REMOVED lines=16> */
.L_x_16933:
[----:B------:R-:W-:Y:S05]  /*2b40*/  BSYNC.RECONVERGENT B6 ;  /* 0x0000000000067941 */ /* 0x000fea0003800200 */
.L_x_16932:
        /* <DEDUP_REMOVED lines=22> */
.L_x_16962:
        /* <DEDUP_REMOVED lines=34> */
.L_x_16938:
[----:B------:R-:W-:Y:S05]  /*2ed0*/  BSYNC.RECONVERGENT B0 ;  /* 0x0000000000007941 */ /* 0x000fea0003800200 */
.L_x_16937:
        /* <DEDUP_REMOVED lines=27> */
.L_x_16940:
[----:B------:R-:W-:Y:S05]  /*3090*/  BSYNC.RECONVERGENT B0 ;  /* 0x0000000000007941 */ /* 0x000fea0003800200 */
.L_x_16939:
        /* <DEDUP_REMOVED lines=15> */
.L_x_16942:
[----:B------:R-:W-:Y:S05]  /*3190*/  BSYNC.RECONVERGENT B0 ;  /* 0x0000000000007941 */ /* 0x000fea0003800200 */
.L_x_16941:
        /* <DEDUP_REMOVED lines=27> */
.L_x_16944:
[----:B------:R-:W-:Y:S05]  /*3350*/  BSYNC.RECONVERGENT B0 ;  /* 0x0000000000007941 */ /* 0x000fea0003800200 */
.L_x_16943:
        /* <DEDUP_REMOVED lines=26> */
.L_x_16907:
        /* <DEDUP_REMOVED lines=16> */
.L_x_16945:
[----:B------:R-:W-:Y:S05]  /*3600*/  EXIT ;  /* 0x000000000000794d */ /* 0x000fea0003800000 */
.L_x_16909:
[----:B------:R-:W-:Y:S02]  /*3610*/  HFMA2 R12, -RZ, RZ, 0, 9.5367431640625e-07 ;  /* 0x00000010ff0c7431 */ /* 0x000fe400000001ff */
[----:B------:R-:W-:Y:S01]  /*3620*/  IMAD.MOV.U32 R11, RZ, RZ, 0x1f ;  /* 0x0000001fff0b7424 */ /* 0x000fe200078e00ff */
[----:B------:R-:W-:-:S07]  /*3630*/  MOV R15, 0xffffffff ;  /* 0xffffffff000f7802 */ /* 0x000fce0000000f00 */
[----:B------:R-:W-:Y:S05]  /*3640*/  WARPSYNC.COLLECTIVE R15, `(.L_x_16946) ;  /* 0x000000000f087348 */ /* 0x000fea0003c00000 */
[----:B------:R0:W1:Y:S02]  /*3650*/  SHFL.BFLY P6, R14, R13, R12, R11 ;  /* 0x0c00000c0d0e7389 */ /* 0x00006400000c000b */
[----:B01----:R-:W-:Y:S05]  /*3660*/  ENDCOLLECTIVE ;  /* 0x000000000000791b */ /* 0x003fea0003800000 */
.L_x_16946:
[----:B------:R-:W-:Y:S01]  /*3670*/  IMAD.MOV.U32 R12, RZ, RZ, 0x8 ;  /* 0x00000008ff0c7424 */ /* 0x000fe200078e00ff */
[----:B------:R-:W-:-:S04]  /*3680*/  FMNMX.FTZ R0, R14, -3.40282346638528859812e+38, !PT ;  /* 0xff7fffff0e007809 */ /* 0x000fc80007810000 */
[----:B------:R-:W-:-:S07]  /*3690*/  MOV R13, R0 ;  /* 0x00000000000d7202 */ /* 0x000fce0000000f00 */
[----:B------:R-:W-:Y:S05]  /*36a0*/  WARPSYNC.COLLECTIVE R15, `(.L_x_16947) ;  /* 0x000000000f087348 */ /* 0x000fea0003c00000 */
[----:B------:R0:W1:Y:S02]  /*36b0*/  SHFL.BFLY P6, R14, R13, R12, R11 ;  /* 0x0c00000c0d0e7389 */ /* 0x00006400000c000b */
[----:B01----:R-:W-:Y:S05]  /*36c0*/  ENDCOLLECTIVE ;  /* 0x000000000000791b */ /* 0x003fea0003800000 */
.L_x_16947:
[----:B------:R-:W-:Y:S01]  /*36d0*/  HFMA2 R12, -RZ, RZ, 0, 2.384185791015625e-07 ;  /* 0x00000004ff0c7431 */ /* 0x000fe200000001ff */
[----:B------:R-:W-:-:S04]  /*36e0*/  FMNMX.FTZ R2, R0, R14, !PT ;  /* 0x0000000e00027209 */ /* 0x000fc80007810000 */
[----:B------:R-:W-:-:S07]  /*36f0*/  MOV R13, R2 ;  /* 0x00000002000d7202 */ /* 0x000fce0000000f00 */
[----:B------:R-:W-:Y:S05]  /*3700*/  WARPSYNC.COLLECTIVE R15, `(.L_x_16948) ;  /* 0x000000000f087348 */ /* 0x000fea0003c00000 */
[----:B------:R0:W1:Y:S02]  /*3710*/  SHFL.BFLY P6, R14, R13, R12, R11 ;  /* 0x0c00000c0d0e7389 */ /* 0x00006400000c000b */
[----:B01----:R-:W-:Y:S05]  /*3720*/  ENDCOLLECTIVE ;  /* 0x000000000000791b */ /* 0x003fea0003800000 */
.L_x_16948:
[----:B------:R-:W-:Y:S05]  /*3730*/  BRA `(.L_x_16949) ;  /* 0xffffffd4001c7947 */ /* 0x000fea000383ffff */
.L_x_16936:
[----:B---3--:R-:W-:Y:S02]  /*3740*/  HFMA2 R11, -RZ, RZ, 0, 1.847743988037109375e-06 ;  /* 0x0000001fff0b7431 */ /* 0x008fe400000001ff */
[----:B------:R-:W-:Y:S01]  /*3750*/  IMAD.MOV.U32 R13, RZ, RZ, RZ ;  /* 0x000000ffff0d7224 */ /* 0x000fe200078e00ff */
[----:B--2---:R-:W-:Y:S01]  /*3760*/  MOV R12, 0x1 ;  /* 0x00000001000c7802 */ /* 0x004fe20000000f00 */
[----:B------:R-:W-:-:S07]  /*3770*/  IMAD.MOV.U32 R15, RZ, RZ, -0x1 ;  /* 0xffffffffff0f7424 */ /* 0x000fce00078e00ff */
[----:B01----:R-:W-:Y:S05]  /*3780*/  WARPSYNC.COLLECTIVE R15, `(.L_x_16950) ;  /* 0x000000000f087348 */ /* 0x003fea0003c00000 */
[----:B-1----:R1:W2:Y:S02]  /*3790*/  SHFL.BFLY P6, R14, R13, R12, R11 ;  /* 0x0c00000c0d0e7389 */ /* 0x0022a400000c000b */
[----:B012---:R-:W-:Y:S05]  /*37a0*/  ENDCOLLECTIVE ;  /* 0x000000000000791b */ /* 0x007fea0003800000 */
.L_x_16950:
[----:B------:R-:W-:-:S07]  /*37b0*/  MOV R10, R14 ;  /* 0x0000000e000a7202 */ /* 0x000fce0000000f00 */
[----:B------:R-:W-:Y:S05]  /*37c0*/  WARPSYNC.COLLECTIVE R15, `(.L_x_16951) ;  /* 0x000000000f087348 */ /* 0x000fea0003c00000 */
[----:B------:R0:W1:Y:S02]  /*37d0*/  SHFL.BFLY P6, R14, R13, R12, R11 ;  /* 0x0c00000c0d0e7389 */ /* 0x00006400000c000b */
[----:B01----:R-:W-:Y:S05]  /*37e0*/  ENDCOLLECTIVE ;  /* 0x000000000000791b */ /* 0x003fea0003800000 */
.L_x_16951:
[----:B------:R-:W-:Y:S01]  /*37f0*/  FADD.FTZ R10, RZ, R10 ;  /* 0x0000000aff0a7221 */ /* 0x000fe20000010000 */
[----:B------:R-:W-:-:S07]  /*3800*/  MOV R9, R14 ;  /* 0x0000000e00097202 */ /* 0x000fce0000000f00 */
[----:B------:R-:W-:Y:S05]  /*3810*/  WARPSYNC.COLLECTIVE R15, `(.L_x_16952) ;  /* 0x000000000f087348 */ /* 0x000fea0003c00000 */
[----:B------:R0:W1:Y:S02]  /*3820*/  SHFL.BFLY P6, R14, R13, R12, R11 ;  /* 0x0c00000c0d0e7389 */ /* 0x00006400000c000b */
[----:B01----:R-:W-:Y:S05]  /*3830*/  ENDCOLLECTIVE ;  /* 0x000000000000791b */ /* 0x003fea0003800000 */
.L_x_16952:
[----:B------:R-:W-:Y:S01]  /*3840*/  FADD.FTZ R9, RZ, R9 ;  /* 0x00000009ff097221 */ /* 0x000fe20000010000 */
[----:B------:R-:W-:-:S07]  /*3850*/  IMAD.MOV.U32 R8, RZ, RZ, R14 ;  /* 0x000000ffff087224 */ /* 0x000fce00078e000e */
[----:B------:R-:W-:Y:S05]  /*3860*/  WARPSYNC.COLLECTIVE R15, `(.L_x_16953) ;  /* 0x000000000f087348 */ /* 0x000fea0003c00000 */
[----:B------:R0:W1:Y:S02]  /*3870*/  SHFL.BFLY P6, R14, R13, R12, R11 ;  /* 0x0c00000c0d0e7389 */ /* 0x00006400000c000b */
[----:B01----:R-:W-:Y:S05]  /*3880*/  ENDCOLLECTIVE ;  /* 0x000000000000791b */ /* 0x003fea0003800000 */
.L_x_16953:
[----:B------:R-:W-:Y:S01]  /*3890*/  FADD.FTZ R8, RZ, R8 ;  /* 0x00000008ff087221 */ /* 0x000fe20000010000 */
[----:B------:R-:W-:-:S07]  /*38a0*/  MOV R7, R14 ;  /* 0x0000000e00077202 */ /* 0x000fce0000000f00 */
[----:B------:R-:W-:Y:S05]  /*38b0*/  WARPSYNC.COLLECTIVE R15, `(.L_x_16954) ;  /* 0x000000000f087348 */ /* 0x000fea0003c00000 */
[----:B------:R0:W1:Y:S02]  /*38c0*/  SHFL.BFLY P6, R14, R13, R12, R11 ;  /* 0x0c00000c0d0e7389 */ /* 0x00006400000c000b */
[----:B01----:R-:W-:Y:S05]  /*38d0*/  ENDCOLLECTIVE ;  /* 0x000000000000791b */ /* 0x003fea0003800000 */
.L_x_16954:
[----:B------:R-:W-:Y:S01]  /*38e0*/  FADD.FTZ R7, RZ, R7 ;  /* 0x00000007ff077221 */ /* 0x000fe20000010000 */
[----:B------:R-:W-:-:S07]  /*38f0*/  MOV R20, R14 ;  /* 0x0000000e00147202 */ /* 0x000fce0000000f00 */
[----:B------:R-:W-:Y:S05]  /*3900*/  WARPSYNC.COLLECTIVE R15, `(.L_x_16955) ;  /* 0x000000000f087348 */ /* 0x000fea0003c00000 */
[----:B------:R0:W1:Y:S02]  /*3910*/  SHFL.BFLY P6, R14, R13, R12, R11 ;  /* 0x0c00000c0d0e7389 */ /* 0x00006400000c000b */
[----:B01----:R-:W-:Y:S05]  /*3920*/  ENDCOLLECTIVE ;  /* 0x000000000000791b */ /* 0x003fea0003800000 */
.L_x_16955:
[----:B------:R-:W-:Y:S01]  /*3930*/  FADD.FTZ R20, RZ, R20 ;  /* 0x00000014ff147221 */ /* 0x000fe20000010000 */
[----:B------:R-:W-:-:S07]  /*3940*/  IMAD.MOV.U32 R0, RZ, RZ, R14 ;  /* 0x000000ffff007224 */ /* 0x000fce00078e000e */
[----:B------:R-:W-:Y:S05]  /*3950*/  WARPSYNC.COLLECTIVE R15, `(.L_x_16956) ;  /* 0x000000000f087348 */ /* 0x000fea0003c00000 */
[----:B------:R0:W1:Y:S02]  /*3960*/  SHFL.BFLY P6, R14, R13, R12, R11 ;  /* 0x0c00000c0d0e7389 */ /* 0x00006400000c000b */
[----:B01----:R-:W-:Y:S05]  /*3970*/  ENDCOLLECTIVE ;  /* 0x000000000000791b */ /* 0x003fea0003800000 */
.L_x_16956:
[----:B------:R-:W-:Y:S01]  /*3980*/  FADD.FTZ R0, RZ, R0 ;  /* 0x00000000ff007221 */ /* 0x000fe20000010000 */
[----:B------:R-:W-:-:S07]  /*3990*/  MOV R2, R14 ;  /* 0x0000000e00027202 */ /* 0x000fce0000000f00 */
[----:B------:R-:W-:Y:S05]  /*39a0*/  WARPSYNC.COLLECTIVE R15, `(.L_x_16957) ;  /* 0x000000000f087348 */ /* 0x000fea0003c00000 */
[----:B------:R0:W1:Y:S02]  /*39b0*/  SHFL.BFLY P6, R14, R13, R12, R11 ;  /* 0x0c00000c0d0e7389 */ /* 0x00006400000c000b */
[----:B01----:R-:W-:Y:S05]  /*39c0*/  ENDCOLLECTIVE ;  /* 0x000000000000791b */ /* 0x003fea0003800000 */
.L_x_16957:
[----:B------:R-:W-:Y:S01]  /*39d0*/  FADD.FTZ R2, RZ, R2 ;  /* 0x00000002ff027221 */ /* 0x000fe20000010000 */
[----:B------:R-:W-:-:S07]  /*39e0*/  MOV R3, R14 ;  /* 0x0000000e00037202 */ /* 0x000fce0000000f00 */
[----:B------:R-:W-:Y:S05]  /*39f0*/  WARPSYNC.COLLECTIVE R15, `(.L_x_16958) ;  /* 0x000000000f087348 */ /* 0x000fea0003c00000 */
[----:B------:R0:W1:Y:S02]  /*3a00*/  SHFL.BFLY P6, R14, R13, R12, R11 ;  /* 0x0c00000c0d0e7389 */ /* 0x00006400000c000b */
[----:B01----:R-:W-:Y:S05]  /*3a10*/  ENDCOLLECTIVE ;  /* 0x000000000000791b */ /* 0x003fea0003800000 */
.L_x_16958:
[----:B------:R-:W-:Y:S01]  /*3a20*/  FADD.FTZ R3, RZ, R3 ;  /* 0x00000003ff037221 */ /* 0x000fe20000010000 */
[----:B------:R-:W-:-:S07]  /*3a30*/  IMAD.MOV.U32 R4, RZ, RZ, R14 ;  /* 0x000000ffff047224 */ /* 0x000fce00078e000e */
[----:B------:R-:W-:Y:S05]  /*3a40*/  WARPSYNC.COLLECTIVE R15, `(.L_x_16959) ;  /* 0x000000000f087348 */ /* 0x000fea0003c00000 */
[----:B------:R0:W1:Y:S02]  /*3a50*/  SHFL.BFLY P6, R14, R13, R12, R11 ;  /* 0x0c00000c0d0e7389 */ /* 0x00006400000c000b */
[----:B01----:R-:W-:Y:S05]  /*3a60*/  ENDCOLLECTIVE ;  /* 0x000000000000791b */ /* 0x003fea0003800000 */
.L_x_16959:
[----:B------:R-:W-:Y:S01]  /*3a70*/  FADD.FTZ R4, RZ, R4 ;  /* 0x00000004ff047221 */ /* 0x000fe20000010000 */
[----:B------:R-:W-:-:S07]  /*3a80*/  MOV R5, R14 ;  /* 0x0000000e00057202 */ /* 0x000fce0000000f00 */
[----:B------:R-:W-:Y:S05]  /*3a90*/  WARPSYNC.COLLECTIVE R15, `(.L_x_16960) ;  /* 0x000000000f087348 */ /* 0x000fea0003c00000 */
[----:B------:R0:W1:Y:S02]  /*3aa0*/  SHFL.BFLY P6, R14, R13, R12, R11 ;  /* 0x0c00000c0d0e7389 */ /* 0x00006400000c000b */
[----:B01----:R-:W-:Y:S05]  /*3ab0*/  ENDCOLLECTIVE ;  /* 0x000000000000791b */ /* 0x003fea0003800000 */
.L_x_16960:
[----:B------:R-:W-:Y:S01]  /*3ac0*/  FADD.FTZ R5, RZ, R5 ;  /* 0x00000005ff057221 */ /* 0x000fe20000010000 */
[----:B------:R-:W-:-:S07]  /*3ad0*/  MOV R6, R14 ;  /* 0x0000000e00067202 */ /* 0x000fce0000000f00 */
[----:B------:R-:W-:Y:S05]  /*3ae0*/  WARPSYNC.COLLECTIVE R15, `(.L_x_16961) ;  /* 0x000000000f087348 */ /* 0x000fea0003c00000 */
[----:B------:R0:W1:Y:S02]  /*3af0*/  SHFL.BFLY P6, R14, R13, R12, R11 ;  /* 0x0c00000c0d0e7389 */ /* 0x00006400000c000b */
[----:B01----:R-:W-:Y:S05]  /*3b00*/  ENDCOLLECTIVE ;  /* 0x000000000000791b */ /* 0x003fea0003800000 */
.L_x_16961:
[----:B------:R-:W-:Y:S01]  /*3b10*/  FADD.FTZ R6, RZ, R6 ;  /* 0x00000006ff067221 */ /* 0x000fe20000010000 */
[----:B------:R-:W-:Y:S06]  /*3b20*/  BRA `(.L_x_16962) ;  /* 0xfffffff000607947 */ /* 0x000fec000383ffff */
.L_x_16963:
        /* <DEDUP_REMOVED lines=13> */
.L_x_27561:


//--------------------- .text._ZN4vllm25paged_attention_v2_kernelIfhLi128ELi8ELi128ELNS_18Fp8KVCacheDataTypeE1ELb1ELi512EEEvPfS2_PT_PKS3_PKT0_S9_ifPKiSB_iPKfiiiSD_SD_iiiii --------------------------
	.section	.text._ZN4vllm25paged_attention_v2_kernelIfhLi128ELi8ELi128ELNS_18Fp8KVCacheDataTypeE1ELb1ELi512EEEvPfS2_PT_PKS3_PKT0_S9_ifPKiSB_iPKfiiiSD_SD_iiiii,"ax",@progbits
	.align	128
        .global         _ZN4vllm25paged_attention_v2_kernelIfhLi128ELi8ELi128ELNS_18Fp8KVCacheDataTypeE1ELb1ELi512EEEvPfS2_PT_PKS3_PKT0_S9_ifPKiSB_iPKfiiiSD_SD_iiiii
        .type           _ZN4vllm25paged_attention_v2_kernelIfhLi128ELi8ELi128ELNS_18Fp8KVCacheDataTypeE1ELb1ELi512EEEvPfS2_PT_PKS3_PKT0_S9_ifPKiSB_iPKfiiiSD_SD_iiiii,@function
        .size           _ZN4vllm25paged_attention_v2_kernelIfhLi128ELi8ELi128ELNS_18Fp8KVCacheDataTypeE1ELb1ELi512EEEvPfS2_PT_PKS3_PKT0_S9_ifPKiSB_iPKfiiiSD_SD_iiiii,(.L_x_27562 - _ZN4vllm25paged_attention_v2_kernelIfhLi128ELi8ELi128ELNS_18Fp8KVCacheDataTypeE1ELb1ELi512EEEvPfS2_PT_PKS3_PKT0_S9_ifPKiSB_iPKfiiiSD_SD_iiiii)
        .other          _ZN4vllm25paged_attention_v2_kernelIfhLi128ELi8ELi128ELNS_18Fp8KVCacheDataTypeE1ELb1ELi512EEEvPfS2_PT_PKS3_PKT0_S9_ifPKiSB_iPKfiiiSD_SD_iiiii,@"STO_CUDA_ENTRY STV_DEFAULT"
_ZN4vllm25paged_attention_v2_kernelIfhLi128ELi8ELi128ELNS_18Fp8KVCacheDataTypeE1ELb1ELi512EEEvPfS2_PT_PKS3_PKT0_S9_ifPKiSB_iPKfiiiSD_SD_iiiii:
.text._ZN4vllm25paged_attention_v2_kernelIfhLi128ELi8ELi128ELNS_18Fp8KVCacheDataTypeE1ELb1ELi512EEEvPfS2_PT_PKS3_PKT0_S9_ifPKiSB_iPKfiiiSD_SD_iiiii:
        /* <DEDUP_REMOVED lines=110> */
.L_x_16964:
        /* <DEDUP_REMOVED lines=25> */
.L_x_16968:
        /* <DEDUP_REMOVED lines=41> */
.L_x_16966:
[----:B------:R-:W-:Y:S05]  /*0b00*/  BSYNC.RECONVERGENT B6 ;  /* 0x0000000000067941 */ /* 0x000fea0003800200 */
.L_x_16965:
        /* <DEDUP_REMOVED lines=10> */
.L_x_17009:
        /* <DEDUP_REMOVED lines=42> */
.L_x_16974:
        /* <DEDUP_REMOVED lines=11> */
.L_x_16973:
[----:B------:R-:W-:Y:S05]  /*0f00*/  BSYNC.RECONVERGENT B1 ;  /* 0x0000000000017941 */ /* 0x000fea0003800200 */
.L_x_16972:
        /* <DEDUP_REMOVED lines=12> */
.L_x_16977:
        /* <DEDUP_REMOVED lines=100> */
.L_x_16976:
[----:B------:R-:W-:Y:S05]  /*1610*/  BSYNC.RECONVERGENT B1 ;  /* 0x0000000000017941 */ /* 0x000fea0003800200 */
.L_x_16975:
        /* <DEDUP_REMOVED lines=55> */
.L_x_16979:
[----:B------:R-:W-:Y:S05]  /*1990*/  BSYNC.RECONVERGENT B1 ;  /* 0x0000000000017941 */ /* 0x000fea0003800200 */
.L_x_16978:
        /* <DEDUP_REMOVED lines=26> */
.L_x_16971:
[----:B------:R-:W-:Y:S05]  /*1b40*/  BSYNC.RECONVERGENT B0 ;  /* 0x0000000000007941 */ /* 0x000fea0003800200 */
.L_x_16970:
        /* <DEDUP_REMOVED lines=40> */
.L_x_16984:
[----:B------:R-:W1:Y:S01]  /*1dd0*/  LDS R15, [R7] ;  /* 0x00000000070f7984 */ /* 0x000e620000000800 */
[----:B------:R-:W-:-:S05]  /*1de0*/  VIADD R13, R13, 0x1 ;  /* 0x000000010d0d7836 */ /* 0x000fca0000000000 */
[----:B------:R-:W-:Y:S01]  /*1df0*/  ISETP.NE.AND P0, PT, R13, RZ, PT ;  /* 0x000000ff0d00720c */ /* 0x000fe20003f05270 */
[----:B-1----:R-:W-:-:S05]  /*1e00*/  FMUL.FTZ R20, R15, R2 ;  /* 0x000000020f147220 */ /* 0x002fca0000410000 */
[----:B------:R1:W-:Y:S02]  /*1e10*/  STS [R7], R20 ;  /* 0x0000001407007388 */ /* 0x0003e40000000800 */
[----:B-1----:R-:W-:-:S05]  /*1e20*/  IADD3 R7, PT, PT, R7, 0x200, RZ ;  /* 0x0000020007077810 */ /* 0x002fca0007ffe0ff */
[----:B------:R-:W-:Y:S05]  /*1e30*/  @P0 BRA `(.L_x_16984) ;  /* 0xfffffffc00e40947 */ /* 0x000fea000383ffff */
.L_x_16983:
[----:B------:R-:W-:Y:S05]  /*1e40*/  BSYNC.RECONVERGENT B1 ;  /* 0x0000000000017941 */ /* 0x000fea0003800200 */
.L_x_16982:
        /* <DEDUP_REMOVED lines=12> */
.L_x_16987:
        /* <DEDUP_REMOVED lines=52> */
.L_x_16986:
[----:B------:R-:W-:Y:S05]  /*2250*/  BSYNC.RECONVERGENT B1 ;  /* 0x0000000000017941 */ /* 0x000fea0003800200 */
.L_x_16985:
        /* <DEDUP_REMOVED lines=31> */
.L_x_16989:
[----:B------:R-:W-:Y:S05]  /*2450*/  BSYNC.RECONVERGENT B1 ;  /* 0x0000000000017941 */ /* 0x000fea0003800200 */
.L_x_16988:
        /* <DEDUP_REMOVED lines=14> */
.L_x_16981:
[----:B------:R-:W-:Y:S05]  /*2540*/  BSYNC.RECONVERGENT B0 ;  /* 0x0000000000007941 */ /* 0x000fea0003800200 */
.L_x_16980:
        /* <DEDUP_REMOVED lines=18> */
.L_x_16991:
[----:B------:R-:W-:Y:S05]  /*2670*/  BSYNC.RECONVERGENT B0 ;  /* 0x0000000000007941 */ /* 0x000fea0003800200 */
.L_x_16990:
        /* <DEDUP_REMOVED lines=26> */
.L_x_16995:
        /* <DEDUP_REMOVED lines=34> */
.L_x_16994:
        /* <DEDUP_REMOVED lines=16> */
.L_x_16993:
[----:B------:R-:W-:Y:S05]  /*2b40*/  BSYNC.RECONVERGENT B6 ;  /* 0x0000000000067941 */ /* 0x000fea0003800200 */
.L_x_16992:
        /* <DEDUP_REMOVED lines=15> */
.L_x_17018:
        /* <DEDUP_REMOVED lines=25> */
.L_x_16998:
[----:B------:R-:W-:Y:S05]  /*2dd0*/  BSYNC.RECONVERGENT B0 ;  /* 0x0000000000007941 */ /* 0x000fea0003800200 */
.L_x_16997:
        /* <DEDUP_REMOVED lines=29> */
.L_x_17000:
[----:B------:R-:W-:Y:S05]  /*2fb0*/  BSYNC.RECONVERGENT B0 ;  /* 0x0000000000007941 */ /* 0x000fea0003800200 */
.L_x_16999:
        /* <DEDUP_REMOVED lines=12> */
.L_x_17002:
[----:B------:R-:W-:Y:S05]  /*3080*/  BSYNC.RECONVERGENT B0 ;  /* 0x0000000000007941 */ /* 0x000fea0003800200 */
.L_x_17001:
        /* <DEDUP_REMOVED lines=19> */
.L_x_17004:
[----:B------:R-:W-:Y:S05]  /*31c0*/  BSYNC.RECONVERGENT B0 ;  /* 0x0000000000007941 */ /* 0x000fea0003800200 */
.L_x_17003:
        /* <DEDUP_REMOVED lines=22> */
.L_x_16967:
        /* <DEDUP_REMOVED lines=16> */
.L_x_17005:
[----:B------:R-:W-:Y:S05]  /*3430*/  EXIT ;  /* 0x000000000000794d */ /* 0x000fea0003800000 */
.L_x_16969:
[----:B------:R-:W-:Y:S02]  /*3440*/  HFMA2 R11, -RZ, RZ, 0, 1.847743988037109375e-06 ;  /* 0x0000001fff0b7431 */ /* 0x000fe400000001ff */
[----:B------:R-:W-:Y:S01]  /*3450*/  IMAD.MOV.U32 R12, RZ, RZ, 0x10 ;  /* 0x00000010ff0c7424 */ /* 0x000fe200078e00ff */
[----:B------:R-:W-:-:S07]  /*3460*/  MOV R15, 0xffffffff ;  /* 0xffffffff000f7802 */ /* 0x000fce0000000f00 */
[----:B------:R-:W-:Y:S05]  /*3470*/  WARPSYNC.COLLECTIVE R15, `(.L_x_17006) ;  /* 0x000000000f087348 */ /* 0x000fea0003c00000 */
[----:B------:R0:W1:Y:S02]  /*3480*/  SHFL.BFLY P6, R14, R13, R12, R11 ;  /* 0x0c00000c0d0e7389 */ /* 0x00006400000c000b */
[----:B01----:R-:W-:Y:S05]  /*3490*/  ENDCOLLECTIVE ;  /* 0x000000000000791b */ /* 0x003fea0003800000 */
.L_x_17006:
[----:B------:R-:W-:Y:S01]  /*34a0*/  HFMA2 R12, -RZ, RZ, 0, 4.76837158203125e-07 ;  /* 0x00000008ff0c7431 */ /* 0x000fe200000001ff */
[----:B------:R-:W-:-:S05]  /*34b0*/  FMNMX.FTZ R0, R14, -3.40282346638528859812e+38, !PT ;  /* 0xff7fffff0e007809 */ /* 0x000fca0007810000 */
[----:B------:R-:W-:-:S07]  /*34c0*/  IMAD.MOV.U32 R13, RZ, RZ, R0 ;  /* 0x000000ffff0d7224 */ /* 0x000fce00078e0000 */
[----:B------:R-:W-:Y:S05]  /*34d0*/  WARPSYNC.COLLECTIVE R15, `(.L_x_17007) ;  /* 0x000000000f087348 */ /* 0x000fea0003c00000 */
[----:B------:R0:W1:Y:S02]  /*34e0*/  SHFL.BFLY P6, R14, R13, R12, R11 ;  /* 0x0c00000c0d0e7389 */ /* 0x00006400000c000b */
[----:B01----:R-:W-:Y:S05]  /*34f0*/  ENDCOLLECTIVE ;  /* 0x000000000000791b */ /* 0x003fea0003800000 */
.L_x_17007:
[----:B------:R-:W-:Y:S01]  /*3500*/  IMAD.MOV.U32 R12, RZ, RZ, 0x4 ;  /* 0x00000004ff0c7424 */ /* 0x000fe200078e00ff */
[----:B------:R-:W-:-:S04]  /*3510*/  FMNMX.FTZ R2, R0, R14, !PT ;  /* 0x0000000e00027209 */ /* 0x000fc80007810000 */
[----:B------:R-:W-:-:S07]  /*3520*/  MOV R13, R2 ;  /* 0x00000002000d7202 */ /* 0x000fce0000000f00 */
[----:B------:R-:W-:Y:S05]  /*3530*/  WARPSYNC.COLLECTIVE R15, `(.L_x_17008) ;  /* 0x000000000f087348 */ /* 0x000fea0003c00000 */
[----:B------:R0:W1:Y:S02]  /*3540*/  SHFL.BFLY P6, R14, R13, R12, R11 ;  /* 0x0c00000c0d0e7389 */ /* 0x00006400000c000b */
[----:B01----:R-:W-:Y:S05]  /*3550*/  ENDCOLLECTIVE ;  /* 0x000000000000791b */ /* 0x003fea0003800000 */
.L_x_17008:
[----:B------:R-:W-:Y:S05]  /*3560*/  BRA `(.L_x_17009) ;  /* 0xffffffd400907947 */ /* 0x000fea000383ffff */
.L_x_16996:
[----:B---3--:R-:W-:Y:S01]  /*3570*/  HFMA2 R13, -RZ, RZ, 0, 0 ;  /* 0x00000000ff0d7431 */ /* 0x008fe200000001ff */
[----:B--2---:R-:W-:Y:S01]  /*3580*/  MOV R12, 0x1 ;  /* 0x00000001000c7802 */ /* 0x004fe20000000f00 */
[----:B------:R-:W-:Y:S01]  /*3590*/  IMAD.MOV.U32 R11, RZ, RZ, 0x1f ;  /* 0x0000001fff0b7424 */ /* 0x000fe200078e00ff */
[----:B------:R-:W-:-:S07]  /*35a0*/  MOV R15, 0xffffffff ;  /* 0xffffffff000f7802 */ /* 0x000fce0000000f00 */
[----:B01----:R-:W-:Y:S05]  /*35b0*/  WARPSYNC.COLLECTIVE R15, `(.L_x_17010) ;  /* 0x000000000f087348 */ /* 0x003fea0003c00000 */
[----:B-1----:R1:W2:Y:S02]  /*35c0*/  SHFL.BFLY P6, R14, R13, R12, R11 ;  /* 0x0c00000c0d0e7389 */ /* 0x0022a400000c000b */
[----:B012---:R-:W-:Y:S05]  /*35d0*/  ENDCOLLECTIVE ;  /* 0x000000000000791b */ /* 0x007fea0003800000 */
.L_x_17010:
[----:B------:R-:W-:-:S07]  /*35e0*/  MOV R2, R14 ;  /* 0x0000000e00027202 */ /* 0x000fce0000000f00 */
[----:B------:R-:W-:Y:S05]  /*35f0*/  WARPSYNC.COLLECTIVE R15, `(.L_x_17011) ;  /* 0x000000000f087348 */ /* 0x000fea0003c00000 */
[----:B------:R0:W1:Y:S02]  /*3600*/  SHFL.BFLY P6, R14, R13, R12, R11 ;  /* 0x0c00000c0d0e7389 */ /* 0x00006400000c000b */
[----:B01----:R-:W-:Y:S05]  /*3610*/  ENDCOLLECTIVE ;  /* 0x000000000000791b */ /* 0x003fea0003800000 */
.L_x_17011:
[----:B------:R-:W-:Y:S01]  /*3620*/  FADD.FTZ R2, RZ, R2 ;  /* 0x00000002ff027221 */ /* 0x000fe20000010000 */
[----:B------:R-:W-:-:S07]  /*3630*/  IMAD.MOV.U32 R3, RZ, RZ, R14 ;  /* 0x000000ffff037224 */ /* 0x000fce00078e000e */
[----:B------:R-:W-:Y:S05]  /*3640*/  WARPSYNC.COLLECTIVE R15, `(.L_x_17012) ;  /* 0x000000000f087348 */ /* 0x000fea0003c00000 */
[----:B------:R0:W1:Y:S02]  /*3650*/  SHFL.BFLY P6, R14, R13, R12, R11 ;  /* 0x0c00000c0d0e7389 */ /* 0x00006400000c000b */
[----:B01----:R-:W-:Y:S05]  /*3660*/  ENDCOLLECTIVE ;  /* 0x000000000000791b */ /* 0x003fea0003800000 */
.L_x_17012:
[----:B------:R-:W-:Y:S01]  /*3670*/  FADD.FTZ R3, RZ, R3 ;  /* 0x00000003ff037221 */ /* 0x000fe20000010000 */
[----:B------:R-:W-:-:S07]  /*3680*/  MOV R4, R14 ;  /* 0x0000000e00047202 */ /* 0x000fce0000000f00 */
[----:B------:R-:W-:Y:S05]  /*3690*/  WARPSYNC.COLLECTIVE R15, `(.L_x_17013) ;  /* 0x000000000f087348 */ /* 0x000fea0003c00000 */
[----:B------:R0:W1:Y:S02]  /*36a0*/  SHFL.BFLY P6, R14, R13, R12, R11 ;  /* 0x0c00000c0d0e7389 */ /* 0x00006400000c000b */
[----:B01----:R-:W-:Y:S05]  /*36b0*/  ENDCOLLECTIVE ;  /* 0x000000000000791b */ /* 0x003fea0003800000 */
.L_x_17013:
[----:B------:R-:W-:Y:S01]  /*36c0*/  FADD.FTZ R4, RZ, R4 ;  /* 0x00000004ff047221 */ /* 0x000fe20000010000 */
[----:B------:R-:W-:-:S07]  /*36d0*/  MOV R5, R14 ;  /* 0x0000000e00057202 */ /* 0x000fce0000000f00 */
[----:B------:R-:W-:Y:S05]  /*36e0*/  WARPSYNC.COLLECTIVE R15, `(.L_x_17014) ;  /* 0x000000000f087348 */ /* 0x000fea0003c00000 */
[----:B------:R0:W1:Y:S02]  /*36f0*/  SHFL.BFLY P6, R14, R13, R12, R11 ;  /* 0x0c00000c0d0e7389 */ /* 0x00006400000c000b */
[----:B01----:R-:W-:Y:S05]  /*3700*/  ENDCOLLECTIVE ;  /* 0x000000000000791b */ /* 0x003fea0003800000 */
.L_x_17014:
[----:B------:R-:W-:Y:S01]  /*3710*/  FADD.FTZ R5, RZ, R5 ;  /* 0x00000005ff057221 */ /* 0x000fe20000010000 */
[----:B------:R-:W-:-:S07]  /*3720*/  IMAD.MOV.U32 R6, RZ, RZ, R14 ;  /* 0x000000ffff067224 */ /* 0x000fce00078e000e */
[----:B------:R-:W-:Y:S05]  /*3730*/  WARPSYNC.COLLECTIVE R15, `(.L_x_17015) ;  /* 0x000000000f087348 */ /* 0x000fea0003c00000 */
[----:B------:R0:W1:Y:S02]  /*3740*/  SHFL.BFLY P6, R14, R13, R12, R11 ;  /* 0x0c00000c0d0e7389 */ /* 0x00006400000c000b */
[----:B01----:R-:W-:Y:S05]  /*3750*/  ENDCOLLECTIVE ;  /* 0x000000000000791b */ /* 0x003fea0003800000 */
.L_x_17015:
[----:B------:R-:W-:Y:S01]  /*3760*/  FADD.FTZ R6, RZ, R6 ;  /* 0x00000006ff067221 */ /* 0x000fe20000010000 */
[----:B------:R-:W-:-:S07]  /*3770*/  MOV R7, R14 ;  /* 0x0000000e00077202 */ /* 0x000fce0000000f00 */
[----:B------:R-:W-:Y:S05]  /*3780*/  WARPSYNC.COLLECTIVE R15, `(.L_x_17016) ;  /* 0x000000000f087348 */ /* 0x000fea0003c00000 */
[----:B------:R0:W1:Y:S02]  /*3790*/  SHFL.BFLY P6, R14, R13, R12, R11 ;  /* 0x0c00000c0d0e7389 */ /* 0x00006400000c000b */
[----:B01----:R-:W-:Y:S05]  /*37a0*/  ENDCOLLECTIVE ;  /* 0x000000000000791b */ /* 0x003fea0003800000 */
.L_x_17016:
[----:B------:R-:W-:Y:S01]  /*37b0*/  FADD.FTZ R7, RZ, R7 ;  /* 0x00000007ff077221 */ /* 0x000fe20000010000 */
[----:B------:R-:W-:-:S07]  /*37c0*/  MOV R0, R14 ;  /* 0x0000000e00007202 */ /* 0x000fce0000000f00 */
[----:B------:R-:W-:Y:S05]  /*37d0*/  WARPSYNC.COLLECTIVE R15, `(.L_x_17017) ;  /* 0x000000000f087348 */ /* 0x000fea0003c00000 */
[----:B------:R0:W1:Y:S02]  /*37e0*/  SHFL.BFLY P6, R14, R13, R12, R11 ;  /* 0x0c00000c0d0e7389 */ /* 0x00006400000c000b */
[----:B01----:R-:W-:Y:S05]  /*37f0*/  ENDCOLLECTIVE ;  /* 0x000000000000791b */ /* 0x003fea0003800000 */
.L_x_17017:
[----:B------:R-:W-:Y:S01]  /*3800*/  FADD.FTZ R0, RZ, R0 ;  /* 0x00000000ff007221 */ /* 0x000fe20000010000 */
[----:B------:R-:W-:Y:S06]  /*3810*/  BRA `(.L_x_17018) ;  /* 0xfffffff400087947 */ /* 0x000fec000383ffff */
.L_x_17019:
        /* <DEDUP_REMOVED lines=14> */
.L_x_27562:


//--------------------- .text._ZN4vllm25paged_attention_v2_kernelIfhLi120ELi8ELi128ELNS_18Fp8KVCacheDataTypeE1ELb1ELi512EEEvPfS2_PT_PKS3_PKT0_S9_ifPKiSB_iPKfiiiSD_SD_iiiii --------------------------
	.section	.text._ZN4vllm25paged_attention_v2_kernelIfhLi120ELi8ELi128ELNS_18Fp8KVCacheDataTypeE1ELb1ELi512EEEvPfS2_PT_PKS3_PKT0_S9_ifPKiSB_iPKfiiiSD_SD_iiiii,"ax",@progbits
	.align	128
        .global         _ZN4vllm25paged_attention_v2_kernelIfhLi120ELi8ELi128ELNS_18Fp8KVCacheDataTypeE1ELb1ELi512EEEvPfS2_PT_PKS3_PKT0_S9_ifPKiSB_iPKfiiiSD_SD_iiiii
        .type           _ZN4vllm25paged_attention_v2_kernelIfhLi120ELi8ELi128ELNS_18Fp8KVCacheDataTypeE1ELb1ELi512EEEvPfS2_PT_PKS3_PKT0_S9_ifPKiSB_iPKfiiiSD_SD_iiiii,@function
        .size           _ZN4vllm25paged_attention_v2_kernelIfhLi120ELi8ELi128ELNS_18Fp8KVCacheDataTypeE1ELb1ELi512EEEvPfS2_PT_PKS3_PKT0_S9_ifPKiSB_iPKfiiiSD_SD_iiiii,(.L_x_27563 - _ZN4vllm25paged_attention_v2_kernelIfhLi120ELi8ELi128ELNS_18Fp8KVCacheDataTypeE1ELb1ELi512EEEvPfS2_PT_PKS3_PKT0_S9_ifPKiSB_iPKfiiiSD_SD_iiiii)
        .other          _ZN4vllm25paged_attention_v2_kernelIfhLi120ELi8ELi128ELNS_18Fp8KVCacheDataTypeE1ELb1ELi512EEEvPfS2_PT_PKS3_PKT0_S9_ifPKiSB_iPKfiiiSD_SD_iiiii,@"STO_CUDA_ENTRY STV_DEFAULT"
_ZN4vllm25paged_attention_v2_kernelIfhLi120ELi8ELi128ELNS_18Fp8KVCacheDataTypeE1ELb1ELi512EEEvPfS2_PT_PKS3_PKT0_S9_ifPKiSB_iPKfiiiSD_SD_iiiii:
.text._ZN4vllm25paged_attention_v2_kernelIfhLi120ELi8ELi128ELNS_18Fp8KVCacheDataTypeE1ELb1ELi512EEEvPfS2_PT_PKS3_PKT0_S9_ifPKiSB_iPKfiiiSD_SD_iiiii:
        /* <DEDUP_REMOVED lines=110> */
.L_x_17020:
        /* <DEDUP_REMOVED lines=25> */
.L_x_17024:
        /* <DEDUP_REMOVED lines=41> */
.L_x_17022:
[----:B------:R-:W-:Y:S05]  /*0b00*/  BSYNC.RECONVERGENT B6 ;  /* 0x0000000000067941 */ /* 0x000fea0003800200 */
.L_x_17021:
        /* <DEDUP_REMOVED lines=10> */
.L_x_17069:
        /* <DEDUP_REMOVED lines=42> */
.L_x_17030:
        /* <DEDUP_REMOVED lines=11> */
.L_x_17029:
[----:B------:R-:W-:Y:S05]  /*0f00*/  BSYNC.RECONVERGENT B1 ;  /* 0x0000000000017941 */ /* 0x000fea0003800200 */
.L_x_17028:
        /* <DEDUP_REMOVED lines=12> */
.L_x_17033:
        /* <DEDUP_REMOVED lines=100> */
.L_x_17032:
[----:B------:R-:W-:Y:S05]  /*1610*/  BSYNC.RECONVERGENT B1 ;  /* 0x0000000000017941 */ /* 0x000fea0003800200 */
.L_x_17031:
        /* <DEDUP_REMOVED lines=55> */
.L_x_17035:
[----:B------:R-:W-:Y:S05]  /*1990*/  BSYNC.RECONVERGENT B1 ;  /* 0x0000000000017941 */ /* 0x000fea0003800200 */
.L_x_17034:
        /* <DEDUP_REMOVED lines=26> */
.L_x_17027:
[----:B------:R-:W-:Y:S05]  /*1b40*/  BSYNC.RECONVERGENT B0 ;  /* 0x0000000000007941 */ /* 0x000fea0003800200 */
.L_x_17026:
        /* <DEDUP_REMOVED lines=40> */
.L_x_17040:
[----:B------:R-:W1:Y:S01]  /*1dd0*/  LDS R15, [R7] ;  /* 0x00000000070f7984 */ /* 0x000e620000000800 */
[----:B------:R-:W-:-:S05]  /*1de0*/  VIADD R13, R13, 0x1 ;  /* 0x000000010d0d7836 */ /* 0x000fca0000000000 */
[----:B------:R-:W-:Y:S01]  /*1df0*/  ISETP.NE.AND P0, PT, R13, RZ, PT ;  /* 0x000000ff0d00720c */ /* 0x000fe20003f05270 */
[----:B-1----:R-:W-:-:S05]  /*1e00*/  FMUL.FTZ R20, R15, R2 ;  /* 0x000000020f147220 */ /* 0x002fca0000410000 */
[----:B------:R1:W-:Y:S02]  /*1e10*/  STS [R7], R20 ;  /* 0x0000001407007388 */ /* 0x0003e40000000800 */
[----:B-1----:R-:W-:-:S05]  /*1e20*/  IADD3 R7, PT, PT, R7, 0x200, RZ ;  /* 0x0000020007077810 */ /* 0x002fca0007ffe0ff */
[----:B------:R-:W-:Y:S05]  /*1e30*/  @P0 BRA `(.L_x_17040) ;  /* 0xfffffffc00e40947 */ /* 0x000fea000383ffff */
.L_x_17039:
[----:B------:R-:W-:Y:S05]  /*1e40*/  BSYNC.RECONVERGENT B1 ;  /* 0x0000000000017941 */ /* 0x000fea0003800200 */
.L_x_17038:
        /* <DEDUP_REMOVED lines=12> */
.L_x_17043:
        /* <DEDUP_REMOVED lines=52> */
.L_x_17042:
[----:B------:R-:W-:Y:S05]  /*2250*/  BSYNC.RECONVERGENT B1 ;  /* 0x0000000000017941 */ /* 0x000fea0003800200 */
.L_x_17041:
        /* <DEDUP_REMOVED lines=31> */
.L_x_17045:
[----:B------:R-:W-:Y:S05]  /*2450*/  BSYNC.RECONVERGENT B1 ;  /* 0x0000000000017941 */ /* 0x000fea0003800200 */
.L_x_17044:
        /* <DEDUP_REMOVED lines=14> */
.L_x_17037:
[----:B------:R-:W-:Y:S05]  /*2540*/  BSYNC.RECONVERGENT B0 ;  /* 0x0000000000007941 */ /* 0x000fea0003800200 */
.L_x_17036:
        /* <DEDUP_REMOVED lines=18> */
.L_x_17047:
[----:B------:R-:W-:Y:S05]  /*2670*/  BSYNC.RECONVERGENT B0 ;  /* 0x0000000000007941 */ /* 0x000fea0003800200 */
.L_x_17046:
        /* <DEDUP_REMOVED lines=26> */
.L_x_17051:
        /* <DEDUP_REMOVED lines=34> */
.L_x_17050:
        /* <DEDUP_REMOVED lines=16> */
.L_x_17049:
[----:B------:R-:W-:Y:S05]  /*2b40*/  BSYNC.RECONVERGENT B6 ;  /* 0x0000000000067941 */ /* 0x000fea0003800200 */
.L_x_17048:
        /* <DEDUP_REMOVED lines=15> */
.L_x_17078:
        /* <DEDUP_REMOVED lines=27> */
.L_x_17054:
[----:B------:R-:W-:Y:S05]  /*2df0*/  BSYNC.RECONVERGENT B0 ;  /* 0x0000000000007941 */ /* 0x000fea0003800200 */
.L_x_17053:
        /* <DEDUP_REMOVED lines=30> */
.L_x_17058:
[----:B------:R-:W-:Y:S05]  /*2fe0*/  BSYNC.RECONVERGENT B1 ;  /* 0x0000000000017941 */ /* 0x000fea0003800200 */
.L_x_17057:
[----:B-1----:R-:W-:-:S07]  /*2ff0*/  @!P0 FADD.FTZ R14, R14, R23 ;  /* 0x000000170e0e8221 */ /* 0x002fce0000010000 */
.L_x_17056:
[----:B------:R-:W-:Y:S05]  /*3000*/  BSYNC.RECONVERGENT B0 ;  /* 0x0000000000007941 */ /* 0x000fea0003800200 */
.L_x_17055:
        /* <DEDUP_REMOVED lines=22> */
.L_x_17060:
[----:B------:R-:W-:Y:S05]  /*3170*/  BSYNC.RECONVERGENT B0 ;  /* 0x0000000000007941 */ /* 0x000fea0003800200 */
.L_x_17059:
        /* <DEDUP_REMOVED lines=30> */
.L_x_17064:
[----:B------:R-:W-:Y:S05]  /*3360*/  BSYNC.RECONVERGENT B1 ;  /* 0x0000000000017941 */ /* 0x000fea0003800200 */
.L_x_17063:
[----:B0-2---:R-:W-:-:S07]  /*3370*/  @!P0 FADD.FTZ R14, R14, R21 ;  /* 0x000000150e0e8221 */ /* 0x005fce0000010000 */
.L_x_17062:
[----:B------:R-:W-:Y:S05]  /*3380*/  BSYNC.RECONVERGENT B0 ;  /* 0x0000000000007941 */ /* 0x000fea0003800200 */
.L_x_17061:
        /* <DEDUP_REMOVED lines=24> */
.L_x_17023:
        /* <DEDUP_REMOVED lines=16> */
.L_x_17065:
[----:B------:R-:W-:Y:S05]  /*3610*/  EXIT ;  /* 0x000000000000794d */ /* 0x000fea0003800000 */
.L_x_17025:
[----:B------:R-:W-:Y:S02]  /*3620*/  HFMA2 R11, -RZ, RZ, 0, 1.847743988037109375e-06 ;  /* 0x0000001fff0b7431 */ /* 0x000fe400000001ff */
[----:B------:R-:W-:Y:S01]  /*3630*/  IMAD.MOV.U32 R12, RZ, RZ, 0x10 ;  /* 0x00000010ff0c7424 */ /* 0x000fe200078e00ff */
[----:B------:R-:W-:-:S07]  /*3640*/  MOV R15, 0xffffffff ;  /* 0xffffffff000f7802 */ /* 0x000fce0000000f00 */
[----:B------:R-:W-:Y:S05]  /*3650*/  WARPSYNC.COLLECTIVE R15, `(.L_x_17066) ;  /* 0x000000000f087348 */ /* 0x000fea0003c00000 */
[----:B------:R0:W1:Y:S02]  /*3660*/  SHFL.BFLY P6, R14, R13, R12, R11 ;  /* 0x0c00000c0d0e7389 */ /* 0x00006400000c000b */
[----:B01----:R-:W-:Y:S05]  /*3670*/  ENDCOLLECTIVE ;  /* 0x000000000000791b */ /* 0x003fea0003800000 */
.L_x_17066:
[----:B------:R-:W-:Y:S01]  /*3680*/  HFMA2 R12, -RZ, RZ, 0, 4.76837158203125e-07 ;  /* 0x00000008ff0c7431 */ /* 0x000fe200000001ff */
[----:B------:R-:W-:-:S05]  /*3690*/  FMNMX.FTZ R0, R14, -3.40282346638528859812e+38, !PT ;  /* 0xff7fffff0e007809 */ /* 0x000fca0007810000 */
[----:B------:R-:W-:-:S07]  /*36a0*/  IMAD.MOV.U32 R13, RZ, RZ, R0 ;  /* 0x000000ffff0d7224 */ /* 0x000fce00078e0000 */
[----:B------:R-:W-:Y:S05]  /*36b0*/  WARPSYNC.COLLECTIVE R15, `(.L_x_17067) ;  /* 0x000000000f087348 */ /* 0x000fea0003c00000 */
[----:B------:R0:W1:Y:S02]  /*36c0*/  SHFL.BFLY P6, R14, R13, R12, R11 ;  /* 0x0c00000c0d0e7389 */ /* 0x00006400000c000b */
[----:B01----:R-:W-:Y:S05]  /*36d0*/  ENDCOLLECTIVE ;  /* 0x000000000000791b */ /* 0x003fea0003800000 */
.L_x_17067:
[----:B------:R-:W-:Y:S01]  /*36e0*/  IMAD.MOV.U32 R12, RZ, RZ, 0x4 ;  /* 0x00000004ff0c7424 */ /* 0x000fe200078e00ff */
[----:B------:R-:W-:-:S04]  /*36f0*/  FMNMX.FTZ R2, R0, R14, !PT ;  /* 0x0000000e00027209 */ /* 0x000fc80007810000 */
[----:B------:R-:W-:-:S07]  /*3700*/  MOV R13, R2 ;  /* 0x00000002000d7202 */ /* 0x000fce0000000f00 */
[----:B------:R-:W-:Y:S05]  /*3710*/  WARPSYNC.COLLECTIVE R15, `(.L_x_17068) ;  /* 0x000000000f087348 */ /* 0x000fea0003c00000 */
[----:B------:R0:W1:Y:S02]  /*3720*/  SHFL.BFLY P6, R14, R13, R12, R11 ;  /* 0x0c00000c0d0e7389 */ /* 0x00006400000c000b */
[----:B01----:R-:W-:Y:S05]  /*3730*/  ENDCOLLECTIVE ;  /* 0x000000000000791b */ /* 0x003fea0003800000 */
.L_x_17068:
[----:B------:R-:W-:Y:S05]  /*3740*/  BRA `(.L_x_17069) ;  /* 0xffffffd400187947 */ /* 0x000fea000383ffff */
.L_x_17052:
[----:B---3--:R-:W-:Y:S01]  /*3750*/  HFMA2 R13, -RZ, RZ, 0, 0 ;  /* 0x00000000ff0d7431 */ /* 0x008fe200000001ff */
[----:B--2---:R-:W-:Y:S01]  /*3760*/  MOV R12, 0x1 ;  /* 0x00000001000c7802 */ /* 0x004fe20000000f00 */
[----:B------:R-:W-:Y:S01]  /*3770*/  IMAD.MOV.U32 R11, RZ, RZ, 0x1f ;  /* 0x0000001fff0b7424 */ /* 0x000fe200078e00ff */
[----:B------:R-:W-:-:S07]  /*3780*/  MOV R15, 0xffffffff ;  /* 0xffffffff000f7802 */ /* 0x000fce0000000f00 */
[----:B01----:R-:W-:Y:S05]  /*3790*/  WARPSYNC.COLLECTIVE R15, `(.L_x_17070) ;  /* 0x000000000f087348 */ /* 0x003fea0003c00000 */
[----:B-1----:R1:W2:Y:S02]  /*37a0*/  SHFL.BFLY P6, R14, R13, R12, R11 ;  /* 0x0c00000c0d0e7389 */ /* 0x0022a400000c000b */
[----:B012---:R-:W-:Y:S05]  /*37b0*/  ENDCOLLECTIVE ;  /* 0x000000000000791b */ /* 0x007fea0003800000 */
.L_x_17070:
[----:B------:R-:W-:-:S07]  /*37c0*/  MOV R2, R14 ;  /* 0x0000000e00027202 */ /* 0x000fce0000000f00 */
[----:B------:R-:W-:Y:S05]  /*37d0*/  WARPSYNC.COLLECTIVE R15, `(.L_x_17071) ;  /* 0x000000000f087348 */ /* 0x000fea0003c00000 */
[----:B------:R0:W1:Y:S02]  /*37e0*/  SHFL.BFLY P6, R14, R13, R12, R11 ;  /* 0x0c00000c0d0e7389 */ /* 0x00006400000c000b */
[----:B01----:R-:W-:Y:S05]  /*37f0*/  ENDCOLLECTIVE ;  /* 0x000000000000791b */ /* 0x003fea0003800000 */
.L_x_17071:
[----:B------:R-:W-:Y:S01]  /*3800*/  FADD.FTZ R2, RZ, R2 ;  /* 0x00000002ff027221 */ /* 0x000fe20000010000 */
[----:B------:R-:W-:-:S07]  /*3810*/  IMAD.MOV.U32 R3, RZ, RZ, R14 ;  /* 0x000000ffff037224 */ /* 0x000fce00078e000e */
[----:B------:R-:W-:Y:S05]  /*3820*/  WARPSYNC.COLLECTIVE R15, `(.L_x_17072) ;  /* 0x000000000f087348 */ /* 0x000fea0003c00000 */
[----:B------:R0:W1:Y:S02]  /*3830*/  SHFL.BFLY P6, R14, R13, R12, R11 ;  /* 0x0c00000c0d0e7389 */ /* 0x00006400000c000b */
[----:B01----:R-:W-:Y:S05]  /*3840*/  ENDCOLLECTIVE ;  /* 0x000000000000791b */ /* 0x003fea0003800000 */
.L_x_17072:
[----:B------:R-:W-:Y:S01]  /*3850*/  FADD.FTZ R3, RZ, R3 ;  /* 0x00000003ff037221 */ /* 0x000fe20000010000 */
[----:B------:R-:W-:-:S07]  /*3860*/  MOV R4, R14 ;  /* 0x0000000e00047202 */ /* 0x000fce0000000f00 */
[----:B------:R-:W-:Y:S05]  /*3870*/  WARPSYNC.COLLECTIVE R15, `(.L_x_17073) ;  /* 0x000000000f087348 */ /* 0x000fea0003c00000 */
[----:B------:R0:W1:Y:S02]  /*3880*/  SHFL.BFLY P6, R14, R13, R12, R11 ;  /* 0x0c00000c0d0e7389 */ /* 0x00006400000c000b */
[----:B01----:R-:W-:Y:S05]  /*3890*/  ENDCOLLECTIVE ;  /* 0x000000000000791b */ /* 0x003fea0003800000 */
.L_x_17073:
[----:B------:R-:W-:Y:S01]  /*38a0*/  FADD.FTZ R4, RZ, R4 ;  /* 0x00000004ff047221 */ /* 0x000fe20000010000 */
[----:B------:R-:W-:-:S07]  /*38b0*/  MOV R5, R14 ;  /* 0x0000000e00057202 */ /* 0x000fce0000000f00 */
[----:B------:R-:W-:Y:S05]  /*38c0*/  WARPSYNC.COLLECTIVE R15, `(.L_x_17074) ;  /* 0x000000000f087348 */ /* 0x000fea0003c00000 */
[----:B------:R0:W1:Y:S02]  /*38d0*/  SHFL.BFLY P6, R14, R13, R12, R11 ;  /* 0x0c00000c0d0e7389 */ /* 0x00006400000c000b */
[----:B01----:R-:W-:Y:S05]  /*38e0*/  ENDCOLLECTIVE ;  /* 0x000000000000791b */ /* 0x003fea0003800000 */
.L_x_17074:
[----:B------:R-:W-:Y:S01]  /*38f0*/  FADD.FTZ R5, RZ, R5 ;  /* 0x00000005ff057221 */ /* 0x000fe20000010000 */
[----:B------:R-:W-:-:S07]  /*3900*/  IMAD.MOV.U32 R6, RZ, RZ, R14 ;  /* 0x000000ffff067224 */ /* 0x000fce00078e000e */
[----:B------:R-:W-:Y:S05]  /*3910*/  WARPSYNC.COLLECTIVE R15, `(.L_x_17075) ;  /* 0x000000000f087348 */ /* 0x000fea0003c00000 */
[----:B------:R0:W1:Y:S02]  /*3920*/  SHFL.BFLY P6, R14, R13, R12, R11 ;  /* 0x0c00000c0d0e7389 */ /* 0x00006400000c000b */
[----:B01----:R-:W-:Y:S05]  /*3930*/  ENDCOLLECTIVE ;  /* 0x000000000000791b */ /* 0x003fea0003800000 */
.L_x_17075:
[----:B------:R-:W-:Y:S01]  /*3940*/  FADD.FTZ R6, RZ, R6 ;  /* 0x00000006ff067221 */ /* 0x000fe20000010000 */
[----:B------:R-:W-:-:S07]  /*3950*/  MOV R7, R14 ;  /* 0x0000000e00077202 */ /* 0x000fce0000000f00 */
[----:B------:R-:W-:Y:S05]  /*3960*/  WARPSYNC.COLLECTIVE R15, `(.L_x_17076) ;  /* 0x000000000f087348 */ /* 0x000fea0003c00000 */
[----:B------:R0:W1:Y:S02]  /*3970*/  SHFL.BFLY P6, R14, R13, R12, R11 ;  /* 0x0c00000c0d0e7389 */ /* 0x00006400000c000b */
[----:B01----:R-:W-:Y:S05]  /*3980*/  ENDCOLLECTIVE ;  /* 0x000000000000791b */ /* 0x003fea0003800000 */
.L_x_17076:
[----:B------:R-:W-:Y:S01]  /*3990*/  FADD.FTZ R7, RZ, R7 ;  /* 0x00000007ff077221 */ /* 0x000fe20000010000 */
[----:B------:R-:W-:-:S07]  /*39a0*/  MOV R0, R14 ;  /* 0x0000000e00007202 */ /* 0x000fce0000000f00 */
[----:B------:R-:W-:Y:S05]  /*39b0*/  WARPSYNC.COLLECTIVE R15, `(.L_x_17077) ;  /* 0x000000000f087348 */ /* 0x000fea0003c00000 */
[----:B------:R0:W1:Y:S02]  /*39c0*/  SHFL.BFLY P6, R14, R13, R12, R11 ;  /* 0x0c00000c0d0e7389 */ /* 0x00006400000c000b */
[----:B01----:R-:W-:Y:S05]  /*39d0*/  ENDCOLLECTIVE ;  /* 0x000000000000791b */ /* 0x003fea0003800000 */
.L_x_17077:
[----:B------:R-:W-:Y:S01]  /*39e0*/  FADD.FTZ R0, RZ, R0 ;  /* 0x00000000ff007221 */ /* 0x000fe20000010000 */
[----:B------:R-:W-:Y:S06]  /*39f0*/  BRA `(.L_x_17078) ;  /* 0xfffffff000907947 */ /* 0x000fec000383ffff */
.L_x_17079:
        /* <DEDUP_REMOVED lines=16> */
.L_x_27563:


//--------------------- .text._ZN4vllm25paged_attention_v2_kernelIfhLi112ELi8ELi128ELNS_18Fp8KVCacheDataTypeE1ELb1ELi512EEEvPfS2_PT_PKS3_PKT0_S9_ifPKiSB_iPKfiiiSD_SD_iiiii --------------------------
	.section	.text._ZN4vllm25paged_attention_v2_kernelIfhLi112ELi8ELi128ELNS_18Fp8KVCacheDataTypeE1ELb1ELi512EEEvPfS2_PT_PKS3_PKT0_S9_ifPKiSB_iPKfiiiSD_SD_iiiii,"ax",@progbits
	.align	128
        .global         _ZN4vllm25paged_attention_v2_kernelIfhLi112ELi8ELi128ELNS_18Fp8KVCacheDataTypeE1ELb1ELi512EEEvPfS2_PT_PKS3_PKT0_S9_ifPKiSB_iPKfiiiSD_SD_iiiii
        .type           _ZN4vllm25paged_attention_v2_kernelIfhLi112ELi8ELi128ELNS_18Fp8KVCacheDataTypeE1ELb1ELi512EEEvPfS2_PT_PKS3_PKT0_S9_ifPKiSB_iPKfiiiSD_SD_iiiii,@function
        .size           _ZN4vllm25paged_attention_v2_kernelIfhLi112ELi8ELi128ELNS_18Fp8KVCacheDataTypeE1ELb1ELi512EEEvPfS2_PT_PKS3_PKT0_S9_ifPKiSB_iPKfiiiSD_SD_iiiii,(.L_x_27564 - _ZN4vllm25paged_attention_v2_kernelIfhLi112ELi8ELi128ELNS_18Fp8KVCacheDataTypeE1ELb1ELi512EEEvPfS2_PT_PKS3_PKT0_S9_ifPKiSB_iPKfiiiSD_SD_iiiii)
        .other          _ZN4vllm25paged_attention_v2_kernelIfhLi112ELi8ELi128ELNS_18Fp8KVCacheDataTypeE1ELb1ELi512EEEvPfS2_PT_PKS3_PKT0_S9_ifPKiSB_iPKfiiiSD_SD_iiiii,@"STO_CUDA_ENTRY STV_DEFAULT"
_ZN4vllm25paged_attention_v2_kernelIfhLi112ELi8ELi128ELNS_18Fp8KVCacheDataTypeE1ELb1ELi512EEEvPfS2_PT_PKS3_PKT0_S9_ifPKiSB_iPKfiiiSD_SD_iiiii:
.text._ZN4vllm25paged_attention_v2_kernelIfhLi112ELi8ELi128ELNS_18Fp8KVCacheDataTypeE1ELb1ELi512EEEvPfS2_PT_PKS3_PKT0_S9_ifPKiSB_iPKfiiiSD_SD_iiiii:
        /* <DEDUP_REMOVED lines=110> */
.L_x_17080:
        /* <DEDUP_REMOVED lines=25> */
.L_x_17084:
        /* <DEDUP_REMOVED lines=41> */
.L_x_17082:
[----:B------:R-:W-:Y:S05]  /*0b00*/  BSYNC.RECONVERGENT B6 ;  /* 0x0000000000067941 */ /* 0x000fea0003800200 */
.L_x_17081:
        /* <DEDUP_REMOVED lines=10> */
.L_x_17121:
        /* <DEDUP_REMOVED lines=42> */
.L_x_17090:
        /* <DEDUP_REMOVED lines=11> */
.L_x_17089:
[----:B------:R-:W-:Y:S05]  /*0f00*/  BSYNC.RECONVERGENT B1 ;  /* 0x0000000000017941 */ /* 0x000fea0003800200 */
.L_x_17088:
        /* <DEDUP_REMOVED lines=12> */
.L_x_17093:
        /* <DEDUP_REMOVED lines=100> */
.L_x_17092:
[----:B------:R-:W-:Y:S05]  /*1610*/  BSYNC.RECONVERGENT B1 ;  /* 0x0000000000017941 */ /* 0x000fea0003800200 */
.L_x_17091:
        /* <DEDUP_REMOVED lines=55> */
.L_x_17095:
[----:B------:R-:W-:Y:S05]  /*1990*/  BSYNC.RECONVERGENT B1 ;  /* 0x0000000000017941 */ /* 0x000fea0003800200 */
.L_x_17094:
        /* <DEDUP_REMOVED lines=26> */
.L_x_17087:
[----:B------:R-:W-:Y:S05]  /*1b40*/  BSYNC.RECONVERGENT B0 ;  /* 0x0000000000007941 */ /* 0x000fea0003800200 */
.L_x_17086:
        /* <DEDUP_REMOVED lines=40> */
.L_x_17100:
[----:B------:R-:W1:Y:S01]  /*1dd0*/  LDS R15, [R7] ;  /* 0x00000000070f7984 */ /* 0x000e620000000800 */
[----:B------:R-:W-:-:S05]  /*1de0*/  VIADD R13, R13, 0x1 ;  /* 0x000000010d0d7836 */ /* 0x000fca0000000000 */
[----:B------:R-:W-:Y:S01]  /*1df0*/  ISETP.NE.AND P0, PT, R13, RZ, PT ;  /* 0x000000ff0d00720c */ /* 0x000fe20003f05270 */
[----:B-1----:R-:W-:-:S05]  /*1e00*/  FMUL.FTZ R20, R15, R2 ;  /* 0x000000020f147220 */ /* 0x002fca0000410000 */
[----:B------:R1:W-:Y:S02]  /*1e10*/  STS [R7], R20 ;  /* 0x0000001407007388 */ /* 0x0003e40000000800 */
[----:B-1----:R-:W-:-:S05]  /*1e20*/  IADD3 R7, PT, PT, R7, 0x200, RZ ;  /* 0x0000020007077810 */ /* 0x002fca0007ffe0ff */
[----:B------:R-:W-:Y:S05]  /*1e30*/  @P0 BRA `(.L_x_17100) ;  /* 0xfffffffc00e40947 */ /* 0x000fea000383ffff */
.L_x_17099:
[----:B------:R-:W-:Y:S05]  /*1e40*/  BSYNC.RECONVERGENT B1 ;  /* 0x0000000000017941 */ /* 0x000fea0003800200 */
.L_x_17098:
        /* <DEDUP_REMOVED lines=12> */
.L_x_17103:
        /* <DEDUP_REMOVED lines=52> */
.L_x_17102:
[----:B------:R-:W-:Y:S05]  /*2250*/  BSYNC.RECONVERGENT B1 ;  /* 0x0000000000017941 */ /* 0x000fea0003800200 */
.L_x_17101:
        /* <DEDUP_REMOVED lines=31> */
.L_x_17105:
[----:B------:R-:W-:Y:S05]  /*2450*/  BSYNC.RECONVERGENT B1 ;  /* 0x0000000000017941 */ /* 0x000fea0003800200 */
.L_x_17104:
        /* <DEDUP_REMOVED lines=14> */
.L_x_17097:
[----:B------:R-:W-:Y:S05]  /*2540*/  BSYNC.RECONVERGENT B0 ;  /* 0x0000000000007941 */ /* 0x000fea0003800200 */
.L_x_17096:
        /* <DEDUP_REMOVED lines=18> */
.L_x_17107:
[----:B------:R-:W-:Y:S05]  /*2670*/  BSYNC.RECONVERGENT B0 ;  /* 0x0000000000007941 */ /* 0x000fea0003800200 */
.L_x_17106:
        /* <DEDUP_REMOVED lines=26> */
.L_x_17111:
        /* <DEDUP_REMOVED lines=34> */
.L_x_17110:
        /* <DEDUP_REMOVED lines=16> */
.L_x_17109:
[----:B------:R-:W-:Y:S05]  /*2b40*/  BSYNC.RECONVERGENT B6 ;  /* 0x0000000000067941 */ /* 0x000fea0003800200 */
.L_x_17108:
        /* <DEDUP_REMOVED lines=14> */
.L_x_17129:
        /* <DEDUP_REMOVED lines=44> */
.L_x_17114:
[----:B------:R-:W-:Y:S05]  /*2ef0*/  BSYNC.RECONVERGENT B0 ;  /* 0x0000000000007941 */ /* 0x000fea0003800200 */
.L_x_17113:
        /* <DEDUP_REMOVED lines=25> */
.L_x_17116:
[----:B------:R-:W-:Y:S05]  /*3090*/  BSYNC.RECONVERGENT B0 ;  /* 0x0000000000007941 */ /* 0x000fea0003800200 */
.L_x_17115:
        /* <DEDUP_REMOVED lines=21> */
.L_x_17083:
        /* <DEDUP_REMOVED lines=16> */
.L_x_17117:
[----:B------:R-:W-:Y:S05]  /*32f0*/  EXIT ;  /* 0x000000000000794d */ /* 0x000fea0003800000 */
.L_x_17085:
[----:B------:R-:W-:Y:S01]  /*3300*/  HFMA2 R12, -RZ, RZ, 0, 9.5367431640625e-07 ;  /* 0x00000010ff0c7431 */ /* 0x000fe200000001ff */
[----:B------:R-:W-:Y:S01]  /*3310*/  MOV R11, 0x1f ;  /* 0x0000001f000b7802 */ /* 0x000fe20000000f00 */
[----:B------:R-:W-:-:S07]  /*3320*/  IMAD.MOV.U32 R15, RZ, RZ, -0x1 ;  /* 0xffffffffff0f7424 */ /* 0x000fce00078e00ff */
[----:B------:R-:W-:Y:S05]  /*3330*/  WARPSYNC.COLLECTIVE R15, `(.L_x_17118) ;  /* 0x000000000f087348 */ /* 0x000fea0003c00000 */
[----:B------:R0:W1:Y:S02]  /*3340*/  SHFL.BFLY P6, R14, R13, R12, R11 ;  /* 0x0c00000c0d0e7389 */ /* 0x00006400000c000b */
[----:B01----:R-:W-:Y:S05]  /*3350*/  ENDCOLLECTIVE ;  /* 0x000000000000791b */ /* 0x003fea0003800000 */
.L_x_17118:
[----:B------:R-:W-:Y:S01]  /*3360*/  HFMA2 R12, -RZ, RZ, 0, 4.76837158203125e-07 ;  /* 0x00000008ff0c7431 */ /* 0x000fe200000001ff */
[----:B------:R-:W-:-:S04]  /*3370*/  FMNMX.FTZ R0, R14, -3.40282346638528859812e+38, !PT ;  /* 0xff7fffff0e007809 */ /* 0x000fc80007810000 */
[----:B------:R-:W-:-:S07]  /*3380*/  MOV R13, R0 ;  /* 0x00000000000d7202 */ /* 0x000fce0000000f00 */
[----:B------:R-:W-:Y:S05]  /*3390*/  WARPSYNC.COLLECTIVE R15, `(.L_x_17119) ;  /* 0x000000000f087348 */ /* 0x000fea0003c00000 */
[----:B------:R0:W1:Y:S02]  /*33a0*/  SHFL.BFLY P6, R14, R13, R12, R11 ;  /* 0x0c00000c0d0e7389 */ /* 0x00006400000c000b */
[----:B01----:R-:W-:Y:S05]  /*33b0*/  ENDCOLLECTIVE ;  /* 0x000000000000791b */ /* 0x003fea0003800000 */
.L_x_17119:
[----:B------:R-:W-:Y:S02]  /*33c0*/  MOV R12, 0x4 ;  /* 0x00000004000c7802 */ /* 0x000fe40000000f00 */
[----:B------:R-:W-:-:S05]  /*33d0*/  FMNMX.FTZ R2, R0, R14, !PT ;  /* 0x0000000e00027209 */ /* 0x000fca0007810000 */
[----:B------:R-:W-:-:S07]  /*33e0*/  IMAD.MOV.U32 R13, RZ, RZ, R2 ;  /* 0x000000ffff0d7224 */ /* 0x000fce00078e0002 */
[----:B------:R-:W-:Y:S05]  /*33f0*/  WARPSYNC.COLLECTIVE R15, `(.L_x_17120) ;  /* 0x000000000f087348 */ /* 0x000fea0003c00000 */
[----:B------:R0:W1:Y:S02]  /*3400*/  SHFL.BFLY P6, R14, R13, R12, R11 ;  /* 0x0c00000c0d0e7389 */ /* 0x00006400000c000b */
[----:B01----:R-:W-:Y:S05]  /*3410*/  ENDCOLLECTIVE ;  /* 0x000000000000791b */ /* 0x003fea0003800000 */
.L_x_17120:
[----:B------:R-:W-:Y:S05]  /*3420*/  BRA `(.L_x_17121) ;  /* 0xffffffd400e07947 */ /* 0x000fea000383ffff */
.L_x_17112:
[----:B---3--:R-:W-:Y:S02]  /*3430*/  HFMA2 R13, -RZ, RZ, 0, 0 ;  /* 0x00000000ff0d7431 */ /* 0x008fe400000001ff */
[----:B------:R-:W-:Y:S01]  /*3440*/  IMAD.MOV.U32 R12, RZ, RZ, 0x1 ;  /* 0x00000001ff0c7424 */ /* 0x000fe200078e00ff */
[----:B------:R-:W-:Y:S02]  /*3450*/  MOV R11, 0x1f ;  /* 0x0000001f000b7802 */ /* 0x000fe40000000f00 */
[----:B------:R-:W-:-:S07]  /*3460*/  MOV R15, 0xffffffff ;  /* 0xffffffff000f7802 */ /* 0x000fce0000000f00 */
[----:B01----:R-:W-:Y:S05]  /*3470*/  WARPSYNC.COLLECTIVE R15, `(.L_x_17122) ;  /* 0x000000000f087348 */ /* 0x003fea0003c00000 */
[----:B-1----:R1:W2:Y:S02]  /*3480*/  SHFL.BFLY P6, R14, R13, R12, R11 ;  /* 0x0c00000c0d0e7389 */ /* 0x0022a400000c000b */
[----:B012---:R-:W-:Y:S05]  /*3490*/  ENDCOLLECTIVE ;  /* 0x000000000000791b */ /* 0x007fea0003800000 */
.L_x_17122:
[----:B------:R-:W-:-:S07]  /*34a0*/  IMAD.MOV.U32 R0, RZ, RZ, R14 ;  /* 0x000000ffff007224 */ /* 0x000fce00078e000e */
[----:B------:R-:W-:Y:S05]  /*34b0*/  WARPSYNC.COLLECTIVE R15, `(.L_x_17123) ;  /* 0x000000000f087348 */ /* 0x000fea0003c00000 */
[----:B------:R0:W1:Y:S02]  /*34c0*/  SHFL.BFLY P6, R14, R13, R12, R11 ;  /* 0x0c00000c0d0e7389 */ /* 0x00006400000c000b */
[----:B01----:R-:W-:Y:S05]  /*34d0*/  ENDCOLLECTIVE ;  /* 0x000000000000791b */ /* 0x003fea0003800000 */
.L_x_17123:
[----:B------:R-:W-:Y:S01]  /*34e0*/  FADD.FTZ R0, RZ, R0 ;  /* 0x00000000ff007221 */ /* 0x000fe20000010000 */
[----:B------:R-:W-:-:S07]  /*34f0*/  MOV R2, R14 ;  /* 0x0000000e00027202 */ /* 0x000fce0000000f00 */
[----:B------:R-:W-:Y:S05]  /*3500*/  WARPSYNC.COLLECTIVE R15, `(.L_x_17124) ;  /* 0x000000000f087348 */ /* 0x000fea0003c00000 */
[----:B------:R0:W1:Y:S02]  /*3510*/  SHFL.BFLY P6, R14, R13, R12, R11 ;  /* 0x0c00000c0d0e7389 */ /* 0x00006400000c000b */
[----:B01----:R-:W-:Y:S05]  /*3520*/  ENDCOLLECTIVE ;  /* 0x000000000000791b */ /* 0x003fea0003800000 */
.L_x_17124:
[----:B------:R-:W-:Y:S01]  /*3530*/  FADD.FTZ R2, RZ, R2 ;  /* 0x00000002ff027221 */ /* 0x000fe20000010000 */
[----:B------:R-:W-:-:S07]  /*3540*/  MOV R3, R14 ;  /* 0x0000000e00037202 */ /* 0x000fce0000000f00 */
[----:B------:R-:W-:Y:S05]  /*3550*/  WARPSYNC.COLLECTIVE R15, `(.L_x_17125) ;  /* 0x000000000f087348 */ /* 0x000fea0003c00000 */
[----:B------:R0:W1:Y:S02]  /*3560*/  SHFL.BFLY P6, R14, R13, R12, R11 ;  /* 0x0c00000c0d0e7389 */ /* 0x00006400000c000b */
[----:B01----:R-:W-:Y:S05]  /*3570*/  ENDCOLLECTIVE ;  /* 0x000000000000791b */ /* 0x003fea0003800000 */
.L_x_17125:
[----:B------:R-:W-:Y:S01]  /*3580*/  FADD.FTZ R3, RZ, R3 ;  /* 0x00000003ff037221 */ /* 0x000fe20000010000 */
[----:B------:R-:W-:-:S07]  /*3590*/  IMAD.MOV.U32 R4, RZ, RZ, R14 ;  /* 0x000000ffff047224 */ /* 0x000fce00078e000e */
[----:B------:R-:W-:Y:S05]  /*35a0*/  WARPSYNC.COLLECTIVE R15, `(.L_x_17126) ;  /* 0x000000000f087348 */ /* 0x000fea0003c00000 */
[----:B------:R0:W1:Y:S02]  /*35b0*/  SHFL.BFLY P6, R14, R13, R12, R11 ;  /* 0x0c00000c0d0e7389 */ /* 0x00006400000c000b */
[----:B01----:R-:W-:Y:S05]  /*35c0*/  ENDCOLLECTIVE ;  /* 0x000000000000791b */ /* 0x003fea0003800000 */
.L_x_17126:
[----:B------:R-:W-:Y:S01]  /*35d0*/  FADD.FTZ R4, RZ, R4 ;  /* 0x00000004ff047221 */ /* 0x000fe20000010000 */
[----:B------:R-:W-:-:S07]  /*35e0*/  MOV R5, R14 ;  /* 0x0000000e00057202 */ /* 0x000fce0000000f00 */
[----:B------:R-:W-:Y:S05]  /*35f0*/  WARPSYNC.COLLECTIVE R15, `(.L_x_17127) ;  /* 0x000000000f087348 */ /* 0x000fea0003c00000 */
[----:B------:R0:W1:Y:S02]  /*3600*/  SHFL.BFLY P6, R14, R13, R12, R11 ;  /* 0x0c00000c0d0e7389 */ /* 0x00006400000c000b */
[----:B01----:R-:W-:Y:S05]  /*3610*/  ENDCOLLECTIVE ;  /* 0x000000000000791b */ /* 0x003fea0003800000 */
.L_x_17127:
[----:B------:R-:W-:Y:S01]  /*3620*/  FADD.FTZ R5, RZ, R5 ;  /* 0x00000005ff057221 */ /* 0x000fe20000010000 */
[----:B------:R-:W-:-:S07]  /*3630*/  MOV R6, R14 ;  /* 0x0000000e00067202 */ /* 0x000fce0000000f00 */
[----:B------:R-:W-:Y:S05]  /*3640*/  WARPSYNC.COLLECTIVE R15, `(.L_x_17128) ;  /* 0x000000000f087348 */ /* 0x000fea0003c00000 */
[----:B------:R0:W1:Y:S02]  /*3650*/  SHFL.BFLY P6, R14, R13, R12, R11 ;  /* 0x0c00000c0d0e7389 */ /* 0x00006400000c000b */
[----:B01----:R-:W-:Y:S05]  /*3660*/  ENDCOLLECTIVE ;  /* 0x000000000000791b */ /* 0x003fea0003800000 */
.L_x_17128:
[----:B------:R-:W-:Y:S01]  /*3670*/  FADD.FTZ R6, RZ, R6 ;  /* 0x00000006ff067221 */ /* 0x000fe20000010000 */
[----:B------:R-:W-:Y:S06]  /*3680*/  BRA `(.L_x_17129) ;  /* 0xfffffff400687947 */ /* 0x000fec000383ffff */
.L_x_17130:
        /* <DEDUP_REMOVED lines=15> */
.L_x_27564:


//--------------------- .text._ZN4vllm25paged_attention_v2_kernelIfhLi96ELi8ELi128ELNS_18Fp8KVCacheDataTypeE1ELb1ELi512EEEvPfS2_PT_PKS3_PKT0_S9_ifPKiSB_iPKfiiiSD_SD_iiiii --------------------------
	.section	.text._ZN4vllm25paged_attention_v2_kernelIfhLi96ELi8ELi128ELNS_18Fp8KVCacheDataTypeE1ELb1ELi512EEEvPfS2_PT_PKS3_PKT0_S9_ifPKiSB_iPKfiiiSD_SD_iiiii,"ax",@progbits
	.align	128
        .global         _ZN4vllm25paged_attention_v2_kernelIfhLi96ELi8ELi128ELNS_18Fp8KVCacheDataTypeE1ELb1ELi512EEEvPfS2_PT_PKS3_PKT0_S9_ifPKiSB_iPKfiiiSD_SD_iiiii
        .type           _ZN4vllm25paged_attention_v2_kernelIfhLi96ELi8ELi128ELNS_18Fp8KVCacheDataTypeE1ELb1ELi512EEEvPfS2_PT_PKS3_PKT0_S9_ifPKiSB_iPKfiiiSD_SD_iiiii,@function
        .size           _ZN4vllm25paged_attention_v2_kernelIfhLi96ELi8ELi128ELNS_18Fp8KVCacheDataTypeE1ELb1ELi512EEEvPfS2_PT_PKS3_PKT0_S9_ifPKiSB_iPKfiiiSD_SD_iiiii,(.L_x_27565 - _ZN4vllm25paged_attention_v2_kernelIfhLi96ELi8ELi128ELNS_18Fp8KVCacheDataTypeE1ELb1ELi512EEEvPfS2_PT_PKS3_PKT0_S9_ifPKiSB_iPKfiiiSD_SD_iiiii)
        .other          _ZN4vllm25paged_attention_v2_kernelIfhLi96ELi8ELi128ELNS_18Fp8KVCacheDataTypeE1ELb1ELi512EEEvPfS2_PT_PKS3_PKT0_S9_ifPKiSB_iPKfiiiSD_SD_iiiii,@"STO_CUDA_ENTRY STV_DEFAULT"
_ZN4vllm25paged_attention_v2_kernelIfhLi96ELi8ELi128ELNS_18Fp8KVCacheDataTypeE1ELb1ELi512EEEvPfS2_PT_PKS3_PKT0_S9_ifPKiSB_iPKfiiiSD_SD_iiiii:
.text._ZN4vllm25paged_attention_v2_kernelIfhLi96ELi8ELi128ELNS_18Fp8KVCacheDataTypeE1ELb1ELi512EEEvPfS2_PT_PKS3_PKT0_S9_ifPKiSB_iPKfiiiSD_SD_iiiii:
        /* <DEDUP_REMOVED lines=110> */
.L_x_17131:
        /* <DEDUP_REMOVED lines=25> */
.L_x_17135:
        /* <DEDUP_REMOVED lines=41> */
.L_x_17133:
[----:B------:R-:W-:Y:S05]  /*0b00*/  BSYNC.RECONVERGENT B6 ;  /* 0x0000000000067941 */ /* 0x000fea0003800200 */
.L_x_17132:
        /* <DEDUP_REMOVED lines=10> */
.L_x_17172:
        /* <DEDUP_REMOVED lines=42> */
.L_x_17141:
        /* <DEDUP_REMOVED lines=11> */
.L_x_17140:
[----:B------:R-:W-:Y:S05]  /*0f00*/  BSYNC.RECONVERGENT B1 ;  /* 0x0000000000017941 */ /* 0x000fea0003800200 */
.L_x_17139:
        /* <DEDUP_REMOVED lines=12> */
.L_x_17144:
        /* <DEDUP_REMOVED lines=100> */
.L_x_17143:
[----:B------:R-:W-:Y:S05]  /*1610*/  BSYNC.RECONVERGENT B1 ;  /* 0x0000000000017941 */ /* 0x000fea0003800200 */
.L_x_17142:
        /* <DEDUP_REMOVED lines=55> */
.L_x_17146:
[----:B------:R-:W-:Y:S05]  /*1990*/  BSYNC.RECONVERGENT B1 ;  /* 0x0000000000017941 */ /* 0x000fea0003800200 */
.L_x_17145:
        /* <DEDUP_REMOVED lines=26> */
.L_x_17138:
[----:B------:R-:W-:Y:S05]  /*1b40*/  BSYNC.RECONVERGENT B0 ;  /* 0x0000000000007941 */ /* 0x000fea0003800200 */
.L_x_17137:
        /* <DEDUP_REMOVED lines=40> */
.L_x_17151:
[----:B------:R-:W1:Y:S01]  /*1dd0*/  LDS R15, [R7] ;  /* 0x00000000070f7984 */ /* 0x000e620000000800 */
[----:B------:R-:W-:-:S04]  /*1de0*/  IADD3 R13, PT, PT, R13, 0x1, RZ ;  /* 0x000000010d0d7810 */ /* 0x000fc80007ffe0ff */
[----:B------:R-:W-:Y:S01]  /*1df0*/  ISETP.NE.AND P0, PT, R13, RZ, PT ;  /* 0x000000ff0d00720c */ /* 0x000fe20003f05270 */
[----:B-1----:R-:W-:-:S05]  /*1e00*/  FMUL.FTZ R20, R15, R2 ;  /* 0x000000020f147220 */ /* 0x002fca0000410000 */
[----:B------:R1:W-:Y:S02]  /*1e10*/  STS [R7], R20 ;  /* 0x0000001407007388 */ /* 0x0003e40000000800 */
[----:B-1----:R-:W-:-:S05]  /*1e20*/  VIADD R7, R7, 0x200 ;  /* 0x0000020007077836 */ /* 0x002fca0000000000 */
[----:B------:R-:W-:Y:S05]  /*1e30*/  @P0 BRA `(.L_x_17151) ;  /* 0xfffffffc00e40947 */ /* 0x000fea000383ffff */
.L_x_17150:
[----:B------:R-:W-:Y:S05]  /*1e40*/  BSYNC.RECONVERGENT B1 ;  /* 0x0000000000017941 */ /* 0x000fea0003800200 */
.L_x_17149:
        /* <DEDUP_REMOVED lines=12> */
.L_x_17154:
        /* <DEDUP_REMOVED lines=52> */
.L_x_17153:
[----:B------:R-:W-:Y:S05]  /*2250*/  BSYNC.RECONVERGENT B1 ;  /* 0x0000000000017941 */ /* 0x000fea0003800200 */
.L_x_17152:
        /* <DEDUP_REMOVED lines=31> */
.L_x_17156:
[----:B------:R-:W-:Y:S05]  /*2450*/  BSYNC.RECONVERGENT B1 ;  /* 0x0000000000017941 */ /* 0x000fea0003800200 */
.L_x_17155:
        /* <DEDUP_REMOVED lines=14> */
.L_x_17148:
[----:B------:R-:W-:Y:S05]  /*2540*/  BSYNC.RECONVERGENT B0 ;  /* 0x0000000000007941 */ /* 0x000fea0003800200 */
.L_x_17147:
        /* <DEDUP_REMOVED lines=18> */
.L_x_17158:
[----:B------:R-:W-:Y:S05]  /*2670*/  BSYNC.RECONVERGENT B0 ;  /* 0x0000000000007941 */ /* 0x000fea0003800200 */
.L_x_17157:
        /* <DEDUP_REMOVED lines=26> */
.L_x_17162:
        /* <DEDUP_REMOVED lines=34> */
.L_x_17161:
        /* <DEDUP_REMOVED lines=16> */
.L_x_17160:
[----:B------:R-:W-:Y:S05]  /*2b40*/  BSYNC.RECONVERGENT B6 ;  /* 0x0000000000067941 */ /* 0x000fea0003800200 */
.L_x_17159:
        /* <DEDUP_REMOVED lines=12> */
.L_x_17179:
        /* <DEDUP_REMOVED lines=41> */
.L_x_17165:
[----:B------:R-:W-:Y:S05]  /*2ea0*/  BSYNC.RECONVERGENT B0 ;  /* 0x0000000000007941 */ /* 0x000fea0003800200 */
.L_x_17164:
        /* <DEDUP_REMOVED lines=22> */
.L_x_17167:
[----:B------:R-:W-:Y:S05]  /*3010*/  BSYNC.RECONVERGENT B0 ;  /* 0x0000000000007941 */ /* 0x000fea0003800200 */
.L_x_17166:
        /* <DEDUP_REMOVED lines=20> */
.L_x_17134:
        /* <DEDUP_REMOVED lines=16> */
.L_x_17168:
[----:B------:R-:W-:Y:S05]  /*3260*/  EXIT ;  /* 0x000000000000794d */ /* 0x000fea0003800000 */
.L_x_17136:
[----:B------:R-:W-:Y:S02]  /*3270*/  HFMA2 R12, -RZ, RZ, 0, 9.5367431640625e-07 ;  /* 0x00000010ff0c7431 */ /* 0x000fe400000001ff */
[----:B------:R-:W-:Y:S01]  /*3280*/  IMAD.MOV.U32 R11, RZ, RZ, 0x1f ;  /* 0x0000001fff0b7424 */ /* 0x000fe200078e00ff */
[----:B------:R-:W-:-:S07]  /*3290*/  MOV R15, 0xffffffff ;  /* 0xffffffff000f7802 */ /* 0x000fce0000000f00 */
[----:B------:R-:W-:Y:S05]  /*32a0*/  WARPSYNC.COLLECTIVE R15, `(.L_x_17169) ;  /* 0x000000000f087348 */ /* 0x000fea0003c00000 */
[----:B------:R0:W1:Y:S02]  /*32b0*/  SHFL.BFLY P6, R14, R13, R12, R11 ;  /* 0x0c00000c0d0e7389 */ /* 0x00006400000c000b */
[----:B01----:R-:W-:Y:S05]  /*32c0*/  ENDCOLLECTIVE ;  /* 0x000000000000791b */ /* 0x003fea0003800000 */
.L_x_17169:
[----:B------:R-:W-:Y:S01]  /*32d0*/  IMAD.MOV.U32 R12, RZ, RZ, 0x8 ;  /* 0x00000008ff0c7424 */ /* 0x000fe200078e00ff */
[----:B------:R-:W-:-:S04]  /*32e0*/  FMNMX.FTZ R0, R14, -3.40282346638528859812e+38, !PT ;  /* 0xff7fffff0e007809 */ /* 0x000fc80007810000 */
[----:B------:R-:W-:-:S07]  /*32f0*/  MOV R13, R0 ;  /* 0x00000000000d7202 */ /* 0x000fce0000000f00 */
[----:B------:R-:W-:Y:S05]  /*3300*/  WARPSYNC.COLLECTIVE R15, `(.L_x_17170) ;  /* 0x000000000f087348 */ /* 0x000fea0003c00000 */
[----:B------:R0:W1:Y:S02]  /*3310*/  SHFL.BFLY P6, R14, R13, R12, R11 ;  /* 0x0c00000c0d0e7389 */ /* 0x00006400000c000b */
[----:B01----:R-:W-:Y:S05]  /*3320*/  ENDCOLLECTIVE ;  /* 0x000000000000791b */ /* 0x003fea0003800000 */
.L_x_17170:
[----:B------:R-:W-:Y:S01]  /*3330*/  HFMA2 R12, -RZ, RZ, 0, 2.384185791015625e-07 ;  /* 0x00000004ff0c7431 */ /* 0x000fe200000001ff */
[----:B------:R-:W-:-:S04]  /*3340*/  FMNMX.FTZ R2, R0, R14, !PT ;  /* 0x0000000e00027209 */ /* 0x000fc80007810000 */
[----:B------:R-:W-:-:S07]  /*3350*/  MOV R13, R2 ;  /* 0x00000002000d7202 */ /* 0x000fce0000000f00 */
[----:B------:R-:W-:Y:S05]  /*3360*/  WARPSYNC.COLLECTIVE R15, `(.L_x_17171) ;  /* 0x000000000f087348 */ /* 0x000fea0003c00000 */
[----:B------:R0:W1:Y:S02]  /*3370*/  SHFL.BFLY P6, R14, R13, R12, R11 ;  /* 0x0c00000c0d0e7389 */ /* 0x00006400000c000b */
[----:B01----:R-:W-:Y:S05]  /*3380*/  ENDCOLLECTIVE ;  /* 0x000000000000791b */ /* 0x003fea0003800000 */
.L_x_17171:
[----:B------:R-:W-:Y:S05]  /*3390*/  BRA `(.L_x_17172) ;  /* 0xffffffd800047947 */ /* 0x000fea000383ffff */
.L_x_17163:
[----:B---3--:R-:W-:Y:S02]  /*33a0*/  HFMA2 R11, -RZ, RZ, 0, 1.847743988037109375e-06 ;  /* 0x0000001fff0b7431 */ /* 0x008fe400000001ff */
[----:B------:R-:W-:Y:S01]  /*33b0*/  IMAD.MOV.U32 R13, RZ, RZ, RZ ;  /* 0x000000ffff0d7224 */ /* 0x000fe200078e00ff */
[----:B--2---:R-:W-:Y:S01]  /*33c0*/  MOV R12, 0x1 ;  /* 0x00000001000c7802 */ /* 0x004fe20000000f00 */
[----:B------:R-:W-:-:S07]  /*33d0*/  IMAD.MOV.U32 R15, RZ, RZ, -0x1 ;  /* 0xffffffffff0f7424 */ /* 0x000fce00078e00ff */
[----:B01----:R-:W-:Y:S05]  /*33e0*/  WARPSYNC.COLLECTIVE R15, `(.L_x_17173) ;  /* 0x000000000f087348 */ /* 0x003fea0003c00000 */
[----:B-1----:R1:W2:Y:S02]  /*33f0*/  SHFL.BFLY P6, R14, R13, R12, R11 ;  /* 0x0c00000c0d0e7389 */ /* 0x0022a400000c000b */
[----:B012---:R-:W-:Y:S05]  /*3400*/  ENDCOLLECTIVE ;  /* 0x000000000000791b */ /* 0x007fea0003800000 */
.L_x_17173:
[----:B------:R-:W-:-:S07]  /*3410*/  MOV R0, R14 ;  /* 0x0000000e00007202 */ /* 0x000fce0000000f00 */
[----:B------:R-:W-:Y:S05]  /*3420*/  WARPSYNC.COLLECTIVE R15, `(.L_x_17174) ;  /* 0x000000000f087348 */ /* 0x000fea0003c00000 */
[----:B------:R0:W1:Y:S02]  /*3430*/  SHFL.BFLY P6, R14, R13, R12, R11 ;  /* 0x0c00000c0d0e7389 */ /* 0x00006400000c000b */
[----:B01----:R-:W-:Y:S05]  /*3440*/  ENDCOLLECTIVE ;  /* 0x000000000000791b */ /* 0x003fea0003800000 */
.L_x_17174:
[----:B------:R-:W-:Y:S01]  /*3450*/  FADD.FTZ R0, RZ, R0 ;  /* 0x00000000ff007221 */ /* 0x000fe20000010000 */
[----:B------:R-:W-:-:S07]  /*3460*/  MOV R2, R14 ;  /* 0x0000000e00027202 */ /* 0x000fce0000000f00 */
[----:B------:R-:W-:Y:S05]  /*3470*/  WARPSYNC.COLLECTIVE R15, `(.L_x_17175) ;  /* 0x000000000f087348 */ /* 0x000fea0003c00000 */
[----:B------:R0:W1:Y:S02]  /*3480*/  SHFL.BFLY P6, R14, R13, R12, R11 ;  /* 0x0c00000c0d0e7389 */ /* 0x00006400000c000b */
[----:B01----:R-:W-:Y:S05]  /*3490*/  ENDCOLLECTIVE ;  /* 0x000000000000791b */ /* 0x003fea0003800000 */
.L_x_17175:
[----:B------:R-:W-:Y:S01]  /*34a0*/  FADD.FTZ R2, RZ, R2 ;  /* 0x00000002ff027221 */ /* 0x000fe20000010000 */
[----:B------:R-:W-:-:S07]  /*34b0*/  IMAD.MOV.U32 R3, RZ, RZ, R14 ;  /* 0x000000ffff037224 */ /* 0x000fce00078e000e */
[----:B------:R-:W-:Y:S05]  /*34c0*/  WARPSYNC.COLLECTIVE R15, `(.L_x_17176) ;  /* 0x000000000f087348 */ /* 0x000fea0003c00000 */
[----:B------:R0:W1:Y:S02]  /*34d0*/  SHFL.BFLY P6, R14, R13, R12, R11 ;  /* 0x0c00000c0d0e7389 */ /* 0x00006400000c000b */
[----:B01----:R-:W-:Y:S05]  /*34e0*/  ENDCOLLECTIVE ;  /* 0x000000000000791b */ /* 0x003fea0003800000 */
.L_x_17176:
[----:B------:R-:W-:Y:S01]  /*34f0*/  FADD.FTZ R3, RZ, R3 ;  /* 0x00000003ff037221 */ /* 0x000fe20000010000 */
[----:B------:R-:W-:-:S07]  /*3500*/  MOV R4, R14 ;  /* 0x0000000e00047202 */ /* 0x000fce0000000f00 */
[----:B------:R-:W-:Y:S05]  /*3510*/  WARPSYNC.COLLECTIVE R15, `(.L_x_17177) ;  /* 0x000000000f087348 */ /* 0x000fea0003c00000 */
[----:B------:R0:W1:Y:S02]  /*3520*/  SHFL.BFLY P6, R14, R13, R12, R11 ;  /* 0x0c00000c0d0e7389 */ /* 0x00006400000c000b */
[----:B01----:R-:W-:Y:S05]  /*3530*/  ENDCOLLECTIVE ;  /* 0x000000000000791b */ /* 0x003fea0003800000 */
.L_x_17177:
[----:B------:R-:W-:Y:S01]  /*3540*/  FADD.FTZ R4, RZ, R4 ;  /* 0x00000004ff047221 */ /* 0x000fe20000010000 */
[----:B------:R-:W-:-:S07]  /*3550*/  MOV R5, R14 ;  /* 0x0000000e00057202 */ /* 0x000fce0000000f00 */
[----:B------:R-:W-:Y:S05]  /*3560*/  WARPSYNC.COLLECTIVE R15, `(.L_x_17178) ;  /* 0x000000000f087348 */ /* 0x000fea0003c00000 */
[----:B------:R0:W1:Y:S02]  /*3570*/  SHFL.BFLY P6, R14, R13, R12, R11 ;  /* 0x0c00000c0d0e7389 */ /* 0x00006400000c000b */
[----:B01----:R-:W-:Y:S05]  /*3580*/  ENDCOLLECTIVE ;  /* 0x000000000000791b */ /* 0x003fea0003800000 */
.L_x_17178:
[----:B------:R-:W-:Y:S01]  /*3590*/  FADD.FTZ R5, RZ, R5 ;  /* 0x00000005ff057221 */ /* 0x000fe20000010000 */
[----:B------:R-:W-:Y:S06]  /*35a0*/  BRA `(.L_x_17179) ;  /* 0xfffffff400987947 */ /* 0x000fec000383ffff */
.L_x_17180:
        /* <DEDUP_REMOVED lines=13> */
.L_x_27565:


//--------------------- .text._ZN4vllm25paged_attention_v2_kernelIfhLi80ELi8ELi128ELNS_18Fp8KVCacheDataTypeE1ELb1ELi512EEEvPfS2_PT_PKS3_PKT0_S9_ifPKiSB_iPKfiiiSD_SD_iiiii --------------------------
	.section	.text._ZN4vllm25paged_attention_v2_kernelIfhLi80ELi8ELi128ELNS_18Fp8KVCacheDataTypeE1ELb1ELi512EEEvPfS2_PT_PKS3_PKT0_S9_ifPKiSB_iPKfiiiSD_SD_iiiii,"ax",@progbits
	.align	128
        .global         _ZN4vllm25paged_attention_v2_kernelIfhLi80ELi8ELi128ELNS_18Fp8KVCacheDataTypeE1ELb1ELi512EEEvPfS2_PT_PKS3_PKT0_S9_ifPKiSB_iPKfiiiSD_SD_iiiii
        .type           _ZN4vllm25paged_attention_v2_kernelIfhLi80ELi8ELi128ELNS_18Fp8KVCacheDataTypeE1ELb1ELi512EEEvPfS2_PT_PKS3_PKT0_S9_ifPKiSB_iPKfiiiSD_SD_iiiii,@function
        .size           _ZN4vllm25paged_attention_v2_kernelIfhLi80ELi8ELi128ELNS_18Fp8KVCacheDataTypeE1ELb1ELi512EEEvPfS2_PT_PKS3_PKT0_S9_ifPKiSB_iPKfiiiSD_SD_iiiii,(.L_x_27566 - _ZN4vllm25paged_attention_v2_kernelIfhLi80ELi8ELi128ELNS_18Fp8KVCacheDataTypeE1ELb1ELi512EEEvPfS2_PT_PKS3_PKT0_S9_ifPKiSB_iPKfiiiSD_SD_iiiii)
        .other          _ZN4vllm25paged_attention_v2_kernelIfhLi80ELi8ELi128ELNS_18Fp8KVCacheDataTypeE1ELb1ELi512EEEvPfS2_PT_PKS3_PKT0_S9_ifPKiSB_iPKfiiiSD_SD_iiiii,@"STO_CUDA_ENTRY STV_DEFAULT"
_ZN4vllm25paged_attention_v2_kernelIfhLi80ELi8ELi128ELNS_18Fp8KVCacheDataTypeE1ELb1ELi512EEEvPfS2_PT_PKS3_PKT0_S9_ifPKiSB_iPKfiiiSD_SD_iiiii:
.text._ZN4vllm25paged_attention_v2_kernelIfhLi80ELi8ELi128ELNS_18Fp8KVCacheDataTypeE1ELb1ELi512EEEvPfS2_PT_PKS3_PKT0_S9_ifPKiSB_iPKfiiiSD_SD_iiiii:
        /* <DEDUP_REMOVED lines=110> */
.L_x_17181:
        /* <DEDUP_REMOVED lines=25> */
.L_x_17185:
        /* <DEDUP_REMOVED lines=41> */
.L_x_17183:
[----:B------:R-:W-:Y:S05]  /*0b00*/  BSYNC.RECONVERGENT B6 ;  /* 0x0000000000067941 */ /* 0x000fea0003800200 */
.L_x_17182:
        /* <DEDUP_REMOVED lines=10> */
.L_x_17222:
        /* <DEDUP_REMOVED lines=42> */
.L_x_17191:
        /* <DEDUP_REMOVED lines=11> */
.L_x_17190:
[----:B------:R-:W-:Y:S05]  /*0f00*/  BSYNC.RECONVERGENT B1 ;  /* 0x0000000000017941 */ /* 0x000fea0003800200 */
.L_x_17189:
        /* <DEDUP_REMOVED lines=12> */
.L_x_17194:
        /* <DEDUP_REMOVED lines=100> */
.L_x_17193:
[----:B------:R-:W-:Y:S05]  /*1610*/  BSYNC.RECONVERGENT B1 ;  /* 0x0000000000017941 */ /* 0x000fea0003800200 */
.L_x_17192:
        /* <DEDUP_REMOVED lines=55> */
.L_x_17196:
[----:B------:R-:W-:Y:S05]  /*1990*/  BSYNC.RECONVERGENT B1 ;  /* 0x0000000000017941 */ /* 0x000fea0003800200 */
.L_x_17195:
        /* <DEDUP_REMOVED lines=26> */
.L_x_17188:
[----:B------:R-:W-:Y:S05]  /*1b40*/  BSYNC.RECONVERGENT B0 ;  /* 0x0000000000007941 */ /* 0x000fea0003800200 */
.L_x_17187:
        /* <DEDUP_REMOVED lines=40> */
.L_x_17201:
[----:B------:R-:W1:Y:S01]  /*1dd0*/  LDS R15, [R7] ;  /* 0x00000000070f7984 */ /* 0x000e620000000800 */
[----:B------:R-:W-:-:S04]  /*1de0*/  IADD3 R13, PT, PT, R13, 0x1, RZ ;  /* 0x000000010d0d7810 */ /* 0x000fc80007ffe0ff */
[----:B------:R-:W-:Y:S01]  /*1df0*/  ISETP.NE.AND P0, PT, R13, RZ, PT ;  /* 0x000000ff0d00720c */ /* 0x000fe20003f05270 */
[----:B-1----:R-:W-:-:S05]  /*1e00*/  FMUL.FTZ R20, R15, R2 ;  /* 0x000000020f147220 */ /* 0x002fca0000410000 */
[----:B------:R1:W-:Y:S02]  /*1e10*/  STS [R7], R20 ;  /* 0x0000001407007388 */ /* 0x0003e40000000800 */
[----:B-1----:R-:W-:-:S05]  /*1e20*/  VIADD R7, R7, 0x200 ;  /* 0x0000020007077836 */ /* 0x002fca0000000000 */
[----:B------:R-:W-:Y:S05]  /*1e30*/  @P0 BRA `(.L_x_17201) ;  /* 0xfffffffc00e40947 */ /* 0x000fea000383ffff */
.L_x_17200:
[----:B------:R-:W-:Y:S05]  /*1e40*/  BSYNC.RECONVERGENT B1 ;  /* 0x0000000000017941 */ /* 0x000fea0003800200 */
.L_x_17199:
        /* <DEDUP_REMOVED lines=12> */
.L_x_17204:
        /* <DEDUP_REMOVED lines=52> */
.L_x_17203:
[----:B------:R-:W-:Y:S05]  /*2250*/  BSYNC.RECONVERGENT B1 ;  /* 0x0000000000017941 */ /* 0x000fea0003800200 */
.L_x_17202:
        /* <DEDUP_REMOVED lines=31> */
.L_x_17206:
[----:B------:R-:W-:Y:S05]  /*2450*/  BSYNC.RECONVERGENT B1 ;  /* 0x0000000000017941 */ /* 0x000fea0003800200 */
.L_x_17205:
        /* <DEDUP_REMOVED lines=14> */
.L_x_17198:
[----:B------:R-:W-:Y:S05]  /*2540*/  BSYNC.RECONVERGENT B0 ;  /* 0x0000000000007941 */ /* 0x000fea0003800200 */
.L_x_17197:
        /* <DEDUP_REMOVED lines=18> */
.L_x_17208:
[----:B------:R-:W-:Y:S05]  /*2670*/  BSYNC.RECONVERGENT B0 ;  /* 0x0000000000007941 */ /* 0x000fea0003800200 */
.L_x_17207:
        /* <DEDUP_REMOVED lines=26> */
.L_x_17212:
        /* <DEDUP_REMOVED lines=34> */
.L_x_17211:
        /* <DEDUP_REMOVED lines=16> */
.L_x_17210:
[----:B------:R-:W-:Y:S05]  /*2b40*/  BSYNC.RECONVERGENT B6 ;  /* 0x0000000000067941 */ /* 0x000fea0003800200 */
.L_x_17209:
        /* <DEDUP_REMOVED lines=11> */
.L_x_17228:
        /* <DEDUP_REMOVED lines=38> */
.L_x_17215:
[----:B------:R-:W-:Y:S05]  /*2e60*/  BSYNC.RECONVERGENT B0 ;  /* 0x0000000000007941 */ /* 0x000fea0003800200 */
.L_x_17214:
        /* <DEDUP_REMOVED lines=19> */
.L_x_17217:
[----:B------:R-:W-:Y:S05]  /*2fa0*/  BSYNC.RECONVERGENT B0 ;  /* 0x0000000000007941 */ /* 0x000fea0003800200 */
.L_x_17216:
        /* <DEDUP_REMOVED lines=19> */
.L_x_17184:
        /* <DEDUP_REMOVED lines=16> */
.L_x_17218:
[----:B------:R-:W-:Y:S05]  /*31e0*/  EXIT ;  /* 0x000000000000794d */ /* 0x000fea0003800000 */
.L_x_17186:
[----:B------:R-:W-:Y:S02]  /*31f0*/  HFMA2 R11, -RZ, RZ, 0, 1.847743988037109375e-06 ;  /* 0x0000001fff0b7431 */ /* 0x000fe400000001ff */
[----:B------:R-:W-:Y:S01]  /*3200*/  IMAD.MOV.U32 R12, RZ, RZ, 0x10 ;  /* 0x00000010ff0c7424 */ /* 0x000fe200078e00ff */
[----:B------:R-:W-:-:S07]  /*3210*/  MOV R15, 0xffffffff ;  /* 0xffffffff000f7802 */ /* 0x000fce0000000f00 */
[----:B------:R-:W-:Y:S05]  /*3220*/  WARPSYNC.COLLECTIVE R15, `(.L_x_17219) ;  /* 0x000000000f087348 */ /* 0x000fea0003c00000 */
[----:B------:R0:W1:Y:S02]  /*3230*/  SHFL.BFLY P6, R14, R13, R12, R11 ;  /* 0x0c00000c0d0e7389 */ /* 0x00006400000c000b */
[----:B01----:R-:W-:Y:S05]  /*3240*/  ENDCOLLECTIVE ;  /* 0x000000000000791b */ /* 0x003fea0003800000 */
.L_x_17219:
[----:B------:R-:W-:Y:S01]  /*3250*/  HFMA2 R12, -RZ, RZ, 0, 4.76837158203125e-07 ;  /* 0x00000008ff0c7431 */ /* 0x000fe200000001ff */
[----:B------:R-:W-:-:S05]  /*3260*/  FMNMX.FTZ R0, R14, -3.40282346638528859812e+38, !PT ;  /* 0xff7fffff0e007809 */ /* 0x000fca0007810000 */
[----:B------:R-:W-:-:S07]  /*3270*/  IMAD.MOV.U32 R13, RZ, RZ, R0 ;  /* 0x000000ffff0d7224 */ /* 0x000fce00078e0000 */
[----:B------:R-:W-:Y:S05]  /*3280*/  WARPSYNC.COLLECTIVE R15, `(.L_x_17220) ;  /* 0x000000000f087348 */ /* 0x000fea0003c00000 */
[----:B------:R0:W1:Y:S02]  /*3290*/  SHFL.BFLY P6, R14, R13, R12, R11 ;  /* 0x0c00000c0d0e7389 */ /* 0x00006400000c000b */
[----:B01----:R-:W-:Y:S05]  /*32a0*/  ENDCOLLECTIVE ;  /* 0x000000000000791b */ /* 0x003fea0003800000 */
.L_x_17220:
[----:B------:R-:W-:Y:S01]  /*32b0*/  IMAD.MOV.U32 R12, RZ, RZ, 0x4 ;  /* 0x00000004ff0c7424 */ /* 0x000fe200078e00ff */
[----:B------:R-:W-:-:S04]  /*32c0*/  FMNMX.FTZ R2, R0, R14, !PT ;  /* 0x0000000e00027209 */ /* 0x000fc80007810000 */
[----:B------:R-:W-:-:S07]  /*32d0*/  MOV R13, R2 ;  /* 0x00000002000d7202 */ /* 0x000fce0000000f00 */
[----:B------:R-:W-:Y:S05]  /*32e0*/  WARPSYNC.COLLECTIVE R15, `(.L_x_17221) ;  /* 0x000000000f087348 */ /* 0x000fea0003c00000 */
[----:B------:R0:W1:Y:S02]  /*32f0*/  SHFL.BFLY P6, R14, R13, R12, R11 ;  /* 0x0c00000c0d0e7389 */ /* 0x00006400000c000b */
[----:B01----:R-:W-:Y:S05]  /*3300*/  ENDCOLLECTIVE ;  /* 0x000000000000791b */ /* 0x003fea0003800000 */
.L_x_17221:
[----:B------:R-:W-:Y:S05]  /*3310*/  BRA `(.L_x_17222) ;  /* 0xffffffd800247947 */ /* 0x000fea000383ffff */
.L_x_17213:
[----:B---3--:R-:W-:Y:S01]  /*3320*/  HFMA2 R13, -RZ, RZ, 0, 0 ;  /* 0x00000000ff0d7431 */ /* 0x008fe200000001ff */
[----:B--2---:R-:W-:Y:S01]  /*3330*/  MOV R12, 0x1 ;  /* 0x00000001000c7802 */ /* 0x004fe20000000f00 */
[----:B------:R-:W-:Y:S01]  /*3340*/  IMAD.MOV.U32 R11, RZ, RZ, 0x1f ;  /* 0x0000001fff0b7424 */ /* 0x000fe200078e00ff */
[----:B------:R-:W-:-:S07]  /*3350*/  MOV R15, 0xffffffff ;  /* 0xffffffff000f7802 */ /* 0x000fce0000000f00 */
[----:B01----:R-:W-:Y:S05]  /*3360*/  WARPSYNC.COLLECTIVE R15, `(.L_x_17223) ;  /* 0x000000000f087348 */ /* 0x003fea0003c00000 */
[----:B-1----:R1:W2:Y:S02]  /*3370*/  SHFL.BFLY P6, R14, R13, R12, R11 ;  /* 0x0c00000c0d0e7389 */ /* 0x0022a400000c000b */
[----:B012---:R-:W-:Y:S05]  /*3380*/  ENDCOLLECTIVE ;  /* 0x000000000000791b */ /* 0x007fea0003800000 */
.L_x_17223:
[----:B------:R-:W-:-:S07]  /*3390*/  MOV R0, R14 ;  /* 0x0000000e00007202 */ /* 0x000fce0000000f00 */
[----:B------:R-:W-:Y:S05]  /*33a0*/  WARPSYNC.COLLECTIVE R15, `(.L_x_17224) ;  /* 0x000000000f087348 */ /* 0x000fea0003c00000 */
[----:B------:R0:W1:Y:S02]  /*33b0*/  SHFL.BFLY P6, R14, R13, R12, R11 ;  /* 0x0c00000c0d0e7389 */ /* 0x00006400000c000b */
[----:B01----:R-:W-:Y:S05]  /*33c0*/  ENDCOLLECTIVE ;  /* 0x000000000000791b */ /* 0x003fea0003800000 */
.L_x_17224:
[----:B------:R-:W-:Y:S01]  /*33d0*/  FADD.FTZ R0, RZ, R0 ;  /* 0x00000000ff007221 */ /* 0x000fe20000010000 */
[----:B------:R-:W-:-:S07]  /*33e0*/  IMAD.MOV.U32 R2, RZ, RZ, R14 ;  /* 0x000000ffff027224 */ /* 0x000fce00078e000e */
[----:B------:R-:W-:Y:S05]  /*33f0*/  WARPSYNC.COLLECTIVE R15, `(.L_x_17225) ;  /* 0x000000000f087348 */ /* 0x000fea0003c00000 */
[----:B------:R0:W1:Y:S02]  /*3400*/  SHFL.BFLY P6, R14, R13, R12, R11 ;  /* 0x0c00000c0d0e7389 */ /* 0x00006400000c000b */
[----:B01----:R-:W-:Y:S05]  /*3410*/  ENDCOLLECTIVE ;  /* 0x000000000000791b */ /* 0x003fea0003800000 */
.L_x_17225:
[----:B------:R-:W-:Y:S01]  /*3420*/  FADD.FTZ R2, RZ, R2 ;  /* 0x00000002ff027221 */ /* 0x000fe20000010000 */
[----:B------:R-:W-:-:S07]  /*3430*/  MOV R3, R14 ;  /* 0x0000000e00037202 */ /* 0x000fce0000000f00 */
[----:B------:R-:W-:Y:S05]  /*3440*/  WARPSYNC.COLLECTIVE R15, `(.L_x_17226) ;  /* 0x000000000f087348 */ /* 0x000fea0003c00000 */
[----:B------:R0:W1:Y:S02]  /*3450*/  SHFL.BFLY P6, R14, R13, R12, R11 ;  /* 0x0c00000c0d0e7389 */ /* 0x00006400000c000b */
[----:B01----:R-:W-:Y:S05]  /*3460*/  ENDCOLLECTIVE ;  /* 0x000000000000791b */ /* 0x003fea0003800000 */
.L_x_17226:
[----:B------:R-:W-:Y:S01]  /*3470*/  FADD.FTZ R3, RZ, R3 ;  /* 0x00000003ff037221 */ /* 0x000fe20000010000 */
[----:B------:R-:W-:-:S07]  /*3480*/  MOV R4, R14 ;  /* 0x0000000e00047202 */ /* 0x000fce0000000f00 */
[----:B------:R-:W-:Y:S05]  /*3490*/  WARPSYNC.COLLECTIVE R15, `(.L_x_17227) ;  /* 0x000000000f087348 */ /* 0x000fea0003c00000 */
[----:B------:R0:W1:Y:S02]  /*34a0*/  SHFL.BFLY P6, R14, R13, R12, R11 ;  /* 0x0c00000c0d0e7389 */ /* 0x00006400000c000b */
[----:B01----:R-:W-:Y:S05]  /*34b0*/  ENDCOLLECTIVE ;  /* 0x000000000000791b */ /* 0x003fea0003800000 */
.L_x_17227:
[----:B------:R-:W-:Y:S01]  /*34c0*/  FADD.FTZ R4, RZ, R4 ;  /* 0x00000004ff047221 */ /* 0x000fe20000010000 */
[----:B------:R-:W-:Y:S06]  /*34d0*/  BRA `(.L_x_17228) ;  /* 0xfffffff400c87947 */ /* 0x000fec000383ffff */
.L_x_17229:
        /* <DEDUP_REMOVED lines=10> */
.L_x_27566:


//--------------------- .text._ZN4vllm25paged_attention_v2_kernelIfhLi64ELi8ELi128ELNS_18Fp8KVCacheDataTypeE1ELb1ELi512EEEvPfS2_PT_PKS3_PKT0_S9_ifPKiSB_iPKfiiiSD_SD_iiiii --------------------------
	.section	.text._ZN4vllm25paged_attention_v2_kernelIfhLi64ELi8ELi128ELNS_18Fp8KVCacheDataTypeE1ELb1ELi512EEEvPfS2_PT_PKS3_PKT0_S9_ifPKiSB_iPKfiiiSD_SD_iiiii,"ax",@progbits
	.align	128
        .global         _ZN4vllm25paged_attention_v2_kernelIfhLi64ELi8ELi128ELNS_18Fp8KVCacheDataTypeE1ELb1ELi512EEEvPfS2_PT_PKS3_PKT0_S9_ifPKiSB_iPKfiiiSD_SD_iiiii
        .type           _ZN4vllm25paged_attention_v2_kernelIfhLi64ELi8ELi128ELNS_18Fp8KVCacheDataTypeE1ELb1ELi512EEEvPfS2_PT_PKS3_PKT0_S9_ifPKiSB_iPKfiiiSD_SD_iiiii,@function
        .size           _ZN4vllm25paged_attention_v2_kernelIfhLi64ELi8ELi128ELNS_18Fp8KVCacheDataTypeE1ELb1ELi512EEEvPfS2_PT_PKS3_PKT0_S9_ifPKiSB_iPKfiiiSD_SD_iiiii,(.L_x_27567 - _ZN4vllm25paged_attention_v2_kernelIfhLi64ELi8ELi128ELNS_18Fp8KVCacheDataTypeE1ELb1ELi512EEEvPfS2_PT_PKS3_PKT0_S9_ifPKiSB_iPKfiiiSD_SD_iiiii)
        .other          _ZN4vllm25paged_attention_v2_kernelIfhLi64ELi8ELi128ELNS_18Fp8KVCacheDataTypeE1ELb1ELi512EEEvPfS2_PT_PKS3_PKT0_S9_ifPKiSB_iPKfiiiSD_SD_iiiii,@"STO_CUDA_ENTRY STV_DEFAULT"
_ZN4vllm25paged_attention_v2_kernelIfhLi64ELi8ELi128ELNS_18Fp8KVCacheDataTypeE1ELb1ELi512EEEvPfS2_PT_PKS3_PKT0_S9_ifPKiSB_iPKfiiiSD_SD_iiiii:
.text._ZN4vllm25paged_attention_v2_kernelIfhLi64ELi8ELi128ELNS_18Fp8KVCacheDataTypeE1ELb1ELi512EEEvPfS2_PT_PKS3_PKT0_S9_ifPKiSB_iPKfiiiSD_SD_iiiii:
        /* <DEDUP_REMOVED lines=110> */
.L_x_17230:
        /* <DEDUP_REMOVED lines=20> */
.L_x_17236:
        /* <DEDUP_REMOVED lines=43> */
.L_x_17235:
[----:B------:R-:W-:Y:S05]  /*0ad0*/  BSYNC.RECONVERGENT B0 ;  /* 0x0000000000007941 */ /* 0x000fea0003800200 */
.L_x_17234:
[----:B------:R-:W-:-:S05]  /*0ae0*/  VIADD R14, R14, 0x4 ;  /* 0x000000040e0e7836 */ /* 0x000fca0000000000 */
[----:B------:R-:W-:-:S13]  /*0af0*/  ISETP.GE.U32.AND P0, PT, R14, R5, PT ;  /* 0x000000050e00720c */ /* 0x000fda0003f06070 */
[----:B------:R-:W-:Y:S05]  /*0b00*/  @!P0 BRA `(.L_x_17236) ;  /* 0xfffffffc00448947 */ /* 0x000fea000383ffff */
.L_x_17232:
[----:B------:R-:W-:Y:S05]  /*0b10*/  BSYNC.RECONVERGENT B6 ;  /* 0x0000000000067941 */ /* 0x000fea0003800200 */
.L_x_17231:
        /* <DEDUP_REMOVED lines=9> */
.L_x_17271:
        /* <DEDUP_REMOVED lines=42> */
.L_x_17242:
        /* <DEDUP_REMOVED lines=11> */
.L_x_17241:
[----:B------:R-:W-:Y:S05]  /*0f00*/  BSYNC.RECONVERGENT B1 ;  /* 0x0000000000017941 */ /* 0x000fea0003800200 */
.L_x_17240:
        /* <DEDUP_REMOVED lines=12> */
.L_x_17245:
        /* <DEDUP_REMOVED lines=100> */
.L_x_17244:
[----:B------:R-:W-:Y:S05]  /*1610*/  BSYNC.RECONVERGENT B1 ;  /* 0x0000000000017941 */ /* 0x000fea0003800200 */
.L_x_17243:
        /* <DEDUP_REMOVED lines=55> */
.L_x_17247:
[----:B------:R-:W-:Y:S05]  /*1990*/  BSYNC.RECONVERGENT B1 ;  /* 0x0000000000017941 */ /* 0x000fea0003800200 */
.L_x_17246:
        /* <DEDUP_REMOVED lines=26> */
.L_x_17239:
[----:B------:R-:W-:Y:S05]  /*1b40*/  BSYNC.RECONVERGENT B0 ;  /* 0x0000000000007941 */ /* 0x000fea0003800200 */
.L_x_17238:
        /* <DEDUP_REMOVED lines=40> */
.L_x_17252:
[----:B------:R-:W1:Y:S01]  /*1dd0*/  LDS R15, [R3] ;  /* 0x00000000030f7984 */ /* 0x000e620000000800 */
[----:B------:R-:W-:-:S05]  /*1de0*/  VIADD R12, R12, 0x1 ;  /* 0x000000010c0c7836 */ /* 0x000fca0000000000 */
[----:B------:R-:W-:Y:S01]  /*1df0*/  ISETP.NE.AND P0, PT, R12, RZ, PT ;  /* 0x000000ff0c00720c */ /* 0x000fe20003f05270 */
[----:B-1----:R-:W-:-:S05]  /*1e00*/  FMUL.FTZ R14, R15, R2 ;  /* 0x000000020f0e7220 */ /* 0x002fca0000410000 */
[----:B------:R1:W-:Y:S02]  /*1e10*/  STS [R3], R14 ;  /* 0x0000000e03007388 */ /* 0x0003e40000000800 */
[----:B-1----:R-:W-:-:S05]  /*1e20*/  IADD3 R3, PT, PT, R3, 0x200, RZ ;  /* 0x0000020003037810 */ /* 0x002fca0007ffe0ff */
[----:B------:R-:W-:Y:S05]  /*1e30*/  @P0 BRA `(.L_x_17252) ;  /* 0xfffffffc00e40947 */ /* 0x000fea000383ffff */
.L_x_17251:
[----:B------:R-:W-:Y:S05]  /*1e40*/  BSYNC.RECONVERGENT B1 ;  /* 0x0000000000017941 */ /* 0x000fea0003800200 */
.L_x_17250:
        /* <DEDUP_REMOVED lines=12> */
.L_x_17255:
        /* <DEDUP_REMOVED lines=52> */
.L_x_17254:
[----:B------:R-:W-:Y:S05]  /*2250*/  BSYNC.RECONVERGENT B1 ;  /* 0x0000000000017941 */ /* 0x000fea0003800200 */
.L_x_17253:
        /* <DEDUP_REMOVED lines=31> */
.L_x_17257:
[----:B------:R-:W-:Y:S05]  /*2450*/  BSYNC.RECONVERGENT B1 ;  /* 0x0000000000017941 */ /* 0x000fea0003800200 */
.L_x_17256:
        /* <DEDUP_REMOVED lines=14> */
.L_x_17249:
[----:B------:R-:W-:Y:S05]  /*2540*/  BSYNC.RECONVERGENT B0 ;  /* 0x0000000000007941 */ /* 0x000fea0003800200 */
.L_x_17248:
        /* <DEDUP_REMOVED lines=18> */
.L_x_17259:
[----:B------:R-:W-:Y:S05]  /*2670*/  BSYNC.RECONVERGENT B0 ;  /* 0x0000000000007941 */ /* 0x000fea0003800200 */
.L_x_17258:
        /* <DEDUP_REMOVED lines=27> */
.L_x_17263:
        /* <DEDUP_REMOVED lines=33> */
.L_x_17262:
        /* <DEDUP_REMOVED lines=16> */
.L_x_17261:
[----:B------:R-:W-:Y:S05]  /*2b40*/  BSYNC.RECONVERGENT B6 ;  /* 0x0000000000067941 */ /* 0x000fea0003800200 */
.L_x_17260:
        /* <DEDUP_REMOVED lines=9> */
.L_x_17276:
        /* <DEDUP_REMOVED lines=21> */
.L_x_17266:
[----:B------:R-:W-:Y:S05]  /*2d30*/  BSYNC.RECONVERGENT B0 ;  /* 0x0000000000007941 */ /* 0x000fea0003800200 */
.L_x_17265:
        /* <DEDUP_REMOVED lines=52> */
.L_x_17233:
        /* <DEDUP_REMOVED lines=16> */
.L_x_17267:
[----:B------:R-:W-:Y:S05]  /*3180*/  EXIT ;  /* 0x000000000000794d */ /* 0x000fea0003800000 */
.L_x_17237:
[----:B------:R-:W-:Y:S01]  /*3190*/  HFMA2 R12, -RZ, RZ, 0, 9.5367431640625e-07 ;  /* 0x00000010ff0c7431 */ /* 0x000fe200000001ff */
[----:B------:R-:W-:Y:S01]  /*31a0*/  MOV R11, 0x1f ;  /* 0x0000001f000b7802 */ /* 0x000fe20000000f00 */
[----:B------:R-:W-:-:S07]  /*31b0*/  IMAD.MOV.U32 R15, RZ, RZ, -0x1 ;  /* 0xffffffffff0f7424 */ /* 0x000fce00078e00ff */
[----:B------:R-:W-:Y:S05]  /*31c0*/  WARPSYNC.COLLECTIVE R15, `(.L_x_17268) ;  /* 0x000000000f087348 */ /* 0x000fea0003c00000 */
[----:B------:R0:W1:Y:S02]  /*31d0*/  SHFL.BFLY P6, R14, R13, R12, R11 ;  /* 0x0c00000c0d0e7389 */ /* 0x00006400000c000b */
[----:B01----:R-:W-:Y:S05]  /*31e0*/  ENDCOLLECTIVE ;  /* 0x000000000000791b */ /* 0x003fea0003800000 */
.L_x_17268:
[----:B------:R-:W-:Y:S01]  /*31f0*/  HFMA2 R12, -RZ, RZ, 0, 4.76837158203125e-07 ;  /* 0x00000008ff0c7431 */ /* 0x000fe200000001ff */
[----:B------:R-:W-:-:S04]  /*3200*/  FMNMX.FTZ R0, R14, -3.40282346638528859812e+38, !PT ;  /* 0xff7fffff0e007809 */ /* 0x000fc80007810000 */
[----:B------:R-:W-:-:S07]  /*3210*/  MOV R13, R0 ;  /* 0x00000000000d7202 */ /* 0x000fce0000000f00 */
[----:B------:R-:W-:Y:S05]  /*3220*/  WARPSYNC.COLLECTIVE R15, `(.L_x_17269) ;  /* 0x000000000f087348 */ /* 0x000fea0003c00000 */
[----:B------:R0:W1:Y:S02]  /*3230*/  SHFL.BFLY P6, R14, R13, R12, R11 ;  /* 0x0c00000c0d0e7389 */ /* 0x00006400000c000b */
[----:B01----:R-:W-:Y:S05]  /*3240*/  ENDCOLLECTIVE ;  /* 0x000000000000791b */ /* 0x003fea0003800000 */
.L_x_17269:
[----:B------:R-:W-:Y:S02]  /*3250*/  MOV R12, 0x4 ;  /* 0x00000004000c7802 */ /* 0x000fe40000000f00 */
[----:B------:R-:W-:-:S05]  /*3260*/  FMNMX.FTZ R2, R0, R14, !PT ;  /* 0x0000000e00027209 */ /* 0x000fca0007810000 */
[----:B------:R-:W-:-:S07]  /*3270*/  IMAD.MOV.U32 R13, RZ, RZ, R2 ;  /* 0x000000ffff0d7224 */ /* 0x000fce00078e0002 */
[----:B------:R-:W-:Y:S05]  /*3280*/  WARPSYNC.COLLECTIVE R15, `(.L_x_17270) ;  /* 0x000000000f087348 */ /* 0x000fea0003c00000 */
[----:B------:R0:W1:Y:S02]  /*3290*/  SHFL.BFLY P6, R14, R13, R12, R11 ;  /* 0x0c00000c0d0e7389 */ /* 0x00006400000c000b */
[----:B01----:R-:W-:Y:S05]  /*32a0*/  ENDCOLLECTIVE ;  /* 0x000000000000791b */ /* 0x003fea0003800000 */
.L_x_17270:
[----:B------:R-:W-:Y:S05]  /*32b0*/  BRA `(.L_x_17271) ;  /* 0xffffffd8003c7947 */ /* 0x000fea000383ffff */
.L_x_17264:
[----:B-1-3--:R-:W-:Y:S02]  /*32c0*/  HFMA2 R13, -RZ, RZ, 0, 0 ;  /* 0x00000000ff0d7431 */ /* 0x00afe400000001ff */
[----:B--2---:R-:W-:Y:S01]  /*32d0*/  IMAD.MOV.U32 R12, RZ, RZ, 0x1 ;  /* 0x00000001ff0c7424 */ /* 0x004fe200078e00ff */
[----:B------:R-:W-:Y:S02]  /*32e0*/  MOV R11, 0x1f ;  /* 0x0000001f000b7802 */ /* 0x000fe40000000f00 */
[----:B------:R-:W-:-:S07]  /*32f0*/  MOV R15, 0xffffffff ;  /* 0xffffffff000f7802 */ /* 0x000fce0000000f00 */
[----:B0-----:R-:W-:Y:S05]  /*3300*/  WARPSYNC.COLLECTIVE R15, `(.L_x_17272) ;  /* 0x000000000f087348 */ /* 0x001fea0003c00000 */
[----:B------:R1:W2:Y:S02]  /*3310*/  SHFL.BFLY P6, R14, R13, R12, R11 ;  /* 0x0c00000c0d0e7389 */ /* 0x0002a400000c000b */
[----:B012---:R-:W-:Y:S05]  /*3320*/  ENDCOLLECTIVE ;  /* 0x000000000000791b */ /* 0x007fea0003800000 */
.L_x_17272:
[----:B------:R-:W-:-:S07]  /*3330*/  IMAD.MOV.U32 R0, RZ, RZ, R14 ;  /* 0x000000ffff007224 */ /* 0x000fce00078e000e */
[----:B------:R-:W-:Y:S05]  /*3340*/  WARPSYNC.COLLECTIVE R15, `(.L_x_17273) ;  /* 0x000000000f087348 */ /* 0x000fea0003c00000 */
[----:B------:R0:W1:Y:S02]  /*3350*/  SHFL.BFLY P6, R14, R13, R12, R11 ;  /* 0x0c00000c0d0e7389 */ /* 0x00006400000c000b */
[----:B01----:R-:W-:Y:S05]  /*3360*/  ENDCOLLECTIVE ;  /* 0x000000000000791b */ /* 0x003fea0003800000 */
.L_x_17273:
[----:B------:R-:W-:Y:S01]  /*3370*/  FADD.FTZ R0, RZ, R0 ;  /* 0x00000000ff007221 */ /* 0x000fe20000010000 */
[----:B------:R-:W-:-:S07]  /*3380*/  MOV R2, R14 ;  /* 0x0000000e00027202 */ /* 0x000fce0000000f00 */
[----:B------:R-:W-:Y:S05]  /*3390*/  WARPSYNC.COLLECTIVE R15, `(.L_x_17274) ;  /* 0x000000000f087348 */ /* 0x000fea0003c00000 */
[----:B------:R0:W1:Y:S02]  /*33a0*/  SHFL.BFLY P6, R14, R13, R12, R11 ;  /* 0x0c00000c0d0e7389 */ /* 0x00006400000c000b */
[----:B01----:R-:W-:Y:S05]  /*33b0*/  ENDCOLLECTIVE ;  /* 0x000000000000791b */ /* 0x003fea0003800000 */
.L_x_17274:
[----:B------:R-:W-:Y:S01]  /*33c0*/  FADD.FTZ R2, RZ, R2 ;  /* 0x00000002ff027221 */ /* 0x000fe20000010000 */
[----:B------:R-:W-:-:S07]  /*33d0*/  MOV R3, R14 ;  /* 0x0000000e00037202 */ /* 0x000fce0000000f00 */
[----:B------:R-:W-:Y:S05]  /*33e0*/  WARPSYNC.COLLECTIVE R15, `(.L_x_17275) ;  /* 0x000000000f087348 */ /* 0x000fea0003c00000 */
[----:B------:R0:W1:Y:S02]  /*33f0*/  SHFL.BFLY P6, R14, R13, R12, R11 ;  /* 0x0c00000c0d0e7389 */ /* 0x00006400000c000b */
[----:B01----:R-:W-:Y:S05]  /*3400*/  ENDCOLLECTIVE ;  /* 0x000000000000791b */ /* 0x003fea0003800000 */
.L_x_17275:
[----:B------:R-:W-:Y:S01]  /*3410*/  FADD.FTZ R3, RZ, R3 ;  /* 0x00000003ff037221 */ /* 0x000fe20000010000 */
[----:B------:R-:W-:Y:S06]  /*3420*/  BRA `(.L_x_17276) ;  /* 0xfffffff400ec7947 */ /* 0x000fec000383ffff */
.L_x_17277:
        /* <DEDUP_REMOVED lines=13> */
.L_x_27567:


//--------------------- .text._ZN4vllm25paged_attention_v2_kernelIfhLi32ELi8ELi128ELNS_18Fp8KVCacheDataTypeE1ELb1ELi512EEEvPfS2_PT_PKS3_PKT0_S9_ifPKiSB_iPKfiiiSD_SD_iiiii --------------------------
	.section	.text._ZN4vllm25paged_attention_v2_kernelIfhLi32ELi8ELi128ELNS_18Fp8KVCacheDataTypeE1ELb1ELi512EEEvPfS2_PT_PKS3_PKT0_S9_ifPKiSB_iPKfiiiSD_SD_iiiii,"ax",@progbits
	.align	128
        .global         _ZN4vllm25paged_attention_v2_kernelIfhLi32ELi8ELi128ELNS_18Fp8KVCacheDataTypeE1ELb1ELi512EEEvPfS2_PT_PKS3_PKT0_S9_ifPKiSB_iPKfiiiSD_SD_iiiii
        .type           _ZN4vllm25paged_attention_v2_kernelIfhLi32ELi8ELi128ELNS_18Fp8KVCacheDataTypeE1ELb1ELi512EEEvPfS2_PT_PKS3_PKT0_S9_ifPKiSB_iPKfiiiSD_SD_iiiii,@function
        .size           _ZN4vllm25paged_attention_v2_kernelIfhLi32ELi8ELi128ELNS_18Fp8KVCacheDataTypeE1ELb1ELi512EEEvPfS2_PT_PKS3_PKT0_S9_ifPKiSB_iPKfiiiSD_SD_iiiii,(.L_x_27568 - _ZN4vllm25paged_attention_v2_kernelIfhLi32ELi8ELi128ELNS_18Fp8KVCacheDataTypeE1ELb1ELi512EEEvPfS2_PT_PKS3_PKT0_S9_ifPKiSB_iPKfiiiSD_SD_iiiii)
        .other          _ZN4vllm25paged_attention_v2_kernelIfhLi32ELi8ELi128ELNS_18Fp8KVCacheDataTypeE1ELb1ELi512EEEvPfS2_PT_PKS3_PKT0_S9_ifPKiSB_iPKfiiiSD_SD_iiiii,@"STO_CUDA_ENTRY STV_DEFAULT"
_ZN4vllm25paged_attention_v2_kernelIfhLi32ELi8ELi128ELNS_18Fp8KVCacheDataTypeE1ELb1ELi512EEEvPfS2_PT_PKS3_PKT0_S9_ifPKiSB_iPKfiiiSD_SD_iiiii:
.text._ZN4vllm25paged_attention_v2_kernelIfhLi32ELi8ELi128ELNS_18Fp8KVCacheDataTypeE1ELb1ELi512EEEvPfS2_PT_PKS3_PKT0_S9_ifPKiSB_iPKfiiiSD_SD_iiiii:
        /* <DEDUP_REMOVED lines=112> */
.L_x_17278:
        /* <DEDUP_REMOVED lines=25> */
.L_x_17282:
        /* <DEDUP_REMOVED lines=41> */
.L_x_17280:
[----:B------:R-:W-:Y:S05]  /*0b20*/  BSYNC.RECONVERGENT B6 ;  /* 0x0000000000067941 */ /* 0x000fea0003800200 */
.L_x_17279:
        /* <DEDUP_REMOVED lines=11> */
.L_x_17315:
        /* <DEDUP_REMOVED lines=40> */
.L_x_17288:
        /* <DEDUP_REMOVED lines=11> */
.L_x_17287:
[----:B------:R-:W-:Y:S05]  /*0f10*/  BSYNC.RECONVERGENT B1 ;  /* 0x0000000000017941 */ /* 0x000fea0003800200 */
.L_x_17286:
        /* <DEDUP_REMOVED lines=12> */
.L_x_17291:
        /* <DEDUP_REMOVED lines=100> */
.L_x_17290:
[----:B------:R-:W-:Y:S05]  /*1620*/  BSYNC.RECONVERGENT B1 ;  /* 0x0000000000017941 */ /* 0x000fea0003800200 */
.L_x_17289:
        /* <DEDUP_REMOVED lines=55> */
.L_x_17293:
[----:B------:R-:W-:Y:S05]  /*19a0*/  BSYNC.RECONVERGENT B1 ;  /* 0x0000000000017941 */ /* 0x000fea0003800200 */
.L_x_17292:
        /* <DEDUP_REMOVED lines=26> */
.L_x_17285:
[----:B------:R-:W-:Y:S05]  /*1b50*/  BSYNC.RECONVERGENT B0 ;  /* 0x0000000000007941 */ /* 0x000fea0003800200 */
.L_x_17284:
        /* <DEDUP_REMOVED lines=40> */
.L_x_17298:
[----:B------:R-:W1:Y:S01]  /*1de0*/  LDS R15, [R7] ;  /* 0x00000000070f7984 */ /* 0x000e620000000800 */
[----:B------:R-:W-:-:S05]  /*1df0*/  VIADD R13, R13, 0x1 ;  /* 0x000000010d0d7836 */ /* 0x000fca0000000000 */
[----:B------:R-:W-:Y:S01]  /*1e00*/  ISETP.NE.AND P0, PT, R13, RZ, PT ;  /* 0x000000ff0d00720c */ /* 0x000fe20003f05270 */
[----:B-1----:R-:W-:-:S05]  /*1e10*/  FMUL.FTZ R20, R15, R2 ;  /* 0x000000020f147220 */ /* 0x002fca0000410000 */
[----:B------:R1:W-:Y:S02]  /*1e20*/  STS [R7], R20 ;  /* 0x0000001407007388 */ /* 0x0003e40000000800 */
[----:B-1----:R-:W-:-:S05]  /*1e30*/  IADD3 R7, PT, PT, R7, 0x200, RZ ;  /* 0x0000020007077810 */ /* 0x002fca0007ffe0ff */
[----:B------:R-:W-:Y:S05]  /*1e40*/  @P0 BRA `(.L_x_17298) ;  /* 0xfffffffc00e40947 */ /* 0x000fea000383ffff */
.L_x_17297:
[----:B------:R-:W-:Y:S05]  /*1e50*/  BSYNC.RECONVERGENT B1 ;  /* 0x0000000000017941 */ /* 0x000fea0003800200 */
.L_x_17296:
        /* <DEDUP_REMOVED lines=12> */
.L_x_17301:
        /* <DEDUP_REMOVED lines=52> */
.L_x_17300:
[----:B------:R-:W-:Y:S05]  /*2260*/  BSYNC.RECONVERGENT B1 ;  /* 0x0000000000017941 */ /* 0x000fea0003800200 */
.L_x_17299:
        /* <DEDUP_REMOVED lines=31> */
.L_x_17303:
[----:B------:R-:W-:Y:S05]  /*2460*/  BSYNC.RECONVERGENT B1 ;  /* 0x0000000000017941 */ /* 0x000fea0003800200 */
.L_x_17302:
        /* <DEDUP_REMOVED lines=14> */
.L_x_17295:
[----:B------:R-:W-:Y:S05]  /*2550*/  BSYNC.RECONVERGENT B0 ;  /* 0x0000000000007941 */ /* 0x000fea0003800200 */
.L_x_17294:
        /* <DEDUP_REMOVED lines=18> */
.L_x_17305:
[----:B------:R-:W-:Y:S05]  /*2680*/  BSYNC.RECONVERGENT B0 ;  /* 0x0000000000007941 */ /* 0x000fea0003800200 */
.L_x_17304:
        /* <DEDUP_REMOVED lines=26> */
.L_x_17309:
        /* <DEDUP_REMOVED lines=34> */
.L_x_17308:
        /* <DEDUP_REMOVED lines=16> */
.L_x_17307:
[----:B------:R-:W-:Y:S05]  /*2b50*/  BSYNC.RECONVERGENT B6 ;  /* 0x0000000000067941 */ /* 0x000fea0003800200 */
.L_x_17306:
[----:B------:R-:W-:Y:S01]  /*2b60*/  UMOV UR4, 0xffffffff ;  /* 0xffffffff00047882 */ /* 0x000fe20000000000 */
[----:B------:R-:W-:Y:S02]  /*2b70*/  LOP3.LUT R3, R18, 0x1f, RZ, 0xc0, !PT ;  /* 0x0000001f12037812 */ /* 0x000fe400078ec0ff */
[----:B------:R-:W-:Y:S05]  /*2b80*/  BRA.DIV UR4, `(.L_x_17310) ;  /* 0x0000000604687947 */ /* 0x000fea000b800000 */
[----:B0--3--:R-:W-:Y:S02]  /*2b90*/  HFMA2 R0, -RZ, RZ, 0, 0 ;  /* 0x00000000ff007431 */ /* 0x009fe400000001ff */
[----:B-1----:R-:W-:-:S03]  /*2ba0*/  IMAD.MOV.U32 R14, RZ, RZ, RZ ;  /* 0x000000ffff0e7224 */ /* 0x002fc600078e00ff */
[----:B------:R-:W-:-:S07]  /*2bb0*/  FADD.FTZ R0, RZ, R0 ;  /* 0x00000000ff007221 */ /* 0x000fce0000010000 */
.L_x_17318:
        /* <DEDUP_REMOVED lines=51> */
.L_x_17281:
        /* <DEDUP_REMOVED lines=16> */
.L_x_17311:
[----:B------:R-:W-:Y:S05]  /*2ff0*/  EXIT ;  /* 0x000000000000794d */ /* 0x000fea0003800000 */
.L_x_17283:
[----:B------:R-:W-:Y:S02]  /*3000*/  HFMA2 R11, -RZ, RZ, 0, 1.847743988037109375e-06 ;  /* 0x0000001fff0b7431 */ /* 0x000fe400000001ff */
[----:B------:R-:W-:Y:S01]  /*3010*/  IMAD.MOV.U32 R12, RZ, RZ, 0x10 ;  /* 0x00000010ff0c7424 */ /* 0x000fe200078e00ff */
[----:B------:R-:W-:-:S07]  /*3020*/  MOV R15, 0xffffffff ;  /* 0xffffffff000f7802 */ /* 0x000fce0000000f00 */
[----:B------:R-:W-:Y:S05]  /*3030*/  WARPSYNC.COLLECTIVE R15, `(.L_x_17312) ;  /* 0x000000000f087348 */ /* 0x000fea0003c00000 */
[----:B------:R0:W1:Y:S02]  /*3040*/  SHFL.BFLY P6, R14, R13, R12, R11 ;  /* 0x0c00000c0d0e7389 */ /* 0x00006400000c000b */
[----:B01----:R-:W-:Y:S05]  /*3050*/  ENDCOLLECTIVE ;  /* 0x000000000000791b */ /* 0x003fea0003800000 */
.L_x_17312:
[----:B------:R-:W-:Y:S01]  /*3060*/  HFMA2 R12, -RZ, RZ, 0, 4.76837158203125e-07 ;  /* 0x00000008ff0c7431 */ /* 0x000fe200000001ff */
[----:B------:R-:W-:-:S05]  /*3070*/  FMNMX.FTZ R0, R14, -3.40282346638528859812e+38, !PT ;  /* 0xff7fffff0e007809 */ /* 0x000fca0007810000 */
[----:B------:R-:W-:-:S07]  /*3080*/  IMAD.MOV.U32 R13, RZ, RZ, R0 ;  /* 0x000000ffff0d7224 */ /* 0x000fce00078e0000 */
[----:B------:R-:W-:Y:S05]  /*3090*/  WARPSYNC.COLLECTIVE R15, `(.L_x_17313) ;  /* 0x000000000f087348 */ /* 0x000fea0003c00000 */
[----:B------:R0:W1:Y:S02]  /*30a0*/  SHFL.BFLY P6, R14, R13, R12, R11 ;  /* 0x0c00000c0d0e7389 */ /* 0x00006400000c000b */
[----:B01----:R-:W-:Y:S05]  /*30b0*/  ENDCOLLECTIVE ;  /* 0x000000000000791b */ /* 0x003fea0003800000 */
.L_x_17313:
[----:B------:R-:W-:Y:S01]  /*30c0*/  IMAD.MOV.U32 R12, RZ, RZ, 0x4 ;  /* 0x00000004ff0c7424 */ /* 0x000fe200078e00ff */
[----:B------:R-:W-:-:S04]  /*30d0*/  FMNMX.FTZ R2, R0, R14, !PT ;  /* 0x0000000e00027209 */ /* 0x000fc80007810000 */
[----:B------:R-:W-:-:S07]  /*30e0*/  MOV R13, R2 ;  /* 0x00000002000d7202 */ /* 0x000fce0000000f00 */
[----:B------:R-:W-:Y:S05]  /*30f0*/  WARPSYNC.COLLECTIVE R15, `(.L_x_17314) ;  /* 0x000000000f087348 */ /* 0x000fea0003c00000 */
[----:B------:R0:W1:Y:S02]  /*3100*/  SHFL.BFLY P6, R14, R13, R12, R11 ;  /* 0x0c00000c0d0e7389 */ /* 0x00006400000c000b */
[----:B01----:R-:W-:Y:S05]  /*3110*/  ENDCOLLECTIVE ;  /* 0x000000000000791b */ /* 0x003fea0003800000 */
.L_x_17314:
[----:B------:R-:W-:Y:S05]  /*3120*/  BRA `(.L_x_17315) ;  /* 0xffffffd800ac7947 */ /* 0x000fea000383ffff */
.L_x_17310:
[----:B---3--:R-:W-:Y:S01]  /*3130*/  HFMA2 R13, -RZ, RZ, 0, 0 ;  /* 0x00000000ff0d7431 */ /* 0x008fe200000001ff */
[----:B--2---:R-:W-:Y:S01]  /*3140*/  MOV R12, 0x1 ;  /* 0x00000001000c7802 */ /* 0x004fe20000000f00 */
[----:B------:R-:W-:Y:S01]  /*3150*/  IMAD.MOV.U32 R11, RZ, RZ, 0x1f ;  /* 0x0000001fff0b7424 */ /* 0x000fe200078e00ff */
[----:B------:R-:W-:-:S07]  /*3160*/  MOV R15, 0xffffffff ;  /* 0xffffffff000f7802 */ /* 0x000fce0000000f00 */
[----:B01----:R-:W-:Y:S05]  /*3170*/  WARPSYNC.COLLECTIVE R15, `(.L_x_17316) ;  /* 0x000000000f087348 */ /* 0x003fea0003c00000 */
[----:B-1----:R1:W2:Y:S02]  /*3180*/  SHFL.BFLY P6, R14, R13, R12, R11 ;  /* 0x0c00000c0d0e7389 */ /* 0x0022a400000c000b */
[----:B012---:R-:W-:Y:S05]  /*3190*/  ENDCOLLECTIVE ;  /* 0x000000000000791b */ /* 0x007fea0003800000 */
.L_x_17316:
[----:B------:R-:W-:-:S07]  /*31a0*/  MOV R0, R14 ;  /* 0x0000000e00007202 */ /* 0x000fce0000000f00 */
[----:B------:R-:W-:Y:S05]  /*31b0*/  WARPSYNC.COLLECTIVE R15, `(.L_x_17317) ;  /* 0x000000000f087348 */ /* 0x000fea0003c00000 */
[----:B------:R0:W1:Y:S02]  /*31c0*/  SHFL.BFLY P6, R14, R13, R12, R11 ;  /* 0x0c00000c0d0e7389 */ /* 0x00006400000c000b */
[----:B01----:R-:W-:Y:S05]  /*31d0*/  ENDCOLLECTIVE ;  /* 0x000000000000791b */ /* 0x003fea0003800000 */
.L_x_17317:
[----:B------:R-:W-:Y:S01]  /*31e0*/  FADD.FTZ R0, RZ, R0 ;  /* 0x00000000ff007221 */ /* 0x000fe20000010000 */
[----:B------:R-:W-:Y:S06]  /*31f0*/  BRA `(.L_x_17318) ;  /* 0xfffffff800707947 */ /* 0x000fec000383ffff */
.L_x_17319:
        /* <DEDUP_REMOVED lines=16> */
.L_x_27568:


//--------------------- .text._ZN4vllm25paged_attention_v2_kernelI13__nv_bfloat16S1_Li256ELi32ELi128ELNS_18Fp8KVCacheDataTypeE0ELb0ELi512EEEvPfS3_PT_PKS4_PKT0_SA_ifPKiSC_iPKfiiiSE_SE_iiiii --------------------------
	.section	.text._ZN4vllm25paged_attention_v2_kernelI13__nv_bfloat16S1_Li256ELi32ELi128ELNS_18Fp8KVCacheDataTypeE0ELb0ELi512EEEvPfS3_PT_PKS4_PKT0_SA_ifPKiSC_iPKfiiiSE_SE_iiiii,"ax",@progbits
	.align	128
        .global         _ZN4vllm25paged_attention_v2_kernelI13__nv_bfloat16S1_Li256ELi32ELi128ELNS_18Fp8KVCacheDataTypeE0ELb0ELi512EEEvPfS3_PT_PKS4_PKT0_SA_ifPKiSC_iPKfiiiSE_SE_iiiii
        .type           _ZN4vllm25paged_attention_v2_kernelI13__nv_bfloat16S1_Li256ELi32ELi128ELNS_18Fp8KVCacheDataTypeE0ELb0ELi512EEEvPfS3_PT_PKS4_PKT0_SA_ifPKiSC_iPKfiiiSE_SE_iiiii,@function
        .size           _ZN4vllm25paged_attention_v2_kernelI13__nv_bfloat16S1_Li256ELi32ELi128ELNS_18Fp8KVCacheDataTypeE0ELb0ELi512EEEvPfS3_PT_PKS4_PKT0_SA_ifPKiSC_iPKfiiiSE_SE_iiiii,(.L_x_27569 - _ZN4vllm25paged_attention_v2_kernelI13__nv_bfloat16S1_Li256ELi32ELi128ELNS_18Fp8KVCacheDataTypeE0ELb0ELi512EEEvPfS3_PT_PKS4_PKT0_SA_ifPKiSC_iPKfiiiSE_SE_iiiii)
        .other          _ZN4vllm25paged_attention_v2_kernelI13__nv_bfloat16S1_Li256ELi32ELi128ELNS_18Fp8KVCacheDataTypeE0ELb0ELi512EEEvPfS3_PT_PKS4_PKT0_SA_ifPKiSC_iPKfiiiSE_SE_iiiii,@"STO_CUDA_ENTRY STV_DEFAULT"
_ZN4vllm25paged_attention_v2_kernelI13__nv_bfloat16S1_Li256ELi32ELi128ELNS_18Fp8KVCacheDataTypeE0ELb0ELi512EEEvPfS3_PT_PKS4_PKT0_SA_ifPKiSC_iPKfiiiSE_SE_iiiii:
.text._ZN4vllm25paged_attention_v2_kernelI13__nv_bfloat16S1_Li256ELi32ELi128ELNS_18Fp8KVCacheDataTypeE0ELb0ELi512EEEvPfS3_PT_PKS4_PKT0_SA_ifPKiSC_iPKfiiiSE_SE_iiiii:
[----:B------:R-:W0:Y:S08]  /*0000*/  LDC R1, c[0x0][0x37c] ;  /* 0x0000df00ff017b82 */ /* 0x000e300000000800 */
[----:B------:R-:W1:Y:S01]  /*0010*/  S2UR UR13, SR_CTAID.Y ;  /* 0x00000000000d79c3 */ /* 0x000e620000002600 */
[----:B------:R-:W1:Y:S01]  /*0020*/  LDCU.64 UR4, c[0x0][0x3c0] ;  /* 0x00007800ff0477ac */ /* 0x000e620008000a00 */
[----:B0-----:R-:W-:Y:S01]  /*0030*/  VIADD R1, R1, 0xffffff88 ;  /* 0xffffff8801017836 */ /* 0x001fe20000000000 */
[----:B------:R-:W0:Y:S01]  /*0040*/  LDCU.64 UR14, c[0x0][0x358] ;  /* 0x00006b00ff0e77ac */ /* 0x000e220008000a00 */
[----:B-1----:R-:W-:-:S06]  /*0050*/  UIMAD.WIDE.U32 UR4, UR13, 0x4, UR4 ;  /* 0x000000040d0478a5 */ /* 0x002fcc000f8e0004 */
[----:B------:R-:W-:Y:S02]  /*0060*/  IMAD.U32 R2, RZ, RZ, UR4 ;  /* 0x00000004ff027e24 */ /* 0x000fe4000f8e00ff */
[----:B------:R-:W-:-:S05]  /*0070*/  IMAD.U32 R3, RZ, RZ, UR5 ;  /* 0x00000005ff037e24 */ /* 0x000fca000f8e00ff */
[----:B0-----:R-:W2:Y:S01]  /*0080*/  LDG.E.CONSTANT R2, desc[UR14][R2.64] ;  /* 0x0000000e02027981 */ /* 0x001ea2000c1e9900 */
[----:B------:R-:W0:Y:S02]  /*0090*/  S2UR UR16, SR_CTAID.Z ;  /* 0x00000000001079c3 */ /* 0x000e240000002700 */
[----:B0-----:R-:W-:Y:S01]  /*00a0*/  USHF.L.U32 UR10, UR16, 0x9, URZ ;  /* 0x00000009100a7899 */ /* 0x001fe200080006ff */
[----:B--2---:R-:W-:-:S13]  /*00b0*/  R2UR UR18, R2 ;  /* 0x00000000021272ca */ /* 0x004fda00000e0000 */
[----:B------:R-:W-:-:S06]  /*00c0*/  UISETP.GE.AND UP0, UPT, UR10, UR18, UPT ;  /* 0x000000120a00728c */ /* 0x000fcc000bf06270 */
[----:B------:R-:W-:-:S13]  /*00d0*/  PLOP3.LUT P0, PT, PT, PT, UP0, 0x80, 0x8 ;  /* 0x000000000008781c */ /* 0x000fda0003f0f008 */
[----:B------:R-:W-:Y:S05]  /*00e0*/  @P0 EXIT ;  /* 0x000000000000094d */ /* 0x000fea0003800000 */
[----:B------:R-:W0:Y:S01]  /*00f0*/  S2R R13, SR_TID.X ;  /* 0x00000000000d7919 */ /* 0x000e220000002100 */
[----:B------:R-:W1:Y:S01]  /*0100*/  LDCU.64 UR4, c[0x0][0x3d0] ;  /* 0x00007a00ff0477ac */ /* 0x000e620008000a00 */
[----:B------:R-:W2:Y:S01]  /*0110*/  S2UR UR17, SR_CTAID.X ;  /* 0x00000000001179c3 */ /* 0x000ea20000002500 */
[----:B------:R-:W3:Y:S01]  /*0120*/  LDCU UR8, c[0x0][0x3b0] ;  /* 0x00007600ff0877ac */ /* 0x000ee20008000800 */
[----:B------:R-:W4:Y:S06]  /*0130*/  LDCU UR6, c[0x0][0x3d8] ;  /* 0x00007b00ff0677ac */ /* 0x000f2c0008000800 */
[----:B------:R-:W5:Y:S01]  /*0140*/  LDC R12, c[0x0][0x370] ;  /* 0x0000dc00ff0c7b82 */ /* 0x000f620000000800 */
[----:B------:R-:W0:Y:S01]  /*0150*/  LDCU UR11, c[0x0][0x3e0] ;  /* 0x00007c00ff0b77ac */ /* 0x000e220008000800 */
[----:B------:R-:W-:Y:S01]  /*0160*/  IMAD.MOV.U32 R79, RZ, RZ, -0x800001 ;  /* 0xff7fffffff4f7424 */ /* 0x000fe200078e00ff */
[----:B------:R-:W0:Y:S01]  /*0170*/  LDCU UR19, c[0x0][0x3dc] ;  /* 0x00007b80ff1377ac */ /* 0x000e220008000800 */
[----:B-1----:R-:W-:Y:S01]  /*0180*/  UISETP.NE.U32.AND UP0, UPT, UR4, URZ, UPT ;  /* 0x000000ff0400728c */ /* 0x002fe2000bf05070 */
[----:B---3--:R-:W-:Y:S01]  /*0190*/  MOV R0, UR8 ;  /* 0x0000000800007c02 */ /* 0x008fe20008000f00 */
[----:B------:R-:W1:Y:S01]  /*01a0*/  LDCU UR24, c[0x0][0x3b4] ;  /* 0x00007680ff1877ac */ /* 0x000e620008000800 */
[----:B--2---:R-:W-:-:S02]  /*01b0*/  IMAD.U32 R3, RZ, RZ, UR17 ;  /* 0x00000011ff037e24 */ /* 0x004fc4000f8e00ff */
[----:B------:R-:W-:Y:S01]  /*01c0*/  IABS R15, R0 ;  /* 0x00000000000f7213 */ /* 0x000fe20000000000 */
[----:B------:R-:W-:Y:S02]  /*01d0*/  UISETP.NE.AND.EX UP0, UPT, UR5, URZ, UPT, UP0 ;  /* 0x000000ff0500728c */ /* 0x000fe4000bf05300 */
[----:B----4-:R-:W-:Y:S01]  /*01e0*/  UIMAD UR6, UR13, UR6, URZ ;  /* 0x000000060d0672a4 */ /* 0x010fe2000f8e02ff */
[----:B------:R-:W2:Y:S01]  /*01f0*/  I2F.RP R0, R15 ;  /* 0x0000000f00007306 */ /* 0x000ea20000209400 */
[----:B0-----:R-:W-:Y:S01]  /*0200*/  ISETP.GT.U32.AND P0, PT, R13, 0x1f, PT ;  /* 0x0000001f0d00780c */ /* 0x001fe20003f04070 */
[----:B------:R-:W0:Y:S01]  /*0210*/  LDCU.64 UR22, c[0x0][0x3a0] ;  /* 0x00007400ff1677ac */ /* 0x000e220008000a00 */
[----:B------:R-:W-:Y:S01]  /*0220*/  PLOP3.LUT P1, PT, PT, PT, UP0, 0x80, 0x8 ;  /* 0x000000000008781c */ /* 0x000fe20003f2f008 */
[----:B------:R-:W-:-:S04]  /*0230*/  USHF.R.S32.HI UR7, URZ, 0x1f, UR6 ;  /* 0x0000001fff077899 */ /* 0x000fc80008011406 */
[----:B------:R-:W3:Y:S06]  /*0240*/  @UP0 LDCU.64 UR4, c[0x0][0x3d0] ;  /* 0x00007a00ff0407ac */ /* 0x000eec0008000a00 */
[----:B------:R-:W4:Y:S01]  /*0250*/  @!P0 LDC.64 R6, c[0x0][0x398] ;  /* 0x0000e600ff068b82 */ /* 0x000f220000000a00 */
[----:B------:R-:W-:Y:S01]  /*0260*/  @!P0 IMAD.SHL.U32 R3, R3, 0x100, RZ ;  /* 0x0000010003038824 */ /* 0x000fe200078e00ff */
[----:B--2---:R-:W2:Y:S01]  /*0270*/  MUFU.RCP R0, R0 ;  /* 0x0000000000007308 */ /* 0x004ea20000001000 */
[----:B------:R-:W-:-:S05]  /*0280*/  @!P0 IMAD.SHL.U32 R2, R13, 0x8, RZ ;  /* 0x000000080d028824 */ /* 0x000fca00078e00ff */
[----:B------:R-:W-:-:S04]  /*0290*/  @!P0 IADD3 R3, P2, P3, R2, UR6, R3 ;  /* 0x0000000602038c10 */ /* 0x000fc8000fb5e003 */
[----:B------:R-:W-:Y:S01]  /*02a0*/  @!P0 IADD3.X R4, PT, PT, RZ, UR7, RZ, P2, P3 ;  /* 0x00000007ff048c10 */ /* 0x000fe200097e64ff */
[----:B---3--:R-:W-:-:S06]  /*02b0*/  @UP0 UIMAD.WIDE.U32 UR4, UR17, 0x4, UR4 ;  /* 0x00000004110408a5 */ /* 0x008fcc000f8e0004 */
[----:B------:R-:W-:Y:S01]  /*02c0*/  IMAD.U32 R5, RZ, RZ, UR5 ;  /* 0x00000005ff057e24 */ /* 0x000fe2000f8e00ff */
[----:B----4-:R-:W-:Y:S01]  /*02d0*/  @!P0 LEA R2, P2, R3, R6, 0x1 ;  /* 0x0000000603028211 */ /* 0x010fe200078408ff */
[----:B--2---:R-:W-:-:S03]  /*02e0*/  VIADD R6, R0, 0xffffffe ;  /* 0x0ffffffe00067836 */ /* 0x004fc60000000000 */
[----:B------:R-:W-:Y:S02]  /*02f0*/  @!P0 LEA.HI.X R3, R3, R7, R4, 0x1, P2 ;  /* 0x0000000703038211 */ /* 0x000fe400010f0c04 */
[----:B------:R-:W-:-:S03]  /*0300*/  MOV R4, UR4 ;  /* 0x0000000400047c02 */ /* 0x000fc60008000f00 */
[----:B------:R-:W2:Y:S04]  /*0310*/  @!P0 LDG.E.CONSTANT R8, desc[UR14][R2.64] ;  /* 0x0000000e02088981 */ /* 0x000ea8000c1e9900 */
[----:B------:R-:W2:Y:S04]  /*0320*/  @!P0 LDG.E.CONSTANT R9, desc[UR14][R2.64+0x4] ;  /* 0x0000040e02098981 */ /* 0x000ea8000c1e9900 */
[----:B------:R-:W2:Y:S04]  /*0330*/  @!P0 LDG.E.CONSTANT R10, desc[UR14][R2.64+0x8] ;  /* 0x0000080e020a8981 */ /* 0x000ea8000c1e9900 */
[----:B------:R3:W2:Y:S04]  /*0340*/  @!P0 LDG.E.CONSTANT R11, desc[UR14][R2.64+0xc] ;  /* 0x00000c0e020b8981 */ /* 0x0006a8000c1e9900 */
[----:B------:R4:W2:Y:S01]  /*0350*/  @P1 LDG.E.CONSTANT R4, desc[UR14][R4.64] ;  /* 0x0000000e04041981 */ /* 0x0008a2000c1e9900 */
[----:B------:R1:W0:Y:S01]  /*0360*/  F2I.FTZ.U32.TRUNC.NTZ R7, R6 ;  /* 0x0000000600077305 */ /* 0x000222000021f000 */
[----:B------:R-:W-:Y:S01]  /*0370*/  UISETP.NE.AND UP0, UPT, UR8, URZ, UPT ;  /* 0x000000ff0800728c */ /* 0x000fe2000bf05270 */
[----:B------:R-:W-:Y:S01]  /*0380*/  BSSY.RECONVERGENT B0, `(.L_x_17320) ;  /* 0x0000569000007945 */ /* 0x000fe20003800200 */
[----:B-1----:R-:W-:-:S02]  /*0390*/  HFMA2 R6, -RZ, RZ, 0, 0 ;  /* 0x00000000ff067431 */ /* 0x002fc400000001ff */
[----:B0-----:R-:W-:-:S04]  /*03a0*/  IMAD.MOV R0, RZ, RZ, -R7 ;  /* 0x000000ffff007224 */ /* 0x001fc800078e0a07 */
[----:B------:R-:W-:Y:S01]  /*03b0*/  IMAD R17, R0, R15, RZ ;  /* 0x0000000f00117224 */ /* 0x000fe200078e02ff */
[----:B-----5:R-:W-:-:S03]  /*03c0*/  IABS R0, R12 ;  /* 0x0000000c00007213 */ /* 0x020fc60000000000 */
[----:B------:R-:W-:-:S06]  /*03d0*/  IMAD.HI.U32 R7, R7, R17, R6 ;  /* 0x0000001107077227 */ /* 0x000fcc00078e0006 */
[----:B------:R-:W-:-:S05]  /*03e0*/  IMAD.HI.U32 R7, R7, R0, RZ ;  /* 0x0000000007077227 */ /* 0x000fca00078e00ff */
[----:B------:R-:W-:-:S13]  /*03f0*/  R2UR UR4, R7 ;  /* 0x00000000070472ca */ /* 0x000fda00000e0000 */
[----:B---3--:R-:W-:-:S04]  /*0400*/  IMAD R2, RZ, RZ, -UR4 ;  /* 0x80000004ff027e24 */ /* 0x008fc8000f8e02ff */
[----:B------:R-:W-:Y:S02]  /*0410*/  IMAD R0, R15, R2, R0 ;  /* 0x000000020f007224 */ /* 0x000fe400078e0200 */
[----:B------:R-:W-:-:S03]  /*0420*/  IMAD.U32 R2, RZ, RZ, UR4 ;  /* 0x00000004ff027e24 */ /* 0x000fc6000f8e00ff */
[----:B------:R-:W-:-:S13]  /*0430*/  ISETP.GT.U32.AND P2, PT, R15, R0, PT ;  /* 0x000000000f00720c */ /* 0x000fda0003f44070 */
[----:B------:R-:W-:Y:S01]  /*0440*/  @!P2 VIADD R2, R2, 0x1 ;  /* 0x000000010202a836 */ /* 0x000fe20000000000 */
[----:B------:R-:W-:-:S04]  /*0450*/  @!P2 IADD3 R0, PT, PT, R0, -R15, RZ ;  /* 0x8000000f0000a210 */ /* 0x000fc80007ffe0ff */
[----:B------:R-:W-:Y:S02]  /*0460*/  @!P2 R2UR UR4, R2 ;  /* 0x000000000204a2ca */ /* 0x000fe400000e0000 */
[----:B------:R-:W-:Y:S02]  /*0470*/  ISETP.GE.U32.AND P2, PT, R0, R15, PT ;  /* 0x0000000f0000720c */ /* 0x000fe40003f46070 */
[----:B------:R-:W-:-:S04]  /*0480*/  LOP3.LUT R0, R12, UR8, RZ, 0x3c, !PT ;  /* 0x000000080c007c12 */ /* 0x000fc8000f8e3cff */
[----:B------:R-:W-:-:S05]  /*0490*/  ISETP.GE.AND P3, PT, R0, RZ, PT ;  /* 0x000000ff0000720c */ /* 0x000fca0003f66270 */
[----:B------:R-:W-:-:S04]  /*04a0*/  IMAD.U32 R2, RZ, RZ, UR4 ;  /* 0x00000004ff027e24 */ /* 0x000fc8000f8e00ff */
[----:B------:R-:W-:-:S04]  /*04b0*/  @P2 VIADD R2, R2, 0x1 ;  /* 0x0000000102022836 */ /* 0x000fc80000000000 */
[----:B------:R-:W-:Y:S01]  /*04c0*/  VOTEU.ANY UP1, P3 ;  /* 0x0000000000ff7886 */ /* 0x000fe20001820100 */
[----:B------:R-:W-:-:S13]  /*04d0*/  @P2 R2UR UR4, R2 ;  /* 0x00000000020422ca */ /* 0x000fda00000e0000 */
[----:B------:R-:W-:Y:S02]  /*04e0*/  UMOV UR9, UR4 ;  /* 0x0000000400097c82 */ /* 0x000fe40008000000 */
[----:B------:R-:W-:Y:S02]  /*04f0*/  @!UP1 UIADD3 UR9, UPT, UPT, URZ, -UR9, URZ ;  /* 0x80000009ff099290 */ /* 0x000fe4000fffe0ff */
[----:B------:R-:W-:-:S06]  /*0500*/  @!UP0 ULOP3.LUT UR9, URZ, UR8, URZ, 0x33, !UPT ;  /* 0x00000008ff098292 */ /* 0x000fcc000f8e33ff */
[----:B------:R-:W-:-:S05]  /*0510*/  IMAD.U32 R6, RZ, RZ, UR9 ;  /* 0x00000009ff067e24 */ /* 0x000fca000f8e00ff */
[-C--:B----4-:R-:W-:Y:S02]  /*0520*/  IABS R5, R6.reuse ;  /* 0x0000000600057213 */ /* 0x090fe40000000000 */
[----:B------:R-:W-:Y:S02]  /*0530*/  IABS R6, R6 ;  /* 0x0000000600067213 */ /* 0x000fe40000000000 */
[----:B------:R-:W0:Y:S08]  /*0540*/  I2F.RP R0, R5 ;  /* 0x0000000500007306 */ /* 0x000e300000209400 */
[----:B0-----:R-:W0:Y:S02]  /*0550*/  MUFU.RCP R0, R0 ;  /* 0x0000000000007308 */ /* 0x001e240000001000 */
[----:B0-----:R-:W-:-:S02]  /*0560*/  IADD3 R2, PT, PT, R0, 0xffffffe, RZ ;  /* 0x0ffffffe00027810 */ /* 0x001fc40007ffe0ff */
[----:B------:R-:W-:-:S04]  /*0570*/  IADD3 R0, PT, PT, RZ, -R6, RZ ;  /* 0x80000006ff007210 */ /* 0x000fc80007ffe0ff */
[----:B------:R0:W1:Y:S02]  /*0580*/  F2I.FTZ.U32.TRUNC.NTZ R3, R2 ;  /* 0x0000000200037305 */ /* 0x000064000021f000 */
[----:B0-----:R-:W-:-:S05]  /*0590*/  IMAD.MOV.U32 R2, RZ, RZ, RZ ;  /* 0x000000ffff027224 */ /* 0x001fca00078e00ff */
[----:B------:R-:W-:Y:S01]  /*05a0*/  R2UR UR4, R2 ;  /* 0x00000000020472ca */ /* 0x000fe200000e0000 */
[----:B-1----:R-:W-:Y:S01]  /*05b0*/  IMAD.MOV R12, RZ, RZ, -R3 ;  /* 0x000000ffff0c7224 */ /* 0x002fe200078e0a03 */
[----:B------:R-:W-:Y:S02]  /*05c0*/  R2UR UR5, R3 ;  /* 0x00000000030572ca */ /* 0x000fe400000e0000 */
[----:B------:R-:W-:Y:S01]  /*05d0*/  @!P0 MOV R2, 0x400 ;  /* 0x0000040000028802 */ /* 0x000fe20000000f00 */
[----:B------:R-:W-:Y:S01]  /*05e0*/  IMAD R7, R12, R5, RZ ;  /* 0x000000050c077224 */ /* 0x000fe200078e02ff */
[----:B------:R-:W-:-:S09]  /*05f0*/  IABS R12, UR17 ;  /* 0x00000011000c7c13 */ /* 0x000fd20008000000 */
[----:B------:R-:W-:-:S04]  /*0600*/  IMAD.HI.U32 R7, R3, R7, UR4 ;  /* 0x0000000403077e27 */ /* 0x000fc8000f8e0007 */
[----:B------:R-:W-:Y:S01]  /*0610*/  IMAD.MOV.U32 R3, RZ, RZ, R12 ;  /* 0x000000ffff037224 */ /* 0x000fe200078e000c */
[----:B------:R-:W-:-:S04]  /*0620*/  R2UR UR4, R7 ;  /* 0x00000000070472ca */ /* 0x000fc800000e0000 */
[----:B------:R-:W-:-:S13]  /*0630*/  R2UR UR6, R3 ;  /* 0x00000000030672ca */ /* 0x000fda00000e0000 */
[----:B------:R-:W-:Y:S02]  /*0640*/  UIMAD.WIDE.U32 UR4, UR4, UR6, URZ ;  /* 0x00000006040472a5 */ /* 0x000fe4000f8e00ff */
[----:B------:R-:W-:Y:S01]  /*0650*/  IMAD.U32 R3, RZ, RZ, UR6 ;  /* 0x00000006ff037e24 */ /* 0x000fe2000f8e00ff */
[----:B------:R-:W-:-:S04]  /*0660*/  ULEA UR6, UR16, 0x10, 0x4 ;  /* 0x0000001010067891 */ /* 0x000fc8000f8e20ff */
[----:B------:R-:W-:Y:S01]  /*0670*/  UMOV UR7, UR5 ;  /* 0x0000000500077c82 */ /* 0x000fe20008000000 */
[----:B------:R-:W-:Y:S01]  /*0680*/  UIADD3 UR5, UPT, UPT, UR18, 0x1f, URZ ;  /* 0x0000001f12057890 */ /* 0x000fe2000fffe0ff */
[----:B------:R-:W-:Y:S01]  /*0690*/  IMAD R0, R0, UR7, R3 ;  /* 0x0000000700007c24 */ /* 0x000fe2000f8e0203 */
[----:B------:R-:W-:Y:S01]  /*06a0*/  UMOV UR4, URZ ;  /* 0x000000ff00047c82 */ /* 0x000fe20008000000 */
[----:B------:R-:W0:Y:S01]  /*06b0*/  @!P0 S2R R3, SR_CgaCtaId ;  /* 0x0000000000038919 */ /* 0x000e220000008800 */
[----:B------:R-:W-:Y:S02]  /*06c0*/  USHF.R.U32.HI UR5, URZ, 0x5, UR5 ;  /* 0x00000005ff057899 */ /* 0x000fe40008011605 */
[----:B------:R-:W-:Y:S02]  /*06d0*/  ISETP.GT.U32.AND P2, PT, R5, R0, PT ;  /* 0x000000000500720c */ /* 0x000fe40003f44070 */
[----:B------:R-:W-:-:S04]  /*06e0*/  UISETP.LT.U32.AND UP0, UPT, UR5, UR6, UPT ;  /* 0x000000060500728c */ /* 0x000fc8000bf01070 */
[----:B------:R-:W-:Y:S02]  /*06f0*/  USEL UR8, UR5, UR6, UP0 ;  /* 0x0000000605087287 */ /* 0x000fe40008000000 */
[----:B------:R-:W-:-:S05]  /*0700*/  ULOP3.LUT UR5, UR17, UR9, URZ, 0x3c, !UPT ;  /* 0x0000000911057292 */ /* 0x000fca000f8e3cff */
[----:B------:R-:W-:Y:S01]  /*0710*/  VOTEU.ANY UP1, P2 ;  /* 0x0000000000ff7886 */ /* 0x000fe20001020100 */
[----:B------:R-:W-:-:S04]  /*0720*/  PLOP3.LUT P2, PT, PT, PT, UP1, 0x80, 0x8 ;  /* 0x000000000008781c */ /* 0x000fc80003f4f018 */
[----:B------:R-:W-:Y:S02]  /*0730*/  @!UP1 UIADD3 UR7, UPT, UPT, UR7, 0x1, URZ ;  /* 0x0000000107079890 */ /* 0x000fe4000fffe0ff */
[----:B------:R-:W-:-:S07]  /*0740*/  UISETP.GE.AND UP1, UPT, UR5, URZ, UPT ;  /* 0x000000ff0500728c */ /* 0x000fce000bf26270 */
[----:B------:R-:W-:Y:S01]  /*0750*/  @!P2 IMAD.IADD R0, R0, 0x1, -R5 ;  /* 0x000000010000a824 */ /* 0x000fe200078e0a05 */
[----:B0-----:R-:W-:-:S04]  /*0760*/  @!P0 LEA R2, R3, R2, 0x18 ;  /* 0x0000000203028211 */ /* 0x001fc800078ec0ff */
[----:B------:R-:W-:Y:S01]  /*0770*/  ISETP.GE.U32.AND P2, PT, R0, R5, PT ;  /* 0x000000050000720c */ /* 0x000fe20003f46070 */
[----:B------:R-:W-:Y:S01]  /*0780*/  IMAD.U32 R5, RZ, RZ, UR16 ;  /* 0x00000010ff057e24 */ /* 0x000fe2000f8e00ff */
[----:B------:R-:W-:Y:S01]  /*0790*/  SHF.R.U32.HI R0, RZ, 0x5, R13 ;  /* 0x00000005ff007819 */ /* 0x000fe2000001160d */
[----:B------:R-:W-:-:S03]  /*07a0*/  @!P0 IMAD R2, R13, 0x10, R2 ;  /* 0x000000100d028824 */ /* 0x000fc600078e0202 */
[----:B------:R-:W-:-:S07]  /*07b0*/  LEA R54, R5, R0, 0x4 ;  /* 0x0000000005367211 */ /* 0x000fce00078e20ff */
[----:B------:R-:W-:Y:S01]  /*07c0*/  VOTEU.ANY UP0, P2 ;  /* 0x0000000000ff7886 */ /* 0x000fe20001000100 */
[----:B------:R-:W-:-:S04]  /*07d0*/  ISETP.GE.U32.AND P2, PT, R54, UR8, PT ;  /* 0x0000000836007c0c */ /* 0x000fc8000bf46070 */
[----:B------:R-:W-:Y:S02]  /*07e0*/  @UP0 UIADD3 UR7, UPT, UPT, UR7, 0x1, URZ ;  /* 0x0000000107070890 */ /* 0x000fe4000fffe0ff */
[----:B------:R-:W-:-:S05]  /*07f0*/  UISETP.NE.AND UP0, UPT, UR9, URZ, UPT ;  /* 0x000000ff0900728c */ /* 0x000fca000bf05270 */
[----:B------:R-:W-:Y:S02]  /*0800*/  UMOV UR12, UR7 ;  /* 0x00000007000c7c82 */ /* 0x000fe40008000000 */
[----:B------:R-:W-:-:S04]  /*0810*/  @!UP1 UIADD3 UR12, UPT, UPT, URZ, -UR12, URZ ;  /* 0x8000000cff0c9290 */ /* 0x000fc8000fffe0ff */
[----:B------:R-:W-:Y:S01]  /*0820*/  @!UP0 ULOP3.LUT UR12, URZ, UR9, URZ, 0x33, !UPT ;  /* 0x00000009ff0c8292 */ /* 0x000fe2000f8e33ff */
[----:B--2---:R0:W-:Y:S01]  /*0830*/  @!P0 STS.128 [R2], R8 ;  /* 0x0000000802008388 */ /* 0x0041e20000000c00 */
[----:B------:R-:W-:Y:S01]  /*0840*/  @P1 R2UR UR4, R4 ;  /* 0x00000000040412ca */ /* 0x000fe200000e0000 */
[----:B------:R-:W-:Y:S06]  /*0850*/  BAR.SYNC.DEFER_BLOCKING 0x0 ;  /* 0x0000000000007b1d */ /* 0x000fec0000010000 */
[----:B------:R-:W-:Y:S08]  /*0860*/  @P2 BRA `(.L_x_17321) ;  /* 0x0000005000682947 */ /* 0x000ff00003800000 */
[----:B------:R-:W1:Y:S01]  /*0870*/  S2UR UR7, SR_CgaCtaId ;  /* 0x00000000000779c3 */ /* 0x000e620000008800 */
[----:B------:R-:W-:Y:S01]  /*0880*/  UMOV UR6, 0x400 ;  /* 0x0000040000067882 */ /* 0x000fe20000000000 */
[----:B------:R-:W2:Y:S01]  /*0890*/  S2R R16, SR_TID.X ;  /* 0x0000000000107919 */ /* 0x000ea20000002100 */
[----:B------:R-:W3:Y:S01]  /*08a0*/  LDCU UR5, c[0x0][0x3c8] ;  /* 0x00007900ff0577ac */ /* 0x000ee20008000800 */
[----:B0-----:R-:W-:Y:S01]  /*08b0*/  IMAD.WIDE.U32 R2, R54, 0x4, RZ ;  /* 0x0000000436027825 */ /* 0x001fe200078e00ff */
[----:B------:R-:W0:Y:S01]  /*08c0*/  LDCU.64 UR20, c[0x0][0x3b8] ;  /* 0x00007700ff1477ac */ /* 0x000e220008000a00 */
[----:B---3--:R-:W-:Y:S02]  /*08d0*/  UIMAD UR5, UR13, UR5, URZ ;  /* 0x000000050d0572a4 */ /* 0x008fe4000f8e02ff */
[----:B-1----:R-:W-:-:S04]  /*08e0*/  ULEA UR9, UR7, UR6, 0x18 ;  /* 0x0000000607097291 */ /* 0x002fc8000f8ec0ff */
[----:B------:R-:W-:Y:S01]  /*08f0*/  IMAD.U32 R17, RZ, RZ, UR5 ;  /* 0x00000005ff117e24 */ /* 0x000fe2000f8e00ff */
[----:B------:R-:W-:-:S03]  /*0900*/  UIADD3 UR5, UPT, UPT, UR6, 0x220, URZ ;  /* 0x0000022006057890 */ /* 0x000fc6000fffe0ff */
[----:B------:R-:W-:Y:S01]  /*0910*/  IMAD.WIDE R2, R17, 0x4, R2 ;  /* 0x0000000411027825 */ /* 0x000fe200078e0202 */
[----:B------:R-:W-:Y:S01]  /*0920*/  ULEA UR5, UR7, UR5, 0x18 ;  /* 0x0000000507057291 */ /* 0x000fe2000f8ec0ff */
[----:B------:R-:W1:Y:S01]  /*0930*/  LDS.128 R4, [UR9] ;  /* 0x00000009ff047984 */ /* 0x000e620008000c00 */
[----:B--2---:R-:W-:Y:S02]  /*0940*/  SHF.L.U32 R0, R16, 0x2, RZ ;  /* 0x0000000210007819 */ /* 0x004fe400000006ff */
[----:B------:R-:W-:Y:S01]  /*0950*/  SHF.R.U32.HI R19, RZ, 0x5, R16 ;  /* 0x00000005ff137819 */ /* 0x000fe20000011610 */
[----:B------:R-:W2:Y:S01]  /*0960*/  LDS.128 R8, [UR9+0x10] ;  /* 0x00001009ff087984 */ /* 0x000ea20008000c00 */
[----:B------:R-:W-:Y:S02]  /*0970*/  LOP3.LUT R0, R0, 0x7c, RZ, 0xc0, !PT ;  /* 0x0000007c00007812 */ /* 0x000fe400078ec0ff */
[----:B0-----:R-:W-:Y:S01]  /*0980*/  IADD3 R53, P0, PT, R2, UR20, RZ ;  /* 0x0000001402357c10 */ /* 0x001fe2000ff1e0ff */
[----:B------:R-:W0:Y:S01]  /*0990*/  LDS.128 R12, [UR9+0x20] ;  /* 0x00002009ff0c7984 */ /* 0x000e220008000c00 */
[C---:B------:R-:W-:Y:S01]  /*09a0*/  LOP3.LUT R17, R16.reuse, 0x1f, RZ, 0xc0, !PT ;  /* 0x0000001f10117812 */ /* 0x040fe200078ec0ff */
[----:B------:R-:W-:Y:S01]  /*09b0*/  IMAD R108, R19, 0x80, R0 ;  /* 0x00000080136c7824 */ /* 0x000fe200078e0200 */
[----:B------:R-:W-:Y:S01]  /*09c0*/  LOP3.LUT R110, R16, 0x3e0, RZ, 0xc0, !PT ;  /* 0x000003e0106e7812 */ /* 0x000fe200078ec0ff */
[----:B------:R-:W-:Y:S01]  /*09d0*/  LDS.128 R28, [UR9+0x30] ;  /* 0x00003009ff1c7984 */ /* 0x000fe20008000c00 */
[----:B------:R-:W-:-:S02]  /*09e0*/  IADD3.X R52, PT, PT, R3, UR21, RZ, P0, !PT ;  /* 0x0000001503347c10 */ /* 0x000fc400087fe4ff */
[----:B------:R-:W-:Y:S01]  /*09f0*/  IADD3 R110, PT, PT, R17, UR10, R110 ;  /* 0x0000000a116e7c10 */ /* 0x000fe2000fffe06e */
[----:B------:R-:W-:Y:S01]  /*0a00*/  LDS.128 R32, [UR9+0x40] ;  /* 0x00004009ff207984 */ /* 0x000fe20008000c00 */
[----:B------:R-:W-:-:S03]  /*0a10*/  IADD3 R108, PT, PT, R108, UR5, RZ ;  /* 0x000000056c6c7c10 */ /* 0x000fc6000fffe0ff */
[----:B------:R-:W-:Y:S01]  /*0a20*/  LDS.128 R24, [UR9+0x50] ;  /* 0x00005009ff187984 */ /* 0x000fe20008000c00 */
[C---:B------:R-:W-:Y:S02]  /*0a30*/  VIADD R107, R110.reuse, -UR18 ;  /* 0x800000126e6b7c36 */ /* 0x040fe40008000000 */
[----:B------:R-:W-:Y:S01]  /*0a40*/  VIADD R110, R110, 0x1 ;  /* 0x000000016e6e7836 */ /* 0x000fe20000000000 */
[----:B------:R-:W3:Y:S04]  /*0a50*/  LDS.128 R20, [UR9+0x60] ;  /* 0x00006009ff147984 */ /* 0x000ee80008000c00 */
[----:B------:R-:W4:Y:S04]  /*0a60*/  LDS.128 R16, [UR9+0x70] ;  /* 0x00007009ff107984 */ /* 0x000f280008000c00 */
[----:B------:R-:W-:Y:S04]  /*0a70*/  LDS.128 R72, [UR9+0x110] ;  /* 0x00011009ff487984 */ /* 0x000fe80008000c00 */
[----:B------:R-:W5:Y:S01]  /*0a80*/  LDS.128 R60, [UR9+0x120] ;  /* 0x00012009ff3c7984 */ /* 0x000f620008000c00 */
[C---:B-1----:R-:W-:Y:S01]  /*0a90*/  IMAD.U32 R2, R4.reuse, 0x10000, RZ ;  /* 0x0001000004027824 */ /* 0x042fe200078e00ff */
[----:B------:R-:W-:Y:S01]  /*0aa0*/  PRMT R112, R4, 0x7632, R112 ;  /* 0x0000763204707816 */ /* 0x000fe20000000070 */
[C---:B------:R-:W-:Y:S01]  /*0ab0*/  IMAD.U32 R0, R5.reuse, 0x10000, RZ ;  /* 0x0001000005007824 */ /* 0x040fe200078e00ff */
[----:B------:R-:W-:Y:S01]  /*0ac0*/  PRMT R113, R5, 0x7632, R113 ;  /* 0x0000763205717816 */ /* 0x000fe20000000071 */
[----:B------:R-:W1:Y:S01]  /*0ad0*/  LDS.128 R56, [UR9+0x130] ;  /* 0x00013009ff387984 */ /* 0x000e620008000c00 */
[----:B--2---:R-:W-:Y:S01]  /*0ae0*/  PRMT R116, R8, 0x7632, R116 ;  /* 0x0000763208747816 */ /* 0x004fe20000000074 */
[----:B------:R-:W-:Y:S01]  /*0af0*/  IMAD.U32 R112, R112, 0x10000, RZ ;  /* 0x0001000070707824 */ /* 0x000fe200078e00ff */
[----:B------:R-:W-:Y:S01]  /*0b00*/  PRMT R117, R9, 0x7632, R117 ;  /* 0x0000763209757816 */ /* 0x000fe20000000075 */
[----:B------:R2:W-:Y:S01]  /*0b10*/  STL [R1+0x60], R2 ;  /* 0x0000600201007387 */ /* 0x0005e20000100800 */
[----:B0-----:R-:W-:Y:S01]  /*0b20*/  PRMT R120, R12, 0x7632, R120 ;  /* 0x000076320c787816 */ /* 0x001fe20000000078 */
[----:B------:R-:W-:Y:S01]  /*0b30*/  IMAD.U32 R113, R113, 0x10000, RZ ;  /* 0x0001000071717824 */ /* 0x000fe200078e00ff */
[----:B------:R-:W-:Y:S01]  /*0b40*/  PRMT R121, R13, 0x7632, R121 ;  /* 0x000076320d797816 */ /* 0x000fe20000000079 */
[----:B------:R0:W-:Y:S01]  /*0b50*/  STL [R1+0x5c], R0 ;  /* 0x00005c0001007387 */ /* 0x0001e20000100800 */
[----:B------:R-:W-:Y:S01]  /*0b60*/  PRMT R122, R14, 0x7632, R122 ;  /* 0x000076320e7a7816 */ /* 0x000fe2000000007a */
[----:B------:R-:W-:Y:S01]  /*0b70*/  IMAD.U32 R116, R116, 0x10000, RZ ;  /* 0x0001000074747824 */ /* 0x000fe200078e00ff */
[----:B------:R-:W-:Y:S01]  /*0b80*/  PRMT R123, R15, 0x7632, R123 ;  /* 0x000076320f7b7816 */ /* 0x000fe2000000007b */
[----:B------:R-:W1:Y:S01]  /*0b90*/  LDS.128 R64, [UR9+0x140] ;  /* 0x00014009ff407984 */ /* 0x000e620008000c00 */
[----:B------:R-:W-:Y:S01]  /*0ba0*/  PRMT R118, R10, 0x7632, R118 ;  /* 0x000076320a767816 */ /* 0x000fe20000000076 */
[----:B------:R-:W-:Y:S01]  /*0bb0*/  IMAD.U32 R117, R117, 0x10000, RZ ;  /* 0x0001000075757824 */ /* 0x000fe200078e00ff */
[C---:B--2---:R-:W-:Y:S01]  /*0bc0*/  SHF.L.U32 R2, R6.reuse, 0x10, RZ ;  /* 0x0000001006027819 */ /* 0x044fe200000006ff */
[----:B------:R-:W-:Y:S01]  /*0bd0*/  LDS.128 R68, [UR9+0x150] ;  /* 0x00015009ff447984 */ /* 0x000fe20008000c00 */
[----:B------:R-:W-:Y:S01]  /*0be0*/  PRMT R119, R11, 0x7632, R119 ;  /* 0x000076320b777816 */ /* 0x000fe20000000077 */
[C---:B0-----:R-:W-:Y:S01]  /*0bf0*/  IMAD.U32 R0, R7.reuse, 0x10000, RZ ;  /* 0x0001000007007824 */ /* 0x041fe200078e00ff */
[----:B------:R-:W-:Y:S01]  /*0c00*/  PRMT R114, R6, 0x7632, R114 ;  /* 0x0000763206727816 */ /* 0x000fe20000000072 */
[----:B------:R0:W-:Y:S01]  /*0c10*/  STL [R1+0x58], R2 ;  /* 0x0000580201007387 */ /* 0x0001e20000100800 */
[----:B------:R-:W-:Y:S01]  /*0c20*/  PRMT R115, R7, 0x7632, R115 ;  /* 0x0000763207737816 */ /* 0x000fe20000000073 */
[----:B---3--:R-:W-:Y:S01]  /*0c30*/  IMAD.U32 R51, R21, 0x10000, RZ ;  /* 0x0001000015337824 */ /* 0x008fe200078e00ff */
[----:B------:R-:W-:Y:S01]  /*0c40*/  PRMT R136, R24, 0x7632, R136 ;  /* 0x0000763218887816 */ /* 0x000fe20000000088 */
[----:B------:R2:W-:Y:S01]  /*0c50*/  STL [R1+0x54], R0 ;  /* 0x0000540001007387 */ /* 0x0005e20000100800 */
[----:B------:R-:W-:Y:S01]  /*0c60*/  PRMT R137, R25, 0x7632, R137 ;  /* 0x0000763219897816 */ /* 0x000fe20000000089 */
[----:B------:R-:W-:Y:S01]  /*0c70*/  IMAD.U32 R49, R23, 0x10000, RZ ;  /* 0x0001000017317824 */ /* 0x000fe200078e00ff */
[----:B------:R-:W-:Y:S01]  /*0c80*/  PRMT R138, R26, 0x7632, R138 ;  /* 0x000076321a8a7816 */ /* 0x000fe2000000008a */
[----:B------:R-:W3:Y:S01]  /*0c90*/  LDS.128 R4, [UR9+0xa0] ;  /* 0x0000a009ff047984 */ /* 0x000ee20008000c00 */
[----:B------:R-:W-:Y:S01]  /*0ca0*/  PRMT R139, R27, 0x7632, R139 ;  /* 0x000076321b8b7816 */ /* 0x000fe2000000008b */
[----:B0-----:R-:W-:Y:S01]  /*0cb0*/  IMAD.U32 R2, R8, 0x10000, RZ ;  /* 0x0001000008027824 */ /* 0x001fe200078e00ff */
[----:B------:R-:W-:Y:S01]  /*0cc0*/  PRMT R140, R20, 0x7632, R140 ;  /* 0x00007632148c7816 */ /* 0x000fe2000000008c */
[----:B----4-:R-:W-:Y:S01]  /*0cd0*/  IMAD.U32 R48, R16, 0x10000, RZ ;  /* 0x0001000010307824 */ /* 0x010fe200078e00ff */
[----:B------:R-:W-:Y:S01]  /*0ce0*/  PRMT R141, R21, 0x7632, R141 ;  /* 0x00007632158d7816 */ /* 0x000fe2000000008d */
[----:B--2---:R-:W-:Y:S01]  /*0cf0*/  IMAD.U32 R0, R9, 0x10000, RZ ;  /* 0x0001000009007824 */ /* 0x004fe200078e00ff */
[----:B------:R0:W-:Y:S01]  /*0d00*/  STL [R1+0x50], R2 ;  /* 0x0000500201007387 */ /* 0x0001e20000100800 */
[C---:B------:R-:W-:Y:S01]  /*0d10*/  PRMT R142, R22.reuse, 0x7632, R142 ;  /* 0x00007632168e7816 */ /* 0x040fe2000000008e */
[----:B------:R-:W-:Y:S01]  /*0d20*/  IMAD.U32 R47, R17, 0x10000, RZ ;  /* 0x00010000112f7824 */ /* 0x000fe200078e00ff */
[----:B------:R-:W-:Y:S01]  /*0d30*/  SHF.L.U32 R50, R22, 0x10, RZ ;  /* 0x0000001016327819 */ /* 0x000fe200000006ff */
[----:B------:R2:W-:Y:S01]  /*0d40*/  STL [R1+0x4c], R0 ;  /* 0x00004c0001007387 */ /* 0x0005e20000100800 */
[----:B------:R-:W-:Y:S01]  /*0d50*/  PRMT R143, R23, 0x7632, R143 ;  /* 0x00007632178f7816 */ /* 0x000fe2000000008f */
[----:B------:R-:W-:Y:S01]  /*0d60*/  IMAD.U32 R45, R19, 0x10000, RZ ;  /* 0x00010000132d7824 */ /* 0x000fe200078e00ff */
[----:B------:R-:W-:Y:S01]  /*0d70*/  PRMT R144, R16, 0x7632, R144 ;  /* 0x0000763210907816 */ /* 0x000fe20000000090 */
[----:B-----5:R-:W-:Y:S01]  /*0d80*/  IMAD.U32 R3, R61, 0x10000, RZ ;  /* 0x000100003d037824 */ /* 0x020fe200078e00ff */
[----:B------:R-:W-:Y:S01]  /*0d90*/  PRMT R145, R17, 0x7632, R145 ;  /* 0x0000763211917816 */ /* 0x000fe20000000091 */
[----:B------:R-:W4:Y:S01]  /*0da0*/  LDS.128 R80, [UR9+0x160] ;  /* 0x00016009ff507984 */ /* 0x000f220008000c00 */
[----:B0-----:R-:W-:Y:S01]  /*0db0*/  SHF.L.U32 R2, R10, 0x10, RZ ;  /* 0x000000100a027819 */ /* 0x001fe200000006ff */
[----:B-1----:R-:W-:Y:S01]  /*0dc0*/  IMAD.U32 R55, R56, 0x10000, RZ ;  /* 0x0001000038377824 */ /* 0x002fe200078e00ff */
[C---:B------:R-:W-:Y:S01]  /*0dd0*/  PRMT R146, R18.reuse, 0x7632, R146 ;  /* 0x0000763212927816 */ /* 0x040fe20000000092 */
[----:B--2---:R-:W-:Y:S01]  /*0de0*/  IMAD.U32 R0, R11, 0x10000, RZ ;  /* 0x000100000b007824 */ /* 0x004fe200078e00ff */
[----:B------:R-:W-:Y:S01]  /*0df0*/  SHF.L.U32 R46, R18, 0x10, RZ ;  /* 0x00000010122e7819 */ /* 0x000fe200000006ff */
[----:B------:R0:W-:Y:S01]  /*0e00*/  STL [R1+0x48], R2 ;  /* 0x0000480201007387 */ /* 0x0001e20000100800 */
[----:B------:R-:W-:Y:S01]  /*0e10*/  PRMT R147, R19, 0x7632, R147 ;  /* 0x0000763213937816 */ /* 0x000fe20000000093 */
[----:B------:R-:W-:Y:S01]  /*0e20*/  IMAD.U32 R84, R65, 0x10000, RZ ;  /* 0x0001000041547824 */ /* 0x000fe200078e00ff */
[----:B------:R-:W-:Y:S01]  /*0e30*/  PRMT R133, R33, 0x7632, R133 ;  /* 0x0000763221857816 */ /* 0x000fe20000000085 */
[----:B------:R1:W-:Y:S01]  /*0e40*/  STL [R1+0x44], R0 ;  /* 0x0000440001007387 */ /* 0x0003e20000100800 */
[----:B------:R-:W-:Y:S01]  /*0e50*/  PRMT R134, R34, 0x7632, R134 ;  /* 0x0000763222867816 */ /* 0x000fe20000000086 */
[----:B------:R-:W-:Y:S01]  /*0e60*/  IMAD.U32 R86, R67, 0x10000, RZ ;  /* 0x0001000043567824 */ /* 0x000fe200078e00ff */
[----:B------:R-:W-:Y:S01]  /*0e70*/  PRMT R135, R35, 0x7632, R135 ;  /* 0x0000763223877816 */ /* 0x000fe20000000087 */
[----:B------:R-:W2:Y:S01]  /*0e80*/  LDS.128 R8, [UR9+0x90] ;  /* 0x00009009ff087984 */ /* 0x000ea20008000c00 */
[----:B------:R-:W-:Y:S01]  /*0e90*/  PRMT R129, R29, 0x7632, R129 ;  /* 0x000076321d817816 */ /* 0x000fe20000000081 */
[----:B0-----:R-:W-:Y:S01]  /*0ea0*/  IMAD.U32 R2, R12, 0x10000, RZ ;  /* 0x000100000c027824 */ /* 0x001fe200078e00ff */
[----:B------:R-:W-:Y:S01]  /*0eb0*/  PRMT R130, R30, 0x7632, R130 ;  /* 0x000076321e827816 */ /* 0x000fe20000000082 */
[----:B------:R-:W0:Y:S01]  /*0ec0*/  LDS.128 R16, [UR9+0xd0] ;  /* 0x0000d009ff107984 */ /* 0x000e220008000c00 */
[----:B------:R-:W-:Y:S01]  /*0ed0*/  PRMT R131, R31, 0x7632, R131 ;  /* 0x000076321f837816 */ /* 0x000fe20000000083 */
[----:B-1----:R-:W-:Y:S01]  /*0ee0*/  IMAD.U32 R0, R13, 0x10000, RZ ;  /* 0x000100000d007824 */ /* 0x002fe200078e00ff */
[----:B------:R-:W-:Y:S01]  /*0ef0*/  PRMT R128, R28, 0x7632, R128 ;  /* 0x000076321c807816 */ /* 0x000fe20000000080 */
[----:B------:R1:W-:Y:S01]  /*0f00*/  STL [R1+0x40], R2 ;  /* 0x0000400201007387 */ /* 0x0003e20000100800 */
[C---:B---3--:R-:W-:Y:S01]  /*0f10*/  PRMT R156, R4.reuse, 0x7632, R156 ;  /* 0x00007632049c7816 */ /* 0x048fe2000000009c */
[----:B------:R-:W-:Y:S01]  /*0f20*/  IMAD.U32 R36, R4, 0x10000, RZ ;  /* 0x0001000004247824 */ /* 0x000fe200078e00ff */
[----:B------:R-:W-:Y:S01]  /*0f30*/  PRMT R157, R5, 0x7632, R157 ;  /* 0x00007632059d7816 */ /* 0x000fe2000000009d */
[----:B------:R3:W-:Y:S01]  /*0f40*/  STL [R1+0x3c], R0 ;  /* 0x00003c0001007387 */ /* 0x0007e20000100800 */
[----:B------:R-:W-:Y:S01]  /*0f50*/  PRMT R158, R6, 0x7632, R158 ;  /* 0x00007632069e7816 */ /* 0x000fe2000000009e */
[----:B------:R-:W-:Y:S01]  /*0f60*/  IMAD.U32 R87, R68, 0x10000, RZ ;  /* 0x0001000044577824 */ /* 0x000fe200078e00ff */
[----:B------:R-:W-:Y:S01]  /*0f70*/  PRMT R159, R7, 0x7632, R159 ;  /* 0x00007632079f7816 */ /* 0x000fe2000000009f */
[----:B------:R-:W5:Y:S01]  /*0f80*/  LDS.128 R76, [UR9+0x190] ;  /* 0x00019009ff4c7984 */ /* 0x000f620008000c00 */
[----:B------:R-:W-:Y:S01]  /*0f90*/  PRMT R132, R32, 0x7632, R132 ;  /* 0x0000763220847816 */ /* 0x000fe20000000084 */
[----:B------:R-:W-:Y:S01]  /*0fa0*/  IMAD.U32 R88, R69, 0x10000, RZ ;  /* 0x0001000045587824 */ /* 0x000fe200078e00ff */
[----:B-1----:R-:W-:Y:S01]  /*0fb0*/  SHF.L.U32 R2, R14, 0x10, RZ ;  /* 0x000000100e027819 */ /* 0x002fe200000006ff */
[----:B------:R-:W-:Y:S01]  /*0fc0*/  IMAD.U32 R90, R71, 0x10000, RZ ;  /* 0x00010000475a7824 */ /* 0x000fe200078e00ff */
[----:B------:R-:W-:Y:S01]  /*0fd0*/  PRMT R184, R72, 0x7632, R184 ;  /* 0x0000763248b87816 */ /* 0x000fe200000000b8 */
[----:B---3--:R-:W-:Y:S01]  /*0fe0*/  IMAD.U32 R0, R15, 0x10000, RZ ;  /* 0x000100000f007824 */ /* 0x008fe200078e00ff */
[----:B------:R-:W-:Y:S01]  /*0ff0*/  PRMT R185, R73, 0x7632, R185 ;  /* 0x0000763249b97816 */ /* 0x000fe200000000b9 */
[----:B------:R1:W-:Y:S01]  /*1000*/  STL [R1+0x38], R2 ;  /* 0x0000380201007387 */ /* 0x0003e20000100800 */
[----:B------:R-:W-:Y:S01]  /*1010*/  PRMT R186, R74, 0x7632, R186 ;  /* 0x000076324aba7816 */ /* 0x000fe200000000ba */
[----:B----4-:R-:W-:Y:S01]  /*1020*/  IMAD.U32 R91, R80, 0x10000, RZ ;  /* 0x00010000505b7824 */ /* 0x010fe200078e00ff */
[----:B------:R-:W-:Y:S01]  /*1030*/  PRMT R187, R75, 0x7632, R187 ;  /* 0x000076324bbb7816 */ /* 0x000fe200000000bb */
[----:B------:R-:W3:Y:S01]  /*1040*/  LDS.128 R12, [UR9+0x80] ;  /* 0x00008009ff0c7984 */ /* 0x000ee20008000c00 */
[----:B------:R-:W-:Y:S01]  /*1050*/  PRMT R188, R60, 0x7632, R188 ;  /* 0x000076323cbc7816 */ /* 0x000fe200000000bc */
[----:B------:R-:W-:Y:S01]  /*1060*/  IMAD.U32 R92, R81, 0x10000, RZ ;  /* 0x00010000515c7824 */ /* 0x000fe200078e00ff */
[----:B------:R-:W-:Y:S01]  /*1070*/  PRMT R189, R61, 0x7632, R189 ;  /* 0x000076323dbd7816 */ /* 0x000fe200000000bd */
[----:B------:R4:W-:Y:S01]  /*1080*/  STL [R1+0x34], R0 ;  /* 0x0000340001007387 */ /* 0x0009e20000100800 */
[----:B------:R-:W-:Y:S01]  /*1090*/  PRMT R190, R62, 0x7632, R190 ;  /* 0x000076323ebe7816 */ /* 0x000fe200000000be */
[----:B-1----:R-:W-:Y:S01]  /*10a0*/  IMAD.U32 R2, R28, 0x10000, RZ ;  /* 0x000100001c027824 */ /* 0x002fe200078e00ff */
[----:B------:R-:W-:Y:S01]  /*10b0*/  PRMT R191, R63, 0x7632, R191 ;  /* 0x000076323fbf7816 */ /* 0x000fe200000000bf */
[----:B------:R-:W-:Y:S01]  /*10c0*/  IMAD.U32 R94, R83, 0x10000, RZ ;  /* 0x00010000535e7824 */ /* 0x000fe200078e00ff */
[----:B------:R-:W-:Y:S01]  /*10d0*/  PRMT R192, R56, 0x7632, R192 ;  /* 0x0000763238c07816 */ /* 0x000fe200000000c0 */
[----:B------:R-:W-:Y:S01]  /*10e0*/  IMAD.U32 R56, R57, 0x10000, RZ ;  /* 0x0001000039387824 */ /* 0x000fe200078e00ff */
[----:B------:R1:W-:Y:S01]  /*10f0*/  STL [R1+0x30], R2 ;  /* 0x0000300201007387 */ /* 0x0003e20000100800 */
[C---:B--2---:R-:W-:Y:S01]  /*1100*/  PRMT R152, R8.reuse, 0x7632, R152 ;  /* 0x0000763208987816 */ /* 0x044fe20000000098 */
[----:B------:R-:W-:Y:S01]  /*1110*/  IMAD.U32 R40, R8, 0x10000, RZ ;  /* 0x0001000008287824 */ /* 0x000fe200078e00ff */
[----:B------:R-:W-:Y:S01]  /*1120*/  PRMT R153, R9, 0x7632, R153 ;  /* 0x0000763209997816 */ /* 0x000fe20000000099 */
[----:B----4-:R-:W-:Y:S01]  /*1130*/  IMAD.U32 R0, R29, 0x10000, RZ ;  /* 0x000100001d007824 */ /* 0x010fe200078e00ff */
[C---:B------:R-:W-:Y:S01]  /*1140*/  PRMT R154, R10.reuse, 0x7632, R154 ;  /* 0x000076320a9a7816 */ /* 0x040fe2000000009a */
[----:B------:R-:W-:Y:S01]  /*1150*/  IMAD.U32 R39, R9, 0x10000, RZ ;  /* 0x0001000009277824 */ /* 0x000fe200078e00ff */
[----:B------:R-:W-:Y:S01]  /*1160*/  SHF.L.U32 R38, R10, 0x10, RZ ;  /* 0x000000100a267819 */ /* 0x000fe200000006ff */
[C---:B------:R-:W-:Y:S01]  /*1170*/  IMAD.U32 R37, R11.reuse, 0x10000, RZ ;  /* 0x000100000b257824 */ /* 0x040fe200078e00ff */
[----:B------:R2:W-:Y:S01]  /*1180*/  STL [R1+0x2c], R0 ;  /* 0x00002c0001007387 */ /* 0x0005e20000100800 */
[----:B-1----:R-:W-:Y:S01]  /*1190*/  SHF.L.U32 R2, R30, 0x10, RZ ;  /* 0x000000101e027819 */ /* 0x002fe200000006ff */
[----:B------:R-:W-:Y:S01]  /*11a0*/  IMAD.U32 R114, R114, 0x10000, RZ ;  /* 0x0001000072727824 */ /* 0x000fe200078e00ff */
[----:B------:R-:W-:Y:S01]  /*11b0*/  PRMT R155, R11, 0x7632, R155 ;  /* 0x000076320b9b7816 */ /* 0x000fe2000000009b */
[----:B------:R-:W-:Y:S01]  /*11c0*/  IMAD.U32 R118, R118, 0x10000, RZ ;  /* 0x0001000076767824 */ /* 0x000fe200078e00ff */
[----:B------:R-:W1:Y:S01]  /*11d0*/  LDS.128 R8, [UR9+0xf0] ;  /* 0x0000f009ff087984 */ /* 0x000e620008000c00 */
[----:B0-----:R-:W-:Y:S01]  /*11e0*/  PRMT R169, R17, 0x7632, R169 ;  /* 0x0000763211a97816 */ /* 0x001fe200000000a9 */
[----:B------:R-:W-:Y:S01]  /*11f0*/  IMAD.U32 R120, R120, 0x10000, RZ ;  /* 0x0001000078787824 */ /* 0x000fe200078e00ff */
[----:B------:R-:W-:Y:S01]  /*1200*/  PRMT R170, R18, 0x7632, R170 ;  /* 0x0000763212aa7816 */ /* 0x000fe200000000aa */
[----:B------:R0:W-:Y:S01]  /*1210*/  STL [R1+0x28], R2 ;  /* 0x0000280201007387 */ /* 0x0001e20000100800 */
[----:B--2---:R-:W-:Y:S01]  /*1220*/  IMAD.U32 R0, R31, 0x10000, RZ ;  /* 0x000100001f007824 */ /* 0x004fe200078e00ff */
[----:B------:R-:W-:Y:S01]  /*1230*/  PRMT R171, R19, 0x7632, R171 ;  /* 0x0000763213ab7816 */ /* 0x000fe200000000ab */
[----:B-----5:R-:W-:Y:S01]  /*1240*/  IMAD.U32 R103, R76, 0x10000, RZ ;  /* 0x000100004c677824 */ /* 0x020fe200078e00ff */
[----:B------:R-:W-:Y:S01]  /*1250*/  PRMT R168, R16, 0x7632, R168 ;  /* 0x0000763210a87816 */ /* 0x000fe200000000a8 */
[----:B------:R-:W-:Y:S01]  /*1260*/  IMAD.U32 R104, R77, 0x10000, RZ ;  /* 0x000100004d687824 */ /* 0x000fe200078e00ff */
[----:B------:R2:W-:Y:S01]  /*1270*/  STL [R1+0x24], R0 ;  /* 0x0000240001007387 */ /* 0x0005e20000100800 */
[----:B------:R-:W-:Y:S01]  /*1280*/  PRMT R193, R57, 0x7632, R193 ;  /* 0x0000763239c17816 */ /* 0x000fe200000000c1 */
[C---:B------:R-:W-:Y:S01]  /*1290*/  IMAD.U32 R57, R64.reuse, 0x10000, RZ ;  /* 0x0001000040397824 */ /* 0x040fe200078e00ff */
[----:B------:R-:W-:Y:S01]  /*12a0*/  PRMT R196, R64, 0x7632, R196 ;  /* 0x0000763240c47816 */ /* 0x000fe200000000c4 */
[----:B0-----:R-:W-:Y:S01]  /*12b0*/  IMAD.U32 R2, R32, 0x10000, RZ ;  /* 0x0001000020027824 */ /* 0x001fe200078e00ff */
[C---:B---3--:R-:W-:Y:S01]  /*12c0*/  PRMT R148, R12.reuse, 0x7632, R148 ;  /* 0x000076320c947816 */ /* 0x048fe20000000094 */
[----:B------:R-:W-:Y:S01]  /*12d0*/  IMAD.U32 R44, R12, 0x10000, RZ ;  /* 0x000100000c2c7824 */ /* 0x000fe200078e00ff */
[C---:B------:R-:W-:Y:S01]  /*12e0*/  PRMT R149, R13.reuse, 0x7632, R149 ;  /* 0x000076320d957816 */ /* 0x040fe20000000095 */
[----:B------:R-:W-:Y:S01]  /*12f0*/  IMAD.U32 R43, R13, 0x10000, RZ ;  /* 0x000100000d2b7824 */ /* 0x000fe200078e00ff */
[----:B------:R0:W-:Y:S01]  /*1300*/  STL [R1+0x20], R2 ;  /* 0x0000200201007387 */ /* 0x0001e20000100800 */
[----:B--2---:R-:W-:Y:S01]  /*1310*/  IMAD.U32 R0, R33, 0x10000, RZ ;  /* 0x0001000021007824 */ /* 0x004fe200078e00ff */
[C---:B------:R-:W-:Y:S01]  /*1320*/  PRMT R150, R14.reuse, 0x7632, R150 ;  /* 0x000076320e967816 */ /* 0x040fe20000000096 */
[----:B------:R-:W-:Y:S01]  /*1330*/  IMAD.U32 R41, R15, 0x10000, RZ ;  /* 0x000100000f297824 */ /* 0x000fe200078e00ff */
[----:B------:R-:W-:Y:S01]  /*1340*/  SHF.L.U32 R42, R14, 0x10, RZ ;  /* 0x000000100e2a7819 */ /* 0x000fe200000006ff */
[----:B------:R-:W-:Y:S01]  /*1350*/  IMAD.U32 R33, R7, 0x10000, RZ ;  /* 0x0001000007217824 */ /* 0x000fe200078e00ff */
[----:B------:R2:W-:Y:S01]  /*1360*/  STL [R1+0x1c], R0 ;  /* 0x00001c0001007387 */ /* 0x0005e20000100800 */
[----:B------:R-:W-:Y:S01]  /*1370*/  PRMT R151, R15, 0x7632, R151 ;  /* 0x000076320f977816 */ /* 0x000fe20000000097 */
[----:B------:R-:W-:Y:S01]  /*1380*/  IMAD.U32 R106, R79, 0x10000, RZ ;  /* 0x000100004f6a7824 */ /* 0x000fe200078e00ff */
[----:B------:R-:W-:Y:S01]  /*1390*/  PRMT R197, R65, 0x7632, R197 ;  /* 0x0000763241c57816 */ /* 0x000fe200000000c5 */
[----:B------:R-:W3:Y:S01]  /*13a0*/  LDS.128 R12, [UR9+0xe0] ;  /* 0x0000e009ff0c7984 */ /* 0x000ee20008000c00 */
[----:B0-----:R-:W-:Y:S01]  /*13b0*/  SHF.L.U32 R2, R34, 0x10, RZ ;  /* 0x0000001022027819 */ /* 0x001fe200000006ff */
[----:B------:R-:W-:Y:S01]  /*13c0*/  IMAD.U32 R121, R121, 0x10000, RZ ;  /* 0x0001000079797824 */ /* 0x000fe200078e00ff */
[----:B------:R-:W-:Y:S01]  /*13d0*/  SHF.L.U32 R34, R6, 0x10, RZ ;  /* 0x0000001006227819 */ /* 0x000fe200000006ff */
[----:B------:R-:W-:Y:S01]  /*13e0*/  IMAD.U32 R122, R122, 0x10000, RZ ;  /* 0x000100007a7a7824 */ /* 0x000fe200078e00ff */
[C---:B------:R-:W-:Y:S01]  /*13f0*/  PRMT R198, R66.reuse, 0x7632, R198 ;  /* 0x0000763242c67816 */ /* 0x040fe200000000c6 */
[----:B--2---:R-:W-:Y:S01]  /*1400*/  IMAD.U32 R0, R35, 0x10000, RZ ;  /* 0x0001000023007824 */ /* 0x004fe200078e00ff */
[----:B------:R0:W-:Y:S01]  /*1410*/  STL [R1+0x18], R2 ;  /* 0x0000180201007387 */ /* 0x0001e20000100800 */
[----:B------:R-:W-:Y:S01]  /*1420*/  IMAD.U32 R35, R5, 0x10000, RZ ;  /* 0x0001000005237824 */ /* 0x000fe200078e00ff */
[----:B------:R-:W-:Y:S01]  /*1430*/  SHF.L.U32 R85, R66, 0x10, RZ ;  /* 0x0000001042557819 */ /* 0x000fe200000006ff */
[----:B------:R-:W-:Y:S01]  /*1440*/  IMAD.U32 R128, R128, 0x10000, RZ ;  /* 0x0001000080807824 */ /* 0x000fe200078e00ff */
[----:B------:R2:W-:Y:S01]  /*1450*/  STL [R1+0x14], R0 ;  /* 0x0000140001007387 */ /* 0x0005e20000100800 */
[----:B-1----:R-:W-:Y:S01]  /*1460*/  PRMT R177, R9, 0x7632, R177 ;  /* 0x0000763209b17816 */ /* 0x002fe200000000b1 */
[----:B------:R-:W-:Y:S01]  /*1470*/  IMAD.U32 R129, R129, 0x10000, RZ ;  /* 0x0001000081817824 */ /* 0x000fe200078e00ff */
[----:B------:R-:W-:Y:S01]  /*1480*/  PRMT R178, R10, 0x7632, R178 ;  /* 0x000076320ab27816 */ /* 0x000fe200000000b2 */
[----:B------:R-:W1:Y:S01]  /*1490*/  LDS.128 R4, [UR9+0x100] ;  /* 0x00010009ff047984 */ /* 0x000e620008000c00 */
[----:B------:R-:W-:Y:S01]  /*14a0*/  PRMT R179, R11, 0x7632, R179 ;  /* 0x000076320bb37816 */ /* 0x000fe200000000b3 */
[----:B0-----:R-:W-:Y:S01]  /*14b0*/  IMAD.U32 R2, R24, 0x10000, RZ ;  /* 0x0001000018027824 */ /* 0x001fe200078e00ff */
[----:B------:R-:W-:Y:S01]  /*14c0*/  PRMT R176, R8, 0x7632, R176 ;  /* 0x0000763208b07816 */ /* 0x000fe200000000b0 */
[----:B------:R-:W-:Y:S01]  /*14d0*/  IMAD.U32 R130, R130, 0x10000, RZ ;  /* 0x0001000082827824 */ /* 0x000fe200078e00ff */
[----:B------:R-:W-:Y:S01]  /*14e0*/  PRMT R199, R67, 0x7632, R199 ;  /* 0x0000763243c77816 */ /* 0x000fe200000000c7 */
[----:B--2---:R-:W-:Y:S01]  /*14f0*/  IMAD.U32 R0, R25, 0x10000, RZ ;  /* 0x0001000019007824 */ /* 0x004fe200078e00ff */
[----:B------:R0:W-:Y:S01]  /*1500*/  STL [R1+0x10], R2 ;  /* 0x0000100201007387 */ /* 0x0001e20000100800 */
[----:B------:R-:W-:Y:S01]  /*1510*/  PRMT R200, R68, 0x7632, R200 ;  /* 0x0000763244c87816 */ /* 0x000fe200000000c8 */
[----:B------:R-:W-:Y:S01]  /*1520*/  IMAD.U32 R132, R132, 0x10000, RZ ;  /* 0x0001000084847824 */ /* 0x000fe200078e00ff */
[----:B------:R-:W-:Y:S01]  /*1530*/  PRMT R201, R69, 0x7632, R201 ;  /* 0x0000763245c97816 */ /* 0x000fe200000000c9 */
[----:B------:R2:W-:Y:S01]  /*1540*/  STL [R1+0xc], R0 ;  /* 0x00000c0001007387 */ /* 0x0005e20000100800 */
[C---:B------:R-:W-:Y:S01]  /*1550*/  PRMT R202, R70.reuse, 0x7632, R202 ;  /* 0x0000763246ca7816 */ /* 0x040fe200000000ca */
[----:B------:R-:W-:Y:S01]  /*1560*/  IMAD.U32 R133, R133, 0x10000, RZ ;  /* 0x0001000085857824 */ /* 0x000fe200078e00ff */
[----:B------:R-:W-:Y:S01]  /*1570*/  SHF.L.U32 R89, R70, 0x10, RZ ;  /* 0x0000001046597819 */ /* 0x000fe200000006ff */
[----:B------:R-:W4:Y:S01]  /*1580*/  LDS.128 R64, [UR9+0x1a0] ;  /* 0x0001a009ff407984 */ /* 0x000f220008000c00 */
[----:B------:R-:W-:Y:S01]  /*1590*/  PRMT R203, R71, 0x7632, R203 ;  /* 0x0000763247cb7816 */ /* 0x000fe200000000cb */
[----:B------:R-:W-:Y:S01]  /*15a0*/  IMAD.U32 R134, R134, 0x10000, RZ ;  /* 0x0001000086867824 */ /* 0x000fe200078e00ff */
[----:B0-----:R-:W-:Y:S01]  /*15b0*/  SHF.L.U32 R2, R26, 0x10, RZ ;  /* 0x000000101a027819 */ /* 0x001fe200000006ff */
[----:B------:R-:W0:Y:S01]  /*15c0*/  LDS.128 R68, [UR9+0x1b0] ;  /* 0x0001b009ff447984 */ /* 0x000e220008000c00 */
[----:B------:R-:W-:Y:S01]  /*15d0*/  PRMT R204, R80, 0x7632, R204 ;  /* 0x0000763250cc7816 */ /* 0x000fe200000000cc */
[----:B--2---:R-:W-:Y:S01]  /*15e0*/  IMAD.U32 R0, R27, 0x10000, RZ ;  /* 0x000100001b007824 */ /* 0x004fe200078e00ff */
[----:B------:R-:W-:Y:S01]  /*15f0*/  PRMT R205, R81, 0x7632, R205 ;  /* 0x0000763251cd7816 */ /* 0x000fe200000000cd */
[----:B------:R2:W-:Y:S01]  /*1600*/  STL [R1+0x8], R2 ;  /* 0x0000080201007387 */ /* 0x0005e20000100800 */
[----:B------:R-:W-:Y:S01]  /*1610*/  PRMT R206, R82, 0x7632, R206 ;  /* 0x0000763252ce7816 */ /* 0x000fe200000000ce */
[----:B------:R-:W-:Y:S01]  /*1620*/  IMAD.U32 R136, R136, 0x10000, RZ ;  /* 0x0001000088887824 */ /* 0x000fe200078e00ff */
[----:B---3--:R-:W-:Y:S01]  /*1630*/  PRMT R173, R13, 0x7632, R173 ;  /* 0x000076320dad7816 */ /* 0x008fe200000000ad */
[----:B------:R3:W-:Y:S01]  /*1640*/  STL [R1+0x4], R0 ;  /* 0x0000040001007387 */ /* 0x0007e20000100800 */
[----:B------:R-:W-:Y:S01]  /*1650*/  PRMT R174, R14, 0x7632, R174 ;  /* 0x000076320eae7816 */ /* 0x000fe200000000ae */
[----:B------:R-:W-:Y:S01]  /*1660*/  IMAD.U32 R137, R137, 0x10000, RZ ;  /* 0x0001000089897824 */ /* 0x000fe200078e00ff */
[----:B------:R-:W-:Y:S01]  /*1670*/  PRMT R175, R15, 0x7632, R175 ;  /* 0x000076320faf7816 */ /* 0x000fe200000000af */
[----:B------:R-:W5:Y:S01]  /*1680*/  LDS.128 R24, [UR9+0xb0] ;  /* 0x0000b009ff187984 */ /* 0x000f620008000c00 */
[----:B------:R-:W-:Y:S01]  /*1690*/  PRMT R172, R12, 0x7632, R172 ;  /* 0x000076320cac7816 */ /* 0x000fe200000000ac */
[----:B------:R-:W-:Y:S01]  /*16a0*/  IMAD.U32 R138, R138, 0x10000, RZ ;  /* 0x000100008a8a7824 */ /* 0x000fe200078e00ff */
[----:B--2---:R-:W-:Y:S01]  /*16b0*/  SHF.L.U32 R2, R62, 0x10, RZ ;  /* 0x000000103e027819 */ /* 0x004fe200000006ff */
[----:B------:R-:W-:Y:S01]  /*16c0*/  IMAD.U32 R140, R140, 0x10000, RZ ;  /* 0x000100008c8c7824 */ /* 0x000fe200078e00ff */
[----:B------:R-:W-:Y:S01]  /*16d0*/  SHF.L.U32 R93, R82, 0x10, RZ ;  /* 0x00000010525d7819 */ /* 0x000fe200000006ff */
[----:B---3--:R-:W-:Y:S01]  /*16e0*/  IMAD.U32 R0, R20, 0x10000, RZ ;  /* 0x0001000014007824 */ /* 0x008fe200078e00ff */
[----:B------:R-:W-:Y:S01]  /*16f0*/  PRMT R207, R83, 0x7632, R207 ;  /* 0x0000763253cf7816 */ /* 0x000fe200000000cf */
[----:B------:R-:W2:Y:S01]  /*1700*/  LDS.128 R20, [UR9+0xc0] ;  /* 0x0000c009ff147984 */ /* 0x000ea20008000c00 */
[----:B-1----:R-:W-:Y:S01]  /*1710*/  PRMT R180, R4, 0x7632, R180 ;  /* 0x0000763204b47816 */ /* 0x002fe200000000b4 */
[----:B------:R-:W-:Y:S01]  /*1720*/  IMAD.U32 R141, R141, 0x10000, RZ ;  /* 0x000100008d8d7824 */ /* 0x000fe200078e00ff */
[----:B------:R-:W-:Y:S01]  /*1730*/  PRMT R181, R5, 0x7632, R181 ;  /* 0x0000763205b57816 */ /* 0x000fe200000000b5 */
[----:B------:R1:W-:Y:S01]  /*1740*/  STL [R1], R0 ;  /* 0x0000000001007387 */ /* 0x0003e20000100800 */
[----:B------:R-:W-:Y:S01]  /*1750*/  PRMT R182, R6, 0x7632, R182 ;  /* 0x0000763206b67816 */ /* 0x000fe200000000b6 */
[----:B------:R-:W-:Y:S01]  /*1760*/  IMAD.U32 R142, R142, 0x10000, RZ ;  /* 0x000100008e8e7824 */ /* 0x000fe200078e00ff */
[----:B------:R-:W-:Y:S01]  /*1770*/  PRMT R183, R7, 0x7632, R183 ;  /* 0x0000763207b77816 */ /* 0x000fe200000000b7 */
[----:B------:R-:W3:Y:S01]  /*1780*/  LDS.128 R80, [UR9+0x1c0] ;  /* 0x0001c009ff507984 */ /* 0x000ee20008000c00 */
[----:B------:R-:W-:Y:S01]  /*1790*/  PRMT R216, R76, 0x7632, R216 ;  /* 0x000076324cd87816 */ /* 0x000fe200000000d8 */
[----:B------:R-:W-:Y:S01]  /*17a0*/  IMAD.U32 R144, R144, 0x10000, RZ ;  /* 0x0001000090907824 */ /* 0x000fe200078e00ff */
[----:B------:R-:W-:Y:S01]  /*17b0*/  PRMT R217, R77, 0x7632, R217 ;  /* 0x000076324dd97816 */ /* 0x000fe200000000d9 */
[----:B------:R-:W-:Y:S01]  /*17c0*/  IMAD.U32 R145, R145, 0x10000, RZ ;  /* 0x0001000091917824 */ /* 0x000fe200078e00ff */
[C---:B------:R-:W-:Y:S01]  /*17d0*/  PRMT R218, R78.reuse, 0x7632, R218 ;  /* 0x000076324eda7816 */ /* 0x040fe200000000da */
[----:B-1----:R-:W-:Y:S01]  /*17e0*/  IMAD.U32 R0, R63, 0x10000, RZ ;  /* 0x000100003f007824 */ /* 0x002fe200078e00ff */
[----:B------:R-:W-:Y:S01]  /*17f0*/  SHF.L.U32 R105, R78, 0x10, RZ ;  /* 0x000000104e697819 */ /* 0x000fe200000006ff */
[----:B------:R-:W-:Y:S01]  /*1800*/  IMAD.U32 R146, R146, 0x10000, RZ ;  /* 0x0001000092927824 */ /* 0x000fe200078e00ff */
[----:B------:R-:W-:Y:S01]  /*1810*/  PRMT R219, R79, 0x7632, R219 ;  /* 0x000076324fdb7816 */ /* 0x000fe200000000db */
[----:B------:R-:W-:Y:S01]  /*1820*/  IMAD.U32 R148, R148, 0x10000, RZ ;  /* 0x0001000094947824 */ /* 0x000fe200078e00ff */
[----:B------:R-:W1:Y:S01]  /*1830*/  LDS.128 R76, [UR9+0x1f0] ;  /* 0x0001f009ff4c7984 */ /* 0x000e620008000c00 */
[----:B------:R-:W-:Y:S01]  /*1840*/  PRMT R194, R58, 0x7632, R194 ;  /* 0x000076323ac27816 */ /* 0x000fe200000000c2 */
[----:B------:R-:W-:Y:S01]  /*1850*/  IMAD.U32 R149, R149, 0x10000, RZ ;  /* 0x0001000095957824 */ /* 0x000fe200078e00ff */
[C---:B----4-:R-:W-:Y:S01]  /*1860*/  PRMT R220, R64.reuse, 0x7632, R220 ;  /* 0x0000763240dc7816 */ /* 0x050fe200000000dc */
[----:B------:R-:W-:Y:S01]  /*1870*/  IMAD.U32 R64, R64, 0x10000, RZ ;  /* 0x0001000040407824 */ /* 0x000fe200078e00ff */
[C---:B------:R-:W-:Y:S01]  /*1880*/  PRMT R221, R65.reuse, 0x7632, R221 ;  /* 0x0000763241dd7816 */ /* 0x040fe200000000dd */
[----:B------:R-:W-:Y:S01]  /*1890*/  IMAD.U32 R65, R65, 0x10000, RZ ;  /* 0x0001000041417824 */ /* 0x000fe200078e00ff */
[----:B------:R-:W-:Y:S01]  /*18a0*/  PRMT R222, R66, 0x7632, R222 ;  /* 0x0000763242de7816 */ /* 0x000fe200000000de */
[----:B------:R-:W-:Y:S01]  /*18b0*/  IMAD.U32 R150, R150, 0x10000, RZ ;  /* 0x0001000096967824 */ /* 0x000fe200078e00ff */
[C---:B0-----:R-:W-:Y:S01]  /*18c0*/  PRMT R224, R68.reuse, 0x7632, R224 ;  /* 0x0000763244e07816 */ /* 0x041fe200000000e0 */
[----:B------:R-:W-:Y:S01]  /*18d0*/  IMAD.U32 R68, R68, 0x10000, RZ ;  /* 0x0001000044447824 */ /* 0x000fe200078e00ff */
[C---:B------:R-:W-:Y:S01]  /*18e0*/  PRMT R225, R69.reuse, 0x7632, R225 ;  /* 0x0000763245e17816 */ /* 0x040fe200000000e1 */
[----:B------:R-:W-:Y:S01]  /*18f0*/  IMAD.U32 R69, R69, 0x10000, RZ ;  /* 0x0001000045457824 */ /* 0x000fe200078e00ff */
[C---:B-----5:R-:W-:Y:S01]  /*1900*/  PRMT R161, R25.reuse, 0x7632, R161 ;  /* 0x0000763219a17816 */ /* 0x060fe200000000a1 */
[----:B------:R-:W-:Y:S01]  /*1910*/  IMAD.U32 R31, R25, 0x10000, RZ ;  /* 0x00010000191f7824 */ /* 0x000fe200078e00ff */
[C---:B------:R-:W-:Y:S01]  /*1920*/  PRMT R162, R26.reuse, 0x7632, R162 ;  /* 0x000076321aa27816 */ /* 0x040fe200000000a2 */
[C---:B------:R-:W-:Y:S01]  /*1930*/  IMAD.U32 R29, R27.reuse, 0x10000, RZ ;  /* 0x000100001b1d7824 */ /* 0x040fe200078e00ff */
[----:B------:R-:W-:Y:S01]  /*1940*/  SHF.L.U32 R30, R26, 0x10, RZ ;  /* 0x000000101a1e7819 */ /* 0x000fe200000006ff */
[----:B------:R-:W-:Y:S01]  /*1950*/  IMAD.U32 R32, R24, 0x10000, RZ ;  /* 0x0001000018207824 */ /* 0x000fe200078e00ff */
[----:B------:R-:W-:Y:S01]  /*1960*/  PRMT R163, R27, 0x7632, R163 ;  /* 0x000076321ba37816 */ /* 0x000fe200000000a3 */
[----:B------:R-:W-:Y:S01]  /*1970*/  IMAD.U32 R152, R152, 0x10000, RZ ;  /* 0x0001000098987824 */ /* 0x000fe200078e00ff */
[C---:B--2---:R-:W-:Y:S01]  /*1980*/  PRMT R165, R21.reuse, 0x7632, R165 ;  /* 0x0000763215a57816 */ /* 0x044fe200000000a5 */
[----:B------:R-:W-:Y:S01]  /*1990*/  IMAD.U32 R27, R21, 0x10000, RZ ;  /* 0x00010000151b7824 */ /* 0x000fe200078e00ff */
[C---:B------:R-:W-:Y:S01]  /*19a0*/  PRMT R166, R22.reuse, 0x7632, R166 ;  /* 0x0000763216a67816 */ /* 0x040fe200000000a6 */
[----:B------:R-:W-:Y:S01]  /*19b0*/  IMAD.U32 R25, R23, 0x10000, RZ ;  /* 0x0001000017197824 */ /* 0x000fe200078e00ff */
[----:B------:R-:W-:Y:S01]  /*19c0*/  SHF.L.U32 R26, R22, 0x10, RZ ;  /* 0x00000010161a7819 */ /* 0x000fe200000006ff */
[----:B------:R-:W-:Y:S01]  /*19d0*/  IMAD.U32 R21, R19, 0x10000, RZ ;  /* 0x0001000013157824 */ /* 0x000fe200078e00ff */
[----:B------:R-:W-:Y:S01]  /*19e0*/  PRMT R167, R23, 0x7632, R167 ;  /* 0x0000763217a77816 */ /* 0x000fe200000000a7 */
[----:B------:R-:W-:Y:S01]  /*19f0*/  IMAD.U32 R23, R17, 0x10000, RZ ;  /* 0x0001000011177824 */ /* 0x000fe200078e00ff */
[----:B------:R-:W-:Y:S01]  /*1a00*/  SHF.L.U32 R22, R18, 0x10, RZ ;  /* 0x0000001012167819 */ /* 0x000fe200000006ff */
[----:B------:R-:W-:Y:S01]  /*1a10*/  IMAD.U32 R28, R20, 0x10000, RZ ;  /* 0x00010000141c7824 */ /* 0x000fe200078e00ff */
[----:B------:R-:W-:Y:S01]  /*1a20*/  PRMT R160, R24, 0x7632, R160 ;  /* 0x0000763218a07816 */ /* 0x000fe200000000a0 */
[----:B------:R-:W-:Y:S01]  /*1a30*/  IMAD.U32 R19, R13, 0x10000, RZ ;  /* 0x000100000d137824 */ /* 0x000fe200078e00ff */
[----:B------:R-:W-:Y:S01]  /*1a40*/  PRMT R164, R20, 0x7632, R164 ;  /* 0x0000763214a47816 */ /* 0x000fe200000000a4 */
[----:B------:R-:W-:Y:S01]  /*1a50*/  IMAD.U32 R17, R15, 0x10000, RZ ;  /* 0x000100000f117824 */ /* 0x000fe200078e00ff */
[----:B------:R-:W-:Y:S01]  /*1a60*/  SHF.L.U32 R18, R14, 0x10, RZ ;  /* 0x000000100e127819 */ /* 0x000fe200000006ff */
[----:B------:R-:W-:Y:S01]  /*1a70*/  IMAD.U32 R24, R16, 0x10000, RZ ;  /* 0x0001000010187824 */ /* 0x000fe200078e00ff */
[----:B------:R-:W-:Y:S01]  /*1a80*/  SHF.L.U32 R14, R10, 0x10, RZ ;  /* 0x000000100a0e7819 */ /* 0x000fe200000006ff */
[----:B------:R-:W-:Y:S01]  /*1a90*/  IMAD.U32 R20, R12, 0x10000, RZ ;  /* 0x000100000c147824 */ /* 0x000fe200078e00ff */
[----:B------:R-:W-:Y:S01]  /*1aa0*/  SHF.L.U32 R10, R6, 0x10, RZ ;  /* 0x00000010060a7819 */ /* 0x000fe200000006ff */
[----:B------:R-:W-:Y:S01]  /*1ab0*/  IMAD.U32 R15, R9, 0x10000, RZ ;  /* 0x00010000090f7824 */ /* 0x000fe200078e00ff */
[----:B------:R-:W-:Y:S01]  /*1ac0*/  SHF.L.U32 R6, R74, 0x10, RZ ;  /* 0x000000104a067819 */ /* 0x000fe200000006ff */
[----:B------:R-:W-:Y:S01]  /*1ad0*/  IMAD.U32 R13, R11, 0x10000, RZ ;  /* 0x000100000b0d7824 */ /* 0x000fe200078e00ff */
[----:B------:R-:W-:Y:S01]  /*1ae0*/  PRMT R226, R70, 0x7632, R226 ;  /* 0x0000763246e27816 */ /* 0x000fe200000000e2 */
[----:B------:R-:W-:Y:S01]  /*1af0*/  IMAD.U32 R16, R8, 0x10000, RZ ;  /* 0x0001000008107824 */ /* 0x000fe200078e00ff */
[----:B---3--:R-:W-:Y:S01]  /*1b00*/  PRMT R228, R80, 0x7632, R228 ;  /* 0x0000763250e47816 */ /* 0x008fe200000000e4 */
[----:B------:R-:W-:Y:S01]  /*1b10*/  IMAD.U32 R12, R4, 0x10000, RZ ;  /* 0x00010000040c7824 */ /* 0x000fe200078e00ff */
[----:B------:R-:W-:Y:S01]  /*1b20*/  PRMT R229, R81, 0x7632, R229 ;  /* 0x0000763251e57816 */ /* 0x000fe200000000e5 */
[----:B------:R-:W-:Y:S01]  /*1b30*/  IMAD.U32 R11, R5, 0x10000, RZ ;  /* 0x00010000050b7824 */ /* 0x000fe200078e00ff */
[----:B------:R-:W-:Y:S01]  /*1b40*/  PRMT R230, R82, 0x7632, R230 ;  /* 0x0000763252e67816 */ /* 0x000fe200000000e6 */
[----:B------:R-:W-:Y:S01]  /*1b50*/  IMAD.U32 R9, R7, 0x10000, RZ ;  /* 0x0001000007097824 */ /* 0x000fe200078e00ff */
[----:B-1----:R-:W-:Y:S01]  /*1b60*/  PRMT R240, R76, 0x7632, R240 ;  /* 0x000076324cf07816 */ /* 0x002fe200000000f0 */
[----:B------:R-:W-:Y:S01]  /*1b70*/  IMAD.U32 R8, R72, 0x10000, RZ ;  /* 0x0001000048087824 */ /* 0x000fe200078e00ff */
[----:B------:R-:W-:Y:S01]  /*1b80*/  PRMT R241, R77, 0x7632, R241 ;  /* 0x000076324df17816 */ /* 0x000fe200000000f1 */
[----:B------:R-:W-:Y:S01]  /*1b90*/  IMAD.U32 R7, R73, 0x10000, RZ ;  /* 0x0001000049077824 */ /* 0x000fe200078e00ff */
[----:B------:R-:W-:Y:S01]  /*1ba0*/  PRMT R242, R78, 0x7632, R242 ;  /* 0x000076324ef27816 */ /* 0x000fe200000000f2 */
[----:B------:R-:W-:Y:S01]  /*1bb0*/  IMAD.U32 R5, R75, 0x10000, RZ ;  /* 0x000100004b057824 */ /* 0x000fe200078e00ff */
[----:B------:R-:W-:Y:S01]  /*1bc0*/  PRMT R195, R59, 0x7632, R195 ;  /* 0x000076323bc37816 */ /* 0x000fe200000000c3 */
[----:B------:R-:W-:Y:S01]  /*1bd0*/  IMAD.U32 R4, R60, 0x10000, RZ ;  /* 0x000100003c047824 */ /* 0x000fe200078e00ff */
[----:B------:R-:W0:Y:S01]  /*1be0*/  LDS.128 R72, [UR9+0x170] ;  /* 0x00017009ff487984 */ /* 0x000e220008000c00 */
[----:B------:R-:W-:Y:S01]  /*1bf0*/  PRMT R223, R67, 0x7632, R223 ;  /* 0x0000763243df7816 */ /* 0x000fe200000000df */
[----:B------:R-:W-:Y:S01]  /*1c00*/  IMAD.U32 R109, R79, 0x10000, RZ ;  /* 0x000100004f6d7824 */ /* 0x000fe200078e00ff */
[----:B------:R-:W-:Y:S01]  /*1c10*/  PRMT R227, R71, 0x7632, R227 ;  /* 0x0000763247e37816 */ /* 0x000fe200000000e3 */
[----:B------:R-:W1:Y:S01]  /*1c20*/  LDS.128 R60, [UR9+0x180] ;  /* 0x00018009ff3c7984 */ /* 0x000e620008000c00 */
        /* <DEDUP_REMOVED lines=35> */
[C---:B0-----:R-:W-:Y:S01]  /*1e60*/  IMAD.U32 R95, R72.reuse, 0x10000, RZ ;  /* 0x00010000485f7824 */ /* 0x041fe200078e00ff */
[----:B------:R-:W-:Y:S01]  /*1e70*/  PRMT R208, R72, 0x7632, R208 ;  /* 0x0000763248d07816 */ /* 0x000fe200000000d0 */
[C---:B------:R-:W-:Y:S01]  /*1e80*/  IMAD.U32 R96, R73.reuse, 0x10000, RZ ;  /* 0x0001000049607824 */ /* 0x040fe200078e00ff */
[----:B------:R-:W-:Y:S01]  /*1e90*/  PRMT R209, R73, 0x7632, R209 ;  /* 0x0000763249d17816 */ /* 0x000fe200000000d1 */
[----:B------:R-:W-:Y:S01]  /*1ea0*/  IMAD.U32 R98, R75, 0x10000, RZ ;  /* 0x000100004b627824 */ /* 0x000fe200078e00ff */
[----:B------:R-:W-:Y:S01]  /*1eb0*/  PRMT R210, R74, 0x7632, R210 ;  /* 0x000076324ad27816 */ /* 0x000fe200000000d2 */
[----:B-1----:R-:W-:Y:S01]  /*1ec0*/  IMAD.U32 R99, R60, 0x10000, RZ ;  /* 0x000100003c637824 */ /* 0x002fe200078e00ff */
[----:B------:R-:W-:Y:S01]  /*1ed0*/  SHF.L.U32 R97, R74, 0x10, RZ ;  /* 0x000000104a617819 */ /* 0x000fe200000006ff */
[----:B------:R-:W-:Y:S01]  /*1ee0*/  IMAD.U32 R100, R61, 0x10000, RZ ;  /* 0x000100003d647824 */ /* 0x000fe200078e00ff */
[----:B------:R-:W-:Y:S01]  /*1ef0*/  PRMT R211, R75, 0x7632, R211 ;  /* 0x000076324bd37816 */ /* 0x000fe200000000d3 */
[----:B------:R-:W-:Y:S01]  /*1f00*/  IMAD.U32 R102, R63, 0x10000, RZ ;  /* 0x000100003f667824 */ /* 0x000fe200078e00ff */
[----:B------:R-:W-:Y:S01]  /*1f10*/  PRMT R212, R60, 0x7632, R212 ;  /* 0x000076323cd47816 */ /* 0x000fe200000000d4 */
[----:B------:R-:W0:Y:S01]  /*1f20*/  LDS.128 R72, [UR9+0x1d0] ;  /* 0x0001d009ff487984 */ /* 0x000e220008000c00 */
[----:B------:R-:W-:Y:S01]  /*1f30*/  PRMT R213, R61, 0x7632, R213 ;  /* 0x000076323dd57816 */ /* 0x000fe200000000d5 */
[----:B------:R-:W-:Y:S01]  /*1f40*/  IMAD.U32 R165, R165, 0x10000, RZ ;  /* 0x00010000a5a57824 */ /* 0x000fe200078e00ff */
[----:B------:R-:W-:Y:S01]  /*1f50*/  PRMT R214, R62, 0x7632, R214 ;  /* 0x000076323ed67816 */ /* 0x000fe200000000d6 */
[----:B------:R-:W-:Y:S01]  /*1f60*/  IMAD.U32 R166, R166, 0x10000, RZ ;  /* 0x00010000a6a67824 */ /* 0x000fe200078e00ff */
[----:B------:R-:W-:Y:S01]  /*1f70*/  SHF.L.U32 R101, R62, 0x10, RZ ;  /* 0x000000103e657819 */ /* 0x000fe200000006ff */
[----:B------:R-:W-:Y:S01]  /*1f80*/  IMAD.U32 R168, R168, 0x10000, RZ ;  /* 0x00010000a8a87824 */ /* 0x000fe200078e00ff */
[----:B------:R-:W-:Y:S01]  /*1f90*/  PRMT R215, R63, 0x7632, R215 ;  /* 0x000076323fd77816 */ /* 0x000fe200000000d7 */
[----:B------:R-:W-:Y:S01]  /*1fa0*/  IMAD.U32 R169, R169, 0x10000, RZ ;  /* 0x00010000a9a97824 */ /* 0x000fe200078e00ff */
[----:B------:R-:W1:Y:S01]  /*1fb0*/  LDS.128 R60, [UR9+0x1e0] ;  /* 0x0001e009ff3c7984 */ /* 0x000e620008000c00 */
        /* <DEDUP_REMOVED lines=30> */
[C---:B0-----:R-:W-:Y:S01]  /*21a0*/  PRMT R232, R72.reuse, 0x7632, R232 ;  /* 0x0000763248e87816 */ /* 0x041fe200000000e8 */
[----:B------:R-:W-:Y:S01]  /*21b0*/  IMAD.U32 R72, R72, 0x10000, RZ ;  /* 0x0001000048487824 */ /* 0x000fe200078e00ff */
[C---:B------:R-:W-:Y:S01]  /*21c0*/  PRMT R233, R73.reuse, 0x7632, R233 ;  /* 0x0000763249e97816 */ /* 0x040fe200000000e9 */
[----:B------:R-:W-:Y:S01]  /*21d0*/  IMAD.U32 R73, R73, 0x10000, RZ ;  /* 0x0001000049497824 */ /* 0x000fe200078e00ff */
[----:B------:R-:W-:Y:S01]  /*21e0*/  PRMT R234, R74, 0x7632, R234 ;  /* 0x000076324aea7816 */ /* 0x000fe200000000ea */
[----:B------:R-:W-:Y:S01]  /*21f0*/  IMAD.U32 R190, R190, 0x10000, RZ ;  /* 0x00010000bebe7824 */ /* 0x000fe200078e00ff */
[C---:B------:R-:W-:Y:S01]  /*2200*/  PRMT R235, R75.reuse, 0x7632, R235 ;  /* 0x000076324beb7816 */ /* 0x040fe200000000eb */
[----:B------:R-:W-:Y:S01]  /*2210*/  IMAD.U32 R75, R75, 0x10000, RZ ;  /* 0x000100004b4b7824 */ /* 0x000fe200078e00ff */
[----:B------:R-:W-:Y:S01]  /*2220*/  SHF.L.U32 R74, R74, 0x10, RZ ;  /* 0x000000104a4a7819 */ /* 0x000fe200000006ff */
[----:B------:R-:W-:Y:S01]  /*2230*/  IMAD.U32 R192, R192, 0x10000, RZ ;  /* 0x00010000c0c07824 */ /* 0x000fe200078e00ff */
[C---:B-1----:R-:W-:Y:S01]  /*2240*/  PRMT R236, R60.reuse, 0x7632, R236 ;  /* 0x000076323cec7816 */ /* 0x042fe200000000ec */
[----:B------:R-:W-:Y:S01]  /*2250*/  IMAD.U32 R60, R60, 0x10000, RZ ;  /* 0x000100003c3c7824 */ /* 0x000fe200078e00ff */
[C---:B------:R-:W-:Y:S01]  /*2260*/  PRMT R237, R61.reuse, 0x7632, R237 ;  /* 0x000076323ded7816 */ /* 0x040fe200000000ed */
[----:B------:R-:W-:Y:S01]  /*2270*/  IMAD.U32 R61, R61, 0x10000, RZ ;  /* 0x000100003d3d7824 */ /* 0x000fe200078e00ff */
[C---:B------:R-:W-:Y:S01]  /*2280*/  PRMT R238, R62.reuse, 0x7632, R238 ;  /* 0x000076323eee7816 */ /* 0x040fe200000000ee */
[----:B------:R-:W-:Y:S01]  /*2290*/  IMAD.U32 R193, R193, 0x10000, RZ ;  /* 0x00010000c1c17824 */ /* 0x000fe200078e00ff */
[C---:B------:R-:W-:Y:S01]  /*22a0*/  PRMT R239, R63.reuse, 0x7632, R239 ;  /* 0x000076323fef7816 */ /* 0x040fe200000000ef */
        /* <DEDUP_REMOVED lines=14> */
[----:B------:R-:W-:-:S02]  /*2390*/  IMAD.U32 R202, R202, 0x10000, RZ ;  /* 0x00010000caca7824 */ /* 0x000fc400078e00ff */
[----:B------:R-:W-:Y:S02]  /*23a0*/  IMAD.U32 R204, R204, 0x10000, RZ ;  /* 0x00010000cccc7824 */ /* 0x000fe400078e00ff */
[----:B------:R-:W-:Y:S02]  /*23b0*/  IMAD.U32 R205, R205, 0x10000, RZ ;  /* 0x00010000cdcd7824 */ /* 0x000fe400078e00ff */
[----:B------:R-:W-:Y:S02]  /*23c0*/  IMAD.U32 R206, R206, 0x10000, RZ ;  /* 0x00010000cece7824 */ /* 0x000fe400078e00ff */
[----:B------:R-:W-:Y:S02]  /*23d0*/  IMAD.U32 R208, R208, 0x10000, RZ ;  /* 0x00010000d0d07824 */ /* 0x000fe400078e00ff */
[----:B------:R-:W-:Y:S02]  /*23e0*/  IMAD.U32 R209, R209, 0x10000, RZ ;  /* 0x00010000d1d17824 */ /* 0x000fe400078e00ff */
        /* <DEDUP_REMOVED lines=25> */
[----:B------:R-:W-:-:S07]  /*2580*/  IMAD.MOV.U32 R79, RZ, RZ, -0x800001 ;  /* 0xff7fffffff4f7424 */ /* 0x000fce00078e00ff */
.L_x_17322:
[----:B------:R-:W-:Y:S01]  /*2590*/  IMAD.MOV.U32 R124, RZ, RZ, R53 ;  /* 0x000000ffff7c7224 */ /* 0x000fe200078e0035 */
[----:B------:R0:W-:Y:S01]  /*25a0*/  STL [R1+0x70], R110 ;  /* 0x0000706e01007387 */ /* 0x0001e20000100800 */
[----:B------:R-:W-:-:S05]  /*25b0*/  IMAD.MOV.U32 R125, RZ, RZ, R52 ;  /* 0x000000ffff7d7224 */ /* 0x000fca00078e0034 */
[----:B------:R1:W2:Y:S01]  /*25c0*/  LDG.E.CONSTANT R126, desc[UR14][R124.64] ;  /* 0x0000000e7c7e7981 */ /* 0x0002a2000c1e9900 */
[----:B------:R-:W3:Y:S01]  /*25d0*/  S2R R127, SR_TID.X ;  /* 0x00000000007f7919 */ /* 0x000ee20000002100 */
[----:B------:R-:W-:Y:S02]  /*25e0*/  UIMAD UR5, UR12, UR11, URZ ;  /* 0x0000000b0c0572a4 */ /* 0x000fe4000f8e02ff */
[----:B0-----:R-:W4:Y:S04]  /*25f0*/  LDL R110, [R1+0x50] ;  /* 0x00005000016e7983 */ /* 0x001f280000100800 */
[----:B-1----:R-:W-:Y:S01]  /*2600*/  IMAD.U32 R125, RZ, RZ, UR5 ;  /* 0x00000005ff7d7e24 */ /* 0x002fe2000f8e00ff */
[----:B------:R0:W-:Y:S04]  /*2610*/  STL [R1+0x6c], R108 ;  /* 0x00006c6c01007387 */ /* 0x0001e80000100800 */
[----:B0-----:R-:W5:Y:S04]  /*2620*/  LDL R108, [R1+0x60] ;  /* 0x00006000016c7983 */ /* 0x001f680000100800 */
[----:B------:R0:W-:Y:S01]  /*2630*/  STL [R1+0x68], R79 ;  /* 0x0000684f01007387 */ /* 0x0001e20000100800 */
[----:B---3--:R-:W-:-:S03]  /*2640*/  SHF.L.U32 R124, R127, 0x3, RZ ;  /* 0x000000037f7c7819 */ /* 0x008fc600000006ff */
[----:B0-----:R-:W3:Y:S01]  /*2650*/  LDL R79, [R1+0x40] ;  /* 0x00004000014f7983 */ /* 0x001ee20000100800 */
[----:B------:R-:W-:-:S03]  /*2660*/  LOP3.LUT R124, R124, 0xf8, RZ, 0xc0, !PT ;  /* 0x000000f87c7c7812 */ /* 0x000fc600078ec0ff */
[----:B------:R0:W-:Y:S01]  /*2670*/  STL [R1+0x64], R54 ;  /* 0x0000643601007387 */ /* 0x0001e20000100800 */
[----:B------:R-:W-:-:S04]  /*2680*/  IADD3 R124, P0, PT, R124, UR5, RZ ;  /* 0x000000057c7c7c10 */ /* 0x000fc8000ff1e0ff */
[----:B------:R-:W-:Y:S01]  /*2690*/  LEA.HI.X.SX32 R125, R125, RZ, 0x1, P0 ;  /* 0x000000ff7d7d7211 */ /* 0x000fe200000f0eff */
[----:B0-----:R-:W3:Y:S02]  /*26a0*/  LDL R54, [R1] ;  /* 0x0000000001367983 */ /* 0x001ee40000100800 */
[----:B--2---:R-:W-:-:S03]  /*26b0*/  IMAD.WIDE R124, R126, UR19, R124 ;  /* 0x000000137e7c7c25 */ /* 0x004fc6000f8e027c */
[----:B------:R-:W-:-:S04]  /*26c0*/  LEA R126, P0, R124, UR22, 0x1 ;  /* 0x000000167c7e7c11 */ /* 0x000fc8000f8008ff */
[----:B------:R-:W-:-:S05]  /*26d0*/  LEA.HI.X R127, R124, UR23, R125, 0x1, P0 ;  /* 0x000000177c7f7c11 */ /* 0x000fca00080f0c7d */
[----:B------:R-:W2:Y:S04]  /*26e0*/  LDG.E.CONSTANT R247, desc[UR14][R126.64+0x200] ;  /* 0x0002000e7ef77981 */ /* 0x000ea8000c1e9900 */
[----:B------:R-:W5:Y:S04]  /*26f0*/  LDG.E.CONSTANT R251, desc[UR14][R126.64] ;  /* 0x0000000e7efb7981 */ /* 0x000f68000c1e9900 */
[----:B------:R-:W3:Y:S04]  /*2700*/  LDG.E.CONSTANT R248, desc[UR14][R126.64+0x400] ;  /* 0x0004000e7ef87981 */ /* 0x000ee8000c1e9900 */
[----:B------:R-:W3:Y:S04]  /*2710*/  LDG.E.CONSTANT R246, desc[UR14][R126.64+0x600] ;  /* 0x0006000e7ef67981 */ /* 0x000ee8000c1e9900 */
[----:B------:R-:W3:Y:S04]  /*2720*/  LDG.E.CONSTANT R249, desc[UR14][R126.64+0x800] ;  /* 0x0008000e7ef97981 */ /* 0x000ee8000c1e9900 */
[----:B------:R-:W3:Y:S04]  /*2730*/  LDG.E.CONSTANT R245, desc[UR14][R126.64+0xa00] ;  /* 0x000a000e7ef57981 */ /* 0x000ee8000c1e9900 */
[----:B------:R-:W3:Y:S04]  /*2740*/  LDG.E.CONSTANT R124, desc[UR14][R126.64+0xc00] ;  /* 0x000c000e7e7c7981 */ /* 0x000ee8000c1e9900 */
[----:B------:R-:W3:Y:S04]  /*2750*/  LDG.E.CONSTANT R243, desc[UR14][R126.64+0xe00] ;  /* 0x000e000e7ef37981 */ /* 0x000ee8000c1e9900 */
[----:B------:R-:W3:Y:S04]  /*2760*/  LDG.E.CONSTANT R125, desc[UR14][R126.64+0x1000] ;  /* 0x0010000e7e7d7981 */ /* 0x000ee8000c1e9900 */
[----:B------:R-:W3:Y:S01]  /*2770*/  LDG.E.CONSTANT R252, desc[UR14][R126.64+0x1200] ;  /* 0x0012000e7efc7981 */ /* 0x000ee2000c1e9900 */
[C---:B--2---:R-:W-:Y:S01]  /*2780*/  PRMT R244, R247.reuse, 0x7632, R244 ;  /* 0x00007632f7f47816 */ /* 0x044fe200000000f4 */
[----:B------:R-:W-:-:S04]  /*2790*/  IMAD.U32 R247, R247, 0x10000, RZ ;  /* 0x00010000f7f77824 */ /* 0x000fc800078e00ff */
[----:B----4-:R-:W-:Y:S02]  /*27a0*/  FMUL.FTZ R247, R110, R247 ;  /* 0x000000f76ef77220 */ /* 0x010fe40000410000 */
[----:B------:R-:W2:Y:S01]  /*27b0*/  LDL R110, [R1+0x30] ;  /* 0x00003000016e7983 */ /* 0x000ea20000100800 */
[C---:B-----5:R-:W-:Y:S01]  /*27c0*/  PRMT R250, R251.reuse, 0x7632, R250 ;  /* 0x00007632fbfa7816 */ /* 0x060fe200000000fa */
[----:B------:R-:W-:Y:S01]  /*27d0*/  IMAD.U32 R244, R244, 0x10000, RZ ;  /* 0x00010000f4f47824 */ /* 0x000fe200078e00ff */
[----:B------:R-:W-:-:S03]  /*27e0*/  SHF.L.U32 R251, R251, 0x10, RZ ;  /* 0x00000010fbfb7819 */ /* 0x000fc600000006ff */
[----:B------:R-:W-:Y:S02]  /*27f0*/  IMAD.U32 R250, R250, 0x10000, RZ ;  /* 0x00010000fafa7824 */ /* 0x000fe400078e00ff */
[----:B------:R-:W-:Y:S01]  /*2800*/  FMUL.FTZ R244, R116, R244 ;  /* 0x000000f474f47220 */ /* 0x000fe20000410000 */
[----:B------:R-:W-:Y:S02]  /*2810*/  FFMA.FTZ R251, R108, R251, R247 ;  /* 0x000000fb6cfb7223 */ /* 0x000fe400000100f7 */
[----:B------:R-:W4:Y:S01]  /*2820*/  LDL R108, [R1+0x20] ;  /* 0x00002000016c7983 */ /* 0x000f220000100800 */
[--C-:B------:R-:W-:Y:S01]  /*2830*/  FFMA.FTZ R250, R112, R250, R244.reuse ;  /* 0x000000fa70fa7223 */ /* 0x100fe200000100f4 */
[C---:B---3--:R-:W-:Y:S01]  /*2840*/  PRMT R244, R248.reuse, 0x7632, R244 ;  /* 0x00007632f8f47816 */ /* 0x048fe200000000f4 */
[----:B------:R-:W-:Y:S01]  /*2850*/  IMAD.U32 R248, R248, 0x10000, RZ ;  /* 0x00010000f8f87824 */ /* 0x000fe200078e00ff */
[----:B------:R-:W3:Y:S03]  /*2860*/  LDG.E.CONSTANT R247, desc[UR14][R126.64+0x1400] ;  /* 0x0014000e7ef77981 */ /* 0x000ee6000c1e9900 */
[----:B------:R-:W-:-:S02]  /*2870*/  FFMA.FTZ R251, R79, R248, R251 ;  /* 0x000000f84ffb7223 */ /* 0x000fc400000100fb */
[----:B------:R-:W5:Y:S01]  /*2880*/  LDL R79, [R1+0x10] ;  /* 0x00001000014f7983 */ /* 0x000f620000100800 */
[----:B------:R-:W-:-:S03]  /*2890*/  IMAD.U32 R244, R244, 0x10000, RZ ;  /* 0x00010000f4f47824 */ /* 0x000fc600078e00ff */
[----:B------:R-:W3:Y:S01]  /*28a0*/  LDG.E.CONSTANT R248, desc[UR14][R126.64+0x1600] ;  /* 0x0016000e7ef87981 */ /* 0x000ee2000c1e9900 */
[----:B------:R-:W-:Y:S01]  /*28b0*/  FFMA.FTZ R250, R120, R244, R250 ;  /* 0x000000f478fa7223 */ /* 0x000fe200000100fa */
[C---:B------:R-:W-:Y:S02]  /*28c0*/  PRMT R244, R246.reuse, 0x7632, R244 ;  /* 0x00007632f6f47816 */ /* 0x040fe400000000f4 */
[----:B------:R-:W-:-:S03]  /*28d0*/  SHF.L.U32 R246, R246, 0x10, RZ ;  /* 0x00000010f6f67819 */ /* 0x000fc600000006ff */
[----:B------:R-:W-:-:S04]  /*28e0*/  IMAD.U32 R244, R244, 0x10000, RZ ;  /* 0x00010000f4f47824 */ /* 0x000fc800078e00ff */
[----:B------:R-:W-:Y:S02]  /*28f0*/  FFMA.FTZ R250, R128, R244, R250 ;  /* 0x000000f480fa7223 */ /* 0x000fe400000100fa */
[----:B------:R-:W3:Y:S01]  /*2900*/  LDG.E.CONSTANT R244, desc[UR14][R126.64+0x1800] ;  /* 0x0018000e7ef47981 */ /* 0x000ee2000c1e9900 */
[----:B--2---:R-:W-:Y:S01]  /*2910*/  FFMA.FTZ R251, R110, R246, R251 ;  /* 0x000000f66efb7223 */ /* 0x004fe200000100fb */
[C---:B------:R-:W-:Y:S02]  /*2920*/  PRMT R246, R249.reuse, 0x7632, R246 ;  /* 0x00007632f9f67816 */ /* 0x040fe400000000f6 */
[----:B------:R-:W2:Y:S03]  /*2930*/  LDL.LU R110, [R1+0x70] ;  /* 0x00007000016e7983 */ /* 0x000ea60000300800 */
[----:B------:R-:W-:Y:S02]  /*2940*/  IMAD.U32 R246, R246, 0x10000, RZ ;  /* 0x00010000f6f67824 */ /* 0x000fe400078e00ff */
[----:B------:R-:W-:-:S02]  /*2950*/  IMAD.U32 R249, R249, 0x10000, RZ ;  /* 0x00010000f9f97824 */ /* 0x000fc400078e00ff */
[----:B------:R-:W-:Y:S02]  /*2960*/  FFMA.FTZ R250, R132, R246, R250 ;  /* 0x000000f684fa7223 */ /* 0x000fe400000100fa */
[----:B------:R-:W2:Y:S01]  /*2970*/  LDG.E.CONSTANT R246, desc[UR14][R126.64+0x1a00] ;  /* 0x001a000e7ef67981 */ /* 0x000ea2000c1e9900 */
[----:B----4-:R-:W-:Y:S01]  /*2980*/  FFMA.FTZ R251, R108, R249, R251 ;  /* 0x000000f96cfb7223 */ /* 0x010fe200000100fb */
[----:B------:R-:W-:Y:S02]  /*2990*/  SHF.L.U32 R249, R245, 0x10, RZ ;  /* 0x00000010f5f97819 */ /* 0x000fe400000006ff */
[----:B------:R-:W4:Y:S03]  /*29a0*/  LDL R108, [R1+0x4c] ;  /* 0x00004c00016c7983 */ /* 0x000f260000100800 */
[----:B-----5:R-:W-:Y:S01]  /*29b0*/  FFMA.FTZ R251, R79, R249, R251 ;  /* 0x000000f94ffb7223 */ /* 0x020fe200000100fb */
[----:B------:R-:W-:Y:S01]  /*29c0*/  PRMT R249, R245, 0x7632, R249 ;  /* 0x00007632f5f97816 */ /* 0x000fe200000000f9 */
[----:B------:R-:W5:Y:S04]  /*29d0*/  LDL R79, [R1+0x5c] ;  /* 0x00005c00014f7983 */ /* 0x000f680000100800 */
[----:B------:R-:W4:Y:S01]  /*29e0*/  LDG.E.CONSTANT R245, desc[UR14][R126.64+0x1c00] ;  /* 0x001c000e7ef57981 */ /* 0x000f22000c1e9900 */
[----:B------:R-:W-:-:S04]  /*29f0*/  IMAD.U32 R249, R249, 0x10000, RZ ;  /* 0x00010000f9f97824 */ /* 0x000fc800078e00ff */
[----:B------:R-:W-:Y:S01]  /*2a00*/  FFMA.FTZ R250, R136, R249, R250 ;  /* 0x000000f988fa7223 */ /* 0x000fe200000100fa */
[C---:B------:R-:W-:Y:S01]  /*2a10*/  IMAD.U32 R249, R124.reuse, 0x10000, RZ ;  /* 0x000100007cf97824 */ /* 0x040fe200078e00ff */
[----:B------:R-:W-:-:S03]  /*2a20*/  PRMT R124, R124, 0x7632, R124 ;  /* 0x000076327c7c7816 */ /* 0x000fc6000000007c */
[----:B------:R-:W-:Y:S02]  /*2a30*/  FFMA.FTZ R251, R54, R249, R251 ;  /* 0x000000f936fb7223 */ /* 0x000fe400000100fb */
[----:B------:R-:W5:Y:S01]  /*2a40*/  LDG.E.CONSTANT R249, desc[UR14][R126.64+0x1e00] ;  /* 0x001e000e7ef97981 */ /* 0x000f62000c1e9900 */
[----:B------:R-:W-:-:S03]  /*2a50*/  IMAD.U32 R124, R124, 0x10000, RZ ;  /* 0x000100007c7c7824 */ /* 0x000fc600078e00ff */
[----:B------:R-:W5:Y:S01]  /*2a60*/  LDL R54, [R1+0x3c] ;  /* 0x00003c0001367983 */ /* 0x000f620000100800 */
[----:B------:R-:W-:Y:S01]  /*2a70*/  FFMA.FTZ R250, R140, R124, R250 ;  /* 0x0000007c8cfa7223 */ /* 0x000fe200000100fa */
[C---:B------:R-:W-:Y:S02]  /*2a80*/  PRMT R124, R243.reuse, 0x7632, R124 ;  /* 0x00007632f37c7816 */ /* 0x040fe4000000007c */
[----:B------:R-:W-:-:S05]  /*2a90*/  SHF.L.U32 R243, R243, 0x10, RZ ;  /* 0x00000010f3f37819 */ /* 0x000fca00000006ff */
[----:B------:R-:W-:Y:S02]  /*2aa0*/  FFMA.FTZ R251, R48, R243, R251 ;  /* 0x000000f330fb7223 */ /* 0x000fe400000100fb */
[----:B------:R-:W5:Y:S01]  /*2ab0*/  LDG.E.CONSTANT R243, desc[UR14][R126.64+0x2000] ;  /* 0x0020000e7ef37981 */ /* 0x000f62000c1e9900 */
[----:B------:R-:W-:-:S04]  /*2ac0*/  IMAD.U32 R124, R124, 0x10000, RZ ;  /* 0x000100007c7c7824 */ /* 0x000fc800078e00ff */
[----:B------:R-:W-:Y:S01]  /*2ad0*/  FFMA.FTZ R250, R144, R124, R250 ;  /* 0x0000007c90fa7223 */ /* 0x000fe200000100fa */
[----:B------:R-:W-:-:S05]  /*2ae0*/  PRMT R124, R125, 0x7632, R124 ;  /* 0x000076327d7c7816 */ /* 0x000fca000000007c */
[----:B------:R-:W-:Y:S02]  /*2af0*/  IMAD.U32 R124, R124, 0x10000, RZ ;  /* 0x000100007c7c7824 */ /* 0x000fe400078e00ff */
[----:B------:R-:W-:Y:S02]  /*2b00*/  IMAD.U32 R125, R125, 0x10000, RZ ;  /* 0x000100007d7d7824 */ /* 0x000fe400078e00ff */
[----:B------:R-:W-:Y:S02]  /*2b10*/  FFMA.FTZ R250, R148, R124, R250 ;  /* 0x0000007c94fa7223 */ /* 0x000fe400000100fa */
[----:B------:R-:W5:Y:S01]  /*2b20*/  LDG.E.CONSTANT R124, desc[UR14][R126.64+0x2200] ;  /* 0x0022000e7e7c7981 */ /* 0x000f62000c1e9900 */
[----:B------:R-:W-:Y:S01]  /*2b30*/  FFMA.FTZ R251, R44, R125, R251 ;  /* 0x0000007d2cfb7223 */ /* 0x000fe200000100fb */
[C---:B------:R-:W-:Y:S02]  /*2b40*/  PRMT R125, R252.reuse, 0x7632, R125 ;  /* 0x00007632fc7d7816 */ /* 0x040fe4000000007d */
[----:B------:R-:W-:-:S03]  /*2b50*/  SHF.L.U32 R252, R252, 0x10, RZ ;  /* 0x00000010fcfc7819 */ /* 0x000fc600000006ff */
[----:B------:R-:W-:Y:S02]  /*2b60*/  IMAD.U32 R125, R125, 0x10000, RZ ;  /* 0x000100007d7d7824 */ /* 0x000fe400078e00ff */
[----:B------:R-:W-:Y:S02]  /*2b70*/  FFMA.FTZ R251, R40, R252, R251 ;  /* 0x000000fc28fb7223 */ /* 0x000fe400000100fb */
[----:B------:R-:W5:Y:S01]  /*2b80*/  LDG.E.CONSTANT R252, desc[UR14][R126.64+0x2400] ;  /* 0x0024000e7efc7981 */ /* 0x000f62000c1e9900 */
[----:B------:R-:W-:Y:S01]  /*2b90*/  FFMA.FTZ R250, R152, R125, R250 ;  /* 0x0000007d98fa7223 */ /* 0x000fe200000100fa */
[C---:B---3--:R-:W-:Y:S01]  /*2ba0*/  PRMT R125, R247.reuse, 0x7632, R125 ;  /* 0x00007632f77d7816 */ /* 0x048fe2000000007d */
[----:B------:R-:W-:-:S04]  /*2bb0*/  IMAD.U32 R247, R247, 0x10000, RZ ;  /* 0x00010000f7f77824 */ /* 0x000fc800078e00ff */
[----:B------:R-:W-:Y:S02]  /*2bc0*/  IMAD.U32 R125, R125, 0x10000, RZ ;  /* 0x000100007d7d7824 */ /* 0x000fe400078e00ff */
[----:B------:R-:W-:Y:S02]  /*2bd0*/  FFMA.FTZ R251, R36, R247, R251 ;  /* 0x000000f724fb7223 */ /* 0x000fe400000100fb */
[----:B------:R-:W3:Y:S01]  /*2be0*/  LDG.E.CONSTANT R247, desc[UR14][R126.64+0x2600] ;  /* 0x0026000e7ef77981 */ /* 0x000ee2000c1e9900 */
[----:B------:R-:W-:Y:S01]  /*2bf0*/  FFMA.FTZ R250, R156, R125, R250 ;  /* 0x0000007d9cfa7223 */ /* 0x000fe200000100fa */
[C---:B------:R-:W-:Y:S02]  /*2c00*/  PRMT R125, R248.reuse, 0x7632, R125 ;  /* 0x00007632f87d7816 */ /* 0x040fe4000000007d */
[----:B------:R-:W-:-:S03]  /*2c10*/  SHF.L.U32 R248, R248, 0x10, RZ ;  /* 0x00000010f8f87819 */ /* 0x000fc600000006ff */
[----:B------:R-:W-:Y:S02]  /*2c20*/  IMAD.U32 R125, R125, 0x10000, RZ ;  /* 0x000100007d7d7824 */ /* 0x000fe400078e00ff */
[----:B------:R-:W-:Y:S02]  /*2c30*/  FFMA.FTZ R251, R32, R248, R251 ;  /* 0x000000f820fb7223 */ /* 0x000fe400000100fb */
[----:B------:R-:W-:Y:S01]  /*2c40*/  FFMA.FTZ R250, R160, R125, R250 ;  /* 0x0000007da0fa7223 */ /* 0x000fe200000100fa */
[----:B------:R-:W-:Y:S01]  /*2c50*/  PRMT R125, R244, 0x7632, R125 ;  /* 0x00007632f47d7816 */ /* 0x000fe2000000007d */
[----:B------:R-:W3:Y:S04]  /*2c60*/  LDG.E.CONSTANT R248, desc[UR14][R126.64+0x2800] ;  /* 0x0028000e7ef87981 */ /* 0x000ee8000c1e9900 */
[----:B------:R-:W-:-:S02]  /*2c70*/  IMAD.U32 R125, R125, 0x10000, RZ ;  /* 0x000100007d7d7824 */ /* 0x000fc400078e00ff */
[----:B------:R-:W-:Y:S02]  /*2c80*/  IMAD.U32 R244, R244, 0x10000, RZ ;  /* 0x00010000f4f47824 */ /* 0x000fe400078e00ff */
[----:B------:R-:W-:Y:S02]  /*2c90*/  FFMA.FTZ R250, R164, R125, R250 ;  /* 0x0000007da4fa7223 */ /* 0x000fe400000100fa */
[----:B------:R-:W3:Y:S01]  /*2ca0*/  LDG.E.CONSTANT R125, desc[UR14][R126.64+0x2a00] ;  /* 0x002a000e7e7d7981 */ /* 0x000ee2000c1e9900 */
[----:B------:R-:W-:Y:S01]  /*2cb0*/  FFMA.FTZ R251, R28, R244, R251 ;  /* 0x000000f41cfb7223 */ /* 0x000fe200000100fb */
[C---:B--2---:R-:W-:Y:S02]  /*2cc0*/  PRMT R244, R246.reuse, 0x7632, R244 ;  /* 0x00007632f6f47816 */ /* 0x044fe400000000f4 */
[----:B------:R-:W-:-:S03]  /*2cd0*/  SHF.L.U32 R246, R246, 0x10, RZ ;  /* 0x00000010f6f67819 */ /* 0x000fc600000006ff */
[----:B------:R-:W-:Y:S02]  /*2ce0*/  IMAD.U32 R244, R244, 0x10000, RZ ;  /* 0x00010000f4f47824 */ /* 0x000fe400078e00ff */
[----:B------:R-:W-:Y:S02]  /*2cf0*/  FFMA.FTZ R251, R24, R246, R251 ;  /* 0x000000f618fb7223 */ /* 0x000fe400000100fb */
[----:B------:R-:W2:Y:S01]  /*2d00*/  LDG.E.CONSTANT R246, desc[UR14][R126.64+0x2c00] ;  /* 0x002c000e7ef67981 */ /* 0x000ea2000c1e9900 */
[----:B------:R-:W-:Y:S01]  /*2d10*/  FFMA.FTZ R250, R168, R244, R250 ;  /* 0x000000f4a8fa7223 */ /* 0x000fe200000100fa */
[C---:B----4-:R-:W-:Y:S01]  /*2d20*/  PRMT R244, R245.reuse, 0x7632, R244 ;  /* 0x00007632f5f47816 */ /* 0x050fe200000000f4 */
[----:B------:R-:W-:-:S04]  /*2d30*/  IMAD.U32 R245, R245, 0x10000, RZ ;  /* 0x00010000f5f57824 */ /* 0x000fc800078e00ff */
[----:B------:R-:W-:Y:S02]  /*2d40*/  FFMA.FTZ R251, R20, R245, R251 ;  /* 0x000000f514fb7223 */ /* 0x000fe400000100fb */
[----:B------:R-:W4:Y:S01]  /*2d50*/  LDG.E.CONSTANT R245, desc[UR14][R126.64+0x2e00] ;  /* 0x002e000e7ef57981 */ /* 0x000f22000c1e9900 */
[----:B------:R-:W-:-:S04]  /*2d60*/  IMAD.U32 R244, R244, 0x10000, RZ ;  /* 0x00010000f4f47824 */ /* 0x000fc800078e00ff */
[----:B------:R-:W-:Y:S01]  /*2d70*/  FFMA.FTZ R250, R172, R244, R250 ;  /* 0x000000f4acfa7223 */ /* 0x000fe200000100fa */
[C---:B-----5:R-:W-:Y:S02]  /*2d80*/  SHF.L.U32 R244, R249.reuse, 0x10, RZ ;  /* 0x00000010f9f47819 */ /* 0x060fe400000006ff */
[----:B------:R-:W-:-:S03]  /*2d90*/  PRMT R249, R249, 0x7632, R249 ;  /* 0x00007632f9f97816 */ /* 0x000fc600000000f9 */
[----:B------:R-:W-:Y:S02]  /*2da0*/  FFMA.FTZ R251, R16, R244, R251 ;  /* 0x000000f410fb7223 */ /* 0x000fe400000100fb */
[----:B------:R-:W5:Y:S01]  /*2db0*/  LDG.E.CONSTANT R244, desc[UR14][R126.64+0x3000] ;  /* 0x0030000e7ef47981 */ /* 0x000f62000c1e9900 */
[----:B------:R-:W-:-:S04]  /*2dc0*/  IMAD.U32 R249, R249, 0x10000, RZ ;  /* 0x00010000f9f97824 */ /* 0x000fc800078e00ff */
[----:B------:R-:W-:Y:S01]  /*2dd0*/  FFMA.FTZ R250, R176, R249, R250 ;  /* 0x000000f9b0fa7223 */ /* 0x000fe200000100fa */
[----:B------:R-:W-:-:S04]  /*2de0*/  IMAD.U32 R249, R243, 0x10000, RZ ;  /* 0x00010000f3f97824 */ /* 0x000fc800078e00ff */
[----:B------:R-:W-:Y:S02]  /*2df0*/  FFMA.FTZ R251, R12, R249, R251 ;  /* 0x000000f90cfb7223 */ /* 0x000fe400000100fb */
[----:B------:R-:W5:Y:S01]  /*2e00*/  LDG.E.CONSTANT R249, desc[UR14][R126.64+0x3200] ;  /* 0x0032000e7ef97981 */ /* 0x000f62000c1e9900 */
[----:B------:R-:W-:-:S05]  /*2e10*/  PRMT R243, R243, 0x7632, R243 ;  /* 0x00007632f3f37816 */ /* 0x000fca00000000f3 */
[----:B------:R-:W-:-:S04]  /*2e20*/  IMAD.U32 R243, R243, 0x10000, RZ ;  /* 0x00010000f3f37824 */ /* 0x000fc800078e00ff */
[----:B------:R-:W-:Y:S01]  /*2e30*/  FFMA.FTZ R250, R180, R243, R250 ;  /* 0x000000f3b4fa7223 */ /* 0x000fe200000100fa */
[C---:B------:R-:W-:Y:S02]  /*2e40*/  SHF.L.U32 R243, R124.reuse, 0x10, RZ ;  /* 0x000000107cf37819 */ /* 0x040fe400000006ff */
[----:B------:R-:W-:-:S03]  /*2e50*/  PRMT R124, R124, 0x7632, R124 ;  /* 0x000076327c7c7816 */ /* 0x000fc6000000007c */
[----:B------:R-:W-:Y:S02]  /*2e60*/  FFMA.FTZ R251, R8, R243, R251 ;  /* 0x000000f308fb7223 */ /* 0x000fe400000100fb */
[----:B------:R-:W-:Y:S02]  /*2e70*/  IMAD.U32 R243, R124, 0x10000, RZ ;  /* 0x000100007cf37824 */ /* 0x000fe400078e00ff */
[----:B------:R-:W5:Y:S02]  /*2e80*/  LDG.E.CONSTANT R124, desc[UR14][R126.64+0x3400] ;  /* 0x0034000e7e7c7981 */ /* 0x000f64000c1e9900 */
[----:B------:R-:W-:Y:S01]  /*2e90*/  FFMA.FTZ R250, R184, R243, R250 ;  /* 0x000000f3b8fa7223 */ /* 0x000fe200000100fa */
[C---:B------:R-:W-:Y:S01]  /*2ea0*/  IMAD.U32 R243, R252.reuse, 0x10000, RZ ;  /* 0x00010000fcf37824 */ /* 0x040fe200078e00ff */
[----:B------:R-:W-:-:S03]  /*2eb0*/  PRMT R252, R252, 0x7632, R252 ;  /* 0x00007632fcfc7816 */ /* 0x000fc600000000fc */
[----:B------:R-:W-:Y:S02]  /*2ec0*/  FFMA.FTZ R251, R4, R243, R251 ;  /* 0x000000f304fb7223 */ /* 0x000fe400000100fb */
[----:B------:R-:W5:Y:S01]  /*2ed0*/  LDG.E.CONSTANT R243, desc[UR14][R126.64+0x3600] ;  /* 0x0036000e7ef37981 */ /* 0x000f62000c1e9900 */
[----:B------:R-:W-:-:S04]  /*2ee0*/  IMAD.U32 R252, R252, 0x10000, RZ ;  /* 0x00010000fcfc7824 */ /* 0x000fc800078e00ff */
[----:B------:R-:W-:Y:S01]  /*2ef0*/  FFMA.FTZ R250, R188, R252, R250 ;  /* 0x000000fcbcfa7223 */ /* 0x000fe200000100fa */
[C---:B---3--:R-:W-:Y:S02]  /*2f00*/  PRMT R252, R247.reuse, 0x7632, R252 ;  /* 0x00007632f7fc7816 */ /* 0x048fe400000000fc */
[----:B------:R-:W-:-:S03]  /*2f10*/  SHF.L.U32 R247, R247, 0x10, RZ ;  /* 0x00000010f7f77819 */ /* 0x000fc600000006ff */
[----:B------:R-:W-:Y:S02]  /*2f20*/  IMAD.U32 R252, R252, 0x10000, RZ ;  /* 0x00010000fcfc7824 */ /* 0x000fe400078e00ff */
[----:B------:R-:W-:Y:S02]  /*2f30*/  FFMA.FTZ R251, R55, R247, R251 ;  /* 0x000000f737fb7223 */ /* 0x000fe400000100fb */
[----:B------:R-:W3:Y:S01]  /*2f40*/  LDG.E.CONSTANT R247, desc[UR14][R126.64+0x3800] ;  /* 0x0038000e7ef77981 */ /* 0x000ee2000c1e9900 */
[----:B------:R-:W-:Y:S01]  /*2f50*/  FFMA.FTZ R250, R192, R252, R250 ;  /* 0x000000fcc0fa7223 */ /* 0x000fe200000100fa */
[C---:B------:R-:W-:Y:S01]  /*2f60*/  PRMT R252, R248.reuse, 0x7632, R252 ;  /* 0x00007632f8fc7816 */ /* 0x040fe200000000fc */
        /* <DEDUP_REMOVED lines=9> */
[----:B------:R-:W3:Y:S01]  /*3000*/  LDG.E.CONSTANT R125, desc[UR14][R126.64+0x3c00] ;  /* 0x003c000e7e7d7981 */ /* 0x000ee2000c1e9900 */
[----:B------:R-:W-:Y:S01]  /*3010*/  FFMA.FTZ R250, R200, R252, R250 ;  /* 0x000000fcc8fa7223 */ /* 0x000fe200000100fa */
[C---:B--2---:R-:W-:Y:S01]  /*3020*/  PRMT R252, R246.reuse, 0x7632, R252 ;  /* 0x00007632f6fc7816 */ /* 0x044fe200000000fc */
[----:B------:R-:W-:-:S04]  /*3030*/  IMAD.U32 R246, R246, 0x10000, RZ ;  /* 0x00010000f6f67824 */ /* 0x000fc800078e00ff */
[----:B------:R-:W-:Y:S02]  /*3040*/  IMAD.U32 R252, R252, 0x10000, RZ ;  /* 0x00010000fcfc7824 */ /* 0x000fe400078e00ff */
[----:B------:R-:W-:Y:S02]  /*3050*/  FFMA.FTZ R251, R91, R246, R251 ;  /* 0x000000f65bfb7223 */ /* 0x000fe400000100fb */
[----:B------:R-:W2:Y:S01]  /*3060*/  LDG.E.CONSTANT R246, desc[UR14][R126.64+0x3e00] ;  /* 0x003e000e7ef67981 */ /* 0x000ea2000c1e9900 */
[----:B------:R-:W-:Y:S01]  /*3070*/  FFMA.FTZ R250, R204, R252, R250 ;  /* 0x000000fcccfa7223 */ /* 0x000fe200000100fa */
[C---:B----4-:R-:W-:Y:S02]  /*3080*/  PRMT R252, R245.reuse, 0x7632, R252 ;  /* 0x00007632f5fc7816 */ /* 0x050fe400000000fc */
[----:B------:R-:W-:-:S05]  /*3090*/  SHF.L.U32 R245, R245, 0x10, RZ ;  /* 0x00000010f5f57819 */ /* 0x000fca00000006ff */
[----:B------:R-:W-:Y:S02]  /*30a0*/  FFMA.FTZ R251, R95, R245, R251 ;  /* 0x000000f55ffb7223 */ /* 0x000fe400000100fb */
[----:B------:R-:W4:Y:S01]  /*30b0*/  LDG.E.CONSTANT R245, desc[UR14][R126.64+0x204] ;  /* 0x0002040e7ef57981 */ /* 0x000f22000c1e9900 */
[----:B------:R-:W-:-:S04]  /*30c0*/  IMAD.U32 R252, R252, 0x10000, RZ ;  /* 0x00010000fcfc7824 */ /* 0x000fc800078e00ff */
[----:B------:R-:W-:Y:S01]  /*30d0*/  FFMA.FTZ R250, R208, R252, R250 ;  /* 0x000000fcd0fa7223 */ /* 0x000fe200000100fa */
[C---:B-----5:R-:W-:Y:S01]  /*30e0*/  IMAD.U32 R252, R244.reuse, 0x10000, RZ ;  /* 0x00010000f4fc7824 */ /* 0x060fe200078e00ff */
[----:B------:R-:W-:-:S03]  /*30f0*/  PRMT R244, R244, 0x7632, R244 ;  /* 0x00007632f4f47816 */ /* 0x000fc600000000f4 */
[----:B------:R-:W-:Y:S02]  /*3100*/  FFMA.FTZ R252, R99, R252, R251 ;  /* 0x000000fc63fc7223 */ /* 0x000fe400000100fb */
[----:B------:R-:W5:Y:S01]  /*3110*/  LDG.E.CONSTANT R251, desc[UR14][R126.64+0x4] ;  /* 0x0000040e7efb7981 */ /* 0x000f62000c1e9900 */
[----:B------:R-:W-:-:S04]  /*3120*/  IMAD.U32 R244, R244, 0x10000, RZ ;  /* 0x00010000f4f47824 */ /* 0x000fc800078e00ff */
[----:B------:R-:W-:Y:S01]  /*3130*/  FFMA.FTZ R250, R212, R244, R250 ;  /* 0x000000f4d4fa7223 */ /* 0x000fe200000100fa */
[----:B------:R-:W-:-:S05]  /*3140*/  SHF.L.U32 R244, R249, 0x10, RZ ;  /* 0x00000010f9f47819 */ /* 0x000fca00000006ff */
[----:B------:R-:W-:Y:S02]  /*3150*/  FFMA.FTZ R252, R103, R244, R252 ;  /* 0x000000f467fc7223 */ /* 0x000fe400000100fc */
[----:B------:R-:W5:Y:S01]  /*3160*/  LDG.E.CONSTANT R244, desc[UR14][R126.64+0x404] ;  /* 0x0004040e7ef47981 */ /* 0x000f62000c1e9900 */
[----:B------:R-:W-:-:S05]  /*3170*/  PRMT R249, R249, 0x7632, R249 ;  /* 0x00007632f9f97816 */ /* 0x000fca00000000f9 */
[----:B------:R-:W-:-:S04]  /*3180*/  IMAD.U32 R249, R249, 0x10000, RZ ;  /* 0x00010000f9f97824 */ /* 0x000fc800078e00ff */
[----:B------:R-:W-:Y:S01]  /*3190*/  FFMA.FTZ R250, R216, R249, R250 ;  /* 0x000000f9d8fa7223 */ /* 0x000fe200000100fa */
[C---:B------:R-:W-:Y:S01]  /*31a0*/  IMAD.U32 R249, R124.reuse, 0x10000, RZ ;  /* 0x000100007cf97824 */ /* 0x040fe200078e00ff */
[----:B------:R-:W-:-:S03]  /*31b0*/  PRMT R124, R124, 0x7632, R124 ;  /* 0x000076327c7c7816 */ /* 0x000fc6000000007c */
[----:B------:R-:W-:Y:S02]  /*31c0*/  FFMA.FTZ R249, R64, R249, R252 ;  /* 0x000000f940f97223 */ /* 0x000fe400000100fc */
[----:B------:R-:W-:Y:S02]  /*31d0*/  IMAD.U32 R252, R124, 0x10000, RZ ;  /* 0x000100007cfc7824 */ /* 0x000fe400078e00ff */
[----:B------:R-:W5:Y:S02]  /*31e0*/  LDG.E.CONSTANT R124, desc[UR14][R126.64+0x604] ;  /* 0x0006040e7e7c7981 */ /* 0x000f64000c1e9900 */
[----:B------:R-:W-:Y:S01]  /*31f0*/  FFMA.FTZ R250, R220, R252, R250 ;  /* 0x000000fcdcfa7223 */ /* 0x000fe200000100fa */
[----:B------:R-:W-:-:S05]  /*3200*/  SHF.L.U32 R252, R243, 0x10, RZ ;  /* 0x00000010f3fc7819 */ /* 0x000fca00000006ff */
[----:B------:R-:W-:Y:S01]  /*3210*/  FFMA.FTZ R249, R68, R252, R249 ;  /* 0x000000fc44f97223 */ /* 0x000fe200000100f9 */
[----:B------:R-:W-:Y:S02]  /*3220*/  PRMT R252, R243, 0x7632, R252 ;  /* 0x00007632f3fc7816 */ /* 0x000fe400000000fc */
[----:B------:R-:W5:Y:S03]  /*3230*/  LDG.E.CONSTANT R243, desc[UR14][R126.64+0x804] ;  /* 0x0008040e7ef37981 */ /* 0x000f66000c1e9900 */
[----:B------:R-:W-:-:S04]  /*3240*/  IMAD.U32 R252, R252, 0x10000, RZ ;  /* 0x00010000fcfc7824 */ /* 0x000fc800078e00ff */
[----:B------:R-:W-:Y:S01]  /*3250*/  FFMA.FTZ R250, R224, R252, R250 ;  /* 0x000000fce0fa7223 */ /* 0x000fe200000100fa */
[----:B---3--:R-:W-:-:S04]  /*3260*/  IMAD.U32 R252, R247, 0x10000, RZ ;  /* 0x00010000f7fc7824 */ /* 0x008fc800078e00ff */
[----:B------:R-:W-:Y:S01]  /*3270*/  FFMA.FTZ R249, R80, R252, R249 ;  /* 0x000000fc50f97223 */ /* 0x000fe200000100f9 */
[----:B------:R-:W-:Y:S02]  /*3280*/  PRMT R252, R247, 0x7632, R252 ;  /* 0x00007632f7fc7816 */ /* 0x000fe400000000fc */
[----:B------:R-:W3:Y:S03]  /*3290*/  LDG.E.CONSTANT R247, desc[UR14][R126.64+0xa04] ;  /* 0x000a040e7ef77981 */ /* 0x000ee6000c1e9900 */
[----:B------:R-:W-:-:S04]  /*32a0*/  IMAD.U32 R252, R252, 0x10000, RZ ;  /* 0x00010000fcfc7824 */ /* 0x000fc800078e00ff */
[----:B------:R-:W-:Y:S01]  /*32b0*/  FFMA.FTZ R250, R228, R252, R250 ;  /* 0x000000fce4fa7223 */ /* 0x000fe200000100fa */
[C---:B------:R-:W-:Y:S02]  /*32c0*/  PRMT R252, R248.reuse, 0x7632, R252 ;  /* 0x00007632f8fc7816 */ /* 0x040fe400000000fc */
[----:B------:R-:W-:-:S03]  /*32d0*/  SHF.L.U32 R248, R248, 0x10, RZ ;  /* 0x00000010f8f87819 */ /* 0x000fc600000006ff */
[----:B------:R-:W-:Y:S02]  /*32e0*/  IMAD.U32 R252, R252, 0x10000, RZ ;  /* 0x00010000fcfc7824 */ /* 0x000fe400078e00ff */
[--C-:B------:R-:W-:Y:S01]  /*32f0*/  FFMA.FTZ R248, R72, R248, R249.reuse ;  /* 0x000000f848f87223 */ /* 0x100fe200000100f9 */
[C---:B------:R-:W-:Y:S01]  /*3300*/  PRMT R249, R125.reuse, 0x7632, R249 ;  /* 0x000076327df97816 */ /* 0x040fe200000000f9 */
[----:B------:R-:W-:Y:S01]  /*3310*/  FFMA.FTZ R252, R232, R252, R250 ;  /* 0x000000fce8fc7223 */ /* 0x000fe200000100fa */
[----:B------:R-:W-:Y:S01]  /*3320*/  IMAD.U32 R125, R125, 0x10000, RZ ;  /* 0x000100007d7d7824 */ /* 0x000fe200078e00ff */
[----:B------:R-:W3:Y:S02]  /*3330*/  LDG.E.CONSTANT R250, desc[UR14][R126.64+0xc04] ;  /* 0x000c040e7efa7981 */ /* 0x000ee4000c1e9900 */
[----:B------:R-:W-:Y:S02]  /*3340*/  IMAD.U32 R249, R249, 0x10000, RZ ;  /* 0x00010000f9f97824 */ /* 0x000fe400078e00ff */
[----:B------:R-:W-:-:S02]  /*3350*/  FFMA.FTZ R125, R60, R125, R248 ;  /* 0x0000007d3c7d7223 */ /* 0x000fc400000100f8 */
[----:B------:R-:W-:Y:S01]  /*3360*/  FFMA.FTZ R249, R236, R249, R252 ;  /* 0x000000f9ecf97223 */ /* 0x000fe200000100fc */
[C---:B--2---:R-:W-:Y:S02]  /*3370*/  SHF.L.U32 R252, R246.reuse, 0x10, RZ ;  /* 0x00000010f6fc7819 */ /* 0x044fe400000006ff */
[----:B------:R-:W-:-:S03]  /*3380*/  PRMT R246, R246, 0x7632, R246 ;  /* 0x00007632f6f67816 */ /* 0x000fc600000000f6 */
[----:B------:R-:W-:Y:S02]  /*3390*/  FFMA.FTZ R252, R76, R252, R125 ;  /* 0x000000fc4cfc7223 */ /* 0x000fe4000001007d */
[----:B------:R-:W-:Y:S02]  /*33a0*/  IMAD.U32 R125, R246, 0x10000, RZ ;  /* 0x00010000f67d7824 */ /* 0x000fe400078e00ff */
[----:B------:R-:W2:Y:S02]  /*33b0*/  LDG.E.CONSTANT R246, desc[UR14][R126.64+0xe04] ;  /* 0x000e040e7ef67981 */ /* 0x000ea4000c1e9900 */
[----:B------:R-:W-:Y:S01]  /*33c0*/  FFMA.FTZ R249, R240, R125, R249 ;  /* 0x0000007df0f97223 */ /* 0x000fe200000100f9 */
[----:B----4-:R-:W-:-:S04]  /*33d0*/  IMAD.U32 R125, R245, 0x10000, RZ ;  /* 0x00010000f57d7824 */ /* 0x010fc800078e00ff */
[----:B------:R-:W-:Y:S02]  /*33e0*/  FMUL.FTZ R125, R108, R125 ;  /* 0x0000007d6c7d7220 */ /* 0x000fe40000410000 */
[----:B------:R-:W4:Y:S01]  /*33f0*/  LDL R108, [R1+0x2c] ;  /* 0x00002c00016c7983 */ /* 0x000f220000100800 */
[----:B------:R-:W-:Y:S01]  /*3400*/  PRMT R245, R245, 0x7632, R245 ;  /* 0x00007632f5f57816 */ /* 0x000fe200000000f5 */
[----:B-----5:R-:W-:-:S04]  /*3410*/  IMAD.U32 R248, R251, 0x10000, RZ ;  /* 0x00010000fbf87824 */ /* 0x020fc800078e00ff */
[----:B------:R-:W-:Y:S02]  /*3420*/  FFMA.FTZ R125, R79, R248, R125 ;  /* 0x000000f84f7d7223 */ /* 0x000fe4000001007d */
[----:B------:R-:W5:Y:S01]  /*3430*/  LDL R79, [R1+0x1c] ;  /* 0x00001c00014f7983 */ /* 0x000f620000100800 */
[----:B------:R-:W-:Y:S02]  /*3440*/  PRMT R251, R251, 0x7632, R251 ;  /* 0x00007632fbfb7816 */ /* 0x000fe400000000fb */
[----:B------:R-:W-:Y:S01]  /*3450*/  SHF.L.U32 R245, R245, 0x10, RZ ;  /* 0x00000010f5f57819 */ /* 0x000fe200000006ff */
[----:B------:R-:W2:Y:S02]  /*3460*/  LDG.E.CONSTANT R248, desc[UR14][R126.64+0x1004] ;  /* 0x0010040e7ef87981 */ /* 0x000ea4000c1e9900 */
[----:B------:R-:W-:Y:S02]  /*3470*/  IMAD.U32 R251, R251, 0x10000, RZ ;  /* 0x00010000fbfb7824 */ /* 0x000fe400078e00ff */
[----:B------:R-:W-:-:S04]  /*3480*/  FMUL.FTZ R245, R117, R245 ;  /* 0x000000f575f57220 */ /* 0x000fc80000410000 */
[----:B------:R-:W-:Y:S01]  /*3490*/  FFMA.FTZ R251, R113, R251, R245 ;  /* 0x000000fb71fb7223 */ /* 0x000fe200000100f5 */
[----:B------:R-:W-:-:S04]  /*34a0*/  IMAD.U32 R245, R244, 0x10000, RZ ;  /* 0x00010000f4f57824 */ /* 0x000fc800078e00ff */
[----:B------:R-:W-:Y:S02]  /*34b0*/  FFMA.FTZ R125, R54, R245, R125 ;  /* 0x000000f5367d7223 */ /* 0x000fe4000001007d */
[----:B------:R-:W2:Y:S01]  /*34c0*/  LDL R54, [R1+0xc] ;  /* 0x00000c0001367983 */ /* 0x000ea20000100800 */
[----:B------:R-:W-:-:S05]  /*34d0*/  PRMT R244, R244, 0x7632, R244 ;  /* 0x00007632f4f47816 */ /* 0x000fca00000000f4 */
[----:B------:R-:W-:Y:S02]  /*34e0*/  IMAD.U32 R245, R244, 0x10000, RZ ;  /* 0x00010000f4f57824 */ /* 0x000fe400078e00ff */
[----:B------:R-:W2:Y:S02]  /*34f0*/  LDG.E.CONSTANT R244, desc[UR14][R126.64+0x1204] ;  /* 0x0012040e7ef47981 */ /* 0x000ea4000c1e9900 */
[----:B------:R-:W-:Y:S01]  /*3500*/  FFMA.FTZ R251, R121, R245, R251 ;  /* 0x000000f579fb7223 */ /* 0x000fe200000100fb */
[C---:B------:R-:W-:Y:S02]  /*3510*/  SHF.L.U32 R245, R124.reuse, 0x10, RZ ;  /* 0x000000107cf57819 */ /* 0x040fe400000006ff */
[----:B------:R-:W-:-:S03]  /*3520*/  PRMT R124, R124, 0x7632, R124 ;  /* 0x000076327c7c7816 */ /* 0x000fc6000000007c */
[----:B----4-:R-:W-:Y:S02]  /*3530*/  FFMA.FTZ R125, R108, R245, R125 ;  /* 0x000000f56c7d7223 */ /* 0x010fe4000001007d */
[----:B------:R-:W-:Y:S01]  /*3540*/  IMAD.U32 R245, R124, 0x10000, RZ ;  /* 0x000100007cf57824 */ /* 0x000fe200078e00ff */
[----:B------:R-:W4:Y:S04]  /*3550*/  LDL R108, [R1+0x48] ;  /* 0x00004800016c7983 */ /* 0x000f280000100800 */
[----:B------:R-:W4:Y:S01]  /*3560*/  LDG.E.CONSTANT R124, desc[UR14][R126.64+0x1404] ;  /* 0x0014040e7e7c7981 */ /* 0x000f22000c1e9900 */
[----:B------:R-:W-:Y:S01]  /*3570*/  FFMA.FTZ R251, R129, R245, R251 ;  /* 0x000000f581fb7223 */ /* 0x000fe200000100fb */
[----:B------:R-:W-:-:S04]  /*3580*/  IMAD.U32 R245, R243, 0x10000, RZ ;  /* 0x00010000f3f57824 */ /* 0x000fc800078e00ff */
[----:B-----5:R-:W-:Y:S01]  /*3590*/  FFMA.FTZ R125, R79, R245, R125 ;  /* 0x000000f54f7d7223 */ /* 0x020fe2000001007d */
[----:B------:R-:W-:Y:S01]  /*35a0*/  PRMT R245, R243, 0x7632, R245 ;  /* 0x00007632f3f57816 */ /* 0x000fe200000000f5 */
[----:B------:R-:W5:Y:S04]  /*35b0*/  LDL R79, [R1+0x58] ;  /* 0x00005800014f7983 */ /* 0x000f680000100800 */
[----:B------:R-:W5:Y:S01]  /*35c0*/  LDG.E.CONSTANT R243, desc[UR14][R126.64+0x1604] ;  /* 0x0016040e7ef37981 */ /* 0x000f62000c1e9900 */
[----:B------:R-:W-:-:S04]  /*35d0*/  IMAD.U32 R245, R245, 0x10000, RZ ;  /* 0x00010000f5f57824 */ /* 0x000fc800078e00ff */
[----:B------:R-:W-:Y:S01]  /*35e0*/  FFMA.FTZ R251, R133, R245, R251 ;  /* 0x000000f585fb7223 */ /* 0x000fe200000100fb */
[C---:B---3--:R-:W-:Y:S02]  /*35f0*/  SHF.L.U32 R245, R247.reuse, 0x10, RZ ;  /* 0x00000010f7f57819 */ /* 0x048fe400000006ff */
[----:B------:R-:W-:-:S03]  /*3600*/  PRMT R247, R247, 0x7632, R247 ;  /* 0x00007632f7f77816 */ /* 0x000fc600000000f7 */
[----:B--2---:R-:W-:Y:S02]  /*3610*/  FFMA.FTZ R125, R54, R245, R125 ;  /* 0x000000f5367d7223 */ /* 0x004fe4000001007d */
[----:B------:R-:W2:Y:S01]  /*3620*/  LDG.E.CONSTANT R245, desc[UR14][R126.64+0x1804] ;  /* 0x0018040e7ef57981 */ /* 0x000ea2000c1e9900 */
[----:B------:R-:W-:-:S03]  /*3630*/  IMAD.U32 R247, R247, 0x10000, RZ ;  /* 0x00010000f7f77824 */ /* 0x000fc600078e00ff */
[----:B------:R-:W3:Y:S01]  /*3640*/  LDL R54, [R1+0x38] ;  /* 0x0000380001367983 */ /* 0x000ee20000100800 */
[----:B------:R-:W-:Y:S01]  /*3650*/  FFMA.FTZ R251, R137, R247, R251 ;  /* 0x000000f789fb7223 */ /* 0x000fe200000100fb */
[----:B------:R-:W-:-:S04]  /*3660*/  IMAD.U32 R247, R250, 0x10000, RZ ;  /* 0x00010000faf77824 */ /* 0x000fc800078e00ff */
[----:B------:R-:W-:Y:S02]  /*3670*/  FFMA.FTZ R125, R51, R247, R125 ;  /* 0x000000f7337d7223 */ /* 0x000fe4000001007d */
[----:B------:R-:W3:Y:S01]  /*3680*/  LDG.E.CONSTANT R247, desc[UR14][R126.64+0x1a04] ;  /* 0x001a040e7ef77981 */ /* 0x000ee2000c1e9900 */
[----:B------:R-:W-:-:S05]  /*3690*/  PRMT R250, R250, 0x7632, R250 ;  /* 0x00007632fafa7816 */ /* 0x000fca00000000fa */
[----:B------:R-:W-:-:S04]  /*36a0*/  IMAD.U32 R250, R250, 0x10000, RZ ;  /* 0x00010000fafa7824 */ /* 0x000fc800078e00ff */
[----:B------:R-:W-:Y:S01]  /*36b0*/  FFMA.FTZ R251, R141, R250, R251 ;  /* 0x000000fa8dfb7223 */ /* 0x000fe200000100fb */
[C---:B------:R-:W-:Y:S02]  /*36c0*/  SHF.L.U32 R250, R246.reuse, 0x10, RZ ;  /* 0x00000010f6fa7819 */ /* 0x040fe400000006ff */
[----:B------:R-:W-:-:S03]  /*36d0*/  PRMT R246, R246, 0x7632, R246 ;  /* 0x00007632f6f67816 */ /* 0x000fc600000000f6 */
[----:B------:R-:W-:Y:S02]  /*36e0*/  FFMA.FTZ R125, R47, R250, R125 ;  /* 0x000000fa2f7d7223 */ /* 0x000fe4000001007d */
[----:B------:R-:W-:Y:S01]  /*36f0*/  IMAD.U32 R246, R246, 0x10000, RZ ;  /* 0x00010000f6f67824 */ /* 0x000fe200078e00ff */
[----:B------:R-:W3:Y:S03]  /*3700*/  LDG.E.CONSTANT R250, desc[UR14][R126.64+0x1c04] ;  /* 0x001c040e7efa7981 */ /* 0x000ee6000c1e9900 */
[----:B------:R-:W-:Y:S01]  /*3710*/  FFMA.FTZ R251, R145, R246, R251 ;  /* 0x000000f691fb7223 */ /* 0x000fe200000100fb */
[C---:B------:R-:W-:Y:S01]  /*3720*/  IMAD.U32 R246, R248.reuse, 0x10000, RZ ;  /* 0x00010000f8f67824 */ /* 0x040fe200078e00ff */
[----:B------:R-:W-:-:S03]  /*3730*/  PRMT R248, R248, 0x7632, R248 ;  /* 0x00007632f8f87816 */ /* 0x000fc600000000f8 */
[----:B------:R-:W-:Y:S02]  /*3740*/  FFMA.FTZ R125, R43, R246, R125 ;  /* 0x000000f62b7d7223 */ /* 0x000fe4000001007d */
[----:B------:R-:W-:Y:S01]  /*3750*/  IMAD.U32 R248, R248, 0x10000, RZ ;  /* 0x00010000f8f87824 */ /* 0x000fe200078e00ff */
[----:B------:R-:W3:Y:S03]  /*3760*/  LDG.E.CONSTANT R246, desc[UR14][R126.64+0x1e04] ;  /* 0x001e040e7ef67981 */ /* 0x000ee6000c1e9900 */
[----:B------:R-:W-:Y:S01]  /*3770*/  FFMA.FTZ R251, R149, R248, R251 ;  /* 0x000000f895fb7223 */ /* 0x000fe200000100fb */
[C---:B------:R-:W-:Y:S02]  /*3780*/  SHF.L.U32 R248, R244.reuse, 0x10, RZ ;  /* 0x00000010f4f87819 */ /* 0x040fe400000006ff */
[----:B------:R-:W-:-:S03]  /*3790*/  PRMT R244, R244, 0x7632, R244 ;  /* 0x00007632f4f47816 */ /* 0x000fc600000000f4 */
[----:B------:R-:W-:Y:S02]  /*37a0*/  FFMA.FTZ R125, R39, R248, R125 ;  /* 0x000000f8277d7223 */ /* 0x000fe4000001007d */
[----:B------:R-:W-:Y:S02]  /*37b0*/  IMAD.U32 R248, R244, 0x10000, RZ ;  /* 0x00010000f4f87824 */ /* 0x000fe400078e00ff */
[----:B------:R-:W3:Y:S02]  /*37c0*/  LDG.E.CONSTANT R244, desc[UR14][R126.64+0x2004] ;  /* 0x0020040e7ef47981 */ /* 0x000ee4000c1e9900 */
[----:B------:R-:W-:Y:S01]  /*37d0*/  FFMA.FTZ R251, R153, R248, R251 ;  /* 0x000000f899fb7223 */ /* 0x000fe200000100fb */
[C---:B----4-:R-:W-:Y:S01]  /*37e0*/  IMAD.U32 R248, R124.reuse, 0x10000, RZ ;  /* 0x000100007cf87824 */ /* 0x050fe200078e00ff */
[----:B------:R-:W-:-:S03]  /*37f0*/  PRMT R124, R124, 0x7632, R124 ;  /* 0x000076327c7c7816 */ /* 0x000fc6000000007c */
[----:B------:R-:W-:Y:S02]  /*3800*/  FFMA.FTZ R125, R35, R248, R125 ;  /* 0x000000f8237d7223 */ /* 0x000fe4000001007d */
[----:B------:R-:W-:Y:S02]  /*3810*/  IMAD.U32 R248, R124, 0x10000, RZ ;  /* 0x000100007cf87824 */ /* 0x000fe400078e00ff */
[----:B------:R-:W4:Y:S02]  /*3820*/  LDG.E.CONSTANT R124, desc[UR14][R126.64+0x2204] ;  /* 0x0022040e7e7c7981 */ /* 0x000f24000c1e9900 */
[----:B------:R-:W-:Y:S01]  /*3830*/  FFMA.FTZ R251, R157, R248, R251 ;  /* 0x000000f89dfb7223 */ /* 0x000fe200000100fb */
[C---:B-----5:R-:W-:Y:S02]  /*3840*/  SHF.L.U32 R248, R243.reuse, 0x10, RZ ;  /* 0x00000010f3f87819 */ /* 0x060fe400000006ff */
[----:B------:R-:W-:-:S03]  /*3850*/  PRMT R243, R243, 0x7632, R243 ;  /* 0x00007632f3f37816 */ /* 0x000fc600000000f3 */
[----:B------:R-:W-:Y:S02]  /*3860*/  FFMA.FTZ R125, R31, R248, R125 ;  /* 0x000000f81f7d7223 */ /* 0x000fe4000001007d */
[----:B------:R-:W5:Y:S01]  /*3870*/  LDG.E.CONSTANT R248, desc[UR14][R126.64+0x2404] ;  /* 0x0024040e7ef87981 */ /* 0x000f62000c1e9900 */
[----:B------:R-:W-:-:S04]  /*3880*/  IMAD.U32 R243, R243, 0x10000, RZ ;  /* 0x00010000f3f37824 */ /* 0x000fc800078e00ff */
[----:B------:R-:W-:Y:S01]  /*3890*/  FFMA.FTZ R251, R161, R243, R251 ;  /* 0x000000f3a1fb7223 */ /* 0x000fe200000100fb */
[C---:B--2---:R-:W-:Y:S01]  /*38a0*/  IMAD.U32 R243, R245.reuse, 0x10000, RZ ;  /* 0x00010000f5f37824 */ /* 0x044fe200078e00ff */
[----:B------:R-:W-:-:S03]  /*38b0*/  PRMT R245, R245, 0x7632, R245 ;  /* 0x00007632f5f57816 */ /* 0x000fc600000000f5 */
[----:B------:R-:W-:Y:S02]  /*38c0*/  FFMA.FTZ R125, R27, R243, R125 ;  /* 0x000000f31b7d7223 */ /* 0x000fe4000001007d */
[----:B------:R-:W2:Y:S01]  /*38d0*/  LDG.E.CONSTANT R243, desc[UR14][R126.64+0x2604] ;  /* 0x0026040e7ef37981 */ /* 0x000ea2000c1e9900 */
[----:B------:R-:W-:-:S04]  /*38e0*/  IMAD.U32 R245, R245, 0x10000, RZ ;  /* 0x00010000f5f57824 */ /* 0x000fc800078e00ff */
[----:B------:R-:W-:Y:S01]  /*38f0*/  FFMA.FTZ R251, R165, R245, R251 ;  /* 0x000000f5a5fb7223 */ /* 0x000fe200000100fb */
[----:B---3--:R-:W-:-:S05]  /*3900*/  SHF.L.U32 R245, R247, 0x10, RZ ;  /* 0x00000010f7f57819 */ /* 0x008fca00000006ff */
[----:B------:R-:W-:Y:S02]  /*3910*/  FFMA.FTZ R125, R23, R245, R125 ;  /* 0x000000f5177d7223 */ /* 0x000fe4000001007d */
[----:B------:R-:W3:Y:S01]  /*3920*/  LDG.E.CONSTANT R245, desc[UR14][R126.64+0x2804] ;  /* 0x0028040e7ef57981 */ /* 0x000ee2000c1e9900 */
[----:B------:R-:W-:-:S05]  /*3930*/  PRMT R247, R247, 0x7632, R247 ;  /* 0x00007632f7f77816 */ /* 0x000fca00000000f7 */
[----:B------:R-:W-:-:S04]  /*3940*/  IMAD.U32 R247, R247, 0x10000, RZ ;  /* 0x00010000f7f77824 */ /* 0x000fc800078e00ff */
        /* <DEDUP_REMOVED lines=16> */
[----:B------:R-:W-:Y:S02]  /*3a50*/  IMAD.U32 R246, R244, 0x10000, RZ ;  /* 0x00010000f4f67824 */ /* 0x000fe400078e00ff */
[----:B------:R-:W3:Y:S02]  /*3a60*/  LDG.E.CONSTANT R244, desc[UR14][R126.64+0x2e04] ;  /* 0x002e040e7ef47981 */ /* 0x000ee4000c1e9900 */
[----:B------:R-:W-:Y:S01]  /*3a70*/  FFMA.FTZ R251, R181, R246, R251 ;  /* 0x000000f6b5fb7223 */ /* 0x000fe200000100fb */
[C---:B----4-:R-:W-:Y:S02]  /*3a80*/  SHF.L.U32 R246, R124.reuse, 0x10, RZ ;  /* 0x000000107cf67819 */ /* 0x050fe400000006ff */
[----:B------:R-:W-:-:S03]  /*3a90*/  PRMT R124, R124, 0x7632, R124 ;  /* 0x000076327c7c7816 */ /* 0x000fc6000000007c */
[----:B------:R-:W-:Y:S02]  /*3aa0*/  FFMA.FTZ R125, R7, R246, R125 ;  /* 0x000000f6077d7223 */ /* 0x000fe4000001007d */
[----:B------:R-:W-:Y:S02]  /*3ab0*/  IMAD.U32 R246, R124, 0x10000, RZ ;  /* 0x000100007cf67824 */ /* 0x000fe400078e00ff */
[----:B------:R-:W4:Y:S02]  /*3ac0*/  LDG.E.CONSTANT R124, desc[UR14][R126.64+0x3004] ;  /* 0x0030040e7e7c7981 */ /* 0x000f24000c1e9900 */
[----:B------:R-:W-:Y:S01]  /*3ad0*/  FFMA.FTZ R251, R185, R246, R251 ;  /* 0x000000f6b9fb7223 */ /* 0x000fe200000100fb */
[C---:B-----5:R-:W-:Y:S01]  /*3ae0*/  PRMT R246, R248.reuse, 0x7632, R246 ;  /* 0x00007632f8f67816 */ /* 0x060fe200000000f6 */
[----:B------:R-:W-:-:S04]  /*3af0*/  IMAD.U32 R248, R248, 0x10000, RZ ;  /* 0x00010000f8f87824 */ /* 0x000fc800078e00ff */
[----:B------:R-:W-:Y:S02]  /*3b00*/  FFMA.FTZ R125, R3, R248, R125 ;  /* 0x000000f8037d7223 */ /* 0x000fe4000001007d */
[----:B------:R-:W5:Y:S01]  /*3b10*/  LDG.E.CONSTANT R248, desc[UR14][R126.64+0x3204] ;  /* 0x0032040e7ef87981 */ /* 0x000f62000c1e9900 */
[----:B------:R-:W-:-:S04]  /*3b20*/  IMAD.U32 R246, R246, 0x10000, RZ ;  /* 0x00010000f6f67824 */ /* 0x000fc800078e00ff */
[----:B------:R-:W-:Y:S01]  /*3b30*/  FFMA.FTZ R251, R189, R246, R251 ;  /* 0x000000f6bdfb7223 */ /* 0x000fe200000100fb */
[C---:B--2---:R-:W-:Y:S02]  /*3b40*/  SHF.L.U32 R246, R243.reuse, 0x10, RZ ;  /* 0x00000010f3f67819 */ /* 0x044fe400000006ff */
[----:B------:R-:W-:-:S03]  /*3b50*/  PRMT R243, R243, 0x7632, R243 ;  /* 0x00007632f3f37816 */ /* 0x000fc600000000f3 */
[----:B------:R-:W-:Y:S02]  /*3b60*/  FFMA.FTZ R125, R56, R246, R125 ;  /* 0x000000f6387d7223 */ /* 0x000fe4000001007d */
[----:B------:R-:W2:Y:S01]  /*3b70*/  LDG.E.CONSTANT R246, desc[UR14][R126.64+0x3404] ;  /* 0x0034040e7ef67981 */ /* 0x000ea2000c1e9900 */
[----:B------:R-:W-:-:S04]  /*3b80*/  IMAD.U32 R243, R243, 0x10000, RZ ;  /* 0x00010000f3f37824 */ /* 0x000fc800078e00ff */
[----:B------:R-:W-:Y:S01]  /*3b90*/  FFMA.FTZ R251, R193, R243, R251 ;  /* 0x000000f3c1fb7223 */ /* 0x000fe200000100fb */
[----:B---3--:R-:W-:-:S04]  /*3ba0*/  IMAD.U32 R243, R245, 0x10000, RZ ;  /* 0x00010000f5f37824 */ /* 0x008fc800078e00ff */
[----:B------:R-:W-:Y:S02]  /*3bb0*/  FFMA.FTZ R125, R84, R243, R125 ;  /* 0x000000f3547d7223 */ /* 0x000fe4000001007d */
[----:B------:R-:W3:Y:S01]  /*3bc0*/  LDG.E.CONSTANT R243, desc[UR14][R126.64+0x3604] ;  /* 0x0036040e7ef37981 */ /* 0x000ee2000c1e9900 */
[----:B------:R-:W-:-:S05]  /*3bd0*/  PRMT R245, R245, 0x7632, R245 ;  /* 0x00007632f5f57816 */ /* 0x000fca00000000f5 */
[----:B------:R-:W-:-:S04]  /*3be0*/  IMAD.U32 R245, R245, 0x10000, RZ ;  /* 0x00010000f5f57824 */ /* 0x000fc800078e00ff */
[----:B------:R-:W-:Y:S01]  /*3bf0*/  FFMA.FTZ R251, R197, R245, R251 ;  /* 0x000000f5c5fb7223 */ /* 0x000fe200000100fb */
[C---:B------:R-:W-:Y:S02]  /*3c00*/  SHF.L.U32 R245, R247.reuse, 0x10, RZ ;  /* 0x00000010f7f57819 */ /* 0x040fe400000006ff */
[----:B------:R-:W-:-:S05]  /*3c10*/  PRMT R247, R247, 0x7632, R247 ;  /* 0x00007632f7f77816 */ /* 0x000fca00000000f7 */
[----:B------:R-:W-:-:S04]  /*3c20*/  IMAD.U32 R247, R247, 0x10000, RZ ;  /* 0x00010000f7f77824 */ /* 0x000fc800078e00ff */
[----:B------:R-:W-:Y:S01]  /*3c30*/  FFMA.FTZ R251, R201, R247, R251 ;  /* 0x000000f7c9fb7223 */ /* 0x000fe200000100fb */
[C---:B------:R-:W-:Y:S01]  /*3c40*/  IMAD.U32 R247, R250.reuse, 0x10000, RZ ;  /* 0x00010000faf77824 */ /* 0x040fe200078e00ff */
[----:B------:R-:W-:-:S05]  /*3c50*/  PRMT R250, R250, 0x7632, R250 ;  /* 0x00007632fafa7816 */ /* 0x000fca00000000fa */
[----:B------:R-:W-:-:S04]  /*3c60*/  IMAD.U32 R250, R250, 0x10000, RZ ;  /* 0x00010000fafa7824 */ /* 0x000fc800078e00ff */
[----:B------:R-:W-:Y:S01]  /*3c70*/  FFMA.FTZ R251, R205, R250, R251 ;  /* 0x000000facdfb7223 */ /* 0x000fe200000100fb */
[C---:B------:R-:W-:Y:S02]  /*3c80*/  SHF.L.U32 R250, R244.reuse, 0x10, RZ ;  /* 0x00000010f4fa7819 */ /* 0x040fe400000006ff */
[----:B------:R-:W-:Y:S01]  /*3c90*/  PRMT R244, R244, 0x7632, R244 ;  /* 0x00007632f4f47816 */ /* 0x000fe200000000f4 */
[----:B------:R-:W-:Y:S02]  /*3ca0*/  FFMA.FTZ R125, R88, R245, R125 ;  /* 0x000000f5587d7223 */ /* 0x000fe4000001007d */
[----:B------:R-:W3:Y:S02]  /*3cb0*/  LDG.E.CONSTANT R245, desc[UR14][R126.64+0x3804] ;  /* 0x0038040e7ef57981 */ /* 0x000ee4000c1e9900 */
[----:B------:R-:W-:Y:S02]  /*3cc0*/  IMAD.U32 R244, R244, 0x10000, RZ ;  /* 0x00010000f4f47824 */ /* 0x000fe400078e00ff */
[----:B------:R-:W-:-:S02]  /*3cd0*/  FFMA.FTZ R125, R92, R247, R125 ;  /* 0x000000f75c7d7223 */ /* 0x000fc4000001007d */
[----:B------:R-:W3:Y:S01]  /*3ce0*/  LDG.E.CONSTANT R247, desc[UR14][R126.64+0x3a04] ;  /* 0x003a040e7ef77981 */ /* 0x000ee2000c1e9900 */
[----:B------:R-:W-:Y:S01]  /*3cf0*/  FFMA.FTZ R251, R209, R244, R251 ;  /* 0x000000f4d1fb7223 */ /* 0x000fe200000100fb */
[----:B------:R-:W-:Y:S02]  /*3d00*/  FFMA.FTZ R125, R96, R250, R125 ;  /* 0x000000fa607d7223 */ /* 0x000fe4000001007d */
[----:B------:R-:W3:Y:S01]  /*3d10*/  LDG.E.CONSTANT R250, desc[UR14][R126.64+0x3c04] ;  /* 0x003c040e7efa7981 */ /* 0x000ee2000c1e9900 */
[----:B----4-:R-:W-:-:S04]  /*3d20*/  IMAD.U32 R244, R124, 0x10000, RZ ;  /* 0x000100007cf47824 */ /* 0x010fc800078e00ff */
[----:B------:R-:W-:Y:S01]  /*3d30*/  FFMA.FTZ R125, R100, R244, R125 ;  /* 0x000000f4647d7223 */ /* 0x000fe2000001007d */
[----:B------:R-:W-:Y:S02]  /*3d40*/  PRMT R244, R124, 0x7632, R244 ;  /* 0x000076327cf47816 */ /* 0x000fe400000000f4 */
[----:B------:R-:W4:Y:S03]  /*3d50*/  LDG.E.CONSTANT R124, desc[UR14][R126.64+0x3e04] ;  /* 0x003e040e7e7c7981 */ /* 0x000f26000c1e9900 */
[----:B------:R-:W-:-:S04]  /*3d60*/  IMAD.U32 R244, R244, 0x10000, RZ ;  /* 0x00010000f4f47824 */ /* 0x000fc800078e00ff */
[----:B------:R-:W-:Y:S01]  /*3d70*/  FFMA.FTZ R251, R213, R244, R251 ;  /* 0x000000f4d5fb7223 */ /* 0x000fe200000100fb */
[----:B-----5:R-:W-:-:S05]  /*3d80*/  PRMT R244, R248, 0x7632, R244 ;  /* 0x00007632f8f47816 */ /* 0x020fca00000000f4 */
[----:B------:R-:W-:Y:S01]  /*3d90*/  IMAD.U32 R244, R244, 0x10000, RZ ;  /* 0x00010000f4f47824 */ /* 0x000fe200078e00ff */
[----:B------:R-:W-:-:S03]  /*3da0*/  SHF.L.U32 R248, R248, 0x10, RZ ;  /* 0x00000010f8f87819 */ /* 0x000fc600000006ff */
[----:B------:R-:W-:Y:S02]  /*3db0*/  FFMA.FTZ R251, R217, R244, R251 ;  /* 0x000000f4d9fb7223 */ /* 0x000fe400000100fb */
[----:B------:R-:W5:Y:S01]  /*3dc0*/  LDG.E.CONSTANT R244, desc[UR14][R126.64+0x208] ;  /* 0x0002080e7ef47981 */ /* 0x000f62000c1e9900 */
        /* <DEDUP_REMOVED lines=18> */
[----:B------:R-:W-:-:S05]  /*3ef0*/  PRMT R247, R247, 0x7632, R247 ;  /* 0x00007632f7f77816 */ /* 0x000fca00000000f7 */
[----:B------:R-:W-:-:S04]  /*3f00*/  IMAD.U32 R247, R247, 0x10000, RZ ;  /* 0x00010000f7f77824 */ /* 0x000fc800078e00ff */
[--C-:B------:R-:W-:Y:S01]  /*3f10*/  FFMA.FTZ R247, R233, R247, R251.reuse ;  /* 0x000000f7e9f77223 */ /* 0x100fe200000100fb */
[C---:B------:R-:W-:Y:S01]  /*3f20*/  PRMT R251, R250.reuse, 0x7632, R251 ;  /* 0x00007632fafb7816 */ /* 0x040fe200000000fb */
[----:B------:R-:W-:Y:S02]  /*3f30*/  FFMA.FTZ R125, R81, R243, R125 ;  /* 0x000000f3517d7223 */ /* 0x000fe4000001007d */
[----:B------:R-:W3:Y:S02]  /*3f40*/  LDG.E.CONSTANT R243, desc[UR14][R126.64+0x608] ;  /* 0x0006080e7ef37981 */ /* 0x000ee4000c1e9900 */
[----:B------:R-:W-:Y:S02]  /*3f50*/  IMAD.U32 R251, R251, 0x10000, RZ ;  /* 0x00010000fbfb7824 */ /* 0x000fe400078e00ff */
[----:B------:R-:W-:Y:S01]  /*3f60*/  FFMA.FTZ R125, R73, R245, R125 ;  /* 0x000000f5497d7223 */ /* 0x000fe2000001007d */
[----:B------:R-:W-:Y:S02]  /*3f70*/  IMAD.U32 R250, R250, 0x10000, RZ ;  /* 0x00010000fafa7824 */ /* 0x000fe400078e00ff */
[----:B------:R-:W-:Y:S01]  /*3f80*/  FADD.FTZ R249, R252, R249 ;  /* 0x000000f9fcf97221 */ /* 0x000fe20000010000 */
[----:B------:R-:W-:Y:S01]  /*3f90*/  FFMA.FTZ R247, R237, R251, R247 ;  /* 0x000000fbedf77223 */ /* 0x000fe200000100f7 */
[----:B------:R-:W3:Y:S01]  /*3fa0*/  LDG.E.CONSTANT R245, desc[UR14][R126.64+0x808] ;  /* 0x0008080e7ef57981 */ /* 0x000ee2000c1e9900 */
[----:B------:R-:W-:-:S03]  /*3fb0*/  FFMA.FTZ R125, R61, R250, R125 ;  /* 0x000000fa3d7d7223 */ /* 0x000fc6000001007d */
[----:B------:R-:W3:Y:S01]  /*3fc0*/  LDG.E.CONSTANT R250, desc[UR14][R126.64+0xa08] ;  /* 0x000a080e7efa7981 */ /* 0x000ee2000c1e9900 */
[----:B----4-:R-:W-:-:S05]  /*3fd0*/  SHF.L.U32 R251, R124, 0x10, RZ ;  /* 0x000000107cfb7819 */ /* 0x010fca00000006ff */
[----:B------:R-:W-:Y:S01]  /*3fe0*/  FFMA.FTZ R251, R77, R251, R125 ;  /* 0x000000fb4dfb7223 */ /* 0x000fe2000001007d */
[----:B-----5:R-:W-:Y:S01]  /*3ff0*/  IMAD.U32 R252, R244, 0x10000, RZ ;  /* 0x00010000f4fc7824 */ /* 0x020fe200078e00ff */
[----:B------:R-:W-:Y:S01]  /*4000*/  PRMT R124, R124, 0x7632, R124 ;  /* 0x000076327c7c7816 */ /* 0x000fe2000000007c */
[----:B------:R-:W4:Y:S02]  /*4010*/  LDG.E.CONSTANT R125, desc[UR14][R126.64+0xc08] ;  /* 0x000c080e7e7d7981 */ /* 0x000f24000c1e9900 */
[----:B------:R-:W-:Y:S02]  /*4020*/  FMUL.FTZ R252, R108, R252 ;  /* 0x000000fc6cfc7220 */ /* 0x000fe40000410000 */
[----:B------:R-:W5:Y:S01]  /*4030*/  LDL R108, [R1+0x28] ;  /* 0x00002800016c7983 */ /* 0x000f620000100800 */
[----:B------:R-:W-:Y:S01]  /*4040*/  FADD.FTZ R249, R251, R249 ;  /* 0x000000f9fbf97221 */ /* 0x000fe20000010000 */
[----:B--2---:R-:W-:Y:S01]  /*4050*/  IMAD.U32 R251, R248, 0x10000, RZ ;  /* 0x00010000f8fb7824 */ /* 0x004fe200078e00ff */
[----:B------:R-:W-:-:S02]  /*4060*/  PRMT R244, R244, 0x7632, R244 ;  /* 0x00007632f4f47816 */ /* 0x000fc400000000f4 */
[----:B------:R-:W-:Y:S01]  /*4070*/  PRMT R248, R248, 0x7632, R248 ;  /* 0x00007632f8f87816 */ /* 0x000fe200000000f8 */
[----:B------:R-:W-:Y:S01]  /*4080*/  FFMA.FTZ R251, R79, R251, R252 ;  /* 0x000000fb4ffb7223 */ /* 0x000fe200000100fc */
[----:B------:R-:W-:Y:S01]  /*4090*/  SHF.L.U32 R252, R244, 0x10, RZ ;  /* 0x00000010f4fc7819 */ /* 0x000fe200000006ff */
[----:B------:R-:W2:Y:S02]  /*40a0*/  LDL R79, [R1+0x18] ;  /* 0x00001800014f7983 */ /* 0x000ea40000100800 */
[----:B------:R-:W-:Y:S02]  /*40b0*/  IMAD.U32 R248, R248, 0x10000, RZ ;  /* 0x00010000f8f87824 */ /* 0x000fe400078e00ff */
[----:B------:R-:W-:Y:S01]  /*40c0*/  FMUL.FTZ R252, R118, R252 ;  /* 0x000000fc76fc7220 */ /* 0x000fe20000410000 */
[----:B------:R-:W-:Y:S01]  /*40d0*/  IMAD.U32 R124, R124, 0x10000, RZ ;  /* 0x000100007c7c7824 */ /* 0x000fe200078e00ff */
[----:B------:R-:W4:Y:S02]  /*40e0*/  LDG.E.CONSTANT R244, desc[UR14][R126.64+0x1008] ;  /* 0x0010080e7ef47981 */ /* 0x000f24000c1e9900 */
[----:B------:R-:W-:Y:S01]  /*40f0*/  FFMA.FTZ R252, R114, R248, R252 ;  /* 0x000000f872fc7223 */ /* 0x000fe200000100fc */
[----:B---3--:R-:W-:-:S04]  /*4100*/  IMAD.U32 R248, R246, 0x10000, RZ ;  /* 0x00010000f6f87824 */ /* 0x008fc800078e00ff */
[----:B------:R-:W-:Y:S02]  /*4110*/  FFMA.FTZ R251, R54, R248, R251 ;  /* 0x000000f836fb7223 */ /* 0x000fe400000100fb */
[----:B------:R-:W3:Y:S01]  /*4120*/  LDL R54, [R1+0x8] ;  /* 0x0000080001367983 */ /* 0x000ee20000100800 */
[----:B------:R-:W-:-:S03]  /*4130*/  FFMA.FTZ R124, R241, R124, R247 ;  /* 0x0000007cf17c7223 */ /* 0x000fc600000100f7 */
[----:B------:R-:W4:Y:S01]  /*4140*/  LDG.E.CONSTANT R247, desc[UR14][R126.64+0xe08] ;  /* 0x000e080e7ef77981 */ /* 0x000f22000c1e9900 */
[----:B------:R-:W-:-:S03]  /*4150*/  PRMT R246, R246, 0x7632, R246 ;  /* 0x00007632f6f67816 */ /* 0x000fc600000000f6 */
[----:B------:R-:W4:Y:S02]  /*4160*/  LDG.E.CONSTANT R248, desc[UR14][R126.64+0x1208] ;  /* 0x0012080e7ef87981 */ /* 0x000f24000c1e9900 */
        /* <DEDUP_REMOVED lines=9> */
[--C-:B------:R-:W-:Y:S01]  /*4200*/  FFMA.FTZ R245, R134, R245, R252.reuse ;  /* 0x000000f586f57223 */ /* 0x100fe200000100fc */
[C---:B------:R-:W-:Y:S02]  /*4210*/  PRMT R252, R250.reuse, 0x7632, R252 ;  /* 0x00007632fafc7816 */ /* 0x040fe400000000fc */
[----:B------:R-:W-:-:S03]  /*4220*/  SHF.L.U32 R250, R250, 0x10, RZ ;  /* 0x00000010fafa7819 */ /* 0x000fc600000006ff */
[----:B------:R-:W-:-:S04]  /*4230*/  IMAD.U32 R252, R252, 0x10000, RZ ;  /* 0x00010000fcfc7824 */ /* 0x000fc800078e00ff */
[----:B------:R-:W-:Y:S02]  /*4240*/  FFMA.FTZ R252, R138, R252, R245 ;  /* 0x000000fc8afc7223 */ /* 0x000fe400000100f5 */
[----:B------:R-:W4:Y:S01]  /*4250*/  LDG.E.CONSTANT R245, desc[UR14][R126.64+0x1808] ;  /* 0x0018080e7ef57981 */ /* 0x000f22000c1e9900 */
[----:B-----5:R-:W-:-:S03]  /*4260*/  FFMA.FTZ R251, R108, R246, R251 ;  /* 0x000000f66cfb7223 */ /* 0x020fc600000100fb */
[----:B------:R-:W5:Y:S04]  /*4270*/  LDG.E.CONSTANT R246, desc[UR14][R126.64+0x1408] ;  /* 0x0014080e7ef67981 */ /* 0x000f68000c1e9900 */
[----:B------:R-:W5:Y:S01]  /*4280*/  LDL R108, [R1+0x44] ;  /* 0x00004400016c7983 */ /* 0x000f620000100800 */
[----:B--2---:R-:W-:-:S03]  /*4290*/  FFMA.FTZ R251, R79, R243, R251 ;  /* 0x000000f34ffb7223 */ /* 0x004fc600000100fb */
[----:B------:R-:W2:Y:S04]  /*42a0*/  LDG.E.CONSTANT R243, desc[UR14][R126.64+0x1608] ;  /* 0x0016080e7ef37981 */ /* 0x000ea8000c1e9900 */
[----:B------:R-:W2:Y:S01]  /*42b0*/  LDL R79, [R1+0x54] ;  /* 0x00005400014f7983 */ /* 0x000ea20000100800 */
[--C-:B---3--:R-:W-:Y:S01]  /*42c0*/  FFMA.FTZ R250, R54, R250, R251.reuse ;  /* 0x000000fa36fa7223 */ /* 0x108fe200000100fb */
[C---:B----4-:R-:W-:Y:S01]  /*42d0*/  PRMT R251, R125.reuse, 0x7632, R251 ;  /* 0x000076327dfb7816 */ /* 0x050fe200000000fb */
[----:B------:R-:W-:Y:S01]  /*42e0*/  IMAD.U32 R125, R125, 0x10000, RZ ;  /* 0x000100007d7d7824 */ /* 0x000fe200078e00ff */
[----:B------:R-:W3:Y:S03]  /*42f0*/  LDL R54, [R1+0x34] ;  /* 0x0000340001367983 */ /* 0x000ee60000100800 */
[----:B------:R-:W-:-:S02]  /*4300*/  IMAD.U32 R251, R251, 0x10000, RZ ;  /* 0x00010000fbfb7824 */ /* 0x000fc400078e00ff */
[----:B------:R-:W-:Y:S02]  /*4310*/  FFMA.FTZ R125, R50, R125, R250 ;  /* 0x0000007d327d7223 */ /* 0x000fe400000100fa */
[----:B------:R-:W4:Y:S01]  /*4320*/  LDG.E.CONSTANT R250, desc[UR14][R126.64+0x1a08] ;  /* 0x001a080e7efa7981 */ /* 0x000f22000c1e9900 */
[--C-:B------:R-:W-:Y:S01]  /*4330*/  FFMA.FTZ R251, R142, R251, R252.reuse ;  /* 0x000000fb8efb7223 */ /* 0x100fe200000100fc */
[C---:B------:R-:W-:Y:S02]  /*4340*/  PRMT R252, R247.reuse, 0x7632, R252 ;  /* 0x00007632f7fc7816 */ /* 0x040fe400000000fc */
[----:B------:R-:W-:-:S03]  /*4350*/  SHF.L.U32 R247, R247, 0x10, RZ ;  /* 0x00000010f7f77819 */ /* 0x000fc600000006ff */
[----:B------:R-:W-:Y:S02]  /*4360*/  IMAD.U32 R252, R252, 0x10000, RZ ;  /* 0x00010000fcfc7824 */ /* 0x000fe400078e00ff */
[----:B------:R-:W-:Y:S02]  /*4370*/  FFMA.FTZ R125, R46, R247, R125 ;  /* 0x000000f72e7d7223 */ /* 0x000fe4000001007d */
[----:B------:R-:W3:Y:S01]  /*4380*/  LDG.E.CONSTANT R247, desc[UR14][R126.64+0x1c08] ;  /* 0x001c080e7ef77981 */ /* 0x000ee2000c1e9900 */
[----:B------:R-:W-:Y:S01]  /*4390*/  FFMA.FTZ R251, R146, R252, R251 ;  /* 0x000000fc92fb7223 */ /* 0x000fe200000100fb */
[----:B------:R-:W-:-:S04]  /*43a0*/  IMAD.U32 R252, R244, 0x10000, RZ ;  /* 0x00010000f4fc7824 */ /* 0x000fc800078e00ff */
[----:B------:R-:W-:Y:S01]  /*43b0*/  FFMA.FTZ R125, R42, R252, R125 ;  /* 0x000000fc2a7d7223 */ /* 0x000fe2000001007d */
[----:B------:R-:W-:Y:S02]  /*43c0*/  PRMT R252, R244, 0x7632, R252 ;  /* 0x00007632f4fc7816 */ /* 0x000fe400000000fc */
[----:B------:R-:W3:Y:S03]  /*43d0*/  LDG.E.CONSTANT R244, desc[UR14][R126.64+0x1e08] ;  /* 0x001e080e7ef47981 */ /* 0x000ee6000c1e9900 */
[----:B------:R-:W-:-:S04]  /*43e0*/  IMAD.U32 R252, R252, 0x10000, RZ ;  /* 0x00010000fcfc7824 */ /* 0x000fc800078e00ff */
[----:B------:R-:W-:Y:S01]  /*43f0*/  FFMA.FTZ R251, R150, R252, R251 ;  /* 0x000000fc96fb7223 */ /* 0x000fe200000100fb */
[C---:B------:R-:W-:Y:S02]  /*4400*/  SHF.L.U32 R252, R248.reuse, 0x10, RZ ;  /* 0x00000010f8fc7819 */ /* 0x040fe400000006ff */
[----:B------:R-:W-:-:S03]  /*4410*/  PRMT R248, R248, 0x7632, R248 ;  /* 0x00007632f8f87816 */ /* 0x000fc600000000f8 */
[----:B------:R-:W-:Y:S02]  /*4420*/  FFMA.FTZ R252, R38, R252, R125 ;  /* 0x000000fc26fc7223 */ /* 0x000fe4000001007d */
[----:B------:R-:W3:Y:S01]  /*4430*/  LDG.E.CONSTANT R125, desc[UR14][R126.64+0x2008] ;  /* 0x0020080e7e7d7981 */ /* 0x000ee2000c1e9900 */
        /* <DEDUP_REMOVED lines=8> */
[C---:B--2---:R-:W-:Y:S02]  /*44c0*/  SHF.L.U32 R246, R243.reuse, 0x10, RZ ;  /* 0x00000010f3f67819 */ /* 0x044fe400000006ff */
[----:B------:R-:W-:-:S05]  /*44d0*/  PRMT R243, R243, 0x7632, R243 ;  /* 0x00007632f3f37816 */ /* 0x000fca00000000f3 */
[----:B------:R-:W-:Y:S02]  /*44e0*/  IMAD.U32 R243, R243, 0x10000, RZ ;  /* 0x00010000f3f37824 */ /* 0x000fe400078e00ff */
[----:B------:R-:W-:Y:S02]  /*44f0*/  FFMA.FTZ R252, R30, R246, R252 ;  /* 0x000000f61efc7223 */ /* 0x000fe400000100fc */
[----:B------:R-:W2:Y:S01]  /*4500*/  LDG.E.CONSTANT R246, desc[UR14][R126.64+0x2408] ;  /* 0x0024080e7ef67981 */ /* 0x000ea2000c1e9900 */
[----:B------:R-:W-:Y:S01]  /*4510*/  FFMA.FTZ R251, R162, R243, R251 ;  /* 0x000000f3a2fb7223 */ /* 0x000fe200000100fb */
[C---:B------:R-:W-:Y:S01]  /*4520*/  PRMT R243, R245.reuse, 0x7632, R243 ;  /* 0x00007632f5f37816 */ /* 0x040fe200000000f3 */
[----:B------:R-:W-:-:S04]  /*4530*/  IMAD.U32 R245, R245, 0x10000, RZ ;  /* 0x00010000f5f57824 */ /* 0x000fc800078e00ff */
[----:B------:R-:W-:Y:S02]  /*4540*/  IMAD.U32 R243, R243, 0x10000, RZ ;  /* 0x00010000f3f37824 */ /* 0x000fe400078e00ff */
[--C-:B------:R-:W-:Y:S01]  /*4550*/  FFMA.FTZ R245, R26, R245, R252.reuse ;  /* 0x000000f51af57223 */ /* 0x100fe200000100fc */
[----:B----4-:R-:W-:Y:S01]  /*4560*/  PRMT R252, R250, 0x7632, R252 ;  /* 0x00007632fafc7816 */ /* 0x010fe200000000fc */
[----:B------:R-:W-:Y:S02]  /*4570*/  FFMA.FTZ R243, R166, R243, R251 ;  /* 0x000000f3a6f37223 */ /* 0x000fe400000100fb */
[----:B------:R-:W4:Y:S01]  /*4580*/  LDG.E.CONSTANT R251, desc[UR14][R126.64+0x2608] ;  /* 0x0026080e7efb7981 */ /* 0x000f22000c1e9900 */
[----:B------:R-:W-:Y:S01]  /*4590*/  SHF.L.U32 R250, R250, 0x10, RZ ;  /* 0x00000010fafa7819 */ /* 0x000fe200000006ff */
[----:B------:R-:W-:-:S04]  /*45a0*/  IMAD.U32 R252, R252, 0x10000, RZ ;  /* 0x00010000fcfc7824 */ /* 0x000fc800078e00ff */
[----:B------:R-:W-:Y:S01]  /*45b0*/  FFMA.FTZ R245, R22, R250, R245 ;  /* 0x000000fa16f57223 */ /* 0x000fe200000100f5 */
[----:B------:R-:W-:Y:S01]  /*45c0*/  FFMA.FTZ R243, R170, R252, R243 ;  /* 0x000000fcaaf37223 */ /* 0x000fe200000100f3 */
[----:B------:R-:W4:Y:S01]  /*45d0*/  LDG.E.CONSTANT R250, desc[UR14][R126.64+0x2808] ;  /* 0x0028080e7efa7981 */ /* 0x000f22000c1e9900 */
[C---:B---3--:R-:W-:Y:S01]  /*45e0*/  PRMT R252, R247.reuse, 0x7632, R252 ;  /* 0x00007632f7fc7816 */ /* 0x048fe200000000fc */
[----:B------:R-:W-:-:S04]  /*45f0*/  IMAD.U32 R247, R247, 0x10000, RZ ;  /* 0x00010000f7f77824 */ /* 0x000fc800078e00ff */
[----:B------:R-:W-:Y:S02]  /*4600*/  IMAD.U32 R252, R252, 0x10000, RZ ;  /* 0x00010000fcfc7824 */ /* 0x000fe400078e00ff */
[----:B------:R-:W-:Y:S02]  /*4610*/  FFMA.FTZ R245, R18, R247, R245 ;  /* 0x000000f712f57223 */ /* 0x000fe400000100f5 */
[----:B------:R-:W3:Y:S01]  /*4620*/  LDG.E.CONSTANT R247, desc[UR14][R126.64+0x2a08] ;  /* 0x002a080e7ef77981 */ /* 0x000ee2000c1e9900 */
[----:B------:R-:W-:Y:S01]  /*4630*/  FFMA.FTZ R243, R174, R252, R243 ;  /* 0x000000fcaef37223 */ /* 0x000fe200000100f3 */
[----:B------:R-:W-:-:S05]  /*4640*/  PRMT R252, R244, 0x7632, R252 ;  /* 0x00007632f4fc7816 */ /* 0x000fca00000000fc */
[----:B------:R-:W-:-:S04]  /*4650*/  IMAD.U32 R252, R252, 0x10000, RZ ;  /* 0x00010000fcfc7824 */ /* 0x000fc800078e00ff */
[----:B------:R-:W-:Y:S02]  /*4660*/  FFMA.FTZ R252, R178, R252, R243 ;  /* 0x000000fcb2fc7223 */ /* 0x000fe400000100f3 */
[----:B------:R-:W3:Y:S01]  /*4670*/  LDG.E.CONSTANT R243, desc[UR14][R126.64+0x2c08] ;  /* 0x002c080e7ef37981 */ /* 0x000ee2000c1e9900 */
[----:B------:R-:W-:-:S05]  /*4680*/  SHF.L.U32 R244, R244, 0x10, RZ ;  /* 0x00000010f4f47819 */ /* 0x000fca00000006ff */
[----:B------:R-:W-:Y:S01]  /*4690*/  FFMA.FTZ R244, R14, R244, R245 ;  /* 0x000000f40ef47223 */ /* 0x000fe200000100f5 */
[C---:B------:R-:W-:Y:S01]  /*46a0*/  IMAD.U32 R245, R125.reuse, 0x10000, RZ ;  /* 0x000100007df57824 */ /* 0x040fe200078e00ff */
[----:B------:R-:W-:-:S03]  /*46b0*/  PRMT R125, R125, 0x7632, R125 ;  /* 0x000076327d7d7816 */ /* 0x000fc6000000007d */
[----:B------:R-:W-:Y:S02]  /*46c0*/  FFMA.FTZ R245, R10, R245, R244 ;  /* 0x000000f50af57223 */ /* 0x000fe400000100f4 */
[----:B------:R-:W3:Y:S01]  /*46d0*/  LDG.E.CONSTANT R244, desc[UR14][R126.64+0x2e08] ;  /* 0x002e080e7ef47981 */ /* 0x000ee2000c1e9900 */
        /* <DEDUP_REMOVED lines=9> */
[----:B------:R-:W-:-:S05]  /*4770*/  PRMT R246, R246, 0x7632, R246 ;  /* 0x00007632f6f67816 */ /* 0x000fca00000000f6 */
[----:B------:R-:W-:Y:S02]  /*4780*/  IMAD.U32 R246, R246, 0x10000, RZ ;  /* 0x00010000f6f67824 */ /* 0x000fe400078e00ff */
[----:B------:R-:W-:Y:S02]  /*4790*/  FFMA.FTZ R248, R2, R248, R245 ;  /* 0x000000f802f87223 */ /* 0x000fe400000100f5 */
[----:B------:R-:W2:Y:S01]  /*47a0*/  LDG.E.CONSTANT R245, desc[UR14][R126.64+0x3208] ;  /* 0x0032080e7ef57981 */ /* 0x000ea2000c1e9900 */
[----:B------:R-:W-:Y:S01]  /*47b0*/  FFMA.FTZ R252, R190, R246, R252 ;  /* 0x000000f6befc7223 */ /* 0x000fe200000100fc */
[C---:B----4-:R-:W-:Y:S02]  /*47c0*/  PRMT R246, R251.reuse, 0x7632, R246 ;  /* 0x00007632fbf67816 */ /* 0x050fe400000000f6 */
[----:B------:R-:W-:-:S03]  /*47d0*/  SHF.L.U32 R251, R251, 0x10, RZ ;  /* 0x00000010fbfb7819 */ /* 0x000fc600000006ff */
[----:B------:R-:W-:Y:S02]  /*47e0*/  IMAD.U32 R246, R246, 0x10000, RZ ;  /* 0x00010000f6f67824 */ /* 0x000fe400078e00ff */
[----:B------:R-:W-:Y:S01]  /*47f0*/  FFMA.FTZ R248, R58, R251, R248 ;  /* 0x000000fb3af87223 */ /* 0x000fe200000100f8 */
[----:B------:R-:W-:Y:S01]  /*4800*/  PRMT R251, R250, 0x7632, R251 ;  /* 0x00007632fafb7816 */ /* 0x000fe200000000fb */
[----:B------:R-:W-:Y:S01]  /*4810*/  FFMA.FTZ R252, R194, R246, R252 ;  /* 0x000000f6c2fc7223 */ /* 0x000fe200000100fc */
[----:B------:R-:W-:Y:S01]  /*4820*/  IMAD.U32 R250, R250, 0x10000, RZ ;  /* 0x00010000fafa7824 */ /* 0x000fe200078e00ff */
[----:B------:R-:W4:Y:S02]  /*4830*/  LDG.E.CONSTANT R246, desc[UR14][R126.64+0x3408] ;  /* 0x0034080e7ef67981 */ /* 0x000f24000c1e9900 */
[----:B------:R-:W-:Y:S02]  /*4840*/  IMAD.U32 R251, R251, 0x10000, RZ ;  /* 0x00010000fbfb7824 */ /* 0x000fe400078e00ff */
[----:B------:R-:W-:-:S02]  /*4850*/  FFMA.FTZ R248, R85, R250, R248 ;  /* 0x000000fa55f87223 */ /* 0x000fc400000100f8 */
[----:B------:R-:W4:Y:S01]  /*4860*/  LDG.E.CONSTANT R250, desc[UR14][R126.64+0x3608] ;  /* 0x0036080e7efa7981 */ /* 0x000f22000c1e9900 */
[--C-:B------:R-:W-:Y:S01]  /*4870*/  FFMA.FTZ R251, R198, R251, R252.reuse ;  /* 0x000000fbc6fb7223 */ /* 0x100fe200000100fc */
        /* <DEDUP_REMOVED lines=8> */
[----:B------:R-:W-:Y:S02]  /*4900*/  FFMA.FTZ R243, R93, R243, R247 ;  /* 0x000000f35df37223 */ /* 0x000fe400000100f7 */
[----:B------:R-:W3:Y:S01]  /*4910*/  LDG.E.CONSTANT R247, desc[UR14][R126.64+0x20c] ;  /* 0x00020c0e7ef77981 */ /* 0x000ee2000c1e9900 */
        /* <DEDUP_REMOVED lines=8> */
[----:B-----5:R-:W-:-:S04]  /*49a0*/  IMAD.U32 R244, R125, 0x10000, RZ ;  /* 0x000100007df47824 */ /* 0x020fc800078e00ff */
[----:B------:R-:W-:Y:S02]  /*49b0*/  FFMA.FTZ R252, R101, R244, R252 ;  /* 0x000000f465fc7223 */ /* 0x000fe400000100fc */
[----:B------:R-:W5:Y:S01]  /*49c0*/  LDG.E.CONSTANT R244, desc[UR14][R126.64+0x40c] ;  /* 0x00040c0e7ef47981 */ /* 0x000f62000c1e9900 */
[----:B------:R-:W-:-:S05]  /*49d0*/  PRMT R125, R125, 0x7632, R125 ;  /* 0x000076327d7d7816 */ /* 0x000fca000000007d */
        /* <DEDUP_REMOVED lines=8> */
[C---:B----4-:R-:W-:Y:S01]  /*4a60*/  PRMT R245, R246.reuse, 0x7632, R245 ;  /* 0x00007632f6f57816 */ /* 0x050fe200000000f5 */
[----:B------:R-:W-:-:S04]  /*4a70*/  IMAD.U32 R246, R246, 0x10000, RZ ;  /* 0x00010000f6f67824 */ /* 0x000fc800078e00ff */
[--C-:B------:R-:W-:Y:S01]  /*4a80*/  FFMA.FTZ R246, R66, R246, R252.reuse ;  /* 0x000000f642f67223 */ /* 0x100fe200000100fc */
[----:B------:R-:W-:Y:S01]  /*4a90*/  PRMT R252, R250, 0x7632, R252 ;  /* 0x00007632fafc7816 */ /* 0x000fe200000000fc */
[----:B------:R-:W-:-:S04]  /*4aa0*/  IMAD.U32 R245, R245, 0x10000, RZ ;  /* 0x00010000f5f57824 */ /* 0x000fc800078e00ff */
[----:B------:R-:W-:Y:S01]  /*4ab0*/  FFMA.FTZ R251, R222, R245, R251 ;  /* 0x000000f5defb7223 */ /* 0x000fe200000100fb */
[----:B------:R-:W-:Y:S02]  /*4ac0*/  IMAD.U32 R252, R252, 0x10000, RZ ;  /* 0x00010000fcfc7824 */ /* 0x000fe400078e00ff */
[----:B------:R-:W-:Y:S01]  /*4ad0*/  FADD.FTZ R124, R124, R249 ;  /* 0x000000f97c7c7221 */ /* 0x000fe20000010000 */
[----:B------:R-:W4:Y:S01]  /*4ae0*/  LDG.E.CONSTANT R245, desc[UR14][R126.64+0x80c] ;  /* 0x00080c0e7ef57981 */ /* 0x000f22000c1e9900 */
[----:B------:R-:W-:Y:S01]  /*4af0*/  FFMA.FTZ R251, R226, R252, R251 ;  /* 0x000000fce2fb7223 */ /* 0x000fe200000100fb */
[----:B---3--:R-:W-:-:S05]  /*4b00*/  PRMT R252, R248, 0x7632, R252 ;  /* 0x00007632f8fc7816 */ /* 0x008fca00000000fc */
[----:B------:R-:W-:-:S04]  /*4b10*/  IMAD.U32 R252, R252, 0x10000, RZ ;  /* 0x00010000fcfc7824 */ /* 0x000fc800078e00ff */
[----:B------:R-:W-:Y:S01]  /*4b20*/  FFMA.FTZ R251, R230, R252, R251 ;  /* 0x000000fce6fb7223 */ /* 0x000fe200000100fb */
[----:B------:R-:W-:-:S05]  /*4b30*/  SHF.L.U32 R252, R247, 0x10, RZ ;  /* 0x00000010f7fc7819 */ /* 0x000fca00000006ff */
[----:B------:R-:W-:Y:S02]  /*4b40*/  FMUL.FTZ R252, R108, R252 ;  /* 0x000000fc6cfc7220 */ /* 0x000fe40000410000 */
[----:B------:R-:W3:Y:S01]  /*4b50*/  LDL R108, [R1+0x24] ;  /* 0x00002400016c7983 */ /* 0x000ee20000100800 */
[----:B------:R-:W-:Y:S01]  /*4b60*/  PRMT R247, R247, 0x7632, R247 ;  /* 0x00007632f7f77816 */ /* 0x000fe200000000f7 */
[C---:B------:R-:W-:Y:S01]  /*4b70*/  IMAD.U32 R249, R243.reuse, 0x10000, RZ ;  /* 0x00010000f3f97824 */ /* 0x040fe200078e00ff */
[----:B------:R-:W-:-:S03]  /*4b80*/  PRMT R243, R243, 0x7632, R243 ;  /* 0x00007632f3f37816 */ /* 0x000fc600000000f3 */
[----:B------:R-:W-:Y:S01]  /*4b90*/  FFMA.FTZ R249, R79, R249, R252 ;  /* 0x000000f94ff97223 */ /* 0x000fe200000100fc */
[----:B------:R-:W-:Y:S01]  /*4ba0*/  IMAD.U32 R252, R247, 0x10000, RZ ;  /* 0x00010000f7fc7824 */ /* 0x000fe200078e00ff */
[----:B------:R-:W-:Y:S01]  /*4bb0*/  SHF.L.U32 R250, R250, 0x10, RZ ;  /* 0x00000010fafa7819 */ /* 0x000fe200000006ff */
[----:B------:R-:W-:Y:S01]  /*4bc0*/  IMAD.U32 R243, R243, 0x10000, RZ ;  /* 0x00010000f3f37824 */ /* 0x000fe200078e00ff */
[----:B------:R-:W4:Y:S01]  /*4bd0*/  LDL R79, [R1+0x14] ;  /* 0x00001400014f7983 */ /* 0x000f220000100800 */
[----:B------:R-:W-:Y:S02]  /*4be0*/  FMUL.FTZ R252, R119, R252 ;  /* 0x000000fc77fc7220 */ /* 0x000fe40000410000 */
[----:B------:R-:W-:Y:S01]  /*4bf0*/  FFMA.FTZ R246, R70, R250, R246 ;  /* 0x000000fa46f67223 */ /* 0x000fe200000100f6 */
[----:B------:R-:W-:Y:S01]  /*4c00*/  IMAD.U32 R248, R248, 0x10000, RZ ;  /* 0x00010000f8f87824 */ /* 0x000fe200078e00ff */
[----:B------:R-:W4:Y:S01]  /*4c10*/  LDG.E.CONSTANT R250, desc[UR14][R126.64+0xa0c] ;  /* 0x000a0c0e7efa7981 */ /* 0x000f22000c1e9900 */
[----:B------:R-:W-:-:S02]  /*4c20*/  FFMA.FTZ R252, R115, R243, R252 ;  /* 0x000000f373fc7223 */ /* 0x000fc400000100fc */
[----:B------:R-:W-:Y:S01]  /*4c30*/  FFMA.FTZ R246, R82, R248, R246 ;  /* 0x000000f852f67223 */ /* 0x000fe200000100f6 */
[----:B------:R-:W4:Y:S04]  /*4c40*/  LDG.E.CONSTANT R247, desc[UR14][R126.64+0xe0c] ;  /* 0x000e0c0e7ef77981 */ /* 0x000f28000c1e9900 */
[----:B------:R-:W4:Y:S01]  /*4c50*/  LDG.E.CONSTANT R248, desc[UR14][R126.64+0xc0c] ;  /* 0x000c0c0e7ef87981 */ /* 0x000f22000c1e9900 */
[----:B-----5:R-:W-:-:S05]  /*4c60*/  SHF.L.U32 R243, R244, 0x10, RZ ;  /* 0x00000010f4f37819 */ /* 0x020fca00000006ff */
[----:B------:R-:W-:Y:S02]  /*4c70*/  FFMA.FTZ R249, R54, R243, R249 ;  /* 0x000000f336f97223 */ /* 0x000fe400000100f9 */
[----:B------:R-:W5:Y:S04]  /*4c80*/  LDL R54, [R1+0x4] ;  /* 0x0000040001367983 */ /* 0x000f680000100800 */
[----:B------:R-:W5:Y:S01]  /*4c90*/  LDG.E.CONSTANT R243, desc[UR14][R126.64+0x100c] ;  /* 0x00100c0e7ef37981 */ /* 0x000f62000c1e9900 */
[----:B------:R-:W-:-:S05]  /*4ca0*/  PRMT R244, R244, 0x7632, R244 ;  /* 0x00007632f4f47816 */ /* 0x000fca00000000f4 */
[----:B------:R-:W-:-:S04]  /*4cb0*/  IMAD.U32 R244, R244, 0x10000, RZ ;  /* 0x00010000f4f47824 */ /* 0x000fc800078e00ff */
[----:B------:R-:W-:Y:S01]  /*4cc0*/  FFMA.FTZ R252, R123, R244, R252 ;  /* 0x000000f47bfc7223 */ /* 0x000fe200000100fc */
[----:B--2---:R-:W-:-:S04]  /*4cd0*/  IMAD.U32 R244, R125, 0x10000, RZ ;  /* 0x000100007df47824 */ /* 0x004fc800078e00ff */
[----:B---3--:R-:W-:Y:S02]  /*4ce0*/  FFMA.FTZ R249, R108, R244, R249 ;  /* 0x000000f46cf97223 */ /* 0x008fe400000100f9 */
[----:B------:R-:W2:Y:S01]  /*4cf0*/  LDG.E.CONSTANT R244, desc[UR14][R126.64+0x120c] ;  /* 0x00120c0e7ef47981 */ /* 0x000ea2000c1e9900 */
[----:B------:R-:W-:-:S03]  /*4d00*/  PRMT R125, R125, 0x7632, R125 ;  /* 0x000076327d7d7816 */ /* 0x000fc6000000007d */
[----:B------:R-:W3:Y:S02]  /*4d10*/  LDL.LU R108, [R1+0x6c] ;  /* 0x00006c00016c7983 */ /* 0x000ee40000300800 */
[----:B------:R-:W-:-:S04]  /*4d20*/  IMAD.U32 R125, R125, 0x10000, RZ ;  /* 0x000100007d7d7824 */ /* 0x000fc800078e00ff */
[--C-:B------:R-:W-:Y:S01]  /*4d30*/  FFMA.FTZ R125, R131, R125, R252.reuse ;  /* 0x0000007d837d7223 */ /* 0x100fe200000100fc */
[C---:B----4-:R-:W-:Y:S02]  /*4d40*/  PRMT R252, R245.reuse, 0x7632, R252 ;  /* 0x00007632f5fc7816 */ /* 0x050fe400000000fc */
[----:B------:R-:W-:-:S03]  /*4d50*/  SHF.L.U32 R245, R245, 0x10, RZ ;  /* 0x00000010f5f57819 */ /* 0x000fc600000006ff */
[----:B------:R-:W-:Y:S02]  /*4d60*/  IMAD.U32 R252, R252, 0x10000, RZ ;  /* 0x00010000fcfc7824 */ /* 0x000fe400078e00ff */
[--C-:B------:R-:W-:Y:S01]  /*4d70*/  FFMA.FTZ R245, R79, R245, R249.reuse ;  /* 0x000000f54ff57223 */ /* 0x100fe200000100f9 */
[C---:B------:R-:W-:Y:S01]  /*4d80*/  PRMT R249, R250.reuse, 0x7632, R249 ;  /* 0x00007632faf97816 */ /* 0x040fe200000000f9 */
[----:B------:R-:W-:Y:S01]  /*4d90*/  FFMA.FTZ R252, R135, R252, R125 ;  /* 0x000000fc87fc7223 */ /* 0x000fe2000001007d */
[----:B------:R-:W4:Y:S01]  /*4da0*/  LDL.LU R79, [R1+0x68] ;  /* 0x00006800014f7983 */ /* 0x000f220000300800 */
[----:B------:R-:W-:-:S03]  /*4db0*/  IMAD.U32 R250, R250, 0x10000, RZ ;  /* 0x00010000fafa7824 */ /* 0x000fc600078e00ff */
[----:B------:R-:W3:Y:S01]  /*4dc0*/  LDG.E.CONSTANT R125, desc[UR14][R126.64+0x140c] ;  /* 0x00140c0e7e7d7981 */ /* 0x000ee2000c1e9900 */
[----:B------:R-:W-:-:S04]  /*4dd0*/  IMAD.U32 R249, R249, 0x10000, RZ ;  /* 0x00010000f9f97824 */ /* 0x000fc800078e00ff */
[----:B------:R-:W-:Y:S02]  /*4de0*/  FFMA.FTZ R252, R139, R249, R252 ;  /* 0x000000f98bfc7223 */ /* 0x000fe400000100fc */
[----:B------:R-:W4:Y:S01]  /*4df0*/  LDG.E.CONSTANT R249, desc[UR14][R126.64+0x160c] ;  /* 0x00160c0e7ef97981 */ /* 0x000f22000c1e9900 */
[----:B-----5:R-:W-:Y:S01]  /*4e00*/  FFMA.FTZ R245, R54, R250, R245 ;  /* 0x000000fa36f57223 */ /* 0x020fe200000100f5 */
[C---:B------:R-:W-:Y:S02]  /*4e10*/  SHF.L.U32 R250, R248.reuse, 0x10, RZ ;  /* 0x00000010f8fa7819 */ /* 0x040fe400000006ff */
[----:B------:R-:W5:Y:S03]  /*4e20*/  LDL.LU R54, [R1+0x64] ;  /* 0x0000640001367983 */ /* 0x000f660000300800 */
[----:B------:R-:W-:Y:S01]  /*4e30*/  FFMA.FTZ R245, R49, R250, R245 ;  /* 0x000000fa31f57223 */ /* 0x000fe200000100f5 */
[----:B------:R-:W-:-:S02]  /*4e40*/  PRMT R250, R248, 0x7632, R250 ;  /* 0x00007632f8fa7816 */ /* 0x000fc400000000fa */
[----:B------:R-:W5:Y:S03]  /*4e50*/  LDG.E.CONSTANT R248, desc[UR14][R126.64+0x180c] ;  /* 0x00180c0e7ef87981 */ /* 0x000f66000c1e9900 */
[----:B------:R-:W-:-:S04]  /*4e60*/  IMAD.U32 R250, R250, 0x10000, RZ ;  /* 0x00010000fafa7824 */ /* 0x000fc800078e00ff */
[----:B------:R-:W-:Y:S01]  /*4e70*/  FFMA.FTZ R252, R143, R250, R252 ;  /* 0x000000fa8ffc7223 */ /* 0x000fe200000100fc */
[----:B------:R-:W-:-:S04]  /*4e80*/  IMAD.U32 R250, R247, 0x10000, RZ ;  /* 0x00010000f7fa7824 */ /* 0x000fc800078e00ff */
[----:B------:R-:W-:Y:S01]  /*4e90*/  FFMA.FTZ R245, R45, R250, R245 ;  /* 0x000000fa2df57223 */ /* 0x000fe200000100f5 */
[----:B------:R-:W-:Y:S02]  /*4ea0*/  PRMT R250, R247, 0x7632, R250 ;  /* 0x00007632f7fa7816 */ /* 0x000fe400000000fa */
[----:B------:R-:W5:Y:S03]  /*4eb0*/  LDG.E.CONSTANT R247, desc[UR14][R126.64+0x1a0c] ;  /* 0x001a0c0e7ef77981 */ /* 0x000f66000c1e9900 */
[----:B------:R-:W-:-:S04]  /*4ec0*/  IMAD.U32 R250, R250, 0x10000, RZ ;  /* 0x00010000fafa7824 */ /* 0x000fc800078e00ff */
[----:B------:R-:W-:Y:S01]  /*4ed0*/  FFMA.FTZ R252, R147, R250, R252 ;  /* 0x000000fa93fc7223 */ /* 0x000fe200000100fc */
[----:B------:R-:W-:-:S05]  /*4ee0*/  SHF.L.U32 R250, R243, 0x10, RZ ;  /* 0x00000010f3fa7819 */ /* 0x000fca00000006ff */
[----:B------:R-:W-:Y:S01]  /*4ef0*/  FFMA.FTZ R245, R41, R250, R245 ;  /* 0x000000fa29f57223 */ /* 0x000fe200000100f5 */
[----:B------:R-:W-:Y:S02]  /*4f00*/  PRMT R250, R243, 0x7632, R250 ;  /* 0x00007632f3fa7816 */ /* 0x000fe400000000fa */
[----:B------:R-:W5:Y:S03]  /*4f10*/  LDG.E.CONSTANT R243, desc[UR14][R126.64+0x1c0c] ;  /* 0x001c0c0e7ef37981 */ /* 0x000f66000c1e9900 */
[----:B------:R-:W-:-:S04]  /*4f20*/  IMAD.U32 R250, R250, 0x10000, RZ ;  /* 0x00010000fafa7824 */ /* 0x000fc800078e00ff */
[----:B------:R-:W-:Y:S01]  /*4f30*/  FFMA.FTZ R252, R151, R250, R252 ;  /* 0x000000fa97fc7223 */ /* 0x000fe200000100fc */
[----:B--2---:R-:W-:-:S04]  /*4f40*/  IMAD.U32 R250, R244, 0x10000, RZ ;  /* 0x00010000f4fa7824 */ /* 0x004fc800078e00ff */
[----:B------:R-:W-:Y:S02]  /*4f50*/  FFMA.FTZ R250, R37, R250, R245 ;  /* 0x000000fa25fa7223 */ /* 0x000fe400000100f5 */
[----:B------:R-:W2:Y:S01]  /*4f60*/  LDG.E.CONSTANT R245, desc[UR14][R126.64+0x1e0c] ;  /* 0x001e0c0e7ef57981 */ /* 0x000ea2000c1e9900 */
[----:B------:R-:W-:-:S05]  /*4f70*/  PRMT R244, R244, 0x7632, R244 ;  /* 0x00007632f4f47816 */ /* 0x000fca00000000f4 */
[----:B------:R-:W-:-:S04]  /*4f80*/  IMAD.U32 R244, R244, 0x10000, RZ ;  /* 0x00010000f4f47824 */ /* 0x000fc800078e00ff */
[----:B------:R-:W-:Y:S01]  /*4f90*/  FFMA.FTZ R252, R155, R244, R252 ;  /* 0x000000f49bfc7223 */ /* 0x000fe200000100fc */
[C---:B---3--:R-:W-:Y:S02]  /*4fa0*/  PRMT R244, R125.reuse, 0x7632, R244 ;  /* 0x000076327df47816 */ /* 0x048fe400000000f4 */
[----:B------:R-:W-:-:S03]  /*4fb0*/  SHF.L.U32 R125, R125, 0x10, RZ ;  /* 0x000000107d7d7819 */ /* 0x000fc600000006ff */
[----:B------:R-:W-:-:S04]  /*4fc0*/  IMAD.U32 R244, R244, 0x10000, RZ ;  /* 0x00010000f4f47824 */ /* 0x000fc800078e00ff */
[--C-:B------:R-:W-:Y:S01]  /*4fd0*/  FFMA.FTZ R244, R159, R244, R252.reuse ;  /* 0x000000f49ff47223 */ /* 0x100fe200000100fc */
[----:B----4-:R-:W-:Y:S01]  /*4fe0*/  PRMT R252, R249, 0x7632, R252 ;  /* 0x00007632f9fc7816 */ /* 0x010fe200000000fc */
[----:B------:R-:W-:Y:S02]  /*4ff0*/  FFMA.FTZ R125, R33, R125, R250 ;  /* 0x0000007d217d7223 */ /* 0x000fe400000100fa */
[----:B------:R-:W3:Y:S02]  /*5000*/  LDG.E.CONSTANT R250, desc[UR14][R126.64+0x200c] ;  /* 0x00200c0e7efa7981 */ /* 0x000ee4000c1e9900 */
[----:B------:R-:W-:Y:S02]  /*5010*/  IMAD.U32 R252, R252, 0x10000, RZ ;  /* 0x00010000fcfc7824 */ /* 0x000fe400078e00ff */
[----:B------:R-:W-:Y:S02]  /*5020*/  IMAD.U32 R249, R249, 0x10000, RZ ;  /* 0x00010000f9f97824 */ /* 0x000fe400078e00ff */
[----:B------:R-:W-:-:S02]  /*5030*/  FFMA.FTZ R244, R163, R252, R244 ;  /* 0x000000fca3f47223 */ /* 0x000fc400000100f4 */
[----:B------:R-:W-:Y:S02]  /*5040*/  FFMA.FTZ R125, R29, R249, R125 ;  /* 0x000000f91d7d7223 */ /* 0x000fe4000001007d */
[----:B------:R-:W4:Y:S01]  /*5050*/  LDG.E.CONSTANT R249, desc[UR14][R126.64+0x220c] ;  /* 0x00220c0e7ef97981 */ /* 0x000f22000c1e9900 */
[C---:B-----5:R-:W-:Y:S02]  /*5060*/  PRMT R252, R248.reuse, 0x7632, R252 ;  /* 0x00007632f8fc7816 */ /* 0x060fe400000000fc */
[----:B------:R-:W-:-:S03]  /*5070*/  SHF.L.U32 R248, R248, 0x10, RZ ;  /* 0x00000010f8f87819 */ /* 0x000fc600000006ff */
[----:B------:R-:W-:Y:S02]  /*5080*/  IMAD.U32 R252, R252, 0x10000, RZ ;  /* 0x00010000fcfc7824 */ /* 0x000fe400078e00ff */
[----:B------:R-:W-:Y:S02]  /*5090*/  FFMA.FTZ R125, R25, R248, R125 ;  /* 0x000000f8197d7223 */ /* 0x000fe4000001007d */
[----:B------:R-:W-:Y:S02]  /*50a0*/  FFMA.FTZ R252, R167, R252, R244 ;  /* 0x000000fca7fc7223 */ /* 0x000fe400000100f4 */
[----:B------:R-:W5:Y:S01]  /*50b0*/  LDG.E.CONSTANT R244, desc[UR14][R126.64+0x240c] ;  /* 0x00240c0e7ef47981 */ /* 0x000f62000c1e9900 */
        /* <DEDUP_REMOVED lines=20> */
[----:B------:R-:W-:Y:S02]  /*5200*/  IMAD.U32 R245, R245, 0x10000, RZ ;  /* 0x00010000f5f57824 */ /* 0x000fe400078e00ff */
[----:B------:R-:W-:Y:S02]  /*5210*/  FFMA.FTZ R248, R9, R250, R248 ;  /* 0x000000fa09f87223 */ /* 0x000fe400000100f8 */
[--C-:B------:R-:W-:Y:S01]  /*5220*/  FFMA.FTZ R245, R183, R245, R252.reuse ;  /* 0x000000f5b7f57223 */ /* 0x100fe200000100fc */
[----:B------:R-:W3:Y:S01]  /*5230*/  LDG.E.CONSTANT R250, desc[UR14][R126.64+0x2c0c] ;  /* 0x002c0c0e7efa7981 */ /* 0x000ee2000c1e9900 */
[C---:B----4-:R-:W-:Y:S01]  /*5240*/  PRMT R252, R249.reuse, 0x7632, R252 ;  /* 0x00007632f9fc7816 */ /* 0x050fe200000000fc */
[----:B------:R-:W-:-:S04]  /*5250*/  IMAD.U32 R249, R249, 0x10000, RZ ;  /* 0x00010000f9f97824 */ /* 0x000fc800078e00ff */
[----:B------:R-:W-:Y:S02]  /*5260*/  IMAD.U32 R252, R252, 0x10000, RZ ;  /* 0x00010000fcfc7824 */ /* 0x000fe400078e00ff */
[----:B------:R-:W-:Y:S02]  /*5270*/  FFMA.FTZ R248, R5, R249, R248 ;  /* 0x000000f905f87223 */ /* 0x000fe400000100f8 */
[----:B------:R-:W-:Y:S02]  /*5280*/  FFMA.FTZ R252, R187, R252, R245 ;  /* 0x000000fcbbfc7223 */ /* 0x000fe400000100f5 */
[----:B------:R-:W4:Y:S01]  /*5290*/  LDG.E.CONSTANT R245, desc[UR14][R126.64+0x3a08] ;  /* 0x003a080e7ef57981 */ /* 0x000f22000c1e9900 */
[C---:B-----5:R-:W-:Y:S02]  /*52a0*/  SHF.L.U32 R249, R244.reuse, 0x10, RZ ;  /* 0x00000010f4f97819 */ /* 0x060fe400000006ff */
[----:B------:R-:W-:-:S03]  /*52b0*/  PRMT R244, R244, 0x7632, R244 ;  /* 0x00007632f4f47816 */ /* 0x000fc600000000f4 */
[----:B------:R-:W-:Y:S02]  /*52c0*/  FFMA.FTZ R248, R0, R249, R248 ;  /* 0x000000f900f87223 */ /* 0x000fe400000100f8 */
[----:B------:R-:W-:Y:S02]  /*52d0*/  IMAD.U32 R249, R244, 0x10000, RZ ;  /* 0x00010000f4f97824 */ /* 0x000fe400078e00ff */
[----:B------:R-:W5:Y:S02]  /*52e0*/  LDG.E.CONSTANT R244, desc[UR14][R126.64+0x2e0c] ;  /* 0x002e0c0e7ef47981 */ /* 0x000f64000c1e9900 */
[----:B------:R-:W-:Y:S01]  /*52f0*/  FFMA.FTZ R252, R191, R249, R252 ;  /* 0x000000f9bffc7223 */ /* 0x000fe200000100fc */
[C---:B------:R-:W-:Y:S01]  /*5300*/  PRMT R249, R247.reuse, 0x7632, R249 ;  /* 0x00007632f7f97816 */ /* 0x040fe200000000f9 */
[----:B------:R-:W-:-:S04]  /*5310*/  IMAD.U32 R247, R247, 0x10000, RZ ;  /* 0x00010000f7f77824 */ /* 0x000fc800078e00ff */
[----:B------:R-:W-:Y:S02]  /*5320*/  IMAD.U32 R249, R249, 0x10000, RZ ;  /* 0x00010000f9f97824 */ /* 0x000fe400078e00ff */
[----:B------:R-:W-:Y:S02]  /*5330*/  FFMA.FTZ R247, R59, R247, R248 ;  /* 0x000000f73bf77223 */ /* 0x000fe400000100f8 */
[----:B------:R-:W5:Y:S01]  /*5340*/  LDG.E.CONSTANT R248, desc[UR14][R126.64+0x300c] ;  /* 0x00300c0e7ef87981 */ /* 0x000f62000c1e9900 */
        /* <DEDUP_REMOVED lines=16> */
[--C-:B------:R-:W-:Y:S02]  /*5450*/  FFMA.FTZ R250, R94, R250, R252.reuse ;  /* 0x000000fa5efa7223 */ /* 0x100fe400000100fc */
[----:B------:R-:W-:Y:S01]  /*5460*/  FFMA.FTZ R125, R207, R125, R249 ;  /* 0x0000007dcf7d7223 */ /* 0x000fe200000100f9 */
[C---:B----4-:R-:W-:Y:S01]  /*5470*/  IMAD.U32 R249, R245.reuse, 0x10000, RZ ;  /* 0x00010000f5f97824 */ /* 0x050fe200078e00ff */
[----:B------:R-:W-:-:S03]  /*5480*/  PRMT R252, R245, 0x7632, R252 ;  /* 0x00007632f5fc7816 */ /* 0x000fc600000000fc */
[----:B------:R-:W-:Y:S01]  /*5490*/  FFMA.FTZ R246, R74, R249, R246 ;  /* 0x000000f94af67223 */ /* 0x000fe200000100f6 */
[----:B------:R-:W-:-:S05]  /*54a0*/  SHF.L.U32 R252, R252, 0x10, RZ ;  /* 0x00000010fcfc7819 */ /* 0x000fca00000006ff */
[----:B------:R-:W-:Y:S01]  /*54b0*/  FFMA.FTZ R251, R234, R252, R251 ;  /* 0x000000fceafb7223 */ /* 0x000fe200000100fb */
[C---:B-----5:R-:W-:Y:S01]  /*54c0*/  PRMT R245, R244.reuse, 0x7632, R245 ;  /* 0x00007632f4f57816 */ /* 0x060fe200000000f5 */
[----:B------:R-:W-:Y:S02]  /*54d0*/  IMAD.U32 R249, R244, 0x10000, RZ ;  /* 0x00010000f4f97824 */ /* 0x000fe400078e00ff */
[----:B------:R-:W3:Y:S02]  /*54e0*/  LDG.E.CONSTANT R244, desc[UR14][R126.64+0x3c08] ;  /* 0x003c080e7ef47981 */ /* 0x000ee4000c1e9900 */
[----:B------:R-:W-:-:S04]  /*54f0*/  IMAD.U32 R245, R245, 0x10000, RZ ;  /* 0x00010000f5f57824 */ /* 0x000fc800078e00ff */
[----:B------:R-:W-:Y:S02]  /*5500*/  FFMA.FTZ R245, R211, R245, R125 ;  /* 0x000000f5d3f57223 */ /* 0x000fe4000001007d */
[----:B------:R-:W4:Y:S01]  /*5510*/  LDG.E.CONSTANT R125, desc[UR14][R126.64+0x360c] ;  /* 0x00360c0e7e7d7981 */ /* 0x000f22000c1e9900 */
[--C-:B------:R-:W-:Y:S01]  /*5520*/  FFMA.FTZ R249, R98, R249, R250.reuse ;  /* 0x000000f962f97223 */ /* 0x100fe200000100fa */
[C---:B------:R-:W-:Y:S01]  /*5530*/  PRMT R250, R248.reuse, 0x7632, R250 ;  /* 0x00007632f8fa7816 */ /* 0x040fe200000000fa */
[----:B------:R-:W-:Y:S02]  /*5540*/  IMAD.U32 R252, R248, 0x10000, RZ ;  /* 0x00010000f8fc7824 */ /* 0x000fe400078e00ff */
[----:B------:R-:W5:Y:S02]  /*5550*/  LDG.E.CONSTANT R248, desc[UR14][R126.64+0x3e08] ;  /* 0x003e080e7ef87981 */ /* 0x000f64000c1e9900 */
[----:B------:R-:W-:Y:S01]  /*5560*/  FFMA.FTZ R249, R102, R252, R249 ;  /* 0x000000fc66f97223 */ /* 0x000fe200000100f9 */
[----:B------:R-:W-:-:S04]  /*5570*/  IMAD.U32 R250, R250, 0x10000, RZ ;  /* 0x00010000fafa7824 */ /* 0x000fc800078e00ff */
[----:B------:R-:W-:Y:S02]  /*5580*/  FFMA.FTZ R245, R215, R250, R245 ;  /* 0x000000fad7f57223 */ /* 0x000fe400000100f5 */
[----:B------:R-:W5:Y:S01]  /*5590*/  LDG.E.CONSTANT R250, desc[UR14][R126.64+0x380c] ;  /* 0x00380c0e7efa7981 */ /* 0x000f62000c1e9900 */
[C---:B------:R-:W-:Y:S02]  /*55a0*/  PRMT R252, R243.reuse, 0x7632, R252 ;  /* 0x00007632f3fc7816 */ /* 0x040fe400000000fc */
[----:B------:R-:W-:-:S03]  /*55b0*/  SHF.L.U32 R243, R243, 0x10, RZ ;  /* 0x00000010f3f37819 */ /* 0x000fc600000006ff */
[----:B------:R-:W-:-:S04]  /*55c0*/  IMAD.U32 R252, R252, 0x10000, RZ ;  /* 0x00010000fcfc7824 */ /* 0x000fc800078e00ff */
[----:B------:R-:W-:Y:S02]  /*55d0*/  FFMA.FTZ R252, R219, R252, R245 ;  /* 0x000000fcdbfc7223 */ /* 0x000fe400000100f5 */
[----:B------:R-:W5:Y:S01]  /*55e0*/  LDG.E.CONSTANT R245, desc[UR14][R126.64+0x3a0c] ;  /* 0x003a0c0e7ef57981 */ /* 0x000f62000c1e9900 */
[----:B------:R-:W-:Y:S01]  /*55f0*/  FFMA.FTZ R243, R106, R243, R249 ;  /* 0x000000f36af37223 */ /* 0x000fe200000100f9 */
[----:B--2---:R-:W-:-:S04]  /*5600*/  IMAD.U32 R249, R247, 0x10000, RZ ;  /* 0x00010000f7f97824 */ /* 0x004fc800078e00ff */
[----:B------:R-:W-:Y:S02]  /*5610*/  FFMA.FTZ R243, R67, R249, R243 ;  /* 0x000000f943f37223 */ /* 0x000fe400000100f3 */
[----:B------:R-:W2:Y:S04]  /*5620*/  LDG.E.CONSTANT R249, desc[UR14][R126.64+0x3c0c] ;  /* 0x003c0c0e7ef97981 */ /* 0x000ea8000c1e9900 */
[----:B------:R3:W2:Y:S01]  /*5630*/  LDG.E.CONSTANT R126, desc[UR14][R126.64+0x3e0c] ;  /* 0x003e0c0e7e7e7981 */ /* 0x0006a2000c1e9900 */
[----:B------:R-:W-:-:S05]  /*5640*/  PRMT R247, R247, 0x7632, R247 ;  /* 0x00007632f7f77816 */ /* 0x000fca00000000f7 */
[----:B------:R-:W-:-:S04]  /*5650*/  IMAD.U32 R247, R247, 0x10000, RZ ;  /* 0x00010000f7f77824 */ /* 0x000fc800078e00ff */
[----:B------:R-:W-:Y:S01]  /*5660*/  FFMA.FTZ R252, R223, R247, R252 ;  /* 0x000000f7dffc7223 */ /* 0x000fe200000100fc */
[----:B------:R-:W-:Y:S02]  /*5670*/  FSETP.NEU.FTZ.AND P0, PT, RZ, UR4, PT ;  /* 0x00000004ff007c0b */ /* 0x000fe4000bf1d000 */
[----:B------:R-:W-:Y:S02]  /*5680*/  IADD3 R54, PT, PT, R54, 0x4, RZ ;  /* 0x0000000436367810 */ /* 0x000fe40007ffe0ff */
[----:B------:R-:W-:-:S05]  /*5690*/  IADD3 R53, P1, PT, R53, 0x10, RZ ;  /* 0x0000001035357810 */ /* 0x000fca0007f3e0ff */
[----:B------:R-:W-:Y:S01]  /*56a0*/  IMAD.X R52, RZ, RZ, R52, P1 ;  /* 0x000000ffff347224 */ /* 0x000fe200008e0634 */
[----:B---3--:R-:W-:-:S05]  /*56b0*/  SHF.L.U32 R127, R244, 0x10, RZ ;  /* 0x00000010f47f7819 */ /* 0x008fca00000006ff */
[----:B------:R-:W-:Y:S01]  /*56c0*/  FFMA.FTZ R246, R62, R127, R246 ;  /* 0x0000007f3ef67223 */ /* 0x000fe200000100f6 */
[----:B------:R-:W-:Y:S02]  /*56d0*/  PRMT R127, R244, 0x7632, R127 ;  /* 0x00007632f47f7816 */ /* 0x000fe4000000007f */
[C---:B----4-:R-:W-:Y:S01]  /*56e0*/  PRMT R244, R125.reuse, 0x7632, R244 ;  /* 0x000076327df47816 */ /* 0x050fe200000000f4 */
[----:B------:R-:W-:-:S04]  /*56f0*/  IMAD.U32 R125, R125, 0x10000, RZ ;  /* 0x000100007d7d7824 */ /* 0x000fc800078e00ff */
[----:B------:R-:W-:Y:S01]  /*5700*/  FFMA.FTZ R125, R71, R125, R243 ;  /* 0x0000007d477d7223 */ /* 0x000fe200000100f3 */
[----:B-----5:R-:W-:Y:S01]  /*5710*/  SHF.L.U32 R243, R248, 0x10, RZ ;  /* 0x00000010f8f37819 */ /* 0x020fe200000006ff */
[----:B------:R-:W-:-:S04]  /*5720*/  IMAD.U32 R127, R127, 0x10000, RZ ;  /* 0x000100007f7f7824 */ /* 0x000fc800078e00ff */
[----:B------:R-:W-:Y:S01]  /*5730*/  FFMA.FTZ R246, R78, R243, R246 ;  /* 0x000000f34ef67223 */ /* 0x000fe200000100f6 */
[----:B------:R-:W-:Y:S01]  /*5740*/  PRMT R243, R248, 0x7632, R243 ;  /* 0x00007632f8f37816 */ /* 0x000fe200000000f3 */
[----:B------:R-:W-:Y:S01]  /*5750*/  FFMA.FTZ R127, R238, R127, R251 ;  /* 0x0000007fee7f7223 */ /* 0x000fe200000100fb */
[----:B------:R-:W-:Y:S01]  /*5760*/  PRMT R247, R250, 0x7632, R247 ;  /* 0x00007632faf77816 */ /* 0x000fe200000000f7 */
[----:B------:R-:W-:Y:S02]  /*5770*/  IMAD.U32 R244, R244, 0x10000, RZ ;  /* 0x00010000f4f47824 */ /* 0x000fe400078e00ff */
[----:B------:R-:W-:Y:S02]  /*5780*/  IMAD.U32 R243, R243, 0x10000, RZ ;  /* 0x00010000f3f37824 */ /* 0x000fe400078e00ff */
[----:B------:R-:W-:Y:S02]  /*5790*/  FFMA.FTZ R244, R227, R244, R252 ;  /* 0x000000f4e3f47223 */ /* 0x000fe400000100fc */
[----:B------:R-:W-:Y:S01]  /*57a0*/  FFMA.FTZ R127, R242, R243, R127 ;  /* 0x000000f3f27f7223 */ /* 0x000fe2000001007f */
[----:B------:R-:W-:-:S02]  /*57b0*/  IMAD.U32 R247, R247, 0x10000, RZ ;  /* 0x00010000f7f77824 */ /* 0x000fc400078e00ff */
[----:B------:R-:W-:Y:S01]  /*57c0*/  IMAD.U32 R250, R250, 0x10000, RZ ;  /* 0x00010000fafa7824 */ /* 0x000fe200078e00ff */
[----:B------:R-:W-:Y:S01]  /*57d0*/  PRMT R243, R245, 0x7632, R243 ;  /* 0x00007632f5f37816 */ /* 0x000fe200000000f3 */
[----:B------:R-:W-:Y:S01]  /*57e0*/  FFMA.FTZ R244, R231, R247, R244 ;  /* 0x000000f7e7f47223 */ /* 0x000fe200000100f4 */
[----:B------:R-:W-:Y:S01]  /*57f0*/  SHF.L.U32 R245, R245, 0x10, RZ ;  /* 0x00000010f5f57819 */ /* 0x000fe200000006ff */
[----:B------:R-:W-:Y:S02]  /*5800*/  FFMA.FTZ R125, R83, R250, R125 ;  /* 0x000000fa537d7223 */ /* 0x000fe4000001007d */
[----:B------:R-:W-:Y:S02]  /*5810*/  IMAD.U32 R243, R243, 0x10000, RZ ;  /* 0x00010000f3f37824 */ /* 0x000fe400078e00ff */
[----:B------:R-:W-:Y:S01]  /*5820*/  FADD.FTZ R124, R246, R124 ;  /* 0x0000007cf67c7221 */ /* 0x000fe20000010000 */
[----:B------:R-:W-:Y:S01]  /*5830*/  FFMA.FTZ R125, R75, R245, R125 ;  /* 0x000000f54b7d7223 */ /* 0x000fe2000001007d */
[----:B------:R-:W-:-:S02]  /*5840*/  FFMA.FTZ R243, R235, R243, R244 ;  /* 0x000000f3ebf37223 */ /* 0x000fc400000100f4 */
[----:B------:R-:W-:Y:S01]  /*5850*/  FADD.FTZ R124, R127, R124 ;  /* 0x0000007c7f7c7221 */ /* 0x000fe20000010000 */
[C---:B--2---:R-:W-:Y:S01]  /*5860*/  PRMT R244, R249.reuse, 0x7632, R244 ;  /* 0x00007632f9f47816 */ /* 0x044fe200000000f4 */
[----:B------:R-:W-:-:S04]  /*5870*/  IMAD.U32 R249, R249, 0x10000, RZ ;  /* 0x00010000f9f97824 */ /* 0x000fc800078e00ff */
[----:B------:R-:W-:Y:S01]  /*5880*/  FFMA.FTZ R125, R63, R249, R125 ;  /* 0x000000f93f7d7223 */ /* 0x000fe2000001007d */
[----:B------:R-:W-:-:S05]  /*5890*/  SHF.L.U32 R127, R126, 0x10, RZ ;  /* 0x000000107e7f7819 */ /* 0x000fca00000006ff */
[----:B------:R-:W-:Y:S01]  /*58a0*/  FFMA.FTZ R125, R109, R127, R125 ;  /* 0x0000007f6d7d7223 */ /* 0x000fe2000001007d */
[----:B------:R-:W-:Y:S01]  /*58b0*/  PRMT R127, R126, 0x7632, R127 ;  /* 0x000076327e7f7816 */ /* 0x000fe2000000007f */
[----:B------:R-:W-:Y:S02]  /*58c0*/  VIADD R126, R107, 0x1 ;  /* 0x000000016b7e7836 */ /* 0x000fe40000000000 */
[----:B------:R-:W-:-:S03]  /*58d0*/  IMAD.U32 R244, R244, 0x10000, RZ ;  /* 0x00010000f4f47824 */ /* 0x000fc600078e00ff */
[----:B------:R-:W-:Y:S01]  /*58e0*/  I2FP.F32.S32 R126, R126 ;  /* 0x0000007e007e7245 */ /* 0x000fe20000201400 */
[----:B------:R-:W-:Y:S01]  /*58f0*/  FADD.FTZ R124, R125, R124 ;  /* 0x0000007c7d7c7221 */ /* 0x000fe20000010000 */
[----:B------:R-:W-:Y:S02]  /*5900*/  VIADD R125, R110, 0xffffffff ;  /* 0xffffffff6e7d7836 */ /* 0x000fe40000000000 */
[----:B------:R-:W-:Y:S01]  /*5910*/  FFMA.FTZ R243, R239, R244, R243 ;  /* 0x000000f4eff37223 */ /* 0x000fe200000100f3 */
[----:B------:R-:W-:Y:S01]  /*5920*/  FMUL.FTZ R126, R126, UR4 ;  /* 0x000000047e7e7c20 */ /* 0x000fe20008410000 */
[----:B------:R-:W-:-:S04]  /*5930*/  IMAD.U32 R127, R127, 0x10000, RZ ;  /* 0x000100007f7f7824 */ /* 0x000fc800078e00ff */
[----:B------:R-:W-:Y:S01]  /*5940*/  FSEL R126, R126, RZ, P0 ;  /* 0x000000ff7e7e7208 */ /* 0x000fe20000000000 */
[----:B------:R-:W-:Y:S01]  /*5950*/  FFMA.FTZ R127, R111, R127, R243 ;  /* 0x0000007f6f7f7223 */ /* 0x000fe200000100f3 */
[----:B------:R-:W-:-:S03]  /*5960*/  ISETP.GE.U32.AND P0, PT, R125, UR18, PT ;  /* 0x000000127d007c0c */ /* 0x000fc6000bf06070 */
[----:B------:R-:W-:-:S04]  /*5970*/  FADD.FTZ R124, R127, R124 ;  /* 0x0000007c7f7c7221 */ /* 0x000fc80000010000 */
[----:B------:R-:W-:-:S05]  /*5980*/  FFMA.FTZ R124, R124, UR24, R126 ;  /* 0x000000187c7c7c23 */ /* 0x000fca000801007e */
[C---:B------:R-:W-:Y:S02]  /*5990*/  FSEL R125, R124.reuse, RZ, !P0 ;  /* 0x000000ff7c7d7208 */ /* 0x040fe40004000000 */
[----:B------:R-:W-:Y:S02]  /*59a0*/  @!P0 FMNMX.FTZ R79, R124, R79, !PT ;  /* 0x0000004f7c4f8209 */ /* 0x000fe40007810000 */
[----:B------:R-:W-:Y:S01]  /*59b0*/  ISETP.GE.U32.AND P0, PT, R54, UR8, PT ;  /* 0x0000000836007c0c */ /* 0x000fe2000bf06070 */
[----:B------:R0:W-:Y:S01]  /*59c0*/  STS [R108], R125 ;  /* 0x0000007d6c007388 */ /* 0x0001e20000000800 */
[----:B------:R-:W-:Y:S02]  /*59d0*/  VIADD R107, R107, 0x80 ;  /* 0x000000806b6b7836 */ /* 0x000fe40000000000 */
[----:B------:R-:W-:Y:S01]  /*59e0*/  VIADD R110, R110, 0x80 ;  /* 0x000000806e6e7836 */ /* 0x000fe20000000000 */
[----:B0-----:R-:W-:-:S08]  /*59f0*/  IADD3 R108, PT, PT, R108, 0x200, RZ ;  /* 0x000002006c6c7810 */ /* 0x001fd00007ffe0ff */
[----:B------:R-:W-:Y:S05]  /*5a00*/  @!P0 BRA `(.L_x_17322) ;  /* 0xffffffc800e08947 */ /* 0x000fea000383ffff */
.L_x_17321:
[----:B------:R-:W-:Y:S05]  /*5a10*/  BSYNC.RECONVERGENT B0 ;  /* 0x0000000000007941 */ /* 0x000fea0003800200 */
.L_x_17320:
[----:B------:R-:W1:Y:S01]  /*5a20*/  SHFL.BFLY PT, R0, R79, 0x10, 0x1f ;  /* 0x0e001f004f007f89 */ /* 0x000e6200000e0000 */
[----:B------:R-:W-:Y:S01]  /*5a30*/  USHF.L.U32 UR4, UR16, 0x9, URZ ;  /* 0x0000000910047899 */ /* 0x000fe200080006ff */
[----:B------:R-:W-:Y:S01]  /*5a40*/  BSSY.RECONVERGENT B0, `(.L_x_17323) ;  /* 0x0000108000007945 */ /* 0x000fe20003800200 */
[----:B------:R-:W-:Y:S01]  /*5a50*/  UIMAD UR5, UR16, -0x10, UR8 ;  /* 0xfffffff0100578a4 */ /* 0x000fe2000f8e0208 */
[----:B------:R-:W2:Y:S03]  /*5a60*/  S2R R50, SR_CgaCtaId ;  /* 0x0000000000327919 */ /* 0x000ea60000008800 */
[----:B------:R-:W-:-:S04]  /*5a70*/  ULEA UR4, UR5, UR4, 0x5 ;  /* 0x0000000405047291 */ /* 0x000fc8000f8e28ff */
[----:B------:R-:W-:-:S04]  /*5a80*/  UISETP.LT.AND UP0, UPT, UR18, UR4, UPT ;  /* 0x000000041200728c */ /* 0x000fc8000bf01270 */
[----:B------:R-:W-:-:S04]  /*5a90*/  USEL UR4, UR18, UR4, UP0 ;  /* 0x0000000412047287 */ /* 0x000fc80008000000 */
[----:B------:R-:W-:Y:S01]  /*5aa0*/  UIMAD UR5, UR16, -0x200, UR4 ;  /* 0xfffffe00100578a4 */ /* 0x000fe2000f8e0204 */
[----:B-1----:R-:W-:-:S05]  /*5ab0*/  FMNMX.FTZ R3, R0, R79, !PT ;  /* 0x0000004f00037209 */ /* 0x002fca0007810000 */
[----:B------:R-:W1:Y:S02]  /*5ac0*/  SHFL.BFLY PT, R0, R3, 0x8, 0x1f ;  /* 0x0d001f0003007f89 */ /* 0x000e6400000e0000 */
[----:B-1----:R-:W-:Y:S02]  /*5ad0*/  FMNMX.FTZ R4, R3, R0, !PT ;  /* 0x0000000003047209 */ /* 0x002fe40007810000 */
[----:B------:R-:W1:Y:S03]  /*5ae0*/  S2R R0, SR_TID.X ;  /* 0x0000000000007919 */ /* 0x000e660000002100 */
[----:B------:R-:W3:Y:S02]  /*5af0*/  SHFL.BFLY PT, R5, R4, 0x4, 0x1f ;  /* 0x0c801f0004057f89 */ /* 0x000ee400000e0000 */
[----:B---3--:R-:W-:Y:S02]  /*5b00*/  FMNMX.FTZ R5, R4, R5, !PT ;  /* 0x0000000504057209 */ /* 0x008fe40007810000 */
[----:B-1----:R-:W-:-:S03]  /*5b10*/  LOP3.LUT P0, R16, R0, 0x1f, RZ, 0xc0, !PT ;  /* 0x0000001f00107812 */ /* 0x002fc6000780c0ff */
[----:B0-----:R-:W0:Y:S01]  /*5b20*/  SHFL.BFLY PT, R2, R5, 0x2, 0x1f ;  /* 0x0c401f0005027f89 */ /* 0x001e2200000e0000 */
[----:B------:R-:W-:Y:S02]  /*5b30*/  SHF.R.U32.HI R17, RZ, 0x5, R0 ;  /* 0x00000005ff117819 */ /* 0x000fe40000011600 */
[----:B------:R-:W-:Y:S02]  /*5b40*/  ISETP.GT.U32.AND P1, PT, R16, 0x3, PT ;  /* 0x000000031000780c */ /* 0x000fe40003f24070 */
[----:B------:R-:W-:Y:S02]  /*5b50*/  ISETP.GE.AND P2, PT, R0, UR5, PT ;  /* 0x0000000500007c0c */ /* 0x000fe4000bf46270 */
[----:B0-----:R-:W-:Y:S02]  /*5b60*/  FMNMX.FTZ R6, R5, R2, !PT ;  /* 0x0000000205067209 */ /* 0x001fe40007810000 */
[----:B------:R-:W-:-:S03]  /*5b70*/  MOV R2, 0x400 ;  /* 0x0000040000027802 */ /* 0x000fc60000000f00 */
[----:B------:R-:W0:Y:S02]  /*5b80*/  SHFL.BFLY PT, R7, R6, 0x1, 0x1f ;  /* 0x0c201f0006077f89 */ /* 0x000e2400000e0000 */
[----:B------:R-:W-:-:S05]  /*5b90*/  VIADD R3, R2, 0x200 ;  /* 0x0000020002037836 */ /* 0x000fca0000000000 */
[----:B--2---:R-:W-:-:S04]  /*5ba0*/  LEA R3, R50, R3, 0x18 ;  /* 0x0000000332037211 */ /* 0x004fc800078ec0ff */
[----:B------:R-:W-:Y:S01]  /*5bb0*/  LEA R5, R16, R3, 0x2 ;  /* 0x0000000310057211 */ /* 0x000fe200078e10ff */
[----:B------:R-:W-:Y:S01]  /*5bc0*/  IMAD R4, R17, 0x4, R3 ;  /* 0x0000000411047824 */ /* 0x000fe200078e0203 */
[----:B0-----:R-:W-:Y:S01]  /*5bd0*/  FMNMX.FTZ R9, R6, R7, !PT ;  /* 0x0000000706097209 */ /* 0x001fe20007810000 */
[----:B------:R-:W-:-:S04]  /*5be0*/  IMAD.MOV.U32 R7, RZ, RZ, -0x800001 ;  /* 0xff7fffffff077424 */ /* 0x000fc800078e00ff */
[----:B------:R-:W-:Y:S01]  /*5bf0*/  @!P0 STS [R4], R9 ;  /* 0x0000000904008388 */ /* 0x000fe20000000800 */
[----:B------:R-:W-:Y:S06]  /*5c00*/  BAR.SYNC.DEFER_BLOCKING 0x0 ;  /* 0x0000000000007b1d */ /* 0x000fec0000010000 */
[----:B------:R-:W0:Y:S04]  /*5c10*/  @!P1 LDS R7, [R5] ;  /* 0x0000000005079984 */ /* 0x000e280000000800 */
[----:B0-----:R-:W0:Y:S02]  /*5c20*/  SHFL.BFLY PT, R6, R7, 0x2, 0x1f ;  /* 0x0c401f0007067f89 */ /* 0x001e2400000e0000 */
[----:B0-----:R-:W-:Y:S01]  /*5c30*/  FMNMX.FTZ R6, R6, R7, !PT ;  /* 0x0000000706067209 */ /* 0x001fe20007810000 */
[----:B------:R-:W-:-:S04]  /*5c40*/  IMAD.MOV.U32 R7, RZ, RZ, RZ ;  /* 0x000000ffff077224 */ /* 0x000fc800078e00ff */
[----:B------:R-:W0:Y:S02]  /*5c50*/  SHFL.BFLY PT, R3, R6, 0x1, 0x1f ;  /* 0x0c201f0006037f89 */ /* 0x000e2400000e0000 */
[----:B0-----:R-:W-:-:S06]  /*5c60*/  FMNMX.FTZ R3, R6, R3, !PT ;  /* 0x0000000306037209 */ /* 0x001fcc0007810000 */
[----:B------:R-:W0:Y:S01]  /*5c70*/  SHFL.IDX PT, R3, R3, RZ, 0x1f ;  /* 0x00001fff03037589 */ /* 0x000e2200000e0000 */
[----:B------:R-:W-:Y:S05]  /*5c80*/  @P2 BRA `(.L_x_17324) ;  /* 0x0000000c008c2947 */ /* 0x000fea0003800000 */
[----:B------:R-:W-:Y:S01]  /*5c90*/  LOP3.LUT R6, RZ, R0, RZ, 0x33, !PT ;  /* 0x00000000ff067212 */ /* 0x000fe200078e33ff */
[----:B------:R-:W-:Y:S01]  /*5ca0*/  IMAD.U32 R7, RZ, RZ, UR16 ;  /* 0x00000010ff077e24 */ /* 0x000fe2000f8e00ff */
[----:B------:R-:W-:Y:S03]  /*5cb0*/  BSSY.RECONVERGENT B1, `(.L_x_17325) ;  /* 0x000001c000017945 */ /* 0x000fe60003800200 */
[----:B------:R-:W-:-:S04]  /*5cc0*/  VIADD R6, R6, UR4 ;  /* 0x0000000406067c36 */ /* 0x000fc80008000000 */
[----:B------:R-:W-:Y:S01]  /*5cd0*/  IMAD R7, R7, -0x200, R6 ;  /* 0xfffffe0007077824 */ /* 0x000fe200078e0206 */
[----:B------:R-:W-:-:S04]  /*5ce0*/  LOP3.LUT R8, R6, 0x180, RZ, 0xc0, !PT ;  /* 0x0000018006087812 */ /* 0x000fc800078ec0ff */
[----:B------:R-:W-:Y:S01]  /*5cf0*/  ISETP.NE.AND P0, PT, R8, 0x180, PT ;  /* 0x000001800800780c */ /* 0x000fe20003f05270 */
[----:B------:R-:W-:Y:S01]  /*5d00*/  IMAD.MOV.U32 R8, RZ, RZ, R0 ;  /* 0x000000ffff087224 */ /* 0x000fe200078e0000 */
[----:B------:R-:W-:Y:S01]  /*5d10*/  ISETP.GE.U32.AND P3, PT, R7, 0x180, PT ;  /* 0x000001800700780c */ /* 0x000fe20003f66070 */
[----:B------:R-:W-:-:S10]  /*5d20*/  HFMA2 R7, -RZ, RZ, 0, 0 ;  /* 0x00000000ff077431 */ /* 0x000fd400000001ff */
[----:B------:R-:W-:Y:S05]  /*5d30*/  @!P0 BRA `(.L_x_17326) ;  /* 0x00000000004c8947 */ /* 0x000fea0003800000 */
[----:B------:R-:W-:Y:S01]  /*5d40*/  VIADD R7, R2, 0x220 ;  /* 0x0000022002077836 */ /* 0x000fe20000000000 */
[----:B------:R-:W-:Y:S02]  /*5d50*/  LEA.HI R6, R6, 0x1, RZ, 0x19 ;  /* 0x0000000106067811 */ /* 0x000fe400078fc8ff */
[----:B------:R-:W-:Y:S02]  /*5d60*/  MOV R8, R0 ;  /* 0x0000000000087202 */ /* 0x000fe40000000f00 */
[----:B------:R-:W-:Y:S01]  /*5d70*/  LEA R9, R50, R7, 0x18 ;  /* 0x0000000732097211 */ /* 0x000fe200078ec0ff */
[----:B------:R-:W-:Y:S01]  /*5d80*/  IMAD.MOV.U32 R7, RZ, RZ, RZ ;  /* 0x000000ffff077224 */ /* 0x000fe200078e00ff */
[----:B------:R-:W-:-:S03]  /*5d90*/  LOP3.LUT R6, R6, 0x3, RZ, 0xc0, !PT ;  /* 0x0000000306067812 */ /* 0x000fc600078ec0ff */
[----:B------:R-:W-:Y:S02]  /*5da0*/  IMAD R9, R0, 0x4, R9 ;  /* 0x0000000400097824 */ /* 0x000fe400078e0209 */
[----:B------:R-:W-:-:S07]  /*5db0*/  IMAD.MOV R6, RZ, RZ, -R6 ;  /* 0x000000ffff067224 */ /* 0x000fce00078e0a06 */
.L_x_17327:
        /* <DEDUP_REMOVED lines=11> */
.L_x_17326:
[----:B------:R-:W-:Y:S05]  /*5e70*/  BSYNC.RECONVERGENT B1 ;  /* 0x0000000000017941 */ /* 0x000fea0003800200 */
.L_x_17325:
[----:B------:R-:W-:Y:S05]  /*5e80*/  @!P3 BRA `(.L_x_17324) ;  /* 0x0000000c000cb947 */ /* 0x000fea0003800000 */
[----:B------:R-:W-:Y:S01]  /*5e90*/  IADD3 R6, PT, PT, -R8, UR5, RZ ;  /* 0x0000000508067c10 */ /* 0x000fe2000fffe1ff */
        /* <DEDUP_REMOVED lines=8> */
[----:B------:R-:W-:Y:S01]  /*5f20*/  IMAD.U32 R9, RZ, RZ, UR5 ;  /* 0x00000005ff097e24 */ /* 0x000fe2000f8e00ff */
[----:B------:R-:W-:-:S03]  /*5f30*/  PLOP3.LUT P0, PT, PT, PT, PT, 0x8, 0x80 ;  /* 0x000000000080781c */ /* 0x000fc60003f0e170 */
[----:B------:R-:W-:-:S10]  /*5f40*/  VIADD R9, R9, 0xfffffa00 ;  /* 0xfffffa0009097836 */ /* 0x000fd40000000000 */
.L_x_17330:
        /* <DEDUP_REMOVED lines=100> */
.L_x_17329:
[----:B------:R-:W-:Y:S05]  /*6590*/  BSYNC.RECONVERGENT B1 ;  /* 0x0000000000017941 */ /* 0x000fea0003800200 */
.L_x_17328:
        /* <DEDUP_REMOVED lines=55> */
.L_x_17332:
[----:B------:R-:W-:Y:S05]  /*6910*/  BSYNC.RECONVERGENT B1 ;  /* 0x0000000000017941 */ /* 0x000fea0003800200 */
.L_x_17331:
        /* <DEDUP_REMOVED lines=26> */
.L_x_17324:
[----:B------:R-:W-:Y:S05]  /*6ac0*/  BSYNC.RECONVERGENT B0 ;  /* 0x0000000000007941 */ /* 0x000fea0003800200 */
.L_x_17323:
[----:B---3--:R-:W1:Y:S01]  /*6ad0*/  SHFL.BFLY PT, R6, R7, 0x10, 0x1f ;  /* 0x0e001f0007067f89 */ /* 0x008e6200000e0000 */
[----:B------:R-:W-:Y:S01]  /*6ae0*/  ISETP.NE.AND P0, PT, R16, RZ, PT ;  /* 0x000000ff1000720c */ /* 0x000fe20003f05270 */
        /* <DEDUP_REMOVED lines=20> */
[----:B------:R-:W-:Y:S01]  /*6c30*/  IMAD.U32 R5, RZ, RZ, UR16 ;  /* 0x00000010ff057e24 */ /* 0x000fe2000f8e00ff */
[----:B------:R-:W-:Y:S02]  /*6c40*/  BSSY.RECONVERGENT B1, `(.L_x_17335) ;  /* 0x000001a000017945 */ /* 0x000fe40003800200 */
[----:B------:R-:W-:-:S05]  /*6c50*/  IADD3 R6, PT, PT, R4, UR4, RZ ;  /* 0x0000000404067c10 */ /* 0x000fca000fffe0ff */
[----:B------:R-:W-:Y:S01]  /*6c60*/  IMAD R4, R5, -0x200, R6 ;  /* 0xfffffe0005047824 */ /* 0x000fe200078e0206 */
[----:B------:R-:W-:-:S04]  /*6c70*/  LOP3.LUT R5, R6, 0x180, RZ, 0xc0, !PT ;  /* 0x0000018006057812 */ /* 0x000fc800078ec0ff */
[----:B------:R-:W-:Y:S01]  /*6c80*/  ISETP.NE.AND P0, PT, R5, 0x180, PT ;  /* 0x000001800500780c */ /* 0x000fe20003f05270 */
[----:B--2---:R-:W-:Y:S01]  /*6c90*/  FADD.FTZ R5, R33, 9.9999999747524270788e-07 ;  /* 0x358637bd21057421 */ /* 0x004fe20000010000 */
[----:B------:R-:W-:Y:S01]  /*6ca0*/  ISETP.GE.U32.AND P1, PT, R4, 0x180, PT ;  /* 0x000001800400780c */ /* 0x000fe20003f26070 */
[----:B------:R-:W-:Y:S02]  /*6cb0*/  IMAD.MOV.U32 R4, RZ, RZ, R0 ;  /* 0x000000ffff047224 */ /* 0x000fe400078e0000 */
[----:B------:R2:W3:Y:S08]  /*6cc0*/  MUFU.RCP R32, R5 ;  /* 0x0000000500207308 */ /* 0x0004f00000001000 */
[----:B------:R-:W-:Y:S05]  /*6cd0*/  @!P0 BRA `(.L_x_17336) ;  /* 0x0000000000408947 */ /* 0x000fea0003800000 */
[----:B------:R-:W-:Y:S01]  /*6ce0*/  LEA.HI R6, R6, 0x1, RZ, 0x19 ;  /* 0x0000000106067811 */ /* 0x000fe200078fc8ff */
[----:B--2---:R-:W-:-:S04]  /*6cf0*/  VIADD R5, R2, 0x220 ;  /* 0x0000022002057836 */ /* 0x004fc80000000000 */
[----:B------:R-:W-:Y:S01]  /*6d00*/  IMAD.SHL.U32 R4, R6, 0x80, RZ ;  /* 0x0000008006047824 */ /* 0x000fe200078e00ff */
[----:B------:R-:W-:Y:S02]  /*6d10*/  LEA R9, R50, R5, 0x18 ;  /* 0x0000000532097211 */ /* 0x000fe400078ec0ff */
[----:B------:R-:W-:Y:S02]  /*6d20*/  LOP3.LUT R6, R6, 0x3, RZ, 0xc0, !PT ;  /* 0x0000000306067812 */ /* 0x000fe400078ec0ff */
[----:B------:R-:W-:Y:S02]  /*6d30*/  LOP3.LUT R5, R4, 0x180, RZ, 0xc0, !PT ;  /* 0x0000018004057812 */ /* 0x000fe400078ec0ff */
[----:B-1----:R-:W-:Y:S01]  /*6d40*/  IADD3 R7, PT, PT, RZ, -R6, RZ ;  /* 0x80000006ff077210 */ /* 0x002fe20007ffe0ff */
[----:B------:R-:W-:Y:S02]  /*6d50*/  IMAD R6, R0, 0x4, R9 ;  /* 0x0000000400067824 */ /* 0x000fe400078e0209 */
[----:B------:R-:W-:-:S07]  /*6d60*/  IMAD.IADD R4, R5, 0x1, R0 ;  /* 0x0000000105047824 */ /* 0x000fce00078e0200 */
.L_x_17337:
[----:B------:R-:W3:Y:S01]  /*6d70*/  LDS R5, [R6] ;  /* 0x0000000006057984 */ /* 0x000ee20000000800 */
[----:B------:R-:W-:-:S05]  /*6d80*/  VIADD R7, R7, 0x1 ;  /* 0x0000000107077836 */ /* 0x000fca0000000000 */
[----:B------:R-:W-:Y:S01]  /*6d90*/  ISETP.NE.AND P0, PT, R7, RZ, PT ;  /* 0x000000ff0700720c */ /* 0x000fe20003f05270 */
[----:B---3--:R-:W-:-:S05]  /*6da0*/  FMUL.FTZ R5, R5, R32 ;  /* 0x0000002005057220 */ /* 0x008fca0000410000 */
[----:B------:R1:W-:Y:S02]  /*6db0*/  STS [R6], R5 ;  /* 0x0000000506007388 */ /* 0x0003e40000000800 */
[----:B-1----:R-:W-:-:S05]  /*6dc0*/  IADD3 R6, PT, PT, R6, 0x200, RZ ;  /* 0x0000020006067810 */ /* 0x002fca0007ffe0ff */
[----:B------:R-:W-:Y:S05]  /*6dd0*/  @P0 BRA `(.L_x_17337) ;  /* 0xfffffffc00e40947 */ /* 0x000fea000383ffff */
.L_x_17336:
[----:B------:R-:W-:Y:S05]  /*6de0*/  BSYNC.RECONVERGENT B1 ;  /* 0x0000000000017941 */ /* 0x000fea0003800200 */
.L_x_17335:
[----:B------:R-:W-:Y:S05]  /*6df0*/  @!P1 BRA `(.L_x_17334) ;  /* 0x0000000400bc9947 */ /* 0x000fea0003800000 */
[----:B------:R-:W-:Y:S01]  /*6e00*/  IADD3 R6, PT, PT, -R4, UR5, RZ ;  /* 0x0000000504067c10 */ /* 0x000fe2000fffe1ff */
[----:B--2---:R-:W-:Y:S01]  /*6e10*/  VIADD R5, R2, 0x220 ;  /* 0x0000022002057836 */ /* 0x004fe20000000000 */
[----:B------:R-:W-:Y:S01]  /*6e20*/  BSSY.RECONVERGENT B1, `(.L_x_17338) ;  /* 0x000003e000017945 */ /* 0x000fe20003800200 */
[----:B------:R-:W-:Y:S02]  /*6e30*/  PLOP3.LUT P0, PT, PT, PT, PT, 0x80, 0x8 ;  /* 0x000000000008781c */ /* 0x000fe40003f0f070 */
[----:B------:R-:W-:Y:S02]  /*6e40*/  ISETP.GT.AND P1, PT, R6, 0x600, PT ;  /* 0x000006000600780c */ /* 0x000fe40003f24270 */
[----:B------:R-:W-:-:S05]  /*6e50*/  LEA R5, R50, R5, 0x18 ;  /* 0x0000000532057211 */ /* 0x000fca00078ec0ff */
[----:B------:R-:W-:-:S04]  /*6e60*/  IMAD R5, R4, 0x4, R5 ;  /* 0x0000000404057824 */ /* 0x000fc800078e0205 */
[----:B------:R-:W-:Y:S02]  /*6e70*/  VIADD R5, R5, 0x400 ;  /* 0x0000040005057836 */ /* 0x000fe40000000000 */
[----:B------:R-:W-:Y:S05]  /*6e80*/  @!P1 BRA `(.L_x_17339) ;  /* 0x0000000000dc9947 */ /* 0x000fea0003800000 */
[----:B------:R-:W-:Y:S02]  /*6e90*/  MOV R35, UR5 ;  /* 0x0000000500237c02 */ /* 0x000fe40008000f00 */
[----:B------:R-:W-:-:S03]  /*6ea0*/  PLOP3.LUT P0, PT, PT, PT, PT, 0x8, 0x80 ;  /* 0x000000000080781c */ /* 0x000fc60003f0e170 */
[----:B------:R-:W-:-:S10]  /*6eb0*/  VIADD R35, R35, 0xfffffa00 ;  /* 0xfffffa0023237836 */ /* 0x000fd40000000000 */
.L_x_17340:
[----:B------:R-:W3:Y:S01]  /*6ec0*/  LDS R6, [R5+-0x400] ;  /* 0xfffc000005067984 */ /* 0x000ee20000000800 */
[----:B------:R-:W-:-:S03]  /*6ed0*/  VIADD R4, R4, 0x800 ;  /* 0x0000080004047836 */ /* 0x000fc60000000000 */
[----:B-1----:R-:W1:Y:S02]  /*6ee0*/  LDS R7, [R5+-0x200] ;  /* 0xfffe000005077984 */ /* 0x002e640000000800 */
[----:B------:R-:W-:Y:S02]  /*6ef0*/  ISETP.GE.AND P1, PT, R4, R35, PT ;  /* 0x000000230400720c */ /* 0x000fe40003f26270 */
[----:B------:R-:W2:Y:S04]  /*6f00*/  LDS R9, [R5] ;  /* 0x0000000005097984 */ /* 0x000ea80000000800 */
        /* <DEDUP_REMOVED lines=8> */
[----:B---3--:R-:W-:-:S03]  /*6f90*/  FMUL.FTZ R6, R6, R32 ;  /* 0x0000002006067220 */ /* 0x008fc60000410000 */
[----:B------:R-:W3:Y:S01]  /*6fa0*/  LDS R27, [R5+0x1200] ;  /* 0x00120000051b7984 */ /* 0x000ee20000000800 */
[----:B-1----:R-:W-:-:S03]  /*6fb0*/  FMUL.FTZ R8, R7, R32 ;  /* 0x0000002007087220 */ /* 0x002fc60000410000 */
[----:B------:R-:W1:Y:S01]  /*6fc0*/  LDS R28, [R5+0x1400] ;  /* 0x00140000051c7984 */ /* 0x000e620000000800 */
[----:B--2---:R-:W-:-:S03]  /*6fd0*/  FMUL.FTZ R10, R9, R32 ;  /* 0x00000020090a7220 */ /* 0x004fc60000410000 */
[----:B------:R-:W2:Y:S01]  /*6fe0*/  LDS R29, [R5+0x1600] ;  /* 0x00160000051d7984 */ /* 0x000ea20000000800 */
        /* <DEDUP_REMOVED lines=12> */
[-C--:B------:R-:W-:Y:S01]  /*70b0*/  FMUL.FTZ R24, R23, R32.reuse ;  /* 0x0000002017187220 */ /* 0x080fe20000410000 */
[-C--:B------:R-:W-:Y:S02]  /*70c0*/  FMUL.FTZ R26, R25, R32.reuse ;  /* 0x00000020191a7220 */ /* 0x080fe40000410000 */
[----:B------:R-:W-:Y:S01]  /*70d0*/  STS [R5+0x400], R14 ;  /* 0x0004000e05007388 */ /* 0x000fe20000000800 */
[----:B---3--:R-:W-:-:S03]  /*70e0*/  FMUL.FTZ R8, R27, R32 ;  /* 0x000000201b087220 */ /* 0x008fc60000410000 */
        /* <DEDUP_REMOVED lines=17> */
.L_x_17339:
[----:B------:R-:W-:Y:S05]  /*7200*/  BSYNC.RECONVERGENT B1 ;  /* 0x0000000000017941 */ /* 0x000fea0003800200 */
.L_x_17338:
[----:B------:R-:W-:Y:S01]  /*7210*/  IADD3 R6, PT, PT, -R4, UR5, RZ ;  /* 0x0000000504067c10 */ /* 0x000fe2000fffe1ff */
[----:B------:R-:W-:Y:S03]  /*7220*/  BSSY.RECONVERGENT B1, `(.L_x_17341) ;  /* 0x000001e000017945 */ /* 0x000fe60003800200 */
[----:B------:R-:W-:-:S13]  /*7230*/  ISETP.GT.AND P1, PT, R6, 0x200, PT ;  /* 0x000002000600780c */ /* 0x000fda0003f24270 */
[----:B------:R-:W-:Y:S05]  /*7240*/  @!P1 BRA `(.L_x_17342) ;  /* 0x00000000006c9947 */ /* 0x000fea0003800000 */
[----:B------:R-:W3:Y:S01]  /*7250*/  LDS R6, [R5+-0x400] ;  /* 0xfffc000005067984 */ /* 0x000ee20000000800 */
[----:B------:R-:W-:Y:S02]  /*7260*/  PLOP3.LUT P0, PT, PT, PT, PT, 0x8, 0x80 ;  /* 0x000000000080781c */ /* 0x000fe40003f0e170 */
[----:B------:R-:W-:Y:S01]  /*7270*/  IADD3 R4, PT, PT, R4, 0x400, RZ ;  /* 0x0000040004047810 */ /* 0x000fe20007ffe0ff */
[----:B-1----:R-:W1:Y:S04]  /*7280*/  LDS R7, [R5+-0x200] ;  /* 0xfffe000005077984 */ /* 0x002e680000000800 */
[----:B------:R-:W2:Y:S04]  /*7290*/  LDS R9, [R5] ;  /* 0x0000000005097984 */ /* 0x000ea80000000800 */
[----:B------:R-:W4:Y:S04]  /*72a0*/  LDS R11, [R5+0x200] ;  /* 0x00020000050b7984 */ /* 0x000f280000000800 */
[----:B------:R-:W5:Y:S04]  /*72b0*/  LDS R13, [R5+0x400] ;  /* 0x00040000050d7984 */ /* 0x000f680000000800 */
[----:B------:R-:W0:Y:S04]  /*72c0*/  LDS R15, [R5+0x600] ;  /* 0x00060000050f7984 */ /* 0x000e280000000800 */
[----:B------:R-:W0:Y:S04]  /*72d0*/  LDS R19, [R5+0x800] ;  /* 0x0008000005137984 */ /* 0x000e280000000800 */
[----:B------:R-:W0:Y:S01]  /*72e0*/  LDS R21, [R5+0xa00] ;  /* 0x000a000005157984 */ /* 0x000e220000000800 */
[-C--:B---3--:R-:W-:Y:S01]  /*72f0*/  FMUL.FTZ R6, R6, R32.reuse ;  /* 0x0000002006067220 */ /* 0x088fe20000410000 */
[----:B-1----:R-:W-:-:S04]  /*7300*/  FMUL.FTZ R8, R7, R32 ;  /* 0x0000002007087220 */ /* 0x002fc80000410000 */
[----:B------:R-:W-:Y:S01]  /*7310*/  STS [R5+-0x400], R6 ;  /* 0xfffc000605007388 */ /* 0x000fe20000000800 */
[----:B--2---:R-:W-:-:S03]  /*7320*/  FMUL.FTZ R10, R9, R32 ;  /* 0x00000020090a7220 */ /* 0x004fc60000410000 */
        /* <DEDUP_REMOVED lines=13> */
.L_x_17342:
[----:B------:R-:W-:Y:S05]  /*7400*/  BSYNC.RECONVERGENT B1 ;  /* 0x0000000000017941 */ /* 0x000fea0003800200 */
.L_x_17341:
[----:B------:R-:W-:-:S13]  /*7410*/  ISETP.LT.OR P0, PT, R4, UR5, P0 ;  /* 0x0000000504007c0c */ /* 0x000fda0008701670 */
[----:B------:R-:W-:Y:S05]  /*7420*/  @!P0 BRA `(.L_x_17334) ;  /* 0x0000000000308947 */ /* 0x000fea0003800000 */
[----:B------:R-:W3:Y:S04]  /*7430*/  LDS R4, [R5+-0x400] ;  /* 0xfffc000005047984 */ /* 0x000ee80000000800 */
[----:B------:R-:W2:Y:S04]  /*7440*/  LDS R6, [R5+-0x200] ;  /* 0xfffe000005067984 */ /* 0x000ea80000000800 */
[----:B-1----:R-:W1:Y:S04]  /*7450*/  LDS R7, [R5] ;  /* 0x0000000005077984 */ /* 0x002e680000000800 */
[----:B------:R-:W4:Y:S01]  /*7460*/  LDS R9, [R5+0x200] ;  /* 0x0002000005097984 */ /* 0x000f220000000800 */
[-C--:B---3--:R-:W-:Y:S01]  /*7470*/  FMUL.FTZ R4, R4, R32.reuse ;  /* 0x0000002004047220 */ /* 0x088fe20000410000 */
[----:B--2---:R-:W-:-:S04]  /*7480*/  FMUL.FTZ R6, R6, R32 ;  /* 0x0000002006067220 */ /* 0x004fc80000410000 */
[----:B------:R2:W-:Y:S01]  /*7490*/  STS [R5+-0x400], R4 ;  /* 0xfffc000405007388 */ /* 0x0005e20000000800 */
[----:B-1----:R-:W-:-:S03]  /*74a0*/  FMUL.FTZ R8, R7, R32 ;  /* 0x0000002007087220 */ /* 0x002fc60000410000 */
[----:B------:R2:W-:Y:S01]  /*74b0*/  STS [R5+-0x200], R6 ;  /* 0xfffe000605007388 */ /* 0x0005e20000000800 */
[----:B----4-:R-:W-:-:S03]  /*74c0*/  FMUL.FTZ R10, R9, R32 ;  /* 0x00000020090a7220 */ /* 0x010fc60000410000 */
[----:B------:R2:W-:Y:S04]  /*74d0*/  STS [R5], R8 ;  /* 0x0000000805007388 */ /* 0x0005e80000000800 */
[----:B------:R2:W-:Y:S02]  /*74e0*/  STS [R5+0x200], R10 ;  /* 0x0002000a05007388 */ /* 0x0005e40000000800 */
.L_x_17334:
[----:B------:R-:W-:Y:S05]  /*74f0*/  BSYNC.RECONVERGENT B0 ;  /* 0x0000000000007941 */ /* 0x000fea0003800200 */
.L_x_17333:
[----:B------:R-:W-:Y:S01]  /*7500*/  BAR.SYNC.DEFER_BLOCKING 0x0 ;  /* 0x0000000000007b1d */ /* 0x000fe20000010000 */
[----:B------:R-:W-:Y:S01]  /*7510*/  ISETP.NE.AND P0, PT, R0, RZ, PT ;  /* 0x000000ff0000720c */ /* 0x000fe20003f05270 */
[----:B--2---:R-:W-:-:S04]  /*7520*/  IMAD.U32 R8, RZ, RZ, UR16 ;  /* 0x00000010ff087e24 */ /* 0x004fc8000f8e00ff */
[----:B------:R-:W2:Y:S01]  /*7530*/  LDCU UR19, c[0x0][0x370] ;  /* 0x00006e00ff1377ac */ /* 0x000ea20008000800 */
[----:B------:R-:W-:Y:S01]  /*7540*/  BSSY.RECONVERGENT B0, `(.L_x_17343) ;  /* 0x0000015000007945 */ /* 0x000fe20003800200 */
[----:B------:R-:W4:Y:S01]  /*7550*/  LDCU UR21, c[0x0][0x3dc] ;  /* 0x00007b80ff1577ac */ /* 0x000f220008000800 */
[----:B------:R-:W0:Y:S05]  /*7560*/  LDCU UR20, c[0x0][0x378] ;  /* 0x00006f00ff1477ac */ /* 0x000e2a0008000800 */
[----:B------:R-:W-:Y:S05]  /*7570*/  @P0 BRA `(.L_x_17344) ;  /* 0x0000000000440947 */ /* 0x000fea0003800000 */
[----:B------:R-:W5:Y:S01]  /*7580*/  LDCU.128 UR4, c[0x0][0x380] ;  /* 0x00007000ff0477ac */ /* 0x000f620008000c00 */
[----:B--2---:R-:W-:-:S04]  /*7590*/  UIMAD UR9, UR13, UR19, UR17 ;  /* 0x000000130d0972a4 */ /* 0x004fc8000f8e0211 */
[----:B0-----:R-:W-:-:S04]  /*75a0*/  UIMAD UR9, UR9, UR20, URZ ;  /* 0x00000014090972a4 */ /* 0x001fc8000f8e02ff */
[----:B------:R-:W-:-:S04]  /*75b0*/  UIADD3 UR10, UP0, UPT, UR9, UR16, URZ ;  /* 0x00000010090a7290 */ /* 0x000fc8000ff1e0ff */
[----:B------:R-:W-:Y:S02]  /*75c0*/  USHF.L.U32 UR9, UR10, 0x2, URZ ;  /* 0x000000020a097899 */ /* 0x000fe400080006ff */
[----:B------:R-:W-:Y:S02]  /*75d0*/  UIADD3.X UR11, UPT, UPT, URZ, URZ, URZ, UP0, !UPT ;  /* 0x000000ffff0b7290 */ /* 0x000fe400087fe4ff */
[----:B-----5:R-:W-:Y:S02]  /*75e0*/  UIADD3 UR6, UP0, UPT, UR9, UR6, URZ ;  /* 0x0000000609067290 */ /* 0x020fe4000ff1e0ff */
[----:B------:R-:W-:Y:S02]  /*75f0*/  USHF.L.U64.HI UR10, UR10, 0x2, UR11 ;  /* 0x000000020a0a7899 */ /* 0x000fe4000801020b */
[----:B------:R-:W-:Y:S02]  /*7600*/  UIADD3 UR4, UP1, UPT, UR9, UR4, URZ ;  /* 0x0000000409047290 */ /* 0x000fe4000ff3e0ff */
[----:B------:R-:W-:Y:S01]  /*7610*/  UIADD3.X UR7, UPT, UPT, UR10, UR7, URZ, UP0, !UPT ;  /* 0x000000070a077290 */ /* 0x000fe200087fe4ff */
[----:B------:R-:W-:Y:S01]  /*7620*/  IMAD.U32 R4, RZ, RZ, UR6 ;  /* 0x00000006ff047e24 */ /* 0x000fe2000f8e00ff */
[----:B------:R-:W-:-:S02]  /*7630*/  UIADD3.X UR5, UPT, UPT, UR10, UR5, URZ, UP1, !UPT ;  /* 0x000000050a057290 */ /* 0x000fc40008ffe4ff */
[----:B------:R-:W-:Y:S02]  /*7640*/  MOV R6, UR4 ;  /* 0x0000000400067c02 */ /* 0x000fe40008000f00 */
[----:B------:R-:W-:Y:S02]  /*7650*/  IMAD.U32 R5, RZ, RZ, UR7 ;  /* 0x00000007ff057e24 */ /* 0x000fe4000f8e00ff */
[----:B-1----:R-:W-:-:S03]  /*7660*/  IMAD.U32 R7, RZ, RZ, UR5 ;  /* 0x00000005ff077e24 */ /* 0x002fc6000f8e00ff */
[----:B------:R0:W-:Y:S04]  /*7670*/  STG.E desc[UR14][R4.64], R3 ;  /* 0x0000000304007986 */ /* 0x0001e8000c10190e */
[----:B------:R0:W-:Y:S02]  /*7680*/  STG.E desc[UR14][R6.64], R33 ;  /* 0x0000002106007986 */ /* 0x0001e4000c10190e */
.L_x_17344:
[----:B0-2-4-:R-:W-:Y:S05]  /*7690*/  BSYNC.RECONVERGENT B0 ;  /* 0x0000000000007941 */ /* 0x015fea0003800200 */
.L_x_17343:
[----:B------:R-:W-:Y:S01]  /*76a0*/  IMAD R51, R8, 0x10, R17 ;  /* 0x0000001008337824 */ /* 0x000fe200078e0211 */
[----:B------:R-:W0:Y:S01]  /*76b0*/  LDCU.64 UR6, c[0x0][0x3a8] ;  /* 0x00007500ff0677ac */ /* 0x000e220008000a00 */
[----:B------:R-:W-:Y:S01]  /*76c0*/  BSSY.RECONVERGENT B0, `(.L_x_17345) ;  /* 0x000083d000007945 */ /* 0x000fe20003800200 */
[----:B------:R-:W-:Y:S02]  /*76d0*/  CS2R R18, SRZ ;  /* 0x0000000000127805 */ /* 0x000fe4000001ff00 */
[----:B------:R-:W-:Y:S02]  /*76e0*/  CS2R R20, SRZ ;  /* 0x0000000000147805 */ /* 0x000fe4000001ff00 */
[----:B------:R-:W-:Y:S02]  /*76f0*/  ISETP.GE.U32.AND P0, PT, R51, UR8, PT ;  /* 0x0000000833007c0c */ /* 0x000fe4000bf06070 */
[----:B------:R-:W-:Y:S02]  /*7700*/  CS2R R22, SRZ ;  /* 0x0000000000167805 */ /* 0x000fe4000001ff00 */
[----:B------:R-:W-:-:S02]  /*7710*/  CS2R R24, SRZ ;  /* 0x0000000000187805 */ /* 0x000fc4000001ff00 */
[----:B------:R-:W-:Y:S02]  /*7720*/  CS2R R26, SRZ ;  /* 0x00000000001a7805 */ /* 0x000fe4000001ff00 */
[----:B------:R-:W-:Y:S02]  /*7730*/  CS2R R28, SRZ ;  /* 0x00000000001c7805 */ /* 0x000fe4000001ff00 */
[----:B------:R-:W-:Y:S02]  /*7740*/  CS2R R30, SRZ ;  /* 0x00000000001e7805 */ /* 0x000fe4000001ff00 */
[----:B---3--:R-:W-:Y:S02]  /*7750*/  CS2R R32, SRZ ;  /* 0x0000000000207805 */ /* 0x008fe4000001ff00 */
[----:B------:R-:W-:Y:S02]  /*7760*/  CS2R R34, SRZ ;  /* 0x0000000000227805 */ /* 0x000fe4000001ff00 */
[----:B------:R-:W-:-:S02]  /*7770*/  CS2R R36, SRZ ;  /* 0x0000000000247805 */ /* 0x000fc4000001ff00 */
[----:B------:R-:W-:Y:S02]  /*7780*/  CS2R R38, SRZ ;  /* 0x0000000000267805 */ /* 0x000fe4000001ff00 */
[----:B------:R-:W-:Y:S02]  /*7790*/  CS2R R40, SRZ ;  /* 0x0000000000287805 */ /* 0x000fe4000001ff00 */
[----:B------:R-:W-:Y:S02]  /*77a0*/  CS2R R42, SRZ ;  /* 0x00000000002a7805 */ /* 0x000fe4000001ff00 */
[----:B------:R-:W-:Y:S02]  /*77b0*/  CS2R R44, SRZ ;  /* 0x00000000002c7805 */ /* 0x000fe4000001ff00 */
[----:B------:R-:W-:Y:S02]  /*77c0*/  CS2R R46, SRZ ;  /* 0x00000000002e7805 */ /* 0x000fe4000001ff00 */
[----:B------:R-:W-:Y:S01]  /*77d0*/  CS2R R48, SRZ ;  /* 0x0000000000307805 */ /* 0x000fe2000001ff00 */
[----:B0-----:R-:W-:Y:S06]  /*77e0*/  @P0 BRA `(.L_x_17346) ;  /* 0x0000008000a80947 */ /* 0x001fec0003800000 */
[----:B------:R-:W0:Y:S01]  /*77f0*/  LDCU UR4, c[0x0][0x3c8] ;  /* 0x00007900ff0477ac */ /* 0x000e220008000800 */
[----:B------:R-:W2:Y:S01]  /*7800*/  LDC.64 R4, c[0x0][0x3b8] ;  /* 0x0000ee00ff047b82 */ /* 0x000ea20000000a00 */
[----:B------:R-:W-:Y:S01]  /*7810*/  IMAD.SHL.U32 R53, R0, 0x8, RZ ;  /* 0x0000000800357824 */ /* 0x000fe200078e00ff */
[----:B------:R-:W-:Y:S01]  /*7820*/  IADD3 R3, PT, PT, R2, 0x220, RZ ;  /* 0x0000022002037810 */ /* 0x000fe20007ffe0ff */
[----:B------:R-:W-:Y:S01]  /*7830*/  UIADD3 UR5, UPT, UPT, UR18, 0x1f, URZ ;  /* 0x0000001f12057890 */ /* 0x000fe2000fffe0ff */
[----:B------:R-:W-:Y:S02]  /*7840*/  CS2R R18, SRZ ;  /* 0x0000000000127805 */ /* 0x000fe4000001ff00 */
[----:B------:R-:W-:Y:S02]  /*7850*/  CS2R R20, SRZ ;  /* 0x0000000000147805 */ /* 0x000fe4000001ff00 */
[----:B------:R-:W-:Y:S02]  /*7860*/  LEA R50, R50, R3, 0x18 ;  /* 0x0000000332327211 */ /* 0x000fe400078ec0ff */
[----:B------:R-:W-:-:S02]  /*7870*/  CS2R R22, SRZ ;  /* 0x0000000000167805 */ /* 0x000fc4000001ff00 */
[----:B------:R-:W-:Y:S01]  /*7880*/  LOP3.LUT R52, R53, 0x18, RZ, 0xc0, !PT ;  /* 0x0000001835347812 */ /* 0x000fe200078ec0ff */
[----:B------:R-:W-:Y:S01]  /*7890*/  IMAD.U32 R54, RZ, RZ, UR5 ;  /* 0x00000005ff367e24 */ /* 0x000fe2000f8e00ff */
[----:B------:R-:W-:Y:S02]  /*78a0*/  CS2R R24, SRZ ;  /* 0x0000000000187805 */ /* 0x000fe4000001ff00 */
[----:B------:R-:W-:Y:S02]  /*78b0*/  CS2R R26, SRZ ;  /* 0x00000000001a7805 */ /* 0x000fe4000001ff00 */
[----:B------:R-:W-:Y:S02]  /*78c0*/  CS2R R28, SRZ ;  /* 0x00000000001c7805 */ /* 0x000fe4000001ff00 */
[----:B------:R-:W-:Y:S02]  /*78d0*/  CS2R R30, SRZ ;  /* 0x00000000001e7805 */ /* 0x000fe4000001ff00 */
[----:B------:R-:W-:-:S02]  /*78e0*/  CS2R R32, SRZ ;  /* 0x0000000000207805 */ /* 0x000fc4000001ff00 */
[----:B------:R-:W-:Y:S02]  /*78f0*/  CS2R R34, SRZ ;  /* 0x0000000000227805 */ /* 0x000fe4000001ff00 */
[----:B------:R-:W-:Y:S01]  /*7900*/  CS2R R36, SRZ ;  /* 0x0000000000247805 */ /* 0x000fe2000001ff00 */
[----:B0-----:R-:W-:Y:S01]  /*7910*/  UIMAD UR4, UR13, UR4, URZ ;  /* 0x000000040d0472a4 */ /* 0x001fe2000f8e02ff */
[----:B------:R-:W-:Y:S02]  /*7920*/  CS2R R38, SRZ ;  /* 0x0000000000267805 */ /* 0x000fe4000001ff00 */
[----:B------:R-:W-:Y:S02]  /*7930*/  CS2R R40, SRZ ;  /* 0x0000000000287805 */ /* 0x000fe4000001ff00 */
[----:B------:R-:W-:Y:S02]  /*7940*/  CS2R R42, SRZ ;  /* 0x00000000002a7805 */ /* 0x000fe4000001ff00 */
[----:B------:R-:W-:-:S02]  /*7950*/  CS2R R44, SRZ ;  /* 0x00000000002c7805 */ /* 0x000fc4000001ff00 */
[----:B------:R-:W-:Y:S01]  /*7960*/  CS2R R46, SRZ ;  /* 0x00000000002e7805 */ /* 0x000fe2000001ff00 */
[----:B-1----:R-:W-:Y:S01]  /*7970*/  IMAD.U32 R7, RZ, RZ, UR4 ;  /* 0x00000004ff077e24 */ /* 0x002fe2000f8e00ff */
[----:B------:R-:W-:Y:S02]  /*7980*/  CS2R R48, SRZ ;  /* 0x0000000000307805 */ /* 0x000fe4000001ff00 */
[----:B------:R-:W-:Y:S01]  /*7990*/  LOP3.LUT R53, R53, 0xf8, RZ, 0xc0, !PT ;  /* 0x000000f835357812 */ /* 0x000fe200078ec0ff */
[----:B--2---:R-:W-:Y:S01]  /*79a0*/  IMAD.WIDE R2, R7, 0x4, R4 ;  /* 0x0000000407027825 */ /* 0x004fe200078e0204 */
[----:B------:R-:W0:Y:S01]  /*79b0*/  LDCU UR4, c[0x0][0x3e0] ;  /* 0x00007c00ff0477ac */ /* 0x000e220008000800 */
[----:B------:R-:W-:Y:S01]  /*79c0*/  LEA.HI R54, R54, 0xffffffff, RZ, 0x1b ;  /* 0xffffffff36367811 */ /* 0x000fe200078fd8ff */
[----:B0-----:R-:W-:-:S04]  /*79d0*/  UIMAD UR4, UR12, UR4, URZ ;  /* 0x000000040c0472a4 */ /* 0x001fc8000f8e02ff */
[----:B------:R-:W-:Y:S02]  /*79e0*/  USHF.R.S32.HI UR5, URZ, 0x1f, UR4 ;  /* 0x0000001fff057899 */ /* 0x000fe40008011404 */
[----:B------:R-:W-:-:S04]  /*79f0*/  MOV R12, UR4 ;  /* 0x00000004000c7c02 */ /* 0x000fc80008000f00 */
[----:B------:R-:W-:-:S07]  /*7a00*/  IMAD.U32 R13, RZ, RZ, UR5 ;  /* 0x00000005ff0d7e24 */ /* 0x000fce000f8e00ff */
.L_x_17411:
[----:B------:R-:W-:-:S06]  /*7a10*/  IMAD.WIDE.U32 R4, R51, 0x4, R2 ;  /* 0x0000000433047825 */ /* 0x000fcc00078e0002 */
[----:B------:R0:W2:Y:S01]  /*7a20*/  LDG.E.CONSTANT R5, desc[UR14][R4.64] ;  /* 0x0000000e04057981 */ /* 0x0000a2000c1e9900 */
[----:B------:R-:W-:Y:S01]  /*7a30*/  IMAD R55, R51, 0x20, R52 ;  /* 0x0000002033377824 */ /* 0x000fe200078e0234 */
[----:B0-----:R-:W-:Y:S01]  /*7a40*/  MOV R4, UR16 ;  /* 0x0000001000047c02 */ /* 0x001fe20008000f00 */
[----:B--2---:R-:W-:-:S03]  /*7a50*/  IMAD.WIDE R6, R5, UR21, R12 ;  /* 0x0000001505067c25 */ /* 0x004fc6000f8e020c */
[----:B------:R-:W-:Y:S01]  /*7a60*/  IADD3 R6, P0, PT, R53, R6, RZ ;  /* 0x0000000635067210 */ /* 0x000fe20007f1e0ff */
[----:B------:R-:W-:-:S04]  /*7a70*/  IMAD R5, R4, -0x200, R55 ;  /* 0xfffffe0004057824 */ /* 0x000fc800078e0237 */
[----:B------:R-:W-:Y:S01]  /*7a80*/  IMAD.X R7, RZ, RZ, R7, P0 ;  /* 0x000000ffff077224 */ /* 0x000fe200000e0607 */
[----:B------:R-:W-:Y:S01]  /*7a90*/  LEA R14, P0, R6, UR6, 0x1 ;  /* 0x00000006060e7c11 */ /* 0x000fe2000f8008ff */
[----:B------:R-:W-:-:S03]  /*7aa0*/  IMAD R92, R5, 0x4, R50 ;  /* 0x00000004055c7824 */ /* 0x000fc600078e0232 */
[----:B------:R-:W-:Y:S02]  /*7ab0*/  LEA.HI.X R15, R6, UR7, R7, 0x1, P0 ;  /* 0x00000007060f7c11 */ /* 0x000fe400080f0c07 */
[----:B------:R-:W0:Y:S04]  /*7ac0*/  LDS.128 R4, [R92] ;  /* 0x000000005c047984 */ /* 0x000e280000000c00 */
[----:B------:R-:W1:Y:S04]  /*7ad0*/  LDS.128 R8, [R92+0x10] ;  /* 0x000010005c087984 */ /* 0x000e680000000c00 */
[----:B------:R2:W5:Y:S04]  /*7ae0*/  LDG.E.CONSTANT R91, desc[UR14][R14.64+0x2e00] ;  /* 0x002e000e0e5b7981 */ /* 0x000568000c1e9900 */
[----:B------:R2:W5:Y:S04]  /*7af0*/  LDG.E.CONSTANT R90, desc[UR14][R14.64+0x2e04] ;  /* 0x002e040e0e5a7981 */ /* 0x000568000c1e9900 */
[----:B------:R2:W5:Y:S04]  /*7b00*/  LDG.E.CONSTANT R89, desc[UR14][R14.64+0x2e08] ;  /* 0x002e080e0e597981 */ /* 0x000568000c1e9900 */
[----:B------:R2:W5:Y:S04]  /*7b10*/  LDG.E.CONSTANT R88, desc[UR14][R14.64+0x2e0c] ;  /* 0x002e0c0e0e587981 */ /* 0x000568000c1e9900 */
[----:B------:R2:W5:Y:S04]  /*7b20*/  LDG.E.CONSTANT R87, desc[UR14][R14.64+0x3000] ;  /* 0x0030000e0e577981 */ /* 0x000568000c1e9900 */
[----:B------:R2:W5:Y:S04]  /*7b30*/  LDG.E.CONSTANT R86, desc[UR14][R14.64+0x3004] ;  /* 0x0030040e0e567981 */ /* 0x000568000c1e9900 */
[----:B------:R2:W5:Y:S04]  /*7b40*/  LDG.E.CONSTANT R85, desc[UR14][R14.64+0x3008] ;  /* 0x0030080e0e557981 */ /* 0x000568000c1e9900 */
[----:B------:R2:W5:Y:S01]  /*7b50*/  LDG.E.CONSTANT R84, desc[UR14][R14.64+0x300c] ;  /* 0x00300c0e0e547981 */ /* 0x000562000c1e9900 */
[----:B0-----:R-:W-:-:S03]  /*7b60*/  F2FP.BF16.F32.PACK_AB R4, R5, R4 ;  /* 0x000000040504723e */ /* 0x001fc600000010ff */
[----:B------:R2:W5:Y:S01]  /*7b70*/  LDG.E.CONSTANT R83, desc[UR14][R14.64+0x3200] ;  /* 0x0032000e0e537981 */ /* 0x000562000c1e9900 */
[----:B------:R-:W-:Y:S02]  /*7b80*/  F2FP.BF16.F32.PACK_AB R5, R7, R6 ;  /* 0x000000060705723e */ /* 0x000fe400000010ff */
[----:B-1----:R-:W-:Y:S01]  /*7b90*/  F2FP.BF16.F32.PACK_AB R94, R9, R8 ;  /* 0x00000008095e723e */ /* 0x002fe200000010ff */
[----:B------:R2:W5:Y:S01]  /*7ba0*/  LDG.E.CONSTANT R82, desc[UR14][R14.64+0x3204] ;  /* 0x0032040e0e527981 */ /* 0x000562000c1e9900 */
[----:B------:R-:W-:-:S03]  /*7bb0*/  F2FP.BF16.F32.PACK_AB R95, R11, R10 ;  /* 0x0000000a0b5f723e */ /* 0x000fc600000010ff */
[----:B------:R2:W5:Y:S04]  /*7bc0*/  LDG.E.CONSTANT R81, desc[UR14][R14.64+0x3208] ;  /* 0x0032080e0e517981 */ /* 0x000568000c1e9900 */
        /* <DEDUP_REMOVED lines=25> */
[----:B------:R-:W-:-:S03]  /*7d60*/  ISETP.NE.AND P0, PT, R51, R54, PT ;  /* 0x000000363300720c */ /* 0x000fc60003f05270 */
[----:B------:R2:W5:Y:S04]  /*7d70*/  LDG.E.CONSTANT R7, desc[UR14][R14.64] ;  /* 0x0000000e0e077981 */ /* 0x000568000c1e9900 */
[----:B------:R2:W5:Y:S04]  /*7d80*/  LDG.E.CONSTANT R8, desc[UR14][R14.64+0x4] ;  /* 0x0000040e0e087981 */ /* 0x000568000c1e9900 */
[----:B------:R2:W5:Y:S04]  /*7d90*/  LDG.E.CONSTANT R9, desc[UR14][R14.64+0x8] ;  /* 0x0000080e0e097981 */ /* 0x000568000c1e9900 */
[----:B------:R2:W5:Y:S01]  /*7da0*/  LDG.E.CONSTANT R10, desc[UR14][R14.64+0xc] ;  /* 0x00000c0e0e0a7981 */ /* 0x000562000c1e9900 */
[----:B------:R-:W-:Y:S04]  /*7db0*/  BSSY.RECONVERGENT B1, `(.L_x_17347) ;  /* 0x0000021000017945 */ /* 0x000fe80003800200 */
[----:B------:R-:W-:Y:S05]  /*7dc0*/  @P0 BRA `(.L_x_17348) ;  /* 0x00000000007c0947 */ /* 0x000fea0003800000 */
[C---:B------:R-:W-:Y:S01]  /*7dd0*/  VIADD R11, R55.reuse, 0x3 ;  /* 0x00000003370b7836 */ /* 0x040fe20000000000 */
[C---:B------:R-:W-:Y:S01]  /*7de0*/  IADD3 R92, PT, PT, R55.reuse, 0x4, RZ ;  /* 0x00000004375c7810 */ /* 0x040fe20007ffe0ff */
[----:B------:R-:W-:Y:S01]  /*7df0*/  VIADD R6, R55, 0x2 ;  /* 0x0000000237067836 */ /* 0x000fe20000000000 */
[----:B-----5:R-:W-:Y:S02]  /*7e00*/  PRMT R93, R10, 0x7632, R93 ;  /* 0x000076320a5d7816 */ /* 0x020fe4000000005d */
[----:B------:R-:W-:Y:S01]  /*7e10*/  ISETP.GE.AND P6, PT, R11, UR18, PT ;  /* 0x000000120b007c0c */ /* 0x000fe2000bfc6270 */
[C---:B------:R-:W-:Y:S01]  /*7e20*/  VIADD R11, R55.reuse, 0x6 ;  /* 0x00000006370b7836 */ /* 0x040fe20000000000 */
[----:B------:R-:W-:Y:S01]  /*7e30*/  ISETP.GE.AND P1, PT, R6, UR18, PT ;  /* 0x0000001206007c0c */ /* 0x000fe2000bf26270 */
[C---:B------:R-:W-:Y:S01]  /*7e40*/  VIADD R6, R55.reuse, 0x5 ;  /* 0x0000000537067836 */ /* 0x040fe20000000000 */
[----:B------:R-:W-:Y:S01]  /*7e50*/  ISETP.GE.AND P5, PT, R92, UR18, PT ;  /* 0x000000125c007c0c */ /* 0x000fe2000bfa6270 */
[----:B------:R-:W-:Y:S01]  /*7e60*/  VIADD R92, R55, 0x7 ;  /* 0x00000007375c7836 */ /* 0x000fe20000000000 */
[----:B------:R-:W-:-:S02]  /*7e70*/  ISETP.GE.AND P3, PT, R11, UR18, PT ;  /* 0x000000120b007c0c */ /* 0x000fc4000bf66270 */
[----:B------:R-:W-:Y:S02]  /*7e80*/  ISETP.GE.AND P4, PT, R6, UR18, PT ;  /* 0x0000001206007c0c */ /* 0x000fe4000bf86270 */
[----:B------:R-:W-:Y:S02]  /*7e90*/  IADD3 R11, PT, PT, R55, 0x1, RZ ;  /* 0x00000001370b7810 */ /* 0x000fe40007ffe0ff */
[C---:B------:R-:W-:Y:S02]  /*7ea0*/  PRMT R6, R8.reuse, 0x7632, R6 ;  /* 0x0000763208067816 */ /* 0x040fe40000000006 */
[----:B------:R-:W-:Y:S02]  /*7eb0*/  SEL R8, R8, RZ, !P1 ;  /* 0x000000ff08087207 */ /* 0x000fe40004800000 */
[----:B------:R-:W-:Y:S02]  /*7ec0*/  ISETP.GE.AND P1, PT, R11, UR18, PT ;  /* 0x000000120b007c0c */ /* 0x000fe4000bf26270 */
[----:B------:R-:W-:-:S02]  /*7ed0*/  ISETP.GE.AND P2, PT, R92, UR18, PT ;  /* 0x000000125c007c0c */ /* 0x000fc4000bf46270 */
[----:B------:R-:W-:Y:S02]  /*7ee0*/  SEL R11, R6, RZ, !P6 ;  /* 0x000000ff060b7207 */ /* 0x000fe40007000000 */
[----:B------:R-:W-:Y:S02]  /*7ef0*/  ISETP.GE.AND P6, PT, R55, UR18, PT ;  /* 0x0000001237007c0c */ /* 0x000fe4000bfc6270 */
[----:B------:R-:W-:Y:S02]  /*7f00*/  PRMT R92, R9, 0x7632, R92 ;  /* 0x00007632095c7816 */ /* 0x000fe4000000005c */
[C---:B------:R-:W-:Y:S02]  /*7f10*/  PRMT R6, R7.reuse, 0x7632, R6 ;  /* 0x0000763207067816 */ /* 0x040fe40000000006 */
[----:B------:R-:W-:Y:S02]  /*7f20*/  SEL R7, R7, RZ, !P6 ;  /* 0x000000ff07077207 */ /* 0x000fe40007000000 */
[----:B------:R-:W-:-:S02]  /*7f30*/  SEL R9, R9, RZ, !P5 ;  /* 0x000000ff09097207 */ /* 0x000fc40006800000 */
[----:B------:R-:W-:Y:S02]  /*7f40*/  SEL R92, R92, RZ, !P4 ;  /* 0x000000ff5c5c7207 */ /* 0x000fe40006000000 */
[----:B------:R-:W-:Y:S02]  /*7f50*/  SEL R10, R10, RZ, !P3 ;  /* 0x000000ff0a0a7207 */ /* 0x000fe40005800000 */
[----:B------:R-:W-:Y:S02]  /*7f60*/  SEL R93, R93, RZ, !P2 ;  /* 0x000000ff5d5d7207 */ /* 0x000fe40005000000 */
[----:B------:R-:W-:Y:S02]  /*7f70*/  SEL R6, R6, RZ, !P1 ;  /* 0x000000ff06067207 */ /* 0x000fe40004800000 */
[----:B------:R-:W-:Y:S02]  /*7f80*/  PRMT R8, R8, 0x5410, R11 ;  /* 0x0000541008087816 */ /* 0x000fe4000000000b */
[----:B------:R-:W-:-:S02]  /*7f90*/  PRMT R9, R9, 0x5410, R92 ;  /* 0x0000541009097816 */ /* 0x000fc4000000005c */
[----:B------:R-:W-:Y:S02]  /*7fa0*/  PRMT R10, R10, 0x5410, R93 ;  /* 0x000054100a0a7816 */ /* 0x000fe4000000005d */
[----:B------:R-:W-:-:S07]  /*7fb0*/  PRMT R7, R7, 0x5410, R6 ;  /* 0x0000541007077816 */ /* 0x000fce0000000006 */
.L_x_17348:
[----:B------:R-:W-:Y:S05]  /*7fc0*/  BSYNC.RECONVERGENT B1 ;  /* 0x0000000000017941 */ /* 0x000fea0003800200 */
.L_x_17347:
[----:B-----5:R-:W-:Y:S02]  /*7fd0*/  HFMA2.BF16_V2 R92, R5, R8, -RZ ;  /* 0x00000008055c7231 */ /* 0x020fe400003000ff */
[----:B------:R-:W-:Y:S02]  /*7fe0*/  HMUL2.BF16_V2 R11, R4, R7 ;  /* 0x00000007040b7232 */ /* 0x000fe40000200000 */
[----:B------:R-:W-:Y:S02]  /*7ff0*/  IMAD.MOV.U32 R6, RZ, RZ, R94 ;  /* 0x000000ffff067224 */ /* 0x000fe400078e005e */
[----:B------:R-:W-:Y:S01]  /*8000*/  IMAD.MOV.U32 R7, RZ, RZ, R95 ;  /* 0x000000ffff077224 */ /* 0x000fe200078e005f */
[C---:B------:R-:W-:Y:S02]  /*8010*/  PRMT R8, R11.reuse, 0x7610, R8 ;  /* 0x000076100b087816 */ /* 0x040fe40000000008 */
[----:B------:R-:W-:Y:S01]  /*8020*/  HMUL2.BF16_V2 R93, R6, R9 ;  /* 0x00000009065d7232 */ /* 0x000fe20000200000 */
[----:B------:R-:W-:Y:S01]  /*8030*/  PRMT R9, R11, 0x7632, R9 ;  /* 0x000076320b097816 */ /* 0x000fe20000000009 */
[----:B------:R-:W-:Y:S01]  /*8040*/  HFMA2.BF16_V2 R94, R7, R10, -RZ ;  /* 0x0000000a075e7231 */ /* 0x000fe200003000ff */
[----:B------:R-:W-:Y:S01]  /*8050*/  PRMT R10, R92, 0x7610, R10 ;  /* 0x000076105c0a7816 */ /* 0x000fe2000000000a */
[----:B------:R-:W-:Y:S01]  /*8060*/  IMAD.U32 R95, R8, 0x10000, RZ ;  /* 0x00010000085f7824 */ /* 0x000fe200078e00ff */
[----:B------:R-:W-:-:S02]  /*8070*/  PRMT R11, R92, 0x7632, R11 ;  /* 0x000076325c0b7816 */ /* 0x000fc4000000000b */
[C---:B------:R-:W-:Y:S01]  /*8080*/  PRMT R92, R93.reuse, 0x7610, R92 ;  /* 0x000076105d5c7816 */ /* 0x040fe2000000005c */
[----:B------:R-:W-:Y:S01]  /*8090*/  IMAD.U32 R10, R10, 0x10000, RZ ;  /* 0x000100000a0a7824 */ /* 0x000fe200078e00ff */
[----:B------:R-:W-:Y:S01]  /*80a0*/  PRMT R93, R93, 0x7632, R93 ;  /* 0x000076325d5d7816 */ /* 0x000fe2000000005d */
[----:B------:R-:W-:Y:S01]  /*80b0*/  IMAD.U32 R11, R11, 0x10000, RZ ;  /* 0x000100000b0b7824 */ /* 0x000fe200078e00ff */
[----:B------:R-:W-:Y:S01]  /*80c0*/  SHF.L.U32 R96, R9, 0x10, RZ ;  /* 0x0000001009607819 */ /* 0x000fe200000006ff */
[----:B------:R-:W-:Y:S01]  /*80d0*/  IMAD.U32 R92, R92, 0x10000, RZ ;  /* 0x000100005c5c7824 */ /* 0x000fe200078e00ff */
[----:B------:R-:W-:Y:S01]  /*80e0*/  SHF.L.U32 R93, R93, 0x10, RZ ;  /* 0x000000105d5d7819 */ /* 0x000fe200000006ff */
[----:B------:R-:W-:Y:S01]  /*80f0*/  FADD.FTZ R10, R10, R11 ;  /* 0x0000000b0a0a7221 */ /* 0x000fe20000010000 */
[----:B------:R-:W-:Y:S01]  /*8100*/  PRMT R8, R94, 0x7632, R8 ;  /* 0x000076325e087816 */ /* 0x000fe20000000008 */
[----:B------:R-:W-:Y:S01]  /*8110*/  FADD.FTZ R95, R95, R96 ;  /* 0x000000605f5f7221 */ /* 0x000fe20000010000 */
[----:B------:R0:W5:Y:S01]  /*8120*/  LDG.E.CONSTANT R11, desc[UR14][R14.64+0x200] ;  /* 0x0002000e0e0b7981 */ /* 0x000162000c1e9900 */
[----:B------:R-:W-:Y:S01]  /*8130*/  FADD.FTZ R93, R92, R93 ;  /* 0x0000005d5c5d7221 */ /* 0x000fe20000010000 */
[----:B------:R-:W-:-:S02]  /*8140*/  IMAD.U32 R94, R94, 0x10000, RZ ;  /* 0x000100005e5e7824 */ /* 0x000fc400078e00ff */
[----:B------:R-:W-:Y:S01]  /*8150*/  FADD.FTZ R10, R95, R10 ;  /* 0x0000000a5f0a7221 */ /* 0x000fe20000010000 */
[----:B------:R-:W-:Y:S01]  /*8160*/  IMAD.U32 R9, R8, 0x10000, RZ ;  /* 0x0001000008097824 */ /* 0x000fe200078e00ff */
[----:B------:R0:W5:Y:S02]  /*8170*/  LDG.E.CONSTANT R92, desc[UR14][R14.64+0x20c] ;  /* 0x00020c0e0e5c7981 */ /* 0x000164000c1e9900 */
[----:B------:R-:W-:Y:S01]  /*8180*/  FADD.FTZ R10, R10, R93 ;  /* 0x0000005d0a0a7221 */ /* 0x000fe20000010000 */
[----:B------:R-:W-:Y:S01]  /*8190*/  BSSY.RECONVERGENT B1, `(.L_x_17349) ;  /* 0x0000024000017945 */ /* 0x000fe20003800200 */
[----:B------:R0:W5:Y:S01]  /*81a0*/  LDG.E.CONSTANT R8, desc[UR14][R14.64+0x204] ;  /* 0x0002040e0e087981 */ /* 0x000162000c1e9900 */
[----:B------:R-:W-:-:S03]  /*81b0*/  FADD.FTZ R9, R94, R9 ;  /* 0x000000095e097221 */ /* 0x000fc60000010000 */
[----:B------:R0:W5:Y:S01]  /*81c0*/  LDG.E.CONSTANT R93, desc[UR14][R14.64+0x208] ;  /* 0x0002080e0e5d7981 */ /* 0x000162000c1e9900 */
[----:B------:R-:W-:Y:S05]  /*81d0*/  @P0 BRA `(.L_x_17350) ;  /* 0x00000000007c0947 */ /* 0x000fea0003800000 */
[C---:B------:R-:W-:Y:S01]  /*81e0*/  VIADD R94, R55.reuse, 0x2 ;  /* 0x00000002375e7836 */ /* 0x040fe20000000000 */
[C---:B------:R-:W-:Y:S01]  /*81f0*/  IADD3 R95, PT, PT, R55.reuse, 0x3, RZ ;  /* 0x00000003375f7810 */ /* 0x040fe20007ffe0ff */
[C---:B------:R-:W-:Y:S01]  /*8200*/  VIADD R96, R55.reuse, 0x4 ;  /* 0x0000000437607836 */ /* 0x040fe20000000000 */
[C---:B------:R-:W-:Y:S02]  /*8210*/  IADD3 R97, PT, PT, R55.reuse, 0x7, RZ ;  /* 0x0000000737617810 */ /* 0x040fe40007ffe0ff */
[----:B------:R-:W-:Y:S01]  /*8220*/  ISETP.GE.AND P1, PT, R94, UR18, PT ;  /* 0x000000125e007c0c */ /* 0x000fe2000bf26270 */
[----:B------:R-:W-:Y:S01]  /*8230*/  VIADD R94, R55, 0x5 ;  /* 0x00000005375e7836 */ /* 0x000fe20000000000 */
[----:B------:R-:W-:Y:S01]  /*8240*/  ISETP.GE.AND P6, PT, R95, UR18, PT ;  /* 0x000000125f007c0c */ /* 0x000fe2000bfc6270 */
[C---:B------:R-:W-:Y:S01]  /*8250*/  VIADD R95, R55.reuse, 0x6 ;  /* 0x00000006375f7836 */ /* 0x040fe20000000000 */
[----:B------:R-:W-:Y:S01]  /*8260*/  ISETP.GE.AND P5, PT, R96, UR18, PT ;  /* 0x0000001260007c0c */ /* 0x000fe2000bfa6270 */
[----:B------:R-:W-:Y:S01]  /*8270*/  VIADD R96, R55, 0x1 ;  /* 0x0000000137607836 */ /* 0x000fe20000000000 */
[----:B------:R-:W-:-:S02]  /*8280*/  ISETP.GE.AND P4, PT, R94, UR18, PT ;  /* 0x000000125e007c0c */ /* 0x000fc4000bf86270 */
[C---:B-----5:R-:W-:Y:S02]  /*8290*/  PRMT R94, R8.reuse, 0x7632, R94 ;  /* 0x00007632085e7816 */ /* 0x060fe4000000005e */
[----:B------:R-:W-:Y:S02]  /*82a0*/  ISETP.GE.AND P3, PT, R95, UR18, PT ;  /* 0x000000125f007c0c */ /* 0x000fe4000bf66270 */
[----:B------:R-:W-:Y:S02]  /*82b0*/  SEL R95, R8, RZ, !P1 ;  /* 0x000000ff085f7207 */ /* 0x000fe40004800000 */
[----:B------:R-:W-:Y:S02]  /*82c0*/  ISETP.GE.AND P1, PT, R96, UR18, PT ;  /* 0x0000001260007c0c */ /* 0x000fe4000bf26270 */
[----:B------:R-:W-:Y:S02]  /*82d0*/  SEL R96, R94, RZ, !P6 ;  /* 0x000000ff5e607207 */ /* 0x000fe40007000000 */
[----:B------:R-:W-:-:S02]  /*82e0*/  ISETP.GE.AND P2, PT, R97, UR18, PT ;  /* 0x0000001261007c0c */ /* 0x000fc4000bf46270 */
[----:B------:R-:W-:Y:S02]  /*82f0*/  PRMT R94, R93, 0x7632, R94 ;  /* 0x000076325d5e7816 */ /* 0x000fe4000000005e */
        /* <DEDUP_REMOVED lines=13> */
.L_x_17350:
[----:B------:R-:W-:Y:S05]  /*83d0*/  BSYNC.RECONVERGENT B1 ;  /* 0x0000000000017941 */ /* 0x000fea0003800200 */
.L_x_17349:
[----:B------:R1:W5:Y:S02]  /*83e0*/  LDG.E.CONSTANT R99, desc[UR14][R14.64+0x400] ;  /* 0x0004000e0e637981 */ /* 0x000364000c1e9900 */
[----:B-----5:R-:W-:Y:S02]  /*83f0*/  HFMA2.BF16_V2 R94, R5, R8, -RZ ;  /* 0x00000008055e7231 */ /* 0x020fe400003000ff */
[----:B------:R-:W-:Y:S02]  /*8400*/  HMUL2.BF16_V2 R11, R4, R11 ;  /* 0x0000000b040b7232 */ /* 0x000fe40000200000 */
[----:B------:R-:W-:Y:S01]  /*8410*/  FADD.FTZ R9, R10, R9 ;  /* 0x000000090a097221 */ /* 0x000fe20000010000 */
[----:B------:R1:W5:Y:S01]  /*8420*/  LDG.E.CONSTANT R96, desc[UR14][R14.64+0x404] ;  /* 0x0004040e0e607981 */ /* 0x000362000c1e9900 */
[----:B------:R-:W-:-:S03]  /*8430*/  HMUL2.BF16_V2 R95, R6, R93 ;  /* 0x0000005d065f7232 */ /* 0x000fc60000200000 */
[----:B------:R1:W5:Y:S01]  /*8440*/  LDG.E.CONSTANT R101, desc[UR14][R14.64+0x408] ;  /* 0x0004080e0e657981 */ /* 0x000362000c1e9900 */
[----:B------:R-:W-:-:S03]  /*8450*/  PRMT R8, R11, 0x7610, R8 ;  /* 0x000076100b087816 */ /* 0x000fc60000000008 */
[----:B------:R1:W5:Y:S01]  /*8460*/  LDG.E.CONSTANT R98, desc[UR14][R14.64+0x40c] ;  /* 0x00040c0e0e627981 */ /* 0x000362000c1e9900 */
[----:B------:R-:W-:Y:S01]  /*8470*/  PRMT R10, R11, 0x7632, R10 ;  /* 0x000076320b0a7816 */ /* 0x000fe2000000000a */
[----:B------:R-:W-:Y:S01]  /*8480*/  BSSY.RECONVERGENT B1, `(.L_x_17351) ;  /* 0x0000025000017945 */ /* 0x000fe20003800200 */
[C---:B------:R-:W-:Y:S02]  /*8490*/  PRMT R11, R94.reuse, 0x7610, R11 ;  /* 0x000076105e0b7816 */ /* 0x040fe4000000000b */
[----:B------:R-:W-:Y:S02]  /*84a0*/  PRMT R93, R94, 0x7632, R93 ;  /* 0x000076325e5d7816 */ /* 0x000fe4000000005d */
[C---:B------:R-:W-:Y:S02]  /*84b0*/  PRMT R94, R95.reuse, 0x7610, R94 ;  /* 0x000076105f5e7816 */ /* 0x040fe4000000005e */
[----:B------:R-:W-:Y:S01]  /*84c0*/  PRMT R95, R95, 0x7632, R95 ;  /* 0x000076325f5f7816 */ /* 0x000fe2000000005f */
[----:B-1----:R-:W-:Y:S06]  /*84d0*/  @P0 BRA `(.L_x_17352) ;  /* 0x00000000007c0947 */ /* 0x002fec0003800000 */
[C---:B------:R-:W-:Y:S01]  /*84e0*/  VIADD R100, R55.reuse, 0x3 ;  /* 0x0000000337647836 */ /* 0x040fe20000000000 */
[C---:B------:R-:W-:Y:S01]  /*84f0*/  IADD3 R102, PT, PT, R55.reuse, 0x4, RZ ;  /* 0x0000000437667810 */ /* 0x040fe20007ffe0ff */
[C---:B------:R-:W-:Y:S01]  /*8500*/  VIADD R97, R55.reuse, 0x2 ;  /* 0x0000000237617836 */ /* 0x040fe20000000000 */
[----:B-----5:R-:W-:Y:S02]  /*8510*/  PRMT R103, R98, 0x7632, R103 ;  /* 0x0000763262677816 */ /* 0x020fe40000000067 */
[----:B------:R-:W-:Y:S01]  /*8520*/  ISETP.GE.AND P6, PT, R100, UR18, PT ;  /* 0x0000001264007c0c */ /* 0x000fe2000bfc6270 */
[----:B------:R-:W-:Y:S01]  /*8530*/  VIADD R100, R55, 0x6 ;  /* 0x0000000637647836 */ /* 0x000fe20000000000 */
[----:B------:R-:W-:Y:S01]  /*8540*/  ISETP.GE.AND P1, PT, R97, UR18, PT ;  /* 0x0000001261007c0c */ /* 0x000fe2000bf26270 */
[C---:B------:R-:W-:Y:S01]  /*8550*/  VIADD R97, R55.reuse, 0x5 ;  /* 0x0000000537617836 */ /* 0x040fe20000000000 */
[----:B------:R-:W-:Y:S01]  /*8560*/  ISETP.GE.AND P5, PT, R102, UR18, PT ;  /* 0x0000001266007c0c */ /* 0x000fe2000bfa6270 */
[----:B------:R-:W-:Y:S01]  /*8570*/  VIADD R102, R55, 0x7 ;  /* 0x0000000737667836 */ /* 0x000fe20000000000 */
[----:B------:R-:W-:-:S02]  /*8580*/  ISETP.GE.AND P3, PT, R100, UR18, PT ;  /* 0x0000001264007c0c */ /* 0x000fc4000bf66270 */
[----:B------:R-:W-:Y:S02]  /*8590*/  ISETP.GE.AND P4, PT, R97, UR18, PT ;  /* 0x0000001261007c0c */ /* 0x000fe4000bf86270 */
[----:B------:R-:W-:Y:S02]  /*85a0*/  IADD3 R100, PT, PT, R55, 0x1, RZ ;  /* 0x0000000137647810 */ /* 0x000fe40007ffe0ff */
[----:B------:R-:W-:Y:S02]  /*85b0*/  PRMT R97, R96, 0x7632, R97 ;  /* 0x0000763260617816 */ /* 0x000fe40000000061 */
[----:B------:R-:W-:Y:S02]  /*85c0*/  ISETP.GE.AND P2, PT, R102, UR18, PT ;  /* 0x0000001266007c0c */ /* 0x000fe4000bf46270 */
[----:B------:R-:W-:Y:S02]  /*85d0*/  SEL R102, R96, RZ, !P1 ;  /* 0x000000ff60667207 */ /* 0x000fe40004800000 */
[----:B------:R-:W-:-:S02]  /*85e0*/  ISETP.GE.AND P1, PT, R100, UR18, PT ;  /* 0x0000001264007c0c */ /* 0x000fc4000bf26270 */
[----:B------:R-:W-:Y:S02]  /*85f0*/  SEL R97, R97, RZ, !P6 ;  /* 0x000000ff61617207 */ /* 0x000fe40007000000 */
[----:B------:R-:W-:Y:S02]  /*8600*/  PRMT R100, R101, 0x7632, R100 ;  /* 0x0000763265647816 */ /* 0x000fe40000000064 */
[----:B------:R-:W-:Y:S02]  /*8610*/  ISETP.GE.AND P6, PT, R55, UR18, PT ;  /* 0x0000001237007c0c */ /* 0x000fe4000bfc6270 */
        /* <DEDUP_REMOVED lines=11> */
.L_x_17352:
[----:B------:R-:W-:Y:S05]  /*86d0*/  BSYNC.RECONVERGENT B1 ;  /* 0x0000000000017941 */ /* 0x000fea0003800200 */
.L_x_17351:
[----:B------:R-:W-:Y:S02]  /*86e0*/  IMAD.U32 R94, R94, 0x10000, RZ ;  /* 0x000100005e5e7824 */ /* 0x000fe400078e00ff */
[----:B-----5:R-:W-:Y:S02]  /*86f0*/  HMUL2.BF16_V2 R96, R5, R96 ;  /* 0x0000006005607232 */ /* 0x020fe40000200000 */
[----:B------:R-:W-:Y:S02]  /*8700*/  IMAD.U32 R95, R95, 0x10000, RZ ;  /* 0x000100005f5f7824 */ /* 0x000fe400078e00ff */
[----:B------:R-:W-:Y:S02]  /*8710*/  HFMA2.BF16_V2 R99, R4, R99, -RZ ;  /* 0x0000006304637231 */ /* 0x000fe400003000ff */
[----:B------:R-:W-:Y:S01]  /*8720*/  IMAD.U32 R97, R10, 0x10000, RZ ;  /* 0x000100000a617824 */ /* 0x000fe200078e00ff */
[----:B------:R-:W-:Y:S01]  /*8730*/  SHF.L.U32 R10, R93, 0x10, RZ ;  /* 0x000000105d0a7819 */ /* 0x000fe200000006ff */
[--C-:B------:R-:W-:Y:S01]  /*8740*/  FADD.FTZ R94, R94, R95.reuse ;  /* 0x0000005f5e5e7221 */ /* 0x100fe20000010000 */
[----:B------:R-:W-:Y:S01]  /*8750*/  PRMT R95, R96, 0x7610, R95 ;  /* 0x00007610605f7816 */ /* 0x000fe2000000005f */
[----:B------:R-:W-:Y:S01]  /*8760*/  IMAD.U32 R8, R8, 0x10000, RZ ;  /* 0x0001000008087824 */ /* 0x000fe200078e00ff */
[----:B------:R-:W-:Y:S01]  /*8770*/  PRMT R96, R96, 0x7632, R96 ;  /* 0x0000763260607816 */ /* 0x000fe20000000060 */
[----:B------:R-:W-:-:S02]  /*8780*/  IMAD.U32 R11, R11, 0x10000, RZ ;  /* 0x000100000b0b7824 */ /* 0x000fc400078e00ff */
[----:B------:R-:W-:Y:S01]  /*8790*/  FADD.FTZ R18, R9, R18 ;  /* 0x0000001209127221 */ /* 0x000fe20000010000 */
[----:B------:R-:W-:Y:S01]  /*87a0*/  FADD.FTZ R8, R8, R97 ;  /* 0x0000006108087221 */ /* 0x000fe20000010000 */
[----:B------:R-:W-:Y:S01]  /*87b0*/  PRMT R93, R99, 0x7632, R93 ;  /* 0x00007632635d7816 */ /* 0x000fe2000000005d */
[--C-:B------:R-:W-:Y:S01]  /*87c0*/  FADD.FTZ R11, R11, R10.reuse ;  /* 0x0000000a0b0b7221 */ /* 0x100fe20000010000 */
[----:B------:R-:W-:Y:S01]  /*87d0*/  PRMT R10, R99, 0x7610, R10 ;  /* 0x00007610630a7816 */ /* 0x000fe2000000000a */
[----:B------:R-:W-:Y:S01]  /*87e0*/  IMAD.U32 R95, R95, 0x10000, RZ ;  /* 0x000100005f5f7824 */ /* 0x000fe200078e00ff */
[----:B------:R-:W-:Y:S01]  /*87f0*/  SHF.L.U32 R93, R93, 0x10, RZ ;  /* 0x000000105d5d7819 */ /* 0x000fe200000006ff */
[----:B------:R-:W-:Y:S02]  /*8800*/  IMAD.U32 R96, R96, 0x10000, RZ ;  /* 0x0001000060607824 */ /* 0x000fe400078e00ff */
[----:B------:R-:W-:Y:S01]  /*8810*/  FADD.FTZ R11, R8, R11 ;  /* 0x0000000b080b7221 */ /* 0x000fe20000010000 */
[----:B------:R-:W-:-:S02]  /*8820*/  HFMA2.BF16_V2 R8, R7, R92, -RZ ;  /* 0x0000005c07087231 */ /* 0x000fc400003000ff */
[----:B------:R-:W-:Y:S02]  /*8830*/  IMAD.U32 R10, R10, 0x10000, RZ ;  /* 0x000100000a0a7824 */ /* 0x000fe400078e00ff */
[----:B------:R-:W-:Y:S01]  /*8840*/  FADD.FTZ R100, R95, R96 ;  /* 0x000000605f647221 */ /* 0x000fe20000010000 */
[----:B------:R-:W-:Y:S02]  /*8850*/  HMUL2.BF16_V2 R92, R6, R101 ;  /* 0x00000065065c7232 */ /* 0x000fe40000200000 */
[----:B------:R-:W-:Y:S02]  /*8860*/  HFMA2.BF16_V2 R95, R7, R98, -RZ ;  /* 0x00000062075f7231 */ /* 0x000fe400003000ff */
[--C-:B------:R-:W-:Y:S01]  /*8870*/  FADD.FTZ R97, R10, R93.reuse ;  /* 0x0000005d0a617221 */ /* 0x100fe20000010000 */
[----:B------:R-:W-:Y:S01]  /*8880*/  FADD.FTZ R11, R11, R94 ;  /* 0x0000005e0b0b7221 */ /* 0x000fe20000010000 */
[----:B------:R1:W5:Y:S01]  /*8890*/  LDG.E.CONSTANT R9, desc[UR14][R14.64+0x600] ;  /* 0x0006000e0e097981 */ /* 0x000362000c1e9900 */
[C---:B------:R-:W-:Y:S01]  /*88a0*/  PRMT R93, R92.reuse, 0x7632, R93 ;  /* 0x000076325c5d7816 */ /* 0x040fe2000000005d */
[----:B------:R-:W-:Y:S01]  /*88b0*/  IMAD.U32 R92, R92, 0x10000, RZ ;  /* 0x000100005c5c7824 */ /* 0x000fe200078e00ff */
[C---:B------:R-:W-:Y:S01]  /*88c0*/  PRMT R10, R8.reuse, 0x7632, R10 ;  /* 0x00007632080a7816 */ /* 0x040fe2000000000a */
[----:B------:R-:W-:Y:S01]  /*88d0*/  FADD.FTZ R97, R97, R100 ;  /* 0x0000006461617221 */ /* 0x000fe20000010000 */
[----:B------:R-:W-:Y:S01]  /*88e0*/  SHF.L.U32 R99, R93, 0x10, RZ ;  /* 0x000000105d637819 */ /* 0x000fe200000006ff */
[----:B------:R-:W-:Y:S01]  /*88f0*/  IMAD.U32 R8, R8, 0x10000, RZ ;  /* 0x0001000008087824 */ /* 0x000fe200078e00ff */
[C---:B------:R-:W-:Y:S01]  /*8900*/  PRMT R96, R95.reuse, 0x7632, R96 ;  /* 0x000076325f607816 */ /* 0x040fe20000000060 */
[----:B------:R-:W-:Y:S01]  /*8910*/  IMAD.U32 R93, R10, 0x10000, RZ ;  /* 0x000100000a5d7824 */ /* 0x000fe200078e00ff */
[----:B------:R-:W-:Y:S01]  /*8920*/  SHF.L.U32 R95, R95, 0x10, RZ ;  /* 0x000000105f5f7819 */ /* 0x000fe200000006ff */
[----:B------:R-:W-:Y:S01]  /*8930*/  FADD.FTZ R92, R92, R99 ;  /* 0x000000635c5c7221 */ /* 0x000fe20000010000 */
[----:B------:R1:W5:Y:S01]  /*8940*/  LDG.E.CONSTANT R10, desc[UR14][R14.64+0x604] ;  /* 0x0006040e0e0a7981 */ /* 0x000362000c1e9900 */
[----:B------:R-:W-:-:S02]  /*8950*/  IMAD.U32 R96, R96, 0x10000, RZ ;  /* 0x0001000060607824 */ /* 0x000fc400078e00ff */
[----:B------:R-:W-:Y:S01]  /*8960*/  FADD.FTZ R8, R8, R93 ;  /* 0x0000005d08087221 */ /* 0x000fe20000010000 */
[----:B------:R-:W-:Y:S01]  /*8970*/  FADD.FTZ R92, R97, R92 ;  /* 0x0000005c615c7221 */ /* 0x000fe20000010000 */
[----:B------:R-:W-:Y:S02]  /*8980*/  FADD.FTZ R95, R95, R96 ;  /* 0x000000605f5f7221 */ /* 0x000fe40000010000 */
[----:B------:R-:W-:Y:S02]  /*8990*/  FADD.FTZ R8, R11, R8 ;  /* 0x000000080b087221 */ /* 0x000fe40000010000 */
[----:B------:R1:W5:Y:S01]  /*89a0*/  LDG.E.CONSTANT R11, desc[UR14][R14.64+0x608] ;  /* 0x0006080e0e0b7981 */ /* 0x000362000c1e9900 */
[----:B------:R-:W-:-:S03]  /*89b0*/  FADD.FTZ R95, R92, R95 ;  /* 0x0000005f5c5f7221 */ /* 0x000fc60000010000 */
[----:B------:R1:W5:Y:S01]  /*89c0*/  LDG.E.CONSTANT R92, desc[UR14][R14.64+0x60c] ;  /* 0x00060c0e0e5c7981 */ /* 0x000362000c1e9900 */
[----:B------:R-:W-:Y:S04]  /*89d0*/  BSSY.RECONVERGENT B1, `(.L_x_17353) ;  /* 0x0000021000017945 */ /* 0x000fe80003800200 */
[----:B------:R-:W-:Y:S05]  /*89e0*/  @P0 BRA `(.L_x_17354) ;  /* 0x00000000007c0947 */ /* 0x000fea0003800000 */
[C---:B------:R-:W-:Y:S01]  /*89f0*/  VIADD R93, R55.reuse, 0x2 ;  /* 0x00000002375d7836 */ /* 0x040fe20000000000 */
[C---:B------:R-:W-:Y:S01]  /*8a00*/  IADD3 R94, PT, PT, R55.reuse, 0x3, RZ ;  /* 0x00000003375e7810 */ /* 0x040fe20007ffe0ff */
[----:B------:R-:W-:Y:S01]  /*8a10*/  VIADD R96, R55, 0x4 ;  /* 0x0000000437607836 */ /* 0x000fe20000000000 */
[----:B-----5:R-:W-:Y:S02]  /*8a20*/  PRMT R97, R92, 0x7632, R97 ;  /* 0x000076325c617816 */ /* 0x020fe40000000061 */
[----:B------:R-:W-:Y:S02]  /*8a30*/  ISETP.GE.AND P6, PT, R94, UR18, PT ;  /* 0x000000125e007c0c */ /* 0x000fe4000bfc6270 */
[----:B------:R-:W-:Y:S01]  /*8a40*/  ISETP.GE.AND P1, PT, R93, UR18, PT ;  /* 0x000000125d007c0c */ /* 0x000fe2000bf26270 */
[C---:B------:R-:W-:Y:S01]  /*8a50*/  VIADD R93, R55.reuse, 0x5 ;  /* 0x00000005375d7836 */ /* 0x040fe20000000000 */
[C---:B------:R-:W-:Y:S02]  /*8a60*/  IADD3 R94, PT, PT, R55.reuse, 0x6, RZ ;  /* 0x00000006375e7810 */ /* 0x040fe40007ffe0ff */
[----:B------:R-:W-:Y:S01]  /*8a70*/  ISETP.GE.AND P5, PT, R96, UR18, PT ;  /* 0x0000001260007c0c */ /* 0x000fe2000bfa6270 */
[C---:B------:R-:W-:Y:S01]  /*8a80*/  VIADD R96, R55.reuse, 0x7 ;  /* 0x0000000737607836 */ /* 0x040fe20000000000 */
[----:B------:R-:W-:Y:S01]  /*8a90*/  ISETP.GE.AND P3, PT, R94, UR18, PT ;  /* 0x000000125e007c0c */ /* 0x000fe2000bf66270 */
[----:B------:R-:W-:Y:S01]  /*8aa0*/  VIADD R94, R55, 0x1 ;  /* 0x00000001375e7836 */ /* 0x000fe20000000000 */
[----:B------:R-:W-:-:S02]  /*8ab0*/  ISETP.GE.AND P4, PT, R93, UR18, PT ;  /* 0x000000125d007c0c */ /* 0x000fc4000bf86270 */
[----:B------:R-:W-:Y:S02]  /*8ac0*/  PRMT R93, R10, 0x7632, R93 ;  /* 0x000076320a5d7816 */ /* 0x000fe4000000005d */
[----:B------:R-:W-:Y:S02]  /*8ad0*/  ISETP.GE.AND P2, PT, R96, UR18, PT ;  /* 0x0000001260007c0c */ /* 0x000fe4000bf46270 */
[----:B------:R-:W-:Y:S02]  /*8ae0*/  SEL R96, R10, RZ, !P1 ;  /* 0x000000ff0a607207 */ /* 0x000fe40004800000 */
[----:B------:R-:W-:Y:S02]  /*8af0*/  ISETP.GE.AND P1, PT, R94, UR18, PT ;  /* 0x000000125e007c0c */ /* 0x000fe4000bf26270 */
[----:B------:R-:W-:Y:S02]  /*8b00*/  SEL R93, R93, RZ, !P6 ;  /* 0x000000ff5d5d7207 */ /* 0x000fe40007000000 */
[----:B------:R-:W-:-:S02]  /*8b10*/  PRMT R94, R11, 0x7632, R94 ;  /* 0x000076320b5e7816 */ /* 0x000fc4000000005e */
[----:B------:R-:W-:Y:S02]  /*8b20*/  ISETP.GE.AND P6, PT, R55, UR18, PT ;  /* 0x0000001237007c0c */ /* 0x000fe4000bfc6270 */
[C---:B------:R-:W-:Y:S02]  /*8b30*/  PRMT R10, R9.reuse, 0x7632, R10 ;  /* 0x00007632090a7816 */ /* 0x040fe4000000000a */
[----:B------:R-:W-:Y:S02]  /*8b40*/  SEL R98, R94, RZ, !P4 ;  /* 0x000000ff5e627207 */ /* 0x000fe40006000000 */
[----:B------:R-:W-:Y:S02]  /*8b50*/  SEL R9, R9, RZ, !P6 ;  /* 0x000000ff09097207 */ /* 0x000fe40007000000 */
[----:B------:R-:W-:Y:S02]  /*8b60*/  SEL R11, R11, RZ, !P5 ;  /* 0x000000ff0b0b7207 */ /* 0x000fe40006800000 */
[----:B------:R-:W-:-:S02]  /*8b70*/  SEL R92, R92, RZ, !P3 ;  /* 0x000000ff5c5c7207 */ /* 0x000fc40005800000 */
[----:B------:R-:W-:Y:S02]  /*8b80*/  SEL R97, R97, RZ, !P2 ;  /* 0x000000ff61617207 */ /* 0x000fe40005000000 */
[----:B------:R-:W-:Y:S02]  /*8b90*/  SEL R94, R10, RZ, !P1 ;  /* 0x000000ff0a5e7207 */ /* 0x000fe40004800000 */
[----:B------:R-:W-:Y:S02]  /*8ba0*/  PRMT R10, R96, 0x5410, R93 ;  /* 0x00005410600a7816 */ /* 0x000fe4000000005d */
[----:B------:R-:W-:Y:S02]  /*8bb0*/  PRMT R11, R11, 0x5410, R98 ;  /* 0x000054100b0b7816 */ /* 0x000fe40000000062 */
[----:B------:R-:W-:Y:S02]  /*8bc0*/  PRMT R92, R92, 0x5410, R97 ;  /* 0x000054105c5c7816 */ /* 0x000fe40000000061 */
[----:B------:R-:W-:-:S07]  /*8bd0*/  PRMT R9, R9, 0x5410, R94 ;  /* 0x0000541009097816 */ /* 0x000fce000000005e */
.L_x_17354:
[----:B------:R-:W-:Y:S05]  /*8be0*/  BSYNC.RECONVERGENT B1 ;  /* 0x0000000000017941 */ /* 0x000fea0003800200 */
.L_x_17353:
[----:B------:R-:W-:Y:S01]  /*8bf0*/  FADD.FTZ R20, R95, R20 ;  /* 0x000000145f147221 */ /* 0x000fe20000010000 */
[----:B------:R3:W5:Y:S02]  /*8c00*/  LDG.E.CONSTANT R96, desc[UR14][R14.64+0x804] ;  /* 0x0008040e0e607981 */ /* 0x000764000c1e9900 */
[----:B-----5:R-:W-:Y:S02]  /*8c10*/  HFMA2.BF16_V2 R10, R5, R10, -RZ ;  /* 0x0000000a050a7231 */ /* 0x020fe400003000ff */
[----:B------:R-:W-:Y:S02]  /*8c20*/  HMUL2.BF16_V2 R9, R4, R9 ;  /* 0x0000000904097232 */ /* 0x000fe40000200000 */
[----:B------:R-:W-:Y:S01]  /*8c30*/  FADD.FTZ R19, R8, R19 ;  /* 0x0000001308137221 */ /* 0x000fe20000010000 */
[----:B------:R3:W5:Y:S01]  /*8c40*/  LDG.E.CONSTANT R95, desc[UR14][R14.64+0x800] ;  /* 0x0008000e0e5f7981 */ /* 0x000762000c1e9900 */
[----:B------:R-:W-:-:S03]  /*8c50*/  HMUL2.BF16_V2 R93, R6, R11 ;  /* 0x0000000b065d7232 */ /* 0x000fc60000200000 */
[----:B------:R3:W5:Y:S04]  /*8c60*/  LDG.E.CONSTANT R97, desc[UR14][R14.64+0x808] ;  /* 0x0008080e0e617981 */ /* 0x000768000c1e9900 */
[----:B------:R3:W5:Y:S01]  /*8c70*/  LDG.E.CONSTANT R98, desc[UR14][R14.64+0x80c] ;  /* 0x00080c0e0e627981 */ /* 0x000762000c1e9900 */
[----:B------:R-:W-:Y:S01]  /*8c80*/  BSSY.RECONVERGENT B1, `(.L_x_17355) ;  /* 0x0000025000017945 */ /* 0x000fe20003800200 */
[C---:B------:R-:W-:Y:S02]  /*8c90*/  PRMT R8, R9.reuse, 0x7610, R8 ;  /* 0x0000761009087816 */ /* 0x040fe40000000008 */
[----:B------:R-:W-:Y:S02]  /*8ca0*/  PRMT R9, R9, 0x7632, R9 ;  /* 0x0000763209097816 */ /* 0x000fe40000000009 */
[----:B------:R-:W-:-:S02]  /*8cb0*/  PRMT R11, R10, 0x7632, R11 ;  /* 0x000076320a0b7816 */ /* 0x000fc4000000000b */
[----:B------:R-:W-:Y:S01]  /*8cc0*/  PRMT R94, R93, 0x7632, R94 ;  /* 0x000076325d5e7816 */ /* 0x000fe2000000005e */
[----:B------:R-:W-:Y:S06]  /*8cd0*/  @P0 BRA `(.L_x_17356) ;  /* 0x00000000007c0947 */ /* 0x000fec0003800000 */
[C---:B------:R-:W-:Y:S01]  /*8ce0*/  VIADD R100, R55.reuse, 0x3 ;  /* 0x0000000337647836 */ /* 0x040fe20000000000 */
[C---:B------:R-:W-:Y:S01]  /*8cf0*/  IADD3 R99, PT, PT, R55.reuse, 0x2, RZ ;  /* 0x0000000237637810 */ /* 0x040fe20007ffe0ff */
[----:B------:R-:W-:-:S03]  /*8d00*/  VIADD R101, R55, 0x4 ;  /* 0x0000000437657836 */ /* 0x000fc60000000000 */
[----:B------:R-:W-:Y:S02]  /*8d10*/  ISETP.GE.AND P1, PT, R99, UR18, PT ;  /* 0x0000001263007c0c */ /* 0x000fe4000bf26270 */
[----:B------:R-:W-:Y:S01]  /*8d20*/  ISETP.GE.AND P6, PT, R100, UR18, PT ;  /* 0x0000001264007c0c */ /* 0x000fe2000bfc6270 */
[C---:B------:R-:W-:Y:S01]  /*8d30*/  VIADD R100, R55.reuse, 0x6 ;  /* 0x0000000637647836 */ /* 0x040fe20000000000 */
[----:B------:R-:W-:Y:S02]  /*8d40*/  IADD3 R99, PT, PT, R55, 0x5, RZ ;  /* 0x0000000537637810 */ /* 0x000fe40007ffe0ff */
[----:B------:R-:W-:Y:S01]  /*8d50*/  ISETP.GE.AND P5, PT, R101, UR18, PT ;  /* 0x0000001265007c0c */ /* 0x000fe2000bfa6270 */
[----:B------:R-:W-:Y:S01]  /*8d60*/  VIADD R101, R55, 0x7 ;  /* 0x0000000737657836 */ /* 0x000fe20000000000 */
[----:B------:R-:W-:Y:S02]  /*8d70*/  ISETP.GE.AND P4, PT, R99, UR18, PT ;  /* 0x0000001263007c0c */ /* 0x000fe4000bf86270 */
[----:B------:R-:W-:-:S02]  /*8d80*/  ISETP.GE.AND P3, PT, R100, UR18, PT ;  /* 0x0000001264007c0c */ /* 0x000fc4000bf66270 */
[C---:B------:R-:W-:Y:S02]  /*8d90*/  PRMT R99, R96.reuse, 0x7632, R99 ;  /* 0x0000763260637816 */ /* 0x040fe40000000063 */
[----:B------:R-:W-:Y:S02]  /*8da0*/  IADD3 R100, PT, PT, R55, 0x1, RZ ;  /* 0x0000000137647810 */ /* 0x000fe40007ffe0ff */
[----:B------:R-:W-:Y:S02]  /*8db0*/  ISETP.GE.AND P2, PT, R101, UR18, PT ;  /* 0x0000001265007c0c */ /* 0x000fe4000bf46270 */
[----:B------:R-:W-:Y:S02]  /*8dc0*/  SEL R101, R96, RZ, !P1 ;  /* 0x000000ff60657207 */ /* 0x000fe40004800000 */
[----:B------:R-:W-:Y:S02]  /*8dd0*/  SEL R102, R99, RZ, !P6 ;  /* 0x000000ff63667207 */ /* 0x000fe40007000000 */
[----:B------:R-:W-:-:S02]  /*8de0*/  ISETP.GE.AND P1, PT, R100, UR18, PT ;  /* 0x0000001264007c0c */ /* 0x000fc4000bf26270 */
[----:B-----5:R-:W-:Y:S02]  /*8df0*/  PRMT R99, R97, 0x7632, R99 ;  /* 0x0000763261637816 */ /* 0x020fe40000000063 */
[----:B------:R-:W-:Y:S02]  /*8e00*/  PRMT R100, R98, 0x7632, R100 ;  /* 0x0000763262647816 */ /* 0x000fe40000000064 */
[----:B------:R-:W-:Y:S02]  /*8e10*/  ISETP.GE.AND P6, PT, R55, UR18, PT ;  /* 0x0000001237007c0c */ /* 0x000fe4000bfc6270 */
[----:B------:R-:W-:Y:S02]  /*8e20*/  PRMT R96, R95, 0x7632, R96 ;  /* 0x000076325f607816 */ /* 0x000fe40000000060 */
        /* <DEDUP_REMOVED lines=10> */
.L_x_17356:
[----:B------:R-:W-:Y:S05]  /*8ed0*/  BSYNC.RECONVERGENT B1 ;  /* 0x0000000000017941 */ /* 0x000fea0003800200 */
.L_x_17355:
[----:B-----5:R-:W-:Y:S01]  /*8ee0*/  HFMA2.BF16_V2 R95, R4, R95, -RZ ;  /* 0x0000005f045f7231 */ /* 0x020fe200003000ff */
[----:B------:R-:W-:Y:S01]  /*8ef0*/  SHF.L.U32 R10, R10, 0x10, RZ ;  /* 0x000000100a0a7819 */ /* 0x000fe200000006ff */
[----:B------:R-:W-:Y:S01]  /*8f00*/  IMAD.U32 R8, R8, 0x10000, RZ ;  /* 0x0001000008087824 */ /* 0x000fe200078e00ff */
[----:B------:R-:W-:Y:S01]  /*8f10*/  SHF.L.U32 R94, R94, 0x10, RZ ;  /* 0x000000105e5e7819 */ /* 0x000fe200000006ff */
[----:B------:R-:W-:Y:S02]  /*8f20*/  IMAD.U32 R9, R9, 0x10000, RZ ;  /* 0x0001000009097824 */ /* 0x000fe400078e00ff */
[----:B------:R-:W-:Y:S02]  /*8f30*/  HMUL2.BF16_V2 R96, R5, R96 ;  /* 0x0000006005607232 */ /* 0x000fe40000200000 */
[----:B------:R-:W-:Y:S02]  /*8f40*/  IMAD.U32 R11, R11, 0x10000, RZ ;  /* 0x000100000b0b7824 */ /* 0x000fe400078e00ff */
[----:B------:R-:W-:-:S02]  /*8f50*/  IMAD.U32 R93, R93, 0x10000, RZ ;  /* 0x000100005d5d7824 */ /* 0x000fc400078e00ff */
[----:B------:R-:W-:Y:S01]  /*8f60*/  FADD.FTZ R8, R8, R9 ;  /* 0x0000000908087221 */ /* 0x000fe20000010000 */
[----:B------:R-:W-:Y:S01]  /*8f70*/  FADD.FTZ R11, R10, R11 ;  /* 0x0000000b0a0b7221 */ /* 0x000fe20000010000 */
[----:B------:R-:W-:Y:S01]  /*8f80*/  PRMT R9, R95, 0x7610, R9 ;  /* 0x000076105f097816 */ /* 0x000fe20000000009 */
[----:B------:R-:W-:Y:S01]  /*8f90*/  FADD.FTZ R94, R93, R94 ;  /* 0x0000005e5d5e7221 */ /* 0x000fe20000010000 */
[----:B------:R-:W-:Y:S01]  /*8fa0*/  PRMT R10, R95, 0x7632, R10 ;  /* 0x000076325f0a7816 */ /* 0x000fe2000000000a */
[----:B------:R-:W-:Y:S01]  /*8fb0*/  FADD.FTZ R11, R8, R11 ;  /* 0x0000000b080b7221 */ /* 0x000fe20000010000 */
[C---:B------:R-:W-:Y:S01]  /*8fc0*/  PRMT R93, R96.reuse, 0x7610, R93 ;  /* 0x00007610605d7816 */ /* 0x040fe2000000005d */
[----:B------:R-:W-:Y:S01]  /*8fd0*/  IMAD.U32 R9, R9, 0x10000, RZ ;  /* 0x0001000009097824 */ /* 0x000fe200078e00ff */
[----:B------:R-:W-:Y:S01]  /*8fe0*/  PRMT R95, R96, 0x7632, R95 ;  /* 0x00007632605f7816 */ /* 0x000fe2000000005f */
[----:B------:R-:W-:Y:S01]  /*8ff0*/  IMAD.U32 R10, R10, 0x10000, RZ ;  /* 0x000100000a0a7824 */ /* 0x000fe200078e00ff */
[----:B------:R-:W-:Y:S01]  /*9000*/  SHF.L.U32 R93, R93, 0x10, RZ ;  /* 0x000000105d5d7819 */ /* 0x000fe200000006ff */
[----:B------:R-:W-:Y:S01]  /*9010*/  HFMA2.BF16_V2 R8, R7, R92, -RZ ;  /* 0x0000005c07087231 */ /* 0x000fe200003000ff */
[----:B------:R-:W-:Y:S01]  /*9020*/  BSSY.RECONVERGENT B1, `(.L_x_17357) ;  /* 0x0000039000017945 */ /* 0x000fe20003800200 */
[----:B------:R-:W-:-:S02]  /*9030*/  IMAD.U32 R100, R95, 0x10000, RZ ;  /* 0x000100005f647824 */ /* 0x000fc400078e00ff */
[----:B------:R-:W-:Y:S01]  /*9040*/  FADD.FTZ R96, R9, R10 ;  /* 0x0000000a09607221 */ /* 0x000fe20000010000 */
[----:B------:R-:W-:Y:S02]  /*9050*/  HMUL2.BF16_V2 R10, R6, R97 ;  /* 0x00000061060a7232 */ /* 0x000fe40000200000 */
[----:B------:R-:W-:Y:S01]  /*9060*/  FADD.FTZ R11, R11, R94 ;  /* 0x0000005e0b0b7221 */ /* 0x000fe20000010000 */
[----:B------:R-:W-:Y:S01]  /*9070*/  FADD.FTZ R97, R93, R100 ;  /* 0x000000645d617221 */ /* 0x000fe20000010000 */
[----:B------:R-:W-:Y:S01]  /*9080*/  HFMA2.BF16_V2 R93, R7, R98, -RZ ;  /* 0x00000062075d7231 */ /* 0x000fe200003000ff */
[C---:B------:R-:W-:Y:S01]  /*9090*/  PRMT R92, R10.reuse, 0x7632, R92 ;  /* 0x000076320a5c7816 */ /* 0x040fe2000000005c */
[----:B------:R-:W-:Y:S01]  /*90a0*/  IMAD.U32 R10, R10, 0x10000, RZ ;  /* 0x000100000a0a7824 */ /* 0x000fe200078e00ff */
[C---:B------:R-:W-:Y:S01]  /*90b0*/  PRMT R9, R8.reuse, 0x7632, R9 ;  /* 0x0000763208097816 */ /* 0x040fe20000000009 */
[----:B------:R-:W-:Y:S01]  /*90c0*/  IMAD.U32 R8, R8, 0x10000, RZ ;  /* 0x0001000008087824 */ /* 0x000fe200078e00ff */
[----:B------:R-:W-:Y:S01]  /*90d0*/  SHF.L.U32 R99, R92, 0x10, RZ ;  /* 0x000000105c637819 */ /* 0x000fe200000006ff */
[----:B------:R-:W-:-:S02]  /*90e0*/  FADD.FTZ R96, R96, R97 ;  /* 0x0000006160607221 */ /* 0x000fc40000010000 */
[----:B------:R-:W-:Y:S01]  /*90f0*/  IMAD.U32 R9, R9, 0x10000, RZ ;  /* 0x0001000009097824 */ /* 0x000fe200078e00ff */
[C---:B------:R-:W-:Y:S01]  /*9100*/  PRMT R95, R93.reuse, 0x7632, R95 ;  /* 0x000076325d5f7816 */ /* 0x040fe2000000005f */
[----:B------:R-:W-:Y:S01]  /*9110*/  FADD.FTZ R99, R10, R99 ;  /* 0x000000630a637221 */ /* 0x000fe20000010000 */
[----:B------:R-:W-:Y:S01]  /*9120*/  SHF.L.U32 R93, R93, 0x10, RZ ;  /* 0x000000105d5d7819 */ /* 0x000fe200000006ff */
[----:B------:R-:W-:Y:S01]  /*9130*/  FADD.FTZ R8, R8, R9 ;  /* 0x0000000908087221 */ /* 0x000fe20000010000 */
[----:B------:R4:W5:Y:S01]  /*9140*/  LDG.E.CONSTANT R10, desc[UR14][R14.64+0xa04] ;  /* 0x000a040e0e0a7981 */ /* 0x000962000c1e9900 */
[----:B------:R-:W-:Y:S02]  /*9150*/  IMAD.U32 R92, R95, 0x10000, RZ ;  /* 0x000100005f5c7824 */ /* 0x000fe400078e00ff */
[----:B------:R-:W-:Y:S01]  /*9160*/  FADD.FTZ R96, R96, R99 ;  /* 0x0000006360607221 */ /* 0x000fe20000010000 */
[----:B------:R4:W5:Y:S01]  /*9170*/  LDG.E.CONSTANT R9, desc[UR14][R14.64+0xa00] ;  /* 0x000a000e0e097981 */ /* 0x000962000c1e9900 */
[----:B------:R-:W-:-:S03]  /*9180*/  FADD.FTZ R93, R93, R92 ;  /* 0x0000005c5d5d7221 */ /* 0x000fc60000010000 */
[----:B------:R4:W5:Y:S04]  /*9190*/  LDG.E.CONSTANT R95, desc[UR14][R14.64+0xa08] ;  /* 0x000a080e0e5f7981 */ /* 0x000968000c1e9900 */
[----:B------:R4:W5:Y:S01]  /*91a0*/  LDG.E.CONSTANT R92, desc[UR14][R14.64+0xa0c] ;  /* 0x000a0c0e0e5c7981 */ /* 0x000962000c1e9900 */
[----:B------:R-:W-:Y:S05]  /*91b0*/  @P0 BRA `(.L_x_17358) ;  /* 0x00000000007c0947 */ /* 0x000fea0003800000 */
[C---:B------:R-:W-:Y:S01]  /*91c0*/  VIADD R94, R55.reuse, 0x2 ;  /* 0x00000002375e7836 */ /* 0x040fe20000000000 */
[C---:B------:R-:W-:Y:S01]  /*91d0*/  IADD3 R97, PT, PT, R55.reuse, 0x3, RZ ;  /* 0x0000000337617810 */ /* 0x040fe20007ffe0ff */
[C---:B------:R-:W-:Y:S02]  /*91e0*/  VIADD R98, R55.reuse, 0x4 ;  /* 0x0000000437627836 */ /* 0x040fe40000000000 */
[C---:B------:R-:W-:Y:S01]  /*91f0*/  VIADD R99, R55.reuse, 0x7 ;  /* 0x0000000737637836 */ /* 0x040fe20000000000 */
[----:B------:R-:W-:Y:S01]  /*9200*/  ISETP.GE.AND P1, PT, R94, UR18, PT ;  /* 0x000000125e007c0c */ /* 0x000fe2000bf26270 */
[----:B------:R-:W-:Y:S01]  /*9210*/  VIADD R94, R55, 0x5 ;  /* 0x00000005375e7836 */ /* 0x000fe20000000000 */
[----:B------:R-:W-:Y:S02]  /*9220*/  ISETP.GE.AND P6, PT, R97, UR18, PT ;  /* 0x0000001261007c0c */ /* 0x000fe4000bfc6270 */
[C---:B------:R-:W-:Y:S02]  /*9230*/  IADD3 R97, PT, PT, R55.reuse, 0x6, RZ ;  /* 0x0000000637617810 */ /* 0x040fe40007ffe0ff */
        /* <DEDUP_REMOVED lines=23> */
.L_x_17358:
[----:B------:R-:W-:Y:S05]  /*93b0*/  BSYNC.RECONVERGENT B1 ;  /* 0x0000000000017941 */ /* 0x000fea0003800200 */
.L_x_17357:
[----:B------:R0:W5:Y:S01]  /*93c0*/  LDG.E.CONSTANT R97, desc[UR14][R14.64+0xc00] ;  /* 0x000c000e0e617981 */ /* 0x000162000c1e9900 */
[----:B------:R-:W-:Y:S01]  /*93d0*/  FADD.FTZ R8, R11, R8 ;  /* 0x000000080b087221 */ /* 0x000fe20000010000 */
[----:B-----5:R-:W-:Y:S02]  /*93e0*/  HFMA2.BF16_V2 R11, R5, R10, -RZ ;  /* 0x0000000a050b7231 */ /* 0x020fe400003000ff */
[----:B------:R-:W-:Y:S01]  /*93f0*/  HMUL2.BF16_V2 R9, R4, R9 ;  /* 0x0000000904097232 */ /* 0x000fe20000200000 */
[----:B------:R0:W5:Y:S01]  /*9400*/  LDG.E.CONSTANT R98, desc[UR14][R14.64+0xc04] ;  /* 0x000c040e0e627981 */ /* 0x000162000c1e9900 */
[----:B------:R-:W-:Y:S02]  /*9410*/  HMUL2.BF16_V2 R95, R6, R95 ;  /* 0x0000005f065f7232 */ /* 0x000fe40000200000 */
[----:B------:R-:W-:Y:S01]  /*9420*/  FADD.FTZ R93, R96, R93 ;  /* 0x0000005d605d7221 */ /* 0x000fe20000010000 */
[----:B------:R0:W5:Y:S04]  /*9430*/  LDG.E.CONSTANT R99, desc[UR14][R14.64+0xc08] ;  /* 0x000c080e0e637981 */ /* 0x000168000c1e9900 */
[----:B------:R0:W5:Y:S01]  /*9440*/  LDG.E.CONSTANT R100, desc[UR14][R14.64+0xc0c] ;  /* 0x000c0c0e0e647981 */ /* 0x000162000c1e9900 */
[----:B------:R-:W-:Y:S01]  /*9450*/  BSSY.RECONVERGENT B1, `(.L_x_17359) ;  /* 0x0000024000017945 */ /* 0x000fe20003800200 */
[----:B------:R-:W-:-:S02]  /*9460*/  PRMT R10, R9, 0x7632, R10 ;  /* 0x00007632090a7816 */ /* 0x000fc4000000000a */
[----:B------:R-:W-:Y:S02]  /*9470*/  PRMT R94, R11, 0x7632, R94 ;  /* 0x000076320b5e7816 */ /* 0x000fe4000000005e */
        /* <DEDUP_REMOVED lines=13> */
[C---:B-----5:R-:W-:Y:S02]  /*9550*/  PRMT R101, R98.reuse, 0x7632, R101 ;  /* 0x0000763262657816 */ /* 0x060fe40000000065 */
[----:B------:R-:W-:Y:S02]  /*9560*/  IADD3 R102, PT, PT, R55, 0x1, RZ ;  /* 0x0000000137667810 */ /* 0x000fe40007ffe0ff */
[----:B------:R-:W-:Y:S02]  /*9570*/  ISETP.GE.AND P2, PT, R103, UR18, PT ;  /* 0x0000001267007c0c */ /* 0x000fe4000bf46270 */
[----:B------:R-:W-:Y:S02]  /*9580*/  SEL R103, R98, RZ, !P1 ;  /* 0x000000ff62677207 */ /* 0x000fe40004800000 */
[----:B------:R-:W-:Y:S02]  /*9590*/  SEL R104, R101, RZ, !P6 ;  /* 0x000000ff65687207 */ /* 0x000fe40007000000 */
[----:B------:R-:W-:-:S02]  /*95a0*/  ISETP.GE.AND P1, PT, R102, UR18, PT ;  /* 0x0000001266007c0c */ /* 0x000fc4000bf26270 */
[----:B------:R-:W-:Y:S02]  /*95b0*/  PRMT R101, R99, 0x7632, R101 ;  /* 0x0000763263657816 */ /* 0x000fe40000000065 */
        /* <DEDUP_REMOVED lines=13> */
.L_x_17360:
[----:B------:R-:W-:Y:S05]  /*9690*/  BSYNC.RECONVERGENT B1 ;  /* 0x0000000000017941 */ /* 0x000fea0003800200 */
.L_x_17359:
[----:B------:R-:W-:Y:S01]  /*96a0*/  SHF.L.U32 R11, R11, 0x10, RZ ;  /* 0x000000100b0b7819 */ /* 0x000fe200000006ff */
[----:B------:R-:W-:Y:S02]  /*96b0*/  HFMA2.BF16_V2 R97, R4, R97, -RZ ;  /* 0x0000006104617231 */ /* 0x000fe400003000ff */
[----:B------:R-:W-:Y:S01]  /*96c0*/  IMAD.U32 R9, R9, 0x10000, RZ ;  /* 0x0001000009097824 */ /* 0x000fe200078e00ff */
[----:B------:R-:W-:Y:S01]  /*96d0*/  SHF.L.U32 R96, R96, 0x10, RZ ;  /* 0x0000001060607819 */ /* 0x000fe200000006ff */
[----:B------:R-:W-:Y:S02]  /*96e0*/  IMAD.U32 R10, R10, 0x10000, RZ ;  /* 0x000100000a0a7824 */ /* 0x000fe400078e00ff */
[----:B-----5:R-:W-:Y:S02]  /*96f0*/  HMUL2.BF16_V2 R98, R5, R98 ;  /* 0x0000006205627232 */ /* 0x020fe40000200000 */
[----:B------:R-:W-:Y:S02]  /*9700*/  IMAD.U32 R94, R94, 0x10000, RZ ;  /* 0x000100005e5e7824 */ /* 0x000fe400078e00ff */
[----:B------:R-:W-:Y:S01]  /*9710*/  FADD.FTZ R21, R8, R21 ;  /* 0x0000001508157221 */ /* 0x000fe20000010000 */
[----:B------:R-:W-:Y:S01]  /*9720*/  FADD.FTZ R9, R9, R10 ;  /* 0x0000000a09097221 */ /* 0x000fe20000010000 */
[----:B------:R-:W-:-:S02]  /*9730*/  IMAD.U32 R95, R95, 0x10000, RZ ;  /* 0x000100005f5f7824 */ /* 0x000fc400078e00ff */
[----:B------:R-:W-:Y:S01]  /*9740*/  FADD.FTZ R94, R11, R94 ;  /* 0x0000005e0b5e7221 */ /* 0x000fe20000010000 */
[----:B------:R-:W-:Y:S01]  /*9750*/  PRMT R10, R97, 0x7610, R10 ;  /* 0x00007610610a7816 */ /* 0x000fe2000000000a */
[----:B------:R-:W-:Y:S01]  /*9760*/  FADD.FTZ R22, R93, R22 ;  /* 0x000000165d167221 */ /* 0x000fe20000010000 */
[----:B------:R-:W-:Y:S01]  /*9770*/  PRMT R11, R97, 0x7632, R11 ;  /* 0x00007632610b7816 */ /* 0x000fe2000000000b */
[----:B------:R-:W-:Y:S01]  /*9780*/  FADD.FTZ R94, R9, R94 ;  /* 0x0000005e095e7221 */ /* 0x000fe20000010000 */
[----:B------:R-:W-:Y:S02]  /*9790*/  HFMA2.BF16_V2 R9, R7, R92, -RZ ;  /* 0x0000005c07097231 */ /* 0x000fe400003000ff */
[----:B------:R-:W-:Y:S02]  /*97a0*/  IMAD.U32 R10, R10, 0x10000, RZ ;  /* 0x000100000a0a7824 */ /* 0x000fe400078e00ff */
[--C-:B------:R-:W-:Y:S01]  /*97b0*/  FADD.FTZ R95, R95, R96.reuse ;  /* 0x000000605f5f7221 */ /* 0x100fe20000010000 */
[----:B------:R-:W-:Y:S01]  /*97c0*/  IMAD.U32 R11, R11, 0x10000, RZ ;  /* 0x000100000b0b7824 */ /* 0x000fe200078e00ff */
[C---:B------:R-:W-:Y:S01]  /*97d0*/  PRMT R96, R98.reuse, 0x7610, R96 ;  /* 0x0000761062607816 */ /* 0x040fe20000000060 */
[----:B------:R0:W5:Y:S01]  /*97e0*/  LDG.E.CONSTANT R8, desc[UR14][R14.64+0xe04] ;  /* 0x000e040e0e087981 */ /* 0x000162000c1e9900 */
[----:B------:R-:W-:Y:S01]  /*97f0*/  PRMT R97, R98, 0x7632, R97 ;  /* 0x0000763262617816 */ /* 0x000fe20000000061 */
[----:B------:R-:W-:Y:S01]  /*9800*/  FADD.FTZ R98, R10, R11 ;  /* 0x0000000b0a627221 */ /* 0x000fe20000010000 */
[----:B------:R-:W-:Y:S01]  /*9810*/  FADD.FTZ R94, R94, R95 ;  /* 0x0000005f5e5e7221 */ /* 0x000fe20000010000 */
[----:B------:R0:W5:Y:S01]  /*9820*/  LDG.E.CONSTANT R93, desc[UR14][R14.64+0xe08] ;  /* 0x000e080e0e5d7981 */ /* 0x000162000c1e9900 */
[C---:B------:R-:W-:Y:S01]  /*9830*/  PRMT R10, R9.reuse, 0x7632, R10 ;  /* 0x00007632090a7816 */ /* 0x040fe2000000000a */
[----:B------:R-:W-:Y:S01]  /*9840*/  IMAD.U32 R9, R9, 0x10000, RZ ;  /* 0x0001000009097824 */ /* 0x000fe200078e00ff */
[----:B------:R-:W-:Y:S01]  /*9850*/  SHF.L.U32 R96, R96, 0x10, RZ ;  /* 0x0000001060607819 */ /* 0x000fe200000006ff */
[----:B------:R-:W-:-:S02]  /*9860*/  IMAD.U32 R97, R97, 0x10000, RZ ;  /* 0x0001000061617824 */ /* 0x000fc400078e00ff */
[----:B------:R-:W-:Y:S02]  /*9870*/  HMUL2.BF16_V2 R11, R6, R99 ;  /* 0x00000063060b7232 */ /* 0x000fe40000200000 */
[----:B------:R-:W-:Y:S02]  /*9880*/  IMAD.U32 R10, R10, 0x10000, RZ ;  /* 0x000100000a0a7824 */ /* 0x000fe400078e00ff */
[----:B------:R-:W-:Y:S01]  /*9890*/  FADD.FTZ R99, R96, R97 ;  /* 0x0000006160637221 */ /* 0x000fe20000010000 */
[----:B------:R-:W-:Y:S02]  /*98a0*/  HFMA2.BF16_V2 R96, R7, R100, -RZ ;  /* 0x0000006407607231 */ /* 0x000fe400003000ff */
[----:B------:R-:W-:Y:S01]  /*98b0*/  FADD.FTZ R9, R9, R10 ;  /* 0x0000000a09097221 */ /* 0x000fe20000010000 */
[C---:B------:R-:W-:Y:S01]  /*98c0*/  PRMT R92, R11.reuse, 0x7632, R92 ;  /* 0x000076320b5c7816 */ /* 0x040fe2000000005c */
[----:B------:R0:W5:Y:S01]  /*98d0*/  LDG.E.CONSTANT R10, desc[UR14][R14.64+0xe0c] ;  /* 0x000e0c0e0e0a7981 */ /* 0x000162000c1e9900 */
[----:B------:R-:W-:-:S02]  /*98e0*/  IMAD.U32 R11, R11, 0x10000, RZ ;  /* 0x000100000b0b7824 */ /* 0x000fc400078e00ff */
[----:B------:R-:W-:Y:S01]  /*98f0*/  FADD.FTZ R94, R94, R9 ;  /* 0x000000095e5e7221 */ /* 0x000fe20000010000 */
[----:B------:R-:W-:Y:S01]  /*9900*/  SHF.L.U32 R92, R92, 0x10, RZ ;  /* 0x000000105c5c7819 */ /* 0x000fe200000006ff */
[----:B------:R0:W5:Y:S01]  /*9910*/  LDG.E.CONSTANT R9, desc[UR14][R14.64+0xe00] ;  /* 0x000e000e0e097981 */ /* 0x000162000c1e9900 */
[----:B------:R-:W-:Y:S01]  /*9920*/  FADD.FTZ R98, R98, R99 ;  /* 0x0000006362627221 */ /* 0x000fe20000010000 */
[C---:B------:R-:W-:Y:S02]  /*9930*/  PRMT R97, R96.reuse, 0x7632, R97 ;  /* 0x0000763260617816 */ /* 0x040fe40000000061 */
[----:B------:R-:W-:Y:S01]  /*9940*/  FADD.FTZ R11, R11, R92 ;  /* 0x0000005c0b0b7221 */ /* 0x000fe20000010000 */
[----:B------:R-:W-:Y:S02]  /*9950*/  SHF.L.U32 R96, R96, 0x10, RZ ;  /* 0x0000001060607819 */ /* 0x000fe400000006ff */
[----:B------:R-:W-:Y:S02]  /*9960*/  IMAD.U32 R97, R97, 0x10000, RZ ;  /* 0x0001000061617824 */ /* 0x000fe400078e00ff */
[----:B------:R-:W-:Y:S01]  /*9970*/  FADD.FTZ R11, R98, R11 ;  /* 0x0000000b620b7221 */ /* 0x000fe20000010000 */
[----:B------:R-:W-:Y:S01]  /*9980*/  BSSY.RECONVERGENT B1, `(.L_x_17361) ;  /* 0x0000023000017945 */ /* 0x000fe20003800200 */
[----:B------:R-:W-:-:S04]  /*9990*/  FADD.FTZ R96, R96, R97 ;  /* 0x0000006160607221 */ /* 0x000fc80000010000 */
[----:B------:R-:W-:Y:S01]  /*99a0*/  FADD.FTZ R11, R11, R96 ;  /* 0x000000600b0b7221 */ /* 0x000fe20000010000 */
[----:B0-----:R-:W-:Y:S06]  /*99b0*/  @P0 BRA `(.L_x_17362) ;  /* 0x00000000007c0947 */ /* 0x001fec0003800000 */
        /* <DEDUP_REMOVED lines=31> */
.L_x_17362:
[----:B------:R-:W-:Y:S05]  /*9bb0*/  BSYNC.RECONVERGENT B1 ;  /* 0x0000000000017941 */ /* 0x000fea0003800200 */
.L_x_17361:
[----:B------:R0:W5:Y:S02]  /*9bc0*/  LDG.E.CONSTANT R95, desc[UR14][R14.64+0x1000] ;  /* 0x0010000e0e5f7981 */ /* 0x000164000c1e9900 */
[----:B-----5:R-:W-:Y:S02]  /*9bd0*/  HFMA2.BF16_V2 R92, R5, R8, -RZ ;  /* 0x00000008055c7231 */ /* 0x020fe400003000ff */
[----:B------:R-:W-:Y:S02]  /*9be0*/  HMUL2.BF16_V2 R9, R4, R9 ;  /* 0x0000000904097232 */ /* 0x000fe40000200000 */
[----:B------:R-:W-:Y:S01]  /*9bf0*/  FADD.FTZ R24, R11, R24 ;  /* 0x000000180b187221 */ /* 0x000fe20000010000 */
[----:B------:R0:W5:Y:S01]  /*9c00*/  LDG.E.CONSTANT R96, desc[UR14][R14.64+0x1004] ;  /* 0x0010040e0e607981 */ /* 0x000162000c1e9900 */
[----:B------:R-:W-:Y:S02]  /*9c10*/  HMUL2.BF16_V2 R93, R6, R93 ;  /* 0x0000005d065d7232 */ /* 0x000fe40000200000 */
[----:B------:R-:W-:Y:S01]  /*9c20*/  FADD.FTZ R23, R94, R23 ;  /* 0x000000175e177221 */ /* 0x000fe20000010000 */
[----:B------:R0:W5:Y:S04]  /*9c30*/  LDG.E.CONSTANT R97, desc[UR14][R14.64+0x1008] ;  /* 0x0010080e0e617981 */ /* 0x000168000c1e9900 */
[----:B------:R0:W5:Y:S01]  /*9c40*/  LDG.E.CONSTANT R98, desc[UR14][R14.64+0x100c] ;  /* 0x00100c0e0e627981 */ /* 0x000162000c1e9900 */
[----:B------:R-:W-:Y:S01]  /*9c50*/  BSSY.RECONVERGENT B1, `(.L_x_17363) ;  /* 0x0000026000017945 */ /* 0x000fe20003800200 */
[----:B------:R-:W-:-:S02]  /*9c60*/  PRMT R8, R9, 0x7610, R8 ;  /* 0x0000761009087816 */ /* 0x000fc40000000008 */
[C---:B------:R-:W-:Y:S02]  /*9c70*/  PRMT R11, R92.reuse, 0x7610, R11 ;  /* 0x000076105c0b7816 */ /* 0x040fe4000000000b */
[----:B------:R-:W-:Y:S02]  /*9c80*/  PRMT R9, R9, 0x7632, R9 ;  /* 0x0000763209097816 */ /* 0x000fe40000000009 */
[----:B------:R-:W-:Y:S02]  /*9c90*/  PRMT R92, R92, 0x7632, R92 ;  /* 0x000076325c5c7816 */ /* 0x000fe4000000005c */
[----:B------:R-:W-:Y:S01]  /*9ca0*/  PRMT R94, R93, 0x7632, R94 ;  /* 0x000076325d5e7816 */ /* 0x000fe2000000005e */
[----:B0-----:R-:W-:Y:S06]  /*9cb0*/  @P0 BRA `(.L_x_17364) ;  /* 0x00000000007c0947 */ /* 0x001fec0003800000 */
        /* <DEDUP_REMOVED lines=31> */
.L_x_17364:
[----:B------:R-:W-:Y:S05]  /*9eb0*/  BSYNC.RECONVERGENT B1 ;  /* 0x0000000000017941 */ /* 0x000fea0003800200 */
.L_x_17363:
[----:B------:R-:W-:Y:S01]  /*9ec0*/  HFMA2.BF16_V2 R95, R4, R95, -RZ ;  /* 0x0000005f045f7231 */ /* 0x000fe200003000ff */
[----:B------:R-:W-:Y:S01]  /*9ed0*/  SHF.L.U32 R11, R11, 0x10, RZ ;  /* 0x000000100b0b7819 */ /* 0x000fe200000006ff */
[----:B------:R-:W-:Y:S01]  /*9ee0*/  IMAD.U32 R8, R8, 0x10000, RZ ;  /* 0x0001000008087824 */ /* 0x000fe200078e00ff */
[----:B------:R-:W-:Y:S01]  /*9ef0*/  SHF.L.U32 R94, R94, 0x10, RZ ;  /* 0x000000105e5e7819 */ /* 0x000fe200000006ff */
[----:B------:R-:W-:Y:S02]  /*9f00*/  IMAD.U32 R9, R9, 0x10000, RZ ;  /* 0x0001000009097824 */ /* 0x000fe400078e00ff */
[----:B-----5:R-:W-:Y:S02]  /*9f10*/  HMUL2.BF16_V2 R96, R5, R96 ;  /* 0x0000006005607232 */ /* 0x020fe40000200000 */
[----:B------:R-:W-:Y:S02]  /*9f20*/  IMAD.U32 R92, R92, 0x10000, RZ ;  /* 0x000100005c5c7824 */ /* 0x000fe400078e00ff */
[----:B------:R-:W-:-:S02]  /*9f30*/  IMAD.U32 R93, R93, 0x10000, RZ ;  /* 0x000100005d5d7824 */ /* 0x000fc400078e00ff */
[--C-:B------:R-:W-:Y:S01]  /*9f40*/  FADD.FTZ R8, R8, R9.reuse ;  /* 0x0000000908087221 */ /* 0x100fe20000010000 */
[----:B------:R-:W-:Y:S01]  /*9f50*/  FADD.FTZ R11, R11, R92 ;  /* 0x0000005c0b0b7221 */ /* 0x000fe20000010000 */
[----:B------:R-:W-:Y:S01]  /*9f60*/  PRMT R9, R95, 0x7610, R9 ;  /* 0x000076105f097816 */ /* 0x000fe20000000009 */
[----:B------:R-:W-:Y:S01]  /*9f70*/  FADD.FTZ R94, R93, R94 ;  /* 0x0000005e5d5e7221 */ /* 0x000fe20000010000 */
[----:B------:R-:W-:Y:S01]  /*9f80*/  PRMT R92, R95, 0x7632, R92 ;  /* 0x000076325f5c7816 */ /* 0x000fe2000000005c */
[----:B------:R-:W-:Y:S01]  /*9f90*/  FADD.FTZ R11, R8, R11 ;  /* 0x0000000b080b7221 */ /* 0x000fe20000010000 */
[C---:B------:R-:W-:Y:S01]  /*9fa0*/  PRMT R93, R96.reuse, 0x7610, R93 ;  /* 0x00007610605d7816 */ /* 0x040fe2000000005d */
[----:B------:R-:W-:Y:S01]  /*9fb0*/  HFMA2.BF16_V2 R8, R7, R10, -RZ ;  /* 0x0000000a07087231 */ /* 0x000fe200003000ff */
[----:B------:R-:W-:Y:S01]  /*9fc0*/  PRMT R95, R96, 0x7632, R95 ;  /* 0x00007632605f7816 */ /* 0x000fe2000000005f */
[----:B------:R-:W-:Y:S01]  /*9fd0*/  HMUL2.BF16_V2 R10, R6, R97 ;  /* 0x00000061060a7232 */ /* 0x000fe20000200000 */
[----:B------:R-:W-:Y:S01]  /*9fe0*/  SHF.L.U32 R93, R93, 0x10, RZ ;  /* 0x000000105d5d7819 */ /* 0x000fe200000006ff */
[----:B------:R-:W-:Y:S01]  /*9ff0*/  IMAD.U32 R9, R9, 0x10000, RZ ;  /* 0x0001000009097824 */ /* 0x000fe200078e00ff */
[----:B------:R-:W-:Y:S01]  /*a000*/  BSSY.RECONVERGENT B1, `(.L_x_17365) ;  /* 0x0000039000017945 */ /* 0x000fe20003800200 */
[----:B------:R-:W-:-:S02]  /*a010*/  IMAD.U32 R100, R95, 0x10000, RZ ;  /* 0x000100005f647824 */ /* 0x000fc400078e00ff */
[----:B------:R-:W-:Y:S01]  /*a020*/  FADD.FTZ R11, R11, R94 ;  /* 0x0000005e0b0b7221 */ /* 0x000fe20000010000 */
[----:B------:R-:W-:Y:S02]  /*a030*/  IMAD.U32 R92, R92, 0x10000, RZ ;  /* 0x000100005c5c7824 */ /* 0x000fe400078e00ff */
[----:B------:R-:W-:Y:S01]  /*a040*/  FADD.FTZ R97, R93, R100 ;  /* 0x000000645d617221 */ /* 0x000fe20000010000 */
[----:B------:R-:W-:Y:S02]  /*a050*/  HFMA2.BF16_V2 R93, R7, R98, -RZ ;  /* 0x00000062075d7231 */ /* 0x000fe400003000ff */
[--C-:B------:R-:W-:Y:S01]  /*a060*/  FADD.FTZ R96, R9, R92.reuse ;  /* 0x0000005c09607221 */ /* 0x100fe20000010000 */
[C---:B------:R-:W-:Y:S01]  /*a070*/  PRMT R9, R8.reuse, 0x7632, R9 ;  /* 0x0000763208097816 */ /* 0x040fe20000000009 */
[----:B------:R-:W-:Y:S01]  /*a080*/  IMAD.U32 R8, R8, 0x10000, RZ ;  /* 0x0001000008087824 */ /* 0x000fe200078e00ff */
[C---:B------:R-:W-:Y:S01]  /*a090*/  PRMT R92, R10.reuse, 0x7632, R92 ;  /* 0x000076320a5c7816 */ /* 0x040fe2000000005c */
[----:B------:R-:W-:-:S02]  /*a0a0*/  IMAD.U32 R10, R10, 0x10000, RZ ;  /* 0x000100000a0a7824 */ /* 0x000fc400078e00ff */
[----:B------:R-:W-:Y:S01]  /*a0b0*/  FADD.FTZ R96, R96, R97 ;  /* 0x0000006160607221 */ /* 0x000fe20000010000 */
[----:B------:R-:W-:Y:S01]  /*a0c0*/  IMAD.U32 R9, R9, 0x10000, RZ ;  /* 0x0001000009097824 */ /* 0x000fe200078e00ff */
[----:B------:R-:W-:Y:S02]  /*a0d0*/  SHF.L.U32 R99, R92, 0x10, RZ ;  /* 0x000000105c637819 */ /* 0x000fe400000006ff */
        /* <DEDUP_REMOVED lines=43> */
.L_x_17366:
[----:B------:R-:W-:Y:S05]  /*a390*/  BSYNC.RECONVERGENT B1 ;  /* 0x0000000000017941 */ /* 0x000fea0003800200 */
.L_x_17365:
        /* <DEDUP_REMOVED lines=45> */
.L_x_17368:
[----:B------:R-:W-:Y:S05]  /*a670*/  BSYNC.RECONVERGENT B1 ;  /* 0x0000000000017941 */ /* 0x000fea0003800200 */
.L_x_17367:
        /* <DEDUP_REMOVED lines=81> */
.L_x_17370:
[----:B------:R-:W-:Y:S05]  /*ab90*/  BSYNC.RECONVERGENT B1 ;  /* 0x0000000000017941 */ /* 0x000fea0003800200 */
.L_x_17369:
        /* <DEDUP_REMOVED lines=47> */
.L_x_17372:
[----:B------:R-:W-:Y:S05]  /*ae90*/  BSYNC.RECONVERGENT B1 ;  /* 0x0000000000017941 */ /* 0x000fea0003800200 */
.L_x_17371:
        /* <DEDUP_REMOVED lines=77> */
.L_x_17374:
[----:B------:R-:W-:Y:S05]  /*b370*/  BSYNC.RECONVERGENT B1 ;  /* 0x0000000000017941 */ /* 0x000fea0003800200 */
.L_x_17373:
        /* <DEDUP_REMOVED lines=45> */
.L_x_17376:
[----:B------:R-:W-:Y:S05]  /*b650*/  BSYNC.RECONVERGENT B1 ;  /* 0x0000000000017941 */ /* 0x000fea0003800200 */
.L_x_17375:
        /* <DEDUP_REMOVED lines=81> */
.L_x_17378:
[----:B------:R-:W-:Y:S05]  /*bb70*/  BSYNC.RECONVERGENT B1 ;  /* 0x0000000000017941 */ /* 0x000fea0003800200 */
.L_x_17377:
        /* <DEDUP_REMOVED lines=47> */
.L_x_17380:
[----:B------:R-:W-:Y:S05]  /*be70*/  BSYNC.RECONVERGENT B1 ;  /* 0x0000000000017941 */ /* 0x000fea0003800200 */
.L_x_17379:
        /* <DEDUP_REMOVED lines=77> */
.L_x_17382:
[----:B------:R-:W-:Y:S05]  /*c350*/  BSYNC.RECONVERGENT B1 ;  /* 0x0000000000017941 */ /* 0x000fea0003800200 */
.L_x_17381:
        /* <DEDUP_REMOVED lines=45> */
.L_x_17384:
[----:B------:R-:W-:Y:S05]  /*c630*/  BSYNC.RECONVERGENT B1 ;  /* 0x0000000000017941 */ /* 0x000fea0003800200 */
.L_x_17383:
        /* <DEDUP_REMOVED lines=81> */
.L_x_17386:
[----:B------:R-:W-:Y:S05]  /*cb50*/  BSYNC.RECONVERGENT B1 ;  /* 0x0000000000017941 */ /* 0x000fea0003800200 */
.L_x_17385:
        /* <DEDUP_REMOVED lines=47> */
.L_x_17388:
[----:B------:R-:W-:Y:S05]  /*ce50*/  BSYNC.RECONVERGENT B1 ;  /* 0x0000000000017941 */ /* 0x000fea0003800200 */
.L_x_17387:
        /* <DEDUP_REMOVED lines=77> */
.L_x_17390:
[----:B------:R-:W-:Y:S05]  /*d330*/  BSYNC.RECONVERGENT B1 ;  /* 0x0000000000017941 */ /* 0x000fea0003800200 */
.L_x_17389:
        /* <DEDUP_REMOVED lines=14> */
[C---:B01234-:R-:W-:Y:S01]  /*d420*/  VIADD R15, R55.reuse, 0x3 ;  /* 0x00000003370f7836 */ /* 0x05ffe20000000000 */
[C---:B------:R-:W-:Y:S01]  /*d430*/  IADD3 R14, PT, PT, R55.reuse, 0x2, RZ ;  /* 0x00000002370e7810 */ /* 0x040fe20007ffe0ff */
[----:B------:R-:W-:Y:S01]  /*d440*/  VIADD R101, R55, 0x4 ;  /* 0x0000000437657836 */ /* 0x000fe20000000000 */
[----:B-----5:R-:W-:Y:S02]  /*d450*/  PRMT R103, R100, 0x7632, R103 ;  /* 0x0000763264677816 */ /* 0x020fe40000000067 */
[----:B------:R-:W-:Y:S01]  /*d460*/  ISETP.GE.AND P6, PT, R15, UR18, PT ;  /* 0x000000120f007c0c */ /* 0x000fe2000bfc6270 */
[C---:B------:R-:W-:Y:S01]  /*d470*/  VIADD R15, R55.reuse, 0x6 ;  /* 0x00000006370f7836 */ /* 0x040fe20000000000 */
[----:B------:R-:W-:Y:S02]  /*d480*/  ISETP.GE.AND P1, PT, R14, UR18, PT ;  /* 0x000000120e007c0c */ /* 0x000fe4000bf26270 */
[----:B------:R-:W-:Y:S02]  /*d490*/  IADD3 R14, PT, PT, R55, 0x5, RZ ;  /* 0x00000005370e7810 */ /* 0x000fe40007ffe0ff */
        /* <DEDUP_REMOVED lines=23> */
.L_x_17392:
[----:B------:R-:W-:Y:S05]  /*d610*/  BSYNC.RECONVERGENT B1 ;  /* 0x0000000000017941 */ /* 0x000fea0003800200 */
.L_x_17391:
[----:B------:R-:W-:Y:S01]  /*d620*/  HFMA2.BF16_V2 R97, R4, R97, -RZ ;  /* 0x0000006104617231 */ /* 0x000fe200003000ff */
[----:B------:R-:W-:Y:S01]  /*d630*/  SHF.L.U32 R11, R11, 0x10, RZ ;  /* 0x000000100b0b7819 */ /* 0x000fe200000006ff */
[----:B012345:R-:W-:Y:S02]  /*d640*/  HMUL2.BF16_V2 R14, R5, R98 ;  /* 0x00000062050e7232 */ /* 0x03ffe40000200000 */
[----:B------:R-:W-:Y:S01]  /*d650*/  IMAD.U32 R9, R9, 0x10000, RZ ;  /* 0x0001000009097824 */ /* 0x000fe200078e00ff */
[----:B------:R-:W-:Y:S01]  /*d660*/  SHF.L.U32 R96, R96, 0x10, RZ ;  /* 0x0000001060607819 */ /* 0x000fe200000006ff */
[----:B------:R-:W-:Y:S01]  /*d670*/  IMAD.U32 R10, R10, 0x10000, RZ ;  /* 0x000100000a0a7824 */ /* 0x000fe200078e00ff */
[----:B------:R-:W-:Y:S01]  /*d680*/  BSSY.RECONVERGENT B1, `(.L_x_17393) ;  /* 0x0000046000017945 */ /* 0x000fe20003800200 */
[----:B------:R-:W-:Y:S01]  /*d690*/  IMAD.U32 R94, R94, 0x10000, RZ ;  /* 0x000100005e5e7824 */ /* 0x000fe200078e00ff */
[C---:B------:R-:W-:Y:S01]  /*d6a0*/  PRMT R15, R14.reuse, 0x7632, R15 ;  /* 0x000076320e0f7816 */ /* 0x040fe2000000000f */
[--C-:B------:R-:W-:Y:S01]  /*d6b0*/  FADD.FTZ R9, R9, R10.reuse ;  /* 0x0000000a09097221 */ /* 0x100fe20000010000 */
[----:B------:R-:W-:Y:S01]  /*d6c0*/  PRMT R10, R97, 0x7610, R10 ;  /* 0x00007610610a7816 */ /* 0x000fe2000000000a */
[----:B------:R-:W-:Y:S01]  /*d6d0*/  FADD.FTZ R94, R11, R94 ;  /* 0x0000005e0b5e7221 */ /* 0x000fe20000010000 */
[----:B------:R-:W-:Y:S01]  /*d6e0*/  PRMT R11, R97, 0x7632, R11 ;  /* 0x00007632610b7816 */ /* 0x000fe2000000000b */
[----:B------:R-:W-:Y:S01]  /*d6f0*/  IMAD.U32 R95, R95, 0x10000, RZ ;  /* 0x000100005f5f7824 */ /* 0x000fe200078e00ff */
[----:B------:R-:W-:Y:S01]  /*d700*/  SHF.L.U32 R14, R14, 0x10, RZ ;  /* 0x000000100e0e7819 */ /* 0x000fe200000006ff */
[----:B------:R-:W-:-:S02]  /*d710*/  IMAD.U32 R15, R15, 0x10000, RZ ;  /* 0x000100000f0f7824 */ /* 0x000fc400078e00ff */
[----:B------:R-:W-:Y:S01]  /*d720*/  FADD.FTZ R94, R9, R94 ;  /* 0x0000005e095e7221 */ /* 0x000fe20000010000 */
[----:B------:R-:W-:Y:S02]  /*d730*/  IMAD.U32 R10, R10, 0x10000, RZ ;  /* 0x000100000a0a7824 */ /* 0x000fe400078e00ff */
[----:B------:R-:W-:Y:S01]  /*d740*/  FADD.FTZ R95, R95, R96 ;  /* 0x000000605f5f7221 */ /* 0x000fe20000010000 */
[----:B------:R-:W-:Y:S02]  /*d750*/  IMAD.U32 R11, R11, 0x10000, RZ ;  /* 0x000100000b0b7824 */ /* 0x000fe400078e00ff */
[----:B------:R-:W-:Y:S01]  /*d760*/  FADD.FTZ R97, R14, R15 ;  /* 0x0000000f0e617221 */ /* 0x000fe20000010000 */
[C---:B------:R-:W-:Y:S02]  /*d770*/  HFMA2.BF16_V2 R9, R7.reuse, R92, -RZ ;  /* 0x0000005c07097231 */ /* 0x040fe400003000ff */
[----:B------:R-:W-:Y:S01]  /*d780*/  FADD.FTZ R94, R94, R95 ;  /* 0x0000005f5e5e7221 */ /* 0x000fe20000010000 */
[----:B------:R-:W-:Y:S01]  /*d790*/  FADD.FTZ R96, R10, R11 ;  /* 0x0000000b0a607221 */ /* 0x000fe20000010000 */
[----:B------:R-:W-:-:S02]  /*d7a0*/  HFMA2.BF16_V2 R15, R7, R100, -RZ ;  /* 0x00000064070f7231 */ /* 0x000fc400003000ff */
[----:B------:R-:W-:Y:S02]  /*d7b0*/  HMUL2.BF16_V2 R11, R6, R99 ;  /* 0x00000063060b7232 */ /* 0x000fe40000200000 */
[----:B------:R-:W-:Y:S01]  /*d7c0*/  FADD.FTZ R37, R8, R37 ;  /* 0x0000002508257221 */ /* 0x000fe20000010000 */
[----:B------:R-:W-:Y:S01]  /*d7d0*/  FADD.FTZ R96, R96, R97 ;  /* 0x0000006160607221 */ /* 0x000fe20000010000 */
[----:B------:R-:W-:Y:S01]  /*d7e0*/  FADD.FTZ R38, R93, R38 ;  /* 0x000000265d267221 */ /* 0x000fe20000010000 */
[C---:B------:R-:W-:Y:S01]  /*d7f0*/  PRMT R14, R11.reuse, 0x7632, R14 ;  /* 0x000076320b0e7816 */ /* 0x040fe2000000000e */
[----:B------:R-:W-:Y:S01]  /*d800*/  IMAD.U32 R11, R11, 0x10000, RZ ;  /* 0x000100000b0b7824 */ /* 0x000fe200078e00ff */
[C---:B------:R-:W-:Y:S01]  /*d810*/  PRMT R10, R9.reuse, 0x7632, R10 ;  /* 0x00007632090a7816 */ /* 0x040fe2000000000a */
[----:B------:R-:W-:Y:S01]  /*d820*/  IMAD.U32 R9, R9, 0x10000, RZ ;  /* 0x0001000009097824 */ /* 0x000fe200078e00ff */
[C---:B------:R-:W-:Y:S02]  /*d830*/  PRMT R92, R15.reuse, 0x7632, R92 ;  /* 0x000076320f5c7816 */ /* 0x040fe4000000005c */
[----:B------:R-:W-:Y:S01]  /*d840*/  SHF.L.U32 R14, R14, 0x10, RZ ;  /* 0x000000100e0e7819 */ /* 0x000fe200000006ff */
[----:B------:R-:W-:Y:S01]  /*d850*/  IMAD.U32 R10, R10, 0x10000, RZ ;  /* 0x000100000a0a7824 */ /* 0x000fe200078e00ff */
[----:B------:R-:W-:Y:S01]  /*d860*/  SHF.L.U32 R15, R15, 0x10, RZ ;  /* 0x000000100f0f7819 */ /* 0x000fe200000006ff */
[----:B------:R-:W-:-:S02]  /*d870*/  IMAD.U32 R92, R92, 0x10000, RZ ;  /* 0x000100005c5c7824 */ /* 0x000fc400078e00ff */
[----:B------:R-:W-:Y:S01]  /*d880*/  FADD.FTZ R11, R11, R14 ;  /* 0x0000000e0b0b7221 */ /* 0x000fe20000010000 */
[----:B------:R-:W-:Y:S01]  /*d890*/  FADD.FTZ R9, R9, R10 ;  /* 0x0000000a09097221 */ /* 0x000fe20000010000 */
[----:B------:R-:W-:Y:S02]  /*d8a0*/  FADD.FTZ R92, R15, R92 ;  /* 0x0000005c0f5c7221 */ /* 0x000fe40000010000 */
[----:B------:R-:W-:Y:S01]  /*d8b0*/  FADD.FTZ R11, R96, R11 ;  /* 0x0000000b600b7221 */ /* 0x000fe20000010000 */
[----:B------:R-:W-:-:S03]  /*d8c0*/  FADD.FTZ R94, R94, R9 ;  /* 0x000000095e5e7221 */ /* 0x000fc60000010000 */
[----:B------:R-:W-:Y:S01]  /*d8d0*/  FADD.FTZ R11, R11, R92 ;  /* 0x0000005c0b0b7221 */ /* 0x000fe20000010000 */
[----:B------:R-:W-:Y:S06]  /*d8e0*/  @P0 BRA `(.L_x_17394) ;  /* 0x00000000007c0947 */ /* 0x000fec0003800000 */
[C---:B------:R-:W-:Y:S01]  /*d8f0*/  VIADD R8, R55.reuse, 0x2 ;  /* 0x0000000237087836 */ /* 0x040fe20000000000 */
[C---:B------:R-:W-:Y:S01]  /*d900*/  IADD3 R9, PT, PT, R55.reuse, 0x3, RZ ;  /* 0x0000000337097810 */ /* 0x040fe20007ffe0ff */
[----:B------:R-:W-:Y:S01]  /*d910*/  VIADD R10, R55, 0x4 ;  /* 0x00000004370a7836 */ /* 0x000fe20000000000 */
[----:B------:R-:W-:Y:S02]  /*d920*/  PRMT R14, R88, 0x7632, R14 ;  /* 0x00007632580e7816 */ /* 0x000fe4000000000e */
[----:B------:R-:W-:Y:S02]  /*d930*/  ISETP.GE.AND P6, PT, R9, UR18, PT ;  /* 0x0000001209007c0c */ /* 0x000fe4000bfc6270 */
[----:B------:R-:W-:Y:S01]  /*d940*/  ISETP.GE.AND P1, PT, R8, UR18, PT ;  /* 0x0000001208007c0c */ /* 0x000fe2000bf26270 */
[C---:B------:R-:W-:Y:S01]  /*d950*/  VIADD R8, R55.reuse, 0x5 ;  /* 0x0000000537087836 */ /* 0x040fe20000000000 */
[C---:B------:R-:W-:Y:S02]  /*d960*/  IADD3 R9, PT, PT, R55.reuse, 0x6, RZ ;  /* 0x0000000637097810 */ /* 0x040fe40007ffe0ff */
[----:B------:R-:W-:Y:S01]  /*d970*/  ISETP.GE.AND P5, PT, R10, UR18, PT ;  /* 0x000000120a007c0c */ /* 0x000fe2000bfa6270 */
[----:B------:R-:W-:Y:S01]  /*d980*/  VIADD R10, R55, 0x7 ;  /* 0x00000007370a7836 */ /* 0x000fe20000000000 */
[----:B------:R-:W-:Y:S01]  /*d990*/  ISETP.GE.AND P3, PT, R9, UR18, PT ;  /* 0x0000001209007c0c */ /* 0x000fe2000bf66270 */
[----:B------:R-:W-:Y:S01]  /*d9a0*/  VIADD R9, R55, 0x1 ;  /* 0x0000000137097836 */ /* 0x000fe20000000000 */
[----:B------:R-:W-:-:S02]  /*d9b0*/  ISETP.GE.AND P4, PT, R8, UR18, PT ;  /* 0x0000001208007c0c */ /* 0x000fc4000bf86270 */
[C---:B------:R-:W-:Y:S02]  /*d9c0*/  PRMT R8, R90.reuse, 0x7632, R8 ;  /* 0x000076325a087816 */ /* 0x040fe40000000008 */
[----:B------:R-:W-:Y:S02]  /*d9d0*/  SEL R90, R90, RZ, !P1 ;  /* 0x000000ff5a5a7207 */ /* 0x000fe40004800000 */
[----:B------:R-:W-:Y:S02]  /*d9e0*/  ISETP.GE.AND P1, PT, R9, UR18, PT ;  /* 0x0000001209007c0c */ /* 0x000fe4000bf26270 */
[----:B------:R-:W-:Y:S02]  /*d9f0*/  ISETP.GE.AND P2, PT, R10, UR18, PT ;  /* 0x000000120a007c0c */ /* 0x000fe4000bf46270 */
[----:B------:R-:W-:Y:S02]  /*da00*/  SEL R9, R8, RZ, !P6 ;  /* 0x000000ff08097207 */ /* 0x000fe40007000000 */
[----:B------:R-:W-:-:S02]  /*da10*/  ISETP.GE.AND P6, PT, R55, UR18, PT ;  /* 0x0000001237007c0c */ /* 0x000fc4000bfc6270 */
[----:B------:R-:W-:Y:S02]  /*da20*/  PRMT R10, R89, 0x7632, R10 ;  /* 0x00007632590a7816 */ /* 0x000fe4000000000a */
        /* <DEDUP_REMOVED lines=11> */
.L_x_17394:
[----:B------:R-:W-:Y:S05]  /*dae0*/  BSYNC.RECONVERGENT B1 ;  /* 0x0000000000017941 */ /* 0x000fea0003800200 */
.L_x_17393:
[----:B------:R-:W-:Y:S02]  /*daf0*/  HFMA2.BF16_V2 R10, R5, R90, -RZ ;  /* 0x0000005a050a7231 */ /* 0x000fe400003000ff */
[----:B------:R-:W-:Y:S01]  /*db00*/  HMUL2.BF16_V2 R8, R4, R91 ;  /* 0x0000005b04087232 */ /* 0x000fe20000200000 */
[----:B------:R-:W-:Y:S01]  /*db10*/  BSSY.RECONVERGENT B1, `(.L_x_17395) ;  /* 0x0000027000017945 */ /* 0x000fe20003800200 */
[----:B------:R-:W-:Y:S02]  /*db20*/  HMUL2.BF16_V2 R14, R6, R89 ;  /* 0x00000059060e7232 */ /* 0x000fe40000200000 */
[----:B------:R-:W-:Y:S01]  /*db30*/  FADD.FTZ R40, R11, R40 ;  /* 0x000000280b287221 */ /* 0x000fe20000010000 */
[----:B------:R-:W-:Y:S01]  /*db40*/  FADD.FTZ R39, R94, R39 ;  /* 0x000000275e277221 */ /* 0x000fe20000010000 */
        /* <DEDUP_REMOVED lines=35> */
.L_x_17396:
[----:B------:R-:W-:Y:S05]  /*dd80*/  BSYNC.RECONVERGENT B1 ;  /* 0x0000000000017941 */ /* 0x000fea0003800200 */
.L_x_17395:
[----:B------:R-:W-:Y:S01]  /*dd90*/  HFMA2.BF16_V2 R87, R4, R87, -RZ ;  /* 0x0000005704577231 */ /* 0x000fe200003000ff */
[----:B------:R-:W-:Y:S01]  /*dda0*/  SHF.L.U32 R10, R10, 0x10, RZ ;  /* 0x000000100a0a7819 */ /* 0x000fe200000006ff */
[----:B------:R-:W-:Y:S01]  /*ddb0*/  IMAD.U32 R8, R8, 0x10000, RZ ;  /* 0x0001000008087824 */ /* 0x000fe200078e00ff */
[----:B------:R-:W-:Y:S01]  /*ddc0*/  SHF.L.U32 R15, R15, 0x10, RZ ;  /* 0x000000100f0f7819 */ /* 0x000fe200000006ff */
[----:B------:R-:W-:Y:S02]  /*ddd0*/  IMAD.U32 R9, R9, 0x10000, RZ ;  /* 0x0001000009097824 */ /* 0x000fe400078e00ff */
[----:B------:R-:W-:Y:S02]  /*dde0*/  HMUL2.BF16_V2 R86, R5, R86 ;  /* 0x0000005605567232 */ /* 0x000fe40000200000 */
[----:B------:R-:W-:Y:S02]  /*ddf0*/  IMAD.U32 R11, R11, 0x10000, RZ ;  /* 0x000100000b0b7824 */ /* 0x000fe400078e00ff */
[----:B------:R-:W-:-:S02]  /*de00*/  HFMA2.BF16_V2 R84, R7, R84, -RZ ;  /* 0x0000005407547231 */ /* 0x000fc400003000ff */
[----:B------:R-:W-:Y:S02]  /*de10*/  IMAD.U32 R14, R14, 0x10000, RZ ;  /* 0x000100000e0e7824 */ /* 0x000fe400078e00ff */
[----:B------:R-:W-:Y:S01]  /*de20*/  FADD.FTZ R8, R8, R9 ;  /* 0x0000000908087221 */ /* 0x000fe20000010000 */
[----:B------:R-:W-:Y:S01]  /*de30*/  FADD.FTZ R11, R10, R11 ;  /* 0x0000000b0a0b7221 */ /* 0x000fe20000010000 */
[C---:B------:R-:W-:Y:S01]  /*de40*/  PRMT R9, R87.reuse, 0x7610, R9 ;  /* 0x0000761057097816 */ /* 0x040fe20000000009 */
        /* <DEDUP_REMOVED lines=12> */
[----:B------:R-:W-:Y:S01]  /*df10*/  HMUL2.BF16_V2 R10, R6, R85 ;  /* 0x00000055060a7232 */ /* 0x000fe20000200000 */
[C---:B------:R-:W-:Y:S01]  /*df20*/  PRMT R85, R84.reuse, 0x7632, R85 ;  /* 0x0000763254557816 */ /* 0x040fe20000000055 */
[----:B------:R-:W-:Y:S01]  /*df30*/  FADD.FTZ R87, R15, R90 ;  /* 0x0000005a0f577221 */ /* 0x000fe20000010000 */
[----:B------:R-:W-:Y:S01]  /*df40*/  SHF.L.U32 R84, R84, 0x10, RZ ;  /* 0x0000001054547819 */ /* 0x000fe200000006ff */
[----:B------:R-:W-:Y:S01]  /*df50*/  FADD.FTZ R11, R11, R14 ;  /* 0x0000000e0b0b7221 */ /* 0x000fe20000010000 */
[C---:B------:R-:W-:Y:S01]  /*df60*/  PRMT R15, R10.reuse, 0x7632, R15 ;  /* 0x000076320a0f7816 */ /* 0x040fe2000000000f */
[----:B------:R-:W-:Y:S01]  /*df70*/  IMAD.U32 R10, R10, 0x10000, RZ ;  /* 0x000100000a0a7824 */ /* 0x000fe200078e00ff */
[C---:B------:R-:W-:Y:S01]  /*df80*/  PRMT R9, R8.reuse, 0x7632, R9 ;  /* 0x0000763208097816 */ /* 0x040fe20000000009 */
[----:B------:R-:W-:Y:S01]  /*df90*/  IMAD.U32 R8, R8, 0x10000, RZ ;  /* 0x0001000008087824 */ /* 0x000fe200078e00ff */
[----:B------:R-:W-:Y:S01]  /*dfa0*/  SHF.L.U32 R15, R15, 0x10, RZ ;  /* 0x000000100f0f7819 */ /* 0x000fe200000006ff */
[----:B------:R-:W-:-:S02]  /*dfb0*/  IMAD.U32 R85, R85, 0x10000, RZ ;  /* 0x0001000055557824 */ /* 0x000fc400078e00ff */
[----:B------:R-:W-:Y:S01]  /*dfc0*/  FADD.FTZ R86, R86, R87 ;  /* 0x0000005756567221 */ /* 0x000fe20000010000 */
[----:B------:R-:W-:Y:S02]  /*dfd0*/  IMAD.U32 R9, R9, 0x10000, RZ ;  /* 0x0001000009097824 */ /* 0x000fe400078e00ff */
[----:B------:R-:W-:Y:S01]  /*dfe0*/  FADD.FTZ R15, R10, R15 ;  /* 0x0000000f0a0f7221 */ /* 0x000fe20000010000 */
[----:B------:R-:W-:Y:S01]  /*dff0*/  FADD.FTZ R84, R84, R85 ;  /* 0x0000005554547221 */ /* 0x000fe20000010000 */
[----:B------:R-:W-:Y:S02]  /*e000*/  FADD.FTZ R8, R8, R9 ;  /* 0x0000000908087221 */ /* 0x000fe40000010000 */
        /* <DEDUP_REMOVED lines=15> */
[C---:B------:R-:W-:Y:S02]  /*e100*/  PRMT R9, R82.reuse, 0x7632, R9 ;  /* 0x0000763252097816 */ /* 0x040fe40000000009 */
[----:B------:R-:W-:Y:S02]  /*e110*/  SEL R82, R82, RZ, !P1 ;  /* 0x000000ff52527207 */ /* 0x000fe40004800000 */
[----:B------:R-:W-:Y:S02]  /*e120*/  ISETP.GE.AND P1, PT, R10, UR18, PT ;  /* 0x000000120a007c0c */ /* 0x000fe4000bf26270 */
[----:B------:R-:W-:Y:S02]  /*e130*/  SEL R85, R9, RZ, !P6 ;  /* 0x000000ff09557207 */ /* 0x000fe40007000000 */
[----:B------:R-:W-:Y:S02]  /*e140*/  PRMT R10, R81, 0x7632, R10 ;  /* 0x00007632510a7816 */ /* 0x000fe4000000000a */
[----:B------:R-:W-:-:S02]  /*e150*/  ISETP.GE.AND P2, PT, R14, UR18, PT ;  /* 0x000000120e007c0c */ /* 0x000fc4000bf46270 */
        /* <DEDUP_REMOVED lines=12> */
.L_x_17398:
[----:B------:R-:W-:Y:S05]  /*e220*/  BSYNC.RECONVERGENT B1 ;  /* 0x0000000000017941 */ /* 0x000fea0003800200 */
.L_x_17397:
[----:B------:R-:W-:Y:S01]  /*e230*/  FADD.FTZ R8, R11, R8 ;  /* 0x000000080b087221 */ /* 0x000fe20000010000 */
[----:B------:R-:W-:Y:S02]  /*e240*/  HFMA2.BF16_V2 R11, R5, R82, -RZ ;  /* 0x00000052050b7231 */ /* 0x000fe400003000ff */
[----:B------:R-:W-:Y:S01]  /*e250*/  HMUL2.BF16_V2 R9, R4, R83 ;  /* 0x0000005304097232 */ /* 0x000fe20000200000 */
[----:B------:R-:W-:Y:S01]  /*e260*/  BSSY.RECONVERGENT B1, `(.L_x_17399) ;  /* 0x0000026000017945 */ /* 0x000fe20003800200 */
[----:B------:R-:W-:Y:S02]  /*e270*/  HMUL2.BF16_V2 R81, R6, R81 ;  /* 0x0000005106517232 */ /* 0x000fe40000200000 */
        /* <DEDUP_REMOVED lines=36> */
.L_x_17400:
[----:B------:R-:W-:Y:S05]  /*e4c0*/  BSYNC.RECONVERGENT B1 ;  /* 0x0000000000017941 */ /* 0x000fea0003800200 */
.L_x_17399:
[----:B------:R-:W-:Y:S01]  /*e4d0*/  HFMA2.BF16_V2 R79, R4, R79, -RZ ;  /* 0x0000004f044f7231 */ /* 0x000fe200003000ff */
[----:B------:R-:W-:Y:S01]  /*e4e0*/  SHF.L.U32 R11, R11, 0x10, RZ ;  /* 0x000000100b0b7819 */ /* 0x000fe200000006ff */
[----:B------:R-:W-:Y:S02]  /*e4f0*/  IMAD.U32 R9, R9, 0x10000, RZ ;  /* 0x0001000009097824 */ /* 0x000fe400078e00ff */
[----:B------:R-:W-:Y:S02]  /*e500*/  HMUL2.BF16_V2 R78, R5, R78 ;  /* 0x0000004e054e7232 */ /* 0x000fe40000200000 */
[----:B------:R-:W-:Y:S01]  /*e510*/  IMAD.U32 R10, R10, 0x10000, RZ ;  /* 0x000100000a0a7824 */ /* 0x000fe200078e00ff */
[----:B------:R-:W-:Y:S01]  /*e520*/  SHF.L.U32 R82, R82, 0x10, RZ ;  /* 0x0000001052527819 */ /* 0x000fe200000006ff */
[----:B------:R-:W-:Y:S01]  /*e530*/  IMAD.U32 R14, R14, 0x10000, RZ ;  /* 0x000100000e0e7824 */ /* 0x000fe200078e00ff */
[----:B------:R-:W-:Y:S01]  /*e540*/  BSSY.RECONVERGENT B1, `(.L_x_17401) ;  /* 0x0000045000017945 */ /* 0x000fe20003800200 */
[----:B------:R-:W-:Y:S01]  /*e550*/  FADD.FTZ R9, R9, R10 ;  /* 0x0000000a09097221 */ /* 0x000fe20000010000 */
[----:B------:R-:W-:-:S02]  /*e560*/  IMAD.U32 R81, R81, 0x10000, RZ ;  /* 0x0001000051517824 */ /* 0x000fc400078e00ff */
[----:B------:R-:W-:Y:S01]  /*e570*/  FADD.FTZ R14, R11, R14 ;  /* 0x0000000e0b0e7221 */ /* 0x000fe20000010000 */
[C---:B------:R-:W-:Y:S01]  /*e580*/  PRMT R10, R79.reuse, 0x7610, R10 ;  /* 0x000076104f0a7816 */ /* 0x040fe2000000000a */
[----:B------:R-:W-:Y:S01]  /*e590*/  FADD.FTZ R41, R8, R41 ;  /* 0x0000002908297221 */ /* 0x000fe20000010000 */
[----:B------:R-:W-:Y:S01]  /*e5a0*/  PRMT R11, R79, 0x7632, R11 ;  /* 0x000076324f0b7816 */ /* 0x000fe2000000000b */
[----:B------:R-:W-:Y:S01]  /*e5b0*/  FADD.FTZ R14, R9, R14 ;  /* 0x0000000e090e7221 */ /* 0x000fe20000010000 */
[----:B------:R-:W-:Y:S01]  /*e5c0*/  PRMT R79, R78, 0x7632, R79 ;  /* 0x000076324e4f7816 */ /* 0x000fe2000000004f */
[----:B------:R-:W-:Y:S02]  /*e5d0*/  IMAD.U32 R10, R10, 0x10000, RZ ;  /* 0x000100000a0a7824 */ /* 0x000fe400078e00ff */
[----:B------:R-:W-:Y:S02]  /*e5e0*/  HFMA2.BF16_V2 R9, R7, R80, -RZ ;  /* 0x0000005007097231 */ /* 0x000fe400003000ff */
[----:B------:R-:W-:Y:S01]  /*e5f0*/  IMAD.U32 R11, R11, 0x10000, RZ ;  /* 0x000100000b0b7824 */ /* 0x000fe200078e00ff */
[----:B------:R-:W-:Y:S01]  /*e600*/  SHF.L.U32 R78, R78, 0x10, RZ ;  /* 0x000000104e4e7819 */ /* 0x000fe200000006ff */
[----:B------:R-:W-:-:S02]  /*e610*/  IMAD.U32 R83, R79, 0x10000, RZ ;  /* 0x000100004f537824 */ /* 0x000fc400078e00ff */
[----:B------:R-:W-:Y:S01]  /*e620*/  FADD.FTZ R81, R81, R82 ;  /* 0x0000005251517221 */ /* 0x000fe20000010000 */
[----:B------:R-:W-:Y:S01]  /*e630*/  FADD.FTZ R79, R10, R11 ;  /* 0x0000000b0a4f7221 */ /* 0x000fe20000010000 */
[----:B------:R-:W-:Y:S02]  /*e640*/  HMUL2.BF16_V2 R11, R6, R77 ;  /* 0x0000004d060b7232 */ /* 0x000fe40000200000 */
[----:B------:R-:W-:Y:S02]  /*e650*/  HFMA2.BF16_V2 R77, R7, R76, -RZ ;  /* 0x0000004c074d7231 */ /* 0x000fe400003000ff */
[----:B------:R-:W-:Y:S01]  /*e660*/  FADD.FTZ R80, R78, R83 ;  /* 0x000000534e507221 */ /* 0x000fe20000010000 */
[----:B------:R-:W-:Y:S01]  /*e670*/  FADD.FTZ R14, R14, R81 ;  /* 0x000000510e0e7221 */ /* 0x000fe20000010000 */
[C---:B------:R-:W-:Y:S01]  /*e680*/  PRMT R10, R9.reuse, 0x7632, R10 ;  /* 0x00007632090a7816 */ /* 0x040fe2000000000a */
[----:B------:R-:W-:Y:S01]  /*e690*/  IMAD.U32 R9, R9, 0x10000, RZ ;  /* 0x0001000009097824 */ /* 0x000fe200078e00ff */
[C---:B------:R-:W-:Y:S01]  /*e6a0*/  PRMT R76, R11.reuse, 0x7632, R76 ;  /* 0x000076320b4c7816 */ /* 0x040fe2000000004c */
[----:B------:R-:W-:-:S02]  /*e6b0*/  IMAD.U32 R11, R11, 0x10000, RZ ;  /* 0x000100000b0b7824 */ /* 0x000fc400078e00ff */
[----:B------:R-:W-:Y:S01]  /*e6c0*/  FADD.FTZ R79, R79, R80 ;  /* 0x000000504f4f7221 */ /* 0x000fe20000010000 */
[----:B------:R-:W-:Y:S01]  /*e6d0*/  IMAD.U32 R10, R10, 0x10000, RZ ;  /* 0x000100000a0a7824 */ /* 0x000fe200078e00ff */
[----:B------:R-:W-:Y:S01]  /*e6e0*/  SHF.L.U32 R76, R76, 0x10, RZ ;  /* 0x000000104c4c7819 */ /* 0x000fe200000006ff */
[----:B------:R-:W-:Y:S01]  /*e6f0*/  FADD.FTZ R42, R15, R42 ;  /* 0x0000002a0f2a7221 */ /* 0x000fe20000010000 */
[----:B------:R-:W-:Y:S01]  /*e700*/  PRMT R78, R77, 0x7632, R78 ;  /* 0x000076324d4e7816 */ /* 0x000fe2000000004e */
[----:B------:R-:W-:Y:S01]  /*e710*/  FADD.FTZ R9, R9, R10 ;  /* 0x0000000a09097221 */ /* 0x000fe20000010000 */
[----:B------:R-:W-:Y:S01]  /*e720*/  SHF.L.U32 R77, R77, 0x10, RZ ;  /* 0x000000104d4d7819 */ /* 0x000fe200000006ff */
[----:B------:R-:W-:Y:S02]  /*e730*/  FADD.FTZ R76, R11, R76 ;  /* 0x0000004c0b4c7221 */ /* 0x000fe40000010000 */
[----:B------:R-:W-:Y:S02]  /*e740*/  IMAD.U32 R78, R78, 0x10000, RZ ;  /* 0x000100004e4e7824 */ /* 0x000fe400078e00ff */
[----:B------:R-:W-:Y:S01]  /*e750*/  FADD.FTZ R14, R14, R9 ;  /* 0x000000090e0e7221 */ /* 0x000fe20000010000 */
[----:B------:R-:W-:Y:S01]  /*e760*/  FADD.FTZ R76, R79, R76 ;  /* 0x0000004c4f4c7221 */ /* 0x000fe20000010000 */
[----:B------:R-:W-:-:S04]  /*e770*/  FADD.FTZ R77, R77, R78 ;  /* 0x0000004e4d4d7221 */ /* 0x000fc80000010000 */
        /* <DEDUP_REMOVED lines=33> */
.L_x_17402:
[----:B------:R-:W-:Y:S05]  /*e990*/  BSYNC.RECONVERGENT B1 ;  /* 0x0000000000017941 */ /* 0x000fea0003800200 */
.L_x_17401:
[----:B------:R-:W-:Y:S02]  /*e9a0*/  HFMA2.BF16_V2 R10, R5, R74, -RZ ;  /* 0x0000004a050a7231 */ /* 0x000fe400003000ff */
[----:B------:R-:W-:Y:S02]  /*e9b0*/  HMUL2.BF16_V2 R8, R4, R75 ;  /* 0x0000004b04087232 */ /* 0x000fe40000200000 */
[----:B------:R-:W-:Y:S01]  /*e9c0*/  FADD.FTZ R43, R14, R43 ;  /* 0x0000002b0e2b7221 */ /* 0x000fe20000010000 */
[----:B------:R-:W-:Y:S02]  /*e9d0*/  HFMA2.BF16_V2 R72, R7, R72, -RZ ;  /* 0x0000004807487231 */ /* 0x000fe400003000ff */
[----:B------:R-:W-:Y:S01]  /*e9e0*/  HMUL2.BF16_V2 R14, R6, R73 ;  /* 0x00000049060e7232 */ /* 0x000fe20000200000 */
[----:B------:R-:W-:Y:S01]  /*e9f0*/  BSSY.RECONVERGENT B1, `(.L_x_17403) ;  /* 0x0000033000017945 */ /* 0x000fe20003800200 */
[C---:B------:R-:W-:Y:S01]  /*ea00*/  PRMT R9, R8.reuse, 0x7632, R9 ;  /* 0x0000763208097816 */ /* 0x040fe20000000009 */
[----:B------:R-:W-:Y:S01]  /*ea10*/  FADD.FTZ R44, R77, R44 ;  /* 0x0000002c4d2c7221 */ /* 0x000fe20000010000 */
[----:B------:R-:W-:-:S02]  /*ea20*/  SHF.L.U32 R8, R8, 0x10, RZ ;  /* 0x0000001008087819 */ /* 0x000fc400000006ff */
[----:B------:R-:W-:Y:S01]  /*ea30*/  PRMT R11, R10, 0x7632, R11 ;  /* 0x000076320a0b7816 */ /* 0x000fe2000000000b */
[----:B------:R-:W-:Y:S01]  /*ea40*/  IMAD.U32 R9, R9, 0x10000, RZ ;  /* 0x0001000009097824 */ /* 0x000fe200078e00ff */
[----:B------:R-:W-:Y:S01]  /*ea50*/  PRMT R15, R14, 0x7632, R15 ;  /* 0x000076320e0f7816 */ /* 0x000fe2000000000f */
[----:B------:R-:W-:Y:S01]  /*ea60*/  IMAD.U32 R73, R10, 0x10000, RZ ;  /* 0x000100000a497824 */ /* 0x000fe200078e00ff */
[----:B------:R-:W-:Y:S01]  /*ea70*/  SHF.L.U32 R74, R11, 0x10, RZ ;  /* 0x000000100b4a7819 */ /* 0x000fe200000006ff */
[--C-:B------:R-:W-:Y:S01]  /*ea80*/  FADD.FTZ R10, R8, R9.reuse ;  /* 0x00000009080a7221 */ /* 0x100fe20000010000 */
[----:B------:R-:W-:Y:S01]  /*ea90*/  PRMT R9, R72, 0x7632, R9 ;  /* 0x0000763248097816 */ /* 0x000fe20000000009 */
[----:B------:R-:W-:Y:S01]  /*eaa0*/  IMAD.U32 R14, R14, 0x10000, RZ ;  /* 0x000100000e0e7824 */ /* 0x000fe200078e00ff */
[----:B------:R-:W-:Y:S01]  /*eab0*/  PRMT R8, R72, 0x7610, R8 ;  /* 0x0000761048087816 */ /* 0x000fe20000000008 */
[----:B------:R-:W-:Y:S02]  /*eac0*/  IMAD.U32 R15, R15, 0x10000, RZ ;  /* 0x000100000f0f7824 */ /* 0x000fe400078e00ff */
[----:B------:R-:W-:Y:S01]  /*ead0*/  FADD.FTZ R73, R73, R74 ;  /* 0x0000004a49497221 */ /* 0x000fe20000010000 */
[----:B------:R-:W-:Y:S01]  /*eae0*/  IMAD.U32 R9, R9, 0x10000, RZ ;  /* 0x0001000009097824 */ /* 0x000fe200078e00ff */
[----:B------:R-:W-:Y:S01]  /*eaf0*/  SHF.L.U32 R8, R8, 0x10, RZ ;  /* 0x0000001008087819 */ /* 0x000fe200000006ff */
[----:B------:R-:W-:Y:S01]  /*eb00*/  FADD.FTZ R15, R14, R15 ;  /* 0x0000000f0e0f7221 */ /* 0x000fe20000010000 */
        /* <DEDUP_REMOVED lines=33> */
.L_x_17404:
[----:B------:R-:W-:Y:S05]  /*ed20*/  BSYNC.RECONVERGENT B1 ;  /* 0x0000000000017941 */ /* 0x000fea0003800200 */
.L_x_17403:
[----:B------:R-:W-:Y:S02]  /*ed30*/  HFMA2.BF16_V2 R14, R5, R70, -RZ ;  /* 0x00000046050e7231 */ /* 0x000fe400003000ff */
[----:B------:R-:W-:Y:S02]  /*ed40*/  HMUL2.BF16_V2 R71, R4, R71 ;  /* 0x0000004704477232 */ /* 0x000fe40000200000 */
[----:B------:R-:W-:Y:S01]  /*ed50*/  FADD.FTZ R9, R8, R9 ;  /* 0x0000000908097221 */ /* 0x000fe20000010000 */
[----:B------:R-:W-:Y:S02]  /*ed60*/  HFMA2.BF16_V2 R68, R7, R68, -RZ ;  /* 0x0000004407447231 */ /* 0x000fe400003000ff */
[----:B------:R-:W-:Y:S01]  /*ed70*/  FADD.FTZ R10, R10, R15 ;  /* 0x0000000f0a0a7221 */ /* 0x000fe20000010000 */
[----:B------:R-:W-:Y:S01]  /*ed80*/  HMUL2.BF16_V2 R69, R6, R69 ;  /* 0x0000004506457232 */ /* 0x000fe20000200000 */
[C---:B------:R-:W-:Y:S01]  /*ed90*/  PRMT R8, R71.reuse, 0x7610, R8 ;  /* 0x0000761047087816 */ /* 0x040fe20000000008 */
[----:B------:R-:W-:Y:S01]  /*eda0*/  BSSY.RECONVERGENT B1, `(.L_x_17405) ;  /* 0x0000032000017945 */ /* 0x000fe20003800200 */
[----:B------:R-:W-:-:S02]  /*edb0*/  PRMT R11, R71, 0x7632, R11 ;  /* 0x00007632470b7816 */ /* 0x000fc4000000000b */
[C---:B------:R-:W-:Y:S01]  /*edc0*/  PRMT R15, R14.reuse, 0x7632, R15 ;  /* 0x000076320e0f7816 */ /* 0x040fe2000000000f */
[----:B------:R-:W-:Y:S01]  /*edd0*/  IMAD.U32 R71, R14, 0x10000, RZ ;  /* 0x000100000e477824 */ /* 0x000fe200078e00ff */
[----:B------:R-:W-:Y:S01]  /*ede0*/  SHF.L.U32 R8, R8, 0x10, RZ ;  /* 0x0000001008087819 */ /* 0x000fe200000006ff */
[----:B------:R-:W-:Y:S01]  /*edf0*/  IMAD.U32 R11, R11, 0x10000, RZ ;  /* 0x000100000b0b7824 */ /* 0x000fe200078e00ff */
[C---:B------:R-:W-:Y:S01]  /*ee00*/  PRMT R70, R69.reuse, 0x7632, R70 ;  /* 0x0000763245467816 */ /* 0x040fe20000000046 */
[----:B------:R-:W-:Y:S01]  /*ee10*/  IMAD.U32 R69, R69, 0x10000, RZ ;  /* 0x0001000045457824 */ /* 0x000fe200078e00ff */
[----:B------:R-:W-:Y:S01]  /*ee20*/  SHF.L.U32 R72, R15, 0x10, RZ ;  /* 0x000000100f487819 */ /* 0x000fe200000006ff */
[--C-:B------:R-:W-:Y:S01]  /*ee30*/  FADD.FTZ R14, R8, R11.reuse ;  /* 0x0000000b080e7221 */ /* 0x100fe20000010000 */
[----:B------:R-:W-:Y:S01]  /*ee40*/  PRMT R11, R68, 0x7632, R11 ;  /* 0x00007632440b7816 */ /* 0x000fe2000000000b */
[----:B------:R-:W-:Y:S01]  /*ee50*/  IMAD.U32 R70, R70, 0x10000, RZ ;  /* 0x0001000046467824 */ /* 0x000fe200078e00ff */
[----:B------:R-:W-:Y:S01]  /*ee60*/  PRMT R8, R68, 0x7610, R8 ;  /* 0x0000761044087816 */ /* 0x000fe20000000008 */
[----:B------:R-:W-:-:S02]  /*ee70*/  FADD.FTZ R71, R71, R72 ;  /* 0x0000004847477221 */ /* 0x000fc40000010000 */
[----:B------:R-:W-:Y:S01]  /*ee80*/  FADD.FTZ R69, R69, R70 ;  /* 0x0000004645457221 */ /* 0x000fe20000010000 */
[----:B------:R-:W-:Y:S01]  /*ee90*/  SHF.L.U32 R8, R8, 0x10, RZ ;  /* 0x0000001008087819 */ /* 0x000fe200000006ff */
[----:B------:R-:W-:Y:S01]  /*eea0*/  FADD.FTZ R14, R14, R71 ;  /* 0x000000470e0e7221 */ /* 0x000fe20000010000 */
[----:B------:R-:W-:Y:S01]  /*eeb0*/  IMAD.U32 R11, R11, 0x10000, RZ ;  /* 0x000100000b0b7824 */ /* 0x000fe200078e00ff */
        /* <DEDUP_REMOVED lines=32> */
.L_x_17406:
[----:B------:R-:W-:Y:S05]  /*f0c0*/  BSYNC.RECONVERGENT B1 ;  /* 0x0000000000017941 */ /* 0x000fea0003800200 */
.L_x_17405:
[----:B------:R-:W-:Y:S02]  /*f0d0*/  HFMA2.BF16_V2 R66, R5, R66, -RZ ;  /* 0x0000004205427231 */ /* 0x000fe400003000ff */
[----:B------:R-:W-:Y:S02]  /*f0e0*/  HMUL2.BF16_V2 R67, R4, R67 ;  /* 0x0000004304437232 */ /* 0x000fe40000200000 */
[----:B------:R-:W-:Y:S01]  /*f0f0*/  FADD.FTZ R11, R8, R11 ;  /* 0x0000000b080b7221 */ /* 0x000fe20000010000 */
[----:B------:R-:W-:Y:S01]  /*f100*/  HMUL2.BF16_V2 R68, R6, R65 ;  /* 0x0000004106447232 */ /* 0x000fe20000200000 */
[----:B------:R-:W-:Y:S01]  /*f110*/  BSSY.RECONVERGENT B1, `(.L_x_17407) ;  /* 0x0000028000017945 */ /* 0x000fe20003800200 */
[----:B------:R-:W-:Y:S01]  /*f120*/  FADD.FTZ R14, R14, R69 ;  /* 0x000000450e0e7221 */ /* 0x000fe20000010000 */
[C---:B------:R-:W-:Y:S02]  /*f130*/  PRMT R8, R67.reuse, 0x7610, R8 ;  /* 0x0000761043087816 */ /* 0x040fe40000000008 */
[----:B------:R-:W-:-:S02]  /*f140*/  PRMT R15, R67, 0x7632, R15 ;  /* 0x00007632430f7816 */ /* 0x000fc4000000000f */
[----:B------:R-:W-:Y:S02]  /*f150*/  PRMT R65, R66, 0x7610, R65 ;  /* 0x0000761042417816 */ /* 0x000fe40000000041 */
[----:B------:R-:W-:Y:S02]  /*f160*/  PRMT R67, R68, 0x7610, R67 ;  /* 0x0000761044437816 */ /* 0x000fe40000000043 */
        /* <DEDUP_REMOVED lines=34> */
.L_x_17408:
[----:B------:R-:W-:Y:S05]  /*f390*/  BSYNC.RECONVERGENT B1 ;  /* 0x0000000000017941 */ /* 0x000fea0003800200 */
.L_x_17407:
[----:B------:R-:W-:Y:S02]  /*f3a0*/  HFMA2.BF16_V2 R63, R4, R63, -RZ ;  /* 0x0000003f043f7231 */ /* 0x000fe400003000ff */
[----:B------:R-:W-:Y:S01]  /*f3b0*/  IMAD.U32 R8, R8, 0x10000, RZ ;  /* 0x0001000008087824 */ /* 0x000fe200078e00ff */
[----:B------:R-:W-:Y:S01]  /*f3c0*/  SHF.L.U32 R65, R65, 0x10, RZ ;  /* 0x0000001041417819 */ /* 0x000fe200000006ff */
[----:B------:R-:W-:Y:S02]  /*f3d0*/  IMAD.U32 R15, R15, 0x10000, RZ ;  /* 0x000100000f0f7824 */ /* 0x000fe400078e00ff */
[----:B------:R-:W-:Y:S02]  /*f3e0*/  HMUL2.BF16_V2 R69, R5, R62 ;  /* 0x0000003e05457232 */ /* 0x000fe40000200000 */
[----:B------:R-:W-:Y:S02]  /*f3f0*/  IMAD.U32 R66, R66, 0x10000, RZ ;  /* 0x0001000042427824 */ /* 0x000fe400078e00ff */
[----:B------:R-:W-:-:S02]  /*f400*/  HMUL2.BF16_V2 R61, R6, R61 ;  /* 0x0000003d063d7232 */ /* 0x000fc40000200000 */
[--C-:B------:R-:W-:Y:S01]  /*f410*/  FADD.FTZ R8, R8, R15.reuse ;  /* 0x0000000f08087221 */ /* 0x100fe20000010000 */
[----:B------:R-:W-:Y:S01]  /*f420*/  SHF.L.U32 R68, R68, 0x10, RZ ;  /* 0x0000001044447819 */ /* 0x000fe200000006ff */
[----:B------:R-:W-:Y:S01]  /*f430*/  FADD.FTZ R65, R65, R66 ;  /* 0x0000004241417221 */ /* 0x000fe20000010000 */
[----:B------:R-:W-:Y:S01]  /*f440*/  PRMT R15, R63, 0x7610, R15 ;  /* 0x000076103f0f7816 */ /* 0x000fe2000000000f */
[----:B------:R-:W-:Y:S01]  /*f450*/  IMAD.U32 R67, R67, 0x10000, RZ ;  /* 0x0001000043437824 */ /* 0x000fe200078e00ff */
[----:B------:R-:W-:Y:S01]  /*f460*/  PRMT R62, R63, 0x7632, R62 ;  /* 0x000076323f3e7816 */ /* 0x000fe2000000003e */
[----:B------:R-:W-:Y:S01]  /*f470*/  FADD.FTZ R65, R8, R65 ;  /* 0x0000004108417221 */ /* 0x000fe20000010000 */
[C---:B------:R-:W-:Y:S02]  /*f480*/  HFMA2.BF16_V2 R8, R7.reuse, R64, -RZ ;  /* 0x0000004007087231 */ /* 0x040fe400003000ff */
[----:B------:R-:W-:Y:S01]  /*f490*/  IMAD.U32 R15, R15, 0x10000, RZ ;  /* 0x000100000f0f7824 */ /* 0x000fe200078e00ff */
[C---:B------:R-:W-:Y:S01]  /*f4a0*/  PRMT R63, R69.reuse, 0x7610, R63 ;  /* 0x00007610453f7816 */ /* 0x040fe2000000003f */
[----:B------:R-:W-:Y:S01]  /*f4b0*/  IMAD.U32 R62, R62, 0x10000, RZ ;  /* 0x000100003e3e7824 */ /* 0x000fe200078e00ff */
[----:B------:R-:W-:Y:S01]  /*f4c0*/  PRMT R66, R69, 0x7632, R66 ;  /* 0x0000763245427816 */ /* 0x000fe20000000042 */
[----:B------:R-:W-:Y:S01]  /*f4d0*/  FADD.FTZ R68, R67, R68 ;  /* 0x0000004443447221 */ /* 0x000fe20000010000 */
[----:B------:R-:W-:Y:S01]  /*f4e0*/  SHF.L.U32 R63, R63, 0x10, RZ ;  /* 0x000000103f3f7819 */ /* 0x000fe200000006ff */
[----:B------:R-:W-:Y:S01]  /*f4f0*/  FADD.FTZ R64, R15, R62 ;  /* 0x0000003e0f407221 */ /* 0x000fe20000010000 */
[----:B------:R-:W-:-:S02]  /*f500*/  HFMA2.BF16_V2 R62, R7, R60, -RZ ;  /* 0x0000003c073e7231 */ /* 0x000fc400003000ff */
[----:B------:R-:W-:Y:S01]  /*f510*/  IMAD.U32 R66, R66, 0x10000, RZ ;  /* 0x0001000042427824 */ /* 0x000fe200078e00ff */
[----:B------:R-:W-:Y:S01]  /*f520*/  PRMT R60, R61, 0x7610, R60 ;  /* 0x000076103d3c7816 */ /* 0x000fe2000000003c */
[----:B------:R-:W-:Y:S01]  /*f530*/  FADD.FTZ R65, R65, R68 ;  /* 0x0000004441417221 */ /* 0x000fe20000010000 */
[----:B------:R-:W-:Y:S01]  /*f540*/  PRMT R61, R61, 0x7632, R61 ;  /* 0x000076323d3d7816 */ /* 0x000fe2000000003d */
[----:B------:R-:W-:Y:S01]  /*f550*/  FADD.FTZ R67, R63, R66 ;  /* 0x000000423f437221 */ /* 0x000fe20000010000 */
[----:B------:R-:W-:Y:S01]  /*f560*/  PRMT R15, R8, 0x7632, R15 ;  /* 0x00007632080f7816 */ /* 0x000fe2000000000f */
[----:B------:R-:W-:Y:S01]  /*f570*/  IMAD.U32 R60, R60, 0x10000, RZ ;  /* 0x000100003c3c7824 */ /* 0x000fe200078e00ff */
[----:B------:R-:W-:Y:S01]  /*f580*/  SHF.L.U32 R61, R61, 0x10, RZ ;  /* 0x000000103d3d7819 */ /* 0x000fe200000006ff */
[----:B------:R-:W-:Y:S01]  /*f590*/  IMAD.U32 R8, R8, 0x10000, RZ ;  /* 0x0001000008087824 */ /* 0x000fe200078e00ff */
[C---:B------:R-:W-:Y:S01]  /*f5a0*/  PRMT R63, R62.reuse, 0x7632, R63 ;  /* 0x000076323e3f7816 */ /* 0x040fe2000000003f */
[----:B------:R-:W-:Y:S01]  /*f5b0*/  IMAD.U32 R15, R15, 0x10000, RZ ;  /* 0x000100000f0f7824 */ /* 0x000fe200078e00ff */
[----:B------:R-:W-:Y:S01]  /*f5c0*/  SHF.L.U32 R62, R62, 0x10, RZ ;  /* 0x000000103e3e7819 */ /* 0x000fe200000006ff */
[----:B------:R-:W-:Y:S01]  /*f5d0*/  FADD.FTZ R61, R60, R61 ;  /* 0x0000003d3c3d7221 */ /* 0x000fe20000010000 */
[----:B------:R-:W-:Y:S01]  /*f5e0*/  FADD.FTZ R64, R64, R67 ;  /* 0x0000004340407221 */ /* 0x000fe20000010000 */
[----:B------:R-:W-:-:S02]  /*f5f0*/  IMAD.U32 R63, R63, 0x10000, RZ ;  /* 0x000100003f3f7824 */ /* 0x000fc400078e00ff */
[----:B------:R-:W-:Y:S01]  /*f600*/  FADD.FTZ R8, R8, R15 ;  /* 0x0000000f08087221 */ /* 0x000fe20000010000 */
[----:B------:R-:W-:Y:S01]  /*f610*/  FADD.FTZ R10, R10, R9 ;  /* 0x000000090a0a7221 */ /* 0x000fe20000010000 */
[----:B------:R-:W-:Y:S01]  /*f620*/  FADD.FTZ R61, R64, R61 ;  /* 0x0000003d403d7221 */ /* 0x000fe20000010000 */
[----:B------:R-:W-:Y:S01]  /*f630*/  FADD.FTZ R62, R62, R63 ;  /* 0x0000003f3e3e7221 */ /* 0x000fe20000010000 */
[----:B------:R-:W-:Y:S01]  /*f640*/  FADD.FTZ R11, R14, R11 ;  /* 0x0000000b0e0b7221 */ /* 0x000fe20000010000 */
[----:B------:R-:W-:Y:S01]  /*f650*/  FADD.FTZ R8, R65, R8 ;  /* 0x0000000841087221 */ /* 0x000fe20000010000 */
[----:B------:R-:W-:Y:S01]  /*f660*/  BSSY.RECONVERGENT B1, `(.L_x_17409) ;  /* 0x0000026000017945 */ /* 0x000fe20003800200 */
[----:B------:R-:W-:Y:S01]  /*f670*/  FADD.FTZ R61, R61, R62 ;  /* 0x0000003e3d3d7221 */ /* 0x000fe20000010000 */
[----:B------:R-:W-:Y:S01]  /*f680*/  FADD.FTZ R45, R10, R45 ;  /* 0x0000002d0a2d7221 */ /* 0x000fe20000010000 */
[----:B------:R-:W-:Y:S01]  /*f690*/  FADD.FTZ R46, R11, R46 ;  /* 0x0000002e0b2e7221 */ /* 0x000fe20000010000 */
[----:B------:R-:W-:Y:S01]  /*f6a0*/  FADD.FTZ R47, R8, R47 ;  /* 0x0000002f082f7221 */ /* 0x000fe20000010000 */
[----:B------:R-:W-:Y:S01]  /*f6b0*/  FADD.FTZ R48, R61, R48 ;  /* 0x000000303d307221 */ /* 0x000fe20000010000 */
[----:B------:R-:W-:Y:S06]  /*f6c0*/  @P0 BRA `(.L_x_17410) ;  /* 0x00000000007c0947 */ /* 0x000fec0003800000 */
[C---:B------:R-:W-:Y:S01]  /*f6d0*/  VIADD R8, R55.reuse, 0x1 ;  /* 0x0000000137087836 */ /* 0x040fe20000000000 */
[C---:B------:R-:W-:Y:S01]  /*f6e0*/  IADD3 R9, PT, PT, R55.reuse, 0x2, RZ ;  /* 0x0000000237097810 */ /* 0x040fe20007ffe0ff */
[C---:B------:R-:W-:Y:S01]  /*f6f0*/  VIADD R10, R55.reuse, 0x3 ;  /* 0x00000003370a7836 */ /* 0x040fe20000000000 */
[C---:B------:R-:W-:Y:S01]  /*f700*/  ISETP.GE.AND P6, PT, R55.reuse, UR18, PT ;  /* 0x0000001237007c0c */ /* 0x040fe2000bfc6270 */
[----:B------:R-:W-:Y:S01]  /*f710*/  VIADD R11, R55, 0x4 ;  /* 0x00000004370b7836 */ /* 0x000fe20000000000 */
[----:B------:R-:W-:Y:S02]  /*f720*/  ISETP.GE.AND P5, PT, R8, UR18, PT ;  /* 0x0000001208007c0c */ /* 0x000fe4000bfa6270 */
[----:B------:R-:W-:Y:S01]  /*f730*/  ISETP.GE.AND P4, PT, R9, UR18, PT ;  /* 0x0000001209007c0c */ /* 0x000fe2000bf86270 */
[C---:B------:R-:W-:Y:S01]  /*f740*/  VIADD R9, R55.reuse, 0x7 ;  /* 0x0000000737097836 */ /* 0x040fe20000000000 */
[C---:B------:R-:W-:Y:S01]  /*f750*/  IADD3 R8, PT, PT, R55.reuse, 0x5, RZ ;  /* 0x0000000537087810 */ /* 0x040fe20007ffe0ff */
[----:B------:R-:W-:Y:S01]  /*f760*/  VIADD R55, R55, 0x6 ;  /* 0x0000000637377836 */ /* 0x000fe20000000000 */
[----:B------:R-:W-:-:S02]  /*f770*/  ISETP.GE.AND P3, PT, R10, UR18, PT ;  /* 0x000000120a007c0c */ /* 0x000fc4000bf66270 */
[----:B------:R-:W-:Y:S02]  /*f780*/  ISETP.GE.AND P1, PT, R8, UR18, PT ;  /* 0x0000001208007c0c */ /* 0x000fe4000bf26270 */
[----:B------:R-:W-:Y:S02]  /*f790*/  ISETP.GE.AND P2, PT, R11, UR18, PT ;  /* 0x000000120b007c0c */ /* 0x000fe4000bf46270 */
[C---:B------:R-:W-:Y:S02]  /*f7a0*/  SEL R8, R58.reuse, RZ, !P6 ;  /* 0x000000ff3a087207 */ /* 0x040fe40007000000 */
[----:B------:R-:W-:Y:S02]  /*f7b0*/  ISETP.GE.AND P0, PT, R9, UR18, PT ;  /* 0x0000001209007c0c */ /* 0x000fe4000bf06270 */
[----:B------:R-:W-:Y:S02]  /*f7c0*/  ISETP.GE.AND P6, PT, R55, UR18, PT ;  /* 0x0000001237007c0c */ /* 0x000fe4000bfc6270 */
[----:B------:R-:W-:-:S02]  /*f7d0*/  PRMT R58, R58, 0x7632, R58 ;  /* 0x000076323a3a7816 */ /* 0x000fc4000000003a */
[----:B------:R-:W-:Y:S02]  /*f7e0*/  PRMT R10, R57, 0x7632, R10 ;  /* 0x00007632390a7816 */ /* 0x000fe4000000000a */
[----:B------:R-:W-:Y:S02]  /*f7f0*/  PRMT R11, R56, 0x7632, R11 ;  /* 0x00007632380b7816 */ /* 0x000fe4000000000b */
[----:B------:R-:W-:Y:S02]  /*f800*/  PRMT R14, R59, 0x7632, R14 ;  /* 0x000076323b0e7816 */ /* 0x000fe4000000000e */
[----:B------:R-:W-:Y:S02]  /*f810*/  SEL R9, R58, RZ, !P5 ;  /* 0x000000ff3a097207 */ /* 0x000fe40006800000 */
        /* <DEDUP_REMOVED lines=10> */
.L_x_17410:
[----:B------:R-:W-:Y:S05]  /*f8c0*/  BSYNC.RECONVERGENT B1 ;  /* 0x0000000000017941 */ /* 0x000fea0003800200 */
.L_x_17409:
[----:B------:R-:W-:Y:S02]  /*f8d0*/  HFMA2.BF16_V2 R57, R5, R57, -RZ ;  /* 0x0000003905397231 */ /* 0x000fe400003000ff */
[----:B------:R-:W-:Y:S02]  /*f8e0*/  HMUL2.BF16_V2 R4, R4, R58 ;  /* 0x0000003a04047232 */ /* 0x000fe40000200000 */
[----:B------:R-:W-:Y:S02]  /*f8f0*/  HFMA2.BF16_V2 R10, R7, R59, -RZ ;  /* 0x0000003b070a7231 */ /* 0x000fe400003000ff */
[----:B------:R-:W-:Y:S02]  /*f900*/  HMUL2.BF16_V2 R8, R6, R56 ;  /* 0x0000003806087232 */ /* 0x000fe40000200000 */
[----:B------:R-:W-:Y:S01]  /*f910*/  VIADD R51, R51, 0x4 ;  /* 0x0000000433337836 */ /* 0x000fe20000000000 */
[----:B------:R-:W-:Y:S02]  /*f920*/  PRMT R5, R4, 0x7632, R5 ;  /* 0x0000763204057816 */ /* 0x000fe40000000005 */
[C---:B------:R-:W-:Y:S01]  /*f930*/  PRMT R9, R8.reuse, 0x7632, R9 ;  /* 0x0000763208097816 */ /* 0x040fe20000000009 */
        /* <DEDUP_REMOVED lines=11> */
[----:B------:R-:W-:Y:S01]  /*f9f0*/  ISETP.GE.U32.AND P0, PT, R51, UR8, PT ;  /* 0x0000000833007c0c */ /* 0x000fe2000bf06070 */
[----:B------:R-:W-:Y:S01]  /*fa00*/  FADD.FTZ R6, R6, R7 ;  /* 0x0000000706067221 */ /* 0x000fe20000010000 */
[----:B------:R-:W-:Y:S01]  /*fa10*/  SHF.L.U32 R10, R10, 0x10, RZ ;  /* 0x000000100a0a7819 */ /* 0x000fe200000006ff */
[----:B------:R-:W-:-:S02]  /*fa20*/  IMAD.U32 R5, R4, 0x10000, RZ ;  /* 0x0001000004057824 */ /* 0x000fc400078e00ff */
[----:B------:R-:W-:Y:S02]  /*fa30*/  FADD.FTZ R6, R11, R6 ;  /* 0x000000060b067221 */ /* 0x000fe40000010000 */
[----:B------:R-:W-:Y:S02]  /*fa40*/  FADD.FTZ R5, R10, R5 ;  /* 0x000000050a057221 */ /* 0x000fe40000010000 */
[----:B------:R-:W-:-:S04]  /*fa50*/  FADD.FTZ R6, R6, R9 ;  /* 0x0000000906067221 */ /* 0x000fc80000010000 */
[----:B------:R-:W-:-:S04]  /*fa60*/  FADD.FTZ R6, R6, R5 ;  /* 0x0000000506067221 */ /* 0x000fc80000010000 */
[----:B------:R-:W-:Y:S01]  /*fa70*/  FADD.FTZ R49, R6, R49 ;  /* 0x0000003106317221 */ /* 0x000fe20000010000 */
[----:B------:R-:W-:Y:S06]  /*fa80*/  @!P0 BRA `(.L_x_17411) ;  /* 0xffffff7c00e08947 */ /* 0x000fec000383ffff */
.L_x_17346:
[----:B------:R-:W-:Y:S05]  /*fa90*/  BSYNC.RECONVERGENT B0 ;  /* 0x0000000000007941 */ /* 0x000fea0003800200 */
.L_x_17345:
[----:B------:R-:W0:Y:S01]  /*faa0*/  SHFL.BFLY PT, R2, R19, 0x2, 0x1f ;  /* 0x0c401f0013027f89 */ /* 0x000e2200000e0000 */
[----:B------:R-:W-:Y:S01]  /*fab0*/  LOP3.LUT P0, RZ, R0, 0x3, RZ, 0xc0, !PT ;  /* 0x0000000300ff7812 */ /* 0x000fe2000780c0ff */
[----:B------:R-:W-:Y:S01]  /*fac0*/  BSSY.RECONVERGENT B0, `(.L_x_17412) ;  /* 0x00000ab000007945 */ /* 0x000fe20003800200 */
[----:B------:R-:W-:Y:S01]  /*fad0*/  SHF.R.U32.HI R16, RZ, 0x2, R16 ;  /* 0x00000002ff107819 */ /* 0x000fe20000011610 */
[----:B------:R-:W2:Y:S03]  /*fae0*/  SHFL.BFLY PT, R3, R18, 0x2, 0x1f ;  /* 0x0c401f0012037f89 */ /* 0x000ea600000e0000 */
[----:B------:R-:W-:Y:S01]  /*faf0*/  LEA R17, R17, R16, 0x8 ;  /* 0x0000001011117211 */ /* 0x000fe200078e40ff */
[----:B------:R-:W3:Y:S04]  /*fb00*/  SHFL.BFLY PT, R14, R31, 0x2, 0x1f ;  /* 0x0c401f001f0e7f89 */ /* 0x000ee800000e0000 */
[----:B------:R-:W4:Y:S04]  /*fb10*/  SHFL.BFLY PT, R5, R20, 0x2, 0x1f ;  /* 0x0c401f0014057f89 */ /* 0x000f2800000e0000 */
[----:B-1----:R-:W1:Y:S04]  /*fb20*/  SHFL.BFLY PT, R7, R22, 0x2, 0x1f ;  /* 0x0c401f0016077f89 */ /* 0x002e6800000e0000 */
[----:B------:R-:W5:Y:S01]  /*fb30*/  SHFL.BFLY PT, R9, R24, 0x2, 0x1f ;  /* 0x0c401f0018097f89 */ /* 0x000f6200000e0000 */
[----:B0-----:R-:W-:-:S03]  /*fb40*/  FADD.FTZ R19, R2, R19 ;  /* 0x0000001302137221 */ /* 0x001fc60000010000 */
[----:B------:R-:W0:Y:S01]  /*fb50*/  SHFL.BFLY PT, R11, R26, 0x2, 0x1f ;  /* 0x0c401f001a0b7f89 */ /* 0x000e2200000e0000 */
[----:B--2---:R-:W-:-:S03]  /*fb60*/  FADD.FTZ R3, R3, R18 ;  /* 0x0000001203037221 */ /* 0x004fc60000010000 */
[----:B------:R-:W2:Y:S01]  /*fb70*/  SHFL.BFLY PT, R2, R35, 0x2, 0x1f ;  /* 0x0c401f0023027f89 */ /* 0x000ea200000e0000 */
[----:B---3--:R-:W-:-:S03]  /*fb80*/  FADD.FTZ R31, R14, R31 ;  /* 0x0000001f0e1f7221 */ /* 0x008fc60000010000 */
[----:B------:R-:W3:Y:S01]  /*fb90*/  SHFL.BFLY PT, R13, R28, 0x2, 0x1f ;  /* 0x0c401f001c0d7f89 */ /* 0x000ee200000e0000 */
[----:B----4-:R-:W-:-:S03]  /*fba0*/  FADD.FTZ R5, R5, R20 ;  /* 0x0000001405057221 */ /* 0x010fc60000010000 */
[----:B------:R-:W4:Y:S01]  /*fbb0*/  SHFL.BFLY PT, R15, R30, 0x2, 0x1f ;  /* 0x0c401f001e0f7f89 */ /* 0x000f2200000e0000 */
[----:B-1----:R-:W-:-:S03]  /*fbc0*/  FADD.FTZ R7, R7, R22 ;  /* 0x0000001607077221 */ /* 0x002fc60000010000 */
[----:B------:R-:W1:Y:S01]  /*fbd0*/  SHFL.BFLY PT, R50, R33, 0x2, 0x1f ;  /* 0x0c401f0021327f89 */ /* 0x000e6200000e0000 */
[----:B-----5:R-:W-:-:S03]  /*fbe0*/  FADD.FTZ R9, R9, R24 ;  /* 0x0000001809097221 */ /* 0x020fc60000010000 */
[----:B------:R-:W5:Y:S04]  /*fbf0*/  SHFL.BFLY PT, R4, R21, 0x2, 0x1f ;  /* 0x0c401f0015047f89 */ /* 0x000f6800000e0000 */
[----:B------:R-:W5:Y:S01]  /*fc00*/  SHFL.BFLY PT, R6, R23, 0x2, 0x1f ;  /* 0x0c401f0017067f89 */ /* 0x000f6200000e0000 */
[----:B0-----:R-:W-:Y:S01]  /*fc10*/  FADD.FTZ R11, R11, R26 ;  /* 0x0000001a0b0b7221 */ /* 0x001fe20000010000 */
[----:B--2---:R-:W-:Y:S02]  /*fc20*/  FADD.FTZ R35, R2, R35 ;  /* 0x0000002302237221 */ /* 0x004fe40000010000 */
[----:B------:R-:W0:Y:S01]  /*fc30*/  SHFL.BFLY PT, R10, R27, 0x2, 0x1f ;  /* 0x0c401f001b0a7f89 */ /* 0x000e2200000e0000 */
[----:B---3--:R-:W-:-:S03]  /*fc40*/  FADD.FTZ R13, R13, R28 ;  /* 0x0000001c0d0d7221 */ /* 0x008fc60000010000 */
[----:B------:R-:W2:Y:S01]  /*fc50*/  SHFL.BFLY PT, R14, R37, 0x2, 0x1f ;  /* 0x0c401f00250e7f89 */ /* 0x000ea200000e0000 */
[----:B----4-:R-:W-:-:S03]  /*fc60*/  FADD.FTZ R15, R15, R30 ;  /* 0x0000001e0f0f7221 */ /* 0x010fc60000010000 */
[----:B------:R-:W3:Y:S01]  /*fc70*/  SHFL.BFLY PT, R2, R3, 0x1, 0x1f ;  /* 0x0c201f0003027f89 */ /* 0x000ee200000e0000 */
[----:B-1----:R-:W-:-:S03]  /*fc80*/  FADD.FTZ R50, R50, R33 ;  /* 0x0000002132327221 */ /* 0x002fc60000010000 */
[----:B------:R-:W1:Y:S01]  /*fc90*/  SHFL.BFLY PT, R20, R39, 0x2, 0x1f ;  /* 0x0c401f0027147f89 */ /* 0x000e6200000e0000 */
[----:B-----5:R-:W-:-:S03]  /*fca0*/  FADD.FTZ R21, R4, R21 ;  /* 0x0000001504157221 */ /* 0x020fc60000010000 */
[----:B------:R-:W4:Y:S01]  /*fcb0*/  SHFL.BFLY PT, R8, R25, 0x2, 0x1f ;  /* 0x0c401f0019087f89 */ /* 0x000f2200000e0000 */
[----:B------:R-:W-:-:S03]  /*fcc0*/  FADD.FTZ R23, R6, R23 ;  /* 0x0000001706177221 */ /* 0x000fc60000010000 */
[----:B------:R-:W5:Y:S04]  /*fcd0*/  SHFL.BFLY PT, R12, R29, 0x2, 0x1f ;  /* 0x0c401f001d0c7f89 */ /* 0x000f6800000e0000 */
[----:B------:R-:W5:Y:S01]  /*fce0*/  SHFL.BFLY PT, R51, R32, 0x2, 0x1f ;  /* 0x0c401f0020337f89 */ /* 0x000f6200000e0000 */
[----:B0-----:R-:W-:-:S03]  /*fcf0*/  FADD.FTZ R27, R10, R27 ;  /* 0x0000001b0a1b7221 */ /* 0x001fc60000010000 */
[----:B------:R-:W0:Y:S01]  /*fd00*/  SHFL.BFLY PT, R53, R34, 0x2, 0x1f ;  /* 0x0c401f0022357f89 */ /* 0x000e2200000e0000 */
[----:B--2---:R-:W-:-:S03]  /*fd10*/  FADD.FTZ R37, R14, R37 ;  /* 0x000000250e257221 */ /* 0x004fc60000010000 */
[----:B------:R-:W2:Y:S01]  /*fd20*/  SHFL.BFLY PT, R55, R36, 0x2, 0x1f ;  /* 0x0c401f0024377f89 */ /* 0x000ea200000e0000 */
[----:B---3--:R-:W-:-:S03]  /*fd30*/  FADD.FTZ R3, R3, R2 ;  /* 0x0000000203037221 */ /* 0x008fc60000010000 */
[----:B------:R-:W3:Y:S01]  /*fd40*/  SHFL.BFLY PT, R33, R38, 0x2, 0x1f ;  /* 0x0c401f0026217f89 */ /* 0x000ee200000e0000 */
[----:B-1----:R-:W-:Y:S01]  /*fd50*/  FADD.FTZ R39, R20, R39 ;  /* 0x0000002714277221 */ /* 0x002fe20000010000 */
[----:B------:R-:W-:Y:S02]  /*fd60*/  LOP3.LUT R20, R0, 0x3c0, RZ, 0xc0, !PT ;  /* 0x000003c000147812 */ /* 0x000fe400078ec0ff */
[----:B------:R-:W1:Y:S01]  /*fd70*/  SHFL.BFLY PT, R57, R40, 0x2, 0x1f ;  /* 0x0c401f0028397f89 */ /* 0x000e6200000e0000 */
[----:B----4-:R-:W-:Y:S01]  /*fd80*/  FADD.FTZ R25, R8, R25 ;  /* 0x0000001908197221 */ /* 0x010fe20000010000 */
[----:B------:R-:W-:Y:S02]  /*fd90*/  ISETP.NE.OR P1, PT, R20, 0x40, P0 ;  /* 0x000000401400780c */ /* 0x000fe40000725670 */
[----:B------:R-:W4:Y:S01]  /*fda0*/  SHFL.BFLY PT, R22, R41, 0x2, 0x1f ;  /* 0x0c401f0029167f89 */ /* 0x000f2200000e0000 */
[----:B-----5:R-:W-:-:S03]  /*fdb0*/  FADD.FTZ R29, R12, R29 ;  /* 0x0000001d0c1d7221 */ /* 0x020fc60000010000 */
[----:B------:R-:W5:Y:S01]  /*fdc0*/  SHFL.BFLY PT, R59, R42, 0x2, 0x1f ;  /* 0x0c401f002a3b7f89 */ /* 0x000f6200000e0000 */
[----:B------:R-:W-:-:S03]  /*fdd0*/  FADD.FTZ R51, R51, R32 ;  /* 0x0000002033337221 */ /* 0x000fc60000010000 */
[----:B------:R-:W5:Y:S01]  /*fde0*/  SHFL.BFLY PT, R24, R43, 0x2, 0x1f ;  /* 0x0c401f002b187f89 */ /* 0x000f6200000e0000 */
[----:B0-----:R-:W-:-:S03]  /*fdf0*/  FADD.FTZ R53, R53, R34 ;  /* 0x0000002235357221 */ /* 0x001fc60000010000 */
[----:B------:R-:W0:Y:S01]  /*fe00*/  SHFL.BFLY PT, R61, R44, 0x2, 0x1f ;  /* 0x0c401f002c3d7f89 */ /* 0x000e2200000e0000 */
[----:B--2---:R-:W-:-:S03]  /*fe10*/  FADD.FTZ R55, R55, R36 ;  /* 0x0000002437377221 */ /* 0x004fc60000010000 */
[----:B------:R-:W2:Y:S01]  /*fe20*/  SHFL.BFLY PT, R26, R45, 0x2, 0x1f ;  /* 0x0c401f002d1a7f89 */ /* 0x000ea200000e0000 */
        /* <DEDUP_REMOVED lines=18> */
[----:B----4-:R-:W-:Y:S01]  /*ff50*/  FADD.FTZ R65, R65, R48 ;  /* 0x0000003041417221 */ /* 0x010fe20000010000 */
[----:B-----5:R-:W-:Y:S02]  /*ff60*/  FADD.FTZ R49, R30, R49 ;  /* 0x000000311e317221 */ /* 0x020fe40000010000 */
[----:B------:R-:W4:Y:S01]  /*ff70*/  SHFL.BFLY PT, R8, R21, 0x1, 0x1f ;  /* 0x0c201f0015087f89 */ /* 0x000f2200000e0000 */
        /* <DEDUP_REMOVED lines=9> */
[----:B------:R-:W1:Y:S04]  /*10010*/  SHFL.BFLY PT, R14, R29, 0x1, 0x1f ;  /* 0x0c201f001d0e7f89 */ /* 0x000e6800000e0000 */
[----:B------:R-:W1:Y:S01]  /*10020*/  SHFL.BFLY PT, R20, R15, 0x1, 0x1f ;  /* 0x0c201f000f147f89 */ /* 0x000e6200000e0000 */
[----:B----4-:R-:W-:-:S03]  /*10030*/  FADD.FTZ R8, R21, R8 ;  /* 0x0000000815087221 */ /* 0x010fc60000010000 */
[----:B------:R-:W4:Y:S01]  /*10040*/  SHFL.BFLY PT, R22, R31, 0x1, 0x1f ;  /* 0x0c201f001f167f89 */ /* 0x000f2200000e0000 */
[----:B-----5:R-:W-:-:S03]  /*10050*/  FADD.FTZ R12, R23, R12 ;  /* 0x0000000c170c7221 */ /* 0x020fc60000010000 */
        /* <DEDUP_REMOVED lines=9> */
[----:B------:R-:W-:-:S03]  /*100f0*/  FADD.FTZ R15, R15, R20 ;  /* 0x000000140f0f7221 */ /* 0x000fc60000010000 */
        /* <DEDUP_REMOVED lines=26> */
[----:B------:R-:W-:Y:S01]  /*102a0*/  BAR.SYNC.DEFER_BLOCKING 0x0 ;  /* 0x0000000000007b1d */ /* 0x000fe20000010000 */
[----:B------:R-:W-:Y:S01]  /*102b0*/  FADD.FTZ R46, R61, R46 ;  /* 0x0000002e3d2e7221 */ /* 0x000fe20000010000 */
[----:B----4-:R-:W-:Y:S01]  /*102c0*/  FADD.FTZ R45, R45, R48 ;  /* 0x000000302d2d7221 */ /* 0x010fe20000010000 */
[----:B-----5:R-:W-:Y:S01]  /*102d0*/  FADD.FTZ R52, R63, R52 ;  /* 0x000000343f347221 */ /* 0x020fe20000010000 */
[----:B0-----:R-:W-:Y:S01]  /*102e0*/  FADD.FTZ R47, R47, R54 ;  /* 0x000000362f2f7221 */ /* 0x001fe20000010000 */
[----:B--2---:R-:W-:Y:S01]  /*102f0*/  FADD.FTZ R65, R65, R2 ;  /* 0x0000000241417221 */ /* 0x004fe20000010000 */
[----:B---3--:R-:W-:Y:S01]  /*10300*/  FADD.FTZ R56, R49, R56 ;  /* 0x0000003831387221 */ /* 0x008fe20000010000 */
[----:B------:R-:W-:Y:S06]  /*10310*/  @P1 BRA `(.L_x_17413) ;  /* 0x0000000000941947 */ /* 0x000fec0003800000 */
        /* <DEDUP_REMOVED lines=37> */
.L_x_17413:
[----:B------:R-:W-:Y:S05]  /*10570*/  BSYNC.RECONVERGENT B0 ;  /* 0x0000000000007941 */ /* 0x000fea0003800200 */
.L_x_17412:
        /* <DEDUP_REMOVED lines=77> */
.L_x_17415:
[----:B------:R-:W-:Y:S05]  /*10a50*/  BSYNC.RECONVERGENT B0 ;  /* 0x0000000000007941 */ /* 0x000fea0003800200 */
.L_x_17414:
        /* <DEDUP_REMOVED lines=36> */
.L_x_17417:
[----:B------:R-:W-:Y:S05]  /*10ca0*/  BSYNC.RECONVERGENT B0 ;  /* 0x0000000000007941 */ /* 0x000fea0003800200 */
.L_x_17416:
[----:B------:R-:W-:Y:S06]  /*10cb0*/  BAR.SYNC.DEFER_BLOCKING 0x0 ;  /* 0x0000000000007b1d */ /* 0x000fec0000010000 */
[----:B------:R-:W-:Y:S04]  /*10cc0*/  BSSY.RECONVERGENT B0, `(.L_x_17418) ;  /* 0x0000042000007945 */ /* 0x000fe80003800200 */
[----:B------:R-:W-:Y:S05]  /*10cd0*/  @P3 BRA `(.L_x_17419) ;  /* 0x0000000400003947 */ /* 0x000fea0003800000 */
[----:B------:R-:W1:Y:S04]  /*10ce0*/  LDS R2, [R67] ;  /* 0x0000000043027984 */ /* 0x000e680000000800 */
[----:B------:R-:W2:Y:S04]  /*10cf0*/  LDS R13, [R67+0x20] ;  /* 0x00002000430d7984 */ /* 0x000ea80000000800 */
[----:B------:R-:W3:Y:S04]  /*10d00*/  LDS R14, [R67+0x40] ;  /* 0x00004000430e7984 */ /* 0x000ee80000000800 */
[----:B------:R-:W4:Y:S04]  /*10d10*/  LDS R17, [R67+0x60] ;  /* 0x0000600043117984 */ /* 0x000f280000000800 */
[----:B0-----:R-:W0:Y:S04]  /*10d20*/  LDS R16, [R67+0x80] ;  /* 0x0000800043107984 */ /* 0x001e280000000800 */
        /* <DEDUP_REMOVED lines=49> */
[----:B-1----:R-:W-:Y:S01]  /*11040*/  FADD.FTZ R38, R38, R55 ;  /* 0x0000003726267221 */ /* 0x002fe20000010000 */
[----:B--2---:R-:W-:Y:S01]  /*11050*/  FADD.FTZ R41, R41, R54 ;  /* 0x0000003629297221 */ /* 0x004fe20000010000 */
[----:B---3--:R-:W-:Y:S01]  /*11060*/  FADD.FTZ R42, R42, R57 ;  /* 0x000000392a2a7221 */ /* 0x008fe20000010000 */
[----:B----4-:R-:W-:Y:S01]  /*11070*/  FADD.FTZ R43, R43, R58 ;  /* 0x0000003a2b2b7221 */ /* 0x010fe20000010000 */
[----:B0-----:R-:W-:Y:S01]  /*11080*/  FADD.FTZ R46, R46, R59 ;  /* 0x0000003b2e2e7221 */ /* 0x001fe20000010000 */
[----:B-----5:R-:W-:Y:S01]  /*11090*/  FADD.FTZ R45, R45, R60 ;  /* 0x0000003c2d2d7221 */ /* 0x020fe20000010000 */
[----:B------:R-:W-:Y:S01]  /*110a0*/  FADD.FTZ R52, R52, R61 ;  /* 0x0000003d34347221 */ /* 0x000fe20000010000 */
[----:B------:R-:W-:Y:S01]  /*110b0*/  FADD.FTZ R47, R47, R62 ;  /* 0x0000003e2f2f7221 */ /* 0x000fe20000010000 */
[----:B------:R-:W-:Y:S01]  /*110c0*/  FADD.FTZ R65, R65, R64 ;  /* 0x0000004041417221 */ /* 0x000fe20000010000 */
[----:B------:R-:W-:-:S07]  /*110d0*/  FADD.FTZ R56, R56, R63 ;  /* 0x0000003f38387221 */ /* 0x000fce0000010000 */
.L_x_17419:
[----:B------:R-:W-:Y:S05]  /*110e0*/  BSYNC.RECONVERGENT B0 ;  /* 0x0000000000007941 */ /* 0x000fea0003800200 */
.L_x_17418:
        /* <DEDUP_REMOVED lines=14> */
[----:B------:R-:W-:-:S02]  /*111d0*/  F2FP.BF16.F32.PACK_AB R10, R29, R10 ;  /* 0x0000000a1d0a723e */ /* 0x000fc400000010ff */
        /* <DEDUP_REMOVED lines=14> */
[----:B------:R-:W-:Y:S01]  /*112c0*/  PRMT R12, R7, 0x7632, R12 ;  /* 0x00007632070c7816 */ /* 0x000fe2000000000c */
        /* <DEDUP_REMOVED lines=13> */
[----:B---3--:R-:W-:-:S03]  /*113a0*/  PRMT R7, R15, 0x7632, R7 ;  /* 0x000076320f077816 */ /* 0x008fc60000000007 */
        /* <DEDUP_REMOVED lines=35> */
.L_x_17420:
        /* <DEDUP_REMOVED lines=10> */
.L_x_27569:


//--------------------- .text._ZN4vllm25paged_attention_v2_kernelI13__nv_bfloat16S1_Li192ELi32ELi128ELNS_18Fp8KVCacheDataTypeE0ELb0ELi512EEEvPfS3_PT_PKS4_PKT0_SA_ifPKiSC_iPKfiiiSE_SE_iiiii --------------------------
	.section	.text._ZN4vllm25paged_attention_v2_kernelI13__nv_bfloat16S1_Li192ELi32ELi128ELNS_18Fp8KVCacheDataTypeE0ELb0ELi512EEEvPfS3_PT_PKS4_PKT0_SA_ifPKiSC_iPKfiiiSE_SE_iiiii,"ax",@progbits
	.align	128
        .global         _ZN4vllm25paged_attention_v2_kernelI13__nv_bfloat16S1_Li192ELi32ELi128ELNS_18Fp8KVCacheDataTypeE0ELb0ELi512EEEvPfS3_PT_PKS4_PKT0_SA_ifPKiSC_iPKfiiiSE_SE_iiiii
        .type           _ZN4vllm25paged_attention_v2_kernelI13__nv_bfloat16S1_Li192ELi32ELi128ELNS_18Fp8KVCacheDataTypeE0ELb0ELi512EEEvPfS3_PT_PKS4_PKT0_SA_ifPKiSC_iPKfiiiSE_SE_iiiii,@function
        .size           _ZN4vllm25paged_attention_v2_kernelI13__nv_bfloat16S1_Li192ELi32ELi128ELNS_18Fp8KVCacheDataTypeE0ELb0ELi512EEEvPfS3_PT_PKS4_PKT0_SA_ifPKiSC_iPKfiiiSE_SE_iiiii,(.L_x_27570 - _ZN4vllm25paged_attention_v2_kernelI13__nv_bfloat16S1_Li192ELi32ELi128ELNS_18Fp8KVCacheDataTypeE0ELb0ELi512EEEvPfS3_PT_PKS4_PKT0_SA_ifPKiSC_iPKfiiiSE_SE_iiiii)
        .other          _ZN4vllm25paged_attention_v2_kernelI13__nv_bfloat16S1_Li192ELi32ELi128ELNS_18Fp8KVCacheDataTypeE0ELb0ELi512EEEvPfS3_PT_PKS4_PKT0_SA_ifPKiSC_iPKfiiiSE_SE_iiiii,@"STO_CUDA_ENTRY STV_DEFAULT"
_ZN4vllm25paged_attention_v2_kernelI13__nv_bfloat16S1_Li192ELi32ELi128ELNS_18Fp8KVCacheDataTypeE0ELb0ELi512EEEvPfS3_PT_PKS4_PKT0_SA_ifPKiSC_iPKfiiiSE_SE_iiiii:
.text._ZN4vllm25paged_attention_v2_kernelI13__nv_bfloat16S1_Li192ELi32ELi128ELNS_18Fp8KVCacheDataTypeE0ELb0ELi512EEEvPfS3_PT_PKS4_PKT0_SA_ifPKiSC_iPKfiiiSE_SE_iiiii:
[----:B------:R-:W-:Y:S01]  /*0000*/  LDC R1, c[0x0][0x37c] ;  /* 0x0000df00ff017b82 */ /* 0x000fe20000000800 */
[----:B------:R-:W0:Y:S07]  /*0010*/  S2R R0, SR_CTAID.Y ;  /* 0x0000000000007919 */ /* 0x000e2e0000002600 */
[----:B------:R-:W0:Y:S01]  /*0020*/  LDC.64 R4, c[0x0][0x3c0] ;  /* 0x0000f000ff047b82 */ /* 0x000e220000000a00 */
[----:B------:R-:W1:Y:S01]  /*0030*/  LDCU.64 UR6, c[0x0][0x358] ;  /* 0x00006b00ff0677ac */ /* 0x000e620008000a00 */
[----:B0-----:R-:W-:-:S05]  /*0040*/  IMAD.WIDE.U32 R4, R0, 0x4, R4 ;  /* 0x0000000400047825 */ /* 0x001fca00078e0004 */
[----:B-1----:R-:W2:Y:S01]  /*0050*/  LDG.E.CONSTANT R2, desc[UR6][R4.64] ;  /* 0x0000000604027981 */ /* 0x002ea2000c1e9900 */
[----:B------:R-:W0:Y:S02]  /*0060*/  S2R R3, SR_CTAID.Z ;  /* 0x0000000000037919 */ /* 0x000e240000002700 */
[----:B0-----:R-:W-:-:S05]  /*0070*/  IMAD.SHL.U32 R29, R3, 0x200, RZ ;  /* 0x00000200031d7824 */ /* 0x001fca00078e00ff */
[----:B--2---:R-:W-:-:S13]  /*0080*/  ISETP.GE.AND P0, PT, R29, R2, PT ;  /* 0x000000021d00720c */ /* 0x004fda0003f06270 */
[----:B------:R-:W-:Y:S05]  /*0090*/  @P0 EXIT ;  /* 0x000000000000094d */ /* 0x000fea0003800000 */
[----:B------:R-:W0:Y:S01]  /*00a0*/  S2R R28, SR_TID.X ;  /* 0x00000000001c7919 */ /* 0x000e220000002100 */
[----:B------:R-:W1:Y:S01]  /*00b0*/  LDCU UR4, c[0x0][0x3d8] ;  /* 0x00007b00ff0477ac */ /* 0x000e620008000800 */
[----:B------:R-:W2:Y:S01]  /*00c0*/  LDC R10, c[0x0][0x3b0] ;  /* 0x0000ec00ff0a7b82 */ /* 0x000ea20000000800 */
[----:B------:R-:W3:Y:S01]  /*00d0*/  S2R R31, SR_CTAID.X ;  /* 0x00000000001f7919 */ /* 0x000ee20000002500 */
[----:B------:R-:W-:Y:S01]  /*00e0*/  IMAD.MOV.U32 R30, RZ, RZ, RZ ;  /* 0x000000ffff1e7224 */ /* 0x000fe200078e00ff */
[----:B------:R-:W4:Y:S01]  /*00f0*/  LDCU UR10, c[0x0][0x3e0] ;  /* 0x00007c00ff0a77ac */ /* 0x000f220008000800 */
[----:B------:R-:W-:Y:S01]  /*0100*/  IMAD.MOV.U32 R208, RZ, RZ, -0x800001 ;  /* 0xff7fffffffd07424 */ /* 0x000fe200078e00ff */
[----:B------:R-:W0:Y:S01]  /*0110*/  LDCU UR11, c[0x0][0x3dc] ;  /* 0x00007b80ff0b77ac */ /* 0x000e220008000800 */
[----:B------:R-:W0:Y:S01]  /*0120*/  LDCU UR14, c[0x0][0x3b4] ;  /* 0x00007680ff0e77ac */ /* 0x000e220008000800 */
[----:B------:R-:W0:Y:S01]  /*0130*/  LDCU.64 UR12, c[0x0][0x3a0] ;  /* 0x00007400ff0c77ac */ /* 0x000e220008000a00 */
[----:B-1----:R-:W-:Y:S01]  /*0140*/  IMAD R4, R0, UR4, RZ ;  /* 0x0000000400047c24 */ /* 0x002fe2000f8e02ff */
[----:B------:R-:W1:Y:S04]  /*0150*/  LDCU UR4, c[0x0][0x3c8] ;  /* 0x00007900ff0477ac */ /* 0x000e680008000800 */
[----:B------:R-:W-:-:S02]  /*0160*/  SHF.R.S32.HI R7, RZ, 0x1f, R4 ;  /* 0x0000001fff077819 */ /* 0x000fc40000011404 */
[----:B0-----:R-:W-:-:S13]  /*0170*/  ISETP.GT.U32.AND P1, PT, R28, 0x17, PT ;  /* 0x000000171c00780c */ /* 0x001fda0003f24070 */
[----:B------:R-:W0:Y:S01]  /*0180*/  @!P1 LDC.64 R8, c[0x0][0x398] ;  /* 0x0000e600ff089b82 */ /* 0x000e220000000a00 */
[----:B---3--:R-:W-:Y:S02]  /*0190*/  @!P1 IMAD R6, R31, 0xc0, RZ ;  /* 0x000000c01f069824 */ /* 0x008fe400078e02ff */
[----:B------:R-:W-:-:S05]  /*01a0*/  @!P1 IMAD.SHL.U32 R5, R28, 0x8, RZ ;  /* 0x000000081c059824 */ /* 0x000fca00078e00ff */
[----:B------:R-:W-:-:S04]  /*01b0*/  @!P1 IADD3 R5, P0, P2, R5, R4, R6 ;  /* 0x0000000405059210 */ /* 0x000fc80007a1e006 */
[----:B------:R-:W-:Y:S02]  /*01c0*/  @!P1 IADD3.X R6, PT, PT, RZ, R7, RZ, P0, P2 ;  /* 0x00000007ff069210 */ /* 0x000fe400007e44ff */
[----:B0-----:R-:W-:-:S04]  /*01d0*/  @!P1 LEA R4, P0, R5, R8, 0x1 ;  /* 0x0000000805049211 */ /* 0x001fc800078008ff */
[----:B------:R-:W-:-:S05]  /*01e0*/  @!P1 LEA.HI.X R5, R5, R9, R6, 0x1, P0 ;  /* 0x0000000905059211 */ /* 0x000fca00000f0c06 */
[----:B------:R-:W3:Y:S04]  /*01f0*/  @!P1 LDG.E.CONSTANT R12, desc[UR6][R4.64] ;  /* 0x00000006040c9981 */ /* 0x000ee8000c1e9900 */
[----:B------:R-:W3:Y:S04]  /*0200*/  @!P1 LDG.E.CONSTANT R13, desc[UR6][R4.64+0x4] ;  /* 0x00000406040d9981 */ /* 0x000ee8000c1e9900 */
[----:B------:R-:W3:Y:S04]  /*0210*/  @!P1 LDG.E.CONSTANT R14, desc[UR6][R4.64+0x8] ;  /* 0x00000806040e9981 */ /* 0x000ee8000c1e9900 */
[----:B------:R0:W3:Y:S01]  /*0220*/  @!P1 LDG.E.CONSTANT R15, desc[UR6][R4.64+0xc] ;  /* 0x00000c06040f9981 */ /* 0x0000e2000c1e9900 */
[----:B--2---:R-:W-:Y:S01]  /*0230*/  IABS R11, R10 ;  /* 0x0000000a000b7213 */ /* 0x004fe20000000000 */
[----:B------:R-:W0:Y:S03]  /*0240*/  LDC R9, c[0x0][0x370] ;  /* 0x0000dc00ff097b82 */ /* 0x000e260000000800 */
[----:B------:R-:W2:Y:S08]  /*0250*/  I2F.RP R8, R11 ;  /* 0x0000000b00087306 */ /* 0x000eb00000209400 */
[----:B--2---:R-:W2:Y:S01]  /*0260*/  MUFU.RCP R8, R8 ;  /* 0x0000000800087308 */ /* 0x004ea20000001000 */
[----:B0-----:R-:W-:Y:S01]  /*0270*/  IABS R4, R9 ;  /* 0x0000000900047213 */ /* 0x001fe20000000000 */
[----:B--2---:R-:W-:-:S06]  /*0280*/  VIADD R6, R8, 0xffffffe ;  /* 0x0ffffffe08067836 */ /* 0x004fcc0000000000 */
[----:B------:R0:W2:Y:S02]  /*0290*/  F2I.FTZ.U32.TRUNC.NTZ R7, R6 ;  /* 0x0000000600077305 */ /* 0x0000a4000021f000 */
[----:B0-----:R-:W-:Y:S01]  /*02a0*/  IMAD.MOV.U32 R6, RZ, RZ, RZ ;  /* 0x000000ffff067224 */ /* 0x001fe200078e00ff */
[----:B--2---:R-:W-:-:S05]  /*02b0*/  IADD3 R16, PT, PT, RZ, -R7, RZ ;  /* 0x80000007ff107210 */ /* 0x004fca0007ffe0ff */
[----:B------:R-:W-:-:S04]  /*02c0*/  IMAD R5, R16, R11, RZ ;  /* 0x0000000b10057224 */ /* 0x000fc800078e02ff */
[----:B------:R-:W-:-:S06]  /*02d0*/  IMAD.HI.U32 R7, R7, R5, R6 ;  /* 0x0000000507077227 */ /* 0x000fcc00078e0006 */
[----:B------:R-:W-:-:S04]  /*02e0*/  IMAD.HI.U32 R7, R7, R4, RZ ;  /* 0x0000000407077227 */ /* 0x000fc800078e00ff */
[----:B------:R-:W-:-:S04]  /*02f0*/  IMAD.MOV R5, RZ, RZ, -R7 ;  /* 0x000000ffff057224 */ /* 0x000fc800078e0a07 */
[----:B------:R-:W-:-:S05]  /*0300*/  IMAD R4, R11, R5, R4 ;  /* 0x000000050b047224 */ /* 0x000fca00078e0204 */
[----:B------:R-:W-:-:S13]  /*0310*/  ISETP.GT.U32.AND P2, PT, R11, R4, PT ;  /* 0x000000040b00720c */ /* 0x000fda0003f44070 */
[----:B------:R-:W-:Y:S01]  /*0320*/  @!P2 IMAD.IADD R4, R4, 0x1, -R11 ;  /* 0x000000010404a824 */ /* 0x000fe200078e0a0b */
[----:B------:R-:W-:Y:S02]  /*0330*/  @!P2 IADD3 R7, PT, PT, R7, 0x1, RZ ;  /* 0x000000010707a810 */ /* 0x000fe40007ffe0ff */
[----:B------:R-:W-:Y:S02]  /*0340*/  ISETP.NE.AND P2, PT, R10, RZ, PT ;  /* 0x000000ff0a00720c */ /* 0x000fe40003f45270 */
[----:B------:R-:W-:Y:S02]  /*0350*/  ISETP.GE.U32.AND P0, PT, R4, R11, PT ;  /* 0x0000000b0400720c */ /* 0x000fe40003f06070 */
[----:B------:R-:W-:Y:S02]  /*0360*/  LOP3.LUT R4, R9, R10, RZ, 0x3c, !PT ;  /* 0x0000000a09047212 */ /* 0x000fe400078e3cff */
[----:B------:R-:W0:Y:S02]  /*0370*/  LDC.64 R8, c[0x0][0x3d0] ;  /* 0x0000f400ff087b82 */ /* 0x000e240000000a00 */
[----:B------:R-:W-:-:S07]  /*0380*/  ISETP.GE.AND P3, PT, R4, RZ, PT ;  /* 0x000000ff0400720c */ /* 0x000fce0003f66270 */
[----:B------:R-:W-:-:S04]  /*0390*/  @P0 VIADD R7, R7, 0x1 ;  /* 0x0000000107070836 */ /* 0x000fc80000000000 */
[----:B------:R-:W-:-:S04]  /*03a0*/  IMAD.MOV.U32 R16, RZ, RZ, R7 ;  /* 0x000000ffff107224 */ /* 0x000fc800078e0007 */
[----:B------:R-:W-:Y:S01]  /*03b0*/  @!P3 IMAD.MOV R16, RZ, RZ, -R16 ;  /* 0x000000ffff10b224 */ /* 0x000fe200078e0a10 */
[----:B------:R-:W-:-:S04]  /*03c0*/  @!P2 LOP3.LUT R16, RZ, R10, RZ, 0x33, !PT ;  /* 0x0000000aff10a212 */ /* 0x000fc800078e33ff */
[----:B------:R-:W-:Y:S02]  /*03d0*/  IABS R7, R16 ;  /* 0x0000001000077213 */ /* 0x000fe40000000000 */
[----:B0-----:R-:W-:Y:S02]  /*03e0*/  ISETP.NE.U32.AND P0, PT, R8, RZ, PT ;  /* 0x000000ff0800720c */ /* 0x001fe40003f05070 */
[----:B------:R-:W0:Y:S02]  /*03f0*/  I2F.RP R6, R7 ;  /* 0x0000000700067306 */ /* 0x000e240000209400 */
[----:B------:R-:W-:-:S06]  /*0400*/  ISETP.NE.AND.EX P0, PT, R9, RZ, PT, P0 ;  /* 0x000000ff0900720c */ /* 0x000fcc0003f05300 */
[----:B0-----:R-:W0:Y:S02]  /*0410*/  MUFU.RCP R6, R6 ;  /* 0x0000000600067308 */ /* 0x001e240000001000 */
[----:B0-----:R-:W-:Y:S02]  /*0420*/  IADD3 R4, PT, PT, R6, 0xffffffe, RZ ;  /* 0x0ffffffe06047810 */ /* 0x001fe40007ffe0ff */
[----:B------:R-:W-:-:S04]  /*0430*/  IABS R6, R31 ;  /* 0x0000001f00067213 */ /* 0x000fc80000000000 */
[----:B------:R0:W2:Y:S02]  /*0440*/  F2I.FTZ.U32.TRUNC.NTZ R5, R4 ;  /* 0x0000000400057305 */ /* 0x0000a4000021f000 */
[----:B0-----:R-:W-:Y:S02]  /*0450*/  IMAD.MOV.U32 R4, RZ, RZ, RZ ;  /* 0x000000ffff047224 */ /* 0x001fe400078e00ff */
[----:B--2---:R-:W-:-:S04]  /*0460*/  IMAD.MOV R10, RZ, RZ, -R5 ;  /* 0x000000ffff0a7224 */ /* 0x004fc800078e0a05 */
[----:B------:R-:W-:-:S04]  /*0470*/  IMAD.MOV.U32 R8, RZ, RZ, R10 ;  /* 0x000000ffff087224 */ /* 0x000fc800078e000a */
[----:B------:R-:W-:Y:S01]  /*0480*/  IMAD R9, R8, R7, RZ ;  /* 0x0000000708097224 */ /* 0x000fe200078e02ff */
[----:B------:R-:W-:-:S03]  /*0490*/  IABS R8, R16 ;  /* 0x0000001000087213 */ /* 0x000fc60000000000 */
[----:B------:R-:W-:Y:S01]  /*04a0*/  IMAD.HI.U32 R5, R5, R9, R4 ;  /* 0x0000000905057227 */ /* 0x000fe200078e0004 */
[----:B------:R-:W-:Y:S01]  /*04b0*/  IADD3 R4, PT, PT, RZ, -R8, RZ ;  /* 0x80000008ff047210 */ /* 0x000fe20007ffe0ff */
[----:B------:R-:W0:Y:S01]  /*04c0*/  @!P1 S2R R9, SR_CgaCtaId ;  /* 0x0000000000099919 */ /* 0x000e220000008800 */
[----:B------:R-:W-:Y:S02]  /*04d0*/  SHF.R.U32.HI R34, RZ, 0x5, R28 ;  /* 0x00000005ff227819 */ /* 0x000fe4000001161c */
[----:B------:R-:W-:Y:S01]  /*04e0*/  LOP3.LUT R8, R31, R16, RZ, 0x3c, !PT ;  /* 0x000000101f087212 */ /* 0x000fe200078e3cff */
[----:B------:R-:W-:-:S04]  /*04f0*/  IMAD.HI.U32 R33, R5, R6, RZ ;  /* 0x0000000605217227 */ /* 0x000fc800078e00ff */
[----:B------:R-:W-:Y:S02]  /*0500*/  IMAD R6, R33, R4, R6 ;  /* 0x0000000421067224 */ /* 0x000fe400078e0206 */
[----:B------:R-:W2:Y:S03]  /*0510*/  @P0 LDC.64 R4, c[0x0][0x3d0] ;  /* 0x0000f400ff040b82 */ /* 0x000ea60000000a00 */
[----:B------:R-:W-:-:S13]  /*0520*/  ISETP.GT.U32.AND P3, PT, R7, R6, PT ;  /* 0x000000060700720c */ /* 0x000fda0003f64070 */
[----:B------:R-:W-:-:S05]  /*0530*/  @!P3 IMAD.IADD R6, R6, 0x1, -R7 ;  /* 0x000000010606b824 */ /* 0x000fca00078e0a07 */
[----:B------:R-:W-:Y:S01]  /*0540*/  ISETP.GE.U32.AND P2, PT, R6, R7, PT ;  /* 0x000000070600720c */ /* 0x000fe20003f46070 */
[----:B------:R-:W-:Y:S01]  /*0550*/  VIADD R6, R2, 0x1f ;  /* 0x0000001f02067836 */ /* 0x000fe20000000000 */
[C---:B------:R-:W-:Y:S01]  /*0560*/  LEA R7, R3.reuse, 0x10, 0x4 ;  /* 0x0000001003077811 */ /* 0x040fe200078e20ff */
[----:B------:R-:W-:Y:S01]  /*0570*/  IMAD R37, R3, 0x10, R34 ;  /* 0x0000001003257824 */ /* 0x000fe200078e0222 */
[----:B------:R-:W-:Y:S01]  /*0580*/  @!P3 IADD3 R33, PT, PT, R33, 0x1, RZ ;  /* 0x000000012121b810 */ /* 0x000fe20007ffe0ff */
[----:B--2---:R-:W-:Y:S01]  /*0590*/  @P0 IMAD.WIDE.U32 R4, R31, 0x4, R4 ;  /* 0x000000041f040825 */ /* 0x004fe200078e0004 */
[----:B------:R-:W-:-:S04]  /*05a0*/  SHF.R.U32.HI R6, RZ, 0x5, R6 ;  /* 0x00000005ff067819 */ /* 0x000fc80000011606 */
[----:B------:R-:W-:Y:S01]  /*05b0*/  VIMNMX.U32 R32, PT, PT, R6, R7, PT ;  /* 0x0000000706207248 */ /* 0x000fe20003fe0000 */
[----:B------:R2:W5:Y:S01]  /*05c0*/  @P0 LDG.E.CONSTANT R30, desc[UR6][R4.64] ;  /* 0x00000006041e0981 */ /* 0x000562000c1e9900 */
[----:B------:R-:W-:Y:S01]  /*05d0*/  @!P1 MOV R6, 0x400 ;  /* 0x0000040000069802 */ /* 0x000fe20000000f00 */
[----:B------:R-:W-:Y:S01]  /*05e0*/  @P2 VIADD R33, R33, 0x1 ;  /* 0x0000000121212836 */ /* 0x000fe20000000000 */
[----:B------:R-:W-:Y:S01]  /*05f0*/  ISETP.GE.U32.AND P2, PT, R37, R32, PT ;  /* 0x000000202500720c */ /* 0x000fe20003f46070 */
[----:B-1----:R-:W-:Y:S01]  /*0600*/  IMAD R35, R0, UR4, RZ ;  /* 0x0000000400237c24 */ /* 0x002fe2000f8e02ff */
[----:B------:R-:W-:Y:S01]  /*0610*/  ISETP.GE.AND P4, PT, R8, RZ, PT ;  /* 0x000000ff0800720c */ /* 0x000fe20003f86270 */
[----:B------:R-:W-:Y:S01]  /*0620*/  BSSY.RECONVERGENT B0, `(.L_x_17421) ;  /* 0x00003b8000007945 */ /* 0x000fe20003800200 */
[----:B0-----:R-:W-:Y:S02]  /*0630*/  @!P1 LEA R7, R9, R6, 0x18 ;  /* 0x0000000609079211 */ /* 0x001fe400078ec0ff */
[----:B------:R-:W-:-:S03]  /*0640*/  ISETP.NE.AND P0, PT, R16, RZ, PT ;  /* 0x000000ff1000720c */ /* 0x000fc60003f05270 */
[----:B------:R-:W-:-:S06]  /*0650*/  @!P1 IMAD R7, R28, 0x10, R7 ;  /* 0x000000101c079824 */ /* 0x000fcc00078e0207 */
[----:B------:R-:W-:-:S04]  /*0660*/  @!P4 IADD3 R33, PT, PT, RZ, -R33, RZ ;  /* 0x80000021ff21c210 */ /* 0x000fc80007ffe0ff */
[----:B------:R-:W-:Y:S01]  /*0670*/  @!P0 LOP3.LUT R33, RZ, R16, RZ, 0x33, !PT ;  /* 0x00000010ff218212 */ /* 0x000fe200078e33ff */
[----:B---3--:R2:W-:Y:S01]  /*0680*/  @!P1 STS.128 [R7], R12 ;  /* 0x0000000c07009388 */ /* 0x0085e20000000c00 */
[----:B------:R-:W-:Y:S06]  /*0690*/  BAR.SYNC.DEFER_BLOCKING 0x0 ;  /* 0x0000000000007b1d */ /* 0x000fec0000010000 */
[----:B----4-:R-:W-:Y:S05]  /*06a0*/  @P2 BRA `(.L_x_17422) ;  /* 0x0000003800bc2947 */ /* 0x010fea0003800000 */
[----:B------:R-:W0:Y:S01]  /*06b0*/  S2UR UR5, SR_CgaCtaId ;  /* 0x00000000000579c3 */ /* 0x000e220000008800 */
[----:B------:R-:W1:Y:S01]  /*06c0*/  LDCU.64 UR8, c[0x0][0x3b8] ;  /* 0x00007700ff0877ac */ /* 0x000e620008000a00 */
[----:B--2---:R-:W-:Y:S01]  /*06d0*/  IMAD.WIDE.U32 R4, R37, 0x4, RZ ;  /* 0x0000000425047825 */ /* 0x004fe200078e00ff */
[----:B------:R-:W-:Y:S01]  /*06e0*/  LOP3.LUT R205, R28, 0x1f, RZ, 0xc0, !PT ;  /* 0x0000001f1ccd7812 */ /* 0x000fe200078ec0ff */
[----:B------:R-:W-:Y:S02]  /*06f0*/  UMOV UR4, 0x400 ;  /* 0x0000040000047882 */ /* 0x000fe40000000000 */
[----:B------:R-:W-:Y:S02]  /*0700*/  IMAD R200, R34, 0x20, R29 ;  /* 0x0000002022c87824 */ /* 0x000fe400078e021d */
[----:B------:R-:W-:-:S04]  /*0710*/  IMAD.WIDE R8, R35, 0x4, R4 ;  /* 0x0000000423087825 */ /* 0x000fc800078e0204 */
[----:B------:R-:W-:Y:S02]  /*0720*/  IMAD.IADD R211, R205, 0x1, R200 ;  /* 0x00000001cdd37824 */ /* 0x000fe400078e02c8 */
[----:B------:R-:W-:Y:S02]  /*0730*/  IMAD.MOV.U32 R208, RZ, RZ, -0x800001 ;  /* 0xff7fffffffd07424 */ /* 0x000fe400078e00ff */
[----:B------:R-:W-:Y:S01]  /*0740*/  IMAD.IADD R206, R211, 0x1, -R2 ;  /* 0x00000001d3ce7824 */ /* 0x000fe200078e0a02 */
[----:B-1----:R-:W-:-:S04]  /*0750*/  IADD3 R36, P0, PT, R8, UR8, RZ ;  /* 0x0000000808247c10 */ /* 0x002fc8000ff1e0ff */
[----:B------:R-:W-:Y:S01]  /*0760*/  IADD3.X R39, PT, PT, R9, UR9, RZ, P0, !PT ;  /* 0x0000000909277c10 */ /* 0x000fe200087fe4ff */
[----:B0-----:R-:W-:Y:S02]  /*0770*/  ULEA UR15, UR5, UR4, 0x18 ;  /* 0x00000004050f7291 */ /* 0x001fe4000f8ec0ff */
[----:B------:R-:W-:-:S04]  /*0780*/  UIADD3 UR4, UPT, UPT, UR4, 0x1a0, URZ ;  /* 0x000001a004047890 */ /* 0x000fc8000fffe0ff */
[----:B------:R-:W-:-:S03]  /*0790*/  ULEA UR4, UR5, UR4, 0x18 ;  /* 0x0000000405047291 */ /* 0x000fc6000f8ec0ff */
[----:B------:R-:W0:Y:S04]  /*07a0*/  LDS.128 R4, [UR15+0x40] ;  /* 0x0000400fff047984 */ /* 0x000e280008000c00 */
[----:B------:R-:W1:Y:S04]  /*07b0*/  LDS.128 R8, [UR15+0x50] ;  /* 0x0000500fff087984 */ /* 0x000e680008000c00 */
[----:B------:R-:W2:Y:S04]  /*07c0*/  LDS.128 R12, [UR15] ;  /* 0x0000000fff0c7984 */ /* 0x000ea80008000c00 */
[----:B------:R-:W3:Y:S04]  /*07d0*/  LDS.128 R16, [UR15+0x10] ;  /* 0x0000100fff107984 */ /* 0x000ee80008000c00 */
[----:B------:R-:W4:Y:S04]  /*07e0*/  LDS.128 R20, [UR15+0x20] ;  /* 0x0000200fff147984 */ /* 0x000f280008000c00 */
[----:B------:R-:W4:Y:S01]  /*07f0*/  LDS.128 R24, [UR15+0x30] ;  /* 0x0000300fff187984 */ /* 0x000f220008000c00 */
[C---:B0-----:R-:W-:Y:S01]  /*0800*/  PRMT R83, R4.reuse, 0x7632, R83 ;  /* 0x0000763204537816 */ /* 0x041fe20000000053 */
[----:B------:R-:W-:Y:S01]  /*0810*/  IMAD.U32 R55, R4, 0x10000, RZ ;  /* 0x0001000004377824 */ /* 0x000fe200078e00ff */
[C---:B------:R-:W-:Y:S01]  /*0820*/  PRMT R84, R5.reuse, 0x7632, R84 ;  /* 0x0000763205547816 */ /* 0x040fe20000000054 */
[----:B------:R-:W-:Y:S01]  /*0830*/  IMAD.U32 R56, R5, 0x10000, RZ ;  /* 0x0001000005387824 */ /* 0x000fe200078e00ff */
[C---:B------:R-:W-:Y:S01]  /*0840*/  PRMT R85, R6.reuse, 0x7632, R85 ;  /* 0x0000763206557816 */ /* 0x040fe20000000055 */
[C---:B------:R-:W-:Y:S01]  /*0850*/  IMAD.U32 R58, R7.reuse, 0x10000, RZ ;  /* 0x00010000073a7824 */ /* 0x040fe200078e00ff */
[----:B------:R-:W-:Y:S01]  /*0860*/  SHF.L.U32 R57, R6, 0x10, RZ ;  /* 0x0000001006397819 */ /* 0x000fe200000006ff */
[C---:B-1----:R-:W-:Y:S01]  /*0870*/  IMAD.U32 R59, R8.reuse, 0x10000, RZ ;  /* 0x00010000083b7824 */ /* 0x042fe200078e00ff */
[----:B------:R-:W-:Y:S01]  /*0880*/  PRMT R86, R7, 0x7632, R86 ;  /* 0x0000763207567816 */ /* 0x000fe20000000056 */
[----:B------:R-:W-:Y:S01]  /*0890*/  IMAD.U32 R60, R9, 0x10000, RZ ;  /* 0x00010000093c7824 */ /* 0x000fe200078e00ff */
[----:B------:R-:W0:Y:S01]  /*08a0*/  LDS.128 R4, [UR15+0xa0] ;  /* 0x0000a00fff047984 */ /* 0x000e220008000c00 */
[----:B------:R-:W-:Y:S01]  /*08b0*/  PRMT R87, R8, 0x7632, R87 ;  /* 0x0000763208577816 */ /* 0x000fe20000000057 */
[----:B------:R-:W-:Y:S01]  /*08c0*/  IMAD.U32 R62, R11, 0x10000, RZ ;  /* 0x000100000b3e7824 */ /* 0x000fe200078e00ff */
[----:B------:R-:W-:Y:S01]  /*08d0*/  PRMT R89, R9, 0x7632, R89 ;  /* 0x0000763209597816 */ /* 0x000fe20000000059 */
[----:B--2---:R-:W-:Y:S01]  /*08e0*/  IMAD.U32 R38, R12, 0x10000, RZ ;  /* 0x000100000c267824 */ /* 0x004fe200078e00ff */
[C---:B------:R-:W-:Y:S01]  /*08f0*/  PRMT R91, R10.reuse, 0x7632, R91 ;  /* 0x000076320a5b7816 */ /* 0x040fe2000000005b */
[----:B------:R-:W-:Y:S01]  /*0900*/  IMAD.U32 R40, R13, 0x10000, RZ ;  /* 0x000100000d287824 */ /* 0x000fe200078e00ff */
[----:B------:R-:W-:Y:S01]  /*0910*/  SHF.L.U32 R61, R10, 0x10, RZ ;  /* 0x000000100a3d7819 */ /* 0x000fe200000006ff */
[----:B------:R-:W-:Y:S01]  /*0920*/  IMAD.U32 R42, R15, 0x10000, RZ ;  /* 0x000100000f2a7824 */ /* 0x000fe200078e00ff */
[----:B------:R-:W-:Y:S01]  /*0930*/  PRMT R93, R11, 0x7632, R93 ;  /* 0x000076320b5d7816 */ /* 0x000fe2000000005d */
[----:B---3--:R-:W-:Y:S01]  /*0940*/  IMAD.U32 R43, R16, 0x10000, RZ ;  /* 0x00010000102b7824 */ /* 0x008fe200078e00ff */
[----:B------:R-:W1:Y:S01]  /*0950*/  LDS.128 R8, [UR15+0xb0] ;  /* 0x0000b00fff087984 */ /* 0x000e620008000c00 */
[----:B------:R-:W-:Y:S01]  /*0960*/  PRMT R67, R12, 0x7632, R67 ;  /* 0x000076320c437816 */ /* 0x000fe20000000043 */
[----:B------:R-:W-:Y:S01]  /*0970*/  IMAD.U32 R44, R17, 0x10000, RZ ;  /* 0x00010000112c7824 */ /* 0x000fe200078e00ff */
[----:B------:R-:W-:Y:S01]  /*0980*/  PRMT R68, R13, 0x7632, R68 ;  /* 0x000076320d447816 */ /* 0x000fe20000000044 */
[----:B------:R-:W-:Y:S01]  /*0990*/  IMAD.U32 R46, R19, 0x10000, RZ ;  /* 0x00010000132e7824 */ /* 0x000fe200078e00ff */
[----:B------:R-:W-:Y:S01]  /*09a0*/  PRMT R69, R14, 0x7632, R69 ;  /* 0x000076320e457816 */ /* 0x000fe20000000045 */
[----:B----4-:R-:W-:Y:S01]  /*09b0*/  IMAD.U32 R47, R20, 0x10000, RZ ;  /* 0x00010000142f7824 */ /* 0x010fe200078e00ff */
[----:B------:R-:W-:Y:S01]  /*09c0*/  SHF.L.U32 R41, R14, 0x10, RZ ;  /* 0x000000100e297819 */ /* 0x000fe200000006ff */
[----:B------:R-:W-:Y:S01]  /*09d0*/  IMAD.U32 R48, R21, 0x10000, RZ ;  /* 0x0001000015307824 */ /* 0x000fe200078e00ff */
[----:B------:R-:W-:Y:S01]  /*09e0*/  PRMT R70, R15, 0x7632, R70 ;  /* 0x000076320f467816 */ /* 0x000fe20000000046 */
[----:B------:R-:W-:Y:S01]  /*09f0*/  IMAD.U32 R50, R23, 0x10000, RZ ;  /* 0x0001000017327824 */ /* 0x000fe200078e00ff */
[----:B------:R-:W-:Y:S01]  /*0a00*/  PRMT R71, R16, 0x7632, R71 ;  /* 0x0000763210477816 */ /* 0x000fe20000000047 */
[----:B------:R-:W-:Y:S01]  /*0a10*/  IMAD.U32 R51, R24, 0x10000, RZ ;  /* 0x0001000018337824 */ /* 0x000fe200078e00ff */
[----:B------:R-:W-:Y:S01]  /*0a20*/  PRMT R72, R17, 0x7632, R72 ;  /* 0x0000763211487816 */ /* 0x000fe20000000048 */
[----:B------:R-:W-:Y:S01]  /*0a30*/  IMAD.U32 R52, R25, 0x10000, RZ ;  /* 0x0001000019347824 */ /* 0x000fe200078e00ff */
[C---:B------:R-:W-:Y:S01]  /*0a40*/  PRMT R73, R18.reuse, 0x7632, R73 ;  /* 0x0000763212497816 */ /* 0x040fe20000000049 */
[----:B------:R-:W-:Y:S01]  /*0a50*/  IMAD.U32 R54, R27, 0x10000, RZ ;  /* 0x000100001b367824 */ /* 0x000fe200078e00ff */
[----:B------:R-:W-:Y:S01]  /*0a60*/  SHF.L.U32 R45, R18, 0x10, RZ ;  /* 0x00000010122d7819 */ /* 0x000fe200000006ff */
[----:B------:R-:W2:Y:S01]  /*0a70*/  LDS.128 R12, [UR15+0x60] ;  /* 0x0000600fff0c7984 */ /* 0x000ea20008000c00 */
        /* <DEDUP_REMOVED lines=8> */
[----:B------:R-:W-:Y:S01]  /*0b00*/  SHF.L.U32 R49, R22, 0x10, RZ ;  /* 0x0000001016317819 */ /* 0x000fe200000006ff */
[----:B------:R-:W-:Y:S01]  /*0b10*/  IMAD.U32 R72, R72, 0x10000, RZ ;  /* 0x0001000048487824 */ /* 0x000fe200078e00ff */
[----:B------:R-:W-:Y:S01]  /*0b20*/  PRMT R78, R23, 0x7632, R78 ;  /* 0x00007632174e7816 */ /* 0x000fe2000000004e */
[----:B0-----:R-:W-:Y:S01]  /*0b30*/  IMAD.U32 R112, R4, 0x10000, RZ ;  /* 0x0001000004707824 */ /* 0x001fe200078e00ff */
[----:B------:R-:W-:Y:S01]  /*0b40*/  PRMT R79, R24, 0x7632, R79 ;  /* 0x00007632184f7816 */ /* 0x000fe2000000004f */
[----:B------:R-:W0:Y:S01]  /*0b50*/  LDS.128 R20, [UR15+0x80] ;  /* 0x0000800fff147984 */ /* 0x000e220008000c00 */
[----:B------:R-:W-:Y:S01]  /*0b60*/  PRMT R80, R25, 0x7632, R80 ;  /* 0x0000763219507816 */ /* 0x000fe20000000050 */
[----:B------:R-:W-:Y:S01]  /*0b70*/  IMAD.U32 R114, R5, 0x10000, RZ ;  /* 0x0001000005727824 */ /* 0x000fe200078e00ff */
[C---:B------:R-:W-:Y:S01]  /*0b80*/  PRMT R81, R26.reuse, 0x7632, R81 ;  /* 0x000076321a517816 */ /* 0x040fe20000000051 */
[----:B------:R-:W-:Y:S01]  /*0b90*/  IMAD.U32 R118, R7, 0x10000, RZ ;  /* 0x0001000007767824 */ /* 0x000fe200078e00ff */
[----:B------:R-:W-:Y:S01]  /*0ba0*/  SHF.L.U32 R53, R26, 0x10, RZ ;  /* 0x000000101a357819 */ /* 0x000fe200000006ff */
[----:B------:R-:W-:Y:S01]  /*0bb0*/  IMAD.U32 R73, R73, 0x10000, RZ ;  /* 0x0001000049497824 */ /* 0x000fe200078e00ff */
[----:B------:R-:W-:Y:S01]  /*0bc0*/  PRMT R82, R27, 0x7632, R82 ;  /* 0x000076321b527816 */ /* 0x000fe20000000052 */
[----:B-1----:R-:W-:Y:S01]  /*0bd0*/  IMAD.U32 R120, R8, 0x10000, RZ ;  /* 0x0001000008787824 */ /* 0x002fe200078e00ff */
[----:B------:R-:W1:Y:S01]  /*0be0*/  LDS.128 R24, [UR15+0x90] ;  /* 0x0000900fff187984 */ /* 0x000e620008000c00 */
[----:B------:R-:W-:Y:S01]  /*0bf0*/  PRMT R127, R4, 0x7632, R127 ;  /* 0x00007632047f7816 */ /* 0x000fe2000000007f */
[----:B------:R-:W-:Y:S01]  /*0c00*/  IMAD.U32 R122, R9, 0x10000, RZ ;  /* 0x00010000097a7824 */ /* 0x000fe200078e00ff */
        /* <DEDUP_REMOVED lines=8> */
[----:B------:R-:W4:Y:S01]  /*0c90*/  LDS.128 R4, [UR15+0x100] ;  /* 0x0001000fff047984 */ /* 0x000f220008000c00 */
[----:B------:R-:W-:Y:S01]  /*0ca0*/  PRMT R135, R8, 0x7632, R135 ;  /* 0x0000763208877816 */ /* 0x000fe20000000087 */
[----:B------:R-:W-:Y:S01]  /*0cb0*/  IMAD.U32 R78, R78, 0x10000, RZ ;  /* 0x000100004e4e7824 */ /* 0x000fe200078e00ff */
[----:B------:R-:W-:Y:S01]  /*0cc0*/  PRMT R137, R9, 0x7632, R137 ;  /* 0x0000763209897816 */ /* 0x000fe20000000089 */
[----:B------:R-:W-:Y:S01]  /*0cd0*/  IMAD.U32 R80, R80, 0x10000, RZ ;  /* 0x0001000050507824 */ /* 0x000fe200078e00ff */
[----:B------:R-:W-:Y:S01]  /*0ce0*/  PRMT R139, R10, 0x7632, R139 ;  /* 0x000076320a8b7816 */ /* 0x000fe2000000008b */
[----:B--2---:R-:W-:Y:S01]  /*0cf0*/  IMAD.U32 R63, R12, 0x10000, RZ ;  /* 0x000100000c3f7824 */ /* 0x004fe200078e00ff */
[----:B------:R-:W-:Y:S01]  /*0d00*/  SHF.L.U32 R124, R10, 0x10, RZ ;  /* 0x000000100a7c7819 */ /* 0x000fe200000006ff */
[----:B------:R-:W-:Y:S01]  /*0d10*/  IMAD.U32 R64, R13, 0x10000, RZ ;  /* 0x000100000d407824 */ /* 0x000fe200078e00ff */
[----:B------:R-:W-:Y:S01]  /*0d20*/  PRMT R141, R11, 0x7632, R141 ;  /* 0x000076320b8d7816 */ /* 0x000fe2000000008d */
[----:B------:R-:W-:Y:S01]  /*0d30*/  IMAD.U32 R66, R15, 0x10000, RZ ;  /* 0x000100000f427824 */ /* 0x000fe200078e00ff */
[----:B------:R-:W2:Y:S01]  /*0d40*/  LDS.128 R8, [UR15+0x110] ;  /* 0x0001100fff087984 */ /* 0x000ea20008000c00 */
[----:B------:R-:W-:Y:S01]  /*0d50*/  PRMT R95, R12, 0x7632, R95 ;  /* 0x000076320c5f7816 */ /* 0x000fe2000000005f */
[----:B---3--:R-:W-:Y:S01]  /*0d60*/  IMAD.U32 R88, R16, 0x10000, RZ ;  /* 0x0001000010587824 */ /* 0x008fe200078e00ff */
[----:B------:R-:W-:Y:S01]  /*0d70*/  PRMT R97, R13, 0x7632, R97 ;  /* 0x000076320d617816 */ /* 0x000fe20000000061 */
[----:B------:R-:W-:Y:S01]  /*0d80*/  IMAD.U32 R90, R17, 0x10000, RZ ;  /* 0x00010000115a7824 */ /* 0x000fe200078e00ff */
[C---:B------:R-:W-:Y:S01]  /*0d90*/  PRMT R99, R14.reuse, 0x7632, R99 ;  /* 0x000076320e637816 */ /* 0x040fe20000000063 */
[----:B------:R-:W-:Y:S01]  /*0da0*/  IMAD.U32 R94, R19, 0x10000, RZ ;  /* 0x00010000135e7824 */ /* 0x000fe200078e00ff */
[----:B------:R-:W-:Y:S01]  /*0db0*/  SHF.L.U32 R65, R14, 0x10, RZ ;  /* 0x000000100e417819 */ /* 0x000fe200000006ff */
[----:B------:R-:W-:Y:S01]  /*0dc0*/  IMAD.U32 R81, R81, 0x10000, RZ ;  /* 0x0001000051517824 */ /* 0x000fe200078e00ff */
[----:B------:R-:W-:Y:S01]  /*0dd0*/  PRMT R101, R15, 0x7632, R101 ;  /* 0x000076320f657816 */ /* 0x000fe20000000065 */
[----:B0-----:R-:W-:Y:S01]  /*0de0*/  IMAD.U32 R96, R20, 0x10000, RZ ;  /* 0x0001000014607824 */ /* 0x001fe200078e00ff */
[----:B------:R-:W-:Y:S01]  /*0df0*/  PRMT R103, R16, 0x7632, R103 ;  /* 0x0000763210677816 */ /* 0x000fe20000000067 */
[----:B------:R-:W-:Y:S01]  /*0e00*/  IMAD.U32 R98, R21, 0x10000, RZ ;  /* 0x0001000015627824 */ /* 0x000fe200078e00ff */
[----:B------:R-:W-:Y:S01]  /*0e10*/  PRMT R105, R17, 0x7632, R105 ;  /* 0x0000763211697816 */ /* 0x000fe20000000069 */
[----:B------:R-:W-:Y:S01]  /*0e20*/  IMAD.U32 R102, R23, 0x10000, RZ ;  /* 0x0001000017667824 */ /* 0x000fe200078e00ff */
[C---:B------:R-:W-:Y:S01]  /*0e30*/  PRMT R107, R18.reuse, 0x7632, R107 ;  /* 0x00007632126b7816 */ /* 0x040fe2000000006b */
[----:B------:R-:W0:Y:S01]  /*0e40*/  LDS.128 R12, [UR15+0xc0] ;  /* 0x0000c00fff0c7984 */ /* 0x000e220008000c00 */
[----:B------:R-:W-:Y:S01]  /*0e50*/  SHF.L.U32 R92, R18, 0x10, RZ ;  /* 0x00000010125c7819 */ /* 0x000fe200000006ff */
[----:B-1----:R-:W-:Y:S01]  /*0e60*/  IMAD.U32 R104, R24, 0x10000, RZ ;  /* 0x0001000018687824 */ /* 0x002fe200078e00ff */
[----:B------:R-:W-:Y:S01]  /*0e70*/  PRMT R109, R19, 0x7632, R109 ;  /* 0x00007632136d7816 */ /* 0x000fe2000000006d */
[----:B------:R-:W-:Y:S01]  /*0e80*/  IMAD.U32 R106, R25, 0x10000, RZ ;  /* 0x00010000196a7824 */ /* 0x000fe200078e00ff */
[----:B------:R-:W-:Y:S01]  /*0e90*/  PRMT R111, R20, 0x7632, R111 ;  /* 0x00007632146f7816 */ /* 0x000fe2000000006f */
[----:B------:R-:W-:Y:S01]  /*0ea0*/  IMAD.U32 R110, R27, 0x10000, RZ ;  /* 0x000100001b6e7824 */ /* 0x000fe200078e00ff */
[----:B------:R-:W-:Y:S01]  /*0eb0*/  PRMT R113, R21, 0x7632, R113 ;  /* 0x0000763215717816 */ /* 0x000fe20000000071 */
[----:B------:R-:W1:Y:S01]  /*0ec0*/  LDS.128 R16, [UR15+0xd0] ;  /* 0x0000d00fff107984 */ /* 0x000e620008000c00 */
[----:B------:R-:W-:Y:S01]  /*0ed0*/  PRMT R115, R22, 0x7632, R115 ;  /* 0x0000763216737816 */ /* 0x000fe20000000073 */
[----:B------:R-:W-:Y:S01]  /*0ee0*/  IMAD.U32 R82, R82, 0x10000, RZ ;  /* 0x0001000052527824 */ /* 0x000fe200078e00ff */
[----:B------:R-:W-:Y:S01]  /*0ef0*/  SHF.L.U32 R100, R22, 0x10, RZ ;  /* 0x0000001016647819 */ /* 0x000fe200000006ff */
[----:B------:R-:W-:Y:S01]  /*0f00*/  IMAD.U32 R84, R84, 0x10000, RZ ;  /* 0x0001000054547824 */ /* 0x000fe200078e00ff */
[----:B------:R-:W-:Y:S01]  /*0f10*/  PRMT R117, R23, 0x7632, R117 ;  /* 0x0000763217757816 */ /* 0x000fe20000000075 */
[----:B----4-:R-:W-:Y:S01]  /*0f20*/  IMAD.U32 R160, R4, 0x10000, RZ ;  /* 0x0001000004a07824 */ /* 0x010fe200078e00ff */
[----:B------:R-:W-:Y:S01]  /*0f30*/  PRMT R119, R24, 0x7632, R119 ;  /* 0x0000763218777816 */ /* 0x000fe20000000077 */
[----:B------:R-:W3:Y:S01]  /*0f40*/  LDS.128 R20, [UR15+0xe0] ;  /* 0x0000e00fff147984 */ /* 0x000ee20008000c00 */
[----:B------:R-:W-:Y:S01]  /*0f50*/  PRMT R121, R25, 0x7632, R121 ;  /* 0x0000763219797816 */ /* 0x000fe20000000079 */
[----:B------:R-:W-:Y:S01]  /*0f60*/  IMAD.U32 R162, R5, 0x10000, RZ ;  /* 0x0001000005a27824 */ /* 0x000fe200078e00ff */
[C---:B------:R-:W-:Y:S01]  /*0f70*/  PRMT R123, R26.reuse, 0x7632, R123 ;  /* 0x000076321a7b7816 */ /* 0x040fe2000000007b */
[----:B------:R-:W-:Y:S01]  /*0f80*/  IMAD.U32 R166, R7, 0x10000, RZ ;  /* 0x0001000007a67824 */ /* 0x000fe200078e00ff */
[----:B------:R-:W-:Y:S01]  /*0f90*/  SHF.L.U32 R108, R26, 0x10, RZ ;  /* 0x000000101a6c7819 */ /* 0x000fe200000006ff */
[----:B------:R-:W-:Y:S01]  /*0fa0*/  IMAD.U32 R85, R85, 0x10000, RZ ;  /* 0x0001000055557824 */ /* 0x000fe200078e00ff */
[----:B------:R-:W-:Y:S01]  /*0fb0*/  PRMT R125, R27, 0x7632, R125 ;  /* 0x000076321b7d7816 */ /* 0x000fe2000000007d */
[----:B--2---:R-:W-:Y:S01]  /*0fc0*/  IMAD.U32 R168, R8, 0x10000, RZ ;  /* 0x0001000008a87824 */ /* 0x004fe200078e00ff */
[----:B------:R-:W2:Y:S01]  /*0fd0*/  LDS.128 R24, [UR15+0xf0] ;  /* 0x0000f00fff187984 */ /* 0x000ea20008000c00 */
        /* <DEDUP_REMOVED lines=14> */
[----:B0-----:R-:W-:Y:S01]  /*10c0*/  IMAD.U32 R128, R12, 0x10000, RZ ;  /* 0x000100000c807824 */ /* 0x001fe200078e00ff */
[C---:B------:R-:W-:Y:S01]  /*10d0*/  PRMT R181, R10.reuse, 0x7632, R181 ;  /* 0x000076320ab57816 */ /* 0x040fe200000000b5 */
[----:B------:R-:W-:Y:S01]  /*10e0*/  IMAD.U32 R130, R13, 0x10000, RZ ;  /* 0x000100000d827824 */ /* 0x000fe200078e00ff */
[----:B------:R-:W-:Y:S01]  /*10f0*/  SHF.L.U32 R172, R10, 0x10, RZ ;  /* 0x000000100aac7819 */ /* 0x000fe200000006ff */
[----:B------:R-:W-:Y:S01]  /*1100*/  IMAD.U32 R134, R15, 0x10000, RZ ;  /* 0x000100000f867824 */ /* 0x000fe200078e00ff */
[----:B------:R-:W-:Y:S01]  /*1110*/  PRMT R182, R11, 0x7632, R182 ;  /* 0x000076320bb67816 */ /* 0x000fe200000000b6 */
[----:B------:R-:W-:Y:S01]  /*1120*/  IMAD.U32 R97, R97, 0x10000, RZ ;  /* 0x0001000061617824 */ /* 0x000fe200078e00ff */
[----:B------:R-:W0:Y:S01]  /*1130*/  LDS.128 R8, [UR15+0x170] ;  /* 0x0001700fff087984 */ /* 0x000e220008000c00 */
[----:B------:R-:W-:Y:S01]  /*1140*/  PRMT R143, R12, 0x7632, R143 ;  /* 0x000076320c8f7816 */ /* 0x000fe2000000008f */
[----:B-1----:R-:W-:Y:S01]  /*1150*/  IMAD.U32 R136, R16, 0x10000, RZ ;  /* 0x0001000010887824 */ /* 0x002fe200078e00ff */
[----:B------:R-:W-:Y:S01]  /*1160*/  PRMT R145, R13, 0x7632, R145 ;  /* 0x000076320d917816 */ /* 0x000fe20000000091 */
[----:B------:R-:W-:Y:S01]  /*1170*/  IMAD.U32 R138, R17, 0x10000, RZ ;  /* 0x00010000118a7824 */ /* 0x000fe200078e00ff */
[C---:B------:R-:W-:Y:S01]  /*1180*/  PRMT R147, R14.reuse, 0x7632, R147 ;  /* 0x000076320e937816 */ /* 0x040fe20000000093 */
[----:B------:R-:W-:Y:S01]  /*1190*/  IMAD.U32 R142, R19, 0x10000, RZ ;  /* 0x00010000138e7824 */ /* 0x000fe200078e00ff */
[----:B------:R-:W-:Y:S01]  /*11a0*/  SHF.L.U32 R132, R14, 0x10, RZ ;  /* 0x000000100e847819 */ /* 0x000fe200000006ff */
[----:B------:R-:W-:Y:S01]  /*11b0*/  IMAD.U32 R99, R99, 0x10000, RZ ;  /* 0x0001000063637824 */ /* 0x000fe200078e00ff */
[----:B------:R-:W-:Y:S01]  /*11c0*/  PRMT R149, R15, 0x7632, R149 ;  /* 0x000076320f957816 */ /* 0x000fe20000000095 */
[----:B---3--:R-:W-:Y:S01]  /*11d0*/  IMAD.U32 R144, R20, 0x10000, RZ ;  /* 0x0001000014907824 */ /* 0x008fe200078e00ff */
[----:B------:R-:W-:Y:S01]  /*11e0*/  PRMT R151, R16, 0x7632, R151 ;  /* 0x0000763210977816 */ /* 0x000fe20000000097 */
[----:B------:R-:W-:Y:S01]  /*11f0*/  IMAD.U32 R146, R21, 0x10000, RZ ;  /* 0x0001000015927824 */ /* 0x000fe200078e00ff */
[----:B------:R-:W-:Y:S01]  /*1200*/  PRMT R153, R17, 0x7632, R153 ;  /* 0x0000763211997816 */ /* 0x000fe20000000099 */
[----:B------:R-:W-:Y:S01]  /*1210*/  IMAD.U32 R150, R23, 0x10000, RZ ;  /* 0x0001000017967824 */ /* 0x000fe200078e00ff */
[C---:B------:R-:W-:Y:S01]  /*1220*/  PRMT R155, R18.reuse, 0x7632, R155 ;  /* 0x00007632129b7816 */ /* 0x040fe2000000009b */
[----:B------:R-:W1:Y:S01]  /*1230*/  LDS.128 R12, [UR15+0x120] ;  /* 0x0001200fff0c7984 */ /* 0x000e620008000c00 */
[----:B------:R-:W-:Y:S01]  /*1240*/  SHF.L.U32 R140, R18, 0x10, RZ ;  /* 0x00000010128c7819 */ /* 0x000fe200000006ff */
[----:B--2---:R-:W-:Y:S01]  /*1250*/  IMAD.U32 R152, R24, 0x10000, RZ ;  /* 0x0001000018987824 */ /* 0x004fe200078e00ff */
[----:B------:R-:W-:Y:S01]  /*1260*/  PRMT R157, R19, 0x7632, R157 ;  /* 0x00007632139d7816 */ /* 0x000fe2000000009d */
[----:B------:R-:W-:Y:S01]  /*1270*/  IMAD.U32 R154, R25, 0x10000, RZ ;  /* 0x00010000199a7824 */ /* 0x000fe200078e00ff */
[----:B------:R-:W-:Y:S01]  /*1280*/  PRMT R159, R20, 0x7632, R159 ;  /* 0x00007632149f7816 */ /* 0x000fe2000000009f */
[----:B------:R-:W-:Y:S01]  /*1290*/  IMAD.U32 R158, R27, 0x10000, RZ ;  /* 0x000100001b9e7824 */ /* 0x000fe200078e00ff */
[----:B------:R-:W-:Y:S01]  /*12a0*/  PRMT R161, R21, 0x7632, R161 ;  /* 0x0000763215a17816 */ /* 0x000fe200000000a1 */
[----:B------:R-:W2:Y:S01]  /*12b0*/  LDS.128 R16, [UR15+0x130] ;  /* 0x0001300fff107984 */ /* 0x000ea20008000c00 */
[C---:B------:R-:W-:Y:S01]  /*12c0*/  PRMT R163, R22.reuse, 0x7632, R163 ;  /* 0x0000763216a37816 */ /* 0x040fe200000000a3 */
        /* <DEDUP_REMOVED lines=29> */
[----:B------:R-:W-:Y:S01]  /*14a0*/  IMAD.U32 R123, R123, 0x10000, RZ ;  /* 0x000100007b7b7824 */ /* 0x000fe200078e00ff */
[----:B------:R-:W-:Y:S01]  /*14b0*/  PRMT R8, R9, 0x7632, R8 ;  /* 0x0000763209087816 */ /* 0x000fe20000000008 */
[----:B------:R-:W-:Y:S01]  /*14c0*/  IMAD.U32 R125, R125, 0x10000, RZ ;  /* 0x000100007d7d7824 */ /* 0x000fe200078e00ff */
[C---:B-1----:R-:W-:Y:S01]  /*14d0*/  PRMT R184, R13.reuse, 0x7632, R184 ;  /* 0x000076320db87816 */ /* 0x042fe200000000b8 */
[----:B------:R-:W-:Y:S01]  /*14e0*/  IMAD.U32 R13, R13, 0x10000, RZ ;  /* 0x000100000d0d7824 */ /* 0x000fe200078e00ff */
[----:B------:R-:W-:Y:S01]  /*14f0*/  PRMT R185, R14, 0x7632, R185 ;  /* 0x000076320eb97816 */ /* 0x000fe200000000b9 */
[----:B------:R-:W-:Y:S01]  /*1500*/  IMAD.U32 R129, R129, 0x10000, RZ ;  /* 0x0001000081817824 */ /* 0x000fe200078e00ff */
[C---:B------:R-:W-:Y:S01]  /*1510*/  PRMT R186, R15.reuse, 0x7632, R186 ;  /* 0x000076320fba7816 */ /* 0x040fe200000000ba */
[----:B------:R-:W-:Y:S01]  /*1520*/  IMAD.U32 R15, R15, 0x10000, RZ ;  /* 0x000100000f0f7824 */ /* 0x000fe200078e00ff */
[C---:B--2---:R-:W-:Y:S01]  /*1530*/  PRMT R188, R17.reuse, 0x7632, R188 ;  /* 0x0000763211bc7816 */ /* 0x044fe200000000bc */
[----:B------:R-:W-:Y:S01]  /*1540*/  IMAD.U32 R17, R17, 0x10000, RZ ;  /* 0x0001000011117824 */ /* 0x000fe200078e00ff */
[----:B------:R-:W-:Y:S01]  /*1550*/  PRMT R189, R18, 0x7632, R189 ;  /* 0x0000763212bd7816 */ /* 0x000fe200000000bd */
[----:B------:R-:W-:Y:S01]  /*1560*/  IMAD.U32 R131, R131, 0x10000, RZ ;  /* 0x0001000083837824 */ /* 0x000fe200078e00ff */
[C---:B------:R-:W-:Y:S01]  /*1570*/  PRMT R190, R19.reuse, 0x7632, R190 ;  /* 0x0000763213be7816 */ /* 0x040fe200000000be */
[----:B------:R-:W-:Y:S01]  /*1580*/  IMAD.U32 R19, R19, 0x10000, RZ ;  /* 0x0001000013137824 */ /* 0x000fe200078e00ff */
[C---:B------:R-:W-:Y:S01]  /*1590*/  PRMT R9, R10.reuse, 0x7632, R9 ;  /* 0x000076320a097816 */ /* 0x040fe20000000009 */
[----:B------:R-:W-:Y:S01]  /*15a0*/  IMAD.U32 R10, R10, 0x10000, RZ ;  /* 0x000100000a0a7824 */ /* 0x000fe200078e00ff */
[C---:B---3--:R-:W-:Y:S01]  /*15b0*/  PRMT R193, R21.reuse, 0x7632, R193 ;  /* 0x0000763215c17816 */ /* 0x048fe200000000c1 */
[----:B------:R-:W-:Y:S01]  /*15c0*/  IMAD.U32 R21, R21, 0x10000, RZ ;  /* 0x0001000015157824 */ /* 0x000fe200078e00ff */
[----:B------:R-:W-:Y:S01]  /*15d0*/  PRMT R195, R22, 0x7632, R195 ;  /* 0x0000763216c37816 */ /* 0x000fe200000000c3 */
[----:B------:R-:W-:Y:S01]  /*15e0*/  IMAD.U32 R133, R133, 0x10000, RZ ;  /* 0x0001000085857824 */ /* 0x000fe200078e00ff */
[C---:B------:R-:W-:Y:S01]  /*15f0*/  PRMT R197, R23.reuse, 0x7632, R197 ;  /* 0x0000763217c57816 */ /* 0x040fe200000000c5 */
[----:B------:R-:W-:Y:S01]  /*1600*/  IMAD.U32 R23, R23, 0x10000, RZ ;  /* 0x0001000017177824 */ /* 0x000fe200078e00ff */
[----:B------:R-:W-:Y:S01]  /*1610*/  PRMT R210, R11, 0x7632, R210 ;  /* 0x000076320bd27816 */ /* 0x000fe200000000d2 */
[----:B------:R-:W-:Y:S01]  /*1620*/  IMAD.U32 R137, R137, 0x10000, RZ ;  /* 0x0001000089897824 */ /* 0x000fe200078e00ff */
[C---:B------:R-:W-:Y:S01]  /*1630*/  PRMT R183, R12.reuse, 0x7632, R183 ;  /* 0x000076320cb77816 */ /* 0x040fe200000000b7 */
[----:B------:R-:W-:Y:S01]  /*1640*/  IMAD.U32 R12, R12, 0x10000, RZ ;  /* 0x000100000c0c7824 */ /* 0x000fe200078e00ff */
[C---:B0-----:R-:W-:Y:S01]  /*1650*/  PRMT R201, R25.reuse, 0x7632, R201 ;  /* 0x0000763219c97816 */ /* 0x041fe200000000c9 */
[----:B------:R-:W-:Y:S01]  /*1660*/  IMAD.U32 R25, R25, 0x10000, RZ ;  /* 0x0001000019197824 */ /* 0x000fe200078e00ff */
[----:B------:R-:W-:Y:S01]  /*1670*/  PRMT R203, R26, 0x7632, R203 ;  /* 0x000076321acb7816 */ /* 0x000fe200000000cb */
[----:B------:R-:W-:Y:S01]  /*1680*/  IMAD.U32 R139, R139, 0x10000, RZ ;  /* 0x000100008b8b7824 */ /* 0x000fe200078e00ff */
[C---:B------:R-:W-:Y:S01]  /*1690*/  PRMT R204, R27.reuse, 0x7632, R204 ;  /* 0x000076321bcc7816 */ /* 0x040fe200000000cc */
[----:B------:R-:W-:Y:S01]  /*16a0*/  IMAD.U32 R27, R27, 0x10000, RZ ;  /* 0x000100001b1b7824 */ /* 0x000fe200078e00ff */
[C---:B------:R-:W-:Y:S01]  /*16b0*/  PRMT R187, R16.reuse, 0x7632, R187 ;  /* 0x0000763210bb7816 */ /* 0x040fe200000000bb */
[----:B------:R-:W-:Y:S01]  /*16c0*/  IMAD.U32 R16, R16, 0x10000, RZ ;  /* 0x0001000010107824 */ /* 0x000fe200078e00ff */
[C---:B------:R-:W-:Y:S01]  /*16d0*/  PRMT R191, R20.reuse, 0x7632, R191 ;  /* 0x0000763214bf7816 */ /* 0x040fe200000000bf */
[----:B------:R-:W-:Y:S01]  /*16e0*/  IMAD.U32 R20, R20, 0x10000, RZ ;  /* 0x0001000014147824 */ /* 0x000fe200078e00ff */
[C---:B------:R-:W-:Y:S01]  /*16f0*/  PRMT R199, R24.reuse, 0x7632, R199 ;  /* 0x0000763218c77816 */ /* 0x040fe200000000c7 */
[----:B------:R-:W-:Y:S01]  /*1700*/  IMAD.U32 R24, R24, 0x10000, RZ ;  /* 0x0001000018187824 */ /* 0x000fe200078e00ff */
[----:B------:R-:W-:Y:S01]  /*1710*/  LEA R11, R34, R205, 0x5 ;  /* 0x000000cd220b7211 */ /* 0x000fe200078e28ff */
[----:B------:R-:W-:Y:S01]  /*1720*/  VIADD R205, R211, 0x1 ;  /* 0x00000001d3cd7836 */ /* 0x000fe20000000000 */
        /* <DEDUP_REMOVED lines=8> */
[----:B------:R-:W-:Y:S01]  /*17b0*/  LEA R11, R11, UR4, 0x2 ;  /* 0x000000040b0b7c11 */ /* 0x000fe2000f8e10ff */
        /* <DEDUP_REMOVED lines=56> */
[----:B------:R-:W-:-:S07]  /*1b40*/  IMAD.U32 R210, R210, 0x10000, RZ ;  /* 0x00010000d2d27824 */ /* 0x000fce00078e00ff */
.L_x_17423:
[----:B------:R-:W-:Y:S01]  /*1b50*/  MOV R8, R36 ;  /* 0x0000002400087202 */ /* 0x000fe20000000f00 */
[----:B------:R-:W-:-:S05]  /*1b60*/  IMAD.MOV.U32 R9, RZ, RZ, R39 ;  /* 0x000000ffff097224 */ /* 0x000fca00078e0027 */
[----:B------:R-:W2:Y:S01]  /*1b70*/  LDG.E.CONSTANT R7, desc[UR6][R8.64] ;  /* 0x0000000608077981 */ /* 0x000ea2000c1e9900 */
[----:B------:R-:W-:Y:S02]  /*1b80*/  IMAD.SHL.U32 R4, R28, 0x8, RZ ;  /* 0x000000081c047824 */ /* 0x000fe400078e00ff */
[----:B------:R-:W-:-:S03]  /*1b90*/  IMAD R5, R33, UR10, RZ ;  /* 0x0000000a21057c24 */ /* 0x000fc6000f8e02ff */
[----:B------:R-:W-:-:S04]  /*1ba0*/  LOP3.LUT R4, R4, 0xf8, RZ, 0xc0, !PT ;  /* 0x000000f804047812 */ /* 0x000fc800078ec0ff */
[----:B------:R-:W-:-:S04]  /*1bb0*/  IADD3 R4, P0, PT, R5, R4, RZ ;  /* 0x0000000405047210 */ /* 0x000fc80007f1e0ff */
[----:B------:R-:W-:-:S03]  /*1bc0*/  LEA.HI.X.SX32 R5, R5, RZ, 0x1, P0 ;  /* 0x000000ff05057211 */ /* 0x000fc600000f0eff */
[----:B--2---:R-:W-:-:S03]  /*1bd0*/  IMAD.WIDE R4, R7, UR11, R4 ;  /* 0x0000000b07047c25 */ /* 0x004fc6000f8e0204 */
[----:B------:R-:W-:-:S04]  /*1be0*/  LEA R6, P0, R4, UR12, 0x1 ;  /* 0x0000000c04067c11 */ /* 0x000fc8000f8008ff */
[----:B------:R-:W-:-:S05]  /*1bf0*/  LEA.HI.X R7, R4, UR13, R5, 0x1, P0 ;  /* 0x0000000d04077c11 */ /* 0x000fca00080f0c05 */
[----:B------:R-:W2:Y:S04]  /*1c00*/  LDG.E.CONSTANT R239, desc[UR6][R6.64+0x200] ;  /* 0x0002000606ef7981 */ /* 0x000ea8000c1e9900 */
[----:B------:R-:W3:Y:S04]  /*1c10*/  LDG.E.CONSTANT R240, desc[UR6][R6.64] ;  /* 0x0000000606f07981 */ /* 0x000ee8000c1e9900 */
[----:B------:R-:W4:Y:S04]  /*1c20*/  LDG.E.CONSTANT R233, desc[UR6][R6.64+0x400] ;  /* 0x0004000606e97981 */ /* 0x000f28000c1e9900 */
        /* <DEDUP_REMOVED lines=24> */
[----:B------:R-:W4:Y:S01]  /*1db0*/  LDG.E.CONSTANT R238, desc[UR6][R6.64+0x2200] ;  /* 0x0022000606ee7981 */ /* 0x000f22000c1e9900 */
[C---:B--2---:R-:W-:Y:S01]  /*1dc0*/  PRMT R241, R239.reuse, 0x7632, R241 ;  /* 0x00007632eff17816 */ /* 0x044fe200000000f1 */
[----:B------:R-:W-:-:S02]  /*1dd0*/  IMAD.U32 R242, R239, 0x10000, RZ ;  /* 0x00010000eff27824 */ /* 0x000fc400078e00ff */
[----:B------:R-:W2:Y:S01]  /*1de0*/  LDG.E.CONSTANT R239, desc[UR6][R6.64+0x1404] ;  /* 0x0014040606ef7981 */ /* 0x000ea2000c1e9900 */
[----:B------:R-:W-:Y:S02]  /*1df0*/  SHF.L.U32 R244, R241, 0x10, RZ ;  /* 0x00000010f1f47819 */ /* 0x000fe400000006ff */
[C---:B---3--:R-:W-:Y:S01]  /*1e00*/  PRMT R241, R240.reuse, 0x7632, R241 ;  /* 0x00007632f0f17816 */ /* 0x048fe200000000f1 */
[----:B------:R-:W-:Y:S02]  /*1e10*/  IMAD.U32 R243, R240, 0x10000, RZ ;  /* 0x00010000f0f37824 */ /* 0x000fe400078e00ff */
[----:B------:R-:W-:Y:S02]  /*1e20*/  FMUL.FTZ R244, R71, R244 ;  /* 0x000000f447f47220 */ /* 0x000fe40000410000 */
[----:B------:R-:W-:Y:S02]  /*1e30*/  IMAD.U32 R240, R241, 0x10000, RZ ;  /* 0x00010000f1f07824 */ /* 0x000fe400078e00ff */
[----:B------:R-:W-:-:S02]  /*1e40*/  FMUL.FTZ R241, R43, R242 ;  /* 0x000000f22bf17220 */ /* 0x000fc40000410000 */
[----:B------:R-:W-:Y:S02]  /*1e50*/  FFMA.FTZ R244, R67, R240, R244 ;  /* 0x000000f043f47223 */ /* 0x000fe400000100f4 */
[----:B------:R-:W3:Y:S01]  /*1e60*/  LDG.E.CONSTANT R240, desc[UR6][R6.64+0x2400] ;  /* 0x0024000606f07981 */ /* 0x000ee2000c1e9900 */
[----:B------:R-:W-:Y:S01]  /*1e70*/  FFMA.FTZ R242, R38, R243, R241 ;  /* 0x000000f326f27223 */ /* 0x000fe200000100f1 */
[C---:B----4-:R-:W-:Y:S01]  /*1e80*/  IMAD.U32 R241, R233.reuse, 0x10000, RZ ;  /* 0x00010000e9f17824 */ /* 0x050fe200078e00ff */
[----:B------:R-:W-:Y:S01]  /*1e90*/  PRMT R233, R233, 0x7632, R233 ;  /* 0x00007632e9e97816 */ /* 0x000fe200000000e9 */
[----:B------:R-:W4:Y:S03]  /*1ea0*/  LDG.E.CONSTANT R243, desc[UR6][R6.64+0x1604] ;  /* 0x0016040606f37981 */ /* 0x000f26000c1e9900 */
[----:B------:R-:W-:Y:S01]  /*1eb0*/  SHF.L.U32 R233, R233, 0x10, RZ ;  /* 0x00000010e9e97819 */ /* 0x000fe200000006ff */
[----:B------:R-:W-:-:S02]  /*1ec0*/  FFMA.FTZ R242, R47, R241, R242 ;  /* 0x000000f12ff27223 */ /* 0x000fc400000100f2 */
[----:B------:R-:W4:Y:S02]  /*1ed0*/  LDG.E.CONSTANT R241, desc[UR6][R6.64+0x2600] ;  /* 0x0026000606f17981 */ /* 0x000f24000c1e9900 */
[----:B------:R-:W-:Y:S01]  /*1ee0*/  FFMA.FTZ R244, R75, R233, R244 ;  /* 0x000000e94bf47223 */ /* 0x000fe200000100f4 */
[C---:B------:R-:W-:Y:S01]  /*1ef0*/  PRMT R233, R232.reuse, 0x7632, R233 ;  /* 0x00007632e8e97816 */ /* 0x040fe200000000e9 */
[----:B------:R-:W-:-:S04]  /*1f00*/  IMAD.U32 R232, R232, 0x10000, RZ ;  /* 0x00010000e8e87824 */ /* 0x000fc800078e00ff */
[----:B------:R-:W-:Y:S02]  /*1f10*/  IMAD.U32 R233, R233, 0x10000, RZ ;  /* 0x00010000e9e97824 */ /* 0x000fe400078e00ff */
[----:B------:R-:W-:Y:S02]  /*1f20*/  FFMA.FTZ R232, R51, R232, R242 ;  /* 0x000000e833e87223 */ /* 0x000fe400000100f2 */
[----:B------:R-:W4:Y:S01]  /*1f30*/  LDG.E.CONSTANT R242, desc[UR6][R6.64+0x1804] ;  /* 0x0018040606f27981 */ /* 0x000f22000c1e9900 */
[----:B------:R-:W-:Y:S01]  /*1f40*/  FFMA.FTZ R244, R79, R233, R244 ;  /* 0x000000e94ff47223 */ /* 0x000fe200000100f4 */
[C---:B------:R-:W-:Y:S01]  /*1f50*/  PRMT R233, R9.reuse, 0x7632, R233 ;  /* 0x0000763209e97816 */ /* 0x040fe200000000e9 */
[----:B------:R-:W-:-:S03]  /*1f60*/  IMAD.U32 R9, R9, 0x10000, RZ ;  /* 0x0001000009097824 */ /* 0x000fc600078e00ff */
[----:B------:R-:W-:Y:S01]  /*1f70*/  SHF.L.U32 R233, R233, 0x10, RZ ;  /* 0x00000010e9e97819 */ /* 0x000fe200000006ff */
[----:B------:R-:W-:Y:S02]  /*1f80*/  FFMA.FTZ R246, R55, R9, R232 ;  /* 0x0000000937f67223 */ /* 0x000fe400000100e8 */
[----:B------:R-:W4:Y:S02]  /*1f90*/  LDG.E.CONSTANT R232, desc[UR6][R6.64+0x2800] ;  /* 0x0028000606e87981 */ /* 0x000f24000c1e9900 */
[----:B------:R-:W-:Y:S02]  /*1fa0*/  FFMA.FTZ R244, R83, R233, R244 ;  /* 0x000000e953f47223 */ /* 0x000fe400000100f4 */
[----:B------:R-:W4:Y:S01]  /*1fb0*/  LDG.E.CONSTANT R233, desc[UR6][R6.64+0x1a04] ;  /* 0x001a040606e97981 */ /* 0x000f22000c1e9900 */
[----:B------:R-:W-:-:S05]  /*1fc0*/  PRMT R9, R220, 0x7632, R9 ;  /* 0x00007632dc097816 */ /* 0x000fca0000000009 */
[----:B------:R-:W-:-:S04]  /*1fd0*/  IMAD.U32 R9, R9, 0x10000, RZ ;  /* 0x0001000009097824 */ /* 0x000fc800078e00ff */
[----:B------:R-:W-:Y:S01]  /*1fe0*/  FFMA.FTZ R244, R87, R9, R244 ;  /* 0x0000000957f47223 */ /* 0x000fe200000100f4 */
[----:B------:R-:W-:Y:S01]  /*1ff0*/  PRMT R9, R4, 0x7632, R9 ;  /* 0x0000763204097816 */ /* 0x000fe20000000009 */
[----:B------:R-:W-:-:S03]  /*2000*/  IMAD.U32 R220, R220, 0x10000, RZ ;  /* 0x00010000dcdc7824 */ /* 0x000fc600078e00ff */
[----:B------:R-:W-:Y:S01]  /*2010*/  SHF.L.U32 R9, R9, 0x10, RZ ;  /* 0x0000001009097819 */ /* 0x000fe200000006ff */
[----:B------:R-:W-:Y:S02]  /*2020*/  IMAD.U32 R4, R4, 0x10000, RZ ;  /* 0x0001000004047824 */ /* 0x000fe400078e00ff */
[----:B------:R-:W-:Y:S02]  /*2030*/  FFMA.FTZ R220, R59, R220, R246 ;  /* 0x000000dc3bdc7223 */ /* 0x000fe400000100f6 */
[----:B------:R-:W-:Y:S01]  /*2040*/  FFMA.FTZ R244, R95, R9, R244 ;  /* 0x000000095ff47223 */ /* 0x000fe200000100f4 */
[----:B------:R-:W-:Y:S01]  /*2050*/  PRMT R9, R5, 0x7632, R9 ;  /* 0x0000763205097816 */ /* 0x000fe20000000009 */
[----:B------:R-:W-:Y:S01]  /*2060*/  FFMA.FTZ R245, R63, R4, R220 ;  /* 0x000000043ff57223 */ /* 0x000fe200000100dc */
[----:B------:R-:W-:Y:S01]  /*2070*/  IMAD.U32 R5, R5, 0x10000, RZ ;  /* 0x0001000005057824 */ /* 0x000fe200078e00ff */
[----:B------:R-:W4:Y:S02]  /*2080*/  LDG.E.CONSTANT R4, desc[UR6][R6.64+0x2a00] ;  /* 0x002a000606047981 */ /* 0x000f24000c1e9900 */
[----:B------:R-:W-:-:S02]  /*2090*/  IMAD.U32 R9, R9, 0x10000, RZ ;  /* 0x0001000009097824 */ /* 0x000fc400078e00ff */
[----:B------:R-:W-:Y:S02]  /*20a0*/  FFMA.FTZ R245, R88, R5, R245 ;  /* 0x0000000558f57223 */ /* 0x000fe400000100f5 */
[----:B------:R-:W4:Y:S01]  /*20b0*/  LDG.E.CONSTANT R5, desc[UR6][R6.64+0x1c04] ;  /* 0x001c040606057981 */ /* 0x000f22000c1e9900 */
[----:B------:R-:W-:Y:S01]  /*20c0*/  FFMA.FTZ R244, R103, R9, R244 ;  /* 0x0000000967f47223 */ /* 0x000fe200000100f4 */
[C---:B------:R-:W-:Y:S01]  /*20d0*/  PRMT R9, R8.reuse, 0x7632, R9 ;  /* 0x0000763208097816 */ /* 0x040fe20000000009 */
[----:B------:R-:W-:Y:S02]  /*20e0*/  IMAD.U32 R220, R8, 0x10000, RZ ;  /* 0x0001000008dc7824 */ /* 0x000fe400078e00ff */
[----:B------:R-:W4:Y:S01]  /*20f0*/  LDG.E.CONSTANT R8, desc[UR6][R6.64+0x2c00] ;  /* 0x002c000606087981 */ /* 0x000f22000c1e9900 */
[----:B------:R-:W-:Y:S01]  /*2100*/  SHF.L.U32 R9, R9, 0x10, RZ ;  /* 0x0000001009097819 */ /* 0x000fe200000006ff */
[----:B------:R-:W-:Y:S01]  /*2110*/  FFMA.FTZ R245, R96, R220, R245 ;  /* 0x000000dc60f57223 */ /* 0x000fe200000100f5 */
[----:B------:R-:W-:-:S03]  /*2120*/  PRMT R220, R217, 0x7632, R220 ;  /* 0x00007632d9dc7816 */ /* 0x000fc600000000dc */
[----:B------:R-:W-:Y:S02]  /*2130*/  FFMA.FTZ R244, R111, R9, R244 ;  /* 0x000000096ff47223 */ /* 0x000fe400000100f4 */
[----:B------:R-:W4:Y:S01]  /*2140*/  LDG.E.CONSTANT R9, desc[UR6][R6.64+0x1e04] ;  /* 0x001e040606097981 */ /* 0x000f22000c1e9900 */
[----:B------:R-:W-:Y:S02]  /*2150*/  IMAD.U32 R217, R217, 0x10000, RZ ;  /* 0x00010000d9d97824 */ /* 0x000fe400078e00ff */
[----:B------:R-:W-:Y:S02]  /*2160*/  IMAD.U32 R220, R220, 0x10000, RZ ;  /* 0x00010000dcdc7824 */ /* 0x000fe400078e00ff */
[----:B------:R-:W-:Y:S02]  /*2170*/  FFMA.FTZ R245, R104, R217, R245 ;  /* 0x000000d968f57223 */ /* 0x000fe400000100f5 */
[----:B------:R-:W-:Y:S01]  /*2180*/  FFMA.FTZ R244, R119, R220, R244 ;  /* 0x000000dc77f47223 */ /* 0x000fe200000100f4 */
[----:B------:R-:W4:Y:S01]  /*2190*/  LDG.E.CONSTANT R217, desc[UR6][R6.64+0x2e00] ;  /* 0x002e000606d97981 */ /* 0x000f22000c1e9900 */
[C---:B------:R-:W-:Y:S01]  /*21a0*/  PRMT R220, R218.reuse, 0x7632, R220 ;  /* 0x00007632dadc7816 */ /* 0x040fe200000000dc */
[----:B------:R-:W-:-:S02]  /*21b0*/  IMAD.U32 R251, R218, 0x10000, RZ ;  /* 0x00010000dafb7824 */ /* 0x000fc400078e00ff */
[----:B------:R-:W4:Y:S01]  /*21c0*/  LDG.E.CONSTANT R218, desc[UR6][R6.64+0x2004] ;  /* 0x0020040606da7981 */ /* 0x000f22000c1e9900 */
[----:B------:R-:W-:Y:S02]  /*21d0*/  SHF.L.U32 R246, R220, 0x10, RZ ;  /* 0x00000010dcf67819 */ /* 0x000fe400000006ff */
[C---:B------:R-:W-:Y:S01]  /*21e0*/  PRMT R220, R219.reuse, 0x7632, R220 ;  /* 0x00007632dbdc7816 */ /* 0x040fe200000000dc */
[----:B------:R-:W-:Y:S02]  /*21f0*/  IMAD.U32 R247, R219, 0x10000, RZ ;  /* 0x00010000dbf77824 */ /* 0x000fe400078e00ff */
[----:B------:R-:W-:Y:S02]  /*2200*/  FMUL.FTZ R219, R72, R246 ;  /* 0x000000f648db7220 */ /* 0x000fe40000410000 */
[----:B------:R-:W-:Y:S01]  /*2210*/  IMAD.U32 R249, R220, 0x10000, RZ ;  /* 0x00010000dcf97824 */ /* 0x000fe200078e00ff */
[----:B------:R-:W-:-:S03]  /*2220*/  PRMT R246, R222, 0x7632, R246 ;  /* 0x00007632def67816 */ /* 0x000fc600000000f6 */
[----:B------:R-:W-:Y:S02]  /*2230*/  FFMA.FTZ R249, R68, R249, R219 ;  /* 0x000000f944f97223 */ /* 0x000fe400000100db */
[----:B------:R-:W4:Y:S01]  /*2240*/  LDG.E.CONSTANT R219, desc[UR6][R6.64+0x2204] ;  /* 0x0022040606db7981 */ /* 0x000f22000c1e9900 */
[C---:B------:R-:W-:Y:S02]  /*2250*/  IMAD.U32 R220, R221.reuse, 0x10000, RZ ;  /* 0x00010000dddc7824 */ /* 0x040fe400078e00ff */
[----:B------:R-:W-:Y:S01]  /*2260*/  FMUL.FTZ R251, R44, R251 ;  /* 0x000000fb2cfb7220 */ /* 0x000fe20000410000 */
[----:B------:R-:W-:Y:S01]  /*2270*/  IMAD.U32 R246, R246, 0x10000, RZ ;  /* 0x00010000f6f67824 */ /* 0x000fe200078e00ff */
[----:B------:R-:W-:Y:S01]  /*2280*/  PRMT R248, R221, 0x7632, R248 ;  /* 0x00007632ddf87816 */ /* 0x000fe200000000f8 */
[----:B------:R-:W-:Y:S01]  /*2290*/  FFMA.FTZ R245, R112, R220, R245 ;  /* 0x000000dc70f57223 */ /* 0x000fe200000100f5 */
[----:B------:R-:W-:Y:S02]  /*22a0*/  IMAD.U32 R222, R222, 0x10000, RZ ;  /* 0x00010000dede7824 */ /* 0x000fe400078e00ff */
[----:B------:R-:W-:Y:S01]  /*22b0*/  FFMA.FTZ R247, R40, R247, R251 ;  /* 0x000000f728f77223 */ /* 0x000fe200000100fb */
[----:B------:R-:W4:Y:S01]  /*22c0*/  LDG.E.CONSTANT R220, desc[UR6][R6.64+0x208] ;  /* 0x0002080606dc7981 */ /* 0x000f22000c1e9900 */
[----:B------:R-:W-:Y:S01]  /*22d0*/  FFMA.FTZ R249, R76, R246, R249 ;  /* 0x000000f64cf97223 */ /* 0x000fe200000100f9 */
[----:B------:R-:W-:Y:S01]  /*22e0*/  IMAD.U32 R246, R223, 0x10000, RZ ;  /* 0x00010000dff67824 */ /* 0x000fe200078e00ff */
[----:B------:R-:W-:Y:S01]  /*22f0*/  SHF.L.U32 R248, R248, 0x10, RZ ;  /* 0x00000010f8f87819 */ /* 0x000fe200000006ff */
[----:B------:R-:W-:Y:S01]  /*2300*/  FFMA.FTZ R247, R48, R222, R247 ;  /* 0x000000de30f77223 */ /* 0x000fe200000100f7 */
[----:B------:R-:W4:Y:S01]  /*2310*/  LDG.E.CONSTANT R221, desc[UR6][R6.64+0x8] ;  /* 0x0000080606dd7981 */ /* 0x000f22000c1e9900 */
[----:B------:R-:W-:Y:S01]  /*2320*/  FFMA.FTZ R245, R120, R246, R245 ;  /* 0x000000f678f57223 */ /* 0x000fe200000100f5 */
[----:B------:R-:W-:-:S02]  /*2330*/  PRMT R246, R224, 0x7632, R246 ;  /* 0x00007632e0f67816 */ /* 0x000fc400000000f6 */
[----:B------:R-:W4:Y:S01]  /*2340*/  LDG.E.CONSTANT R222, desc[UR6][R6.64+0x2404] ;  /* 0x0024040606de7981 */ /* 0x000f22000c1e9900 */
[----:B------:R-:W-:Y:S01]  /*2350*/  FFMA.FTZ R244, R127, R248, R244 ;  /* 0x000000f87ff47223 */ /* 0x000fe200000100f4 */
[----:B------:R-:W-:Y:S02]  /*2360*/  PRMT R248, R223, 0x7632, R248 ;  /* 0x00007632dff87816 */ /* 0x000fe400000000f8 */
[----:B------:R-:W4:Y:S01]  /*2370*/  LDG.E.CONSTANT R223, desc[UR6][R6.64+0x408] ;  /* 0x0004080606df7981 */ /* 0x000f22000c1e9900 */
[----:B------:R-:W-:Y:S02]  /*2380*/  IMAD.U32 R224, R224, 0x10000, RZ ;  /* 0x00010000e0e07824 */ /* 0x000fe400078e00ff */
[----:B------:R-:W-:Y:S01]  /*2390*/  IMAD.U32 R246, R246, 0x10000, RZ ;  /* 0x00010000f6f67824 */ /* 0x000fe200078e00ff */
[----:B------:R-:W-:Y:S01]  /*23a0*/  SHF.L.U32 R248, R248, 0x10, RZ ;  /* 0x00000010f8f87819 */ /* 0x000fe200000006ff */
[----:B------:R-:W-:Y:S02]  /*23b0*/  FFMA.FTZ R247, R52, R224, R247 ;  /* 0x000000e034f77223 */ /* 0x000fe400000100f7 */
[----:B------:R-:W-:Y:S01]  /*23c0*/  FFMA.FTZ R249, R80, R246, R249 ;  /* 0x000000f650f97223 */ /* 0x000fe200000100f9 */
[----:B------:R-:W-:Y:S01]  /*23d0*/  IMAD.U32 R246, R225, 0x10000, RZ ;  /* 0x00010000e1f67824 */ /* 0x000fe200078e00ff */
[----:B------:R-:W4:Y:S01]  /*23e0*/  LDG.E.CONSTANT R224, desc[UR6][R6.64+0x2604] ;  /* 0x0026040606e07981 */ /* 0x000f22000c1e9900 */
[----:B------:R-:W-:Y:S01]  /*23f0*/  FFMA.FTZ R244, R135, R248, R244 ;  /* 0x000000f887f47223 */ /* 0x000fe200000100f4 */
[----:B------:R-:W-:Y:S01]  /*2400*/  PRMT R248, R225, 0x7632, R248 ;  /* 0x00007632e1f87816 */ /* 0x000fe200000000f8 */
[----:B------:R-:W-:Y:S01]  /*2410*/  FFMA.FTZ R245, R128, R246, R245 ;  /* 0x000000f680f57223 */ /* 0x000fe200000100f5 */
[C---:B------:R-:W-:Y:S01]  /*2420*/  PRMT R246, R226.reuse, 0x7632, R246 ;  /* 0x00007632e2f67816 */ /* 0x040fe200000000f6 */
[----:B------:R-:W-:Y:S01]  /*2430*/  IMAD.U32 R226, R226, 0x10000, RZ ;  /* 0x00010000e2e27824 */ /* 0x000fe200078e00ff */
[----:B------:R-:W4:Y:S01]  /*2440*/  LDG.E.CONSTANT R225, desc[UR6][R6.64+0x608] ;  /* 0x0006080606e17981 */ /* 0x000f22000c1e9900 */
[----:B------:R-:W-:-:S02]  /*2450*/  SHF.L.U32 R248, R248, 0x10, RZ ;  /* 0x00000010f8f87819 */ /* 0x000fc400000006ff */
[----:B------:R-:W-:Y:S02]  /*2460*/  IMAD.U32 R246, R246, 0x10000, RZ ;  /* 0x00010000f6f67824 */ /* 0x000fe400078e00ff */
[----:B------:R-:W-:Y:S02]  /*2470*/  FFMA.FTZ R247, R56, R226, R247 ;  /* 0x000000e238f77223 */ /* 0x000fe400000100f7 */
[----:B------:R-:W4:Y:S01]  /*2480*/  LDG.E.CONSTANT R226, desc[UR6][R6.64+0x808] ;  /* 0x0008080606e27981 */ /* 0x000f22000c1e9900 */
[----:B------:R-:W-:Y:S01]  /*2490*/  FFMA.FTZ R244, R143, R248, R244 ;  /* 0x000000f88ff47223 */ /* 0x000fe200000100f4 */
[----:B------:R-:W-:Y:S01]  /*24a0*/  FFMA.FTZ R246, R84, R246, R249 ;  /* 0x000000f654f67223 */ /* 0x000fe200000100f9 */
[C---:B------:R-:W-:Y:S01]  /*24b0*/  PRMT R248, R227.reuse, 0x7632, R248 ;  /* 0x00007632e3f87816 */ /* 0x040fe200000000f8 */
[----:B------:R-:W-:Y:S02]  /*24c0*/  IMAD.U32 R249, R227, 0x10000, RZ ;  /* 0x00010000e3f97824 */ /* 0x000fe400078e00ff */
[----:B------:R-:W4:Y:S01]  /*24d0*/  LDG.E.CONSTANT R227, desc[UR6][R6.64+0x2804] ;  /* 0x0028040606e37981 */ /* 0x000f22000c1e9900 */
[----:B------:R-:W-:Y:S01]  /*24e0*/  SHF.L.U32 R248, R248, 0x10, RZ ;  /* 0x00000010f8f87819 */ /* 0x000fe200000006ff */
[----:B------:R-:W-:Y:S01]  /*24f0*/  FFMA.FTZ R247, R60, R249, R247 ;  /* 0x000000f93cf77223 */ /* 0x000fe200000100f7 */
[----:B------:R-:W-:-:S03]  /*2500*/  PRMT R249, R228, 0x7632, R249 ;  /* 0x00007632e4f97816 */ /* 0x000fc600000000f9 */
[----:B------:R-:W-:Y:S01]  /*2510*/  FFMA.FTZ R246, R89, R248, R246 ;  /* 0x000000f859f67223 */ /* 0x000fe200000100f6 */
[----:B------:R-:W-:Y:S02]  /*2520*/  IMAD.U32 R248, R228, 0x10000, RZ ;  /* 0x00010000e4f87824 */ /* 0x000fe400078e00ff */
[----:B------:R-:W4:Y:S02]  /*2530*/  LDG.E.CONSTANT R228, desc[UR6][R6.64+0xa08] ;  /* 0x000a080606e47981 */ /* 0x000f24000c1e9900 */
[----:B------:R-:W-:Y:S01]  /*2540*/  FFMA.FTZ R245, R136, R248, R245 ;  /* 0x000000f888f57223 */ /* 0x000fe200000100f5 */
[C---:B------:R-:W-:Y:S01]  /*2550*/  PRMT R248, R229.reuse, 0x7632, R248 ;  /* 0x00007632e5f87816 */ /* 0x040fe200000000f8 */
[----:B------:R-:W-:-:S03]  /*2560*/  IMAD.U32 R229, R229, 0x10000, RZ ;  /* 0x00010000e5e57824 */ /* 0x000fc600078e00ff */
[----:B------:R-:W-:Y:S01]  /*2570*/  SHF.L.U32 R248, R248, 0x10, RZ ;  /* 0x00000010f8f87819 */ /* 0x000fe200000006ff */
[----:B------:R-:W-:Y:S01]  /*2580*/  FFMA.FTZ R247, R64, R229, R247 ;  /* 0x000000e540f77223 */ /* 0x000fe200000100f7 */
[----:B------:R-:W-:Y:S01]  /*2590*/  IMAD.U32 R249, R249, 0x10000, RZ ;  /* 0x00010000f9f97824 */ /* 0x000fe200078e00ff */
[----:B------:R-:W4:Y:S02]  /*25a0*/  LDG.E.CONSTANT R229, desc[UR6][R6.64+0x2a04] ;  /* 0x002a040606e57981 */ /* 0x000f24000c1e9900 */
[----:B------:R-:W-:Y:S01]  /*25b0*/  FFMA.FTZ R246, R97, R248, R246 ;  /* 0x000000f861f67223 */ /* 0x000fe200000100f6 */
[C---:B------:R-:W-:Y:S02]  /*25c0*/  IMAD.U32 R248, R230.reuse, 0x10000, RZ ;  /* 0x00010000e6f87824 */ /* 0x040fe400078e00ff */
[----:B------:R-:W-:Y:S01]  /*25d0*/  FFMA.FTZ R244, R151, R249, R244 ;  /* 0x000000f997f47223 */ /* 0x000fe200000100f4 */
[----:B------:R-:W-:Y:S02]  /*25e0*/  PRMT R249, R230, 0x7632, R249 ;  /* 0x00007632e6f97816 */ /* 0x000fe400000000f9 */
[----:B------:R-:W4:Y:S01]  /*25f0*/  LDG.E.CONSTANT R230, desc[UR6][R6.64+0xc08] ;  /* 0x000c080606e67981 */ /* 0x000f22000c1e9900 */
[----:B------:R-:W-:Y:S01]  /*2600*/  FFMA.FTZ R245, R144, R248, R245 ;  /* 0x000000f890f57223 */ /* 0x000fe200000100f5 */
[C---:B------:R-:W-:Y:S01]  /*2610*/  PRMT R248, R231.reuse, 0x7632, R248 ;  /* 0x00007632e7f87816 */ /* 0x040fe200000000f8 */
[----:B------:R-:W-:-:S03]  /*2620*/  IMAD.U32 R231, R231, 0x10000, RZ ;  /* 0x00010000e7e77824 */ /* 0x000fc600078e00ff */
[----:B------:R-:W-:Y:S01]  /*2630*/  SHF.L.U32 R248, R248, 0x10, RZ ;  /* 0x00000010f8f87819 */ /* 0x000fe200000006ff */
[----:B------:R-:W-:Y:S02]  /*2640*/  FFMA.FTZ R247, R90, R231, R247 ;  /* 0x000000e75af77223 */ /* 0x000fe400000100f7 */
[----:B------:R-:W4:Y:S01]  /*2650*/  LDG.E.CONSTANT R231, desc[UR6][R6.64+0xe08] ;  /* 0x000e080606e77981 */ /* 0x000f22000c1e9900 */
[----:B------:R-:W-:Y:S02]  /*2660*/  IMAD.U32 R249, R249, 0x10000, RZ ;  /* 0x00010000f9f97824 */ /* 0x000fe400078e00ff */
[----:B------:R-:W-:Y:S01]  /*2670*/  FFMA.FTZ R246, R105, R248, R246 ;  /* 0x000000f869f67223 */ /* 0x000fe200000100f6 */
[C---:B------:R-:W-:Y:S02]  /*2680*/  IMAD.U32 R248, R234.reuse, 0x10000, RZ ;  /* 0x00010000eaf87824 */ /* 0x040fe400078e00ff */
[----:B------:R-:W-:Y:S01]  /*2690*/  FFMA.FTZ R244, R159, R249, R244 ;  /* 0x000000f99ff47223 */ /* 0x000fe200000100f4 */
[----:B------:R-:W-:Y:S01]  /*26a0*/  PRMT R249, R234, 0x7632, R249 ;  /* 0x00007632eaf97816 */ /* 0x000fe200000000f9 */
[----:B------:R-:W-:Y:S01]  /*26b0*/  FFMA.FTZ R245, R152, R248, R245 ;  /* 0x000000f898f57223 */ /* 0x000fe200000100f5 */
[----:B------:R-:W4:Y:S01]  /*26c0*/  LDG.E.CONSTANT R234, desc[UR6][R6.64+0x2c04] ;  /* 0x002c040606ea7981 */ /* 0x000f22000c1e9900 */
[----:B------:R-:W-:-:S04]  /*26d0*/  PRMT R248, R235, 0x7632, R248 ;  /* 0x00007632ebf87816 */ /* 0x000fc800000000f8 */
[----:B------:R-:W-:Y:S01]  /*26e0*/  SHF.L.U32 R248, R248, 0x10, RZ ;  /* 0x00000010f8f87819 */ /* 0x000fe200000006ff */
[----:B------:R-:W-:-:S04]  /*26f0*/  IMAD.U32 R235, R235, 0x10000, RZ ;  /* 0x00010000ebeb7824 */ /* 0x000fc800078e00ff */
[----:B------:R-:W-:Y:S01]  /*2700*/  FFMA.FTZ R246, R113, R248, R246 ;  /* 0x000000f871f67223 */ /* 0x000fe200000100f6 */
[----:B------:R-:W-:Y:S02]  /*2710*/  IMAD.U32 R248, R236, 0x10000, RZ ;  /* 0x00010000ecf87824 */ /* 0x000fe400078e00ff */
[----:B------:R-:W-:Y:S01]  /*2720*/  FFMA.FTZ R247, R98, R235, R247 ;  /* 0x000000eb62f77223 */ /* 0x000fe200000100f7 */
[----:B------:R-:W-:Y:S01]  /*2730*/  IMAD.U32 R249, R249, 0x10000, RZ ;  /* 0x00010000f9f97824 */ /* 0x000fe200078e00ff */
[----:B------:R-:W-:Y:S01]  /*2740*/  PRMT R236, R236, 0x7632, R236 ;  /* 0x00007632ecec7816 */ /* 0x000fe200000000ec */
[----:B------:R-:W4:Y:S01]  /*2750*/  LDG.E.CONSTANT R235, desc[UR6][R6.64+0x1008] ;  /* 0x0010080606eb7981 */ /* 0x000f22000c1e9900 */
[----:B------:R-:W-:Y:S01]  /*2760*/  FFMA.FTZ R245, R160, R248, R245 ;  /* 0x000000f8a0f57223 */ /* 0x000fe200000100f5 */
[----:B------:R-:W-:Y:S01]  /*2770*/  PRMT R248, R237, 0x7632, R248 ;  /* 0x00007632edf87816 */ /* 0x000fe200000000f8 */
[----:B------:R-:W-:Y:S01]  /*2780*/  FFMA.FTZ R244, R167, R249, R244 ;  /* 0x000000f9a7f47223 */ /* 0x000fe200000100f4 */
[----:B------:R-:W-:-:S02]  /*2790*/  IMAD.U32 R237, R237, 0x10000, RZ ;  /* 0x00010000eded7824 */ /* 0x000fc400078e00ff */
[----:B------:R-:W-:Y:S01]  /*27a0*/  IMAD.U32 R249, R236, 0x10000, RZ ;  /* 0x00010000ecf97824 */ /* 0x000fe200078e00ff */
[----:B------:R-:W-:Y:S01]  /*27b0*/  SHF.L.U32 R248, R248, 0x10, RZ ;  /* 0x00000010f8f87819 */ /* 0x000fe200000006ff */
[----:B------:R-:W4:Y:S01]  /*27c0*/  LDG.E.CONSTANT R236, desc[UR6][R6.64+0x2e04] ;  /* 0x002e040606ec7981 */ /* 0x000f22000c1e9900 */
[----:B------:R-:W-:-:S03]  /*27d0*/  FFMA.FTZ R247, R106, R237, R247 ;  /* 0x000000ed6af77223 */ /* 0x000fc600000100f7 */
[----:B------:R-:W-:Y:S01]  /*27e0*/  FFMA.FTZ R246, R121, R248, R246 ;  /* 0x000000f879f67223 */ /* 0x000fe200000100f6 */
[----:B------:R-:W4:Y:S01]  /*27f0*/  LDG.E.CONSTANT R237, desc[UR6][R6.64+0x1208] ;  /* 0x0012080606ed7981 */ /* 0x000f22000c1e9900 */
[----:B------:R-:W-:Y:S02]  /*2800*/  IMAD.U32 R248, R238, 0x10000, RZ ;  /* 0x00010000eef87824 */ /* 0x000fe400078e00ff */
[----:B------:R-:W-:Y:S02]  /*2810*/  FFMA.FTZ R244, R175, R249, R244 ;  /* 0x000000f9aff47223 */ /* 0x000fe400000100f4 */
[----:B------:R-:W-:Y:S01]  /*2820*/  FFMA.FTZ R245, R168, R248, R245 ;  /* 0x000000f8a8f57223 */ /* 0x000fe200000100f5 */
[----:B------:R-:W-:Y:S02]  /*2830*/  PRMT R249, R238, 0x7632, R249 ;  /* 0x00007632eef97816 */ /* 0x000fe400000000f9 */
[----:B------:R-:W4:Y:S03]  /*2840*/  LDG.E.CONSTANT R238, desc[UR6][R6.64+0x1408] ;  /* 0x0014080606ee7981 */ /* 0x000f26000c1e9900 */
[----:B------:R-:W-:-:S04]  /*2850*/  IMAD.U32 R249, R249, 0x10000, RZ ;  /* 0x00010000f9f97824 */ /* 0x000fc800078e00ff */
[----:B------:R-:W-:Y:S01]  /*2860*/  FFMA.FTZ R244, R179, R249, R244 ;  /* 0x000000f9b3f47223 */ /* 0x000fe200000100f4 */
[----:B--2---:R-:W-:-:S04]  /*2870*/  PRMT R248, R239, 0x7632, R248 ;  /* 0x00007632eff87816 */ /* 0x004fc800000000f8 */
[----:B------:R-:W-:Y:S01]  /*2880*/  SHF.L.U32 R248, R248, 0x10, RZ ;  /* 0x00000010f8f87819 */ /* 0x000fe200000006ff */
[----:B------:R-:W-:-:S04]  /*2890*/  IMAD.U32 R239, R239, 0x10000, RZ ;  /* 0x00010000efef7824 */ /* 0x000fc800078e00ff */
[----:B------:R-:W-:Y:S01]  /*28a0*/  FFMA.FTZ R246, R129, R248, R246 ;  /* 0x000000f881f67223 */ /* 0x000fe200000100f6 */
[----:B------:R-:W-:Y:S02]  /*28b0*/  FFMA.FTZ R247, R114, R239, R247 ;  /* 0x000000ef72f77223 */ /* 0x000fe400000100f7 */
[----:B------:R-:W2:Y:S01]  /*28c0*/  LDG.E.CONSTANT R239, desc[UR6][R6.64+0x1608] ;  /* 0x0016080606ef7981 */ /* 0x000ea2000c1e9900 */
[----:B---3--:R-:W-:-:S04]  /*28d0*/  IMAD.U32 R248, R240, 0x10000, RZ ;  /* 0x00010000f0f87824 */ /* 0x008fc800078e00ff */
[----:B------:R-:W-:Y:S01]  /*28e0*/  FFMA.FTZ R245, R12, R248, R245 ;  /* 0x000000f80cf57223 */ /* 0x000fe200000100f5 */
[----:B------:R-:W-:Y:S02]  /*28f0*/  PRMT R248, R240, 0x7632, R248 ;  /* 0x00007632f0f87816 */ /* 0x000fe400000000f8 */
[C---:B----4-:R-:W-:Y:S01]  /*2900*/  PRMT R240, R243.reuse, 0x7632, R240 ;  /* 0x00007632f3f07816 */ /* 0x050fe200000000f0 */
[----:B------:R-:W-:-:S03]  /*2910*/  IMAD.U32 R243, R243, 0x10000, RZ ;  /* 0x00010000f3f37824 */ /* 0x000fc600078e00ff */
[----:B------:R-:W-:Y:S01]  /*2920*/  SHF.L.U32 R240, R240, 0x10, RZ ;  /* 0x00000010f0f07819 */ /* 0x000fe200000006ff */
[----:B------:R-:W-:Y:S01]  /*2930*/  FFMA.FTZ R247, R122, R243, R247 ;  /* 0x000000f37af77223 */ /* 0x000fe200000100f7 */
[----:B------:R-:W-:-:S03]  /*2940*/  IMAD.U32 R243, R241, 0x10000, RZ ;  /* 0x00010000f1f37824 */ /* 0x000fc600078e00ff */
[----:B------:R-:W-:Y:S02]  /*2950*/  FFMA.FTZ R246, R137, R240, R246 ;  /* 0x000000f089f67223 */ /* 0x000fe400000100f6 */
[----:B------:R-:W3:Y:S01]  /*2960*/  LDG.E.CONSTANT R240, desc[UR6][R6.64+0x1808] ;  /* 0x0018080606f07981 */ /* 0x000ee2000c1e9900 */
[----:B------:R-:W-:Y:S01]  /*2970*/  FFMA.FTZ R245, R16, R243, R245 ;  /* 0x000000f310f57223 */ /* 0x000fe200000100f5 */
[----:B------:R-:W-:Y:S01]  /*2980*/  PRMT R243, R241, 0x7632, R243 ;  /* 0x00007632f1f37816 */ /* 0x000fe200000000f3 */
[----:B------:R-:W-:Y:S01]  /*2990*/  IMAD.U32 R248, R248, 0x10000, RZ ;  /* 0x00010000f8f87824 */ /* 0x000fe200078e00ff */
[C---:B------:R-:W-:Y:S01]  /*29a0*/  PRMT R241, R242.reuse, 0x7632, R241 ;  /* 0x00007632f2f17816 */ /* 0x040fe200000000f1 */
[----:B------:R-:W-:Y:S02]  /*29b0*/  IMAD.U32 R242, R242, 0x10000, RZ ;  /* 0x00010000f2f27824 */ /* 0x000fe400078e00ff */
[----:B------:R-:W-:Y:S01]  /*29c0*/  FFMA.FTZ R244, R183, R248, R244 ;  /* 0x000000f8b7f47223 */ /* 0x000fe200000100f4 */
[----:B------:R-:W-:Y:S01]  /*29d0*/  IMAD.U32 R243, R243, 0x10000, RZ ;  /* 0x00010000f3f37824 */ /* 0x000fe200078e00ff */
[----:B------:R-:W-:Y:S01]  /*29e0*/  SHF.L.U32 R241, R241, 0x10, RZ ;  /* 0x00000010f1f17819 */ /* 0x000fe200000006ff */
[----:B------:R-:W-:Y:S01]  /*29f0*/  FFMA.FTZ R247, R130, R242, R247 ;  /* 0x000000f282f77223 */ /* 0x000fe200000100f7 */
[----:B------:R-:W4:Y:S01]  /*2a00*/  LDG.E.CONSTANT R248, desc[UR6][R6.64+0x2e0c] ;  /* 0x002e0c0606f87981 */ /* 0x000f22000c1e9900 */
[----:B------:R-:W-:Y:S01]  /*2a10*/  FFMA.FTZ R244, R187, R243, R244 ;  /* 0x000000f3bbf47223 */ /* 0x000fe200000100f4 */
[----:B------:R-:W-:-:S02]  /*2a20*/  IMAD.U32 R243, R232, 0x10000, RZ ;  /* 0x00010000e8f37824 */ /* 0x000fc400078e00ff */
[----:B------:R-:W4:Y:S01]  /*2a30*/  LDG.E.CONSTANT R242, desc[UR6][R6.64+0x20c] ;  /* 0x00020c0606f27981 */ /* 0x000f22000c1e9900 */
[----:B------:R-:W-:Y:S01]  /*2a40*/  FFMA.FTZ R246, R145, R241, R246 ;  /* 0x000000f191f67223 */ /* 0x000fe200000100f6 */
[----:B------:R-:W-:Y:S01]  /*2a50*/  FFMA.FTZ R245, R20, R243, R245 ;  /* 0x000000f314f57223 */ /* 0x000fe200000100f5 */
[----:B------:R-:W-:Y:S01]  /*2a60*/  PRMT R243, R232, 0x7632, R243 ;  /* 0x00007632e8f37816 */ /* 0x000fe200000000f3 */
[----:B------:R-:W4:Y:S01]  /*2a70*/  LDG.E.CONSTANT R241, desc[UR6][R6.64+0xc] ;  /* 0x00000c0606f17981 */ /* 0x000f22000c1e9900 */
[----:B------:R-:W-:-:S04]  /*2a80*/  PRMT R232, R233, 0x7632, R232 ;  /* 0x00007632e9e87816 */ /* 0x000fc800000000e8 */
[----:B------:R-:W-:-:S05]  /*2a90*/  SHF.L.U32 R232, R232, 0x10, RZ ;  /* 0x00000010e8e87819 */ /* 0x000fca00000006ff */
[----:B------:R-:W-:Y:S02]  /*2aa0*/  FFMA.FTZ R246, R153, R232, R246 ;  /* 0x000000e899f67223 */ /* 0x000fe400000100f6 */
[----:B------:R-:W4:Y:S01]  /*2ab0*/  LDG.E.CONSTANT R232, desc[UR6][R6.64+0x40c] ;  /* 0x00040c0606e87981 */ /* 0x000f22000c1e9900 */
[----:B------:R-:W-:-:S04]  /*2ac0*/  IMAD.U32 R233, R233, 0x10000, RZ ;  /* 0x00010000e9e97824 */ /* 0x000fc800078e00ff */
[----:B------:R-:W-:Y:S01]  /*2ad0*/  FFMA.FTZ R247, R138, R233, R247 ;  /* 0x000000e98af77223 */ /* 0x000fe200000100f7 */
[----:B------:R-:W-:-:S04]  /*2ae0*/  IMAD.U32 R233, R4, 0x10000, RZ ;  /* 0x0001000004e97824 */ /* 0x000fc800078e00ff */
[----:B------:R-:W-:Y:S01]  /*2af0*/  FFMA.FTZ R245, R24, R233, R245 ;  /* 0x000000e918f57223 */ /* 0x000fe200000100f5 */
[----:B------:R-:W-:Y:S02]  /*2b00*/  PRMT R233, R4, 0x7632, R233 ;  /* 0x0000763204e97816 */ /* 0x000fe400000000e9 */
[C---:B------:R-:W-:Y:S01]  /*2b10*/  PRMT R4, R5.reuse, 0x7632, R4 ;  /* 0x0000763205047816 */ /* 0x040fe20000000004 */
[----:B------:R-:W-:-:S04]  /*2b20*/  IMAD.U32 R5, R5, 0x10000, RZ ;  /* 0x0001000005057824 */ /* 0x000fc800078e00ff */
[----:B------:R-:W-:Y:S01]  /*2b30*/  FFMA.FTZ R247, R146, R5, R247 ;  /* 0x0000000592f77223 */ /* 0x000fe200000100f7 */
[----:B------:R-:W-:Y:S01]  /*2b40*/  IMAD.U32 R5, R8, 0x10000, RZ ;  /* 0x0001000008057824 */ /* 0x000fe200078e00ff */
[----:B------:R-:W-:-:S03]  /*2b50*/  SHF.L.U32 R4, R4, 0x10, RZ ;  /* 0x0000001004047819 */ /* 0x000fc600000006ff */
[----:B------:R-:W-:Y:S01]  /*2b60*/  FFMA.FTZ R245, R192, R5, R245 ;  /* 0x00000005c0f57223 */ /* 0x000fe200000100f5 */
[----:B------:R-:W-:Y:S01]  /*2b70*/  PRMT R5, R9, 0x7632, R5 ;  /* 0x0000763209057816 */ /* 0x000fe20000000005 */
[----:B------:R-:W-:-:S03]  /*2b80*/  FFMA.FTZ R4, R161, R4, R246 ;  /* 0x00000004a1047223 */ /* 0x000fc600000100f6 */
[----:B------:R-:W-:-:S05]  /*2b90*/  SHF.L.U32 R5, R5, 0x10, RZ ;  /* 0x0000001005057819 */ /* 0x000fca00000006ff */
[----:B------:R-:W-:Y:S01]  /*2ba0*/  FFMA.FTZ R5, R169, R5, R4 ;  /* 0x00000005a9057223 */ /* 0x000fe20000010004 */
[----:B------:R-:W-:-:S04]  /*2bb0*/  IMAD.U32 R4, R217, 0x10000, RZ ;  /* 0x00010000d9047824 */ /* 0x000fc800078e00ff */
[----:B------:R-:W-:Y:S01]  /*2bc0*/  FFMA.FTZ R245, R200, R4, R245 ;  /* 0x00000004c8f57223 */ /* 0x000fe200000100f5 */
[----:B------:R-:W-:-:S04]  /*2bd0*/  PRMT R4, R218, 0x7632, R4 ;  /* 0x00007632da047816 */ /* 0x000fc80000000004 */
[----:B------:R-:W-:Y:S01]  /*2be0*/  SHF.L.U32 R4, R4, 0x10, RZ ;  /* 0x0000001004047819 */ /* 0x000fe200000006ff */
[----:B------:R-:W-:-:S04]  /*2bf0*/  IMAD.U32 R243, R243, 0x10000, RZ ;  /* 0x00010000f3f37824 */ /* 0x000fc800078e00ff */
[----:B------:R-:W-:Y:S01]  /*2c00*/  FFMA.FTZ R5, R176, R4, R5 ;  /* 0x00000004b0057223 */ /* 0x000fe20000010005 */
[----:B------:R-:W-:Y:S01]  /*2c10*/  PRMT R4, R219, 0x7632, R4 ;  /* 0x00007632db047816 */ /* 0x000fe20000000004 */
[----:B------:R-:W-:Y:S01]  /*2c20*/  IMAD.U32 R9, R9, 0x10000, RZ ;  /* 0x0001000009097824 */ /* 0x000fe200078e00ff */
[----:B------:R-:W-:Y:S01]  /*2c30*/  PRMT R8, R8, 0x7632, R8 ;  /* 0x0000763208087816 */ /* 0x000fe20000000008 */
[----:B------:R-:W-:Y:S01]  /*2c40*/  FFMA.FTZ R244, R191, R243, R244 ;  /* 0x000000f3bff47223 */ /* 0x000fe200000100f4 */
[----:B------:R-:W-:Y:S02]  /*2c50*/  IMAD.U32 R233, R233, 0x10000, RZ ;  /* 0x00010000e9e97824 */ /* 0x000fe400078e00ff */
[----:B------:R-:W-:Y:S01]  /*2c60*/  FFMA.FTZ R9, R154, R9, R247 ;  /* 0x000000099a097223 */ /* 0x000fe200000100f7 */
[----:B------:R-:W-:Y:S01]  /*2c70*/  IMAD.U32 R4, R4, 0x10000, RZ ;  /* 0x0001000004047824 */ /* 0x000fe200078e00ff */
[----:B------:R-:W-:Y:S01]  /*2c80*/  PRMT R217, R217, 0x7632, R217 ;  /* 0x00007632d9d97816 */ /* 0x000fe200000000d9 */
[----:B------:R-:W-:-:S02]  /*2c90*/  IMAD.U32 R218, R218, 0x10000, RZ ;  /* 0x00010000dada7824 */ /* 0x000fc400078e00ff */
[----:B------:R-:W-:Y:S01]  /*2ca0*/  FFMA.FTZ R244, R199, R233, R244 ;  /* 0x000000e9c7f47223 */ /* 0x000fe200000100f4 */
[----:B------:R-:W-:Y:S02]  /*2cb0*/  IMAD.U32 R8, R8, 0x10000, RZ ;  /* 0x0001000008087824 */ /* 0x000fe400078e00ff */
[----:B------:R-:W-:Y:S01]  /*2cc0*/  FFMA.FTZ R5, R180, R4, R5 ;  /* 0x00000004b4057223 */ /* 0x000fe20000010005 */
[----:B------:R-:W-:Y:S01]  /*2cd0*/  FFMA.FTZ R9, R162, R218, R9 ;  /* 0x000000daa2097223 */ /* 0x000fe20000010009 */
[----:B------:R-:W-:Y:S01]  /*2ce0*/  IMAD.U32 R219, R219, 0x10000, RZ ;  /* 0x00010000dbdb7824 */ /* 0x000fe200078e00ff */
[----:B------:R-:W-:Y:S01]  /*2cf0*/  PRMT R4, R220, 0x7632, R4 ;  /* 0x00007632dc047816 */ /* 0x000fe20000000004 */
[----:B------:R-:W-:Y:S01]  /*2d00*/  FFMA.FTZ R233, R209, R8, R244 ;  /* 0x00000008d1e97223 */ /* 0x000fe200000100f4 */
[----:B------:R-:W4:Y:S01]  /*2d10*/  LDG.E.CONSTANT R247, desc[UR6][R6.64+0x240c] ;  /* 0x00240c0606f77981 */ /* 0x000f22000c1e9900 */
[----:B------:R-:W-:Y:S01]  /*2d20*/  FFMA.FTZ R244, R170, R219, R9 ;  /* 0x000000dbaaf47223 */ /* 0x000fe20000010009 */
[----:B------:R-:W-:Y:S01]  /*2d30*/  SHF.L.U32 R218, R4, 0x10, RZ ;  /* 0x0000001004da7819 */ /* 0x000fe200000006ff */
[C---:B------:R-:W-:Y:S01]  /*2d40*/  IMAD.U32 R9, R222.reuse, 0x10000, RZ ;  /* 0x00010000de097824 */ /* 0x040fe200078e00ff */
[----:B------:R-:W-:Y:S01]  /*2d50*/  PRMT R4, R221, 0x7632, R4 ;  /* 0x00007632dd047816 */ /* 0x000fe20000000004 */
[----:B------:R-:W-:Y:S01]  /*2d60*/  IMAD.U32 R217, R217, 0x10000, RZ ;  /* 0x00010000d9d97824 */ /* 0x000fe200078e00ff */
[----:B------:R-:W-:Y:S01]  /*2d70*/  PRMT R222, R222, 0x7632, R222 ;  /* 0x00007632dede7816 */ /* 0x000fe200000000de */
[----:B------:R-:W-:Y:S01]  /*2d80*/  FFMA.FTZ R244, R13, R9, R244 ;  /* 0x000000090df47223 */ /* 0x000fe200000100f4 */
[----:B------:R-:W-:Y:S01]  /*2d90*/  FMUL.FTZ R218, R73, R218 ;  /* 0x000000da49da7220 */ /* 0x000fe20000410000 */
[----:B------:R-:W-:Y:S01]  /*2da0*/  IMAD.U32 R4, R4, 0x10000, RZ ;  /* 0x0001000004047824 */ /* 0x000fe200078e00ff */
[----:B------:R-:W-:Y:S01]  /*2db0*/  PRMT R9, R223, 0x7632, R9 ;  /* 0x00007632df097816 */ /* 0x000fe20000000009 */
[----:B------:R-:W-:Y:S01]  /*2dc0*/  FFMA.FTZ R8, R214, R217, R233 ;  /* 0x000000d9d6087223 */ /* 0x000fe200000100e9 */
[----:B------:R-:W-:Y:S01]  /*2dd0*/  SHF.L.U32 R222, R222, 0x10, RZ ;  /* 0x00000010dede7819 */ /* 0x000fe200000006ff */
[----:B------:R-:W-:-:S02]  /*2de0*/  IMAD.U32 R220, R220, 0x10000, RZ ;  /* 0x00010000dcdc7824 */ /* 0x000fc400078e00ff */
[----:B------:R-:W-:Y:S01]  /*2df0*/  FFMA.FTZ R4, R69, R4, R218 ;  /* 0x0000000445047223 */ /* 0x000fe200000100da */
[----:B------:R-:W-:Y:S02]  /*2e00*/  IMAD.U32 R9, R9, 0x10000, RZ ;  /* 0x0001000009097824 */ /* 0x000fe400078e00ff */
[----:B------:R-:W-:Y:S01]  /*2e10*/  FADD.FTZ R233, R245, R8 ;  /* 0x00000008f5e97221 */ /* 0x000fe20000010000 */
[----:B------:R-:W-:Y:S02]  /*2e20*/  IMAD.U32 R8, R221, 0x10000, RZ ;  /* 0x00010000dd087824 */ /* 0x000fe400078e00ff */
[----:B------:R-:W-:Y:S01]  /*2e30*/  FMUL.FTZ R220, R45, R220 ;  /* 0x000000dc2ddc7220 */ /* 0x000fe20000410000 */
[----:B------:R-:W-:Y:S01]  /*2e40*/  FFMA.FTZ R217, R184, R222, R5 ;  /* 0x000000deb8d97223 */ /* 0x000fe20000010005 */
[C---:B------:R-:W-:Y:S02]  /*2e50*/  IMAD.U32 R5, R224.reuse, 0x10000, RZ ;  /* 0x00010000e0057824 */ /* 0x040fe400078e00ff */
[----:B------:R-:W-:Y:S01]  /*2e60*/  FFMA.FTZ R218, R77, R9, R4 ;  /* 0x000000094dda7223 */ /* 0x000fe20000010004 */
[----:B------:R-:W-:Y:S01]  /*2e70*/  PRMT R224, R224, 0x7632, R224 ;  /* 0x00007632e0e07816 */ /* 0x000fe200000000e0 */
[----:B------:R-:W4:Y:S01]  /*2e80*/  LDG.E.CONSTANT R4, desc[UR6][R6.64+0x1a08] ;  /* 0x001a080606047981 */ /* 0x000f22000c1e9900 */
[----:B------:R-:W-:Y:S01]  /*2e90*/  FFMA.FTZ R8, R41, R8, R220 ;  /* 0x0000000829087223 */ /* 0x000fe200000100dc */
[----:B------:R-:W-:Y:S01]  /*2ea0*/  IMAD.U32 R223, R223, 0x10000, RZ ;  /* 0x00010000dfdf7824 */ /* 0x000fe200078e00ff */
[----:B------:R-:W-:Y:S01]  /*2eb0*/  SHF.L.U32 R220, R224, 0x10, RZ ;  /* 0x00000010e0dc7819 */ /* 0x000fe200000006ff */
[----:B------:R-:W-:Y:S01]  /*2ec0*/  FFMA.FTZ R244, R17, R5, R244 ;  /* 0x0000000511f47223 */ /* 0x000fe200000100f4 */
[----:B------:R-:W-:Y:S01]  /*2ed0*/  PRMT R9, R225, 0x7632, R9 ;  /* 0x00007632e1097816 */ /* 0x000fe20000000009 */
[----:B------:R-:W-:Y:S01]  /*2ee0*/  FFMA.FTZ R8, R49, R223, R8 ;  /* 0x000000df31087223 */ /* 0x000fe20000010008 */
[----:B------:R-:W-:Y:S01]  /*2ef0*/  IMAD.U32 R225, R225, 0x10000, RZ ;  /* 0x00010000e1e17824 */ /* 0x000fe200078e00ff */
[----:B------:R-:W4:Y:S01]  /*2f00*/  LDG.E.CONSTANT R5, desc[UR6][R6.64+0x60c] ;  /* 0x00060c0606057981 */ /* 0x000f22000c1e9900 */
[----:B------:R-:W-:Y:S01]  /*2f10*/  FFMA.FTZ R220, R188, R220, R217 ;  /* 0x000000dcbcdc7223 */ /* 0x000fe200000100d9 */
[----:B------:R-:W-:-:S02]  /*2f20*/  IMAD.U32 R217, R226, 0x10000, RZ ;  /* 0x00010000e2d97824 */ /* 0x000fc400078e00ff */
[----:B------:R-:W-:Y:S01]  /*2f30*/  FFMA.FTZ R8, R53, R225, R8 ;  /* 0x000000e135087223 */ /* 0x000fe20000010008 */
[----:B------:R-:W-:Y:S01]  /*2f40*/  IMAD.U32 R9, R9, 0x10000, RZ ;  /* 0x0001000009097824 */ /* 0x000fe200078e00ff */
[----:B------:R-:W-:Y:S02]  /*2f50*/  PRMT R226, R226, 0x7632, R226 ;  /* 0x00007632e2e27816 */ /* 0x000fe400000000e2 */
[----:B------:R-:W-:Y:S01]  /*2f60*/  FFMA.FTZ R222, R57, R217, R8 ;  /* 0x000000d939de7223 */ /* 0x000fe20000010008 */
[----:B------:R-:W-:Y:S01]  /*2f70*/  SHF.L.U32 R217, R227, 0x10, RZ ;  /* 0x00000010e3d97819 */ /* 0x000fe200000006ff */
[----:B------:R-:W-:Y:S01]  /*2f80*/  FFMA.FTZ R218, R81, R9, R218 ;  /* 0x0000000951da7223 */ /* 0x000fe200000100da */
[----:B------:R-:W-:Y:S01]  /*2f90*/  IMAD.U32 R226, R226, 0x10000, RZ ;  /* 0x00010000e2e27824 */ /* 0x000fe200078e00ff */
[----:B------:R-:W4:Y:S02]  /*2fa0*/  LDG.E.CONSTANT R9, desc[UR6][R6.64+0x1c08] ;  /* 0x001c080606097981 */ /* 0x000f24000c1e9900 */
[----:B------:R-:W-:-:S02]  /*2fb0*/  FFMA.FTZ R244, R21, R217, R244 ;  /* 0x000000d915f47223 */ /* 0x000fc400000100f4 */
[----:B------:R-:W4:Y:S01]  /*2fc0*/  LDG.E.CONSTANT R217, desc[UR6][R6.64+0x1e08] ;  /* 0x001e080606d97981 */ /* 0x000f22000c1e9900 */
[----:B------:R-:W-:-:S03]  /*2fd0*/  PRMT R227, R227, 0x7632, R227 ;  /* 0x00007632e3e37816 */ /* 0x000fc600000000e3 */
[----:B------:R-:W4:Y:S01]  /*2fe0*/  LDG.E.CONSTANT R8, desc[UR6][R6.64+0x80c] ;  /* 0x00080c0606087981 */ /* 0x000f22000c1e9900 */
[----:B------:R-:W-:Y:S01]  /*2ff0*/  FFMA.FTZ R226, R85, R226, R218 ;  /* 0x000000e255e27223 */ /* 0x000fe200000100da */
[----:B------:R-:W-:Y:S02]  /*3000*/  PRMT R219, R228, 0x7632, R219 ;  /* 0x00007632e4db7816 */ /* 0x000fe400000000db */
[----:B------:R-:W4:Y:S01]  /*3010*/  LDG.E.CONSTANT R218, desc[UR6][R6.64+0xa0c] ;  /* 0x000a0c0606da7981 */ /* 0x000f22000c1e9900 */
[----:B------:R-:W-:Y:S01]  /*3020*/  IMAD.U32 R227, R227, 0x10000, RZ ;  /* 0x00010000e3e37824 */ /* 0x000fe200078e00ff */
[----:B------:R-:W-:-:S03]  /*3030*/  SHF.L.U32 R219, R219, 0x10, RZ ;  /* 0x00000010dbdb7819 */ /* 0x000fc600000006ff */
[----:B------:R-:W-:Y:S01]  /*3040*/  FFMA.FTZ R246, R193, R227, R220 ;  /* 0x000000e3c1f67223 */ /* 0x000fe200000100dc */
[----:B------:R-:W-:Y:S02]  /*3050*/  IMAD.U32 R220, R229, 0x10000, RZ ;  /* 0x00010000e5dc7824 */ /* 0x000fe400078e00ff */
[----:B------:R-:W-:Y:S02]  /*3060*/  FFMA.FTZ R224, R91, R219, R226 ;  /* 0x000000db5be07223 */ /* 0x000fe400000100e2 */
[----:B------:R-:W4:Y:S01]  /*3070*/  LDG.E.CONSTANT R219, desc[UR6][R6.64+0x2008] ;  /* 0x0020080606db7981 */ /* 0x000f22000c1e9900 */
[----:B------:R-:W-:Y:S01]  /*3080*/  FFMA.FTZ R227, R25, R220, R244 ;  /* 0x000000dc19e37223 */ /* 0x000fe200000100f4 */
[----:B------:R-:W-:Y:S01]  /*3090*/  IMAD.U32 R228, R228, 0x10000, RZ ;  /* 0x00010000e4e47824 */ /* 0x000fe200078e00ff */
[C---:B------:R-:W-:Y:S01]  /*30a0*/  PRMT R221, R230.reuse, 0x7632, R221 ;  /* 0x00007632e6dd7816 */ /* 0x040fe200000000dd */
[----:B------:R-:W4:Y:S01]  /*30b0*/  LDG.E.CONSTANT R220, desc[UR6][R6.64+0xc0c] ;  /* 0x000c0c0606dc7981 */ /* 0x000f22000c1e9900 */
[----:B------:R-:W-:-:S02]  /*30c0*/  IMAD.U32 R230, R230, 0x10000, RZ ;  /* 0x00010000e6e67824 */ /* 0x000fc400078e00ff */
[----:B------:R-:W-:Y:S01]  /*30d0*/  FFMA.FTZ R222, R61, R228, R222 ;  /* 0x000000e43dde7223 */ /* 0x000fe200000100de */
[----:B------:R-:W-:-:S03]  /*30e0*/  SHF.L.U32 R221, R221, 0x10, RZ ;  /* 0x00000010dddd7819 */ /* 0x000fc600000006ff */
[----:B------:R-:W-:Y:S01]  /*30f0*/  FFMA.FTZ R223, R65, R230, R222 ;  /* 0x000000e641df7223 */ /* 0x000fe200000100de */
[----:B------:R-:W-:Y:S02]  /*3100*/  IMAD.U32 R222, R231, 0x10000, RZ ;  /* 0x00010000e7de7824 */ /* 0x000fe400078e00ff */
[----:B------:R-:W-:Y:S02]  /*3110*/  FFMA.FTZ R224, R99, R221, R224 ;  /* 0x000000dd63e07223 */ /* 0x000fe400000100e0 */
[----:B------:R-:W4:Y:S01]  /*3120*/  LDG.E.CONSTANT R221, desc[UR6][R6.64+0x2208] ;  /* 0x0022080606dd7981 */ /* 0x000f22000c1e9900 */
[----:B------:R-:W-:-:S03]  /*3130*/  FFMA.FTZ R225, R92, R222, R223 ;  /* 0x000000de5ce17223 */ /* 0x000fc600000100df */
[----:B------:R-:W4:Y:S01]  /*3140*/  LDG.E.CONSTANT R222, desc[UR6][R6.64+0xe0c] ;  /* 0x000e0c0606de7981 */ /* 0x000f22000c1e9900 */
[----:B------:R-:W-:Y:S01]  /*3150*/  IMAD.U32 R223, R234, 0x10000, RZ ;  /* 0x00010000eadf7824 */ /* 0x000fe200078e00ff */
[----:B------:R-:W-:Y:S02]  /*3160*/  PRMT R231, R231, 0x7632, R231 ;  /* 0x00007632e7e77816 */ /* 0x000fe400000000e7 */
[----:B------:R-:W-:Y:S01]  /*3170*/  PRMT R229, R229, 0x7632, R229 ;  /* 0x00007632e5e57816 */ /* 0x000fe200000000e5 */
[----:B------:R-:W-:Y:S02]  /*3180*/  FFMA.FTZ R243, R194, R223, R227 ;  /* 0x000000dfc2f37223 */ /* 0x000fe400000100e3 */
[----:B------:R-:W-:Y:S01]  /*3190*/  IMAD.U32 R231, R231, 0x10000, RZ ;  /* 0x00010000e7e77824 */ /* 0x000fe200078e00ff */
[----:B------:R-:W4:Y:S01]  /*31a0*/  LDG.E.CONSTANT R223, desc[UR6][R6.64+0x2408] ;  /* 0x0024080606df7981 */ /* 0x000f22000c1e9900 */
[----:B------:R-:W-:Y:S01]  /*31b0*/  PRMT R234, R234, 0x7632, R234 ;  /* 0x00007632eaea7816 */ /* 0x000fe200000000ea */
[----:B------:R-:W-:-:S02]  /*31c0*/  IMAD.U32 R226, R229, 0x10000, RZ ;  /* 0x00010000e5e27824 */ /* 0x000fc400078e00ff */
[----:B------:R-:W-:Y:S02]  /*31d0*/  FFMA.FTZ R228, R107, R231, R224 ;  /* 0x000000e76be47223 */ /* 0x000fe400000100e0 */
[----:B------:R-:W4:Y:S01]  /*31e0*/  LDG.E.CONSTANT R224, desc[UR6][R6.64+0x100c] ;  /* 0x00100c0606e07981 */ /* 0x000f22000c1e9900 */
[----:B------:R-:W-:Y:S01]  /*31f0*/  SHF.L.U32 R234, R234, 0x10, RZ ;  /* 0x00000010eaea7819 */ /* 0x000fe200000006ff */
[----:B------:R-:W-:Y:S01]  /*3200*/  FFMA.FTZ R226, R201, R226, R246 ;  /* 0x000000e2c9e27223 */ /* 0x000fe200000100f6 */
[C---:B------:R-:W-:Y:S01]  /*3210*/  PRMT R227, R235.reuse, 0x7632, R227 ;  /* 0x00007632ebe37816 */ /* 0x040fe200000000e3 */
[----:B------:R-:W-:Y:S01]  /*3220*/  IMAD.U32 R235, R235, 0x10000, RZ ;  /* 0x00010000ebeb7824 */ /* 0x000fe200078e00ff */
[----:B------:R-:W4:Y:S01]  /*3230*/  LDG.E.CONSTANT R246, desc[UR6][R6.64+0x220c] ;  /* 0x00220c0606f67981 */ /* 0x000f22000c1e9900 */
[----:B------:R-:W-:Y:S01]  /*3240*/  FFMA.FTZ R234, R211, R234, R226 ;  /* 0x000000ead3ea7223 */ /* 0x000fe200000100e2 */
[----:B------:R-:W-:Y:S02]  /*3250*/  IMAD.U32 R226, R236, 0x10000, RZ ;  /* 0x00010000ece27824 */ /* 0x000fe400078e00ff */
[----:B------:R-:W-:Y:S01]  /*3260*/  FFMA.FTZ R229, R100, R235, R225 ;  /* 0x000000eb64e57223 */ /* 0x000fe200000100e1 */
[----:B------:R-:W-:Y:S01]  /*3270*/  IMAD.U32 R227, R227, 0x10000, RZ ;  /* 0x00010000e3e37824 */ /* 0x000fe200078e00ff */
[----:B------:R-:W4:Y:S01]  /*3280*/  LDG.E.CONSTANT R225, desc[UR6][R6.64+0x2608] ;  /* 0x0026080606e17981 */ /* 0x000f22000c1e9900 */
[----:B------:R-:W-:-:S02]  /*3290*/  FFMA.FTZ R244, R202, R226, R243 ;  /* 0x000000e2caf47223 */ /* 0x000fc400000100f3 */
[----:B------:R-:W-:Y:S01]  /*32a0*/  FFMA.FTZ R228, R115, R227, R228 ;  /* 0x000000e373e47223 */ /* 0x000fe200000100e4 */
[C---:B------:R-:W-:Y:S01]  /*32b0*/  PRMT R227, R237.reuse, 0x7632, R227 ;  /* 0x00007632ede37816 */ /* 0x040fe200000000e3 */
[----:B------:R-:W4:Y:S01]  /*32c0*/  LDG.E.CONSTANT R226, desc[UR6][R6.64+0x120c] ;  /* 0x00120c0606e27981 */ /* 0x000f22000c1e9900 */
[----:B------:R-:W-:Y:S01]  /*32d0*/  PRMT R236, R236, 0x7632, R236 ;  /* 0x00007632ecec7816 */ /* 0x000fe200000000ec */
[----:B------:R-:W-:Y:S02]  /*32e0*/  IMAD.U32 R237, R237, 0x10000, RZ ;  /* 0x00010000eded7824 */ /* 0x000fe400078e00ff */
[----:B------:R-:W-:Y:S01]  /*32f0*/  IMAD.U32 R227, R227, 0x10000, RZ ;  /* 0x00010000e3e37824 */ /* 0x000fe200078e00ff */
[----:B------:R-:W-:Y:S01]  /*3300*/  SHF.L.U32 R235, R236, 0x10, RZ ;  /* 0x00000010eceb7819 */ /* 0x000fe200000006ff */
[----:B------:R-:W-:Y:S01]  /*3310*/  FFMA.FTZ R229, R108, R237, R229 ;  /* 0x000000ed6ce57223 */ /* 0x000fe200000100e5 */
[----:B------:R-:W-:Y:S01]  /*3320*/  PRMT R231, R238, 0x7632, R231 ;  /* 0x00007632eee77816 */ /* 0x000fe200000000e7 */
[----:B------:R-:W-:-:S02]  /*3330*/  FFMA.FTZ R230, R123, R227, R228 ;  /* 0x000000e37be67223 */ /* 0x000fc400000100e4 */
[----:B------:R-:W-:Y:S01]  /*3340*/  FFMA.FTZ R235, R215, R235, R234 ;  /* 0x000000ebd7eb7223 */ /* 0x000fe200000100ea */
[----:B------:R-:W4:Y:S01]  /*3350*/  LDG.E.CONSTANT R227, desc[UR6][R6.64+0x2808] ;  /* 0x0028080606e37981 */ /* 0x000f22000c1e9900 */
[----:B------:R-:W-:Y:S01]  /*3360*/  IMAD.U32 R234, R238, 0x10000, RZ ;  /* 0x00010000eeea7824 */ /* 0x000fe200078e00ff */
[----:B------:R-:W-:Y:S02]  /*3370*/  SHF.L.U32 R231, R231, 0x10, RZ ;  /* 0x00000010e7e77819 */ /* 0x000fe400000006ff */
[----:B------:R-:W4:Y:S01]  /*3380*/  LDG.E.CONSTANT R228, desc[UR6][R6.64+0x140c] ;  /* 0x00140c0606e47981 */ /* 0x000f22000c1e9900 */
[----:B------:R-:W-:Y:S01]  /*3390*/  FADD.FTZ R238, R244, R233 ;  /* 0x000000e9f4ee7221 */ /* 0x000fe20000010000 */
[----:B------:R-:W-:Y:S02]  /*33a0*/  FFMA.FTZ R233, R116, R234, R229 ;  /* 0x000000ea74e97223 */ /* 0x000fe400000100e5 */
[----:B------:R-:W4:Y:S01]  /*33b0*/  LDG.E.CONSTANT R229, desc[UR6][R6.64+0x160c] ;  /* 0x00160c0606e57981 */ /* 0x000f22000c1e9900 */
[----:B------:R-:W-:-:S03]  /*33c0*/  FFMA.FTZ R236, R131, R231, R230 ;  /* 0x000000e783ec7223 */ /* 0x000fc600000100e6 */
[----:B------:R-:W4:Y:S04]  /*33d0*/  LDG.E.CONSTANT R234, desc[UR6][R6.64+0x180c] ;  /* 0x00180c0606ea7981 */ /* 0x000f28000c1e9900 */
[----:B------:R-:W4:Y:S01]  /*33e0*/  LDG.E.CONSTANT R231, desc[UR6][R6.64+0x2a08] ;  /* 0x002a080606e77981 */ /* 0x000f22000c1e9900 */
[----:B------:R-:W-:-:S03]  /*33f0*/  FADD.FTZ R235, R235, R238 ;  /* 0x000000eeebeb7221 */ /* 0x000fc60000010000 */
[----:B------:R-:W4:Y:S01]  /*3400*/  LDG.E.CONSTANT R238, desc[UR6][R6.64+0x200c] ;  /* 0x00200c0606ee7981 */ /* 0x000f22000c1e9900 */
[C---:B--2---:R-:W-:Y:S01]  /*3410*/  IMAD.U32 R230, R239.reuse, 0x10000, RZ ;  /* 0x00010000efe67824 */ /* 0x044fe200078e00ff */
[----:B------:R-:W-:-:S03]  /*3420*/  PRMT R239, R239, 0x7632, R239 ;  /* 0x00007632efef7816 */ /* 0x000fc600000000ef */
[----:B------:R-:W-:Y:S02]  /*3430*/  FFMA.FTZ R237, R124, R230, R233 ;  /* 0x000000e67ced7223 */ /* 0x000fe400000100e9 */
[----:B------:R-:W2:Y:S01]  /*3440*/  LDG.E.CONSTANT R230, desc[UR6][R6.64+0x1a0c] ;  /* 0x001a0c0606e67981 */ /* 0x000ea2000c1e9900 */
[----:B------:R-:W-:-:S03]  /*3450*/  IMAD.U32 R239, R239, 0x10000, RZ ;  /* 0x00010000efef7824 */ /* 0x000fc600078e00ff */
[----:B------:R-:W2:Y:S01]  /*3460*/  LDG.E.CONSTANT R233, desc[UR6][R6.64+0x1c0c] ;  /* 0x001c0c0606e97981 */ /* 0x000ea2000c1e9900 */
[----:B------:R-:W-:-:S03]  /*3470*/  FFMA.FTZ R244, R139, R239, R236 ;  /* 0x000000ef8bf47223 */ /* 0x000fc600000100ec */
[----:B------:R-:W2:Y:S01]  /*3480*/  LDG.E.CONSTANT R236, desc[UR6][R6.64+0x2c08] ;  /* 0x002c080606ec7981 */ /* 0x000ea2000c1e9900 */
[C---:B---3--:R-:W-:Y:S01]  /*3490*/  PRMT R239, R240.reuse, 0x7632, R239 ;  /* 0x00007632f0ef7816 */ /* 0x048fe200000000ef */
[----:B------:R-:W-:-:S03]  /*34a0*/  IMAD.U32 R240, R240, 0x10000, RZ ;  /* 0x00010000f0f07824 */ /* 0x000fc600078e00ff */
[----:B------:R-:W-:Y:S01]  /*34b0*/  SHF.L.U32 R243, R239, 0x10, RZ ;  /* 0x00000010eff37819 */ /* 0x000fe200000006ff */
[----:B------:R-:W-:Y:S02]  /*34c0*/  FFMA.FTZ R239, R132, R240, R237 ;  /* 0x000000f084ef7223 */ /* 0x000fe400000100ed */
[----:B------:R-:W3:Y:S02]  /*34d0*/  LDG.E.CONSTANT R237, desc[UR6][R6.64+0x1e0c] ;  /* 0x001e0c0606ed7981 */ /* 0x000ee4000c1e9900 */
[--C-:B------:R-:W-:Y:S01]  /*34e0*/  FFMA.FTZ R240, R147, R243, R244.reuse ;  /* 0x000000f393f07223 */ /* 0x100fe200000100f4 */
[C---:B----4-:R-:W-:Y:S01]  /*34f0*/  PRMT R244, R242.reuse, 0x7632, R244 ;  /* 0x00007632f2f47816 */ /* 0x050fe200000000f4 */
[----:B------:R-:W-:Y:S01]  /*3500*/  IMAD.U32 R245, R242, 0x10000, RZ ;  /* 0x00010000f2f57824 */ /* 0x000fe200078e00ff */
[C---:B------:R-:W-:Y:S01]  /*3510*/  PRMT R243, R241.reuse, 0x7632, R243 ;  /* 0x00007632f1f37816 */ /* 0x040fe200000000f3 */
[----:B------:R-:W-:Y:S02]  /*3520*/  IMAD.U32 R241, R241, 0x10000, RZ ;  /* 0x00010000f1f17824 */ /* 0x000fe400078e00ff */
[----:B------:R-:W-:Y:S01]  /*3530*/  FMUL.FTZ R245, R46, R245 ;  /* 0x000000f52ef57220 */ /* 0x000fe20000410000 */
[----:B------:R-:W-:Y:S01]  /*3540*/  IMAD.U32 R249, R244, 0x10000, RZ ;  /* 0x00010000f4f97824 */ /* 0x000fe200078e00ff */
[----:B------:R-:W-:Y:S01]  /*3550*/  SHF.L.U32 R243, R243, 0x10, RZ ;  /* 0x00000010f3f37819 */ /* 0x000fe200000006ff */
[----:B------:R-:W4:Y:S02]  /*3560*/  LDG.E.CONSTANT R244, desc[UR6][R6.64+0x2e08] ;  /* 0x002e080606f47981 */ /* 0x000f24000c1e9900 */
[----:B------:R-:W-:Y:S01]  /*3570*/  FMUL.FTZ R251, R74, R249 ;  /* 0x000000f94afb7220 */ /* 0x000fe20000410000 */
[----:B------:R-:W-:-:S02]  /*3580*/  FFMA.FTZ R249, R42, R241, R245 ;  /* 0x000000f12af97223 */ /* 0x000fc400000100f5 */
[----:B------:R-:W4:Y:S01]  /*3590*/  LDG.E.CONSTANT R241, desc[UR6][R6.64+0x260c] ;  /* 0x00260c0606f17981 */ /* 0x000f22000c1e9900 */
[----:B------:R-:W-:-:S03]  /*35a0*/  IMAD.U32 R242, R232, 0x10000, RZ ;  /* 0x00010000e8f27824 */ /* 0x000fc600078e00ff */
[----:B------:R-:W4:Y:S01]  /*35b0*/  LDG.E.CONSTANT R245, desc[UR6][R6.64+0x280c] ;  /* 0x00280c0606f57981 */ /* 0x000f22000c1e9900 */
[----:B------:R-:W-:-:S03]  /*35c0*/  FFMA.FTZ R249, R50, R242, R249 ;  /* 0x000000f232f97223 */ /* 0x000fc600000100f9 */
[----:B------:R-:W4:Y:S01]  /*35d0*/  LDG.E.CONSTANT R242, desc[UR6][R6.64+0x2a0c] ;  /* 0x002a0c0606f27981 */ /* 0x000f22000c1e9900 */
[----:B------:R-:W-:-:S03]  /*35e0*/  FFMA.FTZ R251, R70, R243, R251 ;  /* 0x000000f346fb7223 */ /* 0x000fc600000100fb */
[----:B------:R0:W4:Y:S01]  /*35f0*/  LDG.E.CONSTANT R243, desc[UR6][R6.64+0x2c0c] ;  /* 0x002c0c0606f37981 */ /* 0x000122000c1e9900 */
[----:B------:R-:W-:-:S05]  /*3600*/  PRMT R232, R232, 0x7632, R232 ;  /* 0x00007632e8e87816 */ /* 0x000fca00000000e8 */
[----:B------:R-:W-:-:S04]  /*3610*/  IMAD.U32 R232, R232, 0x10000, RZ ;  /* 0x00010000e8e87824 */ /* 0x000fc800078e00ff */
[----:B------:R-:W-:Y:S01]  /*3620*/  FFMA.FTZ R251, R78, R232, R251 ;  /* 0x000000e84efb7223 */ /* 0x000fe200000100fb */
[----:B------:R-:W-:-:S04]  /*3630*/  IMAD.U32 R232, R4, 0x10000, RZ ;  /* 0x0001000004e87824 */ /* 0x000fc800078e00ff */
[----:B------:R-:W-:Y:S01]  /*3640*/  FFMA.FTZ R239, R140, R232, R239 ;  /* 0x000000e88cef7223 */ /* 0x000fe200000100ef */
[----:B------:R-:W-:Y:S02]  /*3650*/  PRMT R232, R4, 0x7632, R232 ;  /* 0x0000763204e87816 */ /* 0x000fe400000000e8 */
[C---:B------:R-:W-:Y:S01]  /*3660*/  PRMT R4, R5.reuse, 0x7632, R4 ;  /* 0x0000763205047816 */ /* 0x040fe20000000004 */
[----:B------:R-:W-:-:S04]  /*3670*/  IMAD.U32 R5, R5, 0x10000, RZ ;  /* 0x0001000005057824 */ /* 0x000fc800078e00ff */
[----:B------:R-:W-:-:S04]  /*3680*/  IMAD.U32 R4, R4, 0x10000, RZ ;  /* 0x0001000004047824 */ /* 0x000fc800078e00ff */
[----:B------:R-:W-:Y:S01]  /*3690*/  FFMA.FTZ R251, R82, R4, R251 ;  /* 0x0000000452fb7223 */ /* 0x000fe200000100fb */
[----:B------:R-:W-:Y:S02]  /*36a0*/  IMAD.U32 R4, R9, 0x10000, RZ ;  /* 0x0001000009047824 */ /* 0x000fe400078e00ff */
[----:B------:R-:W-:Y:S02]  /*36b0*/  FFMA.FTZ R249, R54, R5, R249 ;  /* 0x0000000536f97223 */ /* 0x000fe400000100f9 */
[----:B------:R-:W-:Y:S01]  /*36c0*/  FFMA.FTZ R239, R148, R4, R239 ;  /* 0x0000000494ef7223 */ /* 0x000fe200000100ef */
[----:B------:R-:W-:Y:S01]  /*36d0*/  IMAD.U32 R5, R217, 0x10000, RZ ;  /* 0x00010000d9057824 */ /* 0x000fe200078e00ff */
[----:B------:R-:W-:-:S03]  /*36e0*/  PRMT R4, R8, 0x7632, R4 ;  /* 0x0000763208047816 */ /* 0x000fc60000000004 */
[----:B------:R-:W-:Y:S01]  /*36f0*/  FFMA.FTZ R239, R156, R5, R239 ;  /* 0x000000059cef7223 */ /* 0x000fe200000100ef */
[----:B------:R-:W-:Y:S01]  /*3700*/  PRMT R5, R218, 0x7632, R5 ;  /* 0x00007632da057816 */ /* 0x000fe20000000005 */
[----:B------:R-:W-:-:S04]  /*3710*/  IMAD.U32 R4, R4, 0x10000, RZ ;  /* 0x0001000004047824 */ /* 0x000fc800078e00ff */
[----:B------:R-:W-:Y:S01]  /*3720*/  FFMA.FTZ R4, R86, R4, R251 ;  /* 0x0000000456047223 */ /* 0x000fe200000100fb */
[----:B------:R-:W-:-:S04]  /*3730*/  IMAD.U32 R5, R5, 0x10000, RZ ;  /* 0x0001000005057824 */ /* 0x000fc800078e00ff */
[----:B------:R-:W-:Y:S01]  /*3740*/  FFMA.FTZ R4, R93, R5, R4 ;  /* 0x000000055d047223 */ /* 0x000fe20000010004 */
[----:B------:R-:W-:-:S04]  /*3750*/  IMAD.U32 R5, R219, 0x10000, RZ ;  /* 0x00010000db057824 */ /* 0x000fc800078e00ff */
[----:B------:R-:W-:Y:S01]  /*3760*/  FFMA.FTZ R239, R164, R5, R239 ;  /* 0x00000005a4ef7223 */ /* 0x000fe200000100ef */
[----:B------:R-:W-:-:S05]  /*3770*/  PRMT R5, R220, 0x7632, R5 ;  /* 0x00007632dc057816 */ /* 0x000fca0000000005 */
        /* <DEDUP_REMOVED lines=12> */
[----:B------:R-:W-:Y:S01]  /*3840*/  IMAD.U32 R5, R225, 0x10000, RZ ;  /* 0x00010000e1057824 */ /* 0x000fe200078e00ff */
[----:B------:R-:W-:Y:S01]  /*3850*/  SHF.L.U32 R232, R232, 0x10, RZ ;  /* 0x00000010e8e87819 */ /* 0x000fe200000006ff */
[----:B------:R-:W-:Y:S01]  /*3860*/  IMAD.U32 R8, R8, 0x10000, RZ ;  /* 0x0001000008087824 */ /* 0x000fe200078e00ff */
[----:B------:R-:W-:Y:S01]  /*3870*/  PRMT R9, R9, 0x7632, R9 ;  /* 0x0000763209097816 */ /* 0x000fe20000000009 */
[----:B------:R-:W-:Y:S01]  /*3880*/  FFMA.FTZ R239, R18, R5, R239 ;  /* 0x0000000512ef7223 */ /* 0x000fe200000100ef */
[----:B------:R-:W-:Y:S01]  /*3890*/  PRMT R5, R226, 0x7632, R5 ;  /* 0x00007632e2057816 */ /* 0x000fe20000000005 */
[----:B------:R-:W-:Y:S01]  /*38a0*/  FFMA.FTZ R249, R58, R8, R249 ;  /* 0x000000083af97223 */ /* 0x000fe200000100f9 */
[----:B------:R-:W-:Y:S01]  /*38b0*/  SHF.L.U32 R9, R9, 0x10, RZ ;  /* 0x0000001009097819 */ /* 0x000fe200000006ff */
[----:B------:R-:W-:Y:S01]  /*38c0*/  IMAD.U32 R218, R218, 0x10000, RZ ;  /* 0x00010000dada7824 */ /* 0x000fe200078e00ff */
[----:B------:R-:W-:Y:S01]  /*38d0*/  PRMT R217, R217, 0x7632, R217 ;  /* 0x00007632d9d97816 */ /* 0x000fe200000000d9 */
[----:B------:R-:W-:Y:S01]  /*38e0*/  FFMA.FTZ R240, R155, R232, R240 ;  /* 0x000000e89bf07223 */ /* 0x000fe200000100f0 */
[----:B------:R-:W-:-:S02]  /*38f0*/  IMAD.U32 R5, R5, 0x10000, RZ ;  /* 0x0001000005057824 */ /* 0x000fc400078e00ff */
[----:B------:R-:W-:Y:S01]  /*3900*/  FFMA.FTZ R249, R62, R218, R249 ;  /* 0x000000da3ef97223 */ /* 0x000fe200000100f9 */
[----:B------:R-:W-:Y:S01]  /*3910*/  SHF.L.U32 R217, R217, 0x10, RZ ;  /* 0x00000010d9d97819 */ /* 0x000fe200000006ff */
[----:B------:R-:W-:Y:S01]  /*3920*/  IMAD.U32 R220, R220, 0x10000, RZ ;  /* 0x00010000dcdc7824 */ /* 0x000fe200078e00ff */
[----:B------:R-:W-:Y:S01]  /*3930*/  PRMT R219, R219, 0x7632, R219 ;  /* 0x00007632dbdb7816 */ /* 0x000fe200000000db */
[----:B------:R-:W-:Y:S01]  /*3940*/  FFMA.FTZ R240, R163, R9, R240 ;  /* 0x00000009a3f07223 */ /* 0x000fe200000100f0 */
[----:B0-----:R-:W-:Y:S01]  /*3950*/  FFMA.FTZ R6, R125, R5, R4 ;  /* 0x000000057d067223 */ /* 0x001fe20000010004 */
[----:B------:R-:W-:Y:S01]  /*3960*/  IMAD.U32 R5, R227, 0x10000, RZ ;  /* 0x00010000e3057824 */ /* 0x000fe200078e00ff */
[----:B------:R-:W-:Y:S01]  /*3970*/  SHF.L.U32 R219, R219, 0x10, RZ ;  /* 0x00000010dbdb7819 */ /* 0x000fe200000006ff */
[----:B------:R-:W-:Y:S01]  /*3980*/  FFMA.FTZ R249, R66, R220, R249 ;  /* 0x000000dc42f97223 */ /* 0x000fe200000100f9 */
[----:B------:R-:W-:Y:S01]  /*3990*/  PRMT R221, R221, 0x7632, R221 ;  /* 0x00007632dddd7816 */ /* 0x000fe200000000dd */
[----:B------:R-:W-:Y:S01]  /*39a0*/  IMAD.U32 R222, R222, 0x10000, RZ ;  /* 0x00010000dede7824 */ /* 0x000fe200078e00ff */
[C---:B------:R-:W-:Y:S01]  /*39b0*/  SHF.L.U32 R4, R228.reuse, 0x10, RZ ;  /* 0x00000010e4047819 */ /* 0x040fe200000006ff */
[----:B------:R-:W-:Y:S01]  /*39c0*/  FFMA.FTZ R240, R171, R217, R240 ;  /* 0x000000d9abf07223 */ /* 0x000fe200000100f0 */
[----:B------:R-:W-:Y:S01]  /*39d0*/  PRMT R228, R228, 0x7632, R228 ;  /* 0x00007632e4e47816 */ /* 0x000fe200000000e4 */
[----:B------:R-:W-:Y:S01]  /*39e0*/  FFMA.FTZ R239, R22, R5, R239 ;  /* 0x0000000516ef7223 */ /* 0x000fe200000100ef */
[----:B------:R-:W-:Y:S01]  /*39f0*/  SHF.L.U32 R221, R221, 0x10, RZ ;  /* 0x00000010dddd7819 */ /* 0x000fe200000006ff */
[----:B------:R-:W-:Y:S01]  /*3a00*/  FFMA.FTZ R249, R94, R222, R249 ;  /* 0x000000de5ef97223 */ /* 0x000fe200000100f9 */
[----:B------:R-:W-:Y:S01]  /*3a10*/  PRMT R223, R223, 0x7632, R223 ;  /* 0x00007632dfdf7816 */ /* 0x000fe200000000df */
[----:B------:R-:W-:-:S02]  /*3a20*/  IMAD.U32 R224, R224, 0x10000, RZ ;  /* 0x00010000e0e07824 */ /* 0x000fc400078e00ff */
[----:B------:R-:W-:Y:S01]  /*3a30*/  FFMA.FTZ R240, R177, R219, R240 ;  /* 0x000000dbb1f07223 */ /* 0x000fe200000100f0 */
[C---:B------:R-:W-:Y:S01]  /*3a40*/  IMAD.U32 R5, R229.reuse, 0x10000, RZ ;  /* 0x00010000e5057824 */ /* 0x040fe200078e00ff */
[----:B------:R-:W-:Y:S01]  /*3a50*/  PRMT R229, R229, 0x7632, R229 ;  /* 0x00007632e5e57816 */ /* 0x000fe200000000e5 */
[----:B------:R-:W-:Y:S01]  /*3a60*/  IMAD.U32 R228, R228, 0x10000, RZ ;  /* 0x00010000e4e47824 */ /* 0x000fe200078e00ff */
[----:B------:R-:W-:Y:S01]  /*3a70*/  SHF.L.U32 R223, R223, 0x10, RZ ;  /* 0x00000010dfdf7819 */ /* 0x000fe200000006ff */
[----:B------:R-:W-:Y:S01]  /*3a80*/  FFMA.FTZ R249, R102, R224, R249 ;  /* 0x000000e066f97223 */ /* 0x000fe200000100f9 */
[----:B------:R-:W-:Y:S01]  /*3a90*/  PRMT R225, R225, 0x7632, R225 ;  /* 0x00007632e1e17816 */ /* 0x000fe200000000e1 */
[----:B------:R-:W-:Y:S02]  /*3aa0*/  IMAD.U32 R226, R226, 0x10000, RZ ;  /* 0x00010000e2e27824 */ /* 0x000fe400078e00ff */
[----:B------:R-:W-:Y:S01]  /*3ab0*/  FFMA.FTZ R240, R181, R221, R240 ;  /* 0x000000ddb5f07223 */ /* 0x000fe200000100f0 */
[----:B------:R-:W-:Y:S01]  /*3ac0*/  PRMT R7, R234, 0x7632, R7 ;  /* 0x00007632ea077816 */ /* 0x000fe20000000007 */
[----:B------:R-:W-:Y:S01]  /*3ad0*/  IMAD.U32 R8, R231, 0x10000, RZ ;  /* 0x00010000e7087824 */ /* 0x000fe200078e00ff */
[----:B------:R-:W-:Y:S01]  /*3ae0*/  SHF.L.U32 R229, R229, 0x10, RZ ;  /* 0x00000010e5e57819 */ /* 0x000fe200000006ff */
[----:B------:R-:W-:Y:S01]  /*3af0*/  FFMA.FTZ R6, R133, R228, R6 ;  /* 0x000000e485067223 */ /* 0x000fe20000010006 */
[----:B------:R-:W-:Y:S01]  /*3b00*/  SHF.L.U32 R225, R225, 0x10, RZ ;  /* 0x00000010e1e17819 */ /* 0x000fe200000006ff */
[----:B------:R-:W-:Y:S01]  /*3b10*/  FFMA.FTZ R249, R110, R226, R249 ;  /* 0x000000e26ef97223 */ /* 0x000fe200000100f9 */
[----:B------:R-:W-:Y:S01]  /*3b20*/  PRMT R227, R227, 0x7632, R227 ;  /* 0x00007632e3e37816 */ /* 0x000fe200000000e3 */
[----:B------:R-:W-:Y:S01]  /*3b30*/  FFMA.FTZ R240, R185, R223, R240 ;  /* 0x000000dfb9f07223 */ /* 0x000fe200000100f0 */
[----:B------:R-:W-:Y:S01]  /*3b40*/  FFMA.FTZ R239, R26, R8, R239 ;  /* 0x000000081aef7223 */ /* 0x000fe200000100ef */
[----:B------:R-:W-:-:S02]  /*3b50*/  IMAD.U32 R7, R7, 0x10000, RZ ;  /* 0x0001000007077824 */ /* 0x000fc400078e00ff */
[----:B------:R-:W-:Y:S01]  /*3b60*/  FFMA.FTZ R6, R141, R229, R6 ;  /* 0x000000e58d067223 */ /* 0x000fe20000010006 */
[----:B------:R-:W-:Y:S01]  /*3b70*/  FFMA.FTZ R249, R118, R4, R249 ;  /* 0x0000000476f97223 */ /* 0x000fe200000100f9 */
[----:B------:R-:W-:Y:S01]  /*3b80*/  PRMT R231, R231, 0x7632, R231 ;  /* 0x00007632e7e77816 */ /* 0x000fe200000000e7 */
[----:B------:R-:W-:Y:S01]  /*3b90*/  FFMA.FTZ R240, R189, R225, R240 ;  /* 0x000000e1bdf07223 */ /* 0x000fe200000100f0 */
[----:B------:R-:W-:Y:S02]  /*3ba0*/  IMAD.U32 R4, R227, 0x10000, RZ ;  /* 0x00010000e3047824 */ /* 0x000fe400078e00ff */
[----:B------:R-:W-:Y:S01]  /*3bb0*/  FFMA.FTZ R6, R149, R7, R6 ;  /* 0x0000000795067223 */ /* 0x000fe20000010006 */
[----:B------:R-:W-:Y:S01]  /*3bc0*/  FFMA.FTZ R5, R126, R5, R249 ;  /* 0x000000057e057223 */ /* 0x000fe200000100f9 */
[----:B------:R-:W-:Y:S02]  /*3bd0*/  IMAD.U32 R234, R234, 0x10000, RZ ;  /* 0x00010000eaea7824 */ /* 0x000fe400078e00ff */
[----:B------:R-:W-:Y:S01]  /*3be0*/  FFMA.FTZ R4, R195, R4, R240 ;  /* 0x00000004c3047223 */ /* 0x000fe200000100f0 */
[----:B------:R-:W-:-:S02]  /*3bf0*/  IMAD.U32 R231, R231, 0x10000, RZ ;  /* 0x00010000e7e77824 */ /* 0x000fc400078e00ff */
[----:B------:R-:W-:Y:S02]  /*3c00*/  FFMA.FTZ R5, R134, R234, R5 ;  /* 0x000000ea86057223 */ /* 0x000fe40000010005 */
[----:B------:R-:W-:Y:S01]  /*3c10*/  FFMA.FTZ R231, R203, R231, R4 ;  /* 0x000000e7cbe77223 */ /* 0x000fe20000010004 */
[C---:B--2---:R-:W-:Y:S02]  /*3c20*/  SHF.L.U32 R8, R230.reuse, 0x10, RZ ;  /* 0x00000010e6087819 */ /* 0x044fe400000006ff */
[----:B------:R-:W-:Y:S02]  /*3c30*/  PRMT R230, R230, 0x7632, R230 ;  /* 0x00007632e6e67816 */ /* 0x000fe400000000e6 */
[----:B------:R-:W-:-:S03]  /*3c40*/  PRMT R7, R233, 0x7632, R7 ;  /* 0x00007632e9077816 */ /* 0x000fc60000000007 */
[----:B------:R-:W-:Y:S02]  /*3c50*/  IMAD.U32 R230, R230, 0x10000, RZ ;  /* 0x00010000e6e67824 */ /* 0x000fe400078e00ff */
[----:B------:R-:W-:Y:S02]  /*3c60*/  IMAD.U32 R7, R7, 0x10000, RZ ;  /* 0x0001000007077824 */ /* 0x000fe400078e00ff */
[----:B------:R-:W-:Y:S01]  /*3c70*/  FFMA.FTZ R6, R157, R230, R6 ;  /* 0x000000e69d067223 */ /* 0x000fe20000010006 */
[----:B------:R-:W-:Y:S01]  /*3c80*/  FFMA.FTZ R5, R142, R8, R5 ;  /* 0x000000088e057223 */ /* 0x000fe20000010005 */
[----:B------:R-:W-:Y:S01]  /*3c90*/  SHF.L.U32 R233, R233, 0x10, RZ ;  /* 0x00000010e9e97819 */ /* 0x000fe200000006ff */
[----:B------:R-:W-:Y:S02]  /*3ca0*/  IMAD.U32 R8, R236, 0x10000, RZ ;  /* 0x00010000ec087824 */ /* 0x000fe400078e00ff */
[----:B------:R-:W-:Y:S01]  /*3cb0*/  FFMA.FTZ R6, R165, R7, R6 ;  /* 0x00000007a5067223 */ /* 0x000fe20000010006 */
[----:B------:R-:W-:-:S02]  /*3cc0*/  PRMT R7, R238, 0x7632, R7 ;  /* 0x00007632ee077816 */ /* 0x000fc40000000007 */
[C---:B---3--:R-:W-:Y:S01]  /*3cd0*/  PRMT R4, R237.reuse, 0x7632, R4 ;  /* 0x00007632ed047816 */ /* 0x048fe20000000004 */
[----:B------:R-:W-:Y:S01]  /*3ce0*/  FFMA.FTZ R239, R196, R8, R239 ;  /* 0x00000008c4ef7223 */ /* 0x000fe200000100ef */
[----:B------:R-:W-:Y:S01]  /*3cf0*/  FFMA.FTZ R5, R150, R233, R5 ;  /* 0x000000e996057223 */ /* 0x000fe20000010005 */
[----:B------:R-:W-:Y:S02]  /*3d00*/  IMAD.U32 R237, R237, 0x10000, RZ ;  /* 0x00010000eded7824 */ /* 0x000fe400078e00ff */
[----:B------:R-:W-:Y:S02]  /*3d10*/  IMAD.U32 R4, R4, 0x10000, RZ ;  /* 0x0001000004047824 */ /* 0x000fe400078e00ff */
[----:B------:R-:W-:Y:S02]  /*3d20*/  IMAD.U32 R8, R7, 0x10000, RZ ;  /* 0x0001000007087824 */ /* 0x000fe400078e00ff */
[----:B------:R-:W-:Y:S01]  /*3d30*/  FFMA.FTZ R7, R173, R4, R6 ;  /* 0x00000004ad077223 */ /* 0x000fe20000010006 */
[----:B------:R-:W-:Y:S01]  /*3d40*/  PRMT R4, R246, 0x7632, R4 ;  /* 0x00007632f6047816 */ /* 0x000fe20000000004 */
[----:B------:R-:W-:-:S02]  /*3d50*/  IMAD.U32 R238, R238, 0x10000, RZ ;  /* 0x00010000eeee7824 */ /* 0x000fc400078e00ff */
[----:B------:R-:W-:Y:S01]  /*3d60*/  FFMA.FTZ R5, R158, R237, R5 ;  /* 0x000000ed9e057223 */ /* 0x000fe20000010005 */
[----:B------:R-:W-:Y:S01]  /*3d70*/  FFMA.FTZ R7, R178, R8, R7 ;  /* 0x00000008b2077223 */ /* 0x000fe20000010007 */
[----:B------:R-:W-:Y:S01]  /*3d80*/  SHF.L.U32 R4, R4, 0x10, RZ ;  /* 0x0000001004047819 */ /* 0x000fe200000006ff */
[----:B------:R-:W-:Y:S02]  /*3d90*/  IMAD.U32 R246, R246, 0x10000, RZ ;  /* 0x00010000f6f67824 */ /* 0x000fe400078e00ff */
[----:B------:R-:W-:Y:S01]  /*3da0*/  FFMA.FTZ R5, R166, R238, R5 ;  /* 0x000000eea6057223 */ /* 0x000fe20000010005 */
[C---:B------:R-:W-:Y:S01]  /*3db0*/  PRMT R6, R247.reuse, 0x7632, R6 ;  /* 0x00007632f7067816 */ /* 0x040fe20000000006 */
[----:B------:R-:W-:Y:S02]  /*3dc0*/  IMAD.U32 R247, R247, 0x10000, RZ ;  /* 0x00010000f7f77824 */ /* 0x000fe400078e00ff */
[----:B------:R-:W-:Y:S01]  /*3dd0*/  FFMA.FTZ R7, R182, R4, R7 ;  /* 0x00000004b6077223 */ /* 0x000fe20000010007 */
[--C-:B------:R-:W-:Y:S01]  /*3de0*/  FFMA.FTZ R246, R174, R246, R5.reuse ;  /* 0x000000f6aef67223 */ /* 0x100fe20000010005 */
[C---:B----4-:R-:W-:Y:S01]  /*3df0*/  PRMT R4, R241.reuse, 0x7632, R4 ;  /* 0x00007632f1047816 */ /* 0x050fe20000000004 */
[----:B------:R-:W-:Y:S01]  /*3e00*/  IMAD.U32 R6, R6, 0x10000, RZ ;  /* 0x0001000006067824 */ /* 0x000fe200078e00ff */
[----:B------:R-:W-:Y:S01]  /*3e10*/  SHF.L.U32 R241, R241, 0x10, RZ ;  /* 0x00000010f1f17819 */ /* 0x000fe200000006ff */
[----:B------:R-:W-:Y:S01]  /*3e20*/  FFMA.FTZ R246, R15, R247, R246 ;  /* 0x000000f70ff67223 */ /* 0x000fe200000100f6 */
[----:B------:R-:W-:Y:S01]  /*3e30*/  PRMT R5, R245, 0x7632, R5 ;  /* 0x00007632f5057816 */ /* 0x000fe20000000005 */
[----:B------:R-:W-:Y:S01]  /*3e40*/  FFMA.FTZ R7, R186, R6, R7 ;  /* 0x00000006ba077223 */ /* 0x000fe20000010007 */
[----:B------:R-:W-:-:S02]  /*3e50*/  IMAD.U32 R4, R4, 0x10000, RZ ;  /* 0x0001000004047824 */ /* 0x000fc400078e00ff */
[----:B------:R-:W-:Y:S01]  /*3e60*/  FFMA.FTZ R246, R19, R241, R246 ;  /* 0x000000f113f67223 */ /* 0x000fe200000100f6 */
[----:B------:R-:W-:Y:S01]  /*3e70*/  IMAD.U32 R245, R245, 0x10000, RZ ;  /* 0x00010000f5f57824 */ /* 0x000fe200078e00ff */
[----:B------:R-:W-:Y:S01]  /*3e80*/  PRMT R236, R236, 0x7632, R236 ;  /* 0x00007632ecec7816 */ /* 0x000fe200000000ec */
[----:B------:R-:W-:Y:S01]  /*3e90*/  FFMA.FTZ R4, R190, R4, R7 ;  /* 0x00000004be047223 */ /* 0x000fe20000010007 */
[----:B------:R-:W-:Y:S01]  /*3ea0*/  SHF.L.U32 R5, R5, 0x10, RZ ;  /* 0x0000001005057819 */ /* 0x000fe200000006ff */
[----:B------:R-:W-:Y:S01]  /*3eb0*/  IMAD.U32 R8, R244, 0x10000, RZ ;  /* 0x00010000f4087824 */ /* 0x000fe200078e00ff */
[C---:B------:R-:W-:Y:S01]  /*3ec0*/  PRMT R6, R242.reuse, 0x7632, R6 ;  /* 0x00007632f2067816 */ /* 0x040fe20000000006 */
[----:B------:R-:W-:Y:S01]  /*3ed0*/  FFMA.FTZ R246, R23, R245, R246 ;  /* 0x000000f517f67223 */ /* 0x000fe200000100f6 */
[----:B------:R-:W-:Y:S01]  /*3ee0*/  IMAD.U32 R242, R242, 0x10000, RZ ;  /* 0x00010000f2f27824 */ /* 0x000fe200078e00ff */
[----:B------:R-:W-:Y:S01]  /*3ef0*/  SHF.L.U32 R236, R236, 0x10, RZ ;  /* 0x00000010ecec7819 */ /* 0x000fe200000006ff */
[----:B------:R-:W-:Y:S01]  /*3f00*/  FFMA.FTZ R5, R197, R5, R4 ;  /* 0x00000005c5057223 */ /* 0x000fe20000010004 */
[----:B------:R-:W-:Y:S01]  /*3f10*/  PRMT R244, R244, 0x7632, R244 ;  /* 0x00007632f4f47816 */ /* 0x000fe200000000f4 */
[----:B------:R-:W-:Y:S01]  /*3f20*/  FFMA.FTZ R8, R10, R8, R239 ;  /* 0x000000080a087223 */ /* 0x000fe200000100ef */
[C---:B------:R-:W-:Y:S01]  /*3f30*/  PRMT R4, R243.reuse, 0x7632, R4 ;  /* 0x00007632f3047816 */ /* 0x040fe20000000004 */
[----:B------:R-:W-:-:S02]  /*3f40*/  IMAD.U32 R243, R243, 0x10000, RZ ;  /* 0x00010000f3f37824 */ /* 0x000fc400078e00ff */
[----:B------:R-:W-:Y:S01]  /*3f50*/  FFMA.FTZ R7, R27, R242, R246 ;  /* 0x000000f21b077223 */ /* 0x000fe200000100f6 */
[----:B------:R-:W-:Y:S01]  /*3f60*/  FFMA.FTZ R231, R212, R236, R231 ;  /* 0x000000ecd4e77223 */ /* 0x000fe200000100e7 */
[----:B------:R-:W-:Y:S02]  /*3f70*/  IMAD.U32 R244, R244, 0x10000, RZ ;  /* 0x00010000f4f47824 */ /* 0x000fe400078e00ff */
[----:B------:R-:W-:Y:S01]  /*3f80*/  FADD.FTZ R218, R8, R235 ;  /* 0x000000eb08da7221 */ /* 0x000fe20000010000 */
[----:B------:R-:W-:Y:S02]  /*3f90*/  IMAD.U32 R6, R6, 0x10000, RZ ;  /* 0x0001000006067824 */ /* 0x000fe400078e00ff */
[----:B------:R-:W-:Y:S01]  /*3fa0*/  FFMA.FTZ R8, R198, R243, R7 ;  /* 0x000000f3c6087223 */ /* 0x000fe20000010007 */
[----:B------:R-:W-:Y:S01]  /*3fb0*/  SHF.L.U32 R4, R4, 0x10, RZ ;  /* 0x0000001004047819 */ /* 0x000fe200000006ff */
[----:B------:R-:W-:Y:S01]  /*3fc0*/  FFMA.FTZ R231, R216, R244, R231 ;  /* 0x000000f4d8e77223 */ /* 0x000fe200000100e7 */
[----:B------:R-:W-:Y:S01]  /*3fd0*/  PRMT R7, R248, 0x7632, R7 ;  /* 0x00007632f8077816 */ /* 0x000fe20000000007 */
[----:B------:R-:W-:Y:S01]  /*3fe0*/  FFMA.FTZ R6, R204, R6, R5 ;  /* 0x00000006cc067223 */ /* 0x000fe20000010005 */
[----:B------:R-:W-:-:S02]  /*3ff0*/  IMAD.U32 R248, R248, 0x10000, RZ ;  /* 0x00010000f8f87824 */ /* 0x000fc400078e00ff */
[----:B------:R-:W-:Y:S02]  /*4000*/  VIADD R9, R206, 0x1 ;  /* 0x00000001ce097836 */ /* 0x000fe40000000000 */
[----:B------:R-:W-:Y:S01]  /*4010*/  FFMA.FTZ R5, R213, R4, R6 ;  /* 0x00000004d5057223 */ /* 0x000fe20000010006 */
[----:B------:R-:W-:Y:S02]  /*4020*/  IMAD.U32 R7, R7, 0x10000, RZ ;  /* 0x0001000007077824 */ /* 0x000fe400078e00ff */
[----:B------:R-:W-:Y:S01]  /*4030*/  FADD.FTZ R231, R231, R218 ;  /* 0x000000dae7e77221 */ /* 0x000fe20000010000 */
[----:B------:R-:W-:Y:S01]  /*4040*/  FFMA.FTZ R8, R207, R248, R8 ;  /* 0x000000f8cf087223 */ /* 0x000fe20000010008 */
[----:B------:R-:W-:Y:S01]  /*4050*/  I2FP.F32.S32 R9, R9 ;  /* 0x0000000900097245 */ /* 0x000fe20000201400 */
[----:B------:R-:W-:Y:S02]  /*4060*/  FFMA.FTZ R5, R210, R7, R5 ;  /* 0x00000007d2057223 */ /* 0x000fe40000010005 */
[----:B------:R-:W-:Y:S01]  /*4070*/  FADD.FTZ R8, R8, R231 ;  /* 0x000000e708087221 */ /* 0x000fe20000010000 */
[----:B-----5:R-:W-:Y:S01]  /*4080*/  FSETP.NEU.FTZ.AND P0, PT, R30, RZ, PT ;  /* 0x000000ff1e00720b */ /* 0x020fe20003f1d000 */
[----:B------:R-:W-:-:S02]  /*4090*/  FMUL.FTZ R9, R9, R30 ;  /* 0x0000001e09097220 */ /* 0x000fc40000410000 */
[----:B------:R-:W-:Y:S01]  /*40a0*/  FADD.FTZ R8, R5, R8 ;  /* 0x0000000805087221 */ /* 0x000fe20000010000 */
[----:B------:R-:W-:Y:S02]  /*40b0*/  IADD3 R5, PT, PT, R205, -0x1, RZ ;  /* 0xffffffffcd057810 */ /* 0x000fe40007ffe0ff */
[----:B------:R-:W-:Y:S02]  /*40c0*/  FSEL R9, R9, RZ, P0 ;  /* 0x000000ff09097208 */ /* 0x000fe40000000000 */
[----:B------:R-:W-:Y:S01]  /*40d0*/  ISETP.GE.U32.AND P0, PT, R5, R2, PT ;  /* 0x000000020500720c */ /* 0x000fe20003f06070 */
[----:B------:R-:W-:Y:S02]  /*40e0*/  VIADD R37, R37, 0x4 ;  /* 0x0000000425257836 */ /* 0x000fe40000000000 */
[----:B------:R-:W-:-:S05]  /*40f0*/  FFMA.FTZ R9, R8, UR14, R9 ;  /* 0x0000000e08097c23 */ /* 0x000fca0008010009 */
[----:B------:R-:W-:-:S05]  /*4100*/  FSEL R4, R9, RZ, !P0 ;  /* 0x000000ff09047208 */ /* 0x000fca0004000000 */
[----:B------:R-:W-:Y:S02]  /*4110*/  @!P0 FMNMX.FTZ R208, R9, R208, !PT ;  /* 0x000000d009d08209 */ /* 0x000fe40007810000 */
[----:B------:R-:W-:Y:S02]  /*4120*/  ISETP.GE.U32.AND P0, PT, R37, R32, PT ;  /* 0x000000202500720c */ /* 0x000fe40003f06070 */
[----:B------:R-:W-:Y:S01]  /*4130*/  IADD3 R36, P1, PT, R36, 0x10, RZ ;  /* 0x0000001024247810 */ /* 0x000fe20007f3e0ff */
[----:B------:R0:W-:Y:S01]  /*4140*/  STS [R11], R4 ;  /* 0x000000040b007388 */ /* 0x0001e20000000800 */
[----:B------:R-:W-:Y:S02]  /*4150*/  VIADD R206, R206, 0x80 ;  /* 0x00000080cece7836 */ /* 0x000fe40000000000 */
[----:B------:R-:W-:Y:S01]  /*4160*/  VIADD R205, R205, 0x80 ;  /* 0x00000080cdcd7836 */ /* 0x000fe20000000000 */
[----:B------:R-:W-:Y:S01]  /*4170*/  IADD3.X R39, PT, PT, RZ, R39, RZ, P1, !PT ;  /* 0x00000027ff277210 */ /* 0x000fe20000ffe4ff */
[----:B0-----:R-:W-:-:S05]  /*4180*/  VIADD R11, R11, 0x200 ;  /* 0x000002000b0b7836 */ /* 0x001fca0000000000 */
[----:B------:R-:W-:Y:S05]  /*4190*/  @!P0 BRA `(.L_x_17423) ;  /* 0xffffffd8006c8947 */ /* 0x000fea000383ffff */
.L_x_17422:
[----:B------:R-:W-:Y:S05]  /*41a0*/  BSYNC.RECONVERGENT B0 ;  /* 0x0000000000007941 */ /* 0x000fea0003800200 */
.L_x_17421:
[----:B--2---:R-:W0:Y:S01]  /*41b0*/  SHFL.BFLY PT, R5, R208, 0x10, 0x1f ;  /* 0x0e001f00d0057f89 */ /* 0x004e2200000e0000 */
[----:B------:R-:W-:Y:S01]  /*41c0*/  LOP3.LUT P0, R16, R28, 0x1f, RZ, 0xc0, !PT ;  /* 0x0000001f1c107812 */ /* 0x000fe2000780c0ff */
[----:B------:R-:W-:Y:S03]  /*41d0*/  BSSY.RECONVERGENT B0, `(.L_x_17424) ;  /* 0x0000102000007945 */ /* 0x000fe60003800200 */
[----:B------:R-:W-:Y:S02]  /*41e0*/  ISETP.GT.U32.AND P1, PT, R16, 0x3, PT ;  /* 0x000000031000780c */ /* 0x000fe40003f24070 */
[----:B0-----:R-:W-:-:S05]  /*41f0*/  FMNMX.FTZ R6, R5, R208, !PT ;  /* 0x000000d005067209 */ /* 0x001fca0007810000 */
[----:B------:R-:W0:Y:S02]  /*4200*/  SHFL.BFLY PT, R5, R6, 0x8, 0x1f ;  /* 0x0d001f0006057f89 */ /* 0x000e2400000e0000 */
[----:B0-----:R-:W-:-:S05]  /*4210*/  FMNMX.FTZ R7, R6, R5, !PT ;  /* 0x0000000506077209 */ /* 0x001fca0007810000 */
[----:B------:R-:W0:Y:S02]  /*4220*/  SHFL.BFLY PT, R4, R7, 0x4, 0x1f ;  /* 0x0c801f0007047f89 */ /* 0x000e2400000e0000 */
[----:B0-----:R-:W-:Y:S02]  /*4230*/  FMNMX.FTZ R8, R7, R4, !PT ;  /* 0x0000000407087209 */ /* 0x001fe40007810000 */
[----:B------:R-:W0:Y:S03]  /*4240*/  S2R R4, SR_CgaCtaId ;  /* 0x0000000000047919 */ /* 0x000e260000008800 */
[----:B------:R-:W1:Y:S02]  /*4250*/  SHFL.BFLY PT, R5, R8, 0x2, 0x1f ;  /* 0x0c401f0008057f89 */ /* 0x000e6400000e0000 */
[----:B-1----:R-:W-:Y:S02]  /*4260*/  FMNMX.FTZ R9, R8, R5, !PT ;  /* 0x0000000508097209 */ /* 0x002fe40007810000 */
[----:B------:R-:W-:-:S02]  /*4270*/  MOV R5, 0x400 ;  /* 0x0000040000057802 */ /* 0x000fc40000000f00 */
[----:B------:R-:W-:Y:S01]  /*4280*/  MOV R8, 0xff7fffff ;  /* 0xff7fffff00087802 */ /* 0x000fe20000000f00 */
[----:B------:R-:W1:Y:S02]  /*4290*/  SHFL.BFLY PT, R10, R9, 0x1, 0x1f ;  /* 0x0c201f00090a7f89 */ /* 0x000e6400000e0000 */
[----:B------:R-:W-:-:S05]  /*42a0*/  VIADD R11, R5, 0x180 ;  /* 0x00000180050b7836 */ /* 0x000fca0000000000 */
[----:B0-----:R-:W-:-:S05]  /*42b0*/  LEA R11, R4, R11, 0x18 ;  /* 0x0000000b040b7211 */ /* 0x001fca00078ec0ff */
[--C-:B------:R-:W-:Y:S02]  /*42c0*/  IMAD R12, R34, 0x4, R11.reuse ;  /* 0x00000004220c7824 */ /* 0x100fe400078e020b */
[----:B------:R-:W-:Y:S01]  /*42d0*/  IMAD R11, R16, 0x4, R11 ;  /* 0x00000004100b7824 */ /* 0x000fe200078e020b */
[----:B-1----:R-:W-:Y:S01]  /*42e0*/  FMNMX.FTZ R13, R9, R10, !PT ;  /* 0x0000000a090d7209 */ /* 0x002fe20007810000 */
[----:B------:R-:W-:-:S04]  /*42f0*/  IMAD R10, R3, -0x10, R32 ;  /* 0xfffffff0030a7824 */ /* 0x000fc800078e0220 */
[----:B------:R-:W-:Y:S01]  /*4300*/  @!P0 STS [R12], R13 ;  /* 0x0000000d0c008388 */ /* 0x000fe20000000800 */
[----:B------:R-:W-:Y:S06]  /*4310*/  BAR.SYNC.DEFER_BLOCKING 0x0 ;  /* 0x0000000000007b1d */ /* 0x000fec0000010000 */
[----:B------:R-:W0:Y:S04]  /*4320*/  @!P1 LDS R8, [R11] ;  /* 0x000000000b089984 */ /* 0x000e280000000800 */
[----:B0-----:R-:W0:Y:S02]  /*4330*/  SHFL.BFLY PT, R7, R8, 0x2, 0x1f ;  /* 0x0c401f0008077f89 */ /* 0x001e2400000e0000 */
[----:B0-----:R-:W-:Y:S01]  /*4340*/  FMNMX.FTZ R9, R7, R8, !PT ;  /* 0x0000000807097209 */ /* 0x001fe20007810000 */
[----:B------:R-:W-:-:S02]  /*4350*/  IMAD R7, R10, 0x20, R29 ;  /* 0x000000200a077824 */ /* 0x000fc400078e021d */
[----:B------:R-:W-:Y:S02]  /*4360*/  HFMA2 R10, -RZ, RZ, 0, 0 ;  /* 0x00000000ff0a7431 */ /* 0x000fe400000001ff */
[----:B------:R-:W0:Y:S01]  /*4370*/  SHFL.BFLY PT, R6, R9, 0x1, 0x1f ;  /* 0x0c201f0009067f89 */ /* 0x000e2200000e0000 */
[----:B------:R-:W-:-:S05]  /*4380*/  VIMNMX R53, PT, PT, R2, R7, PT ;  /* 0x0000000702357248 */ /* 0x000fca0003fe0100 */
[----:B------:R-:W-:-:S05]  /*4390*/  IMAD.IADD R7, R53, 0x1, -R29 ;  /* 0x0000000135077824 */ /* 0x000fca00078e0a1d */
[----:B------:R-:W-:Y:S02]  /*43a0*/  ISETP.GE.AND P2, PT, R28, R7, PT ;  /* 0x000000071c00720c */ /* 0x000fe40003f46270 */
[----:B0-----:R-:W-:-:S06]  /*43b0*/  FMNMX.FTZ R6, R9, R6, !PT ;  /* 0x0000000609067209 */ /* 0x001fcc0007810000 */
[----:B------:R-:W0:Y:S05]  /*43c0*/  SHFL.IDX PT, R6, R6, RZ, 0x1f ;  /* 0x00001fff06067589 */ /* 0x000e2a00000e0000 */
[----:B------:R-:W-:Y:S05]  /*43d0*/  @P2 BRA `(.L_x_17425) ;  /* 0x0000000c00842947 */ /* 0x000fea0003800000 */
[-C--:B------:R-:W-:Y:S01]  /*43e0*/  LOP3.LUT R8, RZ, R28.reuse, RZ, 0x33, !PT ;  /* 0x0000001cff087212 */ /* 0x080fe200078e33ff */
[----:B------:R-:W-:Y:S01]  /*43f0*/  BSSY.RECONVERGENT B1, `(.L_x_17426) ;  /* 0x000001c000017945 */ /* 0x000fe20003800200 */
[----:B------:R-:W-:-:S03]  /*4400*/  MOV R14, R28 ;  /* 0x0000001c000e7202 */ /* 0x000fc60000000f00 */
[----:B------:R-:W-:-:S04]  /*4410*/  IMAD.IADD R8, R53, 0x1, R8 ;  /* 0x0000000135087824 */ /* 0x000fc800078e0208 */
[C---:B------:R-:W-:Y:S01]  /*4420*/  IMAD.IADD R10, R8.reuse, 0x1, -R29 ;  /* 0x00000001080a7824 */ /* 0x040fe200078e0a1d */
[----:B------:R-:W-:-:S04]  /*4430*/  LOP3.LUT R9, R8, 0x180, RZ, 0xc0, !PT ;  /* 0x0000018008097812 */ /* 0x000fc800078ec0ff */
[----:B------:R-:W-:Y:S02]  /*4440*/  ISETP.NE.AND P0, PT, R9, 0x180, PT ;  /* 0x000001800900780c */ /* 0x000fe40003f05270 */
[----:B------:R-:W-:Y:S01]  /*4450*/  ISETP.GE.U32.AND P3, PT, R10, 0x180, PT ;  /* 0x000001800a00780c */ /* 0x000fe20003f66070 */
[----:B------:R-:W-:-:S10]  /*4460*/  IMAD.MOV.U32 R10, RZ, RZ, RZ ;  /* 0x000000ffff0a7224 */ /* 0x000fd400078e00ff */
[----:B------:R-:W-:Y:S05]  /*4470*/  @!P0 BRA `(.L_x_17427) ;  /* 0x00000000004c8947 */ /* 0x000fea0003800000 */
[----:B------:R-:W-:Y:S01]  /*4480*/  VIADD R9, R5, 0x1a0 ;  /* 0x000001a005097836 */ /* 0x000fe20000000000 */
[----:B------:R-:W-:Y:S01]  /*4490*/  LEA.HI R8, R8, 0x1, RZ, 0x19 ;  /* 0x0000000108087811 */ /* 0x000fe200078fc8ff */
[----:B------:R-:W-:Y:S02]  /*44a0*/  IMAD.MOV.U32 R10, RZ, RZ, RZ ;  /* 0x000000ffff0a7224 */ /* 0x000fe400078e00ff */
[----:B------:R-:W-:Y:S01]  /*44b0*/  IMAD.MOV.U32 R14, RZ, RZ, R28 ;  /* 0x000000ffff0e7224 */ /* 0x000fe200078e001c */
[----:B------:R-:W-:Y:S02]  /*44c0*/  LOP3.LUT R8, R8, 0x3, RZ, 0xc0, !PT ;  /* 0x0000000308087812 */ /* 0x000fe400078ec0ff */
[----:B------:R-:W-:-:S03]  /*44d0*/  LEA R9, R4, R9, 0x18 ;  /* 0x0000000904097211 */ /* 0x000fc600078ec0ff */
[----:B------:R-:W-:Y:S01]  /*44e0*/  IMAD.MOV R8, RZ, RZ, -R8 ;  /* 0x000000ffff087224 */ /* 0x000fe200078e0a08 */
[----:B------:R-:W-:-:S07]  /*44f0*/  LEA R9, R28, R9, 0x2 ;  /* 0x000000091c097211 */ /* 0x000fce00078e10ff */
.L_x_17428:
[----:B------:R-:W0:Y:S01]  /*4500*/  LDS R13, [R9] ;  /* 0x00000000090d7984 */ /* 0x000e220000000800 */
[----:B------:R-:W-:Y:S02]  /*4510*/  VIADD R8, R8, 0x1 ;  /* 0x0000000108087836 */ /* 0x000fe40000000000 */
        /* <DEDUP_REMOVED lines=9> */
.L_x_17427:
[----:B------:R-:W-:Y:S05]  /*45b0*/  BSYNC.RECONVERGENT B1 ;  /* 0x0000000000017941 */ /* 0x000fea0003800200 */
.L_x_17426:
[----:B------:R-:W-:Y:S05]  /*45c0*/  @!P3 BRA `(.L_x_17425) ;  /* 0x0000000c0008b947 */ /* 0x000fea0003800000 */
[----:B------:R-:W-:Y:S01]  /*45d0*/  IMAD.IADD R8, R7, 0x1, -R14 ;  /* 0x0000000107087824 */ /* 0x000fe200078e0a0e */
[----:B------:R-:W-:Y:S01]  /*45e0*/  BSSY.RECONVERGENT B1, `(.L_x_17429) ;  /* 0x000006e000017945 */ /* 0x000fe20003800200 */
[----:B------:R-:W-:Y:S01]  /*45f0*/  VIADD R9, R5, 0x1a0 ;  /* 0x000001a005097836 */ /* 0x000fe20000000000 */
[----:B------:R-:W-:Y:S02]  /*4600*/  PLOP3.LUT P0, PT, PT, PT, PT, 0x80, 0x8 ;  /* 0x000000000008781c */ /* 0x000fe40003f0f070 */
[----:B------:R-:W-:Y:S02]  /*4610*/  ISETP.GT.AND P3, PT, R8, 0x600, PT ;  /* 0x000006000800780c */ /* 0x000fe40003f64270 */
[----:B------:R-:W-:-:S04]  /*4620*/  LEA R9, R4, R9, 0x18 ;  /* 0x0000000904097211 */ /* 0x000fc800078ec0ff */
[----:B------:R-:W-:-:S05]  /*4630*/  LEA R8, R14, R9, 0x2 ;  /* 0x000000090e087211 */ /* 0x000fca00078e10ff */
[----:B------:R-:W-:Y:S02]  /*4640*/  VIADD R8, R8, 0x400 ;  /* 0x0000040008087836 */ /* 0x000fe40000000000 */
[----:B------:R-:W-:Y:S05]  /*4650*/  @!P3 BRA `(.L_x_17430) ;  /* 0x000000040098b947 */ /* 0x000fea0003800000 */
[----:B------:R-:W-:Y:S01]  /*4660*/  PLOP3.LUT P0, PT, PT, PT, PT, 0x8, 0x80 ;  /* 0x000000000080781c */ /* 0x000fe20003f0e170 */
[----:B------:R-:W-:-:S12]  /*4670*/  VIADD R51, R7, 0xfffffa00 ;  /* 0xfffffa0007337836 */ /* 0x000fd80000000000 */
.L_x_17431:
[----:B------:R-:W0:Y:S01]  /*4680*/  LDS R9, [R8+-0x400] ;  /* 0xfffc000008097984 */ /* 0x000e220000000800 */
[----:B------:R-:W-:-:S03]  /*4690*/  IADD3 R14, PT, PT, R14, 0x800, RZ ;  /* 0x000008000e0e7810 */ /* 0x000fc60007ffe0ff */
[----:B------:R-:W1:Y:S01]  /*46a0*/  LDS R13, [R8+-0x200] ;  /* 0xfffe0000080d7984 */ /* 0x000e620000000800 */
[----:B------:R-:W-:-:S03]  /*46b0*/  ISETP.GE.AND P3, PT, R14, R51, PT ;  /* 0x000000330e00720c */ /* 0x000fc60003f66270 */
[----:B------:R-:W2:Y:S04]  /*46c0*/  LDS R15, [R8] ;  /* 0x00000000080f7984 */ /* 0x000ea80000000800 */
[----:B------:R-:W3:Y:S04]  /*46d0*/  LDS R17, [R8+0x200] ;  /* 0x0002000008117984 */ /* 0x000ee80000000800 */
[----:B------:R-:W4:Y:S04]  /*46e0*/  LDS R19, [R8+0x400] ;  /* 0x0004000008137984 */ /* 0x000f280000000800 */
[----:B------:R-:W4:Y:S04]  /*46f0*/  LDS R21, [R8+0x600] ;  /* 0x0006000008157984 */ /* 0x000f280000000800 */
[----:B------:R-:W4:Y:S04]  /*4700*/  LDS R23, [R8+0x800] ;  /* 0x0008000008177984 */ /* 0x000f280000000800 */
[----:B------:R-:W4:Y:S04]  /*4710*/  LDS R25, [R8+0xa00] ;  /* 0x000a000008197984 */ /* 0x000f280000000800 */
[----:B------:R-:W4:Y:S04]  /*4720*/  LDS R27, [R8+0xc00] ;  /* 0x000c0000081b7984 */ /* 0x000f280000000800 */
[----:B------:R-:W4:Y:S01]  /*4730*/  LDS R37, [R8+0xe00] ;  /* 0x000e000008257984 */ /* 0x000f220000000800 */
        /* <DEDUP_REMOVED lines=8> */
[----:B------:R-:W4:Y:S01]  /*47c0*/  MUFU.EX2 R9, R9 ;  /* 0x0000000900097308 */ /* 0x000f220000000800 */
        /* <DEDUP_REMOVED lines=8> */
[C---:B------:R-:W-:Y:S01]  /*4850*/  FADD.FTZ R21, -R6.reuse, R21 ;  /* 0x0000001506157221 */ /* 0x040fe20000010100 */
[----:B------:R-:W4:Y:S01]  /*4860*/  LDS R49, [R8+0x1a00] ;  /* 0x001a000008317984 */ /* 0x000f220000000800 */
        /* <DEDUP_REMOVED lines=32> */
[----:B------:R-:W-:Y:S01]  /*4a70*/  FADD.FTZ R49, -R6, R49 ;  /* 0x0000003106317221 */ /* 0x000fe20000010100 */
        /* <DEDUP_REMOVED lines=36> */
.L_x_17430:
[----:B------:R-:W-:Y:S05]  /*4cc0*/  BSYNC.RECONVERGENT B1 ;  /* 0x0000000000017941 */ /* 0x000fea0003800200 */
.L_x_17429:
        /* <DEDUP_REMOVED lines=11> */
[----:B------:R-:W4:Y:S04]  /*4d80*/  LDS R21, [R8+0x600] ;  /* 0x0006000008157984 */ /* 0x000f280000000800 */
[----:B------:R-:W4:Y:S04]  /*4d90*/  LDS R23, [R8+0x800] ;  /* 0x0008000008177984 */ /* 0x000f280000000800 */
        /* <DEDUP_REMOVED lines=13> */
[C---:B------:R-:W-:Y:S01]  /*4e70*/  FADD.FTZ R21, -R6.reuse, R21 ;  /* 0x0000001506157221 */ /* 0x040fe20000010100 */
        /* <DEDUP_REMOVED lines=28> */
.L_x_17433:
[----:B------:R-:W-:Y:S05]  /*5040*/  BSYNC.RECONVERGENT B1 ;  /* 0x0000000000017941 */ /* 0x000fea0003800200 */
.L_x_17432:
        /* <DEDUP_REMOVED lines=26> */
.L_x_17425:
[----:B------:R-:W-:Y:S05]  /*51f0*/  BSYNC.RECONVERGENT B0 ;  /* 0x0000000000007941 */ /* 0x000fea0003800200 */
.L_x_17424:
        /* <DEDUP_REMOVED lines=22> */
[----:B------:R-:W-:Y:S04]  /*5360*/  BSSY.RECONVERGENT B1, `(.L_x_17436) ;  /* 0x000001a000017945 */ /* 0x000fe80003800200 */
[----:B------:R-:W-:-:S05]  /*5370*/  IMAD.IADD R10, R53, 0x1, R8 ;  /* 0x00000001350a7824 */ /* 0x000fca00078e0208 */
[----:B-1----:R-:W-:Y:S02]  /*5380*/  IADD3 R9, PT, PT, -R29, R10, RZ ;  /* 0x0000000a1d097210 */ /* 0x002fe40007ffe1ff */
[----:B------:R-:W-:Y:S02]  /*5390*/  LOP3.LUT R8, R10, 0x180, RZ, 0xc0, !PT ;  /* 0x000001800a087812 */ /* 0x000fe400078ec0ff */
[----:B------:R-:W-:Y:S01]  /*53a0*/  ISETP.GE.U32.AND P1, PT, R9, 0x180, PT ;  /* 0x000001800900780c */ /* 0x000fe20003f26070 */
[----:B--2---:R-:W-:Y:S01]  /*53b0*/  FADD.FTZ R9, R43, 9.9999999747524270788e-07 ;  /* 0x358637bd2b097421 */ /* 0x004fe20000010000 */
[----:B------:R-:W-:Y:S01]  /*53c0*/  ISETP.NE.AND P0, PT, R8, 0x180, PT ;  /* 0x000001800800780c */ /* 0x000fe20003f05270 */
[----:B------:R-:W-:Y:S02]  /*53d0*/  IMAD.MOV.U32 R8, RZ, RZ, R28 ;  /* 0x000000ffff087224 */ /* 0x000fe400078e001c */
[----:B------:R1:W2:Y:S10]  /*53e0*/  MUFU.RCP R42, R9 ;  /* 0x00000009002a7308 */ /* 0x0002b40000001000 */
[----:B-1----:R-:W-:Y:S05]  /*53f0*/  @!P0 BRA `(.L_x_17437) ;  /* 0x0000000000408947 */ /* 0x002fea0003800000 */
[----:B------:R-:W-:Y:S01]  /*5400*/  LEA.HI R10, R10, 0x1, RZ, 0x19 ;  /* 0x000000010a0a7811 */ /* 0x000fe200078fc8ff */
[----:B------:R-:W-:-:S03]  /*5410*/  VIADD R9, R5, 0x1a0 ;  /* 0x000001a005097836 */ /* 0x000fc60000000000 */
[C---:B------:R-:W-:Y:S02]  /*5420*/  SHF.L.U32 R8, R10.reuse, 0x7, RZ ;  /* 0x000000070a087819 */ /* 0x040fe400000006ff */
[----:B------:R-:W-:Y:S02]  /*5430*/  LOP3.LUT R10, R10, 0x3, RZ, 0xc0, !PT ;  /* 0x000000030a0a7812 */ /* 0x000fe400078ec0ff */
[----:B------:R-:W-:Y:S02]  /*5440*/  LEA R13, R4, R9, 0x18 ;  /* 0x00000009040d7211 */ /* 0x000fe400078ec0ff */
[----:B------:R-:W-:Y:S01]  /*5450*/  LOP3.LUT R9, R8, 0x180, RZ, 0xc0, !PT ;  /* 0x0000018008097812 */ /* 0x000fe200078ec0ff */
[----:B------:R-:W-:Y:S02]  /*5460*/  IMAD.MOV R11, RZ, RZ, -R10 ;  /* 0x000000ffff0b7224 */ /* 0x000fe400078e0a0a */
[----:B------:R-:W-:Y:S01]  /*5470*/  IMAD R10, R28, 0x4, R13 ;  /* 0x000000041c0a7824 */ /* 0x000fe200078e020d */
[----:B------:R-:W-:-:S07]  /*5480*/  IADD3 R8, PT, PT, R9, R28, RZ ;  /* 0x0000001c09087210 */ /* 0x000fce0007ffe0ff */
.L_x_17438:
[----:B------:R-:W2:Y:S01]  /*5490*/  LDS R9, [R10] ;  /* 0x000000000a097984 */ /* 0x000ea20000000800 */
[----:B------:R-:W-:-:S05]  /*54a0*/  VIADD R11, R11, 0x1 ;  /* 0x000000010b0b7836 */ /* 0x000fca0000000000 */
[----:B------:R-:W-:Y:S01]  /*54b0*/  ISETP.NE.AND P0, PT, R11, RZ, PT ;  /* 0x000000ff0b00720c */ /* 0x000fe20003f05270 */
[----:B--2---:R-:W-:-:S05]  /*54c0*/  FMUL.FTZ R9, R9, R42 ;  /* 0x0000002a09097220 */ /* 0x004fca0000410000 */
[----:B------:R1:W-:Y:S02]  /*54d0*/  STS [R10], R9 ;  /* 0x000000090a007388 */ /* 0x0003e40000000800 */
[----:B-1----:R-:W-:-:S05]  /*54e0*/  VIADD R10, R10, 0x200 ;  /* 0x000002000a0a7836 */ /* 0x002fca0000000000 */
[----:B------:R-:W-:Y:S05]  /*54f0*/  @P0 BRA `(.L_x_17438) ;  /* 0xfffffffc00e40947 */ /* 0x000fea000383ffff */
.L_x_17437:
[----:B------:R-:W-:Y:S05]  /*5500*/  BSYNC.RECONVERGENT B1 ;  /* 0x0000000000017941 */ /* 0x000fea0003800200 */
.L_x_17436:
        /* <DEDUP_REMOVED lines=12> */
.L_x_17441:
[----:B------:R-:W2:Y:S01]  /*55d0*/  LDS R10, [R9+-0x400] ;  /* 0xfffc0000090a7984 */ /* 0x000ea20000000800 */
[----:B------:R-:W-:-:S03]  /*55e0*/  VIADD R8, R8, 0x800 ;  /* 0x0000080008087836 */ /* 0x000fc60000000000 */
[----:B------:R-:W1:Y:S02]  /*55f0*/  LDS R11, [R9+-0x200] ;  /* 0xfffe0000090b7984 */ /* 0x000e640000000800 */
[----:B------:R-:W-:Y:S02]  /*5600*/  ISETP.GE.AND P1, PT, R8, R45, PT ;  /* 0x0000002d0800720c */ /* 0x000fe40003f26270 */
[----:B------:R-:W3:Y:S04]  /*5610*/  LDS R13, [R9] ;  /* 0x00000000090d7984 */ /* 0x000ee80000000800 */
[----:B------:R-:W4:Y:S04]  /*5620*/  LDS R15, [R9+0x200] ;  /* 0x00020000090f7984 */ /* 0x000f280000000800 */
[----:B------:R-:W0:Y:S04]  /*5630*/  LDS R17, [R9+0x400] ;  /* 0x0004000009117984 */ /* 0x000e280000000800 */
[----:B------:R-:W0:Y:S04]  /*5640*/  LDS R19, [R9+0x600] ;  /* 0x0006000009137984 */ /* 0x000e280000000800 */
[----:B------:R-:W-:Y:S04]  /*5650*/  LDS R21, [R9+0x800] ;  /* 0x0008000009157984 */ /* 0x000fe80000000800 */
[----:B------:R-:W0:Y:S04]  /*5660*/  LDS R23, [R9+0xa00] ;  /* 0x000a000009177984 */ /* 0x000e280000000800 */
[----:B------:R-:W0:Y:S04]  /*5670*/  LDS R25, [R9+0xc00] ;  /* 0x000c000009197984 */ /* 0x000e280000000800 */
[----:B------:R-:W0:Y:S04]  /*5680*/  LDS R27, [R9+0xe00] ;  /* 0x000e0000091b7984 */ /* 0x000e280000000800 */
[----:B------:R-:W0:Y:S01]  /*5690*/  LDS R36, [R9+0x1000] ;  /* 0x0010000009247984 */ /* 0x000e220000000800 */
[----:B--2---:R-:W-:-:S03]  /*56a0*/  FMUL.FTZ R10, R10, R42 ;  /* 0x0000002a0a0a7220 */ /* 0x004fc60000410000 */
[----:B------:R-:W2:Y:S01]  /*56b0*/  LDS R37, [R9+0x1200] ;  /* 0x0012000009257984 */ /* 0x000ea20000000800 */
[----:B-1----:R-:W-:-:S03]  /*56c0*/  FMUL.FTZ R12, R11, R42 ;  /* 0x0000002a0b0c7220 */ /* 0x002fc60000410000 */
[----:B------:R-:W1:Y:S01]  /*56d0*/  LDS R38, [R9+0x1400] ;  /* 0x0014000009267984 */ /* 0x000e620000000800 */
[----:B---3--:R-:W-:-:S03]  /*56e0*/  FMUL.FTZ R14, R13, R42 ;  /* 0x0000002a0d0e7220 */ /* 0x008fc60000410000 */
[----:B------:R-:W3:Y:S01]  /*56f0*/  LDS R39, [R9+0x1600] ;  /* 0x0016000009277984 */ /* 0x000ee20000000800 */
[----:B----4-:R-:W-:-:S03]  /*5700*/  FMUL.FTZ R18, R15, R42 ;  /* 0x0000002a0f127220 */ /* 0x010fc60000410000 */
[----:B------:R-:W4:Y:S01]  /*5710*/  LDS R40, [R9+0x1800] ;  /* 0x0018000009287984 */ /* 0x000f220000000800 */
[----:B0-----:R-:W-:-:S03]  /*5720*/  FMUL.FTZ R20, R17, R42 ;  /* 0x0000002a11147220 */ /* 0x001fc60000410000 */
[----:B------:R-:W0:Y:S01]  /*5730*/  LDS R41, [R9+0x1a00] ;  /* 0x001a000009297984 */ /* 0x000e220000000800 */
[----:B------:R-:W-:-:S03]  /*5740*/  FMUL.FTZ R22, R19, R42 ;  /* 0x0000002a13167220 */ /* 0x000fc60000410000 */
[----:B------:R2:W-:Y:S04]  /*5750*/  STS [R9+-0x400], R10 ;  /* 0xfffc000a09007388 */ /* 0x0005e80000000800 */
[----:B------:R1:W-:Y:S01]  /*5760*/  STS [R9+-0x200], R12 ;  /* 0xfffe000c09007388 */ /* 0x0003e20000000800 */
[----:B------:R-:W-:-:S03]  /*5770*/  FMUL.FTZ R24, R23, R42 ;  /* 0x0000002a17187220 */ /* 0x000fc60000410000 */
[----:B------:R3:W-:Y:S01]  /*5780*/  STS [R9], R14 ;  /* 0x0000000e09007388 */ /* 0x0007e20000000800 */
[-C--:B------:R-:W-:Y:S01]  /*5790*/  FMUL.FTZ R26, R25, R42.reuse ;  /* 0x0000002a191a7220 */ /* 0x080fe20000410000 */
[-C--:B--2---:R-:W-:Y:S02]  /*57a0*/  FMUL.FTZ R10, R21, R42.reuse ;  /* 0x0000002a150a7220 */ /* 0x084fe40000410000 */
[----:B------:R0:W-:Y:S01]  /*57b0*/  STS [R9+0x200], R18 ;  /* 0x0002001209007388 */ /* 0x0001e20000000800 */
[-C--:B-----5:R-:W-:Y:S01]  /*57c0*/  FMUL.FTZ R30, R27, R42.reuse ;  /* 0x0000002a1b1e7220 */ /* 0x0a0fe20000410000 */
[-C--:B------:R-:W-:Y:S02]  /*57d0*/  FMUL.FTZ R36, R36, R42.reuse ;  /* 0x0000002a24247220 */ /* 0x080fe40000410000 */
[----:B------:R-:W-:Y:S01]  /*57e0*/  STS [R9+0x400], R20 ;  /* 0x0004001409007388 */ /* 0x000fe20000000800 */
[----:B-1----:R-:W-:-:S03]  /*57f0*/  FMUL.FTZ R12, R37, R42 ;  /* 0x0000002a250c7220 */ /* 0x002fc60000410000 */
[----:B------:R-:W-:Y:S01]  /*5800*/  STS [R9+0x600], R22 ;  /* 0x0006001609007388 */ /* 0x000fe20000000800 */
[----:B------:R-:W-:-:S03]  /*5810*/  FMUL.FTZ R38, R38, R42 ;  /* 0x0000002a26267220 */ /* 0x000fc60000410000 */
[----:B------:R-:W-:Y:S01]  /*5820*/  STS [R9+0x800], R10 ;  /* 0x0008000a09007388 */ /* 0x000fe20000000800 */
[----:B---3--:R-:W-:-:S03]  /*5830*/  FMUL.FTZ R14, R39, R42 ;  /* 0x0000002a270e7220 */ /* 0x008fc60000410000 */
[----:B------:R-:W-:Y:S01]  /*5840*/  STS [R9+0xa00], R24 ;  /* 0x000a001809007388 */ /* 0x000fe20000000800 */
[----:B----4-:R-:W-:-:S03]  /*5850*/  FMUL.FTZ R40, R40, R42 ;  /* 0x0000002a28287220 */ /* 0x010fc60000410000 */
        /* <DEDUP_REMOVED lines=11> */
.L_x_17440:
[----:B------:R-:W-:Y:S05]  /*5910*/  BSYNC.RECONVERGENT B1 ;  /* 0x0000000000017941 */ /* 0x000fea0003800200 */
.L_x_17439:
[----:B------:R-:W-:Y:S01]  /*5920*/  IMAD.IADD R10, R7, 0x1, -R8 ;  /* 0x00000001070a7824 */ /* 0x000fe200078e0a08 */
[----:B------:R-:W-:Y:S04]  /*5930*/  BSSY.RECONVERGENT B1, `(.L_x_17442) ;  /* 0x000001e000017945 */ /* 0x000fe80003800200 */
[----:B------:R-:W-:-:S13]  /*5940*/  ISETP.GT.AND P1, PT, R10, 0x200, PT ;  /* 0x000002000a00780c */ /* 0x000fda0003f24270 */
[----:B------:R-:W-:Y:S05]  /*5950*/  @!P1 BRA `(.L_x_17443) ;  /* 0x00000000006c9947 */ /* 0x000fea0003800000 */
[----:B------:R-:W2:Y:S01]  /*5960*/  LDS R10, [R9+-0x400] ;  /* 0xfffc0000090a7984 */ /* 0x000ea20000000800 */
[----:B------:R-:W-:Y:S01]  /*5970*/  PLOP3.LUT P0, PT, PT, PT, PT, 0x8, 0x80 ;  /* 0x000000000080781c */ /* 0x000fe20003f0e170 */
[----:B------:R-:W-:Y:S02]  /*5980*/  VIADD R8, R8, 0x400 ;  /* 0x0000040008087836 */ /* 0x000fe40000000000 */
[----:B------:R-:W1:Y:S04]  /*5990*/  LDS R11, [R9+-0x200] ;  /* 0xfffe0000090b7984 */ /* 0x000e680000000800 */
[----:B------:R-:W3:Y:S04]  /*59a0*/  LDS R13, [R9] ;  /* 0x00000000090d7984 */ /* 0x000ee80000000800 */
[----:B------:R-:W4:Y:S04]  /*59b0*/  LDS R15, [R9+0x200] ;  /* 0x00020000090f7984 */ /* 0x000f280000000800 */
[----:B------:R-:W0:Y:S04]  /*59c0*/  LDS R17, [R9+0x400] ;  /* 0x0004000009117984 */ /* 0x000e280000000800 */
        /* <DEDUP_REMOVED lines=10> */
[----:B0-----:R-:W-:-:S03]  /*5a70*/  FMUL.FTZ R20, R17, R42 ;  /* 0x0000002a11147220 */ /* 0x001fc60000410000 */
[----:B------:R-:W-:Y:S01]  /*5a80*/  STS [R9+0x200], R18 ;  /* 0x0002001209007388 */ /* 0x000fe20000000800 */
[----:B------:R-:W-:-:S03]  /*5a90*/  FMUL.FTZ R22, R19, R42 ;  /* 0x0000002a13167220 */ /* 0x000fc60000410000 */
[----:B------:R-:W-:Y:S01]  /*5aa0*/  STS [R9+0x400], R20 ;  /* 0x0004001409007388 */ /* 0x000fe20000000800 */
[----:B------:R-:W-:-:S03]  /*5ab0*/  FMUL.FTZ R24, R21, R42 ;  /* 0x0000002a15187220 */ /* 0x000fc60000410000 */
[----:B------:R-:W-:Y:S01]  /*5ac0*/  STS [R9+0x600], R22 ;  /* 0x0006001609007388 */ /* 0x000fe20000000800 */
[----:B------:R-:W-:-:S03]  /*5ad0*/  FMUL.FTZ R26, R23, R42 ;  /* 0x0000002a171a7220 */ /* 0x000fc60000410000 */
[----:B------:R-:W-:Y:S04]  /*5ae0*/  STS [R9+0x800], R24 ;  /* 0x0008001809007388 */ /* 0x000fe80000000800 */
[----:B------:R0:W-:Y:S02]  /*5af0*/  STS [R9+0xa00], R26 ;  /* 0x000a001a09007388 */ /* 0x0001e40000000800 */
[----:B0-----:R-:W-:-:S07]  /*5b00*/  IADD3 R9, PT, PT, R9, 0x1000, RZ ;  /* 0x0000100009097810 */ /* 0x001fce0007ffe0ff */
.L_x_17443:
[----:B------:R-:W-:Y:S05]  /*5b10*/  BSYNC.RECONVERGENT B1 ;  /* 0x0000000000017941 */ /* 0x000fea0003800200 */
.L_x_17442:
        /* <DEDUP_REMOVED lines=14> */
.L_x_17435:
[----:B------:R-:W-:Y:S05]  /*5c00*/  BSYNC.RECONVERGENT B0 ;  /* 0x0000000000007941 */ /* 0x000fea0003800200 */
.L_x_17434:
[----:B------:R-:W-:Y:S01]  /*5c10*/  BAR.SYNC.DEFER_BLOCKING 0x0 ;  /* 0x0000000000007b1d */ /* 0x000fe20000010000 */
[----:B------:R-:W-:Y:S01]  /*5c20*/  ISETP.NE.AND P0, PT, R28, RZ, PT ;  /* 0x000000ff1c00720c */ /* 0x000fe20003f05270 */
[----:B------:R-:W-:-:S04]  /*5c30*/  IMAD R51, R3, 0x10, R34 ;  /* 0x0000001003337824 */ /* 0x000fc800078e0222 */
[----:B------:R-:W3:Y:S01]  /*5c40*/  LDCU UR8, c[0x0][0x370] ;  /* 0x00006e00ff0877ac */ /* 0x000ee20008000800 */
[----:B------:R-:W-:Y:S01]  /*5c50*/  BSSY.RECONVERGENT B0, `(.L_x_17444) ;  /* 0x0000011000007945 */ /* 0x000fe20003800200 */
[----:B------:R-:W4:Y:S01]  /*5c60*/  LDCU UR16, c[0x0][0x3dc] ;  /* 0x00007b80ff1077ac */ /* 0x000f220008000800 */
[----:B------:R-:W0:Y:S05]  /*5c70*/  LDCU UR9, c[0x0][0x378] ;  /* 0x00006f00ff0977ac */ /* 0x000e2a0008000800 */
[----:B------:R-:W-:Y:S05]  /*5c80*/  @P0 BRA `(.L_x_17445) ;  /* 0x0000000000340947 */ /* 0x000fea0003800000 */
[----:B---3--:R-:W-:Y:S01]  /*5c90*/  IMAD R7, R0, UR8, R31 ;  /* 0x0000000800077c24 */ /* 0x008fe2000f8e021f */
[----:B------:R-:W3:Y:S03]  /*5ca0*/  LDCU.128 UR12, c[0x0][0x380] ;  /* 0x00007000ff0c77ac */ /* 0x000ee60008000c00 */
[----:B01----:R-:W-:-:S05]  /*5cb0*/  IMAD R8, R7, UR9, RZ ;  /* 0x0000000907087c24 */ /* 0x003fca000f8e02ff */
[----:B------:R-:W-:-:S04]  /*5cc0*/  IADD3 R7, P0, PT, R8, R3, RZ ;  /* 0x0000000308077210 */ /* 0x000fc80007f1e0ff */
[----:B------:R-:W-:Y:S01]  /*5cd0*/  SHF.L.U32 R10, R7, 0x2, RZ ;  /* 0x00000002070a7819 */ /* 0x000fe200000006ff */
[----:B------:R-:W-:-:S05]  /*5ce0*/  IMAD.X R8, RZ, RZ, RZ, P0 ;  /* 0x000000ffff087224 */ /* 0x000fca00000e06ff */
[----:B------:R-:W-:Y:S02]  /*5cf0*/  SHF.L.U64.HI R7, R7, 0x2, R8 ;  /* 0x0000000207077819 */ /* 0x000fe40000010208 */
[C---:B---3--:R-:W-:Y:S02]  /*5d00*/  IADD3 R8, P0, PT, R10.reuse, UR14, RZ ;  /* 0x0000000e0a087c10 */ /* 0x048fe4000ff1e0ff */
[----:B------:R-:W-:Y:S02]  /*5d10*/  IADD3 R10, P1, PT, R10, UR12, RZ ;  /* 0x0000000c0a0a7c10 */ /* 0x000fe4000ff3e0ff */
[C---:B------:R-:W-:Y:S02]  /*5d20*/  IADD3.X R9, PT, PT, R7.reuse, UR15, RZ, P0, !PT ;  /* 0x0000000f07097c10 */ /* 0x040fe400087fe4ff */
[----:B------:R-:W-:-:S03]  /*5d30*/  IADD3.X R11, PT, PT, R7, UR13, RZ, P1, !PT ;  /* 0x0000000d070b7c10 */ /* 0x000fc60008ffe4ff */
[----:B------:R0:W-:Y:S04]  /*5d40*/  STG.E desc[UR6][R8.64], R6 ;  /* 0x0000000608007986 */ /* 0x0001e8000c101906 */
[----:B--2---:R0:W-:Y:S02]  /*5d50*/  STG.E desc[UR6][R10.64], R43 ;  /* 0x0000002b0a007986 */ /* 0x0041e4000c101906 */
.L_x_17445:
[----:B0--34-:R-:W-:Y:S05]  /*5d60*/  BSYNC.RECONVERGENT B0 ;  /* 0x0000000000007941 */ /* 0x019fea0003800200 */
.L_x_17444:
[----:B------:R-:W-:Y:S01]  /*5d70*/  ISETP.GE.U32.AND P0, PT, R51, R32, PT ;  /* 0x000000203300720c */ /* 0x000fe20003f06070 */
[----:B------:R-:W0:Y:S01]  /*5d80*/  LDCU.64 UR4, c[0x0][0x3a8] ;  /* 0x00007500ff0477ac */ /* 0x000e220008000a00 */
[----:B------:R-:W-:Y:S01]  /*5d90*/  BSSY.RECONVERGENT B0, `(.L_x_17446) ;  /* 0x000062f000007945 */ /* 0x000fe20003800200 */
[----:B------:R-:W-:Y:S01]  /*5da0*/  IMAD.MOV.U32 R17, RZ, RZ, RZ ;  /* 0x000000ffff117224 */ /* 0x000fe200078e00ff */
[----:B------:R-:W-:Y:S02]  /*5db0*/  CS2R R18, SRZ ;  /* 0x0000000000127805 */ /* 0x000fe4000001ff00 */
[----:B------:R-:W-:Y:S02]  /*5dc0*/  CS2R R20, SRZ ;  /* 0x0000000000147805 */ /* 0x000fe4000001ff00 */
[----:B------:R-:W-:Y:S02]  /*5dd0*/  CS2R R22, SRZ ;  /* 0x0000000000167805 */ /* 0x000fe4000001ff00 */
[----:B------:R-:W-:-:S02]  /*5de0*/  CS2R R24, SRZ ;  /* 0x0000000000187805 */ /* 0x000fc4000001ff00 */
[----:B------:R-:W-:Y:S01]  /*5df0*/  CS2R R26, SRZ ;  /* 0x00000000001a7805 */ /* 0x000fe2000001ff00 */
[----:B-----5:R-:W-:Y:S01]  /*5e00*/  IMAD.MOV.U32 R30, RZ, RZ, RZ ;  /* 0x000000ffff1e7224 */ /* 0x020fe200078e00ff */
[----:B------:R-:W-:Y:S02]  /*5e10*/  CS2R R36, SRZ ;  /* 0x0000000000247805 */ /* 0x000fe4000001ff00 */
[----:B------:R-:W-:Y:S02]  /*5e20*/  CS2R R38, SRZ ;  /* 0x0000000000267805 */ /* 0x000fe4000001ff00 */
[----:B------:R-:W-:Y:S02]  /*5e30*/  CS2R R40, SRZ ;  /* 0x0000000000287805 */ /* 0x000fe4000001ff00 */
[----:B--2---:R-:W-:Y:S02]  /*5e40*/  CS2R R42, SRZ ;  /* 0x00000000002a7805 */ /* 0x004fe4000001ff00 */
[----:B------:R-:W-:-:S02]  /*5e50*/  CS2R R44, SRZ ;  /* 0x00000000002c7805 */ /* 0x000fc4000001ff00 */
[----:B------:R-:W-:Y:S01]  /*5e60*/  CS2R R46, SRZ ;  /* 0x00000000002e7805 */ /* 0x000fe2000001ff00 */
[----:B0-----:R-:W-:Y:S06]  /*5e70*/  @P0 BRA `(.L_x_17447) ;  /* 0x0000006000800947 */ /* 0x001fec0003800000 */
[----:B------:R-:W0:Y:S01]  /*5e80*/  LDCU.64 UR10, c[0x0][0x3b8] ;  /* 0x00007700ff0a77ac */ /* 0x000e220008000a00 */
[----:B------:R-:W-:Y:S01]  /*5e90*/  IMAD.WIDE.U32 R6, R51, 0x4, RZ ;  /* 0x0000000433067825 */ /* 0x000fe200078e00ff */
[----:B------:R-:W-:-:S03]  /*5ea0*/  IADD3 R5, PT, PT, R5, 0x1a0, RZ ;  /* 0x000001a005057810 */ /* 0x000fc60007ffe0ff */
[----:B------:R-:W-:Y:S01]  /*5eb0*/  HFMA2 R30, -RZ, RZ, 0, 0 ;  /* 0x00000000ff1e7431 */ /* 0x000fe200000001ff */
[----:B------:R-:W-:Y:S01]  /*5ec0*/  CS2R R18, SRZ ;  /* 0x0000000000127805 */ /* 0x000fe2000001ff00 */
[----:B-1----:R-:W-:Y:S01]  /*5ed0*/  IMAD.SHL.U32 R8, R28, 0x20, RZ ;  /* 0x000000201c087824 */ /* 0x002fe200078e00ff */
[----:B------:R-:W-:Y:S01]  /*5ee0*/  LEA R10, R4, R5, 0x18 ;  /* 0x00000005040a7211 */ /* 0x000fe200078ec0ff */
[----:B------:R-:W-:Y:S01]  /*5ef0*/  IMAD.WIDE R6, R35, 0x4, R6 ;  /* 0x0000000423067825 */ /* 0x000fe200078e0206 */
[----:B------:R-:W-:Y:S02]  /*5f00*/  CS2R R20, SRZ ;  /* 0x0000000000147805 */ /* 0x000fe4000001ff00 */
[----:B------:R-:W-:Y:S02]  /*5f10*/  CS2R R22, SRZ ;  /* 0x0000000000167805 */ /* 0x000fe4000001ff00 */
[----:B------:R-:W-:Y:S01]  /*5f20*/  LOP3.LUT R5, R8, 0x60, RZ, 0xe2, !PT ;  /* 0x0000006008057812 */ /* 0x000fe200078ee2ff */
[----:B------:R-:W-:Y:S01]  /*5f30*/  VIADD R9, R2, 0x1f ;  /* 0x0000001f02097836 */ /* 0x000fe20000000000 */
[----:B------:R-:W-:Y:S01]  /*5f40*/  LEA R8, R34, R29, 0x5 ;  /* 0x0000001d22087211 */ /* 0x000fe200078e28ff */
[----:B------:R-:W-:Y:S01]  /*5f50*/  IMAD.SHL.U32 R4, R28, 0x8, RZ ;  /* 0x000000081c047824 */ /* 0x000fe200078e00ff */
[----:B------:R-:W-:Y:S01]  /*5f60*/  CS2R R24, SRZ ;  /* 0x0000000000187805 */ /* 0x000fe2000001ff00 */
[----:B------:R-:W-:Y:S01]  /*5f70*/  IMAD R5, R34, 0x80, R5 ;  /* 0x0000008022057824 */ /* 0x000fe200078e0205 */
[----:B------:R-:W-:Y:S01]  /*5f80*/  SHF.R.U32.HI R50, RZ, 0x5, R9 ;  /* 0x00000005ff327819 */ /* 0x000fe20000011609 */
[----:B------:R-:W-:Y:S01]  /*5f90*/  IMAD.MOV.U32 R17, RZ, RZ, RZ ;  /* 0x000000ffff117224 */ /* 0x000fe200078e00ff */
[----:B0-----:R-:W-:Y:S01]  /*5fa0*/  IADD3 R48, P0, PT, R6, UR10, RZ ;  /* 0x0000000a06307c10 */ /* 0x001fe2000ff1e0ff */
[----:B------:R-:W0:Y:S01]  /*5fb0*/  LDCU UR10, c[0x0][0x3e0] ;  /* 0x00007c00ff0a77ac */ /* 0x000e220008000800 */
[----:B------:R-:W-:-:S02]  /*5fc0*/  LOP3.LUT R29, R4, 0x18, RZ, 0xc0, !PT ;  /* 0x00000018041d7812 */ /* 0x000fc400078ec0ff */
[----:B------:R-:W-:Y:S02]  /*5fd0*/  CS2R R26, SRZ ;  /* 0x00000000001a7805 */ /* 0x000fe4000001ff00 */
[----:B------:R-:W-:Y:S01]  /*5fe0*/  IADD3 R50, PT, PT, -R50, R51, RZ ;  /* 0x0000003332327210 */ /* 0x000fe20007ffe1ff */
[----:B------:R-:W-:Y:S01]  /*5ff0*/  VIADD R51, R51, 0x1 ;  /* 0x0000000133337836 */ /* 0x000fe20000000000 */
[----:B------:R-:W-:Y:S02]  /*6000*/  IADD3 R29, PT, PT, R8, 0x3, R29 ;  /* 0x00000003081d7810 */ /* 0x000fe40007ffe01d */
[----:B------:R-:W-:Y:S02]  /*6010*/  CS2R R36, SRZ ;  /* 0x0000000000247805 */ /* 0x000fe4000001ff00 */
[----:B------:R-:W-:Y:S02]  /*6020*/  IADD3 R35, PT, PT, R5, 0x10, R10 ;  /* 0x0000001005237810 */ /* 0x000fe40007ffe00a */
[----:B------:R-:W-:-:S02]  /*6030*/  CS2R R38, SRZ ;  /* 0x0000000000267805 */ /* 0x000fc4000001ff00 */
[----:B------:R-:W-:Y:S02]  /*6040*/  IADD3.X R49, PT, PT, R7, UR11, RZ, P0, !PT ;  /* 0x0000000b07317c10 */ /* 0x000fe400087fe4ff */
[----:B------:R-:W-:Y:S02]  /*6050*/  CS2R R40, SRZ ;  /* 0x0000000000287805 */ /* 0x000fe4000001ff00 */
[----:B------:R-:W-:Y:S02]  /*6060*/  CS2R R42, SRZ ;  /* 0x00000000002a7805 */ /* 0x000fe4000001ff00 */
[----:B------:R-:W-:Y:S02]  /*6070*/  CS2R R44, SRZ ;  /* 0x00000000002c7805 */ /* 0x000fe4000001ff00 */
[----:B------:R-:W-:Y:S01]  /*6080*/  CS2R R46, SRZ ;  /* 0x00000000002e7805 */ /* 0x000fe2000001ff00 */
[----:B0-----:R-:W-:Y:S01]  /*6090*/  IMAD R12, R33, UR10, RZ ;  /* 0x0000000a210c7c24 */ /* 0x001fe2000f8e02ff */
[----:B------:R-:W-:-:S04]  /*60a0*/  LOP3.LUT R33, R4, 0xf8, RZ, 0xc0, !PT ;  /* 0x000000f804217812 */ /* 0x000fc800078ec0ff */
[----:B------:R-:W-:-:S07]  /*60b0*/  SHF.R.S32.HI R13, RZ, 0x1f, R12 ;  /* 0x0000001fff0d7819 */ /* 0x000fce000001140c */
.L_x_17496:
[----:B------:R-:W2:Y:S04]  /*60c0*/  LDG.E.CONSTANT R5, desc[UR6][R48.64] ;  /* 0x0000000630057981 */ /* 0x000ea8000c1e9900 */
[----:B------:R-:W0:Y:S02]  /*60d0*/  LDS.128 R8, [R35] ;  /* 0x0000000023087984 */ /* 0x000e240000000c00 */
[----:B0-----:R-:W-:Y:S02]  /*60e0*/  F2FP.BF16.F32.PACK_AB R92, R9, R8 ;  /* 0x00000008095c723e */ /* 0x001fe400000010ff */
[----:B------:R-:W-:Y:S01]  /*60f0*/  F2FP.BF16.F32.PACK_AB R94, R11, R10 ;  /* 0x0000000a0b5e723e */ /* 0x000fe200000010ff */
[----:B--2---:R-:W-:-:S03]  /*6100*/  IMAD.WIDE R4, R5, UR16, R12 ;  /* 0x0000001005047c25 */ /* 0x004fc6000f8e020c */
[----:B------:R-:W-:-:S05]  /*6110*/  IADD3 R4, P0, PT, R33, R4, RZ ;  /* 0x0000000421047210 */ /* 0x000fca0007f1e0ff */
[----:B------:R-:W-:Y:S01]  /*6120*/  IMAD.X R5, RZ, RZ, R5, P0 ;  /* 0x000000ffff057224 */ /* 0x000fe200000e0605 */
[----:B------:R-:W-:-:S04]  /*6130*/  LEA R14, P0, R4, UR4, 0x1 ;  /* 0x00000004040e7c11 */ /* 0x000fc8000f8008ff */
[----:B------:R-:W-:Y:S02]  /*6140*/  LEA.HI.X R15, R4, UR5, R5, 0x1, P0 ;  /* 0x00000005040f7c11 */ /* 0x000fe400080f0c05 */
[----:B------:R-:W0:Y:S04]  /*6150*/  LDS.128 R4, [R35+-0x10] ;  /* 0xfffff00023047984 */ /* 0x000e280000000c00 */
        /* <DEDUP_REMOVED lines=36> */
[----:B------:R-:W-:Y:S01]  /*63a0*/  ISETP.NE.AND P0, PT, R50, -0x1, PT ;  /* 0xffffffff3200780c */ /* 0x000fe20003f05270 */
[----:B------:R-:W-:Y:S01]  /*63b0*/  BSSY.RECONVERGENT B1, `(.L_x_17448) ;  /* 0x0000027000017945 */ /* 0x000fe20003800200 */
[----:B0-----:R-:W-:Y:S01]  /*63c0*/  F2FP.BF16.F32.PACK_AB R4, R5, R4 ;  /* 0x000000040504723e */ /* 0x001fe200000010ff */
[----:B------:R1:W5:Y:S01]  /*63d0*/  LDG.E.CONSTANT R9, desc[UR6][R14.64] ;  /* 0x000000060e097981 */ /* 0x000362000c1e9900 */
[----:B------:R-:W-:Y:S01]  /*63e0*/  F2FP.BF16.F32.PACK_AB R5, R7, R6 ;  /* 0x000000060705723e */ /* 0x000fe200000010ff */
[----:B------:R-:W-:-:S02]  /*63f0*/  VIADD R7, R29, 0xfffffffd ;  /* 0xfffffffd1d077836 */ /* 0x000fc40000000000 */
[----:B------:R1:W5:Y:S04]  /*6400*/  LDG.E.CONSTANT R8, desc[UR6][R14.64+0x4] ;  /* 0x000004060e087981 */ /* 0x000368000c1e9900 */
[----:B------:R1:W5:Y:S04]  /*6410*/  LDG.E.CONSTANT R11, desc[UR6][R14.64+0x8] ;  /* 0x000008060e0b7981 */ /* 0x000368000c1e9900 */
[----:B------:R1:W5:Y:S01]  /*6420*/  LDG.E.CONSTANT R10, desc[UR6][R14.64+0xc] ;  /* 0x00000c060e0a7981 */ /* 0x000362000c1e9900 */
[----:B------:R-:W-:Y:S05]  /*6430*/  @P0 BRA `(.L_x_17449) ;  /* 0x0000000000780947 */ /* 0x000fea0003800000 */
[C---:B------:R-:W-:Y:S01]  /*6440*/  IADD3 R89, PT, PT, R29.reuse, -0x1, RZ ;  /* 0xffffffff1d597810 */ /* 0x040fe20007ffe0ff */
[C---:B------:R-:W-:Y:S01]  /*6450*/  VIADD R91, R29.reuse, 0x1 ;  /* 0x000000011d5b7836 */ /* 0x040fe20000000000 */
[CC--:B------:R-:W-:Y:S01]  /*6460*/  ISETP.GE.AND P6, PT, R29.reuse, R2.reuse, PT ;  /* 0x000000021d00720c */ /* 0x0c0fe20003fc6270 */
[----:B------:R-:W-:Y:S01]  /*6470*/  VIADD R93, R29, 0x2 ;  /* 0x000000021d5d7836 */ /* 0x000fe20000000000 */
[-C--:B------:R-:W-:Y:S01]  /*6480*/  ISETP.GE.AND P1, PT, R89, R2.reuse, PT ;  /* 0x000000025900720c */ /* 0x080fe20003f26270 */
[----:B------:R-:W-:Y:S01]  /*6490*/  VIADD R89, R29, 0xfffffffe ;  /* 0xfffffffe1d597836 */ /* 0x000fe20000000000 */
[----:B------:R-:W-:Y:S01]  /*64a0*/  ISETP.GE.AND P5, PT, R91, R2, PT ;  /* 0x000000025b00720c */ /* 0x000fe20003fa6270 */
[C---:B------:R-:W-:Y:S01]  /*64b0*/  VIADD R91, R29.reuse, 0x4 ;  /* 0x000000041d5b7836 */ /* 0x040fe20000000000 */
[----:B-----5:R-:W-:Y:S02]  /*64c0*/  PRMT R6, R8, 0x7632, R6 ;  /* 0x0000763208067816 */ /* 0x020fe40000000006 */
[----:B------:R-:W-:-:S02]  /*64d0*/  IADD3 R95, PT, PT, R29, 0x3, RZ ;  /* 0x000000031d5f7810 */ /* 0x000fc40007ffe0ff */
[----:B------:R-:W-:Y:S02]  /*64e0*/  SEL R8, R8, RZ, !P1 ;  /* 0x000000ff08087207 */ /* 0x000fe40004800000 */
[-C--:B------:R-:W-:Y:S02]  /*64f0*/  ISETP.GE.AND P1, PT, R89, R2.reuse, PT ;  /* 0x000000025900720c */ /* 0x080fe40003f26270 */
[----:B------:R-:W-:Y:S02]  /*6500*/  SEL R89, R6, RZ, !P6 ;  /* 0x000000ff06597207 */ /* 0x000fe40007000000 */
[-C--:B------:R-:W-:Y:S02]  /*6510*/  ISETP.GE.AND P4, PT, R93, R2.reuse, PT ;  /* 0x000000025d00720c */ /* 0x080fe40003f86270 */
[-C--:B------:R-:W-:Y:S02]  /*6520*/  ISETP.GE.AND P3, PT, R95, R2.reuse, PT ;  /* 0x000000025f00720c */ /* 0x080fe40003f66270 */
[----:B------:R-:W-:-:S02]  /*6530*/  ISETP.GE.AND P2, PT, R91, R2, PT ;  /* 0x000000025b00720c */ /* 0x000fc40003f46270 */
[----:B------:R-:W-:Y:S02]  /*6540*/  ISETP.GE.AND P6, PT, R7, R2, PT ;  /* 0x000000020700720c */ /* 0x000fe40003fc6270 */
[----:B------:R-:W-:Y:S02]  /*6550*/  PRMT R88, R11, 0x7632, R88 ;  /* 0x000076320b587816 */ /* 0x000fe40000000058 */
        /* <DEDUP_REMOVED lines=12> */
.L_x_17449:
[----:B------:R-:W-:Y:S05]  /*6620*/  BSYNC.RECONVERGENT B1 ;  /* 0x0000000000017941 */ /* 0x000fea0003800200 */
.L_x_17448:
[----:B-----5:R-:W-:Y:S02]  /*6630*/  HFMA2.BF16_V2 R89, R5, R8, -RZ ;  /* 0x0000000805597231 */ /* 0x020fe400003000ff */
[----:B------:R-:W-:Y:S01]  /*6640*/  HMUL2.BF16_V2 R88, R4, R9 ;  /* 0x0000000904587232 */ /* 0x000fe20000200000 */
[----:B------:R-:W-:Y:S01]  /*6650*/  MOV R6, R92 ;  /* 0x0000005c00067202 */ /* 0x000fe20000000f00 */
[----:B------:R-:W-:-:S03]  /*6660*/  IMAD.MOV.U32 R9, RZ, RZ, R94 ;  /* 0x000000ffff097224 */ /* 0x000fc600078e005e */
[C---:B------:R-:W-:Y:S01]  /*6670*/  PRMT R8, R88.reuse, 0x7610, R8 ;  /* 0x0000761058087816 */ /* 0x040fe20000000008 */
[----:B------:R-:W-:Y:S01]  /*6680*/  HMUL2.BF16_V2 R90, R6, R11 ;  /* 0x0000000b065a7232 */ /* 0x000fe20000200000 */
[----:B------:R-:W-:Y:S01]  /*6690*/  PRMT R11, R88, 0x7632, R11 ;  /* 0x00007632580b7816 */ /* 0x000fe2000000000b */
[----:B------:R-:W-:Y:S01]  /*66a0*/  HFMA2.BF16_V2 R91, R9, R10, -RZ ;  /* 0x0000000a095b7231 */ /* 0x000fe200003000ff */
[C---:B------:R-:W-:Y:S01]  /*66b0*/  PRMT R10, R89.reuse, 0x7610, R10 ;  /* 0x00007610590a7816 */ /* 0x040fe2000000000a */
[----:B------:R-:W-:Y:S01]  /*66c0*/  IMAD.U32 R92, R8, 0x10000, RZ ;  /* 0x00010000085c7824 */ /* 0x000fe200078e00ff */
[----:B------:R-:W-:Y:S02]  /*66d0*/  PRMT R88, R89, 0x7632, R88 ;  /* 0x0000763259587816 */ /* 0x000fe40000000058 */
[----:B------:R-:W-:Y:S01]  /*66e0*/  PRMT R89, R90, 0x7610, R89 ;  /* 0x000076105a597816 */ /* 0x000fe20000000059 */
[----:B------:R-:W-:Y:S01]  /*66f0*/  IMAD.U32 R10, R10, 0x10000, RZ ;  /* 0x000100000a0a7824 */ /* 0x000fe200078e00ff */
[----:B------:R-:W-:Y:S01]  /*6700*/  PRMT R90, R90, 0x7632, R90 ;  /* 0x000076325a5a7816 */ /* 0x000fe2000000005a */
[----:B------:R-:W-:Y:S01]  /*6710*/  IMAD.U32 R93, R88, 0x10000, RZ ;  /* 0x00010000585d7824 */ /* 0x000fe200078e00ff */
[----:B------:R-:W-:Y:S01]  /*6720*/  SHF.L.U32 R11, R11, 0x10, RZ ;  /* 0x000000100b0b7819 */ /* 0x000fe200000006ff */
[----:B------:R0:W5:Y:S01]  /*6730*/  LDG.E.CONSTANT R88, desc[UR6][R14.64+0x20c] ;  /* 0x00020c060e587981 */ /* 0x000162000c1e9900 */
[----:B------:R-:W-:Y:S01]  /*6740*/  SHF.L.U32 R89, R89, 0x10, RZ ;  /* 0x0000001059597819 */ /* 0x000fe200000006ff */
[----:B------:R-:W-:Y:S01]  /*6750*/  IMAD.U32 R90, R90, 0x10000, RZ ;  /* 0x000100005a5a7824 */ /* 0x000fe200078e00ff */
[----:B------:R-:W-:Y:S01]  /*6760*/  PRMT R8, R91, 0x7632, R8 ;  /* 0x000076325b087816 */ /* 0x000fe20000000008 */
[----:B------:R-:W-:Y:S01]  /*6770*/  FADD.FTZ R11, R92, R11 ;  /* 0x0000000b5c0b7221 */ /* 0x000fe20000010000 */
[----:B------:R-:W-:Y:S01]  /*6780*/  FADD.FTZ R10, R10, R93 ;  /* 0x0000005d0a0a7221 */ /* 0x000fe20000010000 */
[----:B------:R-:W-:Y:S01]  /*6790*/  FADD.FTZ R89, R89, R90 ;  /* 0x0000005a59597221 */ /* 0x000fe20000010000 */
[----:B------:R-:W-:Y:S01]  /*67a0*/  SHF.L.U32 R8, R8, 0x10, RZ ;  /* 0x0000001008087819 */ /* 0x000fe200000006ff */
[----:B------:R-:W-:-:S02]  /*67b0*/  IMAD.U32 R91, R91, 0x10000, RZ ;  /* 0x000100005b5b7824 */ /* 0x000fc400078e00ff */
[----:B------:R-:W-:Y:S02]  /*67c0*/  FADD.FTZ R10, R11, R10 ;  /* 0x0000000a0b0a7221 */ /* 0x000fe40000010000 */
[----:B------:R0:W5:Y:S01]  /*67d0*/  LDG.E.CONSTANT R11, desc[UR6][R14.64+0x200] ;  /* 0x000200060e0b7981 */ /* 0x000162000c1e9900 */
[----:B------:R-:W-:Y:S01]  /*67e0*/  FADD.FTZ R91, R91, R8 ;  /* 0x000000085b5b7221 */ /* 0x000fe20000010000 */
[----:B------:R-:W-:Y:S02]  /*67f0*/  FADD.FTZ R10, R10, R89 ;  /* 0x000000590a0a7221 */ /* 0x000fe40000010000 */
[----:B------:R0:W5:Y:S04]  /*6800*/  LDG.E.CONSTANT R8, desc[UR6][R14.64+0x204] ;  /* 0x000204060e087981 */ /* 0x000168000c1e9900 */
[----:B------:R0:W5:Y:S01]  /*6810*/  LDG.E.CONSTANT R89, desc[UR6][R14.64+0x208] ;  /* 0x000208060e597981 */ /* 0x000162000c1e9900 */
[----:B------:R-:W-:Y:S04]  /*6820*/  BSSY.RECONVERGENT B1, `(.L_x_17450) ;  /* 0x0000020000017945 */ /* 0x000fe80003800200 */
[----:B------:R-:W-:Y:S05]  /*6830*/  @P0 BRA `(.L_x_17451) ;  /* 0x0000000000780947 */ /* 0x000fea0003800000 */
[C---:B------:R-:W-:Y:S01]  /*6840*/  VIADD R93, R29.reuse, 0xffffffff ;  /* 0xffffffff1d5d7836 */ /* 0x040fe20000000000 */
[CC--:B------:R-:W-:Y:S01]  /*6850*/  ISETP.GE.AND P6, PT, R29.reuse, R2.reuse, PT ;  /* 0x000000021d00720c */ /* 0x0c0fe20003fc6270 */
[C---:B------:R-:W-:Y:S01]  /*6860*/  VIADD R95, R29.reuse, 0x1 ;  /* 0x000000011d5f7836 */ /* 0x040fe20000000000 */
[----:B-----5:R-:W-:Y:S01]  /*6870*/  PRMT R90, R8, 0x7632, R90 ;  /* 0x00007632085a7816 */ /* 0x020fe2000000005a */
[----:B------:R-:W-:Y:S01]  /*6880*/  VIADD R99, R29, 0x3 ;  /* 0x000000031d637836 */ /* 0x000fe20000000000 */
[-C--:B------:R-:W-:Y:S02]  /*6890*/  ISETP.GE.AND P1, PT, R93, R2.reuse, PT ;  /* 0x000000025d00720c */ /* 0x080fe40003f26270 */
[----:B------:R-:W-:Y:S01]  /*68a0*/  ISETP.GE.AND P5, PT, R95, R2, PT ;  /* 0x000000025f00720c */ /* 0x000fe20003fa6270 */
[C---:B------:R-:W-:Y:S01]  /*68b0*/  VIADD R95, R29.reuse, 0x4 ;  /* 0x000000041d5f7836 */ /* 0x040fe20000000000 */
[C---:B------:R-:W-:Y:S02]  /*68c0*/  IADD3 R93, PT, PT, R29.reuse, -0x2, RZ ;  /* 0xfffffffe1d5d7810 */ /* 0x040fe40007ffe0ff */
[----:B------:R-:W-:-:S02]  /*68d0*/  IADD3 R97, PT, PT, R29, 0x2, RZ ;  /* 0x000000021d617810 */ /* 0x000fc40007ffe0ff */
[----:B------:R-:W-:Y:S02]  /*68e0*/  SEL R92, R8, RZ, !P1 ;  /* 0x000000ff085c7207 */ /* 0x000fe40004800000 */
[-C--:B------:R-:W-:Y:S02]  /*68f0*/  ISETP.GE.AND P1, PT, R93, R2.reuse, PT ;  /* 0x000000025d00720c */ /* 0x080fe40003f26270 */
[----:B------:R-:W-:Y:S02]  /*6900*/  SEL R93, R90, RZ, !P6 ;  /* 0x000000ff5a5d7207 */ /* 0x000fe40007000000 */
[-C--:B------:R-:W-:Y:S02]  /*6910*/  ISETP.GE.AND P4, PT, R97, R2.reuse, PT ;  /* 0x000000026100720c */ /* 0x080fe40003f86270 */
[----:B------:R-:W-:Y:S02]  /*6920*/  ISETP.GE.AND P2, PT, R95, R2, PT ;  /* 0x000000025f00720c */ /* 0x000fe40003f46270 */
[----:B------:R-:W-:-:S02]  /*6930*/  PRMT R90, R89, 0x7632, R90 ;  /* 0x00007632595a7816 */ /* 0x000fc4000000005a */
[-C--:B------:R-:W-:Y:S02]  /*6940*/  ISETP.GE.AND P3, PT, R99, R2.reuse, PT ;  /* 0x000000026300720c */ /* 0x080fe40003f66270 */
[----:B------:R-:W-:Y:S02]  /*6950*/  ISETP.GE.AND P6, PT, R7, R2, PT ;  /* 0x000000020700720c */ /* 0x000fe40003fc6270 */
        /* <DEDUP_REMOVED lines=12> */
.L_x_17451:
[----:B------:R-:W-:Y:S05]  /*6a20*/  BSYNC.RECONVERGENT B1 ;  /* 0x0000000000017941 */ /* 0x000fea0003800200 */
.L_x_17450:
        /* <DEDUP_REMOVED lines=12> */
[----:B------:R-:W-:Y:S02]  /*6af0*/  PRMT R90, R90, 0x7632, R90 ;  /* 0x000076325a5a7816 */ /* 0x000fe4000000005a */
[----:B------:R-:W-:Y:S01]  /*6b00*/  PRMT R92, R91, 0x7632, R92 ;  /* 0x000076325b5c7816 */ /* 0x000fe2000000005c */
[----:B--2---:R-:W-:Y:S06]  /*6b10*/  @P0 BRA `(.L_x_17453) ;  /* 0x0000000000780947 */ /* 0x004fec0003800000 */
[C---:B------:R-:W-:Y:S01]  /*6b20*/  VIADD R97, R29.reuse, 0xffffffff ;  /* 0xffffffff1d617836 */ /* 0x040fe20000000000 */
[C---:B------:R-:W-:Y:S01]  /*6b30*/  IADD3 R101, PT, PT, R29.reuse, 0x2, RZ ;  /* 0x000000021d657810 */ /* 0x040fe20007ffe0ff */
[C---:B------:R-:W-:Y:S01]  /*6b40*/  VIADD R99, R29.reuse, 0x1 ;  /* 0x000000011d637836 */ /* 0x040fe20000000000 */
[CC--:B------:R-:W-:Y:S01]  /*6b50*/  ISETP.GE.AND P6, PT, R29.reuse, R2.reuse, PT ;  /* 0x000000021d00720c */ /* 0x0c0fe20003fc6270 */
[----:B------:R-:W-:Y:S01]  /*6b60*/  VIADD R103, R29, 0x3 ;  /* 0x000000031d677836 */ /* 0x000fe20000000000 */
[-C--:B------:R-:W-:Y:S02]  /*6b70*/  ISETP.GE.AND P1, PT, R97, R2.reuse, PT ;  /* 0x000000026100720c */ /* 0x080fe40003f26270 */
[-C--:B------:R-:W-:Y:S01]  /*6b80*/  ISETP.GE.AND P5, PT, R99, R2.reuse, PT ;  /* 0x000000026300720c */ /* 0x080fe20003fa6270 */
[----:B------:R-:W-:Y:S01]  /*6b90*/  VIADD R99, R29, 0x4 ;  /* 0x000000041d637836 */ /* 0x000fe20000000000 */
[----:B-----5:R-:W-:Y:S02]  /*6ba0*/  PRMT R97, R94, 0x7632, R97 ;  /* 0x000076325e617816 */ /* 0x020fe40000000061 */
[----:B------:R-:W-:-:S02]  /*6bb0*/  ISETP.GE.AND P4, PT, R101, R2, PT ;  /* 0x000000026500720c */ /* 0x000fc40003f86270 */
[----:B------:R-:W-:Y:S02]  /*6bc0*/  IADD3 R101, PT, PT, R29, -0x2, RZ ;  /* 0xfffffffe1d657810 */ /* 0x000fe40007ffe0ff */
[----:B------:R-:W-:Y:S02]  /*6bd0*/  SEL R100, R97, RZ, !P6 ;  /* 0x000000ff61647207 */ /* 0x000fe40007000000 */
[----:B------:R-:W-:Y:S02]  /*6be0*/  ISETP.GE.AND P2, PT, R99, R2, PT ;  /* 0x000000026300720c */ /* 0x000fe40003f46270 */
[----:B------:R-:W-:Y:S02]  /*6bf0*/  PRMT R97, R95, 0x7632, R97 ;  /* 0x000076325f617816 */ /* 0x000fe40000000061 */
[----:B------:R-:W-:Y:S02]  /*6c00*/  SEL R99, R94, RZ, !P1 ;  /* 0x000000ff5e637207 */ /* 0x000fe40004800000 */
[----:B------:R-:W-:-:S02]  /*6c10*/  PRMT R98, R96, 0x7632, R98 ;  /* 0x0000763260627816 */ /* 0x000fc40000000062 */
[-C--:B------:R-:W-:Y:S02]  /*6c20*/  ISETP.GE.AND P3, PT, R103, R2.reuse, PT ;  /* 0x000000026700720c */ /* 0x080fe40003f66270 */
[-C--:B------:R-:W-:Y:S02]  /*6c30*/  ISETP.GE.AND P1, PT, R101, R2.reuse, PT ;  /* 0x000000026500720c */ /* 0x080fe40003f26270 */
[----:B------:R-:W-:Y:S02]  /*6c40*/  ISETP.GE.AND P6, PT, R7, R2, PT ;  /* 0x000000020700720c */ /* 0x000fe40003fc6270 */
        /* <DEDUP_REMOVED lines=11> */
.L_x_17453:
[----:B------:R-:W-:Y:S05]  /*6d00*/  BSYNC.RECONVERGENT B1 ;  /* 0x0000000000017941 */ /* 0x000fea0003800200 */
.L_x_17452:
[----:B------:R-:W-:Y:S01]  /*6d10*/  HFMA2.BF16_V2 R93, R4, R93, -RZ ;  /* 0x0000005d045d7231 */ /* 0x000fe200003000ff */
[----:B------:R-:W-:Y:S01]  /*6d20*/  SHF.L.U32 R89, R89, 0x10, RZ ;  /* 0x0000001059597819 */ /* 0x000fe200000006ff */
[----:B------:R-:W-:Y:S01]  /*6d30*/  IMAD.U32 R8, R8, 0x10000, RZ ;  /* 0x0001000008087824 */ /* 0x000fe200078e00ff */
[----:B------:R-:W-:Y:S01]  /*6d40*/  SHF.L.U32 R92, R92, 0x10, RZ ;  /* 0x000000105c5c7819 */ /* 0x000fe200000006ff */
[----:B------:R-:W-:Y:S02]  /*6d50*/  IMAD.U32 R11, R11, 0x10000, RZ ;  /* 0x000100000b0b7824 */ /* 0x000fe400078e00ff */
[----:B-----5:R-:W-:Y:S02]  /*6d60*/  HMUL2.BF16_V2 R94, R5, R94 ;  /* 0x0000005e055e7232 */ /* 0x020fe40000200000 */
[----:B------:R-:W-:Y:S02]  /*6d70*/  IMAD.U32 R90, R90, 0x10000, RZ ;  /* 0x000100005a5a7824 */ /* 0x000fe400078e00ff */
[----:B------:R-:W-:Y:S01]  /*6d80*/  FADD.FTZ R17, R10, R17 ;  /* 0x000000110a117221 */ /* 0x000fe20000010000 */
        /* <DEDUP_REMOVED lines=12> */
[----:B------:R-:W-:-:S02]  /*6e50*/  IMAD.U32 R11, R11, 0x10000, RZ ;  /* 0x000100000b0b7824 */ /* 0x000fc400078e00ff */
[----:B------:R-:W-:Y:S01]  /*6e60*/  FADD.FTZ R89, R89, R92 ;  /* 0x0000005c59597221 */ /* 0x000fe20000010000 */
[----:B------:R-:W-:Y:S01]  /*6e70*/  IMAD.U32 R98, R93, 0x10000, RZ ;  /* 0x000100005d627824 */ /* 0x000fe200078e00ff */
[----:B------:R2:W5:Y:S01]  /*6e80*/  LDG.E.CONSTANT R10, desc[UR6][R14.64+0x60c] ;  /* 0x00060c060e0a7981 */ /* 0x000562000c1e9900 */
[----:B------:R-:W-:Y:S02]  /*6e90*/  IMAD.U32 R90, R90, 0x10000, RZ ;  /* 0x000100005a5a7824 */ /* 0x000fe400078e00ff */
[----:B------:R-:W-:Y:S01]  /*6ea0*/  FADD.FTZ R95, R91, R98 ;  /* 0x000000625b5f7221 */ /* 0x000fe20000010000 */
[----:B------:R-:W-:Y:S02]  /*6eb0*/  HFMA2.BF16_V2 R91, R9, R96, -RZ ;  /* 0x00000060095b7231 */ /* 0x000fe400003000ff */
[--C-:B------:R-:W-:Y:S01]  /*6ec0*/  FADD.FTZ R94, R11, R90.reuse ;  /* 0x0000005a0b5e7221 */ /* 0x100fe20000010000 */
        /* <DEDUP_REMOVED lines=10> */
[----:B------:R-:W-:Y:S02]  /*6f70*/  FADD.FTZ R8, R8, R11 ;  /* 0x0000000b08087221 */ /* 0x000fe40000010000 */
[----:B------:R-:W-:Y:S02]  /*6f80*/  IMAD.U32 R90, R93, 0x10000, RZ ;  /* 0x000100005d5a7824 */ /* 0x000fe400078e00ff */
[----:B------:R-:W-:Y:S01]  /*6f90*/  FADD.FTZ R94, R94, R97 ;  /* 0x000000615e5e7221 */ /* 0x000fe20000010000 */
[----:B------:R-:W-:Y:S01]  /*6fa0*/  FADD.FTZ R89, R89, R8 ;  /* 0x0000000859597221 */ /* 0x000fe20000010000 */
[----:B------:R2:W5:Y:S01]  /*6fb0*/  LDG.E.CONSTANT R11, desc[UR6][R14.64+0x600] ;  /* 0x000600060e0b7981 */ /* 0x000562000c1e9900 */
[----:B------:R-:W-:-:S03]  /*6fc0*/  FADD.FTZ R91, R91, R90 ;  /* 0x0000005a5b5b7221 */ /* 0x000fc60000010000 */
[----:B------:R2:W5:Y:S01]  /*6fd0*/  LDG.E.CONSTANT R8, desc[UR6][R14.64+0x604] ;  /* 0x000604060e087981 */ /* 0x000562000c1e9900 */
[----:B------:R-:W-:-:S03]  /*6fe0*/  FADD.FTZ R94, R94, R91 ;  /* 0x0000005b5e5e7221 */ /* 0x000fc60000010000 */
[----:B------:R2:W5:Y:S01]  /*6ff0*/  LDG.E.CONSTANT R91, desc[UR6][R14.64+0x608] ;  /* 0x000608060e5b7981 */ /* 0x000562000c1e9900 */
[----:B------:R-:W-:Y:S04]  /*7000*/  BSSY.RECONVERGENT B1, `(.L_x_17454) ;  /* 0x0000020000017945 */ /* 0x000fe80003800200 */
[----:B------:R-:W-:Y:S05]  /*7010*/  @P0 BRA `(.L_x_17455) ;  /* 0x0000000000780947 */ /* 0x000fea0003800000 */
[C---:B------:R-:W-:Y:S01]  /*7020*/  VIADD R93, R29.reuse, 0xffffffff ;  /* 0xffffffff1d5d7836 */ /* 0x040fe20000000000 */
[C---:B------:R-:W-:Y:S01]  /*7030*/  IADD3 R95, PT, PT, R29.reuse, 0x1, RZ ;  /* 0x000000011d5f7810 */ /* 0x040fe20007ffe0ff */
[C---:B------:R-:W-:Y:S01]  /*7040*/  VIADD R97, R29.reuse, 0x2 ;  /* 0x000000021d617836 */ /* 0x040fe20000000000 */
[CC--:B------:R-:W-:Y:S01]  /*7050*/  ISETP.GE.AND P6, PT, R29.reuse, R2.reuse, PT ;  /* 0x000000021d00720c */ /* 0x0c0fe20003fc6270 */
[----:B------:R-:W-:Y:S01]  /*7060*/  VIADD R99, R29, 0x3 ;  /* 0x000000031d637836 */ /* 0x000fe20000000000 */
[-C--:B------:R-:W-:Y:S01]  /*7070*/  ISETP.GE.AND P1, PT, R93, R2.reuse, PT ;  /* 0x000000025d00720c */ /* 0x080fe20003f26270 */
[----:B------:R-:W-:Y:S01]  /*7080*/  VIADD R93, R29, 0xfffffffe ;  /* 0xfffffffe1d5d7836 */ /* 0x000fe20000000000 */
[----:B------:R-:W-:Y:S02]  /*7090*/  ISETP.GE.AND P5, PT, R95, R2, PT ;  /* 0x000000025f00720c */ /* 0x000fe40003fa6270 */
[----:B-----5:R-:W-:Y:S02]  /*70a0*/  PRMT R88, R8, 0x7632, R88 ;  /* 0x0000763208587816 */ /* 0x020fe40000000058 */
        /* <DEDUP_REMOVED lines=21> */
.L_x_17455:
[----:B------:R-:W-:Y:S05]  /*7200*/  BSYNC.RECONVERGENT B1 ;  /* 0x0000000000017941 */ /* 0x000fea0003800200 */
.L_x_17454:
[----:B------:R-:W-:Y:S01]  /*7210*/  FADD.FTZ R19, R94, R19 ;  /* 0x000000135e137221 */ /* 0x000fe20000010000 */
[----:B------:R3:W5:Y:S02]  /*7220*/  LDG.E.CONSTANT R93, desc[UR6][R14.64+0x800] ;  /* 0x000800060e5d7981 */ /* 0x000764000c1e9900 */
[----:B-----5:R-:W-:Y:S02]  /*7230*/  HFMA2.BF16_V2 R88, R5, R8, -RZ ;  /* 0x0000000805587231 */ /* 0x020fe400003000ff */
[----:B------:R-:W-:Y:S02]  /*7240*/  HMUL2.BF16_V2 R11, R4, R11 ;  /* 0x0000000b040b7232 */ /* 0x000fe40000200000 */
[----:B------:R-:W-:Y:S01]  /*7250*/  FADD.FTZ R18, R89, R18 ;  /* 0x0000001259127221 */ /* 0x000fe20000010000 */
[----:B------:R3:W5:Y:S01]  /*7260*/  LDG.E.CONSTANT R92, desc[UR6][R14.64+0x804] ;  /* 0x000804060e5c7981 */ /* 0x000762000c1e9900 */
[----:B------:R-:W-:-:S03]  /*7270*/  HMUL2.BF16_V2 R90, R6, R91 ;  /* 0x0000005b065a7232 */ /* 0x000fc60000200000 */
[----:B------:R3:W5:Y:S01]  /*7280*/  LDG.E.CONSTANT R95, desc[UR6][R14.64+0x808] ;  /* 0x000808060e5f7981 */ /* 0x000762000c1e9900 */
[----:B------:R-:W-:Y:S01]  /*7290*/  BSSY.RECONVERGENT B1, `(.L_x_17456) ;  /* 0x0000025000017945 */ /* 0x000fe20003800200 */
[C---:B------:R-:W-:Y:S02]  /*72a0*/  PRMT R8, R11.reuse, 0x7610, R8 ;  /* 0x000076100b087816 */ /* 0x040fe40000000008 */
[----:B------:R3:W5:Y:S01]  /*72b0*/  LDG.E.CONSTANT R94, desc[UR6][R14.64+0x80c] ;  /* 0x00080c060e5e7981 */ /* 0x000762000c1e9900 */
[----:B------:R-:W-:Y:S02]  /*72c0*/  PRMT R11, R11, 0x7632, R11 ;  /* 0x000076320b0b7816 */ /* 0x000fe4000000000b */
[----:B------:R-:W-:Y:S02]  /*72d0*/  PRMT R89, R88, 0x7632, R89 ;  /* 0x0000763258597816 */ /* 0x000fe40000000059 */
[----:B------:R-:W-:Y:S01]  /*72e0*/  PRMT R91, R90, 0x7632, R91 ;  /* 0x000076325a5b7816 */ /* 0x000fe2000000005b */
[----:B------:R-:W-:Y:S06]  /*72f0*/  @P0 BRA `(.L_x_17457) ;  /* 0x0000000000780947 */ /* 0x000fec0003800000 */
[C---:B------:R-:W-:Y:S01]  /*7300*/  VIADD R97, R29.reuse, 0xffffffff ;  /* 0xffffffff1d617836 */ /* 0x040fe20000000000 */
[C---:B------:R-:W-:Y:S01]  /*7310*/  IADD3 R99, PT, PT, R29.reuse, 0x1, RZ ;  /* 0x000000011d637810 */ /* 0x040fe20007ffe0ff */
[C---:B------:R-:W-:Y:S01]  /*7320*/  VIADD R101, R29.reuse, 0x2 ;  /* 0x000000021d657836 */ /* 0x040fe20000000000 */
[CC--:B------:R-:W-:Y:S01]  /*7330*/  ISETP.GE.AND P6, PT, R29.reuse, R2.reuse, PT ;  /* 0x000000021d00720c */ /* 0x0c0fe20003fc6270 */
[----:B------:R-:W-:Y:S01]  /*7340*/  VIADD R103, R29, 0x3 ;  /* 0x000000031d677836 */ /* 0x000fe20000000000 */
[-C--:B------:R-:W-:Y:S02]  /*7350*/  ISETP.GE.AND P1, PT, R97, R2.reuse, PT ;  /* 0x000000026100720c */ /* 0x080fe40003f26270 */
[----:B------:R-:W-:Y:S01]  /*7360*/  ISETP.GE.AND P5, PT, R99, R2, PT ;  /* 0x000000026300720c */ /* 0x000fe20003fa6270 */
[C---:B------:R-:W-:Y:S01]  /*7370*/  VIADD R99, R29.reuse, 0xfffffffe ;  /* 0xfffffffe1d637836 */ /* 0x040fe20000000000 */
[----:B------:R-:W-:Y:S02]  /*7380*/  IADD3 R97, PT, PT, R29, 0x4, RZ ;  /* 0x000000041d617810 */ /* 0x000fe40007ffe0ff */
[----:B-----5:R-:W-:-:S02]  /*7390*/  PRMT R96, R92, 0x7632, R96 ;  /* 0x000076325c607816 */ /* 0x020fc40000000060 */
[-C--:B------:R-:W-:Y:S02]  /*73a0*/  ISETP.GE.AND P2, PT, R97, R2.reuse, PT ;  /* 0x000000026100720c */ /* 0x080fe40003f46270 */
[----:B------:R-:W-:Y:S02]  /*73b0*/  SEL R97, R92, RZ, !P1 ;  /* 0x000000ff5c617207 */ /* 0x000fe40004800000 */
        /* <DEDUP_REMOVED lines=18> */
.L_x_17457:
[----:B------:R-:W-:Y:S05]  /*74e0*/  BSYNC.RECONVERGENT B1 ;  /* 0x0000000000017941 */ /* 0x000fea0003800200 */
.L_x_17456:
[----:B------:R-:W-:Y:S01]  /*74f0*/  SHF.L.U32 R90, R90, 0x10, RZ ;  /* 0x000000105a5a7819 */ /* 0x000fe200000006ff */
[----:B------:R-:W-:Y:S02]  /*7500*/  IMAD.U32 R91, R91, 0x10000, RZ ;  /* 0x000100005b5b7824 */ /* 0x000fe400078e00ff */
[----:B-----5:R-:W-:Y:S02]  /*7510*/  HMUL2.BF16_V2 R92, R5, R92 ;  /* 0x0000005c055c7232 */ /* 0x020fe40000200000 */
[----:B------:R-:W-:Y:S01]  /*7520*/  HFMA2.BF16_V2 R93, R4, R93, -RZ ;  /* 0x0000005d045d7231 */ /* 0x000fe200003000ff */
[----:B------:R-:W-:Y:S01]  /*7530*/  SHF.L.U32 R11, R11, 0x10, RZ ;  /* 0x000000100b0b7819 */ /* 0x000fe200000006ff */
[--C-:B------:R-:W-:Y:S01]  /*7540*/  FADD.FTZ R90, R90, R91.reuse ;  /* 0x0000005b5a5a7221 */ /* 0x100fe20000010000 */
[----:B------:R-:W-:Y:S01]  /*7550*/  IMAD.U32 R8, R8, 0x10000, RZ ;  /* 0x0001000008087824 */ /* 0x000fe200078e00ff */
[----:B------:R-:W-:Y:S01]  /*7560*/  PRMT R91, R92, 0x7610, R91 ;  /* 0x000076105c5b7816 */ /* 0x000fe2000000005b */
[----:B------:R-:W-:Y:S01]  /*7570*/  IMAD.U32 R88, R88, 0x10000, RZ ;  /* 0x0001000058587824 */ /* 0x000fe200078e00ff */
[----:B------:R-:W-:Y:S01]  /*7580*/  PRMT R92, R92, 0x7632, R92 ;  /* 0x000076325c5c7816 */ /* 0x000fe2000000005c */
[----:B------:R-:W-:-:S02]  /*7590*/  IMAD.U32 R89, R89, 0x10000, RZ ;  /* 0x0001000059597824 */ /* 0x000fc400078e00ff */
[--C-:B------:R-:W-:Y:S01]  /*75a0*/  FADD.FTZ R8, R8, R11.reuse ;  /* 0x0000000b08087221 */ /* 0x100fe20000010000 */
[----:B------:R-:W-:Y:S01]  /*75b0*/  IMAD.U32 R91, R91, 0x10000, RZ ;  /* 0x000100005b5b7824 */ /* 0x000fe200078e00ff */
[C---:B------:R-:W-:Y:S01]  /*75c0*/  PRMT R11, R93.reuse, 0x7610, R11 ;  /* 0x000076105d0b7816 */ /* 0x040fe2000000000b */
[----:B------:R-:W-:Y:S01]  /*75d0*/  FADD.FTZ R89, R88, R89 ;  /* 0x0000005958597221 */ /* 0x000fe20000010000 */
[----:B------:R-:W-:Y:S01]  /*75e0*/  IMAD.U32 R92, R92, 0x10000, RZ ;  /* 0x000100005c5c7824 */ /* 0x000fe200078e00ff */
[----:B------:R-:W-:Y:S02]  /*75f0*/  PRMT R88, R93, 0x7632, R88 ;  /* 0x000076325d587816 */ /* 0x000fe40000000058 */
[----:B------:R-:W-:Y:S01]  /*7600*/  FADD.FTZ R89, R8, R89 ;  /* 0x0000005908597221 */ /* 0x000fe20000010000 */
[----:B------:R-:W-:Y:S01]  /*7610*/  FADD.FTZ R96, R91, R92 ;  /* 0x0000005c5b607221 */ /* 0x000fe20000010000 */
[C---:B------:R-:W-:Y:S01]  /*7620*/  HFMA2.BF16_V2 R8, R9.reuse, R10, -RZ ;  /* 0x0000000a09087231 */ /* 0x040fe200003000ff */
[----:B------:R-:W-:Y:S01]  /*7630*/  SHF.L.U32 R88, R88, 0x10, RZ ;  /* 0x0000001058587819 */ /* 0x000fe200000006ff */
[----:B------:R-:W-:-:S02]  /*7640*/  HFMA2.BF16_V2 R91, R9, R94, -RZ ;  /* 0x0000005e095b7231 */ /* 0x000fc400003000ff */
[----:B------:R-:W-:Y:S01]  /*7650*/  IMAD.U32 R11, R11, 0x10000, RZ ;  /* 0x000100000b0b7824 */ /* 0x000fe200078e00ff */
[----:B------:R-:W-:Y:S01]  /*7660*/  BSSY.RECONVERGENT B1, `(.L_x_17458) ;  /* 0x0000035000017945 */ /* 0x000fe20003800200 */
[----:B------:R-:W-:Y:S02]  /*7670*/  FADD.FTZ R89, R89, R90 ;  /* 0x0000005a59597221 */ /* 0x000fe40000010000 */
[----:B------:R-:W-:Y:S01]  /*7680*/  FADD.FTZ R93, R11, R88 ;  /* 0x000000580b5d7221 */ /* 0x000fe20000010000 */
[----:B------:R-:W-:Y:S01]  /*7690*/  HMUL2.BF16_V2 R11, R6, R95 ;  /* 0x0000005f060b7232 */ /* 0x000fe20000200000 */
[C---:B------:R-:W-:Y:S01]  /*76a0*/  PRMT R10, R8.reuse, 0x7632, R10 ;  /* 0x00007632080a7816 */ /* 0x040fe2000000000a */
[----:B------:R-:W-:Y:S01]  /*76b0*/  IMAD.U32 R8, R8, 0x10000, RZ ;  /* 0x0001000008087824 */ /* 0x000fe200078e00ff */
[C---:B------:R-:W-:Y:S01]  /*76c0*/  PRMT R92, R91.reuse, 0x7632, R92 ;  /* 0x000076325b5c7816 */ /* 0x040fe2000000005c */
[----:B------:R-:W-:Y:S01]  /*76d0*/  IMAD.U32 R91, R91, 0x10000, RZ ;  /* 0x000100005b5b7824 */ /* 0x000fe200078e00ff */
[----:B------:R-:W-:Y:S01]  /*76e0*/  PRMT R88, R11, 0x7632, R88 ;  /* 0x000076320b587816 */ /* 0x000fe20000000058 */
[----:B------:R-:W-:Y:S01]  /*76f0*/  FADD.FTZ R93, R93, R96 ;  /* 0x000000605d5d7221 */ /* 0x000fe20000010000 */
[----:B------:R-:W-:Y:S01]  /*7700*/  SHF.L.U32 R94, R11, 0x10, RZ ;  /* 0x000000100b5e7819 */ /* 0x000fe200000006ff */
[----:B------:R-:W-:Y:S01]  /*7710*/  IMAD.U32 R92, R92, 0x10000, RZ ;  /* 0x000100005c5c7824 */ /* 0x000fe200078e00ff */
[----:B------:R-:W-:Y:S01]  /*7720*/  SHF.L.U32 R11, R10, 0x10, RZ ;  /* 0x000000100a0b7819 */ /* 0x000fe200000006ff */
[----:B------:R-:W-:Y:S01]  /*7730*/  IMAD.U32 R95, R88, 0x10000, RZ ;  /* 0x00010000585f7824 */ /* 0x000fe200078e00ff */
[----:B------:R4:W5:Y:S01]  /*7740*/  LDG.E.CONSTANT R10, desc[UR6][R14.64+0xa04] ;  /* 0x000a04060e0a7981 */ /* 0x000962000c1e9900 */
[----:B------:R-:W-:-:S02]  /*7750*/  FADD.FTZ R92, R91, R92 ;  /* 0x0000005c5b5c7221 */ /* 0x000fc40000010000 */
[----:B------:R-:W-:Y:S01]  /*7760*/  FADD.FTZ R8, R8, R11 ;  /* 0x0000000b08087221 */ /* 0x000fe20000010000 */
[----:B------:R4:W5:Y:S01]  /*7770*/  LDG.E.CONSTANT R91, desc[UR6][R14.64+0xa08] ;  /* 0x000a08060e5b7981 */ /* 0x000962000c1e9900 */
[----:B------:R-:W-:-:S03]  /*7780*/  FADD.FTZ R94, R94, R95 ;  /* 0x0000005f5e5e7221 */ /* 0x000fc60000010000 */
[----:B------:R4:W5:Y:S01]  /*7790*/  LDG.E.CONSTANT R11, desc[UR6][R14.64+0xa00] ;  /* 0x000a00060e0b7981 */ /* 0x000962000c1e9900 */
[----:B------:R-:W-:-:S03]  /*77a0*/  FADD.FTZ R93, R93, R94 ;  /* 0x0000005e5d5d7221 */ /* 0x000fc60000010000 */
        /* <DEDUP_REMOVED lines=32> */
.L_x_17459:
[----:B------:R-:W-:Y:S05]  /*79b0*/  BSYNC.RECONVERGENT B1 ;  /* 0x0000000000017941 */ /* 0x000fea0003800200 */
.L_x_17458:
        /* <DEDUP_REMOVED lines=12> */
[C---:B------:R-:W-:Y:S02]  /*7a80*/  PRMT R11, R90.reuse, 0x7610, R11 ;  /* 0x000076105a0b7816 */ /* 0x040fe4000000000b */
[----:B------:R-:W-:Y:S02]  /*7a90*/  PRMT R90, R90, 0x7632, R90 ;  /* 0x000076325a5a7816 */ /* 0x000fe4000000005a */
[----:B------:R-:W-:Y:S01]  /*7aa0*/  PRMT R93, R91, 0x7632, R93 ;  /* 0x000076325b5d7816 */ /* 0x000fe2000000005d */
[----:B0-----:R-:W-:Y:S06]  /*7ab0*/  @P0 BRA `(.L_x_17461) ;  /* 0x0000000000780947 */ /* 0x001fec0003800000 */
[C---:B------:R-:W-:Y:S01]  /*7ac0*/  VIADD R101, R29.reuse, 0x1 ;  /* 0x000000011d657836 */ /* 0x040fe20000000000 */
[C---:B------:R-:W-:Y:S01]  /*7ad0*/  IADD3 R95, PT, PT, R29.reuse, -0x1, RZ ;  /* 0xffffffff1d5f7810 */ /* 0x040fe20007ffe0ff */
[C---:B------:R-:W-:Y:S01]  /*7ae0*/  VIADD R103, R29.reuse, 0x2 ;  /* 0x000000021d677836 */ /* 0x040fe20000000000 */
[-C--:B------:R-:W-:Y:S02]  /*7af0*/  ISETP.GE.AND P6, PT, R29, R2.reuse, PT ;  /* 0x000000021d00720c */ /* 0x080fe40003fc6270 */
[-C--:B------:R-:W-:Y:S01]  /*7b00*/  ISETP.GE.AND P5, PT, R101, R2.reuse, PT ;  /* 0x000000026500720c */ /* 0x080fe20003fa6270 */
[----:B------:R-:W-:Y:S01]  /*7b10*/  VIADD R101, R29, 0xfffffffe ;  /* 0xfffffffe1d657836 */ /* 0x000fe20000000000 */
[-C--:B------:R-:W-:Y:S02]  /*7b20*/  ISETP.GE.AND P1, PT, R95, R2.reuse, PT ;  /* 0x000000025f00720c */ /* 0x080fe40003f26270 */
[----:B------:R-:W-:Y:S01]  /*7b30*/  ISETP.GE.AND P4, PT, R103, R2, PT ;  /* 0x000000026700720c */ /* 0x000fe20003f86270 */
[----:B------:R-:W-:Y:S01]  /*7b40*/  VIADD R103, R29, 0x4 ;  /* 0x000000041d677836 */ /* 0x000fe20000000000 */
[----:B-----5:R-:W-:-:S02]  /*7b50*/  PRMT R95, R94, 0x7632, R95 ;  /* 0x000076325e5f7816 */ /* 0x020fc4000000005f */
[----:B------:R-:W-:Y:S02]  /*7b60*/  IADD3 R105, PT, PT, R29, 0x3, RZ ;  /* 0x000000031d697810 */ /* 0x000fe40007ffe0ff */
[----:B------:R-:W-:Y:S02]  /*7b70*/  SEL R100, R94, RZ, !P1 ;  /* 0x000000ff5e647207 */ /* 0x000fe40004800000 */
[-C--:B------:R-:W-:Y:S02]  /*7b80*/  ISETP.GE.AND P1, PT, R101, R2.reuse, PT ;  /* 0x000000026500720c */ /* 0x080fe40003f26270 */
[----:B------:R-:W-:Y:S02]  /*7b90*/  SEL R95, R95, RZ, !P6 ;  /* 0x000000ff5f5f7207 */ /* 0x000fe40007000000 */
[----:B------:R-:W-:Y:S02]  /*7ba0*/  PRMT R98, R99, 0x7632, R98 ;  /* 0x0000763263627816 */ /* 0x000fe40000000062 */
[----:B------:R-:W-:-:S02]  /*7bb0*/  ISETP.GE.AND P3, PT, R105, R2, PT ;  /* 0x000000026900720c */ /* 0x000fc40003f66270 */
        /* <DEDUP_REMOVED lines=14> */
.L_x_17461:
[----:B------:R-:W-:Y:S05]  /*7ca0*/  BSYNC.RECONVERGENT B1 ;  /* 0x0000000000017941 */ /* 0x000fea0003800200 */
.L_x_17460:
[----:B------:R-:W-:Y:S01]  /*7cb0*/  HFMA2.BF16_V2 R97, R4, R97, -RZ ;  /* 0x0000006104617231 */ /* 0x000fe200003000ff */
[----:B------:R-:W-:Y:S01]  /*7cc0*/  SHF.L.U32 R8, R8, 0x10, RZ ;  /* 0x0000001008087819 */ /* 0x000fe200000006ff */
[----:B------:R-:W-:Y:S01]  /*7cd0*/  IMAD.U32 R95, R10, 0x10000, RZ ;  /* 0x000100000a5f7824 */ /* 0x000fe200078e00ff */
[----:B------:R-:W-:Y:S01]  /*7ce0*/  SHF.L.U32 R90, R90, 0x10, RZ ;  /* 0x000000105a5a7819 */ /* 0x000fe200000006ff */
[----:B------:R-:W-:Y:S02]  /*7cf0*/  IMAD.U32 R11, R11, 0x10000, RZ ;  /* 0x000100000b0b7824 */ /* 0x000fe400078e00ff */
[----:B------:R-:W-:Y:S01]  /*7d00*/  FADD.FTZ R20, R89, R20 ;  /* 0x0000001459147221 */ /* 0x000fe20000010000 */
[----:B------:R-:W-:Y:S02]  /*7d10*/  IMAD.U32 R91, R91, 0x10000, RZ ;  /* 0x000100005b5b7824 */ /* 0x000fe400078e00ff */
[----:B------:R-:W-:Y:S01]  /*7d20*/  FADD.FTZ R8, R8, R95 ;  /* 0x0000005f08087221 */ /* 0x000fe20000010000 */
[----:B------:R-:W-:-:S02]  /*7d30*/  IMAD.U32 R10, R93, 0x10000, RZ ;  /* 0x000100005d0a7824 */ /* 0x000fc400078e00ff */
[----:B------:R-:W-:Y:S01]  /*7d40*/  FADD.FTZ R11, R11, R90 ;  /* 0x0000005a0b0b7221 */ /* 0x000fe20000010000 */
[----:B------:R0:W5:Y:S02]  /*7d50*/  LDG.E.CONSTANT R89, desc[UR6][R14.64+0xe00] ;  /* 0x000e00060e597981 */ /* 0x000164000c1e9900 */
[----:B-----5:R-:W-:Y:S02]  /*7d60*/  HMUL2.BF16_V2 R93, R5, R94 ;  /* 0x0000005e055d7232 */ /* 0x020fe40000200000 */
[--C-:B------:R-:W-:Y:S01]  /*7d70*/  FADD.FTZ R90, R91, R10.reuse ;  /* 0x0000000a5b5a7221 */ /* 0x100fe20000010000 */
[C---:B------:R-:W-:Y:S01]  /*7d80*/  PRMT R10, R97.reuse, 0x7610, R10 ;  /* 0x00007610610a7816 */ /* 0x040fe2000000000a */
[----:B------:R-:W-:Y:S01]  /*7d90*/  FADD.FTZ R11, R8, R11 ;  /* 0x0000000b080b7221 */ /* 0x000fe20000010000 */
[----:B------:R-:W-:Y:S01]  /*7da0*/  PRMT R91, R97, 0x7632, R91 ;  /* 0x00007632615b7816 */ /* 0x000fe2000000005b */
[----:B------:R-:W-:Y:S01]  /*7db0*/  HFMA2.BF16_V2 R8, R9, R88, -RZ ;  /* 0x0000005809087231 */ /* 0x000fe200003000ff */
[----:B------:R-:W-:Y:S01]  /*7dc0*/  SHF.L.U32 R10, R10, 0x10, RZ ;  /* 0x000000100a0a7819 */ /* 0x000fe200000006ff */
[----:B------:R-:W-:-:S02]  /*7dd0*/  HMUL2.BF16_V2 R88, R6, R99 ;  /* 0x0000006306587232 */ /* 0x000fc40000200000 */
[----:B------:R-:W-:Y:S01]  /*7de0*/  FADD.FTZ R11, R11, R90 ;  /* 0x0000005a0b0b7221 */ /* 0x000fe20000010000 */
[----:B------:R-:W-:Y:S01]  /*7df0*/  IMAD.U32 R91, R91, 0x10000, RZ ;  /* 0x000100005b5b7824 */ /* 0x000fe200078e00ff */
[C---:B------:R-:W-:Y:S01]  /*7e00*/  PRMT R94, R93.reuse, 0x7632, R94 ;  /* 0x000076325d5e7816 */ /* 0x040fe2000000005e */
[----:B------:R-:W-:Y:S02]  /*7e10*/  IMAD.U32 R93, R93, 0x10000, RZ ;  /* 0x000100005d5d7824 */ /* 0x000fe400078e00ff */
[----:B------:R-:W-:Y:S01]  /*7e20*/  FADD.FTZ R21, R92, R21 ;  /* 0x000000155c157221 */ /* 0x000fe20000010000 */
[--C-:B------:R-:W-:Y:S01]  /*7e30*/  FADD.FTZ R95, R10, R91.reuse ;  /* 0x0000005b0a5f7221 */ /* 0x100fe20000010000 */
[C---:B------:R-:W-:Y:S01]  /*7e40*/  PRMT R91, R88.reuse, 0x7632, R91 ;  /* 0x00007632585b7816 */ /* 0x040fe2000000005b */
[----:B------:R-:W-:Y:S01]  /*7e50*/  IMAD.U32 R88, R88, 0x10000, RZ ;  /* 0x0001000058587824 */ /* 0x000fe200078e00ff */
[C---:B------:R-:W-:Y:S02]  /*7e60*/  PRMT R10, R8.reuse, 0x7632, R10 ;  /* 0x00007632080a7816 */ /* 0x040fe4000000000a */
[----:B------:R-:W-:Y:S01]  /*7e70*/  SHF.L.U32 R8, R8, 0x10, RZ ;  /* 0x0000001008087819 */ /* 0x000fe200000006ff */
[----:B------:R-:W-:Y:S01]  /*7e80*/  IMAD.U32 R97, R91, 0x10000, RZ ;  /* 0x000100005b617824 */ /* 0x000fe200078e00ff */
[----:B------:R-:W-:Y:S01]  /*7e90*/  SHF.L.U32 R94, R94, 0x10, RZ ;  /* 0x000000105e5e7819 */ /* 0x000fe200000006ff */
[----:B------:R-:W-:-:S02]  /*7ea0*/  IMAD.U32 R91, R10, 0x10000, RZ ;  /* 0x000100000a5b7824 */ /* 0x000fc400078e00ff */
[----:B------:R0:W5:Y:S01]  /*7eb0*/  LDG.E.CONSTANT R10, desc[UR6][R14.64+0xe0c] ;  /* 0x000e0c060e0a7981 */ /* 0x000162000c1e9900 */
[----:B------:R-:W-:Y:S01]  /*7ec0*/  FADD.FTZ R88, R88, R97 ;  /* 0x0000006158587221 */ /* 0x000fe20000010000 */
[----:B------:R-:W-:Y:S01]  /*7ed0*/  FADD.FTZ R8, R8, R91 ;  /* 0x0000005b08087221 */ /* 0x000fe20000010000 */
[----:B------:R-:W-:Y:S01]  /*7ee0*/  FADD.FTZ R98, R93, R94 ;  /* 0x0000005e5d627221 */ /* 0x000fe20000010000 */
[----:B------:R0:W5:Y:S01]  /*7ef0*/  LDG.E.CONSTANT R91, desc[UR6][R14.64+0xe08] ;  /* 0x000e08060e5b7981 */ /* 0x000162000c1e9900 */
[----:B------:R-:W-:Y:S02]  /*7f00*/  HFMA2.BF16_V2 R93, R9, R96, -RZ ;  /* 0x00000060095d7231 */ /* 0x000fe400003000ff */
[----:B------:R-:W-:Y:S01]  /*7f10*/  FADD.FTZ R11, R11, R8 ;  /* 0x000000080b0b7221 */ /* 0x000fe20000010000 */
[----:B------:R-:W-:Y:S01]  /*7f20*/  FADD.FTZ R95, R95, R98 ;  /* 0x000000625f5f7221 */ /* 0x000fe20000010000 */
[----:B------:R0:W5:Y:S01]  /*7f30*/  LDG.E.CONSTANT R8, desc[UR6][R14.64+0xe04] ;  /* 0x000e04060e087981 */ /* 0x000162000c1e9900 */
[----:B------:R-:W-:Y:S02]  /*7f40*/  BSSY.RECONVERGENT B1, `(.L_x_17462) ;  /* 0x0000026000017945 */ /* 0x000fe40003800200 */
[----:B------:R-:W-:Y:S01]  /*7f50*/  FADD.FTZ R88, R95, R88 ;  /* 0x000000585f587221 */ /* 0x000fe20000010000 */
[C---:B------:R-:W-:Y:S01]  /*7f60*/  PRMT R94, R93.reuse, 0x7632, R94 ;  /* 0x000076325d5e7816 */ /* 0x040fe2000000005e */
[----:B------:R-:W-:-:S03]  /*7f70*/  IMAD.U32 R93, R93, 0x10000, RZ ;  /* 0x000100005d5d7824 */ /* 0x000fc600078e00ff */
[----:B------:R-:W-:-:S05]  /*7f80*/  SHF.L.U32 R94, R94, 0x10, RZ ;  /* 0x000000105e5e7819 */ /* 0x000fca00000006ff */
[----:B------:R-:W-:-:S04]  /*7f90*/  FADD.FTZ R93, R93, R94 ;  /* 0x0000005e5d5d7221 */ /* 0x000fc80000010000 */
[----:B------:R-:W-:Y:S01]  /*7fa0*/  FADD.FTZ R88, R88, R93 ;  /* 0x0000005d58587221 */ /* 0x000fe20000010000 */
[----:B0-----:R-:W-:Y:S06]  /*7fb0*/  @P0 BRA `(.L_x_17463) ;  /* 0x0000000000780947 */ /* 0x001fec0003800000 */
        /* <DEDUP_REMOVED lines=30> */
.L_x_17463:
[----:B------:R-:W-:Y:S05]  /*81a0*/  BSYNC.RECONVERGENT B1 ;  /* 0x0000000000017941 */ /* 0x000fea0003800200 */
.L_x_17462:
[----:B------:R0:W5:Y:S02]  /*81b0*/  LDG.E.CONSTANT R93, desc[UR6][R14.64+0x1000] ;  /* 0x001000060e5d7981 */ /* 0x000164000c1e9900 */
[----:B-----5:R-:W-:Y:S02]  /*81c0*/  HFMA2.BF16_V2 R90, R5, R8, -RZ ;  /* 0x00000008055a7231 */ /* 0x020fe400003000ff */
[----:B------:R-:W-:Y:S02]  /*81d0*/  HMUL2.BF16_V2 R89, R4, R89 ;  /* 0x0000005904597232 */ /* 0x000fe40000200000 */
[----:B------:R-:W-:Y:S01]  /*81e0*/  FADD.FTZ R22, R11, R22 ;  /* 0x000000160b167221 */ /* 0x000fe20000010000 */
[----:B------:R0:W5:Y:S01]  /*81f0*/  LDG.E.CONSTANT R92, desc[UR6][R14.64+0x1004] ;  /* 0x001004060e5c7981 */ /* 0x000162000c1e9900 */
[----:B------:R-:W-:Y:S02]  /*8200*/  HMUL2.BF16_V2 R91, R6, R91 ;  /* 0x0000005b065b7232 */ /* 0x000fe40000200000 */
[----:B------:R-:W-:Y:S01]  /*8210*/  FADD.FTZ R23, R88, R23 ;  /* 0x0000001758177221 */ /* 0x000fe20000010000 */
[C---:B------:R-:W-:Y:S01]  /*8220*/  PRMT R8, R89.reuse, 0x7610, R8 ;  /* 0x0000761059087816 */ /* 0x040fe20000000008 */
[----:B------:R0:W5:Y:S01]  /*8230*/  LDG.E.CONSTANT R95, desc[UR6][R14.64+0x1008] ;  /* 0x001008060e5f7981 */ /* 0x000162000c1e9900 */
[----:B------:R-:W-:-:S03]  /*8240*/  PRMT R11, R89, 0x7632, R11 ;  /* 0x00007632590b7816 */ /* 0x000fc6000000000b */
[----:B------:R0:W5:Y:S01]  /*8250*/  LDG.E.CONSTANT R94, desc[UR6][R14.64+0x100c] ;  /* 0x00100c060e5e7981 */ /* 0x000162000c1e9900 */
[----:B------:R-:W-:Y:S01]  /*8260*/  BSSY.RECONVERGENT B1, `(.L_x_17464) ;  /* 0x0000024000017945 */ /* 0x000fe20003800200 */
[C---:B------:R-:W-:Y:S02]  /*8270*/  PRMT R88, R90.reuse, 0x7610, R88 ;  /* 0x000076105a587816 */ /* 0x040fe40000000058 */
[----:B------:R-:W-:Y:S02]  /*8280*/  PRMT R89, R90, 0x7632, R89 ;  /* 0x000076325a597816 */ /* 0x000fe40000000059 */
[C---:B------:R-:W-:Y:S02]  /*8290*/  PRMT R90, R91.reuse, 0x7610, R90 ;  /* 0x000076105b5a7816 */ /* 0x040fe4000000005a */
[----:B------:R-:W-:Y:S01]  /*82a0*/  PRMT R91, R91, 0x7632, R91 ;  /* 0x000076325b5b7816 */ /* 0x000fe2000000005b */
[----:B------:R-:W-:Y:S06]  /*82b0*/  @P0 BRA `(.L_x_17465) ;  /* 0x0000000000780947 */ /* 0x000fec0003800000 */
[C---:B------:R-:W-:Y:S01]  /*82c0*/  VIADD R97, R29.reuse, 0xffffffff ;  /* 0xffffffff1d617836 */ /* 0x040fe20000000000 */
[CC--:B------:R-:W-:Y:S01]  /*82d0*/  ISETP.GE.AND P6, PT, R29.reuse, R2.reuse, PT ;  /* 0x000000021d00720c */ /* 0x0c0fe20003fc6270 */
[C---:B------:R-:W-:Y:S01]  /*82e0*/  VIADD R99, R29.reuse, 0x1 ;  /* 0x000000011d637836 */ /* 0x040fe20000000000 */
[----:B-----5:R-:W-:Y:S01]  /*82f0*/  PRMT R96, R92, 0x7632, R96 ;  /* 0x000076325c607816 */ /* 0x020fe20000000060 */
[----:B------:R-:W-:Y:S01]  /*8300*/  VIADD R103, R29, 0x3 ;  /* 0x000000031d677836 */ /* 0x000fe20000000000 */
[-C--:B------:R-:W-:Y:S01]  /*8310*/  ISETP.GE.AND P1, PT, R97, R2.reuse, PT ;  /* 0x000000026100720c */ /* 0x080fe20003f26270 */
[----:B------:R-:W-:Y:S01]  /*8320*/  VIADD R97, R29, 0x4 ;  /* 0x000000041d617836 */ /* 0x000fe20000000000 */
[----:B------:R-:W-:Y:S02]  /*8330*/  ISETP.GE.AND P5, PT, R99, R2, PT ;  /* 0x000000026300720c */ /* 0x000fe40003fa6270 */
[C---:B------:R-:W-:Y:S02]  /*8340*/  IADD3 R101, PT, PT, R29.reuse, 0x2, RZ ;  /* 0x000000021d657810 */ /* 0x040fe40007ffe0ff */
[----:B------:R-:W-:-:S02]  /*8350*/  IADD3 R99, PT, PT, R29, -0x2, RZ ;  /* 0xfffffffe1d637810 */ /* 0x000fc40007ffe0ff */
        /* <DEDUP_REMOVED lines=20> */
.L_x_17465:
[----:B------:R-:W-:Y:S05]  /*84a0*/  BSYNC.RECONVERGENT B1 ;  /* 0x0000000000017941 */ /* 0x000fea0003800200 */
.L_x_17464:
[----:B------:R-:W-:Y:S01]  /*84b0*/  SHF.L.U32 R91, R91, 0x10, RZ ;  /* 0x000000105b5b7819 */ /* 0x000fe200000006ff */
[----:B------:R-:W-:Y:S02]  /*84c0*/  IMAD.U32 R90, R90, 0x10000, RZ ;  /* 0x000100005a5a7824 */ /* 0x000fe400078e00ff */
[----:B-----5:R-:W-:Y:S02]  /*84d0*/  HMUL2.BF16_V2 R92, R5, R92 ;  /* 0x0000005c055c7232 */ /* 0x020fe40000200000 */
[----:B------:R-:W-:Y:S01]  /*84e0*/  HFMA2.BF16_V2 R93, R4, R93, -RZ ;  /* 0x0000005d045d7231 */ /* 0x000fe200003000ff */
[----:B------:R-:W-:Y:S01]  /*84f0*/  SHF.L.U32 R88, R88, 0x10, RZ ;  /* 0x0000001058587819 */ /* 0x000fe200000006ff */
[--C-:B------:R-:W-:Y:S01]  /*8500*/  FADD.FTZ R90, R90, R91.reuse ;  /* 0x0000005b5a5a7221 */ /* 0x100fe20000010000 */
[----:B------:R-:W-:Y:S01]  /*8510*/  IMAD.U32 R8, R8, 0x10000, RZ ;  /* 0x0001000008087824 */ /* 0x000fe200078e00ff */
[C---:B------:R-:W-:Y:S01]  /*8520*/  PRMT R91, R92.reuse, 0x7610, R91 ;  /* 0x000076105c5b7816 */ /* 0x040fe2000000005b */
[----:B------:R-:W-:Y:S01]  /*8530*/  IMAD.U32 R11, R11, 0x10000, RZ ;  /* 0x000100000b0b7824 */ /* 0x000fe200078e00ff */
[----:B------:R-:W-:Y:S01]  /*8540*/  PRMT R92, R92, 0x7632, R92 ;  /* 0x000076325c5c7816 */ /* 0x000fe2000000005c */
[----:B------:R-:W-:Y:S01]  /*8550*/  IMAD.U32 R89, R89, 0x10000, RZ ;  /* 0x0001000059597824 */ /* 0x000fe200078e00ff */
[----:B------:R-:W-:Y:S01]  /*8560*/  SHF.L.U32 R91, R91, 0x10, RZ ;  /* 0x000000105b5b7819 */ /* 0x000fe200000006ff */
[--C-:B------:R-:W-:Y:S01]  /*8570*/  FADD.FTZ R8, R8, R11.reuse ;  /* 0x0000000b08087221 */ /* 0x100fe20000010000 */
[C---:B------:R-:W-:Y:S01]  /*8580*/  PRMT R11, R93.reuse, 0x7610, R11 ;  /* 0x000076105d0b7816 */ /* 0x040fe2000000000b */
[----:B------:R-:W-:Y:S01]  /*8590*/  FADD.FTZ R89, R88, R89 ;  /* 0x0000005958597221 */ /* 0x000fe20000010000 */
[----:B------:R-:W-:Y:S01]  /*85a0*/  IMAD.U32 R92, R92, 0x10000, RZ ;  /* 0x000100005c5c7824 */ /* 0x000fe200078e00ff */
[----:B------:R-:W-:-:S02]  /*85b0*/  PRMT R88, R93, 0x7632, R88 ;  /* 0x000076325d587816 */ /* 0x000fc40000000058 */
[----:B------:R-:W-:Y:S01]  /*85c0*/  FADD.FTZ R89, R8, R89 ;  /* 0x0000005908597221 */ /* 0x000fe20000010000 */
[C---:B------:R-:W-:Y:S02]  /*85d0*/  HFMA2.BF16_V2 R8, R9.reuse, R10, -RZ ;  /* 0x0000000a09087231 */ /* 0x040fe400003000ff */
[----:B------:R-:W-:Y:S01]  /*85e0*/  FADD.FTZ R96, R91, R92 ;  /* 0x0000005c5b607221 */ /* 0x000fe20000010000 */
[----:B------:R-:W-:Y:S02]  /*85f0*/  HFMA2.BF16_V2 R91, R9, R94, -RZ ;  /* 0x0000005e095b7231 */ /* 0x000fe400003000ff */
[----:B------:R-:W-:Y:S01]  /*8600*/  IMAD.U32 R11, R11, 0x10000, RZ ;  /* 0x000100000b0b7824 */ /* 0x000fe200078e00ff */
[----:B------:R-:W-:Y:S01]  /*8610*/  BSSY.RECONVERGENT B1, `(.L_x_17466) ;  /* 0x0000036000017945 */ /* 0x000fe20003800200 */
[----:B------:R-:W-:Y:S02]  /*8620*/  IMAD.U32 R88, R88, 0x10000, RZ ;  /* 0x0001000058587824 */ /* 0x000fe400078e00ff */
[----:B------:R-:W-:-:S02]  /*8630*/  FADD.FTZ R89, R89, R90 ;  /* 0x0000005a59597221 */ /* 0x000fc40000010000 */
[----:B------:R-:W-:Y:S01]  /*8640*/  FADD.FTZ R93, R11, R88 ;  /* 0x000000580b5d7221 */ /* 0x000fe20000010000 */
[----:B------:R-:W-:Y:S01]  /*8650*/  HMUL2.BF16_V2 R11, R6, R95 ;  /* 0x0000005f060b7232 */ /* 0x000fe20000200000 */
[C---:B------:R-:W-:Y:S01]  /*8660*/  PRMT R10, R8.reuse, 0x7632, R10 ;  /* 0x00007632080a7816 */ /* 0x040fe2000000000a */
[----:B------:R-:W-:Y:S01]  /*8670*/  IMAD.U32 R8, R8, 0x10000, RZ ;  /* 0x0001000008087824 */ /* 0x000fe200078e00ff */
[----:B------:R-:W-:Y:S01]  /*8680*/  PRMT R92, R91, 0x7632, R92 ;  /* 0x000076325b5c7816 */ /* 0x000fe2000000005c */
[----:B------:R-:W-:Y:S01]  /*8690*/  FADD.FTZ R93, R93, R96 ;  /* 0x000000605d5d7221 */ /* 0x000fe20000010000 */
[C---:B------:R-:W-:Y:S01]  /*86a0*/  PRMT R88, R11.reuse, 0x7632, R88 ;  /* 0x000076320b587816 */ /* 0x040fe20000000058 */
[----:B------:R-:W-:Y:S01]  /*86b0*/  IMAD.U32 R94, R11, 0x10000, RZ ;  /* 0x000100000b5e7824 */ /* 0x000fe200078e00ff */
        /* <DEDUP_REMOVED lines=43> */
.L_x_17467:
[----:B------:R-:W-:Y:S05]  /*8970*/  BSYNC.RECONVERGENT B1 ;  /* 0x0000000000017941 */ /* 0x000fea0003800200 */
.L_x_17466:
        /* <DEDUP_REMOVED lines=17> */
[C---:B------:R-:W-:Y:S01]  /*8a90*/  IADD3 R101, PT, PT, R29.reuse, 0x1, RZ ;  /* 0x000000011d657810 */ /* 0x040fe20007ffe0ff */
[C---:B------:R-:W-:Y:S01]  /*8aa0*/  VIADD R103, R29.reuse, 0x2 ;  /* 0x000000021d677836 */ /* 0x040fe20000000000 */
[CC--:B------:R-:W-:Y:S01]  /*8ab0*/  ISETP.GE.AND P6, PT, R29.reuse, R2.reuse, PT ;  /* 0x000000021d00720c */ /* 0x0c0fe20003fc6270 */
[----:B------:R-:W-:Y:S01]  /*8ac0*/  VIADD R105, R29, 0x3 ;  /* 0x000000031d697836 */ /* 0x000fe20000000000 */
[-C--:B------:R-:W-:Y:S01]  /*8ad0*/  ISETP.GE.AND P5, PT, R101, R2.reuse, PT ;  /* 0x000000026500720c */ /* 0x080fe20003fa6270 */
[----:B------:R-:W-:Y:S01]  /*8ae0*/  VIADD R101, R29, 0xfffffffe ;  /* 0xfffffffe1d657836 */ /* 0x000fe20000000000 */
[-C--:B------:R-:W-:Y:S02]  /*8af0*/  ISETP.GE.AND P1, PT, R95, R2.reuse, PT ;  /* 0x000000025f00720c */ /* 0x080fe40003f26270 */
[----:B------:R-:W-:Y:S02]  /*8b00*/  ISETP.GE.AND P4, PT, R103, R2, PT ;  /* 0x000000026700720c */ /* 0x000fe40003f86270 */
        /* <DEDUP_REMOVED lines=21> */
.L_x_17469:
[----:B------:R-:W-:Y:S05]  /*8c60*/  BSYNC.RECONVERGENT B1 ;  /* 0x0000000000017941 */ /* 0x000fea0003800200 */
.L_x_17468:
        /* <DEDUP_REMOVED lines=8> */
[----:B------:R-:W-:Y:S01]  /*8cf0*/  IMAD.U32 R10, R93, 0x10000, RZ ;  /* 0x000100005d0a7824 */ /* 0x000fe200078e00ff */
[----:B------:R0:W5:Y:S01]  /*8d00*/  LDG.E.CONSTANT R89, desc[UR6][R14.64+0x1600] ;  /* 0x001600060e597981 */ /* 0x000162000c1e9900 */
[----:B------:R-:W-:Y:S01]  /*8d10*/  FADD.FTZ R11, R11, R90 ;  /* 0x0000005a0b0b7221 */ /* 0x000fe20000010000 */
[----:B-----5:R-:W-:-:S02]  /*8d20*/  HMUL2.BF16_V2 R93, R5, R94 ;  /* 0x0000005e055d7232 */ /* 0x020fc40000200000 */
[--C-:B------:R-:W-:Y:S01]  /*8d30*/  FADD.FTZ R90, R91, R10.reuse ;  /* 0x0000000a5b5a7221 */ /* 0x100fe20000010000 */
[C---:B------:R-:W-:Y:S01]  /*8d40*/  PRMT R10, R97.reuse, 0x7610, R10 ;  /* 0x00007610610a7816 */ /* 0x040fe2000000000a */
[----:B------:R-:W-:Y:S01]  /*8d50*/  FADD.FTZ R11, R8, R11 ;  /* 0x0000000b080b7221 */ /* 0x000fe20000010000 */
[----:B------:R-:W-:Y:S01]  /*8d60*/  PRMT R91, R97, 0x7632, R91 ;  /* 0x00007632615b7816 */ /* 0x000fe2000000005b */
[----:B------:R-:W-:Y:S02]  /*8d70*/  HFMA2.BF16_V2 R8, R9, R88, -RZ ;  /* 0x0000005809087231 */ /* 0x000fe400003000ff */
[----:B------:R-:W-:Y:S02]  /*8d80*/  HMUL2.BF16_V2 R88, R6, R99 ;  /* 0x0000006306587232 */ /* 0x000fe40000200000 */
[----:B------:R-:W-:Y:S01]  /*8d90*/  IMAD.U32 R10, R10, 0x10000, RZ ;  /* 0x000100000a0a7824 */ /* 0x000fe200078e00ff */
[----:B------:R-:W-:Y:S01]  /*8da0*/  SHF.L.U32 R91, R91, 0x10, RZ ;  /* 0x000000105b5b7819 */ /* 0x000fe200000006ff */
[----:B------:R-:W-:Y:S01]  /*8db0*/  FADD.FTZ R11, R11, R90 ;  /* 0x0000005a0b0b7221 */ /* 0x000fe20000010000 */
[C---:B------:R-:W-:Y:S01]  /*8dc0*/  PRMT R94, R93.reuse, 0x7632, R94 ;  /* 0x000076325d5e7816 */ /* 0x040fe2000000005e */
[----:B------:R-:W-:-:S02]  /*8dd0*/  IMAD.U32 R93, R93, 0x10000, RZ ;  /* 0x000100005d5d7824 */ /* 0x000fc400078e00ff */
[----:B------:R-:W-:Y:S01]  /*8de0*/  FADD.FTZ R25, R92, R25 ;  /* 0x000000195c197221 */ /* 0x000fe20000010000 */
[--C-:B------:R-:W-:Y:S01]  /*8df0*/  FADD.FTZ R95, R10, R91.reuse ;  /* 0x0000005b0a5f7221 */ /* 0x100fe20000010000 */
[----:B------:R-:W-:Y:S01]  /*8e00*/  PRMT R91, R88, 0x7632, R91 ;  /* 0x00007632585b7816 */ /* 0x000fe2000000005b */
[----:B------:R-:W-:Y:S01]  /*8e10*/  IMAD.U32 R94, R94, 0x10000, RZ ;  /* 0x000100005e5e7824 */ /* 0x000fe200078e00ff */
[C---:B------:R-:W-:Y:S01]  /*8e20*/  PRMT R10, R8.reuse, 0x7632, R10 ;  /* 0x00007632080a7816 */ /* 0x040fe2000000000a */
[----:B------:R-:W-:Y:S01]  /*8e30*/  IMAD.U32 R8, R8, 0x10000, RZ ;  /* 0x0001000008087824 */ /* 0x000fe200078e00ff */
[----:B------:R-:W-:Y:S01]  /*8e40*/  SHF.L.U32 R88, R88, 0x10, RZ ;  /* 0x0000001058587819 */ /* 0x000fe200000006ff */
[----:B------:R-:W-:Y:S01]  /*8e50*/  IMAD.U32 R97, R91, 0x10000, RZ ;  /* 0x000100005b617824 */ /* 0x000fe200078e00ff */
[----:B------:R-:W-:Y:S01]  /*8e60*/  SHF.L.U32 R91, R10, 0x10, RZ ;  /* 0x000000100a5b7819 */ /* 0x000fe200000006ff */
[----:B------:R-:W-:Y:S01]  /*8e70*/  FADD.FTZ R98, R93, R94 ;  /* 0x0000005e5d627221 */ /* 0x000fe20000010000 */
[----:B------:R0:W5:Y:S01]  /*8e80*/  LDG.E.CONSTANT R10, desc[UR6][R14.64+0x160c] ;  /* 0x00160c060e0a7981 */ /* 0x000162000c1e9900 */
[----:B------:R-:W-:-:S02]  /*8e90*/  HFMA2.BF16_V2 R93, R9, R96, -RZ ;  /* 0x00000060095d7231 */ /* 0x000fc400003000ff */
[----:B------:R-:W-:Y:S01]  /*8ea0*/  FADD.FTZ R88, R88, R97 ;  /* 0x0000006158587221 */ /* 0x000fe20000010000 */
[----:B------:R-:W-:Y:S01]  /*8eb0*/  FADD.FTZ R8, R8, R91 ;  /* 0x0000005b08087221 */ /* 0x000fe20000010000 */
[----:B------:R-:W-:Y:S01]  /*8ec0*/  FADD.FTZ R95, R95, R98 ;  /* 0x000000625f5f7221 */ /* 0x000fe20000010000 */
[----:B------:R0:W5:Y:S02]  /*8ed0*/  LDG.E.CONSTANT R91, desc[UR6][R14.64+0x1608] ;  /* 0x001608060e5b7981 */ /* 0x000164000c1e9900 */
[----:B------:R-:W-:Y:S01]  /*8ee0*/  FADD.FTZ R11, R11, R8 ;  /* 0x000000080b0b7221 */ /* 0x000fe20000010000 */
[----:B------:R-:W-:Y:S01]  /*8ef0*/  FADD.FTZ R88, R95, R88 ;  /* 0x000000585f587221 */ /* 0x000fe20000010000 */
[----:B------:R0:W5:Y:S01]  /*8f00*/  LDG.E.CONSTANT R8, desc[UR6][R14.64+0x1604] ;  /* 0x001604060e087981 */ /* 0x000162000c1e9900 */
[C---:B------:R-:W-:Y:S01]  /*8f10*/  PRMT R94, R93.reuse, 0x7632, R94 ;  /* 0x000076325d5e7816 */ /* 0x040fe2000000005e */
[----:B------:R-:W-:-:S04]  /*8f20*/  IMAD.U32 R93, R93, 0x10000, RZ ;  /* 0x000100005d5d7824 */ /* 0x000fc800078e00ff */
[----:B------:R-:W-:Y:S01]  /*8f30*/  IMAD.U32 R94, R94, 0x10000, RZ ;  /* 0x000100005e5e7824 */ /* 0x000fe200078e00ff */
[----:B------:R-:W-:Y:S03]  /*8f40*/  BSSY.RECONVERGENT B1, `(.L_x_17470) ;  /* 0x0000022000017945 */ /* 0x000fe60003800200 */
[----:B------:R-:W-:-:S04]  /*8f50*/  FADD.FTZ R93, R93, R94 ;  /* 0x0000005e5d5d7221 */ /* 0x000fc80000010000 */
[----:B------:R-:W-:Y:S01]  /*8f60*/  FADD.FTZ R88, R88, R93 ;  /* 0x0000005d58587221 */ /* 0x000fe20000010000 */
[----:B0-----:R-:W-:Y:S06]  /*8f70*/  @P0 BRA `(.L_x_17471) ;  /* 0x0000000000780947 */ /* 0x001fec0003800000 */
        /* <DEDUP_REMOVED lines=30> */
.L_x_17471:
[----:B------:R-:W-:Y:S05]  /*9160*/  BSYNC.RECONVERGENT B1 ;  /* 0x0000000000017941 */ /* 0x000fea0003800200 */
.L_x_17470:
        /* <DEDUP_REMOVED lines=47> */
.L_x_17473:
[----:B------:R-:W-:Y:S05]  /*9460*/  BSYNC.RECONVERGENT B1 ;  /* 0x0000000000017941 */ /* 0x000fea0003800200 */
.L_x_17472:
[----:B------:R-:W-:Y:S02]  /*9470*/  IMAD.U32 R90, R90, 0x10000, RZ ;  /* 0x000100005a5a7824 */ /* 0x000fe400078e00ff */
[----:B-----5:R-:W-:Y:S02]  /*9480*/  HMUL2.BF16_V2 R92, R5, R92 ;  /* 0x0000005c055c7232 */ /* 0x020fe40000200000 */
[----:B------:R-:W-:Y:S02]  /*9490*/  IMAD.U32 R91, R91, 0x10000, RZ ;  /* 0x000100005b5b7824 */ /* 0x000fe400078e00ff */
[----:B------:R-:W-:Y:S01]  /*94a0*/  HFMA2.BF16_V2 R93, R4, R93, -RZ ;  /* 0x0000005d045d7231 */ /* 0x000fe200003000ff */
[----:B------:R-:W-:Y:S01]  /*94b0*/  SHF.L.U32 R8, R8, 0x10, RZ ;  /* 0x0000001008087819 */ /* 0x000fe200000006ff */
[----:B------:R-:W-:Y:S02]  /*94c0*/  IMAD.U32 R11, R11, 0x10000, RZ ;  /* 0x000100000b0b7824 */ /* 0x000fe400078e00ff */
[--C-:B------:R-:W-:Y:S01]  /*94d0*/  FADD.FTZ R90, R90, R91.reuse ;  /* 0x0000005b5a5a7221 */ /* 0x100fe20000010000 */
[----:B------:R-:W-:Y:S01]  /*94e0*/  SHF.L.U32 R89, R89, 0x10, RZ ;  /* 0x0000001059597819 */ /* 0x000fe200000006ff */
        /* <DEDUP_REMOVED lines=8> */
[----:B------:R-:W-:Y:S01]  /*9570*/  FADD.FTZ R89, R8, R89 ;  /* 0x0000005908597221 */ /* 0x000fe20000010000 */
[----:B------:R-:W-:Y:S01]  /*9580*/  PRMT R88, R93, 0x7632, R88 ;  /* 0x000076325d587816 */ /* 0x000fe20000000058 */
[C---:B------:R-:W-:Y:S01]  /*9590*/  HFMA2.BF16_V2 R8, R9.reuse, R10, -RZ ;  /* 0x0000000a09087231 */ /* 0x040fe200003000ff */
[----:B------:R-:W-:Y:S01]  /*95a0*/  SHF.L.U32 R11, R11, 0x10, RZ ;  /* 0x000000100b0b7819 */ /* 0x000fe200000006ff */
[----:B------:R-:W-:Y:S01]  /*95b0*/  FADD.FTZ R96, R91, R92 ;  /* 0x0000005c5b607221 */ /* 0x000fe20000010000 */
[----:B------:R-:W-:-:S02]  /*95c0*/  HFMA2.BF16_V2 R91, R9, R94, -RZ ;  /* 0x0000005e095b7231 */ /* 0x000fc400003000ff */
[----:B------:R-:W-:Y:S01]  /*95d0*/  IMAD.U32 R88, R88, 0x10000, RZ ;  /* 0x0001000058587824 */ /* 0x000fe200078e00ff */
[----:B------:R-:W-:Y:S01]  /*95e0*/  BSSY.RECONVERGENT B1, `(.L_x_17474) ;  /* 0x0000035000017945 */ /* 0x000fe20003800200 */
[----:B------:R-:W-:Y:S02]  /*95f0*/  FADD.FTZ R89, R89, R90 ;  /* 0x0000005a59597221 */ /* 0x000fe40000010000 */
[----:B------:R-:W-:Y:S01]  /*9600*/  FADD.FTZ R93, R11, R88 ;  /* 0x000000580b5d7221 */ /* 0x000fe20000010000 */
[----:B------:R-:W-:Y:S01]  /*9610*/  HMUL2.BF16_V2 R11, R6, R95 ;  /* 0x0000005f060b7232 */ /* 0x000fe20000200000 */
[C---:B------:R-:W-:Y:S02]  /*9620*/  PRMT R10, R8.reuse, 0x7632, R10 ;  /* 0x00007632080a7816 */ /* 0x040fe4000000000a */
[----:B------:R-:W-:Y:S01]  /*9630*/  SHF.L.U32 R8, R8, 0x10, RZ ;  /* 0x0000001008087819 */ /* 0x000fe200000006ff */
[----:B------:R-:W-:Y:S01]  /*9640*/  FADD.FTZ R93, R93, R96 ;  /* 0x000000605d5d7221 */ /* 0x000fe20000010000 */
[----:B------:R-:W-:Y:S01]  /*9650*/  PRMT R92, R91, 0x7632, R92 ;  /* 0x000076325b5c7816 */ /* 0x000fe2000000005c */
[C---:B------:R-:W-:Y:S01]  /*9660*/  IMAD.U32 R94, R11.reuse, 0x10000, RZ ;  /* 0x000100000b5e7824 */ /* 0x040fe200078e00ff */
[----:B------:R-:W-:Y:S01]  /*9670*/  PRMT R88, R11, 0x7632, R88 ;  /* 0x000076320b587816 */ /* 0x000fe20000000058 */
[----:B------:R-:W-:Y:S01]  /*9680*/  IMAD.U32 R11, R10, 0x10000, RZ ;  /* 0x000100000a0b7824 */ /* 0x000fe200078e00ff */
[----:B------:R-:W-:Y:S01]  /*9690*/  SHF.L.U32 R92, R92, 0x10, RZ ;  /* 0x000000105c5c7819 */ /* 0x000fe200000006ff */
[----:B------:R-:W-:Y:S01]  /*96a0*/  IMAD.U32 R91, R91, 0x10000, RZ ;  /* 0x000100005b5b7824 */ /* 0x000fe200078e00ff */
[----:B------:R0:W5:Y:S01]  /*96b0*/  LDG.E.CONSTANT R10, desc[UR6][R14.64+0x1a04] ;  /* 0x001a04060e0a7981 */ /* 0x000162000c1e9900 */
[----:B------:R-:W-:-:S02]  /*96c0*/  IMAD.U32 R95, R88, 0x10000, RZ ;  /* 0x00010000585f7824 */ /* 0x000fc400078e00ff */
[----:B------:R-:W-:Y:S01]  /*96d0*/  FADD.FTZ R8, R8, R11 ;  /* 0x0000000b08087221 */ /* 0x000fe20000010000 */
        /* <DEDUP_REMOVED lines=37> */
.L_x_17475:
[----:B------:R-:W-:Y:S05]  /*9930*/  BSYNC.RECONVERGENT B1 ;  /* 0x0000000000017941 */ /* 0x000fea0003800200 */
.L_x_17474:
        /* <DEDUP_REMOVED lines=16> */
[C---:B-1234-:R-:W-:Y:S01]  /*9a40*/  VIADD R15, R29.reuse, 0xffffffff ;  /* 0xffffffff1d0f7836 */ /* 0x05efe20000000000 */
        /* <DEDUP_REMOVED lines=11> */
[-C--:B------:R-:W-:Y:S02]  /*9b00*/  ISETP.GE.AND P2, PT, R99, R2.reuse, PT ;  /* 0x000000026300720c */ /* 0x080fe40003f46270 */
[----:B------:R-:W-:Y:S02]  /*9b10*/  SEL R15, R14, RZ, !P6 ;  /* 0x000000ff0e0f7207 */ /* 0x000fe40007000000 */
        /* <DEDUP_REMOVED lines=16> */
.L_x_17477:
[----:B------:R-:W-:Y:S05]  /*9c20*/  BSYNC.RECONVERGENT B1 ;  /* 0x0000000000017941 */ /* 0x000fea0003800200 */
.L_x_17476:
[----:B-1234-:R-:W-:Y:S02]  /*9c30*/  IMAD.U32 R15, R10, 0x10000, RZ ;  /* 0x000100000a0f7824 */ /* 0x01efe400078e00ff */
[----:B------:R-:W-:Y:S02]  /*9c40*/  HFMA2.BF16_V2 R10, R4, R95, -RZ ;  /* 0x0000005f040a7231 */ /* 0x000fe400003000ff */
[----:B------:R-:W-:Y:S01]  /*9c50*/  IMAD.U32 R8, R8, 0x10000, RZ ;  /* 0x0001000008087824 */ /* 0x000fe200078e00ff */
[----:B------:R-:W-:Y:S01]  /*9c60*/  SHF.L.U32 R11, R11, 0x10, RZ ;  /* 0x000000100b0b7819 */ /* 0x000fe200000006ff */
[----:B------:R-:W-:Y:S01]  /*9c70*/  IMAD.U32 R90, R90, 0x10000, RZ ;  /* 0x000100005a5a7824 */ /* 0x000fe200078e00ff */
[----:B------:R-:W-:Y:S01]  /*9c80*/  SHF.L.U32 R92, R92, 0x10, RZ ;  /* 0x000000105c5c7819 */ /* 0x000fe200000006ff */
[----:B------:R-:W-:Y:S01]  /*9c90*/  FADD.FTZ R8, R8, R15 ;  /* 0x0000000f08087221 */ /* 0x000fe20000010000 */
[----:B-----5:R-:W-:Y:S02]  /*9ca0*/  HMUL2.BF16_V2 R15, R5, R94 ;  /* 0x0000005e050f7232 */ /* 0x020fe40000200000 */
[----:B------:R-:W-:Y:S01]  /*9cb0*/  FADD.FTZ R11, R11, R90 ;  /* 0x0000005a0b0b7221 */ /* 0x000fe20000010000 */
[----:B------:R-:W-:Y:S01]  /*9cc0*/  IMAD.U32 R91, R91, 0x10000, RZ ;  /* 0x000100005b5b7824 */ /* 0x000fe200078e00ff */
[----:B------:R-:W-:Y:S01]  /*9cd0*/  BSSY.RECONVERGENT B1, `(.L_x_17478) ;  /* 0x0000040000017945 */ /* 0x000fe20003800200 */
[----:B------:R-:W-:Y:S01]  /*9ce0*/  PRMT R14, R10, 0x7632, R14 ;  /* 0x000076320a0e7816 */ /* 0x000fe2000000000e */
[----:B------:R-:W-:Y:S01]  /*9cf0*/  FADD.FTZ R11, R8, R11 ;  /* 0x0000000b080b7221 */ /* 0x000fe20000010000 */
[----:B------:R-:W-:Y:S01]  /*9d00*/  PRMT R90, R15, 0x7632, R90 ;  /* 0x000076320f5a7816 */ /* 0x000fe2000000005a */
[----:B------:R-:W-:Y:S01]  /*9d10*/  FADD.FTZ R92, R91, R92 ;  /* 0x0000005c5b5c7221 */ /* 0x000fe20000010000 */
[----:B------:R-:W-:-:S02]  /*9d20*/  HFMA2.BF16_V2 R8, R9, R88, -RZ ;  /* 0x0000005809087231 */ /* 0x000fc400003000ff */
[----:B------:R-:W-:Y:S01]  /*9d30*/  IMAD.U32 R91, R14, 0x10000, RZ ;  /* 0x000100000e5b7824 */ /* 0x000fe200078e00ff */
[----:B------:R-:W-:Y:S01]  /*9d40*/  SHF.L.U32 R15, R15, 0x10, RZ ;  /* 0x000000100f0f7819 */ /* 0x000fe200000006ff */
[----:B------:R-:W-:Y:S02]  /*9d50*/  HFMA2.BF16_V2 R88, R9, R96, -RZ ;  /* 0x0000006009587231 */ /* 0x000fe400003000ff */
[----:B------:R-:W-:Y:S02]  /*9d60*/  IMAD.U32 R90, R90, 0x10000, RZ ;  /* 0x000100005a5a7824 */ /* 0x000fe400078e00ff */
[----:B------:R-:W-:Y:S02]  /*9d70*/  HMUL2.BF16_V2 R14, R6, R97 ;  /* 0x00000061060e7232 */ /* 0x000fe40000200000 */
[----:B------:R-:W-:Y:S02]  /*9d80*/  IMAD.U32 R10, R10, 0x10000, RZ ;  /* 0x000100000a0a7824 */ /* 0x000fe400078e00ff */
[----:B------:R-:W-:Y:S01]  /*9d90*/  FADD.FTZ R11, R11, R92 ;  /* 0x0000005c0b0b7221 */ /* 0x000fe20000010000 */
[----:B------:R-:W-:Y:S01]  /*9da0*/  FADD.FTZ R94, R15, R90 ;  /* 0x0000005a0f5e7221 */ /* 0x000fe20000010000 */
[----:B------:R-:W-:Y:S01]  /*9db0*/  FADD.FTZ R30, R89, R30 ;  /* 0x0000001e591e7221 */ /* 0x000fe20000010000 */
[----:B------:R-:W-:Y:S01]  /*9dc0*/  PRMT R15, R14, 0x7632, R15 ;  /* 0x000076320e0f7816 */ /* 0x000fe2000000000f */
[----:B------:R-:W-:Y:S01]  /*9dd0*/  FADD.FTZ R91, R10, R91 ;  /* 0x0000005b0a5b7221 */ /* 0x000fe20000010000 */
[----:B------:R-:W-:Y:S01]  /*9de0*/  PRMT R10, R8, 0x7632, R10 ;  /* 0x00007632080a7816 */ /* 0x000fe2000000000a */
[----:B------:R-:W-:Y:S01]  /*9df0*/  IMAD.U32 R14, R14, 0x10000, RZ ;  /* 0x000100000e0e7824 */ /* 0x000fe200078e00ff */
[----:B------:R-:W-:Y:S01]  /*9e00*/  PRMT R90, R88, 0x7632, R90 ;  /* 0x00007632585a7816 */ /* 0x000fe2000000005a */
[----:B------:R-:W-:Y:S01]  /*9e10*/  IMAD.U32 R8, R8, 0x10000, RZ ;  /* 0x0001000008087824 */ /* 0x000fe200078e00ff */
[----:B------:R-:W-:Y:S01]  /*9e20*/  SHF.L.U32 R95, R15, 0x10, RZ ;  /* 0x000000100f5f7819 */ /* 0x000fe200000006ff */
[----:B------:R-:W-:Y:S01]  /*9e30*/  IMAD.U32 R15, R10, 0x10000, RZ ;  /* 0x000100000a0f7824 */ /* 0x000fe200078e00ff */
[----:B------:R-:W-:Y:S01]  /*9e40*/  SHF.L.U32 R88, R88, 0x10, RZ ;  /* 0x0000001058587819 */ /* 0x000fe200000006ff */
[----:B------:R-:W-:-:S02]  /*9e50*/  IMAD.U32 R97, R90, 0x10000, RZ ;  /* 0x000100005a617824 */ /* 0x000fc400078e00ff */
[----:B------:R-:W-:Y:S01]  /*9e60*/  FADD.FTZ R91, R91, R94 ;  /* 0x0000005e5b5b7221 */ /* 0x000fe20000010000 */
[----:B------:R-:W-:Y:S01]  /*9e70*/  FADD.FTZ R14, R14, R95 ;  /* 0x0000005f0e0e7221 */ /* 0x000fe20000010000 */
[----:B------:R-:W-:Y:S01]  /*9e80*/  FADD.FTZ R8, R8, R15 ;  /* 0x0000000f08087221 */ /* 0x000fe20000010000 */
[----:B------:R-:W-:Y:S01]  /*9e90*/  FADD.FTZ R97, R88, R97 ;  /* 0x0000006158617221 */ /* 0x000fe20000010000 */
[----:B------:R-:W-:Y:S01]  /*9ea0*/  FADD.FTZ R36, R93, R36 ;  /* 0x000000245d247221 */ /* 0x000fe20000010000 */
[----:B------:R-:W-:Y:S01]  /*9eb0*/  FADD.FTZ R14, R91, R14 ;  /* 0x0000000e5b0e7221 */ /* 0x000fe20000010000 */
[----:B------:R-:W-:-:S03]  /*9ec0*/  FADD.FTZ R8, R11, R8 ;  /* 0x000000080b087221 */ /* 0x000fc60000010000 */
[----:B------:R-:W-:Y:S01]  /*9ed0*/  FADD.FTZ R97, R14, R97 ;  /* 0x000000610e617221 */ /* 0x000fe20000010000 */
[----:B------:R-:W-:Y:S06]  /*9ee0*/  @P0 BRA `(.L_x_17479) ;  /* 0x0000000000780947 */ /* 0x000fec0003800000 */
        /* <DEDUP_REMOVED lines=8> */
[----:B------:R-:W-:Y:S02]  /*9f70*/  IADD3 R15, PT, PT, R29, 0x4, RZ ;  /* 0x000000041d0f7810 */ /* 0x000fe40007ffe0ff */
[----:B------:R-:W-:-:S02]  /*9f80*/  PRMT R10, R86, 0x7632, R10 ;  /* 0x00007632560a7816 */ /* 0x000fc4000000000a */
        /* <DEDUP_REMOVED lines=20> */
.L_x_17479:
[----:B------:R-:W-:Y:S05]  /*a0d0*/  BSYNC.RECONVERGENT B1 ;  /* 0x0000000000017941 */ /* 0x000fea0003800200 */
.L_x_17478:
[----:B------:R-:W-:Y:S02]  /*a0e0*/  HFMA2.BF16_V2 R11, R5, R86, -RZ ;  /* 0x00000056050b7231 */ /* 0x000fe400003000ff */
[----:B------:R-:W-:Y:S01]  /*a0f0*/  HMUL2.BF16_V2 R87, R4, R87 ;  /* 0x0000005704577232 */ /* 0x000fe20000200000 */
[----:B------:R-:W-:Y:S01]  /*a100*/  BSSY.RECONVERGENT B1, `(.L_x_17480) ;  /* 0x0000027000017945 */ /* 0x000fe20003800200 */
[----:B------:R-:W-:Y:S02]  /*a110*/  HMUL2.BF16_V2 R15, R6, R85 ;  /* 0x00000055060f7232 */ /* 0x000fe40000200000 */
[----:B------:R-:W-:Y:S01]  /*a120*/  FADD.FTZ R37, R8, R37 ;  /* 0x0000002508257221 */ /* 0x000fe20000010000 */
[----:B------:R-:W-:Y:S01]  /*a130*/  FADD.FTZ R38, R97, R38 ;  /* 0x0000002661267221 */ /* 0x000fe20000010000 */
[C---:B------:R-:W-:Y:S02]  /*a140*/  PRMT R8, R87.reuse, 0x7610, R8 ;  /* 0x0000761057087816 */ /* 0x040fe40000000008 */
[----:B------:R-:W-:-:S02]  /*a150*/  PRMT R10, R87, 0x7632, R10 ;  /* 0x00007632570a7816 */ /* 0x000fc4000000000a */
        /* <DEDUP_REMOVED lines=12> */
[----:B------:R-:W-:-:S02]  /*a220*/  PRMT R86, R82, 0x7632, R86 ;  /* 0x0000763252567816 */ /* 0x000fc40000000056 */
        /* <DEDUP_REMOVED lines=20> */
.L_x_17481:
[----:B------:R-:W-:Y:S05]  /*a370*/  BSYNC.RECONVERGENT B1 ;  /* 0x0000000000017941 */ /* 0x000fea0003800200 */
.L_x_17480:
[----:B------:R-:W-:Y:S01]  /*a380*/  HFMA2.BF16_V2 R83, R4, R83, -RZ ;  /* 0x0000005304537231 */ /* 0x000fe200003000ff */
[----:B------:R-:W-:Y:S01]  /*a390*/  SHF.L.U32 R87, R10, 0x10, RZ ;  /* 0x000000100a577819 */ /* 0x000fe200000006ff */
[----:B------:R-:W-:Y:S01]  /*a3a0*/  IMAD.U32 R11, R11, 0x10000, RZ ;  /* 0x000100000b0b7824 */ /* 0x000fe200078e00ff */
[----:B------:R-:W-:Y:S01]  /*a3b0*/  SHF.L.U32 R15, R15, 0x10, RZ ;  /* 0x000000100f0f7819 */ /* 0x000fe200000006ff */
[----:B------:R-:W-:Y:S02]  /*a3c0*/  IMAD.U32 R14, R14, 0x10000, RZ ;  /* 0x000100000e0e7824 */ /* 0x000fe400078e00ff */
[----:B------:R-:W-:Y:S02]  /*a3d0*/  HMUL2.BF16_V2 R82, R5, R82 ;  /* 0x0000005205527232 */ /* 0x000fe40000200000 */
[----:B------:R-:W-:Y:S01]  /*a3e0*/  IMAD.U32 R10, R85, 0x10000, RZ ;  /* 0x00010000550a7824 */ /* 0x000fe200078e00ff */
[----:B------:R-:W-:Y:S01]  /*a3f0*/  BSSY.RECONVERGENT B1, `(.L_x_17482) ;  /* 0x0000040000017945 */ /* 0x000fe20003800200 */
[----:B------:R-:W-:Y:S01]  /*a400*/  FADD.FTZ R11, R11, R14 ;  /* 0x0000000e0b0b7221 */ /* 0x000fe20000010000 */
[----:B------:R-:W-:-:S02]  /*a410*/  IMAD.U32 R8, R8, 0x10000, RZ ;  /* 0x0001000008087824 */ /* 0x000fc400078e00ff */
[--C-:B------:R-:W-:Y:S01]  /*a420*/  FADD.FTZ R14, R15, R10.reuse ;  /* 0x0000000a0f0e7221 */ /* 0x100fe20000010000 */
[C---:B------:R-:W-:Y:S02]  /*a430*/  PRMT R10, R83.reuse, 0x7610, R10 ;  /* 0x00007610530a7816 */ /* 0x040fe4000000000a */
[----:B------:R-:W-:Y:S01]  /*a440*/  PRMT R15, R83, 0x7632, R15 ;  /* 0x00007632530f7816 */ /* 0x000fe2000000000f */
[----:B------:R-:W-:Y:S01]  /*a450*/  FADD.FTZ R8, R8, R87 ;  /* 0x0000005708087221 */ /* 0x000fe20000010000 */
[----:B------:R-:W-:Y:S01]  /*a460*/  PRMT R83, R82, 0x7632, R83 ;  /* 0x0000763252537816 */ /* 0x000fe20000000053 */
[----:B------:R-:W-:Y:S01]  /*a470*/  IMAD.U32 R10, R10, 0x10000, RZ ;  /* 0x000100000a0a7824 */ /* 0x000fe200078e00ff */
[----:B------:R-:W-:Y:S01]  /*a480*/  SHF.L.U32 R15, R15, 0x10, RZ ;  /* 0x000000100f0f7819 */ /* 0x000fe200000006ff */
[----:B------:R-:W-:Y:S01]  /*a490*/  FADD.FTZ R11, R8, R11 ;  /* 0x0000000b080b7221 */ /* 0x000fe20000010000 */
[----:B------:R-:W-:Y:S02]  /*a4a0*/  HFMA2.BF16_V2 R8, R9, R84, -RZ ;  /* 0x0000005409087231 */ /* 0x000fe400003000ff */
[----:B------:R-:W-:-:S02]  /*a4b0*/  IMAD.U32 R85, R83, 0x10000, RZ ;  /* 0x0001000053557824 */ /* 0x000fc400078e00ff */
[----:B------:R-:W-:Y:S01]  /*a4c0*/  FADD.FTZ R83, R10, R15 ;  /* 0x0000000f0a537221 */ /* 0x000fe20000010000 */
[----:B------:R-:W-:Y:S02]  /*a4d0*/  HMUL2.BF16_V2 R15, R6, R81 ;  /* 0x00000051060f7232 */ /* 0x000fe40000200000 */
[----:B------:R-:W-:Y:S02]  /*a4e0*/  HFMA2.BF16_V2 R81, R9, R80, -RZ ;  /* 0x0000005009517231 */ /* 0x000fe400003000ff */
[----:B------:R-:W-:Y:S02]  /*a4f0*/  IMAD.U32 R82, R82, 0x10000, RZ ;  /* 0x0001000052527824 */ /* 0x000fe400078e00ff */
[----:B------:R-:W-:Y:S01]  /*a500*/  FADD.FTZ R11, R11, R14 ;  /* 0x0000000e0b0b7221 */ /* 0x000fe20000010000 */
[C---:B------:R-:W-:Y:S01]  /*a510*/  PRMT R80, R15.reuse, 0x7632, R80 ;  /* 0x000076320f507816 */ /* 0x040fe20000000050 */
[----:B------:R-:W-:Y:S01]  /*a520*/  FADD.FTZ R84, R82, R85 ;  /* 0x0000005552547221 */ /* 0x000fe20000010000 */
[C---:B------:R-:W-:Y:S01]  /*a530*/  PRMT R10, R8.reuse, 0x7632, R10 ;  /* 0x00007632080a7816 */ /* 0x040fe2000000000a */
        /* <DEDUP_REMOVED lines=21> */
[----:B------:R-:W-:Y:S02]  /*a690*/  PRMT R10, R78, 0x7632, R10 ;  /* 0x000076324e0a7816 */ /* 0x000fe4000000000a */
        /* <DEDUP_REMOVED lines=21> */
.L_x_17483:
[----:B------:R-:W-:Y:S05]  /*a7f0*/  BSYNC.RECONVERGENT B1 ;  /* 0x0000000000017941 */ /* 0x000fea0003800200 */
.L_x_17482:
        /* <DEDUP_REMOVED lines=19> */
[----:B------:R-:W-:-:S02]  /*a930*/  PRMT R79, R74, 0x7632, R79 ;  /* 0x000076324a4f7816 */ /* 0x000fc4000000004f */
        /* <DEDUP_REMOVED lines=20> */
.L_x_17485:
[----:B------:R-:W-:Y:S05]  /*aa80*/  BSYNC.RECONVERGENT B1 ;  /* 0x0000000000017941 */ /* 0x000fea0003800200 */
.L_x_17484:
[----:B------:R-:W-:Y:S01]  /*aa90*/  HFMA2.BF16_V2 R75, R4, R75, -RZ ;  /* 0x0000004b044b7231 */ /* 0x000fe200003000ff */
[----:B------:R-:W-:Y:S01]  /*aaa0*/  SHF.L.U32 R10, R10, 0x10, RZ ;  /* 0x000000100a0a7819 */ /* 0x000fe200000006ff */
[----:B------:R-:W-:Y:S01]  /*aab0*/  IMAD.U32 R11, R11, 0x10000, RZ ;  /* 0x000100000b0b7824 */ /* 0x000fe200078e00ff */
[----:B------:R-:W-:Y:S01]  /*aac0*/  SHF.L.U32 R15, R15, 0x10, RZ ;  /* 0x000000100f0f7819 */ /* 0x000fe200000006ff */
[----:B------:R-:W-:Y:S02]  /*aad0*/  IMAD.U32 R14, R14, 0x10000, RZ ;  /* 0x000100000e0e7824 */ /* 0x000fe400078e00ff */
[----:B------:R-:W-:Y:S02]  /*aae0*/  HMUL2.BF16_V2 R74, R5, R74 ;  /* 0x0000004a054a7232 */ /* 0x000fe40000200000 */
[----:B------:R-:W-:Y:S01]  /*aaf0*/  FADD.FTZ R10, R10, R11 ;  /* 0x0000000b0a0a7221 */ /* 0x000fe20000010000 */
[----:B------:R-:W-:Y:S02]  /*ab00*/  IMAD.U32 R77, R77, 0x10000, RZ ;  /* 0x000100004d4d7824 */ /* 0x000fe400078e00ff */
[----:B------:R-:W-:Y:S01]  /*ab10*/  FADD.FTZ R15, R14, R15 ;  /* 0x0000000f0e0f7221 */ /* 0x000fe20000010000 */
[----:B------:R-:W-:Y:S01]  /*ab20*/  IMAD.U32 R78, R78, 0x10000, RZ ;  /* 0x000100004e4e7824 */ /* 0x000fe200078e00ff */
[C---:B------:R-:W-:Y:S01]  /*ab30*/  PRMT R11, R75.reuse, 0x7610, R11 ;  /* 0x000076104b0b7816 */ /* 0x040fe2000000000b */
[----:B------:R-:W-:Y:S01]  /*ab40*/  BSSY.RECONVERGENT B1, `(.L_x_17486) ;  /* 0x0000040000017945 */ /* 0x000fe20003800200 */
[----:B------:R-:W-:Y:S01]  /*ab50*/  PRMT R14, R75, 0x7632, R14 ;  /* 0x000076324b0e7816 */ /* 0x000fe2000000000e */
[----:B------:R-:W-:Y:S01]  /*ab60*/  FADD.FTZ R78, R77, R78 ;  /* 0x0000004e4d4e7221 */ /* 0x000fe20000010000 */
[----:B------:R-:W-:Y:S01]  /*ab70*/  PRMT R75, R74, 0x7632, R75 ;  /* 0x000076324a4b7816 */ /* 0x000fe2000000004b */
[----:B------:R-:W-:Y:S01]  /*ab80*/  FADD.FTZ R15, R10, R15 ;  /* 0x0000000f0a0f7221 */ /* 0x000fe20000010000 */
[----:B------:R-:W-:Y:S01]  /*ab90*/  SHF.L.U32 R11, R11, 0x10, RZ ;  /* 0x000000100b0b7819 */ /* 0x000fe200000006ff */
[----:B------:R-:W-:Y:S01]  /*aba0*/  IMAD.U32 R14, R14, 0x10000, RZ ;  /* 0x000100000e0e7824 */ /* 0x000fe200078e00ff */
[----:B------:R-:W-:Y:S01]  /*abb0*/  SHF.L.U32 R77, R75, 0x10, RZ ;  /* 0x000000104b4d7819 */ /* 0x000fe200000006ff */
[----:B------:R-:W-:-:S02]  /*abc0*/  HFMA2.BF16_V2 R10, R9, R76, -RZ ;  /* 0x0000004c090a7231 */ /* 0x000fc400003000ff */
[----:B------:R-:W-:Y:S02]  /*abd0*/  IMAD.U32 R74, R74, 0x10000, RZ ;  /* 0x000100004a4a7824 */ /* 0x000fe400078e00ff */
[----:B------:R-:W-:Y:S01]  /*abe0*/  FADD.FTZ R75, R11, R14 ;  /* 0x0000000e0b4b7221 */ /* 0x000fe20000010000 */
[----:B------:R-:W-:Y:S02]  /*abf0*/  HMUL2.BF16_V2 R14, R6, R73 ;  /* 0x00000049060e7232 */ /* 0x000fe40000200000 */
[----:B------:R-:W-:Y:S02]  /*ac00*/  HFMA2.BF16_V2 R73, R9, R72, -RZ ;  /* 0x0000004809497231 */ /* 0x000fe400003000ff */
[----:B------:R-:W-:Y:S01]  /*ac10*/  FADD.FTZ R76, R74, R77 ;  /* 0x0000004d4a4c7221 */ /* 0x000fe20000010000 */
[----:B------:R-:W-:Y:S01]  /*ac20*/  FADD.FTZ R15, R15, R78 ;  /* 0x0000004e0f0f7221 */ /* 0x000fe20000010000 */
[----:B------:R-:W-:Y:S01]  /*ac30*/  FADD.FTZ R39, R8, R39 ;  /* 0x0000002708277221 */ /* 0x000fe20000010000 */
[C---:B------:R-:W-:Y:S01]  /*ac40*/  PRMT R72, R14.reuse, 0x7632, R72 ;  /* 0x000076320e487816 */ /* 0x040fe20000000048 */
[----:B------:R-:W-:Y:S01]  /*ac50*/  IMAD.U32 R14, R14, 0x10000, RZ ;  /* 0x000100000e0e7824 */ /* 0x000fe200078e00ff */
[C---:B------:R-:W-:Y:S01]  /*ac60*/  PRMT R11, R10.reuse, 0x7632, R11 ;  /* 0x000076320a0b7816 */ /* 0x040fe2000000000b */
[----:B------:R-:W-:Y:S01]  /*ac70*/  FADD.FTZ R75, R75, R76 ;  /* 0x0000004c4b4b7221 */ /* 0x000fe20000010000 */
[----:B------:R-:W-:Y:S01]  /*ac80*/  SHF.L.U32 R10, R10, 0x10, RZ ;  /* 0x000000100a0a7819 */ /* 0x000fe200000006ff */
[----:B------:R-:W-:Y:S01]  /*ac90*/  IMAD.U32 R77, R72, 0x10000, RZ ;  /* 0x00010000484d7824 */ /* 0x000fe200078e00ff */
[----:B------:R-:W-:Y:S01]  /*aca0*/  PRMT R74, R73, 0x7632, R74 ;  /* 0x00007632494a7816 */ /* 0x000fe2000000004a */
[----:B------:R-:W-:-:S02]  /*acb0*/  IMAD.U32 R11, R11, 0x10000, RZ ;  /* 0x000100000b0b7824 */ /* 0x000fc400078e00ff */
[----:B------:R-:W-:Y:S01]  /*acc0*/  FADD.FTZ R40, R81, R40 ;  /* 0x0000002851287221 */ /* 0x000fe20000010000 */
[----:B------:R-:W-:Y:S01]  /*acd0*/  IMAD.U32 R73, R73, 0x10000, RZ ;  /* 0x0001000049497824 */ /* 0x000fe200078e00ff */
[----:B------:R-:W-:Y:S01]  /*ace0*/  SHF.L.U32 R74, R74, 0x10, RZ ;  /* 0x000000104a4a7819 */ /* 0x000fe200000006ff */
[----:B------:R-:W-:Y:S01]  /*acf0*/  FADD.FTZ R14, R14, R77 ;  /* 0x0000004d0e0e7221 */ /* 0x000fe20000010000 */
[----:B------:R-:W-:-:S03]  /*ad00*/  FADD.FTZ R10, R10, R11 ;  /* 0x0000000b0a0a7221 */ /* 0x000fc60000010000 */
[----:B------:R-:W-:Y:S01]  /*ad10*/  FADD.FTZ R73, R73, R74 ;  /* 0x0000004a49497221 */ /* 0x000fe20000010000 */
[----:B------:R-:W-:Y:S01]  /*ad20*/  FADD.FTZ R14, R75, R14 ;  /* 0x0000000e4b0e7221 */ /* 0x000fe20000010000 */
[----:B------:R-:W-:-:S03]  /*ad30*/  FADD.FTZ R10, R15, R10 ;  /* 0x0000000a0f0a7221 */ /* 0x000fc60000010000 */
[----:B------:R-:W-:Y:S01]  /*ad40*/  FADD.FTZ R73, R14, R73 ;  /* 0x000000490e497221 */ /* 0x000fe20000010000 */
[----:B------:R-:W-:Y:S06]  /*ad50*/  @P0 BRA `(.L_x_17487) ;  /* 0x0000000000780947 */ /* 0x000fec0003800000 */
[C---:B------:R-:W-:Y:S01]  /*ad60*/  VIADD R11, R29.reuse, 0xffffffff ;  /* 0xffffffff1d0b7836 */ /* 0x040fe20000000000 */
[CC--:B------:R-:W-:Y:S01]  /*ad70*/  ISETP.GE.AND P6, PT, R29.reuse, R2.reuse, PT ;  /* 0x000000021d00720c */ /* 0x0c0fe20003fc6270 */
[C---:B------:R-:W-:Y:S01]  /*ad80*/  VIADD R15, R29.reuse, 0x1 ;  /* 0x000000011d0f7836 */ /* 0x040fe20000000000 */
[----:B------:R-:W-:Y:S01]  /*ad90*/  PRMT R8, R70, 0x7632, R8 ;  /* 0x0000763246087816 */ /* 0x000fe20000000008 */
        /* <DEDUP_REMOVED lines=26> */
.L_x_17487:
[----:B------:R-:W-:Y:S05]  /*af40*/  BSYNC.RECONVERGENT B1 ;  /* 0x0000000000017941 */ /* 0x000fea0003800200 */
.L_x_17486:
[----:B------:R-:W-:Y:S02]  /*af50*/  HMUL2.BF16_V2 R8, R4, R71 ;  /* 0x0000004704087232 */ /* 0x000fe40000200000 */
[----:B------:R-:W-:Y:S01]  /*af60*/  FADD.FTZ R41, R10, R41 ;  /* 0x000000290a297221 */ /* 0x000fe20000010000 */
[----:B------:R-:W-:Y:S02]  /*af70*/  HFMA2.BF16_V2 R11, R5, R70, -RZ ;  /* 0x00000046050b7231 */ /* 0x000fe400003000ff */
[----:B------:R-:W-:Y:S01]  /*af80*/  HMUL2.BF16_V2 R15, R6, R69 ;  /* 0x00000045060f7232 */ /* 0x000fe20000200000 */
[----:B------:R-:W-:Y:S01]  /*af90*/  BSSY.RECONVERGENT B1, `(.L_x_17488) ;  /* 0x0000033000017945 */ /* 0x000fe20003800200 */
[C---:B------:R-:W-:Y:S01]  /*afa0*/  PRMT R10, R8.reuse, 0x7632, R10 ;  /* 0x00007632080a7816 */ /* 0x040fe2000000000a */
[----:B------:R-:W-:Y:S02]  /*afb0*/  IMAD.U32 R8, R8, 0x10000, RZ ;  /* 0x0001000008087824 */ /* 0x000fe400078e00ff */
[----:B------:R-:W-:Y:S01]  /*afc0*/  FADD.FTZ R42, R73, R42 ;  /* 0x0000002a492a7221 */ /* 0x000fe20000010000 */
[C---:B------:R-:W-:Y:S01]  /*afd0*/  PRMT R69, R15.reuse, 0x7632, R69 ;  /* 0x000076320f457816 */ /* 0x040fe20000000045 */
[----:B------:R-:W-:-:S02]  /*afe0*/  IMAD.U32 R15, R15, 0x10000, RZ ;  /* 0x000100000f0f7824 */ /* 0x000fc400078e00ff */
[----:B------:R-:W-:Y:S02]  /*aff0*/  IMAD.U32 R71, R10, 0x10000, RZ ;  /* 0x000100000a477824 */ /* 0x000fe400078e00ff */
[----:B------:R-:W-:Y:S01]  /*b000*/  HFMA2.BF16_V2 R10, R9, R68, -RZ ;  /* 0x00000044090a7231 */ /* 0x000fe200003000ff */
[C---:B------:R-:W-:Y:S02]  /*b010*/  PRMT R14, R11.reuse, 0x7632, R14 ;  /* 0x000076320b0e7816 */ /* 0x040fe4000000000e */
[----:B------:R-:W-:Y:S01]  /*b020*/  SHF.L.U32 R11, R11, 0x10, RZ ;  /* 0x000000100b0b7819 */ /* 0x000fe200000006ff */
[----:B------:R-:W-:Y:S01]  /*b030*/  FADD.FTZ R71, R8, R71 ;  /* 0x0000004708477221 */ /* 0x000fe20000010000 */
[----:B------:R-:W-:Y:S01]  /*b040*/  SHF.L.U32 R68, R69, 0x10, RZ ;  /* 0x0000001045447819 */ /* 0x000fe200000006ff */
[----:B------:R-:W-:Y:S01]  /*b050*/  IMAD.U32 R14, R14, 0x10000, RZ ;  /* 0x000100000e0e7824 */ /* 0x000fe200078e00ff */
[----:B------:R-:W-:-:S03]  /*b060*/  PRMT R8, R10, 0x7610, R8 ;  /* 0x000076100a087816 */ /* 0x000fc60000000008 */
[----:B------:R-:W-:Y:S01]  /*b070*/  FADD.FTZ R14, R11, R14 ;  /* 0x0000000e0b0e7221 */ /* 0x000fe20000010000 */
[----:B------:R-:W-:Y:S01]  /*b080*/  PRMT R10, R10, 0x7632, R10 ;  /* 0x000076320a0a7816 */ /* 0x000fe2000000000a */
[----:B------:R-:W-:Y:S02]  /*b090*/  FADD.FTZ R15, R15, R68 ;  /* 0x000000440f0f7221 */ /* 0x000fe40000010000 */
[----:B------:R-:W-:Y:S01]  /*b0a0*/  FADD.FTZ R14, R71, R14 ;  /* 0x0000000e470e7221 */ /* 0x000fe20000010000 */
[----:B------:R-:W-:Y:S02]  /*b0b0*/  IMAD.U32 R8, R8, 0x10000, RZ ;  /* 0x0001000008087824 */ /* 0x000fe400078e00ff */
[----:B------:R-:W-:Y:S01]  /*b0c0*/  IMAD.U32 R11, R10, 0x10000, RZ ;  /* 0x000100000a0b7824 */ /* 0x000fe200078e00ff */
        /* <DEDUP_REMOVED lines=31> */
.L_x_17489:
[----:B------:R-:W-:Y:S05]  /*b2c0*/  BSYNC.RECONVERGENT B1 ;  /* 0x0000000000017941 */ /* 0x000fea0003800200 */
.L_x_17488:
[----:B------:R-:W-:Y:S02]  /*b2d0*/  HFMA2.BF16_V2 R66, R5, R66, -RZ ;  /* 0x0000004205427231 */ /* 0x000fe400003000ff */
[----:B------:R-:W-:Y:S02]  /*b2e0*/  HMUL2.BF16_V2 R67, R4, R67 ;  /* 0x0000004304437232 */ /* 0x000fe40000200000 */
[----:B------:R-:W-:Y:S01]  /*b2f0*/  FADD.FTZ R14, R14, R15 ;  /* 0x0000000f0e0e7221 */ /* 0x000fe20000010000 */
[----:B------:R-:W-:Y:S02]  /*b300*/  HMUL2.BF16_V2 R68, R6, R65 ;  /* 0x0000004106447232 */ /* 0x000fe40000200000 */
[----:B------:R-:W-:Y:S01]  /*b310*/  FADD.FTZ R11, R8, R11 ;  /* 0x0000000b080b7221 */ /* 0x000fe20000010000 */
[----:B------:R-:W-:Y:S01]  /*b320*/  BSSY.RECONVERGENT B1, `(.L_x_17490) ;  /* 0x0000035000017945 */ /* 0x000fe20003800200 */
[C---:B------:R-:W-:Y:S02]  /*b330*/  PRMT R10, R67.reuse, 0x7632, R10 ;  /* 0x00007632430a7816 */ /* 0x040fe4000000000a */
[----:B------:R-:W-:-:S02]  /*b340*/  PRMT R8, R67, 0x7610, R8 ;  /* 0x0000761043087816 */ /* 0x000fc40000000008 */
[----:B------:R-:W-:Y:S01]  /*b350*/  PRMT R65, R66, 0x7632, R65 ;  /* 0x0000763242417816 */ /* 0x000fe20000000041 */
[----:B------:R-:W-:Y:S01]  /*b360*/  IMAD.U32 R69, R10, 0x10000, RZ ;  /* 0x000100000a457824 */ /* 0x000fe200078e00ff */
[----:B------:R-:W-:Y:S02]  /*b370*/  PRMT R15, R66, 0x7610, R15 ;  /* 0x00007610420f7816 */ /* 0x000fe4000000000f */
[----:B------:R-:W-:Y:S01]  /*b380*/  SHF.L.U32 R10, R65, 0x10, RZ ;  /* 0x00000010410a7819 */ /* 0x000fe200000006ff */
[----:B------:R-:W-:Y:S01]  /*b390*/  HFMA2.BF16_V2 R65, R9, R64, -RZ ;  /* 0x0000004009417231 */ /* 0x000fe200003000ff */
[----:B------:R-:W-:Y:S01]  /*b3a0*/  SHF.L.U32 R8, R8, 0x10, RZ ;  /* 0x0000001008087819 */ /* 0x000fe200000006ff */
[----:B------:R-:W-:Y:S01]  /*b3b0*/  IMAD.U32 R15, R15, 0x10000, RZ ;  /* 0x000100000f0f7824 */ /* 0x000fe200078e00ff */
[C---:B------:R-:W-:Y:S02]  /*b3c0*/  PRMT R66, R68.reuse, 0x7610, R66 ;  /* 0x0000761044427816 */ /* 0x040fe40000000042 */
[----:B------:R-:W-:Y:S01]  /*b3d0*/  PRMT R67, R68, 0x7632, R67 ;  /* 0x0000763244437816 */ /* 0x000fe20000000043 */
[--C-:B------:R-:W-:Y:S01]  /*b3e0*/  FADD.FTZ R64, R15, R10.reuse ;  /* 0x0000000a0f407221 */ /* 0x100fe20000010000 */
[----:B------:R-:W-:Y:S01]  /*b3f0*/  FADD.FTZ R69, R8, R69 ;  /* 0x0000004508457221 */ /* 0x000fe20000010000 */
[----:B------:R-:W-:Y:S01]  /*b400*/  IMAD.U32 R66, R66, 0x10000, RZ ;  /* 0x0001000042427824 */ /* 0x000fe200078e00ff */
[----:B------:R-:W-:Y:S01]  /*b410*/  PRMT R10, R65, 0x7632, R10 ;  /* 0x00007632410a7816 */ /* 0x000fe2000000000a */
[----:B------:R-:W-:Y:S01]  /*b420*/  IMAD.U32 R67, R67, 0x10000, RZ ;  /* 0x0001000043437824 */ /* 0x000fe200078e00ff */
[----:B------:R-:W-:Y:S01]  /*b430*/  PRMT R8, R65, 0x7610, R8 ;  /* 0x0000761041087816 */ /* 0x000fe20000000008 */
[----:B------:R-:W-:-:S02]  /*b440*/  FADD.FTZ R64, R69, R64 ;  /* 0x0000004045407221 */ /* 0x000fc40000010000 */
[----:B------:R-:W-:Y:S01]  /*b450*/  FADD.FTZ R67, R66, R67 ;  /* 0x0000004342437221 */ /* 0x000fe20000010000 */
[----:B------:R-:W-:Y:S01]  /*b460*/  SHF.L.U32 R8, R8, 0x10, RZ ;  /* 0x0000001008087819 */ /* 0x000fe200000006ff */
[----:B------:R-:W-:Y:S01]  /*b470*/  IMAD.U32 R15, R10, 0x10000, RZ ;  /* 0x000100000a0f7824 */ /* 0x000fe200078e00ff */
        /* <DEDUP_REMOVED lines=31> */
.L_x_17491:
[----:B------:R-:W-:Y:S05]  /*b670*/  BSYNC.RECONVERGENT B1 ;  /* 0x0000000000017941 */ /* 0x000fea0003800200 */
.L_x_17490:
        /* <DEDUP_REMOVED lines=8> */
[C---:B------:R-:W-:Y:S02]  /*b700*/  PRMT R61, R62.reuse, 0x7610, R61 ;  /* 0x000076103e3d7816 */ /* 0x040fe4000000003d */
[C---:B------:R-:W-:Y:S02]  /*b710*/  PRMT R63, R65.reuse, 0x7610, R63 ;  /* 0x00007610413f7816 */ /* 0x040fe4000000003f */
        /* <DEDUP_REMOVED lines=33> */
.L_x_17493:
[----:B------:R-:W-:Y:S05]  /*b930*/  BSYNC.RECONVERGENT B1 ;  /* 0x0000000000017941 */ /* 0x000fea0003800200 */
.L_x_17492:
[----:B------:R-:W-:Y:S01]  /*b940*/  HFMA2.BF16_V2 R59, R4, R59, -RZ ;  /* 0x0000003b043b7231 */ /* 0x000fe200003000ff */
[----:B------:R-:W-:Y:S01]  /*b950*/  SHF.L.U32 R67, R10, 0x10, RZ ;  /* 0x000000100a437819 */ /* 0x000fe200000006ff */
[----:B------:R-:W-:Y:S01]  /*b960*/  IMAD.U32 R10, R65, 0x10000, RZ ;  /* 0x00010000410a7824 */ /* 0x000fe200078e00ff */
[----:B------:R-:W-:Y:S01]  /*b970*/  SHF.L.U32 R63, R63, 0x10, RZ ;  /* 0x000000103f3f7819 */ /* 0x000fe200000006ff */
[----:B------:R-:W-:Y:S02]  /*b980*/  HMUL2.BF16_V2 R65, R5, R58 ;  /* 0x0000003a05417232 */ /* 0x000fe40000200000 */
[----:B------:R-:W-:Y:S02]  /*b990*/  IMAD.U32 R61, R61, 0x10000, RZ ;  /* 0x000100003d3d7824 */ /* 0x000fe400078e00ff */
[----:B------:R-:W-:Y:S02]  /*b9a0*/  HMUL2.BF16_V2 R57, R6, R57 ;  /* 0x0000003906397232 */ /* 0x000fe40000200000 */
[----:B------:R-:W-:-:S02]  /*b9b0*/  IMAD.U32 R62, R62, 0x10000, RZ ;  /* 0x000100003e3e7824 */ /* 0x000fc400078e00ff */
[--C-:B------:R-:W-:Y:S01]  /*b9c0*/  FADD.FTZ R58, R63, R10.reuse ;  /* 0x0000000a3f3a7221 */ /* 0x100fe20000010000 */
[----:B------:R-:W-:Y:S01]  /*b9d0*/  IMAD.U32 R8, R8, 0x10000, RZ ;  /* 0x0001000008087824 */ /* 0x000fe200078e00ff */
[----:B------:R-:W-:Y:S01]  /*b9e0*/  PRMT R10, R59, 0x7610, R10 ;  /* 0x000076103b0a7816 */ /* 0x000fe2000000000a */
[--C-:B------:R-:W-:Y:S01]  /*b9f0*/  FADD.FTZ R61, R61, R62.reuse ;  /* 0x0000003e3d3d7221 */ /* 0x100fe20000010000 */
[----:B------:R-:W-:Y:S01]  /*ba00*/  PRMT R59, R59, 0x7632, R59 ;  /* 0x000076323b3b7816 */ /* 0x000fe2000000003b */
[----:B------:R-:W-:Y:S01]  /*ba10*/  FADD.FTZ R8, R8, R67 ;  /* 0x0000004308087221 */ /* 0x000fe20000010000 */
[----:B------:R-:W-:Y:S01]  /*ba20*/  PRMT R62, R65, 0x7610, R62 ;  /* 0x00007610413e7816 */ /* 0x000fe2000000003e */
[----:B------:R-:W-:Y:S01]  /*ba30*/  IMAD.U32 R10, R10, 0x10000, RZ ;  /* 0x000100000a0a7824 */ /* 0x000fe200078e00ff */
[----:B------:R-:W-:Y:S01]  /*ba40*/  SHF.L.U32 R59, R59, 0x10, RZ ;  /* 0x000000103b3b7819 */ /* 0x000fe200000006ff */
[----:B------:R-:W-:Y:S01]  /*ba50*/  FADD.FTZ R61, R8, R61 ;  /* 0x0000003d083d7221 */ /* 0x000fe20000010000 */
[----:B------:R-:W-:Y:S01]  /*ba60*/  PRMT R63, R65, 0x7632, R63 ;  /* 0x00007632413f7816 */ /* 0x000fe2000000003f */
[----:B------:R-:W-:-:S02]  /*ba70*/  IMAD.U32 R65, R62, 0x10000, RZ ;  /* 0x000100003e417824 */ /* 0x000fc400078e00ff */
[C---:B------:R-:W-:Y:S02]  /*ba80*/  HFMA2.BF16_V2 R8, R9.reuse, R60, -RZ ;  /* 0x0000003c09087231 */ /* 0x040fe400003000ff */
[----:B------:R-:W-:Y:S01]  /*ba90*/  FADD.FTZ R62, R10, R59 ;  /* 0x0000003b0a3e7221 */ /* 0x000fe20000010000 */
[----:B------:R-:W-:Y:S01]  /*baa0*/  HFMA2.BF16_V2 R59, R9, R56, -RZ ;  /* 0x00000038093b7231 */ /* 0x000fe200003000ff */
[----:B------:R-:W-:Y:S01]  /*bab0*/  PRMT R56, R57, 0x7610, R56 ;  /* 0x0000761039387816 */ /* 0x000fe20000000038 */
[----:B------:R-:W-:Y:S01]  /*bac0*/  IMAD.U32 R66, R63, 0x10000, RZ ;  /* 0x000100003f427824 */ /* 0x000fe200078e00ff */
[----:B------:R-:W-:Y:S01]  /*bad0*/  PRMT R57, R57, 0x7632, R57 ;  /* 0x0000763239397816 */ /* 0x000fe20000000039 */
[----:B------:R-:W-:Y:S01]  /*bae0*/  FADD.FTZ R58, R61, R58 ;  /* 0x0000003a3d3a7221 */ /* 0x000fe20000010000 */
[----:B------:R-:W-:Y:S01]  /*baf0*/  SHF.L.U32 R56, R56, 0x10, RZ ;  /* 0x0000001038387819 */ /* 0x000fe200000006ff */
[----:B------:R-:W-:Y:S01]  /*bb00*/  FADD.FTZ R65, R65, R66 ;  /* 0x0000004241417221 */ /* 0x000fe20000010000 */
        /* <DEDUP_REMOVED lines=19> */
[----:B------:R-:W-:-:S02]  /*bc40*/  FADD.FTZ R45, R58, R45 ;  /* 0x0000002d3a2d7221 */ /* 0x000fc40000010000 */
[----:B------:R-:W-:Y:S01]  /*bc50*/  FADD.FTZ R46, R59, R46 ;  /* 0x0000002e3b2e7221 */ /* 0x000fe20000010000 */
[----:B------:R-:W-:Y:S06]  /*bc60*/  @P0 BRA `(.L_x_17495) ;  /* 0x0000000000780947 */ /* 0x000fec0003800000 */
[C---:B------:R-:W-:Y:S01]  /*bc70*/  IADD3 R11, PT, PT, R29.reuse, -0x2, RZ ;  /* 0xfffffffe1d0b7810 */ /* 0x040fe20007ffe0ff */
[----:B------:R-:W-:Y:S01]  /*bc80*/  VIADD R15, R29, 0xffffffff ;  /* 0xffffffff1d0f7836 */ /* 0x000fe20000000000 */
[-C--:B------:R-:W-:Y:S01]  /*bc90*/  ISETP.GE.AND P6, PT, R7, R2.reuse, PT ;  /* 0x000000020700720c */ /* 0x080fe20003fc6270 */
[----:B------:R-:W-:Y:S01]  /*bca0*/  VIADD R7, R29, 0x4 ;  /* 0x000000041d077836 */ /* 0x000fe20000000000 */
[-C--:B------:R-:W-:Y:S01]  /*bcb0*/  ISETP.GE.AND P5, PT, R11, R2.reuse, PT ;  /* 0x000000020b00720c */ /* 0x080fe20003fa6270 */
[----:B------:R-:W-:Y:S01]  /*bcc0*/  VIADD R11, R29, 0x1 ;  /* 0x000000011d0b7836 */ /* 0x000fe20000000000 */
[-C--:B------:R-:W-:Y:S01]  /*bcd0*/  ISETP.GE.AND P4, PT, R15, R2.reuse, PT ;  /* 0x000000020f00720c */ /* 0x080fe20003f86270 */
[C---:B------:R-:W-:Y:S01]  /*bce0*/  VIADD R57, R29.reuse, 0x3 ;  /* 0x000000031d397836 */ /* 0x040fe20000000000 */
[----:B------:R-:W-:Y:S02]  /*bcf0*/  IADD3 R15, PT, PT, R29, 0x2, RZ ;  /* 0x000000021d0f7810 */ /* 0x000fe40007ffe0ff */
[----:B------:R-:W-:-:S02]  /*bd00*/  ISETP.GE.AND P0, PT, R7, R2, PT ;  /* 0x000000020700720c */ /* 0x000fc40003f06270 */
[----:B------:R-:W-:Y:S02]  /*bd10*/  SEL R7, R54, RZ, !P6 ;  /* 0x000000ff36077207 */ /* 0x000fe40007000000 */
[-C--:B------:R-:W-:Y:S02]  /*bd20*/  ISETP.GE.AND P3, PT, R11, R2.reuse, PT ;  /* 0x000000020b00720c */ /* 0x080fe40003f66270 */
[-C--:B------:R-:W-:Y:S02]  /*bd30*/  ISETP.GE.AND P2, PT, R15, R2.reuse, PT ;  /* 0x000000020f00720c */ /* 0x080fe40003f46270 */
[-C--:B------:R-:W-:Y:S02]  /*bd40*/  ISETP.GE.AND P1, PT, R57, R2.reuse, PT ;  /* 0x000000023900720c */ /* 0x080fe40003f26270 */
[----:B------:R-:W-:Y:S02]  /*bd50*/  ISETP.GE.AND P6, PT, R29, R2, PT ;  /* 0x000000021d00720c */ /* 0x000fe40003fc6270 */
        /* <DEDUP_REMOVED lines=15> */
.L_x_17495:
[----:B------:R-:W-:Y:S05]  /*be50*/  BSYNC.RECONVERGENT B1 ;  /* 0x0000000000017941 */ /* 0x000fea0003800200 */
.L_x_17494:
[----:B------:R-:W-:Y:S02]  /*be60*/  HFMA2.BF16_V2 R53, R5, R53, -RZ ;  /* 0x0000003505357231 */ /* 0x000fe400003000ff */
[----:B------:R-:W-:Y:S02]  /*be70*/  HMUL2.BF16_V2 R8, R6, R52 ;  /* 0x0000003406087232 */ /* 0x000fe40000200000 */
[----:B------:R-:W-:Y:S02]  /*be80*/  HFMA2.BF16_V2 R10, R9, R55, -RZ ;  /* 0x00000037090a7231 */ /* 0x000fe400003000ff */
[----:B------:R-:W-:Y:S01]  /*be90*/  HMUL2.BF16_V2 R4, R4, R54 ;  /* 0x0000003604047232 */ /* 0x000fe20000200000 */
[----:B------:R-:W-:Y:S01]  /*bea0*/  IADD3 R48, P1, PT, R48, 0x10, RZ ;  /* 0x0000001030307810 */ /* 0x000fe20007f3e0ff */
[----:B------:R-:W-:Y:S01]  /*beb0*/  VIADD R29, R29, 0x80 ;  /* 0x000000801d1d7836 */ /* 0x000fe20000000000 */
[C---:B------:R-:W-:Y:S01]  /*bec0*/  PRMT R9, R8.reuse, 0x7632, R9 ;  /* 0x0000763208097816 */ /* 0x040fe20000000009 */
[----:B------:R-:W-:Y:S01]  /*bed0*/  IMAD.U32 R8, R8, 0x10000, RZ ;  /* 0x0001000008087824 */ /* 0x000fe200078e00ff */
[C---:B------:R-:W-:Y:S01]  /*bee0*/  PRMT R5, R4.reuse, 0x7632, R5 ;  /* 0x0000763204057816 */ /* 0x040fe20000000005 */
[----:B------:R-:W-:Y:S01]  /*bef0*/  IMAD.X R49, RZ, RZ, R49, P1 ;  /* 0x000000ffff317224 */ /* 0x000fe200008e0631 */
        /* <DEDUP_REMOVED lines=8> */
[C---:B------:R-:W-:Y:S01]  /*bf80*/  PRMT R4, R10.reuse, 0x7632, R4 ;  /* 0x000076320a047816 */ /* 0x040fe20000000004 */
[----:B------:R-:W-:Y:S01]  /*bf90*/  FADD.FTZ R11, R11, R14 ;  /* 0x0000000e0b0b7221 */ /* 0x000fe20000010000 */
[----:B------:R-:W-:Y:S01]  /*bfa0*/  SHF.L.U32 R10, R10, 0x10, RZ ;  /* 0x000000100a0a7819 */ /* 0x000fe200000006ff */
[----:B------:R-:W-:Y:S01]  /*bfb0*/  FADD.FTZ R6, R6, R7 ;  /* 0x0000000706067221 */ /* 0x000fe20000010000 */
[----:B------:R-:W-:Y:S01]  /*bfc0*/  VIADD R7, R51, 0x3 ;  /* 0x0000000333077836 */ /* 0x000fe20000000000 */
[----:B------:R-:W-:Y:S01]  /*bfd0*/  IADD3 R50, PT, PT, R50, 0x4, RZ ;  /* 0x0000000432327810 */ /* 0x000fe20007ffe0ff */
[----:B------:R-:W-:-:S02]  /*bfe0*/  IMAD.U32 R5, R4, 0x10000, RZ ;  /* 0x0001000004057824 */ /* 0x000fc400078e00ff */
[----:B------:R-:W-:Y:S01]  /*bff0*/  FADD.FTZ R6, R11, R6 ;  /* 0x000000060b067221 */ /* 0x000fe20000010000 */
[----:B------:R-:W-:Y:S01]  /*c000*/  VIADD R51, R51, 0x4 ;  /* 0x0000000433337836 */ /* 0x000fe20000000000 */
[----:B------:R-:W-:Y:S01]  /*c010*/  ISETP.GE.U32.AND P0, PT, R7, R32, PT ;  /* 0x000000200700720c */ /* 0x000fe20003f06070 */
[----:B------:R-:W-:Y:S01]  /*c020*/  FADD.FTZ R5, R10, R5 ;  /* 0x000000050a057221 */ /* 0x000fe20000010000 */
[----:B------:R-:W-:Y:S01]  /*c030*/  FADD.FTZ R6, R6, R9 ;  /* 0x0000000906067221 */ /* 0x000fe20000010000 */
[----:B------:R-:W-:-:S03]  /*c040*/  IADD3 R35, PT, PT, R35, 0x200, RZ ;  /* 0x0000020023237810 */ /* 0x000fc60007ffe0ff */
[----:B------:R-:W-:-:S04]  /*c050*/  FADD.FTZ R6, R6, R5 ;  /* 0x0000000506067221 */ /* 0x000fc80000010000 */
[----:B------:R-:W-:-:S03]  /*c060*/  FADD.FTZ R47, R6, R47 ;  /* 0x0000002f062f7221 */ /* 0x000fc60000010000 */
[----:B------:R-:W-:Y:S05]  /*c070*/  @!P0 BRA `(.L_x_17496) ;  /* 0xffffffa000108947 */ /* 0x000fea000383ffff */
.L_x_17447:
[----:B------:R-:W-:Y:S05]  /*c080*/  BSYNC.RECONVERGENT B0 ;  /* 0x0000000000007941 */ /* 0x000fea0003800200 */
.L_x_17446:
[----:B------:R-:W0:Y:S01]  /*c090*/  SHFL.BFLY PT, R2, R17, 0x2, 0x1f ;  /* 0x0c401f0011027f89 */ /* 0x000e2200000e0000 */
[----:B------:R-:W-:Y:S01]  /*c0a0*/  SHF.R.U32.HI R15, RZ, 0x2, R16 ;  /* 0x00000002ff0f7819 */ /* 0x000fe20000011610 */
[----:B------:R-:W2:Y:S01]  /*c0b0*/  S2UR UR5, SR_CgaCtaId ;  /* 0x00000000000579c3 */ /* 0x000ea20000008800 */
[----:B------:R-:W-:Y:S01]  /*c0c0*/  UMOV UR4, 0x400 ;  /* 0x0000040000047882 */ /* 0x000fe20000000000 */
[----:B------:R-:W3:Y:S01]  /*c0d0*/  SHFL.BFLY PT, R7, R20, 0x2, 0x1f ;  /* 0x0c401f0014077f89 */ /* 0x000ee200000e0000 */
[----:B------:R-:W-:Y:S01]  /*c0e0*/  UIADD3 UR4, UPT, UPT, UR4, 0x1a0, URZ ;  /* 0x000001a004047890 */ /* 0x000fe2000fffe0ff */
[----:B------:R-:W-:Y:S01]  /*c0f0*/  IMAD R51, R34, 0xc0, R15 ;  /* 0x000000c022337824 */ /* 0x000fe200078e020f */
[----:B------:R-:W-:Y:S01]  /*c100*/  BSSY.RECONVERGENT B0, `(.L_x_17497) ;  /* 0x0000084000007945 */ /* 0x000fe20003800200 */
[----:B------:R-:W4:Y:S01]  /*c110*/  SHFL.BFLY PT, R5, R18, 0x2, 0x1f ;  /* 0x0c401f0012057f89 */ /* 0x000f2200000e0000 */
[C---:B------:R-:W-:Y:S02]  /*c120*/  LOP3.LUT P0, RZ, R28.reuse, 0x3c3, RZ, 0xc0, !PT ;  /* 0x000003c31cff7812 */ /* 0x040fe4000780c0ff */
[C---:B------:R-:W-:Y:S01]  /*c130*/  LOP3.LUT P1, RZ, R28.reuse, 0x3e3, RZ, 0xc0, !PT ;  /* 0x000003e31cff7812 */ /* 0x040fe2000782c0ff */
[----:B------:R-:W5:Y:S01]  /*c140*/  SHFL.BFLY PT, R4, R19, 0x2, 0x1f ;  /* 0x0c401f0013047f89 */ /* 0x000f6200000e0000 */
[----:B------:R-:W-:-:S03]  /*c150*/  ISETP.GT.U32.AND P3, PT, R28, 0x1f, PT ;  /* 0x0000001f1c00780c */ /* 0x000fc60003f64070 */
[----:B------:R-:W5:Y:S04]  /*c160*/  SHFL.BFLY PT, R6, R21, 0x2, 0x1f ;  /* 0x0c401f0015067f89 */ /* 0x000f6800000e0000 */
[----:B-1----:R-:W1:Y:S04]  /*c170*/  SHFL.BFLY PT, R9, R22, 0x2, 0x1f ;  /* 0x0c401f0016097f89 */ /* 0x002e6800000e0000 */
[----:B------:R-:W1:Y:S01]  /*c180*/  SHFL.BFLY PT, R13, R26, 0x2, 0x1f ;  /* 0x0c401f001a0d7f89 */ /* 0x000e6200000e0000 */
[----:B0-----:R-:W-:Y:S01]  /*c190*/  FADD.FTZ R2, R2, R17 ;  /* 0x0000001102027221 */ /* 0x001fe20000010000 */
[----:B--2---:R-:W-:Y:S01]  /*c1a0*/  ULEA UR4, UR5, UR4, 0x18 ;  /* 0x0000000405047291 */ /* 0x004fe2000f8ec0ff */
[----:B---3--:R-:W-:Y:S01]  /*c1b0*/  FADD.FTZ R20, R7, R20 ;  /* 0x0000001407147221 */ /* 0x008fe20000010000 */
[----:B------:R-:W0:Y:S01]  /*c1c0*/  SHFL.BFLY PT, R17, R36, 0x2, 0x1f ;  /* 0x0c401f0024117f89 */ /* 0x000e2200000e0000 */
[----:B------:R-:W-:Y:S01]  /*c1d0*/  LOP3.LUT R7, R28, 0x3, RZ, 0xc0, !PT ;  /* 0x000000031c077812 */ /* 0x000fe200078ec0ff */
[----:B----4-:R-:W-:-:S02]  /*c1e0*/  FADD.FTZ R18, R5, R18 ;  /* 0x0000001205127221 */ /* 0x010fc40000010000 */
[----:B------:R-:W2:Y:S01]  /*c1f0*/  SHFL.BFLY PT, R8, R23, 0x2, 0x1f ;  /* 0x0c401f0017087f89 */ /* 0x000ea200000e0000 */
[----:B------:R-:W-:Y:S01]  /*c200*/  ISETP.NE.AND P2, PT, R7, RZ, PT ;  /* 0x000000ff0700720c */ /* 0x000fe20003f45270 */
[----:B-----5:R-:W-:Y:S02]  /*c210*/  FADD.FTZ R4, R4, R19 ;  /* 0x0000001304047221 */ /* 0x020fe40000010000 */
[----:B------:R-:W3:Y:S01]  /*c220*/  SHFL.BFLY PT, R11, R24, 0x2, 0x1f ;  /* 0x0c401f00180b7f89 */ /* 0x000ee200000e0000 */
[----:B------:R-:W-:Y:S01]  /*c230*/  LEA R51, R51, UR4, 0x2 ;  /* 0x0000000433337c11 */ /* 0x000fe2000f8e10ff */
[----:B------:R-:W-:Y:S02]  /*c240*/  FADD.FTZ R6, R6, R21 ;  /* 0x0000001506067221 */ /* 0x000fe40000010000 */
[----:B------:R-:W4:Y:S01]  /*c250*/  SHFL.BFLY PT, R10, R25, 0x2, 0x1f ;  /* 0x0c401f00190a7f89 */ /* 0x000f2200000e0000 */
[----:B------:R-:W-:Y:S01]  /*c260*/  LOP3.LUT R21, R28, 0x3c0, RZ, 0xc0, !PT ;  /* 0x000003c01c157812 */ /* 0x000fe200078ec0ff */
[----:B-1----:R-:W-:-:S02]  /*c270*/  FADD.FTZ R22, R9, R22 ;  /* 0x0000001609167221 */ /* 0x002fc40000010000 */
[----:B------:R-:W1:Y:S01]  /*c280*/  SHFL.BFLY PT, R12, R27, 0x2, 0x1f ;  /* 0x0c401f001b0c7f89 */ /* 0x000e6200000e0000 */
[----:B------:R-:W-:Y:S01]  /*c290*/  ISETP.NE.OR P5, PT, R21, 0x40, P2 ;  /* 0x000000401500780c */ /* 0x000fe200017a5670 */
[----:B------:R-:W-:Y:S02]  /*c2a0*/  FADD.FTZ R26, R13, R26 ;  /* 0x0000001a0d1a7221 */ /* 0x000fe40000010000 */
[----:B------:R-:W5:Y:S04]  /*c2b0*/  SHFL.BFLY PT, R15, R30, 0x2, 0x1f ;  /* 0x0c401f001e0f7f89 */ /* 0x000f6800000e0000 */
[----:B------:R-:W5:Y:S01]  /*c2c0*/  SHFL.BFLY PT, R14, R37, 0x2, 0x1f ;  /* 0x0c401f00250e7f89 */ /* 0x000f6200000e0000 */
[----:B0-----:R-:W-:Y:S01]  /*c2d0*/  FADD.FTZ R36, R17, R36 ;  /* 0x0000002411247221 */ /* 0x001fe20000010000 */
[----:B------:R-:W-:-:S02]  /*c2e0*/  LOP3.LUT R17, R28, 0x3e0, RZ, 0xc0, !PT ;  /* 0x000003e01c117812 */ /* 0x000fc400078ec0ff */
[----:B------:R-:W0:Y:S01]  /*c2f0*/  SHFL.BFLY PT, R29, R38, 0x2, 0x1f ;  /* 0x0c401f00261d7f89 */ /* 0x000e2200000e0000 */
[----:B--2---:R-:W-:Y:S01]  /*c300*/  FADD.FTZ R8, R8, R23 ;  /* 0x0000001708087221 */ /* 0x004fe20000010000 */
[----:B------:R-:W-:Y:S02]  /*c310*/  ISETP.NE.OR P4, PT, R17, 0x20, P2 ;  /* 0x000000201100780c */ /* 0x000fe40001785670 */
        /* <DEDUP_REMOVED lines=65> */
[----:B------:R-:W-:Y:S01]  /*c730*/  FADD.FTZ R32, R32, R41 ;  /* 0x0000002920207221 */ /* 0x000fe20000010000 */
[----:B------:R-:W-:Y:S01]  /*c740*/  BAR.SYNC.DEFER_BLOCKING 0x0 ;  /* 0x0000000000007b1d */ /* 0x000fe20000010000 */
[----:B0-----:R-:W-:Y:S01]  /*c750*/  FADD.FTZ R42, R42, R43 ;  /* 0x0000002b2a2a7221 */ /* 0x001fe20000010000 */
[----:B--2---:R-:W-:Y:S01]  /*c760*/  FADD.FTZ R7, R34, R7 ;  /* 0x0000000722077221 */ /* 0x004fe20000010000 */
[----:B---3--:R-:W-:Y:S01]  /*c770*/  FADD.FTZ R49, R49, R2 ;  /* 0x0000000231317221 */ /* 0x008fe20000010000 */
[----:B-1----:R-:W-:Y:S01]  /*c780*/  FADD.FTZ R48, R48, R9 ;  /* 0x0000000930307221 */ /* 0x002fe20000010000 */
[----:B----4-:R-:W-:Y:S01]  /*c790*/  FADD.FTZ R13, R46, R13 ;  /* 0x0000000d2e0d7221 */ /* 0x010fe20000010000 */
[----:B-----5:R-:W-:Y:S01]  /*c7a0*/  FADD.FTZ R50, R50, R45 ;  /* 0x0000002d32327221 */ /* 0x020fe20000010000 */
        /* <DEDUP_REMOVED lines=25> */
.L_x_17498:
[----:B------:R-:W-:Y:S05]  /*c940*/  BSYNC.RECONVERGENT B0 ;  /* 0x0000000000007941 */ /* 0x000fea0003800200 */
.L_x_17497:
        /* <DEDUP_REMOVED lines=49> */
[----:B0-----:R-:W-:Y:S01]  /*cc60*/  FADD.FTZ R13, R13, R46 ;  /* 0x0000002e0d0d7221 */ /* 0x001fe20000010000 */
[----:B-1----:R-:W-:-:S07]  /*cc70*/  FADD.FTZ R50, R50, R55 ;  /* 0x0000003732327221 */ /* 0x002fce0000010000 */
.L_x_17500:
[----:B------:R-:W-:Y:S05]  /*cc80*/  BSYNC.RECONVERGENT B0 ;  /* 0x0000000000007941 */ /* 0x000fea0003800200 */
.L_x_17499:
        /* <DEDUP_REMOVED lines=27> */
.L_x_17502:
[----:B------:R-:W-:Y:S05]  /*ce40*/  BSYNC.RECONVERGENT B0 ;  /* 0x0000000000007941 */ /* 0x000fea0003800200 */
.L_x_17501:
        /* <DEDUP_REMOVED lines=51> */
.L_x_17504:
[----:B------:R-:W-:Y:S05]  /*d180*/  BSYNC.RECONVERGENT B0 ;  /* 0x0000000000007941 */ /* 0x000fea0003800200 */
.L_x_17503:
[----:B------:R-:W-:Y:S06]  /*d190*/  BAR.SYNC.DEFER_BLOCKING 0x0 ;  /* 0x0000000000007b1d */ /* 0x000fec0000010000 */
[----:B------:R-:W-:Y:S05]  /*d1a0*/  @P3 EXIT ;  /* 0x000000000000394d */ /* 0x000fea0003800000 */
[----:B------:R-:W-:-:S04]  /*d1b0*/  IMAD R0, R0, UR8, R31 ;  /* 0x0000000800007c24 */ /* 0x000fc8000f8e021f */
[----:B------:R-:W-:Y:S01]  /*d1c0*/  IMAD R0, R0, UR9, RZ ;  /* 0x0000000900007c24 */ /* 0x000fe2000f8e02ff */
[----:B------:R-:W-:Y:S06]  /*d1d0*/  @P2 EXIT ;  /* 0x000000000000294d */ /* 0x000fec0003800000 */
[----:B------:R-:W2:Y:S01]  /*d1e0*/  LDCU.64 UR4, c[0x0][0x390] ;  /* 0x00007200ff0477ac */ /* 0x000ea20008000a00 */
[----:B------:R-:W-:Y:S01]  /*d1f0*/  IMAD R0, R0, 0xc0, RZ ;  /* 0x000000c000007824 */ /* 0x000fe200078e02ff */
[----:B01----:R-:W-:Y:S01]  /*d200*/  F2FP.BF16.F32.PACK_AB R5, R18, R5 ;  /* 0x000000051205723e */ /* 0x003fe200000010ff */
[----:B------:R-:W-:Y:S01]  /*d210*/  IMAD R2, R3, 0xc0, RZ ;  /* 0x000000c003027824 */ /* 0x000fe200078e02ff */
[----:B------:R-:W-:Y:S02]  /*d220*/  SHF.R.U32.HI R3, RZ, 0x2, R28 ;  /* 0x00000002ff037819 */ /* 0x000fe4000001161c */
[----:B------:R-:W-:Y:S02]  /*d230*/  F2FP.BF16.F32.PACK_AB R4, R11, R4 ;  /* 0x000000040b04723e */ /* 0x000fe400000010ff */
        /* <DEDUP_REMOVED lines=20> */
[----:B0-----:R-:W-:Y:S02]  /*d380*/  PRMT R5, R14, 0x7632, R5 ;  /* 0x000076320e057816 */ /* 0x001fe40000000005 */
[----:B------:R-:W-:Y:S01]  /*d390*/  PRMT R11, R6, 0x7632, R11 ;  /* 0x00007632060b7816 */ /* 0x000fe2000000000b */
[----:B------:R0:W-:Y:S01]  /*d3a0*/  STG.E.U16 desc[UR6][R2.64+0x60], R8 ;  /* 0x0000600802007986 */ /* 0x0001e2000c101506 */
[----:B-1----:R-:W-:Y:S02]  /*d3b0*/  PRMT R0, R10, 0x7632, R0 ;  /* 0x000076320a007816 */ /* 0x002fe40000000000 */
[----:B------:R-:W-:Y:S01]  /*d3c0*/  PRMT R15, R8, 0x7632, R15 ;  /* 0x00007632080f7816 */ /* 0x000fe2000000000f */
[----:B------:R1:W-:Y:S01]  /*d3d0*/  STG.E.U16 desc[UR6][R2.64+0xd0], R5 ;  /* 0x0000d00502007986 */ /* 0x0003e2000c101506 */
[----:B--2---:R-:W-:-:S03]  /*d3e0*/  PRMT R4, R12, 0x7632, R4 ;  /* 0x000076320c047816 */ /* 0x004fc60000000004 */
[----:B------:R2:W-:Y:S01]  /*d3f0*/  STG.E.U16 desc[UR6][R2.64+0x90], R0 ;  /* 0x0000900002007986 */ /* 0x0005e2000c101506 */
[----:B---3--:R-:W-:-:S03]  /*d400*/  PRMT R6, R32, 0x7632, R6 ;  /* 0x0000763220067816 */ /* 0x008fc60000000006 */
        /* <DEDUP_REMOVED lines=22> */
.L_x_17505:
        /* <DEDUP_REMOVED lines=9> */
.L_x_27570:


//--------------------- .text._ZN4vllm25paged_attention_v2_kernelI13__nv_bfloat16S1_Li128ELi32ELi128ELNS_18Fp8KVCacheDataTypeE0ELb0ELi512EEEvPfS3_PT_PKS4_PKT0_SA_ifPKiSC_iPKfiiiSE_SE_iiiii --------------------------
	.section	.text._ZN4vllm25paged_attention_v2_kernelI13__nv_bfloat16S1_Li128ELi32ELi128ELNS_18Fp8KVCacheDataTypeE0ELb0ELi512EEEvPfS3_PT_PKS4_PKT0_SA_ifPKiSC_iPKfiiiSE_SE_iiiii,"ax",@progbits
	.align	128
        .global         _ZN4vllm25paged_attention_v2_kernelI13__nv_bfloat16S1_Li128ELi32ELi128ELNS_18Fp8KVCacheDataTypeE0ELb0ELi512EEEvPfS3_PT_PKS4_PKT0_SA_ifPKiSC_iPKfiiiSE_SE_iiiii
        .type           _ZN4vllm25paged_attention_v2_kernelI13__nv_bfloat16S1_Li128ELi32ELi128ELNS_18Fp8KVCacheDataTypeE0ELb0ELi512EEEvPfS3_PT_PKS4_PKT0_SA_ifPKiSC_iPKfiiiSE_SE_iiiii,@function
        .size           _ZN4vllm25paged_attention_v2_kernelI13__nv_bfloat16S1_Li128ELi32ELi128ELNS_18Fp8KVCacheDataTypeE0ELb0ELi512EEEvPfS3_PT_PKS4_PKT0_SA_ifPKiSC_iPKfiiiSE_SE_iiiii,(.L_x_27571 - _ZN4vllm25paged_attention_v2_kernelI13__nv_bfloat16S1_Li128ELi32ELi128ELNS_18Fp8KVCacheDataTypeE0ELb0ELi512EEEvPfS3_PT_PKS4_PKT0_SA_ifPKiSC_iPKfiiiSE_SE_iiiii)
        .other          _ZN4vllm25paged_attention_v2_kernelI13__nv_bfloat16S1_Li128ELi32ELi128ELNS_18Fp8KVCacheDataTypeE0ELb0ELi512EEEvPfS3_PT_PKS4_PKT0_SA_ifPKiSC_iPKfiiiSE_SE_iiiii,@"STO_CUDA_ENTRY STV_DEFAULT"
_ZN4vllm25paged_attention_v2_kernelI13__nv_bfloat16S1_Li128ELi32ELi128ELNS_18Fp8KVCacheDataTypeE0ELb0ELi512EEEvPfS3_PT_PKS4_PKT0_SA_ifPKiSC_iPKfiiiSE_SE_iiiii:
.text._ZN4vllm25paged_attention_v2_kernelI13__nv_bfloat16S1_Li128ELi32ELi128ELNS_18Fp8KVCacheDataTypeE0ELb0ELi512EEEvPfS3_PT_PKS4_PKT0_SA_ifPKiSC_iPKfiiiSE_SE_iiiii:
        /* <DEDUP_REMOVED lines=13> */
[----:B------:R-:W3:Y:S07]  /*00d0*/  S2R R33, SR_CTAID.X ;  /* 0x0000000000217919 */ /* 0x000eee0000002500 */
[----:B------:R-:W4:Y:S01]  /*00e0*/  LDC R11, c[0x0][0x370] ;  /* 0x0000dc00ff0b7b82 */ /* 0x000f220000000800 */
[----:B------:R-:W-:Y:S01]  /*00f0*/  IMAD.MOV.U32 R32, RZ, RZ, RZ ;  /* 0x000000ffff207224 */ /* 0x000fe200078e00ff */
[----:B------:R-:W0:Y:S01]  /*0100*/  LDCU UR9, c[0x0][0x3dc] ;  /* 0x00007b80ff0977ac */ /* 0x000e220008000800 */
[----:B------:R-:W-:Y:S01]  /*0110*/  IMAD.MOV.U32 R140, RZ, RZ, -0x800001 ;  /* 0xff7fffffff8c7424 */ /* 0x000fe200078e00ff */
[----:B------:R-:W0:Y:S01]  /*0120*/  LDCU UR14, c[0x0][0x3b4] ;  /* 0x00007680ff0e77ac */ /* 0x000e220008000800 */
[----:B-1----:R-:W-:Y:S01]  /*0130*/  IMAD R2, R0, UR4, RZ ;  /* 0x0000000400027c24 */ /* 0x002fe2000f8e02ff */
[----:B------:R-:W1:Y:S04]  /*0140*/  LDCU.64 UR12, c[0x0][0x3a0] ;  /* 0x00007400ff0c77ac */ /* 0x000e680008000a00 */
[----:B------:R-:W-:-:S02]  /*0150*/  SHF.R.S32.HI R5, RZ, 0x1f, R2 ;  /* 0x0000001fff057819 */ /* 0x000fc40000011402 */
[----:B0-----:R-:W-:-:S13]  /*0160*/  ISETP.GT.U32.AND P1, PT, R30, 0xf, PT ;  /* 0x0000000f1e00780c */ /* 0x001fda0003f24070 */
[----:B------:R-:W0:Y:S01]  /*0170*/  @!P1 LDC.64 R6, c[0x0][0x398] ;  /* 0x0000e600ff069b82 */ /* 0x000e220000000a00 */
[----:B------:R-:W-:Y:S02]  /*0180*/  @!P1 IMAD.SHL.U32 R3, R30, 0x8, RZ ;  /* 0x000000081e039824 */ /* 0x000fe400078e00ff */
[----:B---3--:R-:W-:-:S05]  /*0190*/  @!P1 IMAD.SHL.U32 R4, R33, 0x80, RZ ;  /* 0x0000008021049824 */ /* 0x008fca00078e00ff */
        /* <DEDUP_REMOVED lines=8> */
[----:B--2---:R-:W-:-:S04]  /*0220*/  IABS R13, R12 ;  /* 0x0000000c000d7213 */ /* 0x004fc80000000000 */
[----:B------:R-:W0:Y:S01]  /*0230*/  I2F.RP R10, R13 ;  /* 0x0000000d000a7306 */ /* 0x000e220000209400 */
[----:B----4-:R-:W-:-:S07]  /*0240*/  IABS R2, R11 ;  /* 0x0000000b00027213 */ /* 0x010fce0000000000 */
[----:B0-----:R-:W0:Y:S02]  /*0250*/  MUFU.RCP R10, R10 ;  /* 0x0000000a000a7308 */ /* 0x001e240000001000 */
[----:B0-----:R-:W-:-:S06]  /*0260*/  IADD3 R8, PT, PT, R10, 0xffffffe, RZ ;  /* 0x0ffffffe0a087810 */ /* 0x001fcc0007ffe0ff */
[----:B------:R0:W2:Y:S02]  /*0270*/  F2I.FTZ.U32.TRUNC.NTZ R9, R8 ;  /* 0x0000000800097305 */ /* 0x0000a4000021f000 */
[----:B0-----:R-:W-:Y:S02]  /*0280*/  IMAD.MOV.U32 R8, RZ, RZ, RZ ;  /* 0x000000ffff087224 */ /* 0x001fe400078e00ff */
[----:B--2---:R-:W-:-:S04]  /*0290*/  IMAD.MOV R14, RZ, RZ, -R9 ;  /* 0x000000ffff0e7224 */ /* 0x004fc800078e0a09 */
[----:B------:R-:W-:-:S04]  /*02a0*/  IMAD R3, R14, R13, RZ ;  /* 0x0000000d0e037224 */ /* 0x000fc800078e02ff */
[----:B------:R-:W-:-:S06]  /*02b0*/  IMAD.HI.U32 R9, R9, R3, R8 ;  /* 0x0000000309097227 */ /* 0x000fcc00078e0008 */
[----:B------:R-:W-:-:S04]  /*02c0*/  IMAD.HI.U32 R9, R9, R2, RZ ;  /* 0x0000000209097227 */ /* 0x000fc800078e00ff */
[----:B------:R-:W-:-:S04]  /*02d0*/  IMAD.MOV R3, RZ, RZ, -R9 ;  /* 0x000000ffff037224 */ /* 0x000fc800078e0a09 */
[----:B------:R-:W-:-:S05]  /*02e0*/  IMAD R2, R13, R3, R2 ;  /* 0x000000030d027224 */ /* 0x000fca00078e0202 */
[----:B------:R-:W-:-:S13]  /*02f0*/  ISETP.GT.U32.AND P2, PT, R13, R2, PT ;  /* 0x000000020d00720c */ /* 0x000fda0003f44070 */
[-C--:B------:R-:W-:Y:S01]  /*0300*/  @!P2 IADD3 R2, PT, PT, R2, -R13.reuse, RZ ;  /* 0x8000000d0202a210 */ /* 0x080fe20007ffe0ff */
[----:B------:R-:W-:Y:S01]  /*0310*/  @!P2 VIADD R9, R9, 0x1 ;  /* 0x000000010909a836 */ /* 0x000fe20000000000 */
[----:B------:R-:W-:Y:S02]  /*0320*/  ISETP.NE.AND P2, PT, R12, RZ, PT ;  /* 0x000000ff0c00720c */ /* 0x000fe40003f45270 */
[----:B------:R-:W-:Y:S02]  /*0330*/  ISETP.GE.U32.AND P0, PT, R2, R13, PT ;  /* 0x0000000d0200720c */ /* 0x000fe40003f06070 */
[----:B------:R-:W-:Y:S02]  /*0340*/  LOP3.LUT R2, R11, R12, RZ, 0x3c, !PT ;  /* 0x0000000c0b027212 */ /* 0x000fe400078e3cff */
[----:B------:R-:W0:Y:S02]  /*0350*/  LDC.64 R10, c[0x0][0x3d0] ;  /* 0x0000f400ff0a7b82 */ /* 0x000e240000000a00 */
[----:B------:R-:W-:-:S07]  /*0360*/  ISETP.GE.AND P3, PT, R2, RZ, PT ;  /* 0x000000ff0200720c */ /* 0x000fce0003f66270 */
[----:B------:R-:W-:-:S04]  /*0370*/  @P0 VIADD R9, R9, 0x1 ;  /* 0x0000000109090836 */ /* 0x000fc80000000000 */
[----:B------:R-:W-:-:S05]  /*0380*/  IMAD.MOV.U32 R14, RZ, RZ, R9 ;  /* 0x000000ffff0e7224 */ /* 0x000fca00078e0009 */
[----:B------:R-:W-:Y:S02]  /*0390*/  @!P3 IADD3 R14, PT, PT, RZ, -R14, RZ ;  /* 0x8000000eff0eb210 */ /* 0x000fe40007ffe0ff */
[----:B------:R-:W-:-:S04]  /*03a0*/  @!P2 LOP3.LUT R14, RZ, R12, RZ, 0x33, !PT ;  /* 0x0000000cff0ea212 */ /* 0x000fc800078e33ff */
[----:B------:R-:W-:Y:S02]  /*03b0*/  IABS R9, R14 ;  /* 0x0000000e00097213 */ /* 0x000fe40000000000 */
[----:B0-----:R-:W-:Y:S02]  /*03c0*/  ISETP.NE.U32.AND P0, PT, R10, RZ, PT ;  /* 0x000000ff0a00720c */ /* 0x001fe40003f05070 */
[----:B------:R-:W0:Y:S02]  /*03d0*/  I2F.RP R8, R9 ;  /* 0x0000000900087306 */ /* 0x000e240000209400 */
[----:B------:R-:W-:-:S06]  /*03e0*/  ISETP.NE.AND.EX P0, PT, R11, RZ, PT, P0 ;  /* 0x000000ff0b00720c */ /* 0x000fcc0003f05300 */
[----:B0-----:R-:W0:Y:S02]  /*03f0*/  MUFU.RCP R8, R8 ;  /* 0x0000000800087308 */ /* 0x001e240000001000 */
[----:B0-----:R-:W-:Y:S01]  /*0400*/  VIADD R2, R8, 0xffffffe ;  /* 0x0ffffffe08027836 */ /* 0x001fe20000000000 */
[----:B------:R-:W-:-:S05]  /*0410*/  IABS R8, R33 ;  /* 0x0000002100087213 */ /* 0x000fca0000000000 */
[----:B------:R0:W2:Y:S02]  /*0420*/  F2I.FTZ.U32.TRUNC.NTZ R3, R2 ;  /* 0x0000000200037305 */ /* 0x0000a4000021f000 */
[----:B0-----:R-:W-:Y:S02]  /*0430*/  HFMA2 R2, -RZ, RZ, 0, 0 ;  /* 0x00000000ff027431 */ /* 0x001fe400000001ff */
[----:B--2---:R-:W-:-:S04]  /*0440*/  IMAD.MOV R12, RZ, RZ, -R3 ;  /* 0x000000ffff0c7224 */ /* 0x004fc800078e0a03 */
[----:B------:R-:W-:-:S04]  /*0450*/  IMAD.MOV.U32 R10, RZ, RZ, R12 ;  /* 0x000000ffff0a7224 */ /* 0x000fc800078e000c */
[----:B------:R-:W-:Y:S01]  /*0460*/  IMAD R11, R10, R9, RZ ;  /* 0x000000090a0b7224 */ /* 0x000fe200078e02ff */
[----:B------:R-:W-:-:S03]  /*0470*/  IABS R10, R14 ;  /* 0x0000000e000a7213 */ /* 0x000fc60000000000 */
[----:B------:R-:W-:Y:S02]  /*0480*/  IMAD.HI.U32 R3, R3, R11, R2 ;  /* 0x0000000b03037227 */ /* 0x000fe400078e0002 */
[----:B------:R-:W0:Y:S02]  /*0490*/  @!P1 S2R R11, SR_CgaCtaId ;  /* 0x00000000000b9919 */ /* 0x000e240000008800 */
[----:B------:R-:W-:Y:S02]  /*04a0*/  IMAD.MOV R2, RZ, RZ, -R10 ;  /* 0x000000ffff027224 */ /* 0x000fe400078e0a0a */
[----:B------:R-:W-:-:S04]  /*04b0*/  IMAD.HI.U32 R35, R3, R8, RZ ;  /* 0x0000000803237227 */ /* 0x000fc800078e00ff */
[----:B------:R-:W-:Y:S02]  /*04c0*/  IMAD R8, R35, R2, R8 ;  /* 0x0000000223087224 */ /* 0x000fe400078e0208 */
[----:B------:R-:W2:Y:S03]  /*04d0*/  @P0 LDC.64 R2, c[0x0][0x3d0] ;  /* 0x0000f400ff020b82 */ /* 0x000ea60000000a00 */
[----:B------:R-:W-:Y:S02]  /*04e0*/  ISETP.GT.U32.AND P3, PT, R9, R8, PT ;  /* 0x000000080900720c */ /* 0x000fe40003f64070 */
[----:B------:R-:W-:-:S11]  /*04f0*/  SHF.R.U32.HI R34, RZ, 0x5, R30 ;  /* 0x00000005ff227819 */ /* 0x000fd6000001161e */
[----:B------:R-:W-:-:S05]  /*0500*/  @!P3 IMAD.IADD R8, R8, 0x1, -R9 ;  /* 0x000000010808b824 */ /* 0x000fca00078e0a09 */
[----:B------:R-:W-:Y:S02]  /*0510*/  ISETP.GE.U32.AND P2, PT, R8, R9, PT ;  /* 0x000000090800720c */ /* 0x000fe40003f46070 */
[C---:B------:R-:W-:Y:S01]  /*0520*/  LOP3.LUT R9, R33.reuse, R14, RZ, 0x3c, !PT ;  /* 0x0000000e21097212 */ /* 0x040fe200078e3cff */
[----:B--2---:R-:W-:Y:S01]  /*0530*/  @P0 IMAD.WIDE.U32 R2, R33, 0x4, R2 ;  /* 0x0000000421020825 */ /* 0x004fe200078e0002 */
[----:B------:R-:W-:Y:S02]  /*0540*/  IADD3 R8, PT, PT, R28, 0x1f, RZ ;  /* 0x0000001f1c087810 */ /* 0x000fe40007ffe0ff */
[----:B------:R-:W-:Y:S02]  /*0550*/  ISETP.GE.AND P4, PT, R9, RZ, PT ;  /* 0x000000ff0900720c */ /* 0x000fe40003f86270 */
[----:B------:R-:W-:Y:S01]  /*0560*/  LEA R9, R29, 0x10, 0x4 ;  /* 0x000000101d097811 */ /* 0x000fe200078e20ff */
[----:B------:R-:W-:Y:S01]  /*0570*/  @!P3 VIADD R35, R35, 0x1 ;  /* 0x000000012323b836 */ /* 0x000fe20000000000 */
[----:B------:R-:W-:Y:S01]  /*0580*/  SHF.R.U32.HI R8, RZ, 0x5, R8 ;  /* 0x00000005ff087819 */ /* 0x000fe20000011608 */
[----:B------:R-:W-:Y:S01]  /*0590*/  IMAD R37, R29, 0x10, R34 ;  /* 0x000000101d257824 */ /* 0x000fe200078e0222 */
[----:B------:R-:W-:Y:S01]  /*05a0*/  @!P1 MOV R10, 0x400 ;  /* 0x00000400000a9802 */ /* 0x000fe20000000f00 */
[----:B------:R0:W5:Y:S01]  /*05b0*/  @P0 LDG.E.CONSTANT R32, desc[UR6][R2.64] ;  /* 0x0000000602200981 */ /* 0x000162000c1e9900 */
[----:B------:R-:W-:Y:S01]  /*05c0*/  VIMNMX.U32 R36, PT, PT, R8, R9, PT ;  /* 0x0000000908247248 */ /* 0x000fe20003fe0000 */
[----:B------:R-:W-:Y:S01]  /*05d0*/  @P2 VIADD R35, R35, 0x1 ;  /* 0x0000000123232836 */ /* 0x000fe20000000000 */
[----:B------:R-:W-:Y:S01]  /*05e0*/  ISETP.NE.AND P0, PT, R14, RZ, PT ;  /* 0x000000ff0e00720c */ /* 0x000fe20003f05270 */
[----:B------:R-:W-:Y:S01]  /*05f0*/  BSSY.RECONVERGENT B0, `(.L_x_17506) ;  /* 0x0000295000007945 */ /* 0x000fe20003800200 */
[----:B------:R-:W-:Y:S01]  /*0600*/  ISETP.GE.U32.AND P2, PT, R37, R36, PT ;  /* 0x000000242500720c */ /* 0x000fe20003f46070 */
[----:B------:R-:W-:Y:S01]  /*0610*/  @!P4 IMAD.MOV R35, RZ, RZ, -R35 ;  /* 0x000000ffff23c224 */ /* 0x000fe200078e0a23 */
[----:B0-----:R-:W-:-:S04]  /*0620*/  @!P1 LEA R3, R11, R10, 0x18 ;  /* 0x0000000a0b039211 */ /* 0x001fc800078ec0ff */
[----:B------:R-:W-:-:S05]  /*0630*/  @!P1 LEA R3, R30, R3, 0x4 ;  /* 0x000000031e039211 */ /* 0x000fca00078e20ff */
[----:B------:R-:W-:Y:S01]  /*0640*/  @!P0 LOP3.LUT R35, RZ, R14, RZ, 0x33, !PT ;  /* 0x0000000eff238212 */ /* 0x000fe200078e33ff */
[----:B---3--:R0:W-:Y:S01]  /*0650*/  @!P1 STS.128 [R3], R4 ;  /* 0x0000000403009388 */ /* 0x0081e20000000c00 */
[----:B------:R-:W-:Y:S06]  /*0660*/  BAR.SYNC.DEFER_BLOCKING 0x0 ;  /* 0x0000000000007b1d */ /* 0x000fec0000010000 */
[----:B-1----:R-:W-:Y:S05]  /*0670*/  @P2 BRA `(.L_x_17507) ;  /* 0x0000002800302947 */ /* 0x002fea0003800000 */
[----:B------:R-:W1:Y:S01]  /*0680*/  S2UR UR5, SR_CgaCtaId ;  /* 0x00000000000579c3 */ /* 0x000e620000008800 */
[----:B------:R-:W-:Y:S01]  /*0690*/  UMOV UR4, 0x400 ;  /* 0x0000040000047882 */ /* 0x000fe20000000000 */
[----:B------:R-:W2:Y:S01]  /*06a0*/  LDCU UR8, c[0x0][0x3c8] ;  /* 0x00007900ff0877ac */ /* 0x000ea20008000800 */
[----:B0-----:R-:W-:Y:S01]  /*06b0*/  IMAD.WIDE.U32 R2, R37, 0x4, RZ ;  /* 0x0000000425027825 */ /* 0x001fe200078e00ff */
[----:B------:R-:W-:Y:S01]  /*06c0*/  SHF.L.U32 R149, R30, 0x3, RZ ;  /* 0x000000031e957819 */ /* 0x000fe200000006ff */
[----:B------:R-:W0:Y:S01]  /*06d0*/  LDCU.64 UR10, c[0x0][0x3b8] ;  /* 0x00007700ff0a77ac */ /* 0x000e220008000a00 */
[----:B-----5:R-:W-:Y:S01]  /*06e0*/  FSETP.NEU.FTZ.AND P2, PT, R32, RZ, PT ;  /* 0x000000ff2000720b */ /* 0x020fe20003f5d000 */
[----:B------:R-:W-:Y:S01]  /*06f0*/  IMAD.MOV.U32 R140, RZ, RZ, -0x800001 ;  /* 0xff7fffffff8c7424 */ /* 0x000fe200078e00ff */
[----:B------:R-:W-:Y:S01]  /*0700*/  LOP3.LUT R149, R149, 0xf8, RZ, 0xc0, !PT ;  /* 0x000000f895957812 */ /* 0x000fe200078ec0ff */
[----:B--2---:R-:W-:Y:S01]  /*0710*/  IMAD R21, R0, UR8, RZ ;  /* 0x0000000800157c24 */ /* 0x004fe2000f8e02ff */
[----:B------:R-:W2:Y:S03]  /*0720*/  LDCU UR8, c[0x0][0x3e0] ;  /* 0x00007c00ff0877ac */ /* 0x000ea60008000800 */
[----:B------:R-:W-:Y:S01]  /*0730*/  IMAD.WIDE R20, R21, 0x4, R2 ;  /* 0x0000000415147825 */ /* 0x000fe200078e0202 */
[----:B-1----:R-:W-:Y:S01]  /*0740*/  ULEA UR15, UR5, UR4, 0x18 ;  /* 0x00000004050f7291 */ /* 0x002fe2000f8ec0ff */
[C---:B------:R-:W-:Y:S01]  /*0750*/  LOP3.LUT R2, R30.reuse, 0x3e0, RZ, 0xc0, !PT ;  /* 0x000003e01e027812 */ /* 0x040fe200078ec0ff */
[----:B------:R-:W-:Y:S01]  /*0760*/  UIADD3 UR4, UPT, UPT, UR4, 0x120, URZ ;  /* 0x0000012004047890 */ /* 0x000fe2000fffe0ff */
[----:B------:R-:W-:-:S02]  /*0770*/  LOP3.LUT R3, R30, 0x1f, RZ, 0xc0, !PT ;  /* 0x0000001f1e037812 */ /* 0x000fc400078ec0ff */
[----:B0-----:R-:W-:Y:S01]  /*0780*/  IADD3 R48, P0, PT, R20, UR10, RZ ;  /* 0x0000000a14307c10 */ /* 0x001fe2000ff1e0ff */
[----:B------:R-:W-:Y:S01]  /*0790*/  ULEA UR4, UR5, UR4, 0x18 ;  /* 0x0000000405047291 */ /* 0x000fe2000f8ec0ff */
[----:B------:R-:W-:Y:S01]  /*07a0*/  IADD3 R3, PT, PT, R3, R31, R2 ;  /* 0x0000001f03037210 */ /* 0x000fe20007ffe002 */
[----:B------:R-:W-:Y:S01]  /*07b0*/  IMAD.SHL.U32 R2, R30, 0x4, RZ ;  /* 0x000000041e027824 */ /* 0x000fe200078e00ff */
[----:B------:R-:W0:Y:S01]  /*07c0*/  LDS.128 R40, [UR15] ;  /* 0x0000000fff287984 */ /* 0x000e220008000c00 */
[----:B------:R-:W-:Y:S02]  /*07d0*/  IADD3.X R47, PT, PT, R21, UR11, RZ, P0, !PT ;  /* 0x0000000b152f7c10 */ /* 0x000fe400087fe4ff */
[----:B------:R-:W-:Y:S01]  /*07e0*/  IADD3 R142, PT, PT, R3, 0x1, RZ ;  /* 0x00000001038e7810 */ /* 0x000fe20007ffe0ff */
[----:B------:R-:W1:Y:S01]  /*07f0*/  LDS.128 R4, [UR15+0x10] ;  /* 0x0000100fff047984 */ /* 0x000e620008000c00 */
[----:B--2---:R-:W-:-:S03]  /*0800*/  IMAD R148, R35, UR8, RZ ;  /* 0x0000000823947c24 */ /* 0x004fc6000f8e02ff */
[----:B------:R-:W2:Y:S04]  /*0810*/  LDS.128 R12, [UR15+0x30] ;  /* 0x0000300fff0c7984 */ /* 0x000ea80008000c00 */
[----:B------:R-:W3:Y:S04]  /*0820*/  LDS.128 R8, [UR15+0x20] ;  /* 0x0000200fff087984 */ /* 0x000ee80008000c00 */
[----:B------:R-:W4:Y:S04]  /*0830*/  LDS.128 R16, [UR15+0x40] ;  /* 0x0000400fff107984 */ /* 0x000f280008000c00 */
[----:B------:R-:W4:Y:S04]  /*0840*/  LDS.128 R24, [UR15+0x50] ;  /* 0x0000500fff187984 */ /* 0x000f280008000c00 */
[----:B------:R-:W4:Y:S01]  /*0850*/  LDS.128 R20, [UR15+0x60] ;  /* 0x0000600fff147984 */ /* 0x000f220008000c00 */
[C---:B0-----:R-:W-:Y:S01]  /*0860*/  PRMT R54, R40.reuse, 0x7632, R54 ;  /* 0x0000763228367816 */ /* 0x041fe20000000036 */
[----:B------:R-:W-:Y:S01]  /*0870*/  IMAD.U32 R38, R40, 0x10000, RZ ;  /* 0x0001000028267824 */ /* 0x000fe200078e00ff */
[C---:B------:R-:W-:Y:S01]  /*0880*/  PRMT R55, R41.reuse, 0x7632, R55 ;  /* 0x0000763229377816 */ /* 0x040fe20000000037 */
[C---:B------:R-:W-:Y:S01]  /*0890*/  IMAD.U32 R40, R42.reuse, 0x10000, RZ ;  /* 0x000100002a287824 */ /* 0x040fe200078e00ff */
[----:B------:R-:W-:Y:S01]  /*08a0*/  SHF.L.U32 R39, R41, 0x10, RZ ;  /* 0x0000001029277819 */ /* 0x000fe200000006ff */
[C---:B------:R-:W-:Y:S01]  /*08b0*/  IMAD.U32 R41, R43.reuse, 0x10000, RZ ;  /* 0x000100002b297824 */ /* 0x040fe200078e00ff */
[----:B------:R-:W-:Y:S01]  /*08c0*/  PRMT R56, R42, 0x7632, R56 ;  /* 0x000076322a387816 */ /* 0x000fe20000000038 */
[----:B-1----:R-:W-:Y:S01]  /*08d0*/  IMAD.U32 R42, R4, 0x10000, RZ ;  /* 0x00010000042a7824 */ /* 0x002fe200078e00ff */
[----:B------:R-:W-:Y:S01]  /*08e0*/  PRMT R57, R43, 0x7632, R57 ;  /* 0x000076322b397816 */ /* 0x000fe20000000039 */
[----:B------:R-:W-:Y:S01]  /*08f0*/  IMAD.U32 R44, R6, 0x10000, RZ ;  /* 0x00010000062c7824 */ /* 0x000fe200078e00ff */
[----:B------:R-:W-:Y:S01]  /*0900*/  PRMT R58, R4, 0x7632, R58 ;  /* 0x00007632043a7816 */ /* 0x000fe2000000003a */
[----:B------:R-:W-:Y:S01]  /*0910*/  IMAD.U32 R45, R7, 0x10000, RZ ;  /* 0x00010000072d7824 */ /* 0x000fe200078e00ff */
[C---:B------:R-:W-:Y:S01]  /*0920*/  PRMT R59, R5.reuse, 0x7632, R59 ;  /* 0x00007632053b7816 */ /* 0x040fe2000000003b */
[----:B--2---:R-:W-:Y:S01]  /*0930*/  IMAD.U32 R52, R12, 0x10000, RZ ;  /* 0x000100000c347824 */ /* 0x004fe200078e00ff */
[----:B------:R-:W-:Y:S01]  /*0940*/  SHF.L.U32 R43, R5, 0x10, RZ ;  /* 0x00000010052b7819 */ /* 0x000fe200000006ff */
[----:B------:R-:W-:Y:S01]  /*0950*/  IMAD.U32 R63, R14, 0x10000, RZ ;  /* 0x000100000e3f7824 */ /* 0x000fe200078e00ff */
[----:B------:R-:W-:Y:S01]  /*0960*/  PRMT R60, R6, 0x7632, R60 ;  /* 0x00007632063c7816 */ /* 0x000fe2000000003c */
[----:B------:R-:W-:Y:S01]  /*0970*/  IMAD.U32 R65, R15, 0x10000, RZ ;  /* 0x000100000f417824 */ /* 0x000fe200078e00ff */
[----:B------:R-:W-:Y:S01]  /*0980*/  PRMT R61, R7, 0x7632, R61 ;  /* 0x00007632073d7816 */ /* 0x000fe2000000003d */
[----:B---3--:R-:W-:Y:S01]  /*0990*/  IMAD.U32 R46, R8, 0x10000, RZ ;  /* 0x00010000082e7824 */ /* 0x008fe200078e00ff */
[----:B------:R-:W-:Y:S01]  /*09a0*/  PRMT R70, R12, 0x7632, R70 ;  /* 0x000076320c467816 */ /* 0x000fe20000000046 */
[----:B------:R-:W0:Y:S01]  /*09b0*/  LDS.128 R4, [UR15+0x70] ;  /* 0x0000700fff047984 */ /* 0x000e220008000c00 */
[C---:B------:R-:W-:Y:S01]  /*09c0*/  PRMT R72, R13.reuse, 0x7632, R72 ;  /* 0x000076320d487816 */ /* 0x040fe20000000048 */
[----:B------:R-:W-:Y:S01]  /*09d0*/  IMAD.U32 R50, R10, 0x10000, RZ ;  /* 0x000100000a327824 */ /* 0x000fe200078e00ff */
[----:B------:R-:W-:Y:S01]  /*09e0*/  SHF.L.U32 R53, R13, 0x10, RZ ;  /* 0x000000100d357819 */ /* 0x000fe200000006ff */
[----:B------:R-:W-:Y:S01]  /*09f0*/  IMAD.U32 R51, R11, 0x10000, RZ ;  /* 0x000100000b337824 */ /* 0x000fe200078e00ff */
[----:B------:R-:W-:Y:S01]  /*0a00*/  PRMT R74, R14, 0x7632, R74 ;  /* 0x000076320e4a7816 */ /* 0x000fe2000000004a */
[----:B----4-:R-:W-:Y:S01]  /*0a10*/  IMAD.U32 R67, R16, 0x10000, RZ ;  /* 0x0001000010437824 */ /* 0x010fe200078e00ff */
[----:B------:R-:W-:Y:S01]  /*0a20*/  PRMT R76, R15, 0x7632, R76 ;  /* 0x000076320f4c7816 */ /* 0x000fe2000000004c */
[----:B------:R-:W-:Y:S01]  /*0a30*/  IMAD.U32 R71, R18, 0x10000, RZ ;  /* 0x0001000012477824 */ /* 0x000fe200078e00ff */
[----:B------:R-:W1:Y:S01]  /*0a40*/  LDS.128 R12, [UR15+0x90] ;  /* 0x0000900fff0c7984 */ /* 0x000e620008000c00 */
        /* <DEDUP_REMOVED lines=8> */
[----:B------:R-:W-:Y:S01]  /*0ad0*/  PRMT R68, R11, 0x7632, R68 ;  /* 0x000076320b447816 */ /* 0x000fe20000000044 */
[----:B------:R-:W-:Y:S01]  /*0ae0*/  IMAD.U32 R83, R20, 0x10000, RZ ;  /* 0x0001000014537824 */ /* 0x000fe200078e00ff */
[----:B------:R-:W2:Y:S01]  /*0af0*/  LDS.128 R8, [UR15+0x80] ;  /* 0x0000800fff087984 */ /* 0x000ea20008000c00 */
        /* <DEDUP_REMOVED lines=10> */
[----:B------:R-:W-:Y:S01]  /*0ba0*/  PRMT R86, R24, 0x7632, R86 ;  /* 0x0000763218567816 */ /* 0x000fe20000000056 */
[----:B------:R-:W3:Y:S01]  /*0bb0*/  LDS.128 R16, [UR15+0xa0] ;  /* 0x0000a00fff107984 */ /* 0x000ee20008000c00 */
[C---:B------:R-:W-:Y:S01]  /*0bc0*/  PRMT R88, R25.reuse, 0x7632, R88 ;  /* 0x0000763219587816 */ /* 0x040fe20000000058 */
[----:B------:R-:W-:Y:S01]  /*0bd0*/  IMAD.U32 R58, R58, 0x10000, RZ ;  /* 0x000100003a3a7824 */ /* 0x000fe200078e00ff */
[----:B------:R-:W-:Y:S01]  /*0be0*/  SHF.L.U32 R77, R25, 0x10, RZ ;  /* 0x00000010194d7819 */ /* 0x000fe200000006ff */
[----:B------:R-:W-:Y:S01]  /*0bf0*/  IMAD.U32 R59, R59, 0x10000, RZ ;  /* 0x000100003b3b7824 */ /* 0x000fe200078e00ff */
[----:B------:R-:W-:Y:S01]  /*0c00*/  PRMT R90, R26, 0x7632, R90 ;  /* 0x000076321a5a7816 */ /* 0x000fe2000000005a */
[----:B------:R-:W-:Y:S01]  /*0c10*/  IMAD.U32 R61, R61, 0x10000, RZ ;  /* 0x000100003d3d7824 */ /* 0x000fe200078e00ff */
[----:B------:R-:W-:Y:S01]  /*0c20*/  PRMT R92, R27, 0x7632, R92 ;  /* 0x000076321b5c7816 */ /* 0x000fe2000000005c */
[C---:B0-----:R-:W-:Y:S01]  /*0c30*/  IMAD.U32 R91, R4.reuse, 0x10000, RZ ;  /* 0x00010000045b7824 */ /* 0x041fe200078e00ff */
[----:B------:R-:W-:Y:S01]  /*0c40*/  PRMT R102, R4, 0x7632, R102 ;  /* 0x0000763204667816 */ /* 0x000fe20000000066 */
[C---:B------:R-:W-:Y:S01]  /*0c50*/  IMAD.U32 R95, R6.reuse, 0x10000, RZ ;  /* 0x00010000065f7824 */ /* 0x040fe200078e00ff */
[----:B------:R-:W-:Y:S01]  /*0c60*/  PRMT R104, R5, 0x7632, R104 ;  /* 0x0000763205687816 */ /* 0x000fe20000000068 */
[----:B------:R-:W-:Y:S01]  /*0c70*/  IMAD.U32 R97, R7, 0x10000, RZ ;  /* 0x0001000007617824 */ /* 0x000fe200078e00ff */
[----:B------:R-:W-:Y:S01]  /*0c80*/  SHF.L.U32 R93, R5, 0x10, RZ ;  /* 0x00000010055d7819 */ /* 0x000fe200000006ff */
[----:B------:R-:W0:Y:S01]  /*0c90*/  LDS.128 R24, [UR15+0xb0] ;  /* 0x0000b00fff187984 */ /* 0x000e220008000c00 */
[----:B------:R-:W-:Y:S01]  /*0ca0*/  PRMT R106, R6, 0x7632, R106 ;  /* 0x00007632066a7816 */ /* 0x000fe2000000006a */
[----:B------:R-:W-:Y:S01]  /*0cb0*/  IMAD.U32 R62, R62, 0x10000, RZ ;  /* 0x000100003e3e7824 */ /* 0x000fe200078e00ff */
[----:B------:R-:W-:Y:S01]  /*0cc0*/  PRMT R108, R7, 0x7632, R108 ;  /* 0x00007632076c7816 */ /* 0x000fe2000000006c */
[C---:B-1----:R-:W-:Y:S01]  /*0cd0*/  IMAD.U32 R107, R12.reuse, 0x10000, RZ ;  /* 0x000100000c6b7824 */ /* 0x042fe200078e00ff */
[----:B------:R-:W-:Y:S01]  /*0ce0*/  PRMT R116, R12, 0x7632, R116 ;  /* 0x000076320c747816 */ /* 0x000fe20000000074 */
[C---:B------:R-:W-:Y:S01]  /*0cf0*/  IMAD.U32 R111, R14.reuse, 0x10000, RZ ;  /* 0x000100000e6f7824 */ /* 0x040fe200078e00ff */
[----:B------:R-:W-:Y:S01]  /*0d00*/  PRMT R117, R13, 0x7632, R117 ;  /* 0x000076320d757816 */ /* 0x000fe20000000075 */
[----:B------:R-:W-:Y:S01]  /*0d10*/  IMAD.U32 R113, R15, 0x10000, RZ ;  /* 0x000100000f717824 */ /* 0x000fe200078e00ff */
[----:B------:R-:W-:Y:S01]  /*0d20*/  SHF.L.U32 R109, R13, 0x10, RZ ;  /* 0x000000100d6d7819 */ /* 0x000fe200000006ff */
[----:B------:R-:W1:Y:S01]  /*0d30*/  LDS.128 R4, [UR15+0xd0] ;  /* 0x0000d00fff047984 */ /* 0x000e620008000c00 */
[----:B------:R-:W-:Y:S01]  /*0d40*/  PRMT R118, R14, 0x7632, R118 ;  /* 0x000076320e767816 */ /* 0x000fe20000000076 */
[----:B------:R-:W-:Y:S01]  /*0d50*/  IMAD.U32 R64, R64, 0x10000, RZ ;  /* 0x0001000040407824 */ /* 0x000fe200078e00ff */
[----:B------:R-:W-:Y:S01]  /*0d60*/  PRMT R119, R15, 0x7632, R119 ;  /* 0x000076320f777816 */ /* 0x000fe20000000077 */
[C---:B--2---:R-:W-:Y:S01]  /*0d70*/  IMAD.U32 R99, R8.reuse, 0x10000, RZ ;  /* 0x0001000008637824 */ /* 0x044fe200078e00ff */
        /* <DEDUP_REMOVED lines=12> */
[----:B------:R-:W4:Y:S01]  /*0e40*/  LDS.128 R8, [UR15+0xe0] ;  /* 0x0000e00fff087984 */ /* 0x000f220008000c00 */
        /* <DEDUP_REMOVED lines=8> */
[----:B------:R-:W4:Y:S01]  /*0ed0*/  LDS.128 R20, [UR15+0xc0] ;  /* 0x0000c00fff147984 */ /* 0x000f220008000c00 */
[C---:B---3--:R-:W-:Y:S01]  /*0ee0*/  PRMT R120, R16.reuse, 0x7632, R120 ;  /* 0x0000763210787816 */ /* 0x048fe20000000078 */
        /* <DEDUP_REMOVED lines=11> */
[----:B------:R-:W-:Y:S01]  /*0fa0*/  PRMT R122, R18, 0x7632, R122 ;  /* 0x00007632127a7816 */ /* 0x000fe2000000007a */
[C---:B-1----:R-:W-:Y:S01]  /*0fb0*/  IMAD.U32 R127, R4.reuse, 0x10000, RZ ;  /* 0x00010000047f7824 */ /* 0x042fe200078e00ff */
[----:B------:R-:W-:Y:S01]  /*0fc0*/  PRMT R138, R4, 0x7632, R138 ;  /* 0x00007632048a7816 */ /* 0x000fe2000000008a */
[----:B------:R-:W-:Y:S01]  /*0fd0*/  IMAD.U32 R131, R6, 0x10000, RZ ;  /* 0x0001000006837824 */ /* 0x000fe200078e00ff */
[----:B------:R-:W-:Y:S01]  /*0fe0*/  PRMT R4, R5, 0x7632, R4 ;  /* 0x0000763205047816 */ /* 0x000fe20000000004 */
[----:B------:R-:W-:Y:S01]  /*0ff0*/  IMAD.U32 R133, R7, 0x10000, RZ ;  /* 0x0001000007857824 */ /* 0x000fe200078e00ff */
[C---:B--2---:R-:W-:Y:S01]  /*1000*/  PRMT R147, R15.reuse, 0x7632, R147 ;  /* 0x000076320f937816 */ /* 0x044fe20000000093 */
[----:B------:R-:W-:Y:S01]  /*1010*/  IMAD.U32 R139, R15, 0x10000, RZ ;  /* 0x000100000f8b7824 */ /* 0x000fe200078e00ff */
[----:B------:R-:W-:Y:S01]  /*1020*/  SHF.L.U32 R129, R5, 0x10, RZ ;  /* 0x0000001005817819 */ /* 0x000fe200000006ff */
[----:B------:R-:W-:Y:S01]  /*1030*/  IMAD.U32 R18, R18, 0x10000, RZ ;  /* 0x0001000012127824 */ /* 0x000fe200078e00ff */
[----:B------:R-:W-:Y:S01]  /*1040*/  LOP3.LUT R15, R2, 0x7c, RZ, 0xc0, !PT ;  /* 0x0000007c020f7812 */ /* 0x000fe200078ec0ff */
[----:B------:R-:W-:Y:S01]  /*1050*/  IMAD.U32 R92, R92, 0x10000, RZ ;  /* 0x000100005c5c7824 */ /* 0x000fe200078e00ff */
[----:B------:R-:W-:Y:S01]  /*1060*/  PRMT R5, R6, 0x7632, R5 ;  /* 0x0000763206057816 */ /* 0x000fe20000000005 */
[----:B------:R-:W-:Y:S01]  /*1070*/  IMAD.U32 R94, R94, 0x10000, RZ ;  /* 0x000100005e5e7824 */ /* 0x000fe200078e00ff */
[----:B------:R-:W-:Y:S01]  /*1080*/  PRMT R6, R7, 0x7632, R6 ;  /* 0x0000763207067816 */ /* 0x000fe20000000006 */
[----:B------:R-:W-:Y:S01]  /*1090*/  IMAD R141, R34, 0x80, R15 ;  /* 0x00000080228d7824 */ /* 0x000fe200078e020f */
[----:B------:R-:W-:Y:S01]  /*10a0*/  PRMT R144, R12, 0x7632, R144 ;  /* 0x000076320c907816 */ /* 0x000fe20000000090 */
[----:B------:R-:W-:Y:S01]  /*10b0*/  IMAD.IADD R15, R3, 0x1, -R28 ;  /* 0x00000001030f7824 */ /* 0x000fe200078e0a1c */
[C---:B----4-:R-:W-:Y:S01]  /*10c0*/  PRMT R7, R8.reuse, 0x7632, R7 ;  /* 0x0000763208077816 */ /* 0x050fe20000000007 */
[----:B------:R-:W-:Y:S01]  /*10d0*/  IMAD.U32 R135, R8, 0x10000, RZ ;  /* 0x0001000008877824 */ /* 0x000fe200078e00ff */
[C---:B------:R-:W-:Y:S01]  /*10e0*/  PRMT R8, R9.reuse, 0x7632, R8 ;  /* 0x0000763209087816 */ /* 0x040fe20000000008 */
[----:B------:R-:W-:Y:S01]  /*10f0*/  IMAD.U32 R12, R12, 0x10000, RZ ;  /* 0x000100000c0c7824 */ /* 0x000fe200078e00ff */
[----:B------:R-:W-:Y:S01]  /*1100*/  SHF.L.U32 R137, R9, 0x10, RZ ;  /* 0x0000001009897819 */ /* 0x000fe200000006ff */
[----:B------:R-:W-:Y:S01]  /*1110*/  VIADD R141, R141, UR4 ;  /* 0x000000048d8d7c36 */ /* 0x000fe20008000000 */
[C---:B------:R-:W-:Y:S01]  /*1120*/  PRMT R143, R11.reuse, 0x7632, R143 ;  /* 0x000076320b8f7816 */ /* 0x040fe2000000008f */
        /* <DEDUP_REMOVED lines=9> */
[----:B------:R-:W-:Y:S01]  /*11c0*/  IADD3 R2, P0, PT, R148, R149, RZ ;  /* 0x0000009594027210 */ /* 0x000fe20007f1e0ff */
        /* <DEDUP_REMOVED lines=9> */
[----:B------:R-:W-:Y:S01]  /*1260*/  LEA.HI.X.SX32 R3, R148, RZ, 0x1, P0 ;  /* 0x000000ff94037211 */ /* 0x000fe200000f0eff */
        /* <DEDUP_REMOVED lines=45> */
[----:B------:R-:W-:-:S07]  /*1540*/  IMAD.U32 R147, R147, 0x10000, RZ ;  /* 0x0001000093937824 */ /* 0x000fce00078e00ff */
.L_x_17508:
[----:B------:R-:W-:Y:S01]  /*1550*/  IMAD.MOV.U32 R8, RZ, RZ, R48 ;  /* 0x000000ffff087224 */ /* 0x000fe200078e0030 */
[----:B------:R-:W-:-:S05]  /*1560*/  MOV R9, R47 ;  /* 0x0000002f00097202 */ /* 0x000fca0000000f00 */
[----:B------:R-:W2:Y:S02]  /*1570*/  LDG.E.CONSTANT R5, desc[UR6][R8.64] ;  /* 0x0000000608057981 */ /* 0x000ea4000c1e9900 */
[----:B--2---:R-:W-:-:S03]  /*1580*/  IMAD.WIDE R4, R5, UR9, R2 ;  /* 0x0000000905047c25 */ /* 0x004fc6000f8e0202 */
[----:B------:R-:W-:-:S04]  /*1590*/  LEA R6, P0, R4, UR12, 0x1 ;  /* 0x0000000c04067c11 */ /* 0x000fc8000f8008ff */
[----:B------:R-:W-:-:S05]  /*15a0*/  LEA.HI.X R7, R4, UR13, R5, 0x1, P0 ;  /* 0x0000000d04077c11 */ /* 0x000fca00080f0c05 */
[----:B------:R-:W2:Y:S04]  /*15b0*/  LDG.E.CONSTANT R161, desc[UR6][R6.64+0x200] ;  /* 0x0002000606a17981 */ /* 0x000ea8000c1e9900 */
[----:B------:R-:W3:Y:S04]  /*15c0*/  LDG.E.CONSTANT R160, desc[UR6][R6.64] ;  /* 0x0000000606a07981 */ /* 0x000ee8000c1e9900 */
[----:B------:R-:W4:Y:S04]  /*15d0*/  LDG.E.CONSTANT R158, desc[UR6][R6.64+0x400] ;  /* 0x00040006069e7981 */ /* 0x000f28000c1e9900 */
[----:B------:R-:W5:Y:S04]  /*15e0*/  LDG.E.CONSTANT R5, desc[UR6][R6.64+0x600] ;  /* 0x0006000606057981 */ /* 0x000f68000c1e9900 */
[----:B------:R-:W5:Y:S04]  /*15f0*/  LDG.E.CONSTANT R157, desc[UR6][R6.64+0x800] ;  /* 0x00080006069d7981 */ /* 0x000f68000c1e9900 */
[----:B------:R-:W5:Y:S04]  /*1600*/  LDG.E.CONSTANT R4, desc[UR6][R6.64+0xa00] ;  /* 0x000a000606047981 */ /* 0x000f68000c1e9900 */
[----:B------:R-:W5:Y:S04]  /*1610*/  LDG.E.CONSTANT R155, desc[UR6][R6.64+0xc00] ;  /* 0x000c0006069b7981 */ /* 0x000f68000c1e9900 */
[----:B------:R-:W5:Y:S04]  /*1620*/  LDG.E.CONSTANT R156, desc[UR6][R6.64+0xe00] ;  /* 0x000e0006069c7981 */ /* 0x000f68000c1e9900 */
[----:B------:R-:W5:Y:S01]  /*1630*/  LDG.E.CONSTANT R154, desc[UR6][R6.64+0x1000] ;  /* 0x00100006069a7981 */ /* 0x000f62000c1e9900 */
[C---:B--2---:R-:W-:Y:S01]  /*1640*/  IMAD.U32 R9, R161.reuse, 0x10000, RZ ;  /* 0x00010000a1097824 */ /* 0x044fe200078e00ff */
[----:B------:R-:W-:-:S03]  /*1650*/  PRMT R161, R161, 0x7632, R161 ;  /* 0x00007632a1a17816 */ /* 0x000fc600000000a1 */
[----:B------:R-:W-:Y:S01]  /*1660*/  FMUL.FTZ R9, R42, R9 ;  /* 0x000000092a097220 */ /* 0x000fe20000410000 */
[C---:B---3--:R-:W-:Y:S01]  /*1670*/  IMAD.U32 R159, R160.reuse, 0x10000, RZ ;  /* 0x00010000a09f7824 */ /* 0x048fe200078e00ff */
[----:B------:R-:W-:-:S03]  /*1680*/  PRMT R160, R160, 0x7632, R160 ;  /* 0x00007632a0a07816 */ /* 0x000fc600000000a0 */
[----:B------:R-:W-:Y:S02]  /*1690*/  FFMA.FTZ R159, R38, R159, R9 ;  /* 0x0000009f269f7223 */ /* 0x000fe40000010009 */
[----:B------:R-:W2:Y:S01]  /*16a0*/  LDG.E.CONSTANT R9, desc[UR6][R6.64+0x1200] ;  /* 0x0012000606097981 */ /* 0x000ea2000c1e9900 */
[----:B------:R-:W-:Y:S01]  /*16b0*/  SHF.L.U32 R163, R161, 0x10, RZ ;  /* 0x00000010a1a37819 */ /* 0x000fe200000006ff */
[----:B------:R-:W-:Y:S02]  /*16c0*/  IMAD.U32 R161, R160, 0x10000, RZ ;  /* 0x00010000a0a17824 */ /* 0x000fe400078e00ff */
[C---:B----4-:R-:W-:Y:S01]  /*16d0*/  IMAD.U32 R8, R158.reuse, 0x10000, RZ ;  /* 0x000100009e087824 */ /* 0x050fe200078e00ff */
[----:B------:R-:W-:Y:S01]  /*16e0*/  PRMT R158, R158, 0x7632, R158 ;  /* 0x000076329e9e7816 */ /* 0x000fe2000000009e */
[----:B------:R-:W-:Y:S01]  /*16f0*/  FMUL.FTZ R163, R58, R163 ;  /* 0x000000a33aa37220 */ /* 0x000fe20000410000 */
[----:B------:R-:W3:Y:S02]  /*1700*/  LDG.E.CONSTANT R160, desc[UR6][R6.64+0x1600] ;  /* 0x0016000606a07981 */ /* 0x000ee4000c1e9900 */
[----:B------:R-:W-:Y:S01]  /*1710*/  SHF.L.U32 R158, R158, 0x10, RZ ;  /* 0x000000109e9e7819 */ /* 0x000fe200000006ff */
[----:B------:R-:W-:Y:S01]  /*1720*/  FFMA.FTZ R161, R54, R161, R163 ;  /* 0x000000a136a17223 */ /* 0x000fe200000100a3 */
[----:B------:R-:W-:Y:S01]  /*1730*/  FFMA.FTZ R163, R46, R8, R159 ;  /* 0x000000082ea37223 */ /* 0x000fe2000001009f */
[C---:B-----5:R-:W-:Y:S01]  /*1740*/  IMAD.U32 R8, R5.reuse, 0x10000, RZ ;  /* 0x0001000005087824 */ /* 0x060fe200078e00ff */
[----:B------:R-:W-:Y:S01]  /*1750*/  PRMT R5, R5, 0x7632, R5 ;  /* 0x0000763205057816 */ /* 0x000fe20000000005 */
[----:B------:R-:W4:Y:S01]  /*1760*/  LDG.E.CONSTANT R159, desc[UR6][R6.64+0x1400] ;  /* 0x00140006069f7981 */ /* 0x000f22000c1e9900 */
[----:B------:R-:W-:Y:S01]  /*1770*/  FFMA.FTZ R161, R62, R158, R161 ;  /* 0x0000009e3ea17223 */ /* 0x000fe200000100a1 */
[----:B------:R-:W-:-:S02]  /*1780*/  FFMA.FTZ R8, R52, R8, R163 ;  /* 0x0000000834087223 */ /* 0x000fc400000100a3 */
[----:B------:R-:W-:-:S04]  /*1790*/  IMAD.U32 R5, R5, 0x10000, RZ ;  /* 0x0001000005057824 */ /* 0x000fc800078e00ff */
[----:B------:R-:W-:Y:S01]  /*17a0*/  FFMA.FTZ R161, R70, R5, R161 ;  /* 0x0000000546a17223 */ /* 0x000fe200000100a1 */
[C---:B------:R-:W-:Y:S02]  /*17b0*/  SHF.L.U32 R5, R157.reuse, 0x10, RZ ;  /* 0x000000109d057819 */ /* 0x040fe400000006ff */
[----:B------:R-:W-:Y:S01]  /*17c0*/  PRMT R157, R157, 0x7632, R157 ;  /* 0x000076329d9d7816 */ /* 0x000fe2000000009d */
[C---:B------:R-:W-:Y:S02]  /*17d0*/  IMAD.U32 R158, R4.reuse, 0x10000, RZ ;  /* 0x00010000049e7824 */ /* 0x040fe400078e00ff */
[----:B------:R-:W-:Y:S01]  /*17e0*/  FFMA.FTZ R8, R67, R5, R8 ;  /* 0x0000000543087223 */ /* 0x000fe20000010008 */
[----:B------:R-:W-:Y:S01]  /*17f0*/  PRMT R4, R4, 0x7632, R4 ;  /* 0x0000763204047816 */ /* 0x000fe20000000004 */
[----:B------:R-:W5:Y:S01]  /*1800*/  LDG.E.CONSTANT R5, desc[UR6][R6.64+0x1800] ;  /* 0x0018000606057981 */ /* 0x000f62000c1e9900 */
[----:B------:R-:W-:Y:S02]  /*1810*/  IMAD.U32 R157, R157, 0x10000, RZ ;  /* 0x000100009d9d7824 */ /* 0x000fe400078e00ff */
[----:B------:R-:W-:-:S02]  /*1820*/  SHF.L.U32 R4, R4, 0x10, RZ ;  /* 0x0000001004047819 */ /* 0x000fc400000006ff */
[----:B------:R-:W-:Y:S01]  /*1830*/  FFMA.FTZ R157, R78, R157, R161 ;  /* 0x0000009d4e9d7223 */ /* 0x000fe200000100a1 */
[----:B------:R-:W-:Y:S01]  /*1840*/  FFMA.FTZ R158, R75, R158, R8 ;  /* 0x0000009e4b9e7223 */ /* 0x000fe20000010008 */
[----:B------:R-:W5:Y:S02]  /*1850*/  LDG.E.CONSTANT R161, desc[UR6][R6.64+0x1e00] ;  /* 0x001e000606a17981 */ /* 0x000f64000c1e9900 */
[----:B------:R-:W-:Y:S01]  /*1860*/  FFMA.FTZ R157, R86, R4, R157 ;  /* 0x00000004569d7223 */ /* 0x000fe2000001009d */
[C---:B------:R-:W-:Y:S01]  /*1870*/  IMAD.U32 R4, R155.reuse, 0x10000, RZ ;  /* 0x000100009b047824 */ /* 0x040fe200078e00ff */
[----:B------:R-:W5:Y:S01]  /*1880*/  LDG.E.CONSTANT R8, desc[UR6][R6.64+0x1a00] ;  /* 0x001a000606087981 */ /* 0x000f62000c1e9900 */
[----:B------:R-:W-:-:S05]  /*1890*/  PRMT R155, R155, 0x7632, R155 ;  /* 0x000076329b9b7816 */ /* 0x000fca000000009b */
[----:B------:R-:W-:-:S04]  /*18a0*/  IMAD.U32 R155, R155, 0x10000, RZ ;  /* 0x000100009b9b7824 */ /* 0x000fc800078e00ff */
[--C-:B------:R-:W-:Y:S01]  /*18b0*/  FFMA.FTZ R155, R94, R155, R157.reuse ;  /* 0x0000009b5e9b7223 */ /* 0x100fe2000001009d */
[C---:B------:R-:W-:Y:S01]  /*18c0*/  PRMT R157, R156.reuse, 0x7632, R157 ;  /* 0x000076329c9d7816 */ /* 0x040fe2000000009d */
[----:B------:R-:W-:Y:S02]  /*18d0*/  FFMA.FTZ R158, R83, R4, R158 ;  /* 0x00000004539e7223 */ /* 0x000fe4000001009e */
[----:B------:R-:W5:Y:S02]  /*18e0*/  LDG.E.CONSTANT R4, desc[UR6][R6.64+0x1c00] ;  /* 0x001c000606047981 */ /* 0x000f64000c1e9900 */
[----:B------:R-:W-:Y:S01]  /*18f0*/  IMAD.U32 R157, R157, 0x10000, RZ ;  /* 0x000100009d9d7824 */ /* 0x000fe200078e00ff */
[----:B------:R-:W-:-:S03]  /*1900*/  SHF.L.U32 R156, R156, 0x10, RZ ;  /* 0x000000109c9c7819 */ /* 0x000fc600000006ff */
[----:B------:R-:W-:Y:S01]  /*1910*/  FFMA.FTZ R155, R102, R157, R155 ;  /* 0x0000009d669b7223 */ /* 0x000fe2000001009b */
[C---:B------:R-:W-:Y:S01]  /*1920*/  PRMT R157, R154.reuse, 0x7632, R157 ;  /* 0x000076329a9d7816 */ /* 0x040fe2000000009d */
[----:B------:R-:W-:Y:S01]  /*1930*/  FFMA.FTZ R156, R91, R156, R158 ;  /* 0x0000009c5b9c7223 */ /* 0x000fe2000001009e */
[----:B------:R-:W-:Y:S01]  /*1940*/  IMAD.U32 R154, R154, 0x10000, RZ ;  /* 0x000100009a9a7824 */ /* 0x000fe200078e00ff */
[----:B------:R-:W5:Y:S01]  /*1950*/  LDG.E.CONSTANT R158, desc[UR6][R6.64+0x4] ;  /* 0x00000406069e7981 */ /* 0x000f62000c1e9900 */
[----:B------:R-:W-:Y:S02]  /*1960*/  SHF.L.U32 R157, R157, 0x10, RZ ;  /* 0x000000109d9d7819 */ /* 0x000fe400000006ff */
[----:B------:R-:W-:Y:S02]  /*1970*/  FFMA.FTZ R154, R99, R154, R156 ;  /* 0x0000009a639a7223 */ /* 0x000fe4000001009c */
[----:B------:R-:W5:Y:S01]  /*1980*/  LDG.E.CONSTANT R156, desc[UR6][R6.64+0x604] ;  /* 0x00060406069c7981 */ /* 0x000f62000c1e9900 */
[----:B------:R-:W-:Y:S01]  /*1990*/  FFMA.FTZ R157, R110, R157, R155 ;  /* 0x0000009d6e9d7223 */ /* 0x000fe2000001009b */
[----:B--2---:R-:W-:-:S04]  /*19a0*/  IMAD.U32 R155, R9, 0x10000, RZ ;  /* 0x00010000099b7824 */ /* 0x004fc800078e00ff */
[----:B------:R-:W-:Y:S02]  /*19b0*/  FFMA.FTZ R163, R107, R155, R154 ;  /* 0x0000009b6ba37223 */ /* 0x000fe4000001009a */
[----:B------:R-:W2:Y:S01]  /*19c0*/  LDG.E.CONSTANT R155, desc[UR6][R6.64+0x204] ;  /* 0x00020406069b7981 */ /* 0x000ea2000c1e9900 */
[----:B------:R-:W-:Y:S02]  /*19d0*/  PRMT R9, R9, 0x7632, R9 ;  /* 0x0000763209097816 */ /* 0x000fe40000000009 */
[----:B----4-:R-:W-:-:S03]  /*19e0*/  SHF.L.U32 R154, R159, 0x10, RZ ;  /* 0x000000109f9a7819 */ /* 0x010fc600000006ff */
[----:B------:R-:W-:Y:S01]  /*19f0*/  IMAD.U32 R9, R9, 0x10000, RZ ;  /* 0x0001000009097824 */ /* 0x000fe200078e00ff */
[----:B------:R-:W-:Y:S01]  /*1a00*/  PRMT R159, R159, 0x7632, R159 ;  /* 0x000076329f9f7816 */ /* 0x000fe2000000009f */
[----:B------:R-:W-:Y:S01]  /*1a10*/  FFMA.FTZ R163, R16, R154, R163 ;  /* 0x0000009a10a37223 */ /* 0x000fe200000100a3 */
[C---:B---3--:R-:W-:Y:S01]  /*1a20*/  IMAD.U32 R154, R160.reuse, 0x10000, RZ ;  /* 0x00010000a09a7824 */ /* 0x048fe200078e00ff */
[----:B------:R-:W-:Y:S01]  /*1a30*/  PRMT R160, R160, 0x7632, R160 ;  /* 0x00007632a0a07816 */ /* 0x000fe200000000a0 */
[----:B------:R-:W-:Y:S01]  /*1a40*/  FFMA.FTZ R9, R116, R9, R157 ;  /* 0x0000000974097223 */ /* 0x000fe2000001009d */
[----:B------:R-:W-:Y:S02]  /*1a50*/  IMAD.U32 R159, R159, 0x10000, RZ ;  /* 0x000100009f9f7824 */ /* 0x000fe400078e00ff */
[----:B------:R-:W-:Y:S01]  /*1a60*/  FFMA.FTZ R163, R24, R154, R163 ;  /* 0x0000009a18a37223 */ /* 0x000fe200000100a3 */
[----:B------:R-:W3:Y:S01]  /*1a70*/  LDG.E.CONSTANT R157, desc[UR6][R6.64+0x404] ;  /* 0x00040406069d7981 */ /* 0x000ee2000c1e9900 */
[----:B------:R-:W-:Y:S01]  /*1a80*/  SHF.L.U32 R160, R160, 0x10, RZ ;  /* 0x00000010a0a07819 */ /* 0x000fe200000006ff */
[----:B------:R-:W-:Y:S01]  /*1a90*/  FFMA.FTZ R9, R120, R159, R9 ;  /* 0x0000009f78097223 */ /* 0x000fe20000010009 */
[C---:B-----5:R-:W-:Y:S01]  /*1aa0*/  IMAD.U32 R154, R5.reuse, 0x10000, RZ ;  /* 0x00010000059a7824 */ /* 0x060fe200078e00ff */
[----:B------:R-:W-:-:S02]  /*1ab0*/  PRMT R5, R5, 0x7632, R5 ;  /* 0x0000763205057816 */ /* 0x000fc40000000005 */
[----:B------:R-:W-:-:S03]  /*1ac0*/  FFMA.FTZ R9, R124, R160, R9 ;  /* 0x000000a07c097223 */ /* 0x000fc60000010009 */
[----:B------:R-:W-:Y:S02]  /*1ad0*/  IMAD.U32 R5, R5, 0x10000, RZ ;  /* 0x0001000005057824 */ /* 0x000fe400078e00ff */
[----:B------:R-:W-:Y:S02]  /*1ae0*/  FFMA.FTZ R160, R20, R154, R163 ;  /* 0x0000009a14a07223 */ /* 0x000fe400000100a3 */
[----:B------:R-:W4:Y:S01]  /*1af0*/  LDG.E.CONSTANT R154, desc[UR6][R6.64+0x804] ;  /* 0x00080406069a7981 */ /* 0x000f22000c1e9900 */
[----:B------:R-:W-:Y:S01]  /*1b00*/  FFMA.FTZ R5, R130, R5, R9 ;  /* 0x0000000582057223 */ /* 0x000fe20000010009 */
[----:B------:R-:W-:-:S05]  /*1b10*/  SHF.L.U32 R9, R8, 0x10, RZ ;  /* 0x0000001008097819 */ /* 0x000fca00000006ff */
[----:B------:R-:W-:Y:S01]  /*1b20*/  FFMA.FTZ R160, R127, R9, R160 ;  /* 0x000000097fa07223 */ /* 0x000fe200000100a0 */
[----:B------:R-:W-:Y:S02]  /*1b30*/  PRMT R9, R8, 0x7632, R9 ;  /* 0x0000763208097816 */ /* 0x000fe40000000009 */
[----:B------:R-:W5:Y:S03]  /*1b40*/  LDG.E.CONSTANT R8, desc[UR6][R6.64+0xa04] ;  /* 0x000a040606087981 */ /* 0x000f66000c1e9900 */
[----:B------:R-:W-:-:S04]  /*1b50*/  IMAD.U32 R9, R9, 0x10000, RZ ;  /* 0x0001000009097824 */ /* 0x000fc800078e00ff */
[----:B------:R-:W-:Y:S01]  /*1b60*/  FFMA.FTZ R162, R138, R9, R5 ;  /* 0x000000098aa27223 */ /* 0x000fe20000010005 */
[C---:B------:R-:W-:Y:S01]  /*1b70*/  IMAD.U32 R9, R4.reuse, 0x10000, RZ ;  /* 0x0001000004097824 */ /* 0x040fe200078e00ff */
[----:B------:R-:W-:Y:S01]  /*1b80*/  PRMT R4, R4, 0x7632, R4 ;  /* 0x0000763204047816 */ /* 0x000fe20000000004 */
[----:B------:R-:W5:Y:S03]  /*1b90*/  LDG.E.CONSTANT R5, desc[UR6][R6.64+0xc04] ;  /* 0x000c040606057981 */ /* 0x000f66000c1e9900 */
[----:B------:R-:W-:-:S05]  /*1ba0*/  SHF.L.U32 R4, R4, 0x10, RZ ;  /* 0x0000001004047819 */ /* 0x000fca00000006ff */
[----:B------:R-:W-:Y:S01]  /*1bb0*/  FFMA.FTZ R159, R151, R4, R162 ;  /* 0x00000004979f7223 */ /* 0x000fe200000100a2 */
[----:B------:R-:W-:-:S05]  /*1bc0*/  PRMT R4, R161, 0x7632, R4 ;  /* 0x00007632a1047816 */ /* 0x000fca0000000004 */
[----:B------:R-:W-:-:S04]  /*1bd0*/  IMAD.U32 R4, R4, 0x10000, RZ ;  /* 0x0001000004047824 */ /* 0x000fc800078e00ff */
[--C-:B------:R-:W-:Y:S01]  /*1be0*/  FFMA.FTZ R4, R144, R4, R159.reuse ;  /* 0x0000000490047223 */ /* 0x100fe2000001009f */
[----:B------:R-:W-:Y:S01]  /*1bf0*/  FFMA.FTZ R9, R135, R9, R160 ;  /* 0x0000000987097223 */ /* 0x000fe200000100a0 */
[C---:B--2---:R-:W-:Y:S02]  /*1c00*/  PRMT R159, R155.reuse, 0x7632, R159 ;  /* 0x000076329b9f7816 */ /* 0x044fe4000000009f */
[----:B------:R-:W-:Y:S02]  /*1c10*/  SHF.L.U32 R162, R155, 0x10, RZ ;  /* 0x000000109ba27819 */ /* 0x000fe400000006ff */
[----:B------:R-:W-:-:S04]  /*1c20*/  PRMT R155, R158, 0x7632, R155 ;  /* 0x000076329e9b7816 */ /* 0x000fc8000000009b */
[----:B------:R-:W-:Y:S02]  /*1c30*/  SHF.L.U32 R160, R155, 0x10, RZ ;  /* 0x000000109ba07819 */ /* 0x000fe400000006ff */
[----:B------:R-:W2:Y:S01]  /*1c40*/  LDG.E.CONSTANT R155, desc[UR6][R6.64+0xe04] ;  /* 0x000e0406069b7981 */ /* 0x000ea2000c1e9900 */
[----:B------:R-:W-:Y:S02]  /*1c50*/  IMAD.U32 R164, R159, 0x10000, RZ ;  /* 0x000100009fa47824 */ /* 0x000fe400078e00ff */
[----:B------:R-:W-:Y:S01]  /*1c60*/  FMUL.FTZ R162, R43, R162 ;  /* 0x000000a22ba27220 */ /* 0x000fe20000410000 */
[----:B------:R-:W-:Y:S02]  /*1c70*/  IMAD.U32 R158, R158, 0x10000, RZ ;  /* 0x000100009e9e7824 */ /* 0x000fe400078e00ff */
[----:B------:R-:W-:Y:S02]  /*1c80*/  FMUL.FTZ R164, R59, R164 ;  /* 0x000000a43ba47220 */ /* 0x000fe40000410000 */
[----:B------:R-:W-:-:S02]  /*1c90*/  FFMA.FTZ R158, R39, R158, R162 ;  /* 0x0000009e279e7223 */ /* 0x000fc400000100a2 */
[----:B------:R-:W-:Y:S01]  /*1ca0*/  FFMA.FTZ R159, R55, R160, R164 ;  /* 0x000000a0379f7223 */ /* 0x000fe200000100a4 */
[C---:B---3--:R-:W-:Y:S01]  /*1cb0*/  IMAD.U32 R160, R157.reuse, 0x10000, RZ ;  /* 0x000100009da07824 */ /* 0x048fe200078e00ff */
[----:B------:R-:W-:-:S03]  /*1cc0*/  PRMT R157, R157, 0x7632, R157 ;  /* 0x000076329d9d7816 */ /* 0x000fc6000000009d */
[----:B------:R-:W-:Y:S02]  /*1cd0*/  FFMA.FTZ R160, R49, R160, R158 ;  /* 0x000000a031a07223 */ /* 0x000fe4000001009e */
[----:B------:R-:W-:Y:S02]  /*1ce0*/  IMAD.U32 R158, R157, 0x10000, RZ ;  /* 0x000100009d9e7824 */ /* 0x000fe400078e00ff */
[----:B------:R-:W3:Y:S02]  /*1cf0*/  LDG.E.CONSTANT R157, desc[UR6][R6.64+0x1004] ;  /* 0x00100406069d7981 */ /* 0x000ee4000c1e9900 */
        /* <DEDUP_REMOVED lines=8> */
[----:B------:R-:W-:-:S04]  /*1d80*/  PRMT R154, R154, 0x7632, R154 ;  /* 0x000076329a9a7816 */ /* 0x000fc8000000009a */
[----:B------:R-:W-:-:S05]  /*1d90*/  SHF.L.U32 R154, R154, 0x10, RZ ;  /* 0x000000109a9a7819 */ /* 0x000fca00000006ff */
[----:B------:R-:W-:Y:S01]  /*1da0*/  FFMA.FTZ R159, R80, R154, R159 ;  /* 0x0000009a509f7223 */ /* 0x000fe2000001009f */
[C---:B-----5:R-:W-:Y:S01]  /*1db0*/  IMAD.U32 R154, R8.reuse, 0x10000, RZ ;  /* 0x00010000089a7824 */ /* 0x060fe200078e00ff */
[----:B------:R-:W-:Y:S01]  /*1dc0*/  PRMT R8, R8, 0x7632, R8 ;  /* 0x0000763208087816 */ /* 0x000fe20000000008 */
[----:B------:R-:W-:Y:S02]  /*1dd0*/  FFMA.FTZ R160, R69, R158, R160 ;  /* 0x0000009e45a07223 */ /* 0x000fe400000100a0 */
[----:B------:R-:W4:Y:S02]  /*1de0*/  LDG.E.CONSTANT R158, desc[UR6][R6.64+0x1404] ;  /* 0x00140406069e7981 */ /* 0x000f24000c1e9900 */
[----:B------:R-:W-:Y:S02]  /*1df0*/  IMAD.U32 R8, R8, 0x10000, RZ ;  /* 0x0001000008087824 */ /* 0x000fe400078e00ff */
[----:B------:R-:W-:Y:S02]  /*1e00*/  FFMA.FTZ R160, R77, R154, R160 ;  /* 0x0000009a4da07223 */ /* 0x000fe400000100a0 */
[----:B------:R-:W5:Y:S01]  /*1e10*/  LDG.E.CONSTANT R154, desc[UR6][R6.64+0x1604] ;  /* 0x00160406069a7981 */ /* 0x000f62000c1e9900 */
[----:B------:R-:W-:Y:S01]  /*1e20*/  FFMA.FTZ R159, R88, R8, R159 ;  /* 0x00000008589f7223 */ /* 0x000fe2000001009f */
[----:B------:R-:W-:-:S02]  /*1e30*/  SHF.L.U32 R8, R5, 0x10, RZ ;  /* 0x0000001005087819 */ /* 0x000fc400000006ff */
[----:B------:R-:W-:-:S05]  /*1e40*/  PRMT R5, R5, 0x7632, R5 ;  /* 0x0000763205057816 */ /* 0x000fca0000000005 */
[----:B------:R-:W-:Y:S02]  /*1e50*/  IMAD.U32 R5, R5, 0x10000, RZ ;  /* 0x0001000005057824 */ /* 0x000fe400078e00ff */
[----:B------:R-:W-:Y:S02]  /*1e60*/  FFMA.FTZ R160, R85, R8, R160 ;  /* 0x0000000855a07223 */ /* 0x000fe400000100a0 */
[----:B------:R-:W5:Y:S01]  /*1e70*/  LDG.E.CONSTANT R8, desc[UR6][R6.64+0x1804] ;  /* 0x0018040606087981 */ /* 0x000f62000c1e9900 */
[----:B------:R-:W-:Y:S01]  /*1e80*/  FFMA.FTZ R5, R96, R5, R159 ;  /* 0x0000000560057223 */ /* 0x000fe2000001009f */
[----:B------:R-:W-:-:S04]  /*1e90*/  IMAD.U32 R161, R161, 0x10000, RZ ;  /* 0x00010000a1a17824 */ /* 0x000fc800078e00ff */
[----:B------:R-:W-:Y:S02]  /*1ea0*/  FFMA.FTZ R9, R12, R161, R9 ;  /* 0x000000a10c097223 */ /* 0x000fe40000010009 */
[----:B------:R-:W5:Y:S01]  /*1eb0*/  LDG.E.CONSTANT R161, desc[UR6][R6.64+0x1e04] ;  /* 0x001e040606a17981 */ /* 0x000f62000c1e9900 */
[----:B--2---:R-:W-:-:S04]  /*1ec0*/  PRMT R159, R155, 0x7632, R159 ;  /* 0x000076329b9f7816 */ /* 0x004fc8000000009f */
[----:B------:R-:W-:-:S05]  /*1ed0*/  SHF.L.U32 R159, R159, 0x10, RZ ;  /* 0x000000109f9f7819 */ /* 0x000fca00000006ff */
[----:B------:R-:W-:Y:S02]  /*1ee0*/  FFMA.FTZ R159, R104, R159, R5 ;  /* 0x0000009f689f7223 */ /* 0x000fe40000010005 */
[----:B------:R-:W2:Y:S01]  /*1ef0*/  LDG.E.CONSTANT R5, desc[UR6][R6.64+0x1a04] ;  /* 0x001a040606057981 */ /* 0x000ea2000c1e9900 */
[----:B------:R-:W-:-:S04]  /*1f00*/  IMAD.U32 R155, R155, 0x10000, RZ ;  /* 0x000100009b9b7824 */ /* 0x000fc800078e00ff */
[----:B------:R-:W-:Y:S01]  /*1f10*/  FFMA.FTZ R162, R93, R155, R160 ;  /* 0x0000009b5da27223 */ /* 0x000fe200000100a0 */
[----:B------:R-:W-:Y:S02]  /*1f20*/  FADD.FTZ R160, R9, R4 ;  /* 0x0000000409a07221 */ /* 0x000fe40000010000 */
[----:B------:R-:W2:Y:S01]  /*1f30*/  LDG.E.CONSTANT R4, desc[UR6][R6.64+0x1c04] ;  /* 0x001c040606047981 */ /* 0x000ea2000c1e9900 */
[C---:B---3--:R-:W-:Y:S01]  /*1f40*/  PRMT R155, R157.reuse, 0x7632, R155 ;  /* 0x000076329d9b7816 */ /* 0x048fe2000000009b */
[----:B------:R-:W-:-:S04]  /*1f50*/  IMAD.U32 R157, R157, 0x10000, RZ ;  /* 0x000100009d9d7824 */ /* 0x000fc800078e00ff */
[----:B------:R-:W-:Y:S01]  /*1f60*/  FFMA.FTZ R162, R101, R157, R162 ;  /* 0x0000009d65a27223 */ /* 0x000fe200000100a2 */
[----:B------:R-:W-:Y:S01]  /*1f70*/  IMAD.U32 R155, R155, 0x10000, RZ ;  /* 0x000100009b9b7824 */ /* 0x000fe200078e00ff */
[----:B------:R-:W3:Y:S01]  /*1f80*/  LDG.E.CONSTANT R157, desc[UR6][R6.64+0x8] ;  /* 0x00000806069d7981 */ /* 0x000ee2000c1e9900 */
[C---:B------:R-:W-:Y:S02]  /*1f90*/  SHF.L.U32 R9, R156.reuse, 0x10, RZ ;  /* 0x000000109c097819 */ /* 0x040fe400000006ff */
[----:B------:R-:W-:Y:S01]  /*1fa0*/  PRMT R156, R156, 0x7632, R156 ;  /* 0x000076329c9c7816 */ /* 0x000fe2000000009c */
[----:B------:R-:W-:Y:S02]  /*1fb0*/  FFMA.FTZ R164, R112, R155, R159 ;  /* 0x0000009b70a47223 */ /* 0x000fe4000001009f */
[----:B------:R-:W-:Y:S01]  /*1fc0*/  FFMA.FTZ R162, R109, R9, R162 ;  /* 0x000000096da27223 */ /* 0x000fe200000100a2 */
[----:B------:R-:W3:Y:S01]  /*1fd0*/  LDG.E.CONSTANT R159, desc[UR6][R6.64+0x208] ;  /* 0x00020806069f7981 */ /* 0x000ee2000c1e9900 */
[----:B------:R-:W-:-:S03]  /*1fe0*/  IMAD.U32 R156, R156, 0x10000, RZ ;  /* 0x000100009c9c7824 */ /* 0x000fc600078e00ff */
[----:B------:R-:W3:Y:S01]  /*1ff0*/  LDG.E.CONSTANT R155, desc[UR6][R6.64+0x408] ;  /* 0x00040806069b7981 */ /* 0x000ee2000c1e9900 */
[----:B------:R-:W-:Y:S01]  /*2000*/  FFMA.FTZ R156, R117, R156, R164 ;  /* 0x0000009c759c7223 */ /* 0x000fe200000100a4 */
[C---:B----4-:R-:W-:Y:S01]  /*2010*/  IMAD.U32 R9, R158.reuse, 0x10000, RZ ;  /* 0x000100009e097824 */ /* 0x050fe200078e00ff */
[----:B------:R-:W-:-:S03]  /*2020*/  PRMT R158, R158, 0x7632, R158 ;  /* 0x000076329e9e7816 */ /* 0x000fc6000000009e */
[----:B------:R-:W-:Y:S01]  /*2030*/  FFMA.FTZ R162, R17, R9, R162 ;  /* 0x0000000911a27223 */ /* 0x000fe200000100a2 */
[----:B-----5:R-:W-:Y:S01]  /*2040*/  IMAD.U32 R9, R154, 0x10000, RZ ;  /* 0x000100009a097824 */ /* 0x020fe200078e00ff */
[----:B------:R-:W-:Y:S02]  /*2050*/  SHF.L.U32 R158, R158, 0x10, RZ ;  /* 0x000000109e9e7819 */ /* 0x000fe400000006ff */
[----:B------:R-:W-:-:S03]  /*2060*/  PRMT R154, R154, 0x7632, R154 ;  /* 0x000076329a9a7816 */ /* 0x000fc6000000009a */
[----:B------:R-:W-:Y:S02]  /*2070*/  FFMA.FTZ R156, R121, R158, R156 ;  /* 0x0000009e799c7223 */ /* 0x000fe4000001009c */
[----:B------:R-:W-:Y:S02]  /*2080*/  IMAD.U32 R154, R154, 0x10000, RZ ;  /* 0x000100009a9a7824 */ /* 0x000fe400078e00ff */
[----:B------:R-:W-:Y:S01]  /*2090*/  FFMA.FTZ R162, R25, R9, R162 ;  /* 0x0000000919a27223 */ /* 0x000fe200000100a2 */
[----:B------:R-:W4:Y:S01]  /*20a0*/  LDG.E.CONSTANT R158, desc[UR6][R6.64+0xc08] ;  /* 0x000c0806069e7981 */ /* 0x000f22000c1e9900 */
[----:B------:R-:W-:Y:S01]  /*20b0*/  FFMA.FTZ R163, R125, R154, R156 ;  /* 0x0000009a7da37223 */ /* 0x000fe2000001009c */
[C---:B------:R-:W-:Y:S02]  /*20c0*/  SHF.L.U32 R154, R8.reuse, 0x10, RZ ;  /* 0x00000010089a7819 */ /* 0x040fe400000006ff */
[----:B------:R-:W5:Y:S01]  /*20d0*/  LDG.E.CONSTANT R9, desc[UR6][R6.64+0x608] ;  /* 0x0006080606097981 */ /* 0x000f62000c1e9900 */
[----:B------:R-:W-:-:S05]  /*20e0*/  PRMT R8, R8, 0x7632, R8 ;  /* 0x0000763208087816 */ /* 0x000fca0000000008 */
[----:B------:R-:W-:Y:S02]  /*20f0*/  IMAD.U32 R8, R8, 0x10000, RZ ;  /* 0x0001000008087824 */ /* 0x000fe400078e00ff */
[----:B------:R-:W-:Y:S02]  /*2100*/  FFMA.FTZ R154, R21, R154, R162 ;  /* 0x0000009a159a7223 */ /* 0x000fe400000100a2 */
[----:B------:R-:W4:Y:S01]  /*2110*/  LDG.E.CONSTANT R162, desc[UR6][R6.64+0x1a08] ;  /* 0x001a080606a27981 */ /* 0x000f22000c1e9900 */
[----:B------:R-:W-:Y:S01]  /*2120*/  FFMA.FTZ R163, R132, R8, R163 ;  /* 0x0000000884a37223 */ /* 0x000fe200000100a3 */
[C---:B--2---:R-:W-:Y:S01]  /*2130*/  PRMT R8, R5.reuse, 0x7632, R8 ;  /* 0x0000763205087816 */ /* 0x044fe20000000008 */
[----:B------:R-:W-:-:S04]  /*2140*/  IMAD.U32 R5, R5, 0x10000, RZ ;  /* 0x0001000005057824 */ /* 0x000fc800078e00ff */
[----:B------:R-:W-:Y:S02]  /*2150*/  FFMA.FTZ R156, R129, R5, R154 ;  /* 0x00000005819c7223 */ /* 0x000fe4000001009a */
[----:B------:R-:W2:Y:S01]  /*2160*/  LDG.E.CONSTANT R154, desc[UR6][R6.64+0x808] ;  /* 0x00080806069a7981 */ /* 0x000ea2000c1e9900 */
[C---:B------:R-:W-:Y:S01]  /*2170*/  PRMT R5, R4.reuse, 0x7632, R5 ;  /* 0x0000763204057816 */ /* 0x040fe20000000005 */
[----:B------:R-:W-:-:S04]  /*2180*/  IMAD.U32 R4, R4, 0x10000, RZ ;  /* 0x0001000004047824 */ /* 0x000fc800078e00ff */
[----:B------:R-:W-:Y:S02]  /*2190*/  FFMA.FTZ R4, R137, R4, R156 ;  /* 0x0000000489047223 */ /* 0x000fe4000001009c */
[----:B------:R-:W4:Y:S01]  /*21a0*/  LDG.E.CONSTANT R156, desc[UR6][R6.64+0xa08] ;  /* 0x000a0806069c7981 */ /* 0x000f22000c1e9900 */
[----:B------:R-:W-:Y:S01]  /*21b0*/  SHF.L.U32 R8, R8, 0x10, RZ ;  /* 0x0000001008087819 */ /* 0x000fe200000006ff */
[----:B------:R-:W-:-:S04]  /*21c0*/  IMAD.U32 R5, R5, 0x10000, RZ ;  /* 0x0001000005057824 */ /* 0x000fc800078e00ff */
[----:B------:R-:W-:-:S04]  /*21d0*/  FFMA.FTZ R163, R148, R8, R163 ;  /* 0x0000000894a37223 */ /* 0x000fc800000100a3 */
[----:B------:R-:W-:Y:S01]  /*21e0*/  FFMA.FTZ R8, R152, R5, R163 ;  /* 0x0000000598087223 */ /* 0x000fe200000100a3 */
[C---:B------:R-:W-:Y:S02]  /*21f0*/  SHF.L.U32 R5, R161.reuse, 0x10, RZ ;  /* 0x00000010a1057819 */ /* 0x040fe400000006ff */
[----:B------:R-:W-:-:S03]  /*2200*/  PRMT R161, R161, 0x7632, R161 ;  /* 0x00007632a1a17816 */ /* 0x000fc600000000a1 */
[----:B------:R-:W-:Y:S02]  /*2210*/  FFMA.FTZ R5, R13, R5, R4 ;  /* 0x000000050d057223 */ /* 0x000fe40000010004 */
[----:B------:R-:W-:-:S04]  /*2220*/  IMAD.U32 R4, R161, 0x10000, RZ ;  /* 0x00010000a1047824 */ /* 0x000fc800078e00ff */
[--C-:B------:R-:W-:Y:S01]  /*2230*/  FFMA.FTZ R4, R145, R4, R8.reuse ;  /* 0x0000000491047223 */ /* 0x100fe20000010008 */
[C---:B---3--:R-:W-:Y:S01]  /*2240*/  PRMT R8, R159.reuse, 0x7632, R8 ;  /* 0x000076329f087816 */ /* 0x048fe20000000008 */
[----:B------:R-:W-:-:S03]  /*2250*/  IMAD.U32 R161, R159, 0x10000, RZ ;  /* 0x000100009fa17824 */ /* 0x000fc600078e00ff */
[----:B------:R-:W-:Y:S02]  /*2260*/  SHF.L.U32 R163, R8, 0x10, RZ ;  /* 0x0000001008a37819 */ /* 0x000fe400000006ff */
[C---:B------:R-:W-:Y:S01]  /*2270*/  PRMT R8, R157.reuse, 0x7632, R8 ;  /* 0x000076329d087816 */ /* 0x040fe20000000008 */
[----:B------:R-:W-:Y:S02]  /*2280*/  IMAD.U32 R157, R157, 0x10000, RZ ;  /* 0x000100009d9d7824 */ /* 0x000fe400078e00ff */
[----:B------:R-:W-:Y:S01]  /*2290*/  FMUL.FTZ R161, R44, R161 ;  /* 0x000000a12ca17220 */ /* 0x000fe20000410000 */
[----:B------:R-:W-:Y:S01]  /*22a0*/  FMUL.FTZ R163, R60, R163 ;  /* 0x000000a33ca37220 */ /* 0x000fe20000410000 */
[----:B------:R-:W-:Y:S01]  /*22b0*/  IMAD.U32 R159, R8, 0x10000, RZ ;  /* 0x00010000089f7824 */ /* 0x000fe200078e00ff */
[C---:B------:R-:W-:Y:S01]  /*22c0*/  PRMT R8, R155.reuse, 0x7632, R8 ;  /* 0x000076329b087816 */ /* 0x040fe20000000008 */
[----:B------:R-:W-:Y:S02]  /*22d0*/  FFMA.FTZ R161, R40, R157, R161 ;  /* 0x0000009d28a17223 */ /* 0x000fe400000100a1 */
[----:B------:R-:W3:Y:S01]  /*22e0*/  LDG.E.CONSTANT R157, desc[UR6][R6.64+0xe08] ;  /* 0x000e0806069d7981 */ /* 0x000ee2000c1e9900 */
[----:B------:R-:W-:Y:S01]  /*22f0*/  FFMA.FTZ R159, R56, R159, R163 ;  /* 0x0000009f389f7223 */ /* 0x000fe200000100a3 */
[----:B------:R-:W-:Y:S01]  /*2300*/  IMAD.U32 R8, R8, 0x10000, RZ ;  /* 0x0001000008087824 */ /* 0x000fe200078e00ff */
[----:B------:R-:W-:-:S03]  /*2310*/  SHF.L.U32 R155, R155, 0x10, RZ ;  /* 0x000000109b9b7819 */ /* 0x000fc600000006ff */
[----:B------:R-:W-:Y:S01]  /*2320*/  FFMA.FTZ R159, R66, R8, R159 ;  /* 0x00000008429f7223 */ /* 0x000fe2000001009f */
[C---:B-----5:R-:W-:Y:S01]  /*2330*/  IMAD.U32 R8, R9.reuse, 0x10000, RZ ;  /* 0x0001000009087824 */ /* 0x060fe200078e00ff */
[----:B------:R-:W-:Y:S01]  /*2340*/  PRMT R9, R9, 0x7632, R9 ;  /* 0x0000763209097816 */ /* 0x000fe20000000009 */
[----:B------:R-:W-:Y:S01]  /*2350*/  FADD.FTZ R5, R5, R160 ;  /* 0x000000a005057221 */ /* 0x000fe20000010000 */
[----:B------:R-:W-:Y:S02]  /*2360*/  FFMA.FTZ R160, R50, R155, R161 ;  /* 0x0000009b32a07223 */ /* 0x000fe400000100a1 */
[----:B------:R-:W5:Y:S01]  /*2370*/  LDG.E.CONSTANT R155, desc[UR6][R6.64+0x1008] ;  /* 0x00100806069b7981 */ /* 0x000f62000c1e9900 */
[----:B------:R-:W-:Y:S01]  /*2380*/  SHF.L.U32 R9, R9, 0x10, RZ ;  /* 0x0000001009097819 */ /* 0x000fe200000006ff */
[----:B------:R-:W-:Y:S02]  /*2390*/  FFMA.FTZ R160, R63, R8, R160 ;  /* 0x000000083fa07223 */ /* 0x000fe400000100a0 */
[----:B------:R-:W5:Y:S02]  /*23a0*/  LDG.E.CONSTANT R8, desc[UR6][R6.64+0x1208] ;  /* 0x0012080606087981 */ /* 0x000f64000c1e9900 */
[----:B------:R-:W-:-:S02]  /*23b0*/  FFMA.FTZ R9, R74, R9, R159 ;  /* 0x000000094a097223 */ /* 0x000fc4000001009f */
[----:B------:R-:W5:Y:S01]  /*23c0*/  LDG.E.CONSTANT R161, desc[UR6][R6.64+0x1808] ;  /* 0x0018080606a17981 */ /* 0x000f62000c1e9900 */
[C---:B--2---:R-:W-:Y:S01]  /*23d0*/  PRMT R159, R154.reuse, 0x7632, R159 ;  /* 0x000076329a9f7816 */ /* 0x044fe2000000009f */
[----:B------:R-:W-:-:S04]  /*23e0*/  IMAD.U32 R154, R154, 0x10000, RZ ;  /* 0x000100009a9a7824 */ /* 0x000fc800078e00ff */
[----:B------:R-:W-:Y:S02]  /*23f0*/  IMAD.U32 R159, R159, 0x10000, RZ ;  /* 0x000100009f9f7824 */ /* 0x000fe400078e00ff */
[--C-:B------:R-:W-:Y:S01]  /*2400*/  FFMA.FTZ R154, R71, R154, R160.reuse ;  /* 0x0000009a479a7223 */ /* 0x100fe200000100a0 */
[----:B----4-:R-:W-:Y:S01]  /*2410*/  PRMT R160, R156, 0x7632, R160 ;  /* 0x000076329ca07816 */ /* 0x010fe200000000a0 */
[----:B------:R-:W-:Y:S02]  /*2420*/  FFMA.FTZ R9, R82, R159, R9 ;  /* 0x0000009f52097223 */ /* 0x000fe40000010009 */
[----:B------:R-:W2:Y:S02]  /*2430*/  LDG.E.CONSTANT R159, desc[UR6][R6.64+0x1408] ;  /* 0x00140806069f7981 */ /* 0x000ea4000c1e9900 */
[----:B------:R-:W-:-:S04]  /*2440*/  IMAD.U32 R160, R160, 0x10000, RZ ;  /* 0x00010000a0a07824 */ /* 0x000fc800078e00ff */
[----:B------:R-:W-:Y:S02]  /*2450*/  FFMA.FTZ R9, R90, R160, R9 ;  /* 0x000000a05a097223 */ /* 0x000fe40000010009 */
[----:B------:R-:W4:Y:S01]  /*2460*/  LDG.E.CONSTANT R160, desc[UR6][R6.64+0x1608] ;  /* 0x0016080606a07981 */ /* 0x000f22000c1e9900 */
[----:B------:R-:W-:-:S05]  /*2470*/  SHF.L.U32 R156, R156, 0x10, RZ ;  /* 0x000000109c9c7819 */ /* 0x000fca00000006ff */
[----:B------:R-:W-:Y:S01]  /*2480*/  FFMA.FTZ R154, R79, R156, R154 ;  /* 0x0000009c4f9a7223 */ /* 0x000fe2000001009a */
[----:B------:R-:W-:-:S04]  /*2490*/  PRMT R156, R158, 0x7632, R156 ;  /* 0x000076329e9c7816 */ /* 0x000fc8000000009c */
[----:B------:R-:W-:-:S05]  /*24a0*/  SHF.L.U32 R156, R156, 0x10, RZ ;  /* 0x000000109c9c7819 */ /* 0x000fca00000006ff */
[----:B------:R-:W-:Y:S01]  /*24b0*/  FFMA.FTZ R9, R98, R156, R9 ;  /* 0x0000009c62097223 */ /* 0x000fe20000010009 */
[----:B------:R-:W-:Y:S01]  /*24c0*/  IMAD.U32 R158, R158, 0x10000, RZ ;  /* 0x000100009e9e7824 */ /* 0x000fe200078e00ff */
[----:B---3--:R-:W-:-:S03]  /*24d0*/  PRMT R156, R157, 0x7632, R156 ;  /* 0x000076329d9c7816 */ /* 0x008fc6000000009c */
[----:B------:R-:W-:Y:S01]  /*24e0*/  FFMA.FTZ R154, R87, R158, R154 ;  /* 0x0000009e579a7223 */ /* 0x000fe2000001009a */
[----:B------:R-:W-:Y:S01]  /*24f0*/  IMAD.U32 R157, R157, 0x10000, RZ ;  /* 0x000100009d9d7824 */ /* 0x000fe200078e00ff */
[----:B------:R-:W3:Y:S01]  /*2500*/  LDG.E.CONSTANT R158, desc[UR6][R6.64+0x60c] ;  /* 0x00060c06069e7981 */ /* 0x000ee2000c1e9900 */
[----:B------:R-:W-:Y:S02]  /*2510*/  IMAD.U32 R156, R156, 0x10000, RZ ;  /* 0x000100009c9c7824 */ /* 0x000fe400078e00ff */
[----:B------:R-:W-:Y:S02]  /*2520*/  FFMA.FTZ R154, R95, R157, R154 ;  /* 0x0000009d5f9a7223 */ /* 0x000fe4000001009a */
[----:B------:R-:W-:Y:S01]  /*2530*/  FFMA.FTZ R9, R106, R156, R9 ;  /* 0x0000009c6a097223 */ /* 0x000fe20000010009 */
[C---:B-----5:R-:W-:Y:S02]  /*2540*/  PRMT R156, R155.reuse, 0x7632, R156 ;  /* 0x000076329b9c7816 */ /* 0x060fe4000000009c */
[----:B------:R-:W-:-:S03]  /*2550*/  SHF.L.U32 R155, R155, 0x10, RZ ;  /* 0x000000109b9b7819 */ /* 0x000fc600000006ff */
[----:B------:R-:W-:Y:S02]  /*2560*/  IMAD.U32 R156, R156, 0x10000, RZ ;  /* 0x000100009c9c7824 */ /* 0x000fe400078e00ff */
[----:B------:R-:W-:Y:S01]  /*2570*/  FFMA.FTZ R154, R103, R155, R154 ;  /* 0x0000009b679a7223 */ /* 0x000fe2000001009a */
[C---:B------:R-:W-:Y:S01]  /*2580*/  IMAD.U32 R155, R8.reuse, 0x10000, RZ ;  /* 0x00010000089b7824 */ /* 0x040fe200078e00ff */
[----:B------:R-:W-:Y:S01]  /*2590*/  PRMT R8, R8, 0x7632, R8 ;  /* 0x0000763208087816 */ /* 0x000fe20000000008 */
[----:B------:R-:W-:Y:S02]  /*25a0*/  FFMA.FTZ R157, R114, R156, R9 ;  /* 0x0000009c729d7223 */ /* 0x000fe40000010009 */
[----:B------:R-:W5:Y:S01]  /*25b0*/  LDG.E.CONSTANT R9, desc[UR6][R6.64+0x20c] ;  /* 0x00020c0606097981 */ /* 0x000f62000c1e9900 */
[----:B------:R-:W-:Y:S01]  /*25c0*/  SHF.L.U32 R8, R8, 0x10, RZ ;  /* 0x0000001008087819 */ /* 0x000fe200000006ff */
[----:B------:R-:W-:Y:S02]  /*25d0*/  FFMA.FTZ R155, R111, R155, R154 ;  /* 0x0000009b6f9b7223 */ /* 0x000fe4000001009a */
[----:B------:R-:W3:Y:S02]  /*25e0*/  LDG.E.CONSTANT R154, desc[UR6][R6.64+0xc] ;  /* 0x00000c06069a7981 */ /* 0x000ee4000c1e9900 */
[----:B------:R-:W-:-:S02]  /*25f0*/  FFMA.FTZ R157, R118, R8, R157 ;  /* 0x00000008769d7223 */ /* 0x000fc4000001009d */
[----:B------:R-:W3:Y:S01]  /*2600*/  LDG.E.CONSTANT R156, desc[UR6][R6.64+0x40c] ;  /* 0x00040c06069c7981 */ /* 0x000ee2000c1e9900 */
[----:B--2---:R-:W-:-:S05]  /*2610*/  PRMT R8, R159, 0x7632, R8 ;  /* 0x000076329f087816 */ /* 0x004fca0000000008 */
[----:B------:R-:W-:-:S04]  /*2620*/  IMAD.U32 R8, R8, 0x10000, RZ ;  /* 0x0001000008087824 */ /* 0x000fc800078e00ff */
[----:B------:R-:W-:Y:S01]  /*2630*/  FFMA.FTZ R157, R122, R8, R157 ;  /* 0x000000087a9d7223 */ /* 0x000fe2000001009d */
[----:B----4-:R-:W-:-:S05]  /*2640*/  PRMT R8, R160, 0x7632, R8 ;  /* 0x00007632a0087816 */ /* 0x010fca0000000008 */
[----:B------:R-:W-:-:S04]  /*2650*/  IMAD.U32 R8, R8, 0x10000, RZ ;  /* 0x0001000008087824 */ /* 0x000fc800078e00ff */
[----:B------:R-:W-:Y:S01]  /*2660*/  FFMA.FTZ R157, R126, R8, R157 ;  /* 0x000000087e9d7223 */ /* 0x000fe2000001009d */
[----:B------:R-:W-:Y:S01]  /*2670*/  PRMT R8, R161, 0x7632, R8 ;  /* 0x00007632a1087816 */ /* 0x000fe20000000008 */
[----:B------:R-:W-:-:S03]  /*2680*/  IMAD.U32 R159, R159, 0x10000, RZ ;  /* 0x000100009f9f7824 */ /* 0x000fc600078e00ff */
[----:B------:R-:W-:Y:S01]  /*2690*/  SHF.L.U32 R8, R8, 0x10, RZ ;  /* 0x0000001008087819 */ /* 0x000fe200000006ff */
[----:B------:R-:W-:Y:S01]  /*26a0*/  FFMA.FTZ R155, R18, R159, R155 ;  /* 0x0000009f129b7223 */ /* 0x000fe2000001009b */
[----:B------:R-:W-:Y:S01]  /*26b0*/  SHF.L.U32 R160, R160, 0x10, RZ ;  /* 0x00000010a0a07819 */ /* 0x000fe200000006ff */
[----:B------:R-:W-:Y:S01]  /*26c0*/  IMAD.U32 R161, R161, 0x10000, RZ ;  /* 0x00010000a1a17824 */ /* 0x000fe200078e00ff */
[----:B------:R-:W2:Y:S01]  /*26d0*/  LDG.E.CONSTANT R159, desc[UR6][R6.64+0xa0c] ;  /* 0x000a0c06069f7981 */ /* 0x000ea2000c1e9900 */
[----:B------:R-:W-:-:S03]  /*26e0*/  FFMA.FTZ R8, R134, R8, R157 ;  /* 0x0000000886087223 */ /* 0x000fc6000001009d */
[----:B------:R-:W4:Y:S01]  /*26f0*/  LDG.E.CONSTANT R157, desc[UR6][R6.64+0x80c] ;  /* 0x00080c06069d7981 */ /* 0x000f22000c1e9900 */
[----:B------:R-:W-:-:S04]  /*2700*/  FFMA.FTZ R155, R26, R160, R155 ;  /* 0x000000a01a9b7223 */ /* 0x000fc8000001009b */
[--C-:B------:R-:W-:Y:S01]  /*2710*/  FFMA.FTZ R160, R22, R161, R155.reuse ;  /* 0x000000a116a07223 */ /* 0x100fe2000001009b */
[----:B------:R-:W-:-:S05]  /*2720*/  PRMT R155, R162, 0x7632, R155 ;  /* 0x00007632a29b7816 */ /* 0x000fca000000009b */
[----:B------:R-:W-:-:S04]  /*2730*/  IMAD.U32 R155, R155, 0x10000, RZ ;  /* 0x000100009b9b7824 */ /* 0x000fc800078e00ff */
[----:B------:R-:W-:Y:S02]  /*2740*/  FFMA.FTZ R8, R149, R155, R8 ;  /* 0x0000009b95087223 */ /* 0x000fe40000010008 */
[----:B------:R-:W2:Y:S01]  /*2750*/  LDG.E.CONSTANT R155, desc[UR6][R6.64+0xc0c] ;  /* 0x000c0c06069b7981 */ /* 0x000ea2000c1e9900 */
[----:B------:R-:W-:Y:S02]  /*2760*/  IMAD.U32 R162, R162, 0x10000, RZ ;  /* 0x00010000a2a27824 */ /* 0x000fe400078e00ff */
[----:B------:R-:W-:Y:S02]  /*2770*/  FADD.FTZ R4, R4, R5 ;  /* 0x0000000504047221 */ /* 0x000fe40000010000 */
[----:B------:R-:W-:Y:S01]  /*2780*/  FFMA.FTZ R5, R131, R162, R160 ;  /* 0x000000a283057223 */ /* 0x000fe200000100a0 */
[C---:B-----5:R-:W-:Y:S02]  /*2790*/  SHF.L.U32 R160, R9.reuse, 0x10, RZ ;  /* 0x0000001009a07819 */ /* 0x060fe400000006ff */
[----:B------:R-:W-:-:S03]  /*27a0*/  PRMT R9, R9, 0x7632, R9 ;  /* 0x0000763209097816 */ /* 0x000fc60000000009 */
[----:B------:R-:W-:Y:S01]  /*27b0*/  FMUL.FTZ R162, R45, R160 ;  /* 0x000000a02da27220 */ /* 0x000fe20000410000 */
[C---:B---3--:R-:W-:Y:S01]  /*27c0*/  IMAD.U32 R160, R154.reuse, 0x10000, RZ ;  /* 0x000100009aa07824 */ /* 0x048fe200078e00ff */
[----:B------:R-:W-:-:S03]  /*27d0*/  PRMT R154, R154, 0x7632, R154 ;  /* 0x000076329a9a7816 */ /* 0x000fc6000000009a */
[----:B------:R-:W-:Y:S01]  /*27e0*/  FFMA.FTZ R160, R41, R160, R162 ;  /* 0x000000a029a07223 */ /* 0x000fe200000100a2 */
[----:B------:R-:W-:Y:S01]  /*27f0*/  IMAD.U32 R162, R9, 0x10000, RZ ;  /* 0x0001000009a27824 */ /* 0x000fe200078e00ff */
[----:B------:R-:W-:-:S03]  /*2800*/  SHF.L.U32 R154, R154, 0x10, RZ ;  /* 0x000000109a9a7819 */ /* 0x000fc600000006ff */
[----:B------:R-:W-:-:S04]  /*2810*/  FMUL.FTZ R162, R61, R162 ;  /* 0x000000a23da27220 */ /* 0x000fc80000410000 */
[----:B------:R-:W-:Y:S01]  /*2820*/  FFMA.FTZ R9, R57, R154, R162 ;  /* 0x0000009a39097223 */ /* 0x000fe200000100a2 */
[C---:B------:R-:W-:Y:S01]  /*2830*/  PRMT R154, R156.reuse, 0x7632, R154 ;  /* 0x000076329c9a7816 */ /* 0x040fe2000000009a */
[----:B------:R-:W-:-:S04]  /*2840*/  IMAD.U32 R156, R156, 0x10000, RZ ;  /* 0x000100009c9c7824 */ /* 0x000fc800078e00ff */
[----:B------:R-:W-:Y:S02]  /*2850*/  IMAD.U32 R154, R154, 0x10000, RZ ;  /* 0x000100009a9a7824 */ /* 0x000fe400078e00ff */
[--C-:B------:R-:W-:Y:S01]  /*2860*/  FFMA.FTZ R156, R51, R156, R160.reuse ;  /* 0x0000009c339c7223 */ /* 0x100fe200000100a0 */
[----:B------:R-:W-:Y:S01]  /*2870*/  PRMT R160, R158, 0x7632, R160 ;  /* 0x000076329ea07816 */ /* 0x000fe200000000a0 */
[----:B------:R-:W-:Y:S01]  /*2880*/  FFMA.FTZ R9, R68, R154, R9 ;  /* 0x0000009a44097223 */ /* 0x000fe20000010009 */
[----:B------:R-:W-:Y:S01]  /*2890*/  SHF.L.U32 R158, R158, 0x10, RZ ;  /* 0x000000109e9e7819 */ /* 0x000fe200000006ff */
[----:B------:R-:W3:Y:S02]  /*28a0*/  LDG.E.CONSTANT R154, desc[UR6][R6.64+0x1c08] ;  /* 0x001c0806069a7981 */ /* 0x000ee4000c1e9900 */
[----:B------:R-:W-:-:S04]  /*28b0*/  IMAD.U32 R160, R160, 0x10000, RZ ;  /* 0x00010000a0a07824 */ /* 0x000fc800078e00ff */
[----:B------:R-:W-:Y:S01]  /*28c0*/  FFMA.FTZ R9, R76, R160, R9 ;  /* 0x000000a04c097223 */ /* 0x000fe20000010009 */
[----:B------:R-:W-:Y:S02]  /*28d0*/  FFMA.FTZ R158, R65, R158, R156 ;  /* 0x0000009e419e7223 */ /* 0x000fe4000001009c */
[----:B------:R-:W5:Y:S01]  /*28e0*/  LDG.E.CONSTANT R156, desc[UR6][R6.64+0xe0c] ;  /* 0x000e0c06069c7981 */ /* 0x000f62000c1e9900 */
[C---:B----4-:R-:W-:Y:S01]  /*28f0*/  PRMT R160, R157.reuse, 0x7632, R160 ;  /* 0x000076329da07816 */ /* 0x050fe200000000a0 */
[----:B------:R-:W-:-:S03]  /*2900*/  IMAD.U32 R157, R157, 0x10000, RZ ;  /* 0x000100009d9d7824 */ /* 0x000fc600078e00ff */
[----:B------:R-:W-:Y:S01]  /*2910*/  SHF.L.U32 R160, R160, 0x10, RZ ;  /* 0x00000010a0a07819 */ /* 0x000fe200000006ff */
[----:B------:R-:W-:Y:S02]  /*2920*/  FFMA.FTZ R158, R73, R157, R158 ;  /* 0x0000009d499e7223 */ /* 0x000fe4000001009e */
[----:B------:R-:W4:Y:S02]  /*2930*/  LDG.E.CONSTANT R157, desc[UR6][R6.64+0x100c] ;  /* 0x00100c06069d7981 */ /* 0x000f24000c1e9900 */
[----:B------:R-:W-:Y:S01]  /*2940*/  FFMA.FTZ R9, R84, R160, R9 ;  /* 0x000000a054097223 */ /* 0x000fe20000010009 */
[C---:B--2---:R-:W-:Y:S01]  /*2950*/  IMAD.U32 R160, R159.reuse, 0x10000, RZ ;  /* 0x000100009fa07824 */ /* 0x044fe200078e00ff */
[----:B------:R-:W-:-:S03]  /*2960*/  PRMT R159, R159, 0x7632, R159 ;  /* 0x000076329f9f7816 */ /* 0x000fc6000000009f */
[----:B------:R-:W-:Y:S02]  /*2970*/  FFMA.FTZ R160, R81, R160, R158 ;  /* 0x000000a051a07223 */ /* 0x000fe4000001009e */
[----:B------:R-:W-:Y:S01]  /*2980*/  IMAD.U32 R159, R159, 0x10000, RZ ;  /* 0x000100009f9f7824 */ /* 0x000fe200078e00ff */
[----:B------:R-:W2:Y:S03]  /*2990*/  LDG.E.CONSTANT R158, desc[UR6][R6.64+0x120c] ;  /* 0x00120c06069e7981 */ /* 0x000ea6000c1e9900 */
[----:B------:R-:W-:Y:S01]  /*29a0*/  FFMA.FTZ R159, R92, R159, R9 ;  /* 0x0000009f5c9f7223 */ /* 0x000fe20000010009 */
[----:B------:R-:W-:-:S05]  /*29b0*/  SHF.L.U32 R9, R155, 0x10, RZ ;  /* 0x000000109b097819 */ /* 0x000fca00000006ff */
[----:B------:R-:W-:Y:S02]  /*29c0*/  FFMA.FTZ R160, R89, R9, R160 ;  /* 0x0000000959a07223 */ /* 0x000fe400000100a0 */
[----:B------:R-:W2:Y:S01]  /*29d0*/  LDG.E.CONSTANT R9, desc[UR6][R6.64+0x140c] ;  /* 0x00140c0606097981 */ /* 0x000ea2000c1e9900 */
[----:B------:R-:W-:-:S05]  /*29e0*/  PRMT R155, R155, 0x7632, R155 ;  /* 0x000076329b9b7816 */ /* 0x000fca000000009b */
[----:B------:R-:W-:-:S04]  /*29f0*/  IMAD.U32 R155, R155, 0x10000, RZ ;  /* 0x000100009b9b7824 */ /* 0x000fc800078e00ff */
[----:B------:R-:W-:Y:S01]  /*2a00*/  FFMA.FTZ R159, R100, R155, R159 ;  /* 0x0000009b649f7223 */ /* 0x000fe2000001009f */
[----:B---3--:R-:W-:-:S04]  /*2a10*/  IMAD.U32 R155, R154, 0x10000, RZ ;  /* 0x000100009a9b7824 */ /* 0x008fc800078e00ff */
[----:B------:R-:W-:Y:S01]  /*2a20*/  FFMA.FTZ R5, R10, R155, R5 ;  /* 0x0000009b0a057223 */ /* 0x000fe20000010005 */
[----:B------:R-:W-:Y:S02]  /*2a30*/  PRMT R155, R154, 0x7632, R155 ;  /* 0x000076329a9b7816 */ /* 0x000fe4000000009b */
[C---:B-----5:R-:W-:Y:S02]  /*2a40*/  PRMT R154, R156.reuse, 0x7632, R154 ;  /* 0x000076329c9a7816 */ /* 0x060fe4000000009a */
[----:B------:R-:W-:Y:S01]  /*2a50*/  SHF.L.U32 R155, R155, 0x10, RZ ;  /* 0x000000109b9b7819 */ /* 0x000fe200000006ff */
[----:B------:R-:W-:Y:S02]  /*2a60*/  IMAD.U32 R156, R156, 0x10000, RZ ;  /* 0x000100009c9c7824 */ /* 0x000fe400078e00ff */
[----:B------:R-:W-:Y:S02]  /*2a70*/  IMAD.U32 R154, R154, 0x10000, RZ ;  /* 0x000100009a9a7824 */ /* 0x000fe400078e00ff */
[----:B------:R-:W-:Y:S01]  /*2a80*/  FFMA.FTZ R155, R153, R155, R8 ;  /* 0x0000009b999b7223 */ /* 0x000fe20000010008 */
[----:B------:R-:W-:Y:S01]  /*2a90*/  FFMA.FTZ R156, R97, R156, R160 ;  /* 0x0000009c619c7223 */ /* 0x000fe200000100a0 */
[----:B------:R-:W-:-:S02]  /*2aa0*/  FFMA.FTZ R160, R108, R154, R159 ;  /* 0x0000009a6ca07223 */ /* 0x000fc4000001009f */
[----:B------:R-:W3:Y:S01]  /*2ab0*/  LDG.E.CONSTANT R154, desc[UR6][R6.64+0x160c] ;  /* 0x00160c06069a7981 */ /* 0x000ee2000c1e9900 */
[C---:B----4-:R-:W-:Y:S02]  /*2ac0*/  PRMT R8, R157.reuse, 0x7632, R8 ;  /* 0x000076329d087816 */ /* 0x050fe40000000008 */
[----:B------:R-:W-:-:S03]  /*2ad0*/  SHF.L.U32 R157, R157, 0x10, RZ ;  /* 0x000000109d9d7819 */ /* 0x000fc600000006ff */
[----:B------:R-:W-:Y:S02]  /*2ae0*/  IMAD.U32 R159, R8, 0x10000, RZ ;  /* 0x00010000089f7824 */ /* 0x000fe400078e00ff */
[----:B------:R-:W-:Y:S01]  /*2af0*/  FFMA.FTZ R162, R105, R157, R156 ;  /* 0x0000009d69a27223 */ /* 0x000fe2000001009c */
[----:B------:R-:W4:Y:S01]  /*2b00*/  LDG.E.CONSTANT R8, desc[UR6][R6.64+0x1e08] ;  /* 0x001e080606087981 */ /* 0x000f22000c1e9900 */
[----:B--2---:R-:W-:-:S03]  /*2b10*/  PRMT R157, R158, 0x7632, R157 ;  /* 0x000076329e9d7816 */ /* 0x004fc6000000009d */
[----:B------:R-:W2:Y:S01]  /*2b20*/  LDG.E.CONSTANT R156, desc[UR6][R6.64+0x180c] ;  /* 0x00180c06069c7981 */ /* 0x000ea2000c1e9900 */
[----:B------:R-:W-:Y:S01]  /*2b30*/  IMAD.U32 R158, R158, 0x10000, RZ ;  /* 0x000100009e9e7824 */ /* 0x000fe200078e00ff */
[----:B------:R-:W-:Y:S01]  /*2b40*/  SHF.L.U32 R157, R157, 0x10, RZ ;  /* 0x000000109d9d7819 */ /* 0x000fe200000006ff */
[----:B------:R-:W-:Y:S02]  /*2b50*/  FFMA.FTZ R160, R115, R159, R160 ;  /* 0x0000009f73a07223 */ /* 0x000fe400000100a0 */
[----:B------:R-:W-:Y:S01]  /*2b60*/  FFMA.FTZ R158, R113, R158, R162 ;  /* 0x0000009e719e7223 */ /* 0x000fe200000100a2 */
[----:B------:R-:W5:Y:S01]  /*2b70*/  LDG.E.CONSTANT R159, desc[UR6][R6.64+0x1e0c] ;  /* 0x001e0c06069f7981 */ /* 0x000f62000c1e9900 */
[----:B------:R-:W-:Y:S01]  /*2b80*/  FFMA.FTZ R162, R119, R157, R160 ;  /* 0x0000009d77a27223 */ /* 0x000fe200000100a0 */
[----:B------:R-:W-:Y:S02]  /*2b90*/  IMAD.U32 R160, R9, 0x10000, RZ ;  /* 0x0001000009a07824 */ /* 0x000fe400078e00ff */
[----:B------:R-:W5:Y:S02]  /*2ba0*/  LDG.E.CONSTANT R157, desc[UR6][R6.64+0x1a0c] ;  /* 0x001a0c06069d7981 */ /* 0x000f64000c1e9900 */
[----:B------:R-:W-:-:S02]  /*2bb0*/  FFMA.FTZ R160, R19, R160, R158 ;  /* 0x000000a013a07223 */ /* 0x000fc4000001009e */
[----:B------:R2:W5:Y:S01]  /*2bc0*/  LDG.E.CONSTANT R158, desc[UR6][R6.64+0x1c0c] ;  /* 0x001c0c06069e7981 */ /* 0x000562000c1e9900 */
[----:B------:R-:W-:-:S05]  /*2bd0*/  PRMT R9, R9, 0x7632, R9 ;  /* 0x0000763209097816 */ /* 0x000fca0000000009 */
[----:B------:R-:W-:-:S04]  /*2be0*/  IMAD.U32 R9, R9, 0x10000, RZ ;  /* 0x0001000009097824 */ /* 0x000fc800078e00ff */
[----:B------:R-:W-:Y:S01]  /*2bf0*/  FFMA.FTZ R9, R123, R9, R162 ;  /* 0x000000097b097223 */ /* 0x000fe200000100a2 */
[C---:B---3--:R-:W-:Y:S02]  /*2c00*/  PRMT R161, R154.reuse, 0x7632, R161 ;  /* 0x000076329aa17816 */ /* 0x048fe400000000a1 */
[----:B------:R-:W-:-:S03]  /*2c10*/  SHF.L.U32 R154, R154, 0x10, RZ ;  /* 0x000000109a9a7819 */ /* 0x000fc600000006ff */
[----:B------:R-:W-:Y:S02]  /*2c20*/  IMAD.U32 R161, R161, 0x10000, RZ ;  /* 0x00010000a1a17824 */ /* 0x000fe400078e00ff */
[----:B------:R-:W-:Y:S02]  /*2c30*/  FFMA.FTZ R160, R27, R154, R160 ;  /* 0x0000009a1ba07223 */ /* 0x000fe400000100a0 */
[----:B------:R-:W-:Y:S01]  /*2c40*/  FFMA.FTZ R9, R128, R161, R9 ;  /* 0x000000a180097223 */ /* 0x000fe20000010009 */
[----:B------:R-:W-:Y:S01]  /*2c50*/  VIADD R37, R37, 0x4 ;  /* 0x0000000425257836 */ /* 0x000fe20000000000 */
[----:B------:R-:W-:-:S05]  /*2c60*/  IADD3 R48, P1, PT, R48, 0x10, RZ ;  /* 0x0000001030307810 */ /* 0x000fca0007f3e0ff */
[----:B------:R-:W-:Y:S02]  /*2c70*/  IMAD.X R47, RZ, RZ, R47, P1 ;  /* 0x000000ffff2f7224 */ /* 0x000fe400008e062f */
[----:B----4-:R-:W-:Y:S01]  /*2c80*/  IMAD.U32 R154, R8, 0x10000, RZ ;  /* 0x00010000089a7824 */ /* 0x010fe200078e00ff */
[----:B--2---:R-:W-:Y:S02]  /*2c90*/  PRMT R6, R156, 0x7632, R6 ;  /* 0x000076329c067816 */ /* 0x004fe40000000006 */
[----:B------:R-:W-:-:S03]  /*2ca0*/  PRMT R8, R8, 0x7632, R8 ;  /* 0x0000763208087816 */ /* 0x000fc60000000008 */
[----:B------:R-:W-:Y:S01]  /*2cb0*/  IMAD.U32 R6, R6, 0x10000, RZ ;  /* 0x0001000006067824 */ /* 0x000fe200078e00ff */
[----:B------:R-:W-:Y:S01]  /*2cc0*/  SHF.L.U32 R8, R8, 0x10, RZ ;  /* 0x0000001008087819 */ /* 0x000fe200000006ff */
[----:B------:R-:W-:Y:S02]  /*2cd0*/  IMAD.U32 R156, R156, 0x10000, RZ ;  /* 0x000100009c9c7824 */ /* 0x000fe400078e00ff */
[----:B------:R-:W-:Y:S01]  /*2ce0*/  FFMA.FTZ R5, R14, R154, R5 ;  /* 0x0000009a0e057223 */ /* 0x000fe20000010005 */
[----:B------:R-:W-:Y:S01]  /*2cf0*/  FFMA.FTZ R9, R136, R6, R9 ;  /* 0x0000000688097223 */ /* 0x000fe20000010009 */
[----:B-----5:R-:W-:Y:S01]  /*2d00*/  PRMT R6, R157, 0x7632, R6 ;  /* 0x000076329d067816 */ /* 0x020fe20000000006 */
[----:B------:R-:W-:Y:S01]  /*2d10*/  FFMA.FTZ R156, R23, R156, R160 ;  /* 0x0000009c179c7223 */ /* 0x000fe200000100a0 */
[----:B------:R-:W-:Y:S01]  /*2d20*/  SHF.L.U32 R157, R157, 0x10, RZ ;  /* 0x000000109d9d7819 */ /* 0x000fe200000006ff */
[----:B------:R-:W-:Y:S01]  /*2d30*/  FFMA.FTZ R155, R146, R8, R155 ;  /* 0x00000008929b7223 */ /* 0x000fe2000001009b */
[--C-:B------:R-:W-:Y:S01]  /*2d40*/  FADD.FTZ R8, R5, R4.reuse ;  /* 0x0000000405087221 */ /* 0x100fe20000010000 */
[----:B------:R-:W-:Y:S01]  /*2d50*/  PRMT R4, R158, 0x7632, R4 ;  /* 0x000076329e047816 */ /* 0x000fe20000000004 */
[----:B------:R-:W-:-:S02]  /*2d60*/  IMAD.U32 R6, R6, 0x10000, RZ ;  /* 0x0001000006067824 */ /* 0x000fc400078e00ff */
[----:B------:R-:W-:Y:S01]  /*2d70*/  FFMA.FTZ R156, R133, R157, R156 ;  /* 0x0000009d859c7223 */ /* 0x000fe2000001009c */
[----:B------:R-:W-:Y:S01]  /*2d80*/  IMAD.U32 R158, R158, 0x10000, RZ ;  /* 0x000100009e9e7824 */ /* 0x000fe200078e00ff */
[----:B------:R-:W-:Y:S01]  /*2d90*/  SHF.L.U32 R4, R4, 0x10, RZ ;  /* 0x0000001004047819 */ /* 0x000fe200000006ff */
[C---:B------:R-:W-:Y:S01]  /*2da0*/  IMAD.U32 R5, R159.reuse, 0x10000, RZ ;  /* 0x000100009f057824 */ /* 0x040fe200078e00ff */
[----:B------:R-:W-:Y:S01]  /*2db0*/  PRMT R159, R159, 0x7632, R159 ;  /* 0x000076329f9f7816 */ /* 0x000fe2000000009f */
[----:B------:R-:W-:Y:S01]  /*2dc0*/  FFMA.FTZ R6, R150, R6, R9 ;  /* 0x0000000696067223 */ /* 0x000fe20000010009 */
[----:B------:R-:W-:Y:S01]  /*2dd0*/  FFMA.FTZ R156, R11, R158, R156 ;  /* 0x0000009e0b9c7223 */ /* 0x000fe2000001009c */
[----:B------:R-:W-:Y:S01]  /*2de0*/  FADD.FTZ R8, R155, R8 ;  /* 0x000000089b087221 */ /* 0x000fe20000010000 */
[----:B------:R-:W-:Y:S01]  /*2df0*/  SHF.L.U32 R159, R159, 0x10, RZ ;  /* 0x000000109f9f7819 */ /* 0x000fe200000006ff */
[----:B------:R-:W-:Y:S01]  /*2e00*/  FFMA.FTZ R4, R143, R4, R6 ;  /* 0x000000048f047223 */ /* 0x000fe20000010006 */
[----:B------:R-:W-:Y:S01]  /*2e10*/  FFMA.FTZ R5, R139, R5, R156 ;  /* 0x000000058b057223 */ /* 0x000fe2000001009c */
[----:B------:R-:W-:-:S02]  /*2e20*/  VIADD R6, R15, 0x1 ;  /* 0x000000010f067836 */ /* 0x000fc40000000000 */
[----:B------:R-:W-:Y:S01]  /*2e30*/  FFMA.FTZ R4, R147, R159, R4 ;  /* 0x0000009f93047223 */ /* 0x000fe20000010004 */
[----:B------:R-:W-:Y:S02]  /*2e40*/  FADD.FTZ R5, R5, R8 ;  /* 0x0000000805057221 */ /* 0x000fe40000010000 */
[----:B------:R-:W-:Y:S02]  /*2e50*/  I2FP.F32.S32 R7, R6 ;  /* 0x0000000600077245 */ /* 0x000fe40000201400 */
[----:B------:R-:W-:Y:S01]  /*2e60*/  FADD.FTZ R4, R4, R5 ;  /* 0x0000000504047221 */ /* 0x000fe20000010000 */
[----:B------:R-:W-:Y:S02]  /*2e70*/  VIADD R5, R142, 0xffffffff ;  /* 0xffffffff8e057836 */ /* 0x000fe40000000000 */
[----:B------:R-:W-:-:S03]  /*2e80*/  FMUL.FTZ R7, R7, R32 ;  /* 0x0000002007077220 */ /* 0x000fc60000410000 */
[----:B------:R-:W-:Y:S02]  /*2e90*/  ISETP.GE.U32.AND P0, PT, R5, R28, PT ;  /* 0x0000001c0500720c */ /* 0x000fe40003f06070 */
[----:B------:R-:W-:-:S05]  /*2ea0*/  FSEL R7, R7, RZ, P2 ;  /* 0x000000ff07077208 */ /* 0x000fca0001000000 */
[----:B------:R-:W-:-:S05]  /*2eb0*/  FFMA.FTZ R7, R4, UR14, R7 ;  /* 0x0000000e04077c23 */ /* 0x000fca0008010007 */
[C---:B------:R-:W-:Y:S02]  /*2ec0*/  FSEL R4, R7.reuse, RZ, !P0 ;  /* 0x000000ff07047208 */ /* 0x040fe40004000000 */
[----:B------:R-:W-:Y:S02]  /*2ed0*/  @!P0 FMNMX.FTZ R140, R7, R140, !PT ;  /* 0x0000008c078c8209 */ /* 0x000fe40007810000 */
[----:B------:R-:W-:Y:S01]  /*2ee0*/  ISETP.GE.U32.AND P0, PT, R37, R36, PT ;  /* 0x000000242500720c */ /* 0x000fe20003f06070 */
[----:B------:R0:W-:Y:S01]  /*2ef0*/  STS [R141], R4 ;  /* 0x000000048d007388 */ /* 0x0001e20000000800 */
[----:B------:R-:W-:Y:S01]  /*2f00*/  IADD3 R15, PT, PT, R15, 0x80, RZ ;  /* 0x000000800f0f7810 */ /* 0x000fe20007ffe0ff */
[----:B------:R-:W-:Y:S01]  /*2f10*/  VIADD R142, R142, 0x80 ;  /* 0x000000808e8e7836 */ /* 0x000fe20000000000 */
[----:B0-----:R-:W-:-:S09]  /*2f20*/  IADD3 R141, PT, PT, R141, 0x200, RZ ;  /* 0x000002008d8d7810 */ /* 0x001fd20007ffe0ff */
[----:B------:R-:W-:Y:S05]  /*2f30*/  @!P0 BRA `(.L_x_17508) ;  /* 0xffffffe400848947 */ /* 0x000fea000383ffff */
.L_x_17507:
[----:B------:R-:W-:Y:S05]  /*2f40*/  BSYNC.RECONVERGENT B0 ;  /* 0x0000000000007941 */ /* 0x000fea0003800200 */
.L_x_17506:
[----:B0-----:R-:W0:Y:S01]  /*2f50*/  SHFL.BFLY PT, R3, R140, 0x10, 0x1f ;  /* 0x0e001f008c037f89 */ /* 0x001e2200000e0000 */
[----:B------:R-:W-:Y:S01]  /*2f60*/  MOV R4, 0x400 ;  /* 0x0000040000047802 */ /* 0x000fe20000000f00 */
[----:B------:R-:W-:Y:S01]  /*2f70*/  IMAD R12, R29, -0x10, R36 ;  /* 0xfffffff01d0c7824 */ /* 0x000fe200078e0224 */
[----:B------:R-:W-:Y:S01]  /*2f80*/  MOV R11, 0xff7fffff ;  /* 0xff7fffff000b7802 */ /* 0x000fe20000000f00 */
[----:B------:R-:W-:Y:S02]  /*2f90*/  BSSY.RECONVERGENT B0, `(.L_x_17509) ;  /* 0x0000100000007945 */ /* 0x000fe40003800200 */
[----:B------:R-:W-:Y:S01]  /*2fa0*/  VIADD R10, R4, 0x100 ;  /* 0x00000100040a7836 */ /* 0x000fe20000000000 */
[----:B0-----:R-:W-:-:S05]  /*2fb0*/  FMNMX.FTZ R5, R3, R140, !PT ;  /* 0x0000008c03057209 */ /* 0x001fca0007810000 */
[----:B------:R-:W0:Y:S02]  /*2fc0*/  SHFL.BFLY PT, R2, R5, 0x8, 0x1f ;  /* 0x0d001f0005027f89 */ /* 0x000e2400000e0000 */
[----:B0-----:R-:W-:-:S05]  /*2fd0*/  FMNMX.FTZ R6, R5, R2, !PT ;  /* 0x0000000205067209 */ /* 0x001fca0007810000 */
[----:B------:R-:W0:Y:S02]  /*2fe0*/  SHFL.BFLY PT, R3, R6, 0x4, 0x1f ;  /* 0x0c801f0006037f89 */ /* 0x000e2400000e0000 */
[----:B0-----:R-:W-:Y:S02]  /*2ff0*/  FMNMX.FTZ R7, R6, R3, !PT ;  /* 0x0000000306077209 */ /* 0x001fe40007810000 */
[----:B------:R-:W0:Y:S03]  /*3000*/  S2R R3, SR_CgaCtaId ;  /* 0x0000000000037919 */ /* 0x000e260000008800 */
[----:B------:R-:W1:Y:S02]  /*3010*/  SHFL.BFLY PT, R2, R7, 0x2, 0x1f ;  /* 0x0c401f0007027f89 */ /* 0x000e6400000e0000 */
[----:B-1----:R-:W-:Y:S01]  /*3020*/  FMNMX.FTZ R9, R7, R2, !PT ;  /* 0x0000000207097209 */ /* 0x002fe20007810000 */
[----:B------:R-:W-:Y:S01]  /*3030*/  IMAD R7, R12, 0x20, R31 ;  /* 0x000000200c077824 */ /* 0x000fe200078e021f */
[----:B------:R-:W-:Y:S01]  /*3040*/  LOP3.LUT P0, R2, R30, 0x1f, RZ, 0xc0, !PT ;  /* 0x0000001f1e027812 */ /* 0x000fe2000780c0ff */
[----:B------:R-:W-:Y:S01]  /*3050*/  IMAD.MOV.U32 R12, RZ, RZ, RZ ;  /* 0x000000ffff0c7224 */ /* 0x000fe200078e00ff */
[----:B0-----:R-:W-:Y:S01]  /*3060*/  LEA R5, R3, R10, 0x18 ;  /* 0x0000000a03057211 */ /* 0x001fe200078ec0ff */
[----:B------:R-:W0:Y:S01]  /*3070*/  SHFL.BFLY PT, R8, R9, 0x1, 0x1f ;  /* 0x0c201f0009087f89 */ /* 0x000e2200000e0000 */
[----:B------:R-:W-:-:S03]  /*3080*/  ISETP.GT.U32.AND P1, PT, R2, 0x3, PT ;  /* 0x000000030200780c */ /* 0x000fc60003f24070 */
[--C-:B------:R-:W-:Y:S01]  /*3090*/  IMAD R6, R34, 0x4, R5.reuse ;  /* 0x0000000422067824 */ /* 0x100fe200078e0205 */
[----:B0-----:R-:W-:Y:S01]  /*30a0*/  FMNMX.FTZ R13, R9, R8, !PT ;  /* 0x00000008090d7209 */ /* 0x001fe20007810000 */
[----:B------:R-:W-:-:S04]  /*30b0*/  IMAD R8, R2, 0x4, R5 ;  /* 0x0000000402087824 */ /* 0x000fc800078e0205 */
[----:B------:R-:W-:Y:S01]  /*30c0*/  @!P0 STS [R6], R13 ;  /* 0x0000000d06008388 */ /* 0x000fe20000000800 */
[----:B------:R-:W-:Y:S06]  /*30d0*/  BAR.SYNC.DEFER_BLOCKING 0x0 ;  /* 0x0000000000007b1d */ /* 0x000fec0000010000 */
[----:B------:R-:W0:Y:S04]  /*30e0*/  @!P1 LDS R11, [R8] ;  /* 0x00000000080b9984 */ /* 0x000e280000000800 */
[----:B0-----:R-:W0:Y:S02]  /*30f0*/  SHFL.BFLY PT, R10, R11, 0x2, 0x1f ;  /* 0x0c401f000b0a7f89 */ /* 0x001e2400000e0000 */
[----:B0-----:R-:W-:-:S05]  /*3100*/  FMNMX.FTZ R9, R10, R11, !PT ;  /* 0x0000000b0a097209 */ /* 0x001fca0007810000 */
[----:B------:R-:W0:Y:S02]  /*3110*/  SHFL.BFLY PT, R10, R9, 0x1, 0x1f ;  /* 0x0c201f00090a7f89 */ /* 0x000e2400000e0000 */
[----:B0-----:R-:W-:Y:S02]  /*3120*/  FMNMX.FTZ R5, R9, R10, !PT ;  /* 0x0000000a09057209 */ /* 0x001fe40007810000 */
[----:B------:R-:W-:-:S04]  /*3130*/  VIMNMX R10, PT, PT, R28, R7, PT ;  /* 0x000000071c0a7248 */ /* 0x000fc80003fe0100 */
[----:B------:R-:W-:Y:S01]  /*3140*/  IADD3 R7, PT, PT, -R31, R10, RZ ;  /* 0x0000000a1f077210 */ /* 0x000fe20007ffe1ff */
[----:B------:R-:W0:Y:S03]  /*3150*/  SHFL.IDX PT, R5, R5, RZ, 0x1f ;  /* 0x00001fff05057589 */ /* 0x000e2600000e0000 */
[----:B------:R-:W-:-:S13]  /*3160*/  ISETP.GE.AND P2, PT, R30, R7, PT ;  /* 0x000000071e00720c */ /* 0x000fda0003f46270 */
[----:B------:R-:W-:Y:S05]  /*3170*/  @P2 BRA `(.L_x_17510) ;  /* 0x0000000c00842947 */ /* 0x000fea0003800000 */
[----:B------:R-:W-:Y:S01]  /*3180*/  LOP3.LUT R9, RZ, R30, RZ, 0x33, !PT ;  /* 0x0000001eff097212 */ /* 0x000fe200078e33ff */
[----:B------:R-:W-:Y:S01]  /*3190*/  BSSY.RECONVERGENT B1, `(.L_x_17511) ;  /* 0x000001c000017945 */ /* 0x000fe20003800200 */
[----:B------:R-:W-:Y:S02]  /*31a0*/  IMAD.MOV.U32 R12, RZ, RZ, RZ ;  /* 0x000000ffff0c7224 */ /* 0x000fe400078e00ff */
[----:B------:R-:W-:Y:S02]  /*31b0*/  IMAD.MOV.U32 R16, RZ, RZ, R30 ;  /* 0x000000ffff107224 */ /* 0x000fe400078e001e */
[----:B------:R-:W-:-:S05]  /*31c0*/  IMAD.IADD R14, R10, 0x1, R9 ;  /* 0x000000010a0e7824 */ /* 0x000fca00078e0209 */
[----:B------:R-:W-:Y:S02]  /*31d0*/  LOP3.LUT R9, R14, 0x180, RZ, 0xc0, !PT ;  /* 0x000001800e097812 */ /* 0x000fe400078ec0ff */
[----:B------:R-:W-:Y:S02]  /*31e0*/  IADD3 R11, PT, PT, -R31, R14, RZ ;  /* 0x0000000e1f0b7210 */ /* 0x000fe40007ffe1ff */
[----:B------:R-:W-:Y:S02]  /*31f0*/  ISETP.NE.AND P0, PT, R9, 0x180, PT ;  /* 0x000001800900780c */ /* 0x000fe40003f05270 */
[----:B------:R-:W-:-:S11]  /*3200*/  ISETP.GE.U32.AND P3, PT, R11, 0x180, PT ;  /* 0x000001800b00780c */ /* 0x000fd60003f66070 */
[----:B------:R-:W-:Y:S05]  /*3210*/  @!P0 BRA `(.L_x_17512) ;  /* 0x00000000004c8947 */ /* 0x000fea0003800000 */
[----:B------:R-:W-:Y:S01]  /*3220*/  LEA.HI R14, R14, 0x1, RZ, 0x19 ;  /* 0x000000010e0e7811 */ /* 0x000fe200078fc8ff */
[----:B------:R-:W-:Y:S01]  /*3230*/  IMAD.MOV.U32 R16, RZ, RZ, R30 ;  /* 0x000000ffff107224 */ /* 0x000fe200078e001e */
[----:B------:R-:W-:Y:S02]  /*3240*/  IADD3 R12, PT, PT, R4, 0x120, RZ ;  /* 0x00000120040c7810 */ /* 0x000fe40007ffe0ff */
[----:B------:R-:W-:Y:S02]  /*3250*/  LOP3.LUT R14, R14, 0x3, RZ, 0xc0, !PT ;  /* 0x000000030e0e7812 */ /* 0x000fe400078ec0ff */
[----:B------:R-:W-:Y:S01]  /*3260*/  LEA R9, R3, R12, 0x18 ;  /* 0x0000000c03097211 */ /* 0x000fe200078ec0ff */
[----:B------:R-:W-:Y:S02]  /*3270*/  IMAD.MOV.U32 R12, RZ, RZ, RZ ;  /* 0x000000ffff0c7224 */ /* 0x000fe400078e00ff */
[----:B------:R-:W-:Y:S01]  /*3280*/  IMAD.MOV R14, RZ, RZ, -R14 ;  /* 0x000000ffff0e7224 */ /* 0x000fe200078e0a0e */
[----:B------:R-:W-:-:S07]  /*3290*/  LEA R9, R30, R9, 0x2 ;  /* 0x000000091e097211 */ /* 0x000fce00078e10ff */
.L_x_17513:
        /* <DEDUP_REMOVED lines=11> */
.L_x_17512:
[----:B------:R-:W-:Y:S05]  /*3350*/  BSYNC.RECONVERGENT B1 ;  /* 0x0000000000017941 */ /* 0x000fea0003800200 */
.L_x_17511:
[----:B------:R-:W-:Y:S05]  /*3360*/  @!P3 BRA `(.L_x_17510) ;  /* 0x0000000c0008b947 */ /* 0x000fea0003800000 */
[----:B------:R-:W-:Y:S01]  /*3370*/  IMAD.IADD R9, R7, 0x1, -R16 ;  /* 0x0000000107097824 */ /* 0x000fe200078e0a10 */
[----:B------:R-:W-:Y:S01]  /*3380*/  IADD3 R14, PT, PT, R4, 0x120, RZ ;  /* 0x00000120040e7810 */ /* 0x000fe20007ffe0ff */
[----:B------:R-:W-:Y:S01]  /*3390*/  BSSY.RECONVERGENT B1, `(.L_x_17514) ;  /* 0x000006d000017945 */ /* 0x000fe20003800200 */
[----:B------:R-:W-:Y:S02]  /*33a0*/  PLOP3.LUT P0, PT, PT, PT, PT, 0x80, 0x8 ;  /* 0x000000000008781c */ /* 0x000fe40003f0f070 */
[----:B------:R-:W-:Y:S02]  /*33b0*/  ISETP.GT.AND P3, PT, R9, 0x600, PT ;  /* 0x000006000900780c */ /* 0x000fe40003f64270 */
[----:B------:R-:W-:-:S05]  /*33c0*/  LEA R9, R3, R14, 0x18 ;  /* 0x0000000e03097211 */ /* 0x000fca00078ec0ff */
[----:B------:R-:W-:-:S04]  /*33d0*/  IMAD R9, R16, 0x4, R9 ;  /* 0x0000000410097824 */ /* 0x000fc800078e0209 */
[----:B------:R-:W-:Y:S02]  /*33e0*/  VIADD R9, R9, 0x400 ;  /* 0x0000040009097836 */ /* 0x000fe40000000000 */
[----:B------:R-:W-:Y:S05]  /*33f0*/  @!P3 BRA `(.L_x_17515) ;  /* 0x000000040098b947 */ /* 0x000fea0003800000 */
[----:B------:R-:W-:Y:S02]  /*3400*/  PLOP3.LUT P0, PT, PT, PT, PT, 0x8, 0x80 ;  /* 0x000000000080781c */ /* 0x000fe40003f0e170 */
[----:B------:R-:W-:-:S11]  /*3410*/  IADD3 R11, PT, PT, R7, -0x600, RZ ;  /* 0xfffffa00070b7810 */ /* 0x000fd60007ffe0ff */
.L_x_17516:
[----:B------:R-:W0:Y:S01]  /*3420*/  LDS R14, [R9+-0x400] ;  /* 0xfffc0000090e7984 */ /* 0x000e220000000800 */
[----:B------:R-:W-:-:S03]  /*3430*/  VIADD R16, R16, 0x800 ;  /* 0x0000080010107836 */ /* 0x000fc60000000000 */
[----:B------:R-:W1:Y:S02]  /*3440*/  LDS R18, [R9+-0x200] ;  /* 0xfffe000009127984 */ /* 0x000e640000000800 */
[----:B------:R-:W-:Y:S02]  /*3450*/  ISETP.GE.AND P3, PT, R16, R11, PT ;  /* 0x0000000b1000720c */ /* 0x000fe40003f66270 */
[----:B------:R-:W2:Y:S04]  /*3460*/  LDS R20, [R9] ;  /* 0x0000000009147984 */ /* 0x000ea80000000800 */
[----:B------:R-:W3:Y:S04]  /*3470*/  LDS R22, [R9+0x200] ;  /* 0x0002000009167984 */ /* 0x000ee80000000800 */
[----:B------:R-:W4:Y:S04]  /*3480*/  LDS R24, [R9+0x400] ;  /* 0x0004000009187984 */ /* 0x000f280000000800 */
[----:B------:R-:W4:Y:S04]  /*3490*/  LDS R26, [R9+0x600] ;  /* 0x00060000091a7984 */ /* 0x000f280000000800 */
[----:B-----5:R-:W4:Y:S04]  /*34a0*/  LDS R32, [R9+0x800] ;  /* 0x0008000009207984 */ /* 0x020f280000000800 */
        /* <DEDUP_REMOVED lines=36> */
[C---:B------:R-:W-:Y:S02]  /*36f0*/  FADD.FTZ R44, -R5.reuse, R44 ;  /* 0x0000002c052c7221 */ /* 0x040fe40000010100 */
[----:B------:R-:W-:Y:S01]  /*3700*/  FMUL.FTZ R42, R42, 1.4426950216293334961 ;  /* 0x3fb8aa3b2a2a7820 */ /* 0x000fe20000410000 */
[----:B------:R-:W0:Y:S01]  /*3710*/  MUFU.EX2 R24, R24 ;  /* 0x0000001800187308 */ /* 0x000e220000000800 */
[----:B-1----:R-:W-:Y:S01]  /*3720*/  FADD.FTZ R12, R12, R20 ;  /* 0x000000140c0c7221 */ /* 0x002fe20000010000 */
[----:B------:R-:W-:Y:S01]  /*3730*/  FMUL.FTZ R44, R44, 1.4426950216293334961 ;  /* 0x3fb8aa3b2c2c7820 */ /* 0x000fe20000410000 */
[C---:B------:R-:W-:Y:S01]  /*3740*/  FADD.FTZ R46, -R5.reuse, R46 ;  /* 0x0000002e052e7221 */ /* 0x040fe20000010100 */
[----:B------:R-:W-:Y:S03]  /*3750*/  STS [R9], R20 ;  /* 0x0000001409007388 */ /* 0x000fe60000000800 */
[----:B------:R-:W-:Y:S01]  /*3760*/  FMUL.FTZ R46, R46, 1.4426950216293334961 ;  /* 0x3fb8aa3b2e2e7820 */ /* 0x000fe20000410000 */
[----:B------:R-:W1:Y:S01]  /*3770*/  MUFU.EX2 R26, R26 ;  /* 0x0000001a001a7308 */ /* 0x000e620000000800 */
[----:B--2---:R-:W-:Y:S01]  /*3780*/  FADD.FTZ R12, R12, R22 ;  /* 0x000000160c0c7221 */ /* 0x004fe20000010000 */
[C---:B------:R-:W-:Y:S01]  /*3790*/  FADD.FTZ R48, -R5.reuse, R48 ;  /* 0x0000003005307221 */ /* 0x040fe20000010100 */
[C---:B---3--:R-:W-:Y:S01]  /*37a0*/  FADD.FTZ R50, -R5.reuse, R50 ;  /* 0x0000003205327221 */ /* 0x048fe20000010100 */
        /* <DEDUP_REMOVED lines=43> */
.L_x_17515:
[----:B------:R-:W-:Y:S05]  /*3a60*/  BSYNC.RECONVERGENT B1 ;  /* 0x0000000000017941 */ /* 0x000fea0003800200 */
.L_x_17514:
        /* <DEDUP_REMOVED lines=11> */
[----:B------:R-:W4:Y:S04]  /*3b20*/  LDS R26, [R9+0x600] ;  /* 0x00060000091a7984 */ /* 0x000f280000000800 */
[----:B-----5:R-:W4:Y:S04]  /*3b30*/  LDS R32, [R9+0x800] ;  /* 0x0008000009207984 */ /* 0x020f280000000800 */
        /* <DEDUP_REMOVED lines=42> */
.L_x_17518:
[----:B------:R-:W-:Y:S05]  /*3de0*/  BSYNC.RECONVERGENT B1 ;  /* 0x0000000000017941 */ /* 0x000fea0003800200 */
.L_x_17517:
        /* <DEDUP_REMOVED lines=26> */
.L_x_17510:
[----:B------:R-:W-:Y:S05]  /*3f90*/  BSYNC.RECONVERGENT B0 ;  /* 0x0000000000007941 */ /* 0x000fea0003800200 */
.L_x_17509:
        /* <DEDUP_REMOVED lines=21> */
[----:B-1----:R-:W-:Y:S01]  /*40f0*/  LOP3.LUT R9, RZ, R30, RZ, 0x33, !PT ;  /* 0x0000001eff097212 */ /* 0x002fe200078e33ff */
[----:B------:R-:W-:Y:S03]  /*4100*/  BSSY.RECONVERGENT B1, `(.L_x_17521) ;  /* 0x000001a000017945 */ /* 0x000fe60003800200 */
[----:B------:R-:W-:-:S04]  /*4110*/  IADD3 R10, PT, PT, R10, R9, RZ ;  /* 0x000000090a0a7210 */ /* 0x000fc80007ffe0ff */
[C---:B------:R-:W-:Y:S01]  /*4120*/  LOP3.LUT R6, R10.reuse, 0x180, RZ, 0xc0, !PT ;  /* 0x000001800a067812 */ /* 0x040fe200078ec0ff */
[----:B------:R-:W-:-:S03]  /*4130*/  IMAD.IADD R8, R10, 0x1, -R31 ;  /* 0x000000010a087824 */ /* 0x000fc600078e0a1f */
[----:B------:R-:W-:Y:S01]  /*4140*/  ISETP.NE.AND P0, PT, R6, 0x180, PT ;  /* 0x000001800600780c */ /* 0x000fe20003f05270 */
[----:B------:R-:W-:Y:S01]  /*4150*/  IMAD.MOV.U32 R6, RZ, RZ, R30 ;  /* 0x000000ffff067224 */ /* 0x000fe200078e001e */
[----:B------:R-:W-:Y:S01]  /*4160*/  ISETP.GE.U32.AND P1, PT, R8, 0x180, PT ;  /* 0x000001800800780c */ /* 0x000fe20003f26070 */
[----:B--2---:R-:W-:-:S04]  /*4170*/  FADD.FTZ R8, R41, 9.9999999747524270788e-07 ;  /* 0x358637bd29087421 */ /* 0x004fc80000010000 */
[----:B------:R1:W2:Y:S06]  /*4180*/  MUFU.RCP R43, R8 ;  /* 0x00000008002b7308 */ /* 0x0002ac0000001000 */
[----:B------:R-:W-:Y:S05]  /*4190*/  @!P0 BRA `(.L_x_17522) ;  /* 0x0000000000408947 */ /* 0x000fea0003800000 */
[----:B------:R-:W-:Y:S02]  /*41a0*/  LEA.HI R10, R10, 0x1, RZ, 0x19 ;  /* 0x000000010a0a7811 */ /* 0x000fe400078fc8ff */
[----:B-1----:R-:W-:-:S03]  /*41b0*/  IADD3 R8, PT, PT, R4, 0x120, RZ ;  /* 0x0000012004087810 */ /* 0x002fc60007ffe0ff */
[C---:B------:R-:W-:Y:S01]  /*41c0*/  IMAD.SHL.U32 R6, R10.reuse, 0x80, RZ ;  /* 0x000000800a067824 */ /* 0x040fe200078e00ff */
[----:B------:R-:W-:Y:S02]  /*41d0*/  LOP3.LUT R10, R10, 0x3, RZ, 0xc0, !PT ;  /* 0x000000030a0a7812 */ /* 0x000fe400078ec0ff */
[----:B------:R-:W-:Y:S02]  /*41e0*/  LEA R11, R3, R8, 0x18 ;  /* 0x00000008030b7211 */ /* 0x000fe400078ec0ff */
[----:B------:R-:W-:Y:S01]  /*41f0*/  LOP3.LUT R9, R6, 0x180, RZ, 0xc0, !PT ;  /* 0x0000018006097812 */ /* 0x000fe200078ec0ff */
[----:B------:R-:W-:Y:S01]  /*4200*/  IMAD.MOV R10, RZ, RZ, -R10 ;  /* 0x000000ffff0a7224 */ /* 0x000fe200078e0a0a */
[----:B------:R-:W-:-:S03]  /*4210*/  LEA R8, R30, R11, 0x2 ;  /* 0x0000000b1e087211 */ /* 0x000fc600078e10ff */
[----:B------:R-:W-:-:S07]  /*4220*/  IMAD.IADD R6, R9, 0x1, R30 ;  /* 0x0000000109067824 */ /* 0x000fce00078e021e */
.L_x_17523:
[----:B------:R-:W2:Y:S01]  /*4230*/  LDS R9, [R8] ;  /* 0x0000000008097984 */ /* 0x000ea20000000800 */
[----:B------:R-:W-:-:S05]  /*4240*/  VIADD R10, R10, 0x1 ;  /* 0x000000010a0a7836 */ /* 0x000fca0000000000 */
[----:B------:R-:W-:Y:S01]  /*4250*/  ISETP.NE.AND P0, PT, R10, RZ, PT ;  /* 0x000000ff0a00720c */ /* 0x000fe20003f05270 */
[----:B--2---:R-:W-:-:S05]  /*4260*/  FMUL.FTZ R9, R9, R43 ;  /* 0x0000002b09097220 */ /* 0x004fca0000410000 */
[----:B------:R1:W-:Y:S02]  /*4270*/  STS [R8], R9 ;  /* 0x0000000908007388 */ /* 0x0003e40000000800 */
[----:B-1----:R-:W-:-:S05]  /*4280*/  IADD3 R8, PT, PT, R8, 0x200, RZ ;  /* 0x0000020008087810 */ /* 0x002fca0007ffe0ff */
[----:B------:R-:W-:Y:S05]  /*4290*/  @P0 BRA `(.L_x_17523) ;  /* 0xfffffffc00e40947 */ /* 0x000fea000383ffff */
.L_x_17522:
[----:B------:R-:W-:Y:S05]  /*42a0*/  BSYNC.RECONVERGENT B1 ;  /* 0x0000000000017941 */ /* 0x000fea0003800200 */
.L_x_17521:
[----:B------:R-:W-:Y:S05]  /*42b0*/  @!P1 BRA `(.L_x_17520) ;  /* 0x0000000400b89947 */ /* 0x000fea0003800000 */
[----:B------:R-:W-:Y:S01]  /*42c0*/  IMAD.IADD R9, R7, 0x1, -R6 ;  /* 0x0000000107097824 */ /* 0x000fe200078e0a06 */
[----:B------:R-:W-:Y:S01]  /*42d0*/  BSSY.RECONVERGENT B1, `(.L_x_17524) ;  /* 0x000003e000017945 */ /* 0x000fe20003800200 */
[----:B-1----:R-:W-:Y:S01]  /*42e0*/  VIADD R8, R4, 0x120 ;  /* 0x0000012004087836 */ /* 0x002fe20000000000 */
        /* <DEDUP_REMOVED lines=8> */
.L_x_17526:
[----:B------:R-:W2:Y:S01]  /*4370*/  LDS R9, [R8+-0x400] ;  /* 0xfffc000008097984 */ /* 0x000ea20000000800 */
[----:B------:R-:W-:-:S03]  /*4380*/  IADD3 R6, PT, PT, R6, 0x800, RZ ;  /* 0x0000080006067810 */ /* 0x000fc60007ffe0ff */
[----:B------:R-:W1:Y:S01]  /*4390*/  LDS R10, [R8+-0x200] ;  /* 0xfffe0000080a7984 */ /* 0x000e620000000800 */
[----:B------:R-:W-:-:S03]  /*43a0*/  ISETP.GE.AND P1, PT, R6, R45, PT ;  /* 0x0000002d0600720c */ /* 0x000fc60003f26270 */
        /* <DEDUP_REMOVED lines=10> */
[----:B-----5:R-:W2:Y:S01]  /*4450*/  LDS R32, [R8+0x1200] ;  /* 0x0012000008207984 */ /* 0x020ea20000000800 */
        /* <DEDUP_REMOVED lines=16> */
[-C--:B------:R-:W-:Y:S01]  /*4560*/  FMUL.FTZ R25, R24, R43.reuse ;  /* 0x0000002b18197220 */ /* 0x080fe20000410000 */
        /* <DEDUP_REMOVED lines=20> */
.L_x_17525:
[----:B------:R-:W-:Y:S05]  /*46b0*/  BSYNC.RECONVERGENT B1 ;  /* 0x0000000000017941 */ /* 0x000fea0003800200 */
.L_x_17524:
        /* <DEDUP_REMOVED lines=30> */
[----:B0-----:R-:W-:-:S07]  /*48a0*/  VIADD R8, R8, 0x1000 ;  /* 0x0000100008087836 */ /* 0x001fce0000000000 */
.L_x_17528:
[----:B------:R-:W-:Y:S05]  /*48b0*/  BSYNC.RECONVERGENT B1 ;  /* 0x0000000000017941 */ /* 0x000fea0003800200 */
.L_x_17527:
        /* <DEDUP_REMOVED lines=14> */
.L_x_17520:
[----:B------:R-:W-:Y:S05]  /*49a0*/  BSYNC.RECONVERGENT B0 ;  /* 0x0000000000007941 */ /* 0x000fea0003800200 */
.L_x_17519:
[----:B------:R-:W-:Y:S01]  /*49b0*/  BAR.SYNC.DEFER_BLOCKING 0x0 ;  /* 0x0000000000007b1d */ /* 0x000fe20000010000 */
[----:B------:R-:W-:Y:S01]  /*49c0*/  ISETP.NE.AND P0, PT, R30, RZ, PT ;  /* 0x000000ff1e00720c */ /* 0x000fe20003f05270 */
[----:B--2---:R-:W-:-:S04]  /*49d0*/  IMAD R43, R29, 0x10, R34 ;  /* 0x000000101d2b7824 */ /* 0x004fc800078e0222 */
[----:B------:R-:W2:Y:S01]  /*49e0*/  LDCU UR8, c[0x0][0x370] ;  /* 0x00006e00ff0877ac */ /* 0x000ea20008000800 */
[----:B------:R-:W-:Y:S01]  /*49f0*/  BSSY.RECONVERGENT B0, `(.L_x_17529) ;  /* 0x0000011000007945 */ /* 0x000fe20003800200 */
[----:B------:R-:W3:Y:S01]  /*4a00*/  LDCU UR11, c[0x0][0x3dc] ;  /* 0x00007b80ff0b77ac */ /* 0x000ee20008000800 */
[----:B------:R-:W4:Y:S05]  /*4a10*/  LDCU UR9, c[0x0][0x378] ;  /* 0x00006f00ff0977ac */ /* 0x000f2a0008000800 */
[----:B------:R-:W-:Y:S05]  /*4a20*/  @P0 BRA `(.L_x_17530) ;  /* 0x0000000000340947 */ /* 0x000fea0003800000 */
[----:B--2---:R-:W-:Y:S01]  /*4a30*/  IMAD R6, R0, UR8, R33 ;  /* 0x0000000800067c24 */ /* 0x004fe2000f8e0221 */
[----:B------:R-:W2:Y:S03]  /*4a40*/  LDCU.128 UR12, c[0x0][0x380] ;  /* 0x00007000ff0c77ac */ /* 0x000ea60008000c00 */
[----:B----4-:R-:W-:-:S05]  /*4a50*/  IMAD R6, R6, UR9, RZ ;  /* 0x0000000906067c24 */ /* 0x010fca000f8e02ff */
[----:B-1----:R-:W-:-:S04]  /*4a60*/  IADD3 R9, P0, PT, R6, R29, RZ ;  /* 0x0000001d06097210 */ /* 0x002fc80007f1e0ff */
        /* <DEDUP_REMOVED lines=8> */
[----:B------:R0:W-:Y:S02]  /*4af0*/  STG.E desc[UR6][R8.64], R41 ;  /* 0x0000002908007986 */ /* 0x0001e4000c101906 */
.L_x_17530:
[----:B--234-:R-:W-:Y:S05]  /*4b00*/  BSYNC.RECONVERGENT B0 ;  /* 0x0000000000007941 */ /* 0x01cfea0003800200 */
.L_x_17529:
[----:B------:R-:W-:Y:S01]  /*4b10*/  ISETP.GE.U32.AND P0, PT, R43, R36, PT ;  /* 0x000000242b00720c */ /* 0x000fe20003f06070 */
[----:B------:R-:W2:Y:S01]  /*4b20*/  LDCU.64 UR4, c[0x0][0x3a8] ;  /* 0x00007500ff0477ac */ /* 0x000ea20008000a00 */
[----:B------:R-:W-:Y:S01]  /*4b30*/  BSSY.RECONVERGENT B0, `(.L_x_17531) ;  /* 0x000042c000007945 */ /* 0x000fe20003800200 */
[----:B------:R-:W-:Y:S01]  /*4b40*/  HFMA2 R37, -RZ, RZ, 0, 0 ;  /* 0x00000000ff257431 */ /* 0x000fe200000001ff */
[----:B------:R-:W-:Y:S02]  /*4b50*/  CS2R R38, SRZ ;  /* 0x0000000000267805 */ /* 0x000fe4000001ff00 */
[----:B------:R-:W-:Y:S02]  /*4b60*/  CS2R R16, SRZ ;  /* 0x0000000000107805 */ /* 0x000fe4000001ff00 */
[----:B------:R-:W-:Y:S02]  /*4b70*/  CS2R R18, SRZ ;  /* 0x0000000000127805 */ /* 0x000fe4000001ff00 */
[----:B------:R-:W-:-:S02]  /*4b80*/  CS2R R20, SRZ ;  /* 0x0000000000147805 */ /* 0x000fc4000001ff00 */
[----:B------:R-:W-:Y:S02]  /*4b90*/  CS2R R22, SRZ ;  /* 0x0000000000167805 */ /* 0x000fe4000001ff00 */
[----:B------:R-:W-:Y:S02]  /*4ba0*/  CS2R R24, SRZ ;  /* 0x0000000000187805 */ /* 0x000fe4000001ff00 */
[----:B------:R-:W-:Y:S01]  /*4bb0*/  CS2R R26, SRZ ;  /* 0x00000000001a7805 */ /* 0x000fe2000001ff00 */
[----:B-----5:R-:W-:Y:S01]  /*4bc0*/  IMAD.MOV.U32 R32, RZ, RZ, RZ ;  /* 0x000000ffff207224 */ /* 0x020fe200078e00ff */
[----:B------:R-:W-:Y:S06]  /*4bd0*/  @P0 BRA `(.L_x_17532) ;  /* 0x0000004000840947 */ /* 0x000fec0003800000 */
[----:B------:R-:W3:Y:S01]  /*4be0*/  LDCU UR10, c[0x0][0x3c8] ;  /* 0x00007900ff0a77ac */ /* 0x000ee20008000800 */
[----:B01----:R-:W-:Y:S01]  /*4bf0*/  IMAD.WIDE.U32 R6, R43, 0x4, RZ ;  /* 0x000000042b067825 */ /* 0x003fe200078e00ff */
[----:B------:R-:W-:Y:S02]  /*4c00*/  IADD3 R10, PT, PT, R4, 0x120, RZ ;  /* 0x00000120040a7810 */ /* 0x000fe40007ffe0ff */
[----:B------:R-:W-:Y:S01]  /*4c10*/  CS2R R38, SRZ ;  /* 0x0000000000267805 */ /* 0x000fe2000001ff00 */
[----:B------:R-:W0:Y:S01]  /*4c20*/  LDCU.64 UR12, c[0x0][0x3b8] ;  /* 0x00007700ff0c77ac */ /* 0x000e220008000a00 */
[----:B------:R-:W-:Y:S01]  /*4c30*/  VIADD R9, R28, 0x1f ;  /* 0x0000001f1c097836 */ /* 0x000fe20000000000 */
[----:B------:R-:W-:Y:S01]  /*4c40*/  LEA R10, R3, R10, 0x18 ;  /* 0x0000000a030a7211 */ /* 0x000fe200078ec0ff */
[----:B------:R-:W-:Y:S01]  /*4c50*/  IMAD.SHL.U32 R8, R30, 0x8, RZ ;  /* 0x000000081e087824 */ /* 0x000fe200078e00ff */
[----:B------:R-:W-:Y:S01]  /*4c60*/  CS2R R16, SRZ ;  /* 0x0000000000107805 */ /* 0x000fe2000001ff00 */
[----:B------:R-:W-:Y:S01]  /*4c70*/  IMAD R31, R34, 0x20, R31 ;  /* 0x00000020221f7824 */ /* 0x000fe200078e021f */
[----:B------:R-:W-:-:S02]  /*4c80*/  SHF.R.U32.HI R42, RZ, 0x5, R9 ;  /* 0x00000005ff2a7819 */ /* 0x000fc40000011609 */
[----:B------:R-:W-:Y:S02]  /*4c90*/  CS2R R18, SRZ ;  /* 0x0000000000127805 */ /* 0x000fe4000001ff00 */
[----:B------:R-:W-:Y:S02]  /*4ca0*/  LOP3.LUT R4, R8, 0x18, RZ, 0xc0, !PT ;  /* 0x0000001808047812 */ /* 0x000fe400078ec0ff */
[----:B------:R-:W-:Y:S02]  /*4cb0*/  CS2R R20, SRZ ;  /* 0x0000000000147805 */ /* 0x000fe4000001ff00 */
[----:B------:R-:W-:Y:S01]  /*4cc0*/  CS2R R22, SRZ ;  /* 0x0000000000167805 */ /* 0x000fe2000001ff00 */
[----:B------:R-:W-:Y:S01]  /*4cd0*/  IMAD.IADD R42, R43, 0x1, -R42 ;  /* 0x000000012b2a7824 */ /* 0x000fe200078e0a2a */
[----:B------:R-:W-:Y:S01]  /*4ce0*/  IADD3 R3, PT, PT, R31, 0x3, R4 ;  /* 0x000000031f037810 */ /* 0x000fe20007ffe004 */
[----:B------:R-:W-:Y:S01]  /*4cf0*/  VIADD R43, R43, 0x1 ;  /* 0x000000012b2b7836 */ /* 0x000fe20000000000 */
[----:B------:R-:W-:Y:S01]  /*4d00*/  CS2R R24, SRZ ;  /* 0x0000000000187805 */ /* 0x000fe2000001ff00 */
[----:B---3--:R-:W-:Y:S01]  /*4d10*/  IMAD R5, R0, UR10, RZ ;  /* 0x0000000a00057c24 */ /* 0x008fe2000f8e02ff */
[----:B------:R-:W1:Y:S01]  /*4d20*/  LDCU UR10, c[0x0][0x3e0] ;  /* 0x00007c00ff0a77ac */ /* 0x000e620008000800 */
[----:B------:R-:W-:-:S02]  /*4d30*/  CS2R R26, SRZ ;  /* 0x00000000001a7805 */ /* 0x000fc4000001ff00 */
[----:B------:R-:W-:Y:S01]  /*4d40*/  MOV R32, RZ ;  /* 0x000000ff00207202 */ /* 0x000fe20000000f00 */
[----:B------:R-:W-:-:S04]  /*4d50*/  IMAD.WIDE R6, R5, 0x4, R6 ;  /* 0x0000000405067825 */ /* 0x000fc800078e0206 */
[----:B------:R-:W-:Y:S01]  /*4d60*/  IMAD.SHL.U32 R5, R30, 0x20, RZ ;  /* 0x000000201e057824 */ /* 0x000fe200078e00ff */
[----:B0-----:R-:W-:Y:S01]  /*4d70*/  IADD3 R40, P0, PT, R6, UR12, RZ ;  /* 0x0000000c06287c10 */ /* 0x001fe2000ff1e0ff */
[----:B------:R-:W-:-:S03]  /*4d80*/  IMAD.MOV.U32 R37, RZ, RZ, RZ ;  /* 0x000000ffff257224 */ /* 0x000fc600078e00ff */
[----:B------:R-:W-:Y:S02]  /*4d90*/  LOP3.LUT R5, R5, 0x60, RZ, 0xe2, !PT ;  /* 0x0000006005057812 */ /* 0x000fe400078ee2ff */
[----:B------:R-:W-:Y:S02]  /*4da0*/  IADD3.X R41, PT, PT, R7, UR13, RZ, P0, !PT ;  /* 0x0000000d07297c10 */ /* 0x000fe400087fe4ff */
[----:B------:R-:W-:Y:S01]  /*4db0*/  LEA R5, R34, R5, 0x7 ;  /* 0x0000000522057211 */ /* 0x000fe200078e38ff */
[----:B-1----:R-:W-:Y:S01]  /*4dc0*/  IMAD R12, R35, UR10, RZ ;  /* 0x0000000a230c7c24 */ /* 0x002fe2000f8e02ff */
[----:B------:R-:W-:Y:S02]  /*4dd0*/  LOP3.LUT R35, R8, 0xf8, RZ, 0xc0, !PT ;  /* 0x000000f808237812 */ /* 0x000fe400078ec0ff */
[----:B------:R-:W-:Y:S02]  /*4de0*/  IADD3 R31, PT, PT, R5, 0x10, R10 ;  /* 0x00000010051f7810 */ /* 0x000fe40007ffe00a */
[----:B------:R-:W-:-:S07]  /*4df0*/  SHF.R.S32.HI R13, RZ, 0x1f, R12 ;  /* 0x0000001fff0d7819 */ /* 0x000fce000001140c */
.L_x_17565:
[----:B------:R-:W3:Y:S04]  /*4e00*/  LDG.E.CONSTANT R5, desc[UR6][R40.64] ;  /* 0x0000000628057981 */ /* 0x000ee8000c1e9900 */
[----:B------:R-:W0:Y:S02]  /*4e10*/  LDS.128 R8, [R31] ;  /* 0x000000001f087984 */ /* 0x000e240000000c00 */
[----:B0-----:R-:W-:Y:S02]  /*4e20*/  F2FP.BF16.F32.PACK_AB R84, R9, R8 ;  /* 0x000000080954723e */ /* 0x001fe400000010ff */
[----:B------:R-:W-:Y:S01]  /*4e30*/  F2FP.BF16.F32.PACK_AB R86, R11, R10 ;  /* 0x0000000a0b56723e */ /* 0x000fe200000010ff */
[----:B---3--:R-:W-:-:S03]  /*4e40*/  IMAD.WIDE R4, R5, UR11, R12 ;  /* 0x0000000b05047c25 */ /* 0x008fc6000f8e020c */
[----:B------:R-:W-:-:S05]  /*4e50*/  IADD3 R4, P0, PT, R35, R4, RZ ;  /* 0x0000000423047210 */ /* 0x000fca0007f1e0ff */
[----:B------:R-:W-:Y:S01]  /*4e60*/  IMAD.X R5, RZ, RZ, R5, P0 ;  /* 0x000000ffff057224 */ /* 0x000fe200000e0605 */
[----:B--2---:R-:W-:-:S04]  /*4e70*/  LEA R14, P0, R4, UR4, 0x1 ;  /* 0x00000004040e7c11 */ /* 0x004fc8000f8008ff */
        /* <DEDUP_REMOVED lines=42> */
[----:B------:R-:W-:-:S02]  /*5120*/  F2FP.BF16.F32.PACK_AB R7, R7, R6 ;  /* 0x000000060707723e */ /* 0x000fc400000010ff */
[----:B------:R-:W-:Y:S01]  /*5130*/  IADD3 R5, PT, PT, R3, -0x3, RZ ;  /* 0xfffffffd03057810 */ /* 0x000fe20007ffe0ff */
[----:B------:R1:W5:Y:S04]  /*5140*/  LDG.E.CONSTANT R8, desc[UR6][R14.64+0x4] ;  /* 0x000004060e087981 */ /* 0x000368000c1e9900 */
[----:B------:R1:W5:Y:S04]  /*5150*/  LDG.E.CONSTANT R11, desc[UR6][R14.64+0x8] ;  /* 0x000008060e0b7981 */ /* 0x000368000c1e9900 */
        /* <DEDUP_REMOVED lines=32> */
.L_x_17534:
[----:B------:R-:W-:Y:S05]  /*5360*/  BSYNC.RECONVERGENT B1 ;  /* 0x0000000000017941 */ /* 0x000fea0003800200 */
.L_x_17533:
[----:B-----5:R-:W-:Y:S02]  /*5370*/  HMUL2.BF16_V2 R80, R4, R9 ;  /* 0x0000000904507232 */ /* 0x020fe40000200000 */
[----:B------:R-:W-:Y:S02]  /*5380*/  HFMA2.BF16_V2 R81, R7, R8, -RZ ;  /* 0x0000000807517231 */ /* 0x000fe400003000ff */
[----:B------:R-:W-:Y:S02]  /*5390*/  IMAD.MOV.U32 R9, RZ, RZ, R86 ;  /* 0x000000ffff097224 */ /* 0x000fe400078e0056 */
[----:B------:R-:W-:Y:S01]  /*53a0*/  IMAD.MOV.U32 R6, RZ, RZ, R84 ;  /* 0x000000ffff067224 */ /* 0x000fe200078e0054 */
[C---:B------:R-:W-:Y:S02]  /*53b0*/  PRMT R8, R80.reuse, 0x7610, R8 ;  /* 0x0000761050087816 */ /* 0x040fe40000000008 */
[----:B------:R-:W-:Y:S02]  /*53c0*/  HFMA2.BF16_V2 R83, R9, R10, -RZ ;  /* 0x0000000a09537231 */ /* 0x000fe400003000ff */
[----:B------:R-:W-:Y:S01]  /*53d0*/  HMUL2.BF16_V2 R82, R6, R11 ;  /* 0x0000000b06527232 */ /* 0x000fe20000200000 */
[----:B------:R-:W-:-:S02]  /*53e0*/  PRMT R11, R80, 0x7632, R11 ;  /* 0x00007632500b7816 */ /* 0x000fc4000000000b */
[C---:B------:R-:W-:Y:S02]  /*53f0*/  PRMT R10, R81.reuse, 0x7610, R10 ;  /* 0x00007610510a7816 */ /* 0x040fe4000000000a */
[----:B------:R-:W-:Y:S01]  /*5400*/  PRMT R80, R81, 0x7632, R80 ;  /* 0x0000763251507816 */ /* 0x000fe20000000050 */
[----:B------:R-:W-:Y:S01]  /*5410*/  IMAD.U32 R11, R11, 0x10000, RZ ;  /* 0x000100000b0b7824 */ /* 0x000fe200078e00ff */
[----:B------:R-:W-:Y:S01]  /*5420*/  PRMT R81, R82, 0x7610, R81 ;  /* 0x0000761052517816 */ /* 0x000fe20000000051 */
[----:B------:R-:W-:Y:S01]  /*5430*/  IMAD.U32 R10, R10, 0x10000, RZ ;  /* 0x000100000a0a7824 */ /* 0x000fe200078e00ff */
[----:B------:R-:W-:Y:S02]  /*5440*/  PRMT R82, R82, 0x7632, R82 ;  /* 0x0000763252527816 */ /* 0x000fe40000000052 */
[----:B------:R-:W-:Y:S01]  /*5450*/  SHF.L.U32 R84, R8, 0x10, RZ ;  /* 0x0000001008547819 */ /* 0x000fe200000006ff */
[----:B------:R-:W-:Y:S01]  /*5460*/  IMAD.U32 R81, R81, 0x10000, RZ ;  /* 0x0001000051517824 */ /* 0x000fe200078e00ff */
[----:B------:R-:W-:Y:S01]  /*5470*/  SHF.L.U32 R85, R80, 0x10, RZ ;  /* 0x0000001050557819 */ /* 0x000fe200000006ff */
[----:B------:R-:W-:Y:S01]  /*5480*/  IMAD.U32 R82, R82, 0x10000, RZ ;  /* 0x0001000052527824 */ /* 0x000fe200078e00ff */
[C---:B------:R-:W-:Y:S01]  /*5490*/  PRMT R8, R83.reuse, 0x7632, R8 ;  /* 0x0000763253087816 */ /* 0x040fe20000000008 */
[----:B------:R-:W-:Y:S01]  /*54a0*/  FADD.FTZ R11, R84, R11 ;  /* 0x0000000b540b7221 */ /* 0x000fe20000010000 */
[----:B------:R-:W-:Y:S01]  /*54b0*/  SHF.L.U32 R83, R83, 0x10, RZ ;  /* 0x0000001053537819 */ /* 0x000fe200000006ff */
[----:B------:R-:W-:Y:S01]  /*54c0*/  FADD.FTZ R10, R10, R85 ;  /* 0x000000550a0a7221 */ /* 0x000fe20000010000 */
[----:B------:R-:W-:Y:S01]  /*54d0*/  FADD.FTZ R81, R81, R82 ;  /* 0x0000005251517221 */ /* 0x000fe20000010000 */
[----:B------:R-:W-:Y:S01]  /*54e0*/  IMAD.U32 R8, R8, 0x10000, RZ ;  /* 0x0001000008087824 */ /* 0x000fe200078e00ff */
[----:B------:R0:W5:Y:S01]  /*54f0*/  LDG.E.CONSTANT R80, desc[UR6][R14.64+0x20c] ;  /* 0x00020c060e507981 */ /* 0x000162000c1e9900 */
[----:B------:R-:W-:-:S02]  /*5500*/  FADD.FTZ R10, R11, R10 ;  /* 0x0000000a0b0a7221 */ /* 0x000fc40000010000 */
[----:B------:R-:W-:Y:S01]  /*5510*/  FADD.FTZ R83, R83, R8 ;  /* 0x0000000853537221 */ /* 0x000fe20000010000 */
[----:B------:R0:W5:Y:S01]  /*5520*/  LDG.E.CONSTANT R11, desc[UR6][R14.64+0x200] ;  /* 0x000200060e0b7981 */ /* 0x000162000c1e9900 */
[----:B------:R-:W-:-:S03]  /*5530*/  FADD.FTZ R10, R10, R81 ;  /* 0x000000510a0a7221 */ /* 0x000fc60000010000 */
[----:B------:R0:W5:Y:S04]  /*5540*/  LDG.E.CONSTANT R8, desc[UR6][R14.64+0x204] ;  /* 0x000204060e087981 */ /* 0x000168000c1e9900 */
        /* <DEDUP_REMOVED lines=33> */
.L_x_17536:
[----:B------:R-:W-:Y:S05]  /*5760*/  BSYNC.RECONVERGENT B1 ;  /* 0x0000000000017941 */ /* 0x000fea0003800200 */
.L_x_17535:
        /* <DEDUP_REMOVED lines=21> */
[-C--:B------:R-:W-:Y:S02]  /*58c0*/  ISETP.GE.AND P5, PT, R91, R28.reuse, PT ;  /* 0x0000001c5b00720c */ /* 0x080fe40003fa6270 */
[----:B-----5:R-:W-:Y:S02]  /*58d0*/  PRMT R89, R86, 0x7632, R89 ;  /* 0x0000763256597816 */ /* 0x020fe40000000059 */
[----:B------:R-:W-:Y:S01]  /*58e0*/  ISETP.GE.AND P4, PT, R93, R28, PT ;  /* 0x0000001c5d00720c */ /* 0x000fe20003f86270 */
[C---:B------:R-:W-:Y:S01]  /*58f0*/  VIADD R93, R3.reuse, 0xfffffffe ;  /* 0xfffffffe035d7836 */ /* 0x040fe20000000000 */
[----:B------:R-:W-:-:S02]  /*5900*/  IADD3 R91, PT, PT, R3, 0x4, RZ ;  /* 0x00000004035b7810 */ /* 0x000fc40007ffe0ff */
[----:B------:R-:W-:Y:S02]  /*5910*/  SEL R92, R89, RZ, !P6 ;  /* 0x000000ff595c7207 */ /* 0x000fe40007000000 */
[-C--:B------:R-:W-:Y:S02]  /*5920*/  ISETP.GE.AND P2, PT, R91, R28.reuse, PT ;  /* 0x0000001c5b00720c */ /* 0x080fe40003f46270 */
[----:B------:R-:W-:Y:S02]  /*5930*/  PRMT R89, R87, 0x7632, R89 ;  /* 0x0000763257597816 */ /* 0x000fe40000000059 */
[----:B------:R-:W-:Y:S02]  /*5940*/  SEL R91, R86, RZ, !P1 ;  /* 0x000000ff565b7207 */ /* 0x000fe40004800000 */
[----:B------:R-:W-:Y:S02]  /*5950*/  PRMT R90, R88, 0x7632, R90 ;  /* 0x00007632585a7816 */ /* 0x000fe4000000005a */
[----:B------:R-:W-:-:S02]  /*5960*/  ISETP.GE.AND P3, PT, R95, R28, PT ;  /* 0x0000001c5f00720c */ /* 0x000fc40003f66270 */
[-C--:B------:R-:W-:Y:S02]  /*5970*/  ISETP.GE.AND P1, PT, R93, R28.reuse, PT ;  /* 0x0000001c5d00720c */ /* 0x080fe40003f26270 */
[----:B------:R-:W-:Y:S02]  /*5980*/  ISETP.GE.AND P6, PT, R5, R28, PT ;  /* 0x0000001c0500720c */ /* 0x000fe40003fc6270 */
[----:B------:R-:W-:Y:S02]  /*5990*/  PRMT R86, R85, 0x7632, R86 ;  /* 0x0000763255567816 */ /* 0x000fe40000000056 */
[----:B------:R-:W-:Y:S02]  /*59a0*/  SEL R94, R89, RZ, !P4 ;  /* 0x000000ff595e7207 */ /* 0x000fe40006000000 */
[----:B------:R-:W-:Y:S02]  /*59b0*/  SEL R89, R90, RZ, !P2 ;  /* 0x000000ff5a597207 */ /* 0x000fe40005000000 */
[----:B------:R-:W-:-:S02]  /*59c0*/  SEL R85, R85, RZ, !P6 ;  /* 0x000000ff55557207 */ /* 0x000fc40007000000 */
[----:B------:R-:W-:Y:S02]  /*59d0*/  SEL R87, R87, RZ, !P5 ;  /* 0x000000ff57577207 */ /* 0x000fe40006800000 */
[----:B------:R-:W-:Y:S02]  /*59e0*/  SEL R88, R88, RZ, !P3 ;  /* 0x000000ff58587207 */ /* 0x000fe40005800000 */
[----:B------:R-:W-:Y:S02]  /*59f0*/  SEL R90, R86, RZ, !P1 ;  /* 0x000000ff565a7207 */ /* 0x000fe40004800000 */
[----:B------:R-:W-:Y:S02]  /*5a00*/  PRMT R86, R91, 0x5410, R92 ;  /* 0x000054105b567816 */ /* 0x000fe4000000005c */
[----:B------:R-:W-:Y:S02]  /*5a10*/  PRMT R87, R87, 0x5410, R94 ;  /* 0x0000541057577816 */ /* 0x000fe4000000005e */
[----:B------:R-:W-:-:S02]  /*5a20*/  PRMT R88, R88, 0x5410, R89 ;  /* 0x0000541058587816 */ /* 0x000fc40000000059 */
[----:B------:R-:W-:-:S07]  /*5a30*/  PRMT R85, R85, 0x5410, R90 ;  /* 0x0000541055557816 */ /* 0x000fce000000005a */
.L_x_17538:
[----:B------:R-:W-:Y:S05]  /*5a40*/  BSYNC.RECONVERGENT B1 ;  /* 0x0000000000017941 */ /* 0x000fea0003800200 */
.L_x_17537:
        /* <DEDUP_REMOVED lines=28> */
[----:B------:R-:W-:Y:S02]  /*5c10*/  PRMT R82, R80, 0x7632, R82 ;  /* 0x0000763250527816 */ /* 0x000fe40000000052 */
[C---:B------:R-:W-:Y:S01]  /*5c20*/  PRMT R11, R8.reuse, 0x7632, R11 ;  /* 0x00007632080b7816 */ /* 0x040fe2000000000b */
[----:B------:R-:W-:Y:S01]  /*5c30*/  IMAD.U32 R8, R8, 0x10000, RZ ;  /* 0x0001000008087824 */ /* 0x000fe200078e00ff */
[----:B------:R-:W-:Y:S01]  /*5c40*/  SHF.L.U32 R80, R80, 0x10, RZ ;  /* 0x0000001050507819 */ /* 0x000fe200000006ff */
[----:B------:R-:W-:Y:S01]  /*5c50*/  IMAD.U32 R89, R82, 0x10000, RZ ;  /* 0x0001000052597824 */ /* 0x000fe200078e00ff */
[----:B------:R-:W-:Y:S01]  /*5c60*/  SHF.L.U32 R11, R11, 0x10, RZ ;  /* 0x000000100b0b7819 */ /* 0x000fe200000006ff */
[----:B------:R-:W-:Y:S01]  /*5c70*/  FADD.FTZ R86, R86, R87 ;  /* 0x0000005756567221 */ /* 0x000fe20000010000 */
[C---:B------:R-:W-:Y:S01]  /*5c80*/  PRMT R85, R83.reuse, 0x7632, R85 ;  /* 0x0000763253557816 */ /* 0x040fe20000000055 */
[----:B------:R-:W-:-:S02]  /*5c90*/  IMAD.U32 R83, R83, 0x10000, RZ ;  /* 0x0001000053537824 */ /* 0x000fc400078e00ff */
[----:B------:R-:W-:Y:S01]  /*5ca0*/  FADD.FTZ R89, R80, R89 ;  /* 0x0000005950597221 */ /* 0x000fe20000010000 */
[----:B------:R-:W-:Y:S01]  /*5cb0*/  FADD.FTZ R8, R8, R11 ;  /* 0x0000000b08087221 */ /* 0x000fe20000010000 */
        /* <DEDUP_REMOVED lines=40> */
.L_x_17540:
[----:B------:R-:W-:Y:S05]  /*5f40*/  BSYNC.RECONVERGENT B1 ;  /* 0x0000000000017941 */ /* 0x000fea0003800200 */
.L_x_17539:
        /* <DEDUP_REMOVED lines=45> */
.L_x_17542:
[----:B------:R-:W-:Y:S05]  /*6220*/  BSYNC.RECONVERGENT B1 ;  /* 0x0000000000017941 */ /* 0x000fea0003800200 */
.L_x_17541:
        /* <DEDUP_REMOVED lines=76> */
.L_x_17544:
[----:B------:R-:W-:Y:S05]  /*66f0*/  BSYNC.RECONVERGENT B1 ;  /* 0x0000000000017941 */ /* 0x000fea0003800200 */
.L_x_17543:
        /* <DEDUP_REMOVED lines=46> */
.L_x_17546:
[----:B------:R-:W-:Y:S05]  /*69e0*/  BSYNC.RECONVERGENT B1 ;  /* 0x0000000000017941 */ /* 0x000fea0003800200 */
.L_x_17545:
[----:B------:R-:W-:Y:S02]  /*69f0*/  HFMA2.BF16_V2 R87, R4, R87, -RZ ;  /* 0x0000005704577231 */ /* 0x000fe400003000ff */
[----:B-1234-:R-:W-:Y:S01]  /*6a00*/  IMAD.U32 R15, R10, 0x10000, RZ ;  /* 0x000100000a0f7824 */ /* 0x01efe200078e00ff */
[----:B------:R-:W-:Y:S01]  /*6a10*/  SHF.L.U32 R11, R11, 0x10, RZ ;  /* 0x000000100b0b7819 */ /* 0x000fe200000006ff */
[----:B------:R-:W-:Y:S01]  /*6a20*/  IMAD.U32 R82, R82, 0x10000, RZ ;  /* 0x0001000052527824 */ /* 0x000fe200078e00ff */
[----:B------:R-:W-:Y:S01]  /*6a30*/  SHF.L.U32 R10, R85, 0x10, RZ ;  /* 0x00000010550a7819 */ /* 0x000fe200000006ff */
[----:B------:R-:W-:Y:S02]  /*6a40*/  IMAD.U32 R83, R83, 0x10000, RZ ;  /* 0x0001000053537824 */ /* 0x000fe400078e00ff */
[----:B-----5:R-:W-:Y:S02]  /*6a50*/  HMUL2.BF16_V2 R86, R7, R86 ;  /* 0x0000005607567232 */ /* 0x020fe40000200000 */
[----:B------:R-:W-:-:S02]  /*6a60*/  IMAD.U32 R8, R8, 0x10000, RZ ;  /* 0x0001000008087824 */ /* 0x000fc400078e00ff */
[----:B------:R-:W-:Y:S01]  /*6a70*/  FADD.FTZ R11, R11, R82 ;  /* 0x000000520b0b7221 */ /* 0x000fe20000010000 */
[--C-:B------:R-:W-:Y:S01]  /*6a80*/  FADD.FTZ R14, R83, R10.reuse ;  /* 0x0000000a530e7221 */ /* 0x100fe20000010000 */
[C---:B------:R-:W-:Y:S01]  /*6a90*/  PRMT R10, R87.reuse, 0x7610, R10 ;  /* 0x00007610570a7816 */ /* 0x040fe2000000000a */
[----:B------:R-:W-:Y:S01]  /*6aa0*/  FADD.FTZ R8, R8, R15 ;  /* 0x0000000f08087221 */ /* 0x000fe20000010000 */
[C---:B------:R-:W-:Y:S01]  /*6ab0*/  PRMT R82, R86.reuse, 0x7610, R82 ;  /* 0x0000761056527816 */ /* 0x040fe20000000052 */
[----:B------:R-:W-:Y:S01]  /*6ac0*/  BSSY.RECONVERGENT B1, `(.L_x_17547) ;  /* 0x000003f000017945 */ /* 0x000fe20003800200 */
[----:B------:R-:W-:Y:S01]  /*6ad0*/  PRMT R83, R86, 0x7632, R83 ;  /* 0x0000763256537816 */ /* 0x000fe20000000053 */
[----:B------:R-:W-:Y:S01]  /*6ae0*/  IMAD.U32 R10, R10, 0x10000, RZ ;  /* 0x000100000a0a7824 */ /* 0x000fe200078e00ff */
[----:B------:R-:W-:Y:S01]  /*6af0*/  PRMT R15, R87, 0x7632, R15 ;  /* 0x00007632570f7816 */ /* 0x000fe2000000000f */
[----:B------:R-:W-:Y:S01]  /*6b00*/  FADD.FTZ R11, R8, R11 ;  /* 0x0000000b080b7221 */ /* 0x000fe20000010000 */
[----:B------:R-:W-:Y:S01]  /*6b10*/  SHF.L.U32 R82, R82, 0x10, RZ ;  /* 0x0000001052527819 */ /* 0x000fe200000006ff */
[----:B------:R-:W-:-:S02]  /*6b20*/  IMAD.U32 R83, R83, 0x10000, RZ ;  /* 0x0001000053537824 */ /* 0x000fc400078e00ff */
[C---:B------:R-:W-:Y:S02]  /*6b30*/  HFMA2.BF16_V2 R8, R9.reuse, R80, -RZ ;  /* 0x0000005009087231 */ /* 0x040fe400003000ff */
[----:B------:R-:W-:Y:S02]  /*6b40*/  IMAD.U32 R15, R15, 0x10000, RZ ;  /* 0x000100000f0f7824 */ /* 0x000fe400078e00ff */
[----:B------:R-:W-:Y:S01]  /*6b50*/  FADD.FTZ R11, R11, R14 ;  /* 0x0000000e0b0b7221 */ /* 0x000fe20000010000 */
[----:B------:R-:W-:Y:S01]  /*6b60*/  FADD.FTZ R86, R82, R83 ;  /* 0x0000005352567221 */ /* 0x000fe20000010000 */
[----:B------:R-:W-:Y:S02]  /*6b70*/  HFMA2.BF16_V2 R82, R9, R88, -RZ ;  /* 0x0000005809527231 */ /* 0x000fe400003000ff */
[----:B------:R-:W-:Y:S01]  /*6b80*/  FADD.FTZ R85, R10, R15 ;  /* 0x0000000f0a557221 */ /* 0x000fe20000010000 */
[----:B------:R-:W-:Y:S02]  /*6b90*/  HMUL2.BF16_V2 R15, R6, R89 ;  /* 0x00000059060f7232 */ /* 0x000fe40000200000 */
[----:B------:R-:W-:Y:S01]  /*6ba0*/  FADD.FTZ R18, R81, R18 ;  /* 0x0000001251127221 */ /* 0x000fe20000010000 */
[----:B------:R-:W-:Y:S01]  /*6bb0*/  FADD.FTZ R19, R84, R19 ;  /* 0x0000001354137221 */ /* 0x000fe20000010000 */
[----:B------:R-:W-:Y:S01]  /*6bc0*/  FADD.FTZ R85, R85, R86 ;  /* 0x0000005655557221 */ /* 0x000fe20000010000 */
[C---:B------:R-:W-:Y:S01]  /*6bd0*/  PRMT R10, R8.reuse, 0x7632, R10 ;  /* 0x00007632080a7816 */ /* 0x040fe2000000000a */
[C---:B------:R-:W-:Y:S01]  /*6be0*/  IMAD.U32 R87, R15.reuse, 0x10000, RZ ;  /* 0x000100000f577824 */ /* 0x040fe200078e00ff */
[----:B------:R-:W-:Y:S01]  /*6bf0*/  PRMT R80, R15, 0x7632, R80 ;  /* 0x000076320f507816 */ /* 0x000fe20000000050 */
[----:B------:R-:W-:Y:S01]  /*6c00*/  IMAD.U32 R8, R8, 0x10000, RZ ;  /* 0x0001000008087824 */ /* 0x000fe200078e00ff */
[----:B------:R-:W-:Y:S01]  /*6c10*/  PRMT R83, R82, 0x7632, R83 ;  /* 0x0000763252537816 */ /* 0x000fe20000000053 */
[----:B------:R-:W-:Y:S01]  /*6c20*/  IMAD.U32 R15, R10, 0x10000, RZ ;  /* 0x000100000a0f7824 */ /* 0x000fe200078e00ff */
[----:B------:R-:W-:-:S02]  /*6c30*/  SHF.L.U32 R80, R80, 0x10, RZ ;  /* 0x0000001050507819 */ /* 0x000fc400000006ff */
[----:B------:R-:W-:Y:S01]  /*6c40*/  SHF.L.U32 R82, R82, 0x10, RZ ;  /* 0x0000001052527819 */ /* 0x000fe200000006ff */
[----:B------:R-:W-:Y:S02]  /*6c50*/  IMAD.U32 R83, R83, 0x10000, RZ ;  /* 0x0001000053537824 */ /* 0x000fe400078e00ff */
[----:B------:R-:W-:Y:S01]  /*6c60*/  FADD.FTZ R8, R8, R15 ;  /* 0x0000000f08087221 */ /* 0x000fe20000010000 */
[----:B------:R-:W-:Y:S01]  /*6c70*/  FADD.FTZ R80, R87, R80 ;  /* 0x0000005057507221 */ /* 0x000fe20000010000 */
[----:B------:R-:W-:Y:S02]  /*6c80*/  FADD.FTZ R83, R82, R83 ;  /* 0x0000005352537221 */ /* 0x000fe40000010000 */
[----:B------:R-:W-:Y:S01]  /*6c90*/  FADD.FTZ R11, R11, R8 ;  /* 0x000000080b0b7221 */ /* 0x000fe20000010000 */
[----:B------:R-:W-:-:S04]  /*6ca0*/  FADD.FTZ R80, R85, R80 ;  /* 0x0000005055507221 */ /* 0x000fc80000010000 */
        /* <DEDUP_REMOVED lines=32> */
.L_x_17548:
[----:B------:R-:W-:Y:S05]  /*6eb0*/  BSYNC.RECONVERGENT B1 ;  /* 0x0000000000017941 */ /* 0x000fea0003800200 */
.L_x_17547:
        /* <DEDUP_REMOVED lines=40> */
.L_x_17550:
[----:B------:R-:W-:Y:S05]  /*7140*/  BSYNC.RECONVERGENT B1 ;  /* 0x0000000000017941 */ /* 0x000fea0003800200 */
.L_x_17549:
        /* <DEDUP_REMOVED lines=8> */
[----:B------:R-:W-:-:S02]  /*71d0*/  IMAD.U32 R8, R8, 0x10000, RZ ;  /* 0x0001000008087824 */ /* 0x000fc400078e00ff */
[----:B------:R-:W-:Y:S01]  /*71e0*/  FADD.FTZ R11, R11, R14 ;  /* 0x0000000e0b0b7221 */ /* 0x000fe20000010000 */
[----:B------:R-:W-:Y:S01]  /*71f0*/  FADD.FTZ R14, R15, R10 ;  /* 0x0000000a0f0e7221 */ /* 0x000fe20000010000 */
[----:B------:R-:W-:Y:S01]  /*7200*/  PRMT R60, R59, 0x7632, R60 ;  /* 0x000076323b3c7816 */ /* 0x000fe2000000003c */
[----:B------:R-:W-:Y:S01]  /*7210*/  FADD.FTZ R8, R8, R61 ;  /* 0x0000003d08087221 */ /* 0x000fe20000010000 */
[----:B------:R-:W-:Y:S01]  /*7220*/  PRMT R10, R63, 0x7610, R10 ;  /* 0x000076103f0a7816 */ /* 0x000fe2000000000a */
[----:B------:R-:W-:Y:S01]  /*7230*/  IMAD.U32 R59, R59, 0x10000, RZ ;  /* 0x000100003b3b7824 */ /* 0x000fe200078e00ff */
[----:B------:R-:W-:Y:S01]  /*7240*/  PRMT R15, R63, 0x7632, R15 ;  /* 0x000076323f0f7816 */ /* 0x000fe2000000000f */
[----:B------:R-:W-:Y:S02]  /*7250*/  IMAD.U32 R60, R60, 0x10000, RZ ;  /* 0x000100003c3c7824 */ /* 0x000fe400078e00ff */
[----:B------:R-:W-:Y:S01]  /*7260*/  FADD.FTZ R11, R8, R11 ;  /* 0x0000000b080b7221 */ /* 0x000fe20000010000 */
[----:B------:R-:W-:Y:S01]  /*7270*/  IMAD.U32 R10, R10, 0x10000, RZ ;  /* 0x000100000a0a7824 */ /* 0x000fe200078e00ff */
[----:B------:R-:W-:Y:S01]  /*7280*/  SHF.L.U32 R15, R15, 0x10, RZ ;  /* 0x000000100f0f7819 */ /* 0x000fe200000006ff */
[----:B------:R-:W-:-:S02]  /*7290*/  HFMA2.BF16_V2 R8, R9, R62, -RZ ;  /* 0x0000003e09087231 */ /* 0x000fc400003000ff */
[----:B------:R-:W-:Y:S01]  /*72a0*/  FADD.FTZ R63, R59, R60 ;  /* 0x0000003c3b3f7221 */ /* 0x000fe20000010000 */
[----:B------:R-:W-:Y:S02]  /*72b0*/  HFMA2.BF16_V2 R60, R9, R66, -RZ ;  /* 0x00000042093c7231 */ /* 0x000fe400003000ff */
[----:B------:R-:W-:Y:S01]  /*72c0*/  FADD.FTZ R11, R11, R14 ;  /* 0x0000000e0b0b7221 */ /* 0x000fe20000010000 */
[----:B------:R-:W-:Y:S01]  /*72d0*/  FADD.FTZ R62, R10, R15 ;  /* 0x0000000f0a3e7221 */ /* 0x000fe20000010000 */
[----:B------:R-:W-:-:S03]  /*72e0*/  HMUL2.BF16_V2 R15, R6, R65 ;  /* 0x00000041060f7232 */ /* 0x000fc60000200000 */
[----:B------:R-:W-:Y:S02]  /*72f0*/  FADD.FTZ R62, R62, R63 ;  /* 0x0000003f3e3e7221 */ /* 0x000fe40000010000 */
[----:B------:R-:W-:Y:S02]  /*7300*/  PRMT R59, R15, 0x7632, R59 ;  /* 0x000076320f3b7816 */ /* 0x000fe4000000003b */
[C---:B------:R-:W-:Y:S01]  /*7310*/  PRMT R10, R8.reuse, 0x7632, R10 ;  /* 0x00007632080a7816 */ /* 0x040fe2000000000a */
[----:B------:R-:W-:Y:S01]  /*7320*/  IMAD.U32 R8, R8, 0x10000, RZ ;  /* 0x0001000008087824 */ /* 0x000fe200078e00ff */
[C---:B------:R-:W-:Y:S01]  /*7330*/  PRMT R61, R60.reuse, 0x7632, R61 ;  /* 0x000076323c3d7816 */ /* 0x040fe2000000003d */
[----:B------:R-:W-:Y:S01]  /*7340*/  IMAD.U32 R59, R59, 0x10000, RZ ;  /* 0x000100003b3b7824 */ /* 0x000fe200078e00ff */
[----:B------:R-:W-:Y:S01]  /*7350*/  SHF.L.U32 R64, R15, 0x10, RZ ;  /* 0x000000100f407819 */ /* 0x000fe200000006ff */
[----:B------:R-:W-:Y:S01]  /*7360*/  IMAD.U32 R60, R60, 0x10000, RZ ;  /* 0x000100003c3c7824 */ /* 0x000fe200078e00ff */
[----:B------:R-:W-:Y:S01]  /*7370*/  SHF.L.U32 R15, R10, 0x10, RZ ;  /* 0x000000100a0f7819 */ /* 0x000fe200000006ff */
[----:B------:R-:W-:-:S02]  /*7380*/  IMAD.U32 R61, R61, 0x10000, RZ ;  /* 0x000100003d3d7824 */ /* 0x000fc400078e00ff */
[----:B------:R-:W-:Y:S02]  /*7390*/  FADD.FTZ R59, R64, R59 ;  /* 0x0000003b403b7221 */ /* 0x000fe40000010000 */
        /* <DEDUP_REMOVED lines=34> */
.L_x_17552:
[----:B------:R-:W-:Y:S05]  /*75c0*/  BSYNC.RECONVERGENT B1 ;  /* 0x0000000000017941 */ /* 0x000fea0003800200 */
.L_x_17551:
[----:B------:R-:W-:Y:S02]  /*75d0*/  HFMA2.BF16_V2 R14, R7, R68, -RZ ;  /* 0x00000044070e7231 */ /* 0x000fe400003000ff */
[----:B------:R-:W-:Y:S01]  /*75e0*/  FADD.FTZ R60, R59, R60 ;  /* 0x0000003c3b3c7221 */ /* 0x000fe20000010000 */
[----:B------:R-:W-:Y:S01]  /*75f0*/  HMUL2.BF16_V2 R67, R4, R67 ;  /* 0x0000004304437232 */ /* 0x000fe20000200000 */
[----:B------:R-:W-:Y:S01]  /*7600*/  BSSY.RECONVERGENT B1, `(.L_x_17553) ;  /* 0x0000026000017945 */ /* 0x000fe20003800200 */
[----:B------:R-:W-:Y:S02]  /*7610*/  HMUL2.BF16_V2 R59, R6, R69 ;  /* 0x00000045063b7232 */ /* 0x000fe40000200000 */
[--C-:B------:R-:W-:Y:S01]  /*7620*/  FADD.FTZ R11, R11, R8.reuse ;  /* 0x000000080b0b7221 */ /* 0x100fe20000010000 */
[C---:B------:R-:W-:Y:S02]  /*7630*/  PRMT R8, R67.reuse, 0x7610, R8 ;  /* 0x0000761043087816 */ /* 0x040fe40000000008 */
[----:B------:R-:W-:-:S02]  /*7640*/  PRMT R10, R67, 0x7632, R10 ;  /* 0x00007632430a7816 */ /* 0x000fc4000000000a */
        /* <DEDUP_REMOVED lines=33> */
.L_x_17554:
[----:B------:R-:W-:Y:S05]  /*7860*/  BSYNC.RECONVERGENT B1 ;  /* 0x0000000000017941 */ /* 0x000fea0003800200 */
.L_x_17553:
[----:B------:R-:W-:Y:S02]  /*7870*/  HFMA2.BF16_V2 R71, R4, R71, -RZ ;  /* 0x0000004704477231 */ /* 0x000fe400003000ff */
[----:B------:R-:W-:Y:S01]  /*7880*/  IMAD.U32 R63, R10, 0x10000, RZ ;  /* 0x000100000a3f7824 */ /* 0x000fe200078e00ff */
        /* <DEDUP_REMOVED lines=8> */
[----:B------:R-:W-:Y:S01]  /*7910*/  PRMT R62, R61, 0x7632, R62 ;  /* 0x000076323d3e7816 */ /* 0x000fe2000000003e */
[--C-:B------:R-:W-:Y:S01]  /*7920*/  FADD.FTZ R14, R59, R10.reuse ;  /* 0x0000000a3b0e7221 */ /* 0x100fe20000010000 */
[C---:B------:R-:W-:Y:S01]  /*7930*/  PRMT R10, R71.reuse, 0x7610, R10 ;  /* 0x00007610470a7816 */ /* 0x040fe2000000000a */
[----:B------:R-:W-:Y:S01]  /*7940*/  FADD.FTZ R8, R8, R63 ;  /* 0x0000003f08087221 */ /* 0x000fe20000010000 */
[----:B------:R-:W-:Y:S01]  /*7950*/  PRMT R59, R71, 0x7632, R59 ;  /* 0x00007632473b7816 */ /* 0x000fe2000000003b */
[----:B------:R-:W-:Y:S01]  /*7960*/  IMAD.U32 R61, R61, 0x10000, RZ ;  /* 0x000100003d3d7824 */ /* 0x000fe200078e00ff */
[----:B------:R-:W-:Y:S01]  /*7970*/  SHF.L.U32 R62, R62, 0x10, RZ ;  /* 0x000000103e3e7819 */ /* 0x000fe200000006ff */
[----:B------:R-:W-:Y:S01]  /*7980*/  FADD.FTZ R15, R8, R15 ;  /* 0x0000000f080f7221 */ /* 0x000fe20000010000 */
[----:B------:R-:W-:Y:S01]  /*7990*/  SHF.L.U32 R10, R10, 0x10, RZ ;  /* 0x000000100a0a7819 */ /* 0x000fe200000006ff */
[----:B------:R-:W-:-:S02]  /*79a0*/  IMAD.U32 R59, R59, 0x10000, RZ ;  /* 0x000100003b3b7824 */ /* 0x000fc400078e00ff */
[C---:B------:R-:W-:Y:S02]  /*79b0*/  HFMA2.BF16_V2 R8, R9.reuse, R70, -RZ ;  /* 0x0000004609087231 */ /* 0x040fe400003000ff */
[----:B------:R-:W-:Y:S01]  /*79c0*/  FADD.FTZ R65, R61, R62 ;  /* 0x0000003e3d417221 */ /* 0x000fe20000010000 */
[----:B------:R-:W-:Y:S02]  /*79d0*/  HFMA2.BF16_V2 R62, R9, R74, -RZ ;  /* 0x0000004a093e7231 */ /* 0x000fe400003000ff */
[----:B------:R-:W-:Y:S01]  /*79e0*/  FADD.FTZ R64, R10, R59 ;  /* 0x0000003b0a407221 */ /* 0x000fe20000010000 */
[----:B------:R-:W-:Y:S02]  /*79f0*/  HMUL2.BF16_V2 R59, R6, R73 ;  /* 0x00000049063b7232 */ /* 0x000fe40000200000 */
[----:B------:R-:W-:Y:S01]  /*7a00*/  FADD.FTZ R14, R15, R14 ;  /* 0x0000000e0f0e7221 */ /* 0x000fe20000010000 */
[----:B------:R-:W-:Y:S01]  /*7a10*/  FADD.FTZ R22, R11, R22 ;  /* 0x000000160b167221 */ /* 0x000fe20000010000 */
[----:B------:R-:W-:Y:S01]  /*7a20*/  FADD.FTZ R64, R64, R65 ;  /* 0x0000004140407221 */ /* 0x000fe20000010000 */
[----:B------:R-:W-:Y:S01]  /*7a30*/  FADD.FTZ R23, R60, R23 ;  /* 0x000000173c177221 */ /* 0x000fe20000010000 */
[C---:B------:R-:W-:Y:S01]  /*7a40*/  PRMT R61, R59.reuse, 0x7632, R61 ;  /* 0x000076323b3d7816 */ /* 0x040fe2000000003d */
[----:B------:R-:W-:Y:S01]  /*7a50*/  IMAD.U32 R66, R59, 0x10000, RZ ;  /* 0x000100003b427824 */ /* 0x000fe200078e00ff */
[----:B------:R-:W-:-:S02]  /*7a60*/  PRMT R10, R8, 0x7632, R10 ;  /* 0x00007632080a7816 */ /* 0x000fc4000000000a */
[----:B------:R-:W-:Y:S01]  /*7a70*/  PRMT R63, R62, 0x7632, R63 ;  /* 0x000076323e3f7816 */ /* 0x000fe2000000003f */
[----:B------:R-:W-:Y:S01]  /*7a80*/  IMAD.U32 R61, R61, 0x10000, RZ ;  /* 0x000100003d3d7824 */ /* 0x000fe200078e00ff */
[----:B------:R-:W-:Y:S01]  /*7a90*/  SHF.L.U32 R8, R8, 0x10, RZ ;  /* 0x0000001008087819 */ /* 0x000fe200000006ff */
[----:B------:R-:W-:Y:S01]  /*7aa0*/  IMAD.U32 R59, R10, 0x10000, RZ ;  /* 0x000100000a3b7824 */ /* 0x000fe200078e00ff */
[----:B------:R-:W-:Y:S01]  /*7ab0*/  SHF.L.U32 R63, R63, 0x10, RZ ;  /* 0x000000103f3f7819 */ /* 0x000fe200000006ff */
[----:B------:R-:W-:Y:S02]  /*7ac0*/  IMAD.U32 R62, R62, 0x10000, RZ ;  /* 0x000100003e3e7824 */ /* 0x000fe400078e00ff */
        /* <DEDUP_REMOVED lines=37> */
.L_x_17556:
[----:B------:R-:W-:Y:S05]  /*7d20*/  BSYNC.RECONVERGENT B1 ;  /* 0x0000000000017941 */ /* 0x000fea0003800200 */
.L_x_17555:
[----:B------:R-:W-:Y:S02]  /*7d30*/  HFMA2.BF16_V2 R11, R7, R76, -RZ ;  /* 0x0000004c070b7231 */ /* 0x000fe400003000ff */
[----:B------:R-:W-:Y:S02]  /*7d40*/  HMUL2.BF16_V2 R8, R4, R75 ;  /* 0x0000004b04087232 */ /* 0x000fe40000200000 */
[----:B------:R-:W-:Y:S02]  /*7d50*/  HFMA2.BF16_V2 R78, R9, R78, -RZ ;  /* 0x0000004e094e7231 */ /* 0x000fe400003000ff */
[----:B------:R-:W-:Y:S02]  /*7d60*/  HMUL2.BF16_V2 R15, R6, R77 ;  /* 0x0000004d060f7232 */ /* 0x000fe40000200000 */
[----:B------:R-:W-:Y:S01]  /*7d70*/  FADD.FTZ R24, R59, R24 ;  /* 0x000000183b187221 */ /* 0x000fe20000010000 */
[----:B------:R-:W-:Y:S01]  /*7d80*/  BSSY.RECONVERGENT B1, `(.L_x_17557) ;  /* 0x0000032000017945 */ /* 0x000fe20003800200 */
[C---:B------:R-:W-:Y:S01]  /*7d90*/  PRMT R10, R8.reuse, 0x7632, R10 ;  /* 0x00007632080a7816 */ /* 0x040fe2000000000a */
[----:B------:R-:W-:Y:S01]  /*7da0*/  IMAD.U32 R8, R8, 0x10000, RZ ;  /* 0x0001000008087824 */ /* 0x000fe200078e00ff */
[C---:B------:R-:W-:Y:S01]  /*7db0*/  PRMT R59, R15.reuse, 0x7632, R59 ;  /* 0x000076320f3b7816 */ /* 0x040fe2000000003b */
[----:B------:R-:W-:Y:S01]  /*7dc0*/  IMAD.U32 R15, R15, 0x10000, RZ ;  /* 0x000100000f0f7824 */ /* 0x000fe200078e00ff */
[C---:B------:R-:W-:Y:S01]  /*7dd0*/  PRMT R14, R11.reuse, 0x7632, R14 ;  /* 0x000076320b0e7816 */ /* 0x040fe2000000000e */
[----:B------:R-:W-:Y:S01]  /*7de0*/  IMAD.U32 R61, R10, 0x10000, RZ ;  /* 0x000100000a3d7824 */ /* 0x000fe200078e00ff */
[----:B------:R-:W-:Y:S01]  /*7df0*/  SHF.L.U32 R11, R11, 0x10, RZ ;  /* 0x000000100b0b7819 */ /* 0x000fe200000006ff */
[----:B------:R-:W-:Y:S01]  /*7e00*/  FADD.FTZ R25, R62, R25 ;  /* 0x000000193e197221 */ /* 0x000fe20000010000 */
[----:B------:R-:W-:Y:S01]  /*7e10*/  SHF.L.U32 R60, R59, 0x10, RZ ;  /* 0x000000103b3c7819 */ /* 0x000fe200000006ff */
[----:B------:R-:W-:-:S02]  /*7e20*/  IMAD.U32 R14, R14, 0x10000, RZ ;  /* 0x000100000e0e7824 */ /* 0x000fc400078e00ff */
[----:B------:R-:W-:Y:S01]  /*7e30*/  FADD.FTZ R61, R8, R61 ;  /* 0x0000003d083d7221 */ /* 0x000fe20000010000 */
[C---:B------:R-:W-:Y:S02]  /*7e40*/  PRMT R8, R78.reuse, 0x7610, R8 ;  /* 0x000076104e087816 */ /* 0x040fe40000000008 */
[----:B------:R-:W-:Y:S01]  /*7e50*/  PRMT R10, R78, 0x7632, R10 ;  /* 0x000076324e0a7816 */ /* 0x000fe2000000000a */
[----:B------:R-:W-:Y:S01]  /*7e60*/  FADD.FTZ R14, R11, R14 ;  /* 0x0000000e0b0e7221 */ /* 0x000fe20000010000 */
[----:B------:R-:W-:Y:S01]  /*7e70*/  FADD.FTZ R60, R15, R60 ;  /* 0x0000003c0f3c7221 */ /* 0x000fe20000010000 */
[----:B------:R-:W-:Y:S02]  /*7e80*/  IMAD.U32 R8, R8, 0x10000, RZ ;  /* 0x0001000008087824 */ /* 0x000fe400078e00ff */
[----:B------:R-:W-:Y:S01]  /*7e90*/  FADD.FTZ R11, R61, R14 ;  /* 0x0000000e3d0b7221 */ /* 0x000fe20000010000 */
        /* <DEDUP_REMOVED lines=19> */
[C---:B------:R-:W-:Y:S02]  /*7fd0*/  PRMT R14, R44.reuse, 0x7632, R14 ;  /* 0x000076322c0e7816 */ /* 0x040fe4000000000e */
        /* <DEDUP_REMOVED lines=12> */
.L_x_17558:
[----:B------:R-:W-:Y:S05]  /*80a0*/  BSYNC.RECONVERGENT B1 ;  /* 0x0000000000017941 */ /* 0x000fea0003800200 */
.L_x_17557:
[----:B------:R-:W-:Y:S01]  /*80b0*/  FADD.FTZ R8, R8, R15 ;  /* 0x0000000f08087221 */ /* 0x000fe20000010000 */
[----:B------:R-:W-:Y:S02]  /*80c0*/  HFMA2.BF16_V2 R15, R7, R58, -RZ ;  /* 0x0000003a070f7231 */ /* 0x000fe400003000ff */
[----:B------:R-:W-:Y:S02]  /*80d0*/  HMUL2.BF16_V2 R10, R4, R79 ;  /* 0x0000004f040a7232 */ /* 0x000fe40000200000 */
[----:B------:R-:W-:Y:S02]  /*80e0*/  HFMA2.BF16_V2 R45, R9, R45, -RZ ;  /* 0x0000002d092d7231 */ /* 0x000fe400003000ff */
[----:B------:R-:W-:Y:S01]  /*80f0*/  HMUL2.BF16_V2 R58, R6, R44 ;  /* 0x0000002c063a7232 */ /* 0x000fe20000200000 */
[----:B------:R-:W-:Y:S01]  /*8100*/  BSSY.RECONVERGENT B1, `(.L_x_17559) ;  /* 0x0000032000017945 */ /* 0x000fe20003800200 */
[----:B------:R-:W-:Y:S01]  /*8110*/  FADD.FTZ R11, R11, R60 ;  /* 0x0000003c0b0b7221 */ /* 0x000fe20000010000 */
[----:B------:R-:W-:-:S02]  /*8120*/  PRMT R14, R10, 0x7632, R14 ;  /* 0x000076320a0e7816 */ /* 0x000fc4000000000e */
[----:B------:R-:W-:Y:S02]  /*8130*/  SHF.L.U32 R10, R10, 0x10, RZ ;  /* 0x000000100a0a7819 */ /* 0x000fe400000006ff */
[C---:B------:R-:W-:Y:S01]  /*8140*/  PRMT R44, R15.reuse, 0x7632, R44 ;  /* 0x000076320f2c7816 */ /* 0x040fe2000000002c */
[----:B------:R-:W-:Y:S01]  /*8150*/  IMAD.U32 R61, R14, 0x10000, RZ ;  /* 0x000100000e3d7824 */ /* 0x000fe200078e00ff */
[----:B------:R-:W-:Y:S01]  /*8160*/  PRMT R59, R58, 0x7632, R59 ;  /* 0x000076323a3b7816 */ /* 0x000fe2000000003b */
[----:B------:R-:W-:Y:S01]  /*8170*/  IMAD.U32 R15, R15, 0x10000, RZ ;  /* 0x000100000f0f7824 */ /* 0x000fe200078e00ff */
[----:B------:R-:W-:Y:S01]  /*8180*/  SHF.L.U32 R44, R44, 0x10, RZ ;  /* 0x000000102c2c7819 */ /* 0x000fe200000006ff */
[----:B------:R-:W-:Y:S01]  /*8190*/  FADD.FTZ R61, R10, R61 ;  /* 0x0000003d0a3d7221 */ /* 0x000fe20000010000 */
[C---:B------:R-:W-:Y:S01]  /*81a0*/  PRMT R14, R45.reuse, 0x7632, R14 ;  /* 0x000076322d0e7816 */ /* 0x040fe2000000000e */
[----:B------:R-:W-:Y:S01]  /*81b0*/  IMAD.U32 R58, R58, 0x10000, RZ ;  /* 0x000100003a3a7824 */ /* 0x000fe200078e00ff */
[----:B------:R-:W-:Y:S01]  /*81c0*/  PRMT R10, R45, 0x7610, R10 ;  /* 0x000076102d0a7816 */ /* 0x000fe2000000000a */
[----:B------:R-:W-:-:S02]  /*81d0*/  IMAD.U32 R59, R59, 0x10000, RZ ;  /* 0x000100003b3b7824 */ /* 0x000fc400078e00ff */
        /* <DEDUP_REMOVED lines=36> */
.L_x_17560:
[----:B------:R-:W-:Y:S05]  /*8420*/  BSYNC.RECONVERGENT B1 ;  /* 0x0000000000017941 */ /* 0x000fea0003800200 */
.L_x_17559:
        /* <DEDUP_REMOVED lines=27> */
[----:B------:R-:W-:Y:S02]  /*85e0*/  PRMT R59, R53, 0x7632, R59 ;  /* 0x00007632353b7816 */ /* 0x000fe4000000003b */
        /* <DEDUP_REMOVED lines=13> */
.L_x_17562:
[----:B------:R-:W-:Y:S05]  /*86c0*/  BSYNC.RECONVERGENT B1 ;  /* 0x0000000000017941 */ /* 0x000fea0003800200 */
.L_x_17561:
[----:B------:R-:W-:Y:S01]  /*86d0*/  SHF.L.U32 R59, R14, 0x10, RZ ;  /* 0x000000100e3b7819 */ /* 0x000fe200000006ff */
[----:B------:R-:W-:Y:S02]  /*86e0*/  HFMA2.BF16_V2 R14, R4, R50, -RZ ;  /* 0x00000032040e7231 */ /* 0x000fe400003000ff */
[----:B------:R-:W-:Y:S01]  /*86f0*/  IMAD.U32 R10, R10, 0x10000, RZ ;  /* 0x000100000a0a7824 */ /* 0x000fe200078e00ff */
[----:B------:R-:W-:Y:S01]  /*8700*/  SHF.L.U32 R47, R47, 0x10, RZ ;  /* 0x000000102f2f7819 */ /* 0x000fe200000006ff */
[----:B------:R-:W-:Y:S02]  /*8710*/  IMAD.U32 R45, R45, 0x10000, RZ ;  /* 0x000100002d2d7824 */ /* 0x000fe400078e00ff */
[----:B------:R-:W-:Y:S02]  /*8720*/  HMUL2.BF16_V2 R51, R7, R51 ;  /* 0x0000003307337232 */ /* 0x000fe40000200000 */
[----:B------:R-:W-:Y:S02]  /*8730*/  IMAD.U32 R46, R46, 0x10000, RZ ;  /* 0x000100002e2e7824 */ /* 0x000fe400078e00ff */
[----:B------:R-:W-:Y:S01]  /*8740*/  FADD.FTZ R10, R10, R59 ;  /* 0x0000003b0a0a7221 */ /* 0x000fe20000010000 */
[----:B------:R-:W-:-:S02]  /*8750*/  IMAD.U32 R48, R48, 0x10000, RZ ;  /* 0x0001000030307824 */ /* 0x000fc400078e00ff */
[----:B------:R-:W-:Y:S01]  /*8760*/  FADD.FTZ R11, R11, R8 ;  /* 0x000000080b0b7221 */ /* 0x000fe20000010000 */
[--C-:B------:R-:W-:Y:S01]  /*8770*/  FADD.FTZ R45, R45, R46.reuse ;  /* 0x0000002e2d2d7221 */ /* 0x100fe20000010000 */
[----:B------:R-:W-:Y:S01]  /*8780*/  PRMT R46, R14, 0x7632, R46 ;  /* 0x000076320e2e7816 */ /* 0x000fe2000000002e */
[----:B------:R-:W-:Y:S01]  /*8790*/  FADD.FTZ R48, R47, R48 ;  /* 0x000000302f307221 */ /* 0x000fe20000010000 */
[C---:B------:R-:W-:Y:S01]  /*87a0*/  PRMT R47, R51.reuse, 0x7610, R47 ;  /* 0x00007610332f7816 */ /* 0x040fe2000000002f */
[----:B------:R-:W-:Y:S01]  /*87b0*/  FADD.FTZ R45, R10, R45 ;  /* 0x0000002d0a2d7221 */ /* 0x000fe20000010000 */
[----:B------:R-:W-:Y:S01]  /*87c0*/  PRMT R50, R51, 0x7632, R50 ;  /* 0x0000763233327816 */ /* 0x000fe20000000032 */
[C---:B------:R-:W-:Y:S01]  /*87d0*/  HFMA2.BF16_V2 R10, R9.reuse, R49, -RZ ;  /* 0x00000031090a7231 */ /* 0x040fe200003000ff */
[----:B------:R-:W-:Y:S01]  /*87e0*/  SHF.L.U32 R51, R46, 0x10, RZ ;  /* 0x000000102e337819 */ /* 0x000fe200000006ff */
[----:B------:R-:W-:Y:S02]  /*87f0*/  HFMA2.BF16_V2 R49, R9, R53, -RZ ;  /* 0x0000003509317231 */ /* 0x000fe400003000ff */
[----:B------:R-:W-:-:S02]  /*8800*/  IMAD.U32 R47, R47, 0x10000, RZ ;  /* 0x000100002f2f7824 */ /* 0x000fc400078e00ff */
[----:B------:R-:W-:Y:S02]  /*8810*/  HMUL2.BF16_V2 R46, R6, R52 ;  /* 0x00000034062e7232 */ /* 0x000fe40000200000 */
[----:B------:R-:W-:Y:S02]  /*8820*/  IMAD.U32 R50, R50, 0x10000, RZ ;  /* 0x0001000032327824 */ /* 0x000fe400078e00ff */
[----:B------:R-:W-:Y:S01]  /*8830*/  FADD.FTZ R45, R45, R48 ;  /* 0x000000302d2d7221 */ /* 0x000fe20000010000 */
[----:B------:R-:W-:Y:S02]  /*8840*/  IMAD.U32 R14, R14, 0x10000, RZ ;  /* 0x000100000e0e7824 */ /* 0x000fe400078e00ff */
[----:B------:R-:W-:Y:S01]  /*8850*/  FADD.FTZ R44, R44, R15 ;  /* 0x0000000f2c2c7221 */ /* 0x000fe20000010000 */
        /* <DEDUP_REMOVED lines=19> */
[----:B------:R-:W-:Y:S01]  /*8990*/  FADD.FTZ R27, R44, R27 ;  /* 0x0000001b2c1b7221 */ /* 0x000fe20000010000 */
[----:B------:R-:W-:Y:S02]  /*89a0*/  FADD.FTZ R46, R46, R49 ;  /* 0x000000312e2e7221 */ /* 0x000fe40000010000 */
        /* <DEDUP_REMOVED lines=33> */
.L_x_17564:
[----:B------:R-:W-:Y:S05]  /*8bc0*/  BSYNC.RECONVERGENT B1 ;  /* 0x0000000000017941 */ /* 0x000fea0003800200 */
.L_x_17563:
        /* <DEDUP_REMOVED lines=34> */
.L_x_17532:
[----:B--2---:R-:W-:Y:S05]  /*8df0*/  BSYNC.RECONVERGENT B0 ;  /* 0x0000000000007941 */ /* 0x004fea0003800200 */
.L_x_17531:
[----:B------:R-:W2:Y:S01]  /*8e00*/  SHFL.BFLY PT, R3, R16, 0x2, 0x1f ;  /* 0x0c401f0010037f89 */ /* 0x000ea200000e0000 */
[----:B------:R-:W-:Y:S01]  /*8e10*/  LOP3.LUT P0, RZ, R30, 0x3, RZ, 0xc0, !PT ;  /* 0x000000031eff7812 */ /* 0x000fe2000780c0ff */
[----:B------:R-:W-:Y:S02]  /*8e20*/  BSSY.RECONVERGENT B0, `(.L_x_17566) ;  /* 0x000005b000007945 */ /* 0x000fe40003800200 */
[----:B0-----:R-:W0:Y:S04]  /*8e30*/  SHFL.BFLY PT, R5, R18, 0x2, 0x1f ;  /* 0x0c401f0012057f89 */ /* 0x001e2800000e0000 */
[----:B------:R-:W3:Y:S04]  /*8e40*/  SHFL.BFLY PT, R4, R39, 0x2, 0x1f ;  /* 0x0c401f0027047f89 */ /* 0x000ee800000e0000 */
[----:B------:R-:W4:Y:S04]  /*8e50*/  SHFL.BFLY PT, R6, R17, 0x2, 0x1f ;  /* 0x0c401f0011067f89 */ /* 0x000f2800000e0000 */
[----:B-1----:R-:W1:Y:S04]  /*8e60*/  SHFL.BFLY PT, R8, R19, 0x2, 0x1f ;  /* 0x0c401f0013087f89 */ /* 0x002e6800000e0000 */
[----:B------:R-:W5:Y:S04]  /*8e70*/  SHFL.BFLY PT, R7, R20, 0x2, 0x1f ;  /* 0x0c401f0014077f89 */ /* 0x000f6800000e0000 */
[----:B------:R-:W5:Y:S01]  /*8e80*/  SHFL.BFLY PT, R10, R21, 0x2, 0x1f ;  /* 0x0c401f00150a7f89 */ /* 0x000f6200000e0000 */
[----:B--2---:R-:W-:-:S03]  /*8e90*/  FADD.FTZ R16, R3, R16 ;  /* 0x0000001003107221 */ /* 0x004fc60000010000 */
[----:B------:R-:W2:Y:S01]  /*8ea0*/  SHFL.BFLY PT, R9, R22, 0x2, 0x1f ;  /* 0x0c401f0016097f89 */ /* 0x000ea200000e0000 */
[----:B0-----:R-:W-:-:S03]  /*8eb0*/  FADD.FTZ R18, R5, R18 ;  /* 0x0000001205127221 */ /* 0x001fc60000010000 */
[----:B------:R-:W0:Y:S01]  /*8ec0*/  SHFL.BFLY PT, R12, R23, 0x2, 0x1f ;  /* 0x0c401f00170c7f89 */ /* 0x000e2200000e0000 */
[----:B---3--:R-:W-:Y:S01]  /*8ed0*/  FADD.FTZ R4, R4, R39 ;  /* 0x0000002704047221 */ /* 0x008fe20000010000 */
[----:B------:R-:W-:Y:S02]  /*8ee0*/  LOP3.LUT R39, R30, 0x3c0, RZ, 0xc0, !PT ;  /* 0x000003c01e277812 */ /* 0x000fe400078ec0ff */
[----:B------:R-:W3:Y:S01]  /*8ef0*/  SHFL.BFLY PT, R11, R24, 0x2, 0x1f ;  /* 0x0c401f00180b7f89 */ /* 0x000ee200000e0000 */
[----:B----4-:R-:W-:Y:S01]  /*8f00*/  FADD.FTZ R6, R6, R17 ;  /* 0x0000001106067221 */ /* 0x010fe20000010000 */
[----:B------:R-:W-:Y:S02]  /*8f10*/  ISETP.NE.OR P1, PT, R39, 0x40, P0 ;  /* 0x000000402700780c */ /* 0x000fe40000725670 */
[----:B------:R-:W4:Y:S01]  /*8f20*/  SHFL.BFLY PT, R14, R25, 0x2, 0x1f ;  /* 0x0c401f00190e7f89 */ /* 0x000f2200000e0000 */
[----:B-1----:R-:W-:-:S03]  /*8f30*/  FADD.FTZ R8, R8, R19 ;  /* 0x0000001308087221 */ /* 0x002fc60000010000 */
[----:B------:R-:W1:Y:S01]  /*8f40*/  SHFL.BFLY PT, R13, R26, 0x2, 0x1f ;  /* 0x0c401f001a0d7f89 */ /* 0x000e6200000e0000 */
[----:B-----5:R-:W-:-:S03]  /*8f50*/  FADD.FTZ R20, R7, R20 ;  /* 0x0000001407147221 */ /* 0x020fc60000010000 */
[----:B------:R-:W5:Y:S01]  /*8f60*/  SHFL.BFLY PT, R28, R27, 0x2, 0x1f ;  /* 0x0c401f001b1c7f89 */ /* 0x000f6200000e0000 */
[----:B------:R-:W-:-:S03]  /*8f70*/  FADD.FTZ R10, R10, R21 ;  /* 0x000000150a0a7221 */ /* 0x000fc60000010000 */
[----:B------:R-:W5:Y:S01]  /*8f80*/  SHFL.BFLY PT, R15, R32, 0x2, 0x1f ;  /* 0x0c401f00200f7f89 */ /* 0x000f6200000e0000 */
[----:B--2---:R-:W-:-:S03]  /*8f90*/  FADD.FTZ R22, R9, R22 ;  /* 0x0000001609167221 */ /* 0x004fc60000010000 */
[----:B------:R-:W2:Y:S01]  /*8fa0*/  SHFL.BFLY PT, R36, R37, 0x2, 0x1f ;  /* 0x0c401f0025247f89 */ /* 0x000ea200000e0000 */
[----:B0-----:R-:W-:-:S03]  /*8fb0*/  FADD.FTZ R12, R12, R23 ;  /* 0x000000170c0c7221 */ /* 0x001fc60000010000 */
[----:B------:R-:W0:Y:S01]  /*8fc0*/  SHFL.BFLY PT, R31, R38, 0x2, 0x1f ;  /* 0x0c401f00261f7f89 */ /* 0x000e2200000e0000 */
[----:B---3--:R-:W-:-:S03]  /*8fd0*/  FADD.FTZ R24, R11, R24 ;  /* 0x000000180b187221 */ /* 0x008fc60000010000 */
[----:B------:R-:W3:Y:S01]  /*8fe0*/  SHFL.BFLY PT, R5, R16, 0x1, 0x1f ;  /* 0x0c201f0010057f89 */ /* 0x000ee200000e0000 */
[----:B----4-:R-:W-:Y:S01]  /*8ff0*/  FADD.FTZ R14, R14, R25 ;  /* 0x000000190e0e7221 */ /* 0x010fe20000010000 */
[----:B-1----:R-:W-:Y:S02]  /*9000*/  FADD.FTZ R26, R13, R26 ;  /* 0x0000001a0d1a7221 */ /* 0x002fe40000010000 */
[----:B------:R-:W1:Y:S01]  /*9010*/  SHFL.BFLY PT, R3, R4, 0x1, 0x1f ;  /* 0x0c201f0004037f89 */ /* 0x000e6200000e0000 */
[----:B-----5:R-:W-:-:S03]  /*9020*/  FADD.FTZ R28, R28, R27 ;  /* 0x0000001b1c1c7221 */ /* 0x020fc60000010000 */
[----:B------:R-:W4:Y:S01]  /*9030*/  SHFL.BFLY PT, R7, R6, 0x1, 0x1f ;  /* 0x0c201f0006077f89 */ /* 0x000f2200000e0000 */
        /* <DEDUP_REMOVED lines=8> */
[----:B------:R-:W-:-:S03]  /*90c0*/  SHF.R.U32.HI R5, RZ, 0x2, R2 ;  /* 0x00000002ff057819 */ /* 0x000fc60000011602 */
[----:B------:R-:W3:Y:S01]  /*90d0*/  SHFL.BFLY PT, R17, R22, 0x1, 0x1f ;  /* 0x0c201f0016117f89 */ /* 0x000ee200000e0000 */
[----:B-1----:R-:W-:Y:S01]  /*90e0*/  FADD.FTZ R3, R4, R3 ;  /* 0x0000000304037221 */ /* 0x002fe20000010000 */
[----:B------:R-:W-:Y:S02]  /*90f0*/  IMAD R34, R34, 0x80, R5 ;  /* 0x0000008022227824 */ /* 0x000fe400078e0205 */
[----:B------:R-:W1:Y:S01]  /*9100*/  SHFL.BFLY PT, R19, R12, 0x1, 0x1f ;  /* 0x0c201f000c137f89 */ /* 0x000e6200000e0000 */
[----:B----4-:R-:W-:-:S03]  /*9110*/  FADD.FTZ R6, R6, R7 ;  /* 0x0000000706067221 */ /* 0x010fc60000010000 */
[----:B------:R-:W4:Y:S01]  /*9120*/  SHFL.BFLY PT, R21, R24, 0x1, 0x1f ;  /* 0x0c201f0018157f89 */ /* 0x000f2200000e0000 */
[----:B-----5:R-:W-:-:S03]  /*9130*/  FADD.FTZ R9, R18, R9 ;  /* 0x0000000912097221 */ /* 0x020fc60000010000 */
[----:B------:R-:W5:Y:S01]  /*9140*/  SHFL.BFLY PT, R23, R14, 0x1, 0x1f ;  /* 0x0c201f000e177f89 */ /* 0x000f6200000e0000 */
[----:B--2---:R-:W-:-:S03]  /*9150*/  FADD.FTZ R8, R8, R11 ;  /* 0x0000000b08087221 */ /* 0x004fc60000010000 */
[----:B------:R-:W2:Y:S01]  /*9160*/  SHFL.BFLY PT, R25, R26, 0x1, 0x1f ;  /* 0x0c201f001a197f89 */ /* 0x000ea200000e0000 */
[----:B0-----:R-:W-:-:S03]  /*9170*/  FADD.FTZ R13, R20, R13 ;  /* 0x0000000d140d7221 */ /* 0x001fc60000010000 */
[----:B------:R-:W0:Y:S01]  /*9180*/  SHFL.BFLY PT, R27, R28, 0x1, 0x1f ;  /* 0x0c201f001c1b7f89 */ /* 0x000e2200000e0000 */
[----:B---3--:R-:W-:-:S03]  /*9190*/  FADD.FTZ R10, R10, R15 ;  /* 0x0000000f0a0a7221 */ /* 0x008fc60000010000 */
[----:B------:R-:W3:Y:S01]  /*91a0*/  SHFL.BFLY PT, R31, R32, 0x1, 0x1f ;  /* 0x0c201f00201f7f89 */ /* 0x000ee200000e0000 */
[----:B------:R-:W-:-:S03]  /*91b0*/  FADD.FTZ R17, R22, R17 ;  /* 0x0000001116117221 */ /* 0x000fc60000010000 */
[----:B------:R-:W3:Y:S01]  /*91c0*/  SHFL.BFLY PT, R35, R36, 0x1, 0x1f ;  /* 0x0c201f0024237f89 */ /* 0x000ee200000e0000 */
[----:B-1----:R-:W-:-:S03]  /*91d0*/  FADD.FTZ R12, R12, R19 ;  /* 0x000000130c0c7221 */ /* 0x002fc60000010000 */
[----:B------:R-:W1:Y:S01]  /*91e0*/  SHFL.BFLY PT, R37, R38, 0x1, 0x1f ;  /* 0x0c201f0026257f89 */ /* 0x000e6200000e0000 */
[----:B----4-:R-:W-:Y:S01]  /*91f0*/  FADD.FTZ R21, R24, R21 ;  /* 0x0000001518157221 */ /* 0x010fe20000010000 */
[----:B------:R-:W-:Y:S01]  /*9200*/  BAR.SYNC.DEFER_BLOCKING 0x0 ;  /* 0x0000000000007b1d */ /* 0x000fe20000010000 */
[----:B-----5:R-:W-:Y:S01]  /*9210*/  FADD.FTZ R14, R14, R23 ;  /* 0x000000170e0e7221 */ /* 0x020fe20000010000 */
[----:B--2---:R-:W-:Y:S01]  /*9220*/  FADD.FTZ R25, R26, R25 ;  /* 0x000000191a197221 */ /* 0x004fe20000010000 */
[----:B0-----:R-:W-:Y:S01]  /*9230*/  FADD.FTZ R27, R28, R27 ;  /* 0x0000001b1c1b7221 */ /* 0x001fe20000010000 */
[----:B---3--:R-:W-:Y:S01]  /*9240*/  FADD.FTZ R32, R32, R31 ;  /* 0x0000001f20207221 */ /* 0x008fe20000010000 */
[----:B------:R-:W-:Y:S01]  /*9250*/  FADD.FTZ R35, R36, R35 ;  /* 0x0000002324237221 */ /* 0x000fe20000010000 */
[----:B-1----:R-:W-:Y:S01]  /*9260*/  FADD.FTZ R38, R38, R37 ;  /* 0x0000002526267221 */ /* 0x002fe20000010000 */
        /* <DEDUP_REMOVED lines=22> */
.L_x_17567:
[----:B------:R-:W-:Y:S05]  /*93d0*/  BSYNC.RECONVERGENT B0 ;  /* 0x0000000000007941 */ /* 0x000fea0003800200 */
.L_x_17566:
        /* <DEDUP_REMOVED lines=45> */
.L_x_17569:
[----:B------:R-:W-:Y:S05]  /*96b0*/  BSYNC.RECONVERGENT B0 ;  /* 0x0000000000007941 */ /* 0x000fea0003800200 */
.L_x_17568:
        /* <DEDUP_REMOVED lines=20> */
.L_x_17571:
[----:B------:R-:W-:Y:S05]  /*9800*/  BSYNC.RECONVERGENT B0 ;  /* 0x0000000000007941 */ /* 0x000fea0003800200 */
.L_x_17570:
        /* <DEDUP_REMOVED lines=33> */
[----:B---3--:R-:W-:Y:S01]  /*9a20*/  FADD.FTZ R35, R35, R28 ;  /* 0x0000001c23237221 */ /* 0x008fe20000010000 */
[----:B----4-:R-:W-:-:S07]  /*9a30*/  FADD.FTZ R38, R38, R37 ;  /* 0x0000002526267221 */ /* 0x010fce0000010000 */
.L_x_17573:
[----:B------:R-:W-:Y:S05]  /*9a40*/  BSYNC.RECONVERGENT B0 ;  /* 0x0000000000007941 */ /* 0x000fea0003800200 */
.L_x_17572:
[----:B------:R-:W-:Y:S06]  /*9a50*/  BAR.SYNC.DEFER_BLOCKING 0x0 ;  /* 0x0000000000007b1d */ /* 0x000fec0000010000 */
[----:B------:R-:W-:Y:S05]  /*9a60*/  @P4 EXIT ;  /* 0x000000000000494d */ /* 0x000fea0003800000 */
[----:B------:R-:W-:-:S04]  /*9a70*/  IMAD R0, R0, UR8, R33 ;  /* 0x0000000800007c24 */ /* 0x000fc8000f8e0221 */
[----:B------:R-:W-:Y:S01]  /*9a80*/  IMAD R0, R0, UR9, RZ ;  /* 0x0000000900007c24 */ /* 0x000fe2000f8e02ff */
[----:B------:R-:W-:Y:S06]  /*9a90*/  @P0 EXIT ;  /* 0x000000000000094d */ /* 0x000fec0003800000 */
[----:B------:R-:W1:Y:S01]  /*9aa0*/  LDCU.64 UR4, c[0x0][0x390] ;  /* 0x00007200ff0477ac */ /* 0x000e620008000a00 */
[----:B------:R-:W-:Y:S01]  /*9ab0*/  IMAD.SHL.U32 R29, R29, 0x80, RZ ;  /* 0x000000801d1d7824 */ /* 0x000fe200078e00ff */
[----:B------:R-:W-:Y:S02]  /*9ac0*/  SHF.L.U32 R0, R0, 0x7, RZ ;  /* 0x0000000700007819 */ /* 0x000fe400000006ff */
[----:B0-----:R-:W-:Y:S02]  /*9ad0*/  SHF.R.U32.HI R5, RZ, 0x2, R30 ;  /* 0x00000002ff057819 */ /* 0x001fe4000001161e */
[----:B------:R-:W-:Y:S02]  /*9ae0*/  F2FP.BF16.F32.PACK_AB R16, R16, R3 ;  /* 0x000000031010723e */ /* 0x000fe400000010ff */
[----:B------:R-:W-:Y:S02]  /*9af0*/  IADD3 R0, P0, P1, R5, R0, R29 ;  /* 0x0000000005007210 */ /* 0x000fe4000791e01d */
[----:B------:R-:W-:-:S02]  /*9b00*/  F2FP.BF16.F32.PACK_AB R6, R9, R6 ;  /* 0x000000060906723e */ /* 0x000fc400000010ff */
[----:B------:R-:W-:Y:S02]  /*9b10*/  IADD3.X R5, PT, PT, RZ, RZ, RZ, P0, P1 ;  /* 0x000000ffff057210 */ /* 0x000fe400007e24ff */
[----:B------:R-:W-:Y:S02]  /*9b20*/  F2FP.BF16.F32.PACK_AB R8, R13, R8 ;  /* 0x000000080d08723e */ /* 0x000fe400000010ff */
[----:B------:R-:W-:Y:S02]  /*9b30*/  PRMT R4, R6, 0x7632, R4 ;  /* 0x0000763206047816 */ /* 0x000fe40000000004 */
[C---:B-1----:R-:W-:Y:S02]  /*9b40*/  LEA R2, P0, R0.reuse, UR4, 0x1 ;  /* 0x0000000400027c11 */ /* 0x042fe4000f8008ff */
[----:B------:R-:W-:Y:S02]  /*9b50*/  F2FP.BF16.F32.PACK_AB R10, R17, R10 ;  /* 0x0000000a110a723e */ /* 0x000fe400000010ff */
[----:B------:R-:W-:-:S02]  /*9b60*/  LEA.HI.X R3, R0, UR5, R5, 0x1, P0 ;  /* 0x0000000500037c11 */ /* 0x000fc400080f0c05 */
[----:B------:R-:W-:Y:S02]  /*9b70*/  PRMT R0, R16, 0x7632, R0 ;  /* 0x0000763210007816 */ /* 0x000fe40000000000 */
[----:B------:R-:W-:Y:S01]  /*9b80*/  PRMT R5, R8, 0x7632, R5 ;  /* 0x0000763208057816 */ /* 0x000fe20000000005 */
[----:B------:R0:W-:Y:S01]  /*9b90*/  STG.E.U16 desc[UR6][R2.64+0x20], R6 ;  /* 0x0000200602007986 */ /* 0x0001e2000c101506 */
[----:B------:R-:W-:Y:S02]  /*9ba0*/  F2FP.BF16.F32.PACK_AB R12, R21, R12 ;  /* 0x0000000c150c723e */ /* 0x000fe400000010ff */
[----:B------:R-:W-:Y:S01]  /*9bb0*/  F2FP.BF16.F32.PACK_AB R14, R25, R14 ;  /* 0x0000000e190e723e */ /* 0x000fe200000010ff */
[----:B------:R1:W-:Y:S01]  /*9bc0*/  STG.E.U16 desc[UR6][R2.64+0x10], R0 ;  /* 0x0000100002007986 */ /* 0x0003e2000c101506 */
[----:B------:R-:W-:Y:S02]  /*9bd0*/  F2FP.BF16.F32.PACK_AB R27, R32, R27 ;  /* 0x0000001b201b723e */ /* 0x000fe400000010ff */
[----:B------:R-:W-:Y:S01]  /*9be0*/  F2FP.BF16.F32.PACK_AB R35, R38, R35 ;  /* 0x000000232623723e */ /* 0x000fe200000010ff */
[----:B------:R2:W-:Y:S01]  /*9bf0*/  STG.E.U16 desc[UR6][R2.64+0x30], R4 ;  /* 0x0000300402007986 */ /* 0x0005e2000c101506 */
[----:B------:R-:W-:-:S03]  /*9c00*/  PRMT R7, R12, 0x7632, R7 ;  /* 0x000076320c077816 */ /* 0x000fc60000000007 */
        /* <DEDUP_REMOVED lines=18> */
.L_x_17574:
        /* <DEDUP_REMOVED lines=13> */
.L_x_27571:


//--------------------- .text._ZN4vllm25paged_attention_v2_kernelI13__nv_bfloat16S1_Li120ELi32ELi128ELNS_18Fp8KVCacheDataTypeE0ELb0ELi512EEEvPfS3_PT_PKS4_PKT0_SA_ifPKiSC_iPKfiiiSE_SE_iiiii --------------------------
	.section	.text._ZN4vllm25paged_attention_v2_kernelI13__nv_bfloat16S1_Li120ELi32ELi128ELNS_18Fp8KVCacheDataTypeE0ELb0ELi512EEEvPfS3_PT_PKS4_PKT0_SA_ifPKiSC_iPKfiiiSE_SE_iiiii,"ax",@progbits
	.align	128
        .global         _ZN4vllm25paged_attention_v2_kernelI13__nv_bfloat16S1_Li120ELi32ELi128ELNS_18Fp8KVCacheDataTypeE0ELb0ELi512EEEvPfS3_PT_PKS4_PKT0_SA_ifPKiSC_iPKfiiiSE_SE_iiiii
        .type           _ZN4vllm25paged_attention_v2_kernelI13__nv_bfloat16S1_Li120ELi32ELi128ELNS_18Fp8KVCacheDataTypeE0ELb0ELi512EEEvPfS3_PT_PKS4_PKT0_SA_ifPKiSC_iPKfiiiSE_SE_iiiii,@function
        .size           _ZN4vllm25paged_attention_v2_kernelI13__nv_bfloat16S1_Li120ELi32ELi128ELNS_18Fp8KVCacheDataTypeE0ELb0ELi512EEEvPfS3_PT_PKS4_PKT0_SA_ifPKiSC_iPKfiiiSE_SE_iiiii,(.L_x_27572 - _ZN4vllm25paged_attention_v2_kernelI13__nv_bfloat16S1_Li120ELi32ELi128ELNS_18Fp8KVCacheDataTypeE0ELb0ELi512EEEvPfS3_PT_PKS4_PKT0_SA_ifPKiSC_iPKfiiiSE_SE_iiiii)
        .other          _ZN4vllm25paged_attention_v2_kernelI13__nv_bfloat16S1_Li120ELi32ELi128ELNS_18Fp8KVCacheDataTypeE0ELb0ELi512EEEvPfS3_PT_PKS4_PKT0_SA_ifPKiSC_iPKfiiiSE_SE_iiiii,@"STO_CUDA_ENTRY STV_DEFAULT"
_ZN4vllm25paged_attention_v2_kernelI13__nv_bfloat16S1_Li120ELi32ELi128ELNS_18Fp8KVCacheDataTypeE0ELb0ELi512EEEvPfS3_PT_PKS4_PKT0_SA_ifPKiSC_iPKfiiiSE_SE_iiiii:
.text._ZN4vllm25paged_attention_v2_kernelI13__nv_bfloat16S1_Li120ELi32ELi128ELNS_18Fp8KVCacheDataTypeE0ELb0ELi512EEEvPfS3_PT_PKS4_PKT0_SA_ifPKiSC_iPKfiiiSE_SE_iiiii:
        /* <DEDUP_REMOVED lines=17> */
[----:B------:R-:W-:Y:S01]  /*0110*/  MOV R137, 0xff7fffff ;  /* 0xff7fffff00897802 */ /* 0x000fe20000000f00 */
[----:B------:R-:W0:Y:S01]  /*0120*/  LDCU UR14, c[0x0][0x3b4] ;  /* 0x00007680ff0e77ac */ /* 0x000e220008000800 */
[----:B-1----:R-:W-:Y:S01]  /*0130*/  IMAD R0, R47, UR4, RZ ;  /* 0x000000042f007c24 */ /* 0x002fe2000f8e02ff */
[----:B------:R-:W1:Y:S04]  /*0140*/  LDCU.64 UR12, c[0x0][0x3a0] ;  /* 0x00007400ff0c77ac */ /* 0x000e680008000a00 */
        /* <DEDUP_REMOVED lines=17> */
[----:B0-----:R-:W-:-:S06]  /*0260*/  VIADD R8, R0, 0xffffffe ;  /* 0x0ffffffe00087836 */ /* 0x001fcc0000000000 */
        /* <DEDUP_REMOVED lines=30> */
[----:B------:R-:W-:Y:S01]  /*0450*/  IMAD R11, R8, R9, RZ ;  /* 0x00000009080b7224 */ /* 0x000fe200078e02ff */
[----:B------:R-:W-:-:S03]  /*0460*/  IABS R8, R15 ;  /* 0x0000000f00087213 */ /* 0x000fc60000000000 */
[----:B------:R-:W-:-:S04]  /*0470*/  IMAD.HI.U32 R3, R3, R11, R2 ;  /* 0x0000000b03037227 */ /* 0x000fc800078e0002 */
[----:B------:R-:W-:Y:S01]  /*0480*/  IMAD.MOV R11, RZ, RZ, -R8 ;  /* 0x000000ffff0b7224 */ /* 0x000fe200078e0a08 */
[----:B------:R-:W-:Y:S01]  /*0490*/  SHF.R.U32.HI R39, RZ, 0x5, R43 ;  /* 0x00000005ff277819 */ /* 0x000fe2000001162b */
[----:B------:R-:W-:Y:S01]  /*04a0*/  IMAD.HI.U32 R38, R3, R0, RZ ;  /* 0x0000000003267227 */ /* 0x000fe200078e00ff */
[----:B------:R-:W-:Y:S01]  /*04b0*/  LOP3.LUT R8, R42, R15, RZ, 0x3c, !PT ;  /* 0x0000000f2a087212 */ /* 0x000fe200078e3cff */
[----:B------:R-:W0:Y:S02]  /*04c0*/  @P0 LDC.64 R2, c[0x0][0x3d0] ;  /* 0x0000f400ff020b82 */ /* 0x000e240000000a00 */
[----:B------:R-:W-:Y:S02]  /*04d0*/  IMAD R0, R38, R11, R0 ;  /* 0x0000000b26007224 */ /* 0x000fe400078e0200 */
[----:B------:R-:W2:Y:S03]  /*04e0*/  @!P1 S2R R11, SR_CgaCtaId ;  /* 0x00000000000b9919 */ /* 0x000ea60000008800 */
[----:B------:R-:W-:-:S13]  /*04f0*/  ISETP.GT.U32.AND P3, PT, R9, R0, PT ;  /* 0x000000000900720c */ /* 0x000fda0003f64070 */
[----:B------:R-:W-:-:S04]  /*0500*/  @!P3 IADD3 R0, PT, PT, R0, -R9, RZ ;  /* 0x800000090000b210 */ /* 0x000fc80007ffe0ff */
[----:B------:R-:W-:Y:S01]  /*0510*/  ISETP.GE.U32.AND P2, PT, R0, R9, PT ;  /* 0x000000090000720c */ /* 0x000fe20003f46070 */
[----:B------:R-:W-:Y:S01]  /*0520*/  VIADD R0, R45, 0x1f ;  /* 0x0000001f2d007836 */ /* 0x000fe20000000000 */
[----:B------:R-:W-:Y:S01]  /*0530*/  LEA R9, R46, 0x10, 0x4 ;  /* 0x000000102e097811 */ /* 0x000fe200078e20ff */
[----:B------:R-:W-:Y:S01]  /*0540*/  @!P3 VIADD R38, R38, 0x1 ;  /* 0x000000012626b836 */ /* 0x000fe20000000000 */
[----:B------:R-:W-:Y:S01]  /*0550*/  ISETP.GE.AND P4, PT, R8, RZ, PT ;  /* 0x000000ff0800720c */ /* 0x000fe20003f86270 */
[----:B------:R-:W-:Y:S01]  /*0560*/  IMAD R37, R46, 0x10, R39 ;  /* 0x000000102e257824 */ /* 0x000fe200078e0227 */
[----:B------:R-:W-:Y:S01]  /*0570*/  SHF.R.U32.HI R0, RZ, 0x5, R0 ;  /* 0x00000005ff007819 */ /* 0x000fe20000011600 */
[----:B0-----:R-:W-:Y:S01]  /*0580*/  @P0 IMAD.WIDE.U32 R2, R42, 0x4, R2 ;  /* 0x000000042a020825 */ /* 0x001fe200078e0002 */
[----:B------:R-:W-:Y:S02]  /*0590*/  @!P1 MOV R8, 0x400 ;  /* 0x0000040000089802 */ /* 0x000fe40000000f00 */
[----:B------:R-:W-:-:S02]  /*05a0*/  VIMNMX.U32 R40, PT, PT, R0, R9, PT ;  /* 0x0000000900287248 */ /* 0x000fc40003fe0000 */
[----:B------:R0:W5:Y:S01]  /*05b0*/  @P0 LDG.E.CONSTANT R41, desc[UR6][R2.64] ;  /* 0x0000000602290981 */ /* 0x000162000c1e9900 */
[----:B------:R-:W-:Y:S01]  /*05c0*/  @P2 IADD3 R38, PT, PT, R38, 0x1, RZ ;  /* 0x0000000126262810 */ /* 0x000fe20007ffe0ff */
[----:B------:R-:W-:Y:S01]  /*05d0*/  BSSY.RECONVERGENT B0, `(.L_x_17575) ;  /* 0x0000271000007945 */ /* 0x000fe20003800200 */
[----:B------:R-:W-:Y:S02]  /*05e0*/  ISETP.GE.U32.AND P2, PT, R37, R40, PT ;  /* 0x000000282500720c */ /* 0x000fe40003f46070 */
[----:B--2---:R-:W-:Y:S01]  /*05f0*/  @!P1 LEA R8, R11, R8, 0x18 ;  /* 0x000000080b089211 */ /* 0x004fe200078ec0ff */
[----:B------:R-:W-:Y:S01]  /*0600*/  @!P4 IMAD.MOV R38, RZ, RZ, -R38 ;  /* 0x000000ffff26c224 */ /* 0x000fe200078e0a26 */
[----:B------:R-:W-:-:S03]  /*0610*/  ISETP.NE.AND P0, PT, R15, RZ, PT ;  /* 0x000000ff0f00720c */ /* 0x000fc60003f05270 */
[----:B------:R-:W-:-:S10]  /*0620*/  @!P1 IMAD R8, R43, 0x10, R8 ;  /* 0x000000102b089824 */ /* 0x000fd400078e0208 */
        /* <DEDUP_REMOVED lines=8> */
[----:B------:R-:W-:Y:S01]  /*06b0*/  LOP3.LUT R54, R43, 0x1f, RZ, 0xc0, !PT ;  /* 0x0000001f2b367812 */ /* 0x000fe200078ec0ff */
[----:B------:R-:W0:Y:S01]  /*06c0*/  LDCU.64 UR10, c[0x0][0x3b8] ;  /* 0x00007700ff0a77ac */ /* 0x000e220008000a00 */
[----:B-----5:R-:W-:Y:S01]  /*06d0*/  FSETP.NEU.FTZ.AND P2, PT, R41, RZ, PT ;  /* 0x000000ff2900720b */ /* 0x020fe20003f5d000 */
[----:B------:R-:W-:Y:S02]  /*06e0*/  IMAD.MOV.U32 R137, RZ, RZ, -0x800001 ;  /* 0xff7fffffff897424 */ /* 0x000fe400078e00ff */
[----:B--2---:R-:W-:Y:S01]  /*06f0*/  IMAD R17, R47, UR8, RZ ;  /* 0x000000082f117c24 */ /* 0x004fe2000f8e02ff */
[----:B------:R-:W2:Y:S03]  /*0700*/  LDCU UR8, c[0x0][0x3e0] ;  /* 0x00007c00ff0877ac */ /* 0x000ea60008000800 */
[----:B------:R-:W-:Y:S01]  /*0710*/  IMAD.WIDE R2, R17, 0x4, R2 ;  /* 0x0000000411027825 */ /* 0x000fe200078e0202 */
[----:B-1----:R-:W-:Y:S01]  /*0720*/  ULEA UR15, UR5, UR4, 0x18 ;  /* 0x00000004050f7291 */ /* 0x002fe2000f8ec0ff */
[C---:B------:R-:W-:Y:S01]  /*0730*/  LOP3.LUT R17, R43.reuse, 0x3e0, RZ, 0xc0, !PT ;  /* 0x000003e02b117812 */ /* 0x040fe200078ec0ff */
[----:B------:R-:W-:Y:S01]  /*0740*/  UIADD3 UR4, UPT, UPT, UR4, 0x110, URZ ;  /* 0x0000011004047890 */ /* 0x000fe2000fffe0ff */
[----:B0-----:R-:W-:Y:S01]  /*0750*/  IADD3 R36, P0, PT, R2, UR10, RZ ;  /* 0x0000000a02247c10 */ /* 0x001fe2000ff1e0ff */
[----:B------:R-:W-:Y:S01]  /*0760*/  IMAD.SHL.U32 R2, R43, 0x4, RZ ;  /* 0x000000042b027824 */ /* 0x000fe200078e00ff */
[----:B------:R-:W-:Y:S01]  /*0770*/  IADD3 R54, PT, PT, R54, R44, R17 ;  /* 0x0000002c36367210 */ /* 0x000fe20007ffe011 */
[----:B------:R-:W-:Y:S01]  /*0780*/  ULEA UR4, UR5, UR4, 0x18 ;  /* 0x0000000405047291 */ /* 0x000fe2000f8ec0ff */
[----:B------:R-:W-:-:S02]  /*0790*/  IADD3.X R35, PT, PT, R3, UR11, RZ, P0, !PT ;  /* 0x0000000b03237c10 */ /* 0x000fc400087fe4ff */
[----:B------:R-:W0:Y:S01]  /*07a0*/  LDS.128 R8, [UR15+0x20] ;  /* 0x0000200fff087984 */ /* 0x000e220008000c00 */
[----:B------:R-:W-:Y:S01]  /*07b0*/  LOP3.LUT R2, R2, 0x7c, RZ, 0xc0, !PT ;  /* 0x0000007c02027812 */ /* 0x000fe200078ec0ff */
[----:B------:R-:W-:Y:S02]  /*07c0*/  VIADD R138, R54, 0x1 ;  /* 0x00000001368a7836 */ /* 0x000fe40000000000 */
[----:B------:R-:W1:Y:S01]  /*07d0*/  LDS.128 R28, [UR15] ;  /* 0x0000000fff1c7984 */ /* 0x000e620008000c00 */
[----:B--2---:R-:W-:Y:S01]  /*07e0*/  IMAD R140, R38, UR8, RZ ;  /* 0x00000008268c7c24 */ /* 0x004fe2000f8e02ff */
[----:B------:R-:W-:Y:S02]  /*07f0*/  LEA R3, R39, R2, 0x7 ;  /* 0x0000000227037211 */ /* 0x000fe400078e38ff */
        /* <DEDUP_REMOVED lines=8> */
[----:B------:R-:W-:Y:S01]  /*0880*/  IMAD.U32 R49, R9, 0x10000, RZ ;  /* 0x0001000009317824 */ /* 0x000fe200078e00ff */
[C---:B------:R-:W-:Y:S01]  /*0890*/  PRMT R67, R10.reuse, 0x7632, R67 ;  /* 0x000076320a437816 */ /* 0x040fe20000000043 */
[----:B------:R-:W-:Y:S01]  /*08a0*/  IMAD.U32 R50, R10, 0x10000, RZ ;  /* 0x000100000a327824 */ /* 0x000fe200078e00ff */
[C---:B------:R-:W-:Y:S01]  /*08b0*/  PRMT R69, R11.reuse, 0x7632, R69 ;  /* 0x000076320b457816 */ /* 0x040fe20000000045 */
[C---:B-1----:R-:W-:Y:S01]  /*08c0*/  IMAD.U32 R34, R28.reuse, 0x10000, RZ ;  /* 0x000100001c227824 */ /* 0x042fe200078e00ff */
[----:B------:R-:W-:Y:S01]  /*08d0*/  SHF.L.U32 R51, R11, 0x10, RZ ;  /* 0x000000100b337819 */ /* 0x000fe200000006ff */
[C---:B------:R-:W-:Y:S01]  /*08e0*/  IMAD.U32 R33, R29.reuse, 0x10000, RZ ;  /* 0x000100001d217824 */ /* 0x040fe200078e00ff */
[----:B------:R-:W0:Y:S01]  /*08f0*/  LDS.128 R8, [UR15+0x80] ;  /* 0x0000800fff087984 */ /* 0x000e220008000c00 */
[----:B------:R-:W-:Y:S01]  /*0900*/  PRMT R55, R28, 0x7632, R55 ;  /* 0x000076321c377816 */ /* 0x000fe20000000037 */
[C---:B------:R-:W-:Y:S01]  /*0910*/  IMAD.U32 R32, R30.reuse, 0x10000, RZ ;  /* 0x000100001e207824 */ /* 0x040fe200078e00ff */
[----:B------:R-:W-:Y:S01]  /*0920*/  PRMT R56, R29, 0x7632, R56 ;  /* 0x000076321d387816 */ /* 0x000fe20000000038 */
[C---:B--2---:R-:W-:Y:S01]  /*0930*/  IMAD.U32 R29, R5.reuse, 0x10000, RZ ;  /* 0x00010000051d7824 */ /* 0x044fe200078e00ff */
[----:B------:R-:W-:Y:S01]  /*0940*/  PRMT R57, R30, 0x7632, R57 ;  /* 0x000076321e397816 */ /* 0x000fe20000000039 */
[C---:B------:R-:W-:Y:S01]  /*0950*/  IMAD.U32 R30, R4.reuse, 0x10000, RZ ;  /* 0x00010000041e7824 */ /* 0x040fe200078e00ff */
[----:B------:R-:W-:Y:S01]  /*0960*/  PRMT R59, R4, 0x7632, R59 ;  /* 0x00007632043b7816 */ /* 0x000fe2000000003b */
[----:B------:R-:W-:Y:S01]  /*0970*/  IMAD.U32 R28, R6, 0x10000, RZ ;  /* 0x00010000061c7824 */ /* 0x000fe200078e00ff */
[----:B------:R-:W-:Y:S01]  /*0980*/  PRMT R60, R5, 0x7632, R60 ;  /* 0x00007632053c7816 */ /* 0x000fe2000000003c */
[----:B---3--:R-:W-:Y:S01]  /*0990*/  IMAD.U32 R52, R12, 0x10000, RZ ;  /* 0x000100000c347824 */ /* 0x008fe200078e00ff */
[----:B------:R-:W-:Y:S01]  /*09a0*/  PRMT R61, R6, 0x7632, R61 ;  /* 0x00007632063d7816 */ /* 0x000fe2000000003d */
[----:B------:R-:W-:Y:S01]  /*09b0*/  IMAD.U32 R53, R13, 0x10000, RZ ;  /* 0x000100000d357824 */ /* 0x000fe200078e00ff */
[C---:B------:R-:W-:Y:S01]  /*09c0*/  PRMT R62, R7.reuse, 0x7632, R62 ;  /* 0x00007632073e7816 */ /* 0x040fe2000000003e */
[----:B------:R-:W-:Y:S01]  /*09d0*/  IMAD.U32 R64, R14, 0x10000, RZ ;  /* 0x000100000e407824 */ /* 0x000fe200078e00ff */
[----:B------:R-:W-:Y:S01]  /*09e0*/  SHF.L.U32 R0, R7, 0x10, RZ ;  /* 0x0000001007007819 */ /* 0x000fe200000006ff */
[----:B----4-:R-:W-:Y:S01]  /*09f0*/  IMAD.U32 R68, R20, 0x10000, RZ ;  /* 0x0001000014447824 */ /* 0x010fe200078e00ff */
[----:B------:R-:W1:Y:S01]  /*0a00*/  LDS.128 R4, [UR15+0x70] ;  /* 0x0000700fff047984 */ /* 0x000e620008000c00 */
[----:B------:R-:W-:Y:S01]  /*0a10*/  PRMT R71, R12, 0x7632, R71 ;  /* 0x000076320c477816 */ /* 0x000fe20000000047 */
[----:B------:R-:W-:Y:S01]  /*0a20*/  IMAD.U32 R70, R21, 0x10000, RZ ;  /* 0x0001000015467824 */ /* 0x000fe200078e00ff */
        /* <DEDUP_REMOVED lines=15> */
[----:B------:R-:W2:Y:S01]  /*0b20*/  LDS.128 R12, [UR15+0x90] ;  /* 0x0000900fff0c7984 */ /* 0x000ea20008000c00 */
[----:B------:R-:W-:Y:S01]  /*0b30*/  SHF.L.U32 R74, R23, 0x10, RZ ;  /* 0x00000010174a7819 */ /* 0x000fe200000006ff */
[----:B------:R-:W-:Y:S01]  /*0b40*/  IMAD.U32 R56, R56, 0x10000, RZ ;  /* 0x0001000038387824 */ /* 0x000fe200078e00ff */
[----:B------:R-:W-:Y:S01]  /*0b50*/  PRMT R87, R24, 0x7632, R87 ;  /* 0x0000763218577816 */ /* 0x000fe20000000057 */
[----:B------:R-:W3:Y:S01]  /*0b60*/  LDS.128 R20, [UR15+0xa0] ;  /* 0x0000a00fff147984 */ /* 0x000ee20008000c00 */
[C---:B0-----:R-:W-:Y:S01]  /*0b70*/  PRMT R109, R8.reuse, 0x7632, R109 ;  /* 0x00007632086d7816 */ /* 0x041fe2000000006d */
[----:B------:R-:W-:Y:S01]  /*0b80*/  IMAD.U32 R100, R8, 0x10000, RZ ;  /* 0x0001000008647824 */ /* 0x000fe200078e00ff */
[C---:B------:R-:W-:Y:S01]  /*0b90*/  PRMT R110, R9.reuse, 0x7632, R110 ;  /* 0x00007632096e7816 */ /* 0x040fe2000000006e */
[----:B------:R-:W-:Y:S01]  /*0ba0*/  IMAD.U32 R102, R9, 0x10000, RZ ;  /* 0x0001000009667824 */ /* 0x000fe200078e00ff */
[C---:B------:R-:W-:Y:S01]  /*0bb0*/  PRMT R111, R10.reuse, 0x7632, R111 ;  /* 0x000076320a6f7816 */ /* 0x040fe2000000006f */
[----:B------:R-:W-:Y:S01]  /*0bc0*/  IMAD.U32 R104, R10, 0x10000, RZ ;  /* 0x000100000a687824 */ /* 0x000fe200078e00ff */
[----:B------:R-:W-:Y:S01]  /*0bd0*/  PRMT R112, R11, 0x7632, R112 ;  /* 0x000076320b707816 */ /* 0x000fe20000000070 */
[----:B------:R-:W-:Y:S01]  /*0be0*/  IMAD.U32 R57, R57, 0x10000, RZ ;  /* 0x0001000039397824 */ /* 0x000fe200078e00ff */
[----:B------:R-:W-:Y:S01]  /*0bf0*/  SHF.L.U32 R106, R11, 0x10, RZ ;  /* 0x000000100b6a7819 */ /* 0x000fe200000006ff */
[----:B------:R-:W-:Y:S01]  /*0c00*/  IMAD.U32 R60, R60, 0x10000, RZ ;  /* 0x000100003c3c7824 */ /* 0x000fe200078e00ff */
[----:B------:R-:W0:Y:S01]  /*0c10*/  LDS.128 R8, [UR15+0xe0] ;  /* 0x0000e00fff087984 */ /* 0x000e220008000c00 */
[----:B------:R-:W-:Y:S01]  /*0c20*/  PRMT R89, R25, 0x7632, R89 ;  /* 0x0000763219597816 */ /* 0x000fe20000000059 */
[----:B------:R-:W-:Y:S01]  /*0c30*/  IMAD.U32 R61, R61, 0x10000, RZ ;  /* 0x000100003d3d7824 */ /* 0x000fe200078e00ff */
[----:B------:R-:W-:Y:S01]  /*0c40*/  PRMT R91, R26, 0x7632, R91 ;  /* 0x000076321a5b7816 */ /* 0x000fe2000000005b */
[----:B------:R-:W-:Y:S01]  /*0c50*/  IMAD.U32 R62, R62, 0x10000, RZ ;  /* 0x000100003e3e7824 */ /* 0x000fe200078e00ff */
[----:B------:R-:W-:Y:S01]  /*0c60*/  PRMT R93, R27, 0x7632, R93 ;  /* 0x000076321b5d7816 */ /* 0x000fe2000000005d */
[----:B------:R-:W-:Y:S01]  /*0c70*/  IMAD.U32 R65, R65, 0x10000, RZ ;  /* 0x0001000041417824 */ /* 0x000fe200078e00ff */
[C---:B-1----:R-:W-:Y:S01]  /*0c80*/  PRMT R103, R4.reuse, 0x7632, R103 ;  /* 0x0000763204677816 */ /* 0x042fe20000000067 */
        /* <DEDUP_REMOVED lines=9> */
[----:B------:R-:W1:Y:S01]  /*0d20*/  LDS.128 R4, [UR15+0xd0] ;  /* 0x0000d00fff047984 */ /* 0x000e620008000c00 */
[----:B------:R-:W-:Y:S01]  /*0d30*/  SHF.L.U32 R82, R27, 0x10, RZ ;  /* 0x000000101b527819 */ /* 0x000fe200000006ff */
[----:B------:R-:W-:Y:S01]  /*0d40*/  IMAD.U32 R73, R73, 0x10000, RZ ;  /* 0x0001000049497824 */ /* 0x000fe200078e00ff */
[----:B------:R-:W-:Y:S01]  /*0d50*/  PRMT R95, R16, 0x7632, R95 ;  /* 0x00007632105f7816 */ /* 0x000fe2000000005f */
[----:B------:R-:W4:Y:S01]  /*0d60*/  LDS.128 R24, [UR15+0xb0] ;  /* 0x0000b00fff187984 */ /* 0x000f220008000c00 */
        /* <DEDUP_REMOVED lines=8> */
[----:B------:R-:W4:Y:S01]  /*0df0*/  LDS.128 R16, [UR15+0xc0] ;  /* 0x0000c00fff107984 */ /* 0x000f220008000c00 */
[----:B------:R-:W-:Y:S01]  /*0e00*/  PRMT R58, R31, 0x7632, R58 ;  /* 0x000076321f3a7816 */ /* 0x000fe2000000003a */
[----:B------:R-:W-:Y:S01]  /*0e10*/  IMAD.U32 R85, R85, 0x10000, RZ ;  /* 0x0001000055557824 */ /* 0x000fe200078e00ff */
[C---:B--2---:R-:W-:Y:S01]  /*0e20*/  PRMT R113, R12.reuse, 0x7632, R113 ;  /* 0x000076320c717816 */ /* 0x044fe20000000071 */
[----:B------:R-:W-:Y:S01]  /*0e30*/  IMAD.U32 R12, R12, 0x10000, RZ ;  /* 0x000100000c0c7824 */ /* 0x000fe200078e00ff */
[C---:B------:R-:W-:Y:S01]  /*0e40*/  PRMT R115, R14.reuse, 0x7632, R115 ;  /* 0x000076320e737816 */ /* 0x040fe20000000073 */
[----:B------:R-:W-:Y:S01]  /*0e50*/  IMAD.U32 R14, R14, 0x10000, RZ ;  /* 0x000100000e0e7824 */ /* 0x000fe200078e00ff */
[----:B------:R-:W-:Y:S01]  /*0e60*/  PRMT R116, R15, 0x7632, R116 ;  /* 0x000076320f747816 */ /* 0x000fe20000000074 */
[----:B------:R-:W-:Y:S01]  /*0e70*/  IMAD.U32 R58, R58, 0x10000, RZ ;  /* 0x000100003a3a7824 */ /* 0x000fe200078e00ff */
[----:B---3--:R-:W-:Y:S01]  /*0e80*/  PRMT R118, R21, 0x7632, R118 ;  /* 0x0000763215767816 */ /* 0x008fe20000000076 */
[----:B0-----:R-:W-:Y:S01]  /*0e90*/  IMAD.U32 R132, R8, 0x10000, RZ ;  /* 0x0001000008847824 */ /* 0x001fe200078e00ff */
[----:B------:R-:W-:Y:S01]  /*0ea0*/  PRMT R139, R11, 0x7632, R139 ;  /* 0x000076320b8b7816 */ /* 0x000fe2000000008b */
[----:B------:R-:W-:Y:S01]  /*0eb0*/  IMAD.U32 R134, R9, 0x10000, RZ ;  /* 0x0001000009867824 */ /* 0x000fe200078e00ff */
[----:B------:R-:W-:Y:S01]  /*0ec0*/  SHF.L.U32 R136, R11, 0x10, RZ ;  /* 0x000000100b887819 */ /* 0x000fe200000006ff */
[----:B------:R-:W-:Y:S01]  /*0ed0*/  IMAD.SHL.U32 R11, R43, 0x8, RZ ;  /* 0x000000082b0b7824 */ /* 0x000fe200078e00ff */
[C---:B------:R-:W-:Y:S01]  /*0ee0*/  PRMT R119, R22.reuse, 0x7632, R119 ;  /* 0x0000763216777816 */ /* 0x040fe20000000077 */
[----:B------:R-:W-:Y:S01]  /*0ef0*/  IMAD.U32 R21, R21, 0x10000, RZ ;  /* 0x0001000015157824 */ /* 0x000fe200078e00ff */
[C---:B------:R-:W-:Y:S01]  /*0f00*/  PRMT R114, R13.reuse, 0x7632, R114 ;  /* 0x000076320d727816 */ /* 0x040fe20000000072 */
[----:B------:R-:W-:Y:S01]  /*0f10*/  IMAD.U32 R13, R13, 0x10000, RZ ;  /* 0x000100000d0d7824 */ /* 0x000fe200078e00ff */
[----:B------:R-:W-:Y:S01]  /*0f20*/  LOP3.LUT R11, R11, 0xf8, RZ, 0xc0, !PT ;  /* 0x000000f80b0b7812 */ /* 0x000fe200078ec0ff */
[----:B------:R-:W-:Y:S01]  /*0f30*/  IMAD.U32 R22, R22, 0x10000, RZ ;  /* 0x0001000016167824 */ /* 0x000fe200078e00ff */
[C---:B------:R-:W-:Y:S01]  /*0f40*/  PRMT R117, R20.reuse, 0x7632, R117 ;  /* 0x0000763214757816 */ /* 0x040fe20000000075 */
[----:B------:R-:W-:Y:S01]  /*0f50*/  IMAD.U32 R20, R20, 0x10000, RZ ;  /* 0x0001000014147824 */ /* 0x000fe200078e00ff */
[----:B------:R-:W-:Y:S01]  /*0f60*/  IADD3 R2, P0, PT, R140, R11, RZ ;  /* 0x0000000b8c027210 */ /* 0x000fe20007f1e0ff */
[----:B------:R-:W-:Y:S01]  /*0f70*/  IMAD.IADD R11, R54, 0x1, -R45 ;  /* 0x00000001360b7824 */ /* 0x000fe200078e0a2d */
[----:B------:R-:W-:Y:S01]  /*0f80*/  PRMT R120, R23, 0x7632, R120 ;  /* 0x0000763217787816 */ /* 0x000fe20000000078 */
[----:B------:R-:W-:Y:S01]  /*0f90*/  VIADD R54, R3, UR4 ;  /* 0x0000000403367c36 */ /* 0x000fe20008000000 */
        /* <DEDUP_REMOVED lines=18> */
[C---:B------:R-:W-:Y:S01]  /*10c0*/  PRMT R127, R16.reuse, 0x7632, R127 ;  /* 0x00007632107f7816 */ /* 0x040fe2000000007f */
[----:B------:R-:W-:Y:S01]  /*10d0*/  IMAD.U32 R16, R16, 0x10000, RZ ;  /* 0x0001000010107824 */ /* 0x000fe200078e00ff */
[C---:B------:R-:W-:Y:S01]  /*10e0*/  PRMT R131, R18.reuse, 0x7632, R131 ;  /* 0x0000763212837816 */ /* 0x040fe20000000083 */
[----:B------:R-:W-:Y:S01]  /*10f0*/  IMAD.U32 R18, R18, 0x10000, RZ ;  /* 0x0001000012127824 */ /* 0x000fe200078e00ff */
[----:B------:R-:W-:Y:S01]  /*1100*/  PRMT R133, R19, 0x7632, R133 ;  /* 0x0000763213857816 */ /* 0x000fe20000000085 */
        /* <DEDUP_REMOVED lines=51> */
[----:B------:R-:W-:-:S02]  /*1440*/  SHF.L.U32 R135, R135, 0x10, RZ ;  /* 0x0000001087877819 */ /* 0x000fc400000006ff */
[----:B------:R-:W-:Y:S02]  /*1450*/  SHF.L.U32 R142, R6, 0x10, RZ ;  /* 0x00000010068e7819 */ /* 0x000fe400000006ff */
[----:B------:R-:W-:-:S07]  /*1460*/  SHF.L.U32 R145, R9, 0x10, RZ ;  /* 0x0000001009917819 */ /* 0x000fce00000006ff */
.L_x_17577:
        /* <DEDUP_REMOVED lines=22> */
[----:B------:R-:W5:Y:S01]  /*15d0*/  LDG.E.CONSTANT R5, desc[UR6][R6.64+0x604] ;  /* 0x0006040606057981 */ /* 0x000f62000c1e9900 */
[C---:B--2---:R-:W-:Y:S01]  /*15e0*/  IMAD.U32 R151, R4.reuse, 0x10000, RZ ;  /* 0x0001000004977824 */ /* 0x044fe200078e00ff */
[----:B------:R-:W-:-:S02]  /*15f0*/  PRMT R160, R4, 0x7632, R160 ;  /* 0x0000763204a07816 */ /* 0x000fc400000000a0 */
[----:B------:R-:W2:Y:S01]  /*1600*/  LDG.E.CONSTANT R4, desc[UR6][R6.64+0x804] ;  /* 0x0008040606047981 */ /* 0x000ea2000c1e9900 */
[----:B------:R-:W-:Y:S01]  /*1610*/  FMUL.FTZ R161, R30, R151 ;  /* 0x000000971ea17220 */ /* 0x000fe20000410000 */
[C---:B---3--:R-:W-:Y:S01]  /*1620*/  IMAD.U32 R151, R159.reuse, 0x10000, RZ ;  /* 0x000100009f977824 */ /* 0x048fe200078e00ff */
[----:B------:R-:W-:Y:S02]  /*1630*/  PRMT R159, R159, 0x7632, R159 ;  /* 0x000076329f9f7816 */ /* 0x000fe4000000009f */
[----:B------:R-:W-:Y:S01]  /*1640*/  SHF.L.U32 R162, R160, 0x10, RZ ;  /* 0x00000010a0a27819 */ /* 0x000fe200000006ff */
[----:B------:R-:W-:Y:S02]  /*1650*/  FFMA.FTZ R151, R34, R151, R161 ;  /* 0x0000009722977223 */ /* 0x000fe400000100a1 */
[----:B------:R-:W-:Y:S02]  /*1660*/  IMAD.U32 R160, R159, 0x10000, RZ ;  /* 0x000100009fa07824 */ /* 0x000fe400078e00ff */
[----:B----4-:R-:W-:-:S04]  /*1670*/  IMAD.U32 R159, R152, 0x10000, RZ ;  /* 0x00010000989f7824 */ /* 0x010fc800078e00ff */
[----:B------:R-:W-:Y:S02]  /*1680*/  FFMA.FTZ R159, R48, R159, R151 ;  /* 0x0000009f309f7223 */ /* 0x000fe40000010097 */
[----:B------:R-:W3:Y:S01]  /*1690*/  LDG.E.CONSTANT R151, desc[UR6][R6.64+0xa04] ;  /* 0x000a040606977981 */ /* 0x000ee2000c1e9900 */
[----:B------:R-:W-:Y:S01]  /*16a0*/  PRMT R152, R152, 0x7632, R152 ;  /* 0x0000763298987816 */ /* 0x000fe20000000098 */
[----:B------:R-:W-:-:S03]  /*16b0*/  FMUL.FTZ R162, R59, R162 ;  /* 0x000000a23ba27220 */ /* 0x000fc60000410000 */
[----:B------:R-:W-:Y:S01]  /*16c0*/  SHF.L.U32 R152, R152, 0x10, RZ ;  /* 0x0000001098987819 */ /* 0x000fe200000006ff */
[----:B------:R-:W-:-:S04]  /*16d0*/  FFMA.FTZ R160, R55, R160, R162 ;  /* 0x000000a037a07223 */ /* 0x000fc800000100a2 */
[--C-:B------:R-:W-:Y:S01]  /*16e0*/  FFMA.FTZ R152, R63, R152, R160.reuse ;  /* 0x000000983f987223 */ /* 0x100fe200000100a0 */
[C---:B-----5:R-:W-:Y:S01]  /*16f0*/  PRMT R160, R158.reuse, 0x7632, R160 ;  /* 0x000076329ea07816 */ /* 0x060fe200000000a0 */
[----:B------:R-:W-:-:S04]  /*1700*/  IMAD.U32 R158, R158, 0x10000, RZ ;  /* 0x000100009e9e7824 */ /* 0x000fc800078e00ff */
[----:B------:R-:W-:Y:S01]  /*1710*/  FFMA.FTZ R159, R52, R158, R159 ;  /* 0x0000009e349f7223 */ /* 0x000fe2000001009f */
[C---:B------:R-:W-:Y:S01]  /*1720*/  PRMT R158, R157.reuse, 0x7632, R158 ;  /* 0x000076329d9e7816 */ /* 0x040fe2000000009e */
[----:B------:R-:W-:Y:S01]  /*1730*/  IMAD.U32 R160, R160, 0x10000, RZ ;  /* 0x00010000a0a07824 */ /* 0x000fe200078e00ff */
[----:B------:R-:W-:-:S03]  /*1740*/  SHF.L.U32 R157, R157, 0x10, RZ ;  /* 0x000000109d9d7819 */ /* 0x000fc600000006ff */
[----:B------:R-:W-:Y:S01]  /*1750*/  FFMA.FTZ R152, R71, R160, R152 ;  /* 0x000000a047987223 */ /* 0x000fe20000010098 */
[----:B------:R-:W-:Y:S02]  /*1760*/  IMAD.U32 R158, R158, 0x10000, RZ ;  /* 0x000100009e9e7824 */ /* 0x000fe400078e00ff */
[----:B------:R-:W-:Y:S02]  /*1770*/  FFMA.FTZ R157, R68, R157, R159 ;  /* 0x0000009d449d7223 */ /* 0x000fe4000001009f */
[----:B------:R-:W-:Y:S01]  /*1780*/  FFMA.FTZ R152, R79, R158, R152 ;  /* 0x0000009e4f987223 */ /* 0x000fe20000010098 */
[C---:B------:R-:W-:Y:S01]  /*1790*/  PRMT R158, R156.reuse, 0x7632, R158 ;  /* 0x000076329c9e7816 */ /* 0x040fe2000000009e */
[----:B------:R-:W-:-:S03]  /*17a0*/  IMAD.U32 R156, R156, 0x10000, RZ ;  /* 0x000100009c9c7824 */ /* 0x000fc600078e00ff */
[----:B------:R-:W-:Y:S01]  /*17b0*/  SHF.L.U32 R158, R158, 0x10, RZ ;  /* 0x000000109e9e7819 */ /* 0x000fe200000006ff */
[----:B------:R-:W-:Y:S01]  /*17c0*/  FFMA.FTZ R157, R76, R156, R157 ;  /* 0x0000009c4c9d7223 */ /* 0x000fe2000001009d */
[----:B------:R-:W-:-:S03]  /*17d0*/  PRMT R156, R155, 0x7632, R156 ;  /* 0x000076329b9c7816 */ /* 0x000fc6000000009c */
[----:B------:R-:W-:Y:S02]  /*17e0*/  FFMA.FTZ R152, R87, R158, R152 ;  /* 0x0000009e57987223 */ /* 0x000fe40000010098 */
[----:B------:R-:W-:Y:S02]  /*17f0*/  IMAD.U32 R156, R156, 0x10000, RZ ;  /* 0x000100009c9c7824 */ /* 0x000fe400078e00ff */
[----:B------:R-:W-:Y:S02]  /*1800*/  IMAD.U32 R155, R155, 0x10000, RZ ;  /* 0x000100009b9b7824 */ /* 0x000fe400078e00ff */
[--C-:B------:R-:W-:Y:S01]  /*1810*/  FFMA.FTZ R156, R95, R156, R152.reuse ;  /* 0x0000009c5f9c7223 */ /* 0x100fe20000010098 */
[----:B------:R-:W-:Y:S01]  /*1820*/  PRMT R152, R154, 0x7632, R152 ;  /* 0x000076329a987816 */ /* 0x000fe20000000098 */
[----:B------:R-:W-:Y:S01]  /*1830*/  FFMA.FTZ R155, R84, R155, R157 ;  /* 0x0000009b549b7223 */ /* 0x000fe2000001009d */
[----:B------:R-:W-:-:S03]  /*1840*/  SHF.L.U32 R154, R154, 0x10, RZ ;  /* 0x000000109a9a7819 */ /* 0x000fc600000006ff */
[----:B------:R-:W-:Y:S02]  /*1850*/  IMAD.U32 R157, R152, 0x10000, RZ ;  /* 0x00010000989d7824 */ /* 0x000fe400078e00ff */
[----:B------:R-:W4:Y:S01]  /*1860*/  LDG.E.CONSTANT R152, desc[UR6][R6.64+0x1a00] ;  /* 0x001a000606987981 */ /* 0x000f22000c1e9900 */
[----:B------:R-:W-:Y:S01]  /*1870*/  FFMA.FTZ R159, R92, R154, R155 ;  /* 0x0000009a5c9f7223 */ /* 0x000fe2000001009b */
[----:B------:R-:W-:Y:S02]  /*1880*/  PRMT R154, R153, 0x7632, R154 ;  /* 0x00007632999a7816 */ /* 0x000fe4000000009a */
[----:B------:R-:W5:Y:S01]  /*1890*/  LDG.E.CONSTANT R155, desc[UR6][R6.64+0xc04] ;  /* 0x000c0406069b7981 */ /* 0x000f62000c1e9900 */
[----:B------:R-:W-:Y:S01]  /*18a0*/  FFMA.FTZ R156, R103, R157, R156 ;  /* 0x0000009d679c7223 */ /* 0x000fe2000001009c */
[----:B------:R-:W-:Y:S01]  /*18b0*/  SHF.L.U32 R154, R154, 0x10, RZ ;  /* 0x000000109a9a7819 */ /* 0x000fe200000006ff */
[----:B------:R-:W-:Y:S01]  /*18c0*/  IMAD.U32 R153, R153, 0x10000, RZ ;  /* 0x0001000099997824 */ /* 0x000fe200078e00ff */
[----:B------:R-:W-:-:S03]  /*18d0*/  PRMT R157, R150, 0x7632, R157 ;  /* 0x00007632969d7816 */ /* 0x000fc6000000009d */
[----:B------:R-:W-:Y:S02]  /*18e0*/  FFMA.FTZ R154, R109, R154, R156 ;  /* 0x0000009a6d9a7223 */ /* 0x000fe4000001009c */
[----:B------:R-:W5:Y:S01]  /*18f0*/  LDG.E.CONSTANT R156, desc[UR6][R6.64+0xe04] ;  /* 0x000e0406069c7981 */ /* 0x000f62000c1e9900 */
[----:B------:R-:W-:Y:S01]  /*1900*/  FFMA.FTZ R153, R100, R153, R159 ;  /* 0x0000009964997223 */ /* 0x000fe2000001009f */
[----:B------:R-:W-:Y:S02]  /*1910*/  IMAD.U32 R150, R150, 0x10000, RZ ;  /* 0x0001000096967824 */ /* 0x000fe400078e00ff */
[----:B------:R-:W-:Y:S02]  /*1920*/  IMAD.U32 R157, R157, 0x10000, RZ ;  /* 0x000100009d9d7824 */ /* 0x000fe400078e00ff */
[----:B------:R-:W-:Y:S02]  /*1930*/  FFMA.FTZ R159, R12, R150, R153 ;  /* 0x000000960c9f7223 */ /* 0x000fe40000010099 */
[----:B------:R-:W-:Y:S01]  /*1940*/  FFMA.FTZ R150, R113, R157, R154 ;  /* 0x0000009d71967223 */ /* 0x000fe2000001009a */
[C---:B------:R-:W-:Y:S01]  /*1950*/  SHF.L.U32 R154, R149.reuse, 0x10, RZ ;  /* 0x00000010959a7819 */ /* 0x040fe200000006ff */
[----:B------:R-:W5:Y:S01]  /*1960*/  LDG.E.CONSTANT R153, desc[UR6][R6.64+0x1c00] ;  /* 0x001c000606997981 */ /* 0x000f62000c1e9900 */
[----:B------:R-:W-:-:S05]  /*1970*/  PRMT R149, R149, 0x7632, R149 ;  /* 0x0000763295957816 */ /* 0x000fca0000000095 */
[----:B------:R-:W-:Y:S02]  /*1980*/  IMAD.U32 R149, R149, 0x10000, RZ ;  /* 0x0001000095957824 */ /* 0x000fe400078e00ff */
[----:B------:R-:W-:Y:S02]  /*1990*/  FFMA.FTZ R159, R20, R154, R159 ;  /* 0x0000009a149f7223 */ /* 0x000fe4000001009f */
[----:B------:R-:W5:Y:S01]  /*19a0*/  LDG.E.CONSTANT R154, desc[UR6][R6.64+0x1004] ;  /* 0x00100406069a7981 */ /* 0x000f62000c1e9900 */
[----:B------:R-:W-:Y:S01]  /*19b0*/  FFMA.FTZ R150, R117, R149, R150 ;  /* 0x0000009575967223 */ /* 0x000fe20000010096 */
[----:B------:R-:W-:-:S04]  /*19c0*/  PRMT R149, R148, 0x7632, R149 ;  /* 0x0000763294957816 */ /* 0x000fc80000000095 */
[----:B------:R-:W-:Y:S01]  /*19d0*/  SHF.L.U32 R149, R149, 0x10, RZ ;  /* 0x0000001095957819 */ /* 0x000fe200000006ff */
[----:B------:R-:W-:-:S04]  /*19e0*/  IMAD.U32 R148, R148, 0x10000, RZ ;  /* 0x0001000094947824 */ /* 0x000fc800078e00ff */
[----:B------:R-:W-:Y:S02]  /*19f0*/  FFMA.FTZ R158, R121, R149, R150 ;  /* 0x00000095799e7223 */ /* 0x000fe40000010096 */
[----:B------:R-:W5:Y:S01]  /*1a00*/  LDG.E.CONSTANT R150, desc[UR6][R6.64+0x1204] ;  /* 0x0012040606967981 */ /* 0x000f62000c1e9900 */
[----:B------:R-:W-:Y:S01]  /*1a10*/  FFMA.FTZ R157, R24, R148, R159 ;  /* 0x00000094189d7223 */ /* 0x000fe2000001009f */
[C---:B------:R-:W-:Y:S01]  /*1a20*/  PRMT R148, R147.reuse, 0x7632, R148 ;  /* 0x0000763293947816 */ /* 0x040fe20000000094 */
[----:B------:R-:W-:Y:S01]  /*1a30*/  IMAD.U32 R147, R147, 0x10000, RZ ;  /* 0x0001000093937824 */ /* 0x000fe200078e00ff */
[----:B------:R-:W5:Y:S03]  /*1a40*/  LDG.E.CONSTANT R149, desc[UR6][R6.64+0x1404] ;  /* 0x0014040606957981 */ /* 0x000f66000c1e9900 */
[----:B------:R-:W-:Y:S01]  /*1a50*/  FFMA.FTZ R157, R16, R147, R157 ;  /* 0x00000093109d7223 */ /* 0x000fe2000001009d */
[----:B------:R-:W-:Y:S01]  /*1a60*/  PRMT R147, R146, 0x7632, R147 ;  /* 0x0000763292937816 */ /* 0x000fe20000000093 */
[----:B------:R-:W-:Y:S01]  /*1a70*/  IMAD.U32 R148, R148, 0x10000, RZ ;  /* 0x0001000094947824 */ /* 0x000fe200078e00ff */
[----:B------:R-:W-:-:S02]  /*1a80*/  SHF.L.U32 R162, R146, 0x10, RZ ;  /* 0x0000001092a27819 */ /* 0x000fc400000006ff */
[----:B------:R-:W-:Y:S01]  /*1a90*/  PRMT R146, R9, 0x7632, R146 ;  /* 0x0000763209927816 */ /* 0x000fe20000000092 */
[----:B------:R-:W-:Y:S02]  /*1aa0*/  IMAD.U32 R147, R147, 0x10000, RZ ;  /* 0x0001000093937824 */ /* 0x000fe400078e00ff */
[----:B------:R-:W-:Y:S01]  /*1ab0*/  FFMA.FTZ R158, R127, R148, R158 ;  /* 0x000000947f9e7223 */ /* 0x000fe2000001009e */
[----:B------:R-:W-:Y:S01]  /*1ac0*/  IMAD.U32 R160, R9, 0x10000, RZ ;  /* 0x0001000009a07824 */ /* 0x000fe200078e00ff */
[----:B------:R-:W5:Y:S01]  /*1ad0*/  LDG.E.CONSTANT R148, desc[UR6][R6.64+0x1604] ;  /* 0x0016040606947981 */ /* 0x000f62000c1e9900 */
[----:B------:R-:W-:Y:S01]  /*1ae0*/  SHF.L.U32 R9, R146, 0x10, RZ ;  /* 0x0000001092097819 */ /* 0x000fe200000006ff */
[----:B------:R-:W-:Y:S01]  /*1af0*/  FMUL.FTZ R162, R29, R162 ;  /* 0x000000a21da27220 */ /* 0x000fe20000410000 */
[----:B------:R-:W-:Y:S01]  /*1b00*/  FMUL.FTZ R147, R60, R147 ;  /* 0x000000933c937220 */ /* 0x000fe20000410000 */
[----:B------:R-:W5:Y:S02]  /*1b10*/  LDG.E.CONSTANT R146, desc[UR6][R6.64+0x8] ;  /* 0x0000080606927981 */ /* 0x000f64000c1e9900 */
[----:B------:R-:W-:Y:S01]  /*1b20*/  FFMA.FTZ R160, R33, R160, R162 ;  /* 0x000000a021a07223 */ /* 0x000fe200000100a2 */
[----:B------:R-:W-:-:S02]  /*1b30*/  FFMA.FTZ R162, R56, R9, R147 ;  /* 0x0000000938a27223 */ /* 0x000fc40000010093 */
[----:B------:R-:W5:Y:S01]  /*1b40*/  LDG.E.CONSTANT R147, desc[UR6][R6.64+0x208] ;  /* 0x0002080606937981 */ /* 0x000f62000c1e9900 */
[----:B------:R-:W-:-:S05]  /*1b50*/  PRMT R9, R8, 0x7632, R9 ;  /* 0x0000763208097816 */ /* 0x000fca0000000009 */
[----:B------:R-:W-:Y:S02]  /*1b60*/  IMAD.U32 R9, R9, 0x10000, RZ ;  /* 0x0001000009097824 */ /* 0x000fe400078e00ff */
[----:B------:R-:W-:Y:S02]  /*1b70*/  IMAD.U32 R8, R8, 0x10000, RZ ;  /* 0x0001000008087824 */ /* 0x000fe400078e00ff */
[----:B------:R-:W-:Y:S02]  /*1b80*/  FFMA.FTZ R162, R65, R9, R162 ;  /* 0x0000000941a27223 */ /* 0x000fe400000100a2 */
[----:B------:R-:W5:Y:S01]  /*1b90*/  LDG.E.CONSTANT R9, desc[UR6][R6.64+0x408] ;  /* 0x0004080606097981 */ /* 0x000f62000c1e9900 */
[----:B------:R-:W-:Y:S01]  /*1ba0*/  FFMA.FTZ R8, R49, R8, R160 ;  /* 0x0000000831087223 */ /* 0x000fe200000100a0 */
[C---:B------:R-:W-:Y:S02]  /*1bb0*/  SHF.L.U32 R159, R5.reuse, 0x10, RZ ;  /* 0x00000010059f7819 */ /* 0x040fe400000006ff */
[----:B------:R-:W-:-:S03]  /*1bc0*/  PRMT R5, R5, 0x7632, R5 ;  /* 0x0000763205057816 */ /* 0x000fc60000000005 */
[----:B------:R-:W-:Y:S02]  /*1bd0*/  FFMA.FTZ R159, R53, R159, R8 ;  /* 0x0000009f359f7223 */ /* 0x000fe40000010008 */
[----:B------:R-:W5:Y:S01]  /*1be0*/  LDG.E.CONSTANT R8, desc[UR6][R6.64+0x608] ;  /* 0x0006080606087981 */ /* 0x000f62000c1e9900 */
[----:B------:R-:W-:-:S04]  /*1bf0*/  IMAD.U32 R5, R5, 0x10000, RZ ;  /* 0x0001000005057824 */ /* 0x000fc800078e00ff */
[----:B------:R-:W-:Y:S01]  /*1c00*/  FFMA.FTZ R162, R73, R5, R162 ;  /* 0x0000000549a27223 */ /* 0x000fe200000100a2 */
[C---:B--2---:R-:W-:Y:S01]  /*1c10*/  IMAD.U32 R5, R4.reuse, 0x10000, RZ ;  /* 0x0001000004057824 */ /* 0x044fe200078e00ff */
[----:B------:R-:W-:-:S03]  /*1c20*/  PRMT R4, R4, 0x7632, R4 ;  /* 0x0000763204047816 */ /* 0x000fc60000000004 */
[----:B------:R-:W-:Y:S01]  /*1c30*/  FFMA.FTZ R159, R70, R5, R159 ;  /* 0x00000005469f7223 */ /* 0x000fe2000001009f */
[----:B------:R-:W-:Y:S01]  /*1c40*/  SHF.L.U32 R4, R4, 0x10, RZ ;  /* 0x0000001004047819 */ /* 0x000fe200000006ff */
[----:B------:R-:W2:Y:S04]  /*1c50*/  LDG.E.CONSTANT R5, desc[UR6][R6.64+0x808] ;  /* 0x0008080606057981 */ /* 0x000ea8000c1e9900 */
[----:B------:R-:W-:Y:S01]  /*1c60*/  FFMA.FTZ R160, R81, R4, R162 ;  /* 0x0000000451a07223 */ /* 0x000fe200000100a2 */
[----:B---3--:R-:W-:-:S04]  /*1c70*/  IMAD.U32 R4, R151, 0x10000, RZ ;  /* 0x0001000097047824 */ /* 0x008fc800078e00ff */
[----:B------:R-:W-:Y:S02]  /*1c80*/  FFMA.FTZ R159, R78, R4, R159 ;  /* 0x000000044e9f7223 */ /* 0x000fe4000001009f */
[----:B------:R-:W3:Y:S01]  /*1c90*/  LDG.E.CONSTANT R4, desc[UR6][R6.64+0xa08] ;  /* 0x000a080606047981 */ /* 0x000ee2000c1e9900 */
[----:B------:R-:W-:-:S05]  /*1ca0*/  PRMT R151, R151, 0x7632, R151 ;  /* 0x0000763297977816 */ /* 0x000fca0000000097 */
[----:B------:R-:W-:-:S04]  /*1cb0*/  IMAD.U32 R151, R151, 0x10000, RZ ;  /* 0x0001000097977824 */ /* 0x000fc800078e00ff */
[----:B------:R-:W-:Y:S01]  /*1cc0*/  FFMA.FTZ R160, R89, R151, R160 ;  /* 0x0000009759a07223 */ /* 0x000fe200000100a0 */
[----:B----4-:R-:W-:-:S05]  /*1cd0*/  SHF.L.U32 R151, R152, 0x10, RZ ;  /* 0x0000001098977819 */ /* 0x010fca00000006ff */
[----:B------:R-:W-:Y:S01]  /*1ce0*/  FFMA.FTZ R157, R124, R151, R157 ;  /* 0x000000977c9d7223 */ /* 0x000fe2000001009d */
[----:B-----5:R-:W-:-:S04]  /*1cf0*/  PRMT R151, R155, 0x7632, R151 ;  /* 0x000076329b977816 */ /* 0x020fc80000000097 */
[----:B------:R-:W-:Y:S01]  /*1d00*/  SHF.L.U32 R151, R151, 0x10, RZ ;  /* 0x0000001097977819 */ /* 0x000fe200000006ff */
[----:B------:R-:W-:Y:S01]  /*1d10*/  IMAD.U32 R155, R155, 0x10000, RZ ;  /* 0x000100009b9b7824 */ /* 0x000fe200078e00ff */
[----:B------:R-:W-:-:S03]  /*1d20*/  PRMT R152, R152, 0x7632, R152 ;  /* 0x0000763298987816 */ /* 0x000fc60000000098 */
[----:B------:R-:W-:Y:S01]  /*1d30*/  FFMA.FTZ R160, R97, R151, R160 ;  /* 0x0000009761a07223 */ /* 0x000fe200000100a0 */
[----:B------:R-:W-:Y:S01]  /*1d40*/  PRMT R151, R156, 0x7632, R151 ;  /* 0x000076329c977816 */ /* 0x000fe20000000097 */
[----:B------:R-:W-:Y:S01]  /*1d50*/  FFMA.FTZ R155, R86, R155, R159 ;  /* 0x0000009b569b7223 */ /* 0x000fe2000001009f */
[----:B------:R-:W-:-:S03]  /*1d60*/  IMAD.U32 R152, R152, 0x10000, RZ ;  /* 0x0001000098987824 */ /* 0x000fc600078e00ff */
[----:B------:R-:W-:Y:S02]  /*1d70*/  IMAD.U32 R159, R151, 0x10000, RZ ;  /* 0x00010000979f7824 */ /* 0x000fe400078e00ff */
[----:B------:R-:W4:Y:S01]  /*1d80*/  LDG.E.CONSTANT R151, desc[UR6][R6.64+0x1804] ;  /* 0x0018040606977981 */ /* 0x000f22000c1e9900 */
[----:B------:R-:W-:Y:S02]  /*1d90*/  IMAD.U32 R156, R156, 0x10000, RZ ;  /* 0x000100009c9c7824 */ /* 0x000fe400078e00ff */
[----:B------:R-:W-:Y:S02]  /*1da0*/  FFMA.FTZ R158, R135, R152, R158 ;  /* 0x00000098879e7223 */ /* 0x000fe4000001009e */
[----:B------:R-:W5:Y:S01]  /*1db0*/  LDG.E.CONSTANT R152, desc[UR6][R6.64+0xc08] ;  /* 0x000c080606987981 */ /* 0x000f62000c1e9900 */
[----:B------:R-:W-:Y:S01]  /*1dc0*/  FFMA.FTZ R155, R94, R156, R155 ;  /* 0x0000009c5e9b7223 */ /* 0x000fe2000001009b */
[C---:B------:R-:W-:Y:S02]  /*1dd0*/  SHF.L.U32 R156, R153.reuse, 0x10, RZ ;  /* 0x00000010999c7819 */ /* 0x040fe400000006ff */
[----:B------:R-:W-:Y:S01]  /*1de0*/  PRMT R153, R153, 0x7632, R153 ;  /* 0x0000763299997816 */ /* 0x000fe20000000099 */
[----:B------:R-:W-:-:S02]  /*1df0*/  FFMA.FTZ R159, R105, R159, R160 ;  /* 0x0000009f699f7223 */ /* 0x000fc400000100a0 */
[----:B------:R-:W-:Y:S01]  /*1e00*/  FFMA.FTZ R157, R132, R156, R157 ;  /* 0x0000009c849d7223 */ /* 0x000fe2000001009d */
[C---:B------:R-:W-:Y:S01]  /*1e10*/  PRMT R156, R154.reuse, 0x7632, R156 ;  /* 0x000076329a9c7816 */ /* 0x040fe2000000009c */
[----:B------:R-:W-:Y:S02]  /*1e20*/  IMAD.U32 R160, R153, 0x10000, RZ ;  /* 0x0001000099a07824 */ /* 0x000fe400078e00ff */
[----:B------:R-:W-:Y:S01]  /*1e30*/  IMAD.U32 R154, R154, 0x10000, RZ ;  /* 0x000100009a9a7824 */ /* 0x000fe200078e00ff */
[----:B------:R-:W5:Y:S01]  /*1e40*/  LDG.E.CONSTANT R153, desc[UR6][R6.64+0x1a04] ;  /* 0x001a040606997981 */ /* 0x000f62000c1e9900 */
[----:B------:R-:W-:Y:S02]  /*1e50*/  FFMA.FTZ R158, R143, R160, R158 ;  /* 0x000000a08f9e7223 */ /* 0x000fe4000001009e */
[----:B------:R-:W-:Y:S02]  /*1e60*/  FFMA.FTZ R160, R102, R154, R155 ;  /* 0x0000009a66a07223 */ /* 0x000fe4000001009b */
[----:B------:R-:W5:Y:S01]  /*1e70*/  LDG.E.CONSTANT R155, desc[UR6][R6.64+0xe08] ;  /* 0x000e0806069b7981 */ /* 0x000f62000c1e9900 */
[----:B------:R-:W-:-:S02]  /*1e80*/  SHF.L.U32 R156, R156, 0x10, RZ ;  /* 0x000000109c9c7819 */ /* 0x000fc400000006ff */
[----:B------:R-:W-:-:S03]  /*1e90*/  PRMT R154, R150, 0x7632, R154 ;  /* 0x00007632969a7816 */ /* 0x000fc6000000009a */
[----:B------:R-:W-:Y:S02]  /*1ea0*/  FFMA.FTZ R159, R110, R156, R159 ;  /* 0x0000009c6e9f7223 */ /* 0x000fe4000001009f */
[----:B------:R-:W-:Y:S02]  /*1eb0*/  IMAD.U32 R156, R154, 0x10000, RZ ;  /* 0x000100009a9c7824 */ /* 0x000fe400078e00ff */
[----:B------:R-:W-:Y:S01]  /*1ec0*/  IMAD.U32 R150, R150, 0x10000, RZ ;  /* 0x0001000096967824 */ /* 0x000fe200078e00ff */
[----:B------:R-:W5:Y:S01]  /*1ed0*/  LDG.E.CONSTANT R154, desc[UR6][R6.64+0x1c04] ;  /* 0x001c0406069a7981 */ /* 0x000f62000c1e9900 */
[----:B------:R-:W-:Y:S01]  /*1ee0*/  FFMA.FTZ R159, R114, R156, R159 ;  /* 0x0000009c729f7223 */ /* 0x000fe2000001009f */
[----:B------:R-:W-:Y:S01]  /*1ef0*/  PRMT R156, R149, 0x7632, R156 ;  /* 0x00007632959c7816 */ /* 0x000fe2000000009c */
[----:B------:R-:W-:Y:S02]  /*1f00*/  FFMA.FTZ R160, R13, R150, R160 ;  /* 0x000000960da07223 */ /* 0x000fe400000100a0 */
[----:B------:R-:W5:Y:S02]  /*1f10*/  LDG.E.CONSTANT R150, desc[UR6][R6.64+0x1008] ;  /* 0x0010080606967981 */ /* 0x000f64000c1e9900 */
[----:B------:R-:W-:Y:S01]  /*1f20*/  IMAD.U32 R156, R156, 0x10000, RZ ;  /* 0x000100009c9c7824 */ /* 0x000fe200078e00ff */
[----:B------:R-:W-:Y:S01]  /*1f30*/  SHF.L.U32 R161, R149, 0x10, RZ ;  /* 0x0000001095a17819 */ /* 0x000fe200000006ff */
[----:B------:R-:W-:-:S02]  /*1f40*/  FADD.FTZ R149, R157, R158 ;  /* 0x0000009e9d957221 */ /* 0x000fc40000010000 */
[----:B------:R-:W-:Y:S01]  /*1f50*/  FFMA.FTZ R159, R118, R156, R159 ;  /* 0x0000009c769f7223 */ /* 0x000fe2000001009f */
[C---:B------:R-:W-:Y:S01]  /*1f60*/  PRMT R156, R148.reuse, 0x7632, R156 ;  /* 0x00007632949c7816 */ /* 0x040fe2000000009c */
[----:B------:R-:W-:Y:S01]  /*1f70*/  FFMA.FTZ R160, R21, R161, R160 ;  /* 0x000000a115a07223 */ /* 0x000fe200000100a0 */
[----:B------:R-:W-:Y:S02]  /*1f80*/  IMAD.U32 R157, R148, 0x10000, RZ ;  /* 0x00010000949d7824 */ /* 0x000fe400078e00ff */
[----:B------:R-:W5:Y:S01]  /*1f90*/  LDG.E.CONSTANT R148, desc[UR6][R6.64+0x1208] ;  /* 0x0012080606947981 */ /* 0x000f62000c1e9900 */
[----:B------:R-:W-:Y:S01]  /*1fa0*/  SHF.L.U32 R156, R156, 0x10, RZ ;  /* 0x000000109c9c7819 */ /* 0x000fe200000006ff */
[----:B------:R-:W-:Y:S01]  /*1fb0*/  FFMA.FTZ R160, R25, R157, R160 ;  /* 0x0000009d19a07223 */ /* 0x000fe200000100a0 */
[C---:B------:R-:W-:Y:S01]  /*1fc0*/  PRMT R157, R147.reuse, 0x7632, R157 ;  /* 0x00007632939d7816 */ /* 0x040fe2000000009d */
[----:B------:R-:W-:Y:S02]  /*1fd0*/  IMAD.U32 R147, R147, 0x10000, RZ ;  /* 0x0001000093937824 */ /* 0x000fe400078e00ff */
[----:B------:R-:W-:Y:S01]  /*1fe0*/  FFMA.FTZ R158, R122, R156, R159 ;  /* 0x0000009c7a9e7223 */ /* 0x000fe2000001009f */
[C---:B------:R-:W-:Y:S01]  /*1ff0*/  PRMT R156, R146.reuse, 0x7632, R156 ;  /* 0x00007632929c7816 */ /* 0x040fe2000000009c */
[----:B------:R-:W-:Y:S01]  /*2000*/  IMAD.U32 R159, R146, 0x10000, RZ ;  /* 0x00010000929f7824 */ /* 0x000fe200078e00ff */
[----:B------:R-:W-:Y:S01]  /*2010*/  SHF.L.U32 R146, R157, 0x10, RZ ;  /* 0x000000109d927819 */ /* 0x000fe200000006ff */
[----:B------:R-:W-:Y:S01]  /*2020*/  FMUL.FTZ R147, R28, R147 ;  /* 0x000000931c937220 */ /* 0x000fe20000410000 */
[----:B------:R-:W5:Y:S01]  /*2030*/  LDG.E.CONSTANT R157, desc[UR6][R6.64+0x1408] ;  /* 0x00140806069d7981 */ /* 0x000f62000c1e9900 */
[----:B------:R-:W-:-:S02]  /*2040*/  IMAD.U32 R156, R156, 0x10000, RZ ;  /* 0x000100009c9c7824 */ /* 0x000fc400078e00ff */
[----:B------:R-:W-:Y:S01]  /*2050*/  FMUL.FTZ R146, R61, R146 ;  /* 0x000000923d927220 */ /* 0x000fe20000410000 */
[----:B------:R-:W-:Y:S01]  /*2060*/  FFMA.FTZ R147, R32, R159, R147 ;  /* 0x0000009f20937223 */ /* 0x000fe20000010093 */
[----:B------:R-:W-:Y:S02]  /*2070*/  PRMT R159, R9, 0x7632, R159 ;  /* 0x00007632099f7816 */ /* 0x000fe4000000009f */
[----:B------:R-:W-:Y:S02]  /*2080*/  FFMA.FTZ R146, R57, R156, R146 ;  /* 0x0000009c39927223 */ /* 0x000fe40000010092 */
[----:B------:R-:W5:Y:S01]  /*2090*/  LDG.E.CONSTANT R156, desc[UR6][R6.64+0x1608] ;  /* 0x00160806069c7981 */ /* 0x000f62000c1e9900 */
[----:B------:R-:W-:Y:S01]  /*20a0*/  SHF.L.U32 R159, R159, 0x10, RZ ;  /* 0x000000109f9f7819 */ /* 0x000fe200000006ff */
[----:B------:R-:W-:-:S04]  /*20b0*/  IMAD.U32 R9, R9, 0x10000, RZ ;  /* 0x0001000009097824 */ /* 0x000fc800078e00ff */
[----:B------:R-:W-:Y:S01]  /*20c0*/  FFMA.FTZ R9, R50, R9, R147 ;  /* 0x0000000932097223 */ /* 0x000fe20000010093 */
[----:B------:R-:W-:Y:S01]  /*20d0*/  FFMA.FTZ R162, R67, R159, R146 ;  /* 0x0000009f43a27223 */ /* 0x000fe20000010092 */
[C---:B------:R-:W-:Y:S01]  /*20e0*/  IMAD.U32 R146, R8.reuse, 0x10000, RZ ;  /* 0x0001000008927824 */ /* 0x040fe200078e00ff */
[----:B------:R-:W-:-:S03]  /*20f0*/  PRMT R8, R8, 0x7632, R8 ;  /* 0x0000763208087816 */ /* 0x000fc60000000008 */
[----:B------:R-:W-:Y:S02]  /*2100*/  FFMA.FTZ R147, R64, R146, R9 ;  /* 0x0000009240937223 */ /* 0x000fe40000010009 */
[----:B------:R-:W5:Y:S01]  /*2110*/  LDG.E.CONSTANT R9, desc[UR6][R6.64+0x20c] ;  /* 0x00020c0606097981 */ /* 0x000f62000c1e9900 */
[----:B------:R-:W-:-:S03]  /*2120*/  IMAD.U32 R8, R8, 0x10000, RZ ;  /* 0x0001000008087824 */ /* 0x000fc600078e00ff */
[----:B------:R-:W5:Y:S01]  /*2130*/  LDG.E.CONSTANT R146, desc[UR6][R6.64+0xc] ;  /* 0x00000c0606927981 */ /* 0x000f62000c1e9900 */
        /* <DEDUP_REMOVED lines=10> */
[----:B------:R-:W-:-:S04]  /*21e0*/  PRMT R4, R4, 0x7632, R4 ;  /* 0x0000763204047816 */ /* 0x000fc80000000004 */
[----:B------:R-:W-:-:S05]  /*21f0*/  SHF.L.U32 R4, R4, 0x10, RZ ;  /* 0x0000001004047819 */ /* 0x000fca00000006ff */
[----:B------:R-:W-:Y:S01]  /*2200*/  FFMA.FTZ R4, R91, R4, R162 ;  /* 0x000000045b047223 */ /* 0x000fe200000100a2 */
[----:B----4-:R-:W-:-:S04]  /*2210*/  IMAD.U32 R159, R151, 0x10000, RZ ;  /* 0x00010000979f7824 */ /* 0x010fc800078e00ff */
[--C-:B------:R-:W-:Y:S01]  /*2220*/  FFMA.FTZ R159, R17, R159, R160.reuse ;  /* 0x0000009f119f7223 */ /* 0x100fe200000100a0 */
[----:B------:R-:W-:Y:S02]  /*2230*/  PRMT R160, R151, 0x7632, R160 ;  /* 0x0000763297a07816 */ /* 0x000fe400000000a0 */
[C---:B-----5:R-:W-:Y:S02]  /*2240*/  PRMT R151, R152.reuse, 0x7632, R151 ;  /* 0x0000763298977816 */ /* 0x060fe40000000097 */
[----:B------:R-:W-:-:S05]  /*2250*/  SHF.L.U32 R152, R152, 0x10, RZ ;  /* 0x0000001098987819 */ /* 0x000fca00000006ff */
[----:B------:R-:W-:Y:S01]  /*2260*/  FFMA.FTZ R147, R88, R152, R147 ;  /* 0x0000009858937223 */ /* 0x000fe20000010093 */
[----:B------:R-:W-:Y:S02]  /*2270*/  IMAD.U32 R152, R153, 0x10000, RZ ;  /* 0x0001000099987824 */ /* 0x000fe400078e00ff */
[----:B------:R-:W-:Y:S02]  /*2280*/  IMAD.U32 R161, R160, 0x10000, RZ ;  /* 0x00010000a0a17824 */ /* 0x000fe400078e00ff */
[----:B------:R-:W-:Y:S01]  /*2290*/  FFMA.FTZ R159, R126, R152, R159 ;  /* 0x000000987e9f7223 */ /* 0x000fe2000001009f */
[----:B------:R-:W-:Y:S01]  /*22a0*/  IMAD.U32 R160, R151, 0x10000, RZ ;  /* 0x0001000097a07824 */ /* 0x000fe200078e00ff */
[----:B------:R-:W-:-:S03]  /*22b0*/  PRMT R152, R155, 0x7632, R152 ;  /* 0x000076329b987816 */ /* 0x000fc60000000098 */
[----:B------:R-:W-:Y:S02]  /*22c0*/  FFMA.FTZ R4, R99, R160, R4 ;  /* 0x000000a063047223 */ /* 0x000fe40000010004 */
[----:B------:R-:W-:Y:S02]  /*22d0*/  IMAD.U32 R152, R152, 0x10000, RZ ;  /* 0x0001000098987824 */ /* 0x000fe400078e00ff */
[----:B------:R-:W-:Y:S01]  /*22e0*/  FFMA.FTZ R151, R129, R161, R158 ;  /* 0x000000a181977223 */ /* 0x000fe2000001009e */
[----:B------:R-:W-:Y:S01]  /*22f0*/  PRMT R153, R153, 0x7632, R153 ;  /* 0x0000763299997816 */ /* 0x000fe20000000099 */
[----:B------:R-:W-:Y:S02]  /*2300*/  FFMA.FTZ R158, R107, R152, R4 ;  /* 0x000000986b9e7223 */ /* 0x000fe40000010004 */
[----:B------:R-:W4:Y:S01]  /*2310*/  LDG.E.CONSTANT R4, desc[UR6][R6.64+0x80c] ;  /* 0x00080c0606047981 */ /* 0x000f22000c1e9900 */
[----:B------:R-:W-:Y:S01]  /*2320*/  SHF.L.U32 R153, R153, 0x10, RZ ;  /* 0x0000001099997819 */ /* 0x000fe200000006ff */
[----:B------:R-:W-:Y:S01]  /*2330*/  IMAD.U32 R155, R155, 0x10000, RZ ;  /* 0x000100009b9b7824 */ /* 0x000fe200078e00ff */
[----:B------:R-:W-:-:S02]  /*2340*/  SHF.L.U32 R152, R154, 0x10, RZ ;  /* 0x000000109a987819 */ /* 0x000fc400000006ff */
[----:B------:R-:W-:Y:S01]  /*2350*/  PRMT R154, R154, 0x7632, R154 ;  /* 0x000076329a9a7816 */ /* 0x000fe2000000009a */
[----:B------:R-:W-:Y:S01]  /*2360*/  FFMA.FTZ R151, R140, R153, R151 ;  /* 0x000000998c977223 */ /* 0x000fe20000010097 */
[----:B------:R-:W-:Y:S01]  /*2370*/  PRMT R153, R150, 0x7632, R153 ;  /* 0x0000763296997816 */ /* 0x000fe20000000099 */
[----:B------:R-:W-:Y:S01]  /*2380*/  FFMA.FTZ R155, R96, R155, R147 ;  /* 0x0000009b609b7223 */ /* 0x000fe20000010093 */
[----:B------:R-:W-:Y:S01]  /*2390*/  IMAD.U32 R150, R150, 0x10000, RZ ;  /* 0x0001000096967824 */ /* 0x000fe200078e00ff */
[----:B------:R-:W5:Y:S01]  /*23a0*/  LDG.E.CONSTANT R147, desc[UR6][R6.64+0x1808] ;  /* 0x0018080606937981 */ /* 0x000f62000c1e9900 */
[----:B------:R-:W-:Y:S01]  /*23b0*/  FFMA.FTZ R152, R134, R152, R159 ;  /* 0x0000009886987223 */ /* 0x000fe2000001009f */
[----:B------:R-:W-:Y:S02]  /*23c0*/  IMAD.U32 R159, R154, 0x10000, RZ ;  /* 0x000100009a9f7824 */ /* 0x000fe400078e00ff */
[----:B------:R-:W-:Y:S01]  /*23d0*/  FFMA.FTZ R155, R104, R150, R155 ;  /* 0x00000096689b7223 */ /* 0x000fe2000001009b */
[----:B------:R-:W-:Y:S01]  /*23e0*/  SHF.L.U32 R154, R153, 0x10, RZ ;  /* 0x00000010999a7819 */ /* 0x000fe200000006ff */
[----:B------:R-:W5:Y:S01]  /*23f0*/  LDG.E.CONSTANT R150, desc[UR6][R6.64+0xa0c] ;  /* 0x000a0c0606967981 */ /* 0x000f62000c1e9900 */
[----:B------:R-:W-:Y:S01]  /*2400*/  FFMA.FTZ R153, R144, R159, R151 ;  /* 0x0000009f90997223 */ /* 0x000fe20000010097 */
[C---:B------:R-:W-:Y:S01]  /*2410*/  IMAD.U32 R151, R148.reuse, 0x10000, RZ ;  /* 0x0001000094977824 */ /* 0x040fe200078e00ff */
[----:B------:R-:W-:-:S03]  /*2420*/  PRMT R148, R148, 0x7632, R148 ;  /* 0x0000763294947816 */ /* 0x000fc60000000094 */
[----:B------:R-:W-:Y:S02]  /*2430*/  FFMA.FTZ R155, R14, R151, R155 ;  /* 0x000000970e9b7223 */ /* 0x000fe4000001009b */
[----:B------:R-:W-:Y:S02]  /*2440*/  IMAD.U32 R151, R148, 0x10000, RZ ;  /* 0x0001000094977824 */ /* 0x000fe400078e00ff */
[--C-:B------:R-:W-:Y:S01]  /*2450*/  FFMA.FTZ R154, R111, R154, R158.reuse ;  /* 0x0000009a6f9a7223 */ /* 0x100fe2000001009e */
[----:B------:R-:W5:Y:S01]  /*2460*/  LDG.E.CONSTANT R148, desc[UR6][R6.64+0x1a08] ;  /* 0x001a080606947981 */ /* 0x000f62000c1e9900 */
[----:B------:R-:W-:Y:S02]  /*2470*/  PRMT R158, R157, 0x7632, R158 ;  /* 0x000076329d9e7816 */ /* 0x000fe4000000009e */
[----:B------:R-:W-:Y:S02]  /*2480*/  FFMA.FTZ R154, R115, R151, R154 ;  /* 0x00000097739a7223 */ /* 0x000fe4000001009a */
[----:B------:R-:W5:Y:S01]  /*2490*/  LDG.E.CONSTANT R151, desc[UR6][R6.64+0xc0c] ;  /* 0x000c0c0606977981 */ /* 0x000f62000c1e9900 */
[----:B------:R-:W-:Y:S01]  /*24a0*/  FADD.FTZ R160, R152, R149 ;  /* 0x0000009598a07221 */ /* 0x000fe20000010000 */
[----:B------:R-:W-:-:S02]  /*24b0*/  IMAD.U32 R158, R158, 0x10000, RZ ;  /* 0x000100009e9e7824 */ /* 0x000fc400078e00ff */
[----:B------:R-:W5:Y:S01]  /*24c0*/  LDG.E.CONSTANT R149, desc[UR6][R6.64+0x1c08] ;  /* 0x001c080606957981 */ /* 0x000f62000c1e9900 */
[C---:B------:R-:W-:Y:S01]  /*24d0*/  PRMT R152, R156.reuse, 0x7632, R152 ;  /* 0x000076329c987816 */ /* 0x040fe20000000098 */
[----:B------:R-:W-:Y:S02]  /*24e0*/  IMAD.U32 R159, R156, 0x10000, RZ ;  /* 0x000100009c9f7824 */ /* 0x000fe400078e00ff */
[----:B------:R-:W-:Y:S01]  /*24f0*/  FFMA.FTZ R154, R119, R158, R154 ;  /* 0x0000009e779a7223 */ /* 0x000fe2000001009a */
[----:B------:R-:W-:Y:S02]  /*2500*/  SHF.L.U32 R156, R152, 0x10, RZ ;  /* 0x00000010989c7819 */ /* 0x000fe400000006ff */
[----:B------:R-:W-:-:S03]  /*2510*/  SHF.L.U32 R157, R157, 0x10, RZ ;  /* 0x000000109d9d7819 */ /* 0x000fc600000006ff */
[----:B------:R-:W-:Y:S02]  /*2520*/  FFMA.FTZ R156, R123, R156, R154 ;  /* 0x0000009c7b9c7223 */ /* 0x000fe4000001009a */
[----:B------:R-:W5:Y:S01]  /*2530*/  LDG.E.CONSTANT R154, desc[UR6][R6.64+0xe0c] ;  /* 0x000e0c06069a7981 */ /* 0x000f62000c1e9900 */
[----:B------:R-:W-:Y:S01]  /*2540*/  FFMA.FTZ R155, R22, R157, R155 ;  /* 0x0000009d169b7223 */ /* 0x000fe2000001009b */
[----:B------:R-:W-:Y:S01]  /*2550*/  FADD.FTZ R152, R153, R160 ;  /* 0x000000a099987221 */ /* 0x000fe20000010000 */
[C---:B------:R-:W-:Y:S02]  /*2560*/  PRMT R153, R9.reuse, 0x7632, R153 ;  /* 0x0000763209997816 */ /* 0x040fe40000000099 */
[----:B------:R-:W-:Y:S01]  /*2570*/  FFMA.FTZ R159, R26, R159, R155 ;  /* 0x0000009f1a9f7223 */ /* 0x000fe2000001009b */
[----:B------:R-:W-:Y:S01]  /*2580*/  IMAD.U32 R155, R9, 0x10000, RZ ;  /* 0x00010000099b7824 */ /* 0x000fe200078e00ff */
[----:B------:R-:W-:Y:S01]  /*2590*/  PRMT R9, R146, 0x7632, R9 ;  /* 0x0000763292097816 */ /* 0x000fe20000000009 */
[----:B------:R-:W-:-:S02]  /*25a0*/  IMAD.U32 R157, R153, 0x10000, RZ ;  /* 0x00010000999d7824 */ /* 0x000fc400078e00ff */
[----:B------:R-:W5:Y:S01]  /*25b0*/  LDG.E.CONSTANT R153, desc[UR6][R6.64+0x100c] ;  /* 0x00100c0606997981 */ /* 0x000f62000c1e9900 */
[----:B------:R-:W-:Y:S01]  /*25c0*/  SHF.L.U32 R146, R146, 0x10, RZ ;  /* 0x0000001092927819 */ /* 0x000fe200000006ff */
[----:B------:R-:W-:Y:S02]  /*25d0*/  IMAD.U32 R9, R9, 0x10000, RZ ;  /* 0x0001000009097824 */ /* 0x000fe400078e00ff */
[----:B------:R-:W-:Y:S01]  /*25e0*/  FMUL.FTZ R158, R0, R155 ;  /* 0x0000009b009e7220 */ /* 0x000fe20000410000 */
[----:B------:R-:W-:-:S03]  /*25f0*/  FMUL.FTZ R157, R62, R157 ;  /* 0x0000009d3e9d7220 */ /* 0x000fc60000410000 */
[----:B------:R-:W-:Y:S01]  /*2600*/  FFMA.FTZ R146, R31, R146, R158 ;  /* 0x000000921f927223 */ /* 0x000fe2000001009e */
[----:B------:R-:W-:Y:S02]  /*2610*/  FFMA.FTZ R158, R58, R9, R157 ;  /* 0x000000093a9e7223 */ /* 0x000fe4000001009d */
[----:B------:R-:W5:Y:S01]  /*2620*/  LDG.E.CONSTANT R9, desc[UR6][R6.64+0x120c] ;  /* 0x00120c0606097981 */ /* 0x000f62000c1e9900 */
[C---:B--2---:R-:W-:Y:S01]  /*2630*/  PRMT R155, R8.reuse, 0x7632, R155 ;  /* 0x00007632089b7816 */ /* 0x044fe2000000009b */
[----:B------:R-:W-:-:S03]  /*2640*/  IMAD.U32 R8, R8, 0x10000, RZ ;  /* 0x0001000008087824 */ /* 0x000fc600078e00ff */
[----:B------:R-:W-:Y:S02]  /*2650*/  SHF.L.U32 R157, R155, 0x10, RZ ;  /* 0x000000109b9d7819 */ /* 0x000fe400000006ff */
[----:B------:R-:W2:Y:S01]  /*2660*/  LDG.E.CONSTANT R155, desc[UR6][R6.64+0x140c] ;  /* 0x00140c06069b7981 */ /* 0x000ea2000c1e9900 */
[----:B------:R-:W-:Y:S02]  /*2670*/  FFMA.FTZ R161, R51, R8, R146 ;  /* 0x0000000833a17223 */ /* 0x000fe40000010092 */
[----:B------:R-:W-:Y:S01]  /*2680*/  FFMA.FTZ R160, R69, R157, R158 ;  /* 0x0000009d45a07223 */ /* 0x000fe2000001009e */
[----:B------:R-:W2:Y:S04]  /*2690*/  LDG.E.CONSTANT R8, desc[UR6][R6.64+0x180c] ;  /* 0x00180c0606087981 */ /* 0x000ea8000c1e9900 */
[----:B------:R-:W2:Y:S01]  /*26a0*/  LDG.E.CONSTANT R157, desc[UR6][R6.64+0x160c] ;  /* 0x00160c06069d7981 */ /* 0x000ea2000c1e9900 */
[----:B---3--:R-:W-:-:S03]  /*26b0*/  IMAD.U32 R146, R5, 0x10000, RZ ;  /* 0x0001000005927824 */ /* 0x008fc600078e00ff */
[----:B------:R-:W3:Y:S01]  /*26c0*/  LDG.E.CONSTANT R158, desc[UR6][R6.64+0x1c0c] ;  /* 0x001c0c06069e7981 */ /* 0x000ee2000c1e9900 */
[----:B------:R-:W-:-:S03]  /*26d0*/  FFMA.FTZ R161, R66, R146, R161 ;  /* 0x0000009242a17223 */ /* 0x000fc600000100a1 */
[----:B------:R0:W3:Y:S01]  /*26e0*/  LDG.E.CONSTANT R146, desc[UR6][R6.64+0x1a0c] ;  /* 0x001a0c0606927981 */ /* 0x0000e2000c1e9900 */
[----:B------:R-:W-:-:S05]  /*26f0*/  PRMT R5, R5, 0x7632, R5 ;  /* 0x0000763205057816 */ /* 0x000fca0000000005 */
[----:B------:R-:W-:-:S04]  /*2700*/  IMAD.U32 R5, R5, 0x10000, RZ ;  /* 0x0001000005057824 */ /* 0x000fc800078e00ff */
[----:B------:R-:W-:Y:S01]  /*2710*/  FFMA.FTZ R160, R77, R5, R160 ;  /* 0x000000054da07223 */ /* 0x000fe200000100a0 */
[C---:B----4-:R-:W-:Y:S02]  /*2720*/  PRMT R5, R4.reuse, 0x7632, R5 ;  /* 0x0000763204057816 */ /* 0x050fe40000000005 */
[----:B------:R-:W-:-:S03]  /*2730*/  SHF.L.U32 R4, R4, 0x10, RZ ;  /* 0x0000001004047819 */ /* 0x000fc600000006ff */
[----:B------:R-:W-:Y:S02]  /*2740*/  IMAD.U32 R5, R5, 0x10000, RZ ;  /* 0x0001000005057824 */ /* 0x000fe400078e00ff */
[----:B------:R-:W-:Y:S02]  /*2750*/  FFMA.FTZ R161, R74, R4, R161 ;  /* 0x000000044aa17223 */ /* 0x000fe400000100a1 */
[----:B------:R-:W-:Y:S01]  /*2760*/  FFMA.FTZ R4, R85, R5, R160 ;  /* 0x0000000555047223 */ /* 0x000fe200000100a0 */
[----:B-----5:R-:W-:-:S04]  /*2770*/  IMAD.U32 R5, R147, 0x10000, RZ ;  /* 0x0001000093057824 */ /* 0x020fc800078e00ff */
[----:B------:R-:W-:Y:S01]  /*2780*/  FFMA.FTZ R159, R18, R5, R159 ;  /* 0x00000005129f7223 */ /* 0x000fe2000001009f */
[----:B------:R-:W-:-:S05]  /*2790*/  PRMT R5, R150, 0x7632, R5 ;  /* 0x0000763296057816 */ /* 0x000fca0000000005 */
[----:B------:R-:W-:-:S04]  /*27a0*/  IMAD.U32 R5, R5, 0x10000, RZ ;  /* 0x0001000005057824 */ /* 0x000fc800078e00ff */
[----:B------:R-:W-:Y:S01]  /*27b0*/  FFMA.FTZ R4, R93, R5, R4 ;  /* 0x000000055d047223 */ /* 0x000fe20000010004 */
[----:B------:R-:W-:-:S05]  /*27c0*/  SHF.L.U32 R5, R148, 0x10, RZ ;  /* 0x0000001094057819 */ /* 0x000fca00000006ff */
[----:B------:R-:W-:Y:S01]  /*27d0*/  FFMA.FTZ R159, R128, R5, R159 ;  /* 0x00000005809f7223 */ /* 0x000fe2000001009f */
[----:B------:R-:W-:-:S04]  /*27e0*/  PRMT R5, R151, 0x7632, R5 ;  /* 0x0000763297057816 */ /* 0x000fc80000000005 */
[----:B------:R-:W-:-:S05]  /*27f0*/  SHF.L.U32 R5, R5, 0x10, RZ ;  /* 0x0000001005057819 */ /* 0x000fca00000006ff */
[----:B------:R-:W-:Y:S01]  /*2800*/  FFMA.FTZ R5, R101, R5, R4 ;  /* 0x0000000565057223 */ /* 0x000fe20000010004 */
[----:B------:R-:W-:-:S04]  /*2810*/  IMAD.U32 R4, R149, 0x10000, RZ ;  /* 0x0001000095047824 */ /* 0x000fc800078e00ff */
[----:B------:R-:W-:Y:S01]  /*2820*/  FFMA.FTZ R159, R10, R4, R159 ;  /* 0x000000040a9f7223 */ /* 0x000fe2000001009f */
[----:B------:R-:W-:Y:S02]  /*2830*/  PRMT R4, R154, 0x7632, R4 ;  /* 0x000076329a047816 */ /* 0x000fe40000000004 */
[----:B------:R-:W-:-:S03]  /*2840*/  PRMT R147, R147, 0x7632, R147 ;  /* 0x0000763293937816 */ /* 0x000fc60000000093 */
[----:B0-----:R-:W-:Y:S02]  /*2850*/  IMAD.U32 R6, R4, 0x10000, RZ ;  /* 0x0001000004067824 */ /* 0x001fe400078e00ff */
[----:B------:R-:W-:Y:S01]  /*2860*/  IMAD.U32 R150, R150, 0x10000, RZ ;  /* 0x0001000096967824 */ /* 0x000fe200078e00ff */
[----:B------:R-:W-:Y:S01]  /*2870*/  SHF.L.U32 R147, R147, 0x10, RZ ;  /* 0x0000001093937819 */ /* 0x000fe200000006ff */
[--C-:B------:R-:W-:Y:S01]  /*2880*/  FFMA.FTZ R7, R108, R6, R5.reuse ;  /* 0x000000066c077223 */ /* 0x100fe20000010005 */
[----:B------:R-:W-:Y:S02]  /*2890*/  PRMT R148, R148, 0x7632, R148 ;  /* 0x0000763294947816 */ /* 0x000fe40000000094 */
[----:B------:R-:W-:Y:S01]  /*28a0*/  PRMT R5, R153, 0x7632, R5 ;  /* 0x0000763299057816 */ /* 0x000fe20000000005 */
[----:B------:R-:W-:Y:S01]  /*28b0*/  FFMA.FTZ R161, R82, R150, R161 ;  /* 0x0000009652a17223 */ /* 0x000fe200000100a1 */
[----:B------:R-:W-:Y:S01]  /*28c0*/  IMAD.U32 R151, R151, 0x10000, RZ ;  /* 0x0001000097977824 */ /* 0x000fe200078e00ff */
[----:B------:R-:W-:Y:S01]  /*28d0*/  PRMT R149, R149, 0x7632, R149 ;  /* 0x0000763295957816 */ /* 0x000fe20000000095 */
[----:B------:R-:W-:Y:S01]  /*28e0*/  FFMA.FTZ R156, R131, R147, R156 ;  /* 0x00000093839c7223 */ /* 0x000fe2000001009c */
[----:B------:R-:W-:Y:S01]  /*28f0*/  SHF.L.U32 R6, R5, 0x10, RZ ;  /* 0x0000001005067819 */ /* 0x000fe200000006ff */
[----:B------:R-:W-:Y:S01]  /*2900*/  IMAD.U32 R148, R148, 0x10000, RZ ;  /* 0x0001000094947824 */ /* 0x000fe200078e00ff */
[----:B------:R-:W-:Y:S01]  /*2910*/  SHF.L.U32 R154, R154, 0x10, RZ ;  /* 0x000000109a9a7819 */ /* 0x000fe200000006ff */
[----:B------:R-:W-:Y:S01]  /*2920*/  FFMA.FTZ R151, R90, R151, R161 ;  /* 0x000000975a977223 */ /* 0x000fe200000100a1 */
[----:B------:R-:W-:-:S02]  /*2930*/  IMAD.U32 R149, R149, 0x10000, RZ ;  /* 0x0001000095957824 */ /* 0x000fc400078e00ff */
[----:B------:R-:W-:Y:S01]  /*2940*/  FFMA.FTZ R148, R141, R148, R156 ;  /* 0x000000948d947223 */ /* 0x000fe2000001009c */
[----:B------:R-:W-:Y:S01]  /*2950*/  FFMA.FTZ R7, R112, R6, R7 ;  /* 0x0000000670077223 */ /* 0x000fe20000010007 */
[----:B------:R-:W-:Y:S01]  /*2960*/  FFMA.FTZ R151, R98, R154, R151 ;  /* 0x0000009a62977223 */ /* 0x000fe20000010097 */
[----:B------:R-:W-:Y:S02]  /*2970*/  IMAD.U32 R153, R153, 0x10000, RZ ;  /* 0x0001000099997824 */ /* 0x000fe400078e00ff */
[C---:B------:R-:W-:Y:S01]  /*2980*/  IMAD.U32 R6, R9.reuse, 0x10000, RZ ;  /* 0x0001000009067824 */ /* 0x040fe200078e00ff */
[----:B------:R-:W-:Y:S01]  /*2990*/  PRMT R9, R9, 0x7632, R9 ;  /* 0x0000763209097816 */ /* 0x000fe20000000009 */
[----:B------:R-:W-:Y:S01]  /*29a0*/  FFMA.FTZ R4, R145, R149, R148 ;  /* 0x0000009591047223 */ /* 0x000fe20000010094 */
[----:B------:R-:W-:-:S03]  /*29b0*/  FFMA.FTZ R148, R106, R153, R151 ;  /* 0x000000996a947223 */ /* 0x000fc60000010097 */
[----:B------:R-:W-:Y:S02]  /*29c0*/  IMAD.U32 R9, R9, 0x10000, RZ ;  /* 0x0001000009097824 */ /* 0x000fe400078e00ff */
[----:B------:R-:W-:Y:S02]  /*29d0*/  FFMA.FTZ R6, R15, R6, R148 ;  /* 0x000000060f067223 */ /* 0x000fe40000010094 */
[----:B------:R-:W-:Y:S01]  /*29e0*/  FFMA.FTZ R7, R116, R9, R7 ;  /* 0x0000000974077223 */ /* 0x000fe20000010007 */
[----:B------:R-:W-:-:S04]  /*29f0*/  FADD.FTZ R5, R159, R152 ;  /* 0x000000989f057221 */ /* 0x000fc80000010000 */
[----:B------:R-:W-:Y:S01]  /*2a00*/  FADD.FTZ R150, R4, R5 ;  /* 0x0000000504967221 */ /* 0x000fe20000010000 */
[----:B------:R-:W-:Y:S02]  /*2a10*/  IADD3 R37, PT, PT, R37, 0x4, RZ ;  /* 0x0000000425257810 */ /* 0x000fe40007ffe0ff */
[----:B------:R-:W-:-:S04]  /*2a20*/  IADD3 R36, P1, PT, R36, 0x10, RZ ;  /* 0x0000001024247810 */ /* 0x000fc80007f3e0ff */
[----:B------:R-:W-:Y:S02]  /*2a30*/  IADD3.X R35, PT, PT, RZ, R35, RZ, P1, !PT ;  /* 0x00000023ff237210 */ /* 0x000fe40000ffe4ff */
[C---:B--2---:R-:W-:Y:S02]  /*2a40*/  PRMT R147, R155.reuse, 0x7632, R147 ;  /* 0x000076329b937816 */ /* 0x044fe40000000093 */
[----:B------:R-:W-:-:S03]  /*2a50*/  SHF.L.U32 R155, R155, 0x10, RZ ;  /* 0x000000109b9b7819 */ /* 0x000fc600000006ff */
[----:B------:R-:W-:Y:S02]  /*2a60*/  IMAD.U32 R147, R147, 0x10000, RZ ;  /* 0x0001000093937824 */ /* 0x000fe400078e00ff */
[----:B------:R-:W-:Y:S01]  /*2a70*/  FFMA.FTZ R6, R23, R155, R6 ;  /* 0x0000009b17067223 */ /* 0x000fe20000010006 */
[C---:B------:R-:W-:Y:S01]  /*2a80*/  PRMT R9, R157.reuse, 0x7632, R9 ;  /* 0x000076329d097816 */ /* 0x040fe20000000009 */
[----:B------:R-:W-:Y:S02]  /*2a90*/  IMAD.U32 R157, R157, 0x10000, RZ ;  /* 0x000100009d9d7824 */ /* 0x000fe400078e00ff */
[--C-:B------:R-:W-:Y:S01]  /*2aa0*/  FFMA.FTZ R148, R120, R147, R7.reuse ;  /* 0x0000009378947223 */ /* 0x100fe20000010007 */
[C---:B------:R-:W-:Y:S01]  /*2ab0*/  PRMT R7, R8.reuse, 0x7632, R7 ;  /* 0x0000763208077816 */ /* 0x040fe20000000007 */
[----:B------:R-:W-:Y:S01]  /*2ac0*/  IMAD.U32 R8, R8, 0x10000, RZ ;  /* 0x0001000008087824 */ /* 0x000fe200078e00ff */
[----:B------:R-:W-:Y:S01]  /*2ad0*/  SHF.L.U32 R9, R9, 0x10, RZ ;  /* 0x0000001009097819 */ /* 0x000fe200000006ff */
[----:B------:R-:W-:Y:S01]  /*2ae0*/  FFMA.FTZ R6, R27, R157, R6 ;  /* 0x0000009d1b067223 */ /* 0x000fe20000010006 */
[C---:B---3--:R-:W-:Y:S01]  /*2af0*/  PRMT R4, R146.reuse, 0x7632, R4 ;  /* 0x0000763292047816 */ /* 0x048fe20000000004 */
[----:B------:R-:W-:Y:S01]  /*2b00*/  IMAD.U32 R7, R7, 0x10000, RZ ;  /* 0x0001000007077824 */ /* 0x000fe200078e00ff */
[----:B------:R-:W-:Y:S01]  /*2b10*/  SHF.L.U32 R146, R146, 0x10, RZ ;  /* 0x0000001092927819 */ /* 0x000fe200000006ff */
[----:B------:R-:W-:Y:S01]  /*2b20*/  FFMA.FTZ R148, R125, R9, R148 ;  /* 0x000000097d947223 */ /* 0x000fe20000010094 */
[--C-:B------:R-:W-:Y:S01]  /*2b30*/  FFMA.FTZ R5, R19, R8, R6.reuse ;  /* 0x0000000813057223 */ /* 0x100fe20000010006 */
[----:B------:R-:W-:Y:S01]  /*2b40*/  PRMT R6, R158, 0x7632, R6 ;  /* 0x000076329e067816 */ /* 0x000fe20000000006 */
[----:B------:R-:W-:Y:S01]  /*2b50*/  IMAD.U32 R4, R4, 0x10000, RZ ;  /* 0x0001000004047824 */ /* 0x000fe200078e00ff */
[----:B------:R-:W-:Y:S01]  /*2b60*/  SHF.L.U32 R158, R158, 0x10, RZ ;  /* 0x000000109e9e7819 */ /* 0x000fe200000006ff */
[----:B------:R-:W-:Y:S01]  /*2b70*/  FFMA.FTZ R7, R133, R7, R148 ;  /* 0x0000000785077223 */ /* 0x000fe20000010094 */
[----:B------:R-:W-:Y:S01]  /*2b80*/  FFMA.FTZ R5, R130, R146, R5 ;  /* 0x0000009282057223 */ /* 0x000fe20000010005 */
[----:B------:R-:W-:-:S02]  /*2b90*/  IMAD.U32 R6, R6, 0x10000, RZ ;  /* 0x0001000006067824 */ /* 0x000fc400078e00ff */
[----:B------:R-:W-:Y:S01]  /*2ba0*/  FFMA.FTZ R4, R142, R4, R7 ;  /* 0x000000048e047223 */ /* 0x000fe20000010007 */
[----:B------:R-:W-:Y:S01]  /*2bb0*/  FFMA.FTZ R5, R136, R158, R5 ;  /* 0x0000009e88057223 */ /* 0x000fe20000010005 */
[----:B------:R-:W-:Y:S02]  /*2bc0*/  VIADD R8, R11, 0x1 ;  /* 0x000000010b087836 */ /* 0x000fe40000000000 */
[----:B------:R-:W-:Y:S01]  /*2bd0*/  FFMA.FTZ R4, R139, R6, R4 ;  /* 0x000000068b047223 */ /* 0x000fe20000010004 */
[----:B------:R-:W-:Y:S02]  /*2be0*/  FADD.FTZ R5, R5, R150 ;  /* 0x0000009605057221 */ /* 0x000fe40000010000 */
[----:B------:R-:W-:Y:S02]  /*2bf0*/  I2FP.F32.S32 R8, R8 ;  /* 0x0000000800087245 */ /* 0x000fe40000201400 */
[----:B------:R-:W-:Y:S01]  /*2c00*/  FADD.FTZ R5, R4, R5 ;  /* 0x0000000504057221 */ /* 0x000fe20000010000 */
[----:B------:R-:W-:-:S02]  /*2c10*/  VIADD R4, R138, 0xffffffff ;  /* 0xffffffff8a047836 */ /* 0x000fc40000000000 */
        /* <DEDUP_REMOVED lines=8> */
[----:B------:R-:W-:Y:S02]  /*2ca0*/  VIADD R11, R11, 0x80 ;  /* 0x000000800b0b7836 */ /* 0x000fe40000000000 */
[----:B------:R-:W-:Y:S02]  /*2cb0*/  VIADD R138, R138, 0x80 ;  /* 0x000000808a8a7836 */ /* 0x000fe40000000000 */
[----:B0-----:R-:W-:-:S07]  /*2cc0*/  VIADD R54, R54, 0x200 ;  /* 0x0000020036367836 */ /* 0x001fce0000000000 */
[----:B------:R-:W-:Y:S05]  /*2cd0*/  @!P0 BRA `(.L_x_17577) ;  /* 0xffffffe400e48947 */ /* 0x000fea000383ffff */
.L_x_17576:
[----:B------:R-:W-:Y:S05]  /*2ce0*/  BSYNC.RECONVERGENT B0 ;  /* 0x0000000000007941 */ /* 0x000fea0003800200 */
.L_x_17575:
[----:B------:R-:W1:Y:S01]  /*2cf0*/  SHFL.BFLY PT, R0, R137, 0x10, 0x1f ;  /* 0x0e001f0089007f89 */ /* 0x000e6200000e0000 */
[----:B------:R-:W-:Y:S01]  /*2d00*/  IMAD.MOV.U32 R10, RZ, RZ, -0x800001 ;  /* 0xff7fffffff0a7424 */ /* 0x000fe200078e00ff */
[----:B------:R-:W-:Y:S01]  /*2d10*/  BSSY.RECONVERGENT B0, `(.L_x_17578) ;  /* 0x0000102000007945 */ /* 0x000fe20003800200 */
[----:B------:R-:W-:Y:S01]  /*2d20*/  IMAD R11, R46, -0x10, R40 ;  /* 0xfffffff02e0b7824 */ /* 0x000fe200078e0228 */
[----:B0-----:R-:W0:Y:S01]  /*2d30*/  S2R R2, SR_CgaCtaId ;  /* 0x0000000000027919 */ /* 0x001e220000008800 */
[----:B-1----:R-:W-:-:S05]  /*2d40*/  FMNMX.FTZ R4, R0, R137, !PT ;  /* 0x0000008900047209 */ /* 0x002fca0007810000 */
[----:B------:R-:W1:Y:S02]  /*2d50*/  SHFL.BFLY PT, R3, R4, 0x8, 0x1f ;  /* 0x0d001f0004037f89 */ /* 0x000e6400000e0000 */
[----:B-1----:R-:W-:-:S05]  /*2d60*/  FMNMX.FTZ R5, R4, R3, !PT ;  /* 0x0000000304057209 */ /* 0x002fca0007810000 */
[----:B------:R-:W1:Y:S02]  /*2d70*/  SHFL.BFLY PT, R0, R5, 0x4, 0x1f ;  /* 0x0c801f0005007f89 */ /* 0x000e6400000e0000 */
[----:B-1----:R-:W-:Y:S02]  /*2d80*/  FMNMX.FTZ R6, R5, R0, !PT ;  /* 0x0000000005067209 */ /* 0x002fe40007810000 */
[----:B------:R-:W-:-:S03]  /*2d90*/  LOP3.LUT P0, R0, R43, 0x1f, RZ, 0xc0, !PT ;  /* 0x0000001f2b007812 */ /* 0x000fc6000780c0ff */
[----:B------:R-:W1:Y:S01]  /*2da0*/  SHFL.BFLY PT, R3, R6, 0x2, 0x1f ;  /* 0x0c401f0006037f89 */ /* 0x000e6200000e0000 */
[----:B------:R-:W-:Y:S02]  /*2db0*/  ISETP.GT.U32.AND P1, PT, R0, 0x3, PT ;  /* 0x000000030000780c */ /* 0x000fe40003f24070 */
[----:B-1----:R-:W-:Y:S02]  /*2dc0*/  FMNMX.FTZ R8, R6, R3, !PT ;  /* 0x0000000306087209 */ /* 0x002fe40007810000 */
[----:B------:R-:W-:Y:S02]  /*2dd0*/  MOV R3, 0x400 ;  /* 0x0000040000037802 */ /* 0x000fe40000000f00 */
[----:B------:R-:W-:Y:S01]  /*2de0*/  LEA R6, R11, R44, 0x5 ;  /* 0x0000002c0b067211 */ /* 0x000fe200078e28ff */
[----:B------:R-:W1:Y:S01]  /*2df0*/  SHFL.BFLY PT, R7, R8, 0x1, 0x1f ;  /* 0x0c201f0008077f89 */ /* 0x000e6200000e0000 */
[----:B------:R-:W-:Y:S02]  /*2e00*/  IMAD.MOV.U32 R11, RZ, RZ, RZ ;  /* 0x000000ffff0b7224 */ /* 0x000fe400078e00ff */
[----:B------:R-:W-:-:S05]  /*2e10*/  VIADD R9, R3, 0xf0 ;  /* 0x000000f003097836 */ /* 0x000fca0000000000 */
[----:B0-----:R-:W-:-:S04]  /*2e20*/  LEA R9, R2, R9, 0x18 ;  /* 0x0000000902097211 */ /* 0x001fc800078ec0ff */
[----:B------:R-:W-:Y:S02]  /*2e30*/  LEA R5, R39, R9, 0x2 ;  /* 0x0000000927057211 */ /* 0x000fe400078e10ff */
[----:B-1----:R-:W-:Y:S01]  /*2e40*/  FMNMX.FTZ R12, R8, R7, !PT ;  /* 0x00000007080c7209 */ /* 0x002fe20007810000 */
        /* <DEDUP_REMOVED lines=9> */
[----:B------:R-:W0:Y:S01]  /*2ee0*/  SHFL.IDX PT, R4, R4, RZ, 0x1f ;  /* 0x00001fff04047589 */ /* 0x000e2200000e0000 */
[----:B------:R-:W-:-:S05]  /*2ef0*/  IMAD.IADD R6, R9, 0x1, -R44 ;  /* 0x0000000109067824 */ /* 0x000fca00078e0a2c */
[----:B------:R-:W-:-:S13]  /*2f00*/  ISETP.GE.AND P2, PT, R43, R6, PT ;  /* 0x000000062b00720c */ /* 0x000fda0003f46270 */
[----:B------:R-:W-:Y:S05]  /*2f10*/  @P2 BRA `(.L_x_17579) ;  /* 0x0000000c00842947 */ /* 0x000fea0003800000 */
[-C--:B------:R-:W-:Y:S01]  /*2f20*/  LOP3.LUT R8, RZ, R43.reuse, RZ, 0x33, !PT ;  /* 0x0000002bff087212 */ /* 0x080fe200078e33ff */
[----:B------:R-:W-:Y:S01]  /*2f30*/  BSSY.RECONVERGENT B1, `(.L_x_17580) ;  /* 0x000001c000017945 */ /* 0x000fe20003800200 */
[----:B------:R-:W-:Y:S01]  /*2f40*/  IMAD.MOV.U32 R11, RZ, RZ, RZ ;  /* 0x000000ffff0b7224 */ /* 0x000fe200078e00ff */
[----:B------:R-:W-:Y:S02]  /*2f50*/  MOV R15, R43 ;  /* 0x0000002b000f7202 */ /* 0x000fe40000000f00 */
[----:B------:R-:W-:-:S04]  /*2f60*/  IADD3 R13, PT, PT, R9, R8, RZ ;  /* 0x00000008090d7210 */ /* 0x000fc80007ffe0ff */
[C---:B------:R-:W-:Y:S01]  /*2f70*/  LOP3.LUT R8, R13.reuse, 0x180, RZ, 0xc0, !PT ;  /* 0x000001800d087812 */ /* 0x040fe200078ec0ff */
[----:B------:R-:W-:-:S03]  /*2f80*/  IMAD.IADD R10, R13, 0x1, -R44 ;  /* 0x000000010d0a7824 */ /* 0x000fc600078e0a2c */
[----:B------:R-:W-:Y:S02]  /*2f90*/  ISETP.NE.AND P0, PT, R8, 0x180, PT ;  /* 0x000001800800780c */ /* 0x000fe40003f05270 */
[----:B------:R-:W-:-:S11]  /*2fa0*/  ISETP.GE.U32.AND P3, PT, R10, 0x180, PT ;  /* 0x000001800a00780c */ /* 0x000fd60003f66070 */
        /* <DEDUP_REMOVED lines=9> */
.L_x_17582:
        /* <DEDUP_REMOVED lines=11> */
.L_x_17581:
[----:B------:R-:W-:Y:S05]  /*30f0*/  BSYNC.RECONVERGENT B1 ;  /* 0x0000000000017941 */ /* 0x000fea0003800200 */
.L_x_17580:
        /* <DEDUP_REMOVED lines=12> */
.L_x_17585:
        /* <DEDUP_REMOVED lines=19> */
[----:B-----5:R-:W2:Y:S01]  /*32f0*/  LDS R41, [R8+0x1400] ;  /* 0x0014000008297984 */ /* 0x020ea20000000800 */
        /* <DEDUP_REMOVED lines=80> */
.L_x_17584:
[----:B------:R-:W-:Y:S05]  /*3800*/  BSYNC.RECONVERGENT B1 ;  /* 0x0000000000017941 */ /* 0x000fea0003800200 */
.L_x_17583:
[----:B------:R-:W-:Y:S01]  /*3810*/  IMAD.IADD R10, R6, 0x1, -R15 ;  /* 0x00000001060a7824 */ /* 0x000fe200078e0a0f */
[----:B------:R-:W-:Y:S04]  /*3820*/  BSSY.RECONVERGENT B1, `(.L_x_17586) ;  /* 0x0000036000017945 */ /* 0x000fe80003800200 */
        /* <DEDUP_REMOVED lines=53> */
.L_x_17587:
[----:B------:R-:W-:Y:S05]  /*3b80*/  BSYNC.RECONVERGENT B1 ;  /* 0x0000000000017941 */ /* 0x000fea0003800200 */
.L_x_17586:
        /* <DEDUP_REMOVED lines=26> */
.L_x_17579:
[----:B------:R-:W-:Y:S05]  /*3d30*/  BSYNC.RECONVERGENT B0 ;  /* 0x0000000000007941 */ /* 0x000fea0003800200 */
.L_x_17578:
        /* <DEDUP_REMOVED lines=22> */
[----:B------:R-:W-:Y:S04]  /*3ea0*/  BSSY.RECONVERGENT B1, `(.L_x_17590) ;  /* 0x000001a000017945 */ /* 0x000fe80003800200 */
[----:B------:R-:W-:-:S04]  /*3eb0*/  IMAD.IADD R9, R9, 0x1, R8 ;  /* 0x0000000109097824 */ /* 0x000fc800078e0208 */
[C---:B------:R-:W-:Y:S01]  /*3ec0*/  IMAD.IADD R7, R9.reuse, 0x1, -R44 ;  /* 0x0000000109077824 */ /* 0x040fe200078e0a2c */
[----:B------:R-:W-:-:S04]  /*3ed0*/  LOP3.LUT R5, R9, 0x180, RZ, 0xc0, !PT ;  /* 0x0000018009057812 */ /* 0x000fc800078ec0ff */
[----:B------:R-:W-:Y:S01]  /*3ee0*/  ISETP.GE.U32.AND P1, PT, R7, 0x180, PT ;  /* 0x000001800700780c */ /* 0x000fe20003f26070 */
[----:B--2---:R-:W-:Y:S01]  /*3ef0*/  FADD.FTZ R7, R33, 9.9999999747524270788e-07 ;  /* 0x358637bd21077421 */ /* 0x004fe20000010000 */
[----:B------:R-:W-:Y:S02]  /*3f00*/  ISETP.NE.AND P0, PT, R5, 0x180, PT ;  /* 0x000001800500780c */ /* 0x000fe40003f05270 */
[----:B------:R-:W-:Y:S01]  /*3f10*/  MOV R5, R43 ;  /* 0x0000002b00057202 */ /* 0x000fe20000000f00 */
[----:B------:R1:W2:Y:S10]  /*3f20*/  MUFU.RCP R32, R7 ;  /* 0x0000000700207308 */ /* 0x0002b40000001000 */
[----:B-1----:R-:W-:Y:S05]  /*3f30*/  @!P0 BRA `(.L_x_17591) ;  /* 0x0000000000408947 */ /* 0x002fea0003800000 */
[----:B------:R-:W-:Y:S01]  /*3f40*/  LEA.HI R9, R9, 0x1, RZ, 0x19 ;  /* 0x0000000109097811 */ /* 0x000fe200078fc8ff */
[----:B------:R-:W-:-:S04]  /*3f50*/  VIADD R7, R3, 0x110 ;  /* 0x0000011003077836 */ /* 0x000fc80000000000 */
[C---:B------:R-:W-:Y:S01]  /*3f60*/  IMAD.SHL.U32 R5, R9.reuse, 0x80, RZ ;  /* 0x0000008009057824 */ /* 0x040fe200078e00ff */
[----:B------:R-:W-:Y:S02]  /*3f70*/  LEA R10, R2, R7, 0x18 ;  /* 0x00000007020a7211 */ /* 0x000fe400078ec0ff */
[----:B------:R-:W-:Y:S02]  /*3f80*/  LOP3.LUT R9, R9, 0x3, RZ, 0xc0, !PT ;  /* 0x0000000309097812 */ /* 0x000fe400078ec0ff */
[----:B------:R-:W-:Y:S01]  /*3f90*/  LOP3.LUT R8, R5, 0x180, RZ, 0xc0, !PT ;  /* 0x0000018005087812 */ /* 0x000fe200078ec0ff */
[----:B------:R-:W-:Y:S01]  /*3fa0*/  IMAD R7, R43, 0x4, R10 ;  /* 0x000000042b077824 */ /* 0x000fe200078e020a */
[----:B------:R-:W-:-:S03]  /*3fb0*/  IADD3 R9, PT, PT, RZ, -R9, RZ ;  /* 0x80000009ff097210 */ /* 0x000fc60007ffe0ff */
[----:B------:R-:W-:-:S07]  /*3fc0*/  IMAD.IADD R5, R8, 0x1, R43 ;  /* 0x0000000108057824 */ /* 0x000fce00078e022b */
.L_x_17592:
[----:B------:R-:W2:Y:S01]  /*3fd0*/  LDS R8, [R7] ;  /* 0x0000000007087984 */ /* 0x000ea20000000800 */
[----:B------:R-:W-:-:S04]  /*3fe0*/  IADD3 R9, PT, PT, R9, 0x1, RZ ;  /* 0x0000000109097810 */ /* 0x000fc80007ffe0ff */
[----:B------:R-:W-:Y:S01]  /*3ff0*/  ISETP.NE.AND P0, PT, R9, RZ, PT ;  /* 0x000000ff0900720c */ /* 0x000fe20003f05270 */
[----:B--2---:R-:W-:-:S05]  /*4000*/  FMUL.FTZ R8, R8, R32 ;  /* 0x0000002008087220 */ /* 0x004fca0000410000 */
[----:B------:R1:W-:Y:S02]  /*4010*/  STS [R7], R8 ;  /* 0x0000000807007388 */ /* 0x0003e40000000800 */
[----:B-1----:R-:W-:-:S05]  /*4020*/  VIADD R7, R7, 0x200 ;  /* 0x0000020007077836 */ /* 0x002fca0000000000 */
[----:B------:R-:W-:Y:S05]  /*4030*/  @P0 BRA `(.L_x_17592) ;  /* 0xfffffffc00e40947 */ /* 0x000fea000383ffff */
.L_x_17591:
[----:B------:R-:W-:Y:S05]  /*4040*/  BSYNC.RECONVERGENT B1 ;  /* 0x0000000000017941 */ /* 0x000fea0003800200 */
.L_x_17590:
        /* <DEDUP_REMOVED lines=12> */
.L_x_17595:
        /* <DEDUP_REMOVED lines=52> */
.L_x_17594:
[----:B------:R-:W-:Y:S05]  /*4450*/  BSYNC.RECONVERGENT B1 ;  /* 0x0000000000017941 */ /* 0x000fea0003800200 */
.L_x_17593:
[----:B------:R-:W-:Y:S01]  /*4460*/  IADD3 R8, PT, PT, R6, -R5, RZ ;  /* 0x8000000506087210 */ /* 0x000fe20007ffe0ff */
[----:B------:R-:W-:Y:S03]  /*4470*/  BSSY.RECONVERGENT B1, `(.L_x_17596) ;  /* 0x000001e000017945 */ /* 0x000fe60003800200 */
        /* <DEDUP_REMOVED lines=29> */
.L_x_17597:
[----:B------:R-:W-:Y:S05]  /*4650*/  BSYNC.RECONVERGENT B1 ;  /* 0x0000000000017941 */ /* 0x000fea0003800200 */
.L_x_17596:
        /* <DEDUP_REMOVED lines=14> */
.L_x_17589:
[----:B------:R-:W-:Y:S05]  /*4740*/  BSYNC.RECONVERGENT B0 ;  /* 0x0000000000007941 */ /* 0x000fea0003800200 */
.L_x_17588:
[----:B------:R-:W-:Y:S01]  /*4750*/  BAR.SYNC.DEFER_BLOCKING 0x0 ;  /* 0x0000000000007b1d */ /* 0x000fe20000010000 */
[----:B------:R-:W-:Y:S02]  /*4760*/  ISETP.NE.AND P0, PT, R43, RZ, PT ;  /* 0x000000ff2b00720c */ /* 0x000fe40003f05270 */
[----:B------:R-:W-:-:S03]  /*4770*/  LEA R11, R46, R39, 0x4 ;  /* 0x000000272e0b7211 */ /* 0x000fc600078e20ff */
[----:B------:R-:W3:Y:S01]  /*4780*/  LDCU UR8, c[0x0][0x370] ;  /* 0x00006e00ff0877ac */ /* 0x000ee20008000800 */
[----:B------:R-:W-:Y:S01]  /*4790*/  BSSY.RECONVERGENT B0, `(.L_x_17598) ;  /* 0x0000011000007945 */ /* 0x000fe20003800200 */
[----:B------:R-:W4:Y:S01]  /*47a0*/  LDCU UR11, c[0x0][0x3dc] ;  /* 0x00007b80ff0b77ac */ /* 0x000f220008000800 */
[----:B------:R-:W0:Y:S05]  /*47b0*/  LDCU UR9, c[0x0][0x378] ;  /* 0x00006f00ff0977ac */ /* 0x000e2a0008000800 */
[----:B------:R-:W-:Y:S05]  /*47c0*/  @P0 BRA `(.L_x_17599) ;  /* 0x0000000000340947 */ /* 0x000fea0003800000 */
[----:B---3--:R-:W-:Y:S01]  /*47d0*/  IMAD R5, R47, UR8, R42 ;  /* 0x000000082f057c24 */ /* 0x008fe2000f8e022a */
[----:B------:R-:W3:Y:S03]  /*47e0*/  LDCU.128 UR12, c[0x0][0x380] ;  /* 0x00007000ff0c77ac */ /* 0x000ee60008000c00 */
[----:B0-----:R-:W-:-:S05]  /*47f0*/  IMAD R5, R5, UR9, RZ ;  /* 0x0000000905057c24 */ /* 0x001fca000f8e02ff */
[----:B------:R-:W-:-:S05]  /*4800*/  IADD3 R5, P0, PT, R5, R46, RZ ;  /* 0x0000002e05057210 */ /* 0x000fca0007f1e0ff */
[----:B-1----:R-:W-:Y:S02]  /*4810*/  IMAD.X R6, RZ, RZ, RZ, P0 ;  /* 0x000000ffff067224 */ /* 0x002fe400000e06ff */
[----:B------:R-:W-:-:S03]  /*4820*/  IMAD.SHL.U32 R8, R5, 0x4, RZ ;  /* 0x0000000405087824 */ /* 0x000fc600078e00ff */
[----:B------:R-:W-:Y:S02]  /*4830*/  SHF.L.U64.HI R5, R5, 0x2, R6 ;  /* 0x0000000205057819 */ /* 0x000fe40000010206 */
[C---:B---3--:R-:W-:Y:S02]  /*4840*/  IADD3 R6, P0, PT, R8.reuse, UR14, RZ ;  /* 0x0000000e08067c10 */ /* 0x048fe4000ff1e0ff */
[----:B------:R-:W-:Y:S02]  /*4850*/  IADD3 R8, P1, PT, R8, UR12, RZ ;  /* 0x0000000c08087c10 */ /* 0x000fe4000ff3e0ff */
[C---:B------:R-:W-:Y:S02]  /*4860*/  IADD3.X R7, PT, PT, R5.reuse, UR15, RZ, P0, !PT ;  /* 0x0000000f05077c10 */ /* 0x040fe400087fe4ff */
[----:B------:R-:W-:-:S03]  /*4870*/  IADD3.X R9, PT, PT, R5, UR13, RZ, P1, !PT ;  /* 0x0000000d05097c10 */ /* 0x000fc60008ffe4ff */
[----:B------:R0:W-:Y:S04]  /*4880*/  STG.E desc[UR6][R6.64], R4 ;  /* 0x0000000406007986 */ /* 0x0001e8000c101906 */
[----:B--2---:R0:W-:Y:S02]  /*4890*/  STG.E desc[UR6][R8.64], R33 ;  /* 0x0000002108007986 */ /* 0x0041e4000c101906 */
.L_x_17599:
[----:B0--34-:R-:W-:Y:S05]  /*48a0*/  BSYNC.RECONVERGENT B0 ;  /* 0x0000000000007941 */ /* 0x019fea0003800200 */
.L_x_17598:
[----:B------:R-:W-:Y:S01]  /*48b0*/  ISETP.GE.U32.AND P0, PT, R11, R40, PT ;  /* 0x000000280b00720c */ /* 0x000fe20003f06070 */
[----:B------:R-:W0:Y:S01]  /*48c0*/  LDCU.64 UR4, c[0x0][0x3a8] ;  /* 0x00007500ff0477ac */ /* 0x000e220008000a00 */
        /* <DEDUP_REMOVED lines=9> */
[----:B------:R-:W-:Y:S06]  /*4960*/  @P0 BRA `(.L_x_17601) ;  /* 0x0000003c00980947 */ /* 0x000fec0003800000 */
[----:B------:R-:W3:Y:S01]  /*4970*/  LDCU UR10, c[0x0][0x3c8] ;  /* 0x00007900ff0a77ac */ /* 0x000ee20008000800 */
[----:B-1----:R-:W-:Y:S01]  /*4980*/  VIADD R7, R3, 0x110 ;  /* 0x0000011003077836 */ /* 0x002fe20000000000 */
[----:B------:R-:W-:Y:S01]  /*4990*/  SHF.L.U32 R35, R43, 0x3, RZ ;  /* 0x000000032b237819 */ /* 0x000fe200000006ff */
[----:B------:R-:W-:Y:S01]  /*49a0*/  IMAD.WIDE.U32 R4, R11, 0x4, RZ ;  /* 0x000000040b047825 */ /* 0x000fe200078e00ff */
[----:B------:R-:W1:Y:S01]  /*49b0*/  LDCU.64 UR12, c[0x0][0x3b8] ;  /* 0x00007700ff0c77ac */ /* 0x000e620008000a00 */
[----:B------:R-:W-:Y:S02]  /*49c0*/  MOV R15, RZ ;  /* 0x000000ff000f7202 */ /* 0x000fe40000000f00 */
[----:B------:R-:W-:Y:S02]  /*49d0*/  CS2R R16, SRZ ;  /* 0x0000000000107805 */ /* 0x000fe4000001ff00 */
[----:B------:R-:W-:Y:S01]  /*49e0*/  LEA R7, R2, R7, 0x18 ;  /* 0x0000000702077211 */ /* 0x000fe200078ec0ff */
[----:B------:R-:W-:Y:S01]  /*49f0*/  IMAD.SHL.U32 R2, R43, 0x20, RZ ;  /* 0x000000202b027824 */ /* 0x000fe200078e00ff */
[----:B------:R-:W-:Y:S01]  /*4a00*/  LOP3.LUT R30, R35, 0x18, RZ, 0xc0, !PT ;  /* 0x00000018231e7812 */ /* 0x000fe200078ec0ff */
[----:B------:R-:W-:Y:S01]  /*4a10*/  VIADD R6, R45, 0x1f ;  /* 0x0000001f2d067836 */ /* 0x000fe20000000000 */
[----:B------:R-:W-:Y:S01]  /*4a20*/  CS2R R18, SRZ ;  /* 0x0000000000127805 */ /* 0x000fe2000001ff00 */
[----:B------:R-:W-:Y:S01]  /*4a30*/  VIADD R34, R11, 0x1 ;  /* 0x000000010b227836 */ /* 0x000fe20000000000 */
[----:B------:R-:W-:-:S02]  /*4a40*/  LOP3.LUT R2, R2, 0x60, RZ, 0xe2, !PT ;  /* 0x0000006002027812 */ /* 0x000fc400078ee2ff */
[----:B------:R-:W-:Y:S02]  /*4a50*/  CS2R R20, SRZ ;  /* 0x0000000000147805 */ /* 0x000fe4000001ff00 */
[----:B------:R-:W-:Y:S02]  /*4a60*/  SHF.R.U32.HI R6, RZ, 0x5, R6 ;  /* 0x00000005ff067819 */ /* 0x000fe40000011606 */
[----:B------:R-:W-:Y:S02]  /*4a70*/  CS2R R22, SRZ ;  /* 0x0000000000167805 */ /* 0x000fe4000001ff00 */
[----:B------:R-:W-:Y:S01]  /*4a80*/  LEA R2, R39, R2, 0x7 ;  /* 0x0000000227027211 */ /* 0x000fe200078e38ff */
[----:B---3--:R-:W-:Y:S01]  /*4a90*/  IMAD R3, R47, UR10, RZ ;  /* 0x0000000a2f037c24 */ /* 0x008fe2000f8e02ff */
[----:B------:R-:W3:Y:S01]  /*4aa0*/  LDCU UR10, c[0x0][0x3e0] ;  /* 0x00007c00ff0a77ac */ /* 0x000ee20008000800 */
[----:B--2---:R-:W-:Y:S01]  /*4ab0*/  IMAD.IADD R32, R11, 0x1, -R6 ;  /* 0x000000010b207824 */ /* 0x004fe200078e0a06 */
[----:B------:R-:W-:Y:S01]  /*4ac0*/  IADD3 R31, PT, PT, R2, 0x10, R7 ;  /* 0x00000010021f7810 */ /* 0x000fe20007ffe007 */
[----:B------:R-:W-:Y:S01]  /*4ad0*/  IMAD.WIDE R4, R3, 0x4, R4 ;  /* 0x0000000403047825 */ /* 0x000fe200078e0204 */
[----:B------:R-:W-:-:S02]  /*4ae0*/  CS2R R24, SRZ ;  /* 0x0000000000187805 */ /* 0x000fc4000001ff00 */
[----:B------:R-:W-:Y:S02]  /*4af0*/  CS2R R26, SRZ ;  /* 0x00000000001a7805 */ /* 0x000fe4000001ff00 */
[----:B------:R-:W-:Y:S01]  /*4b00*/  CS2R R28, SRZ ;  /* 0x00000000001c7805 */ /* 0x000fe2000001ff00 */
[----:B------:R-:W-:Y:S01]  /*4b10*/  IMAD R3, R39, 0x20, R44 ;  /* 0x0000002027037824 */ /* 0x000fe200078e022c */
[----:B-1----:R-:W-:Y:S02]  /*4b20*/  IADD3 R14, P0, PT, R4, UR12, RZ ;  /* 0x0000000c040e7c10 */ /* 0x002fe4000ff1e0ff */
[----:B------:R-:W-:Y:S02]  /*4b30*/  LOP3.LUT R35, R35, 0xf8, RZ, 0xc0, !PT ;  /* 0x000000f823237812 */ /* 0x000fe400078ec0ff */
[----:B------:R-:W-:Y:S02]  /*4b40*/  IADD3 R30, PT, PT, R3, 0x3, R30 ;  /* 0x00000003031e7810 */ /* 0x000fe40007ffe01e */
[----:B------:R-:W-:Y:S01]  /*4b50*/  IADD3.X R33, PT, PT, R5, UR13, RZ, P0, !PT ;  /* 0x0000000d05217c10 */ /* 0x000fe200087fe4ff */
[----:B---3--:R-:W-:-:S05]  /*4b60*/  IMAD R2, R38, UR10, RZ ;  /* 0x0000000a26027c24 */ /* 0x008fca000f8e02ff */
[----:B------:R-:W-:-:S07]  /*4b70*/  SHF.R.S32.HI R3, RZ, 0x1f, R2 ;  /* 0x0000001fff037819 */ /* 0x000fce0000011402 */
.L_x_17632:
[----:B------:R-:W-:Y:S01]  /*4b80*/  IMAD.MOV.U32 R6, RZ, RZ, R14 ;  /* 0x000000ffff067224 */ /* 0x000fe200078e000e */
[----:B------:R-:W1:Y:S01]  /*4b90*/  LDS.128 R8, [R31] ;  /* 0x000000001f087984 */ /* 0x000e620000000c00 */
[----:B------:R-:W-:-:S05]  /*4ba0*/  IMAD.MOV.U32 R7, RZ, RZ, R33 ;  /* 0x000000ffff077224 */ /* 0x000fca00078e0021 */
[----:B------:R-:W2:Y:S01]  /*4bb0*/  LDG.E.CONSTANT R5, desc[UR6][R6.64] ;  /* 0x0000000606057981 */ /* 0x000ea2000c1e9900 */
[----:B-1----:R-:W-:Y:S01]  /*4bc0*/  F2FP.BF16.F32.PACK_AB R87, R9, R8 ;  /* 0x000000080957723e */ /* 0x002fe200000010ff */
[----:B--2---:R-:W-:-:S03]  /*4bd0*/  IMAD.WIDE R4, R5, UR11, R2 ;  /* 0x0000000b05047c25 */ /* 0x004fc6000f8e0202 */
[----:B------:R-:W-:-:S04]  /*4be0*/  IADD3 R4, P0, PT, R35, R4, RZ ;  /* 0x0000000423047210 */ /* 0x000fc80007f1e0ff */
[----:B------:R-:W-:Y:S02]  /*4bf0*/  IADD3.X R5, PT, PT, RZ, R5, RZ, P0, !PT ;  /* 0x00000005ff057210 */ /* 0x000fe400007fe4ff */
[----:B0-----:R-:W-:-:S04]  /*4c00*/  LEA R12, P0, R4, UR4, 0x1 ;  /* 0x00000004040c7c11 */ /* 0x001fc8000f8008ff */
[----:B------:R-:W-:Y:S02]  /*4c10*/  LEA.HI.X R13, R4, UR5, R5, 0x1, P0 ;  /* 0x00000005040d7c11 */ /* 0x000fe400080f0c05 */
[----:B------:R-:W0:Y:S04]  /*4c20*/  LDS.128 R4, [R31+-0x10] ;  /* 0xfffff0001f047984 */ /* 0x000e280000000c00 */
[----:B-----5:R1:W5:Y:S04]  /*4c30*/  LDG.E.CONSTANT R58, desc[UR6][R12.64+0xc00] ;  /* 0x000c00060c3a7981 */ /* 0x020368000c1e9900 */
        /* <DEDUP_REMOVED lines=38> */
[----:B------:R-:W-:Y:S01]  /*4ea0*/  F2FP.BF16.F32.PACK_AB R5, R5, R4 ;  /* 0x000000040505723e */ /* 0x000fe200000010ff */
[----:B------:R1:W5:Y:S01]  /*4eb0*/  LDG.E.CONSTANT R6, desc[UR6][R12.64] ;  /* 0x000000060c067981 */ /* 0x000362000c1e9900 */
[----:B------:R-:W-:-:S03]  /*4ec0*/  VIADD R4, R30, 0xfffffffd ;  /* 0xfffffffd1e047836 */ /* 0x000fc60000000000 */
[----:B------:R1:W5:Y:S04]  /*4ed0*/  LDG.E.CONSTANT R7, desc[UR6][R12.64+0x4] ;  /* 0x000004060c077981 */ /* 0x000368000c1e9900 */
[----:B------:R1:W5:Y:S04]  /*4ee0*/  LDG.E.CONSTANT R8, desc[UR6][R12.64+0x8] ;  /* 0x000008060c087981 */ /* 0x000368000c1e9900 */
        /* <DEDUP_REMOVED lines=32> */
.L_x_17603:
[----:B------:R-:W-:Y:S05]  /*50f0*/  BSYNC.RECONVERGENT B1 ;  /* 0x0000000000017941 */ /* 0x000fea0003800200 */
.L_x_17602:
[----:B-----5:R-:W-:Y:S02]  /*5100*/  HMUL2.BF16_V2 R79, R5, R6 ;  /* 0x00000006054f7232 */ /* 0x020fe40000200000 */
[----:B------:R-:W-:Y:S01]  /*5110*/  IMAD.MOV.U32 R6, RZ, RZ, R85 ;  /* 0x000000ffff067224 */ /* 0x000fe200078e0055 */
[----:B------:R0:W5:Y:S02]  /*5120*/  LDG.E.CONSTANT R83, desc[UR6][R12.64+0x204] ;  /* 0x000204060c537981 */ /* 0x000164000c1e9900 */
[C---:B------:R-:W-:Y:S02]  /*5130*/  PRMT R80, R79.reuse, 0x7632, R80 ;  /* 0x000076324f507816 */ /* 0x040fe40000000050 */
[----:B------:R0:W5:Y:S01]  /*5140*/  LDG.E.CONSTANT R84, desc[UR6][R12.64+0x208] ;  /* 0x000208060c547981 */ /* 0x000162000c1e9900 */
[----:B------:R-:W-:Y:S01]  /*5150*/  HFMA2.BF16_V2 R81, R6, R7, -RZ ;  /* 0x0000000706517231 */ /* 0x000fe200003000ff */
[----:B------:R-:W-:Y:S01]  /*5160*/  MOV R7, R87 ;  /* 0x0000005700077202 */ /* 0x000fe20000000f00 */
[----:B------:R-:W-:Y:S01]  /*5170*/  IMAD.U32 R79, R79, 0x10000, RZ ;  /* 0x000100004f4f7824 */ /* 0x000fe200078e00ff */
[----:B------:R0:W5:Y:S01]  /*5180*/  LDG.E.CONSTANT R85, desc[UR6][R12.64+0x20c] ;  /* 0x00020c060c557981 */ /* 0x000162000c1e9900 */
[----:B------:R-:W-:-:S02]  /*5190*/  IMAD.U32 R80, R80, 0x10000, RZ ;  /* 0x0001000050507824 */ /* 0x000fc400078e00ff */
[----:B------:R-:W-:Y:S02]  /*51a0*/  HMUL2.BF16_V2 R8, R7, R8 ;  /* 0x0000000807087232 */ /* 0x000fe40000200000 */
[----:B------:R-:W-:Y:S01]  /*51b0*/  FADD.FTZ R80, R79, R80 ;  /* 0x000000504f507221 */ /* 0x000fe20000010000 */
[C---:B------:R-:W-:Y:S02]  /*51c0*/  PRMT R82, R81.reuse, 0x7632, R82 ;  /* 0x0000763251527816 */ /* 0x040fe40000000052 */
[----:B------:R-:W-:Y:S01]  /*51d0*/  SHF.L.U32 R81, R81, 0x10, RZ ;  /* 0x0000001051517819 */ /* 0x000fe200000006ff */
[----:B------:R-:W-:Y:S01]  /*51e0*/  BSSY.RECONVERGENT B1, `(.L_x_17604) ;  /* 0x0000026000017945 */ /* 0x000fe20003800200 */
[----:B------:R-:W-:Y:S01]  /*51f0*/  PRMT R79, R8, 0x7632, R79 ;  /* 0x00007632084f7816 */ /* 0x000fe2000000004f */
[----:B------:R-:W-:-:S04]  /*5200*/  IMAD.U32 R82, R82, 0x10000, RZ ;  /* 0x0001000052527824 */ /* 0x000fc800078e00ff */
[----:B------:R-:W-:Y:S02]  /*5210*/  FADD.FTZ R81, R81, R82 ;  /* 0x0000005251517221 */ /* 0x000fe40000010000 */
[----:B------:R0:W5:Y:S01]  /*5220*/  LDG.E.CONSTANT R82, desc[UR6][R12.64+0x200] ;  /* 0x000200060c527981 */ /* 0x000162000c1e9900 */
[----:B------:R-:W-:Y:S01]  /*5230*/  IMAD.U32 R8, R8, 0x10000, RZ ;  /* 0x0001000008087824 */ /* 0x000fe200078e00ff */
[----:B------:R-:W-:Y:S01]  /*5240*/  SHF.L.U32 R79, R79, 0x10, RZ ;  /* 0x000000104f4f7819 */ /* 0x000fe200000006ff */
[----:B------:R-:W-:Y:S06]  /*5250*/  @P0 BRA `(.L_x_17605) ;  /* 0x0000000000780947 */ /* 0x000fec0003800000 */
        /* <DEDUP_REMOVED lines=30> */
.L_x_17605:
[----:B------:R-:W-:Y:S05]  /*5440*/  BSYNC.RECONVERGENT B1 ;  /* 0x0000000000017941 */ /* 0x000fea0003800200 */
.L_x_17604:
[----:B-----5:R-:W-:Y:S02]  /*5450*/  HFMA2.BF16_V2 R82, R5, R82, -RZ ;  /* 0x0000005205527231 */ /* 0x020fe400003000ff */
[----:B------:R-:W-:Y:S01]  /*5460*/  FADD.FTZ R79, R8, R79 ;  /* 0x0000004f084f7221 */ /* 0x000fe20000010000 */
[----:B------:R-:W-:Y:S01]  /*5470*/  F2FP.BF16.F32.PACK_AB R86, R11, R10 ;  /* 0x0000000a0b56723e */ /* 0x000fe200000010ff */
[----:B------:R-:W-:Y:S02]  /*5480*/  HMUL2.BF16_V2 R11, R6, R83 ;  /* 0x00000053060b7232 */ /* 0x000fe40000200000 */
[--C-:B------:R-:W-:Y:S01]  /*5490*/  FADD.FTZ R80, R80, R81.reuse ;  /* 0x0000005150507221 */ /* 0x100fe20000010000 */
[----:B------:R-:W-:Y:S02]  /*54a0*/  HMUL2.BF16_V2 R84, R7, R84 ;  /* 0x0000005407547232 */ /* 0x000fe40000200000 */
[----:B------:R-:W-:Y:S01]  /*54b0*/  PRMT R81, R11, 0x7632, R81 ;  /* 0x000076320b517816 */ /* 0x000fe20000000051 */
[----:B------:R-:W-:Y:S01]  /*54c0*/  FADD.FTZ R79, R80, R79 ;  /* 0x0000004f504f7221 */ /* 0x000fe20000010000 */
[C---:B------:R-:W-:Y:S01]  /*54d0*/  PRMT R8, R82.reuse, 0x7610, R8 ;  /* 0x0000761052087816 */ /* 0x040fe20000000008 */
[----:B------:R2:W5:Y:S01]  /*54e0*/  LDG.E.CONSTANT R80, desc[UR6][R12.64+0x400] ;  /* 0x000400060c507981 */ /* 0x000562000c1e9900 */
[----:B------:R-:W-:-:S02]  /*54f0*/  PRMT R10, R82, 0x7632, R10 ;  /* 0x00007632520a7816 */ /* 0x000fc4000000000a */
[----:B------:R-:W-:Y:S01]  /*5500*/  SHF.L.U32 R11, R11, 0x10, RZ ;  /* 0x000000100b0b7819 */ /* 0x000fe200000006ff */
[----:B------:R-:W-:Y:S02]  /*5510*/  IMAD.U32 R82, R8, 0x10000, RZ ;  /* 0x0001000008527824 */ /* 0x000fe400078e00ff */
[----:B------:R-:W-:Y:S02]  /*5520*/  IMAD.MOV.U32 R8, RZ, RZ, R86 ;  /* 0x000000ffff087224 */ /* 0x000fe400078e0056 */
[----:B------:R-:W-:Y:S02]  /*5530*/  IMAD.U32 R83, R10, 0x10000, RZ ;  /* 0x000100000a537824 */ /* 0x000fe400078e00ff */
[----:B------:R-:W-:Y:S01]  /*5540*/  IMAD.U32 R10, R81, 0x10000, RZ ;  /* 0x00010000510a7824 */ /* 0x000fe200078e00ff */
[----:B------:R-:W-:Y:S01]  /*5550*/  PRMT R81, R84, 0x7632, R81 ;  /* 0x0000763254517816 */ /* 0x000fe20000000051 */
[----:B------:R-:W-:Y:S01]  /*5560*/  FADD.FTZ R86, R82, R83 ;  /* 0x0000005352567221 */ /* 0x000fe20000010000 */
[----:B------:R-:W-:-:S02]  /*5570*/  HFMA2.BF16_V2 R82, R8, R85, -RZ ;  /* 0x0000005508527231 */ /* 0x000fc400003000ff */
[--C-:B------:R-:W-:Y:S01]  /*5580*/  FADD.FTZ R87, R11, R10.reuse ;  /* 0x0000000a0b577221 */ /* 0x100fe20000010000 */
[----:B------:R-:W-:Y:S01]  /*5590*/  HFMA2.BF16_V2 R9, R8, R9, -RZ ;  /* 0x0000000908097231 */ /* 0x000fe200003000ff */
[----:B------:R-:W-:Y:S01]  /*55a0*/  PRMT R11, R84, 0x7610, R11 ;  /* 0x00007610540b7816 */ /* 0x000fe2000000000b */
[----:B------:R-:W-:Y:S02]  /*55b0*/  IMAD.U32 R84, R81, 0x10000, RZ ;  /* 0x0001000051547824 */ /* 0x000fe400078e00ff */
[----:B------:R-:W-:Y:S01]  /*55c0*/  FADD.FTZ R86, R86, R87 ;  /* 0x0000005756567221 */ /* 0x000fe20000010000 */
[----:B------:R-:W-:Y:S02]  /*55d0*/  SHF.L.U32 R11, R11, 0x10, RZ ;  /* 0x000000100b0b7819 */ /* 0x000fe400000006ff */
[C---:B------:R-:W-:Y:S01]  /*55e0*/  PRMT R83, R82.reuse, 0x7632, R83 ;  /* 0x0000763252537816 */ /* 0x040fe20000000053 */
[----:B------:R-:W-:Y:S01]  /*55f0*/  IMAD.U32 R82, R82, 0x10000, RZ ;  /* 0x0001000052527824 */ /* 0x000fe200078e00ff */
[C---:B------:R-:W-:Y:S01]  /*5600*/  PRMT R10, R9.reuse, 0x7632, R10 ;  /* 0x00007632090a7816 */ /* 0x040fe2000000000a */
[----:B------:R-:W-:-:S02]  /*5610*/  IMAD.U32 R9, R9, 0x10000, RZ ;  /* 0x0001000009097824 */ /* 0x000fc400078e00ff */
[----:B------:R-:W-:Y:S01]  /*5620*/  FADD.FTZ R11, R11, R84 ;  /* 0x000000540b0b7221 */ /* 0x000fe20000010000 */
[----:B------:R-:W-:Y:S01]  /*5630*/  IMAD.U32 R83, R83, 0x10000, RZ ;  /* 0x0001000053537824 */ /* 0x000fe200078e00ff */
[----:B------:R-:W-:Y:S02]  /*5640*/  SHF.L.U32 R10, R10, 0x10, RZ ;  /* 0x000000100a0a7819 */ /* 0x000fe400000006ff */
[----:B------:R-:W-:Y:S01]  /*5650*/  FADD.FTZ R11, R86, R11 ;  /* 0x0000000b560b7221 */ /* 0x000fe20000010000 */
[----:B------:R-:W-:Y:S02]  /*5660*/  FADD.FTZ R82, R82, R83 ;  /* 0x0000005352527221 */ /* 0x000fe40000010000 */
[----:B------:R-:W-:Y:S02]  /*5670*/  FADD.FTZ R10, R9, R10 ;  /* 0x0000000a090a7221 */ /* 0x000fe40000010000 */
[----:B------:R-:W-:Y:S01]  /*5680*/  FADD.FTZ R11, R11, R82 ;  /* 0x000000520b0b7221 */ /* 0x000fe20000010000 */
[----:B------:R2:W5:Y:S01]  /*5690*/  LDG.E.CONSTANT R9, desc[UR6][R12.64+0x404] ;  /* 0x000404060c097981 */ /* 0x000562000c1e9900 */
[----:B------:R-:W-:-:S03]  /*56a0*/  FADD.FTZ R10, R79, R10 ;  /* 0x0000000a4f0a7221 */ /* 0x000fc60000010000 */
[----:B------:R2:W5:Y:S04]  /*56b0*/  LDG.E.CONSTANT R82, desc[UR6][R12.64+0x408] ;  /* 0x000408060c527981 */ /* 0x000568000c1e9900 */
        /* <DEDUP_REMOVED lines=33> */
.L_x_17607:
[----:B------:R-:W-:Y:S05]  /*58d0*/  BSYNC.RECONVERGENT B1 ;  /* 0x0000000000017941 */ /* 0x000fea0003800200 */
.L_x_17606:
        /* <DEDUP_REMOVED lines=47> */
.L_x_17609:
[----:B------:R-:W-:Y:S05]  /*5bd0*/  BSYNC.RECONVERGENT B1 ;  /* 0x0000000000017941 */ /* 0x000fea0003800200 */
.L_x_17608:
[----:B------:R-:W-:Y:S01]  /*5be0*/  HFMA2.BF16_V2 R84, R5, R84, -RZ ;  /* 0x0000005405547231 */ /* 0x000fe200003000ff */
[----:B------:R-:W-:Y:S01]  /*5bf0*/  SHF.L.U32 R9, R9, 0x10, RZ ;  /* 0x0000001009097819 */ /* 0x000fe200000006ff */
[----:B------:R-:W-:Y:S01]  /*5c00*/  IMAD.U32 R10, R10, 0x10000, RZ ;  /* 0x000100000a0a7824 */ /* 0x000fe200078e00ff */
[----:B------:R-:W-:Y:S01]  /*5c10*/  SHF.L.U32 R80, R80, 0x10, RZ ;  /* 0x0000001050507819 */ /* 0x000fe200000006ff */
[----:B------:R-:W-:Y:S02]  /*5c20*/  IMAD.U32 R11, R11, 0x10000, RZ ;  /* 0x000100000b0b7824 */ /* 0x000fe400078e00ff */
[----:B-----5:R-:W-:Y:S02]  /*5c30*/  HMUL2.BF16_V2 R83, R6, R83 ;  /* 0x0000005306537232 */ /* 0x020fe40000200000 */
[----:B------:R-:W-:Y:S01]  /*5c40*/  FADD.FTZ R9, R9, R10 ;  /* 0x0000000a09097221 */ /* 0x000fe20000010000 */
[----:B------:R-:W-:Y:S02]  /*5c50*/  IMAD.U32 R81, R81, 0x10000, RZ ;  /* 0x0001000051517824 */ /* 0x000fe400078e00ff */
[----:B------:R-:W-:Y:S01]  /*5c60*/  FADD.FTZ R80, R11, R80 ;  /* 0x000000500b507221 */ /* 0x000fe20000010000 */
[----:B------:R-:W-:Y:S01]  /*5c70*/  IMAD.U32 R82, R82, 0x10000, RZ ;  /* 0x0001000052527824 */ /* 0x000fe200078e00ff */
[----:B------:R-:W-:-:S02]  /*5c80*/  PRMT R10, R84, 0x7610, R10 ;  /* 0x00007610540a7816 */ /* 0x000fc4000000000a */
[----:B------:R-:W-:Y:S01]  /*5c90*/  PRMT R11, R84, 0x7632, R11 ;  /* 0x00007632540b7816 */ /* 0x000fe2000000000b */
[----:B------:R-:W-:Y:S01]  /*5ca0*/  FADD.FTZ R80, R9, R80 ;  /* 0x0000005009507221 */ /* 0x000fe20000010000 */
[----:B------:R-:W-:Y:S01]  /*5cb0*/  SHF.L.U32 R10, R10, 0x10, RZ ;  /* 0x000000100a0a7819 */ /* 0x000fe200000006ff */
[--C-:B------:R-:W-:Y:S01]  /*5cc0*/  FADD.FTZ R81, R81, R82.reuse ;  /* 0x0000005251517221 */ /* 0x100fe20000010000 */
[----:B------:R-:W-:Y:S02]  /*5cd0*/  HFMA2.BF16_V2 R9, R8, R79, -RZ ;  /* 0x0000004f08097231 */ /* 0x000fe400003000ff */
[----:B------:R-:W-:Y:S01]  /*5ce0*/  IMAD.U32 R11, R11, 0x10000, RZ ;  /* 0x000100000b0b7824 */ /* 0x000fe200078e00ff */
[C---:B------:R-:W-:Y:S01]  /*5cf0*/  PRMT R82, R83.reuse, 0x7610, R82 ;  /* 0x0000761053527816 */ /* 0x040fe20000000052 */
[----:B------:R-:W-:Y:S01]  /*5d00*/  FADD.FTZ R80, R80, R81 ;  /* 0x0000005150507221 */ /* 0x000fe20000010000 */
[----:B------:R-:W-:Y:S01]  /*5d10*/  PRMT R83, R83, 0x7632, R83 ;  /* 0x0000763253537816 */ /* 0x000fe20000000053 */
[----:B------:R-:W-:Y:S01]  /*5d20*/  FADD.FTZ R84, R10, R11 ;  /* 0x0000000b0a547221 */ /* 0x000fe20000010000 */
[----:B------:R-:W-:-:S02]  /*5d30*/  HMUL2.BF16_V2 R11, R7, R86 ;  /* 0x00000056070b7232 */ /* 0x000fc40000200000 */
[----:B------:R-:W-:Y:S01]  /*5d40*/  IMAD.U32 R82, R82, 0x10000, RZ ;  /* 0x0001000052527824 */ /* 0x000fe200078e00ff */
[----:B------:R-:W-:Y:S01]  /*5d50*/  SHF.L.U32 R83, R83, 0x10, RZ ;  /* 0x0000001053537819 */ /* 0x000fe200000006ff */
[----:B------:R4:W5:Y:S01]  /*5d60*/  LDG.E.CONSTANT R81, desc[UR6][R12.64+0x80c] ;  /* 0x00080c060c517981 */ /* 0x000962000c1e9900 */
[----:B------:R-:W-:Y:S02]  /*5d70*/  PRMT R10, R9, 0x7632, R10 ;  /* 0x00007632090a7816 */ /* 0x000fe4000000000a */
[C---:B------:R-:W-:Y:S01]  /*5d80*/  PRMT R79, R11.reuse, 0x7632, R79 ;  /* 0x000076320b4f7816 */ /* 0x040fe2000000004f */
[----:B------:R-:W-:Y:S01]  /*5d90*/  FADD.FTZ R87, R82, R83 ;  /* 0x0000005352577221 */ /* 0x000fe20000010000 */
[----:B------:R-:W-:Y:S01]  /*5da0*/  IMAD.U32 R11, R11, 0x10000, RZ ;  /* 0x000100000b0b7824 */ /* 0x000fe200078e00ff */
[----:B------:R-:W-:Y:S01]  /*5db0*/  SHF.L.U32 R9, R9, 0x10, RZ ;  /* 0x0000001009097819 */ /* 0x000fe200000006ff */
[----:B------:R-:W-:Y:S02]  /*5dc0*/  IMAD.U32 R10, R10, 0x10000, RZ ;  /* 0x000100000a0a7824 */ /* 0x000fe400078e00ff */
[----:B------:R-:W-:Y:S01]  /*5dd0*/  FADD.FTZ R84, R84, R87 ;  /* 0x0000005754547221 */ /* 0x000fe20000010000 */
[----:B------:R-:W-:-:S02]  /*5de0*/  IMAD.U32 R86, R79, 0x10000, RZ ;  /* 0x000100004f567824 */ /* 0x000fc400078e00ff */
[----:B------:R-:W-:Y:S02]  /*5df0*/  HFMA2.BF16_V2 R82, R8, R85, -RZ ;  /* 0x0000005508527231 */ /* 0x000fe400003000ff */
[----:B------:R-:W-:Y:S01]  /*5e00*/  FADD.FTZ R9, R9, R10 ;  /* 0x0000000a09097221 */ /* 0x000fe20000010000 */
[----:B------:R4:W5:Y:S01]  /*5e10*/  LDG.E.CONSTANT R79, desc[UR6][R12.64+0x804] ;  /* 0x000804060c4f7981 */ /* 0x000962000c1e9900 */
[----:B------:R-:W-:-:S03]  /*5e20*/  FADD.FTZ R11, R11, R86 ;  /* 0x000000560b0b7221 */ /* 0x000fc60000010000 */
[----:B------:R4:W5:Y:S01]  /*5e30*/  LDG.E.CONSTANT R10, desc[UR6][R12.64+0x800] ;  /* 0x000800060c0a7981 */ /* 0x000962000c1e9900 */
[----:B------:R-:W-:-:S03]  /*5e40*/  FADD.FTZ R11, R84, R11 ;  /* 0x0000000b540b7221 */ /* 0x000fc60000010000 */
[----:B------:R4:W5:Y:S01]  /*5e50*/  LDG.E.CONSTANT R84, desc[UR6][R12.64+0x808] ;  /* 0x000808060c547981 */ /* 0x000962000c1e9900 */
[C---:B------:R-:W-:Y:S01]  /*5e60*/  PRMT R83, R82.reuse, 0x7632, R83 ;  /* 0x0000763252537816 */ /* 0x040fe20000000053 */
[----:B------:R-:W-:Y:S01]  /*5e70*/  IMAD.U32 R82, R82, 0x10000, RZ ;  /* 0x0001000052527824 */ /* 0x000fe200078e00ff */
[----:B------:R-:W-:Y:S02]  /*5e80*/  BSSY.RECONVERGENT B1, `(.L_x_17610) ;  /* 0x0000022000017945 */ /* 0x000fe40003800200 */
[----:B------:R-:W-:-:S05]  /*5e90*/  SHF.L.U32 R83, R83, 0x10, RZ ;  /* 0x0000001053537819 */ /* 0x000fca00000006ff */
[----:B------:R-:W-:Y:S01]  /*5ea0*/  FADD.FTZ R82, R82, R83 ;  /* 0x0000005352527221 */ /* 0x000fe20000010000 */
[----:B----4-:R-:W-:Y:S06]  /*5eb0*/  @P0 BRA `(.L_x_17611) ;  /* 0x0000000000780947 */ /* 0x010fec0003800000 */
        /* <DEDUP_REMOVED lines=30> */
.L_x_17611:
[----:B------:R-:W-:Y:S05]  /*60a0*/  BSYNC.RECONVERGENT B1 ;  /* 0x0000000000017941 */ /* 0x000fea0003800200 */
.L_x_17610:
[----:B------:R4:W5:Y:S02]  /*60b0*/  LDG.E.CONSTANT R86, desc[UR6][R12.64+0xa00] ;  /* 0x000a00060c567981 */ /* 0x000964000c1e9900 */
[----:B-----5:R-:W-:Y:S02]  /*60c0*/  HFMA2.BF16_V2 R79, R6, R79, -RZ ;  /* 0x0000004f064f7231 */ /* 0x020fe400003000ff */
[----:B------:R-:W-:Y:S02]  /*60d0*/  HMUL2.BF16_V2 R10, R5, R10 ;  /* 0x0000000a050a7232 */ /* 0x000fe40000200000 */
[--C-:B------:R-:W-:Y:S01]  /*60e0*/  FADD.FTZ R80, R80, R9.reuse ;  /* 0x0000000950507221 */ /* 0x100fe20000010000 */
        /* <DEDUP_REMOVED lines=8> */
[----:B------:R-:W-:Y:S02]  /*6170*/  PRMT R82, R79, 0x7632, R82 ;  /* 0x000076324f527816 */ /* 0x000fe40000000052 */
[----:B------:R-:W-:Y:S01]  /*6180*/  PRMT R84, R83, 0x7632, R84 ;  /* 0x0000763253547816 */ /* 0x000fe20000000054 */
[----:B------:R-:W-:Y:S06]  /*6190*/  @P0 BRA `(.L_x_17613) ;  /* 0x0000000000780947 */ /* 0x000fec0003800000 */
[C---:B01234-:R-:W-:Y:S01]  /*61a0*/  VIADD R12, R30.reuse, 0xffffffff ;  /* 0xffffffff1e0c7836 */ /* 0x05ffe20000000000 */
[C---:B------:R-:W-:Y:S01]  /*61b0*/  IADD3 R92, PT, PT, R30.reuse, 0x2, RZ ;  /* 0x000000021e5c7810 */ /* 0x040fe20007ffe0ff */
[C---:B------:R-:W-:Y:S01]  /*61c0*/  VIADD R90, R30.reuse, 0x1 ;  /* 0x000000011e5a7836 */ /* 0x040fe20000000000 */
[CC--:B------:R-:W-:Y:S01]  /*61d0*/  ISETP.GE.AND P6, PT, R30.reuse, R45.reuse, PT ;  /* 0x0000002d1e00720c */ /* 0x0c0fe20003fc6270 */
[----:B------:R-:W-:Y:S01]  /*61e0*/  VIADD R94, R30, 0x3 ;  /* 0x000000031e5e7836 */ /* 0x000fe20000000000 */
[-C--:B------:R-:W-:Y:S02]  /*61f0*/  ISETP.GE.AND P1, PT, R12, R45.reuse, PT ;  /* 0x0000002d0c00720c */ /* 0x080fe40003f26270 */
[-C--:B------:R-:W-:Y:S02]  /*6200*/  ISETP.GE.AND P5, PT, R90, R45.reuse, PT ;  /* 0x0000002d5a00720c */ /* 0x080fe40003fa6270 */
[----:B------:R-:W-:Y:S01]  /*6210*/  ISETP.GE.AND P4, PT, R92, R45, PT ;  /* 0x0000002d5c00720c */ /* 0x000fe20003f86270 */
[C---:B------:R-:W-:Y:S01]  /*6220*/  VIADD R92, R30.reuse, 0x4 ;  /* 0x000000041e5c7836 */ /* 0x040fe20000000000 */
[----:B------:R-:W-:-:S02]  /*6230*/  IADD3 R90, PT, PT, R30, -0x2, RZ ;  /* 0xfffffffe1e5a7810 */ /* 0x000fc40007ffe0ff */
[C---:B-----5:R-:W-:Y:S02]  /*6240*/  PRMT R12, R85.reuse, 0x7632, R12 ;  /* 0x00007632550c7816 */ /* 0x060fe4000000000c */
        /* <DEDUP_REMOVED lines=19> */
.L_x_17613:
[----:B------:R-:W-:Y:S05]  /*6380*/  BSYNC.RECONVERGENT B1 ;  /* 0x0000000000017941 */ /* 0x000fea0003800200 */
.L_x_17612:
[----:B------:R-:W-:Y:S01]  /*6390*/  HFMA2.BF16_V2 R86, R5, R86, -RZ ;  /* 0x0000005605567231 */ /* 0x000fe200003000ff */
[----:B------:R-:W-:Y:S01]  /*63a0*/  SHF.L.U32 R79, R79, 0x10, RZ ;  /* 0x000000104f4f7819 */ /* 0x000fe200000006ff */
[----:B------:R-:W-:Y:S02]  /*63b0*/  IMAD.U32 R82, R82, 0x10000, RZ ;  /* 0x0001000052527824 */ /* 0x000fe400078e00ff */
[----:B012345:R-:W-:Y:S02]  /*63c0*/  HMUL2.BF16_V2 R13, R6, R85 ;  /* 0x00000055060d7232 */ /* 0x03ffe40000200000 */
[----:B------:R-:W-:Y:S01]  /*63d0*/  IMAD.U32 R9, R9, 0x10000, RZ ;  /* 0x0001000009097824 */ /* 0x000fe200078e00ff */
[----:B------:R-:W-:Y:S01]  /*63e0*/  SHF.L.U32 R84, R84, 0x10, RZ ;  /* 0x0000001054547819 */ /* 0x000fe200000006ff */
[----:B------:R-:W-:Y:S02]  /*63f0*/  IMAD.U32 R10, R10, 0x10000, RZ ;  /* 0x000100000a0a7824 */ /* 0x000fe400078e00ff */
[----:B------:R-:W-:Y:S01]  /*6400*/  FADD.FTZ R82, R79, R82 ;  /* 0x000000524f527221 */ /* 0x000fe20000010000 */
[----:B------:R-:W-:Y:S01]  /*6410*/  PRMT R79, R13, 0x7632, R79 ;  /* 0x000076320d4f7816 */ /* 0x000fe2000000004f */
[----:B------:R-:W-:Y:S01]  /*6420*/  IMAD.U32 R83, R83, 0x10000, RZ ;  /* 0x0001000053537824 */ /* 0x000fe200078e00ff */
[C---:B------:R-:W-:Y:S01]  /*6430*/  PRMT R12, R86.reuse, 0x7632, R12 ;  /* 0x00007632560c7816 */ /* 0x040fe2000000000c */
[--C-:B------:R-:W-:Y:S01]  /*6440*/  FADD.FTZ R9, R9, R10.reuse ;  /* 0x0000000a09097221 */ /* 0x100fe20000010000 */
[----:B------:R-:W-:Y:S01]  /*6450*/  PRMT R10, R86, 0x7610, R10 ;  /* 0x00007610560a7816 */ /* 0x000fe2000000000a */
[----:B------:R-:W-:Y:S01]  /*6460*/  HMUL2.BF16_V2 R88, R7, R88 ;  /* 0x0000005807587232 */ /* 0x000fe20000200000 */
[----:B------:R-:W-:Y:S01]  /*6470*/  SHF.L.U32 R13, R13, 0x10, RZ ;  /* 0x000000100d0d7819 */ /* 0x000fe200000006ff */
[----:B------:R-:W-:-:S02]  /*6480*/  IMAD.U32 R85, R12, 0x10000, RZ ;  /* 0x000100000c557824 */ /* 0x000fc400078e00ff */
[----:B------:R-:W-:Y:S01]  /*6490*/  FADD.FTZ R82, R9, R82 ;  /* 0x0000005209527221 */ /* 0x000fe20000010000 */
[----:B------:R-:W-:Y:S02]  /*64a0*/  IMAD.U32 R12, R79, 0x10000, RZ ;  /* 0x000100004f0c7824 */ /* 0x000fe400078e00ff */
[C---:B------:R-:W-:Y:S02]  /*64b0*/  HFMA2.BF16_V2 R9, R8.reuse, R81, -RZ ;  /* 0x0000005108097231 */ /* 0x040fe400003000ff */
[----:B------:R-:W-:Y:S01]  /*64c0*/  FADD.FTZ R83, R83, R84 ;  /* 0x0000005453537221 */ /* 0x000fe20000010000 */
[----:B------:R-:W-:Y:S02]  /*64d0*/  HFMA2.BF16_V2 R79, R8, R87, -RZ ;  /* 0x00000057084f7231 */ /* 0x000fe400003000ff */
[----:B------:R-:W-:Y:S02]  /*64e0*/  IMAD.U32 R10, R10, 0x10000, RZ ;  /* 0x000100000a0a7824 */ /* 0x000fe400078e00ff */
[--C-:B------:R-:W-:Y:S01]  /*64f0*/  FADD.FTZ R84, R13, R12.reuse ;  /* 0x0000000c0d547221 */ /* 0x100fe20000010000 */
[----:B------:R-:W-:Y:S01]  /*6500*/  PRMT R12, R88, 0x7610, R12 ;  /* 0x00007610580c7816 */ /* 0x000fe2000000000c */
[----:B------:R-:W-:Y:S01]  /*6510*/  FADD.FTZ R82, R82, R83 ;  /* 0x0000005352527221 */ /* 0x000fe20000010000 */
[----:B------:R-:W-:Y:S01]  /*6520*/  PRMT R13, R88, 0x7632, R13 ;  /* 0x00007632580d7816 */ /* 0x000fe2000000000d */
[----:B------:R-:W-:Y:S01]  /*6530*/  FADD.FTZ R85, R10, R85 ;  /* 0x000000550a557221 */ /* 0x000fe20000010000 */
[----:B------:R-:W-:Y:S01]  /*6540*/  BSSY.RECONVERGENT B1, `(.L_x_17614) ;  /* 0x0000031000017945 */ /* 0x000fe20003800200 */
        /* <DEDUP_REMOVED lines=14> */
[----:B------:R-:W-:Y:S01]  /*6630*/  FADD.FTZ R18, R11, R18 ;  /* 0x000000120b127221 */ /* 0x000fe20000010000 */
[----:B------:R-:W-:Y:S02]  /*6640*/  FADD.FTZ R82, R82, R9 ;  /* 0x0000000952527221 */ /* 0x000fe40000010000 */
        /* <DEDUP_REMOVED lines=32> */
.L_x_17615:
[----:B------:R-:W-:Y:S05]  /*6850*/  BSYNC.RECONVERGENT B1 ;  /* 0x0000000000017941 */ /* 0x000fea0003800200 */
.L_x_17614:
[----:B------:R-:W-:Y:S02]  /*6860*/  HFMA2.BF16_V2 R11, R6, R59, -RZ ;  /* 0x0000003b060b7231 */ /* 0x000fe400003000ff */
[----:B------:R-:W-:Y:S01]  /*6870*/  FADD.FTZ R20, R13, R20 ;  /* 0x000000140d147221 */ /* 0x000fe20000010000 */
        /* <DEDUP_REMOVED lines=38> */
.L_x_17617:
[----:B------:R-:W-:Y:S05]  /*6ae0*/  BSYNC.RECONVERGENT B1 ;  /* 0x0000000000017941 */ /* 0x000fea0003800200 */
.L_x_17616:
[----:B------:R-:W-:Y:S01]  /*6af0*/  HFMA2.BF16_V2 R62, R5, R62, -RZ ;  /* 0x0000003e053e7231 */ /* 0x000fe200003000ff */
[----:B------:R-:W-:Y:S01]  /*6b00*/  SHF.L.U32 R13, R13, 0x10, RZ ;  /* 0x000000100d0d7819 */ /* 0x000fe200000006ff */
[----:B------:R-:W-:Y:S01]  /*6b10*/  IMAD.U32 R58, R58, 0x10000, RZ ;  /* 0x000100003a3a7824 */ /* 0x000fe200078e00ff */
[----:B------:R-:W-:Y:S01]  /*6b20*/  SHF.L.U32 R10, R10, 0x10, RZ ;  /* 0x000000100a0a7819 */ /* 0x000fe200000006ff */
[----:B------:R-:W-:Y:S02]  /*6b30*/  HMUL2.BF16_V2 R63, R6, R63 ;  /* 0x0000003f063f7232 */ /* 0x000fe40000200000 */
[----:B------:R-:W-:Y:S02]  /*6b40*/  IMAD.U32 R9, R9, 0x10000, RZ ;  /* 0x0001000009097824 */ /* 0x000fe400078e00ff */
[----:B------:R-:W-:Y:S01]  /*6b50*/  FADD.FTZ R13, R13, R58 ;  /* 0x0000003a0d0d7221 */ /* 0x000fe20000010000 */
[----:B------:R-:W-:Y:S01]  /*6b60*/  IMAD.U32 R11, R11, 0x10000, RZ ;  /* 0x000100000b0b7824 */ /* 0x000fe200078e00ff */
[----:B------:R-:W-:Y:S01]  /*6b70*/  BSSY.RECONVERGENT B1, `(.L_x_17618) ;  /* 0x0000040000017945 */ /* 0x000fe20003800200 */
[----:B------:R-:W-:-:S02]  /*6b80*/  IMAD.U32 R12, R12, 0x10000, RZ ;  /* 0x000100000c0c7824 */ /* 0x000fc400078e00ff */
[----:B------:R-:W-:Y:S01]  /*6b90*/  FADD.FTZ R9, R9, R10 ;  /* 0x0000000a09097221 */ /* 0x000fe20000010000 */
[----:B------:R-:W-:Y:S01]  /*6ba0*/  PRMT R58, R63, 0x7610, R58 ;  /* 0x000076103f3a7816 */ /* 0x000fe2000000003a */
[----:B------:R-:W-:Y:S01]  /*6bb0*/  FADD.FTZ R12, R11, R12 ;  /* 0x0000000c0b0c7221 */ /* 0x000fe20000010000 */
[----:B------:R-:W-:Y:S02]  /*6bc0*/  PRMT R59, R63, 0x7632, R59 ;  /* 0x000076323f3b7816 */ /* 0x000fe4000000003b */
        /* <DEDUP_REMOVED lines=58> */
.L_x_17619:
[----:B------:R-:W-:Y:S05]  /*6f70*/  BSYNC.RECONVERGENT B1 ;  /* 0x0000000000017941 */ /* 0x000fea0003800200 */
.L_x_17618:
        /* <DEDUP_REMOVED lines=41> */
.L_x_17621:
[----:B------:R-:W-:Y:S05]  /*7210*/  BSYNC.RECONVERGENT B1 ;  /* 0x0000000000017941 */ /* 0x000fea0003800200 */
.L_x_17620:
        /* <DEDUP_REMOVED lines=18> */
[----:B------:R-:W-:Y:S01]  /*7340*/  PRMT R58, R71, 0x7610, R58 ;  /* 0x00007610473a7816 */ /* 0x000fe2000000003a */
[C---:B------:R-:W-:Y:S01]  /*7350*/  HFMA2.BF16_V2 R9, R8.reuse, R69, -RZ ;  /* 0x0000004508097231 */ /* 0x040fe200003000ff */
[----:B------:R-:W-:Y:S01]  /*7360*/  SHF.L.U32 R61, R60, 0x10, RZ ;  /* 0x000000103c3d7819 */ /* 0x000fe200000006ff */
[----:B------:R-:W-:Y:S01]  /*7370*/  FADD.FTZ R63, R10, R11 ;  /* 0x0000000b0a3f7221 */ /* 0x000fe20000010000 */
[----:B------:R-:W-:-:S02]  /*7380*/  HFMA2.BF16_V2 R60, R8, R73, -RZ ;  /* 0x00000049083c7231 */ /* 0x000fc400003000ff */
[----:B------:R-:W-:Y:S02]  /*7390*/  IMAD.U32 R58, R58, 0x10000, RZ ;  /* 0x000100003a3a7824 */ /* 0x000fe400078e00ff */
[----:B------:R-:W-:Y:S02]  /*73a0*/  HMUL2.BF16_V2 R11, R7, R72 ;  /* 0x00000048070b7232 */ /* 0x000fe40000200000 */
[----:B------:R-:W-:Y:S01]  /*73b0*/  FADD.FTZ R13, R62, R13 ;  /* 0x0000000d3e0d7221 */ /* 0x000fe20000010000 */
[----:B------:R-:W-:Y:S01]  /*73c0*/  FADD.FTZ R21, R12, R21 ;  /* 0x000000150c157221 */ /* 0x000fe20000010000 */
[--C-:B------:R-:W-:Y:S01]  /*73d0*/  FADD.FTZ R64, R58, R61.reuse ;  /* 0x0000003d3a407221 */ /* 0x100fe20000010000 */
[----:B------:R-:W-:Y:S01]  /*73e0*/  FADD.FTZ R22, R59, R22 ;  /* 0x000000163b167221 */ /* 0x000fe20000010000 */
[C---:B------:R-:W-:Y:S01]  /*73f0*/  PRMT R58, R11.reuse, 0x7632, R58 ;  /* 0x000076320b3a7816 */ /* 0x040fe2000000003a */
[----:B------:R-:W-:Y:S01]  /*7400*/  IMAD.U32 R11, R11, 0x10000, RZ ;  /* 0x000100000b0b7824 */ /* 0x000fe200078e00ff */
[----:B------:R-:W-:Y:S01]  /*7410*/  PRMT R10, R9, 0x7632, R10 ;  /* 0x00007632090a7816 */ /* 0x000fe2000000000a */
[----:B------:R-:W-:Y:S01]  /*7420*/  FADD.FTZ R63, R63, R64 ;  /* 0x000000403f3f7221 */ /* 0x000fe20000010000 */
        /* <DEDUP_REMOVED lines=43> */
.L_x_17623:
[----:B------:R-:W-:Y:S05]  /*76e0*/  BSYNC.RECONVERGENT B1 ;  /* 0x0000000000017941 */ /* 0x000fea0003800200 */
.L_x_17622:
[----:B------:R-:W-:Y:S02]  /*76f0*/  HFMA2.BF16_V2 R11, R6, R75, -RZ ;  /* 0x0000004b060b7231 */ /* 0x000fe400003000ff */
[----:B------:R-:W-:Y:S02]  /*7700*/  HMUL2.BF16_V2 R9, R5, R74 ;  /* 0x0000004a05097232 */ /* 0x000fe40000200000 */
[----:B------:R-:W-:Y:S01]  /*7710*/  FADD.FTZ R23, R10, R23 ;  /* 0x000000170a177221 */ /* 0x000fe20000010000 */
[----:B------:R-:W-:Y:S02]  /*7720*/  HFMA2.BF16_V2 R77, R8, R77, -RZ ;  /* 0x0000004d084d7231 */ /* 0x000fe400003000ff */
[----:B------:R-:W-:Y:S01]  /*7730*/  HMUL2.BF16_V2 R13, R7, R76 ;  /* 0x0000004c070d7232 */ /* 0x000fe20000200000 */
[----:B------:R-:W-:Y:S01]  /*7740*/  BSSY.RECONVERGENT B1, `(.L_x_17624) ;  /* 0x0000032000017945 */ /* 0x000fe20003800200 */
[C---:B------:R-:W-:Y:S01]  /*7750*/  PRMT R10, R9.reuse, 0x7632, R10 ;  /* 0x00007632090a7816 */ /* 0x040fe2000000000a */
[----:B------:R-:W-:-:S02]  /*7760*/  IMAD.U32 R9, R9, 0x10000, RZ ;  /* 0x0001000009097824 */ /* 0x000fc400078e00ff */
[----:B------:R-:W-:Y:S01]  /*7770*/  FADD.FTZ R24, R61, R24 ;  /* 0x000000183d187221 */ /* 0x000fe20000010000 */
[C---:B------:R-:W-:Y:S01]  /*7780*/  PRMT R58, R13.reuse, 0x7632, R58 ;  /* 0x000076320d3a7816 */ /* 0x040fe2000000003a */
[----:B------:R-:W-:Y:S01]  /*7790*/  IMAD.U32 R13, R13, 0x10000, RZ ;  /* 0x000100000d0d7824 */ /* 0x000fe200078e00ff */
[C---:B------:R-:W-:Y:S01]  /*77a0*/  PRMT R12, R11.reuse, 0x7632, R12 ;  /* 0x000076320b0c7816 */ /* 0x040fe2000000000c */
[----:B------:R-:W-:Y:S01]  /*77b0*/  IMAD.U32 R10, R10, 0x10000, RZ ;  /* 0x000100000a0a7824 */ /* 0x000fe200078e00ff */
[----:B------:R-:W-:Y:S02]  /*77c0*/  SHF.L.U32 R59, R11, 0x10, RZ ;  /* 0x000000100b3b7819 */ /* 0x000fe400000006ff */
[----:B------:R-:W-:Y:S01]  /*77d0*/  SHF.L.U32 R58, R58, 0x10, RZ ;  /* 0x000000103a3a7819 */ /* 0x000fe200000006ff */
[----:B------:R-:W-:Y:S02]  /*77e0*/  IMAD.U32 R12, R12, 0x10000, RZ ;  /* 0x000100000c0c7824 */ /* 0x000fe400078e00ff */
[----:B------:R-:W-:Y:S01]  /*77f0*/  FADD.FTZ R11, R9, R10 ;  /* 0x0000000a090b7221 */ /* 0x000fe20000010000 */
[----:B------:R-:W-:-:S02]  /*7800*/  PRMT R9, R77, 0x7610, R9 ;  /* 0x000076104d097816 */ /* 0x000fc40000000009 */
[----:B------:R-:W-:Y:S01]  /*7810*/  PRMT R10, R77, 0x7632, R10 ;  /* 0x000076324d0a7816 */ /* 0x000fe2000000000a */
[----:B------:R-:W-:Y:S01]  /*7820*/  FADD.FTZ R12, R59, R12 ;  /* 0x0000000c3b0c7221 */ /* 0x000fe20000010000 */
[----:B------:R-:W-:Y:S01]  /*7830*/  FADD.FTZ R58, R13, R58 ;  /* 0x0000003a0d3a7221 */ /* 0x000fe20000010000 */
[----:B------:R-:W-:Y:S02]  /*7840*/  IMAD.U32 R9, R9, 0x10000, RZ ;  /* 0x0001000009097824 */ /* 0x000fe400078e00ff */
[----:B------:R-:W-:Y:S01]  /*7850*/  FADD.FTZ R11, R11, R12 ;  /* 0x0000000c0b0b7221 */ /* 0x000fe20000010000 */
[----:B------:R-:W-:Y:S01]  /*7860*/  IMAD.U32 R10, R10, 0x10000, RZ ;  /* 0x000100000a0a7824 */ /* 0x000fe200078e00ff */
        /* <DEDUP_REMOVED lines=31> */
.L_x_17625:
[----:B------:R-:W-:Y:S05]  /*7a60*/  BSYNC.RECONVERGENT B1 ;  /* 0x0000000000017941 */ /* 0x000fea0003800200 */
.L_x_17624:
[----:B------:R-:W-:Y:S02]  /*7a70*/  HFMA2.BF16_V2 R13, R6, R57, -RZ ;  /* 0x00000039060d7231 */ /* 0x000fe400003000ff */
[----:B------:R-:W-:Y:S02]  /*7a80*/  HMUL2.BF16_V2 R78, R5, R78 ;  /* 0x0000004e054e7232 */ /* 0x000fe40000200000 */
[----:B------:R-:W-:Y:S01]  /*7a90*/  FADD.FTZ R9, R9, R10 ;  /* 0x0000000a09097221 */ /* 0x000fe20000010000 */
[----:B------:R-:W-:Y:S01]  /*7aa0*/  FADD.FTZ R10, R11, R58 ;  /* 0x0000003a0b0a7221 */ /* 0x000fe20000010000 */
[----:B------:R-:W-:Y:S02]  /*7ab0*/  HFMA2.BF16_V2 R37, R8, R37, -RZ ;  /* 0x0000002508257231 */ /* 0x000fe400003000ff */
        /* <DEDUP_REMOVED lines=12> */
[C---:B------:R-:W-:Y:S01]  /*7b80*/  PRMT R12, R37.reuse, 0x7632, R12 ;  /* 0x00007632250c7816 */ /* 0x040fe2000000000c */
        /* <DEDUP_REMOVED lines=38> */
.L_x_17627:
[----:B------:R-:W-:Y:S05]  /*7df0*/  BSYNC.RECONVERGENT B1 ;  /* 0x0000000000017941 */ /* 0x000fea0003800200 */
.L_x_17626:
        /* <DEDUP_REMOVED lines=41> */
.L_x_17629:
[----:B------:R-:W-:Y:S05]  /*8090*/  BSYNC.RECONVERGENT B1 ;  /* 0x0000000000017941 */ /* 0x000fea0003800200 */
.L_x_17628:
[----:B------:R-:W-:Y:S01]  /*80a0*/  HFMA2.BF16_V2 R49, R5, R49, -RZ ;  /* 0x0000003105317231 */ /* 0x000fe200003000ff */
[----:B------:R-:W-:Y:S01]  /*80b0*/  SHF.L.U32 R36, R36, 0x10, RZ ;  /* 0x0000001024247819 */ /* 0x000fe200000006ff */
        /* <DEDUP_REMOVED lines=13> */
[----:B------:R-:W-:Y:S01]  /*8190*/  PRMT R44, R50, 0x7610, R44 ;  /* 0x00007610322c7816 */ /* 0x000fe2000000002c */
[----:B------:R-:W-:Y:S01]  /*81a0*/  IMAD.U32 R36, R36, 0x10000, RZ ;  /* 0x0001000024247824 */ /* 0x000fe200078e00ff */
[----:B------:R-:W-:Y:S01]  /*81b0*/  SHF.L.U32 R37, R37, 0x10, RZ ;  /* 0x0000001025257819 */ /* 0x000fe200000006ff */
[C---:B------:R-:W-:Y:S01]  /*81c0*/  HFMA2.BF16_V2 R11, R8.reuse, R48, -RZ ;  /* 0x00000030080b7231 */ /* 0x040fe200003000ff */
[----:B------:R-:W-:Y:S01]  /*81d0*/  PRMT R49, R50, 0x7632, R49 ;  /* 0x0000763232317816 */ /* 0x000fe20000000031 */
[----:B------:R-:W-:-:S02]  /*81e0*/  HFMA2.BF16_V2 R48, R8, R52, -RZ ;  /* 0x0000003408307231 */ /* 0x000fc400003000ff */
[----:B------:R-:W-:Y:S02]  /*81f0*/  IMAD.U32 R44, R44, 0x10000, RZ ;  /* 0x000100002c2c7824 */ /* 0x000fe400078e00ff */
[----:B------:R-:W-:Y:S01]  /*8200*/  FADD.FTZ R50, R36, R37 ;  /* 0x0000002524327221 */ /* 0x000fe20000010000 */
[----:B------:R-:W-:Y:S02]  /*8210*/  HMUL2.BF16_V2 R37, R7, R51 ;  /* 0x0000003307257232 */ /* 0x000fe40000200000 */
[----:B------:R-:W-:Y:S02]  /*8220*/  IMAD.U32 R49, R49, 0x10000, RZ ;  /* 0x0001000031317824 */ /* 0x000fe400078e00ff */
[----:B------:R-:W-:Y:S01]  /*8230*/  FADD.FTZ R38, R38, R41 ;  /* 0x0000002926267221 */ /* 0x000fe20000010000 */
[----:B------:R-:W-:Y:S01]  /*8240*/  FADD.FTZ R13, R13, R12 ;  /* 0x0000000c0d0d7221 */ /* 0x000fe20000010000 */
[----:B------:R-:W-:Y:S01]  /*8250*/  BSSY.RECONVERGENT B1, `(.L_x_17630) ;  /* 0x0000035000017945 */ /* 0x000fe20003800200 */
        /* <DEDUP_REMOVED lines=16> */
[----:B------:R-:W-:Y:S02]  /*8360*/  FADD.FTZ R37, R50, R37 ;  /* 0x0000002532257221 */ /* 0x000fe40000010000 */
[----:B------:R-:W-:Y:S02]  /*8370*/  FADD.FTZ R38, R38, R11 ;  /* 0x0000000b26267221 */ /* 0x000fe40000010000 */
        /* <DEDUP_REMOVED lines=14> */
[-C--:B------:R-:W-:Y:S02]  /*8460*/  ISETP.GE.AND P3, PT, R10, R45.reuse, PT ;  /* 0x0000002d0a00720c */ /* 0x080fe40003f66270 */
[----:B------:R-:W-:Y:S02]  /*8470*/  SEL R4, R53, RZ, !P6 ;  /* 0x000000ff35047207 */ /* 0x000fe40007000000 */
        /* <DEDUP_REMOVED lines=18> */
.L_x_17631:
[----:B------:R-:W-:Y:S05]  /*85a0*/  BSYNC.RECONVERGENT B1 ;  /* 0x0000000000017941 */ /* 0x000fea0003800200 */
.L_x_17630:
[----:B------:R-:W-:Y:S02]  /*85b0*/  HFMA2.BF16_V2 R6, R6, R54, -RZ ;  /* 0x0000003606067231 */ /* 0x000fe400003000ff */
[----:B------:R-:W-:Y:S02]  /*85c0*/  HMUL2.BF16_V2 R55, R7, R55 ;  /* 0x0000003707377232 */ /* 0x000fe40000200000 */
[----:B------:R-:W-:Y:S02]  /*85d0*/  HFMA2.BF16_V2 R10, R8, R56, -RZ ;  /* 0x00000038080a7231 */ /* 0x000fe400003000ff */
[----:B------:R-:W-:Y:S01]  /*85e0*/  HMUL2.BF16_V2 R4, R5, R53 ;  /* 0x0000003505047232 */ /* 0x000fe20000200000 */
[----:B------:R-:W-:Y:S01]  /*85f0*/  IADD3 R14, P1, PT, R14, 0x10, RZ ;  /* 0x000000100e0e7810 */ /* 0x000fe20007f3e0ff */
[----:B------:R-:W-:Y:S01]  /*8600*/  VIADD R30, R30, 0x80 ;  /* 0x000000801e1e7836 */ /* 0x000fe20000000000 */
[C---:B------:R-:W-:Y:S02]  /*8610*/  PRMT R8, R55.reuse, 0x7610, R8 ;  /* 0x0000761037087816 */ /* 0x040fe40000000008 */
[----:B------:R-:W-:Y:S01]  /*8620*/  PRMT R5, R4, 0x7632, R5 ;  /* 0x0000763204057816 */ /* 0x000fe20000000005 */
[----:B------:R-:W-:Y:S01]  /*8630*/  IMAD.X R33, RZ, RZ, R33, P1 ;  /* 0x000000ffff217224 */ /* 0x000fe200008e0621 */
[C---:B------:R-:W-:Y:S01]  /*8640*/  PRMT R7, R6.reuse, 0x7632, R7 ;  /* 0x0000763206077816 */ /* 0x040fe20000000007 */
[----:B------:R-:W-:Y:S01]  /*8650*/  IMAD.U32 R6, R6, 0x10000, RZ ;  /* 0x0001000006067824 */ /* 0x000fe200078e00ff */
[----:B------:R-:W-:Y:S01]  /*8660*/  PRMT R9, R55, 0x7632, R9 ;  /* 0x0000763237097816 */ /* 0x000fe20000000009 */
[----:B------:R-:W-:Y:S01]  /*8670*/  IMAD.U32 R12, R5, 0x10000, RZ ;  /* 0x00010000050c7824 */ /* 0x000fe200078e00ff */
[----:B------:R-:W-:Y:S01]  /*8680*/  SHF.L.U32 R7, R7, 0x10, RZ ;  /* 0x0000001007077819 */ /* 0x000fe200000006ff */
[----:B------:R-:W-:Y:S01]  /*8690*/  IMAD.U32 R8, R8, 0x10000, RZ ;  /* 0x0001000008087824 */ /* 0x000fe200078e00ff */
[----:B------:R-:W-:Y:S01]  /*86a0*/  SHF.L.U32 R11, R4, 0x10, RZ ;  /* 0x00000010040b7819 */ /* 0x000fe200000006ff */
[----:B------:R-:W-:Y:S01]  /*86b0*/  IMAD.U32 R9, R9, 0x10000, RZ ;  /* 0x0001000009097824 */ /* 0x000fe200078e00ff */
[----:B------:R-:W-:Y:S01]  /*86c0*/  PRMT R4, R10, 0x7632, R4 ;  /* 0x000076320a047816 */ /* 0x000fe20000000004 */
[----:B------:R-:W-:Y:S01]  /*86d0*/  FADD.FTZ R6, R6, R7 ;  /* 0x0000000706067221 */ /* 0x000fe20000010000 */
[----:B------:R-:W-:-:S02]  /*86e0*/  VIADD R7, R34, 0x3 ;  /* 0x0000000322077836 */ /* 0x000fc40000000000 */
[----:B------:R-:W-:Y:S01]  /*86f0*/  FADD.FTZ R11, R11, R12 ;  /* 0x0000000c0b0b7221 */ /* 0x000fe20000010000 */
[----:B------:R-:W-:Y:S01]  /*8700*/  SHF.L.U32 R10, R10, 0x10, RZ ;  /* 0x000000100a0a7819 */ /* 0x000fe200000006ff */
[----:B------:R-:W-:Y:S02]  /*8710*/  IMAD.U32 R5, R4, 0x10000, RZ ;  /* 0x0001000004057824 */ /* 0x000fe400078e00ff */
[----:B------:R-:W-:Y:S01]  /*8720*/  FADD.FTZ R9, R8, R9 ;  /* 0x0000000908097221 */ /* 0x000fe20000010000 */
[----:B------:R-:W-:Y:S01]  /*8730*/  ISETP.GE.U32.AND P0, PT, R7, R40, PT ;  /* 0x000000280700720c */ /* 0x000fe20003f06070 */
[----:B------:R-:W-:Y:S01]  /*8740*/  FADD.FTZ R6, R11, R6 ;  /* 0x000000060b067221 */ /* 0x000fe20000010000 */
[----:B------:R-:W-:Y:S01]  /*8750*/  FADD.FTZ R5, R10, R5 ;  /* 0x000000050a057221 */ /* 0x000fe20000010000 */
[----:B------:R-:W-:Y:S01]  /*8760*/  IADD3 R32, PT, PT, R32, 0x4, RZ ;  /* 0x0000000420207810 */ /* 0x000fe20007ffe0ff */
[----:B------:R-:W-:Y:S02]  /*8770*/  VIADD R34, R34, 0x4 ;  /* 0x0000000422227836 */ /* 0x000fe40000000000 */
[----:B------:R-:W-:Y:S01]  /*8780*/  FADD.FTZ R6, R6, R9 ;  /* 0x0000000906067221 */ /* 0x000fe20000010000 */
[----:B------:R-:W-:-:S03]  /*8790*/  IADD3 R31, PT, PT, R31, 0x200, RZ ;  /* 0x000002001f1f7810 */ /* 0x000fc60007ffe0ff */
[----:B------:R-:W-:-:S04]  /*87a0*/  FADD.FTZ R6, R6, R5 ;  /* 0x0000000506067221 */ /* 0x000fc80000010000 */
[----:B------:R-:W-:Y:S01]  /*87b0*/  FADD.FTZ R29, R6, R29 ;  /* 0x0000001d061d7221 */ /* 0x000fe20000010000 */
[----:B------:R-:W-:Y:S06]  /*87c0*/  @!P0 BRA `(.L_x_17632) ;  /* 0xffffffc000ec8947 */ /* 0x000fec000383ffff */
.L_x_17601:
[----:B0-----:R-:W-:Y:S05]  /*87d0*/  BSYNC.RECONVERGENT B0 ;  /* 0x0000000000007941 */ /* 0x001fea0003800200 */
.L_x_17600:
[----:B-1----:R-:W0:Y:S01]  /*87e0*/  SHFL.BFLY PT, R12, R25, 0x2, 0x1f ;  /* 0x0c401f00190c7f89 */ /* 0x002e2200000e0000 */
[----:B------:R-:W1:Y:S01]  /*87f0*/  S2UR UR5, SR_CgaCtaId ;  /* 0x00000000000579c3 */ /* 0x000e620000008800 */
[C---:B--2---:R-:W-:Y:S01]  /*8800*/  LOP3.LUT R32, R43.reuse, 0x3c0, RZ, 0xc0, !PT ;  /* 0x000003c02b207812 */ /* 0x044fe200078ec0ff */
[----:B------:R-:W-:Y:S01]  /*8810*/  UMOV UR4, 0x400 ;  /* 0x0000040000047882 */ /* 0x000fe20000000000 */
[----:B------:R-:W2:Y:S01]  /*8820*/  SHFL.BFLY PT, R2, R15, 0x2, 0x1f ;  /* 0x0c401f000f027f89 */ /* 0x000ea200000e0000 */
[----:B------:R-:W-:Y:S01]  /*8830*/  UIADD3 UR4, UPT, UPT, UR4, 0x110, URZ ;  /* 0x0000011004047890 */ /* 0x000fe2000fffe0ff */
[C---:B------:R-:W-:Y:S01]  /*8840*/  LOP3.LUT R33, R43.reuse, 0x3e0, RZ, 0xc0, !PT ;  /* 0x000003e02b217812 */ /* 0x040fe200078ec0ff */
[----:B------:R-:W-:Y:S01]  /*8850*/  BSSY.RECONVERGENT B0, `(.L_x_17633) ;  /* 0x0000057000007945 */ /* 0x000fe20003800200 */
[----:B------:R-:W3:Y:S01]  /*8860*/  SHFL.BFLY PT, R3, R16, 0x2, 0x1f ;  /* 0x0c401f0010037f89 */ /* 0x000ee200000e0000 */
[C---:B------:R-:W-:Y:S02]  /*8870*/  LOP3.LUT P0, RZ, R43.reuse, 0x3c3, RZ, 0xc0, !PT ;  /* 0x000003c32bff7812 */ /* 0x040fe4000780c0ff */
[C---:B------:R-:W-:Y:S01]  /*8880*/  LOP3.LUT P1, RZ, R43.reuse, 0x3e3, RZ, 0xc0, !PT ;  /* 0x000003e32bff7812 */ /* 0x040fe2000782c0ff */
[----:B------:R-:W4:Y:S01]  /*8890*/  SHFL.BFLY PT, R4, R17, 0x2, 0x1f ;  /* 0x0c401f0011047f89 */ /* 0x000f2200000e0000 */
[----:B------:R-:W-:-:S03]  /*88a0*/  ISETP.GT.U32.AND P3, PT, R43, 0x1f, PT ;  /* 0x0000001f2b00780c */ /* 0x000fc60003f64070 */
[----:B------:R-:W4:Y:S04]  /*88b0*/  SHFL.BFLY PT, R5, R18, 0x2, 0x1f ;  /* 0x0c401f0012057f89 */ /* 0x000f2800000e0000 */
[----:B------:R-:W4:Y:S04]  /*88c0*/  SHFL.BFLY PT, R6, R19, 0x2, 0x1f ;  /* 0x0c401f0013067f89 */ /* 0x000f2800000e0000 */
[----:B------:R-:W4:Y:S01]  /*88d0*/  SHFL.BFLY PT, R7, R20, 0x2, 0x1f ;  /* 0x0c401f0014077f89 */ /* 0x000f2200000e0000 */
[----:B0-----:R-:W-:Y:S01]  /*88e0*/  FADD.FTZ R12, R12, R25 ;  /* 0x000000190c0c7221 */ /* 0x001fe20000010000 */
[----:B------:R-:W-:Y:S01]  /*88f0*/  LOP3.LUT R25, R43, 0x3, RZ, 0xc0, !PT ;  /* 0x000000032b197812 */ /* 0x000fe200078ec0ff */
[----:B-1----:R-:W-:Y:S01]  /*8900*/  ULEA UR4, UR5, UR4, 0x18 ;  /* 0x0000000405047291 */ /* 0x002fe2000f8ec0ff */
[----:B------:R-:W0:Y:S01]  /*8910*/  SHFL.BFLY PT, R8, R21, 0x2, 0x1f ;  /* 0x0c401f0015087f89 */ /* 0x000e2200000e0000 */
[----:B--2---:R-:W-:Y:S01]  /*8920*/  FADD.FTZ R2, R2, R15 ;  /* 0x0000000f02027221 */ /* 0x004fe20000010000 */
[----:B------:R-:W-:-:S02]  /*8930*/  ISETP.NE.AND P2, PT, R25, RZ, PT ;  /* 0x000000ff1900720c */ /* 0x000fc40003f45270 */
[----:B------:R-:W1:Y:S01]  /*8940*/  SHFL.BFLY PT, R9, R22, 0x2, 0x1f ;  /* 0x0c401f0016097f89 */ /* 0x000e6200000e0000 */
[----:B---3--:R-:W-:Y:S01]  /*8950*/  FADD.FTZ R16, R3, R16 ;  /* 0x0000001003107221 */ /* 0x008fe20000010000 */
[----:B------:R-:W-:Y:S02]  /*8960*/  ISETP.NE.OR P5, PT, R32, 0x40, P2 ;  /* 0x000000402000780c */ /* 0x000fe400017a5670 */
[----:B------:R-:W2:Y:S01]  /*8970*/  SHFL.BFLY PT, R10, R23, 0x2, 0x1f ;  /* 0x0c401f00170a7f89 */ /* 0x000ea200000e0000 */
[----:B----4-:R-:W-:Y:S01]  /*8980*/  FADD.FTZ R4, R4, R17 ;  /* 0x0000001104047221 */ /* 0x010fe20000010000 */
[----:B------:R-:W-:Y:S02]  /*8990*/  ISETP.NE.OR P4, PT, R33, 0x20, P2 ;  /* 0x000000202100780c */ /* 0x000fe40001785670 */
[----:B------:R-:W3:Y:S01]  /*89a0*/  SHFL.BFLY PT, R11, R24, 0x2, 0x1f ;  /* 0x0c401f00180b7f89 */ /* 0x000ee200000e0000 */
[----:B------:R-:W-:-:S03]  /*89b0*/  FADD.FTZ R18, R5, R18 ;  /* 0x0000001205127221 */ /* 0x000fc60000010000 */
[----:B------:R-:W4:Y:S01]  /*89c0*/  SHFL.BFLY PT, R13, R26, 0x2, 0x1f ;  /* 0x0c401f001a0d7f89 */ /* 0x000f2200000e0000 */
[----:B------:R-:W-:-:S03]  /*89d0*/  FADD.FTZ R6, R6, R19 ;  /* 0x0000001306067221 */ /* 0x000fc60000010000 */
[----:B------:R-:W4:Y:S01]  /*89e0*/  SHFL.BFLY PT, R14, R27, 0x2, 0x1f ;  /* 0x0c401f001b0e7f89 */ /* 0x000f2200000e0000 */
[----:B------:R-:W-:-:S03]  /*89f0*/  FADD.FTZ R20, R7, R20 ;  /* 0x0000001407147221 */ /* 0x000fc60000010000 */
[----:B------:R-:W4:Y:S01]  /*8a00*/  SHFL.BFLY PT, R31, R28, 0x2, 0x1f ;  /* 0x0c401f001c1f7f89 */ /* 0x000f2200000e0000 */
        /* <DEDUP_REMOVED lines=9> */
[----:B------:R-:W-:-:S03]  /*8aa0*/  FADD.FTZ R14, R14, R27 ;  /* 0x0000001b0e0e7221 */ /* 0x000fc60000010000 */
[----:B------:R-:W4:Y:S01]  /*8ab0*/  SHFL.BFLY PT, R9, R18, 0x1, 0x1f ;  /* 0x0c201f0012097f89 */ /* 0x000f2200000e0000 */
[----:B------:R-:W-:Y:S01]  /*8ac0*/  FADD.FTZ R31, R31, R28 ;  /* 0x0000001c1f1f7221 */ /* 0x000fe20000010000 */
[----:B------:R-:W-:Y:S02]  /*8ad0*/  SHF.R.U32.HI R28, RZ, 0x2, R0 ;  /* 0x00000002ff1c7819 */ /* 0x000fe40000011600 */
[----:B------:R-:W4:Y:S01]  /*8ae0*/  SHFL.BFLY PT, R11, R6, 0x1, 0x1f ;  /* 0x0c201f00060b7f89 */ /* 0x000f2200000e0000 */
[----:B0-----:R-:W-:-:S03]  /*8af0*/  FADD.FTZ R30, R30, R29 ;  /* 0x0000001d1e1e7221 */ /* 0x001fc60000010000 */
[----:B------:R-:W0:Y:S01]  /*8b00*/  SHFL.BFLY PT, R13, R20, 0x1, 0x1f ;  /* 0x0c201f00140d7f89 */ /* 0x000e2200000e0000 */
[----:B------:R-:W-:Y:S02]  /*8b10*/  IMAD R28, R39, 0x78, R28 ;  /* 0x00000078271c7824 */ /* 0x000fe400078e021c */
[----:B-1----:R-:W-:Y:S01]  /*8b20*/  FADD.FTZ R3, R2, R3 ;  /* 0x0000000302037221 */ /* 0x002fe20000010000 */
[----:B------:R-:W1:Y:S02]  /*8b30*/  SHFL.BFLY PT, R15, R8, 0x1, 0x1f ;  /* 0x0c201f00080f7f89 */ /* 0x000e6400000e0000 */
[----:B------:R-:W-:Y:S01]  /*8b40*/  LEA R28, R28, UR4, 0x2 ;  /* 0x000000041c1c7c11 */ /* 0x000fe2000f8e10ff */
[----:B--2---:R-:W-:Y:S01]  /*8b50*/  FADD.FTZ R16, R16, R5 ;  /* 0x0000000510107221 */ /* 0x004fe20000010000 */
[----:B------:R-:W2:Y:S01]  /*8b60*/  SHFL.BFLY PT, R17, R22, 0x1, 0x1f ;  /* 0x0c201f0016117f89 */ /* 0x000ea200000e0000 */
[----:B---3--:R-:W-:-:S03]  /*8b70*/  FADD.FTZ R4, R4, R7 ;  /* 0x0000000704047221 */ /* 0x008fc60000010000 */
[----:B------:R-:W3:Y:S01]  /*8b80*/  SHFL.BFLY PT, R19, R10, 0x1, 0x1f ;  /* 0x0c201f000a137f89 */ /* 0x000ee200000e0000 */
[----:B----4-:R-:W-:-:S03]  /*8b90*/  FADD.FTZ R9, R18, R9 ;  /* 0x0000000912097221 */ /* 0x010fc60000010000 */
[----:B------:R-:W4:Y:S04]  /*8ba0*/  SHFL.BFLY PT, R21, R24, 0x1, 0x1f ;  /* 0x0c201f0018157f89 */ /* 0x000f2800000e0000 */
[----:B------:R-:W4:Y:S01]  /*8bb0*/  SHFL.BFLY PT, R23, R12, 0x1, 0x1f ;  /* 0x0c201f000c177f89 */ /* 0x000f2200000e0000 */
[----:B------:R-:W-:-:S03]  /*8bc0*/  FADD.FTZ R6, R6, R11 ;  /* 0x0000000b06067221 */ /* 0x000fc60000010000 */
        /* <DEDUP_REMOVED lines=8> */
[----:B------:R-:W-:Y:S01]  /*8c50*/  BAR.SYNC.DEFER_BLOCKING 0x0 ;  /* 0x0000000000007b1d */ /* 0x000fe20000010000 */
[----:B----4-:R-:W-:Y:S01]  /*8c60*/  FADD.FTZ R21, R24, R21 ;  /* 0x0000001518157221 */ /* 0x010fe20000010000 */
[----:B------:R-:W-:Y:S01]  /*8c70*/  FADD.FTZ R12, R12, R23 ;  /* 0x000000170c0c7221 */ /* 0x000fe20000010000 */
[----:B------:R-:W-:Y:S01]  /*8c80*/  FADD.FTZ R25, R26, R25 ;  /* 0x000000191a197221 */ /* 0x000fe20000010000 */
[----:B0-----:R-:W-:Y:S01]  /*8c90*/  FADD.FTZ R14, R14, R27 ;  /* 0x0000001b0e0e7221 */ /* 0x001fe20000010000 */
[----:B-1----:R-:W-:Y:S01]  /*8ca0*/  FADD.FTZ R31, R31, R0 ;  /* 0x000000001f1f7221 */ /* 0x002fe20000010000 */
[----:B--2---:R-:W-:Y:S01]  /*8cb0*/  FADD.FTZ R29, R30, R29 ;  /* 0x0000001d1e1d7221 */ /* 0x004fe20000010000 */
        /* <DEDUP_REMOVED lines=16> */
.L_x_17634:
[----:B------:R-:W-:Y:S05]  /*8dc0*/  BSYNC.RECONVERGENT B0 ;  /* 0x0000000000007941 */ /* 0x000fea0003800200 */
.L_x_17633:
        /* <DEDUP_REMOVED lines=8> */
[----:B------:R-:W4:Y:S04]  /*8e50*/  LDS R18, [R28+0xa0] ;  /* 0x0000a0001c127984 */ /* 0x000f280000000800 */
[----:B------:R-:W4:Y:S04]  /*8e60*/  LDS R15, [R28+0xc0] ;  /* 0x0000c0001c0f7984 */ /* 0x000f280000000800 */
[----:B------:R-:W4:Y:S04]  /*8e70*/  LDS R20, [R28+0xe0] ;  /* 0x0000e0001c147984 */ /* 0x000f280000000800 */
[----:B------:R-:W4:Y:S04]  /*8e80*/  LDS R19, [R28+0x100] ;  /* 0x000100001c137984 */ /* 0x000f280000000800 */
[----:B------:R-:W4:Y:S04]  /*8e90*/  LDS R22, [R28+0x120] ;  /* 0x000120001c167984 */ /* 0x000f280000000800 */
        /* <DEDUP_REMOVED lines=10> */
[----:B------:R-:W-:Y:S01]  /*8f40*/  FADD.FTZ R13, R13, R18 ;  /* 0x000000120d0d7221 */ /* 0x000fe20000010000 */
        /* <DEDUP_REMOVED lines=9> */
.L_x_17636:
[----:B------:R-:W-:Y:S05]  /*8fe0*/  BSYNC.RECONVERGENT B0 ;  /* 0x0000000000007941 */ /* 0x000fea0003800200 */
.L_x_17635:
        /* <DEDUP_REMOVED lines=18> */
.L_x_17638:
[----:B------:R-:W-:Y:S05]  /*9110*/  BSYNC.RECONVERGENT B0 ;  /* 0x0000000000007941 */ /* 0x000fea0003800200 */
.L_x_17637:
[----:B------:R-:W-:Y:S06]  /*9120*/  BAR.SYNC.DEFER_BLOCKING 0x0 ;  /* 0x0000000000007b1d */ /* 0x000fec0000010000 */
[----:B------:R-:W-:Y:S04]  /*9130*/  BSSY.RECONVERGENT B0, `(.L_x_17639) ;  /* 0x0000020000007945 */ /* 0x000fe80003800200 */
[----:B------:R-:W-:Y:S05]  /*9140*/  @P1 BRA `(.L_x_17640) ;  /* 0x0000000000781947 */ /* 0x000fea0003800000 */
[----:B------:R-:W0:Y:S04]  /*9150*/  LDS R0, [R28] ;  /* 0x000000001c007984 */ /* 0x000e280000000800 */
        /* <DEDUP_REMOVED lines=8> */
[----:B------:R-:W4:Y:S04]  /*91e0*/  LDS R22, [R28+0x120] ;  /* 0x000120001c167984 */ /* 0x000f280000000800 */
[----:B------:R-:W4:Y:S01]  /*91f0*/  LDS R23, [R28+0x140] ;  /* 0x000140001c177984 */ /* 0x000f220000000800 */
        /* <DEDUP_REMOVED lines=8> */
[----:B------:R-:W-:Y:S01]  /*9280*/  FADD.FTZ R6, R6, R11 ;  /* 0x0000000b06067221 */ /* 0x000fe20000010000 */
        /* <DEDUP_REMOVED lines=10> */
.L_x_17640:
[----:B------:R-:W-:Y:S05]  /*9330*/  BSYNC.RECONVERGENT B0 ;  /* 0x0000000000007941 */ /* 0x000fea0003800200 */
.L_x_17639:
[----:B------:R-:W-:Y:S06]  /*9340*/  BAR.SYNC.DEFER_BLOCKING 0x0 ;  /* 0x0000000000007b1d */ /* 0x000fec0000010000 */
[----:B------:R-:W-:Y:S05]  /*9350*/  @P3 EXIT ;  /* 0x000000000000394d */ /* 0x000fea0003800000 */
[----:B------:R-:W-:-:S04]  /*9360*/  IMAD R0, R47, UR8, R42 ;  /* 0x000000082f007c24 */ /* 0x000fc8000f8e022a */
        /* <DEDUP_REMOVED lines=11> */
[----:B------:R-:W-:Y:S02]  /*9420*/  F2FP.BF16.F32.PACK_AB R8, R17, R8 ;  /* 0x000000081108723e */ /* 0x000fe400000010ff */
[----:B------:R-:W-:Y:S02]  /*9430*/  F2FP.BF16.F32.PACK_AB R10, R21, R10 ;  /* 0x0000000a150a723e */ /* 0x000fe400000010ff */
[C---:B--2---:R-:W-:Y:S02]  /*9440*/  LEA R2, P0, R0.reuse, UR4, 0x1 ;  /* 0x0000000400027c11 */ /* 0x044fe4000f8008ff */
[----:B------:R-:W-:Y:S02]  /*9450*/  F2FP.BF16.F32.PACK_AB R12, R25, R12 ;  /* 0x0000000c190c723e */ /* 0x000fe400000010ff */
[----:B------:R-:W-:-:S02]  /*9460*/  LEA.HI.X R3, R0, UR5, R5, 0x1, P0 ;  /* 0x0000000500037c11 */ /* 0x000fc400080f0c05 */
[----:B------:R-:W-:Y:S02]  /*9470*/  PRMT R0, R16, 0x7632, R0 ;  /* 0x0000763210007816 */ /* 0x000fe40000000000 */
[----:B------:R-:W-:Y:S01]  /*9480*/  PRMT R5, R4, 0x7632, R5 ;  /* 0x0000763204057816 */ /* 0x000fe20000000005 */
[----:B------:R0:W-:Y:S01]  /*9490*/  STG.E.U16 desc[UR6][R2.64+0x20], R4 ;  /* 0x0000200402007986 */ /* 0x0001e2000c101506 */
[----:B------:R-:W-:Y:S02]  /*94a0*/  F2FP.BF16.F32.PACK_AB R14, R31, R14 ;  /* 0x0000000e1f0e723e */ /* 0x000fe400000010ff */
        /* <DEDUP_REMOVED lines=21> */
.L_x_17641:
        /* <DEDUP_REMOVED lines=16> */
.L_x_27572:


//--------------------- .text._ZN4vllm25paged_attention_v2_kernelI13__nv_bfloat16S1_Li112ELi32ELi128ELNS_18Fp8KVCacheDataTypeE0ELb0ELi512EEEvPfS3_PT_PKS4_PKT0_SA_ifPKiSC_iPKfiiiSE_SE_iiiii --------------------------
	.section	.text._ZN4vllm25paged_attention_v2_kernelI13__nv_bfloat16S1_Li112ELi32ELi128ELNS_18Fp8KVCacheDataTypeE0ELb0ELi512EEEvPfS3_PT_PKS4_PKT0_SA_ifPKiSC_iPKfiiiSE_SE_iiiii,"ax",@progbits
	.align	128
        .global         _ZN4vllm25paged_attention_v2_kernelI13__nv_bfloat16S1_Li112ELi32ELi128ELNS_18Fp8KVCacheDataTypeE0ELb0ELi512EEEvPfS3_PT_PKS4_PKT0_SA_ifPKiSC_iPKfiiiSE_SE_iiiii
        .type           _ZN4vllm25paged_attention_v2_kernelI13__nv_bfloat16S1_Li112ELi32ELi128ELNS_18Fp8KVCacheDataTypeE0ELb0ELi512EEEvPfS3_PT_PKS4_PKT0_SA_ifPKiSC_iPKfiiiSE_SE_iiiii,@function
        .size           _ZN4vllm25paged_attention_v2_kernelI13__nv_bfloat16S1_Li112ELi32ELi128ELNS_18Fp8KVCacheDataTypeE0ELb0ELi512EEEvPfS3_PT_PKS4_PKT0_SA_ifPKiSC_iPKfiiiSE_SE_iiiii,(.L_x_27573 - _ZN4vllm25paged_attention_v2_kernelI13__nv_bfloat16S1_Li112ELi32ELi128ELNS_18Fp8KVCacheDataTypeE0ELb0ELi512EEEvPfS3_PT_PKS4_PKT0_SA_ifPKiSC_iPKfiiiSE_SE_iiiii)
        .other          _ZN4vllm25paged_attention_v2_kernelI13__nv_bfloat16S1_Li112ELi32ELi128ELNS_18Fp8KVCacheDataTypeE0ELb0ELi512EEEvPfS3_PT_PKS4_PKT0_SA_ifPKiSC_iPKfiiiSE_SE_iiiii,@"STO_CUDA_ENTRY STV_DEFAULT"
_ZN4vllm25paged_attention_v2_kernelI13__nv_bfloat16S1_Li112ELi32ELi128ELNS_18Fp8KVCacheDataTypeE0ELb0ELi512EEEvPfS3_PT_PKS4_PKT0_SA_ifPKiSC_iPKfiiiSE_SE_iiiii:
.text._ZN4vllm25paged_attention_v2_kernelI13__nv_bfloat16S1_Li112ELi32ELi128ELNS_18Fp8KVCacheDataTypeE0ELb0ELi512EEEvPfS3_PT_PKS4_PKT0_SA_ifPKiSC_iPKfiiiSE_SE_iiiii:
        /* <DEDUP_REMOVED lines=107> */
[C---:B------:R-:W-:Y:S01]  /*06b0*/  LOP3.LUT R54, R43.reuse, 0x1f, RZ, 0xc0, !PT ;  /* 0x0000001f2b367812 */ /* 0x040fe200078ec0ff */
[----:B------:R-:W0:Y:S01]  /*06c0*/  LDCU.64 UR10, c[0x0][0x3b8] ;  /* 0x00007700ff0a77ac */ /* 0x000e220008000a00 */
[----:B------:R-:W-:Y:S01]  /*06d0*/  SHF.L.U32 R130, R43, 0x3, RZ ;  /* 0x000000032b827819 */ /* 0x000fe200000006ff */
[----:B------:R-:W-:Y:S01]  /*06e0*/  IMAD.MOV.U32 R129, RZ, RZ, -0x800001 ;  /* 0xff7fffffff817424 */ /* 0x000fe200078e00ff */
[----:B-----5:R-:W-:Y:S02]  /*06f0*/  FSETP.NEU.FTZ.AND P2, PT, R41, RZ, PT ;  /* 0x000000ff2900720b */ /* 0x020fe40003f5d000 */
[----:B------:R-:W-:Y:S01]  /*0700*/  LOP3.LUT R130, R130, 0xf8, RZ, 0xc0, !PT ;  /* 0x000000f882827812 */ /* 0x000fe200078ec0ff */
        /* <DEDUP_REMOVED lines=11> */
[----:B------:R-:W0:Y:S01]  /*07c0*/  LDS.128 R28, [UR15] ;  /* 0x0000000fff1c7984 */ /* 0x000e220008000c00 */
[----:B------:R-:W-:Y:S02]  /*07d0*/  LOP3.LUT R2, R2, 0x7c, RZ, 0xc0, !PT ;  /* 0x0000007c02027812 */ /* 0x000fe400078ec0ff */
[----:B------:R-:W-:Y:S01]  /*07e0*/  IADD3 R127, PT, PT, -R45, R54, RZ ;  /* 0x000000362d7f7210 */ /* 0x000fe20007ffe1ff */
[----:B------:R-:W1:Y:S02]  /*07f0*/  LDS.128 R4, [UR15+0x10] ;  /* 0x0000100fff047984 */ /* 0x000e640008000c00 */
[----:B------:R-:W-:Y:S02]  /*0800*/  IMAD R3, R39, 0x80, R2 ;  /* 0x0000008027037824 */ /* 0x000fe400078e0202 */
[----:B------:R-:W3:Y:S04]  /*0810*/  LDS.128 R12, [UR15+0x60] ;  /* 0x0000600fff0c7984 */ /* 0x000ee80008000c00 */
[----:B------:R-:W4:Y:S04]  /*0820*/  LDS.128 R8, [UR15+0x20] ;  /* 0x0000200fff087984 */ /* 0x000f280008000c00 */
[----:B------:R-:W2:Y:S04]  /*0830*/  LDS.128 R16, [UR15+0x30] ;  /* 0x0000300fff107984 */ /* 0x000ea80008000c00 */
[----:B------:R-:W2:Y:S04]  /*0840*/  LDS.128 R24, [UR15+0x40] ;  /* 0x0000400fff187984 */ /* 0x000ea80008000c00 */
[----:B------:R-:W2:Y:S01]  /*0850*/  LDS.128 R20, [UR15+0x50] ;  /* 0x0000500fff147984 */ /* 0x000ea20008000c00 */
[C---:B0-----:R-:W-:Y:S01]  /*0860*/  PRMT R55, R28.reuse, 0x7632, R55 ;  /* 0x000076321c377816 */ /* 0x041fe20000000037 */
[----:B------:R-:W-:Y:S01]  /*0870*/  IMAD.U32 R34, R28, 0x10000, RZ ;  /* 0x000100001c227824 */ /* 0x000fe200078e00ff */
[C---:B------:R-:W-:Y:S01]  /*0880*/  PRMT R56, R29.reuse, 0x7632, R56 ;  /* 0x000076321d387816 */ /* 0x040fe20000000038 */
[----:B------:R-:W-:Y:S01]  /*0890*/  IMAD.U32 R33, R29, 0x10000, RZ ;  /* 0x000100001d217824 */ /* 0x000fe200078e00ff */
[C---:B------:R-:W-:Y:S01]  /*08a0*/  PRMT R57, R30.reuse, 0x7632, R57 ;  /* 0x000076321e397816 */ /* 0x040fe20000000039 */
        /* <DEDUP_REMOVED lines=8> */
[C---:B---3--:R-:W-:Y:S01]  /*0930*/  IMAD.U32 R84, R12.reuse, 0x10000, RZ ;  /* 0x000100000c547824 */ /* 0x048fe200078e00ff */
[----:B------:R-:W-:Y:S01]  /*0940*/  SHF.L.U32 R0, R7, 0x10, RZ ;  /* 0x0000001007007819 */ /* 0x000fe200000006ff */
[C---:B------:R-:W-:Y:S01]  /*0950*/  IMAD.U32 R86, R13.reuse, 0x10000, RZ ;  /* 0x000100000d567824 */ /* 0x040fe200078e00ff */
[----:B------:R-:W0:Y:S01]  /*0960*/  LDS.128 R4, [UR15+0x70] ;  /* 0x0000700fff047984 */ /* 0x000e220008000c00 */
[----:B------:R-:W-:Y:S01]  /*0970*/  PRMT R95, R12, 0x7632, R95 ;  /* 0x000076320c5f7816 */ /* 0x000fe2000000005f */
[----:B------:R-:W-:Y:S01]  /*0980*/  IMAD.U32 R88, R14, 0x10000, RZ ;  /* 0x000100000e587824 */ /* 0x000fe200078e00ff */
[----:B------:R-:W-:Y:S01]  /*0990*/  PRMT R97, R13, 0x7632, R97 ;  /* 0x000076320d617816 */ /* 0x000fe20000000061 */
[----:B----4-:R-:W-:Y:S01]  /*09a0*/  IMAD.U32 R48, R8, 0x10000, RZ ;  /* 0x0001000008307824 */ /* 0x010fe200078e00ff */
[----:B------:R-:W-:Y:S01]  /*09b0*/  PRMT R99, R14, 0x7632, R99 ;  /* 0x000076320e637816 */ /* 0x000fe20000000063 */
[----:B------:R-:W-:Y:S01]  /*09c0*/  IMAD.U32 R49, R9, 0x10000, RZ ;  /* 0x0001000009317824 */ /* 0x000fe200078e00ff */
[C---:B------:R-:W-:Y:S01]  /*09d0*/  PRMT R100, R15.reuse, 0x7632, R100 ;  /* 0x000076320f647816 */ /* 0x040fe20000000064 */
[----:B------:R-:W-:Y:S01]  /*09e0*/  IMAD.U32 R50, R10, 0x10000, RZ ;  /* 0x000100000a327824 */ /* 0x000fe200078e00ff */
[----:B------:R-:W-:Y:S01]  /*09f0*/  SHF.L.U32 R90, R15, 0x10, RZ ;  /* 0x000000100f5a7819 */ /* 0x000fe200000006ff */
[----:B--2---:R-:W-:Y:S01]  /*0a00*/  IMAD.U32 R52, R16, 0x10000, RZ ;  /* 0x0001000010347824 */ /* 0x004fe200078e00ff */
        /* <DEDUP_REMOVED lines=23> */
[----:B------:R-:W-:Y:S01]  /*0b80*/  PRMT R81, R25, 0x7632, R81 ;  /* 0x0000763219517816 */ /* 0x000fe20000000051 */
[----:B------:R-:W-:Y:S01]  /*0b90*/  IMAD.U32 R57, R57, 0x10000, RZ ;  /* 0x0001000039397824 */ /* 0x000fe200078e00ff */
[----:B------:R-:W-:Y:S01]  /*0ba0*/  PRMT R83, R26, 0x7632, R83 ;  /* 0x000076321a537816 */ /* 0x000fe20000000053 */
[----:B------:R-:W-:Y:S01]  /*0bb0*/  IMAD.U32 R59, R59, 0x10000, RZ ;  /* 0x000100003b3b7824 */ /* 0x000fe200078e00ff */
[----:B------:R-:W-:Y:S01]  /*0bc0*/  PRMT R85, R27, 0x7632, R85 ;  /* 0x000076321b557816 */ /* 0x000fe20000000055 */
[----:B------:R-:W-:Y:S01]  /*0bd0*/  IMAD.U32 R60, R60, 0x10000, RZ ;  /* 0x000100003c3c7824 */ /* 0x000fe200078e00ff */
[C---:B0-----:R-:W-:Y:S01]  /*0be0*/  PRMT R101, R4.reuse, 0x7632, R101 ;  /* 0x0000763204657816 */ /* 0x041fe20000000065 */
[----:B------:R-:W-:Y:S01]  /*0bf0*/  IMAD.U32 R92, R4, 0x10000, RZ ;  /* 0x00010000045c7824 */ /* 0x000fe200078e00ff */
[C---:B------:R-:W-:Y:S01]  /*0c00*/  PRMT R102, R5.reuse, 0x7632, R102 ;  /* 0x0000763205667816 */ /* 0x040fe20000000066 */
[----:B------:R-:W-:Y:S01]  /*0c10*/  IMAD.U32 R94, R5, 0x10000, RZ ;  /* 0x00010000055e7824 */ /* 0x000fe200078e00ff */
[C---:B------:R-:W-:Y:S01]  /*0c20*/  PRMT R103, R6.reuse, 0x7632, R103 ;  /* 0x0000763206677816 */ /* 0x040fe20000000067 */
[C---:B------:R-:W-:Y:S01]  /*0c30*/  IMAD.U32 R98, R7.reuse, 0x10000, RZ ;  /* 0x0001000007627824 */ /* 0x040fe200078e00ff */
[----:B------:R-:W-:Y:S01]  /*0c40*/  SHF.L.U32 R96, R6, 0x10, RZ ;  /* 0x0000001006607819 */ /* 0x000fe200000006ff */
[----:B------:R-:W-:Y:S01]  /*0c50*/  IMAD.U32 R62, R62, 0x10000, RZ ;  /* 0x000100003e3e7824 */ /* 0x000fe200078e00ff */
[----:B------:R-:W-:Y:S01]  /*0c60*/  PRMT R104, R7, 0x7632, R104 ;  /* 0x0000763207687816 */ /* 0x000fe20000000068 */
[----:B------:R-:W-:Y:S01]  /*0c70*/  IMAD.U32 R63, R63, 0x10000, RZ ;  /* 0x000100003f3f7824 */ /* 0x000fe200078e00ff */
[----:B------:R-:W0:Y:S01]  /*0c80*/  LDS.128 R4, [UR15+0xd0] ;  /* 0x0000d00fff047984 */ /* 0x000e220008000c00 */
[----:B------:R-:W-:Y:S01]  /*0c90*/  SHF.L.U32 R74, R27, 0x10, RZ ;  /* 0x000000101b4a7819 */ /* 0x000fe200000006ff */
[----:B-1----:R-:W-:Y:S01]  /*0ca0*/  IMAD.U32 R118, R13, 0x10000, RZ ;  /* 0x000100000d767824 */ /* 0x002fe200078e00ff */
[----:B------:R-:W-:Y:S01]  /*0cb0*/  PRMT R87, R20, 0x7632, R87 ;  /* 0x0000763214577816 */ /* 0x000fe20000000057 */
        /* <DEDUP_REMOVED lines=10> */
[C---:B------:R-:W-:Y:S01]  /*0d60*/  PRMT R125, R12.reuse, 0x7632, R125 ;  /* 0x000076320c7d7816 */ /* 0x040fe2000000007d */
[----:B------:R-:W-:Y:S01]  /*0d70*/  IMAD.U32 R79, R79, 0x10000, RZ ;  /* 0x000100004f4f7824 */ /* 0x000fe200078e00ff */
        /* <DEDUP_REMOVED lines=8> */
[C---:B------:R-:W-:Y:S01]  /*0e00*/  PRMT R108, R11.reuse, 0x7632, R108 ;  /* 0x000076320b6c7816 */ /* 0x040fe2000000006c */
[----:B------:R-:W-:Y:S01]  /*0e10*/  IMAD.U32 R11, R11, 0x10000, RZ ;  /* 0x000100000b0b7824 */ /* 0x000fe200078e00ff */
[C---:B---3--:R-:W-:Y:S01]  /*0e20*/  PRMT R110, R17.reuse, 0x7632, R110 ;  /* 0x00007632116e7816 */ /* 0x048fe2000000006e */
        /* <DEDUP_REMOVED lines=18> */
[----:B------:R-:W-:Y:S01]  /*0f50*/  IMAD.U32 R128, R7, 0x10000, RZ ;  /* 0x0001000007807824 */ /* 0x000fe200078e00ff */
[----:B------:R-:W-:Y:S01]  /*0f60*/  SHF.L.U32 R126, R6, 0x10, RZ ;  /* 0x00000010067e7819 */ /* 0x000fe200000006ff */
[----:B------:R-:W-:Y:S01]  /*0f70*/  IMAD.U32 R99, R99, 0x10000, RZ ;  /* 0x0001000063637824 */ /* 0x000fe200078e00ff */
[----:B------:R-:W-:Y:S01]  /*0f80*/  PRMT R6, R7, 0x7632, R6 ;  /* 0x0000763207067816 */ /* 0x000fe20000000006 */
[----:B------:R-:W-:Y:S01]  /*0f90*/  IMAD R7, R38, UR8, RZ ;  /* 0x0000000826077c24 */ /* 0x000fe2000f8e02ff */
[C---:B-1----:R-:W-:Y:S01]  /*0fa0*/  PRMT R113, R24.reuse, 0x7632, R113 ;  /* 0x0000763218717816 */ /* 0x042fe20000000071 */
[----:B------:R-:W-:Y:S01]  /*0fb0*/  IMAD.U32 R24, R24, 0x10000, RZ ;  /* 0x0001000018187824 */ /* 0x000fe200078e00ff */
[C---:B------:R-:W-:Y:S01]  /*0fc0*/  PRMT R114, R25.reuse, 0x7632, R114 ;  /* 0x0000763219727816 */ /* 0x040fe20000000072 */
[----:B------:R-:W-:Y:S01]  /*0fd0*/  IMAD.U32 R25, R25, 0x10000, RZ ;  /* 0x0001000019197824 */ /* 0x000fe200078e00ff */
[C---:B------:R-:W-:Y:S01]  /*0fe0*/  PRMT R117, R27.reuse, 0x7632, R117 ;  /* 0x000076321b757816 */ /* 0x040fe20000000075 */
[----:B------:R-:W-:Y:S01]  /*0ff0*/  IMAD.U32 R27, R27, 0x10000, RZ ;  /* 0x000100001b1b7824 */ /* 0x000fe200078e00ff */
[C---:B----4-:R-:W-:Y:S01]  /*1000*/  PRMT R119, R20.reuse, 0x7632, R119 ;  /* 0x0000763214777816 */ /* 0x050fe20000000077 */
        /* <DEDUP_REMOVED lines=11> */
[----:B------:R-:W-:Y:S01]  /*10c0*/  IADD3 R2, P0, PT, R7, R130, RZ ;  /* 0x0000008207027210 */ /* 0x000fe20007f1e0ff */
[----:B------:R-:W-:Y:S01]  /*10d0*/  VIADD R130, R54, 0x1 ;  /* 0x0000000136827836 */ /* 0x000fe20000000000 */
[----:B------:R-:W-:Y:S01]  /*10e0*/  SHF.L.U32 R31, R31, 0x10, RZ ;  /* 0x000000101f1f7819 */ /* 0x000fe200000006ff */
[----:B------:R-:W-:Y:S01]  /*10f0*/  VIADD R54, R3, UR4 ;  /* 0x0000000403367c36 */ /* 0x000fe20008000000 */
        /* <DEDUP_REMOVED lines=34> */
[----:B------:R-:W-:Y:S02]  /*1320*/  SHF.L.U32 R106, R106, 0x10, RZ ;  /* 0x000000106a6a7819 */ /* 0x000fe400000006ff */
[----:B------:R-:W-:Y:S02]  /*1330*/  SHF.L.U32 R109, R109, 0x10, RZ ;  /* 0x000000106d6d7819 */ /* 0x000fe400000006ff */
[----:B------:R-:W-:Y:S02]  /*1340*/  SHF.L.U32 R112, R112, 0x10, RZ ;  /* 0x0000001070707819 */ /* 0x000fe400000006ff */
[----:B------:R-:W-:Y:S02]  /*1350*/  SHF.L.U32 R115, R115, 0x10, RZ ;  /* 0x0000001073737819 */ /* 0x000fe400000006ff */
[----:B------:R-:W-:-:S02]  /*1360*/  SHF.L.U32 R120, R120, 0x10, RZ ;  /* 0x0000001078787819 */ /* 0x000fc400000006ff */
[----:B------:R-:W-:Y:S02]  /*1370*/  SHF.L.U32 R125, R125, 0x10, RZ ;  /* 0x000000107d7d7819 */ /* 0x000fe400000006ff */
[----:B------:R-:W-:Y:S02]  /*1380*/  SHF.L.U32 R131, R131, 0x10, RZ ;  /* 0x0000001083837819 */ /* 0x000fe400000006ff */
[----:B------:R-:W-:-:S07]  /*1390*/  SHF.L.U32 R136, R5, 0x10, RZ ;  /* 0x0000001005887819 */ /* 0x000fce00000006ff */
.L_x_17644:
        /* <DEDUP_REMOVED lines=29> */
[C---:B--2---:R-:W-:Y:S01]  /*1570*/  PRMT R12, R144.reuse, 0x7632, R12 ;  /* 0x00007632900c7816 */ /* 0x044fe2000000000c */
[----:B------:R-:W-:-:S02]  /*1580*/  IMAD.U32 R161, R144, 0x10000, RZ ;  /* 0x0001000090a17824 */ /* 0x000fc400078e00ff */
[----:B------:R-:W2:Y:S02]  /*1590*/  LDG.E.CONSTANT R144, desc[UR6][R6.64+0x208] ;  /* 0x0002080606907981 */ /* 0x000ea4000c1e9900 */
[----:B------:R-:W-:Y:S01]  /*15a0*/  IMAD.U32 R158, R12, 0x10000, RZ ;  /* 0x000100000c9e7824 */ /* 0x000fe200078e00ff */
[----:B---3--:R-:W-:-:S03]  /*15b0*/  PRMT R12, R148, 0x7632, R12 ;  /* 0x00007632940c7816 */ /* 0x008fc6000000000c */
[----:B------:R-:W-:Y:S02]  /*15c0*/  FMUL.FTZ R158, R59, R158 ;  /* 0x0000009e3b9e7220 */ /* 0x000fe40000410000 */
[----:B------:R-:W-:Y:S01]  /*15d0*/  IMAD.U32 R12, R12, 0x10000, RZ ;  /* 0x000100000c0c7824 */ /* 0x000fe200078e00ff */
[----:B------:R-:W-:Y:S01]  /*15e0*/  SHF.L.U32 R159, R148, 0x10, RZ ;  /* 0x00000010949f7819 */ /* 0x000fe200000006ff */
[----:B------:R-:W-:Y:S01]  /*15f0*/  FMUL.FTZ R161, R30, R161 ;  /* 0x000000a11ea17220 */ /* 0x000fe20000410000 */
[C---:B----4-:R-:W-:Y:S01]  /*1600*/  PRMT R148, R146.reuse, 0x7632, R148 ;  /* 0x0000763292947816 */ /* 0x050fe20000000094 */
[----:B------:R-:W-:Y:S01]  /*1610*/  FFMA.FTZ R12, R55, R12, R158 ;  /* 0x0000000c370c7223 */ /* 0x000fe2000001009e */
[----:B------:R-:W-:Y:S02]  /*1620*/  IMAD.U32 R158, R146, 0x10000, RZ ;  /* 0x00010000929e7824 */ /* 0x000fe400078e00ff */
[----:B------:R-:W3:Y:S01]  /*1630*/  LDG.E.CONSTANT R146, desc[UR6][R6.64+0x1004] ;  /* 0x0010040606927981 */ /* 0x000ee2000c1e9900 */
[----:B------:R-:W-:Y:S01]  /*1640*/  SHF.L.U32 R148, R148, 0x10, RZ ;  /* 0x0000001094947819 */ /* 0x000fe200000006ff */
[----:B------:R-:W-:-:S04]  /*1650*/  FFMA.FTZ R159, R34, R159, R161 ;  /* 0x0000009f229f7223 */ /* 0x000fc800000100a1 */
[----:B------:R-:W-:Y:S01]  /*1660*/  FFMA.FTZ R159, R48, R158, R159 ;  /* 0x0000009e309f7223 */ /* 0x000fe2000001009f */
[----:B------:R-:W-:Y:S01]  /*1670*/  FFMA.FTZ R12, R63, R148, R12 ;  /* 0x000000943f0c7223 */ /* 0x000fe2000001000c */
[C---:B-----5:R-:W-:Y:S01]  /*1680*/  PRMT R158, R147.reuse, 0x7632, R158 ;  /* 0x00007632939e7816 */ /* 0x060fe2000000009e */
[----:B------:R-:W4:Y:S01]  /*1690*/  LDG.E.CONSTANT R148, desc[UR6][R6.64+0x408] ;  /* 0x0004080606947981 */ /* 0x000f22000c1e9900 */
[----:B------:R-:W-:-:S04]  /*16a0*/  IMAD.U32 R147, R147, 0x10000, RZ ;  /* 0x0001000093937824 */ /* 0x000fc800078e00ff */
[----:B------:R-:W-:Y:S01]  /*16b0*/  FFMA.FTZ R159, R52, R147, R159 ;  /* 0x00000093349f7223 */ /* 0x000fe2000001009f */
[----:B------:R-:W-:Y:S01]  /*16c0*/  IMAD.U32 R158, R158, 0x10000, RZ ;  /* 0x000100009e9e7824 */ /* 0x000fe200078e00ff */
[----:B------:R-:W5:Y:S03]  /*16d0*/  LDG.E.CONSTANT R147, desc[UR6][R6.64+0x1204] ;  /* 0x0012040606937981 */ /* 0x000f66000c1e9900 */
[----:B------:R-:W-:Y:S01]  /*16e0*/  FFMA.FTZ R158, R71, R158, R12 ;  /* 0x0000009e479e7223 */ /* 0x000fe2000001000c */
[C---:B------:R-:W-:Y:S02]  /*16f0*/  SHF.L.U32 R12, R140.reuse, 0x10, RZ ;  /* 0x000000108c0c7819 */ /* 0x040fe400000006ff */
[----:B------:R-:W-:-:S05]  /*1700*/  PRMT R140, R140, 0x7632, R140 ;  /* 0x000076328c8c7816 */ /* 0x000fca000000008c */
[----:B------:R-:W-:Y:S02]  /*1710*/  IMAD.U32 R140, R140, 0x10000, RZ ;  /* 0x000100008c8c7824 */ /* 0x000fe400078e00ff */
[----:B------:R-:W-:Y:S02]  /*1720*/  FFMA.FTZ R159, R68, R12, R159 ;  /* 0x0000000c449f7223 */ /* 0x000fe4000001009f */
[----:B------:R-:W5:Y:S01]  /*1730*/  LDG.E.CONSTANT R12, desc[UR6][R6.64+0x608] ;  /* 0x00060806060c7981 */ /* 0x000f62000c1e9900 */
[--C-:B------:R-:W-:Y:S01]  /*1740*/  FFMA.FTZ R140, R79, R140, R158.reuse ;  /* 0x0000008c4f8c7223 */ /* 0x100fe2000001009e */
[C---:B------:R-:W-:Y:S01]  /*1750*/  PRMT R158, R5.reuse, 0x7632, R158 ;  /* 0x00007632059e7816 */ /* 0x040fe2000000009e */
[----:B------:R-:W-:-:S03]  /*1760*/  IMAD.U32 R5, R5, 0x10000, RZ ;  /* 0x0001000005057824 */ /* 0x000fc600078e00ff */
[----:B------:R-:W-:Y:S01]  /*1770*/  SHF.L.U32 R158, R158, 0x10, RZ ;  /* 0x000000109e9e7819 */ /* 0x000fe200000006ff */
[----:B------:R-:W-:Y:S02]  /*1780*/  FFMA.FTZ R159, R76, R5, R159 ;  /* 0x000000054c9f7223 */ /* 0x000fe4000001009f */
[----:B------:R-:W5:Y:S02]  /*1790*/  LDG.E.CONSTANT R5, desc[UR6][R6.64+0x808] ;  /* 0x0008080606057981 */ /* 0x000f64000c1e9900 */
[----:B------:R-:W-:Y:S02]  /*17a0*/  FFMA.FTZ R158, R87, R158, R140 ;  /* 0x0000009e579e7223 */ /* 0x000fe4000001008c */
[----:B------:R-:W5:Y:S01]  /*17b0*/  LDG.E.CONSTANT R140, desc[UR6][R6.64+0x1404] ;  /* 0x00140406068c7981 */ /* 0x000f62000c1e9900 */
[C---:B------:R-:W-:Y:S01]  /*17c0*/  PRMT R160, R138.reuse, 0x7632, R160 ;  /* 0x000076328aa07816 */ /* 0x040fe200000000a0 */
[----:B------:R-:W-:-:S04]  /*17d0*/  IMAD.U32 R138, R138, 0x10000, RZ ;  /* 0x000100008a8a7824 */ /* 0x000fc800078e00ff */
[----:B------:R-:W-:Y:S01]  /*17e0*/  FFMA.FTZ R159, R84, R138, R159 ;  /* 0x0000008a549f7223 */ /* 0x000fe2000001009f */
[----:B------:R-:W-:Y:S01]  /*17f0*/  PRMT R138, R139, 0x7632, R138 ;  /* 0x000076328b8a7816 */ /* 0x000fe2000000008a */
[----:B------:R-:W-:-:S04]  /*1800*/  IMAD.U32 R160, R160, 0x10000, RZ ;  /* 0x00010000a0a07824 */ /* 0x000fc800078e00ff */
[----:B------:R-:W-:Y:S01]  /*1810*/  FFMA.FTZ R158, R95, R160, R158 ;  /* 0x000000a05f9e7223 */ /* 0x000fe2000001009e */
[----:B------:R-:W-:Y:S01]  /*1820*/  IMAD.U32 R138, R138, 0x10000, RZ ;  /* 0x000100008a8a7824 */ /* 0x000fe200078e00ff */
[----:B------:R-:W-:Y:S02]  /*1830*/  SHF.L.U32 R160, R139, 0x10, RZ ;  /* 0x000000108ba07819 */ /* 0x000fe400000006ff */
[----:B------:R-:W5:Y:S01]  /*1840*/  LDG.E.CONSTANT R139, desc[UR6][R6.64+0xa08] ;  /* 0x000a0806068b7981 */ /* 0x000f62000c1e9900 */
[----:B------:R-:W-:Y:S01]  /*1850*/  FFMA.FTZ R158, R101, R138, R158 ;  /* 0x0000008a659e7223 */ /* 0x000fe2000001009e */
[C---:B------:R-:W-:Y:S01]  /*1860*/  PRMT R138, R13.reuse, 0x7632, R138 ;  /* 0x000076320d8a7816 */ /* 0x040fe2000000008a */
[----:B------:R-:W-:Y:S01]  /*1870*/  FFMA.FTZ R159, R92, R160, R159 ;  /* 0x000000a05c9f7223 */ /* 0x000fe2000001009f */
[----:B------:R-:W-:Y:S02]  /*1880*/  IMAD.U32 R13, R13, 0x10000, RZ ;  /* 0x000100000d0d7824 */ /* 0x000fe400078e00ff */
[----:B------:R-:W-:-:S02]  /*1890*/  SHF.L.U32 R160, R138, 0x10, RZ ;  /* 0x000000108aa07819 */ /* 0x000fc400000006ff */
[----:B------:R-:W5:Y:S01]  /*18a0*/  LDG.E.CONSTANT R138, desc[UR6][R6.64+0x1604] ;  /* 0x00160406068a7981 */ /* 0x000f62000c1e9900 */
[----:B------:R-:W-:Y:S02]  /*18b0*/  FFMA.FTZ R159, R8, R13, R159 ;  /* 0x0000000d089f7223 */ /* 0x000fe4000001009f */
[----:B------:R-:W-:Y:S01]  /*18c0*/  FFMA.FTZ R158, R105, R160, R158 ;  /* 0x000000a0699e7223 */ /* 0x000fe2000001009e */
[----:B------:R-:W5:Y:S01]  /*18d0*/  LDG.E.CONSTANT R13, desc[UR6][R6.64+0xc08] ;  /* 0x000c0806060d7981 */ /* 0x000f62000c1e9900 */
[C---:B------:R-:W-:Y:S01]  /*18e0*/  PRMT R160, R4.reuse, 0x7632, R160 ;  /* 0x0000763204a07816 */ /* 0x040fe200000000a0 */
[----:B------:R-:W-:-:S04]  /*18f0*/  IMAD.U32 R4, R4, 0x10000, RZ ;  /* 0x0001000004047824 */ /* 0x000fc800078e00ff */
[----:B------:R-:W-:Y:S01]  /*1900*/  FFMA.FTZ R159, R16, R4, R159 ;  /* 0x00000004109f7223 */ /* 0x000fe2000001009f */
[----:B------:R-:W-:Y:S01]  /*1910*/  SHF.L.U32 R4, R141, 0x10, RZ ;  /* 0x000000108d047819 */ /* 0x000fe200000006ff */
[----:B------:R-:W-:-:S04]  /*1920*/  IMAD.U32 R160, R160, 0x10000, RZ ;  /* 0x00010000a0a07824 */ /* 0x000fc800078e00ff */
[----:B------:R-:W-:Y:S01]  /*1930*/  FFMA.FTZ R158, R109, R160, R158 ;  /* 0x000000a06d9e7223 */ /* 0x000fe2000001009e */
[----:B------:R-:W-:Y:S01]  /*1940*/  FMUL.FTZ R4, R29, R4 ;  /* 0x000000041d047220 */ /* 0x000fe20000410000 */
[----:B------:R-:W-:-:S04]  /*1950*/  IMAD.U32 R160, R142, 0x10000, RZ ;  /* 0x000100008ea07824 */ /* 0x000fc800078e00ff */
[----:B------:R-:W-:Y:S02]  /*1960*/  FFMA.FTZ R160, R33, R160, R4 ;  /* 0x000000a021a07223 */ /* 0x000fe40000010004 */
[----:B------:R-:W5:Y:S01]  /*1970*/  LDG.E.CONSTANT R4, desc[UR6][R6.64+0xe08] ;  /* 0x000e080606047981 */ /* 0x000f62000c1e9900 */
[----:B------:R-:W-:Y:S02]  /*1980*/  PRMT R141, R141, 0x7632, R141 ;  /* 0x000076328d8d7816 */ /* 0x000fe4000000008d */
[----:B------:R-:W-:-:S03]  /*1990*/  PRMT R142, R142, 0x7632, R142 ;  /* 0x000076328e8e7816 */ /* 0x000fc6000000008e */
[----:B------:R-:W-:Y:S01]  /*19a0*/  IMAD.U32 R161, R141, 0x10000, RZ ;  /* 0x000100008da17824 */ /* 0x000fe200078e00ff */
[----:B------:R-:W-:-:S03]  /*19b0*/  SHF.L.U32 R141, R142, 0x10, RZ ;  /* 0x000000108e8d7819 */ /* 0x000fc600000006ff */
[----:B------:R-:W-:-:S04]  /*19c0*/  FMUL.FTZ R161, R60, R161 ;  /* 0x000000a13ca17220 */ /* 0x000fc80000410000 */
[----:B------:R-:W-:Y:S01]  /*19d0*/  FFMA.FTZ R142, R56, R141, R161 ;  /* 0x0000008d388e7223 */ /* 0x000fe200000100a1 */
[----:B------:R-:W-:-:S05]  /*19e0*/  PRMT R141, R143, 0x7632, R141 ;  /* 0x000076328f8d7816 */ /* 0x000fca000000008d */
[----:B------:R-:W-:-:S04]  /*19f0*/  IMAD.U32 R141, R141, 0x10000, RZ ;  /* 0x000100008d8d7824 */ /* 0x000fc800078e00ff */
[----:B------:R-:W-:Y:S01]  /*1a00*/  FFMA.FTZ R142, R65, R141, R142 ;  /* 0x0000008d418e7223 */ /* 0x000fe2000001008e */
[----:B------:R-:W-:Y:S01]  /*1a10*/  SHF.L.U32 R141, R149, 0x10, RZ ;  /* 0x00000010958d7819 */ /* 0x000fe200000006ff */
[----:B------:R-:W-:-:S04]  /*1a20*/  IMAD.U32 R143, R143, 0x10000, RZ ;  /* 0x000100008f8f7824 */ /* 0x000fc800078e00ff */
[----:B------:R-:W-:Y:S01]  /*1a30*/  FFMA.FTZ R159, R24, R141, R159 ;  /* 0x0000008d189f7223 */ /* 0x000fe2000001009f */
[----:B------:R-:W-:Y:S01]  /*1a40*/  PRMT R141, R150, 0x7632, R141 ;  /* 0x00007632968d7816 */ /* 0x000fe2000000008d */
[----:B------:R-:W-:-:S03]  /*1a50*/  FFMA.FTZ R160, R49, R143, R160 ;  /* 0x0000008f31a07223 */ /* 0x000fc600000100a0 */
[----:B------:R-:W-:-:S05]  /*1a60*/  SHF.L.U32 R143, R141, 0x10, RZ ;  /* 0x000000108d8f7819 */ /* 0x000fca00000006ff */
        /* <DEDUP_REMOVED lines=9> */
[----:B------:R-:W-:Y:S02]  /*1b00*/  IMAD.U32 R143, R143, 0x10000, RZ ;  /* 0x000100008f8f7824 */ /* 0x000fe400078e00ff */
[----:B------:R-:W-:Y:S02]  /*1b10*/  IMAD.U32 R150, R150, 0x10000, RZ ;  /* 0x0001000096967824 */ /* 0x000fe400078e00ff */
[----:B------:R-:W-:Y:S01]  /*1b20*/  FFMA.FTZ R142, R89, R143, R142 ;  /* 0x0000008f598e7223 */ /* 0x000fe2000001008e */
[----:B------:R-:W-:Y:S01]  /*1b30*/  SHF.L.U32 R143, R155, 0x10, RZ ;  /* 0x000000109b8f7819 */ /* 0x000fe200000006ff */
[----:B------:R-:W-:Y:S01]  /*1b40*/  FFMA.FTZ R141, R53, R150, R160 ;  /* 0x00000096358d7223 */ /* 0x000fe200000100a0 */
[----:B------:R-:W-:-:S03]  /*1b50*/  SHF.L.U32 R152, R152, 0x10, RZ ;  /* 0x0000001098987819 */ /* 0x000fc600000006ff */
[----:B------:R-:W-:Y:S01]  /*1b60*/  FFMA.FTZ R159, R122, R143, R159 ;  /* 0x0000008f7a9f7223 */ /* 0x000fe2000001009f */
[----:B------:R-:W-:Y:S01]  /*1b70*/  PRMT R143, R156, 0x7632, R143 ;  /* 0x000076329c8f7816 */ /* 0x000fe2000000008f */
[----:B------:R-:W-:Y:S01]  /*1b80*/  FFMA.FTZ R141, R70, R152, R141 ;  /* 0x00000098468d7223 */ /* 0x000fe2000001008d */
[----:B------:R-:W-:Y:S01]  /*1b90*/  PRMT R149, R149, 0x7632, R149 ;  /* 0x0000763295957816 */ /* 0x000fe20000000095 */
[----:B------:R-:W-:Y:S01]  /*1ba0*/  IMAD.U32 R154, R154, 0x10000, RZ ;  /* 0x000100009a9a7824 */ /* 0x000fe200078e00ff */
[----:B------:R-:W-:Y:S01]  /*1bb0*/  SHF.L.U32 R143, R143, 0x10, RZ ;  /* 0x000000108f8f7819 */ /* 0x000fe200000006ff */
[----:B------:R-:W-:Y:S01]  /*1bc0*/  IMAD.U32 R156, R156, 0x10000, RZ ;  /* 0x000100009c9c7824 */ /* 0x000fe200078e00ff */
[----:B------:R-:W-:Y:S01]  /*1bd0*/  PRMT R151, R151, 0x7632, R151 ;  /* 0x0000763297977816 */ /* 0x000fe20000000097 */
[----:B------:R-:W-:Y:S02]  /*1be0*/  IMAD.U32 R149, R149, 0x10000, RZ ;  /* 0x0001000095957824 */ /* 0x000fe400078e00ff */
[----:B------:R-:W-:Y:S01]  /*1bf0*/  FFMA.FTZ R141, R78, R154, R141 ;  /* 0x0000009a4e8d7223 */ /* 0x000fe2000001008d */
[--C-:B------:R-:W-:Y:S01]  /*1c00*/  FFMA.FTZ R143, R97, R143, R142.reuse ;  /* 0x0000008f618f7223 */ /* 0x100fe2000001008e */
[----:B------:R-:W-:Y:S01]  /*1c10*/  PRMT R142, R157, 0x7632, R142 ;  /* 0x000076329d8e7816 */ /* 0x000fe2000000008e */
[----:B------:R-:W-:Y:S01]  /*1c20*/  FFMA.FTZ R158, R113, R149, R158 ;  /* 0x00000095719e7223 */ /* 0x000fe2000001009e */
[----:B------:R-:W-:Y:S01]  /*1c30*/  PRMT R153, R153, 0x7632, R153 ;  /* 0x0000763299997816 */ /* 0x000fe20000000099 */
[----:B------:R-:W-:Y:S01]  /*1c40*/  FFMA.FTZ R149, R86, R156, R141 ;  /* 0x0000009c56957223 */ /* 0x000fe2000001008d */
[----:B------:R-:W-:Y:S01]  /*1c50*/  IMAD.U32 R151, R151, 0x10000, RZ ;  /* 0x0001000097977824 */ /* 0x000fe200078e00ff */
[----:B------:R-:W5:Y:S01]  /*1c60*/  LDG.E.CONSTANT R141, desc[UR6][R6.64+0x1804] ;  /* 0x00180406068d7981 */ /* 0x000f62000c1e9900 */
[----:B------:R-:W-:Y:S01]  /*1c70*/  IMAD.U32 R157, R157, 0x10000, RZ ;  /* 0x000100009d9d7824 */ /* 0x000fe200078e00ff */
[----:B------:R-:W-:Y:S01]  /*1c80*/  SHF.L.U32 R153, R153, 0x10, RZ ;  /* 0x0000001099997819 */ /* 0x000fe200000006ff */
[----:B------:R-:W-:Y:S01]  /*1c90*/  IMAD.U32 R150, R142, 0x10000, RZ ;  /* 0x000100008e967824 */ /* 0x000fe200078e00ff */
[----:B------:R-:W-:Y:S01]  /*1ca0*/  PRMT R155, R155, 0x7632, R155 ;  /* 0x000076329b9b7816 */ /* 0x000fe2000000009b */
[----:B------:R-:W-:Y:S01]  /*1cb0*/  FFMA.FTZ R158, R119, R151, R158 ;  /* 0x00000097779e7223 */ /* 0x000fe2000001009e */
[----:B------:R-:W-:Y:S01]  /*1cc0*/  FFMA.FTZ R154, R94, R157, R149 ;  /* 0x0000009d5e9a7223 */ /* 0x000fe20000010095 */
[----:B------:R-:W-:-:S02]  /*1cd0*/  FFMA.FTZ R149, R102, R150, R143 ;  /* 0x0000009666957223 */ /* 0x000fc4000001008f */
[----:B------:R-:W5:Y:S01]  /*1ce0*/  LDG.E.CONSTANT R143, desc[UR6][R6.64+0x1008] ;  /* 0x00100806068f7981 */ /* 0x000f62000c1e9900 */
[----:B------:R-:W-:Y:S01]  /*1cf0*/  FFMA.FTZ R153, R125, R153, R158 ;  /* 0x000000997d997223 */ /* 0x000fe2000001009e */
[----:B------:R-:W-:Y:S01]  /*1d00*/  IMAD.U32 R155, R155, 0x10000, RZ ;  /* 0x000100009b9b7824 */ /* 0x000fe200078e00ff */
[----:B------:R-:W-:-:S03]  /*1d10*/  PRMT R150, R145, 0x7632, R150 ;  /* 0x0000763291967816 */ /* 0x000fc60000000096 */
[----:B------:R-:W-:Y:S01]  /*1d20*/  FFMA.FTZ R152, R132, R155, R153 ;  /* 0x0000009b84987223 */ /* 0x000fe20000010099 */
[----:B------:R-:W-:-:S03]  /*1d30*/  SHF.L.U32 R145, R145, 0x10, RZ ;  /* 0x0000001091917819 */ /* 0x000fc600000006ff */
[----:B------:R-:W-:Y:S01]  /*1d40*/  FADD.FTZ R142, R159, R152 ;  /* 0x000000989f8e7221 */ /* 0x000fe20000010000 */
[----:B------:R-:W-:Y:S01]  /*1d50*/  SHF.L.U32 R150, R150, 0x10, RZ ;  /* 0x0000001096967819 */ /* 0x000fe200000006ff */
[C---:B--2---:R-:W-:Y:S01]  /*1d60*/  IMAD.U32 R153, R144.reuse, 0x10000, RZ ;  /* 0x0001000090997824 */ /* 0x044fe200078e00ff */
[----:B------:R-:W-:Y:S02]  /*1d70*/  PRMT R151, R144, 0x7632, R151 ;  /* 0x0000763290977816 */ /* 0x000fe40000000097 */
[----:B------:R-:W2:Y:S01]  /*1d80*/  LDG.E.CONSTANT R144, desc[UR6][R6.64+0x1a04] ;  /* 0x001a040606907981 */ /* 0x000ea2000c1e9900 */
[----:B------:R-:W-:Y:S02]  /*1d90*/  FMUL.FTZ R153, R28, R153 ;  /* 0x000000991c997220 */ /* 0x000fe40000410000 */
[----:B------:R-:W-:Y:S02]  /*1da0*/  IMAD.U32 R152, R151, 0x10000, RZ ;  /* 0x0001000097987824 */ /* 0x000fe400078e00ff */
[----:B------:R-:W-:-:S02]  /*1db0*/  FFMA.FTZ R153, R32, R145, R153 ;  /* 0x0000009120997223 */ /* 0x000fc40000010099 */
[----:B------:R-:W2:Y:S01]  /*1dc0*/  LDG.E.CONSTANT R145, desc[UR6][R6.64+0x1208] ;  /* 0x0012080606917981 */ /* 0x000ea2000c1e9900 */
[----:B------:R-:W-:-:S04]  /*1dd0*/  FMUL.FTZ R152, R61, R152 ;  /* 0x000000983d987220 */ /* 0x000fc80000410000 */
[--C-:B------:R-:W-:Y:S01]  /*1de0*/  FFMA.FTZ R150, R57, R150, R152.reuse ;  /* 0x0000009639967223 */ /* 0x100fe20000010098 */
[C---:B---3--:R-:W-:Y:S01]  /*1df0*/  IMAD.U32 R151, R146.reuse, 0x10000, RZ ;  /* 0x0001000092977824 */ /* 0x048fe200078e00ff */
[----:B------:R-:W-:Y:S02]  /*1e00*/  PRMT R152, R146, 0x7632, R152 ;  /* 0x0000763292987816 */ /* 0x000fe40000000098 */
[----:B------:R-:W3:Y:S01]  /*1e10*/  LDG.E.CONSTANT R146, desc[UR6][R6.64+0x1408] ;  /* 0x0014080606927981 */ /* 0x000ee2000c1e9900 */
[----:B------:R-:W-:Y:S02]  /*1e20*/  FFMA.FTZ R154, R9, R151, R154 ;  /* 0x00000097099a7223 */ /* 0x000fe4000001009a */
[----:B------:R-:W-:Y:S01]  /*1e30*/  IMAD.U32 R152, R152, 0x10000, RZ ;  /* 0x0001000098987824 */ /* 0x000fe200078e00ff */
[C---:B----4-:R-:W-:Y:S02]  /*1e40*/  PRMT R151, R148.reuse, 0x7632, R151 ;  /* 0x0000763294977816 */ /* 0x050fe40000000097 */
[----:B------:R-:W-:Y:S01]  /*1e50*/  SHF.L.U32 R148, R148, 0x10, RZ ;  /* 0x0000001094947819 */ /* 0x000fe200000006ff */
[----:B------:R-:W-:-:S02]  /*1e60*/  FFMA.FTZ R157, R106, R152, R149 ;  /* 0x000000986a9d7223 */ /* 0x000fc40000010095 */
[----:B------:R-:W4:Y:S02]  /*1e70*/  LDG.E.CONSTANT R149, desc[UR6][R6.64+0x1608] ;  /* 0x0016080606957981 */ /* 0x000f24000c1e9900 */
[----:B------:R-:W-:Y:S01]  /*1e80*/  FFMA.FTZ R155, R50, R148, R153 ;  /* 0x00000094329b7223 */ /* 0x000fe20000010099 */
[----:B-----5:R-:W-:-:S04]  /*1e90*/  IMAD.U32 R148, R147, 0x10000, RZ ;  /* 0x0001000093947824 */ /* 0x020fc800078e00ff */
[----:B------:R-:W-:Y:S02]  /*1ea0*/  FFMA.FTZ R154, R17, R148, R154 ;  /* 0x00000094119a7223 */ /* 0x000fe4000001009a */
[----:B------:R-:W5:Y:S01]  /*1eb0*/  LDG.E.CONSTANT R148, desc[UR6][R6.64+0x20c] ;  /* 0x00020c0606947981 */ /* 0x000f62000c1e9900 */
[----:B------:R-:W-:Y:S01]  /*1ec0*/  IMAD.U32 R151, R151, 0x10000, RZ ;  /* 0x0001000097977824 */ /* 0x000fe200078e00ff */
[----:B------:R-:W-:Y:S02]  /*1ed0*/  PRMT R152, R147, 0x7632, R152 ;  /* 0x0000763293987816 */ /* 0x000fe40000000098 */
[----:B------:R-:W5:Y:S01]  /*1ee0*/  LDG.E.CONSTANT R147, desc[UR6][R6.64+0xc] ;  /* 0x00000c0606937981 */ /* 0x000f62000c1e9900 */
[----:B------:R-:W-:Y:S01]  /*1ef0*/  FFMA.FTZ R150, R67, R151, R150 ;  /* 0x0000009743967223 */ /* 0x000fe20000010096 */
[C---:B------:R-:W-:Y:S01]  /*1f00*/  PRMT R151, R12.reuse, 0x7632, R151 ;  /* 0x000076320c977816 */ /* 0x040fe20000000097 */
[----:B------:R-:W-:Y:S01]  /*1f10*/  IMAD.U32 R12, R12, 0x10000, RZ ;  /* 0x000100000c0c7824 */ /* 0x000fe200078e00ff */
[----:B------:R-:W-:-:S03]  /*1f20*/  SHF.L.U32 R152, R152, 0x10, RZ ;  /* 0x0000001098987819 */ /* 0x000fc600000006ff */
[----:B------:R-:W-:Y:S01]  /*1f30*/  FFMA.FTZ R155, R64, R12, R155 ;  /* 0x0000000c409b7223 */ /* 0x000fe2000001009b */
[----:B------:R-:W-:Y:S01]  /*1f40*/  IMAD.U32 R151, R151, 0x10000, RZ ;  /* 0x0001000097977824 */ /* 0x000fe200078e00ff */
[----:B------:R-:W5:Y:S01]  /*1f50*/  LDG.E.CONSTANT R12, desc[UR6][R6.64+0x40c] ;  /* 0x00040c06060c7981 */ /* 0x000f62000c1e9900 */
[----:B------:R-:W-:Y:S02]  /*1f60*/  FFMA.FTZ R153, R110, R152, R157 ;  /* 0x000000986e997223 */ /* 0x000fe4000001009d */
[----:B------:R-:W-:Y:S01]  /*1f70*/  FFMA.FTZ R152, R75, R151, R150 ;  /* 0x000000974b987223 */ /* 0x000fe20000010096 */
[C---:B------:R-:W-:Y:S01]  /*1f80*/  IMAD.U32 R151, R5.reuse, 0x10000, RZ ;  /* 0x0001000005977824 */ /* 0x040fe200078e00ff */
[----:B------:R-:W5:Y:S01]  /*1f90*/  LDG.E.CONSTANT R150, desc[UR6][R6.64+0x1808] ;  /* 0x0018080606967981 */ /* 0x000f62000c1e9900 */
[----:B------:R-:W-:Y:S02]  /*1fa0*/  SHF.L.U32 R156, R140, 0x10, RZ ;  /* 0x000000108c9c7819 */ /* 0x000fe400000006ff */
[----:B------:R-:W-:Y:S01]  /*1fb0*/  PRMT R140, R5, 0x7632, R140 ;  /* 0x00007632058c7816 */ /* 0x000fe2000000008c */
[----:B------:R-:W-:Y:S01]  /*1fc0*/  FFMA.FTZ R155, R72, R151, R155 ;  /* 0x00000097489b7223 */ /* 0x000fe2000001009b */
[----:B------:R-:W5:Y:S03]  /*1fd0*/  LDG.E.CONSTANT R5, desc[UR6][R6.64+0x60c] ;  /* 0x00060c0606057981 */ /* 0x000f66000c1e9900 */
[C---:B------:R-:W-:Y:S01]  /*1fe0*/  IMAD.U32 R151, R140.reuse, 0x10000, RZ ;  /* 0x000100008c977824 */ /* 0x040fe200078e00ff */
[----:B------:R-:W-:Y:S01]  /*1ff0*/  PRMT R140, R140, 0x7632, R140 ;  /* 0x000076328c8c7816 */ /* 0x000fe2000000008c */
[----:B------:R-:W-:-:S03]  /*2000*/  FFMA.FTZ R154, R25, R156, R154 ;  /* 0x0000009c199a7223 */ /* 0x000fc6000001009a */
[----:B------:R-:W-:Y:S02]  /*2010*/  SHF.L.U32 R157, R140, 0x10, RZ ;  /* 0x000000108c9d7819 */ /* 0x000fe400000006ff */
[----:B------:R-:W5:Y:S01]  /*2020*/  LDG.E.CONSTANT R140, desc[UR6][R6.64+0x80c] ;  /* 0x00080c06068c7981 */ /* 0x000f62000c1e9900 */
[C---:B------:R-:W-:Y:S01]  /*2030*/  PRMT R156, R139.reuse, 0x7632, R156 ;  /* 0x000076328b9c7816 */ /* 0x040fe2000000009c */
[----:B------:R-:W-:Y:S02]  /*2040*/  IMAD.U32 R139, R139, 0x10000, RZ ;  /* 0x000100008b8b7824 */ /* 0x000fe400078e00ff */
[----:B------:R-:W-:Y:S02]  /*2050*/  FFMA.FTZ R152, R83, R151, R152 ;  /* 0x0000009753987223 */ /* 0x000fe40000010098 */
[----:B------:R-:W5:Y:S01]  /*2060*/  LDG.E.CONSTANT R151, desc[UR6][R6.64+0x1a08] ;  /* 0x001a080606977981 */ /* 0x000f62000c1e9900 */
[----:B------:R-:W-:Y:S01]  /*2070*/  FFMA.FTZ R155, R80, R139, R155 ;  /* 0x0000008b509b7223 */ /* 0x000fe2000001009b */
[----:B------:R-:W-:-:S02]  /*2080*/  IMAD.U32 R156, R156, 0x10000, RZ ;  /* 0x000100009c9c7824 */ /* 0x000fc400078e00ff */
[----:B------:R-:W-:Y:S01]  /*2090*/  FFMA.FTZ R153, R114, R157, R153 ;  /* 0x0000009d72997223 */ /* 0x000fe20000010099 */
[----:B------:R-:W5:Y:S01]  /*20a0*/  LDG.E.CONSTANT R139, desc[UR6][R6.64+0xa0c] ;  /* 0x000a0c06068b7981 */ /* 0x000f62000c1e9900 */
[C---:B------:R-:W-:Y:S01]  /*20b0*/  SHF.L.U32 R157, R138.reuse, 0x10, RZ ;  /* 0x000000108a9d7819 */ /* 0x040fe200000006ff */
[----:B------:R-:W-:Y:S02]  /*20c0*/  FFMA.FTZ R156, R91, R156, R152 ;  /* 0x0000009c5b9c7223 */ /* 0x000fe40000010098 */
[----:B------:R-:W5:Y:S01]  /*20d0*/  LDG.E.CONSTANT R152, desc[UR6][R6.64+0xc0c] ;  /* 0x000c0c0606987981 */ /* 0x000f62000c1e9900 */
[----:B------:R-:W-:Y:S01]  /*20e0*/  PRMT R138, R138, 0x7632, R138 ;  /* 0x000076328a8a7816 */ /* 0x000fe2000000008a */
[--C-:B------:R-:W-:Y:S01]  /*20f0*/  FFMA.FTZ R157, R21, R157, R154.reuse ;  /* 0x0000009d159d7223 */ /* 0x100fe2000001009a */
[C---:B------:R-:W-:Y:S01]  /*2100*/  PRMT R154, R13.reuse, 0x7632, R154 ;  /* 0x000076320d9a7816 */ /* 0x040fe2000000009a */
[----:B------:R-:W-:Y:S02]  /*2110*/  IMAD.U32 R158, R13, 0x10000, RZ ;  /* 0x000100000d9e7824 */ /* 0x000fe400078e00ff */
[----:B------:R-:W5:Y:S01]  /*2120*/  LDG.E.CONSTANT R13, desc[UR6][R6.64+0xe0c] ;  /* 0x000e0c06060d7981 */ /* 0x000f62000c1e9900 */
[----:B------:R-:W-:Y:S01]  /*2130*/  SHF.L.U32 R154, R154, 0x10, RZ ;  /* 0x000000109a9a7819 */ /* 0x000fe200000006ff */
[----:B------:R-:W-:-:S02]  /*2140*/  IMAD.U32 R160, R138, 0x10000, RZ ;  /* 0x000100008aa07824 */ /* 0x000fc400078e00ff */
[----:B------:R-:W5:Y:S02]  /*2150*/  LDG.E.CONSTANT R138, desc[UR6][R6.64+0x100c] ;  /* 0x00100c06068a7981 */ /* 0x000f64000c1e9900 */
[----:B------:R-:W-:Y:S02]  /*2160*/  FFMA.FTZ R162, R99, R154, R156 ;  /* 0x0000009a63a27223 */ /* 0x000fe4000001009c */
[----:B------:R-:W5:Y:S01]  /*2170*/  LDG.E.CONSTANT R156, desc[UR6][R6.64+0x120c] ;  /* 0x00120c06069c7981 */ /* 0x000f62000c1e9900 */
[----:B------:R-:W-:-:S03]  /*2180*/  FFMA.FTZ R159, R88, R158, R155 ;  /* 0x0000009e589f7223 */ /* 0x000fc6000001009b */
[----:B------:R-:W5:Y:S01]  /*2190*/  LDG.E.CONSTANT R155, desc[UR6][R6.64+0x140c] ;  /* 0x00140c06069b7981 */ /* 0x000f62000c1e9900 */
[----:B------:R-:W-:Y:S01]  /*21a0*/  FFMA.FTZ R160, R120, R160, R153 ;  /* 0x000000a078a07223 */ /* 0x000fe20000010099 */
[----:B------:R-:W-:Y:S02]  /*21b0*/  IMAD.U32 R154, R4, 0x10000, RZ ;  /* 0x00010000049a7824 */ /* 0x000fe400078e00ff */
[----:B------:R-:W5:Y:S02]  /*21c0*/  LDG.E.CONSTANT R153, desc[UR6][R6.64+0x160c] ;  /* 0x00160c0606997981 */ /* 0x000f64000c1e9900 */
[----:B------:R-:W-:Y:S02]  /*21d0*/  FFMA.FTZ R159, R96, R154, R159 ;  /* 0x0000009a609f7223 */ /* 0x000fe4000001009f */
[----:B------:R-:W5:Y:S04]  /*21e0*/  LDG.E.CONSTANT R154, desc[UR6][R6.64+0x180c] ;  /* 0x00180c06069a7981 */ /* 0x000f68000c1e9900 */
[----:B------:R0:W5:Y:S01]  /*21f0*/  LDG.E.CONSTANT R158, desc[UR6][R6.64+0x1a0c] ;  /* 0x001a0c06069e7981 */ /* 0x000162000c1e9900 */
[----:B------:R-:W-:-:S05]  /*2200*/  PRMT R4, R4, 0x7632, R4 ;  /* 0x0000763204047816 */ /* 0x000fca0000000004 */
[----:B------:R-:W-:-:S04]  /*2210*/  IMAD.U32 R4, R4, 0x10000, RZ ;  /* 0x0001000004047824 */ /* 0x000fc800078e00ff */
[----:B------:R-:W-:Y:S01]  /*2220*/  FFMA.FTZ R4, R103, R4, R162 ;  /* 0x0000000467047223 */ /* 0x000fe200000100a2 */
[----:B------:R-:W-:-:S05]  /*2230*/  SHF.L.U32 R161, R141, 0x10, RZ ;  /* 0x000000108da17819 */ /* 0x000fca00000006ff */
[----:B------:R-:W-:Y:S01]  /*2240*/  FFMA.FTZ R157, R118, R161, R157 ;  /* 0x000000a1769d7223 */ /* 0x000fe2000001009d */
[----:B------:R-:W-:Y:S02]  /*2250*/  PRMT R161, R141, 0x7632, R161 ;  /* 0x000076328da17816 */ /* 0x000fe400000000a1 */
[----:B------:R-:W-:-:S04]  /*2260*/  PRMT R141, R143, 0x7632, R141 ;  /* 0x000076328f8d7816 */ /* 0x000fc8000000008d */
[----:B------:R-:W-:-:S05]  /*2270*/  SHF.L.U32 R141, R141, 0x10, RZ ;  /* 0x000000108d8d7819 */ /* 0x000fca00000006ff */
[----:B0-----:R-:W-:Y:S01]  /*2280*/  FFMA.FTZ R6, R107, R141, R4 ;  /* 0x0000008d6b067223 */ /* 0x001fe20000010004 */
[----:B------:R-:W-:-:S04]  /*2290*/  IMAD.U32 R143, R143, 0x10000, RZ ;  /* 0x000100008f8f7824 */ /* 0x000fc800078e00ff */
[----:B------:R-:W-:Y:S01]  /*22a0*/  FFMA.FTZ R159, R10, R143, R159 ;  /* 0x0000008f0a9f7223 */ /* 0x000fe2000001009f */
[----:B------:R-:W-:Y:S02]  /*22b0*/  IMAD.U32 R161, R161, 0x10000, RZ ;  /* 0x00010000a1a17824 */ /* 0x000fe400078e00ff */
[----:B--2---:R-:W-:-:S04]  /*22c0*/  IMAD.U32 R4, R144, 0x10000, RZ ;  /* 0x0001000090047824 */ /* 0x004fc800078e00ff */
[----:B------:R-:W-:Y:S01]  /*22d0*/  FFMA.FTZ R157, R124, R4, R157 ;  /* 0x000000047c9d7223 */ /* 0x000fe2000001009d */
[----:B------:R-:W-:-:S05]  /*22e0*/  PRMT R4, R145, 0x7632, R4 ;  /* 0x0000763291047816 */ /* 0x000fca0000000004 */
[----:B------:R-:W-:-:S04]  /*22f0*/  IMAD.U32 R7, R4, 0x10000, RZ ;  /* 0x0001000004077824 */ /* 0x000fc800078e00ff */
[----:B------:R-:W-:Y:S01]  /*2300*/  FFMA.FTZ R6, R111, R7, R6 ;  /* 0x000000076f067223 */ /* 0x000fe20000010006 */
[----:B---3--:R-:W-:-:S04]  /*2310*/  PRMT R7, R146, 0x7632, R7 ;  /* 0x0000763292077816 */ /* 0x008fc80000000007 */
[----:B------:R-:W-:Y:S02]  /*2320*/  SHF.L.U32 R7, R7, 0x10, RZ ;  /* 0x0000001007077819 */ /* 0x000fe400000006ff */
[----:B------:R-:W-:-:S03]  /*2330*/  SHF.L.U32 R145, R145, 0x10, RZ ;  /* 0x0000001091917819 */ /* 0x000fc600000006ff */
[----:B------:R-:W-:Y:S01]  /*2340*/  FFMA.FTZ R6, R115, R7, R6 ;  /* 0x0000000773067223 */ /* 0x000fe20000010006 */
[----:B----4-:R-:W-:Y:S01]  /*2350*/  PRMT R7, R149, 0x7632, R7 ;  /* 0x0000763295077816 */ /* 0x010fe20000000007 */
[----:B------:R-:W-:Y:S01]  /*2360*/  FFMA.FTZ R145, R18, R145, R159 ;  /* 0x0000009112917223 */ /* 0x000fe2000001009f */
[----:B------:R-:W-:-:S03]  /*2370*/  IMAD.U32 R146, R146, 0x10000, RZ ;  /* 0x0001000092927824 */ /* 0x000fc600078e00ff */
[----:B------:R-:W-:Y:S02]  /*2380*/  IMAD.U32 R7, R7, 0x10000, RZ ;  /* 0x0001000007077824 */ /* 0x000fe400078e00ff */
[----:B------:R-:W-:Y:S01]  /*2390*/  FFMA.FTZ R141, R26, R146, R145 ;  /* 0x000000921a8d7223 */ /* 0x000fe20000010091 */
[----:B------:R-:W-:Y:S02]  /*23a0*/  IMAD.U32 R149, R149, 0x10000, RZ ;  /* 0x0001000095957824 */ /* 0x000fe400078e00ff */
[--C-:B------:R-:W-:Y:S01]  /*23b0*/  FFMA.FTZ R7, R121, R7, R6.reuse ;  /* 0x0000000779077223 */ /* 0x100fe20000010006 */
[----:B-----5:R-:W-:Y:S01]  /*23c0*/  PRMT R6, R148, 0x7632, R6 ;  /* 0x0000763294067816 */ /* 0x020fe20000000006 */
[----:B------:R-:W-:Y:S01]  /*23d0*/  FFMA.FTZ R141, R22, R149, R141 ;  /* 0x00000095168d7223 */ /* 0x000fe2000001008d */
[----:B------:R-:W-:-:S03]  /*23e0*/  SHF.L.U32 R145, R148, 0x10, RZ ;  /* 0x0000001094917819 */ /* 0x000fc600000006ff */
[----:B------:R-:W-:Y:S01]  /*23f0*/  IMAD.U32 R149, R6, 0x10000, RZ ;  /* 0x0001000006957824 */ /* 0x000fe200078e00ff */
[----:B------:R-:W-:Y:S01]  /*2400*/  PRMT R6, R147, 0x7632, R6 ;  /* 0x0000763293067816 */ /* 0x000fe20000000006 */
[----:B------:R-:W-:Y:S01]  /*2410*/  FADD.FTZ R157, R157, R142 ;  /* 0x0000008e9d9d7221 */ /* 0x000fe20000010000 */
[----:B------:R-:W-:Y:S02]  /*2420*/  IMAD.U32 R142, R147, 0x10000, RZ ;  /* 0x00010000938e7824 */ /* 0x000fe400078e00ff */
[----:B------:R-:W-:Y:S01]  /*2430*/  SHF.L.U32 R143, R6, 0x10, RZ ;  /* 0x00000010068f7819 */ /* 0x000fe200000006ff */
[----:B------:R-:W-:Y:S01]  /*2440*/  FMUL.FTZ R6, R0, R145 ;  /* 0x0000009100067220 */ /* 0x000fe20000410000 */
[----:B------:R-:W-:-:S03]  /*2450*/  FMUL.FTZ R149, R62, R149 ;  /* 0x000000953e957220 */ /* 0x000fc60000410000 */
[----:B------:R-:W-:Y:S01]  /*2460*/  FFMA.FTZ R6, R31, R142, R6 ;  /* 0x0000008e1f067223 */ /* 0x000fe20000010006 */
[----:B------:R-:W-:Y:S01]  /*2470*/  FFMA.FTZ R142, R58, R143, R149 ;  /* 0x0000008f3a8e7223 */ /* 0x000fe20000010095 */
[C---:B------:R-:W-:Y:S01]  /*2480*/  IMAD.U32 R143, R12.reuse, 0x10000, RZ ;  /* 0x000100000c8f7824 */ /* 0x040fe200078e00ff */
[----:B------:R-:W-:-:S03]  /*2490*/  PRMT R12, R12, 0x7632, R12 ;  /* 0x000076320c0c7816 */ /* 0x000fc6000000000c */
[----:B------:R-:W-:Y:S01]  /*24a0*/  FFMA.FTZ R143, R51, R143, R6 ;  /* 0x0000008f338f7223 */ /* 0x000fe20000010006 */
[----:B------:R-:W-:Y:S01]  /*24b0*/  SHF.L.U32 R6, R150, 0x10, RZ ;  /* 0x0000001096067819 */ /* 0x000fe200000006ff */
[----:B------:R-:W-:-:S04]  /*24c0*/  IMAD.U32 R12, R12, 0x10000, RZ ;  /* 0x000100000c0c7824 */ /* 0x000fc800078e00ff */
[----:B------:R-:W-:Y:S01]  /*24d0*/  FFMA.FTZ R141, R14, R6, R141 ;  /* 0x000000060e8d7223 */ /* 0x000fe2000001008d */
[C---:B------:R-:W-:Y:S01]  /*24e0*/  PRMT R6, R5.reuse, 0x7632, R6 ;  /* 0x0000763205067816 */ /* 0x040fe20000000006 */
[----:B------:R-:W-:Y:S02]  /*24f0*/  IMAD.U32 R5, R5, 0x10000, RZ ;  /* 0x0001000005057824 */ /* 0x000fe400078e00ff */
[----:B------:R-:W-:Y:S01]  /*2500*/  FFMA.FTZ R12, R69, R12, R142 ;  /* 0x0000000c450c7223 */ /* 0x000fe2000001008e */
[----:B------:R-:W-:Y:S01]  /*2510*/  SHF.L.U32 R6, R6, 0x10, RZ ;  /* 0x0000001006067819 */ /* 0x000fe200000006ff */
[----:B------:R-:W-:Y:S01]  /*2520*/  FFMA.FTZ R143, R66, R5, R143 ;  /* 0x00000005428f7223 */ /* 0x000fe2000001008f */
[----:B------:R-:W-:-:S03]  /*2530*/  PRMT R5, R140, 0x7632, R5 ;  /* 0x000076328c057816 */ /* 0x000fc60000000005 */
[----:B------:R-:W-:Y:S01]  /*2540*/  FFMA.FTZ R6, R77, R6, R12 ;  /* 0x000000064d067223 */ /* 0x000fe2000001000c */
[----:B------:R-:W-:Y:S02]  /*2550*/  SHF.L.U32 R12, R5, 0x10, RZ ;  /* 0x00000010050c7819 */ /* 0x000fe400000006ff */
[----:B------:R-:W-:Y:S01]  /*2560*/  PRMT R150, R150, 0x7632, R150 ;  /* 0x0000763296967816 */ /* 0x000fe20000000096 */
[C---:B------:R-:W-:Y:S01]  /*2570*/  IMAD.U32 R142, R151.reuse, 0x10000, RZ ;  /* 0x00010000978e7824 */ /* 0x040fe200078e00ff */
[----:B------:R-:W-:Y:S01]  /*2580*/  PRMT R151, R151, 0x7632, R151 ;  /* 0x0000763297977816 */ /* 0x000fe20000000097 */
[----:B------:R-:W-:Y:S02]  /*2590*/  IMAD.U32 R140, R140, 0x10000, RZ ;  /* 0x000100008c8c7824 */ /* 0x000fe400078e00ff */
[----:B------:R-:W-:Y:S01]  /*25a0*/  FFMA.FTZ R12, R85, R12, R6 ;  /* 0x0000000c550c7223 */ /* 0x000fe20000010006 */
[----:B------:R-:W-:Y:S01]  /*25b0*/  PRMT R144, R144, 0x7632, R144 ;  /* 0x0000763290907816 */ /* 0x000fe20000000090 */
[----:B------:R-:W-:Y:S01]  /*25c0*/  IMAD.U32 R150, R150, 0x10000, RZ ;  /* 0x0001000096967824 */ /* 0x000fe200078e00ff */
[C---:B------:R-:W-:Y:S01]  /*25d0*/  PRMT R6, R139.reuse, 0x7632, R6 ;  /* 0x000076328b067816 */ /* 0x040fe20000000006 */
[----:B------:R-:W-:Y:S01]  /*25e0*/  FFMA.FTZ R143, R74, R140, R143 ;  /* 0x0000008c4a8f7223 */ /* 0x000fe2000001008f */
[----:B------:R-:W-:Y:S01]  /*25f0*/  FFMA.FTZ R5, R126, R142, R141 ;  /* 0x0000008e7e057223 */ /* 0x000fe2000001008d */
[----:B------:R-:W-:Y:S01]  /*2600*/  FFMA.FTZ R7, R134, R150, R7 ;  /* 0x0000009686077223 */ /* 0x000fe20000010007 */
[----:B------:R-:W-:Y:S01]  /*2610*/  IMAD.U32 R139, R139, 0x10000, RZ ;  /* 0x000100008b8b7824 */ /* 0x000fe200078e00ff */
[----:B------:R-:W-:Y:S01]  /*2620*/  SHF.L.U32 R140, R6, 0x10, RZ ;  /* 0x00000010068c7819 */ /* 0x000fe200000006ff */
[----:B------:R-:W-:-:S02]  /*2630*/  IMAD.U32 R151, R151, 0x10000, RZ ;  /* 0x0001000097977824 */ /* 0x000fc400078e00ff */
[----:B------:R-:W-:Y:S01]  /*2640*/  FFMA.FTZ R160, R133, R161, R160 ;  /* 0x000000a185a07223 */ /* 0x000fe200000100a0 */
[----:B------:R-:W-:Y:S01]  /*2650*/  IMAD.U32 R144, R144, 0x10000, RZ ;  /* 0x0001000090907824 */ /* 0x000fe200078e00ff */
[C---:B------:R-:W-:Y:S01]  /*2660*/  PRMT R141, R152.reuse, 0x7632, R141 ;  /* 0x00007632988d7816 */ /* 0x040fe2000000008d */
[----:B------:R-:W-:Y:S02]  /*2670*/  IMAD.U32 R152, R152, 0x10000, RZ ;  /* 0x0001000098987824 */ /* 0x000fe400078e00ff */
[----:B------:R-:W-:Y:S01]  /*2680*/  FFMA.FTZ R139, R82, R139, R143 ;  /* 0x0000008b528b7223 */ /* 0x000fe2000001008f */
[----:B------:R-:W-:Y:S01]  /*2690*/  FFMA.FTZ R6, R136, R151, R7 ;  /* 0x0000009788067223 */ /* 0x000fe20000010007 */
[----:B------:R-:W-:Y:S01]  /*26a0*/  FFMA.FTZ R4, R135, R144, R160 ;  /* 0x0000009087047223 */ /* 0x000fe200000100a0 */
[--C-:B------:R-:W-:Y:S01]  /*26b0*/  FFMA.FTZ R7, R93, R140, R12.reuse ;  /* 0x0000008c5d077223 */ /* 0x100fe2000001000c */
[----:B------:R-:W-:Y:S01]  /*26c0*/  IMAD.U32 R141, R141, 0x10000, RZ ;  /* 0x000100008d8d7824 */ /* 0x000fe200078e00ff */
[C---:B------:R-:W-:Y:S01]  /*26d0*/  PRMT R12, R13.reuse, 0x7632, R12 ;  /* 0x000076320d0c7816 */ /* 0x040fe2000000000c */
[----:B------:R-:W-:Y:S01]  /*26e0*/  FFMA.FTZ R139, R90, R152, R139 ;  /* 0x000000985a8b7223 */ /* 0x000fe2000001008b */
[----:B------:R-:W-:Y:S01]  /*26f0*/  SHF.L.U32 R13, R13, 0x10, RZ ;  /* 0x000000100d0d7819 */ /* 0x000fe200000006ff */
[----:B------:R-:W-:Y:S01]  /*2700*/  FADD.FTZ R4, R4, R157 ;  /* 0x0000009d04047221 */ /* 0x000fe20000010000 */
[----:B------:R-:W-:Y:S01]  /*2710*/  FFMA.FTZ R7, R100, R141, R7 ;  /* 0x0000008d64077223 */ /* 0x000fe20000010007 */
[----:B------:R-:W-:Y:S01]  /*2720*/  PRMT R140, R138, 0x7632, R140 ;  /* 0x000076328a8c7816 */ /* 0x000fe2000000008c */
[----:B------:R-:W-:-:S02]  /*2730*/  IMAD.U32 R12, R12, 0x10000, RZ ;  /* 0x000100000c0c7824 */ /* 0x000fc400078e00ff */
[----:B------:R-:W-:Y:S02]  /*2740*/  IMAD.U32 R141, R138, 0x10000, RZ ;  /* 0x000100008a8d7824 */ /* 0x000fe400078e00ff */
[----:B------:R-:W-:Y:S01]  /*2750*/  FFMA.FTZ R138, R98, R13, R139 ;  /* 0x0000000d628a7223 */ /* 0x000fe2000001008b */
[--C-:B------:R-:W-:Y:S01]  /*2760*/  FADD.FTZ R13, R5, R4.reuse ;  /* 0x00000004050d7221 */ /* 0x100fe20000010000 */
[----:B------:R-:W-:Y:S01]  /*2770*/  SHF.L.U32 R140, R140, 0x10, RZ ;  /* 0x000000108c8c7819 */ /* 0x000fe200000006ff */
[----:B------:R-:W-:Y:S01]  /*2780*/  FFMA.FTZ R7, R104, R12, R7 ;  /* 0x0000000c68077223 */ /* 0x000fe20000010007 */
[C---:B------:R-:W-:Y:S01]  /*2790*/  PRMT R4, R156.reuse, 0x7632, R4 ;  /* 0x000076329c047816 */ /* 0x040fe20000000004 */
[----:B------:R-:W-:Y:S01]  /*27a0*/  FFMA.FTZ R138, R11, R141, R138 ;  /* 0x0000008d0b8a7223 */ /* 0x000fe2000001008a */
[----:B------:R-:W-:Y:S01]  /*27b0*/  IMAD.U32 R156, R156, 0x10000, RZ ;  /* 0x000100009c9c7824 */ /* 0x000fe200078e00ff */
[C---:B------:R-:W-:Y:S01]  /*27c0*/  PRMT R5, R155.reuse, 0x7632, R5 ;  /* 0x000076329b057816 */ /* 0x040fe20000000005 */
[----:B------:R-:W-:Y:S01]  /*27d0*/  FFMA.FTZ R7, R108, R140, R7 ;  /* 0x0000008c6c077223 */ /* 0x000fe20000010007 */
[----:B------:R-:W-:Y:S01]  /*27e0*/  IMAD.U32 R4, R4, 0x10000, RZ ;  /* 0x0001000004047824 */ /* 0x000fe200078e00ff */
[----:B------:R-:W-:Y:S01]  /*27f0*/  SHF.L.U32 R155, R155, 0x10, RZ ;  /* 0x000000109b9b7819 */ /* 0x000fe200000006ff */
[----:B------:R-:W-:Y:S01]  /*2800*/  FFMA.FTZ R138, R19, R156, R138 ;  /* 0x0000009c138a7223 */ /* 0x000fe2000001008a */
[----:B------:R-:W-:-:S02]  /*2810*/  IMAD.U32 R5, R5, 0x10000, RZ ;  /* 0x0001000005057824 */ /* 0x000fc400078e00ff */
[----:B------:R-:W-:Y:S01]  /*2820*/  FFMA.FTZ R4, R112, R4, R7 ;  /* 0x0000000470047223 */ /* 0x000fe20000010007 */
[----:B------:R-:W-:Y:S01]  /*2830*/  PRMT R12, R153, 0x7632, R12 ;  /* 0x00007632990c7816 */ /* 0x000fe2000000000c */
[----:B------:R-:W-:Y:S01]  /*2840*/  FFMA.FTZ R138, R27, R155, R138 ;  /* 0x0000009b1b8a7223 */ /* 0x000fe2000001008a */
[----:B------:R-:W-:Y:S02]  /*2850*/  IMAD.U32 R153, R153, 0x10000, RZ ;  /* 0x0001000099997824 */ /* 0x000fe400078e00ff */
[----:B------:R-:W-:Y:S01]  /*2860*/  FFMA.FTZ R4, R117, R5, R4 ;  /* 0x0000000575047223 */ /* 0x000fe20000010004 */
[----:B------:R-:W-:Y:S02]  /*2870*/  SHF.L.U32 R12, R12, 0x10, RZ ;  /* 0x000000100c0c7819 */ /* 0x000fe400000006ff */
[C---:B------:R-:W-:Y:S01]  /*2880*/  PRMT R5, R154.reuse, 0x7632, R5 ;  /* 0x000076329a057816 */ /* 0x040fe20000000005 */
[----:B------:R-:W-:Y:S01]  /*2890*/  FFMA.FTZ R138, R23, R153, R138 ;  /* 0x00000099178a7223 */ /* 0x000fe2000001008a */
[----:B------:R-:W-:-:S02]  /*28a0*/  IMAD.U32 R154, R154, 0x10000, RZ ;  /* 0x000100009a9a7824 */ /* 0x000fc400078e00ff */
[----:B------:R-:W-:Y:S01]  /*28b0*/  FADD.FTZ R140, R6, R13 ;  /* 0x0000000d068c7221 */ /* 0x000fe20000010000 */
[C---:B------:R-:W-:Y:S01]  /*28c0*/  PRMT R6, R158.reuse, 0x7632, R6 ;  /* 0x000076329e067816 */ /* 0x040fe20000000006 */
[----:B------:R-:W-:Y:S01]  /*28d0*/  FFMA.FTZ R4, R123, R12, R4 ;  /* 0x0000000c7b047223 */ /* 0x000fe20000010004 */
[----:B------:R-:W-:Y:S01]  /*28e0*/  SHF.L.U32 R5, R5, 0x10, RZ ;  /* 0x0000001005057819 */ /* 0x000fe200000006ff */
[----:B------:R-:W-:Y:S02]  /*28f0*/  IMAD.U32 R158, R158, 0x10000, RZ ;  /* 0x000100009e9e7824 */ /* 0x000fe400078e00ff */
[----:B------:R-:W-:Y:S01]  /*2900*/  FFMA.FTZ R7, R15, R154, R138 ;  /* 0x0000009a0f077223 */ /* 0x000fe2000001008a */
[----:B------:R-:W-:Y:S02]  /*2910*/  IMAD.U32 R6, R6, 0x10000, RZ ;  /* 0x0001000006067824 */ /* 0x000fe400078e00ff */
[----:B------:R-:W-:Y:S01]  /*2920*/  FFMA.FTZ R4, R131, R5, R4 ;  /* 0x0000000583047223 */ /* 0x000fe20000010004 */
[----:B------:R-:W-:Y:S01]  /*2930*/  FFMA.FTZ R7, R128, R158, R7 ;  /* 0x0000009e80077223 */ /* 0x000fe20000010007 */
[----:B------:R-:W-:-:S02]  /*2940*/  VIADD R12, R127, 0x1 ;  /* 0x000000017f0c7836 */ /* 0x000fc40000000000 */
[----:B------:R-:W-:Y:S01]  /*2950*/  FFMA.FTZ R4, R137, R6, R4 ;  /* 0x0000000689047223 */ /* 0x000fe20000010004 */
[----:B------:R-:W-:Y:S02]  /*2960*/  FADD.FTZ R7, R7, R140 ;  /* 0x0000008c07077221 */ /* 0x000fe40000010000 */
[----:B------:R-:W-:Y:S02]  /*2970*/  I2FP.F32.S32 R12, R12 ;  /* 0x0000000c000c7245 */ /* 0x000fe40000201400 */
[----:B------:R-:W-:Y:S01]  /*2980*/  FADD.FTZ R7, R4, R7 ;  /* 0x0000000704077221 */ /* 0x000fe20000010000 */
[----:B------:R-:W-:Y:S02]  /*2990*/  IADD3 R4, PT, PT, R130, -0x1, RZ ;  /* 0xffffffff82047810 */ /* 0x000fe40007ffe0ff */
[----:B------:R-:W-:Y:S02]  /*29a0*/  FMUL.FTZ R12, R12, R41 ;  /* 0x000000290c0c7220 */ /* 0x000fe40000410000 */
[----:B------:R-:W-:-:S03]  /*29b0*/  ISETP.GE.U32.AND P0, PT, R4, R45, PT ;  /* 0x0000002d0400720c */ /* 0x000fc60003f06070 */
[----:B------:R-:W-:Y:S01]  /*29c0*/  FSEL R12, R12, RZ, P2 ;  /* 0x000000ff0c0c7208 */ /* 0x000fe20001000000 */
[----:B------:R-:W-:-:S04]  /*29d0*/  VIADD R37, R37, 0x4 ;  /* 0x0000000425257836 */ /* 0x000fc80000000000 */
[----:B------:R-:W-:-:S05]  /*29e0*/  FFMA.FTZ R12, R7, UR14, R12 ;  /* 0x0000000e070c7c23 */ /* 0x000fca000801000c */
[C---:B------:R-:W-:Y:S02]  /*29f0*/  FSEL R5, R12.reuse, RZ, !P0 ;  /* 0x000000ff0c057208 */ /* 0x040fe40004000000 */
[----:B------:R-:W-:Y:S02]  /*2a00*/  @!P0 FMNMX.FTZ R129, R12, R129, !PT ;  /* 0x000000810c818209 */ /* 0x000fe40007810000 */
[----:B------:R-:W-:Y:S02]  /*2a10*/  ISETP.GE.U32.AND P0, PT, R37, R40, PT ;  /* 0x000000282500720c */ /* 0x000fe40003f06070 */
[----:B------:R-:W-:Y:S01]  /*2a20*/  IADD3 R36, P1, PT, R36, 0x10, RZ ;  /* 0x0000001024247810 */ /* 0x000fe20007f3e0ff */
[----:B------:R0:W-:Y:S01]  /*2a30*/  STS [R54], R5 ;  /* 0x0000000536007388 */ /* 0x0001e20000000800 */
[----:B------:R-:W-:Y:S01]  /*2a40*/  VIADD R127, R127, 0x80 ;  /* 0x000000807f7f7836 */ /* 0x000fe20000000000 */
[----:B------:R-:W-:Y:S02]  /*2a50*/  IADD3 R130, PT, PT, R130, 0x80, RZ ;  /* 0x0000008082827810 */ /* 0x000fe40007ffe0ff */
[----:B------:R-:W-:-:S02]  /*2a60*/  IMAD.X R35, RZ, RZ, R35, P1 ;  /* 0x000000ffff237224 */ /* 0x000fc400008e0623 */
[----:B0-----:R-:W-:-:S04]  /*2a70*/  VIADD R54, R54, 0x200 ;  /* 0x0000020036367836 */ /* 0x001fc80000000000 */
[----:B------:R-:W-:Y:S05]  /*2a80*/  @!P0 BRA `(.L_x_17644) ;  /* 0xffffffe800448947 */ /* 0x000fea000383ffff */
.L_x_17643:
[----:B------:R-:W-:Y:S05]  /*2a90*/  BSYNC.RECONVERGENT B0 ;  /* 0x0000000000007941 */ /* 0x000fea0003800200 */
.L_x_17642:
        /* <DEDUP_REMOVED lines=13> */
[----:B-1----:R-:W-:Y:S01]  /*2b70*/  FMNMX.FTZ R8, R6, R3, !PT ;  /* 0x0000000306087209 */ /* 0x002fe20007810000 */
[----:B------:R-:W-:Y:S01]  /*2b80*/  IMAD R6, R11, 0x20, R44 ;  /* 0x000000200b067824 */ /* 0x000fe200078e022c */
[----:B------:R-:W-:Y:S01]  /*2b90*/  MOV R3, 0x400 ;  /* 0x0000040000037802 */ /* 0x000fe20000000f00 */
[----:B------:R-:W-:Y:S02]  /*2ba0*/  HFMA2 R11, -RZ, RZ, 0, 0 ;  /* 0x00000000ff0b7431 */ /* 0x000fe400000001ff */
[----:B------:R-:W1:Y:S01]  /*2bb0*/  SHFL.BFLY PT, R7, R8, 0x1, 0x1f ;  /* 0x0c201f0008077f89 */ /* 0x000e6200000e0000 */
[----:B------:R-:W-:-:S04]  /*2bc0*/  IADD3 R9, PT, PT, R3, 0xe0, RZ ;  /* 0x000000e003097810 */ /* 0x000fc80007ffe0ff */
[----:B0-----:R-:W-:-:S05]  /*2bd0*/  LEA R9, R2, R9, 0x18 ;  /* 0x0000000902097211 */ /* 0x001fca00078ec0ff */
[----:B------:R-:W-:Y:S01]  /*2be0*/  IMAD R5, R39, 0x4, R9 ;  /* 0x0000000427057824 */ /* 0x000fe200078e0209 */
[----:B-1----:R-:W-:Y:S02]  /*2bf0*/  FMNMX.FTZ R12, R8, R7, !PT ;  /* 0x00000007080c7209 */ /* 0x002fe40007810000 */
[----:B------:R-:W-:-:S03]  /*2c00*/  LEA R7, R0, R9, 0x2 ;  /* 0x0000000900077211 */ /* 0x000fc600078e10ff */
        /* <DEDUP_REMOVED lines=12> */
[----:B------:R-:W-:Y:S01]  /*2cd0*/  LOP3.LUT R8, RZ, R43, RZ, 0x33, !PT ;  /* 0x0000002bff087212 */ /* 0x000fe200078e33ff */
[----:B------:R-:W-:Y:S01]  /*2ce0*/  BSSY.RECONVERGENT B1, `(.L_x_17647) ;  /* 0x000001c000017945 */ /* 0x000fe20003800200 */
[----:B------:R-:W-:Y:S01]  /*2cf0*/  MOV R11, RZ ;  /* 0x000000ff000b7202 */ /* 0x000fe20000000f00 */
[----:B------:R-:W-:Y:S02]  /*2d00*/  IMAD.MOV.U32 R15, RZ, RZ, R43 ;  /* 0x000000ffff0f7224 */ /* 0x000fe400078e002b */
[----:B------:R-:W-:-:S04]  /*2d10*/  IMAD.IADD R13, R9, 0x1, R8 ;  /* 0x00000001090d7824 */ /* 0x000fc800078e0208 */
[C---:B------:R-:W-:Y:S01]  /*2d20*/  IMAD.IADD R10, R13.reuse, 0x1, -R44 ;  /* 0x000000010d0a7824 */ /* 0x040fe200078e0a2c */
[----:B------:R-:W-:-:S04]  /*2d30*/  LOP3.LUT R8, R13, 0x180, RZ, 0xc0, !PT ;  /* 0x000001800d087812 */ /* 0x000fc800078ec0ff */
[----:B------:R-:W-:Y:S02]  /*2d40*/  ISETP.NE.AND P0, PT, R8, 0x180, PT ;  /* 0x000001800800780c */ /* 0x000fe40003f05270 */
[----:B------:R-:W-:-:S11]  /*2d50*/  ISETP.GE.U32.AND P3, PT, R10, 0x180, PT ;  /* 0x000001800a00780c */ /* 0x000fd60003f66070 */
[----:B------:R-:W-:Y:S05]  /*2d60*/  @!P0 BRA `(.L_x_17648) ;  /* 0x00000000004c8947 */ /* 0x000fea0003800000 */
[----:B------:R-:W-:Y:S01]  /*2d70*/  VIADD R11, R3, 0x100 ;  /* 0x00000100030b7836 */ /* 0x000fe20000000000 */
[----:B------:R-:W-:Y:S01]  /*2d80*/  LEA.HI R13, R13, 0x1, RZ, 0x19 ;  /* 0x000000010d0d7811 */ /* 0x000fe200078fc8ff */
[----:B------:R-:W-:-:S03]  /*2d90*/  IMAD.MOV.U32 R15, RZ, RZ, R43 ;  /* 0x000000ffff0f7224 */ /* 0x000fc600078e002b */
[----:B------:R-:W-:Y:S02]  /*2da0*/  LEA R8, R2, R11, 0x18 ;  /* 0x0000000b02087211 */ /* 0x000fe400078ec0ff */
[----:B------:R-:W-:Y:S02]  /*2db0*/  LOP3.LUT R13, R13, 0x3, RZ, 0xc0, !PT ;  /* 0x000000030d0d7812 */ /* 0x000fe400078ec0ff */
[----:B------:R-:W-:Y:S01]  /*2dc0*/  MOV R11, RZ ;  /* 0x000000ff000b7202 */ /* 0x000fe20000000f00 */
[----:B------:R-:W-:Y:S01]  /*2dd0*/  IMAD R8, R43, 0x4, R8 ;  /* 0x000000042b087824 */ /* 0x000fe200078e0208 */
[----:B------:R-:W-:-:S07]  /*2de0*/  IADD3 R13, PT, PT, RZ, -R13, RZ ;  /* 0x8000000dff0d7210 */ /* 0x000fce0007ffe0ff */
.L_x_17649:
        /* <DEDUP_REMOVED lines=11> */
.L_x_17648:
[----:B------:R-:W-:Y:S05]  /*2ea0*/  BSYNC.RECONVERGENT B1 ;  /* 0x0000000000017941 */ /* 0x000fea0003800200 */
.L_x_17647:
        /* <DEDUP_REMOVED lines=12> */
.L_x_17652:
        /* <DEDUP_REMOVED lines=100> */
.L_x_17651:
[----:B------:R-:W-:Y:S05]  /*35b0*/  BSYNC.RECONVERGENT B1 ;  /* 0x0000000000017941 */ /* 0x000fea0003800200 */
.L_x_17650:
        /* <DEDUP_REMOVED lines=55> */
.L_x_17654:
[----:B------:R-:W-:Y:S05]  /*3930*/  BSYNC.RECONVERGENT B1 ;  /* 0x0000000000017941 */ /* 0x000fea0003800200 */
.L_x_17653:
        /* <DEDUP_REMOVED lines=26> */
.L_x_17646:
[----:B------:R-:W-:Y:S05]  /*3ae0*/  BSYNC.RECONVERGENT B0 ;  /* 0x0000000000007941 */ /* 0x000fea0003800200 */
.L_x_17645:
        /* <DEDUP_REMOVED lines=23> */
[----:B------:R-:W-:-:S05]  /*3c60*/  IMAD.IADD R9, R9, 0x1, R8 ;  /* 0x0000000109097824 */ /* 0x000fca00078e0208 */
[----:B------:R-:W-:Y:S02]  /*3c70*/  IADD3 R7, PT, PT, -R44, R9, RZ ;  /* 0x000000092c077210 */ /* 0x000fe40007ffe1ff */
        /* <DEDUP_REMOVED lines=16> */
.L_x_17659:
[----:B------:R-:W2:Y:S01]  /*3d80*/  LDS R8, [R7] ;  /* 0x0000000007087984 */ /* 0x000ea20000000800 */
[----:B------:R-:W-:-:S05]  /*3d90*/  VIADD R9, R9, 0x1 ;  /* 0x0000000109097836 */ /* 0x000fca0000000000 */
[----:B------:R-:W-:Y:S01]  /*3da0*/  ISETP.NE.AND P0, PT, R9, RZ, PT ;  /* 0x000000ff0900720c */ /* 0x000fe20003f05270 */
[----:B--2---:R-:W-:-:S05]  /*3db0*/  FMUL.FTZ R8, R8, R32 ;  /* 0x0000002008087220 */ /* 0x004fca0000410000 */
[----:B------:R1:W-:Y:S02]  /*3dc0*/  STS [R7], R8 ;  /* 0x0000000807007388 */ /* 0x0003e40000000800 */
[----:B-1----:R-:W-:-:S05]  /*3dd0*/  VIADD R7, R7, 0x200 ;  /* 0x0000020007077836 */ /* 0x002fca0000000000 */
[----:B------:R-:W-:Y:S05]  /*3de0*/  @P0 BRA `(.L_x_17659) ;  /* 0xfffffffc00e40947 */ /* 0x000fea000383ffff */
.L_x_17658:
[----:B------:R-:W-:Y:S05]  /*3df0*/  BSYNC.RECONVERGENT B1 ;  /* 0x0000000000017941 */ /* 0x000fea0003800200 */
.L_x_17657:
        /* <DEDUP_REMOVED lines=12> */
.L_x_17662:
        /* <DEDUP_REMOVED lines=52> */
.L_x_17661:
[----:B------:R-:W-:Y:S05]  /*4200*/  BSYNC.RECONVERGENT B1 ;  /* 0x0000000000017941 */ /* 0x000fea0003800200 */
.L_x_17660:
        /* <DEDUP_REMOVED lines=31> */
.L_x_17664:
[----:B------:R-:W-:Y:S05]  /*4400*/  BSYNC.RECONVERGENT B1 ;  /* 0x0000000000017941 */ /* 0x000fea0003800200 */
.L_x_17663:
        /* <DEDUP_REMOVED lines=14> */
.L_x_17656:
[----:B------:R-:W-:Y:S05]  /*44f0*/  BSYNC.RECONVERGENT B0 ;  /* 0x0000000000007941 */ /* 0x000fea0003800200 */
.L_x_17655:
        /* <DEDUP_REMOVED lines=11> */
[----:B------:R-:W-:-:S04]  /*45b0*/  IADD3 R5, P0, PT, R5, R46, RZ ;  /* 0x0000002e05057210 */ /* 0x000fc80007f1e0ff */
[----:B-1----:R-:W-:Y:S01]  /*45c0*/  SHF.L.U32 R8, R5, 0x2, RZ ;  /* 0x0000000205087819 */ /* 0x002fe200000006ff */
        /* <DEDUP_REMOVED lines=8> */
.L_x_17666:
[----:B0--34-:R-:W-:Y:S05]  /*4650*/  BSYNC.RECONVERGENT B0 ;  /* 0x0000000000007941 */ /* 0x019fea0003800200 */
.L_x_17665:
        /* <DEDUP_REMOVED lines=8> */
[----:B------:R-:W-:Y:S02]  /*46e0*/  CS2R R24, SRZ ;  /* 0x0000000000187805 */ /* 0x000fe4000001ff00 */
[----:B------:R-:W-:Y:S01]  /*46f0*/  CS2R R26, SRZ ;  /* 0x00000000001a7805 */ /* 0x000fe2000001ff00 */
[----:B------:R-:W-:Y:S01]  /*4700*/  IMAD.MOV.U32 R28, RZ, RZ, RZ ;  /* 0x000000ffff1c7224 */ /* 0x000fe200078e00ff */
[----:B------:R-:W-:Y:S06]  /*4710*/  @P0 BRA `(.L_x_17668) ;  /* 0x0000003800880947 */ /* 0x000fec0003800000 */
[----:B------:R-:W3:Y:S01]  /*4720*/  LDCU UR10, c[0x0][0x3c8] ;  /* 0x00007900ff0a77ac */ /* 0x000ee20008000800 */
[----:B-1----:R-:W-:Y:S01]  /*4730*/  IADD3 R7, PT, PT, R3, 0x100, RZ ;  /* 0x0000010003077810 */ /* 0x002fe20007ffe0ff */
[----:B------:R-:W-:-:S04]  /*4740*/  IMAD.WIDE.U32 R4, R11, 0x4, RZ ;  /* 0x000000040b047825 */ /* 0x000fc800078e00ff */
[----:B------:R-:W-:Y:S01]  /*4750*/  HFMA2 R28, -RZ, RZ, 0, 0 ;  /* 0x00000000ff1c7431 */ /* 0x000fe200000001ff */
[----:B------:R-:W1:Y:S01]  /*4760*/  LDCU.64 UR12, c[0x0][0x3b8] ;  /* 0x00007700ff0c77ac */ /* 0x000e620008000a00 */
[----:B------:R-:W-:Y:S01]  /*4770*/  LEA R7, R2, R7, 0x18 ;  /* 0x0000000702077211 */ /* 0x000fe200078ec0ff */
[C---:B------:R-:W-:Y:S01]  /*4780*/  IMAD.SHL.U32 R2, R43.reuse, 0x20, RZ ;  /* 0x000000202b027824 */ /* 0x040fe200078e00ff */
[----:B------:R-:W-:Y:S01]  /*4790*/  CS2R R16, SRZ ;  /* 0x0000000000107805 */ /* 0x000fe2000001ff00 */
[----:B------:R-:W-:Y:S01]  /*47a0*/  IMAD.SHL.U32 R34, R43, 0x8, RZ ;  /* 0x000000082b227824 */ /* 0x000fe200078e00ff */
[----:B------:R-:W-:Y:S01]  /*47b0*/  CS2R R18, SRZ ;  /* 0x0000000000127805 */ /* 0x000fe2000001ff00 */
[----:B------:R-:W-:Y:S01]  /*47c0*/  VIADD R6, R45, 0x1f ;  /* 0x0000001f2d067836 */ /* 0x000fe20000000000 */
[----:B------:R-:W-:Y:S01]  /*47d0*/  LOP3.LUT R2, R2, 0x60, RZ, 0xe2, !PT ;  /* 0x0000006002027812 */ /* 0x000fe200078ee2ff */
[----:B--2---:R-:W-:Y:S01]  /*47e0*/  VIADD R33, R11, 0x1 ;  /* 0x000000010b217836 */ /* 0x004fe20000000000 */
[----:B------:R-:W-:Y:S01]  /*47f0*/  LOP3.LUT R30, R34, 0x18, RZ, 0xc0, !PT ;  /* 0x00000018221e7812 */ /* 0x000fe200078ec0ff */
[----:B------:R-:W-:Y:S01]  /*4800*/  IMAD.MOV.U32 R15, RZ, RZ, RZ ;  /* 0x000000ffff0f7224 */ /* 0x000fe200078e00ff */
[----:B------:R-:W-:Y:S01]  /*4810*/  SHF.R.U32.HI R6, RZ, 0x5, R6 ;  /* 0x00000005ff067819 */ /* 0x000fe20000011606 */
[----:B------:R-:W-:Y:S01]  /*4820*/  IMAD R2, R39, 0x80, R2 ;  /* 0x0000008027027824 */ /* 0x000fe200078e0202 */
[----:B------:R-:W-:Y:S01]  /*4830*/  CS2R R20, SRZ ;  /* 0x0000000000147805 */ /* 0x000fe2000001ff00 */
[----:B---3--:R-:W-:Y:S01]  /*4840*/  IMAD R3, R47, UR10, RZ ;  /* 0x0000000a2f037c24 */ /* 0x008fe2000f8e02ff */
[----:B------:R-:W2:Y:S01]  /*4850*/  LDCU UR10, c[0x0][0x3e0] ;  /* 0x00007c00ff0a77ac */ /* 0x000ea20008000800 */
[----:B------:R-:W-:-:S02]  /*4860*/  IADD3 R32, PT, PT, -R6, R11, RZ ;  /* 0x0000000b06207210 */ /* 0x000fc40007ffe1ff */
[----:B------:R-:W-:Y:S01]  /*4870*/  CS2R R22, SRZ ;  /* 0x0000000000167805 */ /* 0x000fe2000001ff00 */
[----:B------:R-:W-:Y:S01]  /*4880*/  IMAD.WIDE R4, R3, 0x4, R4 ;  /* 0x0000000403047825 */ /* 0x000fe200078e0204 */
[----:B------:R-:W-:Y:S02]  /*4890*/  IADD3 R29, PT, PT, R2, 0x10, R7 ;  /* 0x00000010021d7810 */ /* 0x000fe40007ffe007 */
[----:B------:R-:W-:Y:S02]  /*48a0*/  CS2R R24, SRZ ;  /* 0x0000000000187805 */ /* 0x000fe4000001ff00 */
[----:B------:R-:W-:Y:S02]  /*48b0*/  LEA R3, R39, R44, 0x5 ;  /* 0x0000002c27037211 */ /* 0x000fe400078e28ff */
[----:B------:R-:W-:Y:S02]  /*48c0*/  CS2R R26, SRZ ;  /* 0x00000000001a7805 */ /* 0x000fe4000001ff00 */
[----:B-1----:R-:W-:-:S02]  /*48d0*/  IADD3 R14, P0, PT, R4, UR12, RZ ;  /* 0x0000000c040e7c10 */ /* 0x002fc4000ff1e0ff */
[----:B------:R-:W-:Y:S02]  /*48e0*/  IADD3 R30, PT, PT, R3, 0x3, R30 ;  /* 0x00000003031e7810 */ /* 0x000fe40007ffe01e */
[----:B------:R-:W-:Y:S02]  /*48f0*/  IADD3.X R31, PT, PT, R5, UR13, RZ, P0, !PT ;  /* 0x0000000d051f7c10 */ /* 0x000fe400087fe4ff */
[----:B------:R-:W-:Y:S01]  /*4900*/  LOP3.LUT R34, R34, 0xf8, RZ, 0xc0, !PT ;  /* 0x000000f822227812 */ /* 0x000fe200078ec0ff */
[----:B--2---:R-:W-:-:S05]  /*4910*/  IMAD R2, R38, UR10, RZ ;  /* 0x0000000a26027c24 */ /* 0x004fca000f8e02ff */
[----:B------:R-:W-:-:S07]  /*4920*/  SHF.R.S32.HI R3, RZ, 0x1f, R2 ;  /* 0x0000001fff037819 */ /* 0x000fce0000011402 */
.L_x_17697:
[----:B------:R-:W-:Y:S01]  /*4930*/  IMAD.MOV.U32 R6, RZ, RZ, R14 ;  /* 0x000000ffff067224 */ /* 0x000fe200078e000e */
[----:B------:R-:W1:Y:S01]  /*4940*/  LDS.128 R8, [R29] ;  /* 0x000000001d087984 */ /* 0x000e620000000c00 */
[----:B------:R-:W-:-:S05]  /*4950*/  IMAD.MOV.U32 R7, RZ, RZ, R31 ;  /* 0x000000ffff077224 */ /* 0x000fca00078e001f */
[----:B------:R-:W2:Y:S01]  /*4960*/  LDG.E.CONSTANT R5, desc[UR6][R6.64] ;  /* 0x0000000606057981 */ /* 0x000ea2000c1e9900 */
[----:B-1----:R-:W-:Y:S02]  /*4970*/  F2FP.BF16.F32.PACK_AB R83, R9, R8 ;  /* 0x000000080953723e */ /* 0x002fe400000010ff */
[----:B------:R-:W-:Y:S01]  /*4980*/  F2FP.BF16.F32.PACK_AB R85, R11, R10 ;  /* 0x0000000a0b55723e */ /* 0x000fe200000010ff */
        /* <DEDUP_REMOVED lines=46> */
[----:B------:R-:W-:Y:S01]  /*4c70*/  VIADD R6, R30, 0xfffffffd ;  /* 0xfffffffd1e067836 */ /* 0x000fe20000000000 */
[----:B------:R1:W5:Y:S04]  /*4c80*/  LDG.E.CONSTANT R7, desc[UR6][R12.64] ;  /* 0x000000060c077981 */ /* 0x000368000c1e9900 */
        /* <DEDUP_REMOVED lines=34> */
.L_x_17670:
[----:B------:R-:W-:Y:S05]  /*4eb0*/  BSYNC.RECONVERGENT B1 ;  /* 0x0000000000017941 */ /* 0x000fea0003800200 */
.L_x_17669:
[----:B-----5:R-:W-:Y:S02]  /*4ec0*/  HFMA2.BF16_V2 R79, R5, R10, -RZ ;  /* 0x0000000a054f7231 */ /* 0x020fe400003000ff */
[----:B------:R-:W-:Y:S02]  /*4ed0*/  HMUL2.BF16_V2 R11, R4, R7 ;  /* 0x00000007040b7232 */ /* 0x000fe40000200000 */
[----:B------:R-:W-:Y:S01]  /*4ee0*/  IMAD.MOV.U32 R8, RZ, RZ, R83 ;  /* 0x000000ffff087224 */ /* 0x000fe200078e0053 */
[----:B------:R-:W-:Y:S02]  /*4ef0*/  MOV R7, R85 ;  /* 0x0000005500077202 */ /* 0x000fe40000000f00 */
[C---:B------:R-:W-:Y:S02]  /*4f00*/  PRMT R10, R11.reuse, 0x7632, R10 ;  /* 0x000076320b0a7816 */ /* 0x040fe4000000000a */
[----:B------:R-:W-:Y:S01]  /*4f10*/  HMUL2.BF16_V2 R80, R8, R9 ;  /* 0x0000000908507232 */ /* 0x000fe20000200000 */
[----:B------:R-:W-:Y:S01]  /*4f20*/  PRMT R9, R11, 0x7610, R9 ;  /* 0x000076100b097816 */ /* 0x000fe20000000009 */
[----:B------:R-:W-:Y:S01]  /*4f30*/  HFMA2.BF16_V2 R81, R7, R78, -RZ ;  /* 0x0000004e07517231 */ /* 0x000fe200003000ff */
[C---:B------:R-:W-:Y:S01]  /*4f40*/  PRMT R11, R79.reuse, 0x7610, R11 ;  /* 0x000076104f0b7816 */ /* 0x040fe2000000000b */
[----:B------:R-:W-:Y:S01]  /*4f50*/  IMAD.U32 R83, R10, 0x10000, RZ ;  /* 0x000100000a537824 */ /* 0x000fe200078e00ff */
[----:B------:R-:W-:Y:S01]  /*4f60*/  PRMT R78, R79, 0x7632, R78 ;  /* 0x000076324f4e7816 */ /* 0x000fe2000000004e */
[----:B------:R-:W-:Y:S01]  /*4f70*/  IMAD.U32 R82, R9, 0x10000, RZ ;  /* 0x0001000009527824 */ /* 0x000fe200078e00ff */
[----:B------:R-:W-:-:S02]  /*4f80*/  PRMT R79, R80, 0x7610, R79 ;  /* 0x00007610504f7816 */ /* 0x000fc4000000004f */
        /* <DEDUP_REMOVED lines=8> */
[----:B------:R-:W-:Y:S02]  /*5010*/  IMAD.U32 R81, R81, 0x10000, RZ ;  /* 0x0001000051517824 */ /* 0x000fe400078e00ff */
[----:B------:R-:W-:Y:S01]  /*5020*/  FADD.FTZ R80, R79, R80 ;  /* 0x000000504f507221 */ /* 0x000fe20000010000 */
[----:B------:R0:W5:Y:S01]  /*5030*/  LDG.E.CONSTANT R78, desc[UR6][R12.64+0x204] ;  /* 0x000204060c4e7981 */ /* 0x000162000c1e9900 */
[----:B------:R-:W-:Y:S01]  /*5040*/  FADD.FTZ R11, R82, R11 ;  /* 0x0000000b520b7221 */ /* 0x000fe20000010000 */
[----:B------:R-:W-:-:S02]  /*5050*/  IMAD.U32 R10, R9, 0x10000, RZ ;  /* 0x00010000090a7824 */ /* 0x000fc400078e00ff */
[----:B------:R0:W5:Y:S01]  /*5060*/  LDG.E.CONSTANT R9, desc[UR6][R12.64+0x200] ;  /* 0x000200060c097981 */ /* 0x000162000c1e9900 */
[----:B------:R-:W-:Y:S01]  /*5070*/  FADD.FTZ R11, R11, R80 ;  /* 0x000000500b0b7221 */ /* 0x000fe20000010000 */
[----:B------:R-:W-:Y:S02]  /*5080*/  FADD.FTZ R10, R81, R10 ;  /* 0x0000000a510a7221 */ /* 0x000fe40000010000 */
[----:B------:R0:W5:Y:S02]  /*5090*/  LDG.E.CONSTANT R80, desc[UR6][R12.64+0x20c] ;  /* 0x00020c060c507981 */ /* 0x000164000c1e9900 */
[----:B------:R-:W-:Y:S02]  /*50a0*/  FADD.FTZ R10, R11, R10 ;  /* 0x0000000a0b0a7221 */ /* 0x000fe40000010000 */
[----:B------:R0:W5:Y:S01]  /*50b0*/  LDG.E.CONSTANT R11, desc[UR6][R12.64+0x208] ;  /* 0x000208060c0b7981 */ /* 0x000162000c1e9900 */
[----:B------:R-:W-:Y:S04]  /*50c0*/  BSSY.RECONVERGENT B1, `(.L_x_17671) ;  /* 0x0000020000017945 */ /* 0x000fe80003800200 */
[----:B------:R-:W-:Y:S05]  /*50d0*/  @P0 BRA `(.L_x_17672) ;  /* 0x0000000000780947 */ /* 0x000fea0003800000 */
[C---:B------:R-:W-:Y:S01]  /*50e0*/  VIADD R84, R30.reuse, 0x1 ;  /* 0x000000011e547836 */ /* 0x040fe20000000000 */
[C---:B------:R-:W-:Y:S01]  /*50f0*/  IADD3 R82, PT, PT, R30.reuse, -0x1, RZ ;  /* 0xffffffff1e527810 */ /* 0x040fe20007ffe0ff */
[C---:B------:R-:W-:Y:S01]  /*5100*/  VIADD R86, R30.reuse, 0x2 ;  /* 0x000000021e567836 */ /* 0x040fe20000000000 */
[-C--:B------:R-:W-:Y:S02]  /*5110*/  ISETP.GE.AND P6, PT, R30, R45.reuse, PT ;  /* 0x0000002d1e00720c */ /* 0x080fe40003fc6270 */
[-C--:B------:R-:W-:Y:S01]  /*5120*/  ISETP.GE.AND P5, PT, R84, R45.reuse, PT ;  /* 0x0000002d5400720c */ /* 0x080fe20003fa6270 */
[----:B------:R-:W-:Y:S01]  /*5130*/  VIADD R84, R30, 0x4 ;  /* 0x000000041e547836 */ /* 0x000fe20000000000 */
[----:B------:R-:W-:Y:S01]  /*5140*/  ISETP.GE.AND P1, PT, R82, R45, PT ;  /* 0x0000002d5200720c */ /* 0x000fe20003f26270 */
[----:B------:R-:W-:Y:S01]  /*5150*/  VIADD R82, R30, 0xfffffffe ;  /* 0xfffffffe1e527836 */ /* 0x000fe20000000000 */
        /* <DEDUP_REMOVED lines=22> */
.L_x_17672:
[----:B------:R-:W-:Y:S05]  /*52c0*/  BSYNC.RECONVERGENT B1 ;  /* 0x0000000000017941 */ /* 0x000fea0003800200 */
.L_x_17671:
        /* <DEDUP_REMOVED lines=44> */
.L_x_17674:
[----:B------:R-:W-:Y:S05]  /*5590*/  BSYNC.RECONVERGENT B1 ;  /* 0x0000000000017941 */ /* 0x000fea0003800200 */
.L_x_17673:
[----:B------:R-:W-:Y:S02]  /*55a0*/  IMAD.U32 R82, R81, 0x10000, RZ ;  /* 0x0001000051527824 */ /* 0x000fe400078e00ff */
[----:B------:R-:W-:Y:S02]  /*55b0*/  HFMA2.BF16_V2 R83, R4, R83, -RZ ;  /* 0x0000005304537231 */ /* 0x000fe400003000ff */
[----:B------:R-:W-:Y:S02]  /*55c0*/  IMAD.U32 R79, R79, 0x10000, RZ ;  /* 0x000100004f4f7824 */ /* 0x000fe400078e00ff */
[----:B-----5:R-:W-:Y:S01]  /*55d0*/  HMUL2.BF16_V2 R81, R5, R84 ;  /* 0x0000005405517232 */ /* 0x020fe20000200000 */
[----:B------:R-:W-:Y:S01]  /*55e0*/  SHF.L.U32 R9, R9, 0x10, RZ ;  /* 0x0000001009097819 */ /* 0x000fe200000006ff */
[----:B------:R-:W-:Y:S01]  /*55f0*/  IMAD.U32 R10, R10, 0x10000, RZ ;  /* 0x000100000a0a7824 */ /* 0x000fe200078e00ff */
[----:B------:R-:W-:Y:S01]  /*5600*/  SHF.L.U32 R78, R78, 0x10, RZ ;  /* 0x000000104e4e7819 */ /* 0x000fe200000006ff */
[--C-:B------:R-:W-:Y:S01]  /*5610*/  FADD.FTZ R79, R79, R82.reuse ;  /* 0x000000524f4f7221 */ /* 0x100fe20000010000 */
[----:B------:R-:W-:Y:S01]  /*5620*/  IMAD.U32 R11, R11, 0x10000, RZ ;  /* 0x000100000b0b7824 */ /* 0x000fe200078e00ff */
[----:B------:R-:W-:Y:S01]  /*5630*/  PRMT R82, R81, 0x7632, R82 ;  /* 0x0000763251527816 */ /* 0x000fe20000000052 */
[--C-:B------:R-:W-:Y:S01]  /*5640*/  FADD.FTZ R9, R9, R10.reuse ;  /* 0x0000000a09097221 */ /* 0x100fe20000010000 */
[----:B------:R-:W-:Y:S01]  /*5650*/  PRMT R10, R83, 0x7610, R10 ;  /* 0x00007610530a7816 */ /* 0x000fe2000000000a */
[----:B------:R-:W-:Y:S01]  /*5660*/  FADD.FTZ R78, R11, R78 ;  /* 0x0000004e0b4e7221 */ /* 0x000fe20000010000 */
[----:B------:R-:W-:Y:S01]  /*5670*/  SHF.L.U32 R82, R82, 0x10, RZ ;  /* 0x0000001052527819 */ /* 0x000fe200000006ff */
[----:B------:R-:W-:Y:S01]  /*5680*/  IMAD.U32 R81, R81, 0x10000, RZ ;  /* 0x0001000051517824 */ /* 0x000fe200078e00ff */
[----:B------:R-:W-:Y:S01]  /*5690*/  PRMT R11, R83, 0x7632, R11 ;  /* 0x00007632530b7816 */ /* 0x000fe2000000000b */
[----:B------:R-:W-:Y:S01]  /*56a0*/  FADD.FTZ R78, R9, R78 ;  /* 0x0000004e094e7221 */ /* 0x000fe20000010000 */
[----:B------:R-:W-:Y:S01]  /*56b0*/  SHF.L.U32 R10, R10, 0x10, RZ ;  /* 0x000000100a0a7819 */ /* 0x000fe200000006ff */
[----:B------:R-:W-:-:S02]  /*56c0*/  HFMA2.BF16_V2 R9, R7, R80, -RZ ;  /* 0x0000005007097231 */ /* 0x000fc400003000ff */
[----:B------:R-:W-:Y:S01]  /*56d0*/  FADD.FTZ R84, R81, R82 ;  /* 0x0000005251547221 */ /* 0x000fe20000010000 */
[----:B------:R-:W-:Y:S02]  /*56e0*/  IMAD.U32 R11, R11, 0x10000, RZ ;  /* 0x000100000b0b7824 */ /* 0x000fe400078e00ff */
[----:B------:R-:W-:Y:S02]  /*56f0*/  HFMA2.BF16_V2 R81, R7, R86, -RZ ;  /* 0x0000005607517231 */ /* 0x000fe400003000ff */
[----:B------:R-:W-:Y:S01]  /*5700*/  FADD.FTZ R78, R78, R79 ;  /* 0x0000004f4e4e7221 */ /* 0x000fe20000010000 */
[----:B------:R-:W-:Y:S01]  /*5710*/  FADD.FTZ R83, R10, R11 ;  /* 0x0000000b0a537221 */ /* 0x000fe20000010000 */
[----:B------:R-:W-:Y:S01]  /*5720*/  HMUL2.BF16_V2 R11, R8, R85 ;  /* 0x00000055080b7232 */ /* 0x000fe20000200000 */
[----:B------:R3:W5:Y:S01]  /*5730*/  LDG.E.CONSTANT R79, desc[UR6][R12.64+0x608] ;  /* 0x000608060c4f7981 */ /* 0x000762000c1e9900 */
[----:B------:R-:W-:Y:S01]  /*5740*/  PRMT R10, R9, 0x7632, R10 ;  /* 0x00007632090a7816 */ /* 0x000fe2000000000a */
[----:B------:R-:W-:-:S02]  /*5750*/  FADD.FTZ R83, R83, R84 ;  /* 0x0000005453537221 */ /* 0x000fc40000010000 */
[C---:B------:R-:W-:Y:S01]  /*5760*/  PRMT R80, R11.reuse, 0x7632, R80 ;  /* 0x000076320b507816 */ /* 0x040fe20000000050 */
[----:B------:R-:W-:Y:S01]  /*5770*/  IMAD.U32 R11, R11, 0x10000, RZ ;  /* 0x000100000b0b7824 */ /* 0x000fe200078e00ff */
        /* <DEDUP_REMOVED lines=8> */
[----:B------:R-:W-:Y:S01]  /*5800*/  FADD.FTZ R81, R81, R82 ;  /* 0x0000005251517221 */ /* 0x000fe20000010000 */
[----:B------:R3:W5:Y:S01]  /*5810*/  LDG.E.CONSTANT R11, desc[UR6][R12.64+0x600] ;  /* 0x000600060c0b7981 */ /* 0x000762000c1e9900 */
[----:B------:R-:W-:Y:S01]  /*5820*/  BSSY.RECONVERGENT B1, `(.L_x_17675) ;  /* 0x0000023000017945 */ /* 0x000fe20003800200 */
[----:B------:R-:W-:-:S02]  /*5830*/  FADD.FTZ R80, R83, R80 ;  /* 0x0000005053507221 */ /* 0x000fc40000010000 */
[----:B------:R3:W5:Y:S04]  /*5840*/  LDG.E.CONSTANT R10, desc[UR6][R12.64+0x604] ;  /* 0x000604060c0a7981 */ /* 0x000768000c1e9900 */
[----:B------:R3:W5:Y:S01]  /*5850*/  LDG.E.CONSTANT R82, desc[UR6][R12.64+0x60c] ;  /* 0x00060c060c527981 */ /* 0x000762000c1e9900 */
[----:B------:R-:W-:Y:S05]  /*5860*/  @P0 BRA `(.L_x_17676) ;  /* 0x0000000000780947 */ /* 0x000fea0003800000 */
[C---:B------:R-:W-:Y:S01]  /*5870*/  VIADD R86, R30.reuse, 0x1 ;  /* 0x000000011e567836 */ /* 0x040fe20000000000 */
[CC--:B------:R-:W-:Y:S01]  /*5880*/  ISETP.GE.AND P6, PT, R30.reuse, R45.reuse, PT ;  /* 0x0000002d1e00720c */ /* 0x0c0fe20003fc6270 */
[----:B------:R-:W-:Y:S01]  /*5890*/  VIADD R84, R30, 0xffffffff ;  /* 0xffffffff1e547836 */ /* 0x000fe20000000000 */
        /* <DEDUP_REMOVED lines=27> */
.L_x_17676:
[----:B------:R-:W-:Y:S05]  /*5a50*/  BSYNC.RECONVERGENT B1 ;  /* 0x0000000000017941 */ /* 0x000fea0003800200 */
.L_x_17675:
[----:B------:R4:W5:Y:S01]  /*5a60*/  LDG.E.CONSTANT R85, desc[UR6][R12.64+0x800] ;  /* 0x000800060c557981 */ /* 0x000962000c1e9900 */
[----:B------:R-:W-:Y:S01]  /*5a70*/  FADD.FTZ R9, R78, R9 ;  /* 0x000000094e097221 */ /* 0x000fe20000010000 */
[----:B-----5:R-:W-:Y:S02]  /*5a80*/  HFMA2.BF16_V2 R78, R5, R10, -RZ ;  /* 0x0000000a054e7231 */ /* 0x020fe400003000ff */
[----:B------:R-:W-:Y:S01]  /*5a90*/  HMUL2.BF16_V2 R11, R4, R11 ;  /* 0x0000000b040b7232 */ /* 0x000fe20000200000 */
[----:B------:R4:W5:Y:S01]  /*5aa0*/  LDG.E.CONSTANT R84, desc[UR6][R12.64+0x804] ;  /* 0x000804060c547981 */ /* 0x000962000c1e9900 */
[----:B------:R-:W-:Y:S01]  /*5ab0*/  FADD.FTZ R80, R80, R81 ;  /* 0x0000005150507221 */ /* 0x000fe20000010000 */
[----:B------:R-:W-:Y:S02]  /*5ac0*/  HMUL2.BF16_V2 R81, R8, R79 ;  /* 0x0000004f08517232 */ /* 0x000fe40000200000 */
        /* <DEDUP_REMOVED lines=38> */
.L_x_17678:
[----:B------:R-:W-:Y:S05]  /*5d30*/  BSYNC.RECONVERGENT B1 ;  /* 0x0000000000017941 */ /* 0x000fea0003800200 */
.L_x_17677:
[----:B------:R-:W-:Y:S01]  /*5d40*/  SHF.L.U32 R78, R78, 0x10, RZ ;  /* 0x000000104e4e7819 */ /* 0x000fe200000006ff */
[----:B------:R-:W-:Y:S01]  /*5d50*/  IMAD.U32 R79, R79, 0x10000, RZ ;  /* 0x000100004f4f7824 */ /* 0x000fe200078e00ff */
[----:B01234-:R-:W-:Y:S01]  /*5d60*/  SHF.L.U32 R12, R83, 0x10, RZ ;  /* 0x00000010530c7819 */ /* 0x01ffe200000006ff */
[----:B------:R-:W-:Y:S02]  /*5d70*/  IMAD.U32 R81, R81, 0x10000, RZ ;  /* 0x0001000051517824 */ /* 0x000fe400078e00ff */
[----:B------:R-:W-:Y:S02]  /*5d80*/  HFMA2.BF16_V2 R85, R4, R85, -RZ ;  /* 0x0000005504557231 */ /* 0x000fe400003000ff */
[----:B-----5:R-:W-:Y:S02]  /*5d90*/  HMUL2.BF16_V2 R84, R5, R84 ;  /* 0x0000005405547232 */ /* 0x020fe40000200000 */
[----:B------:R-:W-:Y:S01]  /*5da0*/  FADD.FTZ R79, R78, R79 ;  /* 0x0000004f4e4f7221 */ /* 0x000fe20000010000 */
[----:B------:R-:W-:Y:S01]  /*5db0*/  FADD.FTZ R12, R81, R12 ;  /* 0x0000000c510c7221 */ /* 0x000fe20000010000 */
[----:B------:R-:W-:Y:S01]  /*5dc0*/  IMAD.U32 R10, R10, 0x10000, RZ ;  /* 0x000100000a0a7824 */ /* 0x000fe200078e00ff */
[----:B------:R-:W-:Y:S01]  /*5dd0*/  BSSY.RECONVERGENT B1, `(.L_x_17679) ;  /* 0x0000043000017945 */ /* 0x000fe20003800200 */
[C---:B------:R-:W-:Y:S01]  /*5de0*/  PRMT R78, R84.reuse, 0x7610, R78 ;  /* 0x00007610544e7816 */ /* 0x040fe2000000004e */
[----:B------:R-:W-:Y:S01]  /*5df0*/  IMAD.U32 R11, R11, 0x10000, RZ ;  /* 0x000100000b0b7824 */ /* 0x000fe200078e00ff */
[----:B------:R-:W-:Y:S01]  /*5e00*/  PRMT R81, R84, 0x7632, R81 ;  /* 0x0000763254517816 */ /* 0x000fe20000000051 */
[----:B------:R-:W-:Y:S01]  /*5e10*/  FADD.FTZ R16, R9, R16 ;  /* 0x0000001009107221 */ /* 0x000fe20000010000 */
[----:B------:R-:W-:Y:S01]  /*5e20*/  SHF.L.U32 R78, R78, 0x10, RZ ;  /* 0x000000104e4e7819 */ /* 0x000fe200000006ff */
[----:B------:R-:W-:Y:S01]  /*5e30*/  FADD.FTZ R10, R10, R11 ;  /* 0x0000000b0a0a7221 */ /* 0x000fe20000010000 */
[----:B------:R-:W-:Y:S01]  /*5e40*/  PRMT R13, R85, 0x7632, R13 ;  /* 0x00007632550d7816 */ /* 0x000fe2000000000d */
[----:B------:R-:W-:Y:S01]  /*5e50*/  IMAD.U32 R81, R81, 0x10000, RZ ;  /* 0x0001000051517824 */ /* 0x000fe200078e00ff */
[----:B------:R-:W-:Y:S01]  /*5e60*/  PRMT R11, R85, 0x7610, R11 ;  /* 0x00007610550b7816 */ /* 0x000fe2000000000b */
[----:B------:R-:W-:Y:S01]  /*5e70*/  FADD.FTZ R79, R10, R79 ;  /* 0x0000004f0a4f7221 */ /* 0x000fe20000010000 */
[----:B------:R-:W-:-:S02]  /*5e80*/  HFMA2.BF16_V2 R10, R7, R82, -RZ ;  /* 0x00000052070a7231 */ /* 0x000fc400003000ff */
[----:B------:R-:W-:Y:S01]  /*5e90*/  FADD.FTZ R83, R78, R81 ;  /* 0x000000514e537221 */ /* 0x000fe20000010000 */
[----:B------:R-:W-:Y:S02]  /*5ea0*/  IMAD.U32 R84, R13, 0x10000, RZ ;  /* 0x000100000d547824 */ /* 0x000fe400078e00ff */
[----:B------:R-:W-:Y:S02]  /*5eb0*/  HFMA2.BF16_V2 R81, R7, R86, -RZ ;  /* 0x0000005607517231 */ /* 0x000fe400003000ff */
[----:B------:R-:W-:Y:S02]  /*5ec0*/  HMUL2.BF16_V2 R13, R8, R87 ;  /* 0x00000057080d7232 */ /* 0x000fe40000200000 */
        /* <DEDUP_REMOVED lines=51> */
.L_x_17680:
[----:B------:R-:W-:Y:S05]  /*6200*/  BSYNC.RECONVERGENT B1 ;  /* 0x0000000000017941 */ /* 0x000fea0003800200 */
.L_x_17679:
        /* <DEDUP_REMOVED lines=18> */
[----:B------:R-:W-:Y:S02]  /*6330*/  PRMT R76, R72, 0x7632, R76 ;  /* 0x00007632484c7816 */ /* 0x000fe4000000004c */
[----:B------:R-:W-:-:S02]  /*6340*/  ISETP.GE.AND P4, PT, R80, R45, PT ;  /* 0x0000002d5000720c */ /* 0x000fc40003f86270 */
        /* <DEDUP_REMOVED lines=20> */
.L_x_17682:
[----:B------:R-:W-:Y:S05]  /*6490*/  BSYNC.RECONVERGENT B1 ;  /* 0x0000000000017941 */ /* 0x000fea0003800200 */
.L_x_17681:
[----:B------:R-:W-:Y:S01]  /*64a0*/  HFMA2.BF16_V2 R73, R4, R73, -RZ ;  /* 0x0000004904497231 */ /* 0x000fe200003000ff */
[----:B------:R-:W-:Y:S01]  /*64b0*/  SHF.L.U32 R10, R10, 0x10, RZ ;  /* 0x000000100a0a7819 */ /* 0x000fe200000006ff */
[----:B------:R-:W-:Y:S02]  /*64c0*/  IMAD.U32 R9, R9, 0x10000, RZ ;  /* 0x0001000009097824 */ /* 0x000fe400078e00ff */
[----:B------:R-:W-:Y:S02]  /*64d0*/  HMUL2.BF16_V2 R72, R5, R72 ;  /* 0x0000004805487232 */ /* 0x000fe40000200000 */
[----:B------:R-:W-:Y:S01]  /*64e0*/  IMAD.U32 R11, R11, 0x10000, RZ ;  /* 0x000100000b0b7824 */ /* 0x000fe200078e00ff */
[----:B------:R-:W-:Y:S01]  /*64f0*/  SHF.L.U32 R13, R13, 0x10, RZ ;  /* 0x000000100d0d7819 */ /* 0x000fe200000006ff */
[----:B------:R-:W-:Y:S02]  /*6500*/  IMAD.U32 R12, R12, 0x10000, RZ ;  /* 0x000100000c0c7824 */ /* 0x000fe400078e00ff */
[----:B------:R-:W-:Y:S01]  /*6510*/  FADD.FTZ R9, R9, R10 ;  /* 0x0000000a09097221 */ /* 0x000fe20000010000 */
[----:B------:R-:W-:Y:S01]  /*6520*/  IMAD.U32 R76, R75, 0x10000, RZ ;  /* 0x000100004b4c7824 */ /* 0x000fe200078e00ff */
[----:B------:R-:W-:Y:S01]  /*6530*/  BSSY.RECONVERGENT B1, `(.L_x_17683) ;  /* 0x000003e000017945 */ /* 0x000fe20003800200 */
        /* <DEDUP_REMOVED lines=8> */
[----:B------:R-:W-:-:S02]  /*65c0*/  HFMA2.BF16_V2 R9, R7, R74, -RZ ;  /* 0x0000004a07097231 */ /* 0x000fc400003000ff */
[----:B------:R-:W-:Y:S02]  /*65d0*/  IMAD.U32 R72, R72, 0x10000, RZ ;  /* 0x0001000048487824 */ /* 0x000fe400078e00ff */
[----:B------:R-:W-:Y:S01]  /*65e0*/  FADD.FTZ R12, R12, R13 ;  /* 0x0000000d0c0c7221 */ /* 0x000fe20000010000 */
[----:B------:R-:W-:Y:S02]  /*65f0*/  IMAD.U32 R75, R73, 0x10000, RZ ;  /* 0x00010000494b7824 */ /* 0x000fe400078e00ff */
[----:B------:R-:W-:Y:S01]  /*6600*/  FADD.FTZ R73, R10, R11 ;  /* 0x0000000b0a497221 */ /* 0x000fe20000010000 */
[----:B------:R-:W-:Y:S02]  /*6610*/  HMUL2.BF16_V2 R11, R8, R71 ;  /* 0x00000047080b7232 */ /* 0x000fe40000200000 */
[----:B------:R-:W-:Y:S02]  /*6620*/  HFMA2.BF16_V2 R71, R7, R70, -RZ ;  /* 0x0000004607477231 */ /* 0x000fe400003000ff */
[----:B------:R-:W-:Y:S01]  /*6630*/  FADD.FTZ R74, R72, R75 ;  /* 0x0000004b484a7221 */ /* 0x000fe20000010000 */
[----:B------:R-:W-:-:S03]  /*6640*/  PRMT R70, R11, 0x7632, R70 ;  /* 0x000076320b467816 */ /* 0x000fc60000000046 */
        /* <DEDUP_REMOVED lines=8> */
[----:B------:R-:W-:Y:S02]  /*66d0*/  FADD.FTZ R70, R11, R70 ;  /* 0x000000460b467221 */ /* 0x000fe40000010000 */
[----:B------:R-:W-:-:S02]  /*66e0*/  IMAD.U32 R72, R72, 0x10000, RZ ;  /* 0x0001000048487824 */ /* 0x000fc400078e00ff */
        /* <DEDUP_REMOVED lines=8> */
[-C--:B------:R-:W-:Y:S02]  /*6770*/  ISETP.GE.AND P1, PT, R10, R45.reuse, PT ;  /* 0x0000002d0a00720c */ /* 0x080fe40003f26270 */
[-C--:B------:R-:W-:Y:S01]  /*6780*/  ISETP.GE.AND P5, PT, R72, R45.reuse, PT ;  /* 0x0000002d4800720c */ /* 0x080fe20003fa6270 */
[----:B------:R-:W-:Y:S01]  /*6790*/  VIADD R72, R30, 0xfffffffe ;  /* 0xfffffffe1e487836 */ /* 0x000fe20000000000 */
[----:B------:R-:W-:Y:S01]  /*67a0*/  ISETP.GE.AND P4, PT, R74, R45, PT ;  /* 0x0000002d4a00720c */ /* 0x000fe20003f86270 */
[----:B------:R-:W-:Y:S01]  /*67b0*/  VIADD R74, R30, 0x4 ;  /* 0x000000041e4a7836 */ /* 0x000fe20000000000 */
[----:B------:R-:W-:-:S02]  /*67c0*/  PRMT R10, R68, 0x7632, R10 ;  /* 0x00007632440a7816 */ /* 0x000fc4000000000a */
[----:B------:R-:W-:Y:S02]  /*67d0*/  IADD3 R76, PT, PT, R30, 0x3, RZ ;  /* 0x000000031e4c7810 */ /* 0x000fe40007ffe0ff */
[----:B------:R-:W-:Y:S02]  /*67e0*/  SEL R68, R68, RZ, !P1 ;  /* 0x000000ff44447207 */ /* 0x000fe40004800000 */
        /* <DEDUP_REMOVED lines=18> */
.L_x_17684:
[----:B------:R-:W-:Y:S05]  /*6910*/  BSYNC.RECONVERGENT B1 ;  /* 0x0000000000017941 */ /* 0x000fea0003800200 */
.L_x_17683:
        /* <DEDUP_REMOVED lines=18> */
[----:B------:R-:W-:Y:S02]  /*6a40*/  PRMT R69, R64, 0x7632, R69 ;  /* 0x0000763240457816 */ /* 0x000fe40000000045 */
        /* <DEDUP_REMOVED lines=21> */
.L_x_17686:
[----:B------:R-:W-:Y:S05]  /*6ba0*/  BSYNC.RECONVERGENT B1 ;  /* 0x0000000000017941 */ /* 0x000fea0003800200 */
.L_x_17685:
        /* <DEDUP_REMOVED lines=53> */
[----:B------:R-:W-:Y:S02]  /*6f00*/  IADD3 R10, PT, PT, R30, -0x2, RZ ;  /* 0xfffffffe1e0a7810 */ /* 0x000fe40007ffe0ff */
[----:B------:R-:W-:-:S02]  /*6f10*/  PRMT R9, R60, 0x7632, R9 ;  /* 0x000076323c097816 */ /* 0x000fc40000000009 */
        /* <DEDUP_REMOVED lines=20> */
.L_x_17688:
[----:B------:R-:W-:Y:S05]  /*7060*/  BSYNC.RECONVERGENT B1 ;  /* 0x0000000000017941 */ /* 0x000fea0003800200 */
.L_x_17687:
[----:B------:R-:W-:Y:S02]  /*7070*/  HFMA2.BF16_V2 R11, R5, R60, -RZ ;  /* 0x0000003c050b7231 */ /* 0x000fe400003000ff */
[----:B------:R-:W-:Y:S02]  /*7080*/  HMUL2.BF16_V2 R9, R4, R61 ;  /* 0x0000003d04097232 */ /* 0x000fe40000200000 */
[----:B------:R-:W-:Y:S01]  /*7090*/  FADD.FTZ R22, R13, R22 ;  /* 0x000000160d167221 */ /* 0x000fe20000010000 */
[----:B------:R-:W-:Y:S02]  /*70a0*/  HFMA2.BF16_V2 R58, R7, R58, -RZ ;  /* 0x0000003a073a7231 */ /* 0x000fe400003000ff */
[----:B------:R-:W-:Y:S01]  /*70b0*/  FADD.FTZ R23, R12, R23 ;  /* 0x000000170c177221 */ /* 0x000fe20000010000 */
[----:B------:R-:W-:Y:S01]  /*70c0*/  HMUL2.BF16_V2 R13, R8, R59 ;  /* 0x0000003b080d7232 */ /* 0x000fe20000200000 */
[C---:B------:R-:W-:Y:S01]  /*70d0*/  PRMT R10, R9.reuse, 0x7632, R10 ;  /* 0x00007632090a7816 */ /* 0x040fe2000000000a */
[----:B------:R-:W-:Y:S01]  /*70e0*/  IMAD.U32 R9, R9, 0x10000, RZ ;  /* 0x0001000009097824 */ /* 0x000fe200078e00ff */
[----:B------:R-:W-:Y:S01]  /*70f0*/  BSSY.RECONVERGENT B1, `(.L_x_17689) ;  /* 0x000002f000017945 */ /* 0x000fe20003800200 */
[----:B------:R-:W-:-:S02]  /*7100*/  PRMT R12, R11, 0x7632, R12 ;  /* 0x000076320b0c7816 */ /* 0x000fc4000000000c */
[----:B------:R-:W-:Y:S01]  /*7110*/  IMAD.U32 R10, R10, 0x10000, RZ ;  /* 0x000100000a0a7824 */ /* 0x000fe200078e00ff */
[C---:B------:R-:W-:Y:S01]  /*7120*/  PRMT R59, R13.reuse, 0x7632, R59 ;  /* 0x000076320d3b7816 */ /* 0x040fe2000000003b */
[----:B------:R-:W-:Y:S01]  /*7130*/  IMAD.U32 R13, R13, 0x10000, RZ ;  /* 0x000100000d0d7824 */ /* 0x000fe200078e00ff */
[----:B------:R-:W-:Y:S01]  /*7140*/  SHF.L.U32 R60, R11, 0x10, RZ ;  /* 0x000000100b3c7819 */ /* 0x000fe200000006ff */
[----:B------:R-:W-:Y:S02]  /*7150*/  IMAD.U32 R61, R12, 0x10000, RZ ;  /* 0x000100000c3d7824 */ /* 0x000fe400078e00ff */
[--C-:B------:R-:W-:Y:S01]  /*7160*/  FADD.FTZ R11, R9, R10.reuse ;  /* 0x0000000a090b7221 */ /* 0x100fe20000010000 */
[----:B------:R-:W-:Y:S02]  /*7170*/  SHF.L.U32 R12, R59, 0x10, RZ ;  /* 0x000000103b0c7819 */ /* 0x000fe400000006ff */
[----:B------:R-:W-:Y:S01]  /*7180*/  PRMT R9, R58, 0x7610, R9 ;  /* 0x000076103a097816 */ /* 0x000fe20000000009 */
[----:B------:R-:W-:Y:S01]  /*7190*/  FADD.FTZ R60, R60, R61 ;  /* 0x0000003d3c3c7221 */ /* 0x000fe20000010000 */
[----:B------:R-:W-:Y:S01]  /*71a0*/  PRMT R10, R58, 0x7632, R10 ;  /* 0x000076323a0a7816 */ /* 0x000fe2000000000a */
[----:B------:R-:W-:-:S02]  /*71b0*/  FADD.FTZ R12, R13, R12 ;  /* 0x0000000c0d0c7221 */ /* 0x000fc40000010000 */
        /* <DEDUP_REMOVED lines=11> */
[----:B------:R-:W-:Y:S01]  /*7270*/  VIADD R60, R30, 0x4 ;  /* 0x000000041e3c7836 */ /* 0x000fe20000000000 */
        /* <DEDUP_REMOVED lines=22> */
.L_x_17690:
[----:B------:R-:W-:Y:S05]  /*73e0*/  BSYNC.RECONVERGENT B1 ;  /* 0x0000000000017941 */ /* 0x000fea0003800200 */
.L_x_17689:
[----:B------:R-:W-:Y:S02]  /*73f0*/  HFMA2.BF16_V2 R13, R5, R56, -RZ ;  /* 0x00000038050d7231 */ /* 0x000fe400003000ff */
[----:B------:R-:W-:Y:S02]  /*7400*/  HMUL2.BF16_V2 R57, R4, R57 ;  /* 0x0000003904397232 */ /* 0x000fe40000200000 */
[----:B------:R-:W-:Y:S01]  /*7410*/  FADD.FTZ R9, R9, R10 ;  /* 0x0000000a09097221 */ /* 0x000fe20000010000 */
[--C-:B------:R-:W-:Y:S01]  /*7420*/  FADD.FTZ R10, R11, R12.reuse ;  /* 0x0000000c0b0a7221 */ /* 0x100fe20000010000 */
        /* <DEDUP_REMOVED lines=52> */
.L_x_17692:
[----:B------:R-:W-:Y:S05]  /*7770*/  BSYNC.RECONVERGENT B1 ;  /* 0x0000000000017941 */ /* 0x000fea0003800200 */
.L_x_17691:
        /* <DEDUP_REMOVED lines=17> */
[-C--:B------:R-:W-:Y:S02]  /*7890*/  ISETP.GE.AND P5, PT, R58, R45.reuse, PT ;  /* 0x0000002d3a00720c */ /* 0x080fe40003fa6270 */
[----:B------:R-:W-:Y:S02]  /*78a0*/  PRMT R56, R49, 0x7632, R56 ;  /* 0x0000763231387816 */ /* 0x000fe40000000038 */
        /* <DEDUP_REMOVED lines=22> */
.L_x_17694:
[----:B------:R-:W-:Y:S05]  /*7a10*/  BSYNC.RECONVERGENT B1 ;  /* 0x0000000000017941 */ /* 0x000fea0003800200 */
.L_x_17693:
        /* <DEDUP_REMOVED lines=9> */
[----:B------:R-:W-:Y:S02]  /*7ab0*/  HMUL2.BF16_V2 R50, R8, R50 ;  /* 0x0000003208327232 */ /* 0x000fe40000200000 */
[--C-:B------:R-:W-:Y:S01]  /*7ac0*/  FADD.FTZ R36, R36, R37.reuse ;  /* 0x0000002524247221 */ /* 0x100fe20000010000 */
[----:B------:R-:W-:Y:S01]  /*7ad0*/  PRMT R37, R35, 0x7632, R37 ;  /* 0x0000763223257816 */ /* 0x000fe20000000025 */
[----:B------:R-:W-:Y:S01]  /*7ae0*/  FADD.FTZ R41, R38, R41 ;  /* 0x0000002926297221 */ /* 0x000fe20000010000 */
[----:B------:R-:W-:Y:S01]  /*7af0*/  PRMT R38, R49, 0x7610, R38 ;  /* 0x0000761031267816 */ /* 0x000fe20000000026 */
[----:B------:R-:W-:Y:S01]  /*7b00*/  FADD.FTZ R36, R11, R36 ;  /* 0x000000240b247221 */ /* 0x000fe20000010000 */
[----:B------:R-:W-:Y:S01]  /*7b10*/  PRMT R48, R49, 0x7632, R48 ;  /* 0x0000763231307816 */ /* 0x000fe20000000030 */
[C---:B------:R-:W-:Y:S01]  /*7b20*/  HFMA2.BF16_V2 R11, R7.reuse, R44, -RZ ;  /* 0x0000002c070b7231 */ /* 0x040fe200003000ff */
[----:B------:R-:W-:Y:S01]  /*7b30*/  SHF.L.U32 R56, R37, 0x10, RZ ;  /* 0x0000001025387819 */ /* 0x000fe200000006ff */
[----:B------:R-:W-:-:S02]  /*7b40*/  HFMA2.BF16_V2 R44, R7, R51, -RZ ;  /* 0x00000033072c7231 */ /* 0x000fc400003000ff */
[----:B------:R-:W-:Y:S02]  /*7b50*/  IMAD.U32 R38, R38, 0x10000, RZ ;  /* 0x0001000026267824 */ /* 0x000fe400078e00ff */
[----:B------:R-:W-:Y:S01]  /*7b60*/  FADD.FTZ R36, R36, R41 ;  /* 0x0000002924247221 */ /* 0x000fe20000010000 */
[----:B------:R-:W-:Y:S02]  /*7b70*/  IMAD.U32 R37, R48, 0x10000, RZ ;  /* 0x0001000030257824 */ /* 0x000fe400078e00ff */
[----:B------:R-:W-:Y:S01]  /*7b80*/  FADD.FTZ R9, R10, R9 ;  /* 0x000000090a097221 */ /* 0x000fe20000010000 */
[----:B------:R-:W-:Y:S02]  /*7b90*/  IMAD.U32 R35, R35, 0x10000, RZ ;  /* 0x0001000023237824 */ /* 0x000fe400078e00ff */
[----:B------:R-:W-:Y:S01]  /*7ba0*/  FADD.FTZ R12, R13, R12 ;  /* 0x0000000c0d0c7221 */ /* 0x000fe20000010000 */
[--C-:B------:R-:W-:Y:S01]  /*7bb0*/  FADD.FTZ R49, R38, R37.reuse ;  /* 0x0000002526317221 */ /* 0x100fe20000010000 */
[C---:B------:R-:W-:Y:S01]  /*7bc0*/  PRMT R37, R50.reuse, 0x7610, R37 ;  /* 0x0000761032257816 */ /* 0x040fe20000000025 */
[----:B------:R-:W-:Y:S01]  /*7bd0*/  FADD.FTZ R56, R35, R56 ;  /* 0x0000003823387221 */ /* 0x000fe20000010000 */
[----:B------:R-:W-:Y:S01]  /*7be0*/  PRMT R38, R50, 0x7632, R38 ;  /* 0x0000763232267816 */ /* 0x000fe20000000026 */
[----:B------:R-:W-:Y:S01]  /*7bf0*/  BSSY.RECONVERGENT B1, `(.L_x_17695) ;  /* 0x0000033000017945 */ /* 0x000fe20003800200 */
        /* <DEDUP_REMOVED lines=16> */
[----:B------:R-:W-:Y:S02]  /*7d00*/  FADD.FTZ R44, R49, R44 ;  /* 0x0000002c312c7221 */ /* 0x000fe40000010000 */
[----:B------:R-:W-:-:S02]  /*7d10*/  FADD.FTZ R26, R11, R26 ;  /* 0x0000001a0b1a7221 */ /* 0x000fc40000010000 */
[----:B------:R-:W-:Y:S01]  /*7d20*/  FADD.FTZ R27, R44, R27 ;  /* 0x0000001b2c1b7221 */ /* 0x000fe20000010000 */
[----:B------:R-:W-:Y:S06]  /*7d30*/  @P0 BRA `(.L_x_17696) ;  /* 0x0000000000780947 */ /* 0x000fec0003800000 */
[C---:B------:R-:W-:Y:S01]  /*7d40*/  VIADD R12, R30.reuse, 0xffffffff ;  /* 0xffffffff1e0c7836 */ /* 0x040fe20000000000 */
[C---:B------:R-:W-:Y:S01]  /*7d50*/  IADD3 R10, PT, PT, R30.reuse, -0x2, RZ ;  /* 0xfffffffe1e0a7810 */ /* 0x040fe20007ffe0ff */
[----:B------:R-:W-:Y:S01]  /*7d60*/  VIADD R36, R30, 0x3 ;  /* 0x000000031e247836 */ /* 0x000fe20000000000 */
[-C--:B------:R-:W-:Y:S01]  /*7d70*/  ISETP.GE.AND P6, PT, R6, R45.reuse, PT ;  /* 0x0000002d0600720c */ /* 0x080fe20003fc6270 */
[----:B------:R-:W-:Y:S01]  /*7d80*/  VIADD R6, R30, 0x4 ;  /* 0x000000041e067836 */ /* 0x000fe20000000000 */
[-C--:B------:R-:W-:Y:S01]  /*7d90*/  ISETP.GE.AND P5, PT, R10, R45.reuse, PT ;  /* 0x0000002d0a00720c */ /* 0x080fe20003fa6270 */
[----:B------:R-:W-:Y:S01]  /*7da0*/  VIADD R10, R30, 0x1 ;  /* 0x000000011e0a7836 */ /* 0x000fe20000000000 */
[-C--:B------:R-:W-:Y:S02]  /*7db0*/  ISETP.GE.AND P4, PT, R12, R45.reuse, PT ;  /* 0x0000002d0c00720c */ /* 0x080fe40003f86270 */
[----:B------:R-:W-:Y:S02]  /*7dc0*/  IADD3 R12, PT, PT, R30, 0x2, RZ ;  /* 0x000000021e0c7810 */ /* 0x000fe40007ffe0ff */
[----:B------:R-:W-:-:S02]  /*7dd0*/  ISETP.GE.AND P0, PT, R6, R45, PT ;  /* 0x0000002d0600720c */ /* 0x000fc40003f06270 */
[----:B------:R-:W-:Y:S02]  /*7de0*/  SEL R6, R52, RZ, !P6 ;  /* 0x000000ff34067207 */ /* 0x000fe40007000000 */
[-C--:B------:R-:W-:Y:S02]  /*7df0*/  ISETP.GE.AND P2, PT, R12, R45.reuse, PT ;  /* 0x0000002d0c00720c */ /* 0x080fe40003f46270 */
[-C--:B------:R-:W-:Y:S02]  /*7e00*/  ISETP.GE.AND P6, PT, R30, R45.reuse, PT ;  /* 0x0000002d1e00720c */ /* 0x080fe40003fc6270 */
[----:B------:R-:W-:Y:S02]  /*7e10*/  PRMT R9, R53, 0x7632, R9 ;  /* 0x0000763235097816 */ /* 0x000fe40000000009 */
[-C--:B------:R-:W-:Y:S02]  /*7e20*/  ISETP.GE.AND P3, PT, R10, R45.reuse, PT ;  /* 0x0000002d0a00720c */ /* 0x080fe40003f66270 */
[----:B------:R-:W-:-:S02]  /*7e30*/  ISETP.GE.AND P1, PT, R36, R45, PT ;  /* 0x0000002d2400720c */ /* 0x000fc40003f26270 */
        /* <DEDUP_REMOVED lines=14> */
.L_x_17696:
[----:B------:R-:W-:Y:S05]  /*7f20*/  BSYNC.RECONVERGENT B1 ;  /* 0x0000000000017941 */ /* 0x000fea0003800200 */
.L_x_17695:
[----:B------:R-:W-:Y:S02]  /*7f30*/  HFMA2.BF16_V2 R6, R5, R53, -RZ ;  /* 0x0000003505067231 */ /* 0x000fe400003000ff */
[----:B------:R-:W-:Y:S02]  /*7f40*/  HMUL2.BF16_V2 R4, R4, R52 ;  /* 0x0000003404047232 */ /* 0x000fe40000200000 */
[----:B------:R-:W-:Y:S02]  /*7f50*/  HFMA2.BF16_V2 R10, R7, R55, -RZ ;  /* 0x00000037070a7231 */ /* 0x000fe400003000ff */
[----:B------:R-:W-:Y:S01]  /*7f60*/  HMUL2.BF16_V2 R8, R8, R54 ;  /* 0x0000003608087232 */ /* 0x000fe20000200000 */
[----:B------:R-:W-:Y:S01]  /*7f70*/  IADD3 R14, P1, PT, R14, 0x10, RZ ;  /* 0x000000100e0e7810 */ /* 0x000fe20007f3e0ff */
[----:B------:R-:W-:Y:S01]  /*7f80*/  VIADD R30, R30, 0x80 ;  /* 0x000000801e1e7836 */ /* 0x000fe20000000000 */
        /* <DEDUP_REMOVED lines=13> */
[----:B------:R-:W-:-:S02]  /*8060*/  VIADD R7, R33, 0x3 ;  /* 0x0000000321077836 */ /* 0x000fc40000000000 */
[----:B------:R-:W-:Y:S01]  /*8070*/  FADD.FTZ R9, R8, R9 ;  /* 0x0000000908097221 */ /* 0x000fe20000010000 */
[----:B------:R-:W-:Y:S02]  /*8080*/  IMAD.U32 R5, R4, 0x10000, RZ ;  /* 0x0001000004057824 */ /* 0x000fe400078e00ff */
[----:B------:R-:W-:Y:S01]  /*8090*/  FADD.FTZ R6, R11, R6 ;  /* 0x000000060b067221 */ /* 0x000fe20000010000 */
[----:B------:R-:W-:Y:S01]  /*80a0*/  IADD3 R32, PT, PT, R32, 0x4, RZ ;  /* 0x0000000420207810 */ /* 0x000fe20007ffe0ff */
[----:B------:R-:W-:Y:S01]  /*80b0*/  VIADD R33, R33, 0x4 ;  /* 0x0000000421217836 */ /* 0x000fe20000000000 */
[----:B------:R-:W-:Y:S01]  /*80c0*/  ISETP.GE.U32.AND P0, PT, R7, R40, PT ;  /* 0x000000280700720c */ /* 0x000fe20003f06070 */
[----:B------:R-:W-:Y:S01]  /*80d0*/  FADD.FTZ R5, R10, R5 ;  /* 0x000000050a057221 */ /* 0x000fe20000010000 */
[----:B------:R-:W-:Y:S01]  /*80e0*/  FADD.FTZ R6, R6, R9 ;  /* 0x0000000906067221 */ /* 0x000fe20000010000 */
[----:B------:R-:W-:Y:S01]  /*80f0*/  IADD3 R29, PT, PT, R29, 0x200, RZ ;  /* 0x000002001d1d7810 */ /* 0x000fe20007ffe0ff */
[----:B------:R-:W-:-:S02]  /*8100*/  IMAD.X R31, RZ, RZ, R31, P1 ;  /* 0x000000ffff1f7224 */ /* 0x000fc400008e061f */
[----:B------:R-:W-:-:S04]  /*8110*/  FADD.FTZ R5, R6, R5 ;  /* 0x0000000506057221 */ /* 0x000fc80000010000 */
[----:B------:R-:W-:-:S03]  /*8120*/  FADD.FTZ R28, R5, R28 ;  /* 0x0000001c051c7221 */ /* 0x000fc60000010000 */
[----:B------:R-:W-:Y:S05]  /*8130*/  @!P0 BRA `(.L_x_17697) ;  /* 0xffffffc400fc8947 */ /* 0x000fea000383ffff */
.L_x_17668:
[----:B0-----:R-:W-:Y:S05]  /*8140*/  BSYNC.RECONVERGENT B0 ;  /* 0x0000000000007941 */ /* 0x001fea0003800200 */
.L_x_17667:
[----:B-1----:R-:W0:Y:S01]  /*8150*/  SHFL.BFLY PT, R10, R23, 0x2, 0x1f ;  /* 0x0c401f00170a7f89 */ /* 0x002e2200000e0000 */
[----:B------:R-:W1:Y:S01]  /*8160*/  S2UR UR5, SR_CgaCtaId ;  /* 0x00000000000579c3 */ /* 0x000e620000008800 */
[C---:B------:R-:W-:Y:S01]  /*8170*/  LOP3.LUT R30, R43.reuse, 0x3c0, RZ, 0xc0, !PT ;  /* 0x000003c02b1e7812 */ /* 0x040fe200078ec0ff */
[----:B------:R-:W-:Y:S01]  /*8180*/  UMOV UR4, 0x400 ;  /* 0x0000040000047882 */ /* 0x000fe20000000000 */
[----:B------:R-:W3:Y:S01]  /*8190*/  SHFL.BFLY PT, R2, R15, 0x2, 0x1f ;  /* 0x0c401f000f027f89 */ /* 0x000ee200000e0000 */
[----:B------:R-:W-:Y:S01]  /*81a0*/  UIADD3 UR4, UPT, UPT, UR4, 0x100, URZ ;  /* 0x0000010004047890 */ /* 0x000fe2000fffe0ff */
[C---:B------:R-:W-:Y:S01]  /*81b0*/  LOP3.LUT R31, R43.reuse, 0x3e0, RZ, 0xc0, !PT ;  /* 0x000003e02b1f7812 */ /* 0x040fe200078ec0ff */
[----:B------:R-:W-:Y:S01]  /*81c0*/  BSSY.RECONVERGENT B0, `(.L_x_17698) ;  /* 0x0000052000007945 */ /* 0x000fe20003800200 */
[----:B------:R-:W4:Y:S01]  /*81d0*/  SHFL.BFLY PT, R3, R16, 0x2, 0x1f ;  /* 0x0c401f0010037f89 */ /* 0x000f2200000e0000 */
[C---:B------:R-:W-:Y:S02]  /*81e0*/  LOP3.LUT P0, RZ, R43.reuse, 0x3c3, RZ, 0xc0, !PT ;  /* 0x000003c32bff7812 */ /* 0x040fe4000780c0ff */
[C---:B------:R-:W-:Y:S01]  /*81f0*/  LOP3.LUT P1, RZ, R43.reuse, 0x3e3, RZ, 0xc0, !PT ;  /* 0x000003e32bff7812 */ /* 0x040fe2000782c0ff */
[----:B------:R-:W2:Y:S01]  /*8200*/  SHFL.BFLY PT, R4, R17, 0x2, 0x1f ;  /* 0x0c401f0011047f89 */ /* 0x000ea200000e0000 */
[----:B------:R-:W-:-:S03]  /*8210*/  ISETP.GT.U32.AND P3, PT, R43, 0x1f, PT ;  /* 0x0000001f2b00780c */ /* 0x000fc60003f64070 */
[----:B------:R-:W2:Y:S04]  /*8220*/  SHFL.BFLY PT, R5, R18, 0x2, 0x1f ;  /* 0x0c401f0012057f89 */ /* 0x000ea800000e0000 */
[----:B------:R-:W2:Y:S04]  /*8230*/  SHFL.BFLY PT, R6, R19, 0x2, 0x1f ;  /* 0x0c401f0013067f89 */ /* 0x000ea800000e0000 */
[----:B------:R-:W2:Y:S01]  /*8240*/  SHFL.BFLY PT, R7, R20, 0x2, 0x1f ;  /* 0x0c401f0014077f89 */ /* 0x000ea200000e0000 */
[----:B0-----:R-:W-:Y:S01]  /*8250*/  FADD.FTZ R10, R10, R23 ;  /* 0x000000170a0a7221 */ /* 0x001fe20000010000 */
[----:B------:R-:W-:Y:S01]  /*8260*/  LOP3.LUT R23, R43, 0x3, RZ, 0xc0, !PT ;  /* 0x000000032b177812 */ /* 0x000fe200078ec0ff */
[----:B-1----:R-:W-:Y:S01]  /*8270*/  ULEA UR4, UR5, UR4, 0x18 ;  /* 0x0000000405047291 */ /* 0x002fe2000f8ec0ff */
[----:B------:R-:W0:Y:S01]  /*8280*/  SHFL.BFLY PT, R8, R21, 0x2, 0x1f ;  /* 0x0c401f0015087f89 */ /* 0x000e2200000e0000 */
[----:B---3--:R-:W-:Y:S01]  /*8290*/  FADD.FTZ R2, R2, R15 ;  /* 0x0000000f02027221 */ /* 0x008fe20000010000 */
[----:B------:R-:W-:-:S02]  /*82a0*/  ISETP.NE.AND P2, PT, R23, RZ, PT ;  /* 0x000000ff1700720c */ /* 0x000fc40003f45270 */
[----:B------:R-:W1:Y:S01]  /*82b0*/  SHFL.BFLY PT, R9, R22, 0x2, 0x1f ;  /* 0x0c401f0016097f89 */ /* 0x000e6200000e0000 */
[----:B----4-:R-:W-:Y:S01]  /*82c0*/  FADD.FTZ R16, R3, R16 ;  /* 0x0000001003107221 */ /* 0x010fe20000010000 */
[----:B------:R-:W-:Y:S02]  /*82d0*/  ISETP.NE.OR P5, PT, R30, 0x40, P2 ;  /* 0x000000401e00780c */ /* 0x000fe400017a5670 */
[----:B------:R-:W3:Y:S01]  /*82e0*/  SHFL.BFLY PT, R11, R24, 0x2, 0x1f ;  /* 0x0c401f00180b7f89 */ /* 0x000ee200000e0000 */
[----:B--2---:R-:W-:Y:S01]  /*82f0*/  FADD.FTZ R4, R4, R17 ;  /* 0x0000001104047221 */ /* 0x004fe20000010000 */
[----:B------:R-:W-:Y:S02]  /*8300*/  ISETP.NE.OR P4, PT, R31, 0x20, P2 ;  /* 0x000000201f00780c */ /* 0x000fe40001785670 */
[----:B------:R-:W2:Y:S01]  /*8310*/  SHFL.BFLY PT, R12, R25, 0x2, 0x1f ;  /* 0x0c401f00190c7f89 */ /* 0x000ea200000e0000 */
[----:B------:R-:W-:-:S03]  /*8320*/  FADD.FTZ R18, R5, R18 ;  /* 0x0000001205127221 */ /* 0x000fc60000010000 */
[----:B------:R-:W4:Y:S01]  /*8330*/  SHFL.BFLY PT, R13, R26, 0x2, 0x1f ;  /* 0x0c401f001a0d7f89 */ /* 0x000f2200000e0000 */
[----:B------:R-:W-:-:S03]  /*8340*/  FADD.FTZ R6, R6, R19 ;  /* 0x0000001306067221 */ /* 0x000fc60000010000 */
[----:B------:R-:W4:Y:S01]  /*8350*/  SHFL.BFLY PT, R14, R27, 0x2, 0x1f ;  /* 0x0c401f001b0e7f89 */ /* 0x000f2200000e0000 */
[----:B------:R-:W-:-:S03]  /*8360*/  FADD.FTZ R20, R7, R20 ;  /* 0x0000001407147221 */ /* 0x000fc60000010000 */
[----:B------:R-:W4:Y:S01]  /*8370*/  SHFL.BFLY PT, R29, R28, 0x2, 0x1f ;  /* 0x0c401f001c1d7f89 */ /* 0x000f2200000e0000 */
[----:B0-----:R-:W-:Y:S01]  /*8380*/  FADD.FTZ R8, R8, R21 ;  /* 0x0000001508087221 */ /* 0x001fe20000010000 */
[----:B-1----:R-:W-:Y:S02]  /*8390*/  FADD.FTZ R22, R9, R22 ;  /* 0x0000001609167221 */ /* 0x002fe40000010000 */
[----:B------:R-:W0:Y:S01]  /*83a0*/  SHFL.BFLY PT, R3, R2, 0x1, 0x1f ;  /* 0x0c201f0002037f89 */ /* 0x000e2200000e0000 */
[----:B---3--:R-:W-:-:S03]  /*83b0*/  FADD.FTZ R24, R11, R24 ;  /* 0x000000180b187221 */ /* 0x008fc60000010000 */
[----:B------:R-:W1:Y:S01]  /*83c0*/  SHFL.BFLY PT, R5, R16, 0x1, 0x1f ;  /* 0x0c201f0010057f89 */ /* 0x000e6200000e0000 */
[----:B--2---:R-:W-:-:S03]  /*83d0*/  FADD.FTZ R12, R12, R25 ;  /* 0x000000190c0c7221 */ /* 0x004fc60000010000 */
        /* <DEDUP_REMOVED lines=25> */
[----:B-1----:R-:W-:Y:S01]  /*8570*/  FADD.FTZ R17, R22, R17 ;  /* 0x0000001116117221 */ /* 0x002fe20000010000 */
[----:B------:R-:W-:Y:S01]  /*8580*/  BAR.SYNC.DEFER_BLOCKING 0x0 ;  /* 0x0000000000007b1d */ /* 0x000fe20000010000 */
[----:B--2---:R-:W-:Y:S01]  /*8590*/  FADD.FTZ R10, R10, R19 ;  /* 0x000000130a0a7221 */ /* 0x004fe20000010000 */
[----:B---3--:R-:W-:Y:S01]  /*85a0*/  FADD.FTZ R21, R24, R21 ;  /* 0x0000001518157221 */ /* 0x008fe20000010000 */
[----:B----4-:R-:W-:Y:S01]  /*85b0*/  FADD.FTZ R12, R12, R23 ;  /* 0x000000170c0c7221 */ /* 0x010fe20000010000 */
[----:B------:R-:W-:Y:S01]  /*85c0*/  FADD.FTZ R25, R26, R25 ;  /* 0x000000191a197221 */ /* 0x000fe20000010000 */
[----:B------:R-:W-:Y:S01]  /*85d0*/  FADD.FTZ R14, R14, R27 ;  /* 0x0000001b0e0e7221 */ /* 0x000fe20000010000 */
[----:B0-----:R-:W-:Y:S01]  /*85e0*/  FADD.FTZ R29, R29, R0 ;  /* 0x000000001d1d7221 */ /* 0x001fe20000010000 */
        /* <DEDUP_REMOVED lines=15> */
.L_x_17699:
[----:B------:R-:W-:Y:S05]  /*86e0*/  BSYNC.RECONVERGENT B0 ;  /* 0x0000000000007941 */ /* 0x000fea0003800200 */
.L_x_17698:
        /* <DEDUP_REMOVED lines=30> */
[----:B--2---:R-:W-:-:S07]  /*88d0*/  FADD.FTZ R29, R29, R26 ;  /* 0x0000001a1d1d7221 */ /* 0x004fce0000010000 */
.L_x_17701:
[----:B------:R-:W-:Y:S05]  /*88e0*/  BSYNC.RECONVERGENT B0 ;  /* 0x0000000000007941 */ /* 0x000fea0003800200 */
.L_x_17700:
        /* <DEDUP_REMOVED lines=17> */
.L_x_17703:
[----:B------:R-:W-:Y:S05]  /*8a00*/  BSYNC.RECONVERGENT B0 ;  /* 0x0000000000007941 */ /* 0x000fea0003800200 */
.L_x_17702:
        /* <DEDUP_REMOVED lines=20> */
[----:B----4-:R-:W-:Y:S01]  /*8b50*/  FADD.FTZ R9, R9, R2 ;  /* 0x0000000209097221 */ /* 0x010fe20000010000 */
        /* <DEDUP_REMOVED lines=10> */
.L_x_17705:
[----:B------:R-:W-:Y:S05]  /*8c00*/  BSYNC.RECONVERGENT B0 ;  /* 0x0000000000007941 */ /* 0x000fea0003800200 */
.L_x_17704:
        /* <DEDUP_REMOVED lines=42> */
.L_x_17706:
        /* <DEDUP_REMOVED lines=13> */
.L_x_27573:


//--------------------- .text._ZN4vllm25paged_attention_v2_kernelI13__nv_bfloat16S1_Li96ELi32ELi128ELNS_18Fp8KVCacheDataTypeE0ELb0ELi512EEEvPfS3_PT_PKS4_PKT0_SA_ifPKiSC_iPKfiiiSE_SE_iiiii --------------------------
	.section	.text._ZN4vllm25paged_attention_v2_kernelI13__nv_bfloat16S1_Li96ELi32ELi128ELNS_18Fp8KVCacheDataTypeE0ELb0ELi512EEEvPfS3_PT_PKS4_PKT0_SA_ifPKiSC_iPKfiiiSE_SE_iiiii,"ax",@progbits
	.align	128
        .global         _ZN4vllm25paged_attention_v2_kernelI13__nv_bfloat16S1_Li96ELi32ELi128ELNS_18Fp8KVCacheDataTypeE0ELb0ELi512EEEvPfS3_PT_PKS4_PKT0_SA_ifPKiSC_iPKfiiiSE_SE_iiiii
        .type           _ZN4vllm25paged_attention_v2_kernelI13__nv_bfloat16S1_Li96ELi32ELi128ELNS_18Fp8KVCacheDataTypeE0ELb0ELi512EEEvPfS3_PT_PKS4_PKT0_SA_ifPKiSC_iPKfiiiSE_SE_iiiii,@function
        .size           _ZN4vllm25paged_attention_v2_kernelI13__nv_bfloat16S1_Li96ELi32ELi128ELNS_18Fp8KVCacheDataTypeE0ELb0ELi512EEEvPfS3_PT_PKS4_PKT0_SA_ifPKiSC_iPKfiiiSE_SE_iiiii,(.L_x_27574 - _ZN4vllm25paged_attention_v2_kernelI13__nv_bfloat16S1_Li96ELi32ELi128ELNS_18Fp8KVCacheDataTypeE0ELb0ELi512EEEvPfS3_PT_PKS4_PKT0_SA_ifPKiSC_iPKfiiiSE_SE_iiiii)
        .other          _ZN4vllm25paged_attention_v2_kernelI13__nv_bfloat16S1_Li96ELi32ELi128ELNS_18Fp8KVCacheDataTypeE0ELb0ELi512EEEvPfS3_PT_PKS4_PKT0_SA_ifPKiSC_iPKfiiiSE_SE_iiiii,@"STO_CUDA_ENTRY STV_DEFAULT"
_ZN4vllm25paged_attention_v2_kernelI13__nv_bfloat16S1_Li96ELi32ELi128ELNS_18Fp8KVCacheDataTypeE0ELb0ELi512EEEvPfS3_PT_PKS4_PKT0_SA_ifPKiSC_iPKfiiiSE_SE_iiiii:
.text._ZN4vllm25paged_attention_v2_kernelI13__nv_bfloat16S1_Li96ELi32ELi128ELNS_18Fp8KVCacheDataTypeE0ELb0ELi512EEEvPfS3_PT_PKS4_PKT0_SA_ifPKiSC_iPKfiiiSE_SE_iiiii:
        /* <DEDUP_REMOVED lines=15> */
[----:B------:R-:W-:Y:S01]  /*00f0*/  LEA R32, R29, 0x10, 0x4 ;  /* 0x000000101d207811 */ /* 0x000fe200078e20ff */
[----:B------:R-:W-:Y:S01]  /*0100*/  IMAD.MOV.U32 R30, RZ, RZ, RZ ;  /* 0x000000ffff1e7224 */ /* 0x000fe200078e00ff */
[----:B------:R-:W0:Y:S01]  /*0110*/  LDCU UR9, c[0x0][0x3dc] ;  /* 0x00007b80ff0977ac */ /* 0x000e220008000800 */
[----:B------:R-:W-:Y:S01]  /*0120*/  MOV R108, 0xff7fffff ;  /* 0xff7fffff006c7802 */ /* 0x000fe20000000f00 */
[----:B------:R-:W2:Y:S01]  /*0130*/  LDCU UR14, c[0x0][0x3b4] ;  /* 0x00007680ff0e77ac */ /* 0x000ea20008000800 */
        /* <DEDUP_REMOVED lines=35> */
[----:B------:R-:W-:-:S04]  /*0370*/  @P0 VIADD R11, R11, 0x1 ;  /* 0x000000010b0b0836 */ /* 0x000fc80000000000 */
[----:B------:R-:W-:-:S04]  /*0380*/  IMAD.MOV.U32 R14, RZ, RZ, R11 ;  /* 0x000000ffff0e7224 */ /* 0x000fc800078e000b */
[----:B------:R-:W-:Y:S01]  /*0390*/  @!P3 IMAD.MOV R14, RZ, RZ, -R14 ;  /* 0x000000ffff0eb224 */ /* 0x000fe200078e0a0e */
[----:B------:R-:W-:Y:S02]  /*03a0*/  @!P2 LOP3.LUT R14, RZ, R13, RZ, 0x33, !PT ;  /* 0x0000000dff0ea212 */ /* 0x000fe400078e33ff */
[----:B------:R-:W0:Y:S02]  /*03b0*/  LDC.64 R12, c[0x0][0x3d0] ;  /* 0x0000f400ff0c7b82 */ /* 0x000e240000000a00 */
[----:B------:R-:W-:-:S04]  /*03c0*/  IABS R10, R14 ;  /* 0x0000000e000a7213 */ /* 0x000fc80000000000 */
[----:B------:R-:W2:Y:S08]  /*03d0*/  I2F.RP R3, R10 ;  /* 0x0000000a00037306 */ /* 0x000eb00000209400 */
[----:B--2---:R-:W2:Y:S01]  /*03e0*/  MUFU.RCP R3, R3 ;  /* 0x0000000300037308 */ /* 0x004ea20000001000 */
[----:B0-----:R-:W-:Y:S02]  /*03f0*/  ISETP.NE.U32.AND P0, PT, R12, RZ, PT ;  /* 0x000000ff0c00720c */ /* 0x001fe40003f05070 */
[----:B------:R-:W-:-:S02]  /*0400*/  IABS R12, R31 ;  /* 0x0000001f000c7213 */ /* 0x000fc40000000000 */
[----:B------:R-:W-:Y:S02]  /*0410*/  ISETP.NE.AND.EX P0, PT, R13, RZ, PT, P0 ;  /* 0x000000ff0d00720c */ /* 0x000fe40003f05300 */
[----:B------:R-:W-:Y:S02]  /*0420*/  IABS R13, R14 ;  /* 0x0000000e000d7213 */ /* 0x000fe40000000000 */
[----:B--2---:R-:W-:Y:S02]  /*0430*/  IADD3 R8, PT, PT, R3, 0xffffffe, RZ ;  /* 0x0ffffffe03087810 */ /* 0x004fe40007ffe0ff */
[----:B------:R-:W-:Y:S02]  /*0440*/  IADD3 R3, PT, PT, RZ, -R13, RZ ;  /* 0x8000000dff037210 */ /* 0x000fe40007ffe0ff */
[----:B------:R0:W2:Y:S02]  /*0450*/  F2I.FTZ.U32.TRUNC.NTZ R9, R8 ;  /* 0x0000000800097305 */ /* 0x0000a4000021f000 */
[----:B0-----:R-:W-:-:S02]  /*0460*/  IMAD.MOV.U32 R8, RZ, RZ, RZ ;  /* 0x000000ffff087224 */ /* 0x001fc400078e00ff */
[----:B--2---:R-:W-:-:S04]  /*0470*/  IMAD.MOV R11, RZ, RZ, -R9 ;  /* 0x000000ffff0b7224 */ /* 0x004fc800078e0a09 */
[----:B------:R-:W-:-:S04]  /*0480*/  IMAD R11, R11, R10, RZ ;  /* 0x0000000a0b0b7224 */ /* 0x000fc800078e02ff */
[----:B------:R-:W-:Y:S02]  /*0490*/  IMAD.HI.U32 R9, R9, R11, R8 ;  /* 0x0000000b09097227 */ /* 0x000fe400078e0008 */
[----:B------:R-:W0:Y:S04]  /*04a0*/  @!P1 S2R R11, SR_CgaCtaId ;  /* 0x00000000000b9919 */ /* 0x000e280000008800 */
[----:B------:R-:W-:Y:S02]  /*04b0*/  IMAD.HI.U32 R33, R9, R12, RZ ;  /* 0x0000000c09217227 */ /* 0x000fe400078e00ff */
[----:B------:R-:W2:Y:S02]  /*04c0*/  @P0 LDC.64 R8, c[0x0][0x3d0] ;  /* 0x0000f400ff080b82 */ /* 0x000ea40000000a00 */
[----:B------:R-:W-:-:S05]  /*04d0*/  IMAD R3, R33, R3, R12 ;  /* 0x0000000321037224 */ /* 0x000fca00078e020c */
[----:B------:R-:W-:Y:S02]  /*04e0*/  ISETP.GT.U32.AND P3, PT, R10, R3, PT ;  /* 0x000000030a00720c */ /* 0x000fe40003f64070 */
[----:B------:R-:W-:-:S11]  /*04f0*/  SHF.R.U32.HI R42, RZ, 0x5, R2 ;  /* 0x00000005ff2a7819 */ /* 0x000fd60000011602 */
[----:B------:R-:W-:Y:S02]  /*0500*/  @!P3 IMAD.IADD R3, R3, 0x1, -R10 ;  /* 0x000000010303b824 */ /* 0x000fe400078e0a0a */
[----:B--2---:R-:W-:-:S03]  /*0510*/  @P0 IMAD.WIDE.U32 R8, R31, 0x4, R8 ;  /* 0x000000041f080825 */ /* 0x004fc600078e0008 */
[----:B------:R-:W-:Y:S02]  /*0520*/  ISETP.GE.U32.AND P2, PT, R3, R10, PT ;  /* 0x0000000a0300720c */ /* 0x000fe40003f46070 */
[----:B------:R-:W-:Y:S02]  /*0530*/  IADD3 R3, PT, PT, R28, 0x1f, RZ ;  /* 0x0000001f1c037810 */ /* 0x000fe40007ffe0ff */
[----:B------:R-:W-:Y:S01]  /*0540*/  LOP3.LUT R10, R31, R14, RZ, 0x3c, !PT ;  /* 0x0000000e1f0a7212 */ /* 0x000fe200078e3cff */
[----:B------:R-:W-:Y:S01]  /*0550*/  @!P3 VIADD R33, R33, 0x1 ;  /* 0x000000012121b836 */ /* 0x000fe20000000000 */
[----:B------:R-:W-:Y:S01]  /*0560*/  SHF.R.U32.HI R3, RZ, 0x5, R3 ;  /* 0x00000005ff037819 */ /* 0x000fe20000011603 */
[----:B------:R2:W5:Y:S01]  /*0570*/  @P0 LDG.E.CONSTANT R30, desc[UR6][R8.64] ;  /* 0x00000006081e0981 */ /* 0x000562000c1e9900 */
[----:B------:R-:W-:Y:S01]  /*0580*/  ISETP.GE.AND P4, PT, R10, RZ, PT ;  /* 0x000000ff0a00720c */ /* 0x000fe20003f86270 */
[----:B------:R-:W-:Y:S01]  /*0590*/  BSSY.RECONVERGENT B0, `(.L_x_17707) ;  /* 0x0000206000007945 */ /* 0x000fe20003800200 */
[----:B------:R-:W-:-:S02]  /*05a0*/  VIMNMX.U32 R32, PT, PT, R3, R32, PT ;  /* 0x0000002003207248 */ /* 0x000fc40003fe0000 */
[----:B------:R-:W-:Y:S01]  /*05b0*/  LEA R35, R29, R42, 0x4 ;  /* 0x0000002a1d237211 */ /* 0x000fe200078e20ff */
[----:B------:R-:W-:Y:S01]  /*05c0*/  @P2 VIADD R33, R33, 0x1 ;  /* 0x0000000121212836 */ /* 0x000fe20000000000 */
[----:B------:R-:W-:Y:S02]  /*05d0*/  @!P1 MOV R10, 0x400 ;  /* 0x00000400000a9802 */ /* 0x000fe40000000f00 */
[----:B------:R-:W-:Y:S02]  /*05e0*/  ISETP.GE.U32.AND P2, PT, R35, R32, PT ;  /* 0x000000202300720c */ /* 0x000fe40003f46070 */
[----:B0-----:R-:W-:Y:S02]  /*05f0*/  @!P1 LEA R3, R11, R10, 0x18 ;  /* 0x0000000a0b039211 */ /* 0x001fe400078ec0ff */
[----:B------:R-:W-:Y:S01]  /*0600*/  ISETP.NE.AND P0, PT, R14, RZ, PT ;  /* 0x000000ff0e00720c */ /* 0x000fe20003f05270 */
[----:B------:R-:W-:Y:S02]  /*0610*/  @!P4 IMAD.MOV R33, RZ, RZ, -R33 ;  /* 0x000000ffff21c224 */ /* 0x000fe400078e0a21 */
[----:B------:R-:W-:-:S10]  /*0620*/  @!P1 IMAD R3, R2, 0x10, R3 ;  /* 0x0000001002039824 */ /* 0x000fd400078e0203 */
[----:B------:R-:W-:Y:S01]  /*0630*/  @!P0 LOP3.LUT R33, RZ, R14, RZ, 0x33, !PT ;  /* 0x0000000eff218212 */ /* 0x000fe200078e33ff */
[----:B---3--:R2:W-:Y:S01]  /*0640*/  @!P1 STS.128 [R3], R4 ;  /* 0x0000000403009388 */ /* 0x0085e20000000c00 */
[----:B------:R-:W-:Y:S06]  /*0650*/  BAR.SYNC.DEFER_BLOCKING 0x0 ;  /* 0x0000000000007b1d */ /* 0x000fec0000010000 */
[----:B-1----:R-:W-:Y:S05]  /*0660*/  @P2 BRA `(.L_x_17708) ;  /* 0x0000001c00e02947 */ /* 0x002fea0003800000 */
[----:B------:R-:W0:Y:S01]  /*0670*/  S2UR UR5, SR_CgaCtaId ;  /* 0x00000000000579c3 */ /* 0x000e220000008800 */
[----:B------:R-:W1:Y:S01]  /*0680*/  LDCU UR8, c[0x0][0x3c8] ;  /* 0x00007900ff0877ac */ /* 0x000e620008000800 */
[----:B--2---:R-:W-:Y:S01]  /*0690*/  IMAD.WIDE.U32 R8, R35, 0x4, RZ ;  /* 0x0000000423087825 */ /* 0x004fe200078e00ff */
[C---:B------:R-:W-:Y:S01]  /*06a0*/  LOP3.LUT R10, R2.reuse, 0x3e0, RZ, 0xc0, !PT ;  /* 0x000003e0020a7812 */ /* 0x040fe200078ec0ff */
[----:B------:R-:W2:Y:S02]  /*06b0*/  LDCU.64 UR10, c[0x0][0x3b8] ;  /* 0x00007700ff0a77ac */ /* 0x000ea40008000a00 */
[----:B------:R-:W-:Y:S01]  /*06c0*/  IMAD.SHL.U32 R11, R2, 0x4, RZ ;  /* 0x00000004020b7824 */ /* 0x000fe200078e00ff */
[----:B-----5:R-:W-:Y:S01]  /*06d0*/  FSETP.NEU.FTZ.AND P2, PT, R30, RZ, PT ;  /* 0x000000ff1e00720b */ /* 0x020fe20003f5d000 */
[----:B------:R-:W-:Y:S01]  /*06e0*/  IMAD.MOV.U32 R108, RZ, RZ, -0x800001 ;  /* 0xff7fffffff6c7424 */ /* 0x000fe200078e00ff */
[----:B------:R-:W-:Y:S02]  /*06f0*/  UMOV UR4, 0x400 ;  /* 0x0000040000047882 */ /* 0x000fe40000000000 */
[----:B------:R-:W-:-:S05]  /*0700*/  LOP3.LUT R11, R11, 0x7c, RZ, 0xc0, !PT ;  /* 0x0000007c0b0b7812 */ /* 0x000fca00078ec0ff */
[----:B------:R-:W-:Y:S02]  /*0710*/  IMAD R42, R42, 0x80, R11 ;  /* 0x000000802a2a7824 */ /* 0x000fe400078e020b */
[----:B-1----:R-:W-:Y:S01]  /*0720*/  IMAD R3, R0, UR8, RZ ;  /* 0x0000000800037c24 */ /* 0x002fe2000f8e02ff */
[----:B------:R-:W1:Y:S03]  /*0730*/  LDCU UR8, c[0x0][0x3e0] ;  /* 0x00007c00ff0877ac */ /* 0x000e660008000800 */
[----:B------:R-:W-:Y:S01]  /*0740*/  IMAD.WIDE R8, R3, 0x4, R8 ;  /* 0x0000000403087825 */ /* 0x000fe200078e0208 */
[----:B0-----:R-:W-:Y:S01]  /*0750*/  ULEA UR15, UR5, UR4, 0x18 ;  /* 0x00000004050f7291 */ /* 0x001fe2000f8ec0ff */
[C---:B------:R-:W-:Y:S01]  /*0760*/  LOP3.LUT R3, R2.reuse, 0x1f, RZ, 0xc0, !PT ;  /* 0x0000001f02037812 */ /* 0x040fe200078ec0ff */
[----:B------:R-:W-:Y:S01]  /*0770*/  UIADD3 UR4, UPT, UPT, UR4, 0xe0, URZ ;  /* 0x000000e004047890 */ /* 0x000fe2000fffe0ff */
[----:B------:R-:W-:Y:S01]  /*0780*/  IMAD.SHL.U32 R2, R2, 0x8, RZ ;  /* 0x0000000802027824 */ /* 0x000fe200078e00ff */
[----:B--2---:R-:W-:-:S02]  /*0790*/  IADD3 R34, P0, PT, R8, UR10, RZ ;  /* 0x0000000a08227c10 */ /* 0x004fc4000ff1e0ff */
[----:B------:R-:W-:Y:S01]  /*07a0*/  IADD3 R3, PT, PT, R3, R17, R10 ;  /* 0x0000001103037210 */ /* 0x000fe20007ffe00a */
[----:B------:R-:W-:Y:S01]  /*07b0*/  ULEA UR4, UR5, UR4, 0x18 ;  /* 0x0000000405047291 */ /* 0x000fe2000f8ec0ff */
[----:B------:R-:W-:Y:S01]  /*07c0*/  IADD3.X R37, PT, PT, R9, UR11, RZ, P0, !PT ;  /* 0x0000000b09257c10 */ /* 0x000fe200087fe4ff */
[----:B------:R-:W0:Y:S01]  /*07d0*/  LDS.128 R16, [UR15+0x40] ;  /* 0x0000400fff107984 */ /* 0x000e220008000c00 */
[----:B------:R-:W-:Y:S01]  /*07e0*/  LOP3.LUT R2, R2, 0xf8, RZ, 0xc0, !PT ;  /* 0x000000f802027812 */ /* 0x000fe200078ec0ff */
[C---:B------:R-:W-:Y:S01]  /*07f0*/  IMAD.IADD R109, R3.reuse, 0x1, -R28 ;  /* 0x00000001036d7824 */ /* 0x040fe200078e0a1c */
[----:B------:R-:W-:Y:S01]  /*0800*/  IADD3 R112, PT, PT, R3, 0x1, RZ ;  /* 0x0000000103707810 */ /* 0x000fe20007ffe0ff */
[----:B------:R-:W2:Y:S01]  /*0810*/  LDS.128 R8, [UR15+0x50] ;  /* 0x0000500fff087984 */ /* 0x000ea20008000c00 */
[----:B------:R-:W-:-:S03]  /*0820*/  VIADD R42, R42, UR4 ;  /* 0x000000042a2a7c36 */ /* 0x000fc60008000000 */
[----:B------:R-:W3:Y:S04]  /*0830*/  LDS.128 R4, [UR15] ;  /* 0x0000000fff047984 */ /* 0x000ee80008000c00 */
[----:B------:R-:W4:Y:S04]  /*0840*/  LDS.128 R12, [UR15+0x10] ;  /* 0x0000100fff0c7984 */ /* 0x000f280008000c00 */
[----:B------:R-:W1:Y:S04]  /*0850*/  LDS.128 R20, [UR15+0x20] ;  /* 0x0000200fff147984 */ /* 0x000e680008000c00 */
[----:B------:R-:W1:Y:S01]  /*0860*/  LDS.128 R24, [UR15+0x30] ;  /* 0x0000300fff187984 */ /* 0x000e620008000c00 */
[C---:B0-----:R-:W-:Y:S01]  /*0870*/  PRMT R76, R16.reuse, 0x7632, R76 ;  /* 0x00007632104c7816 */ /* 0x041fe2000000004c */
[----:B------:R-:W-:Y:S01]  /*0880*/  IMAD.U32 R65, R16, 0x10000, RZ ;  /* 0x0001000010417824 */ /* 0x000fe200078e00ff */
[C---:B------:R-:W-:Y:S01]  /*0890*/  PRMT R78, R17.reuse, 0x7632, R78 ;  /* 0x00007632114e7816 */ /* 0x040fe2000000004e */
[----:B------:R-:W-:Y:S01]  /*08a0*/  IMAD.U32 R67, R17, 0x10000, RZ ;  /* 0x0001000011437824 */ /* 0x000fe200078e00ff */
[C---:B--2---:R-:W-:Y:S01]  /*08b0*/  PRMT R82, R8.reuse, 0x7632, R82 ;  /* 0x0000763208527816 */ /* 0x044fe20000000052 */
[----:B------:R-:W-:Y:S01]  /*08c0*/  IMAD.U32 R73, R8, 0x10000, RZ ;  /* 0x0001000008497824 */ /* 0x000fe200078e00ff */
[C---:B------:R-:W-:Y:S01]  /*08d0*/  PRMT R83, R9.reuse, 0x7632, R83 ;  /* 0x0000763209537816 */ /* 0x040fe20000000053 */
[C---:B------:R-:W-:Y:S01]  /*08e0*/  IMAD.U32 R77, R10.reuse, 0x10000, RZ ;  /* 0x000100000a4d7824 */ /* 0x040fe200078e00ff */
[----:B------:R-:W-:Y:S01]  /*08f0*/  SHF.L.U32 R75, R9, 0x10, RZ ;  /* 0x00000010094b7819 */ /* 0x000fe200000006ff */
[----:B------:R-:W-:Y:S01]  /*0900*/  IMAD.U32 R79, R11, 0x10000, RZ ;  /* 0x000100000b4f7824 */ /* 0x000fe200078e00ff */
[----:B------:R-:W-:Y:S01]  /*0910*/  PRMT R84, R10, 0x7632, R84 ;  /* 0x000076320a547816 */ /* 0x000fe20000000054 */
[----:B------:R-:W-:Y:S01]  /*0920*/  IMAD.U32 R71, R19, 0x10000, RZ ;  /* 0x0001000013477824 */ /* 0x000fe200078e00ff */
[----:B------:R-:W-:Y:S01]  /*0930*/  PRMT R85, R11, 0x7632, R85 ;  /* 0x000076320b557816 */ /* 0x000fe20000000055 */
[----:B---3--:R-:W-:Y:S01]  /*0940*/  IMAD.U32 R38, R5, 0x10000, RZ ;  /* 0x0001000005267824 */ /* 0x008fe200078e00ff */
[----:B------:R-:W0:Y:S01]  /*0950*/  LDS.128 R8, [UR15+0xb0] ;  /* 0x0000b00fff087984 */ /* 0x000e220008000c00 */
[----:B------:R-:W-:Y:S01]  /*0960*/  PRMT R80, R18, 0x7632, R80 ;  /* 0x0000763212507816 */ /* 0x000fe20000000050 */
[----:B------:R-:W-:Y:S01]  /*0970*/  IMAD.U32 R39, R6, 0x10000, RZ ;  /* 0x0001000006277824 */ /* 0x000fe200078e00ff */
[----:B------:R-:W-:Y:S01]  /*0980*/  SHF.L.U32 R69, R18, 0x10, RZ ;  /* 0x0000001012457819 */ /* 0x000fe200000006ff */
[----:B----4-:R-:W-:Y:S01]  /*0990*/  IMAD.U32 R47, R12, 0x10000, RZ ;  /* 0x000100000c2f7824 */ /* 0x010fe200078e00ff */
[----:B------:R-:W-:Y:S01]  /*09a0*/  PRMT R81, R19, 0x7632, R81 ;  /* 0x0000763213517816 */ /* 0x000fe20000000051 */
[----:B------:R-:W-:Y:S01]  /*09b0*/  IMAD.U32 R48, R13, 0x10000, RZ ;  /* 0x000100000d307824 */ /* 0x000fe200078e00ff */
[----:B------:R-:W2:Y:S01]  /*09c0*/  LDS.128 R16, [UR15+0xa0] ;  /* 0x0000a00fff107984 */ /* 0x000ea20008000c00 */
[C---:B------:R-:W-:Y:S01]  /*09d0*/  PRMT R41, R4.reuse, 0x7632, R41 ;  /* 0x0000763204297816 */ /* 0x040fe20000000029 */
[----:B------:R-:W-:Y:S01]  /*09e0*/  IMAD.U32 R50, R15, 0x10000, RZ ;  /* 0x000100000f327824 */ /* 0x000fe200078e00ff */
[----:B------:R-:W-:Y:S01]  /*09f0*/  SHF.L.U32 R36, R4, 0x10, RZ ;  /* 0x0000001004247819 */ /* 0x000fe200000006ff */
[----:B-1----:R-:W-:Y:S01]  /*0a00*/  IMAD.U32 R51, R20, 0x10000, RZ ;  /* 0x0001000014337824 */ /* 0x002fe200078e00ff */
        /* <DEDUP_REMOVED lines=29> */
[----:B------:R-:W4:Y:S01]  /*0be0*/  LDS.128 R20, [UR15+0x80] ;  /* 0x0000800fff147984 */ /* 0x000f220008000c00 */
[----:B------:R-:W-:Y:S01]  /*0bf0*/  SHF.L.U32 R59, R24, 0x10, RZ ;  /* 0x00000010183b7819 */ /* 0x000fe200000006ff */
[----:B0-----:R-:W-:Y:S01]  /*0c00*/  IMAD.U32 R106, R9, 0x10000, RZ ;  /* 0x00010000096a7824 */ /* 0x001fe200078e00ff */
[----:B------:R-:W-:Y:S01]  /*0c10*/  PRMT R70, R25, 0x7632, R70 ;  /* 0x0000763219467816 */ /* 0x000fe20000000046 */
[----:B------:R-:W-:Y:S01]  /*0c20*/  IMAD.U32 R107, R10, 0x10000, RZ ;  /* 0x000100000a6b7824 */ /* 0x000fe200078e00ff */
[----:B------:R-:W-:Y:S01]  /*0c30*/  PRMT R72, R26, 0x7632, R72 ;  /* 0x000076321a487816 */ /* 0x000fe20000000048 */
[----:B--2---:R-:W-:Y:S01]  /*0c40*/  IMAD.U32 R97, R16, 0x10000, RZ ;  /* 0x0001000010617824 */ /* 0x004fe200078e00ff */
[----:B------:R-:W-:Y:S01]  /*0c50*/  PRMT R74, R27, 0x7632, R74 ;  /* 0x000076321b4a7816 */ /* 0x000fe2000000004a */
[----:B------:R-:W-:Y:S01]  /*0c60*/  IMAD.U32 R99, R17, 0x10000, RZ ;  /* 0x0001000011637824 */ /* 0x000fe200078e00ff */
[----:B------:R-:W-:Y:S01]  /*0c70*/  SHF.L.U32 R63, R27, 0x10, RZ ;  /* 0x000000101b3f7819 */ /* 0x000fe200000006ff */
[----:B------:R-:W-:Y:S01]  /*0c80*/  IMAD.U32 R66, R66, 0x10000, RZ ;  /* 0x0001000042427824 */ /* 0x000fe200078e00ff */
[----:B------:R-:W0:Y:S01]  /*0c90*/  LDS.128 R24, [UR15+0x90] ;  /* 0x0000900fff187984 */ /* 0x000e220008000c00 */
        /* <DEDUP_REMOVED lines=11> */
[----:B------:R-:W-:Y:S01]  /*0d50*/  IMAD R11, R33, UR8, RZ ;  /* 0x00000008210b7c24 */ /* 0x000fe2000f8e02ff */
[----:B------:R-:W-:Y:S01]  /*0d60*/  PRMT R105, R16, 0x7632, R105 ;  /* 0x0000763210697816 */ /* 0x000fe20000000069 */
[----:B------:R-:W-:Y:S01]  /*0d70*/  IMAD.U32 R83, R83, 0x10000, RZ ;  /* 0x0001000053537824 */ /* 0x000fe200078e00ff */
[----:B------:R-:W-:Y:S01]  /*0d80*/  PRMT R16, R17, 0x7632, R16 ;  /* 0x0000763211107816 */ /* 0x000fe20000000010 */
[----:B------:R-:W-:Y:S01]  /*0d90*/  IMAD.U32 R85, R85, 0x10000, RZ ;  /* 0x0001000055557824 */ /* 0x000fe200078e00ff */
[----:B-1----:R-:W-:Y:S01]  /*0da0*/  PRMT R86, R4, 0x7632, R86 ;  /* 0x0000763204567816 */ /* 0x002fe20000000056 */
[----:B------:R-:W-:Y:S01]  /*0db0*/  IMAD.U32 R113, R113, 0x10000, RZ ;  /* 0x0001000071717824 */ /* 0x000fe200078e00ff */
[C---:B------:R-:W-:Y:S01]  /*0dc0*/  PRMT R88, R6.reuse, 0x7632, R88 ;  /* 0x0000763206587816 */ /* 0x040fe20000000058 */
[----:B------:R-:W-:Y:S01]  /*0dd0*/  IMAD.U32 R6, R6, 0x10000, RZ ;  /* 0x0001000006067824 */ /* 0x000fe200078e00ff */
[----:B------:R-:W-:Y:S01]  /*0de0*/  PRMT R89, R7, 0x7632, R89 ;  /* 0x0000763207597816 */ /* 0x000fe20000000059 */
[----:B------:R-:W-:Y:S01]  /*0df0*/  IMAD.U32 R86, R86, 0x10000, RZ ;  /* 0x0001000056567824 */ /* 0x000fe200078e00ff */
[C---:B---3--:R-:W-:Y:S01]  /*0e00*/  PRMT R91, R13.reuse, 0x7632, R91 ;  /* 0x000076320d5b7816 */ /* 0x048fe2000000005b */
[----:B------:R-:W-:Y:S01]  /*0e10*/  IMAD.U32 R13, R13, 0x10000, RZ ;  /* 0x000100000d0d7824 */ /* 0x000fe200078e00ff */
[----:B------:R-:W-:Y:S01]  /*0e20*/  PRMT R92, R14, 0x7632, R92 ;  /* 0x000076320e5c7816 */ /* 0x000fe2000000005c */
[----:B------:R-:W-:Y:S01]  /*0e30*/  IMAD.U32 R88, R88, 0x10000, RZ ;  /* 0x0001000058587824 */ /* 0x000fe200078e00ff */
[----:B------:R-:W-:Y:S01]  /*0e40*/  PRMT R17, R18, 0x7632, R17 ;  /* 0x0000763212117816 */ /* 0x000fe20000000011 */
[----:B------:R-:W-:Y:S01]  /*0e50*/  IMAD.U32 R89, R89, 0x10000, RZ ;  /* 0x0001000059597824 */ /* 0x000fe200078e00ff */
[C---:B----4-:R-:W-:Y:S01]  /*0e60*/  PRMT R94, R20.reuse, 0x7632, R94 ;  /* 0x00007632145e7816 */ /* 0x050fe2000000005e */
        /* <DEDUP_REMOVED lines=11> */
[----:B0-----:R-:W-:Y:S01]  /*0f20*/  PRMT R100, R24, 0x7632, R100 ;  /* 0x0000763218647816 */ /* 0x001fe20000000064 */
        /* <DEDUP_REMOVED lines=11> */
[----:B------:R-:W-:Y:S01]  /*0fe0*/  IADD3 R2, P0, PT, R11, R2, RZ ;  /* 0x000000020b027210 */ /* 0x000fe20007f1e0ff */
        /* <DEDUP_REMOVED lines=33> */
.L_x_17709:
        /* <DEDUP_REMOVED lines=10> */
[----:B------:R-:W5:Y:S01]  /*12a0*/  LDG.E.CONSTANT R9, desc[UR6][R10.64+0x800] ;  /* 0x000800060a097981 */ /* 0x000f62000c1e9900 */
[C---:B--2---:R-:W-:Y:S01]  /*12b0*/  IMAD.U32 R122, R120.reuse, 0x10000, RZ ;  /* 0x00010000787a7824 */ /* 0x044fe200078e00ff */
[----:B------:R-:W-:-:S03]  /*12c0*/  PRMT R16, R120, 0x7632, R16 ;  /* 0x0000763278107816 */ /* 0x000fc60000000010 */
[----:B------:R-:W-:Y:S01]  /*12d0*/  FMUL.FTZ R123, R47, R122 ;  /* 0x0000007a2f7b7220 */ /* 0x000fe20000410000 */
[----:B---3--:R-:W-:-:S04]  /*12e0*/  IMAD.U32 R17, R121, 0x10000, RZ ;  /* 0x0001000079117824 */ /* 0x008fc800078e00ff */
[----:B------:R-:W-:Y:S01]  /*12f0*/  FFMA.FTZ R120, R36, R17, R123 ;  /* 0x0000001124787223 */ /* 0x000fe2000001007b */
[----:B------:R-:W-:Y:S02]  /*1300*/  SHF.L.U32 R17, R16, 0x10, RZ ;  /* 0x0000001010117819 */ /* 0x000fe400000006ff */
[----:B------:R-:W2:Y:S03]  /*1310*/  LDG.E.CONSTANT R16, desc[UR6][R10.64+0xa00] ;  /* 0x000a00060a107981 */ /* 0x000ea6000c1e9900 */
[----:B------:R-:W-:Y:S01]  /*1320*/  FMUL.FTZ R124, R46, R17 ;  /* 0x000000112e7c7220 */ /* 0x000fe20000410000 */
[----:B----4-:R-:W-:-:S04]  /*1330*/  IMAD.U32 R17, R119, 0x10000, RZ ;  /* 0x0001000077117824 */ /* 0x010fc800078e00ff */
[----:B------:R-:W-:Y:S02]  /*1340*/  FFMA.FTZ R120, R51, R17, R120 ;  /* 0x0000001133787223 */ /* 0x000fe40000010078 */
[----:B------:R-:W3:Y:S01]  /*1350*/  LDG.E.CONSTANT R17, desc[UR6][R10.64+0xc00] ;  /* 0x000c00060a117981 */ /* 0x000ee2000c1e9900 */
[----:B------:R-:W-:Y:S02]  /*1360*/  PRMT R121, R121, 0x7632, R121 ;  /* 0x0000763279797816 */ /* 0x000fe40000000079 */
[----:B------:R-:W-:-:S03]  /*1370*/  PRMT R119, R119, 0x7632, R119 ;  /* 0x0000763277777816 */ /* 0x000fc60000000077 */
[----:B------:R-:W-:Y:S01]  /*1380*/  IMAD.U32 R122, R121, 0x10000, RZ ;  /* 0x00010000797a7824 */ /* 0x000fe200078e00ff */
[----:B------:R-:W-:-:S03]  /*1390*/  SHF.L.U32 R119, R119, 0x10, RZ ;  /* 0x0000001077777819 */ /* 0x000fc600000006ff */
[----:B------:R-:W-:-:S04]  /*13a0*/  FFMA.FTZ R121, R41, R122, R124 ;  /* 0x0000007a29797223 */ /* 0x000fc8000001007c */
[----:B------:R-:W-:Y:S01]  /*13b0*/  FFMA.FTZ R121, R58, R119, R121 ;  /* 0x000000773a797223 */ /* 0x000fe20000010079 */
[C---:B-----5:R-:W-:Y:S01]  /*13c0*/  IMAD.U32 R119, R8.reuse, 0x10000, RZ ;  /* 0x0001000008777824 */ /* 0x060fe200078e00ff */
[----:B------:R-:W-:-:S05]  /*13d0*/  PRMT R8, R8, 0x7632, R8 ;  /* 0x0000763208087816 */ /* 0x000fca0000000008 */
[----:B------:R-:W-:Y:S02]  /*13e0*/  IMAD.U32 R8, R8, 0x10000, RZ ;  /* 0x0001000008087824 */ /* 0x000fe400078e00ff */
[----:B------:R-:W-:Y:S02]  /*13f0*/  FFMA.FTZ R120, R59, R119, R120 ;  /* 0x000000773b787223 */ /* 0x000fe40000010078 */
[----:B------:R-:W4:Y:S01]  /*1400*/  LDG.E.CONSTANT R119, desc[UR6][R10.64+0xe00] ;  /* 0x000e00060a777981 */ /* 0x000f22000c1e9900 */
[----:B------:R-:W-:Y:S01]  /*1410*/  FFMA.FTZ R121, R68, R8, R121 ;  /* 0x0000000844797223 */ /* 0x000fe20000010079 */
[----:B------:R-:W-:-:S05]  /*1420*/  PRMT R8, R9, 0x7632, R8 ;  /* 0x0000763209087816 */ /* 0x000fca0000000008 */
[----:B------:R-:W-:-:S04]  /*1430*/  IMAD.U32 R8, R8, 0x10000, RZ ;  /* 0x0001000008087824 */ /* 0x000fc800078e00ff */
[----:B------:R-:W-:Y:S02]  /*1440*/  FFMA.FTZ R121, R76, R8, R121 ;  /* 0x000000084c797223 */ /* 0x000fe40000010079 */
[----:B------:R-:W5:Y:S01]  /*1450*/  LDG.E.CONSTANT R8, desc[UR6][R10.64+0x1000] ;  /* 0x001000060a087981 */ /* 0x000f62000c1e9900 */
[----:B------:R-:W-:-:S05]  /*1460*/  SHF.L.U32 R9, R9, 0x10, RZ ;  /* 0x0000001009097819 */ /* 0x000fca00000006ff */
[----:B------:R-:W-:Y:S01]  /*1470*/  FFMA.FTZ R120, R65, R9, R120 ;  /* 0x0000000941787223 */ /* 0x000fe20000010078 */
[C---:B--2---:R-:W-:Y:S01]  /*1480*/  IMAD.U32 R9, R16.reuse, 0x10000, RZ ;  /* 0x0001000010097824 */ /* 0x044fe200078e00ff */
[----:B------:R-:W-:-:S03]  /*1490*/  PRMT R16, R16, 0x7632, R16 ;  /* 0x0000763210107816 */ /* 0x000fc60000000010 */
[----:B------:R-:W-:Y:S02]  /*14a0*/  FFMA.FTZ R123, R73, R9, R120 ;  /* 0x00000009497b7223 */ /* 0x000fe40000010078 */
[----:B------:R-:W2:Y:S01]  /*14b0*/  LDG.E.CONSTANT R9, desc[UR6][R10.64+0x1200] ;  /* 0x001200060a097981 */ /* 0x000ea2000c1e9900 */
[----:B------:R-:W-:-:S03]  /*14c0*/  SHF.L.U32 R16, R16, 0x10, RZ ;  /* 0x0000001010107819 */ /* 0x000fc600000006ff */
[----:B------:R-:W2:Y:S02]  /*14d0*/  LDG.E.CONSTANT R120, desc[UR6][R10.64+0x1600] ;  /* 0x001600060a787981 */ /* 0x000ea4000c1e9900 */
[----:B------:R-:W-:Y:S01]  /*14e0*/  FFMA.FTZ R121, R82, R16, R121 ;  /* 0x0000001052797223 */ /* 0x000fe20000010079 */
[----:B---3--:R-:W-:-:S04]  /*14f0*/  IMAD.U32 R16, R17, 0x10000, RZ ;  /* 0x0001000011107824 */ /* 0x008fc800078e00ff */
[----:B------:R-:W-:Y:S02]  /*1500*/  FFMA.FTZ R123, R4, R16, R123 ;  /* 0x00000010047b7223 */ /* 0x000fe4000001007b */
[----:B------:R-:W3:Y:S01]  /*1510*/  LDG.E.CONSTANT R16, desc[UR6][R10.64+0x1400] ;  /* 0x001400060a107981 */ /* 0x000ee2000c1e9900 */
[----:B------:R-:W-:-:S05]  /*1520*/  PRMT R17, R17, 0x7632, R17 ;  /* 0x0000763211117816 */ /* 0x000fca0000000011 */
[----:B------:R-:W-:-:S04]  /*1530*/  IMAD.U32 R17, R17, 0x10000, RZ ;  /* 0x0001000011117824 */ /* 0x000fc800078e00ff */
[----:B------:R-:W-:Y:S01]  /*1540*/  FFMA.FTZ R121, R86, R17, R121 ;  /* 0x0000001156797223 */ /* 0x000fe20000010079 */
[C---:B----4-:R-:W-:Y:S02]  /*1550*/  SHF.L.U32 R17, R119.reuse, 0x10, RZ ;  /* 0x0000001077117819 */ /* 0x050fe400000006ff */
[----:B------:R-:W-:-:S05]  /*1560*/  PRMT R119, R119, 0x7632, R119 ;  /* 0x0000763277777816 */ /* 0x000fca0000000077 */
[----:B------:R-:W-:-:S04]  /*1570*/  IMAD.U32 R119, R119, 0x10000, RZ ;  /* 0x0001000077777824 */ /* 0x000fc800078e00ff */
[--C-:B------:R-:W-:Y:S01]  /*1580*/  FFMA.FTZ R119, R90, R119, R121.reuse ;  /* 0x000000775a777223 */ /* 0x100fe20000010079 */
[----:B-----5:R-:W-:-:S04]  /*1590*/  PRMT R121, R8, 0x7632, R121 ;  /* 0x0000763208797816 */ /* 0x020fc80000000079 */
[----:B------:R-:W-:Y:S01]  /*15a0*/  SHF.L.U32 R121, R121, 0x10, RZ ;  /* 0x0000001079797819 */ /* 0x000fe200000006ff */
[----:B------:R-:W-:Y:S01]  /*15b0*/  FFMA.FTZ R17, R12, R17, R123 ;  /* 0x000000110c117223 */ /* 0x000fe2000001007b */
[----:B------:R-:W-:-:S03]  /*15c0*/  IMAD.U32 R8, R8, 0x10000, RZ ;  /* 0x0001000008087824 */ /* 0x000fc600078e00ff */
[----:B------:R-:W-:Y:S02]  /*15d0*/  FFMA.FTZ R123, R94, R121, R119 ;  /* 0x000000795e7b7223 */ /* 0x000fe40000010077 */
[----:B------:R-:W4:Y:S01]  /*15e0*/  LDG.E.CONSTANT R119, desc[UR6][R10.64+0x204] ;  /* 0x000204060a777981 */ /* 0x000f22000c1e9900 */
[----:B------:R-:W-:-:S03]  /*15f0*/  FFMA.FTZ R17, R20, R8, R17 ;  /* 0x0000000814117223 */ /* 0x000fc60000010011 */
[----:B------:R-:W5:Y:S01]  /*1600*/  LDG.E.CONSTANT R121, desc[UR6][R10.64+0x4] ;  /* 0x000004060a797981 */ /* 0x000f62000c1e9900 */
[C---:B--2---:R-:W-:Y:S01]  /*1610*/  IMAD.U32 R8, R9.reuse, 0x10000, RZ ;  /* 0x0001000009087824 */ /* 0x044fe200078e00ff */
[----:B------:R-:W-:-:S03]  /*1620*/  PRMT R9, R9, 0x7632, R9 ;  /* 0x0000763209097816 */ /* 0x000fc60000000009 */
[----:B------:R-:W-:Y:S02]  /*1630*/  FFMA.FTZ R8, R24, R8, R17 ;  /* 0x0000000818087223 */ /* 0x000fe40000010011 */
[----:B------:R-:W2:Y:S01]  /*1640*/  LDG.E.CONSTANT R17, desc[UR6][R10.64+0x404] ;  /* 0x000404060a117981 */ /* 0x000ea2000c1e9900 */
[----:B------:R-:W-:-:S04]  /*1650*/  IMAD.U32 R9, R9, 0x10000, RZ ;  /* 0x0001000009097824 */ /* 0x000fc800078e00ff */
[----:B------:R-:W-:Y:S01]  /*1660*/  FFMA.FTZ R122, R100, R9, R123 ;  /* 0x00000009647a7223 */ /* 0x000fe2000001007b */
[----:B---3--:R-:W-:-:S05]  /*1670*/  SHF.L.U32 R9, R16, 0x10, RZ ;  /* 0x0000001010097819 */ /* 0x008fca00000006ff */
[----:B------:R-:W-:Y:S01]  /*1680*/  FFMA.FTZ R9, R97, R9, R8 ;  /* 0x0000000961097223 */ /* 0x000fe20000010008 */
[----:B------:R-:W-:-:S04]  /*1690*/  IMAD.U32 R8, R120, 0x10000, RZ ;  /* 0x0001000078087824 */ /* 0x000fc800078e00ff */
[----:B------:R-:W-:Y:S02]  /*16a0*/  FFMA.FTZ R8, R104, R8, R9 ;  /* 0x0000000868087223 */ /* 0x000fe40000010009 */
[----:B------:R-:W3:Y:S01]  /*16b0*/  LDG.E.CONSTANT R9, desc[UR6][R10.64+0x604] ;  /* 0x000604060a097981 */ /* 0x000ee2000c1e9900 */
[----:B------:R-:W-:Y:S02]  /*16c0*/  PRMT R16, R16, 0x7632, R16 ;  /* 0x0000763210107816 */ /* 0x000fe40000000010 */
[----:B------:R-:W-:-:S03]  /*16d0*/  PRMT R120, R120, 0x7632, R120 ;  /* 0x0000763278787816 */ /* 0x000fc60000000078 */
[----:B------:R-:W-:Y:S01]  /*16e0*/  IMAD.U32 R16, R16, 0x10000, RZ ;  /* 0x0001000010107824 */ /* 0x000fe200078e00ff */
[----:B------:R-:W-:-:S03]  /*16f0*/  SHF.L.U32 R120, R120, 0x10, RZ ;  /* 0x0000001078787819 */ /* 0x000fc600000006ff */
[----:B------:R-:W-:-:S04]  /*1700*/  FFMA.FTZ R16, R105, R16, R122 ;  /* 0x0000001069107223 */ /* 0x000fc8000001007a */
[----:B------:R-:W-:Y:S02]  /*1710*/  FFMA.FTZ R123, R113, R120, R16 ;  /* 0x00000078717b7223 */ /* 0x000fe40000010010 */
[----:B------:R-:W3:Y:S02]  /*1720*/  LDG.E.CONSTANT R16, desc[UR6][R10.64+0x804] ;  /* 0x000804060a107981 */ /* 0x000ee4000c1e9900 */
[----:B------:R-:W-:Y:S01]  /*1730*/  FADD.FTZ R8, R8, R123 ;  /* 0x0000007b08087221 */ /* 0x000fe20000010000 */
[----:B----4-:R-:W-:-:S04]  /*1740*/  IMAD.U32 R123, R119, 0x10000, RZ ;  /* 0x00010000777b7824 */ /* 0x010fc800078e00ff */
[----:B------:R-:W-:Y:S01]  /*1750*/  FMUL.FTZ R125, R48, R123 ;  /* 0x0000007b307d7220 */ /* 0x000fe20000410000 */
[C---:B-----5:R-:W-:Y:S01]  /*1760*/  IMAD.U32 R123, R121.reuse, 0x10000, RZ ;  /* 0x00010000797b7824 */ /* 0x060fe200078e00ff */
[----:B------:R-:W-:Y:S02]  /*1770*/  PRMT R121, R121, 0x7632, R121 ;  /* 0x0000763279797816 */ /* 0x000fe40000000079 */
[----:B------:R-:W-:Y:S01]  /*1780*/  PRMT R119, R119, 0x7632, R119 ;  /* 0x0000763277777816 */ /* 0x000fe20000000077 */
[----:B------:R-:W-:Y:S02]  /*1790*/  FFMA.FTZ R120, R38, R123, R125 ;  /* 0x0000007b26787223 */ /* 0x000fe4000001007d */
[----:B------:R-:W-:Y:S01]  /*17a0*/  IMAD.U32 R122, R121, 0x10000, RZ ;  /* 0x00010000797a7824 */ /* 0x000fe200078e00ff */
[----:B------:R-:W-:-:S05]  /*17b0*/  SHF.L.U32 R119, R119, 0x10, RZ ;  /* 0x0000001077777819 */ /* 0x000fca00000006ff */
[----:B------:R-:W-:-:S04]  /*17c0*/  FMUL.FTZ R124, R52, R119 ;  /* 0x00000077347c7220 */ /* 0x000fc80000410000 */
[----:B------:R-:W-:Y:S01]  /*17d0*/  FFMA.FTZ R119, R43, R122, R124 ;  /* 0x0000007a2b777223 */ /* 0x000fe2000001007c */
[C---:B--2---:R-:W-:Y:S01]  /*17e0*/  IMAD.U32 R121, R17.reuse, 0x10000, RZ ;  /* 0x0001000011797824 */ /* 0x044fe200078e00ff */
[----:B------:R-:W-:-:S03]  /*17f0*/  PRMT R17, R17, 0x7632, R17 ;  /* 0x0000763211117816 */ /* 0x000fc60000000011 */
[----:B------:R-:W-:Y:S01]  /*1800*/  FFMA.FTZ R121, R53, R121, R120 ;  /* 0x0000007935797223 */ /* 0x000fe20000010078 */
[----:B------:R-:W-:Y:S02]  /*1810*/  SHF.L.U32 R120, R17, 0x10, RZ ;  /* 0x0000001011787819 */ /* 0x000fe400000006ff */
[----:B------:R-:W2:Y:S03]  /*1820*/  LDG.E.CONSTANT R17, desc[UR6][R10.64+0xa04] ;  /* 0x000a04060a117981 */ /* 0x000ea6000c1e9900 */
[----:B------:R-:W-:Y:S02]  /*1830*/  FFMA.FTZ R123, R62, R120, R119 ;  /* 0x000000783e7b7223 */ /* 0x000fe40000010077 */
[----:B------:R-:W4:Y:S01]  /*1840*/  LDG.E.CONSTANT R119, desc[UR6][R10.64+0xc04] ;  /* 0x000c04060a777981 */ /* 0x000f22000c1e9900 */
[C---:B---3--:R-:W-:Y:S01]  /*1850*/  IMAD.U32 R120, R9.reuse, 0x10000, RZ ;  /* 0x0001000009787824 */ /* 0x048fe200078e00ff */
[----:B------:R-:W-:-:S05]  /*1860*/  PRMT R9, R9, 0x7632, R9 ;  /* 0x0000763209097816 */ /* 0x000fca0000000009 */
[----:B------:R-:W-:-:S04]  /*1870*/  IMAD.U32 R9, R9, 0x10000, RZ ;  /* 0x0001000009097824 */ /* 0x000fc800078e00ff */
[----:B------:R-:W-:Y:S02]  /*1880*/  FFMA.FTZ R123, R70, R9, R123 ;  /* 0x00000009467b7223 */ /* 0x000fe4000001007b */
[----:B------:R-:W3:Y:S01]  /*1890*/  LDG.E.CONSTANT R9, desc[UR6][R10.64+0xe04] ;  /* 0x000e04060a097981 */ /* 0x000ee2000c1e9900 */
[----:B------:R-:W-:Y:S01]  /*18a0*/  FFMA.FTZ R120, R60, R120, R121 ;  /* 0x000000783c787223 */ /* 0x000fe20000010079 */
[C---:B------:R-:W-:Y:S02]  /*18b0*/  SHF.L.U32 R121, R16.reuse, 0x10, RZ ;  /* 0x0000001010797819 */ /* 0x040fe400000006ff */
[----:B------:R-:W-:-:S05]  /*18c0*/  PRMT R16, R16, 0x7632, R16 ;  /* 0x0000763210107816 */ /* 0x000fca0000000010 */
[----:B------:R-:W-:-:S04]  /*18d0*/  IMAD.U32 R16, R16, 0x10000, RZ ;  /* 0x0001000010107824 */ /* 0x000fc800078e00ff */
[----:B------:R-:W-:Y:S01]  /*18e0*/  FFMA.FTZ R122, R78, R16, R123 ;  /* 0x000000104e7a7223 */ /* 0x000fe2000001007b */
[----:B------:R-:W-:Y:S01]  /*18f0*/  FFMA.FTZ R120, R67, R121, R120 ;  /* 0x0000007943787223 */ /* 0x000fe20000010078 */
[C---:B--2---:R-:W-:Y:S01]  /*1900*/  IMAD.U32 R16, R17.reuse, 0x10000, RZ ;  /* 0x0001000011107824 */ /* 0x044fe200078e00ff */
[----:B------:R-:W-:-:S04]  /*1910*/  PRMT R17, R17, 0x7632, R17 ;  /* 0x0000763211117816 */ /* 0x000fc80000000011 */
[----:B------:R-:W-:-:S05]  /*1920*/  SHF.L.U32 R17, R17, 0x10, RZ ;  /* 0x0000001011117819 */ /* 0x000fca00000006ff */
[----:B------:R-:W-:Y:S01]  /*1930*/  FFMA.FTZ R122, R83, R17, R122 ;  /* 0x00000011537a7223 */ /* 0x000fe2000001007a */
[----:B----4-:R-:W-:Y:S01]  /*1940*/  PRMT R17, R119, 0x7632, R17 ;  /* 0x0000763277117816 */ /* 0x010fe20000000011 */
[----:B------:R-:W-:Y:S02]  /*1950*/  FFMA.FTZ R120, R75, R16, R120 ;  /* 0x000000104b787223 */ /* 0x000fe40000010078 */
[----:B------:R-:W2:Y:S02]  /*1960*/  LDG.E.CONSTANT R16, desc[UR6][R10.64+0x1004] ;  /* 0x001004060a107981 */ /* 0x000ea4000c1e9900 */
[----:B------:R-:W-:Y:S02]  /*1970*/  IMAD.U32 R17, R17, 0x10000, RZ ;  /* 0x0001000011117824 */ /* 0x000fe400078e00ff */
[----:B------:R-:W-:Y:S02]  /*1980*/  IMAD.U32 R119, R119, 0x10000, RZ ;  /* 0x0001000077777824 */ /* 0x000fe400078e00ff */
[----:B------:R-:W-:-:S02]  /*1990*/  FFMA.FTZ R122, R87, R17, R122 ;  /* 0x00000011577a7223 */ /* 0x000fc4000001007a */
[----:B------:R-:W4:Y:S01]  /*19a0*/  LDG.E.CONSTANT R17, desc[UR6][R10.64+0x1204] ;  /* 0x001204060a117981 */ /* 0x000f22000c1e9900 */
[----:B------:R-:W-:Y:S01]  /*19b0*/  FFMA.FTZ R120, R5, R119, R120 ;  /* 0x0000007705787223 */ /* 0x000fe20000010078 */
[----:B---3--:R-:W-:-:S05]  /*19c0*/  SHF.L.U32 R119, R9, 0x10, RZ ;  /* 0x0000001009777819 */ /* 0x008fca00000006ff */
[----:B------:R-:W-:Y:S02]  /*19d0*/  FFMA.FTZ R120, R13, R119, R120 ;  /* 0x000000770d787223 */ /* 0x000fe40000010078 */
[----:B------:R-:W3:Y:S01]  /*19e0*/  LDG.E.CONSTANT R119, desc[UR6][R10.64+0x1404] ;  /* 0x001404060a777981 */ /* 0x000ee2000c1e9900 */
[----:B------:R-:W-:-:S05]  /*19f0*/  PRMT R9, R9, 0x7632, R9 ;  /* 0x0000763209097816 */ /* 0x000fca0000000009 */
[----:B------:R-:W-:-:S04]  /*1a00*/  IMAD.U32 R9, R9, 0x10000, RZ ;  /* 0x0001000009097824 */ /* 0x000fc800078e00ff */
[----:B------:R-:W-:Y:S02]  /*1a10*/  FFMA.FTZ R122, R91, R9, R122 ;  /* 0x000000095b7a7223 */ /* 0x000fe4000001007a */
[----:B------:R-:W5:Y:S01]  /*1a20*/  LDG.E.CONSTANT R9, desc[UR6][R10.64+0x1604] ;  /* 0x001604060a097981 */ /* 0x000f62000c1e9900 */
[C---:B--2---:R-:W-:Y:S01]  /*1a30*/  IMAD.U32 R121, R16.reuse, 0x10000, RZ ;  /* 0x0001000010797824 */ /* 0x044fe200078e00ff */
[----:B------:R-:W-:-:S03]  /*1a40*/  PRMT R16, R16, 0x7632, R16 ;  /* 0x0000763210107816 */ /* 0x000fc60000000010 */
[----:B------:R-:W-:Y:S01]  /*1a50*/  FFMA.FTZ R120, R21, R121, R120 ;  /* 0x0000007915787223 */ /* 0x000fe20000010078 */
[----:B------:R-:W-:Y:S02]  /*1a60*/  SHF.L.U32 R16, R16, 0x10, RZ ;  /* 0x0000001010107819 */ /* 0x000fe400000006ff */
[----:B----4-:R-:W-:-:S03]  /*1a70*/  PRMT R121, R17, 0x7632, R121 ;  /* 0x0000763211797816 */ /* 0x010fc60000000079 */
[----:B------:R-:W-:Y:S01]  /*1a80*/  FFMA.FTZ R16, R95, R16, R122 ;  /* 0x000000105f107223 */ /* 0x000fe2000001007a */
[----:B------:R-:W-:Y:S02]  /*1a90*/  IMAD.U32 R17, R17, 0x10000, RZ ;  /* 0x0001000011117824 */ /* 0x000fe400078e00ff */
[----:B------:R-:W-:Y:S02]  /*1aa0*/  IMAD.U32 R121, R121, 0x10000, RZ ;  /* 0x0001000079797824 */ /* 0x000fe400078e00ff */
[----:B------:R-:W-:Y:S02]  /*1ab0*/  FFMA.FTZ R120, R25, R17, R120 ;  /* 0x0000001119787223 */ /* 0x000fe40000010078 */
[----:B------:R-:W-:Y:S01]  /*1ac0*/  FFMA.FTZ R121, R101, R121, R16 ;  /* 0x0000007965797223 */ /* 0x000fe20000010010 */
[----:B---3--:R-:W-:Y:S01]  /*1ad0*/  SHF.L.U32 R16, R119, 0x10, RZ ;  /* 0x0000001077107819 */ /* 0x008fe200000006ff */
[----:B------:R-:W2:Y:S04]  /*1ae0*/  LDG.E.CONSTANT R17, desc[UR6][R10.64+0x208] ;  /* 0x000208060a117981 */ /* 0x000ea8000c1e9900 */
[----:B------:R-:W-:Y:S01]  /*1af0*/  FFMA.FTZ R123, R99, R16, R120 ;  /* 0x00000010637b7223 */ /* 0x000fe20000010078 */
[----:B------:R-:W-:-:S02]  /*1b00*/  PRMT R16, R119, 0x7632, R16 ;  /* 0x0000763277107816 */ /* 0x000fc40000000010 */
[----:B------:R-:W3:Y:S03]  /*1b10*/  LDG.E.CONSTANT R119, desc[UR6][R10.64+0x8] ;  /* 0x000008060a777981 */ /* 0x000ee6000c1e9900 */
[----:B------:R-:W-:-:S04]  /*1b20*/  IMAD.U32 R16, R16, 0x10000, RZ ;  /* 0x0001000010107824 */ /* 0x000fc800078e00ff */
[----:B------:R-:W-:Y:S01]  /*1b30*/  FFMA.FTZ R121, R114, R16, R121 ;  /* 0x0000001072797223 */ /* 0x000fe20000010079 */
[----:B-----5:R-:W-:-:S04]  /*1b40*/  IMAD.U32 R16, R9, 0x10000, RZ ;  /* 0x0001000009107824 */ /* 0x020fc800078e00ff */
[----:B------:R-:W-:Y:S02]  /*1b50*/  FFMA.FTZ R123, R106, R16, R123 ;  /* 0x000000106a7b7223 */ /* 0x000fe4000001007b */
[----:B------:R-:W4:Y:S01]  /*1b60*/  LDG.E.CONSTANT R16, desc[UR6][R10.64+0x408] ;  /* 0x000408060a107981 */ /* 0x000f22000c1e9900 */
[----:B------:R-:W-:-:S04]  /*1b70*/  PRMT R9, R9, 0x7632, R9 ;  /* 0x0000763209097816 */ /* 0x000fc80000000009 */
[----:B------:R-:W-:-:S05]  /*1b80*/  SHF.L.U32 R9, R9, 0x10, RZ ;  /* 0x0000001009097819 */ /* 0x000fca00000006ff */
[----:B------:R-:W-:Y:S02]  /*1b90*/  FFMA.FTZ R121, R116, R9, R121 ;  /* 0x0000000974797223 */ /* 0x000fe40000010079 */
[----:B------:R-:W5:Y:S01]  /*1ba0*/  LDG.E.CONSTANT R9, desc[UR6][R10.64+0x608] ;  /* 0x000608060a097981 */ /* 0x000f62000c1e9900 */
[----:B------:R-:W-:-:S04]  /*1bb0*/  FADD.FTZ R8, R123, R8 ;  /* 0x000000087b087221 */ /* 0x000fc80000010000 */
[----:B------:R-:W-:Y:S01]  /*1bc0*/  FADD.FTZ R8, R121, R8 ;  /* 0x0000000879087221 */ /* 0x000fe20000010000 */
[C---:B--2---:R-:W-:Y:S01]  /*1bd0*/  IMAD.U32 R120, R17.reuse, 0x10000, RZ ;  /* 0x0001000011787824 */ /* 0x044fe200078e00ff */
[----:B------:R-:W-:-:S03]  /*1be0*/  PRMT R17, R17, 0x7632, R17 ;  /* 0x0000763211117816 */ /* 0x000fc60000000011 */
[----:B------:R-:W-:Y:S01]  /*1bf0*/  FMUL.FTZ R122, R49, R120 ;  /* 0x00000078317a7220 */ /* 0x000fe20000410000 */
[----:B------:R-:W-:Y:S01]  /*1c00*/  SHF.L.U32 R121, R17, 0x10, RZ ;  /* 0x0000001011797819 */ /* 0x000fe200000006ff */
[C---:B---3--:R-:W-:Y:S01]  /*1c10*/  IMAD.U32 R120, R119.reuse, 0x10000, RZ ;  /* 0x0001000077787824 */ /* 0x048fe200078e00ff */
[----:B------:R-:W-:Y:S01]  /*1c20*/  PRMT R119, R119, 0x7632, R119 ;  /* 0x0000763277777816 */ /* 0x000fe20000000077 */
[----:B------:R-:W2:Y:S02]  /*1c30*/  LDG.E.CONSTANT R17, desc[UR6][R10.64+0x808] ;  /* 0x000808060a117981 */ /* 0x000ea4000c1e9900 */
[----:B------:R-:W-:Y:S02]  /*1c40*/  FMUL.FTZ R121, R54, R121 ;  /* 0x0000007936797220 */ /* 0x000fe40000410000 */
[----:B------:R-:W-:Y:S02]  /*1c50*/  IMAD.U32 R119, R119, 0x10000, RZ ;  /* 0x0001000077777824 */ /* 0x000fe400078e00ff */
[----:B------:R-:W-:-:S02]  /*1c60*/  FFMA.FTZ R120, R39, R120, R122 ;  /* 0x0000007827787223 */ /* 0x000fc4000001007a */
[----:B------:R-:W-:Y:S01]  /*1c70*/  FFMA.FTZ R119, R44, R119, R121 ;  /* 0x000000772c777223 */ /* 0x000fe20000010079 */
[C---:B----4-:R-:W-:Y:S01]  /*1c80*/  IMAD.U32 R121, R16.reuse, 0x10000, RZ ;  /* 0x0001000010797824 */ /* 0x050fe200078e00ff */
[----:B------:R-:W-:-:S03]  /*1c90*/  PRMT R16, R16, 0x7632, R16 ;  /* 0x0000763210107816 */ /* 0x000fc60000000010 */
[----:B------:R-:W-:Y:S01]  /*1ca0*/  FFMA.FTZ R122, R55, R121, R120 ;  /* 0x00000079377a7223 */ /* 0x000fe20000010078 */
[----:B------:R-:W-:Y:S02]  /*1cb0*/  SHF.L.U32 R120, R16, 0x10, RZ ;  /* 0x0000001010787819 */ /* 0x000fe400000006ff */
[----:B------:R-:W3:Y:S03]  /*1cc0*/  LDG.E.CONSTANT R16, desc[UR6][R10.64+0xa08] ;  /* 0x000a08060a107981 */ /* 0x000ee6000c1e9900 */
[----:B------:R-:W-:Y:S01]  /*1cd0*/  FFMA.FTZ R121, R64, R120, R119 ;  /* 0x0000007840797223 */ /* 0x000fe20000010077 */
[C---:B-----5:R-:W-:Y:S01]  /*1ce0*/  IMAD.U32 R120, R9.reuse, 0x10000, RZ ;  /* 0x0001000009787824 */ /* 0x060fe200078e00ff */
[----:B------:R-:W-:Y:S01]  /*1cf0*/  PRMT R9, R9, 0x7632, R9 ;  /* 0x0000763209097816 */ /* 0x000fe20000000009 */
[----:B------:R-:W4:Y:S04]  /*1d00*/  LDG.E.CONSTANT R119, desc[UR6][R10.64+0xc08] ;  /* 0x000c08060a777981 */ /* 0x000f28000c1e9900 */
[----:B------:R-:W-:-:S04]  /*1d10*/  IMAD.U32 R9, R9, 0x10000, RZ ;  /* 0x0001000009097824 */ /* 0x000fc800078e00ff */
[----:B------:R-:W-:Y:S02]  /*1d20*/  FFMA.FTZ R121, R72, R9, R121 ;  /* 0x0000000948797223 */ /* 0x000fe40000010079 */
[----:B------:R-:W5:Y:S01]  /*1d30*/  LDG.E.CONSTANT R9, desc[UR6][R10.64+0xe08] ;  /* 0x000e08060a097981 */ /* 0x000f62000c1e9900 */
[----:B------:R-:W-:Y:S01]  /*1d40*/  FFMA.FTZ R120, R61, R120, R122 ;  /* 0x000000783d787223 */ /* 0x000fe2000001007a */
[C---:B--2---:R-:W-:Y:S02]  /*1d50*/  SHF.L.U32 R122, R17.reuse, 0x10, RZ ;  /* 0x00000010117a7819 */ /* 0x044fe400000006ff */
[----:B------:R-:W-:-:S05]  /*1d60*/  PRMT R17, R17, 0x7632, R17 ;  /* 0x0000763211117816 */ /* 0x000fca0000000011 */
[----:B------:R-:W-:Y:S02]  /*1d70*/  IMAD.U32 R17, R17, 0x10000, RZ ;  /* 0x0001000011117824 */ /* 0x000fe400078e00ff */
[----:B------:R-:W-:Y:S02]  /*1d80*/  FFMA.FTZ R120, R69, R122, R120 ;  /* 0x0000007a45787223 */ /* 0x000fe40000010078 */
[----:B------:R-:W-:Y:S01]  /*1d90*/  FFMA.FTZ R121, R80, R17, R121 ;  /* 0x0000001150797223 */ /* 0x000fe20000010079 */
[C---:B---3--:R-:W-:Y:S01]  /*1da0*/  IMAD.U32 R17, R16.reuse, 0x10000, RZ ;  /* 0x0001000010117824 */ /* 0x048fe200078e00ff */
[----:B------:R-:W-:-:S03]  /*1db0*/  PRMT R16, R16, 0x7632, R16 ;  /* 0x0000763210107816 */ /* 0x000fc60000000010 */
[----:B------:R-:W-:Y:S01]  /*1dc0*/  FFMA.FTZ R17, R77, R17, R120 ;  /* 0x000000114d117223 */ /* 0x000fe20000010078 */
[----:B------:R-:W-:Y:S02]  /*1dd0*/  SHF.L.U32 R120, R16, 0x10, RZ ;  /* 0x0000001010787819 */ /* 0x000fe400000006ff */
[----:B------:R-:W2:Y:S03]  /*1de0*/  LDG.E.CONSTANT R16, desc[UR6][R10.64+0x1008] ;  /* 0x001008060a107981 */ /* 0x000ea6000c1e9900 */
[----:B------:R-:W-:Y:S01]  /*1df0*/  FFMA.FTZ R121, R84, R120, R121 ;  /* 0x0000007854797223 */ /* 0x000fe20000010079 */
[C---:B----4-:R-:W-:Y:S01]  /*1e00*/  PRMT R120, R119.reuse, 0x7632, R120 ;  /* 0x0000763277787816 */ /* 0x050fe20000000078 */
[----:B------:R-:W-:-:S04]  /*1e10*/  IMAD.U32 R119, R119, 0x10000, RZ ;  /* 0x0001000077777824 */ /* 0x000fc800078e00ff */
[----:B------:R-:W-:Y:S02]  /*1e20*/  IMAD.U32 R120, R120, 0x10000, RZ ;  /* 0x0001000078787824 */ /* 0x000fe400078e00ff */
[----:B------:R-:W-:Y:S02]  /*1e30*/  FFMA.FTZ R17, R6, R119, R17 ;  /* 0x0000007706117223 */ /* 0x000fe40000010011 */
[----:B------:R-:W3:Y:S01]  /*1e40*/  LDG.E.CONSTANT R119, desc[UR6][R10.64+0x1208] ;  /* 0x001208060a777981 */ /* 0x000ee2000c1e9900 */
[----:B------:R-:W-:Y:S01]  /*1e50*/  FFMA.FTZ R123, R88, R120, R121 ;  /* 0x00000078587b7223 */ /* 0x000fe20000010079 */
[C---:B-----5:R-:W-:Y:S02]  /*1e60*/  SHF.L.U32 R121, R9.reuse, 0x10, RZ ;  /* 0x0000001009797819 */ /* 0x060fe400000006ff */
[----:B------:R-:W-:-:S03]  /*1e70*/  PRMT R9, R9, 0x7632, R9 ;  /* 0x0000763209097816 */ /* 0x000fc60000000009 */
[----:B------:R-:W-:Y:S02]  /*1e80*/  FFMA.FTZ R121, R14, R121, R17 ;  /* 0x000000790e797223 */ /* 0x000fe40000010011 */
[----:B------:R-:W4:Y:S01]  /*1e90*/  LDG.E.CONSTANT R17, desc[UR6][R10.64+0x1408] ;  /* 0x001408060a117981 */ /* 0x000f22000c1e9900 */
[----:B------:R-:W-:-:S04]  /*1ea0*/  IMAD.U32 R9, R9, 0x10000, RZ ;  /* 0x0001000009097824 */ /* 0x000fc800078e00ff */
[----:B------:R-:W-:Y:S02]  /*1eb0*/  FFMA.FTZ R123, R92, R9, R123 ;  /* 0x000000095c7b7223 */ /* 0x000fe4000001007b */
[----:B------:R-:W5:Y:S01]  /*1ec0*/  LDG.E.CONSTANT R9, desc[UR6][R10.64+0x1608] ;  /* 0x001608060a097981 */ /* 0x000f62000c1e9900 */
[C---:B--2---:R-:W-:Y:S01]  /*1ed0*/  IMAD.U32 R120, R16.reuse, 0x10000, RZ ;  /* 0x0001000010787824 */ /* 0x044fe200078e00ff */
[----:B------:R-:W-:-:S04]  /*1ee0*/  PRMT R16, R16, 0x7632, R16 ;  /* 0x0000763210107816 */ /* 0x000fc80000000010 */
[----:B------:R-:W-:Y:S01]  /*1ef0*/  SHF.L.U32 R16, R16, 0x10, RZ ;  /* 0x0000001010107819 */ /* 0x000fe200000006ff */
[----:B------:R-:W-:-:S04]  /*1f00*/  FFMA.FTZ R121, R22, R120, R121 ;  /* 0x0000007816797223 */ /* 0x000fc80000010079 */
[----:B------:R-:W-:Y:S01]  /*1f10*/  FFMA.FTZ R123, R96, R16, R123 ;  /* 0x00000010607b7223 */ /* 0x000fe2000001007b */
[C---:B---3--:R-:W-:Y:S01]  /*1f20*/  PRMT R16, R119.reuse, 0x7632, R16 ;  /* 0x0000763277107816 */ /* 0x048fe20000000010 */
[----:B------:R-:W-:-:S04]  /*1f30*/  IMAD.U32 R119, R119, 0x10000, RZ ;  /* 0x0001000077777824 */ /* 0x000fc800078e00ff */
[----:B------:R-:W-:Y:S01]  /*1f40*/  FFMA.FTZ R121, R26, R119, R121 ;  /* 0x000000771a797223 */ /* 0x000fe20000010079 */
[----:B------:R-:W-:Y:S01]  /*1f50*/  IMAD.U32 R16, R16, 0x10000, RZ ;  /* 0x0001000010107824 */ /* 0x000fe200078e00ff */
[----:B------:R-:W2:Y:S01]  /*1f60*/  LDG.E.CONSTANT R119, desc[UR6][R10.64+0x20c] ;  /* 0x00020c060a777981 */ /* 0x000ea2000c1e9900 */
[C---:B----4-:R-:W-:Y:S02]  /*1f70*/  SHF.L.U32 R120, R17.reuse, 0x10, RZ ;  /* 0x0000001011787819 */ /* 0x050fe400000006ff */
[----:B------:R-:W-:Y:S01]  /*1f80*/  PRMT R17, R17, 0x7632, R17 ;  /* 0x0000763211117816 */ /* 0x000fe20000000011 */
[----:B------:R-:W-:Y:S02]  /*1f90*/  FFMA.FTZ R16, R102, R16, R123 ;  /* 0x0000001066107223 */ /* 0x000fe4000001007b */
[----:B------:R-:W-:Y:S02]  /*1fa0*/  FFMA.FTZ R122, R18, R120, R121 ;  /* 0x00000078127a7223 */ /* 0x000fe40000010079 */
[----:B------:R-:W3:Y:S01]  /*1fb0*/  LDG.E.CONSTANT R120, desc[UR6][R10.64+0xc] ;  /* 0x00000c060a787981 */ /* 0x000ee2000c1e9900 */
[----:B------:R-:W-:-:S03]  /*1fc0*/  IMAD.U32 R17, R17, 0x10000, RZ ;  /* 0x0001000011117824 */ /* 0x000fc600078e00ff */
[----:B------:R-:W4:Y:S01]  /*1fd0*/  LDG.E.CONSTANT R121, desc[UR6][R10.64+0x60c] ;  /* 0x00060c060a797981 */ /* 0x000f22000c1e9900 */
[----:B------:R-:W-:Y:S01]  /*1fe0*/  FFMA.FTZ R16, R115, R17, R16 ;  /* 0x0000001173107223 */ /* 0x000fe20000010010 */
[----:B-----5:R-:W-:-:S04]  /*1ff0*/  IMAD.U32 R17, R9, 0x10000, RZ ;  /* 0x0001000009117824 */ /* 0x020fc800078e00ff */
[----:B------:R-:W-:Y:S02]  /*2000*/  FFMA.FTZ R123, R107, R17, R122 ;  /* 0x000000116b7b7223 */ /* 0x000fe4000001007a */
[----:B------:R-:W5:Y:S01]  /*2010*/  LDG.E.CONSTANT R17, desc[UR6][R10.64+0x40c] ;  /* 0x00040c060a117981 */ /* 0x000f62000c1e9900 */
[----:B------:R-:W-:-:S04]  /*2020*/  PRMT R9, R9, 0x7632, R9 ;  /* 0x0000763209097816 */ /* 0x000fc80000000009 */
[----:B------:R-:W-:-:S05]  /*2030*/  SHF.L.U32 R9, R9, 0x10, RZ ;  /* 0x0000001009097819 */ /* 0x000fca00000006ff */
[----:B------:R-:W-:Y:S02]  /*2040*/  FFMA.FTZ R9, R117, R9, R16 ;  /* 0x0000000975097223 */ /* 0x000fe40000010010 */
[----:B------:R-:W4:Y:S01]  /*2050*/  LDG.E.CONSTANT R16, desc[UR6][R10.64+0x80c] ;  /* 0x00080c060a107981 */ /* 0x000f22000c1e9900 */
[----:B------:R-:W-:Y:S01]  /*2060*/  FADD.FTZ R8, R123, R8 ;  /* 0x000000087b087221 */ /* 0x000fe20000010000 */
[C---:B--2---:R-:W-:Y:S01]  /*2070*/  IMAD.U32 R123, R119.reuse, 0x10000, RZ ;  /* 0x00010000777b7824 */ /* 0x044fe200078e00ff */
[----:B------:R-:W-:-:S03]  /*2080*/  PRMT R119, R119, 0x7632, R119 ;  /* 0x0000763277777816 */ /* 0x000fc60000000077 */
[----:B------:R-:W-:Y:S01]  /*2090*/  FMUL.FTZ R125, R50, R123 ;  /* 0x0000007b327d7220 */ /* 0x000fe20000410000 */
[----:B------:R-:W-:Y:S01]  /*20a0*/  SHF.L.U32 R119, R119, 0x10, RZ ;  /* 0x0000001077777819 */ /* 0x000fe200000006ff */
[C---:B---3--:R-:W-:Y:S01]  /*20b0*/  IMAD.U32 R123, R120.reuse, 0x10000, RZ ;  /* 0x00010000787b7824 */ /* 0x048fe200078e00ff */
[----:B------:R-:W-:-:S03]  /*20c0*/  PRMT R120, R120, 0x7632, R120 ;  /* 0x0000763278787816 */ /* 0x000fc60000000078 */
[----:B------:R-:W-:Y:S02]  /*20d0*/  FMUL.FTZ R124, R56, R119 ;  /* 0x00000077387c7220 */ /* 0x000fe40000410000 */
[----:B------:R-:W-:-:S04]  /*20e0*/  IMAD.U32 R120, R120, 0x10000, RZ ;  /* 0x0001000078787824 */ /* 0x000fc800078e00ff */
[----:B------:R-:W-:Y:S01]  /*20f0*/  FFMA.FTZ R119, R45, R120, R124 ;  /* 0x000000782d777223 */ /* 0x000fe2000001007c */
[C---:B-----5:R-:W-:Y:S01]  /*2100*/  IMAD.U32 R120, R17.reuse, 0x10000, RZ ;  /* 0x0001000011787824 */ /* 0x060fe200078e00ff */
[----:B------:R-:W-:Y:S01]  /*2110*/  PRMT R17, R17, 0x7632, R17 ;  /* 0x0000763211117816 */ /* 0x000fe20000000011 */
[----:B------:R-:W-:-:S03]  /*2120*/  FFMA.FTZ R122, R40, R123, R125 ;  /* 0x0000007b287a7223 */ /* 0x000fc6000001007d */
[----:B------:R-:W-:Y:S01]  /*2130*/  SHF.L.U32 R17, R17, 0x10, RZ ;  /* 0x0000001011117819 */ /* 0x000fe200000006ff */
[----:B------:R-:W-:-:S04]  /*2140*/  FFMA.FTZ R120, R57, R120, R122 ;  /* 0x0000007839787223 */ /* 0x000fc8000001007a */
[----:B------:R-:W-:Y:S01]  /*2150*/  FFMA.FTZ R119, R66, R17, R119 ;  /* 0x0000001142777223 */ /* 0x000fe20000010077 */
[C---:B----4-:R-:W-:Y:S01]  /*2160*/  IMAD.U32 R17, R121.reuse, 0x10000, RZ ;  /* 0x0001000079117824 */ /* 0x050fe200078e00ff */
[----:B------:R-:W-:-:S03]  /*2170*/  PRMT R121, R121, 0x7632, R121 ;  /* 0x0000763279797816 */ /* 0x000fc60000000079 */
[----:B------:R-:W-:Y:S02]  /*2180*/  FFMA.FTZ R120, R63, R17, R120 ;  /* 0x000000113f787223 */ /* 0x000fe40000010078 */
[----:B------:R-:W2:Y:S01]  /*2190*/  LDG.E.CONSTANT R17, desc[UR6][R10.64+0xa0c] ;  /* 0x000a0c060a117981 */ /* 0x000ea2000c1e9900 */
[----:B------:R-:W-:-:S04]  /*21a0*/  IMAD.U32 R121, R121, 0x10000, RZ ;  /* 0x0001000079797824 */ /* 0x000fc800078e00ff */
[----:B------:R-:W-:Y:S01]  /*21b0*/  FFMA.FTZ R122, R74, R121, R119 ;  /* 0x000000794a7a7223 */ /* 0x000fe20000010077 */
[C---:B------:R-:W-:Y:S01]  /*21c0*/  SHF.L.U32 R119, R16.reuse, 0x10, RZ ;  /* 0x0000001010777819 */ /* 0x040fe200000006ff */
[----:B------:R-:W3:Y:S04]  /*21d0*/  LDG.E.CONSTANT R121, desc[UR6][R10.64+0xe0c] ;  /* 0x000e0c060a797981 */ /* 0x000ee8000c1e9900 */
[----:B------:R-:W-:Y:S02]  /*21e0*/  FFMA.FTZ R120, R71, R119, R120 ;  /* 0x0000007747787223 */ /* 0x000fe40000010078 */
[----:B------:R-:W4:Y:S01]  /*21f0*/  LDG.E.CONSTANT R119, desc[UR6][R10.64+0xc0c] ;  /* 0x000c0c060a777981 */ /* 0x000f22000c1e9900 */
[----:B------:R-:W-:-:S05]  /*2200*/  PRMT R16, R16, 0x7632, R16 ;  /* 0x0000763210107816 */ /* 0x000fca0000000010 */
        /* <DEDUP_REMOVED lines=8> */
[C---:B----4-:R-:W-:Y:S01]  /*2290*/  IMAD.U32 R17, R119.reuse, 0x10000, RZ ;  /* 0x0001000077117824 */ /* 0x050fe200078e00ff */
[----:B------:R-:W-:-:S03]  /*22a0*/  PRMT R119, R119, 0x7632, R119 ;  /* 0x0000763277777816 */ /* 0x000fc60000000077 */
[----:B------:R-:W-:Y:S01]  /*22b0*/  FFMA.FTZ R120, R7, R17, R120 ;  /* 0x0000001107787223 */ /* 0x000fe20000010078 */
[----:B---3--:R-:W-:Y:S01]  /*22c0*/  PRMT R17, R121, 0x7632, R17 ;  /* 0x0000763279117816 */ /* 0x008fe20000000011 */
[----:B------:R-:W-:Y:S01]  /*22d0*/  IMAD.U32 R119, R119, 0x10000, RZ ;  /* 0x0001000077777824 */ /* 0x000fe200078e00ff */
[----:B------:R-:W-:-:S03]  /*22e0*/  SHF.L.U32 R121, R121, 0x10, RZ ;  /* 0x0000001079797819 */ /* 0x000fc600000006ff */
[----:B------:R-:W-:Y:S02]  /*22f0*/  IMAD.U32 R17, R17, 0x10000, RZ ;  /* 0x0001000011117824 */ /* 0x000fe400078e00ff */
[----:B------:R-:W-:Y:S01]  /*2300*/  FFMA.FTZ R122, R89, R119, R122 ;  /* 0x00000077597a7223 */ /* 0x000fe2000001007a */
[----:B------:R-:W-:Y:S02]  /*2310*/  FFMA.FTZ R120, R15, R121, R120 ;  /* 0x000000790f787223 */ /* 0x000fe40000010078 */
[----:B------:R-:W2:Y:S01]  /*2320*/  LDG.E.CONSTANT R121, desc[UR6][R10.64+0x160c] ;  /* 0x00160c060a797981 */ /* 0x000ea2000c1e9900 */
[----:B------:R-:W-:Y:S01]  /*2330*/  FFMA.FTZ R119, R93, R17, R122 ;  /* 0x000000115d777223 */ /* 0x000fe2000001007a */
[----:B-----5:R-:W-:Y:S02]  /*2340*/  IMAD.U32 R122, R16, 0x10000, RZ ;  /* 0x00010000107a7824 */ /* 0x020fe400078e00ff */
[----:B------:R-:W3:Y:S02]  /*2350*/  LDG.E.CONSTANT R17, desc[UR6][R10.64+0x120c] ;  /* 0x00120c060a117981 */ /* 0x000ee4000c1e9900 */
[----:B------:R-:W-:-:S02]  /*2360*/  FFMA.FTZ R122, R23, R122, R120 ;  /* 0x0000007a177a7223 */ /* 0x000fc40000010078 */
[----:B------:R-:W4:Y:S01]  /*2370*/  LDG.E.CONSTANT R120, desc[UR6][R10.64+0x140c] ;  /* 0x00140c060a787981 */ /* 0x000f22000c1e9900 */
[----:B------:R-:W-:-:S04]  /*2380*/  PRMT R16, R16, 0x7632, R16 ;  /* 0x0000763210107816 */ /* 0x000fc80000000010 */
[----:B------:R-:W-:-:S05]  /*2390*/  SHF.L.U32 R16, R16, 0x10, RZ ;  /* 0x0000001010107819 */ /* 0x000fca00000006ff */
[----:B------:R-:W-:Y:S01]  /*23a0*/  FFMA.FTZ R16, R98, R16, R119 ;  /* 0x0000001062107223 */ /* 0x000fe20000010077 */
[----:B------:R-:W-:Y:S01]  /*23b0*/  FADD.FTZ R8, R9, R8 ;  /* 0x0000000809087221 */ /* 0x000fe20000010000 */
[----:B------:R-:W-:Y:S02]  /*23c0*/  IADD3 R35, PT, PT, R35, 0x4, RZ ;  /* 0x0000000423237810 */ /* 0x000fe40007ffe0ff */
[----:B------:R-:W-:-:S04]  /*23d0*/  IADD3 R34, P1, PT, R34, 0x10, RZ ;  /* 0x0000001022227810 */ /* 0x000fc80007f3e0ff */
[----:B------:R-:W-:Y:S02]  /*23e0*/  IADD3.X R37, PT, PT, RZ, R37, RZ, P1, !PT ;  /* 0x00000025ff257210 */ /* 0x000fe40000ffe4ff */
[C---:B---3--:R-:W-:Y:S01]  /*23f0*/  PRMT R119, R17.reuse, 0x7632, R119 ;  /* 0x0000763211777816 */ /* 0x048fe20000000077 */
[----:B------:R-:W-:-:S04]  /*2400*/  IMAD.U32 R17, R17, 0x10000, RZ ;  /* 0x0001000011117824 */ /* 0x000fc800078e00ff */
[----:B------:R-:W-:Y:S01]  /*2410*/  FFMA.FTZ R122, R27, R17, R122 ;  /* 0x000000111b7a7223 */ /* 0x000fe2000001007a */
[C---:B----4-:R-:W-:Y:S02]  /*2420*/  PRMT R17, R120.reuse, 0x7632, R17 ;  /* 0x0000763278117816 */ /* 0x050fe40000000011 */
[----:B------:R-:W-:Y:S01]  /*2430*/  SHF.L.U32 R120, R120, 0x10, RZ ;  /* 0x0000001078787819 */ /* 0x000fe200000006ff */
[----:B--2---:R-:W-:-:S04]  /*2440*/  IMAD.U32 R10, R121, 0x10000, RZ ;  /* 0x00010000790a7824 */ /* 0x004fc800078e00ff */
[----:B------:R-:W-:Y:S01]  /*2450*/  FFMA.FTZ R9, R19, R120, R122 ;  /* 0x0000007813097223 */ /* 0x000fe2000001007a */
[----:B------:R-:W-:-:S03]  /*2460*/  IMAD.U32 R119, R119, 0x10000, RZ ;  /* 0x0001000077777824 */ /* 0x000fc600078e00ff */
[----:B------:R-:W-:Y:S01]  /*2470*/  FFMA.FTZ R9, R110, R10, R9 ;  /* 0x0000000a6e097223 */ /* 0x000fe20000010009 */
[----:B------:R-:W-:Y:S01]  /*2480*/  IADD3 R10, PT, PT, R109, 0x1, RZ ;  /* 0x000000016d0a7810 */ /* 0x000fe20007ffe0ff */
[----:B------:R-:W-:Y:S01]  /*2490*/  FFMA.FTZ R16, R103, R119, R16 ;  /* 0x0000007767107223 */ /* 0x000fe20000010010 */
[----:B------:R-:W-:Y:S01]  /*24a0*/  PRMT R121, R121, 0x7632, R121 ;  /* 0x0000763279797816 */ /* 0x000fe20000000079 */
[----:B------:R-:W-:Y:S01]  /*24b0*/  IMAD.U32 R17, R17, 0x10000, RZ ;  /* 0x0001000011117824 */ /* 0x000fe200078e00ff */
[----:B------:R-:W-:Y:S01]  /*24c0*/  I2FP.F32.S32 R11, R10 ;  /* 0x0000000a000b7245 */ /* 0x000fe20000201400 */
[----:B------:R-:W-:Y:S01]  /*24d0*/  FADD.FTZ R8, R9, R8 ;  /* 0x0000000809087221 */ /* 0x000fe20000010000 */
[----:B------:R-:W-:Y:S02]  /*24e0*/  VIADD R9, R112, 0xffffffff ;  /* 0xffffffff70097836 */ /* 0x000fe40000000000 */
[----:B------:R-:W-:Y:S01]  /*24f0*/  FFMA.FTZ R17, R111, R17, R16 ;  /* 0x000000116f117223 */ /* 0x000fe20000010010 */
[----:B------:R-:W-:-:S02]  /*2500*/  IMAD.U32 R121, R121, 0x10000, RZ ;  /* 0x0001000079797824 */ /* 0x000fc400078e00ff */
[----:B------:R-:W-:Y:S01]  /*2510*/  FMUL.FTZ R11, R11, R30 ;  /* 0x0000001e0b0b7220 */ /* 0x000fe20000410000 */
[----:B------:R-:W-:Y:S01]  /*2520*/  ISETP.GE.U32.AND P0, PT, R9, R28, PT ;  /* 0x0000001c0900720c */ /* 0x000fe20003f06070 */
[----:B------:R-:W-:-:S03]  /*2530*/  FFMA.FTZ R17, R118, R121, R17 ;  /* 0x0000007976117223 */ /* 0x000fc60000010011 */
[----:B------:R-:W-:Y:S01]  /*2540*/  FSEL R11, R11, RZ, P2 ;  /* 0x000000ff0b0b7208 */ /* 0x000fe20001000000 */
[----:B------:R-:W-:-:S04]  /*2550*/  FADD.FTZ R8, R17, R8 ;  /* 0x0000000811087221 */ /* 0x000fc80000010000 */
        /* <DEDUP_REMOVED lines=9> */
.L_x_17708:
[----:B------:R-:W-:Y:S05]  /*25f0*/  BSYNC.RECONVERGENT B0 ;  /* 0x0000000000007941 */ /* 0x000fea0003800200 */
.L_x_17707:
[----:B--2---:R-:W0:Y:S01]  /*2600*/  SHFL.BFLY PT, R3, R108, 0x10, 0x1f ;  /* 0x0e001f006c037f89 */ /* 0x004e2200000e0000 */
[----:B------:R-:W-:Y:S01]  /*2610*/  IMAD.MOV.U32 R11, RZ, RZ, -0x800001 ;  /* 0xff7fffffff0b7424 */ /* 0x000fe200078e00ff */
[----:B------:R-:W-:Y:S01]  /*2620*/  BSSY.RECONVERGENT B0, `(.L_x_17710) ;  /* 0x0000105000007945 */ /* 0x000fe20003800200 */
[----:B------:R-:W-:Y:S01]  /*2630*/  IMAD R10, R29, -0x10, R32 ;  /* 0xfffffff01d0a7824 */ /* 0x000fe200078e0220 */
[----:B------:R-:W1:Y:S01]  /*2640*/  S2R R14, SR_TID.X ;  /* 0x00000000000e7919 */ /* 0x000e620000002100 */
[----:B0-----:R-:W-:-:S05]  /*2650*/  FMNMX.FTZ R4, R3, R108, !PT ;  /* 0x0000006c03047209 */ /* 0x001fca0007810000 */
[----:B------:R-:W0:Y:S01]  /*2660*/  SHFL.BFLY PT, R3, R4, 0x8, 0x1f ;  /* 0x0d001f0004037f89 */ /* 0x000e2200000e0000 */
[----:B-1----:R-:W-:Y:S02]  /*2670*/  LOP3.LUT P0, R15, R14, 0x1f, RZ, 0xc0, !PT ;  /* 0x0000001f0e0f7812 */ /* 0x002fe4000780c0ff */
[----:B------:R-:W-:Y:S02]  /*2680*/  SHF.R.U32.HI R16, RZ, 0x5, R14 ;  /* 0x00000005ff107819 */ /* 0x000fe4000001160e */
[----:B------:R-:W-:Y:S02]  /*2690*/  ISETP.GT.U32.AND P1, PT, R15, 0x3, PT ;  /* 0x000000030f00780c */ /* 0x000fe40003f24070 */
[----:B0-----:R-:W-:-:S05]  /*26a0*/  FMNMX.FTZ R5, R4, R3, !PT ;  /* 0x0000000304057209 */ /* 0x001fca0007810000 */
[----:B------:R-:W0:Y:S02]  /*26b0*/  SHFL.BFLY PT, R2, R5, 0x4, 0x1f ;  /* 0x0c801f0005027f89 */ /* 0x000e2400000e0000 */
[----:B0-----:R-:W-:Y:S02]  /*26c0*/  FMNMX.FTZ R6, R5, R2, !PT ;  /* 0x0000000205067209 */ /* 0x001fe40007810000 */
[----:B------:R-:W0:Y:S01]  /*26d0*/  S2R R2, SR_CgaCtaId ;  /* 0x0000000000027919 */ /* 0x000e220000008800 */
[----:B------:R-:W-:Y:S02]  /*26e0*/  SHF.L.U32 R5, R29, 0x9, RZ ;  /* 0x000000091d057819 */ /* 0x000fe400000006ff */
[----:B------:R-:W1:Y:S02]  /*26f0*/  SHFL.BFLY PT, R3, R6, 0x2, 0x1f ;  /* 0x0c401f0006037f89 */ /* 0x000e6400000e0000 */
[----:B-1----:R-:W-:Y:S02]  /*2700*/  FMNMX.FTZ R7, R6, R3, !PT ;  /* 0x0000000306077209 */ /* 0x002fe40007810000 */
[----:B------:R-:W-:-:S03]  /*2710*/  MOV R3, 0x400 ;  /* 0x0000040000037802 */ /* 0x000fc60000000f00 */
[----:B------:R-:W1:Y:S02]  /*2720*/  SHFL.BFLY PT, R8, R7, 0x1, 0x1f ;  /* 0x0c201f0007087f89 */ /* 0x000e6400000e0000 */
[----:B------:R-:W-:-:S05]  /*2730*/  VIADD R9, R3, 0xc0 ;  /* 0x000000c003097836 */ /* 0x000fca0000000000 */
[----:B0-----:R-:W-:-:S04]  /*2740*/  LEA R9, R2, R9, 0x18 ;  /* 0x0000000902097211 */ /* 0x001fc800078ec0ff */
[----:B------:R-:W-:Y:S02]  /*2750*/  LEA R6, R16, R9, 0x2 ;  /* 0x0000000910067211 */ /* 0x000fe400078e10ff */
[----:B-1----:R-:W-:Y:S01]  /*2760*/  FMNMX.FTZ R13, R7, R8, !PT ;  /* 0x00000008070d7209 */ /* 0x002fe20007810000 */
[----:B------:R-:W-:Y:S02]  /*2770*/  IMAD R8, R15, 0x4, R9 ;  /* 0x000000040f087824 */ /* 0x000fe400078e0209 */
[--C-:B------:R-:W-:Y:S02]  /*2780*/  IMAD R7, R10, 0x20, R5.reuse ;  /* 0x000000200a077824 */ /* 0x100fe400078e0205 */
[----:B------:R-:W-:Y:S03]  /*2790*/  @!P0 STS [R6], R13 ;  /* 0x0000000d06008388 */ /* 0x000fe60000000800 */
[----:B------:R-:W-:Y:S01]  /*27a0*/  VIMNMX R10, PT, PT, R28, R7, PT ;  /* 0x000000071c0a7248 */ /* 0x000fe20003fe0100 */
[----:B------:R-:W-:Y:S04]  /*27b0*/  BAR.SYNC.DEFER_BLOCKING 0x0 ;  /* 0x0000000000007b1d */ /* 0x000fe80000010000 */
[----:B------:R-:W-:-:S05]  /*27c0*/  IMAD.IADD R7, R10, 0x1, -R5 ;  /* 0x000000010a077824 */ /* 0x000fca00078e0a05 */
[----:B------:R-:W-:Y:S01]  /*27d0*/  ISETP.GE.AND P2, PT, R14, R7, PT ;  /* 0x000000070e00720c */ /* 0x000fe20003f46270 */
        /* <DEDUP_REMOVED lines=9> */
[----:B------:R-:W-:Y:S01]  /*2870*/  BSSY.RECONVERGENT B1, `(.L_x_17712) ;  /* 0x000001c000017945 */ /* 0x000fe20003800200 */
[----:B------:R-:W-:-:S03]  /*2880*/  IMAD.MOV.U32 R12, RZ, RZ, R14 ;  /* 0x000000ffff0c7224 */ /* 0x000fc600078e000e */
[----:B------:R-:W-:-:S04]  /*2890*/  IMAD.IADD R18, R10, 0x1, R9 ;  /* 0x000000010a127824 */ /* 0x000fc800078e0209 */
[C---:B------:R-:W-:Y:S01]  /*28a0*/  IMAD.IADD R11, R18.reuse, 0x1, -R5 ;  /* 0x00000001120b7824 */ /* 0x040fe200078e0a05 */
[----:B------:R-:W-:-:S04]  /*28b0*/  LOP3.LUT R9, R18, 0x180, RZ, 0xc0, !PT ;  /* 0x0000018012097812 */ /* 0x000fc800078ec0ff */
[----:B------:R-:W-:Y:S02]  /*28c0*/  ISETP.NE.AND P0, PT, R9, 0x180, PT ;  /* 0x000001800900780c */ /* 0x000fe40003f05270 */
[----:B------:R-:W-:Y:S02]  /*28d0*/  ISETP.GE.U32.AND P3, PT, R11, 0x180, PT ;  /* 0x000001800b00780c */ /* 0x000fe40003f66070 */
[----:B------:R-:W-:-:S09]  /*28e0*/  MOV R11, RZ ;  /* 0x000000ff000b7202 */ /* 0x000fd20000000f00 */
[----:B------:R-:W-:Y:S05]  /*28f0*/  @!P0 BRA `(.L_x_17713) ;  /* 0x00000000004c8947 */ /* 0x000fea0003800000 */
[----:B------:R-:W-:Y:S01]  /*2900*/  VIADD R9, R3, 0xe0 ;  /* 0x000000e003097836 */ /* 0x000fe20000000000 */
[----:B------:R-:W-:Y:S01]  /*2910*/  LEA.HI R18, R18, 0x1, RZ, 0x19 ;  /* 0x0000000112127811 */ /* 0x000fe200078fc8ff */
[----:B------:R-:W-:Y:S01]  /*2920*/  IMAD.MOV.U32 R12, RZ, RZ, R14 ;  /* 0x000000ffff0c7224 */ /* 0x000fe200078e000e */
[----:B------:R-:W-:Y:S02]  /*2930*/  MOV R11, RZ ;  /* 0x000000ff000b7202 */ /* 0x000fe40000000f00 */
[----:B------:R-:W-:Y:S02]  /*2940*/  LEA R9, R2, R9, 0x18 ;  /* 0x0000000902097211 */ /* 0x000fe400078ec0ff */
[----:B------:R-:W-:-:S03]  /*2950*/  LOP3.LUT R18, R18, 0x3, RZ, 0xc0, !PT ;  /* 0x0000000312127812 */ /* 0x000fc600078ec0ff */
[----:B------:R-:W-:Y:S01]  /*2960*/  IMAD R9, R14, 0x4, R9 ;  /* 0x000000040e097824 */ /* 0x000fe200078e0209 */
[----:B------:R-:W-:-:S07]  /*2970*/  IADD3 R18, PT, PT, RZ, -R18, RZ ;  /* 0x80000012ff127210 */ /* 0x000fce0007ffe0ff */
.L_x_17714:
[----:B------:R-:W0:Y:S01]  /*2980*/  LDS R13, [R9] ;  /* 0x00000000090d7984 */ /* 0x000e220000000800 */
[----:B------:R-:W-:Y:S02]  /*2990*/  VIADD R18, R18, 0x1 ;  /* 0x0000000112127836 */ /* 0x000fe40000000000 */
        /* <DEDUP_REMOVED lines=9> */
.L_x_17713:
[----:B------:R-:W-:Y:S05]  /*2a30*/  BSYNC.RECONVERGENT B1 ;  /* 0x0000000000017941 */ /* 0x000fea0003800200 */
.L_x_17712:
        /* <DEDUP_REMOVED lines=12> */
.L_x_17717:
        /* <DEDUP_REMOVED lines=15> */
[C---:B-1----:R-:W-:Y:S01]  /*2bf0*/  FADD.FTZ R17, -R4.reuse, R17 ;  /* 0x0000001104117221 */ /* 0x042fe20000010100 */
[----:B--2---:R-:W-:-:S03]  /*2c00*/  FADD.FTZ R19, -R4, R19 ;  /* 0x0000001304137221 */ /* 0x004fc60000010100 */
[----:B------:R-:W-:Y:S01]  /*2c10*/  FMUL.FTZ R17, R17, 1.4426950216293334961 ;  /* 0x3fb8aa3b11117820 */ /* 0x000fe20000410000 */
[----:B------:R1:W2:Y:S01]  /*2c20*/  MUFU.EX2 R18, R13 ;  /* 0x0000000d00127308 */ /* 0x0002a20000000800 */
[----:B------:R-:W-:Y:S01]  /*2c30*/  FMUL.FTZ R19, R19, 1.4426950216293334961 ;  /* 0x3fb8aa3b13137820 */ /* 0x000fe20000410000 */
[C---:B---3--:R-:W-:Y:S01]  /*2c40*/  FADD.FTZ R21, -R4.reuse, R21 ;  /* 0x0000001504157221 */ /* 0x048fe20000010100 */
[----:B----4-:R-:W-:-:S03]  /*2c50*/  FADD.FTZ R23, -R4, R23 ;  /* 0x0000001704177221 */ /* 0x010fc60000010100 */
[----:B------:R-:W-:Y:S02]  /*2c60*/  FMUL.FTZ R21, R21, 1.4426950216293334961 ;  /* 0x3fb8aa3b15157820 */ /* 0x000fe40000410000 */
[----:B------:R3:W4:Y:S01]  /*2c70*/  MUFU.EX2 R20, R17 ;  /* 0x0000001100147308 */ /* 0x0007220000000800 */
[----:B-1----:R-:W1:Y:S01]  /*2c80*/  LDS R13, [R9+0x1200] ;  /* 0x00120000090d7984 */ /* 0x002e620000000800 */
[----:B------:R-:W-:Y:S01]  /*2c90*/  FMUL.FTZ R23, R23, 1.4426950216293334961 ;  /* 0x3fb8aa3b17177820 */ /* 0x000fe20000410000 */
[C---:B------:R-:W-:Y:S01]  /*2ca0*/  FADD.FTZ R25, -R4.reuse, R25 ;  /* 0x0000001904197221 */ /* 0x040fe20000010100 */
[----:B------:R-:W-:-:S03]  /*2cb0*/  FADD.FTZ R27, -R4, R27 ;  /* 0x0000001b041b7221 */ /* 0x000fc60000010100 */
[----:B------:R-:W-:Y:S01]  /*2cc0*/  FMUL.FTZ R25, R25, 1.4426950216293334961 ;  /* 0x3fb8aa3b19197820 */ /* 0x000fe20000410000 */
[----:B------:R4:W0:Y:S01]  /*2cd0*/  MUFU.EX2 R22, R19 ;  /* 0x0000001300167308 */ /* 0x0008220000000800 */
[----:B---3--:R-:W3:Y:S01]  /*2ce0*/  LDS R17, [R9+0x1400] ;  /* 0x0014000009117984 */ /* 0x008ee20000000800 */
[----:B--2---:R-:W-:Y:S01]  /*2cf0*/  FADD.FTZ R11, R18, R11 ;  /* 0x0000000b120b7221 */ /* 0x004fe20000010000 */
[----:B------:R-:W-:Y:S01]  /*2d00*/  FMUL.FTZ R27, R27, 1.4426950216293334961 ;  /* 0x3fb8aa3b1b1b7820 */ /* 0x000fe20000410000 */
[C---:B------:R-:W-:Y:S01]  /*2d10*/  FADD.FTZ R35, -R4.reuse, R35 ;  /* 0x0000002304237221 */ /* 0x040fe20000010100 */
[----:B------:R-:W-:Y:S01]  /*2d20*/  STS [R9+-0x400], R18 ;  /* 0xfffc001209007388 */ /* 0x000fe20000000800 */
[C---:B------:R-:W-:Y:S02]  /*2d30*/  FADD.FTZ R37, -R4.reuse, R37 ;  /* 0x0000002504257221 */ /* 0x040fe40000010100 */
[----:B------:R2:W2:Y:S01]  /*2d40*/  MUFU.EX2 R24, R21 ;  /* 0x0000001500187308 */ /* 0x0004a20000000800 */
[----:B----4-:R-:W4:Y:S01]  /*2d50*/  LDS R19, [R9+0x1600] ;  /* 0x0016000009137984 */ /* 0x010f220000000800 */
[----:B------:R-:W-:Y:S01]  /*2d60*/  FADD.FTZ R11, R11, R20 ;  /* 0x000000140b0b7221 */ /* 0x000fe20000010000 */
[----:B------:R-:W-:Y:S01]  /*2d70*/  FMUL.FTZ R35, R35, 1.4426950216293334961 ;  /* 0x3fb8aa3b23237820 */ /* 0x000fe20000410000 */
[----:B------:R-:W-:Y:S01]  /*2d80*/  FMUL.FTZ R37, R37, 1.4426950216293334961 ;  /* 0x3fb8aa3b25257820 */ /* 0x000fe20000410000 */
[C---:B------:R-:W-:Y:S01]  /*2d90*/  FADD.FTZ R39, -R4.reuse, R39 ;  /* 0x0000002704277221 */ /* 0x040fe20000010100 */
[----:B------:R-:W-:Y:S01]  /*2da0*/  STS [R9+-0x200], R20 ;  /* 0xfffe001409007388 */ /* 0x000fe20000000800 */
[----:B0-----:R-:W-:Y:S01]  /*2db0*/  FADD.FTZ R41, -R4, R41 ;  /* 0x0000002904297221 */ /* 0x001fe20000010100 */
[----:B------:R0:W1:Y:S01]  /*2dc0*/  MUFU.EX2 R26, R23 ;  /* 0x00000017001a7308 */ /* 0x0000620000000800 */
[----:B------:R-:W-:Y:S01]  /*2dd0*/  FADD.FTZ R11, R11, R22 ;  /* 0x000000160b0b7221 */ /* 0x000fe20000010000 */
[----:B--2---:R-:W2:Y:S01]  /*2de0*/  LDS R21, [R9+0x1800] ;  /* 0x0018000009157984 */ /* 0x004ea20000000800 */
[----:B------:R-:W-:Y:S01]  /*2df0*/  FMUL.FTZ R39, R39, 1.4426950216293334961 ;  /* 0x3fb8aa3b27277820 */ /* 0x000fe20000410000 */
[----:B------:R-:W-:-:S02]  /*2e00*/  FMUL.FTZ R41, R41, 1.4426950216293334961 ;  /* 0x3fb8aa3b29297820 */ /* 0x000fc40000410000 */
[----:B------:R-:W-:Y:S02]  /*2e10*/  STS [R9], R22 ;  /* 0x0000001609007388 */ /* 0x000fe40000000800 */
[----:B-----5:R-:W3:Y:S01]  /*2e20*/  MUFU.EX2 R30, R25 ;  /* 0x00000019001e7308 */ /* 0x020ee20000000800 */
[----:B------:R-:W-:Y:S01]  /*2e30*/  FADD.FTZ R11, R11, R24 ;  /* 0x000000180b0b7221 */ /* 0x000fe20000010000 */
[----:B0-----:R-:W0:Y:S04]  /*2e40*/  LDS R23, [R9+0x1a00] ;  /* 0x001a000009177984 */ /* 0x001e280000000800 */
[----:B------:R-:W-:Y:S02]  /*2e50*/  STS [R9+0x200], R24 ;  /* 0x0002001809007388 */ /* 0x000fe40000000800 */
[----:B------:R-:W4:Y:S01]  /*2e60*/  MUFU.EX2 R34, R27 ;  /* 0x0000001b00227308 */ /* 0x000f220000000800 */
[----:B-1----:R-:W-:Y:S01]  /*2e70*/  FADD.FTZ R11, R11, R26 ;  /* 0x0000001a0b0b7221 */ /* 0x002fe20000010000 */
[----:B------:R-:W-:Y:S01]  /*2e80*/  FADD.FTZ R13, -R4, R13 ;  /* 0x0000000d040d7221 */ /* 0x000fe20000010100 */
[----:B------:R-:W-:Y:S03]  /*2e90*/  STS [R9+0x400], R26 ;  /* 0x0004001a09007388 */ /* 0x000fe60000000800 */
[----:B------:R-:W-:-:S02]  /*2ea0*/  FMUL.FTZ R13, R13, 1.4426950216293334961 ;  /* 0x3fb8aa3b0d0d7820 */ /* 0x000fc40000410000 */
[----:B------:R-:W1:Y:S01]  /*2eb0*/  MUFU.EX2 R36, R35 ;  /* 0x0000002300247308 */ /* 0x000e620000000800 */
[----:B---3--:R-:W-:Y:S01]  /*2ec0*/  FADD.FTZ R11, R11, R30 ;  /* 0x0000001e0b0b7221 */ /* 0x008fe20000010000 */
[C---:B------:R-:W-:Y:S01]  /*2ed0*/  FADD.FTZ R17, -R4.reuse, R17 ;  /* 0x0000001104117221 */ /* 0x040fe20000010100 */
[----:B------:R-:W-:Y:S03]  /*2ee0*/  STS [R9+0x600], R30 ;  /* 0x0006001e09007388 */ /* 0x000fe60000000800 */
[----:B------:R-:W-:Y:S02]  /*2ef0*/  FMUL.FTZ R17, R17, 1.4426950216293334961 ;  /* 0x3fb8aa3b11117820 */ /* 0x000fe40000410000 */
[----:B------:R-:W3:Y:S01]  /*2f00*/  MUFU.EX2 R38, R37 ;  /* 0x0000002500267308 */ /* 0x000ee20000000800 */
[----:B----4-:R-:W-:Y:S01]  /*2f10*/  FADD.FTZ R11, R11, R34 ;  /* 0x000000220b0b7221 */ /* 0x010fe20000010000 */
[----:B------:R-:W-:Y:S01]  /*2f20*/  FADD.FTZ R19, -R4, R19 ;  /* 0x0000001304137221 */ /* 0x000fe20000010100 */
[----:B------:R-:W-:Y:S03]  /*2f30*/  STS [R9+0x800], R34 ;  /* 0x0008002209007388 */ /* 0x000fe60000000800 */
[----:B------:R-:W-:-:S02]  /*2f40*/  FMUL.FTZ R19, R19, 1.4426950216293334961 ;  /* 0x3fb8aa3b13137820 */ /* 0x000fc40000410000 */
[----:B------:R-:W4:Y:S01]  /*2f50*/  MUFU.EX2 R40, R39 ;  /* 0x0000002700287308 */ /* 0x000f220000000800 */
[----:B-1----:R-:W-:Y:S01]  /*2f60*/  FADD.FTZ R11, R11, R36 ;  /* 0x000000240b0b7221 */ /* 0x002fe20000010000 */
[C---:B--2---:R-:W-:Y:S01]  /*2f70*/  FADD.FTZ R21, -R4.reuse, R21 ;  /* 0x0000001504157221 */ /* 0x044fe20000010100 */
[----:B------:R-:W-:Y:S03]  /*2f80*/  STS [R9+0xa00], R36 ;  /* 0x000a002409007388 */ /* 0x000fe60000000800 */
[----:B------:R-:W-:Y:S02]  /*2f90*/  FMUL.FTZ R21, R21, 1.4426950216293334961 ;  /* 0x3fb8aa3b15157820 */ /* 0x000fe40000410000 */
[----:B------:R-:W1:Y:S01]  /*2fa0*/  MUFU.EX2 R42, R41 ;  /* 0x00000029002a7308 */ /* 0x000e620000000800 */
[----:B---3--:R-:W-:Y:S01]  /*2fb0*/  FADD.FTZ R11, R11, R38 ;  /* 0x000000260b0b7221 */ /* 0x008fe20000010000 */
[----:B0-----:R-:W-:Y:S01]  /*2fc0*/  FADD.FTZ R23, -R4, R23 ;  /* 0x0000001704177221 */ /* 0x001fe20000010100 */
[----:B------:R-:W-:Y:S03]  /*2fd0*/  STS [R9+0xc00], R38 ;  /* 0x000c002609007388 */ /* 0x000fe60000000800 */
[----:B------:R-:W-:-:S02]  /*2fe0*/  FMUL.FTZ R23, R23, 1.4426950216293334961 ;  /* 0x3fb8aa3b17177820 */ /* 0x000fc40000410000 */
[----:B------:R-:W0:Y:S01]  /*2ff0*/  MUFU.EX2 R44, R13 ;  /* 0x0000000d002c7308 */ /* 0x000e220000000800 */
[----:B----4-:R-:W-:Y:S01]  /*3000*/  FADD.FTZ R11, R11, R40 ;  /* 0x000000280b0b7221 */ /* 0x010fe20000010000 */
[----:B------:R-:W-:Y:S06]  /*3010*/  STS [R9+0xe00], R40 ;  /* 0x000e002809007388 */ /* 0x000fec0000000800 */
        /* <DEDUP_REMOVED lines=8> */
[----:B------:R-:W-:Y:S06]  /*30a0*/  STS [R9+0x1400], R46 ;  /* 0x0014002e09007388 */ /* 0x000fec0000000800 */
[----:B------:R-:W2:Y:S01]  /*30b0*/  MUFU.EX2 R52, R23 ;  /* 0x0000001700347308 */ /* 0x000ea20000000800 */
[----:B-1----:R-:W-:Y:S01]  /*30c0*/  FADD.FTZ R11, R11, R48 ;  /* 0x000000300b0b7221 */ /* 0x002fe20000010000 */
[----:B------:R-:W-:Y:S03]  /*30d0*/  STS [R9+0x1600], R48 ;  /* 0x0016003009007388 */ /* 0x000fe60000000800 */
[----:B0-----:R-:W-:Y:S01]  /*30e0*/  FADD.FTZ R11, R11, R50 ;  /* 0x000000320b0b7221 */ /* 0x001fe20000010000 */
[----:B------:R-:W-:Y:S04]  /*30f0*/  STS [R9+0x1800], R50 ;  /* 0x0018003209007388 */ /* 0x000fe80000000800 */
[----:B--2---:R0:W-:Y:S01]  /*3100*/  STS [R9+0x1a00], R52 ;  /* 0x001a003409007388 */ /* 0x0041e20000000800 */
[----:B------:R-:W-:Y:S01]  /*3110*/  FADD.FTZ R11, R11, R52 ;  /* 0x000000340b0b7221 */ /* 0x000fe20000010000 */
[----:B0-----:R-:W-:Y:S01]  /*3120*/  VIADD R9, R9, 0x2000 ;  /* 0x0000200009097836 */ /* 0x001fe20000000000 */
[----:B------:R-:W-:Y:S06]  /*3130*/  @!P3 BRA `(.L_x_17717) ;  /* 0xfffffff80070b947 */ /* 0x000fec000383ffff */
.L_x_17716:
[----:B------:R-:W-:Y:S05]  /*3140*/  BSYNC.RECONVERGENT B1 ;  /* 0x0000000000017941 */ /* 0x000fea0003800200 */
.L_x_17715:
        /* <DEDUP_REMOVED lines=16> */
[----:B-1----:R-:W-:-:S03]  /*3250*/  FADD.FTZ R17, -R4, R17 ;  /* 0x0000001104117221 */ /* 0x002fc60000010100 */
[----:B------:R-:W0:Y:S01]  /*3260*/  MUFU.EX2 R18, R13 ;  /* 0x0000000d00127308 */ /* 0x000e220000000800 */
[----:B------:R-:W-:Y:S01]  /*3270*/  FMUL.FTZ R17, R17, 1.4426950216293334961 ;  /* 0x3fb8aa3b11117820 */ /* 0x000fe20000410000 */
[C---:B--2---:R-:W-:Y:S01]  /*3280*/  FADD.FTZ R19, -R4.reuse, R19 ;  /* 0x0000001304137221 */ /* 0x044fe20000010100 */
[----:B---3--:R-:W-:-:S03]  /*3290*/  FADD.FTZ R21, -R4, R21 ;  /* 0x0000001504157221 */ /* 0x008fc60000010100 */
[----:B------:R-:W-:Y:S02]  /*32a0*/  FMUL.FTZ R19, R19, 1.4426950216293334961 ;  /* 0x3fb8aa3b13137820 */ /* 0x000fe40000410000 */
[----:B------:R-:W1:Y:S01]  /*32b0*/  MUFU.EX2 R20, R17 ;  /* 0x0000001100147308 */ /* 0x000e620000000800 */
[----:B------:R-:W-:Y:S01]  /*32c0*/  FMUL.FTZ R21, R21, 1.4426950216293334961 ;  /* 0x3fb8aa3b15157820 */ /* 0x000fe20000410000 */
[C---:B----4-:R-:W-:Y:S01]  /*32d0*/  FADD.FTZ R23, -R4.reuse, R23 ;  /* 0x0000001704177221 */ /* 0x050fe20000010100 */
[----:B------:R-:W-:-:S03]  /*32e0*/  FADD.FTZ R25, -R4, R25 ;  /* 0x0000001904197221 */ /* 0x000fc60000010100 */
[----:B------:R-:W-:Y:S02]  /*32f0*/  FMUL.FTZ R23, R23, 1.4426950216293334961 ;  /* 0x3fb8aa3b17177820 */ /* 0x000fe40000410000 */
[----:B------:R-:W2:Y:S01]  /*3300*/  MUFU.EX2 R22, R19 ;  /* 0x0000001300167308 */ /* 0x000ea20000000800 */
[----:B------:R-:W-:Y:S01]  /*3310*/  FMUL.FTZ R25, R25, 1.4426950216293334961 ;  /* 0x3fb8aa3b19197820 */ /* 0x000fe20000410000 */
[C---:B------:R-:W-:Y:S01]  /*3320*/  FADD.FTZ R27, -R4.reuse, R27 ;  /* 0x0000001b041b7221 */ /* 0x040fe20000010100 */
[----:B0-----:R-:W-:Y:S01]  /*3330*/  FADD.FTZ R11, R11, R18 ;  /* 0x000000120b0b7221 */ /* 0x001fe20000010000 */
[----:B------:R-:W-:Y:S01]  /*3340*/  FADD.FTZ R35, -R4, R35 ;  /* 0x0000002304237221 */ /* 0x000fe20000010100 */
[----:B------:R-:W-:Y:S01]  /*3350*/  STS [R9+-0x400], R18 ;  /* 0xfffc001209007388 */ /* 0x000fe20000000800 */
[----:B------:R-:W-:Y:S02]  /*3360*/  FMUL.FTZ R27, R27, 1.4426950216293334961 ;  /* 0x3fb8aa3b1b1b7820 */ /* 0x000fe40000410000 */
[----:B------:R-:W0:Y:S01]  /*3370*/  MUFU.EX2 R24, R21 ;  /* 0x0000001500187308 */ /* 0x000e220000000800 */
[----:B-1----:R-:W-:Y:S01]  /*3380*/  FADD.FTZ R11, R11, R20 ;  /* 0x000000140b0b7221 */ /* 0x002fe20000010000 */
[----:B------:R-:W-:Y:S01]  /*3390*/  FMUL.FTZ R35, R35, 1.4426950216293334961 ;  /* 0x3fb8aa3b23237820 */ /* 0x000fe20000410000 */
[----:B------:R-:W-:Y:S05]  /*33a0*/  STS [R9+-0x200], R20 ;  /* 0xfffe001409007388 */ /* 0x000fea0000000800 */
[----:B------:R-:W1:Y:S01]  /*33b0*/  MUFU.EX2 R26, R23 ;  /* 0x00000017001a7308 */ /* 0x000e620000000800 */
[----:B--2---:R-:W-:Y:S01]  /*33c0*/  FADD.FTZ R11, R11, R22 ;  /* 0x000000160b0b7221 */ /* 0x004fe20000010000 */
[----:B------:R-:W-:Y:S06]  /*33d0*/  STS [R9], R22 ;  /* 0x0000001609007388 */ /* 0x000fec0000000800 */
[----:B-----5:R-:W2:Y:S01]  /*33e0*/  MUFU.EX2 R30, R25 ;  /* 0x00000019001e7308 */ /* 0x020ea20000000800 */
        /* <DEDUP_REMOVED lines=13> */
.L_x_17719:
[----:B------:R-:W-:Y:S05]  /*34c0*/  BSYNC.RECONVERGENT B1 ;  /* 0x0000000000017941 */ /* 0x000fea0003800200 */
.L_x_17718:
        /* <DEDUP_REMOVED lines=26> */
.L_x_17711:
[----:B------:R-:W-:Y:S05]  /*3670*/  BSYNC.RECONVERGENT B0 ;  /* 0x0000000000007941 */ /* 0x000fea0003800200 */
.L_x_17710:
        /* <DEDUP_REMOVED lines=41> */
.L_x_17724:
[----:B------:R-:W2:Y:S01]  /*3910*/  LDS R9, [R8] ;  /* 0x0000000008097984 */ /* 0x000ea20000000800 */
[----:B------:R-:W-:-:S05]  /*3920*/  VIADD R10, R10, 0x1 ;  /* 0x000000010a0a7836 */ /* 0x000fca0000000000 */
[----:B------:R-:W-:Y:S01]  /*3930*/  ISETP.NE.AND P0, PT, R10, RZ, PT ;  /* 0x000000ff0a00720c */ /* 0x000fe20003f05270 */
[----:B--2---:R-:W-:-:S05]  /*3940*/  FMUL.FTZ R9, R9, R43 ;  /* 0x0000002b09097220 */ /* 0x004fca0000410000 */
[----:B------:R1:W-:Y:S02]  /*3950*/  STS [R8], R9 ;  /* 0x0000000908007388 */ /* 0x0003e40000000800 */
[----:B-1----:R-:W-:-:S05]  /*3960*/  VIADD R8, R8, 0x200 ;  /* 0x0000020008087836 */ /* 0x002fca0000000000 */
[----:B------:R-:W-:Y:S05]  /*3970*/  @P0 BRA `(.L_x_17724) ;  /* 0xfffffffc00e40947 */ /* 0x000fea000383ffff */
.L_x_17723:
[----:B------:R-:W-:Y:S05]  /*3980*/  BSYNC.RECONVERGENT B1 ;  /* 0x0000000000017941 */ /* 0x000fea0003800200 */
.L_x_17722:
        /* <DEDUP_REMOVED lines=12> */
.L_x_17727:
        /* <DEDUP_REMOVED lines=12> */
[----:B-----5:R-:W0:Y:S01]  /*3b10*/  LDS R30, [R8+0x1000] ;  /* 0x00100000081e7984 */ /* 0x020e220000000800 */
        /* <DEDUP_REMOVED lines=39> */
.L_x_17726:
[----:B------:R-:W-:Y:S05]  /*3d90*/  BSYNC.RECONVERGENT B1 ;  /* 0x0000000000017941 */ /* 0x000fea0003800200 */
.L_x_17725:
        /* <DEDUP_REMOVED lines=31> */
.L_x_17729:
[----:B------:R-:W-:Y:S05]  /*3f90*/  BSYNC.RECONVERGENT B1 ;  /* 0x0000000000017941 */ /* 0x000fea0003800200 */
.L_x_17728:
        /* <DEDUP_REMOVED lines=14> */
.L_x_17721:
[----:B------:R-:W-:Y:S05]  /*4080*/  BSYNC.RECONVERGENT B0 ;  /* 0x0000000000007941 */ /* 0x000fea0003800200 */
.L_x_17720:
        /* <DEDUP_REMOVED lines=11> */
[----:B-1----:R-:W-:-:S04]  /*4140*/  IADD3 R9, P0, PT, R6, R29, RZ ;  /* 0x0000001d06097210 */ /* 0x002fc80007f1e0ff */
        /* <DEDUP_REMOVED lines=9> */
.L_x_17731:
[----:B0--34-:R-:W-:Y:S05]  /*41e0*/  BSYNC.RECONVERGENT B0 ;  /* 0x0000000000007941 */ /* 0x019fea0003800200 */
.L_x_17730:
[----:B------:R-:W-:Y:S01]  /*41f0*/  ISETP.GE.U32.AND P0, PT, R39, R32, PT ;  /* 0x000000202700720c */ /* 0x000fe20003f06070 */
[----:B------:R-:W0:Y:S01]  /*4200*/  LDCU.64 UR4, c[0x0][0x3a8] ;  /* 0x00007500ff0477ac */ /* 0x000e220008000a00 */
[----:B------:R-:W-:Y:S01]  /*4210*/  BSSY.RECONVERGENT B0, `(.L_x_17732) ;  /* 0x0000336000007945 */ /* 0x000fe20003800200 */
[----:B-----5:R-:W-:Y:S02]  /*4220*/  HFMA2 R30, -RZ, RZ, 0, 0 ;  /* 0x00000000ff1e7431 */ /* 0x020fe400000001ff */
[----:B------:R-:W-:Y:S01]  /*4230*/  IMAD.MOV.U32 R17, RZ, RZ, RZ ;  /* 0x000000ffff117224 */ /* 0x000fe200078e00ff */
[----:B------:R-:W-:Y:S01]  /*4240*/  CS2R R20, SRZ ;  /* 0x0000000000147805 */ /* 0x000fe2000001ff00 */
[----:B------:R-:W-:Y:S01]  /*4250*/  IMAD.MOV.U32 R19, RZ, RZ, RZ ;  /* 0x000000ffff137224 */ /* 0x000fe200078e00ff */
[----:B------:R-:W-:Y:S02]  /*4260*/  CS2R R22, SRZ ;  /* 0x0000000000167805 */ /* 0x000fe4000001ff00 */
[----:B------:R-:W-:-:S02]  /*4270*/  CS2R R24, SRZ ;  /* 0x0000000000187805 */ /* 0x000fc4000001ff00 */
[----:B------:R-:W-:Y:S01]  /*4280*/  CS2R R26, SRZ ;  /* 0x00000000001a7805 */ /* 0x000fe2000001ff00 */
[----:B------:R-:W-:Y:S01]  /*4290*/  IMAD.MOV.U32 R34, RZ, RZ, RZ ;  /* 0x000000ffff227224 */ /* 0x000fe200078e00ff */
[----:B------:R-:W-:Y:S06]  /*42a0*/  @P0 BRA `(.L_x_17733) ;  /* 0x0000003000b00947 */ /* 0x000fec0003800000 */
[----:B------:R-:W3:Y:S01]  /*42b0*/  LDCU UR10, c[0x0][0x3c8] ;  /* 0x00007900ff0a77ac */ /* 0x000ee20008000800 */
[----:B-1----:R-:W-:Y:S01]  /*42c0*/  VIADD R9, R3, 0xe0 ;  /* 0x000000e003097836 */ /* 0x002fe20000000000 */
[----:B------:R-:W-:Y:S01]  /*42d0*/  CS2R R20, SRZ ;  /* 0x0000000000147805 */ /* 0x000fe2000001ff00 */
[----:B------:R-:W-:Y:S01]  /*42e0*/  IMAD.WIDE.U32 R6, R39, 0x4, RZ ;  /* 0x0000000427067825 */ /* 0x000fe200078e00ff */
[----:B------:R-:W1:Y:S01]  /*42f0*/  LDCU.64 UR12, c[0x0][0x3b8] ;  /* 0x00007700ff0c77ac */ /* 0x000e620008000a00 */
[----:B------:R-:W-:Y:S02]  /*4300*/  CS2R R22, SRZ ;  /* 0x0000000000167805 */ /* 0x000fe4000001ff00 */
[----:B------:R-:W-:Y:S01]  /*4310*/  LEA R36, R2, R9, 0x18 ;  /* 0x0000000902247211 */ /* 0x000fe200078ec0ff */
[C---:B------:R-:W-:Y:S01]  /*4320*/  IMAD.SHL.U32 R4, R14.reuse, 0x8, RZ ;  /* 0x000000080e047824 */ /* 0x040fe200078e00ff */
[----:B------:R-:W-:Y:S01]  /*4330*/  SHF.L.U32 R2, R14, 0x5, RZ ;  /* 0x000000050e027819 */ /* 0x000fe200000006ff */
[----:B------:R-:W-:Y:S01]  /*4340*/  IMAD.MOV.U32 R17, RZ, RZ, RZ ;  /* 0x000000ffff117224 */ /* 0x000fe200078e00ff */
[----:B------:R-:W-:Y:S01]  /*4350*/  CS2R R24, SRZ ;  /* 0x0000000000187805 */ /* 0x000fe2000001ff00 */
[----:B------:R-:W-:Y:S01]  /*4360*/  IMAD.MOV.U32 R19, RZ, RZ, RZ ;  /* 0x000000ffff137224 */ /* 0x000fe200078e00ff */
[----:B------:R-:W-:-:S02]  /*4370*/  LOP3.LUT R35, R4, 0x18, RZ, 0xc0, !PT ;  /* 0x0000001804237812 */ /* 0x000fc400078ec0ff */
[----:B------:R-:W-:Y:S02]  /*4380*/  CS2R R26, SRZ ;  /* 0x00000000001a7805 */ /* 0x000fe4000001ff00 */
[----:B------:R-:W-:Y:S01]  /*4390*/  MOV R30, RZ ;  /* 0x000000ff001e7202 */ /* 0x000fe20000000f00 */
[----:B------:R-:W-:Y:S02]  /*43a0*/  IMAD.MOV.U32 R34, RZ, RZ, RZ ;  /* 0x000000ffff227224 */ /* 0x000fe400078e00ff */
[----:B---3--:R-:W-:Y:S01]  /*43b0*/  IMAD R3, R0, UR10, RZ ;  /* 0x0000000a00037c24 */ /* 0x008fe2000f8e02ff */
[----:B------:R-:W3:Y:S03]  /*43c0*/  LDCU UR10, c[0x0][0x3e0] ;  /* 0x00007c00ff0a77ac */ /* 0x000ee60008000800 */
[----:B------:R-:W-:Y:S01]  /*43d0*/  IMAD.WIDE R6, R3, 0x4, R6 ;  /* 0x0000000403067825 */ /* 0x000fe200078e0206 */
[----:B------:R-:W-:-:S03]  /*43e0*/  LOP3.LUT R3, R2, 0x60, RZ, 0xe2, !PT ;  /* 0x0000006002037812 */ /* 0x000fc600078ee2ff */
[----:B------:R-:W-:Y:S01]  /*43f0*/  IMAD R2, R16, 0x20, R5 ;  /* 0x0000002010027824 */ /* 0x000fe200078e0205 */
[----:B------:R-:W-:Y:S01]  /*4400*/  IADD3 R5, PT, PT, R28, 0x1f, RZ ;  /* 0x0000001f1c057810 */ /* 0x000fe20007ffe0ff */
[----:B------:R-:W-:Y:S01]  /*4410*/  IMAD R3, R16, 0x80, R3 ;  /* 0x0000008010037824 */ /* 0x000fe200078e0203 */
[----:B-1----:R-:W-:Y:S02]  /*4420*/  IADD3 R18, P0, PT, R6, UR12, RZ ;  /* 0x0000000c06127c10 */ /* 0x002fe4000ff1e0ff */
[----:B------:R-:W-:Y:S02]  /*4430*/  SHF.R.U32.HI R38, RZ, 0x5, R5 ;  /* 0x00000005ff267819 */ /* 0x000fe40000011605 */
[----:B------:R-:W-:Y:S02]  /*4440*/  IADD3 R35, PT, PT, R2, 0x3, R35 ;  /* 0x0000000302237810 */ /* 0x000fe40007ffe023 */
[----:B------:R-:W-:Y:S01]  /*4450*/  IADD3 R36, PT, PT, R3, 0x10, R36 ;  /* 0x0000001003247810 */ /* 0x000fe20007ffe024 */
[----:B------:R-:W-:Y:S01]  /*4460*/  IMAD.IADD R38, R39, 0x1, -R38 ;  /* 0x0000000127267824 */ /* 0x000fe200078e0a26 */
[----:B------:R-:W-:Y:S01]  /*4470*/  IADD3.X R37, PT, PT, R7, UR13, RZ, P0, !PT ;  /* 0x0000000d07257c10 */ /* 0x000fe200087fe4ff */
[----:B---3--:R-:W-:Y:S01]  /*4480*/  IMAD R12, R33, UR10, RZ ;  /* 0x0000000a210c7c24 */ /* 0x008fe2000f8e02ff */
[----:B------:R-:W-:-:S02]  /*4490*/  IADD3 R39, PT, PT, R39, 0x1, RZ ;  /* 0x0000000127277810 */ /* 0x000fc40007ffe0ff */
[----:B------:R-:W-:Y:S02]  /*44a0*/  LOP3.LUT R33, R4, 0xf8, RZ, 0xc0, !PT ;  /* 0x000000f804217812 */ /* 0x000fe400078ec0ff */
[----:B------:R-:W-:-:S07]  /*44b0*/  SHF.R.S32.HI R13, RZ, 0x1f, R12 ;  /* 0x0000001fff0d7819 */ /* 0x000fce000001140c */
.L_x_17758:
[----:B------:R-:W-:Y:S01]  /*44c0*/  IMAD.MOV.U32 R4, RZ, RZ, R18 ;  /* 0x000000ffff047224 */ /* 0x000fe200078e0012 */
[----:B------:R-:W-:Y:S01]  /*44d0*/  MOV R5, R37 ;  /* 0x0000002500057202 */ /* 0x000fe20000000f00 */
[----:B------:R-:W1:Y:S04]  /*44e0*/  LDS.128 R8, [R36] ;  /* 0x0000000024087984 */ /* 0x000e680000000c00 */
[----:B------:R-:W3:Y:S01]  /*44f0*/  LDG.E.CONSTANT R3, desc[UR6][R4.64] ;  /* 0x0000000604037981 */ /* 0x000ee2000c1e9900 */
[----:B-1----:R-:W-:Y:S02]  /*4500*/  F2FP.BF16.F32.PACK_AB R80, R9, R8 ;  /* 0x000000080950723e */ /* 0x002fe400000010ff */
[----:B------:R-:W-:Y:S01]  /*4510*/  F2FP.BF16.F32.PACK_AB R82, R11, R10 ;  /* 0x0000000a0b52723e */ /* 0x000fe200000010ff */
[----:B---3--:R-:W-:-:S03]  /*4520*/  IMAD.WIDE R2, R3, UR11, R12 ;  /* 0x0000000b03027c25 */ /* 0x008fc6000f8e020c */
[----:B------:R-:W-:-:S05]  /*4530*/  IADD3 R6, P0, PT, R33, R2, RZ ;  /* 0x0000000221067210 */ /* 0x000fca0007f1e0ff */
[----:B------:R-:W-:Y:S01]  /*4540*/  IMAD.X R3, RZ, RZ, R3, P0 ;  /* 0x000000ffff037224 */ /* 0x000fe200000e0603 */
[----:B0-----:R-:W-:-:S04]  /*4550*/  LEA R2, P0, R6, UR4, 0x1 ;  /* 0x0000000406027c11 */ /* 0x001fc8000f8008ff */
        /* <DEDUP_REMOVED lines=25> */
[----:B--2---:R1:W5:Y:S04]  /*46f0*/  LDG.E.CONSTANT R41, desc[UR6][R2.64+0x100c] ;  /* 0x00100c0602297981 */ /* 0x004368000c1e9900 */
        /* <DEDUP_REMOVED lines=52> */
.L_x_17735:
[----:B------:R-:W-:Y:S05]  /*4a40*/  BSYNC.RECONVERGENT B1 ;  /* 0x0000000000017941 */ /* 0x000fea0003800200 */
.L_x_17734:
        /* <DEDUP_REMOVED lines=63> */
.L_x_17737:
[----:B------:R-:W-:Y:S05]  /*4e40*/  BSYNC.RECONVERGENT B1 ;  /* 0x0000000000017941 */ /* 0x000fea0003800200 */
.L_x_17736:
[----:B------:R2:W5:Y:S02]  /*4e50*/  LDG.E.CONSTANT R81, desc[UR6][R2.64+0x400] ;  /* 0x0004000602517981 */ /* 0x000564000c1e9900 */
[----:B-----5:R-:W-:Y:S02]  /*4e60*/  HFMA2.BF16_V2 R78, R5, R76, -RZ ;  /* 0x0000004c054e7231 */ /* 0x020fe400003000ff */
[----:B------:R-:W-:Y:S01]  /*4e70*/  FADD.FTZ R10, R10, R79 ;  /* 0x0000004f0a0a7221 */ /* 0x000fe20000010000 */
[----:B------:R-:W-:Y:S01]  /*4e80*/  HMUL2.BF16_V2 R11, R4, R11 ;  /* 0x0000000b040b7232 */ /* 0x000fe20000200000 */
        /* <DEDUP_REMOVED lines=10> */
[C---:B012---:R-:W-:Y:S01]  /*4f30*/  VIADD R3, R35.reuse, 0xffffffff ;  /* 0xffffffff23037836 */ /* 0x047fe20000000000 */
        /* <DEDUP_REMOVED lines=8> */
[----:B-----5:R-:W-:-:S02]  /*4fc0*/  PRMT R2, R82, 0x7632, R2 ;  /* 0x0000763252027816 */ /* 0x020fc40000000002 */
[----:B------:R-:W-:Y:S02]  /*4fd0*/  SEL R82, R82, RZ, !P1 ;  /* 0x000000ff52527207 */ /* 0x000fe40004800000 */
[-C--:B------:R-:W-:Y:S02]  /*4fe0*/  ISETP.GE.AND P1, PT, R3, R28.reuse, PT ;  /* 0x0000001c0300720c */ /* 0x080fe40003f26270 */
[-C--:B------:R-:W-:Y:S02]  /*4ff0*/  ISETP.GE.AND P4, PT, R87, R28.reuse, PT ;  /* 0x0000001c5700720c */ /* 0x080fe40003f86270 */
[-C--:B------:R-:W-:Y:S02]  /*5000*/  ISETP.GE.AND P2, PT, R85, R28.reuse, PT ;  /* 0x0000001c5500720c */ /* 0x080fe40003f46270 */
[----:B------:R-:W-:Y:S02]  /*5010*/  SEL R3, R2, RZ, !P6 ;  /* 0x000000ff02037207 */ /* 0x000fe40007000000 */
        /* <DEDUP_REMOVED lines=15> */
.L_x_17739:
[----:B------:R-:W-:Y:S05]  /*5110*/  BSYNC.RECONVERGENT B1 ;  /* 0x0000000000017941 */ /* 0x000fea0003800200 */
.L_x_17738:
[----:B------:R-:W-:Y:S01]  /*5120*/  IMAD.U32 R11, R11, 0x10000, RZ ;  /* 0x000100000b0b7824 */ /* 0x000fe200078e00ff */
[----:B------:R-:W-:Y:S01]  /*5130*/  SHF.L.U32 R77, R77, 0x10, RZ ;  /* 0x000000104d4d7819 */ /* 0x000fe200000006ff */
[----:B------:R-:W-:Y:S02]  /*5140*/  IMAD.U32 R76, R76, 0x10000, RZ ;  /* 0x000100004c4c7824 */ /* 0x000fe400078e00ff */
[----:B012---:R-:W-:Y:S02]  /*5150*/  HFMA2.BF16_V2 R2, R4, R81, -RZ ;  /* 0x0000005104027231 */ /* 0x007fe400003000ff */
[----:B------:R-:W-:Y:S02]  /*5160*/  IMAD.U32 R78, R78, 0x10000, RZ ;  /* 0x000100004e4e7824 */ /* 0x000fe400078e00ff */
[----:B------:R-:W-:Y:S02]  /*5170*/  HFMA2.BF16_V2 R8, R9, R8, -RZ ;  /* 0x0000000809087231 */ /* 0x000fe400003000ff */
[----:B------:R-:W-:Y:S01]  /*5180*/  FADD.FTZ R11, R11, R76 ;  /* 0x0000004c0b0b7221 */ /* 0x000fe20000010000 */
[----:B-----5:R-:W-:-:S02]  /*5190*/  HMUL2.BF16_V2 R76, R5, R82 ;  /* 0x00000052054c7232 */ /* 0x020fc40000200000 */
[----:B------:R-:W-:Y:S01]  /*51a0*/  FADD.FTZ R78, R77, R78 ;  /* 0x0000004e4d4e7221 */ /* 0x000fe20000010000 */
[----:B------:R-:W-:Y:S01]  /*51b0*/  SHF.L.U32 R80, R80, 0x10, RZ ;  /* 0x0000001050507819 */ /* 0x000fe200000006ff */
[----:B------:R-:W-:Y:S02]  /*51c0*/  IMAD.U32 R79, R79, 0x10000, RZ ;  /* 0x000100004f4f7824 */ /* 0x000fe400078e00ff */
[----:B------:R-:W-:Y:S01]  /*51d0*/  HMUL2.BF16_V2 R83, R6, R83 ;  /* 0x0000005306537232 */ /* 0x000fe20000200000 */
[C---:B------:R-:W-:Y:S01]  /*51e0*/  PRMT R77, R76.reuse, 0x7632, R77 ;  /* 0x000076324c4d7816 */ /* 0x040fe2000000004d */
[----:B------:R-:W-:Y:S01]  /*51f0*/  FADD.FTZ R11, R11, R78 ;  /* 0x0000004e0b0b7221 */ /* 0x000fe20000010000 */
[----:B------:R-:W-:Y:S01]  /*5200*/  SHF.L.U32 R76, R76, 0x10, RZ ;  /* 0x000000104c4c7819 */ /* 0x000fe200000006ff */
[----:B------:R-:W-:Y:S01]  /*5210*/  FADD.FTZ R80, R79, R80 ;  /* 0x000000504f507221 */ /* 0x000fe20000010000 */
[C---:B------:R-:W-:Y:S01]  /*5220*/  PRMT R3, R2.reuse, 0x7632, R3 ;  /* 0x0000763202037816 */ /* 0x040fe20000000003 */
[----:B------:R-:W-:Y:S01]  /*5230*/  IMAD.U32 R77, R77, 0x10000, RZ ;  /* 0x000100004d4d7824 */ /* 0x000fe200078e00ff */
[----:B------:R-:W-:Y:S01]  /*5240*/  BSSY.RECONVERGENT B1, `(.L_x_17740) ;  /* 0x0000039000017945 */ /* 0x000fe20003800200 */
[----:B------:R-:W-:-:S02]  /*5250*/  IMAD.U32 R2, R2, 0x10000, RZ ;  /* 0x0001000002027824 */ /* 0x000fc400078e00ff */
[----:B------:R-:W-:Y:S01]  /*5260*/  FADD.FTZ R11, R11, R80 ;  /* 0x000000500b0b7221 */ /* 0x000fe20000010000 */
[----:B------:R-:W-:Y:S01]  /*5270*/  FADD.FTZ R82, R76, R77 ;  /* 0x0000004d4c527221 */ /* 0x000fe20000010000 */
[----:B------:R-:W-:Y:S02]  /*5280*/  IMAD.U32 R3, R3, 0x10000, RZ ;  /* 0x0001000003037824 */ /* 0x000fe400078e00ff */
[----:B------:R-:W-:Y:S01]  /*5290*/  HFMA2.BF16_V2 R77, R9, R84, -RZ ;  /* 0x00000054094d7231 */ /* 0x000fe200003000ff */
[----:B------:R-:W-:Y:S01]  /*52a0*/  PRMT R76, R83, 0x7632, R76 ;  /* 0x00007632534c7816 */ /* 0x000fe2000000004c */
[----:B------:R-:W-:Y:S01]  /*52b0*/  FADD.FTZ R17, R10, R17 ;  /* 0x000000110a117221 */ /* 0x000fe20000010000 */
[--C-:B------:R-:W-:Y:S01]  /*52c0*/  FADD.FTZ R79, R2, R3.reuse ;  /* 0x00000003024f7221 */ /* 0x100fe20000010000 */
[C---:B------:R-:W-:Y:S02]  /*52d0*/  PRMT R2, R8.reuse, 0x7610, R2 ;  /* 0x0000761008027816 */ /* 0x040fe40000000002 */
        /* <DEDUP_REMOVED lines=47> */
.L_x_17741:
[----:B------:R-:W-:Y:S05]  /*55d0*/  BSYNC.RECONVERGENT B1 ;  /* 0x0000000000017941 */ /* 0x000fea0003800200 */
.L_x_17740:
        /* <DEDUP_REMOVED lines=41> */
.L_x_17743:
[----:B------:R-:W-:Y:S05]  /*5870*/  BSYNC.RECONVERGENT B1 ;  /* 0x0000000000017941 */ /* 0x000fea0003800200 */
.L_x_17742:
        /* <DEDUP_REMOVED lines=9> */
[C---:B------:R-:W-:Y:S02]  /*5910*/  HFMA2.BF16_V2 R68, R9.reuse, R68, -RZ ;  /* 0x0000004409447231 */ /* 0x040fe400003000ff */
        /* <DEDUP_REMOVED lines=8> */
[----:B------:R-:W-:Y:S01]  /*59a0*/  HFMA2.BF16_V2 R2, R9, R72, -RZ ;  /* 0x0000004809027231 */ /* 0x000fe200003000ff */
[----:B------:R-:W-:Y:S01]  /*59b0*/  SHF.L.U32 R8, R8, 0x10, RZ ;  /* 0x0000001008087819 */ /* 0x000fe200000006ff */
[----:B------:R-:W-:Y:S01]  /*59c0*/  IMAD.U32 R11, R11, 0x10000, RZ ;  /* 0x000100000b0b7824 */ /* 0x000fe200078e00ff */
[----:B------:R-:W-:Y:S01]  /*59d0*/  BSSY.RECONVERGENT B1, `(.L_x_17744) ;  /* 0x0000033000017945 */ /* 0x000fe20003800200 */
[----:B------:R-:W-:-:S02]  /*59e0*/  IMAD.U32 R74, R70, 0x10000, RZ ;  /* 0x00010000464a7824 */ /* 0x000fc400078e00ff */
[----:B------:R-:W-:Y:S01]  /*59f0*/  FADD.FTZ R70, R3, R8 ;  /* 0x0000000803467221 */ /* 0x000fe20000010000 */
[----:B------:R-:W-:Y:S02]  /*5a00*/  HMUL2.BF16_V2 R8, R6, R69 ;  /* 0x0000004506087232 */ /* 0x000fe40000200000 */
[----:B------:R-:W-:Y:S01]  /*5a10*/  FADD.FTZ R71, R11, R74 ;  /* 0x0000004a0b477221 */ /* 0x000fe20000010000 */
        /* <DEDUP_REMOVED lines=10> */
[----:B------:R-:W-:Y:S02]  /*5ac0*/  FADD.FTZ R68, R68, R69 ;  /* 0x0000004544447221 */ /* 0x000fe40000010000 */
[----:B------:R-:W-:Y:S01]  /*5ad0*/  FADD.FTZ R11, R8, R11 ;  /* 0x0000000b080b7221 */ /* 0x000fe20000010000 */
[----:B------:R-:W-:Y:S01]  /*5ae0*/  FADD.FTZ R3, R2, R3 ;  /* 0x0000000302037221 */ /* 0x000fe20000010000 */
[----:B------:R-:W-:Y:S02]  /*5af0*/  FADD.FTZ R2, R75, R10 ;  /* 0x0000000a4b027221 */ /* 0x000fe40000010000 */
        /* <DEDUP_REMOVED lines=32> */
.L_x_17745:
[----:B------:R-:W-:Y:S05]  /*5d00*/  BSYNC.RECONVERGENT B1 ;  /* 0x0000000000017941 */ /* 0x000fea0003800200 */
.L_x_17744:
[----:B------:R-:W-:Y:S02]  /*5d10*/  HFMA2.BF16_V2 R66, R5, R66, -RZ ;  /* 0x0000004205427231 */ /* 0x000fe400003000ff */
[----:B------:R-:W-:Y:S02]  /*5d20*/  HMUL2.BF16_V2 R8, R4, R67 ;  /* 0x0000004304087232 */ /* 0x000fe40000200000 */
[----:B------:R-:W-:Y:S01]  /*5d30*/  FADD.FTZ R2, R2, R3 ;  /* 0x0000000302027221 */ /* 0x000fe20000010000 */
[----:B------:R-:W-:Y:S02]  /*5d40*/  HMUL2.BF16_V2 R67, R6, R55 ;  /* 0x0000003706437232 */ /* 0x000fe40000200000 */
[----:B------:R-:W-:Y:S01]  /*5d50*/  FADD.FTZ R3, R11, R68 ;  /* 0x000000440b037221 */ /* 0x000fe20000010000 */
[----:B------:R-:W-:Y:S01]  /*5d60*/  BSSY.RECONVERGENT B1, `(.L_x_17746) ;  /* 0x0000025000017945 */ /* 0x000fe20003800200 */
[----:B------:R-:W-:Y:S02]  /*5d70*/  PRMT R10, R8, 0x7632, R10 ;  /* 0x00007632080a7816 */ /* 0x000fe4000000000a */
[----:B------:R-:W-:-:S02]  /*5d80*/  PRMT R11, R66, 0x7610, R11 ;  /* 0x00007610420b7816 */ /* 0x000fc4000000000b */
        /* <DEDUP_REMOVED lines=34> */
.L_x_17747:
[----:B------:R-:W-:Y:S05]  /*5fb0*/  BSYNC.RECONVERGENT B1 ;  /* 0x0000000000017941 */ /* 0x000fea0003800200 */
.L_x_17746:
[----:B------:R-:W-:Y:S02]  /*5fc0*/  HFMA2.BF16_V2 R57, R4, R57, -RZ ;  /* 0x0000003904397231 */ /* 0x000fe400003000ff */
[----:B------:R-:W-:Y:S01]  /*5fd0*/  IMAD.U32 R69, R10, 0x10000, RZ ;  /* 0x000100000a457824 */ /* 0x000fe200078e00ff */
[----:B------:R-:W-:Y:S01]  /*5fe0*/  SHF.L.U32 R10, R55, 0x10, RZ ;  /* 0x00000010370a7819 */ /* 0x000fe200000006ff */
[----:B------:R-:W-:Y:S02]  /*5ff0*/  IMAD.U32 R11, R11, 0x10000, RZ ;  /* 0x000100000b0b7824 */ /* 0x000fe400078e00ff */
[----:B------:R-:W-:Y:S01]  /*6000*/  HMUL2.BF16_V2 R58, R5, R58 ;  /* 0x0000003a053a7232 */ /* 0x000fe20000200000 */
[----:B------:R-:W-:Y:S01]  /*6010*/  SHF.L.U32 R8, R8, 0x10, RZ ;  /* 0x0000001008087819 */ /* 0x000fe200000006ff */
[----:B------:R-:W-:Y:S02]  /*6020*/  IMAD.U32 R66, R66, 0x10000, RZ ;  /* 0x0001000042427824 */ /* 0x000fe400078e00ff */
[--C-:B------:R-:W-:Y:S01]  /*6030*/  FADD.FTZ R11, R11, R10.reuse ;  /* 0x0000000a0b0b7221 */ /* 0x100fe20000010000 */
[----:B------:R-:W-:Y:S01]  /*6040*/  IMAD.U32 R67, R67, 0x10000, RZ ;  /* 0x0001000043437824 */ /* 0x000fe200078e00ff */
[----:B------:R-:W-:Y:S01]  /*6050*/  BSSY.RECONVERGENT B1, `(.L_x_17748) ;  /* 0x0000043000017945 */ /* 0x000fe20003800200 */
[C---:B------:R-:W-:Y:S01]  /*6060*/  PRMT R10, R57.reuse, 0x7610, R10 ;  /* 0x00007610390a7816 */ /* 0x040fe2000000000a */
        /* <DEDUP_REMOVED lines=9> */
[----:B------:R-:W-:Y:S01]  /*6100*/  SHF.L.U32 R58, R58, 0x10, RZ ;  /* 0x000000103a3a7819 */ /* 0x000fe200000006ff */
[----:B------:R-:W-:-:S02]  /*6110*/  HFMA2.BF16_V2 R8, R9, R56, -RZ ;  /* 0x0000003809087231 */ /* 0x000fc400003000ff */
[----:B------:R-:W-:Y:S01]  /*6120*/  FADD.FTZ R11, R11, R66 ;  /* 0x000000420b0b7221 */ /* 0x000fe20000010000 */
[----:B------:R-:W-:Y:S01]  /*6130*/  FADD.FTZ R67, R10, R55 ;  /* 0x000000370a437221 */ /* 0x000fe20000010000 */
[----:B------:R-:W-:Y:S02]  /*6140*/  HMUL2.BF16_V2 R55, R6, R59 ;  /* 0x0000003b06377232 */ /* 0x000fe40000200000 */
[----:B------:R-:W-:Y:S01]  /*6150*/  FADD.FTZ R68, R57, R58 ;  /* 0x0000003a39447221 */ /* 0x000fe20000010000 */
[----:B------:R-:W-:Y:S02]  /*6160*/  HFMA2.BF16_V2 R57, R9, R60, -RZ ;  /* 0x0000003c09397231 */ /* 0x000fe400003000ff */
        /* <DEDUP_REMOVED lines=49> */
.L_x_17749:
[----:B------:R-:W-:Y:S05]  /*6480*/  BSYNC.RECONVERGENT B1 ;  /* 0x0000000000017941 */ /* 0x000fea0003800200 */
.L_x_17748:
[----:B------:R-:W-:Y:S01]  /*6490*/  FADD.FTZ R23, R8, R23 ;  /* 0x0000001708177221 */ /* 0x000fe20000010000 */
        /* <DEDUP_REMOVED lines=12> */
[----:B------:R-:W-:-:S03]  /*6560*/  SHF.L.U32 R56, R8, 0x10, RZ ;  /* 0x0000001008387819 */ /* 0x000fc600000006ff */
[----:B------:R-:W-:Y:S02]  /*6570*/  IMAD.U32 R57, R10, 0x10000, RZ ;  /* 0x000100000a397824 */ /* 0x000fe400078e00ff */
[----:B------:R-:W-:Y:S01]  /*6580*/  FADD.FTZ R8, R2, R3 ;  /* 0x0000000302087221 */ /* 0x000fe20000010000 */
[----:B------:R-:W-:Y:S02]  /*6590*/  SHF.L.U32 R10, R55, 0x10, RZ ;  /* 0x00000010370a7819 */ /* 0x000fe400000006ff */
[----:B------:R-:W-:Y:S01]  /*65a0*/  PRMT R2, R64, 0x7610, R2 ;  /* 0x0000761040027816 */ /* 0x000fe20000000002 */
[----:B------:R-:W-:Y:S01]  /*65b0*/  FADD.FTZ R57, R56, R57 ;  /* 0x0000003938397221 */ /* 0x000fe20000010000 */
[----:B------:R-:W-:Y:S01]  /*65c0*/  PRMT R3, R64, 0x7632, R3 ;  /* 0x0000763240037816 */ /* 0x000fe20000000003 */
[----:B------:R-:W-:Y:S02]  /*65d0*/  FADD.FTZ R11, R11, R10 ;  /* 0x0000000a0b0b7221 */ /* 0x000fe40000010000 */
[----:B------:R-:W-:Y:S01]  /*65e0*/  FADD.FTZ R8, R8, R57 ;  /* 0x0000003908087221 */ /* 0x000fe20000010000 */
[----:B------:R-:W-:-:S02]  /*65f0*/  IMAD.U32 R2, R2, 0x10000, RZ ;  /* 0x0001000002027824 */ /* 0x000fc400078e00ff */
        /* <DEDUP_REMOVED lines=32> */
.L_x_17751:
[----:B------:R-:W-:Y:S05]  /*6800*/  BSYNC.RECONVERGENT B1 ;  /* 0x0000000000017941 */ /* 0x000fea0003800200 */
.L_x_17750:
[----:B------:R-:W-:Y:S02]  /*6810*/  HFMA2.BF16_V2 R54, R5, R54, -RZ ;  /* 0x0000003605367231 */ /* 0x000fe400003000ff */
[----:B------:R-:W-:Y:S02]  /*6820*/  HMUL2.BF16_V2 R65, R4, R65 ;  /* 0x0000004104417232 */ /* 0x000fe40000200000 */
[----:B------:R-:W-:Y:S01]  /*6830*/  FADD.FTZ R2, R2, R3 ;  /* 0x0000000302027221 */ /* 0x000fe20000010000 */
[----:B------:R-:W-:Y:S01]  /*6840*/  FADD.FTZ R3, R8, R11 ;  /* 0x0000000b08037221 */ /* 0x000fe20000010000 */
[----:B------:R-:W-:Y:S02]  /*6850*/  HMUL2.BF16_V2 R55, R6, R40 ;  /* 0x0000002806377232 */ /* 0x000fe40000200000 */
[----:B------:R-:W-:Y:S01]  /*6860*/  HFMA2.BF16_V2 R41, R9, R41, -RZ ;  /* 0x0000002909297231 */ /* 0x000fe200003000ff */
[C---:B------:R-:W-:Y:S01]  /*6870*/  PRMT R8, R65.reuse, 0x7610, R8 ;  /* 0x0000761041087816 */ /* 0x040fe20000000008 */
[----:B------:R-:W-:Y:S01]  /*6880*/  BSSY.RECONVERGENT B1, `(.L_x_17752) ;  /* 0x0000033000017945 */ /* 0x000fe20003800200 */
[----:B------:R-:W-:-:S02]  /*6890*/  PRMT R10, R65, 0x7632, R10 ;  /* 0x00007632410a7816 */ /* 0x000fc4000000000a */
[C---:B------:R-:W-:Y:S02]  /*68a0*/  PRMT R11, R54.reuse, 0x7610, R11 ;  /* 0x00007610360b7816 */ /* 0x040fe4000000000b */
[----:B------:R-:W-:Y:S01]  /*68b0*/  PRMT R40, R54, 0x7632, R40 ;  /* 0x0000763236287816 */ /* 0x000fe20000000028 */
[----:B------:R-:W-:Y:S01]  /*68c0*/  IMAD.U32 R57, R10, 0x10000, RZ ;  /* 0x000100000a397824 */ /* 0x000fe200078e00ff */
[----:B------:R-:W-:Y:S01]  /*68d0*/  PRMT R54, R55, 0x7610, R54 ;  /* 0x0000761037367816 */ /* 0x000fe20000000036 */
[----:B------:R-:W-:Y:S01]  /*68e0*/  IMAD.U32 R11, R11, 0x10000, RZ ;  /* 0x000100000b0b7824 */ /* 0x000fe200078e00ff */
[----:B------:R-:W-:Y:S02]  /*68f0*/  SHF.L.U32 R8, R8, 0x10, RZ ;  /* 0x0000001008087819 */ /* 0x000fe400000006ff */
[----:B------:R-:W-:Y:S01]  /*6900*/  PRMT R55, R55, 0x7632, R55 ;  /* 0x0000763237377816 */ /* 0x000fe20000000037 */
[----:B------:R-:W-:Y:S01]  /*6910*/  IMAD.U32 R54, R54, 0x10000, RZ ;  /* 0x0001000036367824 */ /* 0x000fe200078e00ff */
[----:B------:R-:W-:Y:S01]  /*6920*/  SHF.L.U32 R40, R40, 0x10, RZ ;  /* 0x0000001028287819 */ /* 0x000fe200000006ff */
[----:B------:R-:W-:Y:S01]  /*6930*/  FADD.FTZ R57, R8, R57 ;  /* 0x0000003908397221 */ /* 0x000fe20000010000 */
        /* <DEDUP_REMOVED lines=39> */
.L_x_17753:
[----:B------:R-:W-:Y:S05]  /*6bb0*/  BSYNC.RECONVERGENT B1 ;  /* 0x0000000000017941 */ /* 0x000fea0003800200 */
.L_x_17752:
        /* <DEDUP_REMOVED lines=41> */
.L_x_17755:
[----:B------:R-:W-:Y:S05]  /*6e50*/  BSYNC.RECONVERGENT B1 ;  /* 0x0000000000017941 */ /* 0x000fea0003800200 */
.L_x_17754:
        /* <DEDUP_REMOVED lines=79> */
.L_x_17757:
[----:B------:R-:W-:Y:S05]  /*7350*/  BSYNC.RECONVERGENT B1 ;  /* 0x0000000000017941 */ /* 0x000fea0003800200 */
.L_x_17756:
[----:B------:R-:W-:Y:S02]  /*7360*/  HMUL2.BF16_V2 R2, R4, R50 ;  /* 0x0000003204027232 */ /* 0x000fe40000200000 */
[----:B------:R-:W-:Y:S02]  /*7370*/  HFMA2.BF16_V2 R4, R5, R51, -RZ ;  /* 0x0000003305047231 */ /* 0x000fe400003000ff */
[----:B------:R-:W-:Y:S02]  /*7380*/  HMUL2.BF16_V2 R6, R6, R52 ;  /* 0x0000003406067232 */ /* 0x000fe40000200000 */
[----:B------:R-:W-:Y:S01]  /*7390*/  HFMA2.BF16_V2 R8, R9, R53, -RZ ;  /* 0x0000003509087231 */ /* 0x000fe200003000ff */
[----:B------:R-:W-:Y:S01]  /*73a0*/  IADD3 R18, P1, PT, R18, 0x10, RZ ;  /* 0x0000001012127810 */ /* 0x000fe20007f3e0ff */
[----:B------:R-:W-:Y:S01]  /*73b0*/  VIADD R35, R35, 0x80 ;  /* 0x0000008023237836 */ /* 0x000fe20000000000 */
[----:B------:R-:W-:Y:S02]  /*73c0*/  PRMT R3, R2, 0x7632, R3 ;  /* 0x0000763202037816 */ /* 0x000fe40000000003 */
[C---:B------:R-:W-:Y:S01]  /*73d0*/  PRMT R7, R6.reuse, 0x7632, R7 ;  /* 0x0000763206077816 */ /* 0x040fe20000000007 */
[----:B------:R-:W-:Y:S01]  /*73e0*/  IMAD.U32 R6, R6, 0x10000, RZ ;  /* 0x0001000006067824 */ /* 0x000fe200078e00ff */
[----:B------:R-:W-:Y:S01]  /*73f0*/  SHF.L.U32 R9, R2, 0x10, RZ ;  /* 0x0000001002097819 */ /* 0x000fe200000006ff */
        /* <DEDUP_REMOVED lines=10> */
[----:B------:R-:W-:Y:S01]  /*74a0*/  FADD.FTZ R4, R4, R5 ;  /* 0x0000000504047221 */ /* 0x000fe20000010000 */
[----:B------:R-:W-:Y:S02]  /*74b0*/  VIADD R5, R39, 0x3 ;  /* 0x0000000327057836 */ /* 0x000fe40000000000 */
[----:B------:R-:W-:Y:S01]  /*74c0*/  FADD.FTZ R3, R8, R3 ;  /* 0x0000000308037221 */ /* 0x000fe20000010000 */
[----:B------:R-:W-:Y:S01]  /*74d0*/  IADD3 R38, PT, PT, R38, 0x4, RZ ;  /* 0x0000000426267810 */ /* 0x000fe20007ffe0ff */
[----:B------:R-:W-:Y:S01]  /*74e0*/  FADD.FTZ R4, R9, R4 ;  /* 0x0000000409047221 */ /* 0x000fe20000010000 */
[----:B------:R-:W-:Y:S01]  /*74f0*/  VIADD R39, R39, 0x4 ;  /* 0x0000000427277836 */ /* 0x000fe20000000000 */
[----:B------:R-:W-:Y:S01]  /*7500*/  ISETP.GE.U32.AND P0, PT, R5, R32, PT ;  /* 0x000000200500720c */ /* 0x000fe20003f06070 */
[----:B------:R-:W-:Y:S02]  /*7510*/  IMAD.X R37, RZ, RZ, R37, P1 ;  /* 0x000000ffff257224 */ /* 0x000fe400008e0625 */
[----:B------:R-:W-:Y:S01]  /*7520*/  FADD.FTZ R4, R4, R7 ;  /* 0x0000000704047221 */ /* 0x000fe20000010000 */
[----:B------:R-:W-:-:S03]  /*7530*/  IADD3 R36, PT, PT, R36, 0x200, RZ ;  /* 0x0000020024247810 */ /* 0x000fc60007ffe0ff */
[----:B------:R-:W-:-:S04]  /*7540*/  FADD.FTZ R3, R4, R3 ;  /* 0x0000000304037221 */ /* 0x000fc80000010000 */
[----:B------:R-:W-:Y:S02]  /*7550*/  FADD.FTZ R34, R3, R34 ;  /* 0x0000002203227221 */ /* 0x000fe40000010000 */
[----:B------:R-:W-:Y:S05]  /*7560*/  @!P0 BRA `(.L_x_17758) ;  /* 0xffffffcc00d48947 */ /* 0x000fea000383ffff */
.L_x_17733:
[----:B0-----:R-:W-:Y:S05]  /*7570*/  BSYNC.RECONVERGENT B0 ;  /* 0x0000000000007941 */ /* 0x001fea0003800200 */
.L_x_17732:
[----:B------:R-:W0:Y:S01]  /*7580*/  SHFL.BFLY PT, R2, R17, 0x2, 0x1f ;  /* 0x0c401f0011027f89 */ /* 0x000e2200000e0000 */
[----:B------:R-:W3:Y:S01]  /*7590*/  S2UR UR5, SR_CgaCtaId ;  /* 0x00000000000579c3 */ /* 0x000ee20000008800 */
[----:B------:R-:W-:Y:S01]  /*75a0*/  LOP3.LUT R18, R14, 0x3, RZ, 0xc0, !PT ;  /* 0x000000030e127812 */ /* 0x000fe200078ec0ff */
[----:B------:R-:W-:Y:S01]  /*75b0*/  UMOV UR4, 0x400 ;  /* 0x0000040000047882 */ /* 0x000fe20000000000 */
[----:B------:R-:W4:Y:S01]  /*75c0*/  SHFL.BFLY PT, R4, R19, 0x2, 0x1f ;  /* 0x0c401f0013047f89 */ /* 0x000f2200000e0000 */
[----:B------:R-:W-:Y:S01]  /*75d0*/  UIADD3 UR4, UPT, UPT, UR4, 0xe0, URZ ;  /* 0x000000e004047890 */ /* 0x000fe2000fffe0ff */
[----:B------:R-:W-:Y:S01]  /*75e0*/  ISETP.NE.AND P2, PT, R18, RZ, PT ;  /* 0x000000ff1200720c */ /* 0x000fe20003f45270 */
[----:B------:R-:W-:Y:S01]  /*75f0*/  BSSY.RECONVERGENT B0, `(.L_x_17759) ;  /* 0x0000048000007945 */ /* 0x000fe20003800200 */
[----:B------:R-:W5:Y:S01]  /*7600*/  SHFL.BFLY PT, R3, R20, 0x2, 0x1f ;  /* 0x0c401f0014037f89 */ /* 0x000f6200000e0000 */
[C---:B------:R-:W-:Y:S02]  /*7610*/  LOP3.LUT P0, RZ, R14.reuse, 0x3c3, RZ, 0xc0, !PT ;  /* 0x000003c30eff7812 */ /* 0x040fe4000780c0ff */
[C---:B------:R-:W-:Y:S01]  /*7620*/  LOP3.LUT P1, RZ, R14.reuse, 0x3e3, RZ, 0xc0, !PT ;  /* 0x000003e30eff7812 */ /* 0x040fe2000782c0ff */
[----:B------:R-:W2:Y:S01]  /*7630*/  SHFL.BFLY PT, R6, R21, 0x2, 0x1f ;  /* 0x0c401f0015067f89 */ /* 0x000ea200000e0000 */
[----:B------:R-:W-:-:S03]  /*7640*/  ISETP.GT.U32.AND P3, PT, R14, 0x1f, PT ;  /* 0x0000001f0e00780c */ /* 0x000fc60003f64070 */
[----:B------:R-:W2:Y:S04]  /*7650*/  SHFL.BFLY PT, R5, R22, 0x2, 0x1f ;  /* 0x0c401f0016057f89 */ /* 0x000ea800000e0000 */
[----:B-1----:R-:W1:Y:S04]  /*7660*/  SHFL.BFLY PT, R8, R23, 0x2, 0x1f ;  /* 0x0c401f0017087f89 */ /* 0x002e6800000e0000 */
[----:B------:R-:W1:Y:S01]  /*7670*/  SHFL.BFLY PT, R7, R24, 0x2, 0x1f ;  /* 0x0c401f0018077f89 */ /* 0x000e6200000e0000 */
[----:B0-----:R-:W-:Y:S01]  /*7680*/  FADD.FTZ R2, R2, R17 ;  /* 0x0000001102027221 */ /* 0x001fe20000010000 */
[----:B---3--:R-:W-:-:S02]  /*7690*/  ULEA UR4, UR5, UR4, 0x18 ;  /* 0x0000000405047291 */ /* 0x008fc4000f8ec0ff */
[----:B------:R-:W0:Y:S01]  /*76a0*/  SHFL.BFLY PT, R10, R25, 0x2, 0x1f ;  /* 0x0c401f00190a7f89 */ /* 0x000e2200000e0000 */
[----:B----4-:R-:W-:-:S03]  /*76b0*/  FADD.FTZ R4, R4, R19 ;  /* 0x0000001304047221 */ /* 0x010fc60000010000 */
[----:B------:R-:W3:Y:S01]  /*76c0*/  SHFL.BFLY PT, R9, R26, 0x2, 0x1f ;  /* 0x0c401f001a097f89 */ /* 0x000ee200000e0000 */
[----:B-----5:R-:W-:-:S03]  /*76d0*/  FADD.FTZ R20, R3, R20 ;  /* 0x0000001403147221 */ /* 0x020fc60000010000 */
[----:B------:R-:W4:Y:S01]  /*76e0*/  SHFL.BFLY PT, R12, R27, 0x2, 0x1f ;  /* 0x0c401f001b0c7f89 */ /* 0x000f2200000e0000 */
[----:B--2---:R-:W-:-:S03]  /*76f0*/  FADD.FTZ R6, R6, R21 ;  /* 0x0000001506067221 */ /* 0x004fc60000010000 */
[----:B------:R-:W2:Y:S01]  /*7700*/  SHFL.BFLY PT, R33, R30, 0x2, 0x1f ;  /* 0x0c401f001e217f89 */ /* 0x000ea200000e0000 */
[----:B------:R-:W-:-:S03]  /*7710*/  FADD.FTZ R22, R5, R22 ;  /* 0x0000001605167221 */ /* 0x000fc60000010000 */
[----:B------:R-:W5:Y:S01]  /*7720*/  SHFL.BFLY PT, R35, R34, 0x2, 0x1f ;  /* 0x0c401f0022237f89 */ /* 0x000f6200000e0000 */
[----:B-1----:R-:W-:Y:S01]  /*7730*/  FADD.FTZ R8, R8, R23 ;  /* 0x0000001708087221 */ /* 0x002fe20000010000 */
[----:B------:R-:W-:Y:S01]  /*7740*/  SHF.R.U32.HI R23, RZ, 0x2, R15 ;  /* 0x00000002ff177819 */ /* 0x000fe2000001160f */
[----:B------:R-:W-:Y:S01]  /*7750*/  FADD.FTZ R24, R7, R24 ;  /* 0x0000001807187221 */ /* 0x000fe20000010000 */
[----:B------:R-:W1:Y:S03]  /*7760*/  SHFL.BFLY PT, R3, R2, 0x1, 0x1f ;  /* 0x0c201f0002037f89 */ /* 0x000e6600000e0000 */
[----:B------:R-:W-:Y:S02]  /*7770*/  IMAD R23, R16, 0x60, R23 ;  /* 0x0000006010177824 */ /* 0x000fe400078e0217 */
[----:B0-----:R-:W-:Y:S01]  /*7780*/  FADD.FTZ R10, R10, R25 ;  /* 0x000000190a0a7221 */ /* 0x001fe20000010000 */
[----:B------:R-:W0:Y:S01]  /*7790*/  SHFL.BFLY PT, R5, R4, 0x1, 0x1f ;  /* 0x0c201f0004057f89 */ /* 0x000e2200000e0000 */
[----:B------:R-:W-:Y:S01]  /*77a0*/  LOP3.LUT R25, R14, 0x3c0, RZ, 0xc0, !PT ;  /* 0x000003c00e197812 */ /* 0x000fe200078ec0ff */
[----:B---3--:R-:W-:-:S02]  /*77b0*/  FADD.FTZ R26, R9, R26 ;  /* 0x0000001a091a7221 */ /* 0x008fc40000010000 */
[----:B------:R-:W3:Y:S01]  /*77c0*/  SHFL.BFLY PT, R7, R20, 0x1, 0x1f ;  /* 0x0c201f0014077f89 */ /* 0x000ee200000e0000 */
[----:B------:R-:W-:Y:S01]  /*77d0*/  ISETP.NE.OR P5, PT, R25, 0x40, P2 ;  /* 0x000000401900780c */ /* 0x000fe200017a5670 */
[----:B----4-:R-:W-:Y:S02]  /*77e0*/  FADD.FTZ R12, R12, R27 ;  /* 0x0000001b0c0c7221 */ /* 0x010fe40000010000 */
[----:B------:R-:W4:Y:S01]  /*77f0*/  SHFL.BFLY PT, R9, R6, 0x1, 0x1f ;  /* 0x0c201f0006097f89 */ /* 0x000f2200000e0000 */
[----:B------:R-:W-:Y:S01]  /*7800*/  LOP3.LUT R27, R14, 0x3e0, RZ, 0xc0, !PT ;  /* 0x000003e00e1b7812 */ /* 0x000fe200078ec0ff */
[----:B--2---:R-:W-:Y:S02]  /*7810*/  FADD.FTZ R33, R33, R30 ;  /* 0x0000001e21217221 */ /* 0x004fe40000010000 */
[----:B------:R-:W2:Y:S01]  /*7820*/  SHFL.BFLY PT, R11, R22, 0x1, 0x1f ;  /* 0x0c201f00160b7f89 */ /* 0x000ea200000e0000 */
[----:B------:R-:W-:Y:S01]  /*7830*/  LEA R23, R23, UR4, 0x2 ;  /* 0x0000000417177c11 */ /* 0x000fe2000f8e10ff */
[----:B-----5:R-:W-:-:S02]  /*7840*/  FADD.FTZ R35, R35, R34 ;  /* 0x0000002223237221 */ /* 0x020fc40000010000 */
[----:B------:R-:W5:Y:S01]  /*7850*/  SHFL.BFLY PT, R13, R8, 0x1, 0x1f ;  /* 0x0c201f00080d7f89 */ /* 0x000f6200000e0000 */
[----:B------:R-:W-:-:S03]  /*7860*/  ISETP.NE.OR P4, PT, R27, 0x20, P2 ;  /* 0x000000201b00780c */ /* 0x000fc60001785670 */
[----:B------:R-:W5:Y:S01]  /*7870*/  SHFL.BFLY PT, R17, R24, 0x1, 0x1f ;  /* 0x0c201f0018117f89 */ /* 0x000f6200000e0000 */
[----:B-1----:R-:W-:-:S03]  /*7880*/  FADD.FTZ R3, R2, R3 ;  /* 0x0000000302037221 */ /* 0x002fc60000010000 */
[----:B------:R-:W1:Y:S01]  /*7890*/  SHFL.BFLY PT, R19, R10, 0x1, 0x1f ;  /* 0x0c201f000a137f89 */ /* 0x000e6200000e0000 */
[----:B0-----:R-:W-:-:S03]  /*78a0*/  FADD.FTZ R4, R4, R5 ;  /* 0x0000000504047221 */ /* 0x001fc60000010000 */
[----:B------:R-:W0:Y:S01]  /*78b0*/  SHFL.BFLY PT, R15, R26, 0x1, 0x1f ;  /* 0x0c201f001a0f7f89 */ /* 0x000e2200000e0000 */
[----:B---3--:R-:W-:-:S03]  /*78c0*/  FADD.FTZ R7, R20, R7 ;  /* 0x0000000714077221 */ /* 0x008fc60000010000 */
[----:B------:R-:W3:Y:S01]  /*78d0*/  SHFL.BFLY PT, R21, R12, 0x1, 0x1f ;  /* 0x0c201f000c157f89 */ /* 0x000ee200000e0000 */
[----:B----4-:R-:W-:-:S03]  /*78e0*/  FADD.FTZ R6, R6, R9 ;  /* 0x0000000906067221 */ /* 0x010fc60000010000 */
[----:B------:R-:W4:Y:S01]  /*78f0*/  SHFL.BFLY PT, R18, R33, 0x1, 0x1f ;  /* 0x0c201f0021127f89 */ /* 0x000f2200000e0000 */
[----:B--2---:R-:W-:-:S03]  /*7900*/  FADD.FTZ R11, R22, R11 ;  /* 0x0000000b160b7221 */ /* 0x004fc60000010000 */
[----:B------:R-:W2:Y:S01]  /*7910*/  SHFL.BFLY PT, R28, R35, 0x1, 0x1f ;  /* 0x0c201f00231c7f89 */ /* 0x000ea200000e0000 */
[----:B-----5:R-:W-:Y:S01]  /*7920*/  FADD.FTZ R8, R8, R13 ;  /* 0x0000000d08087221 */ /* 0x020fe20000010000 */
[----:B------:R-:W-:Y:S01]  /*7930*/  BAR.SYNC.DEFER_BLOCKING 0x0 ;  /* 0x0000000000007b1d */ /* 0x000fe20000010000 */
[----:B------:R-:W-:Y:S01]  /*7940*/  FADD.FTZ R17, R24, R17 ;  /* 0x0000001118117221 */ /* 0x000fe20000010000 */
[----:B-1----:R-:W-:Y:S01]  /*7950*/  FADD.FTZ R10, R10, R19 ;  /* 0x000000130a0a7221 */ /* 0x002fe20000010000 */
[----:B0-----:R-:W-:Y:S01]  /*7960*/  FADD.FTZ R15, R26, R15 ;  /* 0x0000000f1a0f7221 */ /* 0x001fe20000010000 */
[----:B---3--:R-:W-:Y:S01]  /*7970*/  FADD.FTZ R12, R12, R21 ;  /* 0x000000150c0c7221 */ /* 0x008fe20000010000 */
[----:B----4-:R-:W-:Y:S01]  /*7980*/  FADD.FTZ R18, R33, R18 ;  /* 0x0000001221127221 */ /* 0x010fe20000010000 */
        /* <DEDUP_REMOVED lines=14> */
.L_x_17760:
[----:B------:R-:W-:Y:S05]  /*7a70*/  BSYNC.RECONVERGENT B0 ;  /* 0x0000000000007941 */ /* 0x000fea0003800200 */
.L_x_17759:
        /* <DEDUP_REMOVED lines=27> */
.L_x_17762:
[----:B------:R-:W-:Y:S05]  /*7c30*/  BSYNC.RECONVERGENT B0 ;  /* 0x0000000000007941 */ /* 0x000fea0003800200 */
.L_x_17761:
        /* <DEDUP_REMOVED lines=15> */
.L_x_17764:
[----:B------:R-:W-:Y:S05]  /*7d30*/  BSYNC.RECONVERGENT B0 ;  /* 0x0000000000007941 */ /* 0x000fea0003800200 */
.L_x_17763:
        /* <DEDUP_REMOVED lines=27> */
.L_x_17766:
[----:B------:R-:W-:Y:S05]  /*7ef0*/  BSYNC.RECONVERGENT B0 ;  /* 0x0000000000007941 */ /* 0x000fea0003800200 */
.L_x_17765:
        /* <DEDUP_REMOVED lines=22> */
[----:B------:R-:W-:-:S03]  /*8060*/  PRMT R7, R8, 0x7632, R7 ;  /* 0x0000763208077816 */ /* 0x000fc60000000007 */
[----:B------:R1:W-:Y:S04]  /*8070*/  STG.E.U16 desc[UR6][R2.64+0x10], R0 ;  /* 0x0000100002007986 */ /* 0x0003e8000c101506 */
        /* <DEDUP_REMOVED lines=14> */
.L_x_17767:
        /* <DEDUP_REMOVED lines=10> */
.L_x_27574:


//--------------------- .text._ZN4vllm25paged_attention_v2_kernelI13__nv_bfloat16S1_Li80ELi32ELi128ELNS_18Fp8KVCacheDataTypeE0ELb0ELi512EEEvPfS3_PT_PKS4_PKT0_SA_ifPKiSC_iPKfiiiSE_SE_iiiii --------------------------
	.section	.text._ZN4vllm25paged_attention_v2_kernelI13__nv_bfloat16S1_Li80ELi32ELi128ELNS_18Fp8KVCacheDataTypeE0ELb0ELi512EEEvPfS3_PT_PKS4_PKT0_SA_ifPKiSC_iPKfiiiSE_SE_iiiii,"ax",@progbits
	.align	128
        .global         _ZN4vllm25paged_attention_v2_kernelI13__nv_bfloat16S1_Li80ELi32ELi128ELNS_18Fp8KVCacheDataTypeE0ELb0ELi512EEEvPfS3_PT_PKS4_PKT0_SA_ifPKiSC_iPKfiiiSE_SE_iiiii
        .type           _ZN4vllm25paged_attention_v2_kernelI13__nv_bfloat16S1_Li80ELi32ELi128ELNS_18Fp8KVCacheDataTypeE0ELb0ELi512EEEvPfS3_PT_PKS4_PKT0_SA_ifPKiSC_iPKfiiiSE_SE_iiiii,@function
        .size           _ZN4vllm25paged_attention_v2_kernelI13__nv_bfloat16S1_Li80ELi32ELi128ELNS_18Fp8KVCacheDataTypeE0ELb0ELi512EEEvPfS3_PT_PKS4_PKT0_SA_ifPKiSC_iPKfiiiSE_SE_iiiii,(.L_x_27575 - _ZN4vllm25paged_attention_v2_kernelI13__nv_bfloat16S1_Li80ELi32ELi128ELNS_18Fp8KVCacheDataTypeE0ELb0ELi512EEEvPfS3_PT_PKS4_PKT0_SA_ifPKiSC_iPKfiiiSE_SE_iiiii)
        .other          _ZN4vllm25paged_attention_v2_kernelI13__nv_bfloat16S1_Li80ELi32ELi128ELNS_18Fp8KVCacheDataTypeE0ELb0ELi512EEEvPfS3_PT_PKS4_PKT0_SA_ifPKiSC_iPKfiiiSE_SE_iiiii,@"STO_CUDA_ENTRY STV_DEFAULT"
_ZN4vllm25paged_attention_v2_kernelI13__nv_bfloat16S1_Li80ELi32ELi128ELNS_18Fp8KVCacheDataTypeE0ELb0ELi512EEEvPfS3_PT_PKS4_PKT0_SA_ifPKiSC_iPKfiiiSE_SE_iiiii:
.text._ZN4vllm25paged_attention_v2_kernelI13__nv_bfloat16S1_Li80ELi32ELi128ELNS_18Fp8KVCacheDataTypeE0ELb0ELi512EEEvPfS3_PT_PKS4_PKT0_SA_ifPKiSC_iPKfiiiSE_SE_iiiii:
        /* <DEDUP_REMOVED lines=20> */
[----:B------:R-:W1:Y:S04]  /*0140*/  LDCU UR4, c[0x0][0x3c8] ;  /* 0x00007900ff0477ac */ /* 0x000e680008000800 */
[----:B------:R-:W-:Y:S01]  /*0150*/  SHF.R.S32.HI R4, RZ, 0x1f, R0 ;  /* 0x0000001fff047819 */ /* 0x000fe20000011400 */
[----:B------:R-:W1:Y:S01]  /*0160*/  LDCU.64 UR12, c[0x0][0x3a0] ;  /* 0x00007400ff0c77ac */ /* 0x000e620008000a00 */
        /* <DEDUP_REMOVED lines=22> */
[----:B------:R-:W-:-:S05]  /*02d0*/  IMAD.HI.U32 R9, R9, R2, RZ ;  /* 0x0000000209097227 */ /* 0x000fca00078e00ff */
[----:B------:R-:W-:-:S05]  /*02e0*/  IADD3 R0, PT, PT, RZ, -R9, RZ ;  /* 0x80000009ff007210 */ /* 0x000fca0007ffe0ff */
[----:B------:R-:W-:-:S05]  /*02f0*/  IMAD R0, R11, R0, R2 ;  /* 0x000000000b007224 */ /* 0x000fca00078e0202 */
[----:B------:R-:W-:-:S13]  /*0300*/  ISETP.GT.U32.AND P2, PT, R11, R0, PT ;  /* 0x000000000b00720c */ /* 0x000fda0003f44070 */
[----:B------:R-:W-:Y:S02]  /*0310*/  @!P2 IMAD.IADD R0, R0, 0x1, -R11 ;  /* 0x000000010000a824 */ /* 0x000fe400078e0a0b */
[----:B------:R-:W-:Y:S01]  /*0320*/  @!P2 VIADD R9, R9, 0x1 ;  /* 0x000000010909a836 */ /* 0x000fe20000000000 */
[----:B------:R-:W-:Y:S02]  /*0330*/  ISETP.NE.AND P2, PT, R13, RZ, PT ;  /* 0x000000ff0d00720c */ /* 0x000fe40003f45270 */
[----:B------:R-:W-:Y:S02]  /*0340*/  ISETP.GE.U32.AND P0, PT, R0, R11, PT ;  /* 0x0000000b0000720c */ /* 0x000fe40003f06070 */
[----:B------:R-:W-:Y:S02]  /*0350*/  LOP3.LUT R0, R10, R13, RZ, 0x3c, !PT ;  /* 0x0000000d0a007212 */ /* 0x000fe400078e3cff */
[----:B------:R-:W0:Y:S02]  /*0360*/  LDC.64 R10, c[0x0][0x3d0] ;  /* 0x0000f400ff0a7b82 */ /* 0x000e240000000a00 */
[----:B------:R-:W-:-:S07]  /*0370*/  ISETP.GE.AND P3, PT, R0, RZ, PT ;  /* 0x000000ff0000720c */ /* 0x000fce0003f66270 */
[----:B------:R-:W-:-:S05]  /*0380*/  @P0 IADD3 R9, PT, PT, R9, 0x1, RZ ;  /* 0x0000000109090810 */ /* 0x000fca0007ffe0ff */
        /* <DEDUP_REMOVED lines=15> */
[----:B------:R-:W-:Y:S01]  /*0480*/  IMAD.HI.U32 R3, R3, R11, R2 ;  /* 0x0000000b03037227 */ /* 0x000fe200078e0002 */
[----:B------:R-:W-:Y:S01]  /*0490*/  IADD3 R2, PT, PT, RZ, -R8, RZ ;  /* 0x80000008ff027210 */ /* 0x000fe20007ffe0ff */
[----:B------:R-:W0:Y:S04]  /*04a0*/  @!P1 S2R R11, SR_CgaCtaId ;  /* 0x00000000000b9919 */ /* 0x000e280000008800 */
[----:B------:R-:W-:-:S04]  /*04b0*/  IMAD.HI.U32 R35, R3, R0, RZ ;  /* 0x0000000003237227 */ /* 0x000fc800078e00ff */
[----:B------:R-:W-:Y:S02]  /*04c0*/  IMAD R0, R35, R2, R0 ;  /* 0x0000000223007224 */ /* 0x000fe400078e0200 */
[----:B------:R-:W2:Y:S03]  /*04d0*/  @P0 LDC.64 R2, c[0x0][0x3d0] ;  /* 0x0000f400ff020b82 */ /* 0x000ea60000000a00 */
[----:B------:R-:W-:-:S13]  /*04e0*/  ISETP.GT.U32.AND P3, PT, R9, R0, PT ;  /* 0x000000000900720c */ /* 0x000fda0003f64070 */
[----:B------:R-:W-:-:S05]  /*04f0*/  @!P3 IMAD.IADD R0, R0, 0x1, -R9 ;  /* 0x000000010000b824 */ /* 0x000fca00078e0a09 */
[----:B------:R-:W-:Y:S02]  /*0500*/  ISETP.GE.U32.AND P2, PT, R0, R9, PT ;  /* 0x000000090000720c */ /* 0x000fe40003f46070 */
[C---:B------:R-:W-:Y:S01]  /*0510*/  LOP3.LUT R0, R39.reuse, R12, RZ, 0x3c, !PT ;  /* 0x0000000c27007212 */ /* 0x040fe200078e3cff */
[----:B--2---:R-:W-:-:S03]  /*0520*/  @P0 IMAD.WIDE.U32 R2, R39, 0x4, R2 ;  /* 0x0000000427020825 */ /* 0x004fc600078e0002 */
[----:B------:R-:W-:Y:S02]  /*0530*/  ISETP.GE.AND P4, PT, R0, RZ, PT ;  /* 0x000000ff0000720c */ /* 0x000fe40003f86270 */
[----:B------:R-:W-:Y:S02]  /*0540*/  IADD3 R0, PT, PT, R41, 0x1f, RZ ;  /* 0x0000001f29007810 */ /* 0x000fe40007ffe0ff */
[----:B------:R-:W-:Y:S01]  /*0550*/  SHF.R.U32.HI R37, RZ, 0x5, R40 ;  /* 0x00000005ff257819 */ /* 0x000fe20000011628 */
[----:B------:R-:W-:Y:S01]  /*0560*/  @!P3 VIADD R35, R35, 0x1 ;  /* 0x000000012323b836 */ /* 0x000fe20000000000 */
[C---:B------:R-:W-:Y:S01]  /*0570*/  LEA R9, R44.reuse, 0x10, 0x4 ;  /* 0x000000102c097811 */ /* 0x040fe200078e20ff */
[----:B------:R0:W5:Y:S01]  /*0580*/  @P0 LDG.E.CONSTANT R38, desc[UR6][R2.64] ;  /* 0x0000000602260981 */ /* 0x000162000c1e9900 */
[----:B------:R-:W-:Y:S01]  /*0590*/  SHF.R.U32.HI R0, RZ, 0x5, R0 ;  /* 0x00000005ff007819 */ /* 0x000fe20000011600 */
[----:B------:R-:W-:Y:S01]  /*05a0*/  @P2 VIADD R35, R35, 0x1 ;  /* 0x0000000123232836 */ /* 0x000fe20000000000 */
[----:B------:R-:W-:Y:S01]  /*05b0*/  LEA R33, R44, R37, 0x4 ;  /* 0x000000252c217211 */ /* 0x000fe200078e20ff */
[----:B-1----:R-:W-:Y:S01]  /*05c0*/  IMAD R34, R46, UR4, RZ ;  /* 0x000000042e227c24 */ /* 0x002fe2000f8e02ff */
[----:B------:R-:W-:Y:S01]  /*05d0*/  VIMNMX.U32 R36, PT, PT, R0, R9, PT ;  /* 0x0000000900247248 */ /* 0x000fe20003fe0000 */
[----:B------:R-:W-:Y:S01]  /*05e0*/  BSSY.RECONVERGENT B0, `(.L_x_17768) ;  /* 0x00001b5000007945 */ /* 0x000fe20003800200 */
[----:B------:R-:W-:Y:S01]  /*05f0*/  @!P1 MOV R8, 0x400 ;  /* 0x0000040000089802 */ /* 0x000fe20000000f00 */
[----:B------:R-:W-:Y:S01]  /*0600*/  @!P4 IMAD.MOV R35, RZ, RZ, -R35 ;  /* 0x000000ffff23c224 */ /* 0x000fe200078e0a23 */
[----:B------:R-:W-:-:S02]  /*0610*/  ISETP.GE.U32.AND P2, PT, R33, R36, PT ;  /* 0x000000242100720c */ /* 0x000fc40003f46070 */
[----:B0-----:R-:W-:Y:S02]  /*0620*/  @!P1 LEA R3, R11, R8, 0x18 ;  /* 0x000000080b039211 */ /* 0x001fe400078ec0ff */
[----:B------:R-:W-:-:S03]  /*0630*/  ISETP.NE.AND P0, PT, R12, RZ, PT ;  /* 0x000000ff0c00720c */ /* 0x000fc60003f05270 */
[----:B------:R-:W-:-:S10]  /*0640*/  @!P1 IMAD R3, R40, 0x10, R3 ;  /* 0x0000001028039824 */ /* 0x000fd400078e0203 */
[----:B------:R-:W-:Y:S01]  /*0650*/  @!P0 LOP3.LUT R35, RZ, R12, RZ, 0x33, !PT ;  /* 0x0000000cff238212 */ /* 0x000fe200078e33ff */
[----:B---3--:R0:W-:Y:S01]  /*0660*/  @!P1 STS.128 [R3], R4 ;  /* 0x0000000403009388 */ /* 0x0081e20000000c00 */
[----:B------:R-:W-:Y:S06]  /*0670*/  BAR.SYNC.DEFER_BLOCKING 0x0 ;  /* 0x0000000000007b1d */ /* 0x000fec0000010000 */
[----:B------:R-:W-:Y:S05]  /*0680*/  @P2 BRA `(.L_x_17769) ;  /* 0x0000001800a82947 */ /* 0x000fea0003800000 */
[----:B------:R-:W1:Y:S01]  /*0690*/  S2UR UR5, SR_CgaCtaId ;  /* 0x00000000000579c3 */ /* 0x000e620000008800 */
[----:B------:R-:W-:Y:S01]  /*06a0*/  UMOV UR4, 0x400 ;  /* 0x0000040000047882 */ /* 0x000fe20000000000 */
[----:B------:R-:W2:Y:S01]  /*06b0*/  LDCU.64 UR8, c[0x0][0x3b8] ;  /* 0x00007700ff0877ac */ /* 0x000ea20008000a00 */
[----:B0-----:R-:W-:Y:S01]  /*06c0*/  IMAD.WIDE.U32 R2, R33, 0x4, RZ ;  /* 0x0000000421027825 */ /* 0x001fe200078e00ff */
[----:B------:R-:W-:Y:S02]  /*06d0*/  SHF.L.U32 R92, R40, 0x3, RZ ;  /* 0x00000003285c7819 */ /* 0x000fe400000006ff */
[----:B-----5:R-:W-:Y:S01]  /*06e0*/  FSETP.NEU.FTZ.AND P2, PT, R38, RZ, PT ;  /* 0x000000ff2600720b */ /* 0x020fe20003f5d000 */
[----:B------:R-:W-:Y:S01]  /*06f0*/  IMAD.MOV.U32 R94, RZ, RZ, -0x800001 ;  /* 0xff7fffffff5e7424 */ /* 0x000fe200078e00ff */
[----:B------:R-:W-:Y:S01]  /*0700*/  LOP3.LUT R92, R92, 0xf8, RZ, 0xc0, !PT ;  /* 0x000000f85c5c7812 */ /* 0x000fe200078ec0ff */
[----:B------:R-:W-:-:S03]  /*0710*/  IMAD.WIDE R2, R34, 0x4, R2 ;  /* 0x0000000422027825 */ /* 0x000fc600078e0202 */
[----:B--2---:R-:W-:Y:S01]  /*0720*/  IADD3 R32, P0, PT, R2, UR8, RZ ;  /* 0x0000000802207c10 */ /* 0x004fe2000ff1e0ff */
[----:B------:R-:W0:Y:S01]  /*0730*/  LDCU UR8, c[0x0][0x3e0] ;  /* 0x00007c00ff0877ac */ /* 0x000e220008000800 */
[----:B------:R-:W-:Y:S02]  /*0740*/  LOP3.LUT R2, R40, 0x1f, RZ, 0xc0, !PT ;  /* 0x0000001f28027812 */ /* 0x000fe400078ec0ff */
[----:B------:R-:W-:Y:S01]  /*0750*/  IADD3.X R31, PT, PT, R3, UR9, RZ, P0, !PT ;  /* 0x00000009031f7c10 */ /* 0x000fe200087fe4ff */
[----:B-1----:R-:W-:Y:S01]  /*0760*/  ULEA UR14, UR5, UR4, 0x18 ;  /* 0x00000004050e7291 */ /* 0x002fe2000f8ec0ff */
[----:B------:R-:W-:Y:S01]  /*0770*/  IMAD R3, R37, 0x20, R42 ;  /* 0x0000002025037824 */ /* 0x000fe200078e022a */
[----:B------:R-:W-:-:S03]  /*0780*/  UIADD3 UR4, UPT, UPT, UR4, 0xc0, URZ ;  /* 0x000000c004047890 */ /* 0x000fc6000fffe0ff */
[----:B------:R-:W-:Y:S01]  /*0790*/  IMAD.IADD R102, R2, 0x1, R3 ;  /* 0x0000000102667824 */ /* 0x000fe200078e0203 */
[----:B------:R-:W-:-:S03]  /*07a0*/  ULEA UR4, UR5, UR4, 0x18 ;  /* 0x0000000405047291 */ /* 0x000fc6000f8ec0ff */
[----:B------:R-:W1:Y:S01]  /*07b0*/  LDS.128 R16, [UR14+0x30] ;  /* 0x0000300eff107984 */ /* 0x000e620008000c00 */
[----:B------:R-:W-:-:S03]  /*07c0*/  VIADD R91, R102, 0x1 ;  /* 0x00000001665b7836 */ /* 0x000fc60000000000 */
[----:B------:R-:W2:Y:S01]  /*07d0*/  LDS.128 R12, [UR14] ;  /* 0x0000000eff0c7984 */ /* 0x000ea20008000c00 */
[----:B0-----:R-:W-:-:S03]  /*07e0*/  IMAD R3, R35, UR8, RZ ;  /* 0x0000000823037c24 */ /* 0x001fc6000f8e02ff */
[----:B------:R-:W0:Y:S04]  /*07f0*/  LDS.128 R20, [UR14+0x10] ;  /* 0x0000100eff147984 */ /* 0x000e280008000c00 */
[----:B------:R-:W3:Y:S04]  /*0800*/  LDS.128 R24, [UR14+0x20] ;  /* 0x0000200eff187984 */ /* 0x000ee80008000c00 */
[----:B------:R-:W4:Y:S04]  /*0810*/  LDS.128 R4, [UR14+0x40] ;  /* 0x0000400eff047984 */ /* 0x000f280008000c00 */
[----:B------:R-:W4:Y:S01]  /*0820*/  LDS.128 R8, [UR14+0x50] ;  /* 0x0000500eff087984 */ /* 0x000f220008000c00 */
[C---:B-1----:R-:W-:Y:S01]  /*0830*/  PRMT R69, R16.reuse, 0x7632, R69 ;  /* 0x0000763210457816 */ /* 0x042fe20000000045 */
[----:B------:R-:W-:Y:S01]  /*0840*/  IMAD.U32 R60, R16, 0x10000, RZ ;  /* 0x00010000103c7824 */ /* 0x000fe200078e00ff */
[C---:B------:R-:W-:Y:S01]  /*0850*/  PRMT R71, R17.reuse, 0x7632, R71 ;  /* 0x0000763211477816 */ /* 0x040fe20000000047 */
[----:B------:R-:W-:Y:S01]  /*0860*/  IMAD.U32 R62, R17, 0x10000, RZ ;  /* 0x00010000113e7824 */ /* 0x000fe200078e00ff */
[C---:B------:R-:W-:Y:S01]  /*0870*/  PRMT R73, R18.reuse, 0x7632, R73 ;  /* 0x0000763212497816 */ /* 0x040fe20000000049 */
[C---:B------:R-:W-:Y:S01]  /*0880*/  IMAD.U32 R66, R19.reuse, 0x10000, RZ ;  /* 0x0001000013427824 */ /* 0x040fe200078e00ff */
[----:B------:R-:W-:Y:S01]  /*0890*/  SHF.L.U32 R64, R18, 0x10, RZ ;  /* 0x0000001012407819 */ /* 0x000fe200000006ff */
[C---:B--2---:R-:W-:Y:S01]  /*08a0*/  IMAD.U32 R30, R12.reuse, 0x10000, RZ ;  /* 0x000100000c1e7824 */ /* 0x044fe200078e00ff */
[----:B------:R-:W-:Y:S01]  /*08b0*/  PRMT R75, R19, 0x7632, R75 ;  /* 0x00007632134b7816 */ /* 0x000fe2000000004b */
[----:B------:R-:W-:Y:S01]  /*08c0*/  IMAD.U32 R29, R13, 0x10000, RZ ;  /* 0x000100000d1d7824 */ /* 0x000fe200078e00ff */
[----:B------:R-:W-:Y:S01]  /*08d0*/  PRMT R51, R12, 0x7632, R51 ;  /* 0x000076320c337816 */ /* 0x000fe20000000033 */
[----:B------:R-:W-:Y:S01]  /*08e0*/  IMAD.U32 R0, R15, 0x10000, RZ ;  /* 0x000100000f007824 */ /* 0x000fe200078e00ff */
[----:B------:R-:W-:Y:S01]  /*08f0*/  PRMT R52, R13, 0x7632, R52 ;  /* 0x000076320d347816 */ /* 0x000fe20000000034 */
[----:B0-----:R-:W-:Y:S01]  /*0900*/  IMAD.U32 R43, R20, 0x10000, RZ ;  /* 0x00010000142b7824 */ /* 0x001fe200078e00ff */
[----:B------:R-:W-:Y:S01]  /*0910*/  PRMT R53, R14, 0x7632, R53 ;  /* 0x000076320e357816 */ /* 0x000fe20000000035 */
[----:B------:R-:W-:Y:S01]  /*0920*/  IMAD.U32 R47, R22, 0x10000, RZ ;  /* 0x00010000162f7824 */ /* 0x000fe200078e00ff */
[----:B------:R-:W-:Y:S01]  /*0930*/  SHF.L.U32 R28, R14, 0x10, RZ ;  /* 0x000000100e1c7819 */ /* 0x000fe200000006ff */
[----:B------:R-:W-:Y:S01]  /*0940*/  IMAD.U32 R48, R23, 0x10000, RZ ;  /* 0x0001000017307824 */ /* 0x000fe200078e00ff */
[----:B------:R-:W-:Y:S01]  /*0950*/  PRMT R54, R15, 0x7632, R54 ;  /* 0x000076320f367816 */ /* 0x000fe20000000036 */
[----:B---3--:R-:W-:Y:S01]  /*0960*/  IMAD.U32 R50, R25, 0x10000, RZ ;  /* 0x0001000019327824 */ /* 0x008fe200078e00ff */
[----:B------:R-:W-:Y:S01]  /*0970*/  PRMT R55, R20, 0x7632, R55 ;  /* 0x0000763214377816 */ /* 0x000fe20000000037 */
[----:B------:R-:W-:Y:S01]  /*0980*/  IMAD.U32 R56, R26, 0x10000, RZ ;  /* 0x000100001a387824 */ /* 0x000fe200078e00ff */
[C---:B------:R-:W-:Y:S01]  /*0990*/  PRMT R57, R21.reuse, 0x7632, R57 ;  /* 0x0000763215397816 */ /* 0x040fe20000000039 */
[----:B------:R-:W0:Y:S01]  /*09a0*/  LDS.128 R16, [UR14+0x90] ;  /* 0x0000900eff107984 */ /* 0x000e220008000c00 */
[----:B------:R-:W-:Y:S01]  /*09b0*/  SHF.L.U32 R45, R21, 0x10, RZ ;  /* 0x00000010152d7819 */ /* 0x000fe200000006ff */
[----:B----4-:R-:W-:Y:S01]  /*09c0*/  IMAD.U32 R70, R6, 0x10000, RZ ;  /* 0x0001000006467824 */ /* 0x010fe200078e00ff */
[----:B------:R-:W-:Y:S01]  /*09d0*/  PRMT R59, R22, 0x7632, R59 ;  /* 0x00007632163b7816 */ /* 0x000fe2000000003b */
[----:B------:R-:W1:Y:S01]  /*09e0*/  LDS.128 R12, [UR14+0x60] ;  /* 0x0000600eff0c7984 */ /* 0x000e620008000c00 */
[----:B------:R-:W-:Y:S01]  /*09f0*/  PRMT R61, R23, 0x7632, R61 ;  /* 0x00007632173d7816 */ /* 0x000fe2000000003d */
[----:B------:R-:W-:Y:S01]  /*0a00*/  IMAD.U32 R72, R7, 0x10000, RZ ;  /* 0x0001000007487824 */ /* 0x000fe200078e00ff */
[C---:B------:R-:W-:Y:S01]  /*0a10*/  PRMT R63, R24.reuse, 0x7632, R63 ;  /* 0x00007632183f7816 */ /* 0x040fe2000000003f */
[----:B------:R-:W2:Y:S01]  /*0a20*/  LDS.128 R20, [UR14+0x70] ;  /* 0x0000700eff147984 */ /* 0x000ea20008000c00 */
        /* <DEDUP_REMOVED lines=10> */
[----:B------:R-:W3:Y:S01]  /*0ad0*/  LDS.128 R24, [UR14+0x80] ;  /* 0x0000800eff187984 */ /* 0x000ee20008000c00 */
        /* <DEDUP_REMOVED lines=20> */
[C---:B0-----:R-:W-:Y:S01]  /*0c20*/  PRMT R100, R19.reuse, 0x7632, R100 ;  /* 0x0000763213647816 */ /* 0x041fe20000000064 */
[----:B------:R-:W-:Y:S01]  /*0c30*/  IMAD.U32 R93, R19, 0x10000, RZ ;  /* 0x00010000135d7824 */ /* 0x000fe200078e00ff */
[C---:B------:R-:W-:Y:S01]  /*0c40*/  PRMT R98, R17.reuse, 0x7632, R98 ;  /* 0x0000763211627816 */ /* 0x040fe20000000062 */
[----:B------:R-:W-:Y:S01]  /*0c50*/  IMAD.U32 R17, R17, 0x10000, RZ ;  /* 0x0001000011117824 */ /* 0x000fe200078e00ff */
[C---:B-1----:R-:W-:Y:S01]  /*0c60*/  PRMT R82, R13.reuse, 0x7632, R82 ;  /* 0x000076320d527816 */ /* 0x042fe20000000052 */
[----:B------:R-:W-:Y:S01]  /*0c70*/  IMAD.U32 R13, R13, 0x10000, RZ ;  /* 0x000100000d0d7824 */ /* 0x000fe200078e00ff */
[----:B------:R-:W-:Y:S01]  /*0c80*/  PRMT R83, R14, 0x7632, R83 ;  /* 0x000076320e537816 */ /* 0x000fe20000000053 */
[----:B------:R-:W-:Y:S01]  /*0c90*/  IMAD.U32 R101, R6, 0x10000, RZ ;  /* 0x0001000006657824 */ /* 0x000fe200078e00ff */
[C---:B--2---:R-:W-:Y:S01]  /*0ca0*/  PRMT R85, R20.reuse, 0x7632, R85 ;  /* 0x0000763214557816 */ /* 0x044fe20000000055 */
[----:B------:R-:W-:Y:S01]  /*0cb0*/  IMAD.U32 R20, R20, 0x10000, RZ ;  /* 0x0001000014147824 */ /* 0x000fe200078e00ff */
[----:B------:R-:W-:Y:S01]  /*0cc0*/  PRMT R86, R21, 0x7632, R86 ;  /* 0x0000763215567816 */ /* 0x000fe20000000056 */
[----:B------:R-:W-:Y:S01]  /*0cd0*/  IMAD.U32 R104, R9, 0x10000, RZ ;  /* 0x0001000009687824 */ /* 0x000fe200078e00ff */
[C---:B------:R-:W-:Y:S01]  /*0ce0*/  PRMT R88, R23.reuse, 0x7632, R88 ;  /* 0x0000763217587816 */ /* 0x040fe20000000058 */
[----:B------:R-:W-:Y:S01]  /*0cf0*/  IMAD.U32 R23, R23, 0x10000, RZ ;  /* 0x0001000017177824 */ /* 0x000fe200078e00ff */
[----:B------:R-:W-:Y:S01]  /*0d00*/  PRMT R99, R18, 0x7632, R99 ;  /* 0x0000763212637816 */ /* 0x000fe20000000063 */
[----:B------:R-:W-:Y:S01]  /*0d10*/  IMAD.U32 R105, R10, 0x10000, RZ ;  /* 0x000100000a697824 */ /* 0x000fe200078e00ff */
[----:B------:R-:W-:Y:S01]  /*0d20*/  LEA R19, R37, R2, 0x5 ;  /* 0x0000000225137211 */ /* 0x000fe200078e28ff */
[----:B------:R-:W-:Y:S01]  /*0d30*/  IMAD.U32 R82, R82, 0x10000, RZ ;  /* 0x0001000052527824 */ /* 0x000fe200078e00ff */
[C---:B------:R-:W-:Y:S01]  /*0d40*/  PRMT R11, R12.reuse, 0x7632, R11 ;  /* 0x000076320c0b7816 */ /* 0x040fe2000000000b */
[----:B------:R-:W-:Y:S01]  /*0d50*/  IMAD.U32 R12, R12, 0x10000, RZ ;  /* 0x000100000c0c7824 */ /* 0x000fe200078e00ff */
[----:B---3--:R-:W-:Y:S01]  /*0d60*/  PRMT R89, R24, 0x7632, R89 ;  /* 0x0000763218597816 */ /* 0x008fe20000000059 */
        /* <DEDUP_REMOVED lines=14> */
[----:B------:R-:W-:Y:S01]  /*0e50*/  IMAD.IADD R92, R102, 0x1, -R41 ;  /* 0x00000001665c7824 */ /* 0x000fe200078e0a29 */
        /* <DEDUP_REMOVED lines=29> */
[----:B------:R-:W-:-:S07]  /*1030*/  SHF.L.U32 R100, R100, 0x10, RZ ;  /* 0x0000001064647819 */ /* 0x000fce00000006ff */
.L_x_17770:
[----:B------:R-:W-:Y:S02]  /*1040*/  IMAD.MOV.U32 R10, RZ, RZ, R32 ;  /* 0x000000ffff0a7224 */ /* 0x000fe400078e0020 */
[----:B------:R-:W-:-:S05]  /*1050*/  IMAD.MOV.U32 R11, RZ, RZ, R31 ;  /* 0x000000ffff0b7224 */ /* 0x000fca00078e001f */
        /* <DEDUP_REMOVED lines=19> */
[----:B--2---:R-:W-:-:S02]  /*1190*/  SHF.L.U32 R120, R109, 0x10, RZ ;  /* 0x000000106d787819 */ /* 0x004fc400000006ff */
[----:B------:R-:W-:Y:S01]  /*11a0*/  PRMT R10, R109, 0x7632, R10 ;  /* 0x000076326d0a7816 */ /* 0x000fe2000000000a */
[----:B---3--:R-:W-:Y:S02]  /*11b0*/  IMAD.U32 R109, R108, 0x10000, RZ ;  /* 0x000100006c6d7824 */ /* 0x008fe400078e00ff */
[----:B------:R-:W-:Y:S02]  /*11c0*/  FMUL.FTZ R119, R43, R120 ;  /* 0x000000782b777220 */ /* 0x000fe40000410000 */
[----:B------:R-:W-:Y:S01]  /*11d0*/  IMAD.U32 R122, R10, 0x10000, RZ ;  /* 0x000100000a7a7824 */ /* 0x000fe200078e00ff */
[----:B------:R-:W-:Y:S01]  /*11e0*/  PRMT R10, R108, 0x7632, R10 ;  /* 0x000076326c0a7816 */ /* 0x000fe2000000000a */
[--C-:B------:R-:W-:Y:S01]  /*11f0*/  FFMA.FTZ R120, R30, R109, R119.reuse ;  /* 0x0000006d1e787223 */ /* 0x100fe20000010077 */
[C---:B----4-:R-:W-:Y:S01]  /*1200*/  PRMT R119, R114.reuse, 0x7632, R119 ;  /* 0x0000763272777816 */ /* 0x050fe20000000077 */
[----:B------:R-:W-:Y:S01]  /*1210*/  IMAD.U32 R114, R114, 0x10000, RZ ;  /* 0x0001000072727824 */ /* 0x000fe200078e00ff */
[----:B------:R-:W-:Y:S01]  /*1220*/  SHF.L.U32 R10, R10, 0x10, RZ ;  /* 0x000000100a0a7819 */ /* 0x000fe200000006ff */
[----:B------:R-:W-:Y:S01]  /*1230*/  FMUL.FTZ R122, R55, R122 ;  /* 0x0000007a377a7220 */ /* 0x000fe20000410000 */
[----:B------:R-:W2:Y:S01]  /*1240*/  LDG.E.CONSTANT R108, desc[UR6][R8.64+0x208] ;  /* 0x00020806086c7981 */ /* 0x000ea2000c1e9900 */
[----:B------:R-:W-:Y:S01]  /*1250*/  FFMA.FTZ R121, R49, R114, R120 ;  /* 0x0000007231797223 */ /* 0x000fe20000010078 */
[----:B-----5:R-:W-:Y:S01]  /*1260*/  PRMT R114, R113, 0x7632, R114 ;  /* 0x0000763271727816 */ /* 0x020fe20000000072 */
[----:B------:R-:W-:Y:S01]  /*1270*/  FFMA.FTZ R10, R51, R10, R122 ;  /* 0x0000000a330a7223 */ /* 0x000fe2000001007a */
[----:B------:R-:W-:Y:S01]  /*1280*/  IMAD.U32 R119, R119, 0x10000, RZ ;  /* 0x0001000077777824 */ /* 0x000fe200078e00ff */
[----:B------:R-:W3:Y:S02]  /*1290*/  LDG.E.CONSTANT R109, desc[UR6][R8.64+0x8] ;  /* 0x00000806086d7981 */ /* 0x000ee4000c1e9900 */
[----:B------:R-:W-:-:S02]  /*12a0*/  IMAD.U32 R114, R114, 0x10000, RZ ;  /* 0x0001000072727824 */ /* 0x000fc400078e00ff */
[----:B------:R-:W-:Y:S01]  /*12b0*/  FFMA.FTZ R10, R63, R119, R10 ;  /* 0x000000773f0a7223 */ /* 0x000fe2000001000a */
[----:B------:R-:W-:Y:S02]  /*12c0*/  SHF.L.U32 R119, R113, 0x10, RZ ;  /* 0x0000001071777819 */ /* 0x000fe400000006ff */
[----:B------:R-:W-:Y:S01]  /*12d0*/  PRMT R120, R112, 0x7632, R120 ;  /* 0x0000763270787816 */ /* 0x000fe20000000078 */
[----:B------:R-:W4:Y:S01]  /*12e0*/  LDG.E.CONSTANT R113, desc[UR6][R8.64+0xa04] ;  /* 0x000a040608717981 */ /* 0x000f22000c1e9900 */
[----:B------:R-:W-:-:S03]  /*12f0*/  FFMA.FTZ R10, R69, R114, R10 ;  /* 0x00000072450a7223 */ /* 0x000fc6000001000a */
[----:B------:R-:W5:Y:S01]  /*1300*/  LDG.E.CONSTANT R114, desc[UR6][R8.64+0x408] ;  /* 0x0004080608727981 */ /* 0x000f62000c1e9900 */
[----:B------:R-:W-:Y:S01]  /*1310*/  SHF.L.U32 R120, R120, 0x10, RZ ;  /* 0x0000001078787819 */ /* 0x000fe200000006ff */
[----:B------:R-:W-:Y:S02]  /*1320*/  IMAD.U32 R112, R112, 0x10000, RZ ;  /* 0x0001000070707824 */ /* 0x000fe400078e00ff */
[----:B------:R-:W-:Y:S02]  /*1330*/  FFMA.FTZ R119, R60, R119, R121 ;  /* 0x000000773c777223 */ /* 0x000fe40000010079 */
[--C-:B------:R-:W-:Y:S01]  /*1340*/  FFMA.FTZ R121, R77, R120, R10.reuse ;  /* 0x000000784d797223 */ /* 0x100fe2000001000a */
[C---:B------:R-:W-:Y:S01]  /*1350*/  PRMT R10, R111.reuse, 0x7632, R10 ;  /* 0x000076326f0a7816 */ /* 0x040fe2000000000a */
[----:B------:R-:W-:Y:S01]  /*1360*/  FFMA.FTZ R119, R4, R112, R119 ;  /* 0x0000007004777223 */ /* 0x000fe20000010077 */
[----:B------:R-:W-:Y:S01]  /*1370*/  IMAD.U32 R111, R111, 0x10000, RZ ;  /* 0x000100006f6f7824 */ /* 0x000fe200078e00ff */
[----:B------:R-:W5:Y:S03]  /*1380*/  LDG.E.CONSTANT R112, desc[UR6][R8.64+0xc04] ;  /* 0x000c040608707981 */ /* 0x000f66000c1e9900 */
[----:B------:R-:W-:-:S02]  /*1390*/  FFMA.FTZ R119, R74, R111, R119 ;  /* 0x0000006f4a777223 */ /* 0x000fc40000010077 */
[----:B------:R-:W5:Y:S01]  /*13a0*/  LDG.E.CONSTANT R111, desc[UR6][R8.64+0x608] ;  /* 0x00060806086f7981 */ /* 0x000f62000c1e9900 */
[----:B------:R-:W-:-:S04]  /*13b0*/  IMAD.U32 R10, R10, 0x10000, RZ ;  /* 0x000100000a0a7824 */ /* 0x000fc800078e00ff */
[----:B------:R-:W-:Y:S01]  /*13c0*/  FFMA.FTZ R121, R102, R10, R121 ;  /* 0x0000000a66797223 */ /* 0x000fe20000010079 */
[C---:B------:R-:W-:Y:S02]  /*13d0*/  PRMT R10, R110.reuse, 0x7632, R10 ;  /* 0x000076326e0a7816 */ /* 0x040fe4000000000a */
[----:B------:R-:W-:Y:S02]  /*13e0*/  SHF.L.U32 R110, R110, 0x10, RZ ;  /* 0x000000106e6e7819 */ /* 0x000fe400000006ff */
[----:B------:R-:W-:Y:S01]  /*13f0*/  PRMT R120, R6, 0x7632, R120 ;  /* 0x0000763206787816 */ /* 0x000fe20000000078 */
[----:B------:R-:W-:Y:S02]  /*1400*/  IMAD.U32 R10, R10, 0x10000, RZ ;  /* 0x000100000a0a7824 */ /* 0x000fe400078e00ff */
[----:B------:R-:W-:Y:S01]  /*1410*/  FFMA.FTZ R119, R12, R110, R119 ;  /* 0x0000006e0c777223 */ /* 0x000fe20000010077 */
[----:B------:R-:W-:Y:S01]  /*1420*/  IMAD.U32 R6, R6, 0x10000, RZ ;  /* 0x0001000006067824 */ /* 0x000fe200078e00ff */
[----:B------:R-:W5:Y:S01]  /*1430*/  LDG.E.CONSTANT R110, desc[UR6][R8.64+0xe04] ;  /* 0x000e0406086e7981 */ /* 0x000f62000c1e9900 */
[----:B------:R-:W-:Y:S01]  /*1440*/  SHF.L.U32 R120, R120, 0x10, RZ ;  /* 0x0000001078787819 */ /* 0x000fe200000006ff */
[----:B------:R-:W-:Y:S01]  /*1450*/  FFMA.FTZ R10, R106, R10, R121 ;  /* 0x0000000a6a0a7223 */ /* 0x000fe20000010079 */
[----:B------:R-:W-:-:S02]  /*1460*/  FFMA.FTZ R119, R20, R6, R119 ;  /* 0x0000000614777223 */ /* 0x000fc40000010077 */
[----:B------:R-:W5:Y:S01]  /*1470*/  LDG.E.CONSTANT R6, desc[UR6][R8.64+0x808] ;  /* 0x0008080608067981 */ /* 0x000f62000c1e9900 */
[--C-:B------:R-:W-:Y:S01]  /*1480*/  FFMA.FTZ R120, R85, R120, R10.reuse ;  /* 0x0000007855787223 */ /* 0x100fe2000001000a */
[----:B------:R-:W-:Y:S02]  /*1490*/  PRMT R10, R7, 0x7632, R10 ;  /* 0x00007632070a7816 */ /* 0x000fe4000000000a */
[----:B------:R-:W-:-:S03]  /*14a0*/  SHF.L.U32 R122, R11, 0x10, RZ ;  /* 0x000000100b7a7819 */ /* 0x000fc600000006ff */
[----:B------:R-:W-:Y:S01]  /*14b0*/  IMAD.U32 R10, R10, 0x10000, RZ ;  /* 0x000100000a0a7824 */ /* 0x000fe200078e00ff */
[----:B------:R-:W-:Y:S01]  /*14c0*/  PRMT R11, R11, 0x7632, R11 ;  /* 0x000076320b0b7816 */ /* 0x000fe2000000000b */
[----:B------:R-:W-:Y:S01]  /*14d0*/  FMUL.FTZ R124, R45, R122 ;  /* 0x0000007a2d7c7220 */ /* 0x000fe20000410000 */
[C---:B------:R-:W-:Y:S02]  /*14e0*/  IMAD.U32 R122, R118.reuse, 0x10000, RZ ;  /* 0x00010000767a7824 */ /* 0x040fe400078e00ff */
[----:B------:R-:W-:Y:S01]  /*14f0*/  FFMA.FTZ R120, R89, R10, R120 ;  /* 0x0000000a59787223 */ /* 0x000fe20000010078 */
[----:B------:R-:W-:Y:S01]  /*1500*/  IMAD.U32 R7, R7, 0x10000, RZ ;  /* 0x0001000007077824 */ /* 0x000fe200078e00ff */
[----:B------:R-:W5:Y:S01]  /*1510*/  LDG.E.CONSTANT R10, desc[UR6][R8.64+0x1004] ;  /* 0x00100406080a7981 */ /* 0x000f62000c1e9900 */
[----:B------:R-:W-:Y:S01]  /*1520*/  FFMA.FTZ R121, R29, R122, R124 ;  /* 0x0000007a1d797223 */ /* 0x000fe2000001007c */
[----:B------:R-:W-:Y:S01]  /*1530*/  PRMT R118, R118, 0x7632, R118 ;  /* 0x0000763276767816 */ /* 0x000fe20000000076 */
[----:B------:R-:W-:-:S02]  /*1540*/  IMAD.U32 R122, R11, 0x10000, RZ ;  /* 0x000100000b7a7824 */ /* 0x000fc400078e00ff */
[----:B------:R-:W-:Y:S02]  /*1550*/  FFMA.FTZ R119, R24, R7, R119 ;  /* 0x0000000718777223 */ /* 0x000fe40000010077 */
[----:B------:R-:W5:Y:S01]  /*1560*/  LDG.E.CONSTANT R7, desc[UR6][R8.64+0xa08] ;  /* 0x000a080608077981 */ /* 0x000f62000c1e9900 */
[----:B------:R-:W-:Y:S01]  /*1570*/  SHF.L.U32 R11, R118, 0x10, RZ ;  /* 0x00000010760b7819 */ /* 0x000fe200000006ff */
[----:B------:R-:W-:-:S04]  /*1580*/  FMUL.FTZ R123, R57, R122 ;  /* 0x0000007a397b7220 */ /* 0x000fc80000410000 */
[----:B------:R-:W-:Y:S01]  /*1590*/  FFMA.FTZ R118, R52, R11, R123 ;  /* 0x0000000b34767223 */ /* 0x000fe2000001007b */
[----:B------:R-:W-:-:S04]  /*15a0*/  IMAD.U32 R11, R107, 0x10000, RZ ;  /* 0x000100006b0b7824 */ /* 0x000fc800078e00ff */
[----:B------:R-:W-:Y:S02]  /*15b0*/  FFMA.FTZ R121, R50, R11, R121 ;  /* 0x0000000b32797223 */ /* 0x000fe40000010079 */
[----:B------:R-:W5:Y:S01]  /*15c0*/  LDG.E.CONSTANT R11, desc[UR6][R8.64+0xc08] ;  /* 0x000c0806080b7981 */ /* 0x000f62000c1e9900 */
[----:B------:R-:W-:-:S05]  /*15d0*/  PRMT R107, R107, 0x7632, R107 ;  /* 0x000076326b6b7816 */ /* 0x000fca000000006b */
[----:B------:R-:W-:-:S04]  /*15e0*/  IMAD.U32 R107, R107, 0x10000, RZ ;  /* 0x000100006b6b7824 */ /* 0x000fc800078e00ff */
[----:B------:R-:W-:Y:S01]  /*15f0*/  FFMA.FTZ R118, R65, R107, R118 ;  /* 0x0000006b41767223 */ /* 0x000fe20000010076 */
[----:B------:R-:W-:-:S05]  /*1600*/  SHF.L.U32 R107, R115, 0x10, RZ ;  /* 0x00000010736b7819 */ /* 0x000fca00000006ff */
[--C-:B------:R-:W-:Y:S01]  /*1610*/  FFMA.FTZ R107, R16, R107, R119.reuse ;  /* 0x0000006b106b7223 */ /* 0x100fe20000010077 */
[----:B------:R-:W-:Y:S02]  /*1620*/  PRMT R119, R115, 0x7632, R119 ;  /* 0x0000763273777816 */ /* 0x000fe40000000077 */
[----:B------:R-:W-:-:S04]  /*1630*/  PRMT R115, R116, 0x7632, R115 ;  /* 0x0000763274737816 */ /* 0x000fc80000000073 */
[----:B------:R-:W-:Y:S01]  /*1640*/  SHF.L.U32 R115, R115, 0x10, RZ ;  /* 0x0000001073737819 */ /* 0x000fe200000006ff */
[----:B------:R-:W-:Y:S02]  /*1650*/  IMAD.U32 R116, R116, 0x10000, RZ ;  /* 0x0001000074747824 */ /* 0x000fe400078e00ff */
[----:B------:R-:W-:Y:S02]  /*1660*/  IMAD.U32 R119, R119, 0x10000, RZ ;  /* 0x0001000077777824 */ /* 0x000fe400078e00ff */
[----:B------:R-:W-:Y:S01]  /*1670*/  FFMA.FTZ R118, R71, R115, R118 ;  /* 0x0000007347767223 */ /* 0x000fe20000010076 */
[C---:B------:R-:W-:Y:S01]  /*1680*/  PRMT R115, R117.reuse, 0x7632, R115 ;  /* 0x0000763275737816 */ /* 0x040fe20000000073 */
[----:B------:R-:W-:Y:S01]  /*1690*/  FFMA.FTZ R116, R62, R116, R121 ;  /* 0x000000743e747223 */ /* 0x000fe20000010079 */
[----:B------:R-:W-:Y:S02]  /*16a0*/  IMAD.U32 R117, R117, 0x10000, RZ ;  /* 0x0001000075757824 */ /* 0x000fe400078e00ff */
[----:B------:R-:W-:Y:S01]  /*16b0*/  FFMA.FTZ R120, R97, R119, R120 ;  /* 0x0000007761787223 */ /* 0x000fe20000010078 */
[----:B------:R-:W-:-:S02]  /*16c0*/  IMAD.U32 R119, R115, 0x10000, RZ ;  /* 0x0001000073777824 */ /* 0x000fc400078e00ff */
[----:B------:R-:W-:Y:S02]  /*16d0*/  FFMA.FTZ R115, R5, R117, R116 ;  /* 0x0000007505737223 */ /* 0x000fe40000010074 */
[----:B------:R-:W-:Y:S01]  /*16e0*/  FFMA.FTZ R116, R79, R119, R118 ;  /* 0x000000774f747223 */ /* 0x000fe20000010076 */
[----:B------:R-:W-:Y:S01]  /*16f0*/  FADD.FTZ R107, R107, R120 ;  /* 0x000000786b6b7221 */ /* 0x000fe20000010000 */
[C---:B--2---:R-:W-:Y:S02]  /*1700*/  PRMT R117, R108.reuse, 0x7632, R117 ;  /* 0x000076326c757816 */ /* 0x044fe40000000075 */
[----:B------:R-:W-:-:S03]  /*1710*/  SHF.L.U32 R118, R108, 0x10, RZ ;  /* 0x000000106c767819 */ /* 0x000fc600000006ff */
[----:B------:R-:W-:Y:S01]  /*1720*/  IMAD.U32 R120, R117, 0x10000, RZ ;  /* 0x0001000075787824 */ /* 0x000fe200078e00ff */
[C---:B---3--:R-:W-:Y:S01]  /*1730*/  PRMT R108, R109.reuse, 0x7632, R108 ;  /* 0x000076326d6c7816 */ /* 0x048fe2000000006c */
[----:B------:R-:W-:Y:S02]  /*1740*/  IMAD.U32 R117, R109, 0x10000, RZ ;  /* 0x000100006d757824 */ /* 0x000fe400078e00ff */
[----:B------:R-:W-:Y:S01]  /*1750*/  FMUL.FTZ R109, R47, R118 ;  /* 0x000000762f6d7220 */ /* 0x000fe20000410000 */
[----:B------:R-:W-:Y:S01]  /*1760*/  FMUL.FTZ R120, R59, R120 ;  /* 0x000000783b787220 */ /* 0x000fe20000410000 */
[----:B------:R-:W-:Y:S02]  /*1770*/  SHF.L.U32 R108, R108, 0x10, RZ ;  /* 0x000000106c6c7819 */ /* 0x000fe400000006ff */
[--C-:B------:R-:W-:Y:S01]  /*1780*/  FFMA.FTZ R117, R28, R117, R109.reuse ;  /* 0x000000751c757223 */ /* 0x100fe2000001006d */
[C---:B----4-:R-:W-:Y:S01]  /*1790*/  IMAD.U32 R118, R113.reuse, 0x10000, RZ ;  /* 0x0001000071767824 */ /* 0x050fe200078e00ff */
[----:B------:R-:W-:-:S02]  /*17a0*/  PRMT R109, R113, 0x7632, R109 ;  /* 0x00007632716d7816 */ /* 0x000fc4000000006d */
[C---:B-----5:R-:W-:Y:S01]  /*17b0*/  PRMT R113, R114.reuse, 0x7632, R113 ;  /* 0x0000763272717816 */ /* 0x060fe20000000071 */
[----:B------:R-:W-:Y:S02]  /*17c0*/  IMAD.U32 R114, R114, 0x10000, RZ ;  /* 0x0001000072727824 */ /* 0x000fe400078e00ff */
[----:B------:R-:W-:Y:S02]  /*17d0*/  FFMA.FTZ R108, R53, R108, R120 ;  /* 0x0000006c356c7223 */ /* 0x000fe40000010078 */
[----:B------:R-:W-:Y:S02]  /*17e0*/  IMAD.U32 R113, R113, 0x10000, RZ ;  /* 0x0001000071717824 */ /* 0x000fe400078e00ff */
[----:B------:R-:W-:Y:S01]  /*17f0*/  FFMA.FTZ R118, R76, R118, R115 ;  /* 0x000000764c767223 */ /* 0x000fe20000010073 */
[----:B------:R-:W-:Y:S01]  /*1800*/  FFMA.FTZ R117, R56, R114, R117 ;  /* 0x0000007238757223 */ /* 0x000fe20000010075 */
[----:B------:R-:W-:Y:S01]  /*1810*/  SHF.L.U32 R115, R109, 0x10, RZ ;  /* 0x000000106d737819 */ /* 0x000fe200000006ff */
[----:B------:R-:W-:Y:S01]  /*1820*/  FFMA.FTZ R114, R67, R113, R108 ;  /* 0x0000007143727223 */ /* 0x000fe2000001006c */
[C---:B------:R-:W-:Y:S01]  /*1830*/  IMAD.U32 R113, R112.reuse, 0x10000, RZ ;  /* 0x0001000070717824 */ /* 0x040fe200078e00ff */
[----:B------:R-:W2:Y:S02]  /*1840*/  LDG.E.CONSTANT R109, desc[UR6][R8.64+0x1204] ;  /* 0x00120406086d7981 */ /* 0x000ea4000c1e9900 */
[----:B------:R-:W-:Y:S01]  /*1850*/  FFMA.FTZ R115, R103, R115, R116 ;  /* 0x0000007367737223 */ /* 0x000fe20000010074 */
[----:B------:R-:W-:Y:S01]  /*1860*/  FFMA.FTZ R118, R13, R113, R118 ;  /* 0x000000710d767223 */ /* 0x000fe20000010076 */
[----:B------:R-:W-:Y:S01]  /*1870*/  PRMT R116, R112, 0x7632, R116 ;  /* 0x0000763270747816 */ /* 0x000fe20000000074 */
[----:B------:R-:W3:Y:S01]  /*1880*/  LDG.E.CONSTANT R108, desc[UR6][R8.64+0xe08] ;  /* 0x000e0806086c7981 */ /* 0x000ee2000c1e9900 */
[----:B------:R-:W-:-:S02]  /*1890*/  PRMT R113, R111, 0x7632, R113 ;  /* 0x000076326f717816 */ /* 0x000fc40000000071 */
[----:B------:R-:W-:Y:S01]  /*18a0*/  SHF.L.U32 R116, R116, 0x10, RZ ;  /* 0x0000001074747819 */ /* 0x000fe200000006ff */
[----:B------:R-:W4:Y:S02]  /*18b0*/  LDG.E.CONSTANT R112, desc[UR6][R8.64+0x1008] ;  /* 0x0010080608707981 */ /* 0x000f24000c1e9900 */
[----:B------:R-:W-:Y:S02]  /*18c0*/  IMAD.U32 R113, R113, 0x10000, RZ ;  /* 0x0001000071717824 */ /* 0x000fe400078e00ff */
[----:B------:R-:W-:Y:S02]  /*18d0*/  FFMA.FTZ R115, R82, R116, R115 ;  /* 0x0000007452737223 */ /* 0x000fe40000010073 */
[----:B------:R-:W-:Y:S02]  /*18e0*/  FFMA.FTZ R116, R73, R113, R114 ;  /* 0x0000007149747223 */ /* 0x000fe40000010072 */
[----:B------:R-:W5:Y:S01]  /*18f0*/  LDG.E.CONSTANT R113, desc[UR6][R8.64+0x1208] ;  /* 0x0012080608717981 */ /* 0x000f62000c1e9900 */
[----:B------:R-:W-:-:S04]  /*1900*/  IMAD.U32 R111, R111, 0x10000, RZ ;  /* 0x000100006f6f7824 */ /* 0x000fc800078e00ff */
[----:B------:R-:W-:Y:S02]  /*1910*/  FFMA.FTZ R117, R64, R111, R117 ;  /* 0x0000006f40757223 */ /* 0x000fe40000010075 */
[----:B------:R-:W5:Y:S01]  /*1920*/  LDG.E.CONSTANT R111, desc[UR6][R8.64+0x20c] ;  /* 0x00020c06086f7981 */ /* 0x000f62000c1e9900 */
[C---:B------:R-:W-:Y:S02]  /*1930*/  SHF.L.U32 R114, R110.reuse, 0x10, RZ ;  /* 0x000000106e727819 */ /* 0x040fe400000006ff */
[----:B------:R-:W-:Y:S02]  /*1940*/  PRMT R119, R110, 0x7632, R119 ;  /* 0x000076326e777816 */ /* 0x000fe40000000077 */
[----:B------:R-:W5:Y:S01]  /*1950*/  LDG.E.CONSTANT R110, desc[UR6][R8.64+0xc] ;  /* 0x00000c06086e7981 */ /* 0x000f62000c1e9900 */
[--C-:B------:R-:W-:Y:S01]  /*1960*/  FFMA.FTZ R114, R21, R114, R118.reuse ;  /* 0x0000007215727223 */ /* 0x100fe20000010076 */
[C---:B------:R-:W-:Y:S01]  /*1970*/  PRMT R118, R6.reuse, 0x7632, R118 ;  /* 0x0000763206767816 */ /* 0x040fe20000000076 */
[----:B------:R-:W-:-:S02]  /*1980*/  IMAD.U32 R6, R6, 0x10000, RZ ;  /* 0x0001000006067824 */ /* 0x000fc400078e00ff */
[----:B------:R-:W-:Y:S01]  /*1990*/  IMAD.U32 R119, R119, 0x10000, RZ ;  /* 0x0001000077777824 */ /* 0x000fe200078e00ff */
[----:B------:R-:W-:Y:S01]  /*19a0*/  SHF.L.U32 R118, R118, 0x10, RZ ;  /* 0x0000001076767819 */ /* 0x000fe200000006ff */
[----:B------:R-:W-:Y:S02]  /*19b0*/  FFMA.FTZ R117, R70, R6, R117 ;  /* 0x0000000646757223 */ /* 0x000fe40000010075 */
[----:B------:R-:W5:Y:S01]  /*19c0*/  LDG.E.CONSTANT R6, desc[UR6][R8.64+0x40c] ;  /* 0x00040c0608067981 */ /* 0x000f62000c1e9900 */
[----:B------:R-:W-:Y:S01]  /*19d0*/  FFMA.FTZ R115, R86, R119, R115 ;  /* 0x0000007756737223 */ /* 0x000fe20000010073 */
[----:B------:R-:W-:Y:S01]  /*19e0*/  FFMA.FTZ R119, R81, R118, R116 ;  /* 0x0000007651777223 */ /* 0x000fe20000010074 */
[C---:B------:R-:W-:Y:S01]  /*19f0*/  IMAD.U32 R116, R10.reuse, 0x10000, RZ ;  /* 0x000100000a747824 */ /* 0x040fe200078e00ff */
[----:B------:R-:W-:Y:S02]  /*1a00*/  PRMT R120, R10, 0x7632, R120 ;  /* 0x000076320a787816 */ /* 0x000fe40000000078 */
[----:B------:R-:W5:Y:S01]  /*1a10*/  LDG.E.CONSTANT R10, desc[UR6][R8.64+0x60c] ;  /* 0x00060c06080a7981 */ /* 0x000f62000c1e9900 */
[----:B------:R-:W-:Y:S01]  /*1a20*/  FFMA.FTZ R114, R25, R116, R114 ;  /* 0x0000007419727223 */ /* 0x000fe20000010072 */
[C---:B------:R-:W-:Y:S01]  /*1a30*/  PRMT R116, R7.reuse, 0x7632, R116 ;  /* 0x0000763207747816 */ /* 0x040fe20000000074 */
[----:B------:R-:W-:-:S02]  /*1a40*/  IMAD.U32 R118, R7, 0x10000, RZ ;  /* 0x0001000007767824 */ /* 0x000fc400078e00ff */
[----:B------:R-:W5:Y:S01]  /*1a50*/  LDG.E.CONSTANT R7, desc[UR6][R8.64+0x80c] ;  /* 0x00080c0608077981 */ /* 0x000f62000c1e9900 */
[----:B------:R-:W-:Y:S01]  /*1a60*/  SHF.L.U32 R120, R120, 0x10, RZ ;  /* 0x0000001078787819 */ /* 0x000fe200000006ff */
[----:B------:R-:W-:Y:S01]  /*1a70*/  FFMA.FTZ R123, R78, R118, R117 ;  /* 0x000000764e7b7223 */ /* 0x000fe20000010075 */
[----:B------:R-:W-:Y:S01]  /*1a80*/  IMAD.U32 R116, R116, 0x10000, RZ ;  /* 0x0001000074747824 */ /* 0x000fe200078e00ff */
[----:B------:R-:W5:Y:S02]  /*1a90*/  LDG.E.CONSTANT R118, desc[UR6][R8.64+0xa0c] ;  /* 0x000a0c0608767981 */ /* 0x000f64000c1e9900 */
[----:B------:R-:W-:Y:S01]  /*1aa0*/  FFMA.FTZ R121, R90, R120, R115 ;  /* 0x000000785a797223 */ /* 0x000fe20000010073 */
[----:B------:R-:W-:Y:S01]  /*1ab0*/  FFMA.FTZ R120, R104, R116, R119 ;  /* 0x0000007468787223 */ /* 0x000fe20000010077 */
[----:B------:R-:W5:Y:S01]  /*1ac0*/  LDG.E.CONSTANT R117, desc[UR6][R8.64+0xc0c] ;  /* 0x000c0c0608757981 */ /* 0x000f62000c1e9900 */
[----:B------:R-:W-:-:S03]  /*1ad0*/  IMAD.U32 R116, R11, 0x10000, RZ ;  /* 0x000100000b747824 */ /* 0x000fc600078e00ff */
[----:B------:R-:W5:Y:S01]  /*1ae0*/  LDG.E.CONSTANT R115, desc[UR6][R8.64+0xe0c] ;  /* 0x000e0c0608737981 */ /* 0x000f62000c1e9900 */
[----:B------:R-:W-:-:S03]  /*1af0*/  FFMA.FTZ R123, R14, R116, R123 ;  /* 0x000000740e7b7223 */ /* 0x000fc6000001007b */
[----:B------:R-:W5:Y:S04]  /*1b00*/  LDG.E.CONSTANT R116, desc[UR6][R8.64+0x100c] ;  /* 0x00100c0608747981 */ /* 0x000f68000c1e9900 */
[----:B------:R4:W5:Y:S01]  /*1b10*/  LDG.E.CONSTANT R119, desc[UR6][R8.64+0x120c] ;  /* 0x00120c0608777981 */ /* 0x000962000c1e9900 */
[----:B------:R-:W-:-:S04]  /*1b20*/  PRMT R11, R11, 0x7632, R11 ;  /* 0x000076320b0b7816 */ /* 0x000fc8000000000b */
[----:B------:R-:W-:-:S05]  /*1b30*/  SHF.L.U32 R11, R11, 0x10, RZ ;  /* 0x000000100b0b7819 */ /* 0x000fca00000006ff */
[----:B------:R-:W-:Y:S01]  /*1b40*/  FFMA.FTZ R120, R83, R11, R120 ;  /* 0x0000000b53787223 */ /* 0x000fe20000010078 */
[----:B------:R-:W-:Y:S01]  /*1b50*/  VIADD R33, R33, 0x4 ;  /* 0x0000000421217836 */ /* 0x000fe20000000000 */
[----:B------:R-:W-:-:S05]  /*1b60*/  IADD3 R32, P1, PT, R32, 0x10, RZ ;  /* 0x0000001020207810 */ /* 0x000fca0007f3e0ff */
[----:B------:R-:W-:Y:S02]  /*1b70*/  IMAD.X R31, RZ, RZ, R31, P1 ;  /* 0x000000ffff1f7224 */ /* 0x000fe400008e061f */
[----:B--2---:R-:W-:-:S04]  /*1b80*/  IMAD.U32 R11, R109, 0x10000, RZ ;  /* 0x000100006d0b7824 */ /* 0x004fc800078e00ff */
[----:B------:R-:W-:Y:S01]  /*1b90*/  FFMA.FTZ R114, R17, R11, R114 ;  /* 0x0000000b11727223 */ /* 0x000fe20000010072 */
[----:B---3--:R-:W-:Y:S02]  /*1ba0*/  PRMT R11, R108, 0x7632, R11 ;  /* 0x000076326c0b7816 */ /* 0x008fe4000000000b */
[----:B----4-:R-:W-:-:S03]  /*1bb0*/  PRMT R8, R112, 0x7632, R8 ;  /* 0x0000763270087816 */ /* 0x010fc60000000008 */
[----:B------:R-:W-:Y:S01]  /*1bc0*/  IMAD.U32 R11, R11, 0x10000, RZ ;  /* 0x000100000b0b7824 */ /* 0x000fe200078e00ff */
[----:B------:R-:W-:Y:S02]  /*1bd0*/  PRMT R109, R109, 0x7632, R109 ;  /* 0x000076326d6d7816 */ /* 0x000fe4000000006d */
[----:B------:R-:W-:Y:S01]  /*1be0*/  SHF.L.U32 R8, R8, 0x10, RZ ;  /* 0x0000001008087819 */ /* 0x000fe200000006ff */
[----:B------:R-:W-:Y:S01]  /*1bf0*/  FFMA.FTZ R120, R87, R11, R120 ;  /* 0x0000000b57787223 */ /* 0x000fe20000010078 */
[----:B-----5:R-:W-:Y:S01]  /*1c00*/  PRMT R11, R113, 0x7632, R11 ;  /* 0x00007632710b7816 */ /* 0x020fe2000000000b */
[----:B------:R-:W-:Y:S01]  /*1c10*/  IMAD.U32 R122, R109, 0x10000, RZ ;  /* 0x000100006d7a7824 */ /* 0x000fe200078e00ff */
[----:B------:R-:W-:Y:S01]  /*1c20*/  SHF.L.U32 R109, R108, 0x10, RZ ;  /* 0x000000106c6d7819 */ /* 0x000fe200000006ff */
[----:B------:R-:W-:Y:S02]  /*1c30*/  FFMA.FTZ R8, R95, R8, R120 ;  /* 0x000000085f087223 */ /* 0x000fe40000010078 */
[----:B------:R-:W-:-:S02]  /*1c40*/  IMAD.U32 R11, R11, 0x10000, RZ ;  /* 0x000100000b0b7824 */ /* 0x000fc400078e00ff */
[----:B------:R-:W-:Y:S01]  /*1c50*/  FFMA.FTZ R109, R22, R109, R123 ;  /* 0x0000006d166d7223 */ /* 0x000fe2000001007b */
[----:B------:R-:W-:Y:S02]  /*1c60*/  IMAD.U32 R112, R112, 0x10000, RZ ;  /* 0x0001000070707824 */ /* 0x000fe400078e00ff */
[----:B------:R-:W-:Y:S01]  /*1c70*/  FFMA.FTZ R8, R99, R11, R8 ;  /* 0x0000000b63087223 */ /* 0x000fe20000010008 */
[----:B------:R-:W-:Y:S01]  /*1c80*/  PRMT R11, R111, 0x7632, R11 ;  /* 0x000076326f0b7816 */ /* 0x000fe2000000000b */
[----:B------:R-:W-:-:S04]  /*1c90*/  FFMA.FTZ R9, R26, R112, R109 ;  /* 0x000000701a097223 */ /* 0x000fc8000001006d */
[----:B------:R-:W-:Y:S01]  /*1ca0*/  IMAD.U32 R112, R11, 0x10000, RZ ;  /* 0x000100000b707824 */ /* 0x000fe200078e00ff */
[----:B------:R-:W-:Y:S01]  /*1cb0*/  PRMT R11, R110, 0x7632, R11 ;  /* 0x000076326e0b7816 */ /* 0x000fe2000000000b */
[----:B------:R-:W-:Y:S01]  /*1cc0*/  FFMA.FTZ R108, R98, R122, R121 ;  /* 0x0000007a626c7223 */ /* 0x000fe20000010079 */
[----:B------:R-:W-:Y:S01]  /*1cd0*/  FADD.FTZ R107, R114, R107 ;  /* 0x0000006b726b7221 */ /* 0x000fe20000010000 */
[----:B------:R-:W-:Y:S01]  /*1ce0*/  SHF.L.U32 R111, R111, 0x10, RZ ;  /* 0x000000106f6f7819 */ /* 0x000fe200000006ff */
[----:B------:R-:W-:Y:S01]  /*1cf0*/  FMUL.FTZ R109, R61, R112 ;  /* 0x000000703d6d7220 */ /* 0x000fe20000410000 */
[----:B------:R-:W-:Y:S01]  /*1d00*/  SHF.L.U32 R11, R11, 0x10, RZ ;  /* 0x000000100b0b7819 */ /* 0x000fe200000006ff */
[----:B------:R-:W-:Y:S01]  /*1d10*/  FADD.FTZ R108, R108, R107 ;  /* 0x0000006b6c6c7221 */ /* 0x000fe20000010000 */
[----:B------:R-:W-:Y:S02]  /*1d20*/  IMAD.U32 R107, R110, 0x10000, RZ ;  /* 0x000100006e6b7824 */ /* 0x000fe400078e00ff */
[----:B------:R-:W-:Y:S01]  /*1d30*/  FMUL.FTZ R111, R48, R111 ;  /* 0x0000006f306f7220 */ /* 0x000fe20000410000 */
[--C-:B------:R-:W-:Y:S01]  /*1d40*/  FFMA.FTZ R11, R54, R11, R109.reuse ;  /* 0x0000000b360b7223 */ /* 0x100fe2000001006d */
[----:B------:R-:W-:-:S02]  /*1d50*/  PRMT R109, R6, 0x7632, R109 ;  /* 0x00007632066d7816 */ /* 0x000fc4000000006d */
[----:B------:R-:W-:Y:S01]  /*1d60*/  FFMA.FTZ R107, R0, R107, R111 ;  /* 0x0000006b006b7223 */ /* 0x000fe2000001006f */
[----:B------:R-:W-:Y:S01]  /*1d70*/  IMAD.U32 R6, R6, 0x10000, RZ ;  /* 0x0001000006067824 */ /* 0x000fe200078e00ff */
[C---:B------:R-:W-:Y:S01]  /*1d80*/  SHF.L.U32 R110, R10.reuse, 0x10, RZ ;  /* 0x000000100a6e7819 */ /* 0x040fe200000006ff */
[----:B------:R-:W-:Y:S01]  /*1d90*/  IMAD.U32 R109, R109, 0x10000, RZ ;  /* 0x000100006d6d7824 */ /* 0x000fe200078e00ff */
[----:B------:R-:W-:Y:S01]  /*1da0*/  PRMT R10, R10, 0x7632, R10 ;  /* 0x000076320a0a7816 */ /* 0x000fe2000000000a */
[----:B------:R-:W-:Y:S02]  /*1db0*/  FFMA.FTZ R107, R58, R6, R107 ;  /* 0x000000063a6b7223 */ /* 0x000fe4000001006b */
[--C-:B------:R-:W-:Y:S01]  /*1dc0*/  FFMA.FTZ R6, R68, R109, R11.reuse ;  /* 0x0000006d44067223 */ /* 0x100fe2000001000b */
[C---:B------:R-:W-:Y:S01]  /*1dd0*/  PRMT R11, R7.reuse, 0x7632, R11 ;  /* 0x00007632070b7816 */ /* 0x040fe2000000000b */
[----:B------:R-:W-:Y:S02]  /*1de0*/  IMAD.U32 R10, R10, 0x10000, RZ ;  /* 0x000100000a0a7824 */ /* 0x000fe400078e00ff */
[----:B------:R-:W-:Y:S01]  /*1df0*/  FFMA.FTZ R107, R66, R110, R107 ;  /* 0x0000006e426b7223 */ /* 0x000fe2000001006b */
        /* <DEDUP_REMOVED lines=8> */
[C---:B------:R-:W-:Y:S01]  /*1e80*/  PRMT R11, R117.reuse, 0x7632, R11 ;  /* 0x00007632750b7816 */ /* 0x040fe2000000000b */
[----:B------:R-:W-:Y:S01]  /*1e90*/  IMAD.U32 R10, R10, 0x10000, RZ ;  /* 0x000100000a0a7824 */ /* 0x000fe200078e00ff */
[----:B------:R-:W-:Y:S01]  /*1ea0*/  SHF.L.U32 R117, R117, 0x10, RZ ;  /* 0x0000001075757819 */ /* 0x000fe200000006ff */
[----:B------:R-:W-:Y:S01]  /*1eb0*/  FFMA.FTZ R118, R80, R118, R7 ;  /* 0x0000007650767223 */ /* 0x000fe20000010007 */
[----:B------:R-:W-:Y:S01]  /*1ec0*/  FFMA.FTZ R9, R18, R113, R9 ;  /* 0x0000007112097223 */ /* 0x000fe20000010009 */
[----:B------:R-:W-:Y:S01]  /*1ed0*/  PRMT R107, R115, 0x7632, R107 ;  /* 0x00007632736b7816 */ /* 0x000fe2000000006b */
[----:B------:R-:W-:Y:S02]  /*1ee0*/  IMAD.U32 R11, R11, 0x10000, RZ ;  /* 0x000100000b0b7824 */ /* 0x000fe400078e00ff */
[----:B------:R-:W-:Y:S01]  /*1ef0*/  FFMA.FTZ R7, R105, R10, R6 ;  /* 0x0000000a69077223 */ /* 0x000fe20000010006 */
[----:B------:R-:W-:Y:S01]  /*1f00*/  FFMA.FTZ R118, R15, R117, R118 ;  /* 0x000000750f767223 */ /* 0x000fe20000010076 */
[----:B------:R-:W-:-:S02]  /*1f10*/  IMAD.U32 R115, R115, 0x10000, RZ ;  /* 0x0001000073737824 */ /* 0x000fc400078e00ff */
[----:B------:R-:W-:Y:S01]  /*1f20*/  FADD.FTZ R9, R9, R108 ;  /* 0x0000006c09097221 */ /* 0x000fe20000010000 */
[----:B------:R-:W-:Y:S01]  /*1f30*/  SHF.L.U32 R107, R107, 0x10, RZ ;  /* 0x000000106b6b7819 */ /* 0x000fe200000006ff */
[----:B------:R-:W-:Y:S01]  /*1f40*/  FFMA.FTZ R7, R84, R11, R7 ;  /* 0x0000000b54077223 */ /* 0x000fe20000010007 */
[C---:B------:R-:W-:Y:S01]  /*1f50*/  PRMT R6, R116.reuse, 0x7632, R6 ;  /* 0x0000763274067816 */ /* 0x040fe20000000006 */
[----:B------:R-:W-:Y:S01]  /*1f60*/  FFMA.FTZ R118, R23, R115, R118 ;  /* 0x0000007317767223 */ /* 0x000fe20000010076 */
[----:B------:R-:W-:Y:S02]  /*1f70*/  IMAD.U32 R116, R116, 0x10000, RZ ;  /* 0x0001000074747824 */ /* 0x000fe400078e00ff */
[----:B------:R-:W-:Y:S02]  /*1f80*/  VIADD R10, R92, 0x1 ;  /* 0x000000015c0a7836 */ /* 0x000fe40000000000 */
[----:B------:R-:W-:Y:S01]  /*1f90*/  FADD.FTZ R9, R8, R9 ;  /* 0x0000000908097221 */ /* 0x000fe20000010000 */
[----:B------:R-:W-:Y:S01]  /*1fa0*/  SHF.L.U32 R6, R6, 0x10, RZ ;  /* 0x0000001006067819 */ /* 0x000fe200000006ff */
[----:B------:R-:W-:Y:S01]  /*1fb0*/  FFMA.FTZ R7, R88, R107, R7 ;  /* 0x0000006b58077223 */ /* 0x000fe20000010007 */
[C---:B------:R-:W-:Y:S01]  /*1fc0*/  PRMT R8, R119.reuse, 0x7632, R8 ;  /* 0x0000763277087816 */ /* 0x040fe20000000008 */
[----:B------:R-:W-:-:S02]  /*1fd0*/  IMAD.U32 R119, R119, 0x10000, RZ ;  /* 0x0001000077777824 */ /* 0x000fc400078e00ff */
[----:B------:R-:W-:Y:S01]  /*1fe0*/  FFMA.FTZ R116, R27, R116, R118 ;  /* 0x000000741b747223 */ /* 0x000fe20000010076 */
[----:B------:R-:W-:Y:S01]  /*1ff0*/  I2FP.F32.S32 R11, R10 ;  /* 0x0000000a000b7245 */ /* 0x000fe20000201400 */
[----:B------:R-:W-:Y:S01]  /*2000*/  FFMA.FTZ R7, R96, R6, R7 ;  /* 0x0000000660077223 */ /* 0x000fe20000010007 */
[----:B------:R-:W-:Y:S02]  /*2010*/  IMAD.U32 R8, R8, 0x10000, RZ ;  /* 0x0001000008087824 */ /* 0x000fe400078e00ff */
[----:B------:R-:W-:Y:S01]  /*2020*/  FFMA.FTZ R116, R93, R119, R116 ;  /* 0x000000775d747223 */ /* 0x000fe20000010074 */
[----:B------:R-:W-:Y:S01]  /*2030*/  IADD3 R6, PT, PT, R91, -0x1, RZ ;  /* 0xffffffff5b067810 */ /* 0x000fe20007ffe0ff */
[----:B------:R-:W-:Y:S01]  /*2040*/  FMUL.FTZ R11, R11, R38 ;  /* 0x000000260b0b7220 */ /* 0x000fe20000410000 */
[----:B------:R-:W-:Y:S01]  /*2050*/  FFMA.FTZ R7, R100, R8, R7 ;  /* 0x0000000864077223 */ /* 0x000fe20000010007 */
[----:B------:R-:W-:Y:S01]  /*2060*/  FADD.FTZ R116, R116, R9 ;  /* 0x0000000974747221 */ /* 0x000fe20000010000 */
[----:B------:R-:W-:-:S02]  /*2070*/  ISETP.GE.U32.AND P0, PT, R6, R41, PT ;  /* 0x000000290600720c */ /* 0x000fc40003f06070 */
[----:B------:R-:W-:Y:S01]  /*2080*/  FSEL R8, R11, RZ, P2 ;  /* 0x000000ff0b087208 */ /* 0x000fe20001000000 */
[----:B------:R-:W-:-:S04]  /*2090*/  FADD.FTZ R7, R7, R116 ;  /* 0x0000007407077221 */ /* 0x000fc80000010000 */
[----:B------:R-:W-:-:S05]  /*20a0*/  FFMA.FTZ R7, R7, UR11, R8 ;  /* 0x0000000b07077c23 */ /* 0x000fca0008010008 */
[C---:B------:R-:W-:Y:S02]  /*20b0*/  FSEL R6, R7.reuse, RZ, !P0 ;  /* 0x000000ff07067208 */ /* 0x040fe40004000000 */
[----:B------:R-:W-:Y:S02]  /*20c0*/  @!P0 FMNMX.FTZ R94, R7, R94, !PT ;  /* 0x0000005e075e8209 */ /* 0x000fe40007810000 */
[----:B------:R-:W-:Y:S01]  /*20d0*/  ISETP.GE.U32.AND P0, PT, R33, R36, PT ;  /* 0x000000242100720c */ /* 0x000fe20003f06070 */
[----:B------:R0:W-:Y:S01]  /*20e0*/  STS [R19], R6 ;  /* 0x0000000613007388 */ /* 0x0001e20000000800 */
[----:B------:R-:W-:Y:S01]  /*20f0*/  VIADD R92, R92, 0x80 ;  /* 0x000000805c5c7836 */ /* 0x000fe20000000000 */
[----:B------:R-:W-:Y:S01]  /*2100*/  IADD3 R91, PT, PT, R91, 0x80, RZ ;  /* 0x000000805b5b7810 */ /* 0x000fe20007ffe0ff */
[----:B0-----:R-:W-:-:S09]  /*2110*/  VIADD R19, R19, 0x200 ;  /* 0x0000020013137836 */ /* 0x001fd20000000000 */
[----:B------:R-:W-:Y:S05]  /*2120*/  @!P0 BRA `(.L_x_17770) ;  /* 0xffffffec00c48947 */ /* 0x000fea000383ffff */
.L_x_17769:
[----:B------:R-:W-:Y:S05]  /*2130*/  BSYNC.RECONVERGENT B0 ;  /* 0x0000000000007941 */ /* 0x000fea0003800200 */
.L_x_17768:
[----:B0-----:R-:W0:Y:S01]  /*2140*/  SHFL.BFLY PT, R3, R94, 0x10, 0x1f ;  /* 0x0e001f005e037f89 */ /* 0x001e2200000e0000 */
[----:B------:R-:W-:Y:S01]  /*2150*/  IMAD.MOV.U32 R10, RZ, RZ, -0x800001 ;  /* 0xff7fffffff0a7424 */ /* 0x000fe200078e00ff */
[----:B------:R-:W-:Y:S01]  /*2160*/  BSSY.RECONVERGENT B0, `(.L_x_17771) ;  /* 0x0000102000007945 */ /* 0x000fe20003800200 */
[----:B------:R-:W1:Y:S01]  /*2170*/  S2R R2, SR_CgaCtaId ;  /* 0x0000000000027919 */ /* 0x000e620000008800 */
[----:B0-----:R-:W-:-:S05]  /*2180*/  FMNMX.FTZ R4, R3, R94, !PT ;  /* 0x0000005e03047209 */ /* 0x001fca0007810000 */
[----:B------:R-:W0:Y:S02]  /*2190*/  SHFL.BFLY PT, R3, R4, 0x8, 0x1f ;  /* 0x0d001f0004037f89 */ /* 0x000e2400000e0000 */
[----:B0-----:R-:W-:Y:S02]  /*21a0*/  FMNMX.FTZ R5, R4, R3, !PT ;  /* 0x0000000304057209 */ /* 0x001fe40007810000 */
[----:B------:R-:W-:-:S03]  /*21b0*/  MOV R3, 0x400 ;  /* 0x0000040000037802 */ /* 0x000fc60000000f00 */
[----:B------:R-:W0:Y:S01]  /*21c0*/  SHFL.BFLY PT, R0, R5, 0x4, 0x1f ;  /* 0x0c801f0005007f89 */ /* 0x000e2200000e0000 */
[----:B------:R-:W-:-:S04]  /*21d0*/  IADD3 R11, PT, PT, R3, 0xa0, RZ ;  /* 0x000000a0030b7810 */ /* 0x000fc80007ffe0ff */
[----:B-1----:R-:W-:-:S05]  /*21e0*/  LEA R11, R2, R11, 0x18 ;  /* 0x0000000b020b7211 */ /* 0x002fca00078ec0ff */
[----:B------:R-:W-:Y:S01]  /*21f0*/  IMAD R6, R37, 0x4, R11 ;  /* 0x0000000425067824 */ /* 0x000fe200078e020b */
[----:B0-----:R-:W-:-:S05]  /*2200*/  FMNMX.FTZ R7, R5, R0, !PT ;  /* 0x0000000005077209 */ /* 0x001fca0007810000 */
[----:B------:R-:W0:Y:S02]  /*2210*/  SHFL.BFLY PT, R0, R7, 0x2, 0x1f ;  /* 0x0c401f0007007f89 */ /* 0x000e2400000e0000 */
[----:B0-----:R-:W-:Y:S02]  /*2220*/  FMNMX.FTZ R8, R7, R0, !PT ;  /* 0x0000000007087209 */ /* 0x001fe40007810000 */
[----:B------:R-:W-:-:S03]  /*2230*/  LOP3.LUT P0, R0, R40, 0x1f, RZ, 0xc0, !PT ;  /* 0x0000001f28007812 */ /* 0x000fc6000780c0ff */
[----:B------:R-:W0:Y:S01]  /*2240*/  SHFL.BFLY PT, R9, R8, 0x1, 0x1f ;  /* 0x0c201f0008097f89 */ /* 0x000e2200000e0000 */
[C---:B------:R-:W-:Y:S02]  /*2250*/  ISETP.GT.U32.AND P1, PT, R0.reuse, 0x3, PT ;  /* 0x000000030000780c */ /* 0x040fe40003f24070 */
[----:B------:R-:W-:Y:S01]  /*2260*/  LEA R7, R0, R11, 0x2 ;  /* 0x0000000b00077211 */ /* 0x000fe200078e10ff */
[----:B------:R-:W-:Y:S01]  /*2270*/  HFMA2 R11, -RZ, RZ, 0, 0 ;  /* 0x00000000ff0b7431 */ /* 0x000fe200000001ff */
[----:B0-----:R-:W-:Y:S01]  /*2280*/  FMNMX.FTZ R13, R8, R9, !PT ;  /* 0x00000009080d7209 */ /* 0x001fe20007810000 */
[----:B------:R-:W-:-:S04]  /*2290*/  IMAD R9, R44, -0x10, R36 ;  /* 0xfffffff02c097824 */ /* 0x000fc800078e0224 */
[----:B------:R-:W-:Y:S01]  /*22a0*/  @!P0 STS [R6], R13 ;  /* 0x0000000d06008388 */ /* 0x000fe20000000800 */
[----:B------:R-:W-:Y:S01]  /*22b0*/  IMAD R12, R9, 0x20, R42 ;  /* 0x00000020090c7824 */ /* 0x000fe200078e022a */
[----:B------:R-:W-:Y:S04]  /*22c0*/  BAR.SYNC.DEFER_BLOCKING 0x0 ;  /* 0x0000000000007b1d */ /* 0x000fe80000010000 */
[----:B------:R-:W-:Y:S02]  /*22d0*/  VIMNMX R9, PT, PT, R41, R12, PT ;  /* 0x0000000c29097248 */ /* 0x000fe40003fe0100 */
[----:B------:R-:W0:Y:S04]  /*22e0*/  @!P1 LDS R10, [R7] ;  /* 0x00000000070a9984 */ /* 0x000e280000000800 */
[----:B0-----:R-:W0:Y:S02]  /*22f0*/  SHFL.BFLY PT, R5, R10, 0x2, 0x1f ;  /* 0x0c401f000a057f89 */ /* 0x001e2400000e0000 */
[----:B0-----:R-:W-:-:S05]  /*2300*/  FMNMX.FTZ R8, R5, R10, !PT ;  /* 0x0000000a05087209 */ /* 0x001fca0007810000 */
[----:B------:R-:W0:Y:S02]  /*2310*/  SHFL.BFLY PT, R5, R8, 0x1, 0x1f ;  /* 0x0c201f0008057f89 */ /* 0x000e2400000e0000 */
[----:B0-----:R-:W-:Y:S01]  /*2320*/  FMNMX.FTZ R4, R8, R5, !PT ;  /* 0x0000000508047209 */ /* 0x001fe20007810000 */
[----:B------:R-:W-:-:S05]  /*2330*/  IMAD.IADD R5, R9, 0x1, -R42 ;  /* 0x0000000109057824 */ /* 0x000fca00078e0a2a */
[----:B------:R-:W-:Y:S01]  /*2340*/  ISETP.GE.AND P2, PT, R40, R5, PT ;  /* 0x000000052800720c */ /* 0x000fe20003f46270 */
[----:B------:R-:W0:-:S12]  /*2350*/  SHFL.IDX PT, R4, R4, RZ, 0x1f ;  /* 0x00001fff04047589 */ /* 0x000e1800000e0000 */
[----:B------:R-:W-:Y:S05]  /*2360*/  @P2 BRA `(.L_x_17772) ;  /* 0x0000000c00842947 */ /* 0x000fea0003800000 */
[----:B------:R-:W-:Y:S01]  /*2370*/  LOP3.LUT R8, RZ, R40, RZ, 0x33, !PT ;  /* 0x00000028ff087212 */ /* 0x000fe200078e33ff */
[----:B------:R-:W-:Y:S01]  /*2380*/  BSSY.RECONVERGENT B1, `(.L_x_17773) ;  /* 0x000001c000017945 */ /* 0x000fe20003800200 */
[----:B------:R-:W-:-:S03]  /*2390*/  MOV R11, RZ ;  /* 0x000000ff000b7202 */ /* 0x000fc60000000f00 */
[----:B------:R-:W-:-:S04]  /*23a0*/  IMAD.IADD R13, R9, 0x1, R8 ;  /* 0x00000001090d7824 */ /* 0x000fc800078e0208 */
[C---:B------:R-:W-:Y:S01]  /*23b0*/  IMAD.IADD R10, R13.reuse, 0x1, -R42 ;  /* 0x000000010d0a7824 */ /* 0x040fe200078e0a2a */
[----:B------:R-:W-:-:S04]  /*23c0*/  LOP3.LUT R8, R13, 0x180, RZ, 0xc0, !PT ;  /* 0x000001800d087812 */ /* 0x000fc800078ec0ff */
[----:B------:R-:W-:Y:S02]  /*23d0*/  ISETP.NE.AND P0, PT, R8, 0x180, PT ;  /* 0x000001800800780c */ /* 0x000fe40003f05270 */
[----:B------:R-:W-:Y:S01]  /*23e0*/  ISETP.GE.U32.AND P3, PT, R10, 0x180, PT ;  /* 0x000001800a00780c */ /* 0x000fe20003f66070 */
[----:B------:R-:W-:-:S10]  /*23f0*/  IMAD.MOV.U32 R10, RZ, RZ, R40 ;  /* 0x000000ffff0a7224 */ /* 0x000fd400078e0028 */
        /* <DEDUP_REMOVED lines=9> */
.L_x_17775:
        /* <DEDUP_REMOVED lines=11> */
.L_x_17774:
[----:B------:R-:W-:Y:S05]  /*2540*/  BSYNC.RECONVERGENT B1 ;  /* 0x0000000000017941 */ /* 0x000fea0003800200 */
.L_x_17773:
        /* <DEDUP_REMOVED lines=12> */
.L_x_17778:
        /* <DEDUP_REMOVED lines=100> */
.L_x_17777:
[----:B------:R-:W-:Y:S05]  /*2c50*/  BSYNC.RECONVERGENT B1 ;  /* 0x0000000000017941 */ /* 0x000fea0003800200 */
.L_x_17776:
        /* <DEDUP_REMOVED lines=55> */
.L_x_17780:
[----:B------:R-:W-:Y:S05]  /*2fd0*/  BSYNC.RECONVERGENT B1 ;  /* 0x0000000000017941 */ /* 0x000fea0003800200 */
.L_x_17779:
        /* <DEDUP_REMOVED lines=26> */
.L_x_17772:
[----:B------:R-:W-:Y:S05]  /*3180*/  BSYNC.RECONVERGENT B0 ;  /* 0x0000000000007941 */ /* 0x000fea0003800200 */
.L_x_17771:
        /* <DEDUP_REMOVED lines=30> */
[----:B------:R2:W3:Y:S10]  /*3370*/  MUFU.RCP R32, R7 ;  /* 0x0000000700207308 */ /* 0x0004f40000001000 */
[----:B--2---:R-:W-:Y:S05]  /*3380*/  @!P0 BRA `(.L_x_17784) ;  /* 0x0000000000408947 */ /* 0x004fea0003800000 */
[----:B------:R-:W-:Y:S01]  /*3390*/  LEA.HI R9, R9, 0x1, RZ, 0x19 ;  /* 0x0000000109097811 */ /* 0x000fe200078fc8ff */
[----:B------:R-:W-:-:S03]  /*33a0*/  VIADD R7, R3, 0xc0 ;  /* 0x000000c003077836 */ /* 0x000fc60000000000 */
[C---:B------:R-:W-:Y:S02]  /*33b0*/  SHF.L.U32 R6, R9.reuse, 0x7, RZ ;  /* 0x0000000709067819 */ /* 0x040fe400000006ff */
[----:B------:R-:W-:Y:S02]  /*33c0*/  LOP3.LUT R9, R9, 0x3, RZ, 0xc0, !PT ;  /* 0x0000000309097812 */ /* 0x000fe400078ec0ff */
[----:B-1----:R-:W-:Y:S02]  /*33d0*/  LEA R11, R2, R7, 0x18 ;  /* 0x00000007020b7211 */ /* 0x002fe400078ec0ff */
[----:B------:R-:W-:Y:S01]  /*33e0*/  LOP3.LUT R7, R6, 0x180, RZ, 0xc0, !PT ;  /* 0x0000018006077812 */ /* 0x000fe200078ec0ff */
[----:B------:R-:W-:Y:S02]  /*33f0*/  IMAD.MOV R9, RZ, RZ, -R9 ;  /* 0x000000ffff097224 */ /* 0x000fe400078e0a09 */
[----:B------:R-:W-:Y:S01]  /*3400*/  IMAD R8, R40, 0x4, R11 ;  /* 0x0000000428087824 */ /* 0x000fe200078e020b */
[----:B------:R-:W-:-:S07]  /*3410*/  IADD3 R6, PT, PT, R7, R40, RZ ;  /* 0x0000002807067210 */ /* 0x000fce0007ffe0ff */
.L_x_17785:
[----:B------:R-:W3:Y:S01]  /*3420*/  LDS R7, [R8] ;  /* 0x0000000008077984 */ /* 0x000ee20000000800 */
[----:B------:R-:W-:-:S05]  /*3430*/  VIADD R9, R9, 0x1 ;  /* 0x0000000109097836 */ /* 0x000fca0000000000 */
[----:B------:R-:W-:Y:S01]  /*3440*/  ISETP.NE.AND P0, PT, R9, RZ, PT ;  /* 0x000000ff0900720c */ /* 0x000fe20003f05270 */
[----:B---3--:R-:W-:-:S05]  /*3450*/  FMUL.FTZ R7, R7, R32 ;  /* 0x0000002007077220 */ /* 0x008fca0000410000 */
[----:B------:R1:W-:Y:S02]  /*3460*/  STS [R8], R7 ;  /* 0x0000000708007388 */ /* 0x0003e40000000800 */
[----:B-1----:R-:W-:-:S05]  /*3470*/  VIADD R8, R8, 0x200 ;  /* 0x0000020008087836 */ /* 0x002fca0000000000 */
[----:B------:R-:W-:Y:S05]  /*3480*/  @P0 BRA `(.L_x_17785) ;  /* 0xfffffffc00e40947 */ /* 0x000fea000383ffff */
.L_x_17784:
[----:B------:R-:W-:Y:S05]  /*3490*/  BSYNC.RECONVERGENT B1 ;  /* 0x0000000000017941 */ /* 0x000fea0003800200 */
.L_x_17783:
        /* <DEDUP_REMOVED lines=12> */
.L_x_17788:
[----:B------:R-:W3:Y:S01]  /*3560*/  LDS R8, [R7+-0x400] ;  /* 0xfffc000007087984 */ /* 0x000ee20000000800 */
[----:B------:R-:W-:-:S03]  /*3570*/  VIADD R6, R6, 0x800 ;  /* 0x0000080006067836 */ /* 0x000fc60000000000 */
[----:B------:R-:W2:Y:S02]  /*3580*/  LDS R9, [R7+-0x200] ;  /* 0xfffe000007097984 */ /* 0x000ea40000000800 */
[----:B------:R-:W-:Y:S02]  /*3590*/  ISETP.GE.AND P1, PT, R6, R43, PT ;  /* 0x0000002b0600720c */ /* 0x000fe40003f26270 */
[----:B-1----:R-:W1:Y:S04]  /*35a0*/  LDS R11, [R7] ;  /* 0x00000000070b7984 */ /* 0x002e680000000800 */
        /* <DEDUP_REMOVED lines=10> */
[----:B--2---:R-:W-:-:S03]  /*3650*/  FMUL.FTZ R10, R9, R32 ;  /* 0x00000020090a7220 */ /* 0x004fc60000410000 */
[----:B------:R-:W2:Y:S01]  /*3660*/  LDS R28, [R7+0x1400] ;  /* 0x00140000071c7984 */ /* 0x000ea20000000800 */
[----:B-1----:R-:W-:-:S03]  /*3670*/  FMUL.FTZ R12, R11, R32 ;  /* 0x000000200b0c7220 */ /* 0x002fc60000410000 */
[----:B------:R-:W1:Y:S01]  /*3680*/  LDS R29, [R7+0x1600] ;  /* 0x00160000071d7984 */ /* 0x000e620000000800 */
        /* <DEDUP_REMOVED lines=10> */
[-C--:B---3--:R-:W-:Y:S02]  /*3730*/  FMUL.FTZ R8, R19, R32.reuse ;  /* 0x0000002013087220 */ /* 0x088fe40000410000 */
[----:B------:R0:W-:Y:S01]  /*3740*/  STS [R7+0x200], R14 ;  /* 0x0002000e07007388 */ /* 0x0001e20000000800 */
[-C--:B------:R-:W-:Y:S01]  /*3750*/  FMUL.FTZ R24, R23, R32.reuse ;  /* 0x0000002017187220 */ /* 0x080fe20000410000 */
[-C--:B------:R-:W-:Y:S02]  /*3760*/  FMUL.FTZ R26, R25, R32.reuse ;  /* 0x00000020191a7220 */ /* 0x080fe40000410000 */
[----:B------:R-:W-:Y:S01]  /*3770*/  STS [R7+0x400], R16 ;  /* 0x0004001007007388 */ /* 0x000fe20000000800 */
[----:B--2---:R-:W-:-:S03]  /*3780*/  FMUL.FTZ R10, R27, R32 ;  /* 0x000000201b0a7220 */ /* 0x004fc60000410000 */
[----:B------:R-:W-:Y:S01]  /*3790*/  STS [R7+0x600], R18 ;  /* 0x0006001207007388 */ /* 0x000fe20000000800 */
[----:B------:R-:W-:-:S03]  /*37a0*/  FMUL.FTZ R28, R28, R32 ;  /* 0x000000201c1c7220 */ /* 0x000fc60000410000 */
[----:B------:R-:W-:Y:S01]  /*37b0*/  STS [R7+0x800], R8 ;  /* 0x0008000807007388 */ /* 0x000fe20000000800 */
[----:B-1----:R-:W-:-:S03]  /*37c0*/  FMUL.FTZ R12, R29, R32 ;  /* 0x000000201d0c7220 */ /* 0x002fc60000410000 */
        /* <DEDUP_REMOVED lines=13> */
.L_x_17787:
[----:B------:R-:W-:Y:S05]  /*38a0*/  BSYNC.RECONVERGENT B1 ;  /* 0x0000000000017941 */ /* 0x000fea0003800200 */
.L_x_17786:
[----:B------:R-:W-:Y:S01]  /*38b0*/  IMAD.IADD R8, R5, 0x1, -R6 ;  /* 0x0000000105087824 */ /* 0x000fe200078e0a06 */
[----:B------:R-:W-:Y:S04]  /*38c0*/  BSSY.RECONVERGENT B1, `(.L_x_17789) ;  /* 0x000001e000017945 */ /* 0x000fe80003800200 */
[----:B------:R-:W-:-:S13]  /*38d0*/  ISETP.GT.AND P1, PT, R8, 0x200, PT ;  /* 0x000002000800780c */ /* 0x000fda0003f24270 */
[----:B------:R-:W-:Y:S05]  /*38e0*/  @!P1 BRA `(.L_x_17790) ;  /* 0x00000000006c9947 */ /* 0x000fea0003800000 */
[----:B------:R-:W3:Y:S01]  /*38f0*/  LDS R8, [R7+-0x400] ;  /* 0xfffc000007087984 */ /* 0x000ee20000000800 */
[----:B------:R-:W-:Y:S01]  /*3900*/  PLOP3.LUT P0, PT, PT, PT, PT, 0x8, 0x80 ;  /* 0x000000000080781c */ /* 0x000fe20003f0e170 */
[----:B------:R-:W-:Y:S02]  /*3910*/  VIADD R6, R6, 0x400 ;  /* 0x0000040006067836 */ /* 0x000fe40000000000 */
[----:B------:R-:W2:Y:S04]  /*3920*/  LDS R9, [R7+-0x200] ;  /* 0xfffe000007097984 */ /* 0x000ea80000000800 */
[----:B-1----:R-:W1:Y:S04]  /*3930*/  LDS R11, [R7] ;  /* 0x00000000070b7984 */ /* 0x002e680000000800 */
[----:B------:R-:W4:Y:S04]  /*3940*/  LDS R13, [R7+0x200] ;  /* 0x00020000070d7984 */ /* 0x000f280000000800 */
[----:B------:R-:W0:Y:S04]  /*3950*/  LDS R15, [R7+0x400] ;  /* 0x00040000070f7984 */ /* 0x000e280000000800 */
[----:B------:R-:W0:Y:S04]  /*3960*/  LDS R17, [R7+0x600] ;  /* 0x0006000007117984 */ /* 0x000e280000000800 */
[----:B------:R-:W0:Y:S04]  /*3970*/  LDS R19, [R7+0x800] ;  /* 0x0008000007137984 */ /* 0x000e280000000800 */
[----:B------:R-:W0:Y:S01]  /*3980*/  LDS R21, [R7+0xa00] ;  /* 0x000a000007157984 */ /* 0x000e220000000800 */
[-C--:B---3--:R-:W-:Y:S01]  /*3990*/  FMUL.FTZ R8, R8, R32.reuse ;  /* 0x0000002008087220 */ /* 0x088fe20000410000 */
[----:B--2---:R-:W-:-:S04]  /*39a0*/  FMUL.FTZ R10, R9, R32 ;  /* 0x00000020090a7220 */ /* 0x004fc80000410000 */
[----:B------:R-:W-:Y:S01]  /*39b0*/  STS [R7+-0x400], R8 ;  /* 0xfffc000807007388 */ /* 0x000fe20000000800 */
[----:B-1----:R-:W-:-:S03]  /*39c0*/  FMUL.FTZ R12, R11, R32 ;  /* 0x000000200b0c7220 */ /* 0x002fc60000410000 */
        /* <DEDUP_REMOVED lines=13> */
.L_x_17790:
[----:B------:R-:W-:Y:S05]  /*3aa0*/  BSYNC.RECONVERGENT B1 ;  /* 0x0000000000017941 */ /* 0x000fea0003800200 */
.L_x_17789:
[----:B------:R-:W-:-:S13]  /*3ab0*/  ISETP.LT.OR P0, PT, R6, R5, P0 ;  /* 0x000000050600720c */ /* 0x000fda0000701670 */
[----:B------:R-:W-:Y:S05]  /*3ac0*/  @!P0 BRA `(.L_x_17782) ;  /* 0x0000000000308947 */ /* 0x000fea0003800000 */
[----:B------:R-:W3:Y:S04]  /*3ad0*/  LDS R5, [R7+-0x400] ;  /* 0xfffc000007057984 */ /* 0x000ee80000000800 */
[----:B------:R-:W2:Y:S04]  /*3ae0*/  LDS R8, [R7+-0x200] ;  /* 0xfffe000007087984 */ /* 0x000ea80000000800 */
[----:B------:R-:W4:Y:S04]  /*3af0*/  LDS R9, [R7] ;  /* 0x0000000007097984 */ /* 0x000f280000000800 */
[----:B-1----:R-:W1:Y:S01]  /*3b00*/  LDS R11, [R7+0x200] ;  /* 0x00020000070b7984 */ /* 0x002e620000000800 */
[-C--:B---3--:R-:W-:Y:S01]  /*3b10*/  FMUL.FTZ R6, R5, R32.reuse ;  /* 0x0000002005067220 */ /* 0x088fe20000410000 */
[----:B--2---:R-:W-:-:S04]  /*3b20*/  FMUL.FTZ R8, R8, R32 ;  /* 0x0000002008087220 */ /* 0x004fc80000410000 */
[----:B------:R2:W-:Y:S01]  /*3b30*/  STS [R7+-0x400], R6 ;  /* 0xfffc000607007388 */ /* 0x0005e20000000800 */
[----:B----4-:R-:W-:-:S03]  /*3b40*/  FMUL.FTZ R10, R9, R32 ;  /* 0x00000020090a7220 */ /* 0x010fc60000410000 */
[----:B------:R2:W-:Y:S01]  /*3b50*/  STS [R7+-0x200], R8 ;  /* 0xfffe000807007388 */ /* 0x0005e20000000800 */
[----:B-1----:R-:W-:-:S03]  /*3b60*/  FMUL.FTZ R12, R11, R32 ;  /* 0x000000200b0c7220 */ /* 0x002fc60000410000 */
[----:B------:R2:W-:Y:S04]  /*3b70*/  STS [R7], R10 ;  /* 0x0000000a07007388 */ /* 0x0005e80000000800 */
[----:B------:R2:W-:Y:S02]  /*3b80*/  STS [R7+0x200], R12 ;  /* 0x0002000c07007388 */ /* 0x0005e40000000800 */
.L_x_17782:
[----:B------:R-:W-:Y:S05]  /*3b90*/  BSYNC.RECONVERGENT B0 ;  /* 0x0000000000007941 */ /* 0x000fea0003800200 */
.L_x_17781:
[----:B------:R-:W-:Y:S01]  /*3ba0*/  BAR.SYNC.DEFER_BLOCKING 0x0 ;  /* 0x0000000000007b1d */ /* 0x000fe20000010000 */
[----:B------:R-:W-:Y:S01]  /*3bb0*/  ISETP.NE.AND P0, PT, R40, RZ, PT ;  /* 0x000000ff2800720c */ /* 0x000fe20003f05270 */
[----:B------:R-:W-:-:S04]  /*3bc0*/  IMAD R29, R44, 0x10, R37 ;  /* 0x000000102c1d7824 */ /* 0x000fc800078e0225 */
[----:B------:R-:W4:Y:S01]  /*3bd0*/  LDCU UR8, c[0x0][0x370] ;  /* 0x00006e00ff0877ac */ /* 0x000f220008000800 */
[----:B------:R-:W-:Y:S01]  /*3be0*/  BSSY.RECONVERGENT B0, `(.L_x_17791) ;  /* 0x0000011000007945 */ /* 0x000fe20003800200 */
[----:B------:R-:W0:Y:S01]  /*3bf0*/  LDCU UR11, c[0x0][0x3dc] ;  /* 0x00007b80ff0b77ac */ /* 0x000e220008000800 */
[----:B------:R-:W0:Y:S05]  /*3c00*/  LDCU UR9, c[0x0][0x378] ;  /* 0x00006f00ff0977ac */ /* 0x000e2a0008000800 */
[----:B------:R-:W-:Y:S05]  /*3c10*/  @P0 BRA `(.L_x_17792) ;  /* 0x0000000000340947 */ /* 0x000fea0003800000 */
[----:B----4-:R-:W-:Y:S01]  /*3c20*/  IMAD R5, R46, UR8, R39 ;  /* 0x000000082e057c24 */ /* 0x010fe2000f8e0227 */
[----:B------:R-:W4:Y:S03]  /*3c30*/  LDCU.128 UR12, c[0x0][0x380] ;  /* 0x00007000ff0c77ac */ /* 0x000f260008000c00 */
[----:B0-----:R-:W-:-:S05]  /*3c40*/  IMAD R5, R5, UR9, RZ ;  /* 0x0000000905057c24 */ /* 0x001fca000f8e02ff */
[----:B------:R-:W-:-:S04]  /*3c50*/  IADD3 R5, P0, PT, R5, R44, RZ ;  /* 0x0000002c05057210 */ /* 0x000fc80007f1e0ff */
[----:B--2---:R-:W-:Y:S01]  /*3c60*/  SHF.L.U32 R8, R5, 0x2, RZ ;  /* 0x0000000205087819 */ /* 0x004fe200000006ff */
[----:B------:R-:W-:-:S05]  /*3c70*/  IMAD.X R6, RZ, RZ, RZ, P0 ;  /* 0x000000ffff067224 */ /* 0x000fca00000e06ff */
[----:B------:R-:W-:Y:S02]  /*3c80*/  SHF.L.U64.HI R5, R5, 0x2, R6 ;  /* 0x0000000205057819 */ /* 0x000fe40000010206 */
[C---:B----4-:R-:W-:Y:S02]  /*3c90*/  IADD3 R6, P0, PT, R8.reuse, UR14, RZ ;  /* 0x0000000e08067c10 */ /* 0x050fe4000ff1e0ff */
[----:B------:R-:W-:Y:S02]  /*3ca0*/  IADD3 R8, P1, PT, R8, UR12, RZ ;  /* 0x0000000c08087c10 */ /* 0x000fe4000ff3e0ff */
[C---:B------:R-:W-:Y:S02]  /*3cb0*/  IADD3.X R7, PT, PT, R5.reuse, UR15, RZ, P0, !PT ;  /* 0x0000000f05077c10 */ /* 0x040fe400087fe4ff */
[----:B------:R-:W-:-:S03]  /*3cc0*/  IADD3.X R9, PT, PT, R5, UR13, RZ, P1, !PT ;  /* 0x0000000d05097c10 */ /* 0x000fc60008ffe4ff */
[----:B------:R0:W-:Y:S04]  /*3cd0*/  STG.E desc[UR6][R6.64], R4 ;  /* 0x0000000406007986 */ /* 0x0001e8000c101906 */
[----:B------:R0:W-:Y:S02]  /*3ce0*/  STG.E desc[UR6][R8.64], R33 ;  /* 0x0000002108007986 */ /* 0x0001e4000c101906 */
.L_x_17792:
[----:B0---4-:R-:W-:Y:S05]  /*3cf0*/  BSYNC.RECONVERGENT B0 ;  /* 0x0000000000007941 */ /* 0x011fea0003800200 */
.L_x_17791:
[----:B------:R-:W-:Y:S01]  /*3d00*/  ISETP.GE.U32.AND P0, PT, R29, R36, PT ;  /* 0x000000241d00720c */ /* 0x000fe20003f06070 */
[----:B------:R-:W0:Y:S01]  /*3d10*/  LDCU.64 UR4, c[0x0][0x3a8] ;  /* 0x00007500ff0477ac */ /* 0x000e220008000a00 */
[----:B------:R-:W-:Y:S01]  /*3d20*/  BSSY.RECONVERGENT B0, `(.L_x_17793) ;  /* 0x00002ad000007945 */ /* 0x000fe20003800200 */
[----:B------:R-:W-:Y:S02]  /*3d30*/  CS2R R14, SRZ ;  /* 0x00000000000e7805 */ /* 0x000fe4000001ff00 */
[----:B------:R-:W-:Y:S02]  /*3d40*/  CS2R R16, SRZ ;  /* 0x0000000000107805 */ /* 0x000fe4000001ff00 */
[----:B------:R-:W-:Y:S02]  /*3d50*/  CS2R R18, SRZ ;  /* 0x0000000000127805 */ /* 0x000fe4000001ff00 */
[----:B------:R-:W-:Y:S02]  /*3d60*/  CS2R R20, SRZ ;  /* 0x0000000000147805 */ /* 0x000fe4000001ff00 */
[----:B------:R-:W-:-:S02]  /*3d70*/  CS2R R22, SRZ ;  /* 0x0000000000167805 */ /* 0x000fc4000001ff00 */
[----:B------:R-:W-:Y:S05]  /*3d80*/  @P0 BRA `(.L_x_17794) ;  /* 0x0000002800980947 */ /* 0x000fea0003800000 */
[----:B------:R-:W-:Y:S01]  /*3d90*/  VIADD R3, R3, 0xc0 ;  /* 0x000000c003037836 */ /* 0x000fe20000000000 */
[----:B------:R-:W4:Y:S01]  /*3da0*/  LDCU UR10, c[0x0][0x3e0] ;  /* 0x00007c00ff0a77ac */ /* 0x000f220008000800 */
[----:B------:R-:W-:Y:S01]  /*3db0*/  IMAD.WIDE.U32 R4, R29, 0x4, RZ ;  /* 0x000000041d047825 */ /* 0x000fe200078e00ff */
[----:B------:R-:W-:Y:S02]  /*3dc0*/  SHF.L.U32 R30, R40, 0x3, RZ ;  /* 0x00000003281e7819 */ /* 0x000fe400000006ff */
[----:B------:R-:W-:Y:S01]  /*3dd0*/  CS2R R14, SRZ ;  /* 0x00000000000e7805 */ /* 0x000fe2000001ff00 */
[----:B------:R-:W1:Y:S01]  /*3de0*/  LDCU.64 UR12, c[0x0][0x3b8] ;  /* 0x00007700ff0c77ac */ /* 0x000e620008000a00 */
[----:B------:R-:W-:Y:S01]  /*3df0*/  LEA R25, R2, R3, 0x18 ;  /* 0x0000000302197211 */ /* 0x000fe200078ec0ff */
[----:B------:R-:W-:Y:S01]  /*3e00*/  IMAD.SHL.U32 R2, R40, 0x20, RZ ;  /* 0x0000002028027824 */ /* 0x000fe200078e00ff */
[----:B------:R-:W-:Y:S01]  /*3e10*/  LOP3.LUT R26, R30, 0x18, RZ, 0xc0, !PT ;  /* 0x000000181e1a7812 */ /* 0x000fe200078ec0ff */
[----:B--2---:R-:W-:Y:S01]  /*3e20*/  VIADD R6, R41, 0x1f ;  /* 0x0000001f29067836 */ /* 0x004fe20000000000 */
[----:B------:R-:W-:Y:S01]  /*3e30*/  CS2R R16, SRZ ;  /* 0x0000000000107805 */ /* 0x000fe2000001ff00 */
[----:B------:R-:W-:Y:S01]  /*3e40*/  IMAD.WIDE R4, R34, 0x4, R4 ;  /* 0x0000000422047825 */ /* 0x000fe200078e0204 */
[----:B------:R-:W-:-:S02]  /*3e50*/  LOP3.LUT R2, R2, 0x60, RZ, 0xe2, !PT ;  /* 0x0000006002027812 */ /* 0x000fc400078ee2ff */
[----:B------:R-:W-:Y:S02]  /*3e60*/  CS2R R18, SRZ ;  /* 0x0000000000127805 */ /* 0x000fe4000001ff00 */
[----:B------:R-:W-:Y:S01]  /*3e70*/  SHF.R.U32.HI R6, RZ, 0x5, R6 ;  /* 0x00000005ff067819 */ /* 0x000fe20000011606 */
[C---:B------:R-:W-:Y:S01]  /*3e80*/  IMAD R3, R37.reuse, 0x20, R42 ;  /* 0x0000002025037824 */ /* 0x040fe200078e022a */
[----:B------:R-:W-:Y:S02]  /*3e90*/  LEA R2, R37, R2, 0x7 ;  /* 0x0000000225027211 */ /* 0x000fe400078e38ff */
[----:B------:R-:W-:Y:S02]  /*3ea0*/  CS2R R20, SRZ ;  /* 0x0000000000147805 */ /* 0x000fe4000001ff00 */
[----:B------:R-:W-:Y:S01]  /*3eb0*/  CS2R R22, SRZ ;  /* 0x0000000000167805 */ /* 0x000fe2000001ff00 */
[----:B------:R-:W-:Y:S01]  /*3ec0*/  IMAD.IADD R28, R29, 0x1, -R6 ;  /* 0x000000011d1c7824 */ /* 0x000fe200078e0a06 */
[----:B------:R-:W-:Y:S01]  /*3ed0*/  IADD3 R25, PT, PT, R2, 0x10, R25 ;  /* 0x0000001002197810 */ /* 0x000fe20007ffe019 */
[----:B----4-:R-:W-:Y:S01]  /*3ee0*/  IMAD R2, R35, UR10, RZ ;  /* 0x0000000a23027c24 */ /* 0x010fe2000f8e02ff */
[----:B------:R-:W-:Y:S01]  /*3ef0*/  IADD3 R26, PT, PT, R3, 0x3, R26 ;  /* 0x00000003031a7810 */ /* 0x000fe20007ffe01a */
[----:B------:R-:W-:Y:S01]  /*3f00*/  VIADD R29, R29, 0x1 ;  /* 0x000000011d1d7836 */ /* 0x000fe20000000000 */
[----:B-1----:R-:W-:-:S02]  /*3f10*/  IADD3 R24, P0, PT, R4, UR12, RZ ;  /* 0x0000000c04187c10 */ /* 0x002fc4000ff1e0ff */
[----:B------:R-:W-:Y:S02]  /*3f20*/  LOP3.LUT R30, R30, 0xf8, RZ, 0xc0, !PT ;  /* 0x000000f81e1e7812 */ /* 0x000fe400078ec0ff */
[----:B------:R-:W-:Y:S02]  /*3f30*/  IADD3.X R27, PT, PT, R5, UR13, RZ, P0, !PT ;  /* 0x0000000d051b7c10 */ /* 0x000fe400087fe4ff */
[----:B------:R-:W-:-:S07]  /*3f40*/  SHF.R.S32.HI R3, RZ, 0x1f, R2 ;  /* 0x0000001fff037819 */ /* 0x000fce0000011402 */
.L_x_17815:
[----:B------:R-:W-:Y:S01]  /*3f50*/  MOV R6, R24 ;  /* 0x0000001800067202 */ /* 0x000fe20000000f00 */
[----:B------:R-:W-:Y:S01]  /*3f60*/  IMAD.MOV.U32 R7, RZ, RZ, R27 ;  /* 0x000000ffff077224 */ /* 0x000fe200078e001b */
[----:B------:R-:W1:Y:S04]  /*3f70*/  LDS.128 R8, [R25] ;  /* 0x0000000019087984 */ /* 0x000e680000000c00 */
[----:B------:R-:W2:Y:S01]  /*3f80*/  LDG.E.CONSTANT R5, desc[UR6][R6.64] ;  /* 0x0000000606057981 */ /* 0x000ea2000c1e9900 */
[----:B-1----:R-:W-:Y:S02]  /*3f90*/  F2FP.BF16.F32.PACK_AB R75, R9, R8 ;  /* 0x00000008094b723e */ /* 0x002fe400000010ff */
[----:B------:R-:W-:Y:S01]  /*3fa0*/  F2FP.BF16.F32.PACK_AB R77, R11, R10 ;  /* 0x0000000a0b4d723e */ /* 0x000fe200000010ff */
[----:B--2---:R-:W-:-:S03]  /*3fb0*/  IMAD.WIDE R4, R5, UR11, R2 ;  /* 0x0000000b05047c25 */ /* 0x004fc6000f8e0202 */
[----:B------:R-:W-:-:S05]  /*3fc0*/  IADD3 R4, P0, PT, R30, R4, RZ ;  /* 0x000000041e047210 */ /* 0x000fca0007f1e0ff */
[----:B------:R-:W-:Y:S01]  /*3fd0*/  IMAD.X R5, RZ, RZ, R5, P0 ;  /* 0x000000ffff057224 */ /* 0x000fe200000e0605 */
        /* <DEDUP_REMOVED lines=28> */
[----:B---3--:R1:W5:Y:S04]  /*41a0*/  LDG.E.CONSTANT R32, desc[UR6][R12.64+0xc0c] ;  /* 0x000c0c060c207981 */ /* 0x008368000c1e9900 */
        /* <DEDUP_REMOVED lines=12> */
[----:B------:R-:W-:-:S03]  /*4270*/  ISETP.NE.AND P0, PT, R28, -0x1, PT ;  /* 0xffffffff1c00780c */ /* 0x000fc60003f05270 */
[----:B------:R1:W5:Y:S04]  /*4280*/  LDG.E.CONSTANT R7, desc[UR6][R12.64] ;  /* 0x000000060c077981 */ /* 0x000368000c1e9900 */
[----:B------:R1:W5:Y:S04]  /*4290*/  LDG.E.CONSTANT R10, desc[UR6][R12.64+0x4] ;  /* 0x000004060c0a7981 */ /* 0x000368000c1e9900 */
[----:B------:R1:W5:Y:S04]  /*42a0*/  LDG.E.CONSTANT R9, desc[UR6][R12.64+0x8] ;  /* 0x000008060c097981 */ /* 0x000368000c1e9900 */
[----:B------:R1:W5:Y:S01]  /*42b0*/  LDG.E.CONSTANT R74, desc[UR6][R12.64+0xc] ;  /* 0x00000c060c4a7981 */ /* 0x000362000c1e9900 */
[----:B------:R-:W-:Y:S01]  /*42c0*/  BSSY.RECONVERGENT B1, `(.L_x_17795) ;  /* 0x0000021000017945 */ /* 0x000fe20003800200 */
[----:B------:R-:W-:-:S03]  /*42d0*/  IADD3 R6, PT, PT, R26, -0x3, RZ ;  /* 0xfffffffd1a067810 */ /* 0x000fc60007ffe0ff */
[----:B------:R-:W-:Y:S05]  /*42e0*/  @P0 BRA `(.L_x_17796) ;  /* 0x0000000000780947 */ /* 0x000fea0003800000 */
[C---:B-1----:R-:W-:Y:S01]  /*42f0*/  VIADD R12, R26.reuse, 0x1 ;  /* 0x000000011a0c7836 */ /* 0x042fe20000000000 */
[CC--:B------:R-:W-:Y:S01]  /*4300*/  ISETP.GE.AND P6, PT, R26.reuse, R41.reuse, PT ;  /* 0x000000291a00720c */ /* 0x0c0fe20003fc6270 */
[----:B------:R-:W-:Y:S01]  /*4310*/  VIADD R8, R26, 0xffffffff ;  /* 0xffffffff1a087836 */ /* 0x000fe20000000000 */
[----:B-----5:R-:W-:Y:S01]  /*4320*/  PRMT R11, R10, 0x7632, R11 ;  /* 0x000076320a0b7816 */ /* 0x020fe2000000000b */
[----:B------:R-:W-:Y:S01]  /*4330*/  VIADD R78, R26, 0x3 ;  /* 0x000000031a4e7836 */ /* 0x000fe20000000000 */
[-C--:B------:R-:W-:Y:S01]  /*4340*/  ISETP.GE.AND P5, PT, R12, R41.reuse, PT ;  /* 0x000000290c00720c */ /* 0x080fe20003fa6270 */
[----:B------:R-:W-:Y:S01]  /*4350*/  VIADD R12, R26, 0x4 ;  /* 0x000000041a0c7836 */ /* 0x000fe20000000000 */
[----:B------:R-:W-:Y:S02]  /*4360*/  ISETP.GE.AND P1, PT, R8, R41, PT ;  /* 0x000000290800720c */ /* 0x000fe40003f26270 */
        /* <DEDUP_REMOVED lines=22> */
.L_x_17796:
[----:B------:R-:W-:Y:S05]  /*44d0*/  BSYNC.RECONVERGENT B1 ;  /* 0x0000000000017941 */ /* 0x000fea0003800200 */
.L_x_17795:
[----:B-1---5:R-:W-:Y:S02]  /*44e0*/  HFMA2.BF16_V2 R12, R5, R10, -RZ ;  /* 0x0000000a050c7231 */ /* 0x022fe400003000ff */
[----:B------:R-:W-:Y:S02]  /*44f0*/  HMUL2.BF16_V2 R11, R4, R7 ;  /* 0x00000007040b7232 */ /* 0x000fe40000200000 */
[----:B------:R-:W-:Y:S01]  /*4500*/  IMAD.MOV.U32 R8, RZ, RZ, R75 ;  /* 0x000000ffff087224 */ /* 0x000fe200078e004b */
[----:B------:R-:W-:Y:S01]  /*4510*/  BSSY.RECONVERGENT B1, `(.L_x_17797) ;  /* 0x0000038000017945 */ /* 0x000fe20003800200 */
        /* <DEDUP_REMOVED lines=19> */
[----:B------:R-:W-:-:S02]  /*4650*/  IMAD.U32 R10, R9, 0x10000, RZ ;  /* 0x00010000090a7824 */ /* 0x000fc400078e00ff */
[----:B------:R-:W-:Y:S02]  /*4660*/  FADD.FTZ R11, R76, R11 ;  /* 0x0000000b4c0b7221 */ /* 0x000fe40000010000 */
[----:B------:R-:W-:Y:S02]  /*4670*/  FADD.FTZ R10, R75, R10 ;  /* 0x0000000a4b0a7221 */ /* 0x000fe40000010000 */
        /* <DEDUP_REMOVED lines=16> */
[----:B------:R-:W-:Y:S02]  /*4780*/  ISETP.GE.AND P2, PT, R12, R41, PT ;  /* 0x000000290c00720c */ /* 0x000fe40003f46270 */
[----:B------:R-:W-:Y:S02]  /*4790*/  SEL R13, R9, RZ, !P6 ;  /* 0x000000ff090d7207 */ /* 0x000fe40007000000 */
        /* <DEDUP_REMOVED lines=15> */
.L_x_17798:
[----:B------:R-:W-:Y:S05]  /*4890*/  BSYNC.RECONVERGENT B1 ;  /* 0x0000000000017941 */ /* 0x000fea0003800200 */
.L_x_17797:
[----:B------:R-:W-:Y:S02]  /*48a0*/  HFMA2.BF16_V2 R72, R5, R72, -RZ ;  /* 0x0000004805487231 */ /* 0x000fe400003000ff */
[----:B------:R-:W-:Y:S01]  /*48b0*/  HMUL2.BF16_V2 R9, R4, R73 ;  /* 0x0000004904097232 */ /* 0x000fe20000200000 */
[----:B------:R-:W-:Y:S01]  /*48c0*/  BSSY.RECONVERGENT B1, `(.L_x_17799) ;  /* 0x0000026000017945 */ /* 0x000fe20003800200 */
[----:B------:R-:W-:Y:S02]  /*48d0*/  HMUL2.BF16_V2 R13, R8, R66 ;  /* 0x00000042080d7232 */ /* 0x000fe40000200000 */
[----:B------:R-:W-:Y:S01]  /*48e0*/  FADD.FTZ R14, R11, R14 ;  /* 0x0000000e0b0e7221 */ /* 0x000fe20000010000 */
[----:B------:R-:W-:Y:S02]  /*48f0*/  PRMT R10, R9, 0x7632, R10 ;  /* 0x00007632090a7816 */ /* 0x000fe4000000000a */
        /* <DEDUP_REMOVED lines=34> */
.L_x_17800:
[----:B------:R-:W-:Y:S05]  /*4b20*/  BSYNC.RECONVERGENT B1 ;  /* 0x0000000000017941 */ /* 0x000fea0003800200 */
.L_x_17799:
        /* <DEDUP_REMOVED lines=17> */
[----:B------:R-:W-:Y:S01]  /*4c40*/  PRMT R67, R68, 0x7632, R67 ;  /* 0x0000763244437816 */ /* 0x000fe20000000043 */
[----:B------:R-:W-:Y:S01]  /*4c50*/  HFMA2.BF16_V2 R9, R7, R65, -RZ ;  /* 0x0000004107097231 */ /* 0x000fe200003000ff */
[----:B------:R-:W-:Y:S01]  /*4c60*/  SHF.L.U32 R11, R11, 0x10, RZ ;  /* 0x000000100b0b7819 */ /* 0x000fe200000006ff */
[----:B------:R-:W-:-:S02]  /*4c70*/  IMAD.U32 R66, R66, 0x10000, RZ ;  /* 0x0001000042427824 */ /* 0x000fc400078e00ff */
[----:B------:R-:W-:Y:S02]  /*4c80*/  IMAD.U32 R67, R67, 0x10000, RZ ;  /* 0x0001000043437824 */ /* 0x000fe400078e00ff */
[----:B------:R-:W-:Y:S01]  /*4c90*/  FADD.FTZ R68, R10, R11 ;  /* 0x0000000b0a447221 */ /* 0x000fe20000010000 */
[----:B------:R-:W-:Y:S02]  /*4ca0*/  HMUL2.BF16_V2 R11, R8, R69 ;  /* 0x00000045080b7232 */ /* 0x000fe40000200000 */
[----:B------:R-:W-:Y:S01]  /*4cb0*/  FADD.FTZ R69, R66, R67 ;  /* 0x0000004342457221 */ /* 0x000fe20000010000 */
[----:B------:R-:W-:Y:S01]  /*4cc0*/  HFMA2.BF16_V2 R66, R7, R70, -RZ ;  /* 0x0000004607427231 */ /* 0x000fe200003000ff */
[C---:B------:R-:W-:Y:S01]  /*4cd0*/  PRMT R10, R9.reuse, 0x7632, R10 ;  /* 0x00007632090a7816 */ /* 0x040fe2000000000a */
[----:B------:R-:W-:Y:S01]  /*4ce0*/  IMAD.U32 R9, R9, 0x10000, RZ ;  /* 0x0001000009097824 */ /* 0x000fe200078e00ff */
[C---:B------:R-:W-:Y:S01]  /*4cf0*/  PRMT R65, R11.reuse, 0x7632, R65 ;  /* 0x000076320b417816 */ /* 0x040fe20000000041 */
[----:B------:R-:W-:Y:S01]  /*4d00*/  FADD.FTZ R68, R68, R69 ;  /* 0x0000004544447221 */ /* 0x000fe20000010000 */
[----:B------:R-:W-:-:S02]  /*4d10*/  SHF.L.U32 R11, R11, 0x10, RZ ;  /* 0x000000100b0b7819 */ /* 0x000fc400000006ff */
[----:B------:R-:W-:Y:S01]  /*4d20*/  SHF.L.U32 R10, R10, 0x10, RZ ;  /* 0x000000100a0a7819 */ /* 0x000fe200000006ff */
[----:B------:R-:W-:Y:S01]  /*4d30*/  IMAD.U32 R70, R65, 0x10000, RZ ;  /* 0x0001000041467824 */ /* 0x000fe200078e00ff */
[C---:B------:R-:W-:Y:S01]  /*4d40*/  PRMT R67, R66.reuse, 0x7632, R67 ;  /* 0x0000763242437816 */ /* 0x040fe20000000043 */
[----:B------:R-:W-:Y:S02]  /*4d50*/  IMAD.U32 R66, R66, 0x10000, RZ ;  /* 0x0001000042427824 */ /* 0x000fe400078e00ff */
[----:B------:R-:W-:Y:S01]  /*4d60*/  FADD.FTZ R11, R11, R70 ;  /* 0x000000460b0b7221 */ /* 0x000fe20000010000 */
[----:B------:R-:W-:Y:S01]  /*4d70*/  FADD.FTZ R9, R9, R10 ;  /* 0x0000000a09097221 */ /* 0x000fe20000010000 */
[----:B------:R-:W-:Y:S01]  /*4d80*/  FADD.FTZ R10, R12, R13 ;  /* 0x0000000d0c0a7221 */ /* 0x000fe20000010000 */
[----:B------:R-:W-:Y:S02]  /*4d90*/  IMAD.U32 R67, R67, 0x10000, RZ ;  /* 0x0001000043437824 */ /* 0x000fe400078e00ff */
[----:B------:R-:W-:-:S02]  /*4da0*/  FADD.FTZ R11, R68, R11 ;  /* 0x0000000b440b7221 */ /* 0x000fc40000010000 */
        /* <DEDUP_REMOVED lines=32> */
.L_x_17802:
[----:B------:R-:W-:Y:S05]  /*4fb0*/  BSYNC.RECONVERGENT B1 ;  /* 0x0000000000017941 */ /* 0x000fea0003800200 */
.L_x_17801:
        /* <DEDUP_REMOVED lines=41> */
.L_x_17804:
[----:B------:R-:W-:Y:S05]  /*5250*/  BSYNC.RECONVERGENT B1 ;  /* 0x0000000000017941 */ /* 0x000fea0003800200 */
.L_x_17803:
        /* <DEDUP_REMOVED lines=14> */
[----:B------:R-:W-:Y:S01]  /*5340*/  SHF.L.U32 R12, R12, 0x10, RZ ;  /* 0x000000100c0c7819 */ /* 0x000fe200000006ff */
[----:B------:R-:W-:Y:S01]  /*5350*/  FADD.FTZ R65, R64, R65 ;  /* 0x0000004140417221 */ /* 0x000fe20000010000 */
[----:B------:R-:W-:Y:S01]  /*5360*/  PRMT R55, R53, 0x7632, R55 ;  /* 0x0000763235377816 */ /* 0x000fe20000000037 */
[----:B------:R-:W-:-:S02]  /*5370*/  IMAD.U32 R13, R13, 0x10000, RZ ;  /* 0x000100000d0d7824 */ /* 0x000fc400078e00ff */
[C---:B------:R-:W-:Y:S02]  /*5380*/  HFMA2.BF16_V2 R11, R7.reuse, R54, -RZ ;  /* 0x00000036070b7231 */ /* 0x040fe400003000ff */
[----:B------:R-:W-:Y:S01]  /*5390*/  IMAD.U32 R53, R53, 0x10000, RZ ;  /* 0x0001000035357824 */ /* 0x000fe200078e00ff */
[----:B------:R-:W-:Y:S01]  /*53a0*/  SHF.L.U32 R64, R55, 0x10, RZ ;  /* 0x0000001037407819 */ /* 0x000fe200000006ff */
[----:B------:R-:W-:Y:S01]  /*53b0*/  FADD.FTZ R56, R12, R13 ;  /* 0x0000000d0c387221 */ /* 0x000fe20000010000 */
[----:B------:R-:W-:Y:S02]  /*53c0*/  HFMA2.BF16_V2 R54, R7, R58, -RZ ;  /* 0x0000003a07367231 */ /* 0x000fe400003000ff */
[----:B------:R-:W-:Y:S02]  /*53d0*/  HMUL2.BF16_V2 R13, R8, R57 ;  /* 0x00000039080d7232 */ /* 0x000fe40000200000 */
[----:B------:R-:W-:Y:S01]  /*53e0*/  FADD.FTZ R65, R66, R65 ;  /* 0x0000004142417221 */ /* 0x000fe20000010000 */
[----:B------:R-:W-:Y:S01]  /*53f0*/  FADD.FTZ R57, R53, R64 ;  /* 0x0000004035397221 */ /* 0x000fe20000010000 */
[----:B------:R-:W-:Y:S01]  /*5400*/  FADD.FTZ R15, R10, R15 ;  /* 0x0000000f0a0f7221 */ /* 0x000fe20000010000 */
        /* <DEDUP_REMOVED lines=48> */
.L_x_17806:
[----:B------:R-:W-:Y:S05]  /*5710*/  BSYNC.RECONVERGENT B1 ;  /* 0x0000000000017941 */ /* 0x000fea0003800200 */
.L_x_17805:
        /* <DEDUP_REMOVED lines=55> */
.L_x_17808:
[----:B------:R-:W-:Y:S05]  /*5a90*/  BSYNC.RECONVERGENT B1 ;  /* 0x0000000000017941 */ /* 0x000fea0003800200 */
.L_x_17807:
        /* <DEDUP_REMOVED lines=56> */
.L_x_17810:
[----:B------:R-:W-:Y:S05]  /*5e20*/  BSYNC.RECONVERGENT B1 ;  /* 0x0000000000017941 */ /* 0x000fea0003800200 */
.L_x_17809:
        /* <DEDUP_REMOVED lines=20> */
[----:B------:R-:W-:-:S02]  /*5f70*/  IADD3 R54, PT, PT, R26, 0x4, RZ ;  /* 0x000000041a367810 */ /* 0x000fc40007ffe0ff */
[C---:B------:R-:W-:Y:S02]  /*5f80*/  PRMT R52, R43.reuse, 0x7632, R52 ;  /* 0x000076322b347816 */ /* 0x040fe40000000034 */
[-C--:B------:R-:W-:Y:S02]  /*5f90*/  ISETP.GE.AND P2, PT, R54, R41.reuse, PT ;  /* 0x000000293600720c */ /* 0x080fe40003f46270 */
[----:B------:R-:W-:Y:S02]  /*5fa0*/  SEL R54, R43, RZ, !P1 ;  /* 0x000000ff2b367207 */ /* 0x000fe40004800000 */
        /* <DEDUP_REMOVED lines=17> */
.L_x_17812:
[----:B------:R-:W-:Y:S05]  /*60c0*/  BSYNC.RECONVERGENT B1 ;  /* 0x0000000000017941 */ /* 0x000fea0003800200 */
.L_x_17811:
        /* <DEDUP_REMOVED lines=26> */
[----:B------:R-:W-:Y:S01]  /*6270*/  PRMT R33, R45, 0x7610, R33 ;  /* 0x000076102d217816 */ /* 0x000fe20000000021 */
        /* <DEDUP_REMOVED lines=11> */
[----:B------:R-:W-:Y:S01]  /*6330*/  SHF.L.U32 R31, R42, 0x10, RZ ;  /* 0x000000102a1f7819 */ /* 0x000fe200000006ff */
        /* <DEDUP_REMOVED lines=8> */
[----:B------:R-:W-:-:S03]  /*63c0*/  FADD.FTZ R21, R32, R21 ;  /* 0x0000001520157221 */ /* 0x000fc60000010000 */
[----:B------:R-:W-:Y:S01]  /*63d0*/  FADD.FTZ R22, R43, R22 ;  /* 0x000000162b167221 */ /* 0x000fe20000010000 */
[----:B------:R-:W-:Y:S06]  /*63e0*/  @P0 BRA `(.L_x_17814) ;  /* 0x0000000000780947 */ /* 0x000fec0003800000 */
[C---:B------:R-:W-:Y:S01]  /*63f0*/  VIADD R10, R26.reuse, 0xfffffffe ;  /* 0xfffffffe1a0a7836 */ /* 0x040fe20000000000 */
[C---:B------:R-:W-:Y:S01]  /*6400*/  IADD3 R12, PT, PT, R26.reuse, -0x1, RZ ;  /* 0xffffffff1a0c7810 */ /* 0x040fe20007ffe0ff */
[----:B------:R-:W-:Y:S01]  /*6410*/  VIADD R32, R26, 0x3 ;  /* 0x000000031a207836 */ /* 0x000fe20000000000 */
[-C--:B------:R-:W-:Y:S02]  /*6420*/  ISETP.GE.AND P6, PT, R6, R41.reuse, PT ;  /* 0x000000290600720c */ /* 0x080fe40003fc6270 */
[----:B------:R-:W-:Y:S02]  /*6430*/  IADD3 R6, PT, PT, R26, 0x4, RZ ;  /* 0x000000041a067810 */ /* 0x000fe40007ffe0ff */
[-C--:B------:R-:W-:Y:S01]  /*6440*/  ISETP.GE.AND P5, PT, R10, R41.reuse, PT ;  /* 0x000000290a00720c */ /* 0x080fe20003fa6270 */
[----:B------:R-:W-:Y:S01]  /*6450*/  VIADD R10, R26, 0x1 ;  /* 0x000000011a0a7836 */ /* 0x000fe20000000000 */
[----:B------:R-:W-:Y:S02]  /*6460*/  ISETP.GE.AND P4, PT, R12, R41, PT ;  /* 0x000000290c00720c */ /* 0x000fe40003f86270 */
[----:B------:R-:W-:-:S02]  /*6470*/  IADD3 R12, PT, PT, R26, 0x2, RZ ;  /* 0x000000021a0c7810 */ /* 0x000fc40007ffe0ff */
[-C--:B------:R-:W-:Y:S02]  /*6480*/  ISETP.GE.AND P0, PT, R6, R41.reuse, PT ;  /* 0x000000290600720c */ /* 0x080fe40003f06270 */
[----:B------:R-:W-:Y:S02]  /*6490*/  SEL R6, R48, RZ, !P6 ;  /* 0x000000ff30067207 */ /* 0x000fe40007000000 */
[-C--:B------:R-:W-:Y:S02]  /*64a0*/  ISETP.GE.AND P2, PT, R12, R41.reuse, PT ;  /* 0x000000290c00720c */ /* 0x080fe40003f46270 */
[-C--:B------:R-:W-:Y:S02]  /*64b0*/  ISETP.GE.AND P6, PT, R26, R41.reuse, PT ;  /* 0x000000291a00720c */ /* 0x080fe40003fc6270 */
[----:B------:R-:W-:Y:S02]  /*64c0*/  PRMT R9, R49, 0x7632, R9 ;  /* 0x0000763231097816 */ /* 0x000fe40000000009 */
[----:B------:R-:W-:-:S02]  /*64d0*/  ISETP.GE.AND P3, PT, R10, R41, PT ;  /* 0x000000290a00720c */ /* 0x000fc40003f66270 */
[----:B------:R-:W-:Y:S02]  /*64e0*/  ISETP.GE.AND P1, PT, R32, R41, PT ;  /* 0x000000292000720c */ /* 0x000fe40003f26270 */
[----:B------:R-:W-:Y:S02]  /*64f0*/  PRMT R48, R48, 0x7632, R48 ;  /* 0x0000763230307816 */ /* 0x000fe40000000030 */
[----:B------:R-:W-:Y:S02]  /*6500*/  PRMT R11, R50, 0x7632, R11 ;  /* 0x00007632320b7816 */ /* 0x000fe4000000000b */
[----:B------:R-:W-:Y:S02]  /*6510*/  PRMT R12, R51, 0x7632, R12 ;  /* 0x00007632330c7816 */ /* 0x000fe4000000000c */
[----:B------:R-:W-:Y:S02]  /*6520*/  SEL R10, R9, RZ, !P6 ;  /* 0x000000ff090a7207 */ /* 0x000fe40007000000 */
[----:B------:R-:W-:-:S02]  /*6530*/  SEL R9, R48, RZ, !P5 ;  /* 0x000000ff30097207 */ /* 0x000fc40006800000 */
[----:B------:R-:W-:Y:S02]  /*6540*/  SEL R49, R49, RZ, !P4 ;  /* 0x000000ff31317207 */ /* 0x000fe40006000000 */
[----:B------:R-:W-:Y:S02]  /*6550*/  SEL R50, R50, RZ, !P3 ;  /* 0x000000ff32327207 */ /* 0x000fe40005800000 */
[----:B------:R-:W-:Y:S02]  /*6560*/  SEL R11, R11, RZ, !P2 ;  /* 0x000000ff0b0b7207 */ /* 0x000fe40005000000 */
[----:B------:R-:W-:Y:S02]  /*6570*/  SEL R51, R51, RZ, !P1 ;  /* 0x000000ff33337207 */ /* 0x000fe40004800000 */
[----:B------:R-:W-:Y:S02]  /*6580*/  SEL R12, R12, RZ, !P0 ;  /* 0x000000ff0c0c7207 */ /* 0x000fe40004000000 */
[----:B------:R-:W-:-:S02]  /*6590*/  PRMT R48, R6, 0x5410, R9 ;  /* 0x0000541006307816 */ /* 0x000fc40000000009 */
[----:B------:R-:W-:Y:S02]  /*65a0*/  PRMT R49, R49, 0x5410, R10 ;  /* 0x0000541031317816 */ /* 0x000fe4000000000a */
[----:B------:R-:W-:Y:S02]  /*65b0*/  PRMT R50, R50, 0x5410, R11 ;  /* 0x0000541032327816 */ /* 0x000fe4000000000b */
[----:B------:R-:W-:-:S07]  /*65c0*/  PRMT R51, R51, 0x5410, R12 ;  /* 0x0000541033337816 */ /* 0x000fce000000000c */
.L_x_17814:
[----:B------:R-:W-:Y:S05]  /*65d0*/  BSYNC.RECONVERGENT B1 ;  /* 0x0000000000017941 */ /* 0x000fea0003800200 */
.L_x_17813:
        /* <DEDUP_REMOVED lines=9> */
[----:B------:R-:W-:Y:S01]  /*6670*/  IMAD.U32 R8, R8, 0x10000, RZ ;  /* 0x0001000008087824 */ /* 0x000fe200078e00ff */
[C---:B------:R-:W-:Y:S01]  /*6680*/  PRMT R7, R6.reuse, 0x7632, R7 ;  /* 0x0000763206077816 */ /* 0x040fe20000000007 */
[----:B------:R-:W-:Y:S01]  /*6690*/  IMAD.U32 R6, R6, 0x10000, RZ ;  /* 0x0001000006067824 */ /* 0x000fe200078e00ff */
[----:B------:R-:W-:-:S02]  /*66a0*/  SHF.L.U32 R12, R5, 0x10, RZ ;  /* 0x00000010050c7819 */ /* 0x000fc400000006ff */
[----:B------:R-:W-:Y:S02]  /*66b0*/  SHF.L.U32 R7, R7, 0x10, RZ ;  /* 0x0000001007077819 */ /* 0x000fe400000006ff */
[----:B------:R-:W-:Y:S01]  /*66c0*/  PRMT R4, R10, 0x7632, R4 ;  /* 0x000076320a047816 */ /* 0x000fe20000000004 */
[----:B------:R-:W-:Y:S01]  /*66d0*/  FADD.FTZ R11, R11, R12 ;  /* 0x0000000c0b0b7221 */ /* 0x000fe20000010000 */
[----:B------:R-:W-:Y:S01]  /*66e0*/  SHF.L.U32 R9, R9, 0x10, RZ ;  /* 0x0000001009097819 */ /* 0x000fe200000006ff */
[----:B------:R-:W-:Y:S01]  /*66f0*/  FADD.FTZ R6, R6, R7 ;  /* 0x0000000706067221 */ /* 0x000fe20000010000 */
[----:B------:R-:W-:Y:S01]  /*6700*/  VIADD R7, R29, 0x3 ;  /* 0x000000031d077836 */ /* 0x000fe20000000000 */
[----:B------:R-:W-:Y:S01]  /*6710*/  SHF.L.U32 R5, R4, 0x10, RZ ;  /* 0x0000001004057819 */ /* 0x000fe200000006ff */
[----:B------:R-:W-:Y:S02]  /*6720*/  IMAD.U32 R10, R10, 0x10000, RZ ;  /* 0x000100000a0a7824 */ /* 0x000fe400078e00ff */
[----:B------:R-:W-:Y:S01]  /*6730*/  FADD.FTZ R9, R8, R9 ;  /* 0x0000000908097221 */ /* 0x000fe20000010000 */
[----:B------:R-:W-:Y:S01]  /*6740*/  FADD.FTZ R6, R11, R6 ;  /* 0x000000060b067221 */ /* 0x000fe20000010000 */
[----:B------:R-:W-:Y:S01]  /*6750*/  ISETP.GE.U32.AND P0, PT, R7, R36, PT ;  /* 0x000000240700720c */ /* 0x000fe20003f06070 */
[----:B------:R-:W-:Y:S01]  /*6760*/  FADD.FTZ R5, R10, R5 ;  /* 0x000000050a057221 */ /* 0x000fe20000010000 */
[----:B------:R-:W-:Y:S01]  /*6770*/  IADD3 R28, PT, PT, R28, 0x4, RZ ;  /* 0x000000041c1c7810 */ /* 0x000fe20007ffe0ff */
[----:B------:R-:W-:Y:S01]  /*6780*/  FADD.FTZ R6, R6, R9 ;  /* 0x0000000906067221 */ /* 0x000fe20000010000 */
[----:B------:R-:W-:Y:S01]  /*6790*/  VIADD R29, R29, 0x4 ;  /* 0x000000041d1d7836 */ /* 0x000fe20000000000 */
[----:B------:R-:W-:-:S02]  /*67a0*/  IADD3 R26, PT, PT, R26, 0x80, RZ ;  /* 0x000000801a1a7810 */ /* 0x000fc40007ffe0ff */
[----:B------:R-:W-:Y:S01]  /*67b0*/  FADD.FTZ R6, R6, R5 ;  /* 0x0000000506067221 */ /* 0x000fe20000010000 */
[----:B------:R-:W-:-:S03]  /*67c0*/  IADD3.X R27, PT, PT, RZ, R27, RZ, P1, !PT ;  /* 0x0000001bff1b7210 */ /* 0x000fc60000ffe4ff */
[----:B------:R-:W-:Y:S02]  /*67d0*/  FADD.FTZ R23, R6, R23 ;  /* 0x0000001706177221 */ /* 0x000fe40000010000 */
[----:B------:R-:W-:Y:S05]  /*67e0*/  @!P0 BRA `(.L_x_17815) ;  /* 0xffffffd400d88947 */ /* 0x000fea000383ffff */
.L_x_17794:
[----:B0-----:R-:W-:Y:S05]  /*67f0*/  BSYNC.RECONVERGENT B0 ;  /* 0x0000000000007941 */ /* 0x001fea0003800200 */
.L_x_17793:
[----:B------:R-:W0:Y:S01]  /*6800*/  SHFL.BFLY PT, R3, R14, 0x2, 0x1f ;  /* 0x0c401f000e037f89 */ /* 0x000e2200000e0000 */
[----:B------:R-:W4:Y:S01]  /*6810*/  S2UR UR5, SR_CgaCtaId ;  /* 0x00000000000579c3 */ /* 0x000f220000008800 */
[----:B------:R-:W-:Y:S01]  /*6820*/  UMOV UR4, 0x400 ;  /* 0x0000040000047882 */ /* 0x000fe20000000000 */
[----:B------:R-:W-:Y:S01]  /*6830*/  SHF.R.U32.HI R0, RZ, 0x2, R0 ;  /* 0x00000002ff007819 */ /* 0x000fe20000011600 */
[----:B------:R-:W1:Y:S01]  /*6840*/  SHFL.BFLY PT, R2, R15, 0x2, 0x1f ;  /* 0x0c401f000f027f89 */ /* 0x000e6200000e0000 */
[----:B------:R-:W-:Y:S01]  /*6850*/  UIADD3 UR4, UPT, UPT, UR4, 0xc0, URZ ;  /* 0x000000c004047890 */ /* 0x000fe2000fffe0ff */
[----:B------:R-:W-:Y:S01]  /*6860*/  BSSY.RECONVERGENT B0, `(.L_x_17816) ;  /* 0x000003f000007945 */ /* 0x000fe20003800200 */
[C---:B------:R-:W-:Y:S01]  /*6870*/  LOP3.LUT P0, RZ, R40.reuse, 0x3c3, RZ, 0xc0, !PT ;  /* 0x000003c328ff7812 */ /* 0x040fe2000780c0ff */
[----:B------:R-:W3:Y:S01]  /*6880*/  SHFL.BFLY PT, R5, R16, 0x2, 0x1f ;  /* 0x0c401f0010057f89 */ /* 0x000ee200000e0000 */
[----:B------:R-:W-:Y:S01]  /*6890*/  IMAD R0, R37, 0x50, R0 ;  /* 0x0000005025007824 */ /* 0x000fe200078e0200 */
[----:B------:R-:W-:-:S02]  /*68a0*/  LOP3.LUT P1, RZ, R40, 0x3e3, RZ, 0xc0, !PT ;  /* 0x000003e328ff7812 */ /* 0x000fc4000782c0ff */
[----:B--2---:R-:W2:Y:S01]  /*68b0*/  SHFL.BFLY PT, R8, R17, 0x2, 0x1f ;  /* 0x0c401f0011087f89 */ /* 0x004ea200000e0000 */
[----:B------:R-:W-:-:S03]  /*68c0*/  ISETP.GT.U32.AND P3, PT, R40, 0x1f, PT ;  /* 0x0000001f2800780c */ /* 0x000fc60003f64070 */
[----:B------:R-:W2:Y:S04]  /*68d0*/  SHFL.BFLY PT, R7, R18, 0x2, 0x1f ;  /* 0x0c401f0012077f89 */ /* 0x000ea800000e0000 */
[----:B------:R-:W2:Y:S04]  /*68e0*/  SHFL.BFLY PT, R12, R19, 0x2, 0x1f ;  /* 0x0c401f00130c7f89 */ /* 0x000ea800000e0000 */
[----:B------:R-:W2:Y:S01]  /*68f0*/  SHFL.BFLY PT, R13, R20, 0x2, 0x1f ;  /* 0x0c401f00140d7f89 */ /* 0x000ea200000e0000 */
[----:B0-----:R-:W-:Y:S01]  /*6900*/  FADD.FTZ R3, R3, R14 ;  /* 0x0000000e03037221 */ /* 0x001fe20000010000 */
[----:B----4-:R-:W-:-:S02]  /*6910*/  ULEA UR4, UR5, UR4, 0x18 ;  /* 0x0000000405047291 */ /* 0x010fc4000f8ec0ff */
[----:B------:R-:W0:Y:S01]  /*6920*/  SHFL.BFLY PT, R24, R21, 0x2, 0x1f ;  /* 0x0c401f0015187f89 */ /* 0x000e2200000e0000 */
[----:B-1----:R-:W-:-:S03]  /*6930*/  FADD.FTZ R4, R2, R15 ;  /* 0x0000000f02047221 */ /* 0x002fc60000010000 */
[----:B------:R-:W1:Y:S01]  /*6940*/  SHFL.BFLY PT, R25, R22, 0x2, 0x1f ;  /* 0x0c401f0016197f89 */ /* 0x000e6200000e0000 */
[----:B---3--:R-:W-:Y:S01]  /*6950*/  FADD.FTZ R6, R5, R16 ;  /* 0x0000001005067221 */ /* 0x008fe20000010000 */
[----:B------:R-:W-:Y:S02]  /*6960*/  LOP3.LUT R16, R40, 0x3, RZ, 0xc0, !PT ;  /* 0x0000000328107812 */ /* 0x000fe400078ec0ff */
[----:B------:R-:W3:Y:S01]  /*6970*/  SHFL.BFLY PT, R26, R23, 0x2, 0x1f ;  /* 0x0c401f00171a7f89 */ /* 0x000ee200000e0000 */
[----:B--2---:R-:W-:Y:S01]  /*6980*/  FADD.FTZ R8, R8, R17 ;  /* 0x0000001108087221 */ /* 0x004fe20000010000 */
[----:B------:R-:W-:Y:S01]  /*6990*/  ISETP.NE.AND P2, PT, R16, RZ, PT ;  /* 0x000000ff1000720c */ /* 0x000fe20003f45270 */
[----:B------:R-:W-:Y:S01]  /*69a0*/  FADD.FTZ R10, R7, R18 ;  /* 0x00000012070a7221 */ /* 0x000fe20000010000 */
[----:B------:R-:W2:Y:S01]  /*69b0*/  SHFL.BFLY PT, R2, R3, 0x1, 0x1f ;  /* 0x0c201f0003027f89 */ /* 0x000ea200000e0000 */
[----:B------:R-:W-:Y:S01]  /*69c0*/  LOP3.LUT R16, R40, 0x3c0, RZ, 0xc0, !PT ;  /* 0x000003c028107812 */ /* 0x000fe200078ec0ff */
[----:B------:R-:W-:-:S02]  /*69d0*/  FADD.FTZ R12, R12, R19 ;  /* 0x000000130c0c7221 */ /* 0x000fc40000010000 */
[----:B------:R-:W4:Y:S01]  /*69e0*/  SHFL.BFLY PT, R5, R4, 0x1, 0x1f ;  /* 0x0c201f0004057f89 */ /* 0x000f2200000e0000 */
[----:B------:R-:W-:Y:S01]  /*69f0*/  ISETP.NE.OR P5, PT, R16, 0x40, P2 ;  /* 0x000000401000780c */ /* 0x000fe200017a5670 */
[----:B------:R-:W-:Y:S02]  /*6a00*/  FADD.FTZ R20, R13, R20 ;  /* 0x000000140d147221 */ /* 0x000fe40000010000 */
[----:B------:R-:W4:Y:S01]  /*6a10*/  SHFL.BFLY PT, R7, R6, 0x1, 0x1f ;  /* 0x0c201f0006077f89 */ /* 0x000f2200000e0000 */
[----:B------:R-:W-:Y:S01]  /*6a20*/  LOP3.LUT R18, R40, 0x3e0, RZ, 0xc0, !PT ;  /* 0x000003e028127812 */ /* 0x000fe200078ec0ff */
[----:B0-----:R-:W-:Y:S02]  /*6a30*/  FADD.FTZ R24, R24, R21 ;  /* 0x0000001518187221 */ /* 0x001fe40000010000 */
[----:B------:R-:W0:Y:S01]  /*6a40*/  SHFL.BFLY PT, R9, R8, 0x1, 0x1f ;  /* 0x0c201f0008097f89 */ /* 0x000e2200000e0000 */
[----:B------:R-:W-:Y:S01]  /*6a50*/  LEA R0, R0, UR4, 0x2 ;  /* 0x0000000400007c11 */ /* 0x000fe2000f8e10ff */
[----:B-1----:R-:W-:-:S02]  /*6a60*/  FADD.FTZ R25, R25, R22 ;  /* 0x0000001619197221 */ /* 0x002fc40000010000 */
[----:B------:R-:W1:Y:S01]  /*6a70*/  SHFL.BFLY PT, R11, R10, 0x1, 0x1f ;  /* 0x0c201f000a0b7f89 */ /* 0x000e6200000e0000 */
[----:B------:R-:W-:Y:S01]  /*6a80*/  ISETP.NE.OR P4, PT, R18, 0x20, P2 ;  /* 0x000000201200780c */ /* 0x000fe20001785670 */
[----:B---3--:R-:W-:Y:S02]  /*6a90*/  FADD.FTZ R26, R26, R23 ;  /* 0x000000171a1a7221 */ /* 0x008fe40000010000 */
[----:B------:R-:W3:Y:S04]  /*6aa0*/  SHFL.BFLY PT, R13, R12, 0x1, 0x1f ;  /* 0x0c201f000c0d7f89 */ /* 0x000ee800000e0000 */
[----:B------:R-:W3:Y:S01]  /*6ab0*/  SHFL.BFLY PT, R15, R20, 0x1, 0x1f ;  /* 0x0c201f00140f7f89 */ /* 0x000ee200000e0000 */
[----:B--2---:R-:W-:-:S03]  /*6ac0*/  FADD.FTZ R3, R3, R2 ;  /* 0x0000000203037221 */ /* 0x004fc60000010000 */
[----:B------:R-:W2:Y:S01]  /*6ad0*/  SHFL.BFLY PT, R17, R24, 0x1, 0x1f ;  /* 0x0c201f0018117f89 */ /* 0x000ea200000e0000 */
[----:B----4-:R-:W-:-:S03]  /*6ae0*/  FADD.FTZ R4, R4, R5 ;  /* 0x0000000504047221 */ /* 0x010fc60000010000 */
[----:B------:R-:W4:Y:S01]  /*6af0*/  SHFL.BFLY PT, R14, R25, 0x1, 0x1f ;  /* 0x0c201f00190e7f89 */ /* 0x000f2200000e0000 */
[----:B------:R-:W-:-:S03]  /*6b00*/  FADD.FTZ R6, R6, R7 ;  /* 0x0000000706067221 */ /* 0x000fc60000010000 */
[----:B------:R-:W4:Y:S01]  /*6b10*/  SHFL.BFLY PT, R19, R26, 0x1, 0x1f ;  /* 0x0c201f001a137f89 */ /* 0x000f2200000e0000 */
[----:B0-----:R-:W-:Y:S01]  /*6b20*/  FADD.FTZ R9, R8, R9 ;  /* 0x0000000908097221 */ /* 0x001fe20000010000 */
[----:B------:R-:W-:Y:S01]  /*6b30*/  BAR.SYNC.DEFER_BLOCKING 0x0 ;  /* 0x0000000000007b1d */ /* 0x000fe20000010000 */
[----:B-1----:R-:W-:Y:S01]  /*6b40*/  FADD.FTZ R10, R10, R11 ;  /* 0x0000000b0a0a7221 */ /* 0x002fe20000010000 */
[----:B---3--:R-:W-:Y:S01]  /*6b50*/  FADD.FTZ R13, R12, R13 ;  /* 0x0000000d0c0d7221 */ /* 0x008fe20000010000 */
[----:B------:R-:W-:Y:S01]  /*6b60*/  FADD.FTZ R15, R20, R15 ;  /* 0x0000000f140f7221 */ /* 0x000fe20000010000 */
[----:B--2---:R-:W-:Y:S01]  /*6b70*/  FADD.FTZ R24, R24, R17 ;  /* 0x0000001118187221 */ /* 0x004fe20000010000 */
[----:B----4-:R-:W-:Y:S01]  /*6b80*/  FADD.FTZ R14, R25, R14 ;  /* 0x0000000e190e7221 */ /* 0x010fe20000010000 */
[----:B------:R-:W-:Y:S01]  /*6b90*/  FADD.FTZ R19, R26, R19 ;  /* 0x000000131a137221 */ /* 0x000fe20000010000 */
        /* <DEDUP_REMOVED lines=11> */
.L_x_17817:
[----:B------:R-:W-:Y:S05]  /*6c50*/  BSYNC.RECONVERGENT B0 ;  /* 0x0000000000007941 */ /* 0x000fea0003800200 */
.L_x_17816:
        /* <DEDUP_REMOVED lines=12> */
[----:B------:R-:W4:Y:S01]  /*6d20*/  LDS R18, [R0+0x120] ;  /* 0x0001200000127984 */ /* 0x000f220000000800 */
[----:B0-----:R-:W-:Y:S01]  /*6d30*/  FADD.FTZ R3, R3, R2 ;  /* 0x0000000203037221 */ /* 0x001fe20000010000 */
[----:B-1----:R-:W-:Y:S01]  /*6d40*/  FADD.FTZ R4, R4, R5 ;  /* 0x0000000504047221 */ /* 0x002fe20000010000 */
[----:B--2---:R-:W-:Y:S01]  /*6d50*/  FADD.FTZ R6, R6, R7 ;  /* 0x0000000706067221 */ /* 0x004fe20000010000 */
[----:B---3--:R-:W-:Y:S01]  /*6d60*/  FADD.FTZ R9, R9, R8 ;  /* 0x0000000809097221 */ /* 0x008fe20000010000 */
[----:B----4-:R-:W-:Y:S01]  /*6d70*/  FADD.FTZ R10, R10, R11 ;  /* 0x0000000b0a0a7221 */ /* 0x010fe20000010000 */
[----:B------:R-:W-:Y:S01]  /*6d80*/  FADD.FTZ R13, R13, R12 ;  /* 0x0000000c0d0d7221 */ /* 0x000fe20000010000 */
[----:B------:R-:W-:Y:S01]  /*6d90*/  FADD.FTZ R15, R15, R16 ;  /* 0x000000100f0f7221 */ /* 0x000fe20000010000 */
[----:B------:R-:W-:Y:S01]  /*6da0*/  FADD.FTZ R24, R24, R17 ;  /* 0x0000001118187221 */ /* 0x000fe20000010000 */
[----:B------:R-:W-:Y:S01]  /*6db0*/  FADD.FTZ R14, R14, R21 ;  /* 0x000000150e0e7221 */ /* 0x000fe20000010000 */
[----:B------:R-:W-:-:S07]  /*6dc0*/  FADD.FTZ R19, R19, R18 ;  /* 0x0000001213137221 */ /* 0x000fce0000010000 */
.L_x_17819:
[----:B------:R-:W-:Y:S05]  /*6dd0*/  BSYNC.RECONVERGENT B0 ;  /* 0x0000000000007941 */ /* 0x000fea0003800200 */
.L_x_17818:
        /* <DEDUP_REMOVED lines=13> */
.L_x_17821:
[----:B------:R-:W-:Y:S05]  /*6eb0*/  BSYNC.RECONVERGENT B0 ;  /* 0x0000000000007941 */ /* 0x000fea0003800200 */
.L_x_17820:
        /* <DEDUP_REMOVED lines=13> */
[----:B01----:R-:W-:Y:S01]  /*6f90*/  FADD.FTZ R3, R3, R2 ;  /* 0x0000000203037221 */ /* 0x003fe20000010000 */
[----:B--2---:R-:W-:Y:S01]  /*6fa0*/  FADD.FTZ R4, R4, R5 ;  /* 0x0000000504047221 */ /* 0x004fe20000010000 */
[----:B---3--:R-:W-:Y:S01]  /*6fb0*/  FADD.FTZ R6, R6, R7 ;  /* 0x0000000706067221 */ /* 0x008fe20000010000 */
[----:B----4-:R-:W-:Y:S01]  /*6fc0*/  FADD.FTZ R9, R9, R8 ;  /* 0x0000000809097221 */ /* 0x010fe20000010000 */
[----:B------:R-:W-:Y:S01]  /*6fd0*/  FADD.FTZ R10, R10, R11 ;  /* 0x0000000b0a0a7221 */ /* 0x000fe20000010000 */
[----:B------:R-:W-:Y:S01]  /*6fe0*/  FADD.FTZ R13, R13, R12 ;  /* 0x0000000c0d0d7221 */ /* 0x000fe20000010000 */
[----:B------:R-:W-:Y:S01]  /*6ff0*/  FADD.FTZ R15, R15, R16 ;  /* 0x000000100f0f7221 */ /* 0x000fe20000010000 */
[----:B------:R-:W-:Y:S01]  /*7000*/  FADD.FTZ R24, R24, R17 ;  /* 0x0000001118187221 */ /* 0x000fe20000010000 */
[----:B------:R-:W-:Y:S01]  /*7010*/  FADD.FTZ R14, R14, R21 ;  /* 0x000000150e0e7221 */ /* 0x000fe20000010000 */
[----:B------:R-:W-:-:S07]  /*7020*/  FADD.FTZ R19, R19, R18 ;  /* 0x0000001213137221 */ /* 0x000fce0000010000 */
.L_x_17823:
[----:B------:R-:W-:Y:S05]  /*7030*/  BSYNC.RECONVERGENT B0 ;  /* 0x0000000000007941 */ /* 0x000fea0003800200 */
.L_x_17822:
[----:B------:R-:W-:Y:S06]  /*7040*/  BAR.SYNC.DEFER_BLOCKING 0x0 ;  /* 0x0000000000007b1d */ /* 0x000fec0000010000 */
[----:B------:R-:W-:Y:S05]  /*7050*/  @P3 EXIT ;  /* 0x000000000000394d */ /* 0x000fea0003800000 */
[----:B01----:R-:W-:-:S04]  /*7060*/  IMAD R0, R46, UR8, R39 ;  /* 0x000000082e007c24 */ /* 0x003fc8000f8e0227 */
[----:B------:R-:W-:Y:S01]  /*7070*/  IMAD R0, R0, UR9, RZ ;  /* 0x0000000900007c24 */ /* 0x000fe2000f8e02ff */
        /* <DEDUP_REMOVED lines=30> */
.L_x_17824:
        /* <DEDUP_REMOVED lines=10> */
.L_x_27575:


//--------------------- .text._ZN4vllm25paged_attention_v2_kernelI13__nv_bfloat16S1_Li64ELi32ELi128ELNS_18Fp8KVCacheDataTypeE0ELb0ELi512EEEvPfS3_PT_PKS4_PKT0_SA_ifPKiSC_iPKfiiiSE_SE_iiiii --------------------------
	.section	.text._ZN4vllm25paged_attention_v2_kernelI13__nv_bfloat16S1_Li64ELi32ELi128ELNS_18Fp8KVCacheDataTypeE0ELb0ELi512EEEvPfS3_PT_PKS4_PKT0_SA_ifPKiSC_iPKfiiiSE_SE_iiiii,"ax",@progbits
	.align	128
        .global         _ZN4vllm25paged_attention_v2_kernelI13__nv_bfloat16S1_Li64ELi32ELi128ELNS_18Fp8KVCacheDataTypeE0ELb0ELi512EEEvPfS3_PT_PKS4_PKT0_SA_ifPKiSC_iPKfiiiSE_SE_iiiii
        .type           _ZN4vllm25paged_attention_v2_kernelI13__nv_bfloat16S1_Li64ELi32ELi128ELNS_18Fp8KVCacheDataTypeE0ELb0ELi512EEEvPfS3_PT_PKS4_PKT0_SA_ifPKiSC_iPKfiiiSE_SE_iiiii,@function
        .size           _ZN4vllm25paged_attention_v2_kernelI13__nv_bfloat16S1_Li64ELi32ELi128ELNS_18Fp8KVCacheDataTypeE0ELb0ELi512EEEvPfS3_PT_PKS4_PKT0_SA_ifPKiSC_iPKfiiiSE_SE_iiiii,(.L_x_27576 - _ZN4vllm25paged_attention_v2_kernelI13__nv_bfloat16S1_Li64ELi32ELi128ELNS_18Fp8KVCacheDataTypeE0ELb0ELi512EEEvPfS3_PT_PKS4_PKT0_SA_ifPKiSC_iPKfiiiSE_SE_iiiii)
        .other          _ZN4vllm25paged_attention_v2_kernelI13__nv_bfloat16S1_Li64ELi32ELi128ELNS_18Fp8KVCacheDataTypeE0ELb0ELi512EEEvPfS3_PT_PKS4_PKT0_SA_ifPKiSC_iPKfiiiSE_SE_iiiii,@"STO_CUDA_ENTRY STV_DEFAULT"
_ZN4vllm25paged_attention_v2_kernelI13__nv_bfloat16S1_Li64ELi32ELi128ELNS_18Fp8KVCacheDataTypeE0ELb0ELi512EEEvPfS3_PT_PKS4_PKT0_SA_ifPKiSC_iPKfiiiSE_SE_iiiii:
.text._ZN4vllm25paged_attention_v2_kernelI13__nv_bfloat16S1_Li64ELi32ELi128ELNS_18Fp8KVCacheDataTypeE0ELb0ELi512EEEvPfS3_PT_PKS4_PKT0_SA_ifPKiSC_iPKfiiiSE_SE_iiiii:
        /* <DEDUP_REMOVED lines=14> */
[----:B------:R-:W4:Y:S01]  /*00e0*/  LDCU UR8, c[0x0][0x378] ;  /* 0x00006f00ff0877ac */ /* 0x000f220008000800 */
[----:B------:R-:W-:Y:S01]  /*00f0*/  HFMA2 R32, -RZ, RZ, 0, 0 ;  /* 0x00000000ff207431 */ /* 0x000fe200000001ff */
[----:B------:R-:W0:Y:S01]  /*0100*/  LDCU UR12, c[0x0][0x3dc] ;  /* 0x00007b80ff0c77ac */ /* 0x000e220008000800 */
[----:B------:R-:W-:Y:S01]  /*0110*/  IMAD.MOV.U32 R74, RZ, RZ, -0x800001 ;  /* 0xff7fffffff4a7424 */ /* 0x000fe200078e00ff */
[----:B------:R-:W0:Y:S01]  /*0120*/  LDCU UR13, c[0x0][0x3b4] ;  /* 0x00007680ff0d77ac */ /* 0x000e220008000800 */
[----:B------:R-:W0:Y:S01]  /*0130*/  LDCU.64 UR14, c[0x0][0x3a0] ;  /* 0x00007400ff0e77ac */ /* 0x000e220008000a00 */
[----:B-1----:R-:W-:Y:S01]  /*0140*/  IMAD R2, R0, UR4, RZ ;  /* 0x0000000400027c24 */ /* 0x002fe2000f8e02ff */
[----:B0-----:R-:W-:-:S02]  /*0150*/  ISETP.GT.U32.AND P1, PT, R47, 0x7, PT ;  /* 0x000000072f00780c */ /* 0x001fc40003f24070 */
[----:B--2---:R-:W-:Y:S01]  /*0160*/  IABS R13, R15 ;  /* 0x0000000f000d7213 */ /* 0x004fe20000000000 */
[----:B------:R-:W0:Y:S01]  /*0170*/  LDC R30, c[0x0][0x370] ;  /* 0x0000dc00ff1e7b82 */ /* 0x000e220000000800 */
[----:B------:R-:W-:Y:S01]  /*0180*/  SHF.R.S32.HI R6, RZ, 0x1f, R2 ;  /* 0x0000001fff067819 */ /* 0x000fe20000011402 */
[----:B------:R-:W1:Y:S08]  /*0190*/  LDCU UR4, c[0x0][0x3c8] ;  /* 0x00007900ff0477ac */ /* 0x000e700008000800 */
[----:B------:R-:W2:Y:S01]  /*01a0*/  @!P1 LDC.64 R8, c[0x0][0x398] ;  /* 0x0000e600ff089b82 */ /* 0x000ea20000000a00 */
[----:B------:R-:W-:Y:S01]  /*01b0*/  @!P1 IMAD.SHL.U32 R5, R47, 0x8, RZ ;  /* 0x000000082f059824 */ /* 0x000fe200078e00ff */
[----:B---3--:R-:W-:-:S04]  /*01c0*/  @!P1 SHF.L.U32 R4, R31, 0x6, RZ ;  /* 0x000000061f049819 */ /* 0x008fc800000006ff */
[----:B------:R-:W-:-:S04]  /*01d0*/  @!P1 IADD3 R4, P0, P2, R5, R2, R4 ;  /* 0x0000000205049210 */ /* 0x000fc80007a1e004 */
[----:B------:R-:W-:Y:S02]  /*01e0*/  @!P1 IADD3.X R6, PT, PT, RZ, R6, RZ, P0, P2 ;  /* 0x00000006ff069210 */ /* 0x000fe400007e44ff */
[----:B--2---:R-:W-:-:S04]  /*01f0*/  @!P1 LEA R8, P0, R4, R8, 0x1 ;  /* 0x0000000804089211 */ /* 0x004fc800078008ff */
[----:B------:R-:W-:-:S05]  /*0200*/  @!P1 LEA.HI.X R9, R4, R9, R6, 0x1, P0 ;  /* 0x0000000904099211 */ /* 0x000fca00000f0c06 */
[----:B------:R-:W2:Y:S04]  /*0210*/  @!P1 LDG.E.CONSTANT R4, desc[UR6][R8.64] ;  /* 0x0000000608049981 */ /* 0x000ea8000c1e9900 */
[----:B------:R-:W2:Y:S04]  /*0220*/  @!P1 LDG.E.CONSTANT R5, desc[UR6][R8.64+0x4] ;  /* 0x0000040608059981 */ /* 0x000ea8000c1e9900 */
[----:B------:R-:W2:Y:S04]  /*0230*/  @!P1 LDG.E.CONSTANT R6, desc[UR6][R8.64+0x8] ;  /* 0x0000080608069981 */ /* 0x000ea8000c1e9900 */
[----:B------:R3:W2:Y:S01]  /*0240*/  @!P1 LDG.E.CONSTANT R7, desc[UR6][R8.64+0xc] ;  /* 0x00000c0608079981 */ /* 0x0006a2000c1e9900 */
[----:B------:R-:W4:Y:S08]  /*0250*/  I2F.RP R2, R13 ;  /* 0x0000000d00027306 */ /* 0x000f300000209400 */
[----:B----4-:R-:W4:Y:S02]  /*0260*/  MUFU.RCP R2, R2 ;  /* 0x0000000200027308 */ /* 0x010f240000001000 */
[----:B----4-:R-:W-:Y:S01]  /*0270*/  VIADD R10, R2, 0xffffffe ;  /* 0x0ffffffe020a7836 */ /* 0x010fe20000000000 */
[----:B0-----:R-:W-:-:S05]  /*0280*/  IABS R2, R30 ;  /* 0x0000001e00027213 */ /* 0x001fca0000000000 */
[----:B------:R0:W3:Y:S02]  /*0290*/  F2I.FTZ.U32.TRUNC.NTZ R11, R10 ;  /* 0x0000000a000b7305 */ /* 0x0000e4000021f000 */
[----:B0-----:R-:W-:Y:S02]  /*02a0*/  HFMA2 R10, -RZ, RZ, 0, 0 ;  /* 0x00000000ff0a7431 */ /* 0x001fe400000001ff */
[----:B---3--:R-:W-:-:S04]  /*02b0*/  IMAD.MOV R8, RZ, RZ, -R11 ;  /* 0x000000ffff087224 */ /* 0x008fc800078e0a0b */
        /* <DEDUP_REMOVED lines=10> */
[----:B------:R-:W-:Y:S01]  /*0360*/  LOP3.LUT R2, R30, R15, RZ, 0x3c, !PT ;  /* 0x0000000f1e027212 */ /* 0x000fe200078e3cff */
[----:B------:R-:W0:Y:S03]  /*0370*/  LDC.64 R12, c[0x0][0x3d0] ;  /* 0x0000f400ff0c7b82 */ /* 0x000e260000000a00 */
[----:B------:R-:W-:-:S07]  /*0380*/  ISETP.GE.AND P3, PT, R2, RZ, PT ;  /* 0x000000ff0200720c */ /* 0x000fce0003f66270 */
[----:B------:R-:W-:-:S04]  /*0390*/  @P0 VIADD R11, R11, 0x1 ;  /* 0x000000010b0b0836 */ /* 0x000fc80000000000 */
[----:B------:R-:W-:-:S05]  /*03a0*/  IMAD.MOV.U32 R14, RZ, RZ, R11 ;  /* 0x000000ffff0e7224 */ /* 0x000fca00078e000b */
[----:B------:R-:W-:Y:S02]  /*03b0*/  @!P3 IADD3 R14, PT, PT, RZ, -R14, RZ ;  /* 0x8000000eff0eb210 */ /* 0x000fe40007ffe0ff */
[----:B------:R-:W-:Y:S02]  /*03c0*/  @!P2 LOP3.LUT R14, RZ, R15, RZ, 0x33, !PT ;  /* 0x0000000fff0ea212 */ /* 0x000fe400078e33ff */
[----:B0-----:R-:W-:Y:S02]  /*03d0*/  ISETP.NE.U32.AND P0, PT, R12, RZ, PT ;  /* 0x000000ff0c00720c */ /* 0x001fe40003f05070 */
[----:B------:R-:W-:Y:S02]  /*03e0*/  IABS R11, R14 ;  /* 0x0000000e000b7213 */ /* 0x000fe40000000000 */
[----:B------:R-:W-:Y:S02]  /*03f0*/  ISETP.NE.AND.EX P0, PT, R13, RZ, PT, P0 ;  /* 0x000000ff0d00720c */ /* 0x000fe40003f05300 */
[----:B------:R-:W0:Y:S08]  /*0400*/  I2F.RP R2, R11 ;  /* 0x0000000b00027306 */ /* 0x000e300000209400 */
[----:B0-----:R-:W0:Y:S02]  /*0410*/  MUFU.RCP R2, R2 ;  /* 0x0000000200027308 */ /* 0x001e240000001000 */
[----:B0-----:R-:W-:Y:S01]  /*0420*/  VIADD R8, R2, 0xffffffe ;  /* 0x0ffffffe02087836 */ /* 0x001fe20000000000 */
[----:B------:R-:W-:-:S05]  /*0430*/  IABS R2, R31 ;  /* 0x0000001f00027213 */ /* 0x000fca0000000000 */
[----:B------:R0:W3:Y:S02]  /*0440*/  F2I.FTZ.U32.TRUNC.NTZ R9, R8 ;  /* 0x0000000800097305 */ /* 0x0000e4000021f000 */
[----:B0-----:R-:W-:Y:S01]  /*0450*/  MOV R8, RZ ;  /* 0x000000ff00087202 */ /* 0x001fe20000000f00 */
[----:B---3--:R-:W-:-:S04]  /*0460*/  IMAD.MOV R10, RZ, RZ, -R9 ;  /* 0x000000ffff0a7224 */ /* 0x008fc800078e0a09 */
[----:B------:R-:W-:Y:S01]  /*0470*/  IMAD R13, R10, R11, RZ ;  /* 0x0000000b0a0d7224 */ /* 0x000fe200078e02ff */
[----:B------:R-:W-:-:S03]  /*0480*/  IABS R10, R14 ;  /* 0x0000000e000a7213 */ /* 0x000fc60000000000 */
[----:B------:R-:W-:Y:S02]  /*0490*/  IMAD.HI.U32 R9, R9, R13, R8 ;  /* 0x0000000d09097227 */ /* 0x000fe400078e0008 */
[----:B------:R-:W0:Y:S02]  /*04a0*/  @!P1 S2R R13, SR_CgaCtaId ;  /* 0x00000000000d9919 */ /* 0x000e240000008800 */
[----:B------:R-:W-:Y:S02]  /*04b0*/  IMAD.MOV R8, RZ, RZ, -R10 ;  /* 0x000000ffff087224 */ /* 0x000fe400078e0a0a */
[----:B------:R-:W-:-:S04]  /*04c0*/  IMAD.HI.U32 R33, R9, R2, RZ ;  /* 0x0000000209217227 */ /* 0x000fc800078e00ff */
[----:B------:R-:W-:Y:S02]  /*04d0*/  IMAD R2, R33, R8, R2 ;  /* 0x0000000821027224 */ /* 0x000fe400078e0202 */
[----:B------:R-:W3:Y:S03]  /*04e0*/  @P0 LDC.64 R8, c[0x0][0x3d0] ;  /* 0x0000f400ff080b82 */ /* 0x000ee60000000a00 */
[----:B------:R-:W-:-:S13]  /*04f0*/  ISETP.GT.U32.AND P3, PT, R11, R2, PT ;  /* 0x000000020b00720c */ /* 0x000fda0003f64070 */
[----:B------:R-:W-:-:S05]  /*0500*/  @!P3 IMAD.IADD R2, R2, 0x1, -R11 ;  /* 0x000000010202b824 */ /* 0x000fca00078e0a0b */
[----:B------:R-:W-:Y:S02]  /*0510*/  ISETP.GE.U32.AND P2, PT, R2, R11, PT ;  /* 0x0000000b0200720c */ /* 0x000fe40003f46070 */
[C---:B------:R-:W-:Y:S01]  /*0520*/  LOP3.LUT R2, R31.reuse, R14, RZ, 0x3c, !PT ;  /* 0x0000000e1f027212 */ /* 0x040fe200078e3cff */
[----:B---3--:R-:W-:-:S03]  /*0530*/  @P0 IMAD.WIDE.U32 R8, R31, 0x4, R8 ;  /* 0x000000041f080825 */ /* 0x008fc600078e0008 */
[----:B------:R-:W-:Y:S01]  /*0540*/  ISETP.GE.AND P4, PT, R2, RZ, PT ;  /* 0x000000ff0200720c */ /* 0x000fe20003f86270 */
[----:B------:R-:W-:Y:S01]  /*0550*/  VIADD R2, R28, 0x1f ;  /* 0x0000001f1c027836 */ /* 0x000fe20000000000 */
[----:B------:R-:W-:Y:S02]  /*0560*/  LEA R11, R29, 0x10, 0x4 ;  /* 0x000000101d0b7811 */ /* 0x000fe400078e20ff */
[----:B------:R-:W-:Y:S01]  /*0570*/  SHF.R.U32.HI R18, RZ, 0x5, R47 ;  /* 0x00000005ff127819 */ /* 0x000fe2000001162f */
[----:B------:R-:W-:Y:S01]  /*0580*/  @!P3 VIADD R33, R33, 0x1 ;  /* 0x000000012121b836 */ /* 0x000fe20000000000 */
[----:B------:R-:W-:Y:S01]  /*0590*/  SHF.R.U32.HI R2, RZ, 0x5, R2 ;  /* 0x00000005ff027819 */ /* 0x000fe20000011602 */
[----:B------:R3:W5:Y:S01]  /*05a0*/  @P0 LDG.E.CONSTANT R32, desc[UR6][R8.64] ;  /* 0x0000000608200981 */ /* 0x000762000c1e9900 */
[----:B------:R-:W-:Y:S01]  /*05b0*/  @!P1 MOV R10, 0x400 ;  /* 0x00000400000a9802 */ /* 0x000fe20000000f00 */
[----:B-1----:R-:W-:Y:S01]  /*05c0*/  IMAD R17, R0, UR4, RZ ;  /* 0x0000000400117c24 */ /* 0x002fe2000f8e02ff */
[----:B------:R-:W-:Y:S01]  /*05d0*/  VIMNMX.U32 R11, PT, PT, R2, R11, PT ;  /* 0x0000000b020b7248 */ /* 0x000fe20003fe0000 */
[----:B------:R-:W-:Y:S01]  /*05e0*/  IMAD R2, R29, 0x10, R18 ;  /* 0x000000101d027824 */ /* 0x000fe200078e0212 */
[----:B------:R-:W-:Y:S01]  /*05f0*/  @P2 IADD3 R33, PT, PT, R33, 0x1, RZ ;  /* 0x0000000121212810 */ /* 0x000fe20007ffe0ff */
[----:B------:R-:W-:Y:S01]  /*0600*/  BSSY.RECONVERGENT B0, `(.L_x_17825) ;  /* 0x000016d000007945 */ /* 0x000fe20003800200 */
[----:B0-----:R-:W-:-:S02]  /*0610*/  @!P1 LEA R10, R13, R10, 0x18 ;  /* 0x0000000a0d0a9211 */ /* 0x001fc400078ec0ff */
[----:B------:R-:W-:Y:S02]  /*0620*/  ISETP.GE.U32.AND P2, PT, R2, R11, PT ;  /* 0x0000000b0200720c */ /* 0x000fe40003f46070 */
[----:B------:R-:W-:Y:S01]  /*0630*/  ISETP.NE.AND P0, PT, R14, RZ, PT ;  /* 0x000000ff0e00720c */ /* 0x000fe20003f05270 */
[----:B------:R-:W-:Y:S01]  /*0640*/  @!P1 IMAD R10, R47, 0x10, R10 ;  /* 0x000000102f0a9824 */ /* 0x000fe200078e020a */
[----:B------:R-:W-:-:S11]  /*0650*/  @!P4 IADD3 R33, PT, PT, RZ, -R33, RZ ;  /* 0x80000021ff21c210 */ /* 0x000fd60007ffe0ff */
[----:B------:R-:W-:Y:S01]  /*0660*/  @!P0 LOP3.LUT R33, RZ, R14, RZ, 0x33, !PT ;  /* 0x0000000eff218212 */ /* 0x000fe200078e33ff */
[----:B--2---:R3:W-:Y:S01]  /*0670*/  @!P1 STS.128 [R10], R4 ;  /* 0x000000040a009388 */ /* 0x0047e20000000c00 */
[----:B------:R-:W-:Y:S06]  /*0680*/  BAR.SYNC.DEFER_BLOCKING 0x0 ;  /* 0x0000000000007b1d */ /* 0x000fec0000010000 */
[----:B------:R-:W-:Y:S05]  /*0690*/  @P2 BRA `(.L_x_17826) ;  /* 0x00000014008c2947 */ /* 0x000fea0003800000 */
[----:B------:R-:W0:Y:S01]  /*06a0*/  S2UR UR5, SR_CgaCtaId ;  /* 0x00000000000579c3 */ /* 0x000e220000008800 */
[----:B------:R-:W-:Y:S01]  /*06b0*/  UMOV UR4, 0x400 ;  /* 0x0000040000047882 */ /* 0x000fe20000000000 */
[----:B------:R-:W1:Y:S01]  /*06c0*/  LDCU.64 UR10, c[0x0][0x3b8] ;  /* 0x00007700ff0a77ac */ /* 0x000e620008000a00 */
[----:B------:R-:W-:Y:S01]  /*06d0*/  IMAD.WIDE.U32 R12, R2, 0x4, RZ ;  /* 0x00000004020c7825 */ /* 0x000fe200078e00ff */
[----:B------:R-:W-:Y:S02]  /*06e0*/  LOP3.LUT R43, R47, 0x1f, RZ, 0xc0, !PT ;  /* 0x0000001f2f2b7812 */ /* 0x000fe400078ec0ff */
[----:B-----5:R-:W-:Y:S01]  /*06f0*/  FSETP.NEU.FTZ.AND P3, PT, R32, RZ, PT ;  /* 0x000000ff2000720b */ /* 0x020fe20003f7d000 */
[----:B------:R-:W-:Y:S01]  /*0700*/  IMAD R36, R18, 0x20, R3 ;  /* 0x0000002012247824 */ /* 0x000fe200078e0203 */
[----:B------:R-:W-:Y:S01]  /*0710*/  MOV R74, 0xff7fffff ;  /* 0xff7fffff004a7802 */ /* 0x000fe20000000f00 */
[----:B------:R-:W-:-:S03]  /*0720*/  IMAD.WIDE R16, R17, 0x4, R12 ;  /* 0x0000000411107825 */ /* 0x000fc600078e020c */
[----:B------:R-:W-:Y:S01]  /*0730*/  IADD3 R3, PT, PT, R43, R36, RZ ;  /* 0x000000242b037210 */ /* 0x000fe20007ffe0ff */
[----:B------:R-:W-:Y:S02]  /*0740*/  IMAD R43, R18, 0x20, R43 ;  /* 0x00000020122b7824 */ /* 0x000fe400078e022b */
[----:B------:R-:W-:Y:S02]  /*0750*/  IMAD.SHL.U32 R82, R47, 0x8, RZ ;  /* 0x000000082f527824 */ /* 0x000fe400078e00ff */
[----:B------:R-:W-:Y:S02]  /*0760*/  IMAD.MOV.U32 R77, RZ, RZ, R2 ;  /* 0x000000ffff4d7224 */ /* 0x000fe400078e0002 */
[C---:B------:R-:W-:Y:S01]  /*0770*/  IMAD.IADD R47, R3.reuse, 0x1, -R28 ;  /* 0x00000001032f7824 */ /* 0x040fe200078e0a1c */
[----:B-1----:R-:W-:Y:S01]  /*0780*/  IADD3 R34, P0, PT, R16, UR10, RZ ;  /* 0x0000000a10227c10 */ /* 0x002fe2000ff1e0ff */
[----:B------:R-:W-:Y:S01]  /*0790*/  VIADD R79, R3, 0x1 ;  /* 0x00000001034f7836 */ /* 0x000fe20000000000 */
[----:B------:R-:W-:Y:S01]  /*07a0*/  LOP3.LUT R82, R82, 0xf8, RZ, 0xc0, !PT ;  /* 0x000000f852527812 */ /* 0x000fe200078ec0ff */
[----:B0-----:R-:W-:Y:S01]  /*07b0*/  ULEA UR9, UR5, UR4, 0x18 ;  /* 0x0000000405097291 */ /* 0x001fe2000f8ec0ff */
[----:B------:R-:W-:Y:S01]  /*07c0*/  IADD3.X R35, PT, PT, R17, UR11, RZ, P0, !PT ;  /* 0x0000000b11237c10 */ /* 0x000fe200087fe4ff */
[----:B------:R-:W-:-:S04]  /*07d0*/  UIADD3 UR4, UPT, UPT, UR4, 0xa0, URZ ;  /* 0x000000a004047890 */ /* 0x000fc8000fffe0ff */
[----:B------:R-:W-:-:S03]  /*07e0*/  ULEA UR4, UR5, UR4, 0x18 ;  /* 0x0000000405047291 */ /* 0x000fc6000f8ec0ff */
[----:B------:R-:W0:Y:S03]  /*07f0*/  LDS.128 R20, [UR9+0x10] ;  /* 0x00001009ff147984 */ /* 0x000e260008000c00 */
[----:B------:R-:W-:Y:S01]  /*0800*/  LEA R43, R43, UR4, 0x2 ;  /* 0x000000042b2b7c11 */ /* 0x000fe2000f8e10ff */
[----:B------:R-:W1:Y:S04]  /*0810*/  LDS.128 R24, [UR9] ;  /* 0x00000009ff187984 */ /* 0x000e680008000c00 */
[----:B------:R-:W2:Y:S04]  /*0820*/  LDS.128 R16, [UR9+0x50] ;  /* 0x00005009ff107984 */ /* 0x000ea80008000c00 */
[----:B---3--:R-:W3:Y:S04]  /*0830*/  LDS.128 R4, [UR9+0x20] ;  /* 0x00002009ff047984 */ /* 0x008ee80008000c00 */
[----:B------:R-:W4:Y:S04]  /*0840*/  LDS.128 R8, [UR9+0x30] ;  /* 0x00003009ff087984 */ /* 0x000f280008000c00 */
[----:B------:R-:W4:Y:S01]  /*0850*/  LDS.128 R12, [UR9+0x40] ;  /* 0x00004009ff0c7984 */ /* 0x000f220008000c00 */
[C---:B0-----:R-:W-:Y:S01]  /*0860*/  PRMT R50, R20.reuse, 0x7632, R50 ;  /* 0x0000763214327816 */ /* 0x041fe20000000032 */
[C---:B------:R-:W-:Y:S01]  /*0870*/  IMAD.U32 R41, R21.reuse, 0x10000, RZ ;  /* 0x0001000015297824 */ /* 0x040fe200078e00ff */
[----:B------:R-:W-:Y:S01]  /*0880*/  SHF.L.U32 R40, R20, 0x10, RZ ;  /* 0x0000001014287819 */ /* 0x000fe200000006ff */
[----:B------:R-:W-:Y:S01]  /*0890*/  IMAD.U32 R44, R22, 0x10000, RZ ;  /* 0x00010000162c7824 */ /* 0x000fe200078e00ff */
[----:B------:R-:W-:Y:S01]  /*08a0*/  PRMT R51, R21, 0x7632, R51 ;  /* 0x0000763215337816 */ /* 0x000fe20000000033 */
[----:B-1----:R-:W-:Y:S01]  /*08b0*/  IMAD.U32 R36, R24, 0x10000, RZ ;  /* 0x0001000018247824 */ /* 0x002fe200078e00ff */
[----:B------:R-:W-:Y:S01]  /*08c0*/  PRMT R52, R22, 0x7632, R52 ;  /* 0x0000763216347816 */ /* 0x000fe20000000034 */
[----:B------:R-:W-:Y:S01]  /*08d0*/  IMAD.U32 R38, R26, 0x10000, RZ ;  /* 0x000100001a267824 */ /* 0x000fe200078e00ff */
[----:B------:R-:W-:Y:S01]  /*08e0*/  PRMT R53, R23, 0x7632, R53 ;  /* 0x0000763217357816 */ /* 0x000fe20000000035 */
[----:B------:R-:W-:Y:S01]  /*08f0*/  IMAD.U32 R39, R27, 0x10000, RZ ;  /* 0x000100001b277824 */ /* 0x000fe200078e00ff */
[----:B------:R-:W-:Y:S01]  /*0900*/  SHF.L.U32 R46, R23, 0x10, RZ ;  /* 0x00000010172e7819 */ /* 0x000fe200000006ff */
[----:B--2---:R-:W-:Y:S01]  /*0910*/  IMAD.U32 R65, R19, 0x10000, RZ ;  /* 0x0001000013417824 */ /* 0x004fe200078e00ff */
[----:B------:R-:W-:Y:S01]  /*0920*/  PRMT R42, R24, 0x7632, R42 ;  /* 0x00007632182a7816 */ /* 0x000fe2000000002a */
[----:B------:R-:W0:Y:S01]  /*0930*/  LDS.128 R20, [UR9+0x70] ;  /* 0x00007009ff147984 */ /* 0x000e220008000c00 */
        /* <DEDUP_REMOVED lines=8> */
[----:B------:R-:W1:Y:S01]  /*09c0*/  LDS.128 R24, [UR9+0x60] ;  /* 0x00006009ff187984 */ /* 0x000e620008000c00 */
[----:B------:R-:W2:Y:S01]  /*09d0*/  LDCU UR9, c[0x0][0x3e0] ;  /* 0x00007c00ff0977ac */ /* 0x000ea20008000800 */
[----:B------:R-:W-:Y:S01]  /*09e0*/  PRMT R70, R18, 0x7632, R70 ;  /* 0x0000763212467816 */ /* 0x000fe20000000046 */
[----:B------:R-:W-:Y:S01]  /*09f0*/  IMAD.U32 R48, R48, 0x10000, RZ ;  /* 0x0001000030307824 */ /* 0x000fe200078e00ff */
[----:B------:R-:W-:-:S02]  /*0a00*/  SHF.L.U32 R63, R18, 0x10, RZ ;  /* 0x00000010123f7819 */ /* 0x000fc400000006ff */
[C---:B---3--:R-:W-:Y:S01]  /*0a10*/  PRMT R54, R4.reuse, 0x7632, R54 ;  /* 0x0000763204367816 */ /* 0x048fe20000000036 */
[----:B------:R-:W-:Y:S01]  /*0a20*/  IMAD.U32 R4, R4, 0x10000, RZ ;  /* 0x0001000004047824 */ /* 0x000fe200078e00ff */
[----:B------:R-:W-:Y:S01]  /*0a30*/  PRMT R56, R6, 0x7632, R56 ;  /* 0x0000763206387816 */ /* 0x000fe20000000038 */
[----:B------:R-:W-:Y:S01]  /*0a40*/  IMAD.U32 R70, R70, 0x10000, RZ ;  /* 0x0001000046467824 */ /* 0x000fe200078e00ff */
[C---:B------:R-:W-:Y:S01]  /*0a50*/  PRMT R57, R7.reuse, 0x7632, R57 ;  /* 0x0000763207397816 */ /* 0x040fe20000000039 */
[----:B------:R-:W-:Y:S01]  /*0a60*/  IMAD.U32 R7, R7, 0x10000, RZ ;  /* 0x0001000007077824 */ /* 0x000fe200078e00ff */
[----:B----4-:R-:W-:Y:S01]  /*0a70*/  PRMT R59, R9, 0x7632, R59 ;  /* 0x00007632093b7816 */ /* 0x010fe2000000003b */
[----:B------:R-:W-:Y:S01]  /*0a80*/  IMAD.U32 R54, R54, 0x10000, RZ ;  /* 0x0001000036367824 */ /* 0x000fe200078e00ff */
[C---:B------:R-:W-:Y:S01]  /*0a90*/  PRMT R60, R10.reuse, 0x7632, R60 ;  /* 0x000076320a3c7816 */ /* 0x040fe2000000003c */
[----:B------:R-:W-:Y:S01]  /*0aa0*/  IMAD.U32 R10, R10, 0x10000, RZ ;  /* 0x000100000a0a7824 */ /* 0x000fe200078e00ff */
[----:B------:R-:W-:Y:S01]  /*0ab0*/  PRMT R62, R12, 0x7632, R62 ;  /* 0x000076320c3e7816 */ /* 0x000fe2000000003e */
[----:B------:R-:W-:Y:S01]  /*0ac0*/  IMAD.U32 R56, R56, 0x10000, RZ ;  /* 0x0001000038387824 */ /* 0x000fe200078e00ff */
[----:B------:R-:W-:Y:S01]  /*0ad0*/  PRMT R64, R13, 0x7632, R64 ;  /* 0x000076320d407816 */ /* 0x000fe20000000040 */
[----:B--2---:R-:W-:Y:S01]  /*0ae0*/  IMAD R81, R33, UR9, RZ ;  /* 0x0000000921517c24 */ /* 0x004fe2000f8e02ff */
[----:B------:R-:W-:Y:S01]  /*0af0*/  PRMT R67, R15, 0x7632, R67 ;  /* 0x000076320f437816 */ /* 0x000fe20000000043 */
[----:B------:R-:W-:Y:S01]  /*0b00*/  IMAD.U32 R13, R13, 0x10000, RZ ;  /* 0x000100000d0d7824 */ /* 0x000fe200078e00ff */
[C---:B------:R-:W-:Y:S01]  /*0b10*/  PRMT R68, R16.reuse, 0x7632, R68 ;  /* 0x0000763210447816 */ /* 0x040fe20000000044 */
[----:B------:R-:W-:Y:S01]  /*0b20*/  IMAD.U32 R16, R16, 0x10000, RZ ;  /* 0x0001000010107824 */ /* 0x000fe200078e00ff */
[----:B------:R-:W-:Y:S01]  /*0b30*/  PRMT R18, R19, 0x7632, R18 ;  /* 0x0000763213127816 */ /* 0x000fe20000000012 */
[----:B------:R-:W-:Y:S01]  /*0b40*/  IMAD.U32 R57, R57, 0x10000, RZ ;  /* 0x0001000039397824 */ /* 0x000fe200078e00ff */
[----:B------:R-:W-:Y:S01]  /*0b50*/  IADD3 R2, P0, PT, R81, R82, RZ ;  /* 0x0000005251027210 */ /* 0x000fe20007f1e0ff */
[----:B------:R-:W-:Y:S01]  /*0b60*/  IMAD.U32 R59, R59, 0x10000, RZ ;  /* 0x000100003b3b7824 */ /* 0x000fe200078e00ff */
[C---:B------:R-:W-:Y:S01]  /*0b70*/  PRMT R55, R5.reuse, 0x7632, R55 ;  /* 0x0000763205377816 */ /* 0x040fe20000000037 */
[----:B------:R-:W-:Y:S01]  /*0b80*/  IMAD.U32 R5, R5, 0x10000, RZ ;  /* 0x0001000005057824 */ /* 0x000fe200078e00ff */
[----:B------:R-:W-:Y:S01]  /*0b90*/  PRMT R58, R8, 0x7632, R58 ;  /* 0x00007632083a7816 */ /* 0x000fe2000000003a */
[C---:B0-----:R-:W-:Y:S01]  /*0ba0*/  IMAD.U32 R72, R21.reuse, 0x10000, RZ ;  /* 0x0001000015487824 */ /* 0x041fe200078e00ff */
        /* <DEDUP_REMOVED lines=48> */
[----:B------:R-:W-:-:S07]  /*0eb0*/  SHF.L.U32 R84, R21, 0x10, RZ ;  /* 0x0000001015547819 */ /* 0x000fce00000006ff */
.L_x_17827:
[----:B------:R-:W2:Y:S02]  /*0ec0*/  LDG.E.CONSTANT R19, desc[UR6][R34.64] ;  /* 0x0000000622137981 */ /* 0x000ea4000c1e9900 */
[----:B--2---:R-:W-:-:S03]  /*0ed0*/  IMAD.WIDE R18, R19, UR12, R2 ;  /* 0x0000000c13127c25 */ /* 0x004fc6000f8e0202 */
[----:B------:R-:W-:-:S04]  /*0ee0*/  LEA R20, P0, R18, UR14, 0x1 ;  /* 0x0000000e12147c11 */ /* 0x000fc8000f8008ff */
[----:B------:R-:W-:-:S05]  /*0ef0*/  LEA.HI.X R21, R18, UR15, R19, 0x1, P0 ;  /* 0x0000000f12157c11 */ /* 0x000fca00080f0c13 */
[----:B------:R-:W2:Y:S04]  /*0f00*/  LDG.E.CONSTANT R88, desc[UR6][R20.64+0x200] ;  /* 0x0002000614587981 */ /* 0x000ea8000c1e9900 */
[----:B------:R-:W3:Y:S04]  /*0f10*/  LDG.E.CONSTANT R86, desc[UR6][R20.64] ;  /* 0x0000000614567981 */ /* 0x000ee8000c1e9900 */
[----:B------:R-:W4:Y:S04]  /*0f20*/  LDG.E.CONSTANT R85, desc[UR6][R20.64+0x400] ;  /* 0x0004000614557981 */ /* 0x000f28000c1e9900 */
[----:B------:R-:W5:Y:S01]  /*0f30*/  LDG.E.CONSTANT R18, desc[UR6][R20.64+0x600] ;  /* 0x0006000614127981 */ /* 0x000f62000c1e9900 */
[----:B--2---:R-:W-:-:S04]  /*0f40*/  IMAD.U32 R19, R88, 0x10000, RZ ;  /* 0x0001000058137824 */ /* 0x004fc800078e00ff */
[----:B------:R-:W-:Y:S02]  /*0f50*/  FMUL.FTZ R89, R40, R19 ;  /* 0x0000001328597220 */ /* 0x000fe40000410000 */
[----:B------:R-:W2:Y:S01]  /*0f60*/  LDG.E.CONSTANT R19, desc[UR6][R20.64+0x800] ;  /* 0x0008000614137981 */ /* 0x000ea2000c1e9900 */
[----:B---3--:R-:W-:Y:S02]  /*0f70*/  SHF.L.U32 R87, R86, 0x10, RZ ;  /* 0x0000001056577819 */ /* 0x008fe400000006ff */
[----:B------:R-:W-:-:S03]  /*0f80*/  PRMT R86, R88, 0x7632, R86 ;  /* 0x0000763258567816 */ /* 0x000fc60000000056 */
[----:B------:R-:W-:Y:S01]  /*0f90*/  FFMA.FTZ R87, R36, R87, R89 ;  /* 0x0000005724577223 */ /* 0x000fe20000010059 */
[C---:B------:R-:W-:Y:S01]  /*0fa0*/  PRMT R88, R86.reuse, 0x7632, R88 ;  /* 0x0000763256587816 */ /* 0x040fe20000000058 */
[----:B------:R-:W-:Y:S02]  /*0fb0*/  IMAD.U32 R91, R86, 0x10000, RZ ;  /* 0x00010000565b7824 */ /* 0x000fe400078e00ff */
[----:B------:R-:W3:Y:S02]  /*0fc0*/  LDG.E.CONSTANT R86, desc[UR6][R20.64+0xa00] ;  /* 0x000a000614567981 */ /* 0x000ee4000c1e9900 */
[----:B------:R-:W-:Y:S02]  /*0fd0*/  IMAD.U32 R89, R88, 0x10000, RZ ;  /* 0x0001000058597824 */ /* 0x000fe400078e00ff */
[----:B------:R-:W-:Y:S01]  /*0fe0*/  FMUL.FTZ R91, R50, R91 ;  /* 0x0000005b325b7220 */ /* 0x000fe20000410000 */
[----:B----4-:R-:W-:-:S03]  /*0ff0*/  SHF.L.U32 R88, R85, 0x10, RZ ;  /* 0x0000001055587819 */ /* 0x010fc600000006ff */
[----:B------:R-:W-:Y:S02]  /*1000*/  FFMA.FTZ R89, R42, R89, R91 ;  /* 0x000000592a597223 */ /* 0x000fe4000001005b */
[--C-:B------:R-:W-:Y:S01]  /*1010*/  FFMA.FTZ R91, R4, R88, R87.reuse ;  /* 0x00000058045b7223 */ /* 0x100fe20000010057 */
[----:B------:R-:W-:Y:S01]  /*1020*/  PRMT R87, R85, 0x7632, R87 ;  /* 0x0000763255577816 */ /* 0x000fe20000000057 */
[----:B------:R-:W4:Y:S04]  /*1030*/  LDG.E.CONSTANT R88, desc[UR6][R20.64+0x204] ;  /* 0x0002040614587981 */ /* 0x000f28000c1e9900 */
[----:B------:R-:W4:Y:S01]  /*1040*/  LDG.E.CONSTANT R85, desc[UR6][R20.64+0xc00] ;  /* 0x000c000614557981 */ /* 0x000f22000c1e9900 */
[----:B------:R-:W-:-:S04]  /*1050*/  IMAD.U32 R87, R87, 0x10000, RZ ;  /* 0x0001000057577824 */ /* 0x000fc800078e00ff */
[----:B------:R-:W-:Y:S01]  /*1060*/  FFMA.FTZ R93, R54, R87, R89 ;  /* 0x00000057365d7223 */ /* 0x000fe20000010059 */
[C---:B-----5:R-:W-:Y:S01]  /*1070*/  IMAD.U32 R89, R18.reuse, 0x10000, RZ ;  /* 0x0001000012597824 */ /* 0x060fe200078e00ff */
[----:B------:R-:W-:Y:S01]  /*1080*/  PRMT R18, R18, 0x7632, R18 ;  /* 0x0000763212127816 */ /* 0x000fe20000000012 */
[----:B------:R-:W5:Y:S02]  /*1090*/  LDG.E.CONSTANT R87, desc[UR6][R20.64+0xe00] ;  /* 0x000e000614577981 */ /* 0x000f64000c1e9900 */
[----:B------:R-:W-:Y:S01]  /*10a0*/  FFMA.FTZ R89, R8, R89, R91 ;  /* 0x0000005908597223 */ /* 0x000fe2000001005b */
[----:B------:R-:W-:-:S05]  /*10b0*/  SHF.L.U32 R18, R18, 0x10, RZ ;  /* 0x0000001012127819 */ /* 0x000fca00000006ff */
[----:B------:R-:W-:Y:S01]  /*10c0*/  FFMA.FTZ R93, R58, R18, R93 ;  /* 0x000000123a5d7223 */ /* 0x000fe2000001005d */
[C---:B--2---:R-:W-:Y:S01]  /*10d0*/  PRMT R18, R19.reuse, 0x7632, R18 ;  /* 0x0000763213127816 */ /* 0x044fe20000000012 */
[----:B------:R-:W-:-:S04]  /*10e0*/  IMAD.U32 R19, R19, 0x10000, RZ ;  /* 0x0001000013137824 */ /* 0x000fc800078e00ff */
[----:B------:R-:W-:Y:S02]  /*10f0*/  IMAD.U32 R18, R18, 0x10000, RZ ;  /* 0x0001000012127824 */ /* 0x000fe400078e00ff */
[----:B------:R-:W-:Y:S02]  /*1100*/  FFMA.FTZ R19, R12, R19, R89 ;  /* 0x000000130c137223 */ /* 0x000fe40000010059 */
[----:B------:R-:W-:Y:S01]  /*1110*/  FFMA.FTZ R93, R62, R18, R93 ;  /* 0x000000123e5d7223 */ /* 0x000fe2000001005d */
[C---:B---3--:R-:W-:Y:S02]  /*1120*/  SHF.L.U32 R18, R86.reuse, 0x10, RZ ;  /* 0x0000001056127819 */ /* 0x048fe400000006ff */
[----:B------:R-:W-:-:S03]  /*1130*/  PRMT R86, R86, 0x7632, R86 ;  /* 0x0000763256567816 */ /* 0x000fc60000000056 */
[----:B------:R-:W-:Y:S02]  /*1140*/  FFMA.FTZ R19, R16, R18, R19 ;  /* 0x0000001210137223 */ /* 0x000fe40000010013 */
[----:B------:R-:W-:Y:S02]  /*1150*/  IMAD.U32 R18, R86, 0x10000, RZ ;  /* 0x0001000056127824 */ /* 0x000fe400078e00ff */
[----:B------:R-:W2:Y:S02]  /*1160*/  LDG.E.CONSTANT R86, desc[UR6][R20.64+0x4] ;  /* 0x0000040614567981 */ /* 0x000ea4000c1e9900 */
[----:B------:R-:W-:Y:S01]  /*1170*/  FFMA.FTZ R93, R68, R18, R93 ;  /* 0x00000012445d7223 */ /* 0x000fe2000001005d */
[----:B----4-:R-:W-:-:S04]  /*1180*/  IMAD.U32 R18, R85, 0x10000, RZ ;  /* 0x0001000055127824 */ /* 0x010fc800078e00ff */
[----:B------:R-:W-:Y:S01]  /*1190*/  FFMA.FTZ R90, R24, R18, R19 ;  /* 0x00000012185a7223 */ /* 0x000fe20000010013 */
[----:B------:R-:W-:Y:S01]  /*11a0*/  PRMT R18, R85, 0x7632, R18 ;  /* 0x0000763255127816 */ /* 0x000fe20000000012 */
[----:B------:R-:W3:Y:S04]  /*11b0*/  LDG.E.CONSTANT R19, desc[UR6][R20.64+0x604] ;  /* 0x0006040614137981 */ /* 0x000ee8000c1e9900 */
[----:B------:R-:W4:Y:S01]  /*11c0*/  LDG.E.CONSTANT R85, desc[UR6][R20.64+0x404] ;  /* 0x0004040614557981 */ /* 0x000f22000c1e9900 */
[----:B------:R-:W-:-:S05]  /*11d0*/  SHF.L.U32 R18, R18, 0x10, RZ ;  /* 0x0000001012127819 */ /* 0x000fca00000006ff */
[----:B------:R-:W-:Y:S01]  /*11e0*/  FFMA.FTZ R93, R82, R18, R93 ;  /* 0x00000012525d7223 */ /* 0x000fe2000001005d */
[C---:B-----5:R-:W-:Y:S01]  /*11f0*/  IMAD.U32 R18, R87.reuse, 0x10000, RZ ;  /* 0x0001000057127824 */ /* 0x060fe200078e00ff */
[----:B------:R-:W-:-:S05]  /*1200*/  PRMT R87, R87, 0x7632, R87 ;  /* 0x0000763257577816 */ /* 0x000fca0000000057 */
[----:B------:R-:W-:Y:S02]  /*1210*/  IMAD.U32 R87, R87, 0x10000, RZ ;  /* 0x0001000057577824 */ /* 0x000fe400078e00ff */
[----:B------:R-:W-:Y:S01]  /*1220*/  FFMA.FTZ R18, R71, R18, R90 ;  /* 0x0000001247127223 */ /* 0x000fe2000001005a */
[----:B------:R-:W-:Y:S01]  /*1230*/  PRMT R89, R88, 0x7632, R89 ;  /* 0x0000763258597816 */ /* 0x000fe20000000059 */
[----:B------:R-:W-:Y:S01]  /*1240*/  FFMA.FTZ R87, R78, R87, R93 ;  /* 0x000000574e577223 */ /* 0x000fe2000001005d */
[----:B------:R-:W-:-:S03]  /*1250*/  SHF.L.U32 R90, R88, 0x10, RZ ;  /* 0x00000010585a7819 */ /* 0x000fc600000006ff */
[--C-:B------:R-:W-:Y:S02]  /*1260*/  FADD.FTZ R18, R18, R87.reuse ;  /* 0x0000005712127221 */ /* 0x100fe40000010000 */
[----:B------:R-:W-:Y:S01]  /*1270*/  FMUL.FTZ R90, R41, R90 ;  /* 0x0000005a295a7220 */ /* 0x000fe20000410000 */
[C---:B--2---:R-:W-:Y:S01]  /*1280*/  PRMT R87, R86.reuse, 0x7632, R87 ;  /* 0x0000763256577816 */ /* 0x044fe20000000057 */
[----:B------:R-:W-:Y:S02]  /*1290*/  IMAD.U32 R88, R86, 0x10000, RZ ;  /* 0x0001000056587824 */ /* 0x000fe400078e00ff */
[----:B------:R-:W-:Y:S02]  /*12a0*/  IMAD.U32 R86, R89, 0x10000, RZ ;  /* 0x0001000059567824 */ /* 0x000fe400078e00ff */
[----:B------:R-:W-:Y:S01]  /*12b0*/  FFMA.FTZ R88, R37, R88, R90 ;  /* 0x0000005825587223 */ /* 0x000fe2000001005a */
[----:B------:R-:W-:Y:S01]  /*12c0*/  SHF.L.U32 R90, R87, 0x10, RZ ;  /* 0x00000010575a7819 */ /* 0x000fe200000006ff */
[----:B------:R-:W-:-:S02]  /*12d0*/  FMUL.FTZ R92, R51, R86 ;  /* 0x00000056335c7220 */ /* 0x000fc40000410000 */
[----:B------:R-:W2:Y:S02]  /*12e0*/  LDG.E.CONSTANT R86, desc[UR6][R20.64+0x804] ;  /* 0x0008040614567981 */ /* 0x000ea4000c1e9900 */
[----:B------:R-:W-:Y:S01]  /*12f0*/  FFMA.FTZ R90, R45, R90, R92 ;  /* 0x0000005a2d5a7223 */ /* 0x000fe2000001005c */
[C---:B----4-:R-:W-:Y:S01]  /*1300*/  PRMT R87, R85.reuse, 0x7632, R87 ;  /* 0x0000763255577816 */ /* 0x050fe20000000057 */
[----:B------:R-:W-:-:S04]  /*1310*/  IMAD.U32 R85, R85, 0x10000, RZ ;  /* 0x0001000055557824 */ /* 0x000fc800078e00ff */
[----:B------:R-:W-:Y:S02]  /*1320*/  IMAD.U32 R87, R87, 0x10000, RZ ;  /* 0x0001000057577824 */ /* 0x000fe400078e00ff */
[----:B------:R-:W-:Y:S02]  /*1330*/  FFMA.FTZ R88, R5, R85, R88 ;  /* 0x0000005505587223 */ /* 0x000fe40000010058 */
[----:B------:R-:W4:Y:S01]  /*1340*/  LDG.E.CONSTANT R85, desc[UR6][R20.64+0xa04] ;  /* 0x000a040614557981 */ /* 0x000f22000c1e9900 */
[----:B------:R-:W-:Y:S01]  /*1350*/  FFMA.FTZ R90, R55, R87, R90 ;  /* 0x00000057375a7223 */ /* 0x000fe2000001005a */
[C---:B---3--:R-:W-:Y:S02]  /*1360*/  SHF.L.U32 R87, R19.reuse, 0x10, RZ ;  /* 0x0000001013577819 */ /* 0x048fe400000006ff */
[----:B------:R-:W-:-:S03]  /*1370*/  PRMT R19, R19, 0x7632, R19 ;  /* 0x0000763213137816 */ /* 0x000fc60000000013 */
[----:B------:R-:W-:Y:S02]  /*1380*/  FFMA.FTZ R88, R9, R87, R88 ;  /* 0x0000005709587223 */ /* 0x000fe40000010058 */
[----:B------:R-:W3:Y:S01]  /*1390*/  LDG.E.CONSTANT R87, desc[UR6][R20.64+0xc04] ;  /* 0x000c040614577981 */ /* 0x000ee2000c1e9900 */
[----:B------:R-:W-:-:S04]  /*13a0*/  IMAD.U32 R19, R19, 0x10000, RZ ;  /* 0x0001000013137824 */ /* 0x000fc800078e00ff */
[----:B------:R-:W-:Y:S02]  /*13b0*/  FFMA.FTZ R89, R59, R19, R90 ;  /* 0x000000133b597223 */ /* 0x000fe4000001005a */
[----:B------:R-:W5:Y:S01]  /*13c0*/  LDG.E.CONSTANT R19, desc[UR6][R20.64+0xe04] ;  /* 0x000e040614137981 */ /* 0x000f62000c1e9900 */
[C---:B--2---:R-:W-:Y:S01]  /*13d0*/  IMAD.U32 R90, R86.reuse, 0x10000, RZ ;  /* 0x00010000565a7824 */ /* 0x044fe200078e00ff */
[----:B------:R-:W-:-:S04]  /*13e0*/  PRMT R86, R86, 0x7632, R86 ;  /* 0x0000763256567816 */ /* 0x000fc80000000056 */
[----:B------:R-:W-:Y:S01]  /*13f0*/  SHF.L.U32 R86, R86, 0x10, RZ ;  /* 0x0000001056567819 */ /* 0x000fe200000006ff */
[----:B------:R-:W-:-:S04]  /*1400*/  FFMA.FTZ R88, R13, R90, R88 ;  /* 0x0000005a0d587223 */ /* 0x000fc80000010058 */
[--C-:B------:R-:W-:Y:S01]  /*1410*/  FFMA.FTZ R86, R64, R86, R89.reuse ;  /* 0x0000005640567223 */ /* 0x100fe20000010059 */
[C---:B----4-:R-:W-:Y:S01]  /*1420*/  PRMT R89, R85.reuse, 0x7632, R89 ;  /* 0x0000763255597816 */ /* 0x050fe20000000059 */
[----:B------:R-:W-:-:S04]  /*1430*/  IMAD.U32 R85, R85, 0x10000, RZ ;  /* 0x0001000055557824 */ /* 0x000fc800078e00ff */
[----:B------:R-:W-:Y:S01]  /*1440*/  FFMA.FTZ R88, R17, R85, R88 ;  /* 0x0000005511587223 */ /* 0x000fe20000010058 */
[----:B------:R-:W-:Y:S01]  /*1450*/  IMAD.U32 R89, R89, 0x10000, RZ ;  /* 0x0001000059597824 */ /* 0x000fe200078e00ff */
[C---:B---3--:R-:W-:Y:S02]  /*1460*/  SHF.L.U32 R85, R87.reuse, 0x10, RZ ;  /* 0x0000001057557819 */ /* 0x048fe400000006ff */
[----:B------:R-:W-:Y:S01]  /*1470*/  PRMT R87, R87, 0x7632, R87 ;  /* 0x0000763257577816 */ /* 0x000fe20000000057 */
[----:B------:R-:W-:Y:S02]  /*1480*/  FFMA.FTZ R90, R69, R89, R86 ;  /* 0x00000059455a7223 */ /* 0x000fe40000010056 */
[----:B------:R-:W-:Y:S01]  /*1490*/  FFMA.FTZ R85, R25, R85, R88 ;  /* 0x0000005519557223 */ /* 0x000fe20000010058 */
[----:B------:R-:W2:Y:S01]  /*14a0*/  LDG.E.CONSTANT R86, desc[UR6][R20.64+0x8] ;  /* 0x0000080614567981 */ /* 0x000ea2000c1e9900 */
[----:B------:R-:W-:-:S03]  /*14b0*/  IMAD.U32 R87, R87, 0x10000, RZ ;  /* 0x0001000057577824 */ /* 0x000fc600078e00ff */
[----:B------:R-:W3:Y:S01]  /*14c0*/  LDG.E.CONSTANT R88, desc[UR6][R20.64+0x208] ;  /* 0x0002080614587981 */ /* 0x000ee2000c1e9900 */
[----:B------:R-:W-:Y:S01]  /*14d0*/  FFMA.FTZ R90, R73, R87, R90 ;  /* 0x00000057495a7223 */ /* 0x000fe2000001005a */
[C---:B-----5:R-:W-:Y:S01]  /*14e0*/  IMAD.U32 R87, R19.reuse, 0x10000, RZ ;  /* 0x0001000013577824 */ /* 0x060fe200078e00ff */
[----:B------:R-:W-:-:S03]  /*14f0*/  PRMT R19, R19, 0x7632, R19 ;  /* 0x0000763213137816 */ /* 0x000fc60000000013 */
[----:B------:R-:W-:Y:S02]  /*1500*/  FFMA.FTZ R87, R72, R87, R85 ;  /* 0x0000005748577223 */ /* 0x000fe40000010055 */
[----:B------:R-:W4:Y:S01]  /*1510*/  LDG.E.CONSTANT R85, desc[UR6][R20.64+0x408] ;  /* 0x0004080614557981 */ /* 0x000f22000c1e9900 */
[----:B------:R-:W-:-:S05]  /*1520*/  SHF.L.U32 R19, R19, 0x10, RZ ;  /* 0x0000001013137819 */ /* 0x000fca00000006ff */
[----:B------:R-:W-:Y:S02]  /*1530*/  FFMA.FTZ R90, R83, R19, R90 ;  /* 0x00000013535a7223 */ /* 0x000fe4000001005a */
[----:B------:R-:W5:Y:S01]  /*1540*/  LDG.E.CONSTANT R19, desc[UR6][R20.64+0x608] ;  /* 0x0006080614137981 */ /* 0x000f62000c1e9900 */
[----:B------:R-:W-:-:S04]  /*1550*/  FADD.FTZ R87, R87, R18 ;  /* 0x0000001257577221 */ /* 0x000fc80000010000 */
[----:B------:R-:W-:Y:S01]  /*1560*/  FADD.FTZ R18, R90, R87 ;  /* 0x000000575a127221 */ /* 0x000fe20000010000 */
[C---:B---3--:R-:W-:Y:S01]  /*1570*/  IMAD.U32 R91, R88.reuse, 0x10000, RZ ;  /* 0x00010000585b7824 */ /* 0x048fe200078e00ff */
[----:B------:R-:W-:Y:S02]  /*1580*/  PRMT R89, R88, 0x7632, R89 ;  /* 0x0000763258597816 */ /* 0x000fe40000000059 */
[----:B--2---:R-:W-:Y:S01]  /*1590*/  PRMT R88, R86, 0x7632, R88 ;  /* 0x0000763256587816 */ /* 0x004fe20000000058 */
[----:B------:R-:W-:Y:S01]  /*15a0*/  FMUL.FTZ R93, R44, R91 ;  /* 0x0000005b2c5d7220 */ /* 0x000fe20000410000 */
[----:B------:R-:W-:Y:S01]  /*15b0*/  SHF.L.U32 R91, R89, 0x10, RZ ;  /* 0x00000010595b7819 */ /* 0x000fe200000006ff */
[----:B------:R-:W-:Y:S02]  /*15c0*/  IMAD.U32 R87, R86, 0x10000, RZ ;  /* 0x0001000056577824 */ /* 0x000fe400078e00ff */
[----:B------:R-:W-:Y:S01]  /*15d0*/  IMAD.U32 R89, R88, 0x10000, RZ ;  /* 0x0001000058597824 */ /* 0x000fe200078e00ff */
[C---:B----4-:R-:W-:Y:S01]  /*15e0*/  PRMT R88, R85.reuse, 0x7632, R88 ;  /* 0x0000763255587816 */ /* 0x050fe20000000058 */
[----:B------:R-:W-:Y:S01]  /*15f0*/  FMUL.FTZ R91, R52, R91 ;  /* 0x0000005b345b7220 */ /* 0x000fe20000410000 */
[----:B------:R-:W2:Y:S01]  /*1600*/  LDG.E.CONSTANT R86, desc[UR6][R20.64+0x808] ;  /* 0x0008080614567981 */ /* 0x000ea2000c1e9900 */
[----:B------:R-:W-:Y:S01]  /*1610*/  FFMA.FTZ R87, R38, R87, R93 ;  /* 0x0000005726577223 */ /* 0x000fe2000001005d */
[----:B------:R-:W-:Y:S01]  /*1620*/  SHF.L.U32 R88, R88, 0x10, RZ ;  /* 0x0000001058587819 */ /* 0x000fe200000006ff */
[----:B------:R-:W-:Y:S01]  /*1630*/  FFMA.FTZ R89, R48, R89, R91 ;  /* 0x0000005930597223 */ /* 0x000fe2000001005b */
[----:B------:R-:W-:-:S03]  /*1640*/  IMAD.U32 R85, R85, 0x10000, RZ ;  /* 0x0001000055557824 */ /* 0x000fc600078e00ff */
[----:B------:R-:W-:Y:S01]  /*1650*/  FFMA.FTZ R91, R56, R88, R89 ;  /* 0x00000058385b7223 */ /* 0x000fe20000010059 */
[----:B------:R-:W-:Y:S01]  /*1660*/  FFMA.FTZ R85, R6, R85, R87 ;  /* 0x0000005506557223 */ /* 0x000fe20000010057 */
[C---:B-----5:R-:W-:Y:S01]  /*1670*/  IMAD.U32 R89, R19.reuse, 0x10000, RZ ;  /* 0x0001000013597824 */ /* 0x060fe200078e00ff */
[----:B------:R-:W3:Y:S01]  /*1680*/  LDG.E.CONSTANT R87, desc[UR6][R20.64+0xa08] ;  /* 0x000a080614577981 */ /* 0x000ee2000c1e9900 */
[----:B------:R-:W-:Y:S02]  /*1690*/  PRMT R19, R19, 0x7632, R19 ;  /* 0x0000763213137816 */ /* 0x000fe40000000013 */
[----:B------:R-:W-:Y:S02]  /*16a0*/  FFMA.FTZ R89, R10, R89, R85 ;  /* 0x000000590a597223 */ /* 0x000fe40000010055 */
[----:B------:R-:W4:Y:S01]  /*16b0*/  LDG.E.CONSTANT R85, desc[UR6][R20.64+0xc08] ;  /* 0x000c080614557981 */ /* 0x000f22000c1e9900 */
[----:B------:R-:W-:-:S04]  /*16c0*/  IMAD.U32 R19, R19, 0x10000, RZ ;  /* 0x0001000013137824 */ /* 0x000fc800078e00ff */
[----:B------:R-:W-:Y:S02]  /*16d0*/  FFMA.FTZ R91, R60, R19, R91 ;  /* 0x000000133c5b7223 */ /* 0x000fe4000001005b */
[----:B------:R-:W5:Y:S01]  /*16e0*/  LDG.E.CONSTANT R19, desc[UR6][R20.64+0xe08] ;  /* 0x000e080614137981 */ /* 0x000f62000c1e9900 */
[C---:B--2---:R-:W-:Y:S02]  /*16f0*/  SHF.L.U32 R88, R86.reuse, 0x10, RZ ;  /* 0x0000001056587819 */ /* 0x044fe400000006ff */
[----:B------:R-:W-:-:S05]  /*1700*/  PRMT R86, R86, 0x7632, R86 ;  /* 0x0000763256567816 */ /* 0x000fca0000000056 */
[----:B------:R-:W-:Y:S02]  /*1710*/  IMAD.U32 R86, R86, 0x10000, RZ ;  /* 0x0001000056567824 */ /* 0x000fe400078e00ff */
[----:B------:R-:W-:Y:S02]  /*1720*/  FFMA.FTZ R88, R14, R88, R89 ;  /* 0x000000580e587223 */ /* 0x000fe40000010059 */
[----:B------:R-:W-:Y:S01]  /*1730*/  FFMA.FTZ R91, R66, R86, R91 ;  /* 0x00000056425b7223 */ /* 0x000fe2000001005b */
[C---:B---3--:R-:W-:Y:S01]  /*1740*/  PRMT R86, R87.reuse, 0x7632, R86 ;  /* 0x0000763257567816 */ /* 0x048fe20000000056 */
[----:B------:R-:W-:Y:S02]  /*1750*/  IMAD.U32 R87, R87, 0x10000, RZ ;  /* 0x0001000057577824 */ /* 0x000fe400078e00ff */
[C---:B----4-:R-:W-:Y:S01]  /*1760*/  IMAD.U32 R89, R85.reuse, 0x10000, RZ ;  /* 0x0001000055597824 */ /* 0x050fe200078e00ff */
[----:B------:R-:W-:Y:S02]  /*1770*/  SHF.L.U32 R86, R86, 0x10, RZ ;  /* 0x0000001056567819 */ /* 0x000fe400000006ff */
[----:B------:R-:W-:Y:S01]  /*1780*/  PRMT R85, R85, 0x7632, R85 ;  /* 0x0000763255557816 */ /* 0x000fe20000000055 */
[----:B------:R-:W-:-:S02]  /*1790*/  FFMA.FTZ R87, R63, R87, R88 ;  /* 0x000000573f577223 */ /* 0x000fc40000010058 */
[----:B------:R-:W-:Y:S01]  /*17a0*/  FFMA.FTZ R86, R70, R86, R91 ;  /* 0x0000005646567223 */ /* 0x000fe2000001005b */
[----:B------:R-:W2:Y:S01]  /*17b0*/  LDG.E.CONSTANT R88, desc[UR6][R20.64+0x20c] ;  /* 0x00020c0614587981 */ /* 0x000ea2000c1e9900 */
[----:B------:R-:W-:Y:S02]  /*17c0*/  IMAD.U32 R85, R85, 0x10000, RZ ;  /* 0x0001000055557824 */ /* 0x000fe400078e00ff */
[----:B------:R-:W-:Y:S02]  /*17d0*/  FFMA.FTZ R87, R26, R89, R87 ;  /* 0x000000591a577223 */ /* 0x000fe40000010057 */
[----:B------:R-:W3:Y:S01]  /*17e0*/  LDG.E.CONSTANT R89, desc[UR6][R20.64+0xc] ;  /* 0x00000c0614597981 */ /* 0x000ee2000c1e9900 */
[----:B------:R-:W-:Y:S01]  /*17f0*/  FFMA.FTZ R91, R75, R85, R86 ;  /* 0x000000554b5b7223 */ /* 0x000fe20000010056 */
[----:B-----5:R-:W-:-:S05]  /*1800*/  SHF.L.U32 R85, R19, 0x10, RZ ;  /* 0x0000001013557819 */ /* 0x020fca00000006ff */
[----:B------:R-:W-:Y:S02]  /*1810*/  FFMA.FTZ R93, R22, R85, R87 ;  /* 0x00000055165d7223 */ /* 0x000fe40000010057 */
[----:B------:R-:W4:Y:S04]  /*1820*/  LDG.E.CONSTANT R85, desc[UR6][R20.64+0x40c] ;  /* 0x00040c0614557981 */ /* 0x000f28000c1e9900 */
[----:B------:R-:W5:Y:S01]  /*1830*/  LDG.E.CONSTANT R87, desc[UR6][R20.64+0x60c] ;  /* 0x00060c0614577981 */ /* 0x000f62000c1e9900 */
[----:B------:R-:W-:-:S03]  /*1840*/  FADD.FTZ R86, R93, R18 ;  /* 0x000000125d567221 */ /* 0x000fc60000010000 */
[----:B------:R-:W5:Y:S01]  /*1850*/  LDG.E.CONSTANT R18, desc[UR6][R20.64+0x80c] ;  /* 0x00080c0614127981 */ /* 0x000f62000c1e9900 */
[----:B------:R-:W-:-:S05]  /*1860*/  PRMT R19, R19, 0x7632, R19 ;  /* 0x0000763213137816 */ /* 0x000fca0000000013 */
[----:B------:R-:W-:-:S04]  /*1870*/  IMAD.U32 R19, R19, 0x10000, RZ ;  /* 0x0001000013137824 */ /* 0x000fc800078e00ff */
[----:B------:R-:W-:Y:S01]  /*1880*/  FFMA.FTZ R19, R84, R19, R91 ;  /* 0x0000001354137223 */ /* 0x000fe2000001005b */
[C---:B--2---:R-:W-:Y:S01]  /*1890*/  IMAD.U32 R91, R88.reuse, 0x10000, RZ ;  /* 0x00010000585b7824 */ /* 0x044fe200078e00ff */
[----:B------:R-:W-:Y:S02]  /*18a0*/  PRMT R88, R88, 0x7632, R88 ;  /* 0x0000763258587816 */ /* 0x000fe40000000058 */
[C---:B---3--:R-:W-:Y:S01]  /*18b0*/  SHF.L.U32 R90, R89.reuse, 0x10, RZ ;  /* 0x00000010595a7819 */ /* 0x048fe200000006ff */
[----:B------:R-:W-:Y:S01]  /*18c0*/  FMUL.FTZ R92, R46, R91 ;  /* 0x0000005b2e5c7220 */ /* 0x000fe20000410000 */
[----:B------:R-:W-:-:S03]  /*18d0*/  PRMT R89, R89, 0x7632, R89 ;  /* 0x0000763259597816 */ /* 0x000fc60000000059 */
[----:B------:R-:W-:Y:S01]  /*18e0*/  FFMA.FTZ R90, R39, R90, R92 ;  /* 0x0000005a275a7223 */ /* 0x000fe2000001005c */
[----:B------:R-:W-:Y:S02]  /*18f0*/  IMAD.U32 R92, R88, 0x10000, RZ ;  /* 0x00010000585c7824 */ /* 0x000fe400078e00ff */
[----:B------:R-:W-:Y:S01]  /*1900*/  IMAD.U32 R88, R89, 0x10000, RZ ;  /* 0x0001000059587824 */ /* 0x000fe200078e00ff */
[----:B----4-:R-:W-:Y:S01]  /*1910*/  SHF.L.U32 R89, R85, 0x10, RZ ;  /* 0x0000001055597819 */ /* 0x010fe200000006ff */
[----:B------:R-:W-:Y:S01]  /*1920*/  FMUL.FTZ R92, R53, R92 ;  /* 0x0000005c355c7220 */ /* 0x000fe20000410000 */
[----:B------:R-:W-:-:S03]  /*1930*/  PRMT R85, R85, 0x7632, R85 ;  /* 0x0000763255557816 */ /* 0x000fc60000000055 */
[----:B------:R-:W-:Y:S02]  /*1940*/  FFMA.FTZ R88, R49, R88, R92 ;  /* 0x0000005831587223 */ /* 0x000fe4000001005c */
[----:B------:R-:W-:-:S04]  /*1950*/  IMAD.U32 R85, R85, 0x10000, RZ ;  /* 0x0001000055557824 */ /* 0x000fc800078e00ff */
[----:B------:R-:W-:Y:S01]  /*1960*/  FFMA.FTZ R88, R57, R85, R88 ;  /* 0x0000005539587223 */ /* 0x000fe20000010058 */
[----:B-----5:R-:W-:-:S04]  /*1970*/  PRMT R85, R87, 0x7632, R85 ;  /* 0x0000763257557816 */ /* 0x020fc80000000055 */
[----:B------:R-:W-:Y:S01]  /*1980*/  SHF.L.U32 R85, R85, 0x10, RZ ;  /* 0x0000001055557819 */ /* 0x000fe200000006ff */
[----:B------:R-:W-:Y:S01]  /*1990*/  FFMA.FTZ R90, R7, R89, R90 ;  /* 0x00000059075a7223 */ /* 0x000fe2000001005a */
[----:B------:R-:W-:Y:S01]  /*19a0*/  IMAD.U32 R87, R87, 0x10000, RZ ;  /* 0x0001000057577824 */ /* 0x000fe200078e00ff */
[----:B------:R-:W2:Y:S02]  /*19b0*/  LDG.E.CONSTANT R89, desc[UR6][R20.64+0xe0c] ;  /* 0x000e0c0614597981 */ /* 0x000ea4000c1e9900 */
[----:B------:R-:W-:Y:S02]  /*19c0*/  FFMA.FTZ R88, R61, R85, R88 ;  /* 0x000000553d587223 */ /* 0x000fe40000010058 */
[----:B------:R-:W3:Y:S01]  /*19d0*/  LDG.E.CONSTANT R85, desc[UR6][R20.64+0xa0c] ;  /* 0x000a0c0614557981 */ /* 0x000ee2000c1e9900 */
[----:B------:R-:W-:Y:S01]  /*19e0*/  FFMA.FTZ R90, R11, R87, R90 ;  /* 0x000000570b5a7223 */ /* 0x000fe2000001005a */
[----:B------:R-:W-:-:S04]  /*19f0*/  IMAD.U32 R87, R18, 0x10000, RZ ;  /* 0x0001000012577824 */ /* 0x000fc800078e00ff */
[----:B------:R-:W-:Y:S02]  /*1a00*/  FFMA.FTZ R90, R15, R87, R90 ;  /* 0x000000570f5a7223 */ /* 0x000fe4000001005a */
[----:B------:R0:W4:Y:S01]  /*1a10*/  LDG.E.CONSTANT R87, desc[UR6][R20.64+0xc0c] ;  /* 0x000c0c0614577981 */ /* 0x000122000c1e9900 */
[----:B------:R-:W-:-:S05]  /*1a20*/  PRMT R18, R18, 0x7632, R18 ;  /* 0x0000763212127816 */ /* 0x000fca0000000012 */
[----:B------:R-:W-:-:S04]  /*1a30*/  IMAD.U32 R18, R18, 0x10000, RZ ;  /* 0x0001000012127824 */ /* 0x000fc800078e00ff */
[----:B------:R-:W-:Y:S01]  /*1a40*/  FFMA.FTZ R18, R67, R18, R88 ;  /* 0x0000001243127223 */ /* 0x000fe20000010058 */
[----:B------:R-:W-:Y:S01]  /*1a50*/  FADD.FTZ R19, R19, R86 ;  /* 0x0000005613137221 */ /* 0x000fe20000010000 */
[----:B0-----:R-:W-:-:S05]  /*1a60*/  VIADD R20, R47, 0x1 ;  /* 0x000000012f147836 */ /* 0x001fca0000000000 */
[----:B------:R-:W-:Y:S02]  /*1a70*/  I2FP.F32.S32 R21, R20 ;  /* 0x0000001400157245 */ /* 0x000fe40000201400 */
[----:B------:R-:W-:-:S03]  /*1a80*/  LEA R20, R29, 0x10, 0x4 ;  /* 0x000000101d147811 */ /* 0x000fc600078e20ff */
[----:B------:R-:W-:Y:S01]  /*1a90*/  FMUL.FTZ R21, R21, R32 ;  /* 0x0000002015157220 */ /* 0x000fe20000410000 */
[----:B------:R-:W-:-:S04]  /*1aa0*/  IADD3 R77, PT, PT, R77, 0x4, RZ ;  /* 0x000000044d4d7810 */ /* 0x000fc80007ffe0ff */
[----:B------:R-:W-:Y:S02]  /*1ab0*/  FSEL R21, R21, RZ, P3 ;  /* 0x000000ff15157208 */ /* 0x000fe40001800000 */
[----:B------:R-:W-:Y:S01]  /*1ac0*/  IADD3 R34, P2, PT, R34, 0x10, RZ ;  /* 0x0000001022227810 */ /* 0x000fe20007f5e0ff */
[----:B------:R-:W-:-:S03]  /*1ad0*/  VIADD R47, R47, 0x80 ;  /* 0x000000802f2f7836 */ /* 0x000fc60000000000 */
[----:B------:R-:W-:Y:S02]  /*1ae0*/  IADD3.X R35, PT, PT, RZ, R35, RZ, P2, !PT ;  /* 0x00000023ff237210 */ /* 0x000fe400017fe4ff */
[C---:B---3--:R-:W-:Y:S02]  /*1af0*/  PRMT R88, R85.reuse, 0x7632, R88 ;  /* 0x0000763255587816 */ /* 0x048fe40000000058 */
[----:B------:R-:W-:-:S03]  /*1b00*/  SHF.L.U32 R85, R85, 0x10, RZ ;  /* 0x0000001055557819 */ /* 0x000fc600000006ff */
[----:B------:R-:W-:Y:S02]  /*1b10*/  IMAD.U32 R88, R88, 0x10000, RZ ;  /* 0x0001000058587824 */ /* 0x000fe400078e00ff */
[----:B------:R-:W-:Y:S02]  /*1b20*/  FFMA.FTZ R90, R65, R85, R90 ;  /* 0x00000055415a7223 */ /* 0x000fe4000001005a */
[--C-:B------:R-:W-:Y:S01]  /*1b30*/  FFMA.FTZ R85, R81, R88, R18.reuse ;  /* 0x0000005851557223 */ /* 0x100fe20000010012 */
[C---:B----4-:R-:W-:Y:S01]  /*1b40*/  PRMT R18, R87.reuse, 0x7632, R18 ;  /* 0x0000763257127816 */ /* 0x050fe20000000012 */
[----:B------:R-:W-:-:S03]  /*1b50*/  IMAD.U32 R87, R87, 0x10000, RZ ;  /* 0x0001000057577824 */ /* 0x000fc600078e00ff */
[----:B------:R-:W-:Y:S01]  /*1b60*/  SHF.L.U32 R18, R18, 0x10, RZ ;  /* 0x0000001012127819 */ /* 0x000fe200000006ff */
[----:B------:R-:W-:-:S04]  /*1b70*/  FFMA.FTZ R90, R27, R87, R90 ;  /* 0x000000571b5a7223 */ /* 0x000fc8000001005a */
[----:B------:R-:W-:Y:S01]  /*1b80*/  FFMA.FTZ R85, R76, R18, R85 ;  /* 0x000000124c557223 */ /* 0x000fe20000010055 */
[C---:B--2---:R-:W-:Y:S01]  /*1b90*/  PRMT R18, R89.reuse, 0x7632, R18 ;  /* 0x0000763259127816 */ /* 0x044fe20000000012 */
[----:B------:R-:W-:-:S03]  /*1ba0*/  IMAD.U32 R89, R89, 0x10000, RZ ;  /* 0x0001000059597824 */ /* 0x000fc600078e00ff */
[----:B------:R-:W-:Y:S01]  /*1bb0*/  SHF.L.U32 R18, R18, 0x10, RZ ;  /* 0x0000001012127819 */ /* 0x000fe200000006ff */
[----:B------:R-:W-:-:S04]  /*1bc0*/  FFMA.FTZ R90, R23, R89, R90 ;  /* 0x00000059175a7223 */ /* 0x000fc8000001005a */
[----:B------:R-:W-:Y:S01]  /*1bd0*/  FFMA.FTZ R18, R80, R18, R85 ;  /* 0x0000001250127223 */ /* 0x000fe20000010055 */
[----:B------:R-:W-:-:S04]  /*1be0*/  FADD.FTZ R19, R90, R19 ;  /* 0x000000135a137221 */ /* 0x000fc80000010000 */
[----:B------:R-:W-:Y:S01]  /*1bf0*/  FADD.FTZ R18, R18, R19 ;  /* 0x0000001312127221 */ /* 0x000fe20000010000 */
[----:B------:R-:W-:-:S05]  /*1c00*/  VIADD R19, R79, 0xffffffff ;  /* 0xffffffff4f137836 */ /* 0x000fca0000000000 */
[----:B------:R-:W-:Y:S01]  /*1c10*/  ISETP.GE.U32.AND P0, PT, R19, R28, PT ;  /* 0x0000001c1300720c */ /* 0x000fe20003f06070 */
[----:B------:R-:W-:-:S05]  /*1c20*/  VIADD R19, R28, 0x1f ;  /* 0x0000001f1c137836 */ /* 0x000fca0000000000 */
[----:B------:R-:W-:-:S04]  /*1c30*/  SHF.R.U32.HI R19, RZ, 0x5, R19 ;  /* 0x00000005ff137819 */ /* 0x000fc80000011613 */
[----:B------:R-:W-:-:S04]  /*1c40*/  VIMNMX.U32 R20, PT, PT, R19, R20, PT ;  /* 0x0000001413147248 */ /* 0x000fc80003fe0000 */
[----:B------:R-:W-:Y:S01]  /*1c50*/  ISETP.GE.U32.AND P1, PT, R77, R20, PT ;  /* 0x000000144d00720c */ /* 0x000fe20003f26070 */
[----:B------:R-:W-:-:S05]  /*1c60*/  FFMA.FTZ R21, R18, UR13, R21 ;  /* 0x0000000d12157c23 */ /* 0x000fca0008010015 */
[----:B------:R-:W-:Y:S01]  /*1c70*/  FSEL R18, R21, RZ, !P0 ;  /* 0x000000ff15127208 */ /* 0x000fe20004000000 */
[----:B------:R-:W-:Y:S01]  /*1c80*/  VIADD R79, R79, 0x80 ;  /* 0x000000804f4f7836 */ /* 0x000fe20000000000 */
[----:B------:R-:W-:-:S03]  /*1c90*/  @!P0 FMNMX.FTZ R74, R21, R74, !PT ;  /* 0x0000004a154a8209 */ /* 0x000fc60007810000 */
[----:B------:R0:W-:Y:S02]  /*1ca0*/  STS [R43], R18 ;  /* 0x000000122b007388 */ /* 0x0001e40000000800 */
[----:B0-----:R-:W-:Y:S01]  /*1cb0*/  VIADD R43, R43, 0x200 ;  /* 0x000002002b2b7836 */ /* 0x001fe20000000000 */
[----:B------:R-:W-:Y:S06]  /*1cc0*/  @!P1 BRA `(.L_x_17827) ;  /* 0xfffffff0007c9947 */ /* 0x000fec000383ffff */
.L_x_17826:
[----:B------:R-:W-:Y:S05]  /*1cd0*/  BSYNC.RECONVERGENT B0 ;  /* 0x0000000000007941 */ /* 0x000fea0003800200 */
.L_x_17825:
[----:B------:R-:W3:Y:S01]  /*1ce0*/  SHFL.BFLY PT, R3, R74, 0x10, 0x1f ;  /* 0x0e001f004a037f89 */ /* 0x000ee200000e0000 */
[----:B------:R-:W-:Y:S01]  /*1cf0*/  BSSY.RECONVERGENT B0, `(.L_x_17828) ;  /* 0x000010a000007945 */ /* 0x000fe20003800200 */
[----:B------:R-:W0:Y:S01]  /*1d00*/  S2R R14, SR_TID.X ;  /* 0x00000000000e7919 */ /* 0x000e220000002100 */
[----:B---3--:R-:W-:-:S05]  /*1d10*/  FMNMX.FTZ R4, R3, R74, !PT ;  /* 0x0000004a03047209 */ /* 0x008fca0007810000 */
[----:B------:R-:W1:Y:S01]  /*1d20*/  SHFL.BFLY PT, R3, R4, 0x8, 0x1f ;  /* 0x0d001f0004037f89 */ /* 0x000e6200000e0000 */
[----:B0-----:R-:W-:Y:S02]  /*1d30*/  LOP3.LUT P0, R15, R14, 0x1f, RZ, 0xc0, !PT ;  /* 0x0000001f0e0f7812 */ /* 0x001fe4000780c0ff */
[----:B------:R-:W-:Y:S02]  /*1d40*/  SHF.R.U32.HI R16, RZ, 0x5, R14 ;  /* 0x00000005ff107819 */ /* 0x000fe4000001160e */
[----:B------:R-:W-:Y:S02]  /*1d50*/  ISETP.GT.U32.AND P1, PT, R15, 0x3, PT ;  /* 0x000000030f00780c */ /* 0x000fe40003f24070 */
[----:B-1----:R-:W-:Y:S02]  /*1d60*/  FMNMX.FTZ R5, R4, R3, !PT ;  /* 0x0000000304057209 */ /* 0x002fe40007810000 */
[----:B------:R-:W-:-:S03]  /*1d70*/  IADD3 R4, PT, PT, R28, 0x1f, RZ ;  /* 0x0000001f1c047810 */ /* 0x000fc60007ffe0ff */
[----:B------:R-:W0:Y:S01]  /*1d80*/  SHFL.BFLY PT, R2, R5, 0x4, 0x1f ;  /* 0x0c801f0005027f89 */ /* 0x000e2200000e0000 */
[----:B------:R-:W-:Y:S02]  /*1d90*/  SHF.R.U32.HI R4, RZ, 0x5, R4 ;  /* 0x00000005ff047819 */ /* 0x000fe40000011604 */
[----:B0-----:R-:W-:Y:S02]  /*1da0*/  FMNMX.FTZ R6, R5, R2, !PT ;  /* 0x0000000205067209 */ /* 0x001fe40007810000 */
[----:B------:R-:W0:Y:S03]  /*1db0*/  S2R R2, SR_CgaCtaId ;  /* 0x0000000000027919 */ /* 0x000e260000008800 */
[----:B------:R-:W1:Y:S02]  /*1dc0*/  SHFL.BFLY PT, R3, R6, 0x2, 0x1f ;  /* 0x0c401f0006037f89 */ /* 0x000e6400000e0000 */
[----:B-1----:R-:W-:Y:S01]  /*1dd0*/  FMNMX.FTZ R7, R6, R3, !PT ;  /* 0x0000000306077209 */ /* 0x002fe20007810000 */
[----:B------:R-:W-:Y:S01]  /*1de0*/  IMAD.MOV.U32 R6, RZ, RZ, -0x800001 ;  /* 0xff7fffffff067424 */ /* 0x000fe200078e00ff */
[----:B------:R-:W-:-:S03]  /*1df0*/  MOV R3, 0x400 ;  /* 0x0000040000037802 */ /* 0x000fc60000000f00 */
[----:B------:R-:W1:Y:S02]  /*1e00*/  SHFL.BFLY PT, R10, R7, 0x1, 0x1f ;  /* 0x0c201f00070a7f89 */ /* 0x000e6400000e0000 */
[----:B------:R-:W-:-:S05]  /*1e10*/  VIADD R9, R3, 0x80 ;  /* 0x0000008003097836 */ /* 0x000fca0000000000 */
[----:B0-----:R-:W-:-:S04]  /*1e20*/  LEA R9, R2, R9, 0x18 ;  /* 0x0000000902097211 */ /* 0x001fc800078ec0ff */
[----:B------:R-:W-:Y:S01]  /*1e30*/  LEA R8, R16, R9, 0x2 ;  /* 0x0000000910087211 */ /* 0x000fe200078e10ff */
[----:B------:R-:W-:Y:S01]  /*1e40*/  IMAD R9, R15, 0x4, R9 ;  /* 0x000000040f097824 */ /* 0x000fe200078e0209 */
[----:B-1----:R-:W-:-:S05]  /*1e50*/  FMNMX.FTZ R11, R7, R10, !PT ;  /* 0x0000000a070b7209 */ /* 0x002fca0007810000 */
[----:B------:R-:W-:Y:S01]  /*1e60*/  @!P0 STS [R8], R11 ;  /* 0x0000000b08008388 */ /* 0x000fe20000000800 */
[----:B------:R-:W-:Y:S06]  /*1e70*/  BAR.SYNC.DEFER_BLOCKING 0x0 ;  /* 0x0000000000007b1d */ /* 0x000fec0000010000 */
[----:B------:R-:W0:Y:S04]  /*1e80*/  @!P1 LDS R6, [R9] ;  /* 0x0000000009069984 */ /* 0x000e280000000800 */
[----:B0-----:R-:W0:Y:S02]  /*1e90*/  SHFL.BFLY PT, R5, R6, 0x2, 0x1f ;  /* 0x0c401f0006057f89 */ /* 0x001e2400000e0000 */
[----:B0-----:R-:W-:-:S02]  /*1ea0*/  FMNMX.FTZ R7, R5, R6, !PT ;  /* 0x0000000605077209 */ /* 0x001fc40007810000 */
[----:B------:R-:W-:-:S03]  /*1eb0*/  LEA R5, R29, 0x10, 0x4 ;  /* 0x000000101d057811 */ /* 0x000fc600078e20ff */
[----:B------:R-:W0:Y:S01]  /*1ec0*/  SHFL.BFLY PT, R10, R7, 0x1, 0x1f ;  /* 0x0c201f00070a7f89 */ /* 0x000e2200000e0000 */
[----:B------:R-:W-:Y:S01]  /*1ed0*/  VIMNMX.U32 R18, PT, PT, R4, R5, PT ;  /* 0x0000000504127248 */ /* 0x000fe20003fe0000 */
[----:B------:R-:W-:-:S04]  /*1ee0*/  IMAD.SHL.U32 R5, R29, 0x200, RZ ;  /* 0x000002001d057824 */ /* 0x000fc800078e00ff */
[----:B------:R-:W-:-:S04]  /*1ef0*/  IMAD R12, R29, -0x10, R18 ;  /* 0xfffffff01d0c7824 */ /* 0x000fc800078e0212 */
[----:B------:R-:W-:Y:S02]  /*1f00*/  IMAD R13, R12, 0x20, R5 ;  /* 0x000000200c0d7824 */ /* 0x000fe400078e0205 */
[----:B------:R-:W-:Y:S01]  /*1f10*/  IMAD.MOV.U32 R12, RZ, RZ, RZ ;  /* 0x000000ffff0c7224 */ /* 0x000fe200078e00ff */
[----:B0-----:R-:W-:Y:S02]  /*1f20*/  FMNMX.FTZ R11, R7, R10, !PT ;  /* 0x0000000a070b7209 */ /* 0x001fe40007810000 */
[----:B------:R-:W-:-:S03]  /*1f30*/  VIMNMX R10, PT, PT, R28, R13, PT ;  /* 0x0000000d1c0a7248 */ /* 0x000fc60003fe0100 */
[----:B------:R0:W1:Y:S01]  /*1f40*/  SHFL.IDX PT, R6, R11, RZ, 0x1f ;  /* 0x00001fff0b067589 */ /* 0x00006200000e0000 */
[----:B------:R-:W-:-:S04]  /*1f50*/  IADD3 R7, PT, PT, -R5, R10, RZ ;  /* 0x0000000a05077210 */ /* 0x000fc80007ffe1ff */
[----:B------:R-:W-:-:S13]  /*1f60*/  ISETP.GE.AND P2, PT, R14, R7, PT ;  /* 0x000000070e00720c */ /* 0x000fda0003f46270 */
[----:B0-----:R-:W-:Y:S05]  /*1f70*/  @P2 BRA `(.L_x_17829) ;  /* 0x0000000c00842947 */ /* 0x001fea0003800000 */
[----:B------:R-:W-:Y:S01]  /*1f80*/  LOP3.LUT R11, RZ, R14, RZ, 0x33, !PT ;  /* 0x0000000eff0b7212 */ /* 0x000fe200078e33ff */
[----:B------:R-:W-:Y:S01]  /*1f90*/  BSSY.RECONVERGENT B1, `(.L_x_17830) ;  /* 0x000001c000017945 */ /* 0x000fe20003800200 */
[----:B------:R-:W-:-:S03]  /*1fa0*/  IMAD.MOV.U32 R20, RZ, RZ, R14 ;  /* 0x000000ffff147224 */ /* 0x000fc600078e000e */
[----:B------:R-:W-:-:S05]  /*1fb0*/  IMAD.IADD R22, R10, 0x1, R11 ;  /* 0x000000010a167824 */ /* 0x000fca00078e020b */
        /* <DEDUP_REMOVED lines=8> */
[----:B------:R-:W-:Y:S01]  /*2040*/  IADD3 R11, PT, PT, R3, 0xa0, RZ ;  /* 0x000000a0030b7810 */ /* 0x000fe20007ffe0ff */
[----:B------:R-:W-:Y:S01]  /*2050*/  IMAD.MOV.U32 R20, RZ, RZ, R14 ;  /* 0x000000ffff147224 */ /* 0x000fe200078e000e */
[----:B------:R-:W-:Y:S02]  /*2060*/  LOP3.LUT R22, R22, 0x3, RZ, 0xc0, !PT ;  /* 0x0000000316167812 */ /* 0x000fe400078ec0ff */
[----:B------:R-:W-:-:S03]  /*2070*/  LEA R11, R2, R11, 0x18 ;  /* 0x0000000b020b7211 */ /* 0x000fc600078ec0ff */
[----:B------:R-:W-:Y:S01]  /*2080*/  IMAD.MOV R22, RZ, RZ, -R22 ;  /* 0x000000ffff167224 */ /* 0x000fe200078e0a16 */
[----:B------:R-:W-:-:S07]  /*2090*/  LEA R11, R14, R11, 0x2 ;  /* 0x0000000b0e0b7211 */ /* 0x000fce00078e10ff */
.L_x_17832:
[----:B------:R-:W1:Y:S01]  /*20a0*/  LDS R13, [R11] ;  /* 0x000000000b0d7984 */ /* 0x000e620000000800 */
[----:B------:R-:W-:Y:S01]  /*20b0*/  VIADD R22, R22, 0x1 ;  /* 0x0000000116167836 */ /* 0x000fe20000000000 */
[----:B------:R-:W-:-:S04]  /*20c0*/  IADD3 R20, PT, PT, R20, 0x80, RZ ;  /* 0x0000008014147810 */ /* 0x000fc80007ffe0ff */
[----:B------:R-:W-:Y:S01]  /*20d0*/  ISETP.NE.AND P0, PT, R22, RZ, PT ;  /* 0x000000ff1600720c */ /* 0x000fe20003f05270 */
[----:B-1----:R-:W-:-:S04]  /*20e0*/  FADD.FTZ R13, -R6, R13 ;  /* 0x0000000d060d7221 */ /* 0x002fc80000010100 */
[----:B------:R-:W-:-:S06]  /*20f0*/  FMUL.FTZ R13, R13, 1.4426950216293334961 ;  /* 0x3fb8aa3b0d0d7820 */ /* 0x000fcc0000410000 */
[----:B------:R-:W0:Y:S02]  /*2100*/  MUFU.EX2 R13, R13 ;  /* 0x0000000d000d7308 */ /* 0x000e240000000800 */
[----:B0-----:R0:W-:Y:S01]  /*2110*/  STS [R11], R13 ;  /* 0x0000000d0b007388 */ /* 0x0011e20000000800 */
[----:B------:R-:W-:Y:S01]  /*2120*/  FADD.FTZ R12, R13, R12 ;  /* 0x0000000c0d0c7221 */ /* 0x000fe20000010000 */
[----:B0-----:R-:W-:Y:S01]  /*2130*/  VIADD R11, R11, 0x200 ;  /* 0x000002000b0b7836 */ /* 0x001fe20000000000 */
[----:B------:R-:W-:Y:S06]  /*2140*/  @P0 BRA `(.L_x_17832) ;  /* 0xfffffffc00d40947 */ /* 0x000fec000383ffff */
.L_x_17831:
[----:B------:R-:W-:Y:S05]  /*2150*/  BSYNC.RECONVERGENT B1 ;  /* 0x0000000000017941 */ /* 0x000fea0003800200 */
.L_x_17830:
        /* <DEDUP_REMOVED lines=12> */
.L_x_17835:
[----:B------:R-:W1:Y:S01]  /*2220*/  LDS R17, [R11+-0x400] ;  /* 0xfffc00000b117984 */ /* 0x000e620000000800 */
[----:B------:R-:W-:-:S03]  /*2230*/  VIADD R20, R20, 0x800 ;  /* 0x0000080014147836 */ /* 0x000fc60000000000 */
[----:B------:R-:W0:Y:S02]  /*2240*/  LDS R19, [R11+-0x200] ;  /* 0xfffe00000b137984 */ /* 0x000e240000000800 */
        /* <DEDUP_REMOVED lines=9> */
[----:B-1----:R-:W-:-:S03]  /*22e0*/  FADD.FTZ R17, -R6, R17 ;  /* 0x0000001106117221 */ /* 0x002fc60000010100 */
[----:B------:R-:W1:Y:S01]  /*22f0*/  LDS R43, [R11+0x1000] ;  /* 0x001000000b2b7984 */ /* 0x000e620000000800 */
[----:B------:R-:W-:Y:S01]  /*2300*/  FMUL.FTZ R17, R17, 1.4426950216293334961 ;  /* 0x3fb8aa3b11117820 */ /* 0x000fe20000410000 */
[C---:B0-----:R-:W-:Y:S02]  /*2310*/  FADD.FTZ R19, -R6.reuse, R19 ;  /* 0x0000001306137221 */ /* 0x041fe40000010100 */
[----:B------:R-:W0:Y:S01]  /*2320*/  LDS R45, [R11+0x1200] ;  /* 0x001200000b2d7984 */ /* 0x000e220000000800 */
        /* <DEDUP_REMOVED lines=10> */
[----:B------:R-:W1:Y:S01]  /*23d0*/  MUFU.EX2 R19, R19 ;  /* 0x0000001300137308 */ /* 0x000e620000000800 */
[----:B------:R-:W-:Y:S01]  /*23e0*/  FMUL.FTZ R25, R25, 1.4426950216293334961 ;  /* 0x3fb8aa3b19197820 */ /* 0x000fe20000410000 */
[C---:B------:R-:W-:Y:S01]  /*23f0*/  FADD.FTZ R27, -R6.reuse, R27 ;  /* 0x0000001b061b7221 */ /* 0x040fe20000010100 */
[----:B------:R-:W4:Y:S01]  /*2400*/  LDS R53, [R11+0x1a00] ;  /* 0x001a00000b357984 */ /* 0x000f220000000800 */
[C---:B------:R-:W-:Y:S02]  /*2410*/  FADD.FTZ R35, -R6.reuse, R35 ;  /* 0x0000002306237221 */ /* 0x040fe40000010100 */
[----:B------:R-:W-:Y:S02]  /*2420*/  FMUL.FTZ R27, R27, 1.4426950216293334961 ;  /* 0x3fb8aa3b1b1b7820 */ /* 0x000fe40000410000 */
[----:B------:R-:W0:Y:S01]  /*2430*/  MUFU.EX2 R21, R21 ;  /* 0x0000001500157308 */ /* 0x000e220000000800 */
[----:B------:R-:W-:Y:S01]  /*2440*/  FADD.FTZ R12, R17, R12 ;  /* 0x0000000c110c7221 */ /* 0x000fe20000010000 */
[----:B------:R-:W-:Y:S01]  /*2450*/  FMUL.FTZ R35, R35, 1.4426950216293334961 ;  /* 0x3fb8aa3b23237820 */ /* 0x000fe20000410000 */
[C---:B------:R-:W-:Y:S01]  /*2460*/  FADD.FTZ R37, -R6.reuse, R37 ;  /* 0x0000002506257221 */ /* 0x040fe20000010100 */
[----:B------:R-:W-:Y:S01]  /*2470*/  STS [R11+-0x400], R17 ;  /* 0xfffc00110b007388 */ /* 0x000fe20000000800 */
[----:B------:R-:W-:-:S02]  /*2480*/  FADD.FTZ R39, -R6, R39 ;  /* 0x0000002706277221 */ /* 0x000fc40000010100 */
[----:B------:R-:W-:Y:S01]  /*2490*/  FMUL.FTZ R37, R37, 1.4426950216293334961 ;  /* 0x3fb8aa3b25257820 */ /* 0x000fe20000410000 */
[----:B------:R-:W2:Y:S01]  /*24a0*/  MUFU.EX2 R23, R23 ;  /* 0x0000001700177308 */ /* 0x000ea20000000800 */
[----:B-1----:R-:W-:Y:S01]  /*24b0*/  FADD.FTZ R12, R12, R19 ;  /* 0x000000130c0c7221 */ /* 0x002fe20000010000 */
[----:B------:R-:W-:Y:S01]  /*24c0*/  FMUL.FTZ R39, R39, 1.4426950216293334961 ;  /* 0x3fb8aa3b27277820 */ /* 0x000fe20000410000 */
[C---:B------:R-:W-:Y:S01]  /*24d0*/  FADD.FTZ R41, -R6.reuse, R41 ;  /* 0x0000002906297221 */ /* 0x040fe20000010100 */
[----:B------:R-:W-:Y:S01]  /*24e0*/  STS [R11+-0x200], R19 ;  /* 0xfffe00130b007388 */ /* 0x000fe20000000800 */
[----:B------:R-:W-:Y:S02]  /*24f0*/  FADD.FTZ R43, -R6, R43 ;  /* 0x0000002b062b7221 */ /* 0x000fe40000010100 */
[----:B------:R-:W-:Y:S01]  /*2500*/  FMUL.FTZ R41, R41, 1.4426950216293334961 ;  /* 0x3fb8aa3b29297820 */ /* 0x000fe20000410000 */
[----:B------:R-:W1:Y:S01]  /*2510*/  MUFU.EX2 R25, R25 ;  /* 0x0000001900197308 */ /* 0x000e620000000800 */
[----:B0-----:R-:W-:Y:S01]  /*2520*/  FADD.FTZ R12, R12, R21 ;  /* 0x000000150c0c7221 */ /* 0x001fe20000010000 */
[----:B------:R-:W-:Y:S01]  /*2530*/  FMUL.FTZ R43, R43, 1.4426950216293334961 ;  /* 0x3fb8aa3b2b2b7820 */ /* 0x000fe20000410000 */
[----:B------:R-:W-:Y:S01]  /*2540*/  FADD.FTZ R45, -R6, R45 ;  /* 0x0000002d062d7221 */ /* 0x000fe20000010100 */
[----:B------:R-:W-:Y:S03]  /*2550*/  STS [R11], R21 ;  /* 0x000000150b007388 */ /* 0x000fe60000000800 */
[----:B------:R-:W-:Y:S01]  /*2560*/  FMUL.FTZ R45, R45, 1.4426950216293334961 ;  /* 0x3fb8aa3b2d2d7820 */ /* 0x000fe20000410000 */
[----:B------:R-:W0:Y:S01]  /*2570*/  MUFU.EX2 R27, R27 ;  /* 0x0000001b001b7308 */ /* 0x000e220000000800 */
[----:B--2---:R-:W-:Y:S01]  /*2580*/  FADD.FTZ R12, R12, R23 ;  /* 0x000000170c0c7221 */ /* 0x004fe20000010000 */
[C---:B------:R-:W-:Y:S01]  /*2590*/  FADD.FTZ R47, -R6.reuse, R47 ;  /* 0x0000002f062f7221 */ /* 0x040fe20000010100 */
[----:B---3--:R-:W-:Y:S01]  /*25a0*/  FADD.FTZ R49, -R6, R49 ;  /* 0x0000003106317221 */ /* 0x008fe20000010100 */
[----:B------:R-:W-:Y:S02]  /*25b0*/  STS [R11+0x200], R23 ;  /* 0x000200170b007388 */ /* 0x000fe40000000800 */
[----:B------:R-:W-:Y:S01]  /*25c0*/  FMUL.FTZ R47, R47, 1.4426950216293334961 ;  /* 0x3fb8aa3b2f2f7820 */ /* 0x000fe20000410000 */
[----:B------:R-:W-:Y:S01]  /*25d0*/  FMUL.FTZ R49, R49, 1.4426950216293334961 ;  /* 0x3fb8aa3b31317820 */ /* 0x000fe20000410000 */
[----:B------:R-:W2:Y:S01]  /*25e0*/  MUFU.EX2 R35, R35 ;  /* 0x0000002300237308 */ /* 0x000ea20000000800 */
[----:B-1----:R-:W-:Y:S01]  /*25f0*/  FADD.FTZ R12, R12, R25 ;  /* 0x000000190c0c7221 */ /* 0x002fe20000010000 */
[C---:B----4-:R-:W-:Y:S01]  /*2600*/  FADD.FTZ R51, -R6.reuse, R51 ;  /* 0x0000003306337221 */ /* 0x050fe20000010100 */
[----:B------:R-:W-:Y:S01]  /*2610*/  FADD.FTZ R53, -R6, R53 ;  /* 0x0000003506357221 */ /* 0x000fe20000010100 */
[----:B------:R-:W-:Y:S02]  /*2620*/  STS [R11+0x400], R25 ;  /* 0x000400190b007388 */ /* 0x000fe40000000800 */
[----:B------:R-:W-:Y:S01]  /*2630*/  FMUL.FTZ R51, R51, 1.4426950216293334961 ;  /* 0x3fb8aa3b33337820 */ /* 0x000fe20000410000 */
[----:B------:R-:W-:Y:S01]  /*2640*/  FMUL.FTZ R53, R53, 1.4426950216293334961 ;  /* 0x3fb8aa3b35357820 */ /* 0x000fe20000410000 */
        /* <DEDUP_REMOVED lines=33> */
.L_x_17834:
[----:B------:R-:W-:Y:S05]  /*2860*/  BSYNC.RECONVERGENT B1 ;  /* 0x0000000000017941 */ /* 0x000fea0003800200 */
.L_x_17833:
[----:B------:R-:W-:Y:S01]  /*2870*/  IADD3 R13, PT, PT, R7, -R20, RZ ;  /* 0x80000014070d7210 */ /* 0x000fe20007ffe0ff */
[----:B------:R-:W-:Y:S03]  /*2880*/  BSSY.RECONVERGENT B1, `(.L_x_17836) ;  /* 0x0000036000017945 */ /* 0x000fe60003800200 */
[----:B------:R-:W-:-:S13]  /*2890*/  ISETP.GT.AND P3, PT, R13, 0x200, PT ;  /* 0x000002000d00780c */ /* 0x000fda0003f64270 */
[----:B------:R-:W-:Y:S05]  /*28a0*/  @!P3 BRA `(.L_x_17837) ;  /* 0x0000000000ccb947 */ /* 0x000fea0003800000 */
[----:B------:R-:W1:Y:S01]  /*28b0*/  LDS R13, [R11+-0x400] ;  /* 0xfffc00000b0d7984 */ /* 0x000e620000000800 */
[----:B------:R-:W-:Y:S01]  /*28c0*/  PLOP3.LUT P0, PT, PT, PT, PT, 0x8, 0x80 ;  /* 0x000000000080781c */ /* 0x000fe20003f0e170 */
[----:B------:R-:W-:Y:S02]  /*28d0*/  VIADD R20, R20, 0x400 ;  /* 0x0000040014147836 */ /* 0x000fe40000000000 */
[----:B------:R-:W0:Y:S04]  /*28e0*/  LDS R17, [R11+-0x200] ;  /* 0xfffe00000b117984 */ /* 0x000e280000000800 */
[----:B------:R-:W2:Y:S04]  /*28f0*/  LDS R19, [R11] ;  /* 0x000000000b137984 */ /* 0x000ea80000000800 */
[----:B------:R-:W3:Y:S04]  /*2900*/  LDS R21, [R11+0x200] ;  /* 0x000200000b157984 */ /* 0x000ee80000000800 */
[----:B------:R-:W4:Y:S04]  /*2910*/  LDS R23, [R11+0x400] ;  /* 0x000400000b177984 */ /* 0x000f280000000800 */
[----:B------:R-:W4:Y:S04]  /*2920*/  LDS R25, [R11+0x600] ;  /* 0x000600000b197984 */ /* 0x000f280000000800 */
[----:B------:R-:W4:Y:S04]  /*2930*/  LDS R27, [R11+0x800] ;  /* 0x000800000b1b7984 */ /* 0x000f280000000800 */
[----:B------:R-:W4:Y:S01]  /*2940*/  LDS R35, [R11+0xa00] ;  /* 0x000a00000b237984 */ /* 0x000f220000000800 */
[----:B-1----:R-:W-:-:S04]  /*2950*/  FADD.FTZ R13, -R6, R13 ;  /* 0x0000000d060d7221 */ /* 0x002fc80000010100 */
[----:B------:R-:W-:Y:S01]  /*2960*/  FMUL.FTZ R13, R13, 1.4426950216293334961 ;  /* 0x3fb8aa3b0d0d7820 */ /* 0x000fe20000410000 */
[C---:B0-----:R-:W-:Y:S01]  /*2970*/  FADD.FTZ R17, -R6.reuse, R17 ;  /* 0x0000001106117221 */ /* 0x041fe20000010100 */
        /* <DEDUP_REMOVED lines=38> */
.L_x_17837:
[----:B------:R-:W-:Y:S05]  /*2be0*/  BSYNC.RECONVERGENT B1 ;  /* 0x0000000000017941 */ /* 0x000fea0003800200 */
.L_x_17836:
[----:B------:R-:W-:-:S13]  /*2bf0*/  ISETP.LT.OR P0, PT, R20, R7, P0 ;  /* 0x000000071400720c */ /* 0x000fda0000701670 */
[----:B------:R-:W-:Y:S05]  /*2c00*/  @!P0 BRA `(.L_x_17829) ;  /* 0x0000000000608947 */ /* 0x000fea0003800000 */
[----:B------:R-:W1:Y:S04]  /*2c10*/  LDS R13, [R11+-0x400] ;  /* 0xfffc00000b0d7984 */ /* 0x000e680000000800 */
[----:B------:R-:W0:Y:S04]  /*2c20*/  LDS R17, [R11+-0x200] ;  /* 0xfffe00000b117984 */ /* 0x000e280000000800 */
[----:B------:R-:W2:Y:S04]  /*2c30*/  LDS R19, [R11] ;  /* 0x000000000b137984 */ /* 0x000ea80000000800 */
[----:B------:R-:W3:Y:S01]  /*2c40*/  LDS R21, [R11+0x200] ;  /* 0x000200000b157984 */ /* 0x000ee20000000800 */
[C---:B-1----:R-:W-:Y:S01]  /*2c50*/  FADD.FTZ R13, -R6.reuse, R13 ;  /* 0x0000000d060d7221 */ /* 0x042fe20000010100 */
[----:B0-----:R-:W-:-:S03]  /*2c60*/  FADD.FTZ R17, -R6, R17 ;  /* 0x0000001106117221 */ /* 0x001fc60000010100 */
        /* <DEDUP_REMOVED lines=18> */
.L_x_17829:
[----:B------:R-:W-:Y:S05]  /*2d90*/  BSYNC.RECONVERGENT B0 ;  /* 0x0000000000007941 */ /* 0x000fea0003800200 */
.L_x_17828:
[----:B0-----:R-:W0:Y:S01]  /*2da0*/  SHFL.BFLY PT, R11, R12, 0x10, 0x1f ;  /* 0x0e001f000c0b7f89 */ /* 0x001e2200000e0000 */
[----:B------:R-:W-:Y:S01]  /*2db0*/  ISETP.NE.AND P0, PT, R15, RZ, PT ;  /* 0x000000ff0f00720c */ /* 0x000fe20003f05270 */
        /* <DEDUP_REMOVED lines=25> */
[----:B------:R-:W-:Y:S01]  /*2f50*/  IMAD.MOV.U32 R8, RZ, RZ, R14 ;  /* 0x000000ffff087224 */ /* 0x000fe200078e000e */
[----:B------:R-:W-:Y:S01]  /*2f60*/  ISETP.GE.U32.AND P1, PT, R9, 0x180, PT ;  /* 0x000001800900780c */ /* 0x000fe20003f26070 */
[----:B0-----:R-:W-:-:S04]  /*2f70*/  FADD.FTZ R9, R11, 9.9999999747524270788e-07 ;  /* 0x358637bd0b097421 */ /* 0x001fc80000010000 */
[----:B------:R0:W2:Y:S06]  /*2f80*/  MUFU.RCP R44, R9 ;  /* 0x00000009002c7308 */ /* 0x0000ac0000001000 */
[----:B------:R-:W-:Y:S05]  /*2f90*/  @!P0 BRA `(.L_x_17841) ;  /* 0x0000000000408947 */ /* 0x000fea0003800000 */
[----:B------:R-:W-:Y:S02]  /*2fa0*/  LEA.HI R10, R10, 0x1, RZ, 0x19 ;  /* 0x000000010a0a7811 */ /* 0x000fe400078fc8ff */
[----:B0-----:R-:W-:-:S03]  /*2fb0*/  IADD3 R9, PT, PT, R3, 0xa0, RZ ;  /* 0x000000a003097810 */ /* 0x001fc60007ffe0ff */
[C---:B------:R-:W-:Y:S01]  /*2fc0*/  IMAD.SHL.U32 R8, R10.reuse, 0x80, RZ ;  /* 0x000000800a087824 */ /* 0x040fe200078e00ff */
[----:B------:R-:W-:Y:S02]  /*2fd0*/  LOP3.LUT R10, R10, 0x3, RZ, 0xc0, !PT ;  /* 0x000000030a0a7812 */ /* 0x000fe400078ec0ff */
[----:B------:R-:W-:Y:S02]  /*2fe0*/  LEA R13, R2, R9, 0x18 ;  /* 0x00000009020d7211 */ /* 0x000fe400078ec0ff */
[----:B------:R-:W-:Y:S01]  /*2ff0*/  LOP3.LUT R9, R8, 0x180, RZ, 0xc0, !PT ;  /* 0x0000018008097812 */ /* 0x000fe200078ec0ff */
[----:B------:R-:W-:Y:S01]  /*3000*/  IMAD.MOV R12, RZ, RZ, -R10 ;  /* 0x000000ffff0c7224 */ /* 0x000fe200078e0a0a */
[----:B------:R-:W-:-:S03]  /*3010*/  LEA R10, R14, R13, 0x2 ;  /* 0x0000000d0e0a7211 */ /* 0x000fc600078e10ff */
[----:B------:R-:W-:-:S07]  /*3020*/  IMAD.IADD R8, R9, 0x1, R14 ;  /* 0x0000000109087824 */ /* 0x000fce00078e020e */
.L_x_17842:
[----:B------:R-:W2:Y:S01]  /*3030*/  LDS R9, [R10] ;  /* 0x000000000a097984 */ /* 0x000ea20000000800 */
[----:B------:R-:W-:-:S05]  /*3040*/  VIADD R12, R12, 0x1 ;  /* 0x000000010c0c7836 */ /* 0x000fca0000000000 */
[----:B------:R-:W-:Y:S01]  /*3050*/  ISETP.NE.AND P0, PT, R12, RZ, PT ;  /* 0x000000ff0c00720c */ /* 0x000fe20003f05270 */
[----:B--2---:R-:W-:-:S05]  /*3060*/  FMUL.FTZ R9, R9, R44 ;  /* 0x0000002c09097220 */ /* 0x004fca0000410000 */
[----:B------:R0:W-:Y:S02]  /*3070*/  STS [R10], R9 ;  /* 0x000000090a007388 */ /* 0x0001e40000000800 */
[----:B0-----:R-:W-:-:S05]  /*3080*/  IADD3 R10, PT, PT, R10, 0x200, RZ ;  /* 0x000002000a0a7810 */ /* 0x001fca0007ffe0ff */
[----:B------:R-:W-:Y:S05]  /*3090*/  @P0 BRA `(.L_x_17842) ;  /* 0xfffffffc00e40947 */ /* 0x000fea000383ffff */
.L_x_17841:
[----:B------:R-:W-:Y:S05]  /*30a0*/  BSYNC.RECONVERGENT B1 ;  /* 0x0000000000017941 */ /* 0x000fea0003800200 */
.L_x_17840:
[----:B------:R-:W-:Y:S05]  /*30b0*/  @!P1 BRA `(.L_x_17839) ;  /* 0x0000000400b89947 */ /* 0x000fea0003800000 */
[----:B------:R-:W-:Y:S01]  /*30c0*/  IMAD.IADD R10, R7, 0x1, -R8 ;  /* 0x00000001070a7824 */ /* 0x000fe200078e0a08 */
[----:B------:R-:W-:Y:S01]  /*30d0*/  BSSY.RECONVERGENT B1, `(.L_x_17843) ;  /* 0x000003e000017945 */ /* 0x000fe20003800200 */
[----:B0-----:R-:W-:Y:S01]  /*30e0*/  VIADD R9, R3, 0xa0 ;  /* 0x000000a003097836 */ /* 0x001fe20000000000 */
        /* <DEDUP_REMOVED lines=8> */
.L_x_17845:
[----:B------:R-:W2:Y:S01]  /*3170*/  LDS R10, [R9+-0x400] ;  /* 0xfffc0000090a7984 */ /* 0x000ea20000000800 */
[----:B------:R-:W-:-:S03]  /*3180*/  IADD3 R8, PT, PT, R8, 0x800, RZ ;  /* 0x0000080008087810 */ /* 0x000fc60007ffe0ff */
[----:B------:R-:W0:Y:S01]  /*3190*/  LDS R12, [R9+-0x200] ;  /* 0xfffe0000090c7984 */ /* 0x000e220000000800 */
[----:B------:R-:W-:-:S03]  /*31a0*/  ISETP.GE.AND P1, PT, R8, R45, PT ;  /* 0x0000002d0800720c */ /* 0x000fc60003f26270 */
[----:B------:R-:W3:Y:S04]  /*31b0*/  LDS R13, [R9] ;  /* 0x00000000090d7984 */ /* 0x000ee80000000800 */
[----:B------:R-:W4:Y:S04]  /*31c0*/  LDS R17, [R9+0x200] ;  /* 0x0002000009117984 */ /* 0x000f280000000800 */
[----:B------:R-:W1:Y:S04]  /*31d0*/  LDS R19, [R9+0x400] ;  /* 0x0004000009137984 */ /* 0x000e680000000800 */
[----:B------:R-:W1:Y:S04]  /*31e0*/  LDS R21, [R9+0x600] ;  /* 0x0006000009157984 */ /* 0x000e680000000800 */
[----:B------:R-:W-:Y:S04]  /*31f0*/  LDS R23, [R9+0x800] ;  /* 0x0008000009177984 */ /* 0x000fe80000000800 */
[----:B------:R-:W1:Y:S04]  /*3200*/  LDS R25, [R9+0xa00] ;  /* 0x000a000009197984 */ /* 0x000e680000000800 */
[----:B------:R-:W1:Y:S04]  /*3210*/  LDS R27, [R9+0xc00] ;  /* 0x000c0000091b7984 */ /* 0x000e680000000800 */
[----:B------:R-:W1:Y:S04]  /*3220*/  LDS R35, [R9+0xe00] ;  /* 0x000e000009237984 */ /* 0x000e680000000800 */
[----:B------:R-:W1:Y:S01]  /*3230*/  LDS R37, [R9+0x1000] ;  /* 0x0010000009257984 */ /* 0x000e620000000800 */
[----:B--2---:R-:W-:-:S03]  /*3240*/  FMUL.FTZ R10, R10, R44 ;  /* 0x0000002c0a0a7220 */ /* 0x004fc60000410000 */
[----:B------:R-:W2:Y:S01]  /*3250*/  LDS R39, [R9+0x1200] ;  /* 0x0012000009277984 */ /* 0x000ea20000000800 */
[----:B0-----:R-:W-:-:S03]  /*3260*/  FMUL.FTZ R12, R12, R44 ;  /* 0x0000002c0c0c7220 */ /* 0x001fc60000410000 */
[----:B------:R-:W0:Y:S01]  /*3270*/  LDS R40, [R9+0x1400] ;  /* 0x0014000009287984 */ /* 0x000e220000000800 */
[----:B---3--:R-:W-:-:S03]  /*3280*/  FMUL.FTZ R20, R13, R44 ;  /* 0x0000002c0d147220 */ /* 0x008fc60000410000 */
[----:B------:R-:W3:Y:S01]  /*3290*/  LDS R41, [R9+0x1600] ;  /* 0x0016000009297984 */ /* 0x000ee20000000800 */
[----:B----4-:R-:W-:-:S03]  /*32a0*/  FMUL.FTZ R22, R17, R44 ;  /* 0x0000002c11167220 */ /* 0x010fc60000410000 */
[----:B------:R-:W4:Y:S01]  /*32b0*/  LDS R42, [R9+0x1800] ;  /* 0x00180000092a7984 */ /* 0x000f220000000800 */
[----:B-1----:R-:W-:-:S03]  /*32c0*/  FMUL.FTZ R24, R19, R44 ;  /* 0x0000002c13187220 */ /* 0x002fc60000410000 */
[----:B------:R-:W1:Y:S01]  /*32d0*/  LDS R43, [R9+0x1a00] ;  /* 0x001a0000092b7984 */ /* 0x000e620000000800 */
[----:B------:R-:W-:-:S03]  /*32e0*/  FMUL.FTZ R26, R21, R44 ;  /* 0x0000002c151a7220 */ /* 0x000fc60000410000 */
[----:B------:R2:W-:Y:S04]  /*32f0*/  STS [R9+-0x400], R10 ;  /* 0xfffc000a09007388 */ /* 0x0005e80000000800 */
[----:B------:R0:W-:Y:S01]  /*3300*/  STS [R9+-0x200], R12 ;  /* 0xfffe000c09007388 */ /* 0x0001e20000000800 */
[----:B-----5:R-:W-:-:S03]  /*3310*/  FMUL.FTZ R32, R25, R44 ;  /* 0x0000002c19207220 */ /* 0x020fc60000410000 */
[----:B------:R3:W-:Y:S01]  /*3320*/  STS [R9], R20 ;  /* 0x0000001409007388 */ /* 0x0007e20000000800 */
[-C--:B------:R-:W-:Y:S01]  /*3330*/  FMUL.FTZ R34, R27, R44.reuse ;  /* 0x0000002c1b227220 */ /* 0x080fe20000410000 */
[-C--:B--2---:R-:W-:Y:S02]  /*3340*/  FMUL.FTZ R10, R23, R44.reuse ;  /* 0x0000002c170a7220 */ /* 0x084fe40000410000 */
[----:B------:R1:W-:Y:S01]  /*3350*/  STS [R9+0x200], R22 ;  /* 0x0002001609007388 */ /* 0x0003e20000000800 */
[-C--:B------:R-:W-:Y:S01]  /*3360*/  FMUL.FTZ R36, R35, R44.reuse ;  /* 0x0000002c23247220 */ /* 0x080fe20000410000 */
[-C--:B------:R-:W-:Y:S02]  /*3370*/  FMUL.FTZ R38, R37, R44.reuse ;  /* 0x0000002c25267220 */ /* 0x080fe40000410000 */
[----:B------:R-:W-:Y:S01]  /*3380*/  STS [R9+0x400], R24 ;  /* 0x0004001809007388 */ /* 0x000fe20000000800 */
[----:B0-----:R-:W-:-:S03]  /*3390*/  FMUL.FTZ R12, R39, R44 ;  /* 0x0000002c270c7220 */ /* 0x001fc60000410000 */
[----:B------:R-:W-:Y:S01]  /*33a0*/  STS [R9+0x600], R26 ;  /* 0x0006001a09007388 */ /* 0x000fe20000000800 */
[----:B------:R-:W-:-:S03]  /*33b0*/  FMUL.FTZ R40, R40, R44 ;  /* 0x0000002c28287220 */ /* 0x000fc60000410000 */
[----:B------:R-:W-:Y:S01]  /*33c0*/  STS [R9+0x800], R10 ;  /* 0x0008000a09007388 */ /* 0x000fe20000000800 */
[----:B---3--:R-:W-:-:S03]  /*33d0*/  FMUL.FTZ R20, R41, R44 ;  /* 0x0000002c29147220 */ /* 0x008fc60000410000 */
[----:B------:R-:W-:Y:S01]  /*33e0*/  STS [R9+0xa00], R32 ;  /* 0x000a002009007388 */ /* 0x000fe20000000800 */
[----:B----4-:R-:W-:-:S03]  /*33f0*/  FMUL.FTZ R42, R42, R44 ;  /* 0x0000002c2a2a7220 */ /* 0x010fc60000410000 */
[----:B------:R-:W-:Y:S01]  /*3400*/  STS [R9+0xc00], R34 ;  /* 0x000c002209007388 */ /* 0x000fe20000000800 */
[----:B-1----:R-:W-:-:S03]  /*3410*/  FMUL.FTZ R22, R43, R44 ;  /* 0x0000002c2b167220 */ /* 0x002fc60000410000 */
        /* <DEDUP_REMOVED lines=9> */
.L_x_17844:
[----:B------:R-:W-:Y:S05]  /*34b0*/  BSYNC.RECONVERGENT B1 ;  /* 0x0000000000017941 */ /* 0x000fea0003800200 */
.L_x_17843:
[----:B------:R-:W-:Y:S01]  /*34c0*/  IMAD.IADD R10, R7, 0x1, -R8 ;  /* 0x00000001070a7824 */ /* 0x000fe200078e0a08 */
[----:B------:R-:W-:Y:S04]  /*34d0*/  BSSY.RECONVERGENT B1, `(.L_x_17846) ;  /* 0x000001e000017945 */ /* 0x000fe80003800200 */
[----:B------:R-:W-:-:S13]  /*34e0*/  ISETP.GT.AND P1, PT, R10, 0x200, PT ;  /* 0x000002000a00780c */ /* 0x000fda0003f24270 */
[----:B------:R-:W-:Y:S05]  /*34f0*/  @!P1 BRA `(.L_x_17847) ;  /* 0x00000000006c9947 */ /* 0x000fea0003800000 */
[----:B------:R-:W2:Y:S01]  /*3500*/  LDS R10, [R9+-0x400] ;  /* 0xfffc0000090a7984 */ /* 0x000ea20000000800 */
[----:B------:R-:W-:Y:S02]  /*3510*/  PLOP3.LUT P0, PT, PT, PT, PT, 0x8, 0x80 ;  /* 0x000000000080781c */ /* 0x000fe40003f0e170 */
[----:B------:R-:W-:Y:S01]  /*3520*/  IADD3 R8, PT, PT, R8, 0x400, RZ ;  /* 0x0000040008087810 */ /* 0x000fe20007ffe0ff */
[----:B------:R-:W0:Y:S04]  /*3530*/  LDS R12, [R9+-0x200] ;  /* 0xfffe0000090c7984 */ /* 0x000e280000000800 */
[----:B------:R-:W3:Y:S04]  /*3540*/  LDS R13, [R9] ;  /* 0x00000000090d7984 */ /* 0x000ee80000000800 */
[----:B------:R-:W4:Y:S04]  /*3550*/  LDS R17, [R9+0x200] ;  /* 0x0002000009117984 */ /* 0x000f280000000800 */
[----:B------:R-:W1:Y:S04]  /*3560*/  LDS R19, [R9+0x400] ;  /* 0x0004000009137984 */ /* 0x000e680000000800 */
[----:B------:R-:W1:Y:S04]  /*3570*/  LDS R21, [R9+0x600] ;  /* 0x0006000009157984 */ /* 0x000e680000000800 */
[----:B------:R-:W1:Y:S04]  /*3580*/  LDS R23, [R9+0x800] ;  /* 0x0008000009177984 */ /* 0x000e680000000800 */
[----:B------:R-:W1:Y:S01]  /*3590*/  LDS R25, [R9+0xa00] ;  /* 0x000a000009197984 */ /* 0x000e620000000800 */
[-C--:B--2---:R-:W-:Y:S01]  /*35a0*/  FMUL.FTZ R10, R10, R44.reuse ;  /* 0x0000002c0a0a7220 */ /* 0x084fe20000410000 */
[----:B0-----:R-:W-:-:S04]  /*35b0*/  FMUL.FTZ R12, R12, R44 ;  /* 0x0000002c0c0c7220 */ /* 0x001fc80000410000 */
[----:B------:R-:W-:Y:S01]  /*35c0*/  STS [R9+-0x400], R10 ;  /* 0xfffc000a09007388 */ /* 0x000fe20000000800 */
[----:B---3--:R-:W-:-:S03]  /*35d0*/  FMUL.FTZ R20, R13, R44 ;  /* 0x0000002c0d147220 */ /* 0x008fc60000410000 */
[----:B------:R-:W-:Y:S01]  /*35e0*/  STS [R9+-0x200], R12 ;  /* 0xfffe000c09007388 */ /* 0x000fe20000000800 */
[----:B----4-:R-:W-:-:S03]  /*35f0*/  FMUL.FTZ R22, R17, R44 ;  /* 0x0000002c11167220 */ /* 0x010fc60000410000 */
[----:B------:R-:W-:Y:S01]  /*3600*/  STS [R9], R20 ;  /* 0x0000001409007388 */ /* 0x000fe20000000800 */
[----:B-1----:R-:W-:-:S03]  /*3610*/  FMUL.FTZ R24, R19, R44 ;  /* 0x0000002c13187220 */ /* 0x002fc60000410000 */
[----:B------:R-:W-:Y:S01]  /*3620*/  STS [R9+0x200], R22 ;  /* 0x0002001609007388 */ /* 0x000fe20000000800 */
[----:B------:R-:W-:-:S03]  /*3630*/  FMUL.FTZ R26, R21, R44 ;  /* 0x0000002c151a7220 */ /* 0x000fc60000410000 */
[----:B------:R-:W-:Y:S01]  /*3640*/  STS [R9+0x400], R24 ;  /* 0x0004001809007388 */ /* 0x000fe20000000800 */
[----:B-----5:R-:W-:-:S03]  /*3650*/  FMUL.FTZ R32, R23, R44 ;  /* 0x0000002c17207220 */ /* 0x020fc60000410000 */
[----:B------:R-:W-:Y:S01]  /*3660*/  STS [R9+0x600], R26 ;  /* 0x0006001a09007388 */ /* 0x000fe20000000800 */
[----:B------:R-:W-:-:S03]  /*3670*/  FMUL.FTZ R34, R25, R44 ;  /* 0x0000002c19227220 */ /* 0x000fc60000410000 */
[----:B------:R-:W-:Y:S04]  /*3680*/  STS [R9+0x800], R32 ;  /* 0x0008002009007388 */ /* 0x000fe80000000800 */
[----:B------:R0:W-:Y:S02]  /*3690*/  STS [R9+0xa00], R34 ;  /* 0x000a002209007388 */ /* 0x0001e40000000800 */
[----:B0-----:R-:W-:-:S07]  /*36a0*/  VIADD R9, R9, 0x1000 ;  /* 0x0000100009097836 */ /* 0x001fce0000000000 */
.L_x_17847:
[----:B------:R-:W-:Y:S05]  /*36b0*/  BSYNC.RECONVERGENT B1 ;  /* 0x0000000000017941 */ /* 0x000fea0003800200 */
.L_x_17846:
[----:B------:R-:W-:-:S13]  /*36c0*/  ISETP.LT.OR P0, PT, R8, R7, P0 ;  /* 0x000000070800720c */ /* 0x000fda0000701670 */
[----:B------:R-:W-:Y:S05]  /*36d0*/  @!P0 BRA `(.L_x_17839) ;  /* 0x0000000000308947 */ /* 0x000fea0003800000 */
[----:B------:R-:W2:Y:S04]  /*36e0*/  LDS R7, [R9+-0x400] ;  /* 0xfffc000009077984 */ /* 0x000ea80000000800 */
[----:B------:R-:W0:Y:S04]  /*36f0*/  LDS R10, [R9+-0x200] ;  /* 0xfffe0000090a7984 */ /* 0x000e280000000800 */
[----:B------:R-:W3:Y:S04]  /*3700*/  LDS R12, [R9] ;  /* 0x00000000090c7984 */ /* 0x000ee80000000800 */
[----:B------:R-:W4:Y:S01]  /*3710*/  LDS R13, [R9+0x200] ;  /* 0x00020000090d7984 */ /* 0x000f220000000800 */
[-C--:B--2---:R-:W-:Y:S01]  /*3720*/  FMUL.FTZ R8, R7, R44.reuse ;  /* 0x0000002c07087220 */ /* 0x084fe20000410000 */
[----:B0-----:R-:W-:-:S04]  /*3730*/  FMUL.FTZ R10, R10, R44 ;  /* 0x0000002c0a0a7220 */ /* 0x001fc80000410000 */
[----:B------:R0:W-:Y:S01]  /*3740*/  STS [R9+-0x400], R8 ;  /* 0xfffc000809007388 */ /* 0x0001e20000000800 */
[----:B---3--:R-:W-:-:S03]  /*3750*/  FMUL.FTZ R12, R12, R44 ;  /* 0x0000002c0c0c7220 */ /* 0x008fc60000410000 */
[----:B------:R0:W-:Y:S01]  /*3760*/  STS [R9+-0x200], R10 ;  /* 0xfffe000a09007388 */ /* 0x0001e20000000800 */
[----:B----4-:R-:W-:-:S03]  /*3770*/  FMUL.FTZ R20, R13, R44 ;  /* 0x0000002c0d147220 */ /* 0x010fc60000410000 */
[----:B------:R0:W-:Y:S04]  /*3780*/  STS [R9], R12 ;  /* 0x0000000c09007388 */ /* 0x0001e80000000800 */
[----:B------:R0:W-:Y:S02]  /*3790*/  STS [R9+0x200], R20 ;  /* 0x0002001409007388 */ /* 0x0001e40000000800 */
.L_x_17839:
[----:B------:R-:W-:Y:S05]  /*37a0*/  BSYNC.RECONVERGENT B0 ;  /* 0x0000000000007941 */ /* 0x000fea0003800200 */
.L_x_17838:
[----:B------:R-:W-:Y:S01]  /*37b0*/  BAR.SYNC.DEFER_BLOCKING 0x0 ;  /* 0x0000000000007b1d */ /* 0x000fe20000010000 */
[----:B------:R-:W-:Y:S01]  /*37c0*/  ISETP.NE.AND P0, PT, R14, RZ, PT ;  /* 0x000000ff0e00720c */ /* 0x000fe20003f05270 */
[----:B------:R-:W-:-:S04]  /*37d0*/  IMAD R37, R29, 0x10, R16 ;  /* 0x000000101d257824 */ /* 0x000fc800078e0210 */
[----:B------:R-:W3:Y:S01]  /*37e0*/  LDCU UR16, c[0x0][0x3dc] ;  /* 0x00007b80ff1077ac */ /* 0x000ee20008000800 */
[----:B------:R-:W-:Y:S01]  /*37f0*/  BSSY.RECONVERGENT B0, `(.L_x_17848) ;  /* 0x0000010000007945 */ /* 0x000fe20003800200 */
[----:B------:R-:W4:Y:S06]  /*3800*/  LDCU.64 UR4, c[0x0][0x3a8] ;  /* 0x00007500ff0477ac */ /* 0x000f2c0008000a00 */
[----:B------:R-:W-:Y:S05]  /*3810*/  @P0 BRA `(.L_x_17849) ;  /* 0x0000000000340947 */ /* 0x000fea0003800000 */
[----:B------:R-:W-:Y:S01]  /*3820*/  IMAD R7, R0, R30, R31 ;  /* 0x0000001e00077224 */ /* 0x000fe200078e021f */
[----:B------:R-:W1:Y:S03]  /*3830*/  LDCU.128 UR12, c[0x0][0x380] ;  /* 0x00007000ff0c77ac */ /* 0x000e660008000c00 */
[----:B0-----:R-:W-:-:S05]  /*3840*/  IMAD R8, R7, UR8, RZ ;  /* 0x0000000807087c24 */ /* 0x001fca000f8e02ff */
        /* <DEDUP_REMOVED lines=8> */
[----:B------:R0:W-:Y:S04]  /*38d0*/  STG.E desc[UR6][R8.64], R6 ;  /* 0x0000000608007986 */ /* 0x0001e8000c101906 */
[----:B------:R0:W-:Y:S02]  /*38e0*/  STG.E desc[UR6][R12.64], R11 ;  /* 0x0000000b0c007986 */ /* 0x0001e4000c101906 */
.L_x_17849:
[----:B---34-:R-:W-:Y:S05]  /*38f0*/  BSYNC.RECONVERGENT B0 ;  /* 0x0000000000007941 */ /* 0x018fea0003800200 */
.L_x_17848:
[----:B------:R-:W-:Y:S01]  /*3900*/  ISETP.GE.U32.AND P0, PT, R37, R18, PT ;  /* 0x000000122500720c */ /* 0x000fe20003f06070 */
[----:B------:R-:W-:Y:S01]  /*3910*/  BSSY.RECONVERGENT B0, `(.L_x_17850) ;  /* 0x000022f000007945 */ /* 0x000fe20003800200 */
[----:B------:R-:W-:Y:S02]  /*3920*/  HFMA2 R19, -RZ, RZ, 0, 0 ;  /* 0x00000000ff137431 */ /* 0x000fe400000001ff */
[----:B------:R-:W-:Y:S01]  /*3930*/  IMAD.MOV.U32 R17, RZ, RZ, RZ ;  /* 0x000000ffff117224 */ /* 0x000fe200078e00ff */
[----:B------:R-:W-:Y:S01]  /*3940*/  CS2R R22, SRZ ;  /* 0x0000000000167805 */ /* 0x000fe2000001ff00 */
[----:B------:R-:W-:Y:S01]  /*3950*/  IMAD.MOV.U32 R21, RZ, RZ, RZ ;  /* 0x000000ffff157224 */ /* 0x000fe200078e00ff */
[----:B------:R-:W-:Y:S01]  /*3960*/  CS2R R24, SRZ ;  /* 0x0000000000187805 */ /* 0x000fe2000001ff00 */
[----:B------:R-:W-:-:S05]  /*3970*/  IMAD.MOV.U32 R26, RZ, RZ, RZ ;  /* 0x000000ffff1a7224 */ /* 0x000fca00078e00ff */
[----:B------:R-:W-:Y:S05]  /*3980*/  @P0 BRA `(.L_x_17851) ;  /* 0x00000020009c0947 */ /* 0x000fea0003800000 */
[----:B------:R-:W3:Y:S01]  /*3990*/  LDCU UR9, c[0x0][0x3c8] ;  /* 0x00007900ff0977ac */ /* 0x000ee20008000800 */
[C---:B01----:R-:W-:Y:S01]  /*39a0*/  IMAD.WIDE.U32 R6, R37.reuse, 0x4, RZ ;  /* 0x0000000425067825 */ /* 0x043fe200078e00ff */
[C---:B------:R-:W-:Y:S02]  /*39b0*/  SHF.L.U32 R10, R14.reuse, 0x5, RZ ;  /* 0x000000050e0a7819 */ /* 0x040fe400000006ff */
[----:B------:R-:W-:Y:S01]  /*39c0*/  CS2R R22, SRZ ;  /* 0x0000000000167805 */ /* 0x000fe2000001ff00 */
[----:B------:R-:W0:Y:S01]  /*39d0*/  LDCU.64 UR10, c[0x0][0x3b8] ;  /* 0x00007700ff0a77ac */ /* 0x000e220008000a00 */
[----:B------:R-:W-:Y:S01]  /*39e0*/  IMAD.SHL.U32 R8, R14, 0x8, RZ ;  /* 0x000000080e087824 */ /* 0x000fe200078e00ff */
[C---:B------:R-:W-:Y:S01]  /*39f0*/  IADD3 R36, PT, PT, R37.reuse, 0x1, RZ ;  /* 0x0000000125247810 */ /* 0x040fe20007ffe0ff */
[----:B------:R-:W-:Y:S01]  /*3a00*/  IMAD.IADD R34, R37, 0x1, -R4 ;  /* 0x0000000125227824 */ /* 0x000fe200078e0a04 */
[----:B------:R-:W-:Y:S01]  /*3a10*/  MOV R21, RZ ;  /* 0x000000ff00157202 */ /* 0x000fe20000000f00 */
[----:B------:R-:W-:Y:S01]  /*3a20*/  IMAD.MOV.U32 R17, RZ, RZ, RZ ;  /* 0x000000ffff117224 */ /* 0x000fe200078e00ff */
[----:B------:R-:W-:Y:S01]  /*3a30*/  LOP3.LUT R27, R8, 0x18, RZ, 0xc0, !PT ;  /* 0x00000018081b7812 */ /* 0x000fe200078ec0ff */
[----:B------:R-:W-:Y:S01]  /*3a40*/  IMAD.MOV.U32 R19, RZ, RZ, RZ ;  /* 0x000000ffff137224 */ /* 0x000fe200078e00ff */
[----:B------:R-:W-:Y:S01]  /*3a50*/  CS2R R24, SRZ ;  /* 0x0000000000187805 */ /* 0x000fe2000001ff00 */
[----:B------:R-:W-:-:S02]  /*3a60*/  IMAD.MOV.U32 R26, RZ, RZ, RZ ;  /* 0x000000ffff1a7224 */ /* 0x000fc400078e00ff */
[----:B---3--:R-:W-:Y:S01]  /*3a70*/  IMAD R9, R0, UR9, RZ ;  /* 0x0000000900097c24 */ /* 0x008fe2000f8e02ff */
[----:B------:R-:W1:Y:S03]  /*3a80*/  LDCU UR9, c[0x0][0x3e0] ;  /* 0x00007c00ff0977ac */ /* 0x000e660008000800 */
[----:B------:R-:W-:-:S04]  /*3a90*/  IMAD.WIDE R6, R9, 0x4, R6 ;  /* 0x0000000409067825 */ /* 0x000fc800078e0206 */
[----:B------:R-:W-:Y:S01]  /*3aa0*/  VIADD R9, R3, 0xa0 ;  /* 0x000000a003097836 */ /* 0x000fe20000000000 */
[----:B------:R-:W-:Y:S02]  /*3ab0*/  LOP3.LUT R3, R10, 0x60, RZ, 0xe2, !PT ;  /* 0x000000600a037812 */ /* 0x000fe400078ee2ff */
[----:B0-----:R-:W-:Y:S02]  /*3ac0*/  IADD3 R20, P0, PT, R6, UR10, RZ ;  /* 0x0000000a06147c10 */ /* 0x001fe4000ff1e0ff */
[----:B-----5:R-:W-:Y:S01]  /*3ad0*/  LEA R32, R2, R9, 0x18 ;  /* 0x0000000902207211 */ /* 0x020fe200078ec0ff */
[C---:B------:R-:W-:Y:S01]  /*3ae0*/  IMAD R3, R16.reuse, 0x80, R3 ;  /* 0x0000008010037824 */ /* 0x040fe200078e0203 */
[----:B------:R-:W-:Y:S02]  /*3af0*/  LEA R2, R16, R5, 0x5 ;  /* 0x0000000510027211 */ /* 0x000fe400078e28ff */
[----:B------:R-:W-:Y:S02]  /*3b00*/  IADD3.X R35, PT, PT, R7, UR11, RZ, P0, !PT ;  /* 0x0000000b07237c10 */ /* 0x000fe400087fe4ff */
[----:B------:R-:W-:Y:S01]  /*3b10*/  IADD3 R27, PT, PT, R2, 0x3, R27 ;  /* 0x00000003021b7810 */ /* 0x000fe20007ffe01b */
[----:B-1----:R-:W-:Y:S01]  /*3b20*/  IMAD R2, R33, UR9, RZ ;  /* 0x0000000921027c24 */ /* 0x002fe2000f8e02ff */
[----:B------:R-:W-:-:S02]  /*3b30*/  IADD3 R32, PT, PT, R3, 0x10, R32 ;  /* 0x0000001003207810 */ /* 0x000fc40007ffe020 */
[----:B------:R-:W-:Y:S02]  /*3b40*/  LOP3.LUT R33, R8, 0xf8, RZ, 0xc0, !PT ;  /* 0x000000f808217812 */ /* 0x000fe400078ec0ff */
[----:B------:R-:W-:-:S07]  /*3b50*/  SHF.R.S32.HI R3, RZ, 0x1f, R2 ;  /* 0x0000001fff037819 */ /* 0x000fce0000011402 */
.L_x_17868:
[----:B------:R-:W-:Y:S01]  /*3b60*/  IMAD.MOV.U32 R6, RZ, RZ, R20 ;  /* 0x000000ffff067224 */ /* 0x000fe200078e0014 */
[----:B------:R-:W-:Y:S01]  /*3b70*/  MOV R7, R35 ;  /* 0x0000002300077202 */ /* 0x000fe20000000f00 */
[----:B------:R-:W-:Y:S04]  /*3b80*/  LDS.128 R8, [R32] ;  /* 0x0000000020087984 */ /* 0x000fe80000000c00 */
[----:B------:R-:W3:Y:S02]  /*3b90*/  LDG.E.CONSTANT R5, desc[UR6][R6.64] ;  /* 0x0000000606057981 */ /* 0x000ee4000c1e9900 */
[----:B---3--:R-:W-:-:S03]  /*3ba0*/  IMAD.WIDE R4, R5, UR16, R2 ;  /* 0x0000001005047c25 */ /* 0x008fc6000f8e0202 */
        /* <DEDUP_REMOVED lines=39> */
[----:B0-----:R-:W-:-:S02]  /*3e20*/  F2FP.BF16.F32.PACK_AB R5, R5, R4 ;  /* 0x000000040505723e */ /* 0x001fc400000010ff */
[----:B------:R-:W-:Y:S01]  /*3e30*/  F2FP.BF16.F32.PACK_AB R4, R7, R6 ;  /* 0x000000060704723e */ /* 0x000fe200000010ff */
[----:B------:R-:W-:Y:S01]  /*3e40*/  VIADD R7, R27, 0xfffffffd ;  /* 0xfffffffd1b077836 */ /* 0x000fe20000000000 */
[----:B------:R-:W-:Y:S02]  /*3e50*/  F2FP.BF16.F32.PACK_AB R70, R9, R8 ;  /* 0x000000080946723e */ /* 0x000fe400000010ff */
[----:B------:R-:W-:-:S05]  /*3e60*/  F2FP.BF16.F32.PACK_AB R71, R11, R10 ;  /* 0x0000000a0b47723e */ /* 0x000fca00000010ff */
[----:B-1----:R-:W-:Y:S05]  /*3e70*/  @P0 BRA `(.L_x_17853) ;  /* 0x0000000000780947 */ /* 0x002fea0003800000 */
        /* <DEDUP_REMOVED lines=8> */
[----:B-----5:R-:W-:Y:S02]  /*3f00*/  PRMT R6, R67, 0x7632, R6 ;  /* 0x0000763243067816 */ /* 0x020fe40000000006 */
        /* <DEDUP_REMOVED lines=21> */
.L_x_17853:
[----:B------:R-:W-:Y:S05]  /*4060*/  BSYNC.RECONVERGENT B1 ;  /* 0x0000000000017941 */ /* 0x000fea0003800200 */
.L_x_17852:
[----:B-----5:R-:W-:Y:S01]  /*4070*/  HFMA2.BF16_V2 R11, R4, R67, -RZ ;  /* 0x00000043040b7231 */ /* 0x020fe200003000ff */
[----:B------:R-:W-:Y:S01]  /*4080*/  MOV R9, R70 ;  /* 0x0000004600097202 */ /* 0x000fe20000000f00 */
[----:B------:R-:W-:Y:S02]  /*4090*/  IMAD.MOV.U32 R6, RZ, RZ, R71 ;  /* 0x000000ffff067224 */ /* 0x000fe400078e0047 */
[----:B------:R-:W-:Y:S01]  /*40a0*/  HMUL2.BF16_V2 R8, R5, R68 ;  /* 0x0000004405087232 */ /* 0x000fe20000200000 */
[----:B------:R-:W-:Y:S01]  /*40b0*/  BSSY.RECONVERGENT B1, `(.L_x_17854) ;  /* 0x0000034000017945 */ /* 0x000fe20003800200 */
[----:B------:R-:W-:Y:S02]  /*40c0*/  HMUL2.BF16_V2 R13, R9, R66 ;  /* 0x00000042090d7232 */ /* 0x000fe40000200000 */
[----:B------:R-:W-:Y:S01]  /*40d0*/  HFMA2.BF16_V2 R66, R6, R65, -RZ ;  /* 0x0000004106427231 */ /* 0x000fe200003000ff */
[C---:B------:R-:W-:Y:S01]  /*40e0*/  PRMT R10, R8.reuse, 0x7632, R10 ;  /* 0x00007632080a7816 */ /* 0x040fe2000000000a */
[----:B------:R-:W-:Y:S01]  /*40f0*/  IMAD.U32 R67, R8, 0x10000, RZ ;  /* 0x0001000008437824 */ /* 0x000fe200078e00ff */
[C---:B------:R-:W-:Y:S01]  /*4100*/  PRMT R12, R11.reuse, 0x7632, R12 ;  /* 0x000076320b0c7816 */ /* 0x040fe2000000000c */
[----:B------:R-:W-:Y:S01]  /*4110*/  IMAD.U32 R11, R11, 0x10000, RZ ;  /* 0x000100000b0b7824 */ /* 0x000fe200078e00ff */
[----:B------:R-:W-:-:S02]  /*4120*/  PRMT R65, R13, 0x7632, R65 ;  /* 0x000076320d417816 */ /* 0x000fc40000000041 */
[----:B------:R-:W-:Y:S01]  /*4130*/  SHF.L.U32 R10, R10, 0x10, RZ ;  /* 0x000000100a0a7819 */ /* 0x000fe200000006ff */
[----:B------:R-:W-:Y:S01]  /*4140*/  IMAD.U32 R12, R12, 0x10000, RZ ;  /* 0x000100000c0c7824 */ /* 0x000fe200078e00ff */
[----:B------:R-:W-:Y:S01]  /*4150*/  SHF.L.U32 R13, R13, 0x10, RZ ;  /* 0x000000100d0d7819 */ /* 0x000fe200000006ff */
[----:B------:R-:W-:Y:S01]  /*4160*/  IMAD.U32 R68, R65, 0x10000, RZ ;  /* 0x0001000041447824 */ /* 0x000fe200078e00ff */
[C---:B------:R-:W-:Y:S01]  /*4170*/  PRMT R8, R66.reuse, 0x7632, R8 ;  /* 0x0000763242087816 */ /* 0x040fe20000000008 */
[----:B------:R-:W-:Y:S01]  /*4180*/  FADD.FTZ R10, R67, R10 ;  /* 0x0000000a430a7221 */ /* 0x000fe20000010000 */
[----:B------:R-:W-:Y:S01]  /*4190*/  FADD.FTZ R11, R11, R12 ;  /* 0x0000000c0b0b7221 */ /* 0x000fe20000010000 */
[----:B------:R-:W-:Y:S01]  /*41a0*/  IMAD.U32 R66, R66, 0x10000, RZ ;  /* 0x0001000042427824 */ /* 0x000fe200078e00ff */
[----:B------:R-:W-:Y:S01]  /*41b0*/  SHF.L.U32 R65, R8, 0x10, RZ ;  /* 0x0000001008417819 */ /* 0x000fe200000006ff */
[----:B------:R-:W-:Y:S01]  /*41c0*/  FADD.FTZ R13, R13, R68 ;  /* 0x000000440d0d7221 */ /* 0x000fe20000010000 */
[----:B------:R-:W-:-:S03]  /*41d0*/  FADD.FTZ R10, R10, R11 ;  /* 0x0000000b0a0a7221 */ /* 0x000fc60000010000 */
[----:B------:R-:W-:Y:S01]  /*41e0*/  FADD.FTZ R65, R66, R65 ;  /* 0x0000004142417221 */ /* 0x000fe20000010000 */
        /* <DEDUP_REMOVED lines=32> */
.L_x_17855:
[----:B------:R-:W-:Y:S05]  /*43f0*/  BSYNC.RECONVERGENT B1 ;  /* 0x0000000000017941 */ /* 0x000fea0003800200 */
.L_x_17854:
[----:B------:R-:W-:Y:S02]  /*4400*/  HFMA2.BF16_V2 R12, R4, R64, -RZ ;  /* 0x00000040040c7231 */ /* 0x000fe400003000ff */
[----:B------:R-:W-:Y:S01]  /*4410*/  HMUL2.BF16_V2 R10, R5, R63 ;  /* 0x0000003f050a7232 */ /* 0x000fe20000200000 */
[----:B------:R-:W-:Y:S01]  /*4420*/  BSSY.RECONVERGENT B1, `(.L_x_17856) ;  /* 0x0000025000017945 */ /* 0x000fe20003800200 */
[----:B------:R-:W-:Y:S02]  /*4430*/  HMUL2.BF16_V2 R52, R9, R52 ;  /* 0x0000003409347232 */ /* 0x000fe40000200000 */
[----:B------:R-:W-:Y:S01]  /*4440*/  FADD.FTZ R8, R8, R65 ;  /* 0x0000004108087221 */ /* 0x000fe20000010000 */
[----:B------:R-:W-:Y:S02]  /*4450*/  PRMT R11, R10, 0x7632, R11 ;  /* 0x000076320a0b7816 */ /* 0x000fe4000000000b */
[----:B------:R-:W-:Y:S02]  /*4460*/  PRMT R63, R52, 0x7632, R63 ;  /* 0x00007632343f7816 */ /* 0x000fe4000000003f */
[----:B------:R-:W-:Y:S01]  /*4470*/  PRMT R13, R12, 0x7632, R13 ;  /* 0x000076320c0d7816 */ /* 0x000fe2000000000d */
[----:B------:R-:W-:Y:S06]  /*4480*/  @P0 BRA `(.L_x_17857) ;  /* 0x0000000000780947 */ /* 0x000fec0003800000 */
[C---:B------:R-:W-:Y:S01]  /*4490*/  VIADD R67, R27.reuse, 0x1 ;  /* 0x000000011b437836 */ /* 0x040fe20000000000 */
[CC--:B------:R-:W-:Y:S01]  /*44a0*/  ISETP.GE.AND P6, PT, R27.reuse, R28.reuse, PT ;  /* 0x0000001c1b00720c */ /* 0x0c0fe20003fc6270 */
[----:B------:R-:W-:Y:S01]  /*44b0*/  VIADD R65, R27, 0xffffffff ;  /* 0xffffffff1b417836 */ /* 0x000fe20000000000 */
[----:B------:R-:W-:Y:S01]  /*44c0*/  PRMT R64, R55, 0x7632, R64 ;  /* 0x0000763237407816 */ /* 0x000fe20000000040 */
        /* <DEDUP_REMOVED lines=26> */
.L_x_17857:
[----:B------:R-:W-:Y:S05]  /*4670*/  BSYNC.RECONVERGENT B1 ;  /* 0x0000000000017941 */ /* 0x000fea0003800200 */
.L_x_17856:
        /* <DEDUP_REMOVED lines=20> */
[----:B------:R-:W-:Y:S01]  /*47c0*/  FADD.FTZ R13, R10, R13 ;  /* 0x0000000d0a0d7221 */ /* 0x000fe20000010000 */
[----:B------:R-:W-:-:S02]  /*47d0*/  HFMA2.BF16_V2 R10, R6, R53, -RZ ;  /* 0x00000035060a7231 */ /* 0x000fc400003000ff */
[----:B------:R-:W-:Y:S02]  /*47e0*/  IMAD.U32 R55, R55, 0x10000, RZ ;  /* 0x0001000037377824 */ /* 0x000fe400078e00ff */
        /* <DEDUP_REMOVED lines=52> */
.L_x_17859:
[----:B------:R-:W-:Y:S05]  /*4b30*/  BSYNC.RECONVERGENT B1 ;  /* 0x0000000000017941 */ /* 0x000fea0003800200 */
.L_x_17858:
[----:B------:R-:W-:Y:S02]  /*4b40*/  HFMA2.BF16_V2 R11, R4, R59, -RZ ;  /* 0x0000003b040b7231 */ /* 0x000fe400003000ff */
[----:B------:R-:W-:Y:S02]  /*4b50*/  HMUL2.BF16_V2 R8, R5, R58 ;  /* 0x0000003a05087232 */ /* 0x000fe40000200000 */
[----:B------:R-:W-:Y:S01]  /*4b60*/  FADD.FTZ R19, R10, R19 ;  /* 0x000000130a137221 */ /* 0x000fe20000010000 */
[----:B------:R-:W-:Y:S02]  /*4b70*/  HMUL2.BF16_V2 R13, R9, R60 ;  /* 0x0000003c090d7232 */ /* 0x000fe40000200000 */
[----:B------:R-:W-:Y:S01]  /*4b80*/  HFMA2.BF16_V2 R61, R6, R61, -RZ ;  /* 0x0000003d063d7231 */ /* 0x000fe200003000ff */
[----:B------:R-:W-:Y:S01]  /*4b90*/  BSSY.RECONVERGENT B1, `(.L_x_17860) ;  /* 0x0000032000017945 */ /* 0x000fe20003800200 */
        /* <DEDUP_REMOVED lines=12> */
[----:B------:R-:W-:Y:S01]  /*4c60*/  PRMT R8, R61, 0x7610, R8 ;  /* 0x000076103d087816 */ /* 0x000fe20000000008 */
[----:B------:R-:W-:Y:S01]  /*4c70*/  FADD.FTZ R12, R11, R12 ;  /* 0x0000000c0b0c7221 */ /* 0x000fe20000010000 */
[----:B------:R-:W-:Y:S01]  /*4c80*/  FADD.FTZ R52, R13, R52 ;  /* 0x000000340d347221 */ /* 0x000fe20000010000 */
[----:B------:R-:W-:-:S02]  /*4c90*/  SHF.L.U32 R13, R10, 0x10, RZ ;  /* 0x000000100a0d7819 */ /* 0x000fc400000006ff */
        /* <DEDUP_REMOVED lines=33> */
.L_x_17861:
[----:B------:R-:W-:Y:S05]  /*4eb0*/  BSYNC.RECONVERGENT B1 ;  /* 0x0000000000017941 */ /* 0x000fea0003800200 */
.L_x_17860:
[----:B------:R-:W-:Y:S01]  /*4ec0*/  FADD.FTZ R8, R8, R13 ;  /* 0x0000000d08087221 */ /* 0x000fe20000010000 */
[----:B------:R-:W-:Y:S02]  /*4ed0*/  HFMA2.BF16_V2 R13, R4, R51, -RZ ;  /* 0x00000033040d7231 */ /* 0x000fe400003000ff */
[----:B------:R-:W-:Y:S02]  /*4ee0*/  HMUL2.BF16_V2 R10, R5, R62 ;  /* 0x0000003e050a7232 */ /* 0x000fe40000200000 */
[----:B------:R-:W-:Y:S02]  /*4ef0*/  HFMA2.BF16_V2 R49, R6, R49, -RZ ;  /* 0x0000003106317231 */ /* 0x000fe400003000ff */
[----:B------:R-:W-:Y:S02]  /*4f00*/  HMUL2.BF16_V2 R51, R9, R48 ;  /* 0x0000003009337232 */ /* 0x000fe40000200000 */
[----:B------:R-:W-:Y:S01]  /*4f10*/  FADD.FTZ R11, R11, R52 ;  /* 0x000000340b0b7221 */ /* 0x000fe20000010000 */
[----:B------:R-:W-:Y:S01]  /*4f20*/  BSSY.RECONVERGENT B1, `(.L_x_17862) ;  /* 0x0000031000017945 */ /* 0x000fe20003800200 */
[----:B------:R-:W-:-:S02]  /*4f30*/  PRMT R12, R10, 0x7632, R12 ;  /* 0x000076320a0c7816 */ /* 0x000fc4000000000c */
[----:B------:R-:W-:Y:S02]  /*4f40*/  SHF.L.U32 R10, R10, 0x10, RZ ;  /* 0x000000100a0a7819 */ /* 0x000fe400000006ff */
[----:B------:R-:W-:Y:S01]  /*4f50*/  PRMT R48, R13, 0x7632, R48 ;  /* 0x000076320d307816 */ /* 0x000fe20000000030 */
[----:B------:R-:W-:Y:S01]  /*4f60*/  IMAD.U32 R53, R12, 0x10000, RZ ;  /* 0x000100000c357824 */ /* 0x000fe200078e00ff */
[----:B------:R-:W-:Y:S02]  /*4f70*/  PRMT R52, R51, 0x7632, R52 ;  /* 0x0000763233347816 */ /* 0x000fe40000000034 */
[----:B------:R-:W-:Y:S01]  /*4f80*/  SHF.L.U32 R13, R13, 0x10, RZ ;  /* 0x000000100d0d7819 */ /* 0x000fe200000006ff */
[----:B------:R-:W-:Y:S01]  /*4f90*/  IMAD.U32 R48, R48, 0x10000, RZ ;  /* 0x0001000030307824 */ /* 0x000fe200078e00ff */
[----:B------:R-:W-:Y:S01]  /*4fa0*/  SHF.L.U32 R51, R51, 0x10, RZ ;  /* 0x0000001033337819 */ /* 0x000fe200000006ff */
[----:B------:R-:W-:Y:S01]  /*4fb0*/  FADD.FTZ R53, R10, R53 ;  /* 0x000000350a357221 */ /* 0x000fe20000010000 */
[----:B------:R-:W-:Y:S01]  /*4fc0*/  PRMT R12, R49, 0x7632, R12 ;  /* 0x00007632310c7816 */ /* 0x000fe2000000000c */
[----:B------:R-:W-:-:S02]  /*4fd0*/  IMAD.U32 R52, R52, 0x10000, RZ ;  /* 0x0001000034347824 */ /* 0x000fc400078e00ff */
[----:B------:R-:W-:Y:S01]  /*4fe0*/  FADD.FTZ R48, R13, R48 ;  /* 0x000000300d307221 */ /* 0x000fe20000010000 */
[----:B------:R-:W-:Y:S01]  /*4ff0*/  PRMT R10, R49, 0x7610, R10 ;  /* 0x00007610310a7816 */ /* 0x000fe2000000000a */
[----:B------:R-:W-:Y:S02]  /*5000*/  FADD.FTZ R52, R51, R52 ;  /* 0x0000003433347221 */ /* 0x000fe40000010000 */
[----:B------:R-:W-:Y:S01]  /*5010*/  FADD.FTZ R13, R53, R48 ;  /* 0x00000030350d7221 */ /* 0x000fe20000010000 */
[----:B------:R-:W-:Y:S01]  /*5020*/  SHF.L.U32 R10, R10, 0x10, RZ ;  /* 0x000000100a0a7819 */ /* 0x000fe200000006ff */
[----:B------:R-:W-:Y:S01]  /*5030*/  IMAD.U32 R49, R12, 0x10000, RZ ;  /* 0x000100000c317824 */ /* 0x000fe200078e00ff */
[----:B------:R-:W-:Y:S06]  /*5040*/  @P0 BRA `(.L_x_17863) ;  /* 0x0000000000780947 */ /* 0x000fec0003800000 */
[C---:B------:R-:W-:Y:S01]  /*5050*/  IADD3 R51, PT, PT, R27.reuse, -0x1, RZ ;  /* 0xffffffff1b337810 */ /* 0x040fe20007ffe0ff */
[C---:B------:R-:W-:Y:S01]  /*5060*/  VIADD R53, R27.reuse, 0x1 ;  /* 0x000000011b357836 */ /* 0x040fe20000000000 */
[C---:B------:R-:W-:Y:S01]  /*5070*/  IADD3 R55, PT, PT, R27.reuse, 0x2, RZ ;  /* 0x000000021b377810 */ /* 0x040fe20007ffe0ff */
[----:B------:R-:W-:Y:S01]  /*5080*/  VIADD R57, R27, 0x3 ;  /* 0x000000031b397836 */ /* 0x000fe20000000000 */
[-C--:B------:R-:W-:Y:S01]  /*5090*/  ISETP.GE.AND P1, PT, R51, R28.reuse, PT ;  /* 0x0000001c3300720c */ /* 0x080fe20003f26270 */
[----:B------:R-:W-:Y:S01]  /*50a0*/  VIADD R51, R27, 0xfffffffe ;  /* 0xfffffffe1b337836 */ /* 0x000fe20000000000 */
[-C--:B------:R-:W-:Y:S02]  /*50b0*/  ISETP.GE.AND P5, PT, R53, R28.reuse, PT ;  /* 0x0000001c3500720c */ /* 0x080fe40003fa6270 */
[C---:B------:R-:W-:Y:S02]  /*50c0*/  IADD3 R53, PT, PT, R27.reuse, 0x4, RZ ;  /* 0x000000041b357810 */ /* 0x040fe40007ffe0ff */
[----:B------:R-:W-:-:S02]  /*50d0*/  ISETP.GE.AND P6, PT, R27, R28, PT ;  /* 0x0000001c1b00720c */ /* 0x000fc40003fc6270 */
[C---:B------:R-:W-:Y:S02]  /*50e0*/  PRMT R12, R47.reuse, 0x7632, R12 ;  /* 0x000076322f0c7816 */ /* 0x040fe4000000000c */
[----:B------:R-:W-:Y:S02]  /*50f0*/  SEL R47, R47, RZ, !P1 ;  /* 0x000000ff2f2f7207 */ /* 0x000fe40004800000 */
[-C--:B------:R-:W-:Y:S02]  /*5100*/  ISETP.GE.AND P1, PT, R51, R28.reuse, PT ;  /* 0x0000001c3300720c */ /* 0x080fe40003f26270 */
[-C--:B------:R-:W-:Y:S02]  /*5110*/  ISETP.GE.AND P4, PT, R55, R28.reuse, PT ;  /* 0x0000001c3700720c */ /* 0x080fe40003f86270 */
[----:B------:R-:W-:Y:S02]  /*5120*/  ISETP.GE.AND P2, PT, R53, R28, PT ;  /* 0x0000001c3500720c */ /* 0x000fe40003f46270 */
[----:B------:R-:W-:-:S02]  /*5130*/  SEL R48, R12, RZ, !P6 ;  /* 0x000000ff0c307207 */ /* 0x000fc40007000000 */
[----:B------:R-:W-:Y:S02]  /*5140*/  PRMT R51, R37, 0x7632, R51 ;  /* 0x0000763225337816 */ /* 0x000fe40000000033 */
[-C--:B------:R-:W-:Y:S02]  /*5150*/  ISETP.GE.AND P3, PT, R57, R28.reuse, PT ;  /* 0x0000001c3900720c */ /* 0x080fe40003f66270 */
[----:B------:R-:W-:Y:S02]  /*5160*/  ISETP.GE.AND P6, PT, R7, R28, PT ;  /* 0x0000001c0700720c */ /* 0x000fe40003fc6270 */
[----:B------:R-:W-:Y:S02]  /*5170*/  PRMT R53, R38, 0x7632, R53 ;  /* 0x0000763226357816 */ /* 0x000fe40000000035 */
[----:B------:R-:W-:Y:S02]  /*5180*/  PRMT R12, R50, 0x7632, R12 ;  /* 0x00007632320c7816 */ /* 0x000fe4000000000c */
        /* <DEDUP_REMOVED lines=10> */
.L_x_17863:
[----:B------:R-:W-:Y:S05]  /*5230*/  BSYNC.RECONVERGENT B1 ;  /* 0x0000000000017941 */ /* 0x000fea0003800200 */
.L_x_17862:
        /* <DEDUP_REMOVED lines=10> */
[C---:B------:R-:W-:Y:S01]  /*52e0*/  IADD3 R51, PT, PT, R27.reuse, -0x1, RZ ;  /* 0xffffffff1b337810 */ /* 0x040fe20007ffe0ff */
[C---:B------:R-:W-:Y:S01]  /*52f0*/  VIADD R53, R27.reuse, 0x1 ;  /* 0x000000011b357836 */ /* 0x040fe20000000000 */
[C---:B------:R-:W-:Y:S01]  /*5300*/  IADD3 R55, PT, PT, R27.reuse, 0x2, RZ ;  /* 0x000000021b377810 */ /* 0x040fe20007ffe0ff */
[----:B------:R-:W-:Y:S01]  /*5310*/  VIADD R57, R27, 0x3 ;  /* 0x000000031b397836 */ /* 0x000fe20000000000 */
[-C--:B------:R-:W-:Y:S02]  /*5320*/  ISETP.GE.AND P1, PT, R51, R28.reuse, PT ;  /* 0x0000001c3300720c */ /* 0x080fe40003f26270 */
[-C--:B------:R-:W-:Y:S02]  /*5330*/  ISETP.GE.AND P5, PT, R53, R28.reuse, PT ;  /* 0x0000001c3500720c */ /* 0x080fe40003fa6270 */
[----:B------:R-:W-:Y:S02]  /*5340*/  ISETP.GE.AND P6, PT, R27, R28, PT ;  /* 0x0000001c1b00720c */ /* 0x000fe40003fc6270 */
[----:B------:R-:W-:-:S02]  /*5350*/  PRMT R51, R40, 0x7632, R51 ;  /* 0x0000763228337816 */ /* 0x000fc40000000033 */
[-C--:B------:R-:W-:Y:S01]  /*5360*/  ISETP.GE.AND P4, PT, R55, R28.reuse, PT ;  /* 0x0000001c3700720c */ /* 0x080fe20003f86270 */
[C---:B------:R-:W-:Y:S01]  /*5370*/  VIADD R55, R27.reuse, 0xfffffffe ;  /* 0xfffffffe1b377836 */ /* 0x040fe20000000000 */
[----:B------:R-:W-:Y:S02]  /*5380*/  IADD3 R53, PT, PT, R27, 0x4, RZ ;  /* 0x000000041b357810 */ /* 0x000fe40007ffe0ff */
[----:B------:R-:W-:Y:S02]  /*5390*/  SEL R54, R51, RZ, !P6 ;  /* 0x000000ff33367207 */ /* 0x000fe40007000000 */
[----:B------:R-:W-:Y:S02]  /*53a0*/  ISETP.GE.AND P2, PT, R53, R28, PT ;  /* 0x0000001c3500720c */ /* 0x000fe40003f46270 */
[----:B------:R-:W-:Y:S02]  /*53b0*/  PRMT R51, R41, 0x7632, R51 ;  /* 0x0000763229337816 */ /* 0x000fe40000000033 */
[----:B------:R-:W-:-:S02]  /*53c0*/  SEL R53, R40, RZ, !P1 ;  /* 0x000000ff28357207 */ /* 0x000fc40004800000 */
[----:B------:R-:W-:Y:S02]  /*53d0*/  PRMT R52, R42, 0x7632, R52 ;  /* 0x000076322a347816 */ /* 0x000fe40000000034 */
[-C--:B------:R-:W-:Y:S02]  /*53e0*/  ISETP.GE.AND P3, PT, R57, R28.reuse, PT ;  /* 0x0000001c3900720c */ /* 0x080fe40003f66270 */
[-C--:B------:R-:W-:Y:S02]  /*53f0*/  ISETP.GE.AND P1, PT, R55, R28.reuse, PT ;  /* 0x0000001c3700720c */ /* 0x080fe40003f26270 */
[----:B------:R-:W-:Y:S02]  /*5400*/  ISETP.GE.AND P6, PT, R7, R28, PT ;  /* 0x0000001c0700720c */ /* 0x000fe40003fc6270 */
        /* <DEDUP_REMOVED lines=11> */
.L_x_17865:
[----:B------:R-:W-:Y:S05]  /*54c0*/  BSYNC.RECONVERGENT B1 ;  /* 0x0000000000017941 */ /* 0x000fea0003800200 */
.L_x_17864:
[----:B------:R-:W-:Y:S01]  /*54d0*/  HFMA2.BF16_V2 R39, R5, R39, -RZ ;  /* 0x0000002705277231 */ /* 0x000fe200003000ff */
[----:B------:R-:W-:Y:S01]  /*54e0*/  SHF.L.U32 R12, R12, 0x10, RZ ;  /* 0x000000100c0c7819 */ /* 0x000fe200000006ff */
[----:B------:R-:W-:Y:S01]  /*54f0*/  IMAD.U32 R37, R37, 0x10000, RZ ;  /* 0x0001000025257824 */ /* 0x000fe200078e00ff */
[----:B------:R-:W-:Y:S01]  /*5500*/  SHF.L.U32 R47, R47, 0x10, RZ ;  /* 0x000000102f2f7819 */ /* 0x000fe200000006ff */
[----:B------:R-:W-:Y:S02]  /*5510*/  IMAD.U32 R48, R48, 0x10000, RZ ;  /* 0x0001000030307824 */ /* 0x000fe400078e00ff */
[----:B------:R-:W-:Y:S02]  /*5520*/  HMUL2.BF16_V2 R40, R4, R40 ;  /* 0x0000002804287232 */ /* 0x000fe40000200000 */
[--C-:B------:R-:W-:Y:S01]  /*5530*/  FADD.FTZ R12, R12, R37.reuse ;  /* 0x000000250c0c7221 */ /* 0x100fe20000010000 */
[----:B------:R-:W-:Y:S01]  /*5540*/  SHF.L.U32 R49, R49, 0x10, RZ ;  /* 0x0000001031317819 */ /* 0x000fe200000006ff */
[----:B------:R-:W-:Y:S01]  /*5550*/  FADD.FTZ R47, R47, R48 ;  /* 0x000000302f2f7221 */ /* 0x000fe20000010000 */
[----:B------:R-:W-:Y:S01]  /*5560*/  IMAD.U32 R50, R50, 0x10000, RZ ;  /* 0x0001000032327824 */ /* 0x000fe200078e00ff */
[----:B------:R-:W-:Y:S01]  /*5570*/  PRMT R37, R39, 0x7610, R37 ;  /* 0x0000761027257816 */ /* 0x000fe20000000025 */
[----:B------:R-:W-:Y:S01]  /*5580*/  FADD.FTZ R11, R11, R8 ;  /* 0x000000080b0b7221 */ /* 0x000fe20000010000 */
[----:B------:R-:W-:Y:S01]  /*5590*/  PRMT R39, R39, 0x7632, R39 ;  /* 0x0000763227277816 */ /* 0x000fe20000000027 */
[----:B------:R-:W-:Y:S01]  /*55a0*/  FADD.FTZ R50, R49, R50 ;  /* 0x0000003231327221 */ /* 0x000fe20000010000 */
[----:B------:R-:W-:Y:S01]  /*55b0*/  PRMT R48, R40, 0x7632, R48 ;  /* 0x0000763228307816 */ /* 0x000fe20000000030 */
[----:B------:R-:W-:Y:S01]  /*55c0*/  FADD.FTZ R47, R12, R47 ;  /* 0x0000002f0c2f7221 */ /* 0x000fe20000010000 */
[----:B------:R-:W-:Y:S01]  /*55d0*/  SHF.L.U32 R40, R40, 0x10, RZ ;  /* 0x0000001028287819 */ /* 0x000fe200000006ff */
[----:B------:R-:W-:-:S02]  /*55e0*/  IMAD.U32 R52, R39, 0x10000, RZ ;  /* 0x0001000027347824 */ /* 0x000fc400078e00ff */
[C---:B------:R-:W-:Y:S02]  /*55f0*/  HFMA2.BF16_V2 R12, R6.reuse, R38, -RZ ;  /* 0x00000026060c7231 */ /* 0x040fe400003000ff */
[----:B------:R-:W-:Y:S02]  /*5600*/  IMAD.U32 R39, R48, 0x10000, RZ ;  /* 0x0001000030277824 */ /* 0x000fe400078e00ff */
[----:B------:R-:W-:Y:S01]  /*5610*/  HMUL2.BF16_V2 R38, R9, R41 ;  /* 0x0000002909267232 */ /* 0x000fe20000200000 */
[----:B------:R-:W-:Y:S01]  /*5620*/  SHF.L.U32 R37, R37, 0x10, RZ ;  /* 0x0000001025257819 */ /* 0x000fe200000006ff */
[----:B------:R-:W-:Y:S01]  /*5630*/  FADD.FTZ R47, R47, R50 ;  /* 0x000000322f2f7221 */ /* 0x000fe20000010000 */
[--C-:B------:R-:W-:Y:S01]  /*5640*/  FADD.FTZ R49, R40, R39.reuse ;  /* 0x0000002728317221 */ /* 0x100fe20000010000 */
[----:B------:R-:W-:Y:S01]  /*5650*/  HFMA2.BF16_V2 R40, R6, R42, -RZ ;  /* 0x0000002a06287231 */ /* 0x000fe200003000ff */
[C---:B------:R-:W-:Y:S01]  /*5660*/  PRMT R39, R38.reuse, 0x7632, R39 ;  /* 0x0000763226277816 */ /* 0x040fe20000000027 */
[----:B------:R-:W-:Y:S01]  /*5670*/  FADD.FTZ R52, R37, R52 ;  /* 0x0000003425347221 */ /* 0x000fe20000010000 */
[----:B------:R-:W-:Y:S01]  /*5680*/  SHF.L.U32 R38, R38, 0x10, RZ ;  /* 0x0000001026267819 */ /* 0x000fe200000006ff */
[----:B------:R-:W-:Y:S01]  /*5690*/  FADD.FTZ R10, R13, R10 ;  /* 0x0000000a0d0a7221 */ /* 0x000fe20000010000 */
[C---:B------:R-:W-:Y:S01]  /*56a0*/  PRMT R37, R12.reuse, 0x7632, R37 ;  /* 0x000076320c257816 */ /* 0x040fe20000000025 */
[----:B------:R-:W-:Y:S01]  /*56b0*/  IMAD.U32 R39, R39, 0x10000, RZ ;  /* 0x0001000027277824 */ /* 0x000fe200078e00ff */
[----:B------:R-:W-:Y:S01]  /*56c0*/  SHF.L.U32 R12, R12, 0x10, RZ ;  /* 0x000000100c0c7819 */ /* 0x000fe200000006ff */
[----:B------:R-:W-:Y:S01]  /*56d0*/  FADD.FTZ R49, R52, R49 ;  /* 0x0000003134317221 */ /* 0x000fe20000010000 */
[----:B------:R-:W-:Y:S01]  /*56e0*/  BSSY.RECONVERGENT B1, `(.L_x_17866) ;  /* 0x000002e000017945 */ /* 0x000fe20003800200 */
        /* <DEDUP_REMOVED lines=16> */
[----:B------:R-:W-:Y:S02]  /*57f0*/  IADD3 R11, PT, PT, R27, -0x2, RZ ;  /* 0xfffffffe1b0b7810 */ /* 0x000fe40007ffe0ff */
[-C--:B------:R-:W-:Y:S01]  /*5800*/  ISETP.GE.AND P6, PT, R7, R28.reuse, PT ;  /* 0x0000001c0700720c */ /* 0x080fe20003fc6270 */
[----:B------:R-:W-:Y:S01]  /*5810*/  VIADD R7, R27, 0x4 ;  /* 0x000000041b077836 */ /* 0x000fe20000000000 */
[-C--:B------:R-:W-:Y:S01]  /*5820*/  ISETP.GE.AND P4, PT, R13, R28.reuse, PT ;  /* 0x0000001c0d00720c */ /* 0x080fe20003f86270 */
[----:B------:R-:W-:Y:S01]  /*5830*/  VIADD R13, R27, 0x2 ;  /* 0x000000021b0d7836 */ /* 0x000fe20000000000 */
[----:B------:R-:W-:Y:S02]  /*5840*/  ISETP.GE.AND P5, PT, R11, R28, PT ;  /* 0x0000001c0b00720c */ /* 0x000fe40003fa6270 */
[C---:B------:R-:W-:Y:S02]  /*5850*/  IADD3 R11, PT, PT, R27.reuse, 0x1, RZ ;  /* 0x000000011b0b7810 */ /* 0x040fe40007ffe0ff */
[----:B------:R-:W-:-:S02]  /*5860*/  IADD3 R37, PT, PT, R27, 0x3, RZ ;  /* 0x000000031b257810 */ /* 0x000fc40007ffe0ff */
[-C--:B------:R-:W-:Y:S02]  /*5870*/  ISETP.GE.AND P0, PT, R7, R28.reuse, PT ;  /* 0x0000001c0700720c */ /* 0x080fe40003f06270 */
[----:B------:R-:W-:Y:S02]  /*5880*/  SEL R7, R43, RZ, !P6 ;  /* 0x000000ff2b077207 */ /* 0x000fe40007000000 */
[-C--:B------:R-:W-:Y:S02]  /*5890*/  ISETP.GE.AND P6, PT, R27, R28.reuse, PT ;  /* 0x0000001c1b00720c */ /* 0x080fe40003fc6270 */
[----:B------:R-:W-:Y:S02]  /*58a0*/  PRMT R8, R44, 0x7632, R8 ;  /* 0x000076322c087816 */ /* 0x000fe40000000008 */
[-C--:B------:R-:W-:Y:S02]  /*58b0*/  ISETP.GE.AND P3, PT, R11, R28.reuse, PT ;  /* 0x0000001c0b00720c */ /* 0x080fe40003f66270 */
        /* <DEDUP_REMOVED lines=16> */
.L_x_17867:
[----:B------:R-:W-:Y:S05]  /*59c0*/  BSYNC.RECONVERGENT B1 ;  /* 0x0000000000017941 */ /* 0x000fea0003800200 */
.L_x_17866:
[----:B------:R-:W-:Y:S02]  /*59d0*/  HFMA2.BF16_V2 R44, R4, R44, -RZ ;  /* 0x0000002c042c7231 */ /* 0x000fe400003000ff */
[----:B------:R-:W-:Y:S02]  /*59e0*/  HMUL2.BF16_V2 R5, R5, R43 ;  /* 0x0000002b05057232 */ /* 0x000fe40000200000 */
[----:B------:R-:W-:Y:S02]  /*59f0*/  HFMA2.BF16_V2 R10, R6, R46, -RZ ;  /* 0x0000002e060a7231 */ /* 0x000fe400003000ff */
[----:B------:R-:W-:Y:S01]  /*5a00*/  HMUL2.BF16_V2 R8, R9, R45 ;  /* 0x0000002d09087232 */ /* 0x000fe20000200000 */
[----:B------:R-:W-:Y:S01]  /*5a10*/  IADD3 R20, P1, PT, R20, 0x10, RZ ;  /* 0x0000001014147810 */ /* 0x000fe20007f3e0ff */
[----:B------:R-:W-:Y:S01]  /*5a20*/  VIADD R34, R34, 0x4 ;  /* 0x0000000422227836 */ /* 0x000fe20000000000 */
[----:B------:R-:W-:Y:S01]  /*5a30*/  PRMT R4, R5, 0x7610, R4 ;  /* 0x0000761005047816 */ /* 0x000fe20000000004 */
[----:B------:R-:W-:Y:S01]  /*5a40*/  VIADD R27, R27, 0x80 ;  /* 0x000000801b1b7836 */ /* 0x000fe20000000000 */
[----:B------:R-:W-:Y:S01]  /*5a50*/  PRMT R5, R5, 0x7632, R5 ;  /* 0x0000763205057816 */ /* 0x000fe20000000005 */
[----:B------:R-:W-:Y:S01]  /*5a60*/  IMAD.X R35, RZ, RZ, R35, P1 ;  /* 0x000000ffff237224 */ /* 0x000fe200008e0623 */
[----:B------:R-:W-:-:S02]  /*5a70*/  PRMT R6, R44, 0x7610, R6 ;  /* 0x000076102c067816 */ /* 0x000fc40000000006 */
[----:B------:R-:W-:Y:S01]  /*5a80*/  PRMT R7, R44, 0x7632, R7 ;  /* 0x000076322c077816 */ /* 0x000fe20000000007 */
[----:B------:R-:W-:Y:S01]  /*5a90*/  IMAD.U32 R12, R5, 0x10000, RZ ;  /* 0x00010000050c7824 */ /* 0x000fe200078e00ff */
[----:B------:R-:W-:Y:S02]  /*5aa0*/  SHF.L.U32 R6, R6, 0x10, RZ ;  /* 0x0000001006067819 */ /* 0x000fe400000006ff */
[----:B------:R-:W-:Y:S01]  /*5ab0*/  PRMT R9, R8, 0x7632, R9 ;  /* 0x0000763208097816 */ /* 0x000fe20000000009 */
[----:B------:R-:W-:Y:S01]  /*5ac0*/  IMAD.U32 R7, R7, 0x10000, RZ ;  /* 0x0001000007077824 */ /* 0x000fe200078e00ff */
[----:B------:R-:W-:Y:S02]  /*5ad0*/  SHF.L.U32 R11, R4, 0x10, RZ ;  /* 0x00000010040b7819 */ /* 0x000fe400000006ff */
[----:B------:R-:W-:Y:S01]  /*5ae0*/  PRMT R4, R10, 0x7632, R4 ;  /* 0x000076320a047816 */ /* 0x000fe20000000004 */
[----:B------:R-:W-:Y:S01]  /*5af0*/  FADD.FTZ R6, R6, R7 ;  /* 0x0000000706067221 */ /* 0x000fe20000010000 */
[----:B------:R-:W-:Y:S01]  /*5b00*/  IADD3 R7, PT, PT, R36, 0x3, RZ ;  /* 0x0000000324077810 */ /* 0x000fe20007ffe0ff */
[----:B------:R-:W-:Y:S01]  /*5b10*/  IMAD.U32 R9, R9, 0x10000, RZ ;  /* 0x0001000009097824 */ /* 0x000fe200078e00ff */
[----:B------:R-:W-:Y:S01]  /*5b20*/  SHF.L.U32 R8, R8, 0x10, RZ ;  /* 0x0000001008087819 */ /* 0x000fe200000006ff */
[----:B------:R-:W-:Y:S01]  /*5b30*/  FADD.FTZ R11, R11, R12 ;  /* 0x0000000c0b0b7221 */ /* 0x000fe20000010000 */
[----:B------:R-:W-:Y:S01]  /*5b40*/  ISETP.GE.U32.AND P0, PT, R7, R18, PT ;  /* 0x000000120700720c */ /* 0x000fe20003f06070 */
[----:B------:R-:W-:Y:S01]  /*5b50*/  IMAD.U32 R5, R4, 0x10000, RZ ;  /* 0x0001000004057824 */ /* 0x000fe200078e00ff */
[----:B------:R-:W-:Y:S01]  /*5b60*/  SHF.L.U32 R10, R10, 0x10, RZ ;  /* 0x000000100a0a7819 */ /* 0x000fe200000006ff */
[----:B------:R-:W-:Y:S01]  /*5b70*/  FADD.FTZ R9, R8, R9 ;  /* 0x0000000908097221 */ /* 0x000fe20000010000 */
[----:B------:R-:W-:Y:S01]  /*5b80*/  FADD.FTZ R6, R11, R6 ;  /* 0x000000060b067221 */ /* 0x000fe20000010000 */
[----:B------:R-:W-:-:S02]  /*5b90*/  IADD3 R36, PT, PT, R36, 0x4, RZ ;  /* 0x0000000424247810 */ /* 0x000fc40007ffe0ff */
[----:B------:R-:W-:Y:S01]  /*5ba0*/  FADD.FTZ R5, R10, R5 ;  /* 0x000000050a057221 */ /* 0x000fe20000010000 */
[----:B------:R-:W-:Y:S01]  /*5bb0*/  FADD.FTZ R6, R6, R9 ;  /* 0x0000000906067221 */ /* 0x000fe20000010000 */
[----:B------:R-:W-:-:S03]  /*5bc0*/  IADD3 R32, PT, PT, R32, 0x200, RZ ;  /* 0x0000020020207810 */ /* 0x000fc60007ffe0ff */
[----:B------:R-:W-:-:S04]  /*5bd0*/  FADD.FTZ R5, R6, R5 ;  /* 0x0000000506057221 */ /* 0x000fc80000010000 */
[----:B------:R-:W-:Y:S01]  /*5be0*/  FADD.FTZ R26, R5, R26 ;  /* 0x0000001a051a7221 */ /* 0x000fe20000010000 */
[----:B------:R-:W-:Y:S06]  /*5bf0*/  @!P0 BRA `(.L_x_17868) ;  /* 0xffffffdc00d88947 */ /* 0x000fec000383ffff */
.L_x_17851:
[----:B------:R-:W-:Y:S05]  /*5c00*/  BSYNC.RECONVERGENT B0 ;  /* 0x0000000000007941 */ /* 0x000fea0003800200 */
.L_x_17850:
[----:B------:R-:W3:Y:S01]  /*5c10*/  SHFL.BFLY PT, R4, R19, 0x2, 0x1f ;  /* 0x0c401f0013047f89 */ /* 0x000ee200000e0000 */
[----:B------:R-:W-:Y:S01]  /*5c20*/  LOP3.LUT P0, RZ, R14, 0x3, RZ, 0xc0, !PT ;  /* 0x000000030eff7812 */ /* 0x000fe2000780c0ff */
[----:B------:R-:W-:Y:S01]  /*5c30*/  BSSY.RECONVERGENT B0, `(.L_x_17869) ;  /* 0x0000033000007945 */ /* 0x000fe20003800200 */
[----:B------:R-:W-:Y:S01]  /*5c40*/  SHF.R.U32.HI R15, RZ, 0x2, R15 ;  /* 0x00000002ff0f7819 */ /* 0x000fe2000001160f */
[----:B------:R-:W4:Y:S03]  /*5c50*/  SHFL.BFLY PT, R2, R17, 0x2, 0x1f ;  /* 0x0c401f0011027f89 */ /* 0x000f2600000e0000 */
[----:B------:R-:W-:Y:S01]  /*5c60*/  LEA R16, R16, R15, 0x6 ;  /* 0x0000000f10107211 */ /* 0x000fe200078e30ff */
[----:B01----:R-:W0:Y:S04]  /*5c70*/  SHFL.BFLY PT, R6, R21, 0x2, 0x1f ;  /* 0x0c401f0015067f89 */ /* 0x003e2800000e0000 */
[----:B------:R-:W1:Y:S04]  /*5c80*/  SHFL.BFLY PT, R3, R22, 0x2, 0x1f ;  /* 0x0c401f0016037f89 */ /* 0x000e6800000e0000 */
[----:B------:R-:W2:Y:S04]  /*5c90*/  SHFL.BFLY PT, R10, R23, 0x2, 0x1f ;  /* 0x0c401f00170a7f89 */ /* 0x000ea800000e0000 */
[----:B------:R-:W2:Y:S04]  /*5ca0*/  SHFL.BFLY PT, R5, R24, 0x2, 0x1f ;  /* 0x0c401f0018057f89 */ /* 0x000ea800000e0000 */
[----:B------:R-:W2:Y:S01]  /*5cb0*/  SHFL.BFLY PT, R18, R25, 0x2, 0x1f ;  /* 0x0c401f0019127f89 */ /* 0x000ea200000e0000 */
[----:B---3--:R-:W-:-:S03]  /*5cc0*/  FADD.FTZ R4, R4, R19 ;  /* 0x0000001304047221 */ /* 0x008fc60000010000 */
[----:B------:R-:W3:Y:S01]  /*5cd0*/  SHFL.BFLY PT, R7, R26, 0x2, 0x1f ;  /* 0x0c401f001a077f89 */ /* 0x000ee200000e0000 */
[----:B----4-:R-:W-:Y:S01]  /*5ce0*/  FADD.FTZ R2, R2, R17 ;  /* 0x0000001102027221 */ /* 0x010fe20000010000 */
[----:B0-----:R-:W-:Y:S01]  /*5cf0*/  FADD.FTZ R6, R6, R21 ;  /* 0x0000001506067221 */ /* 0x001fe20000010000 */
[----:B------:R-:W-:Y:S01]  /*5d00*/  LOP3.LUT R21, R14, 0x3c0, RZ, 0xc0, !PT ;  /* 0x000003c00e157812 */ /* 0x000fe200078ec0ff */
[----:B------:R-:W-:Y:S01]  /*5d10*/  BAR.SYNC.DEFER_BLOCKING 0x0 ;  /* 0x0000000000007b1d */ /* 0x000fe20000010000 */
[----:B-1----:R-:W-:Y:S02]  /*5d20*/  FADD.FTZ R8, R3, R22 ;  /* 0x0000001603087221 */ /* 0x002fe40000010000 */
[----:B------:R-:W-:Y:S01]  /*5d30*/  ISETP.NE.OR P1, PT, R21, 0x40, P0 ;  /* 0x000000401500780c */ /* 0x000fe20000725670 */
[----:B--2---:R-:W-:Y:S02]  /*5d40*/  FADD.FTZ R10, R10, R23 ;  /* 0x000000170a0a7221 */ /* 0x004fe40000010000 */
[----:B------:R-:W0:Y:S01]  /*5d50*/  SHFL.BFLY PT, R3, R2, 0x1, 0x1f ;  /* 0x0c201f0002037f89 */ /* 0x000e2200000e0000 */
[----:B------:R-:W-:-:S03]  /*5d60*/  FADD.FTZ R12, R5, R24 ;  /* 0x00000018050c7221 */ /* 0x000fc60000010000 */
[----:B------:R-:W1:Y:S01]  /*5d70*/  SHFL.BFLY PT, R5, R4, 0x1, 0x1f ;  /* 0x0c201f0004057f89 */ /* 0x000e6200000e0000 */
[----:B------:R-:W-:-:S03]  /*5d80*/  FADD.FTZ R18, R18, R25 ;  /* 0x0000001912127221 */ /* 0x000fc60000010000 */
[----:B------:R-:W2:Y:S01]  /*5d90*/  SHFL.BFLY PT, R9, R8, 0x1, 0x1f ;  /* 0x0c201f0008097f89 */ /* 0x000ea200000e0000 */
[----:B---3--:R-:W-:-:S03]  /*5da0*/  FADD.FTZ R19, R7, R26 ;  /* 0x0000001a07137221 */ /* 0x008fc60000010000 */
[----:B------:R-:W3:Y:S04]  /*5db0*/  SHFL.BFLY PT, R7, R6, 0x1, 0x1f ;  /* 0x0c201f0006077f89 */ /* 0x000ee800000e0000 */
[----:B------:R-:W4:Y:S04]  /*5dc0*/  SHFL.BFLY PT, R11, R10, 0x1, 0x1f ;  /* 0x0c201f000a0b7f89 */ /* 0x000f2800000e0000 */
[----:B------:R-:W4:Y:S04]  /*5dd0*/  SHFL.BFLY PT, R13, R12, 0x1, 0x1f ;  /* 0x0c201f000c0d7f89 */ /* 0x000f2800000e0000 */
[----:B------:R-:W4:Y:S01]  /*5de0*/  SHFL.BFLY PT, R17, R18, 0x1, 0x1f ;  /* 0x0c201f0012117f89 */ /* 0x000f2200000e0000 */
[----:B0-----:R-:W-:-:S03]  /*5df0*/  FADD.FTZ R3, R2, R3 ;  /* 0x0000000302037221 */ /* 0x001fc60000010000 */
[----:B------:R-:W0:Y:S01]  /*5e00*/  SHFL.BFLY PT, R20, R19, 0x1, 0x1f ;  /* 0x0c201f0013147f89 */ /* 0x000e2200000e0000 */
[----:B-1----:R-:W-:Y:S01]  /*5e10*/  FADD.FTZ R4, R4, R5 ;  /* 0x0000000504047221 */ /* 0x002fe20000010000 */
[----:B--2---:R-:W-:Y:S01]  /*5e20*/  FADD.FTZ R9, R8, R9 ;  /* 0x0000000908097221 */ /* 0x004fe20000010000 */
[----:B---3--:R-:W-:Y:S01]  /*5e30*/  FADD.FTZ R6, R6, R7 ;  /* 0x0000000706067221 */ /* 0x008fe20000010000 */
[----:B----4-:R-:W-:Y:S01]  /*5e40*/  FADD.FTZ R10, R10, R11 ;  /* 0x0000000b0a0a7221 */ /* 0x010fe20000010000 */
[----:B------:R-:W-:Y:S01]  /*5e50*/  FADD.FTZ R13, R12, R13 ;  /* 0x0000000d0c0d7221 */ /* 0x000fe20000010000 */
[----:B------:R-:W-:Y:S01]  /*5e60*/  FADD.FTZ R17, R18, R17 ;  /* 0x0000001112117221 */ /* 0x000fe20000010000 */
[----:B0-----:R-:W-:Y:S01]  /*5e70*/  FADD.FTZ R20, R19, R20 ;  /* 0x0000001413147221 */ /* 0x001fe20000010000 */
        /* <DEDUP_REMOVED lines=14> */
.L_x_17870:
[----:B------:R-:W-:Y:S05]  /*5f60*/  BSYNC.RECONVERGENT B0 ;  /* 0x0000000000007941 */ /* 0x000fea0003800200 */
.L_x_17869:
        /* <DEDUP_REMOVED lines=28> */
[----:B------:R-:W-:-:S07]  /*6130*/  FADD.FTZ R20, R20, R19 ;  /* 0x0000001314147221 */ /* 0x000fce0000010000 */
.L_x_17872:
[----:B------:R-:W-:Y:S05]  /*6140*/  BSYNC.RECONVERGENT B0 ;  /* 0x0000000000007941 */ /* 0x000fea0003800200 */
.L_x_17871:
        /* <DEDUP_REMOVED lines=12> */
.L_x_17874:
[----:B------:R-:W-:Y:S05]  /*6210*/  BSYNC.RECONVERGENT B0 ;  /* 0x0000000000007941 */ /* 0x000fea0003800200 */
.L_x_17873:
[----:B------:R-:W-:Y:S06]  /*6220*/  BAR.SYNC.DEFER_BLOCKING 0x0 ;  /* 0x0000000000007b1d */ /* 0x000fec0000010000 */
[----:B------:R-:W-:Y:S04]  /*6230*/  BSSY.RECONVERGENT B0, `(.L_x_17875) ;  /* 0x0000012000007945 */ /* 0x000fe80003800200 */
[----:B------:R-:W-:Y:S05]  /*6240*/  @P3 BRA `(.L_x_17876) ;  /* 0x0000000000403947 */ /* 0x000fea0003800000 */
[----:B------:R-:W1:Y:S04]  /*6250*/  LDS R2, [R18] ;  /* 0x0000000012027984 */ /* 0x000e680000000800 */
[----:B------:R-:W2:Y:S04]  /*6260*/  LDS R5, [R18+0x20] ;  /* 0x0000200012057984 */ /* 0x000ea80000000800 */
[----:B------:R-:W3:Y:S04]  /*6270*/  LDS R7, [R18+0x40] ;  /* 0x0000400012077984 */ /* 0x000ee80000000800 */
[----:B------:R-:W4:Y:S04]  /*6280*/  LDS R8, [R18+0x60] ;  /* 0x0000600012087984 */ /* 0x000f280000000800 */
[----:B------:R-:W4:Y:S04]  /*6290*/  LDS R11, [R18+0x80] ;  /* 0x00008000120b7984 */ /* 0x000f280000000800 */
[----:B------:R-:W4:Y:S04]  /*62a0*/  LDS R12, [R18+0xa0] ;  /* 0x0000a000120c7984 */ /* 0x000f280000000800 */
[----:B------:R-:W4:Y:S04]  /*62b0*/  LDS R16, [R18+0xc0] ;  /* 0x0000c00012107984 */ /* 0x000f280000000800 */
[----:B0-----:R-:W0:Y:S01]  /*62c0*/  LDS R15, [R18+0xe0] ;  /* 0x0000e000120f7984 */ /* 0x001e220000000800 */
[----:B-1----:R-:W-:Y:S01]  /*62d0*/  FADD.FTZ R3, R3, R2 ;  /* 0x0000000203037221 */ /* 0x002fe20000010000 */
[----:B--2---:R-:W-:Y:S01]  /*62e0*/  FADD.FTZ R4, R4, R5 ;  /* 0x0000000504047221 */ /* 0x004fe20000010000 */
[----:B---3--:R-:W-:Y:S01]  /*62f0*/  FADD.FTZ R6, R6, R7 ;  /* 0x0000000706067221 */ /* 0x008fe20000010000 */
[----:B----4-:R-:W-:Y:S01]  /*6300*/  FADD.FTZ R9, R9, R8 ;  /* 0x0000000809097221 */ /* 0x010fe20000010000 */
[----:B------:R-:W-:Y:S01]  /*6310*/  FADD.FTZ R10, R10, R11 ;  /* 0x0000000b0a0a7221 */ /* 0x000fe20000010000 */
[----:B------:R-:W-:Y:S01]  /*6320*/  FADD.FTZ R13, R13, R12 ;  /* 0x0000000c0d0d7221 */ /* 0x000fe20000010000 */
[----:B------:R-:W-:Y:S01]  /*6330*/  FADD.FTZ R17, R17, R16 ;  /* 0x0000001011117221 */ /* 0x000fe20000010000 */
[----:B0-----:R-:W-:-:S07]  /*6340*/  FADD.FTZ R20, R20, R15 ;  /* 0x0000000f14147221 */ /* 0x001fce0000010000 */
.L_x_17876:
[----:B------:R-:W-:Y:S05]  /*6350*/  BSYNC.RECONVERGENT B0 ;  /* 0x0000000000007941 */ /* 0x000fea0003800200 */
.L_x_17875:
[----:B------:R-:W-:Y:S06]  /*6360*/  BAR.SYNC.DEFER_BLOCKING 0x0 ;  /* 0x0000000000007b1d */ /* 0x000fec0000010000 */
[----:B------:R-:W-:Y:S05]  /*6370*/  @P4 EXIT ;  /* 0x000000000000494d */ /* 0x000fea0003800000 */
[----:B------:R-:W-:-:S04]  /*6380*/  IMAD R0, R0, R30, R31 ;  /* 0x0000001e00007224 */ /* 0x000fc800078e021f */
[----:B------:R-:W-:Y:S01]  /*6390*/  IMAD R0, R0, UR8, RZ ;  /* 0x0000000800007c24 */ /* 0x000fe2000f8e02ff */
[----:B------:R-:W-:Y:S06]  /*63a0*/  @P0 EXIT ;  /* 0x000000000000094d */ /* 0x000fec0003800000 */
[----:B------:R-:W1:Y:S01]  /*63b0*/  LDCU.64 UR4, c[0x0][0x390] ;  /* 0x00007200ff0477ac */ /* 0x000e620008000a00 */
[----:B------:R-:W-:Y:S01]  /*63c0*/  IMAD.SHL.U32 R0, R0, 0x40, RZ ;  /* 0x0000004000007824 */ /* 0x000fe200078e00ff */
[----:B------:R-:W-:Y:S02]  /*63d0*/  SHF.R.U32.HI R5, RZ, 0x2, R14 ;  /* 0x00000002ff057819 */ /* 0x000fe4000001160e */
[----:B------:R-:W-:Y:S02]  /*63e0*/  SHF.L.U32 R29, R29, 0x6, RZ ;  /* 0x000000061d1d7819 */ /* 0x000fe400000006ff */
[----:B0-----:R-:W-:Y:S02]  /*63f0*/  F2FP.BF16.F32.PACK_AB R4, R4, R3 ;  /* 0x000000030404723e */ /* 0x001fe400000010ff */
[----:B------:R-:W-:Y:S02]  /*6400*/  IADD3 R0, P0, P1, R5, R0, R29 ;  /* 0x0000000005007210 */ /* 0x000fe4000791e01d */
[----:B------:R-:W-:-:S02]  /*6410*/  F2FP.BF16.F32.PACK_AB R6, R9, R6 ;  /* 0x000000060906723e */ /* 0x000fc400000010ff */
[----:B------:R-:W-:Y:S02]  /*6420*/  IADD3.X R5, PT, PT, RZ, RZ, RZ, P0, P1 ;  /* 0x000000ffff057210 */ /* 0x000fe400007e24ff */
[----:B------:R-:W-:Y:S02]  /*6430*/  F2FP.BF16.F32.PACK_AB R10, R13, R10 ;  /* 0x0000000a0d0a723e */ /* 0x000fe400000010ff */
[----:B------:R-:W-:Y:S02]  /*6440*/  F2FP.BF16.F32.PACK_AB R17, R20, R17 ;  /* 0x000000111411723e */ /* 0x000fe400000010ff */
[----:B-1----:R-:W-:Y:S02]  /*6450*/  LEA R2, P0, R0, UR4, 0x1 ;  /* 0x0000000400027c11 */ /* 0x002fe4000f8008ff */
        /* <DEDUP_REMOVED lines=14> */
.L_x_17877:
        /* <DEDUP_REMOVED lines=12> */
.L_x_27576:


//--------------------- .text._ZN4vllm25paged_attention_v2_kernelI13__nv_bfloat16S1_Li32ELi32ELi128ELNS_18Fp8KVCacheDataTypeE0ELb0ELi512EEEvPfS3_PT_PKS4_PKT0_SA_ifPKiSC_iPKfiiiSE_SE_iiiii --------------------------
	.section	.text._ZN4vllm25paged_attention_v2_kernelI13__nv_bfloat16S1_Li32ELi32ELi128ELNS_18Fp8KVCacheDataTypeE0ELb0ELi512EEEvPfS3_PT_PKS4_PKT0_SA_ifPKiSC_iPKfiiiSE_SE_iiiii,"ax",@progbits
	.align	128
        .global         _ZN4vllm25paged_attention_v2_kernelI13__nv_bfloat16S1_Li32ELi32ELi128ELNS_18Fp8KVCacheDataTypeE0ELb0ELi512EEEvPfS3_PT_PKS4_PKT0_SA_ifPKiSC_iPKfiiiSE_SE_iiiii
        .type           _ZN4vllm25paged_attention_v2_kernelI13__nv_bfloat16S1_Li32ELi32ELi128ELNS_18Fp8KVCacheDataTypeE0ELb0ELi512EEEvPfS3_PT_PKS4_PKT0_SA_ifPKiSC_iPKfiiiSE_SE_iiiii,@function
        .size           _ZN4vllm25paged_attention_v2_kernelI13__nv_bfloat16S1_Li32ELi32ELi128ELNS_18Fp8KVCacheDataTypeE0ELb0ELi512EEEvPfS3_PT_PKS4_PKT0_SA_ifPKiSC_iPKfiiiSE_SE_iiiii,(.L_x_27577 - _ZN4vllm25paged_attention_v2_kernelI13__nv_bfloat16S1_Li32ELi32ELi128ELNS_18Fp8KVCacheDataTypeE0ELb0ELi512EEEvPfS3_PT_PKS4_PKT0_SA_ifPKiSC_iPKfiiiSE_SE_iiiii)
        .other          _ZN4vllm25paged_attention_v2_kernelI13__nv_bfloat16S1_Li32ELi32ELi128ELNS_18Fp8KVCacheDataTypeE0ELb0ELi512EEEvPfS3_PT_PKS4_PKT0_SA_ifPKiSC_iPKfiiiSE_SE_iiiii,@"STO_CUDA_ENTRY STV_DEFAULT"
_ZN4vllm25paged_attention_v2_kernelI13__nv_bfloat16S1_Li32ELi32ELi128ELNS_18Fp8KVCacheDataTypeE0ELb0ELi512EEEvPfS3_PT_PKS4_PKT0_SA_ifPKiSC_iPKfiiiSE_SE_iiiii:
.text._ZN4vllm25paged_attention_v2_kernelI13__nv_bfloat16S1_Li32ELi32ELi128ELNS_18Fp8KVCacheDataTypeE0ELb0ELi512EEEvPfS3_PT_PKS4_PKT0_SA_ifPKiSC_iPKfiiiSE_SE_iiiii:
        /* <DEDUP_REMOVED lines=97> */
[----:B------:R-:W-:-:S02]  /*0610*/  ISETP.NE.AND P0, PT, R14, RZ, PT ;  /* 0x000000ff0e00720c */ /* 0x000fc40003f05270 */
[----:B------:R-:W-:Y:S02]  /*0620*/  ISETP.GE.U32.AND P2, PT, R2, R11, PT ;  /* 0x0000000b0200720c */ /* 0x000fe40003f46070 */
[----:B0-----:R-:W-:Y:S02]  /*0630*/  @!P1 LEA R9, R13, R10, 0x18 ;  /* 0x0000000a0d099211 */ /* 0x001fe400078ec0ff */
[----:B------:R-:W-:-:S03]  /*0640*/  @!P4 IADD3 R25, PT, PT, RZ, -R25, RZ ;  /* 0x80000019ff19c210 */ /* 0x000fc60007ffe0ff */
[----:B------:R-:W-:-:S04]  /*0650*/  @!P1 IMAD R9, R40, 0x10, R9 ;  /* 0x0000001028099824 */ /* 0x000fc800078e0209 */
[----:B------:R-:W-:Y:S01]  /*0660*/  @!P0 LOP3.LUT R25, RZ, R14, RZ, 0x33, !PT ;  /* 0x0000000eff198212 */ /* 0x000fe200078e33ff */
[----:B--2---:R0:W-:Y:S01]  /*0670*/  @!P1 STS.128 [R9], R4 ;  /* 0x0000000409009388 */ /* 0x0041e20000000c00 */
[----:B------:R-:W-:Y:S06]  /*0680*/  BAR.SYNC.DEFER_BLOCKING 0x0 ;  /* 0x0000000000007b1d */ /* 0x000fec0000010000 */
[----:B------:R-:W-:Y:S05]  /*0690*/  @P2 BRA `(.L_x_17879) ;  /* 0x0000000c003c2947 */ /* 0x000fea0003800000 */
[----:B------:R-:W1:Y:S01]  /*06a0*/  S2UR UR5, SR_CgaCtaId ;  /* 0x00000000000579c3 */ /* 0x000e620000008800 */
[----:B------:R-:W-:Y:S01]  /*06b0*/  UMOV UR4, 0x400 ;  /* 0x0000040000047882 */ /* 0x000fe20000000000 */
[----:B------:R-:W2:Y:S01]  /*06c0*/  LDCU.64 UR10, c[0x0][0x3b8] ;  /* 0x00007700ff0a77ac */ /* 0x000ea20008000a00 */
[----:B------:R-:W-:Y:S01]  /*06d0*/  IMAD.WIDE.U32 R26, R2, 0x4, RZ ;  /* 0x00000004021a7825 */ /* 0x000fe200078e00ff */
[----:B-----5:R-:W-:-:S03]  /*06e0*/  FSETP.NEU.FTZ.AND P3, PT, R24, RZ, PT ;  /* 0x000000ff1800720b */ /* 0x020fc60003f7d000 */
[----:B------:R-:W-:Y:S02]  /*06f0*/  IMAD R30, R28, 0x20, R3 ;  /* 0x000000201c1e7824 */ /* 0x000fe400078e0203 */
[----:B------:R-:W-:Y:S01]  /*0700*/  IMAD.WIDE R26, R29, 0x4, R26 ;  /* 0x000000041d1a7825 */ /* 0x000fe200078e021a */
[C---:B------:R-:W-:Y:S02]  /*0710*/  LOP3.LUT R29, R40.reuse, 0x1f, RZ, 0xc0, !PT ;  /* 0x0000001f281d7812 */ /* 0x040fe400078ec0ff */
[----:B------:R-:W-:Y:S01]  /*0720*/  SHF.L.U32 R40, R40, 0x3, RZ ;  /* 0x0000000328287819 */ /* 0x000fe200000006ff */
[----:B------:R-:W-:Y:S01]  /*0730*/  IMAD.MOV.U32 R43, RZ, RZ, R2 ;  /* 0x000000ffff2b7224 */ /* 0x000fe200078e0002 */
[----:B------:R-:W-:Y:S01]  /*0740*/  IADD3 R3, PT, PT, R29, R30, RZ ;  /* 0x0000001e1d037210 */ /* 0x000fe20007ffe0ff */
[----:B------:R-:W-:Y:S01]  /*0750*/  IMAD R28, R28, 0x20, R29 ;  /* 0x000000201c1c7824 */ /* 0x000fe200078e021d */
[----:B------:R-:W-:Y:S01]  /*0760*/  LOP3.LUT R40, R40, 0xf8, RZ, 0xc0, !PT ;  /* 0x000000f828287812 */ /* 0x000fe200078ec0ff */
[----:B------:R-:W-:-:S02]  /*0770*/  IMAD.MOV.U32 R41, RZ, RZ, -0x800001 ;  /* 0xff7fffffff297424 */ /* 0x000fc400078e00ff */
[----:B------:R-:W-:Y:S01]  /*0780*/  VIADD R45, R3, 0x1 ;  /* 0x00000001032d7836 */ /* 0x000fe20000000000 */
[----:B--2---:R-:W-:Y:S01]  /*0790*/  IADD3 R26, P0, PT, R26, UR10, RZ ;  /* 0x0000000a1a1a7c10 */ /* 0x004fe2000ff1e0ff */
[----:B-1----:R-:W-:-:S03]  /*07a0*/  ULEA UR9, UR5, UR4, 0x18 ;  /* 0x0000000405097291 */ /* 0x002fc6000f8ec0ff */
[----:B------:R-:W-:Y:S01]  /*07b0*/  IADD3.X R27, PT, PT, R27, UR11, RZ, P0, !PT ;  /* 0x0000000b1b1b7c10 */ /* 0x000fe200087fe4ff */
[----:B------:R-:W-:-:S04]  /*07c0*/  UIADD3 UR4, UPT, UPT, UR4, 0x60, URZ ;  /* 0x0000006004047890 */ /* 0x000fc8000fffe0ff */
[----:B------:R-:W-:Y:S01]  /*07d0*/  ULEA UR4, UR5, UR4, 0x18 ;  /* 0x0000000405047291 */ /* 0x000fe2000f8ec0ff */
[----:B0-----:R-:W0:Y:S05]  /*07e0*/  LDS.128 R8, [UR9+0x10] ;  /* 0x00001009ff087984 */ /* 0x001e2a0008000c00 */
[----:B------:R-:W-:Y:S01]  /*07f0*/  LEA R28, R28, UR4, 0x2 ;  /* 0x000000041c1c7c11 */ /* 0x000fe2000f8e10ff */
[----:B------:R-:W1:Y:S04]  /*0800*/  LDS.128 R12, [UR9+0x20] ;  /* 0x00002009ff0c7984 */ /* 0x000e680008000c00 */
[----:B------:R-:W2:Y:S04]  /*0810*/  LDS.128 R4, [UR9] ;  /* 0x00000009ff047984 */ /* 0x000ea80008000c00 */
[----:B------:R-:W3:Y:S01]  /*0820*/  LDS.128 R16, [UR9+0x30] ;  /* 0x00003009ff107984 */ /* 0x000ee20008000c00 */
[----:B------:R-:W4:Y:S02]  /*0830*/  LDCU UR9, c[0x0][0x3e0] ;  /* 0x00007c00ff0977ac */ /* 0x000f240008000800 */
[----:B----4-:R-:W-:-:S05]  /*0840*/  IMAD R49, R25, UR9, RZ ;  /* 0x0000000919317c24 */ /* 0x010fca000f8e02ff */
[----:B------:R-:W-:Y:S02]  /*0850*/  IADD3 R2, P0, PT, R49, R40, RZ ;  /* 0x0000002831027210 */ /* 0x000fe40007f1e0ff */
[----:B------:R-:W-:Y:S02]  /*0860*/  IADD3 R40, PT, PT, -R20, R3, RZ ;  /* 0x0000000314287210 */ /* 0x000fe40007ffe1ff */
[C---:B0-----:R-:W-:Y:S01]  /*0870*/  PRMT R39, R10.reuse, 0x7632, R39 ;  /* 0x000076320a277816 */ /* 0x041fe20000000027 */
[----:B------:R-:W-:Y:S01]  /*0880*/  IMAD.U32 R30, R10, 0x10000, RZ ;  /* 0x000100000a1e7824 */ /* 0x000fe200078e00ff */
[C---:B------:R-:W-:Y:S02]  /*0890*/  PRMT R10, R11.reuse, 0x7632, R10 ;  /* 0x000076320b0a7816 */ /* 0x040fe4000000000a */
[----:B------:R-:W-:Y:S01]  /*08a0*/  SHF.L.U32 R32, R11, 0x10, RZ ;  /* 0x000000100b207819 */ /* 0x000fe200000006ff */
[C---:B-1----:R-:W-:Y:S01]  /*08b0*/  IMAD.U32 R34, R12.reuse, 0x10000, RZ ;  /* 0x000100000c227824 */ /* 0x042fe200078e00ff */
        /* <DEDUP_REMOVED lines=8> */
[C---:B------:R-:W-:Y:S01]  /*0940*/  PRMT R38, R9.reuse, 0x7632, R38 ;  /* 0x0000763209267816 */ /* 0x040fe20000000026 */
[----:B------:R-:W-:Y:S01]  /*0950*/  IMAD.U32 R9, R9, 0x10000, RZ ;  /* 0x0001000009097824 */ /* 0x000fe200078e00ff */
[----:B------:R-:W-:Y:S01]  /*0960*/  PRMT R12, R13, 0x7632, R12 ;  /* 0x000076320d0c7816 */ /* 0x000fe2000000000c */
        /* <DEDUP_REMOVED lines=32> */
[----:B------:R-:W-:-:S07]  /*0b70*/  SHF.L.U32 R46, R46, 0x10, RZ ;  /* 0x000000102e2e7819 */ /* 0x000fce00000006ff */
.L_x_17880:
        /* <DEDUP_REMOVED lines=10> */
[----:B------:R-:W5:Y:S01]  /*0c20*/  LDG.E.CONSTANT R10, desc[UR6][R12.64+0x404] ;  /* 0x000404060c0a7981 */ /* 0x000f62000c1e9900 */
[----:B--2---:R-:W-:-:S02]  /*0c30*/  SHF.L.U32 R57, R58, 0x10, RZ ;  /* 0x000000103a397819 */ /* 0x004fc400000006ff */
[----:B------:R-:W-:-:S03]  /*0c40*/  PRMT R58, R58, 0x7632, R58 ;  /* 0x000076323a3a7816 */ /* 0x000fc6000000003a */
[----:B------:R-:W-:Y:S01]  /*0c50*/  FMUL.FTZ R59, R8, R57 ;  /* 0x00000039083b7220 */ /* 0x000fe20000410000 */
[C---:B---3--:R-:W-:Y:S01]  /*0c60*/  IMAD.U32 R57, R56.reuse, 0x10000, RZ ;  /* 0x0001000038397824 */ /* 0x048fe200078e00ff */
[----:B------:R-:W-:Y:S01]  /*0c70*/  PRMT R56, R56, 0x7632, R56 ;  /* 0x0000763238387816 */ /* 0x000fe20000000038 */
[----:B------:R-:W-:Y:S02]  /*0c80*/  IMAD.U32 R58, R58, 0x10000, RZ ;  /* 0x000100003a3a7824 */ /* 0x000fe400078e00ff */
[----:B------:R-:W-:Y:S01]  /*0c90*/  FFMA.FTZ R57, R4, R57, R59 ;  /* 0x0000003904397223 */ /* 0x000fe2000001003b */
[----:B------:R-:W-:Y:S01]  /*0ca0*/  SHF.L.U32 R56, R56, 0x10, RZ ;  /* 0x0000001038387819 */ /* 0x000fe200000006ff */
[----:B------:R-:W-:-:S04]  /*0cb0*/  FMUL.FTZ R58, R37, R58 ;  /* 0x0000003a253a7220 */ /* 0x000fc80000410000 */
[----:B------:R-:W-:Y:S01]  /*0cc0*/  FFMA.FTZ R59, R29, R56, R58 ;  /* 0x000000381d3b7223 */ /* 0x000fe2000001003a */
[----:B----4-:R-:W-:-:S05]  /*0cd0*/  PRMT R56, R55, 0x7632, R56 ;  /* 0x0000763237387816 */ /* 0x010fca0000000038 */
[----:B------:R-:W-:Y:S02]  /*0ce0*/  IMAD.U32 R56, R56, 0x10000, RZ ;  /* 0x0001000038387824 */ /* 0x000fe400078e00ff */
[----:B------:R-:W-:Y:S02]  /*0cf0*/  IMAD.U32 R55, R55, 0x10000, RZ ;  /* 0x0001000037377824 */ /* 0x000fe400078e00ff */
[----:B------:R-:W-:Y:S01]  /*0d00*/  FFMA.FTZ R59, R50, R56, R59 ;  /* 0x00000038323b7223 */ /* 0x000fe2000001003b */
[C---:B-----5:R-:W-:Y:S02]  /*0d10*/  SHF.L.U32 R56, R53.reuse, 0x10, RZ ;  /* 0x0000001035387819 */ /* 0x060fe400000006ff */
[----:B------:R-:W-:Y:S01]  /*0d20*/  PRMT R53, R53, 0x7632, R53 ;  /* 0x0000763235357816 */ /* 0x000fe20000000035 */
[----:B------:R-:W-:-:S04]  /*0d30*/  FFMA.FTZ R55, R34, R55, R57 ;  /* 0x0000003722377223 */ /* 0x000fc80000010039 */
[----:B------:R-:W-:Y:S02]  /*0d40*/  IMAD.U32 R53, R53, 0x10000, RZ ;  /* 0x0001000035357824 */ /* 0x000fe400078e00ff */
[----:B------:R-:W-:Y:S02]  /*0d50*/  FFMA.FTZ R55, R16, R56, R55 ;  /* 0x0000003810377223 */ /* 0x000fe40000010037 */
[----:B------:R-:W2:Y:S01]  /*0d60*/  LDG.E.CONSTANT R56, desc[UR6][R12.64+0x604] ;  /* 0x000604060c387981 */ /* 0x000ea2000c1e9900 */
[----:B------:R-:W-:-:S03]  /*0d70*/  FFMA.FTZ R58, R44, R53, R59 ;  /* 0x000000352c3a7223 */ /* 0x000fc6000001003b */
[----:B------:R-:W3:Y:S01]  /*0d80*/  LDG.E.CONSTANT R53, desc[UR6][R12.64+0x208] ;  /* 0x000208060c357981 */ /* 0x000ee2000c1e9900 */
[----:B------:R-:W-:Y:S01]  /*0d90*/  FADD.FTZ R55, R55, R58 ;  /* 0x0000003a37377221 */ /* 0x000fe20000010000 */
[----:B------:R-:W-:-:S04]  /*0da0*/  IMAD.U32 R58, R54, 0x10000, RZ ;  /* 0x00010000363a7824 */ /* 0x000fc800078e00ff */
[----:B------:R-:W-:Y:S01]  /*0db0*/  FMUL.FTZ R60, R9, R58 ;  /* 0x0000003a093c7220 */ /* 0x000fe20000410000 */
[----:B------:R-:W-:-:S05]  /*0dc0*/  SHF.L.U32 R58, R11, 0x10, RZ ;  /* 0x000000100b3a7819 */ /* 0x000fca00000006ff */
[----:B------:R-:W-:Y:S01]  /*0dd0*/  FFMA.FTZ R57, R5, R58, R60 ;  /* 0x0000003a05397223 */ /* 0x000fe2000001003c */
[----:B------:R-:W-:Y:S02]  /*0de0*/  PRMT R58, R54, 0x7632, R58 ;  /* 0x00007632363a7816 */ /* 0x000fe4000000003a */
[----:B------:R-:W4:Y:S01]  /*0df0*/  LDG.E.CONSTANT R54, desc[UR6][R12.64+0x8] ;  /* 0x000008060c367981 */ /* 0x000f22000c1e9900 */
[----:B------:R-:W-:Y:S02]  /*0e00*/  PRMT R11, R11, 0x7632, R11 ;  /* 0x000076320b0b7816 */ /* 0x000fe4000000000b */
[----:B------:R-:W-:-:S03]  /*0e10*/  IMAD.U32 R59, R58, 0x10000, RZ ;  /* 0x000100003a3b7824 */ /* 0x000fc600078e00ff */
[----:B------:R-:W-:Y:S02]  /*0e20*/  IMAD.U32 R58, R11, 0x10000, RZ ;  /* 0x000100000b3a7824 */ /* 0x000fe400078e00ff */
[----:B------:R-:W5:Y:S01]  /*0e30*/  LDG.E.CONSTANT R11, desc[UR6][R12.64+0x408] ;  /* 0x000408060c0b7981 */ /* 0x000f62000c1e9900 */
[----:B------:R-:W-:-:S04]  /*0e40*/  FMUL.FTZ R60, R38, R59 ;  /* 0x0000003b263c7220 */ /* 0x000fc80000410000 */
[----:B------:R-:W-:Y:S01]  /*0e50*/  FFMA.FTZ R58, R31, R58, R60 ;  /* 0x0000003a1f3a7223 */ /* 0x000fe2000001003c */
[C---:B------:R-:W-:Y:S02]  /*0e60*/  SHF.L.U32 R60, R10.reuse, 0x10, RZ ;  /* 0x000000100a3c7819 */ /* 0x040fe400000006ff */
[----:B------:R-:W-:-:S05]  /*0e70*/  PRMT R10, R10, 0x7632, R10 ;  /* 0x000076320a0a7816 */ /* 0x000fca000000000a */
[----:B------:R-:W-:Y:S02]  /*0e80*/  IMAD.U32 R10, R10, 0x10000, RZ ;  /* 0x000100000a0a7824 */ /* 0x000fe400078e00ff */
[----:B------:R-:W-:Y:S02]  /*0e90*/  FFMA.FTZ R60, R36, R60, R57 ;  /* 0x0000003c243c7223 */ /* 0x000fe40000010039 */
[----:B------:R-:W-:Y:S01]  /*0ea0*/  FFMA.FTZ R57, R51, R10, R58 ;  /* 0x0000000a33397223 */ /* 0x000fe2000001003a */
[C---:B--2---:R-:W-:Y:S01]  /*0eb0*/  IMAD.U32 R10, R56.reuse, 0x10000, RZ ;  /* 0x00010000380a7824 */ /* 0x044fe200078e00ff */
[----:B------:R-:W-:-:S03]  /*0ec0*/  PRMT R56, R56, 0x7632, R56 ;  /* 0x0000763238387816 */ /* 0x000fc60000000038 */
[----:B------:R-:W-:Y:S01]  /*0ed0*/  FFMA.FTZ R10, R17, R10, R60 ;  /* 0x0000000a110a7223 */ /* 0x000fe2000001003c */
[----:B------:R-:W-:-:S03]  /*0ee0*/  SHF.L.U32 R56, R56, 0x10, RZ ;  /* 0x0000001038387819 */ /* 0x000fc600000006ff */
[----:B------:R-:W-:Y:S02]  /*0ef0*/  FADD.FTZ R55, R10, R55 ;  /* 0x000000370a377221 */ /* 0x000fe40000010000 */
[----:B------:R-:W-:Y:S01]  /*0f00*/  FFMA.FTZ R56, R46, R56, R57 ;  /* 0x000000382e387223 */ /* 0x000fe20000010039 */
[----:B---3--:R-:W-:-:S03]  /*0f10*/  IMAD.U32 R59, R53, 0x10000, RZ ;  /* 0x00010000353b7824 */ /* 0x008fc600078e00ff */
[--C-:B------:R-:W-:Y:S01]  /*0f20*/  FADD.FTZ R10, R56, R55.reuse ;  /* 0x00000037380a7221 */ /* 0x100fe20000010000 */
[----:B------:R-:W-:Y:S02]  /*0f30*/  PRMT R55, R53, 0x7632, R55 ;  /* 0x0000763235377816 */ /* 0x000fe40000000037 */
[----:B------:R-:W2:Y:S01]  /*0f40*/  LDG.E.CONSTANT R53, desc[UR6][R12.64+0x608] ;  /* 0x000608060c357981 */ /* 0x000ea2000c1e9900 */
[----:B------:R-:W-:Y:S01]  /*0f50*/  FMUL.FTZ R59, R30, R59 ;  /* 0x0000003b1e3b7220 */ /* 0x000fe20000410000 */
[C---:B----4-:R-:W-:Y:S01]  /*0f60*/  SHF.L.U32 R57, R54.reuse, 0x10, RZ ;  /* 0x0000001036397819 */ /* 0x050fe200000006ff */
[----:B------:R-:W-:Y:S01]  /*0f70*/  IMAD.U32 R56, R55, 0x10000, RZ ;  /* 0x0001000037387824 */ /* 0x000fe200078e00ff */
[----:B------:R-:W-:-:S03]  /*0f80*/  PRMT R55, R54, 0x7632, R55 ;  /* 0x0000763236377816 */ /* 0x000fc60000000037 */
[----:B------:R-:W-:Y:S02]  /*0f90*/  FFMA.FTZ R61, R6, R57, R59 ;  /* 0x00000039063d7223 */ /* 0x000fe4000001003b */
[----:B------:R-:W3:Y:S01]  /*0fa0*/  LDG.E.CONSTANT R57, desc[UR6][R12.64+0x20c] ;  /* 0x00020c060c397981 */ /* 0x000ee2000c1e9900 */
[----:B------:R-:W-:Y:S02]  /*0fb0*/  IMAD.U32 R54, R55, 0x10000, RZ ;  /* 0x0001000037367824 */ /* 0x000fe400078e00ff */
[----:B------:R-:W-:Y:S01]  /*0fc0*/  FMUL.FTZ R56, R39, R56 ;  /* 0x0000003827387220 */ /* 0x000fe20000410000 */
[----:B------:R-:W4:Y:S03]  /*0fd0*/  LDG.E.CONSTANT R55, desc[UR6][R12.64+0xc] ;  /* 0x00000c060c377981 */ /* 0x000f26000c1e9900 */
[----:B------:R-:W-:Y:S01]  /*0fe0*/  FFMA.FTZ R59, R33, R54, R56 ;  /* 0x00000036213b7223 */ /* 0x000fe20000010038 */
[----:B-----5:R-:W-:Y:S01]  /*0ff0*/  IMAD.U32 R54, R11, 0x10000, RZ ;  /* 0x000100000b367824 */ /* 0x020fe200078e00ff */
[----:B------:R-:W5:Y:S03]  /*1000*/  LDG.E.CONSTANT R56, desc[UR6][R12.64+0x60c] ;  /* 0x00060c060c387981 */ /* 0x000f66000c1e9900 */
[----:B------:R-:W-:-:S02]  /*1010*/  FFMA.FTZ R61, R14, R54, R61 ;  /* 0x000000360e3d7223 */ /* 0x000fc4000001003d */
[----:B------:R4:W5:Y:S01]  /*1020*/  LDG.E.CONSTANT R54, desc[UR6][R12.64+0x40c] ;  /* 0x00040c060c367981 */ /* 0x000962000c1e9900 */
[----:B------:R-:W-:-:S04]  /*1030*/  PRMT R11, R11, 0x7632, R11 ;  /* 0x000076320b0b7816 */ /* 0x000fc8000000000b */
[----:B------:R-:W-:-:S05]  /*1040*/  SHF.L.U32 R11, R11, 0x10, RZ ;  /* 0x000000100b0b7819 */ /* 0x000fca00000006ff */
[----:B------:R-:W-:Y:S01]  /*1050*/  FFMA.FTZ R58, R52, R11, R59 ;  /* 0x0000000b343a7223 */ /* 0x000fe2000001003b */
[----:B------:R-:W-:Y:S01]  /*1060*/  VIADD R43, R43, 0x4 ;  /* 0x000000042b2b7836 */ /* 0x000fe20000000000 */
[----:B------:R-:W-:-:S05]  /*1070*/  IADD3 R26, P2, PT, R26, 0x10, RZ ;  /* 0x000000101a1a7810 */ /* 0x000fca0007f5e0ff */
[----:B------:R-:W-:Y:S02]  /*1080*/  IMAD.X R27, RZ, RZ, R27, P2 ;  /* 0x000000ffff1b7224 */ /* 0x000fe400010e061b */
[C---:B--2---:R-:W-:Y:S01]  /*1090*/  IMAD.U32 R11, R53.reuse, 0x10000, RZ ;  /* 0x00010000350b7824 */ /* 0x044fe200078e00ff */
[----:B------:R-:W-:-:S03]  /*10a0*/  PRMT R53, R53, 0x7632, R53 ;  /* 0x0000763235357816 */ /* 0x000fc60000000035 */
[----:B------:R-:W-:Y:S02]  /*10b0*/  FFMA.FTZ R61, R18, R11, R61 ;  /* 0x0000000b123d7223 */ /* 0x000fe4000001003d */
[----:B------:R-:W-:Y:S01]  /*10c0*/  IMAD.U32 R11, R53, 0x10000, RZ ;  /* 0x00010000350b7824 */ /* 0x000fe200078e00ff */
[----:B---3--:R-:W-:Y:S02]  /*10d0*/  PRMT R53, R57, 0x7632, R53 ;  /* 0x0000763239357816 */ /* 0x008fe40000000035 */
[----:B----4-:R-:W-:-:S03]  /*10e0*/  PRMT R12, R55, 0x7632, R12 ;  /* 0x00007632370c7816 */ /* 0x010fc6000000000c */
[----:B------:R-:W-:Y:S01]  /*10f0*/  IMAD.U32 R60, R53, 0x10000, RZ ;  /* 0x00010000353c7824 */ /* 0x000fe200078e00ff */
[----:B------:R-:W-:-:S03]  /*1100*/  SHF.L.U32 R12, R12, 0x10, RZ ;  /* 0x000000100c0c7819 */ /* 0x000fc600000006ff */
[----:B------:R-:W-:Y:S01]  /*1110*/  FMUL.FTZ R60, R49, R60 ;  /* 0x0000003c313c7220 */ /* 0x000fe20000410000 */
[----:B------:R-:W-:-:S03]  /*1120*/  SHF.L.U32 R57, R57, 0x10, RZ ;  /* 0x0000001039397819 */ /* 0x000fc600000006ff */
[----:B------:R-:W-:Y:S01]  /*1130*/  FFMA.FTZ R13, R35, R12, R60 ;  /* 0x0000000c230d7223 */ /* 0x000fe2000001003c */
[----:B-----5:R-:W-:Y:S01]  /*1140*/  PRMT R12, R54, 0x7632, R12 ;  /* 0x00007632360c7816 */ /* 0x020fe2000000000c */
[----:B------:R-:W-:Y:S01]  /*1150*/  FFMA.FTZ R11, R47, R11, R58 ;  /* 0x0000000b2f0b7223 */ /* 0x000fe2000001003a */
[----:B------:R-:W-:Y:S01]  /*1160*/  FADD.FTZ R10, R61, R10 ;  /* 0x0000000a3d0a7221 */ /* 0x000fe20000010000 */
[----:B------:R-:W-:Y:S02]  /*1170*/  IMAD.U32 R58, R55, 0x10000, RZ ;  /* 0x00010000373a7824 */ /* 0x000fe400078e00ff */
[----:B------:R-:W-:Y:S01]  /*1180*/  FMUL.FTZ R57, R32, R57 ;  /* 0x0000003920397220 */ /* 0x000fe20000410000 */
[----:B------:R-:W-:Y:S02]  /*1190*/  IMAD.U32 R12, R12, 0x10000, RZ ;  /* 0x000100000c0c7824 */ /* 0x000fe400078e00ff */
[----:B------:R-:W-:Y:S01]  /*11a0*/  FADD.FTZ R10, R11, R10 ;  /* 0x0000000a0b0a7221 */ /* 0x000fe20000010000 */
[----:B------:R-:W-:-:S02]  /*11b0*/  IMAD.U32 R54, R54, 0x10000, RZ ;  /* 0x0001000036367824 */ /* 0x000fc400078e00ff */
[----:B------:R-:W-:Y:S01]  /*11c0*/  FFMA.FTZ R58, R7, R58, R57 ;  /* 0x0000003a073a7223 */ /* 0x000fe20000010039 */
[----:B------:R-:W-:Y:S01]  /*11d0*/  FFMA.FTZ R13, R42, R12, R13 ;  /* 0x0000000c2a0d7223 */ /* 0x000fe2000001000d */
[----:B------:R-:W-:Y:S02]  /*11e0*/  IADD3 R12, PT, PT, R40, 0x1, RZ ;  /* 0x00000001280c7810 */ /* 0x000fe40007ffe0ff */
[C---:B------:R-:W-:Y:S01]  /*11f0*/  PRMT R11, R56.reuse, 0x7632, R11 ;  /* 0x00007632380b7816 */ /* 0x040fe2000000000b */
[----:B------:R-:W-:Y:S01]  /*1200*/  FFMA.FTZ R54, R15, R54, R58 ;  /* 0x000000360f367223 */ /* 0x000fe2000001003a */
[----:B------:R-:W-:Y:S01]  /*1210*/  IMAD.U32 R56, R56, 0x10000, RZ ;  /* 0x0001000038387824 */ /* 0x000fe200078e00ff */
[----:B------:R-:W-:Y:S01]  /*1220*/  I2FP.F32.S32 R55, R12 ;  /* 0x0000000c00377245 */ /* 0x000fe20000201400 */
[----:B------:R-:W-:Y:S02]  /*1230*/  VIADD R12, R20, 0x1f ;  /* 0x0000001f140c7836 */ /* 0x000fe40000000000 */
[----:B------:R-:W-:-:S02]  /*1240*/  IMAD.U32 R11, R11, 0x10000, RZ ;  /* 0x000100000b0b7824 */ /* 0x000fc400078e00ff */
[----:B------:R-:W-:Y:S01]  /*1250*/  FFMA.FTZ R53, R19, R56, R54 ;  /* 0x0000003813357223 */ /* 0x000fe20000010036 */
[----:B------:R-:W-:Y:S01]  /*1260*/  SHF.R.U32.HI R12, RZ, 0x5, R12 ;  /* 0x00000005ff0c7819 */ /* 0x000fe2000001160c */
[----:B------:R-:W-:Y:S01]  /*1270*/  FFMA.FTZ R11, R48, R11, R13 ;  /* 0x0000000b300b7223 */ /* 0x000fe2000001000d */
[----:B------:R-:W-:Y:S01]  /*1280*/  LEA R13, R21, 0x10, 0x4 ;  /* 0x00000010150d7811 */ /* 0x000fe200078e20ff */
[----:B------:R-:W-:Y:S01]  /*1290*/  FADD.FTZ R10, R53, R10 ;  /* 0x0000000a350a7221 */ /* 0x000fe20000010000 */
[----:B------:R-:W-:Y:S02]  /*12a0*/  FMUL.FTZ R55, R55, R24 ;  /* 0x0000001837377220 */ /* 0x000fe40000410000 */
[----:B------:R-:W-:Y:S01]  /*12b0*/  VIMNMX.U32 R12, PT, PT, R12, R13, PT ;  /* 0x0000000d0c0c7248 */ /* 0x000fe20003fe0000 */
[----:B------:R-:W-:Y:S01]  /*12c0*/  FADD.FTZ R10, R11, R10 ;  /* 0x0000000a0b0a7221 */ /* 0x000fe20000010000 */
[----:B------:R-:W-:Y:S02]  /*12d0*/  IADD3 R11, PT, PT, R45, -0x1, RZ ;  /* 0xffffffff2d0b7810 */ /* 0x000fe40007ffe0ff */
[----:B------:R-:W-:-:S02]  /*12e0*/  FSEL R55, R55, RZ, P3 ;  /* 0x000000ff37377208 */ /* 0x000fc40001800000 */
[----:B------:R-:W-:Y:S02]  /*12f0*/  ISETP.GE.U32.AND P1, PT, R43, R12, PT ;  /* 0x0000000c2b00720c */ /* 0x000fe40003f26070 */
[----:B------:R-:W-:Y:S01]  /*1300*/  ISETP.GE.U32.AND P0, PT, R11, R20, PT ;  /* 0x000000140b00720c */ /* 0x000fe20003f06070 */
[----:B------:R-:W-:-:S05]  /*1310*/  FFMA.FTZ R10, R10, UR13, R55 ;  /* 0x0000000d0a0a7c23 */ /* 0x000fca0008010037 */
[----:B------:R-:W-:Y:S01]  /*1320*/  FSEL R11, R10, RZ, !P0 ;  /* 0x000000ff0a0b7208 */ /* 0x000fe20004000000 */
[----:B------:R-:W-:Y:S01]  /*1330*/  VIADD R45, R45, 0x80 ;  /* 0x000000802d2d7836 */ /* 0x000fe20000000000 */
[----:B------:R-:W-:-:S03]  /*1340*/  IADD3 R40, PT, PT, R40, 0x80, RZ ;  /* 0x0000008028287810 */ /* 0x000fc60007ffe0ff */
[----:B------:R0:W-:Y:S02]  /*1350*/  STS [R28], R11 ;  /* 0x0000000b1c007388 */ /* 0x0001e40000000800 */
[----:B------:R-:W-:Y:S02]  /*1360*/  @!P0 FMNMX.FTZ R41, R10, R41, !PT ;  /* 0x000000290a298209 */ /* 0x000fe40007810000 */
[----:B0-----:R-:W-:Y:S01]  /*1370*/  IADD3 R28, PT, PT, R28, 0x200, RZ ;  /* 0x000002001c1c7810 */ /* 0x001fe20007ffe0ff */
[----:B------:R-:W-:Y:S06]  /*1380*/  @!P1 BRA `(.L_x_17880) ;  /* 0xfffffff400fc9947 */ /* 0x000fec000383ffff */
.L_x_17879:
[----:B------:R-:W-:Y:S05]  /*1390*/  BSYNC.RECONVERGENT B0 ;  /* 0x0000000000007941 */ /* 0x000fea0003800200 */
.L_x_17878:
[----:B------:R-:W0:Y:S01]  /*13a0*/  SHFL.BFLY PT, R2, R41, 0x10, 0x1f ;  /* 0x0e001f0029027f89 */ /* 0x000e2200000e0000 */
[----:B------:R-:W-:Y:S01]  /*13b0*/  MOV R10, 0xff7fffff ;  /* 0xff7fffff000a7802 */ /* 0x000fe20000000f00 */
[----:B------:R-:W-:Y:S01]  /*13c0*/  VIADD R30, R20, 0x1f ;  /* 0x0000001f141e7836 */ /* 0x000fe20000000000 */
[----:B------:R-:W-:Y:S01]  /*13d0*/  BSSY.RECONVERGENT B0, `(.L_x_17881) ;  /* 0x0000108000007945 */ /* 0x000fe20003800200 */
[----:B------:R-:W1:Y:S03]  /*13e0*/  S2R R16, SR_TID.X ;  /* 0x0000000000107919 */ /* 0x000e660000002100 */
[----:B------:R-:W-:Y:S02]  /*13f0*/  SHF.R.U32.HI R30, RZ, 0x5, R30 ;  /* 0x00000005ff1e7819 */ /* 0x000fe4000001161e */
[----:B0-----:R-:W-:-:S05]  /*1400*/  FMNMX.FTZ R4, R2, R41, !PT ;  /* 0x0000002902047209 */ /* 0x001fca0007810000 */
[----:B------:R-:W0:Y:S01]  /*1410*/  SHFL.BFLY PT, R3, R4, 0x8, 0x1f ;  /* 0x0d001f0004037f89 */ /* 0x000e2200000e0000 */
[----:B-1----:R-:W-:-:S04]  /*1420*/  LOP3.LUT P0, R15, R16, 0x1f, RZ, 0xc0, !PT ;  /* 0x0000001f100f7812 */ /* 0x002fc8000780c0ff */
[----:B------:R-:W-:Y:S02]  /*1430*/  ISETP.GT.U32.AND P1, PT, R15, 0x3, PT ;  /* 0x000000030f00780c */ /* 0x000fe40003f24070 */
[----:B0-----:R-:W-:Y:S02]  /*1440*/  FMNMX.FTZ R5, R4, R3, !PT ;  /* 0x0000000304057209 */ /* 0x001fe40007810000 */
[----:B------:R-:W-:-:S03]  /*1450*/  SHF.R.U32.HI R4, RZ, 0x5, R16 ;  /* 0x00000005ff047819 */ /* 0x000fc60000011610 */
[----:B------:R-:W0:Y:S02]  /*1460*/  SHFL.BFLY PT, R2, R5, 0x4, 0x1f ;  /* 0x0c801f0005027f89 */ /* 0x000e2400000e0000 */
[----:B0-----:R-:W-:Y:S02]  /*1470*/  FMNMX.FTZ R6, R5, R2, !PT ;  /* 0x0000000205067209 */ /* 0x001fe40007810000 */
[----:B------:R-:W0:Y:S03]  /*1480*/  S2R R2, SR_CgaCtaId ;  /* 0x0000000000027919 */ /* 0x000e260000008800 */
[----:B------:R-:W1:Y:S02]  /*1490*/  SHFL.BFLY PT, R3, R6, 0x2, 0x1f ;  /* 0x0c401f0006037f89 */ /* 0x000e6400000e0000 */
[----:B-1----:R-:W-:Y:S02]  /*14a0*/  FMNMX.FTZ R7, R6, R3, !PT ;  /* 0x0000000306077209 */ /* 0x002fe40007810000 */
[----:B------:R-:W-:-:S03]  /*14b0*/  MOV R3, 0x400 ;  /* 0x0000040000037802 */ /* 0x000fc60000000f00 */
[----:B------:R-:W1:Y:S02]  /*14c0*/  SHFL.BFLY PT, R8, R7, 0x1, 0x1f ;  /* 0x0c201f0007087f89 */ /* 0x000e6400000e0000 */
[----:B------:R-:W-:-:S05]  /*14d0*/  VIADD R9, R3, 0x40 ;  /* 0x0000004003097836 */ /* 0x000fca0000000000 */
[----:B0-----:R-:W-:-:S05]  /*14e0*/  LEA R9, R2, R9, 0x18 ;  /* 0x0000000902097211 */ /* 0x001fca00078ec0ff */
[--C-:B------:R-:W-:Y:S01]  /*14f0*/  IMAD R6, R4, 0x4, R9.reuse ;  /* 0x0000000404067824 */ /* 0x100fe200078e0209 */
[----:B-1----:R-:W-:Y:S01]  /*1500*/  FMNMX.FTZ R11, R7, R8, !PT ;  /* 0x00000008070b7209 */ /* 0x002fe20007810000 */
[----:B------:R-:W-:-:S04]  /*1510*/  IMAD R8, R15, 0x4, R9 ;  /* 0x000000040f087824 */ /* 0x000fc800078e0209 */
[----:B------:R-:W-:Y:S01]  /*1520*/  @!P0 STS [R6], R11 ;  /* 0x0000000b06008388 */ /* 0x000fe20000000800 */
[----:B------:R-:W-:Y:S06]  /*1530*/  BAR.SYNC.DEFER_BLOCKING 0x0 ;  /* 0x0000000000007b1d */ /* 0x000fec0000010000 */
[----:B------:R-:W0:Y:S04]  /*1540*/  @!P1 LDS R10, [R8] ;  /* 0x00000000080a9984 */ /* 0x000e280000000800 */
[----:B0-----:R-:W0:Y:S02]  /*1550*/  SHFL.BFLY PT, R5, R10, 0x2, 0x1f ;  /* 0x0c401f000a057f89 */ /* 0x001e2400000e0000 */
[----:B0-----:R-:W-:-:S02]  /*1560*/  FMNMX.FTZ R9, R5, R10, !PT ;  /* 0x0000000a05097209 */ /* 0x001fc40007810000 */
[----:B------:R-:W-:-:S03]  /*1570*/  LEA R5, R21, 0x10, 0x4 ;  /* 0x0000001015057811 */ /* 0x000fc600078e20ff */
[----:B------:R-:W0:Y:S01]  /*1580*/  SHFL.BFLY PT, R12, R9, 0x1, 0x1f ;  /* 0x0c201f00090c7f89 */ /* 0x000e2200000e0000 */
[----:B------:R-:W-:Y:S02]  /*1590*/  VIMNMX.U32 R14, PT, PT, R30, R5, PT ;  /* 0x000000051e0e7248 */ /* 0x000fe40003fe0000 */
[----:B------:R-:W-:-:S03]  /*15a0*/  SHF.L.U32 R5, R21, 0x9, RZ ;  /* 0x0000000915057819 */ /* 0x000fc600000006ff */
[----:B------:R-:W-:-:S04]  /*15b0*/  IMAD R18, R21, -0x10, R14 ;  /* 0xfffffff015127824 */ /* 0x000fc800078e020e */
[----:B------:R-:W-:-:S05]  /*15c0*/  IMAD R11, R18, 0x20, R5 ;  /* 0x00000020120b7824 */ /* 0x000fca00078e0205 */
[----:B------:R-:W-:Y:S01]  /*15d0*/  VIMNMX R10, PT, PT, R20, R11, PT ;  /* 0x0000000b140a7248 */ /* 0x000fe20003fe0100 */
[----:B------:R-:W-:Y:S01]  /*15e0*/  HFMA2 R11, -RZ, RZ, 0, 0 ;  /* 0x00000000ff0b7431 */ /* 0x000fe200000001ff */
[----:B0-----:R-:W-:-:S03]  /*15f0*/  FMNMX.FTZ R7, R9, R12, !PT ;  /* 0x0000000c09077209 */ /* 0x001fc60007810000 */
[----:B------:R-:W-:-:S05]  /*1600*/  IMAD.IADD R9, R10, 0x1, -R5 ;  /* 0x000000010a097824 */ /* 0x000fca00078e0a05 */
[----:B------:R-:W-:Y:S01]  /*1610*/  ISETP.GE.AND P2, PT, R16, R9, PT ;  /* 0x000000091000720c */ /* 0x000fe20003f46270 */
[----:B------:R-:W0:-:S12]  /*1620*/  SHFL.IDX PT, R7, R7, RZ, 0x1f ;  /* 0x00001fff07077589 */ /* 0x000e1800000e0000 */
        /* <DEDUP_REMOVED lines=19> */
.L_x_17885:
[----:B-----5:R-:W0:Y:S01]  /*1760*/  LDS R24, [R13] ;  /* 0x000000000d187984 */ /* 0x020e220000000800 */
        /* <DEDUP_REMOVED lines=10> */
.L_x_17884:
[----:B------:R-:W-:Y:S05]  /*1810*/  BSYNC.RECONVERGENT B1 ;  /* 0x0000000000017941 */ /* 0x000fea0003800200 */
.L_x_17883:
        /* <DEDUP_REMOVED lines=12> */
.L_x_17888:
[----:B-----5:R-:W0:Y:S01]  /*18e0*/  LDS R24, [R12+-0x400] ;  /* 0xfffc00000c187984 */ /* 0x020e220000000800 */
[----:B------:R-:W-:-:S03]  /*18f0*/  IADD3 R18, PT, PT, R18, 0x800, RZ ;  /* 0x0000080012127810 */ /* 0x000fc60007ffe0ff */
[----:B------:R-:W1:Y:S01]  /*1900*/  LDS R28, [R12] ;  /* 0x000000000c1c7984 */ /* 0x000e620000000800 */
[----:B------:R-:W-:-:S03]  /*1910*/  ISETP.GE.AND P3, PT, R18, R13, PT ;  /* 0x0000000d1200720c */ /* 0x000fc60003f66270 */
[----:B------:R-:W2:Y:S04]  /*1920*/  LDS R32, [R12+0x200] ;  /* 0x000200000c207984 */ /* 0x000ea80000000800 */
[----:B------:R-:W3:Y:S04]  /*1930*/  LDS R26, [R12+-0x200] ;  /* 0xfffe00000c1a7984 */ /* 0x000ee80000000800 */
[----:B------:R-:W4:Y:S04]  /*1940*/  LDS R34, [R12+0x400] ;  /* 0x000400000c227984 */ /* 0x000f280000000800 */
[----:B------:R-:W4:Y:S04]  /*1950*/  LDS R36, [R12+0x600] ;  /* 0x000600000c247984 */ /* 0x000f280000000800 */
[----:B------:R-:W4:Y:S04]  /*1960*/  LDS R38, [R12+0x800] ;  /* 0x000800000c267984 */ /* 0x000f280000000800 */
[----:B------:R-:W4:Y:S04]  /*1970*/  LDS R40, [R12+0xa00] ;  /* 0x000a00000c287984 */ /* 0x000f280000000800 */
[----:B------:R-:W4:Y:S01]  /*1980*/  LDS R42, [R12+0xe00] ;  /* 0x000e00000c2a7984 */ /* 0x000f220000000800 */
        /* <DEDUP_REMOVED lines=14> */
[----:B------:R-:W-:Y:S01]  /*1a70*/  FADD.FTZ R36, -R7, R36 ;  /* 0x0000002407247221 */ /* 0x000fe20000010100 */
[----:B------:R-:W-:-:S02]  /*1a80*/  FMUL.FTZ R31, R34, 1.4426950216293334961 ;  /* 0x3fb8aa3b221f7820 */ /* 0x000fc40000410000 */
[----:B------:R-:W3:Y:S01]  /*1a90*/  LDS R34, [R12+0x1400] ;  /* 0x001400000c227984 */ /* 0x000ee20000000800 */
[C---:B------:R-:W-:Y:S01]  /*1aa0*/  FADD.FTZ R38, -R7.reuse, R38 ;  /* 0x0000002607267221 */ /* 0x040fe20000010100 */
[----:B------:R-:W-:Y:S02]  /*1ab0*/  FMUL.FTZ R33, R36, 1.4426950216293334961 ;  /* 0x3fb8aa3b24217820 */ /* 0x000fe40000410000 */
[----:B------:R-:W0:Y:S01]  /*1ac0*/  MUFU.EX2 R19, R19 ;  /* 0x0000001300137308 */ /* 0x000e220000000800 */
[----:B------:R-:W3:Y:S01]  /*1ad0*/  LDS R36, [R12+0x1600] ;  /* 0x001600000c247984 */ /* 0x000ee20000000800 */
[----:B------:R-:W-:Y:S01]  /*1ae0*/  FMUL.FTZ R35, R38, 1.4426950216293334961 ;  /* 0x3fb8aa3b26237820 */ /* 0x000fe20000410000 */
[C---:B------:R-:W-:Y:S02]  /*1af0*/  FADD.FTZ R40, -R7.reuse, R40 ;  /* 0x0000002807287221 */ /* 0x040fe40000010100 */
[----:B------:R-:W3:Y:S01]  /*1b00*/  LDS R38, [R12+0x1800] ;  /* 0x001800000c267984 */ /* 0x000ee20000000800 */
[----:B------:R-:W-:Y:S01]  /*1b10*/  FADD.FTZ R42, -R7, R42 ;  /* 0x0000002a072a7221 */ /* 0x000fe20000010100 */
[----:B------:R-:W-:Y:S01]  /*1b20*/  FMUL.FTZ R37, R40, 1.4426950216293334961 ;  /* 0x3fb8aa3b28257820 */ /* 0x000fe20000410000 */
[----:B------:R-:W2:Y:S01]  /*1b30*/  MUFU.EX2 R29, R29 ;  /* 0x0000001d001d7308 */ /* 0x000ea20000000800 */
[----:B-1----:R-:W-:Y:S01]  /*1b40*/  STS [R12+-0x400], R17 ;  /* 0xfffc00110c007388 */ /* 0x002fe20000000800 */
[----:B------:R-:W-:-:S03]  /*1b50*/  FMUL.FTZ R41, R42, 1.4426950216293334961 ;  /* 0x3fb8aa3b2a297820 */ /* 0x000fc60000410000 */
[----:B----4-:R-:W-:Y:S03]  /*1b60*/  STS [R12], R27 ;  /* 0x0000001b0c007388 */ /* 0x010fe60000000800 */
[----:B------:R-:W1:Y:S01]  /*1b70*/  MUFU.EX2 R31, R31 ;  /* 0x0000001f001f7308 */ /* 0x000e620000000800 */
[----:B0-----:R-:W-:Y:S01]  /*1b80*/  STS [R12+-0x200], R19 ;  /* 0xfffe00130c007388 */ /* 0x001fe20000000800 */
[----:B------:R-:W-:-:S03]  /*1b90*/  FADD.FTZ R26, -R7, R24 ;  /* 0x00000018071a7221 */ /* 0x000fc60000010100 */
[----:B------:R-:W0:Y:S01]  /*1ba0*/  LDS R24, [R12+0x1a00] ;  /* 0x001a00000c187984 */ /* 0x000e220000000800 */
[----:B------:R-:W-:Y:S02]  /*1bb0*/  FMUL.FTZ R26, R26, 1.4426950216293334961 ;  /* 0x3fb8aa3b1a1a7820 */ /* 0x000fe40000410000 */
[----:B------:R-:W4:Y:S01]  /*1bc0*/  MUFU.EX2 R33, R33 ;  /* 0x0000002100217308 */ /* 0x000f220000000800 */
[C---:B--2---:R-:W-:Y:S01]  /*1bd0*/  FADD.FTZ R28, -R7.reuse, R28 ;  /* 0x0000001c071c7221 */ /* 0x044fe20000010100 */
[----:B------:R-:W-:Y:S01]  /*1be0*/  STS [R12+0x200], R29 ;  /* 0x0002001d0c007388 */ /* 0x000fe20000000800 */
[----:B---3--:R-:W-:Y:S02]  /*1bf0*/  FADD.FTZ R32, -R7, R32 ;  /* 0x0000002007207221 */ /* 0x008fe40000010100 */
[----:B------:R-:W-:-:S03]  /*1c00*/  FMUL.FTZ R28, R28, 1.4426950216293334961 ;  /* 0x3fb8aa3b1c1c7820 */ /* 0x000fc60000410000 */
[----:B------:R2:W3:Y:S01]  /*1c10*/  MUFU.EX2 R39, R26 ;  /* 0x0000001a00277308 */ /* 0x0004e20000000800 */
[----:B------:R-:W-:Y:S01]  /*1c20*/  FMUL.FTZ R32, R32, 1.4426950216293334961 ;  /* 0x3fb8aa3b20207820 */ /* 0x000fe20000410000 */
[----:B-1----:R-:W-:Y:S01]  /*1c30*/  STS [R12+0x400], R31 ;  /* 0x0004001f0c007388 */ /* 0x002fe20000000800 */
[----:B------:R-:W-:-:S05]  /*1c40*/  FADD.FTZ R34, -R7, R34 ;  /* 0x0000002207227221 */ /* 0x000fca0000010100 */
[----:B------:R-:W1:Y:S01]  /*1c50*/  MUFU.EX2 R35, R35 ;  /* 0x0000002300237308 */ /* 0x000e620000000800 */
[----:B--2---:R-:W-:Y:S01]  /*1c60*/  FADD.FTZ R26, R17, R11 ;  /* 0x0000000b111a7221 */ /* 0x004fe20000010000 */
[----:B------:R-:W-:Y:S01]  /*1c70*/  FMUL.FTZ R34, R34, 1.4426950216293334961 ;  /* 0x3fb8aa3b22227820 */ /* 0x000fe20000410000 */
[C---:B------:R-:W-:Y:S01]  /*1c80*/  FADD.FTZ R36, -R7.reuse, R36 ;  /* 0x0000002407247221 */ /* 0x040fe20000010100 */
[----:B------:R-:W-:Y:S01]  /*1c90*/  FADD.FTZ R38, -R7, R38 ;  /* 0x0000002607267221 */ /* 0x000fe20000010100 */
[----:B------:R-:W-:Y:S01]  /*1ca0*/  FADD.FTZ R26, R26, R19 ;  /* 0x000000131a1a7221 */ /* 0x000fe20000010000 */
[----:B----4-:R-:W-:Y:S01]  /*1cb0*/  STS [R12+0x600], R33 ;  /* 0x000600210c007388 */ /* 0x010fe20000000800 */
[----:B------:R-:W-:Y:S01]  /*1cc0*/  FMUL.FTZ R36, R36, 1.4426950216293334961 ;  /* 0x3fb8aa3b24247820 */ /* 0x000fe20000410000 */
[----:B------:R-:W2:Y:S01]  /*1cd0*/  MUFU.EX2 R37, R37 ;  /* 0x0000002500257308 */ /* 0x000ea20000000800 */
[----:B------:R-:W-:Y:S01]  /*1ce0*/  FADD.FTZ R26, R26, R27 ;  /* 0x0000001b1a1a7221 */ /* 0x000fe20000010000 */
[----:B------:R-:W-:Y:S01]  /*1cf0*/  FMUL.FTZ R38, R38, 1.4426950216293334961 ;  /* 0x3fb8aa3b26267820 */ /* 0x000fe20000410000 */
[----:B---3--:R-:W-:Y:S02]  /*1d00*/  STS [R12+0xc00], R39 ;  /* 0x000c00270c007388 */ /* 0x008fe40000000800 */
[----:B------:R-:W-:-:S03]  /*1d10*/  FADD.FTZ R26, R26, R29 ;  /* 0x0000001d1a1a7221 */ /* 0x000fc60000010000 */
[----:B------:R-:W3:Y:S01]  /*1d20*/  MUFU.EX2 R41, R41 ;  /* 0x0000002900297308 */ /* 0x000ee20000000800 */
[----:B------:R-:W-:Y:S01]  /*1d30*/  FADD.FTZ R26, R26, R31 ;  /* 0x0000001f1a1a7221 */ /* 0x000fe20000010000 */
[----:B-1----:R-:W-:Y:S03]  /*1d40*/  STS [R12+0x800], R35 ;  /* 0x000800230c007388 */ /* 0x002fe60000000800 */
[----:B------:R-:W-:Y:S01]  /*1d50*/  FADD.FTZ R26, R26, R33 ;  /* 0x000000211a1a7221 */ /* 0x000fe20000010000 */
[----:B0-----:R-:W-:Y:S02]  /*1d60*/  FADD.FTZ R24, -R7, R24 ;  /* 0x0000001807187221 */ /* 0x001fe40000010100 */
[----:B------:R-:W0:Y:S01]  /*1d70*/  MUFU.EX2 R43, R28 ;  /* 0x0000001c002b7308 */ /* 0x000e220000000800 */
[----:B------:R-:W-:Y:S01]  /*1d80*/  FADD.FTZ R26, R26, R35 ;  /* 0x000000231a1a7221 */ /* 0x000fe20000010000 */
[----:B------:R-:W-:Y:S01]  /*1d90*/  FMUL.FTZ R24, R24, 1.4426950216293334961 ;  /* 0x3fb8aa3b18187820 */ /* 0x000fe20000410000 */
[----:B--2---:R-:W-:Y:S02]  /*1da0*/  STS [R12+0xa00], R37 ;  /* 0x000a00250c007388 */ /* 0x004fe40000000800 */
[----:B------:R-:W-:-:S03]  /*1db0*/  FADD.FTZ R26, R26, R37 ;  /* 0x000000251a1a7221 */ /* 0x000fc60000010000 */
[----:B------:R-:W1:Y:S01]  /*1dc0*/  MUFU.EX2 R45, R32 ;  /* 0x00000020002d7308 */ /* 0x000e620000000800 */
[----:B------:R-:W-:Y:S01]  /*1dd0*/  FADD.FTZ R26, R26, R39 ;  /* 0x000000271a1a7221 */ /* 0x000fe20000010000 */
[----:B---3--:R-:W-:Y:S03]  /*1de0*/  STS [R12+0xe00], R41 ;  /* 0x000e00290c007388 */ /* 0x008fe60000000800 */
        /* <DEDUP_REMOVED lines=17> */
[----:B0-----:R-:W-:Y:S01]  /*1f00*/  VIADD R12, R12, 0x2000 ;  /* 0x000020000c0c7836 */ /* 0x001fe20000000000 */
[----:B------:R-:W-:Y:S06]  /*1f10*/  @!P3 BRA `(.L_x_17888) ;  /* 0xfffffff80070b947 */ /* 0x000fec000383ffff */
.L_x_17887:
[----:B------:R-:W-:Y:S05]  /*1f20*/  BSYNC.RECONVERGENT B1 ;  /* 0x0000000000017941 */ /* 0x000fea0003800200 */
.L_x_17886:
[----:B------:R-:W-:Y:S01]  /*1f30*/  IMAD.IADD R13, R9, 0x1, -R18 ;  /* 0x00000001090d7824 */ /* 0x000fe200078e0a12 */
[----:B------:R-:W-:Y:S04]  /*1f40*/  BSSY.RECONVERGENT B1, `(.L_x_17889) ;  /* 0x0000036000017945 */ /* 0x000fe80003800200 */
[----:B------:R-:W-:-:S13]  /*1f50*/  ISETP.GT.AND P3, PT, R13, 0x200, PT ;  /* 0x000002000d00780c */ /* 0x000fda0003f64270 */
[----:B------:R-:W-:Y:S05]  /*1f60*/  @!P3 BRA `(.L_x_17890) ;  /* 0x0000000000ccb947 */ /* 0x000fea0003800000 */
[----:B-----5:R-:W0:Y:S01]  /*1f70*/  LDS R24, [R12+-0x400] ;  /* 0xfffc00000c187984 */ /* 0x020e220000000800 */
        /* <DEDUP_REMOVED lines=50> */
.L_x_17890:
[----:B------:R-:W-:Y:S05]  /*22a0*/  BSYNC.RECONVERGENT B1 ;  /* 0x0000000000017941 */ /* 0x000fea0003800200 */
.L_x_17889:
[----:B------:R-:W-:-:S13]  /*22b0*/  ISETP.LT.OR P0, PT, R18, R9, P0 ;  /* 0x000000091200720c */ /* 0x000fda0000701670 */
[----:B------:R-:W-:Y:S05]  /*22c0*/  @!P0 BRA `(.L_x_17882) ;  /* 0x0000000000608947 */ /* 0x000fea0003800000 */
[----:B------:R-:W0:Y:S04]  /*22d0*/  LDS R18, [R12+-0x400] ;  /* 0xfffc00000c127984 */ /* 0x000e280000000800 */
[----:B-----5:R-:W1:Y:S04]  /*22e0*/  LDS R24, [R12+-0x200] ;  /* 0xfffe00000c187984 */ /* 0x020e680000000800 */
        /* <DEDUP_REMOVED lines=22> */
.L_x_17882:
[----:B------:R-:W-:Y:S05]  /*2450*/  BSYNC.RECONVERGENT B0 ;  /* 0x0000000000007941 */ /* 0x000fea0003800200 */
.L_x_17881:
        /* <DEDUP_REMOVED lines=10> */
[----:B-----5:R-:W1:Y:S02]  /*2500*/  SHFL.BFLY PT, R24, R17, 0x1, 0x1f ;  /* 0x0c201f0011187f89 */ /* 0x020e6400000e0000 */
        /* <DEDUP_REMOVED lines=30> */
.L_x_17895:
[----:B------:R-:W1:Y:S01]  /*26f0*/  LDS R13, [R8] ;  /* 0x00000000080d7984 */ /* 0x000e620000000800 */
[----:B------:R-:W-:-:S05]  /*2700*/  VIADD R12, R12, 0x1 ;  /* 0x000000010c0c7836 */ /* 0x000fca0000000000 */
[----:B------:R-:W-:Y:S01]  /*2710*/  ISETP.NE.AND P0, PT, R12, RZ, PT ;  /* 0x000000ff0c00720c */ /* 0x000fe20003f05270 */
[----:B-1----:R-:W-:-:S05]  /*2720*/  FMUL.FTZ R13, R13, R6 ;  /* 0x000000060d0d7220 */ /* 0x002fca0000410000 */
[----:B------:R1:W-:Y:S02]  /*2730*/  STS [R8], R13 ;  /* 0x0000000d08007388 */ /* 0x0003e40000000800 */
[----:B-1----:R-:W-:-:S05]  /*2740*/  VIADD R8, R8, 0x200 ;  /* 0x0000020008087836 */ /* 0x002fca0000000000 */
[----:B------:R-:W-:Y:S05]  /*2750*/  @P0 BRA `(.L_x_17895) ;  /* 0xfffffffc00e40947 */ /* 0x000fea000383ffff */
.L_x_17894:
[----:B------:R-:W-:Y:S05]  /*2760*/  BSYNC.RECONVERGENT B1 ;  /* 0x0000000000017941 */ /* 0x000fea0003800200 */
.L_x_17893:
        /* <DEDUP_REMOVED lines=12> */
.L_x_17898:
        /* <DEDUP_REMOVED lines=52> */
.L_x_17897:
[----:B------:R-:W-:Y:S05]  /*2b70*/  BSYNC.RECONVERGENT B1 ;  /* 0x0000000000017941 */ /* 0x000fea0003800200 */
.L_x_17896:
        /* <DEDUP_REMOVED lines=31> */
.L_x_17900:
[----:B------:R-:W-:Y:S05]  /*2d70*/  BSYNC.RECONVERGENT B1 ;  /* 0x0000000000017941 */ /* 0x000fea0003800200 */
.L_x_17899:
        /* <DEDUP_REMOVED lines=14> */
.L_x_17892:
[----:B------:R-:W-:Y:S05]  /*2e60*/  BSYNC.RECONVERGENT B0 ;  /* 0x0000000000007941 */ /* 0x000fea0003800200 */
.L_x_17891:
[----:B------:R-:W-:Y:S01]  /*2e70*/  BAR.SYNC.DEFER_BLOCKING 0x0 ;  /* 0x0000000000007b1d */ /* 0x000fe20000010000 */
[----:B------:R-:W-:Y:S01]  /*2e80*/  ISETP.NE.AND P0, PT, R16, RZ, PT ;  /* 0x000000ff1000720c */ /* 0x000fe20003f05270 */
[----:B------:R-:W-:-:S04]  /*2e90*/  IMAD R31, R21, 0x10, R4 ;  /* 0x00000010151f7824 */ /* 0x000fc800078e0204 */
[----:B------:R-:W3:Y:S01]  /*2ea0*/  LDCU UR16, c[0x0][0x3dc] ;  /* 0x00007b80ff1077ac */ /* 0x000ee20008000800 */
[----:B------:R-:W-:Y:S01]  /*2eb0*/  BSSY.RECONVERGENT B0, `(.L_x_17901) ;  /* 0x0000011000007945 */ /* 0x000fe20003800200 */
[----:B------:R-:W-:Y:S01]  /*2ec0*/  ISETP.GE.U32.AND P1, PT, R31, R14, PT ;  /* 0x0000000e1f00720c */ /* 0x000fe20003f26070 */
[----:B------:R-:W4:Y:S05]  /*2ed0*/  LDCU.64 UR4, c[0x0][0x3a8] ;  /* 0x00007500ff0477ac */ /* 0x000f2a0008000a00 */
[----:B------:R-:W-:Y:S07]  /*2ee0*/  @P0 BRA `(.L_x_17902) ;  /* 0x0000000000340947 */ /* 0x000fee0003800000 */
[----:B-1----:R-:W-:Y:S01]  /*2ef0*/  IMAD R6, R0, R22, R23 ;  /* 0x0000001600067224 */ /* 0x002fe200078e0217 */
[----:B------:R-:W1:Y:S03]  /*2f00*/  LDCU.128 UR12, c[0x0][0x380] ;  /* 0x00007000ff0c77ac */ /* 0x000e660008000c00 */
[----:B------:R-:W-:-:S05]  /*2f10*/  IMAD R6, R6, UR8, RZ ;  /* 0x0000000806067c24 */ /* 0x000fca000f8e02ff */
[----:B------:R-:W-:-:S04]  /*2f20*/  IADD3 R6, P0, PT, R6, R21, RZ ;  /* 0x0000001506067210 */ /* 0x000fc80007f1e0ff */
[----:B--2---:R-:W-:Y:S01]  /*2f30*/  IADD3.X R9, PT, PT, RZ, RZ, RZ, P0, !PT ;  /* 0x000000ffff097210 */ /* 0x004fe200007fe4ff */
        /* <DEDUP_REMOVED lines=8> */
.L_x_17902:
[----:B---34-:R-:W-:Y:S05]  /*2fc0*/  BSYNC.RECONVERGENT B0 ;  /* 0x0000000000007941 */ /* 0x018fea0003800200 */
.L_x_17901:
[----:B------:R-:W-:Y:S01]  /*2fd0*/  BSSY.RECONVERGENT B0, `(.L_x_17903) ;  /* 0x0000134000007945 */ /* 0x000fe20003800200 */
[----:B------:R-:W-:Y:S02]  /*2fe0*/  HFMA2 R24, -RZ, RZ, 0, 0 ;  /* 0x00000000ff187431 */ /* 0x000fe400000001ff */
[----:B--2---:R-:W-:Y:S01]  /*2ff0*/  IMAD.MOV.U32 R17, RZ, RZ, RZ ;  /* 0x000000ffff117224 */ /* 0x004fe200078e00ff */
[----:B------:R-:W-:Y:S01]  /*3000*/  CS2R R18, SRZ ;  /* 0x0000000000127805 */ /* 0x000fe2000001ff00 */
[----:B------:R-:W-:Y:S06]  /*3010*/  @P1 BRA `(.L_x_17904) ;  /* 0x0000001000bc1947 */ /* 0x000fec0003800000 */
[----:B------:R-:W2:Y:S01]  /*3020*/  LDCU UR9, c[0x0][0x3c8] ;  /* 0x00007900ff0977ac */ /* 0x000ea20008000800 */
[----:B0-----:R-:W-:Y:S01]  /*3030*/  VIADD R9, R3, 0x60 ;  /* 0x0000006003097836 */ /* 0x001fe20000000000 */
[C---:B------:R-:W-:Y:S01]  /*3040*/  SHF.L.U32 R8, R16.reuse, 0x3, RZ ;  /* 0x0000000310087819 */ /* 0x040fe200000006ff */
[C---:B-1----:R-:W-:Y:S01]  /*3050*/  IMAD.WIDE.U32 R6, R31.reuse, 0x4, RZ ;  /* 0x000000041f067825 */ /* 0x042fe200078e00ff */
[----:B------:R-:W0:Y:S01]  /*3060*/  LDCU.64 UR10, c[0x0][0x3b8] ;  /* 0x00007700ff0a77ac */ /* 0x000e220008000a00 */
[----:B------:R-:W-:Y:S02]  /*3070*/  SHF.L.U32 R10, R16, 0x5, RZ ;  /* 0x00000005100a7819 */ /* 0x000fe400000006ff */
[----:B------:R-:W-:Y:S02]  /*3080*/  CS2R R18, SRZ ;  /* 0x0000000000127805 */ /* 0x000fe4000001ff00 */
[----:B------:R-:W-:Y:S01]  /*3090*/  LEA R28, R2, R9, 0x18 ;  /* 0x00000009021c7211 */ /* 0x000fe200078ec0ff */
[----:B------:R-:W-:Y:S01]  /*30a0*/  IMAD R2, R4, 0x20, R5 ;  /* 0x0000002004027824 */ /* 0x000fe200078e0205 */
[----:B------:R-:W-:Y:S01]  /*30b0*/  LOP3.LUT R27, R8, 0x18, RZ, 0xc0, !PT ;  /* 0x00000018081b7812 */ /* 0x000fe200078ec0ff */
[----:B------:R-:W-:Y:S01]  /*30c0*/  IMAD.IADD R30, R31, 0x1, -R30 ;  /* 0x000000011f1e7824 */ /* 0x000fe200078e0a1e */
[----:B------:R-:W-:Y:S01]  /*30d0*/  LOP3.LUT R3, R10, 0x60, RZ, 0xe2, !PT ;  /* 0x000000600a037812 */ /* 0x000fe200078ee2ff */
[----:B------:R-:W-:Y:S01]  /*30e0*/  IMAD.MOV.U32 R24, RZ, RZ, RZ ;  /* 0x000000ffff187224 */ /* 0x000fe200078e00ff */
[----:B------:R-:W-:-:S02]  /*30f0*/  IADD3 R27, PT, PT, R2, 0x3, R27 ;  /* 0x00000003021b7810 */ /* 0x000fc40007ffe01b */
[----:B------:R-:W-:Y:S02]  /*3100*/  LEA R3, R4, R3, 0x7 ;  /* 0x0000000304037211 */ /* 0x000fe400078e38ff */
[----:B------:R-:W-:Y:S01]  /*3110*/  IADD3 R31, PT, PT, R31, 0x1, RZ ;  /* 0x000000011f1f7810 */ /* 0x000fe20007ffe0ff */
[----:B--2---:R-:W-:Y:S01]  /*3120*/  IMAD R11, R0, UR9, RZ ;  /* 0x00000009000b7c24 */ /* 0x004fe2000f8e02ff */
[----:B------:R-:W1:Y:S01]  /*3130*/  LDCU UR9, c[0x0][0x3e0] ;  /* 0x00007c00ff0977ac */ /* 0x000e620008000800 */
[----:B------:R-:W-:Y:S02]  /*3140*/  IADD3 R28, PT, PT, R3, 0x10, R28 ;  /* 0x00000010031c7810 */ /* 0x000fe40007ffe01c */
[----:B------:R-:W-:Y:S01]  /*3150*/  IMAD.WIDE R6, R11, 0x4, R6 ;  /* 0x000000040b067825 */ /* 0x000fe200078e0206 */
[----:B------:R-:W-:Y:S02]  /*3160*/  MOV R17, RZ ;  /* 0x000000ff00117202 */ /* 0x000fe40000000f00 */
[----:B0-----:R-:W-:-:S04]  /*3170*/  IADD3 R26, P0, PT, R6, UR10, RZ ;  /* 0x0000000a061a7c10 */ /* 0x001fc8000ff1e0ff */
[----:B------:R-:W-:Y:S01]  /*3180*/  IADD3.X R29, PT, PT, R7, UR11, RZ, P0, !PT ;  /* 0x0000000b071d7c10 */ /* 0x000fe200087fe4ff */
[----:B-1----:R-:W-:Y:S01]  /*3190*/  IMAD R2, R25, UR9, RZ ;  /* 0x0000000919027c24 */ /* 0x002fe2000f8e02ff */
[----:B------:R-:W-:-:S04]  /*31a0*/  LOP3.LUT R25, R8, 0xf8, RZ, 0xc0, !PT ;  /* 0x000000f808197812 */ /* 0x000fc800078ec0ff */
[----:B------:R-:W-:-:S07]  /*31b0*/  SHF.R.S32.HI R3, RZ, 0x1f, R2 ;  /* 0x0000001fff037819 */ /* 0x000fce0000011402 */
.L_x_17913:
[----:B------:R-:W-:Y:S01]  /*31c0*/  IMAD.MOV.U32 R6, RZ, RZ, R26 ;  /* 0x000000ffff067224 */ /* 0x000fe200078e001a */
[----:B------:R-:W-:Y:S01]  /*31d0*/  MOV R7, R29 ;  /* 0x0000001d00077202 */ /* 0x000fe20000000f00 */
[----:B------:R-:W-:Y:S04]  /*31e0*/  LDS.128 R8, [R28] ;  /* 0x000000001c087984 */ /* 0x000fe80000000c00 */
[----:B------:R-:W2:Y:S02]  /*31f0*/  LDG.E.CONSTANT R5, desc[UR6][R6.64] ;  /* 0x0000000606057981 */ /* 0x000ea4000c1e9900 */
        /* <DEDUP_REMOVED lines=25> */
[----:B------:R-:W-:Y:S02]  /*3390*/  F2FP.BF16.F32.PACK_AB R7, R7, R6 ;  /* 0x000000060707723e */ /* 0x000fe400000010ff */
[----:B------:R-:W-:Y:S02]  /*33a0*/  F2FP.BF16.F32.PACK_AB R8, R9, R8 ;  /* 0x000000080908723e */ /* 0x000fe400000010ff */
[----:B------:R-:W-:Y:S02]  /*33b0*/  F2FP.BF16.F32.PACK_AB R6, R11, R10 ;  /* 0x0000000a0b06723e */ /* 0x000fe400000010ff */
[----:B------:R-:W-:-:S03]  /*33c0*/  IADD3 R5, PT, PT, R27, -0x3, RZ ;  /* 0xfffffffd1b057810 */ /* 0x000fc60007ffe0ff */
[----:B-1----:R-:W-:Y:S05]  /*33d0*/  @P0 BRA `(.L_x_17906) ;  /* 0x0000000000780947 */ /* 0x002fea0003800000 */
        /* <DEDUP_REMOVED lines=8> */
[----:B------:R-:W-:-:S02]  /*3460*/  IADD3 R9, PT, PT, R27, -0x2, RZ ;  /* 0xfffffffe1b097810 */ /* 0x000fc40007ffe0ff */
[----:B------:R-:W-:Y:S02]  /*3470*/  IADD3 R49, PT, PT, R27, 0x3, RZ ;  /* 0x000000031b317810 */ /* 0x000fe40007ffe0ff */
[-C--:B------:R-:W-:Y:S02]  /*3480*/  ISETP.GE.AND P2, PT, R11, R20.reuse, PT ;  /* 0x000000140b00720c */ /* 0x080fe40003f46270 */
[----:B------:R-:W-:Y:S02]  /*3490*/  SEL R46, R46, RZ, !P1 ;  /* 0x000000ff2e2e7207 */ /* 0x000fe40004800000 */
[----:B------:R-:W-:Y:S02]  /*34a0*/  SEL R11, R10, RZ, !P6 ;  /* 0x000000ff0a0b7207 */ /* 0x000fe40007000000 */
[-C--:B------:R-:W-:Y:S02]  /*34b0*/  ISETP.GE.AND P4, PT, R13, R20.reuse, PT ;  /* 0x000000140d00720c */ /* 0x080fe40003f86270 */
[----:B------:R-:W-:-:S02]  /*34c0*/  ISETP.GE.AND P1, PT, R9, R20, PT ;  /* 0x000000140900720c */ /* 0x000fc40003f26270 */
        /* <DEDUP_REMOVED lines=15> */
.L_x_17906:
[----:B------:R-:W-:Y:S05]  /*35c0*/  BSYNC.RECONVERGENT B1 ;  /* 0x0000000000017941 */ /* 0x000fea0003800200 */
.L_x_17905:
[----:B-----5:R-:W-:Y:S02]  /*35d0*/  HFMA2.BF16_V2 R11, R7, R46, -RZ ;  /* 0x0000002e070b7231 */ /* 0x020fe400003000ff */
[----:B------:R-:W-:Y:S02]  /*35e0*/  HMUL2.BF16_V2 R9, R4, R47 ;  /* 0x0000002f04097232 */ /* 0x000fe40000200000 */
[----:B------:R-:W-:Y:S02]  /*35f0*/  HFMA2.BF16_V2 R45, R6, R45, -RZ ;  /* 0x0000002d062d7231 */ /* 0x000fe400003000ff */
[----:B------:R-:W-:Y:S01]  /*3600*/  HMUL2.BF16_V2 R13, R8, R44 ;  /* 0x0000002c080d7232 */ /* 0x000fe20000200000 */
[----:B------:R-:W-:Y:S01]  /*3610*/  BSSY.RECONVERGENT B1, `(.L_x_17907) ;  /* 0x0000031000017945 */ /* 0x000fe20003800200 */
[C---:B------:R-:W-:Y:S01]  /*3620*/  PRMT R10, R9.reuse, 0x7632, R10 ;  /* 0x00007632090a7816 */ /* 0x040fe2000000000a */
[----:B------:R-:W-:Y:S02]  /*3630*/  IMAD.U32 R9, R9, 0x10000, RZ ;  /* 0x0001000009097824 */ /* 0x000fe400078e00ff */
[C---:B------:R-:W-:Y:S01]  /*3640*/  PRMT R44, R13.reuse, 0x7632, R44 ;  /* 0x000076320d2c7816 */ /* 0x040fe2000000002c */
[----:B------:R-:W-:Y:S01]  /*3650*/  IMAD.U32 R13, R13, 0x10000, RZ ;  /* 0x000100000d0d7824 */ /* 0x000fe200078e00ff */
[C---:B------:R-:W-:Y:S01]  /*3660*/  PRMT R12, R11.reuse, 0x7632, R12 ;  /* 0x000076320b0c7816 */ /* 0x040fe2000000000c */
[----:B------:R-:W-:Y:S01]  /*3670*/  IMAD.U32 R46, R11, 0x10000, RZ ;  /* 0x000100000b2e7824 */ /* 0x000fe200078e00ff */
[----:B------:R-:W-:-:S02]  /*3680*/  SHF.L.U32 R10, R10, 0x10, RZ ;  /* 0x000000100a0a7819 */ /* 0x000fc400000006ff */
[----:B------:R-:W-:Y:S02]  /*3690*/  SHF.L.U32 R47, R12, 0x10, RZ ;  /* 0x000000100c2f7819 */ /* 0x000fe400000006ff */
[----:B------:R-:W-:Y:S01]  /*36a0*/  SHF.L.U32 R44, R44, 0x10, RZ ;  /* 0x000000102c2c7819 */ /* 0x000fe200000006ff */
[----:B------:R-:W-:Y:S01]  /*36b0*/  FADD.FTZ R11, R9, R10 ;  /* 0x0000000a090b7221 */ /* 0x000fe20000010000 */
[C---:B------:R-:W-:Y:S01]  /*36c0*/  PRMT R9, R45.reuse, 0x7610, R9 ;  /* 0x000076102d097816 */ /* 0x040fe20000000009 */
[----:B------:R-:W-:Y:S01]  /*36d0*/  FADD.FTZ R46, R46, R47 ;  /* 0x0000002f2e2e7221 */ /* 0x000fe20000010000 */
[----:B------:R-:W-:Y:S01]  /*36e0*/  PRMT R12, R45, 0x7632, R12 ;  /* 0x000076322d0c7816 */ /* 0x000fe2000000000c */
[----:B------:R-:W-:Y:S02]  /*36f0*/  FADD.FTZ R10, R13, R44 ;  /* 0x0000002c0d0a7221 */ /* 0x000fe40000010000 */
[----:B------:R-:W-:Y:S01]  /*3700*/  FADD.FTZ R11, R11, R46 ;  /* 0x0000002e0b0b7221 */ /* 0x000fe20000010000 */
[----:B------:R-:W-:Y:S01]  /*3710*/  IMAD.U32 R9, R9, 0x10000, RZ ;  /* 0x0001000009097824 */ /* 0x000fe200078e00ff */
[----:B------:R-:W-:Y:S01]  /*3720*/  SHF.L.U32 R12, R12, 0x10, RZ ;  /* 0x000000100c0c7819 */ /* 0x000fe200000006ff */
[----:B------:R-:W-:Y:S06]  /*3730*/  @P0 BRA `(.L_x_17908) ;  /* 0x0000000000780947 */ /* 0x000fec0003800000 */
[C---:B------:R-:W-:Y:S01]  /*3740*/  VIADD R13, R27.reuse, 0xffffffff ;  /* 0xffffffff1b0d7836 */ /* 0x040fe20000000000 */
[C---:B------:R-:W-:Y:S01]  /*3750*/  IADD3 R45, PT, PT, R27.reuse, 0x1, RZ ;  /* 0x000000011b2d7810 */ /* 0x040fe20007ffe0ff */
[C---:B------:R-:W-:Y:S01]  /*3760*/  VIADD R47, R27.reuse, 0x2 ;  /* 0x000000021b2f7836 */ /* 0x040fe20000000000 */
[-C--:B------:R-:W-:Y:S02]  /*3770*/  ISETP.GE.AND P6, PT, R27, R20.reuse, PT ;  /* 0x000000141b00720c */ /* 0x080fe40003fc6270 */
[-C--:B------:R-:W-:Y:S02]  /*3780*/  ISETP.GE.AND P1, PT, R13, R20.reuse, PT ;  /* 0x000000140d00720c */ /* 0x080fe40003f26270 */
[-C--:B------:R-:W-:Y:S02]  /*3790*/  ISETP.GE.AND P5, PT, R45, R20.reuse, PT ;  /* 0x000000142d00720c */ /* 0x080fe40003fa6270 */
[----:B------:R-:W-:Y:S01]  /*37a0*/  ISETP.GE.AND P4, PT, R47, R20, PT ;  /* 0x000000142f00720c */ /* 0x000fe20003f86270 */
[C---:B------:R-:W-:Y:S01]  /*37b0*/  VIADD R47, R27.reuse, 0x4 ;  /* 0x000000041b2f7836 */ /* 0x040fe20000000000 */
[----:B------:R-:W-:-:S02]  /*37c0*/  IADD3 R45, PT, PT, R27, -0x2, RZ ;  /* 0xfffffffe1b2d7810 */ /* 0x000fc40007ffe0ff */
[C---:B------:R-:W-:Y:S02]  /*37d0*/  PRMT R13, R42.reuse, 0x7632, R13 ;  /* 0x000076322a0d7816 */ /* 0x040fe4000000000d */
[----:B------:R-:W-:Y:S02]  /*37e0*/  IADD3 R49, PT, PT, R27, 0x3, RZ ;  /* 0x000000031b317810 */ /* 0x000fe40007ffe0ff */
[----:B------:R-:W-:Y:S02]  /*37f0*/  SEL R42, R42, RZ, !P1 ;  /* 0x000000ff2a2a7207 */ /* 0x000fe40004800000 */
        /* <DEDUP_REMOVED lines=18> */
.L_x_17908:
[----:B------:R-:W-:Y:S05]  /*3920*/  BSYNC.RECONVERGENT B1 ;  /* 0x0000000000017941 */ /* 0x000fea0003800200 */
.L_x_17907:
[----:B------:R-:W-:Y:S01]  /*3930*/  FADD.FTZ R9, R9, R12 ;  /* 0x0000000c09097221 */ /* 0x000fe20000010000 */
[----:B------:R-:W-:Y:S02]  /*3940*/  HFMA2.BF16_V2 R12, R7, R42, -RZ ;  /* 0x0000002a070c7231 */ /* 0x000fe400003000ff */
[----:B------:R-:W-:Y:S01]  /*3950*/  FADD.FTZ R10, R11, R10 ;  /* 0x0000000a0b0a7221 */ /* 0x000fe20000010000 */
[----:B------:R-:W-:Y:S01]  /*3960*/  HMUL2.BF16_V2 R11, R8, R41 ;  /* 0x00000029080b7232 */ /* 0x000fe20000200000 */
[----:B------:R-:W-:Y:S01]  /*3970*/  BSSY.RECONVERGENT B1, `(.L_x_17909) ;  /* 0x0000026000017945 */ /* 0x000fe20003800200 */
[----:B------:R-:W-:-:S05]  /*3980*/  HMUL2.BF16_V2 R43, R4, R43 ;  /* 0x0000002b042b7232 */ /* 0x000fca0000200000 */
[----:B------:R-:W-:Y:S02]  /*3990*/  PRMT R42, R43, 0x7632, R42 ;  /* 0x000076322b2a7816 */ /* 0x000fe4000000002a */
[C---:B------:R-:W-:Y:S02]  /*39a0*/  PRMT R41, R12.reuse, 0x7610, R41 ;  /* 0x000076100c297816 */ /* 0x040fe40000000029 */
[----:B------:R-:W-:Y:S02]  /*39b0*/  PRMT R13, R12, 0x7632, R13 ;  /* 0x000076320c0d7816 */ /* 0x000fe4000000000d */
[C---:B------:R-:W-:Y:S02]  /*39c0*/  PRMT R12, R11.reuse, 0x7610, R12 ;  /* 0x000076100b0c7816 */ /* 0x040fe4000000000c */
[----:B------:R-:W-:Y:S01]  /*39d0*/  PRMT R11, R11, 0x7632, R11 ;  /* 0x000076320b0b7816 */ /* 0x000fe2000000000b */
[----:B------:R-:W-:Y:S06]  /*39e0*/  @P0 BRA `(.L_x_17910) ;  /* 0x0000000000780947 */ /* 0x000fec0003800000 */
        /* <DEDUP_REMOVED lines=16> */
[----:B------:R-:W-:Y:S02]  /*3af0*/  PRMT R45, R37, 0x7632, R45 ;  /* 0x00007632252d7816 */ /* 0x000fe4000000002d */
        /* <DEDUP_REMOVED lines=13> */
.L_x_17910:
[----:B------:R-:W-:Y:S05]  /*3bd0*/  BSYNC.RECONVERGENT B1 ;  /* 0x0000000000017941 */ /* 0x000fea0003800200 */
.L_x_17909:
[----:B------:R-:W-:Y:S01]  /*3be0*/  HFMA2.BF16_V2 R40, R4, R40, -RZ ;  /* 0x0000002804287231 */ /* 0x000fe200003000ff */
[----:B------:R-:W-:Y:S01]  /*3bf0*/  SHF.L.U32 R11, R11, 0x10, RZ ;  /* 0x000000100b0b7819 */ /* 0x000fe200000006ff */
[----:B------:R-:W-:Y:S02]  /*3c00*/  IMAD.U32 R12, R12, 0x10000, RZ ;  /* 0x000100000c0c7824 */ /* 0x000fe400078e00ff */
[----:B------:R-:W-:Y:S01]  /*3c10*/  HMUL2.BF16_V2 R39, R7, R39 ;  /* 0x0000002707277232 */ /* 0x000fe20000200000 */
[----:B------:R-:W-:Y:S01]  /*3c20*/  SHF.L.U32 R44, R13, 0x10, RZ ;  /* 0x000000100d2c7819 */ /* 0x000fe200000006ff */
[----:B------:R-:W-:Y:S02]  /*3c30*/  IMAD.U32 R41, R41, 0x10000, RZ ;  /* 0x0001000029297824 */ /* 0x000fe400078e00ff */
[----:B------:R-:W-:Y:S01]  /*3c40*/  FADD.FTZ R11, R12, R11 ;  /* 0x0000000b0c0b7221 */ /* 0x000fe20000010000 */
[----:B------:R-:W-:Y:S01]  /*3c50*/  SHF.L.U32 R42, R42, 0x10, RZ ;  /* 0x000000102a2a7819 */ /* 0x000fe200000006ff */
[----:B------:R-:W-:-:S02]  /*3c60*/  IMAD.U32 R43, R43, 0x10000, RZ ;  /* 0x000100002b2b7824 */ /* 0x000fc400078e00ff */
[----:B------:R-:W-:Y:S01]  /*3c70*/  FADD.FTZ R41, R41, R44 ;  /* 0x0000002c29297221 */ /* 0x000fe20000010000 */
[C---:B------:R-:W-:Y:S01]  /*3c80*/  PRMT R12, R40.reuse, 0x7610, R12 ;  /* 0x00007610280c7816 */ /* 0x040fe2000000000c */
[----:B------:R-:W-:Y:S01]  /*3c90*/  HFMA2.BF16_V2 R32, R6, R32, -RZ ;  /* 0x0000002006207231 */ /* 0x000fe200003000ff */
[----:B------:R-:W-:Y:S01]  /*3ca0*/  PRMT R13, R40, 0x7632, R13 ;  /* 0x00007632280d7816 */ /* 0x000fe2000000000d */
[----:B------:R-:W-:Y:S01]  /*3cb0*/  FADD.FTZ R42, R43, R42 ;  /* 0x0000002a2b2a7221 */ /* 0x000fe20000010000 */
[C---:B------:R-:W-:Y:S01]  /*3cc0*/  PRMT R40, R39.reuse, 0x7632, R40 ;  /* 0x0000763227287816 */ /* 0x040fe20000000028 */
[----:B------:R-:W-:Y:S01]  /*3cd0*/  IMAD.U32 R39, R39, 0x10000, RZ ;  /* 0x0001000027277824 */ /* 0x000fe200078e00ff */
[----:B------:R-:W-:Y:S01]  /*3ce0*/  SHF.L.U32 R13, R13, 0x10, RZ ;  /* 0x000000100d0d7819 */ /* 0x000fe200000006ff */
[----:B------:R-:W-:Y:S01]  /*3cf0*/  FADD.FTZ R42, R42, R41 ;  /* 0x000000292a2a7221 */ /* 0x000fe20000010000 */
[----:B------:R-:W-:Y:S01]  /*3d00*/  SHF.L.U32 R44, R40, 0x10, RZ ;  /* 0x00000010282c7819 */ /* 0x000fe200000006ff */
[----:B------:R-:W-:-:S02]  /*3d10*/  IMAD.U32 R12, R12, 0x10000, RZ ;  /* 0x000100000c0c7824 */ /* 0x000fc400078e00ff */
[----:B------:R-:W-:Y:S02]  /*3d20*/  HMUL2.BF16_V2 R38, R8, R38 ;  /* 0x0000002608267232 */ /* 0x000fe40000200000 */
[----:B------:R-:W-:Y:S01]  /*3d30*/  FADD.FTZ R11, R42, R11 ;  /* 0x0000000b2a0b7221 */ /* 0x000fe20000010000 */
[----:B------:R-:W-:Y:S01]  /*3d40*/  FADD.FTZ R9, R10, R9 ;  /* 0x000000090a097221 */ /* 0x000fe20000010000 */
[----:B------:R-:W-:Y:S01]  /*3d50*/  FADD.FTZ R41, R39, R44 ;  /* 0x0000002c27297221 */ /* 0x000fe20000010000 */
[----:B------:R-:W-:Y:S02]  /*3d60*/  HFMA2.BF16_V2 R39, R6, R37, -RZ ;  /* 0x0000002506277231 */ /* 0x000fe400003000ff */
[--C-:B------:R-:W-:Y:S01]  /*3d70*/  FADD.FTZ R40, R12, R13.reuse ;  /* 0x0000000d0c287221 */ /* 0x100fe20000010000 */
[C---:B------:R-:W-:Y:S01]  /*3d80*/  PRMT R12, R32.reuse, 0x7610, R12 ;  /* 0x00007610200c7816 */ /* 0x040fe2000000000c */
[----:B------:R-:W-:Y:S01]  /*3d90*/  BSSY.RECONVERGENT B1, `(.L_x_17911) ;  /* 0x0000035000017945 */ /* 0x000fe20003800200 */
[----:B------:R-:W-:Y:S01]  /*3da0*/  PRMT R13, R32, 0x7632, R13 ;  /* 0x00007632200d7816 */ /* 0x000fe2000000000d */
[----:B------:R-:W-:Y:S01]  /*3db0*/  FADD.FTZ R40, R40, R41 ;  /* 0x0000002928287221 */ /* 0x000fe20000010000 */
[----:B------:R-:W-:Y:S01]  /*3dc0*/  PRMT R32, R38, 0x7610, R32 ;  /* 0x0000761026207816 */ /* 0x000fe20000000020 */
[----:B------:R-:W-:Y:S01]  /*3dd0*/  IMAD.U32 R12, R12, 0x10000, RZ ;  /* 0x000100000c0c7824 */ /* 0x000fe200078e00ff */
[----:B------:R-:W-:Y:S01]  /*3de0*/  PRMT R37, R38, 0x7632, R37 ;  /* 0x0000763226257816 */ /* 0x000fe20000000025 */
[----:B------:R-:W-:Y:S01]  /*3df0*/  FADD.FTZ R24, R9, R24 ;  /* 0x0000001809187221 */ /* 0x000fe20000010000 */
[C---:B------:R-:W-:Y:S01]  /*3e00*/  PRMT R38, R39.reuse, 0x7610, R38 ;  /* 0x0000761027267816 */ /* 0x040fe20000000026 */
[----:B------:R-:W-:Y:S01]  /*3e10*/  IMAD.U32 R32, R32, 0x10000, RZ ;  /* 0x0001000020207824 */ /* 0x000fe200078e00ff */
[----:B------:R-:W-:-:S02]  /*3e20*/  PRMT R39, R39, 0x7632, R39 ;  /* 0x0000763227277816 */ /* 0x000fc40000000027 */
[----:B------:R-:W-:Y:S01]  /*3e30*/  SHF.L.U32 R37, R37, 0x10, RZ ;  /* 0x0000001025257819 */ /* 0x000fe200000006ff */
[----:B------:R-:W-:Y:S01]  /*3e40*/  IMAD.U32 R38, R38, 0x10000, RZ ;  /* 0x0001000026267824 */ /* 0x000fe200078e00ff */
[----:B------:R-:W-:Y:S02]  /*3e50*/  SHF.L.U32 R13, R13, 0x10, RZ ;  /* 0x000000100d0d7819 */ /* 0x000fe400000006ff */
[----:B------:R-:W-:Y:S01]  /*3e60*/  SHF.L.U32 R39, R39, 0x10, RZ ;  /* 0x0000001027277819 */ /* 0x000fe200000006ff */
[----:B------:R-:W-:Y:S02]  /*3e70*/  FADD.FTZ R37, R32, R37 ;  /* 0x0000002520257221 */ /* 0x000fe40000010000 */
[----:B------:R-:W-:Y:S02]  /*3e80*/  FADD.FTZ R12, R12, R13 ;  /* 0x0000000d0c0c7221 */ /* 0x000fe40000010000 */
        /* <DEDUP_REMOVED lines=11> */
[-C--:B------:R-:W-:Y:S01]  /*3f40*/  ISETP.GE.AND P5, PT, R9, R20.reuse, PT ;  /* 0x000000140900720c */ /* 0x080fe20003fa6270 */
[----:B------:R-:W-:Y:S01]  /*3f50*/  VIADD R9, R27, 0x1 ;  /* 0x000000011b097836 */ /* 0x000fe20000000000 */
[----:B------:R-:W-:Y:S02]  /*3f60*/  ISETP.GE.AND P4, PT, R11, R20, PT ;  /* 0x000000140b00720c */ /* 0x000fe40003f86270 */
[C---:B------:R-:W-:Y:S02]  /*3f70*/  IADD3 R5, PT, PT, R27.reuse, 0x4, RZ ;  /* 0x000000041b057810 */ /* 0x040fe40007ffe0ff */
[----:B------:R-:W-:-:S02]  /*3f80*/  IADD3 R11, PT, PT, R27, 0x2, RZ ;  /* 0x000000021b0b7810 */ /* 0x000fc40007ffe0ff */
[-C--:B------:R-:W-:Y:S02]  /*3f90*/  ISETP.GE.AND P0, PT, R5, R20.reuse, PT ;  /* 0x000000140500720c */ /* 0x080fe40003f06270 */
[-C--:B------:R-:W-:Y:S02]  /*3fa0*/  ISETP.GE.AND P3, PT, R9, R20.reuse, PT ;  /* 0x000000140900720c */ /* 0x080fe40003f66270 */
[-C--:B------:R-:W-:Y:S02]  /*3fb0*/  ISETP.GE.AND P2, PT, R11, R20.reuse, PT ;  /* 0x000000140b00720c */ /* 0x080fe40003f46270 */
[-C--:B------:R-:W-:Y:S02]  /*3fc0*/  ISETP.GE.AND P1, PT, R13, R20.reuse, PT ;  /* 0x000000140d00720c */ /* 0x080fe40003f26270 */
[----:B------:R-:W-:Y:S02]  /*3fd0*/  SEL R5, R33, RZ, !P6 ;  /* 0x000000ff21057207 */ /* 0x000fe40007000000 */
[----:B------:R-:W-:-:S02]  /*3fe0*/  ISETP.GE.AND P6, PT, R27, R20, PT ;  /* 0x000000141b00720c */ /* 0x000fc40003fc6270 */
[----:B------:R-:W-:Y:S02]  /*3ff0*/  PRMT R9, R34, 0x7632, R9 ;  /* 0x0000763222097816 */ /* 0x000fe40000000009 */
        /* <DEDUP_REMOVED lines=14> */
.L_x_17912:
[----:B------:R-:W-:Y:S05]  /*40e0*/  BSYNC.RECONVERGENT B1 ;  /* 0x0000000000017941 */ /* 0x000fea0003800200 */
.L_x_17911:
        /* <DEDUP_REMOVED lines=10> */
[----:B------:R-:W-:-:S02]  /*4190*/  PRMT R6, R7, 0x7610, R6 ;  /* 0x0000761007067816 */ /* 0x000fc40000000006 */
[----:B------:R-:W-:Y:S02]  /*41a0*/  PRMT R7, R7, 0x7632, R7 ;  /* 0x0000763207077816 */ /* 0x000fe40000000007 */
[----:B------:R-:W-:Y:S01]  /*41b0*/  SHF.L.U32 R12, R5, 0x10, RZ ;  /* 0x00000010050c7819 */ /* 0x000fe200000006ff */
[----:B------:R-:W-:Y:S01]  /*41c0*/  IMAD.U32 R6, R6, 0x10000, RZ ;  /* 0x0001000006067824 */ /* 0x000fe200078e00ff */
[----:B------:R-:W-:Y:S02]  /*41d0*/  SHF.L.U32 R7, R7, 0x10, RZ ;  /* 0x0000001007077819 */ /* 0x000fe400000006ff */
[----:B------:R-:W-:Y:S01]  /*41e0*/  PRMT R4, R10, 0x7632, R4 ;  /* 0x000076320a047816 */ /* 0x000fe20000000004 */
[----:B------:R-:W-:Y:S01]  /*41f0*/  FADD.FTZ R11, R11, R12 ;  /* 0x0000000c0b0b7221 */ /* 0x000fe20000010000 */
[----:B------:R-:W-:Y:S01]  /*4200*/  SHF.L.U32 R9, R9, 0x10, RZ ;  /* 0x0000001009097819 */ /* 0x000fe200000006ff */
[----:B------:R-:W-:Y:S01]  /*4210*/  FADD.FTZ R6, R6, R7 ;  /* 0x0000000706067221 */ /* 0x000fe20000010000 */
[----:B------:R-:W-:Y:S01]  /*4220*/  VIADD R7, R31, 0x3 ;  /* 0x000000031f077836 */ /* 0x000fe20000000000 */
[----:B------:R-:W-:Y:S01]  /*4230*/  SHF.L.U32 R5, R4, 0x10, RZ ;  /* 0x0000001004057819 */ /* 0x000fe200000006ff */
[----:B------:R-:W-:-:S02]  /*4240*/  IMAD.U32 R10, R10, 0x10000, RZ ;  /* 0x000100000a0a7824 */ /* 0x000fc400078e00ff */
[----:B------:R-:W-:Y:S01]  /*4250*/  FADD.FTZ R9, R8, R9 ;  /* 0x0000000908097221 */ /* 0x000fe20000010000 */
[----:B------:R-:W-:Y:S01]  /*4260*/  FADD.FTZ R6, R11, R6 ;  /* 0x000000060b067221 */ /* 0x000fe20000010000 */
[----:B------:R-:W-:Y:S01]  /*4270*/  ISETP.GE.U32.AND P0, PT, R7, R14, PT ;  /* 0x0000000e0700720c */ /* 0x000fe20003f06070 */
[----:B------:R-:W-:Y:S01]  /*4280*/  FADD.FTZ R5, R10, R5 ;  /* 0x000000050a057221 */ /* 0x000fe20000010000 */
[----:B------:R-:W-:Y:S01]  /*4290*/  IADD3 R30, PT, PT, R30, 0x4, RZ ;  /* 0x000000041e1e7810 */ /* 0x000fe20007ffe0ff */
[----:B------:R-:W-:Y:S01]  /*42a0*/  FADD.FTZ R6, R6, R9 ;  /* 0x0000000906067221 */ /* 0x000fe20000010000 */
[----:B------:R-:W-:Y:S01]  /*42b0*/  VIADD R31, R31, 0x4 ;  /* 0x000000041f1f7836 */ /* 0x000fe20000000000 */
[----:B------:R-:W-:Y:S02]  /*42c0*/  IADD3 R27, PT, PT, R27, 0x80, RZ ;  /* 0x000000801b1b7810 */ /* 0x000fe40007ffe0ff */
[----:B------:R-:W-:Y:S01]  /*42d0*/  FADD.FTZ R6, R6, R5 ;  /* 0x0000000506067221 */ /* 0x000fe20000010000 */
[----:B------:R-:W-:-:S03]  /*42e0*/  IADD3.X R29, PT, PT, RZ, R29, RZ, P1, !PT ;  /* 0x0000001dff1d7210 */ /* 0x000fc60000ffe4ff */
[----:B------:R-:W-:Y:S02]  /*42f0*/  FADD.FTZ R19, R6, R19 ;  /* 0x0000001306137221 */ /* 0x000fe40000010000 */
[----:B------:R-:W-:Y:S05]  /*4300*/  @!P0 BRA `(.L_x_17913) ;  /* 0xffffffec00ac8947 */ /* 0x000fea000383ffff */
.L_x_17904:
[----:B------:R-:W-:Y:S05]  /*4310*/  BSYNC.RECONVERGENT B0 ;  /* 0x0000000000007941 */ /* 0x000fea0003800200 */
.L_x_17903:
[----:B------:R-:W2:Y:S01]  /*4320*/  SHFL.BFLY PT, R3, R24, 0x2, 0x1f ;  /* 0x0c401f0018037f89 */ /* 0x000ea200000e0000 */
[----:B------:R-:W-:Y:S01]  /*4330*/  BAR.SYNC.DEFER_BLOCKING 0x0 ;  /* 0x0000000000007b1d */ /* 0x000fe20000010000 */
[----:B------:R-:W-:Y:S02]  /*4340*/  LOP3.LUT P0, RZ, R16, 0x3, RZ, 0xc0, !PT ;  /* 0x0000000310ff7812 */ /* 0x000fe4000780c0ff */
[----:B------:R-:W-:-:S03]  /*4350*/  SHF.R.U32.HI R15, RZ, 0x2, R15 ;  /* 0x00000002ff0f7819 */ /* 0x000fc6000001160f */
[----:B------:R-:W-:Y:S01]  /*4360*/  BSSY.RECONVERGENT B0, `(.L_x_17914) ;  /* 0x000001d000007945 */ /* 0x000fe20003800200 */
[----:B------:R-:W3:Y:S04]  /*4370*/  SHFL.BFLY PT, R2, R17, 0x2, 0x1f ;  /* 0x0c401f0011027f89 */ /* 0x000ee800000e0000 */
[----:B0-----:R-:W0:Y:S04]  /*4380*/  SHFL.BFLY PT, R7, R18, 0x2, 0x1f ;  /* 0x0c401f0012077f89 */ /* 0x001e2800000e0000 */
[----:B------:R-:W4:Y:S01]  /*4390*/  SHFL.BFLY PT, R4, R19, 0x2, 0x1f ;  /* 0x0c401f0013047f89 */ /* 0x000f2200000e0000 */
[----:B--2---:R-:W-:Y:S01]  /*43a0*/  FADD.FTZ R3, R3, R24 ;  /* 0x0000001803037221 */ /* 0x004fe20000010000 */
[----:B---3--:R-:W-:-:S04]  /*43b0*/  FADD.FTZ R5, R2, R17 ;  /* 0x0000001102057221 */ /* 0x008fc80000010000 */
[----:B------:R-:W2:Y:S01]  /*43c0*/  SHFL.BFLY PT, R2, R3, 0x1, 0x1f ;  /* 0x0c201f0003027f89 */ /* 0x000ea200000e0000 */
[----:B0-----:R-:W-:-:S03]  /*43d0*/  FADD.FTZ R8, R7, R18 ;  /* 0x0000001207087221 */ /* 0x001fc60000010000 */
[----:B-1----:R-:W0:Y:S01]  /*43e0*/  SHFL.BFLY PT, R6, R5, 0x1, 0x1f ;  /* 0x0c201f0005067f89 */ /* 0x002e2200000e0000 */
[----:B----4-:R-:W-:Y:S01]  /*43f0*/  FADD.FTZ R10, R4, R19 ;  /* 0x00000013040a7221 */ /* 0x010fe20000010000 */
[----:B------:R-:W-:Y:S02]  /*4400*/  LOP3.LUT R4, R16, 0x3c0, RZ, 0xc0, !PT ;  /* 0x000003c010047812 */ /* 0x000fe400078ec0ff */
[----:B------:R-:W1:Y:S02]  /*4410*/  SHFL.BFLY PT, R9, R8, 0x1, 0x1f ;  /* 0x0c201f0008097f89 */ /* 0x000e6400000e0000 */
[----:B------:R-:W-:Y:S02]  /*4420*/  ISETP.NE.OR P1, PT, R4, 0x40, P0 ;  /* 0x000000400400780c */ /* 0x000fe40000725670 */
[----:B------:R-:W3:Y:S01]  /*4430*/  SHFL.BFLY PT, R11, R10, 0x1, 0x1f ;  /* 0x0c201f000a0b7f89 */ /* 0x000ee200000e0000 */
[----:B--2---:R-:W-:Y:S01]  /*4440*/  FADD.FTZ R4, R3, R2 ;  /* 0x0000000203047221 */ /* 0x004fe20000010000 */
[----:B------:R-:W-:Y:S01]  /*4450*/  LOP3.LUT R2, R15, 0x3e0, R16, 0xf8, !PT ;  /* 0x000003e00f027812 */ /* 0x000fe200078ef810 */
[----:B0-----:R-:W-:Y:S01]  /*4460*/  FADD.FTZ R7, R5, R6 ;  /* 0x0000000605077221 */ /* 0x001fe20000010000 */
[----:B-1----:R-:W-:Y:S01]  /*4470*/  FADD.FTZ R9, R8, R9 ;  /* 0x0000000908097221 */ /* 0x002fe20000010000 */
[----:B---3--:R-:W-:-:S06]  /*4480*/  FADD.FTZ R6, R10, R11 ;  /* 0x0000000b0a067221 */ /* 0x008fcc0000010000 */
        /* <DEDUP_REMOVED lines=10> */
.L_x_17915:
[----:B------:R-:W-:Y:S05]  /*4530*/  BSYNC.RECONVERGENT B0 ;  /* 0x0000000000007941 */ /* 0x000fea0003800200 */
.L_x_17914:
        /* <DEDUP_REMOVED lines=47> */
[----:B-----5:R-:W-:Y:S02]  /*4830*/  LEA R2, P0, R0, UR4, 0x1 ;  /* 0x0000000400027c11 */ /* 0x020fe4000f8008ff */
[----:B------:R-:W-:Y:S02]  /*4840*/  PRMT R5, R6, 0x7632, R5 ;  /* 0x0000763206057816 */ /* 0x000fe40000000005 */
[----:B------:R-:W-:Y:S02]  /*4850*/  LEA.HI.X R3, R0, UR5, R3, 0x1, P0 ;  /* 0x0000000500037c11 */ /* 0x000fe400080f0c03 */
[----:B------:R-:W-:-:S03]  /*4860*/  PRMT R0, R4, 0x7632, R0 ;  /* 0x0000763204007816 */ /* 0x000fc60000000000 */
[----:B------:R-:W-:Y:S04]  /*4870*/  STG.E.U16 desc[UR6][R2.64], R4 ;  /* 0x0000000402007986 */ /* 0x000fe8000c101506 */
[----:B------:R-:W-:Y:S04]  /*4880*/  STG.E.U16 desc[UR6][R2.64+0x10], R0 ;  /* 0x0000100002007986 */ /* 0x000fe8000c101506 */
[----:B------:R-:W-:Y:S04]  /*4890*/  STG.E.U16 desc[UR6][R2.64+0x20], R6 ;  /* 0x0000200602007986 */ /* 0x000fe8000c101506 */
[----:B------:R-:W-:Y:S01]  /*48a0*/  STG.E.U16 desc[UR6][R2.64+0x30], R5 ;  /* 0x0000300502007986 */ /* 0x000fe2000c101506 */
[----:B------:R-:W-:Y:S05]  /*48b0*/  EXIT ;  /* 0x000000000000794d */ /* 0x000fea0003800000 */
.L_x_17916:
        /* <DEDUP_REMOVED lines=12> */
.L_x_27577:


//--------------------- .text._ZN4vllm25paged_attention_v2_kernelI13__nv_bfloat16S1_Li256ELi32ELi128ELNS_18Fp8KVCacheDataTypeE0ELb1ELi512EEEvPfS3_PT_PKS4_PKT0_SA_ifPKiSC_iPKfiiiSE_SE_iiiii --------------------------
	.section	.text._ZN4vllm25paged_attention_v2_kernelI13__nv_bfloat16S1_Li256ELi32ELi128ELNS_18Fp8KVCacheDataTypeE0ELb1ELi512EEEvPfS3_PT_PKS4_PKT0_SA_ifPKiSC_iPKfiiiSE_SE_iiiii,"ax",@progbits
	.align	128
        .global         _ZN4vllm25paged_attention_v2_kernelI13__nv_bfloat16S1_Li256ELi32ELi128ELNS_18Fp8KVCacheDataTypeE0ELb1ELi512EEEvPfS3_PT_PKS4_PKT0_SA_ifPKiSC_iPKfiiiSE_SE_iiiii
        .type           _ZN4vllm25paged_attention_v2_kernelI13__nv_bfloat16S1_Li256ELi32ELi128ELNS_18Fp8KVCacheDataTypeE0ELb1ELi512EEEvPfS3_PT_PKS4_PKT0_SA_ifPKiSC_iPKfiiiSE_SE_iiiii,@function
        .size           _ZN4vllm25paged_attention_v2_kernelI13__nv_bfloat16S1_Li256ELi32ELi128ELNS_18Fp8KVCacheDataTypeE0ELb1ELi512EEEvPfS3_PT_PKS4_PKT0_SA_ifPKiSC_iPKfiiiSE_SE_iiiii,(.L_x_27578 - _ZN4vllm25paged_attention_v2_kernelI13__nv_bfloat16S1_Li256ELi32ELi128ELNS_18Fp8KVCacheDataTypeE0ELb1ELi512EEEvPfS3_PT_PKS4_PKT0_SA_ifPKiSC_iPKfiiiSE_SE_iiiii)
        .other          _ZN4vllm25paged_attention_v2_kernelI13__nv_bfloat16S1_Li256ELi32ELi128ELNS_18Fp8KVCacheDataTypeE0ELb1ELi512EEEvPfS3_PT_PKS4_PKT0_SA_ifPKiSC_iPKfiiiSE_SE_iiiii,@"STO_CUDA_ENTRY STV_DEFAULT"
_ZN4vllm25paged_attention_v2_kernelI13__nv_bfloat16S1_Li256ELi32ELi128ELNS_18Fp8KVCacheDataTypeE0ELb1ELi512EEEvPfS3_PT_PKS4_PKT0_SA_ifPKiSC_iPKfiiiSE_SE_iiiii:
.text._ZN4vllm25paged_attention_v2_kernelI13__nv_bfloat16S1_Li256ELi32ELi128ELNS_18Fp8KVCacheDataTypeE0ELb1ELi512EEEvPfS3_PT_PKS4_PKT0_SA_ifPKiSC_iPKfiiiSE_SE_iiiii:
        /* <DEDUP_REMOVED lines=12> */
[----:B------:R-:W2:Y:S01]  /*00c0*/  LDC.64 R8, c[0x0][0x3d0] ;  /* 0x0000f400ff087b82 */ /* 0x000ea20000000a00 */
[----:B------:R-:W3:Y:S01]  /*00d0*/  S2R R19, SR_CTAID.X ;  /* 0x0000000000137919 */ /* 0x000ee20000002500 */
[----:B------:R-:W4:Y:S01]  /*00e0*/  LDCU UR9, c[0x0][0x3fc] ;  /* 0x00007f80ff0977ac */ /* 0x000f220008000800 */
[----:B------:R-:W0:Y:S05]  /*00f0*/  LDCU UR12, c[0x0][0x3e0] ;  /* 0x00007c00ff0c77ac */ /* 0x000e2a0008000800 */
[----:B------:R-:W4:Y:S01]  /*0100*/  LDC R21, c[0x0][0x3b0] ;  /* 0x0000ec00ff157b82 */ /* 0x000f220000000800 */
[----:B------:R-:W0:Y:S01]  /*0110*/  LDCU UR13, c[0x0][0x3dc] ;  /* 0x00007b80ff0d77ac */ /* 0x000e220008000800 */
[----:B------:R-:W0:Y:S06]  /*0120*/  LDCU UR16, c[0x0][0x3b4] ;  /* 0x00007680ff1077ac */ /* 0x000e2c0008000800 */
[----:B------:R-:W4:Y:S01]  /*0130*/  LDC R22, c[0x0][0x370] ;  /* 0x0000dc00ff167b82 */ /* 0x000f220000000800 */
[----:B-1----:R-:W-:Y:S01]  /*0140*/  IMAD R2, R17, UR4, RZ ;  /* 0x0000000411027c24 */ /* 0x002fe2000f8e02ff */
[----:B------:R-:W1:Y:S01]  /*0150*/  LDCU UR4, c[0x0][0x3f8] ;  /* 0x00007f00ff0477ac */ /* 0x000e620008000800 */
[----:B------:R-:W1:Y:S05]  /*0160*/  LDCU.64 UR14, c[0x0][0x3a0] ;  /* 0x00007400ff0e77ac */ /* 0x000e6a0008000a00 */
[----:B------:R-:W1:Y:S01]  /*0170*/  LDC R25, c[0x0][0x404] ;  /* 0x00010100ff197b82 */ /* 0x000e620000000800 */
[----:B0-----:R-:W-:-:S13]  /*0180*/  ISETP.GT.U32.AND P1, PT, R20, 0x1f, PT ;  /* 0x0000001f1400780c */ /* 0x001fda0003f24070 */
[----:B------:R-:W0:Y:S01]  /*0190*/  @!P1 LDC.64 R6, c[0x0][0x398] ;  /* 0x0000e600ff069b82 */ /* 0x000e220000000a00 */
[----:B------:R-:W-:Y:S02]  /*01a0*/  @!P1 IMAD.SHL.U32 R3, R20, 0x8, RZ ;  /* 0x0000000814039824 */ /* 0x000fe400078e00ff */
[----:B---3--:R-:W-:-:S05]  /*01b0*/  @!P1 IMAD.SHL.U32 R4, R19, 0x100, RZ ;  /* 0x0000010013049824 */ /* 0x008fca00078e00ff */
[----:B------:R-:W-:Y:S02]  /*01c0*/  @!P1 IADD3 R3, P0, P2, R3, R2, R4 ;  /* 0x0000000203039210 */ /* 0x000fe40007a1e004 */
[----:B------:R-:W-:-:S04]  /*01d0*/  SHF.R.S32.HI R2, RZ, 0x1f, R2 ;  /* 0x0000001fff027819 */ /* 0x000fc80000011402 */
[----:B------:R-:W-:Y:S02]  /*01e0*/  @!P1 IADD3.X R2, PT, PT, RZ, R2, RZ, P0, P2 ;  /* 0x00000002ff029210 */ /* 0x000fe400007e44ff */
[----:B--2---:R-:W-:-:S04]  /*01f0*/  ISETP.NE.U32.AND P0, PT, R8, RZ, PT ;  /* 0x000000ff0800720c */ /* 0x004fc80003f05070 */
[----:B------:R-:W-:Y:S02]  /*0200*/  ISETP.NE.AND.EX P0, PT, R9, RZ, PT, P0 ;  /* 0x000000ff0900720c */ /* 0x000fe40003f05300 */
[----:B0-----:R-:W-:-:S04]  /*0210*/  @!P1 LEA R6, P2, R3, R6, 0x1 ;  /* 0x0000000603069211 */ /* 0x001fc800078408ff */
[----:B------:R-:W-:-:S05]  /*0220*/  @!P1 LEA.HI.X R7, R3, R7, R2, 0x1, P2 ;  /* 0x0000000703079211 */ /* 0x000fca00010f0c02 */
[----:B------:R-:W2:Y:S01]  /*0230*/  @!P1 LDG.E.CONSTANT R8, desc[UR6][R6.64] ;  /* 0x0000000606089981 */ /* 0x000ea2000c1e9900 */
[----:B----4-:R-:W-:Y:S01]  /*0240*/  IABS R14, R21 ;  /* 0x00000015000e7213 */ /* 0x010fe20000000000 */
[----:B------:R-:W0:Y:S02]  /*0250*/  @P0 LDC.64 R4, c[0x0][0x3d0] ;  /* 0x0000f400ff040b82 */ /* 0x000e240000000a00 */
[----:B------:R-:W2:Y:S04]  /*0260*/  @!P1 LDG.E.CONSTANT R9, desc[UR6][R6.64+0x4] ;  /* 0x0000040606099981 */ /* 0x000ea8000c1e9900 */
[----:B------:R-:W2:Y:S04]  /*0270*/  @!P1 LDG.E.CONSTANT R10, desc[UR6][R6.64+0x8] ;  /* 0x00000806060a9981 */ /* 0x000ea8000c1e9900 */
[----:B------:R3:W2:Y:S01]  /*0280*/  @!P1 LDG.E.CONSTANT R11, desc[UR6][R6.64+0xc] ;  /* 0x00000c06060b9981 */ /* 0x0006a2000c1e9900 */
[----:B------:R-:W4:Y:S01]  /*0290*/  I2F.RP R3, R14 ;  /* 0x0000000e00037306 */ /* 0x000f220000209400 */
[----:B------:R-:W-:-:S02]  /*02a0*/  HFMA2 R2, -RZ, RZ, 0, 0 ;  /* 0x00000000ff027431 */ /* 0x000fc400000001ff */
[----:B0-----:R-:W-:-:S05]  /*02b0*/  @P0 IMAD.WIDE.U32 R4, R19, 0x4, R4 ;  /* 0x0000000413040825 */ /* 0x001fca00078e0004 */
[----:B----4-:R-:W0:Y:S01]  /*02c0*/  MUFU.RCP R3, R3 ;  /* 0x0000000300037308 */ /* 0x010e220000001000 */
[----:B---3--:R-:W-:Y:S01]  /*02d0*/  IMAD.MOV.U32 R6, RZ, RZ, RZ ;  /* 0x000000ffff067224 */ /* 0x008fe200078e00ff */
[----:B------:R3:W5:Y:S01]  /*02e0*/  @P0 LDG.E.CONSTANT R2, desc[UR6][R4.64] ;  /* 0x0000000604020981 */ /* 0x000762000c1e9900 */
[----:B------:R-:W-:Y:S01]  /*02f0*/  BSSY.RECONVERGENT B0, `(.L_x_17917) ;  /* 0x0000573000007945 */ /* 0x000fe20003800200 */
[----:B---3--:R-:W-:Y:S01]  /*0300*/  IABS R5, R22 ;  /* 0x0000001600057213 */ /* 0x008fe20000000000 */
[----:B0-----:R-:W-:-:S04]  /*0310*/  VIADD R12, R3, 0xffffffe ;  /* 0x0ffffffe030c7836 */ /* 0x001fc80000000000 */
[----:B------:R-:W0:Y:S02]  /*0320*/  F2I.FTZ.U32.TRUNC.NTZ R7, R12 ;  /* 0x0000000c00077305 */ /* 0x000e24000021f000 */
[----:B0-----:R-:W-:-:S04]  /*0330*/  IMAD.MOV R15, RZ, RZ, -R7 ;  /* 0x000000ffff0f7224 */ /* 0x001fc800078e0a07 */
        /* <DEDUP_REMOVED lines=10> */
[----:B------:R-:W-:-:S04]  /*03e0*/  LOP3.LUT R3, R22, R21, RZ, 0x3c, !PT ;  /* 0x0000001516037212 */ /* 0x000fc800078e3cff */
[----:B------:R-:W-:Y:S02]  /*03f0*/  ISETP.GE.AND P3, PT, R3, RZ, PT ;  /* 0x000000ff0300720c */ /* 0x000fe40003f66270 */
[----:B-1----:R-:W-:-:S04]  /*0400*/  IABS R3, R25 ;  /* 0x0000001900037213 */ /* 0x002fc80000000000 */
[----:B------:R-:W0:Y:S01]  /*0410*/  I2F.RP R14, R3 ;  /* 0x00000003000e7306 */ /* 0x000e220000209400 */
[----:B------:R-:W-:-:S05]  /*0420*/  @P0 VIADD R6, R6, 0x1 ;  /* 0x0000000106060836 */ /* 0x000fca0000000000 */
[----:B------:R-:W-:-:S05]  /*0430*/  MOV R24, R6 ;  /* 0x0000000600187202 */ /* 0x000fca0000000f00 */
[----:B------:R-:W-:Y:S01]  /*0440*/  @!P3 IMAD.MOV R24, RZ, RZ, -R24 ;  /* 0x000000ffff18b224 */ /* 0x000fe200078e0a18 */
[----:B------:R-:W-:Y:S01]  /*0450*/  @!P2 LOP3.LUT R24, RZ, R21, RZ, 0x33, !PT ;  /* 0x00000015ff18a212 */ /* 0x000fe200078e33ff */
[----:B0-----:R-:W0:Y:S03]  /*0460*/  MUFU.RCP R14, R14 ;  /* 0x0000000e000e7308 */ /* 0x001e260000001000 */
[----:B------:R-:W-:-:S05]  /*0470*/  IABS R23, R24 ;  /* 0x0000001800177213 */ /* 0x000fca0000000000 */
[----:B------:R-:W1:Y:S01]  /*0480*/  I2F.RP R12, R23 ;  /* 0x00000017000c7306 */ /* 0x000e620000209400 */
[----:B0-----:R-:W-:Y:S01]  /*0490*/  IADD3 R6, PT, PT, R14, 0xffffffe, RZ ;  /* 0x0ffffffe0e067810 */ /* 0x001fe20007ffe0ff */
[----:B------:R-:W-:-:S06]  /*04a0*/  VIADD R14, R0, 0xffffffff ;  /* 0xffffffff000e7836 */ /* 0x000fcc0000000000 */
[----:B------:R0:W-:Y:S08]  /*04b0*/  F2I.FTZ.U32.TRUNC.NTZ R7, R6 ;  /* 0x0000000600077305 */ /* 0x0001f0000021f000 */
[----:B-1----:R-:W1:Y:S01]  /*04c0*/  MUFU.RCP R12, R12 ;  /* 0x0000000c000c7308 */ /* 0x002e620000001000 */
[----:B0-----:R-:W-:Y:S02]  /*04d0*/  IMAD.MOV.U32 R6, RZ, RZ, RZ ;  /* 0x000000ffff067224 */ /* 0x001fe400078e00ff */
[----:B-1----:R-:W-:Y:S01]  /*04e0*/  VIADD R4, R12, 0xffffffe ;  /* 0x0ffffffe0c047836 */ /* 0x002fe20000000000 */
[----:B------:R-:W-:-:S04]  /*04f0*/  IABS R12, R19 ;  /* 0x00000013000c7213 */ /* 0x000fc80000000000 */
[----:B------:R0:W1:Y:S02]  /*0500*/  F2I.FTZ.U32.TRUNC.NTZ R5, R4 ;  /* 0x0000000400057305 */ /* 0x000064000021f000 */
[----:B0-----:R-:W-:Y:S02]  /*0510*/  IMAD.MOV.U32 R4, RZ, RZ, RZ ;  /* 0x000000ffff047224 */ /* 0x001fe400078e00ff */
[----:B-1----:R-:W-:-:S04]  /*0520*/  IMAD.MOV R16, RZ, RZ, -R5 ;  /* 0x000000ffff107224 */ /* 0x002fc800078e0a05 */
[----:B------:R-:W-:Y:S01]  /*0530*/  IMAD R15, R16, R23, RZ ;  /* 0x00000017100f7224 */ /* 0x000fe200078e02ff */
[----:B------:R-:W-:-:S03]  /*0540*/  IABS R16, R24 ;  /* 0x0000001800107213 */ /* 0x000fc60000000000 */
[----:B------:R-:W-:-:S04]  /*0550*/  IMAD.HI.U32 R5, R5, R15, R4 ;  /* 0x0000000f05057227 */ /* 0x000fc800078e0004 */
[----:B------:R-:W-:Y:S01]  /*0560*/  IMAD.MOV R15, RZ, RZ, -R16 ;  /* 0x000000ffff0f7224 */ /* 0x000fe200078e0a10 */
[----:B------:R-:W-:Y:S01]  /*0570*/  IABS R16, R14 ;  /* 0x0000000e00107213 */ /* 0x000fe20000000000 */
[----:B------:R-:W-:Y:S01]  /*0580*/  IMAD.HI.U32 R5, R5, R12, RZ ;  /* 0x0000000c05057227 */ /* 0x000fe200078e00ff */
[----:B------:R-:W-:-:S03]  /*0590*/  LOP3.LUT R14, R14, R25, RZ, 0x3c, !PT ;  /* 0x000000190e0e7212 */ /* 0x000fc600078e3cff */
[----:B------:R-:W-:Y:S02]  /*05a0*/  IMAD R4, R7, R3, RZ ;  /* 0x0000000307047224 */ /* 0x000fe400078e02ff */
[----:B------:R-:W-:Y:S02]  /*05b0*/  IMAD R12, R5, R15, R12 ;  /* 0x0000000f050c7224 */ /* 0x000fe400078e020c */
[----:B------:R-:W0:Y:S01]  /*05c0*/  @!P1 S2R R15, SR_CgaCtaId ;  /* 0x00000000000f9919 */ /* 0x000e220000008800 */
[----:B------:R-:W-:Y:S02]  /*05d0*/  IADD3 R27, PT, PT, RZ, -R4, RZ ;  /* 0x80000004ff1b7210 */ /* 0x000fe40007ffe0ff */
[----:B------:R-:W-:-:S03]  /*05e0*/  ISETP.GT.U32.AND P3, PT, R23, R12, PT ;  /* 0x0000000c1700720c */ /* 0x000fc60003f64070 */
[----:B------:R-:W-:Y:S02]  /*05f0*/  IMAD.HI.U32 R4, R7, R27, R6 ;  /* 0x0000001b07047227 */ /* 0x000fe400078e0006 */
[----:B------:R-:W1:Y:S02]  /*0600*/  LDC R27, c[0x0][0x408] ;  /* 0x00010200ff1b7b82 */ /* 0x000e640000000800 */
[----:B------:R-:W-:-:S04]  /*0610*/  IMAD.MOV.U32 R6, RZ, RZ, R16 ;  /* 0x000000ffff067224 */ /* 0x000fc800078e0010 */
[----:B------:R-:W-:-:S04]  /*0620*/  IMAD.HI.U32 R16, R4, R6, RZ ;  /* 0x0000000604107227 */ /* 0x000fc800078e00ff */
[----:B------:R-:W-:Y:S01]  /*0630*/  @!P3 IMAD.IADD R12, R12, 0x1, -R23 ;  /* 0x000000010c0cb824 */ /* 0x000fe200078e0a17 */
[----:B------:R-:W-:Y:S01]  /*0640*/  IADD3 R7, PT, PT, RZ, -R16, RZ ;  /* 0x80000010ff077210 */ /* 0x000fe20007ffe0ff */
[----:B------:R-:W-:Y:S01]  /*0650*/  @!P3 VIADD R5, R5, 0x1 ;  /* 0x000000010505b836 */ /* 0x000fe20000000000 */
[----:B------:R-:W-:Y:S02]  /*0660*/  ISETP.NE.AND P3, PT, R24, RZ, PT ;  /* 0x000000ff1800720c */ /* 0x000fe40003f65270 */
[----:B------:R-:W-:Y:S01]  /*0670*/  ISETP.GE.U32.AND P2, PT, R12, R23, PT ;  /* 0x000000170c00720c */ /* 0x000fe20003f46070 */
[----:B------:R-:W-:Y:S01]  /*0680*/  IMAD R12, R3, R7, R6 ;  /* 0x00000007030c7224 */ /* 0x000fe200078e0206 */
[----:B------:R-:W-:-:S04]  /*0690*/  LOP3.LUT R6, R19, R24, RZ, 0x3c, !PT ;  /* 0x0000001813067212 */ /* 0x000fc800078e3cff */
[----:B------:R-:W-:Y:S02]  /*06a0*/  ISETP.GT.U32.AND P0, PT, R3, R12, PT ;  /* 0x0000000c0300720c */ /* 0x000fe40003f04070 */
[----:B------:R-:W-:Y:S02]  /*06b0*/  ISETP.GE.AND P4, PT, R6, RZ, PT ;  /* 0x000000ff0600720c */ /* 0x000fe40003f86270 */
[----:B------:R-:W-:-:S03]  /*06c0*/  @!P1 MOV R6, 0x400 ;  /* 0x0000040000069802 */ /* 0x000fc60000000f00 */
[----:B------:R-:W-:Y:S01]  /*06d0*/  @P2 VIADD R5, R5, 0x1 ;  /* 0x0000000105052836 */ /* 0x000fe20000000000 */
[----:B0-----:R-:W-:Y:S01]  /*06e0*/  @!P1 LEA R6, R15, R6, 0x18 ;  /* 0x000000060f069211 */ /* 0x001fe200078ec0ff */
[----:B------:R-:W-:Y:S01]  /*06f0*/  IMAD.SHL.U32 R15, R18, 0x10, RZ ;  /* 0x00000010120f7824 */ /* 0x000fe200078e00ff */
[----:B-1----:R-:W-:-:S03]  /*0700*/  ISETP.GE.AND P2, PT, R27, RZ, PT ;  /* 0x000000ff1b00720c */ /* 0x002fc60003f46270 */
[----:B------:R-:W-:Y:S01]  /*0710*/  @!P1 IMAD R7, R20, 0x10, R6 ;  /* 0x0000001014079824 */ /* 0x000fe200078e0206 */
[----:B------:R-:W-:Y:S01]  /*0720*/  @!P0 IADD3 R16, PT, PT, R16, 0x1, RZ ;  /* 0x0000000110108810 */ /* 0x000fe20007ffe0ff */
[----:B------:R-:W-:Y:S01]  /*0730*/  @!P0 IMAD.IADD R12, R12, 0x1, -R3 ;  /* 0x000000010c0c8824 */ /* 0x000fe200078e0a03 */
[----:B------:R-:W-:Y:S01]  /*0740*/  @!P4 IADD3 R5, PT, PT, RZ, -R5, RZ ;  /* 0x80000005ff05c210 */ /* 0x000fe20007ffe0ff */
[----:B------:R-:W-:Y:S01]  /*0750*/  VIADD R6, R0, 0x1f ;  /* 0x0000001f00067836 */ /* 0x000fe20000000000 */
[----:B------:R-:W-:Y:S02]  /*0760*/  @!P3 LOP3.LUT R5, RZ, R24, RZ, 0x33, !PT ;  /* 0x00000018ff05b212 */ /* 0x000fe400078e33ff */
[----:B------:R-:W-:Y:S02]  /*0770*/  ISETP.GE.AND P3, PT, R14, RZ, PT ;  /* 0x000000ff0e00720c */ /* 0x000fe40003f66270 */
[----:B------:R-:W-:Y:S02]  /*0780*/  SHF.R.U32.HI R6, RZ, 0x5, R6 ;  /* 0x00000005ff067819 */ /* 0x000fe40000011606 */
[----:B------:R-:W-:-:S02]  /*0790*/  ISETP.NE.AND P0, PT, R25, RZ, PT ;  /* 0x000000ff1900720c */ /* 0x000fc40003f05270 */
[----:B------:R-:W-:Y:S01]  /*07a0*/  VIADDMNMX.U32 R6, R15, 0x10, R6, PT ;  /* 0x000000100f067846 */ /* 0x000fe20003800006 */
[----:B--2---:R0:W-:Y:S01]  /*07b0*/  @!P1 STS.128 [R7], R8 ;  /* 0x0000000807009388 */ /* 0x0041e20000000c00 */
[----:B------:R-:W-:Y:S01]  /*07c0*/  BAR.SYNC.DEFER_BLOCKING 0x0 ;  /* 0x0000000000007b1d */ /* 0x000fe20000010000 */
[----:B------:R-:W-:Y:S01]  /*07d0*/  ISETP.GE.U32.AND P1, PT, R12, R3, PT ;  /* 0x000000030c00720c */ /* 0x000fe20003f26070 */
[----:B------:R-:W-:Y:S01]  /*07e0*/  @P2 IMAD R12, R22, UR4, R19 ;  /* 0x00000004160c2c24 */ /* 0x000fe2000f8e0213 */
[----:B0-----:R-:W-:Y:S01]  /*07f0*/  LEA.HI R9, R20, R15, RZ, 0x1b ;  /* 0x0000000f14097211 */ /* 0x001fe200078fd8ff */
[----:B------:R-:W-:-:S10]  /*0800*/  @!P2 IMAD R8, R21, UR4, R5 ;  /* 0x000000041508ac24 */ /* 0x000fd4000f8e0205 */
[----:B------:R-:W-:Y:S01]  /*0810*/  @P1 VIADD R16, R16, 0x1 ;  /* 0x0000000110101836 */ /* 0x000fe20000000000 */
[----:B------:R-:W-:Y:S01]  /*0820*/  ISETP.GE.U32.AND P1, PT, R9, R6, PT ;  /* 0x000000060900720c */ /* 0x000fe20003f26070 */
[----:B------:R-:W-:Y:S01]  /*0830*/  IMAD.IADD R10, R6, 0x1, -R15 ;  /* 0x00000001060a7824 */ /* 0x000fe200078e0a0f */
[----:B------:R-:W-:Y:S01]  /*0840*/  @!P2 IADD3 R14, PT, PT, RZ, -R8, RZ ;  /* 0x80000008ff0ea210 */ /* 0x000fe20007ffe0ff */
[----:B------:R-:W-:Y:S02]  /*0850*/  IMAD.MOV.U32 R7, RZ, RZ, R16 ;  /* 0x000000ffff077224 */ /* 0x000fe400078e0010 */
[----:B------:R-:W-:Y:S01]  /*0860*/  IMAD R11, R10, 0x20, R13 ;  /* 0x000000200a0b7824 */ /* 0x000fe200078e020d */
[----:B------:R-:W-:Y:S01]  /*0870*/  MOV R10, R3 ;  /* 0x00000003000a7202 */ /* 0x000fe20000000f00 */
[----:B------:R-:W-:Y:S02]  /*0880*/  @P2 IMAD R8, R12, R27, 0x1 ;  /* 0x000000010c082424 */ /* 0x000fe400078e021b */
[----:B------:R-:W-:Y:S01]  /*0890*/  @!P3 IMAD.MOV R7, RZ, RZ, -R7 ;  /* 0x000000ffff07b224 */ /* 0x000fe200078e0a07 */
[----:B------:R-:W-:Y:S01]  /*08a0*/  @!P0 LOP3.LUT R7, RZ, R25, RZ, 0x33, !PT ;  /* 0x00000019ff078212 */ /* 0x000fe200078e33ff */
[----:B------:R-:W-:Y:S01]  /*08b0*/  @!P2 IMAD R8, R27, R14, 0x1 ;  /* 0x000000011b08a424 */ /* 0x000fe200078e020e */
[----:B------:R-:W-:Y:S01]  /*08c0*/  VIMNMX R11, PT, PT, R0, R11, PT ;  /* 0x0000000b000b7248 */ /* 0x000fe20003fe0100 */
[----:B------:R-:W-:Y:S01]  /*08d0*/  IMAD.MOV.U32 R9, RZ, RZ, -0x800001 ;  /* 0xff7fffffff097424 */ /* 0x000fe200078e00ff */
[----:B------:R-:W-:Y:S06]  /*08e0*/  @P1 BRA `(.L_x_17918) ;  /* 0x00000050004c1947 */ /* 0x000fec0003800000 */
[----:B------:R-:W0:Y:S01]  /*08f0*/  S2UR UR5, SR_CgaCtaId ;  /* 0x00000000000579c3 */ /* 0x000e220000008800 */
[----:B------:R-:W-:Y:S01]  /*0900*/  UMOV UR4, 0x400 ;  /* 0x0000040000047882 */ /* 0x000fe20000000000 */
[----:B------:R-:W1:Y:S01]  /*0910*/  LDCU UR8, c[0x0][0x3c8] ;  /* 0x00007900ff0877ac */ /* 0x000e620008000800 */
[----:B------:R-:W-:Y:S02]  /*0920*/  SHF.R.U32.HI R9, RZ, 0x5, R20 ;  /* 0x00000005ff097819 */ /* 0x000fe40000011614 */
[----:B------:R-:W-:Y:S01]  /*0930*/  LOP3.LUT R12, R20, 0x3e0, RZ, 0xc0, !PT ;  /* 0x000003e0140c7812 */ /* 0x000fe200078ec0ff */
[----:B------:R-:W2:Y:S02]  /*0940*/  LDCU.64 UR10, c[0x0][0x3b8] ;  /* 0x00007700ff0a77ac */ /* 0x000ea40008000a00 */
[----:B------:R-:W-:-:S04]  /*0950*/  IMAD R13, R18, 0x10, R9 ;  /* 0x00000010120d7824 */ /* 0x000fc800078e0209 */
[----:B------:R-:W-:-:S04]  /*0960*/  IMAD.WIDE.U32 R14, R13, 0x4, RZ ;  /* 0x000000040d0e7825 */ /* 0x000fc800078e00ff */
[----:B-1----:R-:W-:Y:S01]  /*0970*/  IMAD R3, R17, UR8, RZ ;  /* 0x0000000811037c24 */ /* 0x002fe2000f8e02ff */
[----:B0-----:R-:W-:-:S03]  /*0980*/  ULEA UR17, UR5, UR4, 0x18 ;  /* 0x0000000405117291 */ /* 0x001fc6000f8ec0ff */
[----:B------:R-:W-:Y:S01]  /*0990*/  IMAD.WIDE R14, R3, 0x4, R14 ;  /* 0x00000004030e7825 */ /* 0x000fe200078e020e */
[----:B------:R-:W-:-:S03]  /*09a0*/  UIADD3 UR4, UPT, UPT, UR4, 0x220, URZ ;  /* 0x0000022004047890 */ /* 0x000fc6000fffe0ff */
[----:B------:R-:W-:Y:S01]  /*09b0*/  IMAD.SHL.U32 R3, R20, 0x4, RZ ;  /* 0x0000000414037824 */ /* 0x000fe200078e00ff */
[----:B------:R-:W-:Y:S01]  /*09c0*/  ULEA UR4, UR5, UR4, 0x18 ;  /* 0x0000000405047291 */ /* 0x000fe2000f8ec0ff */
[----:B------:R-:W0:Y:S03]  /*09d0*/  LDS.128 R40, [UR17] ;  /* 0x00000011ff287984 */ /* 0x000e260008000c00 */
[----:B------:R-:W-:Y:S01]  /*09e0*/  LOP3.LUT R16, R3, 0x7c, RZ, 0xc0, !PT ;  /* 0x0000007c03107812 */ /* 0x000fe200078ec0ff */
[----:B------:R-:W-:Y:S01]  /*09f0*/  IMAD R3, R18, 0x200, R12 ;  /* 0x0000020012037824 */ /* 0x000fe200078e020c */
[----:B--2---:R-:W-:Y:S01]  /*0a00*/  IADD3 R12, P0, PT, R14, UR10, RZ ;  /* 0x0000000a0e0c7c10 */ /* 0x004fe2000ff1e0ff */
[----:B------:R-:W1:Y:S01]  /*0a10*/  LDS.128 R44, [UR17+0x10] ;  /* 0x00001011ff2c7984 */ /* 0x000e620008000c00 */
[----:B------:R-:W-:Y:S01]  /*0a20*/  LEA R16, R9, R16, 0x7 ;  /* 0x0000001009107211 */ /* 0x000fe200078e38ff */
[----:B------:R-:W-:Y:S01]  /*0a30*/  IMAD.MOV.U32 R9, RZ, RZ, -0x800001 ;  /* 0xff7fffffff097424 */ /* 0x000fe200078e00ff */
[----:B------:R-:W-:Y:S01]  /*0a40*/  LOP3.LUT R19, R3, 0x1f, R20, 0xf8, !PT ;  /* 0x0000001f03137812 */ /* 0x000fe200078ef814 */
[----:B------:R-:W2:Y:S01]  /*0a50*/  LDS.128 R48, [UR17+0x20] ;  /* 0x00002011ff307984 */ /* 0x000ea20008000c00 */
[----:B------:R-:W-:Y:S01]  /*0a60*/  IADD3.X R15, PT, PT, R15, UR11, RZ, P0, !PT ;  /* 0x0000000b0f0f7c10 */ /* 0x000fe200087fe4ff */
[----:B------:R-:W-:Y:S01]  /*0a70*/  VIADD R14, R3, 0x1 ;  /* 0x00000001030e7836 */ /* 0x000fe20000000000 */
[----:B------:R-:W-:Y:S01]  /*0a80*/  IADD3 R17, PT, PT, -R0, R19, RZ ;  /* 0x0000001300117210 */ /* 0x000fe20007ffe1ff */
[----:B------:R-:W3:Y:S01]  /*0a90*/  LDS.128 R52, [UR17+0x30] ;  /* 0x00003011ff347984 */ /* 0x000ee20008000c00 */
[----:B------:R-:W-:-:S02]  /*0aa0*/  VIADD R18, R19, 0x1 ;  /* 0x0000000113127836 */ /* 0x000fc40000000000 */
[----:B------:R-:W-:Y:S01]  /*0ab0*/  VIADD R16, R16, UR4 ;  /* 0x0000000410107c36 */ /* 0x000fe20008000000 */
[----:B------:R-:W4:Y:S04]  /*0ac0*/  LDS.128 R56, [UR17+0x40] ;  /* 0x00004011ff387984 */ /* 0x000f280008000c00 */
[----:B------:R-:W4:Y:S04]  /*0ad0*/  LDS.128 R60, [UR17+0x50] ;  /* 0x00005011ff3c7984 */ /* 0x000f280008000c00 */
[----:B------:R-:W4:Y:S04]  /*0ae0*/  LDS.128 R64, [UR17+0x60] ;  /* 0x00006011ff407984 */ /* 0x000f280008000c00 */
[----:B------:R-:W4:Y:S04]  /*0af0*/  LDS.128 R68, [UR17+0x70] ;  /* 0x00007011ff447984 */ /* 0x000f280008000c00 */
[----:B------:R-:W4:Y:S04]  /*0b00*/  LDS.128 R72, [UR17+0x80] ;  /* 0x00008011ff487984 */ /* 0x000f280008000c00 */
[----:B------:R-:W4:Y:S04]  /*0b10*/  LDS.128 R76, [UR17+0x90] ;  /* 0x00009011ff4c7984 */ /* 0x000f280008000c00 */
[----:B------:R-:W4:Y:S01]  /*0b20*/  LDS.128 R80, [UR17+0xa0] ;  /* 0x0000a011ff507984 */ /* 0x000f220008000c00 */
[----:B0-----:R-:W-:-:S02]  /*0b30*/  PRMT R19, R40, 0x7632, R19 ;  /* 0x0000763228137816 */ /* 0x001fc40000000013 */
[----:B------:R-:W-:Y:S01]  /*0b40*/  PRMT R20, R41, 0x7632, R20 ;  /* 0x0000763229147816 */ /* 0x000fe20000000014 */
[----:B------:R-:W0:Y:S01]  /*0b50*/  LDS.128 R84, [UR17+0xb0] ;  /* 0x0000b011ff547984 */ /* 0x000e220008000c00 */
[----:B------:R-:W-:Y:S02]  /*0b60*/  PRMT R21, R42, 0x7632, R21 ;  /* 0x000076322a157816 */ /* 0x000fe40000000015 */
[----:B------:R-:W-:Y:S01]  /*0b70*/  PRMT R22, R43, 0x7632, R22 ;  /* 0x000076322b167816 */ /* 0x000fe20000000016 */
[----:B------:R-:W0:Y:S01]  /*0b80*/  LDS.128 R88, [UR17+0xc0] ;  /* 0x0000c011ff587984 */ /* 0x000e220008000c00 */
[----:B-1----:R-:W-:Y:S02]  /*0b90*/  PRMT R23, R44, 0x7632, R23 ;  /* 0x000076322c177816 */ /* 0x002fe40000000017 */
[----:B------:R-:W-:Y:S01]  /*0ba0*/  PRMT R24, R45, 0x7632, R24 ;  /* 0x000076322d187816 */ /* 0x000fe20000000018 */
[----:B------:R-:W1:Y:S01]  /*0bb0*/  LDS.128 R92, [UR17+0xd0] ;  /* 0x0000d011ff5c7984 */ /* 0x000e620008000c00 */
[----:B------:R-:W-:-:S02]  /*0bc0*/  PRMT R25, R46, 0x7632, R25 ;  /* 0x000076322e197816 */ /* 0x000fc40000000019 */
[----:B------:R-:W-:Y:S01]  /*0bd0*/  PRMT R26, R47, 0x7632, R26 ;  /* 0x000076322f1a7816 */ /* 0x000fe2000000001a */
[----:B------:R-:W1:Y:S01]  /*0be0*/  LDS.128 R96, [UR17+0xe0] ;  /* 0x0000e011ff607984 */ /* 0x000e620008000c00 */
[----:B--2---:R-:W-:Y:S02]  /*0bf0*/  PRMT R27, R48, 0x7632, R27 ;  /* 0x00007632301b7816 */ /* 0x004fe4000000001b */
[----:B------:R-:W-:Y:S01]  /*0c00*/  PRMT R28, R49, 0x7632, R28 ;  /* 0x00007632311c7816 */ /* 0x000fe2000000001c */
[----:B------:R-:W2:Y:S01]  /*0c10*/  LDS.128 R100, [UR17+0xf0] ;  /* 0x0000f011ff647984 */ /* 0x000ea20008000c00 */
[----:B------:R-:W-:Y:S02]  /*0c20*/  PRMT R29, R50, 0x7632, R29 ;  /* 0x00007632321d7816 */ /* 0x000fe4000000001d */
[----:B------:R-:W-:Y:S01]  /*0c30*/  PRMT R30, R51, 0x7632, R30 ;  /* 0x00007632331e7816 */ /* 0x000fe2000000001e */
[----:B------:R-:W2:Y:S01]  /*0c40*/  LDS.128 R104, [UR17+0x100] ;  /* 0x00010011ff687984 */ /* 0x000ea20008000c00 */
[----:B---3--:R-:W-:-:S02]  /*0c50*/  PRMT R31, R52, 0x7632, R31 ;  /* 0x00007632341f7816 */ /* 0x008fc4000000001f */
[----:B------:R-:W-:Y:S01]  /*0c60*/  PRMT R32, R53, 0x7632, R32 ;  /* 0x0000763235207816 */ /* 0x000fe20000000020 */
[----:B------:R-:W3:Y:S01]  /*0c70*/  LDS.128 R108, [UR17+0x110] ;  /* 0x00011011ff6c7984 */ /* 0x000ee20008000c00 */
[----:B------:R-:W-:Y:S02]  /*0c80*/  PRMT R33, R54, 0x7632, R33 ;  /* 0x0000763236217816 */ /* 0x000fe40000000021 */
[----:B------:R-:W-:Y:S01]  /*0c90*/  PRMT R34, R55, 0x7632, R34 ;  /* 0x0000763237227816 */ /* 0x000fe20000000022 */
[----:B------:R-:W3:Y:S01]  /*0ca0*/  LDS.128 R112, [UR17+0x120] ;  /* 0x00012011ff707984 */ /* 0x000ee20008000c00 */
[----:B----4-:R-:W-:Y:S02]  /*0cb0*/  PRMT R35, R56, 0x7632, R35 ;  /* 0x0000763238237816 */ /* 0x010fe40000000023 */
[----:B------:R-:W-:Y:S01]  /*0cc0*/  PRMT R148, R57, 0x7632, R148 ;  /* 0x0000763239947816 */ /* 0x000fe20000000094 */
[----:B------:R-:W4:Y:S01]  /*0cd0*/  LDS.128 R116, [UR17+0x130] ;  /* 0x00013011ff747984 */ /* 0x000f220008000c00 */
[----:B------:R-:W-:-:S02]  /*0ce0*/  PRMT R149, R58, 0x7632, R149 ;  /* 0x000076323a957816 */ /* 0x000fc40000000095 */
[----:B------:R-:W-:Y:S01]  /*0cf0*/  PRMT R150, R59, 0x7632, R150 ;  /* 0x000076323b967816 */ /* 0x000fe20000000096 */
[----:B------:R-:W4:Y:S01]  /*0d00*/  LDS.128 R120, [UR17+0x140] ;  /* 0x00014011ff787984 */ /* 0x000f220008000c00 */
[----:B------:R-:W-:Y:S02]  /*0d10*/  PRMT R151, R60, 0x7632, R151 ;  /* 0x000076323c977816 */ /* 0x000fe40000000097 */
[----:B------:R-:W-:Y:S01]  /*0d20*/  PRMT R152, R61, 0x7632, R152 ;  /* 0x000076323d987816 */ /* 0x000fe20000000098 */
[----:B------:R-:W4:Y:S01]  /*0d30*/  LDS.128 R124, [UR17+0x150] ;  /* 0x00015011ff7c7984 */ /* 0x000f220008000c00 */
[----:B------:R-:W-:Y:S02]  /*0d40*/  PRMT R153, R62, 0x7632, R153 ;  /* 0x000076323e997816 */ /* 0x000fe40000000099 */
        /* <DEDUP_REMOVED lines=12> */
[----:B------:R-:W-:Y:S02]  /*0e10*/  PRMT R162, R71, 0x7632, R162 ;  /* 0x0000763247a27816 */ /* 0x000fe400000000a2 */
[----:B------:R-:W-:Y:S02]  /*0e20*/  PRMT R163, R72, 0x7632, R163 ;  /* 0x0000763248a37816 */ /* 0x000fe400000000a3 */
[----:B------:R-:W-:Y:S02]  /*0e30*/  PRMT R164, R73, 0x7632, R164 ;  /* 0x0000763249a47816 */ /* 0x000fe400000000a4 */
[----:B------:R-:W-:Y:S02]  /*0e40*/  PRMT R165, R74, 0x7632, R165 ;  /* 0x000076324aa57816 */ /* 0x000fe400000000a5 */
[----:B------:R-:W-:Y:S02]  /*0e50*/  PRMT R166, R75, 0x7632, R166 ;  /* 0x000076324ba67816 */ /* 0x000fe400000000a6 */
        /* <DEDUP_REMOVED lines=8> */
[----:B0-----:R-:W-:Y:S02]  /*0ee0*/  PRMT R175, R84, 0x7632, R175 ;  /* 0x0000763254af7816 */ /* 0x001fe400000000af */
[----:B------:R-:W-:Y:S02]  /*0ef0*/  PRMT R176, R85, 0x7632, R176 ;  /* 0x0000763255b07816 */ /* 0x000fe400000000b0 */
[----:B------:R-:W-:Y:S02]  /*0f00*/  PRMT R177, R86, 0x7632, R177 ;  /* 0x0000763256b17816 */ /* 0x000fe400000000b1 */
[----:B------:R-:W-:Y:S02]  /*0f10*/  PRMT R178, R87, 0x7632, R178 ;  /* 0x0000763257b27816 */ /* 0x000fe400000000b2 */
[----:B------:R-:W-:-:S02]  /*0f20*/  PRMT R179, R88, 0x7632, R179 ;  /* 0x0000763258b37816 */ /* 0x000fc400000000b3 */
[----:B------:R-:W-:Y:S02]  /*0f30*/  PRMT R180, R89, 0x7632, R180 ;  /* 0x0000763259b47816 */ /* 0x000fe400000000b4 */
[----:B------:R-:W-:Y:S02]  /*0f40*/  PRMT R181, R90, 0x7632, R181 ;  /* 0x000076325ab57816 */ /* 0x000fe400000000b5 */
[----:B------:R-:W-:Y:S02]  /*0f50*/  PRMT R182, R91, 0x7632, R182 ;  /* 0x000076325bb67816 */ /* 0x000fe400000000b6 */
[----:B-1----:R-:W-:Y:S02]  /*0f60*/  PRMT R183, R92, 0x7632, R183 ;  /* 0x000076325cb77816 */ /* 0x002fe400000000b7 */
[----:B------:R-:W-:Y:S02]  /*0f70*/  PRMT R184, R93, 0x7632, R184 ;  /* 0x000076325db87816 */ /* 0x000fe400000000b8 */
[----:B------:R-:W-:-:S02]  /*0f80*/  PRMT R185, R94, 0x7632, R185 ;  /* 0x000076325eb97816 */ /* 0x000fc400000000b9 */
[----:B------:R-:W-:Y:S02]  /*0f90*/  PRMT R186, R95, 0x7632, R186 ;  /* 0x000076325fba7816 */ /* 0x000fe400000000ba */
[----:B------:R-:W-:Y:S02]  /*0fa0*/  PRMT R187, R96, 0x7632, R187 ;  /* 0x0000763260bb7816 */ /* 0x000fe400000000bb */
[----:B------:R-:W-:Y:S02]  /*0fb0*/  PRMT R188, R97, 0x7632, R188 ;  /* 0x0000763261bc7816 */ /* 0x000fe400000000bc */
[----:B------:R-:W-:Y:S02]  /*0fc0*/  PRMT R189, R98, 0x7632, R189 ;  /* 0x0000763262bd7816 */ /* 0x000fe400000000bd */
[----:B------:R-:W-:Y:S02]  /*0fd0*/  PRMT R190, R99, 0x7632, R190 ;  /* 0x0000763263be7816 */ /* 0x000fe400000000be */
[----:B--2---:R-:W-:-:S02]  /*0fe0*/  PRMT R191, R100, 0x7632, R191 ;  /* 0x0000763264bf7816 */ /* 0x004fc400000000bf */
[----:B------:R-:W-:Y:S02]  /*0ff0*/  PRMT R192, R101, 0x7632, R192 ;  /* 0x0000763265c07816 */ /* 0x000fe400000000c0 */
[----:B------:R-:W-:Y:S02]  /*1000*/  PRMT R193, R102, 0x7632, R193 ;  /* 0x0000763266c17816 */ /* 0x000fe400000000c1 */
[----:B------:R-:W-:Y:S02]  /*1010*/  PRMT R194, R103, 0x7632, R194 ;  /* 0x0000763267c27816 */ /* 0x000fe400000000c2 */
[----:B------:R-:W-:Y:S02]  /*1020*/  PRMT R195, R104, 0x7632, R195 ;  /* 0x0000763268c37816 */ /* 0x000fe400000000c3 */
[----:B------:R-:W-:Y:S02]  /*1030*/  PRMT R196, R105, 0x7632, R196 ;  /* 0x0000763269c47816 */ /* 0x000fe400000000c4 */
[----:B------:R-:W-:-:S02]  /*1040*/  PRMT R197, R106, 0x7632, R197 ;  /* 0x000076326ac57816 */ /* 0x000fc400000000c5 */
[----:B------:R-:W-:Y:S02]  /*1050*/  PRMT R198, R107, 0x7632, R198 ;  /* 0x000076326bc67816 */ /* 0x000fe400000000c6 */
[----:B---3--:R-:W-:Y:S02]  /*1060*/  PRMT R199, R108, 0x7632, R199 ;  /* 0x000076326cc77816 */ /* 0x008fe400000000c7 */
[----:B------:R-:W-:Y:S02]  /*1070*/  PRMT R200, R109, 0x7632, R200 ;  /* 0x000076326dc87816 */ /* 0x000fe400000000c8 */
[----:B------:R-:W-:Y:S02]  /*1080*/  PRMT R201, R110, 0x7632, R201 ;  /* 0x000076326ec97816 */ /* 0x000fe400000000c9 */
[----:B------:R-:W-:Y:S02]  /*1090*/  PRMT R202, R111, 0x7632, R202 ;  /* 0x000076326fca7816 */ /* 0x000fe400000000ca */
[----:B------:R-:W-:-:S02]  /*10a0*/  PRMT R203, R112, 0x7632, R203 ;  /* 0x0000763270cb7816 */ /* 0x000fc400000000cb */
[----:B------:R-:W-:Y:S02]  /*10b0*/  PRMT R204, R113, 0x7632, R204 ;  /* 0x0000763271cc7816 */ /* 0x000fe400000000cc */
[----:B------:R-:W-:Y:S02]  /*10c0*/  PRMT R205, R114, 0x7632, R205 ;  /* 0x0000763272cd7816 */ /* 0x000fe400000000cd */
[----:B------:R-:W-:Y:S02]  /*10d0*/  PRMT R206, R115, 0x7632, R206 ;  /* 0x0000763273ce7816 */ /* 0x000fe400000000ce */
[----:B----4-:R-:W-:Y:S02]  /*10e0*/  PRMT R207, R116, 0x7632, R207 ;  /* 0x0000763274cf7816 */ /* 0x010fe400000000cf */
        /* <DEDUP_REMOVED lines=26> */
[----:B------:R-:W-:-:S07]  /*1290*/  PRMT R234, R143, 0x7632, R234 ;  /* 0x000076328fea7816 */ /* 0x000fce00000000ea */
.L_x_17921:
[----:B------:R-:W0:Y:S01]  /*12a0*/  LDC R146, c[0x0][0x400] ;  /* 0x00010000ff927b82 */ /* 0x000e220000000800 */
[C---:B------:R-:W-:Y:S01]  /*12b0*/  VIADD R36, R14.reuse, 0xffffffff ;  /* 0xffffffff0e247836 */ /* 0x040fe20000000000 */
[----:B------:R-:W-:Y:S01]  /*12c0*/  BSSY.RECONVERGENT B1, `(.L_x_17919) ;  /* 0x000046f000017945 */ /* 0x000fe20003800200 */
[----:B------:R-:W-:Y:S02]  /*12d0*/  VIADD R13, R13, 0x4 ;  /* 0x000000040d0d7836 */ /* 0x000fe40000000000 */
[----:B------:R-:W-:Y:S01]  /*12e0*/  VIADD R14, R14, 0x80 ;  /* 0x000000800e0e7836 */ /* 0x000fe20000000000 */
[----:B------:R-:W-:Y:S02]  /*12f0*/  IABS R37, R36 ;  /* 0x0000002400257213 */ /* 0x000fe40000000000 */
[----:B------:R-:W1:Y:S03]  /*1300*/  LDC R147, c[0x0][0x404] ;  /* 0x00010100ff937b82 */ /* 0x000e660000000800 */
[----:B------:R-:W-:-:S04]  /*1310*/  IMAD.HI.U32 R38, R4, R37, RZ ;  /* 0x0000002504267227 */ /* 0x000fc800078e00ff */
[----:B------:R-:W-:Y:S01]  /*1320*/  IMAD.MOV R144, RZ, RZ, -R38 ;  /* 0x000000ffff907224 */ /* 0x000fe200078e0a26 */
[----:B0-----:R-:W-:-:S04]  /*1330*/  IABS R145, R146 ;  /* 0x0000009200917213 */ /* 0x001fc80000000000 */
[----:B------:R-:W0:Y:S01]  /*1340*/  I2F.RP R39, R145 ;  /* 0x0000009100277306 */ /* 0x000e220000209400 */
[-C--:B-1----:R-:W-:Y:S02]  /*1350*/  IABS R3, R147.reuse ;  /* 0x0000009300037213 */ /* 0x082fe40000000000 */
[----:B------:R-:W-:-:S03]  /*1360*/  LOP3.LUT R36, R36, R147, RZ, 0x3c, !PT ;  /* 0x0000009324247212 */ /* 0x000fc600078e3cff */
[----:B------:R-:W-:Y:S01]  /*1370*/  IMAD R37, R3, R144, R37 ;  /* 0x0000009003257224 */ /* 0x000fe200078e0225 */
[----:B------:R-:W-:-:S04]  /*1380*/  ISETP.GE.AND P2, PT, R36, RZ, PT ;  /* 0x000000ff2400720c */ /* 0x000fc80003f46270 */
[----:B------:R-:W-:Y:S01]  /*1390*/  ISETP.GT.U32.AND P1, PT, R10, R37, PT ;  /* 0x000000250a00720c */ /* 0x000fe20003f24070 */
[----:B0-----:R-:W0:-:S12]  /*13a0*/  MUFU.RCP R39, R39 ;  /* 0x0000002700277308 */ /* 0x001e180000001000 */
[----:B------:R-:W-:Y:S01]  /*13b0*/  @!P1 IADD3 R37, PT, PT, R37, -R3, RZ ;  /* 0x8000000325259210 */ /* 0x000fe20007ffe0ff */
[----:B------:R-:W-:Y:S01]  /*13c0*/  @!P1 VIADD R38, R38, 0x1 ;  /* 0x0000000126269836 */ /* 0x000fe20000000000 */
[----:B------:R-:W-:Y:S02]  /*13d0*/  ISETP.NE.AND P1, PT, R147, RZ, PT ;  /* 0x000000ff9300720c */ /* 0x000fe40003f25270 */
[----:B------:R-:W-:Y:S01]  /*13e0*/  ISETP.GE.U32.AND P0, PT, R37, R10, PT ;  /* 0x0000000a2500720c */ /* 0x000fe20003f06070 */
[----:B0-----:R-:W-:-:S04]  /*13f0*/  VIADD R144, R39, 0xffffffe ;  /* 0x0ffffffe27907836 */ /* 0x001fc80000000000 */
[----:B------:R-:W0:Y:S08]  /*1400*/  F2I.FTZ.U32.TRUNC.NTZ R37, R144 ;  /* 0x0000009000257305 */ /* 0x000e30000021f000 */
[----:B------:R-:W-:-:S04]  /*1410*/  @P0 VIADD R38, R38, 0x1 ;  /* 0x0000000126260836 */ /* 0x000fc80000000000 */
[----:B------:R-:W-:Y:S01]  /*1420*/  @!P2 IMAD.MOV R38, RZ, RZ, -R38 ;  /* 0x000000ffff26a224 */ /* 0x000fe200078e0a26 */
[----:B------:R-:W-:Y:S02]  /*1430*/  @!P1 LOP3.LUT R38, RZ, R147, RZ, 0x33, !PT ;  /* 0x00000093ff269212 */ /* 0x000fe400078e33ff */
[----:B0-----:R-:W-:Y:S02]  /*1440*/  IADD3 R36, PT, PT, RZ, -R37, RZ ;  /* 0x80000025ff247210 */ /* 0x001fe40007ffe0ff */
[----:B------:R-:W-:Y:S01]  /*1450*/  ISETP.NE.AND P1, PT, R146, RZ, PT ;  /* 0x000000ff9200720c */ /* 0x000fe20003f25270 */
[----:B------:R-:W-:Y:S02]  /*1460*/  IMAD.IADD R144, R38, 0x1, R8 ;  /* 0x0000000126907824 */ /* 0x000fe400078e0208 */
[----:B------:R-:W-:Y:S02]  /*1470*/  IMAD R39, R36, R145, RZ ;  /* 0x0000009124277224 */ /* 0x000fe400078e02ff */
[----:B------:R-:W-:Y:S01]  /*1480*/  IMAD.MOV.U32 R36, RZ, RZ, RZ ;  /* 0x000000ffff247224 */ /* 0x000fe200078e00ff */
[----:B------:R-:W-:-:S03]  /*1490*/  ISETP.GE.AND P2, PT, R144, RZ, PT ;  /* 0x000000ff9000720c */ /* 0x000fc60003f46270 */
[----:B------:R-:W-:Y:S01]  /*14a0*/  IMAD.HI.U32 R36, R37, R39, R36 ;  /* 0x0000002725247227 */ /* 0x000fe200078e0024 */
[----:B------:R-:W-:-:S05]  /*14b0*/  IABS R37, R144 ;  /* 0x0000009000257213 */ /* 0x000fca0000000000 */
[----:B------:R-:W-:-:S05]  /*14c0*/  IMAD.HI.U32 R36, R36, R37, RZ ;  /* 0x0000002524247227 */ /* 0x000fca00078e00ff */
[----:B------:R-:W-:-:S05]  /*14d0*/  IADD3 R36, PT, PT, RZ, -R36, RZ ;  /* 0x80000024ff247210 */ /* 0x000fca0007ffe0ff */
[----:B------:R-:W-:Y:S02]  /*14e0*/  IMAD R36, R145, R36, R37 ;  /* 0x0000002491247224 */ /* 0x000fe400078e0225 */
[----:B------:R-:W-:-:S03]  /*14f0*/  VIADD R37, R7, -UR9 ;  /* 0x8000000907257c36 */ /* 0x000fc60008000000 */
[----:B------:R-:W-:-:S13]  /*1500*/  ISETP.GT.U32.AND P0, PT, R145, R36, PT ;  /* 0x000000249100720c */ /* 0x000fda0003f04070 */
[----:B------:R-:W-:-:S05]  /*1510*/  @!P0 IMAD.IADD R36, R36, 0x1, -R145 ;  /* 0x0000000124248824 */ /* 0x000fca00078e0a91 */
[----:B------:R-:W-:-:S13]  /*1520*/  ISETP.GT.U32.AND P0, PT, R145, R36, PT ;  /* 0x000000249100720c */ /* 0x000fda0003f04070 */
[----:B------:R-:W-:Y:S01]  /*1530*/  @!P0 IMAD.IADD R36, R36, 0x1, -R145 ;  /* 0x0000000124248824 */ /* 0x000fe200078e0a91 */
[----:B------:R-:W-:-:S04]  /*1540*/  ISETP.GT.AND P0, PT, R38, R37, PT ;  /* 0x000000252600720c */ /* 0x000fc80003f04270 */
[----:B------:R-:W-:Y:S02]  /*1550*/  @!P2 IADD3 R36, PT, PT, RZ, -R36, RZ ;  /* 0x80000024ff24a210 */ /* 0x000fe40007ffe0ff */
[----:B------:R-:W-:Y:S02]  /*1560*/  @!P1 LOP3.LUT R36, RZ, R146, RZ, 0x33, !PT ;  /* 0x00000092ff249212 */ /* 0x000fe400078e33ff */
[----:B------:R-:W-:Y:S02]  /*1570*/  ISETP.GE.U32.AND P1, PT, R13, R6, PT ;  /* 0x000000060d00720c */ /* 0x000fe40003f26070 */
[----:B------:R-:W-:-:S13]  /*1580*/  ISETP.EQ.OR P0, PT, R36, RZ, P0 ;  /* 0x000000ff2400720c */ /* 0x000fda0000702670 */
[----:B------:R-:W-:-:S05]  /*1590*/  @!P0 IMAD.MOV.U32 R37, RZ, RZ, -0x800001 ;  /* 0xff7fffffff258424 */ /* 0x000fca00078e00ff */
[----:B------:R0:W-:Y:S01]  /*15a0*/  @!P0 STS [R16], R37 ;  /* 0x0000002510008388 */ /* 0x0001e20000000800 */
[----:B------:R-:W-:Y:S05]  /*15b0*/  @!P0 BRA `(.L_x_17920) ;  /* 0x0000004000fc8947 */ /* 0x000fea0003800000 */
[----:B------:R-:W-:Y:S01]  /*15c0*/  IMAD.MOV.U32 R39, RZ, RZ, R15 ;  /* 0x000000ffff277224 */ /* 0x000fe200078e000f */
[----:B------:R-:W-:-:S05]  /*15d0*/  MOV R38, R12 ;  /* 0x0000000c00267202 */ /* 0x000fca0000000f00 */
[----:B------:R-:W2:Y:S01]  /*15e0*/  LDG.E.CONSTANT R39, desc[UR6][R38.64] ;  /* 0x0000000626277981 */ /* 0x000ea2000c1e9900 */
[----:B0-----:R-:W-:Y:S01]  /*15f0*/  IMAD R37, R5, UR12, RZ ;  /* 0x0000000c05257c24 */ /* 0x001fe2000f8e02ff */
[----:B------:R-:W0:Y:S02]  /*1600*/  S2R R36, SR_TID.X ;  /* 0x0000000000247919 */ /* 0x000e240000002100 */
[----:B0-----:R-:W-:-:S05]  /*1610*/  IMAD.SHL.U32 R36, R36, 0x8, RZ ;  /* 0x0000000824247824 */ /* 0x001fca00078e00ff */
        /* <DEDUP_REMOVED lines=18> */
[----:B------:R-:W-:-:S03]  /*1740*/  IMAD.U32 R146, R44, 0x10000, RZ ;  /* 0x000100002c927824 */ /* 0x000fc600078e00ff */
[----:B------:R-:W4:Y:S01]  /*1750*/  LDG.E.CONSTANT R145, desc[UR6][R250.64+0x600] ;  /* 0x00060006fa917981 */ /* 0x000f22000c1e9900 */
[----:B------:R-:W-:Y:S02]  /*1760*/  IMAD.U32 R247, R40, 0x10000, RZ ;  /* 0x0001000028f77824 */ /* 0x000fe400078e00ff */
[----:B------:R-:W-:Y:S02]  /*1770*/  IMAD.U32 R243, R19, 0x10000, RZ ;  /* 0x0001000013f37824 */ /* 0x000fe400078e00ff */
[----:B------:R-:W-:Y:S02]  /*1780*/  IMAD.U32 R248, R41, 0x10000, RZ ;  /* 0x0001000029f87824 */ /* 0x000fe400078e00ff */
[----:B------:R-:W-:Y:S02]  /*1790*/  IMAD.U32 R249, R43, 0x10000, RZ ;  /* 0x000100002bf97824 */ /* 0x000fe400078e00ff */
[----:B------:R-:W-:Y:S01]  /*17a0*/  IMAD.U32 R246, R22, 0x10000, RZ ;  /* 0x0001000016f67824 */ /* 0x000fe200078e00ff */
        /* <DEDUP_REMOVED lines=8> */
[----:B------:R-:W2:Y:S04]  /*1830*/  LDG.E.CONSTANT R240, desc[UR6][R250.64+0x604] ;  /* 0x00060406faf07981 */ /* 0x000ea8000c1e9900 */
[----:B------:R-:W-:Y:S01]  /*1840*/  FMUL.FTZ R242, R146, R241 ;  /* 0x000000f192f27220 */ /* 0x000fe20000410000 */
[----:B------:R-:W-:-:S02]  /*1850*/  IMAD.U32 R146, R39, 0x10000, RZ ;  /* 0x0001000027927824 */ /* 0x000fc400078e00ff */
[----:B------:R-:W-:Y:S02]  /*1860*/  IMAD.U32 R39, R45, 0x10000, RZ ;  /* 0x000100002d277824 */ /* 0x000fe400078e00ff */
[----:B------:R-:W-:Y:S01]  /*1870*/  FFMA.FTZ R243, R243, R146, R242 ;  /* 0x00000092f3f37223 */ /* 0x000fe200000100f2 */
[----:B----4-:R-:W-:-:S05]  /*1880*/  SHF.L.U32 R146, R38, 0x10, RZ ;  /* 0x0000001026927819 */ /* 0x010fca00000006ff */
[----:B------:R-:W-:Y:S02]  /*1890*/  FMUL.FTZ R245, R39, R146 ;  /* 0x0000009227f57220 */ /* 0x000fe40000410000 */
[----:B------:R-:W3:Y:S01]  /*18a0*/  LDG.E.CONSTANT R39, desc[UR6][R250.64+0x608] ;  /* 0x00060806fa277981 */ /* 0x000ee2000c1e9900 */
[C---:B------:R-:W-:Y:S01]  /*18b0*/  IMAD.U32 R241, R37.reuse, 0x10000, RZ ;  /* 0x0001000025f17824 */ /* 0x040fe200078e00ff */
[----:B------:R-:W-:Y:S02]  /*18c0*/  PRMT R38, R38, 0x7632, R38 ;  /* 0x0000763226267816 */ /* 0x000fe40000000026 */
[----:B------:R-:W-:Y:S01]  /*18d0*/  PRMT R37, R37, 0x7632, R37 ;  /* 0x0000763225257816 */ /* 0x000fe20000000025 */
[----:B------:R-:W-:Y:S01]  /*18e0*/  FFMA.FTZ R248, R248, R241, R245 ;  /* 0x000000f1f8f87223 */ /* 0x000fe200000100f5 */
[----:B------:R-:W-:Y:S02]  /*18f0*/  IMAD.U32 R245, R20, 0x10000, RZ ;  /* 0x0001000014f57824 */ /* 0x000fe400078e00ff */
[----:B------:R-:W-:Y:S01]  /*1900*/  IMAD.U32 R241, R38, 0x10000, RZ ;  /* 0x0001000026f17824 */ /* 0x000fe200078e00ff */
[----:B------:R-:W-:-:S05]  /*1910*/  SHF.L.U32 R38, R24, 0x10, RZ ;  /* 0x0000001018267819 */ /* 0x000fca00000006ff */
[----:B------:R-:W-:Y:S01]  /*1920*/  FMUL.FTZ R146, R38, R241 ;  /* 0x000000f126927220 */ /* 0x000fe20000410000 */
[----:B------:R-:W-:Y:S02]  /*1930*/  IMAD.U32 R38, R37, 0x10000, RZ ;  /* 0x0001000025267824 */ /* 0x000fe400078e00ff */
[----:B------:R-:W-:Y:S02]  /*1940*/  IMAD.U32 R37, R46, 0x10000, RZ ;  /* 0x000100002e257824 */ /* 0x000fe400078e00ff */
[----:B------:R-:W-:Y:S01]  /*1950*/  FFMA.FTZ R245, R245, R38, R146 ;  /* 0x00000026f5f57223 */ /* 0x000fe20000010092 */
[----:B------:R-:W-:Y:S01]  /*1960*/  SHF.L.U32 R146, R239, 0x10, RZ ;  /* 0x00000010ef927819 */ /* 0x000fe200000006ff */
[----:B------:R-:W4:Y:S04]  /*1970*/  LDG.E.CONSTANT R38, desc[UR6][R250.64+0x60c] ;  /* 0x00060c06fa267981 */ /* 0x000f28000c1e9900 */
[----:B------:R-:W-:Y:S01]  /*1980*/  FMUL.FTZ R241, R37, R146 ;  /* 0x0000009225f17220 */ /* 0x000fe20000410000 */
[----:B------:R-:W-:-:S02]  /*1990*/  IMAD.U32 R37, R36, 0x10000, RZ ;  /* 0x0001000024257824 */ /* 0x000fc400078e00ff */
[----:B------:R-:W-:-:S04]  /*19a0*/  IMAD.U32 R146, R42, 0x10000, RZ ;  /* 0x000100002a927824 */ /* 0x000fc800078e00ff */
[----:B------:R-:W-:Y:S02]  /*19b0*/  FFMA.FTZ R146, R146, R37, R241 ;  /* 0x0000002592927223 */ /* 0x000fe400000100f1 */
[----:B------:R-:W4:Y:S01]  /*19c0*/  LDG.E.CONSTANT R37, desc[UR6][R250.64+0x800] ;  /* 0x00080006fa257981 */ /* 0x000f22000c1e9900 */
[----:B------:R-:W-:Y:S01]  /*19d0*/  PRMT R239, R239, 0x7632, R239 ;  /* 0x00007632efef7816 */ /* 0x000fe200000000ef */
[----:B------:R-:W-:Y:S01]  /*19e0*/  IMAD.U32 R241, R47, 0x10000, RZ ;  /* 0x000100002ff17824 */ /* 0x000fe200078e00ff */
[----:B------:R-:W-:-:S03]  /*19f0*/  PRMT R36, R36, 0x7632, R36 ;  /* 0x0000763224247816 */ /* 0x000fc60000000024 */
[----:B------:R-:W-:Y:S01]  /*1a00*/  IMAD.U32 R242, R239, 0x10000, RZ ;  /* 0x00010000eff27824 */ /* 0x000fe200078e00ff */
[----:B------:R-:W-:Y:S01]  /*1a10*/  SHF.L.U32 R239, R25, 0x10, RZ ;  /* 0x0000001019ef7819 */ /* 0x000fe200000006ff */
[----:B------:R-:W-:-:S04]  /*1a20*/  IMAD.U32 R36, R36, 0x10000, RZ ;  /* 0x0001000024247824 */ /* 0x000fc800078e00ff */
[----:B------:R-:W-:Y:S01]  /*1a30*/  FMUL.FTZ R242, R239, R242 ;  /* 0x000000f2eff27220 */ /* 0x000fe20000410000 */
[----:B------:R-:W-:-:S04]  /*1a40*/  IMAD.U32 R239, R21, 0x10000, RZ ;  /* 0x0001000015ef7824 */ /* 0x000fc800078e00ff */
[----:B------:R-:W-:Y:S02]  /*1a50*/  FFMA.FTZ R239, R239, R36, R242 ;  /* 0x00000024efef7223 */ /* 0x000fe400000100f2 */
[----:B------:R-:W4:Y:S01]  /*1a60*/  LDG.E.CONSTANT R36, desc[UR6][R250.64+0x804] ;  /* 0x00080406fa247981 */ /* 0x000f22000c1e9900 */
[C---:B------:R-:W-:Y:S02]  /*1a70*/  SHF.L.U32 R242, R144.reuse, 0x10, RZ ;  /* 0x0000001090f27819 */ /* 0x040fe400000006ff */
[----:B------:R-:W-:-:S03]  /*1a80*/  PRMT R144, R144, 0x7632, R144 ;  /* 0x0000763290907816 */ /* 0x000fc60000000090 */
[----:B------:R-:W-:Y:S01]  /*1a90*/  FMUL.FTZ R244, R241, R242 ;  /* 0x000000f2f1f47220 */ /* 0x000fe20000410000 */
[----:B------:R-:W-:Y:S01]  /*1aa0*/  IMAD.U32 R242, R236, 0x10000, RZ ;  /* 0x00010000ecf27824 */ /* 0x000fe200078e00ff */
[----:B------:R-:W-:-:S03]  /*1ab0*/  SHF.L.U32 R241, R26, 0x10, RZ ;  /* 0x000000101af17819 */ /* 0x000fc600000006ff */
[----:B------:R-:W-:Y:S01]  /*1ac0*/  FFMA.FTZ R249, R249, R242, R244 ;  /* 0x000000f2f9f97223 */ /* 0x000fe200000100f4 */
[----:B------:R-:W-:Y:S01]  /*1ad0*/  IMAD.U32 R242, R144, 0x10000, RZ ;  /* 0x0001000090f27824 */ /* 0x000fe200078e00ff */
[----:B------:R-:W-:Y:S01]  /*1ae0*/  PRMT R236, R236, 0x7632, R236 ;  /* 0x00007632ecec7816 */ /* 0x000fe200000000ec */
[----:B------:R-:W4:Y:S02]  /*1af0*/  LDG.E.CONSTANT R144, desc[UR6][R250.64+0x808] ;  /* 0x00080806fa907981 */ /* 0x000f24000c1e9900 */
[----:B------:R-:W-:Y:S02]  /*1b00*/  FMUL.FTZ R242, R241, R242 ;  /* 0x000000f2f1f27220 */ /* 0x000fe40000410000 */
[----:B------:R-:W-:Y:S01]  /*1b10*/  IMAD.U32 R241, R236, 0x10000, RZ ;  /* 0x00010000ecf17824 */ /* 0x000fe200078e00ff */
[----:B------:R-:W0:Y:S01]  /*1b20*/  S2UR UR5, SR_CgaCtaId ;  /* 0x00000000000579c3 */ /* 0x000e220000008800 */
[----:B------:R-:W-:Y:S01]  /*1b30*/  IMAD.U32 R236, R48, 0x10000, RZ ;  /* 0x0001000030ec7824 */ /* 0x000fe200078e00ff */
[----:B------:R-:W-:Y:S01]  /*1b40*/  UMOV UR4, 0x400 ;  /* 0x0000040000047882 */ /* 0x000fe20000000000 */
[----:B------:R-:W-:Y:S01]  /*1b50*/  FFMA.FTZ R246, R246, R241, R242 ;  /* 0x000000f1f6f67223 */ /* 0x000fe200000100f2 */
[----:B------:R-:W-:Y:S01]  /*1b60*/  SHF.L.U32 R241, R235, 0x10, RZ ;  /* 0x00000010ebf17819 */ /* 0x000fe200000006ff */
[----:B------:R-:W4:Y:S04]  /*1b70*/  LDG.E.CONSTANT R244, desc[UR6][R250.64+0x3608] ;  /* 0x00360806faf47981 */ /* 0x000f28000c1e9900 */
[----:B------:R-:W-:-:S02]  /*1b80*/  FFMA.FTZ R247, R236, R241, R247 ;  /* 0x000000f1ecf77223 */ /* 0x000fc400000100f7 */
[----:B------:R-:W4:Y:S01]  /*1b90*/  LDG.E.CONSTANT R236, desc[UR6][R250.64+0x80c] ;  /* 0x00080c06faec7981 */ /* 0x000f22000c1e9900 */
[----:B------:R-:W-:Y:S01]  /*1ba0*/  PRMT R235, R235, 0x7632, R235 ;  /* 0x00007632ebeb7816 */ /* 0x000fe200000000eb */
[----:B------:R-:W-:Y:S01]  /*1bb0*/  IMAD.U32 R242, R27, 0x10000, RZ ;  /* 0x000100001bf27824 */ /* 0x000fe200078e00ff */
[----:B------:R-:W-:-:S03]  /*1bc0*/  SHF.L.U32 R241, R237, 0x10, RZ ;  /* 0x00000010edf17819 */ /* 0x000fc600000006ff */
[----:B------:R-:W-:-:S04]  /*1bd0*/  IMAD.U32 R235, R235, 0x10000, RZ ;  /* 0x00010000ebeb7824 */ /* 0x000fc800078e00ff */
[----:B------:R-:W-:Y:S01]  /*1be0*/  FFMA.FTZ R243, R242, R235, R243 ;  /* 0x000000ebf2f37223 */ /* 0x000fe200000100f3 */
[----:B------:R-:W-:-:S04]  /*1bf0*/  IMAD.U32 R235, R49, 0x10000, RZ ;  /* 0x0001000031eb7824 */ /* 0x000fc800078e00ff */
[----:B------:R-:W-:Y:S02]  /*1c00*/  FFMA.FTZ R248, R235, R241, R248 ;  /* 0x000000f1ebf87223 */ /* 0x000fe400000100f8 */
[----:B------:R-:W4:Y:S01]  /*1c10*/  LDG.E.CONSTANT R235, desc[UR6][R250.64+0xa00] ;  /* 0x000a0006faeb7981 */ /* 0x000f22000c1e9900 */
[----:B------:R-:W-:Y:S01]  /*1c20*/  PRMT R237, R237, 0x7632, R237 ;  /* 0x00007632eded7816 */ /* 0x000fe200000000ed */
[----:B------:R-:W-:Y:S01]  /*1c30*/  IMAD.U32 R242, R28, 0x10000, RZ ;  /* 0x000100001cf27824 */ /* 0x000fe200078e00ff */
[----:B------:R-:W-:-:S03]  /*1c40*/  SHF.L.U32 R241, R147, 0x10, RZ ;  /* 0x0000001093f17819 */ /* 0x000fc600000006ff */
[----:B------:R-:W-:Y:S01]  /*1c50*/  IMAD.U32 R237, R237, 0x10000, RZ ;  /* 0x00010000eded7824 */ /* 0x000fe200078e00ff */
[----:B------:R-:W-:-:S03]  /*1c60*/  PRMT R147, R147, 0x7632, R147 ;  /* 0x0000763293937816 */ /* 0x000fc60000000093 */
[----:B------:R-:W-:Y:S01]  /*1c70*/  FFMA.FTZ R245, R242, R237, R245 ;  /* 0x000000edf2f57223 */ /* 0x000fe200000100f5 */
[----:B------:R-:W-:Y:S02]  /*1c80*/  IMAD.U32 R237, R50, 0x10000, RZ ;  /* 0x0001000032ed7824 */ /* 0x000fe400078e00ff */
[----:B------:R-:W-:Y:S02]  /*1c90*/  IMAD.U32 R147, R147, 0x10000, RZ ;  /* 0x0001000093937824 */ /* 0x000fe400078e00ff */
[----:B------:R-:W-:Y:S01]  /*1ca0*/  FFMA.FTZ R146, R237, R241, R146 ;  /* 0x000000f1ed927223 */ /* 0x000fe20000010092 */
[----:B------:R-:W-:Y:S01]  /*1cb0*/  IMAD.U32 R242, R29, 0x10000, RZ ;  /* 0x000100001df27824 */ /* 0x000fe200078e00ff */
[----:B------:R-:W4:Y:S03]  /*1cc0*/  LDG.E.CONSTANT R237, desc[UR6][R250.64+0xa04] ;  /* 0x000a0406faed7981 */ /* 0x000f26000c1e9900 */
[----:B------:R-:W-:Y:S01]  /*1cd0*/  FFMA.FTZ R239, R242, R147, R239 ;  /* 0x00000093f2ef7223 */ /* 0x000fe200000100ef */
[C---:B------:R-:W-:Y:S01]  /*1ce0*/  SHF.L.U32 R147, R238.reuse, 0x10, RZ ;  /* 0x00000010ee937819 */ /* 0x040fe200000006ff */
[----:B------:R-:W-:Y:S01]  /*1cf0*/  IMAD.U32 R242, R51, 0x10000, RZ ;  /* 0x0001000033f27824 */ /* 0x000fe200078e00ff */
[----:B------:R-:W-:Y:S01]  /*1d00*/  PRMT R238, R238, 0x7632, R238 ;  /* 0x00007632eeee7816 */ /* 0x000fe200000000ee */
[----:B------:R-:W-:-:S02]  /*1d10*/  IMAD.U32 R241, R30, 0x10000, RZ ;  /* 0x000100001ef17824 */ /* 0x000fc400078e00ff */
[----:B------:R-:W-:Y:S02]  /*1d20*/  FFMA.FTZ R249, R242, R147, R249 ;  /* 0x00000093f2f97223 */ /* 0x000fe400000100f9 */
[----:B------:R-:W4:Y:S01]  /*1d30*/  LDG.E.CONSTANT R147, desc[UR6][R250.64+0xa08] ;  /* 0x000a0806fa937981 */ /* 0x000f22000c1e9900 */
[----:B------:R-:W-:-:S04]  /*1d40*/  IMAD.U32 R238, R238, 0x10000, RZ ;  /* 0x00010000eeee7824 */ /* 0x000fc800078e00ff */
[----:B------:R-:W-:Y:S01]  /*1d50*/  FFMA.FTZ R246, R241, R238, R246 ;  /* 0x000000eef1f67223 */ /* 0x000fe200000100f6 */
[----:B------:R-:W-:Y:S01]  /*1d60*/  IMAD.U32 R238, R52, 0x10000, RZ ;  /* 0x0001000034ee7824 */ /* 0x000fe200078e00ff */
[C---:B------:R-:W-:Y:S02]  /*1d70*/  SHF.L.U32 R241, R145.reuse, 0x10, RZ ;  /* 0x0000001091f17819 */ /* 0x040fe400000006ff */
[----:B------:R-:W-:Y:S01]  /*1d80*/  PRMT R145, R145, 0x7632, R145 ;  /* 0x0000763291917816 */ /* 0x000fe20000000091 */
[----:B------:R-:W-:Y:S02]  /*1d90*/  IMAD.U32 R242, R31, 0x10000, RZ ;  /* 0x000100001ff27824 */ /* 0x000fe400078e00ff */
[----:B------:R-:W-:Y:S02]  /*1da0*/  FFMA.FTZ R247, R238, R241, R247 ;  /* 0x000000f1eef77223 */ /* 0x000fe400000100f7 */
[----:B------:R-:W4:Y:S01]  /*1db0*/  LDG.E.CONSTANT R238, desc[UR6][R250.64+0xa0c] ;  /* 0x000a0c06faee7981 */ /* 0x000f22000c1e9900 */
[----:B------:R-:W-:-:S04]  /*1dc0*/  IMAD.U32 R145, R145, 0x10000, RZ ;  /* 0x0001000091917824 */ /* 0x000fc800078e00ff */
[----:B------:R-:W-:Y:S01]  /*1dd0*/  FFMA.FTZ R243, R242, R145, R243 ;  /* 0x00000091f2f37223 */ /* 0x000fe200000100f3 */
[----:B------:R-:W-:Y:S02]  /*1de0*/  IMAD.U32 R145, R53, 0x10000, RZ ;  /* 0x0001000035917824 */ /* 0x000fe400078e00ff */
[----:B------:R-:W-:Y:S01]  /*1df0*/  IMAD.U32 R242, R33, 0x10000, RZ ;  /* 0x0001000021f27824 */ /* 0x000fe200078e00ff */
[C---:B--2---:R-:W-:Y:S02]  /*1e00*/  SHF.L.U32 R241, R240.reuse, 0x10, RZ ;  /* 0x00000010f0f17819 */ /* 0x044fe400000006ff */
[----:B------:R-:W-:-:S03]  /*1e10*/  PRMT R240, R240, 0x7632, R240 ;  /* 0x00007632f0f07816 */ /* 0x000fc600000000f0 */
[----:B------:R-:W-:Y:S02]  /*1e20*/  FFMA.FTZ R248, R145, R241, R248 ;  /* 0x000000f191f87223 */ /* 0x000fe400000100f8 */
[----:B------:R-:W2:Y:S01]  /*1e30*/  LDG.E.CONSTANT R145, desc[UR6][R250.64+0xc00] ;  /* 0x000c0006fa917981 */ /* 0x000ea2000c1e9900 */
[----:B------:R-:W-:Y:S02]  /*1e40*/  IMAD.U32 R241, R240, 0x10000, RZ ;  /* 0x00010000f0f17824 */ /* 0x000fe400078e00ff */
[----:B------:R-:W-:-:S04]  /*1e50*/  IMAD.U32 R240, R32, 0x10000, RZ ;  /* 0x0001000020f07824 */ /* 0x000fc800078e00ff */
[----:B------:R-:W-:Y:S01]  /*1e60*/  FFMA.FTZ R245, R240, R241, R245 ;  /* 0x000000f1f0f57223 */ /* 0x000fe200000100f5 */
[----:B------:R-:W-:Y:S01]  /*1e70*/  IMAD.U32 R241, R54, 0x10000, RZ ;  /* 0x0001000036f17824 */ /* 0x000fe200078e00ff */
[----:B---3--:R-:W-:-:S05]  /*1e80*/  SHF.L.U32 R240, R39, 0x10, RZ ;  /* 0x0000001027f07819 */ /* 0x008fca00000006ff */
[----:B------:R-:W-:Y:S02]  /*1e90*/  FFMA.FTZ R146, R241, R240, R146 ;  /* 0x000000f0f1927223 */ /* 0x000fe40000010092 */
[----:B------:R-:W3:Y:S01]  /*1ea0*/  LDG.E.CONSTANT R240, desc[UR6][R250.64+0xc04] ;  /* 0x000c0406faf07981 */ /* 0x000ee2000c1e9900 */
[----:B------:R-:W-:-:S05]  /*1eb0*/  PRMT R39, R39, 0x7632, R39 ;  /* 0x0000763227277816 */ /* 0x000fca0000000027 */
[----:B------:R-:W-:-:S04]  /*1ec0*/  IMAD.U32 R39, R39, 0x10000, RZ ;  /* 0x0001000027277824 */ /* 0x000fc800078e00ff */
[----:B------:R-:W-:Y:S01]  /*1ed0*/  FFMA.FTZ R239, R242, R39, R239 ;  /* 0x00000027f2ef7223 */ /* 0x000fe200000100ef */
[----:B------:R-:W-:Y:S01]  /*1ee0*/  IMAD.U32 R242, R55, 0x10000, RZ ;  /* 0x0001000037f27824 */ /* 0x000fe200078e00ff */
[C---:B----4-:R-:W-:Y:S02]  /*1ef0*/  SHF.L.U32 R39, R38.reuse, 0x10, RZ ;  /* 0x0000001026277819 */ /* 0x050fe400000006ff */
[----:B------:R-:W-:Y:S01]  /*1f00*/  PRMT R38, R38, 0x7632, R38 ;  /* 0x0000763226267816 */ /* 0x000fe20000000026 */
[----:B------:R-:W-:Y:S02]  /*1f10*/  IMAD.U32 R241, R34, 0x10000, RZ ;  /* 0x0001000022f17824 */ /* 0x000fe400078e00ff */
[----:B------:R-:W-:Y:S02]  /*1f20*/  FFMA.FTZ R249, R242, R39, R249 ;  /* 0x00000027f2f97223 */ /* 0x000fe400000100f9 */
[----:B------:R-:W4:Y:S01]  /*1f30*/  LDG.E.CONSTANT R39, desc[UR6][R250.64+0xc08] ;  /* 0x000c0806fa277981 */ /* 0x000f22000c1e9900 */
[----:B------:R-:W-:-:S04]  /*1f40*/  IMAD.U32 R38, R38, 0x10000, RZ ;  /* 0x0001000026267824 */ /* 0x000fc800078e00ff */
[----:B------:R-:W-:Y:S01]  /*1f50*/  FFMA.FTZ R246, R241, R38, R246 ;  /* 0x00000026f1f67223 */ /* 0x000fe200000100f6 */
[----:B------:R-:W-:Y:S01]  /*1f60*/  IMAD.U32 R38, R56, 0x10000, RZ ;  /* 0x0001000038267824 */ /* 0x000fe200078e00ff */
[----:B------:R-:W-:-:S05]  /*1f70*/  SHF.L.U32 R241, R37, 0x10, RZ ;  /* 0x0000001025f17819 */ /* 0x000fca00000006ff */
[----:B------:R-:W-:Y:S02]  /*1f80*/  FFMA.FTZ R247, R38, R241, R247 ;  /* 0x000000f126f77223 */ /* 0x000fe400000100f7 */
[----:B------:R-:W4:Y:S01]  /*1f90*/  LDG.E.CONSTANT R38, desc[UR6][R250.64+0xc0c] ;  /* 0x000c0c06fa267981 */ /* 0x000f22000c1e9900 */
[----:B------:R-:W-:Y:S01]  /*1fa0*/  PRMT R37, R37, 0x7632, R37 ;  /* 0x0000763225257816 */ /* 0x000fe20000000025 */
[----:B------:R-:W-:-:S04]  /*1fb0*/  IMAD.U32 R242, R35, 0x10000, RZ ;  /* 0x0001000023f27824 */ /* 0x000fc800078e00ff */
[----:B------:R-:W-:-:S04]  /*1fc0*/  IMAD.U32 R37, R37, 0x10000, RZ ;  /* 0x0001000025257824 */ /* 0x000fc800078e00ff */
[----:B------:R-:W-:Y:S01]  /*1fd0*/  FFMA.FTZ R243, R242, R37, R243 ;  /* 0x00000025f2f37223 */ /* 0x000fe200000100f3 */
[----:B------:R-:W-:Y:S01]  /*1fe0*/  IMAD.U32 R37, R57, 0x10000, RZ ;  /* 0x0001000039257824 */ /* 0x000fe200078e00ff */
[C---:B------:R-:W-:Y:S02]  /*1ff0*/  SHF.L.U32 R241, R36.reuse, 0x10, RZ ;  /* 0x0000001024f17819 */ /* 0x040fe400000006ff */
[----:B------:R-:W-:-:S03]  /*2000*/  PRMT R36, R36, 0x7632, R36 ;  /* 0x0000763224247816 */ /* 0x000fc60000000024 */
[----:B------:R-:W-:Y:S02]  /*2010*/  FFMA.FTZ R248, R37, R241, R248 ;  /* 0x000000f125f87223 */ /* 0x000fe400000100f8 */
[----:B------:R-:W4:Y:S01]  /*2020*/  LDG.E.CONSTANT R37, desc[UR6][R250.64+0xe00] ;  /* 0x000e0006fa257981 */ /* 0x000f22000c1e9900 */
[----:B------:R-:W-:Y:S02]  /*2030*/  IMAD.U32 R241, R36, 0x10000, RZ ;  /* 0x0001000024f17824 */ /* 0x000fe400078e00ff */
[----:B------:R-:W-:-:S04]  /*2040*/  IMAD.U32 R36, R148, 0x10000, RZ ;  /* 0x0001000094247824 */ /* 0x000fc800078e00ff */
[----:B------:R-:W-:Y:S01]  /*2050*/  FFMA.FTZ R245, R36, R241, R245 ;  /* 0x000000f124f57223 */ /* 0x000fe200000100f5 */
[----:B------:R-:W-:Y:S01]  /*2060*/  SHF.L.U32 R36, R144, 0x10, RZ ;  /* 0x0000001090247819 */ /* 0x000fe200000006ff */
[----:B------:R-:W-:Y:S01]  /*2070*/  IMAD.U32 R241, R58, 0x10000, RZ ;  /* 0x000100003af17824 */ /* 0x000fe200078e00ff */
[----:B------:R-:W-:-:S03]  /*2080*/  PRMT R144, R144, 0x7632, R144 ;  /* 0x0000763290907816 */ /* 0x000fc60000000090 */
[----:B------:R-:W-:Y:S02]  /*2090*/  FFMA.FTZ R146, R241, R36, R146 ;  /* 0x00000024f1927223 */ /* 0x000fe40000010092 */
[----:B------:R-:W4:Y:S01]  /*20a0*/  LDG.E.CONSTANT R36, desc[UR6][R250.64+0xe04] ;  /* 0x000e0406fa247981 */ /* 0x000f22000c1e9900 */
[----:B------:R-:W-:Y:S02]  /*20b0*/  IMAD.U32 R241, R144, 0x10000, RZ ;  /* 0x0001000090f17824 */ /* 0x000fe400078e00ff */
        /* <DEDUP_REMOVED lines=16> */
[----:B------:R-:W-:Y:S01]  /*21c0*/  IMAD.U32 R235, R235, 0x10000, RZ ;  /* 0x00010000ebeb7824 */ /* 0x000fe200078e00ff */
[----:B------:R-:W-:-:S03]  /*21d0*/  SHF.L.U32 R241, R237, 0x10, RZ ;  /* 0x00000010edf17819 */ /* 0x000fc600000006ff */
[----:B------:R-:W-:Y:S01]  /*21e0*/  FFMA.FTZ R243, R242, R235, R243 ;  /* 0x000000ebf2f37223 */ /* 0x000fe200000100f3 */
[----:B------:R-:W-:Y:S01]  /*21f0*/  IMAD.U32 R235, R61, 0x10000, RZ ;  /* 0x000100003deb7824 */ /* 0x000fe200078e00ff */
[----:B------:R-:W-:Y:S01]  /*2200*/  PRMT R237, R237, 0x7632, R237 ;  /* 0x00007632eded7816 */ /* 0x000fe200000000ed */
[----:B------:R-:W-:Y:S02]  /*2210*/  IMAD.U32 R242, R152, 0x10000, RZ ;  /* 0x0001000098f27824 */ /* 0x000fe400078e00ff */
[----:B------:R-:W-:Y:S02]  /*2220*/  FFMA.FTZ R248, R235, R241, R248 ;  /* 0x000000f1ebf87223 */ /* 0x000fe400000100f8 */
[----:B------:R-:W4:Y:S01]  /*2230*/  LDG.E.CONSTANT R235, desc[UR6][R250.64+0x1000] ;  /* 0x00100006faeb7981 */ /* 0x000f22000c1e9900 */
        /* <DEDUP_REMOVED lines=8> */
[----:B------:R-:W-:-:S04]  /*22c0*/  IMAD.U32 R147, R147, 0x10000, RZ ;  /* 0x0001000093937824 */ /* 0x000fc800078e00ff */
[----:B------:R-:W-:Y:S01]  /*22d0*/  FFMA.FTZ R239, R242, R147, R239 ;  /* 0x00000093f2ef7223 */ /* 0x000fe200000100ef */
[C---:B------:R-:W-:Y:S01]  /*22e0*/  SHF.L.U32 R147, R238.reuse, 0x10, RZ ;  /* 0x00000010ee937819 */ /* 0x040fe200000006ff */
[----:B------:R-:W-:Y:S01]  /*22f0*/  IMAD.U32 R242, R63, 0x10000, RZ ;  /* 0x000100003ff27824 */ /* 0x000fe200078e00ff */
        /* <DEDUP_REMOVED lines=12> */
[----:B------:R-:W-:-:S04]  /*23c0*/  IMAD.U32 R145, R145, 0x10000, RZ ;  /* 0x0001000091917824 */ /* 0x000fc800078e00ff */
[----:B------:R-:W-:Y:S01]  /*23d0*/  FFMA.FTZ R243, R242, R145, R243 ;  /* 0x00000091f2f37223 */ /* 0x000fe200000100f3 */
[----:B------:R-:W-:Y:S01]  /*23e0*/  IMAD.U32 R145, R65, 0x10000, RZ ;  /* 0x0001000041917824 */ /* 0x000fe200078e00ff */
[----:B---3--:R-:W-:-:S05]  /*23f0*/  SHF.L.U32 R241, R240, 0x10, RZ ;  /* 0x00000010f0f17819 */ /* 0x008fca00000006ff */
[----:B------:R-:W-:Y:S02]  /*2400*/  FFMA.FTZ R248, R145, R241, R248 ;  /* 0x000000f191f87223 */ /* 0x000fe400000100f8 */
[----:B------:R-:W3:Y:S01]  /*2410*/  LDG.E.CONSTANT R145, desc[UR6][R250.64+0x1200] ;  /* 0x00120006fa917981 */ /* 0x000ee2000c1e9900 */
[----:B------:R-:W-:-:S05]  /*2420*/  PRMT R240, R240, 0x7632, R240 ;  /* 0x00007632f0f07816 */ /* 0x000fca00000000f0 */
[----:B------:R-:W-:Y:S02]  /*2430*/  IMAD.U32 R241, R240, 0x10000, RZ ;  /* 0x00010000f0f17824 */ /* 0x000fe400078e00ff */
        /* <DEDUP_REMOVED lines=35> */
[----:B------:R-:W-:-:S04]  /*2670*/  IMAD.U32 R241, R70, 0x10000, RZ ;  /* 0x0001000046f17824 */ /* 0x000fc800078e00ff */
[----:B------:R-:W-:Y:S02]  /*2680*/  FFMA.FTZ R146, R241, R36, R146 ;  /* 0x00000024f1927223 */ /* 0x000fe40000010092 */
[----:B------:R-:W4:Y:S01]  /*2690*/  LDG.E.CONSTANT R36, desc[UR6][R250.64+0x1404] ;  /* 0x00140406fa247981 */ /* 0x000f22000c1e9900 */
[----:B------:R-:W-:-:S05]  /*26a0*/  PRMT R144, R144, 0x7632, R144 ;  /* 0x0000763290907816 */ /* 0x000fca0000000090 */
        /* <DEDUP_REMOVED lines=47> */
[----:B------:R-:W-:Y:S01]  /*29a0*/  PRMT R145, R145, 0x7632, R145 ;  /* 0x0000763291917816 */ /* 0x000fe20000000091 */
[----:B------:R-:W-:-:S04]  /*29b0*/  IMAD.U32 R242, R167, 0x10000, RZ ;  /* 0x00010000a7f27824 */ /* 0x000fc800078e00ff */
[----:B------:R-:W-:-:S04]  /*29c0*/  IMAD.U32 R145, R145, 0x10000, RZ ;  /* 0x0001000091917824 */ /* 0x000fc800078e00ff */
[----:B------:R-:W-:Y:S01]  /*29d0*/  FFMA.FTZ R243, R242, R145, R243 ;  /* 0x00000091f2f37223 */ /* 0x000fe200000100f3 */
[----:B------:R-:W-:Y:S01]  /*29e0*/  IMAD.U32 R145, R77, 0x10000, RZ ;  /* 0x000100004d917824 */ /* 0x000fe200078e00ff */
[C---:B----4-:R-:W-:Y:S02]  /*29f0*/  SHF.L.U32 R241, R240.reuse, 0x10, RZ ;  /* 0x00000010f0f17819 */ /* 0x050fe400000006ff */
[----:B------:R-:W-:-:S03]  /*2a00*/  PRMT R240, R240, 0x7632, R240 ;  /* 0x00007632f0f07816 */ /* 0x000fc600000000f0 */
[----:B------:R-:W-:Y:S02]  /*2a10*/  FFMA.FTZ R248, R145, R241, R248 ;  /* 0x000000f191f87223 */ /* 0x000fe400000100f8 */
[----:B------:R-:W-:Y:S01]  /*2a20*/  IMAD.U32 R241, R240, 0x10000, RZ ;  /* 0x00010000f0f17824 */ /* 0x000fe200078e00ff */
[----:B------:R-:W4:Y:S01]  /*2a30*/  LDG.E.CONSTANT R145, desc[UR6][R250.64+0x1800] ;  /* 0x00180006fa917981 */ /* 0x000f22000c1e9900 */
[----:B------:R-:W-:-:S04]  /*2a40*/  IMAD.U32 R240, R168, 0x10000, RZ ;  /* 0x00010000a8f07824 */ /* 0x000fc800078e00ff */
[----:B------:R-:W-:Y:S01]  /*2a50*/  FFMA.FTZ R245, R240, R241, R245 ;  /* 0x000000f1f0f57223 */ /* 0x000fe200000100f5 */
[----:B------:R-:W-:Y:S01]  /*2a60*/  SHF.L.U32 R240, R39, 0x10, RZ ;  /* 0x0000001027f07819 */ /* 0x000fe200000006ff */
[----:B------:R-:W-:-:S04]  /*2a70*/  IMAD.U32 R241, R78, 0x10000, RZ ;  /* 0x000100004ef17824 */ /* 0x000fc800078e00ff */
        /* <DEDUP_REMOVED lines=26> */
[----:B------:R-:W-:-:S05]  /*2c20*/  PRMT R36, R36, 0x7632, R36 ;  /* 0x0000763224247816 */ /* 0x000fca0000000024 */
        /* <DEDUP_REMOVED lines=12> */
[C---:B------:R-:W-:Y:S02]  /*2cf0*/  SHF.L.U32 R241, R236.reuse, 0x10, RZ ;  /* 0x00000010ecf17819 */ /* 0x040fe400000006ff */
[----:B------:R-:W-:-:S03]  /*2d00*/  PRMT R236, R236, 0x7632, R236 ;  /* 0x00007632ecec7816 */ /* 0x000fc600000000ec */
[----:B------:R-:W-:Y:S01]  /*2d10*/  FFMA.FTZ R249, R144, R241, R249 ;  /* 0x000000f190f97223 */ /* 0x000fe200000100f9 */
[----:B------:R-:W-:Y:S01]  /*2d20*/  IMAD.U32 R241, R174, 0x10000, RZ ;  /* 0x00010000aef17824 */ /* 0x000fe200078e00ff */
        /* <DEDUP_REMOVED lines=51> */
[C---:B------:R-:W-:Y:S01]  /*3060*/  SHF.L.U32 R240, R39.reuse, 0x10, RZ ;  /* 0x0000001027f07819 */ /* 0x040fe200000006ff */
[----:B------:R-:W-:Y:S01]  /*3070*/  IMAD.U32 R241, R90, 0x10000, RZ ;  /* 0x000100005af17824 */ /* 0x000fe200078e00ff */
[----:B------:R-:W-:-:S03]  /*3080*/  PRMT R39, R39, 0x7632, R39 ;  /* 0x0000763227277816 */ /* 0x000fc60000000027 */
[----:B------:R-:W-:Y:S02]  /*3090*/  FFMA.FTZ R146, R241, R240, R146 ;  /* 0x000000f0f1927223 */ /* 0x000fe40000010092 */
[----:B------:R-:W4:Y:S01]  /*30a0*/  LDG.E.CONSTANT R240, desc[UR6][R250.64+0x1e04] ;  /* 0x001e0406faf07981 */ /* 0x000f22000c1e9900 */
        /* <DEDUP_REMOVED lines=119> */
[----:B------:R-:W-:Y:S01]  /*3820*/  IMAD.U32 R241, R36, 0x10000, RZ ;  /* 0x0001000024f17824 */ /* 0x000fe200078e00ff */
[----:B------:R-:W4:Y:S01]  /*3830*/  LDG.E.CONSTANT R37, desc[UR6][R250.64+0x2600] ;  /* 0x00260006fa257981 */ /* 0x000f22000c1e9900 */
        /* <DEDUP_REMOVED lines=52> */
[----:B------:R-:W-:Y:S01]  /*3b80*/  FFMA.FTZ R247, R238, R241, R247 ;  /* 0x000000f1eef77223 */ /* 0x000fe200000100f7 */
[----:B------:R-:W-:Y:S02]  /*3b90*/  PRMT R238, R145, 0x7632, R238 ;  /* 0x0000763291ee7816 */ /* 0x000fe400000000ee */
[----:B------:R-:W4:Y:S03]  /*3ba0*/  LDG.E.CONSTANT R145, desc[UR6][R250.64+0x280c] ;  /* 0x00280c06fa917981 */ /* 0x000f26000c1e9900 */
        /* <DEDUP_REMOVED lines=32> */
[----:B------:R-:W-:Y:S01]  /*3db0*/  IMAD.U32 R37, R37, 0x10000, RZ ;  /* 0x0001000025257824 */ /* 0x000fe200078e00ff */
[----:B------:R-:W4:Y:S03]  /*3dc0*/  LDG.E.CONSTANT R38, desc[UR6][R250.64+0x2a0c] ;  /* 0x002a0c06fa267981 */ /* 0x000f26000c1e9900 */
[----:B------:R-:W-:Y:S01]  /*3dd0*/  FFMA.FTZ R243, R242, R37, R243 ;  /* 0x00000025f2f37223 */ /* 0x000fe200000100f3 */
[----:B------:R-:W-:Y:S01]  /*3de0*/  IMAD.U32 R37, R117, 0x10000, RZ ;  /* 0x0001000075257824 */ /* 0x000fe200078e00ff */
[----:B------:R-:W-:-:S02]  /*3df0*/  SHF.L.U32 R241, R36, 0x10, RZ ;  /* 0x0000001024f17819 */ /* 0x000fc400000006ff */
        /* <DEDUP_REMOVED lines=14> */
[----:B------:R-:W-:Y:S02]  /*3ee0*/  IMAD.U32 R144, R119, 0x10000, RZ ;  /* 0x0001000077907824 */ /* 0x000fe400078e00ff */
[----:B------:R-:W-:Y:S01]  /*3ef0*/  IMAD.U32 R242, R211, 0x10000, RZ ;  /* 0x00010000d3f27824 */ /* 0x000fe200078e00ff */
[C---:B--2---:R-:W-:Y:S02]  /*3f00*/  SHF.L.U32 R241, R236.reuse, 0x10, RZ ;  /* 0x00000010ecf17819 */ /* 0x044fe400000006ff */
[----:B------:R-:W-:-:S03]  /*3f10*/  PRMT R236, R236, 0x7632, R236 ;  /* 0x00007632ecec7816 */ /* 0x000fc600000000ec */
[----:B------:R-:W-:Y:S01]  /*3f20*/  FFMA.FTZ R249, R144, R241, R249 ;  /* 0x000000f190f97223 */ /* 0x000fe200000100f9 */
[----:B------:R-:W-:Y:S01]  /*3f30*/  IMAD.U32 R241, R210, 0x10000, RZ ;  /* 0x00010000d2f17824 */ /* 0x000fe200078e00ff */
        /* <DEDUP_REMOVED lines=32> */
[----:B------:R-:W-:Y:S02]  /*4140*/  IMAD.U32 R145, R214, 0x10000, RZ ;  /* 0x00010000d6917824 */ /* 0x000fe400078e00ff */
[----:B------:R-:W-:Y:S02]  /*4150*/  IMAD.U32 R242, R124, 0x10000, RZ ;  /* 0x000100007cf27824 */ /* 0x000fe400078e00ff */
[----:B------:R-:W-:Y:S01]  /*4160*/  FFMA.FTZ R246, R145, R241, R246 ;  /* 0x000000f191f67223 */ /* 0x000fe200000100f6 */
[----:B------:R-:W-:-:S02]  /*4170*/  SHF.L.U32 R145, R238, 0x10, RZ ;  /* 0x00000010ee917819 */ /* 0x000fc400000006ff */
        /* <DEDUP_REMOVED lines=81> */
[----:B------:R-:W-:Y:S01]  /*4690*/  PRMT R237, R147, 0x7632, R237 ;  /* 0x0000763293ed7816 */ /* 0x000fe200000000ed */
[----:B------:R-:W-:Y:S01]  /*46a0*/  IMAD.U32 R242, R225, 0x10000, RZ ;  /* 0x00010000e1f27824 */ /* 0x000fe200078e00ff */
[----:B------:R-:W4:Y:S03]  /*46b0*/  LDG.E.CONSTANT R147, desc[UR6][R250.64+0x3404] ;  /* 0x00340406fa937981 */ /* 0x000f26000c1e9900 */
[----:B------:R-:W-:-:S04]  /*46c0*/  IMAD.U32 R237, R237, 0x10000, RZ ;  /* 0x00010000eded7824 */ /* 0x000fc800078e00ff */
[----:B------:R-:W-:Y:S01]  /*46d0*/  FFMA.FTZ R239, R242, R237, R239 ;  /* 0x000000edf2ef7223 */ /* 0x000fe200000100ef */
[----:B------:R-:W-:Y:S01]  /*46e0*/  IMAD.U32 R242, R135, 0x10000, RZ ;  /* 0x0001000087f27824 */ /* 0x000fe200078e00ff */
[----:B------:R-:W-:-:S05]  /*46f0*/  SHF.L.U32 R237, R145, 0x10, RZ ;  /* 0x0000001091ed7819 */ /* 0x000fca00000006ff */
[----:B------:R-:W-:Y:S01]  /*4700*/  FFMA.FTZ R249, R242, R237, R249 ;  /* 0x000000edf2f97223 */ /* 0x000fe200000100f9 */
[----:B------:R-:W-:Y:S02]  /*4710*/  PRMT R237, R145, 0x7632, R237 ;  /* 0x0000763291ed7816 */ /* 0x000fe400000000ed */
[----:B------:R-:W4:Y:S01]  /*4720*/  LDG.E.CONSTANT R145, desc[UR6][R250.64+0x3408] ;  /* 0x00340806fa917981 */ /* 0x000f22000c1e9900 */
[----:B------:R-:W-:Y:S02]  /*4730*/  IMAD.U32 R242, R136, 0x10000, RZ ;  /* 0x0001000088f27824 */ /* 0x000fe400078e00ff */
[----:B------:R-:W-:Y:S02]  /*4740*/  IMAD.U32 R241, R237, 0x10000, RZ ;  /* 0x00010000edf17824 */ /* 0x000fe400078e00ff */
[----:B------:R-:W-:-:S04]  /*4750*/  IMAD.U32 R237, R226, 0x10000, RZ ;  /* 0x00010000e2ed7824 */ /* 0x000fc800078e00ff */
[----:B------:R-:W-:Y:S01]  /*4760*/  FFMA.FTZ R246, R237, R241, R246 ;  /* 0x000000f1edf67223 */ /* 0x000fe200000100f6 */
[----:B------:R-:W-:-:S05]  /*4770*/  SHF.L.U32 R237, R238, 0x10, RZ ;  /* 0x00000010eeed7819 */ /* 0x000fca00000006ff */
[----:B------:R-:W-:Y:S02]  /*4780*/  FFMA.FTZ R247, R242, R237, R247 ;  /* 0x000000edf2f77223 */ /* 0x000fe400000100f7 */
[----:B------:R-:W4:Y:S01]  /*4790*/  LDG.E.CONSTANT R237, desc[UR6][R250.64+0x340c] ;  /* 0x00340c06faed7981 */ /* 0x000f22000c1e9900 */
[----:B------:R-:W-:Y:S01]  /*47a0*/  PRMT R238, R238, 0x7632, R238 ;  /* 0x00007632eeee7816 */ /* 0x000fe200000000ee */
[----:B0-----:R-:W-:Y:S02]  /*47b0*/  ULEA UR4, UR5, UR4, 0x18 ;  /* 0x0000000405047291 */ /* 0x001fe4000f8ec0ff */
[----:B------:R-:W4:Y:S02]  /*47c0*/  LDG.E.CONSTANT R242, desc[UR6][R250.64+0x3604] ;  /* 0x00360406faf27981 */ /* 0x000f24000c1e9900 */
        /* <DEDUP_REMOVED lines=14> */
[----:B------:R-:W-:Y:S01]  /*48b0*/  FFMA.FTZ R146, R241, R240, R146 ;  /* 0x000000f0f1927223 */ /* 0x000fe20000010092 */
[----:B------:R-:W-:Y:S01]  /*48c0*/  IMAD.U32 R240, R229, 0x10000, RZ ;  /* 0x00010000e5f07824 */ /* 0x000fe200078e00ff */
[----:B------:R-:W4:Y:S01]  /*48d0*/  LDG.E.CONSTANT R241, desc[UR6][R250.64+0x3804] ;  /* 0x00380406faf17981 */ /* 0x000f22000c1e9900 */
[----:B------:R-:W-:-:S04]  /*48e0*/  IMAD.U32 R39, R39, 0x10000, RZ ;  /* 0x0001000027277824 */ /* 0x000fc800078e00ff */
[----:B------:R-:W-:Y:S01]  /*48f0*/  FFMA.FTZ R239, R240, R39, R239 ;  /* 0x00000027f0ef7223 */ /* 0x000fe200000100ef */
[C---:B------:R-:W-:Y:S01]  /*4900*/  SHF.L.U32 R39, R38.reuse, 0x10, RZ ;  /* 0x0000001026277819 */ /* 0x040fe200000006ff */
[----:B------:R-:W-:Y:S01]  /*4910*/  IMAD.U32 R240, R139, 0x10000, RZ ;  /* 0x000100008bf07824 */ /* 0x000fe200078e00ff */
[----:B------:R-:W-:-:S03]  /*4920*/  PRMT R38, R38, 0x7632, R38 ;  /* 0x0000763226267816 */ /* 0x000fc60000000026 */
[----:B------:R-:W-:Y:S01]  /*4930*/  FFMA.FTZ R249, R240, R39, R249 ;  /* 0x00000027f0f97223 */ /* 0x000fe200000100f9 */
[----:B------:R-:W-:Y:S02]  /*4940*/  IMAD.U32 R39, R230, 0x10000, RZ ;  /* 0x00010000e6277824 */ /* 0x000fe400078e00ff */
[----:B------:R-:W-:-:S04]  /*4950*/  IMAD.U32 R38, R38, 0x10000, RZ ;  /* 0x0001000026267824 */ /* 0x000fc800078e00ff */
[----:B------:R-:W-:Y:S01]  /*4960*/  FFMA.FTZ R246, R39, R38, R246 ;  /* 0x0000002627f67223 */ /* 0x000fe200000100f6 */
[----:B------:R-:W-:Y:S01]  /*4970*/  IMAD.U32 R38, R140, 0x10000, RZ ;  /* 0x000100008c267824 */ /* 0x000fe200078e00ff */
[C---:B------:R-:W-:Y:S02]  /*4980*/  SHF.L.U32 R39, R37.reuse, 0x10, RZ ;  /* 0x0000001025277819 */ /* 0x040fe400000006ff */
[----:B------:R-:W-:-:S03]  /*4990*/  PRMT R37, R37, 0x7632, R37 ;  /* 0x0000763225257816 */ /* 0x000fc60000000025 */
[----:B------:R-:W-:Y:S01]  /*49a0*/  FFMA.FTZ R247, R38, R39, R247 ;  /* 0x0000002726f77223 */ /* 0x000fe200000100f7 */
[----:B------:R-:W-:Y:S02]  /*49b0*/  IMAD.U32 R38, R231, 0x10000, RZ ;  /* 0x00010000e7267824 */ /* 0x000fe400078e00ff */
[----:B------:R-:W-:-:S04]  /*49c0*/  IMAD.U32 R37, R37, 0x10000, RZ ;  /* 0x0001000025257824 */ /* 0x000fc800078e00ff */
[----:B------:R-:W-:Y:S01]  /*49d0*/  FFMA.FTZ R243, R38, R37, R243 ;  /* 0x0000002526f37223 */ /* 0x000fe200000100f3 */
[----:B------:R-:W-:Y:S01]  /*49e0*/  IMAD.U32 R37, R141, 0x10000, RZ ;  /* 0x000100008d257824 */ /* 0x000fe200078e00ff */
[C---:B--2---:R-:W-:Y:S02]  /*49f0*/  SHF.L.U32 R38, R36.reuse, 0x10, RZ ;  /* 0x0000001024267819 */ /* 0x044fe400000006ff */
[----:B------:R-:W-:-:S03]  /*4a00*/  PRMT R36, R36, 0x7632, R36 ;  /* 0x0000763224247816 */ /* 0x000fc60000000024 */
[----:B------:R-:W-:Y:S02]  /*4a10*/  FFMA.FTZ R248, R37, R38, R248 ;  /* 0x0000002625f87223 */ /* 0x000fe400000100f8 */
[----:B------:R-:W-:Y:S02]  /*4a20*/  IMAD.U32 R37, R36, 0x10000, RZ ;  /* 0x0001000024257824 */ /* 0x000fe400078e00ff */
[----:B------:R-:W-:-:S04]  /*4a30*/  IMAD.U32 R36, R232, 0x10000, RZ ;  /* 0x00010000e8247824 */ /* 0x000fc800078e00ff */
[----:B------:R-:W-:Y:S01]  /*4a40*/  FFMA.FTZ R245, R36, R37, R245 ;  /* 0x0000002524f57223 */ /* 0x000fe200000100f5 */
[----:B------:R-:W-:Y:S01]  /*4a50*/  IMAD.U32 R37, R142, 0x10000, RZ ;  /* 0x000100008e257824 */ /* 0x000fe200078e00ff */
[----:B---3--:R-:W-:-:S05]  /*4a60*/  SHF.L.U32 R36, R144, 0x10, RZ ;  /* 0x0000001090247819 */ /* 0x008fca00000006ff */
[----:B------:R-:W-:Y:S02]  /*4a70*/  FFMA.FTZ R146, R37, R36, R146 ;  /* 0x0000002425927223 */ /* 0x000fe40000010092 */
[----:B------:R-:W0:Y:S01]  /*4a80*/  LDS.128 R36, [UR4+0x1a0] ;  /* 0x0001a004ff247984 */ /* 0x000e220008000c00 */
[----:B------:R-:W-:-:S05]  /*4a90*/  PRMT R144, R144, 0x7632, R144 ;  /* 0x0000763290907816 */ /* 0x000fca0000000090 */
[----:B------:R-:W-:Y:S02]  /*4aa0*/  IMAD.U32 R240, R144, 0x10000, RZ ;  /* 0x0001000090f07824 */ /* 0x000fe400078e00ff */
[----:B------:R-:W-:-:S04]  /*4ab0*/  IMAD.U32 R144, R233, 0x10000, RZ ;  /* 0x00010000e9907824 */ /* 0x000fc800078e00ff */
[----:B------:R-:W-:Y:S01]  /*4ac0*/  FFMA.FTZ R144, R144, R240, R239 ;  /* 0x000000f090907223 */ /* 0x000fe200000100ef */
[----:B------:R-:W-:Y:S01]  /*4ad0*/  IMAD.U32 R240, R143, 0x10000, RZ ;  /* 0x000100008ff07824 */ /* 0x000fe200078e00ff */
[C---:B----4-:R-:W-:Y:S02]  /*4ae0*/  SHF.L.U32 R239, R236.reuse, 0x10, RZ ;  /* 0x00000010ecef7819 */ /* 0x050fe400000006ff */
[----:B------:R-:W-:-:S03]  /*4af0*/  PRMT R236, R236, 0x7632, R236 ;  /* 0x00007632ecec7816 */ /* 0x000fc600000000ec */
[----:B------:R-:W-:Y:S01]  /*4b00*/  FFMA.FTZ R249, R240, R239, R249 ;  /* 0x000000eff0f97223 */ /* 0x000fe200000100f9 */
[----:B------:R-:W-:Y:S01]  /*4b10*/  IMAD.U32 R239, R234, 0x10000, RZ ;  /* 0x00010000eaef7824 */ /* 0x000fe200078e00ff */
[----:B------:R-:W2:Y:S01]  /*4b20*/  LDG.E.CONSTANT R240, desc[UR6][R250.64+0x3800] ;  /* 0x00380006faf07981 */ /* 0x000ea2000c1e9900 */
[----:B------:R-:W-:-:S04]  /*4b30*/  IMAD.U32 R236, R236, 0x10000, RZ ;  /* 0x00010000ecec7824 */ /* 0x000fc800078e00ff */
[----:B------:R-:W-:Y:S01]  /*4b40*/  FFMA.FTZ R246, R239, R236, R246 ;  /* 0x000000eceff67223 */ /* 0x000fe200000100f6 */
[----:B------:R-:W-:Y:S01]  /*4b50*/  SHF.L.U32 R239, R235, 0x10, RZ ;  /* 0x00000010ebef7819 */ /* 0x000fe200000006ff */
[----:B0-----:R-:W-:-:S04]  /*4b60*/  IMAD.U32 R236, R36, 0x10000, RZ ;  /* 0x0001000024ec7824 */ /* 0x001fc800078e00ff */
[----:B------:R-:W-:Y:S02]  /*4b70*/  FFMA.FTZ R247, R236, R239, R247 ;  /* 0x000000efecf77223 */ /* 0x000fe400000100f7 */
[----:B------:R-:W3:Y:S01]  /*4b80*/  LDG.E.CONSTANT R236, desc[UR6][R250.64+0x360c] ;  /* 0x00360c06faec7981 */ /* 0x000ee2000c1e9900 */
[----:B------:R-:W-:Y:S02]  /*4b90*/  PRMT R36, R36, 0x7632, R36 ;  /* 0x0000763224247816 */ /* 0x000fe40000000024 */
[----:B------:R-:W-:Y:S01]  /*4ba0*/  PRMT R235, R235, 0x7632, R235 ;  /* 0x00007632ebeb7816 */ /* 0x000fe200000000eb */
[----:B------:R-:W4:Y:S02]  /*4bb0*/  LDG.E.CONSTANT R239, desc[UR6][R250.64+0x3a00] ;  /* 0x003a0006faef7981 */ /* 0x000f24000c1e9900 */
[----:B------:R-:W-:Y:S02]  /*4bc0*/  IMAD.U32 R36, R36, 0x10000, RZ ;  /* 0x0001000024247824 */ /* 0x000fe400078e00ff */
[----:B------:R-:W-:-:S04]  /*4bd0*/  IMAD.U32 R235, R235, 0x10000, RZ ;  /* 0x00010000ebeb7824 */ /* 0x000fc800078e00ff */
[----:B------:R-:W-:Y:S01]  /*4be0*/  FFMA.FTZ R243, R36, R235, R243 ;  /* 0x000000eb24f37223 */ /* 0x000fe200000100f3 */
[----:B------:R-:W-:Y:S01]  /*4bf0*/  IMAD.U32 R235, R37, 0x10000, RZ ;  /* 0x0001000025eb7824 */ /* 0x000fe200078e00ff */
[----:B------:R-:W-:Y:S02]  /*4c00*/  SHF.L.U32 R36, R147, 0x10, RZ ;  /* 0x0000001093247819 */ /* 0x000fe400000006ff */
[----:B------:R-:W-:Y:S02]  /*4c10*/  PRMT R37, R37, 0x7632, R37 ;  /* 0x0000763225257816 */ /* 0x000fe40000000025 */
[----:B------:R-:W-:Y:S01]  /*4c20*/  PRMT R147, R147, 0x7632, R147 ;  /* 0x0000763293937816 */ /* 0x000fe20000000093 */
[----:B------:R-:W-:Y:S02]  /*4c30*/  FFMA.FTZ R248, R235, R36, R248 ;  /* 0x00000024ebf87223 */ /* 0x000fe400000100f8 */
[----:B------:R-:W-:Y:S01]  /*4c40*/  IMAD.U32 R36, R37, 0x10000, RZ ;  /* 0x0001000025247824 */ /* 0x000fe200078e00ff */
[----:B------:R-:W4:Y:S01]  /*4c50*/  LDG.E.CONSTANT R235, desc[UR6][R250.64+0x3808] ;  /* 0x00380806faeb7981 */ /* 0x000f22000c1e9900 */
[----:B------:R-:W-:-:S02]  /*4c60*/  IMAD.U32 R147, R147, 0x10000, RZ ;  /* 0x0001000093937824 */ /* 0x000fc400078e00ff */
[----:B------:R-:W-:Y:S02]  /*4c70*/  IMAD.U32 R37, R38, 0x10000, RZ ;  /* 0x0001000026257824 */ /* 0x000fe400078e00ff */
[----:B------:R-:W-:Y:S01]  /*4c80*/  FFMA.FTZ R245, R36, R147, R245 ;  /* 0x0000009324f57223 */ /* 0x000fe200000100f5 */
[C---:B------:R-:W-:Y:S02]  /*4c90*/  SHF.L.U32 R36, R145.reuse, 0x10, RZ ;  /* 0x0000001091247819 */ /* 0x040fe400000006ff */
[----:B------:R-:W-:Y:S02]  /*4ca0*/  PRMT R38, R38, 0x7632, R38 ;  /* 0x0000763226267816 */ /* 0x000fe40000000026 */
[----:B------:R-:W-:Y:S01]  /*4cb0*/  PRMT R145, R145, 0x7632, R145 ;  /* 0x0000763291917816 */ /* 0x000fe20000000091 */
[----:B------:R-:W-:Y:S02]  /*4cc0*/  FFMA.FTZ R36, R37, R36, R146 ;  /* 0x0000002425247223 */ /* 0x000fe40000010092 */
[----:B------:R-:W-:-:S02]  /*4cd0*/  IMAD.U32 R37, R38, 0x10000, RZ ;  /* 0x0001000026257824 */ /* 0x000fc400078e00ff */
[----:B------:R-:W-:Y:S02]  /*4ce0*/  IMAD.U32 R145, R145, 0x10000, RZ ;  /* 0x0001000091917824 */ /* 0x000fe400078e00ff */
[----:B------:R-:W-:Y:S02]  /*4cf0*/  IMAD.U32 R38, R39, 0x10000, RZ ;  /* 0x0001000027267824 */ /* 0x000fe400078e00ff */
[----:B------:R-:W-:Y:S01]  /*4d00*/  FFMA.FTZ R37, R37, R145, R144 ;  /* 0x0000009125257223 */ /* 0x000fe20000010090 */
[C---:B------:R-:W-:Y:S02]  /*4d10*/  SHF.L.U32 R144, R237.reuse, 0x10, RZ ;  /* 0x00000010ed907819 */ /* 0x040fe400000006ff */
[----:B------:R-:W-:Y:S02]  /*4d20*/  PRMT R237, R237, 0x7632, R237 ;  /* 0x00007632eded7816 */ /* 0x000fe400000000ed */
[----:B------:R-:W-:-:S03]  /*4d30*/  PRMT R39, R39, 0x7632, R39 ;  /* 0x0000763227277816 */ /* 0x000fc60000000027 */
[----:B------:R-:W-:Y:S02]  /*4d40*/  IMAD.U32 R237, R237, 0x10000, RZ ;  /* 0x00010000eded7824 */ /* 0x000fe400078e00ff */
[----:B------:R-:W-:-:S04]  /*4d50*/  IMAD.U32 R39, R39, 0x10000, RZ ;  /* 0x0001000027277824 */ /* 0x000fc800078e00ff */
[----:B------:R-:W-:Y:S02]  /*4d60*/  FFMA.FTZ R246, R39, R237, R246 ;  /* 0x000000ed27f67223 */ /* 0x000fe400000100f6 */
[----:B------:R-:W4:Y:S01]  /*4d70*/  LDG.E.CONSTANT R237, desc[UR6][R250.64+0x380c] ;  /* 0x00380c06faed7981 */ /* 0x000f22000c1e9900 */
[----:B------:R-:W-:-:S03]  /*4d80*/  FFMA.FTZ R249, R38, R144, R249 ;  /* 0x0000009026f97223 */ /* 0x000fc600000100f9 */
[----:B------:R-:W0:Y:S01]  /*4d90*/  LDS.128 R144, [UR4+0x1b0] ;  /* 0x0001b004ff907984 */ /* 0x000e220008000c00 */
[C---:B------:R-:W-:Y:S02]  /*4da0*/  SHF.L.U32 R39, R238.reuse, 0x10, RZ ;  /* 0x00000010ee277819 */ /* 0x040fe400000006ff */
[----:B------:R-:W-:-:S05]  /*4db0*/  PRMT R238, R238, 0x7632, R238 ;  /* 0x00007632eeee7816 */ /* 0x000fca00000000ee */
[----:B------:R-:W-:Y:S02]  /*4dc0*/  IMAD.U32 R238, R238, 0x10000, RZ ;  /* 0x00010000eeee7824 */ /* 0x000fe400078e00ff */
[C---:B0-----:R-:W-:Y:S01]  /*4dd0*/  IMAD.U32 R38, R144.reuse, 0x10000, RZ ;  /* 0x0001000090267824 */ /* 0x041fe200078e00ff */
[----:B------:R-:W-:-:S05]  /*4de0*/  PRMT R144, R144, 0x7632, R144 ;  /* 0x0000763290907816 */ /* 0x000fca0000000090 */
[----:B------:R-:W-:-:S04]  /*4df0*/  IMAD.U32 R144, R144, 0x10000, RZ ;  /* 0x0001000090907824 */ /* 0x000fc800078e00ff */
[----:B------:R-:W-:Y:S02]  /*4e00*/  FFMA.FTZ R243, R144, R238, R243 ;  /* 0x000000ee90f37223 */ /* 0x000fe400000100f3 */
[----:B------:R-:W4:Y:S01]  /*4e10*/  LDG.E.CONSTANT R238, desc[UR6][R250.64+0x3a04] ;  /* 0x003a0406faee7981 */ /* 0x000f22000c1e9900 */
[----:B------:R-:W-:Y:S01]  /*4e20*/  FFMA.FTZ R247, R38, R39, R247 ;  /* 0x0000002726f77223 */ /* 0x000fe200000100f7 */
[----:B------:R-:W-:Y:S01]  /*4e30*/  SHF.L.U32 R38, R242, 0x10, RZ ;  /* 0x00000010f2267819 */ /* 0x000fe200000006ff */
[C---:B------:R-:W-:Y:S01]  /*4e40*/  IMAD.U32 R39, R145.reuse, 0x10000, RZ ;  /* 0x0001000091277824 */ /* 0x040fe200078e00ff */
[----:B------:R-:W-:-:S03]  /*4e50*/  PRMT R145, R145, 0x7632, R145 ;  /* 0x0000763291917816 */ /* 0x000fc60000000091 */
[----:B------:R-:W-:Y:S01]  /*4e60*/  FFMA.FTZ R248, R39, R38, R248 ;  /* 0x0000002627f87223 */ /* 0x000fe200000100f8 */
[----:B------:R-:W-:Y:S01]  /*4e70*/  PRMT R38, R242, 0x7632, R38 ;  /* 0x00007632f2267816 */ /* 0x000fe20000000026 */
[----:B------:R-:W-:-:S04]  /*4e80*/  IMAD.U32 R242, R145, 0x10000, RZ ;  /* 0x0001000091f27824 */ /* 0x000fc800078e00ff */
[----:B------:R-:W-:Y:S02]  /*4e90*/  IMAD.U32 R38, R38, 0x10000, RZ ;  /* 0x0001000026267824 */ /* 0x000fe400078e00ff */
[----:B------:R-:W-:Y:S02]  /*4ea0*/  IMAD.U32 R145, R146, 0x10000, RZ ;  /* 0x0001000092917824 */ /* 0x000fe400078e00ff */
[----:B------:R-:W-:Y:S01]  /*4eb0*/  FFMA.FTZ R242, R242, R38, R245 ;  /* 0x00000026f2f27223 */ /* 0x000fe200000100f5 */
[----:B------:R-:W-:Y:S01]  /*4ec0*/  SHF.L.U32 R38, R244, 0x10, RZ ;  /* 0x00000010f4267819 */ /* 0x000fe200000006ff */
[----:B------:R-:W4:Y:S01]  /*4ed0*/  LDG.E.CONSTANT R245, desc[UR6][R250.64+0x3a08] ;  /* 0x003a0806faf57981 */ /* 0x000f22000c1e9900 */
[----:B------:R-:W-:Y:S02]  /*4ee0*/  PRMT R146, R146, 0x7632, R146 ;  /* 0x0000763292927816 */ /* 0x000fe40000000092 */
[----:B------:R-:W-:-:S03]  /*4ef0*/  PRMT R244, R244, 0x7632, R244 ;  /* 0x00007632f4f47816 */ /* 0x000fc600000000f4 */
[----:B------:R-:W-:Y:S02]  /*4f00*/  IMAD.U32 R144, R146, 0x10000, RZ ;  /* 0x0001000092907824 */ /* 0x000fe400078e00ff */
[----:B------:R-:W-:Y:S02]  /*4f10*/  IMAD.U32 R244, R244, 0x10000, RZ ;  /* 0x00010000f4f47824 */ /* 0x000fe400078e00ff */
[----:B------:R-:W-:Y:S01]  /*4f20*/  FFMA.FTZ R145, R145, R38, R36 ;  /* 0x0000002691917223 */ /* 0x000fe20000010024 */
[C---:B------:R-:W-:Y:S02]  /*4f30*/  IMAD.U32 R36, R147.reuse, 0x10000, RZ ;  /* 0x0001000093247824 */ /* 0x040fe400078e00ff */
[----:B------:R-:W-:Y:S01]  /*4f40*/  FFMA.FTZ R144, R144, R244, R37 ;  /* 0x000000f490907223 */ /* 0x000fe20000010025 */
[----:B------:R-:W-:Y:S01]  /*4f50*/  PRMT R147, R147, 0x7632, R147 ;  /* 0x0000763293937816 */ /* 0x000fe20000000093 */
[----:B------:R-:W4:Y:S04]  /*4f60*/  LDG.E.CONSTANT R244, desc[UR6][R250.64+0x3c04] ;  /* 0x003c0406faf47981 */ /* 0x000f28000c1e9900 */
[----:B------:R-:W-:Y:S01]  /*4f70*/  IMAD.U32 R147, R147, 0x10000, RZ ;  /* 0x0001000093937824 */ /* 0x000fe200078e00ff */
[----:B---3--:R-:W-:-:S02]  /*4f80*/  SHF.L.U32 R37, R236, 0x10, RZ ;  /* 0x00000010ec257819 */ /* 0x008fc400000006ff */
[----:B------:R-:W-:-:S03]  /*4f90*/  PRMT R236, R236, 0x7632, R236 ;  /* 0x00007632ecec7816 */ /* 0x000fc600000000ec */
[----:B------:R-:W-:Y:S02]  /*4fa0*/  FFMA.FTZ R249, R36, R37, R249 ;  /* 0x0000002524f97223 */ /* 0x000fe400000100f9 */
[----:B------:R-:W0:Y:S01]  /*4fb0*/  LDS.128 R36, [UR4+0x1c0] ;  /* 0x0001c004ff247984 */ /* 0x000e220008000c00 */
[----:B------:R-:W-:-:S04]  /*4fc0*/  IMAD.U32 R236, R236, 0x10000, RZ ;  /* 0x00010000ecec7824 */ /* 0x000fc800078e00ff */
[----:B------:R-:W-:Y:S02]  /*4fd0*/  FFMA.FTZ R246, R147, R236, R246 ;  /* 0x000000ec93f67223 */ /* 0x000fe400000100f6 */
[----:B------:R-:W3:Y:S01]  /*4fe0*/  LDG.E.CONSTANT R236, desc[UR6][R250.64+0x3a0c] ;  /* 0x003a0c06faec7981 */ /* 0x000ee2000c1e9900 */
[C---:B--2---:R-:W-:Y:S02]  /*4ff0*/  SHF.L.U32 R147, R240.reuse, 0x10, RZ ;  /* 0x00000010f0937819 */ /* 0x044fe400000006ff */
[----:B------:R-:W-:-:S05]  /*5000*/  PRMT R240, R240, 0x7632, R240 ;  /* 0x00007632f0f07816 */ /* 0x000fca00000000f0 */
[----:B------:R-:W-:Y:S02]  /*5010*/  IMAD.U32 R240, R240, 0x10000, RZ ;  /* 0x00010000f0f07824 */ /* 0x000fe400078e00ff */
[C---:B0-----:R-:W-:Y:S01]  /*5020*/  IMAD.U32 R146, R36.reuse, 0x10000, RZ ;  /* 0x0001000024927824 */ /* 0x041fe200078e00ff */
[----:B------:R-:W-:-:S05]  /*5030*/  PRMT R36, R36, 0x7632, R36 ;  /* 0x0000763224247816 */ /* 0x000fca0000000024 */
[----:B------:R-:W-:Y:S02]  /*5040*/  IMAD.U32 R36, R36, 0x10000, RZ ;  /* 0x0001000024247824 */ /* 0x000fe400078e00ff */
[----:B------:R-:W-:Y:S01]  /*5050*/  FFMA.FTZ R247, R146, R147, R247 ;  /* 0x0000009392f77223 */ /* 0x000fe200000100f7 */
[----:B------:R-:W-:Y:S02]  /*5060*/  IMAD.U32 R147, R37, 0x10000, RZ ;  /* 0x0001000025937824 */ /* 0x000fe400078e00ff */
[----:B------:R-:W-:Y:S01]  /*5070*/  FFMA.FTZ R240, R36, R240, R243 ;  /* 0x000000f024f07223 */ /* 0x000fe200000100f3 */
[----:B------:R-:W-:Y:S01]  /*5080*/  SHF.L.U32 R36, R241, 0x10, RZ ;  /* 0x00000010f1247819 */ /* 0x000fe200000006ff */
[----:B------:R-:W2:Y:S01]  /*5090*/  LDG.E.CONSTANT R243, desc[UR6][R250.64+0x3c00] ;  /* 0x003c0006faf37981 */ /* 0x000ea2000c1e9900 */
[----:B------:R-:W-:Y:S02]  /*50a0*/  PRMT R37, R37, 0x7632, R37 ;  /* 0x0000763225257816 */ /* 0x000fe40000000025 */
[----:B------:R-:W-:Y:S01]  /*50b0*/  PRMT R241, R241, 0x7632, R241 ;  /* 0x00007632f1f17816 */ /* 0x000fe200000000f1 */
[----:B------:R-:W-:-:S02]  /*50c0*/  FFMA.FTZ R248, R147, R36, R248 ;  /* 0x0000002493f87223 */ /* 0x000fc400000100f8 */
[----:B------:R-:W-:Y:S02]  /*50d0*/  IMAD.U32 R37, R37, 0x10000, RZ ;  /* 0x0001000025257824 */ /* 0x000fe400078e00ff */
[----:B------:R-:W-:Y:S02]  /*50e0*/  IMAD.U32 R36, R241, 0x10000, RZ ;  /* 0x00010000f1247824 */ /* 0x000fe400078e00ff */
[C---:B------:R-:W-:Y:S02]  /*50f0*/  IMAD.U32 R146, R38.reuse, 0x10000, RZ ;  /* 0x0001000026927824 */ /* 0x040fe400078e00ff */
[----:B------:R-:W-:Y:S01]  /*5100*/  FFMA.FTZ R36, R37, R36, R242 ;  /* 0x0000002425247223 */ /* 0x000fe200000100f2 */
[C---:B----4-:R-:W-:Y:S02]  /*5110*/  SHF.L.U32 R37, R235.reuse, 0x10, RZ ;  /* 0x00000010eb257819 */ /* 0x050fe400000006ff */
[----:B------:R-:W-:Y:S02]  /*5120*/  PRMT R38, R38, 0x7632, R38 ;  /* 0x0000763226267816 */ /* 0x000fe40000000026 */
[----:B------:R-:W-:Y:S01]  /*5130*/  PRMT R235, R235, 0x7632, R235 ;  /* 0x00007632ebeb7816 */ /* 0x000fe200000000eb */
[----:B------:R-:W-:-:S02]  /*5140*/  FFMA.FTZ R37, R146, R37, R145 ;  /* 0x0000002592257223 */ /* 0x000fc40000010091 */
[----:B------:R-:W-:Y:S02]  /*5150*/  IMAD.U32 R145, R38, 0x10000, RZ ;  /* 0x0001000026917824 */ /* 0x000fe400078e00ff */
[----:B------:R-:W-:Y:S02]  /*5160*/  IMAD.U32 R38, R235, 0x10000, RZ ;  /* 0x00010000eb267824 */ /* 0x000fe400078e00ff */
[----:B------:R-:W4:Y:S02]  /*5170*/  LDG.E.CONSTANT R235, desc[UR6][R250.64+0x3c08] ;  /* 0x003c0806faeb7981 */ /* 0x000f24000c1e9900 */
[----:B------:R-:W-:Y:S01]  /*5180*/  FFMA.FTZ R38, R145, R38, R144 ;  /* 0x0000002691267223 */ /* 0x000fe20000010090 */
[----:B------:R-:W-:Y:S01]  /*5190*/  IMAD.U32 R144, R39, 0x10000, RZ ;  /* 0x0001000027907824 */ /* 0x000fe200078e00ff */
[----:B------:R-:W-:-:S05]  /*51a0*/  SHF.L.U32 R145, R237, 0x10, RZ ;  /* 0x00000010ed917819 */ /* 0x000fca00000006ff */
[----:B------:R-:W-:Y:S02]  /*51b0*/  FFMA.FTZ R249, R144, R145, R249 ;  /* 0x0000009190f97223 */ /* 0x000fe400000100f9 */
[----:B------:R-:W0:Y:S01]  /*51c0*/  LDS.128 R144, [UR4+0x1d0] ;  /* 0x0001d004ff907984 */ /* 0x000e220008000c00 */
[----:B------:R-:W-:Y:S02]  /*51d0*/  PRMT R237, R237, 0x7632, R237 ;  /* 0x00007632eded7816 */ /* 0x000fe400000000ed */
[----:B------:R-:W-:-:S03]  /*51e0*/  PRMT R39, R39, 0x7632, R39 ;  /* 0x0000763227277816 */ /* 0x000fc60000000027 */
[----:B------:R-:W-:Y:S02]  /*51f0*/  IMAD.U32 R237, R237, 0x10000, RZ ;  /* 0x00010000eded7824 */ /* 0x000fe400078e00ff */
[----:B------:R-:W-:-:S04]  /*5200*/  IMAD.U32 R39, R39, 0x10000, RZ ;  /* 0x0001000027277824 */ /* 0x000fc800078e00ff */
[----:B------:R-:W-:Y:S02]  /*5210*/  FFMA.FTZ R246, R39, R237, R246 ;  /* 0x000000ed27f67223 */ /* 0x000fe400000100f6 */
[----:B------:R-:W4:Y:S01]  /*5220*/  LDG.E.CONSTANT R237, desc[UR6][R250.64+0x3c0c] ;  /* 0x003c0c06faed7981 */ /* 0x000f22000c1e9900 */
[C---:B------:R-:W-:Y:S02]  /*5230*/  SHF.L.U32 R39, R239.reuse, 0x10, RZ ;  /* 0x00000010ef277819 */ /* 0x040fe400000006ff */
[----:B------:R-:W-:Y:S02]  /*5240*/  PRMT R241, R239, 0x7632, R241 ;  /* 0x00007632eff17816 */ /* 0x000fe400000000f1 */
[----:B------:R-:W4:Y:S01]  /*5250*/  LDG.E.CONSTANT R239, desc[UR6][R250.64+0x3e00] ;  /* 0x003e0006faef7981 */ /* 0x000f22000c1e9900 */
[C---:B0-----:R-:W-:Y:S01]  /*5260*/  IMAD.U32 R242, R144.reuse, 0x10000, RZ ;  /* 0x0001000090f27824 */ /* 0x041fe200078e00ff */
[----:B------:R-:W-:-:S03]  /*5270*/  PRMT R144, R144, 0x7632, R144 ;  /* 0x0000763290907816 */ /* 0x000fc60000000090 */
[----:B------:R-:W-:Y:S02]  /*5280*/  FFMA.FTZ R247, R242, R39, R247 ;  /* 0x00000027f2f77223 */ /* 0x000fe400000100f7 */
[----:B------:R-:W-:Y:S01]  /*5290*/  IMAD.U32 R39, R144, 0x10000, RZ ;  /* 0x0001000090277824 */ /* 0x000fe200078e00ff */
[----:B------:R-:W4:Y:S01]  /*52a0*/  LDG.E.CONSTANT R242, desc[UR6][R250.64+0x3e0c] ;  /* 0x003e0c06faf27981 */ /* 0x000f22000c1e9900 */
[----:B------:R-:W-:-:S03]  /*52b0*/  IMAD.U32 R144, R241, 0x10000, RZ ;  /* 0x00010000f1907824 */ /* 0x000fc600078e00ff */
[----:B------:R-:W4:Y:S01]  /*52c0*/  LDG.E.CONSTANT R241, desc[UR6][R250.64+0x3e08] ;  /* 0x003e0806faf17981 */ /* 0x000f22000c1e9900 */
[----:B------:R-:W-:Y:S01]  /*52d0*/  FFMA.FTZ R144, R39, R144, R240 ;  /* 0x0000009027907223 */ /* 0x000fe200000100f0 */
[----:B------:R-:W-:Y:S01]  /*52e0*/  SHF.L.U32 R240, R238, 0x10, RZ ;  /* 0x00000010eef07819 */ /* 0x000fe200000006ff */
[----:B------:R-:W-:-:S04]  /*52f0*/  IMAD.U32 R39, R145, 0x10000, RZ ;  /* 0x0001000091277824 */ /* 0x000fc800078e00ff */
[----:B------:R-:W-:Y:S02]  /*5300*/  FFMA.FTZ R248, R39, R240, R248 ;  /* 0x000000f027f87223 */ /* 0x000fe400000100f8 */
[----:B------:R-:W4:Y:S01]  /*5310*/  LDG.E.CONSTANT R240, desc[UR6][R250.64+0x3e04] ;  /* 0x003e0406faf07981 */ /* 0x000f22000c1e9900 */
[----:B------:R-:W-:Y:S02]  /*5320*/  PRMT R145, R145, 0x7632, R145 ;  /* 0x0000763291917816 */ /* 0x000fe40000000091 */
[----:B------:R-:W-:-:S03]  /*5330*/  PRMT R238, R238, 0x7632, R238 ;  /* 0x00007632eeee7816 */ /* 0x000fc600000000ee */
[----:B------:R-:W-:Y:S02]  /*5340*/  IMAD.U32 R145, R145, 0x10000, RZ ;  /* 0x0001000091917824 */ /* 0x000fe400078e00ff */
[----:B------:R-:W-:Y:S02]  /*5350*/  IMAD.U32 R238, R238, 0x10000, RZ ;  /* 0x00010000eeee7824 */ /* 0x000fe400078e00ff */
[C---:B------:R-:W-:Y:S02]  /*5360*/  IMAD.U32 R252, R146.reuse, 0x10000, RZ ;  /* 0x0001000092fc7824 */ /* 0x040fe400078e00ff */
[----:B------:R-:W-:Y:S01]  /*5370*/  FFMA.FTZ R145, R145, R238, R36 ;  /* 0x000000ee91917223 */ /* 0x000fe20000010024 */
[C---:B------:R-:W-:Y:S02]  /*5380*/  SHF.L.U32 R36, R245.reuse, 0x10, RZ ;  /* 0x00000010f5247819 */ /* 0x040fe400000006ff */
[----:B------:R-:W-:Y:S02]  /*5390*/  PRMT R146, R146, 0x7632, R146 ;  /* 0x0000763292927816 */ /* 0x000fe40000000092 */
[----:B------:R-:W-:Y:S01]  /*53a0*/  PRMT R245, R245, 0x7632, R245 ;  /* 0x00007632f5f57816 */ /* 0x000fe200000000f5 */
[----:B------:R-:W-:-:S02]  /*53b0*/  FFMA.FTZ R252, R252, R36, R37 ;  /* 0x00000024fcfc7223 */ /* 0x000fc40000010025 */
[----:B------:R-:W-:Y:S02]  /*53c0*/  IMAD.U32 R37, R146, 0x10000, RZ ;  /* 0x0001000092257824 */ /* 0x000fe400078e00ff */
[----:B------:R-:W-:Y:S02]  /*53d0*/  IMAD.U32 R238, R245, 0x10000, RZ ;  /* 0x00010000f5ee7824 */ /* 0x000fe400078e00ff */
[----:B------:R-:W-:Y:S02]  /*53e0*/  IMAD.U32 R36, R147, 0x10000, RZ ;  /* 0x0001000093247824 */ /* 0x000fe400078e00ff */
[----:B------:R-:W-:Y:S01]  /*53f0*/  FFMA.FTZ R238, R37, R238, R38 ;  /* 0x000000ee25ee7223 */ /* 0x000fe20000010026 */
[----:B------:R-:W-:-:S05]  /*5400*/  PRMT R147, R147, 0x7632, R147 ;  /* 0x0000763293937816 */ /* 0x000fca0000000093 */
[----:B------:R-:W-:Y:S01]  /*5410*/  IMAD.U32 R147, R147, 0x10000, RZ ;  /* 0x0001000093937824 */ /* 0x000fe200078e00ff */
[----:B---3--:R-:W-:-:S05]  /*5420*/  SHF.L.U32 R37, R236, 0x10, RZ ;  /* 0x00000010ec257819 */ /* 0x008fca00000006ff */
[----:B------:R-:W-:Y:S02]  /*5430*/  FFMA.FTZ R249, R36, R37, R249 ;  /* 0x0000002524f97223 */ /* 0x000fe400000100f9 */
[----:B------:R-:W0:Y:S01]  /*5440*/  LDS.128 R36, [UR4+0x1e0] ;  /* 0x0001e004ff247984 */ /* 0x000e220008000c00 */
[----:B------:R-:W-:-:S05]  /*5450*/  PRMT R236, R236, 0x7632, R236 ;  /* 0x00007632ecec7816 */ /* 0x000fca00000000ec */
[----:B------:R-:W-:-:S04]  /*5460*/  IMAD.U32 R236, R236, 0x10000, RZ ;  /* 0x00010000ecec7824 */ /* 0x000fc800078e00ff */
[----:B------:R-:W-:Y:S01]  /*5470*/  FFMA.FTZ R246, R147, R236, R246 ;  /* 0x000000ec93f67223 */ /* 0x000fe200000100f6 */
[C---:B--2---:R-:W-:Y:S01]  /*5480*/  SHF.L.U32 R147, R243.reuse, 0x10, RZ ;  /* 0x00000010f3937819 */ /* 0x044fe200000006ff */
[C---:B0-----:R-:W-:Y:S01]  /*5490*/  IMAD.U32 R146, R36.reuse, 0x10000, RZ ;  /* 0x0001000024927824 */ /* 0x041fe200078e00ff */
[----:B------:R-:W-:Y:S02]  /*54a0*/  PRMT R36, R36, 0x7632, R36 ;  /* 0x0000763224247816 */ /* 0x000fe40000000024 */
[----:B------:R-:W-:Y:S01]  /*54b0*/  PRMT R243, R243, 0x7632, R243 ;  /* 0x00007632f3f37816 */ /* 0x000fe200000000f3 */
[----:B------:R-:W-:Y:S02]  /*54c0*/  FFMA.FTZ R247, R146, R147, R247 ;  /* 0x0000009392f77223 */ /* 0x000fe400000100f7 */
[----:B------:R-:W-:Y:S02]  /*54d0*/  IMAD.U32 R147, R36, 0x10000, RZ ;  /* 0x0001000024937824 */ /* 0x000fe400078e00ff */
[----:B------:R-:W-:-:S04]  /*54e0*/  IMAD.U32 R36, R243, 0x10000, RZ ;  /* 0x00010000f3247824 */ /* 0x000fc800078e00ff */
[----:B------:R-:W-:Y:S01]  /*54f0*/  FFMA.FTZ R36, R147, R36, R144 ;  /* 0x0000002493247223 */ /* 0x000fe20000010090 */
[C---:B------:R-:W-:Y:S01]  /*5500*/  IMAD.U32 R147, R37.reuse, 0x10000, RZ ;  /* 0x0001000025937824 */ /* 0x040fe200078e00ff */
[C---:B------:R-:W-:Y:S02]  /*5510*/  SHF.L.U32 R144, R244.reuse, 0x10, RZ ;  /* 0x00000010f4907819 */ /* 0x040fe400000006ff */
[----:B------:R-:W-:Y:S02]  /*5520*/  PRMT R37, R37, 0x7632, R37 ;  /* 0x0000763225257816 */ /* 0x000fe40000000025 */
[----:B------:R-:W-:Y:S01]  /*5530*/  PRMT R244, R244, 0x7632, R244 ;  /* 0x00007632f4f47816 */ /* 0x000fe200000000f4 */
[----:B------:R-:W-:Y:S02]  /*5540*/  FFMA.FTZ R248, R147, R144, R248 ;  /* 0x0000009093f87223 */ /* 0x000fe400000100f8 */
[----:B------:R-:W-:Y:S02]  /*5550*/  IMAD.U32 R144, R37, 0x10000, RZ ;  /* 0x0001000025907824 */ /* 0x000fe400078e00ff */
[----:B------:R-:W-:-:S04]  /*5560*/  IMAD.U32 R37, R244, 0x10000, RZ ;  /* 0x00010000f4257824 */ /* 0x000fc800078e00ff */
[----:B------:R-:W-:Y:S01]  /*5570*/  FFMA.FTZ R37, R144, R37, R145 ;  /* 0x0000002590257223 */ /* 0x000fe20000010091 */
[----:B------:R-:W-:Y:S01]  /*5580*/  IMAD.U32 R145, R38, 0x10000, RZ ;  /* 0x0001000026917824 */ /* 0x000fe200078e00ff */
[----:B----4-:R-:W-:-:S05]  /*5590*/  SHF.L.U32 R144, R235, 0x10, RZ ;  /* 0x00000010eb907819 */ /* 0x010fca00000006ff */
[----:B------:R-:W-:Y:S02]  /*55a0*/  FFMA.FTZ R252, R145, R144, R252 ;  /* 0x0000009091fc7223 */ /* 0x000fe400000100fc */
[----:B------:R-:W0:Y:S01]  /*55b0*/  LDS.128 R144, [UR4+0x1f0] ;  /* 0x0001f004ff907984 */ /* 0x000e220008000c00 */
[----:B------:R-:W-:Y:S02]  /*55c0*/  PRMT R38, R38, 0x7632, R38 ;  /* 0x0000763226267816 */ /* 0x000fe40000000026 */
[----:B------:R-:W-:-:S03]  /*55d0*/  PRMT R236, R235, 0x7632, R236 ;  /* 0x00007632ebec7816 */ /* 0x000fc600000000ec */
[----:B------:R-:W-:Y:S02]  /*55e0*/  IMAD.U32 R235, R38, 0x10000, RZ ;  /* 0x0001000026eb7824 */ /* 0x000fe400078e00ff */
[----:B------:R-:W-:Y:S02]  /*55f0*/  IMAD.U32 R236, R236, 0x10000, RZ ;  /* 0x00010000ecec7824 */ /* 0x000fe400078e00ff */
[----:B------:R-:W-:Y:S02]  /*5600*/  IMAD.U32 R38, R39, 0x10000, RZ ;  /* 0x0001000027267824 */ /* 0x000fe400078e00ff */
[----:B------:R-:W-:Y:S01]  /*5610*/  FFMA.FTZ R238, R235, R236, R238 ;  /* 0x000000ecebee7223 */ /* 0x000fe200000100ee */
[----:B------:R-:W-:Y:S02]  /*5620*/  SHF.L.U32 R235, R237, 0x10, RZ ;  /* 0x00000010edeb7819 */ /* 0x000fe400000006ff */
[----:B------:R-:W-:Y:S02]  /*5630*/  PRMT R39, R39, 0x7632, R39 ;  /* 0x0000763227277816 */ /* 0x000fe40000000027 */
[----:B------:R-:W-:-:S03]  /*5640*/  PRMT R237, R237, 0x7632, R237 ;  /* 0x00007632eded7816 */ /* 0x000fc600000000ed */
[----:B------:R-:W-:Y:S02]  /*5650*/  IMAD.U32 R39, R39, 0x10000, RZ ;  /* 0x0001000027277824 */ /* 0x000fe400078e00ff */
[----:B------:R-:W-:Y:S02]  /*5660*/  IMAD.U32 R237, R237, 0x10000, RZ ;  /* 0x00010000eded7824 */ /* 0x000fe400078e00ff */
[----:B------:R-:W-:Y:S02]  /*5670*/  FFMA.FTZ R249, R38, R235, R249 ;  /* 0x000000eb26f97223 */ /* 0x000fe400000100f9 */
[----:B------:R-:W-:Y:S01]  /*5680*/  FFMA.FTZ R246, R39, R237, R246 ;  /* 0x000000ed27f67223 */ /* 0x000fe200000100f6 */
[C---:B------:R-:W-:Y:S02]  /*5690*/  SHF.L.U32 R39, R239.reuse, 0x10, RZ ;  /* 0x00000010ef277819 */ /* 0x040fe400000006ff */
[----:B------:R-:W-:-:S05]  /*56a0*/  PRMT R239, R239, 0x7632, R239 ;  /* 0x00007632efef7816 */ /* 0x000fca00000000ef */
[----:B------:R-:W-:Y:S02]  /*56b0*/  IMAD.U32 R239, R239, 0x10000, RZ ;  /* 0x00010000efef7824 */ /* 0x000fe400078e00ff */
[C---:B0-----:R-:W-:Y:S01]  /*56c0*/  IMAD.U32 R38, R144.reuse, 0x10000, RZ ;  /* 0x0001000090267824 */ /* 0x041fe200078e00ff */
[----:B------:R-:W-:-:S03]  /*56d0*/  PRMT R144, R144, 0x7632, R144 ;  /* 0x0000763290907816 */ /* 0x000fc60000000090 */
[----:B------:R-:W-:Y:S02]  /*56e0*/  FFMA.FTZ R247, R38, R39, R247 ;  /* 0x0000002726f77223 */ /* 0x000fe400000100f7 */
[----:B------:R-:W-:-:S04]  /*56f0*/  IMAD.U32 R39, R144, 0x10000, RZ ;  /* 0x0001000090277824 */ /* 0x000fc800078e00ff */
[----:B------:R-:W-:Y:S01]  /*5700*/  FFMA.FTZ R36, R39, R239, R36 ;  /* 0x000000ef27247223 */ /* 0x000fe20000010024 */
[C---:B------:R-:W-:Y:S01]  /*5710*/  IMAD.U32 R39, R145.reuse, 0x10000, RZ ;  /* 0x0001000091277824 */ /* 0x040fe200078e00ff */
[----:B------:R-:W-:Y:S02]  /*5720*/  PRMT R145, R145, 0x7632, R145 ;  /* 0x0000763291917816 */ /* 0x000fe40000000091 */
[C---:B------:R-:W-:Y:S02]  /*5730*/  SHF.L.U32 R38, R240.reuse, 0x10, RZ ;  /* 0x00000010f0267819 */ /* 0x040fe400000006ff */
[----:B------:R-:W-:-:S03]  /*5740*/  PRMT R240, R240, 0x7632, R240 ;  /* 0x00007632f0f07816 */ /* 0x000fc600000000f0 */
[----:B------:R-:W-:Y:S01]  /*5750*/  FFMA.FTZ R39, R39, R38, R248 ;  /* 0x0000002627277223 */ /* 0x000fe200000100f8 */
[----:B------:R-:W-:Y:S02]  /*5760*/  IMAD.U32 R38, R145, 0x10000, RZ ;  /* 0x0001000091267824 */ /* 0x000fe400078e00ff */
[----:B------:R-:W-:-:S04]  /*5770*/  IMAD.U32 R240, R240, 0x10000, RZ ;  /* 0x00010000f0f07824 */ /* 0x000fc800078e00ff */
[----:B------:R-:W-:Y:S01]  /*5780*/  FFMA.FTZ R37, R38, R240, R37 ;  /* 0x000000f026257223 */ /* 0x000fe20000010025 */
[----:B------:R-:W-:Y:S01]  /*5790*/  FADD.FTZ R38, R247, R36 ;  /* 0x00000024f7267221 */ /* 0x000fe20000010000 */
[----:B------:R-:W-:Y:S01]  /*57a0*/  SHF.L.U32 R36, R241, 0x10, RZ ;  /* 0x00000010f1247819 */ /* 0x000fe200000006ff */
[----:B------:R-:W-:Y:S02]  /*57b0*/  IMAD.U32 R145, R146, 0x10000, RZ ;  /* 0x0001000092917824 */ /* 0x000fe400078e00ff */
[----:B------:R-:W-:Y:S02]  /*57c0*/  FADD.FTZ R38, R39, R38 ;  /* 0x0000002627267221 */ /* 0x000fe40000010000 */
[----:B------:R-:W-:Y:S02]  /*57d0*/  FFMA.FTZ R36, R145, R36, R252 ;  /* 0x0000002491247223 */ /* 0x000fe400000100fc */
[----:B------:R-:W-:Y:S01]  /*57e0*/  FADD.FTZ R145, R37, R38 ;  /* 0x0000002625917221 */ /* 0x000fe20000010000 */
[----:B------:R-:W-:Y:S01]  /*57f0*/  SHF.L.U32 R37, R242, 0x10, RZ ;  /* 0x00000010f2257819 */ /* 0x000fe200000006ff */
[----:B------:R-:W-:Y:S01]  /*5800*/  IMAD.U32 R38, R147, 0x10000, RZ ;  /* 0x0001000093267824 */ /* 0x000fe200078e00ff */
[----:B------:R-:W-:-:S02]  /*5810*/  PRMT R146, R146, 0x7632, R146 ;  /* 0x0000763292927816 */ /* 0x000fc40000000092 */
[----:B------:R-:W-:Y:S01]  /*5820*/  PRMT R241, R241, 0x7632, R241 ;  /* 0x00007632f1f17816 */ /* 0x000fe200000000f1 */
[----:B------:R-:W-:Y:S01]  /*5830*/  FFMA.FTZ R37, R38, R37, R249 ;  /* 0x0000002526257223 */ /* 0x000fe200000100f9 */
[----:B------:R-:W-:Y:S02]  /*5840*/  VIADD R38, R17, 0x1 ;  /* 0x0000000111267836 */ /* 0x000fe40000000000 */
[----:B------:R-:W-:Y:S02]  /*5850*/  IMAD.U32 R39, R146, 0x10000, RZ ;  /* 0x0001000092277824 */ /* 0x000fe400078e00ff */
[----:B------:R-:W-:Y:S01]  /*5860*/  IMAD.U32 R241, R241, 0x10000, RZ ;  /* 0x00010000f1f17824 */ /* 0x000fe200078e00ff */
[----:B------:R-:W-:Y:S01]  /*5870*/  PRMT R147, R147, 0x7632, R147 ;  /* 0x0000763293937816 */ /* 0x000fe20000000093 */
[----:B------:R-:W-:Y:S01]  /*5880*/  FADD.FTZ R36, R36, R145 ;  /* 0x0000009124247221 */ /* 0x000fe20000010000 */
[----:B------:R-:W-:Y:S01]  /*5890*/  PRMT R242, R242, 0x7632, R242 ;  /* 0x00007632f2f27816 */ /* 0x000fe200000000f2 */
[----:B------:R-:W-:Y:S01]  /*58a0*/  FFMA.FTZ R39, R39, R241, R238 ;  /* 0x000000f127277223 */ /* 0x000fe200000100ee */
[----:B------:R-:W-:Y:S01]  /*58b0*/  I2FP.F32.S32 R145, R38 ;  /* 0x0000002600917245 */ /* 0x000fe20000201400 */
[----:B------:R-:W-:-:S02]  /*58c0*/  IMAD.U32 R147, R147, 0x10000, RZ ;  /* 0x0001000093937824 */ /* 0x000fc400078e00ff */
[----:B------:R-:W-:Y:S02]  /*58d0*/  IMAD.U32 R242, R242, 0x10000, RZ ;  /* 0x00010000f2f27824 */ /* 0x000fe400078e00ff */
[----:B------:R-:W-:Y:S01]  /*58e0*/  FADD.FTZ R36, R39, R36 ;  /* 0x0000002427247221 */ /* 0x000fe20000010000 */
[----:B-----5:R-:W-:Y:S01]  /*58f0*/  FMUL.FTZ R145, R145, R2 ;  /* 0x0000000291917220 */ /* 0x020fe20000410000 */
[----:B------:R-:W-:Y:S01]  /*5900*/  FSETP.NEU.FTZ.AND P0, PT, R2, RZ, PT ;  /* 0x000000ff0200720b */ /* 0x000fe20003f1d000 */
[----:B------:R-:W-:Y:S01]  /*5910*/  FFMA.FTZ R147, R147, R242, R246 ;  /* 0x000000f293937223 */ /* 0x000fe200000100f6 */
[----:B------:R-:W-:Y:S02]  /*5920*/  FADD.FTZ R36, R37, R36 ;  /* 0x0000002425247221 */ /* 0x000fe40000010000 */
[----:B------:R-:W-:Y:S02]  /*5930*/  FSEL R145, R145, RZ, P0 ;  /* 0x000000ff91917208 */ /* 0x000fe40000000000 */
[----:B------:R-:W-:Y:S01]  /*5940*/  FADD.FTZ R36, R147, R36 ;  /* 0x0000002493247221 */ /* 0x000fe20000010000 */
[----:B------:R-:W-:-:S03]  /*5950*/  IADD3 R37, PT, PT, R18, -0x1, RZ ;  /* 0xffffffff12257810 */ /* 0x000fc60007ffe0ff */
[----:B------:R-:W-:Y:S01]  /*5960*/  FFMA.FTZ R36, R36, UR16, R145 ;  /* 0x0000001024247c23 */ /* 0x000fe20008010091 */
[----:B------:R-:W-:-:S04]  /*5970*/  ISETP.GE.AND P0, PT, R37, R0, PT ;  /* 0x000000002500720c */ /* 0x000fc80003f06270 */
[----:B------:R-:W-:-:S05]  /*5980*/  FSEL R37, R36, RZ, !P0 ;  /* 0x000000ff24257208 */ /* 0x000fca0004000000 */
[----:B------:R1:W-:Y:S04]  /*5990*/  STS [R16], R37 ;  /* 0x0000002510007388 */ /* 0x0003e80000000800 */
[----:B------:R-:W-:-:S07]  /*59a0*/  @!P0 FMNMX.FTZ R9, R9, R36, !PT ;  /* 0x0000002409098209 */ /* 0x000fce0007810000 */
.L_x_17920:
[----:B------:R-:W-:Y:S05]  /*59b0*/  BSYNC.RECONVERGENT B1 ;  /* 0x0000000000017941 */ /* 0x000fea0003800200 */
.L_x_17919:
[----:B------:R-:W-:Y:S01]  /*59c0*/  IADD3 R12, P0, PT, R12, 0x10, RZ ;  /* 0x000000100c0c7810 */ /* 0x000fe20007f1e0ff */
[----:B01----:R-:W-:Y:S02]  /*59d0*/  VIADD R16, R16, 0x200 ;  /* 0x0000020010107836 */ /* 0x003fe40000000000 */
[----:B------:R-:W-:Y:S01]  /*59e0*/  VIADD R17, R17, 0x80 ;  /* 0x0000008011117836 */ /* 0x000fe20000000000 */
[----:B------:R-:W-:Y:S01]  /*59f0*/  IADD3.X R15, PT, PT, RZ, R15, RZ, P0, !PT ;  /* 0x0000000fff0f7210 */ /* 0x000fe200007fe4ff */
[----:B------:R-:W-:Y:S01]  /*5a00*/  VIADD R18, R18, 0x80 ;  /* 0x0000008012127836 */ /* 0x000fe20000000000 */
[----:B------:R-:W-:Y:S07]  /*5a10*/  @!P1 BRA `(.L_x_17921) ;  /* 0xffffffb800209947 */ /* 0x000fee000383ffff */
.L_x_17918:
[----:B------:R-:W-:Y:S05]  /*5a20*/  BSYNC.RECONVERGENT B0 ;  /* 0x0000000000007941 */ /* 0x000fea0003800200 */
.L_x_17917:
[----:B-----5:R-:W0:Y:S01]  /*5a30*/  SHFL.BFLY PT, R2, R9, 0x10, 0x1f ;  /* 0x0e001f0009027f89 */ /* 0x020e2200000e0000 */
[----:B------:R-:W1:Y:S01]  /*5a40*/  S2UR UR8, SR_CgaCtaId ;  /* 0x00000000000879c3 */ /* 0x000e620000008800 */
[----:B------:R-:W-:Y:S01]  /*5a50*/  UMOV UR5, 0x400 ;  /* 0x0000040000057882 */ /* 0x000fe20000000000 */
[----:B------:R-:W-:Y:S01]  /*5a60*/  IMAD.MOV.U32 R14, RZ, RZ, -0x800001 ;  /* 0xff7fffffff0e7424 */ /* 0x000fe200078e00ff */
[----:B------:R-:W-:Y:S01]  /*5a70*/  UIADD3 UR4, UPT, UPT, UR5, 0x200, URZ ;  /* 0x0000020005047890 */ /* 0x000fe2000fffe0ff */
[----:B------:R-:W2:Y:S01]  /*5a80*/  S2R R23, SR_CTAID.Z ;  /* 0x0000000000177919 */ /* 0x000ea20000002700 */
[----:B------:R-:W-:Y:S01]  /*5a90*/  BSSY.RECONVERGENT B0, `(.L_x_17922) ;  /* 0x00000fe000007945 */ /* 0x000fe20003800200 */
[----:B------:R-:W-:Y:S01]  /*5aa0*/  IMAD.MOV.U32 R16, RZ, RZ, RZ ;  /* 0x000000ffff107224 */ /* 0x000fe200078e00ff */
[----:B0-----:R-:W-:Y:S01]  /*5ab0*/  FMNMX.FTZ R4, R2, R9, !PT ;  /* 0x0000000902047209 */ /* 0x001fe20007810000 */
[----:B-1----:R-:W-:-:S04]  /*5ac0*/  ULEA UR4, UR8, UR4, 0x18 ;  /* 0x0000000408047291 */ /* 0x002fc8000f8ec0ff */
[----:B------:R-:W0:Y:S02]  /*5ad0*/  SHFL.BFLY PT, R13, R4, 0x8, 0x1f ;  /* 0x0d001f00040d7f89 */ /* 0x000e2400000e0000 */
[----:B0-----:R-:W-:-:S05]  /*5ae0*/  FMNMX.FTZ R13, R4, R13, !PT ;  /* 0x0000000d040d7209 */ /* 0x001fca0007810000 */
[----:B------:R-:W0:Y:S02]  /*5af0*/  SHFL.BFLY PT, R2, R13, 0x4, 0x1f ;  /* 0x0c801f000d027f89 */ /* 0x000e2400000e0000 */
[----:B0-----:R-:W-:Y:S02]  /*5b00*/  FMNMX.FTZ R10, R13, R2, !PT ;  /* 0x000000020d0a7209 */ /* 0x001fe40007810000 */
[----:B------:R-:W0:Y:S03]  /*5b10*/  S2R R2, SR_TID.X ;  /* 0x0000000000027919 */ /* 0x000e260000002100 */
[----:B------:R-:W1:Y:S02]  /*5b20*/  SHFL.BFLY PT, R15, R10, 0x2, 0x1f ;  /* 0x0c401f000a0f7f89 */ /* 0x000e6400000e0000 */
[----:B-1----:R-:W-:Y:S02]  /*5b30*/  FMNMX.FTZ R15, R10, R15, !PT ;  /* 0x0000000f0a0f7209 */ /* 0x002fe40007810000 */
[----:B0-----:R-:W-:-:S03]  /*5b40*/  LOP3.LUT P0, R9, R2, 0x1f, RZ, 0xc0, !PT ;  /* 0x0000001f02097812 */ /* 0x001fc6000780c0ff */
[----:B------:R-:W0:Y:S01]  /*5b50*/  SHFL.BFLY PT, R12, R15, 0x1, 0x1f ;  /* 0x0c201f000f0c7f89 */ /* 0x000e2200000e0000 */
[----:B------:R-:W-:Y:S02]  /*5b60*/  SHF.R.U32.HI R22, RZ, 0x5, R2 ;  /* 0x00000005ff167819 */ /* 0x000fe40000011602 */
[----:B------:R-:W-:Y:S02]  /*5b70*/  ISETP.GT.U32.AND P1, PT, R9, 0x3, PT ;  /* 0x000000030900780c */ /* 0x000fe40003f24070 */
[----:B------:R-:W-:Y:S02]  /*5b80*/  LEA R10, R22, UR4, 0x2 ;  /* 0x00000004160a7c11 */ /* 0x000fe4000f8e10ff */
[----:B0-----:R-:W-:Y:S02]  /*5b90*/  FMNMX.FTZ R17, R15, R12, !PT ;  /* 0x0000000c0f117209 */ /* 0x001fe40007810000 */
[----:B------:R-:W-:-:S03]  /*5ba0*/  LEA R12, R9, UR4, 0x2 ;  /* 0x00000004090c7c11 */ /* 0x000fc6000f8e10ff */
[----:B------:R-:W-:Y:S01]  /*5bb0*/  @!P0 STS [R10], R17 ;  /* 0x000000110a008388 */ /* 0x000fe20000000800 */
[----:B------:R-:W-:Y:S06]  /*5bc0*/  BAR.SYNC.DEFER_BLOCKING 0x0 ;  /* 0x0000000000007b1d */ /* 0x000fec0000010000 */
[----:B------:R-:W0:Y:S04]  /*5bd0*/  @!P1 LDS R14, [R12] ;  /* 0x000000000c0e9984 */ /* 0x000e280000000800 */
[----:B0-----:R-:W0:Y:S02]  /*5be0*/  SHFL.BFLY PT, R13, R14, 0x2, 0x1f ;  /* 0x0c401f000e0d7f89 */ /* 0x001e2400000e0000 */
[----:B0-----:R-:W-:Y:S01]  /*5bf0*/  FMNMX.FTZ R15, R13, R14, !PT ;  /* 0x0000000e0d0f7209 */ /* 0x001fe20007810000 */
[----:B--2---:R-:W-:-:S04]  /*5c00*/  IMAD R13, R23, -0x200, R11 ;  /* 0xfffffe00170d7824 */ /* 0x004fc800078e020b */
[----:B------:R-:W0:Y:S01]  /*5c10*/  SHFL.BFLY PT, R4, R15, 0x1, 0x1f ;  /* 0x0c201f000f047f89 */ /* 0x000e2200000e0000 */
[----:B------:R-:W-:Y:S02]  /*5c20*/  ISETP.GE.AND P2, PT, R2, R13, PT ;  /* 0x0000000d0200720c */ /* 0x000fe40003f46270 */
[----:B0-----:R-:W-:-:S06]  /*5c30*/  FMNMX.FTZ R4, R15, R4, !PT ;  /* 0x000000040f047209 */ /* 0x001fcc0007810000 */
[----:B------:R-:W0:Y:S05]  /*5c40*/  SHFL.IDX PT, R4, R4, RZ, 0x1f ;  /* 0x00001fff04047589 */ /* 0x000e2a00000e0000 */
[----:B------:R-:W-:Y:S05]  /*5c50*/  @P2 BRA `(.L_x_17923) ;  /* 0x0000000c00842947 */ /* 0x000fea0003800000 */
[----:B------:R-:W-:Y:S01]  /*5c60*/  LOP3.LUT R14, RZ, R2, RZ, 0x33, !PT ;  /* 0x00000002ff0e7212 */ /* 0x000fe200078e33ff */
[----:B------:R-:W-:Y:S01]  /*5c70*/  BSSY.RECONVERGENT B1, `(.L_x_17924) ;  /* 0x000001c000017945 */ /* 0x000fe20003800200 */
[----:B------:R-:W-:-:S03]  /*5c80*/  IMAD.MOV.U32 R18, RZ, RZ, R2 ;  /* 0x000000ffff127224 */ /* 0x000fc600078e0002 */
[----:B------:R-:W-:-:S04]  /*5c90*/  IMAD.IADD R14, R11, 0x1, R14 ;  /* 0x000000010b0e7824 */ /* 0x000fc800078e020e */
[----:B------:R-:W-:Y:S01]  /*5ca0*/  IMAD R16, R23, -0x200, R14 ;  /* 0xfffffe0017107824 */ /* 0x000fe200078e020e */
[----:B------:R-:W-:-:S04]  /*5cb0*/  LOP3.LUT R15, R14, 0x180, RZ, 0xc0, !PT ;  /* 0x000001800e0f7812 */ /* 0x000fc800078ec0ff */
[----:B------:R-:W-:Y:S02]  /*5cc0*/  ISETP.NE.AND P0, PT, R15, 0x180, PT ;  /* 0x000001800f00780c */ /* 0x000fe40003f05270 */
[----:B------:R-:W-:Y:S01]  /*5cd0*/  ISETP.GE.U32.AND P3, PT, R16, 0x180, PT ;  /* 0x000001801000780c */ /* 0x000fe20003f66070 */
[----:B------:R-:W-:-:S10]  /*5ce0*/  HFMA2 R16, -RZ, RZ, 0, 0 ;  /* 0x00000000ff107431 */ /* 0x000fd400000001ff */
[----:B------:R-:W-:Y:S05]  /*5cf0*/  @!P0 BRA `(.L_x_17925) ;  /* 0x00000000004c8947 */ /* 0x000fea0003800000 */
[----:B------:R-:W-:Y:S01]  /*5d00*/  UIADD3 UR4, UPT, UPT, UR5, 0x220, URZ ;  /* 0x0000022005047890 */ /* 0x000fe2000fffe0ff */
[----:B------:R-:W-:Y:S01]  /*5d10*/  LEA.HI R14, R14, 0x1, RZ, 0x19 ;  /* 0x000000010e0e7811 */ /* 0x000fe200078fc8ff */
[----:B------:R-:W-:Y:S02]  /*5d20*/  IMAD.MOV.U32 R16, RZ, RZ, RZ ;  /* 0x000000ffff107224 */ /* 0x000fe400078e00ff */
[----:B------:R-:W-:Y:S01]  /*5d30*/  ULEA UR4, UR8, UR4, 0x18 ;  /* 0x0000000408047291 */ /* 0x000fe2000f8ec0ff */
[----:B------:R-:W-:Y:S01]  /*5d40*/  LOP3.LUT R14, R14, 0x3, RZ, 0xc0, !PT ;  /* 0x000000030e0e7812 */ /* 0x000fe200078ec0ff */
[----:B------:R-:W-:-:S03]  /*5d50*/  IMAD.MOV.U32 R18, RZ, RZ, R2 ;  /* 0x000000ffff127224 */ /* 0x000fc600078e0002 */
[----:B------:R-:W-:Y:S02]  /*5d60*/  IADD3 R15, PT, PT, RZ, -R14, RZ ;  /* 0x8000000eff0f7210 */ /* 0x000fe40007ffe0ff */
[----:B------:R-:W-:-:S07]  /*5d70*/  LEA R14, R2, UR4, 0x2 ;  /* 0x00000004020e7c11 */ /* 0x000fce000f8e10ff */
.L_x_17926:
        /* <DEDUP_REMOVED lines=11> */
.L_x_17925:
[----:B------:R-:W-:Y:S05]  /*5e30*/  BSYNC.RECONVERGENT B1 ;  /* 0x0000000000017941 */ /* 0x000fea0003800200 */
.L_x_17924:
[----:B------:R-:W-:Y:S05]  /*5e40*/  @!P3 BRA `(.L_x_17923) ;  /* 0x0000000c0008b947 */ /* 0x000fea0003800000 */
[----:B------:R-:W-:Y:S01]  /*5e50*/  IADD3 R14, PT, PT, R13, -R18, RZ ;  /* 0x800000120d0e7210 */ /* 0x000fe20007ffe0ff */
[----:B------:R-:W-:Y:S01]  /*5e60*/  UIADD3 UR4, UPT, UPT, UR5, 0x220, URZ ;  /* 0x0000022005047890 */ /* 0x000fe2000fffe0ff */
[----:B------:R-:W-:Y:S01]  /*5e70*/  BSSY.RECONVERGENT B1, `(.L_x_17927) ;  /* 0x000006d000017945 */ /* 0x000fe20003800200 */
[----:B------:R-:W-:Y:S02]  /*5e80*/  PLOP3.LUT P0, PT, PT, PT, PT, 0x80, 0x8 ;  /* 0x000000000008781c */ /* 0x000fe40003f0f070 */
[----:B------:R-:W-:Y:S01]  /*5e90*/  ISETP.GT.AND P3, PT, R14, 0x600, PT ;  /* 0x000006000e00780c */ /* 0x000fe20003f64270 */
[----:B------:R-:W-:-:S06]  /*5ea0*/  ULEA UR4, UR8, UR4, 0x18 ;  /* 0x0000000408047291 */ /* 0x000fcc000f8ec0ff */
[----:B------:R-:W-:-:S05]  /*5eb0*/  LEA R14, R18, UR4, 0x2 ;  /* 0x00000004120e7c11 */ /* 0x000fca000f8e10ff */
[----:B------:R-:W-:Y:S01]  /*5ec0*/  VIADD R14, R14, 0x400 ;  /* 0x000004000e0e7836 */ /* 0x000fe20000000000 */
[----:B------:R-:W-:Y:S06]  /*5ed0*/  @!P3 BRA `(.L_x_17928) ;  /* 0x000000040098b947 */ /* 0x000fec0003800000 */
[----:B------:R-:W-:Y:S01]  /*5ee0*/  PLOP3.LUT P0, PT, PT, PT, PT, 0x8, 0x80 ;  /* 0x000000000080781c */ /* 0x000fe20003f0e170 */
[----:B------:R-:W-:-:S12]  /*5ef0*/  VIADD R49, R13, 0xfffffa00 ;  /* 0xfffffa000d317836 */ /* 0x000fd80000000000 */
.L_x_17929:
        /* <DEDUP_REMOVED lines=100> */
.L_x_17928:
[----:B------:R-:W-:Y:S05]  /*6540*/  BSYNC.RECONVERGENT B1 ;  /* 0x0000000000017941 */ /* 0x000fea0003800200 */
.L_x_17927:
        /* <DEDUP_REMOVED lines=55> */
.L_x_17931:
[----:B------:R-:W-:Y:S05]  /*68c0*/  BSYNC.RECONVERGENT B1 ;  /* 0x0000000000017941 */ /* 0x000fea0003800200 */
.L_x_17930:
        /* <DEDUP_REMOVED lines=26> */
.L_x_17923:
[----:B------:R-:W-:Y:S05]  /*6a70*/  BSYNC.RECONVERGENT B0 ;  /* 0x0000000000007941 */ /* 0x000fea0003800200 */
.L_x_17922:
        /* <DEDUP_REMOVED lines=24> */
[----:B------:R-:W-:Y:S01]  /*6c00*/  LOP3.LUT R10, R12, 0x180, RZ, 0xc0, !PT ;  /* 0x000001800c0a7812 */ /* 0x000fe200078ec0ff */
[----:B------:R-:W-:-:S03]  /*6c10*/  IMAD R11, R23, -0x200, R12 ;  /* 0xfffffe00170b7824 */ /* 0x000fc600078e020c */
[----:B------:R-:W-:Y:S01]  /*6c20*/  ISETP.NE.AND P0, PT, R10, 0x180, PT ;  /* 0x000001800a00780c */ /* 0x000fe20003f05270 */
[----:B------:R-:W-:Y:S01]  /*6c30*/  IMAD.MOV.U32 R10, RZ, RZ, R2 ;  /* 0x000000ffff0a7224 */ /* 0x000fe200078e0002 */
[----:B------:R-:W-:Y:S01]  /*6c40*/  ISETP.GE.U32.AND P1, PT, R11, 0x180, PT ;  /* 0x000001800b00780c */ /* 0x000fe20003f26070 */
[----:B--2---:R-:W-:-:S04]  /*6c50*/  FADD.FTZ R11, R39, 9.9999999747524270788e-07 ;  /* 0x358637bd270b7421 */ /* 0x004fc80000010000 */
[----:B------:R2:W3:Y:S06]  /*6c60*/  MUFU.RCP R38, R11 ;  /* 0x0000000b00267308 */ /* 0x0004ec0000001000 */
[----:B------:R-:W-:Y:S05]  /*6c70*/  @!P0 BRA `(.L_x_17935) ;  /* 0x0000000000408947 */ /* 0x000fea0003800000 */
[----:B------:R-:W-:Y:S01]  /*6c80*/  LEA.HI R12, R12, 0x1, RZ, 0x19 ;  /* 0x000000010c0c7811 */ /* 0x000fe200078fc8ff */
[----:B------:R-:W-:-:S04]  /*6c90*/  UIADD3 UR4, UPT, UPT, UR5, 0x220, URZ ;  /* 0x0000022005047890 */ /* 0x000fc8000fffe0ff */
[C---:B------:R-:W-:Y:S01]  /*6ca0*/  IMAD.SHL.U32 R10, R12.reuse, 0x80, RZ ;  /* 0x000000800c0a7824 */ /* 0x040fe200078e00ff */
[----:B------:R-:W-:Y:S01]  /*6cb0*/  ULEA UR4, UR8, UR4, 0x18 ;  /* 0x0000000408047291 */ /* 0x000fe2000f8ec0ff */
[----:B------:R-:W-:-:S03]  /*6cc0*/  LOP3.LUT R12, R12, 0x3, RZ, 0xc0, !PT ;  /* 0x000000030c0c7812 */ /* 0x000fc600078ec0ff */
[----:B--2---:R-:W-:Y:S02]  /*6cd0*/  LOP3.LUT R11, R10, 0x180, RZ, 0xc0, !PT ;  /* 0x000001800a0b7812 */ /* 0x004fe400078ec0ff */
[----:B------:R-:W-:Y:S01]  /*6ce0*/  IMAD.MOV R14, RZ, RZ, -R12 ;  /* 0x000000ffff0e7224 */ /* 0x000fe200078e0a0c */
[----:B------:R-:W-:Y:S02]  /*6cf0*/  LEA R12, R2, UR4, 0x2 ;  /* 0x00000004020c7c11 */ /* 0x000fe4000f8e10ff */
[----:B------:R-:W-:-:S07]  /*6d00*/  IADD3 R10, PT, PT, R11, R2, RZ ;  /* 0x000000020b0a7210 */ /* 0x000fce0007ffe0ff */
.L_x_17936:
[----:B------:R-:W3:Y:S01]  /*6d10*/  LDS R11, [R12] ;  /* 0x000000000c0b7984 */ /* 0x000ee20000000800 */
[----:B------:R-:W-:-:S05]  /*6d20*/  VIADD R14, R14, 0x1 ;  /* 0x000000010e0e7836 */ /* 0x000fca0000000000 */
[----:B------:R-:W-:Y:S01]  /*6d30*/  ISETP.NE.AND P0, PT, R14, RZ, PT ;  /* 0x000000ff0e00720c */ /* 0x000fe20003f05270 */
[----:B---3--:R-:W-:-:S05]  /*6d40*/  FMUL.FTZ R11, R11, R38 ;  /* 0x000000260b0b7220 */ /* 0x008fca0000410000 */
[----:B------:R2:W-:Y:S02]  /*6d50*/  STS [R12], R11 ;  /* 0x0000000b0c007388 */ /* 0x0005e40000000800 */
[----:B--2---:R-:W-:-:S05]  /*6d60*/  VIADD R12, R12, 0x200 ;  /* 0x000002000c0c7836 */ /* 0x004fca0000000000 */
[----:B------:R-:W-:Y:S05]  /*6d70*/  @P0 BRA `(.L_x_17936) ;  /* 0xfffffffc00e40947 */ /* 0x000fea000383ffff */
.L_x_17935:
[----:B------:R-:W-:Y:S05]  /*6d80*/  BSYNC.RECONVERGENT B1 ;  /* 0x0000000000017941 */ /* 0x000fea0003800200 */
.L_x_17934:
[----:B------:R-:W-:Y:S05]  /*6d90*/  @!P1 BRA `(.L_x_17933) ;  /* 0x0000000400b89947 */ /* 0x000fea0003800000 */
[----:B--2---:R-:W-:Y:S01]  /*6da0*/  IMAD.IADD R11, R13, 0x1, -R10 ;  /* 0x000000010d0b7824 */ /* 0x004fe200078e0a0a */
[----:B------:R-:W-:Y:S01]  /*6db0*/  UIADD3 UR4, UPT, UPT, UR5, 0x220, URZ ;  /* 0x0000022005047890 */ /* 0x000fe2000fffe0ff */
[----:B------:R-:W-:Y:S01]  /*6dc0*/  BSSY.RECONVERGENT B1, `(.L_x_17937) ;  /* 0x000003d000017945 */ /* 0x000fe20003800200 */
[----:B------:R-:W-:Y:S02]  /*6dd0*/  PLOP3.LUT P0, PT, PT, PT, PT, 0x80, 0x8 ;  /* 0x000000000008781c */ /* 0x000fe40003f0f070 */
[----:B------:R-:W-:Y:S01]  /*6de0*/  ISETP.GT.AND P1, PT, R11, 0x600, PT ;  /* 0x000006000b00780c */ /* 0x000fe20003f24270 */
[----:B------:R-:W-:-:S06]  /*6df0*/  ULEA UR4, UR8, UR4, 0x18 ;  /* 0x0000000408047291 */ /* 0x000fcc000f8ec0ff */
[----:B------:R-:W-:-:S04]  /*6e00*/  LEA R11, R10, UR4, 0x2 ;  /* 0x000000040a0b7c11 */ /* 0x000fc8000f8e10ff */
[----:B------:R-:W-:Y:S02]  /*6e10*/  IADD3 R11, PT, PT, R11, 0x400, RZ ;  /* 0x000004000b0b7810 */ /* 0x000fe40007ffe0ff */
[----:B------:R-:W-:Y:S05]  /*6e20*/  @!P1 BRA `(.L_x_17938) ;  /* 0x0000000000d89947 */ /* 0x000fea0003800000 */
[----:B------:R-:W-:Y:S01]  /*6e30*/  PLOP3.LUT P0, PT, PT, PT, PT, 0x8, 0x80 ;  /* 0x000000000080781c */ /* 0x000fe20003f0e170 */
[----:B------:R-:W-:-:S12]  /*6e40*/  VIADD R41, R13, 0xfffffa00 ;  /* 0xfffffa000d297836 */ /* 0x000fd80000000000 */
.L_x_17939:
[----:B------:R-:W3:Y:S01]  /*6e50*/  LDS R12, [R11+-0x400] ;  /* 0xfffc00000b0c7984 */ /* 0x000ee20000000800 */
[----:B------:R-:W-:-:S03]  /*6e60*/  VIADD R10, R10, 0x800 ;  /* 0x000008000a0a7836 */ /* 0x000fc60000000000 */
[----:B------:R-:W2:Y:S02]  /*6e70*/  LDS R14, [R11+-0x200] ;  /* 0xfffe00000b0e7984 */ /* 0x000ea40000000800 */
[----:B------:R-:W-:Y:S02]  /*6e80*/  ISETP.GE.AND P1, PT, R10, R41, PT ;  /* 0x000000290a00720c */ /* 0x000fe40003f26270 */
[----:B-1----:R-:W1:Y:S04]  /*6e90*/  LDS R15, [R11] ;  /* 0x000000000b0f7984 */ /* 0x002e680000000800 */
        /* <DEDUP_REMOVED lines=47> */
.L_x_17938:
[----:B------:R-:W-:Y:S05]  /*7190*/  BSYNC.RECONVERGENT B1 ;  /* 0x0000000000017941 */ /* 0x000fea0003800200 */
.L_x_17937:
[----:B------:R-:W-:Y:S01]  /*71a0*/  IADD3 R12, PT, PT, R13, -R10, RZ ;  /* 0x8000000a0d0c7210 */ /* 0x000fe20007ffe0ff */
[----:B------:R-:W-:Y:S03]  /*71b0*/  BSSY.RECONVERGENT B1, `(.L_x_17940) ;  /* 0x000001e000017945 */ /* 0x000fe60003800200 */
        /* <DEDUP_REMOVED lines=8> */
[----:B------:R-:W5:Y:S04]  /*7240*/  LDS R19, [R11+0x400] ;  /* 0x000400000b137984 */ /* 0x000f680000000800 */
        /* <DEDUP_REMOVED lines=20> */
.L_x_17941:
[----:B------:R-:W-:Y:S05]  /*7390*/  BSYNC.RECONVERGENT B1 ;  /* 0x0000000000017941 */ /* 0x000fea0003800200 */
.L_x_17940:
        /* <DEDUP_REMOVED lines=14> */
.L_x_17933:
[----:B------:R-:W-:Y:S05]  /*7480*/  BSYNC.RECONVERGENT B0 ;  /* 0x0000000000007941 */ /* 0x000fea0003800200 */
.L_x_17932:
[----:B------:R-:W4:Y:S01]  /*7490*/  LDCU UR8, c[0x0][0x370] ;  /* 0x00006e00ff0877ac */ /* 0x000f220008000800 */
[----:B------:R-:W0:Y:S08]  /*74a0*/  LDC R24, c[0x0][0x378] ;  /* 0x0000de00ff187b82 */ /* 0x000e300000000800 */
[----:B------:R-:W-:Y:S01]  /*74b0*/  BAR.SYNC.DEFER_BLOCKING 0x0 ;  /* 0x0000000000007b1d */ /* 0x000fe20000010000 */
[----:B------:R-:W-:-:S02]  /*74c0*/  ISETP.NE.AND P0, PT, R2, RZ, PT ;  /* 0x000000ff0200720c */ /* 0x000fc40003f05270 */
[----:B------:R-:W-:-:S03]  /*74d0*/  LEA R59, R23, R22, 0x4 ;  /* 0x00000016173b7211 */ /* 0x000fc600078e20ff */
[----:B------:R-:W0:Y:S02]  /*74e0*/  LDCU UR17, c[0x0][0x3dc] ;  /* 0x00007b80ff1177ac */ /* 0x000e240008000800 */
[----:B------:R-:W0:Y:S01]  /*74f0*/  S2UR UR9, SR_CTAID.X ;  /* 0x00000000000979c3 */ /* 0x000e220000002500 */
[----:B------:R-:W-:Y:S07]  /*7500*/  BSSY.RECONVERGENT B0, `(.L_x_17942) ;  /* 0x0000010000007945 */ /* 0x000fee0003800200 */
[----:B------:R-:W0:Y:S01]  /*7510*/  S2UR UR16, SR_CTAID.Y ;  /* 0x00000000001079c3 */ /* 0x000e220000002600 */
[----:B----4-:R-:W-:Y:S05]  /*7520*/  @P0 BRA `(.L_x_17943) ;  /* 0x0000000000340947 */ /* 0x010fea0003800000 */
[----:B0-----:R-:W-:Y:S01]  /*7530*/  UIMAD UR4, UR16, UR8, UR9 ;  /* 0x00000008100472a4 */ /* 0x001fe2000f8e0209 */
[----:B------:R-:W0:Y:S05]  /*7540*/  LDCU.128 UR12, c[0x0][0x380] ;  /* 0x00007000ff0c77ac */ /* 0x000e2a0008000c00 */
[----:B--2---:R-:W-:-:S05]  /*7550*/  IMAD R10, R24, UR4, RZ ;  /* 0x00000004180a7c24 */ /* 0x004fca000f8e02ff */
[----:B------:R-:W-:-:S05]  /*7560*/  IADD3 R13, P0, PT, R10, R23, RZ ;  /* 0x000000170a0d7210 */ /* 0x000fca0007f1e0ff */
[----:B------:R-:W-:Y:S02]  /*7570*/  IMAD.X R10, RZ, RZ, RZ, P0 ;  /* 0x000000ffff0a7224 */ /* 0x000fe400000e06ff */
[----:B------:R-:W-:-:S03]  /*7580*/  IMAD.SHL.U32 R12, R13, 0x4, RZ ;  /* 0x000000040d0c7824 */ /* 0x000fc600078e00ff */
[----:B------:R-:W-:Y:S02]  /*7590*/  SHF.L.U64.HI R13, R13, 0x2, R10 ;  /* 0x000000020d0d7819 */ /* 0x000fe4000001020a */
[C---:B0-----:R-:W-:Y:S02]  /*75a0*/  IADD3 R10, P0, PT, R12.reuse, UR14, RZ ;  /* 0x0000000e0c0a7c10 */ /* 0x041fe4000ff1e0ff */
[----:B------:R-:W-:Y:S02]  /*75b0*/  IADD3 R12, P1, PT, R12, UR12, RZ ;  /* 0x0000000c0c0c7c10 */ /* 0x000fe4000ff3e0ff */
[C---:B------:R-:W-:Y:S02]  /*75c0*/  IADD3.X R11, PT, PT, R13.reuse, UR15, RZ, P0, !PT ;  /* 0x0000000f0d0b7c10 */ /* 0x040fe400087fe4ff */
[----:B------:R-:W-:-:S03]  /*75d0*/  IADD3.X R13, PT, PT, R13, UR13, RZ, P1, !PT ;  /* 0x0000000d0d0d7c10 */ /* 0x000fc60008ffe4ff */
[----:B------:R4:W-:Y:S04]  /*75e0*/  STG.E desc[UR6][R10.64], R4 ;  /* 0x000000040a007986 */ /* 0x0009e8000c101906 */
[----:B------:R4:W-:Y:S02]  /*75f0*/  STG.E desc[UR6][R12.64], R39 ;  /* 0x000000270c007986 */ /* 0x0009e4000c101906 */
.L_x_17943:
[----:B0-----:R-:W-:Y:S05]  /*7600*/  BSYNC.RECONVERGENT B0 ;  /* 0x0000000000007941 */ /* 0x001fea0003800200 */
.L_x_17942:
        /* <DEDUP_REMOVED lines=10> */
[----:B--234-:R-:W-:Y:S02]  /*76b0*/  CS2R R38, SRZ ;  /* 0x0000000000267805 */ /* 0x01cfe4000001ff00 */
[----:B------:R-:W-:Y:S02]  /*76c0*/  CS2R R40, SRZ ;  /* 0x0000000000287805 */ /* 0x000fe4000001ff00 */
[----:B------:R-:W-:Y:S02]  /*76d0*/  CS2R R42, SRZ ;  /* 0x00000000002a7805 */ /* 0x000fe4000001ff00 */
[----:B------:R-:W-:-:S02]  /*76e0*/  CS2R R44, SRZ ;  /* 0x00000000002c7805 */ /* 0x000fc4000001ff00 */
[----:B------:R-:W-:Y:S02]  /*76f0*/  CS2R R46, SRZ ;  /* 0x00000000002e7805 */ /* 0x000fe4000001ff00 */
[----:B------:R-:W-:Y:S02]  /*7700*/  CS2R R48, SRZ ;  /* 0x0000000000307805 */ /* 0x000fe4000001ff00 */
[----:B------:R-:W-:Y:S02]  /*7710*/  CS2R R50, SRZ ;  /* 0x0000000000327805 */ /* 0x000fe4000001ff00 */
[----:B------:R-:W-:Y:S02]  /*7720*/  CS2R R52, SRZ ;  /* 0x0000000000347805 */ /* 0x000fe4000001ff00 */
[----:B------:R-:W-:Y:S01]  /*7730*/  CS2R R54, SRZ ;  /* 0x0000000000367805 */ /* 0x000fe2000001ff00 */
[----:B------:R-:W-:Y:S01]  /*7740*/  IMAD.MOV.U32 R56, RZ, RZ, RZ ;  /* 0x000000ffff387224 */ /* 0x000fe200078e00ff */
[----:B0-----:R-:W-:Y:S06]  /*7750*/  @P0 BRA `(.L_x_17945) ;  /* 0x00000084006c0947 */ /* 0x001fec0003800000 */
[----:B------:R-:W0:Y:S01]  /*7760*/  I2F.RP R14, R3 ;  /* 0x00000003000e7306 */ /* 0x000e220000209400 */
[----:B------:R-:W1:Y:S01]  /*7770*/  LDC R4, c[0x0][0x3c8] ;  /* 0x0000f200ff047b82 */ /* 0x000e620000000800 */
[----:B------:R-:W2:Y:S01]  /*7780*/  LDCU UR5, c[0x0][0x3e0] ;  /* 0x00007c00ff0577ac */ /* 0x000ea20008000800 */
[----:B------:R-:W-:Y:S01]  /*7790*/  IMAD.SHL.U32 R60, R2, 0x8, RZ ;  /* 0x00000008023c7824 */ /* 0x000fe200078e00ff */
[----:B------:R-:W-:Y:S01]  /*77a0*/  IADD3 R62, PT, PT, R0, 0x1f, RZ ;  /* 0x0000001f003e7810 */ /* 0x000fe20007ffe0ff */
[----:B------:R-:W-:Y:S01]  /*77b0*/  IMAD.MOV.U32 R25, RZ, RZ, RZ ;  /* 0x000000ffff197224 */ /* 0x000fe200078e00ff */
[----:B------:R-:W3:Y:S01]  /*77c0*/  LDCU UR4, c[0x0][0x3fc] ;  /* 0x00007f80ff0477ac */ /* 0x000ee20008000800 */
[----:B------:R-:W-:Y:S02]  /*77d0*/  CS2R R26, SRZ ;  /* 0x00000000001a7805 */ /* 0x000fe4000001ff00 */
[----:B------:R-:W-:Y:S01]  /*77e0*/  LOP3.LUT R58, R60, 0x18, RZ, 0xc0, !PT ;  /* 0x000000183c3a7812 */ /* 0x000fe200078ec0ff */
[----:B------:R-:W4:Y:S01]  /*77f0*/  LDC.64 R10, c[0x0][0x3b8] ;  /* 0x0000ee00ff0a7b82 */ /* 0x000f220000000a00 */
[----:B------:R-:W-:-:S02]  /*7800*/  CS2R R28, SRZ ;  /* 0x00000000001c7805 */ /* 0x000fc4000001ff00 */
[----:B------:R-:W-:Y:S02]  /*7810*/  CS2R R30, SRZ ;  /* 0x00000000001e7805 */ /* 0x000fe4000001ff00 */
[----:B------:R-:W-:Y:S02]  /*7820*/  CS2R R32, SRZ ;  /* 0x0000000000207805 */ /* 0x000fe4000001ff00 */
[----:B------:R-:W-:Y:S02]  /*7830*/  CS2R R34, SRZ ;  /* 0x0000000000227805 */ /* 0x000fe4000001ff00 */
[----:B------:R-:W-:Y:S01]  /*7840*/  CS2R R36, SRZ ;  /* 0x0000000000247805 */ /* 0x000fe2000001ff00 */
[----:B0-----:R-:W0:Y:S01]  /*7850*/  MUFU.RCP R14, R14 ;  /* 0x0000000e000e7308 */ /* 0x001e220000001000 */
        /* <DEDUP_REMOVED lines=8> */
[----:B------:R-:W-:Y:S01]  /*78e0*/  CS2R R54, SRZ ;  /* 0x0000000000367805 */ /* 0x000fe2000001ff00 */
[----:B-1----:R-:W-:Y:S01]  /*78f0*/  IMAD R15, R4, UR16, RZ ;  /* 0x00000010040f7c24 */ /* 0x002fe2000f8e02ff */
[----:B---3--:R-:W-:Y:S01]  /*7900*/  IADD3 R7, PT, PT, R7, -UR4, RZ ;  /* 0x8000000407077c10 */ /* 0x008fe2000fffe0ff */
[----:B--2---:R-:W-:Y:S01]  /*7910*/  IMAD R4, R5, UR5, RZ ;  /* 0x0000000505047c24 */ /* 0x004fe2000f8e02ff */
[----:B------:R-:W-:Y:S01]  /*7920*/  LOP3.LUT R60, R60, 0xf8, RZ, 0xc0, !PT ;  /* 0x000000f83c3c7812 */ /* 0x000fe200078ec0ff */
[----:B------:R-:W-:Y:S01]  /*7930*/  IMAD.MOV.U32 R56, RZ, RZ, RZ ;  /* 0x000000ffff387224 */ /* 0x000fe200078e00ff */
[----:B------:R-:W-:Y:S01]  /*7940*/  LEA.HI R62, R62, 0xffffffff, RZ, 0x1b ;  /* 0xffffffff3e3e7811 */ /* 0x000fe200078fd8ff */
[----:B0-----:R-:W-:Y:S01]  /*7950*/  VIADD R12, R14, 0xffffffe ;  /* 0x0ffffffe0e0c7836 */ /* 0x001fe20000000000 */
[----:B------:R-:W-:Y:S01]  /*7960*/  SHF.R.S32.HI R5, RZ, 0x1f, R4 ;  /* 0x0000001fff057819 */ /* 0x000fe20000011404 */
[----:B----4-:R-:W-:Y:S02]  /*7970*/  IMAD.WIDE R10, R15, 0x4, R10 ;  /* 0x000000040f0a7825 */ /* 0x010fe400078e020a */
[----:B------:R0:W1:Y:S02]  /*7980*/  F2I.FTZ.U32.TRUNC.NTZ R13, R12 ;  /* 0x0000000c000d7305 */ /* 0x000064000021f000 */
[----:B0-----:R-:W-:Y:S01]  /*7990*/  IMAD.MOV.U32 R12, RZ, RZ, RZ ;  /* 0x000000ffff0c7224 */ /* 0x001fe200078e00ff */
[----:B-1----:R-:W-:-:S05]  /*79a0*/  IADD3 R16, PT, PT, RZ, -R13, RZ ;  /* 0x8000000dff107210 */ /* 0x002fca0007ffe0ff */
[----:B------:R-:W-:-:S04]  /*79b0*/  IMAD R57, R16, R3, RZ ;  /* 0x0000000310397224 */ /* 0x000fc800078e02ff */
[----:B------:R-:W-:-:S07]  /*79c0*/  IMAD.HI.U32 R57, R13, R57, R12 ;  /* 0x000000390d397227 */ /* 0x000fce00078e000c */
.L_x_18012:
[----:B------:R-:W0:Y:S01]  /*79d0*/  LDC R20, c[0x0][0x400] ;  /* 0x00010000ff147b82 */ /* 0x000e220000000800 */
[----:B------:R-:W-:Y:S01]  /*79e0*/  IMAD.SHL.U32 R95, R59, 0x20, RZ ;  /* 0x000000203b5f7824 */ /* 0x000fe200078e00ff */
[----:B------:R-:W-:Y:S04]  /*79f0*/  BSSY.RECONVERGENT B0, `(.L_x_17946) ;  /* 0x000082e000007945 */ /* 0x000fe80003800200 */
[----:B------:R-:W-:Y:S02]  /*7a00*/  IABS R14, R95 ;  /* 0x0000005f000e7213 */ /* 0x000fe40000000000 */
[----:B------:R-:W1:Y:S03]  /*7a10*/  LDC R16, c[0x0][0x404] ;  /* 0x00010100ff107b82 */ /* 0x000e660000000800 */
[----:B------:R-:W-:-:S04]  /*7a20*/  IMAD.HI.U32 R12, R57, R14, RZ ;  /* 0x0000000e390c7227 */ /* 0x000fc800078e00ff */
[----:B------:R-:W-:Y:S01]  /*7a30*/  IMAD.MOV R13, RZ, RZ, -R12 ;  /* 0x000000ffff0d7224 */ /* 0x000fe200078e0a0c */
[----:B0-----:R-:W-:-:S04]  /*7a40*/  IABS R17, R20 ;  /* 0x0000001400117213 */ /* 0x001fc80000000000 */
[----:B------:R-:W0:Y:S01]  /*7a50*/  I2F.RP R18, R17 ;  /* 0x0000001100127306 */ /* 0x000e220000209400 */
[----:B-1----:R-:W-:-:S05]  /*7a60*/  IABS R15, R16 ;  /* 0x00000010000f7213 */ /* 0x002fca0000000000 */
[----:B------:R-:W-:Y:S01]  /*7a70*/  IMAD R14, R13, R15, R14 ;  /* 0x0000000f0d0e7224 */ /* 0x000fe200078e020e */
[----:B------:R-:W-:-:S04]  /*7a80*/  LOP3.LUT R13, R95, R16, RZ, 0x3c, !PT ;  /* 0x000000105f0d7212 */ /* 0x000fc800078e3cff */
[----:B------:R-:W-:Y:S01]  /*7a90*/  ISETP.GT.U32.AND P1, PT, R3, R14, PT ;  /* 0x0000000e0300720c */ /* 0x000fe20003f24070 */
[----:B0-----:R-:W0:Y:S01]  /*7aa0*/  MUFU.RCP R18, R18 ;  /* 0x0000001200127308 */ /* 0x001e220000001000 */
[----:B------:R-:W-:-:S11]  /*7ab0*/  ISETP.GE.AND P2, PT, R13, RZ, PT ;  /* 0x000000ff0d00720c */ /* 0x000fd60003f46270 */
[----:B------:R-:W-:Y:S01]  /*7ac0*/  @!P1 IADD3 R14, PT, PT, R14, -R15, RZ ;  /* 0x8000000f0e0e9210 */ /* 0x000fe20007ffe0ff */
[----:B------:R-:W-:Y:S01]  /*7ad0*/  @!P1 VIADD R12, R12, 0x1 ;  /* 0x000000010c0c9836 */ /* 0x000fe20000000000 */
[----:B------:R-:W-:Y:S02]  /*7ae0*/  ISETP.NE.AND P1, PT, R16, RZ, PT ;  /* 0x000000ff1000720c */ /* 0x000fe40003f25270 */
[----:B------:R-:W-:Y:S01]  /*7af0*/  ISETP.GE.U32.AND P0, PT, R14, R3, PT ;  /* 0x000000030e00720c */ /* 0x000fe20003f06070 */
[----:B0-----:R-:W-:-:S04]  /*7b00*/  VIADD R19, R18, 0xffffffe ;  /* 0x0ffffffe12137836 */ /* 0x001fc80000000000 */
[----:B------:R-:W0:Y:S08]  /*7b10*/  F2I.FTZ.U32.TRUNC.NTZ R13, R19 ;  /* 0x00000013000d7305 */ /* 0x000e30000021f000 */
[----:B------:R-:W-:-:S05]  /*7b20*/  @P0 IADD3 R12, PT, PT, R12, 0x1, RZ ;  /* 0x000000010c0c0810 */ /* 0x000fca0007ffe0ff */
[----:B------:R-:W-:Y:S01]  /*7b30*/  IMAD.MOV.U32 R15, RZ, RZ, R12 ;  /* 0x000000ffff0f7224 */ /* 0x000fe200078e000c */
[----:B0-----:R-:W-:-:S03]  /*7b40*/  IADD3 R12, PT, PT, RZ, -R13, RZ ;  /* 0x8000000dff0c7210 */ /* 0x001fc60007ffe0ff */
[----:B------:R-:W-:Y:S01]  /*7b50*/  @!P2 IMAD.MOV R15, RZ, RZ, -R15 ;  /* 0x000000ffff0fa224 */ /* 0x000fe200078e0a0f */
[----:B------:R-:W-:Y:S01]  /*7b60*/  @!P1 LOP3.LUT R15, RZ, R16, RZ, 0x33, !PT ;  /* 0x00000010ff0f9212 */ /* 0x000fe200078e33ff */
[----:B------:R-:W-:Y:S01]  /*7b70*/  IMAD R21, R12, R17, RZ ;  /* 0x000000110c157224 */ /* 0x000fe200078e02ff */
[----:B------:R-:W-:Y:S01]  /*7b80*/  ISETP.NE.AND P2, PT, R20, RZ, PT ;  /* 0x000000ff1400720c */ /* 0x000fe20003f45270 */
[----:B------:R-:W-:Y:S02]  /*7b90*/  IMAD.MOV.U32 R12, RZ, RZ, RZ ;  /* 0x000000ffff0c7224 */ /* 0x000fe400078e00ff */
[----:B------:R-:W-:Y:S02]  /*7ba0*/  IMAD.IADD R14, R15, 0x1, R8 ;  /* 0x000000010f0e7824 */ /* 0x000fe400078e0208 */
[----:B------:R-:W-:-:S03]  /*7bb0*/  IMAD.HI.U32 R12, R13, R21, R12 ;  /* 0x000000150d0c7227 */ /* 0x000fc600078e000c */
[----:B------:R-:W-:Y:S02]  /*7bc0*/  IABS R16, R14 ;  /* 0x0000000e00107213 */ /* 0x000fe40000000000 */
[----:B------:R-:W-:Y:S02]  /*7bd0*/  ISETP.GE.AND P1, PT, R14, RZ, PT ;  /* 0x000000ff0e00720c */ /* 0x000fe40003f26270 */
[----:B------:R-:W-:-:S05]  /*7be0*/  MOV R13, R16 ;  /* 0x00000010000d7202 */ /* 0x000fca0000000f00 */
[----:B------:R-:W-:-:S04]  /*7bf0*/  IMAD.HI.U32 R12, R12, R13, RZ ;  /* 0x0000000d0c0c7227 */ /* 0x000fc800078e00ff */
[----:B------:R-:W-:-:S04]  /*7c00*/  IMAD.MOV R12, RZ, RZ, -R12 ;  /* 0x000000ffff0c7224 */ /* 0x000fc800078e0a0c */
        /* <DEDUP_REMOVED lines=8> */
[----:B------:R-:W-:-:S13]  /*7c90*/  ISETP.NE.AND P1, PT, R12, RZ, PT ;  /* 0x000000ff0c00720c */ /* 0x000fda0003f25270 */
[----:B------:R-:W-:Y:S05]  /*7ca0*/  @!P0 BRA P1, `(.L_x_17947) ;  /* 0x0000008000088947 */ /* 0x000fea0000800000 */
[----:B------:R-:W-:-:S06]  /*7cb0*/  IMAD.WIDE.U32 R12, R59, 0x4, R10 ;  /* 0x000000043b0c7825 */ /* 0x000fcc00078e000a */
[----:B------:R0:W2:Y:S01]  /*7cc0*/  LDG.E.CONSTANT R13, desc[UR6][R12.64] ;  /* 0x000000060c0d7981 */ /* 0x0000a2000c1e9900 */
[----:B------:R-:W1:Y:S01]  /*7cd0*/  S2UR UR5, SR_CgaCtaId ;  /* 0x00000000000579c3 */ /* 0x000e620000008800 */
[----:B------:R-:W-:Y:S01]  /*7ce0*/  UMOV UR4, 0x400 ;  /* 0x0000040000047882 */ /* 0x000fe20000000000 */
[----:B------:R-:W-:Y:S01]  /*7cf0*/  IADD3 R95, PT, PT, R58, R95, RZ ;  /* 0x0000005f3a5f7210 */ /* 0x000fe20007ffe0ff */
[----:B------:R-:W-:-:S04]  /*7d00*/  UIADD3 UR4, UPT, UPT, UR4, 0x220, URZ ;  /* 0x0000022004047890 */ /* 0x000fc8000fffe0ff */
[----:B0-----:R-:W-:Y:S01]  /*7d10*/  IMAD R12, R23, -0x200, R95 ;  /* 0xfffffe00170c7824 */ /* 0x001fe200078e025f */
[----:B-1----:R-:W-:-:S06]  /*7d20*/  ULEA UR4, UR5, UR4, 0x18 ;  /* 0x0000000405047291 */ /* 0x002fcc000f8ec0ff */
[----:B------:R-:W-:-:S05]  /*7d30*/  LEA R94, R12, UR4, 0x2 ;  /* 0x000000040c5e7c11 */ /* 0x000fca000f8e10ff */
[----:B------:R-:W0:Y:S02]  /*7d40*/  LDS.128 R16, [R94+0x10] ;  /* 0x000010005e107984 */ /* 0x000e240000000c00 */
[----:B0-----:R-:W-:Y:S01]  /*7d50*/  F2FP.BF16.F32.PACK_AB R100, R17, R16 ;  /* 0x000000101164723e */ /* 0x001fe200000010ff */
[----:B--2---:R-:W-:-:S03]  /*7d60*/  IMAD.WIDE R14, R13, UR17, R4 ;  /* 0x000000110d0e7c25 */ /* 0x004fc6000f8e0204 */
[----:B------:R-:W-:-:S05]  /*7d70*/  IADD3 R14, P0, PT, R60, R14, RZ ;  /* 0x0000000e3c0e7210 */ /* 0x000fca0007f1e0ff */
[----:B------:R-:W-:Y:S01]  /*7d80*/  IMAD.X R15, RZ, RZ, R15, P0 ;  /* 0x000000ffff0f7224 */ /* 0x000fe200000e060f */
[----:B------:R-:W-:-:S04]  /*7d90*/  LEA R20, P0, R14, UR10, 0x1 ;  /* 0x0000000a0e147c11 */ /* 0x000fc8000f8008ff */
[----:B------:R-:W-:Y:S02]  /*7da0*/  LEA.HI.X R21, R14, UR11, R15, 0x1, P0 ;  /* 0x0000000b0e157c11 */ /* 0x000fe400080f0c0f */
[----:B------:R-:W0:Y:S04]  /*7db0*/  LDS.128 R12, [R94] ;  /* 0x000000005e0c7984 */ /* 0x000e280000000c00 */
        /* <DEDUP_REMOVED lines=45> */
[-C--:B------:R-:W-:Y:S01]  /*8090*/  ISETP.GE.AND P1, PT, R97, R0.reuse, PT ;  /* 0x000000006100720c */ /* 0x080fe20003f26270 */
[----:B------:R-:W-:Y:S01]  /*80a0*/  VIADD R97, R95, 0x5 ;  /* 0x000000055f617836 */ /* 0x000fe20000000000 */
[-C--:B------:R-:W-:Y:S01]  /*80b0*/  ISETP.GE.AND P6, PT, R99, R0.reuse, PT ;  /* 0x000000006300720c */ /* 0x080fe20003fc6270 */
[----:B------:R-:W-:Y:S01]  /*80c0*/  VIADD R99, R95, 0x6 ;  /* 0x000000065f637836 */ /* 0x000fe20000000000 */
[-C--:B------:R-:W-:Y:S02]  /*80d0*/  ISETP.GE.AND P5, PT, R101, R0.reuse, PT ;  /* 0x000000006500720c */ /* 0x080fe40003fa6270 */
[----:B------:R-:W-:Y:S01]  /*80e0*/  ISETP.GE.AND P4, PT, R97, R0, PT ;  /* 0x000000006100720c */ /* 0x000fe20003f86270 */
[C---:B------:R-:W-:Y:S01]  /*80f0*/  VIADD R97, R95.reuse, 0x1 ;  /* 0x000000015f617836 */ /* 0x040fe20000000000 */
[----:B------:R-:W-:-:S02]  /*8100*/  IADD3 R101, PT, PT, R95, 0x7, RZ ;  /* 0x000000075f657810 */ /* 0x000fc40007ffe0ff */
[-C--:B------:R-:W-:Y:S02]  /*8110*/  ISETP.GE.AND P3, PT, R99, R0.reuse, PT ;  /* 0x000000006300720c */ /* 0x080fe40003f66270 */
[----:B------:R-:W-:Y:S02]  /*8120*/  SEL R94, R15, RZ, !P1 ;  /* 0x000000ff0f5e7207 */ /* 0x000fe40004800000 */
[----:B------:R-:W-:Y:S02]  /*8130*/  SEL R99, R16, RZ, !P6 ;  /* 0x000000ff10637207 */ /* 0x000fe40007000000 */
[-C--:B------:R-:W-:Y:S02]  /*8140*/  ISETP.GE.AND P2, PT, R101, R0.reuse, PT ;  /* 0x000000006500720c */ /* 0x080fe40003f46270 */
[-C--:B------:R-:W-:Y:S02]  /*8150*/  ISETP.GE.AND P1, PT, R97, R0.reuse, PT ;  /* 0x000000006100720c */ /* 0x080fe40003f26270 */
[----:B------:R-:W-:-:S02]  /*8160*/  ISETP.GE.AND P6, PT, R95, R0, PT ;  /* 0x000000005f00720c */ /* 0x000fc40003fc6270 */
[----:B------:R-:W-:Y:S02]  /*8170*/  PRMT R16, R14, 0x7632, R16 ;  /* 0x000076320e107816 */ /* 0x000fe40000000010 */
[----:B------:R-:W-:Y:S02]  /*8180*/  PRMT R96, R17, 0x7632, R96 ;  /* 0x0000763211607816 */ /* 0x000fe40000000060 */
[C---:B------:R-:W-:Y:S02]  /*8190*/  PRMT R15, R12.reuse, 0x7632, R15 ;  /* 0x000076320c0f7816 */ /* 0x040fe4000000000f */
        /* <DEDUP_REMOVED lines=10> */
.L_x_17949:
[----:B------:R-:W-:Y:S05]  /*8240*/  BSYNC.RECONVERGENT B2 ;  /* 0x0000000000027941 */ /* 0x000fea0003800200 */
.L_x_17948:
        /* <DEDUP_REMOVED lines=10> */
[----:B------:R-:W-:Y:S01]  /*82f0*/  HMUL2.BF16_V2 R14, R15, R14 ;  /* 0x0000000e0f0e7232 */ /* 0x000fe20000200000 */
[----:B------:R0:W5:Y:S01]  /*8300*/  LDG.E.CONSTANT R94, desc[UR6][R20.64+0x200] ;  /* 0x00020006145e7981 */ /* 0x000162000c1e9900 */
[----:B------:R-:W-:Y:S01]  /*8310*/  FADD.FTZ R99, R16, R99 ;  /* 0x0000006310637221 */ /* 0x000fe20000010000 */
[C---:B------:R-:W-:Y:S02]  /*8320*/  PRMT R97, R96.reuse, 0x7632, R97 ;  /* 0x0000763260617816 */ /* 0x040fe40000000061 */
[----:B------:R-:W-:Y:S01]  /*8330*/  SHF.L.U32 R96, R96, 0x10, RZ ;  /* 0x0000001060607819 */ /* 0x000fe200000006ff */
[----:B------:R-:W-:Y:S01]  /*8340*/  BSSY.RECONVERGENT B2, `(.L_x_17950) ;  /* 0x0000026000027945 */ /* 0x000fe20003800200 */
[C---:B------:R-:W-:Y:S01]  /*8350*/  PRMT R16, R14.reuse, 0x7632, R16 ;  /* 0x000076320e107816 */ /* 0x040fe20000000010 */
[----:B------:R-:W-:Y:S02]  /*8360*/  IMAD.U32 R97, R97, 0x10000, RZ ;  /* 0x0001000061617824 */ /* 0x000fe400078e00ff */
[----:B------:R-:W-:-:S02]  /*8370*/  IMAD.U32 R14, R14, 0x10000, RZ ;  /* 0x000100000e0e7824 */ /* 0x000fc400078e00ff */
[----:B------:R-:W-:Y:S01]  /*8380*/  FADD.FTZ R96, R96, R97 ;  /* 0x0000006160607221 */ /* 0x000fe20000010000 */
[----:B------:R-:W-:Y:S01]  /*8390*/  SHF.L.U32 R97, R16, 0x10, RZ ;  /* 0x0000001010617819 */ /* 0x000fe200000006ff */
[----:B0-----:R-:W-:Y:S06]  /*83a0*/  @P0 BRA `(.L_x_17951) ;  /* 0x00000000007c0947 */ /* 0x001fec0003800000 */
        /* <DEDUP_REMOVED lines=12> */
[----:B------:R-:W-:Y:S02]  /*8470*/  SEL R101, R101, RZ, !P1 ;  /* 0x000000ff65657207 */ /* 0x000fe40004800000 */
[----:B------:R-:W-:Y:S02]  /*8480*/  SEL R100, R16, RZ, !P6 ;  /* 0x000000ff10647207 */ /* 0x000fe40007000000 */
[-C--:B------:R-:W-:Y:S02]  /*8490*/  ISETP.GE.AND P3, PT, R107, R0.reuse, PT ;  /* 0x000000006b00720c */ /* 0x080fe40003f66270 */
        /* <DEDUP_REMOVED lines=16> */
.L_x_17951:
[----:B------:R-:W-:Y:S05]  /*85a0*/  BSYNC.RECONVERGENT B2 ;  /* 0x0000000000027941 */ /* 0x000fea0003800200 */
.L_x_17950:
[----:B-----5:R-:W-:Y:S02]  /*85b0*/  HFMA2.BF16_V2 R94, R13, R94, -RZ ;  /* 0x0000005e0d5e7231 */ /* 0x020fe400003000ff */
[----:B------:R-:W-:Y:S01]  /*85c0*/  FADD.FTZ R97, R14, R97 ;  /* 0x000000610e617221 */ /* 0x000fe20000010000 */
[----:B------:R-:W-:Y:S01]  /*85d0*/  F2FP.BF16.F32.PACK_AB R100, R19, R18 ;  /* 0x000000121364723e */ /* 0x000fe200000010ff */
[----:B------:R-:W-:Y:S01]  /*85e0*/  FADD.FTZ R96, R99, R96 ;  /* 0x0000006063607221 */ /* 0x000fe20000010000 */
[----:B------:R-:W-:Y:S02]  /*85f0*/  HMUL2.BF16_V2 R18, R12, R101 ;  /* 0x000000650c127232 */ /* 0x000fe40000200000 */
[----:B------:R-:W-:Y:S02]  /*8600*/  HMUL2.BF16_V2 R98, R15, R98 ;  /* 0x000000620f627232 */ /* 0x000fe40000200000 */
[----:B------:R-:W-:Y:S01]  /*8610*/  FADD.FTZ R96, R96, R97 ;  /* 0x0000006160607221 */ /* 0x000fe20000010000 */
[C---:B------:R-:W-:Y:S01]  /*8620*/  PRMT R19, R18.reuse, 0x7632, R19 ;  /* 0x0000763212137816 */ /* 0x040fe20000000013 */
[----:B------:R-:W-:Y:S01]  /*8630*/  IMAD.U32 R18, R18, 0x10000, RZ ;  /* 0x0001000012127824 */ /* 0x000fe200078e00ff */
[C---:B------:R-:W-:Y:S01]  /*8640*/  PRMT R14, R94.reuse, 0x7610, R14 ;  /* 0x000076105e0e7816 */ /* 0x040fe2000000000e */
[----:B------:R0:W5:Y:S01]  /*8650*/  LDG.E.CONSTANT R97, desc[UR6][R20.64+0x40c] ;  /* 0x00040c0614617981 */ /* 0x000162000c1e9900 */
[----:B------:R-:W-:Y:S01]  /*8660*/  PRMT R16, R94, 0x7632, R16 ;  /* 0x000076325e107816 */ /* 0x000fe20000000010 */
[----:B------:R-:W-:-:S02]  /*8670*/  IMAD.U32 R19, R19, 0x10000, RZ ;  /* 0x0001000013137824 */ /* 0x000fc400078e00ff */
[----:B------:R-:W-:Y:S01]  /*8680*/  IMAD.U32 R94, R14, 0x10000, RZ ;  /* 0x000100000e5e7824 */ /* 0x000fe200078e00ff */
[----:B------:R-:W-:Y:S02]  /*8690*/  SHF.L.U32 R99, R16, 0x10, RZ ;  /* 0x0000001010637819 */ /* 0x000fe400000006ff */
[----:B------:R-:W-:Y:S01]  /*86a0*/  MOV R14, R100 ;  /* 0x00000064000e7202 */ /* 0x000fe20000000f00 */
[----:B------:R-:W-:Y:S01]  /*86b0*/  FADD.FTZ R100, R18, R19 ;  /* 0x0000001312647221 */ /* 0x000fe20000010000 */
[----:B------:R-:W-:Y:S01]  /*86c0*/  PRMT R18, R98, 0x7610, R18 ;  /* 0x0000761062127816 */ /* 0x000fe20000000012 */
[----:B------:R-:W-:Y:S01]  /*86d0*/  FADD.FTZ R99, R94, R99 ;  /* 0x000000635e637221 */ /* 0x000fe20000010000 */
[----:B------:R-:W-:Y:S01]  /*86e0*/  PRMT R19, R98, 0x7632, R19 ;  /* 0x0000763262137816 */ /* 0x000fe20000000013 */
[----:B------:R-:W-:Y:S02]  /*86f0*/  HFMA2.BF16_V2 R16, R14, R17, -RZ ;  /* 0x000000110e107231 */ /* 0x000fe400003000ff */
[----:B------:R-:W-:-:S02]  /*8700*/  IMAD.U32 R18, R18, 0x10000, RZ ;  /* 0x0001000012127824 */ /* 0x000fc400078e00ff */
[----:B------:R-:W-:Y:S02]  /*8710*/  HFMA2.BF16_V2 R94, R14, R103, -RZ ;  /* 0x000000670e5e7231 */ /* 0x000fe400003000ff */
[----:B------:R-:W-:Y:S02]  /*8720*/  IMAD.U32 R19, R19, 0x10000, RZ ;  /* 0x0001000013137824 */ /* 0x000fe400078e00ff */
[----:B------:R-:W-:Y:S02]  /*8730*/  FADD.FTZ R99, R99, R100 ;  /* 0x0000006463637221 */ /* 0x000fe40000010000 */
[----:B------:R-:W-:Y:S02]  /*8740*/  FADD.FTZ R18, R18, R19 ;  /* 0x0000001312127221 */ /* 0x000fe40000010000 */
[----:B------:R0:W5:Y:S01]  /*8750*/  LDG.E.CONSTANT R19, desc[UR6][R20.64+0x404] ;  /* 0x0004040614137981 */ /* 0x000162000c1e9900 */
[----:B------:R-:W-:Y:S01]  /*8760*/  PRMT R17, R16, 0x7632, R17 ;  /* 0x0000763210117816 */ /* 0x000fe20000000011 */
[----:B------:R-:W-:Y:S01]  /*8770*/  BSSY.RECONVERGENT B2, `(.L_x_17952) ;  /* 0x000002b000027945 */ /* 0x000fe20003800200 */
[C---:B------:R-:W-:Y:S01]  /*8780*/  PRMT R98, R94.reuse, 0x7632, R98 ;  /* 0x000076325e627816 */ /* 0x040fe20000000062 */
[----:B------:R-:W-:Y:S01]  /*8790*/  IMAD.U32 R94, R94, 0x10000, RZ ;  /* 0x000100005e5e7824 */ /* 0x000fe200078e00ff */
[----:B------:R-:W-:Y:S01]  /*87a0*/  SHF.L.U32 R16, R16, 0x10, RZ ;  /* 0x0000001010107819 */ /* 0x000fe200000006ff */
[----:B------:R-:W-:Y:S01]  /*87b0*/  IMAD.U32 R17, R17, 0x10000, RZ ;  /* 0x0001000011117824 */ /* 0x000fe200078e00ff */
[----:B------:R-:W-:Y:S01]  /*87c0*/  SHF.L.U32 R101, R98, 0x10, RZ ;  /* 0x0000001062657819 */ /* 0x000fe200000006ff */
[----:B------:R-:W-:-:S02]  /*87d0*/  FADD.FTZ R18, R99, R18 ;  /* 0x0000001263127221 */ /* 0x000fc40000010000 */
[----:B------:R-:W-:Y:S02]  /*87e0*/  FADD.FTZ R17, R16, R17 ;  /* 0x0000001110117221 */ /* 0x000fe40000010000 */
[----:B------:R-:W-:Y:S01]  /*87f0*/  FADD.FTZ R101, R94, R101 ;  /* 0x000000655e657221 */ /* 0x000fe20000010000 */
[----:B------:R0:W5:Y:S04]  /*8800*/  LDG.E.CONSTANT R16, desc[UR6][R20.64+0x400] ;  /* 0x0004000614107981 */ /* 0x000168000c1e9900 */
[----:B------:R0:W5:Y:S01]  /*8810*/  LDG.E.CONSTANT R94, desc[UR6][R20.64+0x408] ;  /* 0x00040806145e7981 */ /* 0x000162000c1e9900 */
        /* <DEDUP_REMOVED lines=17> */
[----:B------:R-:W-:Y:S02]  /*8930*/  PRMT R98, R94, 0x7632, R98 ;  /* 0x000076325e627816 */ /* 0x000fe40000000062 */
[----:B------:R-:W-:-:S02]  /*8940*/  ISETP.GE.AND P2, PT, R105, R0, PT ;  /* 0x000000006900720c */ /* 0x000fc40003f46270 */
[----:B------:R-:W-:Y:S02]  /*8950*/  PRMT R99, R97, 0x7632, R99 ;  /* 0x0000763261637816 */ /* 0x000fe40000000063 */
        /* <DEDUP_REMOVED lines=12> */
.L_x_17953:
[----:B------:R-:W-:Y:S05]  /*8a20*/  BSYNC.RECONVERGENT B2 ;  /* 0x0000000000027941 */ /* 0x000fea0003800200 */
.L_x_17952:
        /* <DEDUP_REMOVED lines=15> */
[C---:B------:R-:W-:Y:S01]  /*8b20*/  VIADD R99, R95.reuse, 0x2 ;  /* 0x000000025f637836 */ /* 0x040fe20000000000 */
[C---:B------:R-:W-:Y:S01]  /*8b30*/  IADD3 R107, PT, PT, R95.reuse, 0x3, RZ ;  /* 0x000000035f6b7810 */ /* 0x040fe20007ffe0ff */
[----:B------:R-:W-:Y:S01]  /*8b40*/  VIADD R109, R95, 0x4 ;  /* 0x000000045f6d7836 */ /* 0x000fe20000000000 */
[----:B-----5:R-:W-:Y:S02]  /*8b50*/  PRMT R106, R102, 0x7632, R106 ;  /* 0x00007632666a7816 */ /* 0x020fe4000000006a */
[-C--:B------:R-:W-:Y:S01]  /*8b60*/  ISETP.GE.AND P1, PT, R99, R0.reuse, PT ;  /* 0x000000006300720c */ /* 0x080fe20003f26270 */
[----:B------:R-:W-:Y:S01]  /*8b70*/  VIADD R99, R95, 0x5 ;  /* 0x000000055f637836 */ /* 0x000fe20000000000 */
[-C--:B------:R-:W-:Y:S02]  /*8b80*/  ISETP.GE.AND P6, PT, R107, R0.reuse, PT ;  /* 0x000000006b00720c */ /* 0x080fe40003fc6270 */
[----:B------:R-:W-:Y:S02]  /*8b90*/  IADD3 R107, PT, PT, R95, 0x6, RZ ;  /* 0x000000065f6b7810 */ /* 0x000fe40007ffe0ff */
[-C--:B------:R-:W-:Y:S01]  /*8ba0*/  ISETP.GE.AND P5, PT, R109, R0.reuse, PT ;  /* 0x000000006d00720c */ /* 0x080fe20003fa6270 */
[----:B------:R-:W-:Y:S01]  /*8bb0*/  VIADD R109, R95, 0x7 ;  /* 0x000000075f6d7836 */ /* 0x000fe20000000000 */
[----:B------:R-:W-:-:S02]  /*8bc0*/  ISETP.GE.AND P4, PT, R99, R0, PT ;  /* 0x000000006300720c */ /* 0x000fc40003f86270 */
[-C--:B------:R-:W-:Y:S01]  /*8bd0*/  ISETP.GE.AND P3, PT, R107, R0.reuse, PT ;  /* 0x000000006b00720c */ /* 0x080fe20003f66270 */
[----:B------:R-:W-:Y:S01]  /*8be0*/  VIADD R107, R95, 0x1 ;  /* 0x000000015f6b7836 */ /* 0x000fe20000000000 */
[C---:B------:R-:W-:Y:S02]  /*8bf0*/  PRMT R99, R103.reuse, 0x7632, R99 ;  /* 0x0000763267637816 */ /* 0x040fe40000000063 */
[----:B------:R-:W-:Y:S02]  /*8c00*/  SEL R103, R103, RZ, !P1 ;  /* 0x000000ff67677207 */ /* 0x000fe40004800000 */
[----:B------:R-:W-:Y:S02]  /*8c10*/  SEL R104, R99, RZ, !P6 ;  /* 0x000000ff63687207 */ /* 0x000fe40007000000 */
[-C--:B------:R-:W-:Y:S02]  /*8c20*/  ISETP.GE.AND P2, PT, R109, R0.reuse, PT ;  /* 0x000000006d00720c */ /* 0x080fe40003f46270 */
[----:B------:R-:W-:-:S02]  /*8c30*/  ISETP.GE.AND P1, PT, R107, R0, PT ;  /* 0x000000006b00720c */ /* 0x000fc40003f26270 */
[----:B------:R-:W-:Y:S02]  /*8c40*/  ISETP.GE.AND P6, PT, R95, R0, PT ;  /* 0x000000005f00720c */ /* 0x000fe40003fc6270 */
        /* <DEDUP_REMOVED lines=12> */
.L_x_17955:
[----:B------:R-:W-:Y:S05]  /*8d10*/  BSYNC.RECONVERGENT B2 ;  /* 0x0000000000027941 */ /* 0x000fea0003800200 */
.L_x_17954:
[----:B------:R-:W-:Y:S01]  /*8d20*/  HFMA2.BF16_V2 R100, R13, R100, -RZ ;  /* 0x000000640d647231 */ /* 0x000fe200003000ff */
[----:B------:R-:W-:Y:S01]  /*8d30*/  SHF.L.U32 R16, R16, 0x10, RZ ;  /* 0x0000001010107819 */ /* 0x000fe200000006ff */
[----:B------:R-:W-:Y:S01]  /*8d40*/  IMAD.U32 R17, R17, 0x10000, RZ ;  /* 0x0001000011117824 */ /* 0x000fe200078e00ff */
[----:B------:R-:W-:Y:S01]  /*8d50*/  SHF.L.U32 R19, R19, 0x10, RZ ;  /* 0x0000001013137819 */ /* 0x000fe200000006ff */
[----:B------:R-:W-:Y:S02]  /*8d60*/  IMAD.U32 R18, R18, 0x10000, RZ ;  /* 0x0001000012127824 */ /* 0x000fe400078e00ff */
[----:B------:R-:W-:Y:S01]  /*8d70*/  FADD.FTZ R25, R25, R96 ;  /* 0x0000006019197221 */ /* 0x000fe20000010000 */
[----:B------:R-:W-:Y:S01]  /*8d80*/  FADD.FTZ R16, R16, R17 ;  /* 0x0000001110107221 */ /* 0x000fe20000010000 */
[----:B------:R-:W-:Y:S02]  /*8d90*/  IMAD.U32 R94, R94, 0x10000, RZ ;  /* 0x000100005e5e7824 */ /* 0x000fe400078e00ff */
[----:B------:R-:W-:Y:S01]  /*8da0*/  FADD.FTZ R19, R18, R19 ;  /* 0x0000001312137221 */ /* 0x000fe20000010000 */
[----:B------:R-:W-:Y:S01]  /*8db0*/  IMAD.U32 R99, R98, 0x10000, RZ ;  /* 0x0001000062637824 */ /* 0x000fe200078e00ff */
[C---:B------:R-:W-:Y:S01]  /*8dc0*/  PRMT R17, R100.reuse, 0x7610, R17 ;  /* 0x0000761064117816 */ /* 0x040fe20000000011 */
[----:B-----5:R-:W-:Y:S01]  /*8dd0*/  HMUL2.BF16_V2 R98, R12, R103 ;  /* 0x000000670c627232 */ /* 0x020fe20000200000 */
[----:B------:R-:W-:Y:S01]  /*8de0*/  PRMT R18, R100, 0x7632, R18 ;  /* 0x0000763264127816 */ /* 0x000fe20000000012 */
[----:B------:R-:W-:Y:S01]  /*8df0*/  FADD.FTZ R19, R16, R19 ;  /* 0x0000001310137221 */ /* 0x000fe20000010000 */
[----:B------:R-:W-:Y:S01]  /*8e00*/  HFMA2.BF16_V2 R16, R14, R97, -RZ ;  /* 0x000000610e107231 */ /* 0x000fe200003000ff */
[----:B------:R-:W-:Y:S01]  /*8e10*/  SHF.L.U32 R17, R17, 0x10, RZ ;  /* 0x0000001011117819 */ /* 0x000fe200000006ff */
[--C-:B------:R-:W-:Y:S01]  /*8e20*/  FADD.FTZ R94, R94, R99.reuse ;  /* 0x000000635e5e7221 */ /* 0x100fe20000010000 */
[----:B------:R-:W-:Y:S01]  /*8e30*/  IMAD.U32 R18, R18, 0x10000, RZ ;  /* 0x0001000012127824 */ /* 0x000fe200078e00ff */
[C---:B------:R-:W-:Y:S01]  /*8e40*/  PRMT R99, R98.reuse, 0x7632, R99 ;  /* 0x0000763262637816 */ /* 0x040fe20000000063 */
[----:B------:R-:W-:-:S02]  /*8e50*/  IMAD.U32 R98, R98, 0x10000, RZ ;  /* 0x0001000062627824 */ /* 0x000fc400078e00ff */
[----:B------:R-:W-:Y:S01]  /*8e60*/  FADD.FTZ R19, R19, R94 ;  /* 0x0000005e13137221 */ /* 0x000fe20000010000 */
[----:B------:R-:W-:Y:S01]  /*8e70*/  FADD.FTZ R100, R17, R18 ;  /* 0x0000001211647221 */ /* 0x000fe20000010000 */
[----:B------:R-:W-:Y:S01]  /*8e80*/  HMUL2.BF16_V2 R18, R15, R102 ;  /* 0x000000660f127232 */ /* 0x000fe20000200000 */
[----:B------:R3:W5:Y:S01]  /*8e90*/  LDG.E.CONSTANT R94, desc[UR6][R20.64+0x808] ;  /* 0x00080806145e7981 */ /* 0x000762000c1e9900 */
[----:B------:R-:W-:Y:S01]  /*8ea0*/  PRMT R17, R16, 0x7632, R17 ;  /* 0x0000763210117816 */ /* 0x000fe20000000011 */
[----:B------:R-:W-:Y:S01]  /*8eb0*/  FADD.FTZ R26, R26, R101 ;  /* 0x000000651a1a7221 */ /* 0x000fe20000010000 */
[----:B------:R-:W-:Y:S02]  /*8ec0*/  SHF.L.U32 R16, R16, 0x10, RZ ;  /* 0x0000001010107819 */ /* 0x000fe400000006ff */
[C---:B------:R-:W-:Y:S01]  /*8ed0*/  PRMT R97, R18.reuse, 0x7632, R97 ;  /* 0x0000763212617816 */ /* 0x040fe20000000061 */
[----:B------:R-:W-:Y:S01]  /*8ee0*/  IMAD.U32 R17, R17, 0x10000, RZ ;  /* 0x0001000011117824 */ /* 0x000fe200078e00ff */
[----:B------:R-:W-:Y:S01]  /*8ef0*/  SHF.L.U32 R99, R99, 0x10, RZ ;  /* 0x0000001063637819 */ /* 0x000fe200000006ff */
[----:B------:R-:W-:-:S02]  /*8f00*/  IMAD.U32 R18, R18, 0x10000, RZ ;  /* 0x0001000012127824 */ /* 0x000fc400078e00ff */
[----:B------:R-:W-:Y:S02]  /*8f10*/  IMAD.U32 R97, R97, 0x10000, RZ ;  /* 0x0001000061617824 */ /* 0x000fe400078e00ff */
[----:B------:R-:W-:Y:S01]  /*8f20*/  FADD.FTZ R16, R16, R17 ;  /* 0x0000001110107221 */ /* 0x000fe20000010000 */
[----:B------:R-:W-:Y:S01]  /*8f30*/  FADD.FTZ R103, R98, R99 ;  /* 0x0000006362677221 */ /* 0x000fe20000010000 */
[----:B------:R3:W5:Y:S01]  /*8f40*/  LDG.E.CONSTANT R17, desc[UR6][R20.64+0x804] ;  /* 0x0008040614117981 */ /* 0x000762000c1e9900 */
[----:B------:R-:W-:Y:S01]  /*8f50*/  FADD.FTZ R97, R18, R97 ;  /* 0x0000006112617221 */ /* 0x000fe20000010000 */
[----:B------:R-:W-:Y:S01]  /*8f60*/  FADD.FTZ R16, R19, R16 ;  /* 0x0000001013107221 */ /* 0x000fe20000010000 */
[----:B------:R-:W-:Y:S01]  /*8f70*/  HFMA2.BF16_V2 R98, R14, R105, -RZ ;  /* 0x000000690e627231 */ /* 0x000fe200003000ff */
[----:B------:R3:W5:Y:S01]  /*8f80*/  LDG.E.CONSTANT R18, desc[UR6][R20.64+0x800] ;  /* 0x0008000614127981 */ /* 0x000762000c1e9900 */
[----:B------:R-:W-:-:S03]  /*8f90*/  FADD.FTZ R100, R100, R103 ;  /* 0x0000006764647221 */ /* 0x000fc60000010000 */
[----:B------:R3:W5:Y:S01]  /*8fa0*/  LDG.E.CONSTANT R19, desc[UR6][R20.64+0x80c] ;  /* 0x00080c0614137981 */ /* 0x000762000c1e9900 */
[----:B------:R-:W-:Y:S01]  /*8fb0*/  FADD.FTZ R97, R100, R97 ;  /* 0x0000006164617221 */ /* 0x000fe20000010000 */
[C---:B------:R-:W-:Y:S01]  /*8fc0*/  PRMT R99, R98.reuse, 0x7632, R99 ;  /* 0x0000763262637816 */ /* 0x040fe20000000063 */
[----:B------:R-:W-:-:S03]  /*8fd0*/  IMAD.U32 R98, R98, 0x10000, RZ ;  /* 0x0001000062627824 */ /* 0x000fc600078e00ff */
[----:B------:R-:W-:Y:S01]  /*8fe0*/  SHF.L.U32 R99, R99, 0x10, RZ ;  /* 0x0000001063637819 */ /* 0x000fe200000006ff */
[----:B------:R-:W-:Y:S04]  /*8ff0*/  BSSY.RECONVERGENT B2, `(.L_x_17956) ;  /* 0x0000023000027945 */ /* 0x000fe80003800200 */
[----:B------:R-:W-:-:S04]  /*9000*/  FADD.FTZ R98, R98, R99 ;  /* 0x0000006362627221 */ /* 0x000fc80000010000 */
[----:B------:R-:W-:Y:S01]  /*9010*/  FADD.FTZ R97, R97, R98 ;  /* 0x0000006261617221 */ /* 0x000fe20000010000 */
[----:B---3--:R-:W-:Y:S06]  /*9020*/  @P0 BRA `(.L_x_17957) ;  /* 0x00000000007c0947 */ /* 0x008fec0003800000 */
        /* <DEDUP_REMOVED lines=31> */
.L_x_17957:
[----:B------:R-:W-:Y:S05]  /*9220*/  BSYNC.RECONVERGENT B2 ;  /* 0x0000000000027941 */ /* 0x000fea0003800200 */
.L_x_17956:
[----:B------:R3:W5:Y:S02]  /*9230*/  LDG.E.CONSTANT R98, desc[UR6][R20.64+0xa00] ;  /* 0x000a000614627981 */ /* 0x000764000c1e9900 */
[----:B-----5:R-:W-:Y:S02]  /*9240*/  HFMA2.BF16_V2 R96, R12, R17, -RZ ;  /* 0x000000110c607231 */ /* 0x020fe400003000ff */
[----:B------:R-:W-:Y:S02]  /*9250*/  HMUL2.BF16_V2 R18, R13, R18 ;  /* 0x000000120d127232 */ /* 0x000fe40000200000 */
[----:B------:R-:W-:Y:S01]  /*9260*/  FADD.FTZ R28, R28, R97 ;  /* 0x000000611c1c7221 */ /* 0x000fe20000010000 */
[----:B------:R3:W5:Y:S01]  /*9270*/  LDG.E.CONSTANT R101, desc[UR6][R20.64+0xa04] ;  /* 0x000a040614657981 */ /* 0x000762000c1e9900 */
[----:B------:R-:W-:Y:S02]  /*9280*/  HMUL2.BF16_V2 R97, R15, R94 ;  /* 0x0000005e0f617232 */ /* 0x000fe40000200000 */
[--C-:B------:R-:W-:Y:S01]  /*9290*/  FADD.FTZ R27, R27, R16.reuse ;  /* 0x000000101b1b7221 */ /* 0x100fe20000010000 */
        /* <DEDUP_REMOVED lines=41> */
.L_x_17959:
[----:B------:R-:W-:Y:S05]  /*9530*/  BSYNC.RECONVERGENT B2 ;  /* 0x0000000000027941 */ /* 0x000fea0003800200 */
.L_x_17958:
[----:B------:R-:W-:Y:S01]  /*9540*/  SHF.L.U32 R99, R94, 0x10, RZ ;  /* 0x000000105e637819 */ /* 0x000fe200000006ff */
[----:B------:R-:W-:Y:S02]  /*9550*/  IMAD.U32 R96, R96, 0x10000, RZ ;  /* 0x0001000060607824 */ /* 0x000fe400078e00ff */
[----:B------:R-:W-:Y:S02]  /*9560*/  HFMA2.BF16_V2 R98, R13, R98, -RZ ;  /* 0x000000620d627231 */ /* 0x000fe400003000ff */
[----:B------:R-:W-:Y:S02]  /*9570*/  IMAD.U32 R97, R97, 0x10000, RZ ;  /* 0x0001000061617824 */ /* 0x000fe400078e00ff */
[----:B-----5:R-:W-:Y:S01]  /*9580*/  HMUL2.BF16_V2 R94, R12, R101 ;  /* 0x000000650c5e7232 */ /* 0x020fe20000200000 */
[----:B------:R-:W-:Y:S01]  /*9590*/  SHF.L.U32 R16, R16, 0x10, RZ ;  /* 0x0000001010107819 */ /* 0x000fe200000006ff */
[----:B------:R-:W-:Y:S02]  /*95a0*/  IMAD.U32 R17, R17, 0x10000, RZ ;  /* 0x0001000011117824 */ /* 0x000fe400078e00ff */
[--C-:B------:R-:W-:Y:S01]  /*95b0*/  FADD.FTZ R96, R96, R97.reuse ;  /* 0x0000006160607221 */ /* 0x100fe20000010000 */
[----:B------:R-:W-:Y:S01]  /*95c0*/  IMAD.U32 R18, R18, 0x10000, RZ ;  /* 0x0001000012127824 */ /* 0x000fe200078e00ff */
[----:B------:R-:W-:Y:S01]  /*95d0*/  PRMT R97, R94, 0x7632, R97 ;  /* 0x000076325e617816 */ /* 0x000fe20000000061 */
[----:B------:R-:W-:Y:S01]  /*95e0*/  FADD.FTZ R16, R16, R17 ;  /* 0x0000001110107221 */ /* 0x000fe20000010000 */
[----:B------:R-:W-:-:S02]  /*95f0*/  IMAD.U32 R94, R94, 0x10000, RZ ;  /* 0x000100005e5e7824 */ /* 0x000fc400078e00ff */
[----:B------:R-:W-:Y:S01]  /*9600*/  FADD.FTZ R99, R18, R99 ;  /* 0x0000006312637221 */ /* 0x000fe20000010000 */
[----:B------:R-:W-:Y:S02]  /*9610*/  SHF.L.U32 R97, R97, 0x10, RZ ;  /* 0x0000001061617819 */ /* 0x000fe400000006ff */
[----:B------:R-:W-:Y:S01]  /*9620*/  PRMT R17, R98, 0x7610, R17 ;  /* 0x0000761062117816 */ /* 0x000fe20000000011 */
[----:B------:R-:W-:Y:S01]  /*9630*/  FADD.FTZ R99, R16, R99 ;  /* 0x0000006310637221 */ /* 0x000fe20000010000 */
[----:B------:R-:W-:Y:S01]  /*9640*/  PRMT R18, R98, 0x7632, R18 ;  /* 0x0000763262127816 */ /* 0x000fe20000000012 */
[----:B------:R-:W-:Y:S01]  /*9650*/  FADD.FTZ R101, R94, R97 ;  /* 0x000000615e657221 */ /* 0x000fe20000010000 */
[----:B------:R-:W-:Y:S01]  /*9660*/  SHF.L.U32 R17, R17, 0x10, RZ ;  /* 0x0000001011117819 */ /* 0x000fe200000006ff */
[----:B------:R-:W-:Y:S02]  /*9670*/  HFMA2.BF16_V2 R16, R14, R19, -RZ ;  /* 0x000000130e107231 */ /* 0x000fe400003000ff */
[----:B------:R-:W-:Y:S01]  /*9680*/  FADD.FTZ R96, R99, R96 ;  /* 0x0000006063607221 */ /* 0x000fe20000010000 */
[----:B------:R-:W-:-:S02]  /*9690*/  IMAD.U32 R18, R18, 0x10000, RZ ;  /* 0x0001000012127824 */ /* 0x000fc400078e00ff */
[----:B------:R-:W-:Y:S01]  /*96a0*/  HFMA2.BF16_V2 R94, R14, R103, -RZ ;  /* 0x000000670e5e7231 */ /* 0x000fe200003000ff */
[----:B------:R4:W5:Y:S01]  /*96b0*/  LDG.E.CONSTANT R99, desc[UR6][R20.64+0xc0c] ;  /* 0x000c0c0614637981 */ /* 0x000962000c1e9900 */
[----:B------:R-:W-:Y:S01]  /*96c0*/  FADD.FTZ R98, R17, R18 ;  /* 0x0000001211627221 */ /* 0x000fe20000010000 */
[----:B------:R-:W-:Y:S01]  /*96d0*/  HMUL2.BF16_V2 R18, R15, R100 ;  /* 0x000000640f127232 */ /* 0x000fe20000200000 */
[----:B------:R-:W-:Y:S02]  /*96e0*/  PRMT R17, R16, 0x7632, R17 ;  /* 0x0000763210117816 */ /* 0x000fe40000000011 */
[----:B------:R-:W-:Y:S02]  /*96f0*/  FADD.FTZ R98, R98, R101 ;  /* 0x0000006562627221 */ /* 0x000fe40000010000 */
        /* <DEDUP_REMOVED lines=11> */
[----:B------:R4:W5:Y:S01]  /*97b0*/  LDG.E.CONSTANT R16, desc[UR6][R20.64+0xc00] ;  /* 0x000c000614107981 */ /* 0x000962000c1e9900 */
[----:B------:R-:W-:Y:S01]  /*97c0*/  BSSY.RECONVERGENT B2, `(.L_x_17960) ;  /* 0x0000024000027945 */ /* 0x000fe20003800200 */
[----:B------:R-:W-:Y:S02]  /*97d0*/  FADD.FTZ R19, R98, R19 ;  /* 0x0000001362137221 */ /* 0x000fe40000010000 */
        /* <DEDUP_REMOVED lines=34> */
.L_x_17961:
[----:B------:R-:W-:Y:S05]  /*9a00*/  BSYNC.RECONVERGENT B2 ;  /* 0x0000000000027941 */ /* 0x000fea0003800200 */
.L_x_17960:
        /* <DEDUP_REMOVED lines=13> */
[----:B------:R-:W-:Y:S02]  /*9ae0*/  PRMT R17, R16, 0x7632, R17 ;  /* 0x0000763210117816 */ /* 0x000fe40000000011 */
[----:B------:R-:W-:Y:S01]  /*9af0*/  PRMT R98, R98, 0x7632, R98 ;  /* 0x0000763262627816 */ /* 0x000fe20000000062 */
[----:B0-----:R-:W-:Y:S06]  /*9b00*/  @P0 BRA `(.L_x_17963) ;  /* 0x00000000007c0947 */ /* 0x001fec0003800000 */
        /* <DEDUP_REMOVED lines=31> */
.L_x_17963:
[----:B------:R-:W-:Y:S05]  /*9d00*/  BSYNC.RECONVERGENT B2 ;  /* 0x0000000000027941 */ /* 0x000fea0003800200 */
.L_x_17962:
[----:B------:R-:W-:Y:S01]  /*9d10*/  SHF.L.U32 R16, R16, 0x10, RZ ;  /* 0x0000001010107819 */ /* 0x000fe200000006ff */
[----:B------:R-:W-:Y:S01]  /*9d20*/  HFMA2.BF16_V2 R100, R13, R100, -RZ ;  /* 0x000000640d647231 */ /* 0x000fe200003000ff */
        /* <DEDUP_REMOVED lines=8> */
[----:B------:R-:W-:Y:S01]  /*9db0*/  IMAD.U32 R98, R98, 0x10000, RZ ;  /* 0x0001000062627824 */ /* 0x000fe200078e00ff */
[----:B------:R-:W-:Y:S01]  /*9dc0*/  PRMT R17, R100, 0x7610, R17 ;  /* 0x0000761064117816 */ /* 0x000fe20000000011 */
[----:B------:R0:W5:Y:S01]  /*9dd0*/  LDG.E.CONSTANT R19, desc[UR6][R20.64+0x100c] ;  /* 0x00100c0614137981 */ /* 0x000162000c1e9900 */
[----:B------:R-:W-:Y:S01]  /*9de0*/  FADD.FTZ R101, R16, R101 ;  /* 0x0000006510657221 */ /* 0x000fe20000010000 */
[----:B------:R-:W-:Y:S01]  /*9df0*/  PRMT R18, R100, 0x7632, R18 ;  /* 0x0000763264127816 */ /* 0x000fe20000000012 */
[----:B------:R-:W-:Y:S02]  /*9e00*/  HFMA2.BF16_V2 R16, R14, R99, -RZ ;  /* 0x000000630e107231 */ /* 0x000fe400003000ff */
[----:B------:R-:W-:Y:S01]  /*9e10*/  FADD.FTZ R98, R97, R98 ;  /* 0x0000006261627221 */ /* 0x000fe20000010000 */
[----:B------:R-:W-:Y:S01]  /*9e20*/  SHF.L.U32 R17, R17, 0x10, RZ ;  /* 0x0000001011117819 */ /* 0x000fe200000006ff */
[----:B------:R-:W-:Y:S01]  /*9e30*/  FADD.FTZ R29, R29, R96 ;  /* 0x000000601d1d7221 */ /* 0x000fe20000010000 */
[----:B------:R-:W-:Y:S01]  /*9e40*/  PRMT R97, R94, 0x7632, R97 ;  /* 0x000076325e617816 */ /* 0x000fe20000000061 */
[----:B------:R-:W-:-:S02]  /*9e50*/  IMAD.U32 R18, R18, 0x10000, RZ ;  /* 0x0001000012127824 */ /* 0x000fc400078e00ff */
[----:B------:R-:W-:Y:S01]  /*9e60*/  FADD.FTZ R98, R101, R98 ;  /* 0x0000006265627221 */ /* 0x000fe20000010000 */
[----:B------:R-:W-:Y:S01]  /*9e70*/  IMAD.U32 R94, R94, 0x10000, RZ ;  /* 0x000100005e5e7824 */ /* 0x000fe200078e00ff */
[----:B------:R-:W-:Y:S01]  /*9e80*/  SHF.L.U32 R97, R97, 0x10, RZ ;  /* 0x0000001061617819 */ /* 0x000fe200000006ff */
[----:B------:R-:W-:Y:S01]  /*9e90*/  FADD.FTZ R100, R17, R18 ;  /* 0x0000001211647221 */ /* 0x000fe20000010000 */
[----:B------:R-:W-:Y:S01]  /*9ea0*/  HMUL2.BF16_V2 R18, R15, R102 ;  /* 0x000000660f127232 */ /* 0x000fe20000200000 */
[----:B------:R-:W-:Y:S02]  /*9eb0*/  PRMT R17, R16, 0x7632, R17 ;  /* 0x0000763210117816 */ /* 0x000fe40000000011 */
[----:B------:R-:W-:Y:S01]  /*9ec0*/  FADD.FTZ R103, R94, R97 ;  /* 0x000000615e677221 */ /* 0x000fe20000010000 */
[----:B------:R-:W-:Y:S01]  /*9ed0*/  SHF.L.U32 R16, R16, 0x10, RZ ;  /* 0x0000001010107819 */ /* 0x000fe200000006ff */
[----:B------:R-:W-:Y:S01]  /*9ee0*/  HFMA2.BF16_V2 R97, R14, R105, -RZ ;  /* 0x000000690e617231 */ /* 0x000fe200003000ff */
[----:B------:R-:W-:Y:S01]  /*9ef0*/  PRMT R94, R18, 0x7632, R94 ;  /* 0x00007632125e7816 */ /* 0x000fe2000000005e */
[----:B------:R-:W-:-:S02]  /*9f00*/  IMAD.U32 R17, R17, 0x10000, RZ ;  /* 0x0001000011117824 */ /* 0x000fc400078e00ff */
[----:B------:R-:W-:Y:S01]  /*9f10*/  FADD.FTZ R100, R100, R103 ;  /* 0x0000006764647221 */ /* 0x000fe20000010000 */
[----:B------:R-:W-:Y:S02]  /*9f20*/  IMAD.U32 R18, R18, 0x10000, RZ ;  /* 0x0001000012127824 */ /* 0x000fe400078e00ff */
[----:B------:R-:W-:Y:S01]  /*9f30*/  FADD.FTZ R17, R16, R17 ;  /* 0x0000001110117221 */ /* 0x000fe20000010000 */
[----:B------:R-:W-:Y:S01]  /*9f40*/  IMAD.U32 R105, R94, 0x10000, RZ ;  /* 0x000100005e697824 */ /* 0x000fe200078e00ff */
[----:B------:R0:W5:Y:S02]  /*9f50*/  LDG.E.CONSTANT R16, desc[UR6][R20.64+0x1000] ;  /* 0x0010000614107981 */ /* 0x000164000c1e9900 */
[----:B------:R-:W-:Y:S01]  /*9f60*/  FADD.FTZ R98, R98, R17 ;  /* 0x0000001162627221 */ /* 0x000fe20000010000 */
[----:B------:R-:W-:Y:S01]  /*9f70*/  FADD.FTZ R105, R18, R105 ;  /* 0x0000006912697221 */ /* 0x000fe20000010000 */
[----:B------:R0:W5:Y:S01]  /*9f80*/  LDG.E.CONSTANT R17, desc[UR6][R20.64+0x1004] ;  /* 0x0010040614117981 */ /* 0x000162000c1e9900 */
[C---:B------:R-:W-:Y:S01]  /*9f90*/  PRMT R99, R97.reuse, 0x7632, R99 ;  /* 0x0000763261637816 */ /* 0x040fe20000000063 */
[----:B------:R-:W-:-:S02]  /*9fa0*/  IMAD.U32 R97, R97, 0x10000, RZ ;  /* 0x0001000061617824 */ /* 0x000fc400078e00ff */
[----:B------:R-:W-:Y:S01]  /*9fb0*/  FADD.FTZ R100, R100, R105 ;  /* 0x0000006964647221 */ /* 0x000fe20000010000 */
[----:B------:R0:W5:Y:S01]  /*9fc0*/  LDG.E.CONSTANT R18, desc[UR6][R20.64+0x1008] ;  /* 0x0010080614127981 */ /* 0x000162000c1e9900 */
[----:B------:R-:W-:Y:S01]  /*9fd0*/  SHF.L.U32 R94, R99, 0x10, RZ ;  /* 0x00000010635e7819 */ /* 0x000fe200000006ff */
[----:B------:R-:W-:Y:S04]  /*9fe0*/  BSSY.RECONVERGENT B2, `(.L_x_17964) ;  /* 0x0000023000027945 */ /* 0x000fe80003800200 */
[----:B------:R-:W-:-:S04]  /*9ff0*/  FADD.FTZ R97, R97, R94 ;  /* 0x0000005e61617221 */ /* 0x000fc80000010000 */
[----:B------:R-:W-:Y:S01]  /*a000*/  FADD.FTZ R97, R100, R97 ;  /* 0x0000006164617221 */ /* 0x000fe20000010000 */
        /* <DEDUP_REMOVED lines=32> */
.L_x_17965:
[----:B------:R-:W-:Y:S05]  /*a210*/  BSYNC.RECONVERGENT B2 ;  /* 0x0000000000027941 */ /* 0x000fea0003800200 */
.L_x_17964:
        /* <DEDUP_REMOVED lines=10> */
[----:B------:R-:W-:Y:S02]  /*a2c0*/  PRMT R18, R94, 0x7610, R18 ;  /* 0x000076105e127816 */ /* 0x000fe40000000012 */
[----:B------:R-:W-:Y:S02]  /*a2d0*/  PRMT R17, R16, 0x7632, R17 ;  /* 0x0000763210117816 */ /* 0x000fe40000000011 */
[----:B------:R-:W-:-:S02]  /*a2e0*/  PRMT R94, R94, 0x7632, R94 ;  /* 0x000076325e5e7816 */ /* 0x000fc4000000005e */
        /* <DEDUP_REMOVED lines=33> */
.L_x_17967:
[----:B------:R-:W-:Y:S05]  /*a500*/  BSYNC.RECONVERGENT B2 ;  /* 0x0000000000027941 */ /* 0x000fea0003800200 */
.L_x_17966:
[----:B------:R-:W-:Y:S01]  /*a510*/  SHF.L.U32 R99, R94, 0x10, RZ ;  /* 0x000000105e637819 */ /* 0x000fe200000006ff */
[----:B------:R-:W-:Y:S02]  /*a520*/  IMAD.U32 R96, R96, 0x10000, RZ ;  /* 0x0001000060607824 */ /* 0x000fe400078e00ff */
[----:B-----5:R-:W-:Y:S02]  /*a530*/  HFMA2.BF16_V2 R98, R13, R98, -RZ ;  /* 0x000000620d627231 */ /* 0x020fe400003000ff */
[----:B------:R-:W-:Y:S02]  /*a540*/  IMAD.U32 R97, R97, 0x10000, RZ ;  /* 0x0001000061617824 */ /* 0x000fe400078e00ff */
[----:B------:R-:W-:Y:S01]  /*a550*/  HMUL2.BF16_V2 R94, R12, R101 ;  /* 0x000000650c5e7232 */ /* 0x000fe20000200000 */
        /* <DEDUP_REMOVED lines=71> */
.L_x_17969:
[----:B------:R-:W-:Y:S05]  /*a9d0*/  BSYNC.RECONVERGENT B2 ;  /* 0x0000000000027941 */ /* 0x000fea0003800200 */
.L_x_17968:
        /* <DEDUP_REMOVED lines=47> */
.L_x_17971:
[----:B------:R-:W-:Y:S05]  /*acd0*/  BSYNC.RECONVERGENT B2 ;  /* 0x0000000000027941 */ /* 0x000fea0003800200 */
.L_x_17970:
        /* <DEDUP_REMOVED lines=80> */
.L_x_17973:
[----:B------:R-:W-:Y:S05]  /*b1e0*/  BSYNC.RECONVERGENT B2 ;  /* 0x0000000000027941 */ /* 0x000fea0003800200 */
.L_x_17972:
        /* <DEDUP_REMOVED lines=46> */
.L_x_17975:
[----:B------:R-:W-:Y:S05]  /*b4d0*/  BSYNC.RECONVERGENT B2 ;  /* 0x0000000000027941 */ /* 0x000fea0003800200 */
.L_x_17974:
        /* <DEDUP_REMOVED lines=76> */
.L_x_17977:
[----:B------:R-:W-:Y:S05]  /*b9a0*/  BSYNC.RECONVERGENT B2 ;  /* 0x0000000000027941 */ /* 0x000fea0003800200 */
.L_x_17976:
        /* <DEDUP_REMOVED lines=47> */
.L_x_17979:
[----:B------:R-:W-:Y:S05]  /*bca0*/  BSYNC.RECONVERGENT B2 ;  /* 0x0000000000027941 */ /* 0x000fea0003800200 */
.L_x_17978:
        /* <DEDUP_REMOVED lines=80> */
.L_x_17981:
[----:B------:R-:W-:Y:S05]  /*c1b0*/  BSYNC.RECONVERGENT B2 ;  /* 0x0000000000027941 */ /* 0x000fea0003800200 */
.L_x_17980:
        /* <DEDUP_REMOVED lines=46> */
.L_x_17983:
[----:B------:R-:W-:Y:S05]  /*c4a0*/  BSYNC.RECONVERGENT B2 ;  /* 0x0000000000027941 */ /* 0x000fea0003800200 */
.L_x_17982:
        /* <DEDUP_REMOVED lines=76> */
.L_x_17985:
[----:B------:R-:W-:Y:S05]  /*c970*/  BSYNC.RECONVERGENT B2 ;  /* 0x0000000000027941 */ /* 0x000fea0003800200 */
.L_x_17984:
        /* <DEDUP_REMOVED lines=47> */
.L_x_17987:
[----:B------:R-:W-:Y:S05]  /*cc70*/  BSYNC.RECONVERGENT B2 ;  /* 0x0000000000027941 */ /* 0x000fea0003800200 */
.L_x_17986:
        /* <DEDUP_REMOVED lines=80> */
.L_x_17989:
[----:B------:R-:W-:Y:S05]  /*d180*/  BSYNC.RECONVERGENT B2 ;  /* 0x0000000000027941 */ /* 0x000fea0003800200 */
.L_x_17988:
        /* <DEDUP_REMOVED lines=46> */
.L_x_17991:
[----:B------:R-:W-:Y:S05]  /*d470*/  BSYNC.RECONVERGENT B2 ;  /* 0x0000000000027941 */ /* 0x000fea0003800200 */
.L_x_17990:
        /* <DEDUP_REMOVED lines=76> */
.L_x_17993:
[----:B------:R-:W-:Y:S05]  /*d940*/  BSYNC.RECONVERGENT B2 ;  /* 0x0000000000027941 */ /* 0x000fea0003800200 */
.L_x_17992:
        /* <DEDUP_REMOVED lines=16> */
[C---:B-1234-:R-:W-:Y:S01]  /*da50*/  VIADD R21, R95.reuse, 0x2 ;  /* 0x000000025f157836 */ /* 0x05efe20000000000 */
        /* <DEDUP_REMOVED lines=12> */
[-C--:B------:R-:W-:Y:S02]  /*db20*/  ISETP.GE.AND P1, PT, R21, R0.reuse, PT ;  /* 0x000000001500720c */ /* 0x080fe40003f26270 */
[----:B------:R-:W-:Y:S02]  /*db30*/  SEL R104, R20, RZ, !P6 ;  /* 0x000000ff14687207 */ /* 0x000fe40007000000 */
[----:B------:R-:W-:Y:S02]  /*db40*/  PRMT R21, R102, 0x7632, R21 ;  /* 0x0000763266157816 */ /* 0x000fe40000000015 */
        /* <DEDUP_REMOVED lines=15> */
.L_x_17995:
[----:B------:R-:W-:Y:S05]  /*dc40*/  BSYNC.RECONVERGENT B2 ;  /* 0x0000000000027941 */ /* 0x000fea0003800200 */
.L_x_17994:
[----:B------:R-:W-:Y:S01]  /*dc50*/  HFMA2.BF16_V2 R100, R13, R100, -RZ ;  /* 0x000000640d647231 */ /* 0x000fe200003000ff */
[----:B------:R-:W-:Y:S01]  /*dc60*/  SHF.L.U32 R16, R16, 0x10, RZ ;  /* 0x0000001010107819 */ /* 0x000fe200000006ff */
[----:B------:R-:W-:Y:S01]  /*dc70*/  IMAD.U32 R17, R17, 0x10000, RZ ;  /* 0x0001000011117824 */ /* 0x000fe200078e00ff */
[----:B-1234-:R-:W-:Y:S01]  /*dc80*/  SHF.L.U32 R21, R94, 0x10, RZ ;  /* 0x000000105e157819 */ /* 0x01efe200000006ff */
[----:B------:R-:W-:Y:S02]  /*dc90*/  IMAD.U32 R18, R18, 0x10000, RZ ;  /* 0x0001000012127824 */ /* 0x000fe400078e00ff */
[----:B-----5:R-:W-:Y:S02]  /*dca0*/  HMUL2.BF16_V2 R20, R12, R101 ;  /* 0x000000650c147232 */ /* 0x020fe40000200000 */
        /* <DEDUP_REMOVED lines=43> */
[-C--:B------:R-:W-:Y:S01]  /*df60*/  ISETP.GE.AND P1, PT, R17, R0.reuse, PT ;  /* 0x000000001100720c */ /* 0x080fe20003f26270 */
[----:B------:R-:W-:Y:S01]  /*df70*/  VIADD R17, R95, 0x5 ;  /* 0x000000055f117836 */ /* 0x000fe20000000000 */
[-C--:B------:R-:W-:Y:S01]  /*df80*/  ISETP.GE.AND P6, PT, R19, R0.reuse, PT ;  /* 0x000000001300720c */ /* 0x080fe20003fc6270 */
[----:B------:R-:W-:Y:S01]  /*df90*/  VIADD R19, R95, 0x6 ;  /* 0x000000065f137836 */ /* 0x000fe20000000000 */
[-C--:B------:R-:W-:Y:S02]  /*dfa0*/  ISETP.GE.AND P5, PT, R21, R0.reuse, PT ;  /* 0x000000001500720c */ /* 0x080fe40003fa6270 */
[----:B------:R-:W-:-:S02]  /*dfb0*/  ISETP.GE.AND P4, PT, R17, R0, PT ;  /* 0x000000001100720c */ /* 0x000fc40003f86270 */
[-C--:B------:R-:W-:Y:S01]  /*dfc0*/  ISETP.GE.AND P3, PT, R19, R0.reuse, PT ;  /* 0x000000001300720c */ /* 0x080fe20003f66270 */
[C---:B------:R-:W-:Y:S01]  /*dfd0*/  VIADD R19, R95.reuse, 0x1 ;  /* 0x000000015f137836 */ /* 0x040fe20000000000 */
[----:B------:R-:W-:Y:S02]  /*dfe0*/  IADD3 R21, PT, PT, R95, 0x7, RZ ;  /* 0x000000075f157810 */ /* 0x000fe40007ffe0ff */
[----:B------:R-:W-:Y:S02]  /*dff0*/  PRMT R17, R63, 0x7632, R17 ;  /* 0x000076323f117816 */ /* 0x000fe40000000011 */
[----:B------:R-:W-:Y:S02]  /*e000*/  ISETP.GE.AND P2, PT, R21, R0, PT ;  /* 0x000000001500720c */ /* 0x000fe40003f46270 */
[----:B------:R-:W-:Y:S02]  /*e010*/  SEL R63, R63, RZ, !P1 ;  /* 0x000000ff3f3f7207 */ /* 0x000fe40004800000 */
[----:B------:R-:W-:-:S02]  /*e020*/  SEL R20, R17, RZ, !P6 ;  /* 0x000000ff11147207 */ /* 0x000fc40007000000 */
        /* <DEDUP_REMOVED lines=14> */
.L_x_17997:
[----:B------:R-:W-:Y:S05]  /*e110*/  BSYNC.RECONVERGENT B2 ;  /* 0x0000000000027941 */ /* 0x000fea0003800200 */
.L_x_17996:
[----:B------:R-:W-:Y:S02]  /*e120*/  HFMA2.BF16_V2 R18, R12, R63, -RZ ;  /* 0x0000003f0c127231 */ /* 0x000fe400003000ff */
[----:B------:R-:W-:Y:S01]  /*e130*/  HMUL2.BF16_V2 R61, R13, R61 ;  /* 0x0000003d0d3d7232 */ /* 0x000fe20000200000 */
[----:B------:R-:W-:Y:S01]  /*e140*/  BSSY.RECONVERGENT B2, `(.L_x_17998) ;  /* 0x0000028000027945 */ /* 0x000fe20003800200 */
[----:B------:R-:W-:Y:S02]  /*e150*/  HMUL2.BF16_V2 R20, R15, R64 ;  /* 0x000000400f147232 */ /* 0x000fe40000200000 */
[--C-:B------:R-:W-:Y:S01]  /*e160*/  FADD.FTZ R47, R47, R16.reuse ;  /* 0x000000102f2f7221 */ /* 0x100fe20000010000 */
        /* <DEDUP_REMOVED lines=8> */
[----:B------:R-:W-:Y:S01]  /*e1f0*/  VIADD R97, R95, 0x4 ;  /* 0x000000045f617836 */ /* 0x000fe20000000000 */
[----:B------:R-:W-:Y:S02]  /*e200*/  PRMT R94, R69, 0x7632, R94 ;  /* 0x00007632455e7816 */ /* 0x000fe4000000005e */
[-C--:B------:R-:W-:Y:S01]  /*e210*/  ISETP.GE.AND P1, PT, R61, R0.reuse, PT ;  /* 0x000000003d00720c */ /* 0x080fe20003f26270 */
[----:B------:R-:W-:Y:S01]  /*e220*/  VIADD R61, R95, 0x5 ;  /* 0x000000055f3d7836 */ /* 0x000fe20000000000 */
[-C--:B------:R-:W-:Y:S02]  /*e230*/  ISETP.GE.AND P6, PT, R63, R0.reuse, PT ;  /* 0x000000003f00720c */ /* 0x080fe40003fc6270 */
[----:B------:R-:W-:Y:S02]  /*e240*/  IADD3 R63, PT, PT, R95, 0x6, RZ ;  /* 0x000000065f3f7810 */ /* 0x000fe40007ffe0ff */
[-C--:B------:R-:W-:Y:S01]  /*e250*/  ISETP.GE.AND P5, PT, R97, R0.reuse, PT ;  /* 0x000000006100720c */ /* 0x080fe20003fa6270 */
[----:B------:R-:W-:Y:S01]  /*e260*/  VIADD R97, R95, 0x7 ;  /* 0x000000075f617836 */ /* 0x000fe20000000000 */
[-C--:B------:R-:W-:Y:S01]  /*e270*/  ISETP.GE.AND P3, PT, R63, R0.reuse, PT ;  /* 0x000000003f00720c */ /* 0x080fe20003f66270 */
[----:B------:R-:W-:Y:S01]  /*e280*/  VIADD R63, R95, 0x1 ;  /* 0x000000015f3f7836 */ /* 0x000fe20000000000 */
[----:B------:R-:W-:-:S02]  /*e290*/  ISETP.GE.AND P4, PT, R61, R0, PT ;  /* 0x000000003d00720c */ /* 0x000fc40003f86270 */
[C---:B------:R-:W-:Y:S02]  /*e2a0*/  PRMT R61, R67.reuse, 0x7632, R61 ;  /* 0x00007632433d7816 */ /* 0x040fe4000000003d */
[----:B------:R-:W-:Y:S02]  /*e2b0*/  SEL R67, R67, RZ, !P1 ;  /* 0x000000ff43437207 */ /* 0x000fe40004800000 */
[-C--:B------:R-:W-:Y:S02]  /*e2c0*/  ISETP.GE.AND P1, PT, R63, R0.reuse, PT ;  /* 0x000000003f00720c */ /* 0x080fe40003f26270 */
[----:B------:R-:W-:Y:S02]  /*e2d0*/  SEL R64, R61, RZ, !P6 ;  /* 0x000000ff3d407207 */ /* 0x000fe40007000000 */
[-C--:B------:R-:W-:Y:S02]  /*e2e0*/  ISETP.GE.AND P2, PT, R97, R0.reuse, PT ;  /* 0x000000006100720c */ /* 0x080fe40003f46270 */
[----:B------:R-:W-:-:S02]  /*e2f0*/  ISETP.GE.AND P6, PT, R95, R0, PT ;  /* 0x000000005f00720c */ /* 0x000fc40003fc6270 */
        /* <DEDUP_REMOVED lines=12> */
.L_x_17999:
[----:B------:R-:W-:Y:S05]  /*e3c0*/  BSYNC.RECONVERGENT B2 ;  /* 0x0000000000027941 */ /* 0x000fea0003800200 */
.L_x_17998:
        /* <DEDUP_REMOVED lines=26> */
[----:B------:R-:W-:Y:S02]  /*e570*/  FADD.FTZ R65, R21, R66 ;  /* 0x0000004215417221 */ /* 0x000fe40000010000 */
        /* <DEDUP_REMOVED lines=46> */
.L_x_18001:
[----:B------:R-:W-:Y:S05]  /*e860*/  BSYNC.RECONVERGENT B2 ;  /* 0x0000000000027941 */ /* 0x000fea0003800200 */
.L_x_18000:
        /* <DEDUP_REMOVED lines=41> */
.L_x_18003:
[----:B------:R-:W-:Y:S05]  /*eb00*/  BSYNC.RECONVERGENT B2 ;  /* 0x0000000000027941 */ /* 0x000fea0003800200 */
.L_x_18002:
[----:B------:R-:W-:Y:S02]  /*eb10*/  HFMA2.BF16_V2 R74, R13, R74, -RZ ;  /* 0x0000004a0d4a7231 */ /* 0x000fe400003000ff */
[----:B------:R-:W-:Y:S01]  /*eb20*/  IMAD.U32 R64, R63, 0x10000, RZ ;  /* 0x000100003f407824 */ /* 0x000fe200078e00ff */
        /* <DEDUP_REMOVED lines=11> */
[C---:B------:R-:W-:Y:S01]  /*ebe0*/  PRMT R18, R74.reuse, 0x7610, R18 ;  /* 0x000076104a127816 */ /* 0x040fe20000000012 */
[----:B------:R-:W-:Y:S01]  /*ebf0*/  IMAD.U32 R63, R63, 0x10000, RZ ;  /* 0x000100003f3f7824 */ /* 0x000fe200078e00ff */
[----:B------:R-:W-:Y:S01]  /*ec00*/  PRMT R19, R74, 0x7632, R19 ;  /* 0x000076324a137816 */ /* 0x000fe20000000013 */
[----:B------:R-:W-:Y:S01]  /*ec10*/  FADD.FTZ R20, R17, R20 ;  /* 0x0000001411147221 */ /* 0x000fe20000010000 */
[----:B------:R-:W-:Y:S01]  /*ec20*/  SHF.L.U32 R64, R64, 0x10, RZ ;  /* 0x0000001040407819 */ /* 0x000fe200000006ff */
[----:B------:R-:W-:Y:S01]  /*ec30*/  HFMA2.BF16_V2 R17, R14, R73, -RZ ;  /* 0x000000490e117231 */ /* 0x000fe200003000ff */
[----:B------:R-:W-:Y:S01]  /*ec40*/  SHF.L.U32 R18, R18, 0x10, RZ ;  /* 0x0000001012127819 */ /* 0x000fe200000006ff */
[----:B------:R-:W-:-:S02]  /*ec50*/  IMAD.U32 R19, R19, 0x10000, RZ ;  /* 0x0001000013137824 */ /* 0x000fc400078e00ff */
[----:B------:R-:W-:Y:S01]  /*ec60*/  FADD.FTZ R20, R20, R61 ;  /* 0x0000003d14147221 */ /* 0x000fe20000010000 */
[----:B------:R-:W-:Y:S01]  /*ec70*/  FADD.FTZ R67, R63, R64 ;  /* 0x000000403f437221 */ /* 0x000fe20000010000 */
[----:B------:R-:W-:Y:S02]  /*ec80*/  HFMA2.BF16_V2 R64, R14, R77, -RZ ;  /* 0x0000004d0e407231 */ /* 0x000fe400003000ff */
[----:B------:R-:W-:Y:S01]  /*ec90*/  FADD.FTZ R66, R18, R19 ;  /* 0x0000001312427221 */ /* 0x000fe20000010000 */
[----:B------:R-:W-:Y:S02]  /*eca0*/  HMUL2.BF16_V2 R19, R15, R76 ;  /* 0x0000004c0f137232 */ /* 0x000fe40000200000 */
[----:B------:R-:W-:Y:S01]  /*ecb0*/  FADD.FTZ R49, R49, R16 ;  /* 0x0000001031317221 */ /* 0x000fe20000010000 */
[----:B------:R-:W-:Y:S01]  /*ecc0*/  FADD.FTZ R50, R50, R21 ;  /* 0x0000001532327221 */ /* 0x000fe20000010000 */
[----:B------:R-:W-:Y:S01]  /*ecd0*/  PRMT R18, R17, 0x7632, R18 ;  /* 0x0000763211127816 */ /* 0x000fe20000000012 */
[----:B------:R-:W-:Y:S01]  /*ece0*/  FADD.FTZ R66, R66, R67 ;  /* 0x0000004342427221 */ /* 0x000fe20000010000 */
[C---:B------:R-:W-:Y:S01]  /*ecf0*/  PRMT R63, R19.reuse, 0x7632, R63 ;  /* 0x00007632133f7816 */ /* 0x040fe2000000003f */
[----:B------:R-:W-:Y:S01]  /*ed00*/  IMAD.U32 R19, R19, 0x10000, RZ ;  /* 0x0001000013137824 */ /* 0x000fe200078e00ff */
[----:B------:R-:W-:Y:S01]  /*ed10*/  SHF.L.U32 R17, R17, 0x10, RZ ;  /* 0x0000001011117819 */ /* 0x000fe200000006ff */
[----:B------:R-:W-:Y:S01]  /*ed20*/  IMAD.U32 R18, R18, 0x10000, RZ ;  /* 0x0001000012127824 */ /* 0x000fe200078e00ff */
[----:B------:R-:W-:Y:S01]  /*ed30*/  PRMT R65, R64, 0x7632, R65 ;  /* 0x0000763240417816 */ /* 0x000fe20000000041 */
[----:B------:R-:W-:-:S02]  /*ed40*/  IMAD.U32 R68, R63, 0x10000, RZ ;  /* 0x000100003f447824 */ /* 0x000fc400078e00ff */
        /* <DEDUP_REMOVED lines=23> */
[-C--:B------:R-:W-:Y:S02]  /*eec0*/  ISETP.GE.AND P2, PT, R61, R0.reuse, PT ;  /* 0x000000003d00720c */ /* 0x080fe40003f46270 */
[----:B------:R-:W-:Y:S02]  /*eed0*/  SEL R18, R16, RZ, !P6 ;  /* 0x000000ff10127207 */ /* 0x000fe40007000000 */
[----:B------:R-:W-:Y:S02]  /*eee0*/  PRMT R17, R80, 0x7632, R17 ;  /* 0x0000763250117816 */ /* 0x000fe40000000011 */
        /* <DEDUP_REMOVED lines=14> */
.L_x_18005:
[----:B------:R-:W-:Y:S05]  /*efd0*/  BSYNC.RECONVERGENT B2 ;  /* 0x0000000000027941 */ /* 0x000fea0003800200 */
.L_x_18004:
        /* <DEDUP_REMOVED lines=25> */
[-C--:B------:R-:W-:Y:S02]  /*f170*/  ISETP.GE.AND P1, PT, R63, R0.reuse, PT ;  /* 0x000000003f00720c */ /* 0x080fe40003f26270 */
[----:B------:R-:W-:Y:S02]  /*f180*/  SEL R64, R61, RZ, !P6 ;  /* 0x000000ff3d407207 */ /* 0x000fe40007000000 */
        /* <DEDUP_REMOVED lines=14> */
.L_x_18007:
[----:B------:R-:W-:Y:S05]  /*f270*/  BSYNC.RECONVERGENT B2 ;  /* 0x0000000000027941 */ /* 0x000fea0003800200 */
.L_x_18006:
        /* <DEDUP_REMOVED lines=73> */
.L_x_18009:
[----:B------:R-:W-:Y:S05]  /*f710*/  BSYNC.RECONVERGENT B2 ;  /* 0x0000000000027941 */ /* 0x000fea0003800200 */
.L_x_18008:
[----:B------:R-:W-:Y:S01]  /*f720*/  BSSY.RECONVERGENT B2, `(.L_x_18010) ;  /* 0x0000023000027945 */ /* 0x000fe20003800200 */
[----:B------:R-:W-:Y:S02]  /*f730*/  HFMA2.BF16_V2 R87, R12, R87, -RZ ;  /* 0x000000570c577231 */ /* 0x000fe400003000ff */
[----:B------:R-:W-:Y:S01]  /*f740*/  HMUL2.BF16_V2 R86, R13, R86 ;  /* 0x000000560d567232 */ /* 0x000fe20000200000 */
        /* <DEDUP_REMOVED lines=8> */
[C---:B------:R-:W-:Y:S01]  /*f7d0*/  VIADD R61, R95.reuse, 0x7 ;  /* 0x000000075f3d7836 */ /* 0x040fe20000000000 */
[C---:B------:R-:W-:Y:S01]  /*f7e0*/  IADD3 R17, PT, PT, R95.reuse, 0x5, RZ ;  /* 0x000000055f117810 */ /* 0x040fe20007ffe0ff */
[----:B------:R-:W-:Y:S01]  /*f7f0*/  VIADD R95, R95, 0x6 ;  /* 0x000000065f5f7836 */ /* 0x000fe20000000000 */
[----:B------:R-:W-:-:S02]  /*f800*/  ISETP.GE.AND P3, PT, R63, R0, PT ;  /* 0x000000003f00720c */ /* 0x000fc40003f66270 */
[-C--:B------:R-:W-:Y:S02]  /*f810*/  ISETP.GE.AND P1, PT, R17, R0.reuse, PT ;  /* 0x000000001100720c */ /* 0x080fe40003f26270 */
[----:B------:R-:W-:Y:S02]  /*f820*/  PRMT R20, R92, 0x7632, R20 ;  /* 0x000076325c147816 */ /* 0x000fe40000000014 */
[----:B------:R-:W-:Y:S02]  /*f830*/  SEL R17, R91, RZ, !P6 ;  /* 0x000000ff5b117207 */ /* 0x000fe40007000000 */
[----:B------:R-:W-:Y:S02]  /*f840*/  PRMT R63, R93, 0x7632, R63 ;  /* 0x000076325d3f7816 */ /* 0x000fe4000000003f */
[-C--:B------:R-:W-:Y:S02]  /*f850*/  ISETP.GE.AND P2, PT, R65, R0.reuse, PT ;  /* 0x000000004100720c */ /* 0x080fe40003f46270 */
[----:B------:R-:W-:-:S02]  /*f860*/  ISETP.GE.AND P0, PT, R61, R0, PT ;  /* 0x000000003d00720c */ /* 0x000fc40003f06270 */
[----:B------:R-:W-:Y:S02]  /*f870*/  ISETP.GE.AND P6, PT, R95, R0, PT ;  /* 0x000000005f00720c */ /* 0x000fe40003fc6270 */
        /* <DEDUP_REMOVED lines=13> */
.L_x_18011:
[----:B------:R-:W-:Y:S05]  /*f950*/  BSYNC.RECONVERGENT B2 ;  /* 0x0000000000027941 */ /* 0x000fea0003800200 */
.L_x_18010:
[C---:B------:R-:W-:Y:S01]  /*f960*/  PRMT R17, R86.reuse, 0x7610, R17 ;  /* 0x0000761056117816 */ /* 0x040fe20000000011 */
[----:B------:R-:W-:Y:S01]  /*f970*/  HMUL2.BF16_V2 R63, R15, R88 ;  /* 0x000000580f3f7232 */ /* 0x000fe20000200000 */
[----:B------:R-:W-:Y:S01]  /*f980*/  PRMT R18, R86, 0x7632, R18 ;  /* 0x0000763256127816 */ /* 0x000fe20000000012 */
[----:B------:R-:W-:Y:S01]  /*f990*/  HFMA2.BF16_V2 R13, R13, R91, -RZ ;  /* 0x0000005b0d0d7231 */ /* 0x000fe200003000ff */
[----:B------:R-:W-:Y:S01]  /*f9a0*/  SHF.L.U32 R17, R17, 0x10, RZ ;  /* 0x0000001011117819 */ /* 0x000fe200000006ff */
[----:B------:R-:W-:Y:S01]  /*f9b0*/  HFMA2.BF16_V2 R89, R14, R89, -RZ ;  /* 0x000000590e597231 */ /* 0x000fe200003000ff */
[C---:B------:R-:W-:Y:S01]  /*f9c0*/  PRMT R20, R87.reuse, 0x7610, R20 ;  /* 0x0000761057147816 */ /* 0x040fe20000000014 */
[----:B------:R-:W-:Y:S01]  /*f9d0*/  IMAD.U32 R18, R18, 0x10000, RZ ;  /* 0x0001000012127824 */ /* 0x000fe200078e00ff */
[----:B------:R-:W-:Y:S01]  /*f9e0*/  PRMT R61, R87, 0x7632, R61 ;  /* 0x00007632573d7816 */ /* 0x000fe2000000003d */
[----:B------:R-:W-:Y:S01]  /*f9f0*/  HMUL2.BF16_V2 R15, R15, R93 ;  /* 0x0000005d0f0f7232 */ /* 0x000fe20000200000 */
[----:B------:R-:W-:Y:S01]  /*fa00*/  PRMT R64, R63, 0x7632, R64 ;  /* 0x000076323f407816 */ /* 0x000fe20000000040 */
[----:B------:R-:W-:Y:S01]  /*fa10*/  FADD.FTZ R17, R17, R18 ;  /* 0x0000001211117221 */ /* 0x000fe20000010000 */
[----:B------:R-:W-:Y:S01]  /*fa20*/  SHF.L.U32 R61, R61, 0x10, RZ ;  /* 0x000000103d3d7819 */ /* 0x000fe200000006ff */
[----:B------:R-:W-:-:S02]  /*fa30*/  IMAD.U32 R20, R20, 0x10000, RZ ;  /* 0x0001000014147824 */ /* 0x000fc400078e00ff */
[----:B------:R-:W-:Y:S02]  /*fa40*/  HMUL2.BF16_V2 R18, R12, R92 ;  /* 0x0000005c0c127232 */ /* 0x000fe40000200000 */
[----:B------:R-:W-:Y:S01]  /*fa50*/  IMAD.U32 R63, R63, 0x10000, RZ ;  /* 0x000100003f3f7824 */ /* 0x000fe200078e00ff */
[----:B------:R-:W-:Y:S01]  /*fa60*/  PRMT R12, R13, 0x7610, R12 ;  /* 0x000076100d0c7816 */ /* 0x000fe2000000000c */
[----:B------:R-:W-:Y:S02]  /*fa70*/  IMAD.U32 R64, R64, 0x10000, RZ ;  /* 0x0001000040407824 */ /* 0x000fe400078e00ff */
[--C-:B------:R-:W-:Y:S01]  /*fa80*/  FADD.FTZ R20, R20, R61.reuse ;  /* 0x0000003d14147221 */ /* 0x100fe20000010000 */
[C---:B------:R-:W-:Y:S01]  /*fa90*/  PRMT R61, R18.reuse, 0x7632, R61 ;  /* 0x00007632123d7816 */ /* 0x040fe2000000003d */
[----:B------:R-:W-:Y:S02]  /*faa0*/  IMAD.U32 R18, R18, 0x10000, RZ ;  /* 0x0001000012127824 */ /* 0x000fe400078e00ff */
[----:B------:R-:W-:Y:S01]  /*fab0*/  FADD.FTZ R64, R63, R64 ;  /* 0x000000403f407221 */ /* 0x000fe20000010000 */
[----:B------:R-:W-:Y:S01]  /*fac0*/  PRMT R13, R13, 0x7632, R13 ;  /* 0x000076320d0d7816 */ /* 0x000fe2000000000d */
[----:B------:R-:W-:Y:S01]  /*fad0*/  FADD.FTZ R17, R17, R20 ;  /* 0x0000001411117221 */ /* 0x000fe20000010000 */
[----:B------:R-:W-:Y:S01]  /*fae0*/  SHF.L.U32 R63, R61, 0x10, RZ ;  /* 0x000000103d3f7819 */ /* 0x000fe200000006ff */
[----:B------:R-:W-:Y:S01]  /*faf0*/  FADD.FTZ R16, R19, R16 ;  /* 0x0000001013107221 */ /* 0x000fe20000010000 */
[----:B------:R-:W-:Y:S01]  /*fb00*/  SHF.L.U32 R12, R12, 0x10, RZ ;  /* 0x000000100c0c7819 */ /* 0x000fe200000006ff */
[----:B------:R-:W-:-:S02]  /*fb10*/  IMAD.U32 R13, R13, 0x10000, RZ ;  /* 0x000100000d0d7824 */ /* 0x000fc400078e00ff */
[----:B------:R-:W-:Y:S01]  /*fb20*/  FADD.FTZ R17, R17, R64 ;  /* 0x0000004011117221 */ /* 0x000fe20000010000 */
[----:B------:R-:W-:Y:S01]  /*fb30*/  FADD.FTZ R68, R18, R63 ;  /* 0x0000003f12447221 */ /* 0x000fe20000010000 */
[----:B------:R-:W-:Y:S01]  /*fb40*/  HFMA2.BF16_V2 R18, R14, R90, -RZ ;  /* 0x0000005a0e127231 */ /* 0x000fe200003000ff */
        /* <DEDUP_REMOVED lines=23> */
[----:B------:R-:W-:-:S07]  /*fcc0*/  FADD.FTZ R56, R56, R63 ;  /* 0x0000003f38387221 */ /* 0x000fce0000010000 */
.L_x_17947:
[----:B------:R-:W-:Y:S05]  /*fcd0*/  BSYNC.RECONVERGENT B0 ;  /* 0x0000000000007941 */ /* 0x000fea0003800200 */
.L_x_17946:
[----:B------:R-:W-:-:S05]  /*fce0*/  VIADD R59, R59, 0x4 ;  /* 0x000000043b3b7836 */ /* 0x000fca0000000000 */
[----:B------:R-:W-:-:S13]  /*fcf0*/  ISETP.GE.U32.AND P0, PT, R59, R6, PT ;  /* 0x000000063b00720c */ /* 0x000fda0003f06070 */
[----:B------:R-:W-:Y:S05]  /*fd00*/  @!P0 BRA `(.L_x_18012) ;  /* 0xffffff7c00308947 */ /* 0x000fea000383ffff */
.L_x_17945:
[----:B------:R-:W-:Y:S05]  /*fd10*/  BSYNC.RECONVERGENT B1 ;  /* 0x0000000000017941 */ /* 0x000fea0003800200 */
.L_x_17944:
[----:B------:R-:W0:Y:S01]  /*fd20*/  SHFL.BFLY PT, R3, R26, 0x2, 0x1f ;  /* 0x0c401f001a037f89 */ /* 0x000e2200000e0000 */
[----:B------:R-:W-:Y:S01]  /*fd30*/  LOP3.LUT P0, RZ, R2, 0x3, RZ, 0xc0, !PT ;  /* 0x0000000302ff7812 */ /* 0x000fe2000780c0ff */
[----:B------:R-:W-:Y:S01]  /*fd40*/  BSSY.RECONVERGENT B0, `(.L_x_18013) ;  /* 0x00000ab000007945 */ /* 0x000fe20003800200 */
[----:B------:R-:W-:Y:S01]  /*fd50*/  SHF.R.U32.HI R9, RZ, 0x2, R9 ;  /* 0x00000002ff097819 */ /* 0x000fe20000011609 */
[----:B------:R-:W2:Y:S04]  /*fd60*/  SHFL.BFLY PT, R0, R25, 0x2, 0x1f ;  /* 0x0c401f0019007f89 */ /* 0x000ea800000e0000 */
[----:B------:R-:W3:Y:S01]  /*fd70*/  SHFL.BFLY PT, R17, R38, 0x2, 0x1f ;  /* 0x0c401f0026117f89 */ /* 0x000ee200000e0000 */
[----:B------:R-:W-:-:S03]  /*fd80*/  IMAD R22, R22, 0x100, R9 ;  /* 0x0000010016167824 */ /* 0x000fc600078e0209 */
[----:B------:R-:W4:Y:S04]  /*fd90*/  SHFL.BFLY PT, R4, R27, 0x2, 0x1f ;  /* 0x0c401f001b047f89 */ /* 0x000f2800000e0000 */
[----:B------:R-:W5:Y:S04]  /*fda0*/  SHFL.BFLY PT, R6, R29, 0x2, 0x1f ;  /* 0x0c401f001d067f89 */ /* 0x000f6800000e0000 */
[----:B------:R-:W1:Y:S01]  /*fdb0*/  SHFL.BFLY PT, R8, R31, 0x2, 0x1f ;  /* 0x0c401f001f087f89 */ /* 0x000e6200000e0000 */
        /* <DEDUP_REMOVED lines=24> */
[----:B------:R-:W-:-:S03]  /*ff40*/  LOP3.LUT R21, R2, 0x3c0, RZ, 0xc0, !PT ;  /* 0x000003c002157812 */ /* 0x000fc600078ec0ff */
[----:B------:R-:W1:Y:S01]  /*ff50*/  SHFL.BFLY PT, R16, R39, 0x2, 0x1f ;  /* 0x0c401f0027107f89 */ /* 0x000e6200000e0000 */
[----:B0-----:R-:W-:Y:S01]  /*ff60*/  FADD.FTZ R28, R5, R28 ;  /* 0x0000001c051c7221 */ /* 0x001fe20000010000 */
[----:B------:R-:W-:Y:S02]  /*ff70*/  ISETP.NE.OR P1, PT, R21, 0x40, P0 ;  /* 0x000000401500780c */ /* 0x000fe40000725670 */
        /* <DEDUP_REMOVED lines=11> */
[----:B------:R-:W-:-:S03]  /*10030*/  FADD.FTZ R16, R16, R39 ;  /* 0x0000002710107221 */ /* 0x000fc60000010000 */
        /* <DEDUP_REMOVED lines=23> */
[----:B-----5:R-:W-:Y:S01]  /*101b0*/  FADD.FTZ R54, R31, R54 ;  /* 0x000000361f367221 */ /* 0x020fe20000010000 */
[----:B-1----:R-:W-:Y:S02]  /*101c0*/  FADD.FTZ R68, R68, R55 ;  /* 0x0000003744447221 */ /* 0x002fe40000010000 */
[----:B------:R-:W1:Y:S01]  /*101d0*/  SHFL.BFLY PT, R5, R26, 0x1, 0x1f ;  /* 0x0c201f001a057f89 */ /* 0x000e6200000e0000 */
        /* <DEDUP_REMOVED lines=9> */
[----:B------:R-:W4:Y:S04]  /*10270*/  SHFL.BFLY PT, R13, R12, 0x1, 0x1f ;  /* 0x0c201f000c0d7f89 */ /* 0x000f2800000e0000 */
[----:B------:R-:W4:Y:S01]  /*10280*/  SHFL.BFLY PT, R17, R36, 0x1, 0x1f ;  /* 0x0c201f0024117f89 */ /* 0x000f2200000e0000 */
[----:B-1----:R-:W-:-:S03]  /*10290*/  FADD.FTZ R5, R26, R5 ;  /* 0x000000051a057221 */ /* 0x002fc60000010000 */
[----:B------:R-:W1:Y:S01]  /*102a0*/  SHFL.BFLY PT, R21, R14, 0x1, 0x1f ;  /* 0x0c201f000e157f89 */ /* 0x000e6200000e0000 */
        /* <DEDUP_REMOVED lines=10> */
[----:B------:R-:W-:-:S03]  /*10350*/  FADD.FTZ R17, R36, R17 ;  /* 0x0000001124117221 */ /* 0x000fc60000010000 */
        /* <DEDUP_REMOVED lines=27> */
[----:B------:R-:W-:Y:S01]  /*10510*/  FADD.FTZ R50, R50, R49 ;  /* 0x0000003132327221 */ /* 0x000fe20000010000 */
[----:B------:R-:W-:Y:S01]  /*10520*/  BAR.SYNC.DEFER_BLOCKING 0x0 ;  /* 0x0000000000007b1d */ /* 0x000fe20000010000 */
[----:B-1----:R-:W-:Y:S01]  /*10530*/  FADD.FTZ R51, R64, R51 ;  /* 0x0000003340337221 */ /* 0x002fe20000010000 */
[----:B-----5:R-:W-:Y:S01]  /*10540*/  FADD.FTZ R52, R52, R53 ;  /* 0x0000003534347221 */ /* 0x020fe20000010000 */
[----:B0-----:R-:W-:Y:S01]  /*10550*/  FADD.FTZ R55, R66, R55 ;  /* 0x0000003742377221 */ /* 0x001fe20000010000 */
[----:B--2---:R-:W-:Y:S01]  /*10560*/  FADD.FTZ R54, R54, R57 ;  /* 0x0000003936367221 */ /* 0x004fe20000010000 */
[----:B---3--:R-:W-:Y:S01]  /*10570*/  FADD.FTZ R68, R68, R3 ;  /* 0x0000000344447221 */ /* 0x008fe20000010000 */
[----:B----4-:R-:W-:Y:S01]  /*10580*/  FADD.FTZ R59, R56, R59 ;  /* 0x0000003b383b7221 */ /* 0x010fe20000010000 */
        /* <DEDUP_REMOVED lines=38> */
.L_x_18014:
[----:B------:R-:W-:Y:S05]  /*107f0*/  BSYNC.RECONVERGENT B0 ;  /* 0x0000000000007941 */ /* 0x000fea0003800200 */
.L_x_18013:
        /* <DEDUP_REMOVED lines=77> */
.L_x_18016:
[----:B------:R-:W-:Y:S05]  /*10cd0*/  BSYNC.RECONVERGENT B0 ;  /* 0x0000000000007941 */ /* 0x000fea0003800200 */
.L_x_18015:
        /* <DEDUP_REMOVED lines=36> */
.L_x_18018:
[----:B------:R-:W-:Y:S05]  /*10f20*/  BSYNC.RECONVERGENT B0 ;  /* 0x0000000000007941 */ /* 0x000fea0003800200 */
.L_x_18017:
        /* <DEDUP_REMOVED lines=18> */
[----:B0-----:R-:W-:-:S03]  /*11050*/  FADD.FTZ R4, R4, R9 ;  /* 0x0000000904047221 */ /* 0x001fc60000010000 */
[----:B------:R-:W0:Y:S01]  /*11060*/  LDS R36, [R66+0x1a0] ;  /* 0x0001a00042247984 */ /* 0x000e220000000800 */
        /* <DEDUP_REMOVED lines=47> */
.L_x_18020:
[----:B------:R-:W-:Y:S05]  /*11360*/  BSYNC.RECONVERGENT B0 ;  /* 0x0000000000007941 */ /* 0x000fea0003800200 */
.L_x_18019:
[----:B------:R-:W-:Y:S06]  /*11370*/  BAR.SYNC.DEFER_BLOCKING 0x0 ;  /* 0x0000000000007b1d */ /* 0x000fec0000010000 */
[----:B------:R-:W-:Y:S05]  /*11380*/  @P4 EXIT ;  /* 0x000000000000494d */ /* 0x000fea0003800000 */
[----:B------:R-:W-:-:S06]  /*11390*/  UIMAD UR4, UR16, UR8, UR9 ;  /* 0x00000008100472a4 */ /* 0x000fcc000f8e0209 */
[----:B------:R-:W-:Y:S01]  /*113a0*/  IMAD R3, R24, UR4, RZ ;  /* 0x0000000418037c24 */ /* 0x000fe2000f8e02ff */
[----:B------:R-:W-:Y:S06]  /*113b0*/  @P0 EXIT ;  /* 0x000000000000094d */ /* 0x000fec0003800000 */
[----:B------:R-:W1:Y:S01]  /*113c0*/  LDCU.64 UR4, c[0x0][0x390] ;  /* 0x00007200ff0477ac */ /* 0x000e620008000a00 */
[----:B------:R-:W-:Y:S01]  /*113d0*/  IMAD.SHL.U32 R23, R23, 0x100, RZ ;  /* 0x0000010017177824 */ /* 0x000fe200078e00ff */
[----:B------:R-:W-:Y:S02]  /*113e0*/  SHF.L.U32 R3, R3, 0x8, RZ ;  /* 0x0000000803037819 */ /* 0x000fe400000006ff */
[----:B------:R-:W-:Y:S02]  /*113f0*/  SHF.R.U32.HI R2, RZ, 0x2, R2 ;  /* 0x00000002ff027819 */ /* 0x000fe40000011602 */
[----:B0-----:R-:W-:Y:S02]  /*11400*/  F2FP.BF16.F32.PACK_AB R0, R5, R0 ;  /* 0x000000000500723e */ /* 0x001fe400000010ff */
[----:B------:R-:W-:Y:S02]  /*11410*/  IADD3 R3, P0, P1, R2, R3, R23 ;  /* 0x0000000302037210 */ /* 0x000fe4000791e017 */
[----:B------:R-:W-:-:S02]  /*11420*/  PRMT R5, R0, 0x7632, R5 ;  /* 0x0000763200057816 */ /* 0x000fc40000000005 */
[----:B------:R-:W-:Y:S02]  /*11430*/  IADD3.X R22, PT, PT, RZ, RZ, RZ, P0, P1 ;  /* 0x000000ffff167210 */ /* 0x000fe400007e24ff */
[----:B------:R-:W-:Y:S02]  /*11440*/  F2FP.BF16.F32.PACK_AB R4, R11, R4 ;  /* 0x000000040b04723e */ /* 0x000fe400000010ff */
[----:B------:R-:W-:Y:S02]  /*11450*/  F2FP.BF16.F32.PACK_AB R6, R15, R6 ;  /* 0x000000060f06723e */ /* 0x000fe400000010ff */
[----:B-1----:R-:W-:Y:S02]  /*11460*/  LEA R2, P0, R3, UR4, 0x1 ;  /* 0x0000000403027c11 */ /* 0x002fe4000f8008ff */
        /* <DEDUP_REMOVED lines=9> */
[----:B------:R-:W-:Y:S01]  /*11500*/  F2FP.BF16.F32.PACK_AB R16, R29, R16 ;  /* 0x000000101d10723e */ /* 0x000fe200000010ff */
[----:B------:R2:W-:Y:S01]  /*11510*/  STG.E.U16 desc[UR6][R2.64+0x20], R4 ;  /* 0x0000200402007986 */ /* 0x0005e2000c101506 */
[----:B------:R-:W-:-:S02]  /*11520*/  F2FP.BF16.F32.PACK_AB R18, R33, R18 ;  /* 0x000000122112723e */ /* 0x000fc400000010ff */
[----:B------:R-:W-:Y:S01]  /*11530*/  F2FP.BF16.F32.PACK_AB R20, R37, R20 ;  /* 0x000000142514723e */ /* 0x000fe200000010ff */
[----:B------:R3:W-:Y:S01]  /*11540*/  STG.E.U16 desc[UR6][R2.64+0x40], R6 ;  /* 0x0000400602007986 */ /* 0x0007e2000c101506 */
[----:B0-----:R-:W-:Y:S02]  /*11550*/  PRMT R0, R8, 0x7632, R0 ;  /* 0x0000763208007816 */ /* 0x001fe40000000000 */
[----:B------:R-:W-:Y:S01]  /*11560*/  F2FP.BF16.F32.PACK_AB R39, R46, R39 ;  /* 0x000000272e27723e */ /* 0x000fe200000010ff */
[----:B------:R-:W-:Y:S01]  /*11570*/  STG.E.U16 desc[UR6][R2.64+0x80], R7 ;  /* 0x0000800702007986 */ /* 0x000fe2000c101506 */
[----:B-1----:R-:W-:Y:S02]  /*11580*/  PRMT R5, R7, 0x7632, R5 ;  /* 0x0000763207057816 */ /* 0x002fe40000000005 */
[----:B------:R-:W-:Y:S01]  /*11590*/  F2FP.BF16.F32.PACK_AB R43, R48, R43 ;  /* 0x0000002b302b723e */ /* 0x000fe200000010ff */
[----:B------:R0:W-:Y:S01]  /*115a0*/  STG.E.U16 desc[UR6][R2.64+0x70], R0 ;  /* 0x0000700002007986 */ /* 0x0001e2000c101506 */
[----:B--2---:R-:W-:-:S02]  /*115b0*/  PRMT R4, R12, 0x7632, R4 ;  /* 0x000076320c047816 */ /* 0x004fc40000000004 */
[----:B------:R-:W-:Y:S01]  /*115c0*/  F2FP.BF16.F32.PACK_AB R47, R50, R47 ;  /* 0x0000002f322f723e */ /* 0x000fe200000010ff */
[----:B------:R1:W-:Y:S01]  /*115d0*/  STG.E.U16 desc[UR6][R2.64+0x90], R5 ;  /* 0x0000900502007986 */ /* 0x0003e2000c101506 */
[----:B---3--:R-:W-:Y:S02]  /*115e0*/  PRMT R6, R14, 0x7632, R6 ;  /* 0x000076320e067816 */ /* 0x008fe40000000006 */
[----:B------:R-:W-:Y:S01]  /*115f0*/  F2FP.BF16.F32.PACK_AB R51, R52, R51 ;  /* 0x000000333433723e */ /* 0x000fe200000010ff */
[----:B------:R2:W-:Y:S01]  /*11600*/  STG.E.U16 desc[UR6][R2.64+0xb0], R4 ;  /* 0x0000b00402007986 */ /* 0x0005e2000c101506 */
[----:B------:R-:W-:Y:S02]  /*11610*/  F2FP.BF16.F32.PACK_AB R54, R54, R55 ;  /* 0x000000373636723e */ /* 0x000fe400000010ff */
[----:B------:R-:W-:Y:S01]  /*11620*/  F2FP.BF16.F32.PACK_AB R59, R59, R68 ;  /* 0x000000443b3b723e */ /* 0x000fe200000010ff */
[----:B------:R3:W-:Y:S01]  /*11630*/  STG.E.U16 desc[UR6][R2.64+0xd0], R6 ;  /* 0x0000d00602007986 */ /* 0x0007e2000c101506 */
[----:B0-----:R-:W-:-:S02]  /*11640*/  PRMT R0, R16, 0x7632, R0 ;  /* 0x0000763210007816 */ /* 0x001fc40000000000 */
[----:B------:R-:W-:Y:S01]  /*11650*/  PRMT R7, R59, 0x7632, R7 ;  /* 0x000076323b077816 */ /* 0x000fe20000000007 */
[----:B------:R-:W-:Y:S01]  /*11660*/  STG.E.U16 desc[UR6][R2.64+0x30], R9 ;  /* 0x0000300902007986 */ /* 0x000fe2000c101506 */
[----:B-1----:R-:W-:Y:S02]  /*11670*/  PRMT R5, R20, 0x7632, R5 ;  /* 0x0000763214057816 */ /* 0x002fe40000000005 */
[----:B--2---:R-:W-:Y:S01]  /*11680*/  PRMT R4, R18, 0x7632, R4 ;  /* 0x0000763212047816 */ /* 0x004fe20000000004 */
[----:B------:R0:W-:Y:S01]  /*11690*/  STG.E.U16 desc[UR6][R2.64+0xf0], R0 ;  /* 0x0000f00002007986 */ /* 0x0001e2000c101506 */
[----:B---3--:R-:W-:-:S03]  /*116a0*/  PRMT R6, R39, 0x7632, R6 ;  /* 0x0000763227067816 */ /* 0x008fc60000000006 */
[----:B------:R1:W-:Y:S04]  /*116b0*/  STG.E.U16 desc[UR6][R2.64+0x110], R4 ;  /* 0x0001100402007986 */ /* 0x0003e8000c101506 */
        /* <DEDUP_REMOVED lines=25> */
.L_x_18021:
        /* <DEDUP_REMOVED lines=11> */
.L_x_27578:


//--------------------- .text._ZN4vllm25paged_attention_v2_kernelI13__nv_bfloat16S1_Li192ELi32ELi128ELNS_18Fp8KVCacheDataTypeE0ELb1ELi512EEEvPfS3_PT_PKS4_PKT0_SA_ifPKiSC_iPKfiiiSE_SE_iiiii --------------------------
	.section	.text._ZN4vllm25paged_attention_v2_kernelI13__nv_bfloat16S1_Li192ELi32ELi128ELNS_18Fp8KVCacheDataTypeE0ELb1ELi512EEEvPfS3_PT_PKS4_PKT0_SA_ifPKiSC_iPKfiiiSE_SE_iiiii,"ax",@progbits
	.align	128
        .global         _ZN4vllm25paged_attention_v2_kernelI13__nv_bfloat16S1_Li192ELi32ELi128ELNS_18Fp8KVCacheDataTypeE0ELb1ELi512EEEvPfS3_PT_PKS4_PKT0_SA_ifPKiSC_iPKfiiiSE_SE_iiiii
        .type           _ZN4vllm25paged_attention_v2_kernelI13__nv_bfloat16S1_Li192ELi32ELi128ELNS_18Fp8KVCacheDataTypeE0ELb1ELi512EEEvPfS3_PT_PKS4_PKT0_SA_ifPKiSC_iPKfiiiSE_SE_iiiii,@function
        .size           _ZN4vllm25paged_attention_v2_kernelI13__nv_bfloat16S1_Li192ELi32ELi128ELNS_18Fp8KVCacheDataTypeE0ELb1ELi512EEEvPfS3_PT_PKS4_PKT0_SA_ifPKiSC_iPKfiiiSE_SE_iiiii,(.L_x_27579 - _ZN4vllm25paged_attention_v2_kernelI13__nv_bfloat16S1_Li192ELi32ELi128ELNS_18Fp8KVCacheDataTypeE0ELb1ELi512EEEvPfS3_PT_PKS4_PKT0_SA_ifPKiSC_iPKfiiiSE_SE_iiiii)
        .other          _ZN4vllm25paged_attention_v2_kernelI13__nv_bfloat16S1_Li192ELi32ELi128ELNS_18Fp8KVCacheDataTypeE0ELb1ELi512EEEvPfS3_PT_PKS4_PKT0_SA_ifPKiSC_iPKfiiiSE_SE_iiiii,@"STO_CUDA_ENTRY STV_DEFAULT"
_ZN4vllm25paged_attention_v2_kernelI13__nv_bfloat16S1_Li192ELi32ELi128ELNS_18Fp8KVCacheDataTypeE0ELb1ELi512EEEvPfS3_PT_PKS4_PKT0_SA_ifPKiSC_iPKfiiiSE_SE_iiiii:
.text._ZN4vllm25paged_attention_v2_kernelI13__nv_bfloat16S1_Li192ELi32ELi128ELNS_18Fp8KVCacheDataTypeE0ELb1ELi512EEEvPfS3_PT_PKS4_PKT0_SA_ifPKiSC_iPKfiiiSE_SE_iiiii:
        /* <DEDUP_REMOVED lines=13> */
[----:B------:R-:W3:Y:S07]  /*00d0*/  S2R R19, SR_CTAID.X ;  /* 0x0000000000137919 */ /* 0x000eee0000002500 */
[----:B------:R-:W4:Y:S08]  /*00e0*/  LDC R20, c[0x0][0x3b0] ;  /* 0x0000ec00ff147b82 */ /* 0x000f300000000800 */
[----:B------:R-:W4:Y:S01]  /*00f0*/  LDC R16, c[0x0][0x370] ;  /* 0x0000dc00ff107b82 */ /* 0x000f220000000800 */
[----:B-1----:R-:W-:Y:S01]  /*0100*/  IMAD R2, R23, UR4, RZ ;  /* 0x0000000417027c24 */ /* 0x002fe2000f8e02ff */
[----:B------:R-:W1:Y:S01]  /*0110*/  LDCU UR5, c[0x0][0x3f8] ;  /* 0x00007f00ff0577ac */ /* 0x000e620008000800 */
[----:B------:R-:W-:-:S05]  /*0120*/  IMAD.MOV.U32 R11, RZ, RZ, RZ ;  /* 0x000000ffff0b7224 */ /* 0x000fca00078e00ff */
[----:B------:R-:W1:Y:S01]  /*0130*/  LDC R29, c[0x0][0x404] ;  /* 0x00010100ff1d7b82 */ /* 0x000e620000000800 */
[----:B--2---:R-:W-:Y:S01]  /*0140*/  ISETP.NE.U32.AND P0, PT, R6, RZ, PT ;  /* 0x000000ff0600720c */ /* 0x004fe20003f05070 */
[----:B------:R-:W-:Y:S01]  /*0150*/  VIADD R14, R0, 0xffffffff ;  /* 0xffffffff000e7836 */ /* 0x000fe20000000000 */
[----:B------:R-:W2:Y:S02]  /*0160*/  LDCU UR4, c[0x0][0x3c8] ;  /* 0x00007900ff0477ac */ /* 0x000ea40008000800 */
[----:B------:R-:W-:Y:S02]  /*0170*/  ISETP.NE.AND.EX P0, PT, R7, RZ, PT, P0 ;  /* 0x000000ff0700720c */ /* 0x000fe40003f05300 */
[----:B0-----:R-:W-:Y:S01]  /*0180*/  ISETP.GT.U32.AND P1, PT, R27, 0x17, PT ;  /* 0x000000171b00780c */ /* 0x001fe20003f24070 */
[----:B------:R-:W0:Y:S01]  /*0190*/  LDC R22, c[0x0][0x408] ;  /* 0x00010200ff167b82 */ /* 0x000e220000000800 */
[----:B------:R-:W0:Y:S01]  /*01a0*/  LDCU UR10, c[0x0][0x3fc] ;  /* 0x00007f80ff0a77ac */ /* 0x000e220008000800 */
[----:B------:R-:W0:Y:S01]  /*01b0*/  LDCU UR11, c[0x0][0x3e0] ;  /* 0x00007c00ff0b77ac */ /* 0x000e220008000800 */
[----:B------:R-:W0:Y:S09]  /*01c0*/  LDCU UR12, c[0x0][0x3dc] ;  /* 0x00007b80ff0c77ac */ /* 0x000e320008000800 */
[----:B------:R-:W4:Y:S01]  /*01d0*/  @!P1 LDC.64 R8, c[0x0][0x398] ;  /* 0x0000e600ff089b82 */ /* 0x000f220000000a00 */
[----:B---3--:R-:W-:Y:S01]  /*01e0*/  @!P1 IMAD R4, R19, 0xc0, RZ ;  /* 0x000000c013049824 */ /* 0x008fe200078e02ff */
[----:B------:R-:W3:Y:S01]  /*01f0*/  LDCU UR13, c[0x0][0x3b4] ;  /* 0x00007680ff0d77ac */ /* 0x000ee20008000800 */
[----:B------:R-:W-:Y:S01]  /*0200*/  @!P1 IMAD.SHL.U32 R3, R27, 0x8, RZ ;  /* 0x000000081b039824 */ /* 0x000fe200078e00ff */
[----:B------:R-:W0:Y:S04]  /*0210*/  LDCU.64 UR14, c[0x0][0x3a0] ;  /* 0x00007400ff0e77ac */ /* 0x000e280008000a00 */
[----:B------:R-:W-:-:S02]  /*0220*/  @!P1 IADD3 R3, P2, P3, R3, R2, R4 ;  /* 0x0000000203039210 */ /* 0x000fc40007b5e004 */
[----:B------:R-:W-:-:S04]  /*0230*/  SHF.R.S32.HI R2, RZ, 0x1f, R2 ;  /* 0x0000001fff027819 */ /* 0x000fc80000011402 */
[----:B------:R-:W-:Y:S02]  /*0240*/  @!P1 IADD3.X R2, PT, PT, RZ, R2, RZ, P2, P3 ;  /* 0x00000002ff029210 */ /* 0x000fe400017e64ff */
[----:B----4-:R-:W-:-:S04]  /*0250*/  @!P1 LEA R8, P2, R3, R8, 0x1 ;  /* 0x0000000803089211 */ /* 0x010fc800078408ff */
[----:B------:R-:W-:Y:S02]  /*0260*/  @!P1 LEA.HI.X R9, R3, R9, R2, 0x1, P2 ;  /* 0x0000000903099211 */ /* 0x000fe400010f0c02 */
[----:B------:R-:W-:Y:S01]  /*0270*/  IABS R15, R20 ;  /* 0x00000014000f7213 */ /* 0x000fe20000000000 */
[----:B------:R-:W4:Y:S02]  /*0280*/  @P0 LDC.64 R2, c[0x0][0x3d0] ;  /* 0x0000f400ff020b82 */ /* 0x000f240000000a00 */
[----:B------:R-:W2:Y:S04]  /*0290*/  @!P1 LDG.E.CONSTANT R4, desc[UR6][R8.64] ;  /* 0x0000000608049981 */ /* 0x000ea8000c1e9900 */
[----:B------:R-:W2:Y:S04]  /*02a0*/  @!P1 LDG.E.CONSTANT R5, desc[UR6][R8.64+0x4] ;  /* 0x0000040608059981 */ /* 0x000ea8000c1e9900 */
[----:B------:R-:W2:Y:S04]  /*02b0*/  @!P1 LDG.E.CONSTANT R6, desc[UR6][R8.64+0x8] ;  /* 0x0000080608069981 */ /* 0x000ea8000c1e9900 */
[----:B------:R-:W2:Y:S01]  /*02c0*/  @!P1 LDG.E.CONSTANT R7, desc[UR6][R8.64+0xc] ;  /* 0x00000c0608079981 */ /* 0x000ea2000c1e9900 */
[----:B------:R-:W1:Y:S01]  /*02d0*/  I2F.RP R10, R15 ;  /* 0x0000000f000a7306 */ /* 0x000e620000209400 */
[----:B----4-:R-:W-:-:S05]  /*02e0*/  @P0 IMAD.WIDE.U32 R2, R19, 0x4, R2 ;  /* 0x0000000413020825 */ /* 0x010fca00078e0002 */
[----:B------:R4:W5:Y:S02]  /*02f0*/  @P0 LDG.E.CONSTANT R11, desc[UR6][R2.64] ;  /* 0x00000006020b0981 */ /* 0x000964000c1e9900 */
[----:B-1----:R-:W1:Y:S01]  /*0300*/  MUFU.RCP R10, R10 ;  /* 0x0000000a000a7308 */ /* 0x002e620000001000 */
[----:B------:R-:W-:Y:S01]  /*0310*/  IABS R17, R14 ;  /* 0x0000000e00117213 */ /* 0x000fe20000000000 */
[----:B------:R-:W-:Y:S01]  /*0320*/  BSSY.RECONVERGENT B0, `(.L_x_18022) ;  /* 0x0000444000007945 */ /* 0x000fe20003800200 */
[-C--:B------:R-:W-:Y:S02]  /*0330*/  LOP3.LUT R14, R14, R29.reuse, RZ, 0x3c, !PT ;  /* 0x0000001d0e0e7212 */ /* 0x080fe400078e3cff */
[----:B----4-:R-:W-:Y:S02]  /*0340*/  IABS R2, R16 ;  /* 0x0000001000027213 */ /* 0x010fe40000000000 */
[----:B-1----:R-:W-:Y:S02]  /*0350*/  IADD3 R12, PT, PT, R10, 0xffffffe, RZ ;  /* 0x0ffffffe0a0c7810 */ /* 0x002fe40007ffe0ff */
[----:B------:R-:W-:-:S02]  /*0360*/  IABS R10, R29 ;  /* 0x0000001d000a7213 */ /* 0x000fc40000000000 */
[----:B------:R1:W4:Y:S02]  /*0370*/  F2I.FTZ.U32.TRUNC.NTZ R13, R12 ;  /* 0x0000000c000d7305 */ /* 0x000324000021f000 */
[----:B-1----:R-:W-:Y:S02]  /*0380*/  IMAD.MOV.U32 R12, RZ, RZ, RZ ;  /* 0x000000ffff0c7224 */ /* 0x002fe400078e00ff */
[----:B----4-:R-:W-:-:S04]  /*0390*/  IMAD.MOV R8, RZ, RZ, -R13 ;  /* 0x000000ffff087224 */ /* 0x010fc800078e0a0d */
[----:B------:R-:W-:-:S04]  /*03a0*/  IMAD R9, R8, R15, RZ ;  /* 0x0000000f08097224 */ /* 0x000fc800078e02ff */
[----:B------:R-:W-:Y:S02]  /*03b0*/  IMAD.HI.U32 R13, R13, R9, R12 ;  /* 0x000000090d0d7227 */ /* 0x000fe400078e000c */
[----:B------:R-:W1:Y:S04]  /*03c0*/  I2F.RP R9, R10 ;  /* 0x0000000a00097306 */ /* 0x000e680000209400 */
[----:B------:R-:W-:-:S04]  /*03d0*/  IMAD.HI.U32 R13, R13, R2, RZ ;  /* 0x000000020d0d7227 */ /* 0x000fc800078e00ff */
[----:B------:R-:W-:-:S04]  /*03e0*/  IMAD.MOV R3, RZ, RZ, -R13 ;  /* 0x000000ffff037224 */ /* 0x000fc800078e0a0d */
[C---:B------:R-:W-:Y:S01]  /*03f0*/  IMAD R2, R15.reuse, R3, R2 ;  /* 0x000000030f027224 */ /* 0x040fe200078e0202 */
[----:B-1----:R-:W1:Y:S04]  /*0400*/  MUFU.RCP R9, R9 ;  /* 0x0000000900097308 */ /* 0x002e680000001000 */
[----:B------:R-:W-:-:S13]  /*0410*/  ISETP.GT.U32.AND P2, PT, R15, R2, PT ;  /* 0x000000020f00720c */ /* 0x000fda0003f44070 */
[-C--:B------:R-:W-:Y:S01]  /*0420*/  @!P2 IADD3 R2, PT, PT, R2, -R15.reuse, RZ ;  /* 0x8000000f0202a210 */ /* 0x080fe20007ffe0ff */
[----:B------:R-:W-:Y:S01]  /*0430*/  @!P2 VIADD R13, R13, 0x1 ;  /* 0x000000010d0da836 */ /* 0x000fe20000000000 */
[----:B------:R-:W-:Y:S01]  /*0440*/  ISETP.NE.AND P2, PT, R20, RZ, PT ;  /* 0x000000ff1400720c */ /* 0x000fe20003f45270 */
[----:B-1----:R-:W-:Y:S01]  /*0450*/  VIADD R12, R9, 0xffffffe ;  /* 0x0ffffffe090c7836 */ /* 0x002fe20000000000 */
[----:B------:R-:W-:Y:S02]  /*0460*/  ISETP.GE.U32.AND P0, PT, R2, R15, PT ;  /* 0x0000000f0200720c */ /* 0x000fe40003f06070 */
[----:B------:R-:W-:-:S04]  /*0470*/  LOP3.LUT R2, R16, R20, RZ, 0x3c, !PT ;  /* 0x0000001410027212 */ /* 0x000fc800078e3cff */
[----:B------:R-:W-:-:S07]  /*0480*/  ISETP.GE.AND P3, PT, R2, RZ, PT ;  /* 0x000000ff0200720c */ /* 0x000fce0003f66270 */
[----:B------:R-:W-:-:S04]  /*0490*/  @P0 VIADD R13, R13, 0x1 ;  /* 0x000000010d0d0836 */ /* 0x000fc80000000000 */
[----:B------:R-:W-:Y:S02]  /*04a0*/  IMAD.MOV.U32 R24, RZ, RZ, R13 ;  /* 0x000000ffff187224 */ /* 0x000fe400078e000d */
[----:B------:R1:W-:Y:S03]  /*04b0*/  F2I.FTZ.U32.TRUNC.NTZ R13, R12 ;  /* 0x0000000c000d7305 */ /* 0x0003e6000021f000 */
[----:B------:R-:W-:Y:S02]  /*04c0*/  @!P3 IADD3 R24, PT, PT, RZ, -R24, RZ ;  /* 0x80000018ff18b210 */ /* 0x000fe40007ffe0ff */
[----:B------:R-:W-:-:S04]  /*04d0*/  @!P2 LOP3.LUT R24, RZ, R20, RZ, 0x33, !PT ;  /* 0x00000014ff18a212 */ /* 0x000fc800078e33ff */
[-C--:B------:R-:W-:Y:S01]  /*04e0*/  IABS R18, R24.reuse ;  /* 0x0000001800127213 */ /* 0x080fe20000000000 */
[----:B-1----:R-:W-:Y:S01]  /*04f0*/  IMAD.MOV.U32 R12, RZ, RZ, RZ ;  /* 0x000000ffff0c7224 */ /* 0x002fe200078e00ff */
[----:B------:R-:W-:Y:S02]  /*0500*/  IABS R9, R24 ;  /* 0x0000001800097213 */ /* 0x000fe40000000000 */
[----:B------:R-:W1:Y:S01]  /*0510*/  I2F.RP R8, R18 ;  /* 0x0000001200087306 */ /* 0x000e620000209400 */
[----:B------:R-:W-:Y:S02]  /*0520*/  ISETP.NE.AND P5, PT, R24, RZ, PT ;  /* 0x000000ff1800720c */ /* 0x000fe40003fa5270 */
[----:B------:R-:W-:-:S05]  /*0530*/  IMAD.MOV R9, RZ, RZ, -R9 ;  /* 0x000000ffff097224 */ /* 0x000fca00078e0a09 */
[----:B-1----:R-:W1:Y:S02]  /*0540*/  MUFU.RCP R8, R8 ;  /* 0x0000000800087308 */ /* 0x002e640000001000 */
[----:B-1----:R-:W-:Y:S02]  /*0550*/  VIADD R2, R8, 0xffffffe ;  /* 0x0ffffffe08027836 */ /* 0x002fe40000000000 */
[----:B------:R-:W-:-:S04]  /*0560*/  IMAD R8, R13, R10, RZ ;  /* 0x0000000a0d087224 */ /* 0x000fc800078e02ff */
[----:B------:R1:W4:Y:S02]  /*0570*/  F2I.FTZ.U32.TRUNC.NTZ R3, R2 ;  /* 0x0000000200037305 */ /* 0x000324000021f000 */
[----:B-1----:R-:W-:Y:S02]  /*0580*/  HFMA2 R2, -RZ, RZ, 0, 0 ;  /* 0x00000000ff027431 */ /* 0x002fe400000001ff */
[----:B----4-:R-:W-:-:S04]  /*0590*/  IMAD.MOV R15, RZ, RZ, -R3 ;  /* 0x000000ffff0f7224 */ /* 0x010fc800078e0a03 */
[----:B------:R-:W-:-:S04]  /*05a0*/  IMAD R15, R15, R18, RZ ;  /* 0x000000120f0f7224 */ /* 0x000fc800078e02ff */
[----:B------:R-:W-:Y:S01]  /*05b0*/  IMAD.HI.U32 R3, R3, R15, R2 ;  /* 0x0000000f03037227 */ /* 0x000fe200078e0002 */
[----:B------:R-:W-:-:S03]  /*05c0*/  IABS R2, R19 ;  /* 0x0000001300027213 */ /* 0x000fc60000000000 */
[----:B------:R-:W-:Y:S01]  /*05d0*/  IMAD.MOV R15, RZ, RZ, -R8 ;  /* 0x000000ffff0f7224 */ /* 0x000fe200078e0a08 */
[----:B------:R-:W-:Y:S01]  /*05e0*/  MOV R8, R9 ;  /* 0x0000000900087202 */ /* 0x000fe20000000f00 */
[----:B------:R-:W-:-:S04]  /*05f0*/  IMAD.HI.U32 R9, R3, R2, RZ ;  /* 0x0000000203097227 */ /* 0x000fc800078e00ff */
[----:B------:R-:W-:-:S04]  /*0600*/  IMAD.HI.U32 R12, R13, R15, R12 ;  /* 0x0000000f0d0c7227 */ /* 0x000fc800078e000c */
[----:B------:R-:W-:Y:S02]  /*0610*/  IMAD.MOV.U32 R13, RZ, RZ, R17 ;  /* 0x000000ffff0d7224 */ /* 0x000fe400078e0011 */
[----:B------:R-:W-:Y:S01]  /*0620*/  IMAD R3, R9, R8, R2 ;  /* 0x0000000809037224 */ /* 0x000fe200078e0202 */
[----:B------:R-:W1:Y:S01]  /*0630*/  @!P1 S2R R17, SR_CgaCtaId ;  /* 0x0000000000119919 */ /* 0x000e620000008800 */
[----:B------:R-:W-:-:S03]  /*0640*/  IMAD.HI.U32 R15, R12, R13, RZ ;  /* 0x0000000d0c0f7227 */ /* 0x000fc600078e00ff */
[----:B------:R-:W-:Y:S01]  /*0650*/  ISETP.GT.U32.AND P4, PT, R18, R3, PT ;  /* 0x000000031200720c */ /* 0x000fe20003f84070 */
[----:B------:R-:W-:-:S04]  /*0660*/  IMAD.MOV R2, RZ, RZ, -R15 ;  /* 0x000000ffff027224 */ /* 0x000fc800078e0a0f */
[----:B------:R-:W-:Y:S02]  /*0670*/  IMAD R13, R10, R2, R13 ;  /* 0x000000020a0d7224 */ /* 0x000fe400078e020d */
[----:B------:R-:W-:-:S03]  /*0680*/  VIADD R2, R0, 0x1f ;  /* 0x0000001f00027836 */ /* 0x000fc60000000000 */
[----:B------:R-:W-:Y:S02]  /*0690*/  ISETP.GT.U32.AND P0, PT, R10, R13, PT ;  /* 0x0000000d0a00720c */ /* 0x000fe40003f04070 */
[----:B------:R-:W-:Y:S01]  /*06a0*/  SHF.R.U32.HI R2, RZ, 0x5, R2 ;  /* 0x00000005ff027819 */ /* 0x000fe20000011602 */
[----:B------:R-:W-:Y:S01]  /*06b0*/  @!P4 VIADD R9, R9, 0x1 ;  /* 0x000000010909c836 */ /* 0x000fe20000000000 */
[-C--:B------:R-:W-:Y:S02]  /*06c0*/  @!P4 IADD3 R3, PT, PT, R3, -R18.reuse, RZ ;  /* 0x800000120303c210 */ /* 0x080fe40007ffe0ff */
[----:B0-----:R-:W-:Y:S02]  /*06d0*/  ISETP.GE.AND P4, PT, R22, RZ, PT ;  /* 0x000000ff1600720c */ /* 0x001fe40003f86270 */
[----:B------:R-:W-:Y:S02]  /*06e0*/  ISETP.GE.U32.AND P3, PT, R3, R18, PT ;  /* 0x000000120300720c */ /* 0x000fe40003f66070 */
[----:B------:R-:W-:-:S02]  /*06f0*/  LEA R3, R25, 0x10, 0x4 ;  /* 0x0000001019037811 */ /* 0x000fc400078e20ff */
[----:B------:R-:W-:Y:S01]  /*0700*/  LOP3.LUT R18, R19, R24, RZ, 0x3c, !PT ;  /* 0x0000001813127212 */ /* 0x000fe200078e3cff */
[----:B------:R-:W-:Y:S01]  /*0710*/  @!P0 IMAD.IADD R13, R13, 0x1, -R10 ;  /* 0x000000010d0d8824 */ /* 0x000fe200078e0a0a */
[----:B------:R-:W-:Y:S02]  /*0720*/  VIMNMX.U32 R8, PT, PT, R2, R3, PT ;  /* 0x0000000302087248 */ /* 0x000fe40003fe0000 */
[----:B------:R-:W-:Y:S02]  /*0730*/  @!P1 MOV R2, 0x400 ;  /* 0x0000040000029802 */ /* 0x000fe40000000f00 */
[----:B------:R-:W-:Y:S02]  /*0740*/  ISETP.GE.AND P2, PT, R18, RZ, PT ;  /* 0x000000ff1200720c */ /* 0x000fe40003f46270 */
[----:B-1----:R-:W-:Y:S02]  /*0750*/  @!P1 LEA R2, R17, R2, 0x18 ;  /* 0x0000000211029211 */ /* 0x002fe400078ec0ff */
[----:B------:R-:W-:-:S02]  /*0760*/  @P3 IADD3 R9, PT, PT, R9, 0x1, RZ ;  /* 0x0000000109093810 */ /* 0x000fc40007ffe0ff */
[----:B------:R-:W-:Y:S01]  /*0770*/  ISETP.GE.U32.AND P3, PT, R13, R10, PT ;  /* 0x0000000a0d00720c */ /* 0x000fe20003f66070 */
[----:B------:R-:W-:Y:S01]  /*0780*/  @!P1 IMAD R2, R27, 0x10, R2 ;  /* 0x000000101b029824 */ /* 0x000fe200078e0202 */
[----:B------:R-:W-:Y:S01]  /*0790*/  @!P0 IADD3 R15, PT, PT, R15, 0x1, RZ ;  /* 0x000000010f0f8810 */ /* 0x000fe20007ffe0ff */
[----:B------:R-:W-:Y:S01]  /*07a0*/  IMAD.MOV.U32 R13, RZ, RZ, R9 ;  /* 0x000000ffff0d7224 */ /* 0x000fe200078e0009 */
[----:B------:R-:W-:Y:S01]  /*07b0*/  SHF.R.U32.HI R18, RZ, 0x5, R27 ;  /* 0x00000005ff127819 */ /* 0x000fe2000001161b */
[----:B------:R-:W-:Y:S01]  /*07c0*/  @P4 IMAD R9, R16, UR5, R19 ;  /* 0x0000000510094c24 */ /* 0x000fe2000f8e0213 */
[----:B------:R-:W-:Y:S01]  /*07d0*/  ISETP.NE.AND P0, PT, R29, RZ, PT ;  /* 0x000000ff1d00720c */ /* 0x000fe20003f05270 */
[----:B------:R-:W-:Y:S01]  /*07e0*/  @!P2 IMAD.MOV R13, RZ, RZ, -R13 ;  /* 0x000000ffff0da224 */ /* 0x000fe200078e0a0d */
[----:B------:R-:W-:Y:S01]  /*07f0*/  @!P5 LOP3.LUT R13, RZ, R24, RZ, 0x33, !PT ;  /* 0x00000018ff0dd212 */ /* 0x000fe200078e33ff */
[----:B------:R-:W-:Y:S01]  /*0800*/  IMAD R19, R25, 0x10, R18 ;  /* 0x0000001019137824 */ /* 0x000fe200078e0212 */
[----:B------:R-:W-:Y:S01]  /*0810*/  MOV R16, R10 ;  /* 0x0000000a00107202 */ /* 0x000fe20000000f00 */
[----:B------:R-:W-:-:S02]  /*0820*/  @P4 IMAD R9, R9, R22, 0x1 ;  /* 0x0000000109094424 */ /* 0x000fc400078e0216 */
[----:B------:R-:W-:Y:S02]  /*0830*/  @P3 VIADD R15, R15, 0x1 ;  /* 0x000000010f0f3836 */ /* 0x000fe40000000000 */
[----:B------:R-:W-:-:S05]  /*0840*/  @!P4 IMAD R3, R20, UR5, R13 ;  /* 0x000000051403cc24 */ /* 0x000fca000f8e020d */
[----:B------:R-:W-:-:S05]  /*0850*/  @!P4 IADD3 R3, PT, PT, RZ, -R3, RZ ;  /* 0x80000003ff03c210 */ /* 0x000fca0007ffe0ff */
[----:B------:R-:W-:Y:S01]  /*0860*/  @!P4 IMAD R9, R22, R3, 0x1 ;  /* 0x000000011609c424 */ /* 0x000fe200078e0203 */
[----:B--2---:R0:W-:Y:S01]  /*0870*/  @!P1 STS.128 [R2], R4 ;  /* 0x0000000402009388 */ /* 0x0041e20000000c00 */
[----:B------:R-:W-:Y:S01]  /*0880*/  BAR.SYNC.DEFER_BLOCKING 0x0 ;  /* 0x0000000000007b1d */ /* 0x000fe20000010000 */
[----:B------:R-:W-:Y:S01]  /*0890*/  ISETP.GE.AND P1, PT, R14, RZ, PT ;  /* 0x000000ff0e00720c */ /* 0x000fe20003f26270 */
[----:B------:R-:W-:Y:S02]  /*08a0*/  IMAD.MOV.U32 R14, RZ, RZ, R15 ;  /* 0x000000ffff0e7224 */ /* 0x000fe400078e000f */
[----:B------:R-:W-:Y:S02]  /*08b0*/  IMAD.MOV.U32 R15, RZ, RZ, -0x800001 ;  /* 0xff7fffffff0f7424 */ /* 0x000fe400078e00ff */
[----:B0-----:R-:W-:-:S08]  /*08c0*/  IMAD R2, R25, -0x10, R8 ;  /* 0xfffffff019027824 */ /* 0x001fd000078e0208 */
[----:B------:R-:W-:Y:S01]  /*08d0*/  @!P1 IMAD.MOV R14, RZ, RZ, -R14 ;  /* 0x000000ffff0e9224 */ /* 0x000fe200078e0a0e */
[----:B------:R-:W-:Y:S01]  /*08e0*/  ISETP.GE.U32.AND P1, PT, R19, R8, PT ;  /* 0x000000081300720c */ /* 0x000fe20003f26070 */
[----:B------:R-:W-:Y:S01]  /*08f0*/  IMAD R17, R2, 0x20, R21 ;  /* 0x0000002002117824 */ /* 0x000fe200078e0215 */
[----:B------:R-:W-:Y:S01]  /*0900*/  @!P0 LOP3.LUT R14, RZ, R29, RZ, 0x33, !PT ;  /* 0x0000001dff0e8212 */ /* 0x000fe200078e33ff */
[----:B------:R-:W-:-:S03]  /*0910*/  IMAD R5, R23, UR4, RZ ;  /* 0x0000000417057c24 */ /* 0x000fc6000f8e02ff */
[----:B------:R-:W-:-:S07]  /*0920*/  VIMNMX R17, PT, PT, R0, R17, PT ;  /* 0x0000001100117248 */ /* 0x000fce0003fe0100 */
[----:B---3--:R-:W-:Y:S05]  /*0930*/  @P1 BRA `(.L_x_18023) ;  /* 0x0000003c00881947 */ /* 0x008fea0003800000 */
[----:B------:R-:W0:Y:S01]  /*0940*/  S2UR UR5, SR_CgaCtaId ;  /* 0x00000000000579c3 */ /* 0x000e220000008800 */
[----:B------:R-:W-:Y:S01]  /*0950*/  UMOV UR4, 0x400 ;  /* 0x0000040000047882 */ /* 0x000fe20000000000 */
[----:B------:R-:W1:Y:S01]  /*0960*/  LDCU.64 UR8, c[0x0][0x3b8] ;  /* 0x00007700ff0877ac */ /* 0x000e620008000a00 */
[----:B------:R-:W-:-:S04]  /*0970*/  IMAD.WIDE.U32 R2, R19, 0x4, RZ ;  /* 0x0000000413027825 */ /* 0x000fc800078e00ff */
[----:B------:R-:W-:Y:S02]  /*0980*/  IMAD.MOV.U32 R15, RZ, RZ, -0x800001 ;  /* 0xff7fffffff0f7424 */ /* 0x000fe400078e00ff */
[----:B------:R-:W-:-:S03]  /*0990*/  IMAD.WIDE R2, R5, 0x4, R2 ;  /* 0x0000000405027825 */ /* 0x000fc600078e0202 */
[----:B-1----:R-:W-:Y:S01]  /*09a0*/  IADD3 R6, P0, PT, R2, UR8, RZ ;  /* 0x0000000802067c10 */ /* 0x002fe2000ff1e0ff */
[----:B------:R-:W-:Y:S01]  /*09b0*/  IMAD R2, R18, 0x20, R21 ;  /* 0x0000002012027824 */ /* 0x000fe200078e0215 */
[----:B0-----:R-:W-:Y:S02]  /*09c0*/  ULEA UR16, UR5, UR4, 0x18 ;  /* 0x0000000405107291 */ /* 0x001fe4000f8ec0ff */
[----:B------:R-:W-:Y:S01]  /*09d0*/  IADD3.X R7, PT, PT, R3, UR9, RZ, P0, !PT ;  /* 0x0000000903077c10 */ /* 0x000fe200087fe4ff */
[----:B------:R-:W-:Y:S01]  /*09e0*/  UIADD3 UR4, UPT, UPT, UR4, 0x1a0, URZ ;  /* 0x000001a004047890 */ /* 0x000fe2000fffe0ff */
[----:B------:R-:W-:-:S03]  /*09f0*/  LOP3.LUT R3, R27, 0x1f, RZ, 0xc0, !PT ;  /* 0x0000001f1b037812 */ /* 0x000fc600078ec0ff */
[----:B------:R-:W-:Y:S02]  /*0a00*/  ULEA UR4, UR5, UR4, 0x18 ;  /* 0x0000000405047291 */ /* 0x000fe4000f8ec0ff */
[----:B------:R-:W-:Y:S01]  /*0a10*/  IMAD R21, R18, 0x20, R3 ;  /* 0x0000002012157824 */ /* 0x000fe200078e0203 */
[----:B------:R-:W0:Y:S01]  /*0a20*/  LDS.128 R36, [UR16] ;  /* 0x00000010ff247984 */ /* 0x000e220008000c00 */
[----:B------:R-:W-:Y:S01]  /*0a30*/  IADD3 R3, PT, PT, R3, R2, RZ ;  /* 0x0000000203037210 */ /* 0x000fe20007ffe0ff */
[----:B------:R-:W-:Y:S02]  /*0a40*/  VIADD R18, R2, 0x1 ;  /* 0x0000000102127836 */ /* 0x000fe40000000000 */
[----:B------:R-:W1:Y:S01]  /*0a50*/  LDS.128 R40, [UR16+0x10] ;  /* 0x00001010ff287984 */ /* 0x000e620008000c00 */
[----:B------:R-:W-:Y:S01]  /*0a60*/  LEA R21, R21, UR4, 0x2 ;  /* 0x0000000415157c11 */ /* 0x000fe2000f8e10ff */
[C---:B------:R-:W-:Y:S02]  /*0a70*/  IMAD.IADD R132, R3.reuse, 0x1, -R0 ;  /* 0x0000000103847824 */ /* 0x040fe400078e0a00 */
[----:B------:R-:W2:Y:S01]  /*0a80*/  LDS.128 R44, [UR16+0x20] ;  /* 0x00002010ff2c7984 */ /* 0x000ea20008000c00 */
[----:B------:R-:W-:-:S03]  /*0a90*/  VIADD R20, R3, 0x1 ;  /* 0x0000000103147836 */ /* 0x000fc60000000000 */
[----:B------:R-:W3:Y:S04]  /*0aa0*/  LDS.128 R48, [UR16+0x30] ;  /* 0x00003010ff307984 */ /* 0x000ee80008000c00 */
        /* <DEDUP_REMOVED lines=115> */
[----:B------:R-:W-:-:S07]  /*11e0*/  PRMT R228, R131, 0x7632, R228 ;  /* 0x0000763283e47816 */ /* 0x000fce00000000e4 */
.L_x_18026:
[----:B------:R-:W0:Y:S01]  /*11f0*/  LDC R26, c[0x0][0x400] ;  /* 0x00010000ff1a7b82 */ /* 0x000e220000000800 */
[C---:B------:R-:W-:Y:S01]  /*1200*/  IADD3 R2, PT, PT, R18.reuse, -0x1, RZ ;  /* 0xffffffff12027810 */ /* 0x040fe20007ffe0ff */
[----:B------:R-:W-:Y:S01]  /*1210*/  VIADD R19, R19, 0x4 ;  /* 0x0000000413137836 */ /* 0x000fe20000000000 */
[----:B------:R-:W-:Y:S01]  /*1220*/  BSSY.RECONVERGENT B1, `(.L_x_18024) ;  /* 0x000034d000017945 */ /* 0x000fe20003800200 */
[----:B------:R-:W-:Y:S01]  /*1230*/  VIADD R18, R18, 0x80 ;  /* 0x0000008012127836 */ /* 0x000fe20000000000 */
[----:B------:R-:W-:-:S03]  /*1240*/  IABS R3, R2 ;  /* 0x0000000200037213 */ /* 0x000fc60000000000 */
[----:B------:R-:W1:Y:S02]  /*1250*/  LDC R25, c[0x0][0x404] ;  /* 0x00010100ff197b82 */ /* 0x000e640000000800 */
        /* <DEDUP_REMOVED lines=10> */
[----:B------:R-:W-:Y:S01]  /*1300*/  @!P1 IMAD.IADD R3, R3, 0x1, -R10 ;  /* 0x0000000103039824 */ /* 0x000fe200078e0a0a */
[----:B------:R-:W-:Y:S02]  /*1310*/  @!P1 IADD3 R4, PT, PT, R4, 0x1, RZ ;  /* 0x0000000104049810 */ /* 0x000fe40007ffe0ff */
[----:B------:R-:W-:Y:S02]  /*1320*/  ISETP.NE.AND P1, PT, R25, RZ, PT ;  /* 0x000000ff1900720c */ /* 0x000fe40003f25270 */
[----:B------:R-:W-:Y:S01]  /*1330*/  ISETP.GE.U32.AND P0, PT, R3, R16, PT ;  /* 0x000000100300720c */ /* 0x000fe20003f06070 */
[----:B0-----:R-:W-:-:S06]  /*1340*/  VIADD R3, R5, 0xffffffe ;  /* 0x0ffffffe05037836 */ /* 0x001fcc0000000000 */
[----:B------:R-:W0:Y:S06]  /*1350*/  F2I.FTZ.U32.TRUNC.NTZ R3, R3 ;  /* 0x0000000300037305 */ /* 0x000e2c000021f000 */
[----:B------:R-:W-:-:S04]  /*1360*/  @P0 VIADD R4, R4, 0x1 ;  /* 0x0000000104040836 */ /* 0x000fc80000000000 */
[----:B------:R-:W-:-:S04]  /*1370*/  IMAD.MOV.U32 R22, RZ, RZ, R4 ;  /* 0x000000ffff167224 */ /* 0x000fc800078e0004 */
[----:B------:R-:W-:Y:S01]  /*1380*/  @!P2 IMAD.MOV R22, RZ, RZ, -R22 ;  /* 0x000000ffff16a224 */ /* 0x000fe200078e0a16 */
[----:B------:R-:W-:Y:S02]  /*1390*/  @!P1 LOP3.LUT R22, RZ, R25, RZ, 0x33, !PT ;  /* 0x00000019ff169212 */ /* 0x000fe400078e33ff */
[----:B0-----:R-:W-:Y:S02]  /*13a0*/  IADD3 R2, PT, PT, RZ, -R3, RZ ;  /* 0x80000003ff027210 */ /* 0x001fe40007ffe0ff */
[----:B------:R-:W-:Y:S01]  /*13b0*/  ISETP.NE.AND P1, PT, R26, RZ, PT ;  /* 0x000000ff1a00720c */ /* 0x000fe20003f25270 */
[----:B------:R-:W-:Y:S02]  /*13c0*/  IMAD.IADD R4, R22, 0x1, R9 ;  /* 0x0000000116047824 */ /* 0x000fe400078e0209 */
[----:B------:R-:W-:Y:S02]  /*13d0*/  IMAD R5, R2, R23, RZ ;  /* 0x0000001702057224 */ /* 0x000fe400078e02ff */
[----:B------:R-:W-:Y:S01]  /*13e0*/  IMAD.MOV.U32 R2, RZ, RZ, RZ ;  /* 0x000000ffff027224 */ /* 0x000fe200078e00ff */
[----:B------:R-:W-:-:S02]  /*13f0*/  IABS R24, R4 ;  /* 0x0000000400187213 */ /* 0x000fc40000000000 */
[----:B------:R-:W-:Y:S01]  /*1400*/  ISETP.GE.AND P2, PT, R4, RZ, PT ;  /* 0x000000ff0400720c */ /* 0x000fe20003f46270 */
[----:B------:R-:W-:-:S04]  /*1410*/  IMAD.HI.U32 R2, R3, R5, R2 ;  /* 0x0000000503027227 */ /* 0x000fc800078e0002 */
[----:B------:R-:W-:-:S04]  /*1420*/  IMAD.MOV.U32 R3, RZ, RZ, R24 ;  /* 0x000000ffff037224 */ /* 0x000fc800078e0018 */
        /* <DEDUP_REMOVED lines=16> */
[----:B------:R-:W2:Y:S01]  /*1530*/  LDG.E.CONSTANT R3, desc[UR6][R6.64] ;  /* 0x0000000606037981 */ /* 0x000ea2000c1e9900 */
[----:B0-----:R-:W-:Y:S01]  /*1540*/  IMAD R2, R13, UR11, RZ ;  /* 0x0000000b0d027c24 */ /* 0x001fe2000f8e02ff */
[----:B------:R-:W0:Y:S02]  /*1550*/  S2R R5, SR_TID.X ;  /* 0x0000000000057919 */ /* 0x000e240000002100 */
[----:B0-----:R-:W-:-:S04]  /*1560*/  SHF.L.U32 R5, R5, 0x3, RZ ;  /* 0x0000000305057819 */ /* 0x001fc800000006ff */
        /* <DEDUP_REMOVED lines=24> */
[----:B------:R-:W-:-:S02]  /*16f0*/  IMAD.U32 R32, R43, 0x10000, RZ ;  /* 0x000100002b207824 */ /* 0x000fc400078e00ff */
[----:B------:R-:W-:Y:S01]  /*1700*/  IMAD.U32 R231, R140, 0x10000, RZ ;  /* 0x000100008ce77824 */ /* 0x000fe200078e00ff */
[----:B------:R-:W4:Y:S04]  /*1710*/  LDG.E.CONSTANT R236, desc[UR6][R2.64+0x2c00] ;  /* 0x002c000602ec7981 */ /* 0x000f28000c1e9900 */
[----:B------:R-:W4:Y:S01]  /*1720*/  LDG.E.CONSTANT R239, desc[UR6][R2.64+0x2c04] ;  /* 0x002c040602ef7981 */ /* 0x000f22000c1e9900 */
[C---:B--2---:R-:W-:Y:S01]  /*1730*/  IMAD.U32 R233, R230.reuse, 0x10000, RZ ;  /* 0x00010000e6e97824 */ /* 0x044fe200078e00ff */
[----:B------:R-:W-:-:S03]  /*1740*/  PRMT R232, R230, 0x7632, R232 ;  /* 0x00007632e6e87816 */ /* 0x000fc600000000e8 */
[----:B------:R-:W-:Y:S01]  /*1750*/  FMUL.FTZ R234, R32, R233 ;  /* 0x000000e920ea7220 */ /* 0x000fe20000410000 */
[----:B------:R-:W-:Y:S01]  /*1760*/  SHF.L.U32 R232, R232, 0x10, RZ ;  /* 0x00000010e8e87819 */ /* 0x000fe200000006ff */
[----:B------:R-:W2:Y:S01]  /*1770*/  LDG.E.CONSTANT R32, desc[UR6][R2.64+0x240c] ;  /* 0x00240c0602207981 */ /* 0x000ea2000c1e9900 */
[----:B---3--:R-:W-:-:S03]  /*1780*/  PRMT R230, R229, 0x7632, R230 ;  /* 0x00007632e5e67816 */ /* 0x008fc600000000e6 */
[----:B------:R-:W-:Y:S01]  /*1790*/  FMUL.FTZ R233, R231, R232 ;  /* 0x000000e8e7e97220 */ /* 0x000fe20000410000 */
[----:B------:R-:W-:Y:S02]  /*17a0*/  IMAD.U32 R232, R229, 0x10000, RZ ;  /* 0x00010000e5e87824 */ /* 0x000fe400078e00ff */
[----:B------:R-:W-:Y:S01]  /*17b0*/  IMAD.U32 R231, R230, 0x10000, RZ ;  /* 0x00010000e6e77824 */ /* 0x000fe200078e00ff */
[----:B------:R-:W-:Y:S01]  /*17c0*/  SHF.L.U32 R230, R136, 0x10, RZ ;  /* 0x0000001088e67819 */ /* 0x000fe200000006ff */
[----:B------:R-:W-:-:S04]  /*17d0*/  IMAD.U32 R229, R39, 0x10000, RZ ;  /* 0x0001000027e57824 */ /* 0x000fc800078e00ff */
[----:B------:R-:W-:Y:S01]  /*17e0*/  FFMA.FTZ R230, R230, R231, R233 ;  /* 0x000000e7e6e67223 */ /* 0x000fe200000100e9 */
[----:B----4-:R-:W-:Y:S01]  /*17f0*/  PRMT R231, R235, 0x7632, R231 ;  /* 0x00007632ebe77816 */ /* 0x010fe200000000e7 */
[----:B------:R-:W-:Y:S01]  /*1800*/  FFMA.FTZ R232, R229, R232, R234 ;  /* 0x000000e8e5e87223 */ /* 0x000fe200000100ea */
[----:B------:R-:W-:Y:S01]  /*1810*/  SHF.L.U32 R233, R144, 0x10, RZ ;  /* 0x0000001090e97819 */ /* 0x000fe200000006ff */
[----:B------:R-:W3:Y:S01]  /*1820*/  LDG.E.CONSTANT R229, desc[UR6][R2.64+0x260c] ;  /* 0x00260c0602e57981 */ /* 0x000ee2000c1e9900 */
[----:B------:R-:W-:Y:S02]  /*1830*/  IMAD.U32 R235, R235, 0x10000, RZ ;  /* 0x00010000ebeb7824 */ /* 0x000fe400078e00ff */
[----:B------:R-:W-:Y:S02]  /*1840*/  IMAD.U32 R234, R231, 0x10000, RZ ;  /* 0x00010000e7ea7824 */ /* 0x000fe400078e00ff */
[----:B------:R-:W-:Y:S02]  /*1850*/  IMAD.U32 R231, R47, 0x10000, RZ ;  /* 0x000100002fe77824 */ /* 0x000fe400078e00ff */
[----:B------:R-:W-:Y:S01]  /*1860*/  FFMA.FTZ R230, R233, R234, R230 ;  /* 0x000000eae9e67223 */ /* 0x000fe200000100e6 */
[----:B------:R-:W-:Y:S01]  /*1870*/  PRMT R233, R35, 0x7632, R233 ;  /* 0x0000763223e97816 */ /* 0x000fe200000000e9 */
[----:B------:R-:W-:Y:S01]  /*1880*/  FFMA.FTZ R231, R231, R235, R232 ;  /* 0x000000ebe7e77223 */ /* 0x000fe200000100e8 */
[----:B------:R-:W-:Y:S01]  /*1890*/  IMAD.U32 R234, R51, 0x10000, RZ ;  /* 0x0001000033ea7824 */ /* 0x000fe200078e00ff */
[----:B------:R-:W4:Y:S01]  /*18a0*/  LDG.E.CONSTANT R232, desc[UR6][R2.64+0x280c] ;  /* 0x00280c0602e87981 */ /* 0x000f22000c1e9900 */
[----:B------:R-:W-:Y:S01]  /*18b0*/  IMAD.U32 R235, R35, 0x10000, RZ ;  /* 0x0001000023eb7824 */ /* 0x000fe200078e00ff */
[----:B------:R-:W-:Y:S01]  /*18c0*/  SHF.L.U32 R233, R233, 0x10, RZ ;  /* 0x00000010e9e97819 */ /* 0x000fe200000006ff */
[----:B------:R-:W-:-:S02]  /*18d0*/  IMAD.U32 R35, R148, 0x10000, RZ ;  /* 0x0001000094237824 */ /* 0x000fc400078e00ff */
[----:B------:R-:W-:Y:S01]  /*18e0*/  FFMA.FTZ R234, R234, R235, R231 ;  /* 0x000000ebeaea7223 */ /* 0x000fe200000100e7 */
[C---:B------:R-:W-:Y:S02]  /*18f0*/  IMAD.U32 R235, R34.reuse, 0x10000, RZ ;  /* 0x0001000022eb7824 */ /* 0x040fe400078e00ff */
[----:B------:R-:W-:Y:S01]  /*1900*/  FFMA.FTZ R35, R35, R233, R230 ;  /* 0x000000e923237223 */ /* 0x000fe200000100e6 */
[----:B------:R-:W4:Y:S01]  /*1910*/  LDG.E.CONSTANT R231, desc[UR6][R2.64+0x200] ;  /* 0x0002000602e77981 */ /* 0x000f22000c1e9900 */
[----:B------:R-:W-:Y:S01]  /*1920*/  IMAD.U32 R233, R55, 0x10000, RZ ;  /* 0x0001000037e97824 */ /* 0x000fe200078e00ff */
[----:B------:R-:W-:Y:S02]  /*1930*/  PRMT R34, R34, 0x7632, R34 ;  /* 0x0000763222227816 */ /* 0x000fe40000000022 */
[----:B------:R-:W4:Y:S01]  /*1940*/  LDG.E.CONSTANT R230, desc[UR6][R2.64] ;  /* 0x0000000602e67981 */ /* 0x000f22000c1e9900 */
[----:B------:R-:W-:Y:S02]  /*1950*/  FFMA.FTZ R234, R233, R235, R234 ;  /* 0x000000ebe9ea7223 */ /* 0x000fe400000100ea */
[----:B------:R-:W-:Y:S01]  /*1960*/  IMAD.U32 R233, R34, 0x10000, RZ ;  /* 0x0001000022e97824 */ /* 0x000fe200078e00ff */
[----:B------:R-:W-:-:S05]  /*1970*/  SHF.L.U32 R34, R152, 0x10, RZ ;  /* 0x0000001098227819 */ /* 0x000fca00000006ff */
[----:B------:R-:W-:Y:S01]  /*1980*/  FFMA.FTZ R35, R34, R233, R35 ;  /* 0x000000e922237223 */ /* 0x000fe20000010023 */
[----:B------:R-:W-:Y:S02]  /*1990*/  IMAD.U32 R233, R59, 0x10000, RZ ;  /* 0x000100003be97824 */ /* 0x000fe400078e00ff */
[C---:B------:R-:W-:Y:S01]  /*19a0*/  IMAD.U32 R34, R33.reuse, 0x10000, RZ ;  /* 0x0001000021227824 */ /* 0x040fe200078e00ff */
[----:B------:R-:W-:-:S03]  /*19b0*/  PRMT R33, R33, 0x7632, R33 ;  /* 0x0000763221217816 */ /* 0x000fc60000000021 */
[----:B------:R-:W-:Y:S01]  /*19c0*/  FFMA.FTZ R233, R233, R34, R234 ;  /* 0x00000022e9e97223 */ /* 0x000fe200000100ea */
[----:B------:R-:W-:Y:S01]  /*19d0*/  SHF.L.U32 R234, R156, 0x10, RZ ;  /* 0x000000109cea7819 */ /* 0x000fe200000006ff */
[----:B------:R-:W-:Y:S01]  /*19e0*/  IMAD.U32 R33, R33, 0x10000, RZ ;  /* 0x0001000021217824 */ /* 0x000fe200078e00ff */
[----:B------:R-:W4:Y:S03]  /*19f0*/  LDG.E.CONSTANT R34, desc[UR6][R2.64+0x400] ;  /* 0x0004000602227981 */ /* 0x000f26000c1e9900 */
[----:B------:R-:W-:Y:S01]  /*1a00*/  FFMA.FTZ R33, R234, R33, R35 ;  /* 0x00000021ea217223 */ /* 0x000fe20000010023 */
[----:B------:R-:W-:Y:S02]  /*1a10*/  IMAD.U32 R234, R63, 0x10000, RZ ;  /* 0x000100003fea7824 */ /* 0x000fe400078e00ff */
[----:B------:R-:W-:-:S04]  /*1a20*/  IMAD.U32 R35, R31, 0x10000, RZ ;  /* 0x000100001f237824 */ /* 0x000fc800078e00ff */
[----:B------:R-:W-:Y:S01]  /*1a30*/  FFMA.FTZ R233, R234, R35, R233 ;  /* 0x00000023eae97223 */ /* 0x000fe200000100e9 */
[----:B------:R-:W-:Y:S02]  /*1a40*/  PRMT R35, R31, 0x7632, R35 ;  /* 0x000076321f237816 */ /* 0x000fe40000000023 */
[----:B------:R-:W-:Y:S01]  /*1a50*/  SHF.L.U32 R234, R160, 0x10, RZ ;  /* 0x00000010a0ea7819 */ /* 0x000fe200000006ff */
[----:B------:R-:W4:Y:S02]  /*1a60*/  LDG.E.CONSTANT R31, desc[UR6][R2.64+0x600] ;  /* 0x00060006021f7981 */ /* 0x000f24000c1e9900 */
[----:B------:R-:W-:-:S04]  /*1a70*/  IMAD.U32 R35, R35, 0x10000, RZ ;  /* 0x0001000023237824 */ /* 0x000fc800078e00ff */
[----:B------:R-:W-:Y:S01]  /*1a80*/  FFMA.FTZ R35, R234, R35, R33 ;  /* 0x00000023ea237223 */ /* 0x000fe20000010021 */
[C---:B------:R-:W-:Y:S01]  /*1a90*/  IMAD.U32 R33, R30.reuse, 0x10000, RZ ;  /* 0x000100001e217824 */ /* 0x040fe200078e00ff */
[----:B------:R-:W-:Y:S01]  /*1aa0*/  PRMT R30, R30, 0x7632, R30 ;  /* 0x000076321e1e7816 */ /* 0x000fe2000000001e */
[----:B------:R-:W-:-:S04]  /*1ab0*/  IMAD.U32 R234, R67, 0x10000, RZ ;  /* 0x0001000043ea7824 */ /* 0x000fc800078e00ff */
[----:B------:R-:W-:Y:S01]  /*1ac0*/  FFMA.FTZ R234, R234, R33, R233 ;  /* 0x00000021eaea7223 */ /* 0x000fe200000100e9 */
[----:B------:R-:W-:Y:S01]  /*1ad0*/  IMAD.U32 R233, R30, 0x10000, RZ ;  /* 0x000100001ee97824 */ /* 0x000fe200078e00ff */
[----:B------:R-:W-:Y:S01]  /*1ae0*/  SHF.L.U32 R30, R164, 0x10, RZ ;  /* 0x00000010a41e7819 */ /* 0x000fe200000006ff */
[----:B------:R-:W4:Y:S04]  /*1af0*/  LDG.E.CONSTANT R33, desc[UR6][R2.64+0x800] ;  /* 0x0008000602217981 */ /* 0x000f28000c1e9900 */
        /* <DEDUP_REMOVED lines=81> */
[----:B------:R-:W-:Y:S02]  /*2010*/  SHF.L.U32 R233, R208, 0x10, RZ ;  /* 0x00000010d0e97819 */ /* 0x000fe400000006ff */
[C---:B--2---:R-:W-:Y:S01]  /*2020*/  PRMT R5, R32.reuse, 0x7632, R5 ;  /* 0x0000763220057816 */ /* 0x044fe20000000005 */
[----:B------:R-:W-:-:S04]  /*2030*/  IMAD.U32 R32, R32, 0x10000, RZ ;  /* 0x0001000020207824 */ /* 0x000fc800078e00ff */
[----:B------:R-:W-:Y:S02]  /*2040*/  IMAD.U32 R235, R5, 0x10000, RZ ;  /* 0x0001000005eb7824 */ /* 0x000fe400078e00ff */
[----:B------:R-:W-:Y:S02]  /*2050*/  IMAD.U32 R5, R111, 0x10000, RZ ;  /* 0x000100006f057824 */ /* 0x000fe400078e00ff */
[----:B------:R-:W-:Y:S02]  /*2060*/  FFMA.FTZ R4, R233, R235, R4 ;  /* 0x000000ebe9047223 */ /* 0x000fe40000010004 */
[----:B------:R-:W-:Y:S02]  /*2070*/  FFMA.FTZ R5, R5, R32, R234 ;  /* 0x0000002005057223 */ /* 0x000fe400000100ea */
[----:B------:R-:W2:Y:S01]  /*2080*/  LDG.E.CONSTANT R32, desc[UR6][R2.64+0x1e00] ;  /* 0x001e000602207981 */ /* 0x000ea2000c1e9900 */
[----:B------:R-:W-:Y:S02]  /*2090*/  IMAD.U32 R234, R115, 0x10000, RZ ;  /* 0x0001000073ea7824 */ /* 0x000fe400078e00ff */
[C---:B---3--:R-:W-:Y:S01]  /*20a0*/  IMAD.U32 R233, R229.reuse, 0x10000, RZ ;  /* 0x00010000e5e97824 */ /* 0x048fe200078e00ff */
[----:B------:R-:W-:-:S03]  /*20b0*/  PRMT R229, R229, 0x7632, R229 ;  /* 0x00007632e5e57816 */ /* 0x000fc600000000e5 */
[----:B------:R-:W-:Y:S01]  /*20c0*/  FFMA.FTZ R233, R234, R233, R5 ;  /* 0x000000e9eae97223 */ /* 0x000fe20000010005 */
[----:B------:R-:W-:Y:S01]  /*20d0*/  SHF.L.U32 R229, R229, 0x10, RZ ;  /* 0x00000010e5e57819 */ /* 0x000fe200000006ff */
[----:B------:R-:W-:Y:S02]  /*20e0*/  IMAD.U32 R5, R212, 0x10000, RZ ;  /* 0x00010000d4057824 */ /* 0x000fe400078e00ff */
[----:B------:R-:W-:Y:S02]  /*20f0*/  IMAD.U32 R234, R119, 0x10000, RZ ;  /* 0x0001000077ea7824 */ /* 0x000fe400078e00ff */
[----:B------:R-:W-:Y:S01]  /*2100*/  FFMA.FTZ R5, R5, R229, R4 ;  /* 0x000000e505057223 */ /* 0x000fe20000010004 */
[C---:B----4-:R-:W-:Y:S01]  /*2110*/  IMAD.U32 R235, R232.reuse, 0x10000, RZ ;  /* 0x00010000e8eb7824 */ /* 0x050fe200078e00ff */
[----:B------:R-:W-:Y:S01]  /*2120*/  PRMT R232, R232, 0x7632, R232 ;  /* 0x00007632e8e87816 */ /* 0x000fe200000000e8 */
[----:B------:R-:W3:Y:S02]  /*2130*/  LDG.E.CONSTANT R229, desc[UR6][R2.64+0x2000] ;  /* 0x0020000602e57981 */ /* 0x000ee4000c1e9900 */
[----:B------:R-:W-:Y:S01]  /*2140*/  FFMA.FTZ R4, R234, R235, R233 ;  /* 0x000000ebea047223 */ /* 0x000fe200000100e9 */
[----:B------:R-:W-:Y:S01]  /*2150*/  SHF.L.U32 R235, R232, 0x10, RZ ;  /* 0x00000010e8eb7819 */ /* 0x000fe200000006ff */
[----:B------:R-:W-:-:S02]  /*2160*/  IMAD.U32 R234, R216, 0x10000, RZ ;  /* 0x00010000d8ea7824 */ /* 0x000fc400078e00ff */
[----:B------:R-:W-:Y:S02]  /*2170*/  IMAD.U32 R232, R40, 0x10000, RZ ;  /* 0x0001000028e87824 */ /* 0x000fe400078e00ff */
[C---:B------:R-:W-:Y:S02]  /*2180*/  IMAD.U32 R233, R231.reuse, 0x10000, RZ ;  /* 0x00010000e7e97824 */ /* 0x040fe400078e00ff */
[----:B------:R-:W-:Y:S02]  /*2190*/  FFMA.FTZ R5, R234, R235, R5 ;  /* 0x000000ebea057223 */ /* 0x000fe40000010005 */
[----:B------:R-:W-:Y:S01]  /*21a0*/  FMUL.FTZ R235, R232, R233 ;  /* 0x000000e9e8eb7220 */ /* 0x000fe20000410000 */
[----:B------:R-:W-:Y:S01]  /*21b0*/  SHF.L.U32 R233, R230, 0x10, RZ ;  /* 0x00000010e6e97819 */ /* 0x000fe200000006ff */
[----:B------:R-:W-:Y:S01]  /*21c0*/  IMAD.U32 R232, R36, 0x10000, RZ ;  /* 0x0001000024e87824 */ /* 0x000fe200078e00ff */
[----:B------:R-:W-:Y:S02]  /*21d0*/  PRMT R230, R231, 0x7632, R230 ;  /* 0x00007632e7e67816 */ /* 0x000fe400000000e6 */
[----:B------:R-:W4:Y:S01]  /*21e0*/  LDG.E.CONSTANT R231, desc[UR6][R2.64+0x2200] ;  /* 0x0022000602e77981 */ /* 0x000f22000c1e9900 */
[----:B------:R-:W-:Y:S01]  /*21f0*/  FFMA.FTZ R235, R232, R233, R235 ;  /* 0x000000e9e8eb7223 */ /* 0x000fe200000100eb */
[----:B------:R-:W-:-:S02]  /*2200*/  IMAD.U32 R232, R137, 0x10000, RZ ;  /* 0x0001000089e87824 */ /* 0x000fc400078e00ff */
[C---:B------:R-:W-:Y:S01]  /*2210*/  IMAD.U32 R233, R230.reuse, 0x10000, RZ ;  /* 0x00010000e6e97824 */ /* 0x040fe200078e00ff */
[----:B------:R-:W-:-:S03]  /*2220*/  PRMT R230, R230, 0x7632, R230 ;  /* 0x00007632e6e67816 */ /* 0x000fc600000000e6 */
[----:B------:R-:W-:Y:S02]  /*2230*/  FMUL.FTZ R237, R232, R233 ;  /* 0x000000e9e8ed7220 */ /* 0x000fe40000410000 */
[----:B------:R-:W-:Y:S01]  /*2240*/  IMAD.U32 R233, R230, 0x10000, RZ ;  /* 0x00010000e6e97824 */ /* 0x000fe200078e00ff */
[----:B------:R-:W-:Y:S01]  /*2250*/  SHF.L.U32 R230, R133, 0x10, RZ ;  /* 0x0000001085e67819 */ /* 0x000fe200000006ff */
[C---:B------:R-:W-:Y:S01]  /*2260*/  IMAD.U32 R234, R34.reuse, 0x10000, RZ ;  /* 0x0001000022ea7824 */ /* 0x040fe200078e00ff */
[----:B------:R-:W-:Y:S01]  /*2270*/  PRMT R34, R34, 0x7632, R34 ;  /* 0x0000763222227816 */ /* 0x000fe20000000022 */
[----:B------:R-:W-:Y:S02]  /*2280*/  IMAD.U32 R232, R44, 0x10000, RZ ;  /* 0x000100002ce87824 */ /* 0x000fe400078e00ff */
[----:B------:R-:W-:Y:S02]  /*2290*/  FFMA.FTZ R233, R230, R233, R237 ;  /* 0x000000e9e6e97223 */ /* 0x000fe400000100ed */
[----:B------:R-:W4:Y:S01]  /*22a0*/  LDG.E.CONSTANT R230, desc[UR6][R2.64+0x2400] ;  /* 0x0024000602e67981 */ /* 0x000f22000c1e9900 */
[----:B------:R-:W-:Y:S01]  /*22b0*/  FFMA.FTZ R234, R232, R234, R235 ;  /* 0x000000eae8ea7223 */ /* 0x000fe200000100eb */
[----:B------:R-:W-:Y:S01]  /*22c0*/  IMAD.U32 R232, R34, 0x10000, RZ ;  /* 0x0001000022e87824 */ /* 0x000fe200078e00ff */
[----:B------:R-:W-:Y:S01]  /*22d0*/  SHF.L.U32 R34, R141, 0x10, RZ ;  /* 0x000000108d227819 */ /* 0x000fe200000006ff */
[----:B------:R-:W4:Y:S04]  /*22e0*/  LDG.E.CONSTANT R237, desc[UR6][R2.64+0x2e00] ;  /* 0x002e000602ed7981 */ /* 0x000f28000c1e9900 */
[----:B------:R-:W-:-:S02]  /*22f0*/  FFMA.FTZ R34, R34, R232, R233 ;  /* 0x000000e822227223 */ /* 0x000fc400000100e9 */
[----:B------:R-:W4:Y:S01]  /*2300*/  LDG.E.CONSTANT R232, desc[UR6][R2.64+0x2600] ;  /* 0x0026000602e87981 */ /* 0x000f22000c1e9900 */
[C---:B------:R-:W-:Y:S01]  /*2310*/  IMAD.U32 R235, R31.reuse, 0x10000, RZ ;  /* 0x000100001feb7824 */ /* 0x040fe200078e00ff */
[----:B------:R-:W-:Y:S01]  /*2320*/  PRMT R31, R31, 0x7632, R31 ;  /* 0x000076321f1f7816 */ /* 0x000fe2000000001f */
[----:B------:R-:W-:-:S04]  /*2330*/  IMAD.U32 R233, R48, 0x10000, RZ ;  /* 0x0001000030e97824 */ /* 0x000fc800078e00ff */
[----:B------:R-:W-:Y:S01]  /*2340*/  FFMA.FTZ R234, R233, R235, R234 ;  /* 0x000000ebe9ea7223 */ /* 0x000fe200000100ea */
[----:B------:R-:W-:Y:S01]  /*2350*/  IMAD.U32 R233, R31, 0x10000, RZ ;  /* 0x000100001fe97824 */ /* 0x000fe200078e00ff */
[----:B------:R-:W-:Y:S01]  /*2360*/  SHF.L.U32 R31, R145, 0x10, RZ ;  /* 0x00000010911f7819 */ /* 0x000fe200000006ff */
[----:B------:R-:W-:-:S04]  /*2370*/  IMAD.U32 R235, R52, 0x10000, RZ ;  /* 0x0001000034eb7824 */ /* 0x000fc800078e00ff */
[----:B------:R-:W-:Y:S01]  /*2380*/  FFMA.FTZ R31, R31, R233, R34 ;  /* 0x000000e91f1f7223 */ /* 0x000fe20000010022 */
[C---:B------:R-:W-:Y:S01]  /*2390*/  IMAD.U32 R34, R33.reuse, 0x10000, RZ ;  /* 0x0001000021227824 */ /* 0x040fe200078e00ff */
[----:B------:R-:W4:Y:S01]  /*23a0*/  LDG.E.CONSTANT R233, desc[UR6][R2.64+0x2800] ;  /* 0x0028000602e97981 */ /* 0x000f22000c1e9900 */
[----:B------:R-:W-:Y:S02]  /*23b0*/  PRMT R33, R33, 0x7632, R33 ;  /* 0x0000763221217816 */ /* 0x000fe40000000021 */
[----:B------:R-:W-:Y:S01]  /*23c0*/  FFMA.FTZ R234, R235, R34, R234 ;  /* 0x00000022ebea7223 */ /* 0x000fe200000100ea */
[----:B------:R-:W-:Y:S02]  /*23d0*/  SHF.L.U32 R34, R149, 0x10, RZ ;  /* 0x0000001095227819 */ /* 0x000fe400000006ff */
[----:B------:R-:W-:Y:S02]  /*23e0*/  IMAD.U32 R33, R33, 0x10000, RZ ;  /* 0x0001000021217824 */ /* 0x000fe400078e00ff */
[----:B------:R-:W-:-:S02]  /*23f0*/  IMAD.U32 R235, R56, 0x10000, RZ ;  /* 0x0001000038eb7824 */ /* 0x000fc400078e00ff */
[----:B------:R-:W-:Y:S01]  /*2400*/  FFMA.FTZ R31, R34, R33, R31 ;  /* 0x00000021221f7223 */ /* 0x000fe2000001001f */
[C---:B------:R-:W-:Y:S01]  /*2410*/  IMAD.U32 R34, R35.reuse, 0x10000, RZ ;  /* 0x0001000023227824 */ /* 0x040fe200078e00ff */
[----:B------:R-:W4:Y:S01]  /*2420*/  LDG.E.CONSTANT R33, desc[UR6][R2.64+0x2a00] ;  /* 0x002a000602217981 */ /* 0x000f22000c1e9900 */
[----:B------:R-:W-:Y:S02]  /*2430*/  PRMT R35, R35, 0x7632, R35 ;  /* 0x0000763223237816 */ /* 0x000fe40000000023 */
[----:B------:R-:W-:Y:S01]  /*2440*/  FFMA.FTZ R234, R235, R34, R234 ;  /* 0x00000022ebea7223 */ /* 0x000fe200000100ea */
[----:B------:R-:W-:Y:S01]  /*2450*/  SHF.L.U32 R34, R153, 0x10, RZ ;  /* 0x0000001099227819 */ /* 0x000fe200000006ff */
[----:B------:R-:W4:Y:S01]  /*2460*/  LDG.E.CONSTANT R235, desc[UR6][R2.64+0x204] ;  /* 0x0002040602eb7981 */ /* 0x000f22000c1e9900 */
[----:B------:R-:W-:-:S04]  /*2470*/  IMAD.U32 R35, R35, 0x10000, RZ ;  /* 0x0001000023237824 */ /* 0x000fc800078e00ff */
        /* <DEDUP_REMOVED lines=12> */
[----:B------:R-:W-:Y:S02]  /*2540*/  FFMA.FTZ R34, R34, R31, R35 ;  /* 0x0000001f22227223 */ /* 0x000fe40000010023 */
        /* <DEDUP_REMOVED lines=9> */
[----:B------:R-:W-:Y:S02]  /*25e0*/  IMAD.U32 R29, R29, 0x10000, RZ ;  /* 0x000100001d1d7824 */ /* 0x000fe400078e00ff */
[----:B------:R-:W-:Y:S02]  /*25f0*/  IMAD.U32 R34, R72, 0x10000, RZ ;  /* 0x0001000048227824 */ /* 0x000fe400078e00ff */
[----:B------:R-:W-:Y:S01]  /*2600*/  FFMA.FTZ R24, R25, R29, R24 ;  /* 0x0000001d19187223 */ /* 0x000fe20000010018 */
[C---:B------:R-:W-:Y:S01]  /*2610*/  IMAD.U32 R25, R28.reuse, 0x10000, RZ ;  /* 0x000100001c197824 */ /* 0x040fe200078e00ff */
[----:B------:R-:W-:Y:S01]  /*2620*/  PRMT R28, R28, 0x7632, R28 ;  /* 0x000076321c1c7816 */ /* 0x000fe2000000001c */
[----:B------:R-:W4:Y:S02]  /*2630*/  LDG.E.CONSTANT R29, desc[UR6][R2.64+0x604] ;  /* 0x00060406021d7981 */ /* 0x000f24000c1e9900 */
[----:B------:R-:W-:Y:S01]  /*2640*/  FFMA.FTZ R31, R34, R25, R31 ;  /* 0x00000019221f7223 */ /* 0x000fe2000001001f */
[----:B------:R-:W-:Y:S01]  /*2650*/  SHF.L.U32 R25, R169, 0x10, RZ ;  /* 0x00000010a9197819 */ /* 0x000fe200000006ff */
[----:B------:R-:W-:Y:S01]  /*2660*/  IMAD.U32 R28, R28, 0x10000, RZ ;  /* 0x000100001c1c7824 */ /* 0x000fe200078e00ff */
[----:B------:R-:W4:Y:S03]  /*2670*/  LDG.E.CONSTANT R34, desc[UR6][R2.64+0x404] ;  /* 0x0004040602227981 */ /* 0x000f26000c1e9900 */
[----:B------:R-:W-:Y:S01]  /*2680*/  FFMA.FTZ R24, R25, R28, R24 ;  /* 0x0000001c19187223 */ /* 0x000fe20000010018 */
[----:B------:R-:W-:-:S02]  /*2690*/  IMAD.U32 R28, R76, 0x10000, RZ ;  /* 0x000100004c1c7824 */ /* 0x000fc400078e00ff */
        /* <DEDUP_REMOVED lines=20> */
[----:B------:R-:W-:-:S04]  /*27e0*/  IMAD.U32 R27, R27, 0x10000, RZ ;  /* 0x000100001b1b7824 */ /* 0x000fc800078e00ff */
[----:B------:R-:W-:Y:S01]  /*27f0*/  FFMA.FTZ R23, R24, R27, R23 ;  /* 0x0000001b18177223 */ /* 0x000fe20000010017 */
[----:B------:R-:W-:Y:S02]  /*2800*/  IMAD.U32 R24, R88, 0x10000, RZ ;  /* 0x0001000058187824 */ /* 0x000fe400078e00ff */
[C---:B------:R-:W-:Y:S01]  /*2810*/  IMAD.U32 R26, R22.reuse, 0x10000, RZ ;  /* 0x00010000161a7824 */ /* 0x040fe200078e00ff */
[----:B------:R-:W-:-:S03]  /*2820*/  PRMT R22, R22, 0x7632, R22 ;  /* 0x0000763216167816 */ /* 0x000fc60000000016 */
[----:B------:R-:W-:Y:S02]  /*2830*/  FFMA.FTZ R26, R24, R26, R25 ;  /* 0x0000001a181a7223 */ /* 0x000fe40000010019 */
[----:B------:R-:W4:Y:S01]  /*2840*/  LDG.E.CONSTANT R24, desc[UR6][R2.64+0xa04] ;  /* 0x000a040602187981 */ /* 0x000f22000c1e9900 */
[----:B------:R-:W-:Y:S01]  /*2850*/  IMAD.U32 R25, R22, 0x10000, RZ ;  /* 0x0001000016197824 */ /* 0x000fe200078e00ff */
[----:B------:R-:W-:-:S05]  /*2860*/  SHF.L.U32 R22, R185, 0x10, RZ ;  /* 0x00000010b9167819 */ /* 0x000fca00000006ff */
[----:B------:R-:W-:Y:S01]  /*2870*/  FFMA.FTZ R22, R22, R25, R23 ;  /* 0x0000001916167223 */ /* 0x000fe20000010017 */
[----:B------:R-:W-:Y:S02]  /*2880*/  IMAD.U32 R25, R30, 0x10000, RZ ;  /* 0x000100001e197824 */ /* 0x000fe400078e00ff */
[----:B------:R-:W-:Y:S01]  /*2890*/  IMAD.U32 R23, R92, 0x10000, RZ ;  /* 0x000100005c177824 */ /* 0x000fe200078e00ff */
[----:B------:R-:W-:-:S03]  /*28a0*/  PRMT R30, R30, 0x7632, R30 ;  /* 0x000076321e1e7816 */ /* 0x000fc6000000001e */
[----:B------:R-:W-:Y:S02]  /*28b0*/  FFMA.FTZ R26, R23, R25, R26 ;  /* 0x00000019171a7223 */ /* 0x000fe4000001001a */
[----:B------:R-:W4:Y:S01]  /*28c0*/  LDG.E.CONSTANT R25, desc[UR6][R2.64+0xc04] ;  /* 0x000c040602197981 */ /* 0x000f22000c1e9900 */
[----:B------:R-:W-:Y:S01]  /*28d0*/  SHF.L.U32 R23, R189, 0x10, RZ ;  /* 0x00000010bd177819 */ /* 0x000fe200000006ff */
[----:B------:R-:W-:-:S04]  /*28e0*/  IMAD.U32 R30, R30, 0x10000, RZ ;  /* 0x000100001e1e7824 */ /* 0x000fc800078e00ff */
[----:B------:R-:W-:Y:S01]  /*28f0*/  FFMA.FTZ R22, R23, R30, R22 ;  /* 0x0000001e17167223 */ /* 0x000fe20000010016 */
[----:B------:R-:W-:Y:S02]  /*2900*/  IMAD.U32 R23, R96, 0x10000, RZ ;  /* 0x0001000060177824 */ /* 0x000fe400078e00ff */
[C---:B--2---:R-:W-:Y:S01]  /*2910*/  IMAD.U32 R27, R32.reuse, 0x10000, RZ ;  /* 0x00010000201b7824 */ /* 0x044fe200078e00ff */
[----:B------:R-:W-:-:S03]  /*2920*/  PRMT R32, R32, 0x7632, R32 ;  /* 0x0000763220207816 */ /* 0x000fc60000000020 */
[----:B------:R-:W-:Y:S02]  /*2930*/  FFMA.FTZ R27, R23, R27, R26 ;  /* 0x0000001b171b7223 */ /* 0x000fe4000001001a */
[----:B------:R-:W2:Y:S01]  /*2940*/  LDG.E.CONSTANT R26, desc[UR6][R2.64+0xe04] ;  /* 0x000e0406021a7981 */ /* 0x000ea2000c1e9900 */
[----:B------:R-:W-:Y:S01]  /*2950*/  IMAD.U32 R32, R32, 0x10000, RZ ;  /* 0x0001000020207824 */ /* 0x000fe200078e00ff */
[----:B------:R-:W-:-:S05]  /*2960*/  SHF.L.U32 R23, R193, 0x10, RZ ;  /* 0x00000010c1177819 */ /* 0x000fca00000006ff */
        /* <DEDUP_REMOVED lines=9> */
[----:B------:R-:W-:Y:S02]  /*2a00*/  FFMA.FTZ R22, R23, R229, R22 ;  /* 0x000000e517167223 */ /* 0x000fe40000010016 */
[----:B------:R-:W3:Y:S01]  /*2a10*/  LDG.E.CONSTANT R229, desc[UR6][R2.64+0x1a04] ;  /* 0x001a040602e57981 */ /* 0x000ee2000c1e9900 */
[C---:B----4-:R-:W-:Y:S01]  /*2a20*/  IMAD.U32 R23, R231.reuse, 0x10000, RZ ;  /* 0x00010000e7177824 */ /* 0x050fe200078e00ff */
[----:B------:R-:W-:-:S03]  /*2a30*/  PRMT R231, R231, 0x7632, R231 ;  /* 0x00007632e7e77816 */ /* 0x000fc600000000e7 */
[----:B------:R-:W-:Y:S01]  /*2a40*/  FFMA.FTZ R27, R30, R23, R27 ;  /* 0x000000171e1b7223 */ /* 0x000fe2000001001b */
[----:B------:R-:W-:Y:S01]  /*2a50*/  SHF.L.U32 R23, R201, 0x10, RZ ;  /* 0x00000010c9177819 */ /* 0x000fe200000006ff */
[----:B------:R-:W-:Y:S02]  /*2a60*/  IMAD.U32 R231, R231, 0x10000, RZ ;  /* 0x00010000e7e77824 */ /* 0x000fe400078e00ff */
[----:B------:R-:W-:Y:S02]  /*2a70*/  IMAD.U32 R30, R108, 0x10000, RZ ;  /* 0x000100006c1e7824 */ /* 0x000fe400078e00ff */
[----:B------:R-:W-:Y:S02]  /*2a80*/  FFMA.FTZ R22, R23, R231, R22 ;  /* 0x000000e717167223 */ /* 0x000fe40000010016 */
[----:B------:R-:W4:Y:S01]  /*2a90*/  LDG.E.CONSTANT R231, desc[UR6][R2.64+0x1804] ;  /* 0x0018040602e77981 */ /* 0x000f22000c1e9900 */
[C---:B------:R-:W-:Y:S01]  /*2aa0*/  IMAD.U32 R23, R230.reuse, 0x10000, RZ ;  /* 0x00010000e6177824 */ /* 0x040fe200078e00ff */
[----:B------:R-:W-:-:S03]  /*2ab0*/  PRMT R230, R230, 0x7632, R230 ;  /* 0x00007632e6e67816 */ /* 0x000fc600000000e6 */
[----:B------:R-:W-:Y:S01]  /*2ac0*/  FFMA.FTZ R27, R30, R23, R27 ;  /* 0x000000171e1b7223 */ /* 0x000fe2000001001b */
[----:B------:R-:W-:Y:S01]  /*2ad0*/  SHF.L.U32 R23, R205, 0x10, RZ ;  /* 0x00000010cd177819 */ /* 0x000fe200000006ff */
[----:B------:R-:W-:Y:S02]  /*2ae0*/  IMAD.U32 R230, R230, 0x10000, RZ ;  /* 0x00010000e6e67824 */ /* 0x000fe400078e00ff */
[----:B------:R-:W-:Y:S02]  /*2af0*/  IMAD.U32 R30, R112, 0x10000, RZ ;  /* 0x00010000701e7824 */ /* 0x000fe400078e00ff */
[----:B------:R-:W-:Y:S01]  /*2b00*/  FFMA.FTZ R22, R23, R230, R22 ;  /* 0x000000e617167223 */ /* 0x000fe20000010016 */
[----:B------:R-:W-:Y:S01]  /*2b10*/  IMAD.U32 R23, R232, 0x10000, RZ ;  /* 0x00010000e8177824 */ /* 0x000fe200078e00ff */
[----:B------:R-:W3:Y:S03]  /*2b20*/  LDG.E.CONSTANT R230, desc[UR6][R2.64+0x1c04] ;  /* 0x001c040602e67981 */ /* 0x000ee6000c1e9900 */
[----:B------:R-:W-:Y:S01]  /*2b30*/  FFMA.FTZ R30, R30, R23, R27 ;  /* 0x000000171e1e7223 */ /* 0x000fe2000001001b */
[----:B------:R-:W-:-:S02]  /*2b40*/  PRMT R23, R232, 0x7632, R23 ;  /* 0x00007632e8177816 */ /* 0x000fc40000000017 */
[----:B------:R-:W3:Y:S03]  /*2b50*/  LDG.E.CONSTANT R232, desc[UR6][R2.64+0x1604] ;  /* 0x0016040602e87981 */ /* 0x000ee6000c1e9900 */
        /* <DEDUP_REMOVED lines=13> */
[----:B------:R-:W3:Y:S02]  /*2c30*/  LDG.E.CONSTANT R233, desc[UR6][R2.64+0x1e04] ;  /* 0x001e040602e97981 */ /* 0x000ee4000c1e9900 */
[----:B------:R-:W-:Y:S01]  /*2c40*/  FFMA.FTZ R27, R30, R23, R27 ;  /* 0x000000171e1b7223 */ /* 0x000fe2000001001b */
[----:B------:R-:W-:Y:S01]  /*2c50*/  SHF.L.U32 R23, R217, 0x10, RZ ;  /* 0x00000010d9177819 */ /* 0x000fe200000006ff */
[----:B------:R-:W-:-:S02]  /*2c60*/  IMAD.U32 R33, R33, 0x10000, RZ ;  /* 0x0001000021217824 */ /* 0x000fc400078e00ff */
[----:B------:R-:W-:Y:S02]  /*2c70*/  IMAD.U32 R30, R124, 0x10000, RZ ;  /* 0x000100007c1e7824 */ /* 0x000fe400078e00ff */
[----:B------:R-:W-:Y:S01]  /*2c80*/  FFMA.FTZ R22, R23, R33, R22 ;  /* 0x0000002117167223 */ /* 0x000fe20000010016 */
[C---:B------:R-:W-:Y:S01]  /*2c90*/  IMAD.U32 R23, R236.reuse, 0x10000, RZ ;  /* 0x00010000ec177824 */ /* 0x040fe200078e00ff */
[----:B------:R-:W-:Y:S01]  /*2ca0*/  PRMT R236, R236, 0x7632, R236 ;  /* 0x00007632ecec7816 */ /* 0x000fe200000000ec */
[----:B------:R-:W3:Y:S02]  /*2cb0*/  LDG.E.CONSTANT R33, desc[UR6][R2.64+0x2004] ;  /* 0x0020040602217981 */ /* 0x000ee4000c1e9900 */
[----:B------:R-:W-:Y:S01]  /*2cc0*/  FFMA.FTZ R27, R30, R23, R27 ;  /* 0x000000171e1b7223 */ /* 0x000fe2000001001b */
[----:B------:R-:W-:Y:S01]  /*2cd0*/  SHF.L.U32 R23, R221, 0x10, RZ ;  /* 0x00000010dd177819 */ /* 0x000fe200000006ff */
[----:B------:R-:W-:Y:S02]  /*2ce0*/  IMAD.U32 R236, R236, 0x10000, RZ ;  /* 0x00010000ecec7824 */ /* 0x000fe400078e00ff */
[----:B------:R-:W-:-:S02]  /*2cf0*/  IMAD.U32 R30, R237, 0x10000, RZ ;  /* 0x00010000ed1e7824 */ /* 0x000fc400078e00ff */
[----:B------:R-:W-:Y:S01]  /*2d00*/  FFMA.FTZ R23, R23, R236, R22 ;  /* 0x000000ec17177223 */ /* 0x000fe20000010016 */
[----:B------:R-:W-:Y:S01]  /*2d10*/  IMAD.U32 R22, R128, 0x10000, RZ ;  /* 0x0001000080167824 */ /* 0x000fe200078e00ff */
[----:B------:R-:W-:-:S03]  /*2d20*/  PRMT R237, R237, 0x7632, R237 ;  /* 0x00007632eded7816 */ /* 0x000fc600000000ed */
[----:B------:R-:W-:Y:S01]  /*2d30*/  FFMA.FTZ R22, R22, R30, R27 ;  /* 0x0000001e16167223 */ /* 0x000fe2000001001b */
[----:B------:R-:W-:Y:S01]  /*2d40*/  SHF.L.U32 R30, R225, 0x10, RZ ;  /* 0x00000010e11e7819 */ /* 0x000fe200000006ff */
[----:B------:R-:W-:Y:S02]  /*2d50*/  IMAD.U32 R237, R237, 0x10000, RZ ;  /* 0x00010000eded7824 */ /* 0x000fe400078e00ff */
[----:B------:R-:W-:Y:S02]  /*2d60*/  IMAD.U32 R27, R41, 0x10000, RZ ;  /* 0x00010000291b7824 */ /* 0x000fe400078e00ff */
[----:B------:R-:W-:Y:S01]  /*2d70*/  FFMA.FTZ R23, R30, R237, R23 ;  /* 0x000000ed1e177223 */ /* 0x000fe20000010017 */
[C---:B------:R-:W-:Y:S01]  /*2d80*/  IMAD.U32 R30, R235.reuse, 0x10000, RZ ;  /* 0x00010000eb1e7824 */ /* 0x040fe200078e00ff */
[----:B------:R-:W-:-:S03]  /*2d90*/  PRMT R235, R235, 0x7632, R235 ;  /* 0x00007632ebeb7816 */ /* 0x000fc600000000eb */
[----:B------:R-:W-:Y:S01]  /*2da0*/  FMUL.FTZ R236, R27, R30 ;  /* 0x0000001e1bec7220 */ /* 0x000fe20000410000 */
[----:B------:R-:W-:Y:S01]  /*2db0*/  SHF.L.U32 R30, R234, 0x10, RZ ;  /* 0x00000010ea1e7819 */ /* 0x000fe200000006ff */
[----:B------:R-:W-:-:S04]  /*2dc0*/  IMAD.U32 R27, R37, 0x10000, RZ ;  /* 0x00010000251b7824 */ /* 0x000fc800078e00ff */
[----:B------:R-:W-:Y:S01]  /*2dd0*/  FFMA.FTZ R236, R27, R30, R236 ;  /* 0x0000001e1bec7223 */ /* 0x000fe200000100ec */
[----:B------:R-:W-:Y:S02]  /*2de0*/  IMAD.U32 R30, R235, 0x10000, RZ ;  /* 0x00010000eb1e7824 */ /* 0x000fe400078e00ff */
[----:B------:R-:W-:-:S04]  /*2df0*/  IMAD.U32 R27, R138, 0x10000, RZ ;  /* 0x000100008a1b7824 */ /* 0x000fc800078e00ff */
[----:B------:R-:W-:Y:S01]  /*2e00*/  FMUL.FTZ R238, R27, R30 ;  /* 0x0000001e1bee7220 */ /* 0x000fe20000410000 */
[----:B------:R-:W-:Y:S02]  /*2e10*/  PRMT R27, R234, 0x7632, R27 ;  /* 0x00007632ea1b7816 */ /* 0x000fe4000000001b */
[----:B------:R-:W3:Y:S03]  /*2e20*/  LDG.E.CONSTANT R234, desc[UR6][R2.64+0x2204] ;  /* 0x0022040602ea7981 */ /* 0x000ee6000c1e9900 */
[----:B------:R-:W-:Y:S01]  /*2e30*/  IMAD.U32 R30, R27, 0x10000, RZ ;  /* 0x000100001b1e7824 */ /* 0x000fe200078e00ff */
[----:B------:R-:W-:Y:S01]  /*2e40*/  SHF.L.U32 R27, R134, 0x10, RZ ;  /* 0x00000010861b7819 */ /* 0x000fe200000006ff */
[----:B------:R-:W-:-:S04]  /*2e50*/  IMAD.U32 R235, R45, 0x10000, RZ ;  /* 0x000100002deb7824 */ /* 0x000fc800078e00ff */
[----:B------:R-:W-:Y:S01]  /*2e60*/  FFMA.FTZ R27, R27, R30, R238 ;  /* 0x0000001e1b1b7223 */ /* 0x000fe200000100ee */
[C---:B------:R-:W-:Y:S01]  /*2e70*/  IMAD.U32 R30, R34.reuse, 0x10000, RZ ;  /* 0x00010000221e7824 */ /* 0x040fe200078e00ff */
[----:B------:R-:W-:Y:S01]  /*2e80*/  PRMT R34, R34, 0x7632, R34 ;  /* 0x0000763222227816 */ /* 0x000fe20000000022 */
[----:B------:R-:W-:Y:S01]  /*2e90*/  IMAD.U32 R237, R49, 0x10000, RZ ;  /* 0x0001000031ed7824 */ /* 0x000fe200078e00ff */
[----:B------:R-:W3:Y:S01]  /*2ea0*/  LDG.E.CONSTANT R238, desc[UR6][R2.64+0x2a04] ;  /* 0x002a040602ee7981 */ /* 0x000ee2000c1e9900 */
[----:B------:R-:W-:Y:S01]  /*2eb0*/  FFMA.FTZ R236, R235, R30, R236 ;  /* 0x0000001eebec7223 */ /* 0x000fe200000100ec */
[----:B------:R-:W-:Y:S02]  /*2ec0*/  SHF.L.U32 R30, R142, 0x10, RZ ;  /* 0x000000108e1e7819 */ /* 0x000fe400000006ff */
[----:B------:R-:W3:Y:S01]  /*2ed0*/  LDG.E.CONSTANT R235, desc[UR6][R2.64+0x2404] ;  /* 0x0024040602eb7981 */ /* 0x000ee2000c1e9900 */
[----:B------:R-:W-:-:S04]  /*2ee0*/  IMAD.U32 R34, R34, 0x10000, RZ ;  /* 0x0001000022227824 */ /* 0x000fc800078e00ff */
[----:B------:R-:W-:Y:S01]  /*2ef0*/  FFMA.FTZ R27, R30, R34, R27 ;  /* 0x000000221e1b7223 */ /* 0x000fe2000001001b */
[C---:B------:R-:W-:Y:S01]  /*2f00*/  IMAD.U32 R30, R29.reuse, 0x10000, RZ ;  /* 0x000100001d1e7824 */ /* 0x040fe200078e00ff */
[----:B------:R-:W-:-:S03]  /*2f10*/  PRMT R29, R29, 0x7632, R29 ;  /* 0x000076321d1d7816 */ /* 0x000fc6000000001d */
[----:B------:R-:W-:Y:S01]  /*2f20*/  FFMA.FTZ R34, R237, R30, R236 ;  /* 0x0000001eed227223 */ /* 0x000fe200000100ec */
[----:B------:R-:W-:Y:S01]  /*2f30*/  SHF.L.U32 R30, R146, 0x10, RZ ;  /* 0x00000010921e7819 */ /* 0x000fe200000006ff */
[----:B------:R-:W3:Y:S01]  /*2f40*/  LDG.E.CONSTANT R236, desc[UR6][R2.64+0x2604] ;  /* 0x0026040602ec7981 */ /* 0x000ee2000c1e9900 */
[----:B------:R-:W-:-:S03]  /*2f50*/  IMAD.U32 R29, R29, 0x10000, RZ ;  /* 0x000100001d1d7824 */ /* 0x000fc600078e00ff */
[----:B------:R-:W3:Y:S01]  /*2f60*/  LDG.E.CONSTANT R237, desc[UR6][R2.64+0x2804] ;  /* 0x0028040602ed7981 */ /* 0x000ee2000c1e9900 */
[----:B------:R-:W-:Y:S01]  /*2f70*/  FFMA.FTZ R27, R30, R29, R27 ;  /* 0x0000001d1e1b7223 */ /* 0x000fe2000001001b */
[C---:B------:R-:W-:Y:S01]  /*2f80*/  IMAD.U32 R30, R28.reuse, 0x10000, RZ ;  /* 0x000100001c1e7824 */ /* 0x040fe200078e00ff */
[----:B------:R-:W-:Y:S01]  /*2f90*/  PRMT R28, R28, 0x7632, R28 ;  /* 0x000076321c1c7816 */ /* 0x000fe2000000001c */
[----:B------:R-:W-:-:S04]  /*2fa0*/  IMAD.U32 R29, R53, 0x10000, RZ ;  /* 0x00010000351d7824 */ /* 0x000fc800078e00ff */
[----:B------:R-:W-:Y:S01]  /*2fb0*/  FFMA.FTZ R30, R29, R30, R34 ;  /* 0x0000001e1d1e7223 */ /* 0x000fe20000010022 */
[----:B------:R-:W-:Y:S01]  /*2fc0*/  IMAD.U32 R29, R28, 0x10000, RZ ;  /* 0x000100001c1d7824 */ /* 0x000fe200078e00ff */
[----:B------:R-:W-:-:S05]  /*2fd0*/  SHF.L.U32 R28, R150, 0x10, RZ ;  /* 0x00000010961c7819 */ /* 0x000fca00000006ff */
[----:B------:R-:W-:Y:S01]  /*2fe0*/  FFMA.FTZ R27, R28, R29, R27 ;  /* 0x0000001d1c1b7223 */ /* 0x000fe2000001001b */
[----:B------:R-:W-:Y:S02]  /*2ff0*/  IMAD.U32 R29, R57, 0x10000, RZ ;  /* 0x00010000391d7824 */ /* 0x000fe400078e00ff */
[C---:B------:R-:W-:Y:S01]  /*3000*/  IMAD.U32 R28, R24.reuse, 0x10000, RZ ;  /* 0x00010000181c7824 */ /* 0x040fe200078e00ff */
[----:B------:R-:W-:-:S03]  /*3010*/  PRMT R24, R24, 0x7632, R24 ;  /* 0x0000763218187816 */ /* 0x000fc60000000018 */
[----:B------:R-:W-:Y:S02]  /*3020*/  FFMA.FTZ R29, R29, R28, R30 ;  /* 0x0000001c1d1d7223 */ /* 0x000fe4000001001e */
[----:B------:R-:W-:Y:S01]  /*3030*/  IMAD.U32 R28, R24, 0x10000, RZ ;  /* 0x00010000181c7824 */ /* 0x000fe200078e00ff */
[----:B------:R-:W-:Y:S01]  /*3040*/  SHF.L.U32 R24, R154, 0x10, RZ ;  /* 0x000000109a187819 */ /* 0x000fe200000006ff */
[----:B------:R-:W3:Y:S04]  /*3050*/  LDG.E.CONSTANT R30, desc[UR6][R2.64+0x208] ;  /* 0x00020806021e7981 */ /* 0x000ee8000c1e9900 */
[----:B------:R-:W-:Y:S01]  /*3060*/  FFMA.FTZ R24, R24, R28, R27 ;  /* 0x0000001c18187223 */ /* 0x000fe2000001001b */
[----:B------:R-:W-:Y:S02]  /*3070*/  IMAD.U32 R28, R61, 0x10000, RZ ;  /* 0x000100003d1c7824 */ /* 0x000fe400078e00ff */
[C---:B------:R-:W-:Y:S01]  /*3080*/  IMAD.U32 R27, R25.reuse, 0x10000, RZ ;  /* 0x00010000191b7824 */ /* 0x040fe200078e00ff */
[----:B------:R-:W-:-:S03]  /*3090*/  PRMT R25, R25, 0x7632, R25 ;  /* 0x0000763219197816 */ /* 0x000fc60000000019 */
[----:B------:R-:W-:Y:S02]  /*30a0*/  FFMA.FTZ R28, R28, R27, R29 ;  /* 0x0000001b1c1c7223 */ /* 0x000fe4000001001d */
[----:B------:R-:W-:Y:S01]  /*30b0*/  IMAD.U32 R27, R25, 0x10000, RZ ;  /* 0x00010000191b7824 */ /* 0x000fe200078e00ff */
[----:B------:R-:W-:-:S05]  /*30c0*/  SHF.L.U32 R25, R158, 0x10, RZ ;  /* 0x000000109e197819 */ /* 0x000fca00000006ff */
[----:B------:R-:W-:Y:S01]  /*30d0*/  FFMA.FTZ R24, R25, R27, R24 ;  /* 0x0000001b19187223 */ /* 0x000fe20000010018 */
[----:B------:R-:W-:Y:S02]  /*30e0*/  IMAD.U32 R25, R65, 0x10000, RZ ;  /* 0x0001000041197824 */ /* 0x000fe400078e00ff */
[----:B------:R-:W-:Y:S02]  /*30f0*/  IMAD.U32 R29, R73, 0x10000, RZ ;  /* 0x00010000491d7824 */ /* 0x000fe400078e00ff */
[C---:B--2---:R-:W-:Y:S01]  /*3100*/  IMAD.U32 R27, R26.reuse, 0x10000, RZ ;  /* 0x000100001a1b7824 */ /* 0x044fe200078e00ff */
[----:B------:R-:W-:-:S03]  /*3110*/  PRMT R26, R26, 0x7632, R26 ;  /* 0x000076321a1a7816 */ /* 0x000fc6000000001a */
[----:B------:R-:W-:Y:S01]  /*3120*/  FFMA.FTZ R28, R25, R27, R28 ;  /* 0x0000001b191c7223 */ /* 0x000fe2000001001c */
[----:B------:R-:W-:Y:S01]  /*3130*/  SHF.L.U32 R25, R162, 0x10, RZ ;  /* 0x00000010a2197819 */ /* 0x000fe200000006ff */
[----:B------:R-:W2:Y:S01]  /*3140*/  LDG.E.CONSTANT R27, desc[UR6][R2.64+0x8] ;  /* 0x00000806021b7981 */ /* 0x000ea2000c1e9900 */
[----:B------:R-:W-:-:S04]  /*3150*/  IMAD.U32 R26, R26, 0x10000, RZ ;  /* 0x000100001a1a7824 */ /* 0x000fc800078e00ff */
        /* <DEDUP_REMOVED lines=9> */
[----:B------:R-:W-:Y:S01]  /*31f0*/  PRMT R31, R31, 0x7632, R31 ;  /* 0x000076321f1f7816 */ /* 0x000fe2000000001f */
[----:B------:R-:W2:Y:S01]  /*3200*/  LDG.E.CONSTANT R24, desc[UR6][R2.64+0x408] ;  /* 0x0004080602187981 */ /* 0x000ea2000c1e9900 */
[----:B------:R-:W-:Y:S01]  /*3210*/  FFMA.FTZ R28, R29, R28, R26 ;  /* 0x0000001c1d1c7223 */ /* 0x000fe2000001001a */
[----:B------:R-:W-:-:S02]  /*3220*/  SHF.L.U32 R26, R170, 0x10, RZ ;  /* 0x00000010aa1a7819 */ /* 0x000fc400000006ff */
[----:B------:R-:W-:Y:S02]  /*3230*/  IMAD.U32 R31, R31, 0x10000, RZ ;  /* 0x000100001f1f7824 */ /* 0x000fe400078e00ff */
[----:B------:R-:W-:Y:S02]  /*3240*/  IMAD.U32 R29, R35, 0x10000, RZ ;  /* 0x00010000231d7824 */ /* 0x000fe400078e00ff */
[----:B------:R-:W-:Y:S01]  /*3250*/  FFMA.FTZ R26, R26, R31, R25 ;  /* 0x0000001f1a1a7223 */ /* 0x000fe20000010019 */
[----:B------:R-:W-:-:S04]  /*3260*/  IMAD.U32 R25, R77, 0x10000, RZ ;  /* 0x000100004d197824 */ /* 0x000fc800078e00ff */
[----:B------:R-:W-:Y:S02]  /*3270*/  FFMA.FTZ R28, R25, R29, R28 ;  /* 0x0000001d191c7223 */ /* 0x000fe4000001001c */
[----:B------:R-:W2:Y:S01]  /*3280*/  LDG.E.CONSTANT R25, desc[UR6][R2.64+0x608] ;  /* 0x0006080602197981 */ /* 0x000ea2000c1e9900 */
[----:B------:R-:W-:Y:S02]  /*3290*/  PRMT R35, R35, 0x7632, R35 ;  /* 0x0000763223237816 */ /* 0x000fe40000000023 */
[----:B------:R-:W-:-:S03]  /*32a0*/  SHF.L.U32 R29, R174, 0x10, RZ ;  /* 0x00000010ae1d7819 */ /* 0x000fc600000006ff */
[----:B------:R-:W-:Y:S02]  /*32b0*/  IMAD.U32 R35, R35, 0x10000, RZ ;  /* 0x0001000023237824 */ /* 0x000fe400078e00ff */
[----:B------:R-:W-:Y:S02]  /*32c0*/  IMAD.U32 R31, R81, 0x10000, RZ ;  /* 0x00010000511f7824 */ /* 0x000fe400078e00ff */
[----:B------:R-:W-:Y:S01]  /*32d0*/  FFMA.FTZ R29, R29, R35, R26 ;  /* 0x000000231d1d7223 */ /* 0x000fe2000001001a */
[----:B----4-:R-:W-:Y:S02]  /*32e0*/  IMAD.U32 R32, R231, 0x10000, RZ ;  /* 0x00010000e7207824 */ /* 0x010fe400078e00ff */
[C---:B---3--:R-:W-:Y:S01]  /*32f0*/  IMAD.U32 R26, R232.reuse, 0x10000, RZ ;  /* 0x00010000e81a7824 */ /* 0x048fe200078e00ff */
[----:B------:R-:W-:-:S03]  /*3300*/  PRMT R232, R232, 0x7632, R232 ;  /* 0x00007632e8e87816 */ /* 0x000fc600000000e8 */
[----:B------:R-:W-:Y:S01]  /*3310*/  FFMA.FTZ R31, R31, R26, R28 ;  /* 0x0000001a1f1f7223 */ /* 0x000fe2000001001c */
[----:B------:R-:W-:Y:S01]  /*3320*/  SHF.L.U32 R28, R178, 0x10, RZ ;  /* 0x00000010b21c7819 */ /* 0x000fe200000006ff */
[----:B------:R-:W-:Y:S01]  /*3330*/  IMAD.U32 R232, R232, 0x10000, RZ ;  /* 0x00010000e8e87824 */ /* 0x000fe200078e00ff */
[----:B------:R-:W-:Y:S01]  /*3340*/  PRMT R231, R231, 0x7632, R231 ;  /* 0x00007632e7e77816 */ /* 0x000fe200000000e7 */
[----:B------:R-:W3:Y:S02]  /*3350*/  LDG.E.CONSTANT R26, desc[UR6][R2.64+0x808] ;  /* 0x00080806021a7981 */ /* 0x000ee4000c1e9900 */
[----:B------:R-:W-:Y:S01]  /*3360*/  FFMA.FTZ R29, R28, R232, R29 ;  /* 0x000000e81c1d7223 */ /* 0x000fe2000001001d */
[----:B------:R-:W-:Y:S02]  /*3370*/  IMAD.U32 R28, R85, 0x10000, RZ ;  /* 0x00010000551c7824 */ /* 0x000fe400078e00ff */
[----:B------:R-:W-:Y:S02]  /*3380*/  IMAD.U32 R231, R231, 0x10000, RZ ;  /* 0x00010000e7e77824 */ /* 0x000fe400078e00ff */
[----:B------:R-:W-:Y:S01]  /*3390*/  FFMA.FTZ R31, R28, R32, R31 ;  /* 0x000000201c1f7223 */ /* 0x000fe2000001001f */
[----:B------:R-:W-:Y:S01]  /*33a0*/  SHF.L.U32 R32, R182, 0x10, RZ ;  /* 0x00000010b6207819 */ /* 0x000fe200000006ff */
[----:B------:R-:W-:Y:S01]  /*33b0*/  IMAD.U32 R34, R89, 0x10000, RZ ;  /* 0x0001000059227824 */ /* 0x000fe200078e00ff */
[----:B------:R-:W4:Y:S03]  /*33c0*/  LDG.E.CONSTANT R28, desc[UR6][R2.64+0xa08] ;  /* 0x000a0806021c7981 */ /* 0x000f26000c1e9900 */
[----:B------:R-:W-:Y:S01]  /*33d0*/  FFMA.FTZ R32, R32, R231, R29 ;  /* 0x000000e720207223 */ /* 0x000fe2000001001d */
[C---:B------:R-:W-:Y:S01]  /*33e0*/  IMAD.U32 R29, R229.reuse, 0x10000, RZ ;  /* 0x00010000e51d7824 */ /* 0x040fe200078e00ff */
[----:B------:R-:W-:-:S03]  /*33f0*/  PRMT R229, R229, 0x7632, R229 ;  /* 0x00007632e5e57816 */ /* 0x000fc600000000e5 */
[----:B------:R-:W-:Y:S01]  /*3400*/  FFMA.FTZ R34, R34, R29, R31 ;  /* 0x0000001d22227223 */ /* 0x000fe2000001001f */
[----:B------:R-:W-:Y:S01]  /*3410*/  SHF.L.U32 R31, R186, 0x10, RZ ;  /* 0x00000010ba1f7819 */ /* 0x000fe200000006ff */
[----:B------:R-:W-:Y:S01]  /*3420*/  IMAD.U32 R229, R229, 0x10000, RZ ;  /* 0x00010000e5e57824 */ /* 0x000fe200078e00ff */
[----:B------:R-:W4:Y:S01]  /*3430*/  LDG.E.CONSTANT R29, desc[UR6][R2.64+0xc08] ;  /* 0x000c0806021d7981 */ /* 0x000f22000c1e9900 */
[C---:B------:R-:W-:Y:S02]  /*3440*/  IMAD.U32 R35, R230.reuse, 0x10000, RZ ;  /* 0x00010000e6237824 */ /* 0x040fe400078e00ff */
[----:B------:R-:W-:Y:S01]  /*3450*/  FFMA.FTZ R32, R31, R229, R32 ;  /* 0x000000e51f207223 */ /* 0x000fe20000010020 */
[----:B------:R-:W-:Y:S01]  /*3460*/  IMAD.U32 R31, R93, 0x10000, RZ ;  /* 0x000100005d1f7824 */ /* 0x000fe200078e00ff */
[----:B------:R-:W-:-:S03]  /*3470*/  PRMT R230, R230, 0x7632, R230 ;  /* 0x00007632e6e67816 */ /* 0x000fc600000000e6 */
[----:B------:R-:W-:Y:S01]  /*3480*/  FFMA.FTZ R34, R31, R35, R34 ;  /* 0x000000231f227223 */ /* 0x000fe20000010022 */
[----:B------:R-:W-:Y:S01]  /*3490*/  SHF.L.U32 R35, R190, 0x10, RZ ;  /* 0x00000010be237819 */ /* 0x000fe200000006ff */
[----:B------:R-:W-:Y:S01]  /*34a0*/  IMAD.U32 R230, R230, 0x10000, RZ ;  /* 0x00010000e6e67824 */ /* 0x000fe200078e00ff */
[----:B------:R-:W4:Y:S01]  /*34b0*/  LDG.E.CONSTANT R31, desc[UR6][R2.64+0xe08] ;  /* 0x000e0806021f7981 */ /* 0x000f22000c1e9900 */
[----:B------:R-:W-:Y:S02]  /*34c0*/  IMAD.U32 R229, R97, 0x10000, RZ ;  /* 0x0001000061e57824 */ /* 0x000fe400078e00ff */
[----:B------:R-:W-:Y:S01]  /*34d0*/  FFMA.FTZ R35, R35, R230, R32 ;  /* 0x000000e623237223 */ /* 0x000fe20000010020 */
[C---:B------:R-:W-:Y:S01]  /*34e0*/  IMAD.U32 R32, R233.reuse, 0x10000, RZ ;  /* 0x00010000e9207824 */ /* 0x040fe200078e00ff */
[----:B------:R-:W-:-:S03]  /*34f0*/  PRMT R233, R233, 0x7632, R233 ;  /* 0x00007632e9e97816 */ /* 0x000fc600000000e9 */
[----:B------:R-:W-:Y:S01]  /*3500*/  FFMA.FTZ R229, R229, R32, R34 ;  /* 0x00000020e5e57223 */ /* 0x000fe20000010022 */
[----:B------:R-:W-:Y:S01]  /*3510*/  SHF.L.U32 R34, R194, 0x10, RZ ;  /* 0x00000010c2227819 */ /* 0x000fe200000006ff */
[----:B------:R-:W-:Y:S01]  /*3520*/  IMAD.U32 R233, R233, 0x10000, RZ ;  /* 0x00010000e9e97824 */ /* 0x000fe200078e00ff */
[----:B------:R-:W4:Y:S01]  /*3530*/  LDG.E.CONSTANT R32, desc[UR6][R2.64+0x1008] ;  /* 0x0010080602207981 */ /* 0x000f22000c1e9900 */
[----:B------:R-:W-:Y:S02]  /*3540*/  IMAD.U32 R230, R101, 0x10000, RZ ;  /* 0x0001000065e67824 */ /* 0x000fe400078e00ff */
[----:B------:R-:W-:Y:S01]  /*3550*/  FFMA.FTZ R34, R34, R233, R35 ;  /* 0x000000e922227223 */ /* 0x000fe20000010023 */
[----:B------:R-:W-:-:S04]  /*3560*/  IMAD.U32 R35, R33, 0x10000, RZ ;  /* 0x0001000021237824 */ /* 0x000fc800078e00ff */
[----:B------:R-:W-:Y:S01]  /*3570*/  FFMA.FTZ R230, R230, R35, R229 ;  /* 0x00000023e6e67223 */ /* 0x000fe200000100e5 */
[----:B------:R-:W-:Y:S02]  /*3580*/  PRMT R35, R33, 0x7632, R35 ;  /* 0x0000763221237816 */ /* 0x000fe40000000023 */
[----:B------:R-:W4:Y:S03]  /*3590*/  LDG.E.CONSTANT R33, desc[UR6][R2.64+0x1208] ;  /* 0x0012080602217981 */ /* 0x000f26000c1e9900 */
        /* <DEDUP_REMOVED lines=24> */
[----:B------:R-:W4:Y:S01]  /*3720*/  LDG.E.CONSTANT R229, desc[UR6][R2.64+0x1808] ;  /* 0x0018080602e57981 */ /* 0x000f22000c1e9900 */
[----:B------:R-:W-:Y:S02]  /*3730*/  IMAD.U32 R236, R236, 0x10000, RZ ;  /* 0x00010000ecec7824 */ /* 0x000fe400078e00ff */
[----:B------:R-:W-:Y:S02]  /*3740*/  IMAD.U32 R233, R237, 0x10000, RZ ;  /* 0x00010000ede97824 */ /* 0x000fe400078e00ff */
[----:B------:R-:W-:Y:S01]  /*3750*/  FFMA.FTZ R230, R231, R236, R230 ;  /* 0x000000ece7e67223 */ /* 0x000fe200000100e6 */
[----:B------:R-:W-:Y:S01]  /*3760*/  IMAD.U32 R231, R117, 0x10000, RZ ;  /* 0x0001000075e77824 */ /* 0x000fe200078e00ff */
[----:B------:R-:W-:-:S03]  /*3770*/  PRMT R237, R237, 0x7632, R237 ;  /* 0x00007632eded7816 */ /* 0x000fc600000000ed */
[----:B------:R-:W-:Y:S01]  /*3780*/  FFMA.FTZ R232, R231, R233, R232 ;  /* 0x000000e9e7e87223 */ /* 0x000fe200000100e8 */
[----:B------:R-:W-:Y:S01]  /*3790*/  SHF.L.U32 R233, R214, 0x10, RZ ;  /* 0x00000010d6e97819 */ /* 0x000fe200000006ff */
[----:B------:R-:W4:Y:S01]  /*37a0*/  LDG.E.CONSTANT R231, desc[UR6][R2.64+0x1a08] ;  /* 0x001a080602e77981 */ /* 0x000f22000c1e9900 */
[----:B------:R-:W-:Y:S02]  /*37b0*/  IMAD.U32 R237, R237, 0x10000, RZ ;  /* 0x00010000eded7824 */ /* 0x000fe400078e00ff */
[C---:B------:R-:W-:Y:S02]  /*37c0*/  IMAD.U32 R234, R238.reuse, 0x10000, RZ ;  /* 0x00010000eeea7824 */ /* 0x040fe400078e00ff */
[----:B------:R-:W-:Y:S01]  /*37d0*/  FFMA.FTZ R230, R233, R237, R230 ;  /* 0x000000ede9e67223 */ /* 0x000fe200000100e6 */
[----:B------:R-:W-:Y:S01]  /*37e0*/  IMAD.U32 R233, R121, 0x10000, RZ ;  /* 0x0001000079e97824 */ /* 0x000fe200078e00ff */
[----:B------:R-:W-:-:S03]  /*37f0*/  PRMT R238, R238, 0x7632, R238 ;  /* 0x00007632eeee7816 */ /* 0x000fc600000000ee */
[----:B------:R-:W-:Y:S02]  /*3800*/  FFMA.FTZ R232, R233, R234, R232 ;  /* 0x000000eae9e87223 */ /* 0x000fe400000100e8 */
[----:B------:R-:W4:Y:S01]  /*3810*/  LDG.E.CONSTANT R234, desc[UR6][R2.64+0x1c08] ;  /* 0x001c080602ea7981 */ /* 0x000f22000c1e9900 */
        /* <DEDUP_REMOVED lines=10> */
[----:B------:R-:W4:Y:S01]  /*38c0*/  LDG.E.CONSTANT R235, desc[UR6][R2.64+0x2008] ;  /* 0x0020080602eb7981 */ /* 0x000f22000c1e9900 */
[----:B------:R-:W-:-:S02]  /*38d0*/  IMAD.U32 R236, R42, 0x10000, RZ ;  /* 0x000100002aec7824 */ /* 0x000fc400078e00ff */
[----:B------:R-:W-:Y:S01]  /*38e0*/  FFMA.FTZ R232, R237, R232, R238 ;  /* 0x000000e8ede87223 */ /* 0x000fe200000100ee */
[----:B------:R-:W-:Y:S01]  /*38f0*/  SHF.L.U32 R237, R30, 0x10, RZ ;  /* 0x000000101eed7819 */ /* 0x000fe200000006ff */
[----:B------:R-:W4:Y:S01]  /*3900*/  LDG.E.CONSTANT R238, desc[UR6][R2.64+0x2208] ;  /* 0x0022080602ee7981 */ /* 0x000f22000c1e9900 */
[----:B------:R-:W-:-:S03]  /*3910*/  IMAD.U32 R239, R38, 0x10000, RZ ;  /* 0x0001000026ef7824 */ /* 0x000fc600078e00ff */
[----:B------:R-:W-:Y:S02]  /*3920*/  FMUL.FTZ R242, R236, R237 ;  /* 0x000000edecf27220 */ /* 0x000fe40000410000 */
[----:B------:R-:W4:Y:S04]  /*3930*/  LDG.E.CONSTANT R237, desc[UR6][R2.64+0x2408] ;  /* 0x0024080602ed7981 */ /* 0x000f28000c1e9900 */
[----:B------:R-:W4:Y:S01]  /*3940*/  LDG.E.CONSTANT R236, desc[UR6][R2.64+0x2a0c] ;  /* 0x002a0c0602ec7981 */ /* 0x000f22000c1e9900 */
[----:B------:R-:W-:Y:S02]  /*3950*/  IMAD.U32 R245, R50, 0x10000, RZ ;  /* 0x0001000032f57824 */ /* 0x000fe400078e00ff */
[----:B--2---:R-:W-:Y:S01]  /*3960*/  IMAD.U32 R240, R27, 0x10000, RZ ;  /* 0x000100001bf07824 */ /* 0x004fe200078e00ff */
[----:B------:R-:W-:-:S02]  /*3970*/  PRMT R27, R30, 0x7632, R27 ;  /* 0x000076321e1b7816 */ /* 0x000fc4000000001b */
[----:B------:R-:W2:Y:S01]  /*3980*/  LDG.E.CONSTANT R30, desc[UR6][R2.64+0x2e04] ;  /* 0x002e0406021e7981 */ /* 0x000ea2000c1e9900 */
[----:B------:R-:W-:Y:S01]  /*3990*/  FFMA.FTZ R242, R239, R240, R242 ;  /* 0x000000f0eff27223 */ /* 0x000fe200000100f2 */
[----:B------:R-:W-:Y:S01]  /*39a0*/  SHF.L.U32 R241, R27, 0x10, RZ ;  /* 0x000000101bf17819 */ /* 0x000fe200000006ff */
[----:B------:R-:W-:Y:S01]  /*39b0*/  IMAD.U32 R240, R139, 0x10000, RZ ;  /* 0x000100008bf07824 */ /* 0x000fe200078e00ff */
[----:B------:R-:W-:Y:S01]  /*39c0*/  PRMT R27, R27, 0x7632, R27 ;  /* 0x000076321b1b7816 */ /* 0x000fe2000000001b */
[----:B------:R-:W2:Y:S02]  /*39d0*/  LDG.E.CONSTANT R239, desc[UR6][R2.64+0x2608] ;  /* 0x0026080602ef7981 */ /* 0x000ea4000c1e9900 */
[----:B------:R-:W-:Y:S01]  /*39e0*/  FMUL.FTZ R243, R240, R241 ;  /* 0x000000f1f0f37220 */ /* 0x000fe20000410000 */
[----:B------:R-:W-:Y:S01]  /*39f0*/  SHF.L.U32 R240, R135, 0x10, RZ ;  /* 0x0000001087f07819 */ /* 0x000fe200000006ff */
[----:B------:R-:W-:Y:S02]  /*3a00*/  IMAD.U32 R241, R27, 0x10000, RZ ;  /* 0x000100001bf17824 */ /* 0x000fe400078e00ff */
[----:B------:R-:W2:Y:S02]  /*3a10*/  LDG.E.CONSTANT R27, desc[UR6][R2.64+0x2808] ;  /* 0x00280806021b7981 */ /* 0x000ea4000c1e9900 */
[----:B------:R-:W-:Y:S01]  /*3a20*/  FFMA.FTZ R241, R240, R241, R243 ;  /* 0x000000f1f0f17223 */ /* 0x000fe200000100f3 */
[----:B------:R-:W-:-:S02]  /*3a30*/  IMAD.U32 R243, R46, 0x10000, RZ ;  /* 0x000100002ef37824 */ /* 0x000fc400078e00ff */
[----:B------:R-:W-:-:S04]  /*3a40*/  IMAD.U32 R240, R24, 0x10000, RZ ;  /* 0x0001000018f07824 */ /* 0x000fc800078e00ff */
[--C-:B------:R-:W-:Y:S01]  /*3a50*/  FFMA.FTZ R244, R243, R240, R242.reuse ;  /* 0x000000f0f3f47223 */ /* 0x100fe200000100f2 */
[----:B------:R-:W-:Y:S01]  /*3a60*/  PRMT R242, R24, 0x7632, R242 ;  /* 0x0000763218f27816 */ /* 0x000fe200000000f2 */
[----:B------:R-:W2:Y:S03]  /*3a70*/  LDG.E.CONSTANT R240, desc[UR6][R2.64+0x2a08] ;  /* 0x002a080602f07981 */ /* 0x000ea6000c1e9900 */
[----:B------:R-:W-:Y:S01]  /*3a80*/  SHF.L.U32 R243, R242, 0x10, RZ ;  /* 0x00000010f2f37819 */ /* 0x000fe200000006ff */
[----:B------:R-:W-:Y:S01]  /*3a90*/  IMAD.U32 R242, R143, 0x10000, RZ ;  /* 0x000100008ff27824 */ /* 0x000fe200078e00ff */
[----:B------:R-:W2:Y:S03]  /*3aa0*/  LDG.E.CONSTANT R24, desc[UR6][R2.64+0x2c08] ;  /* 0x002c080602187981 */ /* 0x000ea6000c1e9900 */
[----:B------:R-:W-:Y:S01]  /*3ab0*/  FFMA.FTZ R243, R242, R243, R241 ;  /* 0x000000f3f2f37223 */ /* 0x000fe200000100f1 */
[----:B------:R-:W-:Y:S01]  /*3ac0*/  SHF.L.U32 R246, R25, 0x10, RZ ;  /* 0x0000001019f67819 */ /* 0x000fe200000006ff */
[----:B------:R-:W2:Y:S04]  /*3ad0*/  LDG.E.CONSTANT R242, desc[UR6][R2.64+0x2e08] ;  /* 0x002e080602f27981 */ /* 0x000ea8000c1e9900 */
[----:B------:R-:W2:Y:S01]  /*3ae0*/  LDG.E.CONSTANT R241, desc[UR6][R2.64+0x2c0c] ;  /* 0x002c0c0602f17981 */ /* 0x000ea2000c1e9900 */
[--C-:B------:R-:W-:Y:S01]  /*3af0*/  FFMA.FTZ R246, R245, R246, R244.reuse ;  /* 0x000000f6f5f67223 */ /* 0x100fe200000100f4 */
[----:B------:R-:W-:-:S02]  /*3b00*/  PRMT R244, R25, 0x7632, R244 ;  /* 0x0000763219f47816 */ /* 0x000fc400000000f4 */
[----:B------:R0:W2:Y:S03]  /*3b10*/  LDG.E.CONSTANT R25, desc[UR6][R2.64+0x2e0c] ;  /* 0x002e0c0602197981 */ /* 0x0000a6000c1e9900 */
[----:B------:R-:W-:Y:S02]  /*3b20*/  IMAD.U32 R245, R244, 0x10000, RZ ;  /* 0x00010000f4f57824 */ /* 0x000fe400078e00ff */
[----:B------:R-:W-:-:S04]  /*3b30*/  IMAD.U32 R244, R147, 0x10000, RZ ;  /* 0x0001000093f47824 */ /* 0x000fc800078e00ff */
[----:B------:R-:W-:Y:S01]  /*3b40*/  FFMA.FTZ R243, R244, R245, R243 ;  /* 0x000000f5f4f37223 */ /* 0x000fe200000100f3 */
[----:B------:R-:W-:Y:S01]  /*3b50*/  SHF.L.U32 R245, R54, 0x10, RZ ;  /* 0x0000001036f57819 */ /* 0x000fe200000006ff */
[----:B0-----:R-:W-:Y:S02]  /*3b60*/  IMAD.U32 R2, R58, 0x10000, RZ ;  /* 0x000100003a027824 */ /* 0x001fe400078e00ff */
[C---:B---3--:R-:W-:Y:S01]  /*3b70*/  IMAD.U32 R244, R26.reuse, 0x10000, RZ ;  /* 0x000100001af47824 */ /* 0x048fe200078e00ff */
[----:B------:R-:W-:-:S03]  /*3b80*/  PRMT R26, R26, 0x7632, R26 ;  /* 0x000076321a1a7816 */ /* 0x000fc6000000001a */
[----:B------:R-:W-:Y:S02]  /*3b90*/  FFMA.FTZ R245, R245, R244, R246 ;  /* 0x000000f4f5f57223 */ /* 0x000fe400000100f6 */
[----:B------:R-:W-:Y:S01]  /*3ba0*/  IMAD.U32 R244, R26, 0x10000, RZ ;  /* 0x000100001af47824 */ /* 0x000fe200078e00ff */
[----:B------:R-:W-:Y:S01]  /*3bb0*/  SHF.L.U32 R26, R151, 0x10, RZ ;  /* 0x00000010971a7819 */ /* 0x000fe200000006ff */
[C---:B----4-:R-:W-:Y:S01]  /*3bc0*/  IMAD.U32 R3, R28.reuse, 0x10000, RZ ;  /* 0x000100001c037824 */ /* 0x050fe200078e00ff */
[----:B------:R-:W-:-:S03]  /*3bd0*/  PRMT R28, R28, 0x7632, R28 ;  /* 0x000076321c1c7816 */ /* 0x000fc6000000001c */
[----:B------:R-:W-:Y:S01]  /*3be0*/  FFMA.FTZ R26, R26, R244, R243 ;  /* 0x000000f41a1a7223 */ /* 0x000fe200000100f3 */
[----:B------:R-:W-:Y:S01]  /*3bf0*/  FFMA.FTZ R2, R2, R3, R245 ;  /* 0x0000000302027223 */ /* 0x000fe200000100f5 */
[----:B------:R-:W-:Y:S01]  /*3c00*/  SHF.L.U32 R28, R28, 0x10, RZ ;  /* 0x000000101c1c7819 */ /* 0x000fe200000006ff */
[----:B------:R-:W-:Y:S02]  /*3c10*/  IMAD.U32 R3, R155, 0x10000, RZ ;  /* 0x000100009b037824 */ /* 0x000fe400078e00ff */
[----:B------:R-:W-:Y:S02]  /*3c20*/  IMAD.U32 R243, R62, 0x10000, RZ ;  /* 0x000100003ef37824 */ /* 0x000fe400078e00ff */
[----:B------:R-:W-:Y:S01]  /*3c30*/  FFMA.FTZ R3, R3, R28, R26 ;  /* 0x0000001c03037223 */ /* 0x000fe2000001001a */
[C---:B------:R-:W-:Y:S02]  /*3c40*/  SHF.L.U32 R26, R29.reuse, 0x10, RZ ;  /* 0x000000101d1a7819 */ /* 0x040fe400000006ff */
[----:B------:R-:W-:-:S03]  /*3c50*/  PRMT R29, R29, 0x7632, R29 ;  /* 0x000076321d1d7816 */ /* 0x000fc6000000001d */
[----:B------:R-:W-:Y:S01]  /*3c60*/  FFMA.FTZ R26, R243, R26, R2 ;  /* 0x0000001af31a7223 */ /* 0x000fe20000010002 */
[----:B------:R-:W-:Y:S02]  /*3c70*/  IMAD.U32 R2, R159, 0x10000, RZ ;  /* 0x000100009f027824 */ /* 0x000fe400078e00ff */
[----:B------:R-:W-:-:S04]  /*3c80*/  IMAD.U32 R29, R29, 0x10000, RZ ;  /* 0x000100001d1d7824 */ /* 0x000fc800078e00ff */
[----:B------:R-:W-:Y:S01]  /*3c90*/  FFMA.FTZ R2, R2, R29, R3 ;  /* 0x0000001d02027223 */ /* 0x000fe20000010003 */
[----:B------:R-:W-:Y:S01]  /*3ca0*/  SHF.L.U32 R3, R66, 0x10, RZ ;  /* 0x0000001042037819 */ /* 0x000fe200000006ff */
[C---:B------:R-:W-:Y:S01]  /*3cb0*/  IMAD.U32 R28, R31.reuse, 0x10000, RZ ;  /* 0x000100001f1c7824 */ /* 0x040fe200078e00ff */
[----:B------:R-:W-:-:S03]  /*3cc0*/  PRMT R31, R31, 0x7632, R31 ;  /* 0x000076321f1f7816 */ /* 0x000fc6000000001f */
[----:B------:R-:W-:Y:S01]  /*3cd0*/  FFMA.FTZ R26, R3, R28, R26 ;  /* 0x0000001c031a7223 */ /* 0x000fe2000001001a */
[----:B------:R-:W-:Y:S01]  /*3ce0*/  SHF.L.U32 R3, R163, 0x10, RZ ;  /* 0x00000010a3037819 */ /* 0x000fe200000006ff */
[----:B------:R-:W-:Y:S02]  /*3cf0*/  IMAD.U32 R31, R31, 0x10000, RZ ;  /* 0x000100001f1f7824 */ /* 0x000fe400078e00ff */
[C---:B------:R-:W-:Y:S01]  /*3d00*/  IMAD.U32 R28, R32.reuse, 0x10000, RZ ;  /* 0x00010000201c7824 */ /* 0x040fe200078e00ff */
[----:B------:R-:W-:Y:S01]  /*3d10*/  PRMT R32, R32, 0x7632, R32 ;  /* 0x0000763220207816 */ /* 0x000fe20000000020 */
[----:B------:R-:W-:Y:S01]  /*3d20*/  FFMA.FTZ R2, R3, R31, R2 ;  /* 0x0000001f03027223 */ /* 0x000fe20000010002 */
[----:B------:R-:W-:Y:S02]  /*3d30*/  IMAD.U32 R3, R70, 0x10000, RZ ;  /* 0x0001000046037824 */ /* 0x000fe400078e00ff */
[----:B------:R-:W-:Y:S02]  /*3d40*/  SHF.L.U32 R32, R32, 0x10, RZ ;  /* 0x0000001020207819 */ /* 0x000fe400000006ff */
[----:B------:R-:W-:Y:S01]  /*3d50*/  FFMA.FTZ R26, R3, R28, R26 ;  /* 0x0000001c031a7223 */ /* 0x000fe2000001001a */
[----:B------:R-:W-:Y:S01]  /*3d60*/  IMAD.U32 R3, R167, 0x10000, RZ ;  /* 0x00010000a7037824 */ /* 0x000fe200078e00ff */
[----:B------:R-:W-:-:S03]  /*3d70*/  SHF.L.U32 R28, R33, 0x10, RZ ;  /* 0x00000010211c7819 */ /* 0x000fc600000006ff */
[----:B------:R-:W-:Y:S01]  /*3d80*/  FFMA.FTZ R2, R3, R32, R2 ;  /* 0x0000002003027223 */ /* 0x000fe20000010002 */
[----:B------:R-:W-:Y:S01]  /*3d90*/  IMAD.U32 R3, R74, 0x10000, RZ ;  /* 0x000100004a037824 */ /* 0x000fe200078e00ff */
        /* <DEDUP_REMOVED lines=35> */
[----:B------:R-:W-:Y:S02]  /*3fd0*/  IMAD.U32 R234, R234, 0x10000, RZ ;  /* 0x00010000eaea7824 */ /* 0x000fe400078e00ff */
[----:B------:R-:W-:Y:S01]  /*3fe0*/  IMAD.U32 R28, R3, 0x10000, RZ ;  /* 0x00010000031c7824 */ /* 0x000fe200078e00ff */
[----:B------:R-:W-:-:S03]  /*3ff0*/  SHF.L.U32 R3, R94, 0x10, RZ ;  /* 0x000000105e037819 */ /* 0x000fc600000006ff */
[----:B------:R-:W-:Y:S01]  /*4000*/  FFMA.FTZ R2, R29, R28, R2 ;  /* 0x0000001c1d027223 */ /* 0x000fe20000010002 */
[----:B------:R-:W-:Y:S01]  /*4010*/  SHF.L.U32 R28, R233, 0x10, RZ ;  /* 0x00000010e91c7819 */ /* 0x000fe200000006ff */
[----:B------:R-:W-:Y:S01]  /*4020*/  FFMA.FTZ R3, R3, R234, R26 ;  /* 0x000000ea03037223 */ /* 0x000fe2000001001a */
[----:B------:R-:W-:Y:S01]  /*4030*/  IMAD.U32 R26, R98, 0x10000, RZ ;  /* 0x00010000621a7824 */ /* 0x000fe200078e00ff */
[----:B------:R-:W-:Y:S02]  /*4040*/  PRMT R233, R233, 0x7632, R233 ;  /* 0x00007632e9e97816 */ /* 0x000fe400000000e9 */
[----:B------:R-:W-:Y:S01]  /*4050*/  SHF.L.U32 R29, R102, 0x10, RZ ;  /* 0x00000010661d7819 */ /* 0x000fe200000006ff */
[----:B------:R-:W-:Y:S01]  /*4060*/  FFMA.FTZ R26, R26, R28, R3 ;  /* 0x0000001c1a1a7223 */ /* 0x000fe20000010003 */
[C---:B------:R-:W-:Y:S01]  /*4070*/  IMAD.U32 R28, R235.reuse, 0x10000, RZ ;  /* 0x00010000eb1c7824 */ /* 0x040fe200078e00ff */
[----:B------:R-:W-:Y:S01]  /*4080*/  PRMT R235, R235, 0x7632, R235 ;  /* 0x00007632ebeb7816 */ /* 0x000fe200000000eb */
[----:B------:R-:W-:-:S02]  /*4090*/  IMAD.U32 R3, R195, 0x10000, RZ ;  /* 0x00010000c3037824 */ /* 0x000fc400078e00ff */
[----:B------:R-:W-:Y:S02]  /*40a0*/  IMAD.U32 R233, R233, 0x10000, RZ ;  /* 0x00010000e9e97824 */ /* 0x000fe400078e00ff */
[----:B------:R-:W-:Y:S01]  /*40b0*/  FFMA.FTZ R26, R29, R28, R26 ;  /* 0x0000001c1d1a7223 */ /* 0x000fe2000001001a */
[----:B------:R-:W-:Y:S01]  /*40c0*/  SHF.L.U32 R29, R106, 0x10, RZ ;  /* 0x000000106a1d7819 */ /* 0x000fe200000006ff */
[C---:B------:R-:W-:Y:S02]  /*40d0*/  IMAD.U32 R28, R238.reuse, 0x10000, RZ ;  /* 0x00010000ee1c7824 */ /* 0x040fe400078e00ff */
[----:B------:R-:W-:Y:S01]  /*40e0*/  FFMA.FTZ R2, R3, R233, R2 ;  /* 0x000000e903027223 */ /* 0x000fe20000010002 */
[----:B------:R-:W-:Y:S01]  /*40f0*/  IMAD.U32 R3, R199, 0x10000, RZ ;  /* 0x00010000c7037824 */ /* 0x000fe200078e00ff */
[----:B------:R-:W-:Y:S01]  /*4100*/  PRMT R238, R238, 0x7632, R238 ;  /* 0x00007632eeee7816 */ /* 0x000fe200000000ee */
[----:B------:R-:W-:Y:S02]  /*4110*/  IMAD.U32 R235, R235, 0x10000, RZ ;  /* 0x00010000ebeb7824 */ /* 0x000fe400078e00ff */
[----:B------:R-:W-:Y:S01]  /*4120*/  FFMA.FTZ R26, R29, R28, R26 ;  /* 0x0000001c1d1a7223 */ /* 0x000fe2000001001a */
[----:B------:R-:W-:-:S02]  /*4130*/  IMAD.U32 R29, R110, 0x10000, RZ ;  /* 0x000100006e1d7824 */ /* 0x000fc400078e00ff */
[----:B------:R-:W-:Y:S01]  /*4140*/  FFMA.FTZ R2, R3, R235, R2 ;  /* 0x000000eb03027223 */ /* 0x000fe20000010002 */
[C---:B------:R-:W-:Y:S01]  /*4150*/  IMAD.U32 R28, R237.reuse, 0x10000, RZ ;  /* 0x00010000ed1c7824 */ /* 0x040fe200078e00ff */
[----:B------:R-:W-:Y:S01]  /*4160*/  PRMT R237, R237, 0x7632, R237 ;  /* 0x00007632eded7816 */ /* 0x000fe200000000ed */
[----:B------:R-:W-:Y:S02]  /*4170*/  IMAD.U32 R3, R203, 0x10000, RZ ;  /* 0x00010000cb037824 */ /* 0x000fe400078e00ff */
[----:B------:R-:W-:Y:S02]  /*4180*/  IMAD.U32 R238, R238, 0x10000, RZ ;  /* 0x00010000eeee7824 */ /* 0x000fe400078e00ff */
[----:B------:R-:W-:Y:S01]  /*4190*/  FFMA.FTZ R26, R29, R28, R26 ;  /* 0x0000001c1d1a7223 */ /* 0x000fe2000001001a */
[----:B------:R-:W-:Y:S02]  /*41a0*/  IMAD.U32 R237, R237, 0x10000, RZ ;  /* 0x00010000eded7824 */ /* 0x000fe400078e00ff */
[----:B------:R-:W-:Y:S01]  /*41b0*/  FFMA.FTZ R2, R3, R238, R2 ;  /* 0x000000ee03027223 */ /* 0x000fe20000010002 */
[----:B------:R-:W-:-:S02]  /*41c0*/  IMAD.U32 R3, R207, 0x10000, RZ ;  /* 0x00010000cf037824 */ /* 0x000fc400078e00ff */
[----:B------:R-:W-:Y:S01]  /*41d0*/  FADD.FTZ R33, R22, R23 ;  /* 0x0000001716217221 */ /* 0x000fe20000010000 */
[----:B------:R-:W-:Y:S02]  /*41e0*/  IMAD.U32 R29, R114, 0x10000, RZ ;  /* 0x00010000721d7824 */ /* 0x000fe400078e00ff */
[----:B------:R-:W-:Y:S01]  /*41f0*/  FFMA.FTZ R2, R3, R237, R2 ;  /* 0x000000ed03027223 */ /* 0x000fe20000010002 */
[----:B------:R-:W-:Y:S01]  /*4200*/  IMAD.U32 R3, R211, 0x10000, RZ ;  /* 0x00010000d3037824 */ /* 0x000fe200078e00ff */
[----:B------:R-:W-:Y:S01]  /*4210*/  SHF.L.U32 R31, R123, 0x10, RZ ;  /* 0x000000107b1f7819 */ /* 0x000fe200000006ff */
[----:B------:R-:W-:Y:S01]  /*4220*/  IMAD.U32 R23, R118, 0x10000, RZ ;  /* 0x0001000076177824 */ /* 0x000fe200078e00ff */
[C---:B------:R-:W-:Y:S02]  /*4230*/  SHF.L.U32 R32, R236.reuse, 0x10, RZ ;  /* 0x00000010ec207819 */ /* 0x040fe400000006ff */
[----:B------:R-:W-:-:S03]  /*4240*/  PRMT R236, R236, 0x7632, R236 ;  /* 0x00007632ecec7816 */ /* 0x000fc600000000ec */
[----:B------:R-:W-:Y:S01]  /*4250*/  FFMA.FTZ R4, R31, R32, R4 ;  /* 0x000000201f047223 */ /* 0x000fe20000010004 */
[----:B------:R-:W-:Y:S02]  /*4260*/  SHF.L.U32 R31, R129, 0x10, RZ ;  /* 0x00000010811f7819 */ /* 0x000fe400000006ff */
[----:B------:R-:W-:Y:S02]  /*4270*/  SHF.L.U32 R236, R236, 0x10, RZ ;  /* 0x00000010ecec7819 */ /* 0x000fe400000006ff */
[----:B-----5:R-:W-:Y:S01]  /*4280*/  FSETP.NEU.FTZ.AND P0, PT, R11, RZ, PT ;  /* 0x000000ff0b00720b */ /* 0x020fe20003f1d000 */
[C---:B--2---:R-:W-:Y:S01]  /*4290*/  IMAD.U32 R28, R239.reuse, 0x10000, RZ ;  /* 0x00010000ef1c7824 */ /* 0x044fe200078e00ff */
[----:B------:R-:W-:-:S04]  /*42a0*/  PRMT R239, R239, 0x7632, R239 ;  /* 0x00007632efef7816 */ /* 0x000fc800000000ef */
[----:B------:R-:W-:Y:S02]  /*42b0*/  SHF.L.U32 R239, R239, 0x10, RZ ;  /* 0x00000010efef7819 */ /* 0x000fe400000006ff */
[----:B------:R-:W-:Y:S01]  /*42c0*/  PRMT R22, R27, 0x7632, R22 ;  /* 0x000076321b167816 */ /* 0x000fe20000000016 */
[----:B------:R-:W-:Y:S01]  /*42d0*/  FFMA.FTZ R26, R29, R28, R26 ;  /* 0x0000001c1d1a7223 */ /* 0x000fe2000001001a */
[----:B------:R-:W-:Y:S01]  /*42e0*/  SHF.L.U32 R27, R27, 0x10, RZ ;  /* 0x000000101b1b7819 */ /* 0x000fe200000006ff */
[----:B------:R-:W-:Y:S02]  /*42f0*/  IMAD.U32 R29, R215, 0x10000, RZ ;  /* 0x00010000d71d7824 */ /* 0x000fe400078e00ff */
[----:B------:R-:W-:Y:S01]  /*4300*/  FFMA.FTZ R2, R3, R239, R2 ;  /* 0x000000ef03027223 */ /* 0x000fe20000010002 */
[----:B------:R-:W-:Y:S01]  /*4310*/  IMAD.U32 R22, R22, 0x10000, RZ ;  /* 0x0001000016167824 */ /* 0x000fe200078e00ff */
[----:B------:R-:W-:Y:S01]  /*4320*/  SHF.L.U32 R32, R30, 0x10, RZ ;  /* 0x000000101e207819 */ /* 0x000fe200000006ff */
[----:B------:R-:W-:-:S02]  /*4330*/  FFMA.FTZ R23, R23, R27, R26 ;  /* 0x0000001b17177223 */ /* 0x000fc4000001001a */
[----:B------:R-:W-:Y:S01]  /*4340*/  FFMA.FTZ R2, R29, R22, R2 ;  /* 0x000000161d027223 */ /* 0x000fe20000010002 */
[----:B------:R-:W-:Y:S02]  /*4350*/  SHF.L.U32 R22, R122, 0x10, RZ ;  /* 0x000000107a167819 */ /* 0x000fe400000006ff */
[C---:B------:R-:W-:Y:S01]  /*4360*/  PRMT R26, R240.reuse, 0x7632, R26 ;  /* 0x00007632f01a7816 */ /* 0x040fe2000000001a */
[----:B------:R-:W-:Y:S01]  /*4370*/  IMAD.U32 R240, R240, 0x10000, RZ ;  /* 0x00010000f0f07824 */ /* 0x000fe200078e00ff */
[----:B------:R-:W-:Y:S01]  /*4380*/  PRMT R30, R30, 0x7632, R30 ;  /* 0x000076321e1e7816 */ /* 0x000fe2000000001e */
[----:B------:R-:W-:Y:S01]  /*4390*/  FFMA.FTZ R32, R31, R32, R230 ;  /* 0x000000201f207223 */ /* 0x000fe200000100e6 */
[----:B------:R-:W-:Y:S01]  /*43a0*/  IMAD.U32 R28, R220, 0x10000, RZ ;  /* 0x00010000dc1c7824 */ /* 0x000fe200078e00ff */
[----:B------:R-:W-:Y:S01]  /*43b0*/  SHF.L.U32 R29, R24, 0x10, RZ ;  /* 0x00000010181d7819 */ /* 0x000fe200000006ff */
[----:B------:R-:W-:Y:S01]  /*43c0*/  IMAD.U32 R3, R219, 0x10000, RZ ;  /* 0x00010000db037824 */ /* 0x000fe200078e00ff */
[----:B------:R-:W-:Y:S01]  /*43d0*/  SHF.L.U32 R31, R226, 0x10, RZ ;  /* 0x00000010e21f7819 */ /* 0x000fe200000006ff */
[----:B------:R-:W-:-:S02]  /*43e0*/  IMAD.U32 R26, R26, 0x10000, RZ ;  /* 0x000100001a1a7824 */ /* 0x000fc400078e00ff */
[----:B------:R-:W-:Y:S01]  /*43f0*/  FFMA.FTZ R22, R22, R240, R23 ;  /* 0x000000f016167223 */ /* 0x000fe20000010017 */
[----:B------:R-:W-:Y:S01]  /*4400*/  IMAD.U32 R27, R126, 0x10000, RZ ;  /* 0x000100007e1b7824 */ /* 0x000fe200078e00ff */
[----:B------:R-:W-:Y:S01]  /*4410*/  PRMT R24, R24, 0x7632, R24 ;  /* 0x0000763218187816 */ /* 0x000fe20000000018 */
[----:B------:R-:W-:Y:S02]  /*4420*/  IMAD.U32 R30, R30, 0x10000, RZ ;  /* 0x000100001e1e7824 */ /* 0x000fe400078e00ff */
[----:B------:R-:W-:Y:S01]  /*4430*/  FFMA.FTZ R5, R28, R236, R5 ;  /* 0x000000ec1c057223 */ /* 0x000fe20000010005 */
[----:B------:R-:W-:Y:S01]  /*4440*/  FFMA.FTZ R2, R3, R26, R2 ;  /* 0x0000001a03027223 */ /* 0x000fe20000010002 */
[----:B------:R-:W-:Y:S01]  /*4450*/  FFMA.FTZ R22, R27, R29, R22 ;  /* 0x0000001d1b167223 */ /* 0x000fe20000010016 */
[----:B------:R-:W-:Y:S01]  /*4460*/  SHF.L.U32 R3, R223, 0x10, RZ ;  /* 0x00000010df037819 */ /* 0x000fe200000006ff */
[----:B------:R-:W-:Y:S01]  /*4470*/  FFMA.FTZ R30, R31, R30, R232 ;  /* 0x0000001e1f1e7223 */ /* 0x000fe200000100e8 */
[----:B------:R-:W-:Y:S01]  /*4480*/  PRMT R28, R242, 0x7632, R28 ;  /* 0x00007632f21c7816 */ /* 0x000fe2000000001c */
[----:B------:R-:W-:Y:S01]  /*4490*/  FADD.FTZ R33, R32, R33 ;  /* 0x0000002120217221 */ /* 0x000fe20000010000 */
[----:B------:R-:W-:Y:S01]  /*44a0*/  SHF.L.U32 R24, R24, 0x10, RZ ;  /* 0x0000001018187819 */ /* 0x000fe200000006ff */
[----:B------:R-:W-:Y:S01]  /*44b0*/  IMAD.U32 R29, R130, 0x10000, RZ ;  /* 0x00010000821d7824 */ /* 0x000fe200078e00ff */
[----:B------:R-:W-:Y:S01]  /*44c0*/  PRMT R27, R241, 0x7632, R27 ;  /* 0x00007632f11b7816 */ /* 0x000fe2000000001b */
[----:B------:R-:W-:-:S02]  /*44d0*/  IMAD.U32 R242, R242, 0x10000, RZ ;  /* 0x00010000f2f27824 */ /* 0x000fc400078e00ff */
[----:B------:R-:W-:Y:S02]  /*44e0*/  IMAD.U32 R23, R127, 0x10000, RZ ;  /* 0x000100007f177824 */ /* 0x000fe400078e00ff */
[----:B------:R-:W-:Y:S02]  /*44f0*/  IMAD.U32 R241, R241, 0x10000, RZ ;  /* 0x00010000f1f17824 */ /* 0x000fe400078e00ff */
[----:B------:R-:W-:Y:S01]  /*4500*/  FADD.FTZ R33, R30, R33 ;  /* 0x000000211e217221 */ /* 0x000fe20000010000 */
[----:B------:R-:W-:Y:S02]  /*4510*/  IMAD.U32 R31, R227, 0x10000, RZ ;  /* 0x00010000e31f7824 */ /* 0x000fe400078e00ff */
[----:B------:R-:W-:Y:S01]  /*4520*/  FFMA.FTZ R2, R3, R24, R2 ;  /* 0x0000001803027223 */ /* 0x000fe20000010002 */
[----:B------:R-:W-:Y:S02]  /*4530*/  IMAD.U32 R28, R28, 0x10000, RZ ;  /* 0x000100001c1c7824 */ /* 0x000fe400078e00ff */
[----:B------:R-:W-:Y:S01]  /*4540*/  FFMA.FTZ R22, R29, R242, R22 ;  /* 0x000000f21d167223 */ /* 0x000fe20000010016 */
[----:B------:R-:W-:Y:S01]  /*4550*/  IADD3 R24, PT, PT, R132, 0x1, RZ ;  /* 0x0000000184187810 */ /* 0x000fe20007ffe0ff */
[----:B------:R-:W-:Y:S01]  /*4560*/  FFMA.FTZ R4, R23, R241, R4 ;  /* 0x000000f117047223 */ /* 0x000fe20000010004 */
[----:B------:R-:W-:Y:S01]  /*4570*/  SHF.L.U32 R27, R27, 0x10, RZ ;  /* 0x000000101b1b7819 */ /* 0x000fe200000006ff */
[----:B------:R-:W-:Y:S01]  /*4580*/  IMAD.U32 R26, R224, 0x10000, RZ ;  /* 0x00010000e01a7824 */ /* 0x000fe200078e00ff */
[----:B------:R-:W-:Y:S01]  /*4590*/  PRMT R23, R25, 0x7632, R23 ;  /* 0x0000763219177816 */ /* 0x000fe20000000017 */
[----:B------:R-:W-:Y:S01]  /*45a0*/  FFMA.FTZ R2, R31, R28, R2 ;  /* 0x0000001c1f027223 */ /* 0x000fe20000010002 */
[----:B------:R-:W-:Y:S01]  /*45b0*/  FADD.FTZ R33, R22, R33 ;  /* 0x0000002116217221 */ /* 0x000fe20000010000 */
[----:B------:R-:W-:Y:S01]  /*45c0*/  IMAD.U32 R3, R131, 0x10000, RZ ;  /* 0x0001000083037824 */ /* 0x000fe200078e00ff */
[----:B------:R-:W-:Y:S01]  /*45d0*/  I2FP.F32.S32 R24, R24 ;  /* 0x0000001800187245 */ /* 0x000fe20000201400 */
[----:B------:R-:W-:Y:S01]  /*45e0*/  IMAD.U32 R25, R25, 0x10000, RZ ;  /* 0x0001000019197824 */ /* 0x000fe200078e00ff */
[----:B------:R-:W-:Y:S01]  /*45f0*/  SHF.L.U32 R23, R23, 0x10, RZ ;  /* 0x0000001017177819 */ /* 0x000fe200000006ff */
[----:B------:R-:W-:Y:S01]  /*4600*/  FFMA.FTZ R5, R26, R27, R5 ;  /* 0x0000001b1a057223 */ /* 0x000fe20000010005 */
[----:B------:R-:W-:-:S02]  /*4610*/  IMAD.U32 R22, R228, 0x10000, RZ ;  /* 0x00010000e4167824 */ /* 0x000fc400078e00ff */
[----:B------:R-:W-:Y:S01]  /*4620*/  FFMA.FTZ R3, R3, R25, R4 ;  /* 0x0000001903037223 */ /* 0x000fe20000010004 */
[----:B------:R-:W-:Y:S01]  /*4630*/  FADD.FTZ R2, R2, R33 ;  /* 0x0000002102027221 */ /* 0x000fe20000010000 */
[----:B------:R-:W-:Y:S01]  /*4640*/  FMUL.FTZ R24, R24, R11 ;  /* 0x0000000b18187220 */ /* 0x000fe20000410000 */
[----:B------:R-:W-:Y:S02]  /*4650*/  FFMA.FTZ R5, R22, R23, R5 ;  /* 0x0000001716057223 */ /* 0x000fe40000010005 */
[----:B------:R-:W-:Y:S01]  /*4660*/  FADD.FTZ R2, R3, R2 ;  /* 0x0000000203027221 */ /* 0x000fe20000010000 */
[----:B------:R-:W-:Y:S01]  /*4670*/  VIADD R3, R20, 0xffffffff ;  /* 0xffffffff14037836 */ /* 0x000fe20000000000 */
[----:B------:R-:W-:Y:S02]  /*4680*/  FSEL R23, R24, RZ, P0 ;  /* 0x000000ff18177208 */ /* 0x000fe40000000000 */
[----:B------:R-:W-:Y:S02]  /*4690*/  FADD.FTZ R2, R5, R2 ;  /* 0x0000000205027221 */ /* 0x000fe40000010000 */
[----:B------:R-:W-:-:S02]  /*46a0*/  ISETP.GE.AND P0, PT, R3, R0, PT ;  /* 0x000000000300720c */ /* 0x000fc40003f06270 */
[----:B------:R-:W-:-:S05]  /*46b0*/  FFMA.FTZ R2, R2, UR13, R23 ;  /* 0x0000000d02027c23 */ /* 0x000fca0008010017 */
[----:B------:R-:W-:-:S05]  /*46c0*/  FSEL R4, R2, RZ, !P0 ;  /* 0x000000ff02047208 */ /* 0x000fca0004000000 */
[----:B------:R1:W-:Y:S01]  /*46d0*/  STS [R21], R4 ;  /* 0x0000000415007388 */ /* 0x0003e20000000800 */
[----:B------:R-:W-:-:S07]  /*46e0*/  @!P0 FMNMX.FTZ R15, R15, R2, !PT ;  /* 0x000000020f0f8209 */ /* 0x000fce0007810000 */
.L_x_18025:
[----:B------:R-:W-:Y:S05]  /*46f0*/  BSYNC.RECONVERGENT B1 ;  /* 0x0000000000017941 */ /* 0x000fea0003800200 */
.L_x_18024:
[----:B------:R-:W-:Y:S01]  /*4700*/  IADD3 R6, P0, PT, R6, 0x10, RZ ;  /* 0x0000001006067810 */ /* 0x000fe20007f1e0ff */
[----:B01----:R-:W-:Y:S01]  /*4710*/  VIADD R21, R21, 0x200 ;  /* 0x0000020015157836 */ /* 0x003fe20000000000 */
[----:B------:R-:W-:Y:S01]  /*4720*/  IADD3 R132, PT, PT, R132, 0x80, RZ ;  /* 0x0000008084847810 */ /* 0x000fe20007ffe0ff */
[----:B------:R-:W-:Y:S02]  /*4730*/  VIADD R20, R20, 0x80 ;  /* 0x0000008014147836 */ /* 0x000fe40000000000 */
[----:B------:R-:W-:Y:S01]  /*4740*/  IMAD.X R7, RZ, RZ, R7, P0 ;  /* 0x000000ffff077224 */ /* 0x000fe200000e0607 */
[----:B------:R-:W-:Y:S07]  /*4750*/  @!P1 BRA `(.L_x_18026) ;  /* 0xffffffc800a49947 */ /* 0x000fee000383ffff */
.L_x_18023:
[----:B------:R-:W-:Y:S05]  /*4760*/  BSYNC.RECONVERGENT B0 ;  /* 0x0000000000007941 */ /* 0x000fea0003800200 */
.L_x_18022:
[----:B------:R-:W0:Y:S01]  /*4770*/  SHFL.BFLY PT, R2, R15, 0x10, 0x1f ;  /* 0x0e001f000f027f89 */ /* 0x000e2200000e0000 */
[----:B------:R-:W-:Y:S01]  /*4780*/  BSSY.RECONVERGENT B0, `(.L_x_18027) ;  /* 0x0000104000007945 */ /* 0x000fe20003800200 */
[----:B-----5:R-:W1:Y:S01]  /*4790*/  S2R R11, SR_TID.X ;  /* 0x00000000000b7919 */ /* 0x020e620000002100 */
[----:B------:R-:W2:Y:S01]  /*47a0*/  S2R R20, SR_CTAID.Z ;  /* 0x0000000000147919 */ /* 0x000ea20000002700 */
        /* <DEDUP_REMOVED lines=8> */
[----:B------:R-:W0:Y:S03]  /*4830*/  S2R R2, SR_CgaCtaId ;  /* 0x0000000000027919 */ /* 0x000e260000008800 */
[----:B------:R-:W1:Y:S02]  /*4840*/  SHFL.BFLY PT, R3, R6, 0x2, 0x1f ;  /* 0x0c401f0006037f89 */ /* 0x000e6400000e0000 */
[----:B-1----:R-:W-:Y:S02]  /*4850*/  FMNMX.FTZ R7, R6, R3, !PT ;  /* 0x0000000306077209 */ /* 0x002fe40007810000 */
[----:B------:R-:W-:-:S03]  /*4860*/  MOV R3, 0x400 ;  /* 0x0000040000037802 */ /* 0x000fc60000000f00 */
[----:B------:R-:W1:Y:S01]  /*4870*/  SHFL.BFLY PT, R12, R7, 0x1, 0x1f ;  /* 0x0c201f00070c7f89 */ /* 0x000e6200000e0000 */
[----:B------:R-:W-:-:S04]  /*4880*/  IADD3 R15, PT, PT, R3, 0x180, RZ ;  /* 0x00000180030f7810 */ /* 0x000fc80007ffe0ff */
[----:B0-----:R-:W-:-:S05]  /*4890*/  LEA R15, R2, R15, 0x18 ;  /* 0x0000000f020f7211 */ /* 0x001fca00078ec0ff */
[----:B------:R-:W-:Y:S01]  /*48a0*/  IMAD R16, R19, 0x4, R15 ;  /* 0x0000000413107824 */ /* 0x000fe200078e020f */
[----:B------:R-:W-:Y:S02]  /*48b0*/  LEA R15, R18, R15, 0x2 ;  /* 0x0000000f120f7211 */ /* 0x000fe400078e10ff */
[----:B-1----:R-:W-:Y:S01]  /*48c0*/  FMNMX.FTZ R21, R7, R12, !PT ;  /* 0x0000000c07157209 */ /* 0x002fe20007810000 */
[----:B------:R-:W-:-:S04]  /*48d0*/  IMAD.MOV.U32 R12, RZ, RZ, -0x800001 ;  /* 0xff7fffffff0c7424 */ /* 0x000fc800078e00ff */
[----:B------:R0:W-:Y:S01]  /*48e0*/  @!P0 STS [R16], R21 ;  /* 0x0000001510008388 */ /* 0x0001e20000000800 */
[----:B------:R-:W-:Y:S01]  /*48f0*/  BAR.SYNC.DEFER_BLOCKING 0x0 ;  /* 0x0000000000007b1d */ /* 0x000fe20000010000 */
[----:B0-----:R-:W-:-:S05]  /*4900*/  HFMA2 R21, -RZ, RZ, 0, 0 ;  /* 0x00000000ff157431 */ /* 0x001fca00000001ff */
[----:B------:R-:W0:Y:S04]  /*4910*/  @!P1 LDS R12, [R15] ;  /* 0x000000000f0c9984 */ /* 0x000e280000000800 */
[----:B0-----:R-:W0:Y:S02]  /*4920*/  SHFL.BFLY PT, R5, R12, 0x2, 0x1f ;  /* 0x0c401f000c057f89 */ /* 0x001e2400000e0000 */
[----:B0-----:R-:W-:-:S05]  /*4930*/  FMNMX.FTZ R7, R5, R12, !PT ;  /* 0x0000000c05077209 */ /* 0x001fca0007810000 */
[----:B------:R-:W0:Y:S02]  /*4940*/  SHFL.BFLY PT, R4, R7, 0x1, 0x1f ;  /* 0x0c201f0007047f89 */ /* 0x000e2400000e0000 */
[----:B0-----:R-:W-:Y:S01]  /*4950*/  FMNMX.FTZ R5, R7, R4, !PT ;  /* 0x0000000407057209 */ /* 0x001fe20007810000 */
[----:B--2---:R-:W-:-:S04]  /*4960*/  IMAD.SHL.U32 R4, R20, 0x200, RZ ;  /* 0x0000020014047824 */ /* 0x004fc800078e00ff */
[----:B------:R-:W-:Y:S01]  /*4970*/  IMAD.IADD R6, R17, 0x1, -R4 ;  /* 0x0000000111067824 */ /* 0x000fe200078e0a04 */
[----:B------:R-:W0:Y:S04]  /*4980*/  SHFL.IDX PT, R5, R5, RZ, 0x1f ;  /* 0x00001fff05057589 */ /* 0x000e2800000e0000 */
[----:B------:R-:W-:-:S13]  /*4990*/  ISETP.GE.AND P2, PT, R11, R6, PT ;  /* 0x000000060b00720c */ /* 0x000fda0003f46270 */
        /* <DEDUP_REMOVED lines=19> */
.L_x_18031:
        /* <DEDUP_REMOVED lines=11> */
.L_x_18030:
[----:B------:R-:W-:Y:S05]  /*4b80*/  BSYNC.RECONVERGENT B1 ;  /* 0x0000000000017941 */ /* 0x000fea0003800200 */
.L_x_18029:
        /* <DEDUP_REMOVED lines=12> */
.L_x_18034:
        /* <DEDUP_REMOVED lines=100> */
.L_x_18033:
[----:B------:R-:W-:Y:S05]  /*5290*/  BSYNC.RECONVERGENT B1 ;  /* 0x0000000000017941 */ /* 0x000fea0003800200 */
.L_x_18032:
        /* <DEDUP_REMOVED lines=55> */
.L_x_18036:
[----:B------:R-:W-:Y:S05]  /*5610*/  BSYNC.RECONVERGENT B1 ;  /* 0x0000000000017941 */ /* 0x000fea0003800200 */
.L_x_18035:
        /* <DEDUP_REMOVED lines=26> */
.L_x_18028:
[----:B------:R-:W-:Y:S05]  /*57c0*/  BSYNC.RECONVERGENT B0 ;  /* 0x0000000000007941 */ /* 0x000fea0003800200 */
.L_x_18027:
        /* <DEDUP_REMOVED lines=25> */
[----:B-1----:R-:W-:Y:S02]  /*5960*/  LOP3.LUT R7, R17, 0x180, RZ, 0xc0, !PT ;  /* 0x0000018011077812 */ /* 0x002fe400078ec0ff */
        /* <DEDUP_REMOVED lines=15> */
.L_x_18041:
[----:B------:R-:W2:Y:S01]  /*5a60*/  LDS R12, [R15] ;  /* 0x000000000f0c7984 */ /* 0x000ea20000000800 */
[----:B------:R-:W-:-:S05]  /*5a70*/  VIADD R16, R16, 0x1 ;  /* 0x0000000110107836 */ /* 0x000fca0000000000 */
[----:B------:R-:W-:Y:S01]  /*5a80*/  ISETP.NE.AND P0, PT, R16, RZ, PT ;  /* 0x000000ff1000720c */ /* 0x000fe20003f05270 */
[----:B--2---:R-:W-:-:S05]  /*5a90*/  FMUL.FTZ R12, R12, R43 ;  /* 0x0000002b0c0c7220 */ /* 0x004fca0000410000 */
[----:B------:R1:W-:Y:S02]  /*5aa0*/  STS [R15], R12 ;  /* 0x0000000c0f007388 */ /* 0x0003e40000000800 */
[----:B-1----:R-:W-:-:S05]  /*5ab0*/  VIADD R15, R15, 0x200 ;  /* 0x000002000f0f7836 */ /* 0x002fca0000000000 */
[----:B------:R-:W-:Y:S05]  /*5ac0*/  @P0 BRA `(.L_x_18041) ;  /* 0xfffffffc00e40947 */ /* 0x000fea000383ffff */
.L_x_18040:
[----:B------:R-:W-:Y:S05]  /*5ad0*/  BSYNC.RECONVERGENT B1 ;  /* 0x0000000000017941 */ /* 0x000fea0003800200 */
.L_x_18039:
        /* <DEDUP_REMOVED lines=12> */
.L_x_18044:
[----:B------:R-:W2:Y:S01]  /*5ba0*/  LDS R15, [R12+-0x400] ;  /* 0xfffc00000c0f7984 */ /* 0x000ea20000000800 */
[----:B------:R-:W-:-:S03]  /*5bb0*/  VIADD R7, R7, 0x800 ;  /* 0x0000080007077836 */ /* 0x000fc60000000000 */
[----:B------:R-:W1:Y:S02]  /*5bc0*/  LDS R16, [R12+-0x200] ;  /* 0xfffe00000c107984 */ /* 0x000e640000000800 */
[----:B------:R-:W-:Y:S02]  /*5bd0*/  ISETP.GE.AND P1, PT, R7, R42, PT ;  /* 0x0000002a0700720c */ /* 0x000fe40003f26270 */
        /* <DEDUP_REMOVED lines=30> */
[----:B--2---:R-:W-:-:S03]  /*5dc0*/  FMUL.FTZ R17, R36, R43 ;  /* 0x0000002b24117220 */ /* 0x004fc60000410000 */
[----:B------:R-:W-:Y:S01]  /*5dd0*/  STS [R12+0x600], R27 ;  /* 0x0006001b0c007388 */ /* 0x000fe20000000800 */
[----:B-1----:R-:W-:-:S03]  /*5de0*/  FMUL.FTZ R37, R37, R43 ;  /* 0x0000002b25257220 */ /* 0x002fc60000410000 */
        /* <DEDUP_REMOVED lines=15> */
.L_x_18043:
[----:B------:R-:W-:Y:S05]  /*5ee0*/  BSYNC.RECONVERGENT B1 ;  /* 0x0000000000017941 */ /* 0x000fea0003800200 */
.L_x_18042:
        /* <DEDUP_REMOVED lines=31> */
.L_x_18046:
[----:B------:R-:W-:Y:S05]  /*60e0*/  BSYNC.RECONVERGENT B1 ;  /* 0x0000000000017941 */ /* 0x000fea0003800200 */
.L_x_18045:
        /* <DEDUP_REMOVED lines=14> */
.L_x_18038:
[----:B------:R-:W-:Y:S05]  /*61d0*/  BSYNC.RECONVERGENT B0 ;  /* 0x0000000000007941 */ /* 0x000fea0003800200 */
.L_x_18037:
[----:B------:R-:W3:Y:S01]  /*61e0*/  LDCU UR8, c[0x0][0x370] ;  /* 0x00006e00ff0877ac */ /* 0x000ee20008000800 */
[----:B-1----:R-:W1:Y:S08]  /*61f0*/  LDC R21, c[0x0][0x378] ;  /* 0x0000de00ff157b82 */ /* 0x002e700000000800 */
[----:B------:R-:W-:Y:S01]  /*6200*/  BAR.SYNC.DEFER_BLOCKING 0x0 ;  /* 0x0000000000007b1d */ /* 0x000fe20000010000 */
[----:B------:R-:W-:Y:S01]  /*6210*/  ISETP.NE.AND P0, PT, R11, RZ, PT ;  /* 0x000000ff0b00720c */ /* 0x000fe20003f05270 */
[----:B------:R-:W-:-:S04]  /*6220*/  IMAD R51, R20, 0x10, R19 ;  /* 0x0000001014337824 */ /* 0x000fc800078e0213 */
[----:B------:R-:W4:Y:S02]  /*6230*/  LDCU UR16, c[0x0][0x3dc] ;  /* 0x00007b80ff1077ac */ /* 0x000f240008000800 */
[----:B------:R-:W0:Y:S01]  /*6240*/  S2UR UR9, SR_CTAID.X ;  /* 0x00000000000979c3 */ /* 0x000e220000002500 */
[----:B------:R-:W-:Y:S07]  /*6250*/  BSSY.RECONVERGENT B0, `(.L_x_18047) ;  /* 0x0000010000007945 */ /* 0x000fee0003800200 */
[----:B------:R-:W0:Y:S01]  /*6260*/  S2UR UR10, SR_CTAID.Y ;  /* 0x00000000000a79c3 */ /* 0x000e220000002600 */
[----:B---3--:R-:W-:Y:S05]  /*6270*/  @P0 BRA `(.L_x_18048) ;  /* 0x0000000000340947 */ /* 0x008fea0003800000 */
[----:B0-----:R-:W-:Y:S01]  /*6280*/  UIMAD UR4, UR10, UR8, UR9 ;  /* 0x000000080a0472a4 */ /* 0x001fe2000f8e0209 */
[----:B------:R-:W0:Y:S05]  /*6290*/  LDCU.128 UR12, c[0x0][0x380] ;  /* 0x00007000ff0c77ac */ /* 0x000e2a0008000c00 */
[----:B-1----:R-:W-:-:S05]  /*62a0*/  IMAD R7, R21, UR4, RZ ;  /* 0x0000000415077c24 */ /* 0x002fca000f8e02ff */
[----:B------:R-:W-:-:S04]  /*62b0*/  IADD3 R12, P0, PT, R7, R20, RZ ;  /* 0x00000014070c7210 */ /* 0x000fc80007f1e0ff */
[----:B------:R-:W-:Y:S01]  /*62c0*/  SHF.L.U32 R16, R12, 0x2, RZ ;  /* 0x000000020c107819 */ /* 0x000fe200000006ff */
[----:B------:R-:W-:-:S03]  /*62d0*/  IMAD.X R7, RZ, RZ, RZ, P0 ;  /* 0x000000ffff077224 */ /* 0x000fc600000e06ff */
[----:B0-----:R-:W-:Y:S02]  /*62e0*/  IADD3 R6, P0, PT, R16, UR14, RZ ;  /* 0x0000000e10067c10 */ /* 0x001fe4000ff1e0ff */
[----:B------:R-:W-:Y:S02]  /*62f0*/  SHF.L.U64.HI R12, R12, 0x2, R7 ;  /* 0x000000020c0c7819 */ /* 0x000fe40000010207 */
[----:B------:R-:W-:Y:S02]  /*6300*/  IADD3 R16, P1, PT, R16, UR12, RZ ;  /* 0x0000000c10107c10 */ /* 0x000fe4000ff3e0ff */
[C---:B------:R-:W-:Y:S02]  /*6310*/  IADD3.X R7, PT, PT, R12.reuse, UR15, RZ, P0, !PT ;  /* 0x0000000f0c077c10 */ /* 0x040fe400087fe4ff */
[----:B------:R-:W-:-:S03]  /*6320*/  IADD3.X R17, PT, PT, R12, UR13, RZ, P1, !PT ;  /* 0x0000000d0c117c10 */ /* 0x000fc60008ffe4ff */
[----:B------:R3:W-:Y:S04]  /*6330*/  STG.E desc[UR6][R6.64], R5 ;  /* 0x0000000506007986 */ /* 0x0007e8000c101906 */
[----:B--2---:R3:W-:Y:S02]  /*6340*/  STG.E desc[UR6][R16.64], R41 ;  /* 0x0000002910007986 */ /* 0x0047e4000c101906 */
.L_x_18048:
[----:B0---4-:R-:W-:Y:S05]  /*6350*/  BSYNC.RECONVERGENT B0 ;  /* 0x0000000000007941 */ /* 0x011fea0003800200 */
.L_x_18047:
[----:B------:R-:W-:Y:S01]  /*6360*/  ISETP.GE.U32.AND P0, PT, R51, R8, PT ;  /* 0x000000083300720c */ /* 0x000fe20003f06070 */
[----:B------:R-:W0:Y:S01]  /*6370*/  LDCU.64 UR4, c[0x0][0x3a8] ;  /* 0x00007500ff0477ac */ /* 0x000e220008000a00 */
[----:B------:R-:W-:Y:S01]  /*6380*/  BSSY.RECONVERGENT B1, `(.L_x_18049) ;  /* 0x0000660000017945 */ /* 0x000fe20003800200 */
[----:B------:R-:W-:Y:S02]  /*6390*/  HFMA2 R23, -RZ, RZ, 0, 0 ;  /* 0x00000000ff177431 */ /* 0x000fe400000001ff */
[----:B------:R-:W-:Y:S01]  /*63a0*/  IMAD.MOV.U32 R48, RZ, RZ, RZ ;  /* 0x000000ffff307224 */ /* 0x000fe200078e00ff */
[----:B------:R-:W-:Y:S01]  /*63b0*/  CS2R R26, SRZ ;  /* 0x00000000001a7805 */ /* 0x000fe2000001ff00 */
[----:B------:R-:W-:Y:S01]  /*63c0*/  IMAD.MOV.U32 R47, RZ, RZ, RZ ;  /* 0x000000ffff2f7224 */ /* 0x000fe200078e00ff */
[----:B------:R-:W-:Y:S01]  /*63d0*/  CS2R R28, SRZ ;  /* 0x00000000001c7805 */ /* 0x000fe2000001ff00 */
[----:B------:R-:W-:Y:S01]  /*63e0*/  IMAD.MOV.U32 R25, RZ, RZ, RZ ;  /* 0x000000ffff197224 */ /* 0x000fe200078e00ff */
[----:B------:R-:W-:-:S02]  /*63f0*/  CS2R R30, SRZ ;  /* 0x00000000001e7805 */ /* 0x000fc4000001ff00 */
[----:B------:R-:W-:Y:S02]  /*6400*/  CS2R R32, SRZ ;  /* 0x0000000000207805 */ /* 0x000fe4000001ff00 */
[----:B------:R-:W-:Y:S02]  /*6410*/  CS2R R34, SRZ ;  /* 0x0000000000227805 */ /* 0x000fe4000001ff00 */
[----:B------:R-:W-:Y:S02]  /*6420*/  CS2R R36, SRZ ;  /* 0x0000000000247805 */ /* 0x000fe4000001ff00 */
[----:B------:R-:W-:Y:S02]  /*6430*/  CS2R R38, SRZ ;  /* 0x0000000000267805 */ /* 0x000fe4000001ff00 */
[----:B--23--:R-:W-:Y:S02]  /*6440*/  CS2R R40, SRZ ;  /* 0x0000000000287805 */ /* 0x00cfe4000001ff00 */
[----:B------:R-:W-:-:S02]  /*6450*/  CS2R R42, SRZ ;  /* 0x00000000002a7805 */ /* 0x000fc4000001ff00 */
[----:B------:R-:W-:Y:S01]  /*6460*/  CS2R R44, SRZ ;  /* 0x00000000002c7805 */ /* 0x000fe2000001ff00 */
[----:B0-----:R-:W-:Y:S06]  /*6470*/  @P0 BRA `(.L_x_18050) ;  /* 0x0000006400400947 */ /* 0x001fec0003800000 */
[----:B------:R-:W0:Y:S01]  /*6480*/  I2F.RP R15, R10 ;  /* 0x0000000a000f7306 */ /* 0x000e220000209400 */
[----:B------:R-:W2:Y:S01]  /*6490*/  LDC R5, c[0x0][0x3c8] ;  /* 0x0000f200ff057b82 */ /* 0x000ea20000000800 */
[----:B------:R-:W3:Y:S01]  /*64a0*/  LDCU.64 UR12, c[0x0][0x3b8] ;  /* 0x00007700ff0c77ac */ /* 0x000ee20008000a00 */
[----:B------:R-:W-:Y:S01]  /*64b0*/  IMAD.WIDE.U32 R6, R51, 0x4, RZ ;  /* 0x0000000433067825 */ /* 0x000fe200078e00ff */
[----:B------:R-:W-:Y:S02]  /*64c0*/  SHF.L.U32 R12, R11, 0x5, RZ ;  /* 0x000000050b0c7819 */ /* 0x000fe400000006ff */
[----:B------:R-:W-:Y:S01]  /*64d0*/  CS2R R26, SRZ ;  /* 0x00000000001a7805 */ /* 0x000fe2000001ff00 */
[----:B------:R-:W4:Y:S01]  /*64e0*/  LDCU UR11, c[0x0][0x3fc] ;  /* 0x00007f80ff0b77ac */ /* 0x000f220008000800 */
[----:B------:R-:W-:Y:S01]  /*64f0*/  VIADD R3, R3, 0x1a0 ;  /* 0x000001a003037836 */ /* 0x000fe20000000000 */
[----:B------:R-:W-:Y:S01]  /*6500*/  LOP3.LUT R12, R12, 0x60, RZ, 0xe2, !PT ;  /* 0x000000600c0c7812 */ /* 0x000fe200078ee2ff */
[----:B------:R-:W-:Y:S01]  /*6510*/  IMAD.MOV.U32 R48, RZ, RZ, RZ ;  /* 0x000000ffff307224 */ /* 0x000fe200078e00ff */
[C---:B------:R-:W-:Y:S01]  /*6520*/  LEA R4, R19.reuse, R4, 0x5 ;  /* 0x0000000413047211 */ /* 0x040fe200078e28ff */
[----:B------:R-:W-:Y:S01]  /*6530*/  IMAD.MOV.U32 R25, RZ, RZ, RZ ;  /* 0x000000ffff197224 */ /* 0x000fe200078e00ff */
[----:B------:R-:W-:Y:S01]  /*6540*/  LEA R3, R2, R3, 0x18 ;  /* 0x0000000302037211 */ /* 0x000fe200078ec0ff */
[----:B------:R-:W-:Y:S01]  /*6550*/  VIADD R2, R0, 0x1f ;  /* 0x0000001f00027836 */ /* 0x000fe20000000000 */
[----:B------:R-:W-:Y:S01]  /*6560*/  LEA R12, R19, R12, 0x7 ;  /* 0x0000000c130c7211 */ /* 0x000fe200078e38ff */
[----:B0-----:R-:W0:Y:S01]  /*6570*/  MUFU.RCP R15, R15 ;  /* 0x0000000f000f7308 */ /* 0x001e220000001000 */
[----:B------:R-:W-:Y:S01]  /*6580*/  SHF.L.U32 R54, R11, 0x3, RZ ;  /* 0x000000030b367819 */ /* 0x000fe200000006ff */
[----:B------:R-:W-:Y:S01]  /*6590*/  VIADD R52, R4, 0x3 ;  /* 0x0000000304347836 */ /* 0x000fe20000000000 */
[----:B------:R-:W-:-:S02]  /*65a0*/  SHF.R.U32.HI R2, RZ, 0x5, R2 ;  /* 0x00000005ff027819 */ /* 0x000fc40000011602 */
[----:B------:R-:W-:Y:S02]  /*65b0*/  CS2R R28, SRZ ;  /* 0x00000000001c7805 */ /* 0x000fe4000001ff00 */
[----:B------:R-:W-:Y:S02]  /*65c0*/  IADD3 R22, PT, PT, R12, 0x10, R3 ;  /* 0x000000100c167810 */ /* 0x000fe40007ffe003 */
[----:B------:R-:W-:Y:S02]  /*65d0*/  CS2R R30, SRZ ;  /* 0x00000000001e7805 */ /* 0x000fe4000001ff00 */
[----:B------:R-:W-:Y:S01]  /*65e0*/  LOP3.LUT R55, R54, 0x18, RZ, 0xc0, !PT ;  /* 0x0000001836377812 */ /* 0x000fe200078ec0ff */
[----:B------:R-:W-:Y:S01]  /*65f0*/  IMAD.IADD R50, R51, 0x1, -R2 ;  /* 0x0000000133327824 */ /* 0x000fe200078e0a02 */
[----:B------:R-:W-:Y:S01]  /*6600*/  MOV R23, RZ ;  /* 0x000000ff00177202 */ /* 0x000fe20000000f00 */
[----:B--2---:R-:W-:Y:S01]  /*6610*/  IMAD R5, R5, UR10, RZ ;  /* 0x0000000a05057c24 */ /* 0x004fe2000f8e02ff */
[----:B------:R-:W-:Y:S01]  /*6620*/  CS2R R32, SRZ ;  /* 0x0000000000207805 */ /* 0x000fe2000001ff00 */
[----:B------:R-:W-:Y:S01]  /*6630*/  VIADD R51, R51, 0x1 ;  /* 0x0000000133337836 */ /* 0x000fe20000000000 */
[----:B------:R-:W-:Y:S01]  /*6640*/  CS2R R34, SRZ ;  /* 0x0000000000227805 */ /* 0x000fe2000001ff00 */
[----:B------:R-:W-:Y:S01]  /*6650*/  IMAD.WIDE R6, R5, 0x4, R6 ;  /* 0x0000000405067825 */ /* 0x000fe200078e0206 */
[----:B------:R-:W-:-:S02]  /*6660*/  CS2R R36, SRZ ;  /* 0x0000000000247805 */ /* 0x000fc4000001ff00 */
[----:B------:R-:W-:Y:S02]  /*6670*/  CS2R R38, SRZ ;  /* 0x0000000000267805 */ /* 0x000fe4000001ff00 */
[----:B------:R-:W-:Y:S01]  /*6680*/  CS2R R40, SRZ ;  /* 0x0000000000287805 */ /* 0x000fe2000001ff00 */
[----:B0-----:R-:W-:Y:S01]  /*6690*/  VIADD R46, R15, 0xffffffe ;  /* 0x0ffffffe0f2e7836 */ /* 0x001fe20000000000 */
[----:B---3--:R-:W-:Y:S01]  /*66a0*/  IADD3 R24, P0, PT, R6, UR12, RZ ;  /* 0x0000000c06187c10 */ /* 0x008fe2000ff1e0ff */
[----:B------:R-:W0:Y:S01]  /*66b0*/  LDCU UR12, c[0x0][0x3e0] ;  /* 0x00007c00ff0c77ac */ /* 0x000e220008000800 */
[----:B------:R-:W-:Y:S01]  /*66c0*/  CS2R R42, SRZ ;  /* 0x00000000002a7805 */ /* 0x000fe2000001ff00 */
[----:B------:R2:W3:Y:S01]  /*66d0*/  F2I.FTZ.U32.TRUNC.NTZ R47, R46 ;  /* 0x0000002e002f7305 */ /* 0x0004e2000021f000 */
[----:B------:R-:W-:Y:S02]  /*66e0*/  IADD3.X R49, PT, PT, R7, UR13, RZ, P0, !PT ;  /* 0x0000000d07317c10 */ /* 0x000fe400087fe4ff */
[----:B------:R-:W-:-:S02]  /*66f0*/  CS2R R44, SRZ ;  /* 0x00000000002c7805 */ /* 0x000fc4000001ff00 */
[----:B----4-:R-:W-:Y:S01]  /*6700*/  IADD3 R53, PT, PT, R14, -UR11, RZ ;  /* 0x8000000b0e357c10 */ /* 0x010fe2000fffe0ff */
[----:B------:R-:W-:Y:S01]  /*6710*/  IMAD.IADD R55, R55, 0x1, R52 ;  /* 0x0000000137377824 */ /* 0x000fe200078e0234 */
[----:B------:R-:W-:Y:S01]  /*6720*/  LOP3.LUT R54, R54, 0xf8, RZ, 0xc0, !PT ;  /* 0x000000f836367812 */ /* 0x000fe200078ec0ff */
[----:B--2---:R-:W-:Y:S02]  /*6730*/  IMAD.MOV.U32 R46, RZ, RZ, RZ ;  /* 0x000000ffff2e7224 */ /* 0x004fe400078e00ff */
[----:B---3--:R-:W-:Y:S02]  /*6740*/  IMAD.MOV R15, RZ, RZ, -R47 ;  /* 0x000000ffff0f7224 */ /* 0x008fe400078e0a2f */
[----:B0-----:R-:W-:Y:S02]  /*6750*/  IMAD R2, R13, UR12, RZ ;  /* 0x0000000c0d027c24 */ /* 0x001fe4000f8e02ff */
[----:B------:R-:W-:-:S04]  /*6760*/  IMAD R3, R15, R10, RZ ;  /* 0x0000000a0f037224 */ /* 0x000fc800078e02ff */
[----:B------:R-:W-:Y:S01]  /*6770*/  IMAD.HI.U32 R46, R47, R3, R46 ;  /* 0x000000032f2e7227 */ /* 0x000fe200078e002e */
[----:B------:R-:W-:-:S03]  /*6780*/  SHF.R.S32.HI R3, RZ, 0x1f, R2 ;  /* 0x0000001fff037819 */ /* 0x000fc60000011402 */
[----:B------:R-:W-:-:S07]  /*6790*/  IMAD.MOV.U32 R47, RZ, RZ, RZ ;  /* 0x000000ffff2f7224 */ /* 0x000fce00078e00ff */
.L_x_18101:
[----:B------:R-:W0:Y:S01]  /*67a0*/  LDC R16, c[0x0][0x400] ;  /* 0x00010000ff107b82 */ /* 0x000e220000000800 */
[----:B------:R-:W-:Y:S01]  /*67b0*/  VIADD R4, R52, 0xfffffffd ;  /* 0xfffffffd34047836 */ /* 0x000fe20000000000 */
[----:B------:R-:W-:Y:S04]  /*67c0*/  BSSY.RECONVERGENT B0, `(.L_x_18051) ;  /* 0x0000611000007945 */ /* 0x000fe80003800200 */
[----:B------:R-:W-:Y:S02]  /*67d0*/  IABS R5, R4 ;  /* 0x0000000400057213 */ /* 0x000fe40000000000 */
[----:B------:R-:W2:Y:S03]  /*67e0*/  LDC R7, c[0x0][0x404] ;  /* 0x00010100ff077b82 */ /* 0x000ea60000000800 */
[----:B------:R-:W-:-:S05]  /*67f0*/  IMAD.HI.U32 R6, R46, R5, RZ ;  /* 0x000000052e067227 */ /* 0x000fca00078e00ff */
[----:B------:R-:W-:Y:S02]  /*6800*/  IADD3 R12, PT, PT, RZ, -R6, RZ ;  /* 0x80000006ff0c7210 */ /* 0x000fe40007ffe0ff */
[----:B0-----:R-:W-:-:S04]  /*6810*/  IABS R13, R16 ;  /* 0x00000010000d7213 */ /* 0x001fc80000000000 */
[----:B------:R-:W0:Y:S01]  /*6820*/  I2F.RP R15, R13 ;  /* 0x0000000d000f7306 */ /* 0x000e220000209400 */
[-C--:B--2---:R-:W-:Y:S02]  /*6830*/  IABS R14, R7.reuse ;  /* 0x00000007000e7213 */ /* 0x084fe40000000000 */
        /* <DEDUP_REMOVED lines=12> */
[----:B------:R-:W-:-:S05]  /*6900*/  IMAD.MOV.U32 R12, RZ, RZ, R6 ;  /* 0x000000ffff0c7224 */ /* 0x000fca00078e0006 */
[----:B------:R-:W-:Y:S01]  /*6910*/  @!P2 IADD3 R12, PT, PT, RZ, -R12, RZ ;  /* 0x8000000cff0ca210 */ /* 0x000fe20007ffe0ff */
[----:B0-----:R-:W-:Y:S01]  /*6920*/  IMAD.MOV R4, RZ, RZ, -R5 ;  /* 0x000000ffff047224 */ /* 0x001fe200078e0a05 */
[----:B------:R-:W-:Y:S02]  /*6930*/  @!P1 LOP3.LUT R12, RZ, R7, RZ, 0x33, !PT ;  /* 0x00000007ff0c9212 */ /* 0x000fe400078e33ff */
[----:B------:R-:W-:Y:S01]  /*6940*/  ISETP.NE.AND P2, PT, R16, RZ, PT ;  /* 0x000000ff1000720c */ /* 0x000fe20003f45270 */
[----:B------:R-:W-:Y:S01]  /*6950*/  IMAD R7, R4, R13, RZ ;  /* 0x0000000d04077224 */ /* 0x000fe200078e02ff */
[----:B------:R-:W-:Y:S01]  /*6960*/  MOV R4, RZ ;  /* 0x000000ff00047202 */ /* 0x000fe20000000f00 */
[----:B------:R-:W-:-:S04]  /*6970*/  IMAD.IADD R6, R12, 0x1, R9 ;  /* 0x000000010c067824 */ /* 0x000fc800078e0209 */
[----:B------:R-:W-:Y:S01]  /*6980*/  IMAD.HI.U32 R4, R5, R7, R4 ;  /* 0x0000000705047227 */ /* 0x000fe200078e0004 */
[----:B------:R-:W-:Y:S02]  /*6990*/  IABS R14, R6 ;  /* 0x00000006000e7213 */ /* 0x000fe40000000000 */
[----:B------:R-:W-:-:S03]  /*69a0*/  ISETP.GE.AND P1, PT, R6, RZ, PT ;  /* 0x000000ff0600720c */ /* 0x000fc60003f26270 */
[----:B------:R-:W-:-:S04]  /*69b0*/  IMAD.MOV.U32 R5, RZ, RZ, R14 ;  /* 0x000000ffff057224 */ /* 0x000fc800078e000e */
[----:B------:R-:W-:-:S04]  /*69c0*/  IMAD.HI.U32 R4, R4, R5, RZ ;  /* 0x0000000504047227 */ /* 0x000fc800078e00ff */
[----:B------:R-:W-:-:S04]  /*69d0*/  IMAD.MOV R4, RZ, RZ, -R4 ;  /* 0x000000ffff047224 */ /* 0x000fc800078e0a04 */
[----:B------:R-:W-:-:S05]  /*69e0*/  IMAD R4, R13, R4, R5 ;  /* 0x000000040d047224 */ /* 0x000fca00078e0205 */
[----:B------:R-:W-:-:S13]  /*69f0*/  ISETP.GT.U32.AND P0, PT, R13, R4, PT ;  /* 0x000000040d00720c */ /* 0x000fda0003f04070 */
[----:B------:R-:W-:-:S04]  /*6a00*/  @!P0 IADD3 R4, PT, PT, R4, -R13, RZ ;  /* 0x8000000d04048210 */ /* 0x000fc80007ffe0ff */
[----:B------:R-:W-:-:S13]  /*6a10*/  ISETP.GT.U32.AND P0, PT, R13, R4, PT ;  /* 0x000000040d00720c */ /* 0x000fda0003f04070 */
[----:B------:R-:W-:Y:S01]  /*6a20*/  @!P0 IMAD.IADD R4, R4, 0x1, -R13 ;  /* 0x0000000104048824 */ /* 0x000fe200078e0a0d */
[----:B------:R-:W-:-:S03]  /*6a30*/  ISETP.GT.AND P0, PT, R12, R53, PT ;  /* 0x000000350c00720c */ /* 0x000fc60003f04270 */
[----:B------:R-:W-:Y:S01]  /*6a40*/  @!P1 IMAD.MOV R4, RZ, RZ, -R4 ;  /* 0x000000ffff049224 */ /* 0x000fe200078e0a04 */
[----:B------:R-:W-:-:S04]  /*6a50*/  @!P2 LOP3.LUT R4, RZ, R16, RZ, 0x33, !PT ;  /* 0x00000010ff04a212 */ /* 0x000fc800078e33ff */
[----:B------:R-:W-:-:S13]  /*6a60*/  ISETP.NE.AND P1, PT, R4, RZ, PT ;  /* 0x000000ff0400720c */ /* 0x000fda0003f25270 */
[----:B------:R-:W-:Y:S05]  /*6a70*/  @!P0 BRA P1, `(.L_x_18052) ;  /* 0x0000005c00948947 */ /* 0x000fea0000800000 */
[----:B------:R-:W-:Y:S01]  /*6a80*/  MOV R6, R24 ;  /* 0x0000001800067202 */ /* 0x000fe20000000f00 */
[----:B------:R-:W-:Y:S01]  /*6a90*/  IMAD.MOV.U32 R7, RZ, RZ, R49 ;  /* 0x000000ffff077224 */ /* 0x000fe200078e0031 */
[----:B------:R-:W0:Y:S04]  /*6aa0*/  LDS.128 R12, [R22] ;  /* 0x00000000160c7984 */ /* 0x000e280000000c00 */
[----:B------:R-:W2:Y:S01]  /*6ab0*/  LDG.E.CONSTANT R5, desc[UR6][R6.64] ;  /* 0x0000000606057981 */ /* 0x000ea2000c1e9900 */
[----:B0-----:R-:W-:Y:S01]  /*6ac0*/  F2FP.BF16.F32.PACK_AB R94, R13, R12 ;  /* 0x0000000c0d5e723e */ /* 0x001fe200000010ff */
        /* <DEDUP_REMOVED lines=42> */
[----:B------:R-:W-:Y:S01]  /*6d70*/  IADD3 R7, PT, PT, R55, -0x3, RZ ;  /* 0xfffffffd37077810 */ /* 0x000fe20007ffe0ff */
        /* <DEDUP_REMOVED lines=18> */
[----:B------:R-:W-:Y:S02]  /*6ea0*/  PRMT R90, R6, 0x7632, R90 ;  /* 0x00007632065a7816 */ /* 0x000fe4000000005a */
[----:B------:R-:W-:Y:S02]  /*6eb0*/  ISETP.GE.AND P2, PT, R93, R0, PT ;  /* 0x000000005d00720c */ /* 0x000fe40003f46270 */
[----:B------:R-:W-:-:S02]  /*6ec0*/  SEL R88, R12, RZ, !P6 ;  /* 0x000000ff0c587207 */ /* 0x000fc40007000000 */
        /* <DEDUP_REMOVED lines=14> */
.L_x_18054:
[----:B------:R-:W-:Y:S05]  /*6fb0*/  BSYNC.RECONVERGENT B2 ;  /* 0x0000000000027941 */ /* 0x000fea0003800200 */
.L_x_18053:
[----:B-----5:R-:W-:Y:S02]  /*6fc0*/  HMUL2.BF16_V2 R12, R5, R4 ;  /* 0x00000004050c7232 */ /* 0x020fe40000200000 */
[----:B------:R-:W-:Y:S01]  /*6fd0*/  IMAD.MOV.U32 R4, RZ, RZ, R92 ;  /* 0x000000ffff047224 */ /* 0x000fe200078e005c */
[----:B------:R0:W5:Y:S02]  /*6fe0*/  LDG.E.CONSTANT R95, desc[UR6][R16.64+0x204] ;  /* 0x00020406105f7981 */ /* 0x000164000c1e9900 */
[C---:B------:R-:W-:Y:S02]  /*6ff0*/  PRMT R88, R12.reuse, 0x7632, R88 ;  /* 0x000076320c587816 */ /* 0x040fe40000000058 */
[----:B------:R0:W5:Y:S01]  /*7000*/  LDG.E.CONSTANT R92, desc[UR6][R16.64+0x208] ;  /* 0x00020806105c7981 */ /* 0x000162000c1e9900 */
[----:B------:R-:W-:Y:S02]  /*7010*/  HFMA2.BF16_V2 R90, R4, R13, -RZ ;  /* 0x0000000d045a7231 */ /* 0x000fe400003000ff */
[----:B------:R-:W-:Y:S01]  /*7020*/  IMAD.MOV.U32 R13, RZ, RZ, R94 ;  /* 0x000000ffff0d7224 */ /* 0x000fe200078e005e */
[----:B------:R-:W-:Y:S01]  /*7030*/  SHF.L.U32 R12, R12, 0x10, RZ ;  /* 0x000000100c0c7819 */ /* 0x000fe200000006ff */
[----:B------:R-:W-:Y:S01]  /*7040*/  IMAD.U32 R93, R88, 0x10000, RZ ;  /* 0x00010000585d7824 */ /* 0x000fe200078e00ff */
[----:B------:R0:W5:Y:S02]  /*7050*/  LDG.E.CONSTANT R97, desc[UR6][R16.64+0x20c] ;  /* 0x00020c0610617981 */ /* 0x000164000c1e9900 */
[----:B------:R-:W-:-:S02]  /*7060*/  HMUL2.BF16_V2 R6, R13, R6 ;  /* 0x000000060d067232 */ /* 0x000fc40000200000 */
[----:B------:R-:W-:Y:S01]  /*7070*/  FADD.FTZ R93, R12, R93 ;  /* 0x0000005d0c5d7221 */ /* 0x000fe20000010000 */
[----:B------:R0:W5:Y:S01]  /*7080*/  LDG.E.CONSTANT R88, desc[UR6][R16.64+0x200] ;  /* 0x0002000610587981 */ /* 0x000162000c1e9900 */
[C---:B------:R-:W-:Y:S01]  /*7090*/  PRMT R91, R90.reuse, 0x7632, R91 ;  /* 0x000076325a5b7816 */ /* 0x040fe2000000005b */
[----:B------:R-:W-:Y:S01]  /*70a0*/  IMAD.U32 R90, R90, 0x10000, RZ ;  /* 0x000100005a5a7824 */ /* 0x000fe200078e00ff */
[C---:B------:R-:W-:Y:S02]  /*70b0*/  PRMT R12, R6.reuse, 0x7632, R12 ;  /* 0x00007632060c7816 */ /* 0x040fe4000000000c */
[----:B------:R-:W-:Y:S01]  /*70c0*/  SHF.L.U32 R91, R91, 0x10, RZ ;  /* 0x000000105b5b7819 */ /* 0x000fe200000006ff */
[----:B------:R-:W-:Y:S01]  /*70d0*/  BSSY.RECONVERGENT B2, `(.L_x_18055) ;  /* 0x0000023000027945 */ /* 0x000fe20003800200 */
[----:B------:R-:W-:-:S03]  /*70e0*/  IMAD.U32 R6, R6, 0x10000, RZ ;  /* 0x0001000006067824 */ /* 0x000fc600078e00ff */
[----:B------:R-:W-:Y:S01]  /*70f0*/  FADD.FTZ R90, R90, R91 ;  /* 0x0000005b5a5a7221 */ /* 0x000fe20000010000 */
[----:B------:R-:W-:Y:S01]  /*7100*/  IMAD.U32 R91, R12, 0x10000, RZ ;  /* 0x000100000c5b7824 */ /* 0x000fe200078e00ff */
[----:B0-----:R-:W-:Y:S06]  /*7110*/  @P0 BRA `(.L_x_18056) ;  /* 0x0000000000780947 */ /* 0x001fec0003800000 */
        /* <DEDUP_REMOVED lines=10> */
[----:B------:R-:W-:Y:S02]  /*71c0*/  SEL R95, R95, RZ, !P1 ;  /* 0x000000ff5f5f7207 */ /* 0x000fe40004800000 */
[----:B------:R-:W-:Y:S02]  /*71d0*/  SEL R94, R12, RZ, !P6 ;  /* 0x000000ff0c5e7207 */ /* 0x000fe40007000000 */
[-C--:B------:R-:W-:Y:S02]  /*71e0*/  ISETP.GE.AND P4, PT, R103, R0.reuse, PT ;  /* 0x000000006700720c */ /* 0x080fe40003f86270 */
        /* <DEDUP_REMOVED lines=17> */
.L_x_18056:
[----:B------:R-:W-:Y:S05]  /*7300*/  BSYNC.RECONVERGENT B2 ;  /* 0x0000000000027941 */ /* 0x000fea0003800200 */
.L_x_18055:
[----:B-----5:R-:W-:Y:S02]  /*7310*/  HFMA2.BF16_V2 R88, R5, R88, -RZ ;  /* 0x0000005805587231 */ /* 0x020fe400003000ff */
[----:B------:R-:W-:Y:S01]  /*7320*/  FADD.FTZ R91, R6, R91 ;  /* 0x0000005b065b7221 */ /* 0x000fe20000010000 */
[----:B------:R-:W-:Y:S01]  /*7330*/  F2FP.BF16.F32.PACK_AB R94, R15, R14 ;  /* 0x0000000e0f5e723e */ /* 0x000fe200000010ff */
[----:B------:R-:W-:Y:S02]  /*7340*/  HMUL2.BF16_V2 R14, R4, R95 ;  /* 0x0000005f040e7232 */ /* 0x000fe40000200000 */
[----:B------:R-:W-:Y:S01]  /*7350*/  FADD.FTZ R90, R93, R90 ;  /* 0x0000005a5d5a7221 */ /* 0x000fe20000010000 */
[----:B------:R-:W-:Y:S02]  /*7360*/  HMUL2.BF16_V2 R92, R13, R92 ;  /* 0x0000005c0d5c7232 */ /* 0x000fe40000200000 */
[C---:B------:R-:W-:Y:S01]  /*7370*/  PRMT R15, R14.reuse, 0x7632, R15 ;  /* 0x000076320e0f7816 */ /* 0x040fe2000000000f */
[----:B------:R-:W-:Y:S01]  /*7380*/  IMAD.U32 R14, R14, 0x10000, RZ ;  /* 0x000100000e0e7824 */ /* 0x000fe200078e00ff */
[----:B------:R-:W-:Y:S01]  /*7390*/  PRMT R6, R88, 0x7610, R6 ;  /* 0x0000761058067816 */ /* 0x000fe20000000006 */
[----:B------:R-:W-:Y:S01]  /*73a0*/  FADD.FTZ R90, R90, R91 ;  /* 0x0000005b5a5a7221 */ /* 0x000fe20000010000 */
[----:B------:R-:W-:Y:S01]  /*73b0*/  PRMT R12, R88, 0x7632, R12 ;  /* 0x00007632580c7816 */ /* 0x000fe2000000000c */
[----:B------:R0:W5:Y:S01]  /*73c0*/  LDG.E.CONSTANT R91, desc[UR6][R16.64+0x404] ;  /* 0x00040406105b7981 */ /* 0x000162000c1e9900 */
[----:B------:R-:W-:Y:S01]  /*73d0*/  SHF.L.U32 R88, R6, 0x10, RZ ;  /* 0x0000001006587819 */ /* 0x000fe200000006ff */
[----:B------:R-:W-:Y:S01]  /*73e0*/  IMAD.MOV.U32 R6, RZ, RZ, R94 ;  /* 0x000000ffff067224 */ /* 0x000fe200078e005e */
[----:B------:R-:W-:Y:S01]  /*73f0*/  SHF.L.U32 R15, R15, 0x10, RZ ;  /* 0x000000100f0f7819 */ /* 0x000fe200000006ff */
[----:B------:R-:W-:-:S03]  /*7400*/  IMAD.U32 R93, R12, 0x10000, RZ ;  /* 0x000100000c5d7824 */ /* 0x000fc600078e00ff */
[C---:B------:R-:W-:Y:S02]  /*7410*/  HFMA2.BF16_V2 R12, R6.reuse, R89, -RZ ;  /* 0x00000059060c7231 */ /* 0x040fe400003000ff */
[----:B------:R-:W-:Y:S01]  /*7420*/  FADD.FTZ R93, R88, R93 ;  /* 0x0000005d585d7221 */ /* 0x000fe20000010000 */
[--C-:B------:R-:W-:Y:S01]  /*7430*/  FADD.FTZ R94, R14, R15.reuse ;  /* 0x0000000f0e5e7221 */ /* 0x100fe20000010000 */
[C---:B------:R-:W-:Y:S01]  /*7440*/  PRMT R15, R92.reuse, 0x7610, R15 ;  /* 0x000076105c0f7816 */ /* 0x040fe2000000000f */
[----:B------:R-:W-:Y:S01]  /*7450*/  HFMA2.BF16_V2 R89, R6, R97, -RZ ;  /* 0x0000006106597231 */ /* 0x000fe200003000ff */
[----:B------:R-:W-:Y:S01]  /*7460*/  PRMT R88, R92, 0x7632, R88 ;  /* 0x000076325c587816 */ /* 0x000fe20000000058 */
[----:B------:R-:W-:Y:S02]  /*7470*/  FADD.FTZ R93, R93, R94 ;  /* 0x0000005e5d5d7221 */ /* 0x000fe40000010000 */
[----:B------:R-:W-:Y:S01]  /*7480*/  IMAD.U32 R95, R15, 0x10000, RZ ;  /* 0x000100000f5f7824 */ /* 0x000fe200078e00ff */
[----:B------:R-:W-:-:S02]  /*7490*/  SHF.L.U32 R88, R88, 0x10, RZ ;  /* 0x0000001058587819 */ /* 0x000fc400000006ff */
[C---:B------:R-:W-:Y:S01]  /*74a0*/  PRMT R14, R12.reuse, 0x7632, R14 ;  /* 0x000076320c0e7816 */ /* 0x040fe2000000000e */
[----:B------:R-:W-:Y:S02]  /*74b0*/  IMAD.U32 R12, R12, 0x10000, RZ ;  /* 0x000100000c0c7824 */ /* 0x000fe400078e00ff */
[----:B------:R-:W-:Y:S01]  /*74c0*/  FADD.FTZ R88, R95, R88 ;  /* 0x000000585f587221 */ /* 0x000fe20000010000 */
[C---:B------:R-:W-:Y:S01]  /*74d0*/  PRMT R92, R89.reuse, 0x7632, R92 ;  /* 0x00007632595c7816 */ /* 0x040fe2000000005c */
[----:B------:R-:W-:Y:S01]  /*74e0*/  IMAD.U32 R15, R14, 0x10000, RZ ;  /* 0x000100000e0f7824 */ /* 0x000fe200078e00ff */
[----:B------:R-:W-:Y:S01]  /*74f0*/  SHF.L.U32 R89, R89, 0x10, RZ ;  /* 0x0000001059597819 */ /* 0x000fe200000006ff */
[----:B------:R-:W-:Y:S01]  /*7500*/  FADD.FTZ R88, R93, R88 ;  /* 0x000000585d587221 */ /* 0x000fe20000010000 */
[----:B------:R0:W5:Y:S01]  /*7510*/  LDG.E.CONSTANT R14, desc[UR6][R16.64+0x408] ;  /* 0x00040806100e7981 */ /* 0x000162000c1e9900 */
[----:B------:R-:W-:Y:S01]  /*7520*/  FADD.FTZ R15, R12, R15 ;  /* 0x0000000f0c0f7221 */ /* 0x000fe20000010000 */
[----:B------:R-:W-:-:S02]  /*7530*/  IMAD.U32 R92, R92, 0x10000, RZ ;  /* 0x000100005c5c7824 */ /* 0x000fc400078e00ff */
[----:B------:R0:W5:Y:S01]  /*7540*/  LDG.E.CONSTANT R12, desc[UR6][R16.64+0x400] ;  /* 0x00040006100c7981 */ /* 0x000162000c1e9900 */
[----:B------:R-:W-:Y:S01]  /*7550*/  BSSY.RECONVERGENT B2, `(.L_x_18057) ;  /* 0x0000022000027945 */ /* 0x000fe20003800200 */
[----:B------:R-:W-:Y:S02]  /*7560*/  FADD.FTZ R89, R89, R92 ;  /* 0x0000005c59597221 */ /* 0x000fe40000010000 */
        /* <DEDUP_REMOVED lines=32> */
.L_x_18058:
[----:B------:R-:W-:Y:S05]  /*7770*/  BSYNC.RECONVERGENT B2 ;  /* 0x0000000000027941 */ /* 0x000fea0003800200 */
.L_x_18057:
[----:B------:R3:W5:Y:S02]  /*7780*/  LDG.E.CONSTANT R94, desc[UR6][R16.64+0x600] ;  /* 0x00060006105e7981 */ /* 0x000764000c1e9900 */
[----:B-----5:R-:W-:Y:S02]  /*7790*/  HFMA2.BF16_V2 R91, R4, R91, -RZ ;  /* 0x0000005b045b7231 */ /* 0x020fe400003000ff */
[----:B------:R-:W-:Y:S02]  /*77a0*/  HMUL2.BF16_V2 R92, R13, R14 ;  /* 0x0000000e0d5c7232 */ /* 0x000fe40000200000 */
[----:B------:R-:W-:Y:S01]  /*77b0*/  FADD.FTZ R15, R90, R15 ;  /* 0x0000000f5a0f7221 */ /* 0x000fe20000010000 */
[----:B------:R3:W5:Y:S01]  /*77c0*/  LDG.E.CONSTANT R97, desc[UR6][R16.64+0x604] ;  /* 0x0006040610617981 */ /* 0x000762000c1e9900 */
[----:B------:R-:W-:Y:S02]  /*77d0*/  HMUL2.BF16_V2 R12, R5, R12 ;  /* 0x0000000c050c7232 */ /* 0x000fe40000200000 */
[--C-:B------:R-:W-:Y:S01]  /*77e0*/  FADD.FTZ R88, R88, R89.reuse ;  /* 0x0000005958587221 */ /* 0x100fe20000010000 */
        /* <DEDUP_REMOVED lines=8> */
[----:B---3--:R-:W-:Y:S06]  /*7870*/  @P0 BRA `(.L_x_18060) ;  /* 0x0000000000780947 */ /* 0x008fec0003800000 */
        /* <DEDUP_REMOVED lines=8> */
[----:B------:R-:W-:Y:S02]  /*7900*/  ISETP.GE.AND P4, PT, R103, R0, PT ;  /* 0x000000006700720c */ /* 0x000fe40003f86270 */
[----:B-----5:R-:W-:-:S02]  /*7910*/  PRMT R95, R97, 0x7632, R95 ;  /* 0x00007632615f7816 */ /* 0x020fc4000000005f */
        /* <DEDUP_REMOVED lines=20> */
.L_x_18060:
[----:B------:R-:W-:Y:S05]  /*7a60*/  BSYNC.RECONVERGENT B2 ;  /* 0x0000000000027941 */ /* 0x000fea0003800200 */
.L_x_18059:
        /* <DEDUP_REMOVED lines=16> */
[----:B------:R-:W-:Y:S01]  /*7b70*/  HFMA2.BF16_V2 R12, R6, R93, -RZ ;  /* 0x0000005d060c7231 */ /* 0x000fe200003000ff */
[----:B------:R-:W-:Y:S01]  /*7b80*/  SHF.L.U32 R95, R90, 0x10, RZ ;  /* 0x000000105a5f7819 */ /* 0x000fe200000006ff */
[----:B------:R-:W-:Y:S02]  /*7b90*/  IMAD.U32 R91, R91, 0x10000, RZ ;  /* 0x000100005b5b7824 */ /* 0x000fe400078e00ff */
[----:B------:R-:W-:-:S02]  /*7ba0*/  HMUL2.BF16_V2 R90, R13, R96 ;  /* 0x000000600d5a7232 */ /* 0x000fc40000200000 */
        /* <DEDUP_REMOVED lines=9> */
[----:B------:R3:W5:Y:S01]  /*7c40*/  LDG.E.CONSTANT R15, desc[UR6][R16.64+0x804] ;  /* 0x00080406100f7981 */ /* 0x000762000c1e9900 */
[----:B------:R-:W-:Y:S01]  /*7c50*/  IMAD.U32 R97, R91, 0x10000, RZ ;  /* 0x000100005b617824 */ /* 0x000fe200078e00ff */
[----:B------:R-:W-:Y:S01]  /*7c60*/  SHF.L.U32 R91, R14, 0x10, RZ ;  /* 0x000000100e5b7819 */ /* 0x000fe200000006ff */
[----:B------:R-:W-:Y:S01]  /*7c70*/  HFMA2.BF16_V2 R93, R6, R99, -RZ ;  /* 0x00000063065d7231 */ /* 0x000fe200003000ff */
[----:B------:R3:W5:Y:S01]  /*7c80*/  LDG.E.CONSTANT R14, desc[UR6][R16.64+0x800] ;  /* 0x00080006100e7981 */ /* 0x000762000c1e9900 */
[----:B------:R-:W-:Y:S01]  /*7c90*/  SHF.L.U32 R90, R90, 0x10, RZ ;  /* 0x000000105a5a7819 */ /* 0x000fe200000006ff */
[----:B------:R-:W-:Y:S01]  /*7ca0*/  FADD.FTZ R95, R95, R96 ;  /* 0x000000605f5f7221 */ /* 0x000fe20000010000 */
[----:B------:R-:W-:Y:S01]  /*7cb0*/  FADD.FTZ R12, R12, R91 ;  /* 0x0000005b0c0c7221 */ /* 0x000fe20000010000 */
[----:B------:R3:W5:Y:S02]  /*7cc0*/  LDG.E.CONSTANT R88, desc[UR6][R16.64+0x808] ;  /* 0x0008080610587981 */ /* 0x000764000c1e9900 */
[----:B------:R-:W-:Y:S01]  /*7cd0*/  FADD.FTZ R90, R90, R97 ;  /* 0x000000615a5a7221 */ /* 0x000fe20000010000 */
[----:B------:R-:W-:-:S02]  /*7ce0*/  FADD.FTZ R12, R89, R12 ;  /* 0x0000000c590c7221 */ /* 0x000fc40000010000 */
[----:B------:R3:W5:Y:S01]  /*7cf0*/  LDG.E.CONSTANT R89, desc[UR6][R16.64+0x80c] ;  /* 0x00080c0610597981 */ /* 0x000762000c1e9900 */
[C---:B------:R-:W-:Y:S01]  /*7d00*/  PRMT R94, R93.reuse, 0x7632, R94 ;  /* 0x000076325d5e7816 */ /* 0x040fe2000000005e */
[----:B------:R-:W-:Y:S02]  /*7d10*/  IMAD.U32 R93, R93, 0x10000, RZ ;  /* 0x000100005d5d7824 */ /* 0x000fe400078e00ff */
[----:B------:R-:W-:Y:S02]  /*7d20*/  FADD.FTZ R90, R95, R90 ;  /* 0x0000005a5f5a7221 */ /* 0x000fe40000010000 */
[----:B------:R-:W-:Y:S01]  /*7d30*/  IMAD.U32 R94, R94, 0x10000, RZ ;  /* 0x000100005e5e7824 */ /* 0x000fe200078e00ff */
[----:B------:R-:W-:Y:S03]  /*7d40*/  BSSY.RECONVERGENT B2, `(.L_x_18061) ;  /* 0x0000022000027945 */ /* 0x000fe60003800200 */
[----:B------:R-:W-:-:S04]  /*7d50*/  FADD.FTZ R93, R93, R94 ;  /* 0x0000005e5d5d7221 */ /* 0x000fc80000010000 */
[----:B------:R-:W-:Y:S01]  /*7d60*/  FADD.FTZ R90, R90, R93 ;  /* 0x0000005d5a5a7221 */ /* 0x000fe20000010000 */
[----:B---3--:R-:W-:Y:S06]  /*7d70*/  @P0 BRA `(.L_x_18062) ;  /* 0x0000000000780947 */ /* 0x008fec0003800000 */
        /* <DEDUP_REMOVED lines=30> */
.L_x_18062:
[----:B------:R-:W-:Y:S05]  /*7f60*/  BSYNC.RECONVERGENT B2 ;  /* 0x0000000000027941 */ /* 0x000fea0003800200 */
.L_x_18061:
        /* <DEDUP_REMOVED lines=45> */
.L_x_18064:
[----:B------:R-:W-:Y:S05]  /*8240*/  BSYNC.RECONVERGENT B2 ;  /* 0x0000000000027941 */ /* 0x000fea0003800200 */
.L_x_18063:
[----:B------:R-:W-:Y:S02]  /*8250*/  IMAD.U32 R93, R14, 0x10000, RZ ;  /* 0x000100000e5d7824 */ /* 0x000fe400078e00ff */
[----:B------:R-:W-:Y:S01]  /*8260*/  HFMA2.BF16_V2 R14, R5, R92, -RZ ;  /* 0x0000005c050e7231 */ /* 0x000fe200003000ff */
[----:B------:R-:W-:Y:S01]  /*8270*/  SHF.L.U32 R12, R12, 0x10, RZ ;  /* 0x000000100c0c7819 */ /* 0x000fe200000006ff */
[----:B------:R-:W-:Y:S01]  /*8280*/  IMAD.U32 R15, R15, 0x10000, RZ ;  /* 0x000100000f0f7824 */ /* 0x000fe200078e00ff */
[----:B------:R-:W-:Y:S01]  /*8290*/  SHF.L.U32 R88, R88, 0x10, RZ ;  /* 0x0000001058587819 */ /* 0x000fe200000006ff */
[----:B------:R-:W-:Y:S02]  /*82a0*/  IMAD.U32 R90, R90, 0x10000, RZ ;  /* 0x000100005a5a7824 */ /* 0x000fe400078e00ff */
[----:B-----5:R-:W-:Y:S02]  /*82b0*/  HMUL2.BF16_V2 R95, R4, R95 ;  /* 0x0000005f045f7232 */ /* 0x020fe40000200000 */
[----:B------:R-:W-:Y:S01]  /*82c0*/  FADD.FTZ R12, R12, R93 ;  /* 0x0000005d0c0c7221 */ /* 0x000fe20000010000 */
[----:B------:R-:W-:-:S02]  /*82d0*/  IMAD.U32 R91, R91, 0x10000, RZ ;  /* 0x000100005b5b7824 */ /* 0x000fc400078e00ff */
[--C-:B------:R-:W-:Y:S01]  /*82e0*/  FADD.FTZ R15, R15, R88.reuse ;  /* 0x000000580f0f7221 */ /* 0x100fe20000010000 */
[----:B------:R-:W-:Y:S01]  /*82f0*/  PRMT R88, R14, 0x7632, R88 ;  /* 0x000076320e587816 */ /* 0x000fe20000000058 */
[----:B------:R-:W-:Y:S02]  /*8300*/  FADD.FTZ R90, R90, R91 ;  /* 0x0000005b5a5a7221 */ /* 0x000fe40000010000 */
[----:B------:R-:W-:Y:S01]  /*8310*/  FADD.FTZ R15, R12, R15 ;  /* 0x0000000f0c0f7221 */ /* 0x000fe20000010000 */
[----:B------:R-:W-:Y:S01]  /*8320*/  HFMA2.BF16_V2 R12, R6, R89, -RZ ;  /* 0x00000059060c7231 */ /* 0x000fe200003000ff */
[C---:B------:R-:W-:Y:S01]  /*8330*/  PRMT R91, R95.reuse, 0x7610, R91 ;  /* 0x000076105f5b7816 */ /* 0x040fe2000000005b */
[----:B------:R-:W-:Y:S01]  /*8340*/  IMAD.U32 R93, R88, 0x10000, RZ ;  /* 0x00010000585d7824 */ /* 0x000fe200078e00ff */
[----:B------:R-:W-:Y:S01]  /*8350*/  PRMT R92, R95, 0x7632, R92 ;  /* 0x000076325f5c7816 */ /* 0x000fe2000000005c */
[----:B------:R-:W-:Y:S01]  /*8360*/  HMUL2.BF16_V2 R88, R13, R94 ;  /* 0x0000005e0d587232 */ /* 0x000fe20000200000 */
[----:B------:R-:W-:Y:S01]  /*8370*/  SHF.L.U32 R14, R14, 0x10, RZ ;  /* 0x000000100e0e7819 */ /* 0x000fe200000006ff */
[----:B------:R-:W-:Y:S01]  /*8380*/  IMAD.U32 R91, R91, 0x10000, RZ ;  /* 0x000100005b5b7824 */ /* 0x000fe200078e00ff */
[----:B------:R-:W-:Y:S01]  /*8390*/  SHF.L.U32 R92, R92, 0x10, RZ ;  /* 0x000000105c5c7819 */ /* 0x000fe200000006ff */
[----:B------:R-:W-:Y:S01]  /*83a0*/  FADD.FTZ R15, R15, R90 ;  /* 0x0000005a0f0f7221 */ /* 0x000fe20000010000 */
[----:B------:R-:W-:Y:S01]  /*83b0*/  PRMT R89, R88, 0x7632, R89 ;  /* 0x0000763258597816 */ /* 0x000fe20000000059 */
[----:B------:R-:W-:Y:S01]  /*83c0*/  FADD.FTZ R93, R14, R93 ;  /* 0x0000005d0e5d7221 */ /* 0x000fe20000010000 */
[----:B------:R-:W-:Y:S01]  /*83d0*/  PRMT R14, R12, 0x7632, R14 ;  /* 0x000076320c0e7816 */ /* 0x000fe2000000000e */
[----:B------:R-:W-:Y:S01]  /*83e0*/  FADD.FTZ R94, R91, R92 ;  /* 0x0000005c5b5e7221 */ /* 0x000fe20000010000 */
[----:B------:R-:W-:Y:S01]  /*83f0*/  IMAD.U32 R88, R88, 0x10000, RZ ;  /* 0x0001000058587824 */ /* 0x000fe200078e00ff */
[----:B------:R-:W-:Y:S01]  /*8400*/  SHF.L.U32 R12, R12, 0x10, RZ ;  /* 0x000000100c0c7819 */ /* 0x000fe200000006ff */
[----:B------:R-:W-:-:S02]  /*8410*/  IMAD.U32 R95, R89, 0x10000, RZ ;  /* 0x00010000595f7824 */ /* 0x000fc400078e00ff */
[----:B------:R-:W-:Y:S01]  /*8420*/  FADD.FTZ R93, R93, R94 ;  /* 0x0000005e5d5d7221 */ /* 0x000fe20000010000 */
[----:B------:R-:W-:Y:S01]  /*8430*/  IMAD.U32 R89, R14, 0x10000, RZ ;  /* 0x000100000e597824 */ /* 0x000fe200078e00ff */
[----:B------:R4:W5:Y:S01]  /*8440*/  LDG.E.CONSTANT R90, desc[UR6][R16.64+0xc08] ;  /* 0x000c0806105a7981 */ /* 0x000962000c1e9900 */
[----:B------:R-:W-:Y:S01]  /*8450*/  FADD.FTZ R88, R88, R95 ;  /* 0x0000005f58587221 */ /* 0x000fe20000010000 */
[----:B------:R-:W-:Y:S02]  /*8460*/  HFMA2.BF16_V2 R91, R6, R97, -RZ ;  /* 0x00000061065b7231 */ /* 0x000fe400003000ff */
[----:B------:R-:W-:Y:S01]  /*8470*/  FADD.FTZ R12, R12, R89 ;  /* 0x000000590c0c7221 */ /* 0x000fe20000010000 */
[----:B------:R4:W5:Y:S01]  /*8480*/  LDG.E.CONSTANT R14, desc[UR6][R16.64+0xc00] ;  /* 0x000c0006100e7981 */ /* 0x000962000c1e9900 */
[----:B------:R-:W-:-:S03]  /*8490*/  FADD.FTZ R88, R93, R88 ;  /* 0x000000585d587221 */ /* 0x000fc60000010000 */
[----:B------:R4:W5:Y:S04]  /*84a0*/  LDG.E.CONSTANT R89, desc[UR6][R16.64+0xc04] ;  /* 0x000c040610597981 */ /* 0x000968000c1e9900 */
        /* <DEDUP_REMOVED lines=37> */
.L_x_18066:
[----:B------:R-:W-:Y:S05]  /*8700*/  BSYNC.RECONVERGENT B2 ;  /* 0x0000000000027941 */ /* 0x000fea0003800200 */
.L_x_18065:
        /* <DEDUP_REMOVED lines=25> */
[----:B------:R-:W-:Y:S02]  /*88a0*/  IADD3 R101, PT, PT, R55, -0x2, RZ ;  /* 0xfffffffe37657810 */ /* 0x000fe40007ffe0ff */
        /* <DEDUP_REMOVED lines=19> */
.L_x_18068:
[----:B------:R-:W-:Y:S05]  /*89e0*/  BSYNC.RECONVERGENT B2 ;  /* 0x0000000000027941 */ /* 0x000fea0003800200 */
.L_x_18067:
[----:B------:R-:W-:Y:S02]  /*89f0*/  IMAD.U32 R95, R14, 0x10000, RZ ;  /* 0x000100000e5f7824 */ /* 0x000fe400078e00ff */
[----:B------:R-:W-:Y:S01]  /*8a00*/  HFMA2.BF16_V2 R14, R5, R94, -RZ ;  /* 0x0000005e050e7231 */ /* 0x000fe200003000ff */
[----:B------:R-:W-:Y:S01]  /*8a10*/  SHF.L.U32 R89, R89, 0x10, RZ ;  /* 0x0000001059597819 */ /* 0x000fe200000006ff */
[----:B------:R-:W-:Y:S01]  /*8a20*/  IMAD.U32 R12, R12, 0x10000, RZ ;  /* 0x000100000c0c7824 */ /* 0x000fe200078e00ff */
[----:B------:R-:W-:Y:S01]  /*8a30*/  SHF.L.U32 R92, R92, 0x10, RZ ;  /* 0x000000105c5c7819 */ /* 0x000fe200000006ff */
[----:B------:R-:W-:Y:S02]  /*8a40*/  IMAD.U32 R90, R90, 0x10000, RZ ;  /* 0x000100005a5a7824 */ /* 0x000fe400078e00ff */
[----:B-----5:R-:W-:Y:S02]  /*8a50*/  HMUL2.BF16_V2 R97, R4, R97 ;  /* 0x0000006104617232 */ /* 0x020fe40000200000 */
[----:B------:R-:W-:-:S02]  /*8a60*/  IMAD.U32 R91, R91, 0x10000, RZ ;  /* 0x000100005b5b7824 */ /* 0x000fc400078e00ff */
[----:B------:R-:W-:Y:S01]  /*8a70*/  FADD.FTZ R12, R12, R95 ;  /* 0x0000005f0c0c7221 */ /* 0x000fe20000010000 */
[----:B------:R-:W-:Y:S01]  /*8a80*/  FADD.FTZ R89, R89, R90 ;  /* 0x0000005a59597221 */ /* 0x000fe20000010000 */
[----:B------:R-:W-:Y:S01]  /*8a90*/  FADD.FTZ R26, R26, R15 ;  /* 0x0000000f1a1a7221 */ /* 0x000fe20000010000 */
[----:B------:R-:W-:Y:S01]  /*8aa0*/  FADD.FTZ R92, R91, R92 ;  /* 0x0000005c5b5c7221 */ /* 0x000fe20000010000 */
[----:B------:R-:W-:Y:S01]  /*8ab0*/  PRMT R90, R14, 0x7632, R90 ;  /* 0x000076320e5a7816 */ /* 0x000fe2000000005a */
[----:B------:R-:W-:Y:S01]  /*8ac0*/  FADD.FTZ R89, R12, R89 ;  /* 0x000000590c597221 */ /* 0x000fe20000010000 */
[C---:B------:R-:W-:Y:S01]  /*8ad0*/  PRMT R91, R97.reuse, 0x7610, R91 ;  /* 0x00007610615b7816 */ /* 0x040fe2000000005b */
[----:B------:R-:W-:Y:S01]  /*8ae0*/  HFMA2.BF16_V2 R12, R6, R93, -RZ ;  /* 0x0000005d060c7231 */ /* 0x000fe200003000ff */
[----:B------:R-:W-:Y:S01]  /*8af0*/  PRMT R94, R97, 0x7632, R94 ;  /* 0x00007632615e7816 */ /* 0x000fe2000000005e */
[----:B------:R-:W-:Y:S01]  /*8b00*/  IMAD.U32 R95, R90, 0x10000, RZ ;  /* 0x000100005a5f7824 */ /* 0x000fe200078e00ff */
[----:B------:R-:W-:Y:S01]  /*8b10*/  SHF.L.U32 R91, R91, 0x10, RZ ;  /* 0x000000105b5b7819 */ /* 0x000fe200000006ff */
[----:B------:R-:W-:-:S02]  /*8b20*/  IMAD.U32 R14, R14, 0x10000, RZ ;  /* 0x000100000e0e7824 */ /* 0x000fc400078e00ff */
[----:B------:R-:W-:Y:S02]  /*8b30*/  HMUL2.BF16_V2 R90, R13, R96 ;  /* 0x000000600d5a7232 */ /* 0x000fe40000200000 */
[----:B------:R-:W-:Y:S02]  /*8b40*/  IMAD.U32 R94, R94, 0x10000, RZ ;  /* 0x000100005e5e7824 */ /* 0x000fe400078e00ff */
[----:B------:R-:W-:Y:S01]  /*8b50*/  FADD.FTZ R89, R89, R92 ;  /* 0x0000005c59597221 */ /* 0x000fe20000010000 */
[----:B------:R-:W-:Y:S01]  /*8b60*/  FADD.FTZ R95, R14, R95 ;  /* 0x0000005f0e5f7221 */ /* 0x000fe20000010000 */
[----:B------:R0:W5:Y:S01]  /*8b70*/  LDG.E.CONSTANT R15, desc[UR6][R16.64+0x1004] ;  /* 0x00100406100f7981 */ /* 0x000162000c1e9900 */
[----:B------:R-:W-:Y:S01]  /*8b80*/  FADD.FTZ R96, R91, R94 ;  /* 0x0000005e5b607221 */ /* 0x000fe20000010000 */
[C---:B------:R-:W-:Y:S01]  /*8b90*/  PRMT R14, R12.reuse, 0x7632, R14 ;  /* 0x000076320c0e7816 */ /* 0x040fe2000000000e */
[----:B------:R-:W-:Y:S01]  /*8ba0*/  IMAD.U32 R12, R12, 0x10000, RZ ;  /* 0x000100000c0c7824 */ /* 0x000fe200078e00ff */
[----:B------:R-:W-:Y:S01]  /*8bb0*/  PRMT R91, R90, 0x7632, R91 ;  /* 0x000076325a5b7816 */ /* 0x000fe2000000005b */
[----:B------:R-:W-:-:S02]  /*8bc0*/  HFMA2.BF16_V2 R93, R6, R99, -RZ ;  /* 0x00000063065d7231 */ /* 0x000fc400003000ff */
[----:B------:R-:W-:Y:S02]  /*8bd0*/  IMAD.U32 R90, R90, 0x10000, RZ ;  /* 0x000100005a5a7824 */ /* 0x000fe400078e00ff */
[----:B------:R-:W-:Y:S01]  /*8be0*/  FADD.FTZ R95, R95, R96 ;  /* 0x000000605f5f7221 */ /* 0x000fe20000010000 */
[----:B------:R-:W-:Y:S01]  /*8bf0*/  SHF.L.U32 R97, R91, 0x10, RZ ;  /* 0x000000105b617819 */ /* 0x000fe200000006ff */
[----:B------:R-:W-:Y:S02]  /*8c00*/  IMAD.U32 R91, R14, 0x10000, RZ ;  /* 0x000100000e5b7824 */ /* 0x000fe400078e00ff */
[----:B------:R-:W-:Y:S01]  /*8c10*/  FADD.FTZ R27, R27, R88 ;  /* 0x000000581b1b7221 */ /* 0x000fe20000010000 */
[----:B------:R0:W5:Y:S01]  /*8c20*/  LDG.E.CONSTANT R14, desc[UR6][R16.64+0x1008] ;  /* 0x00100806100e7981 */ /* 0x000162000c1e9900 */
[----:B------:R-:W-:Y:S01]  /*8c30*/  FADD.FTZ R12, R12, R91 ;  /* 0x0000005b0c0c7221 */ /* 0x000fe20000010000 */
[----:B------:R-:W-:Y:S02]  /*8c40*/  FADD.FTZ R90, R90, R97 ;  /* 0x000000615a5a7221 */ /* 0x000fe40000010000 */
[----:B------:R0:W5:Y:S01]  /*8c50*/  LDG.E.CONSTANT R91, desc[UR6][R16.64+0x100c] ;  /* 0x00100c06105b7981 */ /* 0x000162000c1e9900 */
[----:B------:R-:W-:Y:S01]  /*8c60*/  PRMT R94, R93, 0x7632, R94 ;  /* 0x000076325d5e7816 */ /* 0x000fe2000000005e */
[----:B------:R-:W-:Y:S01]  /*8c70*/  FADD.FTZ R89, R89, R12 ;  /* 0x0000000c59597221 */ /* 0x000fe20000010000 */
[----:B------:R-:W-:Y:S01]  /*8c80*/  SHF.L.U32 R93, R93, 0x10, RZ ;  /* 0x000000105d5d7819 */ /* 0x000fe200000006ff */
[----:B------:R0:W5:Y:S01]  /*8c90*/  LDG.E.CONSTANT R12, desc[UR6][R16.64+0x1000] ;  /* 0x00100006100c7981 */ /* 0x000162000c1e9900 */
[----:B------:R-:W-:Y:S01]  /*8ca0*/  FADD.FTZ R90, R95, R90 ;  /* 0x0000005a5f5a7221 */ /* 0x000fe20000010000 */
[----:B------:R-:W-:Y:S01]  /*8cb0*/  IMAD.U32 R94, R94, 0x10000, RZ ;  /* 0x000100005e5e7824 */ /* 0x000fe200078e00ff */
[----:B------:R-:W-:Y:S03]  /*8cc0*/  BSSY.RECONVERGENT B2, `(.L_x_18069) ;  /* 0x0000022000027945 */ /* 0x000fe60003800200 */
[----:B------:R-:W-:-:S04]  /*8cd0*/  FADD.FTZ R93, R93, R94 ;  /* 0x0000005e5d5d7221 */ /* 0x000fc80000010000 */
[----:B------:R-:W-:Y:S01]  /*8ce0*/  FADD.FTZ R90, R90, R93 ;  /* 0x0000005d5a5a7221 */ /* 0x000fe20000010000 */
[----:B0-----:R-:W-:Y:S06]  /*8cf0*/  @P0 BRA `(.L_x_18070) ;  /* 0x0000000000780947 */ /* 0x001fec0003800000 */
        /* <DEDUP_REMOVED lines=30> */
.L_x_18070:
[----:B------:R-:W-:Y:S05]  /*8ee0*/  BSYNC.RECONVERGENT B2 ;  /* 0x0000000000027941 */ /* 0x000fea0003800200 */
.L_x_18069:
[----:B------:R0:W5:Y:S02]  /*8ef0*/  LDG.E.CONSTANT R92, desc[UR6][R16.64+0x1200] ;  /* 0x00120006105c7981 */ /* 0x000164000c1e9900 */
[----:B-----5:R-:W-:Y:S02]  /*8f00*/  HFMA2.BF16_V2 R15, R4, R15, -RZ ;  /* 0x0000000f040f7231 */ /* 0x020fe400003000ff */
[----:B------:R-:W-:Y:S01]  /*8f10*/  FADD.FTZ R28, R28, R89 ;  /* 0x000000591c1c7221 */ /* 0x000fe20000010000 */
        /* <DEDUP_REMOVED lines=41> */
.L_x_18072:
[----:B------:R-:W-:Y:S05]  /*91b0*/  BSYNC.RECONVERGENT B2 ;  /* 0x0000000000027941 */ /* 0x000fea0003800200 */
.L_x_18071:
[----:B------:R-:W-:Y:S01]  /*91c0*/  SHF.L.U32 R93, R14, 0x10, RZ ;  /* 0x000000100e5d7819 */ /* 0x000fe200000006ff */
[----:B------:R-:W-:Y:S01]  /*91d0*/  HFMA2.BF16_V2 R14, R5, R92, -RZ ;  /* 0x0000005c050e7231 */ /* 0x000fe200003000ff */
[----:B------:R-:W-:Y:S01]  /*91e0*/  SHF.L.U32 R89, R89, 0x10, RZ ;  /* 0x0000001059597819 */ /* 0x000fe200000006ff */
[----:B------:R-:W-:Y:S02]  /*91f0*/  IMAD.U32 R12, R12, 0x10000, RZ ;  /* 0x000100000c0c7824 */ /* 0x000fe400078e00ff */
[----:B-----5:R-:W-:Y:S02]  /*9200*/  HMUL2.BF16_V2 R95, R4, R95 ;  /* 0x0000005f045f7232 */ /* 0x020fe40000200000 */
[----:B------:R-:W-:Y:S02]  /*9210*/  IMAD.U32 R15, R15, 0x10000, RZ ;  /* 0x000100000f0f7824 */ /* 0x000fe400078e00ff */
[----:B------:R-:W-:Y:S02]  /*9220*/  IMAD.U32 R88, R88, 0x10000, RZ ;  /* 0x0001000058587824 */ /* 0x000fe400078e00ff */
[----:B------:R-:W-:Y:S01]  /*9230*/  FADD.FTZ R12, R12, R93 ;  /* 0x0000005d0c0c7221 */ /* 0x000fe20000010000 */
[----:B------:R-:W-:Y:S01]  /*9240*/  IMAD.U32 R90, R90, 0x10000, RZ ;  /* 0x000100005a5a7824 */ /* 0x000fe200078e00ff */
[----:B------:R-:W-:Y:S01]  /*9250*/  PRMT R92, R95, 0x7632, R92 ;  /* 0x000076325f5c7816 */ /* 0x000fe2000000005c */
[--C-:B------:R-:W-:Y:S01]  /*9260*/  FADD.FTZ R15, R15, R88.reuse ;  /* 0x000000580f0f7221 */ /* 0x100fe20000010000 */
[----:B------:R-:W-:Y:S01]  /*9270*/  PRMT R88, R14, 0x7632, R88 ;  /* 0x000076320e587816 */ /* 0x000fe20000000058 */
[----:B------:R-:W-:Y:S01]  /*9280*/  FADD.FTZ R90, R89, R90 ;  /* 0x0000005a595a7221 */ /* 0x000fe20000010000 */
[----:B------:R-:W-:Y:S01]  /*9290*/  PRMT R89, R95, 0x7610, R89 ;  /* 0x000076105f597816 */ /* 0x000fe20000000059 */
[----:B------:R-:W-:Y:S01]  /*92a0*/  FADD.FTZ R15, R12, R15 ;  /* 0x0000000f0c0f7221 */ /* 0x000fe20000010000 */
[----:B------:R-:W-:Y:S01]  /*92b0*/  SHF.L.U32 R93, R88, 0x10, RZ ;  /* 0x00000010585d7819 */ /* 0x000fe200000006ff */
[----:B------:R-:W-:-:S02]  /*92c0*/  HFMA2.BF16_V2 R12, R6, R91, -RZ ;  /* 0x0000005b060c7231 */ /* 0x000fc400003000ff */
[----:B------:R-:W-:Y:S02]  /*92d0*/  IMAD.U32 R92, R92, 0x10000, RZ ;  /* 0x000100005c5c7824 */ /* 0x000fe400078e00ff */
[----:B------:R-:W-:Y:S02]  /*92e0*/  HMUL2.BF16_V2 R88, R13, R94 ;  /* 0x0000005e0d587232 */ /* 0x000fe40000200000 */
[----:B------:R-:W-:Y:S02]  /*92f0*/  IMAD.U32 R89, R89, 0x10000, RZ ;  /* 0x0001000059597824 */ /* 0x000fe400078e00ff */
[----:B------:R-:W-:Y:S01]  /*9300*/  FADD.FTZ R15, R15, R90 ;  /* 0x0000005a0f0f7221 */ /* 0x000fe20000010000 */
[----:B------:R-:W-:Y:S01]  /*9310*/  IMAD.U32 R14, R14, 0x10000, RZ ;  /* 0x000100000e0e7824 */ /* 0x000fe200078e00ff */
[----:B------:R0:W5:Y:S01]  /*9320*/  LDG.E.CONSTANT R90, desc[UR6][R16.64+0x1408] ;  /* 0x00140806105a7981 */ /* 0x000162000c1e9900 */
[----:B------:R-:W-:Y:S01]  /*9330*/  FADD.FTZ R94, R89, R92 ;  /* 0x0000005c595e7221 */ /* 0x000fe20000010000 */
[----:B------:R-:W-:Y:S01]  /*9340*/  PRMT R89, R88, 0x7632, R89 ;  /* 0x0000763258597816 */ /* 0x000fe20000000059 */
[----:B------:R-:W-:Y:S01]  /*9350*/  FADD.FTZ R93, R14, R93 ;  /* 0x0000005d0e5d7221 */ /* 0x000fe20000010000 */
[C---:B------:R-:W-:Y:S01]  /*9360*/  PRMT R14, R12.reuse, 0x7632, R14 ;  /* 0x000076320c0e7816 */ /* 0x040fe2000000000e */
[----:B------:R-:W-:Y:S01]  /*9370*/  IMAD.U32 R12, R12, 0x10000, RZ ;  /* 0x000100000c0c7824 */ /* 0x000fe200078e00ff */
[----:B------:R-:W-:Y:S01]  /*9380*/  SHF.L.U32 R88, R88, 0x10, RZ ;  /* 0x0000001058587819 */ /* 0x000fe200000006ff */
[----:B------:R-:W-:Y:S01]  /*9390*/  IMAD.U32 R95, R89, 0x10000, RZ ;  /* 0x00010000595f7824 */ /* 0x000fe200078e00ff */
[----:B------:R-:W-:Y:S01]  /*93a0*/  SHF.L.U32 R89, R14, 0x10, RZ ;  /* 0x000000100e597819 */ /* 0x000fe200000006ff */
[----:B------:R-:W-:Y:S01]  /*93b0*/  FADD.FTZ R93, R93, R94 ;  /* 0x0000005e5d5d7221 */ /* 0x000fe20000010000 */
[----:B------:R0:W5:Y:S01]  /*93c0*/  LDG.E.CONSTANT R14, desc[UR6][R16.64+0x1400] ;  /* 0x00140006100e7981 */ /* 0x000162000c1e9900 */
[----:B------:R-:W-:Y:S01]  /*93d0*/  FADD.FTZ R88, R88, R95 ;  /* 0x0000005f58587221 */ /* 0x000fe20000010000 */
[----:B------:R-:W-:-:S02]  /*93e0*/  HFMA2.BF16_V2 R91, R6, R97, -RZ ;  /* 0x00000061065b7231 */ /* 0x000fc400003000ff */
[----:B------:R-:W-:Y:S01]  /*93f0*/  FADD.FTZ R12, R12, R89 ;  /* 0x000000590c0c7221 */ /* 0x000fe20000010000 */
[----:B------:R-:W-:Y:S01]  /*9400*/  FADD.FTZ R88, R93, R88 ;  /* 0x000000585d587221 */ /* 0x000fe20000010000 */
[----:B------:R0:W5:Y:S04]  /*9410*/  LDG.E.CONSTANT R89, desc[UR6][R16.64+0x1404] ;  /* 0x0014040610597981 */ /* 0x000168000c1e9900 */
[----:B------:R0:W5:Y:S01]  /*9420*/  LDG.E.CONSTANT R93, desc[UR6][R16.64+0x140c] ;  /* 0x00140c06105d7981 */ /* 0x000162000c1e9900 */
[C---:B------:R-:W-:Y:S01]  /*9430*/  PRMT R92, R91.reuse, 0x7632, R92 ;  /* 0x000076325b5c7816 */ /* 0x040fe2000000005c */
[----:B------:R-:W-:Y:S01]  /*9440*/  IMAD.U32 R91, R91, 0x10000, RZ ;  /* 0x000100005b5b7824 */ /* 0x000fe200078e00ff */
[----:B------:R-:W-:Y:S03]  /*9450*/  BSSY.RECONVERGENT B2, `(.L_x_18073) ;  /* 0x0000022000027945 */ /* 0x000fe60003800200 */
[----:B------:R-:W-:-:S04]  /*9460*/  IMAD.U32 R92, R92, 0x10000, RZ ;  /* 0x000100005c5c7824 */ /* 0x000fc800078e00ff */
[----:B------:R-:W-:Y:S01]  /*9470*/  FADD.FTZ R91, R91, R92 ;  /* 0x0000005c5b5b7221 */ /* 0x000fe20000010000 */
        /* <DEDUP_REMOVED lines=31> */
.L_x_18074:
[----:B------:R-:W-:Y:S05]  /*9670*/  BSYNC.RECONVERGENT B2 ;  /* 0x0000000000027941 */ /* 0x000fea0003800200 */
.L_x_18073:
        /* <DEDUP_REMOVED lines=45> */
.L_x_18076:
[----:B------:R-:W-:Y:S05]  /*9950*/  BSYNC.RECONVERGENT B2 ;  /* 0x0000000000027941 */ /* 0x000fea0003800200 */
.L_x_18075:
        /* <DEDUP_REMOVED lines=19> */
[----:B------:R-:W-:Y:S01]  /*9a90*/  IMAD.U32 R91, R91, 0x10000, RZ ;  /* 0x000100005b5b7824 */ /* 0x000fe200078e00ff */
[----:B------:R-:W-:Y:S01]  /*9aa0*/  SHF.L.U32 R94, R94, 0x10, RZ ;  /* 0x000000105e5e7819 */ /* 0x000fe200000006ff */
[----:B------:R-:W-:-:S02]  /*9ab0*/  HMUL2.BF16_V2 R90, R13, R96 ;  /* 0x000000600d5a7232 */ /* 0x000fc40000200000 */
[----:B------:R-:W-:Y:S01]  /*9ac0*/  FADD.FTZ R89, R89, R92 ;  /* 0x0000005c59597221 */ /* 0x000fe20000010000 */
[----:B------:R-:W-:Y:S01]  /*9ad0*/  FADD.FTZ R95, R14, R95 ;  /* 0x0000005f0e5f7221 */ /* 0x000fe20000010000 */
[----:B------:R0:W5:Y:S01]  /*9ae0*/  LDG.E.CONSTANT R15, desc[UR6][R16.64+0x1804] ;  /* 0x00180406100f7981 */ /* 0x000162000c1e9900 */
[----:B------:R-:W-:Y:S01]  /*9af0*/  FADD.FTZ R96, R91, R94 ;  /* 0x0000005e5b607221 */ /* 0x000fe20000010000 */
[----:B------:R-:W-:Y:S01]  /*9b00*/  PRMT R91, R90, 0x7632, R91 ;  /* 0x000076325a5b7816 */ /* 0x000fe2000000005b */
[----:B------:R-:W-:Y:S01]  /*9b10*/  HFMA2.BF16_V2 R93, R6, R99, -RZ ;  /* 0x00000063065d7231 */ /* 0x000fe200003000ff */
[----:B------:R-:W-:Y:S01]  /*9b20*/  PRMT R14, R12, 0x7632, R14 ;  /* 0x000076320c0e7816 */ /* 0x000fe2000000000e */
[----:B------:R-:W-:Y:S01]  /*9b30*/  IMAD.U32 R90, R90, 0x10000, RZ ;  /* 0x000100005a5a7824 */ /* 0x000fe200078e00ff */
[----:B------:R-:W-:Y:S01]  /*9b40*/  SHF.L.U32 R12, R12, 0x10, RZ ;  /* 0x000000100c0c7819 */ /* 0x000fe200000006ff */
[----:B------:R-:W-:Y:S02]  /*9b50*/  IMAD.U32 R97, R91, 0x10000, RZ ;  /* 0x000100005b617824 */ /* 0x000fe400078e00ff */
[----:B------:R-:W-:Y:S01]  /*9b60*/  FADD.FTZ R95, R95, R96 ;  /* 0x000000605f5f7221 */ /* 0x000fe20000010000 */
[----:B------:R-:W-:-:S02]  /*9b70*/  IMAD.U32 R91, R14, 0x10000, RZ ;  /* 0x000100000e5b7824 */ /* 0x000fc400078e00ff */
[----:B------:R-:W-:Y:S01]  /*9b80*/  FADD.FTZ R31, R31, R88 ;  /* 0x000000581f1f7221 */ /* 0x000fe20000010000 */
[----:B------:R0:W5:Y:S01]  /*9b90*/  LDG.E.CONSTANT R14, desc[UR6][R16.64+0x1808] ;  /* 0x00180806100e7981 */ /* 0x000162000c1e9900 */
[----:B------:R-:W-:Y:S01]  /*9ba0*/  FADD.FTZ R90, R90, R97 ;  /* 0x000000615a5a7221 */ /* 0x000fe20000010000 */
[----:B------:R-:W-:Y:S01]  /*9bb0*/  FADD.FTZ R12, R12, R91 ;  /* 0x0000005b0c0c7221 */ /* 0x000fe20000010000 */
[C---:B------:R-:W-:Y:S01]  /*9bc0*/  PRMT R94, R93.reuse, 0x7632, R94 ;  /* 0x000076325d5e7816 */ /* 0x040fe2000000005e */
[----:B------:R0:W5:Y:S01]  /*9bd0*/  LDG.E.CONSTANT R91, desc[UR6][R16.64+0x180c] ;  /* 0x00180c06105b7981 */ /* 0x000162000c1e9900 */
[----:B------:R-:W-:Y:S02]  /*9be0*/  IMAD.U32 R93, R93, 0x10000, RZ ;  /* 0x000100005d5d7824 */ /* 0x000fe400078e00ff */
[----:B------:R-:W-:Y:S01]  /*9bf0*/  FADD.FTZ R89, R89, R12 ;  /* 0x0000000c59597221 */ /* 0x000fe20000010000 */
[----:B------:R-:W-:Y:S01]  /*9c00*/  SHF.L.U32 R94, R94, 0x10, RZ ;  /* 0x000000105e5e7819 */ /* 0x000fe200000006ff */
[----:B------:R0:W5:Y:S01]  /*9c10*/  LDG.E.CONSTANT R12, desc[UR6][R16.64+0x1800] ;  /* 0x00180006100c7981 */ /* 0x000162000c1e9900 */
[----:B------:R-:W-:Y:S01]  /*9c20*/  FADD.FTZ R90, R95, R90 ;  /* 0x0000005a5f5a7221 */ /* 0x000fe20000010000 */
[----:B------:R-:W-:Y:S02]  /*9c30*/  BSSY.RECONVERGENT B2, `(.L_x_18077) ;  /* 0x0000022000027945 */ /* 0x000fe40003800200 */
[----:B------:R-:W-:-:S04]  /*9c40*/  FADD.FTZ R93, R93, R94 ;  /* 0x0000005e5d5d7221 */ /* 0x000fc80000010000 */
[----:B------:R-:W-:Y:S01]  /*9c50*/  FADD.FTZ R90, R90, R93 ;  /* 0x0000005d5a5a7221 */ /* 0x000fe20000010000 */
[----:B------:R-:W-:Y:S06]  /*9c60*/  @P0 BRA `(.L_x_18078) ;  /* 0x0000000000780947 */ /* 0x000fec0003800000 */
        /* <DEDUP_REMOVED lines=30> */
.L_x_18078:
[----:B------:R-:W-:Y:S05]  /*9e50*/  BSYNC.RECONVERGENT B2 ;  /* 0x0000000000027941 */ /* 0x000fea0003800200 */
.L_x_18077:
        /* <DEDUP_REMOVED lines=44> */
.L_x_18080:
[----:B------:R-:W-:Y:S05]  /*a120*/  BSYNC.RECONVERGENT B2 ;  /* 0x0000000000027941 */ /* 0x000fea0003800200 */
.L_x_18079:
        /* <DEDUP_REMOVED lines=11> */
[----:B------:R-:W-:Y:S02]  /*a1e0*/  PRMT R88, R14, 0x7632, R88 ;  /* 0x000076320e587816 */ /* 0x000fe40000000058 */
[----:B------:R-:W-:Y:S01]  /*a1f0*/  FADD.FTZ R15, R12, R15 ;  /* 0x0000000f0c0f7221 */ /* 0x000fe20000010000 */
[C---:B------:R-:W-:Y:S01]  /*a200*/  PRMT R89, R95.reuse, 0x7610, R89 ;  /* 0x000076105f597816 */ /* 0x040fe20000000059 */
[----:B------:R-:W-:Y:S01]  /*a210*/  HFMA2.BF16_V2 R12, R6, R91, -RZ ;  /* 0x0000005b060c7231 */ /* 0x000fe200003000ff */
[----:B------:R-:W-:Y:S01]  /*a220*/  PRMT R92, R95, 0x7632, R92 ;  /* 0x000076325f5c7816 */ /* 0x000fe2000000005c */
[----:B------:R-:W-:Y:S01]  /*a230*/  IMAD.U32 R93, R88, 0x10000, RZ ;  /* 0x00010000585d7824 */ /* 0x000fe200078e00ff */
[----:B------:R-:W-:Y:S01]  /*a240*/  SHF.L.U32 R89, R89, 0x10, RZ ;  /* 0x0000001059597819 */ /* 0x000fe200000006ff */
[----:B------:R-:W-:-:S02]  /*a250*/  HMUL2.BF16_V2 R88, R13, R94 ;  /* 0x0000005e0d587232 */ /* 0x000fc40000200000 */
        /* <DEDUP_REMOVED lines=8> */
[----:B------:R-:W-:Y:S02]  /*a2e0*/  IMAD.U32 R88, R88, 0x10000, RZ ;  /* 0x0001000058587824 */ /* 0x000fe400078e00ff */
[----:B------:R-:W-:-:S02]  /*a2f0*/  HFMA2.BF16_V2 R91, R6, R97, -RZ ;  /* 0x00000061065b7231 */ /* 0x000fc400003000ff */
[----:B------:R-:W-:Y:S01]  /*a300*/  FADD.FTZ R93, R93, R94 ;  /* 0x0000005e5d5d7221 */ /* 0x000fe20000010000 */
[----:B------:R-:W-:Y:S01]  /*a310*/  SHF.L.U32 R95, R89, 0x10, RZ ;  /* 0x00000010595f7819 */ /* 0x000fe200000006ff */
[----:B------:R-:W-:Y:S02]  /*a320*/  IMAD.U32 R89, R14, 0x10000, RZ ;  /* 0x000100000e597824 */ /* 0x000fe400078e00ff */
[----:B------:R-:W-:Y:S01]  /*a330*/  IMAD.U32 R12, R12, 0x10000, RZ ;  /* 0x000100000c0c7824 */ /* 0x000fe200078e00ff */
[----:B------:R0:W5:Y:S01]  /*a340*/  LDG.E.CONSTANT R14, desc[UR6][R16.64+0x1c00] ;  /* 0x001c0006100e7981 */ /* 0x000162000c1e9900 */
[----:B------:R-:W-:Y:S02]  /*a350*/  FADD.FTZ R88, R88, R95 ;  /* 0x0000005f58587221 */ /* 0x000fe40000010000 */
[----:B------:R-:W-:Y:S01]  /*a360*/  FADD.FTZ R12, R12, R89 ;  /* 0x000000590c0c7221 */ /* 0x000fe20000010000 */
[----:B------:R-:W-:Y:S01]  /*a370*/  PRMT R92, R91, 0x7632, R92 ;  /* 0x000076325b5c7816 */ /* 0x000fe2000000005c */
[----:B------:R-:W-:Y:S01]  /*a380*/  FADD.FTZ R88, R93, R88 ;  /* 0x000000585d587221 */ /* 0x000fe20000010000 */
[----:B------:R0:W5:Y:S01]  /*a390*/  LDG.E.CONSTANT R89, desc[UR6][R16.64+0x1c04] ;  /* 0x001c040610597981 */ /* 0x000162000c1e9900 */
[----:B------:R-:W-:Y:S01]  /*a3a0*/  SHF.L.U32 R91, R91, 0x10, RZ ;  /* 0x000000105b5b7819 */ /* 0x000fe200000006ff */
[----:B------:R-:W-:Y:S01]  /*a3b0*/  BSSY.RECONVERGENT B2, `(.L_x_18081) ;  /* 0x0000023000027945 */ /* 0x000fe20003800200 */
[----:B------:R-:W-:Y:S01]  /*a3c0*/  IMAD.U32 R92, R92, 0x10000, RZ ;  /* 0x000100005c5c7824 */ /* 0x000fe200078e00ff */
[----:B------:R0:W5:Y:S03]  /*a3d0*/  LDG.E.CONSTANT R93, desc[UR6][R16.64+0x1c0c] ;  /* 0x001c0c06105d7981 */ /* 0x000166000c1e9900 */
        /* <DEDUP_REMOVED lines=32> */
.L_x_18082:
[----:B------:R-:W-:Y:S05]  /*a5e0*/  BSYNC.RECONVERGENT B2 ;  /* 0x0000000000027941 */ /* 0x000fea0003800200 */
.L_x_18081:
        /* <DEDUP_REMOVED lines=15> */
[C---:B0-234-:R-:W-:Y:S01]  /*a6e0*/  VIADD R17, R55.reuse, 0xffffffff ;  /* 0xffffffff37117836 */ /* 0x05dfe20000000000 */
        /* <DEDUP_REMOVED lines=29> */
.L_x_18084:
[----:B------:R-:W-:Y:S05]  /*a8c0*/  BSYNC.RECONVERGENT B2 ;  /* 0x0000000000027941 */ /* 0x000fea0003800200 */
.L_x_18083:
[----:B0-234-:R-:W-:Y:S01]  /*a8d0*/  SHF.L.U32 R17, R14, 0x10, RZ ;  /* 0x000000100e117819 */ /* 0x01dfe200000006ff */
[----:B------:R-:W-:Y:S02]  /*a8e0*/  IMAD.U32 R12, R12, 0x10000, RZ ;  /* 0x000100000c0c7824 */ /* 0x000fe400078e00ff */
[----:B------:R-:W-:Y:S02]  /*a8f0*/  HFMA2.BF16_V2 R14, R5, R94, -RZ ;  /* 0x0000005e050e7231 */ /* 0x000fe400003000ff */
[----:B------:R-:W-:Y:S01]  /*a900*/  IMAD.U32 R89, R89, 0x10000, RZ ;  /* 0x0001000059597824 */ /* 0x000fe200078e00ff */
[----:B------:R-:W-:Y:S01]  /*a910*/  SHF.L.U32 R91, R91, 0x10, RZ ;  /* 0x000000105b5b7819 */ /* 0x000fe200000006ff */
[----:B------:R-:W-:Y:S01]  /*a920*/  FADD.FTZ R12, R12, R17 ;  /* 0x000000110c0c7221 */ /* 0x000fe20000010000 */
[----:B------:R-:W-:Y:S02]  /*a930*/  IMAD.U32 R90, R90, 0x10000, RZ ;  /* 0x000100005a5a7824 */ /* 0x000fe400078e00ff */
[----:B-----5:R-:W-:-:S02]  /*a940*/  HMUL2.BF16_V2 R17, R4, R95 ;  /* 0x0000005f04117232 */ /* 0x020fc40000200000 */
[----:B------:R-:W-:Y:S01]  /*a950*/  IMAD.U32 R92, R92, 0x10000, RZ ;  /* 0x000100005c5c7824 */ /* 0x000fe200078e00ff */
[----:B------:R-:W-:Y:S01]  /*a960*/  BSSY.RECONVERGENT B2, `(.L_x_18085) ;  /* 0x0000041000027945 */ /* 0x000fe20003800200 */
[--C-:B------:R-:W-:Y:S01]  /*a970*/  FADD.FTZ R89, R89, R90.reuse ;  /* 0x0000005a59597221 */ /* 0x100fe20000010000 */
[----:B------:R-:W-:Y:S01]  /*a980*/  FADD.FTZ R34, R34, R15 ;  /* 0x0000000f22227221 */ /* 0x000fe20000010000 */
[C---:B------:R-:W-:Y:S01]  /*a990*/  PRMT R90, R17.reuse, 0x7632, R90 ;  /* 0x00007632115a7816 */ /* 0x040fe2000000005a */
[----:B------:R-:W-:Y:S01]  /*a9a0*/  IMAD.U32 R17, R17, 0x10000, RZ ;  /* 0x0001000011117824 */ /* 0x000fe200078e00ff */
[----:B------:R-:W-:Y:S01]  /*a9b0*/  PRMT R16, R14, 0x7632, R16 ;  /* 0x000076320e107816 */ /* 0x000fe20000000010 */
[----:B------:R-:W-:Y:S01]  /*a9c0*/  FADD.FTZ R92, R91, R92 ;  /* 0x0000005c5b5c7221 */ /* 0x000fe20000010000 */
[----:B------:R-:W-:Y:S01]  /*a9d0*/  FADD.FTZ R89, R12, R89 ;  /* 0x000000590c597221 */ /* 0x000fe20000010000 */
[----:B------:R-:W-:Y:S01]  /*a9e0*/  IMAD.U32 R90, R90, 0x10000, RZ ;  /* 0x000100005a5a7824 */ /* 0x000fe200078e00ff */
[----:B------:R-:W-:Y:S01]  /*a9f0*/  SHF.L.U32 R91, R16, 0x10, RZ ;  /* 0x00000010105b7819 */ /* 0x000fe200000006ff */
[----:B------:R-:W-:-:S02]  /*aa00*/  HFMA2.BF16_V2 R12, R6, R93, -RZ ;  /* 0x0000005d060c7231 */ /* 0x000fc400003000ff */
[----:B------:R-:W-:Y:S02]  /*aa10*/  HMUL2.BF16_V2 R16, R13, R96 ;  /* 0x000000600d107232 */ /* 0x000fe40000200000 */
[----:B------:R-:W-:Y:S01]  /*aa20*/  FADD.FTZ R94, R17, R90 ;  /* 0x0000005a115e7221 */ /* 0x000fe20000010000 */
[----:B------:R-:W-:Y:S02]  /*aa30*/  HFMA2.BF16_V2 R90, R6, R97, -RZ ;  /* 0x00000061065a7231 */ /* 0x000fe400003000ff */
[----:B------:R-:W-:Y:S02]  /*aa40*/  IMAD.U32 R14, R14, 0x10000, RZ ;  /* 0x000100000e0e7824 */ /* 0x000fe400078e00ff */
[----:B------:R-:W-:Y:S01]  /*aa50*/  FADD.FTZ R89, R89, R92 ;  /* 0x0000005c59597221 */ /* 0x000fe20000010000 */
[----:B------:R-:W-:Y:S01]  /*aa60*/  PRMT R17, R16, 0x7632, R17 ;  /* 0x0000763210117816 */ /* 0x000fe20000000011 */
[----:B------:R-:W-:Y:S01]  /*aa70*/  FADD.FTZ R35, R35, R88 ;  /* 0x0000005823237221 */ /* 0x000fe20000010000 */
[----:B------:R-:W-:Y:S01]  /*aa80*/  FADD.FTZ R93, R14, R91 ;  /* 0x0000005b0e5d7221 */ /* 0x000fe20000010000 */
[----:B------:R-:W-:-:S02]  /*aa90*/  SHF.L.U32 R16, R16, 0x10, RZ ;  /* 0x0000001010107819 */ /* 0x000fc400000006ff */
[----:B------:R-:W-:Y:S01]  /*aaa0*/  PRMT R14, R12, 0x7632, R14 ;  /* 0x000076320c0e7816 */ /* 0x000fe2000000000e */
[----:B------:R-:W-:Y:S01]  /*aab0*/  IMAD.U32 R95, R17, 0x10000, RZ ;  /* 0x00010000115f7824 */ /* 0x000fe200078e00ff */
[----:B------:R-:W-:Y:S01]  /*aac0*/  PRMT R91, R90, 0x7632, R91 ;  /* 0x000076325a5b7816 */ /* 0x000fe2000000005b */
[----:B------:R-:W-:Y:S01]  /*aad0*/  IMAD.U32 R12, R12, 0x10000, RZ ;  /* 0x000100000c0c7824 */ /* 0x000fe200078e00ff */
[----:B------:R-:W-:Y:S01]  /*aae0*/  SHF.L.U32 R17, R14, 0x10, RZ ;  /* 0x000000100e117819 */ /* 0x000fe200000006ff */
[----:B------:R-:W-:Y:S02]  /*aaf0*/  IMAD.U32 R90, R90, 0x10000, RZ ;  /* 0x000100005a5a7824 */ /* 0x000fe400078e00ff */
[----:B------:R-:W-:Y:S01]  /*ab00*/  FADD.FTZ R16, R16, R95 ;  /* 0x0000005f10107221 */ /* 0x000fe20000010000 */
[----:B------:R-:W-:Y:S02]  /*ab10*/  IMAD.U32 R91, R91, 0x10000, RZ ;  /* 0x000100005b5b7824 */ /* 0x000fe400078e00ff */
[----:B------:R-:W-:Y:S01]  /*ab20*/  FADD.FTZ R93, R93, R94 ;  /* 0x0000005e5d5d7221 */ /* 0x000fe20000010000 */
[----:B------:R-:W-:Y:S01]  /*ab30*/  FADD.FTZ R12, R12, R17 ;  /* 0x000000110c0c7221 */ /* 0x000fe20000010000 */
[----:B------:R-:W-:-:S02]  /*ab40*/  FADD.FTZ R91, R90, R91 ;  /* 0x0000005b5a5b7221 */ /* 0x000fc40000010000 */
[----:B------:R-:W-:Y:S01]  /*ab50*/  FADD.FTZ R16, R93, R16 ;  /* 0x000000105d107221 */ /* 0x000fe20000010000 */
[----:B------:R-:W-:-:S03]  /*ab60*/  FADD.FTZ R89, R89, R12 ;  /* 0x0000000c59597221 */ /* 0x000fc60000010000 */
        /* <DEDUP_REMOVED lines=32> */
.L_x_18086:
[----:B------:R-:W-:Y:S05]  /*ad70*/  BSYNC.RECONVERGENT B2 ;  /* 0x0000000000027941 */ /* 0x000fea0003800200 */
.L_x_18085:
        /* <DEDUP_REMOVED lines=40> */
.L_x_18088:
[----:B------:R-:W-:Y:S05]  /*b000*/  BSYNC.RECONVERGENT B2 ;  /* 0x0000000000027941 */ /* 0x000fea0003800200 */
.L_x_18087:
[----:B------:R-:W-:Y:S02]  /*b010*/  IMAD.U32 R57, R14, 0x10000, RZ ;  /* 0x000100000e397824 */ /* 0x000fe400078e00ff */
[----:B------:R-:W-:Y:S01]  /*b020*/  HFMA2.BF16_V2 R14, R5, R60, -RZ ;  /* 0x0000003c050e7231 */ /* 0x000fe200003000ff */
[----:B------:R-:W-:Y:S01]  /*b030*/  SHF.L.U32 R16, R16, 0x10, RZ ;  /* 0x0000001010107819 */ /* 0x000fe200000006ff */
[----:B------:R-:W-:Y:S01]  /*b040*/  IMAD.U32 R15, R15, 0x10000, RZ ;  /* 0x000100000f0f7824 */ /* 0x000fe200078e00ff */
[----:B------:R-:W-:Y:S01]  /*b050*/  SHF.L.U32 R12, R12, 0x10, RZ ;  /* 0x000000100c0c7819 */ /* 0x000fe200000006ff */
[----:B------:R-:W-:Y:S02]  /*b060*/  HMUL2.BF16_V2 R61, R4, R61 ;  /* 0x0000003d043d7232 */ /* 0x000fe40000200000 */
[----:B------:R-:W-:Y:S02]  /*b070*/  IMAD.U32 R17, R17, 0x10000, RZ ;  /* 0x0001000011117824 */ /* 0x000fe400078e00ff */
[----:B------:R-:W-:Y:S01]  /*b080*/  FADD.FTZ R15, R15, R16 ;  /* 0x000000100f0f7221 */ /* 0x000fe20000010000 */
[----:B------:R-:W-:-:S02]  /*b090*/  IMAD.U32 R56, R56, 0x10000, RZ ;  /* 0x0001000038387824 */ /* 0x000fc400078e00ff */
[--C-:B------:R-:W-:Y:S01]  /*b0a0*/  FADD.FTZ R12, R12, R57.reuse ;  /* 0x000000390c0c7221 */ /* 0x100fe20000010000 */
[----:B------:R-:W-:Y:S01]  /*b0b0*/  PRMT R57, R61, 0x7632, R57 ;  /* 0x000076323d397816 */ /* 0x000fe20000000039 */
[----:B------:R-:W-:Y:S01]  /*b0c0*/  HMUL2.BF16_V2 R62, R13, R62 ;  /* 0x0000003e0d3e7232 */ /* 0x000fe20000200000 */
[----:B------:R-:W-:Y:S01]  /*b0d0*/  PRMT R16, R14, 0x7632, R16 ;  /* 0x000076320e107816 */ /* 0x000fe20000000010 */
[----:B------:R-:W-:Y:S01]  /*b0e0*/  FADD.FTZ R56, R17, R56 ;  /* 0x0000003811387221 */ /* 0x000fe20000010000 */
[----:B------:R-:W-:Y:S01]  /*b0f0*/  PRMT R17, R61, 0x7610, R17 ;  /* 0x000076103d117816 */ /* 0x000fe20000000011 */
[----:B------:R-:W-:Y:S01]  /*b100*/  FADD.FTZ R15, R12, R15 ;  /* 0x0000000f0c0f7221 */ /* 0x000fe20000010000 */
[C---:B------:R-:W-:Y:S02]  /*b110*/  HFMA2.BF16_V2 R12, R6.reuse, R59, -RZ ;  /* 0x0000003b060c7231 */ /* 0x040fe400003000ff */
[----:B------:R-:W-:Y:S01]  /*b120*/  IMAD.U32 R61, R16, 0x10000, RZ ;  /* 0x00010000103d7824 */ /* 0x000fe200078e00ff */
[----:B------:R-:W-:Y:S01]  /*b130*/  SHF.L.U32 R16, R57, 0x10, RZ ;  /* 0x0000001039107819 */ /* 0x000fe200000006ff */
[----:B------:R-:W-:-:S02]  /*b140*/  HFMA2.BF16_V2 R57, R6, R63, -RZ ;  /* 0x0000003f06397231 */ /* 0x000fc400003000ff */
[----:B------:R-:W-:Y:S01]  /*b150*/  IMAD.U32 R17, R17, 0x10000, RZ ;  /* 0x0001000011117824 */ /* 0x000fe200078e00ff */
[----:B------:R-:W-:Y:S01]  /*b160*/  SHF.L.U32 R14, R14, 0x10, RZ ;  /* 0x000000100e0e7819 */ /* 0x000fe200000006ff */
[----:B------:R-:W-:Y:S01]  /*b170*/  BSSY.RECONVERGENT B2, `(.L_x_18089) ;  /* 0x0000032000027945 */ /* 0x000fe20003800200 */
[----:B------:R-:W-:Y:S01]  /*b180*/  FADD.FTZ R15, R15, R56 ;  /* 0x000000380f0f7221 */ /* 0x000fe20000010000 */
[--C-:B------:R-:W-:Y:S01]  /*b190*/  FADD.FTZ R60, R17, R16.reuse ;  /* 0x00000010113c7221 */ /* 0x100fe20000010000 */
[----:B------:R-:W-:Y:S01]  /*b1a0*/  PRMT R16, R62, 0x7610, R16 ;  /* 0x000076103e107816 */ /* 0x000fe20000000010 */
[----:B------:R-:W-:Y:S01]  /*b1b0*/  FADD.FTZ R61, R14, R61 ;  /* 0x0000003d0e3d7221 */ /* 0x000fe20000010000 */
[----:B------:R-:W-:Y:S02]  /*b1c0*/  PRMT R17, R62, 0x7632, R17 ;  /* 0x000076323e117816 */ /* 0x000fe40000000011 */
        /* <DEDUP_REMOVED lines=44> */
.L_x_18090:
[----:B------:R-:W-:Y:S05]  /*b490*/  BSYNC.RECONVERGENT B2 ;  /* 0x0000000000027941 */ /* 0x000fea0003800200 */
.L_x_18089:
        /* <DEDUP_REMOVED lines=21> */
[C---:B------:R-:W-:Y:S02]  /*b5f0*/  PRMT R59, R69.reuse, 0x7632, R59 ;  /* 0x00007632453b7816 */ /* 0x040fe4000000003b */
        /* <DEDUP_REMOVED lines=19> */
.L_x_18092:
[----:B------:R-:W-:Y:S05]  /*b730*/  BSYNC.RECONVERGENT B2 ;  /* 0x0000000000027941 */ /* 0x000fea0003800200 */
.L_x_18091:
[----:B------:R-:W-:Y:S02]  /*b740*/  IMAD.U32 R59, R14, 0x10000, RZ ;  /* 0x000100000e3b7824 */ /* 0x000fe400078e00ff */
[----:B------:R-:W-:Y:S01]  /*b750*/  HFMA2.BF16_V2 R14, R5, R68, -RZ ;  /* 0x00000044050e7231 */ /* 0x000fe200003000ff */
[----:B------:R-:W-:Y:S01]  /*b760*/  SHF.L.U32 R16, R16, 0x10, RZ ;  /* 0x0000001010107819 */ /* 0x000fe200000006ff */
[----:B------:R-:W-:Y:S02]  /*b770*/  IMAD.U32 R17, R17, 0x10000, RZ ;  /* 0x0001000011117824 */ /* 0x000fe400078e00ff */
[----:B------:R-:W-:Y:S02]  /*b780*/  HMUL2.BF16_V2 R69, R4, R69 ;  /* 0x0000004504457232 */ /* 0x000fe40000200000 */
[----:B------:R-:W-:Y:S01]  /*b790*/  IMAD.U32 R12, R12, 0x10000, RZ ;  /* 0x000100000c0c7824 */ /* 0x000fe200078e00ff */
[----:B------:R-:W-:Y:S01]  /*b7a0*/  SHF.L.U32 R57, R57, 0x10, RZ ;  /* 0x0000001039397819 */ /* 0x000fe200000006ff */
[----:B------:R-:W-:-:S02]  /*b7b0*/  IMAD.U32 R56, R56, 0x10000, RZ ;  /* 0x0001000038387824 */ /* 0x000fc400078e00ff */
[----:B------:R-:W-:Y:S01]  /*b7c0*/  FADD.FTZ R17, R16, R17 ;  /* 0x0000001110117221 */ /* 0x000fe20000010000 */
[--C-:B------:R-:W-:Y:S01]  /*b7d0*/  FADD.FTZ R12, R12, R59.reuse ;  /* 0x0000003b0c0c7221 */ /* 0x100fe20000010000 */
[C---:B------:R-:W-:Y:S01]  /*b7e0*/  PRMT R59, R69.reuse, 0x7632, R59 ;  /* 0x00007632453b7816 */ /* 0x040fe2000000003b */
[----:B------:R-:W-:Y:S01]  /*b7f0*/  FADD.FTZ R56, R56, R57 ;  /* 0x0000003938387221 */ /* 0x000fe20000010000 */
[----:B------:R-:W-:Y:S01]  /*b800*/  PRMT R16, R14, 0x7632, R16 ;  /* 0x000076320e107816 */ /* 0x000fe20000000010 */
[----:B------:R-:W-:Y:S01]  /*b810*/  FADD.FTZ R17, R12, R17 ;  /* 0x000000110c117221 */ /* 0x000fe20000010000 */
[----:B------:R-:W-:Y:S01]  /*b820*/  PRMT R57, R69, 0x7610, R57 ;  /* 0x0000761045397816 */ /* 0x000fe20000000039 */
[----:B------:R-:W-:Y:S02]  /*b830*/  HFMA2.BF16_V2 R12, R6, R67, -RZ ;  /* 0x00000043060c7231 */ /* 0x000fe400003000ff */
[----:B------:R-:W-:Y:S02]  /*b840*/  HMUL2.BF16_V2 R70, R13, R70 ;  /* 0x000000460d467232 */ /* 0x000fe40000200000 */
[----:B------:R-:W-:Y:S01]  /*b850*/  IMAD.U32 R61, R16, 0x10000, RZ ;  /* 0x00010000103d7824 */ /* 0x000fe200078e00ff */
[----:B------:R-:W-:Y:S01]  /*b860*/  SHF.L.U32 R57, R57, 0x10, RZ ;  /* 0x0000001039397819 */ /* 0x000fe200000006ff */
[----:B------:R-:W-:-:S02]  /*b870*/  IMAD.U32 R16, R59, 0x10000, RZ ;  /* 0x000100003b107824 */ /* 0x000fc400078e00ff */
[----:B------:R-:W-:Y:S02]  /*b880*/  HFMA2.BF16_V2 R59, R6, R71, -RZ ;  /* 0x00000047063b7231 */ /* 0x000fe400003000ff */
[----:B------:R-:W-:Y:S02]  /*b890*/  IMAD.U32 R14, R14, 0x10000, RZ ;  /* 0x000100000e0e7824 */ /* 0x000fe400078e00ff */
[----:B------:R-:W-:Y:S01]  /*b8a0*/  FADD.FTZ R17, R17, R56 ;  /* 0x0000003811117221 */ /* 0x000fe20000010000 */
[--C-:B------:R-:W-:Y:S01]  /*b8b0*/  FADD.FTZ R62, R57, R16.reuse ;  /* 0x00000010393e7221 */ /* 0x100fe20000010000 */
[----:B------:R-:W-:Y:S01]  /*b8c0*/  PRMT R16, R70, 0x7610, R16 ;  /* 0x0000761046107816 */ /* 0x000fe20000000010 */
[----:B------:R-:W-:Y:S01]  /*b8d0*/  FADD.FTZ R61, R14, R61 ;  /* 0x0000003d0e3d7221 */ /* 0x000fe20000010000 */
[----:B------:R-:W-:Y:S01]  /*b8e0*/  PRMT R57, R70, 0x7632, R57 ;  /* 0x0000763246397816 */ /* 0x000fe20000000039 */
        /* <DEDUP_REMOVED lines=49> */
.L_x_18094:
[----:B------:R-:W-:Y:S05]  /*bc00*/  BSYNC.RECONVERGENT B2 ;  /* 0x0000000000027941 */ /* 0x000fea0003800200 */
.L_x_18093:
        /* <DEDUP_REMOVED lines=40> */
.L_x_18096:
[----:B------:R-:W-:Y:S05]  /*be90*/  BSYNC.RECONVERGENT B2 ;  /* 0x0000000000027941 */ /* 0x000fea0003800200 */
.L_x_18095:
[----:B------:R-:W-:Y:S01]  /*bea0*/  SHF.L.U32 R57, R14, 0x10, RZ ;  /* 0x000000100e397819 */ /* 0x000fe200000006ff */
[----:B------:R-:W-:Y:S02]  /*beb0*/  HFMA2.BF16_V2 R14, R5, R76, -RZ ;  /* 0x0000004c050e7231 */ /* 0x000fe400003000ff */
[----:B------:R-:W-:Y:S02]  /*bec0*/  IMAD.U32 R12, R12, 0x10000, RZ ;  /* 0x000100000c0c7824 */ /* 0x000fe400078e00ff */
[----:B------:R-:W-:Y:S02]  /*bed0*/  HMUL2.BF16_V2 R77, R4, R77 ;  /* 0x0000004d044d7232 */ /* 0x000fe40000200000 */
[----:B------:R-:W-:Y:S01]  /*bee0*/  IMAD.U32 R15, R15, 0x10000, RZ ;  /* 0x000100000f0f7824 */ /* 0x000fe200078e00ff */
[----:B------:R-:W-:Y:S01]  /*bef0*/  SHF.L.U32 R17, R17, 0x10, RZ ;  /* 0x0000001011117819 */ /* 0x000fe200000006ff */
[----:B------:R-:W-:Y:S02]  /*bf00*/  IMAD.U32 R16, R16, 0x10000, RZ ;  /* 0x0001000010107824 */ /* 0x000fe400078e00ff */
[--C-:B------:R-:W-:Y:S01]  /*bf10*/  FADD.FTZ R12, R12, R57.reuse ;  /* 0x000000390c0c7221 */ /* 0x100fe20000010000 */
        /* <DEDUP_REMOVED lines=11> */
[----:B------:R-:W-:Y:S02]  /*bfd0*/  HFMA2.BF16_V2 R57, R6, R79, -RZ ;  /* 0x0000004f06397231 */ /* 0x000fe400003000ff */
[----:B------:R-:W-:Y:S02]  /*bfe0*/  HMUL2.BF16_V2 R78, R13, R78 ;  /* 0x0000004e0d4e7232 */ /* 0x000fe40000200000 */
[----:B------:R-:W-:Y:S02]  /*bff0*/  IMAD.U32 R14, R14, 0x10000, RZ ;  /* 0x000100000e0e7824 */ /* 0x000fe400078e00ff */
[----:B------:R-:W-:Y:S01]  /*c000*/  FADD.FTZ R60, R17, R16 ;  /* 0x00000010113c7221 */ /* 0x000fe20000010000 */
[----:B------:R-:W-:Y:S01]  /*c010*/  BSSY.RECONVERGENT B2, `(.L_x_18097) ;  /* 0x0000031000027945 */ /* 0x000fe20003800200 */
[----:B------:R-:W-:Y:S01]  /*c020*/  FADD.FTZ R15, R15, R56 ;  /* 0x000000380f0f7221 */ /* 0x000fe20000010000 */
[----:B------:R-:W-:Y:S01]  /*c030*/  PRMT R16, R78, 0x7610, R16 ;  /* 0x000076104e107816 */ /* 0x000fe20000000010 */
[----:B------:R-:W-:Y:S01]  /*c040*/  FADD.FTZ R59, R14, R59 ;  /* 0x0000003b0e3b7221 */ /* 0x000fe20000010000 */
        /* <DEDUP_REMOVED lines=12> */
[----:B------:R-:W-:-:S02]  /*c110*/  FADD.FTZ R57, R57, R58 ;  /* 0x0000003a39397221 */ /* 0x000fc40000010000 */
        /* <DEDUP_REMOVED lines=32> */
.L_x_18098:
[----:B------:R-:W-:Y:S05]  /*c320*/  BSYNC.RECONVERGENT B2 ;  /* 0x0000000000027941 */ /* 0x000fea0003800200 */
.L_x_18097:
[----:B------:R-:W-:Y:S01]  /*c330*/  BSSY.RECONVERGENT B2, `(.L_x_18099) ;  /* 0x0000022000027945 */ /* 0x000fe20003800200 */
[----:B------:R-:W-:Y:S02]  /*c340*/  HFMA2.BF16_V2 R81, R4, R81, -RZ ;  /* 0x0000005104517231 */ /* 0x000fe400003000ff */
[----:B------:R-:W-:Y:S01]  /*c350*/  HMUL2.BF16_V2 R80, R5, R80 ;  /* 0x0000005005507232 */ /* 0x000fe20000200000 */
        /* <DEDUP_REMOVED lines=13> */
[----:B------:R-:W-:Y:S02]  /*c430*/  PRMT R14, R86, 0x7632, R14 ;  /* 0x00007632560e7816 */ /* 0x000fe4000000000e */
[-C--:B------:R-:W-:Y:S02]  /*c440*/  ISETP.GE.AND P3, PT, R17, R0.reuse, PT ;  /* 0x000000001100720c */ /* 0x080fe40003f66270 */
        /* <DEDUP_REMOVED lines=16> */
.L_x_18100:
[----:B------:R-:W-:Y:S05]  /*c550*/  BSYNC.RECONVERGENT B2 ;  /* 0x0000000000027941 */ /* 0x000fea0003800200 */
.L_x_18099:
        /* <DEDUP_REMOVED lines=17> */
[----:B------:R-:W-:Y:S01]  /*c670*/  FADD.FTZ R56, R17, R56 ;  /* 0x0000003811387221 */ /* 0x000fe20000010000 */
[----:B------:R-:W-:Y:S01]  /*c680*/  IMAD.U32 R59, R59, 0x10000, RZ ;  /* 0x000100003b3b7824 */ /* 0x000fe200078e00ff */
[C---:B------:R-:W-:Y:S01]  /*c690*/  PRMT R17, R14.reuse, 0x7632, R17 ;  /* 0x000076320e117816 */ /* 0x040fe20000000011 */
[----:B------:R-:W-:Y:S01]  /*c6a0*/  IMAD.U32 R14, R14, 0x10000, RZ ;  /* 0x000100000e0e7824 */ /* 0x000fe200078e00ff */
        /* <DEDUP_REMOVED lines=32> */
[----:B------:R-:W-:-:S03]  /*c8b0*/  FADD.FTZ R44, R44, R7 ;  /* 0x000000072c2c7221 */ /* 0x000fc60000010000 */
[----:B------:R-:W-:-:S07]  /*c8c0*/  FADD.FTZ R45, R45, R14 ;  /* 0x0000000e2d2d7221 */ /* 0x000fce0000010000 */
.L_x_18052:
[----:B------:R-:W-:Y:S05]  /*c8d0*/  BSYNC.RECONVERGENT B0 ;  /* 0x0000000000007941 */ /* 0x000fea0003800200 */
.L_x_18051:
[----:B------:R-:W-:Y:S01]  /*c8e0*/  VIADD R5, R51, 0x3 ;  /* 0x0000000333057836 */ /* 0x000fe20000000000 */
[----:B------:R-:W-:Y:S01]  /*c8f0*/  IADD3 R24, P1, PT, R24, 0x10, RZ ;  /* 0x0000001018187810 */ /* 0x000fe20007f3e0ff */
[----:B------:R-:W-:Y:S01]  /*c900*/  VIADD R50, R50, 0x4 ;  /* 0x0000000432327836 */ /* 0x000fe20000000000 */
[----:B------:R-:W-:Y:S01]  /*c910*/  IADD3 R55, PT, PT, R55, 0x80, RZ ;  /* 0x0000008037377810 */ /* 0x000fe20007ffe0ff */
[----:B------:R-:W-:Y:S01]  /*c920*/  VIADD R51, R51, 0x4 ;  /* 0x0000000433337836 */ /* 0x000fe20000000000 */
[----:B------:R-:W-:Y:S01]  /*c930*/  ISETP.GE.U32.AND P0, PT, R5, R8, PT ;  /* 0x000000080500720c */ /* 0x000fe20003f06070 */
[----:B------:R-:W-:Y:S01]  /*c940*/  VIADD R22, R22, 0x200 ;  /* 0x0000020016167836 */ /* 0x000fe20000000000 */
[----:B------:R-:W-:Y:S01]  /*c950*/  IADD3 R52, PT, PT, R52, 0x80, RZ ;  /* 0x0000008034347810 */ /* 0x000fe20007ffe0ff */
[----:B------:R-:W-:-:S10]  /*c960*/  IMAD.X R49, RZ, RZ, R49, P1 ;  /* 0x000000ffff317224 */ /* 0x000fd400008e0631 */
[----:B------:R-:W-:Y:S05]  /*c970*/  @!P0 BRA `(.L_x_18101) ;  /* 0xffffff9c00888947 */ /* 0x000fea000383ffff */
.L_x_18050:
[----:B------:R-:W-:Y:S05]  /*c980*/  BSYNC.RECONVERGENT B1 ;  /* 0x0000000000017941 */ /* 0x000fea0003800200 */
.L_x_18049:
        /* <DEDUP_REMOVED lines=13> */
[----:B------:R-:W1:Y:S04]  /*ca60*/  SHFL.BFLY PT, R6, R27, 0x2, 0x1f ;  /* 0x0c401f001b067f89 */ /* 0x000e6800000e0000 */
[----:B------:R-:W1:Y:S01]  /*ca70*/  SHFL.BFLY PT, R8, R29, 0x2, 0x1f ;  /* 0x0c401f001d087f89 */ /* 0x000e6200000e0000 */
[----:B0-----:R-:W-:-:S03]  /*ca80*/  FADD.FTZ R23, R2, R23 ;  /* 0x0000001702177221 */ /* 0x001fc60000010000 */
[----:B------:R-:W0:Y:S01]  /*ca90*/  SHFL.BFLY PT, R12, R33, 0x2, 0x1f ;  /* 0x0c401f00210c7f89 */ /* 0x000e2200000e0000 */
[----:B------:R-:W-:Y:S01]  /*caa0*/  LOP3.LUT R2, R11, 0x3, RZ, 0xc0, !PT ;  /* 0x000000030b027812 */ /* 0x000fe200078ec0ff */
[----:B--2---:R-:W-:Y:S01]  /*cab0*/  ULEA UR4, UR5, UR4, 0x18 ;  /* 0x0000000405047291 */ /* 0x004fe2000f8ec0ff */
[----:B---3--:R-:W-:Y:S01]  /*cac0*/  FADD.FTZ R47, R0, R47 ;  /* 0x0000002f002f7221 */ /* 0x008fe20000010000 */
[----:B------:R-:W2:Y:S01]  /*cad0*/  SHFL.BFLY PT, R14, R35, 0x2, 0x1f ;  /* 0x0c401f00230e7f89 */ /* 0x000ea200000e0000 */
[----:B------:R-:W-:Y:S01]  /*cae0*/  ISETP.NE.AND P2, PT, R2, RZ, PT ;  /* 0x000000ff0200720c */ /* 0x000fe20003f45270 */
[----:B----4-:R-:W-:Y:S02]  /*caf0*/  FADD.FTZ R25, R4, R25 ;  /* 0x0000001904197221 */ /* 0x010fe40000010000 */
[----:B------:R-:W3:Y:S01]  /*cb00*/  SHFL.BFLY PT, R3, R48, 0x2, 0x1f ;  /* 0x0c401f0030037f89 */ /* 0x000ee200000e0000 */
[----:B------:R-:W-:Y:S01]  /*cb10*/  LEA R46, R46, UR4, 0x2 ;  /* 0x000000042e2e7c11 */ /* 0x000fe2000f8e10ff */
[----:B-----5:R-:W-:-:S02]  /*cb20*/  FADD.FTZ R5, R5, R26 ;  /* 0x0000001a05057221 */ /* 0x020fc40000010000 */
[----:B------:R-:W4:Y:S01]  /*cb30*/  SHFL.BFLY PT, R7, R28, 0x2, 0x1f ;  /* 0x0c401f001c077f89 */ /* 0x000f2200000e0000 */
[----:B-1----:R-:W-:-:S03]  /*cb40*/  FADD.FTZ R27, R6, R27 ;  /* 0x0000001b061b7221 */ /* 0x002fc60000010000 */
[----:B------:R-:W1:Y:S01]  /*cb50*/  SHFL.BFLY PT, R9, R30, 0x2, 0x1f ;  /* 0x0c401f001e097f89 */ /* 0x000e6200000e0000 */
[----:B------:R-:W-:-:S03]  /*cb60*/  FADD.FTZ R29, R8, R29 ;  /* 0x0000001d081d7221 */ /* 0x000fc60000010000 */
[----:B------:R-:W5:Y:S04]  /*cb70*/  SHFL.BFLY PT, R10, R31, 0x2, 0x1f ;  /* 0x0c401f001f0a7f89 */ /* 0x000f6800000e0000 */
[----:B------:R-:W5:Y:S01]  /*cb80*/  SHFL.BFLY PT, R13, R32, 0x2, 0x1f ;  /* 0x0c401f00200d7f89 */ /* 0x000f6200000e0000 */
[----:B0-----:R-:W-:Y:S01]  /*cb90*/  FADD.FTZ R33, R12, R33 ;  /* 0x000000210c217221 */ /* 0x001fe20000010000 */
[C---:B------:R-:W-:Y:S02]  /*cba0*/  LOP3.LUT R12, R11.reuse, 0x3e0, RZ, 0xc0, !PT ;  /* 0x000003e00b0c7812 */ /* 0x040fe400078ec0ff */
[----:B------:R-:W0:Y:S01]  /*cbb0*/  SHFL.BFLY PT, R15, R34, 0x2, 0x1f ;  /* 0x0c401f00220f7f89 */ /* 0x000e2200000e0000 */
[----:B--2---:R-:W-:Y:S01]  /*cbc0*/  FADD.FTZ R35, R14, R35 ;  /* 0x000000230e237221 */ /* 0x004fe20000010000 */
[----:B------:R-:W-:-:S02]  /*cbd0*/  LOP3.LUT R14, R11, 0x3c0, RZ, 0xc0, !PT ;  /* 0x000003c00b0e7812 */ /* 0x000fc400078ec0ff */
[----:B------:R-:W2:Y:S01]  /*cbe0*/  SHFL.BFLY PT, R17, R36, 0x2, 0x1f ;  /* 0x0c401f0024117f89 */ /* 0x000ea200000e0000 */
[----:B---3--:R-:W-:Y:S01]  /*cbf0*/  FADD.FTZ R3, R3, R48 ;  /* 0x0000003003037221 */ /* 0x008fe20000010000 */
[----:B------:R-:W-:Y:S02]  /*cc00*/  ISETP.NE.OR P5, PT, R14, 0x40, P2 ;  /* 0x000000400e00780c */ /* 0x000fe400017a5670 */
        /* <DEDUP_REMOVED lines=66> */
[----:B0-----:R-:W-:Y:S01]  /*d030*/  FADD.FTZ R36, R39, R36 ;  /* 0x0000002427247221 */ /* 0x001fe20000010000 */
[----:B------:R-:W-:Y:S01]  /*d040*/  BAR.SYNC.DEFER_BLOCKING 0x0 ;  /* 0x0000000000007b1d */ /* 0x000fe20000010000 */
[----:B--2---:R-:W-:Y:S01]  /*d050*/  FADD.FTZ R38, R49, R38 ;  /* 0x0000002631267221 */ /* 0x004fe20000010000 */
[----:B---3--:R-:W-:Y:S01]  /*d060*/  FADD.FTZ R41, R41, R2 ;  /* 0x0000000229297221 */ /* 0x008fe20000010000 */
[----:B-1----:R-:W-:Y:S01]  /*d070*/  FADD.FTZ R6, R51, R6 ;  /* 0x0000000633067221 */ /* 0x002fe20000010000 */
[----:B----4-:R-:W-:Y:S01]  /*d080*/  FADD.FTZ R43, R43, R8 ;  /* 0x000000082b2b7221 */ /* 0x010fe20000010000 */
[----:B-----5:R-:W-:Y:S01]  /*d090*/  FADD.FTZ R40, R53, R40 ;  /* 0x0000002835287221 */ /* 0x020fe20000010000 */
        /* <DEDUP_REMOVED lines=26> */
.L_x_18103:
[----:B------:R-:W-:Y:S05]  /*d240*/  BSYNC.RECONVERGENT B0 ;  /* 0x0000000000007941 */ /* 0x000fea0003800200 */
.L_x_18102:
        /* <DEDUP_REMOVED lines=51> */
.L_x_18105:
[----:B------:R-:W-:Y:S05]  /*d580*/  BSYNC.RECONVERGENT B0 ;  /* 0x0000000000007941 */ /* 0x000fea0003800200 */
.L_x_18104:
        /* <DEDUP_REMOVED lines=27> */
.L_x_18107:
[----:B------:R-:W-:Y:S05]  /*d740*/  BSYNC.RECONVERGENT B0 ;  /* 0x0000000000007941 */ /* 0x000fea0003800200 */
.L_x_18106:
        /* <DEDUP_REMOVED lines=51> */
.L_x_18109:
[----:B------:R-:W-:Y:S05]  /*da80*/  BSYNC.RECONVERGENT B0 ;  /* 0x0000000000007941 */ /* 0x000fea0003800200 */
.L_x_18108:
[----:B------:R-:W-:Y:S06]  /*da90*/  BAR.SYNC.DEFER_BLOCKING 0x0 ;  /* 0x0000000000007b1d */ /* 0x000fec0000010000 */
[----:B------:R-:W-:Y:S05]  /*daa0*/  @P3 EXIT ;  /* 0x000000000000394d */ /* 0x000fea0003800000 */
[----:B------:R-:W-:-:S06]  /*dab0*/  UIMAD UR4, UR10, UR8, UR9 ;  /* 0x000000080a0472a4 */ /* 0x000fcc000f8e0209 */
        /* <DEDUP_REMOVED lines=29> */
[----:B------:R-:W-:Y:S01]  /*dc90*/  F2FP.BF16.F32.PACK_AB R40, R45, R40 ;  /* 0x000000282d28723e */ /* 0x000fe200000010ff */
        /* <DEDUP_REMOVED lines=29> */
.L_x_18110:
        /* <DEDUP_REMOVED lines=9> */
.L_x_27579:


//--------------------- .text._ZN4vllm25paged_attention_v2_kernelI13__nv_bfloat16S1_Li128ELi32ELi128ELNS_18Fp8KVCacheDataTypeE0ELb1ELi512EEEvPfS3_PT_PKS4_PKT0_SA_ifPKiSC_iPKfiiiSE_SE_iiiii --------------------------
	.section	.text._ZN4vllm25paged_attention_v2_kernelI13__nv_bfloat16S1_Li128ELi32ELi128ELNS_18Fp8KVCacheDataTypeE0ELb1ELi512EEEvPfS3_PT_PKS4_PKT0_SA_ifPKiSC_iPKfiiiSE_SE_iiiii,"ax",@progbits
	.align	128
        .global         _ZN4vllm25paged_attention_v2_kernelI13__nv_bfloat16S1_Li128ELi32ELi128ELNS_18Fp8KVCacheDataTypeE0ELb1ELi512EEEvPfS3_PT_PKS4_PKT0_SA_ifPKiSC_iPKfiiiSE_SE_iiiii
        .type           _ZN4vllm25paged_attention_v2_kernelI13__nv_bfloat16S1_Li128ELi32ELi128ELNS_18Fp8KVCacheDataTypeE0ELb1ELi512EEEvPfS3_PT_PKS4_PKT0_SA_ifPKiSC_iPKfiiiSE_SE_iiiii,@function
        .size           _ZN4vllm25paged_attention_v2_kernelI13__nv_bfloat16S1_Li128ELi32ELi128ELNS_18Fp8KVCacheDataTypeE0ELb1ELi512EEEvPfS3_PT_PKS4_PKT0_SA_ifPKiSC_iPKfiiiSE_SE_iiiii,(.L_x_27580 - _ZN4vllm25paged_attention_v2_kernelI13__nv_bfloat16S1_Li128ELi32ELi128ELNS_18Fp8KVCacheDataTypeE0ELb1ELi512EEEvPfS3_PT_PKS4_PKT0_SA_ifPKiSC_iPKfiiiSE_SE_iiiii)
        .other          _ZN4vllm25paged_attention_v2_kernelI13__nv_bfloat16S1_Li128ELi32ELi128ELNS_18Fp8KVCacheDataTypeE0ELb1ELi512EEEvPfS3_PT_PKS4_PKT0_SA_ifPKiSC_iPKfiiiSE_SE_iiiii,@"STO_CUDA_ENTRY STV_DEFAULT"
_ZN4vllm25paged_attention_v2_kernelI13__nv_bfloat16S1_Li128ELi32ELi128ELNS_18Fp8KVCacheDataTypeE0ELb1ELi512EEEvPfS3_PT_PKS4_PKT0_SA_ifPKiSC_iPKfiiiSE_SE_iiiii:
.text._ZN4vllm25paged_attention_v2_kernelI13__nv_bfloat16S1_Li128ELi32ELi128ELNS_18Fp8KVCacheDataTypeE0ELb1ELi512EEEvPfS3_PT_PKS4_PKT0_SA_ifPKiSC_iPKfiiiSE_SE_iiiii:
[----:B------:R-:W-:Y:S01]  /*0000*/  LDC R1, c[0x0][0x37c] ;  /* 0x0000df00ff017b82 */ /* 0x000fe20000000800 */
[----:B------:R-:W0:Y:S07]  /*0010*/  S2R R13, SR_CTAID.Y ;  /* 0x00000000000d7919 */ /* 0x000e2e0000002600 */
[----:B------:R-:W0:Y:S01]  /*0020*/  LDC.64 R2, c[0x0][0x3c0] ;  /* 0x0000f000ff027b82 */ /* 0x000e220000000a00 */
[----:B------:R-:W1:Y:S01]  /*0030*/  LDCU.64 UR10, c[0x0][0x358] ;  /* 0x00006b00ff0a77ac */ /* 0x000e620008000a00 */
[----:B0-----:R-:W-:-:S06]  /*0040*/  IMAD.WIDE.U32 R2, R13, 0x4, R2 ;  /* 0x000000040d027825 */ /* 0x001fcc00078e0002 */
[----:B-1----:R-:W2:Y:S01]  /*0050*/  LDG.E.CONSTANT R2, desc[UR10][R2.64] ;  /* 0x0000000a02027981 */ /* 0x002ea2000c1e9900 */
[----:B------:R-:W0:Y:S02]  /*0060*/  S2UR UR9, SR_CTAID.Z ;  /* 0x00000000000979c3 */ /* 0x000e240000002700 */
[----:B0-----:R-:W-:Y:S01]  /*0070*/  USHF.L.U32 UR6, UR9, 0x9, URZ ;  /* 0x0000000909067899 */ /* 0x001fe200080006ff */
[----:B--2---:R-:W-:-:S13]  /*0080*/  R2UR UR12, R2 ;  /* 0x00000000020c72ca */ /* 0x004fda00000e0000 */
[----:B------:R-:W-:-:S06]  /*0090*/  UISETP.GE.AND UP0, UPT, UR6, UR12, UPT ;  /* 0x0000000c0600728c */ /* 0x000fcc000bf06270 */
[----:B------:R-:W-:-:S13]  /*00a0*/  PLOP3.LUT P0, PT, PT, PT, UP0, 0x80, 0x8 ;  /* 0x000000000008781c */ /* 0x000fda0003f0f008 */
[----:B------:R-:W-:Y:S05]  /*00b0*/  @P0 EXIT ;  /* 0x000000000000094d */ /* 0x000fea0003800000 */
[----:B------:R-:W0:Y:S01]  /*00c0*/  S2R R15, SR_TID.X ;  /* 0x00000000000f7919 */ /* 0x000e220000002100 */
[----:B------:R-:W1:Y:S01]  /*00d0*/  LDCU UR4, c[0x0][0x3d8] ;  /* 0x00007b00ff0477ac */ /* 0x000e620008000800 */
[----:B------:R-:W2:Y:S01]  /*00e0*/  LDC.64 R4, c[0x0][0x3d0] ;  /* 0x0000f400ff047b82 */ /* 0x000ea20000000a00 */
[----:B------:R-:W3:Y:S01]  /*00f0*/  S2R R17, SR_CTAID.X ;  /* 0x0000000000117919 */ /* 0x000ee20000002500 */
[----:B------:R-:W4:Y:S06]  /*0100*/  LDCU UR13, c[0x0][0x404] ;  /* 0x00008080ff0d77ac */ /* 0x000f2c0008000800 */
[----:B------:R-:W4:Y:S08]  /*0110*/  LDC R16, c[0x0][0x3b0] ;  /* 0x0000ec00ff107b82 */ /* 0x000f300000000800 */
[----:B------:R-:W4:Y:S01]  /*0120*/  LDC R14, c[0x0][0x370] ;  /* 0x0000dc00ff0e7b82 */ /* 0x000f220000000800 */
[----:B-1----:R-:W-:Y:S01]  /*0130*/  IMAD R0, R13, UR4, RZ ;  /* 0x000000040d007c24 */ /* 0x002fe2000f8e02ff */
[----:B------:R-:W-:Y:S01]  /*0140*/  UIADD3 UR7, UPT, UPT, UR12, -0x1, URZ ;  /* 0xffffffff0c077890 */ /* 0x000fe2000fffe0ff */
[----:B------:R-:W1:Y:S01]  /*0150*/  LDCU UR16, c[0x0][0x3fc] ;  /* 0x00007f80ff1077ac */ /* 0x000e620008000800 */
[----:B--2---:R-:W-:Y:S01]  /*0160*/  ISETP.NE.U32.AND P0, PT, R4, RZ, PT ;  /* 0x000000ff0400720c */ /* 0x004fe20003f05070 */
[----:B------:R-:W2:Y:S03]  /*0170*/  LDCU UR17, c[0x0][0x3e0] ;  /* 0x00007c00ff1177ac */ /* 0x000ea60008000800 */
[----:B------:R-:W-:Y:S01]  /*0180*/  ISETP.NE.AND.EX P0, PT, R5, RZ, PT, P0 ;  /* 0x000000ff0500720c */ /* 0x000fe20003f05300 */
[----:B------:R-:W1:Y:S01]  /*0190*/  LDCU UR18, c[0x0][0x3dc] ;  /* 0x00007b80ff1277ac */ /* 0x000e620008000800 */
[C---:B0-----:R-:W-:Y:S01]  /*01a0*/  ISETP.GT.U32.AND P1, PT, R15.reuse, 0xf, PT ;  /* 0x0000000f0f00780c */ /* 0x041fe20003f24070 */
[----:B------:R-:W0:Y:S01]  /*01b0*/  LDCU UR19, c[0x0][0x3b4] ;  /* 0x00007680ff1377ac */ /* 0x000e220008000800 */
[----:B------:R-:W0:Y:S11]  /*01c0*/  LDCU.64 UR20, c[0x0][0x3a0] ;  /* 0x00007400ff1477ac */ /* 0x000e360008000a00 */
[----:B------:R-:W4:Y:S01]  /*01d0*/  @!P1 LDC.64 R8, c[0x0][0x398] ;  /* 0x0000e600ff089b82 */ /* 0x000f220000000a00 */
[----:B------:R-:W-:-:S02]  /*01e0*/  @!P1 IMAD.SHL.U32 R3, R15, 0x8, RZ ;  /* 0x000000080f039824 */ /* 0x000fc400078e00ff */
[----:B---3--:R-:W-:-:S05]  /*01f0*/  @!P1 IMAD.SHL.U32 R2, R17, 0x80, RZ ;  /* 0x0000008011029824 */ /* 0x008fca00078e00ff */
[----:B------:R-:W-:Y:S02]  /*0200*/  @!P1 IADD3 R2, P2, P3, R3, R0, R2 ;  /* 0x0000000003029210 */ /* 0x000fe40007b5e002 */
[----:B------:R-:W-:-:S04]  /*0210*/  SHF.R.S32.HI R0, RZ, 0x1f, R0 ;  /* 0x0000001fff007819 */ /* 0x000fc80000011400 */
[----:B------:R-:W-:Y:S02]  /*0220*/  @!P1 IADD3.X R0, PT, PT, RZ, R0, RZ, P2, P3 ;  /* 0x00000000ff009210 */ /* 0x000fe400017e64ff */
[----:B----4-:R-:W-:-:S04]  /*0230*/  @!P1 LEA R8, P2, R2, R8, 0x1 ;  /* 0x0000000802089211 */ /* 0x010fc800078408ff */
[----:B------:R-:W-:Y:S02]  /*0240*/  @!P1 LEA.HI.X R9, R2, R9, R0, 0x1, P2 ;  /* 0x0000000902099211 */ /* 0x000fe400010f0c00 */
[----:B------:R-:W-:Y:S01]  /*0250*/  IABS R19, R16 ;  /* 0x0000001000137213 */ /* 0x000fe20000000000 */
[----:B------:R-:W3:Y:S02]  /*0260*/  @P0 LDC.64 R2, c[0x0][0x3d0] ;  /* 0x0000f400ff020b82 */ /* 0x000ee40000000a00 */
[----:B------:R-:W4:Y:S04]  /*0270*/  @!P1 LDG.E.CONSTANT R4, desc[UR10][R8.64] ;  /* 0x0000000a08049981 */ /* 0x000f28000c1e9900 */
[----:B------:R-:W4:Y:S04]  /*0280*/  @!P1 LDG.E.CONSTANT R5, desc[UR10][R8.64+0x4] ;  /* 0x0000040a08059981 */ /* 0x000f28000c1e9900 */
[----:B------:R-:W4:Y:S04]  /*0290*/  @!P1 LDG.E.CONSTANT R6, desc[UR10][R8.64+0x8] ;  /* 0x0000080a08069981 */ /* 0x000f28000c1e9900 */
[----:B------:R-:W4:Y:S01]  /*02a0*/  @!P1 LDG.E.CONSTANT R7, desc[UR10][R8.64+0xc] ;  /* 0x00000c0a08079981 */ /* 0x000f22000c1e9900 */
[----:B------:R-:W2:Y:S01]  /*02b0*/  I2F.RP R12, R19 ;  /* 0x00000013000c7306 */ /* 0x000ea20000209400 */
[----:B------:R-:W-:-:S02]  /*02c0*/  IMAD.MOV.U32 R0, RZ, RZ, RZ ;  /* 0x000000ffff007224 */ /* 0x000fc400078e00ff */
[----:B---3--:R-:W-:-:S05]  /*02d0*/  @P0 IMAD.WIDE.U32 R2, R17, 0x4, R2 ;  /* 0x0000000411020825 */ /* 0x008fca00078e0002 */
[----:B------:R3:W5:Y:S01]  /*02e0*/  @P0 LDG.E.CONSTANT R0, desc[UR10][R2.64] ;  /* 0x0000000a02000981 */ /* 0x000762000c1e9900 */
[----:B--2---:R-:W2:Y:S01]  /*02f0*/  MUFU.RCP R12, R12 ;  /* 0x0000000c000c7308 */ /* 0x004ea20000001000 */
[----:B------:R-:W-:Y:S01]  /*0300*/  MOV R18, UR7 ;  /* 0x0000000700127c02 */ /* 0x000fe20008000f00 */
[----:B------:R-:W-:Y:S01]  /*0310*/  ULOP3.LUT UR7, UR7, UR13, URZ, 0x3c, !UPT ;  /* 0x0000000d07077292 */ /* 0x000fe2000f8e3cff */
[----:B------:R-:W-:Y:S03]  /*0320*/  BSSY.RECONVERGENT B0, `(.L_x_18111) ;  /* 0x000032c000007945 */ /* 0x000fe60003800200 */
[----:B------:R-:W-:Y:S01]  /*0330*/  UISETP.GE.AND UP0, UPT, UR7, URZ, UPT ;  /* 0x000000ff0700728c */ /* 0x000fe2000bf06270 */
[----:B---3--:R-:W-:Y:S02]  /*0340*/  IABS R2, R14 ;  /* 0x0000000e00027213 */ /* 0x008fe40000000000 */
[----:B--2---:R-:W-:-:S04]  /*0350*/  IADD3 R10, PT, PT, R12, 0xffffffe, RZ ;  /* 0x0ffffffe0c0a7810 */ /* 0x004fc80007ffe0ff */
[----:B------:R2:W3:Y:S02]  /*0360*/  F2I.FTZ.U32.TRUNC.NTZ R11, R10 ;  /* 0x0000000a000b7305 */ /* 0x0004e4000021f000 */
[----:B--2---:R-:W-:Y:S02]  /*0370*/  IMAD.MOV.U32 R10, RZ, RZ, RZ ;  /* 0x000000ffff0a7224 */ /* 0x004fe400078e00ff */
[----:B---3--:R-:W-:-:S04]  /*0380*/  IMAD.MOV R8, RZ, RZ, -R11 ;  /* 0x000000ffff087224 */ /* 0x008fc800078e0a0b */
[----:B------:R-:W-:-:S04]  /*0390*/  IMAD R9, R8, R19, RZ ;  /* 0x0000001308097224 */ /* 0x000fc800078e02ff */
[----:B------:R-:W-:-:S06]  /*03a0*/  IMAD.HI.U32 R11, R11, R9, R10 ;  /* 0x000000090b0b7227 */ /* 0x000fcc00078e000a */
[----:B------:R-:W-:-:S04]  /*03b0*/  IMAD.HI.U32 R11, R11, R2, RZ ;  /* 0x000000020b0b7227 */ /* 0x000fc800078e00ff */
[----:B------:R-:W-:-:S04]  /*03c0*/  IMAD.MOV R3, RZ, RZ, -R11 ;  /* 0x000000ffff037224 */ /* 0x000fc800078e0a0b */
[----:B------:R-:W-:Y:S01]  /*03d0*/  IMAD R2, R19, R3, R2 ;  /* 0x0000000313027224 */ /* 0x000fe200078e0202 */
[----:B------:R-:W-:-:S04]  /*03e0*/  MOV R3, UR13 ;  /* 0x0000000d00037c02 */ /* 0x000fc80008000f00 */
[----:B------:R-:W-:Y:S02]  /*03f0*/  ISETP.GT.U32.AND P2, PT, R19, R2, PT ;  /* 0x000000021300720c */ /* 0x000fe40003f44070 */
[----:B------:R-:W-:-:S04]  /*0400*/  IABS R8, R3 ;  /* 0x0000000300087213 */ /* 0x000fc80000000000 */
[----:B------:R-:W2:Y:S07]  /*0410*/  I2F.RP R10, R8 ;  /* 0x00000008000a7306 */ /* 0x000eae0000209400 */
[----:B------:R-:W-:Y:S02]  /*0420*/  @!P2 IMAD.IADD R2, R2, 0x1, -R19 ;  /* 0x000000010202a824 */ /* 0x000fe400078e0a13 */
[----:B------:R-:W-:Y:S01]  /*0430*/  @!P2 VIADD R11, R11, 0x1 ;  /* 0x000000010b0ba836 */ /* 0x000fe20000000000 */
[----:B------:R-:W-:-:S02]  /*0440*/  ISETP.NE.AND P2, PT, R16, RZ, PT ;  /* 0x000000ff1000720c */ /* 0x000fc40003f45270 */
[----:B------:R-:W-:Y:S02]  /*0450*/  ISETP.GE.U32.AND P0, PT, R2, R19, PT ;  /* 0x000000130200720c */ /* 0x000fe40003f06070 */
[----:B------:R-:W-:Y:S01]  /*0460*/  LOP3.LUT R2, R14, R16, RZ, 0x3c, !PT ;  /* 0x000000100e027212 */ /* 0x000fe200078e3cff */
[----:B--2---:R-:W2:Y:S03]  /*0470*/  MUFU.RCP R10, R10 ;  /* 0x0000000a000a7308 */ /* 0x004ea60000001000 */
[----:B------:R-:W-:-:S07]  /*0480*/  ISETP.GE.AND P3, PT, R2, RZ, PT ;  /* 0x000000ff0200720c */ /* 0x000fce0003f66270 */
[----:B------:R-:W-:-:S05]  /*0490*/  @P0 VIADD R11, R11, 0x1 ;  /* 0x000000010b0b0836 */ /* 0x000fca0000000000 */
[----:B------:R-:W-:Y:S01]  /*04a0*/  MOV R12, R11 ;  /* 0x0000000b000c7202 */ /* 0x000fe20000000f00 */
[----:B--2---:R-:W-:-:S04]  /*04b0*/  VIADD R3, R10, 0xffffffe ;  /* 0x0ffffffe0a037836 */ /* 0x004fc80000000000 */
[----:B------:R-:W-:Y:S01]  /*04c0*/  @!P3 IMAD.MOV R12, RZ, RZ, -R12 ;  /* 0x000000ffff0cb224 */ /* 0x000fe200078e0a0c */
[----:B------:R-:W-:Y:S01]  /*04d0*/  @!P2 LOP3.LUT R12, RZ, R16, RZ, 0x33, !PT ;  /* 0x00000010ff0ca212 */ /* 0x000fe200078e33ff */
[----:B------:R-:W2:Y:S03]  /*04e0*/  F2I.FTZ.U32.TRUNC.NTZ R3, R3 ;  /* 0x0000000300037305 */ /* 0x000ea6000021f000 */
[----:B------:R-:W-:-:S05]  /*04f0*/  IABS R19, R12 ;  /* 0x0000000c00137213 */ /* 0x000fca0000000000 */
[----:B------:R-:W3:Y:S01]  /*0500*/  I2F.RP R2, R19 ;  /* 0x0000001300027306 */ /* 0x000ee20000209400 */
[C---:B--2---:R-:W-:Y:S01]  /*0510*/  R2UR UR5, R3.reuse ;  /* 0x00000000030572ca */ /* 0x044fe200000e0000 */
[----:B------:R-:W-:-:S04]  /*0520*/  IMAD R10, R3, R8, RZ ;  /* 0x00000008030a7224 */ /* 0x000fc800078e02ff */
[----:B------:R-:W-:Y:S01]  /*0530*/  IMAD.MOV R11, RZ, RZ, -R10 ;  /* 0x000000ffff0b7224 */ /* 0x000fe200078e0a0a */
[----:B------:R-:W-:Y:S01]  /*0540*/  IABS R10, R18 ;  /* 0x00000012000a7213 */ /* 0x000fe20000000000 */
[----:B---3--:R2:W3:Y:S01]  /*0550*/  MUFU.RCP R9, R2 ;  /* 0x0000000200097308 */ /* 0x0084e20000001000 */
[----:B------:R-:W-:Y:S02]  /*0560*/  IABS R18, R12 ;  /* 0x0000000c00127213 */ /* 0x000fe40000000000 */
[----:B------:R-:W-:Y:S02]  /*0570*/  R2UR UR14, R10 ;  /* 0x000000000a0e72ca */ /* 0x000fe400000e0000 */
[----:B------:R-:W-:Y:S01]  /*0580*/  IABS R10, R17 ;  /* 0x00000011000a7213 */ /* 0x000fe20000000000 */
[----:B--2---:R-:W-:-:S05]  /*0590*/  IMAD.MOV.U32 R2, RZ, RZ, RZ ;  /* 0x000000ffff027224 */ /* 0x004fca00078e00ff */
[----:B------:R-:W-:Y:S01]  /*05a0*/  R2UR UR4, R2 ;  /* 0x00000000020472ca */ /* 0x000fe200000e0000 */
[----:B---3--:R-:W-:-:S12]  /*05b0*/  VIADD R9, R9, 0xffffffe ;  /* 0x0ffffffe09097836 */ /* 0x008fd80000000000 */
[----:B------:R-:W-:Y:S02]  /*05c0*/  IMAD.HI.U32 R11, R3, R11, UR4 ;  /* 0x00000004030b7e27 */ /* 0x000fe4000f8e000b */
[----:B------:R-:W2:Y:S03]  /*05d0*/  F2I.FTZ.U32.TRUNC.NTZ R3, R9 ;  /* 0x0000000900037305 */ /* 0x000ea6000021f000 */
[----:B------:R-:W-:Y:S01]  /*05e0*/  R2UR UR22, R11 ;  /* 0x000000000b1672ca */ /* 0x000fe200000e0000 */
[----:B--2---:R-:W-:-:S12]  /*05f0*/  IMAD.MOV R2, RZ, RZ, -R3 ;  /* 0x000000ffff027224 */ /* 0x004fd800078e0a03 */
[----:B------:R-:W-:Y:S02]  /*0600*/  UIMAD.WIDE.U32 UR4, UR22, UR14, URZ ;  /* 0x0000000e160472a5 */ /* 0x000fe4000f8e00ff */
[----:B------:R-:W-:Y:S01]  /*0610*/  UIADD3 UR4, UPT, UPT, UR12, 0x1f, URZ ;  /* 0x0000001f0c047890 */ /* 0x000fe2000fffe0ff */
[----:B------:R-:W-:Y:S02]  /*0620*/  IMAD R11, R2, R19, RZ ;  /* 0x00000013020b7224 */ /* 0x000fe400078e02ff */
[----:B------:R-:W-:Y:S01]  /*0630*/  IMAD.MOV.U32 R2, RZ, RZ, RZ ;  /* 0x000000ffff027224 */ /* 0x000fe200078e00ff */
[----:B------:R-:W-:Y:S01]  /*0640*/  USHF.R.U32.HI UR4, URZ, 0x5, UR4 ;  /* 0x00000005ff047899 */ /* 0x000fe20008011604 */
[----:B------:R-:W-:Y:S02]  /*0650*/  UMOV UR8, UR5 ;  /* 0x0000000500087c82 */ /* 0x000fe40008000000 */
[----:B------:R-:W-:Y:S01]  /*0660*/  IMAD.HI.U32 R2, R3, R11, R2 ;  /* 0x0000000b03027227 */ /* 0x000fe200078e0002 */
[----:B------:R-:W-:Y:S01]  /*0670*/  IADD3 R21, PT, PT, RZ, -UR8, RZ ;  /* 0x80000008ff157c10 */ /* 0x000fe2000fffe0ff */
[----:B------:R-:W-:-:S02]  /*0680*/  USHF.L.U32 UR5, UR9, 0x4, URZ ;  /* 0x0000000409057899 */ /* 0x000fc400080006ff */
[----:B------:R-:W-:Y:S02]  /*0690*/  IMAD.MOV R11, RZ, RZ, -R18 ;  /* 0x000000ffff0b7224 */ /* 0x000fe400078e0a12 */
[----:B------:R-:W-:Y:S01]  /*06a0*/  IMAD R3, R8, R21, UR14 ;  /* 0x0000000e08037e24 */ /* 0x000fe2000f8e0215 */
[----:B------:R-:W2:Y:S01]  /*06b0*/  LDCU UR14, c[0x0][0x3f8] ;  /* 0x00007f00ff0e77ac */ /* 0x000ea20008000800 */
[----:B------:R-:W-:Y:S01]  /*06c0*/  IMAD.HI.U32 R9, R2, R10, RZ ;  /* 0x0000000a02097227 */ /* 0x000fe200078e00ff */
[----:B------:R-:W3:Y:S02]  /*06d0*/  LDC R21, c[0x0][0x408] ;  /* 0x00010200ff157b82 */ /* 0x000ee40000000800 */
[----:B------:R-:W-:Y:S01]  /*06e0*/  ISETP.GT.U32.AND P0, PT, R8, R3, PT ;  /* 0x000000030800720c */ /* 0x000fe20003f04070 */
[----:B------:R-:W-:Y:S01]  /*06f0*/  IMAD R2, R9, R11, R10 ;  /* 0x0000000b09027224 */ /* 0x000fe200078e020a */
[----:B------:R-:W-:Y:S01]  /*0700*/  MOV R10, UR4 ;  /* 0x00000004000a7c02 */ /* 0x000fe20008000f00 */
[----:B------:R-:W1:Y:S01]  /*0710*/  @!P1 S2R R11, SR_CgaCtaId ;  /* 0x00000000000b9919 */ /* 0x000e620000008800 */
[----:B------:R-:W-:-:S02]  /*0720*/  IMAD.U32 R23, RZ, RZ, UR5 ;  /* 0x00000005ff177e24 */ /* 0x000fc4000f8e00ff */
[----:B------:R-:W-:-:S03]  /*0730*/  ISETP.GT.U32.AND P2, PT, R19, R2, PT ;  /* 0x000000021300720c */ /* 0x000fc60003f44070 */
[----:B------:R-:W-:-:S04]  /*0740*/  VIADDMNMX.U32 R10, R23, 0x10, R10, PT ;  /* 0x00000010170a7846 */ /* 0x000fc8000380000a */
[----:B------:R-:W-:Y:S01]  /*0750*/  VOTEU.ANY UP2, P0 ;  /* 0x0000000000ff7886 */ /* 0x000fe20000040100 */
[----:B------:R-:W-:Y:S02]  /*0760*/  PLOP3.LUT P3, PT, PT, PT, UP2, 0x80, 0x8 ;  /* 0x000000000008781c */ /* 0x000fe40003f6f028 */
[----:B------:R-:W-:Y:S02]  /*0770*/  R2UR UR9, R10 ;  /* 0x000000000a0972ca */ /* 0x000fe400000e0000 */
[----:B------:R-:W-:Y:S01]  /*0780*/  LOP3.LUT R10, R17, R12, RZ, 0x3c, !PT ;  /* 0x0000000c110a7212 */ /* 0x000fe200078e3cff */
[----:B------:R-:W-:Y:S01]  /*0790*/  @!P2 IMAD.IADD R2, R2, 0x1, -R19 ;  /* 0x000000010202a824 */ /* 0x000fe200078e0a13 */
[----:B------:R-:W-:Y:S01]  /*07a0*/  @!UP2 UIADD3 UR8, UPT, UPT, UR8, 0x1, URZ ;  /* 0x000000010808a890 */ /* 0x000fe2000fffe0ff */
[----:B------:R-:W-:Y:S01]  /*07b0*/  @!P2 VIADD R9, R9, 0x1 ;  /* 0x000000010909a836 */ /* 0x000fe20000000000 */
[----:B------:R-:W-:Y:S02]  /*07c0*/  ISETP.NE.AND P2, PT, R12, RZ, PT ;  /* 0x000000ff0c00720c */ /* 0x000fe40003f45270 */
[----:B------:R-:W-:-:S02]  /*07d0*/  ISETP.GE.U32.AND P0, PT, R2, R19, PT ;  /* 0x000000130200720c */ /* 0x000fc40003f06070 */
[----:B------:R-:W-:Y:S01]  /*07e0*/  @!P1 MOV R2, 0x400 ;  /* 0x0000040000029802 */ /* 0x000fe20000000f00 */
[----:B------:R-:W-:Y:S01]  /*07f0*/  @!P3 IMAD.IADD R3, R3, 0x1, -R8 ;  /* 0x000000010303b824 */ /* 0x000fe200078e0a08 */
[----:B------:R-:W-:Y:S01]  /*0800*/  ISETP.GE.AND P3, PT, R10, RZ, PT ;  /* 0x000000ff0a00720c */ /* 0x000fe20003f66270 */
[----:B------:R-:W-:-:S03]  /*0810*/  UIADD3 UR4, UPT, UPT, -UR5, UR9, URZ ;  /* 0x0000000905047290 */ /* 0x000fc6000fffe1ff */
[----:B------:R-:W-:Y:S01]  /*0820*/  ISETP.GE.U32.AND P4, PT, R3, R8, PT ;  /* 0x000000080300720c */ /* 0x000fe20003f86070 */
[----:B------:R-:W-:Y:S01]  /*0830*/  ULEA UR4, UR4, UR6, 0x5 ;  /* 0x0000000604047291 */ /* 0x000fe2000f8e28ff */
[----:B-1----:R-:W-:-:S03]  /*0840*/  @!P1 LEA R2, R11, R2, 0x18 ;  /* 0x000000020b029211 */ /* 0x002fc600078ec0ff */
[----:B------:R-:W-:Y:S01]  /*0850*/  @P0 IADD3 R9, PT, PT, R9, 0x1, RZ ;  /* 0x0000000109090810 */ /* 0x000fe20007ffe0ff */
[----:B------:R-:W-:Y:S01]  /*0860*/  UISETP.LT.AND UP2, UPT, UR12, UR4, UPT ;  /* 0x000000040c00728c */ /* 0x000fe2000bf41270 */
[----:B---3--:R-:W-:Y:S01]  /*0870*/  ISETP.GE.AND P0, PT, R21, RZ, PT ;  /* 0x000000ff1500720c */ /* 0x008fe20003f06270 */
[C---:B------:R-:W-:Y:S01]  /*0880*/  @!P1 IMAD R2, R15.reuse, 0x10, R2 ;  /* 0x000000100f029824 */ /* 0x040fe200078e0202 */
[----:B------:R-:W-:Y:S01]  /*0890*/  LEA.HI R11, R15, UR5, RZ, 0x1b ;  /* 0x000000050f0b7c11 */ /* 0x000fe2000f8fd8ff */
[----:B------:R-:W-:Y:S01]  /*08a0*/  @!P3 IMAD.MOV R9, RZ, RZ, -R9 ;  /* 0x000000ffff09b224 */ /* 0x000fe200078e0a09 */
[----:B------:R-:W-:Y:S01]  /*08b0*/  @!P2 LOP3.LUT R9, RZ, R12, RZ, 0x33, !PT ;  /* 0x0000000cff09a212 */ /* 0x000fe200078e33ff */
[----:B------:R-:W-:Y:S01]  /*08c0*/  USEL UR4, UR12, UR4, UP2 ;  /* 0x000000040c047287 */ /* 0x000fe20009000000 */
[----:B------:R-:W-:Y:S01]  /*08d0*/  IMAD.MOV.U32 R12, RZ, RZ, R8 ;  /* 0x000000ffff0c7224 */ /* 0x000fe200078e0008 */
[----:B------:R-:W-:-:S05]  /*08e0*/  VOTEU.ANY UP1, P4 ;  /* 0x0000000000ff7886 */ /* 0x000fca0002020100 */
[----:B------:R-:W-:Y:S01]  /*08f0*/  @UP1 UIADD3 UR8, UPT, UPT, UR8, 0x1, URZ ;  /* 0x0000000108081890 */ /* 0x000fe2000fffe0ff */
[----:B--2---:R-:W-:Y:S01]  /*0900*/  @!P0 IMAD R3, R16, UR14, R9 ;  /* 0x0000000e10038c24 */ /* 0x004fe2000f8e0209 */
[----:B------:R-:W-:Y:S01]  /*0910*/  UISETP.NE.AND UP1, UPT, UR13, URZ, UPT ;  /* 0x000000ff0d00728c */ /* 0x000fe2000bf25270 */
[----:B------:R-:W-:Y:S01]  /*0920*/  @P0 IMAD R10, R14, UR14, R17 ;  /* 0x0000000e0e0a0c24 */ /* 0x000fe2000f8e0211 */
[----:B------:R-:W-:-:S03]  /*0930*/  @!UP0 UIADD3 UR8, UPT, UPT, URZ, -UR8, URZ ;  /* 0x80000008ff088290 */ /* 0x000fc6000fffe0ff */
[----:B------:R-:W-:-:S06]  /*0940*/  @P0 IMAD R10, R10, R21, 0x1 ;  /* 0x000000010a0a0424 */ /* 0x000fcc00078e0215 */
[----:B------:R-:W-:Y:S01]  /*0950*/  @!UP1 ULOP3.LUT UR8, URZ, UR13, URZ, 0x33, !UPT ;  /* 0x0000000dff089292 */ /* 0x000fe2000f8e33ff */
[----:B----4-:R1:W-:Y:S01]  /*0960*/  @!P1 STS.128 [R2], R4 ;  /* 0x0000000402009388 */ /* 0x0103e20000000c00 */
[----:B------:R-:W-:Y:S01]  /*0970*/  BAR.SYNC.DEFER_BLOCKING 0x0 ;  /* 0x0000000000007b1d */ /* 0x000fe20000010000 */
[----:B------:R-:W-:Y:S02]  /*0980*/  ISETP.GE.U32.AND P1, PT, R11, UR9, PT ;  /* 0x000000090b007c0c */ /* 0x000fe4000bf26070 */
[----:B------:R-:W-:Y:S01]  /*0990*/  MOV R11, 0xff7fffff ;  /* 0xff7fffff000b7802 */ /* 0x000fe20000000f00 */
[----:B-1----:R-:W-:-:S04]  /*09a0*/  @!P0 IMAD.MOV R2, RZ, RZ, -R3 ;  /* 0x000000ffff028224 */ /* 0x002fc800078e0a03 */
[----:B------:R-:W-:-:S06]  /*09b0*/  @!P0 IMAD R10, R21, R2, 0x1 ;  /* 0x00000001150a8424 */ /* 0x000fcc00078e0202 */
[----:B0-----:R-:W-:Y:S05]  /*09c0*/  @P1 BRA `(.L_x_18112) ;  /* 0x0000002c00041947 */ /* 0x001fea0003800000 */
[----:B------:R-:W0:Y:S01]  /*09d0*/  S2UR UR6, SR_CgaCtaId ;  /* 0x00000000000679c3 */ /* 0x000e220000008800 */
[----:B------:R-:W1:Y:S01]  /*09e0*/  S2R R7, SR_CTAID.Z ;  /* 0x0000000000077919 */ /* 0x000e620000002700 */
[----:B------:R-:W-:Y:S01]  /*09f0*/  UMOV UR5, 0x400 ;  /* 0x0000040000057882 */ /* 0x000fe20000000000 */
[----:B------:R-:W2:Y:S01]  /*0a00*/  LDCU UR7, c[0x0][0x3c8] ;  /* 0x00007900ff0777ac */ /* 0x000ea20008000800 */
[----:B------:R-:W-:Y:S01]  /*0a10*/  SHF.R.U32.HI R4, RZ, 0x5, R15 ;  /* 0x00000005ff047819 */ /* 0x000fe2000001160f */
[----:B------:R-:W-:Y:S01]  /*0a20*/  IMAD.MOV.U32 R11, RZ, RZ, -0x800001 ;  /* 0xff7fffffff0b7424 */ /* 0x000fe200078e00ff */
[----:B------:R-:W-:Y:S01]  /*0a30*/  LOP3.LUT R6, R15, 0x3e0, RZ, 0xc0, !PT ;  /* 0x000003e00f067812 */ /* 0x000fe200078ec0ff */
[----:B------:R-:W3:Y:S01]  /*0a40*/  LDCU.64 UR14, c[0x0][0x3b8] ;  /* 0x00007700ff0e77ac */ /* 0x000ee20008000a00 */
[----:B--2---:R-:W-:Y:S01]  /*0a50*/  IMAD R5, R13, UR7, RZ ;  /* 0x000000070d057c24 */ /* 0x004fe2000f8e02ff */
[----:B0-----:R-:W-:Y:S02]  /*0a60*/  ULEA UR13, UR6, UR5, 0x18 ;  /* 0x00000005060d7291 */ /* 0x001fe4000f8ec0ff */
[----:B------:R-:W-:-:S04]  /*0a70*/  UIADD3 UR5, UPT, UPT, UR5, 0x120, URZ ;  /* 0x0000012005057890 */ /* 0x000fc8000fffe0ff */
[----:B------:R-:W-:-:S03]  /*0a80*/  ULEA UR5, UR6, UR5, 0x18 ;  /* 0x0000000506057291 */ /* 0x000fc6000f8ec0ff */
[----:B------:R-:W0:Y:S01]  /*0a90*/  LDS.128 R24, [UR13] ;  /* 0x0000000dff187984 */ /* 0x000e220008000c00 */
[C---:B-1----:R-:W-:Y:S01]  /*0aa0*/  IMAD R97, R7.reuse, 0x10, R4 ;  /* 0x0000001007617824 */ /* 0x042fe200078e0204 */
[----:B------:R-:W-:Y:S02]  /*0ab0*/  LEA R13, R7, R6, 0x9 ;  /* 0x00000006070d7211 */ /* 0x000fe400078e48ff */
[----:B------:R-:W1:Y:S01]  /*0ac0*/  LDS.128 R28, [UR13+0x10] ;  /* 0x0000100dff1c7984 */ /* 0x000e620008000c00 */
[----:B------:R-:W-:-:S03]  /*0ad0*/  IMAD.WIDE.U32 R2, R97, 0x4, RZ ;  /* 0x0000000461027825 */ /* 0x000fc600078e00ff */
[----:B------:R-:W2:Y:S01]  /*0ae0*/  LDS.128 R32, [UR13+0x20] ;  /* 0x0000200dff207984 */ /* 0x000ea20008000c00 */
[----:B------:R-:W-:-:S03]  /*0af0*/  IMAD.WIDE R2, R5, 0x4, R2 ;  /* 0x0000000405027825 */ /* 0x000fc600078e0202 */
[----:B------:R-:W4:Y:S01]  /*0b00*/  LDS.128 R36, [UR13+0x30] ;  /* 0x0000300dff247984 */ /* 0x000f220008000c00 */
[----:B------:R-:W-:-:S03]  /*0b10*/  IMAD.SHL.U32 R5, R15, 0x4, RZ ;  /* 0x000000040f057824 */ /* 0x000fc600078e00ff */
[----:B------:R-:W4:Y:S01]  /*0b20*/  LDS.128 R40, [UR13+0x40] ;  /* 0x0000400dff287984 */ /* 0x000f220008000c00 */
[C---:B------:R-:W-:Y:S01]  /*0b30*/  LOP3.LUT R15, R13.reuse, 0x1f, R15, 0xf8, !PT ;  /* 0x0000001f0d0f7812 */ /* 0x040fe200078ef80f */
[----:B------:R-:W-:Y:S01]  /*0b40*/  VIADD R13, R13, 0x1 ;  /* 0x000000010d0d7836 */ /* 0x000fe20000000000 */
[----:B---3--:R-:W-:Y:S01]  /*0b50*/  IADD3 R6, P0, PT, R2, UR14, RZ ;  /* 0x0000000e02067c10 */ /* 0x008fe2000ff1e0ff */
[----:B------:R-:W3:Y:S01]  /*0b60*/  LDS.128 R44, [UR13+0x50] ;  /* 0x0000500dff2c7984 */ /* 0x000ee20008000c00 */
[----:B------:R-:W-:Y:S01]  /*0b70*/  LOP3.LUT R5, R5, 0x7c, RZ, 0xc0, !PT ;  /* 0x0000007c05057812 */ /* 0x000fe200078ec0ff */
[----:B------:R-:W-:Y:S01]  /*0b80*/  VIADD R98, R15, -UR12 ;  /* 0x8000000c0f627c36 */ /* 0x000fe20008000000 */
[----:B------:R-:W-:Y:S01]  /*0b90*/  IADD3.X R7, PT, PT, R3, UR15, RZ, P0, !PT ;  /* 0x0000000f03077c10 */ /* 0x000fe200087fe4ff */
[----:B------:R-:W3:Y:S01]  /*0ba0*/  LDS.128 R48, [UR13+0x60] ;  /* 0x0000600dff307984 */ /* 0x000ee20008000c00 */
[----:B------:R-:W-:Y:S02]  /*0bb0*/  VIADD R15, R15, 0x1 ;  /* 0x000000010f0f7836 */ /* 0x000fe40000000000 */
[----:B------:R-:W-:Y:S01]  /*0bc0*/  IMAD R5, R4, 0x80, R5 ;  /* 0x0000008004057824 */ /* 0x000fe200078e0205 */
[----:B------:R-:W3:Y:S04]  /*0bd0*/  LDS.128 R52, [UR13+0x70] ;  /* 0x0000700dff347984 */ /* 0x000ee80008000c00 */
[----:B------:R-:W3:Y:S01]  /*0be0*/  LDS.128 R56, [UR13+0x80] ;  /* 0x0000800dff387984 */ /* 0x000ee20008000c00 */
[----:B------:R-:W-:-:S03]  /*0bf0*/  IADD3 R14, PT, PT, R5, UR5, RZ ;  /* 0x00000005050e7c10 */ /* 0x000fc6000fffe0ff */
[----:B------:R-:W3:Y:S04]  /*0c00*/  LDS.128 R60, [UR13+0x90] ;  /* 0x0000900dff3c7984 */ /* 0x000ee80008000c00 */
[----:B------:R-:W3:Y:S01]  /*0c10*/  LDS.128 R64, [UR13+0xa0] ;  /* 0x0000a00dff407984 */ /* 0x000ee20008000c00 */
[----:B0-----:R-:W-:Y:S02]  /*0c20*/  PRMT R99, R24, 0x7632, R99 ;  /* 0x0000763218637816 */ /* 0x001fe40000000063 */
[----:B------:R-:W-:Y:S01]  /*0c30*/  PRMT R100, R25, 0x7632, R100 ;  /* 0x0000763219647816 */ /* 0x000fe20000000064 */
[----:B------:R-:W0:Y:S01]  /*0c40*/  LDS.128 R68, [UR13+0xb0] ;  /* 0x0000b00dff447984 */ /* 0x000e220008000c00 */
[----:B------:R-:W-:Y:S02]  /*0c50*/  PRMT R101, R26, 0x7632, R101 ;  /* 0x000076321a657816 */ /* 0x000fe40000000065 */
[----:B------:R-:W-:Y:S01]  /*0c60*/  PRMT R102, R27, 0x7632, R102 ;  /* 0x000076321b667816 */ /* 0x000fe20000000066 */
[----:B------:R-:W0:Y:S01]  /*0c70*/  LDS.128 R72, [UR13+0xc0] ;  /* 0x0000c00dff487984 */ /* 0x000e220008000c00 */
[----:B-1----:R-:W-:-:S02]  /*0c80*/  PRMT R103, R30, 0x7632, R103 ;  /* 0x000076321e677816 */ /* 0x002fc40000000067 */
[----:B--2---:R-:W-:Y:S01]  /*0c90*/  PRMT R104, R34, 0x7632, R104 ;  /* 0x0000763222687816 */ /* 0x004fe20000000068 */
[----:B------:R-:W1:Y:S01]  /*0ca0*/  LDS.128 R76, [UR13+0xd0] ;  /* 0x0000d00dff4c7984 */ /* 0x000e620008000c00 */
[----:B------:R-:W-:Y:S02]  /*0cb0*/  PRMT R105, R35, 0x7632, R105 ;  /* 0x0000763223697816 */ /* 0x000fe40000000069 */
[----:B----4-:R-:W-:Y:S01]  /*0cc0*/  PRMT R106, R36, 0x7632, R106 ;  /* 0x00007632246a7816 */ /* 0x010fe2000000006a */
[----:B------:R-:W2:Y:S01]  /*0cd0*/  LDS.128 R80, [UR13+0xe0] ;  /* 0x0000e00dff507984 */ /* 0x000ea20008000c00 */
        /* <DEDUP_REMOVED lines=8> */
[----:B---3--:R-:W-:Y:S02]  /*0d60*/  PRMT R114, R44, 0x7632, R114 ;  /* 0x000076322c727816 */ /* 0x008fe40000000072 */
        /* <DEDUP_REMOVED lines=23> */
[----:B0-----:R-:W-:Y:S02]  /*0ee0*/  PRMT R138, R68, 0x7632, R138 ;  /* 0x00007632448a7816 */ /* 0x001fe4000000008a */
[----:B------:R-:W-:-:S02]  /*0ef0*/  PRMT R139, R69, 0x7632, R139 ;  /* 0x00007632458b7816 */ /* 0x000fc4000000008b */
[----:B------:R-:W-:Y:S02]  /*0f00*/  PRMT R140, R70, 0x7632, R140 ;  /* 0x00007632468c7816 */ /* 0x000fe4000000008c */
[----:B------:R-:W-:Y:S02]  /*0f10*/  PRMT R141, R71, 0x7632, R141 ;  /* 0x00007632478d7816 */ /* 0x000fe4000000008d */
[----:B------:R-:W-:Y:S02]  /*0f20*/  PRMT R142, R72, 0x7632, R142 ;  /* 0x00007632488e7816 */ /* 0x000fe4000000008e */
[----:B------:R-:W-:Y:S02]  /*0f30*/  PRMT R143, R73, 0x7632, R143 ;  /* 0x00007632498f7816 */ /* 0x000fe4000000008f */
[----:B------:R-:W-:Y:S02]  /*0f40*/  PRMT R144, R74, 0x7632, R144 ;  /* 0x000076324a907816 */ /* 0x000fe40000000090 */
[----:B------:R-:W-:-:S02]  /*0f50*/  PRMT R145, R75, 0x7632, R145 ;  /* 0x000076324b917816 */ /* 0x000fc40000000091 */
[----:B-1----:R-:W-:Y:S02]  /*0f60*/  PRMT R146, R76, 0x7632, R146 ;  /* 0x000076324c927816 */ /* 0x002fe40000000092 */
[----:B------:R-:W-:Y:S02]  /*0f70*/  PRMT R147, R77, 0x7632, R147 ;  /* 0x000076324d937816 */ /* 0x000fe40000000093 */
[----:B------:R-:W-:Y:S02]  /*0f80*/  PRMT R148, R78, 0x7632, R148 ;  /* 0x000076324e947816 */ /* 0x000fe40000000094 */
[----:B------:R-:W-:Y:S02]  /*0f90*/  PRMT R149, R79, 0x7632, R149 ;  /* 0x000076324f957816 */ /* 0x000fe40000000095 */
[----:B--2---:R-:W-:Y:S02]  /*0fa0*/  PRMT R150, R80, 0x7632, R150 ;  /* 0x0000763250967816 */ /* 0x004fe40000000096 */
[----:B------:R-:W-:-:S02]  /*0fb0*/  PRMT R151, R81, 0x7632, R151 ;  /* 0x0000763251977816 */ /* 0x000fc40000000097 */
[----:B------:R-:W-:Y:S02]  /*0fc0*/  PRMT R152, R82, 0x7632, R152 ;  /* 0x0000763252987816 */ /* 0x000fe40000000098 */
[----:B------:R-:W-:Y:S02]  /*0fd0*/  PRMT R153, R83, 0x7632, R153 ;  /* 0x0000763253997816 */ /* 0x000fe40000000099 */
[----:B----4-:R-:W-:Y:S02]  /*0fe0*/  PRMT R154, R84, 0x7632, R154 ;  /* 0x00007632549a7816 */ /* 0x010fe4000000009a */
[----:B------:R-:W-:Y:S02]  /*0ff0*/  PRMT R155, R85, 0x7632, R155 ;  /* 0x00007632559b7816 */ /* 0x000fe4000000009b */
[----:B------:R-:W-:Y:S02]  /*1000*/  PRMT R156, R86, 0x7632, R156 ;  /* 0x00007632569c7816 */ /* 0x000fe4000000009c */
[----:B------:R-:W-:-:S07]  /*1010*/  PRMT R157, R87, 0x7632, R157 ;  /* 0x00007632579d7816 */ /* 0x000fce000000009d */
.L_x_18115:
[----:B------:R-:W0:Y:S01]  /*1020*/  LDC R18, c[0x0][0x400] ;  /* 0x00010000ff127b82 */ /* 0x000e220000000800 */
[----:B------:R-:W-:Y:S01]  /*1030*/  VIADD R2, R13, 0xffffffff ;  /* 0xffffffff0d027836 */ /* 0x000fe20000000000 */
[----:B------:R-:W-:Y:S01]  /*1040*/  UIADD3 UR5, UPT, UPT, UR8, -UR16, URZ ;  /* 0x8000001008057290 */ /* 0x000fe2000fffe0ff */
[----:B------:R-:W-:Y:S01]  /*1050*/  VIADD R97, R97, 0x4 ;  /* 0x0000000461617836 */ /* 0x000fe20000000000 */
[----:B------:R-:W-:Y:S01]  /*1060*/  BSSY.RECONVERGENT B1, `(.L_x_18113) ;  /* 0x0000251000017945 */ /* 0x000fe20003800200 */
[----:B------:R-:W-:Y:S01]  /*1070*/  VIADD R13, R13, 0x80 ;  /* 0x000000800d0d7836 */ /* 0x000fe20000000000 */
[----:B------:R-:W-:Y:S02]  /*1080*/  IABS R3, R2 ;  /* 0x0000000200037213 */ /* 0x000fe40000000000 */
[----:B------:R-:W1:Y:S03]  /*1090*/  LDC R21, c[0x0][0x404] ;  /* 0x00010100ff157b82 */ /* 0x000e660000000800 */
[----:B------:R-:W-:-:S05]  /*10a0*/  IMAD.HI.U32 R4, R3, UR22, RZ ;  /* 0x0000001603047c27 */ /* 0x000fca000f8e00ff */
[----:B------:R-:W-:Y:S02]  /*10b0*/  IADD3 R16, PT, PT, RZ, -R4, RZ ;  /* 0x80000004ff107210 */ /* 0x000fe40007ffe0ff */
        /* <DEDUP_REMOVED lines=8> */
[----:B------:R-:W-:Y:S02]  /*1140*/  @!P1 IMAD.IADD R3, R3, 0x1, -R8 ;  /* 0x0000000103039824 */ /* 0x000fe400078e0a08 */
[----:B------:R-:W-:Y:S01]  /*1150*/  @!P1 VIADD R4, R4, 0x1 ;  /* 0x0000000104049836 */ /* 0x000fe20000000000 */
[----:B------:R-:W-:Y:S02]  /*1160*/  ISETP.NE.AND P1, PT, R21, RZ, PT ;  /* 0x000000ff1500720c */ /* 0x000fe40003f25270 */
[----:B------:R-:W-:Y:S01]  /*1170*/  ISETP.GE.U32.AND P0, PT, R3, R12, PT ;  /* 0x0000000c0300720c */ /* 0x000fe20003f06070 */
[----:B0-----:R-:W-:-:S06]  /*1180*/  VIADD R3, R5, 0xffffffe ;  /* 0x0ffffffe05037836 */ /* 0x001fcc0000000000 */
[----:B------:R-:W0:Y:S06]  /*1190*/  F2I.FTZ.U32.TRUNC.NTZ R3, R3 ;  /* 0x0000000300037305 */ /* 0x000e2c000021f000 */
[----:B------:R-:W-:-:S05]  /*11a0*/  @P0 IADD3 R4, PT, PT, R4, 0x1, RZ ;  /* 0x0000000104040810 */ /* 0x000fca0007ffe0ff */
[----:B------:R-:W-:-:S04]  /*11b0*/  IMAD.MOV.U32 R19, RZ, RZ, R4 ;  /* 0x000000ffff137224 */ /* 0x000fc800078e0004 */
[----:B------:R-:W-:Y:S01]  /*11c0*/  @!P2 IMAD.MOV R19, RZ, RZ, -R19 ;  /* 0x000000ffff13a224 */ /* 0x000fe200078e0a13 */
[----:B------:R-:W-:Y:S01]  /*11d0*/  @!P1 LOP3.LUT R19, RZ, R21, RZ, 0x33, !PT ;  /* 0x00000015ff139212 */ /* 0x000fe200078e33ff */
[--C-:B0-----:R-:W-:Y:S01]  /*11e0*/  IMAD.MOV R2, RZ, RZ, -R3.reuse ;  /* 0x000000ffff027224 */ /* 0x101fe200078e0a03 */
[----:B------:R-:W-:Y:S02]  /*11f0*/  ISETP.NE.AND P1, PT, R18, RZ, PT ;  /* 0x000000ff1200720c */ /* 0x000fe40003f25270 */
[----:B------:R-:W-:Y:S01]  /*1200*/  IADD3 R4, PT, PT, R19, R10, RZ ;  /* 0x0000000a13047210 */ /* 0x000fe20007ffe0ff */
[----:B------:R-:W-:Y:S02]  /*1210*/  IMAD R5, R2, R17, RZ ;  /* 0x0000001102057224 */ /* 0x000fe400078e02ff */
[----:B------:R-:W-:Y:S01]  /*1220*/  IMAD.MOV.U32 R2, RZ, RZ, RZ ;  /* 0x000000ffff027224 */ /* 0x000fe200078e00ff */
[----:B------:R-:W-:Y:S02]  /*1230*/  IABS R16, R4 ;  /* 0x0000000400107213 */ /* 0x000fe40000000000 */
[----:B------:R-:W-:Y:S01]  /*1240*/  ISETP.GE.AND P2, PT, R4, RZ, PT ;  /* 0x000000ff0400720c */ /* 0x000fe20003f46270 */
[----:B------:R-:W-:-:S04]  /*1250*/  IMAD.HI.U32 R2, R3, R5, R2 ;  /* 0x0000000503027227 */ /* 0x000fc800078e0002 */
        /* <DEDUP_REMOVED lines=8> */
[----:B------:R-:W-:-:S03]  /*12e0*/  ISETP.GT.AND P0, PT, R19, UR5, PT ;  /* 0x0000000513007c0c */ /* 0x000fc6000bf04270 */
[----:B------:R-:W-:Y:S01]  /*12f0*/  @!P2 IMAD.MOV R2, RZ, RZ, -R2 ;  /* 0x000000ffff02a224 */ /* 0x000fe200078e0a02 */
[----:B------:R-:W-:Y:S02]  /*1300*/  @!P1 LOP3.LUT R2, RZ, R18, RZ, 0x33, !PT ;  /* 0x00000012ff029212 */ /* 0x000fe400078e33ff */
[----:B------:R-:W-:Y:S02]  /*1310*/  ISETP.GE.U32.AND P1, PT, R97, UR9, PT ;  /* 0x0000000961007c0c */ /* 0x000fe4000bf26070 */
[----:B------:R-:W-:-:S13]  /*1320*/  ISETP.EQ.OR P0, PT, R2, RZ, P0 ;  /* 0x000000ff0200720c */ /* 0x000fda0000702670 */
[----:B------:R-:W-:-:S05]  /*1330*/  @!P0 MOV R3, 0xff7fffff ;  /* 0xff7fffff00038802 */ /* 0x000fca0000000f00 */
[----:B------:R0:W-:Y:S01]  /*1340*/  @!P0 STS [R14], R3 ;  /* 0x000000030e008388 */ /* 0x0001e20000000800 */
[----:B------:R-:W-:Y:S05]  /*1350*/  @!P0 BRA `(.L_x_18114) ;  /* 0x0000002000848947 */ /* 0x000fea0003800000 */
[----:B0-----:R-:W2:Y:S01]  /*1360*/  LDG.E.CONSTANT R3, desc[UR10][R6.64] ;  /* 0x0000000a06037981 */ /* 0x001ea2000c1e9900 */
[----:B------:R-:W-:Y:S01]  /*1370*/  IMAD R2, R9, UR17, RZ ;  /* 0x0000001109027c24 */ /* 0x000fe2000f8e02ff */
        /* <DEDUP_REMOVED lines=24> */
[----:B------:R-:W-:Y:S02]  /*1500*/  IMAD.U32 R158, R99, 0x10000, RZ ;  /* 0x00010000639e7824 */ /* 0x000fe400078e00ff */
[----:B------:R-:W-:Y:S02]  /*1510*/  IMAD.U32 R96, R25, 0x10000, RZ ;  /* 0x0001000019607824 */ /* 0x000fe400078e00ff */
[----:B------:R-:W-:Y:S01]  /*1520*/  IMAD.U32 R161, R32, 0x10000, RZ ;  /* 0x0001000020a17824 */ /* 0x000fe200078e00ff */
[C---:B--2---:R-:W-:Y:S02]  /*1530*/  SHF.L.U32 R92, R93.reuse, 0x10, RZ ;  /* 0x000000105d5c7819 */ /* 0x044fe400000006ff */
[----:B------:R-:W-:-:S03]  /*1540*/  PRMT R93, R93, 0x7632, R93 ;  /* 0x000076325d5d7816 */ /* 0x000fc6000000005d */
[----:B------:R-:W-:Y:S01]  /*1550*/  FMUL.FTZ R159, R91, R92 ;  /* 0x0000005c5b9f7220 */ /* 0x000fe20000410000 */
[----:B------:R-:W-:Y:S01]  /*1560*/  IMAD.U32 R92, R24, 0x10000, RZ ;  /* 0x00010000185c7824 */ /* 0x000fe200078e00ff */
[----:B------:R-:W-:Y:S01]  /*1570*/  SHF.L.U32 R94, R93, 0x10, RZ ;  /* 0x000000105d5e7819 */ /* 0x000fe200000006ff */
[C---:B---3--:R-:W-:Y:S01]  /*1580*/  IMAD.U32 R91, R90.reuse, 0x10000, RZ ;  /* 0x000100005a5b7824 */ /* 0x048fe200078e00ff */
[----:B------:R-:W-:-:S03]  /*1590*/  PRMT R90, R90, 0x7632, R90 ;  /* 0x000076325a5a7816 */ /* 0x000fc6000000005a */
[----:B------:R-:W-:Y:S01]  /*15a0*/  FFMA.FTZ R92, R92, R91, R159 ;  /* 0x0000005b5c5c7223 */ /* 0x000fe2000001009f */
[----:B------:R-:W-:-:S05]  /*15b0*/  PRMT R91, R28, 0x7632, R91 ;  /* 0x000076321c5b7816 */ /* 0x000fca000000005b */
[----:B------:R-:W-:-:S04]  /*15c0*/  IMAD.U32 R91, R91, 0x10000, RZ ;  /* 0x000100005b5b7824 */ /* 0x000fc800078e00ff */
[----:B------:R-:W-:Y:S01]  /*15d0*/  FMUL.FTZ R93, R91, R94 ;  /* 0x0000005e5b5d7220 */ /* 0x000fe20000410000 */
[----:B------:R-:W-:Y:S02]  /*15e0*/  IMAD.U32 R91, R90, 0x10000, RZ ;  /* 0x000100005a5b7824 */ /* 0x000fe400078e00ff */
[----:B------:R-:W-:Y:S02]  /*15f0*/  IMAD.U32 R90, R29, 0x10000, RZ ;  /* 0x000100001d5a7824 */ /* 0x000fe400078e00ff */
[----:B------:R-:W-:Y:S01]  /*1600*/  FFMA.FTZ R158, R158, R91, R93 ;  /* 0x0000005b9e9e7223 */ /* 0x000fe2000001005d */
[----:B----4-:R-:W-:Y:S01]  /*1610*/  SHF.L.U32 R91, R89, 0x10, RZ ;  /* 0x00000010595b7819 */ /* 0x010fe200000006ff */
[----:B------:R-:W-:-:S04]  /*1620*/  IMAD.U32 R94, R100, 0x10000, RZ ;  /* 0x00010000645e7824 */ /* 0x000fc800078e00ff */
[----:B------:R-:W-:Y:S01]  /*1630*/  FMUL.FTZ R93, R90, R91 ;  /* 0x0000005b5a5d7220 */ /* 0x000fe20000410000 */
[----:B------:R-:W-:Y:S01]  /*1640*/  IMAD.U32 R91, R88, 0x10000, RZ ;  /* 0x00010000585b7824 */ /* 0x000fe200078e00ff */
[----:B------:R-:W-:Y:S02]  /*1650*/  PRMT R88, R89, 0x7632, R88 ;  /* 0x0000763259587816 */ /* 0x000fe40000000058 */
[----:B------:R-:W-:Y:S01]  /*1660*/  PRMT R89, R29, 0x7632, R89 ;  /* 0x000076321d597816 */ /* 0x000fe20000000059 */
[----:B------:R-:W-:Y:S01]  /*1670*/  FFMA.FTZ R96, R96, R91, R93 ;  /* 0x0000005b60607223 */ /* 0x000fe2000001005d */
[C---:B------:R-:W-:Y:S01]  /*1680*/  SHF.L.U32 R90, R88.reuse, 0x10, RZ ;  /* 0x00000010585a7819 */ /* 0x040fe200000006ff */
[----:B------:R-:W2:Y:S01]  /*1690*/  LDG.E.CONSTANT R93, desc[UR10][R2.64+0x800] ;  /* 0x0008000a025d7981 */ /* 0x000ea2000c1e9900 */
[----:B------:R-:W-:Y:S01]  /*16a0*/  PRMT R88, R88, 0x7632, R88 ;  /* 0x0000763258587816 */ /* 0x000fe20000000058 */
[----:B------:R-:W-:-:S04]  /*16b0*/  IMAD.U32 R89, R89, 0x10000, RZ ;  /* 0x0001000059597824 */ /* 0x000fc800078e00ff */
[----:B------:R-:W-:Y:S01]  /*16c0*/  FMUL.FTZ R91, R89, R90 ;  /* 0x0000005a595b7220 */ /* 0x000fe20000410000 */
[----:B------:R-:W-:Y:S01]  /*16d0*/  IMAD.U32 R89, R88, 0x10000, RZ ;  /* 0x0001000058597824 */ /* 0x000fe200078e00ff */
[----:B------:R-:W3:Y:S01]  /*16e0*/  LDG.E.CONSTANT R90, desc[UR10][R2.64+0x60c] ;  /* 0x00060c0a025a7981 */ /* 0x000ee2000c1e9900 */
[----:B------:R-:W-:Y:S02]  /*16f0*/  IMAD.U32 R88, R30, 0x10000, RZ ;  /* 0x000100001e587824 */ /* 0x000fe400078e00ff */
[----:B------:R-:W-:Y:S01]  /*1700*/  FFMA.FTZ R94, R94, R89, R91 ;  /* 0x000000595e5e7223 */ /* 0x000fe2000001005b */
[C---:B------:R-:W-:Y:S02]  /*1710*/  SHF.L.U32 R89, R23.reuse, 0x10, RZ ;  /* 0x0000001017597819 */ /* 0x040fe400000006ff */
[----:B------:R-:W-:-:S03]  /*1720*/  PRMT R23, R23, 0x7632, R23 ;  /* 0x0000763217177816 */ /* 0x000fc60000000017 */
[----:B------:R-:W-:Y:S01]  /*1730*/  FMUL.FTZ R160, R88, R89 ;  /* 0x0000005958a07220 */ /* 0x000fe20000410000 */
[----:B------:R-:W-:Y:S02]  /*1740*/  IMAD.U32 R89, R26, 0x10000, RZ ;  /* 0x000100001a597824 */ /* 0x000fe400078e00ff */
[C---:B------:R-:W-:Y:S01]  /*1750*/  IMAD.U32 R88, R19.reuse, 0x10000, RZ ;  /* 0x0001000013587824 */ /* 0x040fe200078e00ff */
[----:B------:R-:W-:-:S03]  /*1760*/  PRMT R19, R19, 0x7632, R19 ;  /* 0x0000763213137816 */ /* 0x000fc60000000013 */
[----:B------:R-:W-:Y:S01]  /*1770*/  FFMA.FTZ R89, R89, R88, R160 ;  /* 0x0000005859597223 */ /* 0x000fe200000100a0 */
[----:B------:R-:W-:Y:S01]  /*1780*/  IMAD.U32 R88, R23, 0x10000, RZ ;  /* 0x0001000017587824 */ /* 0x000fe200078e00ff */
[----:B------:R-:W-:Y:S01]  /*1790*/  SHF.L.U32 R23, R103, 0x10, RZ ;  /* 0x0000001067177819 */ /* 0x000fe200000006ff */
[----:B------:R-:W-:-:S04]  /*17a0*/  IMAD.U32 R159, R101, 0x10000, RZ ;  /* 0x00010000659f7824 */ /* 0x000fc800078e00ff */
[----:B------:R-:W-:Y:S01]  /*17b0*/  FMUL.FTZ R160, R23, R88 ;  /* 0x0000005817a07220 */ /* 0x000fe20000410000 */
[----:B------:R-:W-:Y:S01]  /*17c0*/  IMAD.U32 R88, R19, 0x10000, RZ ;  /* 0x0001000013587824 */ /* 0x000fe200078e00ff */
[----:B------:R-:W4:Y:S03]  /*17d0*/  LDG.E.CONSTANT R23, desc[UR10][R2.64+0x808] ;  /* 0x0008080a02177981 */ /* 0x000f26000c1e9900 */
[----:B------:R-:W-:Y:S02]  /*17e0*/  FFMA.FTZ R159, R159, R88, R160 ;  /* 0x000000589f9f7223 */ /* 0x000fe400000100a0 */
[----:B------:R-:W4:Y:S01]  /*17f0*/  LDG.E.CONSTANT R88, desc[UR10][R2.64+0x804] ;  /* 0x0008040a02587981 */ /* 0x000f22000c1e9900 */
[----:B------:R-:W-:Y:S01]  /*1800*/  SHF.L.U32 R160, R22, 0x10, RZ ;  /* 0x0000001016a07819 */ /* 0x000fe200000006ff */
[----:B------:R-:W-:-:S04]  /*1810*/  IMAD.U32 R19, R31, 0x10000, RZ ;  /* 0x000100001f137824 */ /* 0x000fc800078e00ff */
[----:B------:R-:W-:Y:S01]  /*1820*/  FMUL.FTZ R162, R19, R160 ;  /* 0x000000a013a27220 */ /* 0x000fe20000410000 */
[----:B------:R-:W-:Y:S01]  /*1830*/  IMAD.U32 R160, R16, 0x10000, RZ ;  /* 0x0001000010a07824 */ /* 0x000fe200078e00ff */
[----:B------:R-:W-:Y:S02]  /*1840*/  PRMT R16, R22, 0x7632, R16 ;  /* 0x0000763216107816 */ /* 0x000fe40000000010 */
[----:B------:R-:W-:Y:S01]  /*1850*/  PRMT R22, R31, 0x7632, R22 ;  /* 0x000076321f167816 */ /* 0x000fe20000000016 */
[----:B------:R-:W-:Y:S01]  /*1860*/  IMAD.U32 R19, R27, 0x10000, RZ ;  /* 0x000100001b137824 */ /* 0x000fe200078e00ff */
[C---:B------:R-:W-:Y:S02]  /*1870*/  SHF.L.U32 R91, R16.reuse, 0x10, RZ ;  /* 0x00000010105b7819 */ /* 0x040fe400000006ff */
[----:B------:R-:W-:Y:S01]  /*1880*/  PRMT R16, R16, 0x7632, R16 ;  /* 0x0000763210107816 */ /* 0x000fe20000000010 */
[----:B------:R-:W-:Y:S02]  /*1890*/  IMAD.U32 R22, R22, 0x10000, RZ ;  /* 0x0001000016167824 */ /* 0x000fe400078e00ff */
[----:B------:R-:W-:-:S02]  /*18a0*/  FFMA.FTZ R19, R19, R160, R162 ;  /* 0x000000a013137223 */ /* 0x000fc400000100a2 */
[----:B------:R-:W-:Y:S01]  /*18b0*/  FMUL.FTZ R160, R22, R91 ;  /* 0x0000005b16a07220 */ /* 0x000fe20000410000 */
[----:B------:R-:W-:Y:S02]  /*18c0*/  IMAD.U32 R22, R16, 0x10000, RZ ;  /* 0x0001000010167824 */ /* 0x000fe400078e00ff */
[----:B------:R-:W4:Y:S01]  /*18d0*/  LDG.E.CONSTANT R16, desc[UR10][R2.64+0x80c] ;  /* 0x00080c0a02107981 */ /* 0x000f22000c1e9900 */
[----:B------:R-:W-:-:S04]  /*18e0*/  IMAD.U32 R91, R102, 0x10000, RZ ;  /* 0x00010000665b7824 */ /* 0x000fc800078e00ff */
[--C-:B------:R-:W-:Y:S01]  /*18f0*/  FFMA.FTZ R91, R91, R22, R160.reuse ;  /* 0x000000165b5b7223 */ /* 0x100fe200000100a0 */
[C---:B------:R-:W-:Y:S02]  /*1900*/  SHF.L.U32 R22, R21.reuse, 0x10, RZ ;  /* 0x0000001015167819 */ /* 0x040fe400000006ff */
[----:B------:R-:W-:-:S03]  /*1910*/  PRMT R160, R21, 0x7632, R160 ;  /* 0x0000763215a07816 */ /* 0x000fc600000000a0 */
[----:B------:R-:W-:Y:S01]  /*1920*/  FFMA.FTZ R92, R161, R22, R92 ;  /* 0x00000016a15c7223 */ /* 0x000fe2000001005c */
[----:B------:R-:W-:Y:S01]  /*1930*/  PRMT R21, R32, 0x7632, R21 ;  /* 0x0000763220157816 */ /* 0x000fe20000000015 */
[----:B------:R-:W4:Y:S01]  /*1940*/  LDG.E.CONSTANT R22, desc[UR10][R2.64+0xa00] ;  /* 0x000a000a02167981 */ /* 0x000f22000c1e9900 */
[----:B------:R-:W-:-:S03]  /*1950*/  IMAD.U32 R160, R160, 0x10000, RZ ;  /* 0x00010000a0a07824 */ /* 0x000fc600078e00ff */
[----:B------:R-:W-:-:S04]  /*1960*/  IMAD.U32 R21, R21, 0x10000, RZ ;  /* 0x0001000015157824 */ /* 0x000fc800078e00ff */
[----:B------:R-:W-:Y:S01]  /*1970*/  FFMA.FTZ R158, R21, R160, R158 ;  /* 0x000000a0159e7223 */ /* 0x000fe2000001009e */
[C---:B------:R-:W-:Y:S01]  /*1980*/  IMAD.U32 R21, R33.reuse, 0x10000, RZ ;  /* 0x0001000021157824 */ /* 0x040fe200078e00ff */
[C---:B------:R-:W-:Y:S02]  /*1990*/  SHF.L.U32 R160, R20.reuse, 0x10, RZ ;  /* 0x0000001014a07819 */ /* 0x040fe400000006ff */
[----:B------:R-:W-:Y:S02]  /*19a0*/  PRMT R20, R20, 0x7632, R20 ;  /* 0x0000763214147816 */ /* 0x000fe40000000014 */
[----:B------:R-:W-:Y:S01]  /*19b0*/  PRMT R161, R33, 0x7632, R161 ;  /* 0x0000763221a17816 */ /* 0x000fe200000000a1 */
[----:B------:R-:W-:Y:S02]  /*19c0*/  FFMA.FTZ R96, R21, R160, R96 ;  /* 0x000000a015607223 */ /* 0x000fe40000010060 */
[----:B------:R-:W4:Y:S01]  /*19d0*/  LDG.E.CONSTANT R21, desc[UR10][R2.64+0xa04] ;  /* 0x000a040a02157981 */ /* 0x000f22000c1e9900 */
[----:B------:R-:W-:-:S02]  /*19e0*/  IMAD.U32 R20, R20, 0x10000, RZ ;  /* 0x0001000014147824 */ /* 0x000fc400078e00ff */
[----:B------:R-:W-:Y:S01]  /*19f0*/  IMAD.U32 R161, R161, 0x10000, RZ ;  /* 0x00010000a1a17824 */ /* 0x000fe200078e00ff */
[----:B------:R-:W-:-:S03]  /*1a00*/  SHF.L.U32 R160, R4, 0x10, RZ ;  /* 0x0000001004a07819 */ /* 0x000fc600000006ff */
[----:B------:R-:W-:Y:S01]  /*1a10*/  FFMA.FTZ R94, R161, R20, R94 ;  /* 0x00000014a15e7223 */ /* 0x000fe2000001005e */
[----:B------:R-:W-:-:S04]  /*1a20*/  IMAD.U32 R20, R34, 0x10000, RZ ;  /* 0x0001000022147824 */ /* 0x000fc800078e00ff */
[----:B------:R-:W-:Y:S01]  /*1a30*/  FFMA.FTZ R89, R20, R160, R89 ;  /* 0x000000a014597223 */ /* 0x000fe20000010059 */
[----:B------:R-:W-:Y:S02]  /*1a40*/  PRMT R20, R4, 0x7632, R20 ;  /* 0x0000763204147816 */ /* 0x000fe40000000014 */
[----:B------:R-:W4:Y:S03]  /*1a50*/  LDG.E.CONSTANT R4, desc[UR10][R2.64+0xa08] ;  /* 0x000a080a02047981 */ /* 0x000f26000c1e9900 */
        /* <DEDUP_REMOVED lines=25> */
[----:B------:R-:W-:Y:S01]  /*1bf0*/  IMAD.U32 R161, R107, 0x10000, RZ ;  /* 0x000100006ba17824 */ /* 0x000fe200078e00ff */
[----:B------:R-:W-:-:S03]  /*1c00*/  SHF.L.U32 R160, R95, 0x10, RZ ;  /* 0x000000105fa07819 */ /* 0x000fc600000006ff */
[----:B------:R-:W-:Y:S01]  /*1c10*/  FFMA.FTZ R94, R161, R18, R94 ;  /* 0x00000012a15e7223 */ /* 0x000fe2000001005e */
[----:B------:R-:W-:-:S04]  /*1c20*/  IMAD.U32 R18, R38, 0x10000, RZ ;  /* 0x0001000026127824 */ /* 0x000fc800078e00ff */
[----:B------:R-:W-:Y:S02]  /*1c30*/  FFMA.FTZ R89, R18, R160, R89 ;  /* 0x000000a012597223 */ /* 0x000fe40000010059 */
[----:B------:R-:W4:Y:S01]  /*1c40*/  LDG.E.CONSTANT R18, desc[UR10][R2.64+0xc08] ;  /* 0x000c080a02127981 */ /* 0x000f22000c1e9900 */
[----:B------:R-:W-:Y:S01]  /*1c50*/  PRMT R95, R95, 0x7632, R95 ;  /* 0x000076325f5f7816 */ /* 0x000fe2000000005f */
[----:B------:R-:W-:-:S04]  /*1c60*/  IMAD.U32 R160, R108, 0x10000, RZ ;  /* 0x000100006ca07824 */ /* 0x000fc800078e00ff */
[----:B------:R-:W-:-:S04]  /*1c70*/  IMAD.U32 R95, R95, 0x10000, RZ ;  /* 0x000100005f5f7824 */ /* 0x000fc800078e00ff */
[----:B------:R-:W-:Y:S01]  /*1c80*/  FFMA.FTZ R159, R160, R95, R159 ;  /* 0x0000005fa09f7223 */ /* 0x000fe2000001009f */
[----:B------:R-:W-:Y:S02]  /*1c90*/  IMAD.U32 R160, R39, 0x10000, RZ ;  /* 0x0001000027a07824 */ /* 0x000fe400078e00ff */
[----:B------:R-:W-:Y:S01]  /*1ca0*/  IMAD.U32 R161, R111, 0x10000, RZ ;  /* 0x000100006fa17824 */ /* 0x000fe200078e00ff */
[----:B---3--:R-:W-:-:S05]  /*1cb0*/  SHF.L.U32 R95, R90, 0x10, RZ ;  /* 0x000000105a5f7819 */ /* 0x008fca00000006ff */
[----:B------:R-:W-:Y:S01]  /*1cc0*/  FFMA.FTZ R19, R160, R95, R19 ;  /* 0x0000005fa0137223 */ /* 0x000fe20000010013 */
[----:B------:R-:W-:Y:S02]  /*1cd0*/  PRMT R95, R90, 0x7632, R95 ;  /* 0x000076325a5f7816 */ /* 0x000fe4000000005f */
[----:B------:R-:W3:Y:S01]  /*1ce0*/  LDG.E.CONSTANT R90, desc[UR10][R2.64+0xc0c] ;  /* 0x000c0c0a025a7981 */ /* 0x000ee2000c1e9900 */
[----:B------:R-:W-:Y:S02]  /*1cf0*/  IMAD.U32 R160, R109, 0x10000, RZ ;  /* 0x000100006da07824 */ /* 0x000fe400078e00ff */
[----:B------:R-:W-:-:S04]  /*1d00*/  IMAD.U32 R95, R95, 0x10000, RZ ;  /* 0x000100005f5f7824 */ /* 0x000fc800078e00ff */
[----:B------:R-:W-:Y:S01]  /*1d10*/  FFMA.FTZ R91, R160, R95, R91 ;  /* 0x0000005fa05b7223 */ /* 0x000fe2000001005b */
[----:B--2---:R-:W-:Y:S01]  /*1d20*/  SHF.L.U32 R160, R93, 0x10, RZ ;  /* 0x000000105da07819 */ /* 0x004fe200000006ff */
[----:B------:R-:W-:-:S04]  /*1d30*/  IMAD.U32 R95, R40, 0x10000, RZ ;  /* 0x00010000285f7824 */ /* 0x000fc800078e00ff */
[----:B------:R-:W-:Y:S01]  /*1d40*/  FFMA.FTZ R92, R95, R160, R92 ;  /* 0x000000a05f5c7223 */ /* 0x000fe2000001005c */
[----:B------:R-:W-:Y:S02]  /*1d50*/  PRMT R95, R93, 0x7632, R95 ;  /* 0x000076325d5f7816 */ /* 0x000fe4000000005f */
[----:B------:R-:W2:Y:S03]  /*1d60*/  LDG.E.CONSTANT R93, desc[UR10][R2.64+0xe00] ;  /* 0x000e000a025d7981 */ /* 0x000ea6000c1e9900 */
[----:B------:R-:W-:Y:S02]  /*1d70*/  IMAD.U32 R160, R95, 0x10000, RZ ;  /* 0x000100005fa07824 */ /* 0x000fe400078e00ff */
[----:B------:R-:W-:-:S04]  /*1d80*/  IMAD.U32 R95, R110, 0x10000, RZ ;  /* 0x000100006e5f7824 */ /* 0x000fc800078e00ff */
[----:B------:R-:W-:Y:S01]  /*1d90*/  FFMA.FTZ R158, R95, R160, R158 ;  /* 0x000000a05f9e7223 */ /* 0x000fe2000001009e */
[----:B------:R-:W-:Y:S01]  /*1da0*/  IMAD.U32 R95, R41, 0x10000, RZ ;  /* 0x00010000295f7824 */ /* 0x000fe200078e00ff */
[C---:B----4-:R-:W-:Y:S02]  /*1db0*/  SHF.L.U32 R160, R88.reuse, 0x10, RZ ;  /* 0x0000001058a07819 */ /* 0x050fe400000006ff */
[----:B------:R-:W-:-:S03]  /*1dc0*/  PRMT R88, R88, 0x7632, R88 ;  /* 0x0000763258587816 */ /* 0x000fc60000000058 */
[----:B------:R-:W-:Y:S02]  /*1dd0*/  FFMA.FTZ R96, R95, R160, R96 ;  /* 0x000000a05f607223 */ /* 0x000fe40000010060 */
[----:B------:R-:W4:Y:S01]  /*1de0*/  LDG.E.CONSTANT R95, desc[UR10][R2.64+0xe04] ;  /* 0x000e040a025f7981 */ /* 0x000f22000c1e9900 */
        /* <DEDUP_REMOVED lines=16> */
[----:B------:R-:W-:Y:S02]  /*1ef0*/  IMAD.U32 R88, R113, 0x10000, RZ ;  /* 0x0001000071587824 */ /* 0x000fe400078e00ff */
[----:B------:R-:W-:-:S02]  /*1f00*/  IMAD.U32 R161, R44, 0x10000, RZ ;  /* 0x000100002ca17824 */ /* 0x000fc400078e00ff */
[----:B------:R-:W-:Y:S01]  /*1f10*/  FFMA.FTZ R91, R88, R160, R91 ;  /* 0x000000a0585b7223 */ /* 0x000fe2000001005b */
        /* <DEDUP_REMOVED lines=56> */
[----:B---3--:R-:W-:-:S05]  /*22a0*/  SHF.L.U32 R159, R90, 0x10, RZ ;  /* 0x000000105a9f7819 */ /* 0x008fca00000006ff */
[----:B------:R-:W-:Y:S01]  /*22b0*/  FFMA.FTZ R19, R160, R159, R19 ;  /* 0x0000009fa0137223 */ /* 0x000fe20000010013 */
[----:B------:R-:W-:Y:S01]  /*22c0*/  PRMT R159, R90, 0x7632, R159 ;  /* 0x000076325a9f7816 */ /* 0x000fe2000000009f */
[----:B------:R-:W-:Y:S01]  /*22d0*/  IMAD.U32 R160, R121, 0x10000, RZ ;  /* 0x0001000079a07824 */ /* 0x000fe200078e00ff */
[----:B------:R-:W3:Y:S03]  /*22e0*/  LDG.E.CONSTANT R90, desc[UR10][R2.64+0x120c] ;  /* 0x00120c0a025a7981 */ /* 0x000ee6000c1e9900 */
        /* <DEDUP_REMOVED lines=10> */
[----:B----4-:R-:W-:Y:S01]  /*2390*/  SHF.L.U32 R160, R95, 0x10, RZ ;  /* 0x000000105fa07819 */ /* 0x010fe200000006ff */
        /* <DEDUP_REMOVED lines=18> */
[----:B------:R-:W-:Y:S01]  /*24c0*/  PRMT R159, R16, 0x7632, R159 ;  /* 0x00007632109f7816 */ /* 0x000fe2000000009f */
[----:B------:R-:W-:Y:S01]  /*24d0*/  IMAD.U32 R160, R125, 0x10000, RZ ;  /* 0x000100007da07824 */ /* 0x000fe200078e00ff */
[----:B------:R-:W4:Y:S03]  /*24e0*/  LDG.E.CONSTANT R16, desc[UR10][R2.64+0x140c] ;  /* 0x00140c0a02107981 */ /* 0x000f26000c1e9900 */
        /* <DEDUP_REMOVED lines=59> */
[C---:B---3--:R-:W-:Y:S01]  /*28a0*/  IMAD.U32 R17, R90.reuse, 0x10000, RZ ;  /* 0x000100005a117824 */ /* 0x048fe200078e00ff */
[----:B------:R-:W-:-:S03]  /*28b0*/  PRMT R90, R90, 0x7632, R90 ;  /* 0x000076325a5a7816 */ /* 0x000fc6000000005a */
[----:B------:R-:W-:Y:S02]  /*28c0*/  FFMA.FTZ R19, R160, R17, R19 ;  /* 0x00000011a0137223 */ /* 0x000fe40000010013 */
[----:B------:R-:W-:Y:S01]  /*28d0*/  IMAD.U32 R17, R90, 0x10000, RZ ;  /* 0x000100005a117824 */ /* 0x000fe200078e00ff */
[----:B------:R-:W-:-:S05]  /*28e0*/  SHF.L.U32 R90, R133, 0x10, RZ ;  /* 0x00000010855a7819 */ /* 0x000fca00000006ff */
[----:B------:R-:W-:Y:S01]  /*28f0*/  FFMA.FTZ R91, R90, R17, R91 ;  /* 0x000000115a5b7223 */ /* 0x000fe2000001005b */
[----:B------:R-:W-:Y:S02]  /*2900*/  IMAD.U32 R17, R64, 0x10000, RZ ;  /* 0x0001000040117824 */ /* 0x000fe400078e00ff */
[C---:B--2---:R-:W-:Y:S01]  /*2910*/  IMAD.U32 R90, R93.reuse, 0x10000, RZ ;  /* 0x000100005d5a7824 */ /* 0x044fe200078e00ff */
[----:B------:R-:W-:-:S03]  /*2920*/  PRMT R93, R93, 0x7632, R93 ;  /* 0x000076325d5d7816 */ /* 0x000fc6000000005d */
[----:B------:R-:W-:Y:S01]  /*2930*/  FFMA.FTZ R92, R17, R90, R92 ;  /* 0x0000005a115c7223 */ /* 0x000fe2000001005c */
[----:B------:R-:W-:Y:S01]  /*2940*/  SHF.L.U32 R90, R93, 0x10, RZ ;  /* 0x000000105d5a7819 */ /* 0x000fe200000006ff */
[----:B------:R-:W-:Y:S01]  /*2950*/  IMAD.U32 R93, R134, 0x10000, RZ ;  /* 0x00010000865d7824 */ /* 0x000fe200078e00ff */
[----:B------:R-:W-:Y:S01]  /*2960*/  SHF.L.U32 R160, R66, 0x10, RZ ;  /* 0x0000001042a07819 */ /* 0x000fe200000006ff */
[----:B------:R-:W2:Y:S02]  /*2970*/  LDG.E.CONSTANT R17, desc[UR10][R2.64+0x180c] ;  /* 0x00180c0a02117981 */ /* 0x000ea4000c1e9900 */
[----:B------:R-:W-:Y:S01]  /*2980*/  FFMA.FTZ R158, R93, R90, R158 ;  /* 0x0000005a5d9e7223 */ /* 0x000fe2000001009e */
[----:B------:R-:W-:Y:S01]  /*2990*/  IMAD.U32 R93, R65, 0x10000, RZ ;  /* 0x00010000415d7824 */ /* 0x000fe200078e00ff */
[C---:B----4-:R-:W-:Y:S02]  /*29a0*/  SHF.L.U32 R90, R95.reuse, 0x10, RZ ;  /* 0x000000105f5a7819 */ /* 0x050fe400000006ff */
[----:B------:R-:W-:-:S03]  /*29b0*/  PRMT R95, R95, 0x7632, R95 ;  /* 0x000076325f5f7816 */ /* 0x000fc6000000005f */
[----:B------:R-:W-:Y:S01]  /*29c0*/  FFMA.FTZ R96, R93, R90, R96 ;  /* 0x0000005a5d607223 */ /* 0x000fe20000010060 */
[----:B------:R-:W-:Y:S01]  /*29d0*/  IMAD.U32 R93, R135, 0x10000, RZ ;  /* 0x00010000875d7824 */ /* 0x000fe200078e00ff */
[----:B------:R-:W3:Y:S01]  /*29e0*/  LDG.E.CONSTANT R90, desc[UR10][R2.64+0x1a00] ;  /* 0x001a000a025a7981 */ /* 0x000ee2000c1e9900 */
[----:B------:R-:W-:-:S04]  /*29f0*/  IMAD.U32 R95, R95, 0x10000, RZ ;  /* 0x000100005f5f7824 */ /* 0x000fc800078e00ff */
[----:B------:R-:W-:Y:S01]  /*2a00*/  FFMA.FTZ R94, R93, R95, R94 ;  /* 0x0000005f5d5e7223 */ /* 0x000fe2000001005e */
[----:B------:R-:W-:-:S04]  /*2a10*/  IMAD.U32 R93, R23, 0x10000, RZ ;  /* 0x00010000175d7824 */ /* 0x000fc800078e00ff */
[----:B------:R-:W-:Y:S01]  /*2a20*/  FFMA.FTZ R89, R160, R93, R89 ;  /* 0x0000005da0597223 */ /* 0x000fe20000010059 */
[----:B------:R-:W-:Y:S01]  /*2a30*/  PRMT R93, R23, 0x7632, R93 ;  /* 0x00007632175d7816 */ /* 0x000fe2000000005d */
[----:B------:R-:W-:Y:S01]  /*2a40*/  IMAD.U32 R160, R67, 0x10000, RZ ;  /* 0x0001000043a07824 */ /* 0x000fe200078e00ff */
[----:B------:R-:W4:Y:S03]  /*2a50*/  LDG.E.CONSTANT R23, desc[UR10][R2.64+0x1a04] ;  /* 0x001a040a02177981 */ /* 0x000f26000c1e9900 */
[----:B------:R-:W-:Y:S01]  /*2a60*/  IMAD.U32 R95, R93, 0x10000, RZ ;  /* 0x000100005d5f7824 */ /* 0x000fe200078e00ff */
[----:B------:R-:W-:-:S05]  /*2a70*/  SHF.L.U32 R93, R136, 0x10, RZ ;  /* 0x00000010885d7819 */ /* 0x000fca00000006ff */
[----:B------:R-:W-:Y:S01]  /*2a80*/  FFMA.FTZ R18, R93, R95, R18 ;  /* 0x0000005f5d127223 */ /* 0x000fe20000010012 */
[----:B------:R-:W-:-:S04]  /*2a90*/  IMAD.U32 R93, R16, 0x10000, RZ ;  /* 0x00010000105d7824 */ /* 0x000fc800078e00ff */
[----:B------:R-:W-:Y:S01]  /*2aa0*/  FFMA.FTZ R19, R160, R93, R19 ;  /* 0x0000005da0137223 */ /* 0x000fe20000010013 */
[----:B------:R-:W-:Y:S01]  /*2ab0*/  PRMT R93, R16, 0x7632, R93 ;  /* 0x00007632105d7816 */ /* 0x000fe2000000005d */
[----:B------:R-:W-:Y:S01]  /*2ac0*/  IMAD.U32 R160, R137, 0x10000, RZ ;  /* 0x0001000089a07824 */ /* 0x000fe200078e00ff */
[----:B------:R-:W2:Y:S02]  /*2ad0*/  LDG.E.CONSTANT R16, desc[UR10][R2.64+0x1a08] ;  /* 0x001a080a02107981 */ /* 0x000ea4000c1e9900 */
[----:B------:R-:W-:-:S05]  /*2ae0*/  SHF.L.U32 R93, R93, 0x10, RZ ;  /* 0x000000105d5d7819 */ /* 0x000fca00000006ff */
[----:B------:R-:W-:Y:S01]  /*2af0*/  FFMA.FTZ R91, R160, R93, R91 ;  /* 0x0000005da05b7223 */ /* 0x000fe2000001005b */
[----:B------:R-:W-:Y:S01]  /*2b00*/  IMAD.U32 R93, R68, 0x10000, RZ ;  /* 0x00010000445d7824 */ /* 0x000fe200078e00ff */
[----:B------:R-:W-:-:S05]  /*2b10*/  SHF.L.U32 R95, R88, 0x10, RZ ;  /* 0x00000010585f7819 */ /* 0x000fca00000006ff */
[----:B------:R-:W-:Y:S01]  /*2b20*/  FFMA.FTZ R92, R93, R95, R92 ;  /* 0x0000005f5d5c7223 */ /* 0x000fe2000001005c */
[----:B------:R-:W-:Y:S01]  /*2b30*/  PRMT R93, R88, 0x7632, R93 ;  /* 0x00007632585d7816 */ /* 0x000fe2000000005d */
[----:B------:R-:W-:Y:S01]  /*2b40*/  IMAD.U32 R160, R70, 0x10000, RZ ;  /* 0x0001000046a07824 */ /* 0x000fe200078e00ff */
[----:B------:R-:W2:Y:S03]  /*2b50*/  LDG.E.CONSTANT R88, desc[UR10][R2.64+0x1a0c] ;  /* 0x001a0c0a02587981 */ /* 0x000ea6000c1e9900 */
[----:B------:R-:W-:Y:S02]  /*2b60*/  IMAD.U32 R95, R93, 0x10000, RZ ;  /* 0x000100005d5f7824 */ /* 0x000fe400078e00ff */
[----:B------:R-:W-:-:S04]  /*2b70*/  IMAD.U32 R93, R138, 0x10000, RZ ;  /* 0x000100008a5d7824 */ /* 0x000fc800078e00ff */
[----:B------:R-:W-:Y:S01]  /*2b80*/  FFMA.FTZ R158, R93, R95, R158 ;  /* 0x0000005f5d9e7223 */ /* 0x000fe2000001009e */
[----:B------:R-:W-:Y:S01]  /*2b90*/  SHF.L.U32 R93, R69, 0x10, RZ ;  /* 0x00000010455d7819 */ /* 0x000fe200000006ff */
[----:B------:R-:W-:-:S04]  /*2ba0*/  IMAD.U32 R95, R22, 0x10000, RZ ;  /* 0x00010000165f7824 */ /* 0x000fc800078e00ff */
[----:B------:R-:W-:Y:S01]  /*2bb0*/  FFMA.FTZ R96, R93, R95, R96 ;  /* 0x0000005f5d607223 */ /* 0x000fe20000010060 */
[----:B------:R-:W-:Y:S02]  /*2bc0*/  PRMT R93, R22, 0x7632, R93 ;  /* 0x00007632165d7816 */ /* 0x000fe4000000005d */
[----:B------:R-:W2:Y:S03]  /*2bd0*/  LDG.E.CONSTANT R22, desc[UR10][R2.64+0x1c00] ;  /* 0x001c000a02167981 */ /* 0x000ea6000c1e9900 */
        /* <DEDUP_REMOVED lines=8> */
[----:B------:R-:W-:Y:S01]  /*2c60*/  SHF.L.U32 R95, R93, 0x10, RZ ;  /* 0x000000105d5f7819 */ /* 0x000fe200000006ff */
[----:B------:R-:W-:-:S04]  /*2c70*/  IMAD.U32 R93, R140, 0x10000, RZ ;  /* 0x000100008c5d7824 */ /* 0x000fc800078e00ff */
[----:B------:R-:W-:Y:S01]  /*2c80*/  FFMA.FTZ R18, R93, R95, R18 ;  /* 0x0000005f5d127223 */ /* 0x000fe20000010012 */
[----:B------:R-:W-:-:S05]  /*2c90*/  SHF.L.U32 R93, R21, 0x10, RZ ;  /* 0x00000010155d7819 */ /* 0x000fca00000006ff */
[----:B------:R-:W-:Y:S01]  /*2ca0*/  FFMA.FTZ R19, R160, R93, R19 ;  /* 0x0000005da0137223 */ /* 0x000fe20000010013 */
[----:B------:R-:W-:Y:S01]  /*2cb0*/  PRMT R93, R21, 0x7632, R93 ;  /* 0x00007632155d7816 */ /* 0x000fe2000000005d */
[----:B------:R-:W-:Y:S01]  /*2cc0*/  IMAD.U32 R160, R141, 0x10000, RZ ;  /* 0x000100008da07824 */ /* 0x000fe200078e00ff */
[----:B------:R-:W2:Y:S03]  /*2cd0*/  LDG.E.CONSTANT R21, desc[UR10][R2.64+0x1c08] ;  /* 0x001c080a02157981 */ /* 0x000ea6000c1e9900 */
        /* <DEDUP_REMOVED lines=10> */
[----:B------:R-:W-:Y:S02]  /*2d80*/  IMAD.U32 R93, R73, 0x10000, RZ ;  /* 0x00010000495d7824 */ /* 0x000fe400078e00ff */
[----:B------:R-:W-:-:S04]  /*2d90*/  IMAD.U32 R95, R5, 0x10000, RZ ;  /* 0x00010000055f7824 */ /* 0x000fc800078e00ff */
[----:B------:R-:W-:Y:S01]  /*2da0*/  FFMA.FTZ R96, R93, R95, R96 ;  /* 0x0000005f5d607223 */ /* 0x000fe20000010060 */
[----:B------:R-:W-:Y:S02]  /*2db0*/  PRMT R93, R5, 0x7632, R93 ;  /* 0x00007632055d7816 */ /* 0x000fe4000000005d */
[----:B------:R-:W2:Y:S02]  /*2dc0*/  LDG.E.CONSTANT R5, desc[UR10][R2.64+0x1e04] ;  /* 0x001e040a02057981 */ /* 0x000ea4000c1e9900 */
[----:B------:R-:W-:Y:S01]  /*2dd0*/  SHF.L.U32 R95, R93, 0x10, RZ ;  /* 0x000000105d5f7819 */ /* 0x000fe200000006ff */
[----:B------:R-:W-:Y:S02]  /*2de0*/  IMAD.U32 R93, R143, 0x10000, RZ ;  /* 0x000100008f5d7824 */ /* 0x000fe400078e00ff */
[----:B------:R-:W-:Y:S02]  /*2df0*/  IMAD.U32 R160, R74, 0x10000, RZ ;  /* 0x000100004aa07824 */ /* 0x000fe400078e00ff */
[----:B------:R-:W-:Y:S01]  /*2e00*/  FFMA.FTZ R94, R93, R95, R94 ;  /* 0x0000005f5d5e7223 */ /* 0x000fe2000001005e */
[----:B------:R-:W-:Y:S01]  /*2e10*/  SHF.L.U32 R95, R159, 0x10, RZ ;  /* 0x000000109f5f7819 */ /* 0x000fe200000006ff */
[----:B------:R-:W2:Y:S04]  /*2e20*/  LDG.E.CONSTANT R93, desc[UR10][R2.64+0x1e08] ;  /* 0x001e080a025d7981 */ /* 0x000ea8000c1e9900 */
[----:B------:R-:W-:-:S02]  /*2e30*/  FFMA.FTZ R95, R160, R95, R89 ;  /* 0x0000005fa05f7223 */ /* 0x000fc40000010059 */
[----:B------:R-:W2:Y:S04]  /*2e40*/  LDG.E.CONSTANT R89, desc[UR10][R2.64+0x1c0c] ;  /* 0x001c0c0a02597981 */ /* 0x000ea8000c1e9900 */
[----:B------:R0:W2:Y:S02]  /*2e50*/  LDG.E.CONSTANT R160, desc[UR10][R2.64+0x1e0c] ;  /* 0x001e0c0a02a07981 */ /* 0x0000a4000c1e9900 */
[----:B0-----:R-:W-:Y:S01]  /*2e60*/  IMAD.U32 R3, R76, 0x10000, RZ ;  /* 0x000100004c037824 */ /* 0x001fe200078e00ff */
[----:B------:R-:W-:-:S05]  /*2e70*/  PRMT R159, R159, 0x7632, R159 ;  /* 0x000076329f9f7816 */ /* 0x000fca000000009f */
[----:B------:R-:W-:Y:S02]  /*2e80*/  IMAD.U32 R161, R159, 0x10000, RZ ;  /* 0x000100009fa17824 */ /* 0x000fe400078e00ff */
[----:B------:R-:W-:Y:S01]  /*2e90*/  IMAD.U32 R159, R144, 0x10000, RZ ;  /* 0x00010000909f7824 */ /* 0x000fe200078e00ff */
[----:B------:R-:W-:-:S03]  /*2ea0*/  SHF.L.U32 R162, R75, 0x10, RZ ;  /* 0x000000104ba27819 */ /* 0x000fc600000006ff */
[----:B------:R-:W-:Y:S01]  /*2eb0*/  FFMA.FTZ R18, R159, R161, R18 ;  /* 0x000000a19f127223 */ /* 0x000fe20000010012 */
[----:B-----5:R-:W-:Y:S01]  /*2ec0*/  FSETP.NEU.FTZ.AND P0, PT, R0, RZ, PT ;  /* 0x000000ff0000720b */ /* 0x020fe20003f1d000 */
[C---:B---3--:R-:W-:Y:S01]  /*2ed0*/  IMAD.U32 R2, R90.reuse, 0x10000, RZ ;  /* 0x000100005a027824 */ /* 0x048fe200078e00ff */
[----:B------:R-:W-:-:S03]  /*2ee0*/  PRMT R90, R90, 0x7632, R90 ;  /* 0x000076325a5a7816 */ /* 0x000fc6000000005a */
[----:B------:R-:W-:Y:S01]  /*2ef0*/  FFMA.FTZ R92, R3, R2, R92 ;  /* 0x00000002035c7223 */ /* 0x000fe2000001005c */
[----:B------:R-:W-:Y:S01]  /*2f00*/  SHF.L.U32 R90, R90, 0x10, RZ ;  /* 0x000000105a5a7819 */ /* 0x000fe200000006ff */
[----:B------:R-:W-:-:S04]  /*2f10*/  IMAD.U32 R3, R146, 0x10000, RZ ;  /* 0x0001000092037824 */ /* 0x000fc800078e00ff */
[----:B------:R-:W-:Y:S01]  /*2f20*/  FFMA.FTZ R158, R3, R90, R158 ;  /* 0x0000005a039e7223 */ /* 0x000fe2000001009e */
[----:B------:R-:W-:Y:S01]  /*2f30*/  IMAD.U32 R3, R77, 0x10000, RZ ;  /* 0x000100004d037824 */ /* 0x000fe200078e00ff */
[C---:B----4-:R-:W-:Y:S02]  /*2f40*/  SHF.L.U32 R2, R23.reuse, 0x10, RZ ;  /* 0x0000001017027819 */ /* 0x050fe400000006ff */
[----:B------:R-:W-:-:S03]  /*2f50*/  PRMT R23, R23, 0x7632, R23 ;  /* 0x0000763217177816 */ /* 0x000fc60000000017 */
[----:B------:R-:W-:Y:S01]  /*2f60*/  FFMA.FTZ R96, R3, R2, R96 ;  /* 0x0000000203607223 */ /* 0x000fe20000010060 */
[----:B------:R-:W-:Y:S02]  /*2f70*/  IMAD.U32 R3, R147, 0x10000, RZ ;  /* 0x0001000093037824 */ /* 0x000fe400078e00ff */
[----:B------:R-:W-:Y:S01]  /*2f80*/  IMAD.U32 R23, R23, 0x10000, RZ ;  /* 0x0001000017177824 */ /* 0x000fe200078e00ff */
[----:B------:R-:W-:-:S03]  /*2f90*/  SHF.L.U32 R2, R78, 0x10, RZ ;  /* 0x000000104e027819 */ /* 0x000fc600000006ff */
[----:B------:R-:W-:Y:S01]  /*2fa0*/  FFMA.FTZ R94, R3, R23, R94 ;  /* 0x00000017035e7223 */ /* 0x000fe2000001005e */
[C---:B--2---:R-:W-:Y:S01]  /*2fb0*/  IMAD.U32 R3, R16.reuse, 0x10000, RZ ;  /* 0x0001000010037824 */ /* 0x044fe200078e00ff */
        /* <DEDUP_REMOVED lines=8> */
[----:B------:R-:W-:Y:S01]  /*3040*/  FFMA.FTZ R19, R162, R159, R19 ;  /* 0x0000009fa2137223 */ /* 0x000fe20000010013 */
[----:B------:R-:W-:Y:S01]  /*3050*/  SHF.L.U32 R162, R145, 0x10, RZ ;  /* 0x0000001091a27819 */ /* 0x000fe200000006ff */
[----:B------:R-:W-:-:S02]  /*3060*/  IMAD.U32 R17, R17, 0x10000, RZ ;  /* 0x0001000011117824 */ /* 0x000fc400078e00ff */
[C---:B------:R-:W-:Y:S01]  /*3070*/  IMAD.U32 R3, R88.reuse, 0x10000, RZ ;  /* 0x0001000058037824 */ /* 0x040fe200078e00ff */
[----:B------:R-:W-:Y:S01]  /*3080*/  PRMT R88, R88, 0x7632, R88 ;  /* 0x0000763258587816 */ /* 0x000fe20000000058 */
[----:B------:R-:W-:Y:S02]  /*3090*/  FFMA.FTZ R91, R162, R17, R91 ;  /* 0x00000011a25b7223 */ /* 0x000fe4000001005b */
[----:B------:R-:W-:Y:S01]  /*30a0*/  FFMA.FTZ R19, R2, R3, R19 ;  /* 0x0000000302137223 */ /* 0x000fe20000010013 */
[----:B------:R-:W-:Y:S01]  /*30b0*/  SHF.L.U32 R88, R88, 0x10, RZ ;  /* 0x0000001058587819 */ /* 0x000fe200000006ff */
[----:B------:R-:W-:Y:S02]  /*30c0*/  IMAD.U32 R2, R149, 0x10000, RZ ;  /* 0x0001000095027824 */ /* 0x000fe400078e00ff */
[----:B------:R-:W-:Y:S02]  /*30d0*/  IMAD.U32 R3, R80, 0x10000, RZ ;  /* 0x0001000050037824 */ /* 0x000fe400078e00ff */
[----:B------:R-:W-:Y:S01]  /*30e0*/  FFMA.FTZ R91, R2, R88, R91 ;  /* 0x00000058025b7223 */ /* 0x000fe2000001005b */
[----:B------:R-:W-:-:S02]  /*30f0*/  SHF.L.U32 R2, R22, 0x10, RZ ;  /* 0x0000001016027819 */ /* 0x000fc400000006ff */
        /* <DEDUP_REMOVED lines=24> */
[----:B------:R-:W-:Y:S01]  /*3280*/  IMAD.U32 R20, R20, 0x10000, RZ ;  /* 0x0001000014147824 */ /* 0x000fe200078e00ff */
[----:B------:R-:W-:-:S03]  /*3290*/  SHF.L.U32 R17, R85, 0x10, RZ ;  /* 0x0000001055117819 */ /* 0x000fc600000006ff */
[----:B------:R-:W-:Y:S01]  /*32a0*/  FFMA.FTZ R3, R3, R20, R158 ;  /* 0x0000001403037223 */ /* 0x000fe2000001009e */
[C---:B------:R-:W-:Y:S01]  /*32b0*/  IMAD.U32 R4, R5.reuse, 0x10000, RZ ;  /* 0x0001000005047824 */ /* 0x040fe200078e00ff */
[----:B------:R-:W-:Y:S02]  /*32c0*/  PRMT R5, R5, 0x7632, R5 ;  /* 0x0000763205057816 */ /* 0x000fe40000000005 */
[----:B------:R-:W-:Y:S01]  /*32d0*/  FADD.FTZ R21, R2, R3 ;  /* 0x0000000302157221 */ /* 0x000fe20000010000 */
[----:B------:R-:W-:Y:S02]  /*32e0*/  IMAD.U32 R3, R155, 0x10000, RZ ;  /* 0x000100009b037824 */ /* 0x000fe400078e00ff */
[----:B------:R-:W-:Y:S01]  /*32f0*/  FFMA.FTZ R4, R17, R4, R96 ;  /* 0x0000000411047223 */ /* 0x000fe20000010060 */
[----:B------:R-:W-:Y:S01]  /*3300*/  SHF.L.U32 R5, R5, 0x10, RZ ;  /* 0x0000001005057819 */ /* 0x000fe200000006ff */
[----:B------:R-:W-:Y:S02]  /*3310*/  IMAD.U32 R2, R86, 0x10000, RZ ;  /* 0x0001000056027824 */ /* 0x000fe400078e00ff */
[C---:B------:R-:W-:Y:S01]  /*3320*/  IMAD.U32 R16, R93.reuse, 0x10000, RZ ;  /* 0x000100005d107824 */ /* 0x040fe200078e00ff */
[----:B------:R-:W-:Y:S01]  /*3330*/  PRMT R93, R93, 0x7632, R93 ;  /* 0x000076325d5d7816 */ /* 0x000fe2000000005d */
[----:B------:R-:W-:Y:S01]  /*3340*/  FFMA.FTZ R5, R3, R5, R94 ;  /* 0x0000000503057223 */ /* 0x000fe2000001005e */
[----:B------:R-:W-:Y:S01]  /*3350*/  FADD.FTZ R20, R4, R21 ;  /* 0x0000001504147221 */ /* 0x000fe20000010000 */
[----:B------:R-:W-:Y:S01]  /*3360*/  FFMA.FTZ R16, R2, R16, R95 ;  /* 0x0000001002107223 */ /* 0x000fe2000001005f */
[----:B------:R-:W-:-:S02]  /*3370*/  SHF.L.U32 R2, R83, 0x10, RZ ;  /* 0x0000001053027819 */ /* 0x000fc400000006ff */
[C---:B------:R-:W-:Y:S01]  /*3380*/  PRMT R3, R89.reuse, 0x7632, R3 ;  /* 0x0000763259037816 */ /* 0x040fe20000000003 */
[----:B------:R-:W-:Y:S01]  /*3390*/  IMAD.U32 R17, R156, 0x10000, RZ ;  /* 0x000100009c117824 */ /* 0x000fe200078e00ff */
[----:B------:R-:W-:Y:S01]  /*33a0*/  SHF.L.U32 R89, R89, 0x10, RZ ;  /* 0x0000001059597819 */ /* 0x000fe200000006ff */
[----:B------:R-:W-:Y:S02]  /*33b0*/  IMAD.U32 R93, R93, 0x10000, RZ ;  /* 0x000100005d5d7824 */ /* 0x000fe400078e00ff */
[----:B------:R-:W-:Y:S02]  /*33c0*/  FADD.FTZ R5, R5, R20 ;  /* 0x0000001405057221 */ /* 0x000fe40000010000 */
[----:B------:R-:W-:Y:S01]  /*33d0*/  FFMA.FTZ R2, R2, R89, R19 ;  /* 0x0000005902027223 */ /* 0x000fe20000010013 */
[----:B------:R-:W-:Y:S01]  /*33e0*/  FFMA.FTZ R17, R17, R93, R18 ;  /* 0x0000005d11117223 */ /* 0x000fe20000010012 */
[----:B------:R-:W-:Y:S01]  /*33f0*/  FADD.FTZ R18, R16, R5 ;  /* 0x0000000510127221 */ /* 0x000fe20000010000 */
[----:B------:R-:W-:Y:S01]  /*3400*/  VIADD R19, R98, 0x1 ;  /* 0x0000000162137836 */ /* 0x000fe20000000000 */
[C---:B------:R-:W-:Y:S01]  /*3410*/  PRMT R16, R160.reuse, 0x7632, R16 ;  /* 0x00007632a0107816 */ /* 0x040fe20000000010 */
[----:B------:R-:W-:Y:S01]  /*3420*/  IMAD.U32 R4, R153, 0x10000, RZ ;  /* 0x0001000099047824 */ /* 0x000fe200078e00ff */
[----:B------:R-:W-:Y:S01]  /*3430*/  SHF.L.U32 R5, R87, 0x10, RZ ;  /* 0x0000001057057819 */ /* 0x000fe200000006ff */
[----:B------:R-:W-:Y:S01]  /*3440*/  IMAD.U32 R3, R3, 0x10000, RZ ;  /* 0x0001000003037824 */ /* 0x000fe200078e00ff */
[----:B------:R-:W-:-:S02]  /*3450*/  SHF.L.U32 R160, R160, 0x10, RZ ;  /* 0x00000010a0a07819 */ /* 0x000fc400000006ff */
[----:B------:R-:W-:Y:S01]  /*3460*/  I2FP.F32.S32 R19, R19 ;  /* 0x0000001300137245 */ /* 0x000fe20000201400 */
[----:B------:R-:W-:Y:S01]  /*3470*/  FFMA.FTZ R3, R4, R3, R91 ;  /* 0x0000000304037223 */ /* 0x000fe2000001005b */
[----:B------:R-:W-:Y:S02]  /*3480*/  IMAD.U32 R4, R157, 0x10000, RZ ;  /* 0x000100009d047824 */ /* 0x000fe400078e00ff */
[----:B------:R-:W-:Y:S01]  /*3490*/  FADD.FTZ R17, R17, R18 ;  /* 0x0000001211117221 */ /* 0x000fe20000010000 */
[----:B------:R-:W-:Y:S02]  /*34a0*/  IMAD.U32 R16, R16, 0x10000, RZ ;  /* 0x0001000010107824 */ /* 0x000fe400078e00ff */
[----:B------:R-:W-:Y:S01]  /*34b0*/  FFMA.FTZ R2, R5, R160, R2 ;  /* 0x000000a005027223 */ /* 0x000fe20000010002 */
[----:B------:R-:W-:Y:S01]  /*34c0*/  FMUL.FTZ R19, R19, R0 ;  /* 0x0000000013137220 */ /* 0x000fe20000410000 */
[----:B------:R-:W-:Y:S02]  /*34d0*/  FFMA.FTZ R3, R4, R16, R3 ;  /* 0x0000001004037223 */ /* 0x000fe40000010003 */
[----:B------:R-:W-:-:S02]  /*34e0*/  FADD.FTZ R2, R2, R17 ;  /* 0x0000001102027221 */ /* 0x000fc40000010000 */
[----:B------:R-:W-:Y:S02]  /*34f0*/  FSEL R19, R19, RZ, P0 ;  /* 0x000000ff13137208 */ /* 0x000fe40000000000 */
[----:B------:R-:W-:Y:S01]  /*3500*/  FADD.FTZ R2, R3, R2 ;  /* 0x0000000203027221 */ /* 0x000fe20000010000 */
[----:B------:R-:W-:-:S03]  /*3510*/  VIADD R3, R15, 0xffffffff ;  /* 0xffffffff0f037836 */ /* 0x000fc60000000000 */
[----:B------:R-:W-:Y:S02]  /*3520*/  FFMA.FTZ R2, R2, UR19, R19 ;  /* 0x0000001302027c23 */ /* 0x000fe40008010013 */
[----:B------:R-:W-:-:S04]  /*3530*/  ISETP.GE.AND P0, PT, R3, UR12, PT ;  /* 0x0000000c03007c0c */ /* 0x000fc8000bf06270 */
[----:B------:R-:W-:-:S05]  /*3540*/  FSEL R3, R2, RZ, !P0 ;  /* 0x000000ff02037208 */ /* 0x000fca0004000000 */
[----:B------:R1:W-:Y:S04]  /*3550*/  STS [R14], R3 ;  /* 0x000000030e007388 */ /* 0x0003e80000000800 */
[----:B------:R-:W-:-:S07]  /*3560*/  @!P0 FMNMX.FTZ R11, R11, R2, !PT ;  /* 0x000000020b0b8209 */ /* 0x000fce0007810000 */
.L_x_18114:
[----:B------:R-:W-:Y:S05]  /*3570*/  BSYNC.RECONVERGENT B1 ;  /* 0x0000000000017941 */ /* 0x000fea0003800200 */
.L_x_18113:
[----:B------:R-:W-:Y:S01]  /*3580*/  IADD3 R6, P0, PT, R6, 0x10, RZ ;  /* 0x0000001006067810 */ /* 0x000fe20007f1e0ff */
[----:B------:R-:W-:Y:S01]  /*3590*/  VIADD R98, R98, 0x80 ;  /* 0x0000008062627836 */ /* 0x000fe20000000000 */
[----:B01----:R-:W-:Y:S01]  /*35a0*/  IADD3 R14, PT, PT, R14, 0x200, RZ ;  /* 0x000002000e0e7810 */ /* 0x003fe20007ffe0ff */
[----:B------:R-:W-:Y:S01]  /*35b0*/  VIADD R15, R15, 0x80 ;  /* 0x000000800f0f7836 */ /* 0x000fe20000000000 */
[----:B------:R-:W-:Y:S01]  /*35c0*/  IADD3.X R7, PT, PT, RZ, R7, RZ, P0, !PT ;  /* 0x00000007ff077210 */ /* 0x000fe200007fe4ff */
[----:B------:R-:W-:Y:S08]  /*35d0*/  @!P1 BRA `(.L_x_18115) ;  /* 0xffffffd800909947 */ /* 0x000ff0000383ffff */
.L_x_18112:
[----:B------:R-:W-:Y:S05]  /*35e0*/  BSYNC.RECONVERGENT B0 ;  /* 0x0000000000007941 */ /* 0x000fea0003800200 */
.L_x_18111:
[----:B-----5:R-:W0:Y:S01]  /*35f0*/  SHFL.BFLY PT, R0, R11, 0x10, 0x1f ;  /* 0x0e001f000b007f89 */ /* 0x020e2200000e0000 */
[----:B------:R-:W-:Y:S01]  /*3600*/  MOV R15, 0xff7fffff ;  /* 0xff7fffff000f7802 */ /* 0x000fe20000000f00 */
[----:B------:R-:W-:Y:S01]  /*3610*/  BSSY.RECONVERGENT B0, `(.L_x_18116) ;  /* 0x0000103000007945 */ /* 0x000fe20003800200 */
[----:B------:R-:W1:Y:S01]  /*3620*/  S2R R4, SR_CgaCtaId ;  /* 0x0000000000047919 */ /* 0x000e620000008800 */
[----:B0-----:R-:W-:-:S05]  /*3630*/  FMNMX.FTZ R2, R0, R11, !PT ;  /* 0x0000000b00027209 */ /* 0x001fca0007810000 */
[----:B------:R-:W0:Y:S02]  /*3640*/  SHFL.BFLY PT, R3, R2, 0x8, 0x1f ;  /* 0x0d001f0002037f89 */ /* 0x000e2400000e0000 */
[----:B0-----:R-:W-:-:S05]  /*3650*/  FMNMX.FTZ R5, R2, R3, !PT ;  /* 0x0000000302057209 */ /* 0x001fca0007810000 */
[----:B------:R-:W0:Y:S02]  /*3660*/  SHFL.BFLY PT, R0, R5, 0x4, 0x1f ;  /* 0x0c801f0005007f89 */ /* 0x000e2400000e0000 */
[----:B0-----:R-:W-:Y:S02]  /*3670*/  FMNMX.FTZ R7, R5, R0, !PT ;  /* 0x0000000005077209 */ /* 0x001fe40007810000 */
[----:B------:R-:W0:Y:S03]  /*3680*/  S2R R0, SR_TID.X ;  /* 0x0000000000007919 */ /* 0x000e260000002100 */
[----:B------:R-:W2:Y:S02]  /*3690*/  SHFL.BFLY PT, R6, R7, 0x2, 0x1f ;  /* 0x0c401f0007067f89 */ /* 0x000ea400000e0000 */
[----:B--2---:R-:W-:Y:S02]  /*36a0*/  FMNMX.FTZ R13, R7, R6, !PT ;  /* 0x00000006070d7209 */ /* 0x004fe40007810000 */
[----:B------:R-:W-:-:S02]  /*36b0*/  MOV R6, 0x400 ;  /* 0x0000040000067802 */ /* 0x000fc40000000f00 */
[----:B0-----:R-:W-:Y:S01]  /*36c0*/  LOP3.LUT P0, R3, R0, 0x1f, RZ, 0xc0, !PT ;  /* 0x0000001f00037812 */ /* 0x001fe2000780c0ff */
[----:B------:R-:W0:Y:S01]  /*36d0*/  SHFL.BFLY PT, R14, R13, 0x1, 0x1f ;  /* 0x0c201f000d0e7f89 */ /* 0x000e2200000e0000 */
[----:B------:R-:W-:Y:S01]  /*36e0*/  SHF.R.U32.HI R2, RZ, 0x5, R0 ;  /* 0x00000005ff027819 */ /* 0x000fe20000011600 */
[----:B------:R-:W-:Y:S01]  /*36f0*/  VIADD R11, R6, 0x100 ;  /* 0x00000100060b7836 */ /* 0x000fe20000000000 */
[----:B------:R-:W-:-:S04]  /*3700*/  ISETP.GT.U32.AND P1, PT, R3, 0x3, PT ;  /* 0x000000030300780c */ /* 0x000fc80003f24070 */
[----:B-1----:R-:W-:-:S05]  /*3710*/  LEA R11, R4, R11, 0x18 ;  /* 0x0000000b040b7211 */ /* 0x002fca00078ec0ff */
[--C-:B------:R-:W-:Y:S01]  /*3720*/  IMAD R12, R2, 0x4, R11.reuse ;  /* 0x00000004020c7824 */ /* 0x100fe200078e020b */
[----:B0-----:R-:W-:Y:S01]  /*3730*/  FMNMX.FTZ R17, R13, R14, !PT ;  /* 0x0000000e0d117209 */ /* 0x001fe20007810000 */
[----:B------:R-:W-:Y:S02]  /*3740*/  IMAD R14, R3, 0x4, R11 ;  /* 0x00000004030e7824 */ /* 0x000fe400078e020b */
[----:B------:R-:W0:Y:S02]  /*3750*/  S2R R11, SR_CTAID.Z ;  /* 0x00000000000b7919 */ /* 0x000e240000002700 */
[----:B------:R1:W-:Y:S01]  /*3760*/  @!P0 STS [R12], R17 ;  /* 0x000000110c008388 */ /* 0x0003e20000000800 */
[----:B------:R-:W-:Y:S01]  /*3770*/  BAR.SYNC.DEFER_BLOCKING 0x0 ;  /* 0x0000000000007b1d */ /* 0x000fe20000010000 */
[----:B-1----:R-:W-:-:S05]  /*3780*/  HFMA2 R17, -RZ, RZ, 0, 0 ;  /* 0x00000000ff117431 */ /* 0x002fca00000001ff */
[----:B------:R-:W1:Y:S04]  /*3790*/  @!P1 LDS R15, [R14] ;  /* 0x000000000e0f9984 */ /* 0x000e680000000800 */
[----:B-1----:R-:W1:Y:S02]  /*37a0*/  SHFL.BFLY PT, R16, R15, 0x2, 0x1f ;  /* 0x0c401f000f107f89 */ /* 0x002e6400000e0000 */
[----:B-1----:R-:W-:-:S05]  /*37b0*/  FMNMX.FTZ R16, R16, R15, !PT ;  /* 0x0000000f10107209 */ /* 0x002fca0007810000 */
[----:B------:R-:W1:Y:S02]  /*37c0*/  SHFL.BFLY PT, R5, R16, 0x1, 0x1f ;  /* 0x0c201f0010057f89 */ /* 0x000e6400000e0000 */
[----:B-1----:R-:W-:Y:S01]  /*37d0*/  FMNMX.FTZ R7, R16, R5, !PT ;  /* 0x0000000510077209 */ /* 0x002fe20007810000 */
[----:B0-----:R-:W-:-:S05]  /*37e0*/  IMAD.SHL.U32 R5, R11, 0x200, RZ ;  /* 0x000002000b057824 */ /* 0x001fca00078e00ff */
[----:B------:R-:W-:Y:S01]  /*37f0*/  IADD3 R13, PT, PT, -R5, UR4, RZ ;  /* 0x00000004050d7c10 */ /* 0x000fe2000fffe1ff */
[----:B------:R-:W0:Y:S03]  /*3800*/  SHFL.IDX PT, R7, R7, RZ, 0x1f ;  /* 0x00001fff07077589 */ /* 0x000e2600000e0000 */
[----:B------:R-:W-:-:S13]  /*3810*/  ISETP.GE.AND P2, PT, R0, R13, PT ;  /* 0x0000000d0000720c */ /* 0x000fda0003f46270 */
[----:B------:R-:W-:Y:S05]  /*3820*/  @P2 BRA `(.L_x_18117) ;  /* 0x0000000c00842947 */ /* 0x000fea0003800000 */
[----:B------:R-:W-:Y:S01]  /*3830*/  LOP3.LUT R15, RZ, R0, RZ, 0x33, !PT ;  /* 0x00000000ff0f7212 */ /* 0x000fe200078e33ff */
[----:B------:R-:W-:Y:S01]  /*3840*/  BSSY.RECONVERGENT B1, `(.L_x_18118) ;  /* 0x000001c000017945 */ /* 0x000fe20003800200 */
[----:B------:R-:W-:-:S03]  /*3850*/  IMAD.MOV.U32 R18, RZ, RZ, R0 ;  /* 0x000000ffff127224 */ /* 0x000fc600078e0000 */
[----:B------:R-:W-:-:S04]  /*3860*/  VIADD R16, R15, UR4 ;  /* 0x000000040f107c36 */ /* 0x000fc80008000000 */
        /* <DEDUP_REMOVED lines=14> */
.L_x_18120:
        /* <DEDUP_REMOVED lines=11> */
.L_x_18119:
[----:B------:R-:W-:Y:S05]  /*3a00*/  BSYNC.RECONVERGENT B1 ;  /* 0x0000000000017941 */ /* 0x000fea0003800200 */
.L_x_18118:
        /* <DEDUP_REMOVED lines=12> */
.L_x_18123:
        /* <DEDUP_REMOVED lines=100> */
.L_x_18122:
[----:B------:R-:W-:Y:S05]  /*4110*/  BSYNC.RECONVERGENT B1 ;  /* 0x0000000000017941 */ /* 0x000fea0003800200 */
.L_x_18121:
        /* <DEDUP_REMOVED lines=55> */
.L_x_18125:
[----:B------:R-:W-:Y:S05]  /*4490*/  BSYNC.RECONVERGENT B1 ;  /* 0x0000000000017941 */ /* 0x000fea0003800200 */
.L_x_18124:
        /* <DEDUP_REMOVED lines=26> */
.L_x_18117:
[----:B------:R-:W-:Y:S05]  /*4640*/  BSYNC.RECONVERGENT B0 ;  /* 0x0000000000007941 */ /* 0x000fea0003800200 */
.L_x_18116:
        /* <DEDUP_REMOVED lines=23> */
[----:B------:R-:W-:-:S05]  /*47c0*/  VIADD R16, R12, UR4 ;  /* 0x000000040c107c36 */ /* 0x000fca0008000000 */
        /* <DEDUP_REMOVED lines=9> */
[----:B-1----:R-:W-:-:S03]  /*4860*/  VIADD R15, R6, 0x120 ;  /* 0x00000120060f7836 */ /* 0x002fc60000000000 */
[C---:B------:R-:W-:Y:S02]  /*4870*/  SHF.L.U32 R12, R16.reuse, 0x7, RZ ;  /* 0x00000007100c7819 */ /* 0x040fe400000006ff */
[----:B------:R-:W-:Y:S02]  /*4880*/  LOP3.LUT R16, R16, 0x3, RZ, 0xc0, !PT ;  /* 0x0000000310107812 */ /* 0x000fe400078ec0ff */
[----:B------:R-:W-:Y:S02]  /*4890*/  LEA R17, R4, R15, 0x18 ;  /* 0x0000000f04117211 */ /* 0x000fe400078ec0ff */
[----:B------:R-:W-:Y:S01]  /*48a0*/  LOP3.LUT R15, R12, 0x180, RZ, 0xc0, !PT ;  /* 0x000001800c0f7812 */ /* 0x000fe200078ec0ff */
[----:B------:R-:W-:Y:S02]  /*48b0*/  IMAD.MOV R16, RZ, RZ, -R16 ;  /* 0x000000ffff107224 */ /* 0x000fe400078e0a10 */
[----:B------:R-:W-:Y:S01]  /*48c0*/  IMAD R14, R0, 0x4, R17 ;  /* 0x00000004000e7824 */ /* 0x000fe200078e0211 */
[----:B------:R-:W-:-:S07]  /*48d0*/  IADD3 R12, PT, PT, R15, R0, RZ ;  /* 0x000000000f0c7210 */ /* 0x000fce0007ffe0ff */
.L_x_18130:
[----:B------:R-:W3:Y:S01]  /*48e0*/  LDS R15, [R14] ;  /* 0x000000000e0f7984 */ /* 0x000ee20000000800 */
[----:B------:R-:W-:-:S05]  /*48f0*/  VIADD R16, R16, 0x1 ;  /* 0x0000000110107836 */ /* 0x000fca0000000000 */
[----:B------:R-:W-:Y:S01]  /*4900*/  ISETP.NE.AND P0, PT, R16, RZ, PT ;  /* 0x000000ff1000720c */ /* 0x000fe20003f05270 */
[----:B---3--:R-:W-:-:S05]  /*4910*/  FMUL.FTZ R15, R15, R41 ;  /* 0x000000290f0f7220 */ /* 0x008fca0000410000 */
[----:B------:R1:W-:Y:S02]  /*4920*/  STS [R14], R15 ;  /* 0x0000000f0e007388 */ /* 0x0003e40000000800 */
[----:B-1----:R-:W-:-:S05]  /*4930*/  VIADD R14, R14, 0x200 ;  /* 0x000002000e0e7836 */ /* 0x002fca0000000000 */
[----:B------:R-:W-:Y:S05]  /*4940*/  @P0 BRA `(.L_x_18130) ;  /* 0xfffffffc00e40947 */ /* 0x000fea000383ffff */
.L_x_18129:
[----:B------:R-:W-:Y:S05]  /*4950*/  BSYNC.RECONVERGENT B1 ;  /* 0x0000000000017941 */ /* 0x000fea0003800200 */
.L_x_18128:
[----:B------:R-:W-:Y:S05]  /*4960*/  @!P1 BRA `(.L_x_18127) ;  /* 0x0000000400b89947 */ /* 0x000fea0003800000 */
[----:B------:R-:W-:Y:S01]  /*4970*/  IADD3 R14, PT, PT, R13, -R12, RZ ;  /* 0x8000000c0d0e7210 */ /* 0x000fe20007ffe0ff */
[----:B-1----:R-:W-:Y:S01]  /*4980*/  VIADD R15, R6, 0x120 ;  /* 0x00000120060f7836 */ /* 0x002fe20000000000 */
        /* <DEDUP_REMOVED lines=9> */
.L_x_18133:
[----:B------:R-:W3:Y:S01]  /*4a20*/  LDS R15, [R14+-0x400] ;  /* 0xfffc00000e0f7984 */ /* 0x000ee20000000800 */
[----:B------:R-:W-:-:S03]  /*4a30*/  VIADD R12, R12, 0x800 ;  /* 0x000008000c0c7836 */ /* 0x000fc60000000000 */
[----:B------:R-:W1:Y:S02]  /*4a40*/  LDS R16, [R14+-0x200] ;  /* 0xfffe00000e107984 */ /* 0x000e640000000800 */
        /* <DEDUP_REMOVED lines=49> */
.L_x_18132:
[----:B------:R-:W-:Y:S05]  /*4d60*/  BSYNC.RECONVERGENT B1 ;  /* 0x0000000000017941 */ /* 0x000fea0003800200 */
.L_x_18131:
[----:B------:R-:W-:Y:S01]  /*4d70*/  IMAD.IADD R15, R13, 0x1, -R12 ;  /* 0x000000010d0f7824 */ /* 0x000fe200078e0a0c */
[----:B------:R-:W-:Y:S04]  /*4d80*/  BSSY.RECONVERGENT B1, `(.L_x_18134) ;  /* 0x000001e000017945 */ /* 0x000fe80003800200 */
[----:B------:R-:W-:-:S13]  /*4d90*/  ISETP.GT.AND P1, PT, R15, 0x200, PT ;  /* 0x000002000f00780c */ /* 0x000fda0003f24270 */
[----:B------:R-:W-:Y:S05]  /*4da0*/  @!P1 BRA `(.L_x_18135) ;  /* 0x00000000006c9947 */ /* 0x000fea0003800000 */
[----:B------:R-:W3:Y:S01]  /*4db0*/  LDS R15, [R14+-0x400] ;  /* 0xfffc00000e0f7984 */ /* 0x000ee20000000800 */
[----:B------:R-:W-:Y:S01]  /*4dc0*/  PLOP3.LUT P0, PT, PT, PT, PT, 0x8, 0x80 ;  /* 0x000000000080781c */ /* 0x000fe20003f0e170 */
[----:B------:R-:W-:Y:S02]  /*4dd0*/  VIADD R12, R12, 0x400 ;  /* 0x000004000c0c7836 */ /* 0x000fe40000000000 */
[----:B------:R-:W1:Y:S04]  /*4de0*/  LDS R16, [R14+-0x200] ;  /* 0xfffe00000e107984 */ /* 0x000e680000000800 */
        /* <DEDUP_REMOVED lines=23> */
.L_x_18135:
[----:B------:R-:W-:Y:S05]  /*4f60*/  BSYNC.RECONVERGENT B1 ;  /* 0x0000000000017941 */ /* 0x000fea0003800200 */
.L_x_18134:
[----:B------:R-:W-:-:S13]  /*4f70*/  ISETP.LT.OR P0, PT, R12, R13, P0 ;  /* 0x0000000d0c00720c */ /* 0x000fda0000701670 */
[----:B------:R-:W-:Y:S05]  /*4f80*/  @!P0 BRA `(.L_x_18127) ;  /* 0x0000000000308947 */ /* 0x000fea0003800000 */
[----:B------:R-:W3:Y:S04]  /*4f90*/  LDS R12, [R14+-0x400] ;  /* 0xfffc00000e0c7984 */ /* 0x000ee80000000800 */
[----:B------:R-:W1:Y:S04]  /*4fa0*/  LDS R15, [R14+-0x200] ;  /* 0xfffe00000e0f7984 */ /* 0x000e680000000800 */
[----:B------:R-:W2:Y:S04]  /*4fb0*/  LDS R16, [R14] ;  /* 0x000000000e107984 */ /* 0x000ea80000000800 */
[----:B------:R-:W4:Y:S01]  /*4fc0*/  LDS R18, [R14+0x200] ;  /* 0x000200000e127984 */ /* 0x000f220000000800 */
[-C--:B---3--:R-:W-:Y:S01]  /*4fd0*/  FMUL.FTZ R13, R12, R41.reuse ;  /* 0x000000290c0d7220 */ /* 0x088fe20000410000 */
[----:B-1----:R-:W-:-:S04]  /*4fe0*/  FMUL.FTZ R15, R15, R41 ;  /* 0x000000290f0f7220 */ /* 0x002fc80000410000 */
[----:B------:R1:W-:Y:S01]  /*4ff0*/  STS [R14+-0x400], R13 ;  /* 0xfffc000d0e007388 */ /* 0x0003e20000000800 */
[----:B--2---:R-:W-:-:S03]  /*5000*/  FMUL.FTZ R17, R16, R41 ;  /* 0x0000002910117220 */ /* 0x004fc60000410000 */
[----:B------:R1:W-:Y:S01]  /*5010*/  STS [R14+-0x200], R15 ;  /* 0xfffe000f0e007388 */ /* 0x0003e20000000800 */
[----:B----4-:R-:W-:-:S03]  /*5020*/  FMUL.FTZ R19, R18, R41 ;  /* 0x0000002912137220 */ /* 0x010fc60000410000 */
[----:B------:R1:W-:Y:S04]  /*5030*/  STS [R14], R17 ;  /* 0x000000110e007388 */ /* 0x0003e80000000800 */
[----:B------:R1:W-:Y:S02]  /*5040*/  STS [R14+0x200], R19 ;  /* 0x000200130e007388 */ /* 0x0003e40000000800 */
.L_x_18127:
[----:B------:R-:W-:Y:S05]  /*5050*/  BSYNC.RECONVERGENT B0 ;  /* 0x0000000000007941 */ /* 0x000fea0003800200 */
.L_x_18126:
[----:B------:R-:W4:Y:S01]  /*5060*/  LDCU UR6, c[0x0][0x370] ;  /* 0x00006e00ff0677ac */ /* 0x000f220008000800 */
[----:B------:R-:W0:Y:S08]  /*5070*/  LDC R20, c[0x0][0x378] ;  /* 0x0000de00ff147b82 */ /* 0x000e300000000800 */
[----:B------:R-:W-:Y:S01]  /*5080*/  BAR.SYNC.DEFER_BLOCKING 0x0 ;  /* 0x0000000000007b1d */ /* 0x000fe20000010000 */
[----:B------:R-:W-:Y:S01]  /*5090*/  ISETP.NE.AND P0, PT, R0, RZ, PT ;  /* 0x000000ff0000720c */ /* 0x000fe20003f05270 */
[----:B------:R-:W-:-:S04]  /*50a0*/  IMAD R44, R11, 0x10, R2 ;  /* 0x000000100b2c7824 */ /* 0x000fc800078e0202 */
[----:B------:R-:W0:Y:S02]  /*50b0*/  LDCU UR20, c[0x0][0x3dc] ;  /* 0x00007b80ff1477ac */ /* 0x000e240008000800 */
[----:B------:R-:W0:Y:S01]  /*50c0*/  S2UR UR7, SR_CTAID.X ;  /* 0x00000000000779c3 */ /* 0x000e220000002500 */
[----:B------:R-:W-:Y:S07]  /*50d0*/  BSSY.RECONVERGENT B0, `(.L_x_18136) ;  /* 0x0000010000007945 */ /* 0x000fee0003800200 */
[----:B------:R-:W0:Y:S01]  /*50e0*/  S2UR UR13, SR_CTAID.Y ;  /* 0x00000000000d79c3 */ /* 0x000e220000002600 */
[----:B----4-:R-:W-:Y:S05]  /*50f0*/  @P0 BRA `(.L_x_18137) ;  /* 0x0000000000340947 */ /* 0x010fea0003800000 */
[----:B0-----:R-:W-:Y:S01]  /*5100*/  UIMAD UR4, UR13, UR6, UR7 ;  /* 0x000000060d0472a4 */ /* 0x001fe2000f8e0207 */
[----:B------:R-:W0:Y:S05]  /*5110*/  LDCU.128 UR16, c[0x0][0x380] ;  /* 0x00007000ff1077ac */ /* 0x000e2a0008000c00 */
[----:B------:R-:W-:-:S05]  /*5120*/  IMAD R12, R20, UR4, RZ ;  /* 0x00000004140c7c24 */ /* 0x000fca000f8e02ff */
[----:B-1----:R-:W-:-:S04]  /*5130*/  IADD3 R15, P0, PT, R12, R11, RZ ;  /* 0x0000000b0c0f7210 */ /* 0x002fc80007f1e0ff */
[----:B------:R-:W-:Y:S01]  /*5140*/  SHF.L.U32 R14, R15, 0x2, RZ ;  /* 0x000000020f0e7819 */ /* 0x000fe200000006ff */
[----:B------:R-:W-:-:S05]  /*5150*/  IMAD.X R12, RZ, RZ, RZ, P0 ;  /* 0x000000ffff0c7224 */ /* 0x000fca00000e06ff */
[----:B------:R-:W-:Y:S02]  /*5160*/  SHF.L.U64.HI R15, R15, 0x2, R12 ;  /* 0x000000020f0f7819 */ /* 0x000fe4000001020c */
[C---:B0-----:R-:W-:Y:S02]  /*5170*/  IADD3 R12, P0, PT, R14.reuse, UR18, RZ ;  /* 0x000000120e0c7c10 */ /* 0x041fe4000ff1e0ff */
[----:B------:R-:W-:Y:S02]  /*5180*/  IADD3 R14, P1, PT, R14, UR16, RZ ;  /* 0x000000100e0e7c10 */ /* 0x000fe4000ff3e0ff */
[C---:B------:R-:W-:Y:S02]  /*5190*/  IADD3.X R13, PT, PT, R15.reuse, UR19, RZ, P0, !PT ;  /* 0x000000130f0d7c10 */ /* 0x040fe400087fe4ff */
[----:B------:R-:W-:-:S03]  /*51a0*/  IADD3.X R15, PT, PT, R15, UR17, RZ, P1, !PT ;  /* 0x000000110f0f7c10 */ /* 0x000fc60008ffe4ff */
[----:B------:R4:W-:Y:S04]  /*51b0*/  STG.E desc[UR10][R12.64], R7 ;  /* 0x000000070c007986 */ /* 0x0009e8000c10190a */
[----:B--2---:R4:W-:Y:S02]  /*51c0*/  STG.E desc[UR10][R14.64], R39 ;  /* 0x000000270e007986 */ /* 0x0049e4000c10190a */
.L_x_18137:
[----:B0-----:R-:W-:Y:S05]  /*51d0*/  BSYNC.RECONVERGENT B0 ;  /* 0x0000000000007941 */ /* 0x001fea0003800200 */
.L_x_18136:
[----:B------:R-:W-:Y:S01]  /*51e0*/  ISETP.GE.U32.AND P0, PT, R44, UR9, PT ;  /* 0x000000092c007c0c */ /* 0x000fe2000bf06070 */
        /* <DEDUP_REMOVED lines=8> */
[----:B------:R-:W-:Y:S02]  /*5270*/  CS2R R34, SRZ ;  /* 0x0000000000227805 */ /* 0x000fe4000001ff00 */
[----:B------:R-:W-:Y:S01]  /*5280*/  CS2R R36, SRZ ;  /* 0x0000000000247805 */ /* 0x000fe2000001ff00 */
[----:B------:R-:W-:Y:S01]  /*5290*/  IMAD.MOV.U32 R38, RZ, RZ, RZ ;  /* 0x000000ffff267224 */ /* 0x000fe200078e00ff */
[----:B------:R-:W-:Y:S06]  /*52a0*/  @P0 BRA `(.L_x_18139) ;  /* 0x0000004400840947 */ /* 0x000fec0003800000 */
[----:B-1--4-:R-:W1:Y:S01]  /*52b0*/  I2F.RP R14, R8 ;  /* 0x00000008000e7306 */ /* 0x012e620000209400 */
[----:B------:R-:W4:Y:S01]  /*52c0*/  LDC R12, c[0x0][0x3c8] ;  /* 0x0000f200ff0c7b82 */ /* 0x000f220000000800 */
[----:B------:R-:W5:Y:S01]  /*52d0*/  LDCU.64 UR16, c[0x0][0x3b8] ;  /* 0x00007700ff1077ac */ /* 0x000f620008000a00 */
[----:B------:R-:W-:Y:S01]  /*52e0*/  VIADD R17, R6, 0x120 ;  /* 0x0000012006117836 */ /* 0x000fe20000000000 */
[----:B------:R-:W-:Y:S01]  /*52f0*/  LEA R5, R2, R5, 0x5 ;  /* 0x0000000502057211 */ /* 0x000fe200078e28ff */
[----:B------:R-:W-:Y:S01]  /*5300*/  IMAD.WIDE.U32 R6, R44, 0x4, RZ ;  /* 0x000000042c067825 */ /* 0x000fe200078e00ff */
[----:B------:R-:W0:Y:S03]  /*5310*/  LDCU UR5, c[0x0][0x3fc] ;  /* 0x00007f80ff0577ac */ /* 0x000e260008000800 */
[----:B------:R-:W-:Y:S01]  /*5320*/  HFMA2 R23, -RZ, RZ, 0, 0 ;  /* 0x00000000ff177431 */ /* 0x000fe200000001ff */
[----:B------:R-:W-:Y:S01]  /*5330*/  LEA R4, R4, R17, 0x18 ;  /* 0x0000001104047211 */ /* 0x000fe200078ec0ff */
[----:B------:R-:W-:Y:S01]  /*5340*/  IMAD.SHL.U32 R15, R0, 0x20, RZ ;  /* 0x00000020000f7824 */ /* 0x000fe200078e00ff */
[----:B------:R-:W-:Y:S01]  /*5350*/  UIADD3 UR4, UPT, UPT, UR12, 0x1f, URZ ;  /* 0x0000001f0c047890 */ /* 0x000fe2000fffe0ff */
[----:B------:R-:W-:Y:S01]  /*5360*/  VIADD R42, R5, 0x3 ;  /* 0x00000003052a7836 */ /* 0x000fe20000000000 */
[----:B------:R-:W-:Y:S01]  /*5370*/  CS2R R24, SRZ ;  /* 0x0000000000187805 */ /* 0x000fe2000001ff00 */
[----:B------:R-:W-:Y:S01]  /*5380*/  VIADD R40, R44, 0x1 ;  /* 0x000000012c287836 */ /* 0x000fe20000000000 */
[----:B------:R-:W-:Y:S01]  /*5390*/  LOP3.LUT R15, R15, 0x60, RZ, 0xe2, !PT ;  /* 0x000000600f0f7812 */ /* 0x000fe200078ee2ff */
[----:B-1----:R-:W1:Y:S01]  /*53a0*/  MUFU.RCP R14, R14 ;  /* 0x0000000e000e7308 */ /* 0x002e620000001000 */
[----:B------:R-:W-:Y:S01]  /*53b0*/  USHF.R.U32.HI UR4, URZ, 0x5, UR4 ;  /* 0x00000005ff047899 */ /* 0x000fe20008011604 */
[----:B------:R-:W-:-:S02]  /*53c0*/  CS2R R26, SRZ ;  /* 0x00000000001a7805 */ /* 0x000fc4000001ff00 */
[----:B------:R-:W-:Y:S01]  /*53d0*/  CS2R R28, SRZ ;  /* 0x00000000001c7805 */ /* 0x000fe2000001ff00 */
[----:B------:R-:W-:Y:S01]  /*53e0*/  IMAD R15, R2, 0x80, R15 ;  /* 0x00000080020f7824 */ /* 0x000fe200078e020f */
[----:B------:R-:W-:Y:S02]  /*53f0*/  CS2R R30, SRZ ;  /* 0x00000000001e7805 */ /* 0x000fe4000001ff00 */
[----:B------:R-:W-:Y:S02]  /*5400*/  CS2R R32, SRZ ;  /* 0x0000000000207805 */ /* 0x000fe4000001ff00 */
[----:B------:R-:W-:Y:S02]  /*5410*/  CS2R R34, SRZ ;  /* 0x0000000000227805 */ /* 0x000fe4000001ff00 */
[----:B------:R-:W-:Y:S02]  /*5420*/  CS2R R36, SRZ ;  /* 0x0000000000247805 */ /* 0x000fe4000001ff00 */
[----:B------:R-:W-:Y:S01]  /*5430*/  IADD3 R21, PT, PT, R15, 0x10, R4 ;  /* 0x000000100f157810 */ /* 0x000fe20007ffe004 */
[----:B----4-:R-:W-:Y:S01]  /*5440*/  IMAD R17, R12, UR13, RZ ;  /* 0x0000000d0c117c24 */ /* 0x010fe2000f8e02ff */
[----:B0-----:R-:W-:Y:S01]  /*5450*/  MOV R45, UR5 ;  /* 0x00000005002d7c02 */ /* 0x001fe20008000f00 */
[----:B------:R-:W-:-:S02]  /*5460*/  IMAD.SHL.U32 R4, R0, 0x8, RZ ;  /* 0x0000000800047824 */ /* 0x000fc400078e00ff */
[----:B------:R-:W-:Y:S01]  /*5470*/  IMAD.WIDE R6, R17, 0x4, R6 ;  /* 0x0000000411067825 */ /* 0x000fe200078e0206 */
[----:B------:R-:W-:Y:S02]  /*5480*/  IADD3 R45, PT, PT, -R45, UR8, RZ ;  /* 0x000000082d2d7c10 */ /* 0x000fe4000fffe1ff */
[----:B-1----:R-:W-:Y:S01]  /*5490*/  IADD3 R13, PT, PT, R14, 0xffffffe, RZ ;  /* 0x0ffffffe0e0d7810 */ /* 0x002fe20007ffe0ff */
[----:B------:R-:W-:Y:S01]  /*54a0*/  IMAD.MOV.U32 R12, RZ, RZ, RZ ;  /* 0x000000ffff0c7224 */ /* 0x000fe200078e00ff */
[----:B-----5:R-:W-:Y:S01]  /*54b0*/  IADD3 R22, P0, PT, R6, UR16, RZ ;  /* 0x0000001006167c10 */ /* 0x020fe2000ff1e0ff */
[----:B------:R-:W0:Y:S01]  /*54c0*/  LDCU UR16, c[0x0][0x3e0] ;  /* 0x00007c00ff1077ac */ /* 0x000e220008000800 */
[----:B------:R-:W-:Y:S01]  /*54d0*/  LOP3.LUT R43, R4, 0x18, RZ, 0xc0, !PT ;  /* 0x00000018042b7812 */ /* 0x000fe200078ec0ff */
[----:B------:R-:W-:Y:S01]  /*54e0*/  IMAD.MOV.U32 R38, RZ, RZ, RZ ;  /* 0x000000ffff267224 */ /* 0x000fe200078e00ff */
[----:B------:R-:W2:Y:S01]  /*54f0*/  F2I.FTZ.U32.TRUNC.NTZ R13, R13 ;  /* 0x0000000d000d7305 */ /* 0x000ea2000021f000 */
[----:B---3--:R-:W-:Y:S01]  /*5500*/  IADD3.X R41, PT, PT, R7, UR17, RZ, P0, !PT ;  /* 0x0000001107297c10 */ /* 0x008fe200087fe4ff */
[----:B------:R-:W-:-:S02]  /*5510*/  VIADD R44, R44, -UR4 ;  /* 0x800000042c2c7c36 */ /* 0x000fc40008000000 */
[----:B------:R-:W-:Y:S01]  /*5520*/  IMAD.IADD R43, R43, 0x1, R42 ;  /* 0x000000012b2b7824 */ /* 0x000fe200078e022a */
[----:B--2---:R-:W-:Y:S01]  /*5530*/  IADD3 R39, PT, PT, RZ, -R13, RZ ;  /* 0x8000000dff277210 */ /* 0x004fe20007ffe0ff */
[----:B0-----:R-:W-:Y:S01]  /*5540*/  IMAD R16, R9, UR16, RZ ;  /* 0x0000001009107c24 */ /* 0x001fe2000f8e02ff */
[----:B------:R-:W-:-:S03]  /*5550*/  LOP3.LUT R9, R4, 0xf8, RZ, 0xc0, !PT ;  /* 0x000000f804097812 */ /* 0x000fc600078ec0ff */
[----:B------:R-:W-:Y:S01]  /*5560*/  IMAD R39, R39, R8, RZ ;  /* 0x0000000827277224 */ /* 0x000fe200078e02ff */
[----:B------:R-:W-:-:S03]  /*5570*/  SHF.R.S32.HI R17, RZ, 0x1f, R16 ;  /* 0x0000001fff117819 */ /* 0x000fc60000011410 */
[----:B------:R-:W-:-:S07]  /*5580*/  IMAD.HI.U32 R39, R13, R39, R12 ;  /* 0x000000270d277227 */ /* 0x000fce00078e000c */
.L_x_18174:
[----:B------:R-:W0:Y:S01]  /*5590*/  LDC R19, c[0x0][0x400] ;  /* 0x00010000ff137b82 */ /* 0x000e220000000800 */
[----:B------:R-:W-:Y:S01]  /*55a0*/  IADD3 R4, PT, PT, R42, -0x3, RZ ;  /* 0xfffffffd2a047810 */ /* 0x000fe20007ffe0ff */
[----:B------:R-:W-:Y:S03]  /*55b0*/  BSSY.RECONVERGENT B0, `(.L_x_18140) ;  /* 0x0000426000007945 */ /* 0x000fe60003800200 */
        /* <DEDUP_REMOVED lines=15> */
[----:B------:R-:W-:Y:S02]  /*56b0*/  ISETP.GE.U32.AND P0, PT, R5, R8, PT ;  /* 0x000000080500720c */ /* 0x000fe40003f06070 */
[----:B0-----:R-:W-:-:S06]  /*56c0*/  IADD3 R5, PT, PT, R18, 0xffffffe, RZ ;  /* 0x0ffffffe12057810 */ /* 0x001fcc0007ffe0ff */
[----:B------:R-:W0:Y:S05]  /*56d0*/  F2I.FTZ.U32.TRUNC.NTZ R5, R5 ;  /* 0x0000000500057305 */ /* 0x000e2a000021f000 */
[----:B------:R-:W-:-:S05]  /*56e0*/  @P0 VIADD R6, R6, 0x1 ;  /* 0x0000000106060836 */ /* 0x000fca0000000000 */
[----:B------:R-:W-:-:S05]  /*56f0*/  MOV R7, R6 ;  /* 0x0000000600077202 */ /* 0x000fca0000000f00 */
        /* <DEDUP_REMOVED lines=11> */
[----:B------:R-:W-:-:S05]  /*57b0*/  IMAD.HI.U32 R4, R4, R5, RZ ;  /* 0x0000000504047227 */ /* 0x000fca00078e00ff */
[----:B------:R-:W-:-:S05]  /*57c0*/  IADD3 R4, PT, PT, RZ, -R4, RZ ;  /* 0x80000004ff047210 */ /* 0x000fca0007ffe0ff */
[----:B------:R-:W-:-:S05]  /*57d0*/  IMAD R4, R15, R4, R5 ;  /* 0x000000040f047224 */ /* 0x000fca00078e0205 */
[----:B------:R-:W-:-:S13]  /*57e0*/  ISETP.GT.U32.AND P0, PT, R15, R4, PT ;  /* 0x000000040f00720c */ /* 0x000fda0003f04070 */
[----:B------:R-:W-:-:S05]  /*57f0*/  @!P0 IMAD.IADD R4, R4, 0x1, -R15 ;  /* 0x0000000104048824 */ /* 0x000fca00078e0a0f */
[----:B------:R-:W-:-:S13]  /*5800*/  ISETP.GT.U32.AND P0, PT, R15, R4, PT ;  /* 0x000000040f00720c */ /* 0x000fda0003f04070 */
[----:B------:R-:W-:Y:S01]  /*5810*/  @!P0 IMAD.IADD R4, R4, 0x1, -R15 ;  /* 0x0000000104048824 */ /* 0x000fe200078e0a0f */
[----:B------:R-:W-:-:S04]  /*5820*/  ISETP.GT.AND P0, PT, R7, R45, PT ;  /* 0x0000002d0700720c */ /* 0x000fc80003f04270 */
[----:B------:R-:W-:Y:S02]  /*5830*/  @!P1 IADD3 R4, PT, PT, RZ, -R4, RZ ;  /* 0x80000004ff049210 */ /* 0x000fe40007ffe0ff */
[----:B------:R-:W-:-:S04]  /*5840*/  @!P2 LOP3.LUT R4, RZ, R19, RZ, 0x33, !PT ;  /* 0x00000013ff04a212 */ /* 0x000fc800078e33ff */
[----:B------:R-:W-:-:S13]  /*5850*/  ISETP.NE.AND P1, PT, R4, RZ, PT ;  /* 0x000000ff0400720c */ /* 0x000fda0003f25270 */
[----:B------:R-:W-:Y:S05]  /*5860*/  @!P0 BRA P1, `(.L_x_18141) ;  /* 0x0000003c00e88947 */ /* 0x000fea0000800000 */
[----:B------:R-:W-:Y:S01]  /*5870*/  IMAD.MOV.U32 R6, RZ, RZ, R22 ;  /* 0x000000ffff067224 */ /* 0x000fe200078e0016 */
[----:B------:R-:W0:Y:S01]  /*5880*/  LDS.128 R12, [R21] ;  /* 0x00000000150c7984 */ /* 0x000e220000000c00 */
[----:B------:R-:W-:-:S05]  /*5890*/  IMAD.MOV.U32 R7, RZ, RZ, R41 ;  /* 0x000000ffff077224 */ /* 0x000fca00078e0029 */
[----:B------:R-:W2:Y:S01]  /*58a0*/  LDG.E.CONSTANT R5, desc[UR10][R6.64] ;  /* 0x0000000a06057981 */ /* 0x000ea2000c1e9900 */
[----:B0-----:R-:W-:Y:S01]  /*58b0*/  F2FP.BF16.F32.PACK_AB R84, R13, R12 ;  /* 0x0000000c0d54723e */ /* 0x001fe200000010ff */
[----:B--2---:R-:W-:-:S03]  /*58c0*/  IMAD.WIDE R4, R5, UR20, R16 ;  /* 0x0000001405047c25 */ /* 0x004fc6000f8e0210 */
[----:B------:R-:W-:-:S04]  /*58d0*/  IADD3 R4, P0, PT, R9, R4, RZ ;  /* 0x0000000409047210 */ /* 0x000fc80007f1e0ff */
[----:B------:R-:W-:Y:S02]  /*58e0*/  IADD3.X R5, PT, PT, RZ, R5, RZ, P0, !PT ;  /* 0x00000005ff057210 */ /* 0x000fe400007fe4ff */
        /* <DEDUP_REMOVED lines=48> */
[C---:B------:R-:W-:Y:S01]  /*5bf0*/  ISETP.GE.AND P6, PT, R43.reuse, UR12, PT ;  /* 0x0000000c2b007c0c */ /* 0x040fe2000bfc6270 */
[----:B------:R-:W-:Y:S01]  /*5c00*/  VIADD R81, R43, 0x3 ;  /* 0x000000032b517836 */ /* 0x000fe20000000000 */
[----:B------:R-:W-:Y:S02]  /*5c10*/  ISETP.GE.AND P4, PT, R80, UR12, PT ;  /* 0x0000000c50007c0c */ /* 0x000fe4000bf86270 */
[----:B------:R-:W-:Y:S02]  /*5c20*/  ISETP.GE.AND P1, PT, R78, UR12, PT ;  /* 0x0000000c4e007c0c */ /* 0x000fe4000bf26270 */
[----:B------:R-:W-:Y:S01]  /*5c30*/  ISETP.GE.AND P5, PT, R79, UR12, PT ;  /* 0x0000000c4f007c0c */ /* 0x000fe2000bfa6270 */
[C---:B------:R-:W-:Y:S01]  /*5c40*/  VIADD R79, R43.reuse, 0xfffffffe ;  /* 0xfffffffe2b4f7836 */ /* 0x040fe20000000000 */
[----:B------:R-:W-:-:S02]  /*5c50*/  IADD3 R80, PT, PT, R43, 0x4, RZ ;  /* 0x000000042b507810 */ /* 0x000fc40007ffe0ff */
[----:B-----5:R-:W-:Y:S02]  /*5c60*/  PRMT R78, R7, 0x7632, R78 ;  /* 0x00007632074e7816 */ /* 0x020fe4000000004e */
[----:B------:R-:W-:Y:S02]  /*5c70*/  ISETP.GE.AND P3, PT, R81, UR12, PT ;  /* 0x0000000c51007c0c */ /* 0x000fe4000bf66270 */
        /* <DEDUP_REMOVED lines=18> */
.L_x_18143:
[----:B------:R-:W-:Y:S05]  /*5da0*/  BSYNC.RECONVERGENT B2 ;  /* 0x0000000000027941 */ /* 0x000fea0003800200 */
.L_x_18142:
        /* <DEDUP_REMOVED lines=24> */
[C---:B------:R-:W-:Y:S01]  /*5f30*/  VIADD R86, R43.reuse, 0x1 ;  /* 0x000000012b567836 */ /* 0x040fe20000000000 */
[C---:B------:R-:W-:Y:S01]  /*5f40*/  ISETP.GE.AND P6, PT, R43.reuse, UR12, PT ;  /* 0x0000000c2b007c0c */ /* 0x040fe2000bfc6270 */
[----:B------:R-:W-:Y:S01]  /*5f50*/  VIADD R88, R43, 0x3 ;  /* 0x000000032b587836 */ /* 0x000fe20000000000 */
[----:B------:R-:W-:Y:S01]  /*5f60*/  ISETP.GE.AND P4, PT, R87, UR12, PT ;  /* 0x0000000c57007c0c */ /* 0x000fe2000bf86270 */
[C---:B------:R-:W-:Y:S01]  /*5f70*/  VIADD R87, R43.reuse, 0x4 ;  /* 0x000000042b577836 */ /* 0x040fe20000000000 */
[----:B------:R-:W-:Y:S02]  /*5f80*/  ISETP.GE.AND P1, PT, R78, UR12, PT ;  /* 0x0000000c4e007c0c */ /* 0x000fe4000bf26270 */
[----:B------:R-:W-:Y:S02]  /*5f90*/  ISETP.GE.AND P5, PT, R86, UR12, PT ;  /* 0x0000000c56007c0c */ /* 0x000fe4000bfa6270 */
[----:B------:R-:W-:-:S02]  /*5fa0*/  IADD3 R86, PT, PT, R43, -0x2, RZ ;  /* 0xfffffffe2b567810 */ /* 0x000fc40007ffe0ff */
[C---:B-----5:R-:W-:Y:S02]  /*5fb0*/  PRMT R78, R83.reuse, 0x7632, R78 ;  /* 0x00007632534e7816 */ /* 0x060fe4000000004e */
[----:B------:R-:W-:Y:S02]  /*5fc0*/  SEL R83, R83, RZ, !P1 ;  /* 0x000000ff53537207 */ /* 0x000fe40004800000 */
[----:B------:R-:W-:Y:S02]  /*5fd0*/  ISETP.GE.AND P2, PT, R87, UR12, PT ;  /* 0x0000000c57007c0c */ /* 0x000fe4000bf46270 */
[----:B------:R-:W-:Y:S02]  /*5fe0*/  ISETP.GE.AND P1, PT, R86, UR12, PT ;  /* 0x0000000c56007c0c */ /* 0x000fe4000bf26270 */
[----:B------:R-:W-:Y:S02]  /*5ff0*/  ISETP.GE.AND P3, PT, R88, UR12, PT ;  /* 0x0000000c58007c0c */ /* 0x000fe4000bf66270 */
[----:B------:R-:W-:-:S02]  /*6000*/  SEL R86, R78, RZ, !P6 ;  /* 0x000000ff4e567207 */ /* 0x000fc40007000000 */
        /* <DEDUP_REMOVED lines=14> */
.L_x_18145:
[----:B------:R-:W-:Y:S05]  /*60f0*/  BSYNC.RECONVERGENT B2 ;  /* 0x0000000000027941 */ /* 0x000fea0003800200 */
.L_x_18144:
[----:B-----5:R-:W-:Y:S02]  /*6100*/  HFMA2.BF16_V2 R86, R5, R82, -RZ ;  /* 0x0000005205567231 */ /* 0x020fe400003000ff */
[----:B------:R-:W-:Y:S01]  /*6110*/  FADD.FTZ R78, R12, R81 ;  /* 0x000000510c4e7221 */ /* 0x000fe20000010000 */
[----:B------:R-:W-:Y:S01]  /*6120*/  F2FP.BF16.F32.PACK_AB R82, R15, R14 ;  /* 0x0000000e0f52723e */ /* 0x000fe200000010ff */
[----:B------:R-:W-:Y:S02]  /*6130*/  HMUL2.BF16_V2 R15, R6, R83 ;  /* 0x00000053060f7232 */ /* 0x000fe40000200000 */
[----:B------:R-:W-:-:S03]  /*6140*/  FADD.FTZ R79, R79, R80 ;  /* 0x000000504f4f7221 */ /* 0x000fc60000010000 */
[----:B------:R-:W-:Y:S01]  /*6150*/  PRMT R80, R15, 0x7632, R80 ;  /* 0x000076320f507816 */ /* 0x000fe20000000050 */
[----:B------:R-:W-:Y:S01]  /*6160*/  FADD.FTZ R78, R79, R78 ;  /* 0x0000004e4f4e7221 */ /* 0x000fe20000010000 */
[C---:B------:R-:W-:Y:S01]  /*6170*/  PRMT R12, R86.reuse, 0x7610, R12 ;  /* 0x00007610560c7816 */ /* 0x040fe2000000000c */
[----:B------:R0:W5:Y:S01]  /*6180*/  LDG.E.CONSTANT R79, desc[UR10][R18.64+0x40c] ;  /* 0x00040c0a124f7981 */ /* 0x000162000c1e9900 */
[----:B------:R-:W-:Y:S01]  /*6190*/  PRMT R14, R86, 0x7632, R14 ;  /* 0x00007632560e7816 */ /* 0x000fe2000000000e */
[----:B------:R-:W-:Y:S01]  /*61a0*/  IMAD.U32 R80, R80, 0x10000, RZ ;  /* 0x0001000050507824 */ /* 0x000fe200078e00ff */
[----:B------:R-:W-:Y:S01]  /*61b0*/  SHF.L.U32 R15, R15, 0x10, RZ ;  /* 0x000000100f0f7819 */ /* 0x000fe200000006ff */
[----:B------:R-:W-:Y:S02]  /*61c0*/  IMAD.U32 R81, R12, 0x10000, RZ ;  /* 0x000100000c517824 */ /* 0x000fe400078e00ff */
[----:B------:R-:W-:Y:S02]  /*61d0*/  IMAD.MOV.U32 R12, RZ, RZ, R82 ;  /* 0x000000ffff0c7224 */ /* 0x000fe400078e0052 */
[----:B------:R-:W-:-:S03]  /*61e0*/  IMAD.U32 R14, R14, 0x10000, RZ ;  /* 0x000100000e0e7824 */ /* 0x000fc600078e00ff */
[C---:B------:R-:W-:Y:S02]  /*61f0*/  HFMA2.BF16_V2 R85, R12.reuse, R85, -RZ ;  /* 0x000000550c557231 */ /* 0x040fe400003000ff */
[----:B------:R-:W-:Y:S01]  /*6200*/  FADD.FTZ R83, R81, R14 ;  /* 0x0000000e51537221 */ /* 0x000fe20000010000 */
[----:B------:R-:W-:Y:S02]  /*6210*/  HFMA2.BF16_V2 R13, R12, R13, -RZ ;  /* 0x0000000d0c0d7231 */ /* 0x000fe400003000ff */
[----:B------:R-:W-:Y:S02]  /*6220*/  HMUL2.BF16_V2 R81, R7, R84 ;  /* 0x0000005407517232 */ /* 0x000fe40000200000 */
[----:B------:R-:W-:-:S03]  /*6230*/  FADD.FTZ R84, R15, R80 ;  /* 0x000000500f547221 */ /* 0x000fc60000010000 */
[----:B------:R-:W-:Y:S01]  /*6240*/  PRMT R15, R81, 0x7610, R15 ;  /* 0x00007610510f7816 */ /* 0x000fe2000000000f */
[----:B------:R-:W-:Y:S01]  /*6250*/  FADD.FTZ R83, R83, R84 ;  /* 0x0000005453537221 */ /* 0x000fe20000010000 */
[----:B------:R-:W-:Y:S02]  /*6260*/  PRMT R80, R81, 0x7632, R80 ;  /* 0x0000763251507816 */ /* 0x000fe40000000050 */
        /* <DEDUP_REMOVED lines=19> */
[C---:B------:R-:W-:Y:S01]  /*63a0*/  IADD3 R83, PT, PT, R43.reuse, -0x1, RZ ;  /* 0xffffffff2b537810 */ /* 0x040fe20007ffe0ff */
[C---:B------:R-:W-:Y:S01]  /*63b0*/  VIADD R85, R43.reuse, 0x2 ;  /* 0x000000022b557836 */ /* 0x040fe20000000000 */
[C---:B------:R-:W-:Y:S02]  /*63c0*/  ISETP.GE.AND P6, PT, R43.reuse, UR12, PT ;  /* 0x0000000c2b007c0c */ /* 0x040fe4000bfc6270 */
[----:B------:R-:W-:Y:S01]  /*63d0*/  ISETP.GE.AND P5, PT, R84, UR12, PT ;  /* 0x0000000c54007c0c */ /* 0x000fe2000bfa6270 */
[----:B------:R-:W-:Y:S01]  /*63e0*/  VIADD R84, R43, 0x4 ;  /* 0x000000042b547836 */ /* 0x000fe20000000000 */
[----:B------:R-:W-:Y:S01]  /*63f0*/  ISETP.GE.AND P4, PT, R85, UR12, PT ;  /* 0x0000000c55007c0c */ /* 0x000fe2000bf86270 */
[----:B------:R-:W-:Y:S01]  /*6400*/  VIADD R85, R43, 0xfffffffe ;  /* 0xfffffffe2b557836 */ /* 0x000fe20000000000 */
[----:B------:R-:W-:Y:S02]  /*6410*/  ISETP.GE.AND P1, PT, R83, UR12, PT ;  /* 0x0000000c53007c0c */ /* 0x000fe4000bf26270 */
[----:B-----5:R-:W-:-:S02]  /*6420*/  PRMT R83, R15, 0x7632, R83 ;  /* 0x000076320f537816 */ /* 0x020fc40000000053 */
[----:B------:R-:W-:Y:S02]  /*6430*/  IADD3 R86, PT, PT, R43, 0x3, RZ ;  /* 0x000000032b567810 */ /* 0x000fe40007ffe0ff */
        /* <DEDUP_REMOVED lines=19> */
.L_x_18147:
[----:B------:R-:W-:Y:S05]  /*6570*/  BSYNC.RECONVERGENT B2 ;  /* 0x0000000000027941 */ /* 0x000fea0003800200 */
.L_x_18146:
        /* <DEDUP_REMOVED lines=18> */
[C---:B------:R-:W-:Y:S02]  /*66a0*/  IADD3 R91, PT, PT, R43.reuse, 0x3, RZ ;  /* 0x000000032b5b7810 */ /* 0x040fe40007ffe0ff */
[----:B------:R-:W-:Y:S01]  /*66b0*/  ISETP.GE.AND P4, PT, R90, UR12, PT ;  /* 0x0000000c5a007c0c */ /* 0x000fe2000bf86270 */
[----:B------:R-:W-:Y:S01]  /*66c0*/  VIADD R90, R43, 0x4 ;  /* 0x000000042b5a7836 */ /* 0x000fe20000000000 */
[----:B------:R-:W-:Y:S02]  /*66d0*/  ISETP.GE.AND P1, PT, R88, UR12, PT ;  /* 0x0000000c58007c0c */ /* 0x000fe4000bf26270 */
[----:B------:R-:W-:Y:S01]  /*66e0*/  ISETP.GE.AND P5, PT, R89, UR12, PT ;  /* 0x0000000c59007c0c */ /* 0x000fe2000bfa6270 */
[C---:B------:R-:W-:Y:S01]  /*66f0*/  VIADD R89, R43.reuse, 0xfffffffe ;  /* 0xfffffffe2b597836 */ /* 0x040fe20000000000 */
[----:B------:R-:W-:-:S02]  /*6700*/  ISETP.GE.AND P6, PT, R43, UR12, PT ;  /* 0x0000000c2b007c0c */ /* 0x000fc4000bfc6270 */
        /* <DEDUP_REMOVED lines=20> */
.L_x_18149:
[----:B------:R-:W-:Y:S05]  /*6850*/  BSYNC.RECONVERGENT B2 ;  /* 0x0000000000027941 */ /* 0x000fea0003800200 */
.L_x_18148:
        /* <DEDUP_REMOVED lines=11> */
[C---:B------:R-:W-:Y:S01]  /*6910*/  PRMT R14, R84.reuse, 0x7610, R14 ;  /* 0x00007610540e7816 */ /* 0x040fe2000000000e */
[----:B------:R3:W5:Y:S01]  /*6920*/  LDG.E.CONSTANT R78, desc[UR10][R18.64+0x808] ;  /* 0x0008080a124e7981 */ /* 0x000762000c1e9900 */
[----:B------:R-:W-:Y:S01]  /*6930*/  FADD.FTZ R80, R13, R80 ;  /* 0x000000500d507221 */ /* 0x000fe20000010000 */
[----:B------:R-:W-:Y:S01]  /*6940*/  PRMT R15, R84, 0x7632, R15 ;  /* 0x00007632540f7816 */ /* 0x000fe2000000000f */
[----:B------:R-:W-:Y:S01]  /*6950*/  HFMA2.BF16_V2 R13, R12, R79, -RZ ;  /* 0x0000004f0c0d7231 */ /* 0x000fe200003000ff */
[----:B------:R-:W-:Y:S01]  /*6960*/  SHF.L.U32 R14, R14, 0x10, RZ ;  /* 0x000000100e0e7819 */ /* 0x000fe200000006ff */
[----:B------:R-:W-:Y:S01]  /*6970*/  FADD.FTZ R83, R82, R83 ;  /* 0x0000005352537221 */ /* 0x000fe20000010000 */
[----:B------:R-:W-:Y:S01]  /*6980*/  PRMT R82, R85, 0x7610, R82 ;  /* 0x0000761055527816 */ /* 0x000fe20000000052 */
[----:B------:R-:W-:Y:S01]  /*6990*/  IMAD.U32 R15, R15, 0x10000, RZ ;  /* 0x000100000f0f7824 */ /* 0x000fe200078e00ff */
[----:B------:R-:W-:Y:S01]  /*69a0*/  PRMT R84, R85, 0x7632, R84 ;  /* 0x0000763255547816 */ /* 0x000fe20000000054 */
[----:B------:R-:W-:Y:S01]  /*69b0*/  FADD.FTZ R80, R80, R83 ;  /* 0x0000005350507221 */ /* 0x000fe20000010000 */
[----:B------:R-:W-:Y:S01]  /*69c0*/  FADD.FTZ R24, R24, R81 ;  /* 0x0000005118187221 */ /* 0x000fe20000010000 */
[----:B------:R-:W-:Y:S01]  /*69d0*/  FADD.FTZ R85, R14, R15 ;  /* 0x0000000f0e557221 */ /* 0x000fe20000010000 */
[----:B------:R-:W-:Y:S01]  /*69e0*/  HMUL2.BF16_V2 R15, R7, R86 ;  /* 0x00000056070f7232 */ /* 0x000fe20000200000 */
[C---:B------:R-:W-:Y:S01]  /*69f0*/  PRMT R14, R13.reuse, 0x7632, R14 ;  /* 0x000076320d0e7816 */ /* 0x040fe2000000000e */
[----:B------:R-:W-:Y:S01]  /*6a00*/  IMAD.U32 R82, R82, 0x10000, RZ ;  /* 0x0001000052527824 */ /* 0x000fe200078e00ff */
[----:B------:R-:W-:-:S02]  /*6a10*/  SHF.L.U32 R13, R13, 0x10, RZ ;  /* 0x000000100d0d7819 */ /* 0x000fc400000006ff */
[C---:B------:R-:W-:Y:S01]  /*6a20*/  PRMT R79, R15.reuse, 0x7632, R79 ;  /* 0x000076320f4f7816 */ /* 0x040fe2000000004f */
[----:B------:R-:W-:Y:S01]  /*6a30*/  IMAD.U32 R14, R14, 0x10000, RZ ;  /* 0x000100000e0e7824 */ /* 0x000fe200078e00ff */
[----:B------:R-:W-:Y:S01]  /*6a40*/  SHF.L.U32 R89, R84, 0x10, RZ ;  /* 0x0000001054597819 */ /* 0x000fe200000006ff */
[----:B------:R-:W-:Y:S02]  /*6a50*/  IMAD.U32 R15, R15, 0x10000, RZ ;  /* 0x000100000f0f7824 */ /* 0x000fe400078e00ff */
[----:B------:R-:W-:Y:S01]  /*6a60*/  FADD.FTZ R13, R13, R14 ;  /* 0x0000000e0d0d7221 */ /* 0x000fe20000010000 */
[----:B------:R-:W-:Y:S01]  /*6a70*/  IMAD.U32 R88, R79, 0x10000, RZ ;  /* 0x000100004f587824 */ /* 0x000fe200078e00ff */
[----:B------:R3:W5:Y:S01]  /*6a80*/  LDG.E.CONSTANT R14, desc[UR10][R18.64+0x800] ;  /* 0x0008000a120e7981 */ /* 0x000762000c1e9900 */
[----:B------:R-:W-:Y:S01]  /*6a90*/  FADD.FTZ R86, R82, R89 ;  /* 0x0000005952567221 */ /* 0x000fe20000010000 */
[----:B------:R-:W-:Y:S01]  /*6aa0*/  FADD.FTZ R80, R80, R13 ;  /* 0x0000000d50507221 */ /* 0x000fe20000010000 */
[----:B------:R-:W-:Y:S01]  /*6ab0*/  FADD.FTZ R88, R15, R88 ;  /* 0x000000580f587221 */ /* 0x000fe20000010000 */
[----:B------:R3:W5:Y:S01]  /*6ac0*/  LDG.E.CONSTANT R13, desc[UR10][R18.64+0x804] ;  /* 0x0008040a120d7981 */ /* 0x000762000c1e9900 */
[----:B------:R-:W-:-:S02]  /*6ad0*/  HFMA2.BF16_V2 R82, R12, R87, -RZ ;  /* 0x000000570c527231 */ /* 0x000fc400003000ff */
        /* <DEDUP_REMOVED lines=9> */
[----:B---3--:R-:W-:Y:S06]  /*6b70*/  @P0 BRA `(.L_x_18151) ;  /* 0x0000000000780947 */ /* 0x008fec0003800000 */
[C---:B------:R-:W-:Y:S01]  /*6b80*/  VIADD R81, R43.reuse, 0x1 ;  /* 0x000000012b517836 */ /* 0x040fe20000000000 */
[C---:B------:R-:W-:Y:S01]  /*6b90*/  IADD3 R82, PT, PT, R43.reuse, 0x2, RZ ;  /* 0x000000022b527810 */ /* 0x040fe20007ffe0ff */
[C---:B------:R-:W-:Y:S01]  /*6ba0*/  VIADD R79, R43.reuse, 0xffffffff ;  /* 0xffffffff2b4f7836 */ /* 0x040fe20000000000 */
[C---:B------:R-:W-:Y:S01]  /*6bb0*/  ISETP.GE.AND P6, PT, R43.reuse, UR12, PT ;  /* 0x0000000c2b007c0c */ /* 0x040fe2000bfc6270 */
[----:B------:R-:W-:Y:S01]  /*6bc0*/  VIADD R83, R43, 0x3 ;  /* 0x000000032b537836 */ /* 0x000fe20000000000 */
[----:B------:R-:W-:Y:S01]  /*6bd0*/  ISETP.GE.AND P5, PT, R81, UR12, PT ;  /* 0x0000000c51007c0c */ /* 0x000fe2000bfa6270 */
[----:B------:R-:W-:Y:S01]  /*6be0*/  VIADD R81, R43, 0x4 ;  /* 0x000000042b517836 */ /* 0x000fe20000000000 */
[----:B------:R-:W-:Y:S02]  /*6bf0*/  ISETP.GE.AND P1, PT, R79, UR12, PT ;  /* 0x0000000c4f007c0c */ /* 0x000fe4000bf26270 */
[----:B------:R-:W-:Y:S02]  /*6c00*/  ISETP.GE.AND P4, PT, R82, UR12, PT ;  /* 0x0000000c52007c0c */ /* 0x000fe4000bf86270 */
[----:B------:R-:W-:-:S02]  /*6c10*/  IADD3 R82, PT, PT, R43, -0x2, RZ ;  /* 0xfffffffe2b527810 */ /* 0x000fc40007ffe0ff */
[----:B-----5:R-:W-:Y:S02]  /*6c20*/  PRMT R79, R13, 0x7632, R79 ;  /* 0x000076320d4f7816 */ /* 0x020fe4000000004f */
[----:B------:R-:W-:Y:S02]  /*6c30*/  ISETP.GE.AND P2, PT, R81, UR12, PT ;  /* 0x0000000c51007c0c */ /* 0x000fe4000bf46270 */
[----:B------:R-:W-:Y:S02]  /*6c40*/  SEL R81, R13, RZ, !P1 ;  /* 0x000000ff0d517207 */ /* 0x000fe40004800000 */
[----:B------:R-:W-:Y:S02]  /*6c50*/  ISETP.GE.AND P1, PT, R82, UR12, PT ;  /* 0x0000000c52007c0c */ /* 0x000fe4000bf26270 */
[----:B------:R-:W-:Y:S02]  /*6c60*/  SEL R82, R79, RZ, !P6 ;  /* 0x000000ff4f527207 */ /* 0x000fe40007000000 */
[----:B------:R-:W-:-:S02]  /*6c70*/  PRMT R79, R78, 0x7632, R79 ;  /* 0x000076324e4f7816 */ /* 0x000fc4000000004f */
[----:B------:R-:W-:Y:S02]  /*6c80*/  ISETP.GE.AND P3, PT, R83, UR12, PT ;  /* 0x0000000c53007c0c */ /* 0x000fe4000bf66270 */
        /* <DEDUP_REMOVED lines=13> */
.L_x_18151:
[----:B------:R-:W-:Y:S05]  /*6d60*/  BSYNC.RECONVERGENT B2 ;  /* 0x0000000000027941 */ /* 0x000fea0003800200 */
.L_x_18150:
        /* <DEDUP_REMOVED lines=11> */
[C---:B------:R-:W-:Y:S02]  /*6e20*/  PRMT R78, R79.reuse, 0x7610, R78 ;  /* 0x000076104f4e7816 */ /* 0x040fe4000000004e */
[----:B------:R-:W-:Y:S02]  /*6e30*/  PRMT R14, R14, 0x7632, R14 ;  /* 0x000076320e0e7816 */ /* 0x000fe4000000000e */
[----:B------:R-:W-:Y:S02]  /*6e40*/  PRMT R79, R79, 0x7632, R79 ;  /* 0x000076324f4f7816 */ /* 0x000fe4000000004f */
[----:B------:R-:W-:Y:S01]  /*6e50*/  PRMT R81, R80, 0x7632, R81 ;  /* 0x0000763250517816 */ /* 0x000fe20000000051 */
[----:B------:R-:W-:Y:S06]  /*6e60*/  @P0 BRA `(.L_x_18153) ;  /* 0x0000000000780947 */ /* 0x000fec0003800000 */
[C---:B------:R-:W-:Y:S01]  /*6e70*/  IADD3 R88, PT, PT, R43.reuse, 0x2, RZ ;  /* 0x000000022b587810 */ /* 0x040fe20007ffe0ff */
[C---:B------:R-:W-:Y:S01]  /*6e80*/  VIADD R86, R43.reuse, 0xffffffff ;  /* 0xffffffff2b567836 */ /* 0x040fe20000000000 */
[C---:B------:R-:W-:Y:S01]  /*6e90*/  ISETP.GE.AND P6, PT, R43.reuse, UR12, PT ;  /* 0x0000000c2b007c0c */ /* 0x040fe2000bfc6270 */
[C---:B------:R-:W-:Y:S01]  /*6ea0*/  VIADD R87, R43.reuse, 0x1 ;  /* 0x000000012b577836 */ /* 0x040fe20000000000 */
[----:B------:R-:W-:Y:S01]  /*6eb0*/  ISETP.GE.AND P4, PT, R88, UR12, PT ;  /* 0x0000000c58007c0c */ /* 0x000fe2000bf86270 */
[C---:B------:R-:W-:Y:S01]  /*6ec0*/  VIADD R89, R43.reuse, 0x3 ;  /* 0x000000032b597836 */ /* 0x040fe20000000000 */
[----:B------:R-:W-:Y:S01]  /*6ed0*/  ISETP.GE.AND P1, PT, R86, UR12, PT ;  /* 0x0000000c56007c0c */ /* 0x000fe2000bf26270 */
[----:B------:R-:W-:Y:S01]  /*6ee0*/  VIADD R88, R43, 0x4 ;  /* 0x000000042b587836 */ /* 0x000fe20000000000 */
[----:B------:R-:W-:Y:S02]  /*6ef0*/  ISETP.GE.AND P5, PT, R87, UR12, PT ;  /* 0x0000000c57007c0c */ /* 0x000fe4000bfa6270 */
[----:B-----5:R-:W-:-:S02]  /*6f00*/  PRMT R86, R83, 0x7632, R86 ;  /* 0x0000763253567816 */ /* 0x020fc40000000056 */
[----:B------:R-:W-:Y:S02]  /*6f10*/  IADD3 R87, PT, PT, R43, -0x2, RZ ;  /* 0xfffffffe2b577810 */ /* 0x000fe40007ffe0ff */
        /* <DEDUP_REMOVED lines=19> */
.L_x_18153:
[----:B------:R-:W-:Y:S05]  /*7050*/  BSYNC.RECONVERGENT B2 ;  /* 0x0000000000027941 */ /* 0x000fea0003800200 */
.L_x_18152:
        /* <DEDUP_REMOVED lines=46> */
[C---:B------:R-:W-:Y:S01]  /*7340*/  IADD3 R84, PT, PT, R43.reuse, 0x1, RZ ;  /* 0x000000012b547810 */ /* 0x040fe20007ffe0ff */
[C---:B------:R-:W-:Y:S01]  /*7350*/  VIADD R85, R43.reuse, 0x2 ;  /* 0x000000022b557836 */ /* 0x040fe20000000000 */
[C---:B------:R-:W-:Y:S01]  /*7360*/  ISETP.GE.AND P6, PT, R43.reuse, UR12, PT ;  /* 0x0000000c2b007c0c */ /* 0x040fe2000bfc6270 */
[C---:B------:R-:W-:Y:S01]  /*7370*/  VIADD R81, R43.reuse, 0xffffffff ;  /* 0xffffffff2b517836 */ /* 0x040fe20000000000 */
[----:B------:R-:W-:Y:S01]  /*7380*/  ISETP.GE.AND P5, PT, R84, UR12, PT ;  /* 0x0000000c54007c0c */ /* 0x000fe2000bfa6270 */
[----:B------:R-:W-:Y:S01]  /*7390*/  VIADD R86, R43, 0x3 ;  /* 0x000000032b567836 */ /* 0x000fe20000000000 */
[----:B------:R-:W-:Y:S01]  /*73a0*/  ISETP.GE.AND P4, PT, R85, UR12, PT ;  /* 0x0000000c55007c0c */ /* 0x000fe2000bf86270 */
[C---:B------:R-:W-:Y:S01]  /*73b0*/  VIADD R85, R43.reuse, 0xfffffffe ;  /* 0xfffffffe2b557836 */ /* 0x040fe20000000000 */
[----:B------:R-:W-:Y:S02]  /*73c0*/  IADD3 R84, PT, PT, R43, 0x4, RZ ;  /* 0x000000042b547810 */ /* 0x000fe40007ffe0ff */
        /* <DEDUP_REMOVED lines=21> */
.L_x_18155:
[----:B------:R-:W-:Y:S05]  /*7520*/  BSYNC.RECONVERGENT B2 ;  /* 0x0000000000027941 */ /* 0x000fea0003800200 */
.L_x_18154:
        /* <DEDUP_REMOVED lines=24> */
[----:B------:R-:W-:-:S02]  /*76b0*/  IADD3 R88, PT, PT, R43, 0x4, RZ ;  /* 0x000000042b587810 */ /* 0x000fc40007ffe0ff */
[C---:B-----5:R-:W-:Y:S02]  /*76c0*/  PRMT R18, R85.reuse, 0x7632, R18 ;  /* 0x0000763255127816 */ /* 0x060fe40000000012 */
[----:B------:R-:W-:Y:S02]  /*76d0*/  SEL R85, R85, RZ, !P1 ;  /* 0x000000ff55557207 */ /* 0x000fe40004800000 */
[----:B------:R-:W-:Y:S02]  /*76e0*/  ISETP.GE.AND P2, PT, R88, UR12, PT ;  /* 0x0000000c58007c0c */ /* 0x000fe4000bf46270 */
        /* <DEDUP_REMOVED lines=17> */
.L_x_18157:
[----:B------:R-:W-:Y:S05]  /*7800*/  BSYNC.RECONVERGENT B2 ;  /* 0x0000000000027941 */ /* 0x000fea0003800200 */
.L_x_18156:
[----:B------:R-:W-:Y:S01]  /*7810*/  HFMA2.BF16_V2 R84, R5, R84, -RZ ;  /* 0x0000005405547231 */ /* 0x000fe200003000ff */
[----:B------:R-:W-:Y:S01]  /*7820*/  SHF.L.U32 R14, R14, 0x10, RZ ;  /* 0x000000100e0e7819 */ /* 0x000fe200000006ff */
[----:B012345:R-:W-:Y:S02]  /*7830*/  HMUL2.BF16_V2 R18, R6, R85 ;  /* 0x0000005506127232 */ /* 0x03ffe40000200000 */
[----:B------:R-:W-:Y:S01]  /*7840*/  IMAD.U32 R13, R13, 0x10000, RZ ;  /* 0x000100000d0d7824 */ /* 0x000fe200078e00ff */
[----:B------:R-:W-:Y:S01]  /*7850*/  SHF.L.U32 R81, R81, 0x10, RZ ;  /* 0x0000001051517819 */ /* 0x000fe200000006ff */
[----:B------:R-:W-:Y:S01]  /*7860*/  IMAD.U32 R15, R15, 0x10000, RZ ;  /* 0x000100000f0f7824 */ /* 0x000fe200078e00ff */
[----:B------:R-:W-:Y:S01]  /*7870*/  BSSY.RECONVERGENT B2, `(.L_x_18158) ;  /* 0x0000045000027945 */ /* 0x000fe20003800200 */
[----:B------:R-:W-:Y:S02]  /*7880*/  IMAD.U32 R80, R80, 0x10000, RZ ;  /* 0x0001000050507824 */ /* 0x000fe400078e00ff */
[----:B------:R-:W-:Y:S01]  /*7890*/  FADD.FTZ R13, R13, R14 ;  /* 0x0000000e0d0d7221 */ /* 0x000fe20000010000 */
[----:B------:R-:W-:Y:S01]  /*78a0*/  PRMT R19, R18, 0x7632, R19 ;  /* 0x0000763212137816 */ /* 0x000fe20000000013 */
[----:B------:R-:W-:-:S02]  /*78b0*/  IMAD.U32 R82, R82, 0x10000, RZ ;  /* 0x0001000052527824 */ /* 0x000fc400078e00ff */
        /* <DEDUP_REMOVED lines=10> */
[----:B------:R-:W-:-:S02]  /*7960*/  HFMA2.BF16_V2 R13, R12, R79, -RZ ;  /* 0x0000004f0c0d7231 */ /* 0x000fc400003000ff */
[----:B------:R-:W-:Y:S01]  /*7970*/  FADD.FTZ R27, R27, R78 ;  /* 0x0000004e1b1b7221 */ /* 0x000fe20000010000 */
[----:B------:R-:W-:Y:S01]  /*7980*/  FADD.FTZ R82, R14, R15 ;  /* 0x0000000f0e527221 */ /* 0x000fe20000010000 */
[----:B------:R-:W-:Y:S02]  /*7990*/  HFMA2.BF16_V2 R19, R12, R87, -RZ ;  /* 0x000000570c137231 */ /* 0x000fe400003000ff */
[----:B------:R-:W-:Y:S02]  /*79a0*/  HMUL2.BF16_V2 R15, R7, R86 ;  /* 0x00000056070f7232 */ /* 0x000fe40000200000 */
[----:B------:R-:W-:Y:S01]  /*79b0*/  FADD.FTZ R80, R80, R81 ;  /* 0x0000005150507221 */ /* 0x000fe20000010000 */
[----:B------:R-:W-:Y:S01]  /*79c0*/  FADD.FTZ R82, R82, R85 ;  /* 0x0000005552527221 */ /* 0x000fe20000010000 */
[----:B------:R-:W-:Y:S01]  /*79d0*/  FADD.FTZ R28, R28, R83 ;  /* 0x000000531c1c7221 */ /* 0x000fe20000010000 */
        /* <DEDUP_REMOVED lines=12> */
[----:B------:R-:W-:Y:S02]  /*7aa0*/  FADD.FTZ R15, R82, R15 ;  /* 0x0000000f520f7221 */ /* 0x000fe40000010000 */
[----:B------:R-:W-:Y:S02]  /*7ab0*/  FADD.FTZ R80, R80, R13 ;  /* 0x0000000d50507221 */ /* 0x000fe40000010000 */
[----:B------:R-:W-:Y:S01]  /*7ac0*/  FADD.FTZ R15, R15, R84 ;  /* 0x000000540f0f7221 */ /* 0x000fe20000010000 */
[----:B------:R-:W-:Y:S06]  /*7ad0*/  @P0 BRA `(.L_x_18159) ;  /* 0x0000000000780947 */ /* 0x000fec0003800000 */
[C---:B------:R-:W-:Y:S01]  /*7ae0*/  VIADD R14, R43.reuse, 0x1 ;  /* 0x000000012b0e7836 */ /* 0x040fe20000000000 */
[C---:B------:R-:W-:Y:S01]  /*7af0*/  IADD3 R13, PT, PT, R43.reuse, -0x1, RZ ;  /* 0xffffffff2b0d7810 */ /* 0x040fe20007ffe0ff */
[C---:B------:R-:W-:Y:S01]  /*7b00*/  VIADD R18, R43.reuse, 0x2 ;  /* 0x000000022b127836 */ /* 0x040fe20000000000 */
[C---:B------:R-:W-:Y:S02]  /*7b10*/  ISETP.GE.AND P6, PT, R43.reuse, UR12, PT ;  /* 0x0000000c2b007c0c */ /* 0x040fe4000bfc6270 */
[----:B------:R-:W-:Y:S01]  /*7b20*/  ISETP.GE.AND P5, PT, R14, UR12, PT ;  /* 0x0000000c0e007c0c */ /* 0x000fe2000bfa6270 */
[----:B------:R-:W-:Y:S01]  /*7b30*/  VIADD R14, R43, 0xfffffffe ;  /* 0xfffffffe2b0e7836 */ /* 0x000fe20000000000 */
[----:B------:R-:W-:Y:S02]  /*7b40*/  ISETP.GE.AND P1, PT, R13, UR12, PT ;  /* 0x0000000c0d007c0c */ /* 0x000fe4000bf26270 */
[----:B------:R-:W-:Y:S01]  /*7b50*/  ISETP.GE.AND P4, PT, R18, UR12, PT ;  /* 0x0000000c12007c0c */ /* 0x000fe2000bf86270 */
[----:B------:R-:W-:Y:S01]  /*7b60*/  VIADD R18, R43, 0x4 ;  /* 0x000000042b127836 */ /* 0x000fe20000000000 */
[----:B------:R-:W-:-:S02]  /*7b70*/  PRMT R13, R47, 0x7632, R13 ;  /* 0x000076322f0d7816 */ /* 0x000fc4000000000d */
[----:B------:R-:W-:Y:S02]  /*7b80*/  IADD3 R19, PT, PT, R43, 0x3, RZ ;  /* 0x000000032b137810 */ /* 0x000fe40007ffe0ff */
[----:B------:R-:W-:Y:S02]  /*7b90*/  SEL R47, R47, RZ, !P1 ;  /* 0x000000ff2f2f7207 */ /* 0x000fe40004800000 */
[----:B------:R-:W-:Y:S02]  /*7ba0*/  ISETP.GE.AND P1, PT, R14, UR12, PT ;  /* 0x0000000c0e007c0c */ /* 0x000fe4000bf26270 */
[----:B------:R-:W-:Y:S02]  /*7bb0*/  ISETP.GE.AND P2, PT, R18, UR12, PT ;  /* 0x0000000c12007c0c */ /* 0x000fe4000bf46270 */
[----:B------:R-:W-:Y:S02]  /*7bc0*/  SEL R14, R13, RZ, !P6 ;  /* 0x000000ff0d0e7207 */ /* 0x000fe40007000000 */
[----:B------:R-:W-:-:S02]  /*7bd0*/  ISETP.GE.AND P3, PT, R19, UR12, PT ;  /* 0x0000000c13007c0c */ /* 0x000fc4000bf66270 */
[----:B------:R-:W-:Y:S02]  /*7be0*/  ISETP.GE.AND P6, PT, R4, UR12, PT ;  /* 0x0000000c04007c0c */ /* 0x000fe4000bfc6270 */
        /* <DEDUP_REMOVED lines=13> */
.L_x_18159:
[----:B------:R-:W-:Y:S05]  /*7cc0*/  BSYNC.RECONVERGENT B2 ;  /* 0x0000000000027941 */ /* 0x000fea0003800200 */
.L_x_18158:
        /* <DEDUP_REMOVED lines=8> */
[C---:B------:R-:W-:Y:S02]  /*7d50*/  PRMT R15, R47.reuse, 0x7610, R15 ;  /* 0x000076102f0f7816 */ /* 0x040fe4000000000f */
[----:B------:R-:W-:Y:S01]  /*7d60*/  PRMT R18, R47, 0x7632, R18 ;  /* 0x000076322f127816 */ /* 0x000fe20000000012 */
        /* <DEDUP_REMOVED lines=31> */
.L_x_18161:
[----:B------:R-:W-:Y:S05]  /*7f60*/  BSYNC.RECONVERGENT B2 ;  /* 0x0000000000027941 */ /* 0x000fea0003800200 */
.L_x_18160:
        /* <DEDUP_REMOVED lines=13> */
[----:B------:R-:W-:Y:S02]  /*8040*/  PRMT R47, R51, 0x7632, R47 ;  /* 0x00007632332f7816 */ /* 0x000fe4000000002f */
[----:B------:R-:W-:Y:S01]  /*8050*/  PRMT R14, R50, 0x7610, R14 ;  /* 0x00007610320e7816 */ /* 0x000fe2000000000e */
        /* <DEDUP_REMOVED lines=11> */
[----:B------:R-:W-:Y:S01]  /*8110*/  HMUL2.BF16_V2 R15, R7, R52 ;  /* 0x00000034070f7232 */ /* 0x000fe20000200000 */
[----:B------:R-:W-:Y:S02]  /*8120*/  PRMT R14, R13, 0x7632, R14 ;  /* 0x000076320d0e7816 */ /* 0x000fe4000000000e */
[----:B------:R-:W-:Y:S02]  /*8130*/  FADD.FTZ R49, R49, R50 ;  /* 0x0000003231317221 */ /* 0x000fe40000010000 */
        /* <DEDUP_REMOVED lines=22> */
[----:B------:R-:W-:-:S02]  /*82a0*/  IADD3 R15, PT, PT, R43, -0x2, RZ ;  /* 0xfffffffe2b0f7810 */ /* 0x000fc40007ffe0ff */
[C---:B------:R-:W-:Y:S02]  /*82b0*/  PRMT R14, R55.reuse, 0x7632, R14 ;  /* 0x00007632370e7816 */ /* 0x040fe4000000000e */
        /* <DEDUP_REMOVED lines=19> */
.L_x_18163:
[----:B------:R-:W-:Y:S05]  /*83f0*/  BSYNC.RECONVERGENT B2 ;  /* 0x0000000000027941 */ /* 0x000fea0003800200 */
.L_x_18162:
        /* <DEDUP_REMOVED lines=25> */
[----:B------:R-:W-:Y:S02]  /*8590*/  ISETP.GE.AND P2, PT, R51, UR12, PT ;  /* 0x0000000c33007c0c */ /* 0x000fe4000bf46270 */
[----:B------:R-:W-:-:S02]  /*85a0*/  SEL R50, R49, RZ, !P6 ;  /* 0x000000ff31327207 */ /* 0x000fc40007000000 */
        /* <DEDUP_REMOVED lines=14> */
.L_x_18165:
[----:B------:R-:W-:Y:S05]  /*8690*/  BSYNC.RECONVERGENT B2 ;  /* 0x0000000000027941 */ /* 0x000fea0003800200 */
.L_x_18164:
[----:B------:R-:W-:Y:S01]  /*86a0*/  HFMA2.BF16_V2 R58, R5, R58, -RZ ;  /* 0x0000003a053a7231 */ /* 0x000fe200003000ff */
[----:B------:R-:W-:Y:S01]  /*86b0*/  SHF.L.U32 R15, R15, 0x10, RZ ;  /* 0x000000100f0f7819 */ /* 0x000fe200000006ff */
[----:B------:R-:W-:Y:S02]  /*86c0*/  IMAD.U32 R13, R13, 0x10000, RZ ;  /* 0x000100000d0d7824 */ /* 0x000fe400078e00ff */
[----:B------:R-:W-:Y:S02]  /*86d0*/  HMUL2.BF16_V2 R59, R6, R59 ;  /* 0x0000003b063b7232 */ /* 0x000fe40000200000 */
[----:B------:R-:W-:Y:S01]  /*86e0*/  IMAD.U32 R14, R14, 0x10000, RZ ;  /* 0x000100000e0e7824 */ /* 0x000fe200078e00ff */
[----:B------:R-:W-:Y:S01]  /*86f0*/  BSSY.RECONVERGENT B2, `(.L_x_18166) ;  /* 0x0000047000027945 */ /* 0x000fe20003800200 */
[----:B------:R-:W-:Y:S01]  /*8700*/  IMAD.U32 R50, R19, 0x10000, RZ ;  /* 0x0001000013327824 */ /* 0x000fe200078e00ff */
[----:B------:R-:W-:Y:S01]  /*8710*/  SHF.L.U32 R19, R48, 0x10, RZ ;  /* 0x0000001030137819 */ /* 0x000fe200000006ff */
[----:B------:R-:W-:Y:S01]  /*8720*/  FADD.FTZ R13, R13, R14 ;  /* 0x0000000e0d0d7221 */ /* 0x000fe20000010000 */
[----:B------:R-:W-:-:S02]  /*8730*/  IMAD.U32 R46, R46, 0x10000, RZ ;  /* 0x000100002e2e7824 */ /* 0x000fc400078e00ff */
        /* <DEDUP_REMOVED lines=45> */
[----:B------:R-:W-:-:S02]  /*8a10*/  IADD3 R18, PT, PT, R43, 0x4, RZ ;  /* 0x000000042b127810 */ /* 0x000fc40007ffe0ff */
[C---:B------:R-:W-:Y:S02]  /*8a20*/  PRMT R13, R63.reuse, 0x7632, R13 ;  /* 0x000076323f0d7816 */ /* 0x040fe4000000000d */
[----:B------:R-:W-:Y:S02]  /*8a30*/  ISETP.GE.AND P2, PT, R18, UR12, PT ;  /* 0x0000000c12007c0c */ /* 0x000fe4000bf46270 */
[----:B------:R-:W-:Y:S02]  /*8a40*/  SEL R63, R63, RZ, !P1 ;  /* 0x000000ff3f3f7207 */ /* 0x000fe40004800000 */
        /* <DEDUP_REMOVED lines=17> */
.L_x_18167:
[----:B------:R-:W-:Y:S05]  /*8b60*/  BSYNC.RECONVERGENT B2 ;  /* 0x0000000000027941 */ /* 0x000fea0003800200 */
.L_x_18166:
[----:B------:R-:W-:Y:S02]  /*8b70*/  HFMA2.BF16_V2 R15, R6, R63, -RZ ;  /* 0x0000003f060f7231 */ /* 0x000fe400003000ff */
[----:B------:R-:W-:Y:S01]  /*8b80*/  HMUL2.BF16_V2 R13, R5, R62 ;  /* 0x0000003e050d7232 */ /* 0x000fe20000200000 */
[----:B------:R-:W-:Y:S01]  /*8b90*/  BSSY.RECONVERGENT B2, `(.L_x_18168) ;  /* 0x0000026000027945 */ /* 0x000fe20003800200 */
[----:B------:R-:W-:Y:S02]  /*8ba0*/  HMUL2.BF16_V2 R19, R7, R64 ;  /* 0x0000004007137232 */ /* 0x000fe40000200000 */
[--C-:B------:R-:W-:Y:S01]  /*8bb0*/  FADD.FTZ R33, R33, R14.reuse ;  /* 0x0000000e21217221 */ /* 0x100fe20000010000 */
        /* <DEDUP_REMOVED lines=8> */
[C---:B------:R-:W-:Y:S01]  /*8c40*/  ISETP.GE.AND P6, PT, R43.reuse, UR12, PT ;  /* 0x0000000c2b007c0c */ /* 0x040fe2000bfc6270 */
[C---:B------:R-:W-:Y:S01]  /*8c50*/  VIADD R50, R43.reuse, 0x3 ;  /* 0x000000032b327836 */ /* 0x040fe20000000000 */
[----:B------:R-:W-:Y:S01]  /*8c60*/  ISETP.GE.AND P5, PT, R48, UR12, PT ;  /* 0x0000000c30007c0c */ /* 0x000fe2000bfa6270 */
[----:B------:R-:W-:Y:S01]  /*8c70*/  VIADD R48, R43, 0xfffffffe ;  /* 0xfffffffe2b307836 */ /* 0x000fe20000000000 */
[----:B------:R-:W-:Y:S02]  /*8c80*/  ISETP.GE.AND P1, PT, R47, UR12, PT ;  /* 0x0000000c2f007c0c */ /* 0x000fe4000bf26270 */
[----:B------:R-:W-:Y:S02]  /*8c90*/  ISETP.GE.AND P4, PT, R49, UR12, PT ;  /* 0x0000000c31007c0c */ /* 0x000fe4000bf86270 */
[----:B------:R-:W-:-:S02]  /*8ca0*/  IADD3 R49, PT, PT, R43, 0x4, RZ ;  /* 0x000000042b317810 */ /* 0x000fc40007ffe0ff */
        /* <DEDUP_REMOVED lines=20> */
.L_x_18169:
[----:B------:R-:W-:Y:S05]  /*8df0*/  BSYNC.RECONVERGENT B2 ;  /* 0x0000000000027941 */ /* 0x000fea0003800200 */
.L_x_18168:
        /* <DEDUP_REMOVED lines=22> */
[----:B------:R-:W-:-:S02]  /*8f60*/  HFMA2.BF16_V2 R13, R12, R65, -RZ ;  /* 0x000000410c0d7231 */ /* 0x000fc400003000ff */
[----:B------:R-:W-:Y:S01]  /*8f70*/  FADD.FTZ R18, R18, R19 ;  /* 0x0000001312127221 */ /* 0x000fe20000010000 */
[----:B------:R-:W-:Y:S02]  /*8f80*/  HFMA2.BF16_V2 R47, R12, R69, -RZ ;  /* 0x000000450c2f7231 */ /* 0x000fe400003000ff */
        /* <DEDUP_REMOVED lines=20> */
[----:B------:R-:W-:Y:S02]  /*90d0*/  IADD3 R48, PT, PT, R43, 0x3, RZ ;  /* 0x000000032b307810 */ /* 0x000fe40007ffe0ff */
[----:B------:R-:W-:Y:S01]  /*90e0*/  ISETP.GE.AND P5, PT, R15, UR12, PT ;  /* 0x0000000c0f007c0c */ /* 0x000fe2000bfa6270 */
[----:B------:R-:W-:Y:S01]  /*90f0*/  VIADD R15, R43, 0xfffffffe ;  /* 0xfffffffe2b0f7836 */ /* 0x000fe20000000000 */
[----:B------:R-:W-:Y:S02]  /*9100*/  ISETP.GE.AND P1, PT, R14, UR12, PT ;  /* 0x0000000c0e007c0c */ /* 0x000fe4000bf26270 */
[----:B------:R-:W-:Y:S01]  /*9110*/  ISETP.GE.AND P4, PT, R19, UR12, PT ;  /* 0x0000000c13007c0c */ /* 0x000fe2000bf86270 */
[C---:B------:R-:W-:Y:S01]  /*9120*/  VIADD R19, R43.reuse, 0x4 ;  /* 0x000000042b137836 */ /* 0x040fe20000000000 */
[----:B------:R-:W-:-:S02]  /*9130*/  ISETP.GE.AND P6, PT, R43, UR12, PT ;  /* 0x0000000c2b007c0c */ /* 0x000fc4000bfc6270 */
        /* <DEDUP_REMOVED lines=20> */
.L_x_18171:
[----:B------:R-:W-:Y:S05]  /*9280*/  BSYNC.RECONVERGENT B2 ;  /* 0x0000000000027941 */ /* 0x000fea0003800200 */
.L_x_18170:
[----:B------:R-:W-:Y:S01]  /*9290*/  BSSY.RECONVERGENT B2, `(.L_x_18172) ;  /* 0x0000022000027945 */ /* 0x000fe20003800200 */
[----:B------:R-:W-:Y:S02]  /*92a0*/  HFMA2.BF16_V2 R71, R6, R71, -RZ ;  /* 0x0000004706477231 */ /* 0x000fe400003000ff */
[----:B------:R-:W-:Y:S01]  /*92b0*/  HMUL2.BF16_V2 R70, R5, R70 ;  /* 0x0000004605467232 */ /* 0x000fe20000200000 */
[----:B------:R-:W-:Y:S06]  /*92c0*/  @P0 BRA `(.L_x_18173) ;  /* 0x0000000000780947 */ /* 0x000fec0003800000 */
[C---:B------:R-:W-:Y:S01]  /*92d0*/  IADD3 R14, PT, PT, R43.reuse, -0x2, RZ ;  /* 0xfffffffe2b0e7810 */ /* 0x040fe20007ffe0ff */
[C---:B------:R-:W-:Y:S01]  /*92e0*/  VIADD R15, R43.reuse, 0xffffffff ;  /* 0xffffffff2b0f7836 */ /* 0x040fe20000000000 */
[----:B------:R-:W-:Y:S01]  /*92f0*/  ISETP.GE.AND P6, PT, R4, UR12, PT ;  /* 0x0000000c04007c0c */ /* 0x000fe2000bfc6270 */
[C---:B------:R-:W-:Y:S01]  /*9300*/  VIADD R4, R43.reuse, 0x4 ;  /* 0x000000042b047836 */ /* 0x040fe20000000000 */
[----:B------:R-:W-:Y:S01]  /*9310*/  ISETP.GE.AND P5, PT, R14, UR12, PT ;  /* 0x0000000c0e007c0c */ /* 0x000fe2000bfa6270 */
[----:B------:R-:W-:Y:S01]  /*9320*/  VIADD R14, R43, 0x1 ;  /* 0x000000012b0e7836 */ /* 0x000fe20000000000 */
[----:B------:R-:W-:Y:S01]  /*9330*/  ISETP.GE.AND P4, PT, R15, UR12, PT ;  /* 0x0000000c0f007c0c */ /* 0x000fe2000bf86270 */
[C---:B------:R-:W-:Y:S01]  /*9340*/  VIADD R19, R43.reuse, 0x3 ;  /* 0x000000032b137836 */ /* 0x040fe20000000000 */
[----:B------:R-:W-:Y:S02]  /*9350*/  IADD3 R15, PT, PT, R43, 0x2, RZ ;  /* 0x000000022b0f7810 */ /* 0x000fe40007ffe0ff */
[----:B------:R-:W-:-:S02]  /*9360*/  ISETP.GE.AND P0, PT, R4, UR12, PT ;  /* 0x0000000c04007c0c */ /* 0x000fc4000bf06270 */
[----:B------:R-:W-:Y:S02]  /*9370*/  ISETP.GE.AND P3, PT, R14, UR12, PT ;  /* 0x0000000c0e007c0c */ /* 0x000fe4000bf66270 */
[----:B------:R-:W-:Y:S02]  /*9380*/  ISETP.GE.AND P1, PT, R19, UR12, PT ;  /* 0x0000000c13007c0c */ /* 0x000fe4000bf26270 */
[----:B------:R-:W-:Y:S02]  /*9390*/  SEL R4, R74, RZ, !P6 ;  /* 0x000000ff4a047207 */ /* 0x000fe40007000000 */
        /* <DEDUP_REMOVED lines=17> */
.L_x_18173:
[----:B------:R-:W-:Y:S05]  /*94b0*/  BSYNC.RECONVERGENT B2 ;  /* 0x0000000000027941 */ /* 0x000fea0003800200 */
.L_x_18172:
[----:B------:R-:W-:Y:S01]  /*94c0*/  HFMA2.BF16_V2 R5, R5, R74, -RZ ;  /* 0x0000004a05057231 */ /* 0x000fe200003000ff */
[C---:B------:R-:W-:Y:S01]  /*94d0*/  PRMT R14, R70.reuse, 0x7632, R14 ;  /* 0x00007632460e7816 */ /* 0x040fe2000000000e */
[----:B------:R-:W-:Y:S01]  /*94e0*/  HMUL2.BF16_V2 R48, R7, R72 ;  /* 0x0000004807307232 */ /* 0x000fe20000200000 */
[----:B------:R-:W-:Y:S01]  /*94f0*/  PRMT R4, R70, 0x7610, R4 ;  /* 0x0000761046047816 */ /* 0x000fe20000000004 */
[----:B------:R-:W-:Y:S01]  /*9500*/  HMUL2.BF16_V2 R75, R6, R75 ;  /* 0x0000004b064b7232 */ /* 0x000fe20000200000 */
        /* <DEDUP_REMOVED lines=12> */
[----:B------:R-:W-:Y:S01]  /*95d0*/  PRMT R19, R75, 0x7632, R19 ;  /* 0x000076324b137816 */ /* 0x000fe20000000013 */
[----:B------:R-:W-:Y:S01]  /*95e0*/  FADD.FTZ R15, R15, R14 ;  /* 0x0000000e0f0f7221 */ /* 0x000fe20000010000 */
[----:B------:R-:W-:Y:S01]  /*95f0*/  SHF.L.U32 R5, R5, 0x10, RZ ;  /* 0x0000001005057819 */ /* 0x000fe200000006ff */
[----:B------:R-:W-:-:S02]  /*9600*/  IMAD.U32 R6, R6, 0x10000, RZ ;  /* 0x0001000006067824 */ /* 0x000fc400078e00ff */
[----:B------:R-:W-:Y:S01]  /*9610*/  FADD.FTZ R48, R48, R49 ;  /* 0x0000003130307221 */ /* 0x000fe20000010000 */
[----:B------:R-:W-:Y:S01]  /*9620*/  FADD.FTZ R15, R4, R15 ;  /* 0x0000000f040f7221 */ /* 0x000fe20000010000 */
[----:B------:R-:W-:Y:S01]  /*9630*/  SHF.L.U32 R49, R19, 0x10, RZ ;  /* 0x0000001013317819 */ /* 0x000fe200000006ff */
[C---:B------:R-:W-:Y:S01]  /*9640*/  HFMA2.BF16_V2 R4, R12.reuse, R73, -RZ ;  /* 0x000000490c047231 */ /* 0x040fe200003000ff */
[----:B------:R-:W-:Y:S01]  /*9650*/  PRMT R14, R75, 0x7610, R14 ;  /* 0x000076104b0e7816 */ /* 0x000fe2000000000e */
[----:B------:R-:W-:Y:S01]  /*9660*/  FADD.FTZ R19, R5, R6 ;  /* 0x0000000605137221 */ /* 0x000fe20000010000 */
[----:B------:R-:W-:Y:S02]  /*9670*/  HFMA2.BF16_V2 R12, R12, R77, -RZ ;  /* 0x0000004d0c0c7231 */ /* 0x000fe400003000ff */
[----:B------:R-:W-:Y:S02]  /*9680*/  HMUL2.BF16_V2 R6, R7, R76 ;  /* 0x0000004c07067232 */ /* 0x000fe40000200000 */
[----:B------:R-:W-:Y:S01]  /*9690*/  FADD.FTZ R15, R15, R48 ;  /* 0x000000300f0f7221 */ /* 0x000fe20000010000 */
        /* <DEDUP_REMOVED lines=23> */
.L_x_18141:
[----:B------:R-:W-:Y:S05]  /*9810*/  BSYNC.RECONVERGENT B0 ;  /* 0x0000000000007941 */ /* 0x000fea0003800200 */
.L_x_18140:
[----:B------:R-:W-:Y:S01]  /*9820*/  VIADD R4, R40, 0x3 ;  /* 0x0000000328047836 */ /* 0x000fe20000000000 */
[----:B------:R-:W-:Y:S01]  /*9830*/  IADD3 R22, P1, PT, R22, 0x10, RZ ;  /* 0x0000001016167810 */ /* 0x000fe20007f3e0ff */
[----:B------:R-:W-:Y:S01]  /*9840*/  VIADD R44, R44, 0x4 ;  /* 0x000000042c2c7836 */ /* 0x000fe20000000000 */
[----:B------:R-:W-:Y:S01]  /*9850*/  IADD3 R43, PT, PT, R43, 0x80, RZ ;  /* 0x000000802b2b7810 */ /* 0x000fe20007ffe0ff */
[----:B------:R-:W-:Y:S01]  /*9860*/  VIADD R40, R40, 0x4 ;  /* 0x0000000428287836 */ /* 0x000fe20000000000 */
[----:B------:R-:W-:Y:S01]  /*9870*/  ISETP.GE.U32.AND P0, PT, R4, UR9, PT ;  /* 0x0000000904007c0c */ /* 0x000fe2000bf06070 */
[----:B------:R-:W-:Y:S01]  /*9880*/  VIADD R21, R21, 0x200 ;  /* 0x0000020015157836 */ /* 0x000fe20000000000 */
[----:B------:R-:W-:Y:S01]  /*9890*/  IADD3 R42, PT, PT, R42, 0x80, RZ ;  /* 0x000000802a2a7810 */ /* 0x000fe20007ffe0ff */
[----:B------:R-:W-:-:S10]  /*98a0*/  IMAD.X R41, RZ, RZ, R41, P1 ;  /* 0x000000ffff297224 */ /* 0x000fd400008e0629 */
[----:B------:R-:W-:Y:S05]  /*98b0*/  @!P0 BRA `(.L_x_18174) ;  /* 0xffffffbc00348947 */ /* 0x000fea000383ffff */
.L_x_18139:
[----:B0-----:R-:W-:Y:S05]  /*98c0*/  BSYNC.RECONVERGENT B1 ;  /* 0x0000000000017941 */ /* 0x001fea0003800200 */
.L_x_18138:
[----:B------:R-:W0:Y:S01]  /*98d0*/  SHFL.BFLY PT, R4, R23, 0x2, 0x1f ;  /* 0x0c401f0017047f89 */ /* 0x000e2200000e0000 */
[C---:B------:R-:W-:Y:S01]  /*98e0*/  LOP3.LUT P0, RZ, R0.reuse, 0x3, RZ, 0xc0, !PT ;  /* 0x0000000300ff7812 */ /* 0x040fe2000780c0ff */
[----:B------:R-:W-:Y:S01]  /*98f0*/  BSSY.RECONVERGENT B0, `(.L_x_18175) ;  /* 0x000005b000007945 */ /* 0x000fe20003800200 */
[----:B------:R-:W-:Y:S01]  /*9900*/  LOP3.LUT R22, R0, 0x3c0, RZ, 0xc0, !PT ;  /* 0x000003c000167812 */ /* 0x000fe200078ec0ff */
[----:B------:R-:W5:Y:S01]  /*9910*/  SHFL.BFLY PT, R5, R24, 0x2, 0x1f ;  /* 0x0c401f0018057f89 */ /* 0x000f6200000e0000 */
[----:B------:R-:W-:Y:S02]  /*9920*/  SHF.R.U32.HI R3, RZ, 0x2, R3 ;  /* 0x00000002ff037819 */ /* 0x000fe40000011603 */
[----:B------:R-:W-:Y:S01]  /*9930*/  ISETP.NE.OR P1, PT, R22, 0x40, P0 ;  /* 0x000000401600780c */ /* 0x000fe20000725670 */
[----:B------:R-:W2:Y:S02]  /*9940*/  SHFL.BFLY PT, R6, R25, 0x2, 0x1f ;  /* 0x0c401f0019067f89 */ /* 0x000ea400000e0000 */
[----:B------:R-:W-:-:S02]  /*9950*/  IMAD R2, R2, 0x80, R3 ;  /* 0x0000008002027824 */ /* 0x000fc400078e0203 */
[----:B----4-:R-:W4:Y:S04]  /*9960*/  SHFL.BFLY PT, R7, R26, 0x2, 0x1f ;  /* 0x0c401f001a077f89 */ /* 0x010f2800000e0000 */
[----:B------:R-:W3:Y:S04]  /*9970*/  SHFL.BFLY PT, R8, R27, 0x2, 0x1f ;  /* 0x0c401f001b087f89 */ /* 0x000ee800000e0000 */
[----:B------:R-:W3:Y:S04]  /*9980*/  SHFL.BFLY PT, R9, R28, 0x2, 0x1f ;  /* 0x0c401f001c097f89 */ /* 0x000ee800000e0000 */
[----:B------:R-:W3:Y:S01]  /*9990*/  SHFL.BFLY PT, R10, R29, 0x2, 0x1f ;  /* 0x0c401f001d0a7f89 */ /* 0x000ee200000e0000 */
[----:B0-----:R-:W-:-:S03]  /*99a0*/  FADD.FTZ R4, R4, R23 ;  /* 0x0000001704047221 */ /* 0x001fc60000010000 */
[----:B-1----:R-:W0:Y:S01]  /*99b0*/  SHFL.BFLY PT, R13, R30, 0x2, 0x1f ;  /* 0x0c401f001e0d7f89 */ /* 0x002e2200000e0000 */
[----:B-----5:R-:W-:-:S03]  /*99c0*/  FADD.FTZ R24, R5, R24 ;  /* 0x0000001805187221 */ /* 0x020fc60000010000 */
[----:B------:R-:W1:Y:S01]  /*99d0*/  SHFL.BFLY PT, R12, R31, 0x2, 0x1f ;  /* 0x0c401f001f0c7f89 */ /* 0x000e6200000e0000 */
[----:B--2---:R-:W-:-:S03]  /*99e0*/  FADD.FTZ R6, R6, R25 ;  /* 0x0000001906067221 */ /* 0x004fc60000010000 */
[----:B------:R-:W2:Y:S01]  /*99f0*/  SHFL.BFLY PT, R15, R32, 0x2, 0x1f ;  /* 0x0c401f00200f7f89 */ /* 0x000ea200000e0000 */
[----:B----4-:R-:W-:-:S03]  /*9a00*/  FADD.FTZ R26, R7, R26 ;  /* 0x0000001a071a7221 */ /* 0x010fc60000010000 */
[----:B------:R-:W4:Y:S01]  /*9a10*/  SHFL.BFLY PT, R14, R33, 0x2, 0x1f ;  /* 0x0c401f00210e7f89 */ /* 0x000f2200000e0000 */
[----:B---3--:R-:W-:-:S03]  /*9a20*/  FADD.FTZ R8, R8, R27 ;  /* 0x0000001b08087221 */ /* 0x008fc60000010000 */
[----:B------:R-:W3:Y:S01]  /*9a30*/  SHFL.BFLY PT, R17, R34, 0x2, 0x1f ;  /* 0x0c401f0022117f89 */ /* 0x000ee200000e0000 */
[----:B------:R-:W-:-:S03]  /*9a40*/  FADD.FTZ R28, R9, R28 ;  /* 0x0000001c091c7221 */ /* 0x000fc60000010000 */
[----:B------:R-:W5:Y:S01]  /*9a50*/  SHFL.BFLY PT, R16, R35, 0x2, 0x1f ;  /* 0x0c401f0023107f89 */ /* 0x000f6200000e0000 */
[----:B------:R-:W-:-:S03]  /*9a60*/  FADD.FTZ R10, R10, R29 ;  /* 0x0000001d0a0a7221 */ /* 0x000fc60000010000 */
[----:B------:R-:W5:Y:S01]  /*9a70*/  SHFL.BFLY PT, R19, R36, 0x2, 0x1f ;  /* 0x0c401f0024137f89 */ /* 0x000f6200000e0000 */
[----:B0-----:R-:W-:-:S03]  /*9a80*/  FADD.FTZ R30, R13, R30 ;  /* 0x0000001e0d1e7221 */ /* 0x001fc60000010000 */
[----:B------:R-:W0:Y:S01]  /*9a90*/  SHFL.BFLY PT, R18, R37, 0x2, 0x1f ;  /* 0x0c401f0025127f89 */ /* 0x000e2200000e0000 */
[----:B-1----:R-:W-:-:S03]  /*9aa0*/  FADD.FTZ R12, R12, R31 ;  /* 0x0000001f0c0c7221 */ /* 0x002fc60000010000 */
[----:B------:R-:W1:Y:S01]  /*9ab0*/  SHFL.BFLY PT, R21, R38, 0x2, 0x1f ;  /* 0x0c401f0026157f89 */ /* 0x000e6200000e0000 */
[----:B--2---:R-:W-:Y:S01]  /*9ac0*/  FADD.FTZ R32, R15, R32 ;  /* 0x000000200f207221 */ /* 0x004fe20000010000 */
[----:B----4-:R-:W-:Y:S02]  /*9ad0*/  FADD.FTZ R14, R14, R33 ;  /* 0x000000210e0e7221 */ /* 0x010fe40000010000 */
[----:B------:R-:W2:Y:S01]  /*9ae0*/  SHFL.BFLY PT, R5, R4, 0x1, 0x1f ;  /* 0x0c201f0004057f89 */ /* 0x000ea200000e0000 */
[----:B---3--:R-:W-:-:S03]  /*9af0*/  FADD.FTZ R34, R17, R34 ;  /* 0x0000002211227221 */ /* 0x008fc60000010000 */
[----:B------:R-:W3:Y:S01]  /*9b00*/  SHFL.BFLY PT, R7, R24, 0x1, 0x1f ;  /* 0x0c201f0018077f89 */ /* 0x000ee200000e0000 */
[----:B-----5:R-:W-:-:S03]  /*9b10*/  FADD.FTZ R16, R16, R35 ;  /* 0x0000002310107221 */ /* 0x020fc60000010000 */
[----:B------:R-:W4:Y:S01]  /*9b20*/  SHFL.BFLY PT, R9, R6, 0x1, 0x1f ;  /* 0x0c201f0006097f89 */ /* 0x000f2200000e0000 */
[----:B------:R-:W-:-:S03]  /*9b30*/  FADD.FTZ R36, R19, R36 ;  /* 0x0000002413247221 */ /* 0x000fc60000010000 */
[----:B------:R-:W5:Y:S01]  /*9b40*/  SHFL.BFLY PT, R13, R26, 0x1, 0x1f ;  /* 0x0c201f001a0d7f89 */ /* 0x000f6200000e0000 */
[----:B0-----:R-:W-:-:S03]  /*9b50*/  FADD.FTZ R18, R18, R37 ;  /* 0x0000002512127221 */ /* 0x001fc60000010000 */
[----:B------:R-:W0:Y:S01]  /*9b60*/  SHFL.BFLY PT, R15, R8, 0x1, 0x1f ;  /* 0x0c201f00080f7f89 */ /* 0x000e2200000e0000 */
[----:B-1----:R-:W-:-:S03]  /*9b70*/  FADD.FTZ R38, R21, R38 ;  /* 0x0000002615267221 */ /* 0x002fc60000010000 */
[----:B------:R-:W1:Y:S04]  /*9b80*/  SHFL.BFLY PT, R17, R28, 0x1, 0x1f ;  /* 0x0c201f001c117f89 */ /* 0x000e6800000e0000 */
        /* <DEDUP_REMOVED lines=12> */
[----:B------:R-:W1:Y:S01]  /*9c50*/  SHFL.BFLY PT, R31, R16, 0x1, 0x1f ;  /* 0x0c201f00101f7f89 */ /* 0x000e6200000e0000 */
[----:B------:R-:W-:-:S03]  /*9c60*/  FADD.FTZ R10, R10, R19 ;  /* 0x000000130a0a7221 */ /* 0x000fc60000010000 */
[----:B------:R-:W1:Y:S01]  /*9c70*/  SHFL.BFLY PT, R33, R36, 0x1, 0x1f ;  /* 0x0c201f0024217f89 */ /* 0x000e6200000e0000 */
[----:B--2---:R-:W-:-:S03]  /*9c80*/  FADD.FTZ R21, R30, R21 ;  /* 0x000000151e157221 */ /* 0x004fc60000010000 */
[----:B------:R-:W2:Y:S01]  /*9c90*/  SHFL.BFLY PT, R35, R18, 0x1, 0x1f ;  /* 0x0c201f0012237f89 */ /* 0x000ea200000e0000 */
[----:B---3--:R-:W-:-:S03]  /*9ca0*/  FADD.FTZ R12, R12, R23 ;  /* 0x000000170c0c7221 */ /* 0x008fc60000010000 */
[----:B------:R-:W3:Y:S01]  /*9cb0*/  SHFL.BFLY PT, R37, R38, 0x1, 0x1f ;  /* 0x0c201f0026257f89 */ /* 0x000ee200000e0000 */
[----:B----4-:R-:W-:Y:S01]  /*9cc0*/  FADD.FTZ R25, R32, R25 ;  /* 0x0000001920197221 */ /* 0x010fe20000010000 */
[----:B------:R-:W-:Y:S01]  /*9cd0*/  BAR.SYNC.DEFER_BLOCKING 0x0 ;  /* 0x0000000000007b1d */ /* 0x000fe20000010000 */
[----:B-----5:R-:W-:Y:S01]  /*9ce0*/  FADD.FTZ R14, R14, R27 ;  /* 0x0000001b0e0e7221 */ /* 0x020fe20000010000 */
[----:B0-----:R-:W-:Y:S01]  /*9cf0*/  FADD.FTZ R29, R34, R29 ;  /* 0x0000001d221d7221 */ /* 0x001fe20000010000 */
[----:B-1----:R-:W-:Y:S01]  /*9d00*/  FADD.FTZ R16, R16, R31 ;  /* 0x0000001f10107221 */ /* 0x002fe20000010000 */
[----:B------:R-:W-:Y:S01]  /*9d10*/  FADD.FTZ R33, R36, R33 ;  /* 0x0000002124217221 */ /* 0x000fe20000010000 */
        /* <DEDUP_REMOVED lines=24> */
.L_x_18176:
[----:B------:R-:W-:Y:S05]  /*9ea0*/  BSYNC.RECONVERGENT B0 ;  /* 0x0000000000007941 */ /* 0x000fea0003800200 */
.L_x_18175:
        /* <DEDUP_REMOVED lines=45> */
.L_x_18178:
[----:B------:R-:W-:Y:S05]  /*a180*/  BSYNC.RECONVERGENT B0 ;  /* 0x0000000000007941 */ /* 0x000fea0003800200 */
.L_x_18177:
        /* <DEDUP_REMOVED lines=20> */
.L_x_18180:
[----:B------:R-:W-:Y:S05]  /*a2d0*/  BSYNC.RECONVERGENT B0 ;  /* 0x0000000000007941 */ /* 0x000fea0003800200 */
.L_x_18179:
        /* <DEDUP_REMOVED lines=35> */
.L_x_18182:
[----:B------:R-:W-:Y:S05]  /*a510*/  BSYNC.RECONVERGENT B0 ;  /* 0x0000000000007941 */ /* 0x000fea0003800200 */
.L_x_18181:
        /* <DEDUP_REMOVED lines=46> */
.L_x_18183:
        /* <DEDUP_REMOVED lines=16> */
.L_x_27580:


//--------------------- .text._ZN4vllm25paged_attention_v2_kernelI13__nv_bfloat16S1_Li120ELi32ELi128ELNS_18Fp8KVCacheDataTypeE0ELb1ELi512EEEvPfS3_PT_PKS4_PKT0_SA_ifPKiSC_iPKfiiiSE_SE_iiiii --------------------------
	.section	.text._ZN4vllm25paged_attention_v2_kernelI13__nv_bfloat16S1_Li120ELi32ELi128ELNS_18Fp8KVCacheDataTypeE0ELb1ELi512EEEvPfS3_PT_PKS4_PKT0_SA_ifPKiSC_iPKfiiiSE_SE_iiiii,"ax",@progbits
	.align	128
        .global         _ZN4vllm25paged_attention_v2_kernelI13__nv_bfloat16S1_Li120ELi32ELi128ELNS_18Fp8KVCacheDataTypeE0ELb1ELi512EEEvPfS3_PT_PKS4_PKT0_SA_ifPKiSC_iPKfiiiSE_SE_iiiii
        .type           _ZN4vllm25paged_attention_v2_kernelI13__nv_bfloat16S1_Li120ELi32ELi128ELNS_18Fp8KVCacheDataTypeE0ELb1ELi512EEEvPfS3_PT_PKS4_PKT0_SA_ifPKiSC_iPKfiiiSE_SE_iiiii,@function
        .size           _ZN4vllm25paged_attention_v2_kernelI13__nv_bfloat16S1_Li120ELi32ELi128ELNS_18Fp8KVCacheDataTypeE0ELb1ELi512EEEvPfS3_PT_PKS4_PKT0_SA_ifPKiSC_iPKfiiiSE_SE_iiiii,(.L_x_27581 - _ZN4vllm25paged_attention_v2_kernelI13__nv_bfloat16S1_Li120ELi32ELi128ELNS_18Fp8KVCacheDataTypeE0ELb1ELi512EEEvPfS3_PT_PKS4_PKT0_SA_ifPKiSC_iPKfiiiSE_SE_iiiii)
        .other          _ZN4vllm25paged_attention_v2_kernelI13__nv_bfloat16S1_Li120ELi32ELi128ELNS_18Fp8KVCacheDataTypeE0ELb1ELi512EEEvPfS3_PT_PKS4_PKT0_SA_ifPKiSC_iPKfiiiSE_SE_iiiii,@"STO_CUDA_ENTRY STV_DEFAULT"
_ZN4vllm25paged_attention_v2_kernelI13__nv_bfloat16S1_Li120ELi32ELi128ELNS_18Fp8KVCacheDataTypeE0ELb1ELi512EEEvPfS3_PT_PKS4_PKT0_SA_ifPKiSC_iPKfiiiSE_SE_iiiii:
.text._ZN4vllm25paged_attention_v2_kernelI13__nv_bfloat16S1_Li120ELi32ELi128ELNS_18Fp8KVCacheDataTypeE0ELb1ELi512EEEvPfS3_PT_PKS4_PKT0_SA_ifPKiSC_iPKfiiiSE_SE_iiiii:
        /* <DEDUP_REMOVED lines=26> */
[----:B0-----:R-:W-:Y:S01]  /*01a0*/  ISETP.GT.U32.AND P1, PT, R15, 0xe, PT ;  /* 0x0000000e0f00780c */ /* 0x001fe20003f24070 */
[----:B------:R-:W0:Y:S01]  /*01b0*/  LDCU UR19, c[0x0][0x3b4] ;  /* 0x00007680ff1377ac */ /* 0x000e220008000800 */
[----:B------:R-:W0:Y:S11]  /*01c0*/  LDCU.64 UR20, c[0x0][0x3a0] ;  /* 0x00007400ff1477ac */ /* 0x000e360008000a00 */
[----:B------:R-:W4:Y:S01]  /*01d0*/  @!P1 LDC.64 R8, c[0x0][0x398] ;  /* 0x0000e600ff089b82 */ /* 0x000f220000000a00 */
[----:B---3--:R-:W-:-:S02]  /*01e0*/  @!P1 IMAD R2, R17, 0x78, RZ ;  /* 0x0000007811029824 */ /* 0x008fc400078e02ff */
[----:B------:R-:W-:-:S05]  /*01f0*/  @!P1 IMAD.SHL.U32 R3, R15, 0x8, RZ ;  /* 0x000000080f039824 */ /* 0x000fca00078e00ff */
        /* <DEDUP_REMOVED lines=16> */
[----:B------:R-:W-:Y:S01]  /*0300*/  IMAD.U32 R18, RZ, RZ, UR7 ;  /* 0x00000007ff127e24 */ /* 0x000fe2000f8e00ff */
[----:B------:R-:W-:Y:S01]  /*0310*/  ULOP3.LUT UR7, UR7, UR13, URZ, 0x3c, !UPT ;  /* 0x0000000d07077292 */ /* 0x000fe2000f8e3cff */
[----:B------:R-:W-:Y:S03]  /*0320*/  BSSY.RECONVERGENT B0, `(.L_x_18184) ;  /* 0x0000307000007945 */ /* 0x000fe60003800200 */
[----:B------:R-:W-:Y:S01]  /*0330*/  UISETP.GE.AND UP0, UPT, UR7, URZ, UPT ;  /* 0x000000ff0700728c */ /* 0x000fe2000bf06270 */
[----:B---3--:R-:W-:Y:S01]  /*0340*/  IABS R2, R14 ;  /* 0x0000000e00027213 */ /* 0x008fe20000000000 */
[----:B--2---:R-:W-:-:S04]  /*0350*/  VIADD R10, R12, 0xffffffe ;  /* 0x0ffffffe0c0a7836 */ /* 0x004fc80000000000 */
[----:B------:R2:W3:Y:S02]  /*0360*/  F2I.FTZ.U32.TRUNC.NTZ R11, R10 ;  /* 0x0000000a000b7305 */ /* 0x0004e4000021f000 */
[----:B--2---:R-:W-:Y:S01]  /*0370*/  IMAD.MOV.U32 R10, RZ, RZ, RZ ;  /* 0x000000ffff0a7224 */ /* 0x004fe200078e00ff */
[----:B---3--:R-:W-:-:S05]  /*0380*/  IADD3 R8, PT, PT, RZ, -R11, RZ ;  /* 0x8000000bff087210 */ /* 0x008fca0007ffe0ff */
[----:B------:R-:W-:-:S04]  /*0390*/  IMAD R9, R8, R19, RZ ;  /* 0x0000001308097224 */ /* 0x000fc800078e02ff */
[----:B------:R-:W-:-:S06]  /*03a0*/  IMAD.HI.U32 R11, R11, R9, R10 ;  /* 0x000000090b0b7227 */ /* 0x000fcc00078e000a */
[----:B------:R-:W-:-:S04]  /*03b0*/  IMAD.HI.U32 R11, R11, R2, RZ ;  /* 0x000000020b0b7227 */ /* 0x000fc800078e00ff */
[----:B------:R-:W-:-:S04]  /*03c0*/  IMAD.MOV R3, RZ, RZ, -R11 ;  /* 0x000000ffff037224 */ /* 0x000fc800078e0a0b */
[----:B------:R-:W-:Y:S02]  /*03d0*/  IMAD R2, R19, R3, R2 ;  /* 0x0000000313027224 */ /* 0x000fe400078e0202 */
[----:B------:R-:W-:-:S03]  /*03e0*/  IMAD.U32 R3, RZ, RZ, UR13 ;  /* 0x0000000dff037e24 */ /* 0x000fc6000f8e00ff */
[----:B------:R-:W-:Y:S02]  /*03f0*/  ISETP.GT.U32.AND P2, PT, R19, R2, PT ;  /* 0x000000021300720c */ /* 0x000fe40003f44070 */
[----:B------:R-:W-:-:S04]  /*0400*/  IABS R8, R3 ;  /* 0x0000000300087213 */ /* 0x000fc80000000000 */
[----:B------:R-:W2:Y:S07]  /*0410*/  I2F.RP R10, R8 ;  /* 0x00000008000a7306 */ /* 0x000eae0000209400 */
[-C--:B------:R-:W-:Y:S01]  /*0420*/  @!P2 IADD3 R2, PT, PT, R2, -R19.reuse, RZ ;  /* 0x800000130202a210 */ /* 0x080fe20007ffe0ff */
[----:B------:R-:W-:Y:S01]  /*0430*/  @!P2 VIADD R11, R11, 0x1 ;  /* 0x000000010b0ba836 */ /* 0x000fe20000000000 */
[----:B------:R-:W-:Y:S02]  /*0440*/  ISETP.NE.AND P2, PT, R16, RZ, PT ;  /* 0x000000ff1000720c */ /* 0x000fe40003f45270 */
[----:B------:R-:W-:-:S02]  /*0450*/  ISETP.GE.U32.AND P0, PT, R2, R19, PT ;  /* 0x000000130200720c */ /* 0x000fc40003f06070 */
[----:B------:R-:W-:Y:S01]  /*0460*/  LOP3.LUT R2, R14, R16, RZ, 0x3c, !PT ;  /* 0x000000100e027212 */ /* 0x000fe200078e3cff */
[----:B--2---:R-:W2:Y:S03]  /*0470*/  MUFU.RCP R10, R10 ;  /* 0x0000000a000a7308 */ /* 0x004ea60000001000 */
[----:B------:R-:W-:-:S07]  /*0480*/  ISETP.GE.AND P3, PT, R2, RZ, PT ;  /* 0x000000ff0200720c */ /* 0x000fce0003f66270 */
[----:B------:R-:W-:-:S04]  /*0490*/  @P0 VIADD R11, R11, 0x1 ;  /* 0x000000010b0b0836 */ /* 0x000fc80000000000 */
[----:B------:R-:W-:Y:S02]  /*04a0*/  IMAD.MOV.U32 R12, RZ, RZ, R11 ;  /* 0x000000ffff0c7224 */ /* 0x000fe400078e000b */
[----:B--2---:R-:W-:-:S03]  /*04b0*/  VIADD R3, R10, 0xffffffe ;  /* 0x0ffffffe0a037836 */ /* 0x004fc60000000000 */
[----:B------:R-:W-:Y:S02]  /*04c0*/  @!P3 IADD3 R12, PT, PT, RZ, -R12, RZ ;  /* 0x8000000cff0cb210 */ /* 0x000fe40007ffe0ff */
[----:B------:R-:W-:Y:S01]  /*04d0*/  @!P2 LOP3.LUT R12, RZ, R16, RZ, 0x33, !PT ;  /* 0x00000010ff0ca212 */ /* 0x000fe200078e33ff */
[----:B------:R-:W2:Y:S03]  /*04e0*/  F2I.FTZ.U32.TRUNC.NTZ R3, R3 ;  /* 0x0000000300037305 */ /* 0x000ea6000021f000 */
[----:B------:R-:W-:-:S05]  /*04f0*/  IABS R19, R12 ;  /* 0x0000000c00137213 */ /* 0x000fca0000000000 */
[----:B------:R-:W3:Y:S01]  /*0500*/  I2F.RP R2, R19 ;  /* 0x0000001300027306 */ /* 0x000ee20000209400 */
[C---:B--2---:R-:W-:Y:S01]  /*0510*/  R2UR UR5, R3.reuse ;  /* 0x00000000030572ca */ /* 0x044fe200000e0000 */
[----:B------:R-:W-:-:S05]  /*0520*/  IMAD R10, R3, R8, RZ ;  /* 0x00000008030a7224 */ /* 0x000fca00078e02ff */
[----:B------:R-:W-:Y:S01]  /*0530*/  IADD3 R11, PT, PT, RZ, -R10, RZ ;  /* 0x8000000aff0b7210 */ /* 0x000fe20007ffe0ff */
[----:B---3--:R2:W3:Y:S01]  /*0540*/  MUFU.RCP R9, R2 ;  /* 0x0000000200097308 */ /* 0x0084e20000001000 */
[----:B------:R-:W-:Y:S02]  /*0550*/  IABS R10, R18 ;  /* 0x00000012000a7213 */ /* 0x000fe40000000000 */
        /* <DEDUP_REMOVED lines=13> */
[----:B------:R-:W-:Y:S01]  /*0630*/  HFMA2 R2, -RZ, RZ, 0, 0 ;  /* 0x00000000ff027431 */ /* 0x000fe200000001ff */
[----:B------:R-:W-:Y:S01]  /*0640*/  USHF.R.U32.HI UR4, URZ, 0x5, UR4 ;  /* 0x00000005ff047899 */ /* 0x000fe20008011604 */
[----:B------:R-:W-:Y:S01]  /*0650*/  UMOV UR8, UR5 ;  /* 0x0000000500087c82 */ /* 0x000fe20008000000 */
[----:B------:R-:W-:Y:S01]  /*0660*/  USHF.L.U32 UR5, UR9, 0x4, URZ ;  /* 0x0000000409057899 */ /* 0x000fe200080006ff */
[----:B------:R-:W-:Y:S02]  /*0670*/  IMAD R21, RZ, RZ, -UR8 ;  /* 0x80000008ff157e24 */ /* 0x000fe4000f8e02ff */
[----:B------:R-:W-:-:S04]  /*0680*/  IMAD.HI.U32 R2, R3, R11, R2 ;  /* 0x0000000b03027227 */ /* 0x000fc800078e0002 */
[----:B------:R-:W-:Y:S01]  /*0690*/  IMAD R3, R8, R21, UR14 ;  /* 0x0000000e08037e24 */ /* 0x000fe2000f8e0215 */
[----:B------:R-:W2:Y:S01]  /*06a0*/  LDCU UR14, c[0x0][0x3f8] ;  /* 0x00007f00ff0e77ac */ /* 0x000ea20008000800 */
[----:B------:R-:W-:Y:S01]  /*06b0*/  IMAD.MOV R11, RZ, RZ, -R18 ;  /* 0x000000ffff0b7224 */ /* 0x000fe200078e0a12 */
[----:B------:R-:W3:Y:S01]  /*06c0*/  LDC R21, c[0x0][0x408] ;  /* 0x00010200ff157b82 */ /* 0x000ee20000000800 */
[----:B------:R-:W-:Y:S01]  /*06d0*/  IMAD.HI.U32 R9, R2, R10, RZ ;  /* 0x0000000a02097227 */ /* 0x000fe200078e00ff */
[----:B------:R-:W-:-:S03]  /*06e0*/  ISETP.GT.U32.AND P0, PT, R8, R3, PT ;  /* 0x000000030800720c */ /* 0x000fc60003f04070 */
[----:B------:R-:W-:Y:S02]  /*06f0*/  IMAD R2, R9, R11, R10 ;  /* 0x0000000b09027224 */ /* 0x000fe400078e020a */
[----:B------:R-:W1:Y:S01]  /*0700*/  @!P1 S2R R11, SR_CgaCtaId ;  /* 0x00000000000b9919 */ /* 0x000e620000008800 */
[----:B------:R-:W-:Y:S02]  /*0710*/  IMAD.U32 R23, RZ, RZ, UR5 ;  /* 0x00000005ff177e24 */ /* 0x000fe4000f8e00ff */
[----:B------:R-:W-:Y:S01]  /*0720*/  ISETP.GT.U32.AND P2, PT, R19, R2, PT ;  /* 0x000000021300720c */ /* 0x000fe20003f44070 */
[----:B------:R-:W-:-:S04]  /*0730*/  IMAD.U32 R10, RZ, RZ, UR4 ;  /* 0x00000004ff0a7e24 */ /* 0x000fc8000f8e00ff */
[----:B------:R-:W-:Y:S01]  /*0740*/  VOTEU.ANY UP2, P0 ;  /* 0x0000000000ff7886 */ /* 0x000fe20000040100 */
[----:B------:R-:W-:Y:S02]  /*0750*/  PLOP3.LUT P3, PT, PT, PT, UP2, 0x80, 0x8 ;  /* 0x000000000008781c */ /* 0x000fe40003f6f028 */
[----:B------:R-:W-:Y:S02]  /*0760*/  VIADDMNMX.U32 R10, R23, 0x10, R10, PT ;  /* 0x00000010170a7846 */ /* 0x000fe4000380000a */
[----:B------:R-:W-:Y:S02]  /*0770*/  @!UP2 UIADD3 UR8, UPT, UPT, UR8, 0x1, URZ ;  /* 0x000000010808a890 */ /* 0x000fe4000fffe0ff */
[----:B------:R-:W-:Y:S01]  /*0780*/  R2UR UR9, R10 ;  /* 0x000000000a0972ca */ /* 0x000fe200000e0000 */
[----:B------:R-:W-:Y:S01]  /*0790*/  @!P2 VIADD R9, R9, 0x1 ;  /* 0x000000010909a836 */ /* 0x000fe20000000000 */
[----:B------:R-:W-:Y:S02]  /*07a0*/  @!P2 IADD3 R2, PT, PT, R2, -R19, RZ ;  /* 0x800000130202a210 */ /* 0x000fe40007ffe0ff */
[----:B------:R-:W-:-:S02]  /*07b0*/  LOP3.LUT R10, R17, R12, RZ, 0x3c, !PT ;  /* 0x0000000c110a7212 */ /* 0x000fc400078e3cff */
[----:B------:R-:W-:Y:S01]  /*07c0*/  ISETP.GE.U32.AND P0, PT, R2, R19, PT ;  /* 0x000000130200720c */ /* 0x000fe20003f06070 */
[----:B------:R-:W-:Y:S01]  /*07d0*/  @!P3 IMAD.IADD R3, R3, 0x1, -R8 ;  /* 0x000000010303b824 */ /* 0x000fe200078e0a08 */
[----:B------:R-:W-:Y:S02]  /*07e0*/  @!P1 MOV R2, 0x400 ;  /* 0x0000040000029802 */ /* 0x000fe40000000f00 */
[----:B------:R-:W-:Y:S02]  /*07f0*/  ISETP.GE.AND P3, PT, R10, RZ, PT ;  /* 0x000000ff0a00720c */ /* 0x000fe40003f66270 */
[----:B------:R-:W-:Y:S01]  /*0800*/  ISETP.GE.U32.AND P4, PT, R3, R8, PT ;  /* 0x000000080300720c */ /* 0x000fe20003f86070 */
[----:B------:R-:W-:Y:S01]  /*0810*/  UIADD3 UR4, UPT, UPT, -UR5, UR9, URZ ;  /* 0x0000000905047290 */ /* 0x000fe2000fffe1ff */
[----:B------:R-:W-:Y:S02]  /*0820*/  ISETP.NE.AND P2, PT, R12, RZ, PT ;  /* 0x000000ff0c00720c */ /* 0x000fe40003f45270 */
[----:B-1----:R-:W-:Y:S01]  /*0830*/  @!P1 LEA R2, R11, R2, 0x18 ;  /* 0x000000020b029211 */ /* 0x002fe200078ec0ff */
[----:B------:R-:W-:-:S02]  /*0840*/  ULEA UR4, UR4, UR6, 0x5 ;  /* 0x0000000604047291 */ /* 0x000fc4000f8e28ff */
[----:B------:R-:W-:Y:S01]  /*0850*/  @P0 VIADD R9, R9, 0x1 ;  /* 0x0000000109090836 */ /* 0x000fe20000000000 */
[----:B---3--:R-:W-:Y:S02]  /*0860*/  ISETP.GE.AND P0, PT, R21, RZ, PT ;  /* 0x000000ff1500720c */ /* 0x008fe40003f06270 */
[C---:B------:R-:W-:Y:S01]  /*0870*/  @!P1 LEA R2, R15.reuse, R2, 0x4 ;  /* 0x000000020f029211 */ /* 0x040fe200078e20ff */
[----:B------:R-:W-:Y:S01]  /*0880*/  @!P3 IMAD.MOV R9, RZ, RZ, -R9 ;  /* 0x000000ffff09b224 */ /* 0x000fe200078e0a09 */
[----:B------:R-:W-:Y:S01]  /*0890*/  LEA.HI R11, R15, UR5, RZ, 0x1b ;  /* 0x000000050f0b7c11 */ /* 0x000fe2000f8fd8ff */
[----:B------:R-:W-:Y:S01]  /*08a0*/  VOTEU.ANY UP1, P4 ;  /* 0x0000000000ff7886 */ /* 0x000fe20002020100 */
[----:B------:R-:W-:Y:S01]  /*08b0*/  UISETP.LT.AND UP2, UPT, UR12, UR4, UPT ;  /* 0x000000040c00728c */ /* 0x000fe2000bf41270 */
[----:B------:R-:W-:Y:S02]  /*08c0*/  @!P2 LOP3.LUT R9, RZ, R12, RZ, 0x33, !PT ;  /* 0x0000000cff09a212 */ /* 0x000fe400078e33ff */
[----:B------:R-:W-:Y:S01]  /*08d0*/  MOV R12, R8 ;  /* 0x00000008000c7202 */ /* 0x000fe20000000f00 */
[----:B------:R-:W-:-:S02]  /*08e0*/  @UP1 UIADD3 UR8, UPT, UPT, UR8, 0x1, URZ ;  /* 0x0000000108081890 */ /* 0x000fc4000fffe0ff */
[----:B------:R-:W-:Y:S01]  /*08f0*/  UISETP.NE.AND UP1, UPT, UR13, URZ, UPT ;  /* 0x000000ff0d00728c */ /* 0x000fe2000bf25270 */
[----:B--2---:R-:W-:Y:S01]  /*0900*/  @!P0 IMAD R3, R16, UR14, R9 ;  /* 0x0000000e10038c24 */ /* 0x004fe2000f8e0209 */
[----:B------:R-:W-:Y:S01]  /*0910*/  @!UP0 UIADD3 UR8, UPT, UPT, URZ, -UR8, URZ ;  /* 0x80000008ff088290 */ /* 0x000fe2000fffe0ff */
[----:B------:R-:W-:Y:S01]  /*0920*/  @P0 IMAD R10, R14, UR14, R17 ;  /* 0x0000000e0e0a0c24 */ /* 0x000fe2000f8e0211 */
[----:B------:R-:W-:-:S03]  /*0930*/  USEL UR4, UR12, UR4, UP2 ;  /* 0x000000040c047287 */ /* 0x000fc60009000000 */
[----:B------:R-:W-:-:S04]  /*0940*/  @P0 IMAD R10, R10, R21, 0x1 ;  /* 0x000000010a0a0424 */ /* 0x000fc800078e0215 */
[----:B------:R-:W-:Y:S01]  /*0950*/  @!UP1 ULOP3.LUT UR8, URZ, UR13, URZ, 0x33, !UPT ;  /* 0x0000000dff089292 */ /* 0x000fe2000f8e33ff */
[----:B----4-:R1:W-:Y:S01]  /*0960*/  @!P1 STS.128 [R2], R4 ;  /* 0x0000000402009388 */ /* 0x0103e20000000c00 */
[----:B------:R-:W-:Y:S01]  /*0970*/  BAR.SYNC.DEFER_BLOCKING 0x0 ;  /* 0x0000000000007b1d */ /* 0x000fe20000010000 */
[----:B------:R-:W-:Y:S01]  /*0980*/  ISETP.GE.U32.AND P1, PT, R11, UR9, PT ;  /* 0x000000090b007c0c */ /* 0x000fe2000bf26070 */
[----:B------:R-:W-:Y:S02]  /*0990*/  IMAD.MOV.U32 R11, RZ, RZ, -0x800001 ;  /* 0xff7fffffff0b7424 */ /* 0x000fe400078e00ff */
        /* <DEDUP_REMOVED lines=16> */
[C---:B-1----:R-:W-:Y:S02]  /*0aa0*/  IMAD R96, R7.reuse, 0x10, R4 ;  /* 0x0000001007607824 */ /* 0x042fe400078e0204 */
[----:B------:R-:W-:Y:S01]  /*0ab0*/  IMAD R13, R7, 0x200, R6 ;  /* 0x00000200070d7824 */ /* 0x000fe200078e0206 */
        /* <DEDUP_REMOVED lines=11> */
[----:B------:R-:W-:Y:S02]  /*0b70*/  LOP3.LUT R5, R5, 0x7c, RZ, 0xc0, !PT ;  /* 0x0000007c05057812 */ /* 0x000fe400078ec0ff */
[C---:B------:R-:W-:Y:S01]  /*0b80*/  IADD3 R97, PT, PT, R15.reuse, -UR12, RZ ;  /* 0x8000000c0f617c10 */ /* 0x040fe2000fffe0ff */
[----:B------:R-:W3:Y:S01]  /*0b90*/  LDS.128 R48, [UR13+0x60] ;  /* 0x0000600dff307984 */ /* 0x000ee20008000c00 */
[----:B------:R-:W-:Y:S01]  /*0ba0*/  LEA R5, R4, R5, 0x7 ;  /* 0x0000000504057211 */ /* 0x000fe200078e38ff */
[----:B------:R-:W-:Y:S01]  /*0bb0*/  VIADD R15, R15, 0x1 ;  /* 0x000000010f0f7836 */ /* 0x000fe20000000000 */
[----:B------:R-:W-:Y:S01]  /*0bc0*/  IADD3.X R7, PT, PT, R3, UR15, RZ, P0, !PT ;  /* 0x0000000f03077c10 */ /* 0x000fe200087fe4ff */
[----:B------:R-:W3:Y:S02]  /*0bd0*/  LDS.128 R52, [UR13+0x70] ;  /* 0x0000700dff347984 */ /* 0x000ee40008000c00 */
[----:B------:R-:W-:-:S02]  /*0be0*/  VIADD R14, R5, UR5 ;  /* 0x00000005050e7c36 */ /* 0x000fc40008000000 */
[----:B------:R-:W3:Y:S04]  /*0bf0*/  LDS.128 R56, [UR13+0x80] ;  /* 0x0000800dff387984 */ /* 0x000ee80008000c00 */
[----:B------:R-:W3:Y:S04]  /*0c00*/  LDS.128 R60, [UR13+0x90] ;  /* 0x0000900dff3c7984 */ /* 0x000ee80008000c00 */
[----:B------:R-:W3:Y:S01]  /*0c10*/  LDS.128 R64, [UR13+0xa0] ;  /* 0x0000a00dff407984 */ /* 0x000ee20008000c00 */
[----:B0-----:R-:W-:Y:S02]  /*0c20*/  PRMT R98, R24, 0x7632, R98 ;  /* 0x0000763218627816 */ /* 0x001fe40000000062 */
[----:B------:R-:W-:Y:S01]  /*0c30*/  PRMT R99, R25, 0x7632, R99 ;  /* 0x0000763219637816 */ /* 0x000fe20000000063 */
[----:B------:R-:W0:Y:S01]  /*0c40*/  LDS.128 R68, [UR13+0xb0] ;  /* 0x0000b00dff447984 */ /* 0x000e220008000c00 */
[----:B------:R-:W-:-:S02]  /*0c50*/  PRMT R100, R26, 0x7632, R100 ;  /* 0x000076321a647816 */ /* 0x000fc40000000064 */
[----:B------:R-:W-:Y:S01]  /*0c60*/  PRMT R101, R27, 0x7632, R101 ;  /* 0x000076321b657816 */ /* 0x000fe20000000065 */
[----:B------:R-:W0:Y:S01]  /*0c70*/  LDS.128 R72, [UR13+0xc0] ;  /* 0x0000c00dff487984 */ /* 0x000e220008000c00 */
[----:B-1----:R-:W-:Y:S02]  /*0c80*/  PRMT R102, R28, 0x7632, R102 ;  /* 0x000076321c667816 */ /* 0x002fe40000000066 */
[----:B------:R-:W-:Y:S01]  /*0c90*/  PRMT R103, R29, 0x7632, R103 ;  /* 0x000076321d677816 */ /* 0x000fe20000000067 */
[----:B------:R-:W1:Y:S01]  /*0ca0*/  LDS.128 R76, [UR13+0xd0] ;  /* 0x0000d00dff4c7984 */ /* 0x000e620008000c00 */
[----:B------:R-:W-:Y:S02]  /*0cb0*/  PRMT R104, R30, 0x7632, R104 ;  /* 0x000076321e687816 */ /* 0x000fe40000000068 */
[----:B------:R-:W-:Y:S01]  /*0cc0*/  PRMT R105, R31, 0x7632, R105 ;  /* 0x000076321f697816 */ /* 0x000fe20000000069 */
[----:B------:R-:W1:Y:S01]  /*0cd0*/  LDS.128 R80, [UR13+0xe0] ;  /* 0x0000e00dff507984 */ /* 0x000e620008000c00 */
[----:B--2---:R-:W-:-:S02]  /*0ce0*/  PRMT R106, R32, 0x7632, R106 ;  /* 0x00007632206a7816 */ /* 0x004fc4000000006a */
        /* <DEDUP_REMOVED lines=11> */
[----:B---3--:R-:W-:-:S02]  /*0da0*/  PRMT R118, R44, 0x7632, R118 ;  /* 0x000076322c767816 */ /* 0x008fc40000000076 */
        /* <DEDUP_REMOVED lines=23> */
[----:B0-----:R-:W-:-:S02]  /*0f20*/  PRMT R142, R68, 0x7632, R142 ;  /* 0x00007632448e7816 */ /* 0x001fc4000000008e */
[----:B------:R-:W-:Y:S02]  /*0f30*/  PRMT R143, R69, 0x7632, R143 ;  /* 0x00007632458f7816 */ /* 0x000fe4000000008f */
[----:B------:R-:W-:Y:S02]  /*0f40*/  PRMT R144, R70, 0x7632, R144 ;  /* 0x0000763246907816 */ /* 0x000fe40000000090 */
[----:B------:R-:W-:Y:S02]  /*0f50*/  PRMT R145, R71, 0x7632, R145 ;  /* 0x0000763247917816 */ /* 0x000fe40000000091 */
[----:B------:R-:W-:Y:S02]  /*0f60*/  PRMT R146, R72, 0x7632, R146 ;  /* 0x0000763248927816 */ /* 0x000fe40000000092 */
[----:B------:R-:W-:Y:S02]  /*0f70*/  PRMT R147, R73, 0x7632, R147 ;  /* 0x0000763249937816 */ /* 0x000fe40000000093 */
[----:B------:R-:W-:-:S02]  /*0f80*/  PRMT R148, R74, 0x7632, R148 ;  /* 0x000076324a947816 */ /* 0x000fc40000000094 */
[----:B------:R-:W-:Y:S02]  /*0f90*/  PRMT R149, R75, 0x7632, R149 ;  /* 0x000076324b957816 */ /* 0x000fe40000000095 */
[----:B-1----:R-:W-:Y:S02]  /*0fa0*/  PRMT R150, R76, 0x7632, R150 ;  /* 0x000076324c967816 */ /* 0x002fe40000000096 */
[----:B------:R-:W-:Y:S02]  /*0fb0*/  PRMT R151, R77, 0x7632, R151 ;  /* 0x000076324d977816 */ /* 0x000fe40000000097 */
[----:B------:R-:W-:Y:S02]  /*0fc0*/  PRMT R152, R78, 0x7632, R152 ;  /* 0x000076324e987816 */ /* 0x000fe40000000098 */
[----:B------:R-:W-:Y:S02]  /*0fd0*/  PRMT R153, R79, 0x7632, R153 ;  /* 0x000076324f997816 */ /* 0x000fe40000000099 */
[----:B------:R-:W-:-:S02]  /*0fe0*/  PRMT R154, R80, 0x7632, R154 ;  /* 0x00007632509a7816 */ /* 0x000fc4000000009a */
[----:B------:R-:W-:Y:S02]  /*0ff0*/  PRMT R155, R81, 0x7632, R155 ;  /* 0x00007632519b7816 */ /* 0x000fe4000000009b */
[----:B------:R-:W-:Y:S02]  /*1000*/  PRMT R156, R82, 0x7632, R156 ;  /* 0x00007632529c7816 */ /* 0x000fe4000000009c */
[----:B------:R-:W-:-:S07]  /*1010*/  PRMT R157, R83, 0x7632, R157 ;  /* 0x00007632539d7816 */ /* 0x000fce000000009d */
.L_x_18188:
[----:B------:R-:W0:Y:S01]  /*1020*/  LDC R18, c[0x0][0x400] ;  /* 0x00010000ff127b82 */ /* 0x000e220000000800 */
[C---:B------:R-:W-:Y:S01]  /*1030*/  VIADD R2, R13.reuse, 0xffffffff ;  /* 0xffffffff0d027836 */ /* 0x040fe20000000000 */
[----:B------:R-:W-:Y:S01]  /*1040*/  UIADD3 UR5, UPT, UPT, UR8, -UR16, URZ ;  /* 0x8000001008057290 */ /* 0x000fe2000fffe0ff */
[----:B------:R-:W-:Y:S01]  /*1050*/  VIADD R96, R96, 0x4 ;  /* 0x0000000460607836 */ /* 0x000fe20000000000 */
[----:B------:R-:W-:Y:S01]  /*1060*/  BSSY.RECONVERGENT B1, `(.L_x_18186) ;  /* 0x000022c000017945 */ /* 0x000fe20003800200 */
[----:B------:R-:W-:Y:S02]  /*1070*/  IADD3 R13, PT, PT, R13, 0x80, RZ ;  /* 0x000000800d0d7810 */ /* 0x000fe40007ffe0ff */
[----:B------:R-:W-:Y:S01]  /*1080*/  IABS R3, R2 ;  /* 0x0000000200037213 */ /* 0x000fe20000000000 */
[----:B------:R-:W1:Y:S04]  /*1090*/  LDC R21, c[0x0][0x404] ;  /* 0x00010100ff157b82 */ /* 0x000e680000000800 */
[----:B------:R-:W-:-:S04]  /*10a0*/  IMAD.HI.U32 R4, R3, UR22, RZ ;  /* 0x0000001603047c27 */ /* 0x000fc8000f8e00ff */
        /* <DEDUP_REMOVED lines=13> */
[----:B0-----:R-:W-:-:S06]  /*1180*/  VIADD R3, R5, 0xffffffe ;  /* 0x0ffffffe05037836 */ /* 0x001fcc0000000000 */
[----:B------:R-:W0:Y:S06]  /*1190*/  F2I.FTZ.U32.TRUNC.NTZ R3, R3 ;  /* 0x0000000300037305 */ /* 0x000e2c000021f000 */
[----:B------:R-:W-:-:S05]  /*11a0*/  @P0 VIADD R4, R4, 0x1 ;  /* 0x0000000104040836 */ /* 0x000fca0000000000 */
[----:B------:R-:W-:Y:S01]  /*11b0*/  MOV R19, R4 ;  /* 0x0000000400137202 */ /* 0x000fe20000000f00 */
[----:B0-----:R-:W-:-:S04]  /*11c0*/  IMAD.MOV R2, RZ, RZ, -R3 ;  /* 0x000000ffff027224 */ /* 0x001fc800078e0a03 */
[----:B------:R-:W-:Y:S01]  /*11d0*/  @!P2 IMAD.MOV R19, RZ, RZ, -R19 ;  /* 0x000000ffff13a224 */ /* 0x000fe200078e0a13 */
[----:B------:R-:W-:Y:S01]  /*11e0*/  @!P1 LOP3.LUT R19, RZ, R21, RZ, 0x33, !PT ;  /* 0x00000015ff139212 */ /* 0x000fe200078e33ff */
[----:B------:R-:W-:Y:S02]  /*11f0*/  IMAD R5, R2, R17, RZ ;  /* 0x0000001102057224 */ /* 0x000fe400078e02ff */
[----:B------:R-:W-:Y:S01]  /*1200*/  HFMA2 R2, -RZ, RZ, 0, 0 ;  /* 0x00000000ff027431 */ /* 0x000fe200000001ff */
[----:B------:R-:W-:Y:S01]  /*1210*/  ISETP.NE.AND P1, PT, R18, RZ, PT ;  /* 0x000000ff1200720c */ /* 0x000fe20003f25270 */
[----:B------:R-:W-:-:S05]  /*1220*/  IMAD.IADD R4, R19, 0x1, R10 ;  /* 0x0000000113047824 */ /* 0x000fca00078e020a */
[----:B------:R-:W-:Y:S01]  /*1230*/  IABS R16, R4 ;  /* 0x0000000400107213 */ /* 0x000fe20000000000 */
[----:B------:R-:W-:Y:S01]  /*1240*/  IMAD.HI.U32 R2, R3, R5, R2 ;  /* 0x0000000503027227 */ /* 0x000fe200078e0002 */
[----:B------:R-:W-:-:S03]  /*1250*/  ISETP.GE.AND P2, PT, R4, RZ, PT ;  /* 0x000000ff0400720c */ /* 0x000fc60003f46270 */
[----:B------:R-:W-:-:S04]  /*1260*/  IMAD.MOV.U32 R3, RZ, RZ, R16 ;  /* 0x000000ffff037224 */ /* 0x000fc800078e0010 */
[----:B------:R-:W-:-:S04]  /*1270*/  IMAD.HI.U32 R2, R2, R3, RZ ;  /* 0x0000000302027227 */ /* 0x000fc800078e00ff */
[----:B------:R-:W-:-:S04]  /*1280*/  IMAD.MOV R2, RZ, RZ, -R2 ;  /* 0x000000ffff027224 */ /* 0x000fc800078e0a02 */
[----:B------:R-:W-:-:S05]  /*1290*/  IMAD R2, R17, R2, R3 ;  /* 0x0000000211027224 */ /* 0x000fca00078e0203 */
[----:B------:R-:W-:-:S13]  /*12a0*/  ISETP.GT.U32.AND P0, PT, R17, R2, PT ;  /* 0x000000021100720c */ /* 0x000fda0003f04070 */
[----:B------:R-:W-:-:S05]  /*12b0*/  @!P0 IMAD.IADD R2, R2, 0x1, -R17 ;  /* 0x0000000102028824 */ /* 0x000fca00078e0a11 */
[----:B------:R-:W-:-:S13]  /*12c0*/  ISETP.GT.U32.AND P0, PT, R17, R2, PT ;  /* 0x000000021100720c */ /* 0x000fda0003f04070 */
[----:B------:R-:W-:Y:S02]  /*12d0*/  @!P0 IADD3 R2, PT, PT, R2, -R17, RZ ;  /* 0x8000001102028210 */ /* 0x000fe40007ffe0ff */
[----:B------:R-:W-:-:S03]  /*12e0*/  ISETP.GT.AND P0, PT, R19, UR5, PT ;  /* 0x0000000513007c0c */ /* 0x000fc6000bf04270 */
[----:B------:R-:W-:Y:S01]  /*12f0*/  @!P2 IMAD.MOV R2, RZ, RZ, -R2 ;  /* 0x000000ffff02a224 */ /* 0x000fe200078e0a02 */
[----:B------:R-:W-:Y:S02]  /*1300*/  @!P1 LOP3.LUT R2, RZ, R18, RZ, 0x33, !PT ;  /* 0x00000012ff029212 */ /* 0x000fe400078e33ff */
[----:B------:R-:W-:Y:S02]  /*1310*/  ISETP.GE.U32.AND P1, PT, R96, UR9, PT ;  /* 0x0000000960007c0c */ /* 0x000fe4000bf26070 */
[----:B------:R-:W-:-:S13]  /*1320*/  ISETP.EQ.OR P0, PT, R2, RZ, P0 ;  /* 0x000000ff0200720c */ /* 0x000fda0000702670 */
[----:B------:R-:W-:-:S05]  /*1330*/  @!P0 IMAD.MOV.U32 R3, RZ, RZ, -0x800001 ;  /* 0xff7fffffff038424 */ /* 0x000fca00078e00ff */
        /* <DEDUP_REMOVED lines=27> */
[----:B------:R-:W-:Y:S01]  /*14f0*/  IMAD.U32 R19, R28, 0x10000, RZ ;  /* 0x000100001c137824 */ /* 0x000fe200078e00ff */
[----:B------:R-:W-:Y:S01]  /*1500*/  SHF.L.U32 R95, R24, 0x10, RZ ;  /* 0x00000010185f7819 */ /* 0x000fe200000006ff */
[----:B------:R-:W-:-:S02]  /*1510*/  IMAD.U32 R89, R98, 0x10000, RZ ;  /* 0x0001000062597824 */ /* 0x000fc400078e00ff */
[----:B------:R-:W-:Y:S01]  /*1520*/  IMAD.U32 R159, R99, 0x10000, RZ ;  /* 0x00010000639f7824 */ /* 0x000fe200078e00ff */
[----:B------:R-:W-:Y:S01]  /*1530*/  SHF.L.U32 R92, R27, 0x10, RZ ;  /* 0x000000101b5c7819 */ /* 0x000fe200000006ff */
[----:B------:R-:W-:Y:S02]  /*1540*/  IMAD.U32 R158, R32, 0x10000, RZ ;  /* 0x00010000209e7824 */ /* 0x000fe400078e00ff */
[C---:B--2---:R-:W-:Y:S01]  /*1550*/  IMAD.U32 R86, R85.reuse, 0x10000, RZ ;  /* 0x0001000055567824 */ /* 0x044fe200078e00ff */
[----:B------:R-:W-:-:S03]  /*1560*/  PRMT R85, R85, 0x7632, R85 ;  /* 0x0000763255557816 */ /* 0x000fc60000000055 */
[----:B------:R-:W-:Y:S01]  /*1570*/  FMUL.FTZ R88, R19, R86 ;  /* 0x0000005613587220 */ /* 0x000fe20000410000 */
[C---:B---3--:R-:W-:Y:S01]  /*1580*/  IMAD.U32 R86, R20.reuse, 0x10000, RZ ;  /* 0x0001000014567824 */ /* 0x048fe200078e00ff */
[----:B------:R-:W2:Y:S01]  /*1590*/  LDG.E.CONSTANT R19, desc[UR10][R2.64+0x60c] ;  /* 0x00060c0a02137981 */ /* 0x000ea2000c1e9900 */
[----:B------:R-:W-:Y:S02]  /*15a0*/  PRMT R20, R20, 0x7632, R20 ;  /* 0x0000763214147816 */ /* 0x000fe40000000014 */
[----:B------:R-:W-:Y:S01]  /*15b0*/  FFMA.FTZ R95, R95, R86, R88 ;  /* 0x000000565f5f7223 */ /* 0x000fe20000010058 */
[----:B------:R-:W-:Y:S02]  /*15c0*/  IMAD.U32 R86, R85, 0x10000, RZ ;  /* 0x0001000055567824 */ /* 0x000fe400078e00ff */
[----:B------:R-:W-:Y:S01]  /*15d0*/  IMAD.U32 R85, R102, 0x10000, RZ ;  /* 0x0001000066557824 */ /* 0x000fe200078e00ff */
[----:B------:R-:W-:-:S03]  /*15e0*/  SHF.L.U32 R20, R20, 0x10, RZ ;  /* 0x0000001014147819 */ /* 0x000fc600000006ff */
[----:B------:R-:W-:-:S04]  /*15f0*/  FMUL.FTZ R86, R85, R86 ;  /* 0x0000005655567220 */ /* 0x000fc80000410000 */
[----:B------:R-:W-:Y:S02]  /*1600*/  FFMA.FTZ R89, R89, R20, R86 ;  /* 0x0000001459597223 */ /* 0x000fe40000010056 */
[----:B------:R-:W3:Y:S01]  /*1610*/  LDG.E.CONSTANT R20, desc[UR10][R2.64+0x800] ;  /* 0x0008000a02147981 */ /* 0x000ee2000c1e9900 */
[----:B------:R-:W-:Y:S02]  /*1620*/  IMAD.U32 R85, R29, 0x10000, RZ ;  /* 0x000100001d557824 */ /* 0x000fe400078e00ff */
[----:B----4-:R-:W-:-:S04]  /*1630*/  IMAD.U32 R86, R21, 0x10000, RZ ;  /* 0x0001000015567824 */ /* 0x010fc800078e00ff */
[----:B------:R-:W-:Y:S01]  /*1640*/  FMUL.FTZ R88, R85, R86 ;  /* 0x0000005655587220 */ /* 0x000fe20000410000 */
[----:B------:R-:W-:Y:S01]  /*1650*/  IMAD.U32 R86, R22, 0x10000, RZ ;  /* 0x0001000016567824 */ /* 0x000fe200078e00ff */
[----:B------:R-:W-:Y:S02]  /*1660*/  PRMT R22, R21, 0x7632, R22 ;  /* 0x0000763215167816 */ /* 0x000fe40000000016 */
[----:B------:R-:W-:Y:S01]  /*1670*/  SHF.L.U32 R85, R25, 0x10, RZ ;  /* 0x0000001019557819 */ /* 0x000fe200000006ff */
[----:B------:R-:W4:Y:S02]  /*1680*/  LDG.E.CONSTANT R21, desc[UR10][R2.64+0x804] ;  /* 0x0008040a02157981 */ /* 0x000f24000c1e9900 */
[C---:B------:R-:W-:Y:S01]  /*1690*/  IMAD.U32 R91, R22.reuse, 0x10000, RZ ;  /* 0x00010000165b7824 */ /* 0x040fe200078e00ff */
[----:B------:R-:W-:Y:S01]  /*16a0*/  PRMT R22, R22, 0x7632, R22 ;  /* 0x0000763216167816 */ /* 0x000fe20000000016 */
[----:B------:R-:W-:Y:S01]  /*16b0*/  FFMA.FTZ R85, R85, R86, R88 ;  /* 0x0000005655557223 */ /* 0x000fe20000010058 */
[----:B------:R-:W-:-:S02]  /*16c0*/  IMAD.U32 R86, R103, 0x10000, RZ ;  /* 0x0001000067567824 */ /* 0x000fc400078e00ff */
[----:B------:R-:W-:Y:S02]  /*16d0*/  SHF.L.U32 R22, R22, 0x10, RZ ;  /* 0x0000001016167819 */ /* 0x000fe400000006ff */
[----:B------:R-:W-:-:S04]  /*16e0*/  FMUL.FTZ R86, R86, R91 ;  /* 0x0000005b56567220 */ /* 0x000fc80000410000 */
[----:B------:R-:W-:Y:S02]  /*16f0*/  FFMA.FTZ R159, R159, R22, R86 ;  /* 0x000000169f9f7223 */ /* 0x000fe40000010056 */
[----:B------:R-:W4:Y:S01]  /*1700*/  LDG.E.CONSTANT R22, desc[UR10][R2.64+0x808] ;  /* 0x0008080a02167981 */ /* 0x000f22000c1e9900 */
[----:B------:R-:W-:Y:S02]  /*1710*/  IMAD.U32 R86, R30, 0x10000, RZ ;  /* 0x000100001e567824 */ /* 0x000fe400078e00ff */
[----:B------:R-:W-:Y:S01]  /*1720*/  IMAD.U32 R91, R23, 0x10000, RZ ;  /* 0x00010000175b7824 */ /* 0x000fe200078e00ff */
[----:B------:R-:W-:-:S03]  /*1730*/  SHF.L.U32 R88, R26, 0x10, RZ ;  /* 0x000000101a587819 */ /* 0x000fc600000006ff */
[----:B------:R-:W-:Y:S01]  /*1740*/  FMUL.FTZ R161, R86, R91 ;  /* 0x0000005b56a17220 */ /* 0x000fe20000410000 */
[----:B------:R-:W-:Y:S01]  /*1750*/  IMAD.U32 R91, R84, 0x10000, RZ ;  /* 0x00010000545b7824 */ /* 0x000fe200078e00ff */
[----:B------:R-:W-:Y:S02]  /*1760*/  PRMT R84, R23, 0x7632, R84 ;  /* 0x0000763217547816 */ /* 0x000fe40000000054 */
[----:B------:R-:W4:Y:S01]  /*1770*/  LDG.E.CONSTANT R23, desc[UR10][R2.64+0x80c] ;  /* 0x00080c0a02177981 */ /* 0x000f22000c1e9900 */
[----:B------:R-:W-:Y:S01]  /*1780*/  FFMA.FTZ R88, R88, R91, R161 ;  /* 0x0000005b58587223 */ /* 0x000fe200000100a1 */
[----:B------:R-:W-:Y:S02]  /*1790*/  IMAD.U32 R86, R104, 0x10000, RZ ;  /* 0x0001000068567824 */ /* 0x000fe400078e00ff */
[C---:B------:R-:W-:Y:S01]  /*17a0*/  IMAD.U32 R91, R84.reuse, 0x10000, RZ ;  /* 0x00010000545b7824 */ /* 0x040fe200078e00ff */
[----:B------:R-:W-:-:S03]  /*17b0*/  PRMT R84, R84, 0x7632, R84 ;  /* 0x0000763254547816 */ /* 0x000fc60000000054 */
[----:B------:R-:W-:Y:S01]  /*17c0*/  FMUL.FTZ R86, R86, R91 ;  /* 0x0000005b56567220 */ /* 0x000fe20000410000 */
[----:B------:R-:W-:Y:S01]  /*17d0*/  SHF.L.U32 R84, R84, 0x10, RZ ;  /* 0x0000001054547819 */ /* 0x000fe200000006ff */
[----:B------:R-:W-:-:S04]  /*17e0*/  IMAD.U32 R91, R100, 0x10000, RZ ;  /* 0x00010000645b7824 */ /* 0x000fc800078e00ff */
[----:B------:R-:W-:Y:S02]  /*17f0*/  FFMA.FTZ R91, R91, R84, R86 ;  /* 0x000000545b5b7223 */ /* 0x000fe40000010056 */
[----:B------:R-:W4:Y:S01]  /*1800*/  LDG.E.CONSTANT R84, desc[UR10][R2.64+0xa00] ;  /* 0x000a000a02547981 */ /* 0x000f22000c1e9900 */
[----:B------:R-:W-:Y:S02]  /*1810*/  IMAD.U32 R86, R31, 0x10000, RZ ;  /* 0x000100001f567824 */ /* 0x000fe400078e00ff */
[----:B------:R-:W-:-:S04]  /*1820*/  IMAD.U32 R161, R94, 0x10000, RZ ;  /* 0x000100005ea17824 */ /* 0x000fc800078e00ff */
[----:B------:R-:W-:Y:S02]  /*1830*/  FMUL.FTZ R163, R86, R161 ;  /* 0x000000a156a37220 */ /* 0x000fe40000410000 */
[----:B------:R-:W4:Y:S01]  /*1840*/  LDG.E.CONSTANT R86, desc[UR10][R2.64+0xa04] ;  /* 0x000a040a02567981 */ /* 0x000f22000c1e9900 */
[----:B------:R-:W-:Y:S01]  /*1850*/  IMAD.U32 R161, R90, 0x10000, RZ ;  /* 0x000100005aa17824 */ /* 0x000fe200078e00ff */
[----:B------:R-:W-:-:S03]  /*1860*/  PRMT R94, R94, 0x7632, R94 ;  /* 0x000076325e5e7816 */ /* 0x000fc6000000005e */
[----:B------:R-:W-:Y:S02]  /*1870*/  FFMA.FTZ R92, R92, R161, R163 ;  /* 0x000000a15c5c7223 */ /* 0x000fe400000100a3 */
[----:B------:R-:W-:Y:S02]  /*1880*/  IMAD.U32 R161, R94, 0x10000, RZ ;  /* 0x000100005ea17824 */ /* 0x000fe400078e00ff */
[----:B------:R-:W-:-:S04]  /*1890*/  IMAD.U32 R94, R105, 0x10000, RZ ;  /* 0x00010000695e7824 */ /* 0x000fc800078e00ff */
[----:B------:R-:W-:Y:S01]  /*18a0*/  FMUL.FTZ R163, R94, R161 ;  /* 0x000000a15ea37220 */ /* 0x000fe20000410000 */
[----:B------:R-:W-:Y:S02]  /*18b0*/  PRMT R94, R90, 0x7632, R94 ;  /* 0x000076325a5e7816 */ /* 0x000fe4000000005e */
[----:B------:R-:W4:Y:S01]  /*18c0*/  LDG.E.CONSTANT R90, desc[UR10][R2.64+0xa08] ;  /* 0x000a080a025a7981 */ /* 0x000f22000c1e9900 */
[----:B------:R-:W-:-:S04]  /*18d0*/  IMAD.U32 R160, R93, 0x10000, RZ ;  /* 0x000100005da07824 */ /* 0x000fc800078e00ff */
[----:B------:R-:W-:Y:S01]  /*18e0*/  FFMA.FTZ R95, R158, R160, R95 ;  /* 0x000000a09e5f7223 */ /* 0x000fe2000001005f */
[----:B------:R-:W-:Y:S02]  /*18f0*/  PRMT R158, R93, 0x7632, R158 ;  /* 0x000076325d9e7816 */ /* 0x000fe4000000009e */
[----:B------:R-:W4:Y:S02]  /*1900*/  LDG.E.CONSTANT R93, desc[UR10][R2.64+0xa0c] ;  /* 0x000a0c0a025d7981 */ /* 0x000f24000c1e9900 */
        /* <DEDUP_REMOVED lines=8> */
[----:B------:R-:W-:Y:S01]  /*1990*/  SHF.L.U32 R5, R5, 0x10, RZ ;  /* 0x0000001005057819 */ /* 0x000fe200000006ff */
[----:B------:R-:W-:-:S04]  /*19a0*/  IMAD.U32 R160, R107, 0x10000, RZ ;  /* 0x000100006ba07824 */ /* 0x000fc800078e00ff */
[----:B------:R-:W-:Y:S01]  /*19b0*/  FFMA.FTZ R159, R160, R5, R159 ;  /* 0x00000005a09f7223 */ /* 0x000fe2000001009f */
[----:B------:R-:W-:Y:S02]  /*19c0*/  IMAD.U32 R5, R34, 0x10000, RZ ;  /* 0x0001000022057824 */ /* 0x000fe400078e00ff */
[----:B------:R-:W-:-:S04]  /*19d0*/  IMAD.U32 R160, R4, 0x10000, RZ ;  /* 0x0001000004a07824 */ /* 0x000fc800078e00ff */
[----:B------:R-:W-:Y:S01]  /*19e0*/  FFMA.FTZ R88, R5, R160, R88 ;  /* 0x000000a005587223 */ /* 0x000fe20000010058 */
[----:B------:R-:W-:Y:S02]  /*19f0*/  PRMT R5, R4, 0x7632, R5 ;  /* 0x0000763204057816 */ /* 0x000fe40000000005 */
[----:B------:R-:W4:Y:S01]  /*1a00*/  LDG.E.CONSTANT R4, desc[UR10][R2.64+0xc04] ;  /* 0x000c040a02047981 */ /* 0x000f22000c1e9900 */
[----:B------:R-:W-:Y:S01]  /*1a10*/  IMAD.U32 R160, R108, 0x10000, RZ ;  /* 0x000100006ca07824 */ /* 0x000fe200078e00ff */
[----:B------:R-:W-:Y:S02]  /*1a20*/  SHF.L.U32 R5, R5, 0x10, RZ ;  /* 0x0000001005057819 */ /* 0x000fe400000006ff */
[----:B------:R-:W-:Y:S01]  /*1a30*/  SHF.L.U32 R161, R94, 0x10, RZ ;  /* 0x000000105ea17819 */ /* 0x000fe200000006ff */
[----:B------:R-:W-:Y:S02]  /*1a40*/  IMAD.U32 R94, R101, 0x10000, RZ ;  /* 0x00010000655e7824 */ /* 0x000fe400078e00ff */
[----:B------:R-:W-:Y:S01]  /*1a50*/  FFMA.FTZ R91, R160, R5, R91 ;  /* 0x00000005a05b7223 */ /* 0x000fe2000001005b */
[----:B------:R-:W-:-:S02]  /*1a60*/  IMAD.U32 R5, R35, 0x10000, RZ ;  /* 0x0001000023057824 */ /* 0x000fc400078e00ff */
[C---:B------:R-:W-:Y:S01]  /*1a70*/  IMAD.U32 R160, R16.reuse, 0x10000, RZ ;  /* 0x0001000010a07824 */ /* 0x040fe200078e00ff */
[----:B------:R-:W-:Y:S01]  /*1a80*/  PRMT R16, R16, 0x7632, R16 ;  /* 0x0000763210107816 */ /* 0x000fe20000000010 */
[----:B------:R-:W-:Y:S01]  /*1a90*/  FFMA.FTZ R94, R94, R161, R163 ;  /* 0x000000a15e5e7223 */ /* 0x000fe200000100a3 */
[----:B------:R-:W-:Y:S02]  /*1aa0*/  IMAD.U32 R161, R109, 0x10000, RZ ;  /* 0x000100006da17824 */ /* 0x000fe400078e00ff */
[----:B------:R-:W-:Y:S01]  /*1ab0*/  FFMA.FTZ R92, R5, R160, R92 ;  /* 0x000000a0055c7223 */ /* 0x000fe2000001005c */
[----:B------:R-:W-:Y:S01]  /*1ac0*/  SHF.L.U32 R16, R16, 0x10, RZ ;  /* 0x0000001010107819 */ /* 0x000fe200000006ff */
[----:B------:R-:W4:Y:S01]  /*1ad0*/  LDG.E.CONSTANT R5, desc[UR10][R2.64+0xc08] ;  /* 0x000c080a02057981 */ /* 0x000f22000c1e9900 */
[----:B------:R-:W-:-:S03]  /*1ae0*/  IMAD.U32 R160, R17, 0x10000, RZ ;  /* 0x0001000011a07824 */ /* 0x000fc600078e00ff */
[----:B------:R-:W-:Y:S01]  /*1af0*/  FFMA.FTZ R94, R161, R16, R94 ;  /* 0x00000010a15e7223 */ /* 0x000fe2000001005e */
        /* <DEDUP_REMOVED lines=9> */
[----:B------:R-:W-:Y:S02]  /*1b90*/  FFMA.FTZ R85, R160, R17, R85 ;  /* 0x00000011a0557223 */ /* 0x000fe40000010055 */
[----:B------:R-:W4:Y:S01]  /*1ba0*/  LDG.E.CONSTANT R17, desc[UR10][R2.64+0xe00] ;  /* 0x000e000a02117981 */ /* 0x000f22000c1e9900 */
[----:B------:R-:W-:Y:S01]  /*1bb0*/  PRMT R87, R87, 0x7632, R87 ;  /* 0x0000763257577816 */ /* 0x000fe20000000057 */
[----:B------:R-:W-:-:S03]  /*1bc0*/  IMAD.U32 R160, R111, 0x10000, RZ ;  /* 0x000100006fa07824 */ /* 0x000fc600078e00ff */
[----:B------:R-:W-:-:S05]  /*1bd0*/  SHF.L.U32 R87, R87, 0x10, RZ ;  /* 0x0000001057577819 */ /* 0x000fca00000006ff */
[----:B------:R-:W-:Y:S01]  /*1be0*/  FFMA.FTZ R87, R160, R87, R159 ;  /* 0x00000057a0577223 */ /* 0x000fe2000001009f */
[----:B------:R-:W-:Y:S02]  /*1bf0*/  IMAD.U32 R159, R38, 0x10000, RZ ;  /* 0x00010000269f7824 */ /* 0x000fe400078e00ff */
[----:B------:R-:W-:-:S04]  /*1c00*/  IMAD.U32 R160, R18, 0x10000, RZ ;  /* 0x0001000012a07824 */ /* 0x000fc800078e00ff */
[----:B------:R-:W-:Y:S01]  /*1c10*/  FFMA.FTZ R88, R159, R160, R88 ;  /* 0x000000a09f587223 */ /* 0x000fe20000010058 */
[----:B------:R-:W-:Y:S01]  /*1c20*/  PRMT R159, R18, 0x7632, R159 ;  /* 0x00007632129f7816 */ /* 0x000fe2000000009f */
[----:B------:R-:W-:Y:S01]  /*1c30*/  IMAD.U32 R160, R112, 0x10000, RZ ;  /* 0x0001000070a07824 */ /* 0x000fe200078e00ff */
[----:B------:R-:W4:Y:S02]  /*1c40*/  LDG.E.CONSTANT R18, desc[UR10][R2.64+0xe04] ;  /* 0x000e040a02127981 */ /* 0x000f24000c1e9900 */
[----:B------:R-:W-:-:S05]  /*1c50*/  SHF.L.U32 R159, R159, 0x10, RZ ;  /* 0x000000109f9f7819 */ /* 0x000fca00000006ff */
[----:B------:R-:W-:Y:S01]  /*1c60*/  FFMA.FTZ R91, R160, R159, R91 ;  /* 0x0000009fa05b7223 */ /* 0x000fe2000001005b */
[----:B------:R-:W-:Y:S02]  /*1c70*/  IMAD.U32 R159, R39, 0x10000, RZ ;  /* 0x00010000279f7824 */ /* 0x000fe400078e00ff */
[----:B--2---:R-:W-:-:S04]  /*1c80*/  IMAD.U32 R160, R19, 0x10000, RZ ;  /* 0x0001000013a07824 */ /* 0x004fc800078e00ff */
[----:B------:R-:W-:Y:S01]  /*1c90*/  FFMA.FTZ R92, R159, R160, R92 ;  /* 0x000000a09f5c7223 */ /* 0x000fe2000001005c */
[----:B------:R-:W-:Y:S02]  /*1ca0*/  PRMT R159, R19, 0x7632, R159 ;  /* 0x00007632139f7816 */ /* 0x000fe4000000009f */
[----:B------:R-:W2:Y:S02]  /*1cb0*/  LDG.E.CONSTANT R19, desc[UR10][R2.64+0xe08] ;  /* 0x000e080a02137981 */ /* 0x000ea4000c1e9900 */
[----:B------:R-:W-:Y:S01]  /*1cc0*/  SHF.L.U32 R160, R159, 0x10, RZ ;  /* 0x000000109fa07819 */ /* 0x000fe200000006ff */
[----:B------:R-:W-:-:S04]  /*1cd0*/  IMAD.U32 R159, R113, 0x10000, RZ ;  /* 0x00010000719f7824 */ /* 0x000fc800078e00ff */
[----:B------:R-:W-:Y:S01]  /*1ce0*/  FFMA.FTZ R94, R159, R160, R94 ;  /* 0x000000a09f5e7223 */ /* 0x000fe2000001005e */
[----:B------:R-:W-:Y:S02]  /*1cf0*/  IMAD.U32 R160, R40, 0x10000, RZ ;  /* 0x0001000028a07824 */ /* 0x000fe400078e00ff */
[----:B---3--:R-:W-:-:S04]  /*1d00*/  IMAD.U32 R159, R20, 0x10000, RZ ;  /* 0x00010000149f7824 */ /* 0x008fc800078e00ff */
[----:B------:R-:W-:Y:S01]  /*1d10*/  FFMA.FTZ R95, R160, R159, R95 ;  /* 0x0000009fa05f7223 */ /* 0x000fe2000001005f */
[----:B------:R-:W-:Y:S01]  /*1d20*/  PRMT R159, R20, 0x7632, R159 ;  /* 0x00007632149f7816 */ /* 0x000fe2000000009f */
[----:B------:R-:W-:Y:S01]  /*1d30*/  IMAD.U32 R160, R114, 0x10000, RZ ;  /* 0x0001000072a07824 */ /* 0x000fe200078e00ff */
[----:B------:R-:W3:Y:S02]  /*1d40*/  LDG.E.CONSTANT R20, desc[UR10][R2.64+0xe0c] ;  /* 0x000e0c0a02147981 */ /* 0x000ee4000c1e9900 */
[----:B------:R-:W-:-:S05]  /*1d50*/  SHF.L.U32 R159, R159, 0x10, RZ ;  /* 0x000000109f9f7819 */ /* 0x000fca00000006ff */
[----:B------:R-:W-:Y:S01]  /*1d60*/  FFMA.FTZ R89, R160, R159, R89 ;  /* 0x0000009fa0597223 */ /* 0x000fe20000010059 */
[----:B------:R-:W-:Y:S02]  /*1d70*/  IMAD.U32 R160, R41, 0x10000, RZ ;  /* 0x0001000029a07824 */ /* 0x000fe400078e00ff */
[----:B----4-:R-:W-:-:S04]  /*1d80*/  IMAD.U32 R159, R21, 0x10000, RZ ;  /* 0x00010000159f7824 */ /* 0x010fc800078e00ff */
[----:B------:R-:W-:Y:S01]  /*1d90*/  FFMA.FTZ R85, R160, R159, R85 ;  /* 0x0000009fa0557223 */ /* 0x000fe20000010055 */
[----:B------:R-:W-:Y:S01]  /*1da0*/  PRMT R159, R21, 0x7632, R159 ;  /* 0x00007632159f7816 */ /* 0x000fe2000000009f */
[----:B------:R-:W-:Y:S01]  /*1db0*/  IMAD.U32 R160, R115, 0x10000, RZ ;  /* 0x0001000073a07824 */ /* 0x000fe200078e00ff */
[----:B------:R-:W4:Y:S02]  /*1dc0*/  LDG.E.CONSTANT R21, desc[UR10][R2.64+0x1000] ;  /* 0x0010000a02157981 */ /* 0x000f24000c1e9900 */
        /* <DEDUP_REMOVED lines=38> */
[----:B------:R-:W-:Y:S01]  /*2030*/  SHF.L.U32 R160, R120, 0x10, RZ ;  /* 0x0000001078a07819 */ /* 0x000fe200000006ff */
[----:B------:R-:W4:Y:S02]  /*2040*/  LDG.E.CONSTANT R90, desc[UR10][R2.64+0x1204] ;  /* 0x0012040a025a7981 */ /* 0x000f24000c1e9900 */
[----:B------:R-:W-:-:S04]  /*2050*/  IMAD.U32 R159, R159, 0x10000, RZ ;  /* 0x000100009f9f7824 */ /* 0x000fc800078e00ff */
        /* <DEDUP_REMOVED lines=21> */
[----:B------:R-:W4:Y:S01]  /*21b0*/  LDG.E.CONSTANT R4, desc[UR10][R2.64+0x1400] ;  /* 0x0014000a02047981 */ /* 0x000f22000c1e9900 */
[----:B------:R-:W-:Y:S02]  /*21c0*/  SHF.L.U32 R160, R123, 0x10, RZ ;  /* 0x000000107ba07819 */ /* 0x000fe400000006ff */
[----:B------:R-:W-:-:S04]  /*21d0*/  IMAD.U32 R159, R159, 0x10000, RZ ;  /* 0x000100009f9f7824 */ /* 0x000fc800078e00ff */
[----:B------:R-:W-:Y:S01]  /*21e0*/  FFMA.FTZ R87, R160, R159, R87 ;  /* 0x0000009fa0577223 */ /* 0x000fe20000010057 */
[C---:B------:R-:W-:Y:S01]  /*21f0*/  IMAD.U32 R160, R5.reuse, 0x10000, RZ ;  /* 0x0001000005a07824 */ /* 0x040fe200078e00ff */
[----:B------:R-:W-:Y:S01]  /*2200*/  PRMT R5, R5, 0x7632, R5 ;  /* 0x0000763205057816 */ /* 0x000fe20000000005 */
[----:B------:R-:W-:-:S03]  /*2210*/  IMAD.U32 R159, R50, 0x10000, RZ ;  /* 0x00010000329f7824 */ /* 0x000fc600078e00ff */
[----:B------:R-:W-:Y:S01]  /*2220*/  SHF.L.U32 R5, R5, 0x10, RZ ;  /* 0x0000001005057819 */ /* 0x000fe200000006ff */
[----:B------:R-:W-:Y:S01]  /*2230*/  FFMA.FTZ R159, R159, R160, R88 ;  /* 0x000000a09f9f7223 */ /* 0x000fe20000010058 */
[----:B------:R-:W-:Y:S01]  /*2240*/  IMAD.U32 R160, R124, 0x10000, RZ ;  /* 0x000100007ca07824 */ /* 0x000fe200078e00ff */
[----:B------:R-:W4:Y:S03]  /*2250*/  LDG.E.CONSTANT R88, desc[UR10][R2.64+0x1404] ;  /* 0x0014040a02587981 */ /* 0x000f26000c1e9900 */
        /* <DEDUP_REMOVED lines=10> */
[----:B------:R-:W-:-:S05]  /*2300*/  SHF.L.U32 R16, R52, 0x10, RZ ;  /* 0x0000001034107819 */ /* 0x000fca00000006ff */
[----:B------:R-:W-:Y:S02]  /*2310*/  FFMA.FTZ R95, R16, R160, R95 ;  /* 0x000000a0105f7223 */ /* 0x000fe4000001005f */
[----:B------:R-:W4:Y:S01]  /*2320*/  LDG.E.CONSTANT R16, desc[UR10][R2.64+0x140c] ;  /* 0x00140c0a02107981 */ /* 0x000f22000c1e9900 */
[----:B------:R-:W-:Y:S02]  /*2330*/  PRMT R17, R17, 0x7632, R17 ;  /* 0x0000763211117816 */ /* 0x000fe40000000011 */
[----:B------:R-:W-:-:S03]  /*2340*/  SHF.L.U32 R160, R126, 0x10, RZ ;  /* 0x000000107ea07819 */ /* 0x000fc600000006ff */
        /* <DEDUP_REMOVED lines=10> */
[----:B------:R-:W-:Y:S01]  /*23f0*/  IMAD.U32 R18, R54, 0x10000, RZ ;  /* 0x0001000036127824 */ /* 0x000fe200078e00ff */
[C---:B--2---:R-:W-:Y:S02]  /*2400*/  SHF.L.U32 R17, R19.reuse, 0x10, RZ ;  /* 0x0000001013117819 */ /* 0x044fe400000006ff */
[----:B------:R-:W-:-:S03]  /*2410*/  PRMT R19, R19, 0x7632, R19 ;  /* 0x0000763213137816 */ /* 0x000fc60000000013 */
[----:B------:R-:W-:Y:S01]  /*2420*/  FFMA.FTZ R159, R18, R17, R159 ;  /* 0x00000011129f7223 */ /* 0x000fe2000001009f */
[----:B------:R-:W-:Y:S02]  /*2430*/  IMAD.U32 R18, R128, 0x10000, RZ ;  /* 0x0001000080127824 */ /* 0x000fe400078e00ff */
[----:B------:R-:W-:Y:S01]  /*2440*/  IMAD.U32 R19, R19, 0x10000, RZ ;  /* 0x0001000013137824 */ /* 0x000fe200078e00ff */
[----:B------:R-:W-:-:S03]  /*2450*/  SHF.L.U32 R17, R55, 0x10, RZ ;  /* 0x0000001037117819 */ /* 0x000fc600000006ff */
[----:B------:R-:W-:Y:S01]  /*2460*/  FFMA.FTZ R91, R18, R19, R91 ;  /* 0x00000013125b7223 */ /* 0x000fe2000001005b */
        /* <DEDUP_REMOVED lines=8> */
[----:B------:R-:W-:-:S03]  /*24f0*/  PRMT R21, R21, 0x7632, R21 ;  /* 0x0000763215157816 */ /* 0x000fc60000000015 */
[----:B------:R-:W-:Y:S01]  /*2500*/  FFMA.FTZ R95, R18, R17, R95 ;  /* 0x00000011125f7223 */ /* 0x000fe2000001005f */
[----:B------:R-:W-:Y:S01]  /*2510*/  SHF.L.U32 R21, R21, 0x10, RZ ;  /* 0x0000001015157819 */ /* 0x000fe200000006ff */
[----:B------:R-:W-:Y:S01]  /*2520*/  IMAD.U32 R18, R130, 0x10000, RZ ;  /* 0x0001000082127824 */ /* 0x000fe200078e00ff */
[----:B------:R-:W2:Y:S03]  /*2530*/  LDG.E.CONSTANT R17, desc[UR10][R2.64+0x1600] ;  /* 0x0016000a02117981 */ /* 0x000ea6000c1e9900 */
[----:B------:R-:W-:Y:S01]  /*2540*/  FFMA.FTZ R89, R18, R21, R89 ;  /* 0x0000001512597223 */ /* 0x000fe20000010059 */
[----:B------:R-:W-:Y:S01]  /*2550*/  IMAD.U32 R18, R57, 0x10000, RZ ;  /* 0x0001000039127824 */ /* 0x000fe200078e00ff */
[C---:B------:R-:W-:Y:S02]  /*2560*/  SHF.L.U32 R19, R22.reuse, 0x10, RZ ;  /* 0x0000001016137819 */ /* 0x040fe400000006ff */
[----:B------:R-:W-:Y:S01]  /*2570*/  PRMT R22, R22, 0x7632, R22 ;  /* 0x0000763216167816 */ /* 0x000fe20000000016 */
[----:B------:R-:W-:-:S02]  /*2580*/  IMAD.U32 R20, R131, 0x10000, RZ ;  /* 0x0001000083147824 */ /* 0x000fc400078e00ff */
[----:B------:R-:W-:Y:S02]  /*2590*/  FFMA.FTZ R85, R18, R19, R85 ;  /* 0x0000001312557223 */ /* 0x000fe40000010055 */
[----:B------:R-:W-:Y:S01]  /*25a0*/  IMAD.U32 R22, R22, 0x10000, RZ ;  /* 0x0001000016167824 */ /* 0x000fe200078e00ff */
[----:B------:R-:W3:Y:S03]  /*25b0*/  LDG.E.CONSTANT R18, desc[UR10][R2.64+0x1604] ;  /* 0x0016040a02127981 */ /* 0x000ee6000c1e9900 */
[----:B------:R-:W-:Y:S01]  /*25c0*/  FFMA.FTZ R87, R20, R22, R87 ;  /* 0x0000001614577223 */ /* 0x000fe20000010057 */
[----:B------:R-:W-:Y:S01]  /*25d0*/  SHF.L.U32 R20, R58, 0x10, RZ ;  /* 0x000000103a147819 */ /* 0x000fe200000006ff */
        /* <DEDUP_REMOVED lines=8> */
[C---:B------:R-:W-:Y:S01]  /*2660*/  IMAD.U32 R20, R84.reuse, 0x10000, RZ ;  /* 0x0001000054147824 */ /* 0x040fe200078e00ff */
[----:B------:R-:W-:-:S03]  /*2670*/  PRMT R84, R84, 0x7632, R84 ;  /* 0x0000763254547816 */ /* 0x000fc60000000054 */
[----:B------:R-:W-:Y:S01]  /*2680*/  FFMA.FTZ R92, R21, R20, R92 ;  /* 0x00000014155c7223 */ /* 0x000fe2000001005c */
[----:B------:R-:W-:Y:S01]  /*2690*/  SHF.L.U32 R84, R84, 0x10, RZ ;  /* 0x0000001054547819 */ /* 0x000fe200000006ff */
[----:B------:R-:W2:Y:S01]  /*26a0*/  LDG.E.CONSTANT R20, desc[UR10][R2.64+0x160c] ;  /* 0x00160c0a02147981 */ /* 0x000ea2000c1e9900 */
[----:B------:R-:W-:Y:S02]  /*26b0*/  IMAD.U32 R21, R133, 0x10000, RZ ;  /* 0x0001000085157824 */ /* 0x000fe400078e00ff */
[----:B------:R-:W-:Y:S02]  /*26c0*/  IMAD.U32 R22, R60, 0x10000, RZ ;  /* 0x000100003c167824 */ /* 0x000fe400078e00ff */
[----:B------:R-:W-:Y:S01]  /*26d0*/  FFMA.FTZ R94, R21, R84, R94 ;  /* 0x00000054155e7223 */ /* 0x000fe2000001005e */
[C---:B------:R-:W-:Y:S02]  /*26e0*/  SHF.L.U32 R21, R86.reuse, 0x10, RZ ;  /* 0x0000001056157819 */ /* 0x040fe400000006ff */
[----:B------:R-:W-:-:S03]  /*26f0*/  PRMT R86, R86, 0x7632, R86 ;  /* 0x0000763256567816 */ /* 0x000fc60000000056 */
[----:B------:R-:W-:Y:S01]  /*2700*/  FFMA.FTZ R95, R22, R21, R95 ;  /* 0x00000015165f7223 */ /* 0x000fe2000001005f */
[----:B------:R-:W-:Y:S01]  /*2710*/  IMAD.U32 R22, R134, 0x10000, RZ ;  /* 0x0001000086167824 */ /* 0x000fe200078e00ff */
[----:B------:R-:W2:Y:S01]  /*2720*/  LDG.E.CONSTANT R21, desc[UR10][R2.64+0x1800] ;  /* 0x0018000a02157981 */ /* 0x000ea2000c1e9900 */
[----:B------:R-:W-:-:S04]  /*2730*/  IMAD.U32 R86, R86, 0x10000, RZ ;  /* 0x0001000056567824 */ /* 0x000fc800078e00ff */
[----:B------:R-:W-:Y:S01]  /*2740*/  FFMA.FTZ R89, R22, R86, R89 ;  /* 0x0000005616597223 */ /* 0x000fe20000010059 */
[----:B------:R-:W-:Y:S01]  /*2750*/  SHF.L.U32 R22, R61, 0x10, RZ ;  /* 0x000000103d167819 */ /* 0x000fe200000006ff */
[C---:B------:R-:W-:Y:S01]  /*2760*/  IMAD.U32 R23, R90.reuse, 0x10000, RZ ;  /* 0x000100005a177824 */ /* 0x040fe200078e00ff */
[----:B------:R-:W-:Y:S02]  /*2770*/  PRMT R90, R90, 0x7632, R90 ;  /* 0x000076325a5a7816 */ /* 0x000fe4000000005a */
[----:B------:R-:W-:Y:S01]  /*2780*/  SHF.L.U32 R84, R135, 0x10, RZ ;  /* 0x0000001087547819 */ /* 0x000fe200000006ff */
[----:B------:R-:W-:Y:S02]  /*2790*/  FFMA.FTZ R85, R22, R23, R85 ;  /* 0x0000001716557223 */ /* 0x000fe40000010055 */
        /* <DEDUP_REMOVED lines=8> */
[----:B------:R-:W2:Y:S01]  /*2820*/  LDG.E.CONSTANT R23, desc[UR10][R2.64+0x1808] ;  /* 0x0018080a02177981 */ /* 0x000ea2000c1e9900 */
[----:B------:R-:W-:-:S04]  /*2830*/  IMAD.U32 R84, R136, 0x10000, RZ ;  /* 0x0001000088547824 */ /* 0x000fc800078e00ff */
[----:B------:R-:W-:Y:S01]  /*2840*/  FFMA.FTZ R91, R84, R93, R91 ;  /* 0x0000005d545b7223 */ /* 0x000fe2000001005b */
[----:B------:R-:W-:Y:S01]  /*2850*/  IMAD.U32 R93, R63, 0x10000, RZ ;  /* 0x000100003f5d7824 */ /* 0x000fe200078e00ff */
[----:B------:R-:W-:Y:S02]  /*2860*/  SHF.L.U32 R84, R158, 0x10, RZ ;  /* 0x000000109e547819 */ /* 0x000fe400000006ff */
[----:B------:R-:W-:-:S03]  /*2870*/  SHF.L.U32 R86, R64, 0x10, RZ ;  /* 0x0000001040567819 */ /* 0x000fc600000006ff */
[----:B------:R-:W-:Y:S02]  /*2880*/  FFMA.FTZ R92, R93, R84, R92 ;  /* 0x000000545d5c7223 */ /* 0x000fe4000001005c */
[----:B------:R-:W2:Y:S01]  /*2890*/  LDG.E.CONSTANT R84, desc[UR10][R2.64+0x180c] ;  /* 0x00180c0a02547981 */ /* 0x000ea2000c1e9900 */
[----:B------:R-:W-:-:S04]  /*28a0*/  IMAD.U32 R90, R4, 0x10000, RZ ;  /* 0x00010000045a7824 */ /* 0x000fc800078e00ff */
[----:B------:R-:W-:Y:S01]  /*28b0*/  FFMA.FTZ R95, R86, R90, R95 ;  /* 0x0000005a565f7223 */ /* 0x000fe2000001005f */
[----:B------:R-:W-:Y:S02]  /*28c0*/  PRMT R86, R4, 0x7632, R86 ;  /* 0x0000763204567816 */ /* 0x000fe40000000056 */
[----:B------:R-:W2:Y:S03]  /*28d0*/  LDG.E.CONSTANT R4, desc[UR10][R2.64+0x1a00] ;  /* 0x001a000a02047981 */ /* 0x000ea6000c1e9900 */
[----:B------:R-:W-:Y:S01]  /*28e0*/  IMAD.U32 R90, R86, 0x10000, RZ ;  /* 0x00010000565a7824 */ /* 0x000fe200078e00ff */
[----:B------:R-:W-:Y:S02]  /*28f0*/  SHF.L.U32 R86, R138, 0x10, RZ ;  /* 0x000000108a567819 */ /* 0x000fe400000006ff */
[----:B------:R-:W-:-:S03]  /*2900*/  PRMT R158, R158, 0x7632, R158 ;  /* 0x000076329e9e7816 */ /* 0x000fc6000000009e */
[----:B------:R-:W-:Y:S01]  /*2910*/  FFMA.FTZ R89, R86, R90, R89 ;  /* 0x0000005a56597223 */ /* 0x000fe20000010059 */
[----:B------:R-:W-:Y:S02]  /*2920*/  IMAD.U32 R86, R65, 0x10000, RZ ;  /* 0x0001000041567824 */ /* 0x000fe400078e00ff */
[C---:B------:R-:W-:Y:S01]  /*2930*/  IMAD.U32 R90, R88.reuse, 0x10000, RZ ;  /* 0x00010000585a7824 */ /* 0x040fe200078e00ff */
[----:B------:R-:W-:Y:S01]  /*2940*/  PRMT R88, R88, 0x7632, R88 ;  /* 0x0000763258587816 */ /* 0x000fe20000000058 */
[----:B------:R-:W-:Y:S02]  /*2950*/  IMAD.U32 R158, R158, 0x10000, RZ ;  /* 0x000100009e9e7824 */ /* 0x000fe400078e00ff */
[----:B------:R-:W-:Y:S01]  /*2960*/  FFMA.FTZ R86, R86, R90, R85 ;  /* 0x0000005a56567223 */ /* 0x000fe20000010055 */
[----:B------:R-:W-:Y:S01]  /*2970*/  IMAD.U32 R93, R137, 0x10000, RZ ;  /* 0x00010000895d7824 */ /* 0x000fe200078e00ff */
[----:B------:R-:W2:Y:S01]  /*2980*/  LDG.E.CONSTANT R85, desc[UR10][R2.64+0x1a04] ;  /* 0x001a040a02557981 */ /* 0x000ea2000c1e9900 */
[----:B------:R-:W-:Y:S01]  /*2990*/  SHF.L.U32 R90, R88, 0x10, RZ ;  /* 0x00000010585a7819 */ /* 0x000fe200000006ff */
[----:B------:R-:W-:-:S02]  /*29a0*/  IMAD.U32 R88, R139, 0x10000, RZ ;  /* 0x000100008b587824 */ /* 0x000fc400078e00ff */
[----:B------:R-:W-:Y:S01]  /*29b0*/  FFMA.FTZ R94, R93, R158, R94 ;  /* 0x0000009e5d5e7223 */ /* 0x000fe2000001005e */
[C---:B------:R-:W-:Y:S01]  /*29c0*/  SHF.L.U32 R93, R5.reuse, 0x10, RZ ;  /* 0x00000010055d7819 */ /* 0x040fe200000006ff */
[----:B------:R-:W-:Y:S01]  /*29d0*/  FFMA.FTZ R88, R88, R90, R87 ;  /* 0x0000005a58587223 */ /* 0x000fe20000010057 */
[----:B------:R-:W-:Y:S01]  /*29e0*/  IMAD.U32 R90, R66, 0x10000, RZ ;  /* 0x00010000425a7824 */ /* 0x000fe200078e00ff */
[----:B------:R-:W2:Y:S03]  /*29f0*/  LDG.E.CONSTANT R87, desc[UR10][R2.64+0x1c00] ;  /* 0x001c000a02577981 */ /* 0x000ea6000c1e9900 */
[----:B------:R-:W-:Y:S01]  /*2a00*/  FFMA.FTZ R159, R90, R93, R159 ;  /* 0x0000005d5a9f7223 */ /* 0x000fe2000001009f */
[----:B------:R-:W-:Y:S01]  /*2a10*/  PRMT R93, R5, 0x7632, R93 ;  /* 0x00007632055d7816 */ /* 0x000fe2000000005d */
[----:B------:R-:W-:Y:S01]  /*2a20*/  IMAD.U32 R158, R140, 0x10000, RZ ;  /* 0x000100008c9e7824 */ /* 0x000fe200078e00ff */
[----:B------:R-:W2:Y:S03]  /*2a30*/  LDG.E.CONSTANT R90, desc[UR10][R2.64+0x1c04] ;  /* 0x001c040a025a7981 */ /* 0x000ea6000c1e9900 */
[----:B------:R-:W-:Y:S01]  /*2a40*/  IMAD.U32 R93, R93, 0x10000, RZ ;  /* 0x000100005d5d7824 */ /* 0x000fe200078e00ff */
[----:B------:R-:W2:Y:S03]  /*2a50*/  LDG.E.CONSTANT R5, desc[UR10][R2.64+0x1a08] ;  /* 0x001a080a02057981 */ /* 0x000ea6000c1e9900 */
[----:B------:R-:W-:Y:S01]  /*2a60*/  FFMA.FTZ R91, R158, R93, R91 ;  /* 0x0000005d9e5b7223 */ /* 0x000fe2000001005b */
[----:B------:R-:W-:Y:S01]  /*2a70*/  SHF.L.U32 R93, R67, 0x10, RZ ;  /* 0x00000010435d7819 */ /* 0x000fe200000006ff */
[----:B------:R-:W-:-:S04]  /*2a80*/  IMAD.U32 R158, R16, 0x10000, RZ ;  /* 0x00010000109e7824 */ /* 0x000fc800078e00ff */
[----:B------:R-:W-:Y:S02]  /*2a90*/  FFMA.FTZ R158, R93, R158, R92 ;  /* 0x0000009e5d9e7223 */ /* 0x000fe4000001005c */
[----:B------:R-:W2:Y:S04]  /*2aa0*/  LDG.E.CONSTANT R93, desc[UR10][R2.64+0x1c08] ;  /* 0x001c080a025d7981 */ /* 0x000ea8000c1e9900 */
[----:B------:R0:W2:Y:S02]  /*2ab0*/  LDG.E.CONSTANT R92, desc[UR10][R2.64+0x1a0c] ;  /* 0x001a0c0a025c7981 */ /* 0x0000a4000c1e9900 */
[----:B0-----:R-:W-:Y:S01]  /*2ac0*/  IMAD.U32 R3, R69, 0x10000, RZ ;  /* 0x0001000045037824 */ /* 0x001fe200078e00ff */
[----:B------:R-:W-:Y:S02]  /*2ad0*/  PRMT R16, R16, 0x7632, R16 ;  /* 0x0000763210107816 */ /* 0x000fe40000000010 */
[----:B------:R-:W-:-:S03]  /*2ae0*/  SHF.L.U32 R161, R141, 0x10, RZ ;  /* 0x000000108da17819 */ /* 0x000fc600000006ff */
[----:B------:R-:W-:-:S04]  /*2af0*/  IMAD.U32 R16, R16, 0x10000, RZ ;  /* 0x0001000010107824 */ /* 0x000fc800078e00ff */
[----:B------:R-:W-:Y:S01]  /*2b00*/  FFMA.FTZ R94, R161, R16, R94 ;  /* 0x00000010a15e7223 */ /* 0x000fe2000001005e */
[----:B------:R-:W-:Y:S01]  /*2b10*/  IMAD.U32 R16, R68, 0x10000, RZ ;  /* 0x0001000044107824 */ /* 0x000fe200078e00ff */
[C---:B---3--:R-:W-:Y:S02]  /*2b20*/  SHF.L.U32 R2, R18.reuse, 0x10, RZ ;  /* 0x0000001012027819 */ /* 0x048fe400000006ff */
[----:B------:R-:W-:-:S03]  /*2b30*/  PRMT R18, R18, 0x7632, R18 ;  /* 0x0000763212127816 */ /* 0x000fc60000000012 */
[----:B------:R-:W-:Y:S01]  /*2b40*/  FFMA.FTZ R86, R3, R2, R86 ;  /* 0x0000000203567223 */ /* 0x000fe20000010056 */
[----:B------:R-:W-:Y:S02]  /*2b50*/  IMAD.U32 R3, R143, 0x10000, RZ ;  /* 0x000100008f037824 */ /* 0x000fe400078e00ff */
[----:B------:R-:W-:Y:S01]  /*2b60*/  IMAD.U32 R18, R18, 0x10000, RZ ;  /* 0x0001000012127824 */ /* 0x000fe200078e00ff */
[----:B------:R-:W-:-:S03]  /*2b70*/  SHF.L.U32 R2, R70, 0x10, RZ ;  /* 0x0000001046027819 */ /* 0x000fc600000006ff */
[----:B------:R-:W-:Y:S01]  /*2b80*/  FFMA.FTZ R88, R3, R18, R88 ;  /* 0x0000001203587223 */ /* 0x000fe20000010058 */
[C---:B----4-:R-:W-:Y:S01]  /*2b90*/  IMAD.U32 R3, R19.reuse, 0x10000, RZ ;  /* 0x0001000013037824 */ /* 0x050fe200078e00ff */
[----:B------:R-:W-:-:S03]  /*2ba0*/  PRMT R19, R19, 0x7632, R19 ;  /* 0x0000763213137816 */ /* 0x000fc60000000013 */
[----:B------:R-:W-:Y:S01]  /*2bb0*/  FFMA.FTZ R159, R2, R3, R159 ;  /* 0x00000003029f7223 */ /* 0x000fe2000001009f */
[----:B------:R-:W-:Y:S01]  /*2bc0*/  SHF.L.U32 R2, R144, 0x10, RZ ;  /* 0x0000001090027819 */ /* 0x000fe200000006ff */
[----:B------:R-:W-:Y:S02]  /*2bd0*/  IMAD.U32 R19, R19, 0x10000, RZ ;  /* 0x0001000013137824 */ /* 0x000fe400078e00ff */
[----:B------:R-:W-:Y:S02]  /*2be0*/  IMAD.U32 R3, R71, 0x10000, RZ ;  /* 0x0001000047037824 */ /* 0x000fe400078e00ff */
[----:B------:R-:W-:Y:S01]  /*2bf0*/  FFMA.FTZ R91, R2, R19, R91 ;  /* 0x00000013025b7223 */ /* 0x000fe2000001005b */
[C---:B--2---:R-:W-:Y:S01]  /*2c00*/  IMAD.U32 R2, R20.reuse, 0x10000, RZ ;  /* 0x0001000014027824 */ /* 0x044fe200078e00ff */
[----:B------:R-:W-:Y:S01]  /*2c10*/  PRMT R20, R20, 0x7632, R20 ;  /* 0x0000763214147816 */ /* 0x000fe20000000014 */
[----:B------:R-:W-:Y:S02]  /*2c20*/  IMAD.U32 R161, R17, 0x10000, RZ ;  /* 0x0001000011a17824 */ /* 0x000fe400078e00ff */
[----:B------:R-:W-:Y:S01]  /*2c30*/  FFMA.FTZ R158, R3, R2, R158 ;  /* 0x00000002039e7223 */ /* 0x000fe2000001009e */
[----:B------:R-:W-:Y:S01]  /*2c40*/  SHF.L.U32 R20, R20, 0x10, RZ ;  /* 0x0000001014147819 */ /* 0x000fe200000006ff */
[----:B------:R-:W-:Y:S01]  /*2c50*/  IMAD.U32 R3, R145, 0x10000, RZ ;  /* 0x0001000091037824 */ /* 0x000fe200078e00ff */
[----:B------:R-:W-:Y:S01]  /*2c60*/  PRMT R17, R17, 0x7632, R17 ;  /* 0x0000763211117816 */ /* 0x000fe20000000011 */
[----:B------:R-:W-:-:S02]  /*2c70*/  FFMA.FTZ R95, R16, R161, R95 ;  /* 0x000000a1105f7223 */ /* 0x000fc4000001005f */
[----:B------:R-:W-:Y:S01]  /*2c80*/  FFMA.FTZ R94, R3, R20, R94 ;  /* 0x00000014035e7223 */ /* 0x000fe2000001005e */
[----:B------:R-:W-:Y:S01]  /*2c90*/  SHF.L.U32 R17, R17, 0x10, RZ ;  /* 0x0000001011117819 */ /* 0x000fe200000006ff */
[----:B------:R-:W-:Y:S02]  /*2ca0*/  IMAD.U32 R2, R72, 0x10000, RZ ;  /* 0x0001000048027824 */ /* 0x000fe400078e00ff */
[----:B------:R-:W-:Y:S01]  /*2cb0*/  IMAD.U32 R16, R142, 0x10000, RZ ;  /* 0x000100008e107824 */ /* 0x000fe200078e00ff */
[C---:B------:R-:W-:Y:S02]  /*2cc0*/  SHF.L.U32 R3, R21.reuse, 0x10, RZ ;  /* 0x0000001015037819 */ /* 0x040fe400000006ff */
[----:B------:R-:W-:Y:S01]  /*2cd0*/  PRMT R21, R21, 0x7632, R21 ;  /* 0x0000763215157816 */ /* 0x000fe20000000015 */
[----:B------:R-:W-:Y:S02]  /*2ce0*/  FFMA.FTZ R89, R16, R17, R89 ;  /* 0x0000001110597223 */ /* 0x000fe40000010059 */
[----:B------:R-:W-:Y:S01]  /*2cf0*/  FFMA.FTZ R95, R2, R3, R95 ;  /* 0x00000003025f7223 */ /* 0x000fe2000001005f */
[----:B------:R-:W-:-:S02]  /*2d00*/  IMAD.U32 R2, R146, 0x10000, RZ ;  /* 0x0001000092027824 */ /* 0x000fc400078e00ff */
[----:B------:R-:W-:Y:S01]  /*2d10*/  IMAD.U32 R21, R21, 0x10000, RZ ;  /* 0x0001000015157824 */ /* 0x000fe200078e00ff */
[----:B------:R-:W-:-:S03]  /*2d20*/  SHF.L.U32 R3, R73, 0x10, RZ ;  /* 0x0000001049037819 */ /* 0x000fc600000006ff */
[----:B------:R-:W-:Y:S01]  /*2d30*/  FFMA.FTZ R89, R2, R21, R89 ;  /* 0x0000001502597223 */ /* 0x000fe20000010059 */
        /* <DEDUP_REMOVED lines=28> */
[----:B------:R-:W-:-:S05]  /*2f00*/  PRMT R4, R85, 0x7632, R4 ;  /* 0x0000763255047816 */ /* 0x000fca0000000004 */
[----:B------:R-:W-:Y:S01]  /*2f10*/  IMAD.U32 R4, R4, 0x10000, RZ ;  /* 0x0001000004047824 */ /* 0x000fe200078e00ff */
[----:B------:R-:W-:-:S03]  /*2f20*/  SHF.L.U32 R16, R87, 0x10, RZ ;  /* 0x0000001057107819 */ /* 0x000fc600000006ff */
[----:B------:R-:W-:Y:S01]  /*2f30*/  FFMA.FTZ R88, R19, R4, R88 ;  /* 0x0000000413587223 */ /* 0x000fe20000010058 */
[----:B------:R-:W-:Y:S01]  /*2f40*/  IMAD.U32 R4, R80, 0x10000, RZ ;  /* 0x0001000050047824 */ /* 0x000fe200078e00ff */
[----:B------:R-:W-:Y:S01]  /*2f50*/  PRMT R87, R87, 0x7632, R87 ;  /* 0x0000763257577816 */ /* 0x000fe20000000057 */
[----:B------:R-:W-:Y:S01]  /*2f60*/  IMAD.U32 R85, R85, 0x10000, RZ ;  /* 0x0001000055557824 */ /* 0x000fe200078e00ff */
[----:B------:R-:W-:Y:S01]  /*2f70*/  SHF.L.U32 R17, R77, 0x10, RZ ;  /* 0x000000104d117819 */ /* 0x000fe200000006ff */
[----:B------:R-:W-:Y:S01]  /*2f80*/  FFMA.FTZ R16, R4, R16, R3 ;  /* 0x0000001004107223 */ /* 0x000fe20000010003 */
[----:B------:R-:W-:Y:S01]  /*2f90*/  SHF.L.U32 R87, R87, 0x10, RZ ;  /* 0x0000001057577819 */ /* 0x000fe200000006ff */
[----:B------:R-:W-:Y:S02]  /*2fa0*/  IMAD.U32 R3, R154, 0x10000, RZ ;  /* 0x000100009a037824 */ /* 0x000fe400078e00ff */
[----:B------:R-:W-:Y:S01]  /*2fb0*/  FFMA.FTZ R17, R17, R85, R86 ;  /* 0x0000005511117223 */ /* 0x000fe20000010056 */
[----:B------:R-:W-:-:S02]  /*2fc0*/  IMAD.U32 R4, R81, 0x10000, RZ ;  /* 0x0001000051047824 */ /* 0x000fc400078e00ff */
[----:B------:R-:W-:Y:S01]  /*2fd0*/  FFMA.FTZ R87, R3, R87, R2 ;  /* 0x0000005703577223 */ /* 0x000fe20000010002 */
[C---:B------:R-:W-:Y:S01]  /*2fe0*/  IMAD.U32 R18, R90.reuse, 0x10000, RZ ;  /* 0x000100005a127824 */ /* 0x040fe200078e00ff */
[----:B------:R-:W-:Y:S02]  /*2ff0*/  PRMT R90, R90, 0x7632, R90 ;  /* 0x000076325a5a7816 */ /* 0x000fe4000000005a */
[C---:B------:R-:W-:Y:S01]  /*3000*/  PRMT R3, R5.reuse, 0x7632, R3 ;  /* 0x0000763205037816 */ /* 0x040fe20000000003 */
[----:B------:R-:W-:Y:S01]  /*3010*/  FFMA.FTZ R18, R4, R18, R17 ;  /* 0x0000001204127223 */ /* 0x000fe20000010011 */
[----:B------:R-:W-:Y:S01]  /*3020*/  FADD.FTZ R87, R16, R87 ;  /* 0x0000005710577221 */ /* 0x000fe20000010000 */
[----:B------:R-:W-:Y:S01]  /*3030*/  SHF.L.U32 R90, R90, 0x10, RZ ;  /* 0x000000105a5a7819 */ /* 0x000fe200000006ff */
[----:B------:R-:W-:Y:S01]  /*3040*/  IMAD.U32 R2, R78, 0x10000, RZ ;  /* 0x000100004e027824 */ /* 0x000fe200078e00ff */
[----:B------:R-:W-:Y:S01]  /*3050*/  SHF.L.U32 R4, R152, 0x10, RZ ;  /* 0x0000001098047819 */ /* 0x000fe200000006ff */
[----:B------:R-:W-:-:S02]  /*3060*/  IMAD.U32 R5, R5, 0x10000, RZ ;  /* 0x0001000005057824 */ /* 0x000fc400078e00ff */
[----:B------:R-:W-:Y:S01]  /*3070*/  FADD.FTZ R87, R18, R87 ;  /* 0x0000005712577221 */ /* 0x000fe20000010000 */
[----:B------:R-:W-:Y:S01]  /*3080*/  IMAD.U32 R17, R155, 0x10000, RZ ;  /* 0x000100009b117824 */ /* 0x000fe200078e00ff */
[----:B------:R-:W-:Y:S01]  /*3090*/  PRMT R18, R93, 0x7632, R18 ;  /* 0x000076325d127816 */ /* 0x000fe20000000012 */
[----:B------:R-:W-:Y:S01]  /*30a0*/  IMAD.U32 R3, R3, 0x10000, RZ ;  /* 0x0001000003037824 */ /* 0x000fe200078e00ff */
[----:B------:R-:W-:Y:S01]  /*30b0*/  SHF.L.U32 R93, R93, 0x10, RZ ;  /* 0x000000105d5d7819 */ /* 0x000fe200000006ff */
[----:B------:R-:W-:Y:S01]  /*30c0*/  FFMA.FTZ R2, R2, R5, R159 ;  /* 0x0000000502027223 */ /* 0x000fe2000001009f */
[----:B------:R-:W-:Y:S01]  /*30d0*/  FFMA.FTZ R88, R17, R90, R88 ;  /* 0x0000005a11587223 */ /* 0x000fe20000010058 */
[----:B------:R-:W-:Y:S02]  /*30e0*/  IMAD.U32 R19, R82, 0x10000, RZ ;  /* 0x0001000052137824 */ /* 0x000fe400078e00ff */
[----:B------:R-:W-:Y:S01]  /*30f0*/  FFMA.FTZ R3, R4, R3, R91 ;  /* 0x0000000304037223 */ /* 0x000fe2000001005b */
[----:B------:R-:W-:Y:S01]  /*3100*/  PRMT R4, R92, 0x7632, R4 ;  /* 0x000076325c047816 */ /* 0x000fe20000000004 */
[----:B------:R-:W-:Y:S01]  /*3110*/  IMAD.U32 R16, R156, 0x10000, RZ ;  /* 0x000100009c107824 */ /* 0x000fe200078e00ff */
[----:B------:R-:W-:Y:S01]  /*3120*/  SHF.L.U32 R18, R18, 0x10, RZ ;  /* 0x0000001012127819 */ /* 0x000fe200000006ff */
[----:B------:R-:W-:Y:S01]  /*3130*/  FADD.FTZ R87, R88, R87 ;  /* 0x0000005758577221 */ /* 0x000fe20000010000 */
[----:B------:R-:W-:Y:S01]  /*3140*/  FFMA.FTZ R2, R19, R93, R2 ;  /* 0x0000005d13027223 */ /* 0x000fe20000010002 */
[----:B------:R-:W-:Y:S01]  /*3150*/  IMAD.U32 R5, R79, 0x10000, RZ ;  /* 0x000100004f057824 */ /* 0x000fe200078e00ff */
[----:B------:R-:W-:Y:S01]  /*3160*/  SHF.L.U32 R17, R153, 0x10, RZ ;  /* 0x0000001099117819 */ /* 0x000fe200000006ff */
[----:B------:R-:W-:-:S02]  /*3170*/  IMAD.U32 R92, R92, 0x10000, RZ ;  /* 0x000100005c5c7824 */ /* 0x000fc400078e00ff */
[----:B------:R-:W-:Y:S02]  /*3180*/  VIADD R19, R97, 0x1 ;  /* 0x0000000161137836 */ /* 0x000fe40000000000 */
[----:B------:R-:W-:Y:S01]  /*3190*/  FFMA.FTZ R3, R16, R18, R3 ;  /* 0x0000001210037223 */ /* 0x000fe20000010003 */
[----:B------:R-:W-:Y:S02]  /*31a0*/  IMAD.U32 R4, R4, 0x10000, RZ ;  /* 0x0001000004047824 */ /* 0x000fe400078e00ff */
[----:B------:R-:W-:Y:S01]  /*31b0*/  FADD.FTZ R18, R2, R87 ;  /* 0x0000005702127221 */ /* 0x000fe20000010000 */
[C---:B------:R-:W-:Y:S01]  /*31c0*/  PRMT R16, R160.reuse, 0x7632, R16 ;  /* 0x00007632a0107816 */ /* 0x040fe20000000010 */
[----:B------:R-:W-:Y:S01]  /*31d0*/  FFMA.FTZ R5, R5, R92, R158 ;  /* 0x0000005c05057223 */ /* 0x000fe2000001009e */
[----:B------:R-:W-:Y:S01]  /*31e0*/  IMAD.U32 R2, R83, 0x10000, RZ ;  /* 0x0001000053027824 */ /* 0x000fe200078e00ff */
[----:B------:R-:W-:Y:S01]  /*31f0*/  I2FP.F32.S32 R19, R19 ;  /* 0x0000001300137245 */ /* 0x000fe20000201400 */
[----:B------:R-:W-:-:S02]  /*3200*/  IMAD.U32 R160, R160, 0x10000, RZ ;  /* 0x00010000a0a07824 */ /* 0x000fc400078e00ff */
[----:B------:R-:W-:Y:S01]  /*3210*/  FFMA.FTZ R4, R17, R4, R94 ;  /* 0x0000000411047223 */ /* 0x000fe2000001005e */
[----:B------:R-:W-:Y:S01]  /*3220*/  SHF.L.U32 R17, R157, 0x10, RZ ;  /* 0x000000109d117819 */ /* 0x000fe200000006ff */
[----:B------:R-:W-:Y:S02]  /*3230*/  IMAD.U32 R16, R16, 0x10000, RZ ;  /* 0x0001000010107824 */ /* 0x000fe400078e00ff */
[----:B------:R-:W-:Y:S01]  /*3240*/  FADD.FTZ R3, R3, R18 ;  /* 0x0000001203037221 */ /* 0x000fe20000010000 */
[----:B------:R-:W-:Y:S01]  /*3250*/  FFMA.FTZ R2, R2, R160, R5 ;  /* 0x000000a002027223 */ /* 0x000fe20000010005 */
[----:B-----5:R-:W-:Y:S01]  /*3260*/  FMUL.FTZ R19, R19, R0 ;  /* 0x0000000013137220 */ /* 0x020fe20000410000 */
[----:B------:R-:W-:Y:S01]  /*3270*/  FSETP.NEU.FTZ.AND P0, PT, R0, RZ, PT ;  /* 0x000000ff0000720b */ /* 0x000fe20003f1d000 */
[----:B------:R-:W-:Y:S01]  /*3280*/  FFMA.FTZ R4, R17, R16, R4 ;  /* 0x0000001011047223 */ /* 0x000fe20000010004 */
[----:B------:R-:W-:Y:S02]  /*3290*/  FADD.FTZ R3, R2, R3 ;  /* 0x0000000302037221 */ /* 0x000fe40000010000 */
[----:B------:R-:W-:-:S02]  /*32a0*/  FSEL R2, R19, RZ, P0 ;  /* 0x000000ff13027208 */ /* 0x000fc40000000000 */
[----:B------:R-:W-:Y:S01]  /*32b0*/  FADD.FTZ R3, R4, R3 ;  /* 0x0000000304037221 */ /* 0x000fe20000010000 */
[----:B------:R-:W-:-:S03]  /*32c0*/  IADD3 R4, PT, PT, R15, -0x1, RZ ;  /* 0xffffffff0f047810 */ /* 0x000fc60007ffe0ff */
[----:B------:R-:W-:Y:S01]  /*32d0*/  FFMA.FTZ R2, R3, UR19, R2 ;  /* 0x0000001303027c23 */ /* 0x000fe20008010002 */
[----:B------:R-:W-:-:S04]  /*32e0*/  ISETP.GE.AND P0, PT, R4, UR12, PT ;  /* 0x0000000c04007c0c */ /* 0x000fc8000bf06270 */
[----:B------:R-:W-:-:S05]  /*32f0*/  FSEL R3, R2, RZ, !P0 ;  /* 0x000000ff02037208 */ /* 0x000fca0004000000 */
[----:B------:R1:W-:Y:S04]  /*3300*/  STS [R14], R3 ;  /* 0x000000030e007388 */ /* 0x0003e80000000800 */
[----:B------:R-:W-:-:S07]  /*3310*/  @!P0 FMNMX.FTZ R11, R11, R2, !PT ;  /* 0x000000020b0b8209 */ /* 0x000fce0007810000 */
.L_x_18187:
[----:B------:R-:W-:Y:S05]  /*3320*/  BSYNC.RECONVERGENT B1 ;  /* 0x0000000000017941 */ /* 0x000fea0003800200 */
.L_x_18186:
[----:B------:R-:W-:Y:S01]  /*3330*/  IADD3 R6, P0, PT, R6, 0x10, RZ ;  /* 0x0000001006067810 */ /* 0x000fe20007f1e0ff */
[----:B01----:R-:W-:Y:S01]  /*3340*/  VIADD R14, R14, 0x200 ;  /* 0x000002000e0e7836 */ /* 0x003fe20000000000 */
[----:B------:R-:W-:Y:S01]  /*3350*/  IADD3 R15, PT, PT, R15, 0x80, RZ ;  /* 0x000000800f0f7810 */ /* 0x000fe20007ffe0ff */
[----:B------:R-:W-:Y:S02]  /*3360*/  VIADD R97, R97, 0x80 ;  /* 0x0000008061617836 */ /* 0x000fe40000000000 */
[----:B------:R-:W-:Y:S01]  /*3370*/  IMAD.X R7, RZ, RZ, R7, P0 ;  /* 0x000000ffff077224 */ /* 0x000fe200000e0607 */
[----:B------:R-:W-:Y:S07]  /*3380*/  @!P1 BRA `(.L_x_18188) ;  /* 0xffffffdc00249947 */ /* 0x000fee000383ffff */
.L_x_18185:
[----:B------:R-:W-:Y:S05]  /*3390*/  BSYNC.RECONVERGENT B0 ;  /* 0x0000000000007941 */ /* 0x000fea0003800200 */
.L_x_18184:
[----:B-----5:R-:W0:Y:S01]  /*33a0*/  SHFL.BFLY PT, R0, R11, 0x10, 0x1f ;  /* 0x0e001f000b007f89 */ /* 0x020e2200000e0000 */
[----:B------:R-:W-:Y:S01]  /*33b0*/  IMAD.MOV.U32 R15, RZ, RZ, -0x800001 ;  /* 0xff7fffffff0f7424 */ /* 0x000fe200078e00ff */
        /* <DEDUP_REMOVED lines=16> */
[----:B-1----:R-:W-:-:S04]  /*34c0*/  LEA R11, R4, R11, 0x18 ;  /* 0x0000000b040b7211 */ /* 0x002fc800078ec0ff */
[----:B------:R-:W-:Y:S02]  /*34d0*/  LEA R12, R2, R11, 0x2 ;  /* 0x0000000b020c7211 */ /* 0x000fe400078e10ff */
[----:B0-----:R-:W-:Y:S01]  /*34e0*/  FMNMX.FTZ R17, R13, R14, !PT ;  /* 0x0000000e0d117209 */ /* 0x001fe20007810000 */
[----:B------:R-:W-:Y:S02]  /*34f0*/  IMAD R14, R3, 0x4, R11 ;  /* 0x00000004030e7824 */ /* 0x000fe400078e020b */
[----:B------:R-:W0:Y:S02]  /*3500*/  S2R R11, SR_CTAID.Z ;  /* 0x00000000000b7919 */ /* 0x000e240000002700 */
[----:B------:R1:W-:Y:S01]  /*3510*/  @!P0 STS [R12], R17 ;  /* 0x000000110c008388 */ /* 0x0003e20000000800 */
[----:B------:R-:W-:Y:S01]  /*3520*/  BAR.SYNC.DEFER_BLOCKING 0x0 ;  /* 0x0000000000007b1d */ /* 0x000fe20000010000 */
[----:B-1----:R-:W-:-:S05]  /*3530*/  IMAD.MOV.U32 R17, RZ, RZ, RZ ;  /* 0x000000ffff117224 */ /* 0x002fca00078e00ff */
[----:B------:R-:W1:Y:S04]  /*3540*/  @!P1 LDS R15, [R14] ;  /* 0x000000000e0f9984 */ /* 0x000e680000000800 */
[----:B-1----:R-:W1:Y:S02]  /*3550*/  SHFL.BFLY PT, R16, R15, 0x2, 0x1f ;  /* 0x0c401f000f107f89 */ /* 0x002e6400000e0000 */
[----:B-1----:R-:W-:-:S05]  /*3560*/  FMNMX.FTZ R16, R16, R15, !PT ;  /* 0x0000000f10107209 */ /* 0x002fca0007810000 */
[----:B------:R-:W1:Y:S02]  /*3570*/  SHFL.BFLY PT, R5, R16, 0x1, 0x1f ;  /* 0x0c201f0010057f89 */ /* 0x000e6400000e0000 */
[----:B-1----:R-:W-:Y:S02]  /*3580*/  FMNMX.FTZ R7, R16, R5, !PT ;  /* 0x0000000510077209 */ /* 0x002fe40007810000 */
[----:B0-----:R-:W-:-:S04]  /*3590*/  SHF.L.U32 R5, R11, 0x9, RZ ;  /* 0x000000090b057819 */ /* 0x001fc800000006ff */
[----:B------:R-:W-:Y:S01]  /*35a0*/  IADD3 R13, PT, PT, -R5, UR4, RZ ;  /* 0x00000004050d7c10 */ /* 0x000fe2000fffe1ff */
[----:B------:R-:W0:Y:S03]  /*35b0*/  SHFL.IDX PT, R7, R7, RZ, 0x1f ;  /* 0x00001fff07077589 */ /* 0x000e2600000e0000 */
[----:B------:R-:W-:-:S13]  /*35c0*/  ISETP.GE.AND P2, PT, R0, R13, PT ;  /* 0x0000000d0000720c */ /* 0x000fda0003f46270 */
        /* <DEDUP_REMOVED lines=19> */
.L_x_18193:
        /* <DEDUP_REMOVED lines=11> */
.L_x_18192:
[----:B------:R-:W-:Y:S05]  /*37b0*/  BSYNC.RECONVERGENT B1 ;  /* 0x0000000000017941 */ /* 0x000fea0003800200 */
.L_x_18191:
        /* <DEDUP_REMOVED lines=12> */
.L_x_18196:
        /* <DEDUP_REMOVED lines=100> */
.L_x_18195:
[----:B------:R-:W-:Y:S05]  /*3ec0*/  BSYNC.RECONVERGENT B1 ;  /* 0x0000000000017941 */ /* 0x000fea0003800200 */
.L_x_18194:
        /* <DEDUP_REMOVED lines=55> */
.L_x_18198:
[----:B------:R-:W-:Y:S05]  /*4240*/  BSYNC.RECONVERGENT B1 ;  /* 0x0000000000017941 */ /* 0x000fea0003800200 */
.L_x_18197:
        /* <DEDUP_REMOVED lines=26> */
.L_x_18190:
[----:B------:R-:W-:Y:S05]  /*43f0*/  BSYNC.RECONVERGENT B0 ;  /* 0x0000000000007941 */ /* 0x000fea0003800200 */
.L_x_18189:
        /* <DEDUP_REMOVED lines=23> */
[----:B------:R-:W-:-:S04]  /*4570*/  IADD3 R16, PT, PT, R12, UR4, RZ ;  /* 0x000000040c107c10 */ /* 0x000fc8000fffe0ff */
[C---:B------:R-:W-:Y:S01]  /*4580*/  LOP3.LUT R12, R16.reuse, 0x180, RZ, 0xc0, !PT ;  /* 0x00000180100c7812 */ /* 0x040fe200078ec0ff */
[----:B------:R-:W-:-:S03]  /*4590*/  IMAD.IADD R14, R16, 0x1, -R5 ;  /* 0x00000001100e7824 */ /* 0x000fc600078e0a05 */
[----:B------:R-:W-:Y:S01]  /*45a0*/  ISETP.NE.AND P0, PT, R12, 0x180, PT ;  /* 0x000001800c00780c */ /* 0x000fe20003f05270 */
[----:B------:R-:W-:Y:S01]  /*45b0*/  IMAD.MOV.U32 R12, RZ, RZ, R0 ;  /* 0x000000ffff0c7224 */ /* 0x000fe200078e0000 */
[----:B------:R-:W-:Y:S01]  /*45c0*/  ISETP.GE.U32.AND P1, PT, R14, 0x180, PT ;  /* 0x000001800e00780c */ /* 0x000fe20003f26070 */
[----:B--2---:R-:W-:-:S04]  /*45d0*/  FADD.FTZ R14, R39, 9.9999999747524270788e-07 ;  /* 0x358637bd270e7421 */ /* 0x004fc80000010000 */
[----:B------:R2:W3:Y:S06]  /*45e0*/  MUFU.RCP R41, R14 ;  /* 0x0000000e00297308 */ /* 0x0004ec0000001000 */
[----:B------:R-:W-:Y:S05]  /*45f0*/  @!P0 BRA `(.L_x_18202) ;  /* 0x0000000000408947 */ /* 0x000fea0003800000 */
[----:B------:R-:W-:Y:S02]  /*4600*/  LEA.HI R16, R16, 0x1, RZ, 0x19 ;  /* 0x0000000110107811 */ /* 0x000fe400078fc8ff */
[----:B-1----:R-:W-:-:S03]  /*4610*/  IADD3 R15, PT, PT, R6, 0x110, RZ ;  /* 0x00000110060f7810 */ /* 0x002fc60007ffe0ff */
[----:B------:R-:W-:Y:S01]  /*4620*/  IMAD.SHL.U32 R12, R16, 0x80, RZ ;  /* 0x00000080100c7824 */ /* 0x000fe200078e00ff */
[----:B------:R-:W-:Y:S02]  /*4630*/  LEA R17, R4, R15, 0x18 ;  /* 0x0000000f04117211 */ /* 0x000fe400078ec0ff */
[----:B------:R-:W-:Y:S02]  /*4640*/  LOP3.LUT R16, R16, 0x3, RZ, 0xc0, !PT ;  /* 0x0000000310107812 */ /* 0x000fe400078ec0ff */
[----:B------:R-:W-:Y:S02]  /*4650*/  LOP3.LUT R15, R12, 0x180, RZ, 0xc0, !PT ;  /* 0x000001800c0f7812 */ /* 0x000fe400078ec0ff */
[----:B--2---:R-:W-:Y:S01]  /*4660*/  LEA R14, R0, R17, 0x2 ;  /* 0x00000011000e7211 */ /* 0x004fe200078e10ff */
[----:B------:R-:W-:Y:S02]  /*4670*/  IMAD.MOV R16, RZ, RZ, -R16 ;  /* 0x000000ffff107224 */ /* 0x000fe400078e0a10 */
[----:B------:R-:W-:-:S07]  /*4680*/  IMAD.IADD R12, R15, 0x1, R0 ;  /* 0x000000010f0c7824 */ /* 0x000fce00078e0200 */
.L_x_18203:
[----:B------:R-:W3:Y:S01]  /*4690*/  LDS R15, [R14] ;  /* 0x000000000e0f7984 */ /* 0x000ee20000000800 */
[----:B------:R-:W-:-:S05]  /*46a0*/  VIADD R16, R16, 0x1 ;  /* 0x0000000110107836 */ /* 0x000fca0000000000 */
[----:B------:R-:W-:Y:S01]  /*46b0*/  ISETP.NE.AND P0, PT, R16, RZ, PT ;  /* 0x000000ff1000720c */ /* 0x000fe20003f05270 */
[----:B---3--:R-:W-:-:S05]  /*46c0*/  FMUL.FTZ R15, R15, R41 ;  /* 0x000000290f0f7220 */ /* 0x008fca0000410000 */
[----:B------:R1:W-:Y:S02]  /*46d0*/  STS [R14], R15 ;  /* 0x0000000f0e007388 */ /* 0x0003e40000000800 */
[----:B-1----:R-:W-:-:S05]  /*46e0*/  IADD3 R14, PT, PT, R14, 0x200, RZ ;  /* 0x000002000e0e7810 */ /* 0x002fca0007ffe0ff */
[----:B------:R-:W-:Y:S05]  /*46f0*/  @P0 BRA `(.L_x_18203) ;  /* 0xfffffffc00e40947 */ /* 0x000fea000383ffff */
.L_x_18202:
[----:B------:R-:W-:Y:S05]  /*4700*/  BSYNC.RECONVERGENT B1 ;  /* 0x0000000000017941 */ /* 0x000fea0003800200 */
.L_x_18201:
[----:B------:R-:W-:Y:S05]  /*4710*/  @!P1 BRA `(.L_x_18200) ;  /* 0x0000000400b89947 */ /* 0x000fea0003800000 */
[----:B--2---:R-:W-:Y:S01]  /*4720*/  IMAD.IADD R14, R13, 0x1, -R12 ;  /* 0x000000010d0e7824 */ /* 0x004fe200078e0a0c */
        /* <DEDUP_REMOVED lines=10> */
.L_x_18206:
[----:B------:R-:W3:Y:S01]  /*47d0*/  LDS R15, [R14+-0x400] ;  /* 0xfffc00000e0f7984 */ /* 0x000ee20000000800 */
[----:B------:R-:W-:-:S03]  /*47e0*/  IADD3 R12, PT, PT, R12, 0x800, RZ ;  /* 0x000008000c0c7810 */ /* 0x000fc60007ffe0ff */
[----:B------:R-:W1:Y:S01]  /*47f0*/  LDS R16, [R14+-0x200] ;  /* 0xfffe00000e107984 */ /* 0x000e620000000800 */
[----:B------:R-:W-:-:S03]  /*4800*/  ISETP.GE.AND P1, PT, R12, R43, PT ;  /* 0x0000002b0c00720c */ /* 0x000fc60003f26270 */
        /* <DEDUP_REMOVED lines=48> */
.L_x_18205:
[----:B------:R-:W-:Y:S05]  /*4b10*/  BSYNC.RECONVERGENT B1 ;  /* 0x0000000000017941 */ /* 0x000fea0003800200 */
.L_x_18204:
[----:B------:R-:W-:Y:S01]  /*4b20*/  IMAD.IADD R15, R13, 0x1, -R12 ;  /* 0x000000010d0f7824 */ /* 0x000fe200078e0a0c */
[----:B------:R-:W-:Y:S04]  /*4b30*/  BSSY.RECONVERGENT B1, `(.L_x_18207) ;  /* 0x000001e000017945 */ /* 0x000fe80003800200 */
[----:B------:R-:W-:-:S13]  /*4b40*/  ISETP.GT.AND P1, PT, R15, 0x200, PT ;  /* 0x000002000f00780c */ /* 0x000fda0003f24270 */
[----:B------:R-:W-:Y:S05]  /*4b50*/  @!P1 BRA `(.L_x_18208) ;  /* 0x00000000006c9947 */ /* 0x000fea0003800000 */
[----:B------:R-:W3:Y:S01]  /*4b60*/  LDS R15, [R14+-0x400] ;  /* 0xfffc00000e0f7984 */ /* 0x000ee20000000800 */
[----:B------:R-:W-:Y:S02]  /*4b70*/  PLOP3.LUT P0, PT, PT, PT, PT, 0x8, 0x80 ;  /* 0x000000000080781c */ /* 0x000fe40003f0e170 */
[----:B------:R-:W-:Y:S01]  /*4b80*/  IADD3 R12, PT, PT, R12, 0x400, RZ ;  /* 0x000004000c0c7810 */ /* 0x000fe20007ffe0ff */
        /* <DEDUP_REMOVED lines=24> */
.L_x_18208:
[----:B------:R-:W-:Y:S05]  /*4d10*/  BSYNC.RECONVERGENT B1 ;  /* 0x0000000000017941 */ /* 0x000fea0003800200 */
.L_x_18207:
        /* <DEDUP_REMOVED lines=14> */
.L_x_18200:
[----:B------:R-:W-:Y:S05]  /*4e00*/  BSYNC.RECONVERGENT B0 ;  /* 0x0000000000007941 */ /* 0x000fea0003800200 */
.L_x_18199:
        /* <DEDUP_REMOVED lines=14> */
[----:B------:R-:W-:Y:S01]  /*4ef0*/  IADD3.X R12, PT, PT, RZ, RZ, RZ, P0, !PT ;  /* 0x000000ffff0c7210 */ /* 0x000fe200007fe4ff */
[----:B--2---:R-:W-:-:S03]  /*4f00*/  IMAD.SHL.U32 R14, R15, 0x4, RZ ;  /* 0x000000040f0e7824 */ /* 0x004fc600078e00ff */
[----:B------:R-:W-:Y:S02]  /*4f10*/  SHF.L.U64.HI R15, R15, 0x2, R12 ;  /* 0x000000020f0f7819 */ /* 0x000fe4000001020c */
[C---:B0-----:R-:W-:Y:S02]  /*4f20*/  IADD3 R12, P0, PT, R14.reuse, UR18, RZ ;  /* 0x000000120e0c7c10 */ /* 0x041fe4000ff1e0ff */
[----:B------:R-:W-:Y:S02]  /*4f30*/  IADD3 R14, P1, PT, R14, UR16, RZ ;  /* 0x000000100e0e7c10 */ /* 0x000fe4000ff3e0ff */
[C---:B------:R-:W-:Y:S02]  /*4f40*/  IADD3.X R13, PT, PT, R15.reuse, UR19, RZ, P0, !PT ;  /* 0x000000130f0d7c10 */ /* 0x040fe400087fe4ff */
[----:B------:R-:W-:-:S03]  /*4f50*/  IADD3.X R15, PT, PT, R15, UR17, RZ, P1, !PT ;  /* 0x000000110f0f7c10 */ /* 0x000fc60008ffe4ff */
[----:B------:R4:W-:Y:S04]  /*4f60*/  STG.E desc[UR10][R12.64], R7 ;  /* 0x000000070c007986 */ /* 0x0009e8000c10190a */
[----:B------:R4:W-:Y:S02]  /*4f70*/  STG.E desc[UR10][R14.64], R39 ;  /* 0x000000270e007986 */ /* 0x0009e4000c10190a */
.L_x_18210:
[----:B0-----:R-:W-:Y:S05]  /*4f80*/  BSYNC.RECONVERGENT B0 ;  /* 0x0000000000007941 */ /* 0x001fea0003800200 */
.L_x_18209:
[----:B------:R-:W-:Y:S01]  /*4f90*/  ISETP.GE.U32.AND P0, PT, R43, UR9, PT ;  /* 0x000000092b007c0c */ /* 0x000fe2000bf06070 */
[----:B------:R-:W0:Y:S01]  /*4fa0*/  LDCU.64 UR14, c[0x0][0x3a8] ;  /* 0x00007500ff0e77ac */ /* 0x000e220008000a00 */
[----:B------:R-:W-:Y:S01]  /*4fb0*/  BSSY.RECONVERGENT B1, `(.L_x_18211) ;  /* 0x000042a000017945 */ /* 0x000fe20003800200 */
[----:B------:R-:W-:Y:S02]  /*4fc0*/  HFMA2 R23, -RZ, RZ, 0, 0 ;  /* 0x00000000ff177431 */ /* 0x000fe400000001ff */
[----:B------:R-:W-:Y:S01]  /*4fd0*/  IMAD.MOV.U32 R38, RZ, RZ, RZ ;  /* 0x000000ffff267224 */ /* 0x000fe200078e00ff */
        /* <DEDUP_REMOVED lines=8> */
[----:B-12-4-:R-:W1:Y:S01]  /*5060*/  I2F.RP R14, R8 ;  /* 0x00000008000e7306 */ /* 0x016e620000209400 */
[----:B------:R-:W2:Y:S01]  /*5070*/  LDC R12, c[0x0][0x3c8] ;  /* 0x0000f200ff0c7b82 */ /* 0x000ea20000000800 */
[----:B------:R-:W4:Y:S01]  /*5080*/  LDCU.64 UR16, c[0x0][0x3b8] ;  /* 0x00007700ff1077ac */ /* 0x000f220008000a00 */
[----:B------:R-:W-:Y:S01]  /*5090*/  VIADD R17, R6, 0x110 ;  /* 0x0000011006117836 */ /* 0x000fe20000000000 */
[----:B------:R-:W-:Y:S01]  /*50a0*/  SHF.L.U32 R15, R0, 0x5, RZ ;  /* 0x00000005000f7819 */ /* 0x000fe200000006ff */
[----:B------:R-:W-:Y:S01]  /*50b0*/  IMAD.WIDE.U32 R6, R43, 0x4, RZ ;  /* 0x000000042b067825 */ /* 0x000fe200078e00ff */
[----:B------:R-:W5:Y:S01]  /*50c0*/  LDCU UR5, c[0x0][0x3fc] ;  /* 0x00007f80ff0577ac */ /* 0x000f620008000800 */
[----:B------:R-:W-:Y:S02]  /*50d0*/  MOV R23, RZ ;  /* 0x000000ff00177202 */ /* 0x000fe40000000f00 */
[----:B------:R-:W-:Y:S02]  /*50e0*/  CS2R R24, SRZ ;  /* 0x0000000000187805 */ /* 0x000fe4000001ff00 */
[----:B------:R-:W-:Y:S01]  /*50f0*/  LEA R4, R4, R17, 0x18 ;  /* 0x0000001104047211 */ /* 0x000fe200078ec0ff */
[----:B------:R-:W-:Y:S01]  /*5100*/  UIADD3 UR4, UPT, UPT, UR12, 0x1f, URZ ;  /* 0x0000001f0c047890 */ /* 0x000fe2000fffe0ff */
[----:B------:R-:W-:Y:S01]  /*5110*/  LOP3.LUT R15, R15, 0x60, RZ, 0xe2, !PT ;  /* 0x000000600f0f7812 */ /* 0x000fe200078ee2ff */
[C---:B------:R-:W-:Y:S01]  /*5120*/  IMAD R5, R2.reuse, 0x20, R5 ;  /* 0x0000002002057824 */ /* 0x040fe200078e0205 */
[----:B------:R-:W-:Y:S01]  /*5130*/  CS2R R26, SRZ ;  /* 0x00000000001a7805 */ /* 0x000fe2000001ff00 */
[----:B------:R-:W-:Y:S01]  /*5140*/  USHF.R.U32.HI UR4, URZ, 0x5, UR4 ;  /* 0x00000005ff047899 */ /* 0x000fe20008011604 */
[----:B-1----:R-:W1:Y:S01]  /*5150*/  MUFU.RCP R14, R14 ;  /* 0x0000000e000e7308 */ /* 0x002e620000001000 */
[----:B------:R-:W-:Y:S01]  /*5160*/  LEA R15, R2, R15, 0x7 ;  /* 0x0000000f020f7211 */ /* 0x000fe200078e38ff */
[----:B---3--:R-:W-:Y:S01]  /*5170*/  VIADD R41, R5, 0x3 ;  /* 0x0000000305297836 */ /* 0x008fe20000000000 */
[----:B------:R-:W-:Y:S01]  /*5180*/  CS2R R28, SRZ ;  /* 0x00000000001c7805 */ /* 0x000fe2000001ff00 */
[----:B------:R-:W-:Y:S01]  /*5190*/  VIADD R40, R43, 0x1 ;  /* 0x000000012b287836 */ /* 0x000fe20000000000 */
[----:B------:R-:W-:Y:S01]  /*51a0*/  IADD3 R21, PT, PT, R15, 0x10, R4 ;  /* 0x000000100f157810 */ /* 0x000fe20007ffe004 */
[----:B------:R-:W-:Y:S01]  /*51b0*/  IMAD.MOV.U32 R38, RZ, RZ, RZ ;  /* 0x000000ffff267224 */ /* 0x000fe200078e00ff */
[----:B------:R-:W-:-:S02]  /*51c0*/  SHF.L.U32 R4, R0, 0x3, RZ ;  /* 0x0000000300047819 */ /* 0x000fc400000006ff */
[----:B------:R-:W-:Y:S02]  /*51d0*/  CS2R R30, SRZ ;  /* 0x00000000001e7805 */ /* 0x000fe4000001ff00 */
[----:B-----5:R-:W-:Y:S01]  /*51e0*/  MOV R44, UR5 ;  /* 0x00000005002c7c02 */ /* 0x020fe20008000f00 */
[----:B--2---:R-:W-:Y:S01]  /*51f0*/  IMAD R17, R12, UR13, RZ ;  /* 0x0000000d0c117c24 */ /* 0x004fe2000f8e02ff */
[----:B------:R-:W-:Y:S01]  /*5200*/  LOP3.LUT R42, R4, 0x18, RZ, 0xc0, !PT ;  /* 0x00000018042a7812 */ /* 0x000fe200078ec0ff */
[----:B------:R-:W-:Y:S01]  /*5210*/  IMAD.MOV.U32 R12, RZ, RZ, RZ ;  /* 0x000000ffff0c7224 */ /* 0x000fe200078e00ff */
[----:B------:R-:W-:Y:S01]  /*5220*/  CS2R R32, SRZ ;  /* 0x0000000000207805 */ /* 0x000fe2000001ff00 */
[----:B------:R-:W-:Y:S01]  /*5230*/  IMAD.WIDE R6, R17, 0x4, R6 ;  /* 0x0000000411067825 */ /* 0x000fe200078e0206 */
[----:B------:R-:W-:Y:S02]  /*5240*/  CS2R R34, SRZ ;  /* 0x0000000000227805 */ /* 0x000fe4000001ff00 */
[----:B------:R-:W-:Y:S01]  /*5250*/  IADD3 R44, PT, PT, -R44, UR8, RZ ;  /* 0x000000082c2c7c10 */ /* 0x000fe2000fffe1ff */
[----:B-1----:R-:W-:Y:S01]  /*5260*/  VIADD R13, R14, 0xffffffe ;  /* 0x0ffffffe0e0d7836 */ /* 0x002fe20000000000 */
[----:B----4-:R-:W-:Y:S01]  /*5270*/  IADD3 R22, P0, PT, R6, UR16, RZ ;  /* 0x0000001006167c10 */ /* 0x010fe2000ff1e0ff */
[----:B------:R-:W1:Y:S01]  /*5280*/  LDCU UR16, c[0x0][0x3e0] ;  /* 0x00007c00ff1077ac */ /* 0x000e620008000800 */
[----:B------:R-:W-:-:S02]  /*5290*/  IMAD.MOV.U32 R36, RZ, RZ, RZ ;  /* 0x000000ffff247224 */ /* 0x000fc400078e00ff */
[----:B------:R-:W-:Y:S01]  /*52a0*/  IADD3.X R39, PT, PT, R7, UR17, RZ, P0, !PT ;  /* 0x0000001107277c10 */ /* 0x000fe200087fe4ff */
[----:B------:R-:W2:Y:S01]  /*52b0*/  F2I.FTZ.U32.TRUNC.NTZ R13, R13 ;  /* 0x0000000d000d7305 */ /* 0x000ea2000021f000 */
[----:B------:R-:W-:Y:S02]  /*52c0*/  IMAD.IADD R42, R42, 0x1, R41 ;  /* 0x000000012a2a7824 */ /* 0x000fe400078e0229 */
[----:B------:R-:W-:Y:S02]  /*52d0*/  VIADD R43, R43, -UR4 ;  /* 0x800000042b2b7c36 */ /* 0x000fe40008000000 */
[----:B-1----:R-:W-:Y:S01]  /*52e0*/  IMAD R16, R9, UR16, RZ ;  /* 0x0000001009107c24 */ /* 0x002fe2000f8e02ff */
[----:B------:R-:W-:Y:S01]  /*52f0*/  LOP3.LUT R9, R4, 0xf8, RZ, 0xc0, !PT ;  /* 0x000000f804097812 */ /* 0x000fe200078ec0ff */
[----:B--2---:R-:W-:-:S03]  /*5300*/  IMAD.MOV R37, RZ, RZ, -R13 ;  /* 0x000000ffff257224 */ /* 0x004fc600078e0a0d */
[----:B------:R-:W-:Y:S01]  /*5310*/  SHF.R.S32.HI R17, RZ, 0x1f, R16 ;  /* 0x0000001fff117819 */ /* 0x000fe20000011410 */
[----:B------:R-:W-:-:S04]  /*5320*/  IMAD R37, R37, R8, RZ ;  /* 0x0000000825257224 */ /* 0x000fc800078e02ff */
[----:B------:R-:W-:-:S07]  /*5330*/  IMAD.HI.U32 R37, R13, R37, R12 ;  /* 0x000000250d257227 */ /* 0x000fce00078e000c */
.L_x_18245:
[----:B------:R-:W1:Y:S01]  /*5340*/  LDC R19, c[0x0][0x400] ;  /* 0x00010000ff137b82 */ /* 0x000e620000000800 */
[----:B------:R-:W-:Y:S01]  /*5350*/  IADD3 R4, PT, PT, R41, -0x3, RZ ;  /* 0xfffffffd29047810 */ /* 0x000fe20007ffe0ff */
[----:B------:R-:W-:Y:S03]  /*5360*/  BSSY.RECONVERGENT B0, `(.L_x_18213) ;  /* 0x00003e4000007945 */ /* 0x000fe60003800200 */
[----:B------:R-:W-:-:S03]  /*5370*/  IABS R12, R4 ;  /* 0x00000004000c7213 */ /* 0x000fc60000000000 */
[----:B------:R-:W2:Y:S02]  /*5380*/  LDC R13, c[0x0][0x404] ;  /* 0x00010100ff0d7b82 */ /* 0x000ea40000000800 */
[----:B------:R-:W-:-:S04]  /*5390*/  IMAD.HI.U32 R6, R37, R12, RZ ;  /* 0x0000000c25067227 */ /* 0x000fc800078e00ff */
[----:B------:R-:W-:Y:S01]  /*53a0*/  IMAD.MOV R5, RZ, RZ, -R6 ;  /* 0x000000ffff057224 */ /* 0x000fe200078e0a06 */
[----:B-1----:R-:W-:-:S04]  /*53b0*/  IABS R15, R19 ;  /* 0x00000013000f7213 */ /* 0x002fc80000000000 */
[----:B------:R-:W1:Y:S01]  /*53c0*/  I2F.RP R18, R15 ;  /* 0x0000000f00127306 */ /* 0x000e620000209400 */
[-C--:B--2---:R-:W-:Y:S02]  /*53d0*/  IABS R14, R13.reuse ;  /* 0x0000000d000e7213 */ /* 0x084fe40000000000 */
[----:B------:R-:W-:-:S03]  /*53e0*/  LOP3.LUT R4, R4, R13, RZ, 0x3c, !PT ;  /* 0x0000000d04047212 */ /* 0x000fc600078e3cff */
[----:B------:R-:W-:Y:S01]  /*53f0*/  IMAD R5, R5, R14, R12 ;  /* 0x0000000e05057224 */ /* 0x000fe200078e020c */
[----:B------:R-:W-:-:S04]  /*5400*/  ISETP.GE.AND P2, PT, R4, RZ, PT ;  /* 0x000000ff0400720c */ /* 0x000fc80003f46270 */
[----:B------:R-:W-:Y:S01]  /*5410*/  ISETP.GT.U32.AND P1, PT, R8, R5, PT ;  /* 0x000000050800720c */ /* 0x000fe20003f24070 */
[----:B-1----:R-:W1:-:S12]  /*5420*/  MUFU.RCP R18, R18 ;  /* 0x0000001200127308 */ /* 0x002e580000001000 */
[----:B------:R-:W-:Y:S02]  /*5430*/  @!P1 IMAD.IADD R5, R5, 0x1, -R14 ;  /* 0x0000000105059824 */ /* 0x000fe400078e0a0e */
[----:B------:R-:W-:Y:S01]  /*5440*/  @!P1 VIADD R6, R6, 0x1 ;  /* 0x0000000106069836 */ /* 0x000fe20000000000 */
[----:B------:R-:W-:Y:S02]  /*5450*/  ISETP.NE.AND P1, PT, R13, RZ, PT ;  /* 0x000000ff0d00720c */ /* 0x000fe40003f25270 */
[----:B------:R-:W-:Y:S02]  /*5460*/  ISETP.GE.U32.AND P0, PT, R5, R8, PT ;  /* 0x000000080500720c */ /* 0x000fe40003f06070 */
[----:B-1----:R-:W-:-:S06]  /*5470*/  IADD3 R5, PT, PT, R18, 0xffffffe, RZ ;  /* 0x0ffffffe12057810 */ /* 0x002fcc0007ffe0ff */
[----:B------:R-:W1:Y:S05]  /*5480*/  F2I.FTZ.U32.TRUNC.NTZ R5, R5 ;  /* 0x0000000500057305 */ /* 0x000e6a000021f000 */
[----:B------:R-:W-:-:S05]  /*5490*/  @P0 VIADD R6, R6, 0x1 ;  /* 0x0000000106060836 */ /* 0x000fca0000000000 */
[----:B------:R-:W-:-:S05]  /*54a0*/  MOV R7, R6 ;  /* 0x0000000600077202 */ /* 0x000fca0000000f00 */
[----:B------:R-:W-:Y:S01]  /*54b0*/  @!P2 IMAD.MOV R7, RZ, RZ, -R7 ;  /* 0x000000ffff07a224 */ /* 0x000fe200078e0a07 */
[----:B------:R-:W-:Y:S01]  /*54c0*/  @!P1 LOP3.LUT R7, RZ, R13, RZ, 0x33, !PT ;  /* 0x0000000dff079212 */ /* 0x000fe200078e33ff */
[--C-:B-1----:R-:W-:Y:S01]  /*54d0*/  IMAD.MOV R4, RZ, RZ, -R5.reuse ;  /* 0x000000ffff047224 */ /* 0x102fe200078e0a05 */
        /* <DEDUP_REMOVED lines=84> */
[C---:B-----5:R-:W-:Y:S02]  /*5a20*/  PRMT R12, R14.reuse, 0x7632, R12 ;  /* 0x000076320e0c7816 */ /* 0x060fe4000000000c */
        /* <DEDUP_REMOVED lines=19> */
.L_x_18216:
[----:B------:R-:W-:Y:S05]  /*5b60*/  BSYNC.RECONVERGENT B2 ;  /* 0x0000000000027941 */ /* 0x000fea0003800200 */
.L_x_18215:
[----:B-----5:R-:W-:Y:S01]  /*5b70*/  HMUL2.BF16_V2 R15, R4, R7 ;  /* 0x00000007040f7232 */ /* 0x020fe20000200000 */
[----:B------:R-:W-:Y:S01]  /*5b80*/  MOV R7, R82 ;  /* 0x0000005200077202 */ /* 0x000fe20000000f00 */
[----:B------:R-:W-:Y:S02]  /*5b90*/  HFMA2.BF16_V2 R77, R5, R14, -RZ ;  /* 0x0000000e054d7231 */ /* 0x000fe400003000ff */
[----:B------:R-:W-:Y:S01]  /*5ba0*/  IMAD.MOV.U32 R12, RZ, RZ, R81 ;  /* 0x000000ffff0c7224 */ /* 0x000fe200078e0051 */
[----:B------:R-:W-:Y:S01]  /*5bb0*/  PRMT R14, R15, 0x7632, R14 ;  /* 0x000076320f0e7816 */ /* 0x000fe2000000000e */
[----:B------:R-:W-:-:S03]  /*5bc0*/  HFMA2.BF16_V2 R80, R7, R78, -RZ ;  /* 0x0000004e07507231 */ /* 0x000fc600003000ff */
[----:B------:R-:W-:Y:S01]  /*5bd0*/  HMUL2.BF16_V2 R79, R12, R13 ;  /* 0x0000000d0c4f7232 */ /* 0x000fe20000200000 */
[----:B------:R-:W-:Y:S01]  /*5be0*/  PRMT R13, R15, 0x7610, R13 ;  /* 0x000076100f0d7816 */ /* 0x000fe2000000000d */
[----:B------:R-:W-:Y:S01]  /*5bf0*/  IMAD.U32 R14, R14, 0x10000, RZ ;  /* 0x000100000e0e7824 */ /* 0x000fe200078e00ff */
[C---:B------:R-:W-:Y:S02]  /*5c00*/  PRMT R15, R77.reuse, 0x7610, R15 ;  /* 0x000076104d0f7816 */ /* 0x040fe4000000000f */
[----:B------:R-:W-:Y:S01]  /*5c10*/  PRMT R77, R77, 0x7632, R77 ;  /* 0x000076324d4d7816 */ /* 0x000fe2000000004d */
[----:B------:R-:W-:Y:S01]  /*5c20*/  IMAD.U32 R81, R13, 0x10000, RZ ;  /* 0x000100000d517824 */ /* 0x000fe200078e00ff */
[----:B------:R-:W-:Y:S02]  /*5c30*/  PRMT R78, R79, 0x7610, R78 ;  /* 0x000076104f4e7816 */ /* 0x000fe4000000004e */
[----:B------:R-:W-:Y:S01]  /*5c40*/  SHF.L.U32 R15, R15, 0x10, RZ ;  /* 0x000000100f0f7819 */ /* 0x000fe200000006ff */
[----:B------:R-:W-:Y:S01]  /*5c50*/  IMAD.U32 R82, R77, 0x10000, RZ ;  /* 0x000100004d527824 */ /* 0x000fe200078e00ff */
[----:B------:R-:W-:Y:S01]  /*5c60*/  PRMT R79, R79, 0x7632, R79 ;  /* 0x000076324f4f7816 */ /* 0x000fe2000000004f */
[----:B------:R-:W-:Y:S01]  /*5c70*/  IMAD.U32 R78, R78, 0x10000, RZ ;  /* 0x000100004e4e7824 */ /* 0x000fe200078e00ff */
[C---:B------:R-:W-:Y:S01]  /*5c80*/  PRMT R13, R80.reuse, 0x7632, R13 ;  /* 0x00007632500d7816 */ /* 0x040fe2000000000d */
[----:B------:R-:W-:Y:S01]  /*5c90*/  FADD.FTZ R15, R15, R82 ;  /* 0x000000520f0f7221 */ /* 0x000fe20000010000 */
[----:B------:R-:W-:Y:S01]  /*5ca0*/  SHF.L.U32 R79, R79, 0x10, RZ ;  /* 0x000000104f4f7819 */ /* 0x000fe200000006ff */
[----:B------:R-:W-:-:S02]  /*5cb0*/  IMAD.U32 R80, R80, 0x10000, RZ ;  /* 0x0001000050507824 */ /* 0x000fc400078e00ff */
[----:B------:R-:W-:Y:S01]  /*5cc0*/  FADD.FTZ R14, R81, R14 ;  /* 0x0000000e510e7221 */ /* 0x000fe20000010000 */
[----:B------:R-:W-:Y:S01]  /*5cd0*/  IMAD.U32 R13, R13, 0x10000, RZ ;  /* 0x000100000d0d7824 */ /* 0x000fe200078e00ff */
[----:B------:R0:W5:Y:S01]  /*5ce0*/  LDG.E.CONSTANT R77, desc[UR10][R18.64+0x208] ;  /* 0x0002080a124d7981 */ /* 0x000162000c1e9900 */
        /* <DEDUP_REMOVED lines=18> */
[----:B-----5:R-:W-:-:S02]  /*5e10*/  PRMT R79, R78, 0x7632, R79 ;  /* 0x000076324e4f7816 */ /* 0x020fc4000000004f */
[----:B------:R-:W-:Y:S02]  /*5e20*/  IADD3 R83, PT, PT, R42, 0x3, RZ ;  /* 0x000000032a537810 */ /* 0x000fe40007ffe0ff */
[----:B------:R-:W-:Y:S02]  /*5e30*/  ISETP.GE.AND P2, PT, R81, UR12, PT ;  /* 0x0000000c51007c0c */ /* 0x000fe4000bf46270 */
[----:B------:R-:W-:Y:S02]  /*5e40*/  SEL R81, R78, RZ, !P1 ;  /* 0x000000ff4e517207 */ /* 0x000fe40004800000 */
[----:B------:R-:W-:Y:S02]  /*5e50*/  SEL R84, R79, RZ, !P6 ;  /* 0x000000ff4f547207 */ /* 0x000fe40007000000 */
[----:B------:R-:W-:Y:S02]  /*5e60*/  ISETP.GE.AND P1, PT, R82, UR12, PT ;  /* 0x0000000c52007c0c */ /* 0x000fe4000bf26270 */
[----:B------:R-:W-:-:S02]  /*5e70*/  PRMT R79, R77, 0x7632, R79 ;  /* 0x000076324d4f7816 */ /* 0x000fc4000000004f */
[----:B------:R-:W-:Y:S02]  /*5e80*/  PRMT R82, R80, 0x7632, R82 ;  /* 0x0000763250527816 */ /* 0x000fe40000000052 */
[----:B------:R-:W-:Y:S02]  /*5e90*/  ISETP.GE.AND P3, PT, R83, UR12, PT ;  /* 0x0000000c53007c0c */ /* 0x000fe4000bf66270 */
        /* <DEDUP_REMOVED lines=12> */
.L_x_18218:
[----:B------:R-:W-:Y:S05]  /*5f60*/  BSYNC.RECONVERGENT B2 ;  /* 0x0000000000027941 */ /* 0x000fea0003800200 */
.L_x_18217:
        /* <DEDUP_REMOVED lines=45> */
.L_x_18220:
[----:B------:R-:W-:Y:S05]  /*6240*/  BSYNC.RECONVERGENT B2 ;  /* 0x0000000000027941 */ /* 0x000fea0003800200 */
.L_x_18219:
[----:B------:R-:W-:Y:S01]  /*6250*/  HFMA2.BF16_V2 R83, R4, R83, -RZ ;  /* 0x0000005304537231 */ /* 0x000fe200003000ff */
[----:B------:R-:W-:Y:S01]  /*6260*/  SHF.L.U32 R14, R14, 0x10, RZ ;  /* 0x000000100e0e7819 */ /* 0x000fe200000006ff */
[----:B------:R-:W-:Y:S01]  /*6270*/  IMAD.U32 R15, R15, 0x10000, RZ ;  /* 0x000100000f0f7824 */ /* 0x000fe200078e00ff */
[----:B------:R-:W-:Y:S01]  /*6280*/  SHF.L.U32 R78, R78, 0x10, RZ ;  /* 0x000000104e4e7819 */ /* 0x000fe200000006ff */
[----:B------:R-:W-:Y:S02]  /*6290*/  IMAD.U32 R77, R77, 0x10000, RZ ;  /* 0x000100004d4d7824 */ /* 0x000fe400078e00ff */
[----:B-----5:R-:W-:Y:S02]  /*62a0*/  HMUL2.BF16_V2 R84, R5, R84 ;  /* 0x0000005405547232 */ /* 0x020fe40000200000 */
[--C-:B------:R-:W-:Y:S01]  /*62b0*/  FADD.FTZ R14, R14, R15.reuse ;  /* 0x0000000f0e0e7221 */ /* 0x100fe20000010000 */
[----:B------:R-:W-:Y:S02]  /*62c0*/  IMAD.U32 R79, R79, 0x10000, RZ ;  /* 0x000100004f4f7824 */ /* 0x000fe400078e00ff */
[--C-:B------:R-:W-:Y:S01]  /*62d0*/  FADD.FTZ R77, R77, R78.reuse ;  /* 0x0000004e4d4d7221 */ /* 0x100fe20000010000 */
[----:B------:R-:W-:Y:S01]  /*62e0*/  IMAD.U32 R82, R81, 0x10000, RZ ;  /* 0x0001000051527824 */ /* 0x000fe200078e00ff */
[C---:B------:R-:W-:Y:S01]  /*62f0*/  PRMT R15, R83.reuse, 0x7610, R15 ;  /* 0x00007610530f7816 */ /* 0x040fe2000000000f */
[----:B------:R-:W-:Y:S01]  /*6300*/  FADD.FTZ R38, R38, R13 ;  /* 0x0000000d26267221 */ /* 0x000fe20000010000 */
[----:B------:R-:W-:Y:S01]  /*6310*/  PRMT R78, R83, 0x7632, R78 ;  /* 0x00007632534e7816 */ /* 0x000fe2000000004e */
[----:B------:R-:W-:Y:S01]  /*6320*/  FADD.FTZ R82, R79, R82 ;  /* 0x000000524f527221 */ /* 0x000fe20000010000 */
[----:B------:R-:W-:Y:S01]  /*6330*/  SHF.L.U32 R15, R15, 0x10, RZ ;  /* 0x000000100f0f7819 */ /* 0x000fe200000006ff */
[----:B------:R-:W-:Y:S01]  /*6340*/  FADD.FTZ R77, R14, R77 ;  /* 0x0000004d0e4d7221 */ /* 0x000fe20000010000 */
[----:B------:R-:W-:Y:S01]  /*6350*/  PRMT R79, R84, 0x7610, R79 ;  /* 0x00007610544f7816 */ /* 0x000fe2000000004f */
[----:B------:R-:W-:Y:S01]  /*6360*/  IMAD.U32 R78, R78, 0x10000, RZ ;  /* 0x000100004e4e7824 */ /* 0x000fe200078e00ff */
[----:B------:R-:W-:Y:S01]  /*6370*/  PRMT R81, R84, 0x7632, R81 ;  /* 0x0000763254517816 */ /* 0x000fe20000000051 */
[----:B------:R-:W-:Y:S01]  /*6380*/  HFMA2.BF16_V2 R14, R7, R80, -RZ ;  /* 0x00000050070e7231 */ /* 0x000fe200003000ff */
[----:B------:R2:W5:Y:S01]  /*6390*/  LDG.E.CONSTANT R13, desc[UR10][R18.64+0x600] ;  /* 0x0006000a120d7981 */ /* 0x000562000c1e9900 */
[----:B------:R-:W-:Y:S01]  /*63a0*/  FADD.FTZ R83, R15, R78 ;  /* 0x0000004e0f537221 */ /* 0x000fe20000010000 */
[----:B------:R-:W-:Y:S01]  /*63b0*/  SHF.L.U32 R84, R81, 0x10, RZ ;  /* 0x0000001051547819 */ /* 0x000fe200000006ff */
[----:B------:R-:W-:-:S02]  /*63c0*/  IMAD.U32 R79, R79, 0x10000, RZ ;  /* 0x000100004f4f7824 */ /* 0x000fc400078e00ff */
[----:B------:R-:W-:Y:S02]  /*63d0*/  HMUL2.BF16_V2 R78, R12, R85 ;  /* 0x000000550c4e7232 */ /* 0x000fe40000200000 */
        /* <DEDUP_REMOVED lines=9> */
[C---:B------:R-:W-:Y:S01]  /*6470*/  PRMT R81, R80.reuse, 0x7632, R81 ;  /* 0x0000763250517816 */ /* 0x040fe20000000051 */
[----:B------:R-:W-:-:S02]  /*6480*/  IMAD.U32 R80, R80, 0x10000, RZ ;  /* 0x0001000050507824 */ /* 0x000fc400078e00ff */
[----:B------:R-:W-:Y:S01]  /*6490*/  FADD.FTZ R78, R78, R79 ;  /* 0x0000004f4e4e7221 */ /* 0x000fe20000010000 */
[----:B------:R-:W-:Y:S01]  /*64a0*/  SHF.L.U32 R81, R81, 0x10, RZ ;  /* 0x0000001051517819 */ /* 0x000fe200000006ff */
[----:B------:R-:W-:Y:S02]  /*64b0*/  IMAD.U32 R15, R15, 0x10000, RZ ;  /* 0x000100000f0f7824 */ /* 0x000fe400078e00ff */
[----:B------:R-:W-:Y:S02]  /*64c0*/  FADD.FTZ R78, R83, R78 ;  /* 0x0000004e534e7221 */ /* 0x000fe40000010000 */
[----:B------:R-:W-:Y:S01]  /*64d0*/  FADD.FTZ R81, R80, R81 ;  /* 0x0000005150517221 */ /* 0x000fe20000010000 */
[----:B------:R-:W-:Y:S01]  /*64e0*/  FADD.FTZ R14, R14, R15 ;  /* 0x0000000f0e0e7221 */ /* 0x000fe20000010000 */
        /* <DEDUP_REMOVED lines=37> */
.L_x_18222:
[----:B------:R-:W-:Y:S05]  /*6740*/  BSYNC.RECONVERGENT B2 ;  /* 0x0000000000027941 */ /* 0x000fea0003800200 */
.L_x_18221:
        /* <DEDUP_REMOVED lines=15> */
[----:B---3--:R-:W-:Y:S06]  /*6840*/  @P0 BRA `(.L_x_18224) ;  /* 0x0000000000780947 */ /* 0x008fec0003800000 */
        /* <DEDUP_REMOVED lines=15> */
[----:B------:R-:W-:-:S02]  /*6940*/  ISETP.GE.AND P3, PT, R88, UR12, PT ;  /* 0x0000000c58007c0c */ /* 0x000fc4000bf66270 */
[----:B------:R-:W-:Y:S02]  /*6950*/  ISETP.GE.AND P6, PT, R6, UR12, PT ;  /* 0x0000000c06007c0c */ /* 0x000fe4000bfc6270 */
[----:B-----5:R-:W-:Y:S02]  /*6960*/  PRMT R87, R83, 0x7632, R87 ;  /* 0x0000763253577816 */ /* 0x020fe40000000057 */
        /* <DEDUP_REMOVED lines=12> */
.L_x_18224:
[----:B------:R-:W-:Y:S05]  /*6a30*/  BSYNC.RECONVERGENT B2 ;  /* 0x0000000000027941 */ /* 0x000fea0003800200 */
.L_x_18223:
[----:B-----5:R-:W-:Y:S02]  /*6a40*/  HFMA2.BF16_V2 R81, R4, R81, -RZ ;  /* 0x0000005104517231 */ /* 0x020fe400003000ff */
[----:B------:R-:W-:Y:S01]  /*6a50*/  IMAD.U32 R82, R77, 0x10000, RZ ;  /* 0x000100004d527824 */ /* 0x000fe200078e00ff */
[----:B------:R-:W-:Y:S01]  /*6a60*/  SHF.L.U32 R79, R79, 0x10, RZ ;  /* 0x000000104f4f7819 */ /* 0x000fe200000006ff */
[----:B------:R-:W-:Y:S01]  /*6a70*/  IMAD.U32 R78, R78, 0x10000, RZ ;  /* 0x000100004e4e7824 */ /* 0x000fe200078e00ff */
[----:B------:R-:W-:Y:S01]  /*6a80*/  SHF.L.U32 R15, R15, 0x10, RZ ;  /* 0x000000100f0f7819 */ /* 0x000fe200000006ff */
[----:B------:R-:W-:Y:S02]  /*6a90*/  HMUL2.BF16_V2 R77, R5, R84 ;  /* 0x00000054054d7232 */ /* 0x000fe40000200000 */
[----:B------:R-:W-:Y:S02]  /*6aa0*/  IMAD.U32 R13, R13, 0x10000, RZ ;  /* 0x000100000d0d7824 */ /* 0x000fe400078e00ff */
[----:B------:R-:W-:Y:S01]  /*6ab0*/  FADD.FTZ R79, R78, R79 ;  /* 0x0000004f4e4f7221 */ /* 0x000fe20000010000 */
[----:B------:R-:W-:-:S02]  /*6ac0*/  IMAD.U32 R14, R14, 0x10000, RZ ;  /* 0x000100000e0e7824 */ /* 0x000fc400078e00ff */
[----:B------:R-:W-:Y:S01]  /*6ad0*/  FADD.FTZ R82, R15, R82 ;  /* 0x000000520f527221 */ /* 0x000fe20000010000 */
[----:B------:R-:W-:Y:S01]  /*6ae0*/  PRMT R78, R77, 0x7632, R78 ;  /* 0x000076324d4e7816 */ /* 0x000fe2000000004e */
[--C-:B------:R-:W-:Y:S01]  /*6af0*/  FADD.FTZ R13, R13, R14.reuse ;  /* 0x0000000e0d0d7221 */ /* 0x100fe20000010000 */
[C---:B------:R-:W-:Y:S02]  /*6b00*/  PRMT R14, R81.reuse, 0x7610, R14 ;  /* 0x00007610510e7816 */ /* 0x040fe4000000000e */
[----:B------:R-:W-:Y:S01]  /*6b10*/  PRMT R15, R81, 0x7632, R15 ;  /* 0x00007632510f7816 */ /* 0x000fe2000000000f */
[----:B------:R-:W-:Y:S01]  /*6b20*/  IMAD.U32 R78, R78, 0x10000, RZ ;  /* 0x000100004e4e7824 */ /* 0x000fe200078e00ff */
[----:B------:R-:W-:Y:S01]  /*6b30*/  SHF.L.U32 R77, R77, 0x10, RZ ;  /* 0x000000104d4d7819 */ /* 0x000fe200000006ff */
[----:B------:R-:W-:Y:S01]  /*6b40*/  FADD.FTZ R82, R13, R82 ;  /* 0x000000520d527221 */ /* 0x000fe20000010000 */
[----:B------:R-:W-:Y:S02]  /*6b50*/  IMAD.U32 R14, R14, 0x10000, RZ ;  /* 0x000100000e0e7824 */ /* 0x000fe400078e00ff */
[----:B------:R-:W-:-:S02]  /*6b60*/  HFMA2.BF16_V2 R13, R7, R80, -RZ ;  /* 0x00000050070d7231 */ /* 0x000fc400003000ff */
[----:B------:R-:W-:Y:S02]  /*6b70*/  IMAD.U32 R15, R15, 0x10000, RZ ;  /* 0x000100000f0f7824 */ /* 0x000fe400078e00ff */
[----:B------:R-:W-:Y:S01]  /*6b80*/  FADD.FTZ R84, R77, R78 ;  /* 0x0000004e4d547221 */ /* 0x000fe20000010000 */
[----:B------:R-:W-:Y:S02]  /*6b90*/  HFMA2.BF16_V2 R78, R7, R86, -RZ ;  /* 0x00000056074e7231 */ /* 0x000fe400003000ff */
[----:B------:R-:W-:Y:S01]  /*6ba0*/  FADD.FTZ R79, R82, R79 ;  /* 0x0000004f524f7221 */ /* 0x000fe20000010000 */
[----:B------:R-:W-:Y:S01]  /*6bb0*/  FADD.FTZ R81, R14, R15 ;  /* 0x0000000f0e517221 */ /* 0x000fe20000010000 */
[----:B------:R-:W-:Y:S01]  /*6bc0*/  HMUL2.BF16_V2 R15, R12, R83 ;  /* 0x000000530c0f7232 */ /* 0x000fe20000200000 */
[----:B------:R3:W5:Y:S01]  /*6bd0*/  LDG.E.CONSTANT R82, desc[UR10][R18.64+0xa0c] ;  /* 0x000a0c0a12527981 */ /* 0x000762000c1e9900 */
[----:B------:R-:W-:Y:S01]  /*6be0*/  BSSY.RECONVERGENT B2, `(.L_x_18225) ;  /* 0x0000031000027945 */ /* 0x000fe20003800200 */
[----:B------:R-:W-:Y:S01]  /*6bf0*/  FADD.FTZ R81, R81, R84 ;  /* 0x0000005451517221 */ /* 0x000fe20000010000 */
[C---:B------:R-:W-:Y:S01]  /*6c00*/  PRMT R14, R13.reuse, 0x7632, R14 ;  /* 0x000076320d0e7816 */ /* 0x040fe2000000000e */
[----:B------:R-:W-:Y:S01]  /*6c10*/  IMAD.U32 R13, R13, 0x10000, RZ ;  /* 0x000100000d0d7824 */ /* 0x000fe200078e00ff */
[C---:B------:R-:W-:Y:S01]  /*6c20*/  PRMT R77, R15.reuse, 0x7632, R77 ;  /* 0x000076320f4d7816 */ /* 0x040fe2000000004d */
        /* <DEDUP_REMOVED lines=8> */
[----:B------:R3:W5:Y:S01]  /*6cb0*/  LDG.E.CONSTANT R13, desc[UR10][R18.64+0xa00] ;  /* 0x000a000a120d7981 */ /* 0x000762000c1e9900 */
[----:B------:R-:W-:Y:S02]  /*6cc0*/  FADD.FTZ R78, R78, R77 ;  /* 0x0000004d4e4e7221 */ /* 0x000fe40000010000 */
[----:B------:R-:W-:Y:S01]  /*6cd0*/  FADD.FTZ R81, R81, R86 ;  /* 0x0000005651517221 */ /* 0x000fe20000010000 */
        /* <DEDUP_REMOVED lines=33> */
.L_x_18226:
[----:B------:R-:W-:Y:S05]  /*6ef0*/  BSYNC.RECONVERGENT B2 ;  /* 0x0000000000027941 */ /* 0x000fea0003800200 */
.L_x_18225:
        /* <DEDUP_REMOVED lines=44> */
.L_x_18228:
[----:B------:R-:W-:Y:S05]  /*71c0*/  BSYNC.RECONVERGENT B2 ;  /* 0x0000000000027941 */ /* 0x000fea0003800200 */
.L_x_18227:
[----:B01234-:R-:W-:Y:S01]  /*71d0*/  SHF.L.U32 R18, R15, 0x10, RZ ;  /* 0x000000100f127819 */ /* 0x01ffe200000006ff */
[----:B------:R-:W-:Y:S02]  /*71e0*/  HFMA2.BF16_V2 R15, R4, R83, -RZ ;  /* 0x00000053040f7231 */ /* 0x000fe400003000ff */
[----:B------:R-:W-:Y:S02]  /*71f0*/  IMAD.U32 R13, R13, 0x10000, RZ ;  /* 0x000100000d0d7824 */ /* 0x000fe400078e00ff */
[----:B-----5:R-:W-:Y:S02]  /*7200*/  HMUL2.BF16_V2 R19, R5, R84 ;  /* 0x0000005405137232 */ /* 0x020fe40000200000 */
[----:B------:R-:W-:Y:S01]  /*7210*/  IMAD.U32 R77, R77, 0x10000, RZ ;  /* 0x000100004d4d7824 */ /* 0x000fe200078e00ff */
[----:B------:R-:W-:Y:S01]  /*7220*/  SHF.L.U32 R79, R79, 0x10, RZ ;  /* 0x000000104f4f7819 */ /* 0x000fe200000006ff */
[----:B------:R-:W-:Y:S02]  /*7230*/  IMAD.U32 R78, R78, 0x10000, RZ ;  /* 0x000100004e4e7824 */ /* 0x000fe400078e00ff */
[----:B------:R-:W-:Y:S01]  /*7240*/  FADD.FTZ R13, R13, R18 ;  /* 0x000000120d0d7221 */ /* 0x000fe20000010000 */
[----:B------:R-:W-:Y:S01]  /*7250*/  IMAD.U32 R80, R80, 0x10000, RZ ;  /* 0x0001000050507824 */ /* 0x000fe200078e00ff */
[----:B------:R-:W-:Y:S01]  /*7260*/  BSSY.RECONVERGENT B2, `(.L_x_18229) ;  /* 0x0000041000027945 */ /* 0x000fe20003800200 */
[----:B------:R-:W-:Y:S01]  /*7270*/  FADD.FTZ R78, R77, R78 ;  /* 0x0000004e4d4e7221 */ /* 0x000fe20000010000 */
[C---:B------:R-:W-:Y:S01]  /*7280*/  PRMT R18, R15.reuse, 0x7632, R18 ;  /* 0x000076320f127816 */ /* 0x040fe20000000012 */
[----:B------:R-:W-:Y:S01]  /*7290*/  IMAD.U32 R15, R15, 0x10000, RZ ;  /* 0x000100000f0f7824 */ /* 0x000fe200078e00ff */
[----:B------:R-:W-:Y:S01]  /*72a0*/  PRMT R77, R19, 0x7632, R77 ;  /* 0x00007632134d7816 */ /* 0x000fe2000000004d */
[----:B------:R-:W-:Y:S01]  /*72b0*/  FADD.FTZ R79, R79, R80 ;  /* 0x000000504f4f7221 */ /* 0x000fe20000010000 */
[----:B------:R-:W-:Y:S01]  /*72c0*/  SHF.L.U32 R18, R18, 0x10, RZ ;  /* 0x0000001012127819 */ /* 0x000fe200000006ff */
[----:B------:R-:W-:Y:S01]  /*72d0*/  FADD.FTZ R78, R13, R78 ;  /* 0x0000004e0d4e7221 */ /* 0x000fe20000010000 */
[----:B------:R-:W-:-:S02]  /*72e0*/  HFMA2.BF16_V2 R13, R7, R82, -RZ ;  /* 0x00000052070d7231 */ /* 0x000fc400003000ff */
[----:B------:R-:W-:Y:S02]  /*72f0*/  IMAD.U32 R80, R77, 0x10000, RZ ;  /* 0x000100004d507824 */ /* 0x000fe400078e00ff */
[----:B------:R-:W-:Y:S02]  /*7300*/  HFMA2.BF16_V2 R77, R7, R86, -RZ ;  /* 0x00000056074d7231 */ /* 0x000fe400003000ff */
[----:B------:R-:W-:Y:S01]  /*7310*/  FADD.FTZ R82, R15, R18 ;  /* 0x000000120f527221 */ /* 0x000fe20000010000 */
[----:B------:R-:W-:Y:S02]  /*7320*/  IMAD.U32 R19, R19, 0x10000, RZ ;  /* 0x0001000013137824 */ /* 0x000fe400078e00ff */
[----:B------:R-:W-:Y:S02]  /*7330*/  HMUL2.BF16_V2 R18, R12, R85 ;  /* 0x000000550c127232 */ /* 0x000fe40000200000 */
[----:B------:R-:W-:Y:S01]  /*7340*/  FADD.FTZ R78, R78, R79 ;  /* 0x0000004f4e4e7221 */ /* 0x000fe20000010000 */
[----:B------:R-:W-:Y:S01]  /*7350*/  FADD.FTZ R25, R25, R14 ;  /* 0x0000000e19197221 */ /* 0x000fe20000010000 */
[----:B------:R-:W-:Y:S01]  /*7360*/  FADD.FTZ R83, R19, R80 ;  /* 0x0000005013537221 */ /* 0x000fe20000010000 */
        /* <DEDUP_REMOVED lines=15> */
[----:B------:R-:W-:-:S03]  /*7460*/  FADD.FTZ R78, R78, R13 ;  /* 0x0000000d4e4e7221 */ /* 0x000fc60000010000 */
[----:B------:R-:W-:Y:S01]  /*7470*/  FADD.FTZ R19, R19, R80 ;  /* 0x0000005013137221 */ /* 0x000fe20000010000 */
[----:B------:R-:W-:Y:S06]  /*7480*/  @P0 BRA `(.L_x_18230) ;  /* 0x0000000000780947 */ /* 0x000fec0003800000 */
[C---:B------:R-:W-:Y:S01]  /*7490*/  VIADD R14, R42.reuse, 0x1 ;  /* 0x000000012a0e7836 */ /* 0x040fe20000000000 */
[C---:B------:R-:W-:Y:S01]  /*74a0*/  IADD3 R13, PT, PT, R42.reuse, -0x1, RZ ;  /* 0xffffffff2a0d7810 */ /* 0x040fe20007ffe0ff */
[C---:B------:R-:W-:Y:S01]  /*74b0*/  VIADD R15, R42.reuse, 0x2 ;  /* 0x000000022a0f7836 */ /* 0x040fe20000000000 */
[----:B------:R-:W-:Y:S02]  /*74c0*/  ISETP.GE.AND P6, PT, R42, UR12, PT ;  /* 0x0000000c2a007c0c */ /* 0x000fe4000bfc6270 */
[----:B------:R-:W-:Y:S01]  /*74d0*/  ISETP.GE.AND P5, PT, R14, UR12, PT ;  /* 0x0000000c0e007c0c */ /* 0x000fe2000bfa6270 */
[C---:B------:R-:W-:Y:S01]  /*74e0*/  VIADD R14, R42.reuse, 0xfffffffe ;  /* 0xfffffffe2a0e7836 */ /* 0x040fe20000000000 */
[----:B------:R-:W-:Y:S01]  /*74f0*/  ISETP.GE.AND P4, PT, R15, UR12, PT ;  /* 0x0000000c0f007c0c */ /* 0x000fe2000bf86270 */
[----:B------:R-:W-:Y:S01]  /*7500*/  VIADD R15, R42, 0x4 ;  /* 0x000000042a0f7836 */ /* 0x000fe20000000000 */
[----:B------:R-:W-:Y:S02]  /*7510*/  ISETP.GE.AND P1, PT, R13, UR12, PT ;  /* 0x0000000c0d007c0c */ /* 0x000fe4000bf26270 */
[----:B------:R-:W-:-:S02]  /*7520*/  PRMT R13, R46, 0x7632, R13 ;  /* 0x000076322e0d7816 */ /* 0x000fc4000000000d */
[----:B------:R-:W-:Y:S02]  /*7530*/  IADD3 R18, PT, PT, R42, 0x3, RZ ;  /* 0x000000032a127810 */ /* 0x000fe40007ffe0ff */
        /* <DEDUP_REMOVED lines=19> */
.L_x_18230:
[----:B------:R-:W-:Y:S05]  /*7670*/  BSYNC.RECONVERGENT B2 ;  /* 0x0000000000027941 */ /* 0x000fea0003800200 */
.L_x_18229:
        /* <DEDUP_REMOVED lines=40> */
.L_x_18232:
[----:B------:R-:W-:Y:S05]  /*7900*/  BSYNC.RECONVERGENT B2 ;  /* 0x0000000000027941 */ /* 0x000fea0003800200 */
.L_x_18231:
        /* <DEDUP_REMOVED lines=71> */
.L_x_18234:
[----:B------:R-:W-:Y:S05]  /*7d80*/  BSYNC.RECONVERGENT B2 ;  /* 0x0000000000027941 */ /* 0x000fea0003800200 */
.L_x_18233:
        /* <DEDUP_REMOVED lines=41> */
.L_x_18236:
[----:B------:R-:W-:Y:S05]  /*8020*/  BSYNC.RECONVERGENT B2 ;  /* 0x0000000000027941 */ /* 0x000fea0003800200 */
.L_x_18235:
        /* <DEDUP_REMOVED lines=11> */
[----:B------:R-:W-:Y:S01]  /*80e0*/  BSSY.RECONVERGENT B2, `(.L_x_18237) ;  /* 0x0000040000027945 */ /* 0x000fe20003800200 */
[--C-:B------:R-:W-:Y:S01]  /*80f0*/  FADD.FTZ R13, R13, R14.reuse ;  /* 0x0000000e0d0d7221 */ /* 0x100fe20000010000 */
[----:B------:R-:W-:Y:S01]  /*8100*/  PRMT R14, R57, 0x7610, R14 ;  /* 0x00007610390e7816 */ /* 0x000fe2000000000e */
[----:B------:R-:W-:Y:S01]  /*8110*/  FADD.FTZ R29, R29, R18 ;  /* 0x000000121d1d7221 */ /* 0x000fe20000010000 */
[----:B------:R-:W-:Y:S01]  /*8120*/  PRMT R19, R57, 0x7632, R19 ;  /* 0x0000763239137816 */ /* 0x000fe20000000013 */
[----:B------:R-:W-:Y:S01]  /*8130*/  IMAD.U32 R46, R46, 0x10000, RZ ;  /* 0x000100002e2e7824 */ /* 0x000fe200078e00ff */
[----:B------:R-:W-:Y:S01]  /*8140*/  SHF.L.U32 R45, R45, 0x10, RZ ;  /* 0x000000102d2d7819 */ /* 0x000fe200000006ff */
[----:B------:R-:W-:Y:S02]  /*8150*/  IMAD.U32 R14, R14, 0x10000, RZ ;  /* 0x000100000e0e7824 */ /* 0x000fe400078e00ff */
[----:B------:R-:W-:Y:S01]  /*8160*/  FADD.FTZ R48, R13, R48 ;  /* 0x000000300d307221 */ /* 0x000fe20000010000 */
        /* <DEDUP_REMOVED lines=55> */
.L_x_18238:
[----:B------:R-:W-:Y:S05]  /*84e0*/  BSYNC.RECONVERGENT B2 ;  /* 0x0000000000027941 */ /* 0x000fea0003800200 */
.L_x_18237:
[----:B------:R-:W-:Y:S02]  /*84f0*/  HFMA2.BF16_V2 R15, R5, R62, -RZ ;  /* 0x0000003e050f7231 */ /* 0x000fe400003000ff */
[----:B------:R-:W-:Y:S01]  /*8500*/  FADD.FTZ R32, R32, R19 ;  /* 0x0000001320207221 */ /* 0x000fe20000010000 */
[----:B------:R-:W-:Y:S01]  /*8510*/  HMUL2.BF16_V2 R13, R4, R61 ;  /* 0x0000003d040d7232 */ /* 0x000fe20000200000 */
[----:B------:R-:W-:Y:S01]  /*8520*/  BSSY.RECONVERGENT B2, `(.L_x_18239) ;  /* 0x0000025000027945 */ /* 0x000fe20003800200 */
[----:B------:R-:W-:Y:S02]  /*8530*/  HMUL2.BF16_V2 R19, R12, R63 ;  /* 0x0000003f0c137232 */ /* 0x000fe40000200000 */
[--C-:B------:R-:W-:Y:S01]  /*8540*/  FADD.FTZ R31, R31, R14.reuse ;  /* 0x0000000e1f1f7221 */ /* 0x100fe20000010000 */
        /* <DEDUP_REMOVED lines=34> */
.L_x_18240:
[----:B------:R-:W-:Y:S05]  /*8770*/  BSYNC.RECONVERGENT B2 ;  /* 0x0000000000027941 */ /* 0x000fea0003800200 */
.L_x_18239:
        /* <DEDUP_REMOVED lines=11> */
[C---:B------:R-:W-:Y:S01]  /*8830*/  PRMT R46, R45.reuse, 0x7632, R46 ;  /* 0x000076322d2e7816 */ /* 0x040fe2000000002e */
[----:B------:R-:W-:Y:S02]  /*8840*/  IMAD.U32 R45, R45, 0x10000, RZ ;  /* 0x000100002d2d7824 */ /* 0x000fe400078e00ff */
[----:B------:R-:W-:Y:S01]  /*8850*/  FADD.FTZ R18, R15, R18 ;  /* 0x000000120f127221 */ /* 0x000fe20000010000 */
[C---:B------:R-:W-:Y:S02]  /*8860*/  PRMT R14, R65.reuse, 0x7610, R14 ;  /* 0x00007610410e7816 */ /* 0x040fe4000000000e */
        /* <DEDUP_REMOVED lines=56> */
.L_x_18242:
[----:B------:R-:W-:Y:S05]  /*8bf0*/  BSYNC.RECONVERGENT B2 ;  /* 0x0000000000027941 */ /* 0x000fea0003800200 */
.L_x_18241:
[----:B------:R-:W-:Y:S01]  /*8c00*/  BSSY.RECONVERGENT B2, `(.L_x_18243) ;  /* 0x0000022000027945 */ /* 0x000fe20003800200 */
[----:B------:R-:W-:Y:S02]  /*8c10*/  HFMA2.BF16_V2 R70, R5, R70, -RZ ;  /* 0x0000004605467231 */ /* 0x000fe400003000ff */
[----:B------:R-:W-:Y:S01]  /*8c20*/  HMUL2.BF16_V2 R69, R4, R69 ;  /* 0x0000004504457232 */ /* 0x000fe20000200000 */
[----:B------:R-:W-:Y:S06]  /*8c30*/  @P0 BRA `(.L_x_18244) ;  /* 0x0000000000780947 */ /* 0x000fec0003800000 */
[C---:B------:R-:W-:Y:S01]  /*8c40*/  IADD3 R14, PT, PT, R42.reuse, -0x2, RZ ;  /* 0xfffffffe2a0e7810 */ /* 0x040fe20007ffe0ff */
[----:B------:R-:W-:Y:S01]  /*8c50*/  VIADD R19, R42, 0xffffffff ;  /* 0xffffffff2a137836 */ /* 0x000fe20000000000 */
[----:B------:R-:W-:Y:S01]  /*8c60*/  ISETP.GE.AND P6, PT, R6, UR12, PT ;  /* 0x0000000c06007c0c */ /* 0x000fe2000bfc6270 */
[----:B------:R-:W-:Y:S01]  /*8c70*/  VIADD R6, R42, 0x4 ;  /* 0x000000042a067836 */ /* 0x000fe20000000000 */
[----:B------:R-:W-:Y:S01]  /*8c80*/  ISETP.GE.AND P5, PT, R14, UR12, PT ;  /* 0x0000000c0e007c0c */ /* 0x000fe2000bfa6270 */
[C---:B------:R-:W-:Y:S01]  /*8c90*/  VIADD R14, R42.reuse, 0x1 ;  /* 0x000000012a0e7836 */ /* 0x040fe20000000000 */
[----:B------:R-:W-:Y:S01]  /*8ca0*/  ISETP.GE.AND P4, PT, R19, UR12, PT ;  /* 0x0000000c13007c0c */ /* 0x000fe2000bf86270 */
[C---:B------:R-:W-:Y:S01]  /*8cb0*/  VIADD R45, R42.reuse, 0x3 ;  /* 0x000000032a2d7836 */ /* 0x040fe20000000000 */
[----:B------:R-:W-:Y:S02]  /*8cc0*/  IADD3 R19, PT, PT, R42, 0x2, RZ ;  /* 0x000000022a137810 */ /* 0x000fe40007ffe0ff */
[----:B------:R-:W-:-:S02]  /*8cd0*/  ISETP.GE.AND P0, PT, R6, UR12, PT ;  /* 0x0000000c06007c0c */ /* 0x000fc4000bf06270 */
[----:B------:R-:W-:Y:S02]  /*8ce0*/  ISETP.GE.AND P3, PT, R14, UR12, PT ;  /* 0x0000000c0e007c0c */ /* 0x000fe4000bf66270 */
[----:B------:R-:W-:Y:S02]  /*8cf0*/  SEL R6, R73, RZ, !P6 ;  /* 0x000000ff49067207 */ /* 0x000fe40007000000 */
[----:B------:R-:W-:Y:S02]  /*8d00*/  ISETP.GE.AND P1, PT, R45, UR12, PT ;  /* 0x0000000c2d007c0c */ /* 0x000fe4000bf26270 */
[----:B------:R-:W-:Y:S02]  /*8d10*/  ISETP.GE.AND P6, PT, R42, UR12, PT ;  /* 0x0000000c2a007c0c */ /* 0x000fe4000bfc6270 */
[----:B------:R-:W-:Y:S02]  /*8d20*/  PRMT R14, R74, 0x7632, R14 ;  /* 0x000076324a0e7816 */ /* 0x000fe4000000000e */
[----:B------:R-:W-:-:S02]  /*8d30*/  ISETP.GE.AND P2, PT, R19, UR12, PT ;  /* 0x0000000c13007c0c */ /* 0x000fc4000bf46270 */
        /* <DEDUP_REMOVED lines=14> */
.L_x_18244:
[----:B------:R-:W-:Y:S05]  /*8e20*/  BSYNC.RECONVERGENT B2 ;  /* 0x0000000000027941 */ /* 0x000fea0003800200 */
.L_x_18243:
[C---:B------:R-:W-:Y:S01]  /*8e30*/  PRMT R14, R69.reuse, 0x7632, R14 ;  /* 0x00007632450e7816 */ /* 0x040fe2000000000e */
[----:B------:R-:W-:Y:S01]  /*8e40*/  HMUL2.BF16_V2 R47, R12, R71 ;  /* 0x000000470c2f7232 */ /* 0x000fe20000200000 */
[C---:B------:R-:W-:Y:S01]  /*8e50*/  PRMT R19, R70.reuse, 0x7610, R19 ;  /* 0x0000761046137816 */ /* 0x040fe20000000013 */
[----:B------:R-:W-:Y:S01]  /*8e60*/  HMUL2.BF16_V2 R74, R5, R74 ;  /* 0x0000004a054a7232 */ /* 0x000fe20000200000 */
[----:B------:R-:W-:Y:S01]  /*8e70*/  PRMT R45, R70, 0x7632, R45 ;  /* 0x00007632462d7816 */ /* 0x000fe2000000002d */
[----:B------:R-:W-:Y:S01]  /*8e80*/  IMAD.U32 R49, R14, 0x10000, RZ ;  /* 0x000100000e317824 */ /* 0x000fe200078e00ff */
[----:B------:R-:W-:Y:S01]  /*8e90*/  PRMT R6, R69, 0x7610, R6 ;  /* 0x0000761045067816 */ /* 0x000fe20000000006 */
[----:B------:R-:W-:Y:S01]  /*8ea0*/  IMAD.U32 R19, R19, 0x10000, RZ ;  /* 0x0001000013137824 */ /* 0x000fe200078e00ff */
[----:B------:R-:W-:Y:S01]  /*8eb0*/  SHF.L.U32 R14, R45, 0x10, RZ ;  /* 0x000000102d0e7819 */ /* 0x000fe200000006ff */
[----:B------:R-:W-:Y:S01]  /*8ec0*/  HFMA2.BF16_V2 R4, R4, R73, -RZ ;  /* 0x0000004904047231 */ /* 0x000fe200003000ff */
[----:B------:R-:W-:Y:S01]  /*8ed0*/  SHF.L.U32 R6, R6, 0x10, RZ ;  /* 0x0000001006067819 */ /* 0x000fe200000006ff */
[----:B------:R-:W-:Y:S01]  /*8ee0*/  HFMA2.BF16_V2 R72, R7, R72, -RZ ;  /* 0x0000004807487231 */ /* 0x000fe200003000ff */
[----:B------:R-:W-:Y:S01]  /*8ef0*/  PRMT R48, R47, 0x7632, R48 ;  /* 0x000076322f307816 */ /* 0x000fe20000000030 */
[--C-:B------:R-:W-:Y:S01]  /*8f00*/  FADD.FTZ R19, R19, R14.reuse ;  /* 0x0000000e13137221 */ /* 0x100fe20000010000 */
[----:B------:R-:W-:Y:S01]  /*8f10*/  PRMT R14, R74, 0x7610, R14 ;  /* 0x000076104a0e7816 */ /* 0x000fe2000000000e */
[----:B------:R-:W-:Y:S01]  /*8f20*/  FADD.FTZ R6, R6, R49 ;  /* 0x0000003106067221 */ /* 0x000fe20000010000 */
[----:B------:R-:W-:Y:S01]  /*8f30*/  PRMT R45, R74, 0x7632, R45 ;  /* 0x000076324a2d7816 */ /* 0x000fe2000000002d */
[----:B------:R-:W-:-:S02]  /*8f40*/  IMAD.U32 R47, R47, 0x10000, RZ ;  /* 0x000100002f2f7824 */ /* 0x000fc400078e00ff */
[----:B------:R-:W-:Y:S02]  /*8f50*/  HMUL2.BF16_V2 R12, R12, R75 ;  /* 0x0000004b0c0c7232 */ /* 0x000fe40000200000 */
[----:B------:R-:W-:Y:S01]  /*8f60*/  IMAD.U32 R48, R48, 0x10000, RZ ;  /* 0x0001000030307824 */ /* 0x000fe200078e00ff */
[----:B------:R-:W-:Y:S01]  /*8f70*/  SHF.L.U32 R49, R45, 0x10, RZ ;  /* 0x000000102d317819 */ /* 0x000fe200000006ff */
[----:B------:R-:W-:Y:S01]  /*8f80*/  IMAD.U32 R14, R14, 0x10000, RZ ;  /* 0x000100000e0e7824 */ /* 0x000fe200078e00ff */
[C---:B------:R-:W-:Y:S01]  /*8f90*/  PRMT R5, R4.reuse, 0x7632, R5 ;  /* 0x0000763204057816 */ /* 0x040fe20000000005 */
[----:B------:R-:W-:Y:S01]  /*8fa0*/  FADD.FTZ R47, R47, R48 ;  /* 0x000000302f2f7221 */ /* 0x000fe20000010000 */
[----:B------:R-:W-:Y:S01]  /*8fb0*/  SHF.L.U32 R4, R4, 0x10, RZ ;  /* 0x0000001004047819 */ /* 0x000fe200000006ff */
[----:B------:R-:W-:Y:S01]  /*8fc0*/  FADD.FTZ R48, R14, R49 ;  /* 0x000000310e307221 */ /* 0x000fe20000010000 */
[----:B------:R-:W-:Y:S02]  /*8fd0*/  HFMA2.BF16_V2 R14, R7, R76, -RZ ;  /* 0x0000004c070e7231 */ /* 0x000fe400003000ff */
[----:B------:R-:W-:Y:S01]  /*8fe0*/  IMAD.U32 R5, R5, 0x10000, RZ ;  /* 0x0001000005057824 */ /* 0x000fe200078e00ff */
[----:B------:R-:W-:Y:S01]  /*8ff0*/  PRMT R7, R12, 0x7610, R7 ;  /* 0x000076100c077816 */ /* 0x000fe20000000007 */
[----:B------:R-:W-:Y:S01]  /*9000*/  FADD.FTZ R6, R6, R19 ;  /* 0x0000001306067221 */ /* 0x000fe20000010000 */
[----:B------:R-:W-:Y:S01]  /*9010*/  PRMT R12, R12, 0x7632, R12 ;  /* 0x000076320c0c7816 */ /* 0x000fe2000000000c */
[--C-:B------:R-:W-:Y:S01]  /*9020*/  FADD.FTZ R45, R4, R5.reuse ;  /* 0x00000005042d7221 */ /* 0x100fe20000010000 */
        /* <DEDUP_REMOVED lines=22> */
[----:B------:R-:W-:-:S07]  /*9190*/  FADD.FTZ R36, R36, R19 ;  /* 0x0000001324247221 */ /* 0x000fce0000010000 */
.L_x_18214:
[----:B0-----:R-:W-:Y:S05]  /*91a0*/  BSYNC.RECONVERGENT B0 ;  /* 0x0000000000007941 */ /* 0x001fea0003800200 */
.L_x_18213:
        /* <DEDUP_REMOVED lines=10> */
.L_x_18212:
[----:B0-----:R-:W-:Y:S05]  /*9250*/  BSYNC.RECONVERGENT B1 ;  /* 0x0000000000017941 */ /* 0x001fea0003800200 */
.L_x_18211:
[----:B-1--4-:R-:W0:Y:S01]  /*9260*/  SHFL.BFLY PT, R13, R28, 0x2, 0x1f ;  /* 0x0c401f001c0d7f89 */ /* 0x012e2200000e0000 */
[----:B------:R-:W1:Y:S01]  /*9270*/  S2UR UR5, SR_CgaCtaId ;  /* 0x00000000000579c3 */ /* 0x000e620000008800 */
[----:B------:R-:W-:Y:S01]  /*9280*/  UMOV UR4, 0x400 ;  /* 0x0000040000047882 */ /* 0x000fe20000000000 */
[----:B------:R-:W-:Y:S01]  /*9290*/  SHF.R.U32.HI R3, RZ, 0x2, R3 ;  /* 0x00000002ff037819 */ /* 0x000fe20000011603 */
[----:B------:R-:W4:Y:S01]  /*92a0*/  SHFL.BFLY PT, R5, R38, 0x2, 0x1f ;  /* 0x0c401f0026057f89 */ /* 0x000f2200000e0000 */
[----:B------:R-:W-:Y:S01]  /*92b0*/  UIADD3 UR4, UPT, UPT, UR4, 0x110, URZ ;  /* 0x0000011004047890 */ /* 0x000fe2000fffe0ff */
[----:B------:R-:W-:Y:S01]  /*92c0*/  LOP3.LUT R37, R0, 0x3e0, RZ, 0xc0, !PT ;  /* 0x000003e000257812 */ /* 0x000fe200078ec0ff */
[----:B------:R-:W-:Y:S01]  /*92d0*/  BSSY.RECONVERGENT B0, `(.L_x_18246) ;  /* 0x0000057000007945 */ /* 0x000fe20003800200 */
[----:B------:R-:W5:Y:S01]  /*92e0*/  SHFL.BFLY PT, R4, R23, 0x2, 0x1f ;  /* 0x0c401f0017047f89 */ /* 0x000f6200000e0000 */
[----:B------:R-:W-:Y:S01]  /*92f0*/  IMAD R3, R2, 0x78, R3 ;  /* 0x0000007802037824 */ /* 0x000fe200078e0203 */
[----:B------:R-:W-:-:S02]  /*9300*/  LOP3.LUT P0, RZ, R0, 0x3c3, RZ, 0xc0, !PT ;  /* 0x000003c300ff7812 */ /* 0x000fc4000780c0ff */
[----:B------:R-:W2:Y:S01]  /*9310*/  SHFL.BFLY PT, R7, R24, 0x2, 0x1f ;  /* 0x0c401f0018077f89 */ /* 0x000ea200000e0000 */
[C---:B------:R-:W-:Y:S02]  /*9320*/  LOP3.LUT P1, RZ, R0.reuse, 0x3e3, RZ, 0xc0, !PT ;  /* 0x000003e300ff7812 */ /* 0x040fe4000782c0ff */
[C---:B------:R-:W-:Y:S01]  /*9330*/  ISETP.GT.U32.AND P3, PT, R0.reuse, 0x1f, PT ;  /* 0x0000001f0000780c */ /* 0x040fe20003f64070 */
[----:B------:R-:W3:Y:S04]  /*9340*/  SHFL.BFLY PT, R6, R25, 0x2, 0x1f ;  /* 0x0c401f0019067f89 */ /* 0x000ee800000e0000 */
[----:B------:R-:W3:Y:S04]  /*9350*/  SHFL.BFLY PT, R9, R26, 0x2, 0x1f ;  /* 0x0c401f001a097f89 */ /* 0x000ee800000e0000 */
[----:B------:R-:W3:Y:S01]  /*9360*/  SHFL.BFLY PT, R8, R27, 0x2, 0x1f ;  /* 0x0c401f001b087f89 */ /* 0x000ee200000e0000 */
[----:B0-----:R-:W-:Y:S01]  /*9370*/  FADD.FTZ R13, R13, R28 ;  /* 0x0000001c0d0d7221 */ /* 0x001fe20000010000 */
[----:B------:R-:W-:Y:S01]  /*9380*/  LOP3.LUT R28, R0, 0x3, RZ, 0xc0, !PT ;  /* 0x00000003001c7812 */ /* 0x000fe200078ec0ff */
[----:B-1----:R-:W-:Y:S01]  /*9390*/  ULEA UR4, UR5, UR4, 0x18 ;  /* 0x0000000405047291 */ /* 0x002fe2000f8ec0ff */
[----:B------:R-:W0:Y:S01]  /*93a0*/  SHFL.BFLY PT, R10, R29, 0x2, 0x1f ;  /* 0x0c401f001d0a7f89 */ /* 0x000e2200000e0000 */
[----:B----4-:R-:W-:Y:S01]  /*93b0*/  FADD.FTZ R5, R5, R38 ;  /* 0x0000002605057221 */ /* 0x010fe20000010000 */
[----:B------:R-:W-:-:S02]  /*93c0*/  ISETP.NE.AND P2, PT, R28, RZ, PT ;  /* 0x000000ff1c00720c */ /* 0x000fc40003f45270 */
[----:B------:R-:W1:Y:S01]  /*93d0*/  SHFL.BFLY PT, R15, R30, 0x2, 0x1f ;  /* 0x0c401f001e0f7f89 */ /* 0x000e6200000e0000 */
[----:B-----5:R-:W-:Y:S01]  /*93e0*/  FADD.FTZ R23, R4, R23 ;  /* 0x0000001704177221 */ /* 0x020fe20000010000 */
[----:B------:R-:W-:Y:S02]  /*93f0*/  LEA R2, R3, UR4, 0x2 ;  /* 0x0000000403027c11 */ /* 0x000fe4000f8e10ff */
[----:B------:R-:W4:Y:S01]  /*9400*/  SHFL.BFLY PT, R12, R31, 0x2, 0x1f ;  /* 0x0c401f001f0c7f89 */ /* 0x000f2200000e0000 */
[----:B--2---:R-:W-:Y:S01]  /*9410*/  FADD.FTZ R7, R7, R24 ;  /* 0x0000001807077221 */ /* 0x004fe20000010000 */
[----:B------:R-:W-:Y:S02]  /*9420*/  ISETP.NE.OR P4, PT, R37, 0x20, P2 ;  /* 0x000000202500780c */ /* 0x000fe40001785670 */
[----:B------:R-:W2:Y:S01]  /*9430*/  SHFL.BFLY PT, R17, R32, 0x2, 0x1f ;  /* 0x0c401f0020117f89 */ /* 0x000ea200000e0000 */
        /* <DEDUP_REMOVED lines=8> */
[----:B-1----:R-:W-:Y:S01]  /*94c0*/  FADD.FTZ R15, R15, R30 ;  /* 0x0000001e0f0f7221 */ /* 0x002fe20000010000 */
[----:B----4-:R-:W-:Y:S02]  /*94d0*/  FADD.FTZ R31, R12, R31 ;  /* 0x0000001f0c1f7221 */ /* 0x010fe40000010000 */
[----:B------:R-:W1:Y:S01]  /*94e0*/  SHFL.BFLY PT, R4, R5, 0x1, 0x1f ;  /* 0x0c201f0005047f89 */ /* 0x000e6200000e0000 */
[----:B--2---:R-:W-:-:S03]  /*94f0*/  FADD.FTZ R17, R17, R32 ;  /* 0x0000002011117221 */ /* 0x004fc60000010000 */
        /* <DEDUP_REMOVED lines=9> */
[----:B------:R-:W-:-:S03]  /*9590*/  LOP3.LUT R36, R0, 0x3c0, RZ, 0xc0, !PT ;  /* 0x000003c000247812 */ /* 0x000fc600078ec0ff */
[----:B------:R-:W0:Y:S01]  /*95a0*/  SHFL.BFLY PT, R16, R13, 0x1, 0x1f ;  /* 0x0c201f000d107f89 */ /* 0x000e2200000e0000 */
[----:B------:R-:W-:Y:S01]  /*95b0*/  ISETP.NE.OR P5, PT, R36, 0x40, P2 ;  /* 0x000000402400780c */ /* 0x000fe200017a5670 */
[----:B-1----:R-:W-:Y:S02]  /*95c0*/  FADD.FTZ R4, R5, R4 ;  /* 0x0000000405047221 */ /* 0x002fe40000010000 */
        /* <DEDUP_REMOVED lines=11> */
[----:B------:R-:W-:-:S03]  /*9680*/  FADD.FTZ R13, R13, R16 ;  /* 0x000000100d0d7221 */ /* 0x000fc60000010000 */
[----:B------:R-:W0:Y:S01]  /*9690*/  SHFL.BFLY PT, R32, R35, 0x1, 0x1f ;  /* 0x0c201f0023207f89 */ /* 0x000e2200000e0000 */
[----:B-1----:R-:W-:-:S03]  /*96a0*/  FADD.FTZ R18, R29, R18 ;  /* 0x000000121d127221 */ /* 0x002fc60000010000 */
[----:B------:R-:W1:Y:S01]  /*96b0*/  SHFL.BFLY PT, R34, R21, 0x1, 0x1f ;  /* 0x0c201f0015227f89 */ /* 0x000e6200000e0000 */
[----:B--2---:R-:W-:Y:S01]  /*96c0*/  FADD.FTZ R15, R15, R22 ;  /* 0x000000160f0f7221 */ /* 0x004fe20000010000 */
[----:B------:R-:W-:Y:S01]  /*96d0*/  BAR.SYNC.DEFER_BLOCKING 0x0 ;  /* 0x0000000000007b1d */ /* 0x000fe20000010000 */
[----:B---3--:R-:W-:Y:S01]  /*96e0*/  FADD.FTZ R24, R31, R24 ;  /* 0x000000181f187221 */ /* 0x008fe20000010000 */
[----:B----4-:R-:W-:Y:S01]  /*96f0*/  FADD.FTZ R17, R17, R26 ;  /* 0x0000001a11117221 */ /* 0x010fe20000010000 */
[----:B-----5:R-:W-:Y:S01]  /*9700*/  FADD.FTZ R28, R33, R28 ;  /* 0x0000001c211c7221 */ /* 0x020fe20000010000 */
[----:B0-----:R-:W-:Y:S01]  /*9710*/  FADD.FTZ R19, R19, R30 ;  /* 0x0000001e13137221 */ /* 0x001fe20000010000 */
[----:B------:R-:W-:Y:S01]  /*9720*/  FADD.FTZ R32, R35, R32 ;  /* 0x0000002023207221 */ /* 0x000fe20000010000 */
[----:B-1----:R-:W-:Y:S01]  /*9730*/  FADD.FTZ R21, R21, R34 ;  /* 0x0000002215157221 */ /* 0x002fe20000010000 */
        /* <DEDUP_REMOVED lines=16> */
.L_x_18247:
[----:B------:R-:W-:Y:S05]  /*9840*/  BSYNC.RECONVERGENT B0 ;  /* 0x0000000000007941 */ /* 0x000fea0003800200 */
.L_x_18246:
        /* <DEDUP_REMOVED lines=33> */
.L_x_18249:
[----:B------:R-:W-:Y:S05]  /*9a60*/  BSYNC.RECONVERGENT B0 ;  /* 0x0000000000007941 */ /* 0x000fea0003800200 */
.L_x_18248:
        /* <DEDUP_REMOVED lines=18> */
.L_x_18251:
[----:B------:R-:W-:Y:S05]  /*9b90*/  BSYNC.RECONVERGENT B0 ;  /* 0x0000000000007941 */ /* 0x000fea0003800200 */
.L_x_18250:
        /* <DEDUP_REMOVED lines=33> */
.L_x_18253:
[----:B------:R-:W-:Y:S05]  /*9db0*/  BSYNC.RECONVERGENT B0 ;  /* 0x0000000000007941 */ /* 0x000fea0003800200 */
.L_x_18252:
[----:B------:R-:W-:Y:S06]  /*9dc0*/  BAR.SYNC.DEFER_BLOCKING 0x0 ;  /* 0x0000000000007b1d */ /* 0x000fec0000010000 */
[----:B------:R-:W-:Y:S05]  /*9dd0*/  @P3 EXIT ;  /* 0x000000000000394d */ /* 0x000fea0003800000 */
[----:B------:R-:W-:-:S06]  /*9de0*/  UIMAD UR4, UR13, UR6, UR7 ;  /* 0x000000060d0472a4 */ /* 0x000fcc000f8e0207 */
        /* <DEDUP_REMOVED lines=41> */
.L_x_18254:
        /* <DEDUP_REMOVED lines=16> */
.L_x_27581:


//--------------------- .text._ZN4vllm25paged_attention_v2_kernelI13__nv_bfloat16S1_Li112ELi32ELi128ELNS_18Fp8KVCacheDataTypeE0ELb1ELi512EEEvPfS3_PT_PKS4_PKT0_SA_ifPKiSC_iPKfiiiSE_SE_iiiii --------------------------
	.section	.text._ZN4vllm25paged_attention_v2_kernelI13__nv_bfloat16S1_Li112ELi32ELi128ELNS_18Fp8KVCacheDataTypeE0ELb1ELi512EEEvPfS3_PT_PKS4_PKT0_SA_ifPKiSC_iPKfiiiSE_SE_iiiii,"ax",@progbits
	.align	128
        .global         _ZN4vllm25paged_attention_v2_kernelI13__nv_bfloat16S1_Li112ELi32ELi128ELNS_18Fp8KVCacheDataTypeE0ELb1ELi512EEEvPfS3_PT_PKS4_PKT0_SA_ifPKiSC_iPKfiiiSE_SE_iiiii
        .type           _ZN4vllm25paged_attention_v2_kernelI13__nv_bfloat16S1_Li112ELi32ELi128ELNS_18Fp8KVCacheDataTypeE0ELb1ELi512EEEvPfS3_PT_PKS4_PKT0_SA_ifPKiSC_iPKfiiiSE_SE_iiiii,@function
        .size           _ZN4vllm25paged_attention_v2_kernelI13__nv_bfloat16S1_Li112ELi32ELi128ELNS_18Fp8KVCacheDataTypeE0ELb1ELi512EEEvPfS3_PT_PKS4_PKT0_SA_ifPKiSC_iPKfiiiSE_SE_iiiii,(.L_x_27582 - _ZN4vllm25paged_attention_v2_kernelI13__nv_bfloat16S1_Li112ELi32ELi128ELNS_18Fp8KVCacheDataTypeE0ELb1ELi512EEEvPfS3_PT_PKS4_PKT0_SA_ifPKiSC_iPKfiiiSE_SE_iiiii)
        .other          _ZN4vllm25paged_attention_v2_kernelI13__nv_bfloat16S1_Li112ELi32ELi128ELNS_18Fp8KVCacheDataTypeE0ELb1ELi512EEEvPfS3_PT_PKS4_PKT0_SA_ifPKiSC_iPKfiiiSE_SE_iiiii,@"STO_CUDA_ENTRY STV_DEFAULT"
_ZN4vllm25paged_attention_v2_kernelI13__nv_bfloat16S1_Li112ELi32ELi128ELNS_18Fp8KVCacheDataTypeE0ELb1ELi512EEEvPfS3_PT_PKS4_PKT0_SA_ifPKiSC_iPKfiiiSE_SE_iiiii:
.text._ZN4vllm25paged_attention_v2_kernelI13__nv_bfloat16S1_Li112ELi32ELi128ELNS_18Fp8KVCacheDataTypeE0ELb1ELi512EEEvPfS3_PT_PKS4_PKT0_SA_ifPKiSC_iPKfiiiSE_SE_iiiii:
        /* <DEDUP_REMOVED lines=204> */
[----:B------:R-:W-:Y:S02]  /*0cc0*/  PRMT R96, R31, 0x7632, R96 ;  /* 0x000076321f607816 */ /* 0x000fe40000000060 */
        /* <DEDUP_REMOVED lines=47> */
[----:B------:R-:W-:-:S07]  /*0fc0*/  PRMT R144, R79, 0x7632, R144 ;  /* 0x000076324f907816 */ /* 0x000fce0000000090 */
.L_x_18259:
[----:B------:R-:W0:Y:S01]  /*0fd0*/  LDC R18, c[0x0][0x400] ;  /* 0x00010000ff127b82 */ /* 0x000e220000000800 */
[----:B------:R-:W-:Y:S01]  /*0fe0*/  VIADD R2, R13, 0xffffffff ;  /* 0xffffffff0d027836 */ /* 0x000fe20000000000 */
        /* <DEDUP_REMOVED lines=79> */
[----:B------:R-:W-:Y:S02]  /*14e0*/  SHF.L.U32 R145, R24, 0x10, RZ ;  /* 0x0000001018917819 */ /* 0x000fe400000006ff */
[----:B------:R-:W-:Y:S01]  /*14f0*/  SHF.L.U32 R158, R54, 0x10, RZ ;  /* 0x00000010369e7819 */ /* 0x000fe200000006ff */
[----:B------:R-:W4:Y:S01]  /*1500*/  LDG.E.CONSTANT R160, desc[UR10][R2.64+0x1a0c] ;  /* 0x001a0c0a02a07981 */ /* 0x000f22000c1e9900 */
[C---:B--2---:R-:W-:Y:S01]  /*1510*/  IMAD.U32 R148, R147.reuse, 0x10000, RZ ;  /* 0x0001000093947824 */ /* 0x044fe200078e00ff */
[----:B------:R-:W-:Y:S01]  /*1520*/  PRMT R147, R147, 0x7632, R147 ;  /* 0x0000763293937816 */ /* 0x000fe20000000093 */
[C---:B---3--:R-:W-:Y:S02]  /*1530*/  IMAD.U32 R146, R18.reuse, 0x10000, RZ ;  /* 0x0001000012927824 */ /* 0x048fe400078e00ff */
[----:B------:R-:W-:Y:S01]  /*1540*/  FMUL.FTZ R148, R23, R148 ;  /* 0x0000009417947220 */ /* 0x000fe20000410000 */
[----:B------:R-:W-:Y:S01]  /*1550*/  PRMT R18, R18, 0x7632, R18 ;  /* 0x0000763212127816 */ /* 0x000fe20000000012 */
[----:B------:R-:W-:Y:S01]  /*1560*/  IMAD.U32 R149, R147, 0x10000, RZ ;  /* 0x0001000093957824 */ /* 0x000fe200078e00ff */
[----:B------:R-:W2:Y:S01]  /*1570*/  LDG.E.CONSTANT R23, desc[UR10][R2.64+0x808] ;  /* 0x0008080a02177981 */ /* 0x000ea2000c1e9900 */
[----:B------:R-:W-:Y:S01]  /*1580*/  FFMA.FTZ R145, R145, R146, R148 ;  /* 0x0000009291917223 */ /* 0x000fe20000010094 */
[----:B------:R-:W-:Y:S01]  /*1590*/  IMAD.U32 R148, R93, 0x10000, RZ ;  /* 0x000100005d947824 */ /* 0x000fe200078e00ff */
[----:B------:R-:W-:Y:S01]  /*15a0*/  SHF.L.U32 R146, R89, 0x10, RZ ;  /* 0x0000001059927819 */ /* 0x000fe200000006ff */
[----:B------:R-:W-:-:S02]  /*15b0*/  IMAD.U32 R147, R18, 0x10000, RZ ;  /* 0x0001000012937824 */ /* 0x000fc400078e00ff */
[----:B------:R-:W-:Y:S01]  /*15c0*/  FMUL.FTZ R149, R148, R149 ;  /* 0x0000009594957220 */ /* 0x000fe20000410000 */
[----:B------:R-:W-:Y:S02]  /*15d0*/  IMAD.U32 R148, R29, 0x10000, RZ ;  /* 0x000100001d947824 */ /* 0x000fe400078e00ff */
[----:B----4-:R-:W-:Y:S02]  /*15e0*/  IMAD.U32 R151, R150, 0x10000, RZ ;  /* 0x0001000096977824 */ /* 0x010fe400078e00ff */
[----:B------:R-:W-:Y:S01]  /*15f0*/  FFMA.FTZ R146, R146, R147, R149 ;  /* 0x0000009392927223 */ /* 0x000fe20000010095 */
[----:B------:R-:W-:Y:S01]  /*1600*/  SHF.L.U32 R147, R25, 0x10, RZ ;  /* 0x0000001019937819 */ /* 0x000fe200000006ff */
[----:B------:R-:W-:Y:S02]  /*1610*/  IMAD.U32 R18, R21, 0x10000, RZ ;  /* 0x0001000015127824 */ /* 0x000fe400078e00ff */
[----:B------:R-:W-:Y:S01]  /*1620*/  FMUL.FTZ R148, R148, R151 ;  /* 0x0000009794947220 */ /* 0x000fe20000410000 */
[----:B------:R-:W-:-:S03]  /*1630*/  PRMT R150, R150, 0x7632, R150 ;  /* 0x0000763296967816 */ /* 0x000fc60000000096 */
[----:B------:R-:W-:Y:S02]  /*1640*/  FFMA.FTZ R147, R147, R18, R148 ;  /* 0x0000001293937223 */ /* 0x000fe40000010094 */
[----:B------:R-:W3:Y:S01]  /*1650*/  LDG.E.CONSTANT R18, desc[UR10][R2.64+0x80c] ;  /* 0x00080c0a02127981 */ /* 0x000ee2000c1e9900 */
[----:B------:R-:W-:Y:S02]  /*1660*/  IMAD.U32 R149, R150, 0x10000, RZ ;  /* 0x0001000096957824 */ /* 0x000fe400078e00ff */
[----:B------:R-:W-:Y:S02]  /*1670*/  IMAD.U32 R150, R30, 0x10000, RZ ;  /* 0x000100001e967824 */ /* 0x000fe400078e00ff */
[----:B------:R-:W-:Y:S01]  /*1680*/  IMAD.U32 R151, R19, 0x10000, RZ ;  /* 0x0001000013977824 */ /* 0x000fe200078e00ff */
[----:B------:R-:W-:Y:S01]  /*1690*/  PRMT R21, R21, 0x7632, R21 ;  /* 0x0000763215157816 */ /* 0x000fe20000000015 */
[----:B------:R-:W-:Y:S02]  /*16a0*/  IMAD.U32 R148, R94, 0x10000, RZ ;  /* 0x000100005e947824 */ /* 0x000fe400078e00ff */
[----:B------:R-:W-:Y:S01]  /*16b0*/  FMUL.FTZ R152, R150, R151 ;  /* 0x0000009796987220 */ /* 0x000fe20000410000 */
[----:B------:R-:W-:-:S02]  /*16c0*/  IMAD.U32 R150, R20, 0x10000, RZ ;  /* 0x0001000014967824 */ /* 0x000fc400078e00ff */
[----:B------:R-:W-:Y:S01]  /*16d0*/  FMUL.FTZ R149, R148, R149 ;  /* 0x0000009594957220 */ /* 0x000fe20000410000 */
[----:B------:R-:W-:Y:S01]  /*16e0*/  SHF.L.U32 R148, R90, 0x10, RZ ;  /* 0x000000105a947819 */ /* 0x000fe200000006ff */
[----:B------:R-:W-:Y:S01]  /*16f0*/  IMAD.U32 R21, R21, 0x10000, RZ ;  /* 0x0001000015157824 */ /* 0x000fe200078e00ff */
[----:B------:R-:W-:Y:S02]  /*1700*/  PRMT R20, R19, 0x7632, R20 ;  /* 0x0000763213147816 */ /* 0x000fe40000000014 */
[----:B------:R-:W4:Y:S01]  /*1710*/  LDG.E.CONSTANT R19, desc[UR10][R2.64+0xa00] ;  /* 0x000a000a02137981 */ /* 0x000f22000c1e9900 */
[----:B------:R-:W-:Y:S01]  /*1720*/  FFMA.FTZ R148, R148, R21, R149 ;  /* 0x0000001594947223 */ /* 0x000fe20000010095 */
[----:B------:R-:W-:Y:S01]  /*1730*/  SHF.L.U32 R149, R26, 0x10, RZ ;  /* 0x000000101a957819 */ /* 0x000fe200000006ff */
[----:B------:R-:W-:-:S04]  /*1740*/  IMAD.U32 R21, R95, 0x10000, RZ ;  /* 0x000100005f157824 */ /* 0x000fc800078e00ff */
[----:B------:R-:W-:Y:S01]  /*1750*/  FFMA.FTZ R149, R149, R150, R152 ;  /* 0x0000009695957223 */ /* 0x000fe20000010098 */
[C---:B------:R-:W-:Y:S01]  /*1760*/  IMAD.U32 R150, R20.reuse, 0x10000, RZ ;  /* 0x0001000014967824 */ /* 0x040fe200078e00ff */
[----:B------:R-:W-:-:S03]  /*1770*/  PRMT R20, R20, 0x7632, R20 ;  /* 0x0000763214147816 */ /* 0x000fc60000000014 */
[----:B------:R-:W-:Y:S01]  /*1780*/  FMUL.FTZ R151, R21, R150 ;  /* 0x0000009615977220 */ /* 0x000fe20000410000 */
[----:B------:R-:W-:Y:S02]  /*1790*/  SHF.L.U32 R21, R20, 0x10, RZ ;  /* 0x0000001014157819 */ /* 0x000fe400000006ff */
[----:B------:R-:W4:Y:S01]  /*17a0*/  LDG.E.CONSTANT R20, desc[UR10][R2.64+0xa04] ;  /* 0x000a040a02147981 */ /* 0x000f22000c1e9900 */
[----:B------:R-:W-:Y:S02]  /*17b0*/  IMAD.U32 R150, R91, 0x10000, RZ ;  /* 0x000100005b967824 */ /* 0x000fe400078e00ff */
[----:B------:R-:W-:Y:S02]  /*17c0*/  IMAD.U32 R152, R82, 0x10000, RZ ;  /* 0x0001000052987824 */ /* 0x000fe400078e00ff */
[----:B------:R-:W-:Y:S01]  /*17d0*/  FFMA.FTZ R150, R150, R21, R151 ;  /* 0x0000001596967223 */ /* 0x000fe20000010097 */
[----:B------:R-:W-:Y:S01]  /*17e0*/  IMAD.U32 R21, R31, 0x10000, RZ ;  /* 0x000100001f157824 */ /* 0x000fe200078e00ff */
[----:B------:R-:W-:-:S03]  /*17f0*/  PRMT R82, R82, 0x7632, R82 ;  /* 0x0000763252527816 */ /* 0x000fc60000000052 */
[----:B------:R-:W-:Y:S02]  /*1800*/  FMUL.FTZ R154, R21, R152 ;  /* 0x00000098159a7220 */ /* 0x000fe40000410000 */
[----:B------:R-:W4:Y:S01]  /*1810*/  LDG.E.CONSTANT R21, desc[UR10][R2.64+0xa08] ;  /* 0x000a080a02157981 */ /* 0x000f22000c1e9900 */
[----:B------:R-:W-:Y:S02]  /*1820*/  IMAD.U32 R153, R82, 0x10000, RZ ;  /* 0x0001000052997824 */ /* 0x000fe400078e00ff */
[----:B------:R-:W-:Y:S01]  /*1830*/  IMAD.U32 R82, R96, 0x10000, RZ ;  /* 0x0001000060527824 */ /* 0x000fe200078e00ff */
[----:B------:R-:W-:Y:S01]  /*1840*/  SHF.L.U32 R151, R27, 0x10, RZ ;  /* 0x000000101b977819 */ /* 0x000fe200000006ff */
[----:B------:R-:W-:Y:S02]  /*1850*/  IMAD.U32 R152, R22, 0x10000, RZ ;  /* 0x0001000016987824 */ /* 0x000fe400078e00ff */
[----:B------:R-:W-:Y:S01]  /*1860*/  FMUL.FTZ R155, R82, R153 ;  /* 0x00000099529b7220 */ /* 0x000fe20000410000 */
[----:B------:R-:W-:Y:S01]  /*1870*/  PRMT R82, R22, 0x7632, R82 ;  /* 0x0000763216527816 */ /* 0x000fe20000000052 */
[----:B------:R-:W-:Y:S01]  /*1880*/  FFMA.FTZ R151, R151, R152, R154 ;  /* 0x0000009897977223 */ /* 0x000fe2000001009a */
[----:B------:R-:W4:Y:S01]  /*1890*/  LDG.E.CONSTANT R22, desc[UR10][R2.64+0xa0c] ;  /* 0x000a0c0a02167981 */ /* 0x000f22000c1e9900 */
[----:B------:R-:W-:Y:S01]  /*18a0*/  IMAD.U32 R152, R92, 0x10000, RZ ;  /* 0x000100005c987824 */ /* 0x000fe200078e00ff */
[----:B------:R-:W-:Y:S01]  /*18b0*/  SHF.L.U32 R153, R82, 0x10, RZ ;  /* 0x0000001052997819 */ /* 0x000fe200000006ff */
[----:B------:R-:W-:-:S04]  /*18c0*/  IMAD.U32 R82, R32, 0x10000, RZ ;  /* 0x0001000020527824 */ /* 0x000fc800078e00ff */
[----:B------:R-:W-:Y:S01]  /*18d0*/  FFMA.FTZ R152, R152, R153, R155 ;  /* 0x0000009998987223 */ /* 0x000fe2000001009b */
[----:B------:R-:W-:-:S04]  /*18e0*/  IMAD.U32 R153, R81, 0x10000, RZ ;  /* 0x0001000051997824 */ /* 0x000fc800078e00ff */
[----:B------:R-:W-:Y:S01]  /*18f0*/  FFMA.FTZ R145, R82, R153, R145 ;  /* 0x0000009952917223 */ /* 0x000fe20000010091 */
[----:B------:R-:W-:Y:S01]  /*1900*/  PRMT R82, R81, 0x7632, R82 ;  /* 0x0000763251527816 */ /* 0x000fe20000000052 */
[----:B------:R-:W-:Y:S01]  /*1910*/  IMAD.U32 R153, R97, 0x10000, RZ ;  /* 0x0001000061997824 */ /* 0x000fe200078e00ff */
[----:B------:R-:W4:Y:S02]  /*1920*/  LDG.E.CONSTANT R81, desc[UR10][R2.64+0xc00] ;  /* 0x000c000a02517981 */ /* 0x000f24000c1e9900 */
[----:B------:R-:W-:-:S05]  /*1930*/  SHF.L.U32 R82, R82, 0x10, RZ ;  /* 0x0000001052527819 */ /* 0x000fca00000006ff */
        /* <DEDUP_REMOVED lines=25> */
[C---:B------:R-:W-:Y:S01]  /*1ad0*/  IMAD.U32 R85, R86.reuse, 0x10000, RZ ;  /* 0x0001000056557824 */ /* 0x040fe200078e00ff */
[----:B------:R-:W-:Y:S01]  /*1ae0*/  PRMT R86, R86, 0x7632, R86 ;  /* 0x0000763256567816 */ /* 0x000fe20000000056 */
[----:B------:R-:W-:Y:S02]  /*1af0*/  IMAD.U32 R154, R36, 0x10000, RZ ;  /* 0x00010000249a7824 */ /* 0x000fe400078e00ff */
[----:B------:R-:W-:Y:S01]  /*1b00*/  IMAD.U32 R153, R101, 0x10000, RZ ;  /* 0x0001000065997824 */ /* 0x000fe200078e00ff */
[----:B------:R-:W-:Y:S01]  /*1b10*/  SHF.L.U32 R86, R86, 0x10, RZ ;  /* 0x0000001056567819 */ /* 0x000fe200000006ff */
[----:B------:R-:W-:-:S02]  /*1b20*/  FFMA.FTZ R85, R154, R85, R145 ;  /* 0x000000559a557223 */ /* 0x000fc40000010091 */
[----:B------:R-:W4:Y:S02]  /*1b30*/  LDG.E.CONSTANT R145, desc[UR10][R2.64+0xe00] ;  /* 0x000e000a02917981 */ /* 0x000f24000c1e9900 */
[----:B------:R-:W-:Y:S01]  /*1b40*/  FFMA.FTZ R146, R153, R86, R146 ;  /* 0x0000005699927223 */ /* 0x000fe20000010092 */
[C---:B------:R-:W-:Y:S01]  /*1b50*/  IMAD.U32 R153, R4.reuse, 0x10000, RZ ;  /* 0x0001000004997824 */ /* 0x040fe200078e00ff */
[----:B------:R-:W-:Y:S01]  /*1b60*/  PRMT R4, R4, 0x7632, R4 ;  /* 0x0000763204047816 */ /* 0x000fe20000000004 */
[----:B------:R-:W-:-:S03]  /*1b70*/  IMAD.U32 R86, R37, 0x10000, RZ ;  /* 0x0001000025567824 */ /* 0x000fc600078e00ff */
[----:B------:R-:W-:Y:S01]  /*1b80*/  SHF.L.U32 R4, R4, 0x10, RZ ;  /* 0x0000001004047819 */ /* 0x000fe200000006ff */
[----:B------:R-:W-:Y:S01]  /*1b90*/  FFMA.FTZ R147, R86, R153, R147 ;  /* 0x0000009956937223 */ /* 0x000fe20000010093 */
[----:B------:R-:W-:Y:S02]  /*1ba0*/  IMAD.U32 R153, R102, 0x10000, RZ ;  /* 0x0001000066997824 */ /* 0x000fe400078e00ff */
[----:B------:R-:W-:Y:S02]  /*1bb0*/  IMAD.U32 R86, R38, 0x10000, RZ ;  /* 0x0001000026567824 */ /* 0x000fe400078e00ff */
[----:B------:R-:W-:Y:S01]  /*1bc0*/  FFMA.FTZ R148, R153, R4, R148 ;  /* 0x0000000499947223 */ /* 0x000fe20000010094 */
[C---:B------:R-:W-:Y:S01]  /*1bd0*/  IMAD.U32 R153, R5.reuse, 0x10000, RZ ;  /* 0x0001000005997824 */ /* 0x040fe200078e00ff */
[----:B------:R-:W4:Y:S01]  /*1be0*/  LDG.E.CONSTANT R4, desc[UR10][R2.64+0xe04] ;  /* 0x000e040a02047981 */ /* 0x000f22000c1e9900 */
[----:B------:R-:W-:Y:S02]  /*1bf0*/  PRMT R5, R5, 0x7632, R5 ;  /* 0x0000763205057816 */ /* 0x000fe40000000005 */
[----:B------:R-:W-:-:S02]  /*1c00*/  FFMA.FTZ R149, R86, R153, R149 ;  /* 0x0000009956957223 */ /* 0x000fc40000010095 */
[----:B------:R-:W-:Y:S01]  /*1c10*/  SHF.L.U32 R86, R5, 0x10, RZ ;  /* 0x0000001005567819 */ /* 0x000fe200000006ff */
[----:B------:R-:W-:-:S04]  /*1c20*/  IMAD.U32 R5, R103, 0x10000, RZ ;  /* 0x0001000067057824 */ /* 0x000fc800078e00ff */
[----:B------:R-:W-:Y:S01]  /*1c30*/  FFMA.FTZ R150, R5, R86, R150 ;  /* 0x0000005605967223 */ /* 0x000fe20000010096 */
[C---:B------:R-:W-:Y:S01]  /*1c40*/  IMAD.U32 R5, R16.reuse, 0x10000, RZ ;  /* 0x0001000010057824 */ /* 0x040fe200078e00ff */
[----:B------:R-:W-:Y:S01]  /*1c50*/  PRMT R16, R16, 0x7632, R16 ;  /* 0x0000763210107816 */ /* 0x000fe20000000010 */
[----:B------:R-:W-:Y:S02]  /*1c60*/  IMAD.U32 R86, R39, 0x10000, RZ ;  /* 0x0001000027567824 */ /* 0x000fe400078e00ff */
[----:B------:R-:W-:Y:S01]  /*1c70*/  IMAD.U32 R153, R104, 0x10000, RZ ;  /* 0x0001000068997824 */ /* 0x000fe200078e00ff */
[----:B------:R-:W-:Y:S01]  /*1c80*/  SHF.L.U32 R16, R16, 0x10, RZ ;  /* 0x0000001010107819 */ /* 0x000fe200000006ff */
[----:B------:R-:W-:Y:S02]  /*1c90*/  FFMA.FTZ R151, R86, R5, R151 ;  /* 0x0000000556977223 */ /* 0x000fe40000010097 */
[----:B------:R-:W4:Y:S02]  /*1ca0*/  LDG.E.CONSTANT R5, desc[UR10][R2.64+0xe08] ;  /* 0x000e080a02057981 */ /* 0x000f24000c1e9900 */
[----:B------:R-:W-:Y:S01]  /*1cb0*/  FFMA.FTZ R152, R153, R16, R152 ;  /* 0x0000001099987223 */ /* 0x000fe20000010098 */
[----:B------:R-:W-:-:S02]  /*1cc0*/  IMAD.U32 R16, R40, 0x10000, RZ ;  /* 0x0001000028107824 */ /* 0x000fc400078e00ff */
[----:B------:R-:W-:-:S04]  /*1cd0*/  IMAD.U32 R86, R17, 0x10000, RZ ;  /* 0x0001000011567824 */ /* 0x000fc800078e00ff */
[----:B------:R-:W-:Y:S02]  /*1ce0*/  FFMA.FTZ R85, R16, R86, R85 ;  /* 0x0000005610557223 */ /* 0x000fe40000010055 */
[----:B------:R-:W4:Y:S01]  /*1cf0*/  LDG.E.CONSTANT R16, desc[UR10][R2.64+0xe0c] ;  /* 0x000e0c0a02107981 */ /* 0x000f22000c1e9900 */
[----:B------:R-:W-:-:S04]  /*1d00*/  PRMT R17, R17, 0x7632, R17 ;  /* 0x0000763211117816 */ /* 0x000fc80000000011 */
[----:B------:R-:W-:Y:S01]  /*1d10*/  SHF.L.U32 R86, R17, 0x10, RZ ;  /* 0x0000001011567819 */ /* 0x000fe200000006ff */
        /* <DEDUP_REMOVED lines=9> */
[----:B------:R-:W-:Y:S01]  /*1db0*/  SHF.L.U32 R80, R42, 0x10, RZ ;  /* 0x000000102a507819 */ /* 0x000fe200000006ff */
[----:B------:R-:W-:Y:S02]  /*1dc0*/  IMAD.U32 R86, R47, 0x10000, RZ ;  /* 0x000100002f567824 */ /* 0x000fe400078e00ff */
[C---:B--2---:R-:W-:Y:S01]  /*1dd0*/  IMAD.U32 R17, R23.reuse, 0x10000, RZ ;  /* 0x0001000017117824 */ /* 0x044fe200078e00ff */
[----:B------:R-:W-:-:S03]  /*1de0*/  PRMT R23, R23, 0x7632, R23 ;  /* 0x0000763217177816 */ /* 0x000fc60000000017 */
[----:B------:R-:W-:Y:S02]  /*1df0*/  FFMA.FTZ R149, R80, R17, R149 ;  /* 0x0000001150957223 */ /* 0x000fe40000010095 */
[----:B------:R-:W-:Y:S01]  /*1e00*/  IMAD.U32 R80, R23, 0x10000, RZ ;  /* 0x0001000017507824 */ /* 0x000fe200078e00ff */
[----:B------:R-:W-:Y:S01]  /*1e10*/  SHF.L.U32 R23, R107, 0x10, RZ ;  /* 0x000000106b177819 */ /* 0x000fe200000006ff */
[----:B------:R-:W2:Y:S04]  /*1e20*/  LDG.E.CONSTANT R17, desc[UR10][R2.64+0x1000] ;  /* 0x0010000a02117981 */ /* 0x000ea8000c1e9900 */
[----:B------:R-:W-:Y:S01]  /*1e30*/  FFMA.FTZ R150, R23, R80, R150 ;  /* 0x0000005017967223 */ /* 0x000fe20000010096 */
[----:B------:R-:W-:Y:S02]  /*1e40*/  IMAD.U32 R80, R43, 0x10000, RZ ;  /* 0x000100002b507824 */ /* 0x000fe400078e00ff */
[----:B---3--:R-:W-:-:S04]  /*1e50*/  IMAD.U32 R23, R18, 0x10000, RZ ;  /* 0x0001000012177824 */ /* 0x008fc800078e00ff */
[----:B------:R-:W-:Y:S01]  /*1e60*/  FFMA.FTZ R151, R80, R23, R151 ;  /* 0x0000001750977223 */ /* 0x000fe20000010097 */
[----:B------:R-:W-:Y:S02]  /*1e70*/  PRMT R23, R18, 0x7632, R23 ;  /* 0x0000763212177816 */ /* 0x000fe40000000017 */
[----:B------:R-:W3:Y:S02]  /*1e80*/  LDG.E.CONSTANT R18, desc[UR10][R2.64+0x1004] ;  /* 0x0010040a02127981 */ /* 0x000ee4000c1e9900 */
[----:B------:R-:W-:Y:S01]  /*1e90*/  SHF.L.U32 R80, R23, 0x10, RZ ;  /* 0x0000001017507819 */ /* 0x000fe200000006ff */
[----:B------:R-:W-:-:S04]  /*1ea0*/  IMAD.U32 R23, R108, 0x10000, RZ ;  /* 0x000100006c177824 */ /* 0x000fc800078e00ff */
[----:B------:R-:W-:Y:S01]  /*1eb0*/  FFMA.FTZ R152, R23, R80, R152 ;  /* 0x0000005017987223 */ /* 0x000fe20000010098 */
[----:B------:R-:W-:Y:S01]  /*1ec0*/  IMAD.U32 R80, R44, 0x10000, RZ ;  /* 0x000100002c507824 */ /* 0x000fe200078e00ff */
[----:B----4-:R-:W-:-:S05]  /*1ed0*/  SHF.L.U32 R23, R19, 0x10, RZ ;  /* 0x0000001013177819 */ /* 0x010fca00000006ff */
        /* <DEDUP_REMOVED lines=20> */
[----:B------:R-:W-:-:S04]  /*2020*/  IMAD.U32 R23, R111, 0x10000, RZ ;  /* 0x000100006f177824 */ /* 0x000fc800078e00ff */
[----:B------:R-:W-:Y:S01]  /*2030*/  FFMA.FTZ R150, R23, R80, R150 ;  /* 0x0000005017967223 */ /* 0x000fe20000010096 */
[----:B------:R-:W-:-:S05]  /*2040*/  SHF.L.U32 R23, R22, 0x10, RZ ;  /* 0x0000001016177819 */ /* 0x000fca00000006ff */
[----:B------:R-:W-:Y:S01]  /*2050*/  FFMA.FTZ R86, R86, R23, R151 ;  /* 0x0000001756567223 */ /* 0x000fe20000010097 */
[----:B------:R-:W-:Y:S02]  /*2060*/  PRMT R23, R22, 0x7632, R23 ;  /* 0x0000763216177816 */ /* 0x000fe40000000017 */
[----:B------:R-:W2:Y:S03]  /*2070*/  LDG.E.CONSTANT R22, desc[UR10][R2.64+0x1204] ;  /* 0x0012040a02167981 */ /* 0x000ea6000c1e9900 */
[----:B------:R-:W-:Y:S02]  /*2080*/  IMAD.U32 R80, R23, 0x10000, RZ ;  /* 0x0001000017507824 */ /* 0x000fe400078e00ff */
[----:B------:R-:W-:-:S04]  /*2090*/  IMAD.U32 R23, R112, 0x10000, RZ ;  /* 0x0001000070177824 */ /* 0x000fc800078e00ff */
[----:B------:R-:W-:Y:S01]  /*20a0*/  FFMA.FTZ R152, R23, R80, R152 ;  /* 0x0000005017987223 */ /* 0x000fe20000010098 */
[----:B------:R-:W-:Y:S01]  /*20b0*/  SHF.L.U32 R80, R48, 0x10, RZ ;  /* 0x0000001030507819 */ /* 0x000fe200000006ff */
[C---:B------:R-:W-:Y:S01]  /*20c0*/  IMAD.U32 R23, R81.reuse, 0x10000, RZ ;  /* 0x0001000051177824 */ /* 0x040fe200078e00ff */
[----:B------:R-:W-:-:S03]  /*20d0*/  PRMT R81, R81, 0x7632, R81 ;  /* 0x0000763251517816 */ /* 0x000fc60000000051 */
[----:B------:R-:W-:Y:S02]  /*20e0*/  FFMA.FTZ R85, R80, R23, R85 ;  /* 0x0000001750557223 */ /* 0x000fe40000010055 */
[----:B------:R-:W2:Y:S01]  /*20f0*/  LDG.E.CONSTANT R80, desc[UR10][R2.64+0x1208] ;  /* 0x0012080a02507981 */ /* 0x000ea2000c1e9900 */
[----:B------:R-:W-:Y:S01]  /*2100*/  SHF.L.U32 R23, R113, 0x10, RZ ;  /* 0x0000001071177819 */ /* 0x000fe200000006ff */
[----:B------:R-:W-:Y:S02]  /*2110*/  IMAD.U32 R81, R81, 0x10000, RZ ;  /* 0x0001000051517824 */ /* 0x000fe400078e00ff */
[C---:B------:R-:W-:Y:S01]  /*2120*/  IMAD.U32 R153, R82.reuse, 0x10000, RZ ;  /* 0x0001000052997824 */ /* 0x040fe200078e00ff */
[----:B------:R-:W-:Y:S01]  /*2130*/  PRMT R82, R82, 0x7632, R82 ;  /* 0x0000763252527816 */ /* 0x000fe20000000052 */
[----:B------:R-:W-:Y:S02]  /*2140*/  FFMA.FTZ R154, R23, R81, R146 ;  /* 0x00000051179a7223 */ /* 0x000fe40000010092 */
[----:B------:R-:W2:Y:S01]  /*2150*/  LDG.E.CONSTANT R23, desc[UR10][R2.64+0x120c] ;  /* 0x00120c0a02177981 */ /* 0x000ea2000c1e9900 */
[----:B------:R-:W-:Y:S01]  /*2160*/  SHF.L.U32 R82, R82, 0x10, RZ ;  /* 0x0000001052527819 */ /* 0x000fe200000006ff */
[----:B------:R-:W-:Y:S01]  /*2170*/  IMAD.U32 R81, R114, 0x10000, RZ ;  /* 0x0001000072517824 */ /* 0x000fe200078e00ff */
[C---:B------:R-:W-:Y:S01]  /*2180*/  SHF.L.U32 R151, R84.reuse, 0x10, RZ ;  /* 0x0000001054977819 */ /* 0x040fe200000006ff */
[----:B------:R-:W-:Y:S01]  /*2190*/  IMAD.U32 R146, R49, 0x10000, RZ ;  /* 0x0001000031927824 */ /* 0x000fe200078e00ff */
[----:B------:R-:W-:Y:S01]  /*21a0*/  PRMT R84, R84, 0x7632, R84 ;  /* 0x0000763254547816 */ /* 0x000fe20000000054 */
[----:B------:R-:W-:Y:S01]  /*21b0*/  FFMA.FTZ R156, R81, R82, R148 ;  /* 0x00000052519c7223 */ /* 0x000fe20000010094 */
[----:B------:R-:W-:-:S02]  /*21c0*/  IMAD.U32 R82, R50, 0x10000, RZ ;  /* 0x0001000032527824 */ /* 0x000fc400078e00ff */
[----:B------:R-:W-:Y:S01]  /*21d0*/  FFMA.FTZ R153, R146, R153, R147 ;  /* 0x0000009992997223 */ /* 0x000fe20000010093 */
[----:B------:R-:W2:Y:S01]  /*21e0*/  LDG.E.CONSTANT R81, desc[UR10][R2.64+0x1400] ;  /* 0x0014000a02517981 */ /* 0x000ea2000c1e9900 */
[----:B------:R-:W-:Y:S02]  /*21f0*/  IMAD.U32 R84, R84, 0x10000, RZ ;  /* 0x0001000054547824 */ /* 0x000fe400078e00ff */
[----:B------:R-:W-:Y:S02]  /*2200*/  IMAD.U32 R147, R115, 0x10000, RZ ;  /* 0x0001000073937824 */ /* 0x000fe400078e00ff */
[----:B------:R-:W-:Y:S02]  /*2210*/  FFMA.FTZ R151, R82, R151, R149 ;  /* 0x0000009752977223 */ /* 0x000fe40000010095 */
[----:B------:R-:W2:Y:S01]  /*2220*/  LDG.E.CONSTANT R82, desc[UR10][R2.64+0x1404] ;  /* 0x0014040a02527981 */ /* 0x000ea2000c1e9900 */
[----:B------:R-:W-:Y:S01]  /*2230*/  FFMA.FTZ R146, R147, R84, R150 ;  /* 0x0000005493927223 */ /* 0x000fe20000010096 */
[----:B------:R-:W-:Y:S01]  /*2240*/  SHF.L.U32 R147, R51, 0x10, RZ ;  /* 0x0000001033937819 */ /* 0x000fe200000006ff */
[C---:B------:R-:W-:Y:S01]  /*2250*/  IMAD.U32 R84, R83.reuse, 0x10000, RZ ;  /* 0x0001000053547824 */ /* 0x040fe200078e00ff */
[----:B------:R-:W-:Y:S01]  /*2260*/  PRMT R83, R83, 0x7632, R83 ;  /* 0x0000763253537816 */ /* 0x000fe20000000053 */
[----:B------:R-:W-:Y:S01]  /*2270*/  IMAD.U32 R148, R52, 0x10000, RZ ;  /* 0x0001000034947824 */ /* 0x000fe200078e00ff */
[----:B------:R-:W-:Y:S01]  /*2280*/  SHF.L.U32 R149, R116, 0x10, RZ ;  /* 0x0000001074957819 */ /* 0x000fe200000006ff */
[----:B------:R-:W-:Y:S01]  /*2290*/  FFMA.FTZ R147, R147, R84, R86 ;  /* 0x0000005493937223 */ /* 0x000fe20000010056 */
[----:B------:R-:W2:Y:S01]  /*22a0*/  LDG.E.CONSTANT R150, desc[UR10][R2.64+0x1608] ;  /* 0x0016080a02967981 */ /* 0x000ea2000c1e9900 */
[----:B------:R-:W-:-:S03]  /*22b0*/  IMAD.U32 R86, R83, 0x10000, RZ ;  /* 0x0001000053567824 */ /* 0x000fc600078e00ff */
[----:B------:R-:W2:Y:S01]  /*22c0*/  LDG.E.CONSTANT R83, desc[UR10][R2.64+0x1408] ;  /* 0x0014080a02537981 */ /* 0x000ea2000c1e9900 */
[----:B------:R-:W-:Y:S01]  /*22d0*/  FFMA.FTZ R86, R149, R86, R152 ;  /* 0x0000005695567223 */ /* 0x000fe20000010098 */
[C---:B------:R-:W-:Y:S02]  /*22e0*/  IMAD.U32 R149, R145.reuse, 0x10000, RZ ;  /* 0x0001000091957824 */ /* 0x040fe400078e00ff */
[----:B------:R-:W2:Y:S02]  /*22f0*/  LDG.E.CONSTANT R84, desc[UR10][R2.64+0x140c] ;  /* 0x00140c0a02547981 */ /* 0x000ea4000c1e9900 */
[----:B------:R-:W-:Y:S01]  /*2300*/  FFMA.FTZ R85, R148, R149, R85 ;  /* 0x0000009594557223 */ /* 0x000fe20000010055 */
[----:B------:R-:W-:Y:S01]  /*2310*/  PRMT R148, R145, 0x7632, R148 ;  /* 0x0000763291947816 */ /* 0x000fe20000000094 */
[----:B------:R-:W-:Y:S01]  /*2320*/  IMAD.U32 R149, R117, 0x10000, RZ ;  /* 0x0001000075957824 */ /* 0x000fe200078e00ff */
[----:B------:R-:W2:Y:S02]  /*2330*/  LDG.E.CONSTANT R145, desc[UR10][R2.64+0x1600] ;  /* 0x0016000a02917981 */ /* 0x000ea4000c1e9900 */
[----:B------:R-:W-:Y:S01]  /*2340*/  SHF.L.U32 R148, R148, 0x10, RZ ;  /* 0x0000001094947819 */ /* 0x000fe200000006ff */
[----:B------:R-:W-:-:S04]  /*2350*/  IMAD.U32 R152, R53, 0x10000, RZ ;  /* 0x0001000035987824 */ /* 0x000fc800078e00ff */
[----:B------:R-:W-:Y:S01]  /*2360*/  FFMA.FTZ R148, R149, R148, R154 ;  /* 0x0000009495947223 */ /* 0x000fe2000001009a */
[----:B------:R-:W-:Y:S01]  /*2370*/  SHF.L.U32 R154, R4, 0x10, RZ ;  /* 0x00000010049a7819 */ /* 0x000fe200000006ff */
[----:B------:R-:W2:Y:S04]  /*2380*/  LDG.E.CONSTANT R149, desc[UR10][R2.64+0x1604] ;  /* 0x0016040a02957981 */ /* 0x000ea8000c1e9900 */
[----:B------:R-:W-:Y:S01]  /*2390*/  FFMA.FTZ R152, R152, R154, R153 ;  /* 0x0000009a98987223 */ /* 0x000fe20000010099 */
[----:B------:R-:W-:Y:S01]  /*23a0*/  PRMT R154, R4, 0x7632, R154 ;  /* 0x00007632049a7816 */ /* 0x000fe2000000009a */
[----:B------:R-:W2:Y:S01]  /*23b0*/  LDG.E.CONSTANT R153, desc[UR10][R2.64+0x160c] ;  /* 0x00160c0a02997981 */ /* 0x000ea2000c1e9900 */
[----:B------:R-:W-:-:S03]  /*23c0*/  IMAD.U32 R155, R118, 0x10000, RZ ;  /* 0x00010000769b7824 */ /* 0x000fc600078e00ff */
[----:B------:R-:W-:Y:S01]  /*23d0*/  IMAD.U32 R154, R154, 0x10000, RZ ;  /* 0x000100009a9a7824 */ /* 0x000fe200078e00ff */
[----:B------:R-:W2:Y:S01]  /*23e0*/  LDG.E.CONSTANT R4, desc[UR10][R2.64+0x1800] ;  /* 0x0018000a02047981 */ /* 0x000ea2000c1e9900 */
[----:B------:R-:W-:Y:S02]  /*23f0*/  IMAD.U32 R157, R5, 0x10000, RZ ;  /* 0x00010000059d7824 */ /* 0x000fe400078e00ff */
[----:B------:R-:W-:Y:S02]  /*2400*/  FFMA.FTZ R156, R155, R154, R156 ;  /* 0x0000009a9b9c7223 */ /* 0x000fe4000001009c */
[----:B------:R-:W2:Y:S01]  /*2410*/  LDG.E.CONSTANT R154, desc[UR10][R2.64+0x1804] ;  /* 0x0018040a029a7981 */ /* 0x000ea2000c1e9900 */
[----:B------:R-:W-:-:S03]  /*2420*/  PRMT R5, R5, 0x7632, R5 ;  /* 0x0000763205057816 */ /* 0x000fc60000000005 */
[----:B------:R-:W2:Y:S01]  /*2430*/  LDG.E.CONSTANT R155, desc[UR10][R2.64+0x1a00] ;  /* 0x001a000a029b7981 */ /* 0x000ea2000c1e9900 */
[----:B------:R-:W-:Y:S01]  /*2440*/  FFMA.FTZ R151, R158, R157, R151 ;  /* 0x0000009d9e977223 */ /* 0x000fe20000010097 */
[----:B------:R-:W-:Y:S01]  /*2450*/  SHF.L.U32 R159, R119, 0x10, RZ ;  /* 0x00000010779f7819 */ /* 0x000fe200000006ff */
[----:B------:R-:W-:Y:S01]  /*2460*/  IMAD.U32 R158, R5, 0x10000, RZ ;  /* 0x00010000059e7824 */ /* 0x000fe200078e00ff */
[----:B------:R-:W2:Y:S03]  /*2470*/  LDG.E.CONSTANT R157, desc[UR10][R2.64+0x1a04] ;  /* 0x001a040a029d7981 */ /* 0x000ea6000c1e9900 */
[----:B------:R-:W-:Y:S01]  /*2480*/  FFMA.FTZ R146, R159, R158, R146 ;  /* 0x0000009e9f927223 */ /* 0x000fe20000010092 */
[----:B------:R-:W2:Y:S01]  /*2490*/  LDG.E.CONSTANT R5, desc[UR10][R2.64+0x1808] ;  /* 0x0018080a02057981 */ /* 0x000ea2000c1e9900 */
[----:B------:R-:W-:Y:S02]  /*24a0*/  IMAD.U32 R158, R55, 0x10000, RZ ;  /* 0x00010000379e7824 */ /* 0x000fe400078e00ff */
[----:B------:R-:W-:-:S04]  /*24b0*/  IMAD.U32 R159, R16, 0x10000, RZ ;  /* 0x00010000109f7824 */ /* 0x000fc800078e00ff */
[----:B------:R-:W-:Y:S02]  /*24c0*/  FFMA.FTZ R159, R158, R159, R147 ;  /* 0x0000009f9e9f7223 */ /* 0x000fe40000010093 */
[----:B------:R-:W2:Y:S04]  /*24d0*/  LDG.E.CONSTANT R158, desc[UR10][R2.64+0x1a08] ;  /* 0x001a080a029e7981 */ /* 0x000ea8000c1e9900 */
[----:B------:R0:W2:Y:S02]  /*24e0*/  LDG.E.CONSTANT R147, desc[UR10][R2.64+0x180c] ;  /* 0x00180c0a02937981 */ /* 0x0000a4000c1e9900 */
[----:B0-----:R-:W-:Y:S02]  /*24f0*/  SHF.L.U32 R3, R57, 0x10, RZ ;  /* 0x0000001039037819 */ /* 0x001fe400000006ff */
[----:B------:R-:W-:Y:S01]  /*2500*/  PRMT R16, R16, 0x7632, R16 ;  /* 0x0000763210107816 */ /* 0x000fe20000000010 */
[----:B------:R-:W-:-:S03]  /*2510*/  IMAD.U32 R161, R120, 0x10000, RZ ;  /* 0x0001000078a17824 */ /* 0x000fc600078e00ff */
[----:B------:R-:W-:-:S05]  /*2520*/  SHF.L.U32 R16, R16, 0x10, RZ ;  /* 0x0000001010107819 */ /* 0x000fca00000006ff */
[----:B------:R-:W-:Y:S01]  /*2530*/  FFMA.FTZ R86, R161, R16, R86 ;  /* 0x00000010a1567223 */ /* 0x000fe20000010056 */
        /* <DEDUP_REMOVED lines=15> */
[----:B--2---:R-:W-:Y:S02]  /*2630*/  SHF.L.U32 R161, R17, 0x10, RZ ;  /* 0x0000001011a17819 */ /* 0x004fe400000006ff */
[C---:B------:R-:W-:Y:S02]  /*2640*/  SHF.L.U32 R3, R20.reuse, 0x10, RZ ;  /* 0x0000001014037819 */ /* 0x040fe400000006ff */
[----:B------:R-:W-:-:S03]  /*2650*/  PRMT R20, R20, 0x7632, R20 ;  /* 0x0000763214147816 */ /* 0x000fc60000000014 */
[----:B------:R-:W-:Y:S01]  /*2660*/  FFMA.FTZ R159, R2, R3, R159 ;  /* 0x00000003029f7223 */ /* 0x000fe2000001009f */
[----:B------:R-:W-:Y:S01]  /*2670*/  IMAD.U32 R3, R124, 0x10000, RZ ;  /* 0x000100007c037824 */ /* 0x000fe200078e00ff */
[----:B------:R-:W-:Y:S01]  /*2680*/  PRMT R17, R17, 0x7632, R17 ;  /* 0x0000763211117816 */ /* 0x000fe20000000011 */
[----:B------:R-:W-:Y:S01]  /*2690*/  IMAD.U32 R20, R20, 0x10000, RZ ;  /* 0x0001000014147824 */ /* 0x000fe200078e00ff */
[----:B------:R-:W-:Y:S01]  /*26a0*/  SHF.L.U32 R2, R60, 0x10, RZ ;  /* 0x000000103c027819 */ /* 0x000fe200000006ff */
[----:B------:R-:W-:Y:S02]  /*26b0*/  FFMA.FTZ R85, R16, R161, R85 ;  /* 0x000000a110557223 */ /* 0x000fe40000010055 */
[----:B------:R-:W-:Y:S01]  /*26c0*/  FFMA.FTZ R86, R3, R20, R86 ;  /* 0x0000001403567223 */ /* 0x000fe20000010056 */
[----:B------:R-:W-:Y:S02]  /*26d0*/  IMAD.U32 R16, R17, 0x10000, RZ ;  /* 0x0001000011107824 */ /* 0x000fe400078e00ff */
[----:B------:R-:W-:-:S02]  /*26e0*/  IMAD.U32 R17, R121, 0x10000, RZ ;  /* 0x0001000079117824 */ /* 0x000fc400078e00ff */
[C---:B------:R-:W-:Y:S01]  /*26f0*/  IMAD.U32 R3, R21.reuse, 0x10000, RZ ;  /* 0x0001000015037824 */ /* 0x040fe200078e00ff */
[----:B------:R-:W-:Y:S01]  /*2700*/  PRMT R21, R21, 0x7632, R21 ;  /* 0x0000763215157816 */ /* 0x000fe20000000015 */
[----:B------:R-:W-:Y:S02]  /*2710*/  FFMA.FTZ R148, R17, R16, R148 ;  /* 0x0000001011947223 */ /* 0x000fe40000010094 */
        /* <DEDUP_REMOVED lines=30> */
[----:B------:R-:W-:Y:S01]  /*2900*/  IMAD.U32 R3, R129, 0x10000, RZ ;  /* 0x0001000081037824 */ /* 0x000fe200078e00ff */
[----:B------:R-:W-:Y:S01]  /*2910*/  PRMT R2, R82, 0x7632, R2 ;  /* 0x0000763252027816 */ /* 0x000fe20000000002 */
[----:B------:R-:W-:Y:S02]  /*2920*/  IMAD.U32 R17, R130, 0x10000, RZ ;  /* 0x0001000082117824 */ /* 0x000fe400078e00ff */
[----:B------:R-:W-:Y:S01]  /*2930*/  FFMA.FTZ R148, R3, R81, R148 ;  /* 0x0000005103947223 */ /* 0x000fe20000010094 */
[----:B------:R-:W-:Y:S01]  /*2940*/  SHF.L.U32 R2, R2, 0x10, RZ ;  /* 0x0000001002027819 */ /* 0x000fe200000006ff */
[----:B------:R-:W-:Y:S02]  /*2950*/  IMAD.U32 R82, R82, 0x10000, RZ ;  /* 0x0001000052527824 */ /* 0x000fe400078e00ff */
[----:B------:R-:W-:-:S02]  /*2960*/  IMAD.U32 R3, R65, 0x10000, RZ ;  /* 0x0001000041037824 */ /* 0x000fc400078e00ff */
[----:B------:R-:W-:Y:S01]  /*2970*/  FFMA.FTZ R156, R17, R2, R156 ;  /* 0x00000002119c7223 */ /* 0x000fe2000001009c */
[----:B------:R-:W-:Y:S01]  /*2980*/  SHF.L.U32 R2, R66, 0x10, RZ ;  /* 0x0000001042027819 */ /* 0x000fe200000006ff */
[----:B------:R-:W-:Y:S01]  /*2990*/  FFMA.FTZ R152, R3, R82, R152 ;  /* 0x0000005203987223 */ /* 0x000fe20000010098 */
[C---:B------:R-:W-:Y:S01]  /*29a0*/  IMAD.U32 R3, R83.reuse, 0x10000, RZ ;  /* 0x0001000053037824 */ /* 0x040fe200078e00ff */
[----:B------:R-:W-:Y:S01]  /*29b0*/  PRMT R83, R83, 0x7632, R83 ;  /* 0x0000763253537816 */ /* 0x000fe20000000053 */
[----:B------:R-:W-:Y:S02]  /*29c0*/  IMAD.U32 R16, R84, 0x10000, RZ ;  /* 0x0001000054107824 */ /* 0x000fe400078e00ff */
[----:B------:R-:W-:Y:S01]  /*29d0*/  FFMA.FTZ R151, R2, R3, R151 ;  /* 0x0000000302977223 */ /* 0x000fe20000010097 */
[----:B------:R-:W-:Y:S01]  /*29e0*/  SHF.L.U32 R2, R67, 0x10, RZ ;  /* 0x0000001043027819 */ /* 0x000fe200000006ff */
[----:B------:R-:W-:Y:S01]  /*29f0*/  IMAD.U32 R3, R131, 0x10000, RZ ;  /* 0x0001000083037824 */ /* 0x000fe200078e00ff */
[----:B------:R-:W-:Y:S01]  /*2a00*/  PRMT R84, R84, 0x7632, R84 ;  /* 0x0000763254547816 */ /* 0x000fe20000000054 */
[----:B------:R-:W-:-:S02]  /*2a10*/  IMAD.U32 R83, R83, 0x10000, RZ ;  /* 0x0001000053537824 */ /* 0x000fc400078e00ff */
[----:B------:R-:W-:Y:S01]  /*2a20*/  FFMA.FTZ R159, R2, R16, R159 ;  /* 0x00000010029f7223 */ /* 0x000fe2000001009f */
[C---:B------:R-:W-:Y:S01]  /*2a30*/  PRMT R16, R145.reuse, 0x7632, R16 ;  /* 0x0000763291107816 */ /* 0x040fe20000000010 */
[----:B------:R-:W-:Y:S02]  /*2a40*/  IMAD.U32 R2, R68, 0x10000, RZ ;  /* 0x0001000044027824 */ /* 0x000fe400078e00ff */
[----:B------:R-:W-:Y:S02]  /*2a50*/  IMAD.U32 R145, R145, 0x10000, RZ ;  /* 0x0001000091917824 */ /* 0x000fe400078e00ff */
[----:B------:R-:W-:Y:S01]  /*2a60*/  FFMA.FTZ R146, R3, R83, R146 ;  /* 0x0000005303927223 */ /* 0x000fe20000010092 */
[----:B------:R-:W-:Y:S01]  /*2a70*/  SHF.L.U32 R3, R132, 0x10, RZ ;  /* 0x0000001084037819 */ /* 0x000fe200000006ff */
[----:B------:R-:W-:Y:S01]  /*2a80*/  IMAD.U32 R16, R16, 0x10000, RZ ;  /* 0x0001000010107824 */ /* 0x000fe200078e00ff */
[----:B------:R-:W-:Y:S01]  /*2a90*/  SHF.L.U32 R84, R84, 0x10, RZ ;  /* 0x0000001054547819 */ /* 0x000fe200000006ff */
[----:B------:R-:W-:-:S02]  /*2aa0*/  IMAD.U32 R17, R133, 0x10000, RZ ;  /* 0x0001000085117824 */ /* 0x000fc400078e00ff */
[----:B------:R-:W-:Y:S01]  /*2ab0*/  FFMA.FTZ R85, R2, R145, R85 ;  /* 0x0000009102557223 */ /* 0x000fe20000010055 */
[----:B------:R-:W-:Y:S01]  /*2ac0*/  PRMT R2, R149, 0x7632, R2 ;  /* 0x0000763295027816 */ /* 0x000fe20000000002 */
[----:B------:R-:W-:Y:S02]  /*2ad0*/  IMAD.U32 R18, R150, 0x10000, RZ ;  /* 0x0001000096127824 */ /* 0x000fe400078e00ff */
[----:B------:R-:W-:Y:S01]  /*2ae0*/  FFMA.FTZ R148, R17, R16, R148 ;  /* 0x0000001011947223 */ /* 0x000fe20000010094 */
[----:B------:R-:W-:Y:S01]  /*2af0*/  FFMA.FTZ R86, R3, R84, R86 ;  /* 0x0000005403567223 */ /* 0x000fe20000010056 */
[----:B------:R-:W-:Y:S01]  /*2b00*/  IMAD.U32 R16, R70, 0x10000, RZ ;  /* 0x0001000046107824 */ /* 0x000fe200078e00ff */
[----:B------:R-:W-:Y:S01]  /*2b10*/  SHF.L.U32 R3, R69, 0x10, RZ ;  /* 0x0000001045037819 */ /* 0x000fe200000006ff */
[----:B------:R-:W-:Y:S01]  /*2b20*/  IMAD.U32 R17, R134, 0x10000, RZ ;  /* 0x0001000086117824 */ /* 0x000fe200078e00ff */
[----:B------:R-:W-:Y:S01]  /*2b30*/  SHF.L.U32 R149, R149, 0x10, RZ ;  /* 0x0000001095957819 */ /* 0x000fe200000006ff */
[----:B------:R-:W-:Y:S01]  /*2b40*/  IMAD.U32 R2, R2, 0x10000, RZ ;  /* 0x0001000002027824 */ /* 0x000fe200078e00ff */
[----:B------:R-:W-:Y:S01]  /*2b50*/  PRMT R150, R150, 0x7632, R150 ;  /* 0x0000763296967816 */ /* 0x000fe20000000096 */
[----:B------:R-:W-:Y:S01]  /*2b60*/  FFMA.FTZ R151, R16, R18, R151 ;  /* 0x0000001210977223 */ /* 0x000fe20000010097 */
[----:B------:R-:W-:Y:S01]  /*2b70*/  PRMT R16, R153, 0x7632, R16 ;  /* 0x0000763299107816 */ /* 0x000fe20000000010 */
[----:B------:R-:W-:Y:S01]  /*2b80*/  FFMA.FTZ R156, R17, R2, R156 ;  /* 0x00000002119c7223 */ /* 0x000fe2000001009c */
[----:B------:R-:W-:Y:S01]  /*2b90*/  FFMA.FTZ R152, R3, R149, R152 ;  /* 0x0000009503987223 */ /* 0x000fe20000010098 */
[----:B------:R-:W-:Y:S01]  /*2ba0*/  IMAD.U32 R2, R71, 0x10000, RZ ;  /* 0x0001000047027824 */ /* 0x000fe200078e00ff */
[----:B------:R-:W-:Y:S01]  /*2bb0*/  SHF.L.U32 R3, R135, 0x10, RZ ;  /* 0x0000001087037819 */ /* 0x000fe200000006ff */
[----:B------:R-:W-:-:S02]  /*2bc0*/  IMAD.U32 R153, R153, 0x10000, RZ ;  /* 0x0001000099997824 */ /* 0x000fc400078e00ff */
[C---:B------:R-:W-:Y:S01]  /*2bd0*/  IMAD.U32 R19, R4.reuse, 0x10000, RZ ;  /* 0x0001000004137824 */ /* 0x040fe200078e00ff */
[----:B------:R-:W-:Y:S01]  /*2be0*/  PRMT R4, R4, 0x7632, R4 ;  /* 0x0000763204047816 */ /* 0x000fe20000000004 */
[----:B------:R-:W-:Y:S01]  /*2bf0*/  IMAD.U32 R150, R150, 0x10000, RZ ;  /* 0x0001000096967824 */ /* 0x000fe200078e00ff */
[----:B------:R-:W-:Y:S01]  /*2c00*/  SHF.L.U32 R18, R72, 0x10, RZ ;  /* 0x0000001048127819 */ /* 0x000fe200000006ff */
[----:B------:R-:W-:Y:S01]  /*2c10*/  FFMA.FTZ R159, R2, R153, R159 ;  /* 0x00000099029f7223 */ /* 0x000fe2000001009f */
[----:B------:R-:W-:Y:S01]  /*2c20*/  SHF.L.U32 R16, R16, 0x10, RZ ;  /* 0x0000001010107819 */ /* 0x000fe200000006ff */
[----:B------:R-:W-:Y:S01]  /*2c30*/  IMAD.U32 R17, R136, 0x10000, RZ ;  /* 0x0001000088117824 */ /* 0x000fe200078e00ff */
[----:B------:R-:W-:Y:S01]  /*2c40*/  PRMT R2, R154, 0x7632, R2 ;  /* 0x000076329a027816 */ /* 0x000fe20000000002 */
[----:B------:R-:W-:Y:S01]  /*2c50*/  FFMA.FTZ R146, R3, R150, R146 ;  /* 0x0000009603927223 */ /* 0x000fe20000010092 */
[----:B------:R-:W-:Y:S01]  /*2c60*/  PRMT R20, R155, 0x7632, R20 ;  /* 0x000076329b147816 */ /* 0x000fe20000000014 */
[----:B------:R-:W-:-:S02]  /*2c70*/  IMAD.U32 R3, R137, 0x10000, RZ ;  /* 0x0001000089037824 */ /* 0x000fc400078e00ff */
[----:B------:R-:W-:Y:S02]  /*2c80*/  IMAD.U32 R4, R4, 0x10000, RZ ;  /* 0x0001000004047824 */ /* 0x000fe400078e00ff */
[----:B------:R-:W-:Y:S01]  /*2c90*/  FFMA.FTZ R86, R17, R16, R86 ;  /* 0x0000001011567223 */ /* 0x000fe20000010056 */
[----:B------:R-:W-:Y:S01]  /*2ca0*/  FFMA.FTZ R18, R18, R19, R85 ;  /* 0x0000001312127223 */ /* 0x000fe20000010055 */
[----:B------:R-:W-:Y:S01]  /*2cb0*/  SHF.L.U32 R2, R2, 0x10, RZ ;  /* 0x0000001002027819 */ /* 0x000fe200000006ff */
[----:B------:R-:W-:Y:S01]  /*2cc0*/  IMAD.U32 R19, R138, 0x10000, RZ ;  /* 0x000100008a137824 */ /* 0x000fe200078e00ff */
[----:B------:R-:W-:Y:S01]  /*2cd0*/  SHF.L.U32 R16, R141, 0x10, RZ ;  /* 0x000000108d107819 */ /* 0x000fe200000006ff */
[----:B------:R-:W-:Y:S02]  /*2ce0*/  IMAD.U32 R20, R20, 0x10000, RZ ;  /* 0x0001000014147824 */ /* 0x000fe400078e00ff */
[----:B------:R-:W-:Y:S01]  /*2cf0*/  FFMA.FTZ R3, R3, R4, R148 ;  /* 0x0000000403037223 */ /* 0x000fe20000010094 */
[----:B------:R-:W-:Y:S01]  /*2d00*/  SHF.L.U32 R17, R73, 0x10, RZ ;  /* 0x0000001049117819 */ /* 0x000fe200000006ff */
[----:B------:R-:W-:-:S02]  /*2d10*/  IMAD.U32 R21, R76, 0x10000, RZ ;  /* 0x000100004c157824 */ /* 0x000fc400078e00ff */
[----:B------:R-:W-:Y:S01]  /*2d20*/  FFMA.FTZ R2, R19, R2, R156 ;  /* 0x0000000213027223 */ /* 0x000fe2000001009c */
[----:B------:R-:W-:Y:S02]  /*2d30*/  IMAD.U32 R155, R155, 0x10000, RZ ;  /* 0x000100009b9b7824 */ /* 0x000fe400078e00ff */
[----:B------:R-:W-:Y:S01]  /*2d40*/  FFMA.FTZ R19, R16, R20, R3 ;  /* 0x0000001410137223 */ /* 0x000fe20000010003 */
[----:B------:R-:W-:Y:S01]  /*2d50*/  IMAD.U32 R154, R154, 0x10000, RZ ;  /* 0x000100009a9a7824 */ /* 0x000fe200078e00ff */
[----:B------:R-:W-:Y:S01]  /*2d60*/  PRMT R16, R5, 0x7632, R16 ;  /* 0x0000763205107816 */ /* 0x000fe20000000010 */
[----:B------:R-:W-:Y:S01]  /*2d70*/  FFMA.FTZ R18, R21, R155, R18 ;  /* 0x0000009b15127223 */ /* 0x000fe20000010012 */
[----:B------:R-:W-:Y:S01]  /*2d80*/  PRMT R22, R157, 0x7632, R22 ;  /* 0x000076329d167816 */ /* 0x000fe20000000016 */
[----:B------:R-:W-:Y:S01]  /*2d90*/  FFMA.FTZ R17, R17, R154, R152 ;  /* 0x0000009a11117223 */ /* 0x000fe20000010098 */
[----:B------:R-:W-:Y:S01]  /*2da0*/  IMAD.U32 R20, R77, 0x10000, RZ ;  /* 0x000100004d147824 */ /* 0x000fe200078e00ff */
[----:B------:R-:W-:Y:S01]  /*2db0*/  SHF.L.U32 R16, R16, 0x10, RZ ;  /* 0x0000001010107819 */ /* 0x000fe200000006ff */
[----:B------:R-:W-:-:S02]  /*2dc0*/  IMAD.U32 R157, R157, 0x10000, RZ ;  /* 0x000100009d9d7824 */ /* 0x000fc400078e00ff */
[--C-:B------:R-:W-:Y:S01]  /*2dd0*/  FADD.FTZ R18, R18, R19.reuse ;  /* 0x0000001312127221 */ /* 0x100fe20000010000 */
[----:B------:R-:W-:Y:S01]  /*2de0*/  IMAD.U32 R3, R139, 0x10000, RZ ;  /* 0x000100008b037824 */ /* 0x000fe200078e00ff */
[----:B------:R-:W-:Y:S01]  /*2df0*/  PRMT R19, R158, 0x7632, R19 ;  /* 0x000076329e137816 */ /* 0x000fe20000000013 */
[----:B------:R-:W-:Y:S01]  /*2e00*/  FFMA.FTZ R17, R20, R157, R17 ;  /* 0x0000009d14117223 */ /* 0x000fe20000010011 */
[----:B------:R-:W-:Y:S01]  /*2e10*/  SHF.L.U32 R4, R74, 0x10, RZ ;  /* 0x000000104a047819 */ /* 0x000fe200000006ff */
[----:B------:R-:W-:Y:S01]  /*2e20*/  IMAD.U32 R5, R5, 0x10000, RZ ;  /* 0x0001000005057824 */ /* 0x000fe200078e00ff */
[----:B------:R-:W-:Y:S01]  /*2e30*/  SHF.L.U32 R21, R142, 0x10, RZ ;  /* 0x000000108e157819 */ /* 0x000fe200000006ff */
[----:B------:R-:W-:Y:S02]  /*2e40*/  IMAD.U32 R22, R22, 0x10000, RZ ;  /* 0x0001000016167824 */ /* 0x000fe400078e00ff */
[----:B------:R-:W-:Y:S01]  /*2e50*/  FFMA.FTZ R3, R3, R16, R146 ;  /* 0x0000001003037223 */ /* 0x000fe20000010092 */
[----:B------:R-:W-:Y:S01]  /*2e60*/  PRMT R16, R147, 0x7632, R16 ;  /* 0x0000763293107816 */ /* 0x000fe20000000010 */
[----:B------:R-:W-:Y:S01]  /*2e70*/  FADD.FTZ R20, R17, R18 ;  /* 0x0000001211147221 */ /* 0x000fe20000010000 */
[----:B------:R-:W-:Y:S01]  /*2e80*/  SHF.L.U32 R19, R19, 0x10, RZ ;  /* 0x0000001013137819 */ /* 0x000fe200000006ff */
[----:B------:R-:W-:Y:S01]  /*2e90*/  IMAD.U32 R18, R143, 0x10000, RZ ;  /* 0x000100008f127824 */ /* 0x000fe200078e00ff */
[----:B------:R-:W-:Y:S01]  /*2ea0*/  SHF.L.U32 R158, R158, 0x10, RZ ;  /* 0x000000109e9e7819 */ /* 0x000fe200000006ff */
[----:B------:R-:W-:Y:S01]  /*2eb0*/  FFMA.FTZ R4, R4, R5, R151 ;  /* 0x0000000504047223 */ /* 0x000fe20000010097 */
[----:B------:R-:W-:Y:S01]  /*2ec0*/  FFMA.FTZ R21, R21, R22, R2 ;  /* 0x0000001615157223 */ /* 0x000fe20000010002 */
[----:B------:R-:W-:Y:S01]  /*2ed0*/  IMAD.U32 R17, R78, 0x10000, RZ ;  /* 0x000100004e117824 */ /* 0x000fe200078e00ff */
[----:B------:R-:W-:Y:S01]  /*2ee0*/  SHF.L.U32 R5, R140, 0x10, RZ ;  /* 0x000000108c057819 */ /* 0x000fe200000006ff */
[----:B------:R-:W-:-:S02]  /*2ef0*/  IMAD.U32 R16, R16, 0x10000, RZ ;  /* 0x0001000010107824 */ /* 0x000fc400078e00ff */
[----:B------:R-:W-:Y:S01]  /*2f00*/  FFMA.FTZ R3, R18, R19, R3 ;  /* 0x0000001312037223 */ /* 0x000fe20000010003 */
[----:B------:R-:W-:Y:S02]  /*2f10*/  IMAD.U32 R2, R75, 0x10000, RZ ;  /* 0x000100004b027824 */ /* 0x000fe400078e00ff */
[----:B------:R-:W-:Y:S01]  /*2f20*/  FADD.FTZ R21, R21, R20 ;  /* 0x0000001415157221 */ /* 0x000fe20000010000 */
[----:B------:R-:W-:Y:S02]  /*2f30*/  IMAD.U32 R147, R147, 0x10000, RZ ;  /* 0x0001000093937824 */ /* 0x000fe400078e00ff */
[----:B------:R-:W-:Y:S01]  /*2f40*/  FFMA.FTZ R4, R17, R158, R4 ;  /* 0x0000009e11047223 */ /* 0x000fe20000010004 */
[----:B------:R-:W-:Y:S02]  /*2f50*/  VIADD R19, R88, 0x1 ;  /* 0x0000000158137836 */ /* 0x000fe40000000000 */
[----:B------:R-:W-:Y:S01]  /*2f60*/  FFMA.FTZ R5, R5, R16, R86 ;  /* 0x0000001005057223 */ /* 0x000fe20000010056 */
[----:B------:R-:W-:Y:S01]  /*2f70*/  PRMT R16, R160, 0x7632, R16 ;  /* 0x00007632a0107816 */ /* 0x000fe20000000010 */
[----:B------:R-:W-:Y:S01]  /*2f80*/  FFMA.FTZ R2, R2, R147, R159 ;  /* 0x0000009302027223 */ /* 0x000fe2000001009f */
[----:B------:R-:W-:Y:S01]  /*2f90*/  FADD.FTZ R18, R4, R21 ;  /* 0x0000001504127221 */ /* 0x000fe20000010000 */
[----:B------:R-:W-:Y:S01]  /*2fa0*/  IMAD.U32 R17, R79, 0x10000, RZ ;  /* 0x000100004f117824 */ /* 0x000fe200078e00ff */
[----:B------:R-:W-:Y:S01]  /*2fb0*/  I2FP.F32.S32 R19, R19 ;  /* 0x0000001300137245 */ /* 0x000fe20000201400 */
[----:B------:R-:W-:Y:S01]  /*2fc0*/  IMAD.U32 R160, R160, 0x10000, RZ ;  /* 0x00010000a0a07824 */ /* 0x000fe200078e00ff */
[----:B------:R-:W-:Y:S01]  /*2fd0*/  SHF.L.U32 R4, R144, 0x10, RZ ;  /* 0x0000001090047819 */ /* 0x000fe200000006ff */
[----:B------:R-:W-:-:S02]  /*2fe0*/  IMAD.U32 R16, R16, 0x10000, RZ ;  /* 0x0001000010107824 */ /* 0x000fc400078e00ff */
[----:B------:R-:W-:Y:S01]  /*2ff0*/  FADD.FTZ R3, R3, R18 ;  /* 0x0000001203037221 */ /* 0x000fe20000010000 */
[----:B------:R-:W-:Y:S01]  /*3000*/  FFMA.FTZ R2, R17, R160, R2 ;  /* 0x000000a011027223 */ /* 0x000fe20000010002 */
        /* <DEDUP_REMOVED lines=8> */
[----:B------:R-:W-:-:S04]  /*3090*/  ISETP.GE.AND P0, PT, R4, UR12, PT ;  /* 0x0000000c04007c0c */ /* 0x000fc8000bf06270 */
[----:B------:R-:W-:-:S05]  /*30a0*/  FSEL R3, R2, RZ, !P0 ;  /* 0x000000ff02037208 */ /* 0x000fca0004000000 */
[----:B------:R1:W-:Y:S04]  /*30b0*/  STS [R14], R3 ;  /* 0x000000030e007388 */ /* 0x0003e80000000800 */
[----:B------:R-:W-:-:S07]  /*30c0*/  @!P0 FMNMX.FTZ R11, R11, R2, !PT ;  /* 0x000000020b0b8209 */ /* 0x000fce0007810000 */
.L_x_18258:
[----:B------:R-:W-:Y:S05]  /*30d0*/  BSYNC.RECONVERGENT B1 ;  /* 0x0000000000017941 */ /* 0x000fea0003800200 */
.L_x_18257:
[----:B------:R-:W-:Y:S01]  /*30e0*/  IADD3 R6, P0, PT, R6, 0x10, RZ ;  /* 0x0000001006067810 */ /* 0x000fe20007f1e0ff */
[----:B01----:R-:W-:Y:S01]  /*30f0*/  VIADD R14, R14, 0x200 ;  /* 0x000002000e0e7836 */ /* 0x003fe20000000000 */
[----:B------:R-:W-:Y:S01]  /*3100*/  IADD3 R15, PT, PT, R15, 0x80, RZ ;  /* 0x000000800f0f7810 */ /* 0x000fe20007ffe0ff */
[----:B------:R-:W-:Y:S02]  /*3110*/  VIADD R88, R88, 0x80 ;  /* 0x0000008058587836 */ /* 0x000fe40000000000 */
[----:B------:R-:W-:Y:S01]  /*3120*/  IMAD.X R7, RZ, RZ, R7, P0 ;  /* 0x000000ffff077224 */ /* 0x000fe200000e0607 */
[----:B------:R-:W-:Y:S07]  /*3130*/  @!P1 BRA `(.L_x_18259) ;  /* 0xffffffdc00a49947 */ /* 0x000fee000383ffff */
.L_x_18256:
[----:B------:R-:W-:Y:S05]  /*3140*/  BSYNC.RECONVERGENT B0 ;  /* 0x0000000000007941 */ /* 0x000fea0003800200 */
.L_x_18255:
[----:B-----5:R-:W0:Y:S01]  /*3150*/  SHFL.BFLY PT, R0, R11, 0x10, 0x1f ;  /* 0x0e001f000b007f89 */ /* 0x020e2200000e0000 */
[----:B------:R-:W-:Y:S01]  /*3160*/  IMAD.MOV.U32 R15, RZ, RZ, -0x800001 ;  /* 0xff7fffffff0f7424 */ /* 0x000fe200078e00ff */
[----:B------:R-:W-:Y:S01]  /*3170*/  BSSY.RECONVERGENT B0, `(.L_x_18260) ;  /* 0x0000103000007945 */ /* 0x000fe20003800200 */
[----:B------:R-:W1:Y:S01]  /*3180*/  S2R R4, SR_CgaCtaId ;  /* 0x0000000000047919 */ /* 0x000e620000008800 */
[----:B------:R-:W2:Y:S01]  /*3190*/  S2R R16, SR_CTAID.Z ;  /* 0x0000000000107919 */ /* 0x000ea20000002700 */
[----:B0-----:R-:W-:-:S05]  /*31a0*/  FMNMX.FTZ R3, R0, R11, !PT ;  /* 0x0000000b00037209 */ /* 0x001fca0007810000 */
[----:B------:R-:W0:Y:S02]  /*31b0*/  SHFL.BFLY PT, R0, R3, 0x8, 0x1f ;  /* 0x0d001f0003007f89 */ /* 0x000e2400000e0000 */
[----:B0-----:R-:W-:Y:S02]  /*31c0*/  FMNMX.FTZ R6, R3, R0, !PT ;  /* 0x0000000003067209 */ /* 0x001fe40007810000 */
[----:B------:R-:W0:Y:S03]  /*31d0*/  S2R R0, SR_TID.X ;  /* 0x0000000000007919 */ /* 0x000e260000002100 */
[----:B------:R-:W3:Y:S02]  /*31e0*/  SHFL.BFLY PT, R5, R6, 0x4, 0x1f ;  /* 0x0c801f0006057f89 */ /* 0x000ee400000e0000 */
[----:B---3--:R-:W-:Y:S02]  /*31f0*/  FMNMX.FTZ R7, R6, R5, !PT ;  /* 0x0000000506077209 */ /* 0x008fe40007810000 */
[----:B------:R-:W-:-:S02]  /*3200*/  MOV R5, 0x400 ;  /* 0x0000040000057802 */ /* 0x000fc40000000f00 */
[----:B0-----:R-:W-:Y:S01]  /*3210*/  SHF.R.U32.HI R3, RZ, 0x5, R0 ;  /* 0x00000005ff037819 */ /* 0x001fe20000011600 */
[----:B------:R-:W0:Y:S02]  /*3220*/  SHFL.BFLY PT, R2, R7, 0x2, 0x1f ;  /* 0x0c401f0007027f89 */ /* 0x000e2400000e0000 */
[----:B------:R-:W-:-:S05]  /*3230*/  VIADD R11, R5, 0xe0 ;  /* 0x000000e0050b7836 */ /* 0x000fca0000000000 */
[----:B-1----:R-:W-:-:S04]  /*3240*/  LEA R11, R4, R11, 0x18 ;  /* 0x0000000b040b7211 */ /* 0x002fc800078ec0ff */
[----:B------:R-:W-:Y:S02]  /*3250*/  LEA R12, R3, R11, 0x2 ;  /* 0x0000000b030c7211 */ /* 0x000fe400078e10ff */
[----:B0-----:R-:W-:Y:S02]  /*3260*/  FMNMX.FTZ R14, R7, R2, !PT ;  /* 0x00000002070e7209 */ /* 0x001fe40007810000 */
[----:B------:R-:W-:-:S03]  /*3270*/  LOP3.LUT P0, R2, R0, 0x1f, RZ, 0xc0, !PT ;  /* 0x0000001f00027812 */ /* 0x000fc6000780c0ff */
[----:B------:R-:W0:Y:S01]  /*3280*/  SHFL.BFLY PT, R13, R14, 0x1, 0x1f ;  /* 0x0c201f000e0d7f89 */ /* 0x000e2200000e0000 */
[----:B------:R-:W-:Y:S02]  /*3290*/  ISETP.GT.U32.AND P1, PT, R2, 0x3, PT ;  /* 0x000000030200780c */ /* 0x000fe40003f24070 */
[----:B0-----:R-:W-:Y:S01]  /*32a0*/  FMNMX.FTZ R17, R14, R13, !PT ;  /* 0x0000000d0e117209 */ /* 0x001fe20007810000 */
[----:B------:R-:W-:-:S06]  /*32b0*/  IMAD R13, R2, 0x4, R11 ;  /* 0x00000004020d7824 */ /* 0x000fcc00078e020b */
[----:B------:R0:W-:Y:S01]  /*32c0*/  @!P0 STS [R12], R17 ;  /* 0x000000110c008388 */ /* 0x0001e20000000800 */
[----:B------:R-:W-:Y:S01]  /*32d0*/  BAR.SYNC.DEFER_BLOCKING 0x0 ;  /* 0x0000000000007b1d */ /* 0x000fe20000010000 */
[----:B0-----:R-:W-:-:S05]  /*32e0*/  IMAD.MOV.U32 R17, RZ, RZ, RZ ;  /* 0x000000ffff117224 */ /* 0x001fca00078e00ff */
[----:B------:R-:W0:Y:S04]  /*32f0*/  @!P1 LDS R15, [R13] ;  /* 0x000000000d0f9984 */ /* 0x000e280000000800 */
[----:B0-----:R-:W0:Y:S02]  /*3300*/  SHFL.BFLY PT, R6, R15, 0x2, 0x1f ;  /* 0x0c401f000f067f89 */ /* 0x001e2400000e0000 */
[----:B0-----:R-:W-:Y:S02]  /*3310*/  FMNMX.FTZ R14, R6, R15, !PT ;  /* 0x0000000f060e7209 */ /* 0x001fe40007810000 */
[----:B--2---:R-:W-:-:S03]  /*3320*/  SHF.L.U32 R6, R16, 0x9, RZ ;  /* 0x0000000910067819 */ /* 0x004fc600000006ff */
[----:B------:R-:W0:Y:S01]  /*3330*/  SHFL.BFLY PT, R7, R14, 0x1, 0x1f ;  /* 0x0c201f000e077f89 */ /* 0x000e2200000e0000 */
[----:B------:R-:W-:-:S04]  /*3340*/  IADD3 R11, PT, PT, -R6, UR4, RZ ;  /* 0x00000004060b7c10 */ /* 0x000fc8000fffe1ff */
[----:B------:R-:W-:Y:S02]  /*3350*/  ISETP.GE.AND P2, PT, R0, R11, PT ;  /* 0x0000000b0000720c */ /* 0x000fe40003f46270 */
[----:B0-----:R-:W-:-:S06]  /*3360*/  FMNMX.FTZ R7, R14, R7, !PT ;  /* 0x000000070e077209 */ /* 0x001fcc0007810000 */
[----:B------:R-:W0:Y:S05]  /*3370*/  SHFL.IDX PT, R7, R7, RZ, 0x1f ;  /* 0x00001fff07077589 */ /* 0x000e2a00000e0000 */
[----:B------:R-:W-:Y:S05]  /*3380*/  @P2 BRA `(.L_x_18261) ;  /* 0x0000000c00842947 */ /* 0x000fea0003800000 */
[----:B------:R-:W-:Y:S01]  /*3390*/  LOP3.LUT R14, RZ, R0, RZ, 0x33, !PT ;  /* 0x00000000ff0e7212 */ /* 0x000fe200078e33ff */
[----:B------:R-:W-:Y:S04]  /*33a0*/  BSSY.RECONVERGENT B1, `(.L_x_18262) ;  /* 0x000001c000017945 */ /* 0x000fe80003800200 */
[----:B------:R-:W-:-:S05]  /*33b0*/  VIADD R15, R14, UR4 ;  /* 0x000000040e0f7c36 */ /* 0x000fca0008000000 */
[----:B------:R-:W-:Y:S02]  /*33c0*/  LOP3.LUT R14, R15, 0x180, RZ, 0xc0, !PT ;  /* 0x000001800f0e7812 */ /* 0x000fe400078ec0ff */
[----:B------:R-:W-:Y:S02]  /*33d0*/  IADD3 R17, PT, PT, -R6, R15, RZ ;  /* 0x0000000f06117210 */ /* 0x000fe40007ffe1ff */
[----:B------:R-:W-:Y:S01]  /*33e0*/  ISETP.NE.AND P0, PT, R14, 0x180, PT ;  /* 0x000001800e00780c */ /* 0x000fe20003f05270 */
[----:B------:R-:W-:Y:S01]  /*33f0*/  IMAD.MOV.U32 R14, RZ, RZ, R0 ;  /* 0x000000ffff0e7224 */ /* 0x000fe200078e0000 */
[----:B------:R-:W-:Y:S01]  /*3400*/  ISETP.GE.U32.AND P3, PT, R17, 0x180, PT ;  /* 0x000001801100780c */ /* 0x000fe20003f66070 */
[----:B------:R-:W-:-:S10]  /*3410*/  IMAD.MOV.U32 R17, RZ, RZ, RZ ;  /* 0x000000ffff117224 */ /* 0x000fd400078e00ff */
        /* <DEDUP_REMOVED lines=9> */
.L_x_18264:
        /* <DEDUP_REMOVED lines=11> */
.L_x_18263:
[----:B------:R-:W-:Y:S05]  /*3560*/  BSYNC.RECONVERGENT B1 ;  /* 0x0000000000017941 */ /* 0x000fea0003800200 */
.L_x_18262:
        /* <DEDUP_REMOVED lines=12> */
.L_x_18267:
        /* <DEDUP_REMOVED lines=100> */
.L_x_18266:
[----:B------:R-:W-:Y:S05]  /*3c70*/  BSYNC.RECONVERGENT B1 ;  /* 0x0000000000017941 */ /* 0x000fea0003800200 */
.L_x_18265:
        /* <DEDUP_REMOVED lines=55> */
.L_x_18269:
[----:B------:R-:W-:Y:S05]  /*3ff0*/  BSYNC.RECONVERGENT B1 ;  /* 0x0000000000017941 */ /* 0x000fea0003800200 */
.L_x_18268:
        /* <DEDUP_REMOVED lines=26> */
.L_x_18261:
[----:B------:R-:W-:Y:S05]  /*41a0*/  BSYNC.RECONVERGENT B0 ;  /* 0x0000000000007941 */ /* 0x000fea0003800200 */
.L_x_18260:
        /* <DEDUP_REMOVED lines=23> */
[----:B-1----:R-:W-:-:S04]  /*4320*/  IADD3 R15, PT, PT, R12, UR4, RZ ;  /* 0x000000040c0f7c10 */ /* 0x002fc8000fffe0ff */
        /* <DEDUP_REMOVED lines=11> */
[----:B------:R-:W-:Y:S02]  /*43e0*/  LEA R17, R4, R13, 0x18 ;  /* 0x0000000d04117211 */ /* 0x000fe400078ec0ff */
[----:B------:R-:W-:Y:S02]  /*43f0*/  LOP3.LUT R15, R15, 0x3, RZ, 0xc0, !PT ;  /* 0x000000030f0f7812 */ /* 0x000fe400078ec0ff */
[----:B------:R-:W-:Y:S02]  /*4400*/  LOP3.LUT R13, R12, 0x180, RZ, 0xc0, !PT ;  /* 0x000001800c0d7812 */ /* 0x000fe400078ec0ff */
[----:B------:R-:W-:Y:S01]  /*4410*/  LEA R14, R0, R17, 0x2 ;  /* 0x00000011000e7211 */ /* 0x000fe200078e10ff */
[----:B------:R-:W-:Y:S02]  /*4420*/  IMAD.MOV R15, RZ, RZ, -R15 ;  /* 0x000000ffff0f7224 */ /* 0x000fe400078e0a0f */
[----:B------:R-:W-:-:S07]  /*4430*/  IMAD.IADD R12, R13, 0x1, R0 ;  /* 0x000000010d0c7824 */ /* 0x000fce00078e0200 */
.L_x_18274:
[----:B------:R-:W2:Y:S01]  /*4440*/  LDS R13, [R14] ;  /* 0x000000000e0d7984 */ /* 0x000ea20000000800 */
[----:B------:R-:W-:-:S05]  /*4450*/  VIADD R15, R15, 0x1 ;  /* 0x000000010f0f7836 */ /* 0x000fca0000000000 */
[----:B------:R-:W-:Y:S01]  /*4460*/  ISETP.NE.AND P0, PT, R15, RZ, PT ;  /* 0x000000ff0f00720c */ /* 0x000fe20003f05270 */
[----:B--2---:R-:W-:-:S05]  /*4470*/  FMUL.FTZ R13, R13, R40 ;  /* 0x000000280d0d7220 */ /* 0x004fca0000410000 */
[----:B------:R1:W-:Y:S02]  /*4480*/  STS [R14], R13 ;  /* 0x0000000d0e007388 */ /* 0x0003e40000000800 */
[----:B-1----:R-:W-:-:S05]  /*4490*/  IADD3 R14, PT, PT, R14, 0x200, RZ ;  /* 0x000002000e0e7810 */ /* 0x002fca0007ffe0ff */
[----:B------:R-:W-:Y:S05]  /*44a0*/  @P0 BRA `(.L_x_18274) ;  /* 0xfffffffc00e40947 */ /* 0x000fea000383ffff */
.L_x_18273:
[----:B------:R-:W-:Y:S05]  /*44b0*/  BSYNC.RECONVERGENT B1 ;  /* 0x0000000000017941 */ /* 0x000fea0003800200 */
.L_x_18272:
        /* <DEDUP_REMOVED lines=12> */
.L_x_18277:
        /* <DEDUP_REMOVED lines=52> */
.L_x_18276:
[----:B------:R-:W-:Y:S05]  /*48c0*/  BSYNC.RECONVERGENT B1 ;  /* 0x0000000000017941 */ /* 0x000fea0003800200 */
.L_x_18275:
        /* <DEDUP_REMOVED lines=31> */
.L_x_18279:
[----:B------:R-:W-:Y:S05]  /*4ac0*/  BSYNC.RECONVERGENT B1 ;  /* 0x0000000000017941 */ /* 0x000fea0003800200 */
.L_x_18278:
        /* <DEDUP_REMOVED lines=14> */
.L_x_18271:
[----:B------:R-:W-:Y:S05]  /*4bb0*/  BSYNC.RECONVERGENT B0 ;  /* 0x0000000000007941 */ /* 0x000fea0003800200 */
.L_x_18270:
[----:B------:R-:W3:Y:S01]  /*4bc0*/  LDCU UR6, c[0x0][0x370] ;  /* 0x00006e00ff0677ac */ /* 0x000ee20008000800 */
[----:B------:R-:W4:Y:S08]  /*4bd0*/  LDC R11, c[0x0][0x378] ;  /* 0x0000de00ff0b7b82 */ /* 0x000f300000000800 */
[----:B------:R-:W-:Y:S01]  /*4be0*/  BAR.SYNC.DEFER_BLOCKING 0x0 ;  /* 0x0000000000007b1d */ /* 0x000fe20000010000 */
[----:B------:R-:W-:Y:S01]  /*4bf0*/  ISETP.NE.AND P0, PT, R0, RZ, PT ;  /* 0x000000ff0000720c */ /* 0x000fe20003f05270 */
[----:B------:R-:W-:-:S04]  /*4c00*/  IMAD R42, R16, 0x10, R3 ;  /* 0x00000010102a7824 */ /* 0x000fc800078e0203 */
[----:B------:R-:W0:Y:S02]  /*4c10*/  LDCU UR20, c[0x0][0x3dc] ;  /* 0x00007b80ff1477ac */ /* 0x000e240008000800 */
[----:B------:R-:W0:Y:S01]  /*4c20*/  S2UR UR7, SR_CTAID.X ;  /* 0x00000000000779c3 */ /* 0x000e220000002500 */
[----:B------:R-:W-:Y:S07]  /*4c30*/  BSSY.RECONVERGENT B0, `(.L_x_18280) ;  /* 0x0000010000007945 */ /* 0x000fee0003800200 */
[----:B------:R-:W0:Y:S01]  /*4c40*/  S2UR UR13, SR_CTAID.Y ;  /* 0x00000000000d79c3 */ /* 0x000e220000002600 */
[----:B---3--:R-:W-:Y:S05]  /*4c50*/  @P0 BRA `(.L_x_18281) ;  /* 0x0000000000340947 */ /* 0x008fea0003800000 */
[----:B0-----:R-:W-:Y:S01]  /*4c60*/  UIMAD UR4, UR13, UR6, UR7 ;  /* 0x000000060d0472a4 */ /* 0x001fe2000f8e0207 */
[----:B------:R-:W0:Y:S05]  /*4c70*/  LDCU.128 UR16, c[0x0][0x380] ;  /* 0x00007000ff1077ac */ /* 0x000e2a0008000c00 */
[----:B-1--4-:R-:W-:-:S05]  /*4c80*/  IMAD R15, R11, UR4, RZ ;  /* 0x000000040b0f7c24 */ /* 0x012fca000f8e02ff */
[----:B------:R-:W-:-:S04]  /*4c90*/  IADD3 R15, P0, PT, R15, R16, RZ ;  /* 0x000000100f0f7210 */ /* 0x000fc80007f1e0ff */
[----:B------:R-:W-:Y:S01]  /*4ca0*/  IADD3.X R12, PT, PT, RZ, RZ, RZ, P0, !PT ;  /* 0x000000ffff0c7210 */ /* 0x000fe200007fe4ff */
[----:B------:R-:W-:-:S03]  /*4cb0*/  IMAD.SHL.U32 R14, R15, 0x4, RZ ;  /* 0x000000040f0e7824 */ /* 0x000fc600078e00ff */
[----:B------:R-:W-:Y:S02]  /*4cc0*/  SHF.L.U64.HI R15, R15, 0x2, R12 ;  /* 0x000000020f0f7819 */ /* 0x000fe4000001020c */
[C---:B0-----:R-:W-:Y:S02]  /*4cd0*/  IADD3 R12, P0, PT, R14.reuse, UR18, RZ ;  /* 0x000000120e0c7c10 */ /* 0x041fe4000ff1e0ff */
[----:B------:R-:W-:Y:S02]  /*4ce0*/  IADD3 R14, P1, PT, R14, UR16, RZ ;  /* 0x000000100e0e7c10 */ /* 0x000fe4000ff3e0ff */
[C---:B------:R-:W-:Y:S02]  /*4cf0*/  IADD3.X R13, PT, PT, R15.reuse, UR19, RZ, P0, !PT ;  /* 0x000000130f0d7c10 */ /* 0x040fe400087fe4ff */
[----:B------:R-:W-:-:S03]  /*4d00*/  IADD3.X R15, PT, PT, R15, UR17, RZ, P1, !PT ;  /* 0x000000110f0f7c10 */ /* 0x000fc60008ffe4ff */
[----:B------:R3:W-:Y:S04]  /*4d10*/  STG.E desc[UR10][R12.64], R7 ;  /* 0x000000070c007986 */ /* 0x0007e8000c10190a */
[----:B--2---:R3:W-:Y:S02]  /*4d20*/  STG.E desc[UR10][R14.64], R41 ;  /* 0x000000290e007986 */ /* 0x0047e4000c10190a */
.L_x_18281:
[----:B0-----:R-:W-:Y:S05]  /*4d30*/  BSYNC.RECONVERGENT B0 ;  /* 0x0000000000007941 */ /* 0x001fea0003800200 */
.L_x_18280:
        /* <DEDUP_REMOVED lines=11> */
[----:B------:R-:W-:Y:S06]  /*4df0*/  @P0 BRA `(.L_x_18283) ;  /* 0x0000003c00880947 */ /* 0x000fec0003800000 */
[----:B------:R-:W5:Y:S01]  /*4e00*/  I2F.RP R17, R8 ;  /* 0x0000000800117306 */ /* 0x000f620000209400 */
[----:B---3--:R-:W3:Y:S01]  /*4e10*/  LDC R7, c[0x0][0x3c8] ;  /* 0x0000f200ff077b82 */ /* 0x008ee20000000800 */
[----:B------:R-:W0:Y:S01]  /*4e20*/  LDCU.64 UR16, c[0x0][0x3b8] ;  /* 0x00007700ff1077ac */ /* 0x000e220008000a00 */
[----:B-1----:R-:W-:Y:S01]  /*4e30*/  IMAD.WIDE.U32 R12, R42, 0x4, RZ ;  /* 0x000000042a0c7825 */ /* 0x002fe200078e00ff */
[----:B------:R-:W-:Y:S02]  /*4e40*/  IADD3 R5, PT, PT, R5, 0x100, RZ ;  /* 0x0000010005057810 */ /* 0x000fe40007ffe0ff */
[----:B------:R-:W-:Y:S01]  /*4e50*/  CS2R R24, SRZ ;  /* 0x0000000000187805 */ /* 0x000fe2000001ff00 */
[----:B------:R-:W1:Y:S01]  /*4e60*/  LDCU UR5, c[0x0][0x3fc] ;  /* 0x00007f80ff0577ac */ /* 0x000e620008000800 */
[----:B------:R-:W-:Y:S01]  /*4e70*/  IMAD.SHL.U32 R14, R0, 0x20, RZ ;  /* 0x00000020000e7824 */ /* 0x000fe200078e00ff */
[----:B------:R-:W-:Y:S01]  /*4e80*/  LEA R5, R4, R5, 0x18 ;  /* 0x0000000504057211 */ /* 0x000fe200078ec0ff */
[C---:B------:R-:W-:Y:S01]  /*4e90*/  IMAD R6, R3.reuse, 0x20, R6 ;  /* 0x0000002003067824 */ /* 0x040fe200078e0206 */
[----:B------:R-:W-:Y:S01]  /*4ea0*/  UIADD3 UR4, UPT, UPT, UR12, 0x1f, URZ ;  /* 0x0000001f0c047890 */ /* 0x000fe2000fffe0ff */
[----:B------:R-:W-:Y:S01]  /*4eb0*/  IMAD.SHL.U32 R4, R0, 0x8, RZ ;  /* 0x0000000800047824 */ /* 0x000fe200078e00ff */
[----:B------:R-:W-:Y:S01]  /*4ec0*/  LOP3.LUT R14, R14, 0x60, RZ, 0xe2, !PT ;  /* 0x000000600e0e7812 */ /* 0x000fe200078ee2ff */
[----:B------:R-:W-:Y:S01]  /*4ed0*/  IMAD.MOV.U32 R23, RZ, RZ, RZ ;  /* 0x000000ffff177224 */ /* 0x000fe200078e00ff */
[----:B------:R-:W-:Y:S01]  /*4ee0*/  USHF.R.U32.HI UR4, URZ, 0x5, UR4 ;  /* 0x00000005ff047899 */ /* 0x000fe20008011604 */
[----:B-----5:R-:W5:Y:S01]  /*4ef0*/  MUFU.RCP R17, R17 ;  /* 0x0000001100117308 */ /* 0x020f620000001000 */
[----:B--2---:R-:W-:Y:S01]  /*4f00*/  IADD3 R40, PT, PT, R6, 0x3, RZ ;  /* 0x0000000306287810 */ /* 0x004fe20007ffe0ff */
[----:B------:R-:W-:Y:S01]  /*4f10*/  IMAD R14, R3, 0x80, R14 ;  /* 0x00000080030e7824 */ /* 0x000fe200078e020e */
[----:B------:R-:W-:-:S02]  /*4f20*/  LOP3.LUT R41, R4, 0x18, RZ, 0xc0, !PT ;  /* 0x0000001804297812 */ /* 0x000fc400078ec0ff */
[----:B------:R-:W-:Y:S02]  /*4f30*/  CS2R R26, SRZ ;  /* 0x00000000001a7805 */ /* 0x000fe4000001ff00 */
[C---:B------:R-:W-:Y:S02]  /*4f40*/  IADD3 R38, PT, PT, R42.reuse, 0x1, RZ ;  /* 0x000000012a267810 */ /* 0x040fe40007ffe0ff */
[----:B------:R-:W-:Y:S02]  /*4f50*/  CS2R R28, SRZ ;  /* 0x00000000001c7805 */ /* 0x000fe4000001ff00 */
[----:B------:R-:W-:Y:S02]  /*4f60*/  CS2R R30, SRZ ;  /* 0x00000000001e7805 */ /* 0x000fe4000001ff00 */
[----:B------:R-:W-:Y:S01]  /*4f70*/  CS2R R32, SRZ ;  /* 0x0000000000207805 */ /* 0x000fe2000001ff00 */
[----:B-1----:R-:W-:Y:S01]  /*4f80*/  IMAD.U32 R43, RZ, RZ, UR5 ;  /* 0x00000005ff2b7e24 */ /* 0x002fe2000f8e00ff */
[----:B------:R-:W-:Y:S01]  /*4f90*/  CS2R R34, SRZ ;  /* 0x0000000000227805 */ /* 0x000fe2000001ff00 */
[----:B---3--:R-:W-:Y:S01]  /*4fa0*/  IMAD R7, R7, UR13, RZ ;  /* 0x0000000d07077c24 */ /* 0x008fe2000f8e02ff */
[----:B------:R-:W-:Y:S01]  /*4fb0*/  IADD3 R42, PT, PT, R42, -UR4, RZ ;  /* 0x800000042a2a7c10 */ /* 0x000fe2000fffe0ff */
[----:B------:R-:W-:Y:S01]  /*4fc0*/  IMAD.MOV.U32 R36, RZ, RZ, RZ ;  /* 0x000000ffff247224 */ /* 0x000fe200078e00ff */
[----:B------:R-:W-:Y:S01]  /*4fd0*/  IADD3 R43, PT, PT, -R43, UR8, RZ ;  /* 0x000000082b2b7c10 */ /* 0x000fe2000fffe1ff */
[----:B------:R-:W-:-:S04]  /*4fe0*/  IMAD.WIDE R12, R7, 0x4, R12 ;  /* 0x00000004070c7825 */ /* 0x000fc800078e020c */
[----:B-----5:R-:W-:Y:S01]  /*4ff0*/  VIADD R15, R17, 0xffffffe ;  /* 0x0ffffffe110f7836 */ /* 0x020fe20000000000 */
[----:B0-----:R-:W-:Y:S01]  /*5000*/  IADD3 R22, P0, PT, R12, UR16, RZ ;  /* 0x000000100c167c10 */ /* 0x001fe2000ff1e0ff */
[----:B------:R-:W0:Y:S01]  /*5010*/  LDCU UR16, c[0x0][0x3e0] ;  /* 0x00007c00ff1077ac */ /* 0x000e220008000800 */
[----:B------:R-:W-:Y:S01]  /*5020*/  IADD3 R17, PT, PT, R14, 0x10, R5 ;  /* 0x000000100e117810 */ /* 0x000fe20007ffe005 */
[----:B------:R-:W-:Y:S01]  /*5030*/  IMAD.IADD R41, R41, 0x1, R40 ;  /* 0x0000000129297824 */ /* 0x000fe200078e0228 */
[----:B------:R-:W-:Y:S01]  /*5040*/  MOV R14, RZ ;  /* 0x000000ff000e7202 */ /* 0x000fe20000000f00 */
[----:B------:R-:W1:Y:S01]  /*5050*/  F2I.FTZ.U32.TRUNC.NTZ R15, R15 ;  /* 0x0000000f000f7305 */ /* 0x000e62000021f000 */
[----:B------:R-:W-:Y:S01]  /*5060*/  IADD3.X R39, PT, PT, R13, UR17, RZ, P0, !PT ;  /* 0x000000110d277c10 */ /* 0x000fe200087fe4ff */
[----:B0-----:R-:W-:Y:S01]  /*5070*/  IMAD R18, R9, UR16, RZ ;  /* 0x0000001009127c24 */ /* 0x001fe2000f8e02ff */
[----:B------:R-:W-:Y:S01]  /*5080*/  LOP3.LUT R9, R4, 0xf8, RZ, 0xc0, !PT ;  /* 0x000000f804097812 */ /* 0x000fe200078ec0ff */
[----:B-1----:R-:W-:-:S03]  /*5090*/  IMAD.MOV R37, RZ, RZ, -R15 ;  /* 0x000000ffff257224 */ /* 0x002fc600078e0a0f */
[----:B------:R-:W-:Y:S01]  /*50a0*/  SHF.R.S32.HI R19, RZ, 0x1f, R18 ;  /* 0x0000001fff137819 */ /* 0x000fe20000011412 */
[----:B------:R-:W-:-:S04]  /*50b0*/  IMAD R37, R37, R8, RZ ;  /* 0x0000000825257224 */ /* 0x000fc800078e02ff */
[----:B------:R-:W-:-:S07]  /*50c0*/  IMAD.HI.U32 R37, R15, R37, R14 ;  /* 0x000000250f257227 */ /* 0x000fce00078e000e */
.L_x_18314:
[----:B------:R-:W0:Y:S01]  /*50d0*/  LDC R21, c[0x0][0x400] ;  /* 0x00010000ff157b82 */ /* 0x000e220000000800 */
[----:B------:R-:W-:Y:S01]  /*50e0*/  VIADD R4, R40, 0xfffffffd ;  /* 0xfffffffd28047836 */ /* 0x000fe20000000000 */
[----:B------:R-:W-:Y:S04]  /*50f0*/  BSSY.RECONVERGENT B0, `(.L_x_18284) ;  /* 0x00003a8000007945 */ /* 0x000fe80003800200 */
        /* <DEDUP_REMOVED lines=29> */
[----:B------:R-:W-:Y:S01]  /*52d0*/  IMAD.HI.U32 R4, R5, R13, R4 ;  /* 0x0000000d05047227 */ /* 0x000fe200078e0004 */
        /* <DEDUP_REMOVED lines=13> */
[----:B------:R-:W-:Y:S01]  /*53b0*/  IMAD.MOV.U32 R6, RZ, RZ, R22 ;  /* 0x000000ffff067224 */ /* 0x000fe200078e0016 */
[----:B------:R-:W-:Y:S01]  /*53c0*/  MOV R7, R39 ;  /* 0x0000002700077202 */ /* 0x000fe20000000f00 */
        /* <DEDUP_REMOVED lines=81> */
.L_x_18287:
[----:B------:R-:W-:Y:S05]  /*58e0*/  BSYNC.RECONVERGENT B2 ;  /* 0x0000000000027941 */ /* 0x000fea0003800200 */
.L_x_18286:
[----:B-----5:R-:W-:Y:S01]  /*58f0*/  HMUL2.BF16_V2 R76, R5, R6 ;  /* 0x00000006054c7232 */ /* 0x020fe20000200000 */
[----:B------:R-:W-:Y:S01]  /*5900*/  MOV R6, R80 ;  /* 0x0000005000067202 */ /* 0x000fe20000000f00 */
[----:B------:R0:W5:Y:S03]  /*5910*/  LDG.E.CONSTANT R81, desc[UR10][R20.64+0x204] ;  /* 0x0002040a14517981 */ /* 0x000166000c1e9900 */
[C---:B------:R-:W-:Y:S01]  /*5920*/  PRMT R77, R76.reuse, 0x7632, R77 ;  /* 0x000076324c4d7816 */ /* 0x040fe2000000004d */
[----:B------:R0:W5:Y:S01]  /*5930*/  LDG.E.CONSTANT R80, desc[UR10][R20.64+0x200] ;  /* 0x0002000a14507981 */ /* 0x000162000c1e9900 */
[----:B------:R-:W-:Y:S02]  /*5940*/  HFMA2.BF16_V2 R78, R6, R7, -RZ ;  /* 0x00000007064e7231 */ /* 0x000fe400003000ff */
[----:B------:R-:W-:Y:S01]  /*5950*/  IMAD.MOV.U32 R7, RZ, RZ, R82 ;  /* 0x000000ffff077224 */ /* 0x000fe200078e0052 */
[----:B------:R-:W-:Y:S01]  /*5960*/  SHF.L.U32 R77, R77, 0x10, RZ ;  /* 0x000000104d4d7819 */ /* 0x000fe200000006ff */
[----:B------:R0:W5:Y:S01]  /*5970*/  LDG.E.CONSTANT R82, desc[UR10][R20.64+0x208] ;  /* 0x0002080a14527981 */ /* 0x000162000c1e9900 */
[----:B------:R-:W-:-:S02]  /*5980*/  IMAD.U32 R76, R76, 0x10000, RZ ;  /* 0x000100004c4c7824 */ /* 0x000fc400078e00ff */
[----:B------:R-:W-:Y:S01]  /*5990*/  HMUL2.BF16_V2 R12, R7, R12 ;  /* 0x0000000c070c7232 */ /* 0x000fe20000200000 */
[----:B------:R0:W5:Y:S01]  /*59a0*/  LDG.E.CONSTANT R83, desc[UR10][R20.64+0x20c] ;  /* 0x00020c0a14537981 */ /* 0x000162000c1e9900 */
[----:B------:R-:W-:Y:S01]  /*59b0*/  FADD.FTZ R77, R76, R77 ;  /* 0x0000004d4c4d7221 */ /* 0x000fe20000010000 */
[C---:B------:R-:W-:Y:S01]  /*59c0*/  PRMT R79, R78.reuse, 0x7632, R79 ;  /* 0x000076324e4f7816 */ /* 0x040fe2000000004f */
[----:B------:R-:W-:Y:S01]  /*59d0*/  IMAD.U32 R78, R78, 0x10000, RZ ;  /* 0x000100004e4e7824 */ /* 0x000fe200078e00ff */
[C---:B------:R-:W-:Y:S01]  /*59e0*/  PRMT R76, R12.reuse, 0x7632, R76 ;  /* 0x000076320c4c7816 */ /* 0x040fe2000000004c */
[----:B------:R-:W-:Y:S02]  /*59f0*/  BSSY.RECONVERGENT B2, `(.L_x_18288) ;  /* 0x0000024000027945 */ /* 0x000fe40003800200 */
[----:B------:R-:W-:Y:S01]  /*5a00*/  IMAD.U32 R79, R79, 0x10000, RZ ;  /* 0x000100004f4f7824 */ /* 0x000fe200078e00ff */
[----:B------:R-:W-:-:S03]  /*5a10*/  SHF.L.U32 R12, R12, 0x10, RZ ;  /* 0x000000100c0c7819 */ /* 0x000fc600000006ff */
[----:B------:R-:W-:Y:S01]  /*5a20*/  FADD.FTZ R78, R78, R79 ;  /* 0x0000004f4e4e7221 */ /* 0x000fe20000010000 */
[----:B------:R-:W-:Y:S01]  /*5a30*/  IMAD.U32 R79, R76, 0x10000, RZ ;  /* 0x000100004c4f7824 */ /* 0x000fe200078e00ff */
[----:B0-----:R-:W-:Y:S06]  /*5a40*/  @P0 BRA `(.L_x_18289) ;  /* 0x0000000000780947 */ /* 0x001fec0003800000 */
        /* <DEDUP_REMOVED lines=30> */
.L_x_18289:
[----:B------:R-:W-:Y:S05]  /*5c30*/  BSYNC.RECONVERGENT B2 ;  /* 0x0000000000027941 */ /* 0x000fea0003800200 */
.L_x_18288:
[----:B-----5:R-:W-:Y:S02]  /*5c40*/  HFMA2.BF16_V2 R84, R5, R80, -RZ ;  /* 0x0000005005547231 */ /* 0x020fe400003000ff */
[----:B------:R-:W-:Y:S01]  /*5c50*/  FADD.FTZ R76, R12, R79 ;  /* 0x0000004f0c4c7221 */ /* 0x000fe20000010000 */
[----:B------:R-:W-:Y:S01]  /*5c60*/  F2FP.BF16.F32.PACK_AB R80, R15, R14 ;  /* 0x0000000e0f50723e */ /* 0x000fe200000010ff */
[----:B------:R-:W-:Y:S02]  /*5c70*/  HMUL2.BF16_V2 R15, R6, R81 ;  /* 0x00000051060f7232 */ /* 0x000fe40000200000 */
[----:B------:R-:W-:-:S03]  /*5c80*/  FADD.FTZ R77, R77, R78 ;  /* 0x0000004e4d4d7221 */ /* 0x000fc60000010000 */
[C---:B------:R-:W-:Y:S01]  /*5c90*/  PRMT R78, R15.reuse, 0x7632, R78 ;  /* 0x000076320f4e7816 */ /* 0x040fe2000000004e */
[----:B------:R-:W-:Y:S01]  /*5ca0*/  IMAD.U32 R15, R15, 0x10000, RZ ;  /* 0x000100000f0f7824 */ /* 0x000fe200078e00ff */
[C---:B------:R-:W-:Y:S01]  /*5cb0*/  PRMT R12, R84.reuse, 0x7610, R12 ;  /* 0x00007610540c7816 */ /* 0x040fe2000000000c */
[----:B------:R-:W-:Y:S01]  /*5cc0*/  FADD.FTZ R76, R77, R76 ;  /* 0x0000004c4d4c7221 */ /* 0x000fe20000010000 */
[----:B------:R-:W-:Y:S01]  /*5cd0*/  PRMT R14, R84, 0x7632, R14 ;  /* 0x00007632540e7816 */ /* 0x000fe2000000000e */
[----:B------:R-:W-:Y:S02]  /*5ce0*/  IMAD.U32 R78, R78, 0x10000, RZ ;  /* 0x000100004e4e7824 */ /* 0x000fe400078e00ff */
[----:B------:R-:W-:Y:S01]  /*5cf0*/  IMAD.U32 R79, R12, 0x10000, RZ ;  /* 0x000100000c4f7824 */ /* 0x000fe200078e00ff */
[----:B------:R-:W-:Y:S02]  /*5d00*/  MOV R12, R80 ;  /* 0x00000050000c7202 */ /* 0x000fe40000000f00 */
[----:B------:R-:W-:-:S03]  /*5d10*/  SHF.L.U32 R14, R14, 0x10, RZ ;  /* 0x000000100e0e7819 */ /* 0x000fc600000006ff */
[C---:B------:R-:W-:Y:S02]  /*5d20*/  HFMA2.BF16_V2 R13, R12.reuse, R13, -RZ ;  /* 0x0000000d0c0d7231 */ /* 0x040fe400003000ff */
[----:B------:R-:W-:Y:S01]  /*5d30*/  FADD.FTZ R81, R79, R14 ;  /* 0x0000000e4f517221 */ /* 0x000fe20000010000 */
[----:B------:R-:W-:Y:S02]  /*5d40*/  HMUL2.BF16_V2 R79, R7, R82 ;  /* 0x00000052074f7232 */ /* 0x000fe40000200000 */
[----:B------:R-:W-:Y:S02]  /*5d50*/  HFMA2.BF16_V2 R83, R12, R83, -RZ ;  /* 0x000000530c537231 */ /* 0x000fe400003000ff */
[----:B------:R-:W-:Y:S01]  /*5d60*/  FADD.FTZ R82, R15, R78 ;  /* 0x0000004e0f527221 */ /* 0x000fe20000010000 */
[----:B------:R-:W-:-:S03]  /*5d70*/  PRMT R15, R79, 0x7610, R15 ;  /* 0x000076104f0f7816 */ /* 0x000fc6000000000f */
[----:B------:R-:W-:Y:S01]  /*5d80*/  FADD.FTZ R81, R81, R82 ;  /* 0x0000005251517221 */ /* 0x000fe20000010000 */
[----:B------:R-:W-:Y:S02]  /*5d90*/  PRMT R78, R79, 0x7632, R78 ;  /* 0x000076324f4e7816 */ /* 0x000fe4000000004e */
[----:B------:R-:W-:Y:S01]  /*5da0*/  PRMT R14, R13, 0x7632, R14 ;  /* 0x000076320d0e7816 */ /* 0x000fe2000000000e */
[----:B------:R-:W-:Y:S01]  /*5db0*/  IMAD.U32 R15, R15, 0x10000, RZ ;  /* 0x000100000f0f7824 */ /* 0x000fe200078e00ff */
[C---:B------:R-:W-:Y:S01]  /*5dc0*/  PRMT R79, R83.reuse, 0x7610, R79 ;  /* 0x00007610534f7816 */ /* 0x040fe2000000004f */
[----:B------:R-:W-:Y:S01]  /*5dd0*/  IMAD.U32 R78, R78, 0x10000, RZ ;  /* 0x000100004e4e7824 */ /* 0x000fe200078e00ff */
[----:B------:R-:W-:Y:S01]  /*5de0*/  PRMT R80, R83, 0x7632, R80 ;  /* 0x0000763253507816 */ /* 0x000fe20000000050 */
[----:B------:R-:W-:Y:S01]  /*5df0*/  IMAD.U32 R14, R14, 0x10000, RZ ;  /* 0x000100000e0e7824 */ /* 0x000fe200078e00ff */
[----:B------:R-:W-:Y:S01]  /*5e00*/  SHF.L.U32 R13, R13, 0x10, RZ ;  /* 0x000000100d0d7819 */ /* 0x000fe200000006ff */
[----:B------:R-:W-:Y:S01]  /*5e10*/  FADD.FTZ R78, R15, R78 ;  /* 0x0000004e0f4e7221 */ /* 0x000fe20000010000 */
[----:B------:R-:W-:Y:S01]  /*5e20*/  SHF.L.U32 R80, R80, 0x10, RZ ;  /* 0x0000001050507819 */ /* 0x000fe200000006ff */
[----:B------:R-:W-:Y:S01]  /*5e30*/  IMAD.U32 R79, R79, 0x10000, RZ ;  /* 0x000100004f4f7824 */ /* 0x000fe200078e00ff */
[----:B------:R0:W5:Y:S01]  /*5e40*/  LDG.E.CONSTANT R15, desc[UR10][R20.64+0x40c] ;  /* 0x00040c0a140f7981 */ /* 0x000162000c1e9900 */
[----:B------:R-:W-:Y:S01]  /*5e50*/  FADD.FTZ R13, R13, R14 ;  /* 0x0000000e0d0d7221 */ /* 0x000fe20000010000 */
[----:B------:R-:W-:Y:S01]  /*5e60*/  FADD.FTZ R78, R81, R78 ;  /* 0x0000004e514e7221 */ /* 0x000fe20000010000 */
[----:B------:R-:W-:Y:S01]  /*5e70*/  FADD.FTZ R79, R79, R80 ;  /* 0x000000504f4f7221 */ /* 0x000fe20000010000 */
[----:B------:R0:W5:Y:S01]  /*5e80*/  LDG.E.CONSTANT R14, desc[UR10][R20.64+0x400] ;  /* 0x0004000a140e7981 */ /* 0x000162000c1e9900 */
[----:B------:R-:W-:-:S02]  /*5e90*/  FADD.FTZ R76, R76, R13 ;  /* 0x0000000d4c4c7221 */ /* 0x000fc40000010000 */
[----:B------:R-:W-:Y:S01]  /*5ea0*/  FADD.FTZ R79, R78, R79 ;  /* 0x0000004f4e4f7221 */ /* 0x000fe20000010000 */
[----:B------:R0:W5:Y:S04]  /*5eb0*/  LDG.E.CONSTANT R13, desc[UR10][R20.64+0x404] ;  /* 0x0004040a140d7981 */ /* 0x000168000c1e9900 */
[----:B------:R0:W5:Y:S01]  /*5ec0*/  LDG.E.CONSTANT R78, desc[UR10][R20.64+0x408] ;  /* 0x0004080a144e7981 */ /* 0x000162000c1e9900 */
[----:B------:R-:W-:Y:S04]  /*5ed0*/  BSSY.RECONVERGENT B2, `(.L_x_18290) ;  /* 0x0000020000027945 */ /* 0x000fe80003800200 */
        /* <DEDUP_REMOVED lines=10> */
[----:B------:R-:W-:-:S02]  /*5f80*/  IADD3 R81, PT, PT, R41, -0x2, RZ ;  /* 0xfffffffe29517810 */ /* 0x000fc40007ffe0ff */
        /* <DEDUP_REMOVED lines=20> */
.L_x_18291:
[----:B------:R-:W-:Y:S05]  /*60d0*/  BSYNC.RECONVERGENT B2 ;  /* 0x0000000000027941 */ /* 0x000fea0003800200 */
.L_x_18290:
        /* <DEDUP_REMOVED lines=45> */
.L_x_18293:
[----:B------:R-:W-:Y:S05]  /*63b0*/  BSYNC.RECONVERGENT B2 ;  /* 0x0000000000027941 */ /* 0x000fea0003800200 */
.L_x_18292:
        /* <DEDUP_REMOVED lines=76> */
.L_x_18295:
[----:B------:R-:W-:Y:S05]  /*6880*/  BSYNC.RECONVERGENT B2 ;  /* 0x0000000000027941 */ /* 0x000fea0003800200 */
.L_x_18294:
        /* <DEDUP_REMOVED lines=15> */
[C---:B0123--:R-:W-:Y:S01]  /*6980*/  VIADD R20, R41.reuse, 0xffffffff ;  /* 0xffffffff29147836 */ /* 0x04ffe20000000000 */
        /* <DEDUP_REMOVED lines=29> */
.L_x_18297:
[----:B------:R-:W-:Y:S05]  /*6b60*/  BSYNC.RECONVERGENT B2 ;  /* 0x0000000000027941 */ /* 0x000fea0003800200 */
.L_x_18296:
[----:B------:R-:W-:Y:S01]  /*6b70*/  HFMA2.BF16_V2 R82, R5, R82, -RZ ;  /* 0x0000005205527231 */ /* 0x000fe200003000ff */
[----:B------:R-:W-:Y:S01]  /*6b80*/  SHF.L.U32 R14, R14, 0x10, RZ ;  /* 0x000000100e0e7819 */ /* 0x000fe200000006ff */
[----:B0123-5:R-:W-:Y:S02]  /*6b90*/  HMUL2.BF16_V2 R20, R6, R83 ;  /* 0x0000005306147232 */ /* 0x02ffe40000200000 */
        /* <DEDUP_REMOVED lines=72> */
.L_x_18299:
[----:B------:R-:W-:Y:S05]  /*7020*/  BSYNC.RECONVERGENT B2 ;  /* 0x0000000000027941 */ /* 0x000fea0003800200 */
.L_x_18298:
        /* <DEDUP_REMOVED lines=41> */
.L_x_18301:
[----:B------:R-:W-:Y:S05]  /*72c0*/  BSYNC.RECONVERGENT B2 ;  /* 0x0000000000027941 */ /* 0x000fea0003800200 */
.L_x_18300:
        /* <DEDUP_REMOVED lines=72> */
.L_x_18303:
[----:B------:R-:W-:Y:S05]  /*7750*/  BSYNC.RECONVERGENT B2 ;  /* 0x0000000000027941 */ /* 0x000fea0003800200 */
.L_x_18302:
        /* <DEDUP_REMOVED lines=41> */
.L_x_18305:
[----:B------:R-:W-:Y:S05]  /*79f0*/  BSYNC.RECONVERGENT B2 ;  /* 0x0000000000027941 */ /* 0x000fea0003800200 */
.L_x_18304:
        /* <DEDUP_REMOVED lines=76> */
.L_x_18307:
[----:B------:R-:W-:Y:S05]  /*7ec0*/  BSYNC.RECONVERGENT B2 ;  /* 0x0000000000027941 */ /* 0x000fea0003800200 */
.L_x_18306:
        /* <DEDUP_REMOVED lines=40> */
.L_x_18309:
[----:B------:R-:W-:Y:S05]  /*8150*/  BSYNC.RECONVERGENT B2 ;  /* 0x0000000000027941 */ /* 0x000fea0003800200 */
.L_x_18308:
        /* <DEDUP_REMOVED lines=72> */
.L_x_18311:
[----:B------:R-:W-:Y:S05]  /*85e0*/  BSYNC.RECONVERGENT B2 ;  /* 0x0000000000027941 */ /* 0x000fea0003800200 */
.L_x_18310:
        /* <DEDUP_REMOVED lines=34> */
.L_x_18313:
[----:B------:R-:W-:Y:S05]  /*8810*/  BSYNC.RECONVERGENT B2 ;  /* 0x0000000000027941 */ /* 0x000fea0003800200 */
.L_x_18312:
        /* <DEDUP_REMOVED lines=53> */
.L_x_18285:
[----:B------:R-:W-:Y:S05]  /*8b70*/  BSYNC.RECONVERGENT B0 ;  /* 0x0000000000007941 */ /* 0x000fea0003800200 */
.L_x_18284:
        /* <DEDUP_REMOVED lines=10> */
.L_x_18283:
[----:B0-----:R-:W-:Y:S05]  /*8c20*/  BSYNC.RECONVERGENT B1 ;  /* 0x0000000000017941 */ /* 0x001fea0003800200 */
.L_x_18282:
[----:B------:R-:W0:Y:S01]  /*8c30*/  SHFL.BFLY PT, R4, R23, 0x2, 0x1f ;  /* 0x0c401f0017047f89 */ /* 0x000e2200000e0000 */
[----:B------:R-:W5:Y:S01]  /*8c40*/  S2UR UR5, SR_CgaCtaId ;  /* 0x00000000000579c3 */ /* 0x000f620000008800 */
[C---:B-1----:R-:W-:Y:S01]  /*8c50*/  LOP3.LUT R20, R0.reuse, 0x3, RZ, 0xc0, !PT ;  /* 0x0000000300147812 */ /* 0x042fe200078ec0ff */
[----:B------:R-:W-:Y:S01]  /*8c60*/  UMOV UR4, 0x400 ;  /* 0x0000040000047882 */ /* 0x000fe20000000000 */
[----:B------:R-:W1:Y:S01]  /*8c70*/  SHFL.BFLY PT, R5, R24, 0x2, 0x1f ;  /* 0x0c401f0018057f89 */ /* 0x000e6200000e0000 */
[----:B------:R-:W-:Y:S01]  /*8c80*/  LOP3.LUT R22, R0, 0x3c0, RZ, 0xc0, !PT ;  /* 0x000003c000167812 */ /* 0x000fe200078ec0ff */
[----:B------:R-:W-:Y:S01]  /*8c90*/  UIADD3 UR4, UPT, UPT, UR4, 0x100, URZ ;  /* 0x0000010004047890 */ /* 0x000fe2000fffe0ff */
[----:B------:R-:W-:Y:S01]  /*8ca0*/  ISETP.NE.AND P2, PT, R20, RZ, PT ;  /* 0x000000ff1400720c */ /* 0x000fe20003f45270 */
[----:B------:R-:W2:Y:S01]  /*8cb0*/  SHFL.BFLY PT, R6, R25, 0x2, 0x1f ;  /* 0x0c401f0019067f89 */ /* 0x000ea200000e0000 */
[----:B------:R-:W-:Y:S01]  /*8cc0*/  SHF.R.U32.HI R20, RZ, 0x2, R2 ;  /* 0x00000002ff147819 */ /* 0x000fe20000011602 */
[----:B------:R-:W-:Y:S01]  /*8cd0*/  BSSY.RECONVERGENT B0, `(.L_x_18315) ;  /* 0x000004f000007945 */ /* 0x000fe20003800200 */
[----:B------:R-:W-:Y:S01]  /*8ce0*/  ISETP.NE.OR P5, PT, R22, 0x40, P2 ;  /* 0x000000401600780c */ /* 0x000fe200017a5670 */
[----:B---3--:R-:W3:Y:S01]  /*8cf0*/  SHFL.BFLY PT, R7, R26, 0x2, 0x1f ;  /* 0x0c401f001a077f89 */ /* 0x008ee200000e0000 */
[C---:B------:R-:W-:Y:S01]  /*8d00*/  LOP3.LUT P0, RZ, R0.reuse, 0x3c3, RZ, 0xc0, !PT ;  /* 0x000003c300ff7812 */ /* 0x040fe2000780c0ff */
[----:B------:R-:W-:Y:S01]  /*8d10*/  IMAD R20, R3, 0x70, R20 ;  /* 0x0000007003147824 */ /* 0x000fe200078e0214 */
[C---:B------:R-:W-:Y:S01]  /*8d20*/  LOP3.LUT P1, RZ, R0.reuse, 0x3e3, RZ, 0xc0, !PT ;  /* 0x000003e300ff7812 */ /* 0x040fe2000782c0ff */
[----:B------:R-:W4:Y:S01]  /*8d30*/  SHFL.BFLY PT, R8, R27, 0x2, 0x1f ;  /* 0x0c401f001b087f89 */ /* 0x000f2200000e0000 */
[----:B------:R-:W-:-:S03]  /*8d40*/  ISETP.GT.U32.AND P3, PT, R0, 0x1f, PT ;  /* 0x0000001f0000780c */ /* 0x000fc60003f64070 */
[----:B------:R-:W4:Y:S04]  /*8d50*/  SHFL.BFLY PT, R9, R28, 0x2, 0x1f ;  /* 0x0c401f001c097f89 */ /* 0x000f2800000e0000 */
[----:B------:R-:W4:Y:S01]  /*8d60*/  SHFL.BFLY PT, R10, R29, 0x2, 0x1f ;  /* 0x0c401f001d0a7f89 */ /* 0x000f2200000e0000 */
[----:B0-----:R-:W-:Y:S01]  /*8d70*/  FADD.FTZ R4, R4, R23 ;  /* 0x0000001704047221 */ /* 0x001fe20000010000 */
[----:B-----5:R-:W-:Y:S02]  /*8d80*/  ULEA UR4, UR5, UR4, 0x18 ;  /* 0x0000000405047291 */ /* 0x020fe4000f8ec0ff */
[----:B------:R-:W0:Y:S01]  /*8d90*/  SHFL.BFLY PT, R13, R30, 0x2, 0x1f ;  /* 0x0c401f001e0d7f89 */ /* 0x000e2200000e0000 */
[----:B-1----:R-:W-:-:S03]  /*8da0*/  FADD.FTZ R24, R5, R24 ;  /* 0x0000001805187221 */ /* 0x002fc60000010000 */
[----:B------:R-:W1:Y:S01]  /*8db0*/  SHFL.BFLY PT, R12, R31, 0x2, 0x1f ;  /* 0x0c401f001f0c7f89 */ /* 0x000e6200000e0000 */
[----:B--2---:R-:W-:Y:S01]  /*8dc0*/  FADD.FTZ R6, R6, R25 ;  /* 0x0000001906067221 */ /* 0x004fe20000010000 */
[----:B------:R-:W-:Y:S02]  /*8dd0*/  LEA R20, R20, UR4, 0x2 ;  /* 0x0000000414147c11 */ /* 0x000fe4000f8e10ff */
[----:B------:R-:W2:Y:S01]  /*8de0*/  SHFL.BFLY PT, R15, R32, 0x2, 0x1f ;  /* 0x0c401f00200f7f89 */ /* 0x000ea200000e0000 */
[----:B---3--:R-:W-:-:S03]  /*8df0*/  FADD.FTZ R26, R7, R26 ;  /* 0x0000001a071a7221 */ /* 0x008fc60000010000 */
[----:B------:R-:W3:Y:S01]  /*8e00*/  SHFL.BFLY PT, R14, R33, 0x2, 0x1f ;  /* 0x0c401f00210e7f89 */ /* 0x000ee200000e0000 */
[----:B----4-:R-:W-:-:S03]  /*8e10*/  FADD.FTZ R8, R8, R27 ;  /* 0x0000001b08087221 */ /* 0x010fc60000010000 */
[----:B------:R-:W4:Y:S01]  /*8e20*/  SHFL.BFLY PT, R17, R34, 0x2, 0x1f ;  /* 0x0c401f0022117f89 */ /* 0x000f2200000e0000 */
[----:B------:R-:W-:-:S03]  /*8e30*/  FADD.FTZ R28, R9, R28 ;  /* 0x0000001c091c7221 */ /* 0x000fc60000010000 */
[----:B------:R-:W5:Y:S01]  /*8e40*/  SHFL.BFLY PT, R18, R35, 0x2, 0x1f ;  /* 0x0c401f0023127f89 */ /* 0x000f6200000e0000 */
[----:B------:R-:W-:-:S03]  /*8e50*/  FADD.FTZ R10, R10, R29 ;  /* 0x0000001d0a0a7221 */ /* 0x000fc60000010000 */
[----:B------:R-:W5:Y:S01]  /*8e60*/  SHFL.BFLY PT, R37, R36, 0x2, 0x1f ;  /* 0x0c401f0024257f89 */ /* 0x000f6200000e0000 */
[----:B0-----:R-:W-:Y:S01]  /*8e70*/  FADD.FTZ R30, R13, R30 ;  /* 0x0000001e0d1e7221 */ /* 0x001fe20000010000 */
[----:B-1----:R-:W-:Y:S02]  /*8e80*/  FADD.FTZ R12, R12, R31 ;  /* 0x0000001f0c0c7221 */ /* 0x002fe40000010000 */
[----:B------:R-:W0:Y:S01]  /*8e90*/  SHFL.BFLY PT, R5, R4, 0x1, 0x1f ;  /* 0x0c201f0004057f89 */ /* 0x000e2200000e0000 */
[----:B--2---:R-:W-:-:S03]  /*8ea0*/  FADD.FTZ R32, R15, R32 ;  /* 0x000000200f207221 */ /* 0x004fc60000010000 */
[----:B------:R-:W1:Y:S01]  /*8eb0*/  SHFL.BFLY PT, R7, R24, 0x1, 0x1f ;  /* 0x0c201f0018077f89 */ /* 0x000e6200000e0000 */
[----:B---3--:R-:W-:-:S03]  /*8ec0*/  FADD.FTZ R14, R14, R33 ;  /* 0x000000210e0e7221 */ /* 0x008fc60000010000 */
[----:B------:R-:W2:Y:S01]  /*8ed0*/  SHFL.BFLY PT, R9, R6, 0x1, 0x1f ;  /* 0x0c201f0006097f89 */ /* 0x000ea200000e0000 */
[----:B------:R-:W-:Y:S01]  /*8ee0*/  LOP3.LUT R33, R0, 0x3e0, RZ, 0xc0, !PT ;  /* 0x000003e000217812 */ /* 0x000fe200078ec0ff */
[----:B----4-:R-:W-:Y:S02]  /*8ef0*/  FADD.FTZ R34, R17, R34 ;  /* 0x0000002211227221 */ /* 0x010fe40000010000 */
[----:B------:R-:W3:Y:S01]  /*8f00*/  SHFL.BFLY PT, R13, R26, 0x1, 0x1f ;  /* 0x0c201f001a0d7f89 */ /* 0x000ee200000e0000 */
[----:B------:R-:W-:Y:S01]  /*8f10*/  ISETP.NE.OR P4, PT, R33, 0x20, P2 ;  /* 0x000000202100780c */ /* 0x000fe20001785670 */
[----:B-----5:R-:W-:Y:S02]  /*8f20*/  FADD.FTZ R18, R18, R35 ;  /* 0x0000002312127221 */ /* 0x020fe40000010000 */
[----:B------:R-:W4:Y:S01]  /*8f30*/  SHFL.BFLY PT, R15, R8, 0x1, 0x1f ;  /* 0x0c201f00080f7f89 */ /* 0x000f2200000e0000 */
[----:B------:R-:W-:-:S03]  /*8f40*/  FADD.FTZ R37, R37, R36 ;  /* 0x0000002425257221 */ /* 0x000fc60000010000 */
[----:B------:R-:W5:Y:S04]  /*8f50*/  SHFL.BFLY PT, R17, R28, 0x1, 0x1f ;  /* 0x0c201f001c117f89 */ /* 0x000f6800000e0000 */
        /* <DEDUP_REMOVED lines=17> */
[----:B-1----:R-:W-:Y:S01]  /*9070*/  FADD.FTZ R12, R12, R23 ;  /* 0x000000170c0c7221 */ /* 0x002fe20000010000 */
[----:B--2---:R-:W-:Y:S01]  /*9080*/  FADD.FTZ R25, R32, R25 ;  /* 0x0000001920197221 */ /* 0x004fe20000010000 */
[----:B---3--:R-:W-:Y:S01]  /*9090*/  FADD.FTZ R14, R14, R27 ;  /* 0x0000001b0e0e7221 */ /* 0x008fe20000010000 */
        /* <DEDUP_REMOVED lines=18> */
.L_x_18316:
[----:B------:R-:W-:Y:S05]  /*91c0*/  BSYNC.RECONVERGENT B0 ;  /* 0x0000000000007941 */ /* 0x000fea0003800200 */
.L_x_18315:
        /* <DEDUP_REMOVED lines=31> */
.L_x_18318:
[----:B------:R-:W-:Y:S05]  /*93c0*/  BSYNC.RECONVERGENT B0 ;  /* 0x0000000000007941 */ /* 0x000fea0003800200 */
.L_x_18317:
        /* <DEDUP_REMOVED lines=17> */
.L_x_18320:
[----:B------:R-:W-:Y:S05]  /*94e0*/  BSYNC.RECONVERGENT B0 ;  /* 0x0000000000007941 */ /* 0x000fea0003800200 */
.L_x_18319:
        /* <DEDUP_REMOVED lines=31> */
.L_x_18322:
[----:B------:R-:W-:Y:S05]  /*96e0*/  BSYNC.RECONVERGENT B0 ;  /* 0x0000000000007941 */ /* 0x000fea0003800200 */
.L_x_18321:
        /* <DEDUP_REMOVED lines=12> */
[----:B------:R-:W-:-:S02]  /*97b0*/  PRMT R5, R6, 0x7632, R5 ;  /* 0x0000763206057816 */ /* 0x000fc40000000005 */
[----:B------:R-:W-:Y:S02]  /*97c0*/  IADD3.X R0, PT, PT, RZ, RZ, RZ, P0, P1 ;  /* 0x000000ffff007210 */ /* 0x000fe400007e24ff */
[----:B------:R-:W-:Y:S02]  /*97d0*/  F2FP.BF16.F32.PACK_AB R8, R17, R8 ;  /* 0x000000081108723e */ /* 0x000fe400000010ff */
[----:B------:R-:W-:Y:S02]  /*97e0*/  F2FP.BF16.F32.PACK_AB R10, R21, R10 ;  /* 0x0000000a150a723e */ /* 0x000fe400000010ff */
[----:B--2---:R-:W-:Y:S02]  /*97f0*/  LEA R2, P0, R3, UR4, 0x1 ;  /* 0x0000000403027c11 */ /* 0x004fe4000f8008ff */
        /* <DEDUP_REMOVED lines=25> */
.L_x_18323:
        /* <DEDUP_REMOVED lines=15> */
.L_x_27582:


//--------------------- .text._ZN4vllm25paged_attention_v2_kernelI13__nv_bfloat16S1_Li96ELi32ELi128ELNS_18Fp8KVCacheDataTypeE0ELb1ELi512EEEvPfS3_PT_PKS4_PKT0_SA_ifPKiSC_iPKfiiiSE_SE_iiiii --------------------------
	.section	.text._ZN4vllm25paged_attention_v2_kernelI13__nv_bfloat16S1_Li96ELi32ELi128ELNS_18Fp8KVCacheDataTypeE0ELb1ELi512EEEvPfS3_PT_PKS4_PKT0_SA_ifPKiSC_iPKfiiiSE_SE_iiiii,"ax",@progbits
	.align	128
        .global         _ZN4vllm25paged_attention_v2_kernelI13__nv_bfloat16S1_Li96ELi32ELi128ELNS_18Fp8KVCacheDataTypeE0ELb1ELi512EEEvPfS3_PT_PKS4_PKT0_SA_ifPKiSC_iPKfiiiSE_SE_iiiii
        .type           _ZN4vllm25paged_attention_v2_kernelI13__nv_bfloat16S1_Li96ELi32ELi128ELNS_18Fp8KVCacheDataTypeE0ELb1ELi512EEEvPfS3_PT_PKS4_PKT0_SA_ifPKiSC_iPKfiiiSE_SE_iiiii,@function
        .size           _ZN4vllm25paged_attention_v2_kernelI13__nv_bfloat16S1_Li96ELi32ELi128ELNS_18Fp8KVCacheDataTypeE0ELb1ELi512EEEvPfS3_PT_PKS4_PKT0_SA_ifPKiSC_iPKfiiiSE_SE_iiiii,(.L_x_27583 - _ZN4vllm25paged_attention_v2_kernelI13__nv_bfloat16S1_Li96ELi32ELi128ELNS_18Fp8KVCacheDataTypeE0ELb1ELi512EEEvPfS3_PT_PKS4_PKT0_SA_ifPKiSC_iPKfiiiSE_SE_iiiii)
        .other          _ZN4vllm25paged_attention_v2_kernelI13__nv_bfloat16S1_Li96ELi32ELi128ELNS_18Fp8KVCacheDataTypeE0ELb1ELi512EEEvPfS3_PT_PKS4_PKT0_SA_ifPKiSC_iPKfiiiSE_SE_iiiii,@"STO_CUDA_ENTRY STV_DEFAULT"
_ZN4vllm25paged_attention_v2_kernelI13__nv_bfloat16S1_Li96ELi32ELi128ELNS_18Fp8KVCacheDataTypeE0ELb1ELi512EEEvPfS3_PT_PKS4_PKT0_SA_ifPKiSC_iPKfiiiSE_SE_iiiii:
.text._ZN4vllm25paged_attention_v2_kernelI13__nv_bfloat16S1_Li96ELi32ELi128ELNS_18Fp8KVCacheDataTypeE0ELb1ELi512EEEvPfS3_PT_PKS4_PKT0_SA_ifPKiSC_iPKfiiiSE_SE_iiiii:
        /* <DEDUP_REMOVED lines=13> */
[----:B------:R-:W1:Y:S01]  /*00d0*/  LDC.64 R4, c[0x0][0x3d0] ;  /* 0x0000f400ff047b82 */ /* 0x000e620000000a00 */
[----:B------:R-:W2:Y:S01]  /*00e0*/  LDCU UR4, c[0x0][0x3d8] ;  /* 0x00007b00ff0477ac */ /* 0x000ea20008000800 */
[----:B------:R-:W3:Y:S01]  /*00f0*/  S2R R17, SR_CTAID.X ;  /* 0x0000000000117919 */ /* 0x000ee20000002500 */
[----:B------:R-:W4:Y:S05]  /*0100*/  LDCU UR13, c[0x0][0x404] ;  /* 0x00008080ff0d77ac */ /* 0x000f2a0008000800 */
[----:B------:R-:W4:Y:S08]  /*0110*/  LDC R18, c[0x0][0x3b0] ;  /* 0x0000ec00ff127b82 */ /* 0x000f300000000800 */
[----:B------:R-:W3:Y:S01]  /*0120*/  LDC R14, c[0x0][0x370] ;  /* 0x0000dc00ff0e7b82 */ /* 0x000ee20000000800 */
[----:B------:R-:W-:Y:S01]  /*0130*/  UIADD3 UR7, UPT, UPT, UR12, -0x1, URZ ;  /* 0xffffffff0c077890 */ /* 0x000fe2000fffe0ff */
[----:B--2---:R-:W-:Y:S01]  /*0140*/  IMAD R0, R15, UR4, RZ ;  /* 0x000000040f007c24 */ /* 0x004fe2000f8e02ff */
[----:B------:R-:W2:Y:S01]  /*0150*/  LDCU UR16, c[0x0][0x3fc] ;  /* 0x00007f80ff1077ac */ /* 0x000ea20008000800 */
[----:B-1----:R-:W-:Y:S01]  /*0160*/  ISETP.NE.U32.AND P0, PT, R4, RZ, PT ;  /* 0x000000ff0400720c */ /* 0x002fe20003f05070 */
[----:B------:R-:W1:Y:S03]  /*0170*/  LDCU UR17, c[0x0][0x3e0] ;  /* 0x00007c00ff1177ac */ /* 0x000e660008000800 */
[----:B------:R-:W-:Y:S01]  /*0180*/  ISETP.NE.AND.EX P0, PT, R5, RZ, PT, P0 ;  /* 0x000000ff0500720c */ /* 0x000fe20003f05300 */
[----:B------:R-:W1:Y:S01]  /*0190*/  LDCU UR18, c[0x0][0x3dc] ;  /* 0x00007b80ff1277ac */ /* 0x000e620008000800 */
[----:B0-----:R-:W-:-:S02]  /*01a0*/  ISETP.GT.U32.AND P1, PT, R2, 0xb, PT ;  /* 0x0000000b0200780c */ /* 0x001fc40003f24070 */
[----:B----4-:R-:W-:Y:S01]  /*01b0*/  IABS R16, R18 ;  /* 0x0000001200107213 */ /* 0x010fe20000000000 */
[----:B------:R-:W0:Y:S01]  /*01c0*/  LDCU UR19, c[0x0][0x3b4] ;  /* 0x00007680ff1377ac */ /* 0x000e220008000800 */
[----:B------:R-:W4:Y:S07]  /*01d0*/  LDCU.64 UR20, c[0x0][0x3a0] ;  /* 0x00007400ff1477ac */ /* 0x000f2e0008000a00 */
[----:B------:R-:W2:Y:S02]  /*01e0*/  @P0 LDC.64 R8, c[0x0][0x3d0] ;  /* 0x0000f400ff080b82 */ /* 0x000ea40000000a00 */
[----:B---3--:R-:W-:-:S02]  /*01f0*/  @!P1 IMAD R4, R17, 0x60, RZ ;  /* 0x0000006011049824 */ /* 0x008fc400078e02ff */
[----:B------:R-:W-:-:S04]  /*0200*/  @!P1 IMAD.SHL.U32 R3, R2, 0x8, RZ ;  /* 0x0000000802039824 */ /* 0x000fc800078e00ff */
[----:B------:R-:W3:Y:S01]  /*0210*/  @!P1 LDC.64 R10, c[0x0][0x398] ;  /* 0x0000e600ff0a9b82 */ /* 0x000ee20000000a00 */
[----:B------:R-:W-:Y:S02]  /*0220*/  @!P1 IADD3 R3, P2, P3, R3, R0, R4 ;  /* 0x0000000003039210 */ /* 0x000fe40007b5e004 */
[----:B------:R-:W-:-:S04]  /*0230*/  SHF.R.S32.HI R0, RZ, 0x1f, R0 ;  /* 0x0000001fff007819 */ /* 0x000fc80000011400 */
[----:B------:R-:W-:Y:S02]  /*0240*/  @!P1 IADD3.X R0, PT, PT, RZ, R0, RZ, P2, P3 ;  /* 0x00000000ff009210 */ /* 0x000fe400017e64ff */
[----:B---3--:R-:W-:-:S04]  /*0250*/  @!P1 LEA R10, P2, R3, R10, 0x1 ;  /* 0x0000000a030a9211 */ /* 0x008fc800078408ff */
[----:B------:R-:W-:-:S05]  /*0260*/  @!P1 LEA.HI.X R11, R3, R11, R0, 0x1, P2 ;  /* 0x0000000b030b9211 */ /* 0x000fca00010f0c00 */
[----:B------:R-:W3:Y:S04]  /*0270*/  @!P1 LDG.E.CONSTANT R4, desc[UR10][R10.64] ;  /* 0x0000000a0a049981 */ /* 0x000ee8000c1e9900 */
[----:B------:R-:W3:Y:S04]  /*0280*/  @!P1 LDG.E.CONSTANT R5, desc[UR10][R10.64+0x4] ;  /* 0x0000040a0a059981 */ /* 0x000ee8000c1e9900 */
[----:B------:R-:W3:Y:S04]  /*0290*/  @!P1 LDG.E.CONSTANT R6, desc[UR10][R10.64+0x8] ;  /* 0x0000080a0a069981 */ /* 0x000ee8000c1e9900 */
[----:B------:R1:W3:Y:S01]  /*02a0*/  @!P1 LDG.E.CONSTANT R7, desc[UR10][R10.64+0xc] ;  /* 0x00000c0a0a079981 */ /* 0x0002e2000c1e9900 */
[----:B------:R-:W0:Y:S01]  /*02b0*/  I2F.RP R3, R16 ;  /* 0x0000001000037306 */ /* 0x000e220000209400 */
[----:B------:R-:W-:-:S02]  /*02c0*/  IMAD.MOV.U32 R0, RZ, RZ, RZ ;  /* 0x000000ffff007224 */ /* 0x000fc400078e00ff */
[----:B--2---:R-:W-:-:S05]  /*02d0*/  @P0 IMAD.WIDE.U32 R8, R17, 0x4, R8 ;  /* 0x0000000411080825 */ /* 0x004fca00078e0008 */
[----:B------:R2:W5:Y:S01]  /*02e0*/  @P0 LDG.E.CONSTANT R0, desc[UR10][R8.64] ;  /* 0x0000000a08000981 */ /* 0x000562000c1e9900 */
[----:B-1----:R-:W-:Y:S01]  /*02f0*/  IMAD.MOV.U32 R10, RZ, RZ, RZ ;  /* 0x000000ffff0a7224 */ /* 0x002fe200078e00ff */
[----:B------:R-:W-:Y:S04]  /*0300*/  BSSY.RECONVERGENT B0, `(.L_x_18324) ;  /* 0x000029b000007945 */ /* 0x000fe80003800200 */
[----:B------:R-:W-:Y:S01]  /*0310*/  R2UR UR4, R10 ;  /* 0x000000000a0472ca */ /* 0x000fe200000e0000 */
[----:B0-----:R-:W0:Y:S01]  /*0320*/  MUFU.RCP R3, R3 ;  /* 0x0000000300037308 */ /* 0x001e220000001000 */
[----:B------:R-:W-:Y:S01]  /*0330*/  IMAD.U32 R10, RZ, RZ, UR7 ;  /* 0x00000007ff0a7e24 */ /* 0x000fe2000f8e00ff */
[----:B------:R-:W-:Y:S01]  /*0340*/  ULOP3.LUT UR7, UR7, UR13, URZ, 0x3c, !UPT ;  /* 0x0000000d07077292 */ /* 0x000fe2000f8e3cff */
[----:B--2---:R-:W-:-:S03]  /*0350*/  IABS R8, R14 ;  /* 0x0000000e00087213 */ /* 0x004fc60000000000 */
[----:B------:R-:W-:Y:S01]  /*0360*/  UISETP.GE.AND UP0, UPT, UR7, URZ, UPT ;  /* 0x000000ff0700728c */ /* 0x000fe2000bf06270 */
[----:B0-----:R-:W-:-:S04]  /*0370*/  VIADD R12, R3, 0xffffffe ;  /* 0x0ffffffe030c7836 */ /* 0x001fc80000000000 */
[----:B------:R0:W1:Y:S02]  /*0380*/  F2I.FTZ.U32.TRUNC.NTZ R13, R12 ;  /* 0x0000000c000d7305 */ /* 0x000064000021f000 */
[----:B0-----:R-:W-:Y:S01]  /*0390*/  IMAD.MOV.U32 R12, RZ, RZ, RZ ;  /* 0x000000ffff0c7224 */ /* 0x001fe200078e00ff */
[----:B-1----:R-:W-:-:S05]  /*03a0*/  IADD3 R11, PT, PT, RZ, -R13, RZ ;  /* 0x8000000dff0b7210 */ /* 0x002fca0007ffe0ff */
        /* <DEDUP_REMOVED lines=8> */
[----:B------:R-:W0:Y:S07]  /*0430*/  I2F.RP R9, R8 ;  /* 0x0000000800097306 */ /* 0x000e2e0000209400 */
[-C--:B------:R-:W-:Y:S01]  /*0440*/  @!P2 IADD3 R3, PT, PT, R3, -R16.reuse, RZ ;  /* 0x800000100303a210 */ /* 0x080fe20007ffe0ff */
[----:B------:R-:W-:Y:S01]  /*0450*/  @!P2 VIADD R13, R13, 0x1 ;  /* 0x000000010d0da836 */ /* 0x000fe20000000000 */
[----:B------:R-:W-:Y:S02]  /*0460*/  ISETP.NE.AND P2, PT, R18, RZ, PT ;  /* 0x000000ff1200720c */ /* 0x000fe40003f45270 */
[----:B------:R-:W-:-:S02]  /*0470*/  ISETP.GE.U32.AND P0, PT, R3, R16, PT ;  /* 0x000000100300720c */ /* 0x000fc40003f06070 */
[----:B------:R-:W-:Y:S01]  /*0480*/  LOP3.LUT R3, R14, R18, RZ, 0x3c, !PT ;  /* 0x000000120e037212 */ /* 0x000fe200078e3cff */
[----:B0-----:R-:W0:Y:S03]  /*0490*/  MUFU.RCP R9, R9 ;  /* 0x0000000900097308 */ /* 0x001e260000001000 */
[----:B------:R-:W-:-:S07]  /*04a0*/  ISETP.GE.AND P3, PT, R3, RZ, PT ;  /* 0x000000ff0300720c */ /* 0x000fce0003f66270 */
[----:B------:R-:W-:-:S04]  /*04b0*/  @P0 VIADD R13, R13, 0x1 ;  /* 0x000000010d0d0836 */ /* 0x000fc80000000000 */
[----:B------:R-:W-:Y:S01]  /*04c0*/  IMAD.MOV.U32 R20, RZ, RZ, R13 ;  /* 0x000000ffff147224 */ /* 0x000fe200078e000d */
[----:B------:R-:W-:Y:S01]  /*04d0*/  IABS R13, R10 ;  /* 0x0000000a000d7213 */ /* 0x000fe20000000000 */
[----:B0-----:R-:W-:-:S03]  /*04e0*/  VIADD R11, R9, 0xffffffe ;  /* 0x0ffffffe090b7836 */ /* 0x001fc60000000000 */
[----:B------:R-:W-:Y:S02]  /*04f0*/  @!P3 IADD3 R20, PT, PT, RZ, -R20, RZ ;  /* 0x80000014ff14b210 */ /* 0x000fe40007ffe0ff */
[----:B------:R-:W-:Y:S02]  /*0500*/  @!P2 LOP3.LUT R20, RZ, R18, RZ, 0x33, !PT ;  /* 0x00000012ff14a212 */ /* 0x000fe400078e33ff */
[----:B------:R-:W-:Y:S01]  /*0510*/  R2UR UR14, R13 ;  /* 0x000000000d0e72ca */ /* 0x000fe200000e0000 */
[----:B------:R-:W0:Y:S01]  /*0520*/  F2I.FTZ.U32.TRUNC.NTZ R11, R11 ;  /* 0x0000000b000b7305 */ /* 0x000e22000021f000 */
[-C--:B------:R-:W-:Y:S02]  /*0530*/  IABS R12, R20.reuse ;  /* 0x00000014000c7213 */ /* 0x080fe40000000000 */
[----:B------:R-:W-:Y:S02]  /*0540*/  IABS R13, R17 ;  /* 0x00000011000d7213 */ /* 0x000fe40000000000 */
[----:B------:R-:W-:-:S03]  /*0550*/  IABS R16, R20 ;  /* 0x0000001400107213 */ /* 0x000fc60000000000 */
[----:B------:R-:W1:Y:S02]  /*0560*/  I2F.RP R3, R12 ;  /* 0x0000000c00037306 */ /* 0x000e640000209400 */
[----:B------:R-:W-:Y:S01]  /*0570*/  IMAD.MOV R16, RZ, RZ, -R16 ;  /* 0x000000ffff107224 */ /* 0x000fe200078e0a10 */
[C---:B0-----:R-:W-:Y:S01]  /*0580*/  R2UR UR5, R11.reuse ;  /* 0x000000000b0572ca */ /* 0x041fe200000e0000 */
[----:B------:R-:W-:-:S05]  /*0590*/  IMAD R9, R11, R8, RZ ;  /* 0x000000080b097224 */ /* 0x000fca00078e02ff */
[----:B------:R-:W-:Y:S01]  /*05a0*/  IADD3 R9, PT, PT, RZ, -R9, RZ ;  /* 0x80000009ff097210 */ /* 0x000fe20007ffe0ff */
[----:B-1----:R-:W0:Y:S06]  /*05b0*/  MUFU.RCP R3, R3 ;  /* 0x0000000300037308 */ /* 0x002e2c0000001000 */
[----:B------:R-:W-:-:S05]  /*05c0*/  IMAD.HI.U32 R9, R11, R9, UR4 ;  /* 0x000000040b097e27 */ /* 0x000fca000f8e0009 */
[----:B------:R-:W-:Y:S01]  /*05d0*/  R2UR UR22, R9 ;  /* 0x00000000091672ca */ /* 0x000fe200000e0000 */
[----:B0-----:R-:W-:-:S04]  /*05e0*/  VIADD R10, R3, 0xffffffe ;  /* 0x0ffffffe030a7836 */ /* 0x001fc80000000000 */
[----:B------:R0:W1:Y:S08]  /*05f0*/  F2I.FTZ.U32.TRUNC.NTZ R11, R10 ;  /* 0x0000000a000b7305 */ /* 0x000070000021f000 */
[----:B------:R-:W-:Y:S02]  /*0600*/  UIMAD.WIDE.U32 UR4, UR22, UR14, URZ ;  /* 0x0000000e160472a5 */ /* 0x000fe4000f8e00ff */
[----:B------:R-:W-:-:S04]  /*0610*/  UIADD3 UR4, UPT, UPT, UR12, 0x1f, URZ ;  /* 0x0000001f0c047890 */ /* 0x000fc8000fffe0ff */
[----:B------:R-:W-:Y:S01]  /*0620*/  USHF.R.U32.HI UR4, URZ, 0x5, UR4 ;  /* 0x00000005ff047899 */ /* 0x000fe20008011604 */
[----:B0-----:R-:W-:Y:S01]  /*0630*/  HFMA2 R10, -RZ, RZ, 0, 0 ;  /* 0x00000000ff0a7431 */ /* 0x001fe200000001ff */
[----:B------:R-:W-:Y:S01]  /*0640*/  UMOV UR8, UR5 ;  /* 0x0000000500087c82 */ /* 0x000fe20008000000 */
[----:B------:R-:W-:Y:S01]  /*0650*/  USHF.L.U32 UR5, UR9, 0x4, URZ ;  /* 0x0000000409057899 */ /* 0x000fe200080006ff */
[----:B------:R-:W-:Y:S02]  /*0660*/  IMAD R9, RZ, RZ, -UR8 ;  /* 0x80000008ff097e24 */ /* 0x000fe4000f8e02ff */
[----:B-1----:R-:W-:-:S03]  /*0670*/  IMAD.MOV R3, RZ, RZ, -R11 ;  /* 0x000000ffff037224 */ /* 0x002fc600078e0a0b */
[----:B------:R-:W-:Y:S02]  /*0680*/  IMAD.U32 R19, RZ, RZ, UR5 ;  /* 0x00000005ff137e24 */ /* 0x000fe4000f8e00ff */
[----:B------:R-:W-:-:S04]  /*0690*/  IMAD R3, R3, R12, RZ ;  /* 0x0000000c03037224 */ /* 0x000fc800078e02ff */
[----:B------:R-:W-:-:S04]  /*06a0*/  IMAD.HI.U32 R10, R11, R3, R10 ;  /* 0x000000030b0a7227 */ /* 0x000fc800078e000a */
[C---:B------:R-:W-:Y:S01]  /*06b0*/  IMAD R11, R8.reuse, R9, UR14 ;  /* 0x0000000e080b7e24 */ /* 0x040fe2000f8e0209 */
[----:B------:R-:W0:Y:S01]  /*06c0*/  LDCU UR14, c[0x0][0x3f8] ;  /* 0x00007f00ff0e77ac */ /* 0x000e220008000800 */
[----:B------:R-:W-:Y:S02]  /*06d0*/  IMAD.MOV.U32 R3, RZ, RZ, R13 ;  /* 0x000000ffff037224 */ /* 0x000fe400078e000d */
[----:B------:R-:W1:Y:S01]  /*06e0*/  LDC R13, c[0x0][0x408] ;  /* 0x00010200ff0d7b82 */ /* 0x000e620000000800 */
[----:B------:R-:W-:Y:S01]  /*06f0*/  ISETP.GT.U32.AND P0, PT, R8, R11, PT ;  /* 0x0000000b0800720c */ /* 0x000fe20003f04070 */
[----:B------:R-:W-:Y:S02]  /*0700*/  IMAD.HI.U32 R9, R10, R3, RZ ;  /* 0x000000030a097227 */ /* 0x000fe400078e00ff */
[----:B------:R-:W2:Y:S02]  /*0710*/  @!P1 S2R R10, SR_CgaCtaId ;  /* 0x00000000000a9919 */ /* 0x000ea40000008800 */
[----:B------:R-:W-:Y:S01]  /*0720*/  IMAD R3, R9, R16, R3 ;  /* 0x0000001009037224 */ /* 0x000fe200078e0203 */
[----:B------:R-:W-:-:S04]  /*0730*/  MOV R16, UR4 ;  /* 0x0000000400107c02 */ /* 0x000fc80008000f00 */
[----:B------:R-:W-:Y:S02]  /*0740*/  ISETP.GT.U32.AND P2, PT, R12, R3, PT ;  /* 0x000000030c00720c */ /* 0x000fe40003f44070 */
[----:B------:R-:W-:Y:S01]  /*0750*/  VIADDMNMX.U32 R16, R19, 0x10, R16, PT ;  /* 0x0000001013107846 */ /* 0x000fe20003800010 */
[----:B------:R-:W-:Y:S01]  /*0760*/  VOTEU.ANY UP2, P0 ;  /* 0x0000000000ff7886 */ /* 0x000fe20000040100 */
[----:B------:R-:W-:Y:S02]  /*0770*/  PLOP3.LUT P3, PT, PT, PT, UP2, 0x80, 0x8 ;  /* 0x000000000008781c */ /* 0x000fe40003f6f028 */
[----:B------:R-:W-:Y:S02]  /*0780*/  R2UR UR9, R16 ;  /* 0x00000000100972ca */ /* 0x000fe400000e0000 */
[----:B------:R-:W-:-:S05]  /*0790*/  @!UP2 UIADD3 UR8, UPT, UPT, UR8, 0x1, URZ ;  /* 0x000000010808a890 */ /* 0x000fca000fffe0ff */
[----:B------:R-:W-:Y:S02]  /*07a0*/  @!P2 IMAD.IADD R3, R3, 0x1, -R12 ;  /* 0x000000010303a824 */ /* 0x000fe400078e0a0c */
[----:B------:R-:W-:Y:S01]  /*07b0*/  @!P2 VIADD R9, R9, 0x1 ;  /* 0x000000010909a836 */ /* 0x000fe20000000000 */
[----:B------:R-:W-:Y:S01]  /*07c0*/  ISETP.NE.AND P2, PT, R20, RZ, PT ;  /* 0x000000ff1400720c */ /* 0x000fe20003f45270 */
[----:B------:R-:W-:Y:S01]  /*07d0*/  @!P3 IMAD.IADD R11, R11, 0x1, -R8 ;  /* 0x000000010b0bb824 */ /* 0x000fe200078e0a08 */
[----:B------:R-:W-:Y:S01]  /*07e0*/  ISETP.GE.U32.AND P0, PT, R3, R12, PT ;  /* 0x0000000c0300720c */ /* 0x000fe20003f06070 */
[----:B------:R-:W-:Y:S01]  /*07f0*/  UIADD3 UR4, UPT, UPT, -UR5, UR9, URZ ;  /* 0x0000000905047290 */ /* 0x000fe2000fffe1ff */
[----:B------:R-:W-:Y:S02]  /*0800*/  LOP3.LUT R12, R17, R20, RZ, 0x3c, !PT ;  /* 0x00000014110c7212 */ /* 0x000fe400078e3cff */
[----:B------:R-:W-:Y:S01]  /*0810*/  ISETP.GE.U32.AND P4, PT, R11, R8, PT ;  /* 0x000000080b00720c */ /* 0x000fe20003f86070 */
[----:B------:R-:W-:Y:S01]  /*0820*/  ULEA UR4, UR4, UR6, 0x5 ;  /* 0x0000000604047291 */ /* 0x000fe2000f8e28ff */
[----:B------:R-:W-:-:S02]  /*0830*/  @!P1 MOV R3, 0x400 ;  /* 0x0000040000039802 */ /* 0x000fc40000000f00 */
[----:B------:R-:W-:Y:S01]  /*0840*/  ISETP.GE.AND P3, PT, R12, RZ, PT ;  /* 0x000000ff0c00720c */ /* 0x000fe20003f66270 */
[----:B------:R-:W-:Y:S01]  /*0850*/  UISETP.LT.AND UP2, UPT, UR12, UR4, UPT ;  /* 0x000000040c00728c */ /* 0x000fe2000bf41270 */
[----:B--2---:R-:W-:Y:S02]  /*0860*/  @!P1 LEA R3, R10, R3, 0x18 ;  /* 0x000000030a039211 */ /* 0x004fe400078ec0ff */
[C---:B------:R-:W-:Y:S01]  /*0870*/  LEA.HI R12, R2.reuse, UR5, RZ, 0x1b ;  /* 0x00000005020c7c11 */ /* 0x040fe2000f8fd8ff */
[----:B------:R-:W-:Y:S01]  /*0880*/  USEL UR4, UR12, UR4, UP2 ;  /* 0x000000040c047287 */ /* 0x000fe20009000000 */
[----:B------:R-:W-:Y:S01]  /*0890*/  @P0 IADD3 R9, PT, PT, R9, 0x1, RZ ;  /* 0x0000000109090810 */ /* 0x000fe20007ffe0ff */
[----:B------:R-:W-:Y:S01]  /*08a0*/  @!P1 IMAD R3, R2, 0x10, R3 ;  /* 0x0000001002039824 */ /* 0x000fe200078e0203 */
[----:B-1----:R-:W-:Y:S01]  /*08b0*/  ISETP.GE.AND P0, PT, R13, RZ, PT ;  /* 0x000000ff0d00720c */ /* 0x002fe20003f06270 */
[----:B------:R-:W-:-:S04]  /*08c0*/  VOTEU.ANY UP1, P4 ;  /* 0x0000000000ff7886 */ /* 0x000fc80002020100 */
[----:B------:R-:W-:Y:S01]  /*08d0*/  @!P3 IMAD.MOV R9, RZ, RZ, -R9 ;  /* 0x000000ffff09b224 */ /* 0x000fe200078e0a09 */
[----:B------:R-:W-:Y:S01]  /*08e0*/  @UP1 UIADD3 UR8, UPT, UPT, UR8, 0x1, URZ ;  /* 0x0000000108081890 */ /* 0x000fe2000fffe0ff */
[----:B------:R-:W-:Y:S01]  /*08f0*/  @!P2 LOP3.LUT R9, RZ, R20, RZ, 0x33, !PT ;  /* 0x00000014ff09a212 */ /* 0x000fe200078e33ff */
[----:B------:R-:W-:Y:S02]  /*0900*/  UISETP.NE.AND UP1, UPT, UR13, URZ, UPT ;  /* 0x000000ff0d00728c */ /* 0x000fe4000bf25270 */
[----:B------:R-:W-:-:S03]  /*0910*/  @!UP0 UIADD3 UR8, UPT, UPT, URZ, -UR8, URZ ;  /* 0x80000008ff088290 */ /* 0x000fc6000fffe0ff */
[----:B0-----:R-:W-:Y:S02]  /*0920*/  @!P0 IMAD R11, R18, UR14, R9 ;  /* 0x0000000e120b8c24 */ /* 0x001fe4000f8e0209 */
[----:B------:R-:W-:-:S04]  /*0930*/  @P0 IMAD R10, R14, UR14, R17 ;  /* 0x0000000e0e0a0c24 */ /* 0x000fc8000f8e0211 */
[----:B------:R-:W-:Y:S01]  /*0940*/  @!UP1 ULOP3.LUT UR8, URZ, UR13, URZ, 0x33, !UPT ;  /* 0x0000000dff089292 */ /* 0x000fe2000f8e33ff */
[----:B------:R-:W-:Y:S01]  /*0950*/  @P0 IMAD R10, R10, R13, 0x1 ;  /* 0x000000010a0a0424 */ /* 0x000fe200078e020d */
[----:B---3--:R0:W-:Y:S01]  /*0960*/  @!P1 STS.128 [R3], R4 ;  /* 0x0000000403009388 */ /* 0x0081e20000000c00 */
[----:B------:R-:W-:Y:S01]  /*0970*/  BAR.SYNC.DEFER_BLOCKING 0x0 ;  /* 0x0000000000007b1d */ /* 0x000fe20000010000 */
[----:B------:R-:W-:Y:S01]  /*0980*/  ISETP.GE.U32.AND P1, PT, R12, UR9, PT ;  /* 0x000000090c007c0c */ /* 0x000fe2000bf26070 */
[----:B------:R-:W-:Y:S02]  /*0990*/  IMAD.MOV.U32 R12, RZ, RZ, R8 ;  /* 0x000000ffff0c7224 */ /* 0x000fe400078e0008 */
[----:B0-----:R-:W-:Y:S01]  /*09a0*/  @!P0 IMAD.MOV R4, RZ, RZ, -R11 ;  /* 0x000000ffff048224 */ /* 0x001fe200078e0a0b */
[----:B------:R-:W-:-:S03]  /*09b0*/  MOV R11, 0xff7fffff ;  /* 0xff7fffff000b7802 */ /* 0x000fc60000000f00 */
[----:B------:R-:W-:-:S06]  /*09c0*/  @!P0 IMAD R10, R13, R4, 0x1 ;  /* 0x000000010d0a8424 */ /* 0x000fcc00078e0204 */
[----:B----4-:R-:W-:Y:S05]  /*09d0*/  @P1 BRA `(.L_x_18325) ;  /* 0x0000002000b41947 */ /* 0x010fea0003800000 */
        /* <DEDUP_REMOVED lines=22> */
[----:B------:R-:W-:Y:S02]  /*0b40*/  LOP3.LUT R2, R13, 0x1f, R2, 0xf8, !PT ;  /* 0x0000001f0d027812 */ /* 0x000fe400078ef802 */
[----:B---3--:R-:W-:Y:S01]  /*0b50*/  IADD3 R6, P0, PT, R4, UR14, RZ ;  /* 0x0000000e04067c10 */ /* 0x008fe2000ff1e0ff */
[----:B------:R-:W3:Y:S01]  /*0b60*/  LDS.128 R36, [UR13+0x70] ;  /* 0x0000700dff247984 */ /* 0x000ee20008000c00 */
[----:B------:R-:W-:Y:S01]  /*0b70*/  LOP3.LUT R8, R3, 0x7c, RZ, 0xc0, !PT ;  /* 0x0000007c03087812 */ /* 0x000fe200078ec0ff */
[C---:B------:R-:W-:Y:S01]  /*0b80*/  VIADD R82, R2.reuse, -UR12 ;  /* 0x8000000c02527c36 */ /* 0x040fe20008000000 */
[----:B------:R-:W-:Y:S01]  /*0b90*/  IADD3 R13, PT, PT, R13, 0x1, RZ ;  /* 0x000000010d0d7810 */ /* 0x000fe20007ffe0ff */
[----:B------:R-:W3:Y:S01]  /*0ba0*/  LDS.128 R40, [UR13+0x80] ;  /* 0x0000800dff287984 */ /* 0x000ee20008000c00 */
[----:B------:R-:W-:Y:S01]  /*0bb0*/  IADD3 R15, PT, PT, R2, 0x1, RZ ;  /* 0x00000001020f7810 */ /* 0x000fe20007ffe0ff */
[----:B------:R-:W-:Y:S01]  /*0bc0*/  IMAD R8, R7, 0x80, R8 ;  /* 0x0000008007087824 */ /* 0x000fe200078e0208 */
        /* <DEDUP_REMOVED lines=9> */
[----:B-1----:R-:W-:-:S02]  /*0c60*/  PRMT R85, R23, 0x7632, R85 ;  /* 0x0000763217557816 */ /* 0x002fc40000000055 */
[----:B--2---:R-:W-:Y:S02]  /*0c70*/  PRMT R86, R24, 0x7632, R86 ;  /* 0x0000763218567816 */ /* 0x004fe40000000056 */
[----:B------:R-:W-:Y:S02]  /*0c80*/  PRMT R87, R25, 0x7632, R87 ;  /* 0x0000763219577816 */ /* 0x000fe40000000057 */
[----:B------:R-:W-:Y:S02]  /*0c90*/  PRMT R88, R26, 0x7632, R88 ;  /* 0x000076321a587816 */ /* 0x000fe40000000058 */
[----:B------:R-:W-:Y:S02]  /*0ca0*/  PRMT R89, R27, 0x7632, R89 ;  /* 0x000076321b597816 */ /* 0x000fe40000000059 */
[----:B----4-:R-:W-:Y:S02]  /*0cb0*/  PRMT R90, R28, 0x7632, R90 ;  /* 0x000076321c5a7816 */ /* 0x010fe4000000005a */
[----:B------:R-:W-:-:S02]  /*0cc0*/  PRMT R91, R29, 0x7632, R91 ;  /* 0x000076321d5b7816 */ /* 0x000fc4000000005b */
[----:B------:R-:W-:Y:S02]  /*0cd0*/  PRMT R92, R30, 0x7632, R92 ;  /* 0x000076321e5c7816 */ /* 0x000fe4000000005c */
[----:B------:R-:W-:Y:S02]  /*0ce0*/  PRMT R93, R31, 0x7632, R93 ;  /* 0x000076321f5d7816 */ /* 0x000fe4000000005d */
[----:B------:R-:W-:Y:S02]  /*0cf0*/  PRMT R94, R32, 0x7632, R94 ;  /* 0x00007632205e7816 */ /* 0x000fe4000000005e */
[----:B------:R-:W-:Y:S02]  /*0d00*/  PRMT R95, R33, 0x7632, R95 ;  /* 0x00007632215f7816 */ /* 0x000fe4000000005f */
[----:B------:R-:W-:Y:S02]  /*0d10*/  PRMT R96, R34, 0x7632, R96 ;  /* 0x0000763222607816 */ /* 0x000fe40000000060 */
[----:B------:R-:W-:-:S02]  /*0d20*/  PRMT R97, R35, 0x7632, R97 ;  /* 0x0000763223617816 */ /* 0x000fc40000000061 */
[----:B---3--:R-:W-:Y:S02]  /*0d30*/  PRMT R98, R36, 0x7632, R98 ;  /* 0x0000763224627816 */ /* 0x008fe40000000062 */
        /* <DEDUP_REMOVED lines=18> */
[----:B0-----:R-:W-:-:S07]  /*0e60*/  PRMT R117, R55, 0x7632, R117 ;  /* 0x0000763237757816 */ /* 0x001fce0000000075 */
.L_x_18328:
        /* <DEDUP_REMOVED lines=76> */
[----:B------:R-:W-:-:S03]  /*1330*/  SHF.L.U32 R5, R56, 0x10, RZ ;  /* 0x0000001038057819 */ /* 0x000fc600000006ff */
[----:B------:R-:W4:Y:S01]  /*1340*/  LDG.E.CONSTANT R4, desc[UR10][R2.64+0x608] ;  /* 0x0006080a02047981 */ /* 0x000f22000c1e9900 */
[----:B------:R-:W-:Y:S01]  /*1350*/  IMAD.U32 R121, R16, 0x10000, RZ ;  /* 0x0001000010797824 */ /* 0x000fe200078e00ff */
[----:B------:R-:W-:-:S05]  /*1360*/  PRMT R120, R18, 0x7632, R120 ;  /* 0x0000763212787816 */ /* 0x000fca0000000078 */
[----:B------:R-:W-:Y:S01]  /*1370*/  IMAD.U32 R120, R120, 0x10000, RZ ;  /* 0x0001000078787824 */ /* 0x000fe200078e00ff */
[----:B------:R-:W-:-:S05]  /*1380*/  PRMT R122, R61, 0x7632, R122 ;  /* 0x000076323d7a7816 */ /* 0x000fca000000007a */
[----:B------:R-:W-:Y:S02]  /*1390*/  IMAD.U32 R122, R122, 0x10000, RZ ;  /* 0x000100007a7a7824 */ /* 0x000fe400078e00ff */
[C---:B--2---:R-:W-:Y:S01]  /*13a0*/  IMAD.U32 R72, R73.reuse, 0x10000, RZ ;  /* 0x0001000049487824 */ /* 0x044fe200078e00ff */
[----:B------:R-:W-:-:S03]  /*13b0*/  PRMT R73, R73, 0x7632, R73 ;  /* 0x0000763249497816 */ /* 0x000fc60000000049 */
[----:B------:R-:W-:Y:S01]  /*13c0*/  FMUL.FTZ R74, R5, R72 ;  /* 0x00000048054a7220 */ /* 0x000fe20000410000 */
[----:B---3--:R-:W-:Y:S01]  /*13d0*/  SHF.L.U32 R72, R64, 0x10, RZ ;  /* 0x0000001040487819 */ /* 0x008fe200000006ff */
[----:B------:R-:W-:Y:S01]  /*13e0*/  IMAD.U32 R73, R73, 0x10000, RZ ;  /* 0x0001000049497824 */ /* 0x000fe200078e00ff */
[----:B------:R-:W2:Y:S03]  /*13f0*/  LDG.E.CONSTANT R5, desc[UR10][R2.64+0x60c] ;  /* 0x00060c0a02057981 */ /* 0x000ea6000c1e9900 */
[----:B------:R-:W-:Y:S01]  /*1400*/  FFMA.FTZ R121, R121, R72, R74 ;  /* 0x0000004879797223 */ /* 0x000fe2000001004a */
[----:B------:R-:W-:Y:S02]  /*1410*/  PRMT R72, R56, 0x7632, R72 ;  /* 0x0000763238487816 */ /* 0x000fe40000000048 */
[----:B------:R-:W-:-:S03]  /*1420*/  PRMT R64, R64, 0x7632, R64 ;  /* 0x0000763240407816 */ /* 0x000fc60000000040 */
[----:B------:R-:W-:Y:S02]  /*1430*/  IMAD.U32 R72, R72, 0x10000, RZ ;  /* 0x0001000048487824 */ /* 0x000fe400078e00ff */
[----:B------:R-:W-:Y:S02]  /*1440*/  IMAD.U32 R74, R83, 0x10000, RZ ;  /* 0x00010000534a7824 */ /* 0x000fe400078e00ff */
[----:B------:R-:W-:Y:S01]  /*1450*/  FMUL.FTZ R119, R72, R73 ;  /* 0x0000004948777220 */ /* 0x000fe20000410000 */
[----:B------:R-:W-:Y:S01]  /*1460*/  SHF.L.U32 R73, R64, 0x10, RZ ;  /* 0x0000001040497819 */ /* 0x000fe200000006ff */
[----:B------:R-:W-:Y:S01]  /*1470*/  IMAD.U32 R72, R57, 0x10000, RZ ;  /* 0x0001000039487824 */ /* 0x000fe200078e00ff */
[----:B------:R-:W3:Y:S03]  /*1480*/  LDG.E.CONSTANT R64, desc[UR10][R2.64+0x800] ;  /* 0x0008000a02407981 */ /* 0x000ee6000c1e9900 */
[----:B------:R-:W-:Y:S01]  /*1490*/  FFMA.FTZ R74, R74, R73, R119 ;  /* 0x000000494a4a7223 */ /* 0x000fe20000010077 */
[----:B----4-:R-:W-:-:S05]  /*14a0*/  SHF.L.U32 R73, R79, 0x10, RZ ;  /* 0x000000104f497819 */ /* 0x010fca00000006ff */
[----:B------:R-:W-:Y:S01]  /*14b0*/  FMUL.FTZ R119, R72, R73 ;  /* 0x0000004948777220 */ /* 0x000fe20000410000 */
[----:B------:R-:W-:Y:S01]  /*14c0*/  IMAD.U32 R73, R77, 0x10000, RZ ;  /* 0x000100004d497824 */ /* 0x000fe200078e00ff */
[----:B------:R-:W-:Y:S02]  /*14d0*/  PRMT R77, R79, 0x7632, R77 ;  /* 0x000076324f4d7816 */ /* 0x000fe4000000004d */
[----:B------:R-:W-:Y:S01]  /*14e0*/  PRMT R79, R57, 0x7632, R79 ;  /* 0x00007632394f7816 */ /* 0x000fe2000000004f */
[----:B------:R-:W-:Y:S02]  /*14f0*/  IMAD.U32 R72, R17, 0x10000, RZ ;  /* 0x0001000011487824 */ /* 0x000fe400078e00ff */
[----:B------:R-:W-:Y:S01]  /*1500*/  IMAD.U32 R80, R77, 0x10000, RZ ;  /* 0x000100004d507824 */ /* 0x000fe200078e00ff */
[----:B------:R-:W-:Y:S02]  /*1510*/  SHF.L.U32 R79, R79, 0x10, RZ ;  /* 0x000000104f4f7819 */ /* 0x000fe400000006ff */
[----:B------:R-:W-:Y:S01]  /*1520*/  PRMT R77, R77, 0x7632, R77 ;  /* 0x000076324d4d7816 */ /* 0x000fe2000000004d */
[----:B------:R-:W-:-:S02]  /*1530*/  FFMA.FTZ R72, R72, R73, R119 ;  /* 0x0000004948487223 */ /* 0x000fc40000010077 */
[----:B------:R-:W-:Y:S01]  /*1540*/  FMUL.FTZ R118, R79, R80 ;  /* 0x000000504f767220 */ /* 0x000fe20000410000 */
[----:B------:R-:W4:Y:S01]  /*1550*/  LDG.E.CONSTANT R73, desc[UR10][R2.64+0x804] ;  /* 0x0008040a02497981 */ /* 0x000f22000c1e9900 */
[----:B------:R-:W-:Y:S01]  /*1560*/  IMAD.U32 R80, R77, 0x10000, RZ ;  /* 0x000100004d507824 */ /* 0x000fe200078e00ff */
[----:B------:R-:W-:Y:S01]  /*1570*/  SHF.L.U32 R77, R84, 0x10, RZ ;  /* 0x00000010544d7819 */ /* 0x000fe200000006ff */
[----:B------:R-:W-:Y:S01]  /*1580*/  IMAD.U32 R79, R58, 0x10000, RZ ;  /* 0x000100003a4f7824 */ /* 0x000fe200078e00ff */
[----:B------:R-:W4:Y:S03]  /*1590*/  LDG.E.CONSTANT R119, desc[UR10][R2.64+0x808] ;  /* 0x0008080a02777981 */ /* 0x000f26000c1e9900 */
[----:B------:R-:W-:Y:S01]  /*15a0*/  FFMA.FTZ R77, R77, R80, R118 ;  /* 0x000000504d4d7223 */ /* 0x000fe20000010076 */
[C---:B------:R-:W-:Y:S01]  /*15b0*/  IMAD.U32 R80, R76.reuse, 0x10000, RZ ;  /* 0x000100004c507824 */ /* 0x040fe200078e00ff */
[----:B------:R-:W-:-:S03]  /*15c0*/  PRMT R76, R76, 0x7632, R76 ;  /* 0x000076324c4c7816 */ /* 0x000fc6000000004c */
[----:B------:R-:W-:Y:S01]  /*15d0*/  FMUL.FTZ R125, R79, R80 ;  /* 0x000000504f7d7220 */ /* 0x000fe20000410000 */
[----:B------:R-:W-:Y:S02]  /*15e0*/  PRMT R80, R58, 0x7632, R80 ;  /* 0x000076323a507816 */ /* 0x000fe40000000050 */
[C---:B------:R-:W-:Y:S01]  /*15f0*/  SHF.L.U32 R79, R75.reuse, 0x10, RZ ;  /* 0x000000104b4f7819 */ /* 0x040fe200000006ff */
[----:B------:R-:W-:Y:S01]  /*1600*/  IMAD.U32 R123, R76, 0x10000, RZ ;  /* 0x000100004c7b7824 */ /* 0x000fe200078e00ff */
[----:B------:R-:W-:Y:S02]  /*1610*/  SHF.L.U32 R80, R80, 0x10, RZ ;  /* 0x0000001050507819 */ /* 0x000fe400000006ff */
[----:B------:R-:W-:Y:S01]  /*1620*/  PRMT R75, R75, 0x7632, R75 ;  /* 0x000076324b4b7816 */ /* 0x000fe2000000004b */
[----:B------:R-:W-:Y:S02]  /*1630*/  IMAD.U32 R76, R18, 0x10000, RZ ;  /* 0x00010000124c7824 */ /* 0x000fe400078e00ff */
[----:B------:R-:W-:-:S02]  /*1640*/  FMUL.FTZ R123, R80, R123 ;  /* 0x0000007b507b7220 */ /* 0x000fc40000410000 */
[----:B------:R-:W-:Y:S02]  /*1650*/  IMAD.U32 R75, R75, 0x10000, RZ ;  /* 0x000100004b4b7824 */ /* 0x000fe400078e00ff */
[----:B------:R-:W-:Y:S01]  /*1660*/  FFMA.FTZ R76, R76, R79, R125 ;  /* 0x0000004f4c4c7223 */ /* 0x000fe2000001007d */
[----:B------:R-:W-:Y:S01]  /*1670*/  IMAD.U32 R80, R78, 0x10000, RZ ;  /* 0x000100004e507824 */ /* 0x000fe200078e00ff */
[----:B------:R-:W4:Y:S01]  /*1680*/  LDG.E.CONSTANT R79, desc[UR10][R2.64+0x80c] ;  /* 0x00080c0a024f7981 */ /* 0x000f22000c1e9900 */
[----:B------:R-:W-:Y:S01]  /*1690*/  FFMA.FTZ R120, R120, R75, R123 ;  /* 0x0000004b78787223 */ /* 0x000fe2000001007b */
[----:B------:R-:W-:Y:S01]  /*16a0*/  SHF.L.U32 R75, R59, 0x10, RZ ;  /* 0x000000103b4b7819 */ /* 0x000fe200000006ff */
[----:B------:R-:W-:-:S04]  /*16b0*/  IMAD.U32 R118, R19, 0x10000, RZ ;  /* 0x0001000013767824 */ /* 0x000fc800078e00ff */
[----:B------:R-:W-:Y:S01]  /*16c0*/  FMUL.FTZ R123, R75, R80 ;  /* 0x000000504b7b7220 */ /* 0x000fe20000410000 */
[----:B------:R-:W-:-:S05]  /*16d0*/  SHF.L.U32 R75, R71, 0x10, RZ ;  /* 0x00000010474b7819 */ /* 0x000fca00000006ff */
[----:B------:R-:W-:Y:S02]  /*16e0*/  FFMA.FTZ R118, R118, R75, R123 ;  /* 0x0000004b76767223 */ /* 0x000fe4000001007b */
[----:B------:R-:W4:Y:S01]  /*16f0*/  LDG.E.CONSTANT R75, desc[UR10][R2.64+0xa00] ;  /* 0x000a000a024b7981 */ /* 0x000f22000c1e9900 */
[----:B------:R-:W-:Y:S02]  /*1700*/  PRMT R71, R78, 0x7632, R71 ;  /* 0x000076324e477816 */ /* 0x000fe40000000047 */
[----:B------:R-:W-:Y:S02]  /*1710*/  PRMT R78, R59, 0x7632, R78 ;  /* 0x000076323b4e7816 */ /* 0x000fe4000000004e */
[----:B------:R-:W-:Y:S01]  /*1720*/  PRMT R80, R19, 0x7632, R80 ;  /* 0x0000763213507816 */ /* 0x000fe20000000050 */
[C---:B------:R-:W-:Y:S01]  /*1730*/  IMAD.U32 R123, R71.reuse, 0x10000, RZ ;  /* 0x00010000477b7824 */ /* 0x040fe200078e00ff */
[----:B------:R-:W-:Y:S01]  /*1740*/  PRMT R71, R71, 0x7632, R71 ;  /* 0x0000763247477816 */ /* 0x000fe20000000047 */
[----:B------:R-:W-:Y:S01]  /*1750*/  IMAD.U32 R78, R78, 0x10000, RZ ;  /* 0x000100004e4e7824 */ /* 0x000fe200078e00ff */
[----:B------:R-:W-:-:S03]  /*1760*/  SHF.L.U32 R80, R80, 0x10, RZ ;  /* 0x0000001050507819 */ /* 0x000fc600000006ff */
[----:B------:R-:W-:Y:S01]  /*1770*/  FMUL.FTZ R123, R78, R123 ;  /* 0x0000007b4e7b7220 */ /* 0x000fe20000410000 */
[----:B------:R-:W-:Y:S02]  /*1780*/  IMAD.U32 R71, R71, 0x10000, RZ ;  /* 0x0001000047477824 */ /* 0x000fe400078e00ff */
[----:B------:R-:W-:Y:S02]  /*1790*/  IMAD.U32 R78, R60, 0x10000, RZ ;  /* 0x000100003c4e7824 */ /* 0x000fe400078e00ff */
[----:B------:R-:W-:Y:S01]  /*17a0*/  FFMA.FTZ R80, R80, R71, R123 ;  /* 0x0000004750507223 */ /* 0x000fe2000001007b */
[C---:B------:R-:W-:Y:S02]  /*17b0*/  SHF.L.U32 R71, R70.reuse, 0x10, RZ ;  /* 0x0000001046477819 */ /* 0x040fe400000006ff */
[----:B------:R-:W-:-:S03]  /*17c0*/  PRMT R70, R70, 0x7632, R70 ;  /* 0x0000763246467816 */ /* 0x000fc60000000046 */
[----:B------:R-:W-:Y:S01]  /*17d0*/  FFMA.FTZ R78, R78, R71, R121 ;  /* 0x000000474e4e7223 */ /* 0x000fe20000010079 */
[----:B------:R-:W-:Y:S01]  /*17e0*/  PRMT R71, R60, 0x7632, R71 ;  /* 0x000076323c477816 */ /* 0x000fe20000000047 */
[----:B------:R-:W-:-:S04]  /*17f0*/  IMAD.U32 R70, R70, 0x10000, RZ ;  /* 0x0001000046467824 */ /* 0x000fc800078e00ff */
[----:B------:R-:W-:-:S04]  /*1800*/  IMAD.U32 R71, R71, 0x10000, RZ ;  /* 0x0001000047477824 */ /* 0x000fc800078e00ff */
[----:B------:R-:W-:Y:S01]  /*1810*/  FFMA.FTZ R74, R71, R70, R74 ;  /* 0x00000046474a7223 */ /* 0x000fe2000001004a */
[C---:B------:R-:W-:Y:S01]  /*1820*/  IMAD.U32 R70, R69.reuse, 0x10000, RZ ;  /* 0x0001000045467824 */ /* 0x040fe200078e00ff */
[----:B------:R-:W-:Y:S02]  /*1830*/  PRMT R69, R69, 0x7632, R69 ;  /* 0x0000763245457816 */ /* 0x000fe40000000045 */
[----:B------:R-:W-:Y:S02]  /*1840*/  SHF.L.U32 R71, R61, 0x10, RZ ;  /* 0x000000103d477819 */ /* 0x000fe400000006ff */
[----:B------:R-:W-:-:S03]  /*1850*/  SHF.L.U32 R69, R69, 0x10, RZ ;  /* 0x0000001045457819 */ /* 0x000fc600000006ff */
[----:B------:R-:W-:Y:S02]  /*1860*/  FFMA.FTZ R72, R71, R70, R72 ;  /* 0x0000004647487223 */ /* 0x000fe40000010048 */
[----:B------:R-:W4:Y:S01]  /*1870*/  LDG.E.CONSTANT R70, desc[UR10][R2.64+0xa04] ;  /* 0x000a040a02467981 */ /* 0x000f22000c1e9900 */
[----:B------:R-:W-:Y:S01]  /*1880*/  FFMA.FTZ R77, R122, R69, R77 ;  /* 0x000000457a4d7223 */ /* 0x000fe2000001004d */
[----:B------:R-:W-:Y:S02]  /*1890*/  IMAD.U32 R69, R62, 0x10000, RZ ;  /* 0x000100003e457824 */ /* 0x000fe400078e00ff */
[----:B------:R-:W-:-:S04]  /*18a0*/  IMAD.U32 R71, R66, 0x10000, RZ ;  /* 0x0001000042477824 */ /* 0x000fc800078e00ff */
[----:B------:R-:W-:Y:S01]  /*18b0*/  FFMA.FTZ R76, R69, R71, R76 ;  /* 0x00000047454c7223 */ /* 0x000fe2000001004c */
[----:B------:R-:W-:Y:S02]  /*18c0*/  PRMT R71, R66, 0x7632, R71 ;  /* 0x0000763242477816 */ /* 0x000fe40000000047 */
[----:B------:R-:W-:Y:S01]  /*18d0*/  PRMT R69, R62, 0x7632, R69 ;  /* 0x000076323e457816 */ /* 0x000fe20000000045 */
[----:B------:R-:W4:Y:S02]  /*18e0*/  LDG.E.CONSTANT R66, desc[UR10][R2.64+0xa08] ;  /* 0x000a080a02427981 */ /* 0x000f24000c1e9900 */
[----:B------:R-:W-:Y:S01]  /*18f0*/  IMAD.U32 R71, R71, 0x10000, RZ ;  /* 0x0001000047477824 */ /* 0x000fe200078e00ff */
[----:B------:R-:W-:-:S05]  /*1900*/  SHF.L.U32 R69, R69, 0x10, RZ ;  /* 0x0000001045457819 */ /* 0x000fca00000006ff */
[----:B------:R-:W-:Y:S01]  /*1910*/  FFMA.FTZ R120, R69, R71, R120 ;  /* 0x0000004745787223 */ /* 0x000fe20000010078 */
[----:B------:R-:W-:Y:S01]  /*1920*/  IMAD.U32 R69, R63, 0x10000, RZ ;  /* 0x000100003f457824 */ /* 0x000fe200078e00ff */
[----:B------:R-:W-:-:S05]  /*1930*/  SHF.L.U32 R71, R67, 0x10, RZ ;  /* 0x0000001043477819 */ /* 0x000fca00000006ff */
[----:B------:R-:W-:Y:S01]  /*1940*/  FFMA.FTZ R118, R69, R71, R118 ;  /* 0x0000004745767223 */ /* 0x000fe20000010076 */
[----:B------:R-:W-:Y:S01]  /*1950*/  PRMT R71, R67, 0x7632, R71 ;  /* 0x0000763243477816 */ /* 0x000fe20000000047 */
[----:B------:R-:W4:Y:S01]  /*1960*/  LDG.E.CONSTANT R69, desc[UR10][R2.64+0xa0c] ;  /* 0x000a0c0a02457981 */ /* 0x000f22000c1e9900 */
[----:B------:R-:W-:-:S03]  /*1970*/  PRMT R67, R63, 0x7632, R67 ;  /* 0x000076323f437816 */ /* 0x000fc60000000043 */
[----:B------:R-:W-:Y:S02]  /*1980*/  IMAD.U32 R71, R71, 0x10000, RZ ;  /* 0x0001000047477824 */ /* 0x000fe400078e00ff */
[----:B------:R-:W-:-:S04]  /*1990*/  IMAD.U32 R67, R67, 0x10000, RZ ;  /* 0x0001000043437824 */ /* 0x000fc800078e00ff */
[----:B------:R-:W-:Y:S02]  /*19a0*/  FFMA.FTZ R80, R67, R71, R80 ;  /* 0x0000004743507223 */ /* 0x000fe40000010050 */
[----:B------:R-:W4:Y:S01]  /*19b0*/  LDG.E.CONSTANT R67, desc[UR10][R2.64+0xc00] ;  /* 0x000c000a02437981 */ /* 0x000f22000c1e9900 */
[----:B------:R-:W-:Y:S01]  /*19c0*/  SHF.L.U32 R71, R20, 0x10, RZ ;  /* 0x0000001014477819 */ /* 0x000fe200000006ff */
[----:B------:R-:W-:-:S04]  /*19d0*/  IMAD.U32 R121, R68, 0x10000, RZ ;  /* 0x0001000044797824 */ /* 0x000fc800078e00ff */
[----:B------:R-:W-:Y:S01]  /*19e0*/  FFMA.FTZ R78, R71, R121, R78 ;  /* 0x00000079474e7223 */ /* 0x000fe2000001004e */
[----:B------:R-:W-:Y:S02]  /*19f0*/  PRMT R71, R20, 0x7632, R71 ;  /* 0x0000763214477816 */ /* 0x000fe40000000047 */
[----:B------:R-:W-:Y:S02]  /*1a00*/  PRMT R121, R68, 0x7632, R121 ;  /* 0x0000763244797816 */ /* 0x000fe40000000079 */
[----:B------:R-:W4:Y:S01]  /*1a10*/  LDG.E.CONSTANT R68, desc[UR10][R2.64+0xc04] ;  /* 0x000c040a02447981 */ /* 0x000f22000c1e9900 */
[----:B------:R-:W-:Y:S01]  /*1a20*/  IMAD.U32 R71, R71, 0x10000, RZ ;  /* 0x0001000047477824 */ /* 0x000fe200078e00ff */
[----:B------:R-:W-:-:S05]  /*1a30*/  SHF.L.U32 R121, R121, 0x10, RZ ;  /* 0x0000001079797819 */ /* 0x000fca00000006ff */
[----:B------:R-:W-:Y:S01]  /*1a40*/  FFMA.FTZ R74, R71, R121, R74 ;  /* 0x00000079474a7223 */ /* 0x000fe2000001004a */
[----:B------:R-:W-:Y:S02]  /*1a50*/  IMAD.U32 R71, R21, 0x10000, RZ ;  /* 0x0001000015477824 */ /* 0x000fe400078e00ff */
[----:B------:R-:W-:Y:S01]  /*1a60*/  IMAD.U32 R121, R65, 0x10000, RZ ;  /* 0x0001000041797824 */ /* 0x000fe200078e00ff */
[----:B------:R-:W-:-:S03]  /*1a70*/  PRMT R122, R21, 0x7632, R122 ;  /* 0x00007632157a7816 */ /* 0x000fc6000000007a */
[----:B------:R-:W-:Y:S01]  /*1a80*/  FFMA.FTZ R72, R71, R121, R72 ;  /* 0x0000007947487223 */ /* 0x000fe20000010048 */
[----:B------:R-:W-:Y:S02]  /*1a90*/  PRMT R71, R65, 0x7632, R71 ;  /* 0x0000763241477816 */ /* 0x000fe40000000047 */
[----:B------:R-:W4:Y:S01]  /*1aa0*/  LDG.E.CONSTANT R65, desc[UR10][R2.64+0xc08] ;  /* 0x000c080a02417981 */ /* 0x000f22000c1e9900 */
[----:B------:R-:W-:Y:S02]  /*1ab0*/  SHF.L.U32 R122, R122, 0x10, RZ ;  /* 0x000000107a7a7819 */ /* 0x000fe400000006ff */
[----:B------:R-:W-:Y:S01]  /*1ac0*/  IMAD.U32 R71, R71, 0x10000, RZ ;  /* 0x0001000047477824 */ /* 0x000fe200078e00ff */
[----:B------:R-:W-:-:S03]  /*1ad0*/  SHF.L.U32 R121, R4, 0x10, RZ ;  /* 0x0000001004797819 */ /* 0x000fc600000006ff */
[----:B------:R-:W-:Y:S01]  /*1ae0*/  FFMA.FTZ R77, R122, R71, R77 ;  /* 0x000000477a4d7223 */ /* 0x000fe2000001004d */
[----:B------:R-:W-:-:S04]  /*1af0*/  IMAD.U32 R71, R22, 0x10000, RZ ;  /* 0x0001000016477824 */ /* 0x000fc800078e00ff */
[----:B------:R-:W-:Y:S01]  /*1b00*/  FFMA.FTZ R76, R71, R121, R76 ;  /* 0x00000079474c7223 */ /* 0x000fe2000001004c */
[----:B------:R-:W-:Y:S02]  /*1b10*/  PRMT R121, R4, 0x7632, R121 ;  /* 0x0000763204797816 */ /* 0x000fe40000000079 */
[----:B------:R-:W-:Y:S01]  /*1b20*/  PRMT R71, R22, 0x7632, R71 ;  /* 0x0000763216477816 */ /* 0x000fe20000000047 */
[----:B------:R-:W4:Y:S02]  /*1b30*/  LDG.E.CONSTANT R4, desc[UR10][R2.64+0xc0c] ;  /* 0x000c0c0a02047981 */ /* 0x000f24000c1e9900 */
[----:B------:R-:W-:Y:S02]  /*1b40*/  IMAD.U32 R121, R121, 0x10000, RZ ;  /* 0x0001000079797824 */ /* 0x000fe400078e00ff */
[----:B------:R-:W-:-:S04]  /*1b50*/  IMAD.U32 R71, R71, 0x10000, RZ ;  /* 0x0001000047477824 */ /* 0x000fc800078e00ff */
[----:B------:R-:W-:Y:S01]  /*1b60*/  FFMA.FTZ R120, R71, R121, R120 ;  /* 0x0000007947787223 */ /* 0x000fe20000010078 */
[----:B------:R-:W-:Y:S01]  /*1b70*/  SHF.L.U32 R71, R23, 0x10, RZ ;  /* 0x0000001017477819 */ /* 0x000fe200000006ff */
[----:B------:R-:W-:Y:S02]  /*1b80*/  IMAD.U32 R122, R87, 0x10000, RZ ;  /* 0x00010000577a7824 */ /* 0x000fe400078e00ff */
[----:B--2---:R-:W-:-:S04]  /*1b90*/  IMAD.U32 R121, R5, 0x10000, RZ ;  /* 0x0001000005797824 */ /* 0x004fc800078e00ff */
[----:B------:R-:W-:Y:S01]  /*1ba0*/  FFMA.FTZ R118, R71, R121, R118 ;  /* 0x0000007947767223 */ /* 0x000fe20000010076 */
[----:B------:R-:W-:Y:S02]  /*1bb0*/  PRMT R71, R5, 0x7632, R71 ;  /* 0x0000763205477816 */ /* 0x000fe40000000047 */
[----:B------:R-:W2:Y:S03]  /*1bc0*/  LDG.E.CONSTANT R5, desc[UR10][R2.64+0xe00] ;  /* 0x000e000a02057981 */ /* 0x000ea6000c1e9900 */
[----:B------:R-:W-:Y:S01]  /*1bd0*/  IMAD.U32 R121, R71, 0x10000, RZ ;  /* 0x0001000047797824 */ /* 0x000fe200078e00ff */
[----:B------:R-:W-:-:S05]  /*1be0*/  SHF.L.U32 R71, R85, 0x10, RZ ;  /* 0x0000001055477819 */ /* 0x000fca00000006ff */
[----:B------:R-:W-:Y:S01]  /*1bf0*/  FFMA.FTZ R80, R71, R121, R80 ;  /* 0x0000007947507223 */ /* 0x000fe20000010050 */
[----:B------:R-:W-:Y:S02]  /*1c00*/  IMAD.U32 R71, R24, 0x10000, RZ ;  /* 0x0001000018477824 */ /* 0x000fe400078e00ff */
[C---:B---3--:R-:W-:Y:S01]  /*1c10*/  IMAD.U32 R121, R64.reuse, 0x10000, RZ ;  /* 0x0001000040797824 */ /* 0x048fe200078e00ff */
[----:B------:R-:W-:-:S03]  /*1c20*/  PRMT R64, R64, 0x7632, R64 ;  /* 0x0000763240407816 */ /* 0x000fc60000000040 */
[----:B------:R-:W-:Y:S01]  /*1c30*/  FFMA.FTZ R78, R71, R121, R78 ;  /* 0x00000079474e7223 */ /* 0x000fe2000001004e */
[----:B------:R-:W-:Y:S01]  /*1c40*/  SHF.L.U32 R64, R64, 0x10, RZ ;  /* 0x0000001040407819 */ /* 0x000fe200000006ff */
[----:B------:R-:W3:Y:S01]  /*1c50*/  LDG.E.CONSTANT R71, desc[UR10][R2.64+0xe04] ;  /* 0x000e040a02477981 */ /* 0x000ee2000c1e9900 */
[----:B------:R-:W-:-:S04]  /*1c60*/  IMAD.U32 R121, R86, 0x10000, RZ ;  /* 0x0001000056797824 */ /* 0x000fc800078e00ff */
[----:B------:R-:W-:Y:S01]  /*1c70*/  FFMA.FTZ R74, R121, R64, R74 ;  /* 0x00000040794a7223 */ /* 0x000fe2000001004a */
[----:B------:R-:W-:Y:S01]  /*1c80*/  IMAD.U32 R121, R25, 0x10000, RZ ;  /* 0x0001000019797824 */ /* 0x000fe200078e00ff */
[C---:B----4-:R-:W-:Y:S02]  /*1c90*/  SHF.L.U32 R64, R73.reuse, 0x10, RZ ;  /* 0x0000001049407819 */ /* 0x050fe400000006ff */
[----:B------:R-:W-:-:S03]  /*1ca0*/  PRMT R73, R73, 0x7632, R73 ;  /* 0x0000763249497816 */ /* 0x000fc60000000049 */
[----:B------:R-:W-:Y:S02]  /*1cb0*/  FFMA.FTZ R72, R121, R64, R72 ;  /* 0x0000004079487223 */ /* 0x000fe40000010048 */
[----:B------:R-:W4:Y:S01]  /*1cc0*/  LDG.E.CONSTANT R64, desc[UR10][R2.64+0xe08] ;  /* 0x000e080a02407981 */ /* 0x000f22000c1e9900 */
[----:B------:R-:W-:Y:S02]  /*1cd0*/  IMAD.U32 R73, R73, 0x10000, RZ ;  /* 0x0001000049497824 */ /* 0x000fe400078e00ff */
[C---:B------:R-:W-:Y:S02]  /*1ce0*/  IMAD.U32 R121, R119.reuse, 0x10000, RZ ;  /* 0x0001000077797824 */ /* 0x040fe400078e00ff */
[----:B------:R-:W-:Y:S01]  /*1cf0*/  FFMA.FTZ R73, R122, R73, R77 ;  /* 0x000000497a497223 */ /* 0x000fe2000001004d */
[----:B------:R-:W-:Y:S02]  /*1d00*/  SHF.L.U32 R77, R26, 0x10, RZ ;  /* 0x000000101a4d7819 */ /* 0x000fe400000006ff */
        /* <DEDUP_REMOVED lines=23> */
[C---:B------:R-:W-:Y:S01]  /*1e80*/  IMAD.U32 R121, R70.reuse, 0x10000, RZ ;  /* 0x0001000046797824 */ /* 0x040fe200078e00ff */
[----:B------:R-:W-:-:S03]  /*1e90*/  PRMT R70, R70, 0x7632, R70 ;  /* 0x0000763246467816 */ /* 0x000fc60000000046 */
[----:B------:R-:W-:Y:S02]  /*1ea0*/  FFMA.FTZ R72, R75, R121, R72 ;  /* 0x000000794b487223 */ /* 0x000fe40000010048 */
[----:B------:R-:W-:Y:S01]  /*1eb0*/  IMAD.U32 R75, R70, 0x10000, RZ ;  /* 0x00010000464b7824 */ /* 0x000fe200078e00ff */
        /* <DEDUP_REMOVED lines=19> */
[----:B------:R-:W-:Y:S01]  /*1ff0*/  SHF.L.U32 R66, R32, 0x10, RZ ;  /* 0x0000001020427819 */ /* 0x000fe200000006ff */
[C---:B------:R-:W-:Y:S01]  /*2000*/  IMAD.U32 R69, R67.reuse, 0x10000, RZ ;  /* 0x0001000043457824 */ /* 0x040fe200078e00ff */
[----:B------:R-:W-:-:S03]  /*2010*/  PRMT R67, R67, 0x7632, R67 ;  /* 0x0000763243437816 */ /* 0x000fc60000000043 */
        /* <DEDUP_REMOVED lines=25> */
[----:B------:R-:W-:Y:S01]  /*21b0*/  IMAD.U32 R68, R67, 0x10000, RZ ;  /* 0x0001000043447824 */ /* 0x000fe200078e00ff */
[----:B------:R-:W-:-:S05]  /*21c0*/  SHF.L.U32 R67, R97, 0x10, RZ ;  /* 0x0000001061437819 */ /* 0x000fca00000006ff */
[----:B------:R-:W-:Y:S01]  /*21d0*/  FFMA.FTZ R80, R67, R68, R80 ;  /* 0x0000004443507223 */ /* 0x000fe20000010050 */
[----:B------:R-:W-:Y:S01]  /*21e0*/  IMAD.U32 R68, R36, 0x10000, RZ ;  /* 0x0001000024447824 */ /* 0x000fe200078e00ff */
[----:B------:R-:W-:Y:S01]  /*21f0*/  SHF.L.U32 R69, R38, 0x10, RZ ;  /* 0x0000001026457819 */ /* 0x000fe200000006ff */
[----:B--2---:R-:W-:-:S04]  /*2200*/  IMAD.U32 R67, R5, 0x10000, RZ ;  /* 0x0001000005437824 */ /* 0x004fc800078e00ff */
[----:B------:R-:W-:Y:S01]  /*2210*/  FFMA.FTZ R79, R68, R67, R79 ;  /* 0x00000043444f7223 */ /* 0x000fe2000001004f */
[----:B------:R-:W-:Y:S02]  /*2220*/  PRMT R67, R5, 0x7632, R67 ;  /* 0x0000763205437816 */ /* 0x000fe40000000043 */
[----:B------:R-:W2:Y:S02]  /*2230*/  LDG.E.CONSTANT R5, desc[UR10][R2.64+0x1204] ;  /* 0x0012040a02057981 */ /* 0x000ea4000c1e9900 */
[----:B------:R-:W-:Y:S01]  /*2240*/  SHF.L.U32 R68, R67, 0x10, RZ ;  /* 0x0000001043447819 */ /* 0x000fe200000006ff */
[----:B------:R-:W-:-:S04]  /*2250*/  IMAD.U32 R67, R98, 0x10000, RZ ;  /* 0x0001000062437824 */ /* 0x000fc800078e00ff */
[----:B------:R-:W-:Y:S01]  /*2260*/  FFMA.FTZ R74, R67, R68, R74 ;  /* 0x00000044434a7223 */ /* 0x000fe2000001004a */
[----:B------:R-:W-:Y:S01]  /*2270*/  IMAD.U32 R67, R37, 0x10000, RZ ;  /* 0x0001000025437824 */ /* 0x000fe200078e00ff */
[C---:B---3--:R-:W-:Y:S02]  /*2280*/  SHF.L.U32 R68, R71.reuse, 0x10, RZ ;  /* 0x0000001047447819 */ /* 0x048fe400000006ff */
[----:B------:R-:W-:-:S03]  /*2290*/  PRMT R71, R71, 0x7632, R71 ;  /* 0x0000763247477816 */ /* 0x000fc60000000047 */
[----:B------:R-:W-:Y:S01]  /*22a0*/  FFMA.FTZ R72, R67, R68, R72 ;  /* 0x0000004443487223 */ /* 0x000fe20000010048 */
[----:B------:R-:W-:Y:S01]  /*22b0*/  IMAD.U32 R68, R99, 0x10000, RZ ;  /* 0x0001000063447824 */ /* 0x000fe200078e00ff */
[----:B------:R-:W3:Y:S01]  /*22c0*/  LDG.E.CONSTANT R67, desc[UR10][R2.64+0x1208] ;  /* 0x0012080a02437981 */ /* 0x000ee2000c1e9900 */
[----:B------:R-:W-:-:S04]  /*22d0*/  IMAD.U32 R71, R71, 0x10000, RZ ;  /* 0x0001000047477824 */ /* 0x000fc800078e00ff */
[----:B------:R-:W-:Y:S01]  /*22e0*/  FFMA.FTZ R73, R68, R71, R73 ;  /* 0x0000004744497223 */ /* 0x000fe20000010049 */
[C---:B----4-:R-:W-:Y:S01]  /*22f0*/  IMAD.U32 R68, R64.reuse, 0x10000, RZ ;  /* 0x0001000040447824 */ /* 0x050fe200078e00ff */
[----:B------:R-:W-:-:S03]  /*2300*/  PRMT R64, R64, 0x7632, R64 ;  /* 0x0000763240407816 */ /* 0x000fc60000000040 */
[----:B------:R-:W-:Y:S01]  /*2310*/  FFMA.FTZ R76, R69, R68, R76 ;  /* 0x00000044454c7223 */ /* 0x000fe2000001004c */
[----:B------:R-:W-:Y:S01]  /*2320*/  SHF.L.U32 R69, R100, 0x10, RZ ;  /* 0x0000001064457819 */ /* 0x000fe200000006ff */
[----:B------:R-:W4:Y:S01]  /*2330*/  LDG.E.CONSTANT R68, desc[UR10][R2.64+0x120c] ;  /* 0x00120c0a02447981 */ /* 0x000f22000c1e9900 */
[----:B------:R-:W-:-:S04]  /*2340*/  IMAD.U32 R64, R64, 0x10000, RZ ;  /* 0x0001000040407824 */ /* 0x000fc800078e00ff */
[----:B------:R-:W-:Y:S02]  /*2350*/  FFMA.FTZ R120, R69, R64, R120 ;  /* 0x0000004045787223 */ /* 0x000fe40000010078 */
[----:B------:R-:W4:Y:S01]  /*2360*/  LDG.E.CONSTANT R64, desc[UR10][R2.64+0x1400] ;  /* 0x0014000a02407981 */ /* 0x000f22000c1e9900 */
[----:B------:R-:W-:Y:S02]  /*2370*/  IMAD.U32 R69, R39, 0x10000, RZ ;  /* 0x0001000027457824 */ /* 0x000fe400078e00ff */
[C---:B------:R-:W-:Y:S01]  /*2380*/  IMAD.U32 R70, R77.reuse, 0x10000, RZ ;  /* 0x000100004d467824 */ /* 0x040fe200078e00ff */
[----:B------:R-:W-:Y:S01]  /*2390*/  PRMT R77, R77, 0x7632, R77 ;  /* 0x000076324d4d7816 */ /* 0x000fe2000000004d */
[----:B------:R-:W-:Y:S02]  /*23a0*/  IMAD.U32 R71, R101, 0x10000, RZ ;  /* 0x0001000065477824 */ /* 0x000fe400078e00ff */
[----:B------:R-:W-:Y:S01]  /*23b0*/  FFMA.FTZ R118, R69, R70, R118 ;  /* 0x0000004645767223 */ /* 0x000fe20000010076 */
[----:B------:R-:W-:Y:S01]  /*23c0*/  SHF.L.U32 R77, R77, 0x10, RZ ;  /* 0x000000104d4d7819 */ /* 0x000fe200000006ff */
[----:B------:R-:W4:Y:S04]  /*23d0*/  LDG.E.CONSTANT R69, desc[UR10][R2.64+0x1404] ;  /* 0x0014040a02457981 */ /* 0x000f28000c1e9900 */
[----:B------:R-:W4:Y:S01]  /*23e0*/  LDG.E.CONSTANT R70, desc[UR10][R2.64+0x1600] ;  /* 0x0016000a02467981 */ /* 0x000f22000c1e9900 */
[----:B------:R-:W-:Y:S01]  /*23f0*/  FFMA.FTZ R80, R71, R77, R80 ;  /* 0x0000004d47507223 */ /* 0x000fe20000010050 */
[----:B------:R-:W-:-:S02]  /*2400*/  SHF.L.U32 R71, R119, 0x10, RZ ;  /* 0x0000001077477819 */ /* 0x000fc400000006ff */
[----:B------:R-:W-:Y:S01]  /*2410*/  PRMT R119, R119, 0x7632, R119 ;  /* 0x0000763277777816 */ /* 0x000fe20000000077 */
[----:B------:R-:W-:Y:S02]  /*2420*/  IMAD.U32 R77, R102, 0x10000, RZ ;  /* 0x00010000664d7824 */ /* 0x000fe400078e00ff */
[----:B------:R-:W-:Y:S02]  /*2430*/  FFMA.FTZ R79, R122, R71, R79 ;  /* 0x000000477a4f7223 */ /* 0x000fe4000001004f */
[----:B------:R-:W-:Y:S01]  /*2440*/  IMAD.U32 R119, R119, 0x10000, RZ ;  /* 0x0001000077777824 */ /* 0x000fe200078e00ff */
[----:B------:R-:W4:Y:S03]  /*2450*/  LDG.E.CONSTANT R71, desc[UR10][R2.64+0x1604] ;  /* 0x0016040a02477981 */ /* 0x000f26000c1e9900 */
[----:B------:R-:W-:Y:S01]  /*2460*/  FFMA.FTZ R74, R77, R119, R74 ;  /* 0x000000774d4a7223 */ /* 0x000fe2000001004a */
[----:B------:R-:W-:Y:S01]  /*2470*/  SHF.L.U32 R119, R41, 0x10, RZ ;  /* 0x0000001029777819 */ /* 0x000fe200000006ff */
[----:B------:R-:W-:-:S04]  /*2480*/  IMAD.U32 R77, R78, 0x10000, RZ ;  /* 0x000100004e4d7824 */ /* 0x000fc800078e00ff */
[----:B------:R-:W-:Y:S02]  /*2490*/  FFMA.FTZ R119, R119, R77, R72 ;  /* 0x0000004d77777223 */ /* 0x000fe40000010048 */
[----:B------:R-:W4:Y:S04]  /*24a0*/  LDG.E.CONSTANT R77, desc[UR10][R2.64+0x1608] ;  /* 0x0016080a024d7981 */ /* 0x000f28000c1e9900 */
[----:B------:R0:W4:Y:S02]  /*24b0*/  LDG.E.CONSTANT R72, desc[UR10][R2.64+0x140c] ;  /* 0x00140c0a02487981 */ /* 0x000124000c1e9900 */
[----:B0-----:R-:W-:Y:S01]  /*24c0*/  IMAD.U32 R3, R43, 0x10000, RZ ;  /* 0x000100002b037824 */ /* 0x001fe200078e00ff */
[----:B------:R-:W-:-:S05]  /*24d0*/  PRMT R78, R78, 0x7632, R78 ;  /* 0x000076324e4e7816 */ /* 0x000fca000000004e */
[----:B------:R-:W-:Y:S01]  /*24e0*/  IMAD.U32 R122, R78, 0x10000, RZ ;  /* 0x000100004e7a7824 */ /* 0x000fe200078e00ff */
[----:B------:R-:W-:Y:S01]  /*24f0*/  SHF.L.U32 R78, R103, 0x10, RZ ;  /* 0x00000010674e7819 */ /* 0x000fe200000006ff */
[----:B------:R-:W-:-:S04]  /*2500*/  IMAD.U32 R123, R42, 0x10000, RZ ;  /* 0x000100002a7b7824 */ /* 0x000fc800078e00ff */
        /* <DEDUP_REMOVED lines=21> */
[C---:B--2---:R-:W-:Y:S01]  /*2660*/  IMAD.U32 R3, R5.reuse, 0x10000, RZ ;  /* 0x0001000005037824 */ /* 0x044fe200078e00ff */
[----:B------:R-:W-:-:S03]  /*2670*/  PRMT R5, R5, 0x7632, R5 ;  /* 0x0000763205057816 */ /* 0x000fc60000000005 */
[----:B------:R-:W-:Y:S01]  /*2680*/  FFMA.FTZ R119, R2, R3, R119 ;  /* 0x0000000302777223 */ /* 0x000fe20000010077 */
[----:B------:R-:W-:Y:S01]  /*2690*/  SHF.L.U32 R5, R5, 0x10, RZ ;  /* 0x0000001005057819 */ /* 0x000fe200000006ff */
[----:B------:R-:W-:Y:S02]  /*26a0*/  IMAD.U32 R2, R107, 0x10000, RZ ;  /* 0x000100006b027824 */ /* 0x000fe400078e00ff */
[----:B------:R-:W-:Y:S02]  /*26b0*/  IMAD.U32 R3, R46, 0x10000, RZ ;  /* 0x000100002e037824 */ /* 0x000fe400078e00ff */
[----:B------:R-:W-:Y:S01]  /*26c0*/  FFMA.FTZ R73, R2, R5, R73 ;  /* 0x0000000502497223 */ /* 0x000fe20000010049 */
[C---:B---3--:R-:W-:Y:S02]  /*26d0*/  SHF.L.U32 R2, R67.reuse, 0x10, RZ ;  /* 0x0000001043027819 */ /* 0x048fe400000006ff */
[----:B------:R-:W-:-:S03]  /*26e0*/  PRMT R67, R67, 0x7632, R67 ;  /* 0x0000763243437816 */ /* 0x000fc60000000043 */
[----:B------:R-:W-:Y:S01]  /*26f0*/  FFMA.FTZ R76, R3, R2, R76 ;  /* 0x00000002034c7223 */ /* 0x000fe2000001004c */
[----:B------:R-:W-:Y:S02]  /*2700*/  IMAD.U32 R3, R108, 0x10000, RZ ;  /* 0x000100006c037824 */ /* 0x000fe400078e00ff */
[----:B------:R-:W-:-:S04]  /*2710*/  IMAD.U32 R67, R67, 0x10000, RZ ;  /* 0x0001000043437824 */ /* 0x000fc800078e00ff */
[----:B------:R-:W-:Y:S01]  /*2720*/  FFMA.FTZ R120, R3, R67, R120 ;  /* 0x0000004303787223 */ /* 0x000fe20000010078 */
[----:B------:R-:W-:Y:S01]  /*2730*/  SHF.L.U32 R3, R47, 0x10, RZ ;  /* 0x000000102f037819 */ /* 0x000fe200000006ff */
[C---:B----4-:R-:W-:Y:S01]  /*2740*/  IMAD.U32 R2, R68.reuse, 0x10000, RZ ;  /* 0x0001000044027824 */ /* 0x050fe200078e00ff */
[----:B------:R-:W-:-:S03]  /*2750*/  PRMT R68, R68, 0x7632, R68 ;  /* 0x0000763244447816 */ /* 0x000fc60000000044 */
[----:B------:R-:W-:Y:S01]  /*2760*/  FFMA.FTZ R118, R3, R2, R118 ;  /* 0x0000000203767223 */ /* 0x000fe20000010076 */
[----:B------:R-:W-:Y:S01]  /*2770*/  SHF.L.U32 R3, R109, 0x10, RZ ;  /* 0x000000106d037819 */ /* 0x000fe200000006ff */
[----:B------:R-:W-:Y:S01]  /*2780*/  IMAD.U32 R68, R68, 0x10000, RZ ;  /* 0x0001000044447824 */ /* 0x000fe200078e00ff */
[----:B------:R-:W-:-:S03]  /*2790*/  PRMT R2, R64, 0x7632, R2 ;  /* 0x0000763240027816 */ /* 0x000fc60000000002 */
[----:B------:R-:W-:Y:S01]  /*27a0*/  FFMA.FTZ R80, R3, R68, R80 ;  /* 0x0000004403507223 */ /* 0x000fe20000010050 */
[----:B------:R-:W-:Y:S02]  /*27b0*/  IMAD.U32 R3, R110, 0x10000, RZ ;  /* 0x000100006e037824 */ /* 0x000fe400078e00ff */
[----:B------:R-:W-:Y:S01]  /*27c0*/  IMAD.U32 R4, R2, 0x10000, RZ ;  /* 0x0001000002047824 */ /* 0x000fe200078e00ff */
[----:B------:R-:W-:Y:S01]  /*27d0*/  SHF.L.U32 R2, R48, 0x10, RZ ;  /* 0x0000001030027819 */ /* 0x000fe200000006ff */
[----:B------:R-:W-:Y:S02]  /*27e0*/  IMAD.U32 R64, R64, 0x10000, RZ ;  /* 0x0001000040407824 */ /* 0x000fe400078e00ff */
[----:B------:R-:W-:Y:S01]  /*27f0*/  FFMA.FTZ R74, R3, R4, R74 ;  /* 0x00000004034a7223 */ /* 0x000fe2000001004a */
[----:B------:R-:W-:Y:S01]  /*2800*/  SHF.L.U32 R3, R69, 0x10, RZ ;  /* 0x0000001045037819 */ /* 0x000fe200000006ff */
[----:B------:R-:W-:Y:S01]  /*2810*/  FFMA.FTZ R2, R2, R64, R79 ;  /* 0x0000004002027223 */ /* 0x000fe2000001004f */
[----:B------:R-:W-:Y:S01]  /*2820*/  IMAD.U32 R4, R49, 0x10000, RZ ;  /* 0x0001000031047824 */ /* 0x000fe200078e00ff */
[----:B------:R-:W-:Y:S01]  /*2830*/  PRMT R69, R69, 0x7632, R69 ;  /* 0x0000763245457816 */ /* 0x000fe20000000045 */
[----:B------:R-:W-:Y:S01]  /*2840*/  IMAD.U32 R64, R70, 0x10000, RZ ;  /* 0x0001000046407824 */ /* 0x000fe200078e00ff */
[----:B------:R-:W-:-:S02]  /*2850*/  SHF.L.U32 R5, R52, 0x10, RZ ;  /* 0x0000001034057819 */ /* 0x000fc400000006ff */
[----:B------:R-:W-:Y:S01]  /*2860*/  PRMT R70, R70, 0x7632, R70 ;  /* 0x0000763246467816 */ /* 0x000fe20000000046 */
[----:B------:R-:W-:Y:S01]  /*2870*/  FFMA.FTZ R3, R4, R3, R119 ;  /* 0x0000000304037223 */ /* 0x000fe20000010077 */
[----:B------:R-:W-:Y:S02]  /*2880*/  IMAD.U32 R4, R111, 0x10000, RZ ;  /* 0x000100006f047824 */ /* 0x000fe400078e00ff */
[----:B------:R-:W-:Y:S01]  /*2890*/  FFMA.FTZ R64, R5, R64, R2 ;  /* 0x0000004005407223 */ /* 0x000fe20000010002 */
[----:B------:R-:W-:Y:S02]  /*28a0*/  IMAD.U32 R69, R69, 0x10000, RZ ;  /* 0x0001000045457824 */ /* 0x000fe400078e00ff */
[----:B------:R-:W-:Y:S02]  /*28b0*/  IMAD.U32 R5, R114, 0x10000, RZ ;  /* 0x0001000072057824 */ /* 0x000fe400078e00ff */
[----:B------:R-:W-:Y:S02]  /*28c0*/  IMAD.U32 R70, R70, 0x10000, RZ ;  /* 0x0001000046467824 */ /* 0x000fe400078e00ff */
[----:B------:R-:W-:Y:S01]  /*28d0*/  FFMA.FTZ R73, R4, R69, R73 ;  /* 0x0000004504497223 */ /* 0x000fe20000010049 */
[----:B------:R-:W-:Y:S01]  /*28e0*/  SHF.L.U32 R2, R53, 0x10, RZ ;  /* 0x0000001035027819 */ /* 0x000fe200000006ff */
[----:B------:R-:W-:-:S02]  /*28f0*/  IMAD.U32 R4, R71, 0x10000, RZ ;  /* 0x0001000047047824 */ /* 0x000fc400078e00ff */
[----:B------:R-:W-:Y:S01]  /*2900*/  FFMA.FTZ R65, R5, R70, R74 ;  /* 0x0000004605417223 */ /* 0x000fe2000001004a */
[----:B------:R-:W-:Y:S01]  /*2910*/  PRMT R71, R71, 0x7632, R71 ;  /* 0x0000763247477816 */ /* 0x000fe20000000047 */
[----:B------:R-:W-:Y:S02]  /*2920*/  FFMA.FTZ R66, R2, R4, R3 ;  /* 0x0000000402427223 */ /* 0x000fe40000010003 */
[----:B------:R-:W-:Y:S01]  /*2930*/  FADD.FTZ R65, R64, R65 ;  /* 0x0000004140417221 */ /* 0x000fe20000010000 */
[----:B------:R-:W-:Y:S01]  /*2940*/  PRMT R2, R75, 0x7632, R2 ;  /* 0x000076324b027816 */ /* 0x000fe20000000002 */
[----:B------:R-:W-:Y:S02]  /*2950*/  IMAD.U32 R4, R115, 0x10000, RZ ;  /* 0x0001000073047824 */ /* 0x000fe400078e00ff */
[----:B------:R-:W-:Y:S01]  /*2960*/  IMAD.U32 R71, R71, 0x10000, RZ ;  /* 0x0001000047477824 */ /* 0x000fe200078e00ff */
[----:B------:R-:W-:Y:S01]  /*2970*/  SHF.L.U32 R3, R50, 0x10, RZ ;  /* 0x0000001032037819 */ /* 0x000fe200000006ff */
[----:B------:R-:W-:Y:S01]  /*2980*/  FADD.FTZ R68, R66, R65 ;  /* 0x0000004142447221 */ /* 0x000fe20000010000 */
[----:B------:R-:W-:Y:S01]  /*2990*/  SHF.L.U32 R75, R75, 0x10, RZ ;  /* 0x000000104b4b7819 */ /* 0x000fe200000006ff */
[----:B------:R-:W-:Y:S01]  /*29a0*/  FFMA.FTZ R71, R4, R71, R73 ;  /* 0x0000004704477223 */ /* 0x000fe20000010049 */
[----:B------:R-:W-:Y:S01]  /*29b0*/  PRMT R66, R77, 0x7632, R66 ;  /* 0x000076324d427816 */ /* 0x000fe20000000042 */
[----:B------:R-:W-:Y:S01]  /*29c0*/  IMAD.U32 R5, R112, 0x10000, RZ ;  /* 0x0001000070057824 */ /* 0x000fe200078e00ff */
[----:B------:R-:W-:Y:S01]  /*29d0*/  PRMT R4, R72, 0x7632, R4 ;  /* 0x0000763248047816 */ /* 0x000fe20000000004 */
[----:B------:R-:W-:-:S02]  /*29e0*/  IMAD.U32 R2, R2, 0x10000, RZ ;  /* 0x0001000002027824 */ /* 0x000fc400078e00ff */
[----:B------:R-:W-:Y:S01]  /*29f0*/  FFMA.FTZ R3, R3, R75, R76 ;  /* 0x0000004b03037223 */ /* 0x000fe2000001004c */
[----:B------:R-:W-:Y:S01]  /*2a00*/  IMAD.U32 R64, R54, 0x10000, RZ ;  /* 0x0001000036407824 */ /* 0x000fe200078e00ff */
[----:B------:R-:W-:Y:S01]  /*2a10*/  SHF.L.U32 R67, R116, 0x10, RZ ;  /* 0x0000001074437819 */ /* 0x000fe200000006ff */
[----:B------:R-:W-:Y:S02]  /*2a20*/  IMAD.U32 R77, R77, 0x10000, RZ ;  /* 0x000100004d4d7824 */ /* 0x000fe400078e00ff */
[----:B------:R-:W-:Y:S01]  /*2a30*/  FFMA.FTZ R2, R5, R2, R120 ;  /* 0x0000000205027223 */ /* 0x000fe20000010078 */
[----:B------:R-:W-:Y:S01]  /*2a40*/  SHF.L.U32 R4, R4, 0x10, RZ ;  /* 0x0000001004047819 */ /* 0x000fe200000006ff */
[----:B------:R-:W-:Y:S01]  /*2a50*/  IMAD.U32 R66, R66, 0x10000, RZ ;  /* 0x0001000042427824 */ /* 0x000fe200078e00ff */
[----:B------:R-:W-:Y:S01]  /*2a60*/  SHF.L.U32 R5, R51, 0x10, RZ ;  /* 0x0000001033057819 */ /* 0x000fe200000006ff */
[----:B------:R-:W-:Y:S02]  /*2a70*/  IMAD.U32 R65, R113, 0x10000, RZ ;  /* 0x0001000071417824 */ /* 0x000fe400078e00ff */
[----:B------:R-:W-:Y:S01]  /*2a80*/  FADD.FTZ R68, R71, R68 ;  /* 0x0000004447447221 */ /* 0x000fe20000010000 */
[----:B------:R-:W-:-:S02]  /*2a90*/  IMAD.U32 R72, R72, 0x10000, RZ ;  /* 0x0001000048487824 */ /* 0x000fc400078e00ff */
[----:B------:R-:W-:Y:S01]  /*2aa0*/  FFMA.FTZ R3, R64, R77, R3 ;  /* 0x0000004d40037223 */ /* 0x000fe20000010003 */
[----:B------:R-:W-:Y:S01]  /*2ab0*/  FFMA.FTZ R2, R67, R66, R2 ;  /* 0x0000004243027223 */ /* 0x000fe20000010002 */
[----:B------:R-:W-:Y:S01]  /*2ac0*/  FFMA.FTZ R4, R65, R4, R80 ;  /* 0x0000000441047223 */ /* 0x000fe20000010050 */
[----:B------:R-:W-:Y:S01]  /*2ad0*/  IADD3 R66, PT, PT, R82, 0x1, RZ ;  /* 0x0000000152427810 */ /* 0x000fe20007ffe0ff */
[----:B------:R-:W-:Y:S01]  /*2ae0*/  FFMA.FTZ R5, R5, R72, R118 ;  /* 0x0000004805057223 */ /* 0x000fe20000010076 */
[----:B------:R-:W-:Y:S01]  /*2af0*/  PRMT R65, R121, 0x7632, R65 ;  /* 0x0000763279417816 */ /* 0x000fe20000000041 */
[----:B------:R-:W-:Y:S01]  /*2b00*/  FADD.FTZ R67, R3, R68 ;  /* 0x0000004403437221 */ /* 0x000fe20000010000 */
[----:B------:R-:W-:Y:S02]  /*2b10*/  IMAD.U32 R64, R55, 0x10000, RZ ;  /* 0x0001000037407824 */ /* 0x000fe400078e00ff */
[----:B------:R-:W-:Y:S01]  /*2b20*/  IMAD.U32 R121, R121, 0x10000, RZ ;  /* 0x0001000079797824 */ /* 0x000fe200078e00ff */
[----:B------:R-:W-:Y:S01]  /*2b30*/  I2FP.F32.S32 R69, R66 ;  /* 0x0000004200457245 */ /* 0x000fe20000201400 */
[----:B------:R-:W-:Y:S01]  /*2b40*/  IMAD.U32 R3, R117, 0x10000, RZ ;  /* 0x0001000075037824 */ /* 0x000fe200078e00ff */
[----:B------:R-:W-:Y:S01]  /*2b50*/  SHF.L.U32 R65, R65, 0x10, RZ ;  /* 0x0000001041417819 */ /* 0x000fe200000006ff */
[----:B------:R-:W-:Y:S01]  /*2b60*/  FADD.FTZ R2, R2, R67 ;  /* 0x0000004302027221 */ /* 0x000fe20000010000 */
[----:B------:R-:W-:Y:S01]  /*2b70*/  FFMA.FTZ R5, R64, R121, R5 ;  /* 0x0000007940057223 */ /* 0x000fe20000010005 */
[----:B-----5:R-:W-:Y:S01]  /*2b80*/  FMUL.FTZ R69, R69, R0 ;  /* 0x0000000045457220 */ /* 0x020fe20000410000 */
[----:B------:R-:W-:Y:S01]  /*2b90*/  FSETP.NEU.FTZ.AND P0, PT, R0, RZ, PT ;  /* 0x000000ff0000720b */ /* 0x000fe20003f1d000 */
[----:B------:R-:W-:Y:S01]  /*2ba0*/  FFMA.FTZ R3, R3, R65, R4 ;  /* 0x0000004103037223 */ /* 0x000fe20000010004 */
        /* <DEDUP_REMOVED lines=9> */
.L_x_18327:
[----:B------:R-:W-:Y:S05]  /*2c40*/  BSYNC.RECONVERGENT B1 ;  /* 0x0000000000017941 */ /* 0x000fea0003800200 */
.L_x_18326:
[----:B------:R-:W-:Y:S01]  /*2c50*/  IADD3 R6, P0, PT, R6, 0x10, RZ ;  /* 0x0000001006067810 */ /* 0x000fe20007f1e0ff */
[----:B01----:R-:W-:Y:S01]  /*2c60*/  VIADD R14, R14, 0x200 ;  /* 0x000002000e0e7836 */ /* 0x003fe20000000000 */
[----:B------:R-:W-:Y:S01]  /*2c70*/  IADD3 R82, PT, PT, R82, 0x80, RZ ;  /* 0x0000008052527810 */ /* 0x000fe20007ffe0ff */
[----:B------:R-:W-:Y:S02]  /*2c80*/  VIADD R15, R15, 0x80 ;  /* 0x000000800f0f7836 */ /* 0x000fe40000000000 */
[----:B------:R-:W-:Y:S01]  /*2c90*/  IMAD.X R7, RZ, RZ, R7, P0 ;  /* 0x000000ffff077224 */ /* 0x000fe200000e0607 */
[----:B------:R-:W-:Y:S07]  /*2ca0*/  @!P1 BRA `(.L_x_18328) ;  /* 0xffffffe000709947 */ /* 0x000fee000383ffff */
.L_x_18325:
[----:B------:R-:W-:Y:S05]  /*2cb0*/  BSYNC.RECONVERGENT B0 ;  /* 0x0000000000007941 */ /* 0x000fea0003800200 */
.L_x_18324:
[----:B-----5:R-:W0:Y:S01]  /*2cc0*/  SHFL.BFLY PT, R0, R11, 0x10, 0x1f ;  /* 0x0e001f000b007f89 */ /* 0x020e2200000e0000 */
[----:B------:R-:W-:Y:S01]  /*2cd0*/  IMAD.MOV.U32 R14, RZ, RZ, -0x800001 ;  /* 0xff7fffffff0e7424 */ /* 0x000fe200078e00ff */
[----:B------:R-:W-:Y:S01]  /*2ce0*/  BSSY.RECONVERGENT B0, `(.L_x_18329) ;  /* 0x0000103000007945 */ /* 0x000fe20003800200 */
[----:B------:R-:W1:Y:S01]  /*2cf0*/  S2R R2, SR_CgaCtaId ;  /* 0x0000000000027919 */ /* 0x000e620000008800 */
[----:B------:R-:W2:Y:S01]  /*2d00*/  S2R R20, SR_CTAID.Z ;  /* 0x0000000000147919 */ /* 0x000ea20000002700 */
[----:B0-----:R-:W-:-:S05]  /*2d10*/  FMNMX.FTZ R4, R0, R11, !PT ;  /* 0x0000000b00047209 */ /* 0x001fca0007810000 */
[----:B------:R-:W0:Y:S02]  /*2d20*/  SHFL.BFLY PT, R3, R4, 0x8, 0x1f ;  /* 0x0d001f0004037f89 */ /* 0x000e2400000e0000 */
[----:B0-----:R-:W-:-:S05]  /*2d30*/  FMNMX.FTZ R5, R4, R3, !PT ;  /* 0x0000000304057209 */ /* 0x001fca0007810000 */
[----:B------:R-:W0:Y:S02]  /*2d40*/  SHFL.BFLY PT, R0, R5, 0x4, 0x1f ;  /* 0x0c801f0005007f89 */ /* 0x000e2400000e0000 */
[----:B0-----:R-:W-:Y:S02]  /*2d50*/  FMNMX.FTZ R6, R5, R0, !PT ;  /* 0x0000000005067209 */ /* 0x001fe40007810000 */
[----:B------:R-:W0:Y:S03]  /*2d60*/  S2R R0, SR_TID.X ;  /* 0x0000000000007919 */ /* 0x000e260000002100 */
[----:B------:R-:W3:Y:S02]  /*2d70*/  SHFL.BFLY PT, R3, R6, 0x2, 0x1f ;  /* 0x0c401f0006037f89 */ /* 0x000ee400000e0000 */
[----:B---3--:R-:W-:Y:S02]  /*2d80*/  FMNMX.FTZ R7, R6, R3, !PT ;  /* 0x0000000306077209 */ /* 0x008fe40007810000 */
[----:B------:R-:W-:-:S02]  /*2d90*/  MOV R3, 0x400 ;  /* 0x0000040000037802 */ /* 0x000fc40000000f00 */
[----:B0-----:R-:W-:Y:S01]  /*2da0*/  LOP3.LUT P0, R18, R0, 0x1f, RZ, 0xc0, !PT ;  /* 0x0000001f00127812 */ /* 0x001fe2000780c0ff */
[----:B------:R-:W0:Y:S01]  /*2db0*/  SHFL.BFLY PT, R12, R7, 0x1, 0x1f ;  /* 0x0c201f00070c7f89 */ /* 0x000e2200000e0000 */
[----:B------:R-:W-:Y:S02]  /*2dc0*/  IADD3 R13, PT, PT, R3, 0xc0, RZ ;  /* 0x000000c0030d7810 */ /* 0x000fe40007ffe0ff */
[----:B------:R-:W-:Y:S02]  /*2dd0*/  SHF.R.U32.HI R11, RZ, 0x5, R0 ;  /* 0x00000005ff0b7819 */ /* 0x000fe40000011600 */
[----:B-1----:R-:W-:Y:S02]  /*2de0*/  LEA R13, R2, R13, 0x18 ;  /* 0x0000000d020d7211 */ /* 0x002fe400078ec0ff */
[----:B------:R-:W-:-:S03]  /*2df0*/  ISETP.GT.U32.AND P1, PT, R18, 0x3, PT ;  /* 0x000000031200780c */ /* 0x000fc60003f24070 */
[----:B------:R-:W-:Y:S01]  /*2e00*/  IMAD R6, R11, 0x4, R13 ;  /* 0x000000040b067824 */ /* 0x000fe200078e020d */
[----:B0-----:R-:W-:Y:S02]  /*2e10*/  FMNMX.FTZ R15, R7, R12, !PT ;  /* 0x0000000c070f7209 */ /* 0x001fe40007810000 */
[----:B------:R-:W-:-:S03]  /*2e20*/  LEA R12, R18, R13, 0x2 ;  /* 0x0000000d120c7211 */ /* 0x000fc600078e10ff */
[----:B------:R0:W-:Y:S01]  /*2e30*/  @!P0 STS [R6], R15 ;  /* 0x0000000f06008388 */ /* 0x0001e20000000800 */
[----:B------:R-:W-:Y:S01]  /*2e40*/  BAR.SYNC.DEFER_BLOCKING 0x0 ;  /* 0x0000000000007b1d */ /* 0x000fe20000010000 */
[----:B0-----:R-:W-:-:S05]  /*2e50*/  IMAD.MOV.U32 R15, RZ, RZ, RZ ;  /* 0x000000ffff0f7224 */ /* 0x001fca00078e00ff */
[----:B------:R-:W0:Y:S04]  /*2e60*/  @!P1 LDS R14, [R12] ;  /* 0x000000000c0e9984 */ /* 0x000e280000000800 */
[----:B0-----:R-:W0:Y:S02]  /*2e70*/  SHFL.BFLY PT, R5, R14, 0x2, 0x1f ;  /* 0x0c401f000e057f89 */ /* 0x001e2400000e0000 */
[----:B0-----:R-:W-:-:S05]  /*2e80*/  FMNMX.FTZ R13, R5, R14, !PT ;  /* 0x0000000e050d7209 */ /* 0x001fca0007810000 */
[----:B------:R-:W0:Y:S02]  /*2e90*/  SHFL.BFLY PT, R4, R13, 0x1, 0x1f ;  /* 0x0c201f000d047f89 */ /* 0x000e2400000e0000 */
[----:B0-----:R-:W-:Y:S01]  /*2ea0*/  FMNMX.FTZ R5, R13, R4, !PT ;  /* 0x000000040d057209 */ /* 0x001fe20007810000 */
[----:B--2---:R-:W-:-:S05]  /*2eb0*/  IMAD.SHL.U32 R4, R20, 0x200, RZ ;  /* 0x0000020014047824 */ /* 0x004fca00078e00ff */
[----:B------:R-:W-:Y:S01]  /*2ec0*/  IADD3 R7, PT, PT, -R4, UR4, RZ ;  /* 0x0000000404077c10 */ /* 0x000fe2000fffe1ff */
[----:B------:R-:W0:Y:S03]  /*2ed0*/  SHFL.IDX PT, R5, R5, RZ, 0x1f ;  /* 0x00001fff05057589 */ /* 0x000e2600000e0000 */
[----:B------:R-:W-:-:S13]  /*2ee0*/  ISETP.GE.AND P2, PT, R0, R7, PT ;  /* 0x000000070000720c */ /* 0x000fda0003f46270 */
[----:B------:R-:W-:Y:S05]  /*2ef0*/  @P2 BRA `(.L_x_18330) ;  /* 0x0000000c00842947 */ /* 0x000fea0003800000 */
[----:B------:R-:W-:Y:S01]  /*2f00*/  LOP3.LUT R13, RZ, R0, RZ, 0x33, !PT ;  /* 0x00000000ff0d7212 */ /* 0x000fe200078e33ff */
[----:B------:R-:W-:Y:S03]  /*2f10*/  BSSY.RECONVERGENT B1, `(.L_x_18331) ;  /* 0x000001c000017945 */ /* 0x000fe60003800200 */
[----:B------:R-:W-:-:S04]  /*2f20*/  IADD3 R13, PT, PT, R13, UR4, RZ ;  /* 0x000000040d0d7c10 */ /* 0x000fc8000fffe0ff */
[C---:B------:R-:W-:Y:S01]  /*2f30*/  LOP3.LUT R14, R13.reuse, 0x180, RZ, 0xc0, !PT ;  /* 0x000001800d0e7812 */ /* 0x040fe200078ec0ff */
[----:B------:R-:W-:-:S03]  /*2f40*/  IMAD.IADD R15, R13, 0x1, -R4 ;  /* 0x000000010d0f7824 */ /* 0x000fc600078e0a04 */
[----:B------:R-:W-:Y:S02]  /*2f50*/  ISETP.NE.AND P0, PT, R14, 0x180, PT ;  /* 0x000001800e00780c */ /* 0x000fe40003f05270 */
[----:B------:R-:W-:Y:S01]  /*2f60*/  ISETP.GE.U32.AND P3, PT, R15, 0x180, PT ;  /* 0x000001800f00780c */ /* 0x000fe20003f66070 */
[----:B------:R-:W-:Y:S01]  /*2f70*/  IMAD.MOV.U32 R15, RZ, RZ, RZ ;  /* 0x000000ffff0f7224 */ /* 0x000fe200078e00ff */
[----:B------:R-:W-:-:S09]  /*2f80*/  MOV R14, R0 ;  /* 0x00000000000e7202 */ /* 0x000fd20000000f00 */
        /* <DEDUP_REMOVED lines=9> */
.L_x_18333:
        /* <DEDUP_REMOVED lines=11> */
.L_x_18332:
[----:B------:R-:W-:Y:S05]  /*30d0*/  BSYNC.RECONVERGENT B1 ;  /* 0x0000000000017941 */ /* 0x000fea0003800200 */
.L_x_18331:
        /* <DEDUP_REMOVED lines=12> */
.L_x_18336:
        /* <DEDUP_REMOVED lines=100> */
.L_x_18335:
[----:B------:R-:W-:Y:S05]  /*37e0*/  BSYNC.RECONVERGENT B1 ;  /* 0x0000000000017941 */ /* 0x000fea0003800200 */
.L_x_18334:
        /* <DEDUP_REMOVED lines=55> */
.L_x_18338:
[----:B------:R-:W-:Y:S05]  /*3b60*/  BSYNC.RECONVERGENT B1 ;  /* 0x0000000000017941 */ /* 0x000fea0003800200 */
.L_x_18337:
        /* <DEDUP_REMOVED lines=26> */
.L_x_18330:
[----:B------:R-:W-:Y:S05]  /*3d10*/  BSYNC.RECONVERGENT B0 ;  /* 0x0000000000007941 */ /* 0x000fea0003800200 */
.L_x_18329:
        /* <DEDUP_REMOVED lines=23> */
[----:B-1----:R-:W-:-:S04]  /*3e90*/  VIADD R13, R6, UR4 ;  /* 0x00000004060d7c36 */ /* 0x002fc80008000000 */
        /* <DEDUP_REMOVED lines=9> */
[----:B------:R-:W-:-:S03]  /*3f30*/  VIADD R15, R3, 0xe0 ;  /* 0x000000e0030f7836 */ /* 0x000fc60000000000 */
[C---:B------:R-:W-:Y:S01]  /*3f40*/  LOP3.LUT R14, R13.reuse, 0x3, RZ, 0xc0, !PT ;  /* 0x000000030d0e7812 */ /* 0x040fe200078ec0ff */
[----:B------:R-:W-:Y:S01]  /*3f50*/  IMAD.SHL.U32 R6, R13, 0x80, RZ ;  /* 0x000000800d067824 */ /* 0x000fe200078e00ff */
[----:B------:R-:W-:Y:S02]  /*3f60*/  LEA R15, R2, R15, 0x18 ;  /* 0x0000000f020f7211 */ /* 0x000fe400078ec0ff */
[----:B------:R-:W-:Y:S02]  /*3f70*/  IADD3 R14, PT, PT, RZ, -R14, RZ ;  /* 0x8000000eff0e7210 */ /* 0x000fe40007ffe0ff */
[----:B------:R-:W-:Y:S01]  /*3f80*/  LOP3.LUT R13, R6, 0x180, RZ, 0xc0, !PT ;  /* 0x00000180060d7812 */ /* 0x000fe200078ec0ff */
[----:B------:R-:W-:-:S04]  /*3f90*/  IMAD R12, R0, 0x4, R15 ;  /* 0x00000004000c7824 */ /* 0x000fc800078e020f */
[----:B------:R-:W-:-:S07]  /*3fa0*/  IMAD.IADD R6, R13, 0x1, R0 ;  /* 0x000000010d067824 */ /* 0x000fce00078e0200 */
.L_x_18343:
[----:B------:R-:W2:Y:S01]  /*3fb0*/  LDS R13, [R12] ;  /* 0x000000000c0d7984 */ /* 0x000ea20000000800 */
[----:B------:R-:W-:-:S04]  /*3fc0*/  IADD3 R14, PT, PT, R14, 0x1, RZ ;  /* 0x000000010e0e7810 */ /* 0x000fc80007ffe0ff */
[----:B------:R-:W-:Y:S01]  /*3fd0*/  ISETP.NE.AND P0, PT, R14, RZ, PT ;  /* 0x000000ff0e00720c */ /* 0x000fe20003f05270 */
[----:B--2---:R-:W-:-:S05]  /*3fe0*/  FMUL.FTZ R13, R13, R39 ;  /* 0x000000270d0d7220 */ /* 0x004fca0000410000 */
[----:B------:R1:W-:Y:S02]  /*3ff0*/  STS [R12], R13 ;  /* 0x0000000d0c007388 */ /* 0x0003e40000000800 */
[----:B-1----:R-:W-:-:S05]  /*4000*/  VIADD R12, R12, 0x200 ;  /* 0x000002000c0c7836 */ /* 0x002fca0000000000 */
[----:B------:R-:W-:Y:S05]  /*4010*/  @P0 BRA `(.L_x_18343) ;  /* 0xfffffffc00e40947 */ /* 0x000fea000383ffff */
.L_x_18342:
[----:B------:R-:W-:Y:S05]  /*4020*/  BSYNC.RECONVERGENT B1 ;  /* 0x0000000000017941 */ /* 0x000fea0003800200 */
.L_x_18341:
        /* <DEDUP_REMOVED lines=12> */
.L_x_18346:
        /* <DEDUP_REMOVED lines=52> */
.L_x_18345:
[----:B------:R-:W-:Y:S05]  /*4430*/  BSYNC.RECONVERGENT B1 ;  /* 0x0000000000017941 */ /* 0x000fea0003800200 */
.L_x_18344:
        /* <DEDUP_REMOVED lines=31> */
.L_x_18348:
[----:B------:R-:W-:Y:S05]  /*4630*/  BSYNC.RECONVERGENT B1 ;  /* 0x0000000000017941 */ /* 0x000fea0003800200 */
.L_x_18347:
        /* <DEDUP_REMOVED lines=14> */
.L_x_18340:
[----:B------:R-:W-:Y:S05]  /*4720*/  BSYNC.RECONVERGENT B0 ;  /* 0x0000000000007941 */ /* 0x000fea0003800200 */
.L_x_18339:
[----:B------:R-:W3:Y:S01]  /*4730*/  LDCU UR6, c[0x0][0x370] ;  /* 0x00006e00ff0677ac */ /* 0x000ee20008000800 */
[----:B------:R-:W4:Y:S08]  /*4740*/  LDC R19, c[0x0][0x378] ;  /* 0x0000de00ff137b82 */ /* 0x000f300000000800 */
[----:B------:R-:W-:Y:S01]  /*4750*/  BAR.SYNC.DEFER_BLOCKING 0x0 ;  /* 0x0000000000007b1d */ /* 0x000fe20000010000 */
[----:B------:R-:W-:-:S02]  /*4760*/  ISETP.NE.AND P0, PT, R0, RZ, PT ;  /* 0x000000ff0000720c */ /* 0x000fc40003f05270 */
[----:B------:R-:W-:-:S03]  /*4770*/  LEA R40, R20, R11, 0x4 ;  /* 0x0000000b14287211 */ /* 0x000fc600078e20ff */
        /* <DEDUP_REMOVED lines=18> */
.L_x_18350:
[----:B0-----:R-:W-:Y:S05]  /*48a0*/  BSYNC.RECONVERGENT B0 ;  /* 0x0000000000007941 */ /* 0x001fea0003800200 */
.L_x_18349:
[----:B------:R-:W-:Y:S01]  /*48b0*/  ISETP.GE.U32.AND P0, PT, R40, UR9, PT ;  /* 0x0000000928007c0c */ /* 0x000fe2000bf06070 */
[----:B------:R-:W0:Y:S01]  /*48c0*/  LDCU.64 UR14, c[0x0][0x3a8] ;  /* 0x00007500ff0e77ac */ /* 0x000e220008000a00 */
[----:B------:R-:W-:Y:S01]  /*48d0*/  BSSY.RECONVERGENT B1, `(.L_x_18351) ;  /* 0x000036a000017945 */ /* 0x000fe20003800200 */
[----:B------:R-:W-:Y:S01]  /*48e0*/  HFMA2 R23, -RZ, RZ, 0, 0 ;  /* 0x00000000ff177431 */ /* 0x000fe200000001ff */
[----:B------:R-:W-:Y:S02]  /*48f0*/  CS2R R24, SRZ ;  /* 0x0000000000187805 */ /* 0x000fe4000001ff00 */
[----:B------:R-:W-:Y:S02]  /*4900*/  CS2R R26, SRZ ;  /* 0x00000000001a7805 */ /* 0x000fe4000001ff00 */
[----:B------:R-:W-:Y:S02]  /*4910*/  CS2R R28, SRZ ;  /* 0x00000000001c7805 */ /* 0x000fe4000001ff00 */
[----:B------:R-:W-:-:S02]  /*4920*/  CS2R R30, SRZ ;  /* 0x00000000001e7805 */ /* 0x000fc4000001ff00 */
[----:B------:R-:W-:Y:S01]  /*4930*/  CS2R R32, SRZ ;  /* 0x0000000000207805 */ /* 0x000fe2000001ff00 */
[----:B------:R-:W-:Y:S01]  /*4940*/  IMAD.MOV.U32 R34, RZ, RZ, RZ ;  /* 0x000000ffff227224 */ /* 0x000fe200078e00ff */
[----:B------:R-:W-:Y:S06]  /*4950*/  @P0 BRA `(.L_x_18352) ;  /* 0x0000003400840947 */ /* 0x000fec0003800000 */
[----:B------:R-:W5:Y:S01]  /*4960*/  I2F.RP R14, R8 ;  /* 0x00000008000e7306 */ /* 0x000f620000209400 */
[----:B---3--:R-:W3:Y:S01]  /*4970*/  LDC R5, c[0x0][0x3c8] ;  /* 0x0000f200ff057b82 */ /* 0x008ee20000000800 */
[----:B------:R-:W0:Y:S01]  /*4980*/  LDCU.64 UR16, c[0x0][0x3b8] ;  /* 0x00007700ff1077ac */ /* 0x000e220008000a00 */
[----:B-1----:R-:W-:Y:S01]  /*4990*/  IMAD.WIDE.U32 R6, R40, 0x4, RZ ;  /* 0x0000000428067825 */ /* 0x002fe200078e00ff */
[----:B------:R-:W-:Y:S02]  /*49a0*/  SHF.L.U32 R12, R0, 0x5, RZ ;  /* 0x00000005000c7819 */ /* 0x000fe400000006ff */
[----:B------:R-:W-:Y:S01]  /*49b0*/  CS2R R24, SRZ ;  /* 0x0000000000187805 */ /* 0x000fe2000001ff00 */
[----:B------:R-:W1:Y:S01]  /*49c0*/  LDCU UR5, c[0x0][0x3fc] ;  /* 0x00007f80ff0577ac */ /* 0x000e620008000800 */
[----:B------:R-:W-:Y:S01]  /*49d0*/  VIADD R3, R3, 0xe0 ;  /* 0x000000e003037836 */ /* 0x000fe20000000000 */
[----:B------:R-:W-:Y:S01]  /*49e0*/  LOP3.LUT R12, R12, 0x60, RZ, 0xe2, !PT ;  /* 0x000000600c0c7812 */ /* 0x000fe200078ee2ff */
[C---:B------:R-:W-:Y:S01]  /*49f0*/  IMAD R4, R11.reuse, 0x20, R4 ;  /* 0x000000200b047824 */ /* 0x040fe200078e0204 */
[----:B------:R-:W-:Y:S01]  /*4a00*/  UIADD3 UR4, UPT, UPT, UR12, 0x1f, URZ ;  /* 0x0000001f0c047890 */ /* 0x000fe2000fffe0ff */
[----:B------:R-:W-:Y:S01]  /*4a10*/  VIADD R36, R40, 0x1 ;  /* 0x0000000128247836 */ /* 0x000fe20000000000 */
[----:B------:R-:W-:Y:S01]  /*4a20*/  LEA R3, R2, R3, 0x18 ;  /* 0x0000000302037211 */ /* 0x000fe200078ec0ff */
[----:B------:R-:W-:Y:S01]  /*4a30*/  VIADD R38, R4, 0x3 ;  /* 0x0000000304267836 */ /* 0x000fe20000000000 */
[----:B------:R-:W-:Y:S01]  /*4a40*/  LEA R12, R11, R12, 0x7 ;  /* 0x0000000c0b0c7211 */ /* 0x000fe200078e38ff */
[----:B-----5:R-:W5:Y:S01]  /*4a50*/  MUFU.RCP R14, R14 ;  /* 0x0000000e000e7308 */ /* 0x020f620000001000 */
[----:B------:R-:W-:Y:S01]  /*4a60*/  SHF.L.U32 R2, R0, 0x3, RZ ;  /* 0x0000000300027819 */ /* 0x000fe200000006ff */
[----:B------:R-:W-:Y:S01]  /*4a70*/  USHF.R.U32.HI UR4, URZ, 0x5, UR4 ;  /* 0x00000005ff047899 */ /* 0x000fe20008011604 */
[----:B------:R-:W-:Y:S01]  /*4a80*/  IADD3 R21, PT, PT, R12, 0x10, R3 ;  /* 0x000000100c157810 */ /* 0x000fe20007ffe003 */
[----:B------:R-:W-:Y:S01]  /*4a90*/  IMAD.MOV.U32 R12, RZ, RZ, RZ ;  /* 0x000000ffff0c7224 */ /* 0x000fe200078e00ff */
[----:B--2---:R-:W-:Y:S01]  /*4aa0*/  LOP3.LUT R39, R2, 0x18, RZ, 0xc0, !PT ;  /* 0x0000001802277812 */ /* 0x004fe200078ec0ff */
[----:B------:R-:W-:Y:S01]  /*4ab0*/  IMAD.MOV.U32 R23, RZ, RZ, RZ ;  /* 0x000000ffff177224 */ /* 0x000fe200078e00ff */
[----:B------:R-:W-:-:S02]  /*4ac0*/  CS2R R26, SRZ ;  /* 0x00000000001a7805 */ /* 0x000fc4000001ff00 */
[----:B------:R-:W-:Y:S01]  /*4ad0*/  CS2R R28, SRZ ;  /* 0x00000000001c7805 */ /* 0x000fe2000001ff00 */
[----:B-1----:R-:W-:Y:S01]  /*4ae0*/  IMAD.U32 R41, RZ, RZ, UR5 ;  /* 0x00000005ff297e24 */ /* 0x002fe2000f8e00ff */
[----:B------:R-:W-:Y:S01]  /*4af0*/  CS2R R30, SRZ ;  /* 0x00000000001e7805 */ /* 0x000fe2000001ff00 */
[----:B---3--:R-:W-:Y:S01]  /*4b00*/  IMAD R5, R5, UR13, RZ ;  /* 0x0000000d05057c24 */ /* 0x008fe2000f8e02ff */
[----:B------:R-:W-:Y:S02]  /*4b10*/  CS2R R32, SRZ ;  /* 0x0000000000207805 */ /* 0x000fe4000001ff00 */
[----:B------:R-:W-:Y:S01]  /*4b20*/  MOV R34, RZ ;  /* 0x000000ff00227202 */ /* 0x000fe20000000f00 */
[----:B------:R-:W-:Y:S01]  /*4b30*/  VIADD R40, R40, -UR4 ;  /* 0x8000000428287c36 */ /* 0x000fe20008000000 */
[----:B------:R-:W-:Y:S01]  /*4b40*/  IADD3 R39, PT, PT, R39, R38, RZ ;  /* 0x0000002627277210 */ /* 0x000fe20007ffe0ff */
[----:B------:R-:W-:Y:S01]  /*4b50*/  IMAD.WIDE R6, R5, 0x4, R6 ;  /* 0x0000000405067825 */ /* 0x000fe200078e0206 */
[----:B------:R-:W-:-:S03]  /*4b60*/  IADD3 R41, PT, PT, -R41, UR8, RZ ;  /* 0x0000000829297c10 */ /* 0x000fc6000fffe1ff */
[----:B-----5:R-:W-:Y:S01]  /*4b70*/  VIADD R13, R14, 0xffffffe ;  /* 0x0ffffffe0e0d7836 */ /* 0x020fe20000000000 */
[----:B0-----:R-:W-:Y:S01]  /*4b80*/  IADD3 R22, P0, PT, R6, UR16, RZ ;  /* 0x0000001006167c10 */ /* 0x001fe2000ff1e0ff */
[----:B------:R-:W0:Y:S03]  /*4b90*/  LDCU UR16, c[0x0][0x3e0] ;  /* 0x00007c00ff1077ac */ /* 0x000e260008000800 */
[----:B------:R-:W-:Y:S01]  /*4ba0*/  IADD3.X R37, PT, PT, R7, UR17, RZ, P0, !PT ;  /* 0x0000001107257c10 */ /* 0x000fe200087fe4ff */
[----:B------:R-:W1:Y:S01]  /*4bb0*/  F2I.FTZ.U32.TRUNC.NTZ R13, R13 ;  /* 0x0000000d000d7305 */ /* 0x000e62000021f000 */
[----:B0-----:R-:W-:Y:S01]  /*4bc0*/  IMAD R16, R9, UR16, RZ ;  /* 0x0000001009107c24 */ /* 0x001fe2000f8e02ff */
[----:B------:R-:W-:Y:S01]  /*4bd0*/  LOP3.LUT R9, R2, 0xf8, RZ, 0xc0, !PT ;  /* 0x000000f802097812 */ /* 0x000fe200078ec0ff */
[----:B-1----:R-:W-:-:S03]  /*4be0*/  IMAD.MOV R35, RZ, RZ, -R13 ;  /* 0x000000ffff237224 */ /* 0x002fc600078e0a0d */
[----:B------:R-:W-:Y:S01]  /*4bf0*/  SHF.R.S32.HI R17, RZ, 0x1f, R16 ;  /* 0x0000001fff117819 */ /* 0x000fe20000011410 */
[----:B------:R-:W-:-:S04]  /*4c00*/  IMAD R35, R35, R8, RZ ;  /* 0x0000000823237224 */ /* 0x000fc800078e02ff */
[----:B------:R-:W-:-:S07]  /*4c10*/  IMAD.HI.U32 R35, R13, R35, R12 ;  /* 0x000000230d237227 */ /* 0x000fce00078e000c */
.L_x_18379:
[----:B------:R-:W0:Y:S01]  /*4c20*/  LDC R15, c[0x0][0x400] ;  /* 0x00010000ff0f7b82 */ /* 0x000e220000000800 */
[----:B------:R-:W-:Y:S01]  /*4c30*/  VIADD R2, R38, 0xfffffffd ;  /* 0xfffffffd26027836 */ /* 0x000fe20000000000 */
[----:B------:R-:W-:Y:S04]  /*4c40*/  BSSY.RECONVERGENT B0, `(.L_x_18353) ;  /* 0x0000328000007945 */ /* 0x000fe80003800200 */
[----:B------:R-:W-:Y:S02]  /*4c50*/  IABS R6, R2 ;  /* 0x0000000200067213 */ /* 0x000fe40000000000 */
[----:B------:R-:W1:Y:S03]  /*4c60*/  LDC R7, c[0x0][0x404] ;  /* 0x00010100ff077b82 */ /* 0x000e660000000800 */
[----:B------:R-:W-:-:S05]  /*4c70*/  IMAD.HI.U32 R4, R35, R6, RZ ;  /* 0x0000000623047227 */ /* 0x000fca00078e00ff */
        /* <DEDUP_REMOVED lines=88> */
[----:B------:R-:W-:-:S03]  /*5200*/  IADD3 R4, PT, PT, R39, -0x3, RZ ;  /* 0xfffffffd27047810 */ /* 0x000fc60007ffe0ff */
        /* <DEDUP_REMOVED lines=12> */
[----:B-----5:R-:W-:Y:S02]  /*52d0*/  PRMT R13, R7, 0x7632, R13 ;  /* 0x00007632070d7816 */ /* 0x020fe4000000000d */
[----:B------:R-:W-:-:S02]  /*52e0*/  ISETP.GE.AND P4, PT, R75, UR12, PT ;  /* 0x0000000c4b007c0c */ /* 0x000fc4000bf86270 */
[----:B------:R-:W-:Y:S02]  /*52f0*/  IADD3 R75, PT, PT, R39, -0x2, RZ ;  /* 0xfffffffe274b7810 */ /* 0x000fe40007ffe0ff */
        /* <DEDUP_REMOVED lines=19> */
.L_x_18356:
[----:B------:R-:W-:Y:S05]  /*5430*/  BSYNC.RECONVERGENT B2 ;  /* 0x0000000000027941 */ /* 0x000fea0003800200 */
.L_x_18355:
        /* <DEDUP_REMOVED lines=8> */
[----:B------:R-:W-:-:S03]  /*54c0*/  IMAD.U32 R78, R73, 0x10000, RZ ;  /* 0x00010000494e7824 */ /* 0x000fc600078e00ff */
[----:B------:R-:W-:Y:S02]  /*54d0*/  HMUL2.BF16_V2 R76, R7, R76 ;  /* 0x0000004c074c7232 */ /* 0x000fe40000200000 */
[----:B------:R-:W-:Y:S01]  /*54e0*/  FADD.FTZ R78, R13, R78 ;  /* 0x0000004e0d4e7221 */ /* 0x000fe20000010000 */
[C---:B------:R-:W-:Y:S01]  /*54f0*/  PRMT R77, R75.reuse, 0x7632, R77 ;  /* 0x000076324b4d7816 */ /* 0x040fe2000000004d */
[----:B------:R-:W-:Y:S01]  /*5500*/  IMAD.U32 R75, R75, 0x10000, RZ ;  /* 0x000100004b4b7824 */ /* 0x000fe200078e00ff */
[C---:B------:R-:W-:Y:S02]  /*5510*/  PRMT R13, R76.reuse, 0x7610, R13 ;  /* 0x000076104c0d7816 */ /* 0x040fe4000000000d */
[----:B------:R-:W-:Y:S02]  /*5520*/  SHF.L.U32 R80, R77, 0x10, RZ ;  /* 0x000000104d507819 */ /* 0x000fe400000006ff */
[----:B------:R0:W5:Y:S01]  /*5530*/  LDG.E.CONSTANT R77, desc[UR10][R2.64+0x204] ;  /* 0x0002040a024d7981 */ /* 0x000162000c1e9900 */
[----:B------:R-:W-:-:S02]  /*5540*/  PRMT R73, R76, 0x7632, R73 ;  /* 0x000076324c497816 */ /* 0x000fc40000000049 */
[----:B------:R-:W-:Y:S02]  /*5550*/  FADD.FTZ R75, R75, R80 ;  /* 0x000000504b4b7221 */ /* 0x000fe40000010000 */
[----:B------:R0:W5:Y:S01]  /*5560*/  LDG.E.CONSTANT R80, desc[UR10][R2.64+0x200] ;  /* 0x0002000a02507981 */ /* 0x000162000c1e9900 */
[----:B------:R-:W-:Y:S01]  /*5570*/  BSSY.RECONVERGENT B2, `(.L_x_18357) ;  /* 0x0000022000027945 */ /* 0x000fe20003800200 */
[----:B------:R-:W-:Y:S02]  /*5580*/  IMAD.U32 R13, R13, 0x10000, RZ ;  /* 0x000100000d0d7824 */ /* 0x000fe400078e00ff */
[----:B------:R-:W-:Y:S01]  /*5590*/  IMAD.U32 R76, R73, 0x10000, RZ ;  /* 0x00010000494c7824 */ /* 0x000fe200078e00ff */
[----:B------:R-:W-:Y:S06]  /*55a0*/  @P0 BRA `(.L_x_18358) ;  /* 0x0000000000780947 */ /* 0x000fec0003800000 */
[C---:B------:R-:W-:Y:S01]  /*55b0*/  VIADD R79, R39.reuse, 0x1 ;  /* 0x00000001274f7836 */ /* 0x040fe20000000000 */
[C---:B------:R-:W-:Y:S01]  /*55c0*/  IADD3 R73, PT, PT, R39.reuse, -0x1, RZ ;  /* 0xffffffff27497810 */ /* 0x040fe20007ffe0ff */
[C---:B------:R-:W-:Y:S01]  /*55d0*/  VIADD R81, R39.reuse, 0x2 ;  /* 0x0000000227517836 */ /* 0x040fe20000000000 */
[----:B------:R-:W-:Y:S02]  /*55e0*/  ISETP.GE.AND P6, PT, R39, UR12, PT ;  /* 0x0000000c27007c0c */ /* 0x000fe4000bfc6270 */
[----:B------:R-:W-:Y:S01]  /*55f0*/  ISETP.GE.AND P5, PT, R79, UR12, PT ;  /* 0x0000000c4f007c0c */ /* 0x000fe2000bfa6270 */
[----:B------:R-:W-:Y:S01]  /*5600*/  VIADD R79, R39, 0xfffffffe ;  /* 0xfffffffe274f7836 */ /* 0x000fe20000000000 */
[----:B------:R-:W-:Y:S01]  /*5610*/  ISETP.GE.AND P4, PT, R81, UR12, PT ;  /* 0x0000000c51007c0c */ /* 0x000fe2000bf86270 */
[----:B------:R-:W-:Y:S01]  /*5620*/  VIADD R81, R39, 0x4 ;  /* 0x0000000427517836 */ /* 0x000fe20000000000 */
[----:B------:R-:W-:Y:S02]  /*5630*/  ISETP.GE.AND P1, PT, R73, UR12, PT ;  /* 0x0000000c49007c0c */ /* 0x000fe4000bf26270 */
[----:B-----5:R-:W-:-:S02]  /*5640*/  PRMT R73, R77, 0x7632, R73 ;  /* 0x000076324d497816 */ /* 0x020fc40000000049 */
        /* <DEDUP_REMOVED lines=20> */
.L_x_18358:
[----:B------:R-:W-:Y:S05]  /*5790*/  BSYNC.RECONVERGENT B2 ;  /* 0x0000000000027941 */ /* 0x000fea0003800200 */
.L_x_18357:
        /* <DEDUP_REMOVED lines=8> */
[----:B------:R-:W-:-:S02]  /*5820*/  PRMT R13, R80, 0x7610, R13 ;  /* 0x00007610500d7816 */ /* 0x000fc4000000000d */
[----:B------:R-:W-:Y:S02]  /*5830*/  PRMT R14, R80, 0x7632, R14 ;  /* 0x00007632500e7816 */ /* 0x000fe4000000000e */
[----:B------:R-:W-:Y:S01]  /*5840*/  SHF.L.U32 R77, R13, 0x10, RZ ;  /* 0x000000100d4d7819 */ /* 0x000fe200000006ff */
[----:B------:R-:W-:Y:S01]  /*5850*/  IMAD.MOV.U32 R13, RZ, RZ, R79 ;  /* 0x000000ffff0d7224 */ /* 0x000fe200078e004f */
[----:B------:R-:W-:Y:S01]  /*5860*/  SHF.L.U32 R78, R73, 0x10, RZ ;  /* 0x00000010494e7819 */ /* 0x000fe200000006ff */
[----:B------:R-:W-:Y:S01]  /*5870*/  IMAD.U32 R14, R14, 0x10000, RZ ;  /* 0x000100000e0e7824 */ /* 0x000fe200078e00ff */
[C---:B------:R-:W-:Y:S02]  /*5880*/  PRMT R73, R82.reuse, 0x7632, R73 ;  /* 0x0000763252497816 */ /* 0x040fe40000000049 */
[C---:B------:R-:W-:Y:S02]  /*5890*/  HFMA2.BF16_V2 R12, R13.reuse, R12, -RZ ;  /* 0x0000000c0d0c7231 */ /* 0x040fe400003000ff */
[----:B------:R-:W-:Y:S01]  /*58a0*/  FADD.FTZ R80, R15, R78 ;  /* 0x0000004e0f507221 */ /* 0x000fe20000010000 */
[----:B------:R-:W-:Y:S01]  /*58b0*/  FADD.FTZ R79, R77, R14 ;  /* 0x0000000e4d4f7221 */ /* 0x000fe20000010000 */
[----:B------:R-:W-:Y:S01]  /*58c0*/  PRMT R15, R82, 0x7610, R15 ;  /* 0x00007610520f7816 */ /* 0x000fe2000000000f */
[----:B------:R-:W-:Y:S01]  /*58d0*/  HFMA2.BF16_V2 R77, R13, R84, -RZ ;  /* 0x000000540d4d7231 */ /* 0x000fe200003000ff */
[----:B------:R-:W-:Y:S01]  /*58e0*/  SHF.L.U32 R82, R73, 0x10, RZ ;  /* 0x0000001049527819 */ /* 0x000fe200000006ff */
[----:B------:R-:W-:Y:S01]  /*58f0*/  FADD.FTZ R79, R79, R80 ;  /* 0x000000504f4f7221 */ /* 0x000fe20000010000 */
[----:B------:R2:W5:Y:S01]  /*5900*/  LDG.E.CONSTANT R73, desc[UR10][R2.64+0x404] ;  /* 0x0004040a02497981 */ /* 0x000562000c1e9900 */
[----:B------:R-:W-:Y:S01]  /*5910*/  IMAD.U32 R81, R15, 0x10000, RZ ;  /* 0x000100000f517824 */ /* 0x000fe200078e00ff */
[C---:B------:R-:W-:Y:S01]  /*5920*/  PRMT R14, R12.reuse, 0x7632, R14 ;  /* 0x000076320c0e7816 */ /* 0x040fe2000000000e */
[----:B------:R-:W-:Y:S01]  /*5930*/  IMAD.U32 R12, R12, 0x10000, RZ ;  /* 0x000100000c0c7824 */ /* 0x000fe200078e00ff */
[----:B------:R2:W5:Y:S01]  /*5940*/  LDG.E.CONSTANT R80, desc[UR10][R2.64+0x408] ;  /* 0x0004080a02507981 */ /* 0x000562000c1e9900 */
[----:B------:R-:W-:Y:S01]  /*5950*/  FADD.FTZ R82, R81, R82 ;  /* 0x0000005251527221 */ /* 0x000fe20000010000 */
[----:B------:R-:W-:Y:S01]  /*5960*/  PRMT R78, R77, 0x7632, R78 ;  /* 0x000076324d4e7816 */ /* 0x000fe2000000004e */
[----:B------:R-:W-:-:S02]  /*5970*/  IMAD.U32 R15, R14, 0x10000, RZ ;  /* 0x000100000e0f7824 */ /* 0x000fc400078e00ff */
[----:B------:R-:W-:Y:S01]  /*5980*/  FADD.FTZ R14, R75, R76 ;  /* 0x0000004c4b0e7221 */ /* 0x000fe20000010000 */
[----:B------:R-:W-:Y:S01]  /*5990*/  SHF.L.U32 R77, R77, 0x10, RZ ;  /* 0x000000104d4d7819 */ /* 0x000fe200000006ff */
[----:B------:R2:W5:Y:S01]  /*59a0*/  LDG.E.CONSTANT R76, desc[UR10][R2.64+0x400] ;  /* 0x0004000a024c7981 */ /* 0x000562000c1e9900 */
[----:B------:R-:W-:Y:S01]  /*59b0*/  FADD.FTZ R15, R12, R15 ;  /* 0x0000000f0c0f7221 */ /* 0x000fe20000010000 */
[----:B------:R-:W-:Y:S01]  /*59c0*/  IMAD.U32 R78, R78, 0x10000, RZ ;  /* 0x000100004e4e7824 */ /* 0x000fe200078e00ff */
[----:B------:R-:W-:Y:S01]  /*59d0*/  BSSY.RECONVERGENT B2, `(.L_x_18359) ;  /* 0x0000023000027945 */ /* 0x000fe20003800200 */
[----:B------:R2:W5:Y:S01]  /*59e0*/  LDG.E.CONSTANT R12, desc[UR10][R2.64+0x40c] ;  /* 0x00040c0a020c7981 */ /* 0x000562000c1e9900 */
        /* <DEDUP_REMOVED lines=33> */
.L_x_18360:
[----:B------:R-:W-:Y:S05]  /*5c00*/  BSYNC.RECONVERGENT B2 ;  /* 0x0000000000027941 */ /* 0x000fea0003800200 */
.L_x_18359:
[----:B------:R-:W-:Y:S01]  /*5c10*/  FADD.FTZ R14, R14, R15 ;  /* 0x0000000f0e0e7221 */ /* 0x000fe20000010000 */
[----:B------:R-:W-:Y:S01]  /*5c20*/  FADD.FTZ R15, R79, R78 ;  /* 0x0000004e4f0f7221 */ /* 0x000fe20000010000 */
[----:B-----5:R-:W-:Y:S01]  /*5c30*/  HMUL2.BF16_V2 R78, R7, R80 ;  /* 0x00000050074e7232 */ /* 0x020fe20000200000 */
[----:B------:R3:W5:Y:S01]  /*5c40*/  LDG.E.CONSTANT R81, desc[UR10][R2.64+0x604] ;  /* 0x0006040a02517981 */ /* 0x000762000c1e9900 */
[----:B------:R-:W-:Y:S02]  /*5c50*/  HFMA2.BF16_V2 R77, R6, R73, -RZ ;  /* 0x00000049064d7231 */ /* 0x000fe400003000ff */
[----:B------:R-:W-:Y:S01]  /*5c60*/  HMUL2.BF16_V2 R76, R5, R76 ;  /* 0x0000004c054c7232 */ /* 0x000fe20000200000 */
[----:B------:R3:W5:Y:S04]  /*5c70*/  LDG.E.CONSTANT R80, desc[UR10][R2.64+0x600] ;  /* 0x0006000a02507981 */ /* 0x000768000c1e9900 */
        /* <DEDUP_REMOVED lines=8> */
[----:B---3--:R-:W-:Y:S06]  /*5d00*/  @P0 BRA `(.L_x_18362) ;  /* 0x0000000000780947 */ /* 0x008fec0003800000 */
[C---:B012---:R-:W-:Y:S01]  /*5d10*/  VIADD R2, R39.reuse, 0xffffffff ;  /* 0xffffffff27027836 */ /* 0x047fe20000000000 */
        /* <DEDUP_REMOVED lines=8> */
[----:B-----5:R-:W-:-:S02]  /*5da0*/  PRMT R2, R81, 0x7632, R2 ;  /* 0x0000763251027816 */ /* 0x020fc40000000002 */
        /* <DEDUP_REMOVED lines=20> */
.L_x_18362:
[----:B------:R-:W-:Y:S05]  /*5ef0*/  BSYNC.RECONVERGENT B2 ;  /* 0x0000000000027941 */ /* 0x000fea0003800200 */
.L_x_18361:
[----:B012---:R-:W-:Y:S01]  /*5f00*/  SHF.L.U32 R2, R75, 0x10, RZ ;  /* 0x000000104b027819 */ /* 0x007fe200000006ff */
[----:B------:R-:W-:Y:S02]  /*5f10*/  IMAD.U32 R76, R76, 0x10000, RZ ;  /* 0x000100004c4c7824 */ /* 0x000fe400078e00ff */
[----:B-----5:R-:W-:Y:S02]  /*5f20*/  HMUL2.BF16_V2 R75, R6, R81 ;  /* 0x00000051064b7232 */ /* 0x020fe40000200000 */
[----:B------:R-:W-:Y:S02]  /*5f30*/  IMAD.U32 R77, R77, 0x10000, RZ ;  /* 0x000100004d4d7824 */ /* 0x000fe400078e00ff */
[----:B------:R-:W-:Y:S02]  /*5f40*/  HFMA2.BF16_V2 R3, R5, R80, -RZ ;  /* 0x0000005005037231 */ /* 0x000fe400003000ff */
[----:B------:R-:W-:Y:S01]  /*5f50*/  IMAD.U32 R73, R73, 0x10000, RZ ;  /* 0x0001000049497824 */ /* 0x000fe200078e00ff */
[----:B------:R-:W-:Y:S01]  /*5f60*/  SHF.L.U32 R78, R78, 0x10, RZ ;  /* 0x000000104e4e7819 */ /* 0x000fe200000006ff */
[----:B------:R-:W-:Y:S01]  /*5f70*/  FADD.FTZ R77, R76, R77 ;  /* 0x0000004d4c4d7221 */ /* 0x000fe20000010000 */
[----:B------:R-:W-:Y:S01]  /*5f80*/  PRMT R76, R75, 0x7632, R76 ;  /* 0x000076324b4c7816 */ /* 0x000fe2000000004c */
[----:B------:R-:W-:-:S02]  /*5f90*/  IMAD.U32 R79, R79, 0x10000, RZ ;  /* 0x000100004f4f7824 */ /* 0x000fc400078e00ff */
[----:B------:R-:W-:Y:S01]  /*5fa0*/  FADD.FTZ R2, R73, R2 ;  /* 0x0000000249027221 */ /* 0x000fe20000010000 */
[----:B------:R-:W-:Y:S01]  /*5fb0*/  IMAD.U32 R75, R75, 0x10000, RZ ;  /* 0x000100004b4b7824 */ /* 0x000fe200078e00ff */
[----:B------:R-:W-:Y:S01]  /*5fc0*/  BSSY.RECONVERGENT B2, `(.L_x_18363) ;  /* 0x000003e000027945 */ /* 0x000fe20003800200 */
[----:B------:R-:W-:Y:S02]  /*5fd0*/  IMAD.U32 R76, R76, 0x10000, RZ ;  /* 0x000100004c4c7824 */ /* 0x000fe400078e00ff */
[----:B------:R-:W-:Y:S01]  /*5fe0*/  FADD.FTZ R78, R78, R79 ;  /* 0x0000004f4e4e7221 */ /* 0x000fe20000010000 */
[----:B------:R-:W-:Y:S01]  /*5ff0*/  FADD.FTZ R77, R2, R77 ;  /* 0x0000004d024d7221 */ /* 0x000fe20000010000 */
[----:B------:R-:W-:Y:S01]  /*6000*/  PRMT R73, R3, 0x7632, R73 ;  /* 0x0000763203497816 */ /* 0x000fe20000000049 */
[----:B------:R-:W-:Y:S01]  /*6010*/  FADD.FTZ R79, R75, R76 ;  /* 0x0000004c4b4f7221 */ /* 0x000fe20000010000 */
[----:B------:R-:W-:Y:S02]  /*6020*/  HFMA2.BF16_V2 R2, R13, R12, -RZ ;  /* 0x0000000c0d027231 */ /* 0x000fe400003000ff */
[----:B------:R-:W-:-:S02]  /*6030*/  HMUL2.BF16_V2 R12, R7, R82 ;  /* 0x00000052070c7232 */ /* 0x000fc40000200000 */
[----:B------:R-:W-:Y:S01]  /*6040*/  HFMA2.BF16_V2 R75, R13, R84, -RZ ;  /* 0x000000540d4b7231 */ /* 0x000fe200003000ff */
[----:B------:R-:W-:Y:S01]  /*6050*/  SHF.L.U32 R80, R73, 0x10, RZ ;  /* 0x0000001049507819 */ /* 0x000fe200000006ff */
[----:B------:R-:W-:Y:S02]  /*6060*/  IMAD.U32 R3, R3, 0x10000, RZ ;  /* 0x0001000003037824 */ /* 0x000fe400078e00ff */
[----:B------:R-:W-:Y:S01]  /*6070*/  FADD.FTZ R77, R77, R78 ;  /* 0x0000004e4d4d7221 */ /* 0x000fe20000010000 */
[C---:B------:R-:W-:Y:S01]  /*6080*/  PRMT R73, R12.reuse, 0x7632, R73 ;  /* 0x000076320c497816 */ /* 0x040fe20000000049 */
[----:B------:R-:W-:Y:S01]  /*6090*/  FADD.FTZ R23, R23, R14 ;  /* 0x0000000e17177221 */ /* 0x000fe20000010000 */
[----:B------:R-:W-:Y:S01]  /*60a0*/  FADD.FTZ R80, R3, R80 ;  /* 0x0000005003507221 */ /* 0x000fe20000010000 */
[----:B------:R-:W-:Y:S01]  /*60b0*/  SHF.L.U32 R12, R12, 0x10, RZ ;  /* 0x000000100c0c7819 */ /* 0x000fe200000006ff */
[----:B------:R-:W-:Y:S01]  /*60c0*/  FADD.FTZ R24, R24, R15 ;  /* 0x0000000f18187221 */ /* 0x000fe20000010000 */
[C---:B------:R-:W-:Y:S01]  /*60d0*/  PRMT R3, R2.reuse, 0x7632, R3 ;  /* 0x0000763202037816 */ /* 0x040fe20000000003 */
[----:B------:R-:W-:Y:S01]  /*60e0*/  IMAD.U32 R73, R73, 0x10000, RZ ;  /* 0x0001000049497824 */ /* 0x000fe200078e00ff */
[----:B------:R-:W-:Y:S01]  /*60f0*/  PRMT R76, R75, 0x7632, R76 ;  /* 0x000076324b4c7816 */ /* 0x000fe2000000004c */
        /* <DEDUP_REMOVED lines=42> */
.L_x_18364:
[----:B------:R-:W-:Y:S05]  /*63a0*/  BSYNC.RECONVERGENT B2 ;  /* 0x0000000000027941 */ /* 0x000fea0003800200 */
.L_x_18363:
        /* <DEDUP_REMOVED lines=14> */
[----:B------:R-:W-:Y:S02]  /*6490*/  ISETP.GE.AND P6, PT, R39, UR12, PT ;  /* 0x0000000c27007c0c */ /* 0x000fe4000bfc6270 */
        /* <DEDUP_REMOVED lines=26> */
.L_x_18366:
[----:B------:R-:W-:Y:S05]  /*6640*/  BSYNC.RECONVERGENT B2 ;  /* 0x0000000000027941 */ /* 0x000fea0003800200 */
.L_x_18365:
        /* <DEDUP_REMOVED lines=25> */
[----:B------:R-:W-:-:S03]  /*67e0*/  FADD.FTZ R69, R15, R66 ;  /* 0x000000420f457221 */ /* 0x000fc60000010000 */
        /* <DEDUP_REMOVED lines=31> */
[----:B------:R-:W-:-:S02]  /*69e0*/  PRMT R14, R50, 0x7632, R14 ;  /* 0x00007632320e7816 */ /* 0x000fc4000000000e */
[----:B------:R-:W-:Y:S02]  /*69f0*/  SEL R67, R12, RZ, !P6 ;  /* 0x000000ff0c437207 */ /* 0x000fe40007000000 */
        /* <DEDUP_REMOVED lines=13> */
.L_x_18368:
[----:B------:R-:W-:Y:S05]  /*6ad0*/  BSYNC.RECONVERGENT B2 ;  /* 0x0000000000027941 */ /* 0x000fea0003800200 */
.L_x_18367:
[----:B------:R-:W-:Y:S02]  /*6ae0*/  HFMA2.BF16_V2 R64, R6, R64, -RZ ;  /* 0x0000004006407231 */ /* 0x000fe400003000ff */
[----:B------:R-:W-:Y:S02]  /*6af0*/  HMUL2.BF16_V2 R65, R7, R50 ;  /* 0x0000003207417232 */ /* 0x000fe40000200000 */
[----:B------:R-:W-:Y:S01]  /*6b00*/  FADD.FTZ R2, R2, R3 ;  /* 0x0000000302027221 */ /* 0x000fe20000010000 */
[----:B------:R-:W-:Y:S02]  /*6b10*/  HMUL2.BF16_V2 R12, R5, R74 ;  /* 0x0000004a050c7232 */ /* 0x000fe40000200000 */
[----:B------:R-:W-:Y:S01]  /*6b20*/  FADD.FTZ R3, R15, R66 ;  /* 0x000000420f037221 */ /* 0x000fe20000010000 */
[----:B------:R-:W-:Y:S02]  /*6b30*/  BSSY.RECONVERGENT B2, `(.L_x_18369) ;  /* 0x0000025000027945 */ /* 0x000fe40003800200 */
[----:B------:R-:W-:-:S02]  /*6b40*/  PRMT R14, R12, 0x7632, R14 ;  /* 0x000076320c0e7816 */ /* 0x000fc4000000000e */
[C---:B------:R-:W-:Y:S02]  /*6b50*/  PRMT R15, R64.reuse, 0x7610, R15 ;  /* 0x00007610400f7816 */ /* 0x040fe4000000000f */
[----:B------:R-:W-:Y:S02]  /*6b60*/  PRMT R50, R64, 0x7632, R50 ;  /* 0x0000763240327816 */ /* 0x000fe40000000032 */
[C---:B------:R-:W-:Y:S02]  /*6b70*/  PRMT R64, R65.reuse, 0x7610, R64 ;  /* 0x0000761041407816 */ /* 0x040fe40000000040 */
        /* <DEDUP_REMOVED lines=11> */
[----:B------:R-:W-:-:S02]  /*6c30*/  PRMT R66, R53, 0x7632, R66 ;  /* 0x0000763235427816 */ /* 0x000fc40000000042 */
        /* <DEDUP_REMOVED lines=20> */
.L_x_18370:
[----:B------:R-:W-:Y:S05]  /*6d80*/  BSYNC.RECONVERGENT B2 ;  /* 0x0000000000027941 */ /* 0x000fea0003800200 */
.L_x_18369:
[----:B------:R-:W-:Y:S02]  /*6d90*/  IMAD.U32 R67, R14, 0x10000, RZ ;  /* 0x000100000e437824 */ /* 0x000fe400078e00ff */
[----:B------:R-:W-:Y:S02]  /*6da0*/  HFMA2.BF16_V2 R14, R5, R52, -RZ ;  /* 0x00000034050e7231 */ /* 0x000fe400003000ff */
[----:B------:R-:W-:Y:S01]  /*6db0*/  HMUL2.BF16_V2 R52, R6, R53 ;  /* 0x0000003506347232 */ /* 0x000fe20000200000 */
[----:B------:R-:W-:Y:S01]  /*6dc0*/  SHF.L.U32 R15, R15, 0x10, RZ ;  /* 0x000000100f0f7819 */ /* 0x000fe200000006ff */
[----:B------:R-:W-:Y:S01]  /*6dd0*/  IMAD.U32 R50, R50, 0x10000, RZ ;  /* 0x0001000032327824 */ /* 0x000fe200078e00ff */
[----:B------:R-:W-:Y:S01]  /*6de0*/  SHF.L.U32 R65, R65, 0x10, RZ ;  /* 0x0000001041417819 */ /* 0x000fe200000006ff */
[----:B------:R-:W-:Y:S01]  /*6df0*/  IMAD.U32 R12, R12, 0x10000, RZ ;  /* 0x000100000c0c7824 */ /* 0x000fe200078e00ff */
[----:B------:R-:W-:Y:S01]  /*6e00*/  PRMT R53, R52, 0x7632, R53 ;  /* 0x0000763234357816 */ /* 0x000fe20000000035 */
[--C-:B------:R-:W-:Y:S01]  /*6e10*/  FADD.FTZ R15, R15, R50.reuse ;  /* 0x000000320f0f7221 */ /* 0x100fe20000010000 */
[----:B------:R-:W-:Y:S01]  /*6e20*/  IMAD.U32 R64, R64, 0x10000, RZ ;  /* 0x0001000040407824 */ /* 0x000fe200078e00ff */
[----:B------:R-:W-:Y:S01]  /*6e30*/  SHF.L.U32 R52, R52, 0x10, RZ ;  /* 0x0000001034347819 */ /* 0x000fe200000006ff */
[----:B------:R-:W-:Y:S01]  /*6e40*/  FADD.FTZ R12, R12, R67 ;  /* 0x000000430c0c7221 */ /* 0x000fe20000010000 */
[----:B------:R-:W-:Y:S01]  /*6e50*/  PRMT R50, R14, 0x7632, R50 ;  /* 0x000076320e327816 */ /* 0x000fe20000000032 */
[----:B------:R-:W-:-:S02]  /*6e60*/  IMAD.U32 R53, R53, 0x10000, RZ ;  /* 0x0001000035357824 */ /* 0x000fc400078e00ff */
[----:B------:R-:W-:Y:S01]  /*6e70*/  FADD.FTZ R64, R64, R65 ;  /* 0x0000004140407221 */ /* 0x000fe20000010000 */
[----:B------:R-:W-:Y:S01]  /*6e80*/  FADD.FTZ R15, R12, R15 ;  /* 0x0000000f0c0f7221 */ /* 0x000fe20000010000 */
[----:B------:R-:W-:Y:S02]  /*6e90*/  HFMA2.BF16_V2 R12, R13, R51, -RZ ;  /* 0x000000330d0c7231 */ /* 0x000fe400003000ff */
[----:B------:R-:W-:Y:S02]  /*6ea0*/  IMAD.U32 R65, R50, 0x10000, RZ ;  /* 0x0001000032417824 */ /* 0x000fe400078e00ff */
[----:B------:R-:W-:Y:S02]  /*6eb0*/  HMUL2.BF16_V2 R50, R7, R54 ;  /* 0x0000003607327232 */ /* 0x000fe40000200000 */
[----:B------:R-:W-:Y:S01]  /*6ec0*/  FADD.FTZ R54, R52, R53 ;  /* 0x0000003534367221 */ /* 0x000fe20000010000 */
[----:B------:R-:W-:Y:S02]  /*6ed0*/  HFMA2.BF16_V2 R52, R13, R55, -RZ ;  /* 0x000000370d347231 */ /* 0x000fe400003000ff */
[----:B------:R-:W-:-:S02]  /*6ee0*/  IMAD.U32 R14, R14, 0x10000, RZ ;  /* 0x000100000e0e7824 */ /* 0x000fc400078e00ff */
[----:B------:R-:W-:Y:S01]  /*6ef0*/  FADD.FTZ R15, R15, R64 ;  /* 0x000000400f0f7221 */ /* 0x000fe20000010000 */
[C---:B------:R-:W-:Y:S01]  /*6f00*/  PRMT R51, R50.reuse, 0x7632, R51 ;  /* 0x0000763232337816 */ /* 0x040fe20000000033 */
[----:B------:R-:W-:Y:S02]  /*6f10*/  IMAD.U32 R50, R50, 0x10000, RZ ;  /* 0x0001000032327824 */ /* 0x000fe400078e00ff */
[----:B------:R-:W-:Y:S01]  /*6f20*/  FADD.FTZ R65, R14, R65 ;  /* 0x000000410e417221 */ /* 0x000fe20000010000 */
[C---:B------:R-:W-:Y:S01]  /*6f30*/  PRMT R14, R12.reuse, 0x7632, R14 ;  /* 0x000076320c0e7816 */ /* 0x040fe2000000000e */
[----:B------:R-:W-:Y:S01]  /*6f40*/  IMAD.U32 R12, R12, 0x10000, RZ ;  /* 0x000100000c0c7824 */ /* 0x000fe200078e00ff */
[----:B------:R-:W-:Y:S01]  /*6f50*/  SHF.L.U32 R55, R51, 0x10, RZ ;  /* 0x0000001033377819 */ /* 0x000fe200000006ff */
[----:B------:R-:W-:Y:S01]  /*6f60*/  FADD.FTZ R54, R65, R54 ;  /* 0x0000003641367221 */ /* 0x000fe20000010000 */
[----:B------:R-:W-:Y:S01]  /*6f70*/  PRMT R53, R52, 0x7632, R53 ;  /* 0x0000763234357816 */ /* 0x000fe20000000035 */
[----:B------:R-:W-:Y:S01]  /*6f80*/  IMAD.U32 R51, R14, 0x10000, RZ ;  /* 0x000100000e337824 */ /* 0x000fe200078e00ff */
[----:B------:R-:W-:Y:S01]  /*6f90*/  SHF.L.U32 R52, R52, 0x10, RZ ;  /* 0x0000001034347819 */ /* 0x000fe200000006ff */
[----:B------:R-:W-:Y:S01]  /*6fa0*/  FADD.FTZ R55, R50, R55 ;  /* 0x0000003732377221 */ /* 0x000fe20000010000 */
[----:B------:R-:W-:Y:S01]  /*6fb0*/  BSSY.RECONVERGENT B2, `(.L_x_18371) ;  /* 0x0000028000027945 */ /* 0x000fe20003800200 */
[----:B------:R-:W-:-:S02]  /*6fc0*/  IMAD.U32 R53, R53, 0x10000, RZ ;  /* 0x0001000035357824 */ /* 0x000fc400078e00ff */
        /* <DEDUP_REMOVED lines=38> */
.L_x_18372:
[----:B------:R-:W-:Y:S05]  /*7230*/  BSYNC.RECONVERGENT B2 ;  /* 0x0000000000027941 */ /* 0x000fea0003800200 */
.L_x_18371:
        /* <DEDUP_REMOVED lines=40> */
.L_x_18374:
[----:B------:R-:W-:Y:S05]  /*74c0*/  BSYNC.RECONVERGENT B2 ;  /* 0x0000000000027941 */ /* 0x000fea0003800200 */
.L_x_18373:
        /* <DEDUP_REMOVED lines=16> */
[----:B------:R-:W-:-:S02]  /*75d0*/  IMAD.U32 R15, R15, 0x10000, RZ ;  /* 0x000100000f0f7824 */ /* 0x000fc400078e00ff */
[----:B------:R-:W-:Y:S01]  /*75e0*/  FADD.FTZ R51, R2, R51 ;  /* 0x0000003302337221 */ /* 0x000fe20000010000 */
[----:B------:R-:W-:Y:S01]  /*75f0*/  IMAD.U32 R3, R3, 0x10000, RZ ;  /* 0x0001000003037824 */ /* 0x000fe200078e00ff */
[----:B------:R-:W-:Y:S01]  /*7600*/  SHF.L.U32 R12, R12, 0x10, RZ ;  /* 0x000000100c0c7819 */ /* 0x000fe200000006ff */
[C---:B------:R-:W-:Y:S02]  /*7610*/  HFMA2.BF16_V2 R2, R13.reuse, R59, -RZ ;  /* 0x0000003b0d027231 */ /* 0x040fe400003000ff */
[----:B------:R-:W-:Y:S01]  /*7620*/  FADD.FTZ R54, R14, R15 ;  /* 0x0000000f0e367221 */ /* 0x000fe20000010000 */
[----:B------:R-:W-:Y:S02]  /*7630*/  HFMA2.BF16_V2 R15, R13, R63, -RZ ;  /* 0x0000003f0d0f7231 */ /* 0x000fe400003000ff */
[----:B------:R-:W-:Y:S01]  /*7640*/  FADD.FTZ R53, R3, R12 ;  /* 0x0000000c03357221 */ /* 0x000fe20000010000 */
[----:B------:R-:W-:-:S05]  /*7650*/  HMUL2.BF16_V2 R12, R7, R62 ;  /* 0x0000003e070c7232 */ /* 0x000fca0000200000 */
        /* <DEDUP_REMOVED lines=21> */
[C---:B------:R-:W-:Y:S01]  /*77b0*/  VIADD R51, R39.reuse, 0x4 ;  /* 0x0000000427337836 */ /* 0x040fe20000000000 */
[----:B------:R-:W-:Y:S01]  /*77c0*/  ISETP.GE.AND P5, PT, R50, UR12, PT ;  /* 0x0000000c32007c0c */ /* 0x000fe2000bfa6270 */
[C---:B------:R-:W-:Y:S01]  /*77d0*/  VIADD R50, R39.reuse, 0xfffffffe ;  /* 0xfffffffe27327836 */ /* 0x040fe20000000000 */
[----:B------:R-:W-:Y:S02]  /*77e0*/  ISETP.GE.AND P1, PT, R14, UR12, PT ;  /* 0x0000000c0e007c0c */ /* 0x000fe4000bf26270 */
[----:B------:R-:W-:-:S02]  /*77f0*/  ISETP.GE.AND P6, PT, R39, UR12, PT ;  /* 0x0000000c27007c0c */ /* 0x000fc4000bfc6270 */
        /* <DEDUP_REMOVED lines=20> */
.L_x_18376:
[----:B------:R-:W-:Y:S05]  /*7940*/  BSYNC.RECONVERGENT B2 ;  /* 0x0000000000027941 */ /* 0x000fea0003800200 */
.L_x_18375:
        /* <DEDUP_REMOVED lines=9> */
[C---:B------:R-:W-:Y:S01]  /*79e0*/  VIADD R14, R39.reuse, 0x1 ;  /* 0x00000001270e7836 */ /* 0x040fe20000000000 */
        /* <DEDUP_REMOVED lines=24> */
.L_x_18378:
[----:B------:R-:W-:Y:S05]  /*7b70*/  BSYNC.RECONVERGENT B2 ;  /* 0x0000000000027941 */ /* 0x000fea0003800200 */
.L_x_18377:
[----:B------:R-:W-:Y:S02]  /*7b80*/  HFMA2.BF16_V2 R5, R5, R45, -RZ ;  /* 0x0000002d05057231 */ /* 0x000fe400003000ff */
[----:B------:R-:W-:Y:S01]  /*7b90*/  HMUL2.BF16_V2 R49, R7, R47 ;  /* 0x0000002f07317232 */ /* 0x000fe20000200000 */
[C---:B------:R-:W-:Y:S01]  /*7ba0*/  PRMT R14, R52.reuse, 0x7632, R14 ;  /* 0x00007632340e7816 */ /* 0x040fe2000000000e */
[----:B------:R-:W-:Y:S01]  /*7bb0*/  FADD.FTZ R2, R3, R2 ;  /* 0x0000000203027221 */ /* 0x000fe20000010000 */
[----:B------:R-:W-:Y:S01]  /*7bc0*/  PRMT R4, R52, 0x7610, R4 ;  /* 0x0000761034047816 */ /* 0x000fe20000000004 */
[----:B------:R-:W-:Y:S01]  /*7bd0*/  FADD.FTZ R15, R15, R12 ;  /* 0x0000000c0f0f7221 */ /* 0x000fe20000010000 */
        /* <DEDUP_REMOVED lines=12> */
[----:B------:R-:W-:Y:S01]  /*7ca0*/  SHF.L.U32 R5, R5, 0x10, RZ ;  /* 0x0000001005057819 */ /* 0x000fe200000006ff */
[----:B------:R-:W-:Y:S01]  /*7cb0*/  IMAD.U32 R6, R6, 0x10000, RZ ;  /* 0x0001000006067824 */ /* 0x000fe200078e00ff */
[----:B------:R-:W-:Y:S01]  /*7cc0*/  SHF.L.U32 R45, R44, 0x10, RZ ;  /* 0x000000102c2d7819 */ /* 0x000fe200000006ff */
[----:B------:R-:W-:Y:S01]  /*7cd0*/  FADD.FTZ R47, R4, R47 ;  /* 0x0000002f042f7221 */ /* 0x000fe20000010000 */
[----:B------:R-:W-:-:S02]  /*7ce0*/  HFMA2.BF16_V2 R4, R13, R46, -RZ ;  /* 0x0000002e0d047231 */ /* 0x000fc400003000ff */
[----:B------:R-:W-:Y:S01]  /*7cf0*/  FADD.FTZ R44, R5, R6 ;  /* 0x00000006052c7221 */ /* 0x000fe20000010000 */
[----:B------:R-:W-:Y:S02]  /*7d00*/  HFMA2.BF16_V2 R13, R13, R42, -RZ ;  /* 0x0000002a0d0d7231 */ /* 0x000fe400003000ff */
[----:B------:R-:W-:Y:S02]  /*7d10*/  HMUL2.BF16_V2 R6, R7, R43 ;  /* 0x0000002b07067232 */ /* 0x000fe40000200000 */
[----:B------:R-:W-:Y:S01]  /*7d20*/  IMAD.U32 R14, R14, 0x10000, RZ ;  /* 0x000100000e0e7824 */ /* 0x000fe200078e00ff */
[C---:B------:R-:W-:Y:S01]  /*7d30*/  PRMT R50, R49.reuse, 0x7632, R50 ;  /* 0x0000763231327816 */ /* 0x040fe20000000032 */
[----:B------:R-:W-:Y:S02]  /*7d40*/  IMAD.U32 R49, R49, 0x10000, RZ ;  /* 0x0001000031317824 */ /* 0x000fe400078e00ff */
        /* <DEDUP_REMOVED lines=11> */
[----:B------:R-:W-:-:S02]  /*7e00*/  IMAD.U32 R5, R5, 0x10000, RZ ;  /* 0x0001000005057824 */ /* 0x000fc400078e00ff */
[----:B------:R-:W-:Y:S01]  /*7e10*/  FADD.FTZ R7, R6, R7 ;  /* 0x0000000706077221 */ /* 0x000fe20000010000 */
[----:B------:R-:W-:Y:S02]  /*7e20*/  IMAD.U32 R13, R13, 0x10000, RZ ;  /* 0x000100000d0d7824 */ /* 0x000fe400078e00ff */
[----:B------:R-:W-:Y:S01]  /*7e30*/  FADD.FTZ R44, R44, R45 ;  /* 0x0000002d2c2c7221 */ /* 0x000fe20000010000 */
[----:B------:R-:W-:Y:S01]  /*7e40*/  FADD.FTZ R4, R4, R5 ;  /* 0x0000000504047221 */ /* 0x000fe20000010000 */
[----:B------:R-:W-:Y:S01]  /*7e50*/  FADD.FTZ R47, R47, R50 ;  /* 0x000000322f2f7221 */ /* 0x000fe20000010000 */
[----:B------:R-:W-:Y:S01]  /*7e60*/  FADD.FTZ R14, R13, R14 ;  /* 0x0000000e0d0e7221 */ /* 0x000fe20000010000 */
[----:B------:R-:W-:Y:S02]  /*7e70*/  FADD.FTZ R7, R44, R7 ;  /* 0x000000072c077221 */ /* 0x000fe40000010000 */
[----:B------:R-:W-:Y:S02]  /*7e80*/  FADD.FTZ R4, R47, R4 ;  /* 0x000000042f047221 */ /* 0x000fe40000010000 */
[----:B------:R-:W-:-:S02]  /*7e90*/  FADD.FTZ R7, R7, R14 ;  /* 0x0000000e07077221 */ /* 0x000fc40000010000 */
[----:B------:R-:W-:Y:S02]  /*7ea0*/  FADD.FTZ R33, R33, R4 ;  /* 0x0000000421217221 */ /* 0x000fe40000010000 */
[----:B------:R-:W-:-:S07]  /*7eb0*/  FADD.FTZ R34, R34, R7 ;  /* 0x0000000722227221 */ /* 0x000fce0000010000 */
.L_x_18354:
[----:B------:R-:W-:Y:S05]  /*7ec0*/  BSYNC.RECONVERGENT B0 ;  /* 0x0000000000007941 */ /* 0x000fea0003800200 */
.L_x_18353:
        /* <DEDUP_REMOVED lines=10> */
.L_x_18352:
[----:B0-----:R-:W-:Y:S05]  /*7f70*/  BSYNC.RECONVERGENT B1 ;  /* 0x0000000000017941 */ /* 0x001fea0003800200 */
.L_x_18351:
[----:B------:R-:W0:Y:S01]  /*7f80*/  SHFL.BFLY PT, R2, R23, 0x2, 0x1f ;  /* 0x0c401f0017027f89 */ /* 0x000e2200000e0000 */
[----:B------:R-:W5:Y:S01]  /*7f90*/  S2UR UR5, SR_CgaCtaId ;  /* 0x00000000000579c3 */ /* 0x000f620000008800 */
[C---:B------:R-:W-:Y:S01]  /*7fa0*/  LOP3.LUT R14, R0.reuse, 0x3, RZ, 0xc0, !PT ;  /* 0x00000003000e7812 */ /* 0x040fe200078ec0ff */
[----:B------:R-:W-:Y:S01]  /*7fb0*/  UMOV UR4, 0x400 ;  /* 0x0000040000047882 */ /* 0x000fe20000000000 */
[----:B------:R-:W2:Y:S01]  /*7fc0*/  SHFL.BFLY PT, R3, R24, 0x2, 0x1f ;  /* 0x0c401f0018037f89 */ /* 0x000ea200000e0000 */
[----:B------:R-:W-:Y:S01]  /*7fd0*/  LOP3.LUT R16, R0, 0x3c0, RZ, 0xc0, !PT ;  /* 0x000003c000107812 */ /* 0x000fe200078ec0ff */
[----:B------:R-:W-:Y:S01]  /*7fe0*/  UIADD3 UR4, UPT, UPT, UR4, 0xe0, URZ ;  /* 0x000000e004047890 */ /* 0x000fe2000fffe0ff */
[----:B------:R-:W-:Y:S01]  /*7ff0*/  ISETP.NE.AND P2, PT, R14, RZ, PT ;  /* 0x000000ff0e00720c */ /* 0x000fe20003f45270 */
[----:B------:R-:W4:Y:S01]  /*8000*/  SHFL.BFLY PT, R4, R25, 0x2, 0x1f ;  /* 0x0c401f0019047f89 */ /* 0x000f2200000e0000 */
[----:B------:R-:W-:Y:S01]  /*8010*/  SHF.R.U32.HI R18, RZ, 0x2, R18 ;  /* 0x00000002ff127819 */ /* 0x000fe20000011612 */
[----:B------:R-:W-:Y:S01]  /*8020*/  BSSY.RECONVERGENT B0, `(.L_x_18380) ;  /* 0x0000045000007945 */ /* 0x000fe20003800200 */
[----:B------:R-:W-:Y:S01]  /*8030*/  ISETP.NE.OR P5, PT, R16, 0x40, P2 ;  /* 0x000000401000780c */ /* 0x000fe200017a5670 */
[----:B---3--:R-:W3:Y:S01]  /*8040*/  SHFL.BFLY PT, R5, R26, 0x2, 0x1f ;  /* 0x0c401f001a057f89 */ /* 0x008ee200000e0000 */
[C---:B------:R-:W-:Y:S01]  /*8050*/  LOP3.LUT R22, R0.reuse, 0x3e0, RZ, 0xc0, !PT ;  /* 0x000003e000167812 */ /* 0x040fe200078ec0ff */
[----:B------:R-:W-:Y:S01]  /*8060*/  IMAD R18, R11, 0x60, R18 ;  /* 0x000000600b127824 */ /* 0x000fe200078e0212 */
[----:B------:R-:W-:Y:S01]  /*8070*/  LOP3.LUT P0, RZ, R0, 0x3c3, RZ, 0xc0, !PT ;  /* 0x000003c300ff7812 */ /* 0x000fe2000780c0ff */
[----:B------:R-:W3:Y:S01]  /*8080*/  SHFL.BFLY PT, R6, R27, 0x2, 0x1f ;  /* 0x0c401f001b067f89 */ /* 0x000ee200000e0000 */
[----:B------:R-:W-:-:S02]  /*8090*/  ISETP.NE.OR P4, PT, R22, 0x20, P2 ;  /* 0x000000201600780c */ /* 0x000fc40001785670 */
[C---:B------:R-:W-:Y:S01]  /*80a0*/  LOP3.LUT P1, RZ, R0.reuse, 0x3e3, RZ, 0xc0, !PT ;  /* 0x000003e300ff7812 */ /* 0x040fe2000782c0ff */
[----:B-1----:R-:W1:Y:S01]  /*80b0*/  SHFL.BFLY PT, R7, R28, 0x2, 0x1f ;  /* 0x0c401f001c077f89 */ /* 0x002e6200000e0000 */
[----:B------:R-:W-:-:S03]  /*80c0*/  ISETP.GT.U32.AND P3, PT, R0, 0x1f, PT ;  /* 0x0000001f0000780c */ /* 0x000fc60003f64070 */
[----:B------:R-:W1:Y:S01]  /*80d0*/  SHFL.BFLY PT, R8, R29, 0x2, 0x1f ;  /* 0x0c401f001d087f89 */ /* 0x000e6200000e0000 */
[----:B0-----:R-:W-:Y:S01]  /*80e0*/  FADD.FTZ R2, R2, R23 ;  /* 0x0000001702027221 */ /* 0x001fe20000010000 */
[----:B-----5:R-:W-:Y:S02]  /*80f0*/  ULEA UR4, UR5, UR4, 0x18 ;  /* 0x0000000405047291 */ /* 0x020fe4000f8ec0ff */
[----:B------:R-:W0:Y:S01]  /*8100*/  SHFL.BFLY PT, R9, R30, 0x2, 0x1f ;  /* 0x0c401f001e097f89 */ /* 0x000e2200000e0000 */
[----:B--2---:R-:W-:-:S03]  /*8110*/  FADD.FTZ R24, R3, R24 ;  /* 0x0000001803187221 */ /* 0x004fc60000010000 */
[----:B------:R-:W2:Y:S01]  /*8120*/  SHFL.BFLY PT, R10, R31, 0x2, 0x1f ;  /* 0x0c401f001f0a7f89 */ /* 0x000ea200000e0000 */
[----:B----4-:R-:W-:Y:S01]  /*8130*/  FADD.FTZ R4, R4, R25 ;  /* 0x0000001904047221 */ /* 0x010fe20000010000 */
[----:B------:R-:W-:Y:S02]  /*8140*/  LEA R18, R18, UR4, 0x2 ;  /* 0x0000000412127c11 */ /* 0x000fe4000f8e10ff */
[----:B------:R-:W4:Y:S01]  /*8150*/  SHFL.BFLY PT, R13, R32, 0x2, 0x1f ;  /* 0x0c401f00200d7f89 */ /* 0x000f2200000e0000 */
[----:B---3--:R-:W-:-:S03]  /*8160*/  FADD.FTZ R26, R5, R26 ;  /* 0x0000001a051a7221 */ /* 0x008fc60000010000 */
[----:B------:R-:W3:Y:S01]  /*8170*/  SHFL.BFLY PT, R12, R33, 0x2, 0x1f ;  /* 0x0c401f00210c7f89 */ /* 0x000ee200000e0000 */
[----:B------:R-:W-:-:S03]  /*8180*/  FADD.FTZ R6, R6, R27 ;  /* 0x0000001b06067221 */ /* 0x000fc60000010000 */
[----:B------:R-:W5:Y:S01]  /*8190*/  SHFL.BFLY PT, R35, R34, 0x2, 0x1f ;  /* 0x0c401f0022237f89 */ /* 0x000f6200000e0000 */
[----:B-1----:R-:W-:Y:S01]  /*81a0*/  FADD.FTZ R28, R7, R28 ;  /* 0x0000001c071c7221 */ /* 0x002fe20000010000 */
[----:B------:R-:W-:Y:S02]  /*81b0*/  FADD.FTZ R8, R8, R29 ;  /* 0x0000001d08087221 */ /* 0x000fe40000010000 */
[----:B------:R-:W1:Y:S01]  /*81c0*/  SHFL.BFLY PT, R3, R2, 0x1, 0x1f ;  /* 0x0c201f0002037f89 */ /* 0x000e6200000e0000 */
[----:B0-----:R-:W-:-:S03]  /*81d0*/  FADD.FTZ R30, R9, R30 ;  /* 0x0000001e091e7221 */ /* 0x001fc60000010000 */
[----:B------:R-:W0:Y:S01]  /*81e0*/  SHFL.BFLY PT, R5, R24, 0x1, 0x1f ;  /* 0x0c201f0018057f89 */ /* 0x000e2200000e0000 */
[----:B--2---:R-:W-:-:S03]  /*81f0*/  FADD.FTZ R10, R10, R31 ;  /* 0x0000001f0a0a7221 */ /* 0x004fc60000010000 */
[----:B------:R-:W2:Y:S01]  /*8200*/  SHFL.BFLY PT, R7, R4, 0x1, 0x1f ;  /* 0x0c201f0004077f89 */ /* 0x000ea200000e0000 */
[----:B----4-:R-:W-:-:S03]  /*8210*/  FADD.FTZ R32, R13, R32 ;  /* 0x000000200d207221 */ /* 0x010fc60000010000 */
[----:B------:R-:W4:Y:S01]  /*8220*/  SHFL.BFLY PT, R9, R26, 0x1, 0x1f ;  /* 0x0c201f001a097f89 */ /* 0x000f2200000e0000 */
[----:B---3--:R-:W-:-:S03]  /*8230*/  FADD.FTZ R12, R12, R33 ;  /* 0x000000210c0c7221 */ /* 0x008fc60000010000 */
[----:B------:R-:W3:Y:S01]  /*8240*/  SHFL.BFLY PT, R13, R6, 0x1, 0x1f ;  /* 0x0c201f00060d7f89 */ /* 0x000ee200000e0000 */
[----:B-----5:R-:W-:-:S03]  /*8250*/  FADD.FTZ R35, R35, R34 ;  /* 0x0000002223237221 */ /* 0x020fc60000010000 */
[----:B------:R-:W5:Y:S04]  /*8260*/  SHFL.BFLY PT, R15, R28, 0x1, 0x1f ;  /* 0x0c201f001c0f7f89 */ /* 0x000f6800000e0000 */
[----:B------:R-:W5:Y:S01]  /*8270*/  SHFL.BFLY PT, R17, R8, 0x1, 0x1f ;  /* 0x0c201f0008117f89 */ /* 0x000f6200000e0000 */
[----:B-1----:R-:W-:-:S03]  /*8280*/  FADD.FTZ R3, R2, R3 ;  /* 0x0000000302037221 */ /* 0x002fc60000010000 */
        /* <DEDUP_REMOVED lines=9> */
[----:B-----5:R-:W-:Y:S01]  /*8320*/  FADD.FTZ R15, R28, R15 ;  /* 0x0000000f1c0f7221 */ /* 0x020fe20000010000 */
[----:B------:R-:W-:Y:S01]  /*8330*/  BAR.SYNC.DEFER_BLOCKING 0x0 ;  /* 0x0000000000007b1d */ /* 0x000fe20000010000 */
[----:B------:R-:W-:Y:S01]  /*8340*/  FADD.FTZ R8, R8, R17 ;  /* 0x0000001108087221 */ /* 0x000fe20000010000 */
[----:B-1----:R-:W-:Y:S01]  /*8350*/  FADD.FTZ R21, R30, R21 ;  /* 0x000000151e157221 */ /* 0x002fe20000010000 */
[----:B0-----:R-:W-:Y:S01]  /*8360*/  FADD.FTZ R10, R10, R23 ;  /* 0x000000170a0a7221 */ /* 0x001fe20000010000 */
[----:B--2---:R-:W-:Y:S01]  /*8370*/  FADD.FTZ R25, R32, R25 ;  /* 0x0000001920197221 */ /* 0x004fe20000010000 */
[----:B----4-:R-:W-:Y:S01]  /*8380*/  FADD.FTZ R12, R12, R27 ;  /* 0x0000001b0c0c7221 */ /* 0x010fe20000010000 */
[----:B---3--:R-:W-:Y:S01]  /*8390*/  FADD.FTZ R35, R35, R14 ;  /* 0x0000000e23237221 */ /* 0x008fe20000010000 */
        /* <DEDUP_REMOVED lines=13> */
.L_x_18381:
[----:B------:R-:W-:Y:S05]  /*8470*/  BSYNC.RECONVERGENT B0 ;  /* 0x0000000000007941 */ /* 0x000fea0003800200 */
.L_x_18380:
        /* <DEDUP_REMOVED lines=27> */
.L_x_18383:
[----:B------:R-:W-:Y:S05]  /*8630*/  BSYNC.RECONVERGENT B0 ;  /* 0x0000000000007941 */ /* 0x000fea0003800200 */
.L_x_18382:
        /* <DEDUP_REMOVED lines=15> */
.L_x_18385:
[----:B------:R-:W-:Y:S05]  /*8730*/  BSYNC.RECONVERGENT B0 ;  /* 0x0000000000007941 */ /* 0x000fea0003800200 */
.L_x_18384:
        /* <DEDUP_REMOVED lines=27> */
.L_x_18387:
[----:B------:R-:W-:Y:S05]  /*88f0*/  BSYNC.RECONVERGENT B0 ;  /* 0x0000000000007941 */ /* 0x000fea0003800200 */
.L_x_18386:
        /* <DEDUP_REMOVED lines=16> */
[----:B--2---:R-:W-:Y:S02]  /*8a00*/  LEA R2, P0, R5, UR4, 0x1 ;  /* 0x0000000405027c11 */ /* 0x004fe4000f8008ff */
[----:B------:R-:W-:Y:S02]  /*8a10*/  F2FP.BF16.F32.PACK_AB R12, R35, R12 ;  /* 0x0000000c230c723e */ /* 0x000fe400000010ff */
[----:B------:R-:W-:-:S02]  /*8a20*/  LEA.HI.X R3, R5, UR5, R0, 0x1, P0 ;  /* 0x0000000505037c11 */ /* 0x000fc400080f0c00 */
[----:B------:R-:W-:Y:S02]  /*8a30*/  PRMT R0, R24, 0x7632, R0 ;  /* 0x0000763218007816 */ /* 0x000fe40000000000 */
        /* <DEDUP_REMOVED lines=18> */
.L_x_18388:
        /* <DEDUP_REMOVED lines=10> */
.L_x_27583:


//--------------------- .text._ZN4vllm25paged_attention_v2_kernelI13__nv_bfloat16S1_Li80ELi32ELi128ELNS_18Fp8KVCacheDataTypeE0ELb1ELi512EEEvPfS3_PT_PKS4_PKT0_SA_ifPKiSC_iPKfiiiSE_SE_iiiii --------------------------
	.section	.text._ZN4vllm25paged_attention_v2_kernelI13__nv_bfloat16S1_Li80ELi32ELi128ELNS_18Fp8KVCacheDataTypeE0ELb1ELi512EEEvPfS3_PT_PKS4_PKT0_SA_ifPKiSC_iPKfiiiSE_SE_iiiii,"ax",@progbits
	.align	128
        .global         _ZN4vllm25paged_attention_v2_kernelI13__nv_bfloat16S1_Li80ELi32ELi128ELNS_18Fp8KVCacheDataTypeE0ELb1ELi512EEEvPfS3_PT_PKS4_PKT0_SA_ifPKiSC_iPKfiiiSE_SE_iiiii
        .type           _ZN4vllm25paged_attention_v2_kernelI13__nv_bfloat16S1_Li80ELi32ELi128ELNS_18Fp8KVCacheDataTypeE0ELb1ELi512EEEvPfS3_PT_PKS4_PKT0_SA_ifPKiSC_iPKfiiiSE_SE_iiiii,@function
        .size           _ZN4vllm25paged_attention_v2_kernelI13__nv_bfloat16S1_Li80ELi32ELi128ELNS_18Fp8KVCacheDataTypeE0ELb1ELi512EEEvPfS3_PT_PKS4_PKT0_SA_ifPKiSC_iPKfiiiSE_SE_iiiii,(.L_x_27584 - _ZN4vllm25paged_attention_v2_kernelI13__nv_bfloat16S1_Li80ELi32ELi128ELNS_18Fp8KVCacheDataTypeE0ELb1ELi512EEEvPfS3_PT_PKS4_PKT0_SA_ifPKiSC_iPKfiiiSE_SE_iiiii)
        .other          _ZN4vllm25paged_attention_v2_kernelI13__nv_bfloat16S1_Li80ELi32ELi128ELNS_18Fp8KVCacheDataTypeE0ELb1ELi512EEEvPfS3_PT_PKS4_PKT0_SA_ifPKiSC_iPKfiiiSE_SE_iiiii,@"STO_CUDA_ENTRY STV_DEFAULT"
_ZN4vllm25paged_attention_v2_kernelI13__nv_bfloat16S1_Li80ELi32ELi128ELNS_18Fp8KVCacheDataTypeE0ELb1ELi512EEEvPfS3_PT_PKS4_PKT0_SA_ifPKiSC_iPKfiiiSE_SE_iiiii:
.text._ZN4vllm25paged_attention_v2_kernelI13__nv_bfloat16S1_Li80ELi32ELi128ELNS_18Fp8KVCacheDataTypeE0ELb1ELi512EEEvPfS3_PT_PKS4_PKT0_SA_ifPKiSC_iPKfiiiSE_SE_iiiii:
        /* <DEDUP_REMOVED lines=28> */
[----:B------:R-:W0:Y:S01]  /*01c0*/  LDCU UR19, c[0x0][0x3b4] ;  /* 0x00007680ff1377ac */ /* 0x000e220008000800 */
[----:B------:R-:W0:Y:S10]  /*01d0*/  LDCU.64 UR20, c[0x0][0x3a0] ;  /* 0x00007400ff1477ac */ /* 0x000e340008000a00 */
        /* <DEDUP_REMOVED lines=21> */
[----:B------:R-:W-:Y:S01]  /*0330*/  BSSY.RECONVERGENT B0, `(.L_x_18389) ;  /* 0x0000248000007945 */ /* 0x000fe20003800200 */
[----:B------:R-:W-:Y:S02]  /*0340*/  UISETP.NE.AND UP0, UPT, UR14, URZ, UPT ;  /* 0x000000ff0e00728c */ /* 0x000fe4000bf05270 */
        /* <DEDUP_REMOVED lines=22> */
[----:B------:R-:W-:-:S05]  /*04b0*/  @P0 IADD3 R11, PT, PT, R11, 0x1, RZ ;  /* 0x000000010b0b0810 */ /* 0x000fca0007ffe0ff */
[----:B------:R-:W-:Y:S01]  /*04c0*/  IMAD.MOV.U32 R12, RZ, RZ, R11 ;  /* 0x000000ffff0c7224 */ /* 0x000fe200078e000b */
[----:B--2---:R-:W-:-:S03]  /*04d0*/  IADD3 R3, PT, PT, R10, 0xffffffe, RZ ;  /* 0x0ffffffe0a037810 */ /* 0x004fc60007ffe0ff */
[----:B------:R-:W-:Y:S01]  /*04e0*/  @!P3 IMAD.MOV R12, RZ, RZ, -R12 ;  /* 0x000000ffff0cb224 */ /* 0x000fe200078e0a0c */
[----:B------:R-:W-:Y:S02]  /*04f0*/  @!P2 LOP3.LUT R12, RZ, R16, RZ, 0x33, !PT ;  /* 0x00000010ff0ca212 */ /* 0x000fe400078e33ff */
[----:B------:R-:W2:Y:S02]  /*0500*/  F2I.FTZ.U32.TRUNC.NTZ R3, R3 ;  /* 0x0000000300037305 */ /* 0x000ea4000021f000 */
[----:B------:R-:W-:-:S06]  /*0510*/  IABS R19, R12 ;  /* 0x0000000c00137213 */ /* 0x000fcc0000000000 */
        /* <DEDUP_REMOVED lines=26> */
[----:B------:R-:W-:Y:S02]  /*06c0*/  IMAD.HI.U32 R9, R2, R10, RZ ;  /* 0x0000000a02097227 */ /* 0x000fe400078e00ff */
[----:B------:R-:W-:Y:S02]  /*06d0*/  MOV R23, UR5 ;  /* 0x0000000500177c02 */ /* 0x000fe40008000f00 */
[----:B------:R-:W-:Y:S02]  /*06e0*/  IMAD R2, R9, R11, R10 ;  /* 0x0000000b09027224 */ /* 0x000fe400078e020a */
[C---:B------:R-:W-:Y:S01]  /*06f0*/  IMAD R3, R8.reuse, R21, UR13 ;  /* 0x0000000d08037e24 */ /* 0x040fe2000f8e0215 */
[----:B------:R-:W2:Y:S01]  /*0700*/  @!P1 S2R R11, SR_CgaCtaId ;  /* 0x00000000000b9919 */ /* 0x000ea20000008800 */
[----:B------:R-:W3:Y:S01]  /*0710*/  LDC R21, c[0x0][0x408] ;  /* 0x00010200ff157b82 */ /* 0x000ee20000000800 */
[----:B------:R-:W-:Y:S01]  /*0720*/  ISETP.GT.U32.AND P2, PT, R19, R2, PT ;  /* 0x000000021300720c */ /* 0x000fe20003f44070 */
[----:B------:R-:W-:Y:S01]  /*0730*/  IMAD.U32 R10, RZ, RZ, UR4 ;  /* 0x00000004ff0a7e24 */ /* 0x000fe2000f8e00ff */
[----:B------:R-:W-:Y:S01]  /*0740*/  ISETP.GT.U32.AND P0, PT, R8, R3, PT ;  /* 0x000000030800720c */ /* 0x000fe20003f04070 */
[----:B------:R-:W0:Y:S03]  /*0750*/  LDCU UR13, c[0x0][0x3c8] ;  /* 0x00007900ff0d77ac */ /* 0x000e260008000800 */
[----:B------:R-:W-:-:S04]  /*0760*/  VIADDMNMX.U32 R10, R23, 0x10, R10, PT ;  /* 0x00000010170a7846 */ /* 0x000fc8000380000a */
[----:B------:R-:W-:Y:S02]  /*0770*/  R2UR UR8, R10 ;  /* 0x000000000a0872ca */ /* 0x000fe400000e0000 */
[----:B------:R-:W-:Y:S01]  /*0780*/  LOP3.LUT R10, R13, R12, RZ, 0x3c, !PT ;  /* 0x0000000c0d0a7212 */ /* 0x000fe200078e3cff */
[----:B------:R-:W-:Y:S02]  /*0790*/  @!P2 IMAD.IADD R2, R2, 0x1, -R19 ;  /* 0x000000010202a824 */ /* 0x000fe400078e0a13 */
[----:B------:R-:W-:Y:S01]  /*07a0*/  VOTEU.ANY UP3, P0 ;  /* 0x0000000000ff7886 */ /* 0x000fe20000060100 */
[----:B------:R-:W-:Y:S01]  /*07b0*/  PLOP3.LUT P3, PT, PT, PT, UP3, 0x80, 0x8 ;  /* 0x000000000008781c */ /* 0x000fe20003f6f038 */
[----:B------:R-:W-:Y:S01]  /*07c0*/  @!P2 VIADD R9, R9, 0x1 ;  /* 0x000000010909a836 */ /* 0x000fe20000000000 */
[----:B------:R-:W-:Y:S02]  /*07d0*/  ISETP.GE.U32.AND P0, PT, R2, R19, PT ;  /* 0x000000130200720c */ /* 0x000fe40003f06070 */
[----:B------:R-:W-:Y:S01]  /*07e0*/  @!P1 MOV R2, 0x400 ;  /* 0x0000040000029802 */ /* 0x000fe20000000f00 */
[----:B------:R-:W-:Y:S01]  /*07f0*/  @!UP3 UIADD3 UR7, UPT, UPT, UR7, 0x1, URZ ;  /* 0x000000010707b890 */ /* 0x000fe2000fffe0ff */
[----:B------:R-:W-:Y:S01]  /*0800*/  ISETP.NE.AND P2, PT, R12, RZ, PT ;  /* 0x000000ff0c00720c */ /* 0x000fe20003f45270 */
[----:B------:R-:W-:-:S04]  /*0810*/  UIADD3 UR4, UPT, UPT, -UR5, UR8, URZ ;  /* 0x0000000805047290 */ /* 0x000fc8000fffe1ff */
[----:B------:R-:W-:Y:S02]  /*0820*/  ULEA UR4, UR4, UR12, 0x5 ;  /* 0x0000000c04047291 */ /* 0x000fe4000f8e28ff */
[-C--:B------:R-:W-:Y:S02]  /*0830*/  @!P3 IADD3 R3, PT, PT, R3, -R8.reuse, RZ ;  /* 0x800000080303b210 */ /* 0x080fe40007ffe0ff */
[----:B------:R-:W-:Y:S01]  /*0840*/  @P0 VIADD R9, R9, 0x1 ;  /* 0x0000000109090836 */ /* 0x000fe20000000000 */
[----:B---3--:R-:W-:Y:S02]  /*0850*/  ISETP.GE.AND P0, PT, R21, RZ, PT ;  /* 0x000000ff1500720c */ /* 0x008fe40003f06270 */
[----:B------:R-:W-:Y:S02]  /*0860*/  ISETP.GE.AND P3, PT, R10, RZ, PT ;  /* 0x000000ff0a00720c */ /* 0x000fe40003f66270 */
[----:B------:R-:W-:Y:S02]  /*0870*/  ISETP.GE.U32.AND P4, PT, R3, R8, PT ;  /* 0x000000080300720c */ /* 0x000fe40003f86070 */
[----:B--2---:R-:W-:-:S02]  /*0880*/  @!P1 LEA R2, R11, R2, 0x18 ;  /* 0x000000020b029211 */ /* 0x004fc400078ec0ff */
[----:B------:R-:W-:Y:S02]  /*0890*/  MOV R11, 0xff7fffff ;  /* 0xff7fffff000b7802 */ /* 0x000fe40000000f00 */
[----:B------:R-:W-:-:S03]  /*08a0*/  @!P1 LEA R2, R15, R2, 0x4 ;  /* 0x000000020f029211 */ /* 0x000fc600078e20ff */
[----:B-1----:R-:W-:Y:S01]  /*08b0*/  @P0 IMAD R10, R14, UR15, R13 ;  /* 0x0000000f0e0a0c24 */ /* 0x002fe2000f8e020d */
[----:B------:R-:W-:Y:S01]  /*08c0*/  LEA.HI R13, R15, UR5, RZ, 0x1b ;  /* 0x000000050f0d7c11 */ /* 0x000fe2000f8fd8ff */
[----:B------:R-:W-:Y:S01]  /*08d0*/  @!P3 IMAD.MOV R9, RZ, RZ, -R9 ;  /* 0x000000ffff09b224 */ /* 0x000fe200078e0a09 */
[----:B------:R-:W-:Y:S01]  /*08e0*/  @!P2 LOP3.LUT R9, RZ, R12, RZ, 0x33, !PT ;  /* 0x0000000cff09a212 */ /* 0x000fe200078e33ff */
[----:B------:R-:W-:Y:S01]  /*08f0*/  VOTEU.ANY UP2, P4 ;  /* 0x0000000000ff7886 */ /* 0x000fe20002040100 */
[----:B------:R-:W-:Y:S02]  /*0900*/  @P0 IMAD R10, R10, R21, 0x1 ;  /* 0x000000010a0a0424 */ /* 0x000fe400078e0215 */
[----:B------:R-:W-:Y:S02]  /*0910*/  IMAD.MOV.U32 R12, RZ, RZ, R8 ;  /* 0x000000ffff0c7224 */ /* 0x000fe400078e0008 */
[----:B------:R-:W-:Y:S01]  /*0920*/  @UP2 UIADD3 UR7, UPT, UPT, UR7, 0x1, URZ ;  /* 0x0000000107072890 */ /* 0x000fe2000fffe0ff */
[----:B------:R-:W-:Y:S01]  /*0930*/  @!P0 IMAD R3, R16, UR15, R9 ;  /* 0x0000000f10038c24 */ /* 0x000fe2000f8e0209 */
[----:B------:R-:W-:-:S02]  /*0940*/  UISETP.LT.AND UP2, UPT, UR9, UR4, UPT ;  /* 0x000000040900728c */ /* 0x000fc4000bf41270 */
[----:B------:R-:W-:Y:S02]  /*0950*/  @!UP1 UIADD3 UR7, UPT, UPT, URZ, -UR7, URZ ;  /* 0x80000007ff079290 */ /* 0x000fe4000fffe0ff */
[----:B------:R-:W-:Y:S02]  /*0960*/  USEL UR4, UR9, UR4, UP2 ;  /* 0x0000000409047287 */ /* 0x000fe40009000000 */
[----:B------:R-:W-:Y:S01]  /*0970*/  @!UP0 ULOP3.LUT UR7, URZ, UR14, URZ, 0x33, !UPT ;  /* 0x0000000eff078292 */ /* 0x000fe2000f8e33ff */
[----:B----4-:R1:W-:Y:S01]  /*0980*/  @!P1 STS.128 [R2], R4 ;  /* 0x0000000402009388 */ /* 0x0103e20000000c00 */
[----:B------:R-:W-:Y:S01]  /*0990*/  BAR.SYNC.DEFER_BLOCKING 0x0 ;  /* 0x0000000000007b1d */ /* 0x000fe20000010000 */
[----:B------:R-:W-:Y:S01]  /*09a0*/  ISETP.GE.U32.AND P1, PT, R13, UR8, PT ;  /* 0x000000080d007c0c */ /* 0x000fe2000bf26070 */
[----:B-1----:R-:W-:Y:S02]  /*09b0*/  @!P0 IMAD.MOV R2, RZ, RZ, -R3 ;  /* 0x000000ffff028224 */ /* 0x002fe400078e0a03 */
[----:B0-----:R-:W-:-:S02]  /*09c0*/  IMAD R5, R17, UR13, RZ ;  /* 0x0000000d11057c24 */ /* 0x001fc4000f8e02ff */
[----:B------:R-:W-:-:S08]  /*09d0*/  @!P0 IMAD R10, R21, R2, 0x1 ;  /* 0x00000001150a8424 */ /* 0x000fd000078e0202 */
[----:B------:R-:W-:Y:S05]  /*09e0*/  @P1 BRA `(.L_x_18390) ;  /* 0x0000001c00701947 */ /* 0x000fea0003800000 */
[----:B------:R-:W0:Y:S01]  /*09f0*/  S2UR UR6, SR_CgaCtaId ;  /* 0x00000000000679c3 */ /* 0x000e220000008800 */
[----:B------:R-:W-:Y:S01]  /*0a00*/  UMOV UR5, 0x400 ;  /* 0x0000040000057882 */ /* 0x000fe20000000000 */
[----:B------:R-:W1:Y:S01]  /*0a10*/  LDCU.64 UR14, c[0x0][0x3b8] ;  /* 0x00007700ff0e77ac */ /* 0x000e620008000a00 */
[----:B------:R-:W-:Y:S01]  /*0a20*/  IMAD.WIDE.U32 R2, R13, 0x4, RZ ;  /* 0x000000040d027825 */ /* 0x000fe200078e00ff */
[----:B------:R-:W-:-:S03]  /*0a30*/  MOV R11, 0xff7fffff ;  /* 0xff7fffff000b7802 */ /* 0x000fc60000000f00 */
[----:B------:R-:W-:-:S03]  /*0a40*/  IMAD.WIDE R2, R5, 0x4, R2 ;  /* 0x0000000405027825 */ /* 0x000fc600078e0202 */
[----:B-1----:R-:W-:Y:S02]  /*0a50*/  IADD3 R6, P0, PT, R2, UR14, RZ ;  /* 0x0000000e02067c10 */ /* 0x002fe4000ff1e0ff */
[----:B------:R-:W-:Y:S01]  /*0a60*/  LOP3.LUT R2, R15, 0x1f, RZ, 0xc0, !PT ;  /* 0x0000001f0f027812 */ /* 0x000fe200078ec0ff */
[----:B0-----:R-:W-:Y:S01]  /*0a70*/  ULEA UR13, UR6, UR5, 0x18 ;  /* 0x00000005060d7291 */ /* 0x001fe2000f8ec0ff */
[----:B------:R-:W-:Y:S01]  /*0a80*/  IADD3.X R7, PT, PT, R3, UR15, RZ, P0, !PT ;  /* 0x0000000f03077c10 */ /* 0x000fe200087fe4ff */
[----:B------:R-:W-:Y:S01]  /*0a90*/  UIADD3 UR5, UPT, UPT, UR5, 0xc0, URZ ;  /* 0x000000c005057890 */ /* 0x000fe2000fffe0ff */
[----:B------:R-:W-:-:S03]  /*0aa0*/  LOP3.LUT R3, R15, 0x3e0, RZ, 0xc0, !PT ;  /* 0x000003e00f037812 */ /* 0x000fc600078ec0ff */
[----:B------:R-:W-:Y:S02]  /*0ab0*/  ULEA UR5, UR6, UR5, 0x18 ;  /* 0x0000000506057291 */ /* 0x000fe4000f8ec0ff */
[----:B------:R-:W-:Y:S01]  /*0ac0*/  VIADD R3, R3, UR12 ;  /* 0x0000000c03037c36 */ /* 0x000fe20008000000 */
[----:B------:R-:W0:Y:S03]  /*0ad0*/  LDS.128 R20, [UR13] ;  /* 0x0000000dff147984 */ /* 0x000e260008000c00 */
[----:B------:R-:W-:Y:S01]  /*0ae0*/  IMAD.IADD R2, R2, 0x1, R3 ;  /* 0x0000000102027824 */ /* 0x000fe200078e0203 */
[----:B------:R-:W1:Y:S01]  /*0af0*/  LDS.128 R24, [UR13+0x10] ;  /* 0x0000100dff187984 */ /* 0x000e620008000c00 */
[----:B------:R-:W-:Y:S01]  /*0b00*/  VIADD R14, R3, 0x1 ;  /* 0x00000001030e7836 */ /* 0x000fe20000000000 */
[----:B------:R-:W-:Y:S01]  /*0b10*/  LEA R15, R15, UR5, 0x2 ;  /* 0x000000050f0f7c11 */ /* 0x000fe2000f8e10ff */
[C---:B------:R-:W-:Y:S01]  /*0b20*/  VIADD R16, R2.reuse, 0x1 ;  /* 0x0000000102107836 */ /* 0x040fe20000000000 */
[----:B------:R-:W2:Y:S01]  /*0b30*/  LDS.128 R28, [UR13+0x20] ;  /* 0x0000200dff1c7984 */ /* 0x000ea20008000c00 */
[----:B------:R-:W-:-:S03]  /*0b40*/  IADD3 R73, PT, PT, R2, -UR9, RZ ;  /* 0x8000000902497c10 */ /* 0x000fc6000fffe0ff */
[----:B------:R-:W3:Y:S04]  /*0b50*/  LDS.128 R32, [UR13+0x30] ;  /* 0x0000300dff207984 */ /* 0x000ee80008000c00 */
[----:B------:R-:W4:Y:S04]  /*0b60*/  LDS.128 R36, [UR13+0x40] ;  /* 0x0000400dff247984 */ /* 0x000f280008000c00 */
[----:B------:R-:W4:Y:S04]  /*0b70*/  LDS.128 R40, [UR13+0x50] ;  /* 0x0000500dff287984 */ /* 0x000f280008000c00 */
[----:B------:R-:W4:Y:S04]  /*0b80*/  LDS.128 R44, [UR13+0x60] ;  /* 0x0000600dff2c7984 */ /* 0x000f280008000c00 */
[----:B------:R-:W4:Y:S04]  /*0b90*/  LDS.128 R48, [UR13+0x70] ;  /* 0x0000700dff307984 */ /* 0x000f280008000c00 */
[----:B------:R-:W4:Y:S04]  /*0ba0*/  LDS.128 R52, [UR13+0x80] ;  /* 0x0000800dff347984 */ /* 0x000f280008000c00 */
[----:B------:R-:W4:Y:S01]  /*0bb0*/  LDS.128 R56, [UR13+0x90] ;  /* 0x0000900dff387984 */ /* 0x000f220008000c00 */
[----:B0-----:R-:W-:-:S02]  /*0bc0*/  PRMT R74, R20, 0x7632, R74 ;  /* 0x00007632144a7816 */ /* 0x001fc4000000004a */
[----:B------:R-:W-:Y:S02]  /*0bd0*/  PRMT R75, R21, 0x7632, R75 ;  /* 0x00007632154b7816 */ /* 0x000fe4000000004b */
[----:B------:R-:W-:Y:S02]  /*0be0*/  PRMT R76, R22, 0x7632, R76 ;  /* 0x00007632164c7816 */ /* 0x000fe4000000004c */
[----:B------:R-:W-:Y:S02]  /*0bf0*/  PRMT R77, R23, 0x7632, R77 ;  /* 0x00007632174d7816 */ /* 0x000fe4000000004d */
[----:B-1----:R-:W-:Y:S02]  /*0c00*/  PRMT R78, R24, 0x7632, R78 ;  /* 0x00007632184e7816 */ /* 0x002fe4000000004e */
[----:B------:R-:W-:Y:S02]  /*0c10*/  PRMT R79, R25, 0x7632, R79 ;  /* 0x00007632194f7816 */ /* 0x000fe4000000004f */
[----:B------:R-:W-:-:S02]  /*0c20*/  PRMT R80, R26, 0x7632, R80 ;  /* 0x000076321a507816 */ /* 0x000fc40000000050 */
[----:B------:R-:W-:Y:S02]  /*0c30*/  PRMT R81, R27, 0x7632, R81 ;  /* 0x000076321b517816 */ /* 0x000fe40000000051 */
[----:B--2---:R-:W-:Y:S02]  /*0c40*/  PRMT R82, R28, 0x7632, R82 ;  /* 0x000076321c527816 */ /* 0x004fe40000000052 */
[----:B------:R-:W-:Y:S02]  /*0c50*/  PRMT R83, R29, 0x7632, R83 ;  /* 0x000076321d537816 */ /* 0x000fe40000000053 */
[----:B------:R-:W-:Y:S02]  /*0c60*/  PRMT R84, R30, 0x7632, R84 ;  /* 0x000076321e547816 */ /* 0x000fe40000000054 */
[----:B------:R-:W-:Y:S02]  /*0c70*/  PRMT R85, R31, 0x7632, R85 ;  /* 0x000076321f557816 */ /* 0x000fe40000000055 */
[----:B---3--:R-:W-:-:S02]  /*0c80*/  PRMT R86, R32, 0x7632, R86 ;  /* 0x0000763220567816 */ /* 0x008fc40000000056 */
        /* <DEDUP_REMOVED lines=26> */
[----:B------:R-:W-:-:S07]  /*0e30*/  PRMT R113, R59, 0x7632, R113 ;  /* 0x000076323b717816 */ /* 0x000fce0000000071 */
.L_x_18393:
[----:B------:R-:W0:Y:S01]  /*0e40*/  LDC R60, c[0x0][0x400] ;  /* 0x00010000ff3c7b82 */ /* 0x000e220000000800 */
[C---:B------:R-:W-:Y:S01]  /*0e50*/  VIADD R2, R14.reuse, 0xffffffff ;  /* 0xffffffff0e027836 */ /* 0x040fe20000000000 */
[----:B------:R-:W-:Y:S01]  /*0e60*/  UIADD3 UR5, UPT, UPT, UR7, -UR16, URZ ;  /* 0x8000001007057290 */ /* 0x000fe2000fffe0ff */
[----:B------:R-:W-:Y:S01]  /*0e70*/  IADD3 R13, PT, PT, R13, 0x4, RZ ;  /* 0x000000040d0d7810 */ /* 0x000fe20007ffe0ff */
        /* <DEDUP_REMOVED lines=21> */
[----:B------:R-:W-:Y:S02]  /*0fd0*/  IMAD.MOV.U32 R17, RZ, RZ, R4 ;  /* 0x000000ffff117224 */ /* 0x000fe400078e0004 */
[----:B0-----:R-:W-:-:S03]  /*0fe0*/  IMAD.MOV R2, RZ, RZ, -R3 ;  /* 0x000000ffff027224 */ /* 0x001fc600078e0a03 */
[----:B------:R-:W-:Y:S02]  /*0ff0*/  @!P2 IADD3 R17, PT, PT, RZ, -R17, RZ ;  /* 0x80000011ff11a210 */ /* 0x000fe40007ffe0ff */
        /* <DEDUP_REMOVED lines=54> */
[C---:B--2---:R-:W-:Y:S01]  /*1360*/  IMAD.U32 R116, R70.reuse, 0x10000, RZ ;  /* 0x0001000046747824 */ /* 0x044fe200078e00ff */
[----:B------:R-:W-:-:S03]  /*1370*/  PRMT R70, R70, 0x7632, R70 ;  /* 0x0000763246467816 */ /* 0x000fc60000000046 */
[----:B------:R-:W-:Y:S01]  /*1380*/  FMUL.FTZ R71, R69, R116 ;  /* 0x0000007445477220 */ /* 0x000fe20000410000 */
[----:B------:R-:W-:Y:S01]  /*1390*/  SHF.L.U32 R116, R20, 0x10, RZ ;  /* 0x0000001014747819 */ /* 0x000fe200000006ff */
[C---:B---3--:R-:W-:Y:S01]  /*13a0*/  IMAD.U32 R69, R66.reuse, 0x10000, RZ ;  /* 0x0001000042457824 */ /* 0x048fe200078e00ff */
[----:B------:R-:W-:Y:S01]  /*13b0*/  PRMT R66, R66, 0x7632, R66 ;  /* 0x0000763242427816 */ /* 0x000fe20000000042 */
[----:B------:R-:W-:Y:S02]  /*13c0*/  IMAD.U32 R70, R70, 0x10000, RZ ;  /* 0x0001000046467824 */ /* 0x000fe400078e00ff */
[----:B------:R-:W-:Y:S01]  /*13d0*/  FFMA.FTZ R116, R116, R69, R71 ;  /* 0x0000004574747223 */ /* 0x000fe20000010047 */
[----:B------:R-:W-:-:S05]  /*13e0*/  SHF.L.U32 R69, R78, 0x10, RZ ;  /* 0x000000104e457819 */ /* 0x000fca00000006ff */
[----:B------:R-:W-:Y:S01]  /*13f0*/  FMUL.FTZ R118, R69, R70 ;  /* 0x0000004645767220 */ /* 0x000fe20000410000 */
[----:B------:R-:W-:Y:S02]  /*1400*/  IMAD.U32 R70, R66, 0x10000, RZ ;  /* 0x0001000042467824 */ /* 0x000fe400078e00ff */
[----:B------:R-:W2:Y:S01]  /*1410*/  LDG.E.CONSTANT R66, desc[UR10][R2.64+0x808] ;  /* 0x0008080a02427981 */ /* 0x000ea2000c1e9900 */
[----:B------:R-:W-:Y:S01]  /*1420*/  SHF.L.U32 R69, R25, 0x10, RZ ;  /* 0x0000001019457819 */ /* 0x000fe200000006ff */
[----:B------:R-:W-:Y:S01]  /*1430*/  FFMA.FTZ R117, R117, R70, R118 ;  /* 0x0000004675757223 */ /* 0x000fe20000010076 */
[----:B----4-:R-:W-:-:S04]  /*1440*/  IMAD.U32 R70, R18, 0x10000, RZ ;  /* 0x0001000012467824 */ /* 0x010fc800078e00ff */
[----:B------:R-:W-:Y:S01]  /*1450*/  FMUL.FTZ R118, R69, R70 ;  /* 0x0000004645767220 */ /* 0x000fe20000410000 */
[----:B------:R-:W-:Y:S02]  /*1460*/  SHF.L.U32 R70, R4, 0x10, RZ ;  /* 0x0000001004467819 */ /* 0x000fe400000006ff */
[----:B------:R-:W-:Y:S02]  /*1470*/  PRMT R4, R18, 0x7632, R4 ;  /* 0x0000763212047816 */ /* 0x000fe40000000004 */
[----:B------:R-:W3:Y:S01]  /*1480*/  LDG.E.CONSTANT R18, desc[UR10][R2.64+0x80c] ;  /* 0x00080c0a02127981 */ /* 0x000ee2000c1e9900 */
[----:B------:R-:W-:Y:S02]  /*1490*/  IMAD.U32 R69, R21, 0x10000, RZ ;  /* 0x0001000015457824 */ /* 0x000fe400078e00ff */
[C---:B------:R-:W-:Y:S02]  /*14a0*/  IMAD.U32 R71, R4.reuse, 0x10000, RZ ;  /* 0x0001000004477824 */ /* 0x040fe400078e00ff */
[----:B------:R-:W-:Y:S01]  /*14b0*/  FFMA.FTZ R69, R69, R70, R118 ;  /* 0x0000004645457223 */ /* 0x000fe20000010076 */
[----:B------:R-:W-:Y:S01]  /*14c0*/  IMAD.U32 R70, R79, 0x10000, RZ ;  /* 0x000100004f467824 */ /* 0x000fe200078e00ff */
[----:B------:R-:W-:Y:S01]  /*14d0*/  PRMT R4, R4, 0x7632, R4 ;  /* 0x0000763204047816 */ /* 0x000fe20000000004 */
[----:B------:R-:W-:-:S02]  /*14e0*/  IMAD.U32 R118, R75, 0x10000, RZ ;  /* 0x000100004b767824 */ /* 0x000fc400078e00ff */
[----:B------:R-:W-:Y:S01]  /*14f0*/  FMUL.FTZ R119, R70, R71 ;  /* 0x0000004746777220 */ /* 0x000fe20000410000 */
[----:B------:R-:W-:Y:S01]  /*1500*/  SHF.L.U32 R71, R4, 0x10, RZ ;  /* 0x0000001004477819 */ /* 0x000fe200000006ff */
[----:B------:R-:W-:Y:S01]  /*1510*/  IMAD.U32 R70, R26, 0x10000, RZ ;  /* 0x000100001a467824 */ /* 0x000fe200078e00ff */
[----:B------:R-:W4:Y:S03]  /*1520*/  LDG.E.CONSTANT R4, desc[UR10][R2.64+0xa00] ;  /* 0x000a000a02047981 */ /* 0x000f26000c1e9900 */
[----:B------:R-:W-:Y:S01]  /*1530*/  FFMA.FTZ R118, R118, R71, R119 ;  /* 0x0000004776767223 */ /* 0x000fe20000010077 */
[C---:B------:R-:W-:Y:S02]  /*1540*/  SHF.L.U32 R71, R5.reuse, 0x10, RZ ;  /* 0x0000001005477819 */ /* 0x040fe400000006ff */
[----:B------:R-:W-:-:S03]  /*1550*/  PRMT R5, R5, 0x7632, R5 ;  /* 0x0000763205057816 */ /* 0x000fc60000000005 */
[----:B------:R-:W-:Y:S01]  /*1560*/  FMUL.FTZ R119, R70, R71 ;  /* 0x0000004746777220 */ /* 0x000fe20000410000 */
[----:B------:R-:W-:Y:S02]  /*1570*/  IMAD.U32 R70, R22, 0x10000, RZ ;  /* 0x0001000016467824 */ /* 0x000fe400078e00ff */
[----:B------:R-:W-:Y:S01]  /*1580*/  IMAD.U32 R71, R17, 0x10000, RZ ;  /* 0x0001000011477824 */ /* 0x000fe200078e00ff */
[----:B------:R-:W-:Y:S02]  /*1590*/  SHF.L.U32 R120, R5, 0x10, RZ ;  /* 0x0000001005787819 */ /* 0x000fe400000006ff */
[----:B------:R-:W-:Y:S01]  /*15a0*/  PRMT R17, R17, 0x7632, R17 ;  /* 0x0000763211117816 */ /* 0x000fe20000000011 */
[----:B------:R-:W-:Y:S01]  /*15b0*/  FFMA.FTZ R70, R70, R71, R119 ;  /* 0x0000004746467223 */ /* 0x000fe20000010077 */
[----:B------:R-:W-:Y:S01]  /*15c0*/  IMAD.U32 R71, R80, 0x10000, RZ ;  /* 0x0001000050477824 */ /* 0x000fe200078e00ff */
[----:B------:R-:W4:Y:S01]  /*15d0*/  LDG.E.CONSTANT R5, desc[UR10][R2.64+0xa04] ;  /* 0x000a040a02057981 */ /* 0x000f22000c1e9900 */
[----:B------:R-:W-:-:S02]  /*15e0*/  SHF.L.U32 R119, R76, 0x10, RZ ;  /* 0x000000104c777819 */ /* 0x000fc400000006ff */
[----:B------:R-:W-:Y:S01]  /*15f0*/  FMUL.FTZ R122, R71, R120 ;  /* 0x00000078477a7220 */ /* 0x000fe20000410000 */
[----:B------:R-:W-:Y:S02]  /*1600*/  IMAD.U32 R120, R17, 0x10000, RZ ;  /* 0x0001000011787824 */ /* 0x000fe400078e00ff */
[----:B------:R-:W-:Y:S02]  /*1610*/  IMAD.U32 R17, R27, 0x10000, RZ ;  /* 0x000100001b117824 */ /* 0x000fe400078e00ff */
[----:B------:R-:W-:Y:S01]  /*1620*/  FFMA.FTZ R119, R119, R120, R122 ;  /* 0x0000007877777223 */ /* 0x000fe2000001007a */
[----:B------:R-:W-:-:S04]  /*1630*/  IMAD.U32 R120, R114, 0x10000, RZ ;  /* 0x0001000072787824 */ /* 0x000fc800078e00ff */
[----:B------:R-:W-:Y:S02]  /*1640*/  FMUL.FTZ R122, R17, R120 ;  /* 0x00000078117a7220 */ /* 0x000fe40000410000 */
[----:B------:R-:W4:Y:S01]  /*1650*/  LDG.E.CONSTANT R17, desc[UR10][R2.64+0xa08] ;  /* 0x000a080a02117981 */ /* 0x000f22000c1e9900 */
[----:B------:R-:W-:Y:S01]  /*1660*/  PRMT R114, R114, 0x7632, R114 ;  /* 0x0000763272727816 */ /* 0x000fe20000000072 */
[C---:B------:R-:W-:Y:S01]  /*1670*/  IMAD.U32 R120, R115.reuse, 0x10000, RZ ;  /* 0x0001000073787824 */ /* 0x040fe200078e00ff */
[----:B------:R-:W-:-:S03]  /*1680*/  PRMT R115, R115, 0x7632, R115 ;  /* 0x0000763273737816 */ /* 0x000fc60000000073 */
[----:B------:R-:W-:Y:S01]  /*1690*/  IMAD.U32 R121, R114, 0x10000, RZ ;  /* 0x0001000072797824 */ /* 0x000fe200078e00ff */
[----:B------:R-:W-:Y:S01]  /*16a0*/  SHF.L.U32 R114, R81, 0x10, RZ ;  /* 0x0000001051727819 */ /* 0x000fe200000006ff */
[----:B------:R-:W-:Y:S01]  /*16b0*/  IMAD.U32 R115, R115, 0x10000, RZ ;  /* 0x0001000073737824 */ /* 0x000fe200078e00ff */
[----:B------:R-:W-:-:S03]  /*16c0*/  SHF.L.U32 R71, R23, 0x10, RZ ;  /* 0x0000001017477819 */ /* 0x000fc600000006ff */
[----:B------:R-:W-:Y:S01]  /*16d0*/  FMUL.FTZ R121, R114, R121 ;  /* 0x0000007972797220 */ /* 0x000fe20000410000 */
[----:B------:R-:W-:Y:S02]  /*16e0*/  IMAD.U32 R114, R77, 0x10000, RZ ;  /* 0x000100004d727824 */ /* 0x000fe400078e00ff */
[----:B------:R-:W-:Y:S01]  /*16f0*/  FFMA.FTZ R71, R71, R120, R122 ;  /* 0x0000007847477223 */ /* 0x000fe2000001007a */
[----:B------:R-:W-:Y:S02]  /*1700*/  IMAD.U32 R120, R72, 0x10000, RZ ;  /* 0x0001000048787824 */ /* 0x000fe400078e00ff */
[----:B------:R-:W-:Y:S01]  /*1710*/  FFMA.FTZ R114, R114, R115, R121 ;  /* 0x0000007372727223 */ /* 0x000fe20000010079 */
[----:B------:R-:W-:Y:S01]  /*1720*/  SHF.L.U32 R115, R28, 0x10, RZ ;  /* 0x000000101c737819 */ /* 0x000fe200000006ff */
[----:B------:R-:W4:Y:S01]  /*1730*/  LDG.E.CONSTANT R121, desc[UR10][R2.64+0x120c] ;  /* 0x00120c0a02797981 */ /* 0x000f22000c1e9900 */
[----:B------:R-:W-:-:S03]  /*1740*/  PRMT R72, R72, 0x7632, R72 ;  /* 0x0000763248487816 */ /* 0x000fc60000000048 */
[----:B------:R-:W-:Y:S02]  /*1750*/  FFMA.FTZ R116, R115, R120, R116 ;  /* 0x0000007873747223 */ /* 0x000fe40000010074 */
[----:B------:R-:W-:Y:S01]  /*1760*/  IMAD.U32 R115, R72, 0x10000, RZ ;  /* 0x0001000048737824 */ /* 0x000fe200078e00ff */
[----:B------:R-:W-:-:S05]  /*1770*/  SHF.L.U32 R72, R82, 0x10, RZ ;  /* 0x0000001052487819 */ /* 0x000fca00000006ff */
        /* <DEDUP_REMOVED lines=21> */
[C---:B------:R-:W-:Y:S01]  /*18d0*/  IMAD.U32 R72, R19.reuse, 0x10000, RZ ;  /* 0x0001000013487824 */ /* 0x040fe200078e00ff */
[----:B------:R-:W-:-:S03]  /*18e0*/  PRMT R19, R19, 0x7632, R19 ;  /* 0x0000763213137816 */ /* 0x000fc60000000013 */
[----:B------:R-:W-:Y:S01]  /*18f0*/  FFMA.FTZ R114, R63, R67, R114 ;  /* 0x000000433f727223 */ /* 0x000fe20000010072 */
[----:B------:R-:W-:Y:S01]  /*1900*/  IMAD.U32 R63, R32, 0x10000, RZ ;  /* 0x00010000203f7824 */ /* 0x000fe200078e00ff */
[----:B------:R-:W-:-:S03]  /*1910*/  SHF.L.U32 R19, R19, 0x10, RZ ;  /* 0x0000001013137819 */ /* 0x000fc600000006ff */
[----:B------:R-:W-:Y:S01]  /*1920*/  FFMA.FTZ R72, R63, R72, R116 ;  /* 0x000000483f487223 */ /* 0x000fe20000010074 */
[----:B------:R-:W-:-:S04]  /*1930*/  IMAD.U32 R116, R86, 0x10000, RZ ;  /* 0x0001000056747824 */ /* 0x000fc800078e00ff */
[----:B------:R-:W-:Y:S01]  /*1940*/  FFMA.FTZ R116, R116, R19, R117 ;  /* 0x0000001374747223 */ /* 0x000fe20000010075 */
[C---:B------:R-:W-:Y:S02]  /*1950*/  SHF.L.U32 R19, R65.reuse, 0x10, RZ ;  /* 0x0000001041137819 */ /* 0x040fe400000006ff */
[----:B------:R-:W-:Y:S01]  /*1960*/  PRMT R65, R65, 0x7632, R65 ;  /* 0x0000763241417816 */ /* 0x000fe20000000041 */
[----:B------:R-:W-:-:S04]  /*1970*/  IMAD.U32 R63, R87, 0x10000, RZ ;  /* 0x00010000573f7824 */ /* 0x000fc800078e00ff */
[----:B------:R-:W-:-:S04]  /*1980*/  IMAD.U32 R65, R65, 0x10000, RZ ;  /* 0x0001000041417824 */ /* 0x000fc800078e00ff */
[----:B------:R-:W-:Y:S01]  /*1990*/  FFMA.FTZ R118, R63, R65, R118 ;  /* 0x000000413f767223 */ /* 0x000fe20000010076 */
[----:B------:R-:W-:Y:S01]  /*19a0*/  SHF.L.U32 R65, R34, 0x10, RZ ;  /* 0x0000001022417819 */ /* 0x000fe200000006ff */
[C---:B------:R-:W-:Y:S02]  /*19b0*/  IMAD.U32 R63, R60.reuse, 0x10000, RZ ;  /* 0x000100003c3f7824 */ /* 0x040fe400078e00ff */
[----:B------:R-:W-:Y:S02]  /*19c0*/  IMAD.U32 R68, R33, 0x10000, RZ ;  /* 0x0001000021447824 */ /* 0x000fe400078e00ff */
[----:B------:R-:W-:Y:S01]  /*19d0*/  FFMA.FTZ R65, R65, R63, R70 ;  /* 0x0000003f41417223 */ /* 0x000fe20000010046 */
[----:B------:R-:W-:Y:S01]  /*19e0*/  PRMT R63, R60, 0x7632, R63 ;  /* 0x000076323c3f7816 */ /* 0x000fe2000000003f */
[----:B------:R-:W-:Y:S01]  /*19f0*/  FFMA.FTZ R69, R68, R19, R69 ;  /* 0x0000001344457223 */ /* 0x000fe20000010045 */
[----:B------:R-:W4:Y:S01]  /*1a00*/  LDG.E.CONSTANT R60, desc[UR10][R2.64+0xc00] ;  /* 0x000c000a023c7981 */ /* 0x000f22000c1e9900 */
[----:B------:R-:W-:-:S02]  /*1a10*/  SHF.L.U32 R68, R88, 0x10, RZ ;  /* 0x0000001058447819 */ /* 0x000fc400000006ff */
[----:B------:R-:W-:Y:S01]  /*1a20*/  IMAD.U32 R63, R63, 0x10000, RZ ;  /* 0x000100003f3f7824 */ /* 0x000fe200078e00ff */
[----:B------:R-:W4:Y:S01]  /*1a30*/  LDG.E.CONSTANT R19, desc[UR10][R2.64+0xa0c] ;  /* 0x000a0c0a02137981 */ /* 0x000f22000c1e9900 */
[----:B------:R-:W-:Y:S02]  /*1a40*/  IMAD.U32 R70, R35, 0x10000, RZ ;  /* 0x0001000023467824 */ /* 0x000fe400078e00ff */
[----:B------:R-:W-:Y:S01]  /*1a50*/  FFMA.FTZ R68, R68, R63, R119 ;  /* 0x0000003f44447223 */ /* 0x000fe20000010077 */
[C---:B------:R-:W-:Y:S01]  /*1a60*/  IMAD.U32 R67, R61.reuse, 0x10000, RZ ;  /* 0x000100003d437824 */ /* 0x040fe200078e00ff */
[----:B------:R-:W-:Y:S02]  /*1a70*/  PRMT R63, R61, 0x7632, R63 ;  /* 0x000076323d3f7816 */ /* 0x000fe4000000003f */
[----:B------:R-:W4:Y:S01]  /*1a80*/  LDG.E.CONSTANT R61, desc[UR10][R2.64+0xc04] ;  /* 0x000c040a023d7981 */ /* 0x000f22000c1e9900 */
[----:B------:R-:W-:Y:S01]  /*1a90*/  FFMA.FTZ R67, R70, R67, R71 ;  /* 0x0000004346437223 */ /* 0x000fe20000010047 */
[----:B------:R-:W-:Y:S01]  /*1aa0*/  SHF.L.U32 R70, R63, 0x10, RZ ;  /* 0x000000103f467819 */ /* 0x000fe200000006ff */
[----:B------:R-:W-:Y:S01]  /*1ab0*/  IMAD.U32 R63, R89, 0x10000, RZ ;  /* 0x00010000593f7824 */ /* 0x000fe200078e00ff */
[----:B------:R-:W-:-:S03]  /*1ac0*/  SHF.L.U32 R71, R62, 0x10, RZ ;  /* 0x000000103e477819 */ /* 0x000fc600000006ff */
[----:B------:R-:W-:Y:S01]  /*1ad0*/  FFMA.FTZ R70, R63, R70, R114 ;  /* 0x000000463f467223 */ /* 0x000fe20000010072 */
[----:B------:R-:W-:Y:S01]  /*1ae0*/  IMAD.U32 R63, R36, 0x10000, RZ ;  /* 0x00010000243f7824 */ /* 0x000fe200078e00ff */
[----:B------:R-:W-:-:S03]  /*1af0*/  PRMT R62, R62, 0x7632, R62 ;  /* 0x000076323e3e7816 */ /* 0x000fc6000000003e */
[----:B------:R-:W-:Y:S01]  /*1b00*/  FFMA.FTZ R72, R63, R71, R72 ;  /* 0x000000473f487223 */ /* 0x000fe20000010048 */
[----:B------:R-:W-:Y:S01]  /*1b10*/  IMAD.U32 R71, R90, 0x10000, RZ ;  /* 0x000100005a477824 */ /* 0x000fe200078e00ff */
[----:B------:R-:W4:Y:S01]  /*1b20*/  LDG.E.CONSTANT R63, desc[UR10][R2.64+0xc08] ;  /* 0x000c080a023f7981 */ /* 0x000f22000c1e9900 */
[----:B------:R-:W-:Y:S02]  /*1b30*/  IMAD.U32 R62, R62, 0x10000, RZ ;  /* 0x000100003e3e7824 */ /* 0x000fe400078e00ff */
[C---:B------:R-:W-:Y:S02]  /*1b40*/  IMAD.U32 R115, R64.reuse, 0x10000, RZ ;  /* 0x0001000040737824 */ /* 0x040fe400078e00ff */
[----:B------:R-:W-:Y:S01]  /*1b50*/  FFMA.FTZ R116, R71, R62, R116 ;  /* 0x0000003e47747223 */ /* 0x000fe20000010074 */
[----:B------:R-:W-:Y:S02]  /*1b60*/  SHF.L.U32 R62, R37, 0x10, RZ ;  /* 0x00000010253e7819 */ /* 0x000fe400000006ff */
[----:B------:R-:W-:-:S03]  /*1b70*/  PRMT R64, R64, 0x7632, R64 ;  /* 0x0000763240407816 */ /* 0x000fc60000000040 */
[----:B------:R-:W-:Y:S01]  /*1b80*/  FFMA.FTZ R115, R62, R115, R69 ;  /* 0x000000733e737223 */ /* 0x000fe20000010045 */
[----:B------:R-:W-:Y:S01]  /*1b90*/  SHF.L.U32 R69, R91, 0x10, RZ ;  /* 0x000000105b457819 */ /* 0x000fe200000006ff */
[----:B------:R-:W4:Y:S01]  /*1ba0*/  LDG.E.CONSTANT R62, desc[UR10][R2.64+0xc0c] ;  /* 0x000c0c0a023e7981 */ /* 0x000f22000c1e9900 */
[----:B------:R-:W-:-:S04]  /*1bb0*/  IMAD.U32 R64, R64, 0x10000, RZ ;  /* 0x0001000040407824 */ /* 0x000fc800078e00ff */
[----:B------:R-:W-:Y:S01]  /*1bc0*/  FFMA.FTZ R114, R69, R64, R118 ;  /* 0x0000004045727223 */ /* 0x000fe20000010076 */
[----:B------:R-:W-:Y:S01]  /*1bd0*/  IMAD.U32 R118, R38, 0x10000, RZ ;  /* 0x0001000026767824 */ /* 0x000fe200078e00ff */
[----:B------:R-:W4:Y:S01]  /*1be0*/  LDG.E.CONSTANT R64, desc[UR10][R2.64+0xe00] ;  /* 0x000e000a02407981 */ /* 0x000f22000c1e9900 */
[C---:B--2---:R-:W-:Y:S01]  /*1bf0*/  IMAD.U32 R69, R66.reuse, 0x10000, RZ ;  /* 0x0001000042457824 */ /* 0x044fe200078e00ff */
[----:B------:R-:W-:-:S03]  /*1c00*/  PRMT R66, R66, 0x7632, R66 ;  /* 0x0000763242427816 */ /* 0x000fc60000000042 */
[----:B------:R-:W-:Y:S01]  /*1c10*/  FFMA.FTZ R65, R118, R69, R65 ;  /* 0x0000004576417223 */ /* 0x000fe20000010041 */
[----:B------:R-:W-:Y:S01]  /*1c20*/  SHF.L.U32 R66, R66, 0x10, RZ ;  /* 0x0000001042427819 */ /* 0x000fe200000006ff */
[----:B------:R-:W-:Y:S02]  /*1c30*/  IMAD.U32 R69, R92, 0x10000, RZ ;  /* 0x000100005c457824 */ /* 0x000fe400078e00ff */
[----:B------:R-:W-:Y:S02]  /*1c40*/  IMAD.U32 R118, R39, 0x10000, RZ ;  /* 0x0001000027767824 */ /* 0x000fe400078e00ff */
[----:B------:R-:W-:Y:S01]  /*1c50*/  FFMA.FTZ R68, R69, R66, R68 ;  /* 0x0000004245447223 */ /* 0x000fe20000010044 */
[----:B---3--:R-:W-:Y:S01]  /*1c60*/  SHF.L.U32 R69, R18, 0x10, RZ ;  /* 0x0000001012457819 */ /* 0x008fe200000006ff */
[----:B------:R-:W2:Y:S04]  /*1c70*/  LDG.E.CONSTANT R66, desc[UR10][R2.64+0xe04] ;  /* 0x000e040a02427981 */ /* 0x000ea8000c1e9900 */
[----:B------:R-:W-:Y:S01]  /*1c80*/  FFMA.FTZ R67, R118, R69, R67 ;  /* 0x0000004576437223 */ /* 0x000fe20000010043 */
[----:B------:R-:W-:-:S02]  /*1c90*/  PRMT R69, R18, 0x7632, R69 ;  /* 0x0000763212457816 */ /* 0x000fc40000000045 */
[----:B------:R-:W3:Y:S03]  /*1ca0*/  LDG.E.CONSTANT R18, desc[UR10][R2.64+0xe08] ;  /* 0x000e080a02127981 */ /* 0x000ee6000c1e9900 */
[----:B------:R-:W-:Y:S02]  /*1cb0*/  IMAD.U32 R71, R69, 0x10000, RZ ;  /* 0x0001000045477824 */ /* 0x000fe400078e00ff */
[----:B------:R-:W-:Y:S02]  /*1cc0*/  IMAD.U32 R69, R93, 0x10000, RZ ;  /* 0x000100005d457824 */ /* 0x000fe400078e00ff */
[----:B----4-:R-:W-:Y:S02]  /*1cd0*/  IMAD.U32 R117, R4, 0x10000, RZ ;  /* 0x0001000004757824 */ /* 0x010fe400078e00ff */
[----:B------:R-:W-:Y:S01]  /*1ce0*/  FFMA.FTZ R70, R69, R71, R70 ;  /* 0x0000004745467223 */ /* 0x000fe20000010046 */
[----:B------:R-:W-:Y:S01]  /*1cf0*/  SHF.L.U32 R71, R40, 0x10, RZ ;  /* 0x0000001028477819 */ /* 0x000fe200000006ff */
[----:B------:R-:W4:Y:S01]  /*1d00*/  LDG.E.CONSTANT R69, desc[UR10][R2.64+0xe0c] ;  /* 0x000e0c0a02457981 */ /* 0x000f22000c1e9900 */
[----:B------:R-:W-:-:S03]  /*1d10*/  PRMT R4, R4, 0x7632, R4 ;  /* 0x0000763204047816 */ /* 0x000fc60000000004 */
[----:B------:R-:W-:Y:S01]  /*1d20*/  FFMA.FTZ R72, R71, R117, R72 ;  /* 0x0000007547487223 */ /* 0x000fe20000010048 */
[----:B------:R-:W-:Y:S01]  /*1d30*/  SHF.L.U32 R117, R94, 0x10, RZ ;  /* 0x000000105e757819 */ /* 0x000fe200000006ff */
[----:B------:R-:W4:Y:S01]  /*1d40*/  LDG.E.CONSTANT R71, desc[UR10][R2.64+0x1000] ;  /* 0x0010000a02477981 */ /* 0x000f22000c1e9900 */
[----:B------:R-:W-:-:S04]  /*1d50*/  IMAD.U32 R4, R4, 0x10000, RZ ;  /* 0x0001000004047824 */ /* 0x000fc800078e00ff */
[----:B------:R-:W-:Y:S02]  /*1d60*/  FFMA.FTZ R117, R117, R4, R116 ;  /* 0x0000000475757223 */ /* 0x000fe40000010074 */
[----:B------:R-:W4:Y:S01]  /*1d70*/  LDG.E.CONSTANT R116, desc[UR10][R2.64+0x1200] ;  /* 0x0012000a02747981 */ /* 0x000f22000c1e9900 */
[C---:B------:R-:W-:Y:S01]  /*1d80*/  IMAD.U32 R119, R5.reuse, 0x10000, RZ ;  /* 0x0001000005777824 */ /* 0x040fe200078e00ff */
[----:B------:R-:W-:Y:S01]  /*1d90*/  PRMT R5, R5, 0x7632, R5 ;  /* 0x0000763205057816 */ /* 0x000fe20000000005 */
[----:B------:R-:W-:Y:S01]  /*1da0*/  IMAD.U32 R118, R41, 0x10000, RZ ;  /* 0x0001000029767824 */ /* 0x000fe200078e00ff */
[----:B------:R-:W4:Y:S02]  /*1db0*/  LDG.E.CONSTANT R4, desc[UR10][R2.64+0x1004] ;  /* 0x0010040a02047981 */ /* 0x000f24000c1e9900 */
[----:B------:R-:W-:Y:S01]  /*1dc0*/  SHF.L.U32 R120, R5, 0x10, RZ ;  /* 0x0000001005787819 */ /* 0x000fe200000006ff */
[----:B------:R-:W-:Y:S01]  /*1dd0*/  FFMA.FTZ R115, R118, R119, R115 ;  /* 0x0000007776737223 */ /* 0x000fe20000010073 */
[----:B------:R-:W-:Y:S01]  /*1de0*/  IMAD.U32 R119, R95, 0x10000, RZ ;  /* 0x000100005f777824 */ /* 0x000fe200078e00ff */
[----:B------:R-:W4:Y:S04]  /*1df0*/  LDG.E.CONSTANT R5, desc[UR10][R2.64+0x1008] ;  /* 0x0010080a02057981 */ /* 0x000f28000c1e9900 */
[----:B------:R-:W4:Y:S01]  /*1e00*/  LDG.E.CONSTANT R118, desc[UR10][R2.64+0x1204] ;  /* 0x0012040a02767981 */ /* 0x000f22000c1e9900 */
        /* <DEDUP_REMOVED lines=18> */
[----:B------:R-:W-:Y:S01]  /*1f30*/  SHF.L.U32 R3, R61, 0x10, RZ ;  /* 0x000000103d037819 */ /* 0x000fe200000006ff */
        /* <DEDUP_REMOVED lines=17> */
[C---:B------:R-:W-:Y:S01]  /*2050*/  IMAD.U32 R3, R62.reuse, 0x10000, RZ ;  /* 0x000100003e037824 */ /* 0x040fe200078e00ff */
[----:B------:R-:W-:Y:S01]  /*2060*/  SHF.L.U32 R17, R97, 0x10, RZ ;  /* 0x0000001061117819 */ /* 0x000fe200000006ff */
[----:B------:R-:W-:Y:S01]  /*2070*/  IMAD.U32 R19, R19, 0x10000, RZ ;  /* 0x0001000013137824 */ /* 0x000fe200078e00ff */
[----:B------:R-:W-:Y:S01]  /*2080*/  PRMT R62, R62, 0x7632, R62 ;  /* 0x000076323e3e7816 */ /* 0x000fe2000000003e */
[----:B------:R-:W-:Y:S01]  /*2090*/  FFMA.FTZ R67, R2, R3, R67 ;  /* 0x0000000302437223 */ /* 0x000fe20000010043 */
[----:B------:R-:W-:-:S02]  /*20a0*/  IMAD.U32 R3, R101, 0x10000, RZ ;  /* 0x0001000065037824 */ /* 0x000fc400078e00ff */
[----:B------:R-:W-:Y:S01]  /*20b0*/  FFMA.FTZ R70, R17, R19, R70 ;  /* 0x0000001311467223 */ /* 0x000fe20000010046 */
[----:B------:R-:W-:Y:S02]  /*20c0*/  SHF.L.U32 R62, R62, 0x10, RZ ;  /* 0x000000103e3e7819 */ /* 0x000fe400000006ff */
[C---:B------:R-:W-:Y:S02]  /*20d0*/  SHF.L.U32 R2, R64.reuse, 0x10, RZ ;  /* 0x0000001040027819 */ /* 0x040fe400000006ff */
[----:B------:R-:W-:Y:S01]  /*20e0*/  PRMT R64, R64, 0x7632, R64 ;  /* 0x0000763240407816 */ /* 0x000fe20000000040 */
[----:B------:R-:W-:Y:S01]  /*20f0*/  FFMA.FTZ R70, R3, R62, R70 ;  /* 0x0000003e03467223 */ /* 0x000fe20000010046 */
[----:B------:R-:W-:-:S03]  /*2100*/  IMAD.U32 R3, R48, 0x10000, RZ ;  /* 0x0001000030037824 */ /* 0x000fc600078e00ff */
[----:B------:R-:W-:Y:S02]  /*2110*/  IMAD.U32 R64, R64, 0x10000, RZ ;  /* 0x0001000040407824 */ /* 0x000fe400078e00ff */
[----:B------:R-:W-:Y:S01]  /*2120*/  FFMA.FTZ R72, R3, R2, R72 ;  /* 0x0000000203487223 */ /* 0x000fe20000010048 */
[----:B------:R-:W-:-:S04]  /*2130*/  IMAD.U32 R2, R102, 0x10000, RZ ;  /* 0x0001000066027824 */ /* 0x000fc800078e00ff */
[----:B------:R-:W-:Y:S01]  /*2140*/  FFMA.FTZ R117, R2, R64, R117 ;  /* 0x0000004002757223 */ /* 0x000fe20000010075 */
[----:B------:R-:W-:Y:S02]  /*2150*/  SHF.L.U32 R3, R103, 0x10, RZ ;  /* 0x0000001067037819 */ /* 0x000fe400000006ff */
[----:B------:R-:W-:Y:S02]  /*2160*/  SHF.L.U32 R60, R56, 0x10, RZ ;  /* 0x00000010383c7819 */ /* 0x000fe400000006ff */
[----:B-----5:R-:W-:Y:S02]  /*2170*/  FSETP.NEU.FTZ.AND P0, PT, R0, RZ, PT ;  /* 0x000000ff0000720b */ /* 0x020fe40003f1d000 */
[C---:B--2---:R-:W-:Y:S02]  /*2180*/  PRMT R2, R66.reuse, 0x7632, R2 ;  /* 0x0000763242027816 */ /* 0x044fe40000000002 */
[----:B------:R-:W-:-:S03]  /*2190*/  SHF.L.U32 R66, R66, 0x10, RZ ;  /* 0x0000001042427819 */ /* 0x000fc600000006ff */
[----:B------:R-:W-:Y:S02]  /*21a0*/  IMAD.U32 R17, R2, 0x10000, RZ ;  /* 0x0001000002117824 */ /* 0x000fe400078e00ff */
[----:B------:R-:W-:Y:S02]  /*21b0*/  IMAD.U32 R2, R49, 0x10000, RZ ;  /* 0x0001000031027824 */ /* 0x000fe400078e00ff */
[----:B------:R-:W-:Y:S01]  /*21c0*/  FFMA.FTZ R114, R3, R17, R114 ;  /* 0x0000001103727223 */ /* 0x000fe20000010072 */
[----:B------:R-:W-:Y:S02]  /*21d0*/  IMAD.U32 R3, R50, 0x10000, RZ ;  /* 0x0001000032037824 */ /* 0x000fe400078e00ff */
[----:B------:R-:W-:Y:S01]  /*21e0*/  FFMA.FTZ R115, R2, R66, R115 ;  /* 0x0000004202737223 */ /* 0x000fe20000010073 */
[C---:B---3--:R-:W-:Y:S01]  /*21f0*/  IMAD.U32 R2, R18.reuse, 0x10000, RZ ;  /* 0x0001000012027824 */ /* 0x048fe200078e00ff */
[----:B------:R-:W-:-:S03]  /*2200*/  PRMT R18, R18, 0x7632, R18 ;  /* 0x0000763212127816 */ /* 0x000fc60000000012 */
[----:B------:R-:W-:Y:S01]  /*2210*/  FFMA.FTZ R120, R3, R2, R120 ;  /* 0x0000000203787223 */ /* 0x000fe20000010078 */
[----:B------:R-:W-:Y:S01]  /*2220*/  IMAD.U32 R2, R51, 0x10000, RZ ;  /* 0x0001000033027824 */ /* 0x000fe200078e00ff */
[----:B----4-:R-:W-:Y:S01]  /*2230*/  SHF.L.U32 R17, R69, 0x10, RZ ;  /* 0x0000001045117819 */ /* 0x010fe200000006ff */
[----:B------:R-:W-:Y:S01]  /*2240*/  IMAD.U32 R18, R18, 0x10000, RZ ;  /* 0x0001000012127824 */ /* 0x000fe200078e00ff */
[----:B------:R-:W-:-:S03]  /*2250*/  SHF.L.U32 R3, R104, 0x10, RZ ;  /* 0x0000001068037819 */ /* 0x000fc600000006ff */
[----:B------:R-:W-:Y:S01]  /*2260*/  FFMA.FTZ R67, R2, R17, R67 ;  /* 0x0000001102437223 */ /* 0x000fe20000010043 */
[----:B------:R-:W-:Y:S01]  /*2270*/  PRMT R2, R71, 0x7632, R2 ;  /* 0x0000763247027816 */ /* 0x000fe20000000002 */
[----:B------:R-:W-:-:S04]  /*2280*/  FFMA.FTZ R68, R3, R18, R68 ;  /* 0x0000001203447223 */ /* 0x000fc80000010044 */
[----:B------:R-:W-:Y:S01]  /*2290*/  IMAD.U32 R18, R2, 0x10000, RZ ;  /* 0x0001000002127824 */ /* 0x000fe200078e00ff */
[----:B------:R-:W-:Y:S02]  /*22a0*/  SHF.L.U32 R2, R106, 0x10, RZ ;  /* 0x000000106a027819 */ /* 0x000fe400000006ff */
[----:B------:R-:W-:Y:S01]  /*22b0*/  PRMT R61, R116, 0x7632, R61 ;  /* 0x00007632743d7816 */ /* 0x000fe2000000003d */
[----:B------:R-:W-:Y:S01]  /*22c0*/  IMAD.U32 R17, R52, 0x10000, RZ ;  /* 0x0001000034117824 */ /* 0x000fe200078e00ff */
[----:B------:R-:W-:Y:S02]  /*22d0*/  PRMT R69, R69, 0x7632, R69 ;  /* 0x0000763245457816 */ /* 0x000fe40000000045 */
[----:B------:R-:W-:Y:S01]  /*22e0*/  SHF.L.U32 R71, R71, 0x10, RZ ;  /* 0x0000001047477819 */ /* 0x000fe200000006ff */
[----:B------:R-:W-:Y:S01]  /*22f0*/  FFMA.FTZ R2, R2, R18, R117 ;  /* 0x0000001202027223 */ /* 0x000fe20000010075 */
[----:B------:R-:W-:Y:S01]  /*2300*/  PRMT R19, R4, 0x7632, R19 ;  /* 0x0000763204137816 */ /* 0x000fe20000000013 */
[----:B------:R-:W-:-:S02]  /*2310*/  IMAD.U32 R62, R61, 0x10000, RZ ;  /* 0x000100003d3e7824 */ /* 0x000fc400078e00ff */
[----:B------:R-:W-:Y:S02]  /*2320*/  IMAD.U32 R18, R53, 0x10000, RZ ;  /* 0x0001000035127824 */ /* 0x000fe400078e00ff */
[----:B------:R-:W-:Y:S02]  /*2330*/  IMAD.U32 R4, R4, 0x10000, RZ ;  /* 0x0001000004047824 */ /* 0x000fe400078e00ff */
[----:B------:R-:W-:Y:S02]  /*2340*/  IMAD.U32 R61, R110, 0x10000, RZ ;  /* 0x000100006e3d7824 */ /* 0x000fe400078e00ff */
[----:B------:R-:W-:Y:S01]  /*2350*/  FFMA.FTZ R17, R17, R71, R72 ;  /* 0x0000004711117223 */ /* 0x000fe20000010048 */
[----:B------:R-:W-:Y:S02]  /*2360*/  IMAD.U32 R3, R105, 0x10000, RZ ;  /* 0x0001000069037824 */ /* 0x000fe400078e00ff */
[----:B------:R-:W-:Y:S02]  /*2370*/  IMAD.U32 R69, R69, 0x10000, RZ ;  /* 0x0001000045457824 */ /* 0x000fe400078e00ff */
[----:B------:R-:W-:-:S02]  /*2380*/  IMAD.U32 R116, R116, 0x10000, RZ ;  /* 0x0001000074747824 */ /* 0x000fc400078e00ff */
[----:B------:R-:W-:Y:S01]  /*2390*/  FFMA.FTZ R115, R18, R4, R115 ;  /* 0x0000000412737223 */ /* 0x000fe20000010073 */
[--C-:B------:R-:W-:Y:S01]  /*23a0*/  FFMA.FTZ R61, R61, R62, R2.reuse ;  /* 0x0000003e3d3d7223 */ /* 0x100fe20000010002 */
[----:B------:R-:W-:Y:S01]  /*23b0*/  PRMT R2, R5, 0x7632, R2 ;  /* 0x0000763205027816 */ /* 0x000fe20000000002 */
[----:B------:R-:W-:Y:S01]  /*23c0*/  FFMA.FTZ R70, R3, R69, R70 ;  /* 0x0000004503467223 */ /* 0x000fe20000010046 */
[----:B------:R-:W-:Y:S01]  /*23d0*/  PRMT R18, R118, 0x7632, R18 ;  /* 0x0000763276127816 */ /* 0x000fe20000000012 */
[----:B------:R-:W-:Y:S01]  /*23e0*/  FFMA.FTZ R60, R60, R116, R17 ;  /* 0x000000743c3c7223 */ /* 0x000fe20000010011 */
[----:B------:R-:W-:Y:S01]  /*23f0*/  SHF.L.U32 R19, R19, 0x10, RZ ;  /* 0x0000001013137819 */ /* 0x000fe200000006ff */
[----:B------:R-:W-:Y:S02]  /*2400*/  IMAD.U32 R4, R57, 0x10000, RZ ;  /* 0x0001000039047824 */ /* 0x000fe400078e00ff */
[----:B------:R-:W-:Y:S02]  /*2410*/  IMAD.U32 R118, R118, 0x10000, RZ ;  /* 0x0001000076767824 */ /* 0x000fe400078e00ff */
[----:B------:R-:W-:Y:S01]  /*2420*/  IMAD.U32 R3, R107, 0x10000, RZ ;  /* 0x000100006b037824 */ /* 0x000fe200078e00ff */
[----:B------:R-:W-:Y:S01]  /*2430*/  SHF.L.U32 R2, R2, 0x10, RZ ;  /* 0x0000001002027819 */ /* 0x000fe200000006ff */
[----:B------:R-:W-:-:S02]  /*2440*/  IMAD.U32 R17, R108, 0x10000, RZ ;  /* 0x000100006c117824 */ /* 0x000fc400078e00ff */
[----:B------:R-:W-:Y:S01]  /*2450*/  FADD.FTZ R61, R60, R61 ;  /* 0x0000003d3c3d7221 */ /* 0x000fe20000010000 */
[----:B------:R-:W-:Y:S01]  /*2460*/  FFMA.FTZ R4, R4, R118, R115 ;  /* 0x0000007604047223 */ /* 0x000fe20000010073 */
[----:B------:R-:W-:Y:S01]  /*2470*/  FFMA.FTZ R114, R3, R19, R114 ;  /* 0x0000001303727223 */ /* 0x000fe20000010072 */
[----:B------:R-:W-:Y:S01]  /*2480*/  SHF.L.U32 R3, R54, 0x10, RZ ;  /* 0x0000001036037819 */ /* 0x000fe200000006ff */
[----:B------:R-:W-:Y:S01]  /*2490*/  IMAD.U32 R5, R5, 0x10000, RZ ;  /* 0x0001000005057824 */ /* 0x000fe200078e00ff */
[----:B------:R-:W-:Y:S01]  /*24a0*/  SHF.L.U32 R19, R111, 0x10, RZ ;  /* 0x000000106f137819 */ /* 0x000fe200000006ff */
[----:B------:R-:W-:Y:S02]  /*24b0*/  IMAD.U32 R18, R18, 0x10000, RZ ;  /* 0x0001000012127824 */ /* 0x000fe400078e00ff */
[----:B------:R-:W-:Y:S01]  /*24c0*/  FFMA.FTZ R2, R17, R2, R68 ;  /* 0x0000000211027223 */ /* 0x000fe20000010044 */
[----:B------:R-:W-:Y:S01]  /*24d0*/  FADD.FTZ R63, R4, R61 ;  /* 0x0000003d043f7221 */ /* 0x000fe20000010000 */
[----:B------:R-:W-:-:S02]  /*24e0*/  PRMT R17, R65, 0x7632, R17 ;  /* 0x0000763241117816 */ /* 0x000fc40000000011 */
[----:B------:R-:W-:Y:S01]  /*24f0*/  PRMT R61, R119, 0x7632, R61 ;  /* 0x00007632773d7816 */ /* 0x000fe2000000003d */
[----:B------:R-:W-:Y:S01]  /*2500*/  FFMA.FTZ R3, R3, R5, R120 ;  /* 0x0000000503037223 */ /* 0x000fe20000010078 */
[----:B------:R-:W-:Y:S01]  /*2510*/  SHF.L.U32 R119, R119, 0x10, RZ ;  /* 0x0000001077777819 */ /* 0x000fe200000006ff */
[----:B------:R-:W-:Y:S01]  /*2520*/  FFMA.FTZ R18, R19, R18, R114 ;  /* 0x0000001213127223 */ /* 0x000fe20000010072 */
[----:B------:R-:W-:Y:S01]  /*2530*/  IMAD.U32 R60, R58, 0x10000, RZ ;  /* 0x000100003a3c7824 */ /* 0x000fe200078e00ff */
[----:B------:R-:W-:Y:S01]  /*2540*/  SHF.L.U32 R5, R109, 0x10, RZ ;  /* 0x000000106d057819 */ /* 0x000fe200000006ff */
[----:B------:R-:W-:Y:S01]  /*2550*/  IMAD.U32 R19, R112, 0x10000, RZ ;  /* 0x0001000070137824 */ /* 0x000fe200078e00ff */
[----:B------:R-:W-:Y:S01]  /*2560*/  SHF.L.U32 R61, R61, 0x10, RZ ;  /* 0x000000103d3d7819 */ /* 0x000fe200000006ff */
[----:B------:R-:W-:Y:S02]  /*2570*/  IMAD.U32 R17, R17, 0x10000, RZ ;  /* 0x0001000011117824 */ /* 0x000fe400078e00ff */
[----:B------:R-:W-:Y:S01]  /*2580*/  FADD.FTZ R18, R18, R63 ;  /* 0x0000003f12127221 */ /* 0x000fe20000010000 */
[----:B------:R-:W-:Y:S01]  /*2590*/  FFMA.FTZ R3, R60, R119, R3 ;  /* 0x000000773c037223 */ /* 0x000fe20000010003 */
[----:B------:R-:W-:-:S02]  /*25a0*/  IMAD.U32 R4, R55, 0x10000, RZ ;  /* 0x0001000037047824 */ /* 0x000fc400078e00ff */
[----:B------:R-:W-:Y:S02]  /*25b0*/  IMAD.U32 R65, R65, 0x10000, RZ ;  /* 0x0001000041417824 */ /* 0x000fe400078e00ff */
[----:B------:R-:W-:Y:S02]  /*25c0*/  VIADD R60, R73, 0x1 ;  /* 0x00000001493c7836 */ /* 0x000fe40000000000 */
[----:B------:R-:W-:Y:S01]  /*25d0*/  FFMA.FTZ R5, R5, R17, R70 ;  /* 0x0000001105057223 */ /* 0x000fe20000010046 */
[----:B------:R-:W-:Y:S01]  /*25e0*/  FFMA.FTZ R2, R19, R61, R2 ;  /* 0x0000003d13027223 */ /* 0x000fe20000010002 */
[----:B------:R-:W-:Y:S01]  /*25f0*/  FADD.FTZ R19, R3, R18 ;  /* 0x0000001203137221 */ /* 0x000fe20000010000 */
[----:B------:R-:W-:Y:S01]  /*2600*/  PRMT R17, R121, 0x7632, R17 ;  /* 0x0000763279117816 */ /* 0x000fe20000000011 */
[----:B------:R-:W-:Y:S01]  /*2610*/  FFMA.FTZ R4, R4, R65, R67 ;  /* 0x0000004104047223 */ /* 0x000fe20000010043 */
[----:B------:R-:W-:Y:S01]  /*2620*/  IMAD.U32 R3, R59, 0x10000, RZ ;  /* 0x000100003b037824 */ /* 0x000fe200078e00ff */
[----:B------:R-:W-:Y:S01]  /*2630*/  I2FP.F32.S32 R61, R60 ;  /* 0x0000003c003d7245 */ /* 0x000fe20000201400 */
[----:B------:R-:W-:Y:S01]  /*2640*/  IMAD.U32 R121, R121, 0x10000, RZ ;  /* 0x0001000079797824 */ /* 0x000fe200078e00ff */
[----:B------:R-:W-:Y:S01]  /*2650*/  SHF.L.U32 R18, R113, 0x10, RZ ;  /* 0x0000001071127819 */ /* 0x000fe200000006ff */
[----:B------:R-:W-:-:S02]  /*2660*/  IMAD.U32 R17, R17, 0x10000, RZ ;  /* 0x0001000011117824 */ /* 0x000fc400078e00ff */
[----:B------:R-:W-:Y:S01]  /*2670*/  FADD.FTZ R2, R2, R19 ;  /* 0x0000001302027221 */ /* 0x000fe20000010000 */
[----:B------:R-:W-:Y:S01]  /*2680*/  FFMA.FTZ R3, R3, R121, R4 ;  /* 0x0000007903037223 */ /* 0x000fe20000010004 */
[----:B------:R-:W-:Y:S01]  /*2690*/  FMUL.FTZ R61, R61, R0 ;  /* 0x000000003d3d7220 */ /* 0x000fe20000410000 */
[----:B------:R-:W-:Y:S02]  /*26a0*/  FFMA.FTZ R5, R18, R17, R5 ;  /* 0x0000001112057223 */ /* 0x000fe40000010005 */
        /* <DEDUP_REMOVED lines=9> */
.L_x_18392:
[----:B------:R-:W-:Y:S05]  /*2740*/  BSYNC.RECONVERGENT B1 ;  /* 0x0000000000017941 */ /* 0x000fea0003800200 */
.L_x_18391:
[----:B------:R-:W-:Y:S01]  /*2750*/  IADD3 R6, P0, PT, R6, 0x10, RZ ;  /* 0x0000001006067810 */ /* 0x000fe20007f1e0ff */
[----:B01----:R-:W-:Y:S01]  /*2760*/  VIADD R15, R15, 0x200 ;  /* 0x000002000f0f7836 */ /* 0x003fe20000000000 */
[----:B------:R-:W-:Y:S01]  /*2770*/  IADD3 R16, PT, PT, R16, 0x80, RZ ;  /* 0x0000008010107810 */ /* 0x000fe20007ffe0ff */
[----:B------:R-:W-:Y:S02]  /*2780*/  VIADD R73, R73, 0x80 ;  /* 0x0000008049497836 */ /* 0x000fe40000000000 */
[----:B------:R-:W-:Y:S01]  /*2790*/  IMAD.X R7, RZ, RZ, R7, P0 ;  /* 0x000000ffff077224 */ /* 0x000fe200000e0607 */
[----:B------:R-:W-:Y:S07]  /*27a0*/  @!P1 BRA `(.L_x_18393) ;  /* 0xffffffe400a49947 */ /* 0x000fee000383ffff */
.L_x_18390:
[----:B------:R-:W-:Y:S05]  /*27b0*/  BSYNC.RECONVERGENT B0 ;  /* 0x0000000000007941 */ /* 0x000fea0003800200 */
.L_x_18389:
[----:B-----5:R-:W0:Y:S01]  /*27c0*/  SHFL.BFLY PT, R0, R11, 0x10, 0x1f ;  /* 0x0e001f000b007f89 */ /* 0x020e2200000e0000 */
[----:B------:R-:W-:Y:S01]  /*27d0*/  MOV R4, 0x400 ;  /* 0x0000040000047802 */ /* 0x000fe20000000f00 */
[----:B------:R-:W-:Y:S01]  /*27e0*/  IMAD.MOV.U32 R13, RZ, RZ, -0x800001 ;  /* 0xff7fffffff0d7424 */ /* 0x000fe200078e00ff */
[----:B------:R-:W-:Y:S01]  /*27f0*/  BSSY.RECONVERGENT B0, `(.L_x_18394) ;  /* 0x0000102000007945 */ /* 0x000fe20003800200 */
[----:B------:R-:W1:Y:S01]  /*2800*/  S2R R2, SR_CgaCtaId ;  /* 0x0000000000027919 */ /* 0x000e620000008800 */
[----:B------:R-:W2:Y:S01]  /*2810*/  S2R R19, SR_CTAID.Z ;  /* 0x0000000000137919 */ /* 0x000ea20000002700 */
[----:B0-----:R-:W-:-:S05]  /*2820*/  FMNMX.FTZ R3, R0, R11, !PT ;  /* 0x0000000b00037209 */ /* 0x001fca0007810000 */
[----:B------:R-:W0:Y:S02]  /*2830*/  SHFL.BFLY PT, R0, R3, 0x8, 0x1f ;  /* 0x0d001f0003007f89 */ /* 0x000e2400000e0000 */
[----:B0-----:R-:W-:Y:S01]  /*2840*/  FMNMX.FTZ R5, R3, R0, !PT ;  /* 0x0000000003057209 */ /* 0x001fe20007810000 */
[----:B------:R-:W-:-:S04]  /*2850*/  VIADD R3, R4, 0xa0 ;  /* 0x000000a004037836 */ /* 0x000fc80000000000 */
[----:B------:R-:W0:Y:S01]  /*2860*/  SHFL.BFLY PT, R0, R5, 0x4, 0x1f ;  /* 0x0c801f0005007f89 */ /* 0x000e2200000e0000 */
[----:B-1----:R-:W-:Y:S02]  /*2870*/  LEA R3, R2, R3, 0x18 ;  /* 0x0000000302037211 */ /* 0x002fe400078ec0ff */
[----:B0-----:R-:W-:Y:S02]  /*2880*/  FMNMX.FTZ R6, R5, R0, !PT ;  /* 0x0000000005067209 */ /* 0x001fe40007810000 */
[----:B------:R-:W0:Y:S03]  /*2890*/  S2R R0, SR_TID.X ;  /* 0x0000000000007919 */ /* 0x000e260000002100 */
[----:B------:R-:W1:Y:S02]  /*28a0*/  SHFL.BFLY PT, R7, R6, 0x2, 0x1f ;  /* 0x0c401f0006077f89 */ /* 0x000e6400000e0000 */
[----:B-1----:R-:W-:-:S02]  /*28b0*/  FMNMX.FTZ R7, R6, R7, !PT ;  /* 0x0000000706077209 */ /* 0x002fc40007810000 */
[----:B0-----:R-:W-:-:S03]  /*28c0*/  LOP3.LUT P0, R11, R0, 0x1f, RZ, 0xc0, !PT ;  /* 0x0000001f000b7812 */ /* 0x001fc6000780c0ff */
[----:B------:R-:W0:Y:S01]  /*28d0*/  SHFL.BFLY PT, R12, R7, 0x1, 0x1f ;  /* 0x0c201f00070c7f89 */ /* 0x000e2200000e0000 */
[----:B------:R-:W-:Y:S02]  /*28e0*/  SHF.R.U32.HI R18, RZ, 0x5, R0 ;  /* 0x00000005ff127819 */ /* 0x000fe40000011600 */
[----:B------:R-:W-:Y:S02]  /*28f0*/  ISETP.GT.U32.AND P1, PT, R11, 0x3, PT ;  /* 0x000000030b00780c */ /* 0x000fe40003f24070 */
[----:B------:R-:W-:Y:S02]  /*2900*/  LEA R6, R18, R3, 0x2 ;  /* 0x0000000312067211 */ /* 0x000fe400078e10ff */
[----:B0-----:R-:W-:Y:S01]  /*2910*/  FMNMX.FTZ R15, R7, R12, !PT ;  /* 0x0000000c070f7209 */ /* 0x001fe20007810000 */
[----:B------:R-:W-:-:S04]  /*2920*/  IMAD R12, R11, 0x4, R3 ;  /* 0x000000040b0c7824 */ /* 0x000fc800078e0203 */
[----:B------:R0:W-:Y:S01]  /*2930*/  @!P0 STS [R6], R15 ;  /* 0x0000000f06008388 */ /* 0x0001e20000000800 */
[----:B------:R-:W-:Y:S01]  /*2940*/  BAR.SYNC.DEFER_BLOCKING 0x0 ;  /* 0x0000000000007b1d */ /* 0x000fe20000010000 */
[----:B0-----:R-:W-:-:S05]  /*2950*/  IMAD.MOV.U32 R15, RZ, RZ, RZ ;  /* 0x000000ffff0f7224 */ /* 0x001fca00078e00ff */
[----:B------:R-:W0:Y:S04]  /*2960*/  @!P1 LDS R13, [R12] ;  /* 0x000000000c0d9984 */ /* 0x000e280000000800 */
[----:B0-----:R-:W0:Y:S02]  /*2970*/  SHFL.BFLY PT, R14, R13, 0x2, 0x1f ;  /* 0x0c401f000d0e7f89 */ /* 0x001e2400000e0000 */
[----:B0-----:R-:W-:-:S05]  /*2980*/  FMNMX.FTZ R14, R14, R13, !PT ;  /* 0x0000000d0e0e7209 */ /* 0x001fca0007810000 */
[----:B------:R-:W0:Y:S02]  /*2990*/  SHFL.BFLY PT, R3, R14, 0x1, 0x1f ;  /* 0x0c201f000e037f89 */ /* 0x000e2400000e0000 */
[----:B0-----:R-:W-:Y:S02]  /*29a0*/  FMNMX.FTZ R5, R14, R3, !PT ;  /* 0x000000030e057209 */ /* 0x001fe40007810000 */
[----:B--2---:R-:W-:-:S04]  /*29b0*/  SHF.L.U32 R3, R19, 0x9, RZ ;  /* 0x0000000913037819 */ /* 0x004fc800000006ff */
[----:B------:R-:W-:Y:S01]  /*29c0*/  IADD3 R7, PT, PT, -R3, UR4, RZ ;  /* 0x0000000403077c10 */ /* 0x000fe2000fffe1ff */
[----:B------:R-:W0:Y:S03]  /*29d0*/  SHFL.IDX PT, R5, R5, RZ, 0x1f ;  /* 0x00001fff05057589 */ /* 0x000e2600000e0000 */
[----:B------:R-:W-:-:S13]  /*29e0*/  ISETP.GE.AND P2, PT, R0, R7, PT ;  /* 0x000000070000720c */ /* 0x000fda0003f46270 */
[----:B------:R-:W-:Y:S05]  /*29f0*/  @P2 BRA `(.L_x_18395) ;  /* 0x0000000c00842947 */ /* 0x000fea0003800000 */
[----:B------:R-:W-:Y:S01]  /*2a00*/  LOP3.LUT R13, RZ, R0, RZ, 0x33, !PT ;  /* 0x00000000ff0d7212 */ /* 0x000fe200078e33ff */
[----:B------:R-:W-:Y:S01]  /*2a10*/  BSSY.RECONVERGENT B1, `(.L_x_18396) ;  /* 0x000001c000017945 */ /* 0x000fe20003800200 */
[----:B------:R-:W-:-:S03]  /*2a20*/  IMAD.MOV.U32 R15, RZ, RZ, RZ ;  /* 0x000000ffff0f7224 */ /* 0x000fc600078e00ff */
[----:B------:R-:W-:-:S05]  /*2a30*/  VIADD R16, R13, UR4 ;  /* 0x000000040d107c36 */ /* 0x000fca0008000000 */
[----:B------:R-:W-:Y:S02]  /*2a40*/  LOP3.LUT R13, R16, 0x180, RZ, 0xc0, !PT ;  /* 0x00000180100d7812 */ /* 0x000fe400078ec0ff */
[----:B------:R-:W-:Y:S02]  /*2a50*/  IADD3 R14, PT, PT, -R3, R16, RZ ;  /* 0x00000010030e7210 */ /* 0x000fe40007ffe1ff */
[----:B------:R-:W-:Y:S02]  /*2a60*/  ISETP.NE.AND P0, PT, R13, 0x180, PT ;  /* 0x000001800d00780c */ /* 0x000fe40003f05270 */
[----:B------:R-:W-:Y:S01]  /*2a70*/  ISETP.GE.U32.AND P3, PT, R14, 0x180, PT ;  /* 0x000001800e00780c */ /* 0x000fe20003f66070 */
[----:B------:R-:W-:-:S10]  /*2a80*/  IMAD.MOV.U32 R14, RZ, RZ, R0 ;  /* 0x000000ffff0e7224 */ /* 0x000fd400078e0000 */
        /* <DEDUP_REMOVED lines=9> */
.L_x_18398:
        /* <DEDUP_REMOVED lines=11> */
.L_x_18397:
[----:B------:R-:W-:Y:S05]  /*2bd0*/  BSYNC.RECONVERGENT B1 ;  /* 0x0000000000017941 */ /* 0x000fea0003800200 */
.L_x_18396:
        /* <DEDUP_REMOVED lines=12> */
.L_x_18401:
        /* <DEDUP_REMOVED lines=100> */
.L_x_18400:
[----:B------:R-:W-:Y:S05]  /*32e0*/  BSYNC.RECONVERGENT B1 ;  /* 0x0000000000017941 */ /* 0x000fea0003800200 */
.L_x_18399:
        /* <DEDUP_REMOVED lines=55> */
.L_x_18403:
[----:B------:R-:W-:Y:S05]  /*3660*/  BSYNC.RECONVERGENT B1 ;  /* 0x0000000000017941 */ /* 0x000fea0003800200 */
.L_x_18402:
        /* <DEDUP_REMOVED lines=26> */
.L_x_18395:
[----:B------:R-:W-:Y:S05]  /*3810*/  BSYNC.RECONVERGENT B0 ;  /* 0x0000000000007941 */ /* 0x000fea0003800200 */
.L_x_18394:
        /* <DEDUP_REMOVED lines=41> */
.L_x_18408:
[----:B------:R-:W3:Y:S01]  /*3ab0*/  LDS R13, [R12] ;  /* 0x000000000c0d7984 */ /* 0x000ee20000000800 */
[----:B------:R-:W-:-:S05]  /*3ac0*/  VIADD R14, R14, 0x1 ;  /* 0x000000010e0e7836 */ /* 0x000fca0000000000 */
[----:B------:R-:W-:Y:S01]  /*3ad0*/  ISETP.NE.AND P0, PT, R14, RZ, PT ;  /* 0x000000ff0e00720c */ /* 0x000fe20003f05270 */
[----:B---3--:R-:W-:-:S05]  /*3ae0*/  FMUL.FTZ R13, R13, R41 ;  /* 0x000000290d0d7220 */ /* 0x008fca0000410000 */
[----:B------:R1:W-:Y:S02]  /*3af0*/  STS [R12], R13 ;  /* 0x0000000d0c007388 */ /* 0x0003e40000000800 */
[----:B-1----:R-:W-:-:S05]  /*3b00*/  IADD3 R12, PT, PT, R12, 0x200, RZ ;  /* 0x000002000c0c7810 */ /* 0x002fca0007ffe0ff */
[----:B------:R-:W-:Y:S05]  /*3b10*/  @P0 BRA `(.L_x_18408) ;  /* 0xfffffffc00e40947 */ /* 0x000fea000383ffff */
.L_x_18407:
[----:B------:R-:W-:Y:S05]  /*3b20*/  BSYNC.RECONVERGENT B1 ;  /* 0x0000000000017941 */ /* 0x000fea0003800200 */
.L_x_18406:
        /* <DEDUP_REMOVED lines=12> */
.L_x_18411:
        /* <DEDUP_REMOVED lines=52> */
.L_x_18410:
[----:B------:R-:W-:Y:S05]  /*3f30*/  BSYNC.RECONVERGENT B1 ;  /* 0x0000000000017941 */ /* 0x000fea0003800200 */
.L_x_18409:
        /* <DEDUP_REMOVED lines=31> */
.L_x_18413:
[----:B------:R-:W-:Y:S05]  /*4130*/  BSYNC.RECONVERGENT B1 ;  /* 0x0000000000017941 */ /* 0x000fea0003800200 */
.L_x_18412:
        /* <DEDUP_REMOVED lines=14> */
.L_x_18405:
[----:B------:R-:W-:Y:S05]  /*4220*/  BSYNC.RECONVERGENT B0 ;  /* 0x0000000000007941 */ /* 0x000fea0003800200 */
.L_x_18404:
        /* <DEDUP_REMOVED lines=23> */
.L_x_18415:
[----:B0-----:R-:W-:Y:S05]  /*43a0*/  BSYNC.RECONVERGENT B0 ;  /* 0x0000000000007941 */ /* 0x001fea0003800200 */
.L_x_18414:
        /* <DEDUP_REMOVED lines=8> */
[----:B------:R-:W-:Y:S01]  /*4430*/  CS2R R30, SRZ ;  /* 0x00000000001e7805 */ /* 0x000fe2000001ff00 */
[----:B------:R-:W-:Y:S06]  /*4440*/  @P0 BRA `(.L_x_18417) ;  /* 0x0000002c00980947 */ /* 0x000fec0003800000 */
[----:B-12-4-:R-:W1:Y:S01]  /*4450*/  I2F.RP R12, R8 ;  /* 0x00000008000c7306 */ /* 0x016e620000209400 */
[----:B------:R-:W2:Y:S01]  /*4460*/  LDC R6, c[0x0][0x3c8] ;  /* 0x0000f200ff067b82 */ /* 0x000ea20000000800 */
[----:B------:R-:W4:Y:S01]  /*4470*/  LDCU.64 UR14, c[0x0][0x3b8] ;  /* 0x00007700ff0e77ac */ /* 0x000f220008000a00 */
[----:B------:R-:W-:Y:S01]  /*4480*/  IADD3 R15, PT, PT, R4, 0xc0, RZ ;  /* 0x000000c0040f7810 */ /* 0x000fe20007ffe0ff */
[C---:B------:R-:W-:Y:S01]  /*4490*/  IMAD.WIDE.U32 R4, R38.reuse, 0x4, RZ ;  /* 0x0000000426047825 */ /* 0x040fe200078e00ff */
[----:B------:R-:W-:Y:S01]  /*44a0*/  IADD3 R34, PT, PT, R38, 0x1, RZ ;  /* 0x0000000126227810 */ /* 0x000fe20007ffe0ff */
[----:B------:R-:W5:Y:S01]  /*44b0*/  LDCU UR5, c[0x0][0x3fc] ;  /* 0x00007f80ff0577ac */ /* 0x000f620008000800 */
[----:B------:R-:W-:Y:S01]  /*44c0*/  LEA R2, R2, R15, 0x18 ;  /* 0x0000000f02027211 */ /* 0x000fe200078ec0ff */
[----:B------:R-:W-:Y:S01]  /*44d0*/  IMAD.SHL.U32 R13, R0, 0x20, RZ ;  /* 0x00000020000d7824 */ /* 0x000fe200078e00ff */
[----:B------:R-:W-:Y:S01]  /*44e0*/  CS2R R24, SRZ ;  /* 0x0000000000187805 */ /* 0x000fe2000001ff00 */
[----:B------:R-:W-:Y:S01]  /*44f0*/  UIADD3 UR4, UPT, UPT, UR9, 0x1f, URZ ;  /* 0x0000001f09047890 */ /* 0x000fe2000fffe0ff */
[----:B------:R-:W-:Y:S01]  /*4500*/  IMAD R3, R18, 0x20, R3 ;  /* 0x0000002012037824 */ /* 0x000fe200078e0203 */
[----:B------:R-:W-:-:S02]  /*4510*/  CS2R R26, SRZ ;  /* 0x00000000001a7805 */ /* 0x000fc4000001ff00 */
[----:B------:R-:W-:Y:S01]  /*4520*/  LOP3.LUT R13, R13, 0x60, RZ, 0xe2, !PT ;  /* 0x000000600d0d7812 */ /* 0x000fe200078ee2ff */
[----:B------:R-:W-:Y:S01]  /*4530*/  USHF.R.U32.HI UR4, URZ, 0x5, UR4 ;  /* 0x00000005ff047899 */ /* 0x000fe20008011604 */
[----:B-1----:R-:W1:Y:S01]  /*4540*/  MUFU.RCP R12, R12 ;  /* 0x0000000c000c7308 */ /* 0x002e620000001000 */
[----:B------:R-:W-:Y:S01]  /*4550*/  IADD3 R36, PT, PT, R3, 0x3, RZ ;  /* 0x0000000303247810 */ /* 0x000fe20007ffe0ff */
[----:B------:R-:W-:Y:S01]  /*4560*/  IMAD.MOV.U32 R23, RZ, RZ, RZ ;  /* 0x000000ffff177224 */ /* 0x000fe200078e00ff */
[----:B------:R-:W-:Y:S01]  /*4570*/  CS2R R28, SRZ ;  /* 0x00000000001c7805 */ /* 0x000fe2000001ff00 */
[----:B------:R-:W-:Y:S01]  /*4580*/  IMAD R13, R18, 0x80, R13 ;  /* 0x00000080120d7824 */ /* 0x000fe200078e020d */
[----:B------:R-:W-:Y:S01]  /*4590*/  CS2R R30, SRZ ;  /* 0x00000000001e7805 */ /* 0x000fe2000001ff00 */
[----:B------:R-:W-:Y:S01]  /*45a0*/  IMAD.MOV.U32 R32, RZ, RZ, RZ ;  /* 0x000000ffff207224 */ /* 0x000fe200078e00ff */
[----:B------:R-:W-:Y:S02]  /*45b0*/  IADD3 R38, PT, PT, R38, -UR4, RZ ;  /* 0x8000000426267c10 */ /* 0x000fe4000fffe0ff */
[----:B------:R-:W-:Y:S01]  /*45c0*/  IADD3 R21, PT, PT, R13, 0x10, R2 ;  /* 0x000000100d157810 */ /* 0x000fe20007ffe002 */
[----:B--2---:R-:W-:Y:S01]  /*45d0*/  IMAD R15, R6, UR17, RZ ;  /* 0x00000011060f7c24 */ /* 0x004fe2000f8e02ff */
[----:B------:R-:W-:Y:S01]  /*45e0*/  MOV R6, RZ ;  /* 0x000000ff00067202 */ /* 0x000fe20000000f00 */
[----:B------:R-:W-:-:S02]  /*45f0*/  IMAD.SHL.U32 R2, R0, 0x8, RZ ;  /* 0x0000000800027824 */ /* 0x000fc400078e00ff */
[----:B------:R-:W-:-:S03]  /*4600*/  IMAD.WIDE R4, R15, 0x4, R4 ;  /* 0x000000040f047825 */ /* 0x000fc600078e0204 */
[----:B------:R-:W-:Y:S01]  /*4610*/  LOP3.LUT R37, R2, 0x18, RZ, 0xc0, !PT ;  /* 0x0000001802257812 */ /* 0x000fe200078ec0ff */
[----:B-1----:R-:W-:Y:S01]  /*4620*/  VIADD R7, R12, 0xffffffe ;  /* 0x0ffffffe0c077836 */ /* 0x002fe20000000000 */
[----:B----4-:R-:W-:Y:S01]  /*4630*/  IADD3 R22, P0, PT, R4, UR14, RZ ;  /* 0x0000000e04167c10 */ /* 0x010fe2000ff1e0ff */
[----:B------:R-:W1:Y:S01]  /*4640*/  LDCU UR14, c[0x0][0x3e0] ;  /* 0x00007c00ff0e77ac */ /* 0x000e620008000800 */
[----:B-----5:R-:W-:Y:S02]  /*4650*/  IMAD.U32 R39, RZ, RZ, UR5 ;  /* 0x00000005ff277e24 */ /* 0x020fe4000f8e00ff */
[----:B------:R-:W-:Y:S01]  /*4660*/  IADD3.X R35, PT, PT, R5, UR15, RZ, P0, !PT ;  /* 0x0000000f05237c10 */ /* 0x000fe200087fe4ff */
[----:B------:R-:W2:Y:S01]  /*4670*/  F2I.FTZ.U32.TRUNC.NTZ R7, R7 ;  /* 0x0000000700077305 */ /* 0x000ea2000021f000 */
[----:B------:R-:W-:Y:S01]  /*4680*/  IMAD.IADD R37, R37, 0x1, R36 ;  /* 0x0000000125257824 */ /* 0x000fe200078e0224 */
[----:B------:R-:W-:Y:S01]  /*4690*/  IADD3 R39, PT, PT, -R39, UR7, RZ ;  /* 0x0000000727277c10 */ /* 0x000fe2000fffe1ff */
[----:B-1----:R-:W-:Y:S01]  /*46a0*/  IMAD R16, R9, UR14, RZ ;  /* 0x0000000e09107c24 */ /* 0x002fe2000f8e02ff */
[----:B------:R-:W-:Y:S01]  /*46b0*/  LOP3.LUT R9, R2, 0xf8, RZ, 0xc0, !PT ;  /* 0x000000f802097812 */ /* 0x000fe200078ec0ff */
[----:B--2---:R-:W-:-:S03]  /*46c0*/  IMAD.MOV R33, RZ, RZ, -R7 ;  /* 0x000000ffff217224 */ /* 0x004fc600078e0a07 */
[----:B------:R-:W-:Y:S01]  /*46d0*/  SHF.R.S32.HI R17, RZ, 0x1f, R16 ;  /* 0x0000001fff117819 */ /* 0x000fe20000011410 */
[----:B------:R-:W-:-:S04]  /*46e0*/  IMAD R33, R33, R8, RZ ;  /* 0x0000000821217224 */ /* 0x000fc800078e02ff */
[----:B------:R-:W-:-:S07]  /*46f0*/  IMAD.HI.U32 R33, R7, R33, R6 ;  /* 0x0000002107217227 */ /* 0x000fce00078e0006 */
.L_x_18440:
[----:B------:R-:W1:Y:S01]  /*4700*/  LDC R15, c[0x0][0x400] ;  /* 0x00010000ff0f7b82 */ /* 0x000e620000000800 */
[----:B------:R-:W-:Y:S01]  /*4710*/  VIADD R2, R36, 0xfffffffd ;  /* 0xfffffffd24027836 */ /* 0x000fe20000000000 */
[----:B------:R-:W-:Y:S04]  /*4720*/  BSSY.RECONVERGENT B0, `(.L_x_18418) ;  /* 0x00002ae000007945 */ /* 0x000fe80003800200 */
[----:B------:R-:W-:Y:S02]  /*4730*/  IABS R6, R2 ;  /* 0x0000000200067213 */ /* 0x000fe40000000000 */
[----:B------:R-:W2:Y:S03]  /*4740*/  LDC R7, c[0x0][0x404] ;  /* 0x00010100ff077b82 */ /* 0x000ea60000000800 */
        /* <DEDUP_REMOVED lines=10> */
[----:B------:R-:W-:Y:S01]  /*47f0*/  @!P1 IADD3 R3, PT, PT, R3, -R12, RZ ;  /* 0x8000000c03039210 */ /* 0x000fe20007ffe0ff */
[----:B------:R-:W-:Y:S01]  /*4800*/  @!P1 VIADD R4, R4, 0x1 ;  /* 0x0000000104049836 */ /* 0x000fe20000000000 */
[----:B------:R-:W-:Y:S02]  /*4810*/  ISETP.NE.AND P1, PT, R7, RZ, PT ;  /* 0x000000ff0700720c */ /* 0x000fe40003f25270 */
[----:B------:R-:W-:Y:S01]  /*4820*/  ISETP.GE.U32.AND P0, PT, R3, R8, PT ;  /* 0x000000080300720c */ /* 0x000fe20003f06070 */
[----:B-1----:R-:W-:-:S06]  /*4830*/  VIADD R3, R14, 0xffffffe ;  /* 0x0ffffffe0e037836 */ /* 0x002fcc0000000000 */
[----:B------:R-:W1:Y:S06]  /*4840*/  F2I.FTZ.U32.TRUNC.NTZ R3, R3 ;  /* 0x0000000300037305 */ /* 0x000e6c000021f000 */
[----:B------:R-:W-:-:S05]  /*4850*/  @P0 IADD3 R4, PT, PT, R4, 0x1, RZ ;  /* 0x0000000104040810 */ /* 0x000fca0007ffe0ff */
[----:B------:R-:W-:-:S04]  /*4860*/  IMAD.MOV.U32 R5, RZ, RZ, R4 ;  /* 0x000000ffff057224 */ /* 0x000fc800078e0004 */
[----:B------:R-:W-:Y:S01]  /*4870*/  @!P2 IMAD.MOV R5, RZ, RZ, -R5 ;  /* 0x000000ffff05a224 */ /* 0x000fe200078e0a05 */
[----:B------:R-:W-:Y:S02]  /*4880*/  @!P1 LOP3.LUT R5, RZ, R7, RZ, 0x33, !PT ;  /* 0x00000007ff059212 */ /* 0x000fe400078e33ff */
[----:B-1----:R-:W-:Y:S02]  /*4890*/  IADD3 R2, PT, PT, RZ, -R3, RZ ;  /* 0x80000003ff027210 */ /* 0x002fe40007ffe0ff */
        /* <DEDUP_REMOVED lines=22> */
[----:B------:R-:W1:Y:S04]  /*4a00*/  LDS.128 R12, [R21] ;  /* 0x00000000150c7984 */ /* 0x000e680000000c00 */
[----:B------:R-:W2:Y:S01]  /*4a10*/  LDG.E.CONSTANT R3, desc[UR10][R4.64] ;  /* 0x0000000a04037981 */ /* 0x000ea2000c1e9900 */
[----:B-1----:R-:W-:Y:S01]  /*4a20*/  F2FP.BF16.F32.PACK_AB R77, R13, R12 ;  /* 0x0000000c0d4d723e */ /* 0x002fe200000010ff */
[----:B--2---:R-:W-:-:S03]  /*4a30*/  IMAD.WIDE R2, R3, UR18, R16 ;  /* 0x0000001203027c25 */ /* 0x004fc6000f8e0210 */
        /* <DEDUP_REMOVED lines=76> */
.L_x_18421:
[----:B------:R-:W-:Y:S05]  /*4f00*/  BSYNC.RECONVERGENT B2 ;  /* 0x0000000000027941 */ /* 0x000fea0003800200 */
.L_x_18420:
[----:B-----5:R-:W-:Y:S01]  /*4f10*/  HMUL2.BF16_V2 R71, R5, R6 ;  /* 0x0000000605477232 */ /* 0x020fe20000200000 */
[----:B------:R-:W-:Y:S01]  /*4f20*/  MOV R6, R76 ;  /* 0x0000004c00067202 */ /* 0x000fe20000000f00 */
[----:B------:R0:W5:Y:S01]  /*4f30*/  LDG.E.CONSTANT R75, desc[UR10][R2.64+0x20c] ;  /* 0x00020c0a024b7981 */ /* 0x000162000c1e9900 */
[----:B------:R-:W-:Y:S02]  /*4f40*/  F2FP.BF16.F32.PACK_AB R81, R15, R14 ;  /* 0x0000000e0f51723e */ /* 0x000fe400000010ff */
[C---:B------:R-:W-:Y:S01]  /*4f50*/  PRMT R72, R71.reuse, 0x7632, R72 ;  /* 0x0000763247487816 */ /* 0x040fe20000000048 */
[----:B------:R-:W-:Y:S02]  /*4f60*/  IMAD.U32 R71, R71, 0x10000, RZ ;  /* 0x0001000047477824 */ /* 0x000fe400078e00ff */
[----:B------:R-:W-:Y:S01]  /*4f70*/  HFMA2.BF16_V2 R73, R6, R7, -RZ ;  /* 0x0000000706497231 */ /* 0x000fe200003000ff */
[----:B------:R0:W5:Y:S01]  /*4f80*/  LDG.E.CONSTANT R76, desc[UR10][R2.64+0x208] ;  /* 0x0002080a024c7981 */ /* 0x000162000c1e9900 */
[----:B------:R-:W-:Y:S01]  /*4f90*/  SHF.L.U32 R72, R72, 0x10, RZ ;  /* 0x0000001048487819 */ /* 0x000fe200000006ff */
[----:B------:R-:W-:-:S04]  /*4fa0*/  IMAD.MOV.U32 R7, RZ, RZ, R77 ;  /* 0x000000ffff077224 */ /* 0x000fc800078e004d */
[----:B------:R-:W-:Y:S01]  /*4fb0*/  FADD.FTZ R71, R71, R72 ;  /* 0x0000004847477221 */ /* 0x000fe20000010000 */
[----:B------:R-:W-:Y:S01]  /*4fc0*/  HMUL2.BF16_V2 R12, R7, R12 ;  /* 0x0000000c070c7232 */ /* 0x000fe20000200000 */
[----:B------:R0:W5:Y:S01]  /*4fd0*/  LDG.E.CONSTANT R72, desc[UR10][R2.64+0x200] ;  /* 0x0002000a02487981 */ /* 0x000162000c1e9900 */
[C---:B------:R-:W-:Y:S01]  /*4fe0*/  PRMT R74, R73.reuse, 0x7632, R74 ;  /* 0x00007632494a7816 */ /* 0x040fe2000000004a */
[----:B------:R-:W-:Y:S02]  /*4ff0*/  IMAD.U32 R73, R73, 0x10000, RZ ;  /* 0x0001000049497824 */ /* 0x000fe400078e00ff */
[----:B------:R-:W-:Y:S02]  /*5000*/  PRMT R14, R12, 0x7632, R14 ;  /* 0x000076320c0e7816 */ /* 0x000fe4000000000e */
[----:B------:R-:W-:-:S04]  /*5010*/  IMAD.U32 R74, R74, 0x10000, RZ ;  /* 0x000100004a4a7824 */ /* 0x000fc800078e00ff */
[----:B------:R-:W-:Y:S02]  /*5020*/  FADD.FTZ R74, R73, R74 ;  /* 0x0000004a494a7221 */ /* 0x000fe40000010000 */
[----:B------:R0:W5:Y:S01]  /*5030*/  LDG.E.CONSTANT R73, desc[UR10][R2.64+0x204] ;  /* 0x0002040a02497981 */ /* 0x000162000c1e9900 */
[----:B------:R-:W-:Y:S01]  /*5040*/  BSSY.RECONVERGENT B2, `(.L_x_18422) ;  /* 0x0000022000027945 */ /* 0x000fe20003800200 */
[----:B------:R-:W-:Y:S01]  /*5050*/  SHF.L.U32 R12, R12, 0x10, RZ ;  /* 0x000000100c0c7819 */ /* 0x000fe200000006ff */
[----:B------:R-:W-:Y:S02]  /*5060*/  IMAD.U32 R15, R14, 0x10000, RZ ;  /* 0x000100000e0f7824 */ /* 0x000fe400078e00ff */
        /* <DEDUP_REMOVED lines=31> */
.L_x_18423:
[----:B------:R-:W-:Y:S05]  /*5260*/  BSYNC.RECONVERGENT B2 ;  /* 0x0000000000027941 */ /* 0x000fea0003800200 */
.L_x_18422:
[----:B-----5:R-:W-:Y:S02]  /*5270*/  HFMA2.BF16_V2 R72, R5, R72, -RZ ;  /* 0x0000004805487231 */ /* 0x020fe400003000ff */
[----:B------:R-:W-:Y:S02]  /*5280*/  HMUL2.BF16_V2 R73, R6, R73 ;  /* 0x0000004906497232 */ /* 0x000fe40000200000 */
[----:B------:R-:W-:Y:S01]  /*5290*/  FADD.FTZ R14, R12, R15 ;  /* 0x0000000f0c0e7221 */ /* 0x000fe20000010000 */
[----:B01----:R0:W5:Y:S01]  /*52a0*/  LDG.E.CONSTANT R3, desc[UR10][R2.64+0x40c] ;  /* 0x00040c0a02037981 */ /* 0x003162000c1e9900 */
[----:B------:R-:W-:Y:S01]  /*52b0*/  FADD.FTZ R71, R71, R74 ;  /* 0x0000004a47477221 */ /* 0x000fe20000010000 */
[----:B------:R-:W-:Y:S03]  /*52c0*/  BSSY.RECONVERGENT B2, `(.L_x_18424) ;  /* 0x0000040000027945 */ /* 0x000fe60003800200 */
[----:B------:R-:W-:Y:S01]  /*52d0*/  FADD.FTZ R14, R71, R14 ;  /* 0x0000000e470e7221 */ /* 0x000fe20000010000 */
[----:B------:R-:W-:-:S02]  /*52e0*/  PRMT R12, R72, 0x7610, R12 ;  /* 0x00007610480c7816 */ /* 0x000fc4000000000c */
[----:B------:R-:W-:Y:S02]  /*52f0*/  PRMT R15, R72, 0x7632, R15 ;  /* 0x00007632480f7816 */ /* 0x000fe4000000000f */
[C---:B------:R-:W-:Y:S01]  /*5300*/  PRMT R72, R73.reuse, 0x7610, R72 ;  /* 0x0000761049487816 */ /* 0x040fe20000000048 */
[----:B------:R-:W-:Y:S01]  /*5310*/  IMAD.U32 R12, R12, 0x10000, RZ ;  /* 0x000100000c0c7824 */ /* 0x000fe200078e00ff */
[----:B------:R-:W-:Y:S02]  /*5320*/  PRMT R73, R73, 0x7632, R73 ;  /* 0x0000763249497816 */ /* 0x000fe40000000049 */
[----:B------:R-:W-:Y:S01]  /*5330*/  SHF.L.U32 R15, R15, 0x10, RZ ;  /* 0x000000100f0f7819 */ /* 0x000fe200000006ff */
[----:B------:R-:W-:Y:S01]  /*5340*/  IMAD.U32 R72, R72, 0x10000, RZ ;  /* 0x0001000048487824 */ /* 0x000fe200078e00ff */
[----:B0-----:R-:W-:Y:S01]  /*5350*/  MOV R2, R81 ;  /* 0x0000005100027202 */ /* 0x001fe20000000f00 */
[----:B------:R-:W-:Y:S02]  /*5360*/  IMAD.U32 R73, R73, 0x10000, RZ ;  /* 0x0001000049497824 */ /* 0x000fe400078e00ff */
[----:B------:R-:W-:Y:S01]  /*5370*/  FADD.FTZ R77, R12, R15 ;  /* 0x0000000f0c4d7221 */ /* 0x000fe20000010000 */
[----:B------:R-:W-:-:S02]  /*5380*/  HMUL2.BF16_V2 R15, R7, R76 ;  /* 0x0000004c070f7232 */ /* 0x000fc40000200000 */
[----:B------:R-:W-:Y:S01]  /*5390*/  FADD.FTZ R76, R72, R73 ;  /* 0x00000049484c7221 */ /* 0x000fe20000010000 */
[C---:B------:R-:W-:Y:S02]  /*53a0*/  HFMA2.BF16_V2 R13, R2.reuse, R13, -RZ ;  /* 0x0000000d020d7231 */ /* 0x040fe400003000ff */
[----:B------:R-:W-:Y:S01]  /*53b0*/  HFMA2.BF16_V2 R73, R2, R75, -RZ ;  /* 0x0000004b02497231 */ /* 0x000fe200003000ff */
[C---:B------:R-:W-:Y:S01]  /*53c0*/  PRMT R72, R15.reuse, 0x7632, R72 ;  /* 0x000076320f487816 */ /* 0x040fe20000000048 */
[----:B------:R-:W-:Y:S02]  /*53d0*/  IMAD.U32 R15, R15, 0x10000, RZ ;  /* 0x000100000f0f7824 */ /* 0x000fe400078e00ff */
[----:B------:R-:W-:Y:S02]  /*53e0*/  FADD.FTZ R76, R77, R76 ;  /* 0x0000004c4d4c7221 */ /* 0x000fe40000010000 */
[----:B------:R-:W-:Y:S01]  /*53f0*/  IMAD.U32 R72, R72, 0x10000, RZ ;  /* 0x0001000048487824 */ /* 0x000fe200078e00ff */
[----:B------:R-:W-:-:S02]  /*5400*/  PRMT R12, R13, 0x7610, R12 ;  /* 0x000076100d0c7816 */ /* 0x000fc4000000000c */
[----:B------:R-:W-:Y:S01]  /*5410*/  PRMT R13, R13, 0x7632, R13 ;  /* 0x000076320d0d7816 */ /* 0x000fe2000000000d */
[----:B------:R-:W-:Y:S01]  /*5420*/  FADD.FTZ R15, R15, R72 ;  /* 0x000000480f0f7221 */ /* 0x000fe20000010000 */
[C---:B------:R-:W-:Y:S01]  /*5430*/  PRMT R74, R73.reuse, 0x7632, R74 ;  /* 0x00007632494a7816 */ /* 0x040fe2000000004a */
[----:B------:R-:W-:Y:S01]  /*5440*/  IMAD.U32 R73, R73, 0x10000, RZ ;  /* 0x0001000049497824 */ /* 0x000fe200078e00ff */
[----:B------:R-:W-:Y:S01]  /*5450*/  SHF.L.U32 R12, R12, 0x10, RZ ;  /* 0x000000100c0c7819 */ /* 0x000fe200000006ff */
[----:B------:R-:W-:Y:S01]  /*5460*/  IMAD.U32 R13, R13, 0x10000, RZ ;  /* 0x000100000d0d7824 */ /* 0x000fe200078e00ff */
[----:B------:R-:W-:Y:S01]  /*5470*/  SHF.L.U32 R74, R74, 0x10, RZ ;  /* 0x000000104a4a7819 */ /* 0x000fe200000006ff */
[----:B------:R-:W-:Y:S02]  /*5480*/  FADD.FTZ R15, R76, R15 ;  /* 0x0000000f4c0f7221 */ /* 0x000fe40000010000 */
[----:B------:R-:W-:Y:S02]  /*5490*/  FADD.FTZ R13, R12, R13 ;  /* 0x0000000d0c0d7221 */ /* 0x000fe40000010000 */
[----:B------:R-:W-:-:S02]  /*54a0*/  FADD.FTZ R74, R73, R74 ;  /* 0x0000004a494a7221 */ /* 0x000fc40000010000 */
        /* <DEDUP_REMOVED lines=21> */
[----:B-----5:R-:W-:Y:S02]  /*5600*/  PRMT R71, R3, 0x7632, R71 ;  /* 0x0000763203477816 */ /* 0x020fe40000000047 */
        /* <DEDUP_REMOVED lines=11> */
.L_x_18425:
[----:B------:R-:W-:Y:S05]  /*56c0*/  BSYNC.RECONVERGENT B2 ;  /* 0x0000000000027941 */ /* 0x000fea0003800200 */
.L_x_18424:
        /* <DEDUP_REMOVED lines=10> */
[C---:B------:R-:W-:Y:S01]  /*5770*/  IADD3 R72, PT, PT, R37.reuse, 0x2, RZ ;  /* 0x0000000225487810 */ /* 0x040fe20007ffe0ff */
[C---:B------:R-:W-:Y:S01]  /*5780*/  VIADD R65, R37.reuse, 0xffffffff ;  /* 0xffffffff25417836 */ /* 0x040fe20000000000 */
[C---:B------:R-:W-:Y:S01]  /*5790*/  ISETP.GE.AND P6, PT, R37.reuse, UR9, PT ;  /* 0x0000000925007c0c */ /* 0x040fe2000bfc6270 */
[C---:B------:R-:W-:Y:S01]  /*57a0*/  VIADD R71, R37.reuse, 0x1 ;  /* 0x0000000125477836 */ /* 0x040fe20000000000 */
[----:B------:R-:W-:Y:S01]  /*57b0*/  ISETP.GE.AND P4, PT, R72, UR9, PT ;  /* 0x0000000948007c0c */ /* 0x000fe2000bf86270 */
[----:B------:R-:W-:Y:S01]  /*57c0*/  VIADD R72, R37, 0x4 ;  /* 0x0000000425487836 */ /* 0x000fe20000000000 */
[----:B------:R-:W-:Y:S01]  /*57d0*/  ISETP.GE.AND P1, PT, R65, UR9, PT ;  /* 0x0000000941007c0c */ /* 0x000fe2000bf26270 */
[----:B------:R-:W-:Y:S01]  /*57e0*/  VIADD R73, R37, 0x3 ;  /* 0x0000000325497836 */ /* 0x000fe20000000000 */
[----:B------:R-:W-:Y:S02]  /*57f0*/  ISETP.GE.AND P5, PT, R71, UR9, PT ;  /* 0x0000000947007c0c */ /* 0x000fe4000bfa6270 */
[----:B------:R-:W-:-:S02]  /*5800*/  IADD3 R71, PT, PT, R37, -0x2, RZ ;  /* 0xfffffffe25477810 */ /* 0x000fc40007ffe0ff */
        /* <DEDUP_REMOVED lines=20> */
.L_x_18427:
[----:B------:R-:W-:Y:S05]  /*5950*/  BSYNC.RECONVERGENT B2 ;  /* 0x0000000000027941 */ /* 0x000fea0003800200 */
.L_x_18426:
[----:B------:R-:W-:Y:S01]  /*5960*/  HFMA2.BF16_V2 R66, R5, R66, -RZ ;  /* 0x0000004205427231 */ /* 0x000fe200003000ff */
[----:B------:R-:W-:Y:S01]  /*5970*/  SHF.L.U32 R64, R64, 0x10, RZ ;  /* 0x0000001040407819 */ /* 0x000fe200000006ff */
[----:B------:R-:W-:Y:S01]  /*5980*/  IMAD.U32 R63, R63, 0x10000, RZ ;  /* 0x000100003f3f7824 */ /* 0x000fe200078e00ff */
[----:B------:R-:W-:Y:S01]  /*5990*/  SHF.L.U32 R14, R14, 0x10, RZ ;  /* 0x000000100e0e7819 */ /* 0x000fe200000006ff */
[----:B------:R-:W-:Y:S02]  /*59a0*/  HMUL2.BF16_V2 R67, R6, R67 ;  /* 0x0000004306437232 */ /* 0x000fe40000200000 */
[----:B------:R-:W-:Y:S02]  /*59b0*/  IMAD.U32 R12, R12, 0x10000, RZ ;  /* 0x000100000c0c7824 */ /* 0x000fe400078e00ff */
[----:B------:R-:W-:Y:S01]  /*59c0*/  FADD.FTZ R64, R63, R64 ;  /* 0x000000403f407221 */ /* 0x000fe20000010000 */
[----:B------:R-:W-:Y:S02]  /*59d0*/  IMAD.U32 R13, R13, 0x10000, RZ ;  /* 0x000100000d0d7824 */ /* 0x000fe400078e00ff */
[----:B-----5:R-:W-:-:S02]  /*59e0*/  HFMA2.BF16_V2 R3, R2, R3, -RZ ;  /* 0x0000000302037231 */ /* 0x020fc400003000ff */
[----:B------:R-:W-:Y:S01]  /*59f0*/  IMAD.U32 R15, R15, 0x10000, RZ ;  /* 0x000100000f0f7824 */ /* 0x000fe200078e00ff */
[C---:B------:R-:W-:Y:S01]  /*5a00*/  PRMT R63, R67.reuse, 0x7610, R63 ;  /* 0x00007610433f7816 */ /* 0x040fe2000000003f */
[----:B------:R-:W-:Y:S01]  /*5a10*/  FADD.FTZ R12, R12, R13 ;  /* 0x0000000d0c0c7221 */ /* 0x000fe20000010000 */
[----:B------:R-:W-:Y:S01]  /*5a20*/  PRMT R65, R67, 0x7632, R65 ;  /* 0x0000763243417816 */ /* 0x000fe20000000041 */
[----:B------:R-:W-:Y:S01]  /*5a30*/  FADD.FTZ R15, R14, R15 ;  /* 0x0000000f0e0f7221 */ /* 0x000fe20000010000 */
[C---:B------:R-:W-:Y:S01]  /*5a40*/  PRMT R13, R66.reuse, 0x7610, R13 ;  /* 0x00007610420d7816 */ /* 0x040fe2000000000d */
[----:B------:R-:W-:Y:S01]  /*5a50*/  BSSY.RECONVERGENT B2, `(.L_x_18428) ;  /* 0x0000039000027945 */ /* 0x000fe20003800200 */
[----:B------:R-:W-:Y:S01]  /*5a60*/  PRMT R14, R66, 0x7632, R14 ;  /* 0x00007632420e7816 */ /* 0x000fe2000000000e */
[----:B------:R-:W-:Y:S01]  /*5a70*/  IMAD.U32 R72, R65, 0x10000, RZ ;  /* 0x0001000041487824 */ /* 0x000fe200078e00ff */
[----:B------:R-:W-:Y:S01]  /*5a80*/  SHF.L.U32 R63, R63, 0x10, RZ ;  /* 0x000000103f3f7819 */ /* 0x000fe200000006ff */
[----:B------:R-:W-:-:S02]  /*5a90*/  IMAD.U32 R13, R13, 0x10000, RZ ;  /* 0x000100000d0d7824 */ /* 0x000fc400078e00ff */
[----:B------:R-:W-:Y:S01]  /*5aa0*/  FADD.FTZ R15, R12, R15 ;  /* 0x0000000f0c0f7221 */ /* 0x000fe20000010000 */
[----:B------:R-:W-:Y:S01]  /*5ab0*/  IMAD.U32 R14, R14, 0x10000, RZ ;  /* 0x000100000e0e7824 */ /* 0x000fe200078e00ff */
[----:B------:R-:W-:Y:S01]  /*5ac0*/  PRMT R12, R3, 0x7632, R12 ;  /* 0x00007632030c7816 */ /* 0x000fe2000000000c */
[----:B------:R-:W-:Y:S01]  /*5ad0*/  FADD.FTZ R67, R63, R72 ;  /* 0x000000483f437221 */ /* 0x000fe20000010000 */
[----:B------:R-:W-:Y:S02]  /*5ae0*/  HFMA2.BF16_V2 R63, R2, R69, -RZ ;  /* 0x00000045023f7231 */ /* 0x000fe400003000ff */
[----:B------:R-:W-:Y:S01]  /*5af0*/  FADD.FTZ R66, R13, R14 ;  /* 0x0000000e0d427221 */ /* 0x000fe20000010000 */
[----:B------:R-:W-:Y:S02]  /*5b00*/  HMUL2.BF16_V2 R13, R7, R68 ;  /* 0x00000044070d7232 */ /* 0x000fe40000200000 */
[----:B------:R-:W-:Y:S02]  /*5b10*/  IMAD.U32 R3, R3, 0x10000, RZ ;  /* 0x0001000003037824 */ /* 0x000fe400078e00ff */
[----:B------:R-:W-:-:S02]  /*5b20*/  IMAD.U32 R12, R12, 0x10000, RZ ;  /* 0x000100000c0c7824 */ /* 0x000fc400078e00ff */
[----:B------:R-:W-:Y:S01]  /*5b30*/  FADD.FTZ R66, R66, R67 ;  /* 0x0000004342427221 */ /* 0x000fe20000010000 */
[C---:B------:R-:W-:Y:S01]  /*5b40*/  PRMT R14, R13.reuse, 0x7632, R14 ;  /* 0x000076320d0e7816 */ /* 0x040fe2000000000e */
[----:B------:R-:W-:Y:S02]  /*5b50*/  IMAD.U32 R13, R13, 0x10000, RZ ;  /* 0x000100000d0d7824 */ /* 0x000fe400078e00ff */
[----:B------:R-:W-:Y:S01]  /*5b60*/  FADD.FTZ R3, R3, R12 ;  /* 0x0000000c03037221 */ /* 0x000fe20000010000 */
[----:B------:R-:W-:Y:S01]  /*5b70*/  PRMT R65, R63, 0x7632, R65 ;  /* 0x000076323f417816 */ /* 0x000fe20000000041 */
[----:B------:R-:W-:Y:S01]  /*5b80*/  FADD.FTZ R12, R15, R64 ;  /* 0x000000400f0c7221 */ /* 0x000fe20000010000 */
[----:B------:R-:W-:Y:S02]  /*5b90*/  SHF.L.U32 R14, R14, 0x10, RZ ;  /* 0x000000100e0e7819 */ /* 0x000fe400000006ff */
[----:B------:R-:W-:Y:S01]  /*5ba0*/  SHF.L.U32 R63, R63, 0x10, RZ ;  /* 0x000000103f3f7819 */ /* 0x000fe200000006ff */
[----:B------:R-:W-:-:S02]  /*5bb0*/  IMAD.U32 R68, R65, 0x10000, RZ ;  /* 0x0001000041447824 */ /* 0x000fc400078e00ff */
[----:B------:R-:W-:Y:S02]  /*5bc0*/  FADD.FTZ R13, R13, R14 ;  /* 0x0000000e0d0d7221 */ /* 0x000fe40000010000 */
        /* <DEDUP_REMOVED lines=33> */
.L_x_18429:
[----:B------:R-:W-:Y:S05]  /*5de0*/  BSYNC.RECONVERGENT B2 ;  /* 0x0000000000027941 */ /* 0x000fea0003800200 */
.L_x_18428:
        /* <DEDUP_REMOVED lines=21> */
[----:B------:R-:W-:Y:S02]  /*5f40*/  PRMT R64, R51, 0x7632, R64 ;  /* 0x0000763233407816 */ /* 0x000fe40000000040 */
        /* <DEDUP_REMOVED lines=19> */
.L_x_18431:
[----:B------:R-:W-:Y:S05]  /*6080*/  BSYNC.RECONVERGENT B2 ;  /* 0x0000000000027941 */ /* 0x000fea0003800200 */
.L_x_18430:
        /* <DEDUP_REMOVED lines=20> */
[----:B------:R-:W-:-:S02]  /*61d0*/  IMAD.U32 R50, R50, 0x10000, RZ ;  /* 0x0001000032327824 */ /* 0x000fc400078e00ff */
[----:B------:R-:W-:Y:S01]  /*61e0*/  FADD.FTZ R48, R48, R63 ;  /* 0x0000003f30307221 */ /* 0x000fe20000010000 */
[----:B------:R-:W-:Y:S02]  /*61f0*/  IMAD.U32 R51, R51, 0x10000, RZ ;  /* 0x0001000033337824 */ /* 0x000fe400078e00ff */
[----:B------:R-:W-:Y:S01]  /*6200*/  FADD.FTZ R25, R25, R12 ;  /* 0x0000000c19197221 */ /* 0x000fe20000010000 */
        /* <DEDUP_REMOVED lines=8> */
[----:B------:R-:W-:Y:S01]  /*6290*/  SHF.L.U32 R15, R15, 0x10, RZ ;  /* 0x000000100f0f7819 */ /* 0x000fe200000006ff */
[----:B------:R-:W-:Y:S01]  /*62a0*/  FADD.FTZ R26, R26, R3 ;  /* 0x000000031a1a7221 */ /* 0x000fe20000010000 */
[----:B------:R-:W-:Y:S01]  /*62b0*/  SHF.L.U32 R14, R14, 0x10, RZ ;  /* 0x000000100e0e7819 */ /* 0x000fe200000006ff */
[----:B------:R-:W-:Y:S01]  /*62c0*/  IMAD.U32 R52, R49, 0x10000, RZ ;  /* 0x0001000031347824 */ /* 0x000fe200078e00ff */
[C---:B------:R-:W-:Y:S01]  /*62d0*/  PRMT R51, R50.reuse, 0x7632, R51 ;  /* 0x0000763232337816 */ /* 0x040fe20000000033 */
[----:B------:R-:W-:-:S02]  /*62e0*/  IMAD.U32 R50, R50, 0x10000, RZ ;  /* 0x0001000032327824 */ /* 0x000fc400078e00ff */
[----:B------:R-:W-:Y:S01]  /*62f0*/  FADD.FTZ R15, R15, R52 ;  /* 0x000000340f0f7221 */ /* 0x000fe20000010000 */
[----:B------:R-:W-:Y:S01]  /*6300*/  FADD.FTZ R13, R13, R14 ;  /* 0x0000000e0d0d7221 */ /* 0x000fe20000010000 */
[----:B------:R-:W-:Y:S02]  /*6310*/  IMAD.U32 R51, R51, 0x10000, RZ ;  /* 0x0001000033337824 */ /* 0x000fe400078e00ff */
[----:B------:R-:W-:Y:S01]  /*6320*/  FADD.FTZ R15, R62, R15 ;  /* 0x0000000f3e0f7221 */ /* 0x000fe20000010000 */
[----:B------:R-:W-:Y:S01]  /*6330*/  FADD.FTZ R48, R48, R13 ;  /* 0x0000000d30307221 */ /* 0x000fe20000010000 */
[----:B------:R-:W-:-:S04]  /*6340*/  FADD.FTZ R50, R50, R51 ;  /* 0x0000003332327221 */ /* 0x000fc80000010000 */
        /* <DEDUP_REMOVED lines=32> */
.L_x_18433:
[----:B------:R-:W-:Y:S05]  /*6550*/  BSYNC.RECONVERGENT B2 ;  /* 0x0000000000027941 */ /* 0x000fea0003800200 */
.L_x_18432:
        /* <DEDUP_REMOVED lines=40> */
.L_x_18435:
[----:B------:R-:W-:Y:S05]  /*67e0*/  BSYNC.RECONVERGENT B2 ;  /* 0x0000000000027941 */ /* 0x000fea0003800200 */
.L_x_18434:
        /* <DEDUP_REMOVED lines=37> */
[----:B------:R-:W-:Y:S01]  /*6a40*/  FADD.FTZ R3, R3, R12 ;  /* 0x0000000c03037221 */ /* 0x000fe20000010000 */
[----:B------:R-:W-:Y:S02]  /*6a50*/  FADD.FTZ R12, R14, R15 ;  /* 0x0000000f0e0c7221 */ /* 0x000fe40000010000 */
        /* <DEDUP_REMOVED lines=33> */
.L_x_18437:
[----:B------:R-:W-:Y:S05]  /*6c70*/  BSYNC.RECONVERGENT B2 ;  /* 0x0000000000027941 */ /* 0x000fea0003800200 */
.L_x_18436:
[----:B------:R-:W-:Y:S01]  /*6c80*/  BSSY.RECONVERGENT B2, `(.L_x_18438) ;  /* 0x0000022000027945 */ /* 0x000fe20003800200 */
[----:B------:R-:W-:Y:S02]  /*6c90*/  HFMA2.BF16_V2 R50, R6, R41, -RZ ;  /* 0x0000002906327231 */ /* 0x000fe400003000ff */
[----:B------:R-:W-:Y:S01]  /*6ca0*/  HMUL2.BF16_V2 R49, R5, R40 ;  /* 0x0000002805317232 */ /* 0x000fe20000200000 */
[----:B------:R-:W-:Y:S06]  /*6cb0*/  @P0 BRA `(.L_x_18439) ;  /* 0x0000000000780947 */ /* 0x000fec0003800000 */
[C---:B------:R-:W-:Y:S01]  /*6cc0*/  VIADD R15, R37.reuse, 0xfffffffe ;  /* 0xfffffffe250f7836 */ /* 0x040fe20000000000 */
[----:B------:R-:W-:Y:S01]  /*6cd0*/  ISETP.GE.AND P6, PT, R4, UR9, PT ;  /* 0x0000000904007c0c */ /* 0x000fe2000bfc6270 */
[C---:B------:R-:W-:Y:S01]  /*6ce0*/  VIADD R40, R37.reuse, 0xffffffff ;  /* 0xffffffff25287836 */ /* 0x040fe20000000000 */
[C---:B------:R-:W-:Y:S01]  /*6cf0*/  IADD3 R4, PT, PT, R37.reuse, 0x4, RZ ;  /* 0x0000000425047810 */ /* 0x040fe20007ffe0ff */
[----:B------:R-:W-:Y:S01]  /*6d00*/  VIADD R41, R37, 0x3 ;  /* 0x0000000325297836 */ /* 0x000fe20000000000 */
[----:B------:R-:W-:Y:S02]  /*6d10*/  ISETP.GE.AND P5, PT, R15, UR9, PT ;  /* 0x000000090f007c0c */ /* 0x000fe4000bfa6270 */
        /* <DEDUP_REMOVED lines=24> */
.L_x_18439:
[----:B------:R-:W-:Y:S05]  /*6ea0*/  BSYNC.RECONVERGENT B2 ;  /* 0x0000000000027941 */ /* 0x000fea0003800200 */
.L_x_18438:
[C---:B------:R-:W-:Y:S01]  /*6eb0*/  PRMT R4, R49.reuse, 0x7610, R4 ;  /* 0x0000761031047816 */ /* 0x040fe20000000004 */
[----:B------:R-:W-:Y:S01]  /*6ec0*/  HFMA2.BF16_V2 R5, R5, R44, -RZ ;  /* 0x0000002c05057231 */ /* 0x000fe200003000ff */
[----:B------:R-:W-:Y:S01]  /*6ed0*/  PRMT R15, R49, 0x7632, R15 ;  /* 0x00007632310f7816 */ /* 0x000fe2000000000f */
[----:B------:R-:W-:Y:S01]  /*6ee0*/  HMUL2.BF16_V2 R42, R7, R42 ;  /* 0x0000002a072a7232 */ /* 0x000fe20000200000 */
[----:B------:R-:W-:Y:S01]  /*6ef0*/  PRMT R40, R50, 0x7610, R40 ;  /* 0x0000761032287816 */ /* 0x000fe20000000028 */
[----:B------:R-:W-:Y:S01]  /*6f00*/  IMAD.U32 R4, R4, 0x10000, RZ ;  /* 0x0001000004047824 */ /* 0x000fe200078e00ff */
[----:B------:R-:W-:Y:S01]  /*6f10*/  PRMT R41, R50, 0x7632, R41 ;  /* 0x0000763232297816 */ /* 0x000fe20000000029 */
[----:B------:R-:W-:Y:S01]  /*6f20*/  IMAD.U32 R15, R15, 0x10000, RZ ;  /* 0x000100000f0f7824 */ /* 0x000fe200078e00ff */
[----:B------:R-:W-:Y:S01]  /*6f30*/  SHF.L.U32 R40, R40, 0x10, RZ ;  /* 0x0000001028287819 */ /* 0x000fe200000006ff */
[----:B------:R-:W-:Y:S01]  /*6f40*/  FADD.FTZ R12, R12, R3 ;  /* 0x000000030c0c7221 */ /* 0x000fe20000010000 */
[----:B------:R-:W-:Y:S01]  /*6f50*/  PRMT R48, R42, 0x7632, R48 ;  /* 0x000076322a307816 */ /* 0x000fe20000000030 */
[----:B------:R-:W-:Y:S01]  /*6f60*/  FADD.FTZ R4, R4, R15 ;  /* 0x0000000f04047221 */ /* 0x000fe20000010000 */
[----:B------:R-:W-:-:S02]  /*6f70*/  IMAD.U32 R41, R41, 0x10000, RZ ;  /* 0x0001000029297824 */ /* 0x000fc400078e00ff */
[----:B------:R-:W-:Y:S01]  /*6f80*/  HMUL2.BF16_V2 R15, R6, R45 ;  /* 0x0000002d060f7232 */ /* 0x000fe20000200000 */
[C---:B------:R-:W-:Y:S01]  /*6f90*/  PRMT R6, R5.reuse, 0x7632, R6 ;  /* 0x0000763205067816 */ /* 0x040fe20000000006 */
[----:B------:R-:W-:Y:S02]  /*6fa0*/  IMAD.U32 R5, R5, 0x10000, RZ ;  /* 0x0001000005057824 */ /* 0x000fe400078e00ff */
[----:B------:R-:W-:Y:S01]  /*6fb0*/  FADD.FTZ R41, R40, R41 ;  /* 0x0000002928297221 */ /* 0x000fe20000010000 */
[----:B------:R-:W-:Y:S01]  /*6fc0*/  SHF.L.U32 R49, R48, 0x10, RZ ;  /* 0x0000001030317819 */ /* 0x000fe200000006ff */
[----:B------:R-:W-:Y:S01]  /*6fd0*/  IMAD.U32 R42, R42, 0x10000, RZ ;  /* 0x000100002a2a7824 */ /* 0x000fe200078e00ff */
[C---:B------:R-:W-:Y:S01]  /*6fe0*/  PRMT R40, R15.reuse, 0x7632, R40 ;  /* 0x000076320f287816 */ /* 0x040fe20000000028 */
[----:B------:R-:W-:Y:S02]  /*6ff0*/  IMAD.U32 R6, R6, 0x10000, RZ ;  /* 0x0001000006067824 */ /* 0x000fe400078e00ff */
[----:B------:R-:W-:Y:S01]  /*7000*/  FADD.FTZ R41, R4, R41 ;  /* 0x0000002904297221 */ /* 0x000fe20000010000 */
[----:B------:R-:W-:Y:S01]  /*7010*/  HFMA2.BF16_V2 R4, R2, R43, -RZ ;  /* 0x0000002b02047231 */ /* 0x000fe200003000ff */
[----:B------:R-:W-:Y:S01]  /*7020*/  SHF.L.U32 R15, R15, 0x10, RZ ;  /* 0x000000100f0f7819 */ /* 0x000fe200000006ff */
[----:B------:R-:W-:-:S02]  /*7030*/  IMAD.U32 R44, R40, 0x10000, RZ ;  /* 0x00010000282c7824 */ /* 0x000fc400078e00ff */
        /* <DEDUP_REMOVED lines=28> */
.L_x_18419:
[----:B0-----:R-:W-:Y:S05]  /*7200*/  BSYNC.RECONVERGENT B0 ;  /* 0x0000000000007941 */ /* 0x001fea0003800200 */
.L_x_18418:
[----:B------:R-:W-:Y:S01]  /*7210*/  VIADD R2, R34, 0x3 ;  /* 0x0000000322027836 */ /* 0x000fe20000000000 */
[----:B------:R-:W-:Y:S01]  /*7220*/  IADD3 R22, P1, PT, R22, 0x10, RZ ;  /* 0x0000001016167810 */ /* 0x000fe20007f3e0ff */
[----:B------:R-:W-:Y:S01]  /*7230*/  VIADD R37, R37, 0x80 ;  /* 0x0000008025257836 */ /* 0x000fe20000000000 */
[----:B------:R-:W-:Y:S01]  /*7240*/  IADD3 R38, PT, PT, R38, 0x4, RZ ;  /* 0x0000000426267810 */ /* 0x000fe20007ffe0ff */
[----:B------:R-:W-:Y:S01]  /*7250*/  VIADD R34, R34, 0x4 ;  /* 0x0000000422227836 */ /* 0x000fe20000000000 */
[----:B------:R-:W-:Y:S01]  /*7260*/  ISETP.GE.U32.AND P0, PT, R2, UR8, PT ;  /* 0x0000000802007c0c */ /* 0x000fe2000bf06070 */
[----:B------:R-:W-:Y:S01]  /*7270*/  VIADD R36, R36, 0x80 ;  /* 0x0000008024247836 */ /* 0x000fe20000000000 */
[----:B------:R-:W-:Y:S02]  /*7280*/  IADD3 R21, PT, PT, R21, 0x200, RZ ;  /* 0x0000020015157810 */ /* 0x000fe40007ffe0ff */
[----:B------:R-:W-:-:S09]  /*7290*/  IADD3.X R35, PT, PT, RZ, R35, RZ, P1, !PT ;  /* 0x00000023ff237210 */ /* 0x000fd20000ffe4ff */
[----:B------:R-:W-:Y:S05]  /*72a0*/  @!P0 BRA `(.L_x_18440) ;  /* 0xffffffd400148947 */ /* 0x000fea000383ffff */
.L_x_18417:
[----:B0-----:R-:W-:Y:S05]  /*72b0*/  BSYNC.RECONVERGENT B1 ;  /* 0x0000000000017941 */ /* 0x001fea0003800200 */
.L_x_18416:
[----:B------:R-:W0:Y:S01]  /*72c0*/  SHFL.BFLY PT, R2, R23, 0x2, 0x1f ;  /* 0x0c401f0017027f89 */ /* 0x000e2200000e0000 */
[----:B------:R-:W5:Y:S01]  /*72d0*/  S2UR UR5, SR_CgaCtaId ;  /* 0x00000000000579c3 */ /* 0x000f620000008800 */
[----:B------:R-:W-:Y:S01]  /*72e0*/  LOP3.LUT R22, R0, 0x3, RZ, 0xc0, !PT ;  /* 0x0000000300167812 */ /* 0x000fe200078ec0ff */
[----:B------:R-:W-:Y:S01]  /*72f0*/  UMOV UR4, 0x400 ;  /* 0x0000040000047882 */ /* 0x000fe20000000000 */
[----:B------:R-:W2:Y:S01]  /*7300*/  SHFL.BFLY PT, R3, R24, 0x2, 0x1f ;  /* 0x0c401f0018037f89 */ /* 0x000ea200000e0000 */
[----:B------:R-:W-:Y:S01]  /*7310*/  SHF.R.U32.HI R11, RZ, 0x2, R11 ;  /* 0x00000002ff0b7819 */ /* 0x000fe2000001160b */
[----:B------:R-:W-:Y:S01]  /*7320*/  UIADD3 UR4, UPT, UPT, UR4, 0xc0, URZ ;  /* 0x000000c004047890 */ /* 0x000fe2000fffe0ff */
[----:B------:R-:W-:Y:S01]  /*7330*/  ISETP.NE.AND P2, PT, R22, RZ, PT ;  /* 0x000000ff1600720c */ /* 0x000fe20003f45270 */
[----:B----4-:R-:W4:Y:S01]  /*7340*/  SHFL.BFLY PT, R6, R25, 0x2, 0x1f ;  /* 0x0c401f0019067f89 */ /* 0x010f2200000e0000 */
[----:B------:R-:W-:Y:S01]  /*7350*/  LOP3.LUT R22, R0, 0x3c0, RZ, 0xc0, !PT ;  /* 0x000003c000167812 */ /* 0x000fe200078ec0ff */
[----:B------:R-:W-:Y:S01]  /*7360*/  IMAD R11, R18, 0x50, R11 ;  /* 0x00000050120b7824 */ /* 0x000fe200078e020b */
[----:B------:R-:W-:Y:S01]  /*7370*/  BSSY.RECONVERGENT B0, `(.L_x_18441) ;  /* 0x000003a000007945 */ /* 0x000fe20003800200 */
[----:B------:R-:W3:Y:S01]  /*7380*/  SHFL.BFLY PT, R5, R26, 0x2, 0x1f ;  /* 0x0c401f001a057f89 */ /* 0x000ee200000e0000 */
[----:B------:R-:W-:-:S02]  /*7390*/  ISETP.NE.OR P5, PT, R22, 0x40, P2 ;  /* 0x000000401600780c */ /* 0x000fc400017a5670 */
[C---:B------:R-:W-:Y:S01]  /*73a0*/  LOP3.LUT P0, RZ, R0.reuse, 0x3c3, RZ, 0xc0, !PT ;  /* 0x000003c300ff7812 */ /* 0x040fe2000780c0ff */
[----:B------:R-:W3:Y:S01]  /*73b0*/  SHFL.BFLY PT, R10, R27, 0x2, 0x1f ;  /* 0x0c401f001b0a7f89 */ /* 0x000ee200000e0000 */
[C---:B------:R-:W-:Y:S02]  /*73c0*/  LOP3.LUT P1, RZ, R0.reuse, 0x3e3, RZ, 0xc0, !PT ;  /* 0x000003e300ff7812 */ /* 0x040fe4000782c0ff */
[----:B------:R-:W-:Y:S01]  /*73d0*/  ISETP.GT.U32.AND P3, PT, R0, 0x1f, PT ;  /* 0x0000001f0000780c */ /* 0x000fe20003f64070 */
[----:B-1----:R-:W1:Y:S04]  /*73e0*/  SHFL.BFLY PT, R7, R28, 0x2, 0x1f ;  /* 0x0c401f001c077f89 */ /* 0x002e6800000e0000 */
[----:B------:R-:W1:Y:S01]  /*73f0*/  SHFL.BFLY PT, R14, R29, 0x2, 0x1f ;  /* 0x0c401f001d0e7f89 */ /* 0x000e6200000e0000 */
[----:B0-----:R-:W-:Y:S01]  /*7400*/  FADD.FTZ R2, R2, R23 ;  /* 0x0000001702027221 */ /* 0x001fe20000010000 */
[----:B-----5:R-:W-:-:S02]  /*7410*/  ULEA UR4, UR5, UR4, 0x18 ;  /* 0x0000000405047291 */ /* 0x020fc4000f8ec0ff */
[----:B------:R-:W0:Y:S01]  /*7420*/  SHFL.BFLY PT, R17, R30, 0x2, 0x1f ;  /* 0x0c401f001e117f89 */ /* 0x000e2200000e0000 */
[----:B--2---:R-:W-:Y:S01]  /*7430*/  FADD.FTZ R4, R3, R24 ;  /* 0x0000001803047221 */ /* 0x004fe20000010000 */
[----:B------:R-:W-:Y:S02]  /*7440*/  LOP3.LUT R24, R0, 0x3e0, RZ, 0xc0, !PT ;  /* 0x000003e000187812 */ /* 0x000fe400078ec0ff */
[----:B------:R-:W2:Y:S01]  /*7450*/  SHFL.BFLY PT, R16, R31, 0x2, 0x1f ;  /* 0x0c401f001f107f89 */ /* 0x000ea200000e0000 */
[----:B----4-:R-:W-:Y:S01]  /*7460*/  FADD.FTZ R6, R6, R25 ;  /* 0x0000001906067221 */ /* 0x010fe20000010000 */
[----:B------:R-:W-:Y:S02]  /*7470*/  LEA R11, R11, UR4, 0x2 ;  /* 0x000000040b0b7c11 */ /* 0x000fe4000f8e10ff */
[----:B------:R-:W4:Y:S01]  /*7480*/  SHFL.BFLY PT, R21, R32, 0x2, 0x1f ;  /* 0x0c401f0020157f89 */ /* 0x000f2200000e0000 */
[----:B---3--:R-:W-:Y:S01]  /*7490*/  FADD.FTZ R8, R5, R26 ;  /* 0x0000001a05087221 */ /* 0x008fe20000010000 */
[----:B------:R-:W-:Y:S01]  /*74a0*/  ISETP.NE.OR P4, PT, R24, 0x20, P2 ;  /* 0x000000201800780c */ /* 0x000fe20001785670 */
[----:B------:R-:W-:Y:S01]  /*74b0*/  FADD.FTZ R10, R10, R27 ;  /* 0x0000001b0a0a7221 */ /* 0x000fe20000010000 */
[----:B------:R-:W3:Y:S01]  /*74c0*/  SHFL.BFLY PT, R3, R2, 0x1, 0x1f ;  /* 0x0c201f0002037f89 */ /* 0x000ee200000e0000 */
[----:B-1----:R-:W-:-:S03]  /*74d0*/  FADD.FTZ R12, R7, R28 ;  /* 0x0000001c070c7221 */ /* 0x002fc60000010000 */
[----:B------:R-:W1:Y:S01]  /*74e0*/  SHFL.BFLY PT, R5, R4, 0x1, 0x1f ;  /* 0x0c201f0004057f89 */ /* 0x000e6200000e0000 */
[----:B------:R-:W-:-:S03]  /*74f0*/  FADD.FTZ R14, R14, R29 ;  /* 0x0000001d0e0e7221 */ /* 0x000fc60000010000 */
[----:B------:R-:W5:Y:S01]  /*7500*/  SHFL.BFLY PT, R7, R6, 0x1, 0x1f ;  /* 0x0c201f0006077f89 */ /* 0x000f6200000e0000 */
[----:B0-----:R-:W-:-:S03]  /*7510*/  FADD.FTZ R30, R17, R30 ;  /* 0x0000001e111e7221 */ /* 0x001fc60000010000 */
[----:B------:R-:W0:Y:S01]  /*7520*/  SHFL.BFLY PT, R9, R8, 0x1, 0x1f ;  /* 0x0c201f0008097f89 */ /* 0x000e2200000e0000 */
[----:B--2---:R-:W-:-:S03]  /*7530*/  FADD.FTZ R16, R16, R31 ;  /* 0x0000001f10107221 */ /* 0x004fc60000010000 */
[----:B------:R-:W2:Y:S01]  /*7540*/  SHFL.BFLY PT, R13, R10, 0x1, 0x1f ;  /* 0x0c201f000a0d7f89 */ /* 0x000ea200000e0000 */
[----:B----4-:R-:W-:-:S03]  /*7550*/  FADD.FTZ R32, R21, R32 ;  /* 0x0000002015207221 */ /* 0x010fc60000010000 */
[----:B------:R-:W4:Y:S04]  /*7560*/  SHFL.BFLY PT, R15, R12, 0x1, 0x1f ;  /* 0x0c201f000c0f7f89 */ /* 0x000f2800000e0000 */
[----:B------:R-:W4:Y:S01]  /*7570*/  SHFL.BFLY PT, R17, R14, 0x1, 0x1f ;  /* 0x0c201f000e117f89 */ /* 0x000f2200000e0000 */
[----:B---3--:R-:W-:-:S03]  /*7580*/  FADD.FTZ R3, R2, R3 ;  /* 0x0000000302037221 */ /* 0x008fc60000010000 */
[----:B------:R-:W3:Y:S01]  /*7590*/  SHFL.BFLY PT, R21, R30, 0x1, 0x1f ;  /* 0x0c201f001e157f89 */ /* 0x000ee200000e0000 */
[----:B-1----:R-:W-:-:S03]  /*75a0*/  FADD.FTZ R4, R4, R5 ;  /* 0x0000000504047221 */ /* 0x002fc60000010000 */
[----:B------:R-:W1:Y:S01]  /*75b0*/  SHFL.BFLY PT, R23, R16, 0x1, 0x1f ;  /* 0x0c201f0010177f89 */ /* 0x000e6200000e0000 */
[----:B-----5:R-:W-:-:S03]  /*75c0*/  FADD.FTZ R6, R6, R7 ;  /* 0x0000000706067221 */ /* 0x020fc60000010000 */
[----:B------:R-:W5:Y:S01]  /*75d0*/  SHFL.BFLY PT, R25, R32, 0x1, 0x1f ;  /* 0x0c201f0020197f89 */ /* 0x000f6200000e0000 */
[----:B0-----:R-:W-:Y:S01]  /*75e0*/  FADD.FTZ R9, R8, R9 ;  /* 0x0000000908097221 */ /* 0x001fe20000010000 */
[----:B------:R-:W-:Y:S01]  /*75f0*/  BAR.SYNC.DEFER_BLOCKING 0x0 ;  /* 0x0000000000007b1d */ /* 0x000fe20000010000 */
[----:B--2---:R-:W-:Y:S01]  /*7600*/  FADD.FTZ R10, R10, R13 ;  /* 0x0000000d0a0a7221 */ /* 0x004fe20000010000 */
[----:B----4-:R-:W-:Y:S01]  /*7610*/  FADD.FTZ R15, R12, R15 ;  /* 0x0000000f0c0f7221 */ /* 0x010fe20000010000 */
[----:B------:R-:W-:Y:S01]  /*7620*/  FADD.FTZ R14, R14, R17 ;  /* 0x000000110e0e7221 */ /* 0x000fe20000010000 */
[----:B---3--:R-:W-:Y:S01]  /*7630*/  FADD.FTZ R21, R30, R21 ;  /* 0x000000151e157221 */ /* 0x008fe20000010000 */
[----:B-1----:R-:W-:Y:S01]  /*7640*/  FADD.FTZ R16, R16, R23 ;  /* 0x0000001710107221 */ /* 0x002fe20000010000 */
        /* <DEDUP_REMOVED lines=12> */
.L_x_18442:
[----:B------:R-:W-:Y:S05]  /*7710*/  BSYNC.RECONVERGENT B0 ;  /* 0x0000000000007941 */ /* 0x000fea0003800200 */
.L_x_18441:
        /* <DEDUP_REMOVED lines=23> */
.L_x_18444:
[----:B------:R-:W-:Y:S05]  /*7890*/  BSYNC.RECONVERGENT B0 ;  /* 0x0000000000007941 */ /* 0x000fea0003800200 */
.L_x_18443:
        /* <DEDUP_REMOVED lines=13> */
.L_x_18446:
[----:B------:R-:W-:Y:S05]  /*7970*/  BSYNC.RECONVERGENT B0 ;  /* 0x0000000000007941 */ /* 0x000fea0003800200 */
.L_x_18445:
        /* <DEDUP_REMOVED lines=23> */
.L_x_18448:
[----:B------:R-:W-:Y:S05]  /*7af0*/  BSYNC.RECONVERGENT B0 ;  /* 0x0000000000007941 */ /* 0x000fea0003800200 */
.L_x_18447:
        /* <DEDUP_REMOVED lines=34> */
.L_x_18449:
        /* <DEDUP_REMOVED lines=14> */
.L_x_27584:


//--------------------- .text._ZN4vllm25paged_attention_v2_kernelI13__nv_bfloat16S1_Li64ELi32ELi128ELNS_18Fp8KVCacheDataTypeE0ELb1ELi512EEEvPfS3_PT_PKS4_PKT0_SA_ifPKiSC_iPKfiiiSE_SE_iiiii --------------------------
	.section	.text._ZN4vllm25paged_attention_v2_kernelI13__nv_bfloat16S1_Li64ELi32ELi128ELNS_18Fp8KVCacheDataTypeE0ELb1ELi512EEEvPfS3_PT_PKS4_PKT0_SA_ifPKiSC_iPKfiiiSE_SE_iiiii,"ax",@progbits
	.align	128
        .global         _ZN4vllm25paged_attention_v2_kernelI13__nv_bfloat16S1_Li64ELi32ELi128ELNS_18Fp8KVCacheDataTypeE0ELb1ELi512EEEvPfS3_PT_PKS4_PKT0_SA_ifPKiSC_iPKfiiiSE_SE_iiiii
        .type           _ZN4vllm25paged_attention_v2_kernelI13__nv_bfloat16S1_Li64ELi32ELi128ELNS_18Fp8KVCacheDataTypeE0ELb1ELi512EEEvPfS3_PT_PKS4_PKT0_SA_ifPKiSC_iPKfiiiSE_SE_iiiii,@function
        .size           _ZN4vllm25paged_attention_v2_kernelI13__nv_bfloat16S1_Li64ELi32ELi128ELNS_18Fp8KVCacheDataTypeE0ELb1ELi512EEEvPfS3_PT_PKS4_PKT0_SA_ifPKiSC_iPKfiiiSE_SE_iiiii,(.L_x_27585 - _ZN4vllm25paged_attention_v2_kernelI13__nv_bfloat16S1_Li64ELi32ELi128ELNS_18Fp8KVCacheDataTypeE0ELb1ELi512EEEvPfS3_PT_PKS4_PKT0_SA_ifPKiSC_iPKfiiiSE_SE_iiiii)
        .other          _ZN4vllm25paged_attention_v2_kernelI13__nv_bfloat16S1_Li64ELi32ELi128ELNS_18Fp8KVCacheDataTypeE0ELb1ELi512EEEvPfS3_PT_PKS4_PKT0_SA_ifPKiSC_iPKfiiiSE_SE_iiiii,@"STO_CUDA_ENTRY STV_DEFAULT"
_ZN4vllm25paged_attention_v2_kernelI13__nv_bfloat16S1_Li64ELi32ELi128ELNS_18Fp8KVCacheDataTypeE0ELb1ELi512EEEvPfS3_PT_PKS4_PKT0_SA_ifPKiSC_iPKfiiiSE_SE_iiiii:
.text._ZN4vllm25paged_attention_v2_kernelI13__nv_bfloat16S1_Li64ELi32ELi128ELNS_18Fp8KVCacheDataTypeE0ELb1ELi512EEEvPfS3_PT_PKS4_PKT0_SA_ifPKiSC_iPKfiiiSE_SE_iiiii:
[----:B------:R-:W-:Y:S08]  /*0000*/  LDC R1, c[0x0][0x37c] ;  /* 0x0000df00ff017b82 */ /* 0x000ff00000000800 */
[----:B------:R-:W0:Y:S01]  /*0010*/  S2UR UR18, SR_CTAID.Y ;  /* 0x00000000001279c3 */ /* 0x000e220000002600 */
[----:B------:R-:W0:Y:S01]  /*0020*/  LDCU.64 UR4, c[0x0][0x3c0] ;  /* 0x00007800ff0477ac */ /* 0x000e220008000a00 */
[----:B------:R-:W1:Y:S01]  /*0030*/  LDCU.64 UR12, c[0x0][0x358] ;  /* 0x00006b00ff0c77ac */ /* 0x000e620008000a00 */
[----:B0-----:R-:W-:-:S06]  /*0040*/  UIMAD.WIDE.U32 UR4, UR18, 0x4, UR4 ;  /* 0x00000004120478a5 */ /* 0x001fcc000f8e0004 */
[----:B------:R-:W-:Y:S02]  /*0050*/  IMAD.U32 R2, RZ, RZ, UR4 ;  /* 0x00000004ff027e24 */ /* 0x000fe4000f8e00ff */
[----:B------:R-:W-:-:S05]  /*0060*/  IMAD.U32 R3, RZ, RZ, UR5 ;  /* 0x00000005ff037e24 */ /* 0x000fca000f8e00ff */
        /* <DEDUP_REMOVED lines=8> */
[----:B------:R-:W1:Y:S01]  /*00f0*/  S2UR UR20, SR_CTAID.X ;  /* 0x00000000001479c3 */ /* 0x000e620000002500 */
[----:B------:R-:W2:Y:S01]  /*0100*/  LDCU UR6, c[0x0][0x3b0] ;  /* 0x00007600ff0677ac */ /* 0x000ea20008000800 */
[----:B------:R-:W3:Y:S01]  /*0110*/  LDCU UR4, c[0x0][0x3d8] ;  /* 0x00007b00ff0477ac */ /* 0x000ee20008000800 */
[----:B------:R-:W4:Y:S01]  /*0120*/  LDCU.64 UR10, c[0x0][0x3d0] ;  /* 0x00007a00ff0a77ac */ /* 0x000f220008000a00 */
[----:B------:R-:W0:Y:S01]  /*0130*/  LDCU UR22, c[0x0][0x370] ;  /* 0x00006e00ff1677ac */ /* 0x000e220008000800 */
[----:B------:R-:W0:Y:S01]  /*0140*/  LDCU UR26, c[0x0][0x404] ;  /* 0x00008080ff1a77ac */ /* 0x000e220008000800 */
[----:B--2---:R-:W-:Y:S02]  /*0150*/  IMAD.U32 R2, RZ, RZ, UR6 ;  /* 0x00000006ff027e24 */ /* 0x004fe4000f8e00ff */
[----:B------:R-:W-:Y:S01]  /*0160*/  IMAD.MOV.U32 R8, RZ, RZ, RZ ;  /* 0x000000ffff087224 */ /* 0x000fe200078e00ff */
[----:B------:R-:W2:Y:S01]  /*0170*/  LDCU UR27, c[0x0][0x408] ;  /* 0x00008100ff1b77ac */ /* 0x000ea20008000800 */
[----:B-1----:R-:W-:Y:S01]  /*0180*/  MOV R3, UR20 ;  /* 0x0000001400037c02 */ /* 0x002fe20008000f00 */
[----:B---3--:R-:W-:Y:S01]  /*0190*/  UIMAD UR4, UR18, UR4, URZ ;  /* 0x00000004120472a4 */ /* 0x008fe2000f8e02ff */
[----:B------:R-:W-:Y:S01]  /*01a0*/  IABS R4, R2 ;  /* 0x0000000200047213 */ /* 0x000fe20000000000 */
[----:B----4-:R-:W-:-:S02]  /*01b0*/  UISETP.NE.U32.AND UP0, UPT, UR10, URZ, UPT ;  /* 0x000000ff0a00728c */ /* 0x010fc4000bf05070 */
[----:B------:R-:W-:Y:S01]  /*01c0*/  USHF.R.S32.HI UR5, URZ, 0x1f, UR4 ;  /* 0x0000001fff057899 */ /* 0x000fe20008011404 */
[----:B0-----:R-:W-:Y:S01]  /*01d0*/  ISETP.GT.U32.AND P0, PT, R0, 0x7, PT ;  /* 0x000000070000780c */ /* 0x001fe20003f04070 */
[----:B------:R-:W-:Y:S01]  /*01e0*/  UISETP.NE.AND.EX UP0, UPT, UR11, URZ, UPT, UP0 ;  /* 0x000000ff0b00728c */ /* 0x000fe2000bf05300 */
[----:B------:R-:W-:Y:S01]  /*01f0*/  R2UR UR9, R4 ;  /* 0x00000000040972ca */ /* 0x000fe200000e0000 */
[----:B------:R-:W0:Y:S01]  /*0200*/  LDCU UR15, c[0x0][0x3f8] ;  /* 0x00007f00ff0f77ac */ /* 0x000e220008000800 */
[----:B------:R-:W1:Y:S01]  /*0210*/  LDCU UR28, c[0x0][0x3fc] ;  /* 0x00007f80ff1c77ac */ /* 0x000e620008000800 */
[----:B------:R-:W3:Y:S08]  /*0220*/  LDCU UR29, c[0x0][0x3e0] ;  /* 0x00007c00ff1d77ac */ /* 0x000ef00008000800 */
[----:B------:R-:W4:Y:S01]  /*0230*/  @!P0 LDC.64 R6, c[0x0][0x398] ;  /* 0x0000e600ff068b82 */ /* 0x000f220000000a00 */
[----:B------:R-:W-:Y:S01]  /*0240*/  @!P0 IMAD.SHL.U32 R3, R3, 0x40, RZ ;  /* 0x0000004003038824 */ /* 0x000fe200078e00ff */
[----:B------:R-:W2:Y:S01]  /*0250*/  I2F.RP R9, UR9 ;  /* 0x0000000900097d06 */ /* 0x000ea20008209400 */
[----:B------:R-:W-:Y:S01]  /*0260*/  @!P0 IMAD.SHL.U32 R2, R0, 0x8, RZ ;  /* 0x0000000800028824 */ /* 0x000fe200078e00ff */
[----:B------:R-:W0:Y:S04]  /*0270*/  LDCU UR30, c[0x0][0x3dc] ;  /* 0x00007b80ff1e77ac */ /* 0x000e280008000800 */
[----:B------:R-:W-:Y:S01]  /*0280*/  @!P0 IADD3 R3, P1, P2, R2, UR4, R3 ;  /* 0x0000000402038c10 */ /* 0x000fe2000fa3e003 */
[----:B------:R-:W0:Y:S03]  /*0290*/  LDCU UR31, c[0x0][0x3b4] ;  /* 0x00007680ff1f77ac */ /* 0x000e260008000800 */
[----:B------:R-:W-:Y:S01]  /*02a0*/  @!P0 IADD3.X R4, PT, PT, RZ, UR5, RZ, P1, P2 ;  /* 0x00000005ff048c10 */ /* 0x000fe20008fe44ff */
[----:B------:R-:W1:Y:S01]  /*02b0*/  @UP0 LDCU.64 UR4, c[0x0][0x3d0] ;  /* 0x00007a00ff0407ac */ /* 0x000e620008000a00 */
[----:B------:R-:W0:Y:S01]  /*02c0*/  LDCU.64 UR24, c[0x0][0x3a0] ;  /* 0x00007400ff1877ac */ /* 0x000e220008000a00 */
[----:B----4-:R-:W-:-:S04]  /*02d0*/  @!P0 LEA R2, P1, R3, R6, 0x1 ;  /* 0x0000000603028211 */ /* 0x010fc800078208ff */
[----:B------:R-:W-:-:S05]  /*02e0*/  @!P0 LEA.HI.X R3, R3, R7, R4, 0x1, P1 ;  /* 0x0000000703038211 */ /* 0x000fca00008f0c04 */
[----:B------:R-:W4:Y:S04]  /*02f0*/  @!P0 LDG.E.CONSTANT R4, desc[UR12][R2.64] ;  /* 0x0000000c02048981 */ /* 0x000f28000c1e9900 */
[----:B------:R-:W4:Y:S04]  /*0300*/  @!P0 LDG.E.CONSTANT R5, desc[UR12][R2.64+0x4] ;  /* 0x0000040c02058981 */ /* 0x000f28000c1e9900 */
[----:B------:R-:W4:Y:S04]  /*0310*/  @!P0 LDG.E.CONSTANT R6, desc[UR12][R2.64+0x8] ;  /* 0x0000080c02068981 */ /* 0x000f28000c1e9900 */
[----:B------:R3:W4:Y:S01]  /*0320*/  @!P0 LDG.E.CONSTANT R7, desc[UR12][R2.64+0xc] ;  /* 0x00000c0c02078981 */ /* 0x000722000c1e9900 */
[----:B--2---:R-:W2:Y:S01]  /*0330*/  MUFU.RCP R9, R9 ;  /* 0x0000000900097308 */ /* 0x004ea20000001000 */
[----:B-1----:R-:W-:Y:S01]  /*0340*/  @UP0 UIMAD.WIDE.U32 UR4, UR20, 0x4, UR4 ;  /* 0x00000004140408a5 */ /* 0x002fe2000f8e0004 */
[----:B------:R-:W-:-:S05]  /*0350*/  PLOP3.LUT P1, PT, PT, PT, UP0, 0x80, 0x8 ;  /* 0x000000000008781c */ /* 0x000fca0003f2f008 */
[----:B------:R-:W-:Y:S01]  /*0360*/  IMAD.U32 R11, RZ, RZ, UR5 ;  /* 0x00000005ff0b7e24 */ /* 0x000fe2000f8e00ff */
[----:B------:R-:W-:Y:S01]  /*0370*/  MOV R10, UR4 ;  /* 0x00000004000a7c02 */ /* 0x000fe20008000f00 */
[----:B--2---:R-:W-:Y:S01]  /*0380*/  VIADD R12, R9, 0xffffffe ;  /* 0x0ffffffe090c7836 */ /* 0x004fe20000000000 */
[----:B---3--:R-:W-:Y:S01]  /*0390*/  IABS R2, UR22 ;  /* 0x0000001600027c13 */ /* 0x008fe20008000000 */
[----:B------:R-:W-:-:S04]  /*03a0*/  UMOV UR4, URZ ;  /* 0x000000ff00047c82 */ /* 0x000fc80008000000 */
[----:B------:R1:W5:Y:S01]  /*03b0*/  @P1 LDG.E.CONSTANT R8, desc[UR12][R10.64] ;  /* 0x0000000c0a081981 */ /* 0x000362000c1e9900 */
[----:B------:R-:W-:Y:S01]  /*03c0*/  UIADD3 UR10, UPT, UPT, UR21, -0x1, URZ ;  /* 0xffffffff150a7890 */ /* 0x000fe2000fffe0ff */
[----:B------:R-:W-:Y:S01]  /*03d0*/  R2UR UR8, R2 ;  /* 0x00000000020872ca */ /* 0x000fe200000e0000 */
[----:B------:R-:W2:Y:S01]  /*03e0*/  F2I.FTZ.U32.TRUNC.NTZ R12, R12 ;  /* 0x0000000c000c7305 */ /* 0x000ea2000021f000 */
[----:B------:R-:W-:Y:S01]  /*03f0*/  IMAD.U32 R2, RZ, RZ, UR26 ;  /* 0x0000001aff027e24 */ /* 0x000fe2000f8e00ff */
[----:B------:R-:W-:Y:S01]  /*0400*/  SHF.R.U32.HI R44, RZ, 0x5, R0 ;  /* 0x00000005ff2c7819 */ /* 0x000fe20000011600 */
[----:B------:R-:W-:Y:S01]  /*0410*/  IMAD.U32 R45, RZ, RZ, UR19 ;  /* 0x00000013ff2d7e24 */ /* 0x000fe2000f8e00ff */
[----:B------:R-:W-:Y:S01]  /*0420*/  BSSY.RECONVERGENT B0, `(.L_x_18450) ;  /* 0x00001fe000007945 */ /* 0x000fe20003800200 */
[----:B------:R-:W-:Y:S01]  /*0430*/  IMAD.U32 R14, RZ, RZ, UR10 ;  /* 0x0000000aff0e7e24 */ /* 0x000fe2000f8e00ff */
[----:B------:R-:W-:Y:S01]  /*0440*/  IABS R9, R2 ;  /* 0x0000000200097213 */ /* 0x000fe20000000000 */
[----:B------:R-:W-:Y:S01]  /*0450*/  ULOP3.LUT UR10, UR10, UR26, URZ, 0x3c, !UPT ;  /* 0x0000001a0a0a7292 */ /* 0x000fe2000f8e3cff */
[----:B------:R-:W-:-:S02]  /*0460*/  LEA R45, R45, R44, 0x4 ;  /* 0x0000002c2d2d7211 */ /* 0x000fc400078e20ff */
[----:B-1----:R-:W1:Y:S01]  /*0470*/  I2F.RP R11, R9 ;  /* 0x00000009000b7306 */ /* 0x002e620000209400 */
[----:B------:R-:W-:Y:S01]  /*0480*/  IABS R14, R14 ;  /* 0x0000000e000e7213 */ /* 0x000fe20000000000 */
[----:B------:R-:W-:Y:S01]  /*0490*/  UISETP.GE.AND UP2, UPT, UR10, URZ, UPT ;  /* 0x000000ff0a00728c */ /* 0x000fe2000bf46270 */
[----:B--2---:R-:W-:-:S05]  /*04a0*/  R2UR UR5, R12 ;  /* 0x000000000c0572ca */ /* 0x004fca00000e0000 */
[----:B-1----:R-:W1:Y:S08]  /*04b0*/  MUFU.RCP R11, R11 ;  /* 0x0000000b000b7308 */ /* 0x002e700000001000 */
[----:B------:R-:W-:-:S04]  /*04c0*/  UIADD3 UR7, UPT, UPT, URZ, -UR5, URZ ;  /* 0x80000005ff077290 */ /* 0x000fc8000fffe0ff */
[----:B------:R-:W-:-:S04]  /*04d0*/  UIMAD UR7, UR7, UR9, URZ ;  /* 0x00000009070772a4 */ /* 0x000fc8000f8e02ff */
[----:B------:R-:W-:Y:S02]  /*04e0*/  UIMAD.WIDE.U32 UR4, UR5, UR7, UR4 ;  /* 0x00000007050472a5 */ /* 0x000fe4000f8e0004 */
[----:B------:R-:W-:Y:S02]  /*04f0*/  UIADD3 UR7, UPT, UPT, UR21, 0x1f, URZ ;  /* 0x0000001f15077890 */ /* 0x000fe4000fffe0ff */
[----:B------:R-:W-:Y:S01]  /*0500*/  UIMAD.WIDE.U32 UR4, UR5, UR8, URZ ;  /* 0x00000008050472a5 */ /* 0x000fe2000f8e00ff */
[----:B-1----:R-:W-:Y:S01]  /*0510*/  VIADD R3, R11, 0xffffffe ;  /* 0x0ffffffe0b037836 */ /* 0x002fe20000000000 */
[----:B------:R-:W-:Y:S02]  /*0520*/  USHF.R.U32.HI UR7, URZ, 0x5, UR7 ;  /* 0x00000005ff077899 */ /* 0x000fe40008011607 */
[----:B------:R-:W-:-:S03]  /*0530*/  UIADD3 UR4, UPT, UPT, URZ, -UR5, URZ ;  /* 0x80000005ff047290 */ /* 0x000fc6000fffe0ff */
[----:B------:R-:W1:Y:S01]  /*0540*/  F2I.FTZ.U32.TRUNC.NTZ R3, R3 ;  /* 0x0000000300037305 */ /* 0x000e62000021f000 */
[----:B------:R-:W-:-:S04]  /*0550*/  UIMAD UR4, UR9, UR4, UR8 ;  /* 0x00000004090472a4 */ /* 0x000fc8000f8e0208 */
[----:B------:R-:W-:Y:S01]  /*0560*/  UISETP.GT.U32.AND UP1, UPT, UR9, UR4, UPT ;  /* 0x000000040900728c */ /* 0x000fe2000bf24070 */
[----:B-1----:R-:W-:-:S10]  /*0570*/  IMAD R12, R3, R9, RZ ;  /* 0x00000009030c7224 */ /* 0x002fd400078e02ff */
[----:B------:R-:W-:Y:S02]  /*0580*/  @!UP1 UIADD3 UR4, UPT, UPT, UR4, -UR9, URZ ;  /* 0x8000000904049290 */ /* 0x000fe4000fffe0ff */
[----:B------:R-:W-:Y:S02]  /*0590*/  @!UP1 UIADD3 UR5, UPT, UPT, UR5, 0x1, URZ ;  /* 0x0000000105059890 */ /* 0x000fe4000fffe0ff */
[----:B------:R-:W-:Y:S01]  /*05a0*/  UISETP.GE.U32.AND UP0, UPT, UR4, UR9, UPT ;  /* 0x000000090400728c */ /* 0x000fe2000bf06070 */
[----:B------:R-:W-:Y:S01]  /*05b0*/  IADD3 R11, PT, PT, RZ, -R12, RZ ;  /* 0x8000000cff0b7210 */ /* 0x000fe20007ffe0ff */
[----:B------:R-:W-:-:S04]  /*05c0*/  ULOP3.LUT UR4, UR22, UR6, URZ, 0x3c, !UPT ;  /* 0x0000000616047292 */ /* 0x000fc8000f8e3cff */
[----:B------:R-:W-:-:S05]  /*05d0*/  UISETP.GE.AND UP1, UPT, UR4, URZ, UPT ;  /* 0x000000ff0400728c */ /* 0x000fca000bf26270 */
[----:B------:R-:W-:Y:S02]  /*05e0*/  @UP0 UIADD3 UR5, UPT, UPT, UR5, 0x1, URZ ;  /* 0x0000000105050890 */ /* 0x000fe4000fffe0ff */
[----:B------:R-:W-:-:S05]  /*05f0*/  UISETP.NE.AND UP0, UPT, UR6, URZ, UPT ;  /* 0x000000ff0600728c */ /* 0x000fca000bf05270 */
[----:B------:R-:W-:Y:S01]  /*0600*/  UMOV UR16, UR5 ;  /* 0x0000000500107c82 */ /* 0x000fe20008000000 */
[----:B------:R-:W-:Y:S01]  /*0610*/  R2UR UR5, R3 ;  /* 0x00000000030572ca */ /* 0x000fe200000e0000 */
[----:B------:R-:W-:Y:S02]  /*0620*/  @!UP1 UIADD3 UR16, UPT, UPT, URZ, -UR16, URZ ;  /* 0x80000010ff109290 */ /* 0x000fe4000fffe0ff */
[----:B------:R-:W-:Y:S02]  /*0630*/  UISETP.NE.AND UP1, UPT, UR26, URZ, UPT ;  /* 0x000000ff1a00728c */ /* 0x000fe4000bf25270 */
[----:B------:R-:W-:Y:S02]  /*0640*/  @!UP0 ULOP3.LUT UR16, URZ, UR6, URZ, 0x33, !UPT ;  /* 0x00000006ff108292 */ /* 0x000fe4000f8e33ff */
[----:B------:R-:W-:-:S04]  /*0650*/  UISETP.GE.AND UP0, UPT, UR27, URZ, UPT ;  /* 0x000000ff1b00728c */ /* 0x000fc8000bf06270 */
[----:B------:R-:W-:-:S04]  /*0660*/  MOV R13, UR16 ;  /* 0x00000010000d7c02 */ /* 0x000fc80008000f00 */
[-C--:B------:R-:W-:Y:S02]  /*0670*/  IABS R2, R13.reuse ;  /* 0x0000000d00027213 */ /* 0x080fe40000000000 */
[----:B------:R-:W-:Y:S02]  /*0680*/  IABS R13, R13 ;  /* 0x0000000d000d7213 */ /* 0x000fe40000000000 */
[----:B------:R-:W-:-:S13]  /*0690*/  R2UR UR17, R2 ;  /* 0x00000000021172ca */ /* 0x000fda00000e0000 */
[----:B------:R-:W1:Y:S08]  /*06a0*/  I2F.RP R2, UR17 ;  /* 0x0000001100027d06 */ /* 0x000e700008209400 */
[----:B-1----:R1:W2:Y:S02]  /*06b0*/  MUFU.RCP R10, R2 ;  /* 0x00000002000a7308 */ /* 0x0022a40000001000 */
[----:B-1----:R-:W-:-:S05]  /*06c0*/  IMAD.MOV.U32 R2, RZ, RZ, RZ ;  /* 0x000000ffff027224 */ /* 0x002fca00078e00ff */
[----:B------:R-:W-:Y:S01]  /*06d0*/  R2UR UR4, R2 ;  /* 0x00000000020472ca */ /* 0x000fe200000e0000 */
[----:B--2---:R-:W-:-:S06]  /*06e0*/  VIADD R10, R10, 0xffffffe ;  /* 0x0ffffffe0a0a7836 */ /* 0x004fcc0000000000 */
[----:B------:R-:W1:Y:S06]  /*06f0*/  F2I.FTZ.U32.TRUNC.NTZ R10, R10 ;  /* 0x0000000a000a7305 */ /* 0x000e6c000021f000 */
[----:B------:R-:W-:-:S04]  /*0700*/  IMAD.HI.U32 R11, R3, R11, UR4 ;  /* 0x00000004030b7e27 */ /* 0x000fc8000f8e000b */
[----:B------:R-:W-:Y:S01]  /*0710*/  IMAD.MOV.U32 R3, RZ, RZ, R14 ;  /* 0x000000ffff037224 */ /* 0x000fe200078e000e */
[----:B------:R-:W-:Y:S01]  /*0720*/  R2UR UR32, R11 ;  /* 0x000000000b2072ca */ /* 0x000fe200000e0000 */
[----:B------:R-:W-:-:S03]  /*0730*/  IMAD.MOV.U32 R11, RZ, RZ, R9 ;  /* 0x000000ffff0b7224 */ /* 0x000fc600078e0009 */
[----:B------:R-:W-:Y:S02]  /*0740*/  R2UR UR4, R3 ;  /* 0x00000000030472ca */ /* 0x000fe400000e0000 */
[----:B-1----:R-:W-:Y:S01]  /*0750*/  R2UR UR5, R10 ;  /* 0x000000000a0572ca */ /* 0x002fe200000e0000 */
[----:B------:R-:W-:Y:S01]  /*0760*/  IMAD.MOV.U32 R10, RZ, RZ, -0x800001 ;  /* 0xff7fffffff0a7424 */ /* 0x000fe200078e00ff */
[----:B------:R-:W-:-:S04]  /*0770*/  IABS R3, UR20 ;  /* 0x0000001400037c13 */ /* 0x000fc80008000000 */
[----:B------:R-:W-:Y:S02]  /*0780*/  R2UR UR14, R3 ;  /* 0x00000000030e72ca */ /* 0x000fe400000e0000 */
[----:B------:R-:W-:-:S03]  /*0790*/  IADD3 R3, PT, PT, RZ, -R13, RZ ;  /* 0x8000000dff037210 */ /* 0x000fc60007ffe0ff */
[----:B------:R-:W-:Y:S02]  /*07a0*/  UIMAD.WIDE.U32 UR8, UR32, UR4, URZ ;  /* 0x00000004200872a5 */ /* 0x000fe4000f8e00ff */
[----:B------:R-:W-:Y:S02]  /*07b0*/  UIADD3 UR11, UPT, UPT, URZ, -UR5, URZ ;  /* 0x80000005ff0b7290 */ /* 0x000fe4000fffe0ff */
[----:B------:R-:W-:Y:S02]  /*07c0*/  ULEA UR8, UR19, 0x10, 0x4 ;  /* 0x0000001013087891 */ /* 0x000fe4000f8e20ff */
[----:B------:R-:W-:Y:S01]  /*07d0*/  IMAD R2, RZ, RZ, -UR9 ;  /* 0x80000009ff027e24 */ /* 0x000fe2000f8e02ff */
[----:B------:R-:W-:Y:S02]  /*07e0*/  UIMAD UR11, UR11, UR17, URZ ;  /* 0x000000110b0b72a4 */ /* 0x000fe4000f8e02ff */
[----:B------:R-:W-:Y:S01]  /*07f0*/  UISETP.LT.U32.AND UP6, UPT, UR7, UR8, UPT ;  /* 0x000000080700728c */ /* 0x000fe2000bfc1070 */
[----:B------:R-:W-:Y:S01]  /*0800*/  IMAD R2, R9, R2, UR4 ;  /* 0x0000000409027e24 */ /* 0x000fe2000f8e0202 */
[----:B------:R-:W-:-:S02]  /*0810*/  UMOV UR4, URZ ;  /* 0x000000ff00047c82 */ /* 0x000fc40008000000 */
[----:B------:R-:W-:Y:S01]  /*0820*/  UIMAD.WIDE.U32 UR4, UR5, UR11, UR4 ;  /* 0x0000000b050472a5 */ /* 0x000fe2000f8e0004 */
[----:B------:R-:W-:Y:S01]  /*0830*/  R2UR UR11, R3 ;  /* 0x00000000030b72ca */ /* 0x000fe200000e0000 */
[----:B------:R-:W-:Y:S01]  /*0840*/  USEL UR8, UR7, UR8, UP6 ;  /* 0x0000000807087287 */ /* 0x000fe2000b000000 */
[----:B------:R-:W-:Y:S01]  /*0850*/  ISETP.GT.U32.AND P1, PT, R9, R2, PT ;  /* 0x000000020900720c */ /* 0x000fe20003f24070 */
[----:B------:R-:W-:Y:S01]  /*0860*/  UIMAD.WIDE.U32 UR4, UR5, UR14, URZ ;  /* 0x0000000e050472a5 */ /* 0x000fe2000f8e00ff */
[----:B------:R-:W1:Y:S09]  /*0870*/  @!P0 S2R R3, SR_CgaCtaId ;  /* 0x0000000000038919 */ /* 0x000e720000008800 */
[----:B------:R-:W-:-:S02]  /*0880*/  UIMAD UR4, UR5, UR11, UR14 ;  /* 0x0000000b050472a4 */ /* 0x000fc4000f8e020e */
[----:B------:R-:W-:Y:S01]  /*0890*/  VOTEU.ANY UP3, P1 ;  /* 0x0000000000ff7886 */ /* 0x000fe20000860100 */
[----:B------:R-:W-:Y:S01]  /*08a0*/  PLOP3.LUT P1, PT, PT, PT, UP3, 0x80, 0x8 ;  /* 0x000000000008781c */ /* 0x000fe20003f2f038 */
[----:B------:R-:W-:Y:S02]  /*08b0*/  UISETP.GT.U32.AND UP5, UPT, UR17, UR4, UPT ;  /* 0x000000041100728c */ /* 0x000fe4000bfa4070 */
[----:B0-----:R-:W-:Y:S02]  /*08c0*/  @UP0 UIMAD UR11, UR22, UR15, UR20 ;  /* 0x0000000f160b02a4 */ /* 0x001fe4000f8e0214 */
[----:B------:R-:W-:Y:S02]  /*08d0*/  @!UP3 UIADD3 UR9, UPT, UPT, UR9, 0x1, URZ ;  /* 0x000000010909b890 */ /* 0x000fe4000fffe0ff */
[----:B------:R-:W-:-:S05]  /*08e0*/  @UP0 UIMAD UR11, UR11, UR27, 0x1 ;  /* 0x000000010b0b04a4 */ /* 0x000fca000f8e021b */
[----:B------:R-:W-:Y:S01]  /*08f0*/  @!UP5 UIADD3 UR4, UPT, UPT, UR4, -UR17, URZ ;  /* 0x800000110404d290 */ /* 0x000fe2000fffe0ff */
[----:B------:R-:W-:Y:S01]  /*0900*/  @!P1 IMAD.IADD R2, R2, 0x1, -R9 ;  /* 0x0000000102029824 */ /* 0x000fe200078e0a09 */
[----:B------:R-:W-:Y:S02]  /*0910*/  @!UP5 UIADD3 UR5, UPT, UPT, UR5, 0x1, URZ ;  /* 0x000000010505d890 */ /* 0x000fe4000fffe0ff */
[----:B------:R-:W-:Y:S02]  /*0920*/  UISETP.GE.U32.AND UP4, UPT, UR4, UR17, UPT ;  /* 0x000000110400728c */ /* 0x000fe4000bf86070 */
[----:B------:R-:W-:Y:S01]  /*0930*/  ISETP.GE.U32.AND P1, PT, R2, R9, PT ;  /* 0x000000090200720c */ /* 0x000fe20003f26070 */
[----:B------:R-:W-:Y:S01]  /*0940*/  ULOP3.LUT UR4, UR20, UR16, URZ, 0x3c, !UPT ;  /* 0x0000001014047292 */ /* 0x000fe2000f8e3cff */
[----:B------:R-:W-:-:S03]  /*0950*/  @!P0 MOV R2, 0x400 ;  /* 0x0000040000028802 */ /* 0x000fc60000000f00 */
[----:B------:R-:W-:Y:S01]  /*0960*/  UISETP.GE.AND UP5, UPT, UR4, URZ, UPT ;  /* 0x000000ff0400728c */ /* 0x000fe2000bfa6270 */
[----:B-1----:R-:W-:-:S03]  /*0970*/  @!P0 LEA R3, R3, R2, 0x18 ;  /* 0x0000000203038211 */ /* 0x002fc600078ec0ff */
[----:B------:R-:W-:Y:S02]  /*0980*/  @UP4 UIADD3 UR5, UPT, UPT, UR5, 0x1, URZ ;  /* 0x0000000105054890 */ /* 0x000fe4000fffe0ff */
[----:B------:R-:W-:Y:S01]  /*0990*/  UISETP.NE.AND UP4, UPT, UR16, URZ, UPT ;  /* 0x000000ff1000728c */ /* 0x000fe2000bf85270 */
[----:B------:R-:W-:Y:S01]  /*09a0*/  @!P0 IMAD R3, R0, 0x10, R3 ;  /* 0x0000001000038824 */ /* 0x000fe200078e0203 */
[----:B------:R-:W-:-:S03]  /*09b0*/  VOTEU.ANY UP3, P1 ;  /* 0x0000000000ff7886 */ /* 0x000fc60000860100 */
[----:B------:R-:W-:Y:S02]  /*09c0*/  UMOV UR17, UR5 ;  /* 0x0000000500117c82 */ /* 0x000fe40008000000 */
[----:B------:R-:W-:Y:S02]  /*09d0*/  @!UP5 UIADD3 UR17, UPT, UPT, URZ, -UR17, URZ ;  /* 0x80000011ff11d290 */ /* 0x000fe4000fffe0ff */
[----:B------:R-:W-:Y:S02]  /*09e0*/  @UP3 UIADD3 UR9, UPT, UPT, UR9, 0x1, URZ ;  /* 0x0000000109093890 */ /* 0x000fe4000fffe0ff */
[----:B------:R-:W-:-:S04]  /*09f0*/  @!UP4 ULOP3.LUT UR17, URZ, UR16, URZ, 0x33, !UPT ;  /* 0x00000010ff11c292 */ /* 0x000fc8000f8e33ff */
[----:B------:R-:W-:Y:S01]  /*0a00*/  @!UP0 UIMAD UR6, UR6, UR15, UR17 ;  /* 0x0000000f060682a4 */ /* 0x000fe2000f8e0211 */
[----:B------:R-:W-:-:S03]  /*0a10*/  UMOV UR16, UR9 ;  /* 0x0000000900107c82 */ /* 0x000fc60008000000 */
[----:B------:R-:W-:Y:S02]  /*0a20*/  @!UP0 UIADD3 UR6, UPT, UPT, URZ, -UR6, URZ ;  /* 0x80000006ff068290 */ /* 0x000fe4000fffe0ff */
[----:B------:R-:W-:Y:S02]  /*0a30*/  @!UP2 UIADD3 UR16, UPT, UPT, URZ, -UR16, URZ ;  /* 0x80000010ff10a290 */ /* 0x000fe4000fffe0ff */
[----:B------:R-:W-:Y:S02]  /*0a40*/  @!UP1 ULOP3.LUT UR16, URZ, UR26, URZ, 0x33, !UPT ;  /* 0x0000001aff109292 */ /* 0x000fe4000f8e33ff */
[----:B------:R-:W-:Y:S01]  /*0a50*/  @!UP0 UIMAD UR11, UR27, UR6, 0x1 ;  /* 0x000000011b0b84a4 */ /* 0x000fe2000f8e0206 */
[----:B----4-:R0:W-:Y:S01]  /*0a60*/  @!P0 STS.128 [R3], R4 ;  /* 0x0000000403008388 */ /* 0x0101e20000000c00 */
[----:B------:R-:W-:Y:S01]  /*0a70*/  BAR.SYNC.DEFER_BLOCKING 0x0 ;  /* 0x0000000000007b1d */ /* 0x000fe20000010000 */
[----:B------:R-:W-:-:S13]  /*0a80*/  ISETP.GE.U32.AND P0, PT, R45, UR8, PT ;  /* 0x000000082d007c0c */ /* 0x000fda000bf06070 */
[----:B------:R-:W-:Y:S05]  /*0a90*/  @P0 BRA `(.L_x_18451) ;  /* 0x0000001800580947 */ /* 0x000fea0003800000 */
[----:B------:R-:W1:Y:S01]  /*0aa0*/  S2UR UR6, SR_CgaCtaId ;  /* 0x00000000000679c3 */ /* 0x000e620000008800 */
[----:B------:R-:W-:Y:S01]  /*0ab0*/  UMOV UR5, 0x400 ;  /* 0x0000040000057882 */ /* 0x000fe20000000000 */
[----:B------:R-:W2:Y:S01]  /*0ac0*/  LDCU UR4, c[0x0][0x3c8] ;  /* 0x00007900ff0477ac */ /* 0x000ea20008000800 */
[----:B0-----:R-:W-:Y:S01]  /*0ad0*/  IMAD.WIDE.U32 R2, R45, 0x4, RZ ;  /* 0x000000042d027825 */ /* 0x001fe200078e00ff */
[----:B------:R-:W0:Y:S03]  /*0ae0*/  LDCU.64 UR14, c[0x0][0x3b8] ;  /* 0x00007700ff0e77ac */ /* 0x000e260008000a00 */
[----:B------:R-:W-:Y:S01]  /*0af0*/  IMAD.MOV.U32 R10, RZ, RZ, -0x800001 ;  /* 0xff7fffffff0a7424 */ /* 0x000fe200078e00ff */
[----:B--2---:R-:W-:Y:S02]  /*0b00*/  UIMAD UR4, UR18, UR4, URZ ;  /* 0x00000004120472a4 */ /* 0x004fe4000f8e02ff */
[----:B-1----:R-:W-:-:S04]  /*0b10*/  ULEA UR7, UR6, UR5, 0x18 ;  /* 0x0000000506077291 */ /* 0x002fc8000f8ec0ff */
[----:B------:R-:W-:Y:S01]  /*0b20*/  IMAD.U32 R5, RZ, RZ, UR4 ;  /* 0x00000004ff057e24 */ /* 0x000fe2000f8e00ff */
[----:B------:R-:W-:-:S03]  /*0b30*/  UIADD3 UR4, UPT, UPT, UR5, 0xa0, URZ ;  /* 0x000000a005047890 */ /* 0x000fc6000fffe0ff */
[----:B------:R-:W-:Y:S01]  /*0b40*/  IMAD.WIDE R2, R5, 0x4, R2 ;  /* 0x0000000405027825 */ /* 0x000fe200078e0202 */
[----:B------:R-:W-:Y:S01]  /*0b50*/  LOP3.LUT R5, R0, 0x1f, RZ, 0xc0, !PT ;  /* 0x0000001f00057812 */ /* 0x000fe200078ec0ff */
[----:B------:R-:W-:Y:S01]  /*0b60*/  ULEA UR4, UR6, UR4, 0x18 ;  /* 0x0000000406047291 */ /* 0x000fe2000f8ec0ff */
[----:B------:R-:W1:Y:S01]  /*0b70*/  LDS.128 R40, [UR7+0x40] ;  /* 0x00004007ff287984 */ /* 0x000e620008000c00 */
[----:B0-----:R-:W-:-:S03]  /*0b80*/  IADD3 R6, P0, PT, R2, UR14, RZ ;  /* 0x0000000e02067c10 */ /* 0x001fc6000ff1e0ff */
[----:B------:R-:W0:Y:S01]  /*0b90*/  LDS.128 R36, [UR7+0x50] ;  /* 0x00005007ff247984 */ /* 0x000e220008000c00 */
[C---:B------:R-:W-:Y:S02]  /*0ba0*/  LEA R2, R44.reuse, UR23, 0x5 ;  /* 0x000000172c027c11 */ /* 0x040fe4000f8e28ff */
[----:B------:R-:W-:Y:S01]  /*0bb0*/  LEA R47, R44, R5, 0x5 ;  /* 0x000000052c2f7211 */ /* 0x000fe200078e28ff */
[----:B------:R-:W2:Y:S01]  /*0bc0*/  LDS.128 R32, [UR7+0x60] ;  /* 0x00006007ff207984 */ /* 0x000ea20008000c00 */
[----:B------:R-:W-:Y:S01]  /*0bd0*/  IMAD.MOV.U32 R44, RZ, RZ, R45 ;  /* 0x000000ffff2c7224 */ /* 0x000fe200078e002d */
[----:B------:R-:W-:Y:S01]  /*0be0*/  IADD3.X R7, PT, PT, R3, UR15, RZ, P0, !PT ;  /* 0x0000000f03077c10 */ /* 0x000fe200087fe4ff */
[----:B------:R-:W-:Y:S01]  /*0bf0*/  IMAD.IADD R5, R5, 0x1, R2 ;  /* 0x0000000105057824 */ /* 0x000fe200078e0202 */
[----:B------:R-:W3:Y:S01]  /*0c00*/  LDS.128 R28, [UR7+0x70] ;  /* 0x00007007ff1c7984 */ /* 0x000ee20008000c00 */
[----:B------:R-:W-:Y:S02]  /*0c10*/  IADD3 R45, PT, PT, R2, 0x1, RZ ;  /* 0x00000001022d7810 */ /* 0x000fe40007ffe0ff */
[C---:B------:R-:W-:Y:S01]  /*0c20*/  VIADD R54, R5.reuse, -UR21 ;  /* 0x8000001505367c36 */ /* 0x040fe20008000000 */
[----:B------:R-:W4:Y:S01]  /*0c30*/  LDS.128 R24, [UR7] ;  /* 0x00000007ff187984 */ /* 0x000f220008000c00 */
[----:B------:R-:W-:Y:S01]  /*0c40*/  VIADD R46, R5, 0x1 ;  /* 0x00000001052e7836 */ /* 0x000fe20000000000 */
[----:B------:R-:W-:-:S02]  /*0c50*/  LEA R47, R47, UR4, 0x2 ;  /* 0x000000042f2f7c11 */ /* 0x000fc4000f8e10ff */
[----:B------:R-:W3:Y:S04]  /*0c60*/  LDS.128 R20, [UR7+0x10] ;  /* 0x00001007ff147984 */ /* 0x000ee80008000c00 */
[----:B------:R-:W4:Y:S04]  /*0c70*/  LDS.128 R16, [UR7+0x20] ;  /* 0x00002007ff107984 */ /* 0x000f280008000c00 */
[----:B------:R-:W4:Y:S01]  /*0c80*/  LDS.128 R12, [UR7+0x30] ;  /* 0x00003007ff0c7984 */ /* 0x000f220008000c00 */
[----:B-1----:R-:W-:Y:S02]  /*0c90*/  PRMT R55, R41, 0x7632, R55 ;  /* 0x0000763229377816 */ /* 0x002fe40000000037 */
[----:B------:R-:W-:-:S02]  /*0ca0*/  PRMT R56, R42, 0x7632, R56 ;  /* 0x000076322a387816 */ /* 0x000fc40000000038 */
[----:B------:R-:W-:Y:S02]  /*0cb0*/  PRMT R57, R43, 0x7632, R57 ;  /* 0x000076322b397816 */ /* 0x000fe40000000039 */
[----:B0-----:R-:W-:Y:S02]  /*0cc0*/  PRMT R58, R36, 0x7632, R58 ;  /* 0x00007632243a7816 */ /* 0x001fe4000000003a */
[----:B------:R-:W-:Y:S02]  /*0cd0*/  PRMT R59, R37, 0x7632, R59 ;  /* 0x00007632253b7816 */ /* 0x000fe4000000003b */
[----:B------:R-:W-:Y:S02]  /*0ce0*/  PRMT R60, R38, 0x7632, R60 ;  /* 0x00007632263c7816 */ /* 0x000fe4000000003c */
[----:B------:R-:W-:Y:S02]  /*0cf0*/  PRMT R61, R39, 0x7632, R61 ;  /* 0x00007632273d7816 */ /* 0x000fe4000000003d */
[----:B--2---:R-:W-:-:S02]  /*0d00*/  PRMT R62, R32, 0x7632, R62 ;  /* 0x00007632203e7816 */ /* 0x004fc4000000003e */
[----:B------:R-:W-:Y:S02]  /*0d10*/  PRMT R63, R33, 0x7632, R63 ;  /* 0x00007632213f7816 */ /* 0x000fe4000000003f */
[----:B------:R-:W-:Y:S02]  /*0d20*/  PRMT R64, R34, 0x7632, R64 ;  /* 0x0000763222407816 */ /* 0x000fe40000000040 */
[----:B------:R-:W-:Y:S02]  /*0d30*/  PRMT R65, R35, 0x7632, R65 ;  /* 0x0000763223417816 */ /* 0x000fe40000000041 */
[----:B---3--:R-:W-:Y:S02]  /*0d40*/  PRMT R66, R28, 0x7632, R66 ;  /* 0x000076321c427816 */ /* 0x008fe40000000042 */
[----:B------:R-:W-:Y:S02]  /*0d50*/  PRMT R67, R29, 0x7632, R67 ;  /* 0x000076321d437816 */ /* 0x000fe40000000043 */
[----:B------:R-:W-:-:S02]  /*0d60*/  PRMT R68, R30, 0x7632, R68 ;  /* 0x000076321e447816 */ /* 0x000fc40000000044 */
[----:B----4-:R-:W-:-:S07]  /*0d70*/  PRMT R69, R31, 0x7632, R69 ;  /* 0x000076321f457816 */ /* 0x010fce0000000045 */
.L_x_18454:
        /* <DEDUP_REMOVED lines=10> */
[-C--:B0-----:R-:W-:Y:S02]  /*0e20*/  IABS R9, R2.reuse ;  /* 0x0000000200097213 */ /* 0x081fe40000000000 */
[----:B------:R-:W-:-:S03]  /*0e30*/  LOP3.LUT R3, R3, R2, RZ, 0x3c, !PT ;  /* 0x0000000203037212 */ /* 0x000fc600078e3cff */
[----:B------:R-:W-:Y:S01]  /*0e40*/  IMAD R48, R9, R51, R48 ;  /* 0x0000003309307224 */ /* 0x000fe200078e0230 */
[----:B------:R-:W-:Y:S02]  /*0e50*/  ISETP.GE.AND P2, PT, R3, RZ, PT ;  /* 0x000000ff0300720c */ /* 0x000fe40003f46270 */
[----:B-1----:R-:W-:Y:S02]  /*0e60*/  IABS R4, R50 ;  /* 0x0000003200047213 */ /* 0x002fe40000000000 */
[----:B------:R-:W-:Y:S02]  /*0e70*/  ISETP.GT.U32.AND P1, PT, R11, R48, PT ;  /* 0x000000300b00720c */ /* 0x000fe40003f24070 */
[----:B------:R-:W0:Y:S11]  /*0e80*/  I2F.RP R49, R4 ;  /* 0x0000000400317306 */ /* 0x000e360000209400 */
[----:B------:R-:W-:Y:S01]  /*0e90*/  @!P1 IMAD.IADD R48, R48, 0x1, -R9 ;  /* 0x0000000130309824 */ /* 0x000fe200078e0a09 */
[----:B------:R-:W-:-:S02]  /*0ea0*/  @!P1 IADD3 R5, PT, PT, R5, 0x1, RZ ;  /* 0x0000000105059810 */ /* 0x000fc40007ffe0ff */
[----:B------:R-:W-:Y:S01]  /*0eb0*/  ISETP.NE.AND P1, PT, R2, RZ, PT ;  /* 0x000000ff0200720c */ /* 0x000fe20003f25270 */
[----:B0-----:R-:W0:Y:S01]  /*0ec0*/  MUFU.RCP R49, R49 ;  /* 0x0000003100317308 */ /* 0x001e220000001000 */
[----:B------:R-:W-:-:S13]  /*0ed0*/  ISETP.GE.U32.AND P0, PT, R48, R11, PT ;  /* 0x0000000b3000720c */ /* 0x000fda0003f06070 */
[----:B------:R-:W-:Y:S02]  /*0ee0*/  @P0 VIADD R5, R5, 0x1 ;  /* 0x0000000105050836 */ /* 0x000fe40000000000 */
[----:B0-----:R-:W-:Y:S02]  /*0ef0*/  VIADD R48, R49, 0xffffffe ;  /* 0x0ffffffe31307836 */ /* 0x001fe40000000000 */
[----:B------:R-:W-:Y:S02]  /*0f00*/  IMAD.MOV.U32 R51, RZ, RZ, R5 ;  /* 0x000000ffff337224 */ /* 0x000fe400078e0005 */
[----:B------:R-:W0:Y:S03]  /*0f10*/  F2I.FTZ.U32.TRUNC.NTZ R3, R48 ;  /* 0x0000003000037305 */ /* 0x000e26000021f000 */
[----:B------:R-:W-:Y:S02]  /*0f20*/  @!P2 IADD3 R51, PT, PT, RZ, -R51, RZ ;  /* 0x80000033ff33a210 */ /* 0x000fe40007ffe0ff */
[----:B------:R-:W-:Y:S01]  /*0f30*/  @!P1 LOP3.LUT R51, RZ, R2, RZ, 0x33, !PT ;  /* 0x00000002ff339212 */ /* 0x000fe200078e33ff */
[----:B------:R-:W-:Y:S01]  /*0f40*/  HFMA2 R2, -RZ, RZ, 0, 0 ;  /* 0x00000000ff027431 */ /* 0x000fe200000001ff */
[----:B------:R-:W-:-:S03]  /*0f50*/  ISETP.NE.AND P1, PT, R50, RZ, PT ;  /* 0x000000ff3200720c */ /* 0x000fc60003f25270 */
[----:B------:R-:W-:Y:S02]  /*0f60*/  VIADD R5, R51, UR11 ;  /* 0x0000000b33057c36 */ /* 0x000fe40008000000 */
[----:B0-----:R-:W-:-:S03]  /*0f70*/  IMAD.MOV R49, RZ, RZ, -R3 ;  /* 0x000000ffff317224 */ /* 0x001fc600078e0a03 */
[----:B------:R-:W-:Y:S02]  /*0f80*/  IABS R48, R5 ;  /* 0x0000000500307213 */ /* 0x000fe40000000000 */
[----:B------:R-:W-:Y:S01]  /*0f90*/  ISETP.GE.AND P2, PT, R5, RZ, PT ;  /* 0x000000ff0500720c */ /* 0x000fe20003f46270 */
[----:B------:R-:W-:-:S04]  /*0fa0*/  IMAD R49, R49, R4, RZ ;  /* 0x0000000431317224 */ /* 0x000fc800078e02ff */
        /* <DEDUP_REMOVED lines=18> */
[----:B------:R-:W-:Y:S01]  /*10d0*/  SHF.L.U32 R4, R0, 0x3, RZ ;  /* 0x0000000300047819 */ /* 0x000fe200000006ff */
[----:B------:R-:W-:-:S03]  /*10e0*/  UIMAD UR4, UR17, UR29, URZ ;  /* 0x0000001d110472a4 */ /* 0x000fc6000f8e02ff */
[----:B------:R-:W-:-:S03]  /*10f0*/  LOP3.LUT R4, R4, 0xf8, RZ, 0xc0, !PT ;  /* 0x000000f804047812 */ /* 0x000fc600078ec0ff */
[----:B0-----:R-:W-:Y:S01]  /*1100*/  IMAD.U32 R2, RZ, RZ, UR4 ;  /* 0x00000004ff027e24 */ /* 0x001fe2000f8e00ff */
[----:B------:R-:W-:-:S04]  /*1110*/  IADD3 R4, P0, PT, R4, UR4, RZ ;  /* 0x0000000404047c10 */ /* 0x000fc8000ff1e0ff */
        /* <DEDUP_REMOVED lines=14> */
[----:B--2---:R-:W-:-:S05]  /*1200*/  SHF.L.U32 R72, R71, 0x10, RZ ;  /* 0x0000001047487819 */ /* 0x004fca00000006ff */
[----:B------:R-:W-:Y:S01]  /*1210*/  FMUL.FTZ R74, R49, R72 ;  /* 0x00000048314a7220 */ /* 0x000fe20000410000 */
[----:B---3--:R-:W-:Y:S01]  /*1220*/  IMAD.U32 R72, R70, 0x10000, RZ ;  /* 0x0001000046487824 */ /* 0x008fe200078e00ff */
[----:B------:R-:W-:Y:S01]  /*1230*/  PRMT R70, R71, 0x7632, R70 ;  /* 0x0000763247467816 */ /* 0x000fe20000000046 */
[----:B------:R-:W-:Y:S01]  /*1240*/  IMAD.U32 R49, R24, 0x10000, RZ ;  /* 0x0001000018317824 */ /* 0x000fe200078e00ff */
[----:B------:R-:W-:Y:S01]  /*1250*/  PRMT R71, R20, 0x7632, R71 ;  /* 0x0000763214477816 */ /* 0x000fe20000000047 */
[----:B----4-:R-:W-:Y:S02]  /*1260*/  IMAD.U32 R73, R51, 0x10000, RZ ;  /* 0x0001000033497824 */ /* 0x010fe400078e00ff */
[----:B------:R-:W-:Y:S01]  /*1270*/  FFMA.FTZ R49, R49, R72, R74 ;  /* 0x0000004831317223 */ /* 0x000fe2000001004a */
[----:B------:R-:W-:Y:S01]  /*1280*/  SHF.L.U32 R71, R71, 0x10, RZ ;  /* 0x0000001047477819 */ /* 0x000fe200000006ff */
[C---:B------:R-:W-:Y:S01]  /*1290*/  IMAD.U32 R72, R70.reuse, 0x10000, RZ ;  /* 0x0001000046487824 */ /* 0x040fe200078e00ff */
[----:B------:R-:W-:-:S03]  /*12a0*/  PRMT R70, R70, 0x7632, R70 ;  /* 0x0000763246467816 */ /* 0x000fc60000000046 */
[----:B------:R-:W-:Y:S01]  /*12b0*/  FMUL.FTZ R72, R71, R72 ;  /* 0x0000004847487220 */ /* 0x000fe20000410000 */
[----:B------:R-:W-:Y:S02]  /*12c0*/  PRMT R71, R24, 0x7632, R71 ;  /* 0x0000763218477816 */ /* 0x000fe40000000047 */
[----:B------:R-:W-:-:S03]  /*12d0*/  SHF.L.U32 R70, R70, 0x10, RZ ;  /* 0x0000001046467819 */ /* 0x000fc600000006ff */
[----:B------:R-:W-:-:S04]  /*12e0*/  IMAD.U32 R71, R71, 0x10000, RZ ;  /* 0x0001000047477824 */ /* 0x000fc800078e00ff */
[----:B------:R-:W-:Y:S01]  /*12f0*/  FFMA.FTZ R71, R71, R70, R72 ;  /* 0x0000004647477223 */ /* 0x000fe20000010048 */
[----:B------:R-:W-:-:S04]  /*1300*/  IMAD.U32 R70, R21, 0x10000, RZ ;  /* 0x0001000015467824 */ /* 0x000fc800078e00ff */
[----:B------:R-:W-:Y:S01]  /*1310*/  FMUL.FTZ R75, R70, R73 ;  /* 0x00000049464b7220 */ /* 0x000fe20000410000 */
[----:B------:R-:W-:Y:S01]  /*1320*/  IMAD.U32 R73, R52, 0x10000, RZ ;  /* 0x0001000034497824 */ /* 0x000fe200078e00ff */
[----:B------:R-:W-:Y:S02]  /*1330*/  PRMT R52, R51, 0x7632, R52 ;  /* 0x0000763233347816 */ /* 0x000fe40000000034 */
[----:B------:R-:W-:Y:S02]  /*1340*/  PRMT R51, R21, 0x7632, R51 ;  /* 0x0000763215337816 */ /* 0x000fe40000000033 */
[----:B------:R-:W-:Y:S02]  /*1350*/  SHF.L.U32 R70, R25, 0x10, RZ ;  /* 0x0000001019467819 */ /* 0x000fe400000006ff */
[----:B------:R-:W-:Y:S01]  /*1360*/  SHF.L.U32 R72, R52, 0x10, RZ ;  /* 0x0000001034487819 */ /* 0x000fe200000006ff */
[----:B------:R-:W-:Y:S02]  /*1370*/  IMAD.U32 R51, R51, 0x10000, RZ ;  /* 0x0001000033337824 */ /* 0x000fe400078e00ff */
[----:B------:R-:W-:-:S02]  /*1380*/  FFMA.FTZ R70, R70, R73, R75 ;  /* 0x0000004946467223 */ /* 0x000fc4000001004b */
[----:B------:R-:W-:Y:S01]  /*1390*/  FMUL.FTZ R73, R51, R72 ;  /* 0x0000004833497220 */ /* 0x000fe20000410000 */
[----:B------:R-:W-:Y:S01]  /*13a0*/  PRMT R51, R52, 0x7632, R51 ;  /* 0x0000763234337816 */ /* 0x000fe20000000033 */
[----:B------:R-:W-:Y:S01]  /*13b0*/  IMAD.U32 R72, R4, 0x10000, RZ ;  /* 0x0001000004487824 */ /* 0x000fe200078e00ff */
[----:B------:R-:W-:-:S03]  /*13c0*/  PRMT R52, R25, 0x7632, R52 ;  /* 0x0000763219347816 */ /* 0x000fc60000000034 */
[----:B------:R-:W-:Y:S02]  /*13d0*/  IMAD.U32 R51, R51, 0x10000, RZ ;  /* 0x0001000033337824 */ /* 0x000fe400078e00ff */
[----:B------:R-:W-:-:S04]  /*13e0*/  IMAD.U32 R52, R52, 0x10000, RZ ;  /* 0x0001000034347824 */ /* 0x000fc800078e00ff */
[----:B------:R-:W-:Y:S01]  /*13f0*/  FFMA.FTZ R52, R52, R51, R73 ;  /* 0x0000003334347223 */ /* 0x000fe20000010049 */
[----:B------:R-:W-:-:S05]  /*1400*/  SHF.L.U32 R51, R22, 0x10, RZ ;  /* 0x0000001016337819 */ /* 0x000fca00000006ff */
[----:B------:R-:W-:Y:S01]  /*1410*/  FMUL.FTZ R74, R51, R72 ;  /* 0x00000048334a7220 */ /* 0x000fe20000410000 */
[----:B------:R-:W-:Y:S01]  /*1420*/  SHF.L.U32 R72, R5, 0x10, RZ ;  /* 0x0000001005487819 */ /* 0x000fe200000006ff */
[----:B------:R-:W-:Y:S01]  /*1430*/  IMAD.U32 R51, R26, 0x10000, RZ ;  /* 0x000100001a337824 */ /* 0x000fe200078e00ff */
[----:B------:R-:W-:Y:S02]  /*1440*/  PRMT R5, R4, 0x7632, R5 ;  /* 0x0000763204057816 */ /* 0x000fe40000000005 */
[----:B------:R-:W-:Y:S01]  /*1450*/  PRMT R4, R22, 0x7632, R4 ;  /* 0x0000763216047816 */ /* 0x000fe20000000004 */
[----:B------:R-:W-:Y:S01]  /*1460*/  FFMA.FTZ R51, R51, R72, R74 ;  /* 0x0000004833337223 */ /* 0x000fe2000001004a */
[----:B------:R-:W-:Y:S01]  /*1470*/  SHF.L.U32 R72, R53, 0x10, RZ ;  /* 0x0000001035487819 */ /* 0x000fe200000006ff */
[C---:B------:R-:W-:Y:S01]  /*1480*/  IMAD.U32 R73, R5.reuse, 0x10000, RZ ;  /* 0x0001000005497824 */ /* 0x040fe200078e00ff */
[----:B------:R-:W-:Y:S01]  /*1490*/  PRMT R5, R5, 0x7632, R5 ;  /* 0x0000763205057816 */ /* 0x000fe20000000005 */
[----:B------:R-:W-:-:S04]  /*14a0*/  IMAD.U32 R4, R4, 0x10000, RZ ;  /* 0x0001000004047824 */ /* 0x000fc800078e00ff */
[----:B------:R-:W-:Y:S01]  /*14b0*/  FMUL.FTZ R73, R4, R73 ;  /* 0x0000004904497220 */ /* 0x000fe20000410000 */
[----:B------:R-:W-:Y:S01]  /*14c0*/  PRMT R4, R26, 0x7632, R4 ;  /* 0x000076321a047816 */ /* 0x000fe20000000004 */
[----:B------:R-:W-:-:S03]  /*14d0*/  IMAD.U32 R5, R5, 0x10000, RZ ;  /* 0x0001000005057824 */ /* 0x000fc600078e00ff */
[----:B------:R-:W-:-:S05]  /*14e0*/  SHF.L.U32 R4, R4, 0x10, RZ ;  /* 0x0000001004047819 */ /* 0x000fca00000006ff */
[----:B------:R-:W-:Y:S01]  /*14f0*/  FFMA.FTZ R4, R4, R5, R73 ;  /* 0x0000000504047223 */ /* 0x000fe20000010049 */
[----:B------:R-:W-:Y:S01]  /*1500*/  IMAD.U32 R5, R23, 0x10000, RZ ;  /* 0x0001000017057824 */ /* 0x000fe200078e00ff */
[----:B------:R-:W2:Y:S03]  /*1510*/  LDG.E.CONSTANT R73, desc[UR12][R2.64+0x404] ;  /* 0x0004040c02497981 */ /* 0x000ea6000c1e9900 */
[----:B------:R-:W-:Y:S01]  /*1520*/  FMUL.FTZ R74, R5, R72 ;  /* 0x00000048054a7220 */ /* 0x000fe20000410000 */
[----:B------:R-:W-:Y:S01]  /*1530*/  IMAD.U32 R72, R48, 0x10000, RZ ;  /* 0x0001000030487824 */ /* 0x000fe200078e00ff */
[----:B------:R-:W-:Y:S01]  /*1540*/  PRMT R48, R53, 0x7632, R48 ;  /* 0x0000763235307816 */ /* 0x000fe20000000030 */
[----:B------:R-:W-:Y:S01]  /*1550*/  IMAD.U32 R5, R27, 0x10000, RZ ;  /* 0x000100001b057824 */ /* 0x000fe200078e00ff */
[----:B------:R-:W-:-:S03]  /*1560*/  PRMT R53, R23, 0x7632, R53 ;  /* 0x0000763217357816 */ /* 0x000fc60000000035 */
[----:B------:R-:W-:Y:S01]  /*1570*/  FFMA.FTZ R5, R5, R72, R74 ;  /* 0x0000004805057223 */ /* 0x000fe2000001004a */
[----:B------:R-:W-:Y:S01]  /*1580*/  SHF.L.U32 R53, R53, 0x10, RZ ;  /* 0x0000001035357819 */ /* 0x000fe200000006ff */
[----:B------:R-:W-:-:S04]  /*1590*/  IMAD.U32 R72, R48, 0x10000, RZ ;  /* 0x0001000030487824 */ /* 0x000fc800078e00ff */
[----:B------:R-:W-:Y:S01]  /*15a0*/  FMUL.FTZ R75, R53, R72 ;  /* 0x00000048354b7220 */ /* 0x000fe20000410000 */
[----:B------:R-:W-:Y:S02]  /*15b0*/  PRMT R53, R48, 0x7632, R53 ;  /* 0x0000763230357816 */ /* 0x000fe40000000035 */
[----:B------:R-:W-:Y:S02]  /*15c0*/  PRMT R48, R27, 0x7632, R48 ;  /* 0x000076321b307816 */ /* 0x000fe40000000030 */
[----:B------:R-:W-:-:S03]  /*15d0*/  SHF.L.U32 R53, R53, 0x10, RZ ;  /* 0x0000001035357819 */ /* 0x000fc600000006ff */
[----:B------:R-:W-:Y:S02]  /*15e0*/  IMAD.U32 R48, R48, 0x10000, RZ ;  /* 0x0001000030307824 */ /* 0x000fe400078e00ff */
[----:B------:R-:W-:Y:S02]  /*15f0*/  IMAD.U32 R72, R16, 0x10000, RZ ;  /* 0x0001000010487824 */ /* 0x000fe400078e00ff */
[----:B------:R-:W-:Y:S01]  /*1600*/  FFMA.FTZ R48, R48, R53, R75 ;  /* 0x0000003530307223 */ /* 0x000fe2000001004b */
[----:B------:R-:W-:-:S04]  /*1610*/  IMAD.U32 R53, R50, 0x10000, RZ ;  /* 0x0001000032357824 */ /* 0x000fc800078e00ff */
[----:B------:R-:W-:Y:S02]  /*1620*/  FFMA.FTZ R49, R72, R53, R49 ;  /* 0x0000003548317223 */ /* 0x000fe40000010031 */
[----:B------:R-:W3:Y:S01]  /*1630*/  LDG.E.CONSTANT R53, desc[UR12][R2.64+0x408] ;  /* 0x0004080c02357981 */ /* 0x000ee2000c1e9900 */
[----:B------:R-:W-:Y:S02]  /*1640*/  PRMT R72, R50, 0x7632, R72 ;  /* 0x0000763232487816 */ /* 0x000fe40000000048 */
[----:B------:R-:W-:-:S03]  /*1650*/  PRMT R50, R16, 0x7632, R50 ;  /* 0x0000763210327816 */ /* 0x000fc60000000032 */
[----:B------:R-:W-:Y:S01]  /*1660*/  IMAD.U32 R72, R72, 0x10000, RZ ;  /* 0x0001000048487824 */ /* 0x000fe200078e00ff */
[----:B------:R-:W-:-:S05]  /*1670*/  SHF.L.U32 R50, R50, 0x10, RZ ;  /* 0x0000001032327819 */ /* 0x000fca00000006ff */
[----:B------:R-:W-:Y:S02]  /*1680*/  FFMA.FTZ R71, R50, R72, R71 ;  /* 0x0000004832477223 */ /* 0x000fe40000010047 */
[----:B------:R-:W4:Y:S04]  /*1690*/  LDG.E.CONSTANT R72, desc[UR12][R2.64+0x40c] ;  /* 0x00040c0c02487981 */ /* 0x000f28000c1e9900 */
[----:B------:R-:W4:Y:S01]  /*16a0*/  LDG.E.CONSTANT R50, desc[UR12][R2.64+0x600] ;  /* 0x0006000c02327981 */ /* 0x000f22000c1e9900 */
[----:B------:R-:W-:Y:S01]  /*16b0*/  IMAD.U32 R75, R17, 0x10000, RZ ;  /* 0x00010000114b7824 */ /* 0x000fe200078e00ff */
[----:B--2---:R-:W-:-:S05]  /*16c0*/  SHF.L.U32 R74, R73, 0x10, RZ ;  /* 0x00000010494a7819 */ /* 0x004fca00000006ff */
[----:B------:R-:W-:Y:S01]  /*16d0*/  FFMA.FTZ R70, R75, R74, R70 ;  /* 0x0000004a4b467223 */ /* 0x000fe20000010046 */
[----:B------:R-:W-:Y:S02]  /*16e0*/  PRMT R74, R73, 0x7632, R74 ;  /* 0x00007632494a7816 */ /* 0x000fe4000000004a */
[----:B------:R-:W-:-:S03]  /*16f0*/  PRMT R73, R17, 0x7632, R73 ;  /* 0x0000763211497816 */ /* 0x000fc60000000049 */
[----:B------:R-:W-:Y:S02]  /*1700*/  IMAD.U32 R74, R74, 0x10000, RZ ;  /* 0x000100004a4a7824 */ /* 0x000fe400078e00ff */
[----:B------:R-:W-:-:S04]  /*1710*/  IMAD.U32 R73, R73, 0x10000, RZ ;  /* 0x0001000049497824 */ /* 0x000fc800078e00ff */
[----:B------:R-:W-:Y:S01]  /*1720*/  FFMA.FTZ R52, R73, R74, R52 ;  /* 0x0000004a49347223 */ /* 0x000fe20000010034 */
[----:B------:R-:W-:Y:S01]  /*1730*/  SHF.L.U32 R74, R18, 0x10, RZ ;  /* 0x00000010124a7819 */ /* 0x000fe200000006ff */
[----:B---3--:R-:W-:-:S04]  /*1740*/  IMAD.U32 R73, R53, 0x10000, RZ ;  /* 0x0001000035497824 */ /* 0x008fc800078e00ff */
[----:B------:R-:W-:Y:S01]  /*1750*/  FFMA.FTZ R51, R74, R73, R51 ;  /* 0x000000494a337223 */ /* 0x000fe20000010033 */
[----:B------:R-:W-:Y:S02]  /*1760*/  PRMT R73, R53, 0x7632, R73 ;  /* 0x0000763235497816 */ /* 0x000fe40000000049 */
[----:B------:R-:W-:Y:S02]  /*1770*/  PRMT R53, R18, 0x7632, R53 ;  /* 0x0000763212357816 */ /* 0x000fe40000000035 */
[----:B------:R-:W-:-:S03]  /*1780*/  SHF.L.U32 R73, R73, 0x10, RZ ;  /* 0x0000001049497819 */ /* 0x000fc600000006ff */
[----:B------:R-:W-:Y:S02]  /*1790*/  IMAD.U32 R53, R53, 0x10000, RZ ;  /* 0x0001000035357824 */ /* 0x000fe400078e00ff */
[----:B------:R-:W-:Y:S02]  /*17a0*/  IMAD.U32 R74, R19, 0x10000, RZ ;  /* 0x00010000134a7824 */ /* 0x000fe400078e00ff */
[----:B------:R-:W-:Y:S01]  /*17b0*/  FFMA.FTZ R4, R53, R73, R4 ;  /* 0x0000004935047223 */ /* 0x000fe20000010004 */
[C---:B----4-:R-:W-:Y:S01]  /*17c0*/  IMAD.U32 R53, R72.reuse, 0x10000, RZ ;  /* 0x0001000048357824 */ /* 0x050fe200078e00ff */
[----:B------:R-:W-:Y:S01]  /*17d0*/  PRMT R72, R72, 0x7632, R72 ;  /* 0x0000763248487816 */ /* 0x000fe20000000048 */
[----:B------:R-:W2:Y:S02]  /*17e0*/  LDG.E.CONSTANT R73, desc[UR12][R2.64+0x604] ;  /* 0x0006040c02497981 */ /* 0x000ea4000c1e9900 */
[----:B------:R-:W-:Y:S01]  /*17f0*/  FFMA.FTZ R5, R74, R53, R5 ;  /* 0x000000354a057223 */ /* 0x000fe20000010005 */
[----:B------:R-:W-:Y:S01]  /*1800*/  PRMT R53, R19, 0x7632, R53 ;  /* 0x0000763213357816 */ /* 0x000fe20000000035 */
[----:B------:R-:W-:-:S03]  /*1810*/  IMAD.U32 R72, R72, 0x10000, RZ ;  /* 0x0001000048487824 */ /* 0x000fc600078e00ff */
[----:B------:R-:W-:-:S05]  /*1820*/  SHF.L.U32 R53, R53, 0x10, RZ ;  /* 0x0000001035357819 */ /* 0x000fca00000006ff */
[----:B------:R-:W-:Y:S01]  /*1830*/  FFMA.FTZ R48, R53, R72, R48 ;  /* 0x0000004835307223 */ /* 0x000fe20000010030 */
[----:B------:R-:W-:Y:S01]  /*1840*/  SHF.L.U32 R53, R50, 0x10, RZ ;  /* 0x0000001032357819 */ /* 0x000fe200000006ff */
[----:B------:R-:W-:-:S04]  /*1850*/  IMAD.U32 R72, R12, 0x10000, RZ ;  /* 0x000100000c487824 */ /* 0x000fc800078e00ff */
[----:B------:R-:W-:Y:S02]  /*1860*/  FFMA.FTZ R49, R72, R53, R49 ;  /* 0x0000003548317223 */ /* 0x000fe40000010031 */
[----:B------:R-:W3:Y:S01]  /*1870*/  LDG.E.CONSTANT R53, desc[UR12][R2.64+0x608] ;  /* 0x0006080c02357981 */ /* 0x000ee2000c1e9900 */
[----:B------:R-:W-:Y:S02]  /*1880*/  PRMT R72, R50, 0x7632, R72 ;  /* 0x0000763232487816 */ /* 0x000fe40000000048 */
[----:B------:R-:W-:-:S03]  /*1890*/  PRMT R50, R12, 0x7632, R50 ;  /* 0x000076320c327816 */ /* 0x000fc60000000032 */
[----:B------:R-:W-:Y:S02]  /*18a0*/  IMAD.U32 R72, R72, 0x10000, RZ ;  /* 0x0001000048487824 */ /* 0x000fe400078e00ff */
[----:B------:R-:W-:-:S04]  /*18b0*/  IMAD.U32 R50, R50, 0x10000, RZ ;  /* 0x0001000032327824 */ /* 0x000fc800078e00ff */
[----:B------:R-:W-:Y:S02]  /*18c0*/  FFMA.FTZ R71, R50, R72, R71 ;  /* 0x0000004832477223 */ /* 0x000fe40000010047 */
[----:B------:R-:W4:Y:S04]  /*18d0*/  LDG.E.CONSTANT R50, desc[UR12][R2.64+0x60c] ;  /* 0x00060c0c02327981 */ /* 0x000f28000c1e9900 */
[----:B------:R-:W4:Y:S01]  /*18e0*/  LDG.E.CONSTANT R72, desc[UR12][R2.64+0x800] ;  /* 0x0008000c02487981 */ /* 0x000f22000c1e9900 */
[----:B------:R-:W-:Y:S01]  /*18f0*/  SHF.L.U32 R75, R13, 0x10, RZ ;  /* 0x000000100d4b7819 */ /* 0x000fe200000006ff */
[----:B--2---:R-:W-:-:S04]  /*1900*/  IMAD.U32 R74, R73, 0x10000, RZ ;  /* 0x00010000494a7824 */ /* 0x004fc800078e00ff */
[----:B------:R-:W-:Y:S01]  /*1910*/  FFMA.FTZ R70, R75, R74, R70 ;  /* 0x0000004a4b467223 */ /* 0x000fe20000010046 */
[----:B------:R-:W-:Y:S02]  /*1920*/  PRMT R74, R73, 0x7632, R74 ;  /* 0x00007632494a7816 */ /* 0x000fe4000000004a */
[----:B------:R-:W-:Y:S02]  /*1930*/  PRMT R73, R13, 0x7632, R73 ;  /* 0x000076320d497816 */ /* 0x000fe40000000049 */
[----:B------:R-:W-:-:S03]  /*1940*/  SHF.L.U32 R74, R74, 0x10, RZ ;  /* 0x000000104a4a7819 */ /* 0x000fc600000006ff */
[----:B------:R-:W-:-:S04]  /*1950*/  IMAD.U32 R73, R73, 0x10000, RZ ;  /* 0x0001000049497824 */ /* 0x000fc800078e00ff */
[----:B------:R-:W-:Y:S01]  /*1960*/  FFMA.FTZ R52, R73, R74, R52 ;  /* 0x0000004a49347223 */ /* 0x000fe20000010034 */
[----:B------:R-:W-:Y:S02]  /*1970*/  IMAD.U32 R74, R14, 0x10000, RZ ;  /* 0x000100000e4a7824 */ /* 0x000fe400078e00ff */
[----:B---3--:R-:W-:-:S04]  /*1980*/  IMAD.U32 R73, R53, 0x10000, RZ ;  /* 0x0001000035497824 */ /* 0x008fc800078e00ff */
[----:B------:R-:W-:Y:S01]  /*1990*/  FFMA.FTZ R51, R74, R73, R51 ;  /* 0x000000494a337223 */ /* 0x000fe20000010033 */
[----:B------:R-:W-:Y:S02]  /*19a0*/  PRMT R73, R53, 0x7632, R73 ;  /* 0x0000763235497816 */ /* 0x000fe40000000049 */
[----:B------:R-:W-:-:S03]  /*19b0*/  PRMT R53, R14, 0x7632, R53 ;  /* 0x000076320e357816 */ /* 0x000fc60000000035 */
[----:B------:R-:W-:Y:S01]  /*19c0*/  IMAD.U32 R73, R73, 0x10000, RZ ;  /* 0x0001000049497824 */ /* 0x000fe200078e00ff */
[----:B------:R-:W-:Y:S01]  /*19d0*/  SHF.L.U32 R53, R53, 0x10, RZ ;  /* 0x0000001035357819 */ /* 0x000fe200000006ff */
[----:B------:R-:W-:-:S04]  /*19e0*/  IMAD.U32 R74, R15, 0x10000, RZ ;  /* 0x000100000f4a7824 */ /* 0x000fc800078e00ff */
[----:B------:R-:W-:Y:S01]  /*19f0*/  FFMA.FTZ R4, R53, R73, R4 ;  /* 0x0000004935047223 */ /* 0x000fe20000010004 */
[C---:B----4-:R-:W-:Y:S02]  /*1a00*/  SHF.L.U32 R53, R50.reuse, 0x10, RZ ;  /* 0x0000001032357819 */ /* 0x050fe400000006ff */
[----:B------:R-:W-:Y:S02]  /*1a10*/  PRMT R50, R50, 0x7632, R50 ;  /* 0x0000763232327816 */ /* 0x000fe40000000032 */
[----:B------:R-:W-:Y:S01]  /*1a20*/  PRMT R73, R15, 0x7632, R73 ;  /* 0x000076320f497816 */ /* 0x000fe20000000049 */
[----:B------:R-:W-:Y:S02]  /*1a30*/  FFMA.FTZ R5, R74, R53, R5 ;  /* 0x000000354a057223 */ /* 0x000fe40000010005 */
[----:B------:R-:W2:Y:S01]  /*1a40*/  LDG.E.CONSTANT R53, desc[UR12][R2.64+0x804] ;  /* 0x0008040c02357981 */ /* 0x000ea2000c1e9900 */
[----:B------:R-:W-:Y:S02]  /*1a50*/  IMAD.U32 R50, R50, 0x10000, RZ ;  /* 0x0001000032327824 */ /* 0x000fe400078e00ff */
[----:B------:R-:W-:-:S04]  /*1a60*/  IMAD.U32 R73, R73, 0x10000, RZ ;  /* 0x0001000049497824 */ /* 0x000fc800078e00ff */
[----:B------:R-:W-:Y:S01]  /*1a70*/  FFMA.FTZ R48, R73, R50, R48 ;  /* 0x0000003249307223 */ /* 0x000fe20000010030 */
[----:B------:R-:W-:Y:S01]  /*1a80*/  SHF.L.U32 R50, R40, 0x10, RZ ;  /* 0x0000001028327819 */ /* 0x000fe200000006ff */
[----:B------:R-:W-:-:S04]  /*1a90*/  IMAD.U32 R73, R72, 0x10000, RZ ;  /* 0x0001000048497824 */ /* 0x000fc800078e00ff */
[----:B------:R-:W-:Y:S01]  /*1aa0*/  FFMA.FTZ R49, R50, R73, R49 ;  /* 0x0000004932317223 */ /* 0x000fe20000010031 */
[----:B------:R-:W-:Y:S01]  /*1ab0*/  PRMT R73, R72, 0x7632, R73 ;  /* 0x0000763248497816 */ /* 0x000fe20000000049 */
[----:B------:R-:W3:Y:S01]  /*1ac0*/  LDG.E.CONSTANT R50, desc[UR12][R2.64+0x808] ;  /* 0x0008080c02327981 */ /* 0x000ee2000c1e9900 */
[----:B------:R-:W-:Y:S02]  /*1ad0*/  PRMT R72, R40, 0x7632, R72 ;  /* 0x0000763228487816 */ /* 0x000fe40000000048 */
[----:B------:R-:W-:-:S03]  /*1ae0*/  SHF.L.U32 R73, R73, 0x10, RZ ;  /* 0x0000001049497819 */ /* 0x000fc600000006ff */
[----:B------:R-:W-:-:S04]  /*1af0*/  IMAD.U32 R72, R72, 0x10000, RZ ;  /* 0x0001000048487824 */ /* 0x000fc800078e00ff */
[----:B------:R-:W-:Y:S02]  /*1b00*/  FFMA.FTZ R71, R72, R73, R71 ;  /* 0x0000004948477223 */ /* 0x000fe40000010047 */
[----:B------:R-:W4:Y:S04]  /*1b10*/  LDG.E.CONSTANT R73, desc[UR12][R2.64+0x80c] ;  /* 0x00080c0c02497981 */ /* 0x000f28000c1e9900 */
[----:B------:R-:W4:Y:S01]  /*1b20*/  LDG.E.CONSTANT R72, desc[UR12][R2.64+0xa00] ;  /* 0x000a000c02487981 */ /* 0x000f22000c1e9900 */
[----:B------:R-:W-:Y:S02]  /*1b30*/  IMAD.U32 R75, R41, 0x10000, RZ ;  /* 0x00010000294b7824 */ /* 0x000fe400078e00ff */
[C---:B--2---:R-:W-:Y:S01]  /*1b40*/  IMAD.U32 R74, R53.reuse, 0x10000, RZ ;  /* 0x00010000354a7824 */ /* 0x044fe200078e00ff */
[----:B------:R-:W-:-:S03]  /*1b50*/  PRMT R53, R53, 0x7632, R53 ;  /* 0x0000763235357816 */ /* 0x000fc60000000035 */
[----:B------:R-:W-:Y:S01]  /*1b60*/  FFMA.FTZ R70, R75, R74, R70 ;  /* 0x0000004a4b467223 */ /* 0x000fe20000010046 */
[----:B------:R-:W-:Y:S01]  /*1b70*/  SHF.L.U32 R74, R53, 0x10, RZ ;  /* 0x00000010354a7819 */ /* 0x000fe200000006ff */
[----:B------:R-:W-:-:S04]  /*1b80*/  IMAD.U32 R53, R55, 0x10000, RZ ;  /* 0x0001000037357824 */ /* 0x000fc800078e00ff */
[----:B------:R-:W-:Y:S01]  /*1b90*/  FFMA.FTZ R52, R53, R74, R52 ;  /* 0x0000004a35347223 */ /* 0x000fe20000010034 */
[----:B------:R-:W-:Y:S01]  /*1ba0*/  IMAD.U32 R74, R42, 0x10000, RZ ;  /* 0x000100002a4a7824 */ /* 0x000fe200078e00ff */
        /* <DEDUP_REMOVED lines=11> */
[----:B------:R-:W2:Y:S01]  /*1c60*/  LDG.E.CONSTANT R50, desc[UR12][R2.64+0xa04] ;  /* 0x000a040c02327981 */ /* 0x000ea2000c1e9900 */
[----:B------:R-:W-:Y:S02]  /*1c70*/  IMAD.U32 R73, R73, 0x10000, RZ ;  /* 0x0001000049497824 */ /* 0x000fe400078e00ff */
[----:B------:R-:W-:Y:S02]  /*1c80*/  IMAD.U32 R74, R36, 0x10000, RZ ;  /* 0x00010000244a7824 */ /* 0x000fe400078e00ff */
[----:B------:R-:W-:Y:S01]  /*1c90*/  FFMA.FTZ R48, R53, R73, R48 ;  /* 0x0000004935307223 */ /* 0x000fe20000010030 */
[----:B------:R-:W-:-:S04]  /*1ca0*/  IMAD.U32 R53, R72, 0x10000, RZ ;  /* 0x0001000048357824 */ /* 0x000fc800078e00ff */
[----:B------:R-:W-:Y:S02]  /*1cb0*/  FFMA.FTZ R49, R74, R53, R49 ;  /* 0x000000354a317223 */ /* 0x000fe40000010031 */
[----:B------:R-:W3:Y:S01]  /*1cc0*/  LDG.E.CONSTANT R53, desc[UR12][R2.64+0xa08] ;  /* 0x000a080c02357981 */ /* 0x000ee2000c1e9900 */
[----:B------:R-:W-:-:S04]  /*1cd0*/  PRMT R72, R72, 0x7632, R72 ;  /* 0x0000763248487816 */ /* 0x000fc80000000048 */
[----:B------:R-:W-:Y:S01]  /*1ce0*/  SHF.L.U32 R73, R72, 0x10, RZ ;  /* 0x0000001048497819 */ /* 0x000fe200000006ff */
[----:B------:R-:W-:-:S04]  /*1cf0*/  IMAD.U32 R72, R58, 0x10000, RZ ;  /* 0x000100003a487824 */ /* 0x000fc800078e00ff */
[----:B------:R-:W-:Y:S02]  /*1d00*/  FFMA.FTZ R71, R72, R73, R71 ;  /* 0x0000004948477223 */ /* 0x000fe40000010047 */
[----:B------:R-:W4:Y:S04]  /*1d10*/  LDG.E.CONSTANT R73, desc[UR12][R2.64+0xa0c] ;  /* 0x000a0c0c02497981 */ /* 0x000f28000c1e9900 */
[----:B------:R-:W4:Y:S01]  /*1d20*/  LDG.E.CONSTANT R72, desc[UR12][R2.64+0xc00] ;  /* 0x000c000c02487981 */ /* 0x000f22000c1e9900 */
[----:B------:R-:W-:Y:S01]  /*1d30*/  IMAD.U32 R75, R37, 0x10000, RZ ;  /* 0x00010000254b7824 */ /* 0x000fe200078e00ff */
[C---:B--2---:R-:W-:Y:S02]  /*1d40*/  SHF.L.U32 R74, R50.reuse, 0x10, RZ ;  /* 0x00000010324a7819 */ /* 0x044fe400000006ff */
[----:B------:R-:W-:-:S03]  /*1d50*/  PRMT R50, R50, 0x7632, R50 ;  /* 0x0000763232327816 */ /* 0x000fc60000000032 */
[----:B------:R-:W-:Y:S01]  /*1d60*/  FFMA.FTZ R70, R75, R74, R70 ;  /* 0x0000004a4b467223 */ /* 0x000fe20000010046 */
        /* <DEDUP_REMOVED lines=21> */
[----:B------:R-:W-:Y:S02]  /*1ec0*/  FFMA.FTZ R49, R74, R53, R49 ;  /* 0x000000354a317223 */ /* 0x000fe40000010031 */
[----:B------:R-:W3:Y:S01]  /*1ed0*/  LDG.E.CONSTANT R53, desc[UR12][R2.64+0xc08] ;  /* 0x000c080c02357981 */ /* 0x000ee2000c1e9900 */
[----:B------:R-:W-:Y:S02]  /*1ee0*/  IMAD.U32 R73, R72, 0x10000, RZ ;  /* 0x0001000048497824 */ /* 0x000fe400078e00ff */
[----:B------:R-:W-:-:S04]  /*1ef0*/  IMAD.U32 R72, R62, 0x10000, RZ ;  /* 0x000100003e487824 */ /* 0x000fc800078e00ff */
[----:B------:R-:W-:Y:S02]  /*1f00*/  FFMA.FTZ R72, R72, R73, R71 ;  /* 0x0000004948487223 */ /* 0x000fe40000010047 */
[----:B------:R-:W4:Y:S04]  /*1f10*/  LDG.E.CONSTANT R73, desc[UR12][R2.64+0xc0c] ;  /* 0x000c0c0c02497981 */ /* 0x000f28000c1e9900 */
[----:B------:R-:W4:Y:S01]  /*1f20*/  LDG.E.CONSTANT R71, desc[UR12][R2.64+0xe00] ;  /* 0x000e000c02477981 */ /* 0x000f22000c1e9900 */
[----:B------:R-:W-:Y:S01]  /*1f30*/  SHF.L.U32 R75, R33, 0x10, RZ ;  /* 0x00000010214b7819 */ /* 0x000fe200000006ff */
[C---:B--2---:R-:W-:Y:S01]  /*1f40*/  IMAD.U32 R74, R50.reuse, 0x10000, RZ ;  /* 0x00010000324a7824 */ /* 0x044fe200078e00ff */
[----:B------:R-:W-:-:S03]  /*1f50*/  PRMT R50, R50, 0x7632, R50 ;  /* 0x0000763232327816 */ /* 0x000fc60000000032 */
[----:B------:R-:W-:Y:S01]  /*1f60*/  FFMA.FTZ R70, R75, R74, R70 ;  /* 0x0000004a4b467223 */ /* 0x000fe20000010046 */
[----:B------:R-:W-:Y:S01]  /*1f70*/  SHF.L.U32 R75, R63, 0x10, RZ ;  /* 0x000000103f4b7819 */ /* 0x000fe200000006ff */
[----:B------:R-:W-:-:S04]  /*1f80*/  IMAD.U32 R50, R50, 0x10000, RZ ;  /* 0x0001000032327824 */ /* 0x000fc800078e00ff */
[----:B------:R-:W-:Y:S01]  /*1f90*/  FFMA.FTZ R52, R75, R50, R52 ;  /* 0x000000324b347223 */ /* 0x000fe20000010034 */
[----:B------:R-:W-:Y:S02]  /*1fa0*/  IMAD.U32 R50, R34, 0x10000, RZ ;  /* 0x0001000022327824 */ /* 0x000fe400078e00ff */
[C---:B---3--:R-:W-:Y:S01]  /*1fb0*/  IMAD.U32 R74, R53.reuse, 0x10000, RZ ;  /* 0x00010000354a7824 */ /* 0x048fe200078e00ff */
[----:B------:R-:W-:-:S03]  /*1fc0*/  PRMT R53, R53, 0x7632, R53 ;  /* 0x0000763235357816 */ /* 0x000fc60000000035 */
[----:B------:R-:W-:Y:S01]  /*1fd0*/  FFMA.FTZ R51, R50, R74, R51 ;  /* 0x0000004a32337223 */ /* 0x000fe20000010033 */
[----:B------:R-:W-:Y:S01]  /*1fe0*/  SHF.L.U32 R50, R53, 0x10, RZ ;  /* 0x0000001035327819 */ /* 0x000fe200000006ff */
[----:B------:R-:W-:-:S04]  /*1ff0*/  IMAD.U32 R53, R64, 0x10000, RZ ;  /* 0x0001000040357824 */ /* 0x000fc800078e00ff */
[----:B------:R-:W-:Y:S01]  /*2000*/  FFMA.FTZ R4, R53, R50, R4 ;  /* 0x0000003235047223 */ /* 0x000fe20000010004 */
[----:B----4-:R-:W-:Y:S01]  /*2010*/  SHF.L.U32 R53, R73, 0x10, RZ ;  /* 0x0000001049357819 */ /* 0x010fe200000006ff */
[----:B------:R-:W-:Y:S01]  /*2020*/  IMAD.U32 R50, R35, 0x10000, RZ ;  /* 0x0001000023327824 */ /* 0x000fe200078e00ff */
[----:B------:R-:W-:-:S03]  /*2030*/  PRMT R73, R73, 0x7632, R73 ;  /* 0x0000763249497816 */ /* 0x000fc60000000049 */
[----:B------:R-:W-:Y:S01]  /*2040*/  FFMA.FTZ R5, R50, R53, R5 ;  /* 0x0000003532057223 */ /* 0x000fe20000010005 */
[----:B------:R-:W-:Y:S01]  /*2050*/  IMAD.U32 R53, R65, 0x10000, RZ ;  /* 0x0001000041357824 */ /* 0x000fe200078e00ff */
[----:B------:R-:W2:Y:S01]  /*2060*/  LDG.E.CONSTANT R50, desc[UR12][R2.64+0xe04] ;  /* 0x000e040c02327981 */ /* 0x000ea2000c1e9900 */
[----:B------:R-:W-:Y:S01]  /*2070*/  IMAD.U32 R73, R73, 0x10000, RZ ;  /* 0x0001000049497824 */ /* 0x000fe200078e00ff */
[----:B------:R-:W-:-:S03]  /*2080*/  SHF.L.U32 R74, R28, 0x10, RZ ;  /* 0x000000101c4a7819 */ /* 0x000fc600000006ff */
[----:B------:R-:W-:Y:S01]  /*2090*/  FFMA.FTZ R48, R53, R73, R48 ;  /* 0x0000004935307223 */ /* 0x000fe20000010030 */
[C---:B------:R-:W-:Y:S01]  /*20a0*/  IMAD.U32 R53, R71.reuse, 0x10000, RZ ;  /* 0x0001000047357824 */ /* 0x040fe200078e00ff */
[----:B------:R-:W3:Y:S03]  /*20b0*/  LDG.E.CONSTANT R73, desc[UR12][R2.64+0xe0c] ;  /* 0x000e0c0c02497981 */ /* 0x000ee6000c1e9900 */
[----:B------:R-:W-:Y:S02]  /*20c0*/  FFMA.FTZ R53, R74, R53, R49 ;  /* 0x000000354a357223 */ /* 0x000fe40000010031 */
[----:B------:R0:W4:Y:S01]  /*20d0*/  LDG.E.CONSTANT R49, desc[UR12][R2.64+0xe08] ;  /* 0x000e080c02317981 */ /* 0x000122000c1e9900 */
[----:B------:R-:W-:-:S05]  /*20e0*/  PRMT R71, R71, 0x7632, R71 ;  /* 0x0000763247477816 */ /* 0x000fca0000000047 */
[----:B------:R-:W-:Y:S01]  /*20f0*/  IMAD.U32 R74, R71, 0x10000, RZ ;  /* 0x00010000474a7824 */ /* 0x000fe200078e00ff */
[----:B------:R-:W-:-:S05]  /*2100*/  SHF.L.U32 R71, R66, 0x10, RZ ;  /* 0x0000001042477819 */ /* 0x000fca00000006ff */
[----:B------:R-:W-:Y:S01]  /*2110*/  FFMA.FTZ R72, R71, R74, R72 ;  /* 0x0000004a47487223 */ /* 0x000fe20000010048 */
[----:B------:R-:W-:-:S03]  /*2120*/  IMAD.U32 R71, R29, 0x10000, RZ ;  /* 0x000100001d477824 */ /* 0x000fc600078e00ff */
[----:B------:R-:W-:Y:S01]  /*2130*/  FADD.FTZ R53, R53, R72 ;  /* 0x0000004835357221 */ /* 0x000fe20000010000 */
[----:B0-----:R-:W-:Y:S01]  /*2140*/  IMAD.U32 R2, R30, 0x10000, RZ ;  /* 0x000100001e027824 */ /* 0x001fe200078e00ff */
[----:B-----5:R-:W-:Y:S01]  /*2150*/  FSETP.NEU.FTZ.AND P0, PT, R8, RZ, PT ;  /* 0x000000ff0800720b */ /* 0x020fe20003f1d000 */
[C---:B--2---:R-:W-:Y:S01]  /*2160*/  IMAD.U32 R74, R50.reuse, 0x10000, RZ ;  /* 0x00010000324a7824 */ /* 0x044fe200078e00ff */
[----:B------:R-:W-:-:S03]  /*2170*/  PRMT R50, R50, 0x7632, R50 ;  /* 0x0000763232327816 */ /* 0x000fc60000000032 */
[----:B------:R-:W-:Y:S01]  /*2180*/  FFMA.FTZ R70, R71, R74, R70 ;  /* 0x0000004a47467223 */ /* 0x000fe20000010046 */
[----:B------:R-:W-:Y:S01]  /*2190*/  SHF.L.U32 R50, R50, 0x10, RZ ;  /* 0x0000001032327819 */ /* 0x000fe200000006ff */
[----:B------:R-:W-:Y:S02]  /*21a0*/  IMAD.U32 R71, R67, 0x10000, RZ ;  /* 0x0001000043477824 */ /* 0x000fe400078e00ff */
[----:B------:R-:W-:Y:S01]  /*21b0*/  FADD.FTZ R53, R70, R53 ;  /* 0x0000003546357221 */ /* 0x000fe20000010000 */
[C---:B----4-:R-:W-:Y:S02]  /*21c0*/  SHF.L.U32 R3, R49.reuse, 0x10, RZ ;  /* 0x0000001031037819 */ /* 0x050fe400000006ff */
[----:B------:R-:W-:Y:S01]  /*21d0*/  PRMT R49, R49, 0x7632, R49 ;  /* 0x0000763231317816 */ /* 0x000fe20000000031 */
[----:B------:R-:W-:Y:S02]  /*21e0*/  FFMA.FTZ R50, R71, R50, R52 ;  /* 0x0000003247327223 */ /* 0x000fe40000010034 */
[----:B------:R-:W-:Y:S01]  /*21f0*/  FFMA.FTZ R2, R2, R3, R51 ;  /* 0x0000000302027223 */ /* 0x000fe20000010033 */
[----:B------:R-:W-:-:S02]  /*2200*/  IMAD.U32 R3, R68, 0x10000, RZ ;  /* 0x0001000044037824 */ /* 0x000fc400078e00ff */
[----:B------:R-:W-:Y:S01]  /*2210*/  FADD.FTZ R53, R50, R53 ;  /* 0x0000003532357221 */ /* 0x000fe20000010000 */
[----:B------:R-:W-:Y:S02]  /*2220*/  IMAD.U32 R49, R49, 0x10000, RZ ;  /* 0x0001000031317824 */ /* 0x000fe400078e00ff */
[----:B------:R-:W-:Y:S02]  /*2230*/  VIADD R51, R54, 0x1 ;  /* 0x0000000136337836 */ /* 0x000fe40000000000 */
[----:B------:R-:W-:Y:S01]  /*2240*/  FADD.FTZ R50, R2, R53 ;  /* 0x0000003502327221 */ /* 0x000fe20000010000 */
[--C-:B------:R-:W-:Y:S01]  /*2250*/  FFMA.FTZ R3, R3, R49, R4.reuse ;  /* 0x0000003103037223 */ /* 0x100fe20000010004 */
[----:B---3--:R-:W-:Y:S02]  /*2260*/  PRMT R4, R73, 0x7632, R4 ;  /* 0x0000763249047816 */ /* 0x008fe40000000004 */
[----:B------:R-:W-:Y:S02]  /*2270*/  SHF.L.U32 R2, R31, 0x10, RZ ;  /* 0x000000101f027819 */ /* 0x000fe400000006ff */
[----:B------:R-:W-:-:S02]  /*2280*/  SHF.L.U32 R73, R73, 0x10, RZ ;  /* 0x0000001049497819 */ /* 0x000fc400000006ff */
[----:B------:R-:W-:Y:S01]  /*2290*/  I2FP.F32.S32 R51, R51 ;  /* 0x0000003300337245 */ /* 0x000fe20000201400 */
        /* <DEDUP_REMOVED lines=15> */
.L_x_18453:
[----:B------:R-:W-:Y:S05]  /*2390*/  BSYNC.RECONVERGENT B1 ;  /* 0x0000000000017941 */ /* 0x000fea0003800200 */
.L_x_18452:
[----:B------:R-:W-:Y:S01]  /*23a0*/  IADD3 R6, P0, PT, R6, 0x10, RZ ;  /* 0x0000001006067810 */ /* 0x000fe20007f1e0ff */
[----:B------:R-:W-:Y:S01]  /*23b0*/  VIADD R54, R54, 0x80 ;  /* 0x0000008036367836 */ /* 0x000fe20000000000 */
[----:B01----:R-:W-:Y:S01]  /*23c0*/  IADD3 R47, PT, PT, R47, 0x200, RZ ;  /* 0x000002002f2f7810 */ /* 0x003fe20007ffe0ff */
[----:B------:R-:W-:Y:S01]  /*23d0*/  VIADD R46, R46, 0x80 ;  /* 0x000000802e2e7836 */ /* 0x000fe20000000000 */
[----:B------:R-:W-:Y:S01]  /*23e0*/  IADD3.X R7, PT, PT, RZ, R7, RZ, P0, !PT ;  /* 0x00000007ff077210 */ /* 0x000fe200007fe4ff */
[----:B------:R-:W-:Y:S08]  /*23f0*/  @!P1 BRA `(.L_x_18454) ;  /* 0xffffffe800609947 */ /* 0x000ff0000383ffff */
.L_x_18451:
[----:B------:R-:W-:Y:S05]  /*2400*/  BSYNC.RECONVERGENT B0 ;  /* 0x0000000000007941 */ /* 0x000fea0003800200 */
.L_x_18450:
[----:B0-----:R-:W0:Y:S01]  /*2410*/  SHFL.BFLY PT, R3, R10, 0x10, 0x1f ;  /* 0x0e001f000a037f89 */ /* 0x001e2200000e0000 */
[----:B------:R-:W-:Y:S01]  /*2420*/  LOP3.LUT P0, R16, R0, 0x1f, RZ, 0xc0, !PT ;  /* 0x0000001f00107812 */ /* 0x000fe2000780c0ff */
[----:B------:R-:W-:Y:S01]  /*2430*/  USHF.L.U32 UR26, UR19, 0x9, URZ ;  /* 0x00000009131a7899 */ /* 0x000fe200080006ff */
[----:B-----5:R-:W-:Y:S01]  /*2440*/  SHF.R.U32.HI R8, RZ, 0x5, R0 ;  /* 0x00000005ff087819 */ /* 0x020fe20000011600 */
[----:B------:R-:W-:Y:S01]  /*2450*/  UIMAD UR4, UR19, -0x10, UR8 ;  /* 0xfffffff0130478a4 */ /* 0x000fe2000f8e0208 */
[----:B------:R-:W-:Y:S01]  /*2460*/  ISETP.GT.U32.AND P1, PT, R16, 0x3, PT ;  /* 0x000000031000780c */ /* 0x000fe20003f24070 */
[----:B------:R-:W-:Y:S02]  /*2470*/  BSSY.RECONVERGENT B0, `(.L_x_18455) ;  /* 0x0000102000007945 */ /* 0x000fe40003800200 */
[----:B------:R-:W-:-:S04]  /*2480*/  ULEA UR4, UR4, UR26, 0x5 ;  /* 0x0000001a04047291 */ /* 0x000fc8000f8e28ff */
[----:B------:R-:W-:-:S04]  /*2490*/  UISETP.LT.AND UP0, UPT, UR21, UR4, UPT ;  /* 0x000000041500728c */ /* 0x000fc8000bf01270 */
[----:B------:R-:W-:-:S04]  /*24a0*/  USEL UR4, UR21, UR4, UP0 ;  /* 0x0000000415047287 */ /* 0x000fc80008000000 */
[----:B------:R-:W-:Y:S01]  /*24b0*/  UIADD3 UR5, UPT, UPT, -UR26, UR4, URZ ;  /* 0x000000041a057290 */ /* 0x000fe2000fffe1ff */
[----:B0-----:R-:W-:-:S05]  /*24c0*/  FMNMX.FTZ R4, R3, R10, !PT ;  /* 0x0000000a03047209 */ /* 0x001fca0007810000 */
[----:B------:R-:W-:Y:S01]  /*24d0*/  ISETP.GE.AND P2, PT, R0, UR5, PT ;  /* 0x0000000500007c0c */ /* 0x000fe2000bf46270 */
[----:B------:R-:W0:Y:S02]  /*24e0*/  SHFL.BFLY PT, R3, R4, 0x8, 0x1f ;  /* 0x0d001f0004037f89 */ /* 0x000e2400000e0000 */
[----:B0-----:R-:W-:Y:S02]  /*24f0*/  FMNMX.FTZ R5, R4, R3, !PT ;  /* 0x0000000304057209 */ /* 0x001fe40007810000 */
[----:B------:R-:W-:-:S03]  /*2500*/  MOV R3, 0x400 ;  /* 0x0000040000037802 */ /* 0x000fc60000000f00 */
[----:B------:R-:W0:Y:S02]  /*2510*/  SHFL.BFLY PT, R2, R5, 0x4, 0x1f ;  /* 0x0c801f0005027f89 */ /* 0x000e2400000e0000 */
[----:B------:R-:W-:Y:S01]  /*2520*/  VIADD R13, R3, 0x80 ;  /* 0x00000080030d7836 */ /* 0x000fe20000000000 */
[----:B0-----:R-:W-:Y:S02]  /*2530*/  FMNMX.FTZ R7, R5, R2, !PT ;  /* 0x0000000205077209 */ /* 0x001fe40007810000 */
[----:B------:R-:W0:Y:S01]  /*2540*/  S2R R2, SR_CgaCtaId ;  /* 0x0000000000027919 */ /* 0x000e220000008800 */
[----:B------:R-:W-:Y:S02]  /*2550*/  MOV R5, 0xff7fffff ;  /* 0xff7fffff00057802 */ /* 0x000fe40000000f00 */
[----:B------:R-:W1:Y:S02]  /*2560*/  SHFL.BFLY PT, R6, R7, 0x2, 0x1f ;  /* 0x0c401f0007067f89 */ /* 0x000e6400000e0000 */
[----:B-1----:R-:W-:-:S02]  /*2570*/  FMNMX.FTZ R11, R7, R6, !PT ;  /* 0x00000006070b7209 */ /* 0x002fc40007810000 */
[----:B0-----:R-:W-:-:S03]  /*2580*/  LEA R13, R2, R13, 0x18 ;  /* 0x0000000d020d7211 */ /* 0x001fc600078ec0ff */
[----:B------:R-:W0:Y:S02]  /*2590*/  SHFL.BFLY PT, R12, R11, 0x1, 0x1f ;  /* 0x0c201f000b0c7f89 */ /* 0x000e2400000e0000 */
[--C-:B------:R-:W-:Y:S02]  /*25a0*/  IMAD R6, R8, 0x4, R13.reuse ;  /* 0x0000000408067824 */ /* 0x100fe400078e020d */
[----:B------:R-:W-:Y:S01]  /*25b0*/  IMAD R7, R16, 0x4, R13 ;  /* 0x0000000410077824 */ /* 0x000fe200078e020d */
[----:B0-----:R-:W-:-:S05]  /*25c0*/  FMNMX.FTZ R15, R11, R12, !PT ;  /* 0x0000000c0b0f7209 */ /* 0x001fca0007810000 */
        /* <DEDUP_REMOVED lines=11> */
[----:B------:R-:W-:Y:S03]  /*2680*/  BSSY.RECONVERGENT B1, `(.L_x_18457) ;  /* 0x000001c000017945 */ /* 0x000fe60003800200 */
[----:B------:R-:W-:-:S04]  /*2690*/  IADD3 R10, PT, PT, R5, UR4, RZ ;  /* 0x00000004050a7c10 */ /* 0x000fc8000fffe0ff */
[C---:B------:R-:W-:Y:S01]  /*26a0*/  LOP3.LUT R5, R10.reuse, 0x180, RZ, 0xc0, !PT ;  /* 0x000001800a057812 */ /* 0x040fe200078ec0ff */
[----:B------:R-:W-:-:S03]  /*26b0*/  VIADD R11, R10, -UR26 ;  /* 0x8000001a0a0b7c36 */ /* 0x000fc60008000000 */
[----:B------:R-:W-:Y:S01]  /*26c0*/  ISETP.NE.AND P0, PT, R5, 0x180, PT ;  /* 0x000001800500780c */ /* 0x000fe20003f05270 */
[----:B------:R-:W-:Y:S01]  /*26d0*/  IMAD.MOV.U32 R5, RZ, RZ, RZ ;  /* 0x000000ffff057224 */ /* 0x000fe200078e00ff */
[----:B------:R-:W-:Y:S02]  /*26e0*/  ISETP.GE.U32.AND P3, PT, R11, 0x180, PT ;  /* 0x000001800b00780c */ /* 0x000fe40003f66070 */
        /* <DEDUP_REMOVED lines=10> */
.L_x_18459:
        /* <DEDUP_REMOVED lines=11> */
.L_x_18458:
[----:B------:R-:W-:Y:S05]  /*2840*/  BSYNC.RECONVERGENT B1 ;  /* 0x0000000000017941 */ /* 0x000fea0003800200 */
.L_x_18457:
[----:B------:R-:W-:Y:S05]  /*2850*/  @!P3 BRA `(.L_x_18456) ;  /* 0x0000000c000cb947 */ /* 0x000fea0003800000 */
[----:B------:R-:W-:Y:S01]  /*2860*/  IADD3 R10, PT, PT, -R11, UR5, RZ ;  /* 0x000000050b0a7c10 */ /* 0x000fe2000fffe1ff */
[----:B------:R-:W-:Y:S01]  /*2870*/  BSSY.RECONVERGENT B1, `(.L_x_18460) ;  /* 0x000006f000017945 */ /* 0x000fe20003800200 */
[----:B------:R-:W-:Y:S02]  /*2880*/  IADD3 R13, PT, PT, R3, 0xa0, RZ ;  /* 0x000000a0030d7810 */ /* 0x000fe40007ffe0ff */
[----:B------:R-:W-:Y:S02]  /*2890*/  ISETP.GT.AND P3, PT, R10, 0x600, PT ;  /* 0x000006000a00780c */ /* 0x000fe40003f64270 */
[----:B------:R-:W-:Y:S02]  /*28a0*/  LEA R10, R2, R13, 0x18 ;  /* 0x0000000d020a7211 */ /* 0x000fe400078ec0ff */
[----:B------:R-:W-:-:S03]  /*28b0*/  PLOP3.LUT P0, PT, PT, PT, PT, 0x80, 0x8 ;  /* 0x000000000008781c */ /* 0x000fc60003f0f070 */
[----:B------:R-:W-:-:S04]  /*28c0*/  IMAD R10, R11, 0x4, R10 ;  /* 0x000000040b0a7824 */ /* 0x000fc800078e020a */
[----:B------:R-:W-:Y:S02]  /*28d0*/  VIADD R10, R10, 0x400 ;  /* 0x000004000a0a7836 */ /* 0x000fe40000000000 */
[----:B------:R-:W-:Y:S05]  /*28e0*/  @!P3 BRA `(.L_x_18461) ;  /* 0x00000004009cb947 */ /* 0x000fea0003800000 */
[----:B------:R-:W-:Y:S02]  /*28f0*/  MOV R12, UR5 ;  /* 0x00000005000c7c02 */ /* 0x000fe40008000f00 */
[----:B------:R-:W-:-:S03]  /*2900*/  PLOP3.LUT P0, PT, PT, PT, PT, 0x8, 0x80 ;  /* 0x000000000080781c */ /* 0x000fc60003f0e170 */
[----:B------:R-:W-:-:S10]  /*2910*/  VIADD R12, R12, 0xfffffa00 ;  /* 0xfffffa000c0c7836 */ /* 0x000fd40000000000 */
.L_x_18462:
        /* <DEDUP_REMOVED lines=100> */
.L_x_18461:
[----:B------:R-:W-:Y:S05]  /*2f60*/  BSYNC.RECONVERGENT B1 ;  /* 0x0000000000017941 */ /* 0x000fea0003800200 */
.L_x_18460:
        /* <DEDUP_REMOVED lines=55> */
.L_x_18464:
[----:B------:R-:W-:Y:S05]  /*32e0*/  BSYNC.RECONVERGENT B1 ;  /* 0x0000000000017941 */ /* 0x000fea0003800200 */
.L_x_18463:
        /* <DEDUP_REMOVED lines=26> */
.L_x_18456:
[----:B------:R-:W-:Y:S05]  /*3490*/  BSYNC.RECONVERGENT B0 ;  /* 0x0000000000007941 */ /* 0x000fea0003800200 */
.L_x_18455:
        /* <DEDUP_REMOVED lines=25> */
[----:B------:R-:W-:-:S03]  /*3630*/  VIADD R7, R10, -UR26 ;  /* 0x8000001a0a077c36 */ /* 0x000fc60008000000 */
        /* <DEDUP_REMOVED lines=11> */
[----:B------:R-:W-:Y:S01]  /*36f0*/  LOP3.LUT R7, R7, 0x180, RZ, 0xc0, !PT ;  /* 0x0000018007077812 */ /* 0x000fe200078ec0ff */
[----:B------:R-:W-:Y:S01]  /*3700*/  IMAD.MOV R11, RZ, RZ, -R10 ;  /* 0x000000ffff0b7224 */ /* 0x000fe200078e0a0a */
[----:B------:R-:W-:-:S03]  /*3710*/  LEA R10, R0, R13, 0x2 ;  /* 0x0000000d000a7211 */ /* 0x000fc600078e10ff */
[----:B------:R-:W-:-:S07]  /*3720*/  IMAD.IADD R7, R7, 0x1, R0 ;  /* 0x0000000107077824 */ /* 0x000fce00078e0200 */
.L_x_18469:
[----:B------:R-:W1:Y:S01]  /*3730*/  LDS R13, [R10] ;  /* 0x000000000a0d7984 */ /* 0x000e620000000800 */
[----:B------:R-:W-:-:S05]  /*3740*/  VIADD R11, R11, 0x1 ;  /* 0x000000010b0b7836 */ /* 0x000fca0000000000 */
[----:B------:R-:W-:Y:S01]  /*3750*/  ISETP.NE.AND P0, PT, R11, RZ, PT ;  /* 0x000000ff0b00720c */ /* 0x000fe20003f05270 */
[----:B-1----:R-:W-:-:S05]  /*3760*/  FMUL.FTZ R13, R13, R6 ;  /* 0x000000060d0d7220 */ /* 0x002fca0000410000 */
[----:B------:R1:W-:Y:S02]  /*3770*/  STS [R10], R13 ;  /* 0x0000000d0a007388 */ /* 0x0003e40000000800 */
[----:B-1----:R-:W-:-:S05]  /*3780*/  IADD3 R10, PT, PT, R10, 0x200, RZ ;  /* 0x000002000a0a7810 */ /* 0x002fca0007ffe0ff */
[----:B------:R-:W-:Y:S05]  /*3790*/  @P0 BRA `(.L_x_18469) ;  /* 0xfffffffc00e40947 */ /* 0x000fea000383ffff */
.L_x_18468:
[----:B------:R-:W-:Y:S05]  /*37a0*/  BSYNC.RECONVERGENT B1 ;  /* 0x0000000000017941 */ /* 0x000fea0003800200 */
.L_x_18467:
        /* <DEDUP_REMOVED lines=13> */
.L_x_18472:
        /* <DEDUP_REMOVED lines=52> */
.L_x_18471:
[----:B------:R-:W-:Y:S05]  /*3bc0*/  BSYNC.RECONVERGENT B1 ;  /* 0x0000000000017941 */ /* 0x000fea0003800200 */
.L_x_18470:
        /* <DEDUP_REMOVED lines=31> */
.L_x_18474:
[----:B------:R-:W-:Y:S05]  /*3dc0*/  BSYNC.RECONVERGENT B1 ;  /* 0x0000000000017941 */ /* 0x000fea0003800200 */
.L_x_18473:
        /* <DEDUP_REMOVED lines=14> */
.L_x_18466:
[----:B------:R-:W-:Y:S05]  /*3eb0*/  BSYNC.RECONVERGENT B0 ;  /* 0x0000000000007941 */ /* 0x000fea0003800200 */
.L_x_18465:
[----:B------:R-:W-:Y:S01]  /*3ec0*/  BAR.SYNC.DEFER_BLOCKING 0x0 ;  /* 0x0000000000007b1d */ /* 0x000fe20000010000 */
[----:B------:R-:W-:Y:S01]  /*3ed0*/  ISETP.NE.AND P0, PT, R0, RZ, PT ;  /* 0x000000ff0000720c */ /* 0x000fe20003f05270 */
[----:B------:R-:W-:Y:S01]  /*3ee0*/  IMAD.U32 R35, RZ, RZ, UR19 ;  /* 0x00000013ff237e24 */ /* 0x000fe2000f8e00ff */
[----:B-1----:R-:W-:-:S03]  /*3ef0*/  SHF.R.U32.HI R6, RZ, 0x5, R0 ;  /* 0x00000005ff067819 */ /* 0x002fc60000011600 */
[----:B------:R-:W1:Y:S01]  /*3f00*/  LDCU UR23, c[0x0][0x3dc] ;  /* 0x00007b80ff1777ac */ /* 0x000e620008000800 */
[----:B------:R-:W-:Y:S01]  /*3f10*/  BSSY.RECONVERGENT B0, `(.L_x_18475) ;  /* 0x0000016000007945 */ /* 0x000fe20003800200 */
[----:B------:R-:W-:Y:S01]  /*3f20*/  IMAD R35, R35, 0x10, R6 ;  /* 0x0000001023237824 */ /* 0x000fe200078e0206 */
[----:B------:R-:W3:Y:S01]  /*3f30*/  LDCU.64 UR24, c[0x0][0x3a8] ;  /* 0x00007500ff1877ac */ /* 0x000ee20008000a00 */
[----:B------:R-:W4:Y:S04]  /*3f40*/  LDCU UR15, c[0x0][0x378] ;  /* 0x00006f00ff0f77ac */ /* 0x000f280008000800 */
[----:B------:R-:W-:Y:S05]  /*3f50*/  @P0 BRA `(.L_x_18476) ;  /* 0x0000000000440947 */ /* 0x000fea0003800000 */
[----:B------:R-:W5:Y:S01]  /*3f60*/  LDCU.128 UR4, c[0x0][0x380] ;  /* 0x00007000ff0477ac */ /* 0x000f620008000c00 */
[----:B------:R-:W-:-:S04]  /*3f70*/  UIMAD UR9, UR18, UR22, UR20 ;  /* 0x00000016120972a4 */ /* 0x000fc8000f8e0214 */
[----:B----4-:R-:W-:-:S04]  /*3f80*/  UIMAD UR9, UR9, UR15, URZ ;  /* 0x0000000f090972a4 */ /* 0x010fc8000f8e02ff */
[----:B------:R-:W-:-:S04]  /*3f90*/  UIADD3 UR10, UP0, UPT, UR9, UR19, URZ ;  /* 0x00000013090a7290 */ /* 0x000fc8000ff1e0ff */
[----:B------:R-:W-:Y:S02]  /*3fa0*/  USHF.L.U32 UR9, UR10, 0x2, URZ ;  /* 0x000000020a097899 */ /* 0x000fe400080006ff */
[----:B------:R-:W-:Y:S02]  /*3fb0*/  UIADD3.X UR14, UPT, UPT, URZ, URZ, URZ, UP0, !UPT ;  /* 0x000000ffff0e7290 */ /* 0x000fe400087fe4ff */
[----:B-----5:R-:W-:Y:S02]  /*3fc0*/  UIADD3 UR6, UP0, UPT, UR9, UR6, URZ ;  /* 0x0000000609067290 */ /* 0x020fe4000ff1e0ff */
[----:B------:R-:W-:Y:S02]  /*3fd0*/  USHF.L.U64.HI UR10, UR10, 0x2, UR14 ;  /* 0x000000020a0a7899 */ /* 0x000fe4000801020e */
[----:B------:R-:W-:Y:S02]  /*3fe0*/  UIADD3 UR4, UP1, UPT, UR9, UR4, URZ ;  /* 0x0000000409047290 */ /* 0x000fe4000ff3e0ff */
[----:B------:R-:W-:Y:S01]  /*3ff0*/  UIADD3.X UR7, UPT, UPT, UR10, UR7, URZ, UP0, !UPT ;  /* 0x000000070a077290 */ /* 0x000fe200087fe4ff */
[----:B------:R-:W-:Y:S01]  /*4000*/  MOV R6, UR6 ;  /* 0x0000000600067c02 */ /* 0x000fe20008000f00 */
[----:B------:R-:W-:-:S02]  /*4010*/  UIADD3.X UR5, UPT, UPT, UR10, UR5, URZ, UP1, !UPT ;  /* 0x000000050a057290 */ /* 0x000fc40008ffe4ff */
[----:B--2---:R-:W-:Y:S02]  /*4020*/  IMAD.U32 R10, RZ, RZ, UR4 ;  /* 0x00000004ff0a7e24 */ /* 0x004fe4000f8e00ff */
[----:B------:R-:W-:Y:S02]  /*4030*/  IMAD.U32 R7, RZ, RZ, UR7 ;  /* 0x00000007ff077e24 */ /* 0x000fe4000f8e00ff */
[----:B------:R-:W-:-:S03]  /*4040*/  MOV R11, UR5 ;  /* 0x00000005000b7c02 */ /* 0x000fc60008000f00 */
[----:B0-----:R0:W-:Y:S04]  /*4050*/  STG.E desc[UR12][R6.64], R4 ;  /* 0x0000000406007986 */ /* 0x0011e8000c10190c */
[----:B------:R0:W-:Y:S02]  /*4060*/  STG.E desc[UR12][R10.64], R5 ;  /* 0x000000050a007986 */ /* 0x0001e4000c10190c */
.L_x_18476:
[----:B-1-34-:R-:W-:Y:S05]  /*4070*/  BSYNC.RECONVERGENT B0 ;  /* 0x0000000000007941 */ /* 0x01afea0003800200 */
.L_x_18475:
[----:B------:R-:W-:Y:S01]  /*4080*/  ISETP.GE.U32.AND P0, PT, R35, UR8, PT ;  /* 0x0000000823007c0c */ /* 0x000fe2000bf06070 */
[----:B------:R-:W-:Y:S01]  /*4090*/  BSSY.RECONVERGENT B1, `(.L_x_18477) ;  /* 0x0000273000017945 */ /* 0x000fe20003800200 */
[----:B------:R-:W-:Y:S01]  /*40a0*/  IMAD.MOV.U32 R24, RZ, RZ, RZ ;  /* 0x000000ffff187224 */ /* 0x000fe200078e00ff */
[----:B------:R-:W-:Y:S02]  /*40b0*/  CS2R R22, SRZ ;  /* 0x0000000000167805 */ /* 0x000fe4000001ff00 */
[----:B------:R-:W-:Y:S02]  /*40c0*/  CS2R R20, SRZ ;  /* 0x0000000000147805 */ /* 0x000fe4000001ff00 */
[----:B------:R-:W-:Y:S01]  /*40d0*/  CS2R R18, SRZ ;  /* 0x0000000000127805 */ /* 0x000fe2000001ff00 */
[----:B------:R-:W-:-:S05]  /*40e0*/  IMAD.MOV.U32 R17, RZ, RZ, RZ ;  /* 0x000000ffff117224 */ /* 0x000fca00078e00ff */
[----:B------:R-:W-:Y:S05]  /*40f0*/  @P0 BRA `(.L_x_18478) ;  /* 0x0000002400b00947 */ /* 0x000fea0003800000 */
[----:B0-2---:R-:W0:Y:S01]  /*4100*/  I2F.RP R10, R9 ;  /* 0x00000009000a7306 */ /* 0x005e220000209400 */
[----:B------:R-:W1:Y:S01]  /*4110*/  LDCU UR4, c[0x0][0x3c8] ;  /* 0x00007900ff0477ac */ /* 0x000e620008000800 */
[----:B------:R-:W-:Y:S01]  /*4120*/  IMAD.WIDE.U32 R4, R35, 0x4, RZ ;  /* 0x0000000423047825 */ /* 0x000fe200078e00ff */
[----:B------:R-:W-:Y:S02]  /*4130*/  IADD3 R11, PT, PT, R3, 0xa0, RZ ;  /* 0x000000a0030b7810 */ /* 0x000fe40007ffe0ff */
[----:B------:R-:W-:Y:S01]  /*4140*/  CS2R R22, SRZ ;  /* 0x0000000000167805 */ /* 0x000fe2000001ff00 */
[----:B------:R-:W2:Y:S01]  /*4150*/  LDCU.64 UR6, c[0x0][0x3b8] ;  /* 0x00007700ff0677ac */ /* 0x000ea20008000a00 */
[----:B------:R-:W-:Y:S01]  /*4160*/  IMAD.SHL.U32 R12, R0, 0x20, RZ ;  /* 0x00000020000c7824 */ /* 0x000fe200078e00ff */
[----:B------:R-:W-:Y:S01]  /*4170*/  LEA R37, R8, UR26, 0x5 ;  /* 0x0000001a08257c11 */ /* 0x000fe2000f8e28ff */
[----:B------:R-:W-:Y:S01]  /*4180*/  IMAD.SHL.U32 R36, R0, 0x8, RZ ;  /* 0x0000000800247824 */ /* 0x000fe200078e00ff */
[----:B------:R-:W-:Y:S01]  /*4190*/  UIADD3 UR5, UPT, UPT, UR21, 0x1f, URZ ;  /* 0x0000001f15057890 */ /* 0x000fe2000fffe0ff */
[----:B------:R-:W-:Y:S01]  /*41a0*/  LEA R2, R2, R11, 0x18 ;  /* 0x0000000b02027211 */ /* 0x000fe200078ec0ff */
[----:B------:R-:W-:Y:S01]  /*41b0*/  VIADD R38, R35, 0x1 ;  /* 0x0000000123267836 */ /* 0x000fe20000000000 */
[----:B------:R-:W-:Y:S01]  /*41c0*/  LOP3.LUT R3, R12, 0x60, RZ, 0xe2, !PT ;  /* 0x000000600c037812 */ /* 0x000fe200078ee2ff */
[----:B------:R-:W-:Y:S01]  /*41d0*/  USHF.R.U32.HI UR5, URZ, 0x5, UR5 ;  /* 0x00000005ff057899 */ /* 0x000fe20008011605 */
[----:B------:R-:W-:Y:S01]  /*41e0*/  LOP3.LUT R34, R36, 0x18, RZ, 0xc0, !PT ;  /* 0x0000001824227812 */ /* 0x000fe200078ec0ff */
[----:B0-----:R-:W0:Y:S01]  /*41f0*/  MUFU.RCP R10, R10 ;  /* 0x0000000a000a7308 */ /* 0x001e220000001000 */
[----:B------:R-:W-:Y:S01]  /*4200*/  VIADD R37, R37, 0x3 ;  /* 0x0000000325257836 */ /* 0x000fe20000000000 */
[----:B------:R-:W-:Y:S01]  /*4210*/  MOV R24, RZ ;  /* 0x000000ff00187202 */ /* 0x000fe20000000f00 */
[----:B------:R-:W-:Y:S01]  /*4220*/  IMAD R3, R8, 0x80, R3 ;  /* 0x0000008008037824 */ /* 0x000fe200078e0203 */
[----:B-1----:R-:W-:Y:S01]  /*4230*/  UIMAD UR4, UR18, UR4, URZ ;  /* 0x00000004120472a4 */ /* 0x002fe2000f8e02ff */
[----:B------:R-:W-:-:S02]  /*4240*/  CS2R R20, SRZ ;  /* 0x0000000000147805 */ /* 0x000fc4000001ff00 */
[----:B------:R-:W-:Y:S01]  /*4250*/  CS2R R18, SRZ ;  /* 0x0000000000127805 */ /* 0x000fe2000001ff00 */
[----:B------:R-:W-:Y:S01]  /*4260*/  IMAD.MOV.U32 R17, RZ, RZ, RZ ;  /* 0x000000ffff117224 */ /* 0x000fe200078e00ff */
[----:B------:R-:W-:Y:S01]  /*4270*/  IADD3 R40, PT, PT, R3, 0x10, R2 ;  /* 0x0000001003287810 */ /* 0x000fe20007ffe002 */
[----:B------:R-:W-:Y:S01]  /*4280*/  VIADD R35, R35, -UR5 ;  /* 0x8000000523237c36 */ /* 0x000fe20008000000 */
[----:B------:R-:W-:Y:S01]  /*4290*/  LOP3.LUT R36, R36, 0xf8, RZ, 0xc0, !PT ;  /* 0x000000f824247812 */ /* 0x000fe200078ec0ff */
[----:B------:R-:W-:Y:S02]  /*42a0*/  IMAD.U32 R13, RZ, RZ, UR4 ;  /* 0x00000004ff0d7e24 */ /* 0x000fe4000f8e00ff */
[----:B------:R-:W-:Y:S02]  /*42b0*/  IMAD.IADD R34, R34, 0x1, R37 ;  /* 0x0000000122227824 */ /* 0x000fe400078e0225 */
[----:B------:R-:W-:Y:S01]  /*42c0*/  IMAD.WIDE R4, R13, 0x4, R4 ;  /* 0x000000040d047825 */ /* 0x000fe200078e0204 */
[----:B------:R-:W1:Y:S01]  /*42d0*/  LDCU UR4, c[0x0][0x3e0] ;  /* 0x00007c00ff0477ac */ /* 0x000e620008000800 */
[----:B0-----:R-:W-:-:S02]  /*42e0*/  IADD3 R6, PT, PT, R10, 0xffffffe, RZ ;  /* 0x0ffffffe0a067810 */ /* 0x001fc40007ffe0ff */
[----:B--2---:R-:W-:Y:S02]  /*42f0*/  IADD3 R42, P0, PT, R4, UR6, RZ ;  /* 0x00000006042a7c10 */ /* 0x004fe4000ff1e0ff */
[----:B------:R-:W0:Y:S01]  /*4300*/  F2I.FTZ.U32.TRUNC.NTZ R7, R6 ;  /* 0x0000000600077305 */ /* 0x000e22000021f000 */
[----:B------:R-:W2:Y:S01]  /*4310*/  LDCU UR6, c[0x0][0x3fc] ;  /* 0x00007f80ff0677ac */ /* 0x000ea20008000800 */
[----:B------:R-:W-:Y:S01]  /*4320*/  IADD3.X R41, PT, PT, R5, UR7, RZ, P0, !PT ;  /* 0x0000000705297c10 */ /* 0x000fe200087fe4ff */
[----:B-1----:R-:W-:Y:S01]  /*4330*/  UIMAD UR4, UR17, UR4, URZ ;  /* 0x00000004110472a4 */ /* 0x002fe2000f8e02ff */
[----:B0-----:R-:W-:-:S04]  /*4340*/  IMAD.MOV R6, RZ, RZ, -R7 ;  /* 0x000000ffff067224 */ /* 0x001fc800078e0a07 */
[----:B------:R-:W-:Y:S02]  /*4350*/  IMAD R39, R6, R9, RZ ;  /* 0x0000000906277224 */ /* 0x000fe400078e02ff */
[----:B------:R-:W-:Y:S01]  /*4360*/  HFMA2 R6, -RZ, RZ, 0, 0 ;  /* 0x00000000ff067431 */ /* 0x000fe200000001ff */
[----:B--2---:R-:W-:Y:S01]  /*4370*/  MOV R33, UR6 ;  /* 0x0000000600217c02 */ /* 0x004fe20008000f00 */
[----:B------:R-:W-:Y:S02]  /*4380*/  USHF.R.S32.HI UR6, URZ, 0x1f, UR4 ;  /* 0x0000001fff067899 */ /* 0x000fe40008011404 */
[----:B------:R-:W-:Y:S02]  /*4390*/  MOV R2, UR4 ;  /* 0x0000000400027c02 */ /* 0x000fe40008000f00 */
[----:B------:R-:W-:Y:S02]  /*43a0*/  IADD3 R33, PT, PT, -R33, UR16, RZ ;  /* 0x0000001021217c10 */ /* 0x000fe4000fffe1ff */
[----:B------:R-:W-:-:S02]  /*43b0*/  IMAD.U32 R3, RZ, RZ, UR6 ;  /* 0x00000006ff037e24 */ /* 0x000fc4000f8e00ff */
[----:B------:R-:W-:-:S07]  /*43c0*/  IMAD.HI.U32 R39, R7, R39, R6 ;  /* 0x0000002707277227 */ /* 0x000fce00078e0006 */
.L_x_18497:
        /* <DEDUP_REMOVED lines=29> */
[----:B------:R-:W-:-:S04]  /*45a0*/  VIADD R6, R10, UR11 ;  /* 0x0000000b0a067c36 */ /* 0x000fc80008000000 */
        /* <DEDUP_REMOVED lines=60> */
[----:B------:R-:W-:Y:S01]  /*4970*/  VIADD R4, R34, 0xfffffffd ;  /* 0xfffffffd22047836 */ /* 0x000fe20000000000 */
[----:B------:R-:W-:-:S02]  /*4980*/  F2FP.BF16.F32.PACK_AB R6, R7, R6 ;  /* 0x000000060706723e */ /* 0x000fc400000010ff */
[----:B------:R-:W-:-:S07]  /*4990*/  F2FP.BF16.F32.PACK_AB R7, R13, R12 ;  /* 0x0000000c0d07723e */ /* 0x000fce00000010ff */
[----:B-1----:R-:W-:Y:S05]  /*49a0*/  @P0 BRA `(.L_x_18482) ;  /* 0x0000000000780947 */ /* 0x002fea0003800000 */
        /* <DEDUP_REMOVED lines=30> */
.L_x_18482:
[----:B------:R-:W-:Y:S05]  /*4b90*/  BSYNC.RECONVERGENT B2 ;  /* 0x0000000000027941 */ /* 0x000fea0003800200 */
.L_x_18481:
[----:B-----5:R-:W-:Y:S02]  /*4ba0*/  HFMA2.BF16_V2 R12, R6, R65, -RZ ;  /* 0x00000041060c7231 */ /* 0x020fe400003000ff */
[----:B------:R-:W-:Y:S01]  /*4bb0*/  HMUL2.BF16_V2 R10, R5, R66 ;  /* 0x00000042050a7232 */ /* 0x000fe20000200000 */
[----:B------:R-:W-:Y:S01]  /*4bc0*/  BSSY.RECONVERGENT B2, `(.L_x_18483) ;  /* 0x000002d000027945 */ /* 0x000fe20003800200 */
[----:B------:R-:W-:-:S03]  /*4bd0*/  HMUL2.BF16_V2 R66, R7, R64 ;  /* 0x0000004007427232 */ /* 0x000fc60000200000 */
[C---:B------:R-:W-:Y:S02]  /*4be0*/  PRMT R11, R10.reuse, 0x7632, R11 ;  /* 0x000076320a0b7816 */ /* 0x040fe4000000000b */
[----:B------:R-:W-:Y:S02]  /*4bf0*/  SHF.L.U32 R10, R10, 0x10, RZ ;  /* 0x000000100a0a7819 */ /* 0x000fe400000006ff */
[C---:B------:R-:W-:Y:S01]  /*4c00*/  PRMT R13, R12.reuse, 0x7632, R13 ;  /* 0x000076320c0d7816 */ /* 0x040fe2000000000d */
[----:B------:R-:W-:Y:S01]  /*4c10*/  IMAD.U32 R64, R12, 0x10000, RZ ;  /* 0x000100000c407824 */ /* 0x000fe200078e00ff */
[C---:B------:R-:W-:Y:S01]  /*4c20*/  PRMT R12, R66.reuse, 0x7610, R12 ;  /* 0x00007610420c7816 */ /* 0x040fe2000000000c */
[----:B------:R-:W-:Y:S01]  /*4c30*/  IMAD.U32 R11, R11, 0x10000, RZ ;  /* 0x000100000b0b7824 */ /* 0x000fe200078e00ff */
[----:B------:R-:W-:Y:S02]  /*4c40*/  SHF.L.U32 R65, R13, 0x10, RZ ;  /* 0x000000100d417819 */ /* 0x000fe400000006ff */
[----:B------:R-:W-:Y:S01]  /*4c50*/  PRMT R13, R66, 0x7632, R13 ;  /* 0x00007632420d7816 */ /* 0x000fe2000000000d */
[----:B------:R-:W-:Y:S01]  /*4c60*/  FADD.FTZ R10, R10, R11 ;  /* 0x0000000b0a0a7221 */ /* 0x000fe20000010000 */
[----:B------:R-:W-:-:S02]  /*4c70*/  IMAD.U32 R12, R12, 0x10000, RZ ;  /* 0x000100000c0c7824 */ /* 0x000fc400078e00ff */
[----:B------:R-:W-:Y:S01]  /*4c80*/  FADD.FTZ R11, R64, R65 ;  /* 0x00000041400b7221 */ /* 0x000fe20000010000 */
[----:B------:R-:W-:Y:S01]  /*4c90*/  IMAD.U32 R13, R13, 0x10000, RZ ;  /* 0x000100000d0d7824 */ /* 0x000fe200078e00ff */
        /* <DEDUP_REMOVED lines=31> */
.L_x_18484:
[----:B------:R-:W-:Y:S05]  /*4e90*/  BSYNC.RECONVERGENT B2 ;  /* 0x0000000000027941 */ /* 0x000fea0003800200 */
.L_x_18483:
[----:B------:R-:W-:Y:S02]  /*4ea0*/  HFMA2.BF16_V2 R62, R5, R62, -RZ ;  /* 0x0000003e053e7231 */ /* 0x000fe400003000ff */
[----:B------:R-:W-:Y:S01]  /*4eb0*/  FADD.FTZ R11, R10, R11 ;  /* 0x0000000b0a0b7221 */ /* 0x000fe20000010000 */
[----:B------:R-:W-:Y:S01]  /*4ec0*/  F2FP.BF16.F32.PACK_AB R64, R15, R14 ;  /* 0x0000000e0f40723e */ /* 0x000fe200000010ff */
[----:B------:R-:W-:Y:S01]  /*4ed0*/  FADD.FTZ R12, R12, R13 ;  /* 0x0000000d0c0c7221 */ /* 0x000fe20000010000 */
[----:B------:R-:W-:Y:S01]  /*4ee0*/  HMUL2.BF16_V2 R14, R6, R63 ;  /* 0x0000003f060e7232 */ /* 0x000fe20000200000 */
[----:B------:R-:W-:Y:S01]  /*4ef0*/  BSSY.RECONVERGENT B2, `(.L_x_18485) ;  /* 0x000003f000027945 */ /* 0x000fe20003800200 */
[----:B------:R-:W-:Y:S02]  /*4f00*/  HMUL2.BF16_V2 R60, R7, R60 ;  /* 0x0000003c073c7232 */ /* 0x000fe40000200000 */
[----:B------:R-:W-:Y:S01]  /*4f10*/  FADD.FTZ R12, R11, R12 ;  /* 0x0000000c0b0c7221 */ /* 0x000fe20000010000 */
[C---:B------:R-:W-:Y:S01]  /*4f20*/  PRMT R15, R14.reuse, 0x7632, R15 ;  /* 0x000076320e0f7816 */ /* 0x040fe2000000000f */
[----:B------:R-:W-:Y:S01]  /*4f30*/  IMAD.U32 R14, R14, 0x10000, RZ ;  /* 0x000100000e0e7824 */ /* 0x000fe200078e00ff */
[----:B------:R-:W-:-:S02]  /*4f40*/  PRMT R10, R62, 0x7610, R10 ;  /* 0x000076103e0a7816 */ /* 0x000fc4000000000a */
[----:B------:R-:W-:Y:S02]  /*4f50*/  PRMT R13, R62, 0x7632, R13 ;  /* 0x000076323e0d7816 */ /* 0x000fe4000000000d */
[----:B------:R-:W-:Y:S01]  /*4f60*/  SHF.L.U32 R62, R10, 0x10, RZ ;  /* 0x000000100a3e7819 */ /* 0x000fe200000006ff */
[----:B------:R-:W-:Y:S01]  /*4f70*/  IMAD.MOV.U32 R10, RZ, RZ, R64 ;  /* 0x000000ffff0a7224 */ /* 0x000fe200078e0040 */
[----:B------:R-:W-:Y:S01]  /*4f80*/  SHF.L.U32 R15, R15, 0x10, RZ ;  /* 0x000000100f0f7819 */ /* 0x000fe200000006ff */
[----:B------:R-:W-:-:S03]  /*4f90*/  IMAD.U32 R13, R13, 0x10000, RZ ;  /* 0x000100000d0d7824 */ /* 0x000fc600078e00ff */
[C---:B------:R-:W-:Y:S02]  /*4fa0*/  HFMA2.BF16_V2 R61, R10.reuse, R61, -RZ ;  /* 0x0000003d0a3d7231 */ /* 0x040fe400003000ff */
[--C-:B------:R-:W-:Y:S01]  /*4fb0*/  FADD.FTZ R63, R14, R15.reuse ;  /* 0x0000000f0e3f7221 */ /* 0x100fe20000010000 */
[----:B------:R-:W-:Y:S01]  /*4fc0*/  HFMA2.BF16_V2 R64, R10, R59, -RZ ;  /* 0x0000003b0a407231 */ /* 0x000fe200003000ff */
[----:B------:R-:W-:Y:S01]  /*4fd0*/  PRMT R15, R60, 0x7610, R15 ;  /* 0x000076103c0f7816 */ /* 0x000fe2000000000f */
[----:B------:R-:W-:Y:S01]  /*4fe0*/  FADD.FTZ R62, R62, R13 ;  /* 0x0000000d3e3e7221 */ /* 0x000fe20000010000 */
[----:B------:R-:W-:-:S03]  /*4ff0*/  PRMT R59, R60, 0x7632, R59 ;  /* 0x000076323c3b7816 */ /* 0x000fc6000000003b */
[----:B------:R-:W-:Y:S01]  /*5000*/  IMAD.U32 R15, R15, 0x10000, RZ ;  /* 0x000100000f0f7824 */ /* 0x000fe200078e00ff */
[C---:B------:R-:W-:Y:S02]  /*5010*/  PRMT R13, R61.reuse, 0x7610, R13 ;  /* 0x000076103d0d7816 */ /* 0x040fe4000000000d */
[----:B------:R-:W-:Y:S02]  /*5020*/  PRMT R14, R61, 0x7632, R14 ;  /* 0x000076323d0e7816 */ /* 0x000fe4000000000e */
[C---:B------:R-:W-:Y:S01]  /*5030*/  PRMT R60, R64.reuse, 0x7610, R60 ;  /* 0x00007610403c7816 */ /* 0x040fe2000000003c */
[----:B------:R-:W-:Y:S01]  /*5040*/  IMAD.U32 R13, R13, 0x10000, RZ ;  /* 0x000100000d0d7824 */ /* 0x000fe200078e00ff */
[----:B------:R-:W-:Y:S01]  /*5050*/  PRMT R61, R64, 0x7632, R61 ;  /* 0x00007632403d7816 */ /* 0x000fe2000000003d */
[----:B------:R-:W-:Y:S01]  /*5060*/  IMAD.U32 R14, R14, 0x10000, RZ ;  /* 0x000100000e0e7824 */ /* 0x000fe200078e00ff */
[----:B------:R-:W-:Y:S02]  /*5070*/  SHF.L.U32 R64, R59, 0x10, RZ ;  /* 0x000000103b407819 */ /* 0x000fe400000006ff */
[----:B------:R-:W-:Y:S01]  /*5080*/  SHF.L.U32 R60, R60, 0x10, RZ ;  /* 0x000000103c3c7819 */ /* 0x000fe200000006ff */
[----:B------:R-:W-:-:S02]  /*5090*/  IMAD.U32 R61, R61, 0x10000, RZ ;  /* 0x000100003d3d7824 */ /* 0x000fc400078e00ff */
        /* <DEDUP_REMOVED lines=36> */
.L_x_18486:
[----:B------:R-:W-:Y:S05]  /*52e0*/  BSYNC.RECONVERGENT B2 ;  /* 0x0000000000027941 */ /* 0x000fea0003800200 */
.L_x_18485:
[----:B------:R-:W-:Y:S01]  /*52f0*/  FADD.FTZ R11, R12, R13 ;  /* 0x0000000d0c0b7221 */ /* 0x000fe20000010000 */
[----:B------:R-:W-:Y:S02]  /*5300*/  HFMA2.BF16_V2 R13, R6, R57, -RZ ;  /* 0x00000039060d7231 */ /* 0x000fe400003000ff */
[----:B------:R-:W-:Y:S02]  /*5310*/  HMUL2.BF16_V2 R58, R5, R58 ;  /* 0x0000003a053a7232 */ /* 0x000fe40000200000 */
[----:B------:R-:W-:Y:S01]  /*5320*/  FADD.FTZ R12, R15, R14 ;  /* 0x0000000e0f0c7221 */ /* 0x000fe20000010000 */
[----:B------:R-:W-:Y:S01]  /*5330*/  HMUL2.BF16_V2 R14, R7, R56 ;  /* 0x00000038070e7232 */ /* 0x000fe20000200000 */
[----:B------:R-:W-:Y:S01]  /*5340*/  BSSY.RECONVERGENT B2, `(.L_x_18487) ;  /* 0x0000025000027945 */ /* 0x000fe20003800200 */
[C---:B------:R-:W-:Y:S02]  /*5350*/  PRMT R57, R58.reuse, 0x7610, R57 ;  /* 0x000076103a397816 */ /* 0x040fe40000000039 */
[----:B------:R-:W-:-:S02]  /*5360*/  PRMT R58, R58, 0x7632, R58 ;  /* 0x000076323a3a7816 */ /* 0x000fc4000000003a */
[C---:B------:R-:W-:Y:S02]  /*5370*/  PRMT R15, R13.reuse, 0x7610, R15 ;  /* 0x000076100d0f7816 */ /* 0x040fe4000000000f */
        /* <DEDUP_REMOVED lines=11> */
[----:B------:R-:W-:Y:S02]  /*5430*/  IADD3 R61, PT, PT, R34, 0x4, RZ ;  /* 0x00000004223d7810 */ /* 0x000fe40007ffe0ff */
[----:B------:R-:W-:-:S02]  /*5440*/  ISETP.GE.AND P1, PT, R59, UR21, PT ;  /* 0x000000153b007c0c */ /* 0x000fc4000bf26270 */
[C---:B------:R-:W-:Y:S02]  /*5450*/  PRMT R59, R54.reuse, 0x7632, R59 ;  /* 0x00007632363b7816 */ /* 0x040fe4000000003b */
[----:B------:R-:W-:Y:S02]  /*5460*/  ISETP.GE.AND P2, PT, R61, UR21, PT ;  /* 0x000000153d007c0c */ /* 0x000fe4000bf46270 */
[----:B------:R-:W-:Y:S02]  /*5470*/  SEL R61, R54, RZ, !P1 ;  /* 0x000000ff363d7207 */ /* 0x000fe40004800000 */
        /* <DEDUP_REMOVED lines=17> */
.L_x_18488:
[----:B------:R-:W-:Y:S05]  /*5590*/  BSYNC.RECONVERGENT B2 ;  /* 0x0000000000027941 */ /* 0x000fea0003800200 */
.L_x_18487:
[----:B------:R-:W-:Y:S01]  /*55a0*/  HFMA2.BF16_V2 R55, R5, R55, -RZ ;  /* 0x0000003705377231 */ /* 0x000fe200003000ff */
[----:B------:R-:W-:Y:S01]  /*55b0*/  SHF.L.U32 R14, R14, 0x10, RZ ;  /* 0x000000100e0e7819 */ /* 0x000fe200000006ff */
[----:B------:R-:W-:Y:S02]  /*55c0*/  IMAD.U32 R15, R15, 0x10000, RZ ;  /* 0x000100000f0f7824 */ /* 0x000fe400078e00ff */
[----:B------:R-:W-:Y:S02]  /*55d0*/  HMUL2.BF16_V2 R54, R6, R54 ;  /* 0x0000003606367232 */ /* 0x000fe40000200000 */
[----:B------:R-:W-:Y:S01]  /*55e0*/  IMAD.U32 R56, R56, 0x10000, RZ ;  /* 0x0001000038387824 */ /* 0x000fe200078e00ff */
[----:B------:R-:W-:Y:S01]  /*55f0*/  SHF.L.U32 R58, R58, 0x10, RZ ;  /* 0x000000103a3a7819 */ /* 0x000fe200000006ff */
[----:B------:R-:W-:Y:S02]  /*5600*/  IMAD.U32 R13, R13, 0x10000, RZ ;  /* 0x000100000d0d7824 */ /* 0x000fe400078e00ff */
[----:B------:R-:W-:-:S02]  /*5610*/  HFMA2.BF16_V2 R53, R10, R53, -RZ ;  /* 0x000000350a357231 */ /* 0x000fc400003000ff */
[----:B------:R-:W-:Y:S01]  /*5620*/  FADD.FTZ R56, R15, R56 ;  /* 0x000000380f387221 */ /* 0x000fe20000010000 */
[----:B------:R-:W-:Y:S02]  /*5630*/  IMAD.U32 R57, R57, 0x10000, RZ ;  /* 0x0001000039397824 */ /* 0x000fe400078e00ff */
[----:B------:R-:W-:Y:S01]  /*5640*/  FADD.FTZ R13, R14, R13 ;  /* 0x0000000d0e0d7221 */ /* 0x000fe20000010000 */
[C---:B------:R-:W-:Y:S01]  /*5650*/  PRMT R14, R55.reuse, 0x7610, R14 ;  /* 0x00007610370e7816 */ /* 0x040fe2000000000e */
[----:B------:R-:W-:Y:S01]  /*5660*/  HMUL2.BF16_V2 R52, R7, R52 ;  /* 0x0000003407347232 */ /* 0x000fe20000200000 */
[----:B------:R-:W-:Y:S01]  /*5670*/  PRMT R15, R55, 0x7632, R15 ;  /* 0x00007632370f7816 */ /* 0x000fe2000000000f */
[----:B------:R-:W-:Y:S01]  /*5680*/  FADD.FTZ R57, R57, R58 ;  /* 0x0000003a39397221 */ /* 0x000fe20000010000 */
[C---:B------:R-:W-:Y:S01]  /*5690*/  PRMT R55, R54.reuse, 0x7632, R55 ;  /* 0x0000763236377816 */ /* 0x040fe20000000037 */
[----:B------:R-:W-:Y:S01]  /*56a0*/  IMAD.U32 R54, R54, 0x10000, RZ ;  /* 0x0001000036367824 */ /* 0x000fe200078e00ff */
[----:B------:R-:W-:Y:S01]  /*56b0*/  SHF.L.U32 R15, R15, 0x10, RZ ;  /* 0x000000100f0f7819 */ /* 0x000fe200000006ff */
[----:B------:R-:W-:-:S02]  /*56c0*/  IMAD.U32 R14, R14, 0x10000, RZ ;  /* 0x000100000e0e7824 */ /* 0x000fc400078e00ff */
[----:B------:R-:W-:Y:S01]  /*56d0*/  FADD.FTZ R56, R57, R56 ;  /* 0x0000003839387221 */ /* 0x000fe20000010000 */
[----:B------:R-:W-:Y:S01]  /*56e0*/  IMAD.U32 R59, R55, 0x10000, RZ ;  /* 0x00010000373b7824 */ /* 0x000fe200078e00ff */
[----:B------:R-:W-:Y:S01]  /*56f0*/  BSSY.RECONVERGENT B2, `(.L_x_18489) ;  /* 0x0000039000027945 */ /* 0x000fe20003800200 */
[----:B------:R-:W-:Y:S01]  /*5700*/  FADD.FTZ R55, R14, R15 ;  /* 0x0000000f0e377221 */ /* 0x000fe20000010000 */
[C---:B------:R-:W-:Y:S01]  /*5710*/  PRMT R14, R53.reuse, 0x7610, R14 ;  /* 0x00007610350e7816 */ /* 0x040fe2000000000e */
[----:B------:R-:W-:Y:S01]  /*5720*/  FADD.FTZ R58, R54, R59 ;  /* 0x0000003b363a7221 */ /* 0x000fe20000010000 */
[----:B------:R-:W-:Y:S01]  /*5730*/  HFMA2.BF16_V2 R54, R10, R51, -RZ ;  /* 0x000000330a367231 */ /* 0x000fe200003000ff */
[----:B------:R-:W-:Y:S01]  /*5740*/  PRMT R51, R52, 0x7610, R51 ;  /* 0x0000761034337816 */ /* 0x000fe20000000033 */
[----:B------:R-:W-:Y:S01]  /*5750*/  FADD.FTZ R13, R56, R13 ;  /* 0x0000000d380d7221 */ /* 0x000fe20000010000 */
[----:B------:R-:W-:Y:S01]  /*5760*/  PRMT R52, R52, 0x7632, R52 ;  /* 0x0000763234347816 */ /* 0x000fe20000000034 */
[----:B------:R-:W-:Y:S01]  /*5770*/  IMAD.U32 R14, R14, 0x10000, RZ ;  /* 0x000100000e0e7824 */ /* 0x000fe200078e00ff */
[----:B------:R-:W-:Y:S01]  /*5780*/  PRMT R15, R53, 0x7632, R15 ;  /* 0x00007632350f7816 */ /* 0x000fe2000000000f */
[----:B------:R-:W-:Y:S01]  /*5790*/  FADD.FTZ R55, R55, R58 ;  /* 0x0000003a37377221 */ /* 0x000fe20000010000 */
[----:B------:R-:W-:Y:S01]  /*57a0*/  SHF.L.U32 R51, R51, 0x10, RZ ;  /* 0x0000001033337819 */ /* 0x000fe200000006ff */
[----:B------:R-:W-:Y:S01]  /*57b0*/  IMAD.U32 R52, R52, 0x10000, RZ ;  /* 0x0001000034347824 */ /* 0x000fe200078e00ff */
[----:B------:R-:W-:Y:S01]  /*57c0*/  SHF.L.U32 R15, R15, 0x10, RZ ;  /* 0x000000100f0f7819 */ /* 0x000fe200000006ff */
[----:B------:R-:W-:Y:S01]  /*57d0*/  FADD.FTZ R24, R24, R11 ;  /* 0x0000000b18187221 */ /* 0x000fe20000010000 */
[C---:B------:R-:W-:Y:S01]  /*57e0*/  PRMT R53, R54.reuse, 0x7610, R53 ;  /* 0x0000761036357816 */ /* 0x040fe20000000035 */
[----:B------:R-:W-:Y:S01]  /*57f0*/  FADD.FTZ R52, R51, R52 ;  /* 0x0000003433347221 */ /* 0x000fe20000010000 */
[----:B------:R-:W-:Y:S01]  /*5800*/  PRMT R54, R54, 0x7632, R54 ;  /* 0x0000763236367816 */ /* 0x000fe20000000036 */
[----:B------:R-:W-:Y:S01]  /*5810*/  FADD.FTZ R14, R14, R15 ;  /* 0x0000000f0e0e7221 */ /* 0x000fe20000010000 */
[----:B------:R-:W-:Y:S01]  /*5820*/  FADD.FTZ R23, R23, R12 ;  /* 0x0000000c17177221 */ /* 0x000fe20000010000 */
[----:B------:R-:W-:-:S02]  /*5830*/  IMAD.U32 R53, R53, 0x10000, RZ ;  /* 0x0001000035357824 */ /* 0x000fc400078e00ff */
[----:B------:R-:W-:Y:S01]  /*5840*/  FADD.FTZ R52, R55, R52 ;  /* 0x0000003437347221 */ /* 0x000fe20000010000 */
[----:B------:R-:W-:Y:S02]  /*5850*/  IMAD.U32 R54, R54, 0x10000, RZ ;  /* 0x0001000036367824 */ /* 0x000fe400078e00ff */
[----:B------:R-:W-:Y:S02]  /*5860*/  FADD.FTZ R13, R13, R14 ;  /* 0x0000000e0d0d7221 */ /* 0x000fe40000010000 */
[----:B------:R-:W-:-:S04]  /*5870*/  FADD.FTZ R53, R53, R54 ;  /* 0x0000003635357221 */ /* 0x000fc80000010000 */
[----:B------:R-:W-:Y:S01]  /*5880*/  FADD.FTZ R52, R52, R53 ;  /* 0x0000003534347221 */ /* 0x000fe20000010000 */
        /* <DEDUP_REMOVED lines=31> */
.L_x_18490:
[----:B------:R-:W-:Y:S05]  /*5a80*/  BSYNC.RECONVERGENT B2 ;  /* 0x0000000000027941 */ /* 0x000fea0003800200 */
.L_x_18489:
        /* <DEDUP_REMOVED lines=40> */
.L_x_18492:
[----:B------:R-:W-:Y:S05]  /*5d10*/  BSYNC.RECONVERGENT B2 ;  /* 0x0000000000027941 */ /* 0x000fea0003800200 */
.L_x_18491:
        /* <DEDUP_REMOVED lines=41> */
[C---:B------:R-:W-:Y:S01]  /*5fb0*/  IADD3 R44, PT, PT, R34.reuse, 0x2, RZ ;  /* 0x00000002222c7810 */ /* 0x040fe20007ffe0ff */
[C---:B------:R-:W-:Y:S01]  /*5fc0*/  VIADD R15, R34.reuse, 0xffffffff ;  /* 0xffffffff220f7836 */ /* 0x040fe20000000000 */
[C---:B------:R-:W-:Y:S01]  /*5fd0*/  ISETP.GE.AND P6, PT, R34.reuse, UR21, PT ;  /* 0x0000001522007c0c */ /* 0x040fe2000bfc6270 */
[----:B------:R-:W-:Y:S01]  /*5fe0*/  VIADD R43, R34, 0x1 ;  /* 0x00000001222b7836 */ /* 0x000fe20000000000 */
[----:B------:R-:W-:Y:S01]  /*5ff0*/  ISETP.GE.AND P4, PT, R44, UR21, PT ;  /* 0x000000152c007c0c */ /* 0x000fe2000bf86270 */
[C---:B------:R-:W-:Y:S01]  /*6000*/  VIADD R44, R34.reuse, 0x4 ;  /* 0x00000004222c7836 */ /* 0x040fe20000000000 */
[----:B------:R-:W-:Y:S01]  /*6010*/  ISETP.GE.AND P1, PT, R15, UR21, PT ;  /* 0x000000150f007c0c */ /* 0x000fe2000bf26270 */
[C---:B------:R-:W-:Y:S01]  /*6020*/  VIADD R45, R34.reuse, 0x3 ;  /* 0x00000003222d7836 */ /* 0x040fe20000000000 */
        /* <DEDUP_REMOVED lines=22> */
.L_x_18494:
[----:B------:R-:W-:Y:S05]  /*6190*/  BSYNC.RECONVERGENT B2 ;  /* 0x0000000000027941 */ /* 0x000fea0003800200 */
.L_x_18493:
[----:B------:R-:W-:Y:S01]  /*61a0*/  BSSY.RECONVERGENT B2, `(.L_x_18495) ;  /* 0x0000022000027945 */ /* 0x000fe20003800200 */
[----:B------:R-:W-:Y:S02]  /*61b0*/  HFMA2.BF16_V2 R46, R6, R31, -RZ ;  /* 0x0000001f062e7231 */ /* 0x000fe400003000ff */
[----:B------:R-:W-:Y:S01]  /*61c0*/  HMUL2.BF16_V2 R45, R5, R32 ;  /* 0x00000020052d7232 */ /* 0x000fe20000200000 */
[----:B------:R-:W-:Y:S06]  /*61d0*/  @P0 BRA `(.L_x_18496) ;  /* 0x0000000000780947 */ /* 0x000fec0003800000 */
[----:B------:R-:W-:Y:S01]  /*61e0*/  VIADD R15, R34, 0xfffffffe ;  /* 0xfffffffe220f7836 */ /* 0x000fe20000000000 */
[----:B------:R-:W-:Y:S01]  /*61f0*/  ISETP.GE.AND P6, PT, R4, UR21, PT ;  /* 0x0000001504007c0c */ /* 0x000fe2000bfc6270 */
[C---:B------:R-:W-:Y:S01]  /*6200*/  VIADD R31, R34.reuse, 0xffffffff ;  /* 0xffffffff221f7836 */ /* 0x040fe20000000000 */
[C---:B------:R-:W-:Y:S01]  /*6210*/  IADD3 R4, PT, PT, R34.reuse, 0x4, RZ ;  /* 0x0000000422047810 */ /* 0x040fe20007ffe0ff */
[C---:B------:R-:W-:Y:S01]  /*6220*/  VIADD R32, R34.reuse, 0x3 ;  /* 0x0000000322207836 */ /* 0x040fe20000000000 */
        /* <DEDUP_REMOVED lines=25> */
.L_x_18496:
[----:B------:R-:W-:Y:S05]  /*63c0*/  BSYNC.RECONVERGENT B2 ;  /* 0x0000000000027941 */ /* 0x000fea0003800200 */
.L_x_18495:
        /* <DEDUP_REMOVED lines=12> */
[----:B------:R-:W-:-:S02]  /*6490*/  HMUL2.BF16_V2 R15, R6, R27 ;  /* 0x0000001b060f7232 */ /* 0x000fc40000200000 */
[----:B------:R-:W-:Y:S01]  /*64a0*/  IMAD.U32 R31, R31, 0x10000, RZ ;  /* 0x000100001f1f7824 */ /* 0x000fe200078e00ff */
[C---:B------:R-:W-:Y:S01]  /*64b0*/  PRMT R6, R5.reuse, 0x7632, R6 ;  /* 0x0000763205067816 */ /* 0x040fe20000000006 */
[----:B------:R-:W-:Y:S01]  /*64c0*/  IMAD.U32 R5, R5, 0x10000, RZ ;  /* 0x0001000005057824 */ /* 0x000fe200078e00ff */
[----:B------:R-:W-:Y:S01]  /*64d0*/  SHF.L.U32 R43, R43, 0x10, RZ ;  /* 0x000000102b2b7819 */ /* 0x000fe200000006ff */
[----:B------:R-:W-:Y:S01]  /*64e0*/  FADD.FTZ R31, R30, R31 ;  /* 0x0000001f1e1f7221 */ /* 0x000fe20000010000 */
[C---:B------:R-:W-:Y:S01]  /*64f0*/  PRMT R27, R15.reuse, 0x7632, R27 ;  /* 0x000076320f1b7816 */ /* 0x040fe2000000001b */
[----:B------:R-:W-:Y:S01]  /*6500*/  IMAD.U32 R6, R6, 0x10000, RZ ;  /* 0x0001000006067824 */ /* 0x000fe200078e00ff */
[----:B------:R-:W-:Y:S01]  /*6510*/  SHF.L.U32 R15, R15, 0x10, RZ ;  /* 0x000000100f0f7819 */ /* 0x000fe200000006ff */
[----:B------:R-:W-:Y:S01]  /*6520*/  FADD.FTZ R31, R4, R31 ;  /* 0x0000001f041f7221 */ /* 0x000fe20000010000 */
[----:B------:R-:W-:Y:S02]  /*6530*/  HFMA2.BF16_V2 R4, R10, R29, -RZ ;  /* 0x0000001d0a047231 */ /* 0x000fe400003000ff */
[----:B------:R-:W-:-:S02]  /*6540*/  IMAD.U32 R28, R27, 0x10000, RZ ;  /* 0x000100001b1c7824 */ /* 0x000fc400078e00ff */
[----:B------:R-:W-:Y:S01]  /*6550*/  FADD.FTZ R27, R5, R6 ;  /* 0x00000006051b7221 */ /* 0x000fe20000010000 */
[----:B------:R-:W-:Y:S02]  /*6560*/  HFMA2.BF16_V2 R10, R10, R25, -RZ ;  /* 0x000000190a0a7231 */ /* 0x000fe400003000ff */
[----:B------:R-:W-:Y:S02]  /*6570*/  HMUL2.BF16_V2 R6, R7, R26 ;  /* 0x0000001a07067232 */ /* 0x000fe40000200000 */
[----:B------:R-:W-:Y:S01]  /*6580*/  FADD.FTZ R28, R15, R28 ;  /* 0x0000001c0f1c7221 */ /* 0x000fe20000010000 */
[----:B------:R-:W-:Y:S02]  /*6590*/  IMAD.U32 R32, R32, 0x10000, RZ ;  /* 0x0001000020207824 */ /* 0x000fe400078e00ff */
        /* <DEDUP_REMOVED lines=22> */
[----:B------:R-:W-:-:S07]  /*6700*/  FADD.FTZ R17, R17, R6 ;  /* 0x0000000611117221 */ /* 0x000fce0000010000 */
.L_x_18480:
[----:B------:R-:W-:Y:S05]  /*6710*/  BSYNC.RECONVERGENT B0 ;  /* 0x0000000000007941 */ /* 0x000fea0003800200 */
.L_x_18479:
        /* <DEDUP_REMOVED lines=10> */
.L_x_18478:
[----:B------:R-:W-:Y:S05]  /*67c0*/  BSYNC.RECONVERGENT B1 ;  /* 0x0000000000017941 */ /* 0x000fea0003800200 */
.L_x_18477:
[----:B------:R-:W1:Y:S01]  /*67d0*/  SHFL.BFLY PT, R2, R23, 0x2, 0x1f ;  /* 0x0c401f0017027f89 */ /* 0x000e6200000e0000 */
[----:B------:R-:W-:Y:S01]  /*67e0*/  LOP3.LUT P0, RZ, R0, 0x3, RZ, 0xc0, !PT ;  /* 0x0000000300ff7812 */ /* 0x000fe2000780c0ff */
[----:B------:R-:W-:Y:S02]  /*67f0*/  BSSY.RECONVERGENT B0, `(.L_x_18498) ;  /* 0x0000033000007945 */ /* 0x000fe40003800200 */
[----:B0-----:R-:W0:Y:S04]  /*6800*/  SHFL.BFLY PT, R5, R22, 0x2, 0x1f ;  /* 0x0c401f0016057f89 */ /* 0x001e2800000e0000 */
[----:B--2---:R-:W2:Y:S04]  /*6810*/  SHFL.BFLY PT, R7, R20, 0x2, 0x1f ;  /* 0x0c401f0014077f89 */ /* 0x004ea800000e0000 */
[----:B------:R-:W3:Y:S04]  /*6820*/  SHFL.BFLY PT, R3, R24, 0x2, 0x1f ;  /* 0x0c401f0018037f89 */ /* 0x000ee800000e0000 */
[----:B------:R-:W4:Y:S04]  /*6830*/  SHFL.BFLY PT, R10, R21, 0x2, 0x1f ;  /* 0x0c401f00150a7f89 */ /* 0x000f2800000e0000 */
[----:B------:R-:W5:Y:S04]  /*6840*/  SHFL.BFLY PT, R12, R19, 0x2, 0x1f ;  /* 0x0c401f00130c7f89 */ /* 0x000f6800000e0000 */
[----:B------:R-:W5:Y:S01]  /*6850*/  SHFL.BFLY PT, R9, R18, 0x2, 0x1f ;  /* 0x0c401f0012097f89 */ /* 0x000f6200000e0000 */
[----:B-1----:R-:W-:-:S03]  /*6860*/  FADD.FTZ R4, R2, R23 ;  /* 0x0000001702047221 */ /* 0x002fc60000010000 */
[----:B------:R-:W1:Y:S01]  /*6870*/  SHFL.BFLY PT, R14, R17, 0x2, 0x1f ;  /* 0x0c401f00110e7f89 */ /* 0x000e6200000e0000 */
[----:B0-----:R-:W-:Y:S01]  /*6880*/  FADD.FTZ R6, R5, R22 ;  /* 0x0000001605067221 */ /* 0x001fe20000010000 */
[----:B--2---:R-:W-:Y:S02]  /*6890*/  FADD.FTZ R11, R7, R20 ;  /* 0x00000014070b7221 */ /* 0x004fe40000010000 */
[----:B------:R-:W0:Y:S01]  /*68a0*/  SHFL.BFLY PT, R5, R4, 0x1, 0x1f ;  /* 0x0c201f0004057f89 */ /* 0x000e2200000e0000 */
[----:B---3--:R-:W-:-:S03]  /*68b0*/  FADD.FTZ R3, R3, R24 ;  /* 0x0000001803037221 */ /* 0x008fc60000010000 */
[----:B------:R-:W2:Y:S01]  /*68c0*/  SHFL.BFLY PT, R7, R6, 0x1, 0x1f ;  /* 0x0c201f0006077f89 */ /* 0x000ea200000e0000 */
[----:B----4-:R-:W-:-:S03]  /*68d0*/  FADD.FTZ R10, R10, R21 ;  /* 0x000000150a0a7221 */ /* 0x010fc60000010000 */
[----:B------:R-:W3:Y:S01]  /*68e0*/  SHFL.BFLY PT, R2, R3, 0x1, 0x1f ;  /* 0x0c201f0003027f89 */ /* 0x000ee200000e0000 */
[----:B-----5:R-:W-:Y:S01]  /*68f0*/  FADD.FTZ R13, R12, R19 ;  /* 0x000000130c0d7221 */ /* 0x020fe20000010000 */
[----:B------:R-:W-:Y:S02]  /*6900*/  LOP3.LUT R19, R0, 0x3c0, RZ, 0xc0, !PT ;  /* 0x000003c000137812 */ /* 0x000fe400078ec0ff */
[----:B------:R-:W4:Y:S01]  /*6910*/  SHFL.BFLY PT, R12, R11, 0x1, 0x1f ;  /* 0x0c201f000b0c7f89 */ /* 0x000f2200000e0000 */
[----:B------:R-:W-:Y:S01]  /*6920*/  FADD.FTZ R15, R9, R18 ;  /* 0x00000012090f7221 */ /* 0x000fe20000010000 */
[----:B------:R-:W-:Y:S02]  /*6930*/  ISETP.NE.OR P1, PT, R19, 0x40, P0 ;  /* 0x000000401300780c */ /* 0x000fe40000725670 */
[----:B------:R-:W5:Y:S01]  /*6940*/  SHFL.BFLY PT, R9, R10, 0x1, 0x1f ;  /* 0x0c201f000a097f89 */ /* 0x000f6200000e0000 */
[----:B-1----:R-:W-:-:S03]  /*6950*/  FADD.FTZ R20, R14, R17 ;  /* 0x000000110e147221 */ /* 0x002fc60000010000 */
[----:B------:R-:W1:Y:S01]  /*6960*/  SHFL.BFLY PT, R14, R13, 0x1, 0x1f ;  /* 0x0c201f000d0e7f89 */ /* 0x000e6200000e0000 */
[----:B0-----:R-:W-:-:S03]  /*6970*/  FADD.FTZ R4, R4, R5 ;  /* 0x0000000504047221 */ /* 0x001fc60000010000 */
[----:B------:R-:W0:Y:S01]  /*6980*/  SHFL.BFLY PT, R18, R15, 0x1, 0x1f ;  /* 0x0c201f000f127f89 */ /* 0x000e2200000e0000 */
[----:B------:R-:W-:Y:S01]  /*6990*/  SHF.R.U32.HI R5, RZ, 0x2, R16 ;  /* 0x00000002ff057819 */ /* 0x000fe20000011610 */
[----:B--2---:R-:W-:Y:S02]  /*69a0*/  FADD.FTZ R6, R6, R7 ;  /* 0x0000000706067221 */ /* 0x004fe40000010000 */
[----:B------:R-:W2:Y:S01]  /*69b0*/  SHFL.BFLY PT, R17, R20, 0x1, 0x1f ;  /* 0x0c201f0014117f89 */ /* 0x000ea200000e0000 */
[----:B------:R-:W-:Y:S01]  /*69c0*/  LEA R8, R8, R5, 0x6 ;  /* 0x0000000508087211 */ /* 0x000fe200078e30ff */
[----:B---3--:R-:W-:Y:S01]  /*69d0*/  FADD.FTZ R3, R3, R2 ;  /* 0x0000000203037221 */ /* 0x008fe20000010000 */
[----:B------:R-:W-:Y:S01]  /*69e0*/  BAR.SYNC.DEFER_BLOCKING 0x0 ;  /* 0x0000000000007b1d */ /* 0x000fe20000010000 */
[----:B----4-:R-:W-:Y:S01]  /*69f0*/  FADD.FTZ R11, R11, R12 ;  /* 0x0000000c0b0b7221 */ /* 0x010fe20000010000 */
[----:B-----5:R-:W-:Y:S01]  /*6a00*/  FADD.FTZ R9, R10, R9 ;  /* 0x000000090a097221 */ /* 0x020fe20000010000 */
[----:B-1----:R-:W-:Y:S01]  /*6a10*/  FADD.FTZ R14, R13, R14 ;  /* 0x0000000e0d0e7221 */ /* 0x002fe20000010000 */
[----:B0-----:R-:W-:Y:S01]  /*6a20*/  FADD.FTZ R15, R15, R18 ;  /* 0x000000120f0f7221 */ /* 0x001fe20000010000 */
[----:B--2---:R-:W-:Y:S01]  /*6a30*/  FADD.FTZ R20, R20, R17 ;  /* 0x0000001114147221 */ /* 0x004fe20000010000 */
        /* <DEDUP_REMOVED lines=14> */
.L_x_18499:
[----:B------:R-:W-:Y:S05]  /*6b20*/  BSYNC.RECONVERGENT B0 ;  /* 0x0000000000007941 */ /* 0x000fea0003800200 */
.L_x_18498:
        /* <DEDUP_REMOVED lines=29> */
.L_x_18501:
[----:B------:R-:W-:Y:S05]  /*6d00*/  BSYNC.RECONVERGENT B0 ;  /* 0x0000000000007941 */ /* 0x000fea0003800200 */
.L_x_18500:
        /* <DEDUP_REMOVED lines=12> */
.L_x_18503:
[----:B------:R-:W-:Y:S05]  /*6dd0*/  BSYNC.RECONVERGENT B0 ;  /* 0x0000000000007941 */ /* 0x000fea0003800200 */
.L_x_18502:
        /* <DEDUP_REMOVED lines=19> */
.L_x_18505:
[----:B------:R-:W-:Y:S05]  /*6f10*/  BSYNC.RECONVERGENT B0 ;  /* 0x0000000000007941 */ /* 0x000fea0003800200 */
.L_x_18504:
        /* <DEDUP_REMOVED lines=16> */
[----:B------:R-:W-:-:S04]  /*7020*/  IADD3 R0, P0, P1, R0, UR5, R5 ;  /* 0x0000000500007c10 */ /* 0x000fc8000f91e005 */
[----:B------:R-:W-:Y:S02]  /*7030*/  IADD3.X R5, PT, PT, RZ, RZ, RZ, P0, P1 ;  /* 0x000000ffff057210 */ /* 0x000fe400007e24ff */
        /* <DEDUP_REMOVED lines=13> */
.L_x_18506:
        /* <DEDUP_REMOVED lines=15> */
.L_x_27585:


//--------------------- .text._ZN4vllm25paged_attention_v2_kernelI13__nv_bfloat16S1_Li32ELi32ELi128ELNS_18Fp8KVCacheDataTypeE0ELb1ELi512EEEvPfS3_PT_PKS4_PKT0_SA_ifPKiSC_iPKfiiiSE_SE_iiiii --------------------------
	.section	.text._ZN4vllm25paged_attention_v2_kernelI13__nv_bfloat16S1_Li32ELi32ELi128ELNS_18Fp8KVCacheDataTypeE0ELb1ELi512EEEvPfS3_PT_PKS4_PKT0_SA_ifPKiSC_iPKfiiiSE_SE_iiiii,"ax",@progbits
	.align	128
        .global         _ZN4vllm25paged_attention_v2_kernelI13__nv_bfloat16S1_Li32ELi32ELi128ELNS_18Fp8KVCacheDataTypeE0ELb1ELi512EEEvPfS3_PT_PKS4_PKT0_SA_ifPKiSC_iPKfiiiSE_SE_iiiii
        .type           _ZN4vllm25paged_attention_v2_kernelI13__nv_bfloat16S1_Li32ELi32ELi128ELNS_18Fp8KVCacheDataTypeE0ELb1ELi512EEEvPfS3_PT_PKS4_PKT0_SA_ifPKiSC_iPKfiiiSE_SE_iiiii,@function
        .size           _ZN4vllm25paged_attention_v2_kernelI13__nv_bfloat16S1_Li32ELi32ELi128ELNS_18Fp8KVCacheDataTypeE0ELb1ELi512EEEvPfS3_PT_PKS4_PKT0_SA_ifPKiSC_iPKfiiiSE_SE_iiiii,(.L_x_27586 - _ZN4vllm25paged_attention_v2_kernelI13__nv_bfloat16S1_Li32ELi32ELi128ELNS_18Fp8KVCacheDataTypeE0ELb1ELi512EEEvPfS3_PT_PKS4_PKT0_SA_ifPKiSC_iPKfiiiSE_SE_iiiii)
        .other          _ZN4vllm25paged_attention_v2_kernelI13__nv_bfloat16S1_Li32ELi32ELi128ELNS_18Fp8KVCacheDataTypeE0ELb1ELi512EEEvPfS3_PT_PKS4_PKT0_SA_ifPKiSC_iPKfiiiSE_SE_iiiii,@"STO_CUDA_ENTRY STV_DEFAULT"
_ZN4vllm25paged_attention_v2_kernelI13__nv_bfloat16S1_Li32ELi32ELi128ELNS_18Fp8KVCacheDataTypeE0ELb1ELi512EEEvPfS3_PT_PKS4_PKT0_SA_ifPKiSC_iPKfiiiSE_SE_iiiii:
.text._ZN4vllm25paged_attention_v2_kernelI13__nv_bfloat16S1_Li32ELi32ELi128ELNS_18Fp8KVCacheDataTypeE0ELb1ELi512EEEvPfS3_PT_PKS4_PKT0_SA_ifPKiSC_iPKfiiiSE_SE_iiiii:
        /* <DEDUP_REMOVED lines=21> */
[----:B--2---:R-:W-:Y:S01]  /*0150*/  MOV R0, UR11 ;  /* 0x0000000b00007c02 */ /* 0x004fe20008000f00 */
[----:B------:R-:W-:-:S03]  /*0160*/  UIADD3 UR9, UPT, UPT, UR22, -0x1, URZ ;  /* 0xffffffff16097890 */ /* 0x000fc6000fffe0ff */
[----:B------:R-:W-:Y:S01]  /*0170*/  IABS R5, R0 ;  /* 0x0000000000057213 */ /* 0x000fe20000000000 */
[----:B-1----:R-:W-:Y:S01]  /*0180*/  IMAD.U32 R3, RZ, RZ, UR18 ;  /* 0x00000012ff037e24 */ /* 0x002fe2000f8e00ff */
[----:B---3--:R-:W-:Y:S02]  /*0190*/  UIMAD UR4, UR16, UR4, URZ ;  /* 0x00000004100472a4 */ /* 0x008fe4000f8e02ff */
[----:B------:R-:W1:Y:S01]  /*01a0*/  I2F.RP R0, R5 ;  /* 0x0000000500007306 */ /* 0x000e620000209400 */
[----:B----4-:R-:W-:Y:S02]  /*01b0*/  UISETP.NE.U32.AND UP0, UPT, UR6, URZ, UPT ;  /* 0x000000ff0600728c */ /* 0x010fe4000bf05070 */
[----:B------:R-:W-:Y:S01]  /*01c0*/  USHF.R.S32.HI UR5, URZ, 0x1f, UR4 ;  /* 0x0000001fff057899 */ /* 0x000fe20008011404 */
[C---:B0-----:R-:W-:Y:S01]  /*01d0*/  ISETP.GT.U32.AND P0, PT, R14.reuse, 0x3, PT ;  /* 0x000000030e00780c */ /* 0x041fe20003f04070 */
[----:B------:R-:W-:Y:S01]  /*01e0*/  UISETP.NE.AND.EX UP0, UPT, UR7, URZ, UPT, UP0 ;  /* 0x000000ff0700728c */ /* 0x000fe2000bf05300 */
[----:B------:R-:W0:Y:S01]  /*01f0*/  LDCU UR23, c[0x0][0x408] ;  /* 0x00008100ff1777ac */ /* 0x000e220008000800 */
[----:B------:R-:W2:Y:S01]  /*0200*/  LDCU UR26, c[0x0][0x3fc] ;  /* 0x00007f80ff1a77ac */ /* 0x000ea20008000800 */
[----:B-1----:R-:W1:Y:S01]  /*0210*/  MUFU.RCP R0, R0 ;  /* 0x0000000000007308 */ /* 0x002e620000001000 */
[----:B------:R-:W3:Y:S08]  /*0220*/  LDCU UR27, c[0x0][0x3e0] ;  /* 0x00007c00ff1b77ac */ /* 0x000ef00008000800 */
[----:B------:R-:W4:Y:S01]  /*0230*/  @!P0 LDC.64 R6, c[0x0][0x398] ;  /* 0x0000e600ff068b82 */ /* 0x000f220000000a00 */
[----:B------:R-:W-:Y:S01]  /*0240*/  @!P0 IMAD.SHL.U32 R3, R3, 0x20, RZ ;  /* 0x0000002003038824 */ /* 0x000fe200078e00ff */
[----:B------:R-:W-:Y:S01]  /*0250*/  @!P0 SHF.L.U32 R2, R14, 0x3, RZ ;  /* 0x000000030e028819 */ /* 0x000fe200000006ff */
[----:B------:R-:W0:Y:S03]  /*0260*/  LDCU UR28, c[0x0][0x3dc] ;  /* 0x00007b80ff1c77ac */ /* 0x000e260008000800 */
[----:B------:R-:W-:Y:S01]  /*0270*/  @!P0 IADD3 R3, P1, P2, R2, UR4, R3 ;  /* 0x0000000402038c10 */ /* 0x000fe2000fa3e003 */
[----:B------:R-:W0:Y:S03]  /*0280*/  LDCU UR29, c[0x0][0x3b4] ;  /* 0x00007680ff1d77ac */ /* 0x000e260008000800 */
[----:B------:R-:W-:Y:S01]  /*0290*/  @!P0 IADD3.X R4, PT, PT, RZ, UR5, RZ, P1, P2 ;  /* 0x00000005ff048c10 */ /* 0x000fe20008fe44ff */
[----:B------:R-:W2:Y:S01]  /*02a0*/  @UP0 LDCU.64 UR4, c[0x0][0x3d0] ;  /* 0x00007a00ff0407ac */ /* 0x000ea20008000a00 */
[----:B-1----:R-:W-:-:S04]  /*02b0*/  VIADD R12, R0, 0xffffffe ;  /* 0x0ffffffe000c7836 */ /* 0x002fc80000000000 */
[----:B------:R-:W1:Y:S01]  /*02c0*/  F2I.FTZ.U32.TRUNC.NTZ R13, R12 ;  /* 0x0000000c000d7305 */ /* 0x000e62000021f000 */
[----:B----4-:R-:W-:-:S04]  /*02d0*/  @!P0 LEA R2, P1, R3, R6, 0x1 ;  /* 0x0000000603028211 */ /* 0x010fc800078208ff */
[----:B------:R-:W-:-:S05]  /*02e0*/  @!P0 LEA.HI.X R3, R3, R7, R4, 0x1, P1 ;  /* 0x0000000703038211 */ /* 0x000fca00008f0c04 */
[----:B------:R-:W4:Y:S04]  /*02f0*/  @!P0 LDG.E.CONSTANT R8, desc[UR14][R2.64] ;  /* 0x0000000e02088981 */ /* 0x000f28000c1e9900 */
[----:B------:R-:W4:Y:S04]  /*0300*/  @!P0 LDG.E.CONSTANT R9, desc[UR14][R2.64+0x4] ;  /* 0x0000040e02098981 */ /* 0x000f28000c1e9900 */
[----:B------:R-:W4:Y:S04]  /*0310*/  @!P0 LDG.E.CONSTANT R10, desc[UR14][R2.64+0x8] ;  /* 0x0000080e020a8981 */ /* 0x000f28000c1e9900 */
[----:B------:R3:W4:Y:S01]  /*0320*/  @!P0 LDG.E.CONSTANT R11, desc[UR14][R2.64+0xc] ;  /* 0x00000c0e020b8981 */ /* 0x000722000c1e9900 */
[----:B-1----:R-:W-:Y:S01]  /*0330*/  IMAD.MOV R0, RZ, RZ, -R13 ;  /* 0x000000ffff007224 */ /* 0x002fe200078e0a0d */
[----:B------:R-:W-:Y:S01]  /*0340*/  MOV R12, RZ ;  /* 0x000000ff000c7202 */ /* 0x000fe20000000f00 */
[----:B--2---:R-:W-:Y:S01]  /*0350*/  @UP0 UIMAD.WIDE.U32 UR4, UR18, 0x4, UR4 ;  /* 0x00000004120408a5 */ /* 0x004fe2000f8e0004 */
[----:B------:R-:W-:Y:S01]  /*0360*/  PLOP3.LUT P1, PT, PT, PT, UP0, 0x80, 0x8 ;  /* 0x000000000008781c */ /* 0x000fe20003f2f008 */
[----:B------:R-:W-:Y:S01]  /*0370*/  IMAD R15, R0, R5, RZ ;  /* 0x00000005000f7224 */ /* 0x000fe200078e02ff */
[----:B------:R-:W-:Y:S01]  /*0380*/  IABS R0, UR21 ;  /* 0x0000001500007c13 */ /* 0x000fe20008000000 */
[----:B------:R-:W-:-:S02]  /*0390*/  HFMA2 R4, -RZ, RZ, 0, 0 ;  /* 0x00000000ff047431 */ /* 0x000fc400000001ff */
[----:B------:R-:W-:-:S04]  /*03a0*/  IMAD.HI.U32 R12, R13, R15, R12 ;  /* 0x0000000f0d0c7227 */ /* 0x000fc800078e000c */
[----:B------:R-:W-:Y:S02]  /*03b0*/  IMAD.U32 R6, RZ, RZ, UR4 ;  /* 0x00000004ff067e24 */ /* 0x000fe4000f8e00ff */
[----:B------:R-:W-:-:S04]  /*03c0*/  IMAD.HI.U32 R12, R12, R0, RZ ;  /* 0x000000000c0c7227 */ /* 0x000fc800078e00ff */
[----:B------:R-:W-:Y:S01]  /*03d0*/  IMAD.U32 R7, RZ, RZ, UR5 ;  /* 0x00000005ff077e24 */ /* 0x000fe2000f8e00ff */
[----:B------:R-:W-:-:S04]  /*03e0*/  R2UR UR4, R12 ;  /* 0x000000000c0472ca */ /* 0x000fc800000e0000 */
[----:B------:R1:W5:Y:S01]  /*03f0*/  @P1 LDG.E.CONSTANT R4, desc[UR14][R6.64] ;  /* 0x0000000e06041981 */ /* 0x000362000c1e9900 */
[----:B------:R-:W-:Y:S01]  /*0400*/  ULOP3.LUT UR5, UR21, UR11, URZ, 0x3c, !UPT ;  /* 0x0000000b15057292 */ /* 0x000fe2000f8e3cff */
[----:B------:R-:W-:Y:S01]  /*0410*/  IABS R17, UR18 ;  /* 0x0000001200117c13 */ /* 0x000fe20008000000 */
[----:B------:R-:W-:Y:S01]  /*0420*/  UISETP.NE.AND UP0, UPT, UR11, URZ, UPT ;  /* 0x000000ff0b00728c */ /* 0x000fe2000bf05270 */
[----:B------:R-:W-:Y:S01]  /*0430*/  BSSY.RECONVERGENT B0, `(.L_x_18507) ;  /* 0x0000174000007945 */ /* 0x000fe20003800200 */
[----:B------:R-:W-:-:S04]  /*0440*/  UISETP.GE.AND UP1, UPT, UR5, URZ, UPT ;  /* 0x000000ff0500728c */ /* 0x000fc8000bf26270 */
[----:B---3--:R-:W-:-:S04]  /*0450*/  IMAD R2, RZ, RZ, -UR4 ;  /* 0x80000004ff027e24 */ /* 0x008fc8000f8e02ff */
[----:B------:R-:W-:Y:S02]  /*0460*/  IMAD R0, R5, R2, R0 ;  /* 0x0000000205007224 */ /* 0x000fe400078e0200 */
[----:B------:R-:W-:-:S03]  /*0470*/  IMAD.U32 R2, RZ, RZ, UR4 ;  /* 0x00000004ff027e24 */ /* 0x000fc6000f8e00ff */
[----:B------:R-:W-:-:S13]  /*0480*/  ISETP.GT.U32.AND P1, PT, R5, R0, PT ;  /* 0x000000000500720c */ /* 0x000fda0003f24070 */
[----:B------:R-:W-:Y:S01]  /*0490*/  @!P1 IADD3 R2, PT, PT, R2, 0x1, RZ ;  /* 0x0000000102029810 */ /* 0x000fe20007ffe0ff */
[----:B------:R-:W-:-:S03]  /*04a0*/  @!P1 IMAD.IADD R0, R0, 0x1, -R5 ;  /* 0x0000000100009824 */ /* 0x000fc600078e0a05 */
[----:B------:R-:W-:Y:S02]  /*04b0*/  @!P1 R2UR UR4, R2 ;  /* 0x00000000020492ca */ /* 0x000fe400000e0000 */
[----:B------:R-:W-:-:S11]  /*04c0*/  ISETP.GE.U32.AND P1, PT, R0, R5, PT ;  /* 0x000000050000720c */ /* 0x000fd60003f26070 */
[----:B------:R-:W-:-:S05]  /*04d0*/  IMAD.U32 R0, RZ, RZ, UR4 ;  /* 0x00000004ff007e24 */ /* 0x000fca000f8e00ff */
[----:B------:R-:W-:-:S04]  /*04e0*/  @P1 IADD3 R0, PT, PT, R0, 0x1, RZ ;  /* 0x0000000100001810 */ /* 0x000fc80007ffe0ff */
[----:B------:R-:W-:Y:S01]  /*04f0*/  @P1 R2UR UR4, R0 ;  /* 0x00000000000412ca */ /* 0x000fe200000e0000 */
[----:B------:R-:W-:-:S05]  /*0500*/  IMAD.U32 R0, RZ, RZ, UR20 ;  /* 0x00000014ff007e24 */ /* 0x000fca000f8e00ff */
[----:B------:R-:W-:-:S04]  /*0510*/  IABS R0, R0 ;  /* 0x0000000000007213 */ /* 0x000fc80000000000 */
[----:B------:R-:W2:Y:S03]  /*0520*/  I2F.RP R12, R0 ;  /* 0x00000000000c7306 */ /* 0x000ea60000209400 */
[----:B------:R-:W-:Y:S02]  /*0530*/  UMOV UR10, UR4 ;  /* 0x00000004000a7c82 */ /* 0x000fe40008000000 */
[----:B------:R-:W-:Y:S02]  /*0540*/  @!UP1 UIADD3 UR10, UPT, UPT, URZ, -UR10, URZ ;  /* 0x8000000aff0a9290 */ /* 0x000fe4000fffe0ff */
[----:B------:R-:W-:Y:S02]  /*0550*/  @!UP0 ULOP3.LUT UR10, URZ, UR11, URZ, 0x33, !UPT ;  /* 0x0000000bff0a8292 */ /* 0x000fe4000f8e33ff */
[----:B0-----:R-:W-:Y:S02]  /*0560*/  UISETP.GE.AND UP0, UPT, UR23, URZ, UPT ;  /* 0x000000ff1700728c */ /* 0x001fe4000bf06270 */
[----:B------:R-:W-:-:S02]  /*0570*/  UISETP.NE.AND UP1, UPT, UR20, URZ, UPT ;  /* 0x000000ff1400728c */ /* 0x000fc4000bf25270 */
[----:B------:R-:W-:Y:S01]  /*0580*/  IMAD.U32 R15, RZ, RZ, UR10 ;  /* 0x0000000aff0f7e24 */ /* 0x000fe2000f8e00ff */
[----:B--2---:R-:W1:Y:S04]  /*0590*/  MUFU.RCP R12, R12 ;  /* 0x0000000c000c7308 */ /* 0x004e680000001000 */
[-C--:B------:R-:W-:Y:S02]  /*05a0*/  IABS R13, R15.reuse ;  /* 0x0000000f000d7213 */ /* 0x080fe40000000000 */
[----:B------:R-:W-:Y:S02]  /*05b0*/  IABS R15, R15 ;  /* 0x0000000f000f7213 */ /* 0x000fe40000000000 */
[----:B------:R-:W0:Y:S01]  /*05c0*/  I2F.RP R5, R13 ;  /* 0x0000000d00057306 */ /* 0x000e220000209400 */
[----:B-1----:R-:W-:-:S02]  /*05d0*/  VIADD R6, R12, 0xffffffe ;  /* 0x0ffffffe0c067836 */ /* 0x002fc40000000000 */
[----:B------:R-:W-:Y:S01]  /*05e0*/  IMAD.U32 R12, RZ, RZ, UR9 ;  /* 0x00000009ff0c7e24 */ /* 0x000fe2000f8e00ff */
[----:B------:R-:W-:-:S04]  /*05f0*/  ULOP3.LUT UR9, UR9, UR20, URZ, 0x3c, !UPT ;  /* 0x0000001409097292 */ /* 0x000fc8000f8e3cff */
[----:B------:R1:W2:Y:S01]  /*0600*/  F2I.FTZ.U32.TRUNC.NTZ R7, R6 ;  /* 0x0000000600077305 */ /* 0x0002a2000021f000 */
[----:B------:R-:W-:Y:S02]  /*0610*/  UISETP.GE.AND UP2, UPT, UR9, URZ, UPT ;  /* 0x000000ff0900728c */ /* 0x000fe4000bf46270 */
[----:B------:R-:W-:-:S05]  /*0620*/  ULOP3.LUT UR9, UR18, UR10, URZ, 0x3c, !UPT ;  /* 0x0000000a12097292 */ /* 0x000fca000f8e3cff */
[----:B0-----:R-:W0:Y:S01]  /*0630*/  MUFU.RCP R5, R5 ;  /* 0x0000000500057308 */ /* 0x001e220000001000 */
[----:B-1----:R-:W-:Y:S01]  /*0640*/  HFMA2 R6, -RZ, RZ, 0, 0 ;  /* 0x00000000ff067431 */ /* 0x002fe200000001ff */
[----:B--2---:R-:W-:-:S04]  /*0650*/  R2UR UR7, R7 ;  /* 0x00000000070772ca */ /* 0x004fc800000e0000 */
[----:B------:R-:W-:Y:S02]  /*0660*/  R2UR UR6, R6 ;  /* 0x00000000060672ca */ /* 0x000fe400000e0000 */
[----:B------:R-:W-:Y:S02]  /*0670*/  IABS R6, R12 ;  /* 0x0000000c00067213 */ /* 0x000fe40000000000 */
[----:B0-----:R-:W-:Y:S01]  /*0680*/  IADD3 R2, PT, PT, R5, 0xffffffe, RZ ;  /* 0x0ffffffe05027810 */ /* 0x001fe20007ffe0ff */
[----:B------:R-:W-:Y:S01]  /*0690*/  IMAD R5, R7, R0, RZ ;  /* 0x0000000007057224 */ /* 0x000fe200078e02ff */
[----:B------:R-:W-:Y:S01]  /*06a0*/  R2UR UR12, R6 ;  /* 0x00000000060c72ca */ /* 0x000fe200000e0000 */
[----:B------:R-:W-:Y:S01]  /*06b0*/  IMAD.MOV.U32 R6, RZ, RZ, R0 ;  /* 0x000000ffff067224 */ /* 0x000fe200078e0000 */
[----:B------:R0:W1:Y:S02]  /*06c0*/  F2I.FTZ.U32.TRUNC.NTZ R3, R2 ;  /* 0x0000000200037305 */ /* 0x000064000021f000 */
[----:B------:R-:W-:-:S05]  /*06d0*/  IADD3 R5, PT, PT, RZ, -R5, RZ ;  /* 0x80000005ff057210 */ /* 0x000fca0007ffe0ff */
[----:B------:R-:W-:Y:S01]  /*06e0*/  IMAD.HI.U32 R5, R7, R5, UR6 ;  /* 0x0000000607057e27 */ /* 0x000fe2000f8e0005 */
[----:B------:R-:W-:-:S03]  /*06f0*/  SHF.R.U32.HI R7, RZ, 0x5, R14 ;  /* 0x00000005ff077819 */ /* 0x000fc6000001160e */
[----:B0-----:R-:W-:Y:S01]  /*0700*/  IMAD.MOV.U32 R2, RZ, RZ, RZ ;  /* 0x000000ffff027224 */ /* 0x001fe200078e00ff */
[----:B------:R-:W-:Y:S02]  /*0710*/  R2UR UR30, R5 ;  /* 0x00000000051e72ca */ /* 0x000fe400000e0000 */
[----:B------:R-:W0:Y:S01]  /*0720*/  @!P0 S2R R5, SR_CgaCtaId ;  /* 0x0000000000058919 */ /* 0x000e220000008800 */
[----:B-1----:R-:W-:Y:S01]  /*0730*/  R2UR UR5, R3 ;  /* 0x00000000030572ca */ /* 0x002fe200000e0000 */
[----:B------:R-:W-:Y:S01]  /*0740*/  IMAD.MOV R16, RZ, RZ, -R3 ;  /* 0x000000ffff107224 */ /* 0x000fe200078e0a03 */
[----:B------:R-:W-:-:S03]  /*0750*/  R2UR UR4, R2 ;  /* 0x00000000020472ca */ /* 0x000fc600000e0000 */
[----:B------:R-:W-:-:S10]  /*0760*/  IMAD R2, R16, R13, RZ ;  /* 0x0000000d10027224 */ /* 0x000fd400078e02ff */
[----:B------:R-:W-:-:S04]  /*0770*/  IMAD.HI.U32 R2, R3, R2, UR4 ;  /* 0x0000000403027e27 */ /* 0x000fc8000f8e0002 */
[----:B------:R-:W-:Y:S01]  /*0780*/  IMAD.MOV.U32 R3, RZ, RZ, R17 ;  /* 0x000000ffff037224 */ /* 0x000fe200078e0011 */
[----:B------:R-:W-:Y:S01]  /*0790*/  R2UR UR4, R2 ;  /* 0x00000000020472ca */ /* 0x000fe200000e0000 */
[----:B------:R-:W-:-:S03]  /*07a0*/  IMAD.MOV R2, RZ, RZ, -R15 ;  /* 0x000000ffff027224 */ /* 0x000fc600078e0a0f */
[----:B------:R-:W-:-:S13]  /*07b0*/  R2UR UR6, R3 ;  /* 0x00000000030672ca */ /* 0x000fda00000e0000 */
[----:B------:R-:W-:Y:S02]  /*07c0*/  UIMAD.WIDE.U32 UR4, UR4, UR6, URZ ;  /* 0x00000006040472a5 */ /* 0x000fe4000f8e00ff */
[----:B------:R-:W-:Y:S01]  /*07d0*/  MOV R3, UR6 ;  /* 0x0000000600037c02 */ /* 0x000fe20008000f00 */
[----:B------:R-:W-:Y:S02]  /*07e0*/  UIMAD.WIDE.U32 UR6, UR30, UR12, URZ ;  /* 0x0000000c1e0672a5 */ /* 0x000fe4000f8e00ff */
[----:B------:R-:W-:Y:S02]  /*07f0*/  UIADD3 UR4, UPT, UPT, UR22, 0x1f, URZ ;  /* 0x0000001f16047890 */ /* 0x000fe4000fffe0ff */
[----:B------:R-:W-:Y:S01]  /*0800*/  UMOV UR8, UR5 ;  /* 0x0000000500087c82 */ /* 0x000fe20008000000 */
[----:B------:R-:W-:Y:S01]  /*0810*/  ULEA UR5, UR19, 0x10, 0x4 ;  /* 0x0000001013057891 */ /* 0x000fe2000f8e20ff */
[----:B------:R-:W-:Y:S01]  /*0820*/  IMAD R2, R2, UR8, R3 ;  /* 0x0000000802027c24 */ /* 0x000fe2000f8e0203 */
[----:B------:R-:W-:Y:S01]  /*0830*/  USHF.R.U32.HI UR4, URZ, 0x5, UR4 ;  /* 0x00000005ff047899 */ /* 0x000fe20008011604 */
[----:B------:R-:W-:-:S03]  /*0840*/  IMAD R3, RZ, RZ, -UR7 ;  /* 0x80000007ff037e24 */ /* 0x000fc6000f8e02ff */
[----:B------:R-:W1:Y:S01]  /*0850*/  LDCU UR6, c[0x0][0x3f8] ;  /* 0x00007f00ff0677ac */ /* 0x000e620008000800 */
[----:B------:R-:W-:Y:S01]  /*0860*/  ISETP.GT.U32.AND P1, PT, R13, R2, PT ;  /* 0x000000020d00720c */ /* 0x000fe20003f24070 */
[C---:B------:R-:W-:Y:S01]  /*0870*/  IMAD R3, R0.reuse, R3, UR12 ;  /* 0x0000000c00037e24 */ /* 0x040fe2000f8e0203 */
[----:B------:R-:W-:Y:S01]  /*0880*/  UISETP.LT.U32.AND UP3, UPT, UR4, UR5, UPT ;  /* 0x000000050400728c */ /* 0x000fe2000bf61070 */
[----:B------:R-:W2:Y:S03]  /*0890*/  LDCU.64 UR12, c[0x0][0x3a0] ;  /* 0x00007400ff0c77ac */ /* 0x000ea60008000a00 */
[----:B------:R-:W-:Y:S01]  /*08a0*/  ISETP.GT.U32.AND P2, PT, R0, R3, PT ;  /* 0x000000030000720c */ /* 0x000fe20003f44070 */
[----:B------:R-:W-:-:S06]  /*08b0*/  USEL UR4, UR4, UR5, UP3 ;  /* 0x0000000504047287 */ /* 0x000fcc0009800000 */
[----:B------:R-:W-:Y:S01]  /*08c0*/  VOTEU.ANY UP4, P1 ;  /* 0x0000000000ff7886 */ /* 0x000fe20000880100 */
[----:B------:R-:W-:-:S04]  /*08d0*/  PLOP3.LUT P1, PT, PT, PT, UP4, 0x80, 0x8 ;  /* 0x000000000008781c */ /* 0x000fc80003f2f048 */
[----:B------:R-:W-:Y:S01]  /*08e0*/  @!UP4 UIADD3 UR8, UPT, UPT, UR8, 0x1, URZ ;  /* 0x000000010808c890 */ /* 0x000fe2000fffe0ff */
[----:B------:R-:W-:Y:S01]  /*08f0*/  VOTEU.ANY UP6, P2 ;  /* 0x0000000000ff7886 */ /* 0x000fe200010c0100 */
[----:B------:R-:W-:Y:S01]  /*0900*/  PLOP3.LUT P2, PT, PT, PT, UP6, 0x80, 0x8 ;  /* 0x000000000008781c */ /* 0x000fe20003f4f068 */
[----:B------:R-:W-:Y:S02]  /*0910*/  UISETP.GE.AND UP4, UPT, UR9, URZ, UPT ;  /* 0x000000ff0900728c */ /* 0x000fe4000bf86270 */
[----:B-1----:R-:W-:Y:S02]  /*0920*/  @UP0 UIMAD UR9, UR21, UR6, UR18 ;  /* 0x00000006150902a4 */ /* 0x002fe4000f8e0212 */
[----:B------:R-:W-:Y:S02]  /*0930*/  @!UP6 UIADD3 UR7, UPT, UPT, UR7, 0x1, URZ ;  /* 0x000000010707e890 */ /* 0x000fe4000fffe0ff */
[----:B------:R-:W-:Y:S01]  /*0940*/  @!P1 IMAD.IADD R2, R2, 0x1, -R13 ;  /* 0x0000000102029824 */ /* 0x000fe200078e0a0d */
[----:B------:R-:W-:-:S04]  /*0950*/  @UP0 UIMAD UR9, UR9, UR23, 0x1 ;  /* 0x00000001090904a4 */ /* 0x000fc8000f8e0217 */
[----:B------:R-:W-:Y:S02]  /*0960*/  ISETP.GE.U32.AND P1, PT, R2, R13, PT ;  /* 0x0000000d0200720c */ /* 0x000fe40003f26070 */
[-C--:B------:R-:W-:Y:S02]  /*0970*/  @!P2 IADD3 R3, PT, PT, R3, -R0.reuse, RZ ;  /* 0x800000000303a210 */ /* 0x080fe40007ffe0ff */
[----:B------:R-:W-:Y:S02]  /*0980*/  @!P0 MOV R2, 0x400 ;  /* 0x0000040000028802 */ /* 0x000fe40000000f00 */
[----:B------:R-:W-:Y:S02]  /*0990*/  ISETP.GE.U32.AND P2, PT, R3, R0, PT ;  /* 0x000000000300720c */ /* 0x000fe40003f46070 */
[----:B0-----:R-:W-:Y:S01]  /*09a0*/  @!P0 LEA R3, R5, R2, 0x18 ;  /* 0x0000000205038211 */ /* 0x001fe200078ec0ff */
[----:B------:R-:W-:Y:S02]  /*09b0*/  IMAD.U32 R2, RZ, RZ, UR19 ;  /* 0x00000013ff027e24 */ /* 0x000fe4000f8e00ff */
[----:B------:R-:W-:-:S02]  /*09c0*/  IMAD.MOV.U32 R5, RZ, RZ, -0x800001 ;  /* 0xff7fffffff057424 */ /* 0x000fc400078e00ff */
[----:B------:R-:W-:Y:S01]  /*09d0*/  VOTEU.ANY UP5, P1 ;  /* 0x0000000000ff7886 */ /* 0x000fe200008a0100 */
[----:B------:R-:W-:Y:S01]  /*09e0*/  @!P0 IMAD R3, R14, 0x10, R3 ;  /* 0x000000100e038824 */ /* 0x000fe200078e0203 */
[----:B------:R-:W-:-:S03]  /*09f0*/  LEA R15, R2, R7, 0x4 ;  /* 0x00000007020f7211 */ /* 0x000fc600078e20ff */
[----:B------:R-:W-:Y:S02]  /*0a00*/  @UP5 UIADD3 UR8, UPT, UPT, UR8, 0x1, URZ ;  /* 0x0000000108085890 */ /* 0x000fe4000fffe0ff */
[----:B------:R-:W-:Y:S01]  /*0a10*/  UISETP.NE.AND UP5, UPT, UR10, URZ, UPT ;  /* 0x000000ff0a00728c */ /* 0x000fe2000bfa5270 */
[----:B------:R-:W-:Y:S01]  /*0a20*/  VOTEU.ANY UP6, P2 ;  /* 0x0000000000ff7886 */ /* 0x000fe200010c0100 */
[----:B------:R-:W-:-:S04]  /*0a30*/  @!UP4 UIADD3 UR8, UPT, UPT, URZ, -UR8, URZ ;  /* 0x80000008ff08c290 */ /* 0x000fc8000fffe0ff */
[----:B------:R-:W-:-:S05]  /*0a40*/  @UP6 UIADD3 UR7, UPT, UPT, UR7, 0x1, URZ ;  /* 0x0000000107076890 */ /* 0x000fca000fffe0ff */
[----:B------:R-:W-:-:S03]  /*0a50*/  @!UP5 ULOP3.LUT UR8, URZ, UR10, URZ, 0x33, !UPT ;  /* 0x0000000aff08d292 */ /* 0x000fc6000f8e33ff */
[----:B------:R-:W-:Y:S01]  /*0a60*/  UMOV UR10, UR7 ;  /* 0x00000007000a7c82 */ /* 0x000fe20008000000 */
[----:B------:R-:W-:Y:S02]  /*0a70*/  @!UP0 UIMAD UR5, UR11, UR6, UR8 ;  /* 0x000000060b0582a4 */ /* 0x000fe4000f8e0208 */
[----:B------:R-:W-:Y:S02]  /*0a80*/  @!UP2 UIADD3 UR10, UPT, UPT, URZ, -UR10, URZ ;  /* 0x8000000aff0aa290 */ /* 0x000fe4000fffe0ff */
[----:B------:R-:W-:Y:S02]  /*0a90*/  @!UP0 UIADD3 UR5, UPT, UPT, URZ, -UR5, URZ ;  /* 0x80000005ff058290 */ /* 0x000fe4000fffe0ff */
[----:B------:R-:W-:Y:S02]  /*0aa0*/  @!UP1 ULOP3.LUT UR10, URZ, UR20, URZ, 0x33, !UPT ;  /* 0x00000014ff0a9292 */ /* 0x000fe4000f8e33ff */
[----:B------:R-:W-:Y:S01]  /*0ab0*/  @!UP0 UIMAD UR9, UR23, UR5, 0x1 ;  /* 0x00000001170984a4 */ /* 0x000fe2000f8e0205 */
[----:B----4-:R0:W-:Y:S01]  /*0ac0*/  @!P0 STS.128 [R3], R8 ;  /* 0x0000000803008388 */ /* 0x0101e20000000c00 */
[----:B------:R-:W-:Y:S01]  /*0ad0*/  BAR.SYNC.DEFER_BLOCKING 0x0 ;  /* 0x0000000000007b1d */ /* 0x000fe20000010000 */
[----:B------:R-:W-:-:S13]  /*0ae0*/  ISETP.GE.U32.AND P0, PT, R15, UR4, PT ;  /* 0x000000040f007c0c */ /* 0x000fda000bf06070 */
[----:B--2---:R-:W-:Y:S05]  /*0af0*/  @P0 BRA `(.L_x_18508) ;  /* 0x00000010001c0947 */ /* 0x004fea0003800000 */
[----:B------:R-:W1:Y:S01]  /*0b00*/  S2UR UR6, SR_CgaCtaId ;  /* 0x00000000000679c3 */ /* 0x000e620000008800 */
[----:B------:R-:W-:Y:S01]  /*0b10*/  UMOV UR5, 0x400 ;  /* 0x0000040000057882 */ /* 0x000fe20000000000 */
[----:B------:R-:W2:Y:S01]  /*0b20*/  LDCU UR4, c[0x0][0x3c8] ;  /* 0x00007900ff0477ac */ /* 0x000ea20008000800 */
[----:B0-----:R-:W-:Y:S01]  /*0b30*/  IMAD.WIDE.U32 R2, R15, 0x4, RZ ;  /* 0x000000040f027825 */ /* 0x001fe200078e00ff */
[----:B------:R-:W-:Y:S01]  /*0b40*/  LOP3.LUT R0, R14, 0x1f, RZ, 0xc0, !PT ;  /* 0x0000001f0e007812 */ /* 0x000fe200078ec0ff */
[----:B------:R-:W0:Y:S01]  /*0b50*/  LDCU.64 UR24, c[0x0][0x3b8] ;  /* 0x00007700ff1877ac */ /* 0x000e220008000a00 */
[----:B------:R-:W-:Y:S01]  /*0b60*/  LEA R29, R7, UR17, 0x5 ;  /* 0x00000011071d7c11 */ /* 0x000fe2000f8e28ff */
[----:B--2---:R-:W-:Y:S02]  /*0b70*/  UIMAD UR4, UR16, UR4, URZ ;  /* 0x00000004100472a4 */ /* 0x004fe4000f8e02ff */
[----:B-1----:R-:W-:-:S04]  /*0b80*/  ULEA UR7, UR6, UR5, 0x18 ;  /* 0x0000000506077291 */ /* 0x002fc8000f8ec0ff */
[----:B------:R-:W-:Y:S01]  /*0b90*/  MOV R5, UR4 ;  /* 0x0000000400057c02 */ /* 0x000fe20008000f00 */
[----:B------:R-:W-:-:S04]  /*0ba0*/  UIADD3 UR4, UPT, UPT, UR5, 0x60, URZ ;  /* 0x0000006005047890 */ /* 0x000fc8000fffe0ff */
[----:B------:R-:W-:Y:S01]  /*0bb0*/  IMAD.WIDE R2, R5, 0x4, R2 ;  /* 0x0000000405027825 */ /* 0x000fe200078e0202 */
[----:B------:R-:W-:Y:S01]  /*0bc0*/  ULEA UR4, UR6, UR4, 0x18 ;  /* 0x0000000406047291 */ /* 0x000fe2000f8ec0ff */
[----:B------:R-:W1:Y:S02]  /*0bd0*/  LDS.128 R24, [UR7] ;  /* 0x00000007ff187984 */ /* 0x000e640008000c00 */
[----:B------:R-:W-:Y:S01]  /*0be0*/  IMAD.MOV.U32 R5, RZ, RZ, -0x800001 ;  /* 0xff7fffffff057424 */ /* 0x000fe200078e00ff */
[----:B0-----:R-:W-:Y:S01]  /*0bf0*/  IADD3 R12, P0, PT, R2, UR24, RZ ;  /* 0x00000018020c7c10 */ /* 0x001fe2000ff1e0ff */
[----:B------:R-:W0:Y:S01]  /*0c00*/  LDS.128 R20, [UR7+0x10] ;  /* 0x00001007ff147984 */ /* 0x000e220008000c00 */
[----:B------:R-:W-:Y:S01]  /*0c10*/  IMAD R2, R7, 0x20, R0 ;  /* 0x0000002007027824 */ /* 0x000fe200078e0200 */
[----:B------:R-:W-:Y:S01]  /*0c20*/  MOV R7, R15 ;  /* 0x0000000f00077202 */ /* 0x000fe20000000f00 */
[----:B------:R-:W-:Y:S01]  /*0c30*/  IMAD.IADD R0, R0, 0x1, R29 ;  /* 0x0000000100007824 */ /* 0x000fe200078e021d */
[----:B------:R-:W2:Y:S01]  /*0c40*/  LDS.128 R16, [UR7+0x20] ;  /* 0x00002007ff107984 */ /* 0x000ea20008000c00 */
[----:B------:R-:W-:Y:S01]  /*0c50*/  VIADD R15, R29, 0x1 ;  /* 0x000000011d0f7836 */ /* 0x000fe20000000000 */
[----:B------:R-:W-:Y:S01]  /*0c60*/  IADD3.X R13, PT, PT, R3, UR25, RZ, P0, !PT ;  /* 0x00000019030d7c10 */ /* 0x000fe200087fe4ff */
[C---:B------:R-:W-:Y:S01]  /*0c70*/  VIADD R28, R0.reuse, 0x1 ;  /* 0x00000001001c7836 */ /* 0x040fe20000000000 */
[----:B------:R-:W3:Y:S01]  /*0c80*/  LDS.128 R8, [UR7+0x30] ;  /* 0x00003007ff087984 */ /* 0x000ee20008000c00 */
[----:B------:R-:W-:-:S02]  /*0c90*/  IADD3 R42, PT, PT, R0, -UR22, RZ ;  /* 0x80000016002a7c10 */ /* 0x000fc4000fffe0ff */
[----:B------:R-:W-:-:S07]  /*0ca0*/  LEA R29, R2, UR4, 0x2 ;  /* 0x00000004021d7c11 */ /* 0x000fce000f8e10ff */
.L_x_18511:
[----:B------:R-:W4:Y:S01]  /*0cb0*/  LDC R2, c[0x0][0x404] ;  /* 0x00010100ff027b82 */ /* 0x000f220000000800 */
[----:B------:R-:W-:Y:S01]  /*0cc0*/  VIADD R3, R15, 0xffffffff ;  /* 0xffffffff0f037836 */ /* 0x000fe20000000000 */
[----:B------:R-:W-:Y:S01]  /*0cd0*/  UIADD3 UR4, UPT, UPT, UR10, -UR26, URZ ;  /* 0x8000001a0a047290 */ /* 0x000fe2000fffe0ff */
[----:B------:R-:W-:Y:S03]  /*0ce0*/  BSSY.RECONVERGENT B1, `(.L_x_18509) ;  /* 0x00000da000017945 */ /* 0x000fe60003800200 */
[----:B------:R-:W-:Y:S02]  /*0cf0*/  IABS R33, R3 ;  /* 0x0000000300217213 */ /* 0x000fe40000000000 */
[----:B------:R-:W1:Y:S03]  /*0d00*/  LDC R34, c[0x0][0x400] ;  /* 0x00010000ff227b82 */ /* 0x000e660000000800 */
[----:B------:R-:W-:-:S05]  /*0d10*/  IMAD.HI.U32 R31, R33, UR30, RZ ;  /* 0x0000001e211f7c27 */ /* 0x000fca000f8e00ff */
[----:B------:R-:W-:Y:S02]  /*0d20*/  IADD3 R35, PT, PT, RZ, -R31, RZ ;  /* 0x8000001fff237210 */ /* 0x000fe40007ffe0ff */
[-C--:B----4-:R-:W-:Y:S02]  /*0d30*/  IABS R0, R2.reuse ;  /* 0x0000000200007213 */ /* 0x090fe40000000000 */
[----:B------:R-:W-:-:S03]  /*0d40*/  LOP3.LUT R3, R3, R2, RZ, 0x3c, !PT ;  /* 0x0000000203037212 */ /* 0x000fc600078e3cff */
[----:B------:R-:W-:Y:S01]  /*0d50*/  IMAD R33, R0, R35, R33 ;  /* 0x0000002300217224 */ /* 0x000fe200078e0221 */
[----:B------:R-:W-:Y:S02]  /*0d60*/  ISETP.GE.AND P2, PT, R3, RZ, PT ;  /* 0x000000ff0300720c */ /* 0x000fe40003f46270 */
[----:B-1----:R-:W-:Y:S02]  /*0d70*/  IABS R30, R34 ;  /* 0x00000022001e7213 */ /* 0x002fe40000000000 */
[----:B------:R-:W-:Y:S02]  /*0d80*/  ISETP.GT.U32.AND P1, PT, R6, R33, PT ;  /* 0x000000210600720c */ /* 0x000fe40003f24070 */
[----:B------:R-:W1:Y:S11]  /*0d90*/  I2F.RP R32, R30 ;  /* 0x0000001e00207306 */ /* 0x000e760000209400 */
[----:B------:R-:W-:Y:S01]  /*0da0*/  @!P1 IMAD.IADD R33, R33, 0x1, -R0 ;  /* 0x0000000121219824 */ /* 0x000fe200078e0a00 */
[----:B------:R-:W-:-:S02]  /*0db0*/  @!P1 IADD3 R31, PT, PT, R31, 0x1, RZ ;  /* 0x000000011f1f9810 */ /* 0x000fc40007ffe0ff */
[----:B------:R-:W-:Y:S01]  /*0dc0*/  ISETP.NE.AND P1, PT, R2, RZ, PT ;  /* 0x000000ff0200720c */ /* 0x000fe20003f25270 */
[----:B-1----:R-:W1:Y:S01]  /*0dd0*/  MUFU.RCP R32, R32 ;  /* 0x0000002000207308 */ /* 0x002e620000001000 */
[----:B------:R-:W-:-:S13]  /*0de0*/  ISETP.GE.U32.AND P0, PT, R33, R6, PT ;  /* 0x000000062100720c */ /* 0x000fda0003f06070 */
[----:B------:R-:W-:Y:S02]  /*0df0*/  @P0 VIADD R31, R31, 0x1 ;  /* 0x000000011f1f0836 */ /* 0x000fe40000000000 */
[----:B-1----:R-:W-:Y:S02]  /*0e00*/  VIADD R33, R32, 0xffffffe ;  /* 0x0ffffffe20217836 */ /* 0x002fe40000000000 */
[----:B------:R-:W-:Y:S02]  /*0e10*/  IMAD.MOV.U32 R36, RZ, RZ, R31 ;  /* 0x000000ffff247224 */ /* 0x000fe400078e001f */
[----:B------:R-:W1:Y:S03]  /*0e20*/  F2I.FTZ.U32.TRUNC.NTZ R3, R33 ;  /* 0x0000002100037305 */ /* 0x000e66000021f000 */
[----:B------:R-:W-:Y:S02]  /*0e30*/  @!P2 IADD3 R36, PT, PT, RZ, -R36, RZ ;  /* 0x80000024ff24a210 */ /* 0x000fe40007ffe0ff */
[----:B------:R-:W-:Y:S01]  /*0e40*/  @!P1 LOP3.LUT R36, RZ, R2, RZ, 0x33, !PT ;  /* 0x00000002ff249212 */ /* 0x000fe200078e33ff */
[----:B------:R-:W-:Y:S01]  /*0e50*/  HFMA2 R2, -RZ, RZ, 0, 0 ;  /* 0x00000000ff027431 */ /* 0x000fe200000001ff */
[----:B------:R-:W-:-:S03]  /*0e60*/  ISETP.NE.AND P1, PT, R34, RZ, PT ;  /* 0x000000ff2200720c */ /* 0x000fc60003f25270 */
[----:B------:R-:W-:Y:S02]  /*0e70*/  VIADD R31, R36, UR9 ;  /* 0x00000009241f7c36 */ /* 0x000fe40008000000 */
[----:B-1----:R-:W-:-:S03]  /*0e80*/  IMAD.MOV R35, RZ, RZ, -R3 ;  /* 0x000000ffff237224 */ /* 0x002fc600078e0a03 */
        /* <DEDUP_REMOVED lines=14> */
[----:B------:R-:W-:-:S04]  /*0f70*/  @!P1 LOP3.LUT R3, RZ, R34, RZ, 0x33, !PT ;  /* 0x00000022ff039212 */ /* 0x000fc800078e33ff */
[----:B------:R-:W-:-:S13]  /*0f80*/  ISETP.EQ.OR P0, PT, R3, RZ, P0 ;  /* 0x000000ff0300720c */ /* 0x000fda0000702670 */
[----:B------:R-:W-:-:S05]  /*0f90*/  @!P0 MOV R2, 0xff7fffff ;  /* 0xff7fffff00028802 */ /* 0x000fca0000000f00 */
[----:B------:R1:W-:Y:S01]  /*0fa0*/  @!P0 STS [R29], R2 ;  /* 0x000000021d008388 */ /* 0x0003e20000000800 */
[----:B------:R-:W-:Y:S05]  /*0fb0*/  @!P0 BRA `(.L_x_18510) ;  /* 0x0000000800b08947 */ /* 0x000fea0003800000 */
[----:B------:R-:W4:Y:S01]  /*0fc0*/  LDG.E.CONSTANT R31, desc[UR14][R12.64] ;  /* 0x0000000e0c1f7981 */ /* 0x000f22000c1e9900 */
[----:B-1----:R-:W-:Y:S01]  /*0fd0*/  IMAD.SHL.U32 R2, R14, 0x8, RZ ;  /* 0x000000080e027824 */ /* 0x002fe200078e00ff */
[----:B------:R-:W-:-:S04]  /*0fe0*/  UIMAD UR4, UR8, UR27, URZ ;  /* 0x0000001b080472a4 */ /* 0x000fc8000f8e02ff */
[----:B------:R-:W-:Y:S02]  /*0ff0*/  LOP3.LUT R2, R2, 0xf8, RZ, 0xc0, !PT ;  /* 0x000000f802027812 */ /* 0x000fe400078ec0ff */
[----:B------:R-:W-:Y:S02]  /*1000*/  IMAD.U32 R3, RZ, RZ, UR4 ;  /* 0x00000004ff037e24 */ /* 0x000fe4000f8e00ff */
[----:B------:R-:W-:-:S04]  /*1010*/  IADD3 R2, P0, PT, R2, UR4, RZ ;  /* 0x0000000402027c10 */ /* 0x000fc8000ff1e0ff */
[----:B------:R-:W-:-:S03]  /*1020*/  LEA.HI.X.SX32 R3, R3, RZ, 0x1, P0 ;  /* 0x000000ff03037211 */ /* 0x000fc600000f0eff */
[----:B----4-:R-:W-:-:S03]  /*1030*/  IMAD.WIDE R30, R31, UR28, R2 ;  /* 0x0000001c1f1e7c25 */ /* 0x010fc6000f8e0202 */
[----:B------:R-:W-:-:S04]  /*1040*/  LEA R2, P0, R30, UR12, 0x1 ;  /* 0x0000000c1e027c11 */ /* 0x000fc8000f8008ff */
[----:B------:R-:W-:-:S05]  /*1050*/  LEA.HI.X R3, R30, UR13, R31, 0x1, P0 ;  /* 0x0000000d1e037c11 */ /* 0x000fca00080f0c1f */
[----:B------:R-:W4:Y:S04]  /*1060*/  LDG.E.CONSTANT R39, desc[UR14][R2.64+0x200] ;  /* 0x0002000e02277981 */ /* 0x000f28000c1e9900 */
[----:B------:R-:W2:Y:S04]  /*1070*/  LDG.E.CONSTANT R36, desc[UR14][R2.64] ;  /* 0x0000000e02247981 */ /* 0x000ea8000c1e9900 */
[----:B------:R-:W3:Y:S04]  /*1080*/  LDG.E.CONSTANT R31, desc[UR14][R2.64+0x204] ;  /* 0x0002040e021f7981 */ /* 0x000ee8000c1e9900 */
[----:B------:R-:W3:Y:S04]  /*1090*/  LDG.E.CONSTANT R30, desc[UR14][R2.64+0x4] ;  /* 0x0000040e021e7981 */ /* 0x000ee8000c1e9900 */
[----:B------:R-:W3:Y:S04]  /*10a0*/  LDG.E.CONSTANT R33, desc[UR14][R2.64+0x208] ;  /* 0x0002080e02217981 */ /* 0x000ee8000c1e9900 */
[----:B------:R-:W3:Y:S04]  /*10b0*/  LDG.E.CONSTANT R32, desc[UR14][R2.64+0x8] ;  /* 0x0000080e02207981 */ /* 0x000ee8000c1e9900 */
[----:B------:R-:W3:Y:S04]  /*10c0*/  LDG.E.CONSTANT R34, desc[UR14][R2.64+0x20c] ;  /* 0x00020c0e02227981 */ /* 0x000ee8000c1e9900 */
[----:B------:R-:W3:Y:S04]  /*10d0*/  LDG.E.CONSTANT R35, desc[UR14][R2.64+0xc] ;  /* 0x00000c0e02237981 */ /* 0x000ee8000c1e9900 */
[----:B------:R-:W3:Y:S01]  /*10e0*/  LDG.E.CONSTANT R38, desc[UR14][R2.64+0x400] ;  /* 0x0004000e02267981 */ /* 0x000ee2000c1e9900 */
[----:B0-----:R-:W-:Y:S01]  /*10f0*/  SHF.L.U32 R37, R20, 0x10, RZ ;  /* 0x0000001014257819 */ /* 0x001fe200000006ff */
[----:B----4-:R-:W-:-:S04]  /*1100*/  IMAD.U32 R40, R39, 0x10000, RZ ;  /* 0x0001000027287824 */ /* 0x010fc800078e00ff */
[----:B------:R-:W-:Y:S01]  /*1110*/  FMUL.FTZ R44, R37, R40 ;  /* 0x00000028252c7220 */ /* 0x000fe20000410000 */
[----:B--2---:R-:W-:Y:S01]  /*1120*/  SHF.L.U32 R40, R36, 0x10, RZ ;  /* 0x0000001024287819 */ /* 0x004fe200000006ff */
[----:B------:R-:W-:Y:S01]  /*1130*/  IMAD.U32 R37, R24, 0x10000, RZ ;  /* 0x0001000018257824 */ /* 0x000fe200078e00ff */
[----:B------:R-:W-:Y:S02]  /*1140*/  PRMT R36, R39, 0x7632, R36 ;  /* 0x0000763227247816 */ /* 0x000fe40000000024 */
[----:B------:R-:W-:Y:S01]  /*1150*/  PRMT R39, R20, 0x7632, R39 ;  /* 0x0000763214277816 */ /* 0x000fe20000000027 */
[----:B------:R-:W-:Y:S02]  /*1160*/  FFMA.FTZ R37, R37, R40, R44 ;  /* 0x0000002825257223 */ /* 0x000fe4000001002c */
[C---:B------:R-:W-:Y:S01]  /*1170*/  IMAD.U32 R40, R36.reuse, 0x10000, RZ ;  /* 0x0001000024287824 */ /* 0x040fe200078e00ff */
[----:B------:R-:W-:Y:S01]  /*1180*/  PRMT R36, R36, 0x7632, R36 ;  /* 0x0000763224247816 */ /* 0x000fe20000000024 */
[----:B------:R-:W-:-:S04]  /*1190*/  IMAD.U32 R39, R39, 0x10000, RZ ;  /* 0x0001000027277824 */ /* 0x000fc800078e00ff */
[----:B------:R-:W-:Y:S01]  /*11a0*/  FMUL.FTZ R41, R39, R40 ;  /* 0x0000002827297220 */ /* 0x000fe20000410000 */
[----:B------:R-:W-:Y:S01]  /*11b0*/  PRMT R40, R24, 0x7632, R40 ;  /* 0x0000763218287816 */ /* 0x000fe20000000028 */
[----:B------:R-:W-:Y:S02]  /*11c0*/  IMAD.U32 R39, R36, 0x10000, RZ ;  /* 0x0001000024277824 */ /* 0x000fe400078e00ff */
[----:B------:R-:W-:Y:S01]  /*11d0*/  IMAD.U32 R36, R21, 0x10000, RZ ;  /* 0x0001000015247824 */ /* 0x000fe200078e00ff */
[----:B------:R-:W-:-:S05]  /*11e0*/  SHF.L.U32 R40, R40, 0x10, RZ ;  /* 0x0000001028287819 */ /* 0x000fca00000006ff */
[----:B------:R-:W-:Y:S01]  /*11f0*/  FFMA.FTZ R40, R40, R39, R41 ;  /* 0x0000002728287223 */ /* 0x000fe20000010029 */
[----:B---3--:R-:W-:Y:S01]  /*1200*/  SHF.L.U32 R39, R31, 0x10, RZ ;  /* 0x000000101f277819 */ /* 0x008fe200000006ff */
[----:B------:R-:W-:-:S04]  /*1210*/  IMAD.U32 R41, R25, 0x10000, RZ ;  /* 0x0001000019297824 */ /* 0x000fc800078e00ff */
[----:B------:R-:W-:Y:S01]  /*1220*/  FMUL.FTZ R44, R36, R39 ;  /* 0x00000027242c7220 */ /* 0x000fe20000410000 */
[----:B------:R-:W-:Y:S01]  /*1230*/  IMAD.U32 R36, R30, 0x10000, RZ ;  /* 0x000100001e247824 */ /* 0x000fe200078e00ff */
[----:B------:R-:W-:Y:S02]  /*1240*/  PRMT R30, R31, 0x7632, R30 ;  /* 0x000076321f1e7816 */ /* 0x000fe4000000001e */
[----:B------:R-:W-:Y:S01]  /*1250*/  PRMT R31, R21, 0x7632, R31 ;  /* 0x00007632151f7816 */ /* 0x000fe2000000001f */
[----:B------:R-:W-:Y:S02]  /*1260*/  FFMA.FTZ R41, R41, R36, R44 ;  /* 0x0000002429297223 */ /* 0x000fe4000001002c */
[----:B------:R-:W-:Y:S01]  /*1270*/  IMAD.U32 R36, R30, 0x10000, RZ ;  /* 0x000100001e247824 */ /* 0x000fe200078e00ff */
[----:B------:R-:W-:-:S05]  /*1280*/  SHF.L.U32 R31, R31, 0x10, RZ ;  /* 0x000000101f1f7819 */ /* 0x000fca00000006ff */
[----:B------:R-:W-:Y:S01]  /*1290*/  FMUL.FTZ R39, R31, R36 ;  /* 0x000000241f277220 */ /* 0x000fe20000410000 */
[----:B------:R-:W-:Y:S01]  /*12a0*/  PRMT R31, R30, 0x7632, R31 ;  /* 0x000076321e1f7816 */ /* 0x000fe2000000001f */
[----:B------:R-:W-:Y:S01]  /*12b0*/  IMAD.U32 R36, R33, 0x10000, RZ ;  /* 0x0001000021247824 */ /* 0x000fe200078e00ff */
[----:B------:R-:W-:Y:S02]  /*12c0*/  PRMT R30, R25, 0x7632, R30 ;  /* 0x00007632191e7816 */ /* 0x000fe4000000001e */
[----:B------:R-:W-:-:S03]  /*12d0*/  SHF.L.U32 R31, R31, 0x10, RZ ;  /* 0x000000101f1f7819 */ /* 0x000fc600000006ff */
[----:B------:R-:W-:-:S04]  /*12e0*/  IMAD.U32 R30, R30, 0x10000, RZ ;  /* 0x000100001e1e7824 */ /* 0x000fc800078e00ff */
[----:B------:R-:W-:Y:S01]  /*12f0*/  FFMA.FTZ R30, R30, R31, R39 ;  /* 0x0000001f1e1e7223 */ /* 0x000fe20000010027 */
[----:B------:R-:W-:-:S04]  /*1300*/  IMAD.U32 R31, R22, 0x10000, RZ ;  /* 0x00010000161f7824 */ /* 0x000fc800078e00ff */
[----:B------:R-:W-:Y:S01]  /*1310*/  FMUL.FTZ R44, R31, R36 ;  /* 0x000000241f2c7220 */ /* 0x000fe20000410000 */
[----:B------:R-:W-:Y:S01]  /*1320*/  SHF.L.U32 R31, R26, 0x10, RZ ;  /* 0x000000101a1f7819 */ /* 0x000fe200000006ff */
[----:B------:R-:W-:Y:S01]  /*1330*/  IMAD.U32 R36, R32, 0x10000, RZ ;  /* 0x0001000020247824 */ /* 0x000fe200078e00ff */
[----:B------:R-:W-:Y:S02]  /*1340*/  PRMT R32, R33, 0x7632, R32 ;  /* 0x0000763221207816 */ /* 0x000fe40000000020 */
[----:B------:R-:W-:Y:S01]  /*1350*/  PRMT R33, R22, 0x7632, R33 ;  /* 0x0000763216217816 */ /* 0x000fe20000000021 */
[----:B------:R-:W-:Y:S01]  /*1360*/  FFMA.FTZ R31, R31, R36, R44 ;  /* 0x000000241f1f7223 */ /* 0x000fe2000001002c */
[----:B------:R-:W-:-:S03]  /*1370*/  SHF.L.U32 R36, R32, 0x10, RZ ;  /* 0x0000001020247819 */ /* 0x000fc600000006ff */
[----:B------:R-:W-:-:S04]  /*1380*/  IMAD.U32 R33, R33, 0x10000, RZ ;  /* 0x0001000021217824 */ /* 0x000fc800078e00ff */
        /* <DEDUP_REMOVED lines=14> */
[C---:B------:R-:W-:Y:S01]  /*1470*/  PRMT R36, R35.reuse, 0x7632, R36 ;  /* 0x0000763223247816 */ /* 0x040fe20000000024 */
[----:B------:R-:W-:Y:S02]  /*1480*/  IMAD.U32 R39, R35, 0x10000, RZ ;  /* 0x0001000023277824 */ /* 0x000fe400078e00ff */
[----:B------:R-:W-:Y:S01]  /*1490*/  IMAD.U32 R34, R34, 0x10000, RZ ;  /* 0x0001000022227824 */ /* 0x000fe200078e00ff */
[----:B------:R-:W-:-:S03]  /*14a0*/  PRMT R35, R27, 0x7632, R35 ;  /* 0x000076321b237816 */ /* 0x000fc60000000023 */
[----:B------:R-:W-:Y:S02]  /*14b0*/  FMUL.FTZ R44, R34, R39 ;  /* 0x00000027222c7220 */ /* 0x000fe40000410000 */
[----:B------:R-:W2:Y:S01]  /*14c0*/  LDG.E.CONSTANT R34, desc[UR14][R2.64+0x404] ;  /* 0x0004040e02227981 */ /* 0x000ea2000c1e9900 */
[----:B------:R-:W-:Y:S01]  /*14d0*/  SHF.L.U32 R35, R35, 0x10, RZ ;  /* 0x0000001023237819 */ /* 0x000fe200000006ff */
[----:B------:R-:W-:Y:S01]  /*14e0*/  IMAD.U32 R36, R36, 0x10000, RZ ;  /* 0x0001000024247824 */ /* 0x000fe200078e00ff */
[----:B------:R-:W-:-:S03]  /*14f0*/  SHF.L.U32 R39, R38, 0x10, RZ ;  /* 0x0000001026277819 */ /* 0x000fc600000006ff */
[----:B------:R-:W-:Y:S01]  /*1500*/  FFMA.FTZ R35, R35, R36, R44 ;  /* 0x0000002423237223 */ /* 0x000fe2000001002c */
        /* <DEDUP_REMOVED lines=14> */
[----:B------:R-:W-:Y:S02]  /*15f0*/  PRMT R43, R17, 0x7632, R43 ;  /* 0x00007632112b7816 */ /* 0x000fe4000000002b */
[----:B------:R-:W-:-:S03]  /*1600*/  SHF.L.U32 R34, R34, 0x10, RZ ;  /* 0x0000001022227819 */ /* 0x000fc600000006ff */
[----:B------:R-:W-:-:S04]  /*1610*/  IMAD.U32 R43, R43, 0x10000, RZ ;  /* 0x000100002b2b7824 */ /* 0x000fc800078e00ff */
[----:B------:R-:W-:Y:S01]  /*1620*/  FFMA.FTZ R30, R43, R34, R30 ;  /* 0x000000222b1e7223 */ /* 0x000fe2000001001e */
[----:B------:R-:W-:Y:S02]  /*1630*/  IMAD.U32 R34, R18, 0x10000, RZ ;  /* 0x0001000012227824 */ /* 0x000fe400078e00ff */
[C---:B---3--:R-:W-:Y:S01]  /*1640*/  IMAD.U32 R43, R36.reuse, 0x10000, RZ ;  /* 0x00010000242b7824 */ /* 0x048fe200078e00ff */
[----:B------:R-:W-:-:S03]  /*1650*/  PRMT R36, R36, 0x7632, R36 ;  /* 0x0000763224247816 */ /* 0x000fc60000000024 */
[----:B------:R-:W-:Y:S01]  /*1660*/  FFMA.FTZ R31, R34, R43, R31 ;  /* 0x0000002b221f7223 */ /* 0x000fe2000001001f */
[----:B------:R-:W-:Y:S01]  /*1670*/  PRMT R43, R18, 0x7632, R43 ;  /* 0x00007632122b7816 */ /* 0x000fe2000000002b */
[----:B------:R-:W-:Y:S02]  /*1680*/  IMAD.U32 R36, R36, 0x10000, RZ ;  /* 0x0001000024247824 */ /* 0x000fe400078e00ff */
[----:B------:R-:W-:Y:S01]  /*1690*/  IMAD.U32 R34, R19, 0x10000, RZ ;  /* 0x0001000013227824 */ /* 0x000fe200078e00ff */
[----:B------:R-:W-:-:S05]  /*16a0*/  SHF.L.U32 R43, R43, 0x10, RZ ;  /* 0x000000102b2b7819 */ /* 0x000fca00000006ff */
[----:B------:R-:W-:Y:S01]  /*16b0*/  FFMA.FTZ R32, R43, R36, R32 ;  /* 0x000000242b207223 */ /* 0x000fe20000010020 */
[C---:B----4-:R-:W-:Y:S02]  /*16c0*/  SHF.L.U32 R36, R38.reuse, 0x10, RZ ;  /* 0x0000001026247819 */ /* 0x050fe400000006ff */
[----:B------:R-:W-:-:S03]  /*16d0*/  PRMT R38, R38, 0x7632, R38 ;  /* 0x0000763226267816 */ /* 0x000fc60000000026 */
[----:B------:R-:W-:Y:S01]  /*16e0*/  FFMA.FTZ R33, R34, R36, R33 ;  /* 0x0000002422217223 */ /* 0x000fe20000010021 */
[----:B------:R-:W-:Y:S01]  /*16f0*/  PRMT R36, R19, 0x7632, R36 ;  /* 0x0000763213247816 */ /* 0x000fe20000000024 */
[----:B------:R-:W2:Y:S01]  /*1700*/  LDG.E.CONSTANT R34, desc[UR14][R2.64+0x604] ;  /* 0x0006040e02227981 */ /* 0x000ea2000c1e9900 */
[----:B------:R-:W-:-:S03]  /*1710*/  IMAD.U32 R38, R38, 0x10000, RZ ;  /* 0x0001000026267824 */ /* 0x000fc600078e00ff */
[----:B------:R-:W-:-:S04]  /*1720*/  IMAD.U32 R36, R36, 0x10000, RZ ;  /* 0x0001000024247824 */ /* 0x000fc800078e00ff */
[----:B------:R-:W-:Y:S01]  /*1730*/  FFMA.FTZ R35, R36, R38, R35 ;  /* 0x0000002624237223 */ /* 0x000fe20000010023 */
[----:B------:R-:W-:Y:S01]  /*1740*/  SHF.L.U32 R36, R8, 0x10, RZ ;  /* 0x0000001008247819 */ /* 0x000fe200000006ff */
[----:B------:R-:W-:-:S04]  /*1750*/  IMAD.U32 R38, R39, 0x10000, RZ ;  /* 0x0001000027267824 */ /* 0x000fc800078e00ff */
[----:B------:R-:W-:Y:S02]  /*1760*/  FFMA.FTZ R37, R36, R38, R37 ;  /* 0x0000002624257223 */ /* 0x000fe40000010025 */
[----:B------:R-:W3:Y:S04]  /*1770*/  LDG.E.CONSTANT R36, desc[UR14][R2.64+0x608] ;  /* 0x0006080e02247981 */ /* 0x000ee8000c1e9900 */
[----:B------:R0:W4:Y:S01]  /*1780*/  LDG.E.CONSTANT R38, desc[UR14][R2.64+0x60c] ;  /* 0x00060c0e02267981 */ /* 0x000122000c1e9900 */
[----:B------:R-:W-:Y:S01]  /*1790*/  PRMT R43, R39, 0x7632, R43 ;  /* 0x00007632272b7816 */ /* 0x000fe2000000002b */
[----:B------:R-:W-:Y:S01]  /*17a0*/  IMAD.U32 R44, R9, 0x10000, RZ ;  /* 0x00010000092c7824 */ /* 0x000fe200078e00ff */
[----:B------:R-:W-:Y:S02]  /*17b0*/  PRMT R39, R8, 0x7632, R39 ;  /* 0x0000763208277816 */ /* 0x000fe40000000027 */
[----:B------:R-:W-:-:S02]  /*17c0*/  SHF.L.U32 R43, R43, 0x10, RZ ;  /* 0x000000102b2b7819 */ /* 0x000fc400000006ff */
[----:B-----5:R-:W-:Y:S01]  /*17d0*/  FSETP.NEU.FTZ.AND P0, PT, R4, RZ, PT ;  /* 0x000000ff0400720b */ /* 0x020fe20003f1d000 */
[----:B------:R-:W-:Y:S02]  /*17e0*/  IMAD.U32 R39, R39, 0x10000, RZ ;  /* 0x0001000027277824 */ /* 0x000fe400078e00ff */
[----:B0-----:R-:W-:Y:S02]  /*17f0*/  IMAD.U32 R2, R10, 0x10000, RZ ;  /* 0x000100000a027824 */ /* 0x001fe400078e00ff */
[----:B------:R-:W-:-:S04]  /*1800*/  FFMA.FTZ R40, R39, R43, R40 ;  /* 0x0000002b27287223 */ /* 0x000fc80000010028 */
[----:B------:R-:W-:Y:S01]  /*1810*/  FADD.FTZ R40, R37, R40 ;  /* 0x0000002825287221 */ /* 0x000fe20000010000 */
[----:B------:R-:W-:-:S05]  /*1820*/  PRMT R37, R10, 0x7632, R37 ;  /* 0x000076320a257816 */ /* 0x000fca0000000025 */
[----:B------:R-:W-:Y:S02]  /*1830*/  IMAD.U32 R37, R37, 0x10000, RZ ;  /* 0x0001000025257824 */ /* 0x000fe400078e00ff */
[C---:B--2---:R-:W-:Y:S01]  /*1840*/  IMAD.U32 R39, R34.reuse, 0x10000, RZ ;  /* 0x0001000022277824 */ /* 0x044fe200078e00ff */
[----:B------:R-:W-:-:S03]  /*1850*/  PRMT R34, R34, 0x7632, R34 ;  /* 0x0000763222227816 */ /* 0x000fc60000000022 */
[--C-:B------:R-:W-:Y:S01]  /*1860*/  FFMA.FTZ R39, R44, R39, R41.reuse ;  /* 0x000000272c277223 */ /* 0x100fe20000010029 */
[----:B------:R-:W-:Y:S01]  /*1870*/  PRMT R41, R9, 0x7632, R41 ;  /* 0x0000763209297816 */ /* 0x000fe20000000029 */
[----:B------:R-:W-:Y:S02]  /*1880*/  IMAD.U32 R34, R34, 0x10000, RZ ;  /* 0x0001000022227824 */ /* 0x000fe400078e00ff */
[----:B------:R-:W-:Y:S01]  /*1890*/  FADD.FTZ R40, R39, R40 ;  /* 0x0000002827287221 */ /* 0x000fe20000010000 */
[----:B------:R-:W-:-:S05]  /*18a0*/  SHF.L.U32 R3, R41, 0x10, RZ ;  /* 0x0000001029037819 */ /* 0x000fca00000006ff */
[--C-:B------:R-:W-:Y:S01]  /*18b0*/  FFMA.FTZ R3, R3, R34, R30.reuse ;  /* 0x0000002203037223 */ /* 0x100fe2000001001e */
[----:B------:R-:W-:Y:S01]  /*18c0*/  VIADD R34, R42, 0x1 ;  /* 0x000000012a227836 */ /* 0x000fe20000000000 */
[C---:B---3--:R-:W-:Y:S02]  /*18d0*/  PRMT R30, R36.reuse, 0x7632, R30 ;  /* 0x00007632241e7816 */ /* 0x048fe4000000001e */
[----:B------:R-:W-:Y:S01]  /*18e0*/  SHF.L.U32 R36, R36, 0x10, RZ ;  /* 0x0000001024247819 */ /* 0x000fe200000006ff */
[----:B------:R-:W-:Y:S02]  /*18f0*/  FADD.FTZ R3, R3, R40 ;  /* 0x0000002803037221 */ /* 0x000fe40000010000 */
[----:B------:R-:W-:Y:S02]  /*1900*/  IMAD.U32 R30, R30, 0x10000, RZ ;  /* 0x000100001e1e7824 */ /* 0x000fe400078e00ff */
[----:B------:R-:W-:Y:S02]  /*1910*/  FFMA.FTZ R2, R2, R36, R31 ;  /* 0x0000002402027223 */ /* 0x000fe4000001001f */
[--C-:B------:R-:W-:Y:S01]  /*1920*/  FFMA.FTZ R30, R37, R30, R32.reuse ;  /* 0x0000001e251e7223 */ /* 0x100fe20000010020 */
[----:B------:R-:W-:Y:S01]  /*1930*/  PRMT R32, R11, 0x7632, R32 ;  /* 0x000076320b207816 */ /* 0x000fe20000000020 */
[--C-:B------:R-:W-:Y:S01]  /*1940*/  FADD.FTZ R31, R2, R3.reuse ;  /* 0x00000003021f7221 */ /* 0x100fe20000010000 */
[----:B----4-:R-:W-:-:S02]  /*1950*/  PRMT R3, R38, 0x7632, R3 ;  /* 0x0000763226037816 */ /* 0x010fc40000000003 */
[----:B------:R-:W-:Y:S01]  /*1960*/  SHF.L.U32 R2, R11, 0x10, RZ ;  /* 0x000000100b027819 */ /* 0x000fe200000006ff */
[----:B------:R-:W-:Y:S01]  /*1970*/  IMAD.U32 R32, R32, 0x10000, RZ ;  /* 0x0001000020207824 */ /* 0x000fe200078e00ff */
[----:B------:R-:W-:Y:S01]  /*1980*/  SHF.L.U32 R38, R38, 0x10, RZ ;  /* 0x0000001026267819 */ /* 0x000fe200000006ff */
[----:B------:R-:W-:Y:S01]  /*1990*/  IMAD.U32 R3, R3, 0x10000, RZ ;  /* 0x0001000003037824 */ /* 0x000fe200078e00ff */
[----:B------:R-:W-:Y:S01]  /*19a0*/  I2FP.F32.S32 R37, R34 ;  /* 0x0000002200257245 */ /* 0x000fe20000201400 */
[----:B------:R-:W-:Y:S02]  /*19b0*/  FADD.FTZ R31, R30, R31 ;  /* 0x0000001f1e1f7221 */ /* 0x000fe40000010000 */
[----:B------:R-:W-:Y:S01]  /*19c0*/  FFMA.FTZ R2, R2, R38, R33 ;  /* 0x0000002602027223 */ /* 0x000fe20000010021 */
[----:B------:R-:W-:Y:S01]  /*19d0*/  FFMA.FTZ R3, R32, R3, R35 ;  /* 0x0000000320037223 */ /* 0x000fe20000010023 */
[----:B------:R-:W-:Y:S02]  /*19e0*/  FMUL.FTZ R37, R37, R4 ;  /* 0x0000000425257220 */ /* 0x000fe40000410000 */
[----:B------:R-:W-:-:S03]  /*19f0*/  FADD.FTZ R2, R2, R31 ;  /* 0x0000001f02027221 */ /* 0x000fc60000010000 */
[----:B------:R-:W-:Y:S01]  /*1a00*/  FSEL R37, R37, RZ, P0 ;  /* 0x000000ff25257208 */ /* 0x000fe20000000000 */
[----:B------:R-:W-:Y:S01]  /*1a10*/  FADD.FTZ R2, R3, R2 ;  /* 0x0000000203027221 */ /* 0x000fe20000010000 */
[----:B------:R-:W-:-:S03]  /*1a20*/  VIADD R3, R28, 0xffffffff ;  /* 0xffffffff1c037836 */ /* 0x000fc60000000000 */
[----:B------:R-:W-:Y:S02]  /*1a30*/  FFMA.FTZ R2, R2, UR29, R37 ;  /* 0x0000001d02027c23 */ /* 0x000fe40008010025 */
[----:B------:R-:W-:-:S04]  /*1a40*/  ISETP.GE.AND P0, PT, R3, UR22, PT ;  /* 0x0000001603007c0c */ /* 0x000fc8000bf06270 */
[----:B------:R-:W-:-:S05]  /*1a50*/  FSEL R30, R2, RZ, !P0 ;  /* 0x000000ff021e7208 */ /* 0x000fca0004000000 */
[----:B------:R4:W-:Y:S04]  /*1a60*/  STS [R29], R30 ;  /* 0x0000001e1d007388 */ /* 0x0009e80000000800 */
[----:B------:R-:W-:-:S07]  /*1a70*/  @!P0 FMNMX.FTZ R5, R5, R2, !PT ;  /* 0x0000000205058209 */ /* 0x000fce0007810000 */
.L_x_18510:
[----:B------:R-:W-:Y:S05]  /*1a80*/  BSYNC.RECONVERGENT B1 ;  /* 0x0000000000017941 */ /* 0x000fea0003800200 */
.L_x_18509:
[----:B------:R-:W-:Y:S01]  /*1a90*/  UIADD3 UR4, UPT, UPT, UR22, 0x1f, URZ ;  /* 0x0000001f16047890 */ /* 0x000fe2000fffe0ff */
[----:B------:R-:W-:Y:S01]  /*1aa0*/  IADD3 R12, P0, PT, R12, 0x10, RZ ;  /* 0x000000100c0c7810 */ /* 0x000fe20007f1e0ff */
[----:B------:R-:W-:Y:S01]  /*1ab0*/  ULEA UR5, UR19, 0x10, 0x4 ;  /* 0x0000001013057891 */ /* 0x000fe2000f8e20ff */
[----:B------:R-:W-:Y:S01]  /*1ac0*/  IADD3 R7, PT, PT, R7, 0x4, RZ ;  /* 0x0000000407077810 */ /* 0x000fe20007ffe0ff */
[----:B------:R-:W-:Y:S01]  /*1ad0*/  USHF.R.U32.HI UR4, URZ, 0x5, UR4 ;  /* 0x00000005ff047899 */ /* 0x000fe20008011604 */
[----:B------:R-:W-:Y:S01]  /*1ae0*/  VIADD R15, R15, 0x80 ;  /* 0x000000800f0f7836 */ /* 0x000fe20000000000 */
[----:B------:R-:W-:Y:S01]  /*1af0*/  IADD3 R42, PT, PT, R42, 0x80, RZ ;  /* 0x000000802a2a7810 */ /* 0x000fe20007ffe0ff */
[----:B------:R-:W-:Y:S01]  /*1b00*/  IMAD.X R13, RZ, RZ, R13, P0 ;  /* 0x000000ffff0d7224 */ /* 0x000fe200000e060d */
[----:B------:R-:W-:Y:S01]  /*1b10*/  UISETP.LT.U32.AND UP0, UPT, UR4, UR5, UPT ;  /* 0x000000050400728c */ /* 0x000fe2000bf01070 */
[----:B-1--4-:R-:W-:Y:S02]  /*1b20*/  VIADD R29, R29, 0x200 ;  /* 0x000002001d1d7836 */ /* 0x012fe40000000000 */
[----:B------:R-:W-:Y:S01]  /*1b30*/  VIADD R28, R28, 0x80 ;  /* 0x000000801c1c7836 */ /* 0x000fe20000000000 */
[----:B------:R-:W-:-:S06]  /*1b40*/  USEL UR4, UR4, UR5, UP0 ;  /* 0x0000000504047287 */ /* 0x000fcc0008000000 */
[----:B------:R-:W-:-:S13]  /*1b50*/  ISETP.GE.U32.AND P0, PT, R7, UR4, PT ;  /* 0x0000000407007c0c */ /* 0x000fda000bf06070 */
[----:B------:R-:W-:Y:S05]  /*1b60*/  @!P0 BRA `(.L_x_18511) ;  /* 0xfffffff000508947 */ /* 0x000fea000383ffff */
.L_x_18508:
[----:B------:R-:W-:Y:S05]  /*1b70*/  BSYNC.RECONVERGENT B0 ;  /* 0x0000000000007941 */ /* 0x000fea0003800200 */
.L_x_18507:
[----:B------:R-:W1:Y:S01]  /*1b80*/  SHFL.BFLY PT, R2, R5, 0x10, 0x1f ;  /* 0x0e001f0005027f89 */ /* 0x000e6200000e0000 */
[----:B------:R-:W-:Y:S01]  /*1b90*/  LOP3.LUT P0, R36, R14, 0x1f, RZ, 0xc0, !PT ;  /* 0x0000001f0e247812 */ /* 0x000fe2000780c0ff */
[----:B------:R-:W-:Y:S01]  /*1ba0*/  UIADD3 UR4, UPT, UPT, UR22, 0x1f, URZ ;  /* 0x0000001f16047890 */ /* 0x000fe2000fffe0ff */
[----:B------:R-:W-:Y:S01]  /*1bb0*/  BSSY.RECONVERGENT B0, `(.L_x_18512) ;  /* 0x000010a000007945 */ /* 0x000fe20003800200 */
[----:B------:R-:W-:Y:S01]  /*1bc0*/  ULEA UR5, UR19, 0x10, 0x4 ;  /* 0x0000001013057891 */ /* 0x000fe2000f8e20ff */
[----:B------:R-:W-:Y:S01]  /*1bd0*/  ISETP.GT.U32.AND P1, PT, R36, 0x3, PT ;  /* 0x000000032400780c */ /* 0x000fe20003f24070 */
[----:B------:R-:W-:Y:S02]  /*1be0*/  USHF.R.U32.HI UR17, URZ, 0x5, UR4 ;  /* 0x00000005ff117899 */ /* 0x000fe40008011604 */
[----:B------:R-:W-:Y:S02]  /*1bf0*/  USHF.L.U32 UR27, UR19, 0x9, URZ ;  /* 0x00000009131b7899 */ /* 0x000fe400080006ff */
[----:B------:R-:W-:-:S04]  /*1c00*/  UISETP.LT.U32.AND UP0, UPT, UR17, UR5, UPT ;  /* 0x000000051100728c */ /* 0x000fc8000bf01070 */
[----:B------:R-:W-:-:S04]  /*1c10*/  USEL UR20, UR17, UR5, UP0 ;  /* 0x0000000511147287 */ /* 0x000fc80008000000 */
[----:B------:R-:W-:-:S04]  /*1c20*/  UIMAD UR4, UR19, -0x10, UR20 ;  /* 0xfffffff0130478a4 */ /* 0x000fc8000f8e0214 */
[----:B------:R-:W-:Y:S01]  /*1c30*/  ULEA UR4, UR4, UR27, 0x5 ;  /* 0x0000001b04047291 */ /* 0x000fe2000f8e28ff */
[----:B-1----:R-:W-:-:S03]  /*1c40*/  FMNMX.FTZ R2, R2, R5, !PT ;  /* 0x0000000502027209 */ /* 0x002fc60007810000 */
[----:B------:R-:W-:Y:S02]  /*1c50*/  UISETP.LT.AND UP0, UPT, UR22, UR4, UPT ;  /* 0x000000041600728c */ /* 0x000fe4000bf01270 */
[----:B0-----:R-:W0:Y:S02]  /*1c60*/  SHFL.BFLY PT, R3, R2, 0x8, 0x1f ;  /* 0x0d001f0002037f89 */ /* 0x001e2400000e0000 */
[----:B------:R-:W-:-:S04]  /*1c70*/  USEL UR4, UR22, UR4, UP0 ;  /* 0x0000000416047287 */ /* 0x000fc80008000000 */
[----:B------:R-:W-:-:S06]  /*1c80*/  UIADD3 UR5, UPT, UPT, -UR27, UR4, URZ ;  /* 0x000000041b057290 */ /* 0x000fcc000fffe1ff */
[----:B------:R-:W-:Y:S02]  /*1c90*/  ISETP.GE.AND P2, PT, R14, UR5, PT ;  /* 0x000000050e007c0c */ /* 0x000fe4000bf46270 */
[----:B0-----:R-:W-:Y:S02]  /*1ca0*/  FMNMX.FTZ R6, R2, R3, !PT ;  /* 0x0000000302067209 */ /* 0x001fe40007810000 */
[----:B------:R-:W-:-:S03]  /*1cb0*/  SHF.R.U32.HI R2, RZ, 0x5, R14 ;  /* 0x00000005ff027819 */ /* 0x000fc6000001160e */
[----:B------:R-:W0:Y:S02]  /*1cc0*/  SHFL.BFLY PT, R3, R6, 0x4, 0x1f ;  /* 0x0c801f0006037f89 */ /* 0x000e2400000e0000 */
[----:B0-----:R-:W-:Y:S01]  /*1cd0*/  FMNMX.FTZ R7, R6, R3, !PT ;  /* 0x0000000306077209 */ /* 0x001fe20007810000 */
[----:B------:R-:W-:Y:S01]  /*1ce0*/  IMAD.MOV.U32 R6, RZ, RZ, -0x800001 ;  /* 0xff7fffffff067424 */ /* 0x000fe200078e00ff */
[----:B------:R-:W0:Y:S03]  /*1cf0*/  S2R R3, SR_CgaCtaId ;  /* 0x0000000000037919 */ /* 0x000e260000008800 */
[----:B-----5:R-:W3:Y:S02]  /*1d00*/  SHFL.BFLY PT, R4, R7, 0x2, 0x1f ;  /* 0x0c401f0007047f89 */ /* 0x020ee400000e0000 */
[----:B---3--:R-:W-:Y:S02]  /*1d10*/  FMNMX.FTZ R8, R7, R4, !PT ;  /* 0x0000000407087209 */ /* 0x008fe40007810000 */
[----:B------:R-:W-:-:S03]  /*1d20*/  MOV R4, 0x400 ;  /* 0x0000040000047802 */ /* 0x000fc60000000f00 */
[----:B------:R-:W1:Y:S01]  /*1d30*/  SHFL.BFLY PT, R9, R8, 0x1, 0x1f ;  /* 0x0c201f0008097f89 */ /* 0x000e6200000e0000 */
[----:B------:R-:W-:-:S04]  /*1d40*/  IADD3 R10, PT, PT, R4, 0x40, RZ ;  /* 0x00000040040a7810 */ /* 0x000fc80007ffe0ff */
        /* <DEDUP_REMOVED lines=15> */
[----:B------:R-:W-:Y:S04]  /*1e40*/  BSSY.RECONVERGENT B1, `(.L_x_18514) ;  /* 0x000001c000017945 */ /* 0x000fe80003800200 */
[----:B------:R-:W-:-:S05]  /*1e50*/  VIADD R9, R8, UR4 ;  /* 0x0000000408097c36 */ /* 0x000fca0008000000 */
[C---:B------:R-:W-:Y:S02]  /*1e60*/  LOP3.LUT R8, R9.reuse, 0x180, RZ, 0xc0, !PT ;  /* 0x0000018009087812 */ /* 0x040fe400078ec0ff */
[----:B------:R-:W-:Y:S02]  /*1e70*/  IADD3 R10, PT, PT, R9, -UR27, RZ ;  /* 0x8000001b090a7c10 */ /* 0x000fe4000fffe0ff */
[----:B------:R-:W-:Y:S01]  /*1e80*/  ISETP.NE.AND P0, PT, R8, 0x180, PT ;  /* 0x000001800800780c */ /* 0x000fe20003f05270 */
[----:B------:R-:W-:Y:S01]  /*1e90*/  IMAD.MOV.U32 R8, RZ, RZ, RZ ;  /* 0x000000ffff087224 */ /* 0x000fe200078e00ff */
[----:B------:R-:W-:Y:S01]  /*1ea0*/  ISETP.GE.U32.AND P3, PT, R10, 0x180, PT ;  /* 0x000001800a00780c */ /* 0x000fe20003f66070 */
[----:B------:R-:W-:-:S10]  /*1eb0*/  IMAD.MOV.U32 R10, RZ, RZ, R14 ;  /* 0x000000ffff0a7224 */ /* 0x000fd400078e000e */
        /* <DEDUP_REMOVED lines=9> */
.L_x_18516:
        /* <DEDUP_REMOVED lines=11> */
.L_x_18515:
[----:B------:R-:W-:Y:S05]  /*2000*/  BSYNC.RECONVERGENT B1 ;  /* 0x0000000000017941 */ /* 0x000fea0003800200 */
.L_x_18514:
[----:B------:R-:W-:Y:S05]  /*2010*/  @!P3 BRA `(.L_x_18513) ;  /* 0x0000000c000cb947 */ /* 0x000fea0003800000 */
[----:B------:R-:W-:Y:S01]  /*2020*/  IADD3 R9, PT, PT, -R10, UR5, RZ ;  /* 0x000000050a097c10 */ /* 0x000fe2000fffe1ff */
        /* <DEDUP_REMOVED lines=8> */
[----:B------:R-:W-:Y:S01]  /*20b0*/  IMAD.U32 R11, RZ, RZ, UR5 ;  /* 0x00000005ff0b7e24 */ /* 0x000fe2000f8e00ff */
[----:B------:R-:W-:-:S04]  /*20c0*/  PLOP3.LUT P0, PT, PT, PT, PT, 0x8, 0x80 ;  /* 0x000000000080781c */ /* 0x000fc80003f0e170 */
[----:B------:R-:W-:-:S09]  /*20d0*/  IADD3 R11, PT, PT, R11, -0x600, RZ ;  /* 0xfffffa000b0b7810 */ /* 0x000fd20007ffe0ff */
.L_x_18519:
[----:B------:R-:W0:Y:S01]  /*20e0*/  LDS R13, [R9+-0x400] ;  /* 0xfffc0000090d7984 */ /* 0x000e220000000800 */
[----:B------:R-:W-:-:S03]  /*20f0*/  VIADD R10, R10, 0x800 ;  /* 0x000008000a0a7836 */ /* 0x000fc60000000000 */
[----:B------:R-:W1:Y:S02]  /*2100*/  LDS R15, [R9+-0x200] ;  /* 0xfffe0000090f7984 */ /* 0x000e640000000800 */
[----:B------:R-:W-:Y:S02]  /*2110*/  ISETP.GE.AND P3, PT, R10, R11, PT ;  /* 0x0000000b0a00720c */ /* 0x000fe40003f66270 */
[----:B--2---:R-:W2:Y:S04]  /*2120*/  LDS R19, [R9] ;  /* 0x0000000009137984 */ /* 0x004ea80000000800 */
[----:B------:R-:W3:Y:S04]  /*2130*/  LDS R21, [R9+0x200] ;  /* 0x0002000009157984 */ /* 0x000ee80000000800 */
        /* <DEDUP_REMOVED lines=13> */
[----:B------:R-:W-:Y:S02]  /*2210*/  FMUL.FTZ R18, R19, 1.4426950216293334961 ;  /* 0x3fb8aa3b13127820 */ /* 0x000fe40000410000 */
[----:B------:R-:W3:Y:S01]  /*2220*/  LDS R19, [R9+0x1000] ;  /* 0x0010000009137984 */ /* 0x000ee20000000800 */
[C---:B----4-:R-:W-:Y:S01]  /*2230*/  FADD.FTZ R23, -R6.reuse, R23 ;  /* 0x0000001706177221 */ /* 0x050fe20000010100 */
[----:B------:R-:W-:Y:S02]  /*2240*/  FMUL.FTZ R20, R21, 1.4426950216293334961 ;  /* 0x3fb8aa3b15147820 */ /* 0x000fe40000410000 */
[----:B------:R-:W4:Y:S01]  /*2250*/  LDS R21, [R9+0x1200] ;  /* 0x0012000009157984 */ /* 0x000f220000000800 */
[C---:B-----5:R-:W-:Y:S01]  /*2260*/  FADD.FTZ R25, -R6.reuse, R25 ;  /* 0x0000001906197221 */ /* 0x060fe20000010100 */
[----:B------:R-:W-:Y:S01]  /*2270*/  FMUL.FTZ R22, R23, 1.4426950216293334961 ;  /* 0x3fb8aa3b17167820 */ /* 0x000fe20000410000 */
[----:B------:R-:W5:Y:S01]  /*2280*/  MUFU.EX2 R16, R16 ;  /* 0x0000001000107308 */ /* 0x000f620000000800 */
[----:B------:R-:W4:Y:S01]  /*2290*/  LDS R23, [R9+0x1400] ;  /* 0x0014000009177984 */ /* 0x000f220000000800 */
[----:B------:R-:W-:Y:S01]  /*22a0*/  FADD.FTZ R27, -R6, R27 ;  /* 0x0000001b061b7221 */ /* 0x000fe20000010100 */
[----:B------:R-:W-:-:S02]  /*22b0*/  FMUL.FTZ R24, R25, 1.4426950216293334961 ;  /* 0x3fb8aa3b19187820 */ /* 0x000fc40000410000 */
[----:B------:R-:W4:Y:S01]  /*22c0*/  LDS R25, [R9+0x1600] ;  /* 0x0016000009197984 */ /* 0x000f220000000800 */
[----:B------:R-:W-:Y:S01]  /*22d0*/  FMUL.FTZ R26, R27, 1.4426950216293334961 ;  /* 0x3fb8aa3b1b1a7820 */ /* 0x000fe20000410000 */
[C---:B------:R-:W-:Y:S01]  /*22e0*/  FADD.FTZ R29, -R6.reuse, R17 ;  /* 0x00000011061d7221 */ /* 0x040fe20000010100 */
[----:B------:R-:W1:Y:S01]  /*22f0*/  MUFU.EX2 R18, R18 ;  /* 0x0000001200127308 */ /* 0x000e620000000800 */
[----:B------:R-:W4:Y:S02]  /*2300*/  LDS R17, [R9+0x1a00] ;  /* 0x001a000009117984 */ /* 0x000f240000000800 */
[----:B------:R-:W-:Y:S02]  /*2310*/  FMUL.FTZ R29, R29, 1.4426950216293334961 ;  /* 0x3fb8aa3b1d1d7820 */ /* 0x000fe40000410000 */
[----:B--2---:R-:W-:Y:S03]  /*2320*/  STS [R9+-0x400], R12 ;  /* 0xfffc000c09007388 */ /* 0x004fe60000000800 */
[----:B------:R-:W2:Y:S01]  /*2330*/  MUFU.EX2 R20, R20 ;  /* 0x0000001400147308 */ /* 0x000ea20000000800 */
[----:B-----5:R-:W-:Y:S01]  /*2340*/  STS [R9+-0x200], R16 ;  /* 0xfffe001009007388 */ /* 0x020fe20000000800 */
[----:B0-----:R-:W-:-:S03]  /*2350*/  FADD.FTZ R27, -R6, R13 ;  /* 0x0000000d061b7221 */ /* 0x001fc60000010100 */
[----:B------:R-:W0:Y:S03]  /*2360*/  LDS R13, [R9+0x1800] ;  /* 0x00180000090d7984 */ /* 0x000e260000000800 */
[----:B------:R-:W5:Y:S01]  /*2370*/  MUFU.EX2 R22, R22 ;  /* 0x0000001600167308 */ /* 0x000f620000000800 */
[----:B------:R-:W-:Y:S01]  /*2380*/  FMUL.FTZ R27, R27, 1.4426950216293334961 ;  /* 0x3fb8aa3b1b1b7820 */ /* 0x000fe20000410000 */
[----:B-1----:R-:W-:Y:S01]  /*2390*/  STS [R9], R18 ;  /* 0x0000001209007388 */ /* 0x002fe20000000800 */
[----:B------:R-:W-:-:S04]  /*23a0*/  FADD.FTZ R15, -R6, R15 ;  /* 0x0000000f060f7221 */ /* 0x000fc80000010100 */
[----:B------:R-:W-:Y:S01]  /*23b0*/  FMUL.FTZ R32, R15, 1.4426950216293334961 ;  /* 0x3fb8aa3b0f207820 */ /* 0x000fe20000410000 */
[----:B------:R-:W-:Y:S01]  /*23c0*/  FADD.FTZ R15, R12, R8 ;  /* 0x000000080c0f7221 */ /* 0x000fe20000010000 */
[----:B------:R-:W1:Y:S01]  /*23d0*/  MUFU.EX2 R24, R24 ;  /* 0x0000001800187308 */ /* 0x000e620000000800 */
[C---:B---3--:R-:W-:Y:S01]  /*23e0*/  FADD.FTZ R19, -R6.reuse, R19 ;  /* 0x0000001306137221 */ /* 0x048fe20000010100 */
[----:B--2---:R-:W-:Y:S01]  /*23f0*/  STS [R9+0x200], R20 ;  /* 0x0002001409007388 */ /* 0x004fe20000000800 */
[----:B------:R-:W-:Y:S01]  /*2400*/  FADD.FTZ R15, R15, R16 ;  /* 0x000000100f0f7221 */ /* 0x000fe20000010000 */
[C---:B----4-:R-:W-:Y:S01]  /*2410*/  FADD.FTZ R21, -R6.reuse, R21 ;  /* 0x0000001506157221 */ /* 0x050fe20000010100 */
[----:B------:R-:W-:Y:S02]  /*2420*/  FMUL.FTZ R19, R19, 1.4426950216293334961 ;  /* 0x3fb8aa3b13137820 */ /* 0x000fe40000410000 */
[----:B------:R-:W-:Y:S01]  /*2430*/  FADD.FTZ R15, R15, R18 ;  /* 0x000000120f0f7221 */ /* 0x000fe20000010000 */
[----:B------:R-:W2:Y:S01]  /*2440*/  MUFU.EX2 R26, R26 ;  /* 0x0000001a001a7308 */ /* 0x000ea20000000800 */
[----:B------:R-:W-:Y:S01]  /*2450*/  FMUL.FTZ R21, R21, 1.4426950216293334961 ;  /* 0x3fb8aa3b15157820 */ /* 0x000fe20000410000 */
[C---:B------:R-:W-:Y:S01]  /*2460*/  FADD.FTZ R23, -R6.reuse, R23 ;  /* 0x0000001706177221 */ /* 0x040fe20000010100 */
[----:B------:R-:W-:Y:S01]  /*2470*/  FADD.FTZ R15, R15, R20 ;  /* 0x000000140f0f7221 */ /* 0x000fe20000010000 */
[C---:B------:R-:W-:Y:S01]  /*2480*/  FADD.FTZ R25, -R6.reuse, R25 ;  /* 0x0000001906197221 */ /* 0x040fe20000010100 */
[----:B-----5:R-:W-:Y:S01]  /*2490*/  STS [R9+0x400], R22 ;  /* 0x0004001609007388 */ /* 0x020fe20000000800 */
[----:B------:R-:W-:Y:S01]  /*24a0*/  FMUL.FTZ R23, R23, 1.4426950216293334961 ;  /* 0x3fb8aa3b17177820 */ /* 0x000fe20000410000 */
[----:B------:R-:W-:Y:S01]  /*24b0*/  FADD.FTZ R15, R15, R22 ;  /* 0x000000160f0f7221 */ /* 0x000fe20000010000 */
[----:B------:R-:W3:Y:S01]  /*24c0*/  MUFU.EX2 R28, R27 ;  /* 0x0000001b001c7308 */ /* 0x000ee20000000800 */
[----:B------:R-:W-:Y:S01]  /*24d0*/  FMUL.FTZ R25, R25, 1.4426950216293334961 ;  /* 0x3fb8aa3b19197820 */ /* 0x000fe20000410000 */
[----:B------:R-:W-:Y:S01]  /*24e0*/  FADD.FTZ R17, -R6, R17 ;  /* 0x0000001106117221 */ /* 0x000fe20000010100 */
[----:B-1----:R-:W-:Y:S01]  /*24f0*/  FADD.FTZ R15, R15, R24 ;  /* 0x000000180f0f7221 */ /* 0x002fe20000010000 */
[----:B------:R-:W-:Y:S02]  /*2500*/  STS [R9+0x600], R24 ;  /* 0x0006001809007388 */ /* 0x000fe40000000800 */
[----:B------:R-:W-:-:S02]  /*2510*/  FMUL.FTZ R17, R17, 1.4426950216293334961 ;  /* 0x3fb8aa3b11117820 */ /* 0x000fc40000410000 */
[----:B------:R-:W1:Y:S01]  /*2520*/  MUFU.EX2 R30, R29 ;  /* 0x0000001d001e7308 */ /* 0x000e620000000800 */
[----:B--2---:R-:W-:Y:S01]  /*2530*/  FADD.FTZ R15, R15, R26 ;  /* 0x0000001a0f0f7221 */ /* 0x004fe20000010000 */
[----:B------:R-:W-:Y:S01]  /*2540*/  STS [R9+0x800], R26 ;  /* 0x0008001a09007388 */ /* 0x000fe20000000800 */
[----:B0-----:R-:W-:-:S05]  /*2550*/  FADD.FTZ R13, -R6, R13 ;  /* 0x0000000d060d7221 */ /* 0x001fca0000010100 */
[----:B------:R-:W0:Y:S01]  /*2560*/  MUFU.EX2 R32, R32 ;  /* 0x0000002000207308 */ /* 0x000e220000000800 */
[----:B---3--:R-:W-:Y:S01]  /*2570*/  FADD.FTZ R15, R15, R28 ;  /* 0x0000001c0f0f7221 */ /* 0x008fe20000010000 */
[----:B------:R-:W-:Y:S01]  /*2580*/  FMUL.FTZ R13, R13, 1.4426950216293334961 ;  /* 0x3fb8aa3b0d0d7820 */ /* 0x000fe20000410000 */
[----:B------:R-:W-:Y:S05]  /*2590*/  STS [R9+0xa00], R28 ;  /* 0x000a001c09007388 */ /* 0x000fea0000000800 */
        /* <DEDUP_REMOVED lines=24> */
.L_x_18518:
[----:B------:R-:W-:Y:S05]  /*2720*/  BSYNC.RECONVERGENT B1 ;  /* 0x0000000000017941 */ /* 0x000fea0003800200 */
.L_x_18517:
        /* <DEDUP_REMOVED lines=8> */
[----:B------:R-:W3:Y:S04]  /*27b0*/  LDS R15, [R9] ;  /* 0x00000000090f7984 */ /* 0x000ee80000000800 */
[----:B--2---:R-:W2:Y:S04]  /*27c0*/  LDS R17, [R9+0x200] ;  /* 0x0002000009117984 */ /* 0x004ea80000000800 */
[----:B------:R-:W4:Y:S04]  /*27d0*/  LDS R19, [R9+0x400] ;  /* 0x0004000009137984 */ /* 0x000f280000000800 */
[----:B------:R-:W5:Y:S04]  /*27e0*/  LDS R21, [R9+0x600] ;  /* 0x0006000009157984 */ /* 0x000f680000000800 */
[----:B------:R-:W5:Y:S04]  /*27f0*/  LDS R23, [R9+0x800] ;  /* 0x0008000009177984 */ /* 0x000f680000000800 */
[----:B------:R-:W5:Y:S01]  /*2800*/  LDS R25, [R9+0xa00] ;  /* 0x000a000009197984 */ /* 0x000f620000000800 */
[----:B0-----:R-:W-:-:S04]  /*2810*/  FADD.FTZ R11, -R6, R11 ;  /* 0x0000000b060b7221 */ /* 0x001fc80000010100 */
[----:B------:R-:W-:Y:S01]  /*2820*/  FMUL.FTZ R11, R11, 1.4426950216293334961 ;  /* 0x3fb8aa3b0b0b7820 */ /* 0x000fe20000410000 */
[C---:B-1----:R-:W-:Y:S01]  /*2830*/  FADD.FTZ R13, -R6.reuse, R13 ;  /* 0x0000000d060d7221 */ /* 0x042fe20000010100 */
[----:B---3--:R-:W-:-:S03]  /*2840*/  FADD.FTZ R15, -R6, R15 ;  /* 0x0000000f060f7221 */ /* 0x008fc60000010100 */
[----:B------:R-:W-:Y:S01]  /*2850*/  FMUL.FTZ R13, R13, 1.4426950216293334961 ;  /* 0x3fb8aa3b0d0d7820 */ /* 0x000fe20000410000 */
[----:B------:R-:W0:Y:S01]  /*2860*/  MUFU.EX2 R11, R11 ;  /* 0x0000000b000b7308 */ /* 0x000e220000000800 */
[----:B------:R-:W-:Y:S01]  /*2870*/  FMUL.FTZ R15, R15, 1.4426950216293334961 ;  /* 0x3fb8aa3b0f0f7820 */ /* 0x000fe20000410000 */
[C---:B--2---:R-:W-:Y:S01]  /*2880*/  FADD.FTZ R17, -R6.reuse, R17 ;  /* 0x0000001106117221 */ /* 0x044fe20000010100 */
        /* <DEDUP_REMOVED lines=33> */
.L_x_18521:
[----:B------:R-:W-:Y:S05]  /*2aa0*/  BSYNC.RECONVERGENT B1 ;  /* 0x0000000000017941 */ /* 0x000fea0003800200 */
.L_x_18520:
[----:B------:R-:W-:-:S13]  /*2ab0*/  ISETP.LT.OR P0, PT, R10, UR5, P0 ;  /* 0x000000050a007c0c */ /* 0x000fda0008701670 */
[----:B------:R-:W-:Y:S05]  /*2ac0*/  @!P0 BRA `(.L_x_18513) ;  /* 0x0000000000608947 */ /* 0x000fea0003800000 */
[----:B------:R-:W0:Y:S04]  /*2ad0*/  LDS R11, [R9+-0x400] ;  /* 0xfffc0000090b7984 */ /* 0x000e280000000800 */
[----:B------:R-:W1:Y:S04]  /*2ae0*/  LDS R13, [R9+-0x200] ;  /* 0xfffe0000090d7984 */ /* 0x000e680000000800 */
[----:B------:R-:W3:Y:S04]  /*2af0*/  LDS R15, [R9] ;  /* 0x00000000090f7984 */ /* 0x000ee80000000800 */
[----:B--2---:R-:W2:Y:S01]  /*2b00*/  LDS R17, [R9+0x200] ;  /* 0x0002000009117984 */ /* 0x004ea20000000800 */
[C---:B0-----:R-:W-:Y:S01]  /*2b10*/  FADD.FTZ R11, -R6.reuse, R11 ;  /* 0x0000000b060b7221 */ /* 0x041fe20000010100 */
[----:B-1----:R-:W-:-:S03]  /*2b20*/  FADD.FTZ R13, -R6, R13 ;  /* 0x0000000d060d7221 */ /* 0x002fc60000010100 */
[----:B------:R-:W-:Y:S01]  /*2b30*/  FMUL.FTZ R11, R11, 1.4426950216293334961 ;  /* 0x3fb8aa3b0b0b7820 */ /* 0x000fe20000410000 */
[----:B---3--:R-:W-:Y:S01]  /*2b40*/  FADD.FTZ R15, -R6, R15 ;  /* 0x0000000f060f7221 */ /* 0x008fe20000010100 */
[----:B------:R-:W-:-:S04]  /*2b50*/  FMUL.FTZ R13, R13, 1.4426950216293334961 ;  /* 0x3fb8aa3b0d0d7820 */ /* 0x000fc80000410000 */
[----:B------:R-:W0:Y:S01]  /*2b60*/  MUFU.EX2 R11, R11 ;  /* 0x0000000b000b7308 */ /* 0x000e220000000800 */
[----:B--2---:R-:W-:Y:S01]  /*2b70*/  FADD.FTZ R17, -R6, R17 ;  /* 0x0000001106117221 */ /* 0x004fe20000010100 */
        /* <DEDUP_REMOVED lines=13> */
.L_x_18513:
[----:B------:R-:W-:Y:S05]  /*2c50*/  BSYNC.RECONVERGENT B0 ;  /* 0x0000000000007941 */ /* 0x000fea0003800200 */
.L_x_18512:
        /* <DEDUP_REMOVED lines=10> */
[----:B------:R-:W2:Y:S02]  /*2d00*/  SHFL.BFLY PT, R13, R12, 0x1, 0x1f ;  /* 0x0c201f000c0d7f89 */ /* 0x000ea400000e0000 */
[----:B--2---:R-:W-:-:S05]  /*2d10*/  FADD.FTZ R16, R12, R13 ;  /* 0x0000000d0c107221 */ /* 0x004fca0000010000 */
        /* <DEDUP_REMOVED lines=12> */
[C---:B------:R-:W-:Y:S02]  /*2de0*/  LOP3.LUT R5, R7.reuse, 0x180, RZ, 0xc0, !PT ;  /* 0x0000018007057812 */ /* 0x040fe400078ec0ff */
[----:B------:R-:W-:Y:S02]  /*2df0*/  IADD3 R9, PT, PT, R7, -UR27, RZ ;  /* 0x8000001b07097c10 */ /* 0x000fe4000fffe0ff */
        /* <DEDUP_REMOVED lines=15> */
.L_x_18526:
[----:B------:R-:W1:Y:S01]  /*2ef0*/  LDS R12, [R10] ;  /* 0x000000000a0c7984 */ /* 0x000e620000000800 */
[----:B------:R-:W-:-:S05]  /*2f00*/  VIADD R11, R11, 0x1 ;  /* 0x000000010b0b7836 */ /* 0x000fca0000000000 */
[----:B------:R-:W-:Y:S01]  /*2f10*/  ISETP.NE.AND P0, PT, R11, RZ, PT ;  /* 0x000000ff0b00720c */ /* 0x000fe20003f05270 */
[----:B-1----:R-:W-:-:S05]  /*2f20*/  FMUL.FTZ R7, R12, R5 ;  /* 0x000000050c077220 */ /* 0x002fca0000410000 */
[----:B------:R1:W-:Y:S02]  /*2f30*/  STS [R10], R7 ;  /* 0x000000070a007388 */ /* 0x0003e40000000800 */
[----:B-1----:R-:W-:-:S05]  /*2f40*/  VIADD R10, R10, 0x200 ;  /* 0x000002000a0a7836 */ /* 0x002fca0000000000 */
[----:B------:R-:W-:Y:S05]  /*2f50*/  @P0 BRA `(.L_x_18526) ;  /* 0xfffffffc00e40947 */ /* 0x000fea000383ffff */
.L_x_18525:
[----:B------:R-:W-:Y:S05]  /*2f60*/  BSYNC.RECONVERGENT B1 ;  /* 0x0000000000017941 */ /* 0x000fea0003800200 */
.L_x_18524:
        /* <DEDUP_REMOVED lines=13> */
.L_x_18529:
        /* <DEDUP_REMOVED lines=52> */
.L_x_18528:
[----:B------:R-:W-:Y:S05]  /*3380*/  BSYNC.RECONVERGENT B1 ;  /* 0x0000000000017941 */ /* 0x000fea0003800200 */
.L_x_18527:
        /* <DEDUP_REMOVED lines=31> */
.L_x_18531:
[----:B------:R-:W-:Y:S05]  /*3580*/  BSYNC.RECONVERGENT B1 ;  /* 0x0000000000017941 */ /* 0x000fea0003800200 */
.L_x_18530:
        /* <DEDUP_REMOVED lines=14> */
.L_x_18523:
[----:B------:R-:W-:Y:S05]  /*3670*/  BSYNC.RECONVERGENT B0 ;  /* 0x0000000000007941 */ /* 0x000fea0003800200 */
.L_x_18522:
[----:B------:R-:W-:Y:S01]  /*3680*/  BAR.SYNC.DEFER_BLOCKING 0x0 ;  /* 0x0000000000007b1d */ /* 0x000fe20000010000 */
[----:B------:R-:W-:Y:S02]  /*3690*/  ISETP.NE.AND P0, PT, R14, RZ, PT ;  /* 0x000000ff0e00720c */ /* 0x000fe40003f05270 */
[----:B-1----:R-:W-:Y:S02]  /*36a0*/  SHF.R.U32.HI R5, RZ, 0x5, R14 ;  /* 0x00000005ff057819 */ /* 0x002fe4000001160e */
[----:B--2---:R-:W-:Y:S01]  /*36b0*/  MOV R10, UR19 ;  /* 0x00000013000a7c02 */ /* 0x004fe20008000f00 */
[----:B------:R-:W1:Y:S01]  /*36c0*/  LDCU UR26, c[0x0][0x3dc] ;  /* 0x00007b80ff1a77ac */ /* 0x000e620008000800 */
[----:B------:R-:W-:Y:S03]  /*36d0*/  BSSY.RECONVERGENT B0, `(.L_x_18532) ;  /* 0x0000017000007945 */ /* 0x000fe60003800200 */
[----:B------:R-:W-:Y:S01]  /*36e0*/  IMAD R27, R10, 0x10, R5 ;  /* 0x000000100a1b7824 */ /* 0x000fe200078e0205 */
[----:B------:R-:W2:Y:S01]  /*36f0*/  LDCU.64 UR24, c[0x0][0x3a8] ;  /* 0x00007500ff1877ac */ /* 0x000ea20008000a00 */
[----:B------:R-:W3:Y:S03]  /*3700*/  LDCU UR23, c[0x0][0x378] ;  /* 0x00006f00ff1777ac */ /* 0x000ee60008000800 */
[----:B------:R-:W-:Y:S01]  /*3710*/  ISETP.GE.U32.AND P1, PT, R27, UR20, PT ;  /* 0x000000141b007c0c */ /* 0x000fe2000bf26070 */
[----:B------:R-:W-:-:S12]  /*3720*/  @P0 BRA `(.L_x_18533) ;  /* 0x0000000000440947 */ /* 0x000fd80003800000 */
[----:B------:R-:W4:Y:S01]  /*3730*/  LDCU.128 UR4, c[0x0][0x380] ;  /* 0x00007000ff0477ac */ /* 0x000f220008000c00 */
[----:B------:R-:W-:-:S04]  /*3740*/  UIMAD UR11, UR16, UR21, UR18 ;  /* 0x00000015100b72a4 */ /* 0x000fc8000f8e0212 */
[----:B---3--:R-:W-:-:S04]  /*3750*/  UIMAD UR11, UR11, UR23, URZ ;  /* 0x000000170b0b72a4 */ /* 0x008fc8000f8e02ff */
[----:B------:R-:W-:-:S04]  /*3760*/  UIADD3 UR12, UP0, UPT, UR11, UR19, URZ ;  /* 0x000000130b0c7290 */ /* 0x000fc8000ff1e0ff */
[----:B------:R-:W-:Y:S02]  /*3770*/  USHF.L.U32 UR11, UR12, 0x2, URZ ;  /* 0x000000020c0b7899 */ /* 0x000fe400080006ff */
[----:B------:R-:W-:Y:S02]  /*3780*/  UIADD3.X UR13, UPT, UPT, URZ, URZ, URZ, UP0, !UPT ;  /* 0x000000ffff0d7290 */ /* 0x000fe400087fe4ff */
[----:B----4-:R-:W-:Y:S02]  /*3790*/  UIADD3 UR6, UP0, UPT, UR11, UR6, URZ ;  /* 0x000000060b067290 */ /* 0x010fe4000ff1e0ff */
[----:B------:R-:W-:Y:S02]  /*37a0*/  USHF.L.U64.HI UR12, UR12, 0x2, UR13 ;  /* 0x000000020c0c7899 */ /* 0x000fe4000801020d */
[----:B------:R-:W-:Y:S02]  /*37b0*/  UIADD3 UR4, UP1, UPT, UR11, UR4, URZ ;  /* 0x000000040b047290 */ /* 0x000fe4000ff3e0ff */
[----:B------:R-:W-:Y:S01]  /*37c0*/  UIADD3.X UR7, UPT, UPT, UR12, UR7, URZ, UP0, !UPT ;  /* 0x000000070c077290 */ /* 0x000fe200087fe4ff */
[----:B------:R-:W-:Y:S01]  /*37d0*/  IMAD.U32 R10, RZ, RZ, UR6 ;  /* 0x00000006ff0a7e24 */ /* 0x000fe2000f8e00ff */
[----:B------:R-:W-:-:S02]  /*37e0*/  UIADD3.X UR5, UPT, UPT, UR12, UR5, URZ, UP1, !UPT ;  /* 0x000000050c057290 */ /* 0x000fc40008ffe4ff */
[----:B------:R-:W-:Y:S02]  /*37f0*/  MOV R12, UR4 ;  /* 0x00000004000c7c02 */ /* 0x000fe40008000f00 */
[----:B------:R-:W-:Y:S02]  /*3800*/  IMAD.U32 R11, RZ, RZ, UR7 ;  /* 0x00000007ff0b7e24 */ /* 0x000fe4000f8e00ff */
[----:B------:R-:W-:-:S03]  /*3810*/  IMAD.U32 R13, RZ, RZ, UR5 ;  /* 0x00000005ff0d7e24 */ /* 0x000fc6000f8e00ff */
[----:B0-----:R4:W-:Y:S04]  /*3820*/  STG.E desc[UR14][R10.64], R6 ;  /* 0x000000060a007986 */ /* 0x0019e8000c10190e */
[----:B------:R4:W-:Y:S02]  /*3830*/  STG.E desc[UR14][R12.64], R8 ;  /* 0x000000080c007986 */ /* 0x0009e4000c10190e */
.L_x_18533:
[----:B-123--:R-:W-:Y:S05]  /*3840*/  BSYNC.RECONVERGENT B0 ;  /* 0x0000000000007941 */ /* 0x00efea0003800200 */
.L_x_18532:
[----:B------:R-:W-:Y:S01]  /*3850*/  BSSY.RECONVERGENT B1, `(.L_x_18534) ;  /* 0x0000176000017945 */ /* 0x000fe20003800200 */
[----:B------:R-:W-:Y:S01]  /*3860*/  HFMA2 R33, -RZ, RZ, 0, 0 ;  /* 0x00000000ff217431 */ /* 0x000fe200000001ff */
[----:B------:R-:W-:Y:S01]  /*3870*/  CS2R R34, SRZ ;  /* 0x0000000000227805 */ /* 0x000fe2000001ff00 */
[----:B------:R-:W-:Y:S01]  /*3880*/  IMAD.MOV.U32 R31, RZ, RZ, RZ ;  /* 0x000000ffff1f7224 */ /* 0x000fe200078e00ff */
[----:B------:R-:W-:Y:S06]  /*3890*/  @P1 BRA `(.L_x_18535) ;  /* 0x0000001400c41947 */ /* 0x000fec0003800000 */
[----:B----4-:R-:W1:Y:S01]  /*38a0*/  I2F.RP R8, R0 ;  /* 0x0000000000087306 */ /* 0x010e620000209400 */
[----:B------:R-:W2:Y:S01]  /*38b0*/  LDCU UR4, c[0x0][0x3c8] ;  /* 0x00007900ff0477ac */ /* 0x000ea20008000800 */
[C---:B0-----:R-:W-:Y:S01]  /*38c0*/  IMAD.WIDE.U32 R6, R27.reuse, 0x4, RZ ;  /* 0x000000041b067825 */ /* 0x041fe200078e00ff */
[----:B------:R-:W-:Y:S02]  /*38d0*/  SHF.L.U32 R25, R14, 0x3, RZ ;  /* 0x000000030e197819 */ /* 0x000fe400000006ff */
[----:B------:R-:W-:Y:S01]  /*38e0*/  CS2R R34, SRZ ;  /* 0x0000000000227805 */ /* 0x000fe2000001ff00 */
[----:B------:R-:W0:Y:S01]  /*38f0*/  LDCU UR5, c[0x0][0x3fc] ;  /* 0x00007f80ff0577ac */ /* 0x000e220008000800 */
[----:B------:R-:W-:Y:S02]  /*3900*/  VIADD R4, R4, 0x60 ;  /* 0x0000006004047836 */ /* 0x000fe40000000000 */
[C---:B------:R-:W-:Y:S01]  /*3910*/  VIADD R39, R27.reuse, -UR17 ;  /* 0x800000111b277c36 */ /* 0x040fe20008000000 */
[----:B------:R-:W3:Y:S01]  /*3920*/  LDCU.64 UR6, c[0x0][0x3b8] ;  /* 0x00007700ff0677ac */ /* 0x000ee20008000a00 */
[----:B------:R-:W-:Y:S01]  /*3930*/  VIADD R27, R27, 0x1 ;  /* 0x000000011b1b7836 */ /* 0x000fe20000000000 */
[----:B------:R-:W-:Y:S01]  /*3940*/  LEA R4, R3, R4, 0x18 ;  /* 0x0000000403047211 */ /* 0x000fe200078ec0ff */
[----:B------:R-:W-:-:S02]  /*3950*/  IMAD.MOV.U32 R33, RZ, RZ, RZ ;  /* 0x000000ffff217224 */ /* 0x000fc400078e00ff */
[----:B------:R-:W-:Y:S01]  /*3960*/  IMAD.MOV.U32 R31, RZ, RZ, RZ ;  /* 0x000000ffff1f7224 */ /* 0x000fe200078e00ff */
[----:B-1----:R-:W1:Y:S01]  /*3970*/  MUFU.RCP R8, R8 ;  /* 0x0000000800087308 */ /* 0x002e620000001000 */
[----:B--2---:R-:W-:Y:S01]  /*3980*/  UIMAD UR4, UR16, UR4, URZ ;  /* 0x00000004100472a4 */ /* 0x004fe2000f8e02ff */
[----:B0-----:R-:W-:-:S05]  /*3990*/  MOV R23, UR5 ;  /* 0x0000000500177c02 */ /* 0x001fca0008000f00 */
[----:B------:R-:W-:Y:S02]  /*39a0*/  MOV R9, UR4 ;  /* 0x0000000400097c02 */ /* 0x000fe40008000f00 */
[----:B------:R-:W-:-:S03]  /*39b0*/  IADD3 R23, PT, PT, -R23, UR10, RZ ;  /* 0x0000000a17177c10 */ /* 0x000fc6000fffe1ff */
[----:B------:R-:W-:Y:S01]  /*39c0*/  IMAD.WIDE R6, R9, 0x4, R6 ;  /* 0x0000000409067825 */ /* 0x000fe200078e0206 */
[----:B------:R-:W0:Y:S03]  /*39d0*/  LDCU UR4, c[0x0][0x3e0] ;  /* 0x00007c00ff0477ac */ /* 0x000e260008000800 */
[----:B-1----:R-:W-:Y:S01]  /*39e0*/  VIADD R5, R8, 0xffffffe ;  /* 0x0ffffffe08057836 */ /* 0x002fe20000000000 */
[----:B---3--:R-:W-:Y:S01]  /*39f0*/  IADD3 R32, P0, PT, R6, UR6, RZ ;  /* 0x0000000606207c10 */ /* 0x008fe2000ff1e0ff */
[----:B------:R-:W-:-:S03]  /*3a00*/  IMAD.SHL.U32 R9, R14, 0x20, RZ ;  /* 0x000000200e097824 */ /* 0x000fc600078e00ff */
[----:B------:R-:W-:Y:S01]  /*3a10*/  IADD3.X R29, PT, PT, R7, UR7, RZ, P0, !PT ;  /* 0x00000007071d7c10 */ /* 0x000fe200087fe4ff */
[----:B------:R-:W1:Y:S01]  /*3a20*/  F2I.FTZ.U32.TRUNC.NTZ R5, R5 ;  /* 0x0000000500057305 */ /* 0x000e62000021f000 */
[----:B------:R-:W-:-:S05]  /*3a30*/  LOP3.LUT R9, R9, 0x60, RZ, 0xe2, !PT ;  /* 0x0000006009097812 */ /* 0x000fca00078ee2ff */
[C---:B------:R-:W-:Y:S01]  /*3a40*/  IMAD R9, R2.reuse, 0x80, R9 ;  /* 0x0000008002097824 */ /* 0x040fe200078e0209 */
[----:B------:R-:W-:Y:S01]  /*3a50*/  LEA R2, R2, UR27, 0x5 ;  /* 0x0000001b02027c11 */ /* 0x000fe2000f8e28ff */
[----:B0-----:R-:W-:-:S03]  /*3a60*/  UIMAD UR4, UR8, UR4, URZ ;  /* 0x00000004080472a4 */ /* 0x001fc6000f8e02ff */
[----:B------:R-:W-:Y:S01]  /*3a70*/  IADD3 R30, PT, PT, R9, 0x10, R4 ;  /* 0x00000010091e7810 */ /* 0x000fe20007ffe004 */
[----:B------:R-:W-:Y:S01]  /*3a80*/  VIADD R26, R2, 0x3 ;  /* 0x00000003021a7836 */ /* 0x000fe20000000000 */
[----:B------:R-:W-:Y:S01]  /*3a90*/  MOV R4, RZ ;  /* 0x000000ff00047202 */ /* 0x000fe20000000f00 */
[----:B------:R-:W-:Y:S01]  /*3aa0*/  USHF.R.S32.HI UR5, URZ, 0x1f, UR4 ;  /* 0x0000001fff057899 */ /* 0x000fe20008011404 */
[----:B-1----:R-:W-:Y:S02]  /*3ab0*/  IADD3 R8, PT, PT, RZ, -R5, RZ ;  /* 0x80000005ff087210 */ /* 0x002fe40007ffe0ff */
[----:B------:R-:W-:-:S03]  /*3ac0*/  MOV R2, UR4 ;  /* 0x0000000400027c02 */ /* 0x000fc60008000f00 */
[----:B------:R-:W-:-:S04]  /*3ad0*/  IMAD.MOV.U32 R3, RZ, RZ, R8 ;  /* 0x000000ffff037224 */ /* 0x000fc800078e0008 */
[----:B------:R-:W-:-:S04]  /*3ae0*/  IMAD R3, R3, R0, RZ ;  /* 0x0000000003037224 */ /* 0x000fc800078e02ff */
[----:B------:R-:W-:Y:S01]  /*3af0*/  IMAD.HI.U32 R28, R5, R3, R4 ;  /* 0x00000003051c7227 */ /* 0x000fe200078e0004 */
[C---:B------:R-:W-:Y:S02]  /*3b00*/  LOP3.LUT R3, R25.reuse, 0x18, RZ, 0xc0, !PT ;  /* 0x0000001819037812 */ /* 0x040fe400078ec0ff */
[----:B------:R-:W-:-:S03]  /*3b10*/  LOP3.LUT R25, R25, 0xf8, RZ, 0xc0, !PT ;  /* 0x000000f819197812 */ /* 0x000fc600078ec0ff */
[----:B------:R-:W-:Y:S02]  /*3b20*/  IMAD.IADD R24, R3, 0x1, R26 ;  /* 0x0000000103187824 */ /* 0x000fe400078e021a */
[----:B------:R-:W-:-:S07]  /*3b30*/  IMAD.U32 R3, RZ, RZ, UR5 ;  /* 0x00000005ff037e24 */ /* 0x000fce000f8e00ff */
.L_x_18546:
        /* <DEDUP_REMOVED lines=27> */
[----:B------:R-:W-:Y:S01]  /*3cf0*/  IMAD.MOV.U32 R9, RZ, RZ, R4 ;  /* 0x000000ffff097224 */ /* 0x000fe200078e0004 */
[----:B------:R-:W-:Y:S01]  /*3d00*/  IADD3 R7, PT, PT, R8, UR9, RZ ;  /* 0x0000000908077c10 */ /* 0x000fe2000fffe0ff */
[----:B------:R-:W-:Y:S02]  /*3d10*/  IMAD.MOV.U32 R4, RZ, RZ, RZ ;  /* 0x000000ffff047224 */ /* 0x000fe400078e00ff */
[----:B------:R-:W-:Y:S01]  /*3d20*/  IMAD R9, R9, R6, RZ ;  /* 0x0000000609097224 */ /* 0x000fe200078e02ff */
[----:B------:R-:W-:-:S02]  /*3d30*/  IABS R10, R7 ;  /* 0x00000007000a7213 */ /* 0x000fc40000000000 */
        /* <DEDUP_REMOVED lines=35> */
[----:B------:R-:W-:-:S02]  /*3f70*/  VIADD R37, R24, 0xfffffffd ;  /* 0xfffffffd18257836 */ /* 0x000fc40000000000 */
[----:B------:R1:W5:Y:S04]  /*3f80*/  LDG.E.CONSTANT R43, desc[UR14][R12.64] ;  /* 0x0000000e0c2b7981 */ /* 0x000368000c1e9900 */
[----:B------:R1:W5:Y:S01]  /*3f90*/  LDG.E.CONSTANT R41, desc[UR14][R12.64+0x4] ;  /* 0x0000040e0c297981 */ /* 0x000362000c1e9900 */
[----:B------:R-:W-:Y:S01]  /*3fa0*/  BSSY.RECONVERGENT B2, `(.L_x_18538) ;  /* 0x0000024000027945 */ /* 0x000fe20003800200 */
[----:B0-----:R-:W-:Y:S02]  /*3fb0*/  F2FP.BF16.F32.PACK_AB R4, R5, R4 ;  /* 0x000000040504723e */ /* 0x001fe400000010ff */
[----:B------:R1:W5:Y:S01]  /*3fc0*/  LDG.E.CONSTANT R9, desc[UR14][R12.64+0x8] ;  /* 0x0000080e0c097981 */ /* 0x000362000c1e9900 */
[----:B------:R-:W-:-:S03]  /*3fd0*/  F2FP.BF16.F32.PACK_AB R38, R7, R6 ;  /* 0x000000060726723e */ /* 0x000fc600000010ff */
[----:B------:R1:W5:Y:S01]  /*3fe0*/  LDG.E.CONSTANT R8, desc[UR14][R12.64+0xc] ;  /* 0x00000c0e0c087981 */ /* 0x000362000c1e9900 */
[----:B------:R-:W-:Y:S05]  /*3ff0*/  @P0 BRA `(.L_x_18539) ;  /* 0x0000000000780947 */ /* 0x000fea0003800000 */
[C---:B------:R-:W-:Y:S01]  /*4000*/  VIADD R5, R24.reuse, 0xffffffff ;  /* 0xffffffff18057836 */ /* 0x040fe20000000000 */
[----:B------:R-:W-:Y:S02]  /*4010*/  ISETP.GE.AND P2, PT, R24, UR22, PT ;  /* 0x0000001618007c0c */ /* 0x000fe4000bf46270 */
[----:B-----5:R-:W-:Y:S02]  /*4020*/  PRMT R7, R8, 0x7632, R7 ;  /* 0x0000763208077816 */ /* 0x020fe40000000007 */
[----:B------:R-:W-:Y:S02]  /*4030*/  ISETP.GE.AND P1, PT, R5, UR22, PT ;  /* 0x0000001605007c0c */ /* 0x000fe4000bf26270 */
[C---:B------:R-:W-:Y:S02]  /*4040*/  PRMT R5, R41.reuse, 0x7632, R5 ;  /* 0x0000763229057816 */ /* 0x040fe40000000005 */
[----:B------:R-:W-:Y:S02]  /*4050*/  SEL R41, R41, RZ, !P1 ;  /* 0x000000ff29297207 */ /* 0x000fe40004800000 */
[----:B------:R-:W-:-:S02]  /*4060*/  SEL R6, R5, RZ, !P2 ;  /* 0x000000ff05067207 */ /* 0x000fc40005000000 */
[C---:B------:R-:W-:Y:S02]  /*4070*/  IADD3 R5, PT, PT, R24.reuse, 0x1, RZ ;  /* 0x0000000118057810 */ /* 0x040fe40007ffe0ff */
[----:B------:R-:W-:Y:S01]  /*4080*/  PRMT R41, R41, 0x5410, R6 ;  /* 0x0000541029297816 */ /* 0x000fe20000000006 */
[C---:B------:R-:W-:Y:S01]  /*4090*/  VIADD R6, R24.reuse, 0x2 ;  /* 0x0000000218067836 */ /* 0x040fe20000000000 */
[----:B------:R-:W-:Y:S02]  /*40a0*/  ISETP.GE.AND P3, PT, R5, UR22, PT ;  /* 0x0000001605007c0c */ /* 0x000fe4000bf66270 */
[----:B------:R-:W-:Y:S02]  /*40b0*/  IADD3 R5, PT, PT, R24, 0x4, RZ ;  /* 0x0000000418057810 */ /* 0x000fe40007ffe0ff */
[----:B------:R-:W-:Y:S01]  /*40c0*/  ISETP.GE.AND P4, PT, R6, UR22, PT ;  /* 0x0000001606007c0c */ /* 0x000fe2000bf86270 */
[C---:B------:R-:W-:Y:S01]  /*40d0*/  VIADD R6, R24.reuse, 0x3 ;  /* 0x0000000318067836 */ /* 0x040fe20000000000 */
[----:B------:R-:W-:Y:S01]  /*40e0*/  ISETP.GE.AND P6, PT, R5, UR22, PT ;  /* 0x0000001605007c0c */ /* 0x000fe2000bfc6270 */
[----:B------:R-:W-:Y:S01]  /*40f0*/  VIADD R5, R24, 0xfffffffe ;  /* 0xfffffffe18057836 */ /* 0x000fe20000000000 */
[----:B------:R-:W-:-:S02]  /*4100*/  ISETP.GE.AND P1, PT, R37, UR22, PT ;  /* 0x0000001625007c0c */ /* 0x000fc4000bf26270 */
        /* <DEDUP_REMOVED lines=12> */
[----:B------:R-:W-:-:S07]  /*41d0*/  PRMT R43, R43, 0x5410, R6 ;  /* 0x000054102b2b7816 */ /* 0x000fce0000000006 */
.L_x_18539:
[----:B------:R-:W-:Y:S05]  /*41e0*/  BSYNC.RECONVERGENT B2 ;  /* 0x0000000000027941 */ /* 0x000fea0003800200 */
.L_x_18538:
[----:B-----5:R-:W-:Y:S02]  /*41f0*/  HFMA2.BF16_V2 R41, R38, R41, -RZ ;  /* 0x0000002926297231 */ /* 0x020fe400003000ff */
[----:B------:R-:W-:Y:S01]  /*4200*/  HMUL2.BF16_V2 R43, R4, R43 ;  /* 0x0000002b042b7232 */ /* 0x000fe20000200000 */
[----:B------:R-:W-:Y:S01]  /*4210*/  F2FP.BF16.F32.PACK_AB R10, R11, R10 ;  /* 0x0000000a0b0a723e */ /* 0x000fe200000010ff */
[----:B------:R-:W5:Y:S03]  /*4220*/  LDG.E.CONSTANT R7, desc[UR14][R12.64+0x200] ;  /* 0x0002000e0c077981 */ /* 0x000f66000c1e9900 */
[C---:B------:R-:W-:Y:S01]  /*4230*/  PRMT R11, R43.reuse, 0x7610, R11 ;  /* 0x000076102b0b7816 */ /* 0x040fe2000000000b */
[----:B------:R-:W5:Y:S01]  /*4240*/  LDG.E.CONSTANT R6, desc[UR14][R12.64+0x204] ;  /* 0x0002040e0c067981 */ /* 0x000f62000c1e9900 */
[----:B------:R-:W-:-:S03]  /*4250*/  PRMT R43, R43, 0x7632, R43 ;  /* 0x000076322b2b7816 */ /* 0x000fc6000000002b */
[----:B------:R-:W5:Y:S04]  /*4260*/  LDG.E.CONSTANT R5, desc[UR14][R12.64+0x208] ;  /* 0x0002080e0c057981 */ /* 0x000f68000c1e9900 */
[----:B------:R1:W5:Y:S01]  /*4270*/  LDG.E.CONSTANT R42, desc[UR14][R12.64+0x20c] ;  /* 0x00020c0e0c2a7981 */ /* 0x000362000c1e9900 */
[----:B------:R-:W-:Y:S01]  /*4280*/  SHF.L.U32 R44, R43, 0x10, RZ ;  /* 0x000000102b2c7819 */ /* 0x000fe200000006ff */
[----:B------:R-:W-:Y:S01]  /*4290*/  IMAD.U32 R11, R11, 0x10000, RZ ;  /* 0x000100000b0b7824 */ /* 0x000fe200078e00ff */
[----:B------:R-:W-:Y:S01]  /*42a0*/  BSSY.RECONVERGENT B2, `(.L_x_18540) ;  /* 0x0000027000027945 */ /* 0x000fe20003800200 */
[----:B------:R-:W-:Y:S02]  /*42b0*/  HMUL2.BF16_V2 R9, R40, R9 ;  /* 0x0000000928097232 */ /* 0x000fe40000200000 */
[----:B------:R-:W-:Y:S01]  /*42c0*/  FADD.FTZ R11, R11, R44 ;  /* 0x0000002c0b0b7221 */ /* 0x000fe20000010000 */
[----:B-1----:R-:W-:-:S02]  /*42d0*/  PRMT R12, R41, 0x7610, R12 ;  /* 0x00007610290c7816 */ /* 0x002fc4000000000c */
[----:B------:R-:W-:-:S03]  /*42e0*/  PRMT R13, R41, 0x7632, R13 ;  /* 0x00007632290d7816 */ /* 0x000fc6000000000d */
[----:B------:R-:W-:Y:S01]  /*42f0*/  IMAD.U32 R12, R12, 0x10000, RZ ;  /* 0x000100000c0c7824 */ /* 0x000fe200078e00ff */
[----:B------:R-:W-:-:S05]  /*4300*/  SHF.L.U32 R13, R13, 0x10, RZ ;  /* 0x000000100d0d7819 */ /* 0x000fca00000006ff */
[----:B------:R-:W-:Y:S01]  /*4310*/  FADD.FTZ R12, R12, R13 ;  /* 0x0000000d0c0c7221 */ /* 0x000fe20000010000 */
[----:B------:R-:W-:Y:S06]  /*4320*/  @P0 BRA `(.L_x_18541) ;  /* 0x0000000000780947 */ /* 0x000fec0003800000 */
[C---:B------:R-:W-:Y:S01]  /*4330*/  VIADD R13, R24.reuse, 0xffffffff ;  /* 0xffffffff180d7836 */ /* 0x040fe20000000000 */
[----:B------:R-:W-:Y:S02]  /*4340*/  ISETP.GE.AND P2, PT, R24, UR22, PT ;  /* 0x0000001618007c0c */ /* 0x000fe4000bf46270 */
[----:B-----5:R-:W-:Y:S02]  /*4350*/  PRMT R41, R42, 0x7632, R41 ;  /* 0x000076322a297816 */ /* 0x020fe40000000029 */
[----:B------:R-:W-:Y:S02]  /*4360*/  ISETP.GE.AND P1, PT, R13, UR22, PT ;  /* 0x000000160d007c0c */ /* 0x000fe4000bf26270 */
[C---:B------:R-:W-:Y:S02]  /*4370*/  PRMT R13, R6.reuse, 0x7632, R13 ;  /* 0x00007632060d7816 */ /* 0x040fe4000000000d */
[----:B------:R-:W-:Y:S02]  /*4380*/  SEL R6, R6, RZ, !P1 ;  /* 0x000000ff06067207 */ /* 0x000fe40004800000 */
[----:B------:R-:W-:-:S04]  /*4390*/  SEL R13, R13, RZ, !P2 ;  /* 0x000000ff0d0d7207 */ /* 0x000fc80005000000 */
[----:B------:R-:W-:Y:S02]  /*43a0*/  PRMT R6, R6, 0x5410, R13 ;  /* 0x0000541006067816 */ /* 0x000fe4000000000d */
[----:B------:R-:W-:-:S04]  /*43b0*/  IADD3 R13, PT, PT, R24, 0x1, RZ ;  /* 0x00000001180d7810 */ /* 0x000fc80007ffe0ff */
[----:B------:R-:W-:Y:S01]  /*43c0*/  ISETP.GE.AND P1, PT, R13, UR22, PT ;  /* 0x000000160d007c0c */ /* 0x000fe2000bf26270 */
[----:B------:R-:W-:-:S05]  /*43d0*/  VIADD R13, R24, 0x2 ;  /* 0x00000002180d7836 */ /* 0x000fca0000000000 */
[----:B------:R-:W-:Y:S02]  /*43e0*/  ISETP.GE.AND P2, PT, R13, UR22, PT ;  /* 0x000000160d007c0c */ /* 0x000fe4000bf46270 */
[C---:B------:R-:W-:Y:S02]  /*43f0*/  PRMT R13, R5.reuse, 0x7632, R13 ;  /* 0x00007632050d7816 */ /* 0x040fe4000000000d */
[----:B------:R-:W-:Y:S02]  /*4400*/  SEL R5, R5, RZ, !P1 ;  /* 0x000000ff05057207 */ /* 0x000fe40004800000 */
[----:B------:R-:W-:Y:S02]  /*4410*/  SEL R44, R13, RZ, !P2 ;  /* 0x000000ff0d2c7207 */ /* 0x000fe40005000000 */
[----:B------:R-:W-:Y:S02]  /*4420*/  IADD3 R13, PT, PT, R24, 0x3, RZ ;  /* 0x00000003180d7810 */ /* 0x000fe40007ffe0ff */
[----:B------:R-:W-:-:S02]  /*4430*/  ISETP.GE.AND P1, PT, R37, UR22, PT ;  /* 0x0000001625007c0c */ /* 0x000fc4000bf26270 */
[----:B------:R-:W-:Y:S01]  /*4440*/  ISETP.GE.AND P3, PT, R13, UR22, PT ;  /* 0x000000160d007c0c */ /* 0x000fe2000bf66270 */
[----:B------:R-:W-:Y:S01]  /*4450*/  VIADD R13, R24, 0x4 ;  /* 0x00000004180d7836 */ /* 0x000fe20000000000 */
[----:B------:R-:W-:Y:S02]  /*4460*/  PRMT R5, R5, 0x5410, R44 ;  /* 0x0000541005057816 */ /* 0x000fe4000000002c */
[----:B------:R-:W-:Y:S02]  /*4470*/  SEL R42, R42, RZ, !P3 ;  /* 0x000000ff2a2a7207 */ /* 0x000fe40005800000 */
[----:B------:R-:W-:Y:S02]  /*4480*/  ISETP.GE.AND P4, PT, R13, UR22, PT ;  /* 0x000000160d007c0c */ /* 0x000fe4000bf86270 */
[----:B------:R-:W-:Y:S02]  /*4490*/  IADD3 R13, PT, PT, R24, -0x2, RZ ;  /* 0xfffffffe180d7810 */ /* 0x000fe40007ffe0ff */
[----:B------:R-:W-:-:S02]  /*44a0*/  SEL R41, R41, RZ, !P4 ;  /* 0x000000ff29297207 */ /* 0x000fc40006000000 */
[----:B------:R-:W-:Y:S02]  /*44b0*/  ISETP.GE.AND P2, PT, R13, UR22, PT ;  /* 0x000000160d007c0c */ /* 0x000fe4000bf46270 */
[C---:B------:R-:W-:Y:S02]  /*44c0*/  PRMT R13, R7.reuse, 0x7632, R13 ;  /* 0x00007632070d7816 */ /* 0x040fe4000000000d */
[----:B------:R-:W-:Y:S02]  /*44d0*/  SEL R7, R7, RZ, !P1 ;  /* 0x000000ff07077207 */ /* 0x000fe40004800000 */
[----:B------:R-:W-:Y:S02]  /*44e0*/  SEL R44, R13, RZ, !P2 ;  /* 0x000000ff0d2c7207 */ /* 0x000fe40005000000 */
[----:B------:R-:W-:Y:S02]  /*44f0*/  PRMT R42, R42, 0x5410, R41 ;  /* 0x000054102a2a7816 */ /* 0x000fe40000000029 */
[----:B------:R-:W-:-:S07]  /*4500*/  PRMT R7, R7, 0x5410, R44 ;  /* 0x0000541007077816 */ /* 0x000fce000000002c */
.L_x_18541:
[----:B------:R-:W-:Y:S05]  /*4510*/  BSYNC.RECONVERGENT B2 ;  /* 0x0000000000027941 */ /* 0x000fea0003800200 */
.L_x_18540:
[C---:B------:R-:W-:Y:S01]  /*4520*/  PRMT R13, R9.reuse, 0x7632, R13 ;  /* 0x00007632090d7816 */ /* 0x040fe2000000000d */
[----:B------:R-:W-:Y:S02]  /*4530*/  IMAD.U32 R9, R9, 0x10000, RZ ;  /* 0x0001000009097824 */ /* 0x000fe400078e00ff */
[----:B------:R-:W-:Y:S01]  /*4540*/  FADD.FTZ R12, R11, R12 ;  /* 0x0000000c0b0c7221 */ /* 0x000fe20000010000 */
[----:B-----5:R-:W-:Y:S01]  /*4550*/  HMUL2.BF16_V2 R6, R38, R6 ;  /* 0x0000000626067232 */ /* 0x020fe20000200000 */
[----:B------:R-:W-:Y:S01]  /*4560*/  SHF.L.U32 R44, R13, 0x10, RZ ;  /* 0x000000100d2c7819 */ /* 0x000fe200000006ff */
[----:B------:R-:W-:Y:S02]  /*4570*/  HFMA2.BF16_V2 R13, R4, R7, -RZ ;  /* 0x00000007040d7231 */ /* 0x000fe400003000ff */
[----:B------:R-:W-:Y:S01]  /*4580*/  HMUL2.BF16_V2 R8, R10, R8 ;  /* 0x000000080a087232 */ /* 0x000fe20000200000 */
[----:B------:R-:W-:Y:S01]  /*4590*/  BSSY.RECONVERGENT B2, `(.L_x_18542) ;  /* 0x000003d000027945 */ /* 0x000fe20003800200 */
[----:B------:R-:W-:Y:S01]  /*45a0*/  FADD.FTZ R7, R9, R44 ;  /* 0x0000002c09077221 */ /* 0x000fe20000010000 */
[----:B------:R-:W-:-:S02]  /*45b0*/  PRMT R11, R13, 0x7632, R11 ;  /* 0x000076320d0b7816 */ /* 0x000fc4000000000b */
[----:B------:R-:W-:Y:S02]  /*45c0*/  PRMT R9, R13, 0x7610, R9 ;  /* 0x000076100d097816 */ /* 0x000fe40000000009 */
[----:B------:R-:W-:Y:S01]  /*45d0*/  SHF.L.U32 R44, R11, 0x10, RZ ;  /* 0x000000100b2c7819 */ /* 0x000fe200000006ff */
[----:B------:R-:W-:Y:S02]  /*45e0*/  HFMA2.BF16_V2 R11, R40, R5, -RZ ;  /* 0x00000005280b7231 */ /* 0x000fe400003000ff */
[----:B------:R-:W-:-:S04]  /*45f0*/  IMAD.U32 R9, R9, 0x10000, RZ ;  /* 0x0001000009097824 */ /* 0x000fc800078e00ff */
[----:B------:R-:W-:Y:S01]  /*4600*/  FADD.FTZ R5, R9, R44 ;  /* 0x0000002c09057221 */ /* 0x000fe20000010000 */
[C---:B------:R-:W-:Y:S01]  /*4610*/  PRMT R9, R6.reuse, 0x7632, R9 ;  /* 0x0000763206097816 */ /* 0x040fe20000000009 */
[----:B------:R-:W-:Y:S01]  /*4620*/  IMAD.U32 R6, R6, 0x10000, RZ ;  /* 0x0001000006067824 */ /* 0x000fe200078e00ff */
[C---:B------:R-:W-:Y:S01]  /*4630*/  PRMT R13, R11.reuse, 0x7632, R13 ;  /* 0x000076320b0d7816 */ /* 0x040fe2000000000d */
[----:B------:R-:W-:Y:S01]  /*4640*/  IMAD.U32 R11, R11, 0x10000, RZ ;  /* 0x000100000b0b7824 */ /* 0x000fe200078e00ff */
[----:B------:R-:W-:Y:S02]  /*4650*/  SHF.L.U32 R9, R9, 0x10, RZ ;  /* 0x0000001009097819 */ /* 0x000fe400000006ff */
[----:B------:R-:W-:-:S03]  /*4660*/  SHF.L.U32 R44, R13, 0x10, RZ ;  /* 0x000000100d2c7819 */ /* 0x000fc600000006ff */
[----:B------:R-:W-:Y:S02]  /*4670*/  FADD.FTZ R6, R6, R9 ;  /* 0x0000000906067221 */ /* 0x000fe40000010000 */
[----:B------:R-:W-:Y:S01]  /*4680*/  FADD.FTZ R9, R11, R44 ;  /* 0x0000002c0b097221 */ /* 0x000fe20000010000 */
[----:B------:R-:W-:Y:S02]  /*4690*/  HFMA2.BF16_V2 R11, R10, R42, -RZ ;  /* 0x0000002a0a0b7231 */ /* 0x000fe400003000ff */
[--C-:B------:R-:W-:Y:S01]  /*46a0*/  FADD.FTZ R42, R5, R6.reuse ;  /* 0x00000006052a7221 */ /* 0x100fe20000010000 */
[C---:B------:R-:W-:Y:S02]  /*46b0*/  PRMT R5, R8.reuse, 0x7610, R5 ;  /* 0x0000761008057816 */ /* 0x040fe40000000005 */
[----:B------:R-:W-:-:S03]  /*46c0*/  PRMT R6, R8, 0x7632, R6 ;  /* 0x0000763208067816 */ /* 0x000fc60000000006 */
[----:B------:R-:W-:Y:S01]  /*46d0*/  IMAD.U32 R5, R5, 0x10000, RZ ;  /* 0x0001000005057824 */ /* 0x000fe200078e00ff */
[----:B------:R-:W-:Y:S02]  /*46e0*/  SHF.L.U32 R6, R6, 0x10, RZ ;  /* 0x0000001006067819 */ /* 0x000fe400000006ff */
[C---:B------:R-:W-:Y:S02]  /*46f0*/  PRMT R8, R11.reuse, 0x7610, R8 ;  /* 0x000076100b087816 */ /* 0x040fe40000000008 */
[----:B------:R-:W-:Y:S01]  /*4700*/  PRMT R11, R11, 0x7632, R11 ;  /* 0x000076320b0b7816 */ /* 0x000fe2000000000b */
[----:B------:R-:W-:Y:S02]  /*4710*/  FADD.FTZ R5, R5, R6 ;  /* 0x0000000605057221 */ /* 0x000fe40000010000 */
[----:B------:R-:W-:Y:S01]  /*4720*/  IMAD.U32 R13, R8, 0x10000, RZ ;  /* 0x00010000080d7824 */ /* 0x000fe200078e00ff */
[----:B------:R-:W-:Y:S01]  /*4730*/  SHF.L.U32 R44, R11, 0x10, RZ ;  /* 0x000000100b2c7819 */ /* 0x000fe200000006ff */
[----:B------:R-:W-:Y:S01]  /*4740*/  FADD.FTZ R8, R12, R7 ;  /* 0x000000070c087221 */ /* 0x000fe20000010000 */
[----:B------:R-:W-:-:S03]  /*4750*/  FADD.FTZ R7, R42, R9 ;  /* 0x000000092a077221 */ /* 0x000fc60000010000 */
[----:B------:R-:W-:Y:S01]  /*4760*/  FADD.FTZ R6, R13, R44 ;  /* 0x0000002c0d067221 */ /* 0x000fe20000010000 */
[----:B------:R-:W-:Y:S06]  /*4770*/  @P0 BRA `(.L_x_18543) ;  /* 0x0000000000780947 */ /* 0x000fec0003800000 */
[C---:B------:R-:W-:Y:S01]  /*4780*/  VIADD R9, R24.reuse, 0xffffffff ;  /* 0xffffffff18097836 */ /* 0x040fe20000000000 */
[C---:B------:R-:W-:Y:S01]  /*4790*/  ISETP.GE.AND P6, PT, R24.reuse, UR22, PT ;  /* 0x0000001618007c0c */ /* 0x040fe2000bfc6270 */
[C---:B------:R-:W-:Y:S01]  /*47a0*/  VIADD R12, R24.reuse, 0x2 ;  /* 0x00000002180c7836 */ /* 0x040fe20000000000 */
[C---:B------:R-:W-:Y:S02]  /*47b0*/  IADD3 R11, PT, PT, R24.reuse, 0x1, RZ ;  /* 0x00000001180b7810 */ /* 0x040fe40007ffe0ff */
[----:B------:R-:W-:Y:S01]  /*47c0*/  ISETP.GE.AND P5, PT, R9, UR22, PT ;  /* 0x0000001609007c0c */ /* 0x000fe2000bfa6270 */
[----:B------:R-:W-:Y:S01]  /*47d0*/  VIADD R9, R24, 0x4 ;  /* 0x0000000418097836 */ /* 0x000fe20000000000 */
[----:B------:R-:W-:Y:S02]  /*47e0*/  ISETP.GE.AND P3, PT, R12, UR22, PT ;  /* 0x000000160c007c0c */ /* 0x000fe4000bf66270 */
[----:B------:R-:W-:Y:S02]  /*47f0*/  PRMT R12, R21, 0x7632, R12 ;  /* 0x00007632150c7816 */ /* 0x000fe4000000000c */
[----:B------:R-:W-:-:S02]  /*4800*/  ISETP.GE.AND P1, PT, R9, UR22, PT ;  /* 0x0000001609007c0c */ /* 0x000fc4000bf26270 */
[C---:B------:R-:W-:Y:S02]  /*4810*/  IADD3 R13, PT, PT, R24.reuse, 0x3, RZ ;  /* 0x00000003180d7810 */ /* 0x040fe40007ffe0ff */
[----:B------:R-:W-:Y:S02]  /*4820*/  IADD3 R9, PT, PT, R24, -0x2, RZ ;  /* 0xfffffffe18097810 */ /* 0x000fe40007ffe0ff */
[----:B------:R-:W-:Y:S02]  /*4830*/  SEL R12, R12, RZ, !P6 ;  /* 0x000000ff0c0c7207 */ /* 0x000fe40007000000 */
[----:B------:R-:W-:Y:S02]  /*4840*/  ISETP.GE.AND P4, PT, R11, UR22, PT ;  /* 0x000000160b007c0c */ /* 0x000fe4000bf86270 */
[----:B------:R-:W-:Y:S02]  /*4850*/  ISETP.GE.AND P2, PT, R13, UR22, PT ;  /* 0x000000160d007c0c */ /* 0x000fe4000bf46270 */
[----:B------:R-:W-:-:S02]  /*4860*/  SEL R21, R21, RZ, !P5 ;  /* 0x000000ff15157207 */ /* 0x000fc40006800000 */
[----:B------:R-:W-:Y:S02]  /*4870*/  ISETP.GE.AND P6, PT, R9, UR22, PT ;  /* 0x0000001609007c0c */ /* 0x000fe4000bfc6270 */
[----:B------:R-:W-:Y:S02]  /*4880*/  ISETP.GE.AND P5, PT, R37, UR22, PT ;  /* 0x0000001625007c0c */ /* 0x000fe4000bfa6270 */
[----:B------:R-:W-:Y:S02]  /*4890*/  PRMT R11, R20, 0x7632, R11 ;  /* 0x00007632140b7816 */ /* 0x000fe4000000000b */
[C---:B------:R-:W-:Y:S02]  /*48a0*/  PRMT R9, R22.reuse, 0x7632, R9 ;  /* 0x0000763216097816 */ /* 0x040fe40000000009 */
        /* <DEDUP_REMOVED lines=11> */
.L_x_18543:
[----:B------:R-:W-:Y:S05]  /*4960*/  BSYNC.RECONVERGENT B2 ;  /* 0x0000000000027941 */ /* 0x000fea0003800200 */
.L_x_18542:
[----:B------:R-:W-:Y:S01]  /*4970*/  BSSY.RECONVERGENT B2, `(.L_x_18544) ;  /* 0x0000022000027945 */ /* 0x000fe20003800200 */
[----:B------:R-:W-:Y:S02]  /*4980*/  HFMA2.BF16_V2 R21, R38, R21, -RZ ;  /* 0x0000001526157231 */ /* 0x000fe400003000ff */
[----:B------:R-:W-:Y:S01]  /*4990*/  HMUL2.BF16_V2 R22, R4, R22 ;  /* 0x0000001604167232 */ /* 0x000fe20000200000 */
[----:B------:R-:W-:Y:S06]  /*49a0*/  @P0 BRA `(.L_x_18545) ;  /* 0x0000000000780947 */ /* 0x000fec0003800000 */
[C---:B------:R-:W-:Y:S01]  /*49b0*/  VIADD R9, R24.reuse, 0xfffffffe ;  /* 0xfffffffe18097836 */ /* 0x040fe20000000000 */
[C---:B------:R-:W-:Y:S01]  /*49c0*/  IADD3 R11, PT, PT, R24.reuse, -0x1, RZ ;  /* 0xffffffff180b7810 */ /* 0x040fe20007ffe0ff */
[C---:B------:R-:W-:Y:S01]  /*49d0*/  VIADD R13, R24.reuse, 0x3 ;  /* 0x00000003180d7836 */ /* 0x040fe20000000000 */
[----:B------:R-:W-:Y:S02]  /*49e0*/  ISETP.GE.AND P6, PT, R37, UR22, PT ;  /* 0x0000001625007c0c */ /* 0x000fe4000bfc6270 */
[----:B------:R-:W-:Y:S02]  /*49f0*/  ISETP.GE.AND P5, PT, R9, UR22, PT ;  /* 0x0000001609007c0c */ /* 0x000fe4000bfa6270 */
[----:B------:R-:W-:Y:S01]  /*4a00*/  ISETP.GE.AND P4, PT, R11, UR22, PT ;  /* 0x000000160b007c0c */ /* 0x000fe2000bf86270 */
[C---:B------:R-:W-:Y:S01]  /*4a10*/  VIADD R11, R24.reuse, 0x1 ;  /* 0x00000001180b7836 */ /* 0x040fe20000000000 */
[C---:B------:R-:W-:Y:S02]  /*4a20*/  IADD3 R9, PT, PT, R24.reuse, 0x4, RZ ;  /* 0x0000000418097810 */ /* 0x040fe40007ffe0ff */
[----:B------:R-:W-:-:S02]  /*4a30*/  IADD3 R12, PT, PT, R24, 0x2, RZ ;  /* 0x00000002180c7810 */ /* 0x000fc40007ffe0ff */
[----:B------:R-:W-:Y:S02]  /*4a40*/  ISETP.GE.AND P0, PT, R9, UR22, PT ;  /* 0x0000001609007c0c */ /* 0x000fe4000bf06270 */
[----:B------:R-:W-:Y:S02]  /*4a50*/  ISETP.GE.AND P3, PT, R11, UR22, PT ;  /* 0x000000160b007c0c */ /* 0x000fe4000bf66270 */
[----:B------:R-:W-:Y:S02]  /*4a60*/  ISETP.GE.AND P1, PT, R13, UR22, PT ;  /* 0x000000160d007c0c */ /* 0x000fe4000bf26270 */
[----:B------:R-:W-:Y:S02]  /*4a70*/  SEL R9, R18, RZ, !P6 ;  /* 0x000000ff12097207 */ /* 0x000fe40007000000 */
[----:B------:R-:W-:Y:S02]  /*4a80*/  ISETP.GE.AND P2, PT, R12, UR22, PT ;  /* 0x000000160c007c0c */ /* 0x000fe4000bf46270 */
[----:B------:R-:W-:-:S02]  /*4a90*/  ISETP.GE.AND P6, PT, R24, UR22, PT ;  /* 0x0000001618007c0c */ /* 0x000fc4000bfc6270 */
        /* <DEDUP_REMOVED lines=15> */
.L_x_18545:
[----:B------:R-:W-:Y:S05]  /*4b90*/  BSYNC.RECONVERGENT B2 ;  /* 0x0000000000027941 */ /* 0x000fea0003800200 */
.L_x_18544:
[----:B------:R-:W-:Y:S01]  /*4ba0*/  HMUL2.BF16_V2 R12, R40, R20 ;  /* 0x00000014280c7232 */ /* 0x000fe20000200000 */
[----:B------:R-:W-:Y:S01]  /*4bb0*/  PRMT R11, R21, 0x7632, R11 ;  /* 0x00007632150b7816 */ /* 0x000fe2000000000b */
[----:B------:R-:W-:Y:S01]  /*4bc0*/  HMUL2.BF16_V2 R17, R38, R17 ;  /* 0x0000001126117232 */ /* 0x000fe20000200000 */
[----:B------:R-:W-:Y:S01]  /*4bd0*/  PRMT R9, R22, 0x7632, R9 ;  /* 0x0000763216097816 */ /* 0x000fe20000000009 */
[----:B------:R-:W-:Y:S01]  /*4be0*/  HFMA2.BF16_V2 R19, R10, R19, -RZ ;  /* 0x000000130a137231 */ /* 0x000fe200003000ff */
[C---:B------:R-:W-:Y:S01]  /*4bf0*/  PRMT R13, R12.reuse, 0x7632, R13 ;  /* 0x000076320c0d7816 */ /* 0x040fe2000000000d */
[----:B------:R-:W-:Y:S01]  /*4c00*/  IMAD.U32 R12, R12, 0x10000, RZ ;  /* 0x000100000c0c7824 */ /* 0x000fe200078e00ff */
[----:B------:R-:W-:Y:S01]  /*4c10*/  SHF.L.U32 R20, R11, 0x10, RZ ;  /* 0x000000100b147819 */ /* 0x000fe200000006ff */
[----:B------:R-:W-:Y:S01]  /*4c20*/  HFMA2.BF16_V2 R11, R4, R18, -RZ ;  /* 0x00000012040b7231 */ /* 0x000fe200003000ff */
[----:B------:R-:W-:Y:S01]  /*4c30*/  SHF.L.U32 R13, R13, 0x10, RZ ;  /* 0x000000100d0d7819 */ /* 0x000fe200000006ff */
[----:B------:R-:W-:Y:S01]  /*4c40*/  IMAD.U32 R22, R22, 0x10000, RZ ;  /* 0x0001000016167824 */ /* 0x000fe200078e00ff */
[----:B------:R-:W-:Y:S01]  /*4c50*/  SHF.L.U32 R9, R9, 0x10, RZ ;  /* 0x0000001009097819 */ /* 0x000fe200000006ff */
[----:B------:R-:W-:-:S02]  /*4c60*/  IMAD.U32 R21, R21, 0x10000, RZ ;  /* 0x0001000015157824 */ /* 0x000fc400078e00ff */
[----:B------:R-:W-:Y:S02]  /*4c70*/  HMUL2.BF16_V2 R16, R40, R16 ;  /* 0x0000001028107232 */ /* 0x000fe40000200000 */
[--C-:B------:R-:W-:Y:S01]  /*4c80*/  FADD.FTZ R4, R12, R13.reuse ;  /* 0x0000000d0c047221 */ /* 0x100fe20000010000 */
[C---:B------:R-:W-:Y:S01]  /*4c90*/  PRMT R13, R17.reuse, 0x7610, R13 ;  /* 0x00007610110d7816 */ /* 0x040fe2000000000d */
[----:B------:R-:W-:Y:S01]  /*4ca0*/  FADD.FTZ R9, R22, R9 ;  /* 0x0000000916097221 */ /* 0x000fe20000010000 */
[----:B------:R-:W-:Y:S01]  /*4cb0*/  PRMT R17, R17, 0x7632, R17 ;  /* 0x0000763211117816 */ /* 0x000fe20000000011 */
[----:B------:R-:W-:Y:S01]  /*4cc0*/  FADD.FTZ R20, R21, R20 ;  /* 0x0000001415147221 */ /* 0x000fe20000010000 */
[----:B------:R-:W-:Y:S01]  /*4cd0*/  PRMT R12, R11, 0x7632, R12 ;  /* 0x000076320b0c7816 */ /* 0x000fe2000000000c */
[----:B------:R-:W-:Y:S01]  /*4ce0*/  IMAD.U32 R13, R13, 0x10000, RZ ;  /* 0x000100000d0d7824 */ /* 0x000fe200078e00ff */
[----:B------:R-:W-:Y:S01]  /*4cf0*/  SHF.L.U32 R18, R17, 0x10, RZ ;  /* 0x0000001011127819 */ /* 0x000fe200000006ff */
[----:B------:R-:W-:Y:S01]  /*4d00*/  HFMA2.BF16_V2 R17, R10, R15, -RZ ;  /* 0x0000000f0a117231 */ /* 0x000fe200003000ff */
[----:B------:R-:W-:Y:S01]  /*4d10*/  SHF.L.U32 R12, R12, 0x10, RZ ;  /* 0x000000100c0c7819 */ /* 0x000fe200000006ff */
[----:B------:R-:W-:Y:S01]  /*4d20*/  IMAD.U32 R11, R11, 0x10000, RZ ;  /* 0x000100000b0b7824 */ /* 0x000fe200078e00ff */
[C---:B------:R-:W-:Y:S01]  /*4d30*/  PRMT R15, R16.reuse, 0x7632, R15 ;  /* 0x00007632100f7816 */ /* 0x040fe2000000000f */
[----:B------:R-:W-:Y:S01]  /*4d40*/  FADD.FTZ R18, R13, R18 ;  /* 0x000000120d127221 */ /* 0x000fe20000010000 */
[----:B------:R-:W-:Y:S01]  /*4d50*/  PRMT R13, R16, 0x7610, R13 ;  /* 0x00007610100d7816 */ /* 0x000fe2000000000d */
        /* <DEDUP_REMOVED lines=22> */
[----:B------:R-:W-:-:S02]  /*4ec0*/  FADD.FTZ R34, R34, R7 ;  /* 0x0000000722227221 */ /* 0x000fc40000010000 */
[----:B------:R-:W-:Y:S01]  /*4ed0*/  FADD.FTZ R16, R11, R16 ;  /* 0x000000100b107221 */ /* 0x000fe20000010000 */
[----:B------:R-:W-:-:S03]  /*4ee0*/  FADD.FTZ R33, R33, R4 ;  /* 0x0000000421217221 */ /* 0x000fc60000010000 */
[----:B------:R-:W-:-:S07]  /*4ef0*/  FADD.FTZ R31, R31, R16 ;  /* 0x000000101f1f7221 */ /* 0x000fce0000010000 */
.L_x_18537:
[----:B------:R-:W-:Y:S05]  /*4f00*/  BSYNC.RECONVERGENT B0 ;  /* 0x0000000000007941 */ /* 0x000fea0003800200 */
.L_x_18536:
[----:B------:R-:W-:Y:S01]  /*4f10*/  VIADD R4, R27, 0x3 ;  /* 0x000000031b047836 */ /* 0x000fe20000000000 */
[----:B------:R-:W-:Y:S01]  /*4f20*/  IADD3 R32, P1, PT, R32, 0x10, RZ ;  /* 0x0000001020207810 */ /* 0x000fe20007f3e0ff */
[----:B------:R-:W-:Y:S01]  /*4f30*/  VIADD R24, R24, 0x80 ;  /* 0x0000008018187836 */ /* 0x000fe20000000000 */
[----:B------:R-:W-:Y:S01]  /*4f40*/  IADD3 R39, PT, PT, R39, 0x4, RZ ;  /* 0x0000000427277810 */ /* 0x000fe20007ffe0ff */
[----:B------:R-:W-:Y:S01]  /*4f50*/  VIADD R30, R30, 0x200 ;  /* 0x000002001e1e7836 */ /* 0x000fe20000000000 */
[----:B------:R-:W-:Y:S01]  /*4f60*/  ISETP.GE.U32.AND P0, PT, R4, UR20, PT ;  /* 0x0000001404007c0c */ /* 0x000fe2000bf06070 */
[----:B------:R-:W-:Y:S01]  /*4f70*/  IMAD.X R29, RZ, RZ, R29, P1 ;  /* 0x000000ffff1d7224 */ /* 0x000fe200008e061d */
[----:B------:R-:W-:Y:S02]  /*4f80*/  IADD3 R27, PT, PT, R27, 0x4, RZ ;  /* 0x000000041b1b7810 */ /* 0x000fe40007ffe0ff */
[----:B------:R-:W-:-:S09]  /*4f90*/  IADD3 R26, PT, PT, R26, 0x80, RZ ;  /* 0x000000801a1a7810 */ /* 0x000fd20007ffe0ff */
[----:B------:R-:W-:Y:S05]  /*4fa0*/  @!P0 BRA `(.L_x_18546) ;  /* 0xffffffe800e48947 */ /* 0x000fea000383ffff */
.L_x_18535:
[----:B------:R-:W-:Y:S05]  /*4fb0*/  BSYNC.RECONVERGENT B1 ;  /* 0x0000000000017941 */ /* 0x000fea0003800200 */
.L_x_18534:
[----:B------:R-:W1:Y:S01]  /*4fc0*/  SHFL.BFLY PT, R3, R34, 0x2, 0x1f ;  /* 0x0c401f0022037f89 */ /* 0x000e6200000e0000 */
[----:B------:R-:W-:Y:S01]  /*4fd0*/  BAR.SYNC.DEFER_BLOCKING 0x0 ;  /* 0x0000000000007b1d */ /* 0x000fe20000010000 */
[----:B------:R-:W-:-:S05]  /*4fe0*/  LOP3.LUT P0, RZ, R14, 0x3, RZ, 0xc0, !PT ;  /* 0x000000030eff7812 */ /* 0x000fca000780c0ff */
[----:B------:R-:W-:Y:S01]  /*4ff0*/  BSSY.RECONVERGENT B0, `(.L_x_18547) ;  /* 0x000001e000007945 */ /* 0x000fe20003800200 */
[----:B------:R-:W2:Y:S04]  /*5000*/  SHFL.BFLY PT, R0, R35, 0x2, 0x1f ;  /* 0x0c401f0023007f89 */ /* 0x000ea800000e0000 */
[----:B------:R-:W0:Y:S04]  /*5010*/  SHFL.BFLY PT, R4, R33, 0x2, 0x1f ;  /* 0x0c401f0021047f89 */ /* 0x000e2800000e0000 */
[----:B----4-:R-:W3:Y:S01]  /*5020*/  SHFL.BFLY PT, R8, R31, 0x2, 0x1f ;  /* 0x0c401f001f087f89 */ /* 0x010ee200000e0000 */
[----:B-1----:R-:W-:-:S05]  /*5030*/  FADD.FTZ R2, R3, R34 ;  /* 0x0000002203027221 */ /* 0x002fca0000010000 */
[----:B------:R-:W1:Y:S01]  /*5040*/  SHFL.BFLY PT, R5, R2, 0x1, 0x1f ;  /* 0x0c201f0002057f89 */ /* 0x000e6200000e0000 */
[----:B--2---:R-:W-:Y:S01]  /*5050*/  FADD.FTZ R0, R0, R35 ;  /* 0x0000002300007221 */ /* 0x004fe20000010000 */
[----:B0-----:R-:W-:-:S04]  /*5060*/  FADD.FTZ R6, R4, R33 ;  /* 0x0000002104067221 */ /* 0x001fc80000010000 */
[----:B------:R-:W0:Y:S01]  /*5070*/  SHFL.BFLY PT, R3, R0, 0x1, 0x1f ;  /* 0x0c201f0000037f89 */ /* 0x000e2200000e0000 */
[----:B------:R-:W-:Y:S01]  /*5080*/  LOP3.LUT R4, R14, 0x3c0, RZ, 0xc0, !PT ;  /* 0x000003c00e047812 */ /* 0x000fe200078ec0ff */
[----:B---3--:R-:W-:Y:S02]  /*5090*/  FADD.FTZ R8, R8, R31 ;  /* 0x0000001f08087221 */ /* 0x008fe40000010000 */
[----:B------:R-:W2:Y:S01]  /*50a0*/  SHFL.BFLY PT, R7, R6, 0x1, 0x1f ;  /* 0x0c201f0006077f89 */ /* 0x000ea200000e0000 */
[----:B------:R-:W-:-:S03]  /*50b0*/  ISETP.NE.OR P1, PT, R4, 0x40, P0 ;  /* 0x000000400400780c */ /* 0x000fc60000725670 */
[----:B------:R-:W3:Y:S01]  /*50c0*/  SHFL.BFLY PT, R9, R8, 0x1, 0x1f ;  /* 0x0c201f0008097f89 */ /* 0x000ee200000e0000 */
[----:B-1----:R-:W-:Y:S01]  /*50d0*/  FADD.FTZ R4, R2, R5 ;  /* 0x0000000502047221 */ /* 0x002fe20000010000 */
[----:B------:R-:W-:-:S04]  /*50e0*/  SHF.R.U32.HI R5, RZ, 0x2, R36 ;  /* 0x00000002ff057819 */ /* 0x000fc80000011624 */
[----:B------:R-:W-:Y:S01]  /*50f0*/  LOP3.LUT R2, R5, 0x3e0, R14, 0xf8, !PT ;  /* 0x000003e005027812 */ /* 0x000fe200078ef80e */
        /* <DEDUP_REMOVED lines=13> */
.L_x_18548:
[----:B------:R-:W-:Y:S05]  /*51d0*/  BSYNC.RECONVERGENT B0 ;  /* 0x0000000000007941 */ /* 0x000fea0003800200 */
.L_x_18547:
        /* <DEDUP_REMOVED lines=46> */
[----:B------:R-:W-:Y:S02]  /*54c0*/  IADD3 R14, P0, P1, R14, UR5, R5 ;  /* 0x000000050e0e7c10 */ /* 0x000fe4000f91e005 */
[----:B------:R-:W-:Y:S02]  /*54d0*/  PRMT R6, R0, 0x7632, R6 ;  /* 0x0000763200067816 */ /* 0x000fe40000000006 */
[----:B------:R-:W-:Y:S02]  /*54e0*/  IADD3.X R5, PT, PT, RZ, RZ, RZ, P0, P1 ;  /* 0x000000ffff057210 */ /* 0x000fe400007e24ff */
[----:B-----5:R-:W-:-:S04]  /*54f0*/  LEA R2, P0, R14, UR8, 0x1 ;  /* 0x000000080e027c11 */ /* 0x020fc8000f8008ff */
[--C-:B------:R-:W-:Y:S02]  /*5500*/  LEA.HI.X R3, R14, UR9, R5.reuse, 0x1, P0 ;  /* 0x000000090e037c11 */ /* 0x100fe400080f0c05 */
[----:B------:R-:W-:-:S03]  /*5510*/  PRMT R5, R4, 0x7632, R5 ;  /* 0x0000763204057816 */ /* 0x000fc60000000005 */
[----:B------:R-:W-:Y:S04]  /*5520*/  STG.E.U16 desc[UR14][R2.64], R4 ;  /* 0x0000000402007986 */ /* 0x000fe8000c10150e */
[----:B------:R-:W-:Y:S04]  /*5530*/  STG.E.U16 desc[UR14][R2.64+0x10], R5 ;  /* 0x0000100502007986 */ /* 0x000fe8000c10150e */
[----:B------:R-:W-:Y:S04]  /*5540*/  STG.E.U16 desc[UR14][R2.64+0x20], R0 ;  /* 0x0000200002007986 */ /* 0x000fe8000c10150e */
[----:B------:R-:W-:Y:S01]  /*5550*/  STG.E.U16 desc[UR14][R2.64+0x30], R6 ;  /* 0x0000300602007986 */ /* 0x000fe2000c10150e */
[----:B------:R-:W-:Y:S05]  /*5560*/  EXIT ;  /* 0x000000000000794d */ /* 0x000fea0003800000 */
.L_x_18549:
        /* <DEDUP_REMOVED lines=9> */
.L_x_27586:


//--------------------- .text._ZN4vllm25paged_attention_v2_kernelI13__nv_bfloat16S1_Li256ELi16ELi128ELNS_18Fp8KVCacheDataTypeE0ELb0ELi512EEEvPfS3_PT_PKS4_PKT0_SA_ifPKiSC_iPKfiiiSE_SE_iiiii --------------------------
	.section	.text._ZN4vllm25paged_attention_v2_kernelI13__nv_bfloat16S1_Li256ELi16ELi128ELNS_18Fp8KVCacheDataTypeE0ELb0ELi512EEEvPfS3_PT_PKS4_PKT0_SA_ifPKiSC_iPKfiiiSE_SE_iiiii,"ax",@progbits
	.align	128
        .global         _ZN4vllm25paged_attention_v2_kernelI13__nv_bfloat16S1_Li256ELi16ELi128ELNS_18Fp8KVCacheDataTypeE0ELb0ELi512EEEvPfS3_PT_PKS4_PKT0_SA_ifPKiSC_iPKfiiiSE_SE_iiiii
        .type           _ZN4vllm25paged_attention_v2_kernelI13__nv_bfloat16S1_Li256ELi16ELi128ELNS_18Fp8KVCacheDataTypeE0ELb0ELi512EEEvPfS3_PT_PKS4_PKT0_SA_ifPKiSC_iPKfiiiSE_SE_iiiii,@function
        .size           _ZN4vllm25paged_attention_v2_kernelI13__nv_bfloat16S1_Li256ELi16ELi128ELNS_18Fp8KVCacheDataTypeE0ELb0ELi512EEEvPfS3_PT_PKS4_PKT0_SA_ifPKiSC_iPKfiiiSE_SE_iiiii,(.L_x_27587 - _ZN4vllm25paged_attention_v2_kernelI13__nv_bfloat16S1_Li256ELi16ELi128ELNS_18Fp8KVCacheDataTypeE0ELb0ELi512EEEvPfS3_PT_PKS4_PKT0_SA_ifPKiSC_iPKfiiiSE_SE_iiiii)
        .other          _ZN4vllm25paged_attention_v2_kernelI13__nv_bfloat16S1_Li256ELi16ELi128ELNS_18Fp8KVCacheDataTypeE0ELb0ELi512EEEvPfS3_PT_PKS4_PKT0_SA_ifPKiSC_iPKfiiiSE_SE_iiiii,@"STO_CUDA_ENTRY STV_DEFAULT"
_ZN4vllm25paged_attention_v2_kernelI13__nv_bfloat16S1_Li256ELi16ELi128ELNS_18Fp8KVCacheDataTypeE0ELb0ELi512EEEvPfS3_PT_PKS4_PKT0_SA_ifPKiSC_iPKfiiiSE_SE_iiiii:
.text._ZN4vllm25paged_attention_v2_kernelI13__nv_bfloat16S1_Li256ELi16ELi128ELNS_18Fp8KVCacheDataTypeE0ELb0ELi512EEEvPfS3_PT_PKS4_PKT0_SA_ifPKiSC_iPKfiiiSE_SE_iiiii:
        /* <DEDUP_REMOVED lines=17> */
[----:B------:R-:W3:Y:S06]  /*0110*/  LDCU.64 UR6, c[0x0][0x3d0] ;  /* 0x00007a00ff0677ac */ /* 0x000eec0008000a00 */
[----:B------:R-:W4:Y:S08]  /*0120*/  LDC R11, c[0x0][0x3b0] ;  /* 0x0000ec00ff0b7b82 */ /* 0x000f300000000800 */
[----:B------:R-:W4:Y:S08]  /*0130*/  LDC R10, c[0x0][0x370] ;  /* 0x0000dc00ff0a7b82 */ /* 0x000f300000000800 */
[----:B------:R-:W4:Y:S01]  /*0140*/  S2UR UR21, SR_CgaCtaId ;  /* 0x00000000001579c3 */ /* 0x000f220000008800 */
[----:B-1----:R-:W-:Y:S01]  /*0150*/  IMAD.U32 R3, RZ, RZ, UR15 ;  /* 0x0000000fff037e24 */ /* 0x002fe2000f8e00ff */
[----:B--2---:R-:W-:-:S02]  /*0160*/  UIMAD UR4, UR11, UR4, URZ ;  /* 0x000000040b0472a4 */ /* 0x004fc4000f8e02ff */
[----:B---3--:R-:W-:Y:S02]  /*0170*/  UISETP.NE.U32.AND UP0, UPT, UR6, URZ, UPT ;  /* 0x000000ff0600728c */ /* 0x008fe4000bf05070 */
[----:B------:R-:W-:Y:S01]  /*0180*/  USHF.R.S32.HI UR5, URZ, 0x1f, UR4 ;  /* 0x0000001fff057899 */ /* 0x000fe20008011404 */
[C---:B0-----:R-:W-:Y:S01]  /*0190*/  ISETP.GT.U32.AND P0, PT, R0.reuse, 0x3f, PT ;  /* 0x0000003f0000780c */ /* 0x041fe20003f04070 */
[----:B------:R-:W-:Y:S02]  /*01a0*/  UISETP.NE.AND.EX UP0, UPT, UR7, URZ, UPT, UP0 ;  /* 0x000000ff0700728c */ /* 0x000fe4000bf05300 */
[----:B------:R-:W-:Y:S01]  /*01b0*/  USHF.L.U32 UR18, UR14, 0x5, URZ ;  /* 0x000000050e127899 */ /* 0x000fe200080006ff */
[----:B------:R-:W-:Y:S01]  /*01c0*/  UMOV UR20, 0x400 ;  /* 0x0000040000147882 */ /* 0x000fe20000000000 */
[----:B------:R-:W0:Y:S01]  /*01d0*/  LDCU UR8, c[0x0][0x3e0] ;  /* 0x00007c00ff0877ac */ /* 0x000e220008000800 */
[----:B------:R-:W1:Y:S07]  /*01e0*/  LDCU UR9, c[0x0][0x3dc] ;  /* 0x00007b80ff0977ac */ /* 0x000e6e0008000800 */
[----:B------:R-:W2:Y:S01]  /*01f0*/  @!P0 LDC.64 R4, c[0x0][0x398] ;  /* 0x0000e600ff048b82 */ /* 0x000ea20000000a00 */
[----:B------:R-:W-:Y:S01]  /*0200*/  @!P0 IMAD.SHL.U32 R2, R0, 0x4, RZ ;  /* 0x0000000400028824 */ /* 0x000fe200078e00ff */
[----:B------:R-:W-:Y:S01]  /*0210*/  @!P0 SHF.L.U32 R3, R3, 0x8, RZ ;  /* 0x0000000803038819 */ /* 0x000fe200000006ff */
[----:B------:R-:W3:Y:S03]  /*0220*/  LDCU UR10, c[0x0][0x3b4] ;  /* 0x00007680ff0a77ac */ /* 0x000ee60008000800 */
[----:B------:R-:W-:Y:S01]  /*0230*/  @!P0 IADD3 R2, P1, P2, R2, UR4, R3 ;  /* 0x0000000402028c10 */ /* 0x000fe2000fa3e003 */
[----:B------:R-:W0:Y:S03]  /*0240*/  LDCU.64 UR22, c[0x0][0x3a0] ;  /* 0x00007400ff1677ac */ /* 0x000e260008000a00 */
[----:B------:R-:W-:Y:S01]  /*0250*/  @!P0 IADD3.X R3, PT, PT, RZ, UR5, RZ, P1, P2 ;  /* 0x00000005ff038c10 */ /* 0x000fe20008fe44ff */
[----:B------:R-:W1:Y:S01]  /*0260*/  @UP0 LDCU.64 UR4, c[0x0][0x3d0] ;  /* 0x00007a00ff0407ac */ /* 0x000e620008000a00 */
[----:B--2---:R-:W-:-:S04]  /*0270*/  @!P0 LEA R4, P1, R2, R4, 0x1 ;  /* 0x0000000402048211 */ /* 0x004fc800078208ff */
[----:B------:R-:W-:-:S05]  /*0280*/  @!P0 LEA.HI.X R5, R2, R5, R3, 0x1, P1 ;  /* 0x0000000502058211 */ /* 0x000fca00008f0c03 */
[----:B------:R-:W2:Y:S04]  /*0290*/  @!P0 LDG.E.CONSTANT R8, desc[UR12][R4.64] ;  /* 0x0000000c04088981 */ /* 0x000ea8000c1e9900 */
[----:B------:R-:W2:Y:S01]  /*02a0*/  @!P0 LDG.E.CONSTANT R9, desc[UR12][R4.64+0x4] ;  /* 0x0000040c04098981 */ /* 0x000ea2000c1e9900 */
[----:B----4-:R-:W-:Y:S01]  /*02b0*/  IABS R12, R11 ;  /* 0x0000000b000c7213 */ /* 0x010fe20000000000 */
[----:B-1----:R-:W-:Y:S01]  /*02c0*/  @UP0 UIMAD.WIDE.U32 UR4, UR15, 0x4, UR4 ;  /* 0x000000040f0408a5 */ /* 0x002fe2000f8e0004 */
[----:B------:R-:W-:Y:S01]  /*02d0*/  PLOP3.LUT P1, PT, PT, PT, UP0, 0x80, 0x8 ;  /* 0x000000000008781c */ /* 0x000fe20003f2f008 */
[----:B------:R-:W-:Y:S01]  /*02e0*/  IMAD.MOV.U32 R2, RZ, RZ, RZ ;  /* 0x000000ffff027224 */ /* 0x000fe200078e00ff */
[----:B------:R-:W1:Y:S03]  /*02f0*/  I2F.RP R3, R12 ;  /* 0x0000000c00037306 */ /* 0x000e660000209400 */
[----:B------:R-:W-:Y:S01]  /*0300*/  IMAD.U32 R6, RZ, RZ, UR4 ;  /* 0x00000004ff067e24 */ /* 0x000fe2000f8e00ff */
[----:B------:R-:W-:-:S07]  /*0310*/  MOV R7, UR5 ;  /* 0x0000000500077c02 */ /* 0x000fce0008000f00 */
[----:B------:R4:W5:Y:S01]  /*0320*/  @P1 LDG.E.CONSTANT R2, desc[UR12][R6.64] ;  /* 0x0000000c06021981 */ /* 0x000962000c1e9900 */
[----:B------:R-:W-:Y:S01]  /*0330*/  UIADD3 UR4, UPT, UPT, UR16, 0xf, URZ ;  /* 0x0000000f10047890 */ /* 0x000fe2000fffe0ff */
[----:B------:R-:W-:Y:S01]  /*0340*/  IMAD.SHL.U32 R118, R0, 0x100, RZ ;  /* 0x0000010000767824 */ /* 0x000fe200078e00ff */
[----:B------:R-:W-:Y:S01]  /*0350*/  ULEA UR5, UR21, UR20, 0x18 ;  /* 0x0000001415057291 */ /* 0x000fe2000f8ec0ff */
[----:B-1----:R-:W1:Y:S01]  /*0360*/  MUFU.RCP R3, R3 ;  /* 0x0000000300037308 */ /* 0x002e620000001000 */
[----:B------:R-:W-:Y:S01]  /*0370*/  USHF.R.U32.HI UR4, URZ, 0x4, UR4 ;  /* 0x00000004ff047899 */ /* 0x000fe20008011604 */
[----:B------:R-:W-:Y:S01]  /*0380*/  SHF.R.U32.HI R51, RZ, 0x5, R0 ;  /* 0x00000005ff337819 */ /* 0x000fe20000011600 */
[----:B------:R-:W-:Y:S01]  /*0390*/  BSSY B0, `(.L_x_18550) ;  /* 0x00002ca000007945 */ /* 0x000fe20003800000 */
[----:B------:R-:W-:Y:S02]  /*03a0*/  LOP3.LUT R118, R118, 0x100, RZ, 0xc0, !PT ;  /* 0x0000010076767812 */ /* 0x000fe400078ec0ff */
[----:B----4-:R-:W-:-:S02]  /*03b0*/  IABS R6, R10 ;  /* 0x0000000a00067213 */ /* 0x010fc40000000000 */
[----:B------:R-:W-:Y:S02]  /*03c0*/  SHF.R.U32.HI R23, RZ, 0x1, R0 ;  /* 0x00000001ff177819 */ /* 0x000fe40000011600 */
[----:B------:R-:W-:Y:S01]  /*03d0*/  MOV R131, 0xff7fffff ;  /* 0xff7fffff00837802 */ /* 0x000fe20000000f00 */
[----:B-1----:R-:W-:-:S04]  /*03e0*/  VIADD R4, R3, 0xffffffe ;  /* 0x0ffffffe03047836 */ /* 0x002fc80000000000 */
[----:B------:R1:W4:Y:S02]  /*03f0*/  F2I.FTZ.U32.TRUNC.NTZ R5, R4 ;  /* 0x0000000400057305 */ /* 0x000324000021f000 */
[----:B-1----:R-:W-:Y:S02]  /*0400*/  IMAD.MOV.U32 R4, RZ, RZ, RZ ;  /* 0x000000ffff047224 */ /* 0x002fe400078e00ff */
[----:B----4-:R-:W-:-:S04]  /*0410*/  IMAD.MOV R13, RZ, RZ, -R5 ;  /* 0x000000ffff0d7224 */ /* 0x010fc800078e0a05 */
        /* <DEDUP_REMOVED lines=11> */
[----:B------:R-:W-:-:S07]  /*04d0*/  ISETP.GE.AND P3, PT, R3, RZ, PT ;  /* 0x000000ff0300720c */ /* 0x000fce0003f66270 */
[----:B------:R-:W-:-:S05]  /*04e0*/  @P1 VIADD R5, R5, 0x1 ;  /* 0x0000000105051836 */ /* 0x000fca0000000000 */
[----:B------:R-:W-:-:S05]  /*04f0*/  MOV R10, R5 ;  /* 0x00000005000a7202 */ /* 0x000fca0000000f00 */
[----:B------:R-:W-:Y:S01]  /*0500*/  @!P3 IMAD.MOV R10, RZ, RZ, -R10 ;  /* 0x000000ffff0ab224 */ /* 0x000fe200078e0a0a */
[----:B------:R-:W-:-:S04]  /*0510*/  @!P2 LOP3.LUT R10, RZ, R11, RZ, 0x33, !PT ;  /* 0x0000000bff0aa212 */ /* 0x000fc800078e33ff */
[-C--:B------:R-:W-:Y:S02]  /*0520*/  IABS R7, R10.reuse ;  /* 0x0000000a00077213 */ /* 0x080fe40000000000 */
[----:B------:R-:W-:Y:S02]  /*0530*/  IABS R12, R10 ;  /* 0x0000000a000c7213 */ /* 0x000fe40000000000 */
[----:B------:R-:W1:Y:S08]  /*0540*/  I2F.RP R3, R7 ;  /* 0x0000000700037306 */ /* 0x000e700000209400 */
[----:B-1----:R-:W1:Y:S02]  /*0550*/  MUFU.RCP R3, R3 ;  /* 0x0000000300037308 */ /* 0x002e640000001000 */
[----:B-1----:R-:W-:-:S06]  /*0560*/  VIADD R4, R3, 0xffffffe ;  /* 0x0ffffffe03047836 */ /* 0x002fcc0000000000 */
[----:B------:R1:W4:Y:S02]  /*0570*/  F2I.FTZ.U32.TRUNC.NTZ R5, R4 ;  /* 0x0000000400057305 */ /* 0x000324000021f000 */
[----:B-1----:R-:W-:Y:S02]  /*0580*/  HFMA2 R4, -RZ, RZ, 0, 0 ;  /* 0x00000000ff047431 */ /* 0x002fe400000001ff */
[----:B----4-:R-:W-:-:S04]  /*0590*/  IMAD.MOV R6, RZ, RZ, -R5 ;  /* 0x000000ffff067224 */ /* 0x010fc800078e0a05 */
[----:B------:R-:W-:Y:S01]  /*05a0*/  IMAD R11, R6, R7, RZ ;  /* 0x00000007060b7224 */ /* 0x000fe200078e02ff */
[----:B------:R-:W-:-:S03]  /*05b0*/  IABS R6, UR15 ;  /* 0x0000000f00067c13 */ /* 0x000fc60008000000 */
[----:B------:R-:W-:-:S04]  /*05c0*/  IMAD.HI.U32 R5, R5, R11, R4 ;  /* 0x0000000b05057227 */ /* 0x000fc800078e0004 */
[----:B------:R-:W-:Y:S02]  /*05d0*/  IMAD.MOV R4, RZ, RZ, -R12 ;  /* 0x000000ffff047224 */ /* 0x000fe400078e0a0c */
[----:B------:R-:W-:Y:S01]  /*05e0*/  IMAD.HI.U32 R3, R5, R6, RZ ;  /* 0x0000000605037227 */ /* 0x000fe200078e00ff */
[----:B------:R-:W-:-:S03]  /*05f0*/  MOV R5, UR4 ;  /* 0x0000000400057c02 */ /* 0x000fc60008000f00 */
[----:B------:R-:W-:Y:S02]  /*0600*/  IMAD R4, R3, R4, R6 ;  /* 0x0000000403047224 */ /* 0x000fe400078e0206 */
[----:B------:R-:W-:-:S03]  /*0610*/  IMAD.U32 R6, RZ, RZ, UR18 ;  /* 0x00000012ff067e24 */ /* 0x000fc6000f8e00ff */
[----:B------:R-:W-:Y:S02]  /*0620*/  ISETP.GT.U32.AND P2, PT, R7, R4, PT ;  /* 0x000000040700720c */ /* 0x000fe40003f44070 */
[----:B------:R-:W-:Y:S01]  /*0630*/  VIADDMNMX.U32 R5, R6, 0x20, R5, PT ;  /* 0x0000002006057846 */ /* 0x000fe20003800005 */
[----:B------:R-:W-:-:S03]  /*0640*/  VIADD R6, R118, UR5 ;  /* 0x0000000576067c36 */ /* 0x000fc60008000000 */
[----:B------:R-:W-:Y:S01]  /*0650*/  R2UR UR19, R5 ;  /* 0x00000000051372ca */ /* 0x000fe200000e0000 */
[----:B------:R-:W-:-:S06]  /*0660*/  VIADD R5, R51, UR18 ;  /* 0x0000001233057c36 */ /* 0x000fcc0008000000 */
[----:B------:R-:W-:Y:S01]  /*0670*/  @!P2 IMAD.IADD R4, R4, 0x1, -R7 ;  /* 0x000000010404a824 */ /* 0x000fe200078e0a07 */
[----:B------:R-:W-:-:S04]  /*0680*/  @!P2 IADD3 R3, PT, PT, R3, 0x1, RZ ;  /* 0x000000010303a810 */ /* 0x000fc80007ffe0ff */
[----:B------:R-:W-:Y:S01]  /*0690*/  ISETP.GE.U32.AND P1, PT, R4, R7, PT ;  /* 0x000000070400720c */ /* 0x000fe20003f26070 */
[----:B------:R-:W-:Y:S01]  /*06a0*/  @!P0 IMAD R4, R23, 0x8, R6 ;  /* 0x0000000817048824 */ /* 0x000fe200078e0206 */
[----:B------:R-:W-:-:S04]  /*06b0*/  LOP3.LUT R7, R10, UR15, RZ, 0x3c, !PT ;  /* 0x0000000f0a077c12 */ /* 0x000fc8000f8e3cff */
[----:B------:R-:W-:-:S07]  /*06c0*/  ISETP.GE.AND P3, PT, R7, RZ, PT ;  /* 0x000000ff0700720c */ /* 0x000fce0003f66270 */
[----:B------:R-:W-:Y:S01]  /*06d0*/  @P1 VIADD R3, R3, 0x1 ;  /* 0x0000000103031836 */ /* 0x000fe20000000000 */
[----:B------:R-:W-:-:S05]  /*06e0*/  ISETP.GE.U32.AND P1, PT, R5, UR19, PT ;  /* 0x0000001305007c0c */ /* 0x000fca000bf26070 */
[----:B------:R-:W-:Y:S01]  /*06f0*/  @!P3 IMAD.MOV R3, RZ, RZ, -R3 ;  /* 0x000000ffff03b224 */ /* 0x000fe200078e0a03 */
[----:B--2---:R1:W-:Y:S01]  /*0700*/  @!P0 STS.64 [R4], R8 ;  /* 0x0000000804008388 */ /* 0x0043e20000000a00 */
[----:B------:R-:W-:Y:S01]  /*0710*/  BAR.SYNC.DEFER_BLOCKING 0x0 ;  /* 0x0000000000007b1d */ /* 0x000fe20000010000 */
[----:B------:R-:W-:-:S13]  /*0720*/  ISETP.NE.AND P0, PT, R10, RZ, PT ;  /* 0x000000ff0a00720c */ /* 0x000fda0003f05270 */
[----:B------:R-:W-:Y:S01]  /*0730*/  @!P0 LOP3.LUT R3, RZ, R10, RZ, 0x33, !PT ;  /* 0x0000000aff038212 */ /* 0x000fe200078e33ff */
[----:B01-3--:R-:W-:Y:S06]  /*0740*/  @P1 BRA `(.L_x_18551) ;  /* 0x0000002800381947 */ /* 0x00bfec0003800000 */
[----:B------:R-:W0:Y:S01]  /*0750*/  LDS.128 R4, [R118+UR5+0x20] ;  /* 0x0000200576047984 */ /* 0x000e220008000c00 */
[----:B------:R-:W1:Y:S01]  /*0760*/  LDCU UR4, c[0x0][0x3c8] ;  /* 0x00007900ff0477ac */ /* 0x000e620008000800 */
[----:B------:R-:W-:Y:S01]  /*0770*/  LOP3.LUT R28, R51, UR18, RZ, 0xfc, !PT ;  /* 0x00000012331c7c12 */ /* 0x000fe2000f8efcff */
[----:B------:R-:W-:Y:S01]  /*0780*/  IMAD.SHL.U32 R14, R0, 0x2, RZ ;  /* 0x00000002000e7824 */ /* 0x000fe200078e00ff */
[----:B------:R-:W2:Y:S01]  /*0790*/  LDS.128 R24, [R118+UR5] ;  /* 0x0000000576187984 */ /* 0x000ea20008000c00 */
[----:B------:R-:W3:Y:S01]  /*07a0*/  LDCU.64 UR6, c[0x0][0x3b8] ;  /* 0x00007700ff0677ac */ /* 0x000ee20008000a00 */
[----:B------:R-:W-:Y:S02]  /*07b0*/  IMAD.MOV.U32 R131, RZ, RZ, -0x800001 ;  /* 0xff7fffffff837424 */ /* 0x000fe400078e00ff */
[----:B------:R-:W4:Y:S01]  /*07c0*/  LDS.128 R16, [R118+UR5+0x10] ;  /* 0x0000100576107984 */ /* 0x000f220008000c00 */
[----:B------:R-:W-:Y:S01]  /*07d0*/  IMAD.WIDE.U32 R12, R28, 0x4, RZ ;  /* 0x000000041c0c7825 */ /* 0x000fe200078e00ff */
[----:B------:R-:W-:-:S02]  /*07e0*/  LOP3.LUT R14, R14, 0x3c, RZ, 0xc0, !PT ;  /* 0x0000003c0e0e7812 */ /* 0x000fc400078ec0ff */
[----:B------:R-:W4:Y:S01]  /*07f0*/  LDS.128 R8, [R118+UR5+0x30] ;  /* 0x0000300576087984 */ /* 0x000f220008000c00 */
[----:B-1----:R-:W-:-:S06]  /*0800*/  UIMAD UR4, UR11, UR4, URZ ;  /* 0x000000040b0472a4 */ /* 0x002fcc000f8e02ff */
[----:B------:R-:W-:Y:S01]  /*0810*/  IMAD.U32 R21, RZ, RZ, UR4 ;  /* 0x00000004ff157e24 */ /* 0x000fe2000f8e00ff */
[----:B------:R-:W-:-:S03]  /*0820*/  UIADD3 UR4, UPT, UPT, UR20, 0x220, URZ ;  /* 0x0000022014047890 */ /* 0x000fc6000fffe0ff */
[----:B------:R-:W-:Y:S01]  /*0830*/  IMAD.WIDE R20, R21, 0x4, R12 ;  /* 0x0000000415147825 */ /* 0x000fe200078e020c */
[----:B------:R-:W-:-:S03]  /*0840*/  ULEA UR4, UR21, UR4, 0x18 ;  /* 0x0000000415047291 */ /* 0x000fc6000f8ec0ff */
[C---:B------:R-:W-:Y:S01]  /*0850*/  IMAD.SHL.U32 R12, R51.reuse, 0x10, RZ ;  /* 0x00000010330c7824 */ /* 0x040fe200078e00ff */
[----:B---3--:R-:W-:Y:S02]  /*0860*/  IADD3 R30, P0, PT, R20, UR6, RZ ;  /* 0x00000006141e7c10 */ /* 0x008fe4000ff1e0ff */
[----:B------:R-:W-:Y:S02]  /*0870*/  LEA R51, R51, R14, 0x6 ;  /* 0x0000000e33337211 */ /* 0x000fe400078e30ff */
[----:B------:R-:W-:Y:S02]  /*0880*/  LOP3.LUT R52, R12, UR17, RZ, 0xfc, !PT ;  /* 0x000000110c347c12 */ /* 0x000fe4000f8efcff */
[C---:B0-----:R-:W-:Y:S01]  /*0890*/  PRMT R61, R4.reuse, 0x7632, R61 ;  /* 0x00007632043d7816 */ /* 0x041fe2000000003d */
[----:B------:R-:W-:Y:S01]  /*08a0*/  IMAD.U32 R39, R4, 0x10000, RZ ;  /* 0x0001000004277824 */ /* 0x000fe200078e00ff */
[C---:B------:R-:W-:Y:S01]  /*08b0*/  PRMT R62, R5.reuse, 0x7632, R62 ;  /* 0x00007632053e7816 */ /* 0x040fe2000000003e */
[----:B------:R-:W-:Y:S01]  /*08c0*/  IMAD.U32 R40, R5, 0x10000, RZ ;  /* 0x0001000005287824 */ /* 0x000fe200078e00ff */
[C---:B------:R-:W-:Y:S01]  /*08d0*/  PRMT R63, R6.reuse, 0x7632, R63 ;  /* 0x00007632063f7816 */ /* 0x040fe2000000003f */
[----:B------:R-:W-:Y:S01]  /*08e0*/  IMAD.U32 R41, R6, 0x10000, RZ ;  /* 0x0001000006297824 */ /* 0x000fe200078e00ff */
[C---:B------:R-:W-:Y:S01]  /*08f0*/  PRMT R64, R7.reuse, 0x7632, R64 ;  /* 0x0000763207407816 */ /* 0x040fe20000000040 */
[----:B--2---:R-:W-:Y:S01]  /*0900*/  IMAD.U32 R29, R24, 0x10000, RZ ;  /* 0x00010000181d7824 */ /* 0x004fe200078e00ff */
[----:B------:R-:W-:Y:S01]  /*0910*/  SHF.L.U32 R42, R7, 0x10, RZ ;  /* 0x00000010072a7819 */ /* 0x000fe200000006ff */
[----:B------:R-:W-:Y:S01]  /*0920*/  IMAD.U32 R32, R25, 0x10000, RZ ;  /* 0x0001000019207824 */ /* 0x000fe200078e00ff */
[----:B------:R-:W-:Y:S01]  /*0930*/  LOP3.LUT R52, R52, 0xf, R23, 0xf8, !PT ;  /* 0x0000000f34347812 */ /* 0x000fe200078ef817 */
[----:B------:R-:W-:Y:S01]  /*0940*/  IMAD.U32 R33, R26, 0x10000, RZ ;  /* 0x000100001a217824 */ /* 0x000fe200078e00ff */
[----:B------:R-:W-:Y:S01]  /*0950*/  IADD3.X R31, PT, PT, R21, UR7, RZ, P0, !PT ;  /* 0x00000007151f7c10 */ /* 0x000fe200087fe4ff */
[----:B----4-:R-:W-:Y:S01]  /*0960*/  IMAD.U32 R35, R16, 0x10000, RZ ;  /* 0x0001000010237824 */ /* 0x010fe200078e00ff */
[----:B------:R-:W-:Y:S01]  /*0970*/  PRMT R53, R24, 0x7632, R53 ;  /* 0x0000763218357816 */ /* 0x000fe20000000035 */
[----:B------:R-:W-:Y:S01]  /*0980*/  IMAD.U32 R36, R17, 0x10000, RZ ;  /* 0x0001000011247824 */ /* 0x000fe200078e00ff */
[----:B------:R-:W-:Y:S01]  /*0990*/  PRMT R54, R25, 0x7632, R54 ;  /* 0x0000763219367816 */ /* 0x000fe20000000036 */
[----:B------:R-:W-:Y:S01]  /*09a0*/  IMAD.U32 R37, R18, 0x10000, RZ ;  /* 0x0001000012257824 */ /* 0x000fe200078e00ff */
[----:B------:R-:W-:Y:S01]  /*09b0*/  PRMT R55, R26, 0x7632, R55 ;  /* 0x000076321a377816 */ /* 0x000fe20000000037 */
[----:B------:R-:W0:Y:S01]  /*09c0*/  LDS.128 R4, [R118+UR5+0x80] ;  /* 0x0000800576047984 */ /* 0x000e220008000c00 */
[C---:B------:R-:W-:Y:S01]  /*09d0*/  PRMT R56, R27.reuse, 0x7632, R56 ;  /* 0x000076321b387816 */ /* 0x040fe20000000038 */
[----:B------:R-:W-:Y:S01]  /*09e0*/  IMAD.U32 R43, R8, 0x10000, RZ ;  /* 0x00010000082b7824 */ /* 0x000fe200078e00ff */
[----:B------:R-:W-:Y:S01]  /*09f0*/  SHF.L.U32 R34, R27, 0x10, RZ ;  /* 0x000000101b227819 */ /* 0x000fe200000006ff */
[----:B------:R-:W-:Y:S01]  /*0a00*/  IMAD.U32 R44, R9, 0x10000, RZ ;  /* 0x00010000092c7824 */ /* 0x000fe200078e00ff */
[----:B------:R-:W-:Y:S01]  /*0a10*/  PRMT R57, R16, 0x7632, R57 ;  /* 0x0000763210397816 */ /* 0x000fe20000000039 */
[----:B------:R-:W-:Y:S01]  /*0a20*/  IMAD.U32 R45, R10, 0x10000, RZ ;  /* 0x000100000a2d7824 */ /* 0x000fe200078e00ff */
[----:B------:R-:W-:Y:S01]  /*0a30*/  PRMT R58, R17, 0x7632, R58 ;  /* 0x00007632113a7816 */ /* 0x000fe2000000003a */
[----:B------:R-:W1:Y:S01]  /*0a40*/  LDS.128 R12, [R118+UR5+0x40] ;  /* 0x00004005760c7984 */ /* 0x000e620008000c00 */
[----:B------:R-:W-:Y:S01]  /*0a50*/  PRMT R59, R18, 0x7632, R59 ;  /* 0x00007632123b7816 */ /* 0x000fe2000000003b */
[----:B------:R-:W-:Y:S01]  /*0a60*/  VIADD R140, R52, -UR16 ;  /* 0x80000010348c7c36 */ /* 0x000fe20008000000 */
[C---:B------:R-:W-:Y:S01]  /*0a70*/  PRMT R60, R19.reuse, 0x7632, R60 ;  /* 0x00007632133c7816 */ /* 0x040fe2000000003c */
[----:B------:R-:W2:Y:S01]  /*0a80*/  LDS.128 R20, [R118+UR5+0x50] ;  /* 0x0000500576147984 */ /* 0x000ea20008000c00 */
[----:B------:R-:W-:Y:S01]  /*0a90*/  SHF.L.U32 R38, R19, 0x10, RZ ;  /* 0x0000001013267819 */ /* 0x000fe200000006ff */
[----:B------:R-:W-:Y:S01]  /*0aa0*/  IMAD.U32 R53, R53, 0x10000, RZ ;  /* 0x0001000035357824 */ /* 0x000fe200078e00ff */
[----:B------:R-:W-:Y:S01]  /*0ab0*/  PRMT R65, R8, 0x7632, R65 ;  /* 0x0000763208417816 */ /* 0x000fe20000000041 */
[----:B------:R-:W3:Y:S01]  /*0ac0*/  LDS.128 R24, [R118+UR5+0x60] ;  /* 0x0000600576187984 */ /* 0x000ee20008000c00 */
[----:B------:R-:W-:Y:S01]  /*0ad0*/  PRMT R67, R9, 0x7632, R67 ;  /* 0x0000763209437816 */ /* 0x000fe20000000043 */
[----:B------:R-:W-:Y:S01]  /*0ae0*/  IMAD.U32 R54, R54, 0x10000, RZ ;  /* 0x0001000036367824 */ /* 0x000fe200078e00ff */
[----:B------:R-:W-:Y:S01]  /*0af0*/  PRMT R69, R10, 0x7632, R69 ;  /* 0x000076320a457816 */ /* 0x000fe20000000045 */
[----:B------:R-:W4:Y:S01]  /*0b00*/  LDS.128 R16, [R118+UR5+0x70] ;  /* 0x0000700576107984 */ /* 0x000f220008000c00 */
[C---:B------:R-:W-:Y:S01]  /*0b10*/  PRMT R71, R11.reuse, 0x7632, R71 ;  /* 0x000076320b477816 */ /* 0x040fe20000000047 */
[----:B------:R-:W-:Y:S01]  /*0b20*/  IMAD.U32 R56, R56, 0x10000, RZ ;  /* 0x0001000038387824 */ /* 0x000fe200078e00ff */
[----:B------:R-:W-:Y:S01]  /*0b30*/  SHF.L.U32 R46, R11, 0x10, RZ ;  /* 0x000000100b2e7819 */ /* 0x000fe200000006ff */
[----:B------:R-:W-:Y:S01]  /*0b40*/  IMAD.U32 R57, R57, 0x10000, RZ ;  /* 0x0001000039397824 */ /* 0x000fe200078e00ff */
[----:B------:R-:W4:Y:S01]  /*0b50*/  LDS.128 R8, [R118+UR5+0x90] ;  /* 0x0000900576087984 */ /* 0x000f220008000c00 */
        /* <DEDUP_REMOVED lines=8> */
[----:B------:R-:W-:Y:S01]  /*0be0*/  IADD3 R52, PT, PT, R52, 0x1, RZ ;  /* 0x0000000134347810 */ /* 0x000fe20007ffe0ff */
[----:B------:R-:W-:-:S02]  /*0bf0*/  IMAD.U32 R64, R64, 0x10000, RZ ;  /* 0x0001000040407824 */ /* 0x000fc400078e00ff */
[----:B------:R-:W-:Y:S02]  /*0c00*/  IMAD.U32 R65, R65, 0x10000, RZ ;  /* 0x0001000041417824 */ /* 0x000fe400078e00ff */
[----:B------:R-:W-:Y:S01]  /*0c10*/  IMAD.U32 R67, R67, 0x10000, RZ ;  /* 0x0001000043437824 */ /* 0x000fe200078e00ff */
        /* <DEDUP_REMOVED lines=9> */
[C---:B-1----:R-:W-:Y:S01]  /*0cb0*/  IMAD.U32 R47, R12.reuse, 0x10000, RZ ;  /* 0x000100000c2f7824 */ /* 0x042fe200078e00ff */
[----:B------:R-:W-:Y:S01]  /*0cc0*/  PRMT R73, R12, 0x7632, R73 ;  /* 0x000076320c497816 */ /* 0x000fe20000000049 */
[C---:B------:R-:W-:Y:S01]  /*0cd0*/  IMAD.U32 R48, R13.reuse, 0x10000, RZ ;  /* 0x000100000d307824 */ /* 0x040fe200078e00ff */
[----:B------:R-:W-:Y:S01]  /*0ce0*/  PRMT R75, R13, 0x7632, R75 ;  /* 0x000076320d4b7816 */ /* 0x000fe2000000004b */
[C---:B------:R-:W-:Y:S01]  /*0cf0*/  IMAD.U32 R49, R14.reuse, 0x10000, RZ ;  /* 0x000100000e317824 */ /* 0x040fe200078e00ff */
[----:B------:R-:W-:Y:S01]  /*0d00*/  PRMT R77, R14, 0x7632, R77 ;  /* 0x000076320e4d7816 */ /* 0x000fe2000000004d */
[----:B--2---:R-:W-:Y:S01]  /*0d10*/  IMAD.U32 R66, R20, 0x10000, RZ ;  /* 0x0001000014427824 */ /* 0x004fe200078e00ff */
        /* <DEDUP_REMOVED lines=11> */
[----:B----4-:R-:W-:Y:S01]  /*0dd0*/  IMAD.U32 R82, R16, 0x10000, RZ ;  /* 0x0001000010527824 */ /* 0x010fe200078e00ff */
[----:B------:R-:W-:Y:S01]  /*0de0*/  SHF.L.U32 R72, R23, 0x10, RZ ;  /* 0x0000001017487819 */ /* 0x000fe200000006ff */
[----:B------:R-:W-:Y:S01]  /*0df0*/  IMAD.U32 R84, R17, 0x10000, RZ ;  /* 0x0001000011547824 */ /* 0x000fe200078e00ff */
[----:B------:R-:W-:Y:S01]  /*0e00*/  PRMT R89, R24, 0x7632, R89 ;  /* 0x0000763218597816 */ /* 0x000fe20000000059 */
[----:B------:R-:W-:Y:S01]  /*0e10*/  IMAD.U32 R86, R18, 0x10000, RZ ;  /* 0x0001000012567824 */ /* 0x000fe200078e00ff */
[----:B------:R-:W-:Y:S01]  /*0e20*/  PRMT R91, R25, 0x7632, R91 ;  /* 0x00007632195b7816 */ /* 0x000fe2000000005b */
[----:B------:R-:W0:Y:S01]  /*0e30*/  LDS.128 R4, [R118+UR5+0xe0] ;  /* 0x0000e00576047984 */ /* 0x000e220008000c00 */
[----:B------:R-:W-:Y:S01]  /*0e40*/  PRMT R93, R26, 0x7632, R93 ;  /* 0x000076321a5d7816 */ /* 0x000fe2000000005d */
[----:B------:R-:W-:Y:S01]  /*0e50*/  IMAD.U32 R98, R8, 0x10000, RZ ;  /* 0x0001000008627824 */ /* 0x000fe200078e00ff */
[----:B------:R-:W-:Y:S01]  /*0e60*/  PRMT R95, R27, 0x7632, R95 ;  /* 0x000076321b5f7816 */ /* 0x000fe2000000005f */
[----:B------:R-:W-:Y:S01]  /*0e70*/  IMAD.U32 R100, R9, 0x10000, RZ ;  /* 0x0001000009647824 */ /* 0x000fe200078e00ff */
[----:B------:R-:W-:Y:S01]  /*0e80*/  SHF.L.U32 R80, R27, 0x10, RZ ;  /* 0x000000101b507819 */ /* 0x000fe200000006ff */
[----:B------:R-:W-:Y:S01]  /*0e90*/  IMAD.U32 R102, R10, 0x10000, RZ ;  /* 0x000100000a667824 */ /* 0x000fe200078e00ff */
[----:B------:R-:W-:Y:S01]  /*0ea0*/  PRMT R97, R16, 0x7632, R97 ;  /* 0x0000763210617816 */ /* 0x000fe20000000061 */
[----:B------:R-:W1:Y:S01]  /*0eb0*/  LDS.128 R12, [R118+UR5+0xa0] ;  /* 0x0000a005760c7984 */ /* 0x000e620008000c00 */
[----:B------:R-:W-:Y:S01]  /*0ec0*/  PRMT R99, R17, 0x7632, R99 ;  /* 0x0000763211637816 */ /* 0x000fe20000000063 */
[----:B------:R-:W-:Y:S01]  /*0ed0*/  IMAD.U32 R73, R73, 0x10000, RZ ;  /* 0x0001000049497824 */ /* 0x000fe200078e00ff */
[----:B------:R-:W-:Y:S01]  /*0ee0*/  PRMT R101, R18, 0x7632, R101 ;  /* 0x0000763212657816 */ /* 0x000fe20000000065 */
[----:B------:R-:W2:Y:S01]  /*0ef0*/  LDS.128 R20, [R118+UR5+0xb0] ;  /* 0x0000b00576147984 */ /* 0x000ea20008000c00 */
[----:B------:R-:W-:Y:S01]  /*0f00*/  PRMT R103, R19, 0x7632, R103 ;  /* 0x0000763213677816 */ /* 0x000fe20000000067 */
[----:B------:R-:W-:Y:S01]  /*0f10*/  IMAD.U32 R75, R75, 0x10000, RZ ;  /* 0x000100004b4b7824 */ /* 0x000fe200078e00ff */
[----:B------:R-:W-:Y:S01]  /*0f20*/  SHF.L.U32 R88, R19, 0x10, RZ ;  /* 0x0000001013587819 */ /* 0x000fe200000006ff */
[----:B------:R-:W3:Y:S01]  /*0f30*/  LDS.128 R24, [R118+UR5+0xc0] ;  /* 0x0000c00576187984 */ /* 0x000ee20008000c00 */
[----:B------:R-:W-:Y:S01]  /*0f40*/  PRMT R109, R8, 0x7632, R109 ;  /* 0x00007632086d7816 */ /* 0x000fe2000000006d */
[----:B------:R-:W-:Y:S01]  /*0f50*/  IMAD.U32 R79, R79, 0x10000, RZ ;  /* 0x000100004f4f7824 */ /* 0x000fe200078e00ff */
[----:B------:R-:W-:Y:S01]  /*0f60*/  PRMT R110, R9, 0x7632, R110 ;  /* 0x00007632096e7816 */ /* 0x000fe2000000006e */
[----:B------:R-:W4:Y:S01]  /*0f70*/  LDS.128 R16, [R118+UR5+0xd0] ;  /* 0x0000d00576107984 */ /* 0x000f220008000c00 */
[----:B------:R-:W-:Y:S01]  /*0f80*/  PRMT R111, R10, 0x7632, R111 ;  /* 0x000076320a6f7816 */ /* 0x000fe2000000006f */
[----:B------:R-:W-:Y:S01]  /*0f90*/  IMAD.U32 R81, R81, 0x10000, RZ ;  /* 0x0001000051517824 */ /* 0x000fe200078e00ff */
[----:B------:R-:W-:Y:S01]  /*0fa0*/  PRMT R112, R11, 0x7632, R112 ;  /* 0x000076320b707816 */ /* 0x000fe20000000070 */
[----:B------:R-:W-:Y:S01]  /*0fb0*/  IMAD.U32 R83, R83, 0x10000, RZ ;  /* 0x0001000053537824 */ /* 0x000fe200078e00ff */
[----:B------:R-:W-:Y:S01]  /*0fc0*/  SHF.L.U32 R104, R11, 0x10, RZ ;  /* 0x000000100b687819 */ /* 0x000fe200000006ff */
[----:B------:R-:W-:Y:S01]  /*0fd0*/  IMAD.U32 R87, R87, 0x10000, RZ ;  /* 0x0001000057577824 */ /* 0x000fe200078e00ff */
[----:B------:R2:W4:Y:S01]  /*0fe0*/  LDS.128 R8, [R118+UR5+0xf0] ;  /* 0x0000f00576087984 */ /* 0x0005220008000c00 */
        /* <DEDUP_REMOVED lines=20> */
[C---:B-1----:R-:W-:Y:S01]  /*1130*/  PRMT R113, R12.reuse, 0x7632, R113 ;  /* 0x000076320c717816 */ /* 0x042fe20000000071 */
[----:B------:R-:W-:Y:S01]  /*1140*/  IMAD.U32 R12, R12, 0x10000, RZ ;  /* 0x000100000c0c7824 */ /* 0x000fe200078e00ff */
[C---:B------:R-:W-:Y:S01]  /*1150*/  PRMT R114, R13.reuse, 0x7632, R114 ;  /* 0x000076320d727816 */ /* 0x040fe20000000072 */
[----:B------:R-:W-:Y:S01]  /*1160*/  IMAD.U32 R13, R13, 0x10000, RZ ;  /* 0x000100000d0d7824 */ /* 0x000fe200078e00ff */
        /* <DEDUP_REMOVED lines=8> */
[C---:B---3--:R-:W-:Y:S01]  /*11f0*/  PRMT R121, R24.reuse, 0x7632, R121 ;  /* 0x0000763218797816 */ /* 0x048fe20000000079 */
[----:B------:R-:W-:Y:S01]  /*1200*/  IMAD.U32 R24, R24, 0x10000, RZ ;  /* 0x0001000018187824 */ /* 0x000fe200078e00ff */
[C---:B------:R-:W-:Y:S01]  /*1210*/  PRMT R123, R25.reuse, 0x7632, R123 ;  /* 0x00007632197b7816 */ /* 0x040fe2000000007b */
        /* <DEDUP_REMOVED lines=55> */
[----:B------:R-:W-:-:S07]  /*1590*/  VIADD R51, R51, UR4 ;  /* 0x0000000433337c36 */ /* 0x000fce0008000000 */
.L_x_18553:
[----:B------:R-:W2:Y:S01]  /*15a0*/  LDG.E.CONSTANT R141, desc[UR12][R30.64] ;  /* 0x0000000c1e8d7981 */ /* 0x000ea2000c1e9900 */
[----:B------:R-:W-:Y:S02]  /*15b0*/  IMAD.SHL.U32 R142, R0, 0x4, RZ ;  /* 0x00000004008e7824 */ /* 0x000fe400078e00ff */
[----:B------:R-:W-:-:S03]  /*15c0*/  IMAD R5, R3, UR8, RZ ;  /* 0x0000000803057c24 */ /* 0x000fc6000f8e02ff */
[----:B------:R-:W-:-:S04]  /*15d0*/  LOP3.LUT R4, R142, 0x78, RZ, 0xc0, !PT ;  /* 0x000000788e047812 */ /* 0x000fc800078ec0ff */
[----:B------:R-:W-:-:S04]  /*15e0*/  IADD3 R4, P0, PT, R5, R4, RZ ;  /* 0x0000000405047210 */ /* 0x000fc80007f1e0ff */
[----:B------:R-:W-:-:S03]  /*15f0*/  LEA.HI.X.SX32 R5, R5, RZ, 0x1, P0 ;  /* 0x000000ff05057211 */ /* 0x000fc600000f0eff */
[----:B--2---:R-:W-:Y:S01]  /*1600*/  IMAD.WIDE R4, R141, UR9, R4 ;  /* 0x000000098d047c25 */ /* 0x004fe2000f8e0204 */
[----:B------:R-:W-:-:S04]  /*1610*/  LOP3.LUT R141, R142, 0x4, RZ, 0xc0, !PT ;  /* 0x000000048e8d7812 */ /* 0x000fc800078ec0ff */
[----:B------:R-:W-:-:S05]  /*1620*/  IADD3 R141, P0, PT, R4, R141, RZ ;  /* 0x0000008d048d7210 */ /* 0x000fca0007f1e0ff */
[----:B------:R-:W-:Y:S01]  /*1630*/  IMAD.X R142, RZ, RZ, R5, P0 ;  /* 0x000000ffff8e7224 */ /* 0x000fe200000e0605 */
        /* <DEDUP_REMOVED lines=19> */
[C---:B--2---:R-:W-:Y:S01]  /*1770*/  IMAD.U32 R150, R158.reuse, 0x10000, RZ ;  /* 0x000100009e967824 */ /* 0x044fe200078e00ff */
[----:B------:R-:W-:-:S03]  /*1780*/  PRMT R159, R158, 0x7632, R159 ;  /* 0x000076329e9f7816 */ /* 0x000fc6000000009f */
[----:B------:R-:W-:Y:S01]  /*1790*/  FMUL.FTZ R160, R33, R150 ;  /* 0x0000009621a07220 */ /* 0x000fe20000410000 */
[C---:B---3--:R-:W-:Y:S02]  /*17a0*/  SHF.L.U32 R150, R147.reuse, 0x10, RZ ;  /* 0x0000001093967819 */ /* 0x048fe400000006ff */
[----:B------:R-:W-:Y:S02]  /*17b0*/  PRMT R158, R147, 0x7632, R158 ;  /* 0x00007632939e7816 */ /* 0x000fe4000000009e */
[----:B------:R-:W2:Y:S01]  /*17c0*/  LDG.E.CONSTANT R147, desc[UR12][R4.64+0x1100] ;  /* 0x0011000c04937981 */ /* 0x000ea2000c1e9900 */
[----:B------:R-:W-:Y:S01]  /*17d0*/  FFMA.FTZ R150, R29, R150, R160 ;  /* 0x000000961d967223 */ /* 0x000fe200000100a0 */
[----:B------:R-:W-:Y:S02]  /*17e0*/  IMAD.U32 R160, R159, 0x10000, RZ ;  /* 0x000100009fa07824 */ /* 0x000fe400078e00ff */
[----:B------:R-:W-:Y:S02]  /*17f0*/  IMAD.U32 R158, R158, 0x10000, RZ ;  /* 0x000100009e9e7824 */ /* 0x000fe400078e00ff */
[----:B------:R-:W-:-:S04]  /*1800*/  FMUL.FTZ R160, R55, R160 ;  /* 0x000000a037a07220 */ /* 0x000fc80000410000 */
[----:B------:R-:W-:Y:S01]  /*1810*/  FFMA.FTZ R160, R53, R158, R160 ;  /* 0x0000009e35a07223 */ /* 0x000fe200000100a0 */
[----:B----4-:R-:W-:-:S04]  /*1820*/  IMAD.U32 R158, R151, 0x10000, RZ ;  /* 0x00010000979e7824 */ /* 0x010fc800078e00ff */
[----:B------:R-:W-:Y:S02]  /*1830*/  FFMA.FTZ R158, R35, R158, R150 ;  /* 0x0000009e239e7223 */ /* 0x000fe40000010096 */
[----:B------:R-:W3:Y:S01]  /*1840*/  LDG.E.CONSTANT R150, desc[UR12][R4.64+0x1200] ;  /* 0x0012000c04967981 */ /* 0x000ee2000c1e9900 */
[----:B------:R-:W-:-:S04]  /*1850*/  PRMT R151, R151, 0x7632, R151 ;  /* 0x0000763297977816 */ /* 0x000fc80000000097 */
[----:B------:R-:W-:-:S05]  /*1860*/  SHF.L.U32 R151, R151, 0x10, RZ ;  /* 0x0000001097977819 */ /* 0x000fca00000006ff */
[----:B------:R-:W-:Y:S01]  /*1870*/  FFMA.FTZ R160, R57, R151, R160 ;  /* 0x0000009739a07223 */ /* 0x000fe200000100a0 */
[C---:B------:R-:W-:Y:S01]  /*1880*/  PRMT R151, R157.reuse, 0x7632, R151 ;  /* 0x000076329d977816 */ /* 0x040fe20000000097 */
[----:B------:R-:W-:-:S04]  /*1890*/  IMAD.U32 R157, R157, 0x10000, RZ ;  /* 0x000100009d9d7824 */ /* 0x000fc800078e00ff */
[----:B------:R-:W-:-:S04]  /*18a0*/  IMAD.U32 R151, R151, 0x10000, RZ ;  /* 0x0001000097977824 */ /* 0x000fc800078e00ff */
[----:B------:R-:W-:Y:S01]  /*18b0*/  FFMA.FTZ R160, R59, R151, R160 ;  /* 0x000000973ba07223 */ /* 0x000fe200000100a0 */
[----:B------:R-:W-:Y:S01]  /*18c0*/  PRMT R151, R156, 0x7632, R151 ;  /* 0x000076329c977816 */ /* 0x000fe20000000097 */
[----:B------:R-:W-:Y:S01]  /*18d0*/  FFMA.FTZ R158, R37, R157, R158 ;  /* 0x0000009d259e7223 */ /* 0x000fe2000001009e */
[----:B------:R-:W-:Y:S02]  /*18e0*/  PRMT R157, R152, 0x7632, R157 ;  /* 0x00007632989d7816 */ /* 0x000fe4000000009d */
[----:B------:R-:W-:-:S03]  /*18f0*/  SHF.L.U32 R151, R151, 0x10, RZ ;  /* 0x0000001097977819 */ /* 0x000fc600000006ff */
[----:B------:R-:W-:Y:S02]  /*1900*/  IMAD.U32 R157, R157, 0x10000, RZ ;  /* 0x000100009d9d7824 */ /* 0x000fe400078e00ff */
[----:B------:R-:W-:Y:S01]  /*1910*/  FFMA.FTZ R160, R61, R151, R160 ;  /* 0x000000973da07223 */ /* 0x000fe200000100a0 */
[----:B------:R-:W-:Y:S01]  /*1920*/  IMAD.U32 R156, R156, 0x10000, RZ ;  /* 0x000100009c9c7824 */ /* 0x000fe200078e00ff */
[----:B------:R-:W4:Y:S02]  /*1930*/  LDG.E.CONSTANT R151, desc[UR12][R4.64+0x1300] ;  /* 0x0013000c04977981 */ /* 0x000f24000c1e9900 */
[----:B------:R-:W-:Y:S01]  /*1940*/  FFMA.FTZ R160, R63, R157, R160 ;  /* 0x0000009d3fa07223 */ /* 0x000fe200000100a0 */
[----:B------:R-:W-:Y:S01]  /*1950*/  PRMT R157, R155, 0x7632, R157 ;  /* 0x000076329b9d7816 */ /* 0x000fe2000000009d */
[----:B------:R-:W-:Y:S01]  /*1960*/  FFMA.FTZ R156, R39, R156, R158 ;  /* 0x0000009c279c7223 */ /* 0x000fe2000001009e */
[----:B------:R-:W-:Y:S02]  /*1970*/  IMAD.U32 R152, R152, 0x10000, RZ ;  /* 0x0001000098987824 */ /* 0x000fe400078e00ff */
[----:B------:R-:W-:Y:S01]  /*1980*/  SHF.L.U32 R157, R157, 0x10, RZ ;  /* 0x000000109d9d7819 */ /* 0x000fe200000006ff */
[----:B------:R-:W-:-:S02]  /*1990*/  IMAD.U32 R155, R155, 0x10000, RZ ;  /* 0x000100009b9b7824 */ /* 0x000fc400078e00ff */
[----:B------:R-:W-:Y:S02]  /*19a0*/  FFMA.FTZ R156, R41, R152, R156 ;  /* 0x00000098299c7223 */ /* 0x000fe4000001009c */
[----:B------:R-:W4:Y:S01]  /*19b0*/  LDG.E.CONSTANT R152, desc[UR12][R4.64+0x1400] ;  /* 0x0014000c04987981 */ /* 0x000f22000c1e9900 */
[----:B------:R-:W-:Y:S01]  /*19c0*/  FFMA.FTZ R160, R65, R157, R160 ;  /* 0x0000009d41a07223 */ /* 0x000fe200000100a0 */
[C---:B------:R-:W-:Y:S01]  /*19d0*/  PRMT R157, R154.reuse, 0x7632, R157 ;  /* 0x000076329a9d7816 */ /* 0x040fe2000000009d */
[----:B------:R-:W-:Y:S01]  /*19e0*/  FFMA.FTZ R156, R43, R155, R156 ;  /* 0x0000009b2b9c7223 */ /* 0x000fe2000001009c */
[----:B------:R-:W-:Y:S01]  /*19f0*/  IMAD.U32 R154, R154, 0x10000, RZ ;  /* 0x000100009a9a7824 */ /* 0x000fe200078e00ff */
[----:B------:R-:W4:Y:S03]  /*1a00*/  LDG.E.CONSTANT R155, desc[UR12][R4.64+0x1500] ;  /* 0x0015000c049b7981 */ /* 0x000f26000c1e9900 */
[----:B------:R-:W-:Y:S01]  /*1a10*/  FFMA.FTZ R156, R45, R154, R156 ;  /* 0x0000009a2d9c7223 */ /* 0x000fe2000001009c */
[----:B------:R-:W-:-:S02]  /*1a20*/  IMAD.U32 R154, R153, 0x10000, RZ ;  /* 0x00010000999a7824 */ /* 0x000fc400078e00ff */
[----:B------:R-:W-:Y:S02]  /*1a30*/  IMAD.U32 R157, R157, 0x10000, RZ ;  /* 0x000100009d9d7824 */ /* 0x000fe400078e00ff */
[----:B------:R-:W-:Y:S01]  /*1a40*/  FFMA.FTZ R156, R47, R154, R156 ;  /* 0x0000009a2f9c7223 */ /* 0x000fe2000001009c */
[----:B------:R-:W-:Y:S01]  /*1a50*/  PRMT R154, R153, 0x7632, R154 ;  /* 0x00007632999a7816 */ /* 0x000fe2000000009a */
[----:B------:R-:W-:Y:S01]  /*1a60*/  FFMA.FTZ R160, R69, R157, R160 ;  /* 0x0000009d45a07223 */ /* 0x000fe200000100a0 */
[----:B------:R-:W4:Y:S01]  /*1a70*/  LDG.E.CONSTANT R153, desc[UR12][R4.64+0x104] ;  /* 0x0001040c04997981 */ /* 0x000f22000c1e9900 */
[C---:B------:R-:W-:Y:S02]  /*1a80*/  PRMT R159, R149.reuse, 0x7632, R159 ;  /* 0x00007632959f7816 */ /* 0x040fe4000000009f */
[----:B------:R-:W-:Y:S01]  /*1a90*/  SHF.L.U32 R158, R154, 0x10, RZ ;  /* 0x000000109a9e7819 */ /* 0x000fe200000006ff */
[----:B------:R-:W4:Y:S01]  /*1aa0*/  LDG.E.CONSTANT R157, desc[UR12][R4.64+0x1600] ;  /* 0x0016000c049d7981 */ /* 0x000f22000c1e9900 */
[----:B------:R-:W-:-:S02]  /*1ab0*/  IMAD.U32 R149, R149, 0x10000, RZ ;  /* 0x0001000095957824 */ /* 0x000fc400078e00ff */
[----:B------:R-:W-:Y:S01]  /*1ac0*/  IMAD.U32 R159, R159, 0x10000, RZ ;  /* 0x000100009f9f7824 */ /* 0x000fe200078e00ff */
[----:B------:R-:W4:Y:S01]  /*1ad0*/  LDG.E.CONSTANT R154, desc[UR12][R4.64+0x4] ;  /* 0x0000040c049a7981 */ /* 0x000f22000c1e9900 */
[----:B------:R-:W-:Y:S01]  /*1ae0*/  FFMA.FTZ R158, R73, R158, R160 ;  /* 0x0000009e499e7223 */ /* 0x000fe200000100a0 */
        /* <DEDUP_REMOVED lines=8> */
[----:B------:R-:W-:Y:S01]  /*1b70*/  FFMA.FTZ R158, R81, R159, R158 ;  /* 0x0000009f519e7223 */ /* 0x000fe2000001009e */
[C---:B------:R-:W-:Y:S01]  /*1b80*/  PRMT R159, R146.reuse, 0x7632, R159 ;  /* 0x00007632929f7816 */ /* 0x040fe2000000009f */
[----:B------:R-:W-:-:S04]  /*1b90*/  IMAD.U32 R146, R146, 0x10000, RZ ;  /* 0x0001000092927824 */ /* 0x000fc800078e00ff */
[----:B------:R-:W-:Y:S01]  /*1ba0*/  FFMA.FTZ R161, R70, R146, R149 ;  /* 0x0000009246a17223 */ /* 0x000fe20000010095 */
[----:B------:R-:W-:Y:S01]  /*1bb0*/  PRMT R146, R141, 0x7632, R146 ;  /* 0x000076328d927816 */ /* 0x000fe20000000092 */
[----:B------:R-:W-:Y:S01]  /*1bc0*/  IMAD.U32 R159, R159, 0x10000, RZ ;  /* 0x000100009f9f7824 */ /* 0x000fe200078e00ff */
[----:B------:R-:W4:Y:S01]  /*1bd0*/  LDG.E.CONSTANT R149, desc[UR12][R4.64+0x404] ;  /* 0x0004040c04957981 */ /* 0x000f22000c1e9900 */
[----:B------:R-:W-:Y:S01]  /*1be0*/  IMAD.U32 R141, R141, 0x10000, RZ ;  /* 0x000100008d8d7824 */ /* 0x000fe200078e00ff */
[----:B------:R-:W-:Y:S01]  /*1bf0*/  SHF.L.U32 R146, R146, 0x10, RZ ;  /* 0x0000001092927819 */ /* 0x000fe200000006ff */
[----:B------:R-:W-:Y:S02]  /*1c00*/  FFMA.FTZ R158, R85, R159, R158 ;  /* 0x0000009f559e7223 */ /* 0x000fe4000001009e */
[----:B------:R-:W-:Y:S02]  /*1c10*/  FFMA.FTZ R161, R74, R141, R161 ;  /* 0x0000008d4aa17223 */ /* 0x000fe400000100a1 */
[----:B------:R-:W4:Y:S01]  /*1c20*/  LDG.E.CONSTANT R141, desc[UR12][R4.64+0x504] ;  /* 0x0005040c048d7981 */ /* 0x000f22000c1e9900 */
[--C-:B------:R-:W-:Y:S01]  /*1c30*/  FFMA.FTZ R146, R89, R146, R158.reuse ;  /* 0x0000009259927223 */ /* 0x100fe2000001009e */
        /* <DEDUP_REMOVED lines=18> */
[C---:B------:R-:W-:Y:S01]  /*1d60*/  IMAD.U32 R158, R145.reuse, 0x10000, RZ ;  /* 0x00010000919e7824 */ /* 0x040fe200078e00ff */
[----:B------:R-:W-:-:S03]  /*1d70*/  PRMT R145, R145, 0x7632, R145 ;  /* 0x0000763291917816 */ /* 0x000fc60000000091 */
[----:B------:R-:W-:Y:S01]  /*1d80*/  FFMA.FTZ R161, R90, R158, R161 ;  /* 0x0000009e5aa17223 */ /* 0x000fe200000100a1 */
[----:B------:R-:W-:Y:S02]  /*1d90*/  SHF.L.U32 R158, R145, 0x10, RZ ;  /* 0x00000010919e7819 */ /* 0x000fe400000006ff */
[----:B------:R-:W4:Y:S03]  /*1da0*/  LDG.E.CONSTANT R145, desc[UR12][R4.64+0x904] ;  /* 0x0009040c04917981 */ /* 0x000f26000c1e9900 */
[----:B------:R-:W-:Y:S01]  /*1db0*/  FFMA.FTZ R158, R105, R158, R146 ;  /* 0x0000009e699e7223 */ /* 0x000fe20000010092 */
[C---:B--2---:R-:W-:Y:S01]  /*1dc0*/  IMAD.U32 R146, R147.reuse, 0x10000, RZ ;  /* 0x0001000093927824 */ /* 0x044fe200078e00ff */
        /* <DEDUP_REMOVED lines=10> */
[--C-:B------:R-:W-:Y:S01]  /*1e70*/  FFMA.FTZ R150, R109, R150, R158.reuse ;  /* 0x000000966d967223 */ /* 0x100fe2000001009e */
[C---:B----4-:R-:W-:Y:S01]  /*1e80*/  PRMT R158, R151.reuse, 0x7632, R158 ;  /* 0x00007632979e7816 */ /* 0x050fe2000000009e */
[----:B------:R-:W-:-:S04]  /*1e90*/  IMAD.U32 R151, R151, 0x10000, RZ ;  /* 0x0001000097977824 */ /* 0x000fc800078e00ff */
[----:B------:R-:W-:Y:S02]  /*1ea0*/  IMAD.U32 R158, R158, 0x10000, RZ ;  /* 0x000100009e9e7824 */ /* 0x000fe400078e00ff */
[----:B------:R-:W-:Y:S02]  /*1eb0*/  FFMA.FTZ R151, R102, R151, R159 ;  /* 0x0000009766977223 */ /* 0x000fe4000001009f */
[----:B------:R-:W-:Y:S01]  /*1ec0*/  FFMA.FTZ R150, R111, R158, R150 ;  /* 0x0000009e6f967223 */ /* 0x000fe20000010096 */
[C---:B------:R-:W-:Y:S01]  /*1ed0*/  PRMT R158, R152.reuse, 0x7632, R158 ;  /* 0x00007632989e7816 */ /* 0x040fe2000000009e */
[----:B------:R-:W-:-:S03]  /*1ee0*/  IMAD.U32 R152, R152, 0x10000, RZ ;  /* 0x0001000098987824 */ /* 0x000fc600078e00ff */
[----:B------:R-:W-:Y:S01]  /*1ef0*/  SHF.L.U32 R158, R158, 0x10, RZ ;  /* 0x000000109e9e7819 */ /* 0x000fe200000006ff */
[----:B------:R-:W-:Y:S01]  /*1f00*/  FFMA.FTZ R151, R12, R152, R151 ;  /* 0x000000980c977223 */ /* 0x000fe20000010097 */
[C---:B------:R-:W-:Y:S01]  /*1f10*/  PRMT R152, R155.reuse, 0x7632, R152 ;  /* 0x000076329b987816 */ /* 0x040fe20000000098 */
[----:B------:R-:W-:Y:S02]  /*1f20*/  IMAD.U32 R155, R155, 0x10000, RZ ;  /* 0x000100009b9b7824 */ /* 0x000fe400078e00ff */
[----:B------:R-:W-:Y:S02]  /*1f30*/  FFMA.FTZ R150, R113, R158, R150 ;  /* 0x0000009e71967223 */ /* 0x000fe40000010096 */
[----:B------:R-:W-:Y:S02]  /*1f40*/  IMAD.U32 R152, R152, 0x10000, RZ ;  /* 0x0001000098987824 */ /* 0x000fe400078e00ff */
[----:B------:R-:W-:Y:S02]  /*1f50*/  FFMA.FTZ R151, R14, R155, R151 ;  /* 0x0000009b0e977223 */ /* 0x000fe40000010097 */
[----:B------:R-:W-:Y:S01]  /*1f60*/  FFMA.FTZ R152, R115, R152, R150 ;  /* 0x0000009873987223 */ /* 0x000fe20000010096 */
[C---:B------:R-:W-:Y:S01]  /*1f70*/  IMAD.U32 R159, R153.reuse, 0x10000, RZ ;  /* 0x00010000999f7824 */ /* 0x040fe200078e00ff */
[----:B------:R-:W-:-:S02]  /*1f80*/  PRMT R158, R153, 0x7632, R158 ;  /* 0x00007632999e7816 */ /* 0x000fc4000000009e */
[----:B------:R-:W4:Y:S01]  /*1f90*/  LDG.E.CONSTANT R153, desc[UR12][R4.64+0xc04] ;  /* 0x000c040c04997981 */ /* 0x000f22000c1e9900 */
[C---:B------:R-:W-:Y:S02]  /*1fa0*/  IMAD.U32 R150, R157.reuse, 0x10000, RZ ;  /* 0x000100009d967824 */ /* 0x040fe400078e00ff */
[----:B------:R-:W-:Y:S01]  /*1fb0*/  FMUL.FTZ R161, R34, R159 ;  /* 0x0000009f22a17220 */ /* 0x000fe20000410000 */
[----:B------:R-:W-:Y:S01]  /*1fc0*/  IMAD.U32 R159, R158, 0x10000, RZ ;  /* 0x000100009e9f7824 */ /* 0x000fe200078e00ff */
[----:B------:R-:W-:Y:S01]  /*1fd0*/  PRMT R155, R154, 0x7632, R155 ;  /* 0x000076329a9b7816 */ /* 0x000fe2000000009b */
[----:B------:R-:W-:Y:S01]  /*1fe0*/  FFMA.FTZ R151, R20, R150, R151 ;  /* 0x0000009614977223 */ /* 0x000fe20000010097 */
[----:B------:R-:W-:Y:S01]  /*1ff0*/  PRMT R157, R157, 0x7632, R157 ;  /* 0x000076329d9d7816 */ /* 0x000fe2000000009d */
[----:B------:R-:W4:Y:S01]  /*2000*/  LDG.E.CONSTANT R150, desc[UR12][R4.64+0x1700] ;  /* 0x0017000c04967981 */ /* 0x000f22000c1e9900 */
[----:B------:R-:W-:Y:S01]  /*2010*/  SHF.L.U32 R155, R155, 0x10, RZ ;  /* 0x000000109b9b7819 */ /* 0x000fe200000006ff */
[----:B------:R-:W-:Y:S01]  /*2020*/  FMUL.FTZ R159, R56, R159 ;  /* 0x0000009f389f7220 */ /* 0x000fe20000410000 */
[----:B------:R-:W-:-:S02]  /*2030*/  PRMT R158, R156, 0x7632, R158 ;  /* 0x000076329c9e7816 */ /* 0x000fc4000000009e */
[----:B------:R-:W-:Y:S01]  /*2040*/  SHF.L.U32 R157, R157, 0x10, RZ ;  /* 0x000000109d9d7819 */ /* 0x000fe200000006ff */
[----:B------:R-:W-:Y:S02]  /*2050*/  FFMA.FTZ R159, R54, R155, R159 ;  /* 0x0000009b369f7223 */ /* 0x000fe4000001009f */
[----:B------:R-:W-:Y:S01]  /*2060*/  IMAD.U32 R158, R158, 0x10000, RZ ;  /* 0x000100009e9e7824 */ /* 0x000fe200078e00ff */
[----:B------:R-:W4:Y:S01]  /*2070*/  LDG.E.CONSTANT R155, desc[UR12][R4.64+0x1800] ;  /* 0x0018000c049b7981 */ /* 0x000f22000c1e9900 */
[----:B------:R-:W-:Y:S01]  /*2080*/  FFMA.FTZ R152, R117, R157, R152 ;  /* 0x0000009d75987223 */ /* 0x000fe20000010098 */
[----:B------:R-:W-:Y:S02]  /*2090*/  IMAD.U32 R157, R154, 0x10000, RZ ;  /* 0x000100009a9d7824 */ /* 0x000fe400078e00ff */
[----:B------:R-:W-:Y:S01]  /*20a0*/  FFMA.FTZ R159, R58, R158, R159 ;  /* 0x0000009e3a9f7223 */ /* 0x000fe2000001009f */
[----:B------:R-:W-:Y:S01]  /*20b0*/  PRMT R158, R148, 0x7632, R158 ;  /* 0x00007632949e7816 */ /* 0x000fe2000000009e */
[----:B------:R-:W-:-:S02]  /*20c0*/  IMAD.U32 R156, R156, 0x10000, RZ ;  /* 0x000100009c9c7824 */ /* 0x000fc400078e00ff */
[----:B------:R-:W-:Y:S01]  /*20d0*/  FFMA.FTZ R157, R32, R157, R161 ;  /* 0x0000009d209d7223 */ /* 0x000fe200000100a1 */
[----:B------:R-:W4:Y:S01]  /*20e0*/  LDG.E.CONSTANT R154, desc[UR12][R4.64+0xd04] ;  /* 0x000d040c049a7981 */ /* 0x000f22000c1e9900 */
[----:B------:R-:W-:Y:S01]  /*20f0*/  SHF.L.U32 R158, R158, 0x10, RZ ;  /* 0x000000109e9e7819 */ /* 0x000fe200000006ff */
[----:B------:R-:W-:Y:S02]  /*2100*/  IMAD.U32 R148, R148, 0x10000, RZ ;  /* 0x0001000094947824 */ /* 0x000fe400078e00ff */
[----:B------:R-:W-:Y:S02]  /*2110*/  FFMA.FTZ R157, R36, R156, R157 ;  /* 0x0000009c249d7223 */ /* 0x000fe4000001009d */
[----:B------:R-:W4:Y:S01]  /*2120*/  LDG.E.CONSTANT R156, desc[UR12][R4.64+0xe04] ;  /* 0x000e040c049c7981 */ /* 0x000f22000c1e9900 */
[----:B------:R-:W-:Y:S01]  /*2130*/  FFMA.FTZ R159, R60, R158, R159 ;  /* 0x0000009e3c9f7223 */ /* 0x000fe2000001009f */
[----:B------:R-:W-:Y:S01]  /*2140*/  FFMA.FTZ R157, R38, R148, R157 ;  /* 0x00000094269d7223 */ /* 0x000fe2000001009d */
[C---:B------:R-:W-:Y:S01]  /*2150*/  IMAD.U32 R158, R149.reuse, 0x10000, RZ ;  /* 0x00010000959e7824 */ /* 0x040fe200078e00ff */
[----:B------:R-:W-:-:S02]  /*2160*/  PRMT R148, R149, 0x7632, R148 ;  /* 0x0000763295947816 */ /* 0x000fc40000000094 */
[----:B------:R-:W4:Y:S01]  /*2170*/  LDG.E.CONSTANT R149, desc[UR12][R4.64+0x1900] ;  /* 0x0019000c04957981 */ /* 0x000f22000c1e9900 */
[----:B------:R-:W-:Y:S01]  /*2180*/  FFMA.FTZ R157, R40, R158, R157 ;  /* 0x0000009e289d7223 */ /* 0x000fe2000001009d */
[----:B------:R-:W-:Y:S01]  /*2190*/  PRMT R158, R141, 0x7632, R158 ;  /* 0x000076328d9e7816 */ /* 0x000fe2000000009e */
[----:B------:R-:W-:-:S03]  /*21a0*/  IMAD.U32 R148, R148, 0x10000, RZ ;  /* 0x0001000094947824 */ /* 0x000fc600078e00ff */
[----:B------:R-:W-:Y:S01]  /*21b0*/  SHF.L.U32 R158, R158, 0x10, RZ ;  /* 0x000000109e9e7819 */ /* 0x000fe200000006ff */
[----:B------:R-:W-:Y:S02]  /*21c0*/  FFMA.FTZ R159, R62, R148, R159 ;  /* 0x000000943e9f7223 */ /* 0x000fe4000001009f */
[----:B------:R-:W4:Y:S02]  /*21d0*/  LDG.E.CONSTANT R148, desc[UR12][R4.64+0xf04] ;  /* 0x000f040c04947981 */ /* 0x000f24000c1e9900 */
[--C-:B------:R-:W-:Y:S01]  /*21e0*/  FFMA.FTZ R158, R64, R158, R159.reuse ;  /* 0x0000009e409e7223 */ /* 0x100fe2000001009f */
[C---:B------:R-:W-:Y:S01]  /*21f0*/  PRMT R159, R142.reuse, 0x7632, R159 ;  /* 0x000076328e9f7816 */ /* 0x040fe2000000009f */
[----:B------:R-:W-:Y:S02]  /*2200*/  IMAD.U32 R141, R141, 0x10000, RZ ;  /* 0x000100008d8d7824 */ /* 0x000fe400078e00ff */
[----:B------:R-:W-:Y:S02]  /*2210*/  IMAD.U32 R142, R142, 0x10000, RZ ;  /* 0x000100008e8e7824 */ /* 0x000fe400078e00ff */
[----:B------:R-:W-:-:S02]  /*2220*/  IMAD.U32 R159, R159, 0x10000, RZ ;  /* 0x000100009f9f7824 */ /* 0x000fc400078e00ff */
[----:B------:R-:W-:Y:S02]  /*2230*/  FFMA.FTZ R157, R42, R141, R157 ;  /* 0x0000008d2a9d7223 */ /* 0x000fe4000001009d */
[----:B------:R-:W4:Y:S01]  /*2240*/  LDG.E.CONSTANT R141, desc[UR12][R4.64+0x1004] ;  /* 0x0010040c048d7981 */ /* 0x000f22000c1e9900 */
[----:B------:R-:W-:Y:S01]  /*2250*/  FFMA.FTZ R158, R67, R159, R158 ;  /* 0x0000009f439e7223 */ /* 0x000fe2000001009e */
[----:B------:R-:W-:Y:S01]  /*2260*/  PRMT R159, R143, 0x7632, R159 ;  /* 0x000076328f9f7816 */ /* 0x000fe2000000009f */
[----:B------:R-:W-:Y:S02]  /*2270*/  FFMA.FTZ R157, R44, R142, R157 ;  /* 0x0000008e2c9d7223 */ /* 0x000fe4000001009d */
[----:B------:R-:W4:Y:S01]  /*2280*/  LDG.E.CONSTANT R142, desc[UR12][R4.64+0x1a00] ;  /* 0x001a000c048e7981 */ /* 0x000f22000c1e9900 */
[----:B------:R-:W-:Y:S01]  /*2290*/  SHF.L.U32 R159, R159, 0x10, RZ ;  /* 0x000000109f9f7819 */ /* 0x000fe200000006ff */
[----:B------:R-:W-:-:S04]  /*22a0*/  IMAD.U32 R143, R143, 0x10000, RZ ;  /* 0x000100008f8f7824 */ /* 0x000fc800078e00ff */
[----:B------:R-:W-:Y:S01]  /*22b0*/  FFMA.FTZ R158, R71, R159, R158 ;  /* 0x0000009f479e7223 */ /* 0x000fe2000001009e */
[----:B------:R-:W-:Y:S01]  /*22c0*/  PRMT R159, R144, 0x7632, R159 ;  /* 0x00007632909f7816 */ /* 0x000fe2000000009f */
[----:B------:R-:W-:Y:S02]  /*22d0*/  FFMA.FTZ R157, R46, R143, R157 ;  /* 0x0000008f2e9d7223 */ /* 0x000fe4000001009d */
[----:B------:R-:W4:Y:S01]  /*22e0*/  LDG.E.CONSTANT R143, desc[UR12][R4.64+0x1104] ;  /* 0x0011040c048f7981 */ /* 0x000f22000c1e9900 */
[----:B------:R-:W-:Y:S02]  /*22f0*/  IMAD.U32 R144, R144, 0x10000, RZ ;  /* 0x0001000090907824 */ /* 0x000fe400078e00ff */
[----:B------:R-:W-:Y:S02]  /*2300*/  IMAD.U32 R159, R159, 0x10000, RZ ;  /* 0x000100009f9f7824 */ /* 0x000fe400078e00ff */
[----:B------:R-:W-:Y:S02]  /*2310*/  FFMA.FTZ R157, R48, R144, R157 ;  /* 0x00000090309d7223 */ /* 0x000fe4000001009d */
[----:B------:R-:W-:Y:S01]  /*2320*/  FFMA.FTZ R158, R75, R159, R158 ;  /* 0x0000009f4b9e7223 */ /* 0x000fe2000001009e */
[C---:B------:R-:W-:Y:S01]  /*2330*/  IMAD.U32 R159, R145.reuse, 0x10000, RZ ;  /* 0x00010000919f7824 */ /* 0x040fe200078e00ff */
[----:B------:R-:W-:Y:S01]  /*2340*/  PRMT R145, R145, 0x7632, R145 ;  /* 0x0000763291917816 */ /* 0x000fe20000000091 */
[----:B------:R-:W4:Y:S02]  /*2350*/  LDG.E.CONSTANT R144, desc[UR12][R4.64+0x1b00] ;  /* 0x001b000c04907981 */ /* 0x000f24000c1e9900 */
[----:B------:R-:W-:Y:S01]  /*2360*/  FFMA.FTZ R159, R50, R159, R157 ;  /* 0x0000009f329f7223 */ /* 0x000fe2000001009d */
[----:B------:R-:W-:-:S02]  /*2370*/  SHF.L.U32 R157, R145, 0x10, RZ ;  /* 0x00000010919d7819 */ /* 0x000fc400000006ff */
        /* <DEDUP_REMOVED lines=15> */
[----:B------:R-:W-:Y:S01]  /*2470*/  FFMA.FTZ R151, R22, R147, R151 ;  /* 0x0000009316977223 */ /* 0x000fe20000010097 */
[C---:B------:R-:W-:Y:S01]  /*2480*/  PRMT R147, R153.reuse, 0x7632, R147 ;  /* 0x0000763299937816 */ /* 0x040fe20000000093 */
[----:B------:R-:W-:-:S03]  /*2490*/  IMAD.U32 R153, R153, 0x10000, RZ ;  /* 0x0001000099997824 */ /* 0x000fc600078e00ff */
[----:B------:R-:W-:Y:S01]  /*24a0*/  SHF.L.U32 R147, R147, 0x10, RZ ;  /* 0x0000001093937819 */ /* 0x000fe200000006ff */
[----:B------:R-:W-:-:S04]  /*24b0*/  FFMA.FTZ R153, R76, R153, R159 ;  /* 0x000000994c997223 */ /* 0x000fc8000001009f */
[----:B------:R-:W-:Y:S01]  /*24c0*/  FFMA.FTZ R158, R91, R147, R158 ;  /* 0x000000935b9e7223 */ /* 0x000fe2000001009e */
[C---:B------:R-:W-:Y:S01]  /*24d0*/  IMAD.U32 R147, R154.reuse, 0x10000, RZ ;  /* 0x000100009a937824 */ /* 0x040fe200078e00ff */
[----:B------:R-:W-:Y:S02]  /*24e0*/  PRMT R154, R154, 0x7632, R154 ;  /* 0x000076329a9a7816 */ /* 0x000fe4000000009a */
[----:B------:R-:W-:Y:S01]  /*24f0*/  PRMT R150, R150, 0x7632, R150 ;  /* 0x0000763296967816 */ /* 0x000fe20000000096 */
[----:B------:R-:W-:Y:S01]  /*2500*/  FFMA.FTZ R153, R80, R147, R153 ;  /* 0x0000009350997223 */ /* 0x000fe20000010099 */
[C---:B------:R-:W-:Y:S01]  /*2510*/  IMAD.U32 R147, R155.reuse, 0x10000, RZ ;  /* 0x000100009b937824 */ /* 0x040fe200078e00ff */
[----:B------:R-:W-:Y:S01]  /*2520*/  PRMT R155, R155, 0x7632, R155 ;  /* 0x000076329b9b7816 */ /* 0x000fe2000000009b */
[----:B------:R-:W-:Y:S02]  /*2530*/  IMAD.U32 R154, R154, 0x10000, RZ ;  /* 0x000100009a9a7824 */ /* 0x000fe400078e00ff */
[----:B------:R-:W-:-:S02]  /*2540*/  IMAD.U32 R150, R150, 0x10000, RZ ;  /* 0x0001000096967824 */ /* 0x000fc400078e00ff */
[----:B------:R-:W-:Y:S01]  /*2550*/  FFMA.FTZ R154, R95, R154, R158 ;  /* 0x0000009a5f9a7223 */ /* 0x000fe2000001009e */
[----:B------:R-:W-:Y:S01]  /*2560*/  SHF.L.U32 R158, R155, 0x10, RZ ;  /* 0x000000109b9e7819 */ /* 0x000fe200000006ff */
[----:B------:R-:W-:Y:S01]  /*2570*/  FFMA.FTZ R152, R119, R150, R152 ;  /* 0x0000009677987223 */ /* 0x000fe20000010098 */
[----:B------:R-:W-:Y:S02]  /*2580*/  IMAD.U32 R155, R156, 0x10000, RZ ;  /* 0x000100009c9b7824 */ /* 0x000fe400078e00ff */
[----:B------:R-:W-:Y:S01]  /*2590*/  FFMA.FTZ R151, R24, R147, R151 ;  /* 0x0000009318977223 */ /* 0x000fe20000010097 */
[----:B------:R-:W-:Y:S01]  /*25a0*/  PRMT R150, R156, 0x7632, R150 ;  /* 0x000076329c967816 */ /* 0x000fe20000000096 */
[----:B------:R-:W4:Y:S01]  /*25b0*/  LDG.E.CONSTANT R147, desc[UR12][R4.64+0x1504] ;  /* 0x0015040c04937981 */ /* 0x000f22000c1e9900 */
[----:B------:R-:W-:Y:S01]  /*25c0*/  FFMA.FTZ R155, R84, R155, R153 ;  /* 0x0000009b549b7223 */ /* 0x000fe20000010099 */
[----:B------:R-:W-:Y:S02]  /*25d0*/  IMAD.U32 R153, R149, 0x10000, RZ ;  /* 0x0001000095997824 */ /* 0x000fe400078e00ff */
[----:B------:R-:W-:-:S02]  /*25e0*/  IMAD.U32 R150, R150, 0x10000, RZ ;  /* 0x0001000096967824 */ /* 0x000fc400078e00ff */
[--C-:B------:R-:W-:Y:S01]  /*25f0*/  FFMA.FTZ R153, R26, R153, R151.reuse ;  /* 0x000000991a997223 */ /* 0x100fe20000010097 */
[C---:B------:R-:W-:Y:S01]  /*2600*/  PRMT R151, R148.reuse, 0x7632, R151 ;  /* 0x0000763294977816 */ /* 0x040fe20000000097 */
[----:B------:R-:W-:Y:S01]  /*2610*/  FFMA.FTZ R154, R99, R150, R154 ;  /* 0x00000096639a7223 */ /* 0x000fe2000001009a */
[----:B------:R-:W-:Y:S01]  /*2620*/  IMAD.U32 R148, R148, 0x10000, RZ ;  /* 0x0001000094947824 */ /* 0x000fe200078e00ff */
[----:B------:R-:W4:Y:S01]  /*2630*/  LDG.E.CONSTANT R150, desc[UR12][R4.64+0x1c00] ;  /* 0x001c000c04967981 */ /* 0x000f22000c1e9900 */
[----:B------:R-:W-:Y:S01]  /*2640*/  PRMT R156, R149, 0x7632, R156 ;  /* 0x00007632959c7816 */ /* 0x000fe2000000009c */
[----:B------:R-:W-:Y:S02]  /*2650*/  IMAD.U32 R151, R151, 0x10000, RZ ;  /* 0x0001000097977824 */ /* 0x000fe400078e00ff */
[----:B------:R-:W-:Y:S01]  /*2660*/  FFMA.FTZ R155, R88, R148, R155 ;  /* 0x00000094589b7223 */ /* 0x000fe2000001009b */
[----:B------:R-:W4:Y:S04]  /*2670*/  LDG.E.CONSTANT R149, desc[UR12][R4.64+0x1604] ;  /* 0x0016040c04957981 */ /* 0x000f28000c1e9900 */
[----:B------:R-:W4:Y:S01]  /*2680*/  LDG.E.CONSTANT R148, desc[UR12][R4.64+0x1d00] ;  /* 0x001d000c04947981 */ /* 0x000f22000c1e9900 */
[----:B------:R-:W-:Y:S01]  /*2690*/  FFMA.FTZ R159, R103, R151, R154 ;  /* 0x00000097679f7223 */ /* 0x000fe2000001009a */
[----:B------:R-:W-:Y:S01]  /*26a0*/  IMAD.U32 R151, R141, 0x10000, RZ ;  /* 0x000100008d977824 */ /* 0x000fe200078e00ff */
[----:B------:R-:W-:-:S02]  /*26b0*/  SHF.L.U32 R154, R142, 0x10, RZ ;  /* 0x000000108e9a7819 */ /* 0x000fc400000006ff */
[----:B------:R-:W-:Y:S01]  /*26c0*/  PRMT R141, R141, 0x7632, R141 ;  /* 0x000076328d8d7816 */ /* 0x000fe2000000008d */
[----:B------:R-:W-:Y:S01]  /*26d0*/  FFMA.FTZ R152, R121, R158, R152 ;  /* 0x0000009e79987223 */ /* 0x000fe20000010098 */
[----:B------:R-:W-:Y:S01]  /*26e0*/  SHF.L.U32 R156, R156, 0x10, RZ ;  /* 0x000000109c9c7819 */ /* 0x000fe200000006ff */
[----:B------:R-:W-:Y:S01]  /*26f0*/  FFMA.FTZ R153, R16, R154, R153 ;  /* 0x0000009a10997223 */ /* 0x000fe20000010099 */
[----:B------:R-:W-:Y:S01]  /*2700*/  PRMT R142, R142, 0x7632, R142 ;  /* 0x000076328e8e7816 */ /* 0x000fe2000000008e */
[----:B------:R-:W-:Y:S02]  /*2710*/  IMAD.U32 R154, R141, 0x10000, RZ ;  /* 0x000100008d9a7824 */ /* 0x000fe400078e00ff */
[----:B------:R-:W-:Y:S01]  /*2720*/  FFMA.FTZ R155, R92, R151, R155 ;  /* 0x000000975c9b7223 */ /* 0x000fe2000001009b */
[----:B------:R-:W4:Y:S01]  /*2730*/  LDG.E.CONSTANT R141, desc[UR12][R4.64+0x1e00] ;  /* 0x001e000c048d7981 */ /* 0x000f22000c1e9900 */
[----:B------:R-:W-:Y:S01]  /*2740*/  FFMA.FTZ R152, R125, R156, R152 ;  /* 0x0000009c7d987223 */ /* 0x000fe20000010098 */
[----:B------:R-:W-:-:S02]  /*2750*/  FFMA.FTZ R161, R106, R154, R159 ;  /* 0x0000009a6aa17223 */ /* 0x000fc4000001009f */
[----:B------:R-:W4:Y:S01]  /*2760*/  LDG.E.CONSTANT R151, desc[UR12][R4.64+0x1704] ;  /* 0x0017040c04977981 */ /* 0x000f22000c1e9900 */
[----:B------:R-:W-:Y:S01]  /*2770*/  IMAD.U32 R156, R142, 0x10000, RZ ;  /* 0x000100008e9c7824 */ /* 0x000fe200078e00ff */
[C---:B------:R-:W-:Y:S02]  /*2780*/  PRMT R154, R143.reuse, 0x7632, R154 ;  /* 0x000076328f9a7816 */ /* 0x040fe4000000009a */
[----:B------:R-:W4:Y:S02]  /*2790*/  LDG.E.CONSTANT R142, desc[UR12][R4.64+0x1804] ;  /* 0x0018040c048e7981 */ /* 0x000f24000c1e9900 */
[----:B------:R-:W-:Y:S01]  /*27a0*/  SHF.L.U32 R154, R154, 0x10, RZ ;  /* 0x000000109a9a7819 */ /* 0x000fe200000006ff */
[----:B------:R-:W-:Y:S01]  /*27b0*/  IMAD.U32 R159, R143, 0x10000, RZ ;  /* 0x000100008f9f7824 */ /* 0x000fe200078e00ff */
[----:B------:R-:W4:Y:S03]  /*27c0*/  LDG.E.CONSTANT R158, desc[UR12][R4.64+0x1f04] ;  /* 0x001f040c049e7981 */ /* 0x000f26000c1e9900 */
[----:B------:R-:W-:Y:S01]  /*27d0*/  FFMA.FTZ R161, R108, R154, R161 ;  /* 0x0000009a6ca17223 */ /* 0x000fe200000100a1 */
[--C-:B------:R-:W-:Y:S01]  /*27e0*/  FFMA.FTZ R159, R96, R159, R155.reuse ;  /* 0x0000009f609f7223 */ /* 0x100fe2000001009b */
[C---:B------:R-:W-:Y:S01]  /*27f0*/  IMAD.U32 R154, R144.reuse, 0x10000, RZ ;  /* 0x00010000909a7824 */ /* 0x040fe200078e00ff */
[----:B------:R-:W4:Y:S01]  /*2800*/  LDG.E.CONSTANT R143, desc[UR12][R4.64+0x1f00] ;  /* 0x001f000c048f7981 */ /* 0x000f22000c1e9900 */
[----:B------:R-:W-:-:S03]  /*2810*/  PRMT R155, R144, 0x7632, R155 ;  /* 0x00007632909b7816 */ /* 0x000fc6000000009b */
[----:B------:R-:W4:Y:S01]  /*2820*/  LDG.E.CONSTANT R144, desc[UR12][R4.64+0x1904] ;  /* 0x0019040c04907981 */ /* 0x000f22000c1e9900 */
[----:B------:R-:W-:Y:S01]  /*2830*/  FFMA.FTZ R153, R18, R154, R153 ;  /* 0x0000009a12997223 */ /* 0x000fe20000010099 */
[C---:B------:R-:W-:Y:S01]  /*2840*/  PRMT R154, R145.reuse, 0x7632, R154 ;  /* 0x00007632919a7816 */ /* 0x040fe2000000009a */
[----:B------:R-:W-:Y:S02]  /*2850*/  IMAD.U32 R145, R145, 0x10000, RZ ;  /* 0x0001000091917824 */ /* 0x000fe400078e00ff */
[----:B------:R-:W-:Y:S01]  /*2860*/  FFMA.FTZ R152, R127, R156, R152 ;  /* 0x0000009c7f987223 */ /* 0x000fe20000010098 */
[----:B------:R-:W-:Y:S01]  /*2870*/  IMAD.U32 R155, R155, 0x10000, RZ ;  /* 0x000100009b9b7824 */ /* 0x000fe200078e00ff */
[----:B------:R-:W-:Y:S01]  /*2880*/  SHF.L.U32 R154, R154, 0x10, RZ ;  /* 0x000000109a9a7819 */ /* 0x000fe200000006ff */
[----:B------:R-:W-:Y:S01]  /*2890*/  FFMA.FTZ R159, R100, R145, R159 ;  /* 0x00000091649f7223 */ /* 0x000fe2000001009f */
[----:B------:R-:W4:Y:S01]  /*28a0*/  LDG.E.CONSTANT R156, desc[UR12][R4.64+0x1b04] ;  /* 0x001b040c049c7981 */ /* 0x000f22000c1e9900 */
[----:B------:R-:W-:-:S03]  /*28b0*/  FFMA.FTZ R155, R129, R155, R152 ;  /* 0x0000009b819b7223 */ /* 0x000fc60000010098 */
[----:B------:R-:W4:Y:S01]  /*28c0*/  LDG.E.CONSTANT R145, desc[UR12][R4.64+0x1a04] ;  /* 0x001a040c04917981 */ /* 0x000f22000c1e9900 */
[----:B------:R-:W-:Y:S01]  /*28d0*/  FFMA.FTZ R161, R110, R154, R161 ;  /* 0x0000009a6ea17223 */ /* 0x000fe200000100a1 */
[C---:B--2---:R-:W-:Y:S01]  /*28e0*/  PRMT R152, R157.reuse, 0x7632, R152 ;  /* 0x000076329d987816 */ /* 0x044fe20000000098 */
[----:B------:R-:W-:-:S04]  /*28f0*/  IMAD.U32 R157, R157, 0x10000, RZ ;  /* 0x000100009d9d7824 */ /* 0x000fc800078e00ff */
[----:B------:R-:W-:-:S04]  /*2900*/  IMAD.U32 R152, R152, 0x10000, RZ ;  /* 0x0001000098987824 */ /* 0x000fc800078e00ff */
[----:B------:R-:W-:Y:S02]  /*2910*/  FFMA.FTZ R161, R112, R152, R161 ;  /* 0x0000009870a17223 */ /* 0x000fe400000100a1 */
[----:B------:R-:W2:Y:S01]  /*2920*/  LDG.E.CONSTANT R152, desc[UR12][R4.64+0x1c04] ;  /* 0x001c040c04987981 */ /* 0x000ea2000c1e9900 */
[----:B------:R-:W-:-:S03]  /*2930*/  FFMA.FTZ R160, R104, R157, R159 ;  /* 0x0000009d68a07223 */ /* 0x000fc6000001009f */
[----:B------:R-:W2:Y:S01]  /*2940*/  LDG.E.CONSTANT R157, desc[UR12][R4.64+0x1d04] ;  /* 0x001d040c049d7981 */ /* 0x000ea2000c1e9900 */
[----:B---3--:R-:W-:-:S04]  /*2950*/  IMAD.U32 R154, R146, 0x10000, RZ ;  /* 0x00010000929a7824 */ /* 0x008fc800078e00ff */
[----:B------:R-:W-:Y:S02]  /*2960*/  FFMA.FTZ R160, R13, R154, R160 ;  /* 0x0000009a0da07223 */ /* 0x000fe400000100a0 */
[----:B------:R0:W3:Y:S01]  /*2970*/  LDG.E.CONSTANT R154, desc[UR12][R4.64+0x1e04] ;  /* 0x001e040c049a7981 */ /* 0x0000e2000c1e9900 */
[----:B------:R-:W-:-:S04]  /*2980*/  PRMT R146, R146, 0x7632, R146 ;  /* 0x0000763292927816 */ /* 0x000fc80000000092 */
[----:B------:R-:W-:-:S05]  /*2990*/  SHF.L.U32 R146, R146, 0x10, RZ ;  /* 0x0000001092927819 */ /* 0x000fca00000006ff */
[----:B------:R-:W-:Y:S01]  /*29a0*/  FFMA.FTZ R161, R114, R146, R161 ;  /* 0x0000009272a17223 */ /* 0x000fe200000100a1 */
[C---:B----4-:R-:W-:Y:S01]  /*29b0*/  PRMT R146, R147.reuse, 0x7632, R146 ;  /* 0x0000763293927816 */ /* 0x050fe20000000092 */
[----:B------:R-:W-:-:S04]  /*29c0*/  IMAD.U32 R147, R147, 0x10000, RZ ;  /* 0x0001000093937824 */ /* 0x000fc800078e00ff */
[----:B------:R-:W-:Y:S02]  /*29d0*/  IMAD.U32 R146, R146, 0x10000, RZ ;  /* 0x0001000092927824 */ /* 0x000fe400078e00ff */
[----:B------:R-:W-:Y:S02]  /*29e0*/  FFMA.FTZ R160, R15, R147, R160 ;  /* 0x000000930fa07223 */ /* 0x000fe400000100a0 */
[----:B------:R-:W-:Y:S01]  /*29f0*/  FFMA.FTZ R147, R116, R146, R161 ;  /* 0x0000009274937223 */ /* 0x000fe200000100a1 */
[C---:B------:R-:W-:Y:S01]  /*2a00*/  IMAD.U32 R146, R150.reuse, 0x10000, RZ ;  /* 0x0001000096927824 */ /* 0x040fe200078e00ff */
[----:B------:R-:W-:-:S03]  /*2a10*/  PRMT R150, R150, 0x7632, R150 ;  /* 0x0000763296967816 */ /* 0x000fc60000000096 */
[----:B------:R-:W-:Y:S01]  /*2a20*/  FFMA.FTZ R153, R122, R146, R153 ;  /* 0x000000927a997223 */ /* 0x000fe20000010099 */
[----:B0-----:R-:W-:Y:S02]  /*2a30*/  PRMT R4, R149, 0x7632, R4 ;  /* 0x0000763295047816 */ /* 0x001fe40000000004 */
[----:B------:R-:W-:Y:S01]  /*2a40*/  SHF.L.U32 R150, R150, 0x10, RZ ;  /* 0x0000001096967819 */ /* 0x000fe200000006ff */
[C---:B------:R-:W-:Y:S01]  /*2a50*/  IMAD.U32 R146, R148.reuse, 0x10000, RZ ;  /* 0x0001000094927824 */ /* 0x040fe200078e00ff */
[----:B------:R-:W-:Y:S01]  /*2a60*/  PRMT R148, R148, 0x7632, R148 ;  /* 0x0000763294947816 */ /* 0x000fe20000000094 */
[----:B------:R-:W-:Y:S02]  /*2a70*/  IMAD.U32 R5, R4, 0x10000, RZ ;  /* 0x0001000004057824 */ /* 0x000fe400078e00ff */
[----:B------:R-:W-:Y:S01]  /*2a80*/  FFMA.FTZ R4, R132, R150, R155 ;  /* 0x0000009684047223 */ /* 0x000fe2000001009b */
[----:B------:R-:W-:Y:S01]  /*2a90*/  SHF.L.U32 R148, R148, 0x10, RZ ;  /* 0x0000001094947819 */ /* 0x000fe200000006ff */
[----:B------:R-:W-:Y:S01]  /*2aa0*/  FFMA.FTZ R5, R118, R5, R147 ;  /* 0x0000000576057223 */ /* 0x000fe20000010093 */
[----:B------:R-:W-:-:S03]  /*2ab0*/  FFMA.FTZ R153, R6, R146, R153 ;  /* 0x0000009206997223 */ /* 0x000fc60000010099 */
[----:B------:R-:W-:Y:S01]  /*2ac0*/  FFMA.FTZ R147, R139, R148, R4 ;  /* 0x000000948b937223 */ /* 0x000fe20000010004 */
[C---:B------:R-:W-:Y:S01]  /*2ad0*/  IMAD.U32 R4, R141.reuse, 0x10000, RZ ;  /* 0x000100008d047824 */ /* 0x040fe200078e00ff */
[----:B------:R-:W-:Y:S02]  /*2ae0*/  PRMT R141, R141, 0x7632, R141 ;  /* 0x000076328d8d7816 */ /* 0x000fe4000000008d */
[----:B------:R-:W-:Y:S01]  /*2af0*/  PRMT R146, R151, 0x7632, R146 ;  /* 0x0000763297927816 */ /* 0x000fe20000000092 */
[----:B------:R-:W-:Y:S01]  /*2b00*/  FFMA.FTZ R153, R8, R4, R153 ;  /* 0x0000000408997223 */ /* 0x000fe20000010099 */
[----:B------:R-:W-:-:S03]  /*2b10*/  PRMT R4, R142, 0x7632, R4 ;  /* 0x000076328e047816 */ /* 0x000fc60000000004 */
[----:B------:R-:W-:Y:S01]  /*2b20*/  IMAD.U32 R146, R146, 0x10000, RZ ;  /* 0x0001000092927824 */ /* 0x000fe200078e00ff */
[----:B------:R-:W-:Y:S01]  /*2b30*/  SHF.L.U32 R141, R141, 0x10, RZ ;  /* 0x000000108d8d7819 */ /* 0x000fe200000006ff */
[----:B------:R-:W-:Y:S02]  /*2b40*/  IMAD.U32 R149, R149, 0x10000, RZ ;  /* 0x0001000095957824 */ /* 0x000fe400078e00ff */
[----:B------:R-:W-:Y:S01]  /*2b50*/  FFMA.FTZ R146, R120, R146, R5 ;  /* 0x0000009278927223 */ /* 0x000fe20000010005 */
[----:B------:R-:W-:Y:S02]  /*2b60*/  IMAD.U32 R4, R4, 0x10000, RZ ;  /* 0x0001000004047824 */ /* 0x000fe400078e00ff */
[----:B------:R-:W-:Y:S01]  /*2b70*/  FFMA.FTZ R147, R134, R141, R147 ;  /* 0x0000008d86937223 */ /* 0x000fe20000010093 */
[----:B------:R-:W-:Y:S01]  /*2b80*/  FFMA.FTZ R160, R21, R149, R160 ;  /* 0x0000009515a07223 */ /* 0x000fe200000100a0 */
[----:B------:R-:W-:Y:S02]  /*2b90*/  IMAD.U32 R151, R151, 0x10000, RZ ;  /* 0x0001000097977824 */ /* 0x000fe400078e00ff */
[----:B------:R-:W-:Y:S01]  /*2ba0*/  FFMA.FTZ R141, R123, R4, R146 ;  /* 0x000000047b8d7223 */ /* 0x000fe20000010092 */
[C---:B------:R-:W-:Y:S01]  /*2bb0*/  IMAD.U32 R4, R143.reuse, 0x10000, RZ ;  /* 0x000100008f047824 */ /* 0x040fe200078e00ff */
[----:B------:R-:W-:-:S02]  /*2bc0*/  PRMT R143, R143, 0x7632, R143 ;  /* 0x000076328f8f7816 */ /* 0x000fc4000000008f */
[----:B------:R-:W-:Y:S01]  /*2bd0*/  PRMT R5, R144, 0x7632, R5 ;  /* 0x0000763290057816 */ /* 0x000fe20000000005 */
[----:B------:R-:W-:Y:S01]  /*2be0*/  FFMA.FTZ R160, R23, R151, R160 ;  /* 0x0000009717a07223 */ /* 0x000fe200000100a0 */
[----:B------:R-:W-:Y:S01]  /*2bf0*/  IMAD.U32 R142, R142, 0x10000, RZ ;  /* 0x000100008e8e7824 */ /* 0x000fe200078e00ff */
[----:B------:R-:W-:Y:S02]  /*2c00*/  SHF.L.U32 R146, R143, 0x10, RZ ;  /* 0x000000108f927819 */ /* 0x000fe400000006ff */
[----:B------:R-:W-:Y:S02]  /*2c10*/  IMAD.U32 R143, R5, 0x10000, RZ ;  /* 0x00010000058f7824 */ /* 0x000fe400078e00ff */
[----:B------:R-:W-:Y:S01]  /*2c20*/  FFMA.FTZ R142, R25, R142, R160 ;  /* 0x0000008e198e7223 */ /* 0x000fe200000100a0 */
[----:B------:R-:W-:Y:S02]  /*2c30*/  IMAD.U32 R144, R144, 0x10000, RZ ;  /* 0x0001000090907824 */ /* 0x000fe400078e00ff */
[----:B------:R-:W-:-:S02]  /*2c40*/  FFMA.FTZ R141, R126, R143, R141 ;  /* 0x0000008f7e8d7223 */ /* 0x000fc4000001008d */
[----:B------:R-:W-:Y:S01]  /*2c50*/  FFMA.FTZ R142, R27, R144, R142 ;  /* 0x000000901b8e7223 */ /* 0x000fe2000001008e */
[C---:B------:R-:W-:Y:S01]  /*2c60*/  IMAD.U32 R143, R145.reuse, 0x10000, RZ ;  /* 0x00010000918f7824 */ /* 0x040fe200078e00ff */
[----:B------:R-:W-:-:S03]  /*2c70*/  PRMT R145, R145, 0x7632, R145 ;  /* 0x0000763291917816 */ /* 0x000fc60000000091 */
[----:B------:R-:W-:Y:S01]  /*2c80*/  FFMA.FTZ R142, R17, R143, R142 ;  /* 0x0000008f118e7223 */ /* 0x000fe2000001008e */
[----:B------:R-:W-:Y:S02]  /*2c90*/  SHF.L.U32 R145, R145, 0x10, RZ ;  /* 0x0000001091917819 */ /* 0x000fe400000006ff */
[C---:B------:R-:W-:Y:S01]  /*2ca0*/  PRMT R143, R156.reuse, 0x7632, R143 ;  /* 0x000076329c8f7816 */ /* 0x040fe2000000008f */
[----:B------:R-:W-:Y:S02]  /*2cb0*/  IMAD.U32 R156, R156, 0x10000, RZ ;  /* 0x000100009c9c7824 */ /* 0x000fe400078e00ff */
[----:B------:R-:W-:Y:S02]  /*2cc0*/  FFMA.FTZ R141, R128, R145, R141 ;  /* 0x00000091808d7223 */ /* 0x000fe4000001008d */
[----:B------:R-:W-:Y:S02]  /*2cd0*/  IMAD.U32 R143, R143, 0x10000, RZ ;  /* 0x000100008f8f7824 */ /* 0x000fe400078e00ff */
[----:B------:R-:W-:Y:S01]  /*2ce0*/  FFMA.FTZ R145, R19, R156, R142 ;  /* 0x0000009c13917223 */ /* 0x000fe2000001008e */
[----:B------:R-:W-:Y:S01]  /*2cf0*/  FFMA.FTZ R4, R10, R4, R153 ;  /* 0x000000040a047223 */ /* 0x000fe20000010099 */
[----:B------:R-:W-:Y:S01]  /*2d00*/  FFMA.FTZ R5, R136, R146, R147 ;  /* 0x0000009288057223 */ /* 0x000fe20000010093 */
[----:B------:R-:W-:Y:S01]  /*2d10*/  FFMA.FTZ R141, R130, R143, R141 ;  /* 0x0000008f828d7223 */ /* 0x000fe2000001008d */
[----:B------:R-:W-:Y:S01]  /*2d20*/  UMOV UR4, 0xffffffff ;  /* 0xffffffff00047882 */ /* 0x000fe20000000000 */
[----:B-----5:R-:W-:-:S02]  /*2d30*/  FSETP.NEU.FTZ.AND P0, PT, R2, RZ, PT ;  /* 0x000000ff0200720b */ /* 0x020fc40003f1d000 */
[C---:B--2---:R-:W-:Y:S01]  /*2d40*/  PRMT R142, R152.reuse, 0x7632, R142 ;  /* 0x00007632988e7816 */ /* 0x044fe2000000008e */
[----:B------:R-:W-:Y:S01]  /*2d50*/  IMAD.U32 R152, R152, 0x10000, RZ ;  /* 0x0001000098987824 */ /* 0x000fe200078e00ff */
[C---:B------:R-:W-:Y:S01]  /*2d60*/  PRMT R143, R157.reuse, 0x7632, R143 ;  /* 0x000076329d8f7816 */ /* 0x040fe2000000008f */
[----:B------:R-:W-:Y:S01]  /*2d70*/  IMAD.U32 R157, R157, 0x10000, RZ ;  /* 0x000100009d9d7824 */ /* 0x000fe200078e00ff */
[----:B------:R-:W-:Y:S01]  /*2d80*/  SHF.L.U32 R142, R142, 0x10, RZ ;  /* 0x000000108e8e7819 */ /* 0x000fe200000006ff */
[----:B------:R-:W-:Y:S01]  /*2d90*/  FFMA.FTZ R152, R124, R152, R145 ;  /* 0x000000987c987223 */ /* 0x000fe20000010091 */
[----:B------:R-:W-:Y:S01]  /*2da0*/  FADD.FTZ R145, R4, R5 ;  /* 0x0000000504917221 */ /* 0x000fe20000010000 */
[----:B------:R-:W-:Y:S02]  /*2db0*/  IMAD.U32 R143, R143, 0x10000, RZ ;  /* 0x000100008f8f7824 */ /* 0x000fe400078e00ff */
[----:B------:R-:W-:Y:S01]  /*2dc0*/  FFMA.FTZ R142, R138, R142, R141 ;  /* 0x0000008e8a8e7223 */ /* 0x000fe2000001008d */
[C---:B---3--:R-:W-:Y:S01]  /*2dd0*/  PRMT R4, R154.reuse, 0x7632, R4 ;  /* 0x000076329a047816 */ /* 0x048fe20000000004 */
[----:B------:R-:W-:Y:S01]  /*2de0*/  FFMA.FTZ R152, R7, R157, R152 ;  /* 0x0000009d07987223 */ /* 0x000fe20000010098 */
[----:B------:R-:W-:Y:S01]  /*2df0*/  IMAD.U32 R154, R154, 0x10000, RZ ;  /* 0x000100009a9a7824 */ /* 0x000fe200078e00ff */
[----:B------:R-:W-:Y:S01]  /*2e00*/  PRMT R5, R158, 0x7632, R5 ;  /* 0x000076329e057816 */ /* 0x000fe20000000005 */
[----:B------:R-:W-:Y:S01]  /*2e10*/  FFMA.FTZ R142, R133, R143, R142 ;  /* 0x0000008f858e7223 */ /* 0x000fe2000001008e */
[----:B------:R-:W-:Y:S01]  /*2e20*/  SHF.L.U32 R4, R4, 0x10, RZ ;  /* 0x0000001004047819 */ /* 0x000fe200000006ff */
[----:B------:R-:W-:-:S02]  /*2e30*/  IMAD.U32 R158, R158, 0x10000, RZ ;  /* 0x000100009e9e7824 */ /* 0x000fc400078e00ff */
[----:B------:R-:W-:Y:S01]  /*2e40*/  FFMA.FTZ R152, R9, R154, R152 ;  /* 0x0000009a09987223 */ /* 0x000fe20000010098 */
[----:B------:R-:W-:Y:S02]  /*2e50*/  IMAD.U32 R5, R5, 0x10000, RZ ;  /* 0x0001000005057824 */ /* 0x000fe400078e00ff */
[----:B------:R-:W-:Y:S01]  /*2e60*/  FFMA.FTZ R4, R135, R4, R142 ;  /* 0x0000000487047223 */ /* 0x000fe2000001008e */
[----:B------:R-:W-:Y:S01]  /*2e70*/  FFMA.FTZ R152, R11, R158, R152 ;  /* 0x0000009e0b987223 */ /* 0x000fe20000010098 */
[----:B------:R-:W-:Y:S02]  /*2e80*/  LOP3.LUT R141, R0, 0x1, RZ, 0xc0, !PT ;  /* 0x00000001008d7812 */ /* 0x000fe400078ec0ff */
[----:B------:R-:W-:Y:S01]  /*2e90*/  FFMA.FTZ R4, R137, R5, R4 ;  /* 0x0000000589047223 */ /* 0x000fe20000010004 */
[----:B------:R-:W-:Y:S01]  /*2ea0*/  FADD.FTZ R145, R152, R145 ;  /* 0x0000009198917221 */ /* 0x000fe20000010000 */
[----:B------:R-:W-:-:S03]  /*2eb0*/  ISETP.NE.U32.AND P1, PT, R141, 0x1, PT ;  /* 0x000000018d00780c */ /* 0x000fc60003f25070 */
[----:B------:R-:W-:Y:S01]  /*2ec0*/  FADD.FTZ R4, R4, R145 ;  /* 0x0000009104047221 */ /* 0x000fe20000010000 */
[----:B------:R-:W-:Y:S09]  /*2ed0*/  BRA.DIV UR4, `(.L_x_18552) ;  /* 0x0000006e04847947 */ /* 0x000ff2000b800000 */
[----:B------:R0:W1:Y:S02]  /*2ee0*/  SHFL.BFLY PT, R5, R4, 0x1, 0x1f ;  /* 0x0c201f0004057f89 */ /* 0x00006400000e0000 */
.L_x_18622:
[----:B------:R-:W-:Y:S02]  /*2ef0*/  VIADD R141, R140, 0x1 ;  /* 0x000000018c8d7836 */ /* 0x000fe40000000000 */
[----:B-1----:R-:W-:Y:S01]  /*2f00*/  FADD.FTZ R5, R4, R5 ;  /* 0x0000000504057221 */ /* 0x002fe20000010000 */
[----:B------:R-:W-:Y:S02]  /*2f10*/  VIADD R28, R28, 0x4 ;  /* 0x000000041c1c7836 */ /* 0x000fe40000000000 */
[----:B------:R-:W-:Y:S01]  /*2f20*/  VIADD R140, R140, 0x40 ;  /* 0x000000408c8c7836 */ /* 0x000fe20000000000 */
[----:B------:R-:W-:-:S05]  /*2f30*/  I2FP.F32.S32 R141, R141 ;  /* 0x0000008d008d7245 */ /* 0x000fca0000201400 */
[----:B------:R-:W-:-:S05]  /*2f40*/  FMUL.FTZ R141, R141, R2 ;  /* 0x000000028d8d7220 */ /* 0x000fca0000410000 */
[----:B------:R-:W-:Y:S02]  /*2f50*/  FSEL R142, R141, RZ, P0 ;  /* 0x000000ff8d8e7208 */ /* 0x000fe40000000000 */
[C---:B------:R-:W-:Y:S01]  /*2f60*/  @P1 IADD3 R141, PT, PT, R52.reuse, -0x1, RZ ;  /* 0xffffffff348d1810 */ /* 0x040fe20007ffe0ff */
[----:B------:R-:W-:Y:S02]  /*2f70*/  VIADD R52, R52, 0x40 ;  /* 0x0000004034347836 */ /* 0x000fe40000000000 */
[----:B------:R-:W-:Y:S01]  /*2f80*/  FFMA.FTZ R142, R5, UR10, R142 ;  /* 0x0000000a058e7c23 */ /* 0x000fe2000801008e */
[C---:B------:R-:W-:Y:S02]  /*2f90*/  @P1 ISETP.GE.AND P0, PT, R141.reuse, UR16, PT ;  /* 0x000000108d001c0c */ /* 0x040fe4000bf06270 */
[----:B------:R-:W-:Y:S02]  /*2fa0*/  ISETP.GE.OR P2, PT, R141, UR16, !P1 ;  /* 0x000000108d007c0c */ /* 0x000fe4000cf46670 */
[----:B0-----:R-:W-:-:S02]  /*2fb0*/  @P1 FSEL R4, R142, RZ, !P0 ;  /* 0x000000ff8e041208 */ /* 0x001fc40004000000 */
[----:B------:R-:W-:-:S03]  /*2fc0*/  IADD3 R30, P0, PT, R30, 0x10, RZ ;  /* 0x000000101e1e7810 */ /* 0x000fc60007f1e0ff */
[----:B------:R0:W-:Y:S01]  /*2fd0*/  @P1 STS [R51], R4 ;  /* 0x0000000433001388 */ /* 0x0001e20000000800 */
[----:B------:R-:W-:Y:S02]  /*2fe0*/  ISETP.GE.U32.AND P1, PT, R28, UR19, PT ;  /* 0x000000131c007c0c */ /* 0x000fe4000bf26070 */
[----:B------:R-:W-:-:S03]  /*2ff0*/  IADD3.X R31, PT, PT, RZ, R31, RZ, P0, !PT ;  /* 0x0000001fff1f7210 */ /* 0x000fc600007fe4ff */
[----:B------:R-:W-:Y:S01]  /*3000*/  @!P2 FMNMX.FTZ R131, R131, R142, !PT ;  /* 0x0000008e8383a209 */ /* 0x000fe20007810000 */
[----:B0-----:R-:W-:-:S07]  /*3010*/  VIADD R51, R51, 0x100 ;  /* 0x0000010033337836 */ /* 0x001fce0000000000 */
[----:B------:R-:W-:Y:S05]  /*3020*/  @!P1 BRA `(.L_x_18553) ;  /* 0xffffffe4005c9947 */ /* 0x000fea000383ffff */
.L_x_18551:
[----:B------:R-:W-:Y:S05]  /*3030*/  BSYNC B0 ;  /* 0x0000000000007941 */ /* 0x000fea0003800000 */
.L_x_18550:
[----:B------:R-:W-:-:S04]  /*3040*/  UIADD3 UR4, UPT, UPT, -UR18, UR19, URZ ;  /* 0x0000001312047290 */ /* 0x000fc8000fffe1ff */
[----:B------:R-:W-:-:S06]  /*3050*/  ULEA UR4, UR4, UR17, 0x4 ;  /* 0x0000001104047291 */ /* 0x000fcc000f8e20ff */
[----:B------:R-:W-:Y:S01]  /*3060*/  IMAD.U32 R6, RZ, RZ, UR4 ;  /* 0x00000004ff067e24 */ /* 0x000fe2000f8e00ff */
[----:B------:R-:W-:-:S04]  /*3070*/  UMOV UR4, 0xffffffff ;  /* 0xffffffff00047882 */ /* 0x000fc80000000000 */
[----:B------:R-:W-:Y:S01]  /*3080*/  VIMNMX R6, PT, PT, R6, UR16, PT ;  /* 0x0000001006067c48 */ /* 0x000fe2000bfe0100 */
[----:B------:R-:W-:Y:S06]  /*3090*/  BRA.DIV UR4, `(.L_x_18554) ;  /* 0x0000006e04407947 */ /* 0x000fec000b800000 */
[----:B-----5:R-:W0:Y:S02]  /*30a0*/  SHFL.BFLY PT, R2, R131, 0x10, 0x1f ;  /* 0x0e001f0083027f89 */ /* 0x020e2400000e0000 */
[----:B0-----:R-:W-:-:S05]  /*30b0*/  FMNMX.FTZ R2, R2, R131, !PT ;  /* 0x0000008302027209 */ /* 0x001fca0007810000 */
[----:B------:R-:W0:Y:S02]  /*30c0*/  SHFL.BFLY PT, R5, R2, 0x8, 0x1f ;  /* 0x0d001f0002057f89 */ /* 0x000e2400000e0000 */
[----:B0-----:R-:W-:-:S05]  /*30d0*/  FMNMX.FTZ R5, R2, R5, !PT ;  /* 0x0000000502057209 */ /* 0x001fca0007810000 */
[----:B------:R-:W0:Y:S02]  /*30e0*/  SHFL.BFLY PT, R4, R5, 0x4, 0x1f ;  /* 0x0c801f0005047f89 */ /* 0x000e2400000e0000 */
[----:B0-----:R-:W-:-:S05]  /*30f0*/  FMNMX.FTZ R4, R5, R4, !PT ;  /* 0x0000000405047209 */ /* 0x001fca0007810000 */
[----:B------:R0:W1:Y:S02]  /*3100*/  SHFL.BFLY PT, R7, R4, 0x2, 0x1f ;  /* 0x0c401f0004077f89 */ /* 0x00006400000e0000 */
.L_x_18628:
[----:B------:R-:W-:Y:S01]  /*3110*/  UIADD3 UR4, UPT, UPT, UR20, 0x200, URZ ;  /* 0x0000020014047890 */ /* 0x000fe2000fffe0ff */
[----:B------:R-:W-:Y:S01]  /*3120*/  IMAD.U32 R8, RZ, RZ, UR21 ;  /* 0x00000015ff087e24 */ /* 0x000fe2000f8e00ff */
[----:B------:R-:W-:Y:S02]  /*3130*/  LOP3.LUT P0, R2, R0, 0x1f, RZ, 0xc0, !PT ;  /* 0x0000001f00027812 */ /* 0x000fe4000780c0ff */
[----:B------:R-:W-:Y:S02]  /*3140*/  SHF.R.U32.HI R12, RZ, 0x5, R0 ;  /* 0x00000005ff0c7819 */ /* 0x000fe40000011600 */
[----:B------:R-:W-:Y:S01]  /*3150*/  MOV R5, UR4 ;  /* 0x0000000400057c02 */ /* 0x000fe20008000f00 */
[----:B------:R-:W-:Y:S05]  /*3160*/  WARPSYNC.ALL ;  /* 0x0000000000007948 */ /* 0x000fea0003800000 */
[----:B------:R-:W-:-:S02]  /*3170*/  LEA R5, R8, R5, 0x18 ;  /* 0x0000000508057211 */ /* 0x000fc400078ec0ff */
[----:B01----:R-:W-:-:S03]  /*3180*/  FMNMX.FTZ R4, R4, R7, !PT ;  /* 0x0000000704047209 */ /* 0x003fc60007810000 */
[----:B------:R-:W-:-:S05]  /*3190*/  IMAD R7, R12, 0x4, R5 ;  /* 0x000000040c077824 */ /* 0x000fca00078e0205 */
[----:B------:R-:W-:Y:S01]  /*31a0*/  @!P0 STS [R7], R4 ;  /* 0x0000000407008388 */ /* 0x000fe20000000800 */
[----:B------:R-:W-:Y:S01]  /*31b0*/  BAR.SYNC.DEFER_BLOCKING 0x0 ;  /* 0x0000000000007b1d */ /* 0x000fe20000010000 */
[C---:B------:R-:W-:Y:S01]  /*31c0*/  ISETP.GT.U32.AND P1, PT, R2.reuse, 0x3, PT ;  /* 0x000000030200780c */ /* 0x040fe20003f24070 */
[----:B------:R-:W-:Y:S02]  /*31d0*/  IMAD.MOV.U32 R9, RZ, RZ, -0x800001 ;  /* 0xff7fffffff097424 */ /* 0x000fe400078e00ff */
[----:B------:R-:W-:Y:S02]  /*31e0*/  IMAD R8, R2, 0x4, R5 ;  /* 0x0000000402087824 */ /* 0x000fe400078e0205 */
[----:B------:R-:W-:Y:S01]  /*31f0*/  BSSY.RECONVERGENT B0, `(.L_x_18555) ;  /* 0x00000ec000007945 */ /* 0x000fe20003800200 */
[----:B------:R-:W-:-:S07]  /*3200*/  IMAD.MOV.U32 R11, RZ, RZ, RZ ;  /* 0x000000ffff0b7224 */ /* 0x000fce00078e00ff */
[----:B------:R-:W0:Y:S04]  /*3210*/  @!P1 LDS R9, [R8] ;  /* 0x0000000008099984 */ /* 0x000e280000000800 */
[----:B0-----:R-:W0:Y:S02]  /*3220*/  SHFL.BFLY PT, R4, R9, 0x2, 0x1f ;  /* 0x0c401f0009047f89 */ /* 0x001e2400000e0000 */
[----:B0-----:R-:W-:-:S05]  /*3230*/  FMNMX.FTZ R10, R4, R9, !PT ;  /* 0x00000009040a7209 */ /* 0x001fca0007810000 */
[----:B------:R-:W0:Y:S02]  /*3240*/  SHFL.BFLY PT, R5, R10, 0x1, 0x1f ;  /* 0x0c201f000a057f89 */ /* 0x000e2400000e0000 */
[----:B0-----:R-:W-:Y:S02]  /*3250*/  FMNMX.FTZ R4, R10, R5, !PT ;  /* 0x000000050a047209 */ /* 0x001fe40007810000 */
[----:B------:R-:W-:-:S04]  /*3260*/  IADD3 R5, PT, PT, R6, -UR17, RZ ;  /* 0x8000001106057c10 */ /* 0x000fc8000fffe0ff */
[----:B------:R-:W-:Y:S01]  /*3270*/  ISETP.GE.AND P2, PT, R0, R5, PT ;  /* 0x000000050000720c */ /* 0x000fe20003f46270 */
[----:B------:R-:W0:-:S12]  /*3280*/  SHFL.IDX PT, R4, R4, RZ, 0x1f ;  /* 0x00001fff04047589 */ /* 0x000e1800000e0000 */
[----:B------:R-:W-:Y:S05]  /*3290*/  @P2 BRA `(.L_x_18556) ;  /* 0x0000000c00842947 */ /* 0x000fea0003800000 */
[----:B------:R-:W-:Y:S01]  /*32a0*/  LOP3.LUT R9, RZ, R0, RZ, 0x33, !PT ;  /* 0x00000000ff097212 */ /* 0x000fe200078e33ff */
[----:B------:R-:W-:Y:S04]  /*32b0*/  BSSY.RECONVERGENT B1, `(.L_x_18557) ;  /* 0x000001c000017945 */ /* 0x000fe80003800200 */
[----:B------:R-:W-:-:S04]  /*32c0*/  IMAD.IADD R9, R6, 0x1, R9 ;  /* 0x0000000106097824 */ /* 0x000fc800078e0209 */
[C---:B------:R-:W-:Y:S01]  /*32d0*/  VIADD R11, R9.reuse, -UR17 ;  /* 0x80000011090b7c36 */ /* 0x040fe20008000000 */
[----:B------:R-:W-:-:S04]  /*32e0*/  LOP3.LUT R10, R9, 0x180, RZ, 0xc0, !PT ;  /* 0x00000180090a7812 */ /* 0x000fc800078ec0ff */
[----:B------:R-:W-:Y:S01]  /*32f0*/  ISETP.NE.AND P0, PT, R10, 0x180, PT ;  /* 0x000001800a00780c */ /* 0x000fe20003f05270 */
[----:B------:R-:W-:Y:S01]  /*3300*/  IMAD.MOV.U32 R10, RZ, RZ, R0 ;  /* 0x000000ffff0a7224 */ /* 0x000fe200078e0000 */
[----:B------:R-:W-:Y:S01]  /*3310*/  ISETP.GE.U32.AND P3, PT, R11, 0x180, PT ;  /* 0x000001800b00780c */ /* 0x000fe20003f66070 */
[----:B------:R-:W-:-:S10]  /*3320*/  HFMA2 R11, -RZ, RZ, 0, 0 ;  /* 0x00000000ff0b7431 */ /* 0x000fd400000001ff */
[----:B------:R-:W-:Y:S05]  /*3330*/  @!P0 BRA `(.L_x_18558) ;  /* 0x00000000004c8947 */ /* 0x000fea0003800000 */
[----:B------:R-:W-:Y:S01]  /*3340*/  UIADD3 UR4, UPT, UPT, UR20, 0x220, URZ ;  /* 0x0000022014047890 */ /* 0x000fe2000fffe0ff */
[----:B------:R-:W-:Y:S01]  /*3350*/  LEA.HI R9, R9, 0x1, RZ, 0x19 ;  /* 0x0000000109097811 */ /* 0x000fe200078fc8ff */
[----:B------:R-:W-:Y:S01]  /*3360*/  IMAD.MOV.U32 R11, RZ, RZ, RZ ;  /* 0x000000ffff0b7224 */ /* 0x000fe200078e00ff */
[----:B------:R-:W-:Y:S01]  /*3370*/  MOV R10, R0 ;  /* 0x00000000000a7202 */ /* 0x000fe20000000f00 */
[----:B------:R-:W-:Y:S01]  /*3380*/  ULEA UR4, UR21, UR4, 0x18 ;  /* 0x0000000415047291 */ /* 0x000fe2000f8ec0ff */
[----:B------:R-:W-:-:S05]  /*3390*/  LOP3.LUT R9, R9, 0x3, RZ, 0xc0, !PT ;  /* 0x0000000309097812 */ /* 0x000fca00078ec0ff */
[----:B------:R-:W-:Y:S01]  /*33a0*/  IMAD.MOV R13, RZ, RZ, -R9 ;  /* 0x000000ffff0d7224 */ /* 0x000fe200078e0a09 */
[----:B------:R-:W-:-:S07]  /*33b0*/  LEA R9, R0, UR4, 0x2 ;  /* 0x0000000400097c11 */ /* 0x000fce000f8e10ff */
.L_x_18559:
        /* <DEDUP_REMOVED lines=11> */
.L_x_18558:
[----:B------:R-:W-:Y:S05]  /*3470*/  BSYNC.RECONVERGENT B1 ;  /* 0x0000000000017941 */ /* 0x000fea0003800200 */
.L_x_18557:
[----:B------:R-:W-:Y:S05]  /*3480*/  @!P3 BRA `(.L_x_18556) ;  /* 0x0000000c0008b947 */ /* 0x000fea0003800000 */
[----:B------:R-:W-:Y:S01]  /*3490*/  IMAD.IADD R9, R5, 0x1, -R10 ;  /* 0x0000000105097824 */ /* 0x000fe200078e0a0a */
        /* <DEDUP_REMOVED lines=10> */
.L_x_18562:
        /* <DEDUP_REMOVED lines=26> */
[C---:B-----5:R-:W-:Y:S01]  /*36e0*/  FADD.FTZ R23, -R4.reuse, R23 ;  /* 0x0000001704177221 */ /* 0x060fe20000010100 */
        /* <DEDUP_REMOVED lines=10> */
[----:B-----5:R-:W5:Y:S01]  /*3790*/  LDS R17, [R9+0x1600] ;  /* 0x0016000009117984 */ /* 0x020f620000000800 */
[----:B----4-:R-:W-:Y:S01]  /*37a0*/  FADD.FTZ R11, R11, R16 ;  /* 0x000000100b0b7221 */ /* 0x010fe20000010000 */
[----:B------:R-:W-:Y:S01]  /*37b0*/  FMUL.FTZ R27, R27, 1.4426950216293334961 ;  /* 0x3fb8aa3b1b1b7820 */ /* 0x000fe20000410000 */
[----:B------:R-:W-:Y:S01]  /*37c0*/  FMUL.FTZ R29, R29, 1.4426950216293334961 ;  /* 0x3fb8aa3b1d1d7820 */ /* 0x000fe20000410000 */
[C---:B------:R-:W-:Y:S01]  /*37d0*/  FADD.FTZ R31, -R4.reuse, R31 ;  /* 0x0000001f041f7221 */ /* 0x040fe20000010100 */
[----:B------:R-:W-:Y:S01]  /*37e0*/  STS [R9+-0x200], R16 ;  /* 0xfffe001009007388 */ /* 0x000fe20000000800 */
[----:B0-----:R-:W-:Y:S01]  /*37f0*/  FADD.FTZ R33, -R4, R33 ;  /* 0x0000002104217221 */ /* 0x001fe20000010100 */
[----:B------:R0:W4:Y:S01]  /*3800*/  MUFU.EX2 R22, R21 ;  /* 0x0000001500167308 */ /* 0x0001220000000800 */
[----:B------:R-:W-:Y:S01]  /*3810*/  FADD.FTZ R11, R11, R18 ;  /* 0x000000120b0b7221 */ /* 0x000fe20000010000 */
[----:B--2---:R-:W2:Y:S01]  /*3820*/  LDS R19, [R9+0x1800] ;  /* 0x0018000009137984 */ /* 0x004ea20000000800 */
[----:B------:R-:W-:Y:S01]  /*3830*/  FMUL.FTZ R31, R31, 1.4426950216293334961 ;  /* 0x3fb8aa3b1f1f7820 */ /* 0x000fe20000410000 */
[----:B------:R-:W-:-:S02]  /*3840*/  FMUL.FTZ R33, R33, 1.4426950216293334961 ;  /* 0x3fb8aa3b21217820 */ /* 0x000fc40000410000 */
[----:B------:R-:W-:Y:S02]  /*3850*/  STS [R9], R18 ;  /* 0x0000001209007388 */ /* 0x000fe40000000800 */
[----:B------:R-:W3:Y:S01]  /*3860*/  MUFU.EX2 R24, R23 ;  /* 0x0000001700187308 */ /* 0x000ee20000000800 */
[----:B------:R-:W-:Y:S01]  /*3870*/  FADD.FTZ R11, R11, R20 ;  /* 0x000000140b0b7221 */ /* 0x000fe20000010000 */
[----:B0-----:R-:W0:Y:S04]  /*3880*/  LDS R21, [R9+0x1a00] ;  /* 0x001a000009157984 */ /* 0x001e280000000800 */
[----:B------:R-:W-:Y:S02]  /*3890*/  STS [R9+0x200], R20 ;  /* 0x0002001409007388 */ /* 0x000fe40000000800 */
[----:B------:R-:W5:Y:S01]  /*38a0*/  MUFU.EX2 R26, R25 ;  /* 0x00000019001a7308 */ /* 0x000f620000000800 */
[----:B----4-:R-:W-:Y:S01]  /*38b0*/  FADD.FTZ R11, R11, R22 ;  /* 0x000000160b0b7221 */ /* 0x010fe20000010000 */
[----:B-1----:R-:W-:Y:S01]  /*38c0*/  FADD.FTZ R13, -R4, R13 ;  /* 0x0000000d040d7221 */ /* 0x002fe20000010100 */
        /* <DEDUP_REMOVED lines=8> */
[----:B-----5:R-:W-:Y:S01]  /*3950*/  FADD.FTZ R11, R11, R26 ;  /* 0x0000001a0b0b7221 */ /* 0x020fe20000010000 */
        /* <DEDUP_REMOVED lines=32> */
[----:B0-----:R-:W-:Y:S01]  /*3b60*/  IADD3 R9, PT, PT, R9, 0x2000, RZ ;  /* 0x0000200009097810 */ /* 0x001fe20007ffe0ff */
[----:B------:R-:W-:Y:S06]  /*3b70*/  @!P3 BRA `(.L_x_18562) ;  /* 0xfffffff80070b947 */ /* 0x000fec000383ffff */
.L_x_18561:
[----:B------:R-:W-:Y:S05]  /*3b80*/  BSYNC.RECONVERGENT B1 ;  /* 0x0000000000017941 */ /* 0x000fea0003800200 */
.L_x_18560:
        /* <DEDUP_REMOVED lines=25> */
[----:B-----5:R-:W-:-:S03]  /*3d20*/  FADD.FTZ R23, -R4, R23 ;  /* 0x0000001704177221 */ /* 0x020fc60000010100 */
        /* <DEDUP_REMOVED lines=29> */
.L_x_18564:
[----:B------:R-:W-:Y:S05]  /*3f00*/  BSYNC.RECONVERGENT B1 ;  /* 0x0000000000017941 */ /* 0x000fea0003800200 */
.L_x_18563:
        /* <DEDUP_REMOVED lines=26> */
.L_x_18556:
[----:B------:R-:W-:Y:S05]  /*40b0*/  BSYNC.RECONVERGENT B0 ;  /* 0x0000000000007941 */ /* 0x000fea0003800200 */
.L_x_18555:
        /* <DEDUP_REMOVED lines=23> */
[----:B------:R-:W-:-:S04]  /*4230*/  IMAD.IADD R8, R6, 0x1, R7 ;  /* 0x0000000106087824 */ /* 0x000fc800078e0207 */
[C---:B------:R-:W-:Y:S01]  /*4240*/  VIADD R7, R8.reuse, -UR17 ;  /* 0x8000001108077c36 */ /* 0x040fe20008000000 */
[----:B------:R-:W-:-:S04]  /*4250*/  LOP3.LUT R6, R8, 0x180, RZ, 0xc0, !PT ;  /* 0x0000018008067812 */ /* 0x000fc800078ec0ff */
[----:B------:R-:W-:Y:S01]  /*4260*/  ISETP.GE.U32.AND P1, PT, R7, 0x180, PT ;  /* 0x000001800700780c */ /* 0x000fe20003f26070 */
[----:B--2---:R-:W-:Y:S01]  /*4270*/  FADD.FTZ R7, R35, 9.9999999747524270788e-07 ;  /* 0x358637bd23077421 */ /* 0x004fe20000010000 */
[----:B------:R-:W-:Y:S02]  /*4280*/  ISETP.NE.AND P0, PT, R6, 0x180, PT ;  /* 0x000001800600780c */ /* 0x000fe40003f05270 */
[----:B------:R-:W-:Y:S01]  /*4290*/  MOV R6, R0 ;  /* 0x0000000000067202 */ /* 0x000fe20000000f00 */
[----:B------:R2:W3:Y:S10]  /*42a0*/  MUFU.RCP R34, R7 ;  /* 0x0000000700227308 */ /* 0x0004f40000001000 */
[----:B--2---:R-:W-:Y:S05]  /*42b0*/  @!P0 BRA `(.L_x_18568) ;  /* 0x0000000000408947 */ /* 0x004fea0003800000 */
[----:B------:R-:W-:Y:S01]  /*42c0*/  LEA.HI R7, R8, 0x1, RZ, 0x19 ;  /* 0x0000000108077811 */ /* 0x000fe200078fc8ff */
[----:B------:R-:W-:-:S03]  /*42d0*/  UIADD3 UR4, UPT, UPT, UR20, 0x220, URZ ;  /* 0x0000022014047890 */ /* 0x000fc6000fffe0ff */
[C---:B------:R-:W-:Y:S01]  /*42e0*/  LOP3.LUT R9, R7.reuse, 0x3, RZ, 0xc0, !PT ;  /* 0x0000000307097812 */ /* 0x040fe200078ec0ff */
[----:B------:R-:W-:Y:S01]  /*42f0*/  IMAD.SHL.U32 R6, R7, 0x80, RZ ;  /* 0x0000008007067824 */ /* 0x000fe200078e00ff */
[----:B------:R-:W-:-:S03]  /*4300*/  ULEA UR4, UR21, UR4, 0x18 ;  /* 0x0000000415047291 */ /* 0x000fc6000f8ec0ff */
[----:B------:R-:W-:Y:S01]  /*4310*/  IMAD.MOV R9, RZ, RZ, -R9 ;  /* 0x000000ffff097224 */ /* 0x000fe200078e0a09 */
[----:B------:R-:W-:Y:S02]  /*4320*/  LOP3.LUT R7, R6, 0x180, RZ, 0xc0, !PT ;  /* 0x0000018006077812 */ /* 0x000fe400078ec0ff */
[----:B------:R-:W-:Y:S02]  /*4330*/  LEA R8, R0, UR4, 0x2 ;  /* 0x0000000400087c11 */ /* 0x000fe4000f8e10ff */
[----:B------:R-:W-:-:S07]  /*4340*/  IADD3 R6, PT, PT, R7, R0, RZ ;  /* 0x0000000007067210 */ /* 0x000fce0007ffe0ff */
.L_x_18569:
[----:B------:R-:W3:Y:S01]  /*4350*/  LDS R7, [R8] ;  /* 0x0000000008077984 */ /* 0x000ee20000000800 */
[----:B------:R-:W-:-:S05]  /*4360*/  VIADD R9, R9, 0x1 ;  /* 0x0000000109097836 */ /* 0x000fca0000000000 */
[----:B------:R-:W-:Y:S01]  /*4370*/  ISETP.NE.AND P0, PT, R9, RZ, PT ;  /* 0x000000ff0900720c */ /* 0x000fe20003f05270 */
[----:B---3--:R-:W-:-:S05]  /*4380*/  FMUL.FTZ R7, R7, R34 ;  /* 0x0000002207077220 */ /* 0x008fca0000410000 */
[----:B------:R2:W-:Y:S02]  /*4390*/  STS [R8], R7 ;  /* 0x0000000708007388 */ /* 0x0005e40000000800 */
[----:B--2---:R-:W-:-:S05]  /*43a0*/  VIADD R8, R8, 0x200 ;  /* 0x0000020008087836 */ /* 0x004fca0000000000 */
[----:B------:R-:W-:Y:S05]  /*43b0*/  @P0 BRA `(.L_x_18569) ;  /* 0xfffffffc00e40947 */ /* 0x000fea000383ffff */
.L_x_18568:
[----:B------:R-:W-:Y:S05]  /*43c0*/  BSYNC.RECONVERGENT B1 ;  /* 0x0000000000017941 */ /* 0x000fea0003800200 */
.L_x_18567:
        /* <DEDUP_REMOVED lines=12> */
.L_x_18572:
        /* <DEDUP_REMOVED lines=52> */
.L_x_18571:
[----:B------:R-:W-:Y:S05]  /*47d0*/  BSYNC.RECONVERGENT B1 ;  /* 0x0000000000017941 */ /* 0x000fea0003800200 */
.L_x_18570:
        /* <DEDUP_REMOVED lines=31> */
.L_x_18574:
[----:B------:R-:W-:Y:S05]  /*49d0*/  BSYNC.RECONVERGENT B1 ;  /* 0x0000000000017941 */ /* 0x000fea0003800200 */
.L_x_18573:
[----:B------:R-:W-:-:S13]  /*49e0*/  ISETP.LT.OR P0, PT, R6, R5, P0 ;  /* 0x000000050600720c */ /* 0x000fda0000701670 */
[----:B------:R-:W-:Y:S05]  /*49f0*/  @!P0 BRA `(.L_x_18566) ;  /* 0x0000000000308947 */ /* 0x000fea0003800000 */
[----:B------:R-:W3:Y:S04]  /*4a00*/  LDS R5, [R7+-0x400] ;  /* 0xfffc000007057984 */ /* 0x000ee80000000800 */
[----:B------:R-:W2:Y:S04]  /*4a10*/  LDS R8, [R7+-0x200] ;  /* 0xfffe000007087984 */ /* 0x000ea80000000800 */
[----:B------:R-:W1:Y:S04]  /*4a20*/  LDS R9, [R7] ;  /* 0x0000000007097984 */ /* 0x000e680000000800 */
        /* <DEDUP_REMOVED lines=9> */
.L_x_18566:
[----:B------:R-:W-:Y:S05]  /*4ac0*/  BSYNC.RECONVERGENT B0 ;  /* 0x0000000000007941 */ /* 0x000fea0003800200 */
.L_x_18565:
[----:B------:R-:W-:Y:S01]  /*4ad0*/  BAR.SYNC.DEFER_BLOCKING 0x0 ;  /* 0x0000000000007b1d */ /* 0x000fe20000010000 */
[----:B------:R-:W-:Y:S02]  /*4ae0*/  ISETP.NE.AND P0, PT, R0, RZ, PT ;  /* 0x000000ff0000720c */ /* 0x000fe40003f05270 */
[----:B-12---:R-:W-:-:S03]  /*4af0*/  LOP3.LUT R10, R12, UR18, RZ, 0xfc, !PT ;  /* 0x000000120c0a7c12 */ /* 0x006fc6000f8efcff */
[----:B------:R-:W1:Y:S01]  /*4b00*/  LDCU UR22, c[0x0][0x370] ;  /* 0x00006e00ff1677ac */ /* 0x000e620008000800 */
[----:B------:R-:W-:Y:S01]  /*4b10*/  BSSY.RECONVERGENT B0, `(.L_x_18575) ;  /* 0x0000015000007945 */ /* 0x000fe20003800200 */
[----:B------:R-:W2:Y:S01]  /*4b20*/  LDCU UR24, c[0x0][0x3dc] ;  /* 0x00007b80ff1877ac */ /* 0x000ea20008000800 */
[----:B------:R-:W4:Y:S05]  /*4b30*/  LDCU UR23, c[0x0][0x378] ;  /* 0x00006f00ff1777ac */ /* 0x000f2a0008000800 */
[----:B------:R-:W-:Y:S05]  /*4b40*/  @P0 BRA `(.L_x_18576) ;  /* 0x0000000000440947 */ /* 0x000fea0003800000 */
[----:B------:R-:W5:Y:S01]  /*4b50*/  LDCU.128 UR4, c[0x0][0x380] ;  /* 0x00007000ff0477ac */ /* 0x000f620008000c00 */
[----:B-1----:R-:W-:-:S04]  /*4b60*/  UIMAD UR8, UR11, UR22, UR15 ;  /* 0x000000160b0872a4 */ /* 0x002fc8000f8e020f */
        /* <DEDUP_REMOVED lines=15> */
.L_x_18576:
[----:B-12-4-:R-:W-:Y:S05]  /*4c60*/  BSYNC.RECONVERGENT B0 ;  /* 0x0000000000007941 */ /* 0x016fea0003800200 */
.L_x_18575:
[----:B------:R-:W-:Y:S01]  /*4c70*/  ISETP.GE.U32.AND P0, PT, R10, UR19, PT ;  /* 0x000000130a007c0c */ /* 0x000fe2000bf06070 */
[----:B------:R-:W1:Y:S01]  /*4c80*/  LDCU.64 UR6, c[0x0][0x3a8] ;  /* 0x00007500ff0677ac */ /* 0x000e620008000a00 */
[----:B------:R-:W-:Y:S01]  /*4c90*/  BSSY.RECONVERGENT B0, `(.L_x_18577) ;  /* 0x000042f000007945 */ /* 0x000fe20003800200 */
[----:B------:R-:W-:Y:S02]  /*4ca0*/  CS2R R36, SRZ ;  /* 0x0000000000247805 */ /* 0x000fe4000001ff00 */
[----:B0--3--:R-:W-:Y:S02]  /*4cb0*/  CS2R R34, SRZ ;  /* 0x0000000000227805 */ /* 0x009fe4000001ff00 */
[----:B------:R-:W-:Y:S02]  /*4cc0*/  CS2R R32, SRZ ;  /* 0x0000000000207805 */ /* 0x000fe4000001ff00 */
[----:B------:R-:W-:Y:S02]  /*4cd0*/  CS2R R30, SRZ ;  /* 0x00000000001e7805 */ /* 0x000fe4000001ff00 */
[----:B------:R-:W-:-:S02]  /*4ce0*/  CS2R R28, SRZ ;  /* 0x00000000001c7805 */ /* 0x000fc4000001ff00 */
[----:B------:R-:W-:Y:S02]  /*4cf0*/  CS2R R26, SRZ ;  /* 0x00000000001a7805 */ /* 0x000fe4000001ff00 */
[----:B------:R-:W-:Y:S02]  /*4d00*/  CS2R R24, SRZ ;  /* 0x0000000000187805 */ /* 0x000fe4000001ff00 */
[----:B------:R-:W-:Y:S01]  /*4d10*/  CS2R R22, SRZ ;  /* 0x0000000000167805 */ /* 0x000fe2000001ff00 */
[----:B------:R-:W-:Y:S06]  /*4d20*/  @P0 BRA `(.L_x_18578) ;  /* 0x0000004000940947 */ /* 0x000fec0003800000 */
[----:B------:R-:W-:Y:S01]  /*4d30*/  UIADD3 UR5, UPT, UPT, UR20, 0x220, URZ ;  /* 0x0000022014057890 */ /* 0x000fe2000fffe0ff */
[----:B------:R-:W-:Y:S01]  /*4d40*/  IMAD.WIDE.U32 R4, R10, 0x4, RZ ;  /* 0x000000040a047825 */ /* 0x000fe200078e00ff */
[----:B------:R-:W0:Y:S01]  /*4d50*/  LDCU UR4, c[0x0][0x3c8] ;  /* 0x00007900ff0477ac */ /* 0x000e220008000800 */
[C---:B------:R-:W-:Y:S02]  /*4d60*/  SHF.L.U32 R7, R0.reuse, 0x5, RZ ;  /* 0x0000000500077819 */ /* 0x040fe400000006ff */
[----:B------:R-:W-:Y:S01]  /*4d70*/  CS2R R36, SRZ ;  /* 0x0000000000247805 */ /* 0x000fe2000001ff00 */
[----:B------:R-:W-:Y:S01]  /*4d80*/  IMAD.SHL.U32 R38, R0, 0x8, RZ ;  /* 0x0000000800267824 */ /* 0x000fe200078e00ff */
[----:B------:R-:W-:Y:S01]  /*4d90*/  ULEA UR5, UR21, UR5, 0x18 ;  /* 0x0000000515057291 */ /* 0x000fe2000f8ec0ff */
[----:B------:R-:W-:Y:S01]  /*4da0*/  LOP3.LUT R7, R7, 0x20, RZ, 0xe2, !PT ;  /* 0x0000002007077812 */ /* 0x000fe200078ee2ff */
[----:B------:R-:W2:Y:S01]  /*4db0*/  LDCU.64 UR8, c[0x0][0x3b8] ;  /* 0x00007700ff0877ac */ /* 0x000ea20008000a00 */
[----:B------:R-:W-:Y:S01]  /*4dc0*/  LEA R6, R12, UR17, 0x4 ;  /* 0x000000110c067c11 */ /* 0x000fe2000f8e20ff */
[----:B------:R-:W-:Y:S01]  /*4dd0*/  VIADD R20, R10, 0x1 ;  /* 0x000000010a147836 */ /* 0x000fe20000000000 */
[----:B------:R-:W-:Y:S01]  /*4de0*/  LOP3.LUT R13, R38, 0x8, RZ, 0xc0, !PT ;  /* 0x00000008260d7812 */ /* 0x000fe200078ec0ff */
[----:B------:R-:W-:Y:S01]  /*4df0*/  IMAD.U32 R8, RZ, RZ, UR5 ;  /* 0x00000005ff087e24 */ /* 0x000fe2000f8e00ff */
[----:B------:R-:W-:-:S02]  /*4e00*/  LEA R7, R12, R7, 0x6 ;  /* 0x000000070c077211 */ /* 0x000fc400078e30ff */
[----:B------:R-:W-:Y:S02]  /*4e10*/  CS2R R34, SRZ ;  /* 0x0000000000227805 */ /* 0x000fe4000001ff00 */
[----:B------:R-:W-:Y:S02]  /*4e20*/  IADD3 R13, PT, PT, R6, 0x3, R13 ;  /* 0x00000003060d7810 */ /* 0x000fe40007ffe00d */
[----:B------:R-:W-:Y:S01]  /*4e30*/  CS2R R32, SRZ ;  /* 0x0000000000207805 */ /* 0x000fe2000001ff00 */
[----:B------:R-:W3:Y:S01]  /*4e40*/  LDCU UR5, c[0x0][0x3e0] ;  /* 0x00007c00ff0577ac */ /* 0x000ee20008000800 */
[----:B------:R-:W-:Y:S02]  /*4e50*/  IADD3 R19, PT, PT, R7, 0x10, R8 ;  /* 0x0000001007137810 */ /* 0x000fe40007ffe008 */
[----:B------:R-:W-:Y:S02]  /*4e60*/  CS2R R30, SRZ ;  /* 0x00000000001e7805 */ /* 0x000fe4000001ff00 */
[----:B------:R-:W-:Y:S01]  /*4e70*/  CS2R R28, SRZ ;  /* 0x00000000001c7805 */ /* 0x000fe2000001ff00 */
[----:B0-----:R-:W-:Y:S01]  /*4e80*/  UIMAD UR4, UR11, UR4, URZ ;  /* 0x000000040b0472a4 */ /* 0x001fe2000f8e02ff */
[----:B------:R-:W-:-:S02]  /*4e90*/  CS2R R26, SRZ ;  /* 0x00000000001a7805 */ /* 0x000fc4000001ff00 */
[----:B------:R-:W-:Y:S02]  /*4ea0*/  CS2R R24, SRZ ;  /* 0x0000000000187805 */ /* 0x000fe4000001ff00 */
[----:B------:R-:W-:Y:S02]  /*4eb0*/  CS2R R22, SRZ ;  /* 0x0000000000167805 */ /* 0x000fe4000001ff00 */
[----:B------:R-:W-:Y:S01]  /*4ec0*/  LOP3.LUT R38, R38, 0xf8, RZ, 0xc0, !PT ;  /* 0x000000f826267812 */ /* 0x000fe200078ec0ff */
[----:B------:R-:W-:Y:S01]  /*4ed0*/  IMAD.U32 R9, RZ, RZ, UR4 ;  /* 0x00000004ff097e24 */ /* 0x000fe2000f8e00ff */
[----:B------:R-:W-:-:S03]  /*4ee0*/  UIADD3 UR4, UPT, UPT, UR16, 0xf, URZ ;  /* 0x0000000f10047890 */ /* 0x000fc6000fffe0ff */
[----:B------:R-:W-:Y:S01]  /*4ef0*/  IMAD.WIDE R4, R9, 0x4, R4 ;  /* 0x0000000409047825 */ /* 0x000fe200078e0204 */
[----:B------:R-:W-:-:S03]  /*4f00*/  USHF.R.U32.HI UR4, URZ, 0x4, UR4 ;  /* 0x00000004ff047899 */ /* 0x000fc60008011604 */
[----:B---3--:R-:W-:Y:S01]  /*4f10*/  IMAD R14, R3, UR5, RZ ;  /* 0x00000005030e7c24 */ /* 0x008fe2000f8e02ff */
[----:B--2---:R-:W-:Y:S02]  /*4f20*/  IADD3 R18, P0, PT, R4, UR8, RZ ;  /* 0x0000000804127c10 */ /* 0x004fe4000ff1e0ff */
[----:B------:R-:W-:Y:S02]  /*4f30*/  IADD3 R3, PT, PT, R10, -UR4, RZ ;  /* 0x800000040a037c10 */ /* 0x000fe4000fffe0ff */
[----:B------:R-:W-:Y:S02]  /*4f40*/  IADD3.X R21, PT, PT, R5, UR9, RZ, P0, !PT ;  /* 0x0000000905157c10 */ /* 0x000fe400087fe4ff */
[----:B------:R-:W-:-:S07]  /*4f50*/  SHF.R.S32.HI R15, RZ, 0x1f, R14 ;  /* 0x0000001fff0f7819 */ /* 0x000fce000001140e */
.L_x_18611:
[----:B------:R-:W-:Y:S01]  /*4f60*/  IMAD.MOV.U32 R6, RZ, RZ, R18 ;  /* 0x000000ffff067224 */ /* 0x000fe200078e0012 */
[----:B------:R-:W0:Y:S01]  /*4f70*/  LDS.128 R8, [R19] ;  /* 0x0000000013087984 */ /* 0x000e220000000c00 */
[----:B------:R-:W-:-:S05]  /*4f80*/  IMAD.MOV.U32 R7, RZ, RZ, R21 ;  /* 0x000000ffff077224 */ /* 0x000fca00078e0015 */
[----:B------:R-:W2:Y:S01]  /*4f90*/  LDG.E.CONSTANT R5, desc[UR12][R6.64] ;  /* 0x0000000c06057981 */ /* 0x000ea2000c1e9900 */
[----:B0-----:R-:W-:Y:S02]  /*4fa0*/  F2FP.BF16.F32.PACK_AB R79, R9, R8 ;  /* 0x00000008094f723e */ /* 0x001fe400000010ff */
[----:B------:R-:W-:Y:S01]  /*4fb0*/  F2FP.BF16.F32.PACK_AB R80, R11, R10 ;  /* 0x0000000a0b50723e */ /* 0x000fe200000010ff */
[----:B--2---:R-:W-:-:S03]  /*4fc0*/  IMAD.WIDE R4, R5, UR24, R14 ;  /* 0x0000001805047c25 */ /* 0x004fc6000f8e020e */
[----:B------:R-:W-:-:S04]  /*4fd0*/  IADD3 R4, P0, PT, R38, R4, RZ ;  /* 0x0000000426047210 */ /* 0x000fc80007f1e0ff */
[----:B------:R-:W-:Y:S02]  /*4fe0*/  IADD3.X R5, PT, PT, RZ, R5, RZ, P0, !PT ;  /* 0x00000005ff057210 */ /* 0x000fe400007fe4ff */
[----:B-1----:R-:W-:-:S04]  /*4ff0*/  LEA R16, P0, R4, UR6, 0x1 ;  /* 0x0000000604107c11 */ /* 0x002fc8000f8008ff */
        /* <DEDUP_REMOVED lines=58> */
[C---:B-----5:R-:W-:Y:S02]  /*53a0*/  PRMT R7, R9.reuse, 0x7632, R7 ;  /* 0x0000763209077816 */ /* 0x060fe40000000007 */
        /* <DEDUP_REMOVED lines=19> */
.L_x_18580:
[----:B------:R-:W-:Y:S05]  /*54e0*/  BSYNC.RECONVERGENT B1 ;  /* 0x0000000000017941 */ /* 0x000fea0003800200 */
.L_x_18579:
        /* <DEDUP_REMOVED lines=42> */
[----:B-----5:R-:W-:-:S02]  /*5790*/  PRMT R77, R11, 0x7632, R77 ;  /* 0x000076320b4d7816 */ /* 0x020fc4000000004d */
[----:B------:R-:W-:Y:S02]  /*57a0*/  ISETP.GE.AND P2, PT, R79, UR16, PT ;  /* 0x000000104f007c0c */ /* 0x000fe4000bf46270 */
[----:B------:R-:W-:Y:S02]  /*57b0*/  IADD3 R81, PT, PT, R13, 0x3, RZ ;  /* 0x000000030d517810 */ /* 0x000fe40007ffe0ff */
        /* <DEDUP_REMOVED lines=18> */
.L_x_18582:
[----:B------:R-:W-:Y:S05]  /*58e0*/  BSYNC.RECONVERGENT B1 ;  /* 0x0000000000017941 */ /* 0x000fea0003800200 */
.L_x_18581:
        /* <DEDUP_REMOVED lines=45> */
.L_x_18584:
[----:B------:R-:W-:Y:S05]  /*5bc0*/  BSYNC.RECONVERGENT B1 ;  /* 0x0000000000017941 */ /* 0x000fea0003800200 */
.L_x_18583:
        /* <DEDUP_REMOVED lines=11> */
[----:B------:R-:W-:Y:S01]  /*5c80*/  PRMT R77, R11, 0x7632, R77 ;  /* 0x000076320b4d7816 */ /* 0x000fe2000000004d */
[----:B------:R-:W-:Y:S01]  /*5c90*/  FADD.FTZ R79, R78, R79 ;  /* 0x0000004f4e4f7221 */ /* 0x000fe20000010000 */
[----:B------:R-:W-:Y:S01]  /*5ca0*/  PRMT R78, R81, 0x7610, R78 ;  /* 0x00007610514e7816 */ /* 0x000fe2000000004e */
[----:B------:R-:W-:Y:S01]  /*5cb0*/  FADD.FTZ R76, R9, R76 ;  /* 0x0000004c094c7221 */ /* 0x000fe20000010000 */
[----:B------:R-:W-:Y:S01]  /*5cc0*/  PRMT R80, R81, 0x7632, R80 ;  /* 0x0000763251507816 */ /* 0x000fe20000000050 */
[----:B------:R-:W-:Y:S02]  /*5cd0*/  IMAD.U32 R82, R77, 0x10000, RZ ;  /* 0x000100004d527824 */ /* 0x000fe400078e00ff */
[----:B------:R-:W-:-:S02]  /*5ce0*/  HFMA2.BF16_V2 R9, R8, R75, -RZ ;  /* 0x0000004b08097231 */ /* 0x000fc400003000ff */
[----:B------:R-:W-:Y:S01]  /*5cf0*/  IMAD.U32 R78, R78, 0x10000, RZ ;  /* 0x000100004e4e7824 */ /* 0x000fe200078e00ff */
[----:B------:R-:W-:Y:S01]  /*5d00*/  SHF.L.U32 R77, R80, 0x10, RZ ;  /* 0x00000010504d7819 */ /* 0x000fe200000006ff */
[----:B------:R-:W-:Y:S02]  /*5d10*/  HMUL2.BF16_V2 R75, R7, R84 ;  /* 0x00000054074b7232 */ /* 0x000fe40000200000 */
[----:B------:R-:W-:Y:S01]  /*5d20*/  HFMA2.BF16_V2 R80, R8, R83, -RZ ;  /* 0x0000005308507231 */ /* 0x000fe200003000ff */
[----:B------:R-:W-:Y:S01]  /*5d30*/  SHF.L.U32 R11, R11, 0x10, RZ ;  /* 0x000000100b0b7819 */ /* 0x000fe200000006ff */
[----:B------:R-:W-:Y:S01]  /*5d40*/  FADD.FTZ R76, R76, R79 ;  /* 0x0000004f4c4c7221 */ /* 0x000fe20000010000 */
[--C-:B------:R-:W-:Y:S01]  /*5d50*/  FADD.FTZ R85, R78, R77.reuse ;  /* 0x0000004d4e557221 */ /* 0x100fe20000010000 */
[C---:B------:R-:W-:Y:S01]  /*5d60*/  PRMT R77, R75.reuse, 0x7632, R77 ;  /* 0x000076324b4d7816 */ /* 0x040fe2000000004d */
[----:B------:R-:W-:Y:S02]  /*5d70*/  IMAD.U32 R75, R75, 0x10000, RZ ;  /* 0x000100004b4b7824 */ /* 0x000fe400078e00ff */
[----:B------:R-:W-:Y:S01]  /*5d80*/  FADD.FTZ R82, R11, R82 ;  /* 0x000000520b527221 */ /* 0x000fe20000010000 */
[----:B------:R-:W-:Y:S01]  /*5d90*/  PRMT R11, R9, 0x7632, R11 ;  /* 0x00007632090b7816 */ /* 0x000fe2000000000b */
[----:B------:R2:W5:Y:S01]  /*5da0*/  LDG.E.CONSTANT R10, desc[UR12][R16.64+0x600] ;  /* 0x0006000c100a7981 */ /* 0x000562000c1e9900 */
[----:B------:R-:W-:Y:S01]  /*5db0*/  IMAD.U32 R84, R77, 0x10000, RZ ;  /* 0x000100004d547824 */ /* 0x000fe200078e00ff */
[----:B------:R-:W-:Y:S01]  /*5dc0*/  PRMT R81, R80, 0x7632, R81 ;  /* 0x0000763250517816 */ /* 0x000fe20000000051 */
[----:B------:R-:W-:Y:S01]  /*5dd0*/  FADD.FTZ R82, R82, R85 ;  /* 0x0000005552527221 */ /* 0x000fe20000010000 */
[----:B------:R-:W-:Y:S01]  /*5de0*/  SHF.L.U32 R9, R9, 0x10, RZ ;  /* 0x0000001009097819 */ /* 0x000fe200000006ff */
[----:B------:R-:W-:Y:S01]  /*5df0*/  FADD.FTZ R75, R75, R84 ;  /* 0x000000544b4b7221 */ /* 0x000fe20000010000 */
[----:B------:R-:W-:Y:S01]  /*5e00*/  SHF.L.U32 R81, R81, 0x10, RZ ;  /* 0x0000001051517819 */ /* 0x000fe200000006ff */
[----:B------:R-:W-:-:S02]  /*5e10*/  IMAD.U32 R78, R11, 0x10000, RZ ;  /* 0x000100000b4e7824 */ /* 0x000fc400078e00ff */
[----:B------:R-:W-:Y:S02]  /*5e20*/  IMAD.U32 R80, R80, 0x10000, RZ ;  /* 0x0001000050507824 */ /* 0x000fe400078e00ff */
[----:B------:R-:W-:Y:S01]  /*5e30*/  FADD.FTZ R75, R82, R75 ;  /* 0x0000004b524b7221 */ /* 0x000fe20000010000 */
[----:B------:R-:W-:Y:S01]  /*5e40*/  FADD.FTZ R9, R9, R78 ;  /* 0x0000004e09097221 */ /* 0x000fe20000010000 */
[----:B------:R2:W5:Y:S01]  /*5e50*/  LDG.E.CONSTANT R11, desc[UR12][R16.64+0x604] ;  /* 0x0006040c100b7981 */ /* 0x000562000c1e9900 */
[----:B------:R-:W-:Y:S02]  /*5e60*/  FADD.FTZ R80, R80, R81 ;  /* 0x0000005150507221 */ /* 0x000fe40000010000 */
[----:B------:R-:W-:Y:S02]  /*5e70*/  FADD.FTZ R9, R76, R9 ;  /* 0x000000094c097221 */ /* 0x000fe40000010000 */
        /* <DEDUP_REMOVED lines=35> */
.L_x_18586:
[----:B------:R-:W-:Y:S05]  /*60b0*/  BSYNC.RECONVERGENT B1 ;  /* 0x0000000000017941 */ /* 0x000fea0003800200 */
.L_x_18585:
        /* <DEDUP_REMOVED lines=25> */
[C---:B------:R-:W-:Y:S02]  /*6250*/  PRMT R83, R79.reuse, 0x7632, R83 ;  /* 0x000076324f537816 */ /* 0x040fe40000000053 */
[----:B------:R-:W-:Y:S02]  /*6260*/  ISETP.GE.AND P2, PT, R84, UR16, PT ;  /* 0x0000001054007c0c */ /* 0x000fe4000bf46270 */
[----:B------:R-:W-:Y:S02]  /*6270*/  SEL R84, R79, RZ, !P1 ;  /* 0x000000ff4f547207 */ /* 0x000fe40004800000 */
[----:B------:R-:W-:Y:S02]  /*6280*/  ISETP.GE.AND P1, PT, R85, UR16, PT ;  /* 0x0000001055007c0c */ /* 0x000fe4000bf26270 */
[----:B------:R-:W-:Y:S02]  /*6290*/  SEL R85, R83, RZ, !P6 ;  /* 0x000000ff53557207 */ /* 0x000fe40007000000 */
[----:B------:R-:W-:-:S02]  /*62a0*/  ISETP.GE.AND P3, PT, R86, UR16, PT ;  /* 0x0000001056007c0c */ /* 0x000fc4000bf66270 */
[----:B-----5:R-:W-:Y:S02]  /*62b0*/  PRMT R83, R82, 0x7632, R83 ;  /* 0x0000763252537816 */ /* 0x020fe40000000053 */
        /* <DEDUP_REMOVED lines=13> */
.L_x_18588:
[----:B------:R-:W-:Y:S05]  /*6390*/  BSYNC.RECONVERGENT B1 ;  /* 0x0000000000017941 */ /* 0x000fea0003800200 */
.L_x_18587:
[----:B-----5:R-:W-:Y:S01]  /*63a0*/  HFMA2.BF16_V2 R80, R5, R80, -RZ ;  /* 0x0000005005507231 */ /* 0x020fe200003000ff */
        /* <DEDUP_REMOVED lines=9> */
[C---:B------:R-:W-:Y:S02]  /*6440*/  PRMT R10, R80.reuse, 0x7610, R10 ;  /* 0x00007610500a7816 */ /* 0x040fe4000000000a */
[----:B------:R-:W-:Y:S01]  /*6450*/  PRMT R11, R80, 0x7632, R11 ;  /* 0x00007632500b7816 */ /* 0x000fe2000000000b */
[----:B------:R-:W-:Y:S01]  /*6460*/  FADD.FTZ R76, R9, R76 ;  /* 0x0000004c094c7221 */ /* 0x000fe20000010000 */
[--C-:B------:R-:W-:Y:S01]  /*6470*/  FADD.FTZ R77, R77, R78.reuse ;  /* 0x0000004e4d4d7221 */ /* 0x100fe20000010000 */
[----:B------:R-:W-:Y:S02]  /*6480*/  IMAD.U32 R10, R10, 0x10000, RZ ;  /* 0x000100000a0a7824 */ /* 0x000fe400078e00ff */
[----:B------:R-:W-:Y:S02]  /*6490*/  HFMA2.BF16_V2 R9, R8, R75, -RZ ;  /* 0x0000004b08097231 */ /* 0x000fe400003000ff */
[----:B------:R-:W-:Y:S01]  /*64a0*/  IMAD.U32 R11, R11, 0x10000, RZ ;  /* 0x000100000b0b7824 */ /* 0x000fe200078e00ff */
[C---:B------:R-:W-:Y:S01]  /*64b0*/  PRMT R78, R79.reuse, 0x7610, R78 ;  /* 0x000076104f4e7816 */ /* 0x040fe2000000004e */
[----:B------:R-:W-:Y:S01]  /*64c0*/  FADD.FTZ R76, R76, R77 ;  /* 0x0000004d4c4c7221 */ /* 0x000fe20000010000 */
[----:B------:R-:W-:Y:S01]  /*64d0*/  PRMT R79, R79, 0x7632, R79 ;  /* 0x000076324f4f7816 */ /* 0x000fe2000000004f */
[----:B------:R-:W-:Y:S01]  /*64e0*/  FADD.FTZ R80, R10, R11 ;  /* 0x0000000b0a507221 */ /* 0x000fe20000010000 */
[----:B------:R-:W-:Y:S01]  /*64f0*/  HMUL2.BF16_V2 R11, R7, R82 ;  /* 0x00000052070b7232 */ /* 0x000fe20000200000 */
[----:B------:R-:W-:Y:S01]  /*6500*/  SHF.L.U32 R78, R78, 0x10, RZ ;  /* 0x000000104e4e7819 */ /* 0x000fe200000006ff */
[----:B------:R4:W5:Y:S01]  /*6510*/  LDG.E.CONSTANT R77, desc[UR12][R16.64+0xa0c] ;  /* 0x000a0c0c104d7981 */ /* 0x000962000c1e9900 */
[----:B------:R-:W-:Y:S01]  /*6520*/  IMAD.U32 R79, R79, 0x10000, RZ ;  /* 0x000100004f4f7824 */ /* 0x000fe200078e00ff */
[C---:B------:R-:W-:Y:S01]  /*6530*/  PRMT R10, R9.reuse, 0x7632, R10 ;  /* 0x00007632090a7816 */ /* 0x040fe2000000000a */
[----:B------:R-:W-:Y:S01]  /*6540*/  IMAD.U32 R9, R9, 0x10000, RZ ;  /* 0x0001000009097824 */ /* 0x000fe200078e00ff */
[C---:B------:R-:W-:Y:S01]  /*6550*/  PRMT R75, R11.reuse, 0x7632, R75 ;  /* 0x000076320b4b7816 */ /* 0x040fe2000000004b */
[----:B------:R-:W-:Y:S01]  /*6560*/  FADD.FTZ R83, R78, R79 ;  /* 0x0000004f4e537221 */ /* 0x000fe20000010000 */
[----:B------:R-:W-:-:S02]  /*6570*/  IMAD.U32 R11, R11, 0x10000, RZ ;  /* 0x000100000b0b7824 */ /* 0x000fc400078e00ff */
[----:B------:R-:W-:Y:S01]  /*6580*/  HFMA2.BF16_V2 R78, R8, R81, -RZ ;  /* 0x00000051084e7231 */ /* 0x000fe200003000ff */
[----:B------:R-:W-:Y:S01]  /*6590*/  SHF.L.U32 R82, R75, 0x10, RZ ;  /* 0x000000104b527819 */ /* 0x000fe200000006ff */
[----:B------:R-:W-:Y:S02]  /*65a0*/  IMAD.U32 R10, R10, 0x10000, RZ ;  /* 0x000100000a0a7824 */ /* 0x000fe400078e00ff */
[----:B------:R-:W-:Y:S01]  /*65b0*/  FADD.FTZ R80, R80, R83 ;  /* 0x0000005350507221 */ /* 0x000fe20000010000 */
[----:B------:R4:W5:Y:S01]  /*65c0*/  LDG.E.CONSTANT R75, desc[UR12][R16.64+0xa04] ;  /* 0x000a040c104b7981 */ /* 0x000962000c1e9900 */
[----:B------:R-:W-:Y:S01]  /*65d0*/  FADD.FTZ R11, R11, R82 ;  /* 0x000000520b0b7221 */ /* 0x000fe20000010000 */
[----:B------:R-:W-:Y:S02]  /*65e0*/  FADD.FTZ R9, R9, R10 ;  /* 0x0000000a09097221 */ /* 0x000fe40000010000 */
[----:B------:R4:W5:Y:S01]  /*65f0*/  LDG.E.CONSTANT R10, desc[UR12][R16.64+0xa00] ;  /* 0x000a000c100a7981 */ /* 0x000962000c1e9900 */
[----:B------:R-:W-:Y:S01]  /*6600*/  FADD.FTZ R11, R80, R11 ;  /* 0x0000000b500b7221 */ /* 0x000fe20000010000 */
[----:B------:R-:W-:-:S02]  /*6610*/  PRMT R79, R78, 0x7632, R79 ;  /* 0x000076324e4f7816 */ /* 0x000fc4000000004f */
[----:B------:R4:W5:Y:S01]  /*6620*/  LDG.E.CONSTANT R80, desc[UR12][R16.64+0xa08] ;  /* 0x000a080c10507981 */ /* 0x000962000c1e9900 */
[----:B------:R-:W-:Y:S01]  /*6630*/  SHF.L.U32 R78, R78, 0x10, RZ ;  /* 0x000000104e4e7819 */ /* 0x000fe200000006ff */
[----:B------:R-:W-:Y:S01]  /*6640*/  BSSY.RECONVERGENT B1, `(.L_x_18589) ;  /* 0x0000022000017945 */ /* 0x000fe20003800200 */
[----:B------:R-:W-:-:S04]  /*6650*/  IMAD.U32 R79, R79, 0x10000, RZ ;  /* 0x000100004f4f7824 */ /* 0x000fc800078e00ff */
        /* <DEDUP_REMOVED lines=10> */
[----:B------:R-:W-:Y:S02]  /*6700*/  IADD3 R81, PT, PT, R13, 0x4, RZ ;  /* 0x000000040d517810 */ /* 0x000fe40007ffe0ff */
[----:B------:R-:W-:-:S02]  /*6710*/  ISETP.GE.AND P1, PT, R79, UR16, PT ;  /* 0x000000104f007c0c */ /* 0x000fc4000bf26270 */
        /* <DEDUP_REMOVED lines=20> */
.L_x_18590:
[----:B------:R-:W-:Y:S05]  /*6860*/  BSYNC.RECONVERGENT B1 ;  /* 0x0000000000017941 */ /* 0x000fea0003800200 */
.L_x_18589:
        /* <DEDUP_REMOVED lines=44> */
.L_x_18592:
[----:B------:R-:W-:Y:S05]  /*6b30*/  BSYNC.RECONVERGENT B1 ;  /* 0x0000000000017941 */ /* 0x000fea0003800200 */
.L_x_18591:
[----:B------:R-:W-:Y:S01]  /*6b40*/  HFMA2.BF16_V2 R82, R5, R82, -RZ ;  /* 0x0000005205527231 */ /* 0x000fe200003000ff */
[----:B------:R-:W-:Y:S01]  /*6b50*/  SHF.L.U32 R11, R11, 0x10, RZ ;  /* 0x000000100b0b7819 */ /* 0x000fe200000006ff */
[----:B------:R-:W-:Y:S02]  /*6b60*/  IMAD.U32 R75, R75, 0x10000, RZ ;  /* 0x000100004b4b7824 */ /* 0x000fe400078e00ff */
[----:B012345:R-:W-:Y:S02]  /*6b70*/  HMUL2.BF16_V2 R17, R4, R81 ;  /* 0x0000005104117232 */ /* 0x03ffe40000200000 */
[----:B------:R-:W-:Y:S01]  /*6b80*/  IMAD.U32 R76, R76, 0x10000, RZ ;  /* 0x000100004c4c7824 */ /* 0x000fe200078e00ff */
[----:B------:R-:W-:Y:S01]  /*6b90*/  SHF.L.U32 R79, R79, 0x10, RZ ;  /* 0x000000104f4f7819 */ /* 0x000fe200000006ff */
[----:B------:R-:W-:Y:S01]  /*6ba0*/  IMAD.U32 R10, R10, 0x10000, RZ ;  /* 0x000100000a0a7824 */ /* 0x000fe200078e00ff */
[----:B------:R-:W-:Y:S01]  /*6bb0*/  BSSY.RECONVERGENT B1, `(.L_x_18593) ;  /* 0x0000044000017945 */ /* 0x000fe20003800200 */
[--C-:B------:R-:W-:Y:S01]  /*6bc0*/  FADD.FTZ R75, R75, R76.reuse ;  /* 0x0000004c4b4b7221 */ /* 0x100fe20000010000 */
[C---:B------:R-:W-:Y:S01]  /*6bd0*/  PRMT R76, R17.reuse, 0x7632, R76 ;  /* 0x00007632114c7816 */ /* 0x040fe2000000004c */
[--C-:B------:R-:W-:Y:S01]  /*6be0*/  FADD.FTZ R10, R10, R11.reuse ;  /* 0x0000000b0a0a7221 */ /* 0x100fe20000010000 */
[----:B------:R-:W-:Y:S01]  /*6bf0*/  PRMT R11, R82, 0x7610, R11 ;  /* 0x00007610520b7816 */ /* 0x000fe2000000000b */
[----:B------:R-:W-:Y:S01]  /*6c00*/  IMAD.U32 R80, R80, 0x10000, RZ ;  /* 0x0001000050507824 */ /* 0x000fe200078e00ff */
[----:B------:R-:W-:Y:S01]  /*6c10*/  PRMT R16, R82, 0x7632, R16 ;  /* 0x0000763252107816 */ /* 0x000fe20000000010 */
[----:B------:R-:W-:-:S02]  /*6c20*/  IMAD.U32 R17, R17, 0x10000, RZ ;  /* 0x0001000011117824 */ /* 0x000fc400078e00ff */
[----:B------:R-:W-:Y:S01]  /*6c30*/  FADD.FTZ R75, R10, R75 ;  /* 0x0000004b0a4b7221 */ /* 0x000fe20000010000 */
[----:B------:R-:W-:Y:S01]  /*6c40*/  IMAD.U32 R76, R76, 0x10000, RZ ;  /* 0x000100004c4c7824 */ /* 0x000fe200078e00ff */
[----:B------:R-:W-:Y:S01]  /*6c50*/  SHF.L.U32 R16, R16, 0x10, RZ ;  /* 0x0000001010107819 */ /* 0x000fe200000006ff */
[----:B------:R-:W-:Y:S02]  /*6c60*/  IMAD.U32 R11, R11, 0x10000, RZ ;  /* 0x000100000b0b7824 */ /* 0x000fe400078e00ff */
[----:B------:R-:W-:Y:S01]  /*6c70*/  FADD.FTZ R80, R79, R80 ;  /* 0x000000504f507221 */ /* 0x000fe20000010000 */
[----:B------:R-:W-:Y:S01]  /*6c80*/  FADD.FTZ R82, R17, R76 ;  /* 0x0000004c11527221 */ /* 0x000fe20000010000 */
[C---:B------:R-:W-:Y:S02]  /*6c90*/  HFMA2.BF16_V2 R10, R8.reuse, R77, -RZ ;  /* 0x0000004d080a7231 */ /* 0x040fe400003000ff */
[----:B------:R-:W-:Y:S01]  /*6ca0*/  FADD.FTZ R79, R11, R16 ;  /* 0x000000100b4f7221 */ /* 0x000fe20000010000 */
[----:B------:R-:W-:-:S02]  /*6cb0*/  HFMA2.BF16_V2 R76, R8, R83, -RZ ;  /* 0x00000053084c7231 */ /* 0x000fc400003000ff */
[----:B------:R-:W-:Y:S02]  /*6cc0*/  HMUL2.BF16_V2 R16, R7, R84 ;  /* 0x0000005407107232 */ /* 0x000fe40000200000 */
[----:B------:R-:W-:Y:S01]  /*6cd0*/  FADD.FTZ R75, R75, R80 ;  /* 0x000000504b4b7221 */ /* 0x000fe20000010000 */
        /* <DEDUP_REMOVED lines=49> */
.L_x_18594:
[----:B------:R-:W-:Y:S05]  /*6ff0*/  BSYNC.RECONVERGENT B1 ;  /* 0x0000000000017941 */ /* 0x000fea0003800200 */
.L_x_18593:
        /* <DEDUP_REMOVED lines=40> */
.L_x_18596:
[----:B------:R-:W-:Y:S05]  /*7280*/  BSYNC.RECONVERGENT B1 ;  /* 0x0000000000017941 */ /* 0x000fea0003800200 */
.L_x_18595:
        /* <DEDUP_REMOVED lines=72> */
.L_x_18598:
[----:B------:R-:W-:Y:S05]  /*7710*/  BSYNC.RECONVERGENT B1 ;  /* 0x0000000000017941 */ /* 0x000fea0003800200 */
.L_x_18597:
[----:B------:R-:W-:Y:S01]  /*7720*/  FADD.FTZ R9, R16, R9 ;  /* 0x0000000910097221 */ /* 0x000fe20000010000 */
[----:B------:R-:W-:Y:S02]  /*7730*/  HFMA2.BF16_V2 R16, R4, R63, -RZ ;  /* 0x0000003f04107231 */ /* 0x000fe400003000ff */
[----:B------:R-:W-:Y:S01]  /*7740*/  FADD.FTZ R54, R54, R55 ;  /* 0x0000003736367221 */ /* 0x000fe20000010000 */
[----:B------:R-:W-:Y:S01]  /*7750*/  HMUL2.BF16_V2 R10, R5, R62 ;  /* 0x0000003e050a7232 */ /* 0x000fe20000200000 */
[----:B------:R-:W-:Y:S01]  /*7760*/  BSSY.RECONVERGENT B1, `(.L_x_18599) ;  /* 0x0000024000017945 */ /* 0x000fe20003800200 */
[----:B------:R-:W-:-:S03]  /*7770*/  HMUL2.BF16_V2 R55, R7, R64 ;  /* 0x0000004007377232 */ /* 0x000fc60000200000 */
[----:B------:R-:W-:Y:S02]  /*7780*/  PRMT R11, R10, 0x7632, R11 ;  /* 0x000076320a0b7816 */ /* 0x000fe4000000000b */
        /* <DEDUP_REMOVED lines=33> */
.L_x_18600:
[----:B------:R-:W-:Y:S05]  /*79a0*/  BSYNC.RECONVERGENT B1 ;  /* 0x0000000000017941 */ /* 0x000fea0003800200 */
.L_x_18599:
        /* <DEDUP_REMOVED lines=76> */
.L_x_18602:
[----:B------:R-:W-:Y:S05]  /*7e70*/  BSYNC.RECONVERGENT B1 ;  /* 0x0000000000017941 */ /* 0x000fea0003800200 */
.L_x_18601:
        /* <DEDUP_REMOVED lines=9> */
[C---:B------:R-:W-:Y:S01]  /*7f10*/  PRMT R16, R11.reuse, 0x7632, R16 ;  /* 0x000076320b107816 */ /* 0x040fe20000000010 */
[----:B------:R-:W-:Y:S01]  /*7f20*/  IMAD.U32 R55, R11, 0x10000, RZ ;  /* 0x000100000b377824 */ /* 0x000fe200078e00ff */
[----:B------:R-:W-:-:S02]  /*7f30*/  SHF.L.U32 R10, R10, 0x10, RZ ;  /* 0x000000100a0a7819 */ /* 0x000fc400000006ff */
[C---:B------:R-:W-:Y:S01]  /*7f40*/  PRMT R54, R17.reuse, 0x7632, R54 ;  /* 0x0000763211367816 */ /* 0x040fe20000000036 */
[----:B------:R-:W-:Y:S01]  /*7f50*/  IMAD.U32 R16, R16, 0x10000, RZ ;  /* 0x0001000010107824 */ /* 0x000fe200078e00ff */
[----:B------:R-:W-:Y:S01]  /*7f60*/  SHF.L.U32 R17, R17, 0x10, RZ ;  /* 0x0000001011117819 */ /* 0x000fe200000006ff */
[----:B------:R-:W-:Y:S01]  /*7f70*/  FADD.FTZ R11, R9, R10 ;  /* 0x0000000a090b7221 */ /* 0x000fe20000010000 */
[----:B------:R-:W-:Y:S01]  /*7f80*/  PRMT R9, R73, 0x7610, R9 ;  /* 0x0000761049097816 */ /* 0x000fe20000000009 */
[----:B------:R-:W-:Y:S02]  /*7f90*/  IMAD.U32 R54, R54, 0x10000, RZ ;  /* 0x0001000036367824 */ /* 0x000fe400078e00ff */
        /* <DEDUP_REMOVED lines=37> */
.L_x_18604:
[----:B------:R-:W-:Y:S05]  /*81f0*/  BSYNC.RECONVERGENT B1 ;  /* 0x0000000000017941 */ /* 0x000fea0003800200 */
.L_x_18603:
        /* <DEDUP_REMOVED lines=9> */
[----:B------:R-:W-:Y:S01]  /*8290*/  PRMT R17, R16, 0x7632, R17 ;  /* 0x0000763210117816 */ /* 0x000fe20000000011 */
[----:B------:R-:W-:Y:S01]  /*82a0*/  IMAD.U32 R10, R10, 0x10000, RZ ;  /* 0x000100000a0a7824 */ /* 0x000fe200078e00ff */
[----:B------:R-:W-:Y:S01]  /*82b0*/  PRMT R40, R39, 0x7632, R40 ;  /* 0x0000763227287816 */ /* 0x000fe20000000028 */
[----:B------:R-:W-:Y:S01]  /*82c0*/  IMAD.U32 R11, R11, 0x10000, RZ ;  /* 0x000100000b0b7824 */ /* 0x000fe200078e00ff */
[----:B------:R-:W-:Y:S01]  /*82d0*/  SHF.L.U32 R55, R16, 0x10, RZ ;  /* 0x0000001010377819 */ /* 0x000fe200000006ff */
        /* <DEDUP_REMOVED lines=42> */
.L_x_18606:
[----:B------:R-:W-:Y:S05]  /*8580*/  BSYNC.RECONVERGENT B1 ;  /* 0x0000000000017941 */ /* 0x000fea0003800200 */
.L_x_18605:
        /* <DEDUP_REMOVED lines=8> */
[C---:B------:R-:W-:Y:S02]  /*8610*/  PRMT R39, R43.reuse, 0x7610, R39 ;  /* 0x000076102b277816 */ /* 0x040fe40000000027 */
        /* <DEDUP_REMOVED lines=33> */
.L_x_18608:
[----:B------:R-:W-:Y:S05]  /*8830*/  BSYNC.RECONVERGENT B1 ;  /* 0x0000000000017941 */ /* 0x000fea0003800200 */
.L_x_18607:
[----:B------:R-:W-:Y:S01]  /*8840*/  HFMA2.BF16_V2 R46, R5, R46, -RZ ;  /* 0x0000002e052e7231 */ /* 0x000fe200003000ff */
[----:B------:R-:W-:Y:S01]  /*8850*/  SHF.L.U32 R10, R10, 0x10, RZ ;  /* 0x000000100a0a7819 */ /* 0x000fe200000006ff */
[----:B------:R-:W-:Y:S01]  /*8860*/  IMAD.U32 R17, R17, 0x10000, RZ ;  /* 0x0001000011117824 */ /* 0x000fe200078e00ff */
[----:B------:R-:W-:Y:S01]  /*8870*/  SHF.L.U32 R40, R40, 0x10, RZ ;  /* 0x0000001028287819 */ /* 0x000fe200000006ff */
[----:B------:R-:W-:Y:S02]  /*8880*/  IMAD.U32 R39, R39, 0x10000, RZ ;  /* 0x0001000027277824 */ /* 0x000fe400078e00ff */
[----:B------:R-:W-:Y:S02]  /*8890*/  HMUL2.BF16_V2 R47, R4, R47 ;  /* 0x0000002f042f7232 */ /* 0x000fe40000200000 */
[--C-:B------:R-:W-:Y:S01]  /*88a0*/  FADD.FTZ R10, R10, R17.reuse ;  /* 0x000000110a0a7221 */ /* 0x100fe20000010000 */
[----:B------:R-:W-:Y:S02]  /*88b0*/  IMAD.U32 R41, R41, 0x10000, RZ ;  /* 0x0001000029297824 */ /* 0x000fe400078e00ff */
[--C-:B------:R-:W-:Y:S01]  /*88c0*/  FADD.FTZ R39, R39, R40.reuse ;  /* 0x0000002827277221 */ /* 0x100fe20000010000 */
        /* <DEDUP_REMOVED lines=18> */
[----:B------:R-:W-:Y:S01]  /*89f0*/  FADD.FTZ R46, R41, R44 ;  /* 0x0000002c292e7221 */ /* 0x000fe20000010000 */
[----:B------:R-:W-:Y:S01]  /*8a00*/  BSSY.RECONVERGENT B1, `(.L_x_18609) ;  /* 0x0000034000017945 */ /* 0x000fe20003800200 */
[C---:B------:R-:W-:Y:S01]  /*8a10*/  PRMT R41, R40.reuse, 0x7632, R41 ;  /* 0x0000763228297816 */ /* 0x040fe20000000029 */
[----:B------:R-:W-:Y:S01]  /*8a20*/  IMAD.U32 R40, R40, 0x10000, RZ ;  /* 0x0001000028287824 */ /* 0x000fe200078e00ff */
[C---:B------:R-:W-:Y:S01]  /*8a30*/  PRMT R17, R10.reuse, 0x7632, R17 ;  /* 0x000076320a117816 */ /* 0x040fe20000000011 */
        /* <DEDUP_REMOVED lines=48> */
.L_x_18610:
[----:B------:R-:W-:Y:S05]  /*8d40*/  BSYNC.RECONVERGENT B1 ;  /* 0x0000000000017941 */ /* 0x000fea0003800200 */
.L_x_18609:
[----:B------:R-:W-:Y:S02]  /*8d50*/  HMUL2.BF16_V2 R5, R5, R50 ;  /* 0x0000003205057232 */ /* 0x000fe40000200000 */
[----:B------:R-:W-:Y:S02]  /*8d60*/  HFMA2.BF16_V2 R6, R4, R51, -RZ ;  /* 0x0000003304067231 */ /* 0x000fe400003000ff */
[----:B------:R-:W-:Y:S02]  /*8d70*/  HMUL2.BF16_V2 R52, R7, R52 ;  /* 0x0000003407347232 */ /* 0x000fe40000200000 */
[----:B------:R-:W-:Y:S01]  /*8d80*/  HFMA2.BF16_V2 R10, R8, R53, -RZ ;  /* 0x00000035080a7231 */ /* 0x000fe200003000ff */
[----:B------:R-:W-:Y:S01]  /*8d90*/  IADD3 R18, P1, PT, R18, 0x10, RZ ;  /* 0x0000001012127810 */ /* 0x000fe20007f3e0ff */
[----:B------:R-:W-:Y:S01]  /*8da0*/  VIADD R3, R3, 0x4 ;  /* 0x0000000403037836 */ /* 0x000fe20000000000 */
[----:B------:R-:W-:Y:S01]  /*8db0*/  PRMT R4, R5, 0x7610, R4 ;  /* 0x0000761005047816 */ /* 0x000fe20000000004 */
[----:B------:R-:W-:Y:S01]  /*8dc0*/  VIADD R19, R19, 0x100 ;  /* 0x0000010013137836 */ /* 0x000fe20000000000 */
[----:B------:R-:W-:Y:S01]  /*8dd0*/  PRMT R5, R5, 0x7632, R5 ;  /* 0x0000763205057816 */ /* 0x000fe20000000005 */
[----:B------:R-:W-:Y:S01]  /*8de0*/  IMAD.X R21, RZ, RZ, R21, P1 ;  /* 0x000000ffff157224 */ /* 0x000fe200008e0615 */
        /* <DEDUP_REMOVED lines=10> */
[----:B------:R-:W-:Y:S01]  /*8e90*/  IADD3 R4, PT, PT, R20, 0x3, RZ ;  /* 0x0000000314047810 */ /* 0x000fe20007ffe0ff */
[----:B------:R-:W-:Y:S01]  /*8ea0*/  FADD.FTZ R11, R11, R16 ;  /* 0x000000100b0b7221 */ /* 0x000fe20000010000 */
[----:B------:R-:W-:Y:S01]  /*8eb0*/  SHF.L.U32 R9, R9, 0x10, RZ ;  /* 0x0000001009097819 */ /* 0x000fe200000006ff */
[----:B------:R-:W-:Y:S01]  /*8ec0*/  FADD.FTZ R6, R6, R7 ;  /* 0x0000000706067221 */ /* 0x000fe20000010000 */
[----:B------:R-:W-:Y:S01]  /*8ed0*/  ISETP.GE.U32.AND P0, PT, R4, UR19, PT ;  /* 0x0000001304007c0c */ /* 0x000fe2000bf06070 */
[----:B------:R-:W-:Y:S01]  /*8ee0*/  IMAD.U32 R10, R10, 0x10000, RZ ;  /* 0x000100000a0a7824 */ /* 0x000fe200078e00ff */
[----:B------:R-:W-:Y:S01]  /*8ef0*/  IADD3 R13, PT, PT, R13, 0x40, RZ ;  /* 0x000000400d0d7810 */ /* 0x000fe20007ffe0ff */
[----:B------:R-:W-:Y:S01]  /*8f00*/  FADD.FTZ R9, R8, R9 ;  /* 0x0000000908097221 */ /* 0x000fe20000010000 */
[----:B------:R-:W-:Y:S01]  /*8f10*/  FADD.FTZ R6, R11, R6 ;  /* 0x000000060b067221 */ /* 0x000fe20000010000 */
[----:B------:R-:W-:Y:S01]  /*8f20*/  FADD.FTZ R5, R10, R5 ;  /* 0x000000050a057221 */ /* 0x000fe20000010000 */
[----:B------:R-:W-:-:S02]  /*8f30*/  VIADD R20, R20, 0x4 ;  /* 0x0000000414147836 */ /* 0x000fc40000000000 */
[----:B------:R-:W-:-:S04]  /*8f40*/  FADD.FTZ R6, R6, R9 ;  /* 0x0000000906067221 */ /* 0x000fc80000010000 */
[----:B------:R-:W-:-:S04]  /*8f50*/  FADD.FTZ R5, R6, R5 ;  /* 0x0000000506057221 */ /* 0x000fc80000010000 */
[----:B------:R-:W-:Y:S01]  /*8f60*/  FADD.FTZ R22, R5, R22 ;  /* 0x0000001605167221 */ /* 0x000fe20000010000 */
[----:B------:R-:W-:Y:S06]  /*8f70*/  @!P0 BRA `(.L_x_18611) ;  /* 0xffffffbc00f88947 */ /* 0x000fec000383ffff */
.L_x_18578:
[----:B-1----:R-:W-:Y:S05]  /*8f80*/  BSYNC.RECONVERGENT B0 ;  /* 0x0000000000007941 */ /* 0x002fea0003800200 */
.L_x_18577:
[----:B------:R-:W0:Y:S01]  /*8f90*/  SHFL.BFLY PT, R6, R35, 0x1, 0x1f ;  /* 0x0c201f0023067f89 */ /* 0x000e2200000e0000 */
[C---:B------:R-:W-:Y:S01]  /*8fa0*/  LOP3.LUT R19, R0.reuse, 0x1, RZ, 0xc0, !PT ;  /* 0x0000000100137812 */ /* 0x040fe200078ec0ff */
[----:B------:R-:W-:Y:S02]  /*8fb0*/  BSSY.RECONVERGENT B0, `(.L_x_18612) ;  /* 0x000003c000007945 */ /* 0x000fe40003800200 */
[----:B------:R-:W1:Y:S01]  /*8fc0*/  SHFL.BFLY PT, R4, R37, 0x1, 0x1f ;  /* 0x0c201f0025047f89 */ /* 0x000e6200000e0000 */
[----:B------:R-:W-:Y:S02]  /*8fd0*/  ISETP.NE.AND P4, PT, R19, RZ, PT ;  /* 0x000000ff1300720c */ /* 0x000fe40003f85270 */
[----:B------:R-:W-:Y:S01]  /*8fe0*/  LOP3.LUT R19, R0, 0x3c0, RZ, 0xc0, !PT ;  /* 0x000003c000137812 */ /* 0x000fe200078ec0ff */
[----:B------:R-:W2:Y:S03]  /*8ff0*/  SHFL.BFLY PT, R3, R36, 0x1, 0x1f ;  /* 0x0c201f0024037f89 */ /* 0x000ea600000e0000 */
[----:B------:R-:W-:Y:S01]  /*9000*/  ISETP.NE.OR P0, PT, R19, 0x40, P4 ;  /* 0x000000401300780c */ /* 0x000fe20002705670 */
[----:B------:R-:W3:Y:S04]  /*9010*/  SHFL.BFLY PT, R5, R34, 0x1, 0x1f ;  /* 0x0c201f0022057f89 */ /* 0x000ee800000e0000 */
[----:B------:R-:W4:Y:S04]  /*9020*/  SHFL.BFLY PT, R8, R33, 0x1, 0x1f ;  /* 0x0c201f0021087f89 */ /* 0x000f2800000e0000 */
[----:B------:R-:W5:Y:S04]  /*9030*/  SHFL.BFLY PT, R7, R32, 0x1, 0x1f ;  /* 0x0c201f0020077f89 */ /* 0x000f6800000e0000 */
[----:B------:R-:W5:Y:S01]  /*9040*/  SHFL.BFLY PT, R10, R31, 0x1, 0x1f ;  /* 0x0c201f001f0a7f89 */ /* 0x000f6200000e0000 */
[----:B0-----:R-:W-:Y:S01]  /*9050*/  FADD.FTZ R6, R6, R35 ;  /* 0x0000002306067221 */ /* 0x001fe20000010000 */
[----:B------:R-:W-:-:S02]  /*9060*/  SHF.R.U32.HI R35, RZ, 0x1, R2 ;  /* 0x00000001ff237819 */ /* 0x000fc40000011602 */
[----:B------:R-:W0:Y:S01]  /*9070*/  SHFL.BFLY PT, R9, R30, 0x1, 0x1f ;  /* 0x0c201f001e097f89 */ /* 0x000e2200000e0000 */
[----:B-1----:R-:W-:Y:S01]  /*9080*/  FADD.FTZ R4, R4, R37 ;  /* 0x0000002504047221 */ /* 0x002fe20000010000 */
[----:B------:R-:W-:Y:S02]  /*9090*/  LEA R12, R12, R35, 0x8 ;  /* 0x000000230c0c7211 */ /* 0x000fe400078e40ff */
        /* <DEDUP_REMOVED lines=20> */
[----:B------:R-:W-:Y:S01]  /*91e0*/  FADD.FTZ R15, R15, R24 ;  /* 0x000000180f0f7221 */ /* 0x000fe20000010000 */
[----:B0-----:R-:W-:Y:S01]  /*91f0*/  FADD.FTZ R20, R20, R23 ;  /* 0x0000001714147221 */ /* 0x001fe20000010000 */
        /* <DEDUP_REMOVED lines=23> */
.L_x_18613:
[----:B------:R-:W-:Y:S05]  /*9370*/  BSYNC.RECONVERGENT B0 ;  /* 0x0000000000007941 */ /* 0x000fea0003800200 */
.L_x_18612:
        /* <DEDUP_REMOVED lines=45> */
.L_x_18615:
[----:B------:R-:W-:Y:S05]  /*9650*/  BSYNC.RECONVERGENT B0 ;  /* 0x0000000000007941 */ /* 0x000fea0003800200 */
.L_x_18614:
        /* <DEDUP_REMOVED lines=20> */
.L_x_18617:
[----:B------:R-:W-:Y:S05]  /*97a0*/  BSYNC.RECONVERGENT B0 ;  /* 0x0000000000007941 */ /* 0x000fea0003800200 */
.L_x_18616:
        /* <DEDUP_REMOVED lines=35> */
.L_x_18619:
[----:B------:R-:W-:Y:S05]  /*99e0*/  BSYNC.RECONVERGENT B0 ;  /* 0x0000000000007941 */ /* 0x000fea0003800200 */
.L_x_18618:
[----:B------:R-:W-:Y:S06]  /*99f0*/  BAR.SYNC.DEFER_BLOCKING 0x0 ;  /* 0x0000000000007b1d */ /* 0x000fec0000010000 */
[----:B------:R-:W-:Y:S05]  /*9a00*/  @P3 EXIT ;  /* 0x000000000000394d */ /* 0x000fea0003800000 */
[----:B------:R-:W-:-:S04]  /*9a10*/  UIMAD UR4, UR11, UR22, UR15 ;  /* 0x000000160b0472a4 */ /* 0x000fc8000f8e020f */
[----:B------:R-:W-:Y:S01]  /*9a20*/  UIMAD UR4, UR4, UR23, URZ ;  /* 0x00000017040472a4 */ /* 0x000fe2000f8e02ff */
[----:B------:R-:W-:Y:S11]  /*9a30*/  @P4 EXIT ;  /* 0x000000000000494d */ /* 0x000ff60003800000 */
[----:B0-----:R-:W0:Y:S01]  /*9a40*/  S2R R0, SR_TID.X ;  /* 0x0000000000007919 */ /* 0x001e220000002100 */
[----:B------:R-:W1:Y:S01]  /*9a50*/  LDCU.64 UR8, c[0x0][0x390] ;  /* 0x00007200ff0877ac */ /* 0x000e620008000a00 */
[----:B------:R-:W-:Y:S02]  /*9a60*/  F2FP.BF16.F32.PACK_AB R4, R3, R4 ;  /* 0x000000040304723e */ /* 0x000fe400000010ff */
[----:B------:R-:W-:Y:S01]  /*9a70*/  F2FP.BF16.F32.PACK_AB R5, R5, R6 ;  /* 0x000000060505723e */ /* 0x000fe200000010ff */
[----:B------:R-:W-:Y:S01]  /*9a80*/  USHF.L.U32 UR6, UR14, 0x8, URZ ;  /* 0x000000080e067899 */ /* 0x000fe200080006ff */
[----:B------:R-:W-:Y:S01]  /*9a90*/  F2FP.BF16.F32.PACK_AB R7, R7, R8 ;  /* 0x000000080707723e */ /* 0x000fe200000010ff */
[----:B------:R-:W-:Y:S01]  /*9aa0*/  USHF.L.U32 UR5, UR4, 0x8, URZ ;  /* 0x0000000804057899 */ /* 0x000fe200080006ff */
[----:B------:R-:W-:Y:S02]  /*9ab0*/  PRMT R6, R5, 0x7632, R6 ;  /* 0x0000763205067816 */ /* 0x000fe40000000006 */
[----:B------:R-:W-:Y:S01]  /*9ac0*/  F2FP.BF16.F32.PACK_AB R9, R9, R10 ;  /* 0x0000000a0909723e */ /* 0x000fe200000010ff */
[----:B------:R-:W-:Y:S01]  /*9ad0*/  IMAD.U32 R19, RZ, RZ, UR6 ;  /* 0x00000006ff137e24 */ /* 0x000fe2000f8e00ff */
[----:B------:R-:W-:-:S02]  /*9ae0*/  F2FP.BF16.F32.PACK_AB R11, R11, R14 ;  /* 0x0000000e0b0b723e */ /* 0x000fc400000010ff */
[----:B------:R-:W-:Y:S02]  /*9af0*/  F2FP.BF16.F32.PACK_AB R13, R13, R16 ;  /* 0x000000100d0d723e */ /* 0x000fe400000010ff */
[----:B------:R-:W-:Y:S02]  /*9b00*/  F2FP.BF16.F32.PACK_AB R15, R15, R18 ;  /* 0x000000120f0f723e */ /* 0x000fe400000010ff */
[----:B------:R-:W-:Y:S02]  /*9b10*/  F2FP.BF16.F32.PACK_AB R17, R17, R20 ;  /* 0x000000141111723e */ /* 0x000fe400000010ff */
[----:B------:R-:W-:Y:S02]  /*9b20*/  PRMT R8, R7, 0x7632, R8 ;  /* 0x0000763207087816 */ /* 0x000fe40000000008 */
[----:B0-----:R-:W-:-:S04]  /*9b30*/  SHF.R.U32.HI R0, RZ, 0x1, R0 ;  /* 0x00000001ff007819 */ /* 0x001fc80000011600 */
[----:B------:R-:W-:-:S04]  /*9b40*/  IADD3 R0, P0, P1, R0, UR5, R19 ;  /* 0x0000000500007c10 */ /* 0x000fc8000f91e013 */
[----:B------:R-:W-:Y:S02]  /*9b50*/  IADD3.X R19, PT, PT, RZ, RZ, RZ, P0, P1 ;  /* 0x000000ffff137210 */ /* 0x000fe400007e24ff */
[----:B-1----:R-:W-:-:S04]  /*9b60*/  LEA R2, P0, R0, UR8, 0x1 ;  /* 0x0000000800027c11 */ /* 0x002fc8000f8008ff */
[----:B------:R-:W-:Y:S02]  /*9b70*/  LEA.HI.X R3, R0, UR9, R19, 0x1, P0 ;  /* 0x0000000900037c11 */ /* 0x000fe400080f0c13 */
[----:B------:R-:W-:-:S03]  /*9b80*/  PRMT R0, R4, 0x7632, R0 ;  /* 0x0000763204007816 */ /* 0x000fc60000000000 */
[----:B------:R0:W-:Y:S04]  /*9b90*/  STG.E.U16 desc[UR12][R2.64], R4 ;  /* 0x0000000402007986 */ /* 0x0001e8000c10150c */
        /* <DEDUP_REMOVED lines=21> */
.L_x_18552:
[----:B------:R-:W-:Y:S01]  /*9cf0*/  BSSY B1, `(.L_x_18620) ;  /* 0x0000008000017945 */ /* 0x000fe20003800000 */
[----:B------:R-:W-:Y:S01]  /*9d00*/  IMAD.MOV.U32 R144, RZ, RZ, R4 ;  /* 0x000000ffff907224 */ /* 0x000fe200078e0004 */
[----:B------:R-:W-:Y:S01]  /*9d10*/  MOV R143, 0x1 ;  /* 0x00000001008f7802 */ /* 0x000fe20000000f00 */
[----:B------:R-:W-:Y:S02]  /*9d20*/  IMAD.MOV.U32 R146, RZ, RZ, 0x1f ;  /* 0x0000001fff927424 */ /* 0x000fe400078e00ff */
[----:B------:R-:W-:-:S07]  /*9d30*/  IMAD.MOV.U32 R141, RZ, RZ, -0x1 ;  /* 0xffffffffff8d7424 */ /* 0x000fce00078e00ff */
[----:B------:R-:W-:Y:S05]  /*9d40*/  WARPSYNC.COLLECTIVE R141, `(.L_x_18621) ;  /* 0x000000008d087348 */ /* 0x000fea0003c00000 */
[----:B------:R0:W1:Y:S02]  /*9d50*/  SHFL.BFLY P2, R142, R144, R143, R146 ;  /* 0x0c00008f908e7389 */ /* 0x0000640000040092 */
[----:B01----:R-:W-:Y:S05]  /*9d60*/  ENDCOLLECTIVE ;  /* 0x000000000000791b */ /* 0x003fea0003800000 */
.L_x_18621:
[----:B------:R-:W-:Y:S05]  /*9d70*/  BSYNC B1 ;  /* 0x0000000000017941 */ /* 0x000fea0003800000 */
.L_x_18620:
[----:B------:R-:W-:Y:S01]  /*9d80*/  MOV R5, R142 ;  /* 0x0000008e00057202 */ /* 0x000fe20000000f00 */
[----:B------:R-:W-:Y:S06]  /*9d90*/  BRA `(.L_x_18622) ;  /* 0xffffff9000547947 */ /* 0x000fec000383ffff */
.L_x_18554:
[----:B------:R-:W-:Y:S01]  /*9da0*/  HFMA2 R146, -RZ, RZ, 0, 1.847743988037109375e-06 ;  /* 0x0000001fff927431 */ /* 0x000fe200000001ff */
[----:B------:R-:W-:Y:S01]  /*9db0*/  BSSY B0, `(.L_x_18623) ;  /* 0x0000007000007945 */ /* 0x000fe20003800000 */
[----:B------:R-:W-:Y:S02]  /*9dc0*/  IMAD.MOV.U32 R144, RZ, RZ, R131 ;  /* 0x000000ffff907224 */ /* 0x000fe400078e0083 */
[----:B------:R-:W-:Y:S02]  /*9dd0*/  IMAD.MOV.U32 R143, RZ, RZ, 0x10 ;  /* 0x00000010ff8f7424 */ /* 0x000fe400078e00ff */
[----:B------:R-:W-:-:S07]  /*9de0*/  IMAD.MOV.U32 R141, RZ, RZ, -0x1 ;  /* 0xffffffffff8d7424 */ /* 0x000fce00078e00ff */
[----:B-----5:R-:W-:Y:S05]  /*9df0*/  WARPSYNC.COLLECTIVE R141, `(.L_x_18624) ;  /* 0x000000008d087348 */ /* 0x020fea0003c00000 */
[----:B------:R0:W1:Y:S02]  /*9e00*/  SHFL.BFLY P2, R142, R144, R143, R146 ;  /* 0x0c00008f908e7389 */ /* 0x0000640000040092 */
[----:B01---5:R-:W-:Y:S05]  /*9e10*/  ENDCOLLECTIVE ;  /* 0x000000000000791b */ /* 0x023fea0003800000 */
.L_x_18624:
[----:B------:R-:W-:Y:S05]  /*9e20*/  BSYNC B0 ;  /* 0x0000000000007941 */ /* 0x000fea0003800000 */
.L_x_18623:
[----:B------:R-:W-:Y:S01]  /*9e30*/  IMAD.MOV.U32 R2, RZ, RZ, R142 ;  /* 0x000000ffff027224 */ /* 0x000fe200078e008e */
[----:B------:R-:W-:Y:S01]  /*9e40*/  MOV R141, 0xffffffff ;  /* 0xffffffff008d7802 */ /* 0x000fe20000000f00 */
[----:B------:R-:W-:Y:S02]  /*9e50*/  IMAD.MOV.U32 R143, RZ, RZ, 0x8 ;  /* 0x00000008ff8f7424 */ /* 0x000fe400078e00ff */
[----:B------:R-:W-:Y:S01]  /*9e60*/  IMAD.MOV.U32 R146, RZ, RZ, 0x1f ;  /* 0x0000001fff927424 */ /* 0x000fe200078e00ff */
[----:B------:R-:W-:-:S04]  /*9e70*/  FMNMX.FTZ R2, R2, R131, !PT ;  /* 0x0000008302027209 */ /* 0x000fc80007810000 */
[----:B------:R-:W-:-:S07]  /*9e80*/  MOV R144, R2 ;  /* 0x0000000200907202 */ /* 0x000fce0000000f00 */
[----:B------:R-:W-:Y:S05]  /*9e90*/  WARPSYNC.COLLECTIVE R141, `(.L_x_18625) ;  /* 0x000000008d087348 */ /* 0x000fea0003c00000 */
[----:B------:R0:W1:Y:S02]  /*9ea0*/  SHFL.BFLY P2, R142, R144, R143, R146 ;  /* 0x0c00008f908e7389 */ /* 0x0000640000040092 */
[----:B01----:R-:W-:Y:S05]  /*9eb0*/  ENDCOLLECTIVE ;  /* 0x000000000000791b */ /* 0x003fea0003800000 */
.L_x_18625:
[----:B------:R-:W-:Y:S02]  /*9ec0*/  HFMA2 R143, -RZ, RZ, 0, 2.384185791015625e-07 ;  /* 0x00000004ff8f7431 */ /* 0x000fe400000001ff */
[----:B------:R-:W-:-:S05]  /*9ed0*/  IMAD.MOV.U32 R5, RZ, RZ, R142 ;  /* 0x000000ffff057224 */ /* 0x000fca00078e008e */
[----:B------:R-:W-:-:S05]  /*9ee0*/  FMNMX.FTZ R5, R2, R5, !PT ;  /* 0x0000000502057209 */ /* 0x000fca0007810000 */
[----:B------:R-:W-:-:S07]  /*9ef0*/  IMAD.MOV.U32 R144, RZ, RZ, R5 ;  /* 0x000000ffff907224 */ /* 0x000fce00078e0005 */
[----:B------:R-:W-:Y:S05]  /*9f00*/  WARPSYNC.COLLECTIVE R141, `(.L_x_18626) ;  /* 0x000000008d087348 */ /* 0x000fea0003c00000 */
[----:B------:R0:W1:Y:S02]  /*9f10*/  SHFL.BFLY P2, R142, R144, R143, R146 ;  /* 0x0c00008f908e7389 */ /* 0x0000640000040092 */
[----:B01----:R-:W-:Y:S05]  /*9f20*/  ENDCOLLECTIVE ;  /* 0x000000000000791b */ /* 0x003fea0003800000 */
.L_x_18626:
[----:B------:R-:W-:Y:S01]  /*9f30*/  MOV R143, 0x2 ;  /* 0x00000002008f7802 */ /* 0x000fe20000000f00 */
[----:B------:R-:W-:-:S05]  /*9f40*/  IMAD.MOV.U32 R4, RZ, RZ, R142 ;  /* 0x000000ffff047224 */ /* 0x000fca00078e008e */
[----:B------:R-:W-:-:S05]  /*9f50*/  FMNMX.FTZ R4, R5, R4, !PT ;  /* 0x0000000405047209 */ /* 0x000fca0007810000 */
[----:B------:R-:W-:-:S07]  /*9f60*/  IMAD.MOV.U32 R144, RZ, RZ, R4 ;  /* 0x000000ffff907224 */ /* 0x000fce00078e0004 */
[----:B------:R-:W-:Y:S05]  /*9f70*/  WARPSYNC.COLLECTIVE R141, `(.L_x_18627) ;  /* 0x000000008d087348 */ /* 0x000fea0003c00000 */
[----:B------:R0:W1:Y:S02]  /*9f80*/  SHFL.BFLY P2, R142, R144, R143, R146 ;  /* 0x0c00008f908e7389 */ /* 0x0000640000040092 */
[----:B01----:R-:W-:Y:S05]  /*9f90*/  ENDCOLLECTIVE ;  /* 0x000000000000791b */ /* 0x003fea0003800000 */
.L_x_18627:
[----:B------:R-:W-:Y:S01]  /*9fa0*/  IMAD.MOV.U32 R7, RZ, RZ, R142 ;  /* 0x000000ffff077224 */ /* 0x000fe200078e008e */
[----:B------:R-:W-:Y:S06]  /*9fb0*/  BRA `(.L_x_18628) ;  /* 0xffffff9000547947 */ /* 0x000fec000383ffff */
.L_x_18629:
        /* <DEDUP_REMOVED lines=12> */
.L_x_27587:


//--------------------- .text._ZN4vllm25paged_attention_v2_kernelI13__nv_bfloat16S1_Li192ELi16ELi128ELNS_18Fp8KVCacheDataTypeE0ELb0ELi512EEEvPfS3_PT_PKS4_PKT0_SA_ifPKiSC_iPKfiiiSE_SE_iiiii --------------------------
	.section	.text._ZN4vllm25paged_attention_v2_kernelI13__nv_bfloat16S1_Li192ELi16ELi128ELNS_18Fp8KVCacheDataTypeE0ELb0ELi512EEEvPfS3_PT_PKS4_PKT0_SA_ifPKiSC_iPKfiiiSE_SE_iiiii,"ax",@progbits
	.align	128
        .global         _ZN4vllm25paged_attention_v2_kernelI13__nv_bfloat16S1_Li192ELi16ELi128ELNS_18Fp8KVCacheDataTypeE0ELb0ELi512EEEvPfS3_PT_PKS4_PKT0_SA_ifPKiSC_iPKfiiiSE_SE_iiiii
        .type           _ZN4vllm25paged_attention_v2_kernelI13__nv_bfloat16S1_Li192ELi16ELi128ELNS_18Fp8KVCacheDataTypeE0ELb0ELi512EEEvPfS3_PT_PKS4_PKT0_SA_ifPKiSC_iPKfiiiSE_SE_iiiii,@function
        .size           _ZN4vllm25paged_attention_v2_kernelI13__nv_bfloat16S1_Li192ELi16ELi128ELNS_18Fp8KVCacheDataTypeE0ELb0ELi512EEEvPfS3_PT_PKS4_PKT0_SA_ifPKiSC_iPKfiiiSE_SE_iiiii,(.L_x_27588 - _ZN4vllm25paged_attention_v2_kernelI13__nv_bfloat16S1_Li192ELi16ELi128ELNS_18Fp8KVCacheDataTypeE0ELb0ELi512EEEvPfS3_PT_PKS4_PKT0_SA_ifPKiSC_iPKfiiiSE_SE_iiiii)
        .other          _ZN4vllm25paged_attention_v2_kernelI13__nv_bfloat16S1_Li192ELi16ELi128ELNS_18Fp8KVCacheDataTypeE0ELb0ELi512EEEvPfS3_PT_PKS4_PKT0_SA_ifPKiSC_iPKfiiiSE_SE_iiiii,@"STO_CUDA_ENTRY STV_DEFAULT"
_ZN4vllm25paged_attention_v2_kernelI13__nv_bfloat16S1_Li192ELi16ELi128ELNS_18Fp8KVCacheDataTypeE0ELb0ELi512EEEvPfS3_PT_PKS4_PKT0_SA_ifPKiSC_iPKfiiiSE_SE_iiiii:
.text._ZN4vllm25paged_attention_v2_kernelI13__nv_bfloat16S1_Li192ELi16ELi128ELNS_18Fp8KVCacheDataTypeE0ELb0ELi512EEEvPfS3_PT_PKS4_PKT0_SA_ifPKiSC_iPKfiiiSE_SE_iiiii:
        /* <DEDUP_REMOVED lines=19> */
[----:B------:R-:W4:Y:S01]  /*0130*/  LDC R10, c[0x0][0x370] ;  /* 0x0000dc00ff0a7b82 */ /* 0x000f220000000800 */
[----:B------:R-:W-:-:S02]  /*0140*/  USHF.L.U32 UR15, UR18, 0x5, URZ ;  /* 0x00000005120f7899 */ /* 0x000fc400080006ff */
[----:B--2---:R-:W-:Y:S01]  /*0150*/  UIMAD UR4, UR17, UR4, URZ ;  /* 0x00000004110472a4 */ /* 0x004fe2000f8e02ff */
[----:B------:R-:W-:Y:S01]  /*0160*/  MOV R14, 0x400 ;  /* 0x00000400000e7802 */ /* 0x000fe20000000f00 */
[----:B------:R-:W2:Y:S01]  /*0170*/  LDCU UR8, c[0x0][0x3dc] ;  /* 0x00007b80ff0877ac */ /* 0x000ea20008000800 */
[----:B-1----:R-:W-:Y:S01]  /*0180*/  IMAD.U32 R3, RZ, RZ, UR19 ;  /* 0x00000013ff037e24 */ /* 0x002fe2000f8e00ff */
[----:B------:R-:W-:Y:S02]  /*0190*/  USHF.R.S32.HI UR5, URZ, 0x1f, UR4 ;  /* 0x0000001fff057899 */ /* 0x000fe40008011404 */
[----:B---3--:R-:W-:Y:S01]  /*01a0*/  UISETP.NE.U32.AND UP0, UPT, UR6, URZ, UPT ;  /* 0x000000ff0600728c */ /* 0x008fe2000bf05070 */
[----:B------:R-:W1:Y:S01]  /*01b0*/  LDCU UR9, c[0x0][0x3b4] ;  /* 0x00007680ff0977ac */ /* 0x000e620008000800 */
[C---:B0-----:R-:W-:Y:S02]  /*01c0*/  ISETP.GT.U32.AND P0, PT, R0.reuse, 0x2f, PT ;  /* 0x0000002f0000780c */ /* 0x041fe40003f04070 */
[----:B----4-:R-:W-:Y:S01]  /*01d0*/  IABS R12, R11 ;  /* 0x0000000b000c7213 */ /* 0x010fe20000000000 */
[----:B------:R-:W-:Y:S01]  /*01e0*/  UISETP.NE.AND.EX UP0, UPT, UR7, URZ, UPT, UP0 ;  /* 0x000000ff0700728c */ /* 0x000fe2000bf05300 */
[----:B------:R-:W0:Y:S09]  /*01f0*/  LDCU.64 UR20, c[0x0][0x3a0] ;  /* 0x00007400ff1477ac */ /* 0x000e320008000a00 */
[----:B------:R-:W3:Y:S01]  /*0200*/  @!P0 LDC.64 R4, c[0x0][0x398] ;  /* 0x0000e600ff048b82 */ /* 0x000ee20000000a00 */
[----:B------:R-:W-:Y:S01]  /*0210*/  @!P0 IMAD R3, R3, 0xc0, RZ ;  /* 0x000000c003038824 */ /* 0x000fe200078e02ff */
[----:B------:R-:W-:-:S04]  /*0220*/  @!P0 SHF.L.U32 R2, R0, 0x2, RZ ;  /* 0x0000000200028819 */ /* 0x000fc800000006ff */
[----:B------:R-:W-:-:S04]  /*0230*/  @!P0 IADD3 R2, P1, P2, R2, UR4, R3 ;  /* 0x0000000402028c10 */ /* 0x000fc8000fa3e003 */
[----:B------:R-:W-:Y:S01]  /*0240*/  @!P0 IADD3.X R3, PT, PT, RZ, UR5, RZ, P1, P2 ;  /* 0x00000005ff038c10 */ /* 0x000fe20008fe44ff */
[----:B------:R-:W4:Y:S01]  /*0250*/  @UP0 LDCU.64 UR4, c[0x0][0x3d0] ;  /* 0x00007a00ff0407ac */ /* 0x000f220008000a00 */
[----:B---3--:R-:W-:-:S04]  /*0260*/  @!P0 LEA R4, P1, R2, R4, 0x1 ;  /* 0x0000000402048211 */ /* 0x008fc800078208ff */
[----:B------:R-:W-:-:S05]  /*0270*/  @!P0 LEA.HI.X R5, R2, R5, R3, 0x1, P1 ;  /* 0x0000000502058211 */ /* 0x000fca00008f0c03 */
[----:B------:R-:W3:Y:S04]  /*0280*/  @!P0 LDG.E.CONSTANT R8, desc[UR12][R4.64] ;  /* 0x0000000c04088981 */ /* 0x000ee8000c1e9900 */
[----:B------:R-:W3:Y:S01]  /*0290*/  @!P0 LDG.E.CONSTANT R9, desc[UR12][R4.64+0x4] ;  /* 0x0000040c04098981 */ /* 0x000ee2000c1e9900 */
[----:B------:R-:W2:Y:S01]  /*02a0*/  I2F.RP R3, R12 ;  /* 0x0000000c00037306 */ /* 0x000ea20000209400 */
[----:B------:R-:W-:Y:S01]  /*02b0*/  PLOP3.LUT P1, PT, PT, PT, UP0, 0x80, 0x8 ;  /* 0x000000000008781c */ /* 0x000fe20003f2f008 */
[----:B----4-:R-:W-:Y:S01]  /*02c0*/  @UP0 UIMAD.WIDE.U32 UR4, UR19, 0x4, UR4 ;  /* 0x00000004130408a5 */ /* 0x010fe2000f8e0004 */
[----:B------:R-:W-:-:S05]  /*02d0*/  IMAD.MOV.U32 R2, RZ, RZ, RZ ;  /* 0x000000ffff027224 */ /* 0x000fca00078e00ff */
[----:B------:R-:W-:Y:S02]  /*02e0*/  IMAD.U32 R6, RZ, RZ, UR4 ;  /* 0x00000004ff067e24 */ /* 0x000fe4000f8e00ff */
[----:B------:R-:W-:Y:S01]  /*02f0*/  IMAD.U32 R7, RZ, RZ, UR5 ;  /* 0x00000005ff077e24 */ /* 0x000fe2000f8e00ff */
[----:B--2---:R-:W2:Y:S04]  /*0300*/  MUFU.RCP R3, R3 ;  /* 0x0000000300037308 */ /* 0x004ea80000001000 */
[----:B------:R4:W5:Y:S01]  /*0310*/  @P1 LDG.E.CONSTANT R2, desc[UR12][R6.64] ;  /* 0x0000000c06021981 */ /* 0x000962000c1e9900 */
[----:B------:R-:W-:Y:S01]  /*0320*/  UIADD3 UR4, UPT, UPT, UR11, 0xf, URZ ;  /* 0x0000000f0b047890 */ /* 0x000fe2000fffe0ff */
[----:B------:R-:W-:Y:S01]  /*0330*/  LOP3.LUT R87, R0, 0x1, RZ, 0xc0, !PT ;  /* 0x0000000100577812 */ /* 0x000fe200078ec0ff */
[----:B------:R-:W0:Y:S01]  /*0340*/  LDCU UR5, c[0x0][0x3e0] ;  /* 0x00007c00ff0577ac */ /* 0x000e220008000800 */
[--C-:B------:R-:W-:Y:S01]  /*0350*/  SHF.R.U32.HI R31, RZ, 0x5, R0.reuse ;  /* 0x00000005ff1f7819 */ /* 0x100fe20000011600 */
[----:B------:R-:W-:Y:S01]  /*0360*/  BSSY B0, `(.L_x_18630) ;  /* 0x000023a000007945 */ /* 0x000fe20003800000 */
[----:B------:R-:W-:Y:S01]  /*0370*/  SHF.R.U32.HI R50, RZ, 0x1, R0 ;  /* 0x00000001ff327819 */ /* 0x000fe20000011600 */
[----:B------:R-:W-:Y:S01]  /*0380*/  USHF.R.U32.HI UR4, URZ, 0x4, UR4 ;  /* 0x00000004ff047899 */ /* 0x000fe20008011604 */
[----:B------:R-:W-:Y:S01]  /*0390*/  IMAD.MOV.U32 R102, RZ, RZ, -0x800001 ;  /* 0xff7fffffff667424 */ /* 0x000fe200078e00ff */
[----:B----4-:R-:W-:-:S02]  /*03a0*/  IABS R6, R10 ;  /* 0x0000000a00067213 */ /* 0x010fc40000000000 */
[----:B--2---:R-:W-:-:S04]  /*03b0*/  IADD3 R4, PT, PT, R3, 0xffffffe, RZ ;  /* 0x0ffffffe03047810 */ /* 0x004fc80007ffe0ff */
[----:B------:R2:W4:Y:S02]  /*03c0*/  F2I.FTZ.U32.TRUNC.NTZ R5, R4 ;  /* 0x0000000400057305 */ /* 0x000524000021f000 */
[----:B--2---:R-:W-:Y:S02]  /*03d0*/  IMAD.MOV.U32 R4, RZ, RZ, RZ ;  /* 0x000000ffff047224 */ /* 0x004fe400078e00ff */
[----:B----4-:R-:W-:-:S04]  /*03e0*/  IMAD.MOV R13, RZ, RZ, -R5 ;  /* 0x000000ffff0d7224 */ /* 0x010fc800078e0a05 */
        /* <DEDUP_REMOVED lines=10> */
[----:B------:R-:W-:-:S04]  /*0490*/  LOP3.LUT R3, R10, R11, RZ, 0x3c, !PT ;  /* 0x0000000b0a037212 */ /* 0x000fc800078e3cff */
[----:B------:R-:W-:Y:S02]  /*04a0*/  ISETP.GE.AND P3, PT, R3, RZ, PT ;  /* 0x000000ff0300720c */ /* 0x000fe40003f66270 */
[----:B------:R-:W2:Y:S05]  /*04b0*/  S2R R3, SR_CgaCtaId ;  /* 0x0000000000037919 */ /* 0x000eaa0000008800 */
[----:B------:R-:W-:-:S04]  /*04c0*/  @P1 VIADD R5, R5, 0x1 ;  /* 0x0000000105051836 */ /* 0x000fc80000000000 */
[----:B------:R-:W-:-:S05]  /*04d0*/  IMAD.MOV.U32 R10, RZ, RZ, R5 ;  /* 0x000000ffff0a7224 */ /* 0x000fca00078e0005 */
[----:B------:R-:W-:Y:S02]  /*04e0*/  @!P3 IADD3 R10, PT, PT, RZ, -R10, RZ ;  /* 0x8000000aff0ab210 */ /* 0x000fe40007ffe0ff */
[----:B------:R-:W-:-:S04]  /*04f0*/  @!P2 LOP3.LUT R10, RZ, R11, RZ, 0x33, !PT ;  /* 0x0000000bff0aa212 */ /* 0x000fc800078e33ff */
[----:B------:R-:W-:-:S04]  /*0500*/  IABS R7, R10 ;  /* 0x0000000a00077213 */ /* 0x000fc80000000000 */
[----:B------:R-:W4:Y:S08]  /*0510*/  I2F.RP R6, R7 ;  /* 0x0000000700067306 */ /* 0x000f300000209400 */
[----:B----4-:R-:W4:Y:S02]  /*0520*/  MUFU.RCP R6, R6 ;  /* 0x0000000600067308 */ /* 0x010f240000001000 */
[----:B----4-:R-:W-:Y:S01]  /*0530*/  VIADD R4, R6, 0xffffffe ;  /* 0x0ffffffe06047836 */ /* 0x010fe20000000000 */
[----:B------:R-:W-:-:S05]  /*0540*/  IABS R6, UR19 ;  /* 0x0000001300067c13 */ /* 0x000fca0008000000 */
[----:B------:R4:W1:Y:S02]  /*0550*/  F2I.FTZ.U32.TRUNC.NTZ R5, R4 ;  /* 0x0000000400057305 */ /* 0x000864000021f000 */
[----:B----4-:R-:W-:Y:S02]  /*0560*/  IMAD.MOV.U32 R4, RZ, RZ, RZ ;  /* 0x000000ffff047224 */ /* 0x010fe400078e00ff */
[----:B-1----:R-:W-:-:S04]  /*0570*/  IMAD.MOV R12, RZ, RZ, -R5 ;  /* 0x000000ffff0c7224 */ /* 0x002fc800078e0a05 */
[----:B------:R-:W-:Y:S01]  /*0580*/  IMAD R11, R12, R7, RZ ;  /* 0x000000070c0b7224 */ /* 0x000fe200078e02ff */
[----:B------:R-:W-:-:S03]  /*0590*/  IABS R12, R10 ;  /* 0x0000000a000c7213 */ /* 0x000fc60000000000 */
[----:B------:R-:W-:Y:S01]  /*05a0*/  IMAD.HI.U32 R5, R5, R11, R4 ;  /* 0x0000000b05057227 */ /* 0x000fe200078e0004 */
[----:B------:R-:W-:-:S03]  /*05b0*/  IADD3 R11, PT, PT, RZ, -R12, RZ ;  /* 0x8000000cff0b7210 */ /* 0x000fc60007ffe0ff */
[----:B------:R-:W-:Y:S02]  /*05c0*/  IMAD.U32 R12, RZ, RZ, UR15 ;  /* 0x0000000fff0c7e24 */ /* 0x000fe4000f8e00ff */
[----:B------:R-:W-:-:S04]  /*05d0*/  IMAD.HI.U32 R28, R5, R6, RZ ;  /* 0x00000006051c7227 */ /* 0x000fc800078e00ff */
[----:B------:R-:W-:Y:S01]  /*05e0*/  IMAD R4, R28, R11, R6 ;  /* 0x0000000b1c047224 */ /* 0x000fe200078e0206 */
[----:B--2---:R-:W-:Y:S01]  /*05f0*/  LEA R6, R3, R14, 0x18 ;  /* 0x0000000e03067211 */ /* 0x004fe200078ec0ff */
[----:B------:R-:W-:-:S03]  /*0600*/  IMAD.U32 R5, RZ, RZ, UR4 ;  /* 0x00000004ff057e24 */ /* 0x000fc6000f8e00ff */
[----:B------:R-:W-:Y:S01]  /*0610*/  ISETP.GT.U32.AND P2, PT, R7, R4, PT ;  /* 0x000000040700720c */ /* 0x000fe20003f44070 */
[----:B------:R-:W-:Y:S01]  /*0620*/  IMAD R87, R87, 0xc0, R6 ;  /* 0x000000c057577824 */ /* 0x000fe200078e0206 */
[----:B------:R-:W-:Y:S02]  /*0630*/  VIADDMNMX.U32 R5, R12, 0x20, R5, PT ;  /* 0x000000200c057846 */ /* 0x000fe40003800005 */
[----:B------:R-:W-:Y:S02]  /*0640*/  LOP3.LUT R6, R10, UR19, RZ, 0x3c, !PT ;  /* 0x000000130a067c12 */ /* 0x000fe4000f8e3cff */
[----:B------:R-:W-:Y:S01]  /*0650*/  R2UR UR16, R5 ;  /* 0x00000000051072ca */ /* 0x000fe200000e0000 */
[----:B------:R-:W-:Y:S01]  /*0660*/  VIADD R5, R31, UR15 ;  /* 0x0000000f1f057c36 */ /* 0x000fe20008000000 */
[----:B------:R-:W-:-:S05]  /*0670*/  ISETP.GE.AND P3, PT, R6, RZ, PT ;  /* 0x000000ff0600720c */ /* 0x000fca0003f66270 */
[----:B------:R-:W-:Y:S02]  /*0680*/  @!P2 IMAD.IADD R4, R4, 0x1, -R7 ;  /* 0x000000010404a824 */ /* 0x000fe400078e0a07 */
[----:B------:R-:W-:-:S03]  /*0690*/  @!P2 VIADD R28, R28, 0x1 ;  /* 0x000000011c1ca836 */ /* 0x000fc60000000000 */
[----:B------:R-:W-:Y:S02]  /*06a0*/  ISETP.GE.U32.AND P1, PT, R4, R7, PT ;  /* 0x000000070400720c */ /* 0x000fe40003f26070 */
[----:B------:R-:W-:-:S11]  /*06b0*/  @!P0 LEA R4, R50, R87, 0x3 ;  /* 0x0000005732048211 */ /* 0x000fd600078e18ff */
[----:B------:R-:W-:Y:S01]  /*06c0*/  @P1 VIADD R28, R28, 0x1 ;  /* 0x000000011c1c1836 */ /* 0x000fe20000000000 */
[----:B------:R-:W-:-:S04]  /*06d0*/  ISETP.GE.U32.AND P1, PT, R5, UR16, PT ;  /* 0x0000001005007c0c */ /* 0x000fc8000bf26070 */
[----:B------:R-:W-:Y:S01]  /*06e0*/  @!P3 IADD3 R28, PT, PT, RZ, -R28, RZ ;  /* 0x8000001cff1cb210 */ /* 0x000fe20007ffe0ff */
[----:B---3--:R1:W-:Y:S01]  /*06f0*/  @!P0 STS.64 [R4], R8 ;  /* 0x0000000804008388 */ /* 0x0083e20000000a00 */
[----:B------:R-:W-:Y:S01]  /*0700*/  BAR.SYNC.DEFER_BLOCKING 0x0 ;  /* 0x0000000000007b1d */ /* 0x000fe20000010000 */
[----:B------:R-:W-:-:S13]  /*0710*/  ISETP.NE.AND P0, PT, R10, RZ, PT ;  /* 0x000000ff0a00720c */ /* 0x000fda0003f05270 */
[----:B------:R-:W-:Y:S01]  /*0720*/  @!P0 LOP3.LUT R28, RZ, R10, RZ, 0x33, !PT ;  /* 0x0000000aff1c8212 */ /* 0x000fe200078e33ff */
[----:B01----:R-:W-:Y:S06]  /*0730*/  @P1 BRA `(.L_x_18631) ;  /* 0x0000001c00f01947 */ /* 0x003fec0003800000 */
[----:B------:R-:W0:Y:S01]  /*0740*/  LDCU UR4, c[0x0][0x3c8] ;  /* 0x00007900ff0477ac */ /* 0x000e220008000800 */
[----:B------:R-:W-:Y:S01]  /*0750*/  LOP3.LUT R29, R31, UR15, RZ, 0xfc, !PT ;  /* 0x0000000f1f1d7c12 */ /* 0x000fe2000f8efcff */
[----:B------:R-:W-:Y:S01]  /*0760*/  IMAD.SHL.U32 R20, R0, 0x2, RZ ;  /* 0x0000000200147824 */ /* 0x000fe200078e00ff */
[----:B------:R-:W1:Y:S01]  /*0770*/  LDS.128 R4, [R87] ;  /* 0x0000000057047984 */ /* 0x000e620000000c00 */
[----:B------:R-:W2:Y:S01]  /*0780*/  LDCU.64 UR6, c[0x0][0x3b8] ;  /* 0x00007700ff0677ac */ /* 0x000ea20008000a00 */
[----:B------:R-:W-:Y:S01]  /*0790*/  VIADD R14, R14, 0x1a0 ;  /* 0x000001a00e0e7836 */ /* 0x000fe20000000000 */
[----:B------:R-:W-:Y:S01]  /*07a0*/  MOV R102, 0xff7fffff ;  /* 0xff7fffff00667802 */ /* 0x000fe20000000f00 */
[----:B------:R-:W-:Y:S01]  /*07b0*/  IMAD.WIDE.U32 R12, R29, 0x4, RZ ;  /* 0x000000041d0c7825 */ /* 0x000fe200078e00ff */
[----:B------:R-:W-:Y:S01]  /*07c0*/  LOP3.LUT R20, R20, 0x3c, RZ, 0xc0, !PT ;  /* 0x0000003c14147812 */ /* 0x000fe200078ec0ff */
[----:B------:R-:W3:Y:S01]  /*07d0*/  LDS.128 R8, [R87+0x10] ;  /* 0x0000100057087984 */ /* 0x000ee20000000c00 */
[----:B------:R-:W-:-:S03]  /*07e0*/  LEA R14, R3, R14, 0x18 ;  /* 0x0000000e030e7211 */ /* 0x000fc600078ec0ff */
[----:B------:R-:W4:Y:S04]  /*07f0*/  LDS.128 R16, [R87+0x20] ;  /* 0x0000200057107984 */ /* 0x000f280000000c00 */
[----:B------:R-:W4:Y:S01]  /*0800*/  LDS.128 R24, [R87+0x30] ;  /* 0x0000300057187984 */ /* 0x000f220000000c00 */
[----:B0-----:R-:W-:-:S06]  /*0810*/  UIMAD UR4, UR17, UR4, URZ ;  /* 0x00000004110472a4 */ /* 0x001fcc000f8e02ff */
[----:B------:R-:W-:-:S04]  /*0820*/  IMAD.U32 R15, RZ, RZ, UR4 ;  /* 0x00000004ff0f7e24 */ /* 0x000fc8000f8e00ff */
[----:B------:R-:W-:Y:S01]  /*0830*/  IMAD.WIDE R12, R15, 0x4, R12 ;  /* 0x000000040f0c7825 */ /* 0x000fe200078e020c */
[----:B------:R-:W-:-:S03]  /*0840*/  SHF.L.U32 R15, R31, 0x4, RZ ;  /* 0x000000041f0f7819 */ /* 0x000fc600000006ff */
[----:B------:R-:W-:Y:S01]  /*0850*/  IMAD R31, R31, 0x40, R20 ;  /* 0x000000401f1f7824 */ /* 0x000fe200078e0214 */
[----:B------:R-:W-:Y:S01]  /*0860*/  LOP3.LUT R15, R15, UR14, RZ, 0xfc, !PT ;  /* 0x0000000e0f0f7c12 */ /* 0x000fe2000f8efcff */
[----:B------:R-:W0:Y:S01]  /*0870*/  LDS.128 R20, [R87+0x40] ;  /* 0x0000400057147984 */ /* 0x000e220000000c00 */
[----:B--2---:R-:W-:Y:S01]  /*0880*/  IADD3 R30, P0, PT, R12, UR6, RZ ;  /* 0x000000060c1e7c10 */ /* 0x004fe2000ff1e0ff */
[----:B------:R-:W-:Y:S01]  /*0890*/  IMAD.IADD R31, R31, 0x1, R14 ;  /* 0x000000011f1f7824 */ /* 0x000fe200078e020e */
[----:B------:R-:W-:Y:S02]  /*08a0*/  LOP3.LUT R50, R15, 0xf, R50, 0xf8, !PT ;  /* 0x0000000f0f327812 */ /* 0x000fe400078ef832 */
[----:B------:R-:W-:Y:S02]  /*08b0*/  IADD3.X R33, PT, PT, R13, UR7, RZ, P0, !PT ;  /* 0x000000070d217c10 */ /* 0x000fe400087fe4ff */
[----:B------:R-:W2:Y:S01]  /*08c0*/  LDS.128 R12, [R87+0x50] ;  /* 0x00005000570c7984 */ /* 0x000ea20000000c00 */
[----:B------:R-:W-:Y:S01]  /*08d0*/  VIADD R111, R50, -UR11 ;  /* 0x8000000b326f7c36 */ /* 0x000fe20008000000 */
[C---:B-1----:R-:W-:Y:S01]  /*08e0*/  PRMT R48, R4.reuse, 0x7632, R48 ;  /* 0x0000763204307816 */ /* 0x042fe20000000030 */
[C---:B------:R-:W-:Y:S01]  /*08f0*/  IMAD.U32 R34, R5.reuse, 0x10000, RZ ;  /* 0x0001000005227824 */ /* 0x040fe200078e00ff */
[----:B------:R-:W-:Y:S01]  /*0900*/  SHF.L.U32 R32, R4, 0x10, RZ ;  /* 0x0000001004207819 */ /* 0x000fe200000006ff */
        /* <DEDUP_REMOVED lines=22> */
[----:B------:R-:W1:Y:S01]  /*0a70*/  LDS.128 R4, [R87+0x60] ;  /* 0x0000600057047984 */ /* 0x000e620000000c00 */
[----:B------:R-:W-:Y:S01]  /*0a80*/  PRMT R62, R18, 0x7632, R62 ;  /* 0x00007632123e7816 */ /* 0x000fe2000000003e */
[----:B------:R-:W-:Y:S01]  /*0a90*/  IMAD.U32 R48, R48, 0x10000, RZ ;  /* 0x0001000030307824 */ /* 0x000fe200078e00ff */
[----:B------:R-:W-:Y:S01]  /*0aa0*/  PRMT R64, R19, 0x7632, R64 ;  /* 0x0000763213407816 */ /* 0x000fe20000000040 */
[----:B------:R-:W3:Y:S01]  /*0ab0*/  LDS.128 R8, [R87+0x70] ;  /* 0x0000700057087984 */ /* 0x000ee20000000c00 */
[C---:B------:R-:W-:Y:S01]  /*0ac0*/  PRMT R66, R24.reuse, 0x7632, R66 ;  /* 0x0000763218427816 */ /* 0x040fe20000000042 */
[----:B0-----:R-:W-:Y:S01]  /*0ad0*/  IMAD.U32 R61, R21, 0x10000, RZ ;  /* 0x00010000153d7824 */ /* 0x001fe200078e00ff */
[----:B------:R-:W-:Y:S01]  /*0ae0*/  SHF.L.U32 R45, R24, 0x10, RZ ;  /* 0x00000010182d7819 */ /* 0x000fe200000006ff */
[----:B------:R-:W-:Y:S01]  /*0af0*/  IMAD.U32 R63, R22, 0x10000, RZ ;  /* 0x00010000163f7824 */ /* 0x000fe200078e00ff */
[----:B------:R-:W-:Y:S01]  /*0b00*/  PRMT R68, R25, 0x7632, R68 ;  /* 0x0000763219447816 */ /* 0x000fe20000000044 */
[----:B------:R-:W-:Y:S01]  /*0b10*/  IMAD.U32 R65, R23, 0x10000, RZ ;  /* 0x0001000017417824 */ /* 0x000fe200078e00ff */
[----:B------:R-:W-:Y:S01]  /*0b20*/  PRMT R70, R26, 0x7632, R70 ;  /* 0x000076321a467816 */ /* 0x000fe20000000046 */
[----:B------:R-:W0:Y:S01]  /*0b30*/  LDS.128 R16, [R87+0x80] ;  /* 0x0000800057107984 */ /* 0x000e220000000c00 */
[C---:B--2---:R-:W-:Y:S01]  /*0b40*/  PRMT R78, R12.reuse, 0x7632, R78 ;  /* 0x000076320c4e7816 */ /* 0x044fe2000000004e */
[C---:B------:R-:W-:Y:S01]  /*0b50*/  IMAD.U32 R69, R13.reuse, 0x10000, RZ ;  /* 0x000100000d457824 */ /* 0x040fe200078e00ff */
[----:B------:R-:W-:Y:S01]  /*0b60*/  SHF.L.U32 R67, R12, 0x10, RZ ;  /* 0x000000100c437819 */ /* 0x000fe200000006ff */
[C---:B------:R-:W-:Y:S01]  /*0b70*/  IMAD.U32 R71, R14.reuse, 0x10000, RZ ;  /* 0x000100000e477824 */ /* 0x040fe200078e00ff */
[----:B------:R-:W-:Y:S01]  /*0b80*/  PRMT R79, R13, 0x7632, R79 ;  /* 0x000076320d4f7816 */ /* 0x000fe2000000004f */
[----:B------:R-:W-:Y:S01]  /*0b90*/  IMAD.U32 R73, R15, 0x10000, RZ ;  /* 0x000100000f497824 */ /* 0x000fe200078e00ff */
[----:B------:R-:W-:Y:S01]  /*0ba0*/  PRMT R80, R14, 0x7632, R80 ;  /* 0x000076320e507816 */ /* 0x000fe20000000050 */
[----:B------:R-:W-:Y:S01]  /*0bb0*/  IMAD.U32 R51, R51, 0x10000, RZ ;  /* 0x0001000033337824 */ /* 0x000fe200078e00ff */
[----:B------:R-:W-:Y:S01]  /*0bc0*/  PRMT R81, R15, 0x7632, R81 ;  /* 0x000076320f517816 */ /* 0x000fe20000000051 */
[----:B------:R-:W-:Y:S01]  /*0bd0*/  IMAD.U32 R52, R52, 0x10000, RZ ;  /* 0x0001000034347824 */ /* 0x000fe200078e00ff */
[----:B------:R-:W2:Y:S01]  /*0be0*/  LDS.128 R12, [R87+0xb0] ;  /* 0x0000b000570c7984 */ /* 0x000ea20000000c00 */
[----:B------:R-:W-:Y:S01]  /*0bf0*/  PRMT R72, R27, 0x7632, R72 ;  /* 0x000076321b487816 */ /* 0x000fe20000000048 */
[----:B------:R-:W-:Y:S01]  /*0c00*/  IMAD.U32 R54, R54, 0x10000, RZ ;  /* 0x0001000036367824 */ /* 0x000fe200078e00ff */
[C---:B------:R-:W-:Y:S01]  /*0c10*/  PRMT R74, R20.reuse, 0x7632, R74 ;  /* 0x00007632144a7816 */ /* 0x040fe2000000004a */
[----:B------:R-:W4:Y:S01]  /*0c20*/  LDS.128 R24, [R87+0x90] ;  /* 0x0000900057187984 */ /* 0x000f220000000c00 */
        /* <DEDUP_REMOVED lines=8> */
[----:B------:R3:W4:Y:S01]  /*0cb0*/  LDS.128 R20, [R87+0xa0] ;  /* 0x0000a00057147984 */ /* 0x0007220000000c00 */
[----:B------:R-:W-:Y:S01]  /*0cc0*/  SHF.L.U32 R53, R53, 0x10, RZ ;  /* 0x0000001035357819 */ /* 0x000fe200000006ff */
[----:B------:R-:W-:Y:S01]  /*0cd0*/  IMAD.U32 R62, R62, 0x10000, RZ ;  /* 0x000100003e3e7824 */ /* 0x000fe200078e00ff */
[----:B------:R-:W-:Y:S01]  /*0ce0*/  SHF.L.U32 R57, R57, 0x10, RZ ;  /* 0x0000001039397819 */ /* 0x000fe200000006ff */
[----:B------:R-:W-:Y:S01]  /*0cf0*/  IMAD.U32 R66, R66, 0x10000, RZ ;  /* 0x0001000042427824 */ /* 0x000fe200078e00ff */
[----:B-1----:R-:W-:Y:S01]  /*0d00*/  PRMT R82, R4, 0x7632, R82 ;  /* 0x0000763204527816 */ /* 0x002fe20000000052 */
[----:B------:R-:W-:Y:S01]  /*0d10*/  IMAD.U32 R68, R68, 0x10000, RZ ;  /* 0x0001000044447824 */ /* 0x000fe200078e00ff */
[C---:B------:R-:W-:Y:S01]  /*0d20*/  PRMT R83, R5.reuse, 0x7632, R83 ;  /* 0x0000763205537816 */ /* 0x040fe20000000053 */
[----:B------:R-:W-:Y:S01]  /*0d30*/  IMAD.U32 R5, R5, 0x10000, RZ ;  /* 0x0001000005057824 */ /* 0x000fe200078e00ff */
[C---:B------:R-:W-:Y:S01]  /*0d40*/  PRMT R84, R6.reuse, 0x7632, R84 ;  /* 0x0000763206547816 */ /* 0x040fe20000000054 */
[----:B------:R-:W-:Y:S01]  /*0d50*/  IMAD.U32 R6, R6, 0x10000, RZ ;  /* 0x0001000006067824 */ /* 0x000fe200078e00ff */
[----:B---3--:R-:W-:Y:S01]  /*0d60*/  PRMT R86, R8, 0x7632, R86 ;  /* 0x0000763208567816 */ /* 0x008fe20000000056 */
        /* <DEDUP_REMOVED lines=15> */
[C---:B--2---:R-:W-:Y:S01]  /*0e60*/  PRMT R107, R12.reuse, 0x7632, R107 ;  /* 0x000076320c6b7816 */ /* 0x044fe2000000006b */
[C---:B------:R-:W-:Y:S01]  /*0e70*/  IMAD.U32 R97, R13.reuse, 0x10000, RZ ;  /* 0x000100000d617824 */ /* 0x040fe200078e00ff */
[----:B------:R-:W-:Y:S01]  /*0e80*/  SHF.L.U32 R95, R12, 0x10, RZ ;  /* 0x000000100c5f7819 */ /* 0x000fe200000006ff */
[----:B------:R-:W-:Y:S01]  /*0e90*/  IMAD.U32 R99, R14, 0x10000, RZ ;  /* 0x000100000e637824 */ /* 0x000fe200078e00ff */
[----:B------:R-:W-:Y:S01]  /*0ea0*/  PRMT R12, R13, 0x7632, R12 ;  /* 0x000076320d0c7816 */ /* 0x000fe2000000000c */
[----:B------:R-:W-:Y:S01]  /*0eb0*/  IMAD.U32 R101, R15, 0x10000, RZ ;  /* 0x000100000f657824 */ /* 0x000fe200078e00ff */
[----:B----4-:R-:W-:Y:S01]  /*0ec0*/  PRMT R94, R24, 0x7632, R94 ;  /* 0x00007632185e7816 */ /* 0x010fe2000000005e */
        /* <DEDUP_REMOVED lines=55> */
[----:B------:R-:W-:-:S07]  /*1240*/  VIADD R50, R50, 0x1 ;  /* 0x0000000132327836 */ /* 0x000fce0000000000 */
.L_x_18633:
[----:B------:R-:W-:Y:S01]  /*1250*/  IMAD.MOV.U32 R13, RZ, RZ, R33 ;  /* 0x000000ffff0d7224 */ /* 0x000fe200078e0021 */
[----:B------:R-:W-:-:S05]  /*1260*/  MOV R12, R30 ;  /* 0x0000001e000c7202 */ /* 0x000fca0000000f00 */
[----:B------:R-:W2:Y:S01]  /*1270*/  LDG.E.CONSTANT R13, desc[UR12][R12.64] ;  /* 0x0000000c0c0d7981 */ /* 0x000ea2000c1e9900 */
[----:B------:R-:W-:Y:S02]  /*1280*/  IMAD.SHL.U32 R113, R0, 0x4, RZ ;  /* 0x0000000400717824 */ /* 0x000fe400078e00ff */
[----:B------:R-:W-:-:S03]  /*1290*/  IMAD R15, R28, UR5, RZ ;  /* 0x000000051c0f7c24 */ /* 0x000fc6000f8e02ff */
[C---:B------:R-:W-:Y:S02]  /*12a0*/  LOP3.LUT R14, R113.reuse, 0x78, RZ, 0xc0, !PT ;  /* 0x00000078710e7812 */ /* 0x040fe400078ec0ff */
[----:B------:R-:W-:Y:S02]  /*12b0*/  LOP3.LUT R113, R113, 0x4, RZ, 0xc0, !PT ;  /* 0x0000000471717812 */ /* 0x000fe400078ec0ff */
[----:B------:R-:W-:-:S04]  /*12c0*/  IADD3 R14, P0, PT, R15, R14, RZ ;  /* 0x0000000e0f0e7210 */ /* 0x000fc80007f1e0ff */
[----:B------:R-:W-:-:S03]  /*12d0*/  LEA.HI.X.SX32 R15, R15, RZ, 0x1, P0 ;  /* 0x000000ff0f0f7211 */ /* 0x000fc600000f0eff */
[----:B--2---:R-:W-:-:S03]  /*12e0*/  IMAD.WIDE R14, R13, UR8, R14 ;  /* 0x000000080d0e7c25 */ /* 0x004fc6000f8e020e */
[----:B------:R-:W-:-:S04]  /*12f0*/  IADD3 R113, P0, PT, R14, R113, RZ ;  /* 0x000000710e717210 */ /* 0x000fc80007f1e0ff */
[----:B------:R-:W-:Y:S02]  /*1300*/  IADD3.X R14, PT, PT, RZ, R15, RZ, P0, !PT ;  /* 0x0000000fff0e7210 */ /* 0x000fe400007fe4ff */
        /* <DEDUP_REMOVED lines=9> */
[----:B------:R-:W4:Y:S01]  /*13a0*/  LDG.E.CONSTANT R116, desc[UR12][R12.64+0x700] ;  /* 0x0007000c0c747981 */ /* 0x000f22000c1e9900 */
[C---:B--2---:R-:W-:Y:S01]  /*13b0*/  PRMT R117, R115.reuse, 0x7632, R117 ;  /* 0x0000763273757816 */ /* 0x044fe20000000075 */
[----:B------:R-:W-:-:S04]  /*13c0*/  IMAD.U32 R120, R115, 0x10000, RZ ;  /* 0x0001000073787824 */ /* 0x000fc800078e00ff */
[----:B------:R-:W-:Y:S02]  /*13d0*/  IMAD.U32 R121, R117, 0x10000, RZ ;  /* 0x0001000075797824 */ /* 0x000fe400078e00ff */
[----:B------:R-:W2:Y:S01]  /*13e0*/  LDG.E.CONSTANT R117, desc[UR12][R12.64+0x800] ;  /* 0x0008000c0c757981 */ /* 0x000ea2000c1e9900 */
[C---:B---3--:R-:W-:Y:S01]  /*13f0*/  SHF.L.U32 R119, R14.reuse, 0x10, RZ ;  /* 0x000000100e777819 */ /* 0x048fe200000006ff */
[----:B------:R-:W-:Y:S01]  /*1400*/  FMUL.FTZ R123, R35, R120 ;  /* 0x00000078237b7220 */ /* 0x000fe20000410000 */
[----:B------:R-:W-:Y:S01]  /*1410*/  PRMT R115, R14, 0x7632, R115 ;  /* 0x000076320e737816 */ /* 0x000fe20000000073 */
[----:B------:R-:W-:Y:S01]  /*1420*/  FMUL.FTZ R121, R52, R121 ;  /* 0x0000007934797220 */ /* 0x000fe20000410000 */
[----:B------:R-:W3:Y:S01]  /*1430*/  LDG.E.CONSTANT R14, desc[UR12][R12.64+0x900] ;  /* 0x0009000c0c0e7981 */ /* 0x000ee2000c1e9900 */
[----:B------:R-:W-:Y:S01]  /*1440*/  FFMA.FTZ R120, R32, R119, R123 ;  /* 0x0000007720787223 */ /* 0x000fe2000001007b */
[C---:B----4-:R-:W-:Y:S01]  /*1450*/  PRMT R119, R15.reuse, 0x7632, R119 ;  /* 0x000076320f777816 */ /* 0x050fe20000000077 */
[----:B------:R-:W-:-:S02]  /*1460*/  IMAD.U32 R15, R15, 0x10000, RZ ;  /* 0x000100000f0f7824 */ /* 0x000fc400078e00ff */
[----:B------:R-:W-:Y:S02]  /*1470*/  IMAD.U32 R115, R115, 0x10000, RZ ;  /* 0x0001000073737824 */ /* 0x000fe400078e00ff */
[----:B------:R-:W-:Y:S02]  /*1480*/  FFMA.FTZ R120, R37, R15, R120 ;  /* 0x0000000f25787223 */ /* 0x000fe40000010078 */
[----:B------:R-:W4:Y:S01]  /*1490*/  LDG.E.CONSTANT R15, desc[UR12][R12.64+0xa00] ;  /* 0x000a000c0c0f7981 */ /* 0x000f22000c1e9900 */
[----:B------:R-:W-:Y:S01]  /*14a0*/  SHF.L.U32 R119, R119, 0x10, RZ ;  /* 0x0000001077777819 */ /* 0x000fe200000006ff */
[----:B------:R-:W-:-:S04]  /*14b0*/  FFMA.FTZ R115, R48, R115, R121 ;  /* 0x0000007330737223 */ /* 0x000fc80000010079 */
[----:B------:R-:W-:Y:S01]  /*14c0*/  FFMA.FTZ R115, R54, R119, R115 ;  /* 0x0000007736737223 */ /* 0x000fe20000010073 */
[C---:B------:R-:W-:Y:S01]  /*14d0*/  PRMT R119, R113.reuse, 0x7632, R119 ;  /* 0x0000763271777816 */ /* 0x040fe20000000077 */
[----:B------:R-:W-:-:S04]  /*14e0*/  IMAD.U32 R113, R113, 0x10000, RZ ;  /* 0x0001000071717824 */ /* 0x000fc800078e00ff */
[----:B------:R-:W-:Y:S02]  /*14f0*/  FFMA.FTZ R120, R39, R113, R120 ;  /* 0x0000007127787223 */ /* 0x000fe40000010078 */
[----:B------:R-:W4:Y:S01]  /*1500*/  LDG.E.CONSTANT R113, desc[UR12][R12.64+0xb00] ;  /* 0x000b000c0c717981 */ /* 0x000f22000c1e9900 */
[----:B------:R-:W-:-:S04]  /*1510*/  IMAD.U32 R119, R119, 0x10000, RZ ;  /* 0x0001000077777824 */ /* 0x000fc800078e00ff */
[----:B------:R-:W-:Y:S01]  /*1520*/  FFMA.FTZ R115, R56, R119, R115 ;  /* 0x0000007738737223 */ /* 0x000fe20000010073 */
[C---:B------:R-:W-:Y:S02]  /*1530*/  PRMT R119, R114.reuse, 0x7632, R119 ;  /* 0x0000763272777816 */ /* 0x040fe40000000077 */
[----:B------:R-:W-:-:S03]  /*1540*/  SHF.L.U32 R114, R114, 0x10, RZ ;  /* 0x0000001072727819 */ /* 0x000fc600000006ff */
[----:B------:R-:W-:-:S04]  /*1550*/  IMAD.U32 R119, R119, 0x10000, RZ ;  /* 0x0001000077777824 */ /* 0x000fc800078e00ff */
[----:B------:R-:W-:Y:S01]  /*1560*/  FFMA.FTZ R115, R58, R119, R115 ;  /* 0x000000773a737223 */ /* 0x000fe20000010073 */
[C---:B------:R-:W-:Y:S01]  /*1570*/  PRMT R119, R112.reuse, 0x7632, R119 ;  /* 0x0000763270777816 */ /* 0x040fe20000000077 */
[----:B------:R-:W-:Y:S02]  /*1580*/  FFMA.FTZ R120, R41, R114, R120 ;  /* 0x0000007229787223 */ /* 0x000fe40000010078 */
[----:B------:R-:W4:Y:S01]  /*1590*/  LDG.E.CONSTANT R114, desc[UR12][R12.64+0xc00] ;  /* 0x000c000c0c727981 */ /* 0x000f22000c1e9900 */
[----:B------:R-:W-:Y:S01]  /*15a0*/  SHF.L.U32 R119, R119, 0x10, RZ ;  /* 0x0000001077777819 */ /* 0x000fe200000006ff */
[----:B------:R-:W-:-:S04]  /*15b0*/  IMAD.U32 R112, R112, 0x10000, RZ ;  /* 0x0001000070707824 */ /* 0x000fc800078e00ff */
[----:B------:R-:W-:Y:S02]  /*15c0*/  FFMA.FTZ R119, R62, R119, R115 ;  /* 0x000000773e777223 */ /* 0x000fe40000010073 */
[----:B------:R-:W4:Y:S01]  /*15d0*/  LDG.E.CONSTANT R115, desc[UR12][R12.64+0xd00] ;  /* 0x000d000c0c737981 */ /* 0x000f22000c1e9900 */
[----:B------:R-:W-:Y:S01]  /*15e0*/  FFMA.FTZ R120, R43, R112, R120 ;  /* 0x000000702b787223 */ /* 0x000fe20000010078 */
[C---:B------:R-:W-:Y:S01]  /*15f0*/  IMAD.U32 R112, R118.reuse, 0x10000, RZ ;  /* 0x0001000076707824 */ /* 0x040fe200078e00ff */
[----:B------:R-:W-:-:S03]  /*1600*/  PRMT R118, R118, 0x7632, R118 ;  /* 0x0000763276767816 */ /* 0x000fc60000000076 */
[----:B------:R-:W-:Y:S02]  /*1610*/  FFMA.FTZ R120, R45, R112, R120 ;  /* 0x000000702d787223 */ /* 0x000fe40000010078 */
[----:B------:R-:W-:Y:S01]  /*1620*/  IMAD.U32 R118, R118, 0x10000, RZ ;  /* 0x0001000076767824 */ /* 0x000fe200078e00ff */
[----:B------:R-:W4:Y:S03]  /*1630*/  LDG.E.CONSTANT R112, desc[UR12][R12.64+0xe00] ;  /* 0x000e000c0c707981 */ /* 0x000f26000c1e9900 */
[----:B------:R-:W-:Y:S01]  /*1640*/  FFMA.FTZ R119, R66, R118, R119 ;  /* 0x0000007642777223 */ /* 0x000fe20000010077 */
[C---:B------:R-:W-:Y:S02]  /*1650*/  PRMT R118, R116.reuse, 0x7632, R118 ;  /* 0x0000763274767816 */ /* 0x040fe40000000076 */
[----:B------:R-:W-:-:S03]  /*1660*/  SHF.L.U32 R116, R116, 0x10, RZ ;  /* 0x0000001074747819 */ /* 0x000fc600000006ff */
[----:B------:R-:W-:Y:S02]  /*1670*/  IMAD.U32 R118, R118, 0x10000, RZ ;  /* 0x0001000076767824 */ /* 0x000fe400078e00ff */
[----:B------:R-:W-:Y:S02]  /*1680*/  FFMA.FTZ R120, R47, R116, R120 ;  /* 0x000000742f787223 */ /* 0x000fe40000010078 */
[----:B------:R-:W4:Y:S01]  /*1690*/  LDG.E.CONSTANT R116, desc[UR12][R12.64+0xf00] ;  /* 0x000f000c0c747981 */ /* 0x000f22000c1e9900 */
[----:B------:R-:W-:Y:S01]  /*16a0*/  FFMA.FTZ R119, R70, R118, R119 ;  /* 0x0000007646777223 */ /* 0x000fe20000010077 */
[C---:B--2---:R-:W-:Y:S01]  /*16b0*/  PRMT R118, R117.reuse, 0x7632, R118 ;  /* 0x0000763275767816 */ /* 0x044fe20000000076 */
[----:B------:R-:W-:-:S03]  /*16c0*/  IMAD.U32 R117, R117, 0x10000, RZ ;  /* 0x0001000075757824 */ /* 0x000fc600078e00ff */
[----:B------:R-:W-:Y:S01]  /*16d0*/  SHF.L.U32 R118, R118, 0x10, RZ ;  /* 0x0000001076767819 */ /* 0x000fe200000006ff */
[----:B------:R-:W-:Y:S02]  /*16e0*/  FFMA.FTZ R120, R59, R117, R120 ;  /* 0x000000753b787223 */ /* 0x000fe40000010078 */
[----:B------:R-:W2:Y:S02]  /*16f0*/  LDG.E.CONSTANT R117, desc[UR12][R12.64+0x1000] ;  /* 0x0010000c0c757981 */ /* 0x000ea4000c1e9900 */
[----:B------:R-:W-:Y:S01]  /*1700*/  FFMA.FTZ R119, R74, R118, R119 ;  /* 0x000000764a777223 */ /* 0x000fe20000010077 */
[C---:B---3--:R-:W-:Y:S01]  /*1710*/  PRMT R118, R14.reuse, 0x7632, R118 ;  /* 0x000076320e767816 */ /* 0x048fe20000000076 */
[----:B------:R-:W-:-:S04]  /*1720*/  IMAD.U32 R14, R14, 0x10000, RZ ;  /* 0x000100000e0e7824 */ /* 0x000fc800078e00ff */
[----:B------:R-:W-:Y:S02]  /*1730*/  IMAD.U32 R118, R118, 0x10000, RZ ;  /* 0x0001000076767824 */ /* 0x000fe400078e00ff */
[----:B------:R-:W-:Y:S02]  /*1740*/  FFMA.FTZ R120, R63, R14, R120 ;  /* 0x0000000e3f787223 */ /* 0x000fe40000010078 */
[----:B------:R-:W3:Y:S01]  /*1750*/  LDG.E.CONSTANT R14, desc[UR12][R12.64+0x1100] ;  /* 0x0011000c0c0e7981 */ /* 0x000ee2000c1e9900 */
[----:B------:R-:W-:Y:S01]  /*1760*/  FFMA.FTZ R119, R76, R118, R119 ;  /* 0x000000764c777223 */ /* 0x000fe20000010077 */
[C---:B----4-:R-:W-:Y:S02]  /*1770*/  PRMT R118, R15.reuse, 0x7632, R118 ;  /* 0x000076320f767816 */ /* 0x050fe40000000076 */
[----:B------:R-:W-:-:S05]  /*1780*/  SHF.L.U32 R15, R15, 0x10, RZ ;  /* 0x000000100f0f7819 */ /* 0x000fca00000006ff */
[----:B------:R-:W-:Y:S02]  /*1790*/  FFMA.FTZ R120, R67, R15, R120 ;  /* 0x0000000f43787223 */ /* 0x000fe40000010078 */
[----:B------:R-:W4:Y:S01]  /*17a0*/  LDG.E.CONSTANT R15, desc[UR12][R12.64+0x1200] ;  /* 0x0012000c0c0f7981 */ /* 0x000f22000c1e9900 */
[----:B------:R-:W-:-:S04]  /*17b0*/  IMAD.U32 R118, R118, 0x10000, RZ ;  /* 0x0001000076767824 */ /* 0x000fc800078e00ff */
[----:B------:R-:W-:Y:S01]  /*17c0*/  FFMA.FTZ R119, R78, R118, R119 ;  /* 0x000000764e777223 */ /* 0x000fe20000010077 */
[----:B------:R-:W-:-:S04]  /*17d0*/  PRMT R118, R113, 0x7632, R118 ;  /* 0x0000763271767816 */ /* 0x000fc80000000076 */
[----:B------:R-:W-:-:S05]  /*17e0*/  SHF.L.U32 R118, R118, 0x10, RZ ;  /* 0x0000001076767819 */ /* 0x000fca00000006ff */
[----:B------:R-:W-:Y:S02]  /*17f0*/  FFMA.FTZ R121, R80, R118, R119 ;  /* 0x0000007650797223 */ /* 0x000fe40000010077 */
[----:B------:R-:W4:Y:S01]  /*1800*/  LDG.E.CONSTANT R119, desc[UR12][R12.64+0x1300] ;  /* 0x0013000c0c777981 */ /* 0x000f22000c1e9900 */
[----:B------:R-:W-:Y:S01]  /*1810*/  IMAD.U32 R113, R113, 0x10000, RZ ;  /* 0x0001000071717824 */ /* 0x000fe200078e00ff */
[C---:B------:R-:W-:Y:S01]  /*1820*/  PRMT R118, R114.reuse, 0x7632, R118 ;  /* 0x0000763272767816 */ /* 0x040fe20000000076 */
[----:B------:R-:W-:Y:S02]  /*1830*/  IMAD.U32 R114, R114, 0x10000, RZ ;  /* 0x0001000072727824 */ /* 0x000fe400078e00ff */
[----:B------:R-:W-:Y:S02]  /*1840*/  FFMA.FTZ R113, R71, R113, R120 ;  /* 0x0000007147717223 */ /* 0x000fe40000010078 */
[----:B------:R-:W-:Y:S01]  /*1850*/  IMAD.U32 R118, R118, 0x10000, RZ ;  /* 0x0001000076767824 */ /* 0x000fe200078e00ff */
[----:B------:R-:W4:Y:S01]  /*1860*/  LDG.E.CONSTANT R120, desc[UR12][R12.64+0x1400] ;  /* 0x0014000c0c787981 */ /* 0x000f22000c1e9900 */
[----:B------:R-:W-:Y:S01]  /*1870*/  FFMA.FTZ R113, R4, R114, R113 ;  /* 0x0000007204717223 */ /* 0x000fe20000010071 */
[C---:B------:R-:W-:Y:S01]  /*1880*/  PRMT R114, R115.reuse, 0x7632, R114 ;  /* 0x0000763273727816 */ /* 0x040fe20000000072 */
[----:B------:R-:W-:Y:S01]  /*1890*/  FFMA.FTZ R121, R82, R118, R121 ;  /* 0x0000007652797223 */ /* 0x000fe20000010079 */
[----:B------:R-:W-:Y:S01]  /*18a0*/  SHF.L.U32 R115, R115, 0x10, RZ ;  /* 0x0000001073737819 */ /* 0x000fe200000006ff */
[----:B------:R-:W4:Y:S02]  /*18b0*/  LDG.E.CONSTANT R118, desc[UR12][R12.64+0x204] ;  /* 0x0002040c0c767981 */ /* 0x000f24000c1e9900 */
[----:B------:R-:W-:-:S04]  /*18c0*/  IMAD.U32 R114, R114, 0x10000, RZ ;  /* 0x0001000072727824 */ /* 0x000fc800078e00ff */
[----:B------:R-:W-:Y:S01]  /*18d0*/  FFMA.FTZ R121, R84, R114, R121 ;  /* 0x0000007254797223 */ /* 0x000fe20000010079 */
[C---:B------:R-:W-:Y:S01]  /*18e0*/  IMAD.U32 R114, R112.reuse, 0x10000, RZ ;  /* 0x0001000070727824 */ /* 0x040fe200078e00ff */
[----:B------:R-:W-:-:S04]  /*18f0*/  PRMT R112, R112, 0x7632, R112 ;  /* 0x0000763270707816 */ /* 0x000fc80000000070 */
[----:B------:R-:W-:-:S05]  /*1900*/  SHF.L.U32 R112, R112, 0x10, RZ ;  /* 0x0000001070707819 */ /* 0x000fca00000006ff */
[----:B------:R-:W-:Y:S01]  /*1910*/  FFMA.FTZ R121, R86, R112, R121 ;  /* 0x0000007056797223 */ /* 0x000fe20000010079 */
[----:B------:R-:W-:Y:S01]  /*1920*/  PRMT R112, R116, 0x7632, R112 ;  /* 0x0000763274707816 */ /* 0x000fe20000000070 */
[----:B------:R-:W-:Y:S02]  /*1930*/  FFMA.FTZ R115, R6, R115, R113 ;  /* 0x0000007306737223 */ /* 0x000fe40000010071 */
[----:B------:R-:W4:Y:S02]  /*1940*/  LDG.E.CONSTANT R113, desc[UR12][R12.64+0x104] ;  /* 0x0001040c0c717981 */ /* 0x000f24000c1e9900 */
[----:B------:R-:W-:Y:S02]  /*1950*/  IMAD.U32 R112, R112, 0x10000, RZ ;  /* 0x0001000070707824 */ /* 0x000fe400078e00ff */
[----:B------:R-:W-:Y:S01]  /*1960*/  FFMA.FTZ R115, R8, R114, R115 ;  /* 0x0000007208737223 */ /* 0x000fe20000010073 */
[----:B------:R-:W-:Y:S01]  /*1970*/  IMAD.U32 R116, R116, 0x10000, RZ ;  /* 0x0001000074747824 */ /* 0x000fe200078e00ff */
[----:B------:R-:W4:Y:S01]  /*1980*/  LDG.E.CONSTANT R114, desc[UR12][R12.64+0x4] ;  /* 0x0000040c0c727981 */ /* 0x000f22000c1e9900 */
[----:B------:R-:W-:-:S02]  /*1990*/  FFMA.FTZ R121, R88, R112, R121 ;  /* 0x0000007058797223 */ /* 0x000fc40000010079 */
[----:B------:R-:W-:Y:S02]  /*19a0*/  FFMA.FTZ R115, R10, R116, R115 ;  /* 0x000000740a737223 */ /* 0x000fe40000010073 */
[----:B------:R-:W4:Y:S01]  /*19b0*/  LDG.E.CONSTANT R116, desc[UR12][R12.64+0x504] ;  /* 0x0005040c0c747981 */ /* 0x000f22000c1e9900 */
[C---:B--2---:R-:W-:Y:S02]  /*19c0*/  PRMT R112, R117.reuse, 0x7632, R112 ;  /* 0x0000763275707816 */ /* 0x044fe40000000070 */
[----:B------:R-:W-:-:S03]  /*19d0*/  SHF.L.U32 R117, R117, 0x10, RZ ;  /* 0x0000001075757819 */ /* 0x000fc600000006ff */
[----:B------:R-:W-:Y:S02]  /*19e0*/  IMAD.U32 R112, R112, 0x10000, RZ ;  /* 0x0001000070707824 */ /* 0x000fe400078e00ff */
[----:B------:R-:W-:Y:S02]  /*19f0*/  FFMA.FTZ R115, R16, R117, R115 ;  /* 0x0000007510737223 */ /* 0x000fe40000010073 */
[----:B------:R-:W-:Y:S01]  /*1a00*/  FFMA.FTZ R121, R90, R112, R121 ;  /* 0x000000705a797223 */ /* 0x000fe20000010079 */
[C---:B---3--:R-:W-:Y:S01]  /*1a10*/  PRMT R112, R14.reuse, 0x7632, R112 ;  /* 0x000076320e707816 */ /* 0x048fe20000000070 */
[----:B------:R-:W-:-:S04]  /*1a20*/  IMAD.U32 R14, R14, 0x10000, RZ ;  /* 0x000100000e0e7824 */ /* 0x000fc800078e00ff */
[----:B------:R-:W-:Y:S02]  /*1a30*/  FFMA.FTZ R117, R18, R14, R115 ;  /* 0x0000000e12757223 */ /* 0x000fe40000010073 */
[----:B------:R-:W2:Y:S01]  /*1a40*/  LDG.E.CONSTANT R115, desc[UR12][R12.64+0x304] ;  /* 0x0003040c0c737981 */ /* 0x000ea2000c1e9900 */
[C---:B----4-:R-:W-:Y:S01]  /*1a50*/  PRMT R14, R15.reuse, 0x7632, R14 ;  /* 0x000076320f0e7816 */ /* 0x050fe2000000000e */
[----:B------:R-:W-:-:S04]  /*1a60*/  IMAD.U32 R15, R15, 0x10000, RZ ;  /* 0x000100000f0f7824 */ /* 0x000fc800078e00ff */
[----:B------:R-:W-:Y:S02]  /*1a70*/  FFMA.FTZ R15, R24, R15, R117 ;  /* 0x0000000f180f7223 */ /* 0x000fe40000010075 */
[----:B------:R-:W3:Y:S01]  /*1a80*/  LDG.E.CONSTANT R117, desc[UR12][R12.64+0x404] ;  /* 0x0004040c0c757981 */ /* 0x000ee2000c1e9900 */
[----:B------:R-:W-:Y:S01]  /*1a90*/  SHF.L.U32 R112, R112, 0x10, RZ ;  /* 0x0000001070707819 */ /* 0x000fe200000006ff */
[----:B------:R-:W-:-:S04]  /*1aa0*/  IMAD.U32 R14, R14, 0x10000, RZ ;  /* 0x000100000e0e7824 */ /* 0x000fc800078e00ff */
[----:B------:R-:W-:-:S04]  /*1ab0*/  FFMA.FTZ R121, R92, R112, R121 ;  /* 0x000000705c797223 */ /* 0x000fc80000010079 */
[----:B------:R-:W-:Y:S01]  /*1ac0*/  FFMA.FTZ R121, R94, R14, R121 ;  /* 0x0000000e5e797223 */ /* 0x000fe20000010079 */
[C---:B------:R-:W-:Y:S02]  /*1ad0*/  PRMT R14, R119.reuse, 0x7632, R14 ;  /* 0x00007632770e7816 */ /* 0x040fe4000000000e */
[----:B------:R-:W-:-:S05]  /*1ae0*/  SHF.L.U32 R119, R119, 0x10, RZ ;  /* 0x0000001077777819 */ /* 0x000fca00000006ff */
[----:B------:R-:W-:Y:S02]  /*1af0*/  FFMA.FTZ R15, R26, R119, R15 ;  /* 0x000000771a0f7223 */ /* 0x000fe4000001000f */
[----:B------:R-:W4:Y:S01]  /*1b00*/  LDG.E.CONSTANT R119, desc[UR12][R12.64+0x604] ;  /* 0x0006040c0c777981 */ /* 0x000f22000c1e9900 */
[----:B------:R-:W-:Y:S01]  /*1b10*/  IMAD.U32 R14, R14, 0x10000, RZ ;  /* 0x000100000e0e7824 */ /* 0x000fe200078e00ff */
[C---:B------:R-:W-:Y:S01]  /*1b20*/  PRMT R112, R120.reuse, 0x7632, R112 ;  /* 0x0000763278707816 */ /* 0x040fe20000000070 */
[----:B------:R-:W-:Y:S02]  /*1b30*/  IMAD.U32 R120, R120, 0x10000, RZ ;  /* 0x0001000078787824 */ /* 0x000fe400078e00ff */
[----:B------:R-:W-:Y:S02]  /*1b40*/  FFMA.FTZ R14, R98, R14, R121 ;  /* 0x0000000e620e7223 */ /* 0x000fe40000010079 */
[----:B------:R-:W-:Y:S01]  /*1b50*/  FFMA.FTZ R15, R20, R120, R15 ;  /* 0x00000078140f7223 */ /* 0x000fe2000001000f */
[----:B------:R-:W-:Y:S01]  /*1b60*/  SHF.L.U32 R112, R112, 0x10, RZ ;  /* 0x0000001070707819 */ /* 0x000fe200000006ff */
[C---:B------:R-:W-:Y:S01]  /*1b70*/  IMAD.U32 R121, R113.reuse, 0x10000, RZ ;  /* 0x0001000071797824 */ /* 0x040fe200078e00ff */
[----:B------:R-:W-:-:S03]  /*1b80*/  PRMT R113, R113, 0x7632, R113 ;  /* 0x0000763271717816 */ /* 0x000fc60000000071 */
[----:B------:R-:W-:Y:S01]  /*1b90*/  FMUL.FTZ R123, R36, R121 ;  /* 0x00000079247b7220 */ /* 0x000fe20000410000 */
[C---:B------:R-:W-:Y:S01]  /*1ba0*/  IMAD.U32 R121, R114.reuse, 0x10000, RZ ;  /* 0x0001000072797824 */ /* 0x040fe200078e00ff */
[----:B------:R-:W-:Y:S02]  /*1bb0*/  PRMT R114, R114, 0x7632, R114 ;  /* 0x0000763272727816 */ /* 0x000fe40000000072 */
[----:B------:R-:W-:Y:S02]  /*1bc0*/  SHF.L.U32 R120, R113, 0x10, RZ ;  /* 0x0000001071787819 */ /* 0x000fe400000006ff */
[----:B------:R-:W-:Y:S01]  /*1bd0*/  PRMT R113, R118, 0x7632, R113 ;  /* 0x0000763276717816 */ /* 0x000fe20000000071 */
[----:B------:R-:W-:Y:S02]  /*1be0*/  IMAD.U32 R114, R114, 0x10000, RZ ;  /* 0x0001000072727824 */ /* 0x000fe400078e00ff */
[----:B------:R-:W-:Y:S01]  /*1bf0*/  FMUL.FTZ R120, R53, R120 ;  /* 0x0000007835787220 */ /* 0x000fe20000410000 */
[----:B------:R-:W-:Y:S01]  /*1c00*/  FFMA.FTZ R112, R103, R112, R14 ;  /* 0x0000007067707223 */ /* 0x000fe2000001000e */
[----:B------:R-:W-:Y:S01]  /*1c10*/  FFMA.FTZ R121, R34, R121, R123 ;  /* 0x0000007922797223 */ /* 0x000fe2000001007b */
[----:B------:R-:W4:Y:S01]  /*1c20*/  LDG.E.CONSTANT R14, desc[UR12][R12.64+0x704] ;  /* 0x0007040c0c0e7981 */ /* 0x000f22000c1e9900 */
[----:B------:R-:W-:Y:S01]  /*1c30*/  IMAD.U32 R118, R118, 0x10000, RZ ;  /* 0x0001000076767824 */ /* 0x000fe200078e00ff */
[----:B------:R-:W-:Y:S01]  /*1c40*/  SHF.L.U32 R113, R113, 0x10, RZ ;  /* 0x0000001071717819 */ /* 0x000fe200000006ff */
[----:B------:R-:W-:-:S02]  /*1c50*/  FFMA.FTZ R114, R51, R114, R120 ;  /* 0x0000007233727223 */ /* 0x000fc40000010078 */
[----:B------:R-:W-:Y:S02]  /*1c60*/  FFMA.FTZ R121, R38, R118, R121 ;  /* 0x0000007626797223 */ /* 0x000fe40000010079 */
[----:B------:R-:W-:Y:S02]  /*1c70*/  FFMA.FTZ R118, R55, R113, R114 ;  /* 0x0000007137767223 */ /* 0x000fe40000010072 */
[----:B------:R-:W4:Y:S01]  /*1c80*/  LDG.E.CONSTANT R114, desc[UR12][R12.64+0x804] ;  /* 0x0008040c0c727981 */ /* 0x000f22000c1e9900 */
[C---:B--2---:R-:W-:Y:S01]  /*1c90*/  PRMT R113, R115.reuse, 0x7632, R113 ;  /* 0x0000763273717816 */ /* 0x044fe20000000071 */
[----:B------:R-:W-:-:S04]  /*1ca0*/  IMAD.U32 R115, R115, 0x10000, RZ ;  /* 0x0001000073737824 */ /* 0x000fc800078e00ff */
[----:B------:R-:W-:Y:S02]  /*1cb0*/  IMAD.U32 R113, R113, 0x10000, RZ ;  /* 0x0001000071717824 */ /* 0x000fe400078e00ff */
[----:B------:R-:W-:Y:S02]  /*1cc0*/  FFMA.FTZ R121, R40, R115, R121 ;  /* 0x0000007328797223 */ /* 0x000fe40000010079 */
[----:B------:R-:W2:Y:S01]  /*1cd0*/  LDG.E.CONSTANT R115, desc[UR12][R12.64+0x904] ;  /* 0x0009040c0c737981 */ /* 0x000ea2000c1e9900 */
        /* <DEDUP_REMOVED lines=11> */
[----:B------:R-:W-:-:S05]  /*1d90*/  SHF.L.U32 R118, R118, 0x10, RZ ;  /* 0x0000001076767819 */ /* 0x000fca00000006ff */
[----:B------:R-:W-:Y:S01]  /*1da0*/  FFMA.FTZ R113, R64, R118, R113 ;  /* 0x0000007640717223 */ /* 0x000fe20000010071 */
[----:B----4-:R-:W-:-:S04]  /*1db0*/  IMAD.U32 R118, R119, 0x10000, RZ ;  /* 0x0001000077767824 */ /* 0x010fc800078e00ff */
[----:B------:R-:W-:Y:S02]  /*1dc0*/  FFMA.FTZ R120, R46, R118, R121 ;  /* 0x000000762e787223 */ /* 0x000fe40000010079 */
[----:B------:R-:W4:Y:S01]  /*1dd0*/  LDG.E.CONSTANT R118, desc[UR12][R12.64+0xc04] ;  /* 0x000c040c0c767981 */ /* 0x000f22000c1e9900 */
[----:B------:R-:W-:-:S05]  /*1de0*/  PRMT R119, R119, 0x7632, R119 ;  /* 0x0000763277777816 */ /* 0x000fca0000000077 */
[----:B------:R-:W-:-:S04]  /*1df0*/  IMAD.U32 R119, R119, 0x10000, RZ ;  /* 0x0001000077777824 */ /* 0x000fc800078e00ff */
[----:B------:R-:W-:Y:S01]  /*1e00*/  FFMA.FTZ R119, R68, R119, R113 ;  /* 0x0000007744777223 */ /* 0x000fe20000010071 */
[C---:B------:R-:W-:Y:S02]  /*1e10*/  SHF.L.U32 R113, R14.reuse, 0x10, RZ ;  /* 0x000000100e717819 */ /* 0x040fe400000006ff */
[----:B------:R-:W-:-:S05]  /*1e20*/  PRMT R14, R14, 0x7632, R14 ;  /* 0x000076320e0e7816 */ /* 0x000fca000000000e */
[----:B------:R-:W-:Y:S02]  /*1e30*/  IMAD.U32 R14, R14, 0x10000, RZ ;  /* 0x000100000e0e7824 */ /* 0x000fe400078e00ff */
[----:B------:R-:W-:Y:S02]  /*1e40*/  FFMA.FTZ R120, R49, R113, R120 ;  /* 0x0000007131787223 */ /* 0x000fe40000010078 */
[----:B------:R-:W4:Y:S01]  /*1e50*/  LDG.E.CONSTANT R113, desc[UR12][R12.64+0xd04] ;  /* 0x000d040c0c717981 */ /* 0x000f22000c1e9900 */
[--C-:B------:R-:W-:Y:S01]  /*1e60*/  FFMA.FTZ R14, R72, R14, R119.reuse ;  /* 0x0000000e480e7223 */ /* 0x100fe20000010077 */
[C---:B------:R-:W-:Y:S01]  /*1e70*/  PRMT R119, R114.reuse, 0x7632, R119 ;  /* 0x0000763272777816 */ /* 0x040fe20000000077 */
[----:B------:R-:W-:-:S04]  /*1e80*/  IMAD.U32 R114, R114, 0x10000, RZ ;  /* 0x0001000072727824 */ /* 0x000fc800078e00ff */
[----:B------:R-:W-:Y:S01]  /*1e90*/  FFMA.FTZ R114, R61, R114, R120 ;  /* 0x000000723d727223 */ /* 0x000fe20000010078 */
[----:B------:R-:W-:-:S05]  /*1ea0*/  SHF.L.U32 R119, R119, 0x10, RZ ;  /* 0x0000001077777819 */ /* 0x000fca00000006ff */
[----:B------:R-:W-:Y:S02]  /*1eb0*/  FFMA.FTZ R14, R75, R119, R14 ;  /* 0x000000774b0e7223 */ /* 0x000fe4000001000e */
[----:B------:R-:W4:Y:S01]  /*1ec0*/  LDG.E.CONSTANT R119, desc[UR12][R12.64+0x1500] ;  /* 0x0015000c0c777981 */ /* 0x000f22000c1e9900 */
[C---:B--2---:R-:W-:Y:S01]  /*1ed0*/  PRMT R120, R115.reuse, 0x7632, R120 ;  /* 0x0000763273787816 */ /* 0x044fe20000000078 */
[----:B------:R-:W-:-:S04]  /*1ee0*/  IMAD.U32 R115, R115, 0x10000, RZ ;  /* 0x0001000073737824 */ /* 0x000fc800078e00ff */
[----:B------:R-:W-:Y:S01]  /*1ef0*/  FFMA.FTZ R114, R65, R115, R114 ;  /* 0x0000007341727223 */ /* 0x000fe20000010072 */
[----:B------:R-:W-:Y:S01]  /*1f00*/  IMAD.U32 R120, R120, 0x10000, RZ ;  /* 0x0001000078787824 */ /* 0x000fe200078e00ff */
[C---:B---3--:R-:W-:Y:S02]  /*1f10*/  PRMT R115, R117.reuse, 0x7632, R115 ;  /* 0x0000763275737816 */ /* 0x048fe40000000073 */
[----:B------:R-:W-:Y:S01]  /*1f20*/  SHF.L.U32 R117, R117, 0x10, RZ ;  /* 0x0000001075757819 */ /* 0x000fe200000006ff */
[----:B------:R-:W-:Y:S02]  /*1f30*/  FFMA.FTZ R14, R77, R120, R14 ;  /* 0x000000784d0e7223 */ /* 0x000fe4000001000e */
[----:B------:R-:W-:Y:S01]  /*1f40*/  IMAD.U32 R115, R115, 0x10000, RZ ;  /* 0x0001000073737824 */ /* 0x000fe200078e00ff */
[----:B------:R-:W2:Y:S01]  /*1f50*/  LDG.E.CONSTANT R120, desc[UR12][R12.64+0xe04] ;  /* 0x000e040c0c787981 */ /* 0x000ea2000c1e9900 */
[----:B------:R-:W-:Y:S02]  /*1f60*/  FFMA.FTZ R114, R69, R117, R114 ;  /* 0x0000007545727223 */ /* 0x000fe40000010072 */
[----:B------:R-:W-:Y:S01]  /*1f70*/  FFMA.FTZ R14, R79, R115, R14 ;  /* 0x000000734f0e7223 */ /* 0x000fe2000001000e */
[----:B------:R-:W3:Y:S01]  /*1f80*/  LDG.E.CONSTANT R117, desc[UR12][R12.64+0xf04] ;  /* 0x000f040c0c757981 */ /* 0x000ee2000c1e9900 */
[----:B------:R-:W-:-:S04]  /*1f90*/  PRMT R115, R116, 0x7632, R115 ;  /* 0x0000763274737816 */ /* 0x000fc80000000073 */
[----:B------:R-:W-:Y:S01]  /*1fa0*/  SHF.L.U32 R115, R115, 0x10, RZ ;  /* 0x0000001073737819 */ /* 0x000fe200000006ff */
[----:B------:R-:W-:-:S04]  /*1fb0*/  IMAD.U32 R116, R116, 0x10000, RZ ;  /* 0x0001000074747824 */ /* 0x000fc800078e00ff */
[----:B------:R-:W-:Y:S02]  /*1fc0*/  FFMA.FTZ R14, R81, R115, R14 ;  /* 0x00000073510e7223 */ /* 0x000fe4000001000e */
[----:B------:R-:W3:Y:S01]  /*1fd0*/  LDG.E.CONSTANT R115, desc[UR12][R12.64+0x1004] ;  /* 0x0010040c0c737981 */ /* 0x000ee2000c1e9900 */
[----:B------:R-:W-:Y:S01]  /*1fe0*/  FFMA.FTZ R114, R73, R116, R114 ;  /* 0x0000007449727223 */ /* 0x000fe20000010072 */
[C---:B----4-:R-:W-:Y:S01]  /*1ff0*/  IMAD.U32 R116, R118.reuse, 0x10000, RZ ;  /* 0x0001000076747824 */ /* 0x050fe200078e00ff */
[----:B------:R-:W-:-:S03]  /*2000*/  PRMT R118, R118, 0x7632, R118 ;  /* 0x0000763276767816 */ /* 0x000fc60000000076 */
[----:B------:R-:W-:Y:S02]  /*2010*/  FFMA.FTZ R114, R5, R116, R114 ;  /* 0x0000007405727223 */ /* 0x000fe40000010072 */
[----:B------:R-:W4:Y:S01]  /*2020*/  LDG.E.CONSTANT R116, desc[UR12][R12.64+0x1104] ;  /* 0x0011040c0c747981 */ /* 0x000f22000c1e9900 */
[----:B------:R-:W-:-:S04]  /*2030*/  IMAD.U32 R118, R118, 0x10000, RZ ;  /* 0x0001000076767824 */ /* 0x000fc800078e00ff */
[----:B------:R-:W-:Y:S02]  /*2040*/  FFMA.FTZ R122, R83, R118, R14 ;  /* 0x00000076537a7223 */ /* 0x000fe4000001000e */
[----:B------:R-:W4:Y:S01]  /*2050*/  LDG.E.CONSTANT R14, desc[UR12][R12.64+0x1204] ;  /* 0x0012040c0c0e7981 */ /* 0x000f22000c1e9900 */
[C---:B------:R-:W-:Y:S02]  /*2060*/  SHF.L.U32 R118, R113.reuse, 0x10, RZ ;  /* 0x0000001071767819 */ /* 0x040fe400000006ff */
[----:B------:R-:W-:-:S03]  /*2070*/  PRMT R113, R113, 0x7632, R113 ;  /* 0x0000763271717816 */ /* 0x000fc60000000071 */
[----:B------:R-:W-:Y:S02]  /*2080*/  FFMA.FTZ R118, R7, R118, R114 ;  /* 0x0000007607767223 */ /* 0x000fe40000010072 */
[----:B------:R-:W-:Y:S02]  /*2090*/  IMAD.U32 R113, R113, 0x10000, RZ ;  /* 0x0001000071717824 */ /* 0x000fe400078e00ff */
[----:B------:R-:W-:Y:S02]  /*20a0*/  IMAD.U32 R114, R119, 0x10000, RZ ;  /* 0x0001000077727824 */ /* 0x000fe400078e00ff */
[----:B------:R-:W-:Y:S02]  /*20b0*/  FFMA.FTZ R122, R85, R113, R122 ;  /* 0x00000071557a7223 */ /* 0x000fe4000001007a */
[----:B------:R-:W-:Y:S01]  /*20c0*/  FFMA.FTZ R114, R22, R114, R15 ;  /* 0x0000007216727223 */ /* 0x000fe2000001000f */
[----:B------:R-:W-:-:S04]  /*20d0*/  PRMT R119, R119, 0x7632, R119 ;  /* 0x0000763277777816 */ /* 0x000fc80000000077 */
[----:B------:R-:W-:-:S05]  /*20e0*/  SHF.L.U32 R119, R119, 0x10, RZ ;  /* 0x0000001077777819 */ /* 0x000fca00000006ff */
[----:B------:R-:W-:Y:S01]  /*20f0*/  FFMA.FTZ R112, R105, R119, R112 ;  /* 0x0000007769707223 */ /* 0x000fe20000010070 */
[----:B--2---:R-:W-:Y:S02]  /*2100*/  PRMT R15, R120, 0x7632, R15 ;  /* 0x00007632780f7816 */ /* 0x004fe4000000000f */
[----:B---3--:R-:W-:-:S03]  /*2110*/  SHF.L.U32 R113, R117, 0x10, RZ ;  /* 0x0000001075717819 */ /* 0x008fc600000006ff */
[----:B------:R-:W-:Y:S01]  /*2120*/  IMAD.U32 R15, R15, 0x10000, RZ ;  /* 0x000100000f0f7824 */ /* 0x000fe200078e00ff */
[----:B------:R-:W-:Y:S01]  /*2130*/  PRMT R117, R117, 0x7632, R117 ;  /* 0x0000763275757816 */ /* 0x000fe20000000075 */
[----:B------:R-:W-:Y:S02]  /*2140*/  IMAD.U32 R120, R120, 0x10000, RZ ;  /* 0x0001000078787824 */ /* 0x000fe400078e00ff */
[----:B------:R-:W-:Y:S02]  /*2150*/  FFMA.FTZ R122, R87, R15, R122 ;  /* 0x0000000f577a7223 */ /* 0x000fe4000001007a */
[----:B------:R-:W-:Y:S01]  /*2160*/  IMAD.U32 R117, R117, 0x10000, RZ ;  /* 0x0001000075757824 */ /* 0x000fe200078e00ff */
[----:B------:R-:W2:Y:S01]  /*2170*/  LDG.E.CONSTANT R15, desc[UR12][R12.64+0x1304] ;  /* 0x0013040c0c0f7981 */ /* 0x000ea2000c1e9900 */
[----:B------:R-:W-:Y:S02]  /*2180*/  FFMA.FTZ R118, R9, R120, R118 ;  /* 0x0000007809767223 */ /* 0x000fe40000010076 */
[----:B------:R-:W-:Y:S01]  /*2190*/  FFMA.FTZ R122, R89, R117, R122 ;  /* 0x00000075597a7223 */ /* 0x000fe2000001007a */
[C---:B------:R-:W-:Y:S01]  /*21a0*/  PRMT R117, R115.reuse, 0x7632, R117 ;  /* 0x0000763273757816 */ /* 0x040fe20000000075 */
[----:B------:R-:W-:-:S02]  /*21b0*/  IMAD.U32 R119, R115, 0x10000, RZ ;  /* 0x0001000073777824 */ /* 0x000fc400078e00ff */
[----:B------:R-:W3:Y:S01]  /*21c0*/  LDG.E.CONSTANT R115, desc[UR12][R12.64+0x1404] ;  /* 0x0014040c0c737981 */ /* 0x000ee2000c1e9900 */
[----:B------:R-:W-:Y:S01]  /*21d0*/  SHF.L.U32 R117, R117, 0x10, RZ ;  /* 0x0000001075757819 */ /* 0x000fe200000006ff */
[----:B------:R-:W-:Y:S02]  /*21e0*/  FFMA.FTZ R118, R11, R113, R118 ;  /* 0x000000710b767223 */ /* 0x000fe40000010076 */
[----:B------:R-:W3:Y:S02]  /*21f0*/  LDG.E.CONSTANT R113, desc[UR12][R12.64+0x1600] ;  /* 0x0016000c0c717981 */ /* 0x000ee4000c1e9900 */
[----:B------:R-:W-:Y:S01]  /*2200*/  FFMA.FTZ R118, R17, R119, R118 ;  /* 0x0000007711767223 */ /* 0x000fe20000010076 */
[----:B------:R-:W-:Y:S01]  /*2210*/  FFMA.FTZ R122, R91, R117, R122 ;  /* 0x000000755b7a7223 */ /* 0x000fe2000001007a */
[C---:B----4-:R-:W-:Y:S01]  /*2220*/  PRMT R117, R116.reuse, 0x7632, R117 ;  /* 0x0000763274757816 */ /* 0x050fe20000000075 */
[----:B------:R-:W-:Y:S02]  /*2230*/  IMAD.U32 R119, R116, 0x10000, RZ ;  /* 0x0001000074777824 */ /* 0x000fe400078e00ff */
[----:B------:R-:W4:Y:S02]  /*2240*/  LDG.E.CONSTANT R116, desc[UR12][R12.64+0x1700] ;  /* 0x0017000c0c747981 */ /* 0x000f24000c1e9900 */
[----:B------:R-:W-:-:S02]  /*2250*/  IMAD.U32 R117, R117, 0x10000, RZ ;  /* 0x0001000075757824 */ /* 0x000fc400078e00ff */
[----:B------:R-:W-:Y:S02]  /*2260*/  FFMA.FTZ R120, R19, R119, R118 ;  /* 0x0000007713787223 */ /* 0x000fe40000010076 */
[----:B------:R-:W4:Y:S01]  /*2270*/  LDG.E.CONSTANT R118, desc[UR12][R12.64+0x1504] ;  /* 0x0015040c0c767981 */ /* 0x000f22000c1e9900 */
[----:B------:R-:W-:Y:S01]  /*2280*/  FFMA.FTZ R121, R93, R117, R122 ;  /* 0x000000755d797223 */ /* 0x000fe2000001007a */
[C---:B------:R-:W-:Y:S02]  /*2290*/  SHF.L.U32 R117, R14.reuse, 0x10, RZ ;  /* 0x000000100e757819 */ /* 0x040fe400000006ff */
[----:B------:R-:W4:Y:S03]  /*22a0*/  LDG.E.CONSTANT R119, desc[UR12][R12.64+0x1704] ;  /* 0x0017040c0c777981 */ /* 0x000f26000c1e9900 */
[----:B------:R-:W-:Y:S02]  /*22b0*/  FFMA.FTZ R120, R25, R117, R120 ;  /* 0x0000007519787223 */ /* 0x000fe40000010078 */
[----:B------:R3:W4:Y:S01]  /*22c0*/  LDG.E.CONSTANT R117, desc[UR12][R12.64+0x1604] ;  /* 0x0016040c0c757981 */ /* 0x000722000c1e9900 */
[----:B------:R-:W-:-:S05]  /*22d0*/  PRMT R14, R14, 0x7632, R14 ;  /* 0x000076320e0e7816 */ /* 0x000fca000000000e */
[----:B------:R-:W-:-:S04]  /*22e0*/  IMAD.U32 R14, R14, 0x10000, RZ ;  /* 0x000100000e0e7824 */ /* 0x000fc800078e00ff */
[----:B------:R-:W-:Y:S01]  /*22f0*/  FFMA.FTZ R121, R96, R14, R121 ;  /* 0x0000000e60797223 */ /* 0x000fe20000010079 */
[----:B------:R-:W-:Y:S01]  /*2300*/  UMOV UR4, 0xffffffff ;  /* 0xffffffff00047882 */ /* 0x000fe20000000000 */
[----:B-----5:R-:W-:Y:S02]  /*2310*/  FSETP.NEU.FTZ.AND P0, PT, R2, RZ, PT ;  /* 0x000000ff0200720b */ /* 0x020fe40003f1d000 */
[C---:B--2---:R-:W-:Y:S01]  /*2320*/  PRMT R14, R15.reuse, 0x7632, R14 ;  /* 0x000076320f0e7816 */ /* 0x044fe2000000000e */
[----:B------:R-:W-:-:S03]  /*2330*/  IMAD.U32 R15, R15, 0x10000, RZ ;  /* 0x000100000f0f7824 */ /* 0x000fc600078e00ff */
[----:B------:R-:W-:Y:S02]  /*2340*/  SHF.L.U32 R14, R14, 0x10, RZ ;  /* 0x000000100e0e7819 */ /* 0x000fe400000006ff */
[----:B---3--:R-:W-:Y:S01]  /*2350*/  PRMT R12, R115, 0x7632, R12 ;  /* 0x00007632730c7816 */ /* 0x008fe2000000000c */
[----:B------:R-:W-:Y:S02]  /*2360*/  FFMA.FTZ R120, R27, R15, R120 ;  /* 0x0000000f1b787223 */ /* 0x000fe40000010078 */
[----:B------:R-:W-:Y:S01]  /*2370*/  FFMA.FTZ R15, R100, R14, R121 ;  /* 0x0000000e640f7223 */ /* 0x000fe20000010079 */
[----:B------:R-:W-:Y:S02]  /*2380*/  IMAD.U32 R14, R113, 0x10000, RZ ;  /* 0x00010000710e7824 */ /* 0x000fe400078e00ff */
[----:B------:R-:W-:Y:S02]  /*2390*/  IMAD.U32 R12, R12, 0x10000, RZ ;  /* 0x000100000c0c7824 */ /* 0x000fe400078e00ff */
[----:B------:R-:W-:-:S02]  /*23a0*/  FFMA.FTZ R114, R95, R14, R114 ;  /* 0x0000000e5f727223 */ /* 0x000fc40000010072 */
[----:B------:R-:W-:Y:S01]  /*23b0*/  FFMA.FTZ R15, R104, R12, R15 ;  /* 0x0000000c680f7223 */ /* 0x000fe2000001000f */
[----:B----4-:R-:W-:-:S04]  /*23c0*/  IMAD.U32 R12, R116, 0x10000, RZ ;  /* 0x00010000740c7824 */ /* 0x010fc800078e00ff */
[----:B------:R-:W-:Y:S01]  /*23d0*/  FFMA.FTZ R114, R99, R12, R114 ;  /* 0x0000000c63727223 */ /* 0x000fe20000010072 */
[----:B------:R-:W-:Y:S02]  /*23e0*/  PRMT R12, R118, 0x7632, R12 ;  /* 0x00007632760c7816 */ /* 0x000fe4000000000c */
[----:B------:R-:W-:-:S03]  /*23f0*/  PRMT R113, R113, 0x7632, R113 ;  /* 0x0000763271717816 */ /* 0x000fc60000000071 */
[----:B------:R-:W-:Y:S01]  /*2400*/  IMAD.U32 R12, R12, 0x10000, RZ ;  /* 0x000100000c0c7824 */ /* 0x000fe200078e00ff */
[----:B------:R-:W-:-:S03]  /*2410*/  SHF.L.U32 R115, R115, 0x10, RZ ;  /* 0x0000001073737819 */ /* 0x000fc600000006ff */
[----:B------:R-:W-:Y:S01]  /*2420*/  FFMA.FTZ R15, R106, R12, R15 ;  /* 0x0000000c6a0f7223 */ /* 0x000fe2000001000f */
[----:B------:R-:W-:Y:S01]  /*2430*/  PRMT R12, R117, 0x7632, R12 ;  /* 0x00007632750c7816 */ /* 0x000fe2000000000c */
[----:B------:R-:W-:Y:S01]  /*2440*/  IMAD.U32 R113, R113, 0x10000, RZ ;  /* 0x0001000071717824 */ /* 0x000fe200078e00ff */
[----:B------:R-:W-:Y:S01]  /*2450*/  PRMT R116, R116, 0x7632, R116 ;  /* 0x0000763274747816 */ /* 0x000fe20000000074 */
[----:B------:R-:W-:Y:S01]  /*2460*/  FFMA.FTZ R120, R21, R115, R120 ;  /* 0x0000007315787223 */ /* 0x000fe20000010078 */
[----:B------:R-:W-:Y:S01]  /*2470*/  IMAD.U32 R118, R118, 0x10000, RZ ;  /* 0x0001000076767824 */ /* 0x000fe200078e00ff */
[----:B------:R-:W-:Y:S01]  /*2480*/  SHF.L.U32 R117, R117, 0x10, RZ ;  /* 0x0000001075757819 */ /* 0x000fe200000006ff */
[----:B------:R-:W-:Y:S01]  /*2490*/  IMAD.U32 R12, R12, 0x10000, RZ ;  /* 0x000100000c0c7824 */ /* 0x000fe200078e00ff */
[----:B------:R-:W-:Y:S01]  /*24a0*/  SHF.L.U32 R116, R116, 0x10, RZ ;  /* 0x0000001074747819 */ /* 0x000fe200000006ff */
[----:B------:R-:W-:Y:S01]  /*24b0*/  FFMA.FTZ R112, R107, R113, R112 ;  /* 0x000000716b707223 */ /* 0x000fe20000010070 */
[----:B------:R-:W-:Y:S01]  /*24c0*/  FFMA.FTZ R118, R23, R118, R120 ;  /* 0x0000007617767223 */ /* 0x000fe20000010078 */
[----:B------:R-:W-:Y:S01]  /*24d0*/  FFMA.FTZ R15, R108, R12, R15 ;  /* 0x0000000c6c0f7223 */ /* 0x000fe2000001000f */
[----:B------:R-:W-:Y:S01]  /*24e0*/  PRMT R12, R119, 0x7632, R12 ;  /* 0x00007632770c7816 */ /* 0x000fe2000000000c */
[----:B------:R-:W-:Y:S01]  /*24f0*/  FFMA.FTZ R13, R109, R116, R112 ;  /* 0x000000746d0d7223 */ /* 0x000fe20000010070 */
[----:B------:R-:W-:Y:S01]  /*2500*/  FFMA.FTZ R118, R97, R117, R118 ;  /* 0x0000007561767223 */ /* 0x000fe20000010076 */
[----:B------:R-:W-:Y:S01]  /*2510*/  IMAD.U32 R119, R119, 0x10000, RZ ;  /* 0x0001000077777824 */ /* 0x000fe200078e00ff */
[----:B------:R-:W-:Y:S01]  /*2520*/  SHF.L.U32 R12, R12, 0x10, RZ ;  /* 0x000000100c0c7819 */ /* 0x000fe200000006ff */
[----:B------:R-:W-:-:S02]  /*2530*/  FADD.FTZ R13, R114, R13 ;  /* 0x0000000d720d7221 */ /* 0x000fc40000010000 */
[----:B------:R-:W-:Y:S01]  /*2540*/  FFMA.FTZ R118, R101, R119, R118 ;  /* 0x0000007765767223 */ /* 0x000fe20000010076 */
[----:B------:R-:W-:Y:S01]  /*2550*/  LOP3.LUT R14, R0, 0x1, RZ, 0xc0, !PT ;  /* 0x00000001000e7812 */ /* 0x000fe200078ec0ff */
[----:B------:R-:W-:Y:S02]  /*2560*/  FFMA.FTZ R12, R110, R12, R15 ;  /* 0x0000000c6e0c7223 */ /* 0x000fe4000001000f */
[----:B------:R-:W-:Y:S01]  /*2570*/  FADD.FTZ R13, R118, R13 ;  /* 0x0000000d760d7221 */ /* 0x000fe20000010000 */
[----:B------:R-:W-:-:S03]  /*2580*/  ISETP.NE.U32.AND P1, PT, R14, 0x1, PT ;  /* 0x000000010e00780c */ /* 0x000fc60003f25070 */
[----:B------:R-:W-:Y:S01]  /*2590*/  FADD.FTZ R12, R12, R13 ;  /* 0x0000000d0c0c7221 */ /* 0x000fe20000010000 */
[----:B------:R-:W-:Y:S09]  /*25a0*/  BRA.DIV UR4, `(.L_x_18632) ;  /* 0x0000005a04c47947 */ /* 0x000ff2000b800000 */
[----:B------:R0:W1:Y:S02]  /*25b0*/  SHFL.BFLY PT, R13, R12, 0x1, 0x1f ;  /* 0x0c201f000c0d7f89 */ /* 0x00006400000e0000 */
.L_x_18694:
[----:B------:R-:W-:Y:S02]  /*25c0*/  VIADD R14, R111, 0x1 ;  /* 0x000000016f0e7836 */ /* 0x000fe40000000000 */
[----:B-1----:R-:W-:Y:S01]  /*25d0*/  FADD.FTZ R13, R12, R13 ;  /* 0x0000000d0c0d7221 */ /* 0x002fe20000010000 */
[----:B------:R-:W-:Y:S01]  /*25e0*/  IADD3 R29, PT, PT, R29, 0x4, RZ ;  /* 0x000000041d1d7810 */ /* 0x000fe20007ffe0ff */
[----:B------:R-:W-:Y:S01]  /*25f0*/  VIADD R111, R111, 0x40 ;  /* 0x000000406f6f7836 */ /* 0x000fe20000000000 */
[----:B------:R-:W-:-:S05]  /*2600*/  I2FP.F32.S32 R15, R14 ;  /* 0x0000000e000f7245 */ /* 0x000fca0000201400 */
[----:B------:R-:W-:-:S05]  /*2610*/  FMUL.FTZ R15, R15, R2 ;  /* 0x000000020f0f7220 */ /* 0x000fca0000410000 */
[----:B------:R-:W-:Y:S01]  /*2620*/  FSEL R14, R15, RZ, P0 ;  /* 0x000000ff0f0e7208 */ /* 0x000fe20000000000 */
[C---:B------:R-:W-:Y:S02]  /*2630*/  @P1 VIADD R15, R50.reuse, 0xffffffff ;  /* 0xffffffff320f1836 */ /* 0x040fe40000000000 */
        /* <DEDUP_REMOVED lines=12> */
.L_x_18631:
[----:B------:R-:W-:Y:S05]  /*2700*/  BSYNC B0 ;  /* 0x0000000000007941 */ /* 0x000fea0003800000 */
.L_x_18630:
[----:B------:R-:W-:Y:S01]  /*2710*/  UIADD3 UR4, UPT, UPT, -UR15, UR16, URZ ;  /* 0x000000100f047290 */ /* 0x000fe2000fffe1ff */
[----:B-----5:R-:W-:-:S03]  /*2720*/  MOV R2, 0x400 ;  /* 0x0000040000027802 */ /* 0x020fc60000000f00 */
[----:B------:R-:W-:-:S06]  /*2730*/  ULEA UR4, UR4, UR14, 0x4 ;  /* 0x0000000e04047291 */ /* 0x000fcc000f8e20ff */
[----:B------:R-:W-:Y:S01]  /*2740*/  IMAD.U32 R6, RZ, RZ, UR4 ;  /* 0x00000004ff067e24 */ /* 0x000fe2000f8e00ff */
[----:B------:R-:W-:-:S04]  /*2750*/  UMOV UR4, 0xffffffff ;  /* 0xffffffff00047882 */ /* 0x000fc80000000000 */
[----:B------:R-:W-:Y:S01]  /*2760*/  VIMNMX R6, PT, PT, R6, UR11, PT ;  /* 0x0000000b06067c48 */ /* 0x000fe2000bfe0100 */
[----:B------:R-:W-:Y:S06]  /*2770*/  BRA.DIV UR4, `(.L_x_18634) ;  /* 0x0000005a04787947 */ /* 0x000fec000b800000 */
[----:B------:R-:W0:Y:S02]  /*2780*/  SHFL.BFLY PT, R5, R102, 0x10, 0x1f ;  /* 0x0e001f0066057f89 */ /* 0x000e2400000e0000 */
[----:B0-----:R-:W-:-:S05]  /*2790*/  FMNMX.FTZ R5, R5, R102, !PT ;  /* 0x0000006605057209 */ /* 0x001fca0007810000 */
[----:B------:R-:W0:Y:S02]  /*27a0*/  SHFL.BFLY PT, R4, R5, 0x8, 0x1f ;  /* 0x0d001f0005047f89 */ /* 0x000e2400000e0000 */
[----:B0-----:R-:W-:-:S05]  /*27b0*/  FMNMX.FTZ R4, R5, R4, !PT ;  /* 0x0000000405047209 */ /* 0x001fca0007810000 */
[----:B------:R-:W0:Y:S02]  /*27c0*/  SHFL.BFLY PT, R7, R4, 0x4, 0x1f ;  /* 0x0c801f0004077f89 */ /* 0x000e2400000e0000 */
[----:B0-----:R-:W-:-:S05]  /*27d0*/  FMNMX.FTZ R7, R4, R7, !PT ;  /* 0x0000000704077209 */ /* 0x001fca0007810000 */
[----:B------:R0:W1:Y:S02]  /*27e0*/  SHFL.BFLY PT, R8, R7, 0x2, 0x1f ;  /* 0x0c401f0007087f89 */ /* 0x00006400000e0000 */
.L_x_18700:
[----:B------:R-:W-:Y:S01]  /*27f0*/  IADD3 R4, PT, PT, R2, 0x180, RZ ;  /* 0x0000018002047810 */ /* 0x000fe20007ffe0ff */
[----:B------:R-:W-:Y:S05]  /*2800*/  WARPSYNC.ALL ;  /* 0x0000000000007948 */ /* 0x000fea0003800000 */
[----:B------:R-:W-:Y:S02]  /*2810*/  LOP3.LUT P0, R12, R0, 0x1f, RZ, 0xc0, !PT ;  /* 0x0000001f000c7812 */ /* 0x000fe4000780c0ff */
[----:B------:R-:W-:Y:S02]  /*2820*/  SHF.R.U32.HI R13, RZ, 0x5, R0 ;  /* 0x00000005ff0d7819 */ /* 0x000fe40000011600 */
[----:B------:R-:W-:-:S02]  /*2830*/  LEA R4, R3, R4, 0x18 ;  /* 0x0000000403047211 */ /* 0x000fc400078ec0ff */
[----:B-1----:R-:W-:-:S03]  /*2840*/  FMNMX.FTZ R8, R7, R8, !PT ;  /* 0x0000000807087209 */ /* 0x002fc60007810000 */
[----:B0-----:R-:W-:-:S05]  /*2850*/  IMAD R7, R13, 0x4, R4 ;  /* 0x000000040d077824 */ /* 0x001fca00078e0204 */
[----:B------:R0:W-:Y:S01]  /*2860*/  @!P0 STS [R7], R8 ;  /* 0x0000000807008388 */ /* 0x0001e20000000800 */
[----:B------:R-:W-:Y:S01]  /*2870*/  BAR.SYNC.DEFER_BLOCKING 0x0 ;  /* 0x0000000000007b1d */ /* 0x000fe20000010000 */
[C---:B------:R-:W-:Y:S01]  /*2880*/  ISETP.GT.U32.AND P1, PT, R12.reuse, 0x3, PT ;  /* 0x000000030c00780c */ /* 0x040fe20003f24070 */
[----:B0-----:R-:W-:Y:S01]  /*2890*/  IMAD R8, R12, 0x4, R4 ;  /* 0x000000040c087824 */ /* 0x001fe200078e0204 */
[----:B------:R-:W-:Y:S01]  /*28a0*/  MOV R9, 0xff7fffff ;  /* 0xff7fffff00097802 */ /* 0x000fe20000000f00 */
[----:B------:R-:W-:Y:S02]  /*28b0*/  IMAD.MOV.U32 R11, RZ, RZ, RZ ;  /* 0x000000ffff0b7224 */ /* 0x000fe400078e00ff */
[----:B------:R-:W-:Y:S08]  /*28c0*/  BSSY.RECONVERGENT B0, `(.L_x_18635) ;  /* 0x00000eb000007945 */ /* 0x000ff00003800200 */
[----:B------:R-:W0:Y:S04]  /*28d0*/  @!P1 LDS R9, [R8] ;  /* 0x0000000008099984 */ /* 0x000e280000000800 */
[----:B0-----:R-:W0:Y:S02]  /*28e0*/  SHFL.BFLY PT, R4, R9, 0x2, 0x1f ;  /* 0x0c401f0009047f89 */ /* 0x001e2400000e0000 */
[----:B0-----:R-:W-:-:S05]  /*28f0*/  FMNMX.FTZ R10, R4, R9, !PT ;  /* 0x00000009040a7209 */ /* 0x001fca0007810000 */
[----:B------:R-:W0:Y:S02]  /*2900*/  SHFL.BFLY PT, R5, R10, 0x1, 0x1f ;  /* 0x0c201f000a057f89 */ /* 0x000e2400000e0000 */
[----:B0-----:R-:W-:Y:S01]  /*2910*/  FMNMX.FTZ R4, R10, R5, !PT ;  /* 0x000000050a047209 */ /* 0x001fe20007810000 */
[----:B------:R-:W-:-:S05]  /*2920*/  VIADD R5, R6, -UR14 ;  /* 0x8000000e06057c36 */ /* 0x000fca0008000000 */
[----:B------:R-:W-:Y:S01]  /*2930*/  ISETP.GE.AND P2, PT, R0, R5, PT ;  /* 0x000000050000720c */ /* 0x000fe20003f46270 */
[----:B------:R-:W0:-:S12]  /*2940*/  SHFL.IDX PT, R4, R4, RZ, 0x1f ;  /* 0x00001fff04047589 */ /* 0x000e1800000e0000 */
[----:B------:R-:W-:Y:S05]  /*2950*/  @P2 BRA `(.L_x_18636) ;  /* 0x0000000c00842947 */ /* 0x000fea0003800000 */
[----:B------:R-:W-:Y:S01]  /*2960*/  LOP3.LUT R9, RZ, R0, RZ, 0x33, !PT ;  /* 0x00000000ff097212 */ /* 0x000fe200078e33ff */
[----:B------:R-:W-:Y:S03]  /*2970*/  BSSY.RECONVERGENT B1, `(.L_x_18637) ;  /* 0x000001c000017945 */ /* 0x000fe60003800200 */
[----:B------:R-:W-:-:S04]  /*2980*/  IADD3 R9, PT, PT, R6, R9, RZ ;  /* 0x0000000906097210 */ /* 0x000fc80007ffe0ff */
[C---:B------:R-:W-:Y:S01]  /*2990*/  LOP3.LUT R10, R9.reuse, 0x180, RZ, 0xc0, !PT ;  /* 0x00000180090a7812 */ /* 0x040fe200078ec0ff */
[----:B------:R-:W-:-:S03]  /*29a0*/  VIADD R11, R9, -UR14 ;  /* 0x8000000e090b7c36 */ /* 0x000fc60008000000 */
[----:B------:R-:W-:Y:S02]  /*29b0*/  ISETP.NE.AND P0, PT, R10, 0x180, PT ;  /* 0x000001800a00780c */ /* 0x000fe40003f05270 */
[----:B------:R-:W-:Y:S01]  /*29c0*/  ISETP.GE.U32.AND P3, PT, R11, 0x180, PT ;  /* 0x000001800b00780c */ /* 0x000fe20003f66070 */
[----:B------:R-:W-:Y:S01]  /*29d0*/  IMAD.MOV.U32 R11, RZ, RZ, RZ ;  /* 0x000000ffff0b7224 */ /* 0x000fe200078e00ff */
[----:B------:R-:W-:-:S09]  /*29e0*/  MOV R10, R0 ;  /* 0x00000000000a7202 */ /* 0x000fd20000000f00 */
[----:B------:R-:W-:Y:S05]  /*29f0*/  @!P0 BRA `(.L_x_18638) ;  /* 0x00000000004c8947 */ /* 0x000fea0003800000 */
[----:B------:R-:W-:Y:S01]  /*2a00*/  VIADD R10, R2, 0x1a0 ;  /* 0x000001a0020a7836 */ /* 0x000fe20000000000 */
[----:B------:R-:W-:Y:S01]  /*2a10*/  LEA.HI R9, R9, 0x1, RZ, 0x19 ;  /* 0x0000000109097811 */ /* 0x000fe200078fc8ff */
[----:B------:R-:W-:-:S03]  /*2a20*/  IMAD.MOV.U32 R11, RZ, RZ, RZ ;  /* 0x000000ffff0b7224 */ /* 0x000fc600078e00ff */
[----:B------:R-:W-:Y:S02]  /*2a30*/  LEA R15, R3, R10, 0x18 ;  /* 0x0000000a030f7211 */ /* 0x000fe400078ec0ff */
[----:B------:R-:W-:Y:S02]  /*2a40*/  LOP3.LUT R9, R9, 0x3, RZ, 0xc0, !PT ;  /* 0x0000000309097812 */ /* 0x000fe400078ec0ff */
[----:B------:R-:W-:Y:S01]  /*2a50*/  MOV R10, R0 ;  /* 0x00000000000a7202 */ /* 0x000fe20000000f00 */
[----:B------:R-:W-:Y:S02]  /*2a60*/  IMAD R14, R0, 0x4, R15 ;  /* 0x00000004000e7824 */ /* 0x000fe400078e020f */
[----:B------:R-:W-:-:S07]  /*2a70*/  IMAD.MOV R9, RZ, RZ, -R9 ;  /* 0x000000ffff097224 */ /* 0x000fce00078e0a09 */
.L_x_18639:
        /* <DEDUP_REMOVED lines=11> */
.L_x_18638:
[----:B------:R-:W-:Y:S05]  /*2b30*/  BSYNC.RECONVERGENT B1 ;  /* 0x0000000000017941 */ /* 0x000fea0003800200 */
.L_x_18637:
        /* <DEDUP_REMOVED lines=12> */
.L_x_18642:
        /* <DEDUP_REMOVED lines=100> */
.L_x_18641:
[----:B------:R-:W-:Y:S05]  /*3240*/  BSYNC.RECONVERGENT B1 ;  /* 0x0000000000017941 */ /* 0x000fea0003800200 */
.L_x_18640:
        /* <DEDUP_REMOVED lines=55> */
.L_x_18644:
[----:B------:R-:W-:Y:S05]  /*35c0*/  BSYNC.RECONVERGENT B1 ;  /* 0x0000000000017941 */ /* 0x000fea0003800200 */
.L_x_18643:
        /* <DEDUP_REMOVED lines=26> */
.L_x_18636:
[----:B------:R-:W-:Y:S05]  /*3770*/  BSYNC.RECONVERGENT B0 ;  /* 0x0000000000007941 */ /* 0x000fea0003800200 */
.L_x_18635:
        /* <DEDUP_REMOVED lines=41> */
.L_x_18649:
[----:B------:R-:W3:Y:S01]  /*3a10*/  LDS R7, [R8] ;  /* 0x0000000008077984 */ /* 0x000ee20000000800 */
[----:B------:R-:W-:-:S04]  /*3a20*/  IADD3 R9, PT, PT, R9, 0x1, RZ ;  /* 0x0000000109097810 */ /* 0x000fc80007ffe0ff */
[----:B------:R-:W-:Y:S01]  /*3a30*/  ISETP.NE.AND P0, PT, R9, RZ, PT ;  /* 0x000000ff0900720c */ /* 0x000fe20003f05270 */
[----:B---3--:R-:W-:-:S05]  /*3a40*/  FMUL.FTZ R7, R7, R36 ;  /* 0x0000002407077220 */ /* 0x008fca0000410000 */
[----:B------:R2:W-:Y:S02]  /*3a50*/  STS [R8], R7 ;  /* 0x0000000708007388 */ /* 0x0005e40000000800 */
[----:B--2---:R-:W-:-:S05]  /*3a60*/  VIADD R8, R8, 0x200 ;  /* 0x0000020008087836 */ /* 0x004fca0000000000 */
[----:B------:R-:W-:Y:S05]  /*3a70*/  @P0 BRA `(.L_x_18649) ;  /* 0xfffffffc00e40947 */ /* 0x000fea000383ffff */
.L_x_18648:
[----:B------:R-:W-:Y:S05]  /*3a80*/  BSYNC.RECONVERGENT B1 ;  /* 0x0000000000017941 */ /* 0x000fea0003800200 */
.L_x_18647:
        /* <DEDUP_REMOVED lines=12> */
.L_x_18652:
        /* <DEDUP_REMOVED lines=52> */
.L_x_18651:
[----:B------:R-:W-:Y:S05]  /*3e90*/  BSYNC.RECONVERGENT B1 ;  /* 0x0000000000017941 */ /* 0x000fea0003800200 */
.L_x_18650:
[----:B------:R-:W-:Y:S01]  /*3ea0*/  IADD3 R8, PT, PT, R5, -R6, RZ ;  /* 0x8000000605087210 */ /* 0x000fe20007ffe0ff */
[----:B------:R-:W-:Y:S03]  /*3eb0*/  BSSY.RECONVERGENT B1, `(.L_x_18653) ;  /* 0x000001e000017945 */ /* 0x000fe60003800200 */
        /* <DEDUP_REMOVED lines=29> */
.L_x_18654:
[----:B------:R-:W-:Y:S05]  /*4090*/  BSYNC.RECONVERGENT B1 ;  /* 0x0000000000017941 */ /* 0x000fea0003800200 */
.L_x_18653:
        /* <DEDUP_REMOVED lines=14> */
.L_x_18646:
[----:B------:R-:W-:Y:S05]  /*4180*/  BSYNC.RECONVERGENT B0 ;  /* 0x0000000000007941 */ /* 0x000fea0003800200 */
.L_x_18645:
[----:B------:R-:W-:Y:S01]  /*4190*/  BAR.SYNC.DEFER_BLOCKING 0x0 ;  /* 0x0000000000007b1d */ /* 0x000fe20000010000 */
[----:B------:R-:W-:Y:S02]  /*41a0*/  ISETP.NE.AND P0, PT, R0, RZ, PT ;  /* 0x000000ff0000720c */ /* 0x000fe40003f05270 */
[----:B------:R-:W-:-:S03]  /*41b0*/  LOP3.LUT R32, R13, UR15, RZ, 0xfc, !PT ;  /* 0x0000000f0d207c12 */ /* 0x000fc6000f8efcff */
[----:B------:R-:W4:Y:S01]  /*41c0*/  LDCU UR20, c[0x0][0x370] ;  /* 0x00006e00ff1477ac */ /* 0x000f220008000800 */
[----:B------:R-:W-:Y:S01]  /*41d0*/  BSSY.RECONVERGENT B0, `(.L_x_18655) ;  /* 0x0000015000007945 */ /* 0x000fe20003800200 */
[----:B------:R-:W0:Y:S01]  /*41e0*/  LDCU UR22, c[0x0][0x3dc] ;  /* 0x00007b80ff1677ac */ /* 0x000e220008000800 */
[----:B------:R-:W0:Y:S05]  /*41f0*/  LDCU UR21, c[0x0][0x378] ;  /* 0x00006f00ff1577ac */ /* 0x000e2a0008000800 */
[----:B------:R-:W-:Y:S05]  /*4200*/  @P0 BRA `(.L_x_18656) ;  /* 0x0000000000440947 */ /* 0x000fea0003800000 */
[----:B------:R-:W5:Y:S01]  /*4210*/  LDCU.128 UR4, c[0x0][0x380] ;  /* 0x00007000ff0477ac */ /* 0x000f620008000c00 */
[----:B----4-:R-:W-:-:S04]  /*4220*/  UIMAD UR8, UR17, UR20, UR19 ;  /* 0x00000014110872a4 */ /* 0x010fc8000f8e0213 */
        /* <DEDUP_REMOVED lines=8> */
[----:B--2---:R-:W-:Y:S01]  /*42b0*/  MOV R6, UR6 ;  /* 0x0000000600067c02 */ /* 0x004fe20008000f00 */
[----:B------:R-:W-:-:S02]  /*42c0*/  UIADD3.X UR5, UPT, UPT, UR9, UR5, URZ, UP1, !UPT ;  /* 0x0000000509057290 */ /* 0x000fc40008ffe4ff */
[----:B------:R-:W-:Y:S02]  /*42d0*/  IMAD.U32 R8, RZ, RZ, UR4 ;  /* 0x00000004ff087e24 */ /* 0x000fe4000f8e00ff */
[----:B------:R-:W-:Y:S02]  /*42e0*/  IMAD.U32 R7, RZ, RZ, UR7 ;  /* 0x00000007ff077e24 */ /* 0x000fe4000f8e00ff */
[----:B------:R-:W-:-:S03]  /*42f0*/  MOV R9, UR5 ;  /* 0x0000000500097c02 */ /* 0x000fc60008000f00 */
[----:B------:R0:W-:Y:S04]  /*4300*/  STG.E desc[UR12][R6.64], R4 ;  /* 0x0000000406007986 */ /* 0x0001e8000c10190c */
[----:B------:R0:W-:Y:S02]  /*4310*/  STG.E desc[UR12][R8.64], R35 ;  /* 0x0000002308007986 */ /* 0x0001e4000c10190c */
.L_x_18656:
[----:B0---4-:R-:W-:Y:S05]  /*4320*/  BSYNC.RECONVERGENT B0 ;  /* 0x0000000000007941 */ /* 0x011fea0003800200 */
.L_x_18655:
[----:B------:R-:W-:Y:S01]  /*4330*/  ISETP.GE.U32.AND P0, PT, R32, UR16, PT ;  /* 0x0000001020007c0c */ /* 0x000fe2000bf06070 */
[----:B------:R-:W0:Y:S01]  /*4340*/  LDCU.64 UR6, c[0x0][0x3a8] ;  /* 0x00007500ff0677ac */ /* 0x000e220008000a00 */
[----:B------:R-:W-:Y:S01]  /*4350*/  BSSY.RECONVERGENT B0, `(.L_x_18657) ;  /* 0x000032e000007945 */ /* 0x000fe20003800200 */
[----:B------:R-:W-:Y:S02]  /*4360*/  CS2R R16, SRZ ;  /* 0x0000000000107805 */ /* 0x000fe4000001ff00 */
[----:B------:R-:W-:Y:S02]  /*4370*/  CS2R R18, SRZ ;  /* 0x0000000000127805 */ /* 0x000fe4000001ff00 */
[----:B------:R-:W-:Y:S02]  /*4380*/  CS2R R20, SRZ ;  /* 0x0000000000147805 */ /* 0x000fe4000001ff00 */
[----:B------:R-:W-:Y:S02]  /*4390*/  CS2R R22, SRZ ;  /* 0x0000000000167805 */ /* 0x000fe4000001ff00 */
[----:B------:R-:W-:-:S02]  /*43a0*/  CS2R R24, SRZ ;  /* 0x0000000000187805 */ /* 0x000fc4000001ff00 */
[----:B------:R-:W-:Y:S01]  /*43b0*/  CS2R R26, SRZ ;  /* 0x00000000001a7805 */ /* 0x000fe2000001ff00 */
[----:B------:R-:W-:Y:S06]  /*43c0*/  @P0 BRA `(.L_x_18658) ;  /* 0x0000003000980947 */ /* 0x000fec0003800000 */
[----:B------:R-:W4:Y:S01]  /*43d0*/  LDCU UR4, c[0x0][0x3c8] ;  /* 0x00007900ff0477ac */ /* 0x000f220008000800 */
[----:B------:R-:W-:Y:S01]  /*43e0*/  IMAD.WIDE.U32 R4, R32, 0x4, RZ ;  /* 0x0000000420047825 */ /* 0x000fe200078e00ff */
[----:B--2---:R-:W-:Y:S02]  /*43f0*/  SHF.L.U32 R6, R0, 0x5, RZ ;  /* 0x0000000500067819 */ /* 0x004fe400000006ff */
[----:B------:R-:W-:Y:S01]  /*4400*/  CS2R R16, SRZ ;  /* 0x0000000000107805 */ /* 0x000fe2000001ff00 */
[----:B------:R-:W2:Y:S01]  /*4410*/  LDCU UR5, c[0x0][0x3e0] ;  /* 0x00007c00ff0577ac */ /* 0x000ea20008000800 */
[----:B------:R-:W-:Y:S01]  /*4420*/  VIADD R2, R2, 0x1a0 ;  /* 0x000001a002027836 */ /* 0x000fe20000000000 */
[----:B------:R-:W-:Y:S01]  /*4430*/  LOP3.LUT R6, R6, 0x20, RZ, 0xe2, !PT ;  /* 0x0000002006067812 */ /* 0x000fe200078ee2ff */
[----:B------:R-:W-:Y:S01]  /*4440*/  IMAD.SHL.U32 R34, R0, 0x8, RZ ;  /* 0x0000000800227824 */ /* 0x000fe200078e00ff */
[----:B------:R-:W5:Y:S01]  /*4450*/  LDCU.64 UR8, c[0x0][0x3b8] ;  /* 0x00007700ff0877ac */ /* 0x000f620008000a00 */
[----:B------:R-:W-:-:S02]  /*4460*/  IADD3 R31, PT, PT, R32, 0x1, RZ ;  /* 0x00000001201f7810 */ /* 0x000fc40007ffe0ff */
[----:B------:R-:W-:Y:S02]  /*4470*/  CS2R R18, SRZ ;  /* 0x0000000000127805 */ /* 0x000fe4000001ff00 */
[----:B------:R-:W-:Y:S01]  /*4480*/  LEA R3, R3, R2, 0x18 ;  /* 0x0000000203037211 */ /* 0x000fe200078ec0ff */
[C---:B------:R-:W-:Y:S01]  /*4490*/  IMAD R6, R13.reuse, 0x40, R6 ;  /* 0x000000400d067824 */ /* 0x040fe200078e0206 */
[----:B------:R-:W-:Y:S02]  /*44a0*/  LEA R2, R13, UR14, 0x4 ;  /* 0x0000000e0d027c11 */ /* 0x000fe4000f8e20ff */
[----:B------:R-:W-:Y:S02]  /*44b0*/  CS2R R20, SRZ ;  /* 0x0000000000147805 */ /* 0x000fe4000001ff00 */
[----:B------:R-:W-:Y:S02]  /*44c0*/  LOP3.LUT R15, R34, 0x8, RZ, 0xc0, !PT ;  /* 0x00000008220f7812 */ /* 0x000fe400078ec0ff */
[----:B------:R-:W-:-:S02]  /*44d0*/  CS2R R22, SRZ ;  /* 0x0000000000167805 */ /* 0x000fc4000001ff00 */
[----:B------:R-:W-:Y:S01]  /*44e0*/  IADD3 R30, PT, PT, R6, 0x10, R3 ;  /* 0x00000010061e7810 */ /* 0x000fe20007ffe003 */
[----:B----4-:R-:W-:Y:S01]  /*44f0*/  UIMAD UR4, UR17, UR4, URZ ;  /* 0x00000004110472a4 */ /* 0x010fe2000f8e02ff */
[----:B------:R-:W-:Y:S02]  /*4500*/  IADD3 R15, PT, PT, R2, 0x3, R15 ;  /* 0x00000003020f7810 */ /* 0x000fe40007ffe00f */
[----:B------:R-:W-:Y:S02]  /*4510*/  CS2R R24, SRZ ;  /* 0x0000000000187805 */ /* 0x000fe4000001ff00 */
[----:B------:R-:W-:Y:S01]  /*4520*/  CS2R R26, SRZ ;  /* 0x00000000001a7805 */ /* 0x000fe2000001ff00 */
[----:B--2---:R-:W-:Y:S01]  /*4530*/  IMAD R28, R28, UR5, RZ ;  /* 0x000000051c1c7c24 */ /* 0x004fe2000f8e02ff */
[----:B------:R-:W-:Y:S01]  /*4540*/  LOP3.LUT R34, R34, 0xf8, RZ, 0xc0, !PT ;  /* 0x000000f822227812 */ /* 0x000fe200078ec0ff */
[----:B------:R-:W-:Y:S01]  /*4550*/  IMAD.U32 R7, RZ, RZ, UR4 ;  /* 0x00000004ff077e24 */ /* 0x000fe2000f8e00ff */
[----:B------:R-:W-:-:S02]  /*4560*/  UIADD3 UR4, UPT, UPT, UR11, 0xf, URZ ;  /* 0x0000000f0b047890 */ /* 0x000fc4000fffe0ff */
[----:B------:R-:W-:Y:S01]  /*4570*/  SHF.R.S32.HI R29, RZ, 0x1f, R28 ;  /* 0x0000001fff1d7819 */ /* 0x000fe2000001141c */
[----:B------:R-:W-:Y:S01]  /*4580*/  IMAD.WIDE R4, R7, 0x4, R4 ;  /* 0x0000000407047825 */ /* 0x000fe200078e0204 */
[----:B------:R-:W-:Y:S02]  /*4590*/  USHF.R.U32.HI UR4, URZ, 0x4, UR4 ;  /* 0x00000004ff047899 */ /* 0x000fe40008011604 */
[----:B-----5:R-:W-:-:S04]  /*45a0*/  IADD3 R14, P0, PT, R4, UR8, RZ ;  /* 0x00000008040e7c10 */ /* 0x020fc8000ff1e0ff */
[----:B------:R-:W-:Y:S01]  /*45b0*/  VIADD R32, R32, -UR4 ;  /* 0x8000000420207c36 */ /* 0x000fe20008000000 */
[----:B------:R-:W-:-:S08]  /*45c0*/  IADD3.X R33, PT, PT, R5, UR9, RZ, P0, !PT ;  /* 0x0000000905217c10 */ /* 0x000fd000087fe4ff */
.L_x_18683:
[----:B------:R-:W-:Y:S01]  /*45d0*/  IMAD.MOV.U32 R4, RZ, RZ, R14 ;  /* 0x000000ffff047224 */ /* 0x000fe200078e000e */
[----:B------:R-:W-:Y:S01]  /*45e0*/  MOV R5, R33 ;  /* 0x0000002100057202 */ /* 0x000fe20000000f00 */
[----:B-1----:R-:W1:Y:S04]  /*45f0*/  LDS.128 R8, [R30] ;  /* 0x000000001e087984 */ /* 0x002e680000000c00 */
        /* <DEDUP_REMOVED lines=61> */
[----:B------:R-:W-:Y:S01]  /*49d0*/  ISETP.GE.AND P5, PT, R71, UR11, PT ;  /* 0x0000000b47007c0c */ /* 0x000fe2000bfa6270 */
[----:B------:R-:W-:Y:S01]  /*49e0*/  VIADD R71, R15, 0xfffffffe ;  /* 0xfffffffe0f477836 */ /* 0x000fe20000000000 */
[----:B------:R-:W-:Y:S02]  /*49f0*/  ISETP.GE.AND P1, PT, R7, UR11, PT ;  /* 0x0000000b07007c0c */ /* 0x000fe4000bf26270 */
[----:B------:R-:W-:-:S02]  /*4a00*/  ISETP.GE.AND P6, PT, R15, UR11, PT ;  /* 0x0000000b0f007c0c */ /* 0x000fc4000bfc6270 */
        /* <DEDUP_REMOVED lines=20> */
.L_x_18660:
[----:B------:R-:W-:Y:S05]  /*4b50*/  BSYNC.RECONVERGENT B1 ;  /* 0x0000000000017941 */ /* 0x000fea0003800200 */
.L_x_18659:
[----:B------:R-:W-:Y:S01]  /*4b60*/  MOV R7, R75 ;  /* 0x0000004b00077202 */ /* 0x000fe20000000f00 */
[----:B-----5:R-:W-:Y:S02]  /*4b70*/  HFMA2.BF16_V2 R71, R5, R8, -RZ ;  /* 0x0000000805477231 */ /* 0x020fe400003000ff */
[----:B------:R-:W-:Y:S02]  /*4b80*/  IMAD.MOV.U32 R8, RZ, RZ, R76 ;  /* 0x000000ffff087224 */ /* 0x000fe400078e004c */
[----:B------:R-:W-:Y:S02]  /*4b90*/  HMUL2.BF16_V2 R72, R4, R9 ;  /* 0x0000000904487232 */ /* 0x000fe40000200000 */
        /* <DEDUP_REMOVED lines=11> */
[----:B------:R-:W-:Y:S01]  /*4c50*/  PRMT R73, R73, 0x7632, R73 ;  /* 0x0000763249497816 */ /* 0x000fe20000000049 */
[----:B------:R0:W5:Y:S01]  /*4c60*/  LDG.E.CONSTANT R71, desc[UR12][R2.64+0x204] ;  /* 0x0002040c02477981 */ /* 0x000162000c1e9900 */
[----:B------:R-:W-:Y:S01]  /*4c70*/  PRMT R9, R74, 0x7632, R9 ;  /* 0x000076324a097816 */ /* 0x000fe20000000009 */
[----:B------:R-:W-:Y:S01]  /*4c80*/  FADD.FTZ R10, R75, R10 ;  /* 0x0000000a4b0a7221 */ /* 0x000fe20000010000 */
[----:B------:R-:W-:Y:S01]  /*4c90*/  SHF.L.U32 R72, R72, 0x10, RZ ;  /* 0x0000001048487819 */ /* 0x000fe200000006ff */
[----:B------:R-:W-:Y:S01]  /*4ca0*/  FADD.FTZ R11, R11, R76 ;  /* 0x0000004c0b0b7221 */ /* 0x000fe20000010000 */
[----:B------:R-:W-:Y:S01]  /*4cb0*/  IMAD.U32 R73, R73, 0x10000, RZ ;  /* 0x0001000049497824 */ /* 0x000fe200078e00ff */
[----:B------:R-:W-:Y:S01]  /*4cc0*/  SHF.L.U32 R9, R9, 0x10, RZ ;  /* 0x0000001009097819 */ /* 0x000fe200000006ff */
[----:B------:R-:W-:-:S02]  /*4cd0*/  IMAD.U32 R74, R74, 0x10000, RZ ;  /* 0x000100004a4a7824 */ /* 0x000fc400078e00ff */
[----:B------:R-:W-:Y:S01]  /*4ce0*/  FADD.FTZ R10, R10, R11 ;  /* 0x0000000b0a0a7221 */ /* 0x000fe20000010000 */
[----:B------:R-:W-:Y:S01]  /*4cf0*/  FADD.FTZ R73, R72, R73 ;  /* 0x0000004948497221 */ /* 0x000fe20000010000 */
[----:B------:R0:W5:Y:S01]  /*4d00*/  LDG.E.CONSTANT R11, desc[UR12][R2.64+0x20c] ;  /* 0x00020c0c020b7981 */ /* 0x000162000c1e9900 */
        /* <DEDUP_REMOVED lines=36> */
.L_x_18662:
[----:B------:R-:W-:Y:S05]  /*4f50*/  BSYNC.RECONVERGENT B1 ;  /* 0x0000000000017941 */ /* 0x000fea0003800200 */
.L_x_18661:
[----:B------:R2:W5:Y:S01]  /*4f60*/  LDG.E.CONSTANT R76, desc[UR12][R2.64+0x400] ;  /* 0x0004000c024c7981 */ /* 0x000562000c1e9900 */
[----:B------:R-:W-:Y:S01]  /*4f70*/  FADD.FTZ R9, R9, R74 ;  /* 0x0000004a09097221 */ /* 0x000fe20000010000 */
[----:B-----5:R-:W-:Y:S02]  /*4f80*/  HFMA2.BF16_V2 R10, R5, R10, -RZ ;  /* 0x0000000a050a7231 */ /* 0x020fe400003000ff */
[----:B------:R-:W-:Y:S01]  /*4f90*/  HMUL2.BF16_V2 R73, R4, R71 ;  /* 0x0000004704497232 */ /* 0x000fe20000200000 */
[----:B------:R2:W5:Y:S01]  /*4fa0*/  LDG.E.CONSTANT R77, desc[UR12][R2.64+0x404] ;  /* 0x0004040c024d7981 */ /* 0x000562000c1e9900 */
[----:B------:R-:W-:-:S03]  /*4fb0*/  HFMA2.BF16_V2 R74, R7, R72, -RZ ;  /* 0x00000048074a7231 */ /* 0x000fc600003000ff */
        /* <DEDUP_REMOVED lines=38> */
.L_x_18664:
[----:B------:R-:W-:Y:S05]  /*5220*/  BSYNC.RECONVERGENT B1 ;  /* 0x0000000000017941 */ /* 0x000fea0003800200 */
.L_x_18663:
[----:B------:R-:W-:Y:S01]  /*5230*/  IMAD.U32 R10, R10, 0x10000, RZ ;  /* 0x000100000a0a7824 */ /* 0x000fe200078e00ff */
[----:B------:R-:W-:Y:S01]  /*5240*/  SHF.L.U32 R72, R72, 0x10, RZ ;  /* 0x0000001048487819 */ /* 0x000fe200000006ff */
[----:B------:R-:W-:Y:S02]  /*5250*/  IMAD.U32 R71, R71, 0x10000, RZ ;  /* 0x0001000047477824 */ /* 0x000fe400078e00ff */
[----:B012---:R-:W-:Y:S02]  /*5260*/  HMUL2.BF16_V2 R2, R5, R76 ;  /* 0x0000004c05027232 */ /* 0x007fe40000200000 */
[----:B------:R-:W-:Y:S02]  /*5270*/  IMAD.U32 R73, R73, 0x10000, RZ ;  /* 0x0001000049497824 */ /* 0x000fe400078e00ff */
[----:B-----5:R-:W-:Y:S02]  /*5280*/  HFMA2.BF16_V2 R78, R7, R78, -RZ ;  /* 0x0000004e074e7231 */ /* 0x020fe400003000ff */
[----:B------:R-:W-:Y:S01]  /*5290*/  FADD.FTZ R10, R10, R71 ;  /* 0x000000470a0a7221 */ /* 0x000fe20000010000 */
[----:B------:R-:W-:-:S02]  /*52a0*/  HFMA2.BF16_V2 R71, R4, R77, -RZ ;  /* 0x0000004d04477231 */ /* 0x000fc400003000ff */
[----:B------:R-:W-:Y:S01]  /*52b0*/  FADD.FTZ R73, R72, R73 ;  /* 0x0000004948497221 */ /* 0x000fe20000010000 */
[----:B------:R-:W-:Y:S01]  /*52c0*/  PRMT R3, R2, 0x7632, R3 ;  /* 0x0000763202037816 */ /* 0x000fe20000000003 */
[----:B------:R-:W-:Y:S01]  /*52d0*/  IMAD.U32 R74, R74, 0x10000, RZ ;  /* 0x000100004a4a7824 */ /* 0x000fe200078e00ff */
[----:B------:R-:W-:Y:S01]  /*52e0*/  SHF.L.U32 R75, R75, 0x10, RZ ;  /* 0x000000104b4b7819 */ /* 0x000fe200000006ff */
[----:B------:R-:W-:Y:S02]  /*52f0*/  IMAD.U32 R2, R2, 0x10000, RZ ;  /* 0x0001000002027824 */ /* 0x000fe400078e00ff */
[C---:B------:R-:W-:Y:S02]  /*5300*/  HMUL2.BF16_V2 R11, R8.reuse, R11 ;  /* 0x0000000b080b7232 */ /* 0x040fe40000200000 */
[----:B------:R-:W-:Y:S02]  /*5310*/  IMAD.U32 R3, R3, 0x10000, RZ ;  /* 0x0001000003037824 */ /* 0x000fe400078e00ff */
[----:B------:R-:W-:Y:S01]  /*5320*/  FADD.FTZ R10, R10, R73 ;  /* 0x000000490a0a7221 */ /* 0x000fe20000010000 */
[----:B------:R-:W-:Y:S01]  /*5330*/  FADD.FTZ R75, R74, R75 ;  /* 0x0000004b4a4b7221 */ /* 0x000fe20000010000 */
[C---:B------:R-:W-:Y:S01]  /*5340*/  PRMT R72, R71.reuse, 0x7632, R72 ;  /* 0x0000763247487816 */ /* 0x040fe20000000048 */
[----:B------:R-:W-:Y:S01]  /*5350*/  FADD.FTZ R74, R2, R3 ;  /* 0x00000003024a7221 */ /* 0x000fe20000010000 */
[----:B------:R-:W-:Y:S01]  /*5360*/  SHF.L.U32 R71, R71, 0x10, RZ ;  /* 0x0000001047477819 */ /* 0x000fe200000006ff */
[----:B------:R-:W-:Y:S01]  /*5370*/  FADD.FTZ R10, R10, R75 ;  /* 0x0000004b0a0a7221 */ /* 0x000fe20000010000 */
[C---:B------:R-:W-:Y:S01]  /*5380*/  PRMT R2, R11.reuse, 0x7610, R2 ;  /* 0x000076100b027816 */ /* 0x040fe20000000002 */
[----:B------:R-:W-:Y:S01]  /*5390*/  IMAD.U32 R72, R72, 0x10000, RZ ;  /* 0x0001000048487824 */ /* 0x000fe200078e00ff */
[----:B------:R-:W-:Y:S01]  /*53a0*/  PRMT R3, R11, 0x7632, R3 ;  /* 0x000076320b037816 */ /* 0x000fe20000000003 */
[----:B------:R-:W-:Y:S01]  /*53b0*/  BSSY.RECONVERGENT B1, `(.L_x_18665) ;  /* 0x0000033000017945 */ /* 0x000fe20003800200 */
[C---:B------:R-:W-:Y:S01]  /*53c0*/  PRMT R11, R78.reuse, 0x7610, R11 ;  /* 0x000076104e0b7816 */ /* 0x040fe2000000000b */
[----:B------:R-:W-:Y:S01]  /*53d0*/  FADD.FTZ R77, R71, R72 ;  /* 0x00000048474d7221 */ /* 0x000fe20000010000 */
[----:B------:R-:W-:Y:S01]  /*53e0*/  HMUL2.BF16_V2 R72, R8, R79 ;  /* 0x0000004f08487232 */ /* 0x000fe20000200000 */
[----:B------:R-:W-:Y:S01]  /*53f0*/  PRMT R71, R78, 0x7632, R71 ;  /* 0x000076324e477816 */ /* 0x000fe20000000047 */
[----:B------:R-:W-:-:S02]  /*5400*/  IMAD.U32 R2, R2, 0x10000, RZ ;  /* 0x0001000002027824 */ /* 0x000fc400078e00ff */
[----:B------:R-:W-:Y:S01]  /*5410*/  FADD.FTZ R74, R74, R77 ;  /* 0x0000004d4a4a7221 */ /* 0x000fe20000010000 */
[----:B------:R-:W-:Y:S01]  /*5420*/  IMAD.U32 R11, R11, 0x10000, RZ ;  /* 0x000100000b0b7824 */ /* 0x000fe200078e00ff */
[C---:B------:R-:W-:Y:S01]  /*5430*/  PRMT R73, R72.reuse, 0x7632, R73 ;  /* 0x0000763248497816 */ /* 0x040fe20000000049 */
[----:B------:R-:W-:Y:S01]  /*5440*/  IMAD.U32 R3, R3, 0x10000, RZ ;  /* 0x0001000003037824 */ /* 0x000fe200078e00ff */
[----:B------:R-:W-:Y:S01]  /*5450*/  SHF.L.U32 R76, R71, 0x10, RZ ;  /* 0x00000010474c7819 */ /* 0x000fe200000006ff */
[----:B------:R-:W-:Y:S01]  /*5460*/  FADD.FTZ R16, R9, R16 ;  /* 0x0000001009107221 */ /* 0x000fe20000010000 */
[----:B------:R-:W-:Y:S01]  /*5470*/  SHF.L.U32 R72, R72, 0x10, RZ ;  /* 0x0000001048487819 */ /* 0x000fe200000006ff */
[----:B------:R-:W-:Y:S02]  /*5480*/  IMAD.U32 R73, R73, 0x10000, RZ ;  /* 0x0001000049497824 */ /* 0x000fe400078e00ff */
[----:B------:R-:W-:Y:S01]  /*5490*/  FADD.FTZ R3, R2, R3 ;  /* 0x0000000302037221 */ /* 0x000fe20000010000 */
[----:B------:R-:W-:Y:S01]  /*54a0*/  FADD.FTZ R11, R11, R76 ;  /* 0x0000004c0b0b7221 */ /* 0x000fe20000010000 */
[----:B------:R-:W-:-:S02]  /*54b0*/  FADD.FTZ R72, R72, R73 ;  /* 0x0000004948487221 */ /* 0x000fc40000010000 */
[----:B------:R-:W-:Y:S01]  /*54c0*/  FADD.FTZ R10, R10, R3 ;  /* 0x000000030a0a7221 */ /* 0x000fe20000010000 */
[----:B------:R-:W-:-:S04]  /*54d0*/  FADD.FTZ R11, R74, R11 ;  /* 0x0000000b4a0b7221 */ /* 0x000fc80000010000 */
        /* <DEDUP_REMOVED lines=32> */
.L_x_18666:
[----:B------:R-:W-:Y:S05]  /*56e0*/  BSYNC.RECONVERGENT B1 ;  /* 0x0000000000017941 */ /* 0x000fea0003800200 */
.L_x_18665:
[----:B------:R-:W-:Y:S01]  /*56f0*/  FADD.FTZ R18, R11, R18 ;  /* 0x000000120b127221 */ /* 0x000fe20000010000 */
[----:B------:R-:W-:Y:S02]  /*5700*/  HFMA2.BF16_V2 R2, R5, R62, -RZ ;  /* 0x0000003e05027231 */ /* 0x000fe400003000ff */
[----:B------:R-:W-:Y:S02]  /*5710*/  HMUL2.BF16_V2 R9, R4, R63 ;  /* 0x0000003f04097232 */ /* 0x000fe40000200000 */
[----:B------:R-:W-:Y:S01]  /*5720*/  HFMA2.BF16_V2 R11, R7, R64, -RZ ;  /* 0x00000040070b7231 */ /* 0x000fe200003000ff */
[----:B------:R-:W-:Y:S01]  /*5730*/  BSSY.RECONVERGENT B1, `(.L_x_18667) ;  /* 0x0000024000017945 */ /* 0x000fe20003800200 */
        /* <DEDUP_REMOVED lines=35> */
.L_x_18668:
[----:B------:R-:W-:Y:S05]  /*5970*/  BSYNC.RECONVERGENT B1 ;  /* 0x0000000000017941 */ /* 0x000fea0003800200 */
.L_x_18667:
[----:B------:R-:W-:Y:S01]  /*5980*/  SHF.L.U32 R3, R3, 0x10, RZ ;  /* 0x0000001003037819 */ /* 0x000fe200000006ff */
[----:B------:R-:W-:Y:S02]  /*5990*/  IMAD.U32 R2, R2, 0x10000, RZ ;  /* 0x0001000002027824 */ /* 0x000fe400078e00ff */
[----:B------:R-:W-:Y:S02]  /*59a0*/  HMUL2.BF16_V2 R66, R5, R66 ;  /* 0x0000004205427232 */ /* 0x000fe40000200000 */
[----:B------:R-:W-:Y:S02]  /*59b0*/  IMAD.U32 R9, R9, 0x10000, RZ ;  /* 0x0001000009097824 */ /* 0x000fe400078e00ff */
[----:B------:R-:W-:Y:S02]  /*59c0*/  HFMA2.BF16_V2 R67, R4, R67, -RZ ;  /* 0x0000004304437231 */ /* 0x000fe400003000ff */
[----:B------:R-:W-:Y:S02]  /*59d0*/  IMAD.U32 R10, R10, 0x10000, RZ ;  /* 0x000100000a0a7824 */ /* 0x000fe400078e00ff */
[--C-:B------:R-:W-:Y:S01]  /*59e0*/  FADD.FTZ R2, R2, R3.reuse ;  /* 0x0000000302027221 */ /* 0x100fe20000010000 */
[----:B------:R-:W-:Y:S01]  /*59f0*/  PRMT R3, R66, 0x7610, R3 ;  /* 0x0000761042037816 */ /* 0x000fe20000000003 */
[----:B------:R-:W-:-:S02]  /*5a00*/  IMAD.U32 R62, R62, 0x10000, RZ ;  /* 0x000100003e3e7824 */ /* 0x000fc400078e00ff */
[--C-:B------:R-:W-:Y:S01]  /*5a10*/  FADD.FTZ R9, R9, R10.reuse ;  /* 0x0000000a09097221 */ /* 0x100fe20000010000 */
[----:B------:R-:W-:Y:S01]  /*5a20*/  PRMT R10, R66, 0x7632, R10 ;  /* 0x00007632420a7816 */ /* 0x000fe2000000000a */
[----:B------:R-:W-:Y:S01]  /*5a30*/  BSSY.RECONVERGENT B1, `(.L_x_18669) ;  /* 0x000003d000017945 */ /* 0x000fe20003800200 */
[----:B------:R-:W-:Y:S01]  /*5a40*/  SHF.L.U32 R11, R11, 0x10, RZ ;  /* 0x000000100b0b7819 */ /* 0x000fe200000006ff */
[----:B------:R-:W-:Y:S01]  /*5a50*/  IMAD.U32 R3, R3, 0x10000, RZ ;  /* 0x0001000003037824 */ /* 0x000fe200078e00ff */
[----:B------:R-:W-:Y:S01]  /*5a60*/  SHF.L.U32 R10, R10, 0x10, RZ ;  /* 0x000000100a0a7819 */ /* 0x000fe200000006ff */
[----:B------:R-:W-:Y:S01]  /*5a70*/  FADD.FTZ R9, R2, R9 ;  /* 0x0000000902097221 */ /* 0x000fe20000010000 */
[----:B------:R-:W-:Y:S02]  /*5a80*/  HMUL2.BF16_V2 R2, R8, R65 ;  /* 0x0000004108027232 */ /* 0x000fe40000200000 */
[----:B------:R-:W-:Y:S01]  /*5a90*/  FADD.FTZ R62, R11, R62 ;  /* 0x0000003e0b3e7221 */ /* 0x000fe20000010000 */
[----:B------:R-:W-:Y:S01]  /*5aa0*/  PRMT R11, R67, 0x7610, R11 ;  /* 0x00007610430b7816 */ /* 0x000fe2000000000b */
[----:B------:R-:W-:Y:S01]  /*5ab0*/  FADD.FTZ R65, R3, R10 ;  /* 0x0000000a03417221 */ /* 0x000fe20000010000 */
[----:B------:R-:W-:Y:S01]  /*5ac0*/  PRMT R63, R67, 0x7632, R63 ;  /* 0x00007632433f7816 */ /* 0x000fe2000000003f */
[----:B------:R-:W-:Y:S01]  /*5ad0*/  HFMA2.BF16_V2 R10, R7, R68, -RZ ;  /* 0x00000044070a7231 */ /* 0x000fe200003000ff */
[----:B------:R-:W-:Y:S01]  /*5ae0*/  PRMT R3, R2, 0x7632, R3 ;  /* 0x0000763202037816 */ /* 0x000fe20000000003 */
[----:B------:R-:W-:-:S02]  /*5af0*/  IMAD.U32 R11, R11, 0x10000, RZ ;  /* 0x000100000b0b7824 */ /* 0x000fc400078e00ff */
[----:B------:R-:W-:Y:S02]  /*5b00*/  IMAD.U32 R64, R63, 0x10000, RZ ;  /* 0x000100003f407824 */ /* 0x000fe400078e00ff */
[----:B------:R-:W-:Y:S01]  /*5b10*/  HMUL2.BF16_V2 R63, R8, R69 ;  /* 0x00000045083f7232 */ /* 0x000fe20000200000 */
[----:B------:R-:W-:Y:S01]  /*5b20*/  SHF.L.U32 R3, R3, 0x10, RZ ;  /* 0x0000001003037819 */ /* 0x000fe200000006ff */
[----:B------:R-:W-:Y:S02]  /*5b30*/  IMAD.U32 R2, R2, 0x10000, RZ ;  /* 0x0001000002027824 */ /* 0x000fe400078e00ff */
[--C-:B------:R-:W-:Y:S01]  /*5b40*/  FADD.FTZ R66, R11, R64.reuse ;  /* 0x000000400b427221 */ /* 0x100fe20000010000 */
[----:B------:R-:W-:Y:S01]  /*5b50*/  PRMT R11, R10, 0x7632, R11 ;  /* 0x000076320a0b7816 */ /* 0x000fe2000000000b */
[----:B------:R-:W-:Y:S01]  /*5b60*/  FADD.FTZ R3, R2, R3 ;  /* 0x0000000302037221 */ /* 0x000fe20000010000 */
        /* <DEDUP_REMOVED lines=41> */
.L_x_18670:
[----:B------:R-:W-:Y:S05]  /*5e00*/  BSYNC.RECONVERGENT B1 ;  /* 0x0000000000017941 */ /* 0x000fea0003800200 */
.L_x_18669:
[----:B------:R-:W-:Y:S02]  /*5e10*/  HMUL2.BF16_V2 R11, R4, R61 ;  /* 0x0000003d040b7232 */ /* 0x000fe40000200000 */
[----:B------:R-:W-:Y:S01]  /*5e20*/  HFMA2.BF16_V2 R9, R5, R70, -RZ ;  /* 0x0000004605097231 */ /* 0x000fe200003000ff */
[----:B------:R-:W-:Y:S01]  /*5e30*/  BSSY.RECONVERGENT B1, `(.L_x_18671) ;  /* 0x0000026000017945 */ /* 0x000fe20003800200 */
[----:B------:R-:W-:Y:S02]  /*5e40*/  HFMA2.BF16_V2 R61, R7, R50, -RZ ;  /* 0x00000032073d7231 */ /* 0x000fe400003000ff */
        /* <DEDUP_REMOVED lines=36> */
.L_x_18672:
[----:B------:R-:W-:Y:S05]  /*6090*/  BSYNC.RECONVERGENT B1 ;  /* 0x0000000000017941 */ /* 0x000fea0003800200 */
.L_x_18671:
[----:B------:R-:W-:Y:S01]  /*60a0*/  SHF.L.U32 R9, R9, 0x10, RZ ;  /* 0x0000001009097819 */ /* 0x000fe200000006ff */
[----:B------:R-:W-:Y:S01]  /*60b0*/  IMAD.U32 R10, R10, 0x10000, RZ ;  /* 0x000100000a0a7824 */ /* 0x000fe200078e00ff */
[----:B------:R-:W-:Y:S01]  /*60c0*/  SHF.L.U32 R50, R50, 0x10, RZ ;  /* 0x0000001032327819 */ /* 0x000fe200000006ff */
[----:B------:R-:W-:Y:S02]  /*60d0*/  IMAD.U32 R11, R11, 0x10000, RZ ;  /* 0x000100000b0b7824 */ /* 0x000fe400078e00ff */
[----:B------:R-:W-:Y:S02]  /*60e0*/  HMUL2.BF16_V2 R52, R5, R52 ;  /* 0x0000003405347232 */ /* 0x000fe40000200000 */
[----:B------:R-:W-:Y:S02]  /*60f0*/  HFMA2.BF16_V2 R53, R4, R53, -RZ ;  /* 0x0000003504357231 */ /* 0x000fe400003000ff */
[----:B------:R-:W-:Y:S01]  /*6100*/  FADD.FTZ R9, R9, R10 ;  /* 0x0000000a09097221 */ /* 0x000fe20000010000 */
[----:B------:R-:W-:Y:S01]  /*6110*/  FADD.FTZ R50, R11, R50 ;  /* 0x000000320b327221 */ /* 0x000fe20000010000 */
[----:B------:R-:W-:Y:S01]  /*6120*/  IMAD.U32 R61, R61, 0x10000, RZ ;  /* 0x000100003d3d7824 */ /* 0x000fe200078e00ff */
[----:B------:R-:W-:Y:S01]  /*6130*/  PRMT R10, R52, 0x7610, R10 ;  /* 0x00007610340a7816 */ /* 0x000fe2000000000a */
        /* <DEDUP_REMOVED lines=8> */
[----:B------:R-:W-:-:S02]  /*61c0*/  HMUL2.BF16_V2 R9, R8, R51 ;  /* 0x0000003308097232 */ /* 0x000fc40000200000 */
[----:B------:R-:W-:Y:S01]  /*61d0*/  FADD.FTZ R50, R50, R61 ;  /* 0x0000003d32327221 */ /* 0x000fe20000010000 */
[----:B------:R-:W-:Y:S01]  /*61e0*/  FADD.FTZ R62, R10, R11 ;  /* 0x0000000b0a3e7221 */ /* 0x000fe20000010000 */
[----:B------:R-:W-:Y:S01]  /*61f0*/  HFMA2.BF16_V2 R11, R7, R54, -RZ ;  /* 0x00000036070b7231 */ /* 0x000fe200003000ff */
[----:B------:R-:W-:Y:S01]  /*6200*/  SHF.L.U32 R53, R53, 0x10, RZ ;  /* 0x0000001035357819 */ /* 0x000fe200000006ff */
[----:B------:R-:W-:Y:S01]  /*6210*/  IMAD.U32 R52, R52, 0x10000, RZ ;  /* 0x0001000034347824 */ /* 0x000fe200078e00ff */
[C---:B------:R-:W-:Y:S01]  /*6220*/  PRMT R10, R9.reuse, 0x7632, R10 ;  /* 0x00007632090a7816 */ /* 0x040fe2000000000a */
[----:B------:R-:W-:Y:S01]  /*6230*/  BSSY.RECONVERGENT B1, `(.L_x_18673) ;  /* 0x0000033000017945 */ /* 0x000fe20003800200 */
[----:B------:R-:W-:Y:S01]  /*6240*/  SHF.L.U32 R9, R9, 0x10, RZ ;  /* 0x0000001009097819 */ /* 0x000fe200000006ff */
[----:B------:R-:W-:Y:S01]  /*6250*/  FADD.FTZ R63, R52, R53 ;  /* 0x00000035343f7221 */ /* 0x000fe20000010000 */
[----:B------:R-:W-:Y:S02]  /*6260*/  HMUL2.BF16_V2 R52, R8, R55 ;  /* 0x0000003708347232 */ /* 0x000fe40000200000 */
[----:B------:R-:W-:-:S02]  /*6270*/  IMAD.U32 R10, R10, 0x10000, RZ ;  /* 0x000100000a0a7824 */ /* 0x000fc400078e00ff */
[----:B------:R-:W-:Y:S01]  /*6280*/  FADD.FTZ R19, R2, R19 ;  /* 0x0000001302137221 */ /* 0x000fe20000010000 */
[C---:B------:R-:W-:Y:S01]  /*6290*/  PRMT R51, R11.reuse, 0x7632, R51 ;  /* 0x000076320b337816 */ /* 0x040fe20000000033 */
[----:B------:R-:W-:Y:S01]  /*62a0*/  IMAD.U32 R11, R11, 0x10000, RZ ;  /* 0x000100000b0b7824 */ /* 0x000fe200078e00ff */
[C---:B------:R-:W-:Y:S01]  /*62b0*/  PRMT R53, R52.reuse, 0x7632, R53 ;  /* 0x0000763234357816 */ /* 0x040fe20000000035 */
[----:B------:R-:W-:Y:S02]  /*62c0*/  IMAD.U32 R52, R52, 0x10000, RZ ;  /* 0x0001000034347824 */ /* 0x000fe400078e00ff */
[----:B------:R-:W-:Y:S01]  /*62d0*/  FADD.FTZ R62, R62, R63 ;  /* 0x0000003f3e3e7221 */ /* 0x000fe20000010000 */
[----:B------:R-:W-:Y:S01]  /*62e0*/  IMAD.U32 R54, R51, 0x10000, RZ ;  /* 0x0001000033367824 */ /* 0x000fe200078e00ff */
[----:B------:R-:W-:Y:S01]  /*62f0*/  SHF.L.U32 R53, R53, 0x10, RZ ;  /* 0x0000001035357819 */ /* 0x000fe200000006ff */
[----:B------:R-:W-:Y:S01]  /*6300*/  FADD.FTZ R9, R9, R10 ;  /* 0x0000000a09097221 */ /* 0x000fe20000010000 */
[----:B------:R-:W-:Y:S01]  /*6310*/  FADD.FTZ R20, R3, R20 ;  /* 0x0000001403147221 */ /* 0x000fe20000010000 */
[----:B------:R-:W-:-:S02]  /*6320*/  FADD.FTZ R11, R11, R54 ;  /* 0x000000360b0b7221 */ /* 0x000fc40000010000 */
        /* <DEDUP_REMOVED lines=35> */
.L_x_18674:
[----:B------:R-:W-:Y:S05]  /*6560*/  BSYNC.RECONVERGENT B1 ;  /* 0x0000000000017941 */ /* 0x000fea0003800200 */
.L_x_18673:
[----:B------:R-:W-:Y:S02]  /*6570*/  HFMA2.BF16_V2 R2, R5, R56, -RZ ;  /* 0x0000003805027231 */ /* 0x000fe400003000ff */
[----:B------:R-:W-:Y:S01]  /*6580*/  FADD.FTZ R22, R11, R22 ;  /* 0x000000160b167221 */ /* 0x000fe20000010000 */
[----:B------:R-:W-:Y:S02]  /*6590*/  HFMA2.BF16_V2 R11, R7, R58, -RZ ;  /* 0x0000003a070b7231 */ /* 0x000fe400003000ff */
[----:B------:R-:W-:Y:S02]  /*65a0*/  HMUL2.BF16_V2 R9, R4, R57 ;  /* 0x0000003904097232 */ /* 0x000fe40000200000 */
[----:B------:R-:W-:Y:S01]  /*65b0*/  FADD.FTZ R21, R50, R21 ;  /* 0x0000001532157221 */ /* 0x000fe20000010000 */
[----:B------:R-:W-:Y:S01]  /*65c0*/  HMUL2.BF16_V2 R59, R8, R59 ;  /* 0x0000003b083b7232 */ /* 0x000fe20000200000 */
[----:B------:R-:W-:Y:S01]  /*65d0*/  BSSY.RECONVERGENT B1, `(.L_x_18675) ;  /* 0x0000031000017945 */ /* 0x000fe20003800200 */
        /* <DEDUP_REMOVED lines=9> */
[--C-:B------:R-:W-:Y:S01]  /*6670*/  FADD.FTZ R9, R2, R3.reuse ;  /* 0x0000000302097221 */ /* 0x100fe20000010000 */
        /* <DEDUP_REMOVED lines=38> */
.L_x_18676:
[----:B------:R-:W-:Y:S05]  /*68e0*/  BSYNC.RECONVERGENT B1 ;  /* 0x0000000000017941 */ /* 0x000fea0003800200 */
.L_x_18675:
[----:B------:R-:W-:Y:S02]  /*68f0*/  HFMA2.BF16_V2 R60, R5, R60, -RZ ;  /* 0x0000003c053c7231 */ /* 0x000fe400003000ff */
[----:B------:R-:W-:Y:S02]  /*6900*/  HMUL2.BF16_V2 R11, R4, R49 ;  /* 0x00000031040b7232 */ /* 0x000fe40000200000 */
[----:B------:R-:W-:Y:S02]  /*6910*/  HFMA2.BF16_V2 R49, R7, R35, -RZ ;  /* 0x0000002307317231 */ /* 0x000fe400003000ff */
[----:B------:R-:W-:Y:S01]  /*6920*/  FADD.FTZ R2, R2, R3 ;  /* 0x0000000302027221 */ /* 0x000fe20000010000 */
[----:B------:R-:W-:Y:S01]  /*6930*/  FADD.FTZ R3, R9, R50 ;  /* 0x0000003209037221 */ /* 0x000fe20000010000 */
[----:B------:R-:W-:Y:S01]  /*6940*/  HMUL2.BF16_V2 R36, R8, R36 ;  /* 0x0000002408247232 */ /* 0x000fe20000200000 */
[C---:B------:R-:W-:Y:S01]  /*6950*/  PRMT R35, R11.reuse, 0x7632, R35 ;  /* 0x000076320b237816 */ /* 0x040fe20000000023 */
[----:B------:R-:W-:Y:S01]  /*6960*/  IMAD.U32 R51, R11, 0x10000, RZ ;  /* 0x000100000b337824 */ /* 0x000fe200078e00ff */
[----:B------:R-:W-:Y:S01]  /*6970*/  BSSY.RECONVERGENT B1, `(.L_x_18677) ;  /* 0x0000030000017945 */ /* 0x000fe20003800200 */
[----:B------:R-:W-:-:S02]  /*6980*/  PRMT R9, R60, 0x7610, R9 ;  /* 0x000076103c097816 */ /* 0x000fc40000000009 */
[----:B------:R-:W-:Y:S02]  /*6990*/  PRMT R10, R60, 0x7632, R10 ;  /* 0x000076323c0a7816 */ /* 0x000fe4000000000a */
[----:B------:R-:W-:Y:S02]  /*69a0*/  SHF.L.U32 R9, R9, 0x10, RZ ;  /* 0x0000001009097819 */ /* 0x000fe400000006ff */
[----:B------:R-:W-:Y:S01]  /*69b0*/  PRMT R50, R49, 0x7632, R50 ;  /* 0x0000763231327816 */ /* 0x000fe20000000032 */
[----:B------:R-:W-:Y:S01]  /*69c0*/  IMAD.U32 R10, R10, 0x10000, RZ ;  /* 0x000100000a0a7824 */ /* 0x000fe200078e00ff */
[----:B------:R-:W-:Y:S01]  /*69d0*/  SHF.L.U32 R52, R35, 0x10, RZ ;  /* 0x0000001023347819 */ /* 0x000fe200000006ff */
[----:B------:R-:W-:Y:S02]  /*69e0*/  IMAD.U32 R49, R49, 0x10000, RZ ;  /* 0x0001000031317824 */ /* 0x000fe400078e00ff */
[--C-:B------:R-:W-:Y:S01]  /*69f0*/  FADD.FTZ R11, R9, R10.reuse ;  /* 0x0000000a090b7221 */ /* 0x100fe20000010000 */
        /* <DEDUP_REMOVED lines=39> */
.L_x_18678:
[----:B------:R-:W-:Y:S05]  /*6c70*/  BSYNC.RECONVERGENT B1 ;  /* 0x0000000000017941 */ /* 0x000fea0003800200 */
.L_x_18677:
[----:B------:R-:W-:Y:S02]  /*6c80*/  HFMA2.BF16_V2 R37, R5, R37, -RZ ;  /* 0x0000002505257231 */ /* 0x000fe400003000ff */
[----:B------:R-:W-:Y:S02]  /*6c90*/  HMUL2.BF16_V2 R36, R4, R38 ;  /* 0x0000002604247232 */ /* 0x000fe40000200000 */
[----:B------:R-:W-:Y:S01]  /*6ca0*/  HFMA2.BF16_V2 R38, R7, R39, -RZ ;  /* 0x0000002707267231 */ /* 0x000fe200003000ff */
[----:B------:R-:W-:Y:S01]  /*6cb0*/  BSSY.RECONVERGENT B1, `(.L_x_18679) ;  /* 0x0000026000017945 */ /* 0x000fe20003800200 */
        /* <DEDUP_REMOVED lines=37> */
.L_x_18680:
[----:B------:R-:W-:Y:S05]  /*6f10*/  BSYNC.RECONVERGENT B1 ;  /* 0x0000000000017941 */ /* 0x000fea0003800200 */
.L_x_18679:
        /* <DEDUP_REMOVED lines=8> */
[--C-:B------:R-:W-:Y:S01]  /*6fa0*/  FADD.FTZ R36, R36, R37.reuse ;  /* 0x0000002524247221 */ /* 0x100fe20000010000 */
[----:B------:R-:W-:Y:S01]  /*6fb0*/  PRMT R37, R35, 0x7632, R37 ;  /* 0x0000763223257816 */ /* 0x000fe20000000025 */
[----:B------:R-:W-:Y:S01]  /*6fc0*/  FADD.FTZ R39, R38, R39 ;  /* 0x0000002726277221 */ /* 0x000fe20000010000 */
[C---:B------:R-:W-:Y:S01]  /*6fd0*/  PRMT R38, R42.reuse, 0x7610, R38 ;  /* 0x000076102a267816 */ /* 0x040fe20000000026 */
[----:B------:R-:W-:Y:S01]  /*6fe0*/  IMAD.U32 R9, R9, 0x10000, RZ ;  /* 0x0001000009097824 */ /* 0x000fe200078e00ff */
[----:B------:R-:W-:Y:S01]  /*6ff0*/  PRMT R41, R42, 0x7632, R41 ;  /* 0x000076322a297816 */ /* 0x000fe20000000029 */
[----:B------:R-:W-:Y:S01]  /*7000*/  IMAD.U32 R35, R35, 0x10000, RZ ;  /* 0x0001000023237824 */ /* 0x000fe200078e00ff */
[----:B------:R-:W-:Y:S01]  /*7010*/  SHF.L.U32 R42, R37, 0x10, RZ ;  /* 0x00000010252a7819 */ /* 0x000fe200000006ff */
[----:B------:R-:W-:-:S02]  /*7020*/  HFMA2.BF16_V2 R37, R7, R43, -RZ ;  /* 0x0000002b07257231 */ /* 0x000fc400003000ff */
[----:B------:R-:W-:Y:S01]  /*7030*/  FADD.FTZ R9, R9, R50 ;  /* 0x0000003209097221 */ /* 0x000fe20000010000 */
[----:B------:R-:W-:Y:S02]  /*7040*/  IMAD.U32 R38, R38, 0x10000, RZ ;  /* 0x0001000026267824 */ /* 0x000fe400078e00ff */
[----:B------:R-:W-:Y:S01]  /*7050*/  FADD.FTZ R11, R11, R10 ;  /* 0x0000000a0b0b7221 */ /* 0x000fe20000010000 */
[----:B------:R-:W-:Y:S02]  /*7060*/  IMAD.U32 R41, R41, 0x10000, RZ ;  /* 0x0001000029297824 */ /* 0x000fe400078e00ff */
[----:B------:R-:W-:Y:S01]  /*7070*/  FADD.FTZ R36, R9, R36 ;  /* 0x0000002409247221 */ /* 0x000fe20000010000 */
[C---:B------:R-:W-:Y:S02]  /*7080*/  HMUL2.BF16_V2 R9, R8.reuse, R40 ;  /* 0x0000002808097232 */ /* 0x040fe40000200000 */
[----:B------:R-:W-:Y:S01]  /*7090*/  FADD.FTZ R42, R35, R42 ;  /* 0x0000002a232a7221 */ /* 0x000fe20000010000 */
[----:B------:R-:W-:Y:S01]  /*70a0*/  FADD.FTZ R43, R38, R41 ;  /* 0x00000029262b7221 */ /* 0x000fe20000010000 */
[----:B------:R-:W-:Y:S01]  /*70b0*/  HMUL2.BF16_V2 R40, R8, R44 ;  /* 0x0000002c08287232 */ /* 0x000fe20000200000 */
        /* <DEDUP_REMOVED lines=35> */
[----:B------:R-:W-:Y:S02]  /*72f0*/  ISETP.GE.AND P1, PT, R9, UR11, PT ;  /* 0x0000000b09007c0c */ /* 0x000fe4000bf26270 */
[----:B------:R-:W-:Y:S02]  /*7300*/  SEL R2, R45, RZ, !P6 ;  /* 0x000000ff2d027207 */ /* 0x000fe40007000000 */
        /* <DEDUP_REMOVED lines=16> */
.L_x_18682:
[----:B------:R-:W-:Y:S05]  /*7410*/  BSYNC.RECONVERGENT B1 ;  /* 0x0000000000017941 */ /* 0x000fea0003800200 */
.L_x_18681:
[----:B------:R-:W-:Y:S02]  /*7420*/  HFMA2.BF16_V2 R2, R5, R45, -RZ ;  /* 0x0000002d05027231 */ /* 0x000fe400003000ff */
[----:B------:R-:W-:Y:S02]  /*7430*/  HMUL2.BF16_V2 R8, R8, R48 ;  /* 0x0000003008087232 */ /* 0x000fe40000200000 */
[----:B------:R-:W-:Y:S02]  /*7440*/  HFMA2.BF16_V2 R6, R7, R47, -RZ ;  /* 0x0000002f07067231 */ /* 0x000fe400003000ff */
[----:B------:R-:W-:Y:S01]  /*7450*/  HMUL2.BF16_V2 R4, R4, R46 ;  /* 0x0000002e04047232 */ /* 0x000fe20000200000 */
[----:B------:R-:W-:Y:S01]  /*7460*/  IADD3 R14, P1, PT, R14, 0x10, RZ ;  /* 0x000000100e0e7810 */ /* 0x000fe20007f3e0ff */
[----:B------:R-:W-:Y:S01]  /*7470*/  VIADD R15, R15, 0x40 ;  /* 0x000000400f0f7836 */ /* 0x000fe20000000000 */
[----:B------:R-:W-:Y:S02]  /*7480*/  IADD3 R32, PT, PT, R32, 0x4, RZ ;  /* 0x0000000420207810 */ /* 0x000fe40007ffe0ff */
[C---:B------:R-:W-:Y:S01]  /*7490*/  PRMT R5, R4.reuse, 0x7632, R5 ;  /* 0x0000763204057816 */ /* 0x040fe20000000005 */
[----:B------:R-:W-:Y:S01]  /*74a0*/  IMAD.U32 R4, R4, 0x10000, RZ ;  /* 0x0001000004047824 */ /* 0x000fe200078e00ff */
[C---:B------:R-:W-:Y:S01]  /*74b0*/  PRMT R3, R2.reuse, 0x7632, R3 ;  /* 0x0000763202037816 */ /* 0x040fe20000000003 */
[----:B------:R-:W-:Y:S01]  /*74c0*/  IMAD.X R33, RZ, RZ, R33, P1 ;  /* 0x000000ffff217224 */ /* 0x000fe200008e0621 */
[----:B------:R-:W-:-:S02]  /*74d0*/  SHF.L.U32 R9, R2, 0x10, RZ ;  /* 0x0000001002097819 */ /* 0x000fc400000006ff */
[----:B------:R-:W-:Y:S01]  /*74e0*/  PRMT R2, R8, 0x7632, R2 ;  /* 0x0000763208027816 */ /* 0x000fe20000000002 */
[----:B------:R-:W-:Y:S01]  /*74f0*/  IMAD.U32 R10, R3, 0x10000, RZ ;  /* 0x00010000030a7824 */ /* 0x000fe200078e00ff */
[C---:B------:R-:W-:Y:S01]  /*7500*/  PRMT R7, R6.reuse, 0x7632, R7 ;  /* 0x0000763206077816 */ /* 0x040fe20000000007 */
[----:B------:R-:W-:Y:S01]  /*7510*/  IMAD.U32 R6, R6, 0x10000, RZ ;  /* 0x0001000006067824 */ /* 0x000fe200078e00ff */
[----:B------:R-:W-:Y:S01]  /*7520*/  SHF.L.U32 R5, R5, 0x10, RZ ;  /* 0x0000001005057819 */ /* 0x000fe200000006ff */
[----:B------:R-:W-:Y:S02]  /*7530*/  IMAD.U32 R3, R2, 0x10000, RZ ;  /* 0x0001000002037824 */ /* 0x000fe400078e00ff */
[----:B------:R-:W-:Y:S01]  /*7540*/  FADD.FTZ R9, R9, R10 ;  /* 0x0000000a09097221 */ /* 0x000fe20000010000 */
[----:B------:R-:W-:Y:S01]  /*7550*/  VIADD R2, R31, 0x3 ;  /* 0x000000031f027836 */ /* 0x000fe20000000000 */
[----:B------:R-:W-:Y:S01]  /*7560*/  SHF.L.U32 R8, R8, 0x10, RZ ;  /* 0x0000001008087819 */ /* 0x000fe200000006ff */
[----:B------:R-:W-:-:S02]  /*7570*/  IMAD.U32 R7, R7, 0x10000, RZ ;  /* 0x0001000007077824 */ /* 0x000fc400078e00ff */
[----:B------:R-:W-:Y:S01]  /*7580*/  FADD.FTZ R4, R4, R5 ;  /* 0x0000000504047221 */ /* 0x000fe20000010000 */
[----:B------:R-:W-:Y:S01]  /*7590*/  VIADD R31, R31, 0x4 ;  /* 0x000000041f1f7836 */ /* 0x000fe20000000000 */
[----:B------:R-:W-:Y:S01]  /*75a0*/  ISETP.GE.U32.AND P0, PT, R2, UR16, PT ;  /* 0x0000001002007c0c */ /* 0x000fe2000bf06070 */
[----:B------:R-:W-:Y:S01]  /*75b0*/  FADD.FTZ R7, R6, R7 ;  /* 0x0000000706077221 */ /* 0x000fe20000010000 */
[----:B------:R-:W-:Y:S01]  /*75c0*/  FADD.FTZ R4, R9, R4 ;  /* 0x0000000409047221 */ /* 0x000fe20000010000 */
[----:B------:R-:W-:Y:S01]  /*75d0*/  FADD.FTZ R3, R8, R3 ;  /* 0x0000000308037221 */ /* 0x000fe20000010000 */
[----:B------:R-:W-:Y:S02]  /*75e0*/  IADD3 R30, PT, PT, R30, 0x100, RZ ;  /* 0x000001001e1e7810 */ /* 0x000fe40007ffe0ff */
[----:B------:R-:W-:-:S04]  /*75f0*/  FADD.FTZ R4, R4, R7 ;  /* 0x0000000704047221 */ /* 0x000fc80000010000 */
[----:B------:R-:W-:-:S04]  /*7600*/  FADD.FTZ R4, R4, R3 ;  /* 0x0000000304047221 */ /* 0x000fc80000010000 */
[----:B------:R-:W-:Y:S01]  /*7610*/  FADD.FTZ R27, R4, R27 ;  /* 0x0000001b041b7221 */ /* 0x000fe20000010000 */
[----:B------:R-:W-:Y:S06]  /*7620*/  @!P0 BRA `(.L_x_18683) ;  /* 0xffffffcc00e88947 */ /* 0x000fec000383ffff */
.L_x_18658:
[----:B0-----:R-:W-:Y:S05]  /*7630*/  BSYNC.RECONVERGENT B0 ;  /* 0x0000000000007941 */ /* 0x001fea0003800200 */
.L_x_18657:
[----:B------:R-:W0:Y:S01]  /*7640*/  SHFL.BFLY PT, R2, R17, 0x1, 0x1f ;  /* 0x0c201f0011027f89 */ /* 0x000e2200000e0000 */
[----:B------:R-:W4:Y:S01]  /*7650*/  S2UR UR5, SR_CgaCtaId ;  /* 0x00000000000579c3 */ /* 0x000f220000008800 */
[----:B------:R-:W-:Y:S01]  /*7660*/  SHF.R.U32.HI R4, RZ, 0x1, R12 ;  /* 0x00000001ff047819 */ /* 0x000fe2000001160c */
[----:B------:R-:W-:Y:S01]  /*7670*/  UMOV UR4, 0x400 ;  /* 0x0000040000047882 */ /* 0x000fe20000000000 */
[----:B------:R-:W5:Y:S01]  /*7680*/  SHFL.BFLY PT, R11, R24, 0x1, 0x1f ;  /* 0x0c201f00180b7f89 */ /* 0x000f6200000e0000 */
[----:B------:R-:W-:Y:S01]  /*7690*/  LOP3.LUT R28, R0, 0x1, RZ, 0xc0, !PT ;  /* 0x00000001001c7812 */ /* 0x000fe200078ec0ff */
[----:B------:R-:W-:Y:S01]  /*76a0*/  UIADD3 UR4, UPT, UPT, UR4, 0x1a0, URZ ;  /* 0x000001a004047890 */ /* 0x000fe2000fffe0ff */
[----:B------:R-:W-:Y:S01]  /*76b0*/  IMAD R13, R13, 0xc0, R4 ;  /* 0x000000c00d0d7824 */ /* 0x000fe200078e0204 */
[----:B------:R-:W3:Y:S01]  /*76c0*/  SHFL.BFLY PT, R3, R16, 0x1, 0x1f ;  /* 0x0c201f0010037f89 */ /* 0x000ee200000e0000 */
[----:B------:R-:W-:Y:S01]  /*76d0*/  ISETP.NE.AND P5, PT, R28, RZ, PT ;  /* 0x000000ff1c00720c */ /* 0x000fe20003fa5270 */
[----:B------:R-:W-:Y:S01]  /*76e0*/  BSSY.RECONVERGENT B0, `(.L_x_18684) ;  /* 0x000002d000007945 */ /* 0x000fe20003800200 */
[C---:B------:R-:W-:Y:S01]  /*76f0*/  LOP3.LUT P0, RZ, R0.reuse, 0x3c1, RZ, 0xc0, !PT ;  /* 0x000003c100ff7812 */ /* 0x040fe2000780c0ff */
[----:B------:R-:W3:Y:S01]  /*7700*/  SHFL.BFLY PT, R5, R18, 0x1, 0x1f ;  /* 0x0c201f0012057f89 */ /* 0x000ee200000e0000 */
[----:B------:R-:W-:-:S02]  /*7710*/  LOP3.LUT P1, RZ, R0, 0x3e1, RZ, 0xc0, !PT ;  /* 0x000003e100ff7812 */ /* 0x000fc4000782c0ff */
[----:B------:R-:W-:Y:S01]  /*7720*/  ISETP.GT.U32.AND P2, PT, R0, 0x1f, PT ;  /* 0x0000001f0000780c */ /* 0x000fe20003f44070 */
[----:B--2---:R-:W2:Y:S04]  /*7730*/  SHFL.BFLY PT, R6, R19, 0x1, 0x1f ;  /* 0x0c201f0013067f89 */ /* 0x004ea800000e0000 */
[----:B------:R-:W2:Y:S04]  /*7740*/  SHFL.BFLY PT, R7, R20, 0x1, 0x1f ;  /* 0x0c201f0014077f89 */ /* 0x000ea800000e0000 */
[----:B------:R-:W2:Y:S01]  /*7750*/  SHFL.BFLY PT, R8, R21, 0x1, 0x1f ;  /* 0x0c201f0015087f89 */ /* 0x000ea200000e0000 */
[----:B0-----:R-:W-:Y:S01]  /*7760*/  FADD.FTZ R4, R2, R17 ;  /* 0x0000001102047221 */ /* 0x001fe20000010000 */
[C---:B------:R-:W-:Y:S01]  /*7770*/  LOP3.LUT R2, R0.reuse, 0x3c0, RZ, 0xc0, !PT ;  /* 0x000003c000027812 */ /* 0x040fe200078ec0ff */
[----:B----4-:R-:W-:Y:S01]  /*7780*/  ULEA UR4, UR5, UR4, 0x18 ;  /* 0x0000000405047291 */ /* 0x010fe2000f8ec0ff */
[----:B------:R-:W0:Y:S01]  /*7790*/  SHFL.BFLY PT, R9, R22, 0x1, 0x1f ;  /* 0x0c201f0016097f89 */ /* 0x000e2200000e0000 */
[----:B------:R-:W-:Y:S01]  /*77a0*/  LOP3.LUT R0, R0, 0x3e0, RZ, 0xc0, !PT ;  /* 0x000003e000007812 */ /* 0x000fe200078ec0ff */
[----:B-----5:R-:W-:Y:S01]  /*77b0*/  FADD.FTZ R11, R11, R24 ;  /* 0x000000180b0b7221 */ /* 0x020fe20000010000 */
[----:B------:R-:W-:Y:S01]  /*77c0*/  ISETP.NE.OR P4, PT, R2, 0x40, P5 ;  /* 0x000000400200780c */ /* 0x000fe20002f85670 */
[----:B-1----:R-:W1:Y:S01]  /*77d0*/  SHFL.BFLY PT, R10, R23, 0x1, 0x1f ;  /* 0x0c201f00170a7f89 */ /* 0x002e6200000e0000 */
[----:B------:R-:W-:Y:S01]  /*77e0*/  LEA R24, R13, UR4, 0x2 ;  /* 0x000000040d187c11 */ /* 0x000fe2000f8e10ff */
[----:B---3--:R-:W-:Y:S01]  /*77f0*/  FADD.FTZ R3, R3, R16 ;  /* 0x0000001003037221 */ /* 0x008fe20000010000 */
[----:B------:R-:W-:Y:S01]  /*7800*/  ISETP.NE.OR P3, PT, R0, 0x20, P5 ;  /* 0x000000200000780c */ /* 0x000fe20002f65670 */
[----:B------:R-:W3:Y:S01]  /*7810*/  SHFL.BFLY PT, R12, R25, 0x1, 0x1f ;  /* 0x0c201f00190c7f89 */ /* 0x000ee200000e0000 */
[----:B------:R-:W-:-:S03]  /*7820*/  FADD.FTZ R5, R5, R18 ;  /* 0x0000001205057221 */ /* 0x000fc60000010000 */
[----:B------:R-:W4:Y:S01]  /*7830*/  SHFL.BFLY PT, R15, R26, 0x1, 0x1f ;  /* 0x0c201f001a0f7f89 */ /* 0x000f2200000e0000 */
[----:B--2---:R-:W-:-:S03]  /*7840*/  FADD.FTZ R6, R6, R19 ;  /* 0x0000001306067221 */ /* 0x004fc60000010000 */
[----:B------:R-:W2:Y:S01]  /*7850*/  SHFL.BFLY PT, R14, R27, 0x1, 0x1f ;  /* 0x0c201f001b0e7f89 */ /* 0x000ea200000e0000 */
[----:B------:R-:W-:Y:S01]  /*7860*/  FADD.FTZ R7, R7, R20 ;  /* 0x0000001407077221 */ /* 0x000fe20000010000 */
[----:B------:R-:W-:Y:S01]  /*7870*/  BAR.SYNC.DEFER_BLOCKING 0x0 ;  /* 0x0000000000007b1d */ /* 0x000fe20000010000 */
[----:B------:R-:W-:Y:S01]  /*7880*/  FADD.FTZ R8, R8, R21 ;  /* 0x0000001508087221 */ /* 0x000fe20000010000 */
[----:B0-----:R-:W-:Y:S01]  /*7890*/  FADD.FTZ R9, R9, R22 ;  /* 0x0000001609097221 */ /* 0x001fe20000010000 */
[----:B-1----:R-:W-:Y:S01]  /*78a0*/  FADD.FTZ R10, R10, R23 ;  /* 0x000000170a0a7221 */ /* 0x002fe20000010000 */
        /* <DEDUP_REMOVED lines=16> */
.L_x_18685:
[----:B------:R-:W-:Y:S05]  /*79b0*/  BSYNC.RECONVERGENT B0 ;  /* 0x0000000000007941 */ /* 0x000fea0003800200 */
.L_x_18684:
        /* <DEDUP_REMOVED lines=27> */
.L_x_18687:
[----:B------:R-:W-:Y:S05]  /*7b70*/  BSYNC.RECONVERGENT B0 ;  /* 0x0000000000007941 */ /* 0x000fea0003800200 */
.L_x_18686:
        /* <DEDUP_REMOVED lines=15> */
.L_x_18689:
[----:B------:R-:W-:Y:S05]  /*7c70*/  BSYNC.RECONVERGENT B0 ;  /* 0x0000000000007941 */ /* 0x000fea0003800200 */
.L_x_18688:
        /* <DEDUP_REMOVED lines=27> */
.L_x_18691:
[----:B------:R-:W-:Y:S05]  /*7e30*/  BSYNC.RECONVERGENT B0 ;  /* 0x0000000000007941 */ /* 0x000fea0003800200 */
.L_x_18690:
[----:B------:R-:W-:Y:S06]  /*7e40*/  BAR.SYNC.DEFER_BLOCKING 0x0 ;  /* 0x0000000000007b1d */ /* 0x000fec0000010000 */
[----:B------:R-:W-:Y:S05]  /*7e50*/  @P2 EXIT ;  /* 0x000000000000294d */ /* 0x000fea0003800000 */
[----:B------:R-:W-:-:S04]  /*7e60*/  UIMAD UR4, UR17, UR20, UR19 ;  /* 0x00000014110472a4 */ /* 0x000fc8000f8e0213 */
[----:B------:R-:W-:Y:S01]  /*7e70*/  UIMAD UR4, UR4, UR21, URZ ;  /* 0x00000015040472a4 */ /* 0x000fe2000f8e02ff */
[----:B------:R-:W-:Y:S11]  /*7e80*/  @P5 EXIT ;  /* 0x000000000000594d */ /* 0x000ff60003800000 */
[----:B------:R-:W2:Y:S01]  /*7e90*/  S2R R0, SR_TID.X ;  /* 0x0000000000007919 */ /* 0x000ea20000002100 */
[----:B------:R-:W3:Y:S01]  /*7ea0*/  LDCU.64 UR8, c[0x0][0x390] ;  /* 0x00007200ff0877ac */ /* 0x000ee20008000a00 */
[----:B01----:R-:W-:Y:S02]  /*7eb0*/  F2FP.BF16.F32.PACK_AB R4, R4, R3 ;  /* 0x000000030404723e */ /* 0x003fe400000010ff */
[----:B------:R-:W-:Y:S01]  /*7ec0*/  F2FP.BF16.F32.PACK_AB R5, R6, R5 ;  /* 0x000000050605723e */ /* 0x000fe200000010ff */
        /* <DEDUP_REMOVED lines=8> */
[----:B------:R-:W-:Y:S02]  /*7f50*/  PRMT R8, R7, 0x7632, R8 ;  /* 0x0000763207087816 */ /* 0x000fe40000000008 */
[----:B--2---:R-:W-:-:S04]  /*7f60*/  SHF.R.U32.HI R0, RZ, 0x1, R0 ;  /* 0x00000001ff007819 */ /* 0x004fc80000011600 */
[----:B------:R-:W-:-:S04]  /*7f70*/  IADD3 R0, P0, P1, R0, UR5, R13 ;  /* 0x0000000500007c10 */ /* 0x000fc8000f91e00d */
[----:B------:R-:W-:Y:S02]  /*7f80*/  IADD3.X R13, PT, PT, RZ, RZ, RZ, P0, P1 ;  /* 0x000000ffff0d7210 */ /* 0x000fe400007e24ff */
[----:B---3--:R-:W-:-:S04]  /*7f90*/  LEA R2, P0, R0, UR8, 0x1 ;  /* 0x0000000800027c11 */ /* 0x008fc8000f8008ff */
[----:B------:R-:W-:Y:S02]  /*7fa0*/  LEA.HI.X R3, R0, UR9, R13, 0x1, P0 ;  /* 0x0000000900037c11 */ /* 0x000fe400080f0c0d */
[----:B------:R-:W-:-:S03]  /*7fb0*/  PRMT R0, R4, 0x7632, R0 ;  /* 0x0000763204007816 */ /* 0x000fc60000000000 */
[----:B------:R0:W-:Y:S04]  /*7fc0*/  STG.E.U16 desc[UR12][R2.64], R4 ;  /* 0x0000000402007986 */ /* 0x0001e8000c10150c */
        /* <DEDUP_REMOVED lines=15> */
.L_x_18632:
[----:B------:R-:W-:Y:S01]  /*80c0*/  BSSY B1, `(.L_x_18692) ;  /* 0x0000007000017945 */ /* 0x000fe20003800000 */
[----:B------:R-:W-:Y:S01]  /*80d0*/  MOV R15, 0x1 ;  /* 0x00000001000f7802 */ /* 0x000fe20000000f00 */
[----:B------:R-:W-:Y:S02]  /*80e0*/  IMAD.MOV.U32 R112, RZ, RZ, 0x1f ;  /* 0x0000001fff707424 */ /* 0x000fe400078e00ff */
[----:B------:R-:W-:-:S07]  /*80f0*/  IMAD.MOV.U32 R13, RZ, RZ, -0x1 ;  /* 0xffffffffff0d7424 */ /* 0x000fce00078e00ff */
[----:B------:R-:W-:Y:S05]  /*8100*/  WARPSYNC.COLLECTIVE R13, `(.L_x_18693) ;  /* 0x000000000d087348 */ /* 0x000fea0003c00000 */
[----:B------:R0:W1:Y:S02]  /*8110*/  SHFL.BFLY P2, R14, R12, R15, R112 ;  /* 0x0c00000f0c0e7389 */ /* 0x0000640000040070 */
[----:B01----:R-:W-:Y:S05]  /*8120*/  ENDCOLLECTIVE ;  /* 0x000000000000791b */ /* 0x003fea0003800000 */
.L_x_18693:
[----:B------:R-:W-:Y:S05]  /*8130*/  BSYNC B1 ;  /* 0x0000000000017941 */ /* 0x000fea0003800000 */
.L_x_18692:
[----:B------:R-:W-:Y:S01]  /*8140*/  MOV R13, R14 ;  /* 0x0000000e000d7202 */ /* 0x000fe20000000f00 */
[----:B------:R-:W-:Y:S06]  /*8150*/  BRA `(.L_x_18694) ;  /* 0xffffffa400187947 */ /* 0x000fec000383ffff */
.L_x_18634:
[----:B------:R-:W-:Y:S01]  /*8160*/  HFMA2 R112, -RZ, RZ, 0, 1.847743988037109375e-06 ;  /* 0x0000001fff707431 */ /* 0x000fe200000001ff */
[----:B------:R-:W-:Y:S01]  /*8170*/  BSSY B0, `(.L_x_18695) ;  /* 0x0000007000007945 */ /* 0x000fe20003800000 */
[----:B------:R-:W-:Y:S02]  /*8180*/  IMAD.MOV.U32 R12, RZ, RZ, R102 ;  /* 0x000000ffff0c7224 */ /* 0x000fe400078e0066 */
[----:B------:R-:W-:Y:S02]  /*8190*/  IMAD.MOV.U32 R15, RZ, RZ, 0x10 ;  /* 0x00000010ff0f7424 */ /* 0x000fe400078e00ff */
[----:B------:R-:W-:-:S07]  /*81a0*/  IMAD.MOV.U32 R13, RZ, RZ, -0x1 ;  /* 0xffffffffff0d7424 */ /* 0x000fce00078e00ff */
[----:B------:R-:W-:Y:S05]  /*81b0*/  WARPSYNC.COLLECTIVE R13, `(.L_x_18696) ;  /* 0x000000000d087348 */ /* 0x000fea0003c00000 */
[----:B------:R0:W1:Y:S02]  /*81c0*/  SHFL.BFLY P2, R14, R12, R15, R112 ;  /* 0x0c00000f0c0e7389 */ /* 0x0000640000040070 */
[----:B01----:R-:W-:Y:S05]  /*81d0*/  ENDCOLLECTIVE ;  /* 0x000000000000791b */ /* 0x003fea0003800000 */
.L_x_18696:
[----:B------:R-:W-:Y:S05]  /*81e0*/  BSYNC B0 ;  /* 0x0000000000007941 */ /* 0x000fea0003800000 */
.L_x_18695:
        /* <DEDUP_REMOVED lines=9> */
.L_x_18697:
[----:B------:R-:W-:Y:S02]  /*8280*/  HFMA2 R15, -RZ, RZ, 0, 2.384185791015625e-07 ;  /* 0x00000004ff0f7431 */ /* 0x000fe400000001ff */
[----:B------:R-:W-:-:S05]  /*8290*/  IMAD.MOV.U32 R4, RZ, RZ, R14 ;  /* 0x000000ffff047224 */ /* 0x000fca00078e000e */
[----:B------:R-:W-:-:S05]  /*82a0*/  FMNMX.FTZ R4, R5, R4, !PT ;  /* 0x0000000405047209 */ /* 0x000fca0007810000 */
[----:B------:R-:W-:-:S07]  /*82b0*/  IMAD.MOV.U32 R12, RZ, RZ, R4 ;  /* 0x000000ffff0c7224 */ /* 0x000fce00078e0004 */
[----:B------:R-:W-:Y:S05]  /*82c0*/  WARPSYNC.COLLECTIVE R13, `(.L_x_18698) ;  /* 0x000000000d087348 */ /* 0x000fea0003c00000 */
[----:B------:R0:W1:Y:S02]  /*82d0*/  SHFL.BFLY P2, R14, R12, R15, R112 ;  /* 0x0c00000f0c0e7389 */ /* 0x0000640000040070 */
[----:B01----:R-:W-:Y:S05]  /*82e0*/  ENDCOLLECTIVE ;  /* 0x000000000000791b */ /* 0x003fea0003800000 */
.L_x_18698:
[----:B------:R-:W-:Y:S01]  /*82f0*/  MOV R15, 0x2 ;  /* 0x00000002000f7802 */ /* 0x000fe20000000f00 */
[----:B------:R-:W-:-:S05]  /*8300*/  IMAD.MOV.U32 R7, RZ, RZ, R14 ;  /* 0x000000ffff077224 */ /* 0x000fca00078e000e */
[----:B------:R-:W-:-:S05]  /*8310*/  FMNMX.FTZ R7, R4, R7, !PT ;  /* 0x0000000704077209 */ /* 0x000fca0007810000 */
[----:B------:R-:W-:-:S07]  /*8320*/  IMAD.MOV.U32 R12, RZ, RZ, R7 ;  /* 0x000000ffff0c7224 */ /* 0x000fce00078e0007 */
[----:B------:R-:W-:Y:S05]  /*8330*/  WARPSYNC.COLLECTIVE R13, `(.L_x_18699) ;  /* 0x000000000d087348 */ /* 0x000fea0003c00000 */
[----:B------:R0:W1:Y:S02]  /*8340*/  SHFL.BFLY P2, R14, R12, R15, R112 ;  /* 0x0c00000f0c0e7389 */ /* 0x0000640000040070 */
[----:B01----:R-:W-:Y:S05]  /*8350*/  ENDCOLLECTIVE ;  /* 0x000000000000791b */ /* 0x003fea0003800000 */
.L_x_18699:
[----:B------:R-:W-:Y:S01]  /*8360*/  IMAD.MOV.U32 R8, RZ, RZ, R14 ;  /* 0x000000ffff087224 */ /* 0x000fe200078e000e */
[----:B------:R-:W-:Y:S06]  /*8370*/  BRA `(.L_x_18700) ;  /* 0xffffffa4001c7947 */ /* 0x000fec000383ffff */
.L_x_18701:
        /* <DEDUP_REMOVED lines=16> */
.L_x_27588:


//--------------------- .text._ZN4vllm25paged_attention_v2_kernelI13__nv_bfloat16S1_Li128ELi16ELi128ELNS_18Fp8KVCacheDataTypeE0ELb0ELi512EEEvPfS3_PT_PKS4_PKT0_SA_ifPKiSC_iPKfiiiSE_SE_iiiii --------------------------
	.section	.text._ZN4vllm25paged_attention_v2_kernelI13__nv_bfloat16S1_Li128ELi16ELi128ELNS_18Fp8KVCacheDataTypeE0ELb0ELi512EEEvPfS3_PT_PKS4_PKT0_SA_ifPKiSC_iPKfiiiSE_SE_iiiii,"ax",@progbits
	.align	128
        .global         _ZN4vllm25paged_attention_v2_kernelI13__nv_bfloat16S1_Li128ELi16ELi128ELNS_18Fp8KVCacheDataTypeE0ELb0ELi512EEEvPfS3_PT_PKS4_PKT0_SA_ifPKiSC_iPKfiiiSE_SE_iiiii
        .type           _ZN4vllm25paged_attention_v2_kernelI13__nv_bfloat16S1_Li128ELi16ELi128ELNS_18Fp8KVCacheDataTypeE0ELb0ELi512EEEvPfS3_PT_PKS4_PKT0_SA_ifPKiSC_iPKfiiiSE_SE_iiiii,@function
        .size           _ZN4vllm25paged_attention_v2_kernelI13__nv_bfloat16S1_Li128ELi16ELi128ELNS_18Fp8KVCacheDataTypeE0ELb0ELi512EEEvPfS3_PT_PKS4_PKT0_SA_ifPKiSC_iPKfiiiSE_SE_iiiii,(.L_x_27589 - _ZN4vllm25paged_attention_v2_kernelI13__nv_bfloat16S1_Li128ELi16ELi128ELNS_18Fp8KVCacheDataTypeE0ELb0ELi512EEEvPfS3_PT_PKS4_PKT0_SA_ifPKiSC_iPKfiiiSE_SE_iiiii)
        .other          _ZN4vllm25paged_attention_v2_kernelI13__nv_bfloat16S1_Li128ELi16ELi128ELNS_18Fp8KVCacheDataTypeE0ELb0ELi512EEEvPfS3_PT_PKS4_PKT0_SA_ifPKiSC_iPKfiiiSE_SE_iiiii,@"STO_CUDA_ENTRY STV_DEFAULT"
_ZN4vllm25paged_attention_v2_kernelI13__nv_bfloat16S1_Li128ELi16ELi128ELNS_18Fp8KVCacheDataTypeE0ELb0ELi512EEEvPfS3_PT_PKS4_PKT0_SA_ifPKiSC_iPKfiiiSE_SE_iiiii:
.text._ZN4vllm25paged_attention_v2_kernelI13__nv_bfloat16S1_Li128ELi16ELi128ELNS_18Fp8KVCacheDataTypeE0ELb0ELi512EEEvPfS3_PT_PKS4_PKT0_SA_ifPKiSC_iPKfiiiSE_SE_iiiii:
        /* <DEDUP_REMOVED lines=18> */
[----:B------:R-:W4:Y:S01]  /*0120*/  LDC R10, c[0x0][0x3b0] ;  /* 0x0000ec00ff0a7b82 */ /* 0x000f220000000800 */
[----:B------:R-:W0:Y:S01]  /*0130*/  LDCU UR18, c[0x0][0x378] ;  /* 0x00006f00ff1277ac */ /* 0x000e220008000800 */
[----:B------:R-:W4:Y:S01]  /*0140*/  LDCU UR9, c[0x0][0x3c8] ;  /* 0x00007900ff0977ac */ /* 0x000f220008000800 */
[----:B------:R-:W0:Y:S01]  /*0150*/  LDCU UR10, c[0x0][0x3dc] ;  /* 0x00007b80ff0a77ac */ /* 0x000e220008000800 */
[----:B--2---:R-:W-:-:S02]  /*0160*/  UIMAD UR4, UR13, UR4, URZ ;  /* 0x000000040d0472a4 */ /* 0x004fc4000f8e02ff */
[----:B---3--:R-:W-:Y:S01]  /*0170*/  UISETP.NE.U32.AND UP0, UPT, UR6, URZ, UPT ;  /* 0x000000ff0600728c */ /* 0x008fe2000bf05070 */
[----:B-1----:R-:W-:Y:S01]  /*0180*/  MOV R3, UR19 ;  /* 0x0000001300037c02 */ /* 0x002fe20008000f00 */
[----:B------:R-:W-:Y:S02]  /*0190*/  USHF.R.S32.HI UR5, URZ, 0x1f, UR4 ;  /* 0x0000001fff057899 */ /* 0x000fe40008011404 */
[----:B------:R-:W-:Y:S01]  /*01a0*/  UISETP.NE.AND.EX UP0, UPT, UR7, URZ, UPT, UP0 ;  /* 0x000000ff0700728c */ /* 0x000fe2000bf05300 */
[----:B------:R-:W1:Y:S01]  /*01b0*/  LDCU UR11, c[0x0][0x3b4] ;  /* 0x00007680ff0b77ac */ /* 0x000e620008000800 */
[----:B0-----:R-:W-:Y:S01]  /*01c0*/  ISETP.GT.U32.AND P0, PT, R7, 0x1f, PT ;  /* 0x0000001f0700780c */ /* 0x001fe20003f04070 */
[----:B------:R-:W0:-:S12]  /*01d0*/  LDCU.64 UR22, c[0x0][0x3a0] ;  /* 0x00007400ff1677ac */ /* 0x000e180008000a00 */
[----:B------:R-:W2:Y:S01]  /*01e0*/  @!P0 LDC.64 R4, c[0x0][0x398] ;  /* 0x0000e600ff048b82 */ /* 0x000ea20000000a00 */
[----:B------:R-:W-:Y:S02]  /*01f0*/  @!P0 IMAD.SHL.U32 R3, R3, 0x80, RZ ;  /* 0x0000008003038824 */ /* 0x000fe400078e00ff */
[----:B------:R-:W-:-:S05]  /*0200*/  @!P0 IMAD.SHL.U32 R0, R7, 0x4, RZ ;  /* 0x0000000407008824 */ /* 0x000fca00078e00ff */
[----:B------:R-:W-:-:S04]  /*0210*/  @!P0 IADD3 R0, P1, P2, R0, UR4, R3 ;  /* 0x0000000400008c10 */ /* 0x000fc8000fa3e003 */
[----:B------:R-:W-:Y:S01]  /*0220*/  @!P0 IADD3.X R3, PT, PT, RZ, UR5, RZ, P1, P2 ;  /* 0x00000005ff038c10 */ /* 0x000fe20008fe44ff */
[----:B------:R-:W3:Y:S01]  /*0230*/  @UP0 LDCU.64 UR4, c[0x0][0x3d0] ;  /* 0x00007a00ff0407ac */ /* 0x000ee20008000a00 */
[----:B--2---:R-:W-:-:S04]  /*0240*/  @!P0 LEA R2, P1, R0, R4, 0x1 ;  /* 0x0000000400028211 */ /* 0x004fc800078208ff */
[----:B------:R-:W-:-:S05]  /*0250*/  @!P0 LEA.HI.X R3, R0, R5, R3, 0x1, P1 ;  /* 0x0000000500038211 */ /* 0x000fca00008f0c03 */
[----:B------:R-:W2:Y:S04]  /*0260*/  @!P0 LDG.E.CONSTANT R8, desc[UR14][R2.64] ;  /* 0x0000000e02088981 */ /* 0x000ea8000c1e9900 */
[----:B------:R-:W2:Y:S01]  /*0270*/  @!P0 LDG.E.CONSTANT R9, desc[UR14][R2.64+0x4] ;  /* 0x0000040e02098981 */ /* 0x000ea2000c1e9900 */
[----:B----4-:R-:W-:Y:S01]  /*0280*/  IABS R11, R10 ;  /* 0x0000000a000b7213 */ /* 0x010fe20000000000 */
[----:B------:R-:W4:Y:S01]  /*0290*/  LDCU UR20, c[0x0][0x370] ;  /* 0x00006e00ff1477ac */ /* 0x000f220008000800 */
[----:B------:R-:W-:Y:S01]  /*02a0*/  PLOP3.LUT P1, PT, PT, PT, UP0, 0x80, 0x8 ;  /* 0x000000000008781c */ /* 0x000fe20003f2f008 */
[----:B------:R-:W-:Y:S01]  /*02b0*/  HFMA2 R0, -RZ, RZ, 0, 0 ;  /* 0x00000000ff007431 */ /* 0x000fe200000001ff */
[----:B------:R-:W1:Y:S01]  /*02c0*/  I2F.RP R6, R11 ;  /* 0x0000000b00067306 */ /* 0x000e620000209400 */
[----:B---3--:R-:W-:-:S06]  /*02d0*/  @UP0 UIMAD.WIDE.U32 UR4, UR19, 0x4, UR4 ;  /* 0x00000004130408a5 */ /* 0x008fcc000f8e0004 */
[----:B------:R-:W-:Y:S02]  /*02e0*/  IMAD.U32 R4, RZ, RZ, UR4 ;  /* 0x00000004ff047e24 */ /* 0x000fe4000f8e00ff */
[----:B------:R-:W-:-:S05]  /*02f0*/  IMAD.U32 R5, RZ, RZ, UR5 ;  /* 0x00000005ff057e24 */ /* 0x000fca000f8e00ff */
[----:B------:R4:W5:Y:S01]  /*0300*/  @P1 LDG.E.CONSTANT R0, desc[UR14][R4.64] ;  /* 0x0000000e04001981 */ /* 0x000962000c1e9900 */
[----:B-1----:R-:W1:Y:S01]  /*0310*/  MUFU.RCP R6, R6 ;  /* 0x0000000600067308 */ /* 0x002e620000001000 */
[----:B------:R-:W3:Y:S01]  /*0320*/  S2UR UR6, SR_CgaCtaId ;  /* 0x00000000000679c3 */ /* 0x000ee20000008800 */
[----:B------:R-:W-:Y:S01]  /*0330*/  UMOV UR4, 0x400 ;  /* 0x0000040000047882 */ /* 0x000fe20000000000 */
[----:B------:R-:W-:Y:S01]  /*0340*/  ULEA UR5, UR16, 0x20, 0x5 ;  /* 0x0000002010057891 */ /* 0x000fe2000f8e28ff */
[----:B------:R-:W-:Y:S01]  /*0350*/  BSSY B0, `(.L_x_18702) ;  /* 0x00001ac000007945 */ /* 0x000fe20003800000 */
[----:B------:R-:W-:Y:S01]  /*0360*/  UIMAD UR9, UR13, UR9, URZ ;  /* 0x000000090d0972a4 */ /* 0x000fe2000f8e02ff */
[----:B------:R-:W-:Y:S01]  /*0370*/  IMAD.MOV.U32 R42, RZ, RZ, -0x800001 ;  /* 0xff7fffffff2a7424 */ /* 0x000fe200078e00ff */
[----:B----4-:R-:W-:Y:S02]  /*0380*/  IABS R4, UR20 ;  /* 0x0000001400047c13 */ /* 0x010fe40008000000 */
[----:B-1----:R-:W-:-:S04]  /*0390*/  IADD3 R2, PT, PT, R6, 0xffffffe, RZ ;  /* 0x0ffffffe06027810 */ /* 0x002fc80007ffe0ff */
[----:B------:R1:W4:Y:S01]  /*03a0*/  F2I.FTZ.U32.TRUNC.NTZ R3, R2 ;  /* 0x0000000200037305 */ /* 0x000322000021f000 */
[----:B---3--:R-:W-:Y:S02]  /*03b0*/  ULEA UR6, UR6, UR4, 0x18 ;  /* 0x0000000406067291 */ /* 0x008fe4000f8ec0ff */
[----:B------:R-:W-:Y:S01]  /*03c0*/  UIADD3 UR4, UPT, UPT, UR17, 0xf, URZ ;  /* 0x0000000f11047890 */ /* 0x000fe2000fffe0ff */
[----:B-1----:R-:W-:-:S03]  /*03d0*/  IMAD.MOV.U32 R2, RZ, RZ, RZ ;  /* 0x000000ffff027224 */ /* 0x002fc600078e00ff */
[----:B------:R-:W-:-:S04]  /*03e0*/  USHF.R.U32.HI UR4, URZ, 0x4, UR4 ;  /* 0x00000004ff047899 */ /* 0x000fc80008011604 */
[----:B------:R-:W-:Y:S01]  /*03f0*/  UISETP.LT.U32.AND UP0, UPT, UR4, UR5, UPT ;  /* 0x000000050400728c */ /* 0x000fe2000bf01070 */
[----:B----4-:R-:W-:-:S03]  /*0400*/  IMAD.MOV R12, RZ, RZ, -R3 ;  /* 0x000000ffff0c7224 */ /* 0x010fc600078e0a03 */
[----:B------:R-:W-:Y:S01]  /*0410*/  USEL UR8, UR4, UR5, UP0 ;  /* 0x0000000504087287 */ /* 0x000fe20008000000 */
        /* <DEDUP_REMOVED lines=10> */
[----:B------:R-:W-:-:S04]  /*04c0*/  LOP3.LUT R2, R10, UR20, RZ, 0x3c, !PT ;  /* 0x000000140a027c12 */ /* 0x000fc8000f8e3cff */
[----:B------:R-:W-:-:S07]  /*04d0*/  ISETP.GE.AND P3, PT, R2, RZ, PT ;  /* 0x000000ff0200720c */ /* 0x000fce0003f66270 */
[----:B------:R-:W-:-:S05]  /*04e0*/  @P1 IADD3 R3, PT, PT, R3, 0x1, RZ ;  /* 0x0000000103031810 */ /* 0x000fca0007ffe0ff */
[----:B------:R-:W-:-:S04]  /*04f0*/  IMAD.MOV.U32 R6, RZ, RZ, R3 ;  /* 0x000000ffff067224 */ /* 0x000fc800078e0003 */
[----:B------:R-:W-:Y:S01]  /*0500*/  @!P3 IMAD.MOV R6, RZ, RZ, -R6 ;  /* 0x000000ffff06b224 */ /* 0x000fe200078e0a06 */
[----:B------:R-:W-:-:S04]  /*0510*/  @!P2 LOP3.LUT R6, RZ, R10, RZ, 0x33, !PT ;  /* 0x0000000aff06a212 */ /* 0x000fc800078e33ff */
[----:B------:R-:W-:-:S04]  /*0520*/  IABS R11, R6 ;  /* 0x00000006000b7213 */ /* 0x000fc80000000000 */
[----:B------:R-:W1:Y:S08]  /*0530*/  I2F.RP R4, R11 ;  /* 0x0000000b00047306 */ /* 0x000e700000209400 */
[----:B-1----:R-:W1:Y:S02]  /*0540*/  MUFU.RCP R4, R4 ;  /* 0x0000000400047308 */ /* 0x002e640000001000 */
[----:B-1----:R-:W-:-:S02]  /*0550*/  IADD3 R2, PT, PT, R4, 0xffffffe, RZ ;  /* 0x0ffffffe04027810 */ /* 0x002fc40007ffe0ff */
[----:B------:R-:W-:-:S04]  /*0560*/  IABS R4, UR19 ;  /* 0x0000001300047c13 */ /* 0x000fc80008000000 */
[----:B------:R1:W3:Y:S02]  /*0570*/  F2I.FTZ.U32.TRUNC.NTZ R3, R2 ;  /* 0x0000000200037305 */ /* 0x0002e4000021f000 */
[----:B-1----:R-:W-:Y:S02]  /*0580*/  IMAD.MOV.U32 R2, RZ, RZ, RZ ;  /* 0x000000ffff027224 */ /* 0x002fe400078e00ff */
[----:B---3--:R-:W-:-:S04]  /*0590*/  IMAD.MOV R10, RZ, RZ, -R3 ;  /* 0x000000ffff0a7224 */ /* 0x008fc800078e0a03 */
[----:B------:R-:W-:Y:S01]  /*05a0*/  IMAD R5, R10, R11, RZ ;  /* 0x0000000b0a057224 */ /* 0x000fe200078e02ff */
[----:B------:R-:W-:-:S03]  /*05b0*/  IABS R10, R6 ;  /* 0x00000006000a7213 */ /* 0x000fc60000000000 */
[----:B------:R-:W-:Y:S01]  /*05c0*/  IMAD.HI.U32 R3, R3, R5, R2 ;  /* 0x0000000503037227 */ /* 0x000fe200078e0002 */
[----:B------:R-:W-:Y:S02]  /*05d0*/  IADD3 R2, PT, PT, RZ, -R10, RZ ;  /* 0x8000000aff027210 */ /* 0x000fe40007ffe0ff */
[----:B------:R-:W-:-:S03]  /*05e0*/  SHF.R.U32.HI R10, RZ, 0x1, R7 ;  /* 0x00000001ff0a7819 */ /* 0x000fc60000011607 */
[----:B------:R-:W-:-:S04]  /*05f0*/  IMAD.HI.U32 R3, R3, R4, RZ ;  /* 0x0000000403037227 */ /* 0x000fc800078e00ff */
[----:B------:R-:W-:Y:S02]  /*0600*/  IMAD R2, R3, R2, R4 ;  /* 0x0000000203027224 */ /* 0x000fe400078e0204 */
[----:B------:R-:W-:-:S03]  /*0610*/  IMAD.SHL.U32 R4, R7, 0x80, RZ ;  /* 0x0000008007047824 */ /* 0x000fc600078e00ff */
[----:B------:R-:W-:Y:S02]  /*0620*/  ISETP.GT.U32.AND P2, PT, R11, R2, PT ;  /* 0x000000020b00720c */ /* 0x000fe40003f44070 */
[----:B------:R-:W-:Y:S02]  /*0630*/  LOP3.LUT R53, R4, 0x80, RZ, 0xc0, !PT ;  /* 0x0000008004357812 */ /* 0x000fe400078ec0ff */
[----:B------:R-:W-:-:S03]  /*0640*/  LOP3.LUT R4, R6, UR19, RZ, 0x3c, !PT ;  /* 0x0000001306047c12 */ /* 0x000fc6000f8e3cff */
[----:B------:R-:W-:Y:S01]  /*0650*/  VIADD R5, R53, UR6 ;  /* 0x0000000635057c36 */ /* 0x000fe20008000000 */
[----:B------:R-:W-:-:S03]  /*0660*/  ISETP.GE.AND P3, PT, R4, RZ, PT ;  /* 0x000000ff0400720c */ /* 0x000fc60003f66270 */
[----:B------:R-:W-:Y:S02]  /*0670*/  @!P0 IMAD R5, R10, 0x8, R5 ;  /* 0x000000080a058824 */ /* 0x000fe400078e0205 */
[-C--:B------:R-:W-:Y:S02]  /*0680*/  @!P2 IADD3 R2, PT, PT, R2, -R11.reuse, RZ ;  /* 0x8000000b0202a210 */ /* 0x080fe40007ffe0ff */
[----:B------:R-:W-:Y:S02]  /*0690*/  @!P2 IADD3 R3, PT, PT, R3, 0x1, RZ ;  /* 0x000000010303a810 */ /* 0x000fe40007ffe0ff */
[----:B------:R-:W-:Y:S01]  /*06a0*/  ISETP.GE.U32.AND P1, PT, R2, R11, PT ;  /* 0x0000000b0200720c */ /* 0x000fe20003f26070 */
[----:B------:R-:W-:Y:S01]  /*06b0*/  IMAD.U32 R11, RZ, RZ, UR16 ;  /* 0x00000010ff0b7e24 */ /* 0x000fe2000f8e00ff */
[----:B------:R-:W-:-:S05]  /*06c0*/  SHF.R.U32.HI R2, RZ, 0x5, R7 ;  /* 0x00000005ff027819 */ /* 0x000fca0000011607 */
[----:B------:R-:W-:-:S06]  /*06d0*/  IMAD R4, R11, 0x20, R2 ;  /* 0x000000200b047824 */ /* 0x000fcc00078e0202 */
[----:B------:R-:W-:Y:S01]  /*06e0*/  @P1 VIADD R3, R3, 0x1 ;  /* 0x0000000103031836 */ /* 0x000fe20000000000 */
[----:B------:R-:W-:-:S04]  /*06f0*/  ISETP.GE.U32.AND P1, PT, R4, UR8, PT ;  /* 0x0000000804007c0c */ /* 0x000fc8000bf26070 */
[----:B------:R-:W-:Y:S02]  /*0700*/  MOV R2, R3 ;  /* 0x0000000300027202 */ /* 0x000fe40000000f00 */
[----:B------:R-:W-:-:S03]  /*0710*/  LOP3.LUT R3, R7, 0x1, RZ, 0xc0, !PT ;  /* 0x0000000107037812 */ /* 0x000fc600078ec0ff */
[----:B------:R-:W-:Y:S01]  /*0720*/  @!P3 IMAD.MOV R2, RZ, RZ, -R2 ;  /* 0x000000ffff02b224 */ /* 0x000fe200078e0a02 */
[----:B--2---:R1:W-:Y:S01]  /*0730*/  @!P0 STS.64 [R5], R8 ;  /* 0x0000000805008388 */ /* 0x0043e20000000a00 */
[----:B------:R-:W-:Y:S01]  /*0740*/  BAR.SYNC.DEFER_BLOCKING 0x0 ;  /* 0x0000000000007b1d */ /* 0x000fe20000010000 */
[----:B------:R-:W-:-:S13]  /*0750*/  ISETP.NE.AND P0, PT, R6, RZ, PT ;  /* 0x000000ff0600720c */ /* 0x000fda0003f05270 */
[----:B------:R-:W-:Y:S01]  /*0760*/  @!P0 LOP3.LUT R2, RZ, R6, RZ, 0x33, !PT ;  /* 0x00000006ff028212 */ /* 0x000fe200078e33ff */
[----:B01----:R-:W-:Y:S06]  /*0770*/  @P1 BRA `(.L_x_18703) ;  /* 0x0000001400a41947 */ /* 0x003fec0003800000 */
[----:B------:R-:W0:Y:S01]  /*0780*/  S2R R42, SR_TID.X ;  /* 0x00000000002a7919 */ /* 0x000e220000002100 */
[----:B------:R-:W-:Y:S01]  /*0790*/  MOV R28, UR16 ;  /* 0x00000010001c7c02 */ /* 0x000fe20008000f00 */
[----:B------:R-:W1:Y:S01]  /*07a0*/  LDCU.64 UR4, c[0x0][0x3b8] ;  /* 0x00007700ff0477ac */ /* 0x000e620008000a00 */
[----:B------:R-:W-:Y:S01]  /*07b0*/  IMAD.U32 R17, RZ, RZ, UR9 ;  /* 0x00000009ff117e24 */ /* 0x000fe2000f8e00ff */
[----:B------:R-:W2:Y:S01]  /*07c0*/  LDS.128 R20, [R53+UR6] ;  /* 0x0000000635147984 */ /* 0x000ea20008000c00 */
[C---:B------:R-:W-:Y:S01]  /*07d0*/  SHF.L.U32 R18, R10.reuse, 0x2, RZ ;  /* 0x000000020a127819 */ /* 0x040fe200000006ff */
[----:B------:R-:W-:Y:S01]  /*07e0*/  USHF.L.U32 UR7, UR16, 0x9, URZ ;  /* 0x0000000910077899 */ /* 0x000fe200080006ff */
[----:B------:R-:W-:Y:S01]  /*07f0*/  LOP3.LUT R39, R10, 0xf, RZ, 0xc0, !PT ;  /* 0x0000000f0a277812 */ /* 0x000fe200078ec0ff */
[----:B------:R-:W3:Y:S01]  /*0800*/  LDS.128 R24, [R53+UR6+0x10] ;  /* 0x0000100635187984 */ /* 0x000ee20008000c00 */
[----:B------:R-:W-:-:S03]  /*0810*/  LOP3.LUT R40, R18, 0x3c, RZ, 0xc0, !PT ;  /* 0x0000003c12287812 */ /* 0x000fc600078ec0ff */
[----:B------:R-:W4:Y:S04]  /*0820*/  LDS.128 R12, [R53+UR6+0x20] ;  /* 0x00002006350c7984 */ /* 0x000f280008000c00 */
[----:B------:R-:W4:Y:S01]  /*0830*/  LDS.128 R4, [R53+UR6+0x30] ;  /* 0x0000300635047984 */ /* 0x000f220008000c00 */
[----:B0-----:R-:W-:Y:S01]  /*0840*/  SHF.R.U32.HI R19, RZ, 0x5, R42 ;  /* 0x00000005ff137819 */ /* 0x001fe2000001162a */
[----:B------:R-:W-:Y:S01]  /*0850*/  IMAD.SHL.U32 R75, R42, 0x4, RZ ;  /* 0x000000042a4b7824 */ /* 0x000fe200078e00ff */
[----:B------:R-:W-:Y:S02]  /*0860*/  MOV R42, 0xff7fffff ;  /* 0xff7fffff002a7802 */ /* 0x000fe40000000f00 */
[C---:B------:R-:W-:Y:S01]  /*0870*/  LEA R18, R19.reuse, UR7, 0x4 ;  /* 0x0000000713127c11 */ /* 0x040fe2000f8e20ff */
[----:B------:R-:W-:Y:S01]  /*0880*/  IMAD R28, R28, 0x20, R19 ;  /* 0x000000201c1c7824 */ /* 0x000fe200078e0213 */
[----:B------:R-:W0:Y:S01]  /*0890*/  LDCU UR7, c[0x0][0x3e0] ;  /* 0x00007c00ff0777ac */ /* 0x000e220008000800 */
[----:B------:R-:W-:Y:S01]  /*08a0*/  IMAD R40, R19, 0x40, R40 ;  /* 0x0000004013287824 */ /* 0x000fe200078e0228 */
[----:B------:R-:W-:Y:S01]  /*08b0*/  LOP3.LUT R75, R75, 0x78, RZ, 0xc0, !PT ;  /* 0x000000784b4b7812 */ /* 0x000fe200078ec0ff */
[----:B------:R-:W-:Y:S01]  /*08c0*/  IMAD.WIDE.U32 R8, R28, 0x4, RZ ;  /* 0x000000041c087825 */ /* 0x000fe200078e00ff */
[----:B--2---:R-:W-:-:S03]  /*08d0*/  PRMT R41, R20, 0x7632, R41 ;  /* 0x0000763214297816 */ /* 0x004fc60000000029 */
[----:B------:R-:W-:Y:S01]  /*08e0*/  IMAD.U32 R32, R21, 0x10000, RZ ;  /* 0x0001000015207824 */ /* 0x000fe200078e00ff */
[----:B------:R-:W-:Y:S01]  /*08f0*/  SHF.L.U32 R29, R20, 0x10, RZ ;  /* 0x00000010141d7819 */ /* 0x000fe200000006ff */
[----:B------:R-:W-:Y:S01]  /*0900*/  IMAD.WIDE R16, R17, 0x4, R8 ;  /* 0x0000000411107825 */ /* 0x000fe200078e0208 */
[----:B------:R-:W-:Y:S01]  /*0910*/  PRMT R43, R21, 0x7632, R43 ;  /* 0x00007632152b7816 */ /* 0x000fe2000000002b */
[----:B------:R-:W2:Y:S01]  /*0920*/  LDS.128 R8, [R53+UR6+0x40] ;  /* 0x0000400635087984 */ /* 0x000ea20008000c00 */
[C---:B------:R-:W-:Y:S01]  /*0930*/  PRMT R44, R22.reuse, 0x7632, R44 ;  /* 0x00007632162c7816 */ /* 0x040fe2000000002c */
[----:B------:R-:W-:Y:S01]  /*0940*/  IMAD.U32 R33, R22, 0x10000, RZ ;  /* 0x0001000016217824 */ /* 0x000fe200078e00ff */
[----:B-1----:R-:W-:Y:S01]  /*0950*/  IADD3 R30, P0, PT, R16, UR4, RZ ;  /* 0x00000004101e7c10 */ /* 0x002fe2000ff1e0ff */
[----:B------:R-:W-:Y:S01]  /*0960*/  IMAD.IADD R39, R39, 0x1, R18 ;  /* 0x0000000127277824 */ /* 0x000fe200078e0212 */
[C---:B------:R-:W-:Y:S01]  /*0970*/  PRMT R45, R23.reuse, 0x7632, R45 ;  /* 0x00007632172d7816 */ /* 0x040fe2000000002d */
[C---:B---3--:R-:W-:Y:S01]  /*0980*/  IMAD.U32 R35, R24.reuse, 0x10000, RZ ;  /* 0x0001000018237824 */ /* 0x048fe200078e00ff */
[----:B------:R-:W-:Y:S01]  /*0990*/  SHF.L.U32 R34, R23, 0x10, RZ ;  /* 0x0000001017227819 */ /* 0x000fe200000006ff */
[----:B------:R-:W-:Y:S01]  /*09a0*/  IMAD.U32 R36, R25, 0x10000, RZ ;  /* 0x0001000019247824 */ /* 0x000fe200078e00ff */
[----:B------:R-:W1:Y:S01]  /*09b0*/  LDS.128 R20, [R53+UR6+0x60] ;  /* 0x0000600635147984 */ /* 0x000e620008000c00 */
[----:B------:R-:W-:Y:S01]  /*09c0*/  IADD3.X R31, PT, PT, R17, UR5, RZ, P0, !PT ;  /* 0x00000005111f7c10 */ /* 0x000fe200087fe4ff */
[----:B------:R-:W-:Y:S01]  /*09d0*/  IMAD.U32 R38, R27, 0x10000, RZ ;  /* 0x000100001b267824 */ /* 0x000fe200078e00ff */
[----:B------:R-:W-:Y:S01]  /*09e0*/  PRMT R46, R24, 0x7632, R46 ;  /* 0x00007632182e7816 */ /* 0x000fe2000000002e */
[----:B------:R-:W3:Y:S01]  /*09f0*/  LDS.128 R16, [R53+UR6+0x50] ;  /* 0x0000500635107984 */ /* 0x000ee20008000c00 */
[----:B------:R-:W-:Y:S01]  /*0a00*/  PRMT R47, R25, 0x7632, R47 ;  /* 0x00007632192f7816 */ /* 0x000fe2000000002f */
[----:B------:R-:W2:Y:S01]  /*0a10*/  S2UR UR5, SR_CgaCtaId ;  /* 0x00000000000579c3 */ /* 0x000ea20000008800 */
[C---:B------:R-:W-:Y:S01]  /*0a20*/  PRMT R48, R26.reuse, 0x7632, R48 ;  /* 0x000076321a307816 */ /* 0x040fe20000000030 */
[----:B------:R-:W-:Y:S01]  /*0a30*/  UMOV UR4, 0x400 ;  /* 0x0000040000047882 */ /* 0x000fe20000000000 */
[----:B------:R-:W-:Y:S01]  /*0a40*/  SHF.L.U32 R37, R26, 0x10, RZ ;  /* 0x000000101a257819 */ /* 0x000fe200000006ff */
[----:B------:R-:W-:Y:S01]  /*0a50*/  UIADD3 UR4, UPT, UPT, UR4, 0x120, URZ ;  /* 0x0000012004047890 */ /* 0x000fe2000fffe0ff */
[----:B------:R-:W-:Y:S01]  /*0a60*/  PRMT R49, R27, 0x7632, R49 ;  /* 0x000076321b317816 */ /* 0x000fe20000000031 */
[----:B0-----:R-:W-:Y:S01]  /*0a70*/  IMAD R74, R2, UR7, RZ ;  /* 0x00000007024a7c24 */ /* 0x001fe2000f8e02ff */
[----:B------:R0:W3:Y:S01]  /*0a80*/  LDS.128 R24, [R53+UR6+0x70] ;  /* 0x0000700635187984 */ /* 0x0000e20008000c00 */
[----:B----4-:R-:W-:Y:S01]  /*0a90*/  PRMT R51, R13, 0x7632, R51 ;  /* 0x000076320d337816 */ /* 0x010fe20000000033 */
[----:B------:R-:W-:Y:S01]  /*0aa0*/  IMAD.U32 R41, R41, 0x10000, RZ ;  /* 0x0001000029297824 */ /* 0x000fe200078e00ff */
        /* <DEDUP_REMOVED lines=14> */
[----:B--2---:R-:W-:Y:S01]  /*0b90*/  ULEA UR4, UR5, UR4, 0x18 ;  /* 0x0000000405047291 */ /* 0x004fe2000f8ec0ff */
[C---:B------:R-:W-:Y:S01]  /*0ba0*/  PRMT R62, R10.reuse, 0x7632, R62 ;  /* 0x000076320a3e7816 */ /* 0x040fe2000000003e */
[C---:B------:R-:W-:Y:S01]  /*0bb0*/  IMAD.U32 R55, R11.reuse, 0x10000, RZ ;  /* 0x000100000b377824 */ /* 0x040fe200078e00ff */
[----:B0-----:R-:W-:Y:S01]  /*0bc0*/  SHF.L.U32 R53, R10, 0x10, RZ ;  /* 0x000000100a357819 */ /* 0x001fe200000006ff */
        /* <DEDUP_REMOVED lines=11> */
[----:B------:R-:W-:Y:S01]  /*0c80*/  SHF.L.U32 R64, R23, 0x10, RZ ;  /* 0x0000001017407819 */ /* 0x000fe200000006ff */
        /* <DEDUP_REMOVED lines=22> */
[----:B------:R-:W-:Y:S01]  /*0df0*/  VIADD R75, R39, -UR17 ;  /* 0x80000011274b7c36 */ /* 0x000fe20008000000 */
        /* <DEDUP_REMOVED lines=14> */
[----:B-----5:R-:W-:Y:S01]  /*0ee0*/  FSETP.NEU.FTZ.AND P0, PT, R0, RZ, PT ;  /* 0x000000ff0000720b */ /* 0x020fe20003f1d000 */
        /* <DEDUP_REMOVED lines=10> */
[----:B------:R-:W-:Y:S01]  /*0f90*/  VIADD R39, R39, 0x1 ;  /* 0x0000000127277836 */ /* 0x000fe20000000000 */
[----:B------:R-:W-:-:S02]  /*0fa0*/  SHF.L.U32 R61, R61, 0x10, RZ ;  /* 0x000000103d3d7819 */ /* 0x000fc400000006ff */
[----:B------:R-:W-:Y:S02]  /*0fb0*/  SHF.L.U32 R67, R67, 0x10, RZ ;  /* 0x0000001043437819 */ /* 0x000fe400000006ff */
[----:B------:R-:W-:Y:S02]  /*0fc0*/  SHF.L.U32 R70, R70, 0x10, RZ ;  /* 0x0000001046467819 */ /* 0x000fe400000006ff */
[----:B------:R-:W-:Y:S02]  /*0fd0*/  SHF.L.U32 R72, R72, 0x10, RZ ;  /* 0x0000001048487819 */ /* 0x000fe400000006ff */
[----:B------:R-:W-:Y:S02]  /*0fe0*/  IADD3 R40, PT, PT, R40, UR4, RZ ;  /* 0x0000000428287c10 */ /* 0x000fe4000fffe0ff */
[----:B------:R-:W-:-:S07]  /*0ff0*/  LEA.HI.X.SX32 R11, R74, RZ, 0x1, P1 ;  /* 0x000000ff4a0b7211 */ /* 0x000fce00008f0eff */
.L_x_18705:
[----:B------:R-:W2:Y:S02]  /*1000*/  LDG.E.CONSTANT R23, desc[UR14][R30.64] ;  /* 0x0000000e1e177981 */ /* 0x000ea4000c1e9900 */
[----:B--2---:R-:W-:-:S03]  /*1010*/  IMAD.WIDE R22, R23, UR10, R10 ;  /* 0x0000000a17167c25 */ /* 0x004fc6000f8e020a */
[----:B------:R-:W-:-:S04]  /*1020*/  LEA R74, P1, R3, R22, 0x2 ;  /* 0x00000016034a7211 */ /* 0x000fc800078210ff */
[----:B------:R-:W-:Y:S02]  /*1030*/  IADD3.X R23, PT, PT, RZ, R23, RZ, P1, !PT ;  /* 0x00000017ff177210 */ /* 0x000fe40000ffe4ff */
        /* <DEDUP_REMOVED lines=11> */
[----:B--2---:R-:W-:-:S04]  /*10f0*/  IMAD.U32 R74, R88, 0x10000, RZ ;  /* 0x00010000584a7824 */ /* 0x004fc800078e00ff */
[----:B------:R-:W-:Y:S01]  /*1100*/  FMUL.FTZ R90, R33, R74 ;  /* 0x0000004a215a7220 */ /* 0x000fe20000410000 */
[----:B---3--:R-:W-:Y:S01]  /*1110*/  IMAD.U32 R74, R80, 0x10000, RZ ;  /* 0x00010000504a7824 */ /* 0x008fe200078e00ff */
[----:B------:R-:W-:-:S04]  /*1120*/  PRMT R80, R88, 0x7632, R80 ;  /* 0x0000763258507816 */ /* 0x000fc80000000050 */
[C---:B------:R-:W-:Y:S02]  /*1130*/  PRMT R88, R80.reuse, 0x7632, R88 ;  /* 0x0000763250587816 */ /* 0x040fe40000000058 */
[----:B------:R-:W-:Y:S02]  /*1140*/  SHF.L.U32 R89, R80, 0x10, RZ ;  /* 0x0000001050597819 */ /* 0x000fe400000006ff */
[----:B------:R-:W2:Y:S01]  /*1150*/  LDG.E.CONSTANT R80, desc[UR14][R22.64+0x900] ;  /* 0x0009000e16507981 */ /* 0x000ea2000c1e9900 */
[----:B------:R-:W-:Y:S01]  /*1160*/  FFMA.FTZ R74, R29, R74, R90 ;  /* 0x0000004a1d4a7223 */ /* 0x000fe2000001005a */
[----:B------:R-:W-:Y:S02]  /*1170*/  IMAD.U32 R88, R88, 0x10000, RZ ;  /* 0x0001000058587824 */ /* 0x000fe400078e00ff */
[----:B------:R-:W-:-:S04]  /*1180*/  FMUL.FTZ R90, R44, R89 ;  /* 0x000000592c5a7220 */ /* 0x000fc80000410000 */
[----:B------:R-:W-:Y:S01]  /*1190*/  FFMA.FTZ R89, R41, R88, R90 ;  /* 0x0000005829597223 */ /* 0x000fe2000001005a */
[C---:B----4-:R-:W-:Y:S01]  /*11a0*/  IMAD.U32 R88, R85.reuse, 0x10000, RZ ;  /* 0x0001000055587824 */ /* 0x050fe200078e00ff */
[----:B------:R-:W-:-:S04]  /*11b0*/  PRMT R85, R85, 0x7632, R85 ;  /* 0x0000763255557816 */ /* 0x000fc80000000055 */
[----:B------:R-:W-:Y:S01]  /*11c0*/  SHF.L.U32 R85, R85, 0x10, RZ ;  /* 0x0000001055557819 */ /* 0x000fe200000006ff */
[----:B------:R-:W-:Y:S02]  /*11d0*/  FFMA.FTZ R88, R35, R88, R74 ;  /* 0x0000005823587223 */ /* 0x000fe4000001004a */
[----:B------:R-:W3:Y:S02]  /*11e0*/  LDG.E.CONSTANT R74, desc[UR14][R22.64+0xa00] ;  /* 0x000a000e164a7981 */ /* 0x000ee4000c1e9900 */
[--C-:B------:R-:W-:Y:S01]  /*11f0*/  FFMA.FTZ R85, R46, R85, R89.reuse ;  /* 0x000000552e557223 */ /* 0x100fe20000010059 */
[C---:B-----5:R-:W-:Y:S01]  /*1200*/  PRMT R89, R86.reuse, 0x7632, R89 ;  /* 0x0000763256597816 */ /* 0x060fe20000000059 */
[----:B------:R-:W-:-:S04]  /*1210*/  IMAD.U32 R86, R86, 0x10000, RZ ;  /* 0x0001000056567824 */ /* 0x000fc800078e00ff */
[----:B------:R-:W-:Y:S01]  /*1220*/  FFMA.FTZ R91, R37, R86, R88 ;  /* 0x00000056255b7223 */ /* 0x000fe20000010058 */
[----:B------:R-:W-:Y:S01]  /*1230*/  PRMT R86, R87, 0x7632, R86 ;  /* 0x0000763257567816 */ /* 0x000fe20000000056 */
[----:B------:R-:W-:Y:S01]  /*1240*/  IMAD.U32 R89, R89, 0x10000, RZ ;  /* 0x0001000059597824 */ /* 0x000fe200078e00ff */
[----:B------:R-:W-:Y:S01]  /*1250*/  SHF.L.U32 R87, R87, 0x10, RZ ;  /* 0x0000001057577819 */ /* 0x000fe200000006ff */
[----:B------:R-:W4:Y:S02]  /*1260*/  LDG.E.CONSTANT R88, desc[UR14][R22.64+0xb00] ;  /* 0x000b000e16587981 */ /* 0x000f24000c1e9900 */
[----:B------:R-:W-:Y:S01]  /*1270*/  FFMA.FTZ R85, R48, R89, R85 ;  /* 0x0000005930557223 */ /* 0x000fe20000010055 */
[----:B------:R-:W-:Y:S02]  /*1280*/  IMAD.U32 R86, R86, 0x10000, RZ ;  /* 0x0001000056567824 */ /* 0x000fe400078e00ff */
[----:B------:R-:W-:Y:S02]  /*1290*/  FFMA.FTZ R87, R12, R87, R91 ;  /* 0x000000570c577223 */ /* 0x000fe4000001005b */
[----:B------:R-:W-:Y:S01]  /*12a0*/  FFMA.FTZ R85, R50, R86, R85 ;  /* 0x0000005632557223 */ /* 0x000fe20000010055 */
[C---:B------:R-:W-:Y:S01]  /*12b0*/  PRMT R86, R84.reuse, 0x7632, R86 ;  /* 0x0000763254567816 */ /* 0x040fe20000000056 */
[----:B------:R-:W-:-:S03]  /*12c0*/  IMAD.U32 R84, R84, 0x10000, RZ ;  /* 0x0001000054547824 */ /* 0x000fc600078e00ff */
[----:B------:R-:W-:Y:S01]  /*12d0*/  SHF.L.U32 R86, R86, 0x10, RZ ;  /* 0x0000001056567819 */ /* 0x000fe200000006ff */
[----:B------:R-:W-:Y:S02]  /*12e0*/  FFMA.FTZ R87, R14, R84, R87 ;  /* 0x000000540e577223 */ /* 0x000fe40000010057 */
        /* <DEDUP_REMOVED lines=8> */
[C---:B------:R-:W-:Y:S02]  /*1370*/  SHF.L.U32 R86, R82.reuse, 0x10, RZ ;  /* 0x0000001052567819 */ /* 0x040fe400000006ff */
[----:B------:R-:W-:Y:S01]  /*1380*/  PRMT R82, R82, 0x7632, R82 ;  /* 0x0000763252527816 */ /* 0x000fe20000000052 */
[----:B------:R-:W5:Y:S02]  /*1390*/  LDG.E.CONSTANT R85, desc[UR14][R22.64+0x4] ;  /* 0x0000040e16557981 */ /* 0x000f64000c1e9900 */
[----:B------:R-:W-:-:S02]  /*13a0*/  FFMA.FTZ R83, R6, R86, R83 ;  /* 0x0000005606537223 */ /* 0x000fc40000010053 */
[----:B------:R-:W-:Y:S01]  /*13b0*/  IMAD.U32 R82, R82, 0x10000, RZ ;  /* 0x0001000052527824 */ /* 0x000fe200078e00ff */
[----:B------:R-:W5:Y:S03]  /*13c0*/  LDG.E.CONSTANT R86, desc[UR14][R22.64+0x204] ;  /* 0x0002040e16567981 */ /* 0x000f66000c1e9900 */
[----:B------:R-:W-:Y:S01]  /*13d0*/  FFMA.FTZ R89, R58, R82, R89 ;  /* 0x000000523a597223 */ /* 0x000fe20000010059 */
[----:B------:R-:W-:-:S04]  /*13e0*/  IMAD.U32 R82, R81, 0x10000, RZ ;  /* 0x0001000051527824 */ /* 0x000fc800078e00ff */
[----:B------:R-:W-:Y:S02]  /*13f0*/  FFMA.FTZ R90, R8, R82, R83 ;  /* 0x00000052085a7223 */ /* 0x000fe40000010053 */
[----:B------:R-:W5:Y:S01]  /*1400*/  LDG.E.CONSTANT R82, desc[UR14][R22.64+0x304] ;  /* 0x0003040e16527981 */ /* 0x000f62000c1e9900 */
[----:B------:R-:W-:-:S04]  /*1410*/  PRMT R81, R81, 0x7632, R81 ;  /* 0x0000763251517816 */ /* 0x000fc80000000051 */
[----:B------:R-:W-:-:S05]  /*1420*/  SHF.L.U32 R81, R81, 0x10, RZ ;  /* 0x0000001051517819 */ /* 0x000fca00000006ff */
[----:B------:R-:W-:Y:S01]  /*1430*/  FFMA.FTZ R81, R60, R81, R89 ;  /* 0x000000513c517223 */ /* 0x000fe20000010059 */
[C---:B--2---:R-:W-:Y:S01]  /*1440*/  IMAD.U32 R83, R80.reuse, 0x10000, RZ ;  /* 0x0001000050537824 */ /* 0x044fe200078e00ff */
[----:B------:R-:W-:-:S03]  /*1450*/  PRMT R80, R80, 0x7632, R80 ;  /* 0x0000763250507816 */ /* 0x000fc60000000050 */
[----:B------:R-:W-:Y:S02]  /*1460*/  FFMA.FTZ R89, R53, R83, R90 ;  /* 0x0000005335597223 */ /* 0x000fe4000001005a */
[----:B------:R-:W2:Y:S01]  /*1470*/  LDG.E.CONSTANT R83, desc[UR14][R22.64+0x404] ;  /* 0x0004040e16537981 */ /* 0x000ea2000c1e9900 */
[----:B------:R-:W-:-:S04]  /*1480*/  IMAD.U32 R80, R80, 0x10000, RZ ;  /* 0x0001000050507824 */ /* 0x000fc800078e00ff */
[----:B------:R-:W-:Y:S02]  /*1490*/  FFMA.FTZ R90, R62, R80, R81 ;  /* 0x000000503e5a7223 */ /* 0x000fe40000010051 */
[----:B------:R-:W2:Y:S01]  /*14a0*/  LDG.E.CONSTANT R80, desc[UR14][R22.64+0x504] ;  /* 0x0005040e16507981 */ /* 0x000ea2000c1e9900 */
[C---:B---3--:R-:W-:Y:S02]  /*14b0*/  SHF.L.U32 R81, R74.reuse, 0x10, RZ ;  /* 0x000000104a517819 */ /* 0x048fe400000006ff */
[----:B------:R-:W-:-:S05]  /*14c0*/  PRMT R74, R74, 0x7632, R74 ;  /* 0x000076324a4a7816 */ /* 0x000fca000000004a */
[----:B------:R-:W-:Y:S02]  /*14d0*/  IMAD.U32 R74, R74, 0x10000, RZ ;  /* 0x000100004a4a7824 */ /* 0x000fe400078e00ff */
[----:B------:R-:W-:Y:S02]  /*14e0*/  FFMA.FTZ R81, R16, R81, R89 ;  /* 0x0000005110517223 */ /* 0x000fe40000010059 */
[----:B------:R-:W-:Y:S01]  /*14f0*/  FFMA.FTZ R89, R77, R74, R90 ;  /* 0x0000004a4d597223 */ /* 0x000fe2000001005a */
[----:B----4-:R-:W-:-:S04]  /*1500*/  PRMT R74, R88, 0x7632, R74 ;  /* 0x00007632584a7816 */ /* 0x010fc8000000004a */
[----:B------:R-:W-:Y:S01]  /*1510*/  SHF.L.U32 R74, R74, 0x10, RZ ;  /* 0x000000104a4a7819 */ /* 0x000fe200000006ff */
[----:B------:R-:W-:-:S04]  /*1520*/  IMAD.U32 R88, R88, 0x10000, RZ ;  /* 0x0001000058587824 */ /* 0x000fc800078e00ff */
[----:B------:R-:W-:Y:S01]  /*1530*/  FFMA.FTZ R89, R66, R74, R89 ;  /* 0x0000004a42597223 */ /* 0x000fe20000010059 */
[----:B------:R-:W-:Y:S02]  /*1540*/  FFMA.FTZ R81, R18, R88, R81 ;  /* 0x0000005812517223 */ /* 0x000fe40000010051 */
[----:B------:R-:W3:Y:S01]  /*1550*/  LDG.E.CONSTANT R88, desc[UR14][R22.64+0x604] ;  /* 0x0006040e16587981 */ /* 0x000ee2000c1e9900 */
[C---:B-----5:R-:W-:Y:S01]  /*1560*/  PRMT R74, R84.reuse, 0x7632, R74 ;  /* 0x00007632544a7816 */ /* 0x060fe2000000004a */
[----:B------:R-:W-:-:S04]  /*1570*/  IMAD.U32 R84, R84, 0x10000, RZ ;  /* 0x0001000054547824 */ /* 0x000fc800078e00ff */
[----:B------:R-:W-:Y:S02]  /*1580*/  IMAD.U32 R74, R74, 0x10000, RZ ;  /* 0x000100004a4a7824 */ /* 0x000fe400078e00ff */
[----:B------:R-:W-:Y:S02]  /*1590*/  FFMA.FTZ R84, R20, R84, R81 ;  /* 0x0000005414547223 */ /* 0x000fe40000010051 */
[----:B------:R-:W-:Y:S01]  /*15a0*/  FFMA.FTZ R81, R68, R74, R89 ;  /* 0x0000004a44517223 */ /* 0x000fe20000010059 */
[----:B------:R-:W-:-:S05]  /*15b0*/  PRMT R74, R87, 0x7632, R74 ;  /* 0x00007632574a7816 */ /* 0x000fca000000004a */
[----:B------:R-:W-:Y:S01]  /*15c0*/  IMAD.U32 R90, R74, 0x10000, RZ ;  /* 0x000100004a5a7824 */ /* 0x000fe200078e00ff */
[----:B------:R-:W-:Y:S02]  /*15d0*/  PRMT R74, R85, 0x7632, R74 ;  /* 0x00007632554a7816 */ /* 0x000fe4000000004a */
[----:B------:R-:W-:Y:S01]  /*15e0*/  SHF.L.U32 R87, R87, 0x10, RZ ;  /* 0x0000001057577819 */ /* 0x000fe200000006ff */
[----:B------:R-:W-:Y:S01]  /*15f0*/  IMAD.U32 R89, R86, 0x10000, RZ ;  /* 0x0001000056597824 */ /* 0x000fe200078e00ff */
[----:B------:R-:W-:Y:S01]  /*1600*/  SHF.L.U32 R74, R74, 0x10, RZ ;  /* 0x000000104a4a7819 */ /* 0x000fe200000006ff */
[----:B------:R-:W-:Y:S01]  /*1610*/  FMUL.FTZ R90, R45, R90 ;  /* 0x0000005a2d5a7220 */ /* 0x000fe20000410000 */
[----:B------:R-:W-:Y:S01]  /*1620*/  PRMT R86, R86, 0x7632, R86 ;  /* 0x0000763256567816 */ /* 0x000fe20000000056 */
[----:B------:R-:W-:Y:S02]  /*1630*/  IMAD.U32 R85, R85, 0x10000, RZ ;  /* 0x0001000055557824 */ /* 0x000fe400078e00ff */
[----:B------:R-:W-:Y:S01]  /*1640*/  FMUL.FTZ R87, R34, R87 ;  /* 0x0000005722577220 */ /* 0x000fe20000410000 */
[----:B------:R-:W-:Y:S01]  /*1650*/  FFMA.FTZ R74, R43, R74, R90 ;  /* 0x0000004a2b4a7223 */ /* 0x000fe2000001005a */
[----:B------:R-:W-:-:S02]  /*1660*/  IMAD.U32 R86, R86, 0x10000, RZ ;  /* 0x0001000056567824 */ /* 0x000fc400078e00ff */
[----:B------:R-:W-:Y:S02]  /*1670*/  FFMA.FTZ R87, R32, R85, R87 ;  /* 0x0000005520577223 */ /* 0x000fe40000010057 */
[----:B------:R-:W4:Y:S01]  /*1680*/  LDG.E.CONSTANT R85, desc[UR14][R22.64+0xd00] ;  /* 0x000d000e16557981 */ /* 0x000f22000c1e9900 */
[----:B------:R-:W-:Y:S01]  /*1690*/  FFMA.FTZ R74, R47, R86, R74 ;  /* 0x000000562f4a7223 */ /* 0x000fe2000001004a */
[----:B------:R-:W-:Y:S01]  /*16a0*/  PRMT R86, R82, 0x7632, R86 ;  /* 0x0000763252567816 */ /* 0x000fe20000000056 */
[----:B------:R-:W-:Y:S02]  /*16b0*/  FFMA.FTZ R89, R36, R89, R87 ;  /* 0x0000005924597223 */ /* 0x000fe40000010057 */
[----:B------:R-:W5:Y:S02]  /*16c0*/  LDG.E.CONSTANT R87, desc[UR14][R22.64+0x704] ;  /* 0x0007040e16577981 */ /* 0x000f64000c1e9900 */
[----:B------:R-:W-:Y:S01]  /*16d0*/  IMAD.U32 R86, R86, 0x10000, RZ ;  /* 0x0001000056567824 */ /* 0x000fe200078e00ff */
[----:B------:R-:W-:-:S03]  /*16e0*/  SHF.L.U32 R82, R82, 0x10, RZ ;  /* 0x0000001052527819 */ /* 0x000fc600000006ff */
[----:B------:R-:W-:Y:S02]  /*16f0*/  FFMA.FTZ R74, R49, R86, R74 ;  /* 0x00000056314a7223 */ /* 0x000fe4000001004a */
[----:B------:R-:W5:Y:S01]  /*1700*/  LDG.E.CONSTANT R86, desc[UR14][R22.64+0x804] ;  /* 0x0008040e16567981 */ /* 0x000f62000c1e9900 */
[--C-:B------:R-:W-:Y:S01]  /*1710*/  FFMA.FTZ R82, R38, R82, R89.reuse ;  /* 0x0000005226527223 */ /* 0x100fe20000010059 */
[C---:B--2---:R-:W-:Y:S01]  /*1720*/  PRMT R89, R83.reuse, 0x7632, R89 ;  /* 0x0000763253597816 */ /* 0x044fe20000000059 */
[----:B------:R-:W-:-:S03]  /*1730*/  IMAD.U32 R83, R83, 0x10000, RZ ;  /* 0x0001000053537824 */ /* 0x000fc600078e00ff */
[----:B------:R-:W-:Y:S01]  /*1740*/  SHF.L.U32 R89, R89, 0x10, RZ ;  /* 0x0000001059597819 */ /* 0x000fe200000006ff */
[----:B------:R-:W-:Y:S02]  /*1750*/  FFMA.FTZ R90, R13, R83, R82 ;  /* 0x000000530d5a7223 */ /* 0x000fe40000010052 */
[----:B------:R-:W2:Y:S02]  /*1760*/  LDG.E.CONSTANT R82, desc[UR14][R22.64+0x904] ;  /* 0x0009040e16527981 */ /* 0x000ea4000c1e9900 */
[----:B------:R-:W-:Y:S01]  /*1770*/  FFMA.FTZ R89, R51, R89, R74 ;  /* 0x0000005933597223 */ /* 0x000fe2000001004a */
[----:B------:R-:W-:-:S04]  /*1780*/  IMAD.U32 R74, R80, 0x10000, RZ ;  /* 0x00010000504a7824 */ /* 0x000fc800078e00ff */
        /* <DEDUP_REMOVED lines=9> */
[----:B------:R-:W-:Y:S02]  /*1820*/  FFMA.FTZ R88, R57, R83, R80 ;  /* 0x0000005339587223 */ /* 0x000fe40000010050 */
[----:B------:R-:W3:Y:S01]  /*1830*/  LDG.E.CONSTANT R80, desc[UR14][R22.64+0xe00] ;  /* 0x000e000e16507981 */ /* 0x000ee2000c1e9900 */
[C---:B----4-:R-:W-:Y:S01]  /*1840*/  IMAD.U32 R83, R85.reuse, 0x10000, RZ ;  /* 0x0001000055537824 */ /* 0x050fe200078e00ff */
[----:B------:R-:W-:-:S03]  /*1850*/  PRMT R85, R85, 0x7632, R85 ;  /* 0x0000763255557816 */ /* 0x000fc60000000055 */
[--C-:B------:R-:W-:Y:S01]  /*1860*/  FFMA.FTZ R83, R63, R83, R84.reuse ;  /* 0x000000533f537223 */ /* 0x100fe20000010054 */
[----:B-----5:R-:W-:Y:S01]  /*1870*/  PRMT R84, R87, 0x7632, R84 ;  /* 0x0000763257547816 */ /* 0x020fe20000000054 */
[----:B------:R-:W-:Y:S01]  /*1880*/  IMAD.U32 R89, R85, 0x10000, RZ ;  /* 0x0001000055597824 */ /* 0x000fe200078e00ff */
[----:B------:R-:W-:-:S03]  /*1890*/  SHF.L.U32 R87, R87, 0x10, RZ ;  /* 0x0000001057577819 */ /* 0x000fc600000006ff */
[----:B------:R-:W-:Y:S02]  /*18a0*/  IMAD.U32 R85, R84, 0x10000, RZ ;  /* 0x0001000054557824 */ /* 0x000fe400078e00ff */
[--C-:B------:R-:W-:Y:S01]  /*18b0*/  FFMA.FTZ R84, R70, R89, R81.reuse ;  /* 0x0000005946547223 */ /* 0x100fe20000010051 */
[C---:B------:R-:W-:Y:S01]  /*18c0*/  PRMT R81, R86.reuse, 0x7632, R81 ;  /* 0x0000763256517816 */ /* 0x040fe20000000051 */
[----:B------:R-:W-:Y:S01]  /*18d0*/  FFMA.FTZ R88, R59, R85, R88 ;  /* 0x000000553b587223 */ /* 0x000fe20000010058 */
[----:B------:R-:W-:Y:S02]  /*18e0*/  FFMA.FTZ R90, R7, R87, R90 ;  /* 0x00000057075a7223 */ /* 0x000fe4000001005a */
[----:B------:R-:W4:Y:S01]  /*18f0*/  LDG.E.CONSTANT R87, desc[UR14][R22.64+0xb04] ;  /* 0x000b040e16577981 */ /* 0x000f22000c1e9900 */
[----:B------:R-:W-:Y:S01]  /*1900*/  IMAD.U32 R85, R81, 0x10000, RZ ;  /* 0x0001000051557824 */ /* 0x000fe200078e00ff */
[----:B------:R-:W-:Y:S02]  /*1910*/  SHF.L.U32 R86, R86, 0x10, RZ ;  /* 0x0000001056567819 */ /* 0x000fe400000006ff */
[----:B------:R-:W5:Y:S01]  /*1920*/  LDG.E.CONSTANT R81, desc[UR14][R22.64+0xf00] ;  /* 0x000f000e16517981 */ /* 0x000f62000c1e9900 */
[----:B------:R-:W-:-:S03]  /*1930*/  FFMA.FTZ R89, R61, R85, R88 ;  /* 0x000000553d597223 */ /* 0x000fc60000010058 */
[----:B------:R-:W5:Y:S01]  /*1940*/  LDG.E.CONSTANT R85, desc[UR14][R22.64+0xc04] ;  /* 0x000c040e16557981 */ /* 0x000f62000c1e9900 */
[----:B------:R-:W-:Y:S01]  /*1950*/  FFMA.FTZ R86, R9, R86, R90 ;  /* 0x0000005609567223 */ /* 0x000fe2000001005a */
[C---:B--2---:R-:W-:Y:S01]  /*1960*/  PRMT R88, R82.reuse, 0x7632, R88 ;  /* 0x0000763252587816 */ /* 0x044fe20000000058 */
[----:B------:R-:W-:-:S04]  /*1970*/  IMAD.U32 R82, R82, 0x10000, RZ ;  /* 0x0001000052527824 */ /* 0x000fc800078e00ff */
[----:B------:R-:W-:Y:S02]  /*1980*/  FFMA.FTZ R82, R55, R82, R86 ;  /* 0x0000005237527223 */ /* 0x000fe40000010056 */
[----:B------:R-:W2:Y:S01]  /*1990*/  LDG.E.CONSTANT R86, desc[UR14][R22.64+0xd04] ;  /* 0x000d040e16567981 */ /* 0x000ea2000c1e9900 */
[----:B------:R-:W-:Y:S01]  /*19a0*/  IMAD.U32 R90, R74, 0x10000, RZ ;  /* 0x000100004a5a7824 */ /* 0x000fe200078e00ff */
[----:B------:R-:W-:-:S03]  /*19b0*/  SHF.L.U32 R88, R88, 0x10, RZ ;  /* 0x0000001058587819 */ /* 0x000fc600000006ff */
[----:B------:R-:W-:Y:S02]  /*19c0*/  FFMA.FTZ R90, R17, R90, R82 ;  /* 0x0000005a115a7223 */ /* 0x000fe40000010052 */
[----:B------:R-:W2:Y:S01]  /*19d0*/  LDG.E.CONSTANT R82, desc[UR14][R22.64+0xe04] ;  /* 0x000e040e16527981 */ /* 0x000ea2000c1e9900 */
[----:B------:R-:W-:-:S03]  /*19e0*/  FFMA.FTZ R92, R76, R88, R89 ;  /* 0x000000584c5c7223 */ /* 0x000fc60000010059 */
[----:B------:R5:W2:Y:S01]  /*19f0*/  LDG.E.CONSTANT R88, desc[UR14][R22.64+0xf04] ;  /* 0x000f040e16587981 */ /* 0x000aa2000c1e9900 */
[----:B------:R-:W-:-:S05]  /*1a00*/  PRMT R74, R74, 0x7632, R74 ;  /* 0x000076324a4a7816 */ /* 0x000fca000000004a */
[----:B------:R-:W-:-:S04]  /*1a10*/  IMAD.U32 R74, R74, 0x10000, RZ ;  /* 0x000100004a4a7824 */ /* 0x000fc800078e00ff */
[----:B------:R-:W-:Y:S01]  /*1a20*/  FFMA.FTZ R92, R65, R74, R92 ;  /* 0x0000004a415c7223 */ /* 0x000fe2000001005c */
[C---:B---3--:R-:W-:Y:S02]  /*1a30*/  SHF.L.U32 R74, R80.reuse, 0x10, RZ ;  /* 0x00000010504a7819 */ /* 0x048fe400000006ff */
[----:B------:R-:W-:-:S03]  /*1a40*/  PRMT R80, R80, 0x7632, R80 ;  /* 0x0000763250507816 */ /* 0x000fc60000000050 */
[----:B------:R-:W-:Y:S02]  /*1a50*/  FFMA.FTZ R83, R24, R74, R83 ;  /* 0x0000004a18537223 */ /* 0x000fe40000010053 */
[----:B------:R-:W-:-:S04]  /*1a60*/  IMAD.U32 R80, R80, 0x10000, RZ ;  /* 0x0001000050507824 */ /* 0x000fc800078e00ff */
[----:B------:R-:W-:Y:S01]  /*1a70*/  FFMA.FTZ R84, R79, R80, R84 ;  /* 0x000000504f547223 */ /* 0x000fe20000010054 */
[----:B----4-:R-:W-:Y:S01]  /*1a80*/  PRMT R74, R87, 0x7632, R74 ;  /* 0x00007632574a7816 */ /* 0x010fe2000000004a */
[----:B-----5:R-:W-:-:S03]  /*1a90*/  IMAD.U32 R22, R81, 0x10000, RZ ;  /* 0x0001000051167824 */ /* 0x020fc600078e00ff */
[----:B------:R-:W-:Y:S02]  /*1aa0*/  SHF.L.U32 R74, R74, 0x10, RZ ;  /* 0x000000104a4a7819 */ /* 0x000fe400000006ff */
[----:B------:R-:W-:Y:S02]  /*1ab0*/  PRMT R81, R81, 0x7632, R81 ;  /* 0x0000763251517816 */ /* 0x000fe40000000051 */
[----:B------:R-:W-:Y:S01]  /*1ac0*/  PRMT R23, R85, 0x7632, R23 ;  /* 0x0000763255177816 */ /* 0x000fe20000000017 */
[----:B------:R-:W-:Y:S02]  /*1ad0*/  FFMA.FTZ R92, R67, R74, R92 ;  /* 0x0000004a435c7223 */ /* 0x000fe4000001005c */
[----:B------:R-:W-:Y:S02]  /*1ae0*/  IMAD.U32 R81, R81, 0x10000, RZ ;  /* 0x0001000051517824 */ /* 0x000fe400078e00ff */
[----:B------:R-:W-:Y:S02]  /*1af0*/  IMAD.U32 R74, R23, 0x10000, RZ ;  /* 0x00010000174a7824 */ /* 0x000fe400078e00ff */
[----:B------:R-:W-:-:S02]  /*1b00*/  IMAD.U32 R87, R87, 0x10000, RZ ;  /* 0x0001000057577824 */ /* 0x000fc400078e00ff */
[----:B------:R-:W-:Y:S01]  /*1b10*/  FFMA.FTZ R23, R71, R81, R84 ;  /* 0x0000005147177223 */ /* 0x000fe20000010054 */
[----:B------:R-:W-:Y:S01]  /*1b20*/  SHF.L.U32 R85, R85, 0x10, RZ ;  /* 0x0000001055557819 */ /* 0x000fe200000006ff */
[----:B------:R-:W-:Y:S01]  /*1b30*/  FFMA.FTZ R81, R69, R74, R92 ;  /* 0x0000004a45517223 */ /* 0x000fe2000001005c */
[----:B------:R-:W-:-:S04]  /*1b40*/  FFMA.FTZ R90, R19, R87, R90 ;  /* 0x00000057135a7223 */ /* 0x000fc8000001005a */
[----:B------:R-:W-:Y:S01]  /*1b50*/  FFMA.FTZ R85, R21, R85, R90 ;  /* 0x0000005515557223 */ /* 0x000fe2000001005a */
[----:B------:R-:W-:Y:S01]  /*1b60*/  FFMA.FTZ R22, R26, R22, R83 ;  /* 0x000000161a167223 */ /* 0x000fe20000010053 */
[----:B------:R-:W-:-:S03]  /*1b70*/  UMOV UR4, 0xffffffff ;  /* 0xffffffff00047882 */ /* 0x000fc60000000000 */
[----:B------:R-:W-:Y:S01]  /*1b80*/  FADD.FTZ R23, R22, R23 ;  /* 0x0000001716177221 */ /* 0x000fe20000010000 */
[C---:B--2---:R-:W-:Y:S01]  /*1b90*/  PRMT R74, R86.reuse, 0x7632, R74 ;  /* 0x00007632564a7816 */ /* 0x044fe2000000004a */
[----:B------:R-:W-:-:S03]  /*1ba0*/  IMAD.U32 R86, R86, 0x10000, RZ ;  /* 0x0001000056567824 */ /* 0x000fc600078e00ff */
[----:B------:R-:W-:Y:S01]  /*1bb0*/  SHF.L.U32 R74, R74, 0x10, RZ ;  /* 0x000000104a4a7819 */ /* 0x000fe200000006ff */
[----:B------:R-:W-:Y:S01]  /*1bc0*/  FFMA.FTZ R86, R64, R86, R85 ;  /* 0x0000005640567223 */ /* 0x000fe20000010055 */
[C---:B------:R-:W-:Y:S01]  /*1bd0*/  IMAD.U32 R80, R82.reuse, 0x10000, RZ ;  /* 0x0001000052507824 */ /* 0x040fe200078e00ff */
[----:B------:R-:W-:Y:S02]  /*1be0*/  PRMT R82, R82, 0x7632, R82 ;  /* 0x0000763252527816 */ /* 0x000fe40000000052 */
[----:B------:R-:W-:Y:S01]  /*1bf0*/  FFMA.FTZ R81, R78, R74, R81 ;  /* 0x0000004a4e517223 */ /* 0x000fe20000010051 */
[C---:B------:R-:W-:Y:S01]  /*1c00*/  PRMT R74, R88.reuse, 0x7632, R74 ;  /* 0x00007632584a7816 */ /* 0x040fe2000000004a */
[----:B------:R-:W-:Y:S01]  /*1c10*/  FFMA.FTZ R80, R25, R80, R86 ;  /* 0x0000005019507223 */ /* 0x000fe20000010056 */
[----:B------:R-:W-:Y:S01]  /*1c20*/  SHF.L.U32 R88, R88, 0x10, RZ ;  /* 0x0000001058587819 */ /* 0x000fe200000006ff */
[----:B------:R-:W-:Y:S02]  /*1c30*/  IMAD.U32 R82, R82, 0x10000, RZ ;  /* 0x0001000052527824 */ /* 0x000fe400078e00ff */
[----:B------:R-:W-:-:S02]  /*1c40*/  IMAD.U32 R74, R74, 0x10000, RZ ;  /* 0x000100004a4a7824 */ /* 0x000fc400078e00ff */
[----:B------:R-:W-:Y:S01]  /*1c50*/  FFMA.FTZ R82, R72, R82, R81 ;  /* 0x0000005248527223 */ /* 0x000fe20000010051 */
[----:B------:R-:W-:-:S03]  /*1c60*/  FFMA.FTZ R80, R27, R88, R80 ;  /* 0x000000581b507223 */ /* 0x000fc60000010050 */
[----:B------:R-:W-:Y:S01]  /*1c70*/  FFMA.FTZ R74, R73, R74, R82 ;  /* 0x0000004a494a7223 */ /* 0x000fe20000010052 */
[----:B------:R-:W-:-:S04]  /*1c80*/  FADD.FTZ R23, R80, R23 ;  /* 0x0000001750177221 */ /* 0x000fc80000010000 */
[----:B------:R-:W-:Y:S01]  /*1c90*/  FADD.FTZ R23, R74, R23 ;  /* 0x000000174a177221 */ /* 0x000fe20000010000 */
[----:B------:R-:W-:Y:S06]  /*1ca0*/  BRA.DIV UR4, `(.L_x_18704) ;  /* 0x0000004a04487947 */ /* 0x000fec000b800000 */
[----:B------:R0:W1:Y:S02]  /*1cb0*/  SHFL.BFLY PT, R22, R23, 0x1, 0x1f ;  /* 0x0c201f0017167f89 */ /* 0x00006400000e0000 */
.L_x_18758:
[----:B------:R-:W-:Y:S01]  /*1cc0*/  VIADD R74, R75, 0x1 ;  /* 0x000000014b4a7836 */ /* 0x000fe20000000000 */
[----:B------:R-:W-:Y:S01]  /*1cd0*/  ISETP.NE.AND P2, PT, R3, RZ, PT ;  /* 0x000000ff0300720c */ /* 0x000fe20003f45270 */
[----:B-1----:R-:W-:Y:S01]  /*1ce0*/  FADD.FTZ R22, R23, R22 ;  /* 0x0000001617167221 */ /* 0x002fe20000010000 */
[----:B------:R-:W-:Y:S02]  /*1cf0*/  VIADD R28, R28, 0x4 ;  /* 0x000000041c1c7836 */ /* 0x000fe40000000000 */
[----:B------:R-:W-:Y:S01]  /*1d00*/  I2FP.F32.S32 R81, R74 ;  /* 0x0000004a00517245 */ /* 0x000fe20000201400 */
[----:B------:R-:W-:-:S04]  /*1d10*/  VIADD R75, R75, 0x40 ;  /* 0x000000404b4b7836 */ /* 0x000fc80000000000 */
[----:B------:R-:W-:-:S04]  /*1d20*/  FMUL.FTZ R81, R81, R0 ;  /* 0x0000000051517220 */ /* 0x000fc80000410000 */
[C---:B------:R-:W-:Y:S01]  /*1d30*/  @!P2 IADD3 R74, PT, PT, R39.reuse, -0x1, RZ ;  /* 0xffffffff274aa810 */ /* 0x040fe20007ffe0ff */
[----:B------:R-:W-:Y:S01]  /*1d40*/  VIADD R39, R39, 0x40 ;  /* 0x0000004027277836 */ /* 0x000fe20000000000 */
[----:B------:R-:W-:Y:S02]  /*1d50*/  FSEL R81, R81, RZ, P0 ;  /* 0x000000ff51517208 */ /* 0x000fe40000000000 */
[C---:B------:R-:W-:Y:S02]  /*1d60*/  @!P2 ISETP.GE.AND P1, PT, R74.reuse, UR17, PT ;  /* 0x000000114a00ac0c */ /* 0x040fe4000bf26270 */
[----:B------:R-:W-:Y:S01]  /*1d70*/  ISETP.GE.OR P3, PT, R74, UR17, P2 ;  /* 0x000000114a007c0c */ /* 0x000fe20009766670 */
[----:B------:R-:W-:-:S05]  /*1d80*/  FFMA.FTZ R81, R22, UR11, R81 ;  /* 0x0000000b16517c23 */ /* 0x000fca0008010051 */
[----:B0-----:R-:W-:Y:S02]  /*1d90*/  @!P2 FSEL R23, R81, RZ, !P1 ;  /* 0x000000ff5117a208 */ /* 0x001fe40004800000 */
[----:B------:R-:W-:-:S03]  /*1da0*/  IADD3 R30, P1, PT, R30, 0x10, RZ ;  /* 0x000000101e1e7810 */ /* 0x000fc60007f3e0ff */
[----:B------:R0:W-:Y:S01]  /*1db0*/  @!P2 STS [R40], R23 ;  /* 0x000000172800a388 */ /* 0x0001e20000000800 */
[----:B------:R-:W-:Y:S02]  /*1dc0*/  ISETP.GE.U32.AND P2, PT, R28, UR8, PT ;  /* 0x000000081c007c0c */ /* 0x000fe4000bf46070 */
[----:B------:R-:W-:Y:S02]  /*1dd0*/  @!P3 FMNMX.FTZ R42, R42, R81, !PT ;  /* 0x000000512a2ab209 */ /* 0x000fe40007810000 */
[----:B------:R-:W-:Y:S01]  /*1de0*/  IADD3.X R31, PT, PT, RZ, R31, RZ, P1, !PT ;  /* 0x0000001fff1f7210 */ /* 0x000fe20000ffe4ff */
[----:B0-----:R-:W-:-:S08]  /*1df0*/  VIADD R40, R40, 0x100 ;  /* 0x0000010028287836 */ /* 0x001fd00000000000 */
[----:B------:R-:W-:Y:S05]  /*1e00*/  @!P2 BRA `(.L_x_18705) ;  /* 0xfffffff0007ca947 */ /* 0x000fea000383ffff */
.L_x_18703:
[----:B------:R-:W-:Y:S05]  /*1e10*/  BSYNC B0 ;  /* 0x0000000000007941 */ /* 0x000fea0003800000 */
.L_x_18702:
[----:B-----5:R-:W0:Y:S01]  /*1e20*/  S2R R0, SR_TID.X ;  /* 0x0000000000007919 */ /* 0x020e220000002100 */
[----:B------:R-:W-:Y:S02]  /*1e30*/  UIMAD UR4, UR16, -0x20, UR8 ;  /* 0xffffffe0100478a4 */ /* 0x000fe4000f8e0208 */
[----:B------:R-:W-:Y:S01]  /*1e40*/  MOV R5, UR16 ;  /* 0x0000001000057c02 */ /* 0x000fe20008000f00 */
[----:B------:R-:W1:Y:S01]  /*1e50*/  S2R R4, SR_CgaCtaId ;  /* 0x0000000000047919 */ /* 0x000e620000008800 */
[----:B------:R-:W-:-:S03]  /*1e60*/  MOV R6, 0x400 ;  /* 0x0000040000067802 */ /* 0x000fc60000000f00 */
[----:B------:R-:W-:Y:S02]  /*1e70*/  IMAD.SHL.U32 R5, R5, 0x200, RZ ;  /* 0x0000020005057824 */ /* 0x000fe400078e00ff */
[----:B------:R-:W-:Y:S01]  /*1e80*/  IMAD.U32 R8, RZ, RZ, UR4 ;  /* 0x00000004ff087e24 */ /* 0x000fe2000f8e00ff */
[----:B------:R-:W-:-:S04]  /*1e90*/  UMOV UR4, 0xffffffff ;  /* 0xffffffff00047882 */ /* 0x000fc80000000000 */
[----:B------:R-:W-:-:S04]  /*1ea0*/  LEA R8, R8, R5, 0x4 ;  /* 0x0000000508087211 */ /* 0x000fc800078e20ff */
[----:B------:R-:W-:Y:S02]  /*1eb0*/  VIMNMX R8, PT, PT, R8, UR17, PT ;  /* 0x0000001108087c48 */ /* 0x000fe4000bfe0100 */
[----:B0-----:R-:W-:Y:S01]  /*1ec0*/  SHF.R.U32.HI R16, RZ, 0x5, R0 ;  /* 0x00000005ff107819 */ /* 0x001fe20000011600 */
[----:B------:R-:W-:Y:S06]  /*1ed0*/  BRA.DIV UR4, `(.L_x_18706) ;  /* 0x0000004604e47947 */ /* 0x000fec000b800000 */
[----:B------:R-:W0:Y:S02]  /*1ee0*/  SHFL.BFLY PT, R7, R42, 0x10, 0x1f ;  /* 0x0e001f002a077f89 */ /* 0x000e2400000e0000 */
[----:B0-----:R-:W-:-:S05]  /*1ef0*/  FMNMX.FTZ R7, R7, R42, !PT ;  /* 0x0000002a07077209 */ /* 0x001fca0007810000 */
[----:B------:R-:W0:Y:S02]  /*1f00*/  SHFL.BFLY PT, R10, R7, 0x8, 0x1f ;  /* 0x0d001f00070a7f89 */ /* 0x000e2400000e0000 */
[----:B0-----:R-:W-:-:S05]  /*1f10*/  FMNMX.FTZ R10, R7, R10, !PT ;  /* 0x0000000a070a7209 */ /* 0x001fca0007810000 */
[----:B------:R-:W0:Y:S02]  /*1f20*/  SHFL.BFLY PT, R9, R10, 0x4, 0x1f ;  /* 0x0c801f000a097f89 */ /* 0x000e2400000e0000 */
[----:B0-----:R-:W-:-:S05]  /*1f30*/  FMNMX.FTZ R9, R10, R9, !PT ;  /* 0x000000090a097209 */ /* 0x001fca0007810000 */
[----:B------:R0:W2:Y:S02]  /*1f40*/  SHFL.BFLY PT, R12, R9, 0x2, 0x1f ;  /* 0x0c401f00090c7f89 */ /* 0x0000a400000e0000 */
.L_x_18764:
[----:B------:R-:W-:Y:S01]  /*1f50*/  VIADD R7, R6, 0x100 ;  /* 0x0000010006077836 */ /* 0x000fe20000000000 */
[----:B------:R-:W-:Y:S01]  /*1f60*/  LOP3.LUT P0, R17, R0, 0x1f, RZ, 0xc0, !PT ;  /* 0x0000001f00117812 */ /* 0x000fe2000780c0ff */
[----:B------:R-:W-:Y:S05]  /*1f70*/  WARPSYNC.ALL ;  /* 0x0000000000007948 */ /* 0x000fea0003800000 */
[----:B-1----:R-:W-:Y:S02]  /*1f80*/  LEA R7, R4, R7, 0x18 ;  /* 0x0000000704077211 */ /* 0x002fe400078ec0ff */
[----:B0-2---:R-:W-:-:S03]  /*1f90*/  FMNMX.FTZ R9, R9, R12, !PT ;  /* 0x0000000c09097209 */ /* 0x005fc60007810000 */
[----:B------:R-:W-:-:S05]  /*1fa0*/  IMAD R10, R16, 0x4, R7 ;  /* 0x00000004100a7824 */ /* 0x000fca00078e0207 */
[----:B------:R0:W-:Y:S01]  /*1fb0*/  @!P0 STS [R10], R9 ;  /* 0x000000090a008388 */ /* 0x0001e20000000800 */
[----:B------:R-:W-:Y:S01]  /*1fc0*/  BAR.SYNC.DEFER_BLOCKING 0x0 ;  /* 0x0000000000007b1d */ /* 0x000fe20000010000 */
[C---:B------:R-:W-:Y:S01]  /*1fd0*/  ISETP.GT.U32.AND P1, PT, R17.reuse, 0x3, PT ;  /* 0x000000031100780c */ /* 0x040fe20003f24070 */
[----:B------:R-:W-:Y:S01]  /*1fe0*/  IMAD.MOV.U32 R12, RZ, RZ, -0x800001 ;  /* 0xff7fffffff0c7424 */ /* 0x000fe200078e00ff */
[----:B------:R-:W-:Y:S01]  /*1ff0*/  LEA R11, R17, R7, 0x2 ;  /* 0x00000007110b7211 */ /* 0x000fe200078e10ff */
[----:B0-----:R-:W-:Y:S02]  /*2000*/  IMAD.IADD R9, R8, 0x1, -R5 ;  /* 0x0000000108097824 */ /* 0x001fe400078e0a05 */
[----:B------:R-:W-:Y:S01]  /*2010*/  HFMA2 R13, -RZ, RZ, 0, 0 ;  /* 0x00000000ff0d7431 */ /* 0x000fe200000001ff */
[----:B------:R-:W-:Y:S02]  /*2020*/  BSSY.RECONVERGENT B0, `(.L_x_18707) ;  /* 0x00000ea000007945 */ /* 0x000fe40003800200 */
[----:B------:R-:W-:-:S05]  /*2030*/  ISETP.GE.AND P2, PT, R0, R9, PT ;  /* 0x000000090000720c */ /* 0x000fca0003f46270 */
        /* <DEDUP_REMOVED lines=9> */
[----:B------:R-:W-:-:S04]  /*20d0*/  IMAD.IADD R12, R8, 0x1, R13 ;  /* 0x00000001080c7824 */ /* 0x000fc800078e020d */
[C---:B------:R-:W-:Y:S01]  /*20e0*/  IMAD.IADD R14, R12.reuse, 0x1, -R5 ;  /* 0x000000010c0e7824 */ /* 0x040fe200078e0a05 */
[----:B------:R-:W-:-:S04]  /*20f0*/  LOP3.LUT R13, R12, 0x180, RZ, 0xc0, !PT ;  /* 0x000001800c0d7812 */ /* 0x000fc800078ec0ff */
[----:B------:R-:W-:Y:S02]  /*2100*/  ISETP.NE.AND P0, PT, R13, 0x180, PT ;  /* 0x000001800d00780c */ /* 0x000fe40003f05270 */
[----:B------:R-:W-:Y:S01]  /*2110*/  ISETP.GE.U32.AND P3, PT, R14, 0x180, PT ;  /* 0x000001800e00780c */ /* 0x000fe20003f66070 */
[----:B------:R-:W-:Y:S01]  /*2120*/  IMAD.MOV.U32 R14, RZ, RZ, R0 ;  /* 0x000000ffff0e7224 */ /* 0x000fe200078e0000 */
        /* <DEDUP_REMOVED lines=10> */
.L_x_18711:
        /* <DEDUP_REMOVED lines=11> */
.L_x_18710:
[----:B------:R-:W-:Y:S05]  /*2280*/  BSYNC.RECONVERGENT B1 ;  /* 0x0000000000017941 */ /* 0x000fea0003800200 */
.L_x_18709:
        /* <DEDUP_REMOVED lines=12> */
.L_x_18714:
        /* <DEDUP_REMOVED lines=100> */
.L_x_18713:
[----:B------:R-:W-:Y:S05]  /*2990*/  BSYNC.RECONVERGENT B1 ;  /* 0x0000000000017941 */ /* 0x000fea0003800200 */
.L_x_18712:
        /* <DEDUP_REMOVED lines=55> */
.L_x_18716:
[----:B------:R-:W-:Y:S05]  /*2d10*/  BSYNC.RECONVERGENT B1 ;  /* 0x0000000000017941 */ /* 0x000fea0003800200 */
.L_x_18715:
        /* <DEDUP_REMOVED lines=26> */
.L_x_18708:
[----:B------:R-:W-:Y:S05]  /*2ec0*/  BSYNC.RECONVERGENT B0 ;  /* 0x0000000000007941 */ /* 0x000fea0003800200 */
.L_x_18707:
        /* <DEDUP_REMOVED lines=24> */
[----:B------:R-:W-:Y:S02]  /*3050*/  IADD3 R10, PT, PT, -R5, R14, RZ ;  /* 0x0000000e050a7210 */ /* 0x000fe40007ffe1ff */
[----:B------:R-:W-:Y:S02]  /*3060*/  LOP3.LUT R8, R14, 0x180, RZ, 0xc0, !PT ;  /* 0x000001800e087812 */ /* 0x000fe400078ec0ff */
[----:B------:R-:W-:Y:S01]  /*3070*/  ISETP.GE.U32.AND P1, PT, R10, 0x180, PT ;  /* 0x000001800a00780c */ /* 0x000fe20003f26070 */
[----:B-1----:R-:W-:Y:S01]  /*3080*/  FADD.FTZ R10, R12, 9.9999999747524270788e-07 ;  /* 0x358637bd0c0a7421 */ /* 0x002fe20000010000 */
        /* <DEDUP_REMOVED lines=13> */
.L_x_18721:
[----:B------:R-:W2:Y:S01]  /*3160*/  LDS R11, [R10] ;  /* 0x000000000a0b7984 */ /* 0x000ea20000000800 */
[----:B------:R-:W-:-:S05]  /*3170*/  VIADD R13, R13, 0x1 ;  /* 0x000000010d0d7836 */ /* 0x000fca0000000000 */
[----:B------:R-:W-:Y:S01]  /*3180*/  ISETP.NE.AND P0, PT, R13, RZ, PT ;  /* 0x000000ff0d00720c */ /* 0x000fe20003f05270 */
[----:B--2---:R-:W-:-:S05]  /*3190*/  FMUL.FTZ R11, R11, R37 ;  /* 0x000000250b0b7220 */ /* 0x004fca0000410000 */
[----:B------:R1:W-:Y:S02]  /*31a0*/  STS [R10], R11 ;  /* 0x0000000b0a007388 */ /* 0x0003e40000000800 */
[----:B-1----:R-:W-:-:S05]  /*31b0*/  VIADD R10, R10, 0x200 ;  /* 0x000002000a0a7836 */ /* 0x002fca0000000000 */
[----:B------:R-:W-:Y:S05]  /*31c0*/  @P0 BRA `(.L_x_18721) ;  /* 0xfffffffc00e40947 */ /* 0x000fea000383ffff */
.L_x_18720:
[----:B------:R-:W-:Y:S05]  /*31d0*/  BSYNC.RECONVERGENT B1 ;  /* 0x0000000000017941 */ /* 0x000fea0003800200 */
.L_x_18719:
        /* <DEDUP_REMOVED lines=12> */
.L_x_18724:
        /* <DEDUP_REMOVED lines=52> */
.L_x_18723:
[----:B------:R-:W-:Y:S05]  /*35e0*/  BSYNC.RECONVERGENT B1 ;  /* 0x0000000000017941 */ /* 0x000fea0003800200 */
.L_x_18722:
        /* <DEDUP_REMOVED lines=31> */
.L_x_18726:
[----:B------:R-:W-:Y:S05]  /*37e0*/  BSYNC.RECONVERGENT B1 ;  /* 0x0000000000017941 */ /* 0x000fea0003800200 */
.L_x_18725:
        /* <DEDUP_REMOVED lines=14> */
.L_x_18718:
[----:B------:R-:W-:Y:S05]  /*38d0*/  BSYNC.RECONVERGENT B0 ;  /* 0x0000000000007941 */ /* 0x000fea0003800200 */
.L_x_18717:
[----:B------:R-:W-:Y:S01]  /*38e0*/  BAR.SYNC.DEFER_BLOCKING 0x0 ;  /* 0x0000000000007b1d */ /* 0x000fe20000010000 */
[----:B------:R-:W-:Y:S01]  /*38f0*/  ISETP.NE.AND P0, PT, R0, RZ, PT ;  /* 0x000000ff0000720c */ /* 0x000fe20003f05270 */
[----:B------:R-:W-:-:S04]  /*3900*/  IMAD.U32 R31, RZ, RZ, UR16 ;  /* 0x00000010ff1f7e24 */ /* 0x000fc8000f8e00ff */
[----:B------:R-:W3:Y:S01]  /*3910*/  LDCU UR21, c[0x0][0x3dc] ;  /* 0x00007b80ff1577ac */ /* 0x000ee20008000800 */
[----:B------:R-:W-:Y:S01]  /*3920*/  BSSY.RECONVERGENT B0, `(.L_x_18727) ;  /* 0x0000015000007945 */ /* 0x000fe20003800200 */
[----:B------:R-:W-:Y:S01]  /*3930*/  IMAD R31, R31, 0x20, R16 ;  /* 0x000000201f1f7824 */ /* 0x000fe200078e0210 */
[----:B------:R-:W4:Y:S05]  /*3940*/  LDCU.64 UR22, c[0x0][0x3a8] ;  /* 0x00007500ff1677ac */ /* 0x000f2a0008000a00 */
[----:B------:R-:W-:Y:S05]  /*3950*/  @P0 BRA `(.L_x_18728) ;  /* 0x0000000000440947 */ /* 0x000fea0003800000 */
[----:B------:R-:W5:Y:S01]  /*3960*/  LDCU.128 UR4, c[0x0][0x380] ;  /* 0x00007000ff0477ac */ /* 0x000f620008000c00 */
[----:B------:R-:W-:-:S04]  /*3970*/  UIMAD UR10, UR13, UR20, UR19 ;  /* 0x000000140d0a72a4 */ /* 0x000fc8000f8e0213 */
[----:B------:R-:W-:-:S04]  /*3980*/  UIMAD UR10, UR10, UR18, URZ ;  /* 0x000000120a0a72a4 */ /* 0x000fc8000f8e02ff */
        /* <DEDUP_REMOVED lines=9> */
[----:B-1----:R-:W-:Y:S02]  /*3a20*/  IMAD.U32 R10, RZ, RZ, UR4 ;  /* 0x00000004ff0a7e24 */ /* 0x002fe4000f8e00ff */
[----:B------:R-:W-:Y:S02]  /*3a30*/  IMAD.U32 R9, RZ, RZ, UR7 ;  /* 0x00000007ff097e24 */ /* 0x000fe4000f8e00ff */
[----:B------:R-:W-:-:S03]  /*3a40*/  MOV R11, UR5 ;  /* 0x00000005000b7c02 */ /* 0x000fc60008000f00 */
[----:B0-----:R0:W-:Y:S04]  /*3a50*/  STG.E desc[UR14][R8.64], R7 ;  /* 0x0000000708007986 */ /* 0x0011e8000c10190e */
[----:B------:R0:W-:Y:S02]  /*3a60*/  STG.E desc[UR14][R10.64], R12 ;  /* 0x0000000c0a007986 */ /* 0x0001e4000c10190e */
.L_x_18728:
[----:B---34-:R-:W-:Y:S05]  /*3a70*/  BSYNC.RECONVERGENT B0 ;  /* 0x0000000000007941 */ /* 0x018fea0003800200 */
.L_x_18727:
        /* <DEDUP_REMOVED lines=8> */
[----:B------:R-:W3:Y:S01]  /*3b00*/  LDCU UR5, c[0x0][0x3e0] ;  /* 0x00007c00ff0577ac */ /* 0x000ee20008000800 */
[----:B01----:R-:W-:Y:S01]  /*3b10*/  IADD3 R9, PT, PT, R6, 0x120, RZ ;  /* 0x0000012006097810 */ /* 0x003fe20007ffe0ff */
[C---:B------:R-:W-:Y:S01]  /*3b20*/  IMAD.WIDE.U32 R6, R31.reuse, 0x4, RZ ;  /* 0x000000041f067825 */ /* 0x040fe200078e00ff */
[----:B------:R-:W-:Y:S01]  /*3b30*/  IADD3 R30, PT, PT, R31, 0x1, RZ ;  /* 0x000000011f1e7810 */ /* 0x000fe20007ffe0ff */
[----:B------:R-:W0:Y:S01]  /*3b40*/  LDCU.64 UR6, c[0x0][0x3b8] ;  /* 0x00007700ff0677ac */ /* 0x000e220008000a00 */
[----:B------:R-:W-:Y:S01]  /*3b50*/  LEA R28, R4, R9, 0x18 ;  /* 0x00000009041c7211 */ /* 0x000fe200078ec0ff */
[C---:B------:R-:W-:Y:S01]  /*3b60*/  IMAD.SHL.U32 R8, R0.reuse, 0x20, RZ ;  /* 0x0000002000087824 */ /* 0x040fe200078e00ff */
[----:B------:R-:W-:Y:S01]  /*3b70*/  SHF.L.U32 R4, R0, 0x3, RZ ;  /* 0x0000000300047819 */ /* 0x000fe200000006ff */
[----:B------:R-:W-:Y:S01]  /*3b80*/  IMAD.U32 R11, RZ, RZ, UR9 ;  /* 0x00000009ff0b7e24 */ /* 0x000fe2000f8e00ff */
[----:B------:R-:W-:Y:S01]  /*3b90*/  UIADD3 UR4, UPT, UPT, UR17, 0xf, URZ ;  /* 0x0000000f11047890 */ /* 0x000fe2000fffe0ff */
[----:B------:R-:W-:Y:S01]  /*3ba0*/  IMAD.MOV.U32 R19, RZ, RZ, RZ ;  /* 0x000000ffff137224 */ /* 0x000fe200078e00ff */
[----:B------:R-:W-:Y:S01]  /*3bb0*/  LOP3.LUT R9, R8, 0x20, RZ, 0xe2, !PT ;  /* 0x0000002008097812 */ /* 0x000fe200078ee2ff */
[----:B------:R-:W-:Y:S01]  /*3bc0*/  IMAD.WIDE R6, R11, 0x4, R6 ;  /* 0x000000040b067825 */ /* 0x000fe200078e0206 */
[----:B------:R-:W-:Y:S01]  /*3bd0*/  USHF.R.U32.HI UR4, URZ, 0x4, UR4 ;  /* 0x00000004ff047899 */ /* 0x000fe20008011604 */
[----:B------:R-:W-:-:S02]  /*3be0*/  LOP3.LUT R27, R4, 0x8, RZ, 0xc0, !PT ;  /* 0x00000008041b7812 */ /* 0x000fc400078ec0ff */
[----:B------:R-:W-:Y:S01]  /*3bf0*/  CS2R R20, SRZ ;  /* 0x0000000000147805 */ /* 0x000fe2000001ff00 */
[C---:B------:R-:W-:Y:S01]  /*3c00*/  IMAD R8, R16.reuse, 0x10, R5 ;  /* 0x0000001010087824 */ /* 0x040fe200078e0205 */
[----:B------:R-:W-:Y:S01]  /*3c10*/  CS2R R22, SRZ ;  /* 0x0000000000167805 */ /* 0x000fe2000001ff00 */
[----:B------:R-:W-:Y:S01]  /*3c20*/  IMAD R9, R16, 0x40, R9 ;  /* 0x0000004010097824 */ /* 0x000fe200078e0209 */
[----:B------:R-:W-:Y:S01]  /*3c30*/  CS2R R24, SRZ ;  /* 0x0000000000187805 */ /* 0x000fe2000001ff00 */
[----:B---3--:R-:W-:Y:S01]  /*3c40*/  IMAD R12, R2, UR5, RZ ;  /* 0x00000005020c7c24 */ /* 0x008fe2000f8e02ff */
[----:B------:R-:W-:Y:S01]  /*3c50*/  IADD3 R27, PT, PT, R8, 0x3, R27 ;  /* 0x00000003081b7810 */ /* 0x000fe20007ffe01b */
[----:B------:R-:W-:Y:S01]  /*3c60*/  IMAD.MOV.U32 R26, RZ, RZ, RZ ;  /* 0x000000ffff1a7224 */ /* 0x000fe200078e00ff */
[----:B0-----:R-:W-:Y:S02]  /*3c70*/  IADD3 R18, P0, PT, R6, UR6, RZ ;  /* 0x0000000606127c10 */ /* 0x001fe4000ff1e0ff */
[----:B------:R-:W-:-:S02]  /*3c80*/  IADD3 R28, PT, PT, R9, 0x10, R28 ;  /* 0x00000010091c7810 */ /* 0x000fc40007ffe01c */
[----:B------:R-:W-:Y:S02]  /*3c90*/  IADD3.X R29, PT, PT, R7, UR7, RZ, P0, !PT ;  /* 0x00000007071d7c10 */ /* 0x000fe400087fe4ff */
[----:B------:R-:W-:Y:S02]  /*3ca0*/  LOP3.LUT R2, R4, 0xf8, RZ, 0xc0, !PT ;  /* 0x000000f804027812 */ /* 0x000fe400078ec0ff */
[----:B------:R-:W-:Y:S02]  /*3cb0*/  IADD3 R31, PT, PT, R31, -UR4, RZ ;  /* 0x800000041f1f7c10 */ /* 0x000fe4000fffe0ff */
[----:B------:R-:W-:-:S07]  /*3cc0*/  SHF.R.S32.HI R13, RZ, 0x1f, R12 ;  /* 0x0000001fff0d7819 */ /* 0x000fce000001140c */
.L_x_18747:
[----:B------:R-:W-:Y:S01]  /*3cd0*/  IMAD.MOV.U32 R6, RZ, RZ, R18 ;  /* 0x000000ffff067224 */ /* 0x000fe200078e0012 */
[----:B------:R-:W0:Y:S01]  /*3ce0*/  LDS.128 R8, [R28] ;  /* 0x000000001c087984 */ /* 0x000e220000000c00 */
[----:B------:R-:W-:-:S05]  /*3cf0*/  IMAD.MOV.U32 R7, RZ, RZ, R29 ;  /* 0x000000ffff077224 */ /* 0x000fca00078e001d */
[----:B------:R-:W3:Y:S01]  /*3d00*/  LDG.E.CONSTANT R5, desc[UR14][R6.64] ;  /* 0x0000000e06057981 */ /* 0x000ee2000c1e9900 */
[----:B------:R-:W-:Y:S01]  /*3d10*/  BSSY.RECONVERGENT B1, `(.L_x_18731) ;  /* 0x000004d000017945 */ /* 0x000fe20003800200 */
[----:B0-----:R-:W-:Y:S01]  /*3d20*/  F2FP.BF16.F32.PACK_AB R64, R11, R10 ;  /* 0x0000000a0b40723e */ /* 0x001fe200000010ff */
[----:B---3--:R-:W-:-:S03]  /*3d30*/  IMAD.WIDE R4, R5, UR21, R12 ;  /* 0x0000001505047c25 */ /* 0x008fc6000f8e020c */
[----:B------:R-:W-:-:S04]  /*3d40*/  IADD3 R4, P0, PT, R2, R4, RZ ;  /* 0x0000000402047210 */ /* 0x000fc80007f1e0ff */
[----:B------:R-:W-:Y:S02]  /*3d50*/  IADD3.X R5, PT, PT, RZ, R5, RZ, P0, !PT ;  /* 0x00000005ff057210 */ /* 0x000fe400007fe4ff */
[----:B------:R-:W-:-:S04]  /*3d60*/  LEA R14, P0, R4, UR22, 0x1 ;  /* 0x00000016040e7c11 */ /* 0x000fc8000f8008ff */
[----:B------:R-:W-:Y:S02]  /*3d70*/  LEA.HI.X R15, R4, UR23, R5, 0x1, P0 ;  /* 0x00000017040f7c11 */ /* 0x000fe400080f0c05 */
[----:B------:R-:W0:Y:S01]  /*3d80*/  LDS.128 R4, [R28+-0x10] ;  /* 0xfffff0001c047984 */ /* 0x000e220000000c00 */
[----:B------:R-:W-:-:S03]  /*3d90*/  ISETP.NE.AND P0, PT, R31, -0x1, PT ;  /* 0xffffffff1f00780c */ /* 0x000fc60003f05270 */
        /* <DEDUP_REMOVED lines=9> */
[----:B0-----:R-:W-:-:S03]  /*3e30*/  F2FP.BF16.F32.PACK_AB R4, R5, R4 ;  /* 0x000000040504723e */ /* 0x001fc600000010ff */
[----:B------:R-:W5:Y:S01]  /*3e40*/  LDG.E.CONSTANT R54, desc[UR14][R14.64+0x604] ;  /* 0x0006040e0e367981 */ /* 0x000f62000c1e9900 */
[----:B------:R-:W-:-:S03]  /*3e50*/  F2FP.BF16.F32.PACK_AB R5, R7, R6 ;  /* 0x000000060705723e */ /* 0x000fc600000010ff */
[----:B------:R-:W5:Y:S01]  /*3e60*/  LDG.E.CONSTANT R55, desc[UR14][R14.64+0x608] ;  /* 0x0006080e0e377981 */ /* 0x000f62000c1e9900 */
[----:B------:R-:W-:Y:S02]  /*3e70*/  IMAD.MOV.U32 R6, RZ, RZ, R4 ;  /* 0x000000ffff067224 */ /* 0x000fe400078e0004 */
[----:B------:R-:W-:Y:S01]  /*3e80*/  VIADD R4, R27, 0xfffffffd ;  /* 0xfffffffd1b047836 */ /* 0x000fe20000000000 */
        /* <DEDUP_REMOVED lines=12> */
[----:B--2---:R-:W5:Y:S04]  /*3f50*/  LDG.E.CONSTANT R37, desc[UR14][R14.64+0xc0c] ;  /* 0x000c0c0e0e257981 */ /* 0x004f68000c1e9900 */
[----:B------:R-:W5:Y:S04]  /*3f60*/  LDG.E.CONSTANT R38, desc[UR14][R14.64+0xe00] ;  /* 0x000e000e0e267981 */ /* 0x000f68000c1e9900 */
[----:B------:R-:W5:Y:S04]  /*3f70*/  LDG.E.CONSTANT R39, desc[UR14][R14.64+0xe04] ;  /* 0x000e040e0e277981 */ /* 0x000f68000c1e9900 */
[----:B------:R-:W5:Y:S04]  /*3f80*/  LDG.E.CONSTANT R40, desc[UR14][R14.64+0xe08] ;  /* 0x000e080e0e287981 */ /* 0x000f68000c1e9900 */
[----:B------:R-:W5:Y:S04]  /*3f90*/  LDG.E.CONSTANT R41, desc[UR14][R14.64+0xe0c] ;  /* 0x000e0c0e0e297981 */ /* 0x000f68000c1e9900 */
[----:B------:R-:W5:Y:S04]  /*3fa0*/  LDG.E.CONSTANT R61, desc[UR14][R14.64] ;  /* 0x0000000e0e3d7981 */ /* 0x000f68000c1e9900 */
[----:B------:R-:W5:Y:S04]  /*3fb0*/  LDG.E.CONSTANT R60, desc[UR14][R14.64+0x4] ;  /* 0x0000040e0e3c7981 */ /* 0x000f68000c1e9900 */
[----:B------:R-:W5:Y:S04]  /*3fc0*/  LDG.E.CONSTANT R63, desc[UR14][R14.64+0x8] ;  /* 0x0000080e0e3f7981 */ /* 0x000f68000c1e9900 */
[----:B------:R0:W5:Y:S02]  /*3fd0*/  LDG.E.CONSTANT R62, desc[UR14][R14.64+0xc] ;  /* 0x00000c0e0e3e7981 */ /* 0x000164000c1e9900 */
[----:B0-----:R-:W-:Y:S01]  /*3fe0*/  F2FP.BF16.F32.PACK_AB R15, R9, R8 ;  /* 0x00000008090f723e */ /* 0x001fe200000010ff */
        /* <DEDUP_REMOVED lines=31> */
.L_x_18732:
[----:B------:R-:W-:Y:S05]  /*41e0*/  BSYNC.RECONVERGENT B1 ;  /* 0x0000000000017941 */ /* 0x000fea0003800200 */
.L_x_18731:
[----:B-----5:R-:W-:Y:S02]  /*41f0*/  HFMA2.BF16_V2 R11, R5, R60, -RZ ;  /* 0x0000003c050b7231 */ /* 0x020fe400003000ff */
[----:B------:R-:W-:Y:S01]  /*4200*/  IMAD.MOV.U32 R7, RZ, RZ, R64 ;  /* 0x000000ffff077224 */ /* 0x000fe200078e0040 */
[----:B------:R-:W-:Y:S01]  /*4210*/  MOV R8, R15 ;  /* 0x0000000f00087202 */ /* 0x000fe20000000f00 */
[----:B------:R-:W-:Y:S01]  /*4220*/  HMUL2.BF16_V2 R9, R6, R61 ;  /* 0x0000003d06097232 */ /* 0x000fe20000200000 */
[----:B------:R-:W-:Y:S02]  /*4230*/  BSSY.RECONVERGENT B1, `(.L_x_18733) ;  /* 0x0000034000017945 */ /* 0x000fe40003800200 */
[----:B------:R-:W-:Y:S02]  /*4240*/  HFMA2.BF16_V2 R61, R7, R62, -RZ ;  /* 0x0000003e073d7231 */ /* 0x000fe400003000ff */
[----:B------:R-:W-:Y:S01]  /*4250*/  HMUL2.BF16_V2 R15, R8, R63 ;  /* 0x0000003f080f7232 */ /* 0x000fe20000200000 */
[C---:B------:R-:W-:Y:S01]  /*4260*/  PRMT R10, R9.reuse, 0x7632, R10 ;  /* 0x00007632090a7816 */ /* 0x040fe2000000000a */
[----:B------:R-:W-:Y:S01]  /*4270*/  IMAD.U32 R62, R9, 0x10000, RZ ;  /* 0x00010000093e7824 */ /* 0x000fe200078e00ff */
[C---:B------:R-:W-:Y:S01]  /*4280*/  PRMT R14, R11.reuse, 0x7632, R14 ;  /* 0x000076320b0e7816 */ /* 0x040fe2000000000e */
[----:B------:R-:W-:Y:S01]  /*4290*/  IMAD.U32 R11, R11, 0x10000, RZ ;  /* 0x000100000b0b7824 */ /* 0x000fe200078e00ff */
[----:B------:R-:W-:-:S02]  /*42a0*/  PRMT R60, R15, 0x7632, R60 ;  /* 0x000076320f3c7816 */ /* 0x000fc4000000003c */
[----:B------:R-:W-:Y:S01]  /*42b0*/  SHF.L.U32 R63, R10, 0x10, RZ ;  /* 0x000000100a3f7819 */ /* 0x000fe200000006ff */
[----:B------:R-:W-:Y:S01]  /*42c0*/  IMAD.U32 R14, R14, 0x10000, RZ ;  /* 0x000100000e0e7824 */ /* 0x000fe200078e00ff */
[----:B------:R-:W-:Y:S01]  /*42d0*/  PRMT R9, R61, 0x7632, R9 ;  /* 0x000076323d097816 */ /* 0x000fe20000000009 */
[----:B------:R-:W-:Y:S01]  /*42e0*/  IMAD.U32 R60, R60, 0x10000, RZ ;  /* 0x000100003c3c7824 */ /* 0x000fe200078e00ff */
[----:B------:R-:W-:Y:S01]  /*42f0*/  SHF.L.U32 R15, R15, 0x10, RZ ;  /* 0x000000100f0f7819 */ /* 0x000fe200000006ff */
[----:B------:R-:W-:Y:S01]  /*4300*/  FADD.FTZ R62, R62, R63 ;  /* 0x0000003f3e3e7221 */ /* 0x000fe20000010000 */
[----:B------:R-:W-:Y:S01]  /*4310*/  FADD.FTZ R11, R11, R14 ;  /* 0x0000000e0b0b7221 */ /* 0x000fe20000010000 */
[----:B------:R-:W-:Y:S01]  /*4320*/  SHF.L.U32 R10, R9, 0x10, RZ ;  /* 0x00000010090a7819 */ /* 0x000fe200000006ff */
[----:B------:R-:W-:Y:S02]  /*4330*/  IMAD.U32 R61, R61, 0x10000, RZ ;  /* 0x000100003d3d7824 */ /* 0x000fe400078e00ff */
[----:B------:R-:W-:Y:S01]  /*4340*/  FADD.FTZ R60, R15, R60 ;  /* 0x0000003c0f3c7221 */ /* 0x000fe20000010000 */
[----:B------:R-:W-:Y:S01]  /*4350*/  FADD.FTZ R11, R62, R11 ;  /* 0x0000000b3e0b7221 */ /* 0x000fe20000010000 */
[----:B------:R-:W-:-:S03]  /*4360*/  FADD.FTZ R61, R61, R10 ;  /* 0x0000000a3d3d7221 */ /* 0x000fc60000010000 */
[----:B------:R-:W-:Y:S01]  /*4370*/  FADD.FTZ R10, R11, R60 ;  /* 0x0000003c0b0a7221 */ /* 0x000fe20000010000 */
        /* <DEDUP_REMOVED lines=31> */
.L_x_18734:
[----:B------:R-:W-:Y:S05]  /*4570*/  BSYNC.RECONVERGENT B1 ;  /* 0x0000000000017941 */ /* 0x000fea0003800200 */
.L_x_18733:
        /* <DEDUP_REMOVED lines=9> */
[C---:B------:R-:W-:Y:S01]  /*4610*/  IADD3 R61, PT, PT, R27.reuse, 0x2, RZ ;  /* 0x000000021b3d7810 */ /* 0x040fe20007ffe0ff */
[C---:B------:R-:W-:Y:S01]  /*4620*/  VIADD R59, R27.reuse, 0xffffffff ;  /* 0xffffffff1b3b7836 */ /* 0x040fe20000000000 */
[C---:B------:R-:W-:Y:S01]  /*4630*/  ISETP.GE.AND P6, PT, R27.reuse, UR17, PT ;  /* 0x000000111b007c0c */ /* 0x040fe2000bfc6270 */
[----:B------:R-:W-:Y:S01]  /*4640*/  VIADD R60, R27, 0x1 ;  /* 0x000000011b3c7836 */ /* 0x000fe20000000000 */
[----:B------:R-:W-:Y:S01]  /*4650*/  ISETP.GE.AND P4, PT, R61, UR17, PT ;  /* 0x000000113d007c0c */ /* 0x000fe2000bf86270 */
[----:B------:R-:W-:Y:S01]  /*4660*/  VIADD R62, R27, 0x3 ;  /* 0x000000031b3e7836 */ /* 0x000fe20000000000 */
        /* <DEDUP_REMOVED lines=24> */
.L_x_18736:
[----:B------:R-:W-:Y:S05]  /*47f0*/  BSYNC.RECONVERGENT B1 ;  /* 0x0000000000017941 */ /* 0x000fea0003800200 */
.L_x_18735:
        /* <DEDUP_REMOVED lines=16> */
[C---:B------:R-:W-:Y:S02]  /*4900*/  HFMA2.BF16_V2 R9, R7.reuse, R48, -RZ ;  /* 0x0000003007097231 */ /* 0x040fe400003000ff */
        /* <DEDUP_REMOVED lines=56> */
.L_x_18738:
[----:B------:R-:W-:Y:S05]  /*4c90*/  BSYNC.RECONVERGENT B1 ;  /* 0x0000000000017941 */ /* 0x000fea0003800200 */
.L_x_18737:
        /* <DEDUP_REMOVED lines=8> */
[----:B------:R-:W-:-:S02]  /*4d20*/  PRMT R10, R53, 0x7632, R10 ;  /* 0x00007632350a7816 */ /* 0x000fc4000000000a */
[----:B------:R-:W-:Y:S01]  /*4d30*/  PRMT R14, R11, 0x7632, R14 ;  /* 0x000076320b0e7816 */ /* 0x000fe2000000000e */
        /* <DEDUP_REMOVED lines=8> */
[----:B------:R-:W-:Y:S02]  /*4dc0*/  IMAD.U32 R14, R47, 0x10000, RZ ;  /* 0x000100002f0e7824 */ /* 0x000fe400078e00ff */
[----:B------:R-:W-:Y:S01]  /*4dd0*/  FADD.FTZ R48, R48, R49 ;  /* 0x0000003130307221 */ /* 0x000fe20000010000 */
[----:B------:R-:W-:Y:S01]  /*4de0*/  PRMT R10, R56, 0x7632, R10 ;  /* 0x00007632380a7816 */ /* 0x000fe2000000000a */
[----:B------:R-:W-:-:S02]  /*4df0*/  FADD.FTZ R14, R15, R14 ;  /* 0x0000000e0f0e7221 */ /* 0x000fc40000010000 */
        /* <DEDUP_REMOVED lines=34> */
.L_x_18740:
[----:B------:R-:W-:Y:S05]  /*5020*/  BSYNC.RECONVERGENT B1 ;  /* 0x0000000000017941 */ /* 0x000fea0003800200 */
.L_x_18739:
        /* <DEDUP_REMOVED lines=56> */
.L_x_18742:
[----:B------:R-:W-:Y:S05]  /*53b0*/  BSYNC.RECONVERGENT B1 ;  /* 0x0000000000017941 */ /* 0x000fea0003800200 */
.L_x_18741:
        /* <DEDUP_REMOVED lines=41> */
.L_x_18744:
[----:B------:R-:W-:Y:S05]  /*5650*/  BSYNC.RECONVERGENT B1 ;  /* 0x0000000000017941 */ /* 0x000fea0003800200 */
.L_x_18743:
        /* <DEDUP_REMOVED lines=8> */
[----:B------:R-:W-:Y:S01]  /*56e0*/  FADD.FTZ R42, R42, R43 ;  /* 0x0000002b2a2a7221 */ /* 0x000fe20000010000 */
[----:B------:R-:W-:Y:S01]  /*56f0*/  IMAD.U32 R45, R45, 0x10000, RZ ;  /* 0x000100002d2d7824 */ /* 0x000fe200078e00ff */
[----:B------:R-:W-:Y:S01]  /*5700*/  PRMT R32, R34, 0x7610, R32 ;  /* 0x0000761022207816 */ /* 0x000fe20000000020 */
[----:B------:R-:W-:Y:S01]  /*5710*/  FADD.FTZ R9, R10, R9 ;  /* 0x000000090a097221 */ /* 0x000fe20000010000 */
[----:B------:R-:W-:Y:S01]  /*5720*/  PRMT R34, R34, 0x7632, R34 ;  /* 0x0000763222227816 */ /* 0x000fe20000000022 */
[----:B------:R-:W-:Y:S01]  /*5730*/  FADD.FTZ R45, R44, R45 ;  /* 0x0000002d2c2d7221 */ /* 0x000fe20000010000 */
[C---:B------:R-:W-:Y:S01]  /*5740*/  PRMT R43, R35.reuse, 0x7632, R43 ;  /* 0x00007632232b7816 */ /* 0x040fe2000000002b */
[----:B------:R-:W-:-:S02]  /*5750*/  IMAD.U32 R35, R35, 0x10000, RZ ;  /* 0x0001000023237824 */ /* 0x000fc400078e00ff */
[----:B------:R-:W-:Y:S01]  /*5760*/  FADD.FTZ R42, R15, R42 ;  /* 0x0000002a0f2a7221 */ /* 0x000fe20000010000 */
[----:B------:R-:W-:Y:S01]  /*5770*/  IMAD.U32 R47, R34, 0x10000, RZ ;  /* 0x00010000222f7824 */ /* 0x000fe200078e00ff */
[----:B------:R-:W-:Y:S01]  /*5780*/  SHF.L.U32 R34, R43, 0x10, RZ ;  /* 0x000000102b227819 */ /* 0x000fe200000006ff */
[C---:B------:R-:W-:Y:S02]  /*5790*/  HFMA2.BF16_V2 R15, R7.reuse, R33, -RZ ;  /* 0x00000021070f7231 */ /* 0x040fe400003000ff */
[----:B------:R-:W-:Y:S01]  /*57a0*/  HMUL2.BF16_V2 R33, R8, R36 ;  /* 0x0000002408217232 */ /* 0x000fe20000200000 */
[----:B------:R-:W-:Y:S01]  /*57b0*/  SHF.L.U32 R32, R32, 0x10, RZ ;  /* 0x0000001020207819 */ /* 0x000fe200000006ff */
[----:B------:R-:W-:Y:S01]  /*57c0*/  FADD.FTZ R42, R42, R45 ;  /* 0x0000002d2a2a7221 */ /* 0x000fe20000010000 */
[--C-:B------:R-:W-:Y:S01]  /*57d0*/  FADD.FTZ R44, R35, R34.reuse ;  /* 0x00000022232c7221 */ /* 0x100fe20000010000 */
[----:B------:R-:W-:Y:S01]  /*57e0*/  HFMA2.BF16_V2 R35, R7, R37, -RZ ;  /* 0x0000002507237231 */ /* 0x000fe200003000ff */
[C---:B------:R-:W-:Y:S01]  /*57f0*/  PRMT R34, R33.reuse, 0x7632, R34 ;  /* 0x0000763221227816 */ /* 0x040fe20000000022 */
[----:B------:R-:W-:Y:S01]  /*5800*/  FADD.FTZ R47, R32, R47 ;  /* 0x0000002f202f7221 */ /* 0x000fe20000010000 */
[----:B------:R-:W-:-:S02]  /*5810*/  IMAD.U32 R33, R33, 0x10000, RZ ;  /* 0x0001000021217824 */ /* 0x000fc400078e00ff */
[----:B------:R-:W-:Y:S01]  /*5820*/  FADD.FTZ R14, R14, R11 ;  /* 0x0000000b0e0e7221 */ /* 0x000fe20000010000 */
[C---:B------:R-:W-:Y:S01]  /*5830*/  PRMT R32, R15.reuse, 0x7632, R32 ;  /* 0x000076320f207816 */ /* 0x040fe20000000020 */
[----:B------:R-:W-:Y:S01]  /*5840*/  IMAD.U32 R15, R15, 0x10000, RZ ;  /* 0x000100000f0f7824 */ /* 0x000fe200078e00ff */
[----:B------:R-:W-:Y:S01]  /*5850*/  SHF.L.U32 R34, R34, 0x10, RZ ;  /* 0x0000001022227819 */ /* 0x000fe200000006ff */
[----:B------:R-:W-:Y:S01]  /*5860*/  FADD.FTZ R44, R47, R44 ;  /* 0x0000002c2f2c7221 */ /* 0x000fe20000010000 */
[----:B------:R-:W-:Y:S01]  /*5870*/  SHF.L.U32 R32, R32, 0x10, RZ ;  /* 0x0000001020207819 */ /* 0x000fe200000006ff */
[----:B------:R-:W-:Y:S01]  /*5880*/  BSSY.RECONVERGENT B1, `(.L_x_18745) ;  /* 0x000002d000017945 */ /* 0x000fe20003800200 */
[C---:B------:R-:W-:Y:S01]  /*5890*/  PRMT R36, R35.reuse, 0x7632, R36 ;  /* 0x0000763223247816 */ /* 0x040fe20000000024 */
[----:B------:R-:W-:Y:S02]  /*58a0*/  IMAD.U32 R35, R35, 0x10000, RZ ;  /* 0x0001000023237824 */ /* 0x000fe400078e00ff */
[----:B------:R-:W-:Y:S01]  /*58b0*/  FADD.FTZ R33, R33, R34 ;  /* 0x0000002221217221 */ /* 0x000fe20000010000 */
[----:B------:R-:W-:Y:S01]  /*58c0*/  FADD.FTZ R15, R15, R32 ;  /* 0x000000200f0f7221 */ /* 0x000fe20000010000 */
[----:B------:R-:W-:Y:S01]  /*58d0*/  SHF.L.U32 R36, R36, 0x10, RZ ;  /* 0x0000001024247819 */ /* 0x000fe200000006ff */
[----:B------:R-:W-:Y:S01]  /*58e0*/  FADD.FTZ R22, R9, R22 ;  /* 0x0000001609167221 */ /* 0x000fe20000010000 */
[----:B------:R-:W-:Y:S01]  /*58f0*/  FADD.FTZ R33, R44, R33 ;  /* 0x000000212c217221 */ /* 0x000fe20000010000 */
[----:B------:R-:W-:Y:S01]  /*5900*/  FADD.FTZ R15, R42, R15 ;  /* 0x0000000f2a0f7221 */ /* 0x000fe20000010000 */
[----:B------:R-:W-:Y:S01]  /*5910*/  FADD.FTZ R23, R14, R23 ;  /* 0x000000170e177221 */ /* 0x000fe20000010000 */
[----:B------:R-:W-:-:S02]  /*5920*/  FADD.FTZ R36, R35, R36 ;  /* 0x0000002423247221 */ /* 0x000fc40000010000 */
[----:B------:R-:W-:Y:S02]  /*5930*/  FADD.FTZ R24, R15, R24 ;  /* 0x000000180f187221 */ /* 0x000fe40000010000 */
[----:B------:R-:W-:-:S04]  /*5940*/  FADD.FTZ R36, R33, R36 ;  /* 0x0000002421247221 */ /* 0x000fc80000010000 */
[----:B------:R-:W-:Y:S01]  /*5950*/  FADD.FTZ R25, R36, R25 ;  /* 0x0000001924197221 */ /* 0x000fe20000010000 */
[----:B------:R-:W-:Y:S06]  /*5960*/  @P0 BRA `(.L_x_18746) ;  /* 0x0000000000780947 */ /* 0x000fec0003800000 */
[C---:B------:R-:W-:Y:S01]  /*5970*/  VIADD R9, R27.reuse, 0xfffffffe ;  /* 0xfffffffe1b097836 */ /* 0x040fe20000000000 */
[C---:B------:R-:W-:Y:S01]  /*5980*/  IADD3 R10, PT, PT, R27.reuse, -0x1, RZ ;  /* 0xffffffff1b0a7810 */ /* 0x040fe20007ffe0ff */
[----:B------:R-:W-:Y:S01]  /*5990*/  VIADD R11, R27, 0x3 ;  /* 0x000000031b0b7836 */ /* 0x000fe20000000000 */
[----:B------:R-:W-:Y:S02]  /*59a0*/  ISETP.GE.AND P6, PT, R4, UR17, PT ;  /* 0x0000001104007c0c */ /* 0x000fe4000bfc6270 */
[----:B------:R-:W-:Y:S01]  /*59b0*/  ISETP.GE.AND P5, PT, R9, UR17, PT ;  /* 0x0000001109007c0c */ /* 0x000fe2000bfa6270 */
[C---:B------:R-:W-:Y:S01]  /*59c0*/  VIADD R9, R27.reuse, 0x1 ;  /* 0x000000011b097836 */ /* 0x040fe20000000000 */
[C---:B------:R-:W-:Y:S02]  /*59d0*/  IADD3 R4, PT, PT, R27.reuse, 0x4, RZ ;  /* 0x000000041b047810 */ /* 0x040fe40007ffe0ff */
[----:B------:R-:W-:Y:S02]  /*59e0*/  ISETP.GE.AND P4, PT, R10, UR17, PT ;  /* 0x000000110a007c0c */ /* 0x000fe4000bf86270 */
[----:B------:R-:W-:-:S02]  /*59f0*/  IADD3 R10, PT, PT, R27, 0x2, RZ ;  /* 0x000000021b0a7810 */ /* 0x000fc40007ffe0ff */
[----:B------:R-:W-:Y:S02]  /*5a00*/  ISETP.GE.AND P0, PT, R4, UR17, PT ;  /* 0x0000001104007c0c */ /* 0x000fe4000bf06270 */
[----:B------:R-:W-:Y:S02]  /*5a10*/  ISETP.GE.AND P3, PT, R9, UR17, PT ;  /* 0x0000001109007c0c */ /* 0x000fe4000bf66270 */
[----:B------:R-:W-:Y:S02]  /*5a20*/  SEL R4, R38, RZ, !P6 ;  /* 0x000000ff26047207 */ /* 0x000fe40007000000 */
[----:B------:R-:W-:Y:S02]  /*5a30*/  ISETP.GE.AND P1, PT, R11, UR17, PT ;  /* 0x000000110b007c0c */ /* 0x000fe4000bf26270 */
[----:B------:R-:W-:Y:S02]  /*5a40*/  ISETP.GE.AND P6, PT, R27, UR17, PT ;  /* 0x000000111b007c0c */ /* 0x000fe4000bfc6270 */
[----:B------:R-:W-:-:S02]  /*5a50*/  PRMT R9, R39, 0x7632, R9 ;  /* 0x0000763227097816 */ /* 0x000fc40000000009 */
[----:B------:R-:W-:Y:S02]  /*5a60*/  ISETP.GE.AND P2, PT, R10, UR17, PT ;  /* 0x000000110a007c0c */ /* 0x000fe4000bf46270 */
        /* <DEDUP_REMOVED lines=14> */
.L_x_18746:
[----:B------:R-:W-:Y:S05]  /*5b50*/  BSYNC.RECONVERGENT B1 ;  /* 0x0000000000017941 */ /* 0x000fea0003800200 */
.L_x_18745:
[----:B------:R-:W-:Y:S02]  /*5b60*/  HMUL2.BF16_V2 R4, R6, R38 ;  /* 0x0000002606047232 */ /* 0x000fe40000200000 */
[----:B------:R-:W-:Y:S02]  /*5b70*/  HFMA2.BF16_V2 R6, R5, R39, -RZ ;  /* 0x0000002705067231 */ /* 0x000fe400003000ff */
[----:B------:R-:W-:Y:S02]  /*5b80*/  HMUL2.BF16_V2 R8, R8, R40 ;  /* 0x0000002808087232 */ /* 0x000fe40000200000 */
[----:B------:R-:W-:Y:S01]  /*5b90*/  HFMA2.BF16_V2 R10, R7, R41, -RZ ;  /* 0x00000029070a7231 */ /* 0x000fe200003000ff */
[----:B------:R-:W-:Y:S01]  /*5ba0*/  IADD3 R18, P1, PT, R18, 0x10, RZ ;  /* 0x0000001012127810 */ /* 0x000fe20007f3e0ff */
[C---:B------:R-:W-:Y:S01]  /*5bb0*/  IMAD.U32 R11, R4.reuse, 0x10000, RZ ;  /* 0x00010000040b7824 */ /* 0x040fe200078e00ff */
[----:B------:R-:W-:Y:S01]  /*5bc0*/  PRMT R5, R4, 0x7632, R5 ;  /* 0x0000763204057816 */ /* 0x000fe20000000005 */
[----:B------:R-:W-:Y:S01]  /*5bd0*/  VIADD R28, R28, 0x100 ;  /* 0x000001001c1c7836 */ /* 0x000fe20000000000 */
[C---:B------:R-:W-:Y:S01]  /*5be0*/  PRMT R9, R8.reuse, 0x7632, R9 ;  /* 0x0000763208097816 */ /* 0x040fe20000000009 */
[----:B------:R-:W-:Y:S01]  /*5bf0*/  IMAD.U32 R8, R8, 0x10000, RZ ;  /* 0x0001000008087824 */ /* 0x000fe200078e00ff */
[----:B------:R-:W-:-:S02]  /*5c00*/  SHF.L.U32 R14, R5, 0x10, RZ ;  /* 0x00000010050e7819 */ /* 0x000fc400000006ff */
[C---:B------:R-:W-:Y:S01]  /*5c10*/  PRMT R7, R6.reuse, 0x7632, R7 ;  /* 0x0000763206077816 */ /* 0x040fe20000000007 */
[----:B------:R-:W-:Y:S01]  /*5c20*/  IMAD.U32 R6, R6, 0x10000, RZ ;  /* 0x0001000006067824 */ /* 0x000fe200078e00ff */
[C---:B------:R-:W-:Y:S01]  /*5c30*/  PRMT R4, R10.reuse, 0x7632, R4 ;  /* 0x000076320a047816 */ /* 0x040fe20000000004 */
[----:B------:R-:W-:Y:S01]  /*5c40*/  FADD.FTZ R11, R11, R14 ;  /* 0x0000000e0b0b7221 */ /* 0x000fe20000010000 */
[----:B------:R-:W-:Y:S01]  /*5c50*/  SHF.L.U32 R7, R7, 0x10, RZ ;  /* 0x0000001007077819 */ /* 0x000fe200000006ff */
[----:B------:R-:W-:Y:S01]  /*5c60*/  IMAD.U32 R10, R10, 0x10000, RZ ;  /* 0x000100000a0a7824 */ /* 0x000fe200078e00ff */
[----:B------:R-:W-:Y:S01]  /*5c70*/  SHF.L.U32 R5, R4, 0x10, RZ ;  /* 0x0000001004057819 */ /* 0x000fe200000006ff */
[----:B------:R-:W-:Y:S01]  /*5c80*/  VIADD R4, R30, 0x3 ;  /* 0x000000031e047836 */ /* 0x000fe20000000000 */
[----:B------:R-:W-:Y:S01]  /*5c90*/  SHF.L.U32 R9, R9, 0x10, RZ ;  /* 0x0000001009097819 */ /* 0x000fe200000006ff */
[----:B------:R-:W-:Y:S01]  /*5ca0*/  FADD.FTZ R6, R6, R7 ;  /* 0x0000000706067221 */ /* 0x000fe20000010000 */
[----:B------:R-:W-:Y:S01]  /*5cb0*/  IADD3 R31, PT, PT, R31, 0x4, RZ ;  /* 0x000000041f1f7810 */ /* 0x000fe20007ffe0ff */
[----:B------:R-:W-:Y:S01]  /*5cc0*/  FADD.FTZ R5, R10, R5 ;  /* 0x000000050a057221 */ /* 0x000fe20000010000 */
[----:B------:R-:W-:Y:S01]  /*5cd0*/  ISETP.GE.U32.AND P0, PT, R4, UR8, PT ;  /* 0x0000000804007c0c */ /* 0x000fe2000bf06070 */
[----:B------:R-:W-:Y:S01]  /*5ce0*/  FADD.FTZ R9, R8, R9 ;  /* 0x0000000908097221 */ /* 0x000fe20000010000 */
[----:B------:R-:W-:Y:S01]  /*5cf0*/  FADD.FTZ R6, R11, R6 ;  /* 0x000000060b067221 */ /* 0x000fe20000010000 */
[----:B------:R-:W-:Y:S01]  /*5d00*/  VIADD R30, R30, 0x4 ;  /* 0x000000041e1e7836 */ /* 0x000fe20000000000 */
[----:B------:R-:W-:-:S02]  /*5d10*/  IADD3 R27, PT, PT, R27, 0x40, RZ ;  /* 0x000000401b1b7810 */ /* 0x000fc40007ffe0ff */
[----:B------:R-:W-:Y:S01]  /*5d20*/  FADD.FTZ R6, R6, R9 ;  /* 0x0000000906067221 */ /* 0x000fe20000010000 */
[----:B------:R-:W-:-:S03]  /*5d30*/  IADD3.X R29, PT, PT, RZ, R29, RZ, P1, !PT ;  /* 0x0000001dff1d7210 */ /* 0x000fc60000ffe4ff */
[----:B------:R-:W-:-:S04]  /*5d40*/  FADD.FTZ R5, R6, R5 ;  /* 0x0000000506057221 */ /* 0x000fc80000010000 */
[----:B------:R-:W-:Y:S01]  /*5d50*/  FADD.FTZ R26, R5, R26 ;  /* 0x0000001a051a7221 */ /* 0x000fe20000010000 */
[----:B------:R-:W-:Y:S06]  /*5d60*/  @!P0 BRA `(.L_x_18747) ;  /* 0xffffffdc00d88947 */ /* 0x000fec000383ffff */
.L_x_18730:
[----:B------:R-:W-:Y:S05]  /*5d70*/  BSYNC.RECONVERGENT B0 ;  /* 0x0000000000007941 */ /* 0x000fea0003800200 */
.L_x_18729:
[----:B------:R-:W3:Y:S01]  /*5d80*/  SHFL.BFLY PT, R2, R19, 0x1, 0x1f ;  /* 0x0c201f0013027f89 */ /* 0x000ee200000e0000 */
[----:B------:R-:W-:Y:S01]  /*5d90*/  ISETP.NE.AND P3, PT, R3, RZ, PT ;  /* 0x000000ff0300720c */ /* 0x000fe20003f65270 */
[----:B------:R-:W-:Y:S01]  /*5da0*/  BSSY.RECONVERGENT B0, `(.L_x_18748) ;  /* 0x0000023000007945 */ /* 0x000fe20003800200 */
[----:B01----:R-:W-:Y:S01]  /*5db0*/  LOP3.LUT R12, R0, 0x3c0, RZ, 0xc0, !PT ;  /* 0x000003c0000c7812 */ /* 0x003fe200078ec0ff */
[----:B------:R-:W0:Y:S01]  /*5dc0*/  SHFL.BFLY PT, R5, R20, 0x1, 0x1f ;  /* 0x0c201f0014057f89 */ /* 0x000e2200000e0000 */
[----:B------:R-:W-:Y:S02]  /*5dd0*/  SHF.R.U32.HI R17, RZ, 0x1, R17 ;  /* 0x00000001ff117819 */ /* 0x000fe40000011611 */
[----:B------:R-:W-:Y:S01]  /*5de0*/  ISETP.NE.OR P0, PT, R12, 0x40, P3 ;  /* 0x000000400c00780c */ /* 0x000fe20001f05670 */
[----:B------:R-:W1:Y:S02]  /*5df0*/  SHFL.BFLY PT, R4, R21, 0x1, 0x1f ;  /* 0x0c201f0015047f89 */ /* 0x000e6400000e0000 */
[----:B------:R-:W-:-:S02]  /*5e00*/  IMAD R16, R16, 0x80, R17 ;  /* 0x0000008010107824 */ /* 0x000fc400078e0211 */
[----:B------:R-:W4:Y:S04]  /*5e10*/  SHFL.BFLY PT, R7, R22, 0x1, 0x1f ;  /* 0x0c201f0016077f89 */ /* 0x000f2800000e0000 */
[----:B------:R-:W5:Y:S04]  /*5e20*/  SHFL.BFLY PT, R8, R23, 0x1, 0x1f ;  /* 0x0c201f0017087f89 */ /* 0x000f6800000e0000 */
[----:B------:R-:W2:Y:S04]  /*5e30*/  SHFL.BFLY PT, R9, R24, 0x1, 0x1f ;  /* 0x0c201f0018097f89 */ /* 0x000ea800000e0000 */
[----:B------:R-:W2:Y:S01]  /*5e40*/  SHFL.BFLY PT, R10, R25, 0x1, 0x1f ;  /* 0x0c201f00190a7f89 */ /* 0x000ea200000e0000 */
[----:B---3--:R-:W-:-:S03]  /*5e50*/  FADD.FTZ R3, R2, R19 ;  /* 0x0000001302037221 */ /* 0x008fc60000010000 */
[----:B------:R-:W3:Y:S01]  /*5e60*/  SHFL.BFLY PT, R11, R26, 0x1, 0x1f ;  /* 0x0c201f001a0b7f89 */ /* 0x000ee200000e0000 */
[----:B0-----:R-:W-:Y:S01]  /*5e70*/  FADD.FTZ R6, R5, R20 ;  /* 0x0000001405067221 */ /* 0x001fe20000010000 */
[----:B------:R-:W-:Y:S01]  /*5e80*/  BAR.SYNC.DEFER_BLOCKING 0x0 ;  /* 0x0000000000007b1d */ /* 0x000fe20000010000 */
[----:B-1----:R-:W-:Y:S01]  /*5e90*/  FADD.FTZ R4, R4, R21 ;  /* 0x0000001504047221 */ /* 0x002fe20000010000 */
[----:B----4-:R-:W-:Y:S01]  /*5ea0*/  FADD.FTZ R7, R7, R22 ;  /* 0x0000001607077221 */ /* 0x010fe20000010000 */
[----:B-----5:R-:W-:Y:S01]  /*5eb0*/  FADD.FTZ R8, R8, R23 ;  /* 0x0000001708087221 */ /* 0x020fe20000010000 */
[----:B--2---:R-:W-:Y:S01]  /*5ec0*/  FADD.FTZ R9, R9, R24 ;  /* 0x0000001809097221 */ /* 0x004fe20000010000 */
[----:B------:R-:W-:Y:S01]  /*5ed0*/  FADD.FTZ R10, R10, R25 ;  /* 0x000000190a0a7221 */ /* 0x000fe20000010000 */
        /* <DEDUP_REMOVED lines=15> */
.L_x_18749:
[----:B------:R-:W-:Y:S05]  /*5fd0*/  BSYNC.RECONVERGENT B0 ;  /* 0x0000000000007941 */ /* 0x000fea0003800200 */
.L_x_18748:
        /* <DEDUP_REMOVED lines=29> */
.L_x_18751:
[----:B------:R-:W-:Y:S05]  /*61b0*/  BSYNC.RECONVERGENT B0 ;  /* 0x0000000000007941 */ /* 0x000fea0003800200 */
.L_x_18750:
        /* <DEDUP_REMOVED lines=12> */
.L_x_18753:
[----:B------:R-:W-:Y:S05]  /*6280*/  BSYNC.RECONVERGENT B0 ;  /* 0x0000000000007941 */ /* 0x000fea0003800200 */
.L_x_18752:
        /* <DEDUP_REMOVED lines=8> */
[----:B------:R-:W5:Y:S04]  /*6310*/  LDS R12, [R16+0x140] ;  /* 0x00014000100c7984 */ /* 0x000f680000000800 */
[----:B0-----:R-:W0:Y:S04]  /*6320*/  LDS R17, [R16+0x180] ;  /* 0x0001800010117984 */ /* 0x001e280000000800 */
[----:B------:R-:W0:Y:S01]  /*6330*/  LDS R14, [R16+0x1c0] ;  /* 0x0001c000100e7984 */ /* 0x000e220000000800 */
[----:B-1----:R-:W-:Y:S01]  /*6340*/  FADD.FTZ R3, R3, R0 ;  /* 0x0000000003037221 */ /* 0x002fe20000010000 */
[----:B--2---:R-:W-:Y:S01]  /*6350*/  FADD.FTZ R6, R6, R5 ;  /* 0x0000000506067221 */ /* 0x004fe20000010000 */
[----:B---3--:R-:W-:Y:S01]  /*6360*/  FADD.FTZ R4, R4, R13 ;  /* 0x0000000d04047221 */ /* 0x008fe20000010000 */
[----:B----4-:R-:W-:Y:S01]  /*6370*/  FADD.FTZ R7, R7, R2 ;  /* 0x0000000207077221 */ /* 0x010fe20000010000 */
[----:B-----5:R-:W-:Y:S01]  /*6380*/  FADD.FTZ R8, R8, R15 ;  /* 0x0000000f08087221 */ /* 0x020fe20000010000 */
[----:B------:R-:W-:Y:S01]  /*6390*/  FADD.FTZ R9, R9, R12 ;  /* 0x0000000c09097221 */ /* 0x000fe20000010000 */
[----:B0-----:R-:W-:Y:S01]  /*63a0*/  FADD.FTZ R10, R10, R17 ;  /* 0x000000110a0a7221 */ /* 0x001fe20000010000 */
[----:B------:R-:W-:-:S07]  /*63b0*/  FADD.FTZ R11, R11, R14 ;  /* 0x0000000e0b0b7221 */ /* 0x000fce0000010000 */
.L_x_18755:
[----:B------:R-:W-:Y:S05]  /*63c0*/  BSYNC.RECONVERGENT B0 ;  /* 0x0000000000007941 */ /* 0x000fea0003800200 */
.L_x_18754:
[----:B------:R-:W-:Y:S06]  /*63d0*/  BAR.SYNC.DEFER_BLOCKING 0x0 ;  /* 0x0000000000007b1d */ /* 0x000fec0000010000 */
[----:B------:R-:W-:Y:S05]  /*63e0*/  @P4 EXIT ;  /* 0x000000000000494d */ /* 0x000fea0003800000 */
[----:B------:R-:W-:-:S04]  /*63f0*/  UIMAD UR4, UR13, UR20, UR19 ;  /* 0x000000140d0472a4 */ /* 0x000fc8000f8e0213 */
[----:B------:R-:W-:Y:S01]  /*6400*/  UIMAD UR4, UR4, UR18, URZ ;  /* 0x00000012040472a4 */ /* 0x000fe2000f8e02ff */
[----:B------:R-:W-:Y:S11]  /*6410*/  @P3 EXIT ;  /* 0x000000000000394d */ /* 0x000ff60003800000 */
[----:B------:R-:W1:Y:S01]  /*6420*/  S2R R0, SR_TID.X ;  /* 0x0000000000007919 */ /* 0x000e620000002100 */
[----:B------:R-:W2:Y:S01]  /*6430*/  LDCU.64 UR8, c[0x0][0x390] ;  /* 0x00007200ff0877ac */ /* 0x000ea20008000a00 */
[----:B0-----:R-:W-:Y:S02]  /*6440*/  F2FP.BF16.F32.PACK_AB R6, R6, R3 ;  /* 0x000000030606723e */ /* 0x001fe400000010ff */
[----:B------:R-:W-:Y:S01]  /*6450*/  F2FP.BF16.F32.PACK_AB R4, R7, R4 ;  /* 0x000000040704723e */ /* 0x000fe200000010ff */
[----:B------:R-:W-:Y:S01]  /*6460*/  USHF.L.U32 UR6, UR16, 0x7, URZ ;  /* 0x0000000710067899 */ /* 0x000fe200080006ff */
[----:B------:R-:W-:Y:S01]  /*6470*/  F2FP.BF16.F32.PACK_AB R8, R9, R8 ;  /* 0x000000080908723e */ /* 0x000fe200000010ff */
[----:B------:R-:W-:Y:S01]  /*6480*/  USHF.L.U32 UR5, UR4, 0x7, URZ ;  /* 0x0000000704057899 */ /* 0x000fe200080006ff */
[----:B------:R-:W-:Y:S02]  /*6490*/  F2FP.BF16.F32.PACK_AB R10, R11, R10 ;  /* 0x0000000a0b0a723e */ /* 0x000fe400000010ff */
[----:B------:R-:W-:-:S02]  /*64a0*/  PRMT R7, R8, 0x7632, R7 ;  /* 0x0000763208077816 */ /* 0x000fc40000000007 */
[----:B------:R-:W-:Y:S02]  /*64b0*/  MOV R5, UR6 ;  /* 0x0000000600057c02 */ /* 0x000fe40008000f00 */
[----:B------:R-:W-:Y:S02]  /*64c0*/  PRMT R9, R10, 0x7632, R9 ;  /* 0x000076320a097816 */ /* 0x000fe40000000009 */
[----:B-1----:R-:W-:-:S04]  /*64d0*/  SHF.R.U32.HI R0, RZ, 0x1, R0 ;  /* 0x00000001ff007819 */ /* 0x002fc80000011600 */
[----:B------:R-:W-:-:S04]  /*64e0*/  IADD3 R0, P0, P1, R0, UR5, R5 ;  /* 0x0000000500007c10 */ /* 0x000fc8000f91e005 */
        /* <DEDUP_REMOVED lines=14> */
.L_x_18704:
[----:B------:R-:W-:Y:S01]  /*65d0*/  BSSY B1, `(.L_x_18756) ;  /* 0x0000007000017945 */ /* 0x000fe20003800000 */
[----:B------:R-:W-:Y:S01]  /*65e0*/  IMAD.MOV.U32 R80, RZ, RZ, 0x1 ;  /* 0x00000001ff507424 */ /* 0x000fe200078e00ff */
[----:B------:R-:W-:Y:S01]  /*65f0*/  MOV R81, 0x1f ;  /* 0x0000001f00517802 */ /* 0x000fe20000000f00 */
[----:B------:R-:W-:-:S07]  /*6600*/  IMAD.MOV.U32 R22, RZ, RZ, -0x1 ;  /* 0xffffffffff167424 */ /* 0x000fce00078e00ff */
[----:B------:R-:W-:Y:S05]  /*6610*/  WARPSYNC.COLLECTIVE R22, `(.L_x_18757) ;  /* 0x0000000016087348 */ /* 0x000fea0003c00000 */
[----:B------:R0:W1:Y:S02]  /*6620*/  SHFL.BFLY P1, R74, R23, R80, R81 ;  /* 0x0c000050174a7389 */ /* 0x0000640000020051 */
[----:B01----:R-:W-:Y:S05]  /*6630*/  ENDCOLLECTIVE ;  /* 0x000000000000791b */ /* 0x003fea0003800000 */
.L_x_18757:
[----:B------:R-:W-:Y:S05]  /*6640*/  BSYNC B1 ;  /* 0x0000000000017941 */ /* 0x000fea0003800000 */
.L_x_18756:
[----:B------:R-:W-:Y:S01]  /*6650*/  MOV R22, R74 ;  /* 0x0000004a00167202 */ /* 0x000fe20000000f00 */
[----:B------:R-:W-:Y:S06]  /*6660*/  BRA `(.L_x_18758) ;  /* 0xffffffb400947947 */ /* 0x000fec000383ffff */
.L_x_18706:
[----:B------:R-:W-:Y:S01]  /*6670*/  HFMA2 R80, -RZ, RZ, 0, 9.5367431640625e-07 ;  /* 0x00000010ff507431 */ /* 0x000fe200000001ff */
[----:B------:R-:W-:Y:S01]  /*6680*/  BSSY B0, `(.L_x_18759) ;  /* 0x0000007000007945 */ /* 0x000fe20003800000 */
[----:B------:R-:W-:Y:S01]  /*6690*/  IMAD.MOV.U32 R23, RZ, RZ, R42 ;  /* 0x000000ffff177224 */ /* 0x000fe200078e002a */
[----:B------:R-:W-:Y:S01]  /*66a0*/  MOV R22, 0xffffffff ;  /* 0xffffffff00167802 */ /* 0x000fe20000000f00 */
[----:B------:R-:W-:-:S07]  /*66b0*/  IMAD.MOV.U32 R81, RZ, RZ, 0x1f ;  /* 0x0000001fff517424 */ /* 0x000fce00078e00ff */
[----:B-1----:R-:W-:Y:S05]  /*66c0*/  WARPSYNC.COLLECTIVE R22, `(.L_x_18760) ;  /* 0x0000000016087348 */ /* 0x002fea0003c00000 */
[----:B------:R0:W2:Y:S02]  /*66d0*/  SHFL.BFLY P1, R74, R23, R80, R81 ;  /* 0x0c000050174a7389 */ /* 0x0000a40000020051 */
[----:B012---:R-:W-:Y:S05]  /*66e0*/  ENDCOLLECTIVE ;  /* 0x000000000000791b */ /* 0x007fea0003800000 */
.L_x_18760:
[----:B------:R-:W-:Y:S05]  /*66f0*/  BSYNC B0 ;  /* 0x0000000000007941 */ /* 0x000fea0003800000 */
.L_x_18759:
[----:B------:R-:W-:Y:S02]  /*6700*/  IMAD.MOV.U32 R7, RZ, RZ, R74 ;  /* 0x000000ffff077224 */ /* 0x000fe400078e004a */
[----:B------:R-:W-:Y:S02]  /*6710*/  HFMA2 R81, -RZ, RZ, 0, 1.847743988037109375e-06 ;  /* 0x0000001fff517431 */ /* 0x000fe400000001ff */
[----:B------:R-:W-:Y:S02]  /*6720*/  IMAD.MOV.U32 R80, RZ, RZ, 0x8 ;  /* 0x00000008ff507424 */ /* 0x000fe400078e00ff */
[----:B------:R-:W-:Y:S01]  /*6730*/  IMAD.MOV.U32 R22, RZ, RZ, -0x1 ;  /* 0xffffffffff167424 */ /* 0x000fe200078e00ff */
[----:B------:R-:W-:-:S04]  /*6740*/  FMNMX.FTZ R7, R7, R42, !PT ;  /* 0x0000002a07077209 */ /* 0x000fc80007810000 */
[----:B------:R-:W-:-:S07]  /*6750*/  MOV R23, R7 ;  /* 0x0000000700177202 */ /* 0x000fce0000000f00 */
[----:B------:R-:W-:Y:S05]  /*6760*/  WARPSYNC.COLLECTIVE R22, `(.L_x_18761) ;  /* 0x0000000016087348 */ /* 0x000fea0003c00000 */
[----:B------:R0:W1:Y:S02]  /*6770*/  SHFL.BFLY P1, R74, R23, R80, R81 ;  /* 0x0c000050174a7389 */ /* 0x0000640000020051 */
[----:B01----:R-:W-:Y:S05]  /*6780*/  ENDCOLLECTIVE ;  /* 0x000000000000791b */ /* 0x003fea0003800000 */
.L_x_18761:
[----:B------:R-:W-:Y:S01]  /*6790*/  HFMA2 R80, -RZ, RZ, 0, 2.384185791015625e-07 ;  /* 0x00000004ff507431 */ /* 0x000fe200000001ff */
[----:B------:R-:W-:-:S04]  /*67a0*/  MOV R10, R74 ;  /* 0x0000004a000a7202 */ /* 0x000fc80000000f00 */
[----:B------:R-:W-:-:S05]  /*67b0*/  FMNMX.FTZ R10, R7, R10, !PT ;  /* 0x0000000a070a7209 */ /* 0x000fca0007810000 */
[----:B------:R-:W-:-:S07]  /*67c0*/  IMAD.MOV.U32 R23, RZ, RZ, R10 ;  /* 0x000000ffff177224 */ /* 0x000fce00078e000a */
[----:B------:R-:W-:Y:S05]  /*67d0*/  WARPSYNC.COLLECTIVE R22, `(.L_x_18762) ;  /* 0x0000000016087348 */ /* 0x000fea0003c00000 */
[----:B------:R0:W1:Y:S02]  /*67e0*/  SHFL.BFLY P1, R74, R23, R80, R81 ;  /* 0x0c000050174a7389 */ /* 0x0000640000020051 */
[----:B01----:R-:W-:Y:S05]  /*67f0*/  ENDCOLLECTIVE ;  /* 0x000000000000791b */ /* 0x003fea0003800000 */
.L_x_18762:
[----:B------:R-:W-:Y:S02]  /*6800*/  IMAD.MOV.U32 R80, RZ, RZ, 0x2 ;  /* 0x00000002ff507424 */ /* 0x000fe400078e00ff */
[----:B------:R-:W-:-:S05]  /*6810*/  IMAD.MOV.U32 R9, RZ, RZ, R74 ;  /* 0x000000ffff097224 */ /* 0x000fca00078e004a */
[----:B------:R-:W-:-:S04]  /*6820*/  FMNMX.FTZ R9, R10, R9, !PT ;  /* 0x000000090a097209 */ /* 0x000fc80007810000 */
[----:B------:R-:W-:-:S07]  /*6830*/  MOV R23, R9 ;  /* 0x0000000900177202 */ /* 0x000fce0000000f00 */
[----:B------:R-:W-:Y:S05]  /*6840*/  WARPSYNC.COLLECTIVE R22, `(.L_x_18763) ;  /* 0x0000000016087348 */ /* 0x000fea0003c00000 */
[----:B------:R0:W1:Y:S02]  /*6850*/  SHFL.BFLY P1, R74, R23, R80, R81 ;  /* 0x0c000050174a7389 */ /* 0x0000640000020051 */
[----:B01----:R-:W-:Y:S05]  /*6860*/  ENDCOLLECTIVE ;  /* 0x000000000000791b */ /* 0x003fea0003800000 */
.L_x_18763:
[----:B------:R-:W-:Y:S01]  /*6870*/  MOV R12, R74 ;  /* 0x0000004a000c7202 */ /* 0x000fe20000000f00 */
[----:B------:R-:W-:Y:S06]  /*6880*/  BRA `(.L_x_18764) ;  /* 0xffffffb400b07947 */ /* 0x000fec000383ffff */
.L_x_18765:
        /* <DEDUP_REMOVED lines=15> */
.L_x_27589:


//--------------------- .text._ZN4vllm25paged_attention_v2_kernelI13__nv_bfloat16S1_Li120ELi16ELi128ELNS_18Fp8KVCacheDataTypeE0ELb0ELi512EEEvPfS3_PT_PKS4_PKT0_SA_ifPKiSC_iPKfiiiSE_SE_iiiii --------------------------
	.section	.text._ZN4vllm25paged_attention_v2_kernelI13__nv_bfloat16S1_Li120ELi16ELi128ELNS_18Fp8KVCacheDataTypeE0ELb0ELi512EEEvPfS3_PT_PKS4_PKT0_SA_ifPKiSC_iPKfiiiSE_SE_iiiii,"ax",@progbits
	.align	128
        .global         _ZN4vllm25paged_attention_v2_kernelI13__nv_bfloat16S1_Li120ELi16ELi128ELNS_18Fp8KVCacheDataTypeE0ELb0ELi512EEEvPfS3_PT_PKS4_PKT0_SA_ifPKiSC_iPKfiiiSE_SE_iiiii
        .type           _ZN4vllm25paged_attention_v2_kernelI13__nv_bfloat16S1_Li120ELi16ELi128ELNS_18Fp8KVCacheDataTypeE0ELb0ELi512EEEvPfS3_PT_PKS4_PKT0_SA_ifPKiSC_iPKfiiiSE_SE_iiiii,@function
        .size           _ZN4vllm25paged_attention_v2_kernelI13__nv_bfloat16S1_Li120ELi16ELi128ELNS_18Fp8KVCacheDataTypeE0ELb0ELi512EEEvPfS3_PT_PKS4_PKT0_SA_ifPKiSC_iPKfiiiSE_SE_iiiii,(.L_x_27590 - _ZN4vllm25paged_attention_v2_kernelI13__nv_bfloat16S1_Li120ELi16ELi128ELNS_18Fp8KVCacheDataTypeE0ELb0ELi512EEEvPfS3_PT_PKS4_PKT0_SA_ifPKiSC_iPKfiiiSE_SE_iiiii)
        .other          _ZN4vllm25paged_attention_v2_kernelI13__nv_bfloat16S1_Li120ELi16ELi128ELNS_18Fp8KVCacheDataTypeE0ELb0ELi512EEEvPfS3_PT_PKS4_PKT0_SA_ifPKiSC_iPKfiiiSE_SE_iiiii,@"STO_CUDA_ENTRY STV_DEFAULT"
_ZN4vllm25paged_attention_v2_kernelI13__nv_bfloat16S1_Li120ELi16ELi128ELNS_18Fp8KVCacheDataTypeE0ELb0ELi512EEEvPfS3_PT_PKS4_PKT0_SA_ifPKiSC_iPKfiiiSE_SE_iiiii:
.text._ZN4vllm25paged_attention_v2_kernelI13__nv_bfloat16S1_Li120ELi16ELi128ELNS_18Fp8KVCacheDataTypeE0ELb0ELi512EEEvPfS3_PT_PKS4_PKT0_SA_ifPKiSC_iPKfiiiSE_SE_iiiii:
        /* <DEDUP_REMOVED lines=20> */
[----:B------:R-:W-:Y:S01]  /*0140*/  IMAD.MOV.U32 R32, RZ, RZ, RZ ;  /* 0x000000ffff207224 */ /* 0x000fe200078e00ff */
[----:B------:R-:W4:Y:S01]  /*0150*/  LDCU UR11, c[0x0][0x3c8] ;  /* 0x00007900ff0b77ac */ /* 0x000f220008000800 */
[----:B------:R-:W0:Y:S01]  /*0160*/  LDCU UR12, c[0x0][0x3b4] ;  /* 0x00007680ff0c77ac */ /* 0x000e220008000800 */
[----:B--2---:R-:W-:-:S02]  /*0170*/  UIMAD UR4, UR8, UR4, URZ ;  /* 0x00000004080472a4 */ /* 0x004fc4000f8e02ff */
[----:B---3--:R-:W-:Y:S01]  /*0180*/  UISETP.NE.U32.AND UP0, UPT, UR6, URZ, UPT ;  /* 0x000000ff0600728c */ /* 0x008fe2000bf05070 */
[----:B-1----:R-:W-:Y:S01]  /*0190*/  IMAD.U32 R3, RZ, RZ, UR14 ;  /* 0x0000000eff037e24 */ /* 0x002fe2000f8e00ff */
[----:B------:R-:W-:Y:S02]  /*01a0*/  USHF.R.S32.HI UR5, URZ, 0x1f, UR4 ;  /* 0x0000001fff057899 */ /* 0x000fe40008011404 */
[----:B------:R-:W-:Y:S01]  /*01b0*/  UISETP.NE.AND.EX UP0, UPT, UR7, URZ, UPT, UP0 ;  /* 0x000000ff0700728c */ /* 0x000fe2000bf05300 */
[----:B------:R-:W1:Y:S01]  /*01c0*/  LDCU.64 UR16, c[0x0][0x3a0] ;  /* 0x00007400ff1077ac */ /* 0x000e620008000a00 */
[C---:B0-----:R-:W-:Y:S02]  /*01d0*/  ISETP.GT.U32.AND P0, PT, R8.reuse, 0x1d, PT ;  /* 0x0000001d0800780c */ /* 0x041fe40003f04070 */
[----:B----4-:R-:W-:Y:S01]  /*01e0*/  IABS R9, R10 ;  /* 0x0000000a00097213 */ /* 0x010fe20000000000 */
[----:B------:R-:W0:Y:S01]  /*01f0*/  LDCU UR15, c[0x0][0x370] ;  /* 0x00006e00ff0f77ac */ /* 0x000e220008000800 */
[----:B------:R-:W-:-:S02]  /*0200*/  LOP3.LUT R31, R8, 0x1, RZ, 0xc0, !PT ;  /* 0x00000001081f7812 */ /* 0x000fc400078ec0ff */
[----:B------:R-:W-:Y:S01]  /*0210*/  SHF.R.U32.HI R50, RZ, 0x1, R8 ;  /* 0x00000001ff327819 */ /* 0x000fe20000011608 */
[----:B------:R-:W2:Y:S06]  /*0220*/  LDCU UR7, c[0x0][0x3dc] ;  /* 0x00007b80ff0777ac */ /* 0x000eac0008000800 */
        /* <DEDUP_REMOVED lines=9> */
[----:B------:R1:W3:Y:S01]  /*02c0*/  @!P0 LDG.E.CONSTANT R3, desc[UR18][R4.64+0x4] ;  /* 0x0000041204038981 */ /* 0x0002e2000c1e9900 */
[----:B------:R-:W0:Y:S01]  /*02d0*/  I2F.RP R0, R9 ;  /* 0x0000000900007306 */ /* 0x000e220000209400 */
[----:B------:R-:W-:Y:S01]  /*02e0*/  PLOP3.LUT P1, PT, PT, PT, UP0, 0x80, 0x8 ;  /* 0x000000000008781c */ /* 0x000fe20003f2f008 */
[----:B----4-:R-:W-:-:S06]  /*02f0*/  @UP0 UIMAD.WIDE.U32 UR4, UR14, 0x4, UR4 ;  /* 0x000000040e0408a5 */ /* 0x010fcc000f8e0004 */
[----:B------:R-:W-:Y:S02]  /*0300*/  IMAD.U32 R6, RZ, RZ, UR4 ;  /* 0x00000004ff067e24 */ /* 0x000fe4000f8e00ff */
[----:B------:R-:W-:Y:S01]  /*0310*/  IMAD.U32 R7, RZ, RZ, UR5 ;  /* 0x00000005ff077e24 */ /* 0x000fe2000f8e00ff */
[----:B0-----:R-:W1:Y:S04]  /*0320*/  MUFU.RCP R0, R0 ;  /* 0x0000000000007308 */ /* 0x001e680000001000 */
[----:B------:R0:W5:Y:S01]  /*0330*/  @P1 LDG.E.CONSTANT R32, desc[UR18][R6.64] ;  /* 0x0000001206201981 */ /* 0x000162000c1e9900 */
[----:B------:R-:W-:Y:S01]  /*0340*/  UIADD3 UR4, UPT, UPT, UR20, 0xf, URZ ;  /* 0x0000000f14047890 */ /* 0x000fe2000fffe0ff */
[----:B------:R-:W-:Y:S01]  /*0350*/  BSSY B0, `(.L_x_18766) ;  /* 0x00001a0000007945 */ /* 0x000fe20003800000 */
[----:B------:R-:W-:Y:S01]  /*0360*/  ULEA UR5, UR9, 0x20, 0x5 ;  /* 0x0000002009057891 */ /* 0x000fe2000f8e28ff */
[----:B------:R-:W-:Y:S01]  /*0370*/  MOV R63, 0xff7fffff ;  /* 0xff7fffff003f7802 */ /* 0x000fe20000000f00 */
[----:B------:R-:W-:-:S02]  /*0380*/  USHF.R.U32.HI UR4, URZ, 0x4, UR4 ;  /* 0x00000004ff047899 */ /* 0x000fc40008011604 */
[----:B------:R-:W-:Y:S02]  /*0390*/  UIMAD UR11, UR8, UR11, URZ ;  /* 0x0000000b080b72a4 */ /* 0x000fe4000f8e02ff */
[----:B------:R-:W-:-:S04]  /*03a0*/  UISETP.LT.U32.AND UP0, UPT, UR4, UR5, UPT ;  /* 0x000000050400728c */ /* 0x000fc8000bf01070 */
[----:B------:R-:W-:Y:S01]  /*03b0*/  USEL UR10, UR4, UR5, UP0 ;  /* 0x00000005040a7287 */ /* 0x000fe20008000000 */
[----:B-1----:R-:W-:Y:S02]  /*03c0*/  IADD3 R4, PT, PT, R0, 0xffffffe, RZ ;  /* 0x0ffffffe00047810 */ /* 0x002fe40007ffe0ff */
[----:B------:R-:W-:Y:S02]  /*03d0*/  IABS R0, UR15 ;  /* 0x0000000f00007c13 */ /* 0x000fe40008000000 */
[----:B------:R1:W4:Y:S02]  /*03e0*/  F2I.FTZ.U32.TRUNC.NTZ R5, R4 ;  /* 0x0000000400057305 */ /* 0x000324000021f000 */
[----:B-1----:R-:W-:Y:S02]  /*03f0*/  IMAD.MOV.U32 R4, RZ, RZ, RZ ;  /* 0x000000ffff047224 */ /* 0x002fe400078e00ff */
[----:B----4-:R-:W-:-:S04]  /*0400*/  IMAD.MOV R12, RZ, RZ, -R5 ;  /* 0x000000ffff0c7224 */ /* 0x010fc800078e0a05 */
[----:B0-----:R-:W-:-:S04]  /*0410*/  IMAD R7, R12, R9, RZ ;  /* 0x000000090c077224 */ /* 0x001fc800078e02ff */
[----:B------:R-:W-:Y:S02]  /*0420*/  IMAD.HI.U32 R5, R5, R7, R4 ;  /* 0x0000000705057227 */ /* 0x000fe400078e0004 */
[----:B------:R-:W0:Y:S04]  /*0430*/  S2R R7, SR_CgaCtaId ;  /* 0x0000000000077919 */ /* 0x000e280000008800 */
        /* <DEDUP_REMOVED lines=8> */
[----:B------:R-:W-:-:S04]  /*04c0*/  LOP3.LUT R0, R10, UR15, RZ, 0x3c, !PT ;  /* 0x0000000f0a007c12 */ /* 0x000fc8000f8e3cff */
[----:B------:R-:W-:-:S07]  /*04d0*/  ISETP.GE.AND P3, PT, R0, RZ, PT ;  /* 0x000000ff0000720c */ /* 0x000fce0003f66270 */
[----:B------:R-:W-:-:S04]  /*04e0*/  @P1 VIADD R5, R5, 0x1 ;  /* 0x0000000105051836 */ /* 0x000fc80000000000 */
[----:B------:R-:W-:-:S05]  /*04f0*/  IMAD.MOV.U32 R6, RZ, RZ, R5 ;  /* 0x000000ffff067224 */ /* 0x000fca00078e0005 */
[----:B------:R-:W-:Y:S02]  /*0500*/  @!P3 IADD3 R6, PT, PT, RZ, -R6, RZ ;  /* 0x80000006ff06b210 */ /* 0x000fe40007ffe0ff */
[----:B------:R-:W-:-:S04]  /*0510*/  @!P2 LOP3.LUT R6, RZ, R10, RZ, 0x33, !PT ;  /* 0x0000000aff06a212 */ /* 0x000fc800078e33ff */
[----:B------:R-:W-:-:S04]  /*0520*/  IABS R9, R6 ;  /* 0x0000000600097213 */ /* 0x000fc80000000000 */
[----:B------:R-:W1:Y:S08]  /*0530*/  I2F.RP R0, R9 ;  /* 0x0000000900007306 */ /* 0x000e700000209400 */
[----:B-1----:R-:W1:Y:S02]  /*0540*/  MUFU.RCP R0, R0 ;  /* 0x0000000000007308 */ /* 0x002e640000001000 */
[----:B-1----:R-:W-:Y:S01]  /*0550*/  VIADD R4, R0, 0xffffffe ;  /* 0x0ffffffe00047836 */ /* 0x002fe20000000000 */
[----:B------:R-:W-:-:S05]  /*0560*/  IABS R0, UR14 ;  /* 0x0000000e00007c13 */ /* 0x000fca0008000000 */
[----:B------:R1:W4:Y:S02]  /*0570*/  F2I.FTZ.U32.TRUNC.NTZ R5, R4 ;  /* 0x0000000400057305 */ /* 0x000324000021f000 */
[----:B-1----:R-:W-:Y:S02]  /*0580*/  IMAD.MOV.U32 R4, RZ, RZ, RZ ;  /* 0x000000ffff047224 */ /* 0x002fe400078e00ff */
[----:B----4-:R-:W-:-:S04]  /*0590*/  IMAD.MOV R10, RZ, RZ, -R5 ;  /* 0x000000ffff0a7224 */ /* 0x010fc800078e0a05 */
[----:B------:R-:W-:Y:S01]  /*05a0*/  IMAD R11, R10, R9, RZ ;  /* 0x000000090a0b7224 */ /* 0x000fe200078e02ff */
[----:B------:R-:W-:-:S03]  /*05b0*/  IABS R10, R6 ;  /* 0x00000006000a7213 */ /* 0x000fc60000000000 */
[----:B------:R-:W-:Y:S01]  /*05c0*/  IMAD.HI.U32 R5, R5, R11, R4 ;  /* 0x0000000b05057227 */ /* 0x000fe200078e0004 */
[----:B------:R-:W-:Y:S02]  /*05d0*/  IADD3 R11, PT, PT, RZ, -R10, RZ ;  /* 0x8000000aff0b7210 */ /* 0x000fe40007ffe0ff */
[----:B------:R-:W-:-:S03]  /*05e0*/  MOV R4, 0x400 ;  /* 0x0000040000047802 */ /* 0x000fc60000000f00 */
[----:B------:R-:W-:Y:S01]  /*05f0*/  IMAD.HI.U32 R30, R5, R0, RZ ;  /* 0x00000000051e7227 */ /* 0x000fe200078e00ff */
[----:B------:R-:W-:Y:S02]  /*0600*/  LOP3.LUT R5, R6, UR14, RZ, 0x3c, !PT ;  /* 0x0000000e06057c12 */ /* 0x000fe4000f8e3cff */
[----:B0-----:R-:W-:Y:S01]  /*0610*/  LEA R4, R7, R4, 0x18 ;  /* 0x0000000407047211 */ /* 0x001fe200078ec0ff */
[----:B------:R-:W-:Y:S01]  /*0620*/  IMAD R0, R30, R11, R0 ;  /* 0x0000000b1e007224 */ /* 0x000fe200078e0200 */
[----:B------:R-:W-:Y:S01]  /*0630*/  ISETP.GE.AND P3, PT, R5, RZ, PT ;  /* 0x000000ff0500720c */ /* 0x000fe20003f66270 */
[----:B------:R-:W-:Y:S02]  /*0640*/  IMAD.U32 R5, RZ, RZ, UR9 ;  /* 0x00000009ff057e24 */ /* 0x000fe4000f8e00ff */
[----:B------:R-:W-:Y:S01]  /*0650*/  IMAD R45, R31, 0x78, R4 ;  /* 0x000000781f2d7824 */ /* 0x000fe200078e0204 */
[----:B------:R-:W-:-:S03]  /*0660*/  ISETP.GT.U32.AND P2, PT, R9, R0, PT ;  /* 0x000000000900720c */ /* 0x000fc60003f44070 */
[----:B------:R-:W-:-:S10]  /*0670*/  @!P0 IMAD R4, R50, 0x8, R45 ;  /* 0x0000000832048824 */ /* 0x000fd400078e022d */
[----:B------:R-:W-:Y:S01]  /*0680*/  @!P2 IMAD.IADD R0, R0, 0x1, -R9 ;  /* 0x000000010000a824 */ /* 0x000fe200078e0a09 */
[----:B------:R-:W-:-:S04]  /*0690*/  @!P2 IADD3 R30, PT, PT, R30, 0x1, RZ ;  /* 0x000000011e1ea810 */ /* 0x000fc80007ffe0ff */
[----:B------:R-:W-:Y:S02]  /*06a0*/  ISETP.GE.U32.AND P1, PT, R0, R9, PT ;  /* 0x000000090000720c */ /* 0x000fe40003f26070 */
[----:B------:R-:W-:-:S05]  /*06b0*/  SHF.R.U32.HI R0, RZ, 0x5, R8 ;  /* 0x00000005ff007819 */ /* 0x000fca0000011608 */
[----:B------:R-:W-:-:S06]  /*06c0*/  IMAD R0, R5, 0x20, R0 ;  /* 0x0000002005007824 */ /* 0x000fcc00078e0200 */
[----:B------:R-:W-:Y:S01]  /*06d0*/  @P1 VIADD R30, R30, 0x1 ;  /* 0x000000011e1e1836 */ /* 0x000fe20000000000 */
[----:B------:R-:W-:-:S03]  /*06e0*/  ISETP.GE.U32.AND P1, PT, R0, UR10, PT ;  /* 0x0000000a00007c0c */ /* 0x000fc6000bf26070 */
[----:B------:R-:W-:Y:S01]  /*06f0*/  @!P3 IMAD.MOV R30, RZ, RZ, -R30 ;  /* 0x000000ffff1eb224 */ /* 0x000fe200078e0a1e */
[----:B---3--:R0:W-:Y:S01]  /*0700*/  @!P0 STS.64 [R4], R2 ;  /* 0x0000000204008388 */ /* 0x0081e20000000a00 */
[----:B------:R-:W-:Y:S01]  /*0710*/  BAR.SYNC.DEFER_BLOCKING 0x0 ;  /* 0x0000000000007b1d */ /* 0x000fe20000010000 */
[----:B------:R-:W-:-:S13]  /*0720*/  ISETP.NE.AND P0, PT, R6, RZ, PT ;  /* 0x000000ff0600720c */ /* 0x000fda0003f05270 */
[----:B------:R-:W-:Y:S01]  /*0730*/  @!P0 LOP3.LUT R30, RZ, R6, RZ, 0x33, !PT ;  /* 0x00000006ff1e8212 */ /* 0x000fe200078e33ff */
[----:B0-2---:R-:W-:Y:S06]  /*0740*/  @P1 BRA `(.L_x_18767) ;  /* 0x0000001400801947 */ /* 0x005fec0003800000 */
[----:B------:R-:W0:Y:S01]  /*0750*/  S2R R0, SR_TID.X ;  /* 0x0000000000007919 */ /* 0x000e220000002100 */
[----:B------:R-:W-:Y:S01]  /*0760*/  IMAD.U32 R2, RZ, RZ, UR9 ;  /* 0x00000009ff027e24 */ /* 0x000fe2000f8e00ff */
[----:B------:R-:W1:Y:S01]  /*0770*/  LDCU.64 UR4, c[0x0][0x3b8] ;  /* 0x00007700ff0477ac */ /* 0x000e620008000a00 */
[----:B------:R-:W-:Y:S01]  /*0780*/  IMAD.U32 R5, RZ, RZ, UR11 ;  /* 0x0000000bff057e24 */ /* 0x000fe2000f8e00ff */
[----:B------:R-:W2:Y:S01]  /*0790*/  LDS.64 R24, [R45] ;  /* 0x000000002d187984 */ /* 0x000ea20000000a00 */
[C---:B------:R-:W-:Y:S01]  /*07a0*/  LOP3.LUT R38, R50.reuse, 0xf, RZ, 0xc0, !PT ;  /* 0x0000000f32267812 */ /* 0x040fe200078ec0ff */
[----:B------:R-:W-:Y:S01]  /*07b0*/  USHF.L.U32 UR6, UR9, 0x9, URZ ;  /* 0x0000000909067899 */ /* 0x000fe200080006ff */
[----:B------:R-:W-:Y:S01]  /*07c0*/  IMAD.SHL.U32 R56, R50, 0x8, RZ ;  /* 0x0000000832387824 */ /* 0x000fe200078e00ff */
[----:B------:R-:W3:Y:S01]  /*07d0*/  LDS.64 R22, [R45+0x8] ;  /* 0x000008002d167984 */ /* 0x000ee20000000a00 */
[----:B------:R-:W-:-:S03]  /*07e0*/  IMAD.MOV.U32 R63, RZ, RZ, -0x800001 ;  /* 0xff7fffffff3f7424 */ /* 0x000fc600078e00ff */
[----:B------:R-:W4:Y:S04]  /*07f0*/  LDS.64 R20, [R45+0x10] ;  /* 0x000010002d147984 */ /* 0x000f280000000a00 */
[----:B------:R-:W4:Y:S04]  /*0800*/  LDS.64 R18, [R45+0x18] ;  /* 0x000018002d127984 */ /* 0x000f280000000a00 */
[----:B------:R-:W4:Y:S04]  /*0810*/  LDS.64 R16, [R45+0x20] ;  /* 0x000020002d107984 */ /* 0x000f280000000a00 */
[----:B------:R-:W4:Y:S04]  /*0820*/  LDS.64 R14, [R45+0x28] ;  /* 0x000028002d0e7984 */ /* 0x000f280000000a00 */
[----:B------:R-:W4:Y:S01]  /*0830*/  LDS.64 R12, [R45+0x30] ;  /* 0x000030002d0c7984 */ /* 0x000f220000000a00 */
[----:B0-----:R-:W-:-:S03]  /*0840*/  SHF.R.U32.HI R37, RZ, 0x5, R0 ;  /* 0x00000005ff257819 */ /* 0x001fc60000011600 */
[----:B------:R-:W0:Y:S01]  /*0850*/  LDS.64 R40, [R45+0x38] ;  /* 0x000038002d287984 */ /* 0x000e220000000a00 */
[----:B------:R-:W-:Y:S01]  /*0860*/  SHF.L.U32 R0, R50, 0x2, RZ ;  /* 0x0000000232007819 */ /* 0x000fe200000006ff */
[----:B------:R-:W-:Y:S02]  /*0870*/  IMAD R29, R2, 0x20, R37 ;  /* 0x00000020021d7824 */ /* 0x000fe400078e0225 */
[----:B------:R-:W0:Y:S01]  /*0880*/  LDS.64 R34, [R45+0x40] ;  /* 0x000040002d227984 */ /* 0x000e220000000a00 */
[----:B------:R-:W-:Y:S01]  /*0890*/  LOP3.LUT R0, R0, 0x3c, RZ, 0xc0, !PT ;  /* 0x0000003c00007812 */ /* 0x000fe200078ec0ff */
[----:B------:R-:W-:Y:S02]  /*08a0*/  IMAD.WIDE.U32 R2, R29, 0x4, RZ ;  /* 0x000000041d027825 */ /* 0x000fe400078e00ff */
[----:B------:R-:W0:Y:S01]  /*08b0*/  LDS.64 R42, [R45+0x48] ;  /* 0x000048002d2a7984 */ /* 0x000e220000000a00 */
[C---:B--2---:R-:W-:Y:S01]  /*08c0*/  PRMT R61, R24.reuse, 0x7632, R61 ;  /* 0x00007632183d7816 */ /* 0x044fe2000000003d */
[----:B------:R-:W-:-:S02]  /*08d0*/  IMAD.U32 R26, R24, 0x10000, RZ ;  /* 0x00010000181a7824 */ /* 0x000fc400078e00ff */
[----:B------:R-:W2:Y:S01]  /*08e0*/  LDS.64 R6, [R45+0x60] ;  /* 0x000060002d067984 */ /* 0x000ea20000000a00 */
[----:B------:R-:W-:Y:S01]  /*08f0*/  IMAD.WIDE R2, R5, 0x4, R2 ;  /* 0x0000000405027825 */ /* 0x000fe200078e0202 */
[----:B------:R-:W-:Y:S01]  /*0900*/  LEA R5, R37, UR6, 0x4 ;  /* 0x0000000625057c11 */ /* 0x000fe2000f8e20ff */
[----:B------:R-:W2:Y:S01]  /*0910*/  LDCU UR6, c[0x0][0x3e0] ;  /* 0x00007c00ff0677ac */ /* 0x000ea20008000800 */
[----:B------:R-:W2:Y:S01]  /*0920*/  LDS.64 R10, [R45+0x50] ;  /* 0x000050002d0a7984 */ /* 0x000ea20000000a00 */
[C---:B---3--:R-:W-:Y:S01]  /*0930*/  PRMT R59, R22.reuse, 0x7632, R59 ;  /* 0x00007632163b7816 */ /* 0x048fe2000000003b */
[----:B------:R-:W-:Y:S01]  /*0940*/  IMAD.U32 R24, R22, 0x10000, RZ ;  /* 0x0001000016187824 */ /* 0x000fe200078e00ff */
[----:B-1----:R-:W-:Y:S01]  /*0950*/  IADD3 R28, P0, PT, R2, UR4, RZ ;  /* 0x00000004021c7c10 */ /* 0x002fe2000ff1e0ff */
[----:B------:R-:W-:Y:S01]  /*0960*/  IMAD.IADD R38, R38, 0x1, R5 ;  /* 0x0000000126267824 */ /* 0x000fe200078e0205 */
[----:B------:R-:W1:Y:S01]  /*0970*/  LDS.64 R8, [R45+0x58] ;  /* 0x000058002d087984 */ /* 0x000e620000000a00 */
[C---:B----4-:R-:W-:Y:S01]  /*0980*/  PRMT R65, R20.reuse, 0x7632, R65 ;  /* 0x0000763214417816 */ /* 0x050fe20000000041 */
[----:B------:R-:W-:Y:S01]  /*0990*/  IMAD.U32 R22, R20, 0x10000, RZ ;  /* 0x0001000014167824 */ /* 0x000fe200078e00ff */
[----:B------:R-:W-:Y:S01]  /*09a0*/  IADD3.X R27, PT, PT, R3, UR5, RZ, P0, !PT ;  /* 0x00000005031b7c10 */ /* 0x000fe200087fe4ff */
[----:B------:R-:W-:Y:S01]  /*09b0*/  LDS.64 R4, [R45+0x70] ;  /* 0x000070002d047984 */ /* 0x000fe20000000a00 */
[----:B------:R-:W3:Y:S01]  /*09c0*/  S2UR UR5, SR_CgaCtaId ;  /* 0x00000000000579c3 */ /* 0x000ee20000008800 */
[C---:B------:R-:W-:Y:S01]  /*09d0*/  PRMT R67, R18.reuse, 0x7632, R67 ;  /* 0x0000763212437816 */ /* 0x040fe20000000043 */
[----:B------:R-:W-:Y:S01]  /*09e0*/  IMAD.U32 R20, R18, 0x10000, RZ ;  /* 0x0001000012147824 */ /* 0x000fe200078e00ff */
[----:B------:R4:W1:Y:S01]  /*09f0*/  LDS.64 R2, [R45+0x68] ;  /* 0x000068002d027984 */ /* 0x0008620000000a00 */
[C---:B------:R-:W-:Y:S01]  /*0a00*/  PRMT R71, R16.reuse, 0x7632, R71 ;  /* 0x0000763210477816 */ /* 0x040fe20000000047 */
[----:B------:R-:W-:Y:S01]  /*0a10*/  IMAD.U32 R18, R16, 0x10000, RZ ;  /* 0x0001000010127824 */ /* 0x000fe200078e00ff */
[C---:B------:R-:W-:Y:S01]  /*0a20*/  PRMT R54, R14.reuse, 0x7632, R54 ;  /* 0x000076320e367816 */ /* 0x040fe20000000036 */
[----:B------:R-:W-:Y:S01]  /*0a30*/  IMAD.U32 R16, R14, 0x10000, RZ ;  /* 0x000100000e107824 */ /* 0x000fe200078e00ff */
[C---:B------:R-:W-:Y:S01]  /*0a40*/  PRMT R48, R12.reuse, 0x7632, R48 ;  /* 0x000076320c307816 */ /* 0x040fe20000000030 */
[----:B------:R-:W-:Y:S01]  /*0a50*/  IMAD.U32 R14, R12, 0x10000, RZ ;  /* 0x000100000c0e7824 */ /* 0x000fe200078e00ff */
[----:B------:R-:W-:Y:S01]  /*0a60*/  UMOV UR4, 0x400 ;  /* 0x0000040000047882 */ /* 0x000fe20000000000 */
[----:B------:R-:W-:Y:S01]  /*0a70*/  IMAD R37, R37, 0x40, R0 ;  /* 0x0000004025257824 */ /* 0x000fe200078e0200 */
[----:B------:R-:W-:Y:S01]  /*0a80*/  UIADD3 UR4, UPT, UPT, UR4, 0x110, URZ ;  /* 0x0000011004047890 */ /* 0x000fe2000fffe0ff */
[C---:B0-----:R-:W-:Y:S01]  /*0a90*/  PRMT R46, R40.reuse, 0x7632, R46 ;  /* 0x00007632282e7816 */ /* 0x041fe2000000002e */
[----:B------:R-:W-:Y:S01]  /*0aa0*/  IMAD.U32 R12, R40, 0x10000, RZ ;  /* 0x00010000280c7824 */ /* 0x000fe200078e00ff */
[C---:B------:R-:W-:Y:S01]  /*0ab0*/  PRMT R44, R41.reuse, 0x7632, R44 ;  /* 0x00007632292c7816 */ /* 0x040fe2000000002c */
[----:B------:R-:W-:Y:S01]  /*0ac0*/  IMAD.U32 R0, R41, 0x10000, RZ ;  /* 0x0001000029007824 */ /* 0x000fe200078e00ff */
[----:B------:R-:W-:Y:S01]  /*0ad0*/  PRMT R58, R23, 0x7632, R58 ;  /* 0x00007632173a7816 */ /* 0x000fe2000000003a */
[C---:B------:R-:W-:Y:S01]  /*0ae0*/  IMAD.U32 R33, R34.reuse, 0x10000, RZ ;  /* 0x0001000022217824 */ /* 0x040fe200078e00ff */
[----:B------:R-:W-:Y:S01]  /*0af0*/  PRMT R39, R34, 0x7632, R39 ;  /* 0x0000763222277816 */ /* 0x000fe20000000027 */
[----:B------:R-:W-:Y:S01]  /*0b00*/  VIADD R76, R38, -UR20 ;  /* 0x80000014264c7c36 */ /* 0x000fe20008000000 */
[----:B------:R-:W-:Y:S01]  /*0b10*/  PRMT R40, R35, 0x7632, R40 ;  /* 0x0000763223287816 */ /* 0x000fe20000000028 */
[----:B------:R-:W-:Y:S01]  /*0b20*/  IMAD.U32 R36, R43, 0x10000, RZ ;  /* 0x000100002b247824 */ /* 0x000fe200078e00ff */
[----:B------:R-:W-:Y:S01]  /*0b30*/  SHF.L.U32 R34, R35, 0x10, RZ ;  /* 0x0000001023227819 */ /* 0x000fe200000006ff */
[C---:B------:R-:W-:Y:S01]  /*0b40*/  IMAD.U32 R35, R42.reuse, 0x10000, RZ ;  /* 0x000100002a237824 */ /* 0x040fe200078e00ff */
[----:B------:R-:W-:Y:S01]  /*0b50*/  PRMT R41, R42, 0x7632, R41 ;  /* 0x000076322a297816 */ /* 0x000fe20000000029 */
[C---:B--2---:R-:W-:Y:S01]  /*0b60*/  IMAD.U32 R42, R6.reuse, 0x10000, RZ ;  /* 0x00010000062a7824 */ /* 0x044fe200078e00ff */
[----:B----4-:R-:W-:Y:S01]  /*0b70*/  PRMT R45, R43, 0x7632, R45 ;  /* 0x000076322b2d7816 */ /* 0x010fe2000000002d */
[----:B---3--:R-:W-:Y:S01]  /*0b80*/  ULEA UR4, UR5, UR4, 0x18 ;  /* 0x0000000405047291 */ /* 0x008fe2000f8ec0ff */
[----:B------:R-:W-:Y:S01]  /*0b90*/  PRMT R64, R6, 0x7632, R64 ;  /* 0x0000763206407816 */ /* 0x000fe20000000040 */
[----:B------:R-:W-:Y:S01]  /*0ba0*/  IMAD.U32 R23, R23, 0x10000, RZ ;  /* 0x0001000017177824 */ /* 0x000fe200078e00ff */
[----:B------:R-:W-:Y:S01]  /*0bb0*/  PRMT R6, R7, 0x7632, R6 ;  /* 0x0000763207067816 */ /* 0x000fe20000000006 */
[----:B------:R-:W-:Y:S01]  /*0bc0*/  IMAD.U32 R61, R61, 0x10000, RZ ;  /* 0x000100003d3d7824 */ /* 0x000fe200078e00ff */
[----:B------:R-:W-:Y:S01]  /*0bd0*/  SHF.L.U32 R43, R7, 0x10, RZ ;  /* 0x00000010072b7819 */ /* 0x000fe200000006ff */
[----:B------:R-:W-:Y:S01]  /*0be0*/  IMAD.U32 R59, R59, 0x10000, RZ ;  /* 0x000100003b3b7824 */ /* 0x000fe200078e00ff */
[C---:B------:R-:W-:Y:S01]  /*0bf0*/  PRMT R69, R19.reuse, 0x7632, R69 ;  /* 0x0000763213457816 */ /* 0x040fe20000000045 */
        /* <DEDUP_REMOVED lines=11> */
[----:B------:R-:W-:Y:S01]  /*0cb0*/  LOP3.LUT R2, R56, 0x78, RZ, 0xc0, !PT ;  /* 0x0000007838027812 */ /* 0x000fe200078ec0ff */
[----:B------:R-:W-:Y:S01]  /*0cc0*/  IMAD R3, R30, UR6, RZ ;  /* 0x000000061e037c24 */ /* 0x000fe2000f8e02ff */
[C---:B------:R-:W-:Y:S01]  /*0cd0*/  PRMT R57, R9.reuse, 0x7632, R57 ;  /* 0x0000763209397816 */ /* 0x040fe20000000039 */
        /* <DEDUP_REMOVED lines=44> */
[----:B------:R-:W-:Y:S01]  /*0fa0*/  VIADD R37, R37, UR4 ;  /* 0x0000000425257c36 */ /* 0x000fe20008000000 */
[----:B------:R-:W-:Y:S01]  /*0fb0*/  LEA.HI.X.SX32 R3, R3, RZ, 0x1, P0 ;  /* 0x000000ff03037211 */ /* 0x000fe200000f0eff */
[----:B------:R-:W-:-:S07]  /*0fc0*/  VIADD R38, R38, 0x1 ;  /* 0x0000000126267836 */ /* 0x000fce0000000000 */
.L_x_18769:
[----:B------:R-:W-:Y:S01]  /*0fd0*/  MOV R4, R28 ;  /* 0x0000001c00047202 */ /* 0x000fe20000000f00 */
[----:B------:R-:W-:-:S05]  /*0fe0*/  IMAD.MOV.U32 R5, RZ, RZ, R27 ;  /* 0x000000ffff057224 */ /* 0x000fca00078e001b */
[----:B------:R-:W2:Y:S02]  /*0ff0*/  LDG.E.CONSTANT R7, desc[UR18][R4.64] ;  /* 0x0000001204077981 */ /* 0x000ea4000c1e9900 */
[----:B--2---:R-:W-:-:S03]  /*1000*/  IMAD.WIDE R6, R7, UR7, R2 ;  /* 0x0000000707067c25 */ /* 0x004fc6000f8e0202 */
[----:B------:R-:W-:-:S05]  /*1010*/  LEA R77, P0, R31, R6, 0x2 ;  /* 0x000000061f4d7211 */ /* 0x000fca00078010ff */
        /* <DEDUP_REMOVED lines=14> */
[----:B--2---:R-:W-:-:S02]  /*1100*/  PRMT R84, R82, 0x7632, R84 ;  /* 0x0000763252547816 */ /* 0x004fc40000000054 */
[----:B------:R-:W-:Y:S02]  /*1110*/  SHF.L.U32 R91, R82, 0x10, RZ ;  /* 0x00000010525b7819 */ /* 0x000fe400000006ff */
[----:B---3--:R-:W-:Y:S01]  /*1120*/  PRMT R5, R80, 0x7632, R5 ;  /* 0x0000763250057816 */ /* 0x008fe20000000005 */
[----:B------:R-:W-:Y:S01]  /*1130*/  IMAD.U32 R84, R84, 0x10000, RZ ;  /* 0x0001000054547824 */ /* 0x000fe200078e00ff */
[----:B------:R-:W2:Y:S01]  /*1140*/  LDG.E.CONSTANT R82, desc[UR18][R6.64+0x900] ;  /* 0x0009001206527981 */ /* 0x000ea2000c1e9900 */
[----:B------:R-:W-:Y:S02]  /*1150*/  IMAD.U32 R89, R80, 0x10000, RZ ;  /* 0x0001000050597824 */ /* 0x000fe400078e00ff */
[----:B------:R-:W-:Y:S01]  /*1160*/  FMUL.FTZ R84, R59, R84 ;  /* 0x000000543b547220 */ /* 0x000fe20000410000 */
[----:B------:R-:W-:Y:S01]  /*1170*/  IMAD.U32 R80, R5, 0x10000, RZ ;  /* 0x0001000005507824 */ /* 0x000fe200078e00ff */
[----:B----4-:R-:W-:-:S03]  /*1180*/  PRMT R5, R79, 0x7632, R5 ;  /* 0x000076324f057816 */ /* 0x010fc60000000005 */
[----:B------:R-:W-:Y:S01]  /*1190*/  FFMA.FTZ R80, R61, R80, R84 ;  /* 0x000000503d507223 */ /* 0x000fe20000010054 */
[----:B------:R-:W-:Y:S01]  /*11a0*/  SHF.L.U32 R5, R5, 0x10, RZ ;  /* 0x0000001005057819 */ /* 0x000fe200000006ff */
[----:B------:R-:W3:Y:S01]  /*11b0*/  LDG.E.CONSTANT R84, desc[UR18][R6.64+0x204] ;  /* 0x0002041206547981 */ /* 0x000ee2000c1e9900 */
[----:B------:R-:W-:Y:S01]  /*11c0*/  FMUL.FTZ R91, R24, R91 ;  /* 0x0000005b185b7220 */ /* 0x000fe20000410000 */
[----:B------:R-:W-:Y:S02]  /*11d0*/  IMAD.U32 R79, R79, 0x10000, RZ ;  /* 0x000100004f4f7824 */ /* 0x000fe400078e00ff */
[----:B------:R-:W-:Y:S01]  /*11e0*/  FFMA.FTZ R80, R65, R5, R80 ;  /* 0x0000000541507223 */ /* 0x000fe20000010050 */
[----:B------:R-:W-:Y:S01]  /*11f0*/  PRMT R5, R78, 0x7632, R5 ;  /* 0x000076324e057816 */ /* 0x000fe20000000005 */
[----:B------:R-:W-:-:S04]  /*1200*/  FFMA.FTZ R89, R26, R89, R91 ;  /* 0x000000591a597223 */ /* 0x000fc8000001005b */
[----:B------:R-:W-:Y:S02]  /*1210*/  IMAD.U32 R5, R5, 0x10000, RZ ;  /* 0x0001000005057824 */ /* 0x000fe400078e00ff */
[----:B------:R-:W-:Y:S02]  /*1220*/  FFMA.FTZ R89, R22, R79, R89 ;  /* 0x0000004f16597223 */ /* 0x000fe40000010059 */
[----:B------:R-:W4:Y:S01]  /*1230*/  LDG.E.CONSTANT R79, desc[UR18][R6.64+0xa00] ;  /* 0x000a0012064f7981 */ /* 0x000f22000c1e9900 */
[----:B------:R-:W-:Y:S02]  /*1240*/  IMAD.U32 R78, R78, 0x10000, RZ ;  /* 0x000100004e4e7824 */ /* 0x000fe400078e00ff */
[----:B------:R-:W-:Y:S02]  /*1250*/  FFMA.FTZ R88, R67, R5, R80 ;  /* 0x0000000543587223 */ /* 0x000fe40000010050 */
[----:B------:R-:W4:Y:S01]  /*1260*/  LDG.E.CONSTANT R80, desc[UR18][R6.64+0x304] ;  /* 0x0003041206507981 */ /* 0x000f22000c1e9900 */
[----:B------:R-:W-:Y:S01]  /*1270*/  FFMA.FTZ R89, R20, R78, R89 ;  /* 0x0000004e14597223 */ /* 0x000fe20000010059 */
[----:B------:R-:W-:-:S02]  /*1280*/  IMAD.U32 R5, R77, 0x10000, RZ ;  /* 0x000100004d057824 */ /* 0x000fc400078e00ff */
[----:B------:R-:W4:Y:S02]  /*1290*/  LDG.E.CONSTANT R78, desc[UR18][R6.64+0x404] ;  /* 0x00040412064e7981 */ /* 0x000f24000c1e9900 */
[----:B------:R-:W-:Y:S01]  /*12a0*/  FFMA.FTZ R89, R18, R5, R89 ;  /* 0x0000000512597223 */ /* 0x000fe20000010059 */
[----:B------:R-:W-:Y:S02]  /*12b0*/  PRMT R5, R77, 0x7632, R5 ;  /* 0x000076324d057816 */ /* 0x000fe40000000005 */
[----:B------:R-:W4:Y:S02]  /*12c0*/  LDG.E.CONSTANT R77, desc[UR18][R6.64+0xb00] ;  /* 0x000b0012064d7981 */ /* 0x000f24000c1e9900 */
[----:B------:R-:W-:-:S05]  /*12d0*/  SHF.L.U32 R5, R5, 0x10, RZ ;  /* 0x0000001005057819 */ /* 0x000fca00000006ff */
[----:B------:R-:W-:Y:S01]  /*12e0*/  FFMA.FTZ R91, R71, R5, R88 ;  /* 0x00000005475b7223 */ /* 0x000fe20000010058 */
[C---:B------:R-:W-:Y:S01]  /*12f0*/  IMAD.U32 R5, R4.reuse, 0x10000, RZ ;  /* 0x0001000004057824 */ /* 0x040fe200078e00ff */
[----:B------:R-:W-:-:S03]  /*1300*/  PRMT R4, R4, 0x7632, R4 ;  /* 0x0000763204047816 */ /* 0x000fc60000000004 */
[----:B------:R-:W-:Y:S02]  /*1310*/  FFMA.FTZ R89, R16, R5, R89 ;  /* 0x0000000510597223 */ /* 0x000fe40000010059 */
[----:B------:R-:W4:Y:S01]  /*1320*/  LDG.E.CONSTANT R5, desc[UR18][R6.64+0x504] ;  /* 0x0005041206057981 */ /* 0x000f22000c1e9900 */
[----:B------:R-:W-:-:S04]  /*1330*/  IMAD.U32 R4, R4, 0x10000, RZ ;  /* 0x0001000004047824 */ /* 0x000fc800078e00ff */
[----:B------:R-:W-:Y:S01]  /*1340*/  FFMA.FTZ R91, R54, R4, R91 ;  /* 0x00000004365b7223 */ /* 0x000fe2000001005b */
[----:B------:R-:W-:-:S04]  /*1350*/  IMAD.U32 R4, R87, 0x10000, RZ ;  /* 0x0001000057047824 */ /* 0x000fc800078e00ff */
[----:B------:R-:W-:Y:S02]  /*1360*/  FFMA.FTZ R89, R14, R4, R89 ;  /* 0x000000040e597223 */ /* 0x000fe40000010059 */
[----:B------:R-:W4:Y:S01]  /*1370*/  LDG.E.CONSTANT R4, desc[UR18][R6.64+0x604] ;  /* 0x0006041206047981 */ /* 0x000f22000c1e9900 */
[----:B------:R-:W-:Y:S02]  /*1380*/  PRMT R87, R87, 0x7632, R87 ;  /* 0x0000763257577816 */ /* 0x000fe40000000057 */
[C---:B------:R-:W-:Y:S01]  /*1390*/  PRMT R88, R85.reuse, 0x7632, R88 ;  /* 0x0000763255587816 */ /* 0x040fe20000000058 */
[----:B------:R-:W-:Y:S01]  /*13a0*/  IMAD.U32 R85, R85, 0x10000, RZ ;  /* 0x0001000055557824 */ /* 0x000fe200078e00ff */
[----:B------:R-:W-:-:S03]  /*13b0*/  SHF.L.U32 R87, R87, 0x10, RZ ;  /* 0x0000001057577819 */ /* 0x000fc600000006ff */
[----:B------:R-:W-:Y:S01]  /*13c0*/  FFMA.FTZ R90, R12, R85, R89 ;  /* 0x000000550c5a7223 */ /* 0x000fe20000010059 */
[----:B------:R-:W-:Y:S01]  /*13d0*/  PRMT R85, R86, 0x7632, R85 ;  /* 0x0000763256557816 */ /* 0x000fe20000000055 */
[----:B------:R-:W-:Y:S01]  /*13e0*/  FFMA.FTZ R87, R48, R87, R91 ;  /* 0x0000005730577223 */ /* 0x000fe2000001005b */
[----:B------:R-:W-:Y:S02]  /*13f0*/  IMAD.U32 R88, R88, 0x10000, RZ ;  /* 0x0001000058587824 */ /* 0x000fe400078e00ff */
[----:B------:R-:W-:Y:S02]  /*1400*/  SHF.L.U32 R85, R85, 0x10, RZ ;  /* 0x0000001055557819 */ /* 0x000fe400000006ff */
[----:B------:R-:W-:Y:S01]  /*1410*/  FFMA.FTZ R92, R46, R88, R87 ;  /* 0x000000582e5c7223 */ /* 0x000fe20000010057 */
[----:B------:R-:W-:-:S03]  /*1420*/  IMAD.U32 R88, R86, 0x10000, RZ ;  /* 0x0001000056587824 */ /* 0x000fc600078e00ff */
[----:B------:R-:W-:Y:S01]  /*1430*/  FFMA.FTZ R86, R39, R85, R92 ;  /* 0x0000005527567223 */ /* 0x000fe2000001005c */
[C---:B------:R-:W-:Y:S01]  /*1440*/  PRMT R85, R83.reuse, 0x7632, R85 ;  /* 0x0000763253557816 */ /* 0x040fe20000000055 */
[----:B------:R-:W-:Y:S01]  /*1450*/  IMAD.U32 R92, R83, 0x10000, RZ ;  /* 0x00010000535c7824 */ /* 0x000fe200078e00ff */
[----:B------:R-:W-:Y:S01]  /*1460*/  PRMT R83, R81, 0x7632, R83 ;  /* 0x0000763251537816 */ /* 0x000fe20000000053 */
[----:B------:R-:W-:Y:S02]  /*1470*/  FFMA.FTZ R88, R33, R88, R90 ;  /* 0x0000005821587223 */ /* 0x000fe4000001005a */
[----:B------:R-:W-:Y:S02]  /*1480*/  IMAD.U32 R85, R85, 0x10000, RZ ;  /* 0x0001000055557824 */ /* 0x000fe400078e00ff */
[----:B------:R-:W-:Y:S01]  /*1490*/  IMAD.U32 R90, R81, 0x10000, RZ ;  /* 0x00010000515a7824 */ /* 0x000fe200078e00ff */
[----:B------:R-:W-:Y:S01]  /*14a0*/  SHF.L.U32 R81, R83, 0x10, RZ ;  /* 0x0000001053517819 */ /* 0x000fe200000006ff */
[----:B------:R-:W-:-:S04]  /*14b0*/  FMUL.FTZ R85, R58, R85 ;  /* 0x000000553a557220 */ /* 0x000fc80000410000 */
[----:B------:R-:W-:Y:S01]  /*14c0*/  FFMA.FTZ R81, R60, R81, R85 ;  /* 0x000000513c517223 */ /* 0x000fe20000010055 */
[----:B------:R-:W-:-:S04]  /*14d0*/  FMUL.FTZ R92, R23, R92 ;  /* 0x0000005c175c7220 */ /* 0x000fc80000410000 */
[----:B------:R-:W-:Y:S01]  /*14e0*/  FFMA.FTZ R90, R25, R90, R92 ;  /* 0x0000005a195a7223 */ /* 0x000fe2000001005c */
[C---:B--2---:R-:W-:Y:S01]  /*14f0*/  IMAD.U32 R83, R82.reuse, 0x10000, RZ ;  /* 0x0001000052537824 */ /* 0x044fe200078e00ff */
[----:B------:R-:W-:Y:S02]  /*1500*/  PRMT R85, R82, 0x7632, R85 ;  /* 0x0000763252557816 */ /* 0x000fe40000000055 */
[----:B---3--:R-:W-:-:S04]  /*1510*/  PRMT R82, R84, 0x7632, R82 ;  /* 0x0000763254527816 */ /* 0x008fc80000000052 */
[----:B------:R-:W-:Y:S01]  /*1520*/  SHF.L.U32 R82, R82, 0x10, RZ ;  /* 0x0000001052527819 */ /* 0x000fe200000006ff */
[----:B------:R-:W-:Y:S01]  /*1530*/  FFMA.FTZ R83, R35, R83, R88 ;  /* 0x0000005323537223 */ /* 0x000fe20000010058 */
[----:B------:R-:W-:-:S03]  /*1540*/  IMAD.U32 R85, R85, 0x10000, RZ ;  /* 0x0001000055557824 */ /* 0x000fc600078e00ff */
[----:B------:R-:W-:Y:S02]  /*1550*/  FFMA.FTZ R88, R66, R82, R81 ;  /* 0x0000005242587223 */ /* 0x000fe40000010051 */
[----:B------:R-:W2:Y:S01]  /*1560*/  LDG.E.CONSTANT R81, desc[UR18][R6.64+0x704] ;  /* 0x0007041206517981 */ /* 0x000ea2000c1e9900 */
[----:B------:R-:W-:Y:S02]  /*1570*/  IMAD.U32 R84, R84, 0x10000, RZ ;  /* 0x0001000054547824 */ /* 0x000fe400078e00ff */
[----:B----4-:R-:W-:Y:S02]  /*1580*/  IMAD.U32 R82, R79, 0x10000, RZ ;  /* 0x000100004f527824 */ /* 0x010fe400078e00ff */
[----:B------:R-:W-:Y:S01]  /*1590*/  FFMA.FTZ R86, R41, R85, R86 ;  /* 0x0000005529567223 */ /* 0x000fe20000010056 */
[----:B------:R-:W-:Y:S02]  /*15a0*/  PRMT R79, R79, 0x7632, R79 ;  /* 0x000076324f4f7816 */ /* 0x000fe4000000004f */
[C---:B------:R-:W-:Y:S01]  /*15b0*/  PRMT R85, R80.reuse, 0x7632, R85 ;  /* 0x0000763250557816 */ /* 0x040fe20000000055 */
[----:B------:R-:W-:-:S02]  /*15c0*/  IMAD.U32 R80, R80, 0x10000, RZ ;  /* 0x0001000050507824 */ /* 0x000fc400078e00ff */
[----:B------:R-:W-:Y:S01]  /*15d0*/  FFMA.FTZ R84, R21, R84, R90 ;  /* 0x0000005415547223 */ /* 0x000fe2000001005a */
[----:B------:R-:W-:Y:S01]  /*15e0*/  FFMA.FTZ R83, R10, R82, R83 ;  /* 0x000000520a537223 */ /* 0x000fe20000010053 */
[----:B------:R-:W-:Y:S01]  /*15f0*/  IMAD.U32 R87, R79, 0x10000, RZ ;  /* 0x000100004f577824 */ /* 0x000fe200078e00ff */
[----:B------:R-:W3:Y:S01]  /*1600*/  LDG.E.CONSTANT R82, desc[UR18][R6.64+0xc00] ;  /* 0x000c001206527981 */ /* 0x000ee2000c1e9900 */
[----:B------:R-:W-:Y:S01]  /*1610*/  SHF.L.U32 R85, R85, 0x10, RZ ;  /* 0x0000001055557819 */ /* 0x000fe200000006ff */
[----:B------:R-:W-:Y:S01]  /*1620*/  FFMA.FTZ R84, R19, R80, R84 ;  /* 0x0000005013547223 */ /* 0x000fe20000010054 */
[----:B------:R-:W-:Y:S01]  /*1630*/  FFMA.FTZ R86, R49, R87, R86 ;  /* 0x0000005731567223 */ /* 0x000fe20000010056 */
[----:B------:R-:W4:Y:S01]  /*1640*/  LDG.E.CONSTANT R80, desc[UR18][R6.64+0xd00] ;  /* 0x000d001206507981 */ /* 0x000f22000c1e9900 */
[----:B------:R-:W-:Y:S02]  /*1650*/  IMAD.U32 R87, R77, 0x10000, RZ ;  /* 0x000100004d577824 */ /* 0x000fe400078e00ff */
[----:B------:R-:W-:Y:S01]  /*1660*/  FFMA.FTZ R85, R69, R85, R88 ;  /* 0x0000005545557223 */ /* 0x000fe20000010058 */
[----:B------:R-:W4:Y:S01]  /*1670*/  LDG.E.CONSTANT R79, desc[UR18][R6.64+0x804] ;  /* 0x00080412064f7981 */ /* 0x000f22000c1e9900 */
[C---:B------:R-:W-:Y:S01]  /*1680*/  PRMT R77, R78.reuse, 0x7632, R77 ;  /* 0x000076324e4d7816 */ /* 0x040fe2000000004d */
[----:B------:R-:W-:-:S02]  /*1690*/  IMAD.U32 R88, R78, 0x10000, RZ ;  /* 0x000100004e587824 */ /* 0x000fc400078e00ff */
[----:B------:R-:W4:Y:S02]  /*16a0*/  LDG.E.CONSTANT R78, desc[UR18][R6.64+0x904] ;  /* 0x00090412064e7981 */ /* 0x000f24000c1e9900 */
[C---:B------:R-:W-:Y:S01]  /*16b0*/  IMAD.U32 R90, R77.reuse, 0x10000, RZ ;  /* 0x000100004d5a7824 */ /* 0x040fe200078e00ff */
[----:B------:R-:W-:-:S04]  /*16c0*/  PRMT R77, R77, 0x7632, R77 ;  /* 0x000076324d4d7816 */ /* 0x000fc8000000004d */
[----:B------:R-:W-:Y:S02]  /*16d0*/  SHF.L.U32 R89, R77, 0x10, RZ ;  /* 0x000000104d597819 */ /* 0x000fe400000006ff */
[----:B------:R-:W4:Y:S01]  /*16e0*/  LDG.E.CONSTANT R77, desc[UR18][R6.64+0xa04] ;  /* 0x000a0412064d7981 */ /* 0x000f22000c1e9900 */
[----:B------:R-:W-:Y:S01]  /*16f0*/  FFMA.FTZ R83, R8, R87, R83 ;  /* 0x0000005708537223 */ /* 0x000fe20000010053 */
[--C-:B------:R-:W-:Y:S01]  /*1700*/  FFMA.FTZ R90, R72, R90, R85.reuse ;  /* 0x0000005a485a7223 */ /* 0x100fe20000010055 */
[----:B------:R-:W-:Y:S01]  /*1710*/  FFMA.FTZ R88, R17, R88, R84 ;  /* 0x0000005811587223 */ /* 0x000fe20000010054 */
[C---:B------:R-:W-:Y:S01]  /*1720*/  PRMT R85, R5.reuse, 0x7632, R85 ;  /* 0x0000763205557816 */ /* 0x040fe20000000055 */
[----:B------:R-:W-:Y:S01]  /*1730*/  IMAD.U32 R87, R5, 0x10000, RZ ;  /* 0x0001000005577824 */ /* 0x000fe200078e00ff */
[----:B------:R-:W4:Y:S01]  /*1740*/  LDG.E.CONSTANT R84, desc[UR18][R6.64+0xe00] ;  /* 0x000e001206547981 */ /* 0x000f22000c1e9900 */
[----:B------:R-:W-:-:S03]  /*1750*/  FFMA.FTZ R5, R55, R89, R86 ;  /* 0x0000005937057223 */ /* 0x000fc60000010056 */
[----:B------:R-:W4:Y:S01]  /*1760*/  LDG.E.CONSTANT R86, desc[UR18][R6.64+0xb04] ;  /* 0x000b041206567981 */ /* 0x000f22000c1e9900 */
[----:B------:R-:W-:Y:S01]  /*1770*/  FFMA.FTZ R88, R15, R87, R88 ;  /* 0x000000570f587223 */ /* 0x000fe20000010058 */
[----:B------:R-:W-:Y:S02]  /*1780*/  IMAD.U32 R85, R85, 0x10000, RZ ;  /* 0x0001000055557824 */ /* 0x000fe400078e00ff */
[----:B------:R-:W4:Y:S01]  /*1790*/  LDG.E.CONSTANT R87, desc[UR18][R6.64+0xc04] ;  /* 0x000c041206577981 */ /* 0x000f22000c1e9900 */
[----:B------:R-:W-:Y:S02]  /*17a0*/  IMAD.U32 R89, R4, 0x10000, RZ ;  /* 0x0001000004597824 */ /* 0x000fe400078e00ff */
[----:B------:R-:W-:Y:S02]  /*17b0*/  FFMA.FTZ R90, R51, R85, R90 ;  /* 0x00000055335a7223 */ /* 0x000fe4000001005a */
[----:B------:R-:W4:Y:S01]  /*17c0*/  LDG.E.CONSTANT R85, desc[UR18][R6.64+0xd04] ;  /* 0x000d041206557981 */ /* 0x000f22000c1e9900 */
[----:B------:R-:W-:-:S03]  /*17d0*/  FFMA.FTZ R89, R13, R89, R88 ;  /* 0x000000590d597223 */ /* 0x000fc60000010058 */
[----:B------:R4:W4:Y:S01]  /*17e0*/  LDG.E.CONSTANT R88, desc[UR18][R6.64+0xe04] ;  /* 0x000e041206587981 */ /* 0x000922000c1e9900 */
[----:B------:R-:W-:-:S04]  /*17f0*/  PRMT R4, R4, 0x7632, R4 ;  /* 0x0000763204047816 */ /* 0x000fc80000000004 */
[----:B------:R-:W-:-:S05]  /*1800*/  SHF.L.U32 R4, R4, 0x10, RZ ;  /* 0x0000001004047819 */ /* 0x000fca00000006ff */
[----:B------:R-:W-:Y:S01]  /*1810*/  FFMA.FTZ R91, R47, R4, R90 ;  /* 0x000000042f5b7223 */ /* 0x000fe2000001005a */
[----:B------:R-:W-:Y:S01]  /*1820*/  UMOV UR4, 0xffffffff ;  /* 0xffffffff00047882 */ /* 0x000fe20000000000 */
[----:B------:R-:W-:Y:S02]  /*1830*/  ISETP.NE.AND P1, PT, R31, RZ, PT ;  /* 0x000000ff1f00720c */ /* 0x000fe40003f25270 */
[----:B-----5:R-:W-:Y:S02]  /*1840*/  FSETP.NEU.FTZ.AND P0, PT, R32, RZ, PT ;  /* 0x000000ff2000720b */ /* 0x020fe40003f1d000 */
[C---:B--2---:R-:W-:Y:S01]  /*1850*/  PRMT R4, R81.reuse, 0x7632, R4 ;  /* 0x0000763251047816 */ /* 0x044fe20000000004 */
[----:B------:R-:W-:-:S04]  /*1860*/  IMAD.U32 R81, R81, 0x10000, RZ ;  /* 0x0001000051517824 */ /* 0x000fc800078e00ff */
[----:B------:R-:W-:Y:S02]  /*1870*/  IMAD.U32 R4, R4, 0x10000, RZ ;  /* 0x0001000004047824 */ /* 0x000fe400078e00ff */
[----:B------:R-:W-:Y:S02]  /*1880*/  FFMA.FTZ R89, R0, R81, R89 ;  /* 0x0000005100597223 */ /* 0x000fe40000010059 */
[----:B------:R-:W-:Y:S01]  /*1890*/  FFMA.FTZ R81, R44, R4, R91 ;  /* 0x000000042c517223 */ /* 0x000fe2000001005b */
[----:B---3--:R-:W-:-:S04]  /*18a0*/  IMAD.U32 R4, R82, 0x10000, RZ ;  /* 0x0001000052047824 */ /* 0x008fc800078e00ff */
[----:B------:R-:W-:Y:S01]  /*18b0*/  FFMA.FTZ R83, R42, R4, R83 ;  /* 0x000000042a537223 */ /* 0x000fe20000010053 */
[----:B----4-:R-:W-:Y:S01]  /*18c0*/  IMAD.U32 R6, R80, 0x10000, RZ ;  /* 0x0001000050067824 */ /* 0x010fe200078e00ff */
[----:B------:R-:W-:-:S03]  /*18d0*/  PRMT R4, R79, 0x7632, R4 ;  /* 0x000076324f047816 */ /* 0x000fc60000000004 */
[----:B------:R-:W-:Y:S01]  /*18e0*/  FFMA.FTZ R83, R50, R6, R83 ;  /* 0x0000000632537223 */ /* 0x000fe20000010053 */
[----:B------:R-:W-:Y:S01]  /*18f0*/  PRMT R6, R78, 0x7632, R6 ;  /* 0x000076324e067816 */ /* 0x000fe20000000006 */
[----:B------:R-:W-:-:S04]  /*1900*/  IMAD.U32 R4, R4, 0x10000, RZ ;  /* 0x0001000004047824 */ /* 0x000fc800078e00ff */
[----:B------:R-:W-:Y:S01]  /*1910*/  FFMA.FTZ R4, R40, R4, R81 ;  /* 0x0000000428047223 */ /* 0x000fe20000010051 */
[----:B------:R-:W-:Y:S01]  /*1920*/  IMAD.U32 R6, R6, 0x10000, RZ ;  /* 0x0001000006067824 */ /* 0x000fe200078e00ff */
[----:B------:R-:W-:Y:S01]  /*1930*/  PRMT R82, R82, 0x7632, R82 ;  /* 0x0000763252527816 */ /* 0x000fe20000000052 */
[----:B------:R-:W-:Y:S02]  /*1940*/  IMAD.U32 R79, R79, 0x10000, RZ ;  /* 0x000100004f4f7824 */ /* 0x000fe400078e00ff */
[--C-:B------:R-:W-:Y:S01]  /*1950*/  FFMA.FTZ R7, R45, R6, R4.reuse ;  /* 0x000000062d077223 */ /* 0x100fe20000010004 */
[C---:B------:R-:W-:Y:S01]  /*1960*/  PRMT R4, R77.reuse, 0x7632, R4 ;  /* 0x000076324d047816 */ /* 0x040fe20000000004 */
[----:B------:R-:W-:Y:S01]  /*1970*/  FFMA.FTZ R89, R34, R79, R89 ;  /* 0x0000004f22597223 */ /* 0x000fe20000010059 */
[----:B------:R-:W-:Y:S01]  /*1980*/  IMAD.U32 R78, R78, 0x10000, RZ ;  /* 0x000100004e4e7824 */ /* 0x000fe200078e00ff */
[----:B------:R-:W-:Y:S02]  /*1990*/  SHF.L.U32 R82, R82, 0x10, RZ ;  /* 0x0000001052527819 */ /* 0x000fe400000006ff */
[----:B------:R-:W-:Y:S01]  /*19a0*/  IMAD.U32 R6, R4, 0x10000, RZ ;  /* 0x0001000004067824 */ /* 0x000fe200078e00ff */
[----:B------:R-:W-:Y:S01]  /*19b0*/  PRMT R80, R80, 0x7632, R80 ;  /* 0x0000763250507816 */ /* 0x000fe20000000050 */
[----:B------:R-:W-:Y:S01]  /*19c0*/  FFMA.FTZ R78, R36, R78, R89 ;  /* 0x0000004e244e7223 */ /* 0x000fe20000010059 */
[----:B------:R-:W-:Y:S01]  /*19d0*/  SHF.L.U32 R77, R77, 0x10, RZ ;  /* 0x000000104d4d7819 */ /* 0x000fe200000006ff */
[----:B------:R-:W-:-:S02]  /*19e0*/  IMAD.U32 R79, R84, 0x10000, RZ ;  /* 0x00010000544f7824 */ /* 0x000fc400078e00ff */
[----:B------:R-:W-:Y:S01]  /*19f0*/  FFMA.FTZ R6, R52, R6, R7 ;  /* 0x0000000634067223 */ /* 0x000fe20000010007 */
[----:B------:R-:W-:Y:S01]  /*1a00*/  SHF.L.U32 R80, R80, 0x10, RZ ;  /* 0x0000001050507819 */ /* 0x000fe200000006ff */
[----:B------:R-:W-:Y:S01]  /*1a10*/  FFMA.FTZ R5, R64, R82, R5 ;  /* 0x0000005240057223 */ /* 0x000fe20000010005 */
[----:B------:R-:W-:Y:S02]  /*1a20*/  PRMT R84, R84, 0x7632, R84 ;  /* 0x0000763254547816 */ /* 0x000fe40000000054 */
[C---:B------:R-:W-:Y:S01]  /*1a30*/  PRMT R7, R86.reuse, 0x7632, R7 ;  /* 0x0000763256077816 */ /* 0x040fe20000000007 */
        /* <DEDUP_REMOVED lines=9> */
[--C-:B------:R-:W-:Y:S01]  /*1ad0*/  FFMA.FTZ R79, R70, R84, R5.reuse ;  /* 0x00000054464f7223 */ /* 0x100fe20000010005 */
[----:B------:R-:W-:Y:S02]  /*1ae0*/  IMAD.U32 R77, R77, 0x10000, RZ ;  /* 0x000100004d4d7824 */ /* 0x000fe400078e00ff */
[----:B------:R-:W-:Y:S01]  /*1af0*/  FFMA.FTZ R6, R57, R7, R6 ;  /* 0x0000000739067223 */ /* 0x000fe20000010006 */
[----:B------:R-:W-:Y:S01]  /*1b00*/  PRMT R5, R85, 0x7632, R5 ;  /* 0x0000763255057816 */ /* 0x000fe20000000005 */
[----:B------:R-:W-:Y:S01]  /*1b10*/  FFMA.FTZ R78, R43, R87, R78 ;  /* 0x000000572b4e7223 */ /* 0x000fe2000001004e */
[----:B------:R-:W-:-:S02]  /*1b20*/  IMAD.U32 R85, R85, 0x10000, RZ ;  /* 0x0001000055557824 */ /* 0x000fc400078e00ff */
[--C-:B------:R-:W-:Y:S01]  /*1b30*/  FFMA.FTZ R77, R73, R77, R6.reuse ;  /* 0x0000004d494d7223 */ /* 0x100fe20000010006 */
[C---:B------:R-:W-:Y:S01]  /*1b40*/  PRMT R6, R88.reuse, 0x7632, R6 ;  /* 0x0000763258067816 */ /* 0x040fe20000000006 */
[----:B------:R-:W-:Y:S01]  /*1b50*/  IMAD.U32 R88, R88, 0x10000, RZ ;  /* 0x0001000058587824 */ /* 0x000fe200078e00ff */
[----:B------:R-:W-:Y:S01]  /*1b60*/  SHF.L.U32 R5, R5, 0x10, RZ ;  /* 0x0000001005057819 */ /* 0x000fe200000006ff */
[----:B------:R-:W-:Y:S01]  /*1b70*/  FFMA.FTZ R85, R53, R85, R78 ;  /* 0x0000005535557223 */ /* 0x000fe2000001004e */
[----:B------:R-:W-:Y:S01]  /*1b80*/  FADD.FTZ R78, R4, R79 ;  /* 0x0000004f044e7221 */ /* 0x000fe20000010000 */
[----:B------:R-:W-:Y:S02]  /*1b90*/  IMAD.U32 R6, R6, 0x10000, RZ ;  /* 0x0001000006067824 */ /* 0x000fe400078e00ff */
[----:B------:R-:W-:Y:S01]  /*1ba0*/  FFMA.FTZ R4, R68, R5, R77 ;  /* 0x0000000544047223 */ /* 0x000fe2000001004d */
[----:B------:R-:W-:-:S03]  /*1bb0*/  FFMA.FTZ R85, R62, R88, R85 ;  /* 0x000000583e557223 */ /* 0x000fc60000010055 */
[----:B------:R-:W-:Y:S01]  /*1bc0*/  FFMA.FTZ R4, R75, R6, R4 ;  /* 0x000000064b047223 */ /* 0x000fe20000010004 */
[----:B------:R-:W-:-:S04]  /*1bd0*/  FADD.FTZ R85, R85, R78 ;  /* 0x0000004e55557221 */ /* 0x000fc80000010000 */
[----:B------:R-:W-:Y:S01]  /*1be0*/  FADD.FTZ R4, R4, R85 ;  /* 0x0000005504047221 */ /* 0x000fe20000010000 */
[----:B------:R-:W-:Y:S06]  /*1bf0*/  BRA.DIV UR4, `(.L_x_18768) ;  /* 0x0000004e045c7947 */ /* 0x000fec000b800000 */
[----:B------:R0:W1:Y:S02]  /*1c00*/  SHFL.BFLY PT, R5, R4, 0x1, 0x1f ;  /* 0x0c201f0004057f89 */ /* 0x00006400000e0000 */
.L_x_18830:
[----:B------:R-:W-:Y:S02]  /*1c10*/  VIADD R6, R76, 0x1 ;  /* 0x000000014c067836 */ /* 0x000fe40000000000 */
[----:B-1----:R-:W-:Y:S01]  /*1c20*/  FADD.FTZ R5, R4, R5 ;  /* 0x0000000504057221 */ /* 0x002fe20000010000 */
[----:B------:R-:W-:Y:S02]  /*1c30*/  VIADD R29, R29, 0x4 ;  /* 0x000000041d1d7836 */ /* 0x000fe40000000000 */
[----:B------:R-:W-:Y:S01]  /*1c40*/  VIADD R76, R76, 0x40 ;  /* 0x000000404c4c7836 */ /* 0x000fe20000000000 */
[----:B------:R-:W-:-:S05]  /*1c50*/  I2FP.F32.S32 R7, R6 ;  /* 0x0000000600077245 */ /* 0x000fca0000201400 */
[----:B------:R-:W-:-:S05]  /*1c60*/  FMUL.FTZ R7, R7, R32 ;  /* 0x0000002007077220 */ /* 0x000fca0000410000 */
[----:B------:R-:W-:Y:S02]  /*1c70*/  FSEL R6, R7, RZ, P0 ;  /* 0x000000ff07067208 */ /* 0x000fe40000000000 */
[C---:B------:R-:W-:Y:S02]  /*1c80*/  @!P1 IADD3 R7, PT, PT, R38.reuse, -0x1, RZ ;  /* 0xffffffff26079810 */ /* 0x040fe40007ffe0ff */
[----:B------:R-:W-:Y:S01]  /*1c90*/  IADD3 R38, PT, PT, R38, 0x40, RZ ;  /* 0x0000004026267810 */ /* 0x000fe20007ffe0ff */
[----:B------:R-:W-:Y:S01]  /*1ca0*/  FFMA.FTZ R6, R5, UR12, R6 ;  /* 0x0000000c05067c23 */ /* 0x000fe20008010006 */
[C---:B------:R-:W-:Y:S02]  /*1cb0*/  @!P1 ISETP.GE.AND P0, PT, R7.reuse, UR20, PT ;  /* 0x0000001407009c0c */ /* 0x040fe4000bf06270 */
[----:B------:R-:W-:Y:S02]  /*1cc0*/  ISETP.GE.OR P2, PT, R7, UR20, P1 ;  /* 0x0000001407007c0c */ /* 0x000fe40008f46670 */
[----:B0-----:R-:W-:-:S02]  /*1cd0*/  @!P1 FSEL R4, R6, RZ, !P0 ;  /* 0x000000ff06049208 */ /* 0x001fc40004000000 */
[----:B------:R-:W-:-:S03]  /*1ce0*/  IADD3 R28, P0, PT, R28, 0x10, RZ ;  /* 0x000000101c1c7810 */ /* 0x000fc60007f1e0ff */
[----:B------:R0:W-:Y:S01]  /*1cf0*/  @!P1 STS [R37], R4 ;  /* 0x0000000425009388 */ /* 0x0001e20000000800 */
[----:B------:R-:W-:Y:S01]  /*1d00*/  ISETP.GE.U32.AND P1, PT, R29, UR10, PT ;  /* 0x0000000a1d007c0c */ /* 0x000fe2000bf26070 */
[----:B------:R-:W-:-:S04]  /*1d10*/  IMAD.X R27, RZ, RZ, R27, P0 ;  /* 0x000000ffff1b7224 */ /* 0x000fc800000e061b */
[----:B------:R-:W-:Y:S01]  /*1d20*/  @!P2 FMNMX.FTZ R63, R63, R6, !PT ;  /* 0x000000063f3fa209 */ /* 0x000fe20007810000 */
[----:B0-----:R-:W-:-:S07]  /*1d30*/  VIADD R37, R37, 0x100 ;  /* 0x0000010025257836 */ /* 0x001fce0000000000 */
[----:B------:R-:W-:Y:S05]  /*1d40*/  @!P1 BRA `(.L_x_18769) ;  /* 0xfffffff000a09947 */ /* 0x000fea000383ffff */
.L_x_18767:
[----:B------:R-:W-:Y:S05]  /*1d50*/  BSYNC B0 ;  /* 0x0000000000007941 */ /* 0x000fea0003800000 */
.L_x_18766:
[----:B------:R-:W0:Y:S01]  /*1d60*/  S2R R21, SR_TID.X ;  /* 0x0000000000157919 */ /* 0x000e220000002100 */
        /* <DEDUP_REMOVED lines=8> */
[----:B------:R-:W-:-:S05]  /*1df0*/  VIMNMX R8, PT, PT, R8, UR20, PT ;  /* 0x0000001408087c48 */ /* 0x000fca000bfe0100 */
[----:B------:R-:W-:Y:S01]  /*1e00*/  IMAD.IADD R6, R8, 0x1, -R3 ;  /* 0x0000000108067824 */ /* 0x000fe200078e0a03 */
[----:B0-----:R-:W-:Y:S02]  /*1e10*/  SHF.R.U32.HI R20, RZ, 0x5, R21 ;  /* 0x00000005ff147819 */ /* 0x001fe40000011615 */
[----:B------:R-:W-:Y:S01]  /*1e20*/  LOP3.LUT R0, R21, 0x1f, RZ, 0xc0, !PT ;  /* 0x0000001f15007812 */ /* 0x000fe200078ec0ff */
        /* <DEDUP_REMOVED lines=8> */
.L_x_18836:
[----:B------:R-:W-:Y:S01]  /*1eb0*/  VIADD R5, R4, 0xf0 ;  /* 0x000000f004057836 */ /* 0x000fe20000000000 */
[----:B------:R-:W-:Y:S01]  /*1ec0*/  ISETP.NE.AND P3, PT, R0, RZ, PT ;  /* 0x000000ff0000720c */ /* 0x000fe20003f65270 */
[----:B------:R-:W-:Y:S05]  /*1ed0*/  WARPSYNC.ALL ;  /* 0x0000000000007948 */ /* 0x000fea0003800000 */
[----:B-1----:R-:W-:Y:S02]  /*1ee0*/  LEA R5, R2, R5, 0x18 ;  /* 0x0000000502057211 */ /* 0x002fe400078ec0ff */
[----:B0-2---:R-:W-:Y:S02]  /*1ef0*/  FMNMX.FTZ R12, R12, R7, !PT ;  /* 0x000000070c0c7209 */ /* 0x005fe40007810000 */
[----:B------:R-:W-:-:S05]  /*1f00*/  LEA R7, R20, R5, 0x2 ;  /* 0x0000000514077211 */ /* 0x000fca00078e10ff */
[----:B------:R-:W-:Y:S01]  /*1f10*/  @!P3 STS [R7], R12 ;  /* 0x0000000c0700b388 */ /* 0x000fe20000000800 */
[----:B------:R-:W-:Y:S01]  /*1f20*/  BAR.SYNC.DEFER_BLOCKING 0x0 ;  /* 0x0000000000007b1d */ /* 0x000fe20000010000 */
[C---:B------:R-:W-:Y:S01]  /*1f30*/  ISETP.GT.U32.AND P2, PT, R0.reuse, 0x3, PT ;  /* 0x000000030000780c */ /* 0x040fe20003f44070 */
[----:B------:R-:W-:Y:S01]  /*1f40*/  IMAD.MOV.U32 R10, RZ, RZ, -0x800001 ;  /* 0xff7fffffff0a7424 */ /* 0x000fe200078e00ff */
[----:B------:R-:W-:Y:S01]  /*1f50*/  ISETP.GE.AND P1, PT, R21, R6, PT ;  /* 0x000000061500720c */ /* 0x000fe20003f26270 */
[----:B------:R-:W-:Y:S02]  /*1f60*/  IMAD R9, R0, 0x4, R5 ;  /* 0x0000000400097824 */ /* 0x000fe400078e0205 */
[----:B------:R-:W-:Y:S01]  /*1f70*/  HFMA2 R11, -RZ, RZ, 0, 0 ;  /* 0x00000000ff0b7431 */ /* 0x000fe200000001ff */
[----:B------:R-:W-:Y:S07]  /*1f80*/  BSSY.RECONVERGENT B0, `(.L_x_18771) ;  /* 0x00000e9000007945 */ /* 0x000fee0003800200 */
        /* <DEDUP_REMOVED lines=25> */
.L_x_18775:
        /* <DEDUP_REMOVED lines=11> */
.L_x_18774:
[----:B------:R-:W-:Y:S05]  /*21d0*/  BSYNC.RECONVERGENT B1 ;  /* 0x0000000000017941 */ /* 0x000fea0003800200 */
.L_x_18773:
        /* <DEDUP_REMOVED lines=12> */
.L_x_18778:
        /* <DEDUP_REMOVED lines=9> */
[----:B-----5:R-:W4:Y:S04]  /*2330*/  LDS R32, [R10+0xa00] ;  /* 0x000a00000a207984 */ /* 0x020f280000000800 */
        /* <DEDUP_REMOVED lines=90> */
.L_x_18777:
[----:B------:R-:W-:Y:S05]  /*28e0*/  BSYNC.RECONVERGENT B1 ;  /* 0x0000000000017941 */ /* 0x000fea0003800200 */
.L_x_18776:
        /* <DEDUP_REMOVED lines=55> */
.L_x_18780:
[----:B------:R-:W-:Y:S05]  /*2c60*/  BSYNC.RECONVERGENT B1 ;  /* 0x0000000000017941 */ /* 0x000fea0003800200 */
.L_x_18779:
        /* <DEDUP_REMOVED lines=26> */
.L_x_18772:
[----:B------:R-:W-:Y:S05]  /*2e10*/  BSYNC.RECONVERGENT B0 ;  /* 0x0000000000007941 */ /* 0x000fea0003800200 */
.L_x_18771:
        /* <DEDUP_REMOVED lines=40> */
.L_x_18785:
[----:B------:R-:W2:Y:S01]  /*30a0*/  LDS R8, [R9] ;  /* 0x0000000009087984 */ /* 0x000ea20000000800 */
[----:B------:R-:W-:-:S05]  /*30b0*/  VIADD R11, R11, 0x1 ;  /* 0x000000010b0b7836 */ /* 0x000fca0000000000 */
[----:B------:R-:W-:Y:S01]  /*30c0*/  ISETP.NE.AND P0, PT, R11, RZ, PT ;  /* 0x000000ff0b00720c */ /* 0x000fe20003f05270 */
[----:B--2---:R-:W-:-:S05]  /*30d0*/  FMUL.FTZ R8, R8, R37 ;  /* 0x0000002508087220 */ /* 0x004fca0000410000 */
[----:B------:R1:W-:Y:S02]  /*30e0*/  STS [R9], R8 ;  /* 0x0000000809007388 */ /* 0x0003e40000000800 */
[----:B-1----:R-:W-:-:S05]  /*30f0*/  VIADD R9, R9, 0x200 ;  /* 0x0000020009097836 */ /* 0x002fca0000000000 */
[----:B------:R-:W-:Y:S05]  /*3100*/  @P0 BRA `(.L_x_18785) ;  /* 0xfffffffc00e40947 */ /* 0x000fea000383ffff */
.L_x_18784:
[----:B------:R-:W-:Y:S05]  /*3110*/  BSYNC.RECONVERGENT B1 ;  /* 0x0000000000017941 */ /* 0x000fea0003800200 */
.L_x_18783:
        /* <DEDUP_REMOVED lines=12> */
.L_x_18788:
        /* <DEDUP_REMOVED lines=52> */
.L_x_18787:
[----:B------:R-:W-:Y:S05]  /*3520*/  BSYNC.RECONVERGENT B1 ;  /* 0x0000000000017941 */ /* 0x000fea0003800200 */
.L_x_18786:
        /* <DEDUP_REMOVED lines=31> */
.L_x_18790:
[----:B------:R-:W-:Y:S05]  /*3720*/  BSYNC.RECONVERGENT B1 ;  /* 0x0000000000017941 */ /* 0x000fea0003800200 */
.L_x_18789:
        /* <DEDUP_REMOVED lines=14> */
.L_x_18782:
[----:B------:R-:W-:Y:S05]  /*3810*/  BSYNC.RECONVERGENT B0 ;  /* 0x0000000000007941 */ /* 0x000fea0003800200 */
.L_x_18781:
[----:B------:R-:W-:Y:S01]  /*3820*/  BAR.SYNC.DEFER_BLOCKING 0x0 ;  /* 0x0000000000007b1d */ /* 0x000fe20000010000 */
[----:B------:R-:W-:Y:S01]  /*3830*/  ISETP.NE.AND P0, PT, R21, RZ, PT ;  /* 0x000000ff1500720c */ /* 0x000fe20003f05270 */
[----:B-1----:R-:W-:-:S04]  /*3840*/  IMAD.U32 R11, RZ, RZ, UR9 ;  /* 0x00000009ff0b7e24 */ /* 0x002fc8000f8e00ff */
[----:B------:R-:W1:Y:S01]  /*3850*/  LDCU UR21, c[0x0][0x3dc] ;  /* 0x00007b80ff1577ac */ /* 0x000e620008000800 */
[----:B------:R-:W-:Y:S01]  /*3860*/  BSSY.RECONVERGENT B0, `(.L_x_18791) ;  /* 0x0000014000007945 */ /* 0x000fe20003800200 */
[----:B------:R-:W-:-:S06]  /*3870*/  IMAD R11, R11, 0x20, R20 ;  /* 0x000000200b0b7824 */ /* 0x000fcc00078e0214 */
        /* <DEDUP_REMOVED lines=11> */
[----:B------:R-:W-:Y:S01]  /*3930*/  MOV R6, UR6 ;  /* 0x0000000600067c02 */ /* 0x000fe20008000f00 */
[----:B------:R-:W-:-:S02]  /*3940*/  UIADD3.X UR5, UPT, UPT, UR16, UR5, URZ, UP1, !UPT ;  /* 0x0000000510057290 */ /* 0x000fc40008ffe4ff */
[----:B------:R-:W-:Y:S02]  /*3950*/  IMAD.U32 R8, RZ, RZ, UR4 ;  /* 0x00000004ff087e24 */ /* 0x000fe4000f8e00ff */
[----:B------:R-:W-:Y:S02]  /*3960*/  IMAD.U32 R7, RZ, RZ, UR7 ;  /* 0x00000007ff077e24 */ /* 0x000fe4000f8e00ff */
[----:B------:R-:W-:-:S03]  /*3970*/  MOV R9, UR5 ;  /* 0x0000000500097c02 */ /* 0x000fc60008000f00 */
[----:B0-----:R3:W-:Y:S04]  /*3980*/  STG.E desc[UR18][R6.64], R5 ;  /* 0x0000000506007986 */ /* 0x0017e8000c101912 */
[----:B------:R3:W-:Y:S02]  /*3990*/  STG.E desc[UR18][R8.64], R10 ;  /* 0x0000000a08007986 */ /* 0x0007e4000c101912 */
.L_x_18792:
[----:B-1----:R-:W-:Y:S05]  /*39a0*/  BSYNC.RECONVERGENT B0 ;  /* 0x0000000000007941 */ /* 0x002fea0003800200 */
.L_x_18791:
[----:B------:R-:W-:Y:S01]  /*39b0*/  ISETP.GE.U32.AND P0, PT, R11, UR10, PT ;  /* 0x0000000a0b007c0c */ /* 0x000fe2000bf06070 */
[----:B------:R-:W-:Y:S01]  /*39c0*/  BSSY.RECONVERGENT B0, `(.L_x_18793) ;  /* 0x0000255000007945 */ /* 0x000fe20003800200 */
[----:B------:R-:W-:Y:S02]  /*39d0*/  CS2R R22, SRZ ;  /* 0x0000000000167805 */ /* 0x000fe4000001ff00 */
[----:B------:R-:W-:Y:S02]  /*39e0*/  CS2R R24, SRZ ;  /* 0x0000000000187805 */ /* 0x000fe4000001ff00 */
[----:B------:R-:W-:Y:S02]  /*39f0*/  CS2R R26, SRZ ;  /* 0x00000000001a7805 */ /* 0x000fe4000001ff00 */
[----:B------:R-:W-:-:S05]  /*3a00*/  CS2R R28, SRZ ;  /* 0x00000000001c7805 */ /* 0x000fca000001ff00 */
[----:B------:R-:W-:Y:S05]  /*3a10*/  @P0 BRA `(.L_x_18794) ;  /* 0x00000024003c0947 */ /* 0x000fea0003800000 */
[----:B------:R-:W1:Y:S01]  /*3a20*/  LDCU UR5, c[0x0][0x3e0] ;  /* 0x00007c00ff0577ac */ /* 0x000e620008000800 */
[----:B---3--:R-:W-:Y:S01]  /*3a30*/  VIADD R7, R4, 0x110 ;  /* 0x0000011004077836 */ /* 0x008fe20000000000 */
[----:B------:R-:W-:Y:S01]  /*3a40*/  SHF.L.U32 R6, R21, 0x5, RZ ;  /* 0x0000000515067819 */ /* 0x000fe200000006ff */
[----:B0-----:R-:W-:Y:S01]  /*3a50*/  IMAD.WIDE.U32 R4, R11, 0x4, RZ ;  /* 0x000000040b047825 */ /* 0x001fe200078e00ff */
[----:B------:R-:W0:Y:S01]  /*3a60*/  LDCU.64 UR6, c[0x0][0x3b8] ;  /* 0x00007700ff0677ac */ /* 0x000e220008000a00 */
[----:B------:R-:W-:Y:S02]  /*3a70*/  CS2R R22, SRZ ;  /* 0x0000000000167805 */ /* 0x000fe4000001ff00 */
[----:B------:R-:W-:Y:S01]  /*3a80*/  LEA R34, R2, R7, 0x18 ;  /* 0x0000000702227211 */ /* 0x000fe200078ec0ff */
[----:B------:R-:W-:Y:S01]  /*3a90*/  IMAD.U32 R9, RZ, RZ, UR11 ;  /* 0x0000000bff097e24 */ /* 0x000fe2000f8e00ff */
[----:B------:R-:W-:Y:S01]  /*3aa0*/  UIADD3 UR4, UPT, UPT, UR20, 0xf, URZ ;  /* 0x0000000f14047890 */ /* 0x000fe2000fffe0ff */
[----:B--2---:R-:W-:Y:S01]  /*3ab0*/  IMAD.SHL.U32 R37, R21, 0x8, RZ ;  /* 0x0000000815257824 */ /* 0x004fe200078e00ff */
[----:B------:R-:W-:Y:S01]  /*3ac0*/  LOP3.LUT R7, R6, 0x20, RZ, 0xe2, !PT ;  /* 0x0000002006077812 */ /* 0x000fe200078ee2ff */
[----:B------:R-:W-:Y:S01]  /*3ad0*/  IMAD.WIDE R4, R9, 0x4, R4 ;  /* 0x0000000409047825 */ /* 0x000fe200078e0204 */
[----:B------:R-:W-:Y:S01]  /*3ae0*/  USHF.R.U32.HI UR4, URZ, 0x4, UR4 ;  /* 0x00000004ff047899 */ /* 0x000fe20008011604 */
[----:B------:R-:W-:-:S02]  /*3af0*/  CS2R R24, SRZ ;  /* 0x0000000000187805 */ /* 0x000fc4000001ff00 */
[----:B------:R-:W-:Y:S01]  /*3b00*/  LOP3.LUT R33, R37, 0x8, RZ, 0xc0, !PT ;  /* 0x0000000825217812 */ /* 0x000fe200078ec0ff */
[C---:B------:R-:W-:Y:S01]  /*3b10*/  IMAD R2, R20.reuse, 0x10, R3 ;  /* 0x0000001014027824 */ /* 0x040fe200078e0203 */
[----:B------:R-:W-:Y:S01]  /*3b20*/  LEA R7, R20, R7, 0x6 ;  /* 0x0000000714077211 */ /* 0x000fe200078e30ff */
[----:B------:R-:W-:Y:S01]  /*3b30*/  VIADD R36, R11, 0x1 ;  /* 0x000000010b247836 */ /* 0x000fe20000000000 */
[----:B------:R-:W-:Y:S01]  /*3b40*/  LOP3.LUT R37, R37, 0xf8, RZ, 0xc0, !PT ;  /* 0x000000f825257812 */ /* 0x000fe200078ec0ff */
[----:B-1----:R-:W-:Y:S01]  /*3b50*/  IMAD R14, R30, UR5, RZ ;  /* 0x000000051e0e7c24 */ /* 0x002fe2000f8e02ff */
[----:B------:R-:W-:Y:S02]  /*3b60*/  IADD3 R33, PT, PT, R2, 0x3, R33 ;  /* 0x0000000302217810 */ /* 0x000fe40007ffe021 */
[----:B------:R-:W-:Y:S02]  /*3b70*/  CS2R R26, SRZ ;  /* 0x00000000001a7805 */ /* 0x000fe4000001ff00 */
[----:B0----5:R-:W-:-:S02]  /*3b80*/  IADD3 R32, P0, PT, R4, UR6, RZ ;  /* 0x0000000604207c10 */ /* 0x021fc4000ff1e0ff */
[----:B------:R-:W-:Y:S02]  /*3b90*/  CS2R R28, SRZ ;  /* 0x00000000001c7805 */ /* 0x000fe4000001ff00 */
[----:B------:R-:W-:Y:S01]  /*3ba0*/  IADD3 R34, PT, PT, R7, 0x10, R34 ;  /* 0x0000001007227810 */ /* 0x000fe20007ffe022 */
[----:B------:R-:W-:Y:S01]  /*3bb0*/  VIADD R30, R11, -UR4 ;  /* 0x800000040b1e7c36 */ /* 0x000fe20008000000 */
[----:B------:R-:W-:Y:S02]  /*3bc0*/  IADD3.X R35, PT, PT, R5, UR7, RZ, P0, !PT ;  /* 0x0000000705237c10 */ /* 0x000fe400087fe4ff */
[----:B------:R-:W-:Y:S02]  /*3bd0*/  SHF.R.S32.HI R15, RZ, 0x1f, R14 ;  /* 0x0000001fff0f7819 */ /* 0x000fe4000001140e */
[C---:B------:R-:W-:Y:S02]  /*3be0*/  LOP3.LUT R39, R37.reuse, 0x100, RZ, 0xfc, !PT ;  /* 0x0000010025277812 */ /* 0x040fe400078efcff */
[----:B------:R-:W-:-:S02]  /*3bf0*/  LOP3.LUT R41, R37, 0x200, RZ, 0xfc, !PT ;  /* 0x0000020025297812 */ /* 0x000fc400078efcff */
[C---:B------:R-:W-:Y:S02]  /*3c00*/  LOP3.LUT R43, R37.reuse, 0x300, RZ, 0xfc, !PT ;  /* 0x00000300252b7812 */ /* 0x040fe400078efcff */
[C---:B------:R-:W-:Y:S02]  /*3c10*/  LOP3.LUT R45, R37.reuse, 0x400, RZ, 0xfc, !PT ;  /* 0x00000400252d7812 */ /* 0x040fe400078efcff */
[C---:B------:R-:W-:Y:S02]  /*3c20*/  LOP3.LUT R47, R37.reuse, 0x500, RZ, 0xfc, !PT ;  /* 0x00000500252f7812 */ /* 0x040fe400078efcff */
[C---:B------:R-:W-:Y:S02]  /*3c30*/  LOP3.LUT R49, R37.reuse, 0x600, RZ, 0xfc, !PT ;  /* 0x0000060025317812 */ /* 0x040fe400078efcff */
[----:B------:R-:W-:-:S07]  /*3c40*/  LOP3.LUT R51, R37, 0x700, RZ, 0xfc, !PT ;  /* 0x0000070025337812 */ /* 0x000fce00078efcff */
.L_x_18813:
[----:B------:R-:W-:Y:S01]  /*3c50*/  MOV R4, R32 ;  /* 0x0000002000047202 */ /* 0x000fe20000000f00 */
[----:B------:R-:W-:Y:S01]  /*3c60*/  IMAD.MOV.U32 R5, RZ, RZ, R35 ;  /* 0x000000ffff057224 */ /* 0x000fe200078e0023 */
[----:B0-----:R-:W0:Y:S04]  /*3c70*/  LDC.64 R12, c[0x0][0x3a8] ;  /* 0x0000ea00ff0c7b82 */ /* 0x001e280000000a00 */
[----:B------:R-:W2:Y:S01]  /*3c80*/  LDG.E.CONSTANT R3, desc[UR18][R4.64] ;  /* 0x0000001204037981 */ /* 0x000ea2000c1e9900 */
[----:B------:R-:W-:Y:S01]  /*3c90*/  BSSY.RECONVERGENT B1, `(.L_x_18795) ;  /* 0x0000061000017945 */ /* 0x000fe20003800200 */
[----:B--2---:R-:W-:-:S03]  /*3ca0*/  IMAD.WIDE R2, R3, UR21, R14 ;  /* 0x0000001503027c25 */ /* 0x004fc6000f8e020e */
[-C--:B------:R-:W-:Y:S02]  /*3cb0*/  IADD3 R7, P0, PT, R39, R2.reuse, RZ ;  /* 0x0000000227077210 */ /* 0x080fe40007f1e0ff */
[-C--:B------:R-:W-:Y:S02]  /*3cc0*/  IADD3 R6, P1, PT, R41, R2.reuse, RZ ;  /* 0x0000000229067210 */ /* 0x080fe40007f3e0ff */
[----:B------:R-:W-:Y:S01]  /*3cd0*/  IADD3 R17, P3, PT, R49, R2, RZ ;  /* 0x0000000231117210 */ /* 0x000fe20007f7e0ff */
[--C-:B------:R-:W-:Y:S01]  /*3ce0*/  IMAD.X R16, RZ, RZ, R3.reuse, P0 ;  /* 0x000000ffff107224 */ /* 0x100fe200000e0603 */
[C---:B0-----:R-:W-:Y:S02]  /*3cf0*/  LEA R18, P0, R7.reuse, R12, 0x1 ;  /* 0x0000000c07127211 */ /* 0x041fe400078008ff */
[----:B------:R-:W-:Y:S01]  /*3d00*/  IADD3.X R8, PT, PT, RZ, R3, RZ, P1, !PT ;  /* 0x00000003ff087210 */ /* 0x000fe20000ffe4ff */
[----:B------:R-:W-:Y:S01]  /*3d10*/  IMAD.X R38, RZ, RZ, R3, P3 ;  /* 0x000000ffff267224 */ /* 0x000fe200018e0603 */
[----:B------:R-:W-:-:S02]  /*3d20*/  LEA.HI.X R19, R7, R13, R16, 0x1, P0 ;  /* 0x0000000d07137211 */ /* 0x000fc400000f0c10 */
[----:B------:R-:W-:Y:S02]  /*3d30*/  IADD3 R7, P0, PT, R43, R2, RZ ;  /* 0x000000022b077210 */ /* 0x000fe40007f1e0ff */
[C---:B------:R-:W-:Y:S01]  /*3d40*/  LEA R10, P1, R6.reuse, R12, 0x1 ;  /* 0x0000000c060a7211 */ /* 0x040fe200078208ff */
[----:B------:R-:W5:Y:S01]  /*3d50*/  LDG.E.CONSTANT R46, desc[UR18][R18.64+0xc] ;  /* 0x00000c12122e7981 */ /* 0x000f62000c1e9900 */
[----:B------:R-:W-:Y:S01]  /*3d60*/  IADD3 R9, P2, PT, R47, R2, RZ ;  /* 0x000000022f097210 */ /* 0x000fe20007f5e0ff */
[----:B------:R-:W-:Y:S01]  /*3d70*/  IMAD.X R44, RZ, RZ, R3, P0 ;  /* 0x000000ffff2c7224 */ /* 0x000fe200000e0603 */
[-C--:B------:R-:W-:Y:S02]  /*3d80*/  LEA.HI.X R11, R6, R13.reuse, R8, 0x1, P1 ;  /* 0x0000000d060b7211 */ /* 0x080fe400008f0c08 */
[----:B------:R-:W-:Y:S02]  /*3d90*/  LEA R6, P0, R7, R12, 0x1 ;  /* 0x0000000c07067211 */ /* 0x000fe400078008ff */
[----:B------:R-:W-:Y:S01]  /*3da0*/  IADD3 R5, P1, PT, R45, R2, RZ ;  /* 0x000000022d057210 */ /* 0x000fe20007f3e0ff */
[----:B------:R-:W5:Y:S01]  /*3db0*/  LDG.E.CONSTANT R48, desc[UR18][R10.64] ;  /* 0x000000120a307981 */ /* 0x000f62000c1e9900 */
[----:B------:R-:W-:-:S02]  /*3dc0*/  LEA.HI.X R7, R7, R13, R44, 0x1, P0 ;  /* 0x0000000d07077211 */ /* 0x000fc400000f0c2c */
[----:B------:R-:W-:Y:S01]  /*3dd0*/  IADD3.X R40, PT, PT, RZ, R3, RZ, P2, !PT ;  /* 0x00000003ff287210 */ /* 0x000fe200017fe4ff */
[----:B------:R-:W-:Y:S01]  /*3de0*/  IMAD.X R42, RZ, RZ, R3, P1 ;  /* 0x000000ffff2a7224 */ /* 0x000fe200008e0603 */
[-C--:B------:R-:W-:Y:S01]  /*3df0*/  LEA R4, P1, R5, R12.reuse, 0x1 ;  /* 0x0000000c05047211 */ /* 0x080fe200078208ff */
[----:B------:R-:W5:Y:S01]  /*3e00*/  LDG.E.CONSTANT R53, desc[UR18][R6.64] ;  /* 0x0000001206357981 */ /* 0x000f62000c1e9900 */
[-C--:B------:R-:W-:Y:S02]  /*3e10*/  LEA R8, P2, R9, R12.reuse, 0x1 ;  /* 0x0000000c09087211 */ /* 0x080fe400078408ff */
[----:B------:R-:W-:Y:S01]  /*3e20*/  LEA R16, P3, R17, R12, 0x1 ;  /* 0x0000000c11107211 */ /* 0x000fe200078608ff */
[----:B------:R-:W5:Y:S01]  /*3e30*/  LDG.E.CONSTANT R54, desc[UR18][R6.64+0x4] ;  /* 0x0000041206367981 */ /* 0x000f62000c1e9900 */
[-C--:B------:R-:W-:Y:S02]  /*3e40*/  LEA.HI.X R5, R5, R13.reuse, R42, 0x1, P1 ;  /* 0x0000000d05057211 */ /* 0x080fe400008f0c2a */
[-C--:B------:R-:W-:Y:S01]  /*3e50*/  LEA.HI.X R9, R9, R13.reuse, R40, 0x1, P2 ;  /* 0x0000000d09097211 */ /* 0x080fe200010f0c28 */
[----:B------:R-:W5:Y:S01]  /*3e60*/  LDG.E.CONSTANT R55, desc[UR18][R6.64+0x8] ;  /* 0x0000081206377981 */ /* 0x000f62000c1e9900 */
[----:B------:R-:W-:-:S03]  /*3e70*/  LEA.HI.X R17, R17, R13, R38, 0x1, P3 ;  /* 0x0000000d11117211 */ /* 0x000fc600018f0c26 */
[----:B------:R0:W5:Y:S04]  /*3e80*/  LDG.E.CONSTANT R58, desc[UR18][R6.64+0xc] ;  /* 0x00000c12063a7981 */ /* 0x000168000c1e9900 */
[----:B------:R-:W5:Y:S04]  /*3e90*/  LDG.E.CONSTANT R38, desc[UR18][R18.64] ;  /* 0x0000001212267981 */ /* 0x000f68000c1e9900 */
[----:B------:R-:W5:Y:S01]  /*3ea0*/  LDG.E.CONSTANT R40, desc[UR18][R18.64+0x4] ;  /* 0x0000041212287981 */ /* 0x000f62000c1e9900 */
[----:B0-----:R-:W-:-:S03]  /*3eb0*/  IADD3 R6, P0, PT, R37, R2, RZ ;  /* 0x0000000225067210 */ /* 0x001fc60007f1e0ff */
[----:B------:R0:W5:Y:S02]  /*3ec0*/  LDG.E.CONSTANT R42, desc[UR18][R18.64+0x8] ;  /* 0x00000812122a7981 */ /* 0x000164000c1e9900 */
[----:B------:R-:W-:Y:S02]  /*3ed0*/  IMAD.X R7, RZ, RZ, R3, P0 ;  /* 0x000000ffff077224 */ /* 0x000fe400000e0603 */
[----:B------:R-:W5:Y:S04]  /*3ee0*/  LDG.E.CONSTANT R59, desc[UR18][R4.64] ;  /* 0x00000012043b7981 */ /* 0x000f68000c1e9900 */
[----:B------:R-:W5:Y:S01]  /*3ef0*/  LDG.E.CONSTANT R60, desc[UR18][R4.64+0x4] ;  /* 0x00000412043c7981 */ /* 0x000f62000c1e9900 */
[----:B0-----:R-:W-:-:S03]  /*3f00*/  LEA R18, P0, R6, R12, 0x1 ;  /* 0x0000000c06127211 */ /* 0x001fc600078008ff */
[----:B------:R-:W5:Y:S01]  /*3f10*/  LDG.E.CONSTANT R56, desc[UR18][R4.64+0x8] ;  /* 0x0000081204387981 */ /* 0x000f62000c1e9900 */
[----:B------:R-:W-:-:S03]  /*3f20*/  LEA.HI.X R19, R6, R13, R7, 0x1, P0 ;  /* 0x0000000d06137211 */ /* 0x000fc600000f0c07 */
[----:B------:R0:W5:Y:S04]  /*3f30*/  LDG.E.CONSTANT R62, desc[UR18][R4.64+0xc] ;  /* 0x00000c12043e7981 */ /* 0x000168000c1e9900 */
[----:B------:R-:W5:Y:S04]  /*3f40*/  LDG.E.CONSTANT R50, desc[UR18][R10.64+0x4] ;  /* 0x000004120a327981 */ /* 0x000f68000c1e9900 */
[----:B------:R-:W5:Y:S04]  /*3f50*/  LDG.E.CONSTANT R44, desc[UR18][R10.64+0x8] ;  /* 0x000008120a2c7981 */ /* 0x000f68000c1e9900 */
[----:B0-----:R-:W0:Y:S04]  /*3f60*/  LDS.128 R4, [R34+-0x10] ;  /* 0xfffff00022047984 */ /* 0x001e280000000c00 */
[----:B------:R-:W5:Y:S04]  /*3f70*/  LDG.E.CONSTANT R52, desc[UR18][R10.64+0xc] ;  /* 0x00000c120a347981 */ /* 0x000f68000c1e9900 */
[----:B------:R-:W5:Y:S04]  /*3f80*/  LDG.E.CONSTANT R63, desc[UR18][R8.64] ;  /* 0x00000012083f7981 */ /* 0x000f68000c1e9900 */
[----:B------:R-:W5:Y:S04]  /*3f90*/  LDG.E.CONSTANT R61, desc[UR18][R8.64+0x4] ;  /* 0x00000412083d7981 */ /* 0x000f68000c1e9900 */
[----:B------:R-:W5:Y:S04]  /*3fa0*/  LDG.E.CONSTANT R57, desc[UR18][R8.64+0x8] ;  /* 0x0000081208397981 */ /* 0x000f68000c1e9900 */
[----:B------:R1:W5:Y:S01]  /*3fb0*/  LDG.E.CONSTANT R64, desc[UR18][R8.64+0xc] ;  /* 0x00000c1208407981 */ /* 0x000362000c1e9900 */
[----:B------:R-:W-:-:S03]  /*3fc0*/  ISETP.NE.AND P0, PT, R30, -0x1, PT ;  /* 0xffffffff1e00780c */ /* 0x000fc60003f05270 */
[----:B------:R-:W5:Y:S04]  /*3fd0*/  LDG.E.CONSTANT R65, desc[UR18][R16.64] ;  /* 0x0000001210417981 */ /* 0x000f68000c1e9900 */
[----:B------:R-:W5:Y:S04]  /*3fe0*/  LDG.E.CONSTANT R66, desc[UR18][R16.64+0x4] ;  /* 0x0000041210427981 */ /* 0x000f68000c1e9900 */
[----:B-1----:R-:W1:Y:S04]  /*3ff0*/  LDS.128 R8, [R34] ;  /* 0x0000000022087984 */ /* 0x002e680000000c00 */
[----:B------:R-:W5:Y:S01]  /*4000*/  LDG.E.CONSTANT R67, desc[UR18][R16.64+0x8] ;  /* 0x0000081210437981 */ /* 0x000f62000c1e9900 */
[----:B0-----:R-:W-:-:S03]  /*4010*/  F2FP.BF16.F32.PACK_AB R4, R5, R4 ;  /* 0x000000040504723e */ /* 0x001fc600000010ff */
[----:B------:R1:W5:Y:S01]  /*4020*/  LDG.E.CONSTANT R68, desc[UR18][R16.64+0xc] ;  /* 0x00000c1210447981 */ /* 0x000362000c1e9900 */
[----:B------:R-:W-:Y:S02]  /*4030*/  F2FP.BF16.F32.PACK_AB R5, R7, R6 ;  /* 0x000000060705723e */ /* 0x000fe400000010ff */
[----:B------:R-:W-:Y:S01]  /*4040*/  IADD3 R6, PT, PT, R33, -0x3, RZ ;  /* 0xfffffffd21067810 */ /* 0x000fe20007ffe0ff */
[----:B------:R-:W5:Y:S04]  /*4050*/  LDG.E.CONSTANT R69, desc[UR18][R18.64] ;  /* 0x0000001212457981 */ /* 0x000f68000c1e9900 */
[----:B------:R-:W5:Y:S04]  /*4060*/  LDG.E.CONSTANT R74, desc[UR18][R18.64+0x4] ;  /* 0x00000412124a7981 */ /* 0x000f68000c1e9900 */
[----:B------:R-:W5:Y:S04]  /*4070*/  LDG.E.CONSTANT R72, desc[UR18][R18.64+0x8] ;  /* 0x0000081212487981 */ /* 0x000f68000c1e9900 */
[----:B------:R0:W5:Y:S01]  /*4080*/  LDG.E.CONSTANT R70, desc[UR18][R18.64+0xc] ;  /* 0x00000c1212467981 */ /* 0x000162000c1e9900 */
[----:B-1----:R-:W-:-:S02]  /*4090*/  F2FP.BF16.F32.PACK_AB R16, R9, R8 ;  /* 0x000000080910723e */ /* 0x002fc400000010ff */
[----:B0-----:R-:W-:Y:S01]  /*40a0*/  F2FP.BF16.F32.PACK_AB R19, R11, R10 ;  /* 0x0000000a0b13723e */ /* 0x001fe200000010ff */
        /* <DEDUP_REMOVED lines=31> */
.L_x_18796:
[----:B------:R-:W-:Y:S05]  /*42a0*/  BSYNC.RECONVERGENT B1 ;  /* 0x0000000000017941 */ /* 0x000fea0003800200 */
.L_x_18795:
[----:B-----5:R-:W-:Y:S02]  /*42b0*/  HFMA2.BF16_V2 R11, R5, R74, -RZ ;  /* 0x0000004a050b7231 */ /* 0x020fe400003000ff */
[----:B------:R-:W-:Y:S02]  /*42c0*/  IMAD.MOV.U32 R9, RZ, RZ, R19 ;  /* 0x000000ffff097224 */ /* 0x000fe400078e0013 */
[----:B------:R-:W-:Y:S02]  /*42d0*/  HMUL2.BF16_V2 R8, R4, R69 ;  /* 0x0000004504087232 */ /* 0x000fe40000200000 */
[----:B------:R-:W-:Y:S01]  /*42e0*/  IMAD.MOV.U32 R7, RZ, RZ, R16 ;  /* 0x000000ffff077224 */ /* 0x000fe200078e0010 */
[----:B------:R-:W-:Y:S01]  /*42f0*/  BSSY.RECONVERGENT B1, `(.L_x_18797) ;  /* 0x0000033000017945 */ /* 0x000fe20003800200 */
[----:B------:R-:W-:-:S03]  /*4300*/  HFMA2.BF16_V2 R70, R9, R70, -RZ ;  /* 0x0000004609467231 */ /* 0x000fc600003000ff */
[----:B------:R-:W-:Y:S01]  /*4310*/  HMUL2.BF16_V2 R17, R7, R72 ;  /* 0x0000004807117232 */ /* 0x000fe20000200000 */
[C---:B------:R-:W-:Y:S02]  /*4320*/  PRMT R10, R8.reuse, 0x7632, R10 ;  /* 0x00007632080a7816 */ /* 0x040fe4000000000a */
        /* <DEDUP_REMOVED lines=29> */
[----:B------:R-:W-:Y:S02]  /*4500*/  ISETP.GE.AND P2, PT, R19, UR20, PT ;  /* 0x0000001413007c0c */ /* 0x000fe4000bf46270 */
[----:B------:R-:W-:Y:S02]  /*4510*/  SEL R40, R40, RZ, !P1 ;  /* 0x000000ff28287207 */ /* 0x000fe40004800000 */
        /* <DEDUP_REMOVED lines=16> */
.L_x_18798:
[----:B------:R-:W-:Y:S05]  /*4620*/  BSYNC.RECONVERGENT B1 ;  /* 0x0000000000017941 */ /* 0x000fea0003800200 */
.L_x_18797:
[----:B------:R-:W-:Y:S01]  /*4630*/  FADD.FTZ R16, R16, R17 ;  /* 0x0000001110107221 */ /* 0x000fe20000010000 */
[----:B------:R-:W-:Y:S02]  /*4640*/  HFMA2.BF16_V2 R17, R5, R40, -RZ ;  /* 0x0000002805117231 */ /* 0x000fe400003000ff */
[----:B------:R-:W-:Y:S02]  /*4650*/  HMUL2.BF16_V2 R38, R4, R38 ;  /* 0x0000002604267232 */ /* 0x000fe40000200000 */
[----:B------:R-:W-:Y:S02]  /*4660*/  HFMA2.BF16_V2 R40, R9, R46, -RZ ;  /* 0x0000002e09287231 */ /* 0x000fe400003000ff */
[----:B------:R-:W-:Y:S01]  /*4670*/  FADD.FTZ R11, R8, R11 ;  /* 0x0000000b080b7221 */ /* 0x000fe20000010000 */
[----:B------:R-:W-:Y:S01]  /*4680*/  HMUL2.BF16_V2 R19, R7, R42 ;  /* 0x0000002a07137232 */ /* 0x000fe20000200000 */
[----:B------:R-:W-:Y:S01]  /*4690*/  BSSY.RECONVERGENT B1, `(.L_x_18799) ;  /* 0x0000034000017945 */ /* 0x000fe20003800200 */
[----:B------:R-:W-:Y:S01]  /*46a0*/  PRMT R8, R38, 0x7610, R8 ;  /* 0x0000761026087816 */ /* 0x000fe20000000008 */
[----:B------:R-:W-:Y:S01]  /*46b0*/  FADD.FTZ R11, R16, R11 ;  /* 0x0000000b100b7221 */ /* 0x000fe20000010000 */
[----:B------:R-:W-:-:S02]  /*46c0*/  PRMT R10, R38, 0x7632, R10 ;  /* 0x00007632260a7816 */ /* 0x000fc4000000000a */
        /* <DEDUP_REMOVED lines=12> */
[----:B------:R-:W-:-:S02]  /*4790*/  IMAD.U32 R40, R40, 0x10000, RZ ;  /* 0x0001000028287824 */ /* 0x000fc400078e00ff */
        /* <DEDUP_REMOVED lines=35> */
.L_x_18800:
[----:B------:R-:W-:Y:S05]  /*49d0*/  BSYNC.RECONVERGENT B1 ;  /* 0x0000000000017941 */ /* 0x000fea0003800200 */
.L_x_18799:
        /* <DEDUP_REMOVED lines=55> */
.L_x_18802:
[----:B------:R-:W-:Y:S05]  /*4d50*/  BSYNC.RECONVERGENT B1 ;  /* 0x0000000000017941 */ /* 0x000fea0003800200 */
.L_x_18801:
[----:B------:R-:W-:Y:S02]  /*4d60*/  HFMA2.BF16_V2 R18, R5, R54, -RZ ;  /* 0x0000003605127231 */ /* 0x000fe400003000ff */
[----:B------:R-:W-:Y:S02]  /*4d70*/  HMUL2.BF16_V2 R53, R4, R53 ;  /* 0x0000003504357232 */ /* 0x000fe40000200000 */
[----:B------:R-:W-:Y:S02]  /*4d80*/  HFMA2.BF16_V2 R42, R9, R58, -RZ ;  /* 0x0000003a092a7231 */ /* 0x000fe400003000ff */
[----:B------:R-:W-:Y:S01]  /*4d90*/  FADD.FTZ R11, R10, R11 ;  /* 0x0000000b0a0b7221 */ /* 0x000fe20000010000 */
[----:B------:R-:W-:Y:S01]  /*4da0*/  FADD.FTZ R16, R16, R19 ;  /* 0x0000001310107221 */ /* 0x000fe20000010000 */
[----:B------:R-:W-:Y:S01]  /*4db0*/  HMUL2.BF16_V2 R38, R7, R55 ;  /* 0x0000003707267232 */ /* 0x000fe20000200000 */
[C---:B------:R-:W-:Y:S01]  /*4dc0*/  PRMT R10, R53.reuse, 0x7610, R10 ;  /* 0x00007610350a7816 */ /* 0x040fe2000000000a */
[----:B------:R-:W-:Y:S01]  /*4dd0*/  BSSY.RECONVERGENT B1, `(.L_x_18803) ;  /* 0x0000034000017945 */ /* 0x000fe20003800200 */
        /* <DEDUP_REMOVED lines=12> */
[----:B------:R-:W-:Y:S01]  /*4ea0*/  SHF.L.U32 R42, R42, 0x10, RZ ;  /* 0x000000102a2a7819 */ /* 0x000fe200000006ff */
[----:B------:R-:W-:Y:S01]  /*4eb0*/  FADD.FTZ R18, R18, R19 ;  /* 0x0000001312127221 */ /* 0x000fe20000010000 */
[----:B------:R-:W-:Y:S01]  /*4ec0*/  FADD.FTZ R38, R38, R53 ;  /* 0x0000003526267221 */ /* 0x000fe20000010000 */
[----:B------:R-:W-:-:S02]  /*4ed0*/  IMAD.U32 R19, R10, 0x10000, RZ ;  /* 0x000100000a137824 */ /* 0x000fc400078e00ff */
        /* <DEDUP_REMOVED lines=35> */
.L_x_18804:
[----:B------:R-:W-:Y:S05]  /*5110*/  BSYNC.RECONVERGENT B1 ;  /* 0x0000000000017941 */ /* 0x000fea0003800200 */
.L_x_18803:
[----:B------:R-:W-:Y:S02]  /*5120*/  HFMA2.BF16_V2 R16, R5, R60, -RZ ;  /* 0x0000003c05107231 */ /* 0x000fe400003000ff */
[----:B------:R-:W-:Y:S02]  /*5130*/  HMUL2.BF16_V2 R10, R4, R59 ;  /* 0x0000003b040a7232 */ /* 0x000fe40000200000 */
[----:B------:R-:W-:Y:S01]  /*5140*/  FADD.FTZ R24, R11, R24 ;  /* 0x000000180b187221 */ /* 0x000fe20000010000 */
[----:B------:R-:W-:Y:S02]  /*5150*/  HFMA2.BF16_V2 R62, R9, R62, -RZ ;  /* 0x0000003e093e7231 */ /* 0x000fe400003000ff */
[----:B------:R-:W-:Y:S02]  /*5160*/  HMUL2.BF16_V2 R18, R7, R56 ;  /* 0x0000003807127232 */ /* 0x000fe40000200000 */
[----:B------:R-:W-:Y:S01]  /*5170*/  FADD.FTZ R8, R8, R19 ;  /* 0x0000001308087221 */ /* 0x000fe20000010000 */
[C---:B------:R-:W-:Y:S01]  /*5180*/  PRMT R11, R10.reuse, 0x7632, R11 ;  /* 0x000076320a0b7816 */ /* 0x040fe2000000000b */
[----:B------:R-:W-:Y:S01]  /*5190*/  IMAD.U32 R10, R10, 0x10000, RZ ;  /* 0x000100000a0a7824 */ /* 0x000fe200078e00ff */
[----:B------:R-:W-:Y:S01]  /*51a0*/  BSSY.RECONVERGENT B1, `(.L_x_18805) ;  /* 0x000002f000017945 */ /* 0x000fe20003800200 */
[----:B------:R-:W-:Y:S01]  /*51b0*/  PRMT R19, R18, 0x7632, R19 ;  /* 0x0000763212137816 */ /* 0x000fe20000000013 */
[C---:B------:R-:W-:Y:S01]  /*51c0*/  IMAD.U32 R38, R16.reuse, 0x10000, RZ ;  /* 0x0001000010267824 */ /* 0x040fe200078e00ff */
[----:B------:R-:W-:-:S02]  /*51d0*/  PRMT R17, R16, 0x7632, R17 ;  /* 0x0000763210117816 */ /* 0x000fc40000000011 */
[----:B------:R-:W-:Y:S01]  /*51e0*/  SHF.L.U32 R11, R11, 0x10, RZ ;  /* 0x000000100b0b7819 */ /* 0x000fe200000006ff */
[----:B------:R-:W-:Y:S01]  /*51f0*/  IMAD.U32 R19, R19, 0x10000, RZ ;  /* 0x0001000013137824 */ /* 0x000fe200078e00ff */
[----:B------:R-:W-:Y:S01]  /*5200*/  SHF.L.U32 R18, R18, 0x10, RZ ;  /* 0x0000001012127819 */ /* 0x000fe200000006ff */
[----:B------:R-:W-:Y:S02]  /*5210*/  IMAD.U32 R17, R17, 0x10000, RZ ;  /* 0x0001000011117824 */ /* 0x000fe400078e00ff */
[----:B------:R-:W-:Y:S01]  /*5220*/  FADD.FTZ R16, R10, R11 ;  /* 0x0000000b0a107221 */ /* 0x000fe20000010000 */
[----:B------:R-:W-:Y:S01]  /*5230*/  PRMT R10, R62, 0x7610, R10 ;  /* 0x000076103e0a7816 */ /* 0x000fe2000000000a */
        /* <DEDUP_REMOVED lines=37> */
.L_x_18806:
[----:B------:R-:W-:Y:S05]  /*5490*/  BSYNC.RECONVERGENT B1 ;  /* 0x0000000000017941 */ /* 0x000fea0003800200 */
.L_x_18805:
        /* <DEDUP_REMOVED lines=17> */
[C---:B------:R-:W-:Y:S01]  /*55b0*/  VIADD R46, R33.reuse, 0x4 ;  /* 0x00000004212e7836 */ /* 0x040fe20000000000 */
        /* <DEDUP_REMOVED lines=23> */
.L_x_18808:
[----:B------:R-:W-:Y:S05]  /*5730*/  BSYNC.RECONVERGENT B1 ;  /* 0x0000000000017941 */ /* 0x000fea0003800200 */
.L_x_18807:
[----:B------:R-:W-:Y:S01]  /*5740*/  HFMA2.BF16_V2 R65, R4, R65, -RZ ;  /* 0x0000004104417231 */ /* 0x000fe200003000ff */
[----:B------:R-:W-:Y:S01]  /*5750*/  SHF.L.U32 R18, R18, 0x10, RZ ;  /* 0x0000001012127819 */ /* 0x000fe200000006ff */
[----:B------:R-:W-:Y:S01]  /*5760*/  IMAD.U32 R16, R16, 0x10000, RZ ;  /* 0x0001000010107824 */ /* 0x000fe200078e00ff */
[----:B------:R-:W-:Y:S01]  /*5770*/  SHF.L.U32 R53, R40, 0x10, RZ ;  /* 0x0000001028357819 */ /* 0x000fe200000006ff */
[----:B------:R-:W-:Y:S02]  /*5780*/  IMAD.U32 R17, R17, 0x10000, RZ ;  /* 0x0001000011117824 */ /* 0x000fe400078e00ff */
[----:B------:R-:W-:Y:S02]  /*5790*/  HMUL2.BF16_V2 R40, R5, R66 ;  /* 0x0000004205287232 */ /* 0x000fe40000200000 */
[----:B------:R-:W-:Y:S01]  /*57a0*/  IMAD.U32 R19, R19, 0x10000, RZ ;  /* 0x0001000013137824 */ /* 0x000fe200078e00ff */
[----:B------:R-:W-:Y:S01]  /*57b0*/  ISETP.GT.U32.AND P1, PT, R0, 0xf, PT ;  /* 0x0000000f0000780c */ /* 0x000fe20003f24070 */
        /* <DEDUP_REMOVED lines=8> */
[----:B------:R-:W-:Y:S02]  /*5840*/  IMAD.U32 R17, R17, 0x10000, RZ ;  /* 0x0001000011117824 */ /* 0x000fe400078e00ff */
[----:B------:R-:W-:Y:S01]  /*5850*/  FADD.FTZ R19, R16, R19 ;  /* 0x0000001310137221 */ /* 0x000fe20000010000 */
[----:B------:R-:W-:Y:S01]  /*5860*/  IMAD.U32 R18, R18, 0x10000, RZ ;  /* 0x0001000012127824 */ /* 0x000fe200078e00ff */
[----:B------:R-:W-:Y:S01]  /*5870*/  SHF.L.U32 R40, R40, 0x10, RZ ;  /* 0x0000001028287819 */ /* 0x000fe200000006ff */
[----:B------:R-:W-:-:S02]  /*5880*/  IMAD.U32 R53, R42, 0x10000, RZ ;  /* 0x000100002a357824 */ /* 0x000fc400078e00ff */
[C---:B------:R-:W-:Y:S02]  /*5890*/  HFMA2.BF16_V2 R16, R9.reuse, R64, -RZ ;  /* 0x0000004009107231 */ /* 0x040fe400003000ff */
[----:B------:R-:W-:Y:S01]  /*58a0*/  FADD.FTZ R46, R17, R18 ;  /* 0x00000012112e7221 */ /* 0x000fe20000010000 */
[----:B------:R-:W-:Y:S02]  /*58b0*/  HFMA2.BF16_V2 R42, R9, R68, -RZ ;  /* 0x00000044092a7231 */ /* 0x000fe400003000ff */
[----:B------:R-:W-:Y:S02]  /*58c0*/  HMUL2.BF16_V2 R18, R7, R67 ;  /* 0x0000004307127232 */ /* 0x000fe40000200000 */
[----:B------:R-:W-:Y:S01]  /*58d0*/  FADD.FTZ R53, R40, R53 ;  /* 0x0000003528357221 */ /* 0x000fe20000010000 */
[----:B------:R-:W-:Y:S01]  /*58e0*/  FADD.FTZ R19, R19, R38 ;  /* 0x0000002613137221 */ /* 0x000fe20000010000 */
[----:B------:R-:W-:Y:S01]  /*58f0*/  BSSY.RECONVERGENT B1, `(.L_x_18809) ;  /* 0x0000058000017945 */ /* 0x000fe20003800200 */
        /* <DEDUP_REMOVED lines=18> */
[----:B------:R-:W-:-:S03]  /*5a20*/  FADD.FTZ R27, R16, R27 ;  /* 0x0000001b101b7221 */ /* 0x000fc60000010000 */
[----:B------:R-:W-:Y:S01]  /*5a30*/  FADD.FTZ R28, R57, R28 ;  /* 0x0000001c391c7221 */ /* 0x000fe20000010000 */
[----:B------:R-:W-:Y:S06]  /*5a40*/  @P1 BRA `(.L_x_18810) ;  /* 0x0000000400081947 */ /* 0x000fec0003800000 */
[----:B------:R-:W-:-:S05]  /*5a50*/  IADD3 R2, P1, PT, R51, R2, RZ ;  /* 0x0000000233027210 */ /* 0x000fca0007f3e0ff */
[----:B------:R-:W-:Y:S01]  /*5a60*/  IMAD.X R3, RZ, RZ, R3, P1 ;  /* 0x000000ffff037224 */ /* 0x000fe200008e0603 */
[----:B------:R-:W-:-:S04]  /*5a70*/  LEA R12, P1, R2, R12, 0x1 ;  /* 0x0000000c020c7211 */ /* 0x000fc800078208ff */
[----:B------:R-:W-:-:S05]  /*5a80*/  LEA.HI.X R13, R2, R13, R3, 0x1, P1 ;  /* 0x0000000d020d7211 */ /* 0x000fca00008f0c03 */
[----:B------:R0:W5:Y:S04]  /*5a90*/  LDG.E.CONSTANT R3, desc[UR18][R12.64] ;  /* 0x000000120c037981 */ /* 0x000168000c1e9900 */
[----:B------:R0:W5:Y:S04]  /*5aa0*/  LDG.E.CONSTANT R2, desc[UR18][R12.64+0x4] ;  /* 0x000004120c027981 */ /* 0x000168000c1e9900 */
[----:B------:R0:W5:Y:S04]  /*5ab0*/  LDG.E.CONSTANT R8, desc[UR18][R12.64+0x8] ;  /* 0x000008120c087981 */ /* 0x000168000c1e9900 */
[----:B------:R0:W5:Y:S01]  /*5ac0*/  LDG.E.CONSTANT R10, desc[UR18][R12.64+0xc] ;  /* 0x00000c120c0a7981 */ /* 0x000162000c1e9900 */
[----:B------:R-:W-:Y:S04]  /*5ad0*/  BSSY.RECONVERGENT B2, `(.L_x_18811) ;  /* 0x0000020000027945 */ /* 0x000fe80003800200 */
[----:B------:R-:W-:Y:S05]  /*5ae0*/  @P0 BRA `(.L_x_18812) ;  /* 0x0000000000780947 */ /* 0x000fea0003800000 */
[C---:B------:R-:W-:Y:S01]  /*5af0*/  IADD3 R11, PT, PT, R33.reuse, -0x2, RZ ;  /* 0xfffffffe210b7810 */ /* 0x040fe20007ffe0ff */
[C---:B0-----:R-:W-:Y:S01]  /*5b00*/  VIADD R12, R33.reuse, 0xffffffff ;  /* 0xffffffff210c7836 */ /* 0x041fe20000000000 */
        /* <DEDUP_REMOVED lines=10> */
[----:B-----5:R-:W-:Y:S02]  /*5bb0*/  SEL R6, R3, RZ, !P6 ;  /* 0x000000ff03067207 */ /* 0x020fe40007000000 */
        /* <DEDUP_REMOVED lines=17> */
.L_x_18812:
[----:B------:R-:W-:Y:S05]  /*5cd0*/  BSYNC.RECONVERGENT B2 ;  /* 0x0000000000027941 */ /* 0x000fea0003800200 */
.L_x_18811:
[----:B-----5:R-:W-:Y:S02]  /*5ce0*/  HMUL2.BF16_V2 R3, R4, R3 ;  /* 0x0000000304037232 */ /* 0x020fe40000200000 */
[----:B------:R-:W-:Y:S02]  /*5cf0*/  HFMA2.BF16_V2 R4, R5, R2, -RZ ;  /* 0x0000000205047231 */ /* 0x000fe400003000ff */
[----:B------:R-:W-:Y:S02]  /*5d00*/  HMUL2.BF16_V2 R6, R7, R8 ;  /* 0x0000000807067232 */ /* 0x000fe40000200000 */
[----:B------:R-:W-:Y:S01]  /*5d10*/  HFMA2.BF16_V2 R8, R9, R10, -RZ ;  /* 0x0000000a09087231 */ /* 0x000fe200003000ff */
[C---:B------:R-:W-:Y:S02]  /*5d20*/  PRMT R2, R3.reuse, 0x7610, R2 ;  /* 0x0000761003027816 */ /* 0x040fe40000000002 */
        /* <DEDUP_REMOVED lines=18> */
[----:B------:R-:W-:-:S04]  /*5e50*/  FADD.FTZ R4, R4, R3 ;  /* 0x0000000304047221 */ /* 0x000fc80000010000 */
[----:B------:R-:W-:-:S07]  /*5e60*/  FADD.FTZ R29, R29, R4 ;  /* 0x000000041d1d7221 */ /* 0x000fce0000010000 */
.L_x_18810:
[----:B------:R-:W-:Y:S05]  /*5e70*/  BSYNC.RECONVERGENT B1 ;  /* 0x0000000000017941 */ /* 0x000fea0003800200 */
.L_x_18809:
[----:B------:R-:W-:Y:S01]  /*5e80*/  VIADD R2, R36, 0x3 ;  /* 0x0000000324027836 */ /* 0x000fe20000000000 */
[----:B------:R-:W-:Y:S01]  /*5e90*/  IADD3 R32, P1, PT, R32, 0x10, RZ ;  /* 0x0000001020207810 */ /* 0x000fe20007f3e0ff */
[----:B------:R-:W-:Y:S01]  /*5ea0*/  VIADD R36, R36, 0x4 ;  /* 0x0000000424247836 */ /* 0x000fe20000000000 */
[----:B------:R-:W-:Y:S01]  /*5eb0*/  IADD3 R30, PT, PT, R30, 0x4, RZ ;  /* 0x000000041e1e7810 */ /* 0x000fe20007ffe0ff */
[----:B------:R-:W-:Y:S01]  /*5ec0*/  VIADD R33, R33, 0x40 ;  /* 0x0000004021217836 */ /* 0x000fe20000000000 */
[----:B------:R-:W-:Y:S01]  /*5ed0*/  ISETP.GE.U32.AND P0, PT, R2, UR10, PT ;  /* 0x0000000a02007c0c */ /* 0x000fe2000bf06070 */
[----:B------:R-:W-:Y:S01]  /*5ee0*/  IMAD.X R35, RZ, RZ, R35, P1 ;  /* 0x000000ffff237224 */ /* 0x000fe200008e0623 */
[----:B------:R-:W-:-:S11]  /*5ef0*/  IADD3 R34, PT, PT, R34, 0x100, RZ ;  /* 0x0000010022227810 */ /* 0x000fd60007ffe0ff */
[----:B------:R-:W-:Y:S05]  /*5f00*/  @!P0 BRA `(.L_x_18813) ;  /* 0xffffffdc00508947 */ /* 0x000fea000383ffff */
.L_x_18794:
[----:B------:R-:W-:Y:S05]  /*5f10*/  BSYNC.RECONVERGENT B0 ;  /* 0x0000000000007941 */ /* 0x000fea0003800200 */
.L_x_18793:
[----:B------:R-:W1:Y:S01]  /*5f20*/  SHFL.BFLY PT, R3, R22, 0x1, 0x1f ;  /* 0x0c201f0016037f89 */ /* 0x000e6200000e0000 */
[----:B0-----:R-:W-:Y:S01]  /*5f30*/  LOP3.LUT R12, R21, 0x3c0, RZ, 0xc0, !PT ;  /* 0x000003c0150c7812 */ /* 0x001fe200078ec0ff */
[----:B------:R-:W-:Y:S02]  /*5f40*/  BSSY.RECONVERGENT B0, `(.L_x_18814) ;  /* 0x0000025000007945 */ /* 0x000fe40003800200 */
[----:B------:R-:W0:Y:S01]  /*5f50*/  SHFL.BFLY PT, R2, R23, 0x1, 0x1f ;  /* 0x0c201f0017027f89 */ /* 0x000e2200000e0000 */
[----:B------:R-:W-:-:S03]  /*5f60*/  ISETP.NE.AND P0, PT, R12, 0x40, PT ;  /* 0x000000400c00780c */ /* 0x000fc60003f05270 */
[----:B---3--:R-:W3:Y:S04]  /*5f70*/  SHFL.BFLY PT, R5, R24, 0x1, 0x1f ;  /* 0x0c201f0018057f89 */ /* 0x008ee800000e0000 */
[----:B------:R-:W4:Y:S04]  /*5f80*/  SHFL.BFLY PT, R6, R25, 0x1, 0x1f ;  /* 0x0c201f0019067f89 */ /* 0x000f2800000e0000 */
[----:B------:R-:W2:Y:S04]  /*5f90*/  SHFL.BFLY PT, R9, R26, 0x1, 0x1f ;  /* 0x0c201f001a097f89 */ /* 0x000ea800000e0000 */
[----:B------:R-:W2:Y:S04]  /*5fa0*/  SHFL.BFLY PT, R8, R27, 0x1, 0x1f ;  /* 0x0c201f001b087f89 */ /* 0x000ea800000e0000 */
[----:B------:R-:W2:Y:S01]  /*5fb0*/  SHFL.BFLY PT, R11, R28, 0x1, 0x1f ;  /* 0x0c201f001c0b7f89 */ /* 0x000ea200000e0000 */
[----:B-1----:R-:W-:Y:S01]  /*5fc0*/  FADD.FTZ R4, R3, R22 ;  /* 0x0000001603047221 */ /* 0x002fe20000010000 */
[----:B------:R-:W-:-:S02]  /*5fd0*/  SHF.R.U32.HI R3, RZ, 0x1, R0 ;  /* 0x00000001ff037819 */ /* 0x000fc40000011600 */
[----:B------:R-:W1:Y:S01]  /*5fe0*/  SHFL.BFLY PT, R10, R29, 0x1, 0x1f ;  /* 0x0c201f001d0a7f89 */ /* 0x000e6200000e0000 */
[----:B0-----:R-:W-:Y:S01]  /*5ff0*/  FADD.FTZ R7, R2, R23 ;  /* 0x0000001702077221 */ /* 0x001fe20000010000 */
[----:B------:R-:W-:Y:S01]  /*6000*/  BAR.SYNC.DEFER_BLOCKING 0x0 ;  /* 0x0000000000007b1d */ /* 0x000fe20000010000 */
[----:B---3--:R-:W-:Y:S01]  /*6010*/  FADD.FTZ R5, R5, R24 ;  /* 0x0000001805057221 */ /* 0x008fe20000010000 */
[----:B----4-:R-:W-:Y:S01]  /*6020*/  FADD.FTZ R6, R6, R25 ;  /* 0x0000001906067221 */ /* 0x010fe20000010000 */
[----:B--2---:R-:W-:Y:S01]  /*6030*/  FADD.FTZ R9, R9, R26 ;  /* 0x0000001a09097221 */ /* 0x004fe20000010000 */
[----:B------:R-:W-:Y:S01]  /*6040*/  FADD.FTZ R8, R8, R27 ;  /* 0x0000001b08087221 */ /* 0x000fe20000010000 */
[----:B------:R-:W-:Y:S01]  /*6050*/  FADD.FTZ R11, R11, R28 ;  /* 0x0000001c0b0b7221 */ /* 0x000fe20000010000 */
[----:B-1----:R-:W-:Y:S01]  /*6060*/  FADD.FTZ R10, R10, R29 ;  /* 0x0000001d0a0a7221 */ /* 0x002fe20000010000 */
[----:B------:R-:W-:Y:S06]  /*6070*/  @P0 BRA `(.L_x_18815) ;  /* 0x0000000000440947 */ /* 0x000fec0003800000 */
        /* <DEDUP_REMOVED lines=17> */
.L_x_18815:
[----:B------:R-:W-:Y:S05]  /*6190*/  BSYNC.RECONVERGENT B0 ;  /* 0x0000000000007941 */ /* 0x000fea0003800200 */
.L_x_18814:
        /* <DEDUP_REMOVED lines=19> */
[----:B------:R-:W0:Y:S04]  /*62d0*/  LDS R15, [R18+0xc0] ;  /* 0x0000c000120f7984 */ /* 0x000e280000000800 */
[----:B------:R-:W1:Y:S04]  /*62e0*/  LDS R14, [R18+0x100] ;  /* 0x00010000120e7984 */ /* 0x000e680000000800 */
[----:B------:R-:W1:Y:S04]  /*62f0*/  LDS R17, [R18+0x140] ;  /* 0x0001400012117984 */ /* 0x000e680000000800 */
[----:B------:R-:W1:Y:S01]  /*6300*/  LDS R16, [R18+0x180] ;  /* 0x0001800012107984 */ /* 0x000e620000000800 */
[----:B--2---:R-:W-:Y:S01]  /*6310*/  FADD.FTZ R4, R4, R13 ;  /* 0x0000000d04047221 */ /* 0x004fe20000010000 */
[----:B---3--:R-:W-:Y:S01]  /*6320*/  FADD.FTZ R7, R7, R2 ;  /* 0x0000000207077221 */ /* 0x008fe20000010000 */
[----:B----4-:R-:W-:Y:S01]  /*6330*/  FADD.FTZ R5, R5, R12 ;  /* 0x0000000c05057221 */ /* 0x010fe20000010000 */
[----:B0-----:R-:W-:Y:S01]  /*6340*/  FADD.FTZ R6, R6, R15 ;  /* 0x0000000f06067221 */ /* 0x001fe20000010000 */
[----:B-1----:R-:W-:Y:S01]  /*6350*/  FADD.FTZ R9, R9, R14 ;  /* 0x0000000e09097221 */ /* 0x002fe20000010000 */
[----:B------:R-:W-:Y:S01]  /*6360*/  FADD.FTZ R8, R8, R17 ;  /* 0x0000001108087221 */ /* 0x000fe20000010000 */
[----:B------:R-:W-:-:S07]  /*6370*/  FADD.FTZ R11, R11, R16 ;  /* 0x000000100b0b7221 */ /* 0x000fce0000010000 */
.L_x_18819:
[----:B------:R-:W-:Y:S05]  /*6380*/  BSYNC.RECONVERGENT B1 ;  /* 0x0000000000017941 */ /* 0x000fea0003800200 */
.L_x_18818:
[----:B-1----:R-:W-:-:S07]  /*6390*/  @!P0 FADD.FTZ R10, R10, R19 ;  /* 0x000000130a0a8221 */ /* 0x002fce0000010000 */
.L_x_18817:
[----:B------:R-:W-:Y:S05]  /*63a0*/  BSYNC.RECONVERGENT B0 ;  /* 0x0000000000007941 */ /* 0x000fea0003800200 */
.L_x_18816:
        /* <DEDUP_REMOVED lines=22> */
.L_x_18821:
[----:B------:R-:W-:Y:S05]  /*6510*/  BSYNC.RECONVERGENT B0 ;  /* 0x0000000000007941 */ /* 0x000fea0003800200 */
.L_x_18820:
        /* <DEDUP_REMOVED lines=19> */
[----:B------:R-:W1:Y:S04]  /*6650*/  LDS R13, [R16+0xc0] ;  /* 0x0000c000100d7984 */ /* 0x000e680000000800 */
[----:B------:R-:W2:Y:S04]  /*6660*/  LDS R12, [R16+0x100] ;  /* 0x00010000100c7984 */ /* 0x000ea80000000800 */
[----:B------:R-:W2:Y:S04]  /*6670*/  LDS R15, [R16+0x140] ;  /* 0x00014000100f7984 */ /* 0x000ea80000000800 */
[----:B------:R-:W2:Y:S01]  /*6680*/  LDS R14, [R16+0x180] ;  /* 0x00018000100e7984 */ /* 0x000ea20000000800 */
[----:B---3--:R-:W-:Y:S01]  /*6690*/  FADD.FTZ R4, R4, R3 ;  /* 0x0000000304047221 */ /* 0x008fe20000010000 */
[----:B----4-:R-:W-:Y:S01]  /*66a0*/  FADD.FTZ R7, R7, R0 ;  /* 0x0000000007077221 */ /* 0x010fe20000010000 */
[----:B0-----:R-:W-:Y:S01]  /*66b0*/  FADD.FTZ R5, R5, R2 ;  /* 0x0000000205057221 */ /* 0x001fe20000010000 */
[----:B-1----:R-:W-:Y:S01]  /*66c0*/  FADD.FTZ R6, R6, R13 ;  /* 0x0000000d06067221 */ /* 0x002fe20000010000 */
[----:B--2---:R-:W-:Y:S01]  /*66d0*/  FADD.FTZ R9, R9, R12 ;  /* 0x0000000c09097221 */ /* 0x004fe20000010000 */
[----:B------:R-:W-:Y:S01]  /*66e0*/  FADD.FTZ R8, R8, R15 ;  /* 0x0000000f08087221 */ /* 0x000fe20000010000 */
[----:B------:R-:W-:-:S07]  /*66f0*/  FADD.FTZ R11, R11, R14 ;  /* 0x0000000e0b0b7221 */ /* 0x000fce0000010000 */
.L_x_18825:
[----:B------:R-:W-:Y:S05]  /*6700*/  BSYNC.RECONVERGENT B1 ;  /* 0x0000000000017941 */ /* 0x000fea0003800200 */
.L_x_18824:
[----:B0-2---:R-:W-:-:S07]  /*6710*/  @!P0 FADD.FTZ R10, R10, R17 ;  /* 0x000000110a0a8221 */ /* 0x005fce0000010000 */
.L_x_18823:
[----:B------:R-:W-:Y:S05]  /*6720*/  BSYNC.RECONVERGENT B0 ;  /* 0x0000000000007941 */ /* 0x000fea0003800200 */
.L_x_18822:
[----:B------:R-:W-:Y:S06]  /*6730*/  BAR.SYNC.DEFER_BLOCKING 0x0 ;  /* 0x0000000000007b1d */ /* 0x000fec0000010000 */
[----:B------:R-:W-:Y:S05]  /*6740*/  @P1 EXIT ;  /* 0x000000000000194d */ /* 0x000fea0003800000 */
[----:B------:R-:W-:Y:S01]  /*6750*/  UIMAD UR4, UR8, UR15, UR14 ;  /* 0x0000000f080472a4 */ /* 0x000fe2000f8e020e */
[----:B------:R-:W-:Y:S01]  /*6760*/  SHF.R.U32.HI R0, RZ, 0x1, R21 ;  /* 0x00000001ff007819 */ /* 0x000fe20000011615 */
[----:B------:R-:W0:Y:S01]  /*6770*/  LDCU.64 UR6, c[0x0][0x390] ;  /* 0x00007200ff0677ac */ /* 0x000e220008000a00 */
[----:B------:R-:W-:Y:S01]  /*6780*/  ISETP.NE.AND P2, PT, R31, RZ, PT ;  /* 0x000000ff1f00720c */ /* 0x000fe20003f45270 */
[----:B------:R-:W-:Y:S01]  /*6790*/  BSSY.RECONVERGENT B0, `(.L_x_18826) ;  /* 0x0000019000007945 */ /* 0x000fe20003800200 */
[----:B------:R-:W-:Y:S02]  /*67a0*/  UIMAD UR9, UR9, 0x78, URZ ;  /* 0x00000078090978a4 */ /* 0x000fe4000f8e02ff */
[----:B------:R-:W-:-:S04]  /*67b0*/  UIMAD UR4, UR4, UR13, URZ ;  /* 0x0000000d040472a4 */ /* 0x000fc8000f8e02ff */
[----:B------:R-:W-:Y:S01]  /*67c0*/  UIMAD UR4, UR4, 0x78, URZ ;  /* 0x00000078040478a4 */ /* 0x000fe2000f8e02ff */
[----:B------:R-:W-:-:S05]  /*67d0*/  IMAD.U32 R3, RZ, RZ, UR9 ;  /* 0x00000009ff037e24 */ /* 0x000fca000f8e00ff */
[----:B------:R-:W-:-:S04]  /*67e0*/  IADD3 R0, P0, P1, R0, UR4, R3 ;  /* 0x0000000400007c10 */ /* 0x000fc8000f91e003 */
[----:B------:R-:W-:Y:S02]  /*67f0*/  IADD3.X R3, PT, PT, RZ, RZ, RZ, P0, P1 ;  /* 0x000000ffff037210 */ /* 0x000fe400007e24ff */
[C---:B0-----:R-:W-:Y:S02]  /*6800*/  LEA R2, P1, R0.reuse, UR6, 0x1 ;  /* 0x0000000600027c11 */ /* 0x041fe4000f8208ff */
[----:B------:R-:W-:Y:S02]  /*6810*/  LOP3.LUT P0, RZ, R21, 0x11, RZ, 0xc0, !PT ;  /* 0x0000001115ff7812 */ /* 0x000fe4000780c0ff */
[----:B------:R-:W-:Y:S01]  /*6820*/  LEA.HI.X R3, R0, UR7, R3, 0x1, P1 ;  /* 0x0000000700037c11 */ /* 0x000fe200088f0c03 */
[----:B------:R-:W-:Y:S10]  /*6830*/  @P2 BRA `(.L_x_18827) ;  /* 0x0000000000382947 */ /* 0x000ff40003800000 */
[----:B------:R-:W-:Y:S02]  /*6840*/  F2FP.BF16.F32.PACK_AB R4, R7, R4 ;  /* 0x000000040704723e */ /* 0x000fe400000010ff */
        /* <DEDUP_REMOVED lines=13> */
.L_x_18827:
[----:B------:R-:W-:Y:S05]  /*6920*/  BSYNC.RECONVERGENT B0 ;  /* 0x0000000000007941 */ /* 0x000fea0003800200 */
.L_x_18826:
[----:B------:R-:W-:Y:S05]  /*6930*/  @P0 EXIT ;  /* 0x000000000000094d */ /* 0x000fea0003800000 */
[----:B------:R-:W-:-:S05]  /*6940*/  F2FP.BF16.F32.PACK_AB R10, RZ, R10 ;  /* 0x0000000aff0a723e */ /* 0x000fca00000010ff */
[----:B------:R-:W-:Y:S01]  /*6950*/  STG.E.U16 desc[UR18][R2.64+0xe0], R10 ;  /* 0x0000e00a02007986 */ /* 0x000fe2000c101512 */
[----:B------:R-:W-:Y:S05]  /*6960*/  EXIT ;  /* 0x000000000000794d */ /* 0x000fea0003800000 */
.L_x_18768:
[----:B------:R-:W-:Y:S01]  /*6970*/  BSSY B1, `(.L_x_18828) ;  /* 0x0000008000017945 */ /* 0x000fe20003800000 */
[----:B------:R-:W-:Y:S01]  /*6980*/  MOV R78, R4 ;  /* 0x00000004004e7202 */ /* 0x000fe20000000f00 */
[----:B------:R-:W-:Y:S01]  /*6990*/  IMAD.MOV.U32 R79, RZ, RZ, 0x1 ;  /* 0x00000001ff4f7424 */ /* 0x000fe200078e00ff */
[----:B------:R-:W-:Y:S01]  /*69a0*/  MOV R77, 0xffffffff ;  /* 0xffffffff004d7802 */ /* 0x000fe20000000f00 */
[----:B------:R-:W-:-:S07]  /*69b0*/  IMAD.MOV.U32 R80, RZ, RZ, 0x1f ;  /* 0x0000001fff507424 */ /* 0x000fce00078e00ff */
[----:B------:R-:W-:Y:S05]  /*69c0*/  WARPSYNC.COLLECTIVE R77, `(.L_x_18829) ;  /* 0x000000004d087348 */ /* 0x000fea0003c00000 */
[----:B------:R0:W1:Y:S02]  /*69d0*/  SHFL.BFLY P2, R7, R78, R79, R80 ;  /* 0x0c00004f4e077389 */ /* 0x0000640000040050 */
[----:B01----:R-:W-:Y:S05]  /*69e0*/  ENDCOLLECTIVE ;  /* 0x000000000000791b */ /* 0x003fea0003800000 */
.L_x_18829:
[----:B------:R-:W-:Y:S05]  /*69f0*/  BSYNC B1 ;  /* 0x0000000000017941 */ /* 0x000fea0003800000 */
.L_x_18828:
[----:B------:R-:W-:Y:S01]  /*6a00*/  IMAD.MOV.U32 R5, RZ, RZ, R7 ;  /* 0x000000ffff057224 */ /* 0x000fe200078e0007 */
[----:B------:R-:W-:Y:S06]  /*6a10*/  BRA `(.L_x_18830) ;  /* 0xffffffb0007c7947 */ /* 0x000fec000383ffff */
.L_x_18770:
[----:B------:R-:W-:Y:S01]  /*6a20*/  HFMA2 R79, -RZ, RZ, 0, 9.5367431640625e-07 ;  /* 0x00000010ff4f7431 */ /* 0x000fe200000001ff */
[----:B------:R-:W-:Y:S01]  /*6a30*/  BSSY B0, `(.L_x_18831) ;  /* 0x0000007000007945 */ /* 0x000fe20003800000 */
[----:B------:R-:W-:Y:S02]  /*6a40*/  IMAD.MOV.U32 R78, RZ, RZ, R63 ;  /* 0x000000ffff4e7224 */ /* 0x000fe400078e003f */
[----:B------:R-:W-:Y:S02]  /*6a50*/  IMAD.MOV.U32 R80, RZ, RZ, 0x1f ;  /* 0x0000001fff507424 */ /* 0x000fe400078e00ff */
[----:B------:R-:W-:-:S07]  /*6a60*/  IMAD.MOV.U32 R77, RZ, RZ, -0x1 ;  /* 0xffffffffff4d7424 */ /* 0x000fce00078e00ff */
[----:B-1---5:R-:W-:Y:S05]  /*6a70*/  WARPSYNC.COLLECTIVE R77, `(.L_x_18832) ;  /* 0x000000004d087348 */ /* 0x022fea0003c00000 */
[----:B------:R0:W2:Y:S02]  /*6a80*/  SHFL.BFLY P2, R7, R78, R79, R80 ;  /* 0x0c00004f4e077389 */ /* 0x0000a40000040050 */
[----:B012--5:R-:W-:Y:S05]  /*6a90*/  ENDCOLLECTIVE ;  /* 0x000000000000791b */ /* 0x027fea0003800000 */
.L_x_18832:
[----:B------:R-:W-:Y:S05]  /*6aa0*/  BSYNC B0 ;  /* 0x0000000000007941 */ /* 0x000fea0003800000 */
.L_x_18831:
[----:B------:R-:W-:Y:S01]  /*6ab0*/  MOV R10, R7 ;  /* 0x00000007000a7202 */ /* 0x000fe20000000f00 */
[----:B------:R-:W-:Y:S02]  /*6ac0*/  HFMA2 R80, -RZ, RZ, 0, 1.847743988037109375e-06 ;  /* 0x0000001fff507431 */ /* 0x000fe400000001ff */
[----:B------:R-:W-:Y:S01]  /*6ad0*/  IMAD.MOV.U32 R79, RZ, RZ, 0x8 ;  /* 0x00000008ff4f7424 */ /* 0x000fe200078e00ff */
[----:B------:R-:W-:Y:S01]  /*6ae0*/  FMNMX.FTZ R10, R10, R63, !PT ;  /* 0x0000003f0a0a7209 */ /* 0x000fe20007810000 */
[----:B------:R-:W-:-:S04]  /*6af0*/  IMAD.MOV.U32 R77, RZ, RZ, -0x1 ;  /* 0xffffffffff4d7424 */ /* 0x000fc800078e00ff */
[----:B------:R-:W-:-:S07]  /*6b00*/  IMAD.MOV.U32 R78, RZ, RZ, R10 ;  /* 0x000000ffff4e7224 */ /* 0x000fce00078e000a */
[----:B------:R-:W-:Y:S05]  /*6b10*/  WARPSYNC.COLLECTIVE R77, `(.L_x_18833) ;  /* 0x000000004d087348 */ /* 0x000fea0003c00000 */
[----:B------:R0:W1:Y:S02]  /*6b20*/  SHFL.BFLY P2, R7, R78, R79, R80 ;  /* 0x0c00004f4e077389 */ /* 0x0000640000040050 */
[----:B01----:R-:W-:Y:S05]  /*6b30*/  ENDCOLLECTIVE ;  /* 0x000000000000791b */ /* 0x003fea0003800000 */
.L_x_18833:
[----:B------:R-:W-:Y:S02]  /*6b40*/  IMAD.MOV.U32 R79, RZ, RZ, 0x4 ;  /* 0x00000004ff4f7424 */ /* 0x000fe400078e00ff */
[----:B------:R-:W-:-:S05]  /*6b50*/  IMAD.MOV.U32 R5, RZ, RZ, R7 ;  /* 0x000000ffff057224 */ /* 0x000fca00078e0007 */
[----:B------:R-:W-:-:S04]  /*6b60*/  FMNMX.FTZ R5, R10, R5, !PT ;  /* 0x000000050a057209 */ /* 0x000fc80007810000 */
[----:B------:R-:W-:-:S07]  /*6b70*/  MOV R78, R5 ;  /* 0x00000005004e7202 */ /* 0x000fce0000000f00 */
[----:B------:R-:W-:Y:S05]  /*6b80*/  WARPSYNC.COLLECTIVE R77, `(.L_x_18834) ;  /* 0x000000004d087348 */ /* 0x000fea0003c00000 */
[----:B------:R0:W1:Y:S02]  /*6b90*/  SHFL.BFLY P2, R7, R78, R79, R80 ;  /* 0x0c00004f4e077389 */ /* 0x0000640000040050 */
[----:B01----:R-:W-:Y:S05]  /*6ba0*/  ENDCOLLECTIVE ;  /* 0x000000000000791b */ /* 0x003fea0003800000 */
.L_x_18834:
[----:B------:R-:W-:Y:S02]  /*6bb0*/  IMAD.MOV.U32 R79, RZ, RZ, 0x2 ;  /* 0x00000002ff4f7424 */ /* 0x000fe400078e00ff */
[----:B------:R-:W-:-:S05]  /*6bc0*/  IMAD.MOV.U32 R12, RZ, RZ, R7 ;  /* 0x000000ffff0c7224 */ /* 0x000fca00078e0007 */
[----:B------:R-:W-:-:S04]  /*6bd0*/  FMNMX.FTZ R12, R5, R12, !PT ;  /* 0x0000000c050c7209 */ /* 0x000fc80007810000 */
[----:B------:R-:W-:-:S07]  /*6be0*/  MOV R78, R12 ;  /* 0x0000000c004e7202 */ /* 0x000fce0000000f00 */
[----:B------:R-:W-:Y:S05]  /*6bf0*/  WARPSYNC.COLLECTIVE R77, `(.L_x_18835) ;  /* 0x000000004d087348 */ /* 0x000fea0003c00000 */
[----:B------:R0:W1:Y:S02]  /*6c00*/  SHFL.BFLY P2, R7, R78, R79, R80 ;  /* 0x0c00004f4e077389 */ /* 0x0000640000040050 */
[----:B01----:R-:W-:Y:S05]  /*6c10*/  ENDCOLLECTIVE ;  /* 0x000000000000791b */ /* 0x003fea0003800000 */
.L_x_18835:
[----:B------:R-:W-:Y:S05]  /*6c20*/  BRA `(.L_x_18836) ;  /* 0xffffffb000a07947 */ /* 0x000fea000383ffff */
.L_x_18837:
        /* <DEDUP_REMOVED lines=13> */
.L_x_27590:


//--------------------- .text._ZN4vllm25paged_attention_v2_kernelI13__nv_bfloat16S1_Li112ELi16ELi128ELNS_18Fp8KVCacheDataTypeE0ELb0ELi512EEEvPfS3_PT_PKS4_PKT0_SA_ifPKiSC_iPKfiiiSE_SE_iiiii --------------------------
	.section	.text._ZN4vllm25paged_attention_v2_kernelI13__nv_bfloat16S1_Li112ELi16ELi128ELNS_18Fp8KVCacheDataTypeE0ELb0ELi512EEEvPfS3_PT_PKS4_PKT0_SA_ifPKiSC_iPKfiiiSE_SE_iiiii,"ax",@progbits
	.align	128
        .global         _ZN4vllm25paged_attention_v2_kernelI13__nv_bfloat16S1_Li112ELi16ELi128ELNS_18Fp8KVCacheDataTypeE0ELb0ELi512EEEvPfS3_PT_PKS4_PKT0_SA_ifPKiSC_iPKfiiiSE_SE_iiiii
        .type           _ZN4vllm25paged_attention_v2_kernelI13__nv_bfloat16S1_Li112ELi16ELi128ELNS_18Fp8KVCacheDataTypeE0ELb0ELi512EEEvPfS3_PT_PKS4_PKT0_SA_ifPKiSC_iPKfiiiSE_SE_iiiii,@function
        .size           _ZN4vllm25paged_attention_v2_kernelI13__nv_bfloat16S1_Li112ELi16ELi128ELNS_18Fp8KVCacheDataTypeE0ELb0ELi512EEEvPfS3_PT_PKS4_PKT0_SA_ifPKiSC_iPKfiiiSE_SE_iiiii,(.L_x_27591 - _ZN4vllm25paged_attention_v2_kernelI13__nv_bfloat16S1_Li112ELi16ELi128ELNS_18Fp8KVCacheDataTypeE0ELb0ELi512EEEvPfS3_PT_PKS4_PKT0_SA_ifPKiSC_iPKfiiiSE_SE_iiiii)
        .other          _ZN4vllm25paged_attention_v2_kernelI13__nv_bfloat16S1_Li112ELi16ELi128ELNS_18Fp8KVCacheDataTypeE0ELb0ELi512EEEvPfS3_PT_PKS4_PKT0_SA_ifPKiSC_iPKfiiiSE_SE_iiiii,@"STO_CUDA_ENTRY STV_DEFAULT"
_ZN4vllm25paged_attention_v2_kernelI13__nv_bfloat16S1_Li112ELi16ELi128ELNS_18Fp8KVCacheDataTypeE0ELb0ELi512EEEvPfS3_PT_PKS4_PKT0_SA_ifPKiSC_iPKfiiiSE_SE_iiiii:
.text._ZN4vllm25paged_attention_v2_kernelI13__nv_bfloat16S1_Li112ELi16ELi128ELNS_18Fp8KVCacheDataTypeE0ELb0ELi512EEEvPfS3_PT_PKS4_PKT0_SA_ifPKiSC_iPKfiiiSE_SE_iiiii:
        /* <DEDUP_REMOVED lines=20> */
[----:B------:R-:W4:Y:S01]  /*0140*/  S2R R23, SR_CgaCtaId ;  /* 0x0000000000177919 */ /* 0x000f220000008800 */
[----:B------:R-:W-:Y:S01]  /*0150*/  IMAD.U32 R16, RZ, RZ, UR17 ;  /* 0x00000011ff107e24 */ /* 0x000fe2000f8e00ff */
[----:B------:R-:W0:Y:S01]  /*0160*/  LDCU UR7, c[0x0][0x3dc] ;  /* 0x00007b80ff0777ac */ /* 0x000e220008000800 */
[----:B------:R-:W0:Y:S01]  /*0170*/  LDCU UR12, c[0x0][0x3b4] ;  /* 0x00007680ff0c77ac */ /* 0x000e220008000800 */
[----:B--2---:R-:W-:-:S02]  /*0180*/  UIMAD UR4, UR16, UR4, URZ ;  /* 0x00000004100472a4 */ /* 0x004fc4000f8e02ff */
[----:B---3--:R-:W-:Y:S01]  /*0190*/  UISETP.NE.U32.AND UP0, UPT, UR8, URZ, UPT ;  /* 0x000000ff0800728c */ /* 0x008fe2000bf05070 */
[----:B-1----:R-:W-:Y:S01]  /*01a0*/  MOV R3, UR19 ;  /* 0x0000001300037c02 */ /* 0x002fe20008000f00 */
[----:B------:R-:W-:Y:S02]  /*01b0*/  USHF.R.S32.HI UR5, URZ, 0x1f, UR4 ;  /* 0x0000001fff057899 */ /* 0x000fe40008011404 */
[----:B------:R-:W-:Y:S01]  /*01c0*/  UISETP.NE.AND.EX UP0, UPT, UR9, URZ, UPT, UP0 ;  /* 0x000000ff0900728c */ /* 0x000fe2000bf05300 */
[----:B------:R-:W1:Y:S01]  /*01d0*/  LDCU.64 UR10, c[0x0][0x3a0] ;  /* 0x00007400ff0a77ac */ /* 0x000e620008000a00 */
[C---:B0-----:R-:W-:Y:S02]  /*01e0*/  ISETP.GT.U32.AND P0, PT, R9.reuse, 0x1b, PT ;  /* 0x0000001b0900780c */ /* 0x041fe40003f04070 */
[----:B----4-:R-:W-:Y:S01]  /*01f0*/  IABS R11, R10 ;  /* 0x0000000a000b7213 */ /* 0x010fe20000000000 */
[----:B------:R-:W0:Y:S01]  /*0200*/  LDCU UR20, c[0x0][0x370] ;  /* 0x00006e00ff1477ac */ /* 0x000e220008000800 */
[----:B------:R-:W-:Y:S01]  /*0210*/  LOP3.LUT R28, R9, 0x1, RZ, 0xc0, !PT ;  /* 0x00000001091c7812 */ /* 0x000fe200078ec0ff */
[----:B------:R-:W2:Y:S08]  /*0220*/  LDCU UR9, c[0x0][0x3c8] ;  /* 0x00007900ff0977ac */ /* 0x000eb00008000800 */
[----:B------:R-:W3:Y:S01]  /*0230*/  @!P0 LDC.64 R4, c[0x0][0x398] ;  /* 0x0000e600ff048b82 */ /* 0x000ee20000000a00 */
[----:B------:R-:W-:-:S02]  /*0240*/  @!P0 IMAD R3, R3, 0x70, RZ ;  /* 0x0000007003038824 */ /* 0x000fc400078e02ff */
[----:B------:R-:W-:-:S05]  /*0250*/  @!P0 IMAD.SHL.U32 R0, R9, 0x4, RZ ;  /* 0x0000000409008824 */ /* 0x000fca00078e00ff */
[----:B------:R-:W-:-:S04]  /*0260*/  @!P0 IADD3 R0, P1, P2, R0, UR4, R3 ;  /* 0x0000000400008c10 */ /* 0x000fc8000fa3e003 */
[----:B------:R-:W-:Y:S01]  /*0270*/  @!P0 IADD3.X R3, PT, PT, RZ, UR5, RZ, P1, P2 ;  /* 0x00000005ff038c10 */ /* 0x000fe20008fe44ff */
[----:B------:R-:W4:Y:S01]  /*0280*/  I2F.RP R8, R11 ;  /* 0x0000000b00087306 */ /* 0x000f220000209400 */
[----:B------:R-:W1:Y:S01]  /*0290*/  @UP0 LDCU.64 UR4, c[0x0][0x3d0] ;  /* 0x00007a00ff0407ac */ /* 0x000e620008000a00 */
[----:B---3--:R-:W-:-:S04]  /*02a0*/  @!P0 LEA R2, P1, R0, R4, 0x1 ;  /* 0x0000000400028211 */ /* 0x008fc800078208ff */
[----:B------:R-:W-:-:S05]  /*02b0*/  @!P0 LEA.HI.X R3, R0, R5, R3, 0x1, P1 ;  /* 0x0000000500038211 */ /* 0x000fca00008f0c03 */
[----:B------:R-:W3:Y:S04]  /*02c0*/  @!P0 LDG.E.CONSTANT R4, desc[UR14][R2.64] ;  /* 0x0000000e02048981 */ /* 0x000ee8000c1e9900 */
[----:B------:R0:W3:Y:S01]  /*02d0*/  @!P0 LDG.E.CONSTANT R5, desc[UR14][R2.64+0x4] ;  /* 0x0000040e02058981 */ /* 0x0000e2000c1e9900 */
[----:B----4-:R-:W0:Y:S01]  /*02e0*/  MUFU.RCP R8, R8 ;  /* 0x0000000800087308 */ /* 0x010e220000001000 */
[----:B------:R-:W-:Y:S01]  /*02f0*/  PLOP3.LUT P1, PT, PT, PT, UP0, 0x80, 0x8 ;  /* 0x000000000008781c */ /* 0x000fe20003f2f008 */
[----:B-1----:R-:W-:Y:S01]  /*0300*/  @UP0 UIMAD.WIDE.U32 UR4, UR19, 0x4, UR4 ;  /* 0x00000004130408a5 */ /* 0x002fe2000f8e0004 */
[----:B------:R-:W-:-:S05]  /*0310*/  IMAD.MOV.U32 R0, RZ, RZ, RZ ;  /* 0x000000ffff007224 */ /* 0x000fca00078e00ff */
[----:B------:R-:W-:Y:S01]  /*0320*/  MOV R6, UR4 ;  /* 0x0000000400067c02 */ /* 0x000fe20008000f00 */
[----:B------:R-:W-:-:S05]  /*0330*/  IMAD.U32 R7, RZ, RZ, UR5 ;  /* 0x00000005ff077e24 */ /* 0x000fca000f8e00ff */
[----:B------:R1:W5:Y:S01]  /*0340*/  @P1 LDG.E.CONSTANT R0, desc[UR14][R6.64] ;  /* 0x0000000e06001981 */ /* 0x000362000c1e9900 */
[----:B------:R-:W-:Y:S01]  /*0350*/  UIADD3 UR4, UPT, UPT, UR13, 0xf, URZ ;  /* 0x0000000f0d047890 */ /* 0x000fe2000fffe0ff */
[----:B------:R-:W-:Y:S01]  /*0360*/  BSSY B0, `(.L_x_18838) ;  /* 0x0000182000007945 */ /* 0x000fe20003800000 */
[----:B0-----:R-:W-:Y:S01]  /*0370*/  VIADD R2, R8, 0xffffffe ;  /* 0x0ffffffe08027836 */ /* 0x001fe20000000000 */
[----:B------:R-:W-:Y:S01]  /*0380*/  ULEA UR5, UR17, 0x20, 0x5 ;  /* 0x0000002011057891 */ /* 0x000fe2000f8e28ff */
[----:B------:R-:W-:Y:S01]  /*0390*/  IMAD.MOV.U32 R26, RZ, RZ, -0x800001 ;  /* 0xff7fffffff1a7424 */ /* 0x000fe200078e00ff */
[----:B------:R-:W-:Y:S01]  /*03a0*/  USHF.R.U32.HI UR4, URZ, 0x4, UR4 ;  /* 0x00000004ff047899 */ /* 0x000fe20008011604 */
[----:B------:R0:W4:Y:S01]  /*03b0*/  F2I.FTZ.U32.TRUNC.NTZ R3, R2 ;  /* 0x0000000200037305 */ /* 0x000122000021f000 */
[----:B--2---:R-:W-:Y:S01]  /*03c0*/  UIMAD UR9, UR16, UR9, URZ ;  /* 0x00000009100972a4 */ /* 0x004fe2000f8e02ff */
[----:B-1----:R-:W-:Y:S01]  /*03d0*/  IABS R6, UR20 ;  /* 0x0000001400067c13 */ /* 0x002fe20008000000 */
[----:B------:R-:W-:-:S04]  /*03e0*/  UISETP.LT.U32.AND UP0, UPT, UR4, UR5, UPT ;  /* 0x000000050400728c */ /* 0x000fc8000bf01070 */
[----:B------:R-:W-:Y:S01]  /*03f0*/  USEL UR8, UR4, UR5, UP0 ;  /* 0x0000000504087287 */ /* 0x000fe20008000000 */
[----:B0-----:R-:W-:Y:S01]  /*0400*/  IMAD.MOV.U32 R2, RZ, RZ, RZ ;  /* 0x000000ffff027224 */ /* 0x001fe200078e00ff */
[----:B----4-:R-:W-:-:S05]  /*0410*/  IADD3 R12, PT, PT, RZ, -R3, RZ ;  /* 0x80000003ff0c7210 */ /* 0x010fca0007ffe0ff */
[----:B------:R-:W-:Y:S01]  /*0420*/  IMAD R7, R12, R11, RZ ;  /* 0x0000000b0c077224 */ /* 0x000fe200078e02ff */
[----:B------:R-:W-:-:S03]  /*0430*/  MOV R12, 0x400 ;  /* 0x00000400000c7802 */ /* 0x000fc60000000f00 */
        /* <DEDUP_REMOVED lines=19> */
[----:B0-----:R-:W-:Y:S01]  /*0570*/  VIADD R2, R6, 0xffffffe ;  /* 0x0ffffffe06027836 */ /* 0x001fe20000000000 */
[----:B------:R-:W-:-:S05]  /*0580*/  IABS R6, UR19 ;  /* 0x0000001300067c13 */ /* 0x000fca0008000000 */
[----:B------:R0:W1:Y:S02]  /*0590*/  F2I.FTZ.U32.TRUNC.NTZ R3, R2 ;  /* 0x0000000200037305 */ /* 0x000064000021f000 */
[----:B0-----:R-:W-:Y:S01]  /*05a0*/  IMAD.MOV.U32 R2, RZ, RZ, RZ ;  /* 0x000000ffff027224 */ /* 0x001fe200078e00ff */
[----:B-1----:R-:W-:-:S05]  /*05b0*/  IADD3 R7, PT, PT, RZ, -R3, RZ ;  /* 0x80000003ff077210 */ /* 0x002fca0007ffe0ff */
[----:B------:R-:W-:-:S04]  /*05c0*/  IMAD R7, R7, R8, RZ ;  /* 0x0000000807077224 */ /* 0x000fc800078e02ff */
[----:B------:R-:W-:Y:S01]  /*05d0*/  IMAD.HI.U32 R3, R3, R7, R2 ;  /* 0x0000000703037227 */ /* 0x000fe200078e0002 */
[----:B------:R-:W-:-:S03]  /*05e0*/  LEA R7, R23, R12, 0x18 ;  /* 0x0000000c17077211 */ /* 0x000fc600078ec0ff */
[----:B------:R-:W-:Y:S02]  /*05f0*/  IMAD.MOV R2, RZ, RZ, -R10 ;  /* 0x000000ffff027224 */ /* 0x000fe400078e0a0a */
[----:B------:R-:W-:-:S04]  /*0600*/  IMAD.HI.U32 R29, R3, R6, RZ ;  /* 0x00000006031d7227 */ /* 0x000fc800078e00ff */
[----:B------:R-:W-:Y:S01]  /*0610*/  IMAD R3, R29, R2, R6 ;  /* 0x000000021d037224 */ /* 0x000fe200078e0206 */
[----:B------:R-:W-:Y:S01]  /*0620*/  SHF.R.U32.HI R2, RZ, 0x1, R9 ;  /* 0x00000001ff027819 */ /* 0x000fe20000011609 */
[----:B------:R-:W-:Y:S01]  /*0630*/  IMAD R47, R28, 0x70, R7 ;  /* 0x000000701c2f7824 */ /* 0x000fe200078e0207 */
[----:B------:R-:W-:Y:S02]  /*0640*/  LOP3.LUT R7, R11, UR19, RZ, 0x3c, !PT ;  /* 0x000000130b077c12 */ /* 0x000fe4000f8e3cff */
[----:B------:R-:W-:Y:S01]  /*0650*/  ISETP.GT.U32.AND P2, PT, R8, R3, PT ;  /* 0x000000030800720c */ /* 0x000fe20003f44070 */
[----:B------:R-:W-:Y:S01]  /*0660*/  @!P0 IMAD R6, R2, 0x8, R47 ;  /* 0x0000000802068824 */ /* 0x000fe200078e022f */
[----:B------:R-:W-:-:S11]  /*0670*/  ISETP.GE.AND P3, PT, R7, RZ, PT ;  /* 0x000000ff0700720c */ /* 0x000fd60003f66270 */
[-C--:B------:R-:W-:Y:S02]  /*0680*/  @!P2 IADD3 R3, PT, PT, R3, -R8.reuse, RZ ;  /* 0x800000080303a210 */ /* 0x080fe40007ffe0ff */
[----:B------:R-:W-:Y:S02]  /*0690*/  @!P2 IADD3 R29, PT, PT, R29, 0x1, RZ ;  /* 0x000000011d1da810 */ /* 0x000fe40007ffe0ff */
[----:B------:R-:W-:Y:S02]  /*06a0*/  ISETP.GE.U32.AND P1, PT, R3, R8, PT ;  /* 0x000000080300720c */ /* 0x000fe40003f26070 */
[----:B------:R-:W-:-:S05]  /*06b0*/  SHF.R.U32.HI R3, RZ, 0x5, R9 ;  /* 0x00000005ff037819 */ /* 0x000fca0000011609 */
[----:B------:R-:W-:-:S06]  /*06c0*/  IMAD R16, R16, 0x20, R3 ;  /* 0x0000002010107824 */ /* 0x000fcc00078e0203 */
[----:B------:R-:W-:Y:S01]  /*06d0*/  @P1 VIADD R29, R29, 0x1 ;  /* 0x000000011d1d1836 */ /* 0x000fe20000000000 */
[----:B------:R-:W-:-:S04]  /*06e0*/  ISETP.GE.U32.AND P1, PT, R16, UR8, PT ;  /* 0x0000000810007c0c */ /* 0x000fc8000bf26070 */
[----:B------:R-:W-:Y:S01]  /*06f0*/  @!P3 IADD3 R29, PT, PT, RZ, -R29, RZ ;  /* 0x8000001dff1db210 */ /* 0x000fe20007ffe0ff */
[----:B---3--:R0:W-:Y:S01]  /*0700*/  @!P0 STS.64 [R6], R4 ;  /* 0x0000000406008388 */ /* 0x0081e20000000a00 */
[----:B------:R-:W-:Y:S01]  /*0710*/  BAR.SYNC.DEFER_BLOCKING 0x0 ;  /* 0x0000000000007b1d */ /* 0x000fe20000010000 */
[----:B------:R-:W-:-:S13]  /*0720*/  ISETP.NE.AND P0, PT, R11, RZ, PT ;  /* 0x000000ff0b00720c */ /* 0x000fda0003f05270 */
[----:B------:R-:W-:Y:S01]  /*0730*/  @!P0 LOP3.LUT R29, RZ, R11, RZ, 0x33, !PT ;  /* 0x0000000bff1d8212 */ /* 0x000fe200078e33ff */
[----:B0-----:R-:W-:Y:S06]  /*0740*/  @P1 BRA `(.L_x_18839) ;  /* 0x00000014000c1947 */ /* 0x001fec0003800000 */
[----:B------:R-:W0:Y:S01]  /*0750*/  S2R R30, SR_TID.X ;  /* 0x00000000001e7919 */ /* 0x000e220000002100 */
[----:B------:R-:W1:Y:S01]  /*0760*/  LDCU.64 UR4, c[0x0][0x3b8] ;  /* 0x00007700ff0477ac */ /* 0x000e620008000a00 */
[----:B------:R-:W-:Y:S01]  /*0770*/  VIADD R19, R12, 0x100 ;  /* 0x000001000c137836 */ /* 0x000fe20000000000 */
[----:B------:R-:W-:Y:S01]  /*0780*/  SHF.L.U32 R12, R2, 0x2, RZ ;  /* 0x00000002020c7819 */ /* 0x000fe200000006ff */
[----:B------:R-:W2:Y:S01]  /*0790*/  LDS.128 R24, [R47] ;  /* 0x000000002f187984 */ /* 0x000ea20000000c00 */
[----:B------:R-:W-:Y:S01]  /*07a0*/  IMAD.WIDE.U32 R16, R16, 0x4, RZ ;  /* 0x0000000410107825 */ /* 0x000fe200078e00ff */
[----:B------:R-:W-:Y:S02]  /*07b0*/  LEA R22, R3, UR6, 0x4 ;  /* 0x0000000603167c11 */ /* 0x000fe4000f8e20ff */
[----:B------:R-:W-:Y:S01]  /*07c0*/  LOP3.LUT R18, R12, 0x3c, RZ, 0xc0, !PT ;  /* 0x0000003c0c127812 */ /* 0x000fe200078ec0ff */
[----:B------:R-:W-:Y:S01]  /*07d0*/  IMAD.U32 R21, RZ, RZ, UR9 ;  /* 0x00000009ff157e24 */ /* 0x000fe2000f8e00ff */
[----:B------:R-:W-:Y:S01]  /*07e0*/  LEA R23, R23, R19, 0x18 ;  /* 0x0000001317177211 */ /* 0x000fe200078ec0ff */
[----:B------:R-:W3:Y:S01]  /*07f0*/  LDS.128 R4, [R47+0x10] ;  /* 0x000010002f047984 */ /* 0x000ee20000000c00 */
[----:B------:R-:W-:Y:S01]  /*0800*/  MOV R34, UR17 ;  /* 0x0000001100227c02 */ /* 0x000fe20008000f00 */
[----:B------:R-:W-:-:S02]  /*0810*/  IMAD.WIDE R20, R21, 0x4, R16 ;  /* 0x0000000415147825 */ /* 0x000fc400078e0210 */
[----:B------:R-:W4:Y:S02]  /*0820*/  LDS.128 R8, [R47+0x20] ;  /* 0x000020002f087984 */ /* 0x000f240000000c00 */
[----:B------:R-:W-:Y:S01]  /*0830*/  IMAD R32, R3, 0x40, R18 ;  /* 0x0000004003207824 */ /* 0x000fe200078e0212 */
[C---:B------:R-:W-:Y:S01]  /*0840*/  LOP3.LUT R3, R2.reuse, 0xf, RZ, 0xc0, !PT ;  /* 0x0000000f02037812 */ /* 0x040fe200078ec0ff */
[----:B------:R-:W4:Y:S01]  /*0850*/  LDS.128 R12, [R47+0x30] ;  /* 0x000030002f0c7984 */ /* 0x000f220000000c00 */
[----:B------:R-:W-:Y:S02]  /*0860*/  IMAD.SHL.U32 R2, R2, 0x8, RZ ;  /* 0x0000000802027824 */ /* 0x000fe400078e00ff */
[----:B------:R-:W-:Y:S01]  /*0870*/  IADD3 R32, PT, PT, R32, R23, RZ ;  /* 0x0000001720207210 */ /* 0x000fe20007ffe0ff */
[----:B------:R-:W-:Y:S01]  /*0880*/  IMAD.IADD R3, R3, 0x1, R22 ;  /* 0x0000000103037824 */ /* 0x000fe200078e0216 */
[----:B------:R-:W4:Y:S01]  /*0890*/  LDS.128 R16, [R47+0x40] ;  /* 0x000040002f107984 */ /* 0x000f220000000c00 */
[----:B------:R-:W-:-:S02]  /*08a0*/  LOP3.LUT R65, R2, 0x78, RZ, 0xc0, !PT ;  /* 0x0000007802417812 */ /* 0x000fc400078ec0ff */
[----:B0-----:R-:W-:Y:S02]  /*08b0*/  SHF.R.U32.HI R31, RZ, 0x5, R30 ;  /* 0x00000005ff1f7819 */ /* 0x001fe4000001161e */
[----:B-1----:R-:W-:Y:S01]  /*08c0*/  IADD3 R30, P0, PT, R20, UR4, RZ ;  /* 0x00000004141e7c10 */ /* 0x002fe2000ff1e0ff */
[----:B------:R-:W0:Y:S02]  /*08d0*/  LDCU UR4, c[0x0][0x3e0] ;  /* 0x00007c00ff0477ac */ /* 0x000e240008000800 */
[----:B------:R-:W-:Y:S01]  /*08e0*/  IMAD R31, R34, 0x20, R31 ;  /* 0x00000020221f7824 */ /* 0x000fe200078e021f */
[----:B------:R-:W-:Y:S02]  /*08f0*/  IADD3.X R33, PT, PT, R21, UR5, RZ, P0, !PT ;  /* 0x0000000515217c10 */ /* 0x000fe400087fe4ff */
[----:B------:R-:W1:Y:S01]  /*0900*/  LDS.128 R20, [R47+0x50] ;  /* 0x000050002f147984 */ /* 0x000e620000000c00 */
[C---:B--2---:R-:W-:Y:S01]  /*0910*/  PRMT R38, R24.reuse, 0x7632, R38 ;  /* 0x0000763218267816 */ /* 0x044fe20000000026 */
        /* <DEDUP_REMOVED lines=8> */
[----:B0-----:R-:W-:Y:S01]  /*09a0*/  IMAD R68, R29, UR4, RZ ;  /* 0x000000041d447c24 */ /* 0x001fe2000f8e02ff */
[----:B------:R0:W2:Y:S01]  /*09b0*/  LDS.128 R24, [R47+0x60] ;  /* 0x000060002f187984 */ /* 0x0000a20000000c00 */
        /* <DEDUP_REMOVED lines=24> */
[----:B0-----:R-:W-:Y:S01]  /*0b40*/  PRMT R47, R9, 0x7632, R47 ;  /* 0x00007632092f7816 */ /* 0x001fe2000000002f */
[----:B-1----:R-:W-:Y:S01]  /*0b50*/  IMAD.U32 R55, R21, 0x10000, RZ ;  /* 0x0001000015377824 */ /* 0x002fe200078e00ff */
        /* <DEDUP_REMOVED lines=13> */
[----:B--2---:R-:W-:Y:S01]  /*0c30*/  IMAD.U32 R64, R27, 0x10000, RZ ;  /* 0x000100001b407824 */ /* 0x004fe200078e00ff */
[----:B------:R-:W-:Y:S01]  /*0c40*/  PRMT R66, R25, 0x7632, R66 ;  /* 0x0000763219427816 */ /* 0x000fe20000000042 */
[C---:B------:R-:W-:Y:S01]  /*0c50*/  IMAD.U32 R63, R26.reuse, 0x10000, RZ ;  /* 0x000100001a3f7824 */ /* 0x040fe200078e00ff */
        /* <DEDUP_REMOVED lines=9> */
[C---:B------:R-:W-:Y:S01]  /*0cf0*/  VIADD R27, R3.reuse, -UR13 ;  /* 0x8000000d031b7c36 */ /* 0x040fe20008000000 */
[----:B------:R-:W-:Y:S01]  /*0d00*/  IADD3 R2, P0, PT, R68, R65, RZ ;  /* 0x0000004144027210 */ /* 0x000fe20007f1e0ff */
        /* <DEDUP_REMOVED lines=13> */
[----:B------:R-:W-:Y:S01]  /*0de0*/  MOV R26, 0xff7fffff ;  /* 0xff7fffff001a7802 */ /* 0x000fe20000000f00 */
        /* <DEDUP_REMOVED lines=12> */
[----:B------:R-:W-:-:S07]  /*0eb0*/  LEA.HI.X.SX32 R3, R68, RZ, 0x1, P0 ;  /* 0x000000ff44037211 */ /* 0x000fce00000f0eff */
.L_x_18841:
[----:B------:R-:W-:Y:S02]  /*0ec0*/  IMAD.MOV.U32 R20, RZ, RZ, R30 ;  /* 0x000000ffff147224 */ /* 0x000fe400078e001e */
[----:B------:R-:W-:-:S05]  /*0ed0*/  IMAD.MOV.U32 R21, RZ, RZ, R33 ;  /* 0x000000ffff157224 */ /* 0x000fca00078e0021 */
        /* <DEDUP_REMOVED lines=8> */
[----:B------:R-:W4:Y:S01]  /*0f60*/  LDG.E.CONSTANT R20, desc[UR14][R22.64+0x200] ;  /* 0x0002000e16147981 */ /* 0x000f22000c1e9900 */
[C---:B--2---:R-:W-:Y:S01]  /*0f70*/  IMAD.U32 R75, R74.reuse, 0x10000, RZ ;  /* 0x000100004a4b7824 */ /* 0x044fe200078e00ff */
[----:B------:R-:W-:-:S03]  /*0f80*/  PRMT R74, R74, 0x7632, R74 ;  /* 0x000076324a4a7816 */ /* 0x000fc6000000004a */
[----:B------:R-:W-:Y:S01]  /*0f90*/  FMUL.FTZ R77, R36, R75 ;  /* 0x0000004b244d7220 */ /* 0x000fe20000410000 */
[C---:B---3--:R-:W-:Y:S01]  /*0fa0*/  IMAD.U32 R75, R68.reuse, 0x10000, RZ ;  /* 0x00010000444b7824 */ /* 0x048fe200078e00ff */
[----:B------:R-:W-:-:S03]  /*0fb0*/  PRMT R68, R68, 0x7632, R68 ;  /* 0x0000763244447816 */ /* 0x000fc60000000044 */
[----:B------:R-:W-:Y:S01]  /*0fc0*/  FFMA.FTZ R21, R34, R75, R77 ;  /* 0x0000004b22157223 */ /* 0x000fe2000001004d */
[----:B------:R-:W-:Y:S01]  /*0fd0*/  SHF.L.U32 R77, R74, 0x10, RZ ;  /* 0x000000104a4d7819 */ /* 0x000fe200000006ff */
[----:B------:R-:W-:-:S04]  /*0fe0*/  IMAD.U32 R75, R68, 0x10000, RZ ;  /* 0x00010000444b7824 */ /* 0x000fc800078e00ff */
[----:B------:R-:W-:-:S04]  /*0ff0*/  FMUL.FTZ R77, R40, R77 ;  /* 0x0000004d284d7220 */ /* 0x000fc80000410000 */
[----:B------:R-:W-:Y:S01]  /*1000*/  FFMA.FTZ R75, R38, R75, R77 ;  /* 0x0000004b264b7223 */ /* 0x000fe2000001004d */
[----:B----4-:R-:W-:-:S04]  /*1010*/  IMAD.U32 R77, R20, 0x10000, RZ ;  /* 0x00010000144d7824 */ /* 0x010fc800078e00ff */
[----:B------:R-:W-:Y:S02]  /*1020*/  FFMA.FTZ R77, R4, R77, R21 ;  /* 0x0000004d044d7223 */ /* 0x000fe40000010015 */
[----:B------:R-:W2:Y:S01]  /*1030*/  LDG.E.CONSTANT R21, desc[UR14][R22.64+0x300] ;  /* 0x0003000e16157981 */ /* 0x000ea2000c1e9900 */
[----:B------:R-:W-:-:S04]  /*1040*/  PRMT R20, R20, 0x7632, R20 ;  /* 0x0000763214147816 */ /* 0x000fc80000000014 */
[----:B------:R-:W-:-:S05]  /*1050*/  SHF.L.U32 R20, R20, 0x10, RZ ;  /* 0x0000001014147819 */ /* 0x000fca00000006ff */
[----:B------:R-:W-:Y:S01]  /*1060*/  FFMA.FTZ R75, R42, R20, R75 ;  /* 0x000000142a4b7223 */ /* 0x000fe2000001004b */
[----:B--2---:R-:W-:-:S04]  /*1070*/  IMAD.U32 R20, R21, 0x10000, RZ ;  /* 0x0001000015147824 */ /* 0x004fc800078e00ff */
[----:B------:R-:W-:Y:S02]  /*1080*/  FFMA.FTZ R77, R6, R20, R77 ;  /* 0x00000014064d7223 */ /* 0x000fe4000001004d */
[----:B------:R-:W2:Y:S01]  /*1090*/  LDG.E.CONSTANT R20, desc[UR14][R22.64+0x400] ;  /* 0x0004000e16147981 */ /* 0x000ea2000c1e9900 */
[----:B------:R-:W-:-:S05]  /*10a0*/  PRMT R21, R21, 0x7632, R21 ;  /* 0x0000763215157816 */ /* 0x000fca0000000015 */
[----:B------:R-:W-:-:S04]  /*10b0*/  IMAD.U32 R21, R21, 0x10000, RZ ;  /* 0x0001000015157824 */ /* 0x000fc800078e00ff */
[----:B------:R-:W-:Y:S01]  /*10c0*/  FFMA.FTZ R75, R44, R21, R75 ;  /* 0x000000152c4b7223 */ /* 0x000fe2000001004b */
[----:B--2---:R-:W-:-:S05]  /*10d0*/  SHF.L.U32 R21, R20, 0x10, RZ ;  /* 0x0000001014157819 */ /* 0x004fca00000006ff */
[----:B------:R-:W-:Y:S02]  /*10e0*/  FFMA.FTZ R77, R8, R21, R77 ;  /* 0x00000015084d7223 */ /* 0x000fe4000001004d */
[----:B------:R-:W2:Y:S01]  /*10f0*/  LDG.E.CONSTANT R21, desc[UR14][R22.64+0x500] ;  /* 0x0005000e16157981 */ /* 0x000ea2000c1e9900 */
[----:B------:R-:W-:-:S05]  /*1100*/  PRMT R20, R20, 0x7632, R20 ;  /* 0x0000763214147816 */ /* 0x000fca0000000014 */
[----:B------:R-:W-:-:S04]  /*1110*/  IMAD.U32 R20, R20, 0x10000, RZ ;  /* 0x0001000014147824 */ /* 0x000fc800078e00ff */
[----:B------:R-:W-:Y:S01]  /*1120*/  FFMA.FTZ R75, R46, R20, R75 ;  /* 0x000000142e4b7223 */ /* 0x000fe2000001004b */
[----:B--2---:R-:W-:-:S04]  /*1130*/  IMAD.U32 R20, R21, 0x10000, RZ ;  /* 0x0001000015147824 */ /* 0x004fc800078e00ff */
        /* <DEDUP_REMOVED lines=17> */
[C---:B--2---:R-:W-:Y:S01]  /*1250*/  IMAD.U32 R21, R20.reuse, 0x10000, RZ ;  /* 0x0001000014157824 */ /* 0x044fe200078e00ff */
[----:B------:R-:W-:-:S03]  /*1260*/  PRMT R20, R20, 0x7632, R20 ;  /* 0x0000763214147816 */ /* 0x000fc60000000014 */
[----:B------:R-:W-:Y:S02]  /*1270*/  FFMA.FTZ R77, R16, R21, R77 ;  /* 0x00000015104d7223 */ /* 0x000fe4000001004d */
[----:B------:R-:W2:Y:S01]  /*1280*/  LDG.E.CONSTANT R21, desc[UR14][R22.64+0x900] ;  /* 0x0009000e16157981 */ /* 0x000ea2000c1e9900 */
[----:B------:R-:W-:-:S05]  /*1290*/  SHF.L.U32 R20, R20, 0x10, RZ ;  /* 0x0000001014147819 */ /* 0x000fca00000006ff */
[----:B------:R-:W-:Y:S02]  /*12a0*/  FFMA.FTZ R75, R56, R20, R75 ;  /* 0x00000014384b7223 */ /* 0x000fe4000001004b */
[----:B------:R-:W3:Y:S01]  /*12b0*/  LDG.E.CONSTANT R20, desc[UR14][R22.64+0xa00] ;  /* 0x000a000e16147981 */ /* 0x000ee2000c1e9900 */
[C---:B--2---:R-:W-:Y:S01]  /*12c0*/  IMAD.U32 R68, R21.reuse, 0x10000, RZ ;  /* 0x0001000015447824 */ /* 0x044fe200078e00ff */
[----:B------:R-:W-:-:S05]  /*12d0*/  PRMT R21, R21, 0x7632, R21 ;  /* 0x0000763215157816 */ /* 0x000fca0000000015 */
[----:B------:R-:W-:Y:S02]  /*12e0*/  IMAD.U32 R21, R21, 0x10000, RZ ;  /* 0x0001000015157824 */ /* 0x000fe400078e00ff */
[----:B------:R-:W-:Y:S02]  /*12f0*/  FFMA.FTZ R68, R18, R68, R77 ;  /* 0x0000004412447223 */ /* 0x000fe4000001004d */
[----:B------:R-:W-:Y:S01]  /*1300*/  FFMA.FTZ R75, R60, R21, R75 ;  /* 0x000000153c4b7223 */ /* 0x000fe2000001004b */
[----:B---3--:R-:W-:-:S05]  /*1310*/  SHF.L.U32 R21, R20, 0x10, RZ ;  /* 0x0000001014157819 */ /* 0x008fca00000006ff */
        /* <DEDUP_REMOVED lines=15> */
[----:B------:R-:W-:Y:S01]  /*1410*/  FFMA.FTZ R76, R24, R76, R75 ;  /* 0x0000004c184c7223 */ /* 0x000fe2000001004b */
[C---:B---3--:R-:W-:Y:S01]  /*1420*/  SHF.L.U32 R21, R20.reuse, 0x10, RZ ;  /* 0x0000001014157819 */ /* 0x048fe200000006ff */
[----:B------:R-:W-:Y:S02]  /*1430*/  FFMA.FTZ R74, R73, R68, R74 ;  /* 0x00000044494a7223 */ /* 0x000fe4000001004a */
[----:B------:R-:W2:Y:S02]  /*1440*/  LDG.E.CONSTANT R68, desc[UR14][R22.64+0x104] ;  /* 0x0001040e16447981 */ /* 0x000ea4000c1e9900 */
[----:B------:R-:W-:Y:S02]  /*1450*/  FFMA.FTZ R76, R63, R21, R76 ;  /* 0x000000153f4c7223 */ /* 0x000fe4000001004c */
[----:B------:R-:W3:Y:S01]  /*1460*/  LDG.E.CONSTANT R21, desc[UR14][R22.64+0x4] ;  /* 0x0000040e16157981 */ /* 0x000ee2000c1e9900 */
[----:B------:R-:W-:-:S05]  /*1470*/  PRMT R20, R20, 0x7632, R20 ;  /* 0x0000763214147816 */ /* 0x000fca0000000014 */
[----:B------:R-:W-:-:S04]  /*1480*/  IMAD.U32 R20, R20, 0x10000, RZ ;  /* 0x0001000014147824 */ /* 0x000fc800078e00ff */
[----:B------:R-:W-:-:S04]  /*1490*/  FFMA.FTZ R75, R67, R20, R74 ;  /* 0x00000014434b7223 */ /* 0x000fc8000001004a */
[----:B------:R-:W-:Y:S01]  /*14a0*/  FADD.FTZ R20, R76, R75 ;  /* 0x0000004b4c147221 */ /* 0x000fe20000010000 */
[----:B--2---:R-:W-:-:S04]  /*14b0*/  IMAD.U32 R74, R68, 0x10000, RZ ;  /* 0x00010000444a7824 */ /* 0x004fc800078e00ff */
[----:B------:R-:W-:Y:S01]  /*14c0*/  FMUL.FTZ R76, R37, R74 ;  /* 0x0000004a254c7220 */ /* 0x000fe20000410000 */
[C---:B---3--:R-:W-:Y:S02]  /*14d0*/  SHF.L.U32 R74, R21.reuse, 0x10, RZ ;  /* 0x00000010154a7819 */ /* 0x048fe400000006ff */
[----:B------:R-:W-:Y:S02]  /*14e0*/  PRMT R21, R21, 0x7632, R21 ;  /* 0x0000763215157816 */ /* 0x000fe40000000015 */
[----:B------:R-:W-:Y:S01]  /*14f0*/  PRMT R75, R68, 0x7632, R75 ;  /* 0x00007632444b7816 */ /* 0x000fe2000000004b */
[----:B------:R-:W-:Y:S02]  /*1500*/  FFMA.FTZ R68, R35, R74, R76 ;  /* 0x0000004a23447223 */ /* 0x000fe4000001004c */
[----:B------:R-:W-:Y:S02]  /*1510*/  IMAD.U32 R74, R21, 0x10000, RZ ;  /* 0x00010000154a7824 */ /* 0x000fe400078e00ff */
[----:B------:R-:W2:Y:S01]  /*1520*/  LDG.E.CONSTANT R21, desc[UR14][R22.64+0x204] ;  /* 0x0002040e16157981 */ /* 0x000ea2000c1e9900 */
[----:B------:R-:W-:-:S04]  /*1530*/  IMAD.U32 R76, R75, 0x10000, RZ ;  /* 0x000100004b4c7824 */ /* 0x000fc800078e00ff */
[----:B------:R-:W-:-:S04]  /*1540*/  FMUL.FTZ R76, R41, R76 ;  /* 0x0000004c294c7220 */ /* 0x000fc80000410000 */
[----:B------:R-:W-:Y:S01]  /*1550*/  FFMA.FTZ R74, R39, R74, R76 ;  /* 0x0000004a274a7223 */ /* 0x000fe2000001004c */
[C---:B--2---:R-:W-:Y:S02]  /*1560*/  SHF.L.U32 R75, R21.reuse, 0x10, RZ ;  /* 0x00000010154b7819 */ /* 0x044fe400000006ff */
[----:B------:R-:W-:-:S05]  /*1570*/  PRMT R21, R21, 0x7632, R21 ;  /* 0x0000763215157816 */ /* 0x000fca0000000015 */
[----:B------:R-:W-:-:S04]  /*1580*/  IMAD.U32 R21, R21, 0x10000, RZ ;  /* 0x0001000015157824 */ /* 0x000fc800078e00ff */
[----:B------:R-:W-:Y:S02]  /*1590*/  FFMA.FTZ R74, R43, R21, R74 ;  /* 0x000000152b4a7223 */ /* 0x000fe4000001004a */
[----:B------:R-:W2:Y:S01]  /*15a0*/  LDG.E.CONSTANT R21, desc[UR14][R22.64+0x304] ;  /* 0x0003040e16157981 */ /* 0x000ea2000c1e9900 */
[----:B------:R-:W-:Y:S01]  /*15b0*/  FFMA.FTZ R68, R5, R75, R68 ;  /* 0x0000004b05447223 */ /* 0x000fe20000010044 */
[C---:B--2---:R-:W-:Y:S01]  /*15c0*/  IMAD.U32 R75, R21.reuse, 0x10000, RZ ;  /* 0x00010000154b7824 */ /* 0x044fe200078e00ff */
[----:B------:R-:W-:-:S04]  /*15d0*/  PRMT R21, R21, 0x7632, R21 ;  /* 0x0000763215157816 */ /* 0x000fc80000000015 */
[----:B------:R-:W-:-:S05]  /*15e0*/  SHF.L.U32 R21, R21, 0x10, RZ ;  /* 0x0000001015157819 */ /* 0x000fca00000006ff */
[----:B------:R-:W-:Y:S02]  /*15f0*/  FFMA.FTZ R74, R45, R21, R74 ;  /* 0x000000152d4a7223 */ /* 0x000fe4000001004a */
[----:B------:R-:W2:Y:S01]  /*1600*/  LDG.E.CONSTANT R21, desc[UR14][R22.64+0x404] ;  /* 0x0004040e16157981 */ /* 0x000ea2000c1e9900 */
[----:B------:R-:W-:Y:S01]  /*1610*/  FFMA.FTZ R68, R7, R75, R68 ;  /* 0x0000004b07447223 */ /* 0x000fe20000010044 */
[C---:B--2---:R-:W-:Y:S01]  /*1620*/  IMAD.U32 R75, R21.reuse, 0x10000, RZ ;  /* 0x00010000154b7824 */ /* 0x044fe200078e00ff */
[----:B------:R-:W-:-:S05]  /*1630*/  PRMT R21, R21, 0x7632, R21 ;  /* 0x0000763215157816 */ /* 0x000fca0000000015 */
[----:B------:R-:W-:-:S04]  /*1640*/  IMAD.U32 R21, R21, 0x10000, RZ ;  /* 0x0001000015157824 */ /* 0x000fc800078e00ff */
[----:B------:R-:W-:Y:S02]  /*1650*/  FFMA.FTZ R74, R47, R21, R74 ;  /* 0x000000152f4a7223 */ /* 0x000fe4000001004a */
[----:B------:R-:W2:Y:S01]  /*1660*/  LDG.E.CONSTANT R21, desc[UR14][R22.64+0x504] ;  /* 0x0005040e16157981 */ /* 0x000ea2000c1e9900 */
        /* <DEDUP_REMOVED lines=38> */
[----:B------:R-:W-:-:S03]  /*18d0*/  PRMT R74, R74, 0x7632, R74 ;  /* 0x000076324a4a7816 */ /* 0x000fc6000000004a */
[----:B------:R-:W-:Y:S02]  /*18e0*/  FFMA.FTZ R68, R59, R75, R68 ;  /* 0x0000004b3b447223 */ /* 0x000fe40000010044 */
[----:B------:R-:W2:Y:S01]  /*18f0*/  LDG.E.CONSTANT R75, desc[UR14][R22.64+0xc04] ;  /* 0x000c040e164b7981 */ /* 0x000ea2000c1e9900 */
[----:B------:R-:W-:-:S04]  /*1900*/  IMAD.U32 R74, R74, 0x10000, RZ ;  /* 0x000100004a4a7824 */ /* 0x000fc800078e00ff */
[----:B------:R-:W-:Y:S02]  /*1910*/  FFMA.FTZ R21, R72, R74, R21 ;  /* 0x0000004a48157223 */ /* 0x000fe40000010015 */
[----:B------:R-:W3:Y:S01]  /*1920*/  LDG.E.CONSTANT R74, desc[UR14][R22.64+0xd04] ;  /* 0x000d040e164a7981 */ /* 0x000ee2000c1e9900 */
[----:B------:R-:W-:Y:S01]  /*1930*/  UMOV UR4, 0xffffffff ;  /* 0xffffffff00047882 */ /* 0x000fe20000000000 */
[----:B------:R-:W-:Y:S02]  /*1940*/  ISETP.NE.AND P1, PT, R28, RZ, PT ;  /* 0x000000ff1c00720c */ /* 0x000fe40003f25270 */
[----:B-----5:R-:W-:Y:S01]  /*1950*/  FSETP.NEU.FTZ.AND P0, PT, R0, RZ, PT ;  /* 0x000000ff0000720b */ /* 0x020fe20003f1d000 */
[C---:B--2---:R-:W-:Y:S01]  /*1960*/  IMAD.U32 R76, R75.reuse, 0x10000, RZ ;  /* 0x000100004b4c7824 */ /* 0x044fe200078e00ff */
[----:B------:R-:W-:-:S04]  /*1970*/  PRMT R75, R75, 0x7632, R75 ;  /* 0x000076324b4b7816 */ /* 0x000fc8000000004b */
[----:B------:R-:W-:Y:S01]  /*1980*/  SHF.L.U32 R75, R75, 0x10, RZ ;  /* 0x000000104b4b7819 */ /* 0x000fe200000006ff */
[----:B------:R-:W-:-:S04]  /*1990*/  FFMA.FTZ R77, R25, R76, R68 ;  /* 0x0000004c194d7223 */ /* 0x000fc80000010044 */
[----:B------:R-:W-:Y:S01]  /*19a0*/  FFMA.FTZ R68, R66, R75, R21 ;  /* 0x0000004b42447223 */ /* 0x000fe20000010015 */
[C---:B---3--:R-:W-:Y:S01]  /*19b0*/  IMAD.U32 R21, R74.reuse, 0x10000, RZ ;  /* 0x000100004a157824 */ /* 0x048fe200078e00ff */
[----:B------:R-:W-:-:S03]  /*19c0*/  PRMT R74, R74, 0x7632, R74 ;  /* 0x000076324a4a7816 */ /* 0x000fc6000000004a */
[----:B------:R-:W-:Y:S02]  /*19d0*/  FFMA.FTZ R21, R64, R21, R77 ;  /* 0x0000001540157223 */ /* 0x000fe4000001004d */
[----:B------:R-:W-:Y:S02]  /*19e0*/  IMAD.U32 R74, R74, 0x10000, RZ ;  /* 0x000100004a4a7824 */ /* 0x000fe400078e00ff */
[----:B------:R-:W-:Y:S02]  /*19f0*/  FADD.FTZ R21, R21, R20 ;  /* 0x0000001415157221 */ /* 0x000fe40000010000 */
[----:B------:R-:W-:-:S04]  /*1a00*/  FFMA.FTZ R68, R69, R74, R68 ;  /* 0x0000004a45447223 */ /* 0x000fc80000010044 */
[----:B------:R-:W-:Y:S01]  /*1a10*/  FADD.FTZ R23, R68, R21 ;  /* 0x0000001544177221 */ /* 0x000fe20000010000 */
[----:B------:R-:W-:Y:S06]  /*1a20*/  BRA.DIV UR4, `(.L_x_18840) ;  /* 0x0000004204f47947 */ /* 0x000fec000b800000 */
[----:B------:R0:W1:Y:S02]  /*1a30*/  SHFL.BFLY PT, R68, R23, 0x1, 0x1f ;  /* 0x0c201f0017447f89 */ /* 0x00006400000e0000 */
.L_x_18888:
[----:B------:R-:W-:Y:S01]  /*1a40*/  IADD3 R20, PT, PT, R27, 0x1, RZ ;  /* 0x000000011b147810 */ /* 0x000fe20007ffe0ff */
[----:B-1----:R-:W-:Y:S01]  /*1a50*/  FADD.FTZ R68, R23, R68 ;  /* 0x0000004417447221 */ /* 0x002fe20000010000 */
[----:B------:R-:W-:Y:S01]  /*1a60*/  VIADD R31, R31, 0x4 ;  /* 0x000000041f1f7836 */ /* 0x000fe20000000000 */
[----:B------:R-:W-:Y:S02]  /*1a70*/  IADD3 R27, PT, PT, R27, 0x40, RZ ;  /* 0x000000401b1b7810 */ /* 0x000fe40007ffe0ff */
[----:B------:R-:W-:Y:S01]  /*1a80*/  I2FP.F32.S32 R21, R20 ;  /* 0x0000001400157245 */ /* 0x000fe20000201400 */
[C---:B------:R-:W-:Y:S02]  /*1a90*/  @!P1 VIADD R20, R65.reuse, 0xffffffff ;  /* 0xffffffff41149836 */ /* 0x040fe40000000000 */
[----:B------:R-:W-:Y:S02]  /*1aa0*/  VIADD R65, R65, 0x40 ;  /* 0x0000004041417836 */ /* 0x000fe40000000000 */
[----:B------:R-:W-:Y:S01]  /*1ab0*/  FMUL.FTZ R21, R21, R0 ;  /* 0x0000000015157220 */ /* 0x000fe20000410000 */
[----:B------:R-:W-:-:S04]  /*1ac0*/  ISETP.GE.OR P2, PT, R20, UR13, P1 ;  /* 0x0000000d14007c0c */ /* 0x000fc80008f46670 */
[----:B------:R-:W-:Y:S02]  /*1ad0*/  FSEL R21, R21, RZ, P0 ;  /* 0x000000ff15157208 */ /* 0x000fe40000000000 */
[----:B------:R-:W-:-:S03]  /*1ae0*/  @!P1 ISETP.GE.AND P0, PT, R20, UR13, PT ;  /* 0x0000000d14009c0c */ /* 0x000fc6000bf06270 */
[----:B0-----:R-:W-:-:S05]  /*1af0*/  FFMA.FTZ R23, R68, UR12, R21 ;  /* 0x0000000c44177c23 */ /* 0x001fca0008010015 */
[----:B------:R-:W-:Y:S02]  /*1b00*/  @!P1 FSEL R21, R23, RZ, !P0 ;  /* 0x000000ff17159208 */ /* 0x000fe40004000000 */
[----:B------:R-:W-:Y:S02]  /*1b10*/  IADD3 R30, P0, PT, R30, 0x10, RZ ;  /* 0x000000101e1e7810 */ /* 0x000fe40007f1e0ff */
[----:B------:R-:W-:Y:S01]  /*1b20*/  @!P2 FMNMX.FTZ R26, R26, R23, !PT ;  /* 0x000000171a1aa209 */ /* 0x000fe20007810000 */
[----:B------:R0:W-:Y:S01]  /*1b30*/  @!P1 STS [R32], R21 ;  /* 0x0000001520009388 */ /* 0x0001e20000000800 */
[----:B------:R-:W-:Y:S01]  /*1b40*/  ISETP.GE.U32.AND P1, PT, R31, UR8, PT ;  /* 0x000000081f007c0c */ /* 0x000fe2000bf26070 */
[----:B------:R-:W-:Y:S01]  /*1b50*/  IMAD.X R33, RZ, RZ, R33, P0 ;  /* 0x000000ffff217224 */ /* 0x000fe200000e0621 */
[----:B0-----:R-:W-:-:S11]  /*1b60*/  IADD3 R32, PT, PT, R32, 0x100, RZ ;  /* 0x0000010020207810 */ /* 0x001fd60007ffe0ff */
[----:B------:R-:W-:Y:S05]  /*1b70*/  @!P1 BRA `(.L_x_18841) ;  /* 0xfffffff000d09947 */ /* 0x000fea000383ffff */
.L_x_18839:
[----:B------:R-:W-:Y:S05]  /*1b80*/  BSYNC B0 ;  /* 0x0000000000007941 */ /* 0x000fea0003800000 */
.L_x_18838:
[----:B------:R-:W0:Y:S01]  /*1b90*/  S2R R15, SR_TID.X ;  /* 0x00000000000f7919 */ /* 0x000e220000002100 */
[----:B------:R-:W-:Y:S02]  /*1ba0*/  UIMAD UR4, UR17, -0x20, UR8 ;  /* 0xffffffe0110478a4 */ /* 0x000fe4000f8e0208 */
[----:B------:R-:W-:Y:S01]  /*1bb0*/  IMAD.U32 R3, RZ, RZ, UR17 ;  /* 0x00000011ff037e24 */ /* 0x000fe2000f8e00ff */
[----:B------:R-:W-:Y:S01]  /*1bc0*/  MOV R4, 0x400 ;  /* 0x0000040000047802 */ /* 0x000fe20000000f00 */
[----:B------:R-:W1:Y:S02]  /*1bd0*/  S2R R2, SR_CgaCtaId ;  /* 0x0000000000027919 */ /* 0x000e640000008800 */
[----:B------:R-:W-:Y:S01]  /*1be0*/  IMAD.SHL.U32 R3, R3, 0x200, RZ ;  /* 0x0000020003037824 */ /* 0x000fe200078e00ff */
[----:B------:R-:W-:Y:S01]  /*1bf0*/  MOV R8, UR4 ;  /* 0x0000000400087c02 */ /* 0x000fe20008000f00 */
[----:B------:R-:W-:-:S04]  /*1c00*/  UMOV UR4, 0xffffffff ;  /* 0xffffffff00047882 */ /* 0x000fc80000000000 */
[----:B------:R-:W-:-:S05]  /*1c10*/  IMAD R8, R8, 0x10, R3 ;  /* 0x0000001008087824 */ /* 0x000fca00078e0203 */
[----:B------:R-:W-:-:S05]  /*1c20*/  VIMNMX R8, PT, PT, R8, UR13, PT ;  /* 0x0000000d08087c48 */ /* 0x000fca000bfe0100 */
[----:B------:R-:W-:Y:S01]  /*1c30*/  IMAD.IADD R6, R8, 0x1, -R3 ;  /* 0x0000000108067824 */ /* 0x000fe200078e0a03 */
[----:B0-----:R-:W-:Y:S02]  /*1c40*/  SHF.R.U32.HI R14, RZ, 0x5, R15 ;  /* 0x00000005ff0e7819 */ /* 0x001fe4000001160f */
[----:B-----5:R-:W-:Y:S01]  /*1c50*/  LOP3.LUT R0, R15, 0x1f, RZ, 0xc0, !PT ;  /* 0x0000001f0f007812 */ /* 0x020fe200078ec0ff */
        /* <DEDUP_REMOVED lines=8> */
.L_x_18894:
[----:B------:R-:W-:Y:S01]  /*1ce0*/  IADD3 R5, PT, PT, R4, 0xe0, RZ ;  /* 0x000000e004057810 */ /* 0x000fe20007ffe0ff */
[----:B------:R-:W-:Y:S05]  /*1cf0*/  WARPSYNC.ALL ;  /* 0x0000000000007948 */ /* 0x000fea0003800000 */
[----:B------:R-:W-:Y:S02]  /*1d00*/  ISETP.NE.AND P3, PT, R0, RZ, PT ;  /* 0x000000ff0000720c */ /* 0x000fe40003f65270 */
[----:B-1----:R-:W-:Y:S02]  /*1d10*/  LEA R5, R2, R5, 0x18 ;  /* 0x0000000502057211 */ /* 0x002fe400078ec0ff */
[----:B--2---:R-:W-:-:S03]  /*1d20*/  FMNMX.FTZ R68, R7, R68, !PT ;  /* 0x0000004407447209 */ /* 0x004fc60007810000 */
[----:B------:R-:W-:-:S06]  /*1d30*/  IMAD R9, R14, 0x4, R5 ;  /* 0x000000040e097824 */ /* 0x000fcc00078e0205 */
[----:B------:R-:W-:Y:S01]  /*1d40*/  @!P3 STS [R9], R68 ;  /* 0x000000440900b388 */ /* 0x000fe20000000800 */
[----:B------:R-:W-:Y:S01]  /*1d50*/  BAR.SYNC.DEFER_BLOCKING 0x0 ;  /* 0x0000000000007b1d */ /* 0x000fe20000010000 */
[C---:B------:R-:W-:Y:S01]  /*1d60*/  ISETP.GT.U32.AND P2, PT, R0.reuse, 0x3, PT ;  /* 0x000000030000780c */ /* 0x040fe20003f44070 */
[----:B------:R-:W-:Y:S01]  /*1d70*/  IMAD R10, R0, 0x4, R5 ;  /* 0x00000004000a7824 */ /* 0x000fe200078e0205 */
[----:B------:R-:W-:Y:S01]  /*1d80*/  MOV R11, 0xff7fffff ;  /* 0xff7fffff000b7802 */ /* 0x000fe20000000f00 */
[----:B0-----:R-:W-:Y:S01]  /*1d90*/  IMAD.MOV.U32 R7, RZ, RZ, RZ ;  /* 0x000000ffff077224 */ /* 0x001fe200078e00ff */
        /* <DEDUP_REMOVED lines=15> */
[----:B------:R-:W-:Y:S01]  /*1e90*/  ISETP.NE.AND P0, PT, R7, 0x180, PT ;  /* 0x000001800700780c */ /* 0x000fe20003f05270 */
[----:B------:R-:W-:Y:S01]  /*1ea0*/  IMAD.MOV.U32 R7, RZ, RZ, RZ ;  /* 0x000000ffff077224 */ /* 0x000fe200078e00ff */
        /* <DEDUP_REMOVED lines=10> */
.L_x_18847:
        /* <DEDUP_REMOVED lines=11> */
.L_x_18846:
[----:B------:R-:W-:Y:S05]  /*2000*/  BSYNC.RECONVERGENT B1 ;  /* 0x0000000000017941 */ /* 0x000fea0003800200 */
.L_x_18845:
        /* <DEDUP_REMOVED lines=12> */
.L_x_18850:
        /* <DEDUP_REMOVED lines=100> */
.L_x_18849:
[----:B------:R-:W-:Y:S05]  /*2710*/  BSYNC.RECONVERGENT B1 ;  /* 0x0000000000017941 */ /* 0x000fea0003800200 */
.L_x_18848:
        /* <DEDUP_REMOVED lines=55> */
.L_x_18852:
[----:B------:R-:W-:Y:S05]  /*2a90*/  BSYNC.RECONVERGENT B1 ;  /* 0x0000000000017941 */ /* 0x000fea0003800200 */
.L_x_18851:
        /* <DEDUP_REMOVED lines=26> */
.L_x_18844:
[----:B------:R-:W-:Y:S05]  /*2c40*/  BSYNC.RECONVERGENT B0 ;  /* 0x0000000000007941 */ /* 0x000fea0003800200 */
.L_x_18843:
        /* <DEDUP_REMOVED lines=24> */
[----:B------:R-:W-:-:S03]  /*2dd0*/  IMAD.IADD R9, R10, 0x1, -R3 ;  /* 0x000000010a097824 */ /* 0x000fc600078e0a03 */
        /* <DEDUP_REMOVED lines=10> */
[----:B------:R-:W-:-:S03]  /*2e80*/  LEA R16, R2, R11, 0x18 ;  /* 0x0000000b02107211 */ /* 0x000fc600078ec0ff */
[----:B------:R-:W-:Y:S01]  /*2e90*/  IMAD.MOV R12, RZ, RZ, -R12 ;  /* 0x000000ffff0c7224 */ /* 0x000fe200078e0a0c */
[----:B------:R-:W-:Y:S02]  /*2ea0*/  LOP3.LUT R10, R9, 0x180, RZ, 0xc0, !PT ;  /* 0x00000180090a7812 */ /* 0x000fe400078ec0ff */
[----:B------:R-:W-:-:S03]  /*2eb0*/  LEA R11, R15, R16, 0x2 ;  /* 0x000000100f0b7211 */ /* 0x000fc600078e10ff */
[----:B------:R-:W-:-:S07]  /*2ec0*/  IMAD.IADD R9, R10, 0x1, R15 ;  /* 0x000000010a097824 */ /* 0x000fce00078e020f */
.L_x_18857:
[----:B------:R-:W1:Y:S01]  /*2ed0*/  LDS R13, [R11] ;  /* 0x000000000b0d7984 */ /* 0x000e620000000800 */
[----:B------:R-:W-:-:S05]  /*2ee0*/  VIADD R12, R12, 0x1 ;  /* 0x000000010c0c7836 */ /* 0x000fca0000000000 */
[----:B------:R-:W-:Y:S01]  /*2ef0*/  ISETP.NE.AND P0, PT, R12, RZ, PT ;  /* 0x000000ff0c00720c */ /* 0x000fe20003f05270 */
[----:B-1----:R-:W-:-:S05]  /*2f00*/  FMUL.FTZ R10, R13, R8 ;  /* 0x000000080d0a7220 */ /* 0x002fca0000410000 */
[----:B------:R1:W-:Y:S02]  /*2f10*/  STS [R11], R10 ;  /* 0x0000000a0b007388 */ /* 0x0003e40000000800 */
[----:B-1----:R-:W-:-:S05]  /*2f20*/  IADD3 R11, PT, PT, R11, 0x200, RZ ;  /* 0x000002000b0b7810 */ /* 0x002fca0007ffe0ff */
[----:B------:R-:W-:Y:S05]  /*2f30*/  @P0 BRA `(.L_x_18857) ;  /* 0xfffffffc00e40947 */ /* 0x000fea000383ffff */
.L_x_18856:
[----:B------:R-:W-:Y:S05]  /*2f40*/  BSYNC.RECONVERGENT B1 ;  /* 0x0000000000017941 */ /* 0x000fea0003800200 */
.L_x_18855:
        /* <DEDUP_REMOVED lines=12> */
.L_x_18860:
        /* <DEDUP_REMOVED lines=52> */
.L_x_18859:
[----:B------:R-:W-:Y:S05]  /*3350*/  BSYNC.RECONVERGENT B1 ;  /* 0x0000000000017941 */ /* 0x000fea0003800200 */
.L_x_18858:
        /* <DEDUP_REMOVED lines=31> */
.L_x_18862:
[----:B------:R-:W-:Y:S05]  /*3550*/  BSYNC.RECONVERGENT B1 ;  /* 0x0000000000017941 */ /* 0x000fea0003800200 */
.L_x_18861:
        /* <DEDUP_REMOVED lines=14> */
.L_x_18854:
[----:B------:R-:W-:Y:S05]  /*3640*/  BSYNC.RECONVERGENT B0 ;  /* 0x0000000000007941 */ /* 0x000fea0003800200 */
.L_x_18853:
[----:B------:R-:W-:Y:S01]  /*3650*/  BAR.SYNC.DEFER_BLOCKING 0x0 ;  /* 0x0000000000007b1d */ /* 0x000fe20000010000 */
[----:B------:R-:W-:Y:S01]  /*3660*/  ISETP.NE.AND P0, PT, R15, RZ, PT ;  /* 0x000000ff0f00720c */ /* 0x000fe20003f05270 */
[----:B--2---:R-:W-:-:S04]  /*3670*/  IMAD.U32 R9, RZ, RZ, UR17 ;  /* 0x00000011ff097e24 */ /* 0x004fc8000f8e00ff */
[----:B------:R-:W2:Y:S01]  /*3680*/  LDCU UR21, c[0x0][0x3dc] ;  /* 0x00007b80ff1577ac */ /* 0x000ea20008000800 */
[----:B------:R-:W-:Y:S01]  /*3690*/  BSSY.RECONVERGENT B0, `(.L_x_18863) ;  /* 0x0000015000007945 */ /* 0x000fe20003800200 */
[----:B------:R-:W-:Y:S01]  /*36a0*/  LEA R30, R9, R14, 0x5 ;  /* 0x0000000e091e7211 */ /* 0x000fe200078e28ff */
[----:B------:R-:W3:Y:S05]  /*36b0*/  LDCU.64 UR22, c[0x0][0x3a8] ;  /* 0x00007500ff1677ac */ /* 0x000eea0008000a00 */
[----:B------:R-:W-:Y:S05]  /*36c0*/  @P0 BRA `(.L_x_18864) ;  /* 0x0000000000440947 */ /* 0x000fea0003800000 */
[----:B------:R-:W4:Y:S01]  /*36d0*/  LDCU.128 UR4, c[0x0][0x380] ;  /* 0x00007000ff0477ac */ /* 0x000f220008000c00 */
[----:B------:R-:W-:-:S04]  /*36e0*/  UIMAD UR10, UR16, UR20, UR19 ;  /* 0x00000014100a72a4 */ /* 0x000fc8000f8e0213 */
[----:B------:R-:W-:-:S04]  /*36f0*/  UIMAD UR10, UR10, UR18, URZ ;  /* 0x000000120a0a72a4 */ /* 0x000fc8000f8e02ff */
[----:B------:R-:W-:-:S04]  /*3700*/  UIADD3 UR11, UP0, UPT, UR10, UR17, URZ ;  /* 0x000000110a0b7290 */ /* 0x000fc8000ff1e0ff */
[----:B------:R-:W-:Y:S02]  /*3710*/  USHF.L.U32 UR10, UR11, 0x2, URZ ;  /* 0x000000020b0a7899 */ /* 0x000fe400080006ff */
[----:B------:R-:W-:Y:S02]  /*3720*/  UIADD3.X UR12, UPT, UPT, URZ, URZ, URZ, UP0, !UPT ;  /* 0x000000ffff0c7290 */ /* 0x000fe400087fe4ff */
[----:B----4-:R-:W-:Y:S02]  /*3730*/  UIADD3 UR6, UP0, UPT, UR10, UR6, URZ ;  /* 0x000000060a067290 */ /* 0x010fe4000ff1e0ff */
[----:B------:R-:W-:Y:S02]  /*3740*/  USHF.L.U64.HI UR11, UR11, 0x2, UR12 ;  /* 0x000000020b0b7899 */ /* 0x000fe4000801020c */
[----:B------:R-:W-:Y:S02]  /*3750*/  UIADD3 UR4, UP1, UPT, UR10, UR4, URZ ;  /* 0x000000040a047290 */ /* 0x000fe4000ff3e0ff */
[----:B------:R-:W-:Y:S01]  /*3760*/  UIADD3.X UR7, UPT, UPT, UR11, UR7, URZ, UP0, !UPT ;  /* 0x000000070b077290 */ /* 0x000fe200087fe4ff */
[----:B-1----:R-:W-:Y:S01]  /*3770*/  IMAD.U32 R8, RZ, RZ, UR6 ;  /* 0x00000006ff087e24 */ /* 0x002fe2000f8e00ff */
[----:B------:R-:W-:-:S02]  /*3780*/  UIADD3.X UR5, UPT, UPT, UR11, UR5, URZ, UP1, !UPT ;  /* 0x000000050b057290 */ /* 0x000fc40008ffe4ff */
[----:B------:R-:W-:Y:S02]  /*3790*/  IMAD.U32 R10, RZ, RZ, UR4 ;  /* 0x00000004ff0a7e24 */ /* 0x000fe4000f8e00ff */
[----:B------:R-:W-:Y:S02]  /*37a0*/  MOV R9, UR7 ;  /* 0x0000000700097c02 */ /* 0x000fe40008000f00 */
[----:B------:R-:W-:-:S03]  /*37b0*/  IMAD.U32 R11, RZ, RZ, UR5 ;  /* 0x00000005ff0b7e24 */ /* 0x000fc6000f8e00ff */
[----:B0-----:R4:W-:Y:S04]  /*37c0*/  STG.E desc[UR14][R8.64], R5 ;  /* 0x0000000508007986 */ /* 0x0019e8000c10190e */
[----:B------:R4:W-:Y:S02]  /*37d0*/  STG.E desc[UR14][R10.64], R7 ;  /* 0x000000070a007986 */ /* 0x0009e4000c10190e */
.L_x_18864:
[----:B--23--:R-:W-:Y:S05]  /*37e0*/  BSYNC.RECONVERGENT B0 ;  /* 0x0000000000007941 */ /* 0x00cfea0003800200 */
.L_x_18863:
[----:B------:R-:W-:Y:S01]  /*37f0*/  ISETP.GE.U32.AND P0, PT, R30, UR8, PT ;  /* 0x000000081e007c0c */ /* 0x000fe2000bf06070 */
[----:B------:R-:W-:Y:S01]  /*3800*/  BSSY.RECONVERGENT B0, `(.L_x_18865) ;  /* 0x00001f1000007945 */ /* 0x000fe20003800200 */
[----:B------:R-:W-:Y:S02]  /*3810*/  CS2R R16, SRZ ;  /* 0x0000000000107805 */ /* 0x000fe4000001ff00 */
[----:B------:R-:W-:Y:S02]  /*3820*/  CS2R R18, SRZ ;  /* 0x0000000000127805 */ /* 0x000fe4000001ff00 */
[----:B------:R-:W-:Y:S01]  /*3830*/  CS2R R20, SRZ ;  /* 0x0000000000147805 */ /* 0x000fe2000001ff00 */
[----:B------:R-:W-:-:S06]  /*3840*/  IMAD.MOV.U32 R22, RZ, RZ, RZ ;  /* 0x000000ffff167224 */ /* 0x000fcc00078e00ff */
[----:B------:R-:W-:Y:S05]  /*3850*/  @P0 BRA `(.L_x_18866) ;  /* 0x0000001c00ac0947 */ /* 0x000fea0003800000 */
[----:B------:R-:W2:Y:S01]  /*3860*/  LDCU UR5, c[0x0][0x3e0] ;  /* 0x00007c00ff0577ac */ /* 0x000ea20008000800 */
[C---:B-1--4-:R-:W-:Y:S01]  /*3870*/  IMAD.WIDE.U32 R6, R30.reuse, 0x4, RZ ;  /* 0x000000041e067825 */ /* 0x052fe200078e00ff */
[----:B------:R-:W-:Y:S02]  /*3880*/  MOV R9, UR9 ;  /* 0x0000000900097c02 */ /* 0x000fe40008000f00 */
[----:B------:R-:W-:Y:S01]  /*3890*/  CS2R R16, SRZ ;  /* 0x0000000000107805 */ /* 0x000fe2000001ff00 */
[----:B------:R-:W1:Y:S01]  /*38a0*/  LDCU.64 UR6, c[0x0][0x3b8] ;  /* 0x00007700ff0677ac */ /* 0x000e620008000a00 */
[----:B0-----:R-:W-:Y:S01]  /*38b0*/  IMAD.SHL.U32 R5, R15, 0x20, RZ ;  /* 0x000000200f057824 */ /* 0x001fe200078e00ff */
[----:B------:R-:W-:Y:S01]  /*38c0*/  IADD3 R25, PT, PT, R30, 0x1, RZ ;  /* 0x000000011e197810 */ /* 0x000fe20007ffe0ff */
[----:B------:R-:W-:Y:S01]  /*38d0*/  IMAD.WIDE R6, R9, 0x4, R6 ;  /* 0x0000000409067825 */ /* 0x000fe200078e0206 */
[----:B------:R-:W-:Y:S01]  /*38e0*/  UIADD3 UR4, UPT, UPT, UR13, 0xf, URZ ;  /* 0x0000000f0d047890 */ /* 0x000fe2000fffe0ff */
[----:B------:R-:W-:-:S02]  /*38f0*/  CS2R R18, SRZ ;  /* 0x0000000000127805 */ /* 0x000fc4000001ff00 */
[----:B------:R-:W-:Y:S01]  /*3900*/  LOP3.LUT R5, R5, 0x20, RZ, 0xe2, !PT ;  /* 0x0000002005057812 */ /* 0x000fe200078ee2ff */
[----:B------:R-:W-:Y:S01]  /*3910*/  VIADD R9, R4, 0x100 ;  /* 0x0000010004097836 */ /* 0x000fe20000000000 */
[----:B------:R-:W-:Y:S01]  /*3920*/  SHF.L.U32 R4, R15, 0x3, RZ ;  /* 0x000000030f047819 */ /* 0x000fe200000006ff */
[C---:B------:R-:W-:Y:S01]  /*3930*/  IMAD R3, R14.reuse, 0x10, R3 ;  /* 0x000000100e037824 */ /* 0x040fe200078e0203 */
[----:B------:R-:W-:Y:S01]  /*3940*/  USHF.R.U32.HI UR4, URZ, 0x4, UR4 ;  /* 0x00000004ff047899 */ /* 0x000fe20008011604 */
[----:B------:R-:W-:Y:S01]  /*3950*/  IMAD R5, R14, 0x40, R5 ;  /* 0x000000400e057824 */ /* 0x000fe200078e0205 */
[----:B------:R-:W-:Y:S02]  /*3960*/  LEA R2, R2, R9, 0x18 ;  /* 0x0000000902027211 */ /* 0x000fe400078ec0ff */
[----:B------:R-:W-:Y:S02]  /*3970*/  CS2R R20, SRZ ;  /* 0x0000000000147805 */ /* 0x000fe4000001ff00 */
[----:B------:R-:W-:Y:S01]  /*3980*/  LOP3.LUT R24, R4, 0x8, RZ, 0xc0, !PT ;  /* 0x0000000804187812 */ /* 0x000fe200078ec0ff */
[----:B------:R-:W-:Y:S01]  /*3990*/  IMAD.MOV.U32 R22, RZ, RZ, RZ ;  /* 0x000000ffff167224 */ /* 0x000fe200078e00ff */
[----:B------:R-:W-:Y:S01]  /*39a0*/  IADD3 R23, PT, PT, R5, 0x10, R2 ;  /* 0x0000001005177810 */ /* 0x000fe20007ffe002 */
[----:B--2---:R-:W-:Y:S01]  /*39b0*/  IMAD R2, R29, UR5, RZ ;  /* 0x000000051d027c24 */ /* 0x004fe2000f8e02ff */
[----:B-1----:R-:W-:Y:S01]  /*39c0*/  IADD3 R26, P0, PT, R6, UR6, RZ ;  /* 0x00000006061a7c10 */ /* 0x002fe2000ff1e0ff */
[----:B------:R-:W-:Y:S01]  /*39d0*/  VIADD R30, R30, -UR4 ;  /* 0x800000041e1e7c36 */ /* 0x000fe20008000000 */
[----:B------:R-:W-:-:S02]  /*39e0*/  IADD3 R24, PT, PT, R3, 0x3, R24 ;  /* 0x0000000303187810 */ /* 0x000fc40007ffe018 */
[----:B------:R-:W-:Y:S02]  /*39f0*/  IADD3.X R27, PT, PT, R7, UR7, RZ, P0, !PT ;  /* 0x00000007071b7c10 */ /* 0x000fe400087fe4ff */
[----:B------:R-:W-:Y:S02]  /*3a00*/  LOP3.LUT R29, R4, 0xf8, RZ, 0xc0, !PT ;  /* 0x000000f8041d7812 */ /* 0x000fe400078ec0ff */
[----:B------:R-:W-:-:S07]  /*3a10*/  SHF.R.S32.HI R3, RZ, 0x1f, R2 ;  /* 0x0000001fff037819 */ /* 0x000fce0000011402 */
.L_x_18881:
[----:B------:R-:W2:Y:S04]  /*3a20*/  LDG.E.CONSTANT R5, desc[UR14][R26.64] ;  /* 0x0000000e1a057981 */ /* 0x000ea8000c1e9900 */
[----:B------:R-:W0:Y:S01]  /*3a30*/  LDS.128 R8, [R23] ;  /* 0x0000000017087984 */ /* 0x000e220000000c00 */
[----:B------:R-:W-:Y:S01]  /*3a40*/  BSSY.RECONVERGENT B1, `(.L_x_18867) ;  /* 0x0000047000017945 */ /* 0x000fe20003800200 */
[----:B0-----:R-:W-:Y:S01]  /*3a50*/  F2FP.BF16.F32.PACK_AB R59, R9, R8 ;  /* 0x00000008093b723e */ /* 0x001fe200000010ff */
[----:B--2---:R-:W-:-:S03]  /*3a60*/  IMAD.WIDE R4, R5, UR21, R2 ;  /* 0x0000001505047c25 */ /* 0x004fc6000f8e0202 */
        /* <DEDUP_REMOVED lines=16> */
[----:B0-----:R-:W-:Y:S01]  /*3b70*/  F2FP.BF16.F32.PACK_AB R5, R5, R4 ;  /* 0x000000040505723e */ /* 0x001fe200000010ff */
[----:B------:R-:W-:-:S02]  /*3b80*/  VIADD R4, R24, 0xfffffffd ;  /* 0xfffffffd18047836 */ /* 0x000fc40000000000 */
        /* <DEDUP_REMOVED lines=50> */
.L_x_18868:
[----:B------:R-:W-:Y:S05]  /*3eb0*/  BSYNC.RECONVERGENT B1 ;  /* 0x0000000000017941 */ /* 0x000fea0003800200 */
.L_x_18867:
[----:B-----5:R-:W-:Y:S01]  /*3ec0*/  HFMA2.BF16_V2 R8, R5, R58, -RZ ;  /* 0x0000003a05087231 */ /* 0x020fe200003000ff */
[----:B------:R-:W-:Y:S01]  /*3ed0*/  MOV R7, R59 ;  /* 0x0000003b00077202 */ /* 0x000fe20000000f00 */
[----:B------:R-:W-:Y:S01]  /*3ee0*/  IMAD.MOV.U32 R6, RZ, RZ, R13 ;  /* 0x000000ffff067224 */ /* 0x000fe200078e000d */
[----:B------:R-:W-:Y:S03]  /*3ef0*/  BSSY.RECONVERGENT B1, `(.L_x_18869) ;  /* 0x000002e000017945 */ /* 0x000fe60003800200 */
[----:B------:R-:W-:Y:S02]  /*3f00*/  HFMA2.BF16_V2 R58, R7, R56, -RZ ;  /* 0x00000038073a7231 */ /* 0x000fe400003000ff */
[----:B------:R-:W-:Y:S01]  /*3f10*/  HMUL2.BF16_V2 R12, R6, R57 ;  /* 0x00000039060c7232 */ /* 0x000fe20000200000 */
[C---:B------:R-:W-:Y:S01]  /*3f20*/  PRMT R9, R8.reuse, 0x7632, R9 ;  /* 0x0000763208097816 */ /* 0x040fe20000000009 */
[----:B------:R-:W-:-:S03]  /*3f30*/  IMAD.U32 R8, R8, 0x10000, RZ ;  /* 0x0001000008087824 */ /* 0x000fc600078e00ff */
[C---:B------:R-:W-:Y:S01]  /*3f40*/  PRMT R13, R12.reuse, 0x7632, R13 ;  /* 0x000076320c0d7816 */ /* 0x040fe2000000000d */
[----:B------:R-:W-:Y:S01]  /*3f50*/  IMAD.U32 R57, R9, 0x10000, RZ ;  /* 0x0001000009397824 */ /* 0x000fe200078e00ff */
[----:B------:R-:W-:Y:S02]  /*3f60*/  SHF.L.U32 R56, R12, 0x10, RZ ;  /* 0x000000100c387819 */ /* 0x000fe400000006ff */
[C---:B------:R-:W-:Y:S01]  /*3f70*/  PRMT R9, R58.reuse, 0x7610, R9 ;  /* 0x000076103a097816 */ /* 0x040fe20000000009 */
[----:B------:R-:W-:Y:S01]  /*3f80*/  IMAD.U32 R13, R13, 0x10000, RZ ;  /* 0x000100000d0d7824 */ /* 0x000fe200078e00ff */
[----:B------:R-:W-:Y:S01]  /*3f90*/  PRMT R12, R58, 0x7632, R12 ;  /* 0x000076323a0c7816 */ /* 0x000fe2000000000c */
[----:B------:R-:W-:Y:S02]  /*3fa0*/  FADD.FTZ R8, R8, R57 ;  /* 0x0000003908087221 */ /* 0x000fe40000010000 */
[----:B------:R-:W-:Y:S01]  /*3fb0*/  FADD.FTZ R13, R56, R13 ;  /* 0x0000000d380d7221 */ /* 0x000fe20000010000 */
[----:B------:R-:W-:Y:S01]  /*3fc0*/  IMAD.U32 R9, R9, 0x10000, RZ ;  /* 0x0001000009097824 */ /* 0x000fe200078e00ff */
[----:B------:R-:W-:Y:S01]  /*3fd0*/  SHF.L.U32 R12, R12, 0x10, RZ ;  /* 0x000000100c0c7819 */ /* 0x000fe200000006ff */
        /* <DEDUP_REMOVED lines=31> */
.L_x_18870:
[----:B------:R-:W-:Y:S05]  /*41d0*/  BSYNC.RECONVERGENT B1 ;  /* 0x0000000000017941 */ /* 0x000fea0003800200 */
.L_x_18869:
[----:B------:R-:W-:Y:S02]  /*41e0*/  HFMA2.BF16_V2 R53, R6, R53, -RZ ;  /* 0x0000003506357231 */ /* 0x000fe400003000ff */
[----:B------:R-:W-:Y:S01]  /*41f0*/  HMUL2.BF16_V2 R54, R5, R54 ;  /* 0x0000003605367232 */ /* 0x000fe20000200000 */
[----:B------:R-:W-:Y:S01]  /*4200*/  F2FP.BF16.F32.PACK_AB R56, R11, R10 ;  /* 0x0000000a0b38723e */ /* 0x000fe200000010ff */
[----:B------:R-:W-:Y:S01]  /*4210*/  FADD.FTZ R10, R8, R13 ;  /* 0x0000000d080a7221 */ /* 0x000fe20000010000 */
[----:B------:R-:W-:Y:S01]  /*4220*/  FADD.FTZ R9, R9, R12 ;  /* 0x0000000c09097221 */ /* 0x000fe20000010000 */
[----:B------:R-:W-:Y:S01]  /*4230*/  HFMA2.BF16_V2 R46, R7, R46, -RZ ;  /* 0x0000002e072e7231 */ /* 0x000fe200003000ff */
[C---:B------:R-:W-:Y:S01]  /*4240*/  PRMT R8, R54.reuse, 0x7610, R8 ;  /* 0x0000761036087816 */ /* 0x040fe20000000008 */
[----:B------:R-:W-:Y:S01]  /*4250*/  BSSY.RECONVERGENT B1, `(.L_x_18871) ;  /* 0x000003e000017945 */ /* 0x000fe20003800200 */
[----:B------:R-:W-:Y:S01]  /*4260*/  PRMT R11, R54, 0x7632, R11 ;  /* 0x00007632360b7816 */ /* 0x000fe2000000000b */
[----:B------:R-:W-:Y:S01]  /*4270*/  FADD.FTZ R9, R10, R9 ;  /* 0x000000090a097221 */ /* 0x000fe20000010000 */
[----:B------:R-:W-:-:S02]  /*4280*/  PRMT R12, R53, 0x7610, R12 ;  /* 0x00007610350c7816 */ /* 0x000fc4000000000c */
[----:B------:R-:W-:Y:S01]  /*4290*/  PRMT R13, R53, 0x7632, R13 ;  /* 0x00007632350d7816 */ /* 0x000fe2000000000d */
[----:B------:R-:W-:Y:S01]  /*42a0*/  IMAD.U32 R53, R8, 0x10000, RZ ;  /* 0x0001000008357824 */ /* 0x000fe200078e00ff */
[----:B------:R-:W-:Y:S01]  /*42b0*/  SHF.L.U32 R12, R12, 0x10, RZ ;  /* 0x000000100c0c7819 */ /* 0x000fe200000006ff */
[----:B------:R-:W-:Y:S02]  /*42c0*/  IMAD.MOV.U32 R8, RZ, RZ, R56 ;  /* 0x000000ffff087224 */ /* 0x000fe400078e0038 */
[----:B------:R-:W-:Y:S02]  /*42d0*/  IMAD.U32 R13, R13, 0x10000, RZ ;  /* 0x000100000d0d7824 */ /* 0x000fe400078e00ff */
[----:B------:R-:W-:Y:S02]  /*42e0*/  IMAD.U32 R54, R11, 0x10000, RZ ;  /* 0x000100000b367824 */ /* 0x000fe400078e00ff */
[C---:B------:R-:W-:Y:S02]  /*42f0*/  HMUL2.BF16_V2 R11, R8.reuse, R55 ;  /* 0x00000037080b7232 */ /* 0x040fe40000200000 */
[--C-:B------:R-:W-:Y:S01]  /*4300*/  FADD.FTZ R55, R12, R13.reuse ;  /* 0x0000000d0c377221 */ /* 0x100fe20000010000 */
[----:B------:R-:W-:Y:S01]  /*4310*/  HMUL2.BF16_V2 R47, R8, R47 ;  /* 0x0000002f082f7232 */ /* 0x000fe20000200000 */
[C---:B------:R-:W-:Y:S01]  /*4320*/  PRMT R13, R46.reuse, 0x7610, R13 ;  /* 0x000076102e0d7816 */ /* 0x040fe2000000000d */
        /* <DEDUP_REMOVED lines=48> */
.L_x_18872:
[----:B------:R-:W-:Y:S05]  /*4630*/  BSYNC.RECONVERGENT B1 ;  /* 0x0000000000017941 */ /* 0x000fea0003800200 */
.L_x_18871:
[----:B------:R-:W-:Y:S02]  /*4640*/  HFMA2.BF16_V2 R48, R5, R48, -RZ ;  /* 0x0000003005307231 */ /* 0x000fe400003000ff */
[----:B------:R-:W-:Y:S02]  /*4650*/  HMUL2.BF16_V2 R11, R6, R49 ;  /* 0x00000031060b7232 */ /* 0x000fe40000200000 */
[----:B------:R-:W-:Y:S02]  /*4660*/  HFMA2.BF16_V2 R13, R7, R50, -RZ ;  /* 0x00000032070d7231 */ /* 0x000fe400003000ff */
[----:B------:R-:W-:Y:S01]  /*4670*/  FADD.FTZ R16, R9, R16 ;  /* 0x0000001009107221 */ /* 0x000fe20000010000 */
[----:B------:R-:W-:Y:S01]  /*4680*/  HMUL2.BF16_V2 R51, R8, R51 ;  /* 0x0000003308337232 */ /* 0x000fe20000200000 */
[----:B------:R-:W-:Y:S01]  /*4690*/  BSSY.RECONVERGENT B1, `(.L_x_18873) ;  /* 0x0000033000017945 */ /* 0x000fe20003800200 */
[C---:B------:R-:W-:Y:S01]  /*46a0*/  PRMT R12, R11.reuse, 0x7632, R12 ;  /* 0x000076320b0c7816 */ /* 0x040fe2000000000c */
[----:B------:R-:W-:-:S02]  /*46b0*/  IMAD.U32 R47, R11, 0x10000, RZ ;  /* 0x000100000b2f7824 */ /* 0x000fc400078e00ff */
[----:B------:R-:W-:Y:S01]  /*46c0*/  FADD.FTZ R17, R56, R17 ;  /* 0x0000001138117221 */ /* 0x000fe20000010000 */
[C---:B------:R-:W-:Y:S02]  /*46d0*/  PRMT R9, R48.reuse, 0x7610, R9 ;  /* 0x0000761030097816 */ /* 0x040fe40000000009 */
[----:B------:R-:W-:Y:S02]  /*46e0*/  PRMT R10, R48, 0x7632, R10 ;  /* 0x00007632300a7816 */ /* 0x000fe4000000000a */
[----:B------:R-:W-:Y:S02]  /*46f0*/  SHF.L.U32 R9, R9, 0x10, RZ ;  /* 0x0000001009097819 */ /* 0x000fe400000006ff */
[C---:B------:R-:W-:Y:S01]  /*4700*/  PRMT R46, R13.reuse, 0x7632, R46 ;  /* 0x000076320d2e7816 */ /* 0x040fe2000000002e */
[----:B------:R-:W-:Y:S01]  /*4710*/  IMAD.U32 R10, R10, 0x10000, RZ ;  /* 0x000100000a0a7824 */ /* 0x000fe200078e00ff */
[----:B------:R-:W-:Y:S01]  /*4720*/  SHF.L.U32 R12, R12, 0x10, RZ ;  /* 0x000000100c0c7819 */ /* 0x000fe200000006ff */
[----:B------:R-:W-:-:S02]  /*4730*/  IMAD.U32 R13, R13, 0x10000, RZ ;  /* 0x000100000d0d7824 */ /* 0x000fc400078e00ff */
[--C-:B------:R-:W-:Y:S01]  /*4740*/  FADD.FTZ R11, R9, R10.reuse ;  /* 0x0000000a090b7221 */ /* 0x100fe20000010000 */
[----:B------:R-:W-:Y:S01]  /*4750*/  PRMT R10, R51, 0x7632, R10 ;  /* 0x00007632330a7816 */ /* 0x000fe2000000000a */
[----:B------:R-:W-:Y:S02]  /*4760*/  IMAD.U32 R46, R46, 0x10000, RZ ;  /* 0x000100002e2e7824 */ /* 0x000fe400078e00ff */
        /* <DEDUP_REMOVED lines=37> */
.L_x_18874:
[----:B------:R-:W-:Y:S05]  /*49c0*/  BSYNC.RECONVERGENT B1 ;  /* 0x0000000000017941 */ /* 0x000fea0003800200 */
.L_x_18873:
        /* <DEDUP_REMOVED lines=10> */
[----:B------:R-:W-:Y:S01]  /*4a70*/  IMAD.U32 R42, R42, 0x10000, RZ ;  /* 0x000100002a2a7824 */ /* 0x000fe200078e00ff */
[----:B------:R-:W-:Y:S02]  /*4a80*/  PRMT R12, R52, 0x7632, R12 ;  /* 0x00007632340c7816 */ /* 0x000fe4000000000c */
[----:B------:R-:W-:Y:S01]  /*4a90*/  PRMT R46, R45, 0x7632, R46 ;  /* 0x000076322d2e7816 */ /* 0x000fe2000000002e */
[----:B------:R-:W-:Y:S01]  /*4aa0*/  IMAD.U32 R11, R11, 0x10000, RZ ;  /* 0x000100000b0b7824 */ /* 0x000fe200078e00ff */
[----:B------:R-:W-:Y:S01]  /*4ab0*/  SHF.L.U32 R12, R12, 0x10, RZ ;  /* 0x000000100c0c7819 */ /* 0x000fe200000006ff */
[----:B------:R-:W-:Y:S01]  /*4ac0*/  FADD.FTZ R42, R47, R42 ;  /* 0x0000002a2f2a7221 */ /* 0x000fe20000010000 */
[----:B------:R-:W-:Y:S01]  /*4ad0*/  SHF.L.U32 R45, R45, 0x10, RZ ;  /* 0x000000102d2d7819 */ /* 0x000fe200000006ff */
[----:B------:R-:W-:Y:S02]  /*4ae0*/  IMAD.U32 R46, R46, 0x10000, RZ ;  /* 0x000100002e2e7824 */ /* 0x000fe400078e00ff */
[----:B------:R-:W-:Y:S01]  /*4af0*/  FADD.FTZ R13, R11, R12 ;  /* 0x0000000c0b0d7221 */ /* 0x000fe20000010000 */
[----:B------:R-:W-:Y:S01]  /*4b00*/  PRMT R11, R43, 0x7610, R11 ;  /* 0x000076102b0b7816 */ /* 0x000fe2000000000b */
[----:B------:R-:W-:Y:S01]  /*4b10*/  FADD.FTZ R46, R45, R46 ;  /* 0x0000002e2d2e7221 */ /* 0x000fe20000010000 */
[----:B------:R-:W-:Y:S01]  /*4b20*/  PRMT R12, R43, 0x7632, R12 ;  /* 0x000076322b0c7816 */ /* 0x000fe2000000000c */
[----:B------:R-:W-:-:S02]  /*4b30*/  FADD.FTZ R13, R13, R42 ;  /* 0x0000002a0d0d7221 */ /* 0x000fc40000010000 */
[----:B------:R-:W-:Y:S01]  /*4b40*/  IMAD.U32 R11, R11, 0x10000, RZ ;  /* 0x000100000b0b7824 */ /* 0x000fe200078e00ff */
[----:B------:R-:W-:Y:S01]  /*4b50*/  SHF.L.U32 R12, R12, 0x10, RZ ;  /* 0x000000100c0c7819 */ /* 0x000fe200000006ff */
        /* <DEDUP_REMOVED lines=9> */
[----:B------:R-:W-:Y:S02]  /*4bf0*/  ISETP.GE.AND P5, PT, R43, UR13, PT ;  /* 0x0000000d2b007c0c */ /* 0x000fe4000bfa6270 */
[----:B------:R-:W-:-:S02]  /*4c00*/  IADD3 R43, PT, PT, R24, -0x2, RZ ;  /* 0xfffffffe182b7810 */ /* 0x000fc40007ffe0ff */
[----:B------:R-:W-:Y:S02]  /*4c10*/  PRMT R42, R41, 0x7632, R42 ;  /* 0x00007632292a7816 */ /* 0x000fe4000000002a */
        /* <DEDUP_REMOVED lines=19> */
.L_x_18876:
[----:B------:R-:W-:Y:S05]  /*4d50*/  BSYNC.RECONVERGENT B1 ;  /* 0x0000000000017941 */ /* 0x000fea0003800200 */
.L_x_18875:
[----:B------:R-:W-:Y:S02]  /*4d60*/  HFMA2.BF16_V2 R44, R5, R44, -RZ ;  /* 0x0000002c052c7231 */ /* 0x000fe400003000ff */
[----:B------:R-:W-:Y:S02]  /*4d70*/  HMUL2.BF16_V2 R41, R6, R41 ;  /* 0x0000002906297232 */ /* 0x000fe40000200000 */
[----:B------:R-:W-:Y:S02]  /*4d80*/  HFMA2.BF16_V2 R43, R7, R31, -RZ ;  /* 0x0000001f072b7231 */ /* 0x000fe400003000ff */
[----:B------:R-:W-:Y:S01]  /*4d90*/  FADD.FTZ R11, R11, R12 ;  /* 0x0000000c0b0b7221 */ /* 0x000fe20000010000 */
[----:B------:R-:W-:Y:S01]  /*4da0*/  BSSY.RECONVERGENT B1, `(.L_x_18877) ;  /* 0x0000025000017945 */ /* 0x000fe20003800200 */
[----:B------:R-:W-:Y:S01]  /*4db0*/  FADD.FTZ R12, R13, R46 ;  /* 0x0000002e0d0c7221 */ /* 0x000fe20000010000 */
[----:B------:R-:W-:Y:S02]  /*4dc0*/  PRMT R42, R41, 0x7632, R42 ;  /* 0x00007632292a7816 */ /* 0x000fe4000000002a */
[----:B------:R-:W-:-:S02]  /*4dd0*/  PRMT R13, R44, 0x7610, R13 ;  /* 0x000076102c0d7816 */ /* 0x000fc4000000000d */
        /* <DEDUP_REMOVED lines=33> */
.L_x_18878:
[----:B------:R-:W-:Y:S05]  /*4ff0*/  BSYNC.RECONVERGENT B1 ;  /* 0x0000000000017941 */ /* 0x000fea0003800200 */
.L_x_18877:
        /* <DEDUP_REMOVED lines=8> */
[----:B------:R-:W-:Y:S01]  /*5080*/  FADD.FTZ R13, R13, R46 ;  /* 0x0000002e0d0d7221 */ /* 0x000fe20000010000 */
[----:B------:R-:W-:-:S02]  /*5090*/  IMAD.U32 R44, R44, 0x10000, RZ ;  /* 0x000100002c2c7824 */ /* 0x000fc400078e00ff */
[----:B------:R-:W-:Y:S01]  /*50a0*/  FADD.FTZ R42, R41, R42 ;  /* 0x0000002a292a7221 */ /* 0x000fe20000010000 */
[----:B------:R-:W-:Y:S01]  /*50b0*/  PRMT R41, R34, 0x7632, R41 ;  /* 0x0000763222297816 */ /* 0x000fe20000000029 */
[----:B------:R-:W-:Y:S01]  /*50c0*/  FADD.FTZ R12, R12, R11 ;  /* 0x0000000b0c0c7221 */ /* 0x000fe20000010000 */
[----:B------:R-:W-:Y:S01]  /*50d0*/  SHF.L.U32 R34, R34, 0x10, RZ ;  /* 0x0000001022227819 */ /* 0x000fe200000006ff */
[----:B------:R-:W-:Y:S01]  /*50e0*/  FADD.FTZ R42, R13, R42 ;  /* 0x0000002a0d2a7221 */ /* 0x000fe20000010000 */
[----:B------:R-:W-:Y:S02]  /*50f0*/  HMUL2.BF16_V2 R13, R8, R32 ;  /* 0x00000020080d7232 */ /* 0x000fe40000200000 */
[----:B------:R-:W-:Y:S01]  /*5100*/  HFMA2.BF16_V2 R32, R7, R35, -RZ ;  /* 0x0000002307207231 */ /* 0x000fe200003000ff */
[----:B------:R-:W-:Y:S01]  /*5110*/  PRMT R33, R31, 0x7632, R33 ;  /* 0x000076321f217816 */ /* 0x000fe20000000021 */
[----:B------:R-:W-:Y:S02]  /*5120*/  IMAD.U32 R41, R41, 0x10000, RZ ;  /* 0x0001000029297824 */ /* 0x000fe400078e00ff */
[----:B------:R-:W-:Y:S01]  /*5130*/  FADD.FTZ R43, R43, R44 ;  /* 0x0000002c2b2b7221 */ /* 0x000fe20000010000 */
[----:B------:R-:W-:Y:S01]  /*5140*/  SHF.L.U32 R31, R31, 0x10, RZ ;  /* 0x000000101f1f7819 */ /* 0x000fe200000006ff */
[----:B------:R-:W-:Y:S01]  /*5150*/  BSSY.RECONVERGENT B1, `(.L_x_18879) ;  /* 0x0000039000017945 */ /* 0x000fe20003800200 */
[----:B------:R-:W-:Y:S01]  /*5160*/  FADD.FTZ R41, R34, R41 ;  /* 0x0000002922297221 */ /* 0x000fe20000010000 */
[----:B------:R-:W-:-:S02]  /*5170*/  IMAD.U32 R44, R33, 0x10000, RZ ;  /* 0x00010000212c7824 */ /* 0x000fc400078e00ff */
[----:B------:R-:W-:Y:S02]  /*5180*/  HMUL2.BF16_V2 R34, R8, R36 ;  /* 0x0000002408227232 */ /* 0x000fe40000200000 */
        /* <DEDUP_REMOVED lines=25> */
[----:B------:R-:W-:Y:S01]  /*5320*/  ISETP.GE.AND P6, PT, R4, UR13, PT ;  /* 0x0000000d04007c0c */ /* 0x000fe2000bfc6270 */
[----:B------:R-:W-:Y:S01]  /*5330*/  VIADD R4, R24, 0x4 ;  /* 0x0000000418047836 */ /* 0x000fe20000000000 */
[----:B------:R-:W-:Y:S01]  /*5340*/  ISETP.GE.AND P4, PT, R10, UR13, PT ;  /* 0x0000000d0a007c0c */ /* 0x000fe2000bf86270 */
[C---:B------:R-:W-:Y:S01]  /*5350*/  VIADD R10, R24.reuse, 0x2 ;  /* 0x00000002180a7836 */ /* 0x040fe20000000000 */
[----:B------:R-:W-:Y:S02]  /*5360*/  ISETP.GE.AND P5, PT, R9, UR13, PT ;  /* 0x0000000d09007c0c */ /* 0x000fe4000bfa6270 */
[C---:B------:R-:W-:Y:S02]  /*5370*/  IADD3 R9, PT, PT, R24.reuse, 0x1, RZ ;  /* 0x0000000118097810 */ /* 0x040fe40007ffe0ff */
[----:B------:R-:W-:-:S02]  /*5380*/  IADD3 R11, PT, PT, R24, 0x3, RZ ;  /* 0x00000003180b7810 */ /* 0x000fc40007ffe0ff */
[----:B------:R-:W-:Y:S02]  /*5390*/  ISETP.GE.AND P0, PT, R4, UR13, PT ;  /* 0x0000000d04007c0c */ /* 0x000fe4000bf06270 */
[----:B------:R-:W-:Y:S02]  /*53a0*/  ISETP.GE.AND P3, PT, R9, UR13, PT ;  /* 0x0000000d09007c0c */ /* 0x000fe4000bf66270 */
[----:B------:R-:W-:Y:S02]  /*53b0*/  ISETP.GE.AND P2, PT, R10, UR13, PT ;  /* 0x0000000d0a007c0c */ /* 0x000fe4000bf46270 */
[----:B------:R-:W-:Y:S02]  /*53c0*/  ISETP.GE.AND P1, PT, R11, UR13, PT ;  /* 0x0000000d0b007c0c */ /* 0x000fe4000bf26270 */
[----:B------:R-:W-:Y:S02]  /*53d0*/  SEL R4, R37, RZ, !P6 ;  /* 0x000000ff25047207 */ /* 0x000fe40007000000 */
        /* <DEDUP_REMOVED lines=16> */
.L_x_18880:
[----:B------:R-:W-:Y:S05]  /*54e0*/  BSYNC.RECONVERGENT B1 ;  /* 0x0000000000017941 */ /* 0x000fea0003800200 */
.L_x_18879:
        /* <DEDUP_REMOVED lines=8> */
[----:B------:R-:W-:Y:S01]  /*5570*/  SHF.L.U32 R6, R6, 0x10, RZ ;  /* 0x0000001006067819 */ /* 0x000fe200000006ff */
[----:B------:R-:W-:Y:S01]  /*5580*/  IMAD.X R27, RZ, RZ, R27, P1 ;  /* 0x000000ffff1b7224 */ /* 0x000fe200008e061b */
[C---:B------:R-:W-:Y:S01]  /*5590*/  PRMT R5, R4.reuse, 0x7632, R5 ;  /* 0x0000763204057816 */ /* 0x040fe20000000005 */
[----:B------:R-:W-:Y:S01]  /*55a0*/  IMAD.U32 R7, R7, 0x10000, RZ ;  /* 0x0001000007077824 */ /* 0x000fe200078e00ff */
[----:B------:R-:W-:-:S02]  /*55b0*/  SHF.L.U32 R11, R4, 0x10, RZ ;  /* 0x00000010040b7819 */ /* 0x000fc400000006ff */
[----:B------:R-:W-:Y:S01]  /*55c0*/  PRMT R4, R10, 0x7632, R4 ;  /* 0x000076320a047816 */ /* 0x000fe20000000004 */
[----:B------:R-:W-:Y:S01]  /*55d0*/  IMAD.U32 R12, R5, 0x10000, RZ ;  /* 0x00010000050c7824 */ /* 0x000fe200078e00ff */
[C---:B------:R-:W-:Y:S01]  /*55e0*/  PRMT R8, R39.reuse, 0x7610, R8 ;  /* 0x0000761027087816 */ /* 0x040fe20000000008 */
[----:B------:R-:W-:Y:S01]  /*55f0*/  FADD.FTZ R6, R6, R7 ;  /* 0x0000000706067221 */ /* 0x000fe20000010000 */
[----:B------:R-:W-:Y:S01]  /*5600*/  PRMT R9, R39, 0x7632, R9 ;  /* 0x0000763227097816 */ /* 0x000fe20000000009 */
[----:B------:R-:W-:Y:S01]  /*5610*/  IMAD.U32 R5, R4, 0x10000, RZ ;  /* 0x0001000004057824 */ /* 0x000fe200078e00ff */
[----:B------:R-:W-:Y:S01]  /*5620*/  IADD3 R4, PT, PT, R25, 0x3, RZ ;  /* 0x0000000319047810 */ /* 0x000fe20007ffe0ff */
[----:B------:R-:W-:Y:S01]  /*5630*/  FADD.FTZ R11, R11, R12 ;  /* 0x0000000c0b0b7221 */ /* 0x000fe20000010000 */
[----:B------:R-:W-:Y:S01]  /*5640*/  SHF.L.U32 R8, R8, 0x10, RZ ;  /* 0x0000001008087819 */ /* 0x000fe200000006ff */
[----:B------:R-:W-:Y:S01]  /*5650*/  IMAD.U32 R9, R9, 0x10000, RZ ;  /* 0x0001000009097824 */ /* 0x000fe200078e00ff */
[----:B------:R-:W-:Y:S01]  /*5660*/  ISETP.GE.U32.AND P0, PT, R4, UR8, PT ;  /* 0x0000000804007c0c */ /* 0x000fe2000bf06070 */
[----:B------:R-:W-:Y:S01]  /*5670*/  FADD.FTZ R6, R11, R6 ;  /* 0x000000060b067221 */ /* 0x000fe20000010000 */
[----:B------:R-:W-:Y:S01]  /*5680*/  SHF.L.U32 R10, R10, 0x10, RZ ;  /* 0x000000100a0a7819 */ /* 0x000fe200000006ff */
[----:B------:R-:W-:Y:S01]  /*5690*/  FADD.FTZ R9, R8, R9 ;  /* 0x0000000908097221 */ /* 0x000fe20000010000 */
[----:B------:R-:W-:-:S02]  /*56a0*/  IADD3 R25, PT, PT, R25, 0x4, RZ ;  /* 0x0000000419197810 */ /* 0x000fc40007ffe0ff */
[----:B------:R-:W-:Y:S01]  /*56b0*/  IADD3 R23, PT, PT, R23, 0x100, RZ ;  /* 0x0000010017177810 */ /* 0x000fe20007ffe0ff */
[----:B------:R-:W-:Y:S01]  /*56c0*/  FADD.FTZ R5, R10, R5 ;  /* 0x000000050a057221 */ /* 0x000fe20000010000 */
[----:B------:R-:W-:-:S04]  /*56d0*/  FADD.FTZ R6, R6, R9 ;  /* 0x0000000906067221 */ /* 0x000fc80000010000 */
[----:B------:R-:W-:-:S04]  /*56e0*/  FADD.FTZ R5, R6, R5 ;  /* 0x0000000506057221 */ /* 0x000fc80000010000 */
[----:B------:R-:W-:Y:S01]  /*56f0*/  FADD.FTZ R22, R5, R22 ;  /* 0x0000001605167221 */ /* 0x000fe20000010000 */
[----:B------:R-:W-:Y:S06]  /*5700*/  @!P0 BRA `(.L_x_18881) ;  /* 0xffffffe000c48947 */ /* 0x000fec000383ffff */
.L_x_18866:
[----:B------:R-:W-:Y:S05]  /*5710*/  BSYNC.RECONVERGENT B0 ;  /* 0x0000000000007941 */ /* 0x000fea0003800200 */
.L_x_18865:
[----:B------:R-:W2:Y:S01]  /*5720*/  SHFL.BFLY PT, R2, R17, 0x1, 0x1f ;  /* 0x0c201f0011027f89 */ /* 0x000ea200000e0000 */
[----:B------:R-:W3:Y:S01]  /*5730*/  S2UR UR5, SR_CgaCtaId ;  /* 0x00000000000579c3 */ /* 0x000ee20000008800 */
[----:B------:R-:W-:Y:S01]  /*5740*/  ISETP.NE.AND P5, PT, R28, RZ, PT ;  /* 0x000000ff1c00720c */ /* 0x000fe20003fa5270 */
[----:B------:R-:W-:Y:S01]  /*5750*/  UMOV UR4, 0x400 ;  /* 0x0000040000047882 */ /* 0x000fe20000000000 */
[----:B------:R-:W5:Y:S01]  /*5760*/  SHFL.BFLY PT, R3, R16, 0x1, 0x1f ;  /* 0x0c201f0010037f89 */ /* 0x000f6200000e0000 */
[C---:B-1--4-:R-:W-:Y:S01]  /*5770*/  LOP3.LUT R8, R15.reuse, 0x3c0, RZ, 0xc0, !PT ;  /* 0x000003c00f087812 */ /* 0x052fe200078ec0ff */
[----:B------:R-:W-:Y:S01]  /*5780*/  UIADD3 UR4, UPT, UPT, UR4, 0x100, URZ ;  /* 0x0000010004047890 */ /* 0x000fe2000fffe0ff */
[----:B------:R-:W-:Y:S01]  /*5790*/  SHF.R.U32.HI R11, RZ, 0x1, R0 ;  /* 0x00000001ff0b7819 */ /* 0x000fe20000011600 */
[----:B0-----:R-:W0:Y:S01]  /*57a0*/  SHFL.BFLY PT, R5, R18, 0x1, 0x1f ;  /* 0x0c201f0012057f89 */ /* 0x001e2200000e0000 */
[----:B------:R-:W-:Y:S01]  /*57b0*/  ISETP.NE.OR P4, PT, R8, 0x40, P5 ;  /* 0x000000400800780c */ /* 0x000fe20002f85670 */
[----:B------:R-:W-:Y:S01]  /*57c0*/  BSSY.RECONVERGENT B0, `(.L_x_18882) ;  /* 0x000002c000007945 */ /* 0x000fe20003800200 */
[C---:B------:R-:W-:Y:S01]  /*57d0*/  LOP3.LUT P0, RZ, R15.reuse, 0x3c1, RZ, 0xc0, !PT ;  /* 0x000003c10fff7812 */ /* 0x040fe2000780c0ff */
[----:B------:R-:W1:Y:S01]  /*57e0*/  SHFL.BFLY PT, R4, R19, 0x1, 0x1f ;  /* 0x0c201f0013047f89 */ /* 0x000e6200000e0000 */
[----:B------:R-:W-:Y:S01]  /*57f0*/  IMAD R11, R14, 0x70, R11 ;  /* 0x000000700e0b7824 */ /* 0x000fe200078e020b */
[----:B------:R-:W-:-:S02]  /*5800*/  LOP3.LUT P1, RZ, R15, 0x3e1, RZ, 0xc0, !PT ;  /* 0x000003e10fff7812 */ /* 0x000fc4000782c0ff */
[----:B------:R-:W4:Y:S01]  /*5810*/  SHFL.BFLY PT, R7, R20, 0x1, 0x1f ;  /* 0x0c201f0014077f89 */ /* 0x000f2200000e0000 */
[----:B------:R-:W-:-:S03]  /*5820*/  ISETP.GT.U32.AND P2, PT, R15, 0x1f, PT ;  /* 0x0000001f0f00780c */ /* 0x000fc60003f44070 */
[----:B------:R-:W4:Y:S04]  /*5830*/  SHFL.BFLY PT, R6, R21, 0x1, 0x1f ;  /* 0x0c201f0015067f89 */ /* 0x000f2800000e0000 */
[----:B------:R-:W4:Y:S01]  /*5840*/  SHFL.BFLY PT, R9, R22, 0x1, 0x1f ;  /* 0x0c201f0016097f89 */ /* 0x000f2200000e0000 */
[----:B--2---:R-:W-:Y:S01]  /*5850*/  FADD.FTZ R0, R2, R17 ;  /* 0x0000001102007221 */ /* 0x004fe20000010000 */
[----:B---3--:R-:W-:Y:S01]  /*5860*/  ULEA UR4, UR5, UR4, 0x18 ;  /* 0x0000000405047291 */ /* 0x008fe2000f8ec0ff */
[----:B------:R-:W-:Y:S01]  /*5870*/  LOP3.LUT R2, R15, 0x3e0, RZ, 0xc0, !PT ;  /* 0x000003e00f027812 */ /* 0x000fe200078ec0ff */
[----:B------:R-:W-:Y:S01]  /*5880*/  BAR.SYNC.DEFER_BLOCKING 0x0 ;  /* 0x0000000000007b1d */ /* 0x000fe20000010000 */
[----:B-----5:R-:W-:Y:S02]  /*5890*/  FADD.FTZ R3, R3, R16 ;  /* 0x0000001003037221 */ /* 0x020fe40000010000 */
[----:B------:R-:W-:Y:S01]  /*58a0*/  ISETP.NE.OR P3, PT, R2, 0x20, P5 ;  /* 0x000000200200780c */ /* 0x000fe20002f65670 */
[----:B0-----:R-:W-:Y:S01]  /*58b0*/  FADD.FTZ R5, R5, R18 ;  /* 0x0000001205057221 */ /* 0x001fe20000010000 */
[----:B------:R-:W-:Y:S01]  /*58c0*/  LEA R2, R11, UR4, 0x2 ;  /* 0x000000040b027c11 */ /* 0x000fe2000f8e10ff */
[----:B-1----:R-:W-:Y:S01]  /*58d0*/  FADD.FTZ R4, R4, R19 ;  /* 0x0000001304047221 */ /* 0x002fe20000010000 */
[----:B----4-:R-:W-:Y:S01]  /*58e0*/  FADD.FTZ R7, R7, R20 ;  /* 0x0000001407077221 */ /* 0x010fe20000010000 */
[----:B------:R-:W-:Y:S01]  /*58f0*/  FADD.FTZ R6, R6, R21 ;  /* 0x0000001506067221 */ /* 0x000fe20000010000 */
[----:B------:R-:W-:Y:S01]  /*5900*/  FADD.FTZ R9, R9, R22 ;  /* 0x0000001609097221 */ /* 0x000fe20000010000 */
        /* <DEDUP_REMOVED lines=23> */
.L_x_18883:
[----:B------:R-:W-:Y:S05]  /*5a80*/  BSYNC.RECONVERGENT B0 ;  /* 0x0000000000007941 */ /* 0x000fea0003800200 */
.L_x_18882:
        /* <DEDUP_REMOVED lines=25> */
.L_x_18885:
[----:B------:R-:W-:Y:S05]  /*5c20*/  BSYNC.RECONVERGENT B0 ;  /* 0x0000000000007941 */ /* 0x000fea0003800200 */
.L_x_18884:
        /* <DEDUP_REMOVED lines=29> */
.L_x_18840:
[----:B------:R-:W-:Y:S01]  /*5e00*/  BSSY B1, `(.L_x_18886) ;  /* 0x0000007000017945 */ /* 0x000fe20003800000 */
[----:B------:R-:W-:Y:S01]  /*5e10*/  IMAD.MOV.U32 R22, RZ, RZ, 0x1 ;  /* 0x00000001ff167424 */ /* 0x000fe200078e00ff */
[----:B------:R-:W-:Y:S01]  /*5e20*/  MOV R21, 0x1f ;  /* 0x0000001f00157802 */ /* 0x000fe20000000f00 */
[----:B------:R-:W-:-:S07]  /*5e30*/  IMAD.MOV.U32 R20, RZ, RZ, -0x1 ;  /* 0xffffffffff147424 */ /* 0x000fce00078e00ff */
[----:B------:R-:W-:Y:S05]  /*5e40*/  WARPSYNC.COLLECTIVE R20, `(.L_x_18887) ;  /* 0x0000000014087348 */ /* 0x000fea0003c00000 */
[----:B------:R0:W1:Y:S02]  /*5e50*/  SHFL.BFLY P2, R68, R23, R22, R21 ;  /* 0x0c00001617447389 */ /* 0x0000640000040015 */
[----:B01----:R-:W-:Y:S05]  /*5e60*/  ENDCOLLECTIVE ;  /* 0x000000000000791b */ /* 0x003fea0003800000 */
.L_x_18887:
[----:B------:R-:W-:Y:S05]  /*5e70*/  BSYNC B1 ;  /* 0x0000000000017941 */ /* 0x000fea0003800000 */
.L_x_18886:
[----:B------:R-:W-:Y:S05]  /*5e80*/  BRA `(.L_x_18888) ;  /* 0xffffffb800ec7947 */ /* 0x000fea000383ffff */
.L_x_18842:
[----:B------:R-:W-:Y:S01]  /*5e90*/  HFMA2 R21, -RZ, RZ, 0, 1.847743988037109375e-06 ;  /* 0x0000001fff157431 */ /* 0x000fe200000001ff */
[----:B------:R-:W-:Y:S01]  /*5ea0*/  BSSY B0, `(.L_x_18889) ;  /* 0x0000007000007945 */ /* 0x000fe20003800000 */
[----:B------:R-:W-:Y:S01]  /*5eb0*/  MOV R23, R26 ;  /* 0x0000001a00177202 */ /* 0x000fe20000000f00 */
[----:B------:R-:W-:Y:S02]  /*5ec0*/  IMAD.MOV.U32 R22, RZ, RZ, 0x10 ;  /* 0x00000010ff167424 */ /* 0x000fe400078e00ff */
[----:B------:R-:W-:-:S07]  /*5ed0*/  IMAD.MOV.U32 R20, RZ, RZ, -0x1 ;  /* 0xffffffffff147424 */ /* 0x000fce00078e00ff */
[----:B-1----:R-:W-:Y:S05]  /*5ee0*/  WARPSYNC.COLLECTIVE R20, `(.L_x_18890) ;  /* 0x0000000014087348 */ /* 0x002fea0003c00000 */
[----:B------:R0:W2:Y:S02]  /*5ef0*/  SHFL.BFLY P2, R68, R23, R22, R21 ;  /* 0x0c00001617447389 */ /* 0x0000a40000040015 */
[----:B012---:R-:W-:Y:S05]  /*5f00*/  ENDCOLLECTIVE ;  /* 0x000000000000791b */ /* 0x007fea0003800000 */
.L_x_18890:
[----:B------:R-:W-:Y:S05]  /*5f10*/  BSYNC B0 ;  /* 0x0000000000007941 */ /* 0x000fea0003800000 */
.L_x_18889:
[----:B------:R-:W-:Y:S01]  /*5f20*/  FMNMX.FTZ R23, R68, R26, !PT ;  /* 0x0000001a44177209 */ /* 0x000fe20007810000 */
[----:B------:R-:W-:Y:S01]  /*5f30*/  IMAD.MOV.U32 R21, RZ, RZ, 0x1f ;  /* 0x0000001fff157424 */ /* 0x000fe200078e00ff */
[----:B------:R-:W-:Y:S02]  /*5f40*/  MOV R22, 0x8 ;  /* 0x0000000800167802 */ /* 0x000fe40000000f00 */
[----:B------:R-:W-:-:S07]  /*5f50*/  MOV R20, 0xffffffff ;  /* 0xffffffff00147802 */ /* 0x000fce0000000f00 */
[----:B------:R-:W-:Y:S05]  /*5f60*/  WARPSYNC.COLLECTIVE R20, `(.L_x_18891) ;  /* 0x0000000014087348 */ /* 0x000fea0003c00000 */
[----:B------:R0:W1:Y:S02]  /*5f70*/  SHFL.BFLY P2, R68, R23, R22, R21 ;  /* 0x0c00001617447389 */ /* 0x0000640000040015 */
[----:B01----:R-:W-:Y:S05]  /*5f80*/  ENDCOLLECTIVE ;  /* 0x000000000000791b */ /* 0x003fea0003800000 */
.L_x_18891:
[----:B------:R-:W-:Y:S01]  /*5f90*/  HFMA2 R22, -RZ, RZ, 0, 2.384185791015625e-07 ;  /* 0x00000004ff167431 */ /* 0x000fe200000001ff */
[----:B------:R-:W-:-:S05]  /*5fa0*/  FMNMX.FTZ R5, R23, R68, !PT ;  /* 0x0000004417057209 */ /* 0x000fca0007810000 */
[----:B------:R-:W-:-:S07]  /*5fb0*/  IMAD.MOV.U32 R23, RZ, RZ, R5 ;  /* 0x000000ffff177224 */ /* 0x000fce00078e0005 */
[----:B------:R-:W-:Y:S05]  /*5fc0*/  WARPSYNC.COLLECTIVE R20, `(.L_x_18892) ;  /* 0x0000000014087348 */ /* 0x000fea0003c00000 */
[----:B------:R0:W1:Y:S02]  /*5fd0*/  SHFL.BFLY P2, R68, R23, R22, R21 ;  /* 0x0c00001617447389 */ /* 0x0000640000040015 */
[----:B01----:R-:W-:Y:S05]  /*5fe0*/  ENDCOLLECTIVE ;  /* 0x000000000000791b */ /* 0x003fea0003800000 */
.L_x_18892:
[----:B------:R-:W-:Y:S02]  /*5ff0*/  MOV R22, 0x2 ;  /* 0x0000000200167802 */ /* 0x000fe40000000f00 */
[----:B------:R-:W-:-:S05]  /*6000*/  FMNMX.FTZ R7, R5, R68, !PT ;  /* 0x0000004405077209 */ /* 0x000fca0007810000 */
[----:B------:R-:W-:-:S07]  /*6010*/  IMAD.MOV.U32 R23, RZ, RZ, R7 ;  /* 0x000000ffff177224 */ /* 0x000fce00078e0007 */
[----:B------:R-:W-:Y:S05]  /*6020*/  WARPSYNC.COLLECTIVE R20, `(.L_x_18893) ;  /* 0x0000000014087348 */ /* 0x000fea0003c00000 */
[----:B------:R0:W1:Y:S02]  /*6030*/  SHFL.BFLY P2, R68, R23, R22, R21 ;  /* 0x0c00001617447389 */ /* 0x0000640000040015 */
[----:B01----:R-:W-:Y:S05]  /*6040*/  ENDCOLLECTIVE ;  /* 0x000000000000791b */ /* 0x003fea0003800000 */
.L_x_18893:
[----:B------:R-:W-:Y:S05]  /*6050*/  BRA `(.L_x_18894) ;  /* 0xffffffbc00207947 */ /* 0x000fea000383ffff */
.L_x_18895:
        /* <DEDUP_REMOVED lines=10> */
.L_x_27591:


//--------------------- .text._ZN4vllm25paged_attention_v2_kernelI13__nv_bfloat16S1_Li96ELi16ELi128ELNS_18Fp8KVCacheDataTypeE0ELb0ELi512EEEvPfS3_PT_PKS4_PKT0_SA_ifPKiSC_iPKfiiiSE_SE_iiiii --------------------------
	.section	.text._ZN4vllm25paged_attention_v2_kernelI13__nv_bfloat16S1_Li96ELi16ELi128ELNS_18Fp8KVCacheDataTypeE0ELb0ELi512EEEvPfS3_PT_PKS4_PKT0_SA_ifPKiSC_iPKfiiiSE_SE_iiiii,"ax",@progbits
	.align	128
        .global         _ZN4vllm25paged_attention_v2_kernelI13__nv_bfloat16S1_Li96ELi16ELi128ELNS_18Fp8KVCacheDataTypeE0ELb0ELi512EEEvPfS3_PT_PKS4_PKT0_SA_ifPKiSC_iPKfiiiSE_SE_iiiii
        .type           _ZN4vllm25paged_attention_v2_kernelI13__nv_bfloat16S1_Li96ELi16ELi128ELNS_18Fp8KVCacheDataTypeE0ELb0ELi512EEEvPfS3_PT_PKS4_PKT0_SA_ifPKiSC_iPKfiiiSE_SE_iiiii,@function
        .size           _ZN4vllm25paged_attention_v2_kernelI13__nv_bfloat16S1_Li96ELi16ELi128ELNS_18Fp8KVCacheDataTypeE0ELb0ELi512EEEvPfS3_PT_PKS4_PKT0_SA_ifPKiSC_iPKfiiiSE_SE_iiiii,(.L_x_27592 - _ZN4vllm25paged_attention_v2_kernelI13__nv_bfloat16S1_Li96ELi16ELi128ELNS_18Fp8KVCacheDataTypeE0ELb0ELi512EEEvPfS3_PT_PKS4_PKT0_SA_ifPKiSC_iPKfiiiSE_SE_iiiii)
        .other          _ZN4vllm25paged_attention_v2_kernelI13__nv_bfloat16S1_Li96ELi16ELi128ELNS_18Fp8KVCacheDataTypeE0ELb0ELi512EEEvPfS3_PT_PKS4_PKT0_SA_ifPKiSC_iPKfiiiSE_SE_iiiii,@"STO_CUDA_ENTRY STV_DEFAULT"
_ZN4vllm25paged_attention_v2_kernelI13__nv_bfloat16S1_Li96ELi16ELi128ELNS_18Fp8KVCacheDataTypeE0ELb0ELi512EEEvPfS3_PT_PKS4_PKT0_SA_ifPKiSC_iPKfiiiSE_SE_iiiii:
.text._ZN4vllm25paged_attention_v2_kernelI13__nv_bfloat16S1_Li96ELi16ELi128ELNS_18Fp8KVCacheDataTypeE0ELb0ELi512EEEvPfS3_PT_PKS4_PKT0_SA_ifPKiSC_iPKfiiiSE_SE_iiiii:
        /* <DEDUP_REMOVED lines=20> */
[----:B------:R-:W-:Y:S01]  /*0140*/  IMAD.MOV.U32 R31, RZ, RZ, RZ ;  /* 0x000000ffff1f7224 */ /* 0x000fe200078e00ff */
[----:B------:R-:W4:Y:S01]  /*0150*/  S2R R21, SR_CgaCtaId ;  /* 0x0000000000157919 */ /* 0x000f220000008800 */
[----:B--2---:R-:W-:Y:S01]  /*0160*/  UIMAD UR4, UR15, UR4, URZ ;  /* 0x000000040f0472a4 */ /* 0x004fe2000f8e02ff */
[----:B------:R-:W2:Y:S01]  /*0170*/  LDCU UR7, c[0x0][0x3dc] ;  /* 0x00007b80ff0777ac */ /* 0x000ea20008000800 */
[----:B-1----:R-:W-:-:S02]  /*0180*/  MOV R3, UR17 ;  /* 0x0000001100037c02 */ /* 0x002fc40008000f00 */
[----:B------:R-:W-:Y:S02]  /*0190*/  USHF.R.S32.HI UR5, URZ, 0x1f, UR4 ;  /* 0x0000001fff057899 */ /* 0x000fe40008011404 */
[----:B---3--:R-:W-:Y:S01]  /*01a0*/  UISETP.NE.U32.AND UP0, UPT, UR8, URZ, UPT ;  /* 0x000000ff0800728c */ /* 0x008fe2000bf05070 */
[----:B------:R-:W1:Y:S01]  /*01b0*/  LDCU UR10, c[0x0][0x3b4] ;  /* 0x00007680ff0a77ac */ /* 0x000e620008000800 */
[----:B0-----:R-:W-:Y:S02]  /*01c0*/  ISETP.GT.U32.AND P0, PT, R0, 0x17, PT ;  /* 0x000000170000780c */ /* 0x001fe40003f04070 */
[----:B----4-:R-:W-:Y:S01]  /*01d0*/  IABS R11, R10 ;  /* 0x0000000a000b7213 */ /* 0x010fe20000000000 */
[----:B------:R-:W-:Y:S01]  /*01e0*/  UISETP.NE.AND.EX UP0, UPT, UR9, URZ, UPT, UP0 ;  /* 0x000000ff0900728c */ /* 0x000fe2000bf05300 */
[----:B------:R-:W0:Y:S09]  /*01f0*/  LDCU.64 UR18, c[0x0][0x3a0] ;  /* 0x00007400ff1277ac */ /* 0x000e320008000a00 */
[----:B------:R-:W3:Y:S01]  /*0200*/  @!P0 LDC.64 R4, c[0x0][0x398] ;  /* 0x0000e600ff048b82 */ /* 0x000ee20000000a00 */
[----:B------:R-:W-:-:S02]  /*0210*/  @!P0 IMAD R3, R3, 0x60, RZ ;  /* 0x0000006003038824 */ /* 0x000fc400078e02ff */
[----:B------:R-:W-:-:S05]  /*0220*/  @!P0 IMAD.SHL.U32 R2, R0, 0x4, RZ ;  /* 0x0000000400028824 */ /* 0x000fca00078e00ff */
[----:B------:R-:W-:-:S04]  /*0230*/  @!P0 IADD3 R2, P1, P2, R2, UR4, R3 ;  /* 0x0000000402028c10 */ /* 0x000fc8000fa3e003 */
[----:B------:R-:W-:Y:S01]  /*0240*/  @!P0 IADD3.X R3, PT, PT, RZ, UR5, RZ, P1, P2 ;  /* 0x00000005ff038c10 */ /* 0x000fe20008fe44ff */
[----:B------:R-:W4:Y:S01]  /*0250*/  I2F.RP R8, R11 ;  /* 0x0000000b00087306 */ /* 0x000f220000209400 */
[----:B------:R-:W2:Y:S01]  /*0260*/  @UP0 LDCU.64 UR4, c[0x0][0x3d0] ;  /* 0x00007a00ff0407ac */ /* 0x000ea20008000a00 */
[----:B---3--:R-:W-:-:S04]  /*0270*/  @!P0 LEA R4, P1, R2, R4, 0x1 ;  /* 0x0000000402048211 */ /* 0x008fc800078208ff */
[----:B------:R-:W-:-:S05]  /*0280*/  @!P0 LEA.HI.X R5, R2, R5, R3, 0x1, P1 ;  /* 0x0000000502058211 */ /* 0x000fca00008f0c03 */
[----:B------:R-:W3:Y:S04]  /*0290*/  @!P0 LDG.E.CONSTANT R2, desc[UR12][R4.64] ;  /* 0x0000000c04028981 */ /* 0x000ee8000c1e9900 */
[----:B------:R1:W3:Y:S01]  /*02a0*/  @!P0 LDG.E.CONSTANT R3, desc[UR12][R4.64+0x4] ;  /* 0x0000040c04038981 */ /* 0x0002e2000c1e9900 */
[----:B----4-:R-:W1:Y:S01]  /*02b0*/  MUFU.RCP R8, R8 ;  /* 0x0000000800087308 */ /* 0x010e620000001000 */
[----:B------:R-:W-:Y:S01]  /*02c0*/  PLOP3.LUT P1, PT, PT, PT, UP0, 0x80, 0x8 ;  /* 0x000000000008781c */ /* 0x000fe20003f2f008 */
[----:B--2---:R-:W-:-:S06]  /*02d0*/  @UP0 UIMAD.WIDE.U32 UR4, UR17, 0x4, UR4 ;  /* 0x00000004110408a5 */ /* 0x004fcc000f8e0004 */
[----:B------:R-:W-:Y:S01]  /*02e0*/  MOV R6, UR4 ;  /* 0x0000000400067c02 */ /* 0x000fe20008000f00 */
[----:B------:R-:W-:-:S05]  /*02f0*/  IMAD.U32 R7, RZ, RZ, UR5 ;  /* 0x00000005ff077e24 */ /* 0x000fca000f8e00ff */
[----:B------:R2:W5:Y:S01]  /*0300*/  @P1 LDG.E.CONSTANT R31, desc[UR12][R6.64] ;  /* 0x0000000c061f1981 */ /* 0x000562000c1e9900 */
[----:B------:R-:W-:Y:S01]  /*0310*/  UIADD3 UR4, UPT, UPT, UR11, 0xf, URZ ;  /* 0x0000000f0b047890 */ /* 0x000fe2000fffe0ff */
[----:B------:R-:W-:Y:S01]  /*0320*/  LOP3.LUT R30, R0, 0x1, RZ, 0xc0, !PT ;  /* 0x00000001001e7812 */ /* 0x000fe200078ec0ff */
[----:B-1----:R-:W-:Y:S01]  /*0330*/  VIADD R4, R8, 0xffffffe ;  /* 0x0ffffffe08047836 */ /* 0x002fe20000000000 */
[----:B------:R-:W-:Y:S01]  /*0340*/  USHF.L.U32 UR5, UR16, 0x5, URZ ;  /* 0x0000000510057899 */ /* 0x000fe200080006ff */
[--C-:B------:R-:W-:Y:S01]  /*0350*/  SHF.R.U32.HI R17, RZ, 0x1, R0.reuse ;  /* 0x00000001ff117819 */ /* 0x100fe20000011600 */
[----:B------:R-:W-:Y:S01]  /*0360*/  USHF.R.U32.HI UR4, URZ, 0x4, UR4 ;  /* 0x00000004ff047899 */ /* 0x000fe20008011604 */
[----:B------:R1:W4:Y:S01]  /*0370*/  F2I.FTZ.U32.TRUNC.NTZ R5, R4 ;  /* 0x0000000400057305 */ /* 0x000322000021f000 */
[----:B------:R-:W-:Y:S01]  /*0380*/  SHF.R.U32.HI R16, RZ, 0x5, R0 ;  /* 0x00000005ff107819 */ /* 0x000fe20000011600 */
[----:B------:R-:W-:Y:S01]  /*0390*/  BSSY B0, `(.L_x_18896) ;  /* 0x0000157000007945 */ /* 0x000fe20003800000 */
[----:B--2---:R-:W-:Y:S01]  /*03a0*/  IABS R6, R9 ;  /* 0x0000000900067213 */ /* 0x004fe20000000000 */
[----:B------:R-:W-:-:S02]  /*03b0*/  IMAD.MOV.U32 R23, RZ, RZ, -0x800001 ;  /* 0xff7fffffff177424 */ /* 0x000fc400078e00ff */
[----:B-1----:R-:W-:Y:S01]  /*03c0*/  IMAD.MOV.U32 R4, RZ, RZ, RZ ;  /* 0x000000ffff047224 */ /* 0x002fe200078e00ff */
        /* <DEDUP_REMOVED lines=18> */
[----:B------:R-:W-:-:S04]  /*04f0*/  IABS R7, R8 ;  /* 0x0000000800077213 */ /* 0x000fc80000000000 */
[----:B------:R-:W1:Y:S08]  /*0500*/  I2F.RP R6, R7 ;  /* 0x0000000700067306 */ /* 0x000e700000209400 */
[----:B-1----:R-:W1:Y:S02]  /*0510*/  MUFU.RCP R6, R6 ;  /* 0x0000000600067308 */ /* 0x002e640000001000 */
[----:B-1----:R-:W-:Y:S01]  /*0520*/  VIADD R4, R6, 0xffffffe ;  /* 0x0ffffffe06047836 */ /* 0x002fe20000000000 */
[----:B------:R-:W-:-:S05]  /*0530*/  IABS R6, UR17 ;  /* 0x0000001100067c13 */ /* 0x000fca0008000000 */
[----:B------:R1:W2:Y:S02]  /*0540*/  F2I.FTZ.U32.TRUNC.NTZ R5, R4 ;  /* 0x0000000400057305 */ /* 0x0002a4000021f000 */
[----:B-1----:R-:W-:Y:S01]  /*0550*/  IMAD.MOV.U32 R4, RZ, RZ, RZ ;  /* 0x000000ffff047224 */ /* 0x002fe200078e00ff */
[----:B--2---:R-:W-:-:S05]  /*0560*/  IADD3 R10, PT, PT, RZ, -R5, RZ ;  /* 0x80000005ff0a7210 */ /* 0x004fca0007ffe0ff */
[----:B------:R-:W-:Y:S01]  /*0570*/  IMAD R9, R10, R7, RZ ;  /* 0x000000070a097224 */ /* 0x000fe200078e02ff */
[----:B------:R-:W-:-:S03]  /*0580*/  IABS R10, R8 ;  /* 0x00000008000a7213 */ /* 0x000fc60000000000 */
[----:B------:R-:W-:Y:S01]  /*0590*/  IMAD.HI.U32 R5, R5, R9, R4 ;  /* 0x0000000905057227 */ /* 0x000fe200078e0004 */
[----:B------:R-:W-:-:S03]  /*05a0*/  MOV R9, UR5 ;  /* 0x0000000500097c02 */ /* 0x000fc60008000f00 */
[----:B------:R-:W-:Y:S02]  /*05b0*/  IMAD.MOV R4, RZ, RZ, -R10 ;  /* 0x000000ffff047224 */ /* 0x000fe400078e0a0a */
[----:B------:R-:W-:Y:S01]  /*05c0*/  IMAD.HI.U32 R29, R5, R6, RZ ;  /* 0x00000006051d7227 */ /* 0x000fe200078e00ff */
[----:B------:R-:W-:-:S03]  /*05d0*/  LEA R5, R21, R12, 0x18 ;  /* 0x0000000c15057211 */ /* 0x000fc600078ec0ff */
[----:B------:R-:W-:Y:S02]  /*05e0*/  IMAD R4, R29, R4, R6 ;  /* 0x000000041d047224 */ /* 0x000fe400078e0206 */
[----:B------:R-:W-:Y:S02]  /*05f0*/  IMAD.U32 R6, RZ, RZ, UR4 ;  /* 0x00000004ff067e24 */ /* 0x000fe4000f8e00ff */
[----:B------:R-:W-:Y:S01]  /*0600*/  IMAD R40, R30, 0x60, R5 ;  /* 0x000000601e287824 */ /* 0x000fe200078e0205 */
[----:B------:R-:W-:Y:S02]  /*0610*/  ISETP.GT.U32.AND P2, PT, R7, R4, PT ;  /* 0x000000040700720c */ /* 0x000fe40003f44070 */
[----:B------:R-:W-:Y:S02]  /*0620*/  VIADDMNMX.U32 R6, R9, 0x20, R6, PT ;  /* 0x0000002009067846 */ /* 0x000fe40003800006 */
[----:B------:R-:W-:Y:S02]  /*0630*/  LOP3.LUT R5, R8, UR17, RZ, 0x3c, !PT ;  /* 0x0000001108057c12 */ /* 0x000fe4000f8e3cff */
[----:B------:R-:W-:-:S02]  /*0640*/  R2UR UR14, R6 ;  /* 0x00000000060e72ca */ /* 0x000fc400000e0000 */
[----:B------:R-:W-:Y:S02]  /*0650*/  ISETP.GE.AND P3, PT, R5, RZ, PT ;  /* 0x000000ff0500720c */ /* 0x000fe40003f66270 */
[----:B------:R-:W-:-:S03]  /*0660*/  IADD3 R5, PT, PT, R16, UR5, RZ ;  /* 0x0000000510057c10 */ /* 0x000fc6000fffe0ff */
[----:B------:R-:W-:Y:S02]  /*0670*/  @!P2 IMAD.IADD R4, R4, 0x1, -R7 ;  /* 0x000000010404a824 */ /* 0x000fe400078e0a07 */
[----:B------:R-:W-:-:S03]  /*0680*/  @!P2 VIADD R29, R29, 0x1 ;  /* 0x000000011d1da836 */ /* 0x000fc60000000000 */
[----:B------:R-:W-:Y:S02]  /*0690*/  ISETP.GE.U32.AND P1, PT, R4, R7, PT ;  /* 0x000000070400720c */ /* 0x000fe40003f26070 */
[----:B------:R-:W-:-:S11]  /*06a0*/  @!P0 LEA R4, R17, R40, 0x3 ;  /* 0x0000002811048211 */ /* 0x000fd600078e18ff */
[----:B------:R-:W-:Y:S01]  /*06b0*/  @P1 VIADD R29, R29, 0x1 ;  /* 0x000000011d1d1836 */ /* 0x000fe20000000000 */
[----:B------:R-:W-:-:S03]  /*06c0*/  ISETP.GE.U32.AND P1, PT, R5, UR14, PT ;  /* 0x0000000e05007c0c */ /* 0x000fc6000bf26070 */
[----:B------:R-:W-:Y:S01]  /*06d0*/  @!P3 IMAD.MOV R29, RZ, RZ, -R29 ;  /* 0x000000ffff1db224 */ /* 0x000fe200078e0a1d */
[----:B---3--:R1:W-:Y:S01]  /*06e0*/  @!P0 STS.64 [R4], R2 ;  /* 0x0000000204008388 */ /* 0x0083e20000000a00 */
[----:B------:R-:W-:Y:S01]  /*06f0*/  BAR.SYNC.DEFER_BLOCKING 0x0 ;  /* 0x0000000000007b1d */ /* 0x000fe20000010000 */
[----:B------:R-:W-:-:S13]  /*0700*/  ISETP.NE.AND P0, PT, R8, RZ, PT ;  /* 0x000000ff0800720c */ /* 0x000fda0003f05270 */
[----:B------:R-:W-:Y:S01]  /*0710*/  @!P0 LOP3.LUT R29, RZ, R8, RZ, 0x33, !PT ;  /* 0x00000008ff1d8212 */ /* 0x000fe200078e33ff */
[----:B01----:R-:W-:Y:S06]  /*0720*/  @P1 BRA `(.L_x_18897) ;  /* 0x0000001000741947 */ /* 0x003fec0003800000 */
[----:B------:R-:W0:Y:S01]  /*0730*/  LDCU UR4, c[0x0][0x3c8] ;  /* 0x00007900ff0477ac */ /* 0x000e220008000800 */
[----:B------:R-:W-:Y:S01]  /*0740*/  SHF.L.U32 R0, R0, 0x1, RZ ;  /* 0x0000000100007819 */ /* 0x000fe200000006ff */
[----:B------:R-:W-:Y:S01]  /*0750*/  VIADD R18, R12, 0xe0 ;  /* 0x000000e00c127836 */ /* 0x000fe20000000000 */
[----:B------:R-:W-:Y:S01]  /*0760*/  LOP3.LUT R28, R16, UR5, RZ, 0xfc, !PT ;  /* 0x00000005101c7c12 */ /* 0x000fe2000f8efcff */
[----:B------:R-:W1:Y:S01]  /*0770*/  LDS.128 R8, [R40+0x20] ;  /* 0x0000200028087984 */ /* 0x000e620000000c00 */
[----:B------:R-:W-:Y:S01]  /*0780*/  LOP3.LUT R19, R0, 0x3c, RZ, 0xc0, !PT ;  /* 0x0000003c00137812 */ /* 0x000fe200078ec0ff */
[----:B------:R-:W2:Y:S01]  /*0790*/  LDCU.64 UR8, c[0x0][0x3b8] ;  /* 0x00007700ff0877ac */ /* 0x000ea20008000a00 */
[----:B------:R-:W-:Y:S01]  /*07a0*/  LOP3.LUT R37, R17, 0xf, RZ, 0xc0, !PT ;  /* 0x0000000f11257812 */ /* 0x000fe200078ec0ff */
[----:B------:R-:W-:Y:S01]  /*07b0*/  IMAD.WIDE.U32 R2, R28, 0x4, RZ ;  /* 0x000000041c027825 */ /* 0x000fe200078e00ff */
[----:B------:R-:W-:Y:S01]  /*07c0*/  LEA R0, R16, UR6, 0x4 ;  /* 0x0000000610007c11 */ /* 0x000fe2000f8e20ff */
[----:B------:R-:W3:Y:S01]  /*07d0*/  LDS.128 R12, [R40+0x30] ;  /* 0x00003000280c7984 */ /* 0x000ee20000000c00 */
[----:B------:R-:W-:-:S02]  /*07e0*/  LEA R21, R21, R18, 0x18 ;  /* 0x0000001215157211 */ /* 0x000fc400078ec0ff */
[----:B------:R-:W-:Y:S01]  /*07f0*/  LEA R20, R16, R19, 0x6 ;  /* 0x0000001310147211 */ /* 0x000fe200078e30ff */
[----:B------:R-:W-:Y:S01]  /*0800*/  IMAD.IADD R37, R37, 0x1, R0 ;  /* 0x0000000125257824 */ /* 0x000fe200078e0200 */
[----:B------:R-:W4:Y:S01]  /*0810*/  LDS.128 R24, [R40] ;  /* 0x0000000028187984 */ /* 0x000f220000000c00 */
[----:B0-----:R-:W-:Y:S02]  /*0820*/  UIMAD UR4, UR15, UR4, URZ ;  /* 0x000000040f0472a4 */ /* 0x001fe4000f8e02ff */
[----:B------:R-:W-:Y:S01]  /*0830*/  IMAD.IADD R0, R20, 0x1, R21 ;  /* 0x0000000114007824 */ /* 0x000fe200078e0215 */
[----:B------:R-:W0:Y:S01]  /*0840*/  LDS.128 R4, [R40+0x10] ;  /* 0x0000100028047984 */ /* 0x000e220000000c00 */
[C---:B------:R-:W-:Y:S01]  /*0850*/  VIADD R51, R37.reuse, -UR11 ;  /* 0x8000000b25337c36 */ /* 0x040fe20008000000 */
[----:B------:R-:W-:Y:S01]  /*0860*/  IADD3 R52, PT, PT, R37, 0x1, RZ ;  /* 0x0000000125347810 */ /* 0x000fe20007ffe0ff */
[----:B------:R-:W-:Y:S01]  /*0870*/  IMAD.U32 R23, RZ, RZ, UR4 ;  /* 0x00000004ff177e24 */ /* 0x000fe2000f8e00ff */
[----:B------:R-:W-:Y:S03]  /*0880*/  LDS.128 R16, [R40+0x40] ;  /* 0x0000400028107984 */ /* 0x000fe60000000c00 */
[----:B------:R-:W-:Y:S01]  /*0890*/  IMAD.WIDE R2, R23, 0x4, R2 ;  /* 0x0000000417027825 */ /* 0x000fe200078e0202 */
[----:B------:R-:W0:Y:S01]  /*08a0*/  S2R R62, SR_TID.X ;  /* 0x00000000003e7919 */ /* 0x000e220000002100 */
[----:B------:R-:W3:Y:S01]  /*08b0*/  LDCU UR4, c[0x0][0x3e0] ;  /* 0x00007c00ff0477ac */ /* 0x000ee20008000800 */
[----:B------:R-:W0:Y:S01]  /*08c0*/  LDS.128 R20, [R40+0x50] ;  /* 0x0000500028147984 */ /* 0x000e220000000c00 */
[----:B--2---:R-:W-:-:S04]  /*08d0*/  IADD3 R2, P0, PT, R2, UR8, RZ ;  /* 0x0000000802027c10 */ /* 0x004fc8000ff1e0ff */
[----:B------:R-:W-:Y:S02]  /*08e0*/  IADD3.X R3, PT, PT, R3, UR9, RZ, P0, !PT ;  /* 0x0000000903037c10 */ /* 0x000fe400087fe4ff */
[----:B-----5:R-:W-:Y:S02]  /*08f0*/  FSETP.NEU.FTZ.AND P0, PT, R31, RZ, PT ;  /* 0x000000ff1f00720b */ /* 0x020fe40003f1d000 */
[C---:B-1----:R-:W-:Y:S01]  /*0900*/  PRMT R45, R8.reuse, 0x7632, R45 ;  /* 0x00007632082d7816 */ /* 0x042fe2000000002d */
[----:B------:R-:W-:Y:S01]  /*0910*/  IMAD.U32 R33, R8, 0x10000, RZ ;  /* 0x0001000008217824 */ /* 0x000fe200078e00ff */
[----:B------:R-:W-:Y:S01]  /*0920*/  PRMT R8, R9, 0x7632, R8 ;  /* 0x0000763209087816 */ /* 0x000fe20000000008 */
[----:B---3--:R-:W-:Y:S01]  /*0930*/  IMAD R60, R29, UR4, RZ ;  /* 0x000000041d3c7c24 */ /* 0x008fe2000f8e02ff */
[----:B------:R-:W-:Y:S01]  /*0940*/  SHF.L.U32 R35, R9, 0x10, RZ ;  /* 0x0000001009237819 */ /* 0x000fe200000006ff */
[C---:B------:R-:W-:Y:S01]  /*0950*/  IMAD.U32 R42, R14.reuse, 0x10000, RZ ;  /* 0x000100000e2a7824 */ /* 0x040fe200078e00ff */
[----:B------:R-:W-:-:S02]  /*0960*/  PRMT R49, R14, 0x7632, R49 ;  /* 0x000076320e317816 */ /* 0x000fc40000000031 */
[C---:B------:R-:W-:Y:S01]  /*0970*/  PRMT R9, R10.reuse, 0x7632, R9 ;  /* 0x000076320a097816 */ /* 0x040fe20000000009 */
[----:B------:R-:W-:Y:S01]  /*0980*/  IMAD.U32 R10, R10, 0x10000, RZ ;  /* 0x000100000a0a7824 */ /* 0x000fe200078e00ff */
[C---:B------:R-:W-:Y:S02]  /*0990*/  PRMT R14, R15.reuse, 0x7632, R14 ;  /* 0x000076320f0e7816 */ /* 0x040fe4000000000e */
[----:B------:R-:W-:Y:S01]  /*09a0*/  SHF.L.U32 R44, R15, 0x10, RZ ;  /* 0x000000100f2c7819 */ /* 0x000fe200000006ff */
[----:B------:R-:W-:Y:S01]  /*09b0*/  IMAD.U32 R63, R9, 0x10000, RZ ;  /* 0x00010000093f7824 */ /* 0x000fe200078e00ff */
[----:B----4-:R-:W-:Y:S01]  /*09c0*/  PRMT R32, R24, 0x7632, R32 ;  /* 0x0000763218207816 */ /* 0x010fe20000000020 */
[----:B------:R-:W-:Y:S01]  /*09d0*/  IMAD.U32 R64, R14, 0x10000, RZ ;  /* 0x000100000e407824 */ /* 0x000fe200078e00ff */
[----:B------:R-:W-:Y:S01]  /*09e0*/  PRMT R34, R25, 0x7632, R34 ;  /* 0x0000763219227816 */ /* 0x000fe20000000022 */
[----:B0-----:R-:W-:Y:S01]  /*09f0*/  IMAD.SHL.U32 R62, R62, 0x4, RZ ;  /* 0x000000043e3e7824 */ /* 0x001fe200078e00ff */
[----:B------:R-:W-:Y:S01]  /*0a00*/  PRMT R38, R27, 0x7632, R38 ;  /* 0x000076321b267816 */ /* 0x000fe20000000026 */
[----:B------:R-:W-:Y:S01]  /*0a10*/  IMAD.U32 R25, R25, 0x10000, RZ ;  /* 0x0001000019197824 */ /* 0x000fe200078e00ff */
[C---:B------:R-:W-:Y:S01]  /*0a20*/  PRMT R39, R4.reuse, 0x7632, R39 ;  /* 0x0000763204277816 */ /* 0x040fe20000000027 */
[----:B------:R-:W-:Y:S01]  /*0a30*/  IMAD.U32 R4, R4, 0x10000, RZ ;  /* 0x0001000004047824 */ /* 0x000fe200078e00ff */
[----:B------:R-:W-:Y:S01]  /*0a40*/  LOP3.LUT R61, R62, 0x78, RZ, 0xc0, !PT ;  /* 0x000000783e3d7812 */ /* 0x000fe200078ec0ff */
[----:B------:R-:W-:Y:S01]  /*0a50*/  IMAD.U32 R32, R32, 0x10000, RZ ;  /* 0x0001000020207824 */ /* 0x000fe200078e00ff */
[----:B------:R-:W-:Y:S01]  /*0a60*/  LOP3.LUT R37, R62, 0x4, RZ, 0xc0, !PT ;  /* 0x000000043e257812 */ /* 0x000fe200078ec0ff */
        /* <DEDUP_REMOVED lines=55> */
[----:B------:R-:W-:-:S07]  /*0de0*/  LEA.HI.X.SX32 R9, R60, RZ, 0x1, P1 ;  /* 0x000000ff3c097211 */ /* 0x000fce00008f0eff */
.L_x_18899:
[----:B------:R-:W2:Y:S02]  /*0df0*/  LDG.E.CONSTANT R15, desc[UR12][R2.64] ;  /* 0x0000000c020f7981 */ /* 0x000ea4000c1e9900 */
[----:B--2---:R-:W-:-:S03]  /*0e00*/  IMAD.WIDE R14, R15, UR7, R8 ;  /* 0x000000070f0e7c25 */ /* 0x004fc6000f8e0208 */
[----:B------:R-:W-:-:S05]  /*0e10*/  IADD3 R60, P1, PT, R14, R37, RZ ;  /* 0x000000250e3c7210 */ /* 0x000fca0007f3e0ff */
[----:B------:R-:W-:Y:S01]  /*0e20*/  IMAD.X R15, RZ, RZ, R15, P1 ;  /* 0x000000ffff0f7224 */ /* 0x000fe200008e060f */
        /* <DEDUP_REMOVED lines=9> */
[----:B------:R-:W5:Y:S01]  /*0ec0*/  LDG.E.CONSTANT R72, desc[UR12][R14.64+0x800] ;  /* 0x0008000c0e487981 */ /* 0x000f62000c1e9900 */
[C---:B--2---:R-:W-:Y:S01]  /*0ed0*/  PRMT R71, R61.reuse, 0x7632, R71 ;  /* 0x000076323d477816 */ /* 0x044fe20000000047 */
[----:B------:R-:W-:-:S02]  /*0ee0*/  IMAD.U32 R75, R61, 0x10000, RZ ;  /* 0x000100003d4b7824 */ /* 0x000fc400078e00ff */
[----:B------:R-:W2:Y:S01]  /*0ef0*/  LDG.E.CONSTANT R61, desc[UR12][R14.64+0x700] ;  /* 0x0007000c0e3d7981 */ /* 0x000ea2000c1e9900 */
[----:B------:R-:W-:Y:S02]  /*0f00*/  SHF.L.U32 R77, R71, 0x10, RZ ;  /* 0x00000010474d7819 */ /* 0x000fe400000006ff */
[----:B---3--:R-:W-:-:S03]  /*0f10*/  PRMT R71, R70, 0x7632, R71 ;  /* 0x0000763246477816 */ /* 0x008fc60000000047 */
[----:B------:R-:W-:Y:S02]  /*0f20*/  FMUL.FTZ R77, R36, R77 ;  /* 0x0000004d244d7220 */ /* 0x000fe40000410000 */
[----:B------:R-:W-:Y:S02]  /*0f30*/  IMAD.U32 R71, R71, 0x10000, RZ ;  /* 0x0001000047477824 */ /* 0x000fe400078e00ff */
[----:B------:R-:W-:Y:S02]  /*0f40*/  IMAD.U32 R73, R70, 0x10000, RZ ;  /* 0x0001000046497824 */ /* 0x000fe400078e00ff */
[----:B------:R-:W-:Y:S01]  /*0f50*/  FMUL.FTZ R75, R26, R75 ;  /* 0x0000004b1a4b7220 */ /* 0x000fe20000410000 */
[----:B------:R-:W-:Y:S01]  /*0f60*/  FFMA.FTZ R70, R32, R71, R77 ;  /* 0x0000004720467223 */ /* 0x000fe2000001004d */
[C---:B----4-:R-:W-:Y:S02]  /*0f70*/  PRMT R71, R69.reuse, 0x7632, R71 ;  /* 0x0000763245477816 */ /* 0x050fe40000000047 */
[----:B------:R-:W-:Y:S01]  /*0f80*/  FFMA.FTZ R73, R24, R73, R75 ;  /* 0x0000004918497223 */ /* 0x000fe2000001004b */
[----:B------:R-:W-:-:S02]  /*0f90*/  SHF.L.U32 R69, R69, 0x10, RZ ;  /* 0x0000001045457819 */ /* 0x000fc400000006ff */
[----:B------:R-:W-:-:S03]  /*0fa0*/  IMAD.U32 R71, R71, 0x10000, RZ ;  /* 0x0001000047477824 */ /* 0x000fc600078e00ff */
[----:B------:R-:W-:Y:S01]  /*0fb0*/  FFMA.FTZ R69, R4, R69, R73 ;  /* 0x0000004504457223 */ /* 0x000fe20000010049 */
[----:B------:R-:W-:Y:S01]  /*0fc0*/  FFMA.FTZ R70, R39, R71, R70 ;  /* 0x0000004727467223 */ /* 0x000fe20000010046 */
[C---:B-----5:R-:W-:Y:S01]  /*0fd0*/  PRMT R71, R68.reuse, 0x7632, R71 ;  /* 0x0000763244477816 */ /* 0x060fe20000000047 */
[----:B------:R-:W3:Y:S01]  /*0fe0*/  LDG.E.CONSTANT R73, desc[UR12][R14.64+0x900] ;  /* 0x0009000c0e497981 */ /* 0x000ee2000c1e9900 */
[----:B------:R-:W-:Y:S02]  /*0ff0*/  IMAD.U32 R68, R68, 0x10000, RZ ;  /* 0x0001000044447824 */ /* 0x000fe400078e00ff */
[----:B------:R-:W-:Y:S02]  /*1000*/  SHF.L.U32 R71, R71, 0x10, RZ ;  /* 0x0000001047477819 */ /* 0x000fe400000006ff */
[----:B------:R-:W-:Y:S01]  /*1010*/  FFMA.FTZ R68, R6, R68, R69 ;  /* 0x0000004406447223 */ /* 0x000fe20000010045 */
[C---:B------:R-:W-:Y:S01]  /*1020*/  IMAD.U32 R69, R60.reuse, 0x10000, RZ ;  /* 0x000100003c457824 */ /* 0x040fe200078e00ff */
[----:B------:R-:W-:Y:S01]  /*1030*/  PRMT R60, R60, 0x7632, R60 ;  /* 0x000076323c3c7816 */ /* 0x000fe2000000003c */
[----:B------:R-:W-:-:S02]  /*1040*/  FFMA.FTZ R74, R41, R71, R70 ;  /* 0x00000047294a7223 */ /* 0x000fc40000010046 */
[----:B------:R-:W4:Y:S02]  /*1050*/  LDG.E.CONSTANT R70, desc[UR12][R14.64+0x104] ;  /* 0x0001040c0e467981 */ /* 0x000f24000c1e9900 */
[----:B------:R-:W-:Y:S02]  /*1060*/  IMAD.U32 R60, R60, 0x10000, RZ ;  /* 0x000100003c3c7824 */ /* 0x000fe400078e00ff */
[----:B------:R-:W5:Y:S02]  /*1070*/  LDG.E.CONSTANT R71, desc[UR12][R14.64+0x4] ;  /* 0x0000040c0e477981 */ /* 0x000f64000c1e9900 */
[----:B------:R-:W-:Y:S01]  /*1080*/  FFMA.FTZ R74, R45, R60, R74 ;  /* 0x0000003c2d4a7223 */ /* 0x000fe2000001004a */
[----:B------:R-:W-:Y:S01]  /*1090*/  SHF.L.U32 R60, R66, 0x10, RZ ;  /* 0x00000010423c7819 */ /* 0x000fe200000006ff */
[----:B------:R-:W-:-:S04]  /*10a0*/  FFMA.FTZ R69, R33, R69, R68 ;  /* 0x0000004521457223 */ /* 0x000fc80000010044 */
[----:B------:R-:W-:Y:S02]  /*10b0*/  FFMA.FTZ R69, R10, R60, R69 ;  /* 0x0000003c0a457223 */ /* 0x000fe40000010045 */
[----:B------:R-:W5:Y:S01]  /*10c0*/  LDG.E.CONSTANT R60, desc[UR12][R14.64+0x204] ;  /* 0x0002040c0e3c7981 */ /* 0x000f62000c1e9900 */
[----:B------:R-:W-:Y:S02]  /*10d0*/  PRMT R66, R66, 0x7632, R66 ;  /* 0x0000763242427816 */ /* 0x000fe40000000042 */
[----:B------:R-:W-:-:S03]  /*10e0*/  PRMT R68, R67, 0x7632, R68 ;  /* 0x0000763243447816 */ /* 0x000fc60000000044 */
[----:B------:R-:W-:Y:S01]  /*10f0*/  IMAD.U32 R66, R66, 0x10000, RZ ;  /* 0x0001000042427824 */ /* 0x000fe200078e00ff */
[----:B------:R-:W-:-:S03]  /*1100*/  SHF.L.U32 R68, R68, 0x10, RZ ;  /* 0x0000001044447819 */ /* 0x000fc600000006ff */
[----:B------:R-:W-:Y:S01]  /*1110*/  FFMA.FTZ R66, R63, R66, R74 ;  /* 0x000000423f427223 */ /* 0x000fe2000001004a */
[----:B------:R-:W-:-:S03]  /*1120*/  IMAD.U32 R67, R67, 0x10000, RZ ;  /* 0x0001000043437824 */ /* 0x000fc600078e00ff */
[----:B------:R-:W-:Y:S01]  /*1130*/  FFMA.FTZ R66, R47, R68, R66 ;  /* 0x000000442f427223 */ /* 0x000fe20000010042 */
[----:B------:R-:W-:Y:S02]  /*1140*/  FFMA.FTZ R67, R12, R67, R69 ;  /* 0x000000430c437223 */ /* 0x000fe40000010045 */
[----:B------:R-:W5:Y:S01]  /*1150*/  LDG.E.CONSTANT R69, desc[UR12][R14.64+0x304] ;  /* 0x0003040c0e457981 */ /* 0x000f62000c1e9900 */
[C---:B--2---:R-:W-:Y:S01]  /*1160*/  PRMT R68, R61.reuse, 0x7632, R68 ;  /* 0x000076323d447816 */ /* 0x044fe20000000044 */
[----:B------:R-:W-:-:S04]  /*1170*/  IMAD.U32 R61, R61, 0x10000, RZ ;  /* 0x000100003d3d7824 */ /* 0x000fc800078e00ff */
[----:B------:R-:W-:Y:S02]  /*1180*/  IMAD.U32 R68, R68, 0x10000, RZ ;  /* 0x0001000044447824 */ /* 0x000fe400078e00ff */
[--C-:B------:R-:W-:Y:S01]  /*1190*/  FFMA.FTZ R61, R42, R61, R67.reuse ;  /* 0x0000003d2a3d7223 */ /* 0x100fe20000010043 */
[C---:B------:R-:W-:Y:S01]  /*11a0*/  PRMT R67, R72.reuse, 0x7632, R67 ;  /* 0x0000763248437816 */ /* 0x040fe20000000043 */
[----:B------:R-:W-:Y:S02]  /*11b0*/  FFMA.FTZ R66, R49, R68, R66 ;  /* 0x0000004431427223 */ /* 0x000fe40000010042 */
[----:B------:R-:W2:Y:S02]  /*11c0*/  LDG.E.CONSTANT R68, desc[UR12][R14.64+0xa00] ;  /* 0x000a000c0e447981 */ /* 0x000ea4000c1e9900 */
[----:B------:R-:W-:Y:S01]  /*11d0*/  IMAD.U32 R67, R67, 0x10000, RZ ;  /* 0x0001000043437824 */ /* 0x000fe200078e00ff */
[----:B------:R-:W-:-:S03]  /*11e0*/  SHF.L.U32 R72, R72, 0x10, RZ ;  /* 0x0000001048487819 */ /* 0x000fc600000006ff */
[----:B------:R-:W-:Y:S02]  /*11f0*/  FFMA.FTZ R66, R65, R67, R66 ;  /* 0x0000004341427223 */ /* 0x000fe40000010042 */
[----:B------:R-:W-:Y:S01]  /*1200*/  FFMA.FTZ R61, R16, R72, R61 ;  /* 0x00000048103d7223 */ /* 0x000fe2000001003d */
[C---:B---3--:R-:W-:Y:S01]  /*1210*/  PRMT R67, R73.reuse, 0x7632, R67 ;  /* 0x0000763249437816 */ /* 0x048fe20000000043 */
[----:B------:R-:W-:-:S03]  /*1220*/  IMAD.U32 R73, R73, 0x10000, RZ ;  /* 0x0001000049497824 */ /* 0x000fc600078e00ff */
[----:B------:R-:W-:Y:S01]  /*1230*/  SHF.L.U32 R72, R67, 0x10, RZ ;  /* 0x0000001043487819 */ /* 0x000fe200000006ff */
[----:B------:R-:W-:-:S04]  /*1240*/  FFMA.FTZ R67, R18, R73, R61 ;  /* 0x0000004912437223 */ /* 0x000fc8000001003d */
[----:B------:R-:W-:Y:S01]  /*1250*/  FFMA.FTZ R73, R55, R72, R66 ;  /* 0x0000004837497223 */ /* 0x000fe20000010042 */
[C---:B----4-:R-:W-:Y:S01]  /*1260*/  PRMT R61, R70.reuse, 0x7632, R61 ;  /* 0x00007632463d7816 */ /* 0x050fe2000000003d */
[----:B------:R-:W-:Y:S02]  /*1270*/  IMAD.U32 R72, R70, 0x10000, RZ ;  /* 0x0001000046487824 */ /* 0x000fe400078e00ff */
[----:B------:R-:W3:Y:S01]  /*1280*/  LDG.E.CONSTANT R70, desc[UR12][R14.64+0x404] ;  /* 0x0004040c0e467981 */ /* 0x000ee2000c1e9900 */
[----:B-----5:R-:W-:Y:S01]  /*1290*/  SHF.L.U32 R66, R71, 0x10, RZ ;  /* 0x0000001047427819 */ /* 0x020fe200000006ff */
[----:B------:R-:W-:Y:S01]  /*12a0*/  IMAD.U32 R75, R61, 0x10000, RZ ;  /* 0x000100003d4b7824 */ /* 0x000fe200078e00ff */
[----:B------:R-:W-:Y:S01]  /*12b0*/  PRMT R61, R71, 0x7632, R61 ;  /* 0x00007632473d7816 */ /* 0x000fe2000000003d */
[----:B------:R-:W-:Y:S02]  /*12c0*/  FMUL.FTZ R72, R27, R72 ;  /* 0x000000481b487220 */ /* 0x000fe40000410000 */
[----:B------:R-:W-:-:S02]  /*12d0*/  FMUL.FTZ R75, R38, R75 ;  /* 0x0000004b264b7220 */ /* 0x000fc40000410000 */
[----:B------:R-:W-:Y:S01]  /*12e0*/  FFMA.FTZ R72, R25, R66, R72 ;  /* 0x0000004219487223 */ /* 0x000fe20000010048 */
[----:B------:R-:W-:Y:S01]  /*12f0*/  IMAD.U32 R61, R61, 0x10000, RZ ;  /* 0x000100003d3d7824 */ /* 0x000fe200078e00ff */
[----:B------:R-:W4:Y:S03]  /*1300*/  LDG.E.CONSTANT R66, desc[UR12][R14.64+0x504] ;  /* 0x0005040c0e427981 */ /* 0x000f26000c1e9900 */
[----:B------:R-:W-:Y:S01]  /*1310*/  FFMA.FTZ R75, R34, R61, R75 ;  /* 0x0000003d224b7223 */ /* 0x000fe2000001004b */
[----:B------:R-:W-:-:S04]  /*1320*/  IMAD.U32 R61, R60, 0x10000, RZ ;  /* 0x000100003c3d7824 */ /* 0x000fc800078e00ff */
[----:B------:R-:W-:Y:S02]  /*1330*/  FFMA.FTZ R72, R5, R61, R72 ;  /* 0x0000003d05487223 */ /* 0x000fe40000010048 */
[----:B------:R-:W5:Y:S01]  /*1340*/  LDG.E.CONSTANT R61, desc[UR12][R14.64+0x604] ;  /* 0x0006040c0e3d7981 */ /* 0x000f62000c1e9900 */
[----:B------:R-:W-:-:S04]  /*1350*/  PRMT R60, R60, 0x7632, R60 ;  /* 0x000076323c3c7816 */ /* 0x000fc8000000003c */
[----:B------:R-:W-:-:S05]  /*1360*/  SHF.L.U32 R60, R60, 0x10, RZ ;  /* 0x000000103c3c7819 */ /* 0x000fca00000006ff */
[----:B------:R-:W-:Y:S01]  /*1370*/  FFMA.FTZ R60, R40, R60, R75 ;  /* 0x0000003c283c7223 */ /* 0x000fe2000001004b */
[----:B--2---:R-:W-:-:S04]  /*1380*/  IMAD.U32 R71, R68, 0x10000, RZ ;  /* 0x0001000044477824 */ /* 0x004fc800078e00ff */
[----:B------:R-:W-:Y:S01]  /*1390*/  FFMA.FTZ R67, R20, R71, R67 ;  /* 0x0000004714437223 */ /* 0x000fe20000010043 */
[----:B------:R-:W-:Y:S02]  /*13a0*/  PRMT R71, R68, 0x7632, R71 ;  /* 0x0000763244477816 */ /* 0x000fe40000000047 */
[----:B------:R-:W-:-:S03]  /*13b0*/  PRMT R68, R69, 0x7632, R68 ;  /* 0x0000763245447816 */ /* 0x000fc60000000044 */
[----:B------:R-:W-:Y:S01]  /*13c0*/  IMAD.U32 R74, R71, 0x10000, RZ ;  /* 0x00010000474a7824 */ /* 0x000fe200078e00ff */
[----:B------:R-:W-:Y:S01]  /*13d0*/  SHF.L.U32 R71, R69, 0x10, RZ ;  /* 0x0000001045477819 */ /* 0x000fe200000006ff */
[----:B------:R-:W-:Y:S02]  /*13e0*/  IMAD.U32 R68, R68, 0x10000, RZ ;  /* 0x0001000044447824 */ /* 0x000fe400078e00ff */
[----:B------:R-:W-:Y:S02]  /*13f0*/  FFMA.FTZ R69, R56, R74, R73 ;  /* 0x0000004a38457223 */ /* 0x000fe40000010049 */
[----:B------:R-:W-:Y:S01]  /*1400*/  FFMA.FTZ R72, R7, R71, R72 ;  /* 0x0000004707487223 */ /* 0x000fe20000010048 */
[--C-:B------:R-:W-:Y:S01]  /*1410*/  FFMA.FTZ R73, R43, R68, R60.reuse ;  /* 0x000000442b497223 */ /* 0x100fe2000001003c */
[----:B------:R-:W2:Y:S01]  /*1420*/  LDG.E.CONSTANT R71, desc[UR12][R14.64+0x704] ;  /* 0x0007040c0e477981 */ /* 0x000ea2000c1e9900 */
[----:B---3--:R-:W-:-:S04]  /*1430*/  PRMT R60, R70, 0x7632, R60 ;  /* 0x00007632463c7816 */ /* 0x008fc8000000003c */
[----:B------:R-:W-:Y:S01]  /*1440*/  SHF.L.U32 R68, R60, 0x10, RZ ;  /* 0x000000103c447819 */ /* 0x000fe200000006ff */
[----:B------:R-:W-:Y:S01]  /*1450*/  IMAD.U32 R70, R70, 0x10000, RZ ;  /* 0x0001000046467824 */ /* 0x000fe200078e00ff */
[----:B------:R-:W3:Y:S03]  /*1460*/  LDG.E.CONSTANT R60, desc[UR12][R14.64+0xb00] ;  /* 0x000b000c0e3c7981 */ /* 0x000ee6000c1e9900 */
[----:B------:R-:W-:Y:S01]  /*1470*/  FFMA.FTZ R73, R62, R68, R73 ;  /* 0x000000443e497223 */ /* 0x000fe20000010049 */
[----:B----4-:R-:W-:Y:S01]  /*1480*/  PRMT R68, R66, 0x7632, R68 ;  /* 0x0000763242447816 */ /* 0x010fe20000000044 */
[----:B------:R-:W-:Y:S02]  /*1490*/  FFMA.FTZ R72, R35, R70, R72 ;  /* 0x0000004623487223 */ /* 0x000fe40000010048 */
[----:B------:R-:W4:Y:S02]  /*14a0*/  LDG.E.CONSTANT R70, desc[UR12][R14.64+0x804] ;  /* 0x0008040c0e467981 */ /* 0x000f24000c1e9900 */
[----:B------:R-:W-:-:S02]  /*14b0*/  IMAD.U32 R68, R68, 0x10000, RZ ;  /* 0x0001000044447824 */ /* 0x000fc400078e00ff */
[----:B------:R-:W-:Y:S02]  /*14c0*/  IMAD.U32 R66, R66, 0x10000, RZ ;  /* 0x0001000042427824 */ /* 0x000fe400078e00ff */
[----:B------:R-:W-:Y:S01]  /*14d0*/  FFMA.FTZ R73, R46, R68, R73 ;  /* 0x000000442e497223 */ /* 0x000fe20000010049 */
[----:B-----5:R-:W-:Y:S01]  /*14e0*/  SHF.L.U32 R75, R61, 0x10, RZ ;  /* 0x000000103d4b7819 */ /* 0x020fe200000006ff */
[----:B------:R-:W-:Y:S01]  /*14f0*/  FFMA.FTZ R66, R11, R66, R72 ;  /* 0x000000420b427223 */ /* 0x000fe20000010048 */
[----:B------:R-:W5:Y:S03]  /*1500*/  LDG.E.CONSTANT R68, desc[UR12][R14.64+0x904] ;  /* 0x0009040c0e447981 */ /* 0x000f66000c1e9900 */
[----:B------:R-:W-:Y:S01]  /*1510*/  FFMA.FTZ R75, R13, R75, R66 ;  /* 0x0000004b0d4b7223 */ /* 0x000fe20000010042 */
[----:B------:R-:W5:Y:S04]  /*1520*/  LDG.E.CONSTANT R72, desc[UR12][R14.64+0xb04] ;  /* 0x000b040c0e487981 */ /* 0x000f68000c1e9900 */
[----:B------:R4:W5:Y:S01]  /*1530*/  LDG.E.CONSTANT R66, desc[UR12][R14.64+0xa04] ;  /* 0x000a040c0e427981 */ /* 0x000962000c1e9900 */
[----:B------:R-:W-:-:S05]  /*1540*/  PRMT R61, R61, 0x7632, R61 ;  /* 0x000076323d3d7816 */ /* 0x000fca000000003d */
[----:B------:R-:W-:-:S04]  /*1550*/  IMAD.U32 R61, R61, 0x10000, RZ ;  /* 0x000100003d3d7824 */ /* 0x000fc800078e00ff */
[--C-:B------:R-:W-:Y:S01]  /*1560*/  FFMA.FTZ R61, R48, R61, R73.reuse ;  /* 0x0000003d303d7223 */ /* 0x100fe20000010049 */
[----:B------:R-:W-:Y:S01]  /*1570*/  UMOV UR4, 0xffffffff ;  /* 0xffffffff00047882 */ /* 0x000fe20000000000 */
[----:B--2---:R-:W-:-:S04]  /*1580*/  PRMT R73, R71, 0x7632, R73 ;  /* 0x0000763247497816 */ /* 0x004fc80000000049 */
[----:B------:R-:W-:-:S05]  /*1590*/  SHF.L.U32 R73, R73, 0x10, RZ ;  /* 0x0000001049497819 */ /* 0x000fca00000006ff */
[----:B------:R-:W-:Y:S01]  /*15a0*/  FFMA.FTZ R76, R64, R73, R61 ;  /* 0x00000049404c7223 */ /* 0x000fe2000001003d */
[C---:B---3--:R-:W-:Y:S01]  /*15b0*/  IMAD.U32 R61, R60.reuse, 0x10000, RZ ;  /* 0x000100003c3d7824 */ /* 0x048fe200078e00ff */
[----:B------:R-:W-:Y:S01]  /*15c0*/  PRMT R60, R60, 0x7632, R60 ;  /* 0x000076323c3c7816 */ /* 0x000fe2000000003c */
[----:B------:R-:W-:Y:S01]  /*15d0*/  IMAD.U32 R74, R71, 0x10000, RZ ;  /* 0x00010000474a7824 */ /* 0x000fe200078e00ff */
[----:B----4-:R-:W-:-:S03]  /*15e0*/  PRMT R14, R70, 0x7632, R14 ;  /* 0x00007632460e7816 */ /* 0x010fc6000000000e */
[----:B------:R-:W-:Y:S01]  /*15f0*/  IMAD.U32 R60, R60, 0x10000, RZ ;  /* 0x000100003c3c7824 */ /* 0x000fe200078e00ff */
[----:B------:R-:W-:Y:S01]  /*1600*/  SHF.L.U32 R70, R70, 0x10, RZ ;  /* 0x0000001046467819 */ /* 0x000fe200000006ff */
[----:B------:R-:W-:Y:S01]  /*1610*/  FFMA.FTZ R74, R44, R74, R75 ;  /* 0x0000004a2c4a7223 */ /* 0x000fe2000001004b */
[----:B------:R-:W-:Y:S02]  /*1620*/  IMAD.U32 R15, R14, 0x10000, RZ ;  /* 0x000100000e0f7824 */ /* 0x000fe400078e00ff */
[----:B------:R-:W-:Y:S01]  /*1630*/  FFMA.FTZ R14, R58, R60, R69 ;  /* 0x0000003c3a0e7223 */ /* 0x000fe20000010045 */
[C---:B-----5:R-:W-:Y:S01]  /*1640*/  PRMT R60, R68.reuse, 0x7632, R60 ;  /* 0x00007632443c7816 */ /* 0x060fe2000000003c */
[----:B------:R-:W-:Y:S01]  /*1650*/  FFMA.FTZ R70, R17, R70, R74 ;  /* 0x0000004611467223 */ /* 0x000fe2000001004a */
[----:B------:R-:W-:Y:S02]  /*1660*/  IMAD.U32 R68, R68, 0x10000, RZ ;  /* 0x0001000044447824 */ /* 0x000fe400078e00ff */
[----:B------:R-:W-:Y:S01]  /*1670*/  FFMA.FTZ R67, R22, R61, R67 ;  /* 0x0000003d16437223 */ /* 0x000fe20000010043 */
[----:B------:R-:W-:Y:S01]  /*1680*/  SHF.L.U32 R60, R60, 0x10, RZ ;  /* 0x000000103c3c7819 */ /* 0x000fe200000006ff */
[----:B------:R-:W-:Y:S01]  /*1690*/  FFMA.FTZ R15, R53, R15, R76 ;  /* 0x0000000f350f7223 */ /* 0x000fe2000001004c */
[----:B------:R-:W-:Y:S01]  /*16a0*/  FFMA.FTZ R68, R19, R68, R70 ;  /* 0x0000004413447223 */ /* 0x000fe20000010046 */
[C---:B------:R-:W-:Y:S01]  /*16b0*/  IMAD.U32 R61, R66.reuse, 0x10000, RZ ;  /* 0x00010000423d7824 */ /* 0x040fe200078e00ff */
[----:B------:R-:W-:Y:S01]  /*16c0*/  PRMT R66, R66, 0x7632, R66 ;  /* 0x0000763242427816 */ /* 0x000fe20000000042 */
[--C-:B------:R-:W-:Y:S01]  /*16d0*/  FFMA.FTZ R60, R54, R60, R15.reuse ;  /* 0x0000003c363c7223 */ /* 0x100fe2000001000f */
[C---:B------:R-:W-:Y:S01]  /*16e0*/  PRMT R15, R72.reuse, 0x7632, R15 ;  /* 0x00007632480f7816 */ /* 0x040fe2000000000f */
[----:B------:R-:W-:Y:S01]  /*16f0*/  FFMA.FTZ R61, R21, R61, R68 ;  /* 0x0000003d153d7223 */ /* 0x000fe20000010044 */
[----:B------:R-:W-:Y:S01]  /*1700*/  SHF.L.U32 R72, R72, 0x10, RZ ;  /* 0x0000001048487819 */ /* 0x000fe200000006ff */
[----:B------:R-:W-:-:S02]  /*1710*/  IMAD.U32 R66, R66, 0x10000, RZ ;  /* 0x0001000042427824 */ /* 0x000fc400078e00ff */
        /* <DEDUP_REMOVED lines=9> */
.L_x_18944:
[C---:B------:R-:W-:Y:S01]  /*17b0*/  VIADD R60, R51.reuse, 0x1 ;  /* 0x00000001333c7836 */ /* 0x040fe20000000000 */
[----:B------:R-:W-:Y:S01]  /*17c0*/  ISETP.NE.U32.AND P2, PT, R30, 0x1, PT ;  /* 0x000000011e00780c */ /* 0x000fe20003f45070 */
[----:B-1----:R-:W-:Y:S01]  /*17d0*/  FADD.FTZ R15, R14, R15 ;  /* 0x0000000f0e0f7221 */ /* 0x002fe20000010000 */
[----:B------:R-:W-:Y:S02]  /*17e0*/  VIADD R28, R28, 0x4 ;  /* 0x000000041c1c7836 */ /* 0x000fe40000000000 */
[----:B------:R-:W-:Y:S01]  /*17f0*/  I2FP.F32.S32 R60, R60 ;  /* 0x0000003c003c7245 */ /* 0x000fe20000201400 */
[----:B------:R-:W-:-:S04]  /*1800*/  VIADD R51, R51, 0x40 ;  /* 0x0000004033337836 */ /* 0x000fc80000000000 */
[----:B------:R-:W-:-:S04]  /*1810*/  FMUL.FTZ R60, R60, R31 ;  /* 0x0000001f3c3c7220 */ /* 0x000fc80000410000 */
[C---:B0-----:R-:W-:Y:S01]  /*1820*/  @P2 IADD3 R14, PT, PT, R52.reuse, -0x1, RZ ;  /* 0xffffffff340e2810 */ /* 0x041fe20007ffe0ff */
[----:B------:R-:W-:Y:S01]  /*1830*/  VIADD R52, R52, 0x40 ;  /* 0x0000004034347836 */ /* 0x000fe20000000000 */
[----:B------:R-:W-:Y:S02]  /*1840*/  FSEL R60, R60, RZ, P0 ;  /* 0x000000ff3c3c7208 */ /* 0x000fe40000000000 */
[C---:B------:R-:W-:Y:S02]  /*1850*/  @P2 ISETP.GE.AND P1, PT, R14.reuse, UR11, PT ;  /* 0x0000000b0e002c0c */ /* 0x040fe4000bf26270 */
[----:B------:R-:W-:Y:S01]  /*1860*/  ISETP.GE.OR P3, PT, R14, UR11, !P2 ;  /* 0x0000000b0e007c0c */ /* 0x000fe2000d766670 */
[----:B------:R-:W-:-:S05]  /*1870*/  FFMA.FTZ R60, R15, UR10, R60 ;  /* 0x0000000a0f3c7c23 */ /* 0x000fca000801003c */
[----:B------:R-:W-:Y:S02]  /*1880*/  @P2 FSEL R15, R60, RZ, !P1 ;  /* 0x000000ff3c0f2208 */ /* 0x000fe40004800000 */
[----:B------:R-:W-:-:S03]  /*1890*/  IADD3 R2, P1, PT, R2, 0x10, RZ ;  /* 0x0000001002027810 */ /* 0x000fc60007f3e0ff */
[----:B------:R0:W-:Y:S01]  /*18a0*/  @P2 STS [R0], R15 ;  /* 0x0000000f00002388 */ /* 0x0001e20000000800 */
[----:B------:R-:W-:Y:S02]  /*18b0*/  ISETP.GE.U32.AND P2, PT, R28, UR14, PT ;  /* 0x0000000e1c007c0c */ /* 0x000fe4000bf46070 */
[----:B------:R-:W-:Y:S02]  /*18c0*/  @!P3 FMNMX.FTZ R23, R23, R60, !PT ;  /* 0x0000003c1717b209 */ /* 0x000fe40007810000 */
[----:B------:R-:W-:Y:S01]  /*18d0*/  IADD3.X R3, PT, PT, RZ, R3, RZ, P1, !PT ;  /* 0x00000003ff037210 */ /* 0x000fe20000ffe4ff */
[----:B0-----:R-:W-:-:S08]  /*18e0*/  VIADD R0, R0, 0x100 ;  /* 0x0000010000007836 */ /* 0x001fd00000000000 */
[----:B------:R-:W-:Y:S05]  /*18f0*/  @!P2 BRA `(.L_x_18899) ;  /* 0xfffffff4003ca947 */ /* 0x000fea000383ffff */
.L_x_18897:
[----:B------:R-:W-:Y:S05]  /*1900*/  BSYNC B0 ;  /* 0x0000000000007941 */ /* 0x000fea0003800000 */
.L_x_18896:
[----:B------:R-:W0:Y:S01]  /*1910*/  S2R R12, SR_TID.X ;  /* 0x00000000000c7919 */ /* 0x000e220000002100 */
[----:B------:R-:W-:Y:S01]  /*1920*/  MOV R5, UR16 ;  /* 0x0000001000057c02 */ /* 0x000fe20008000f00 */
[----:B------:R-:W-:Y:S01]  /*1930*/  IMAD.U32 R3, RZ, RZ, UR16 ;  /* 0x00000010ff037e24 */ /* 0x000fe2000f8e00ff */
[----:B------:R-:W-:Y:S01]  /*1940*/  UMOV UR4, 0xffffffff ;  /* 0xffffffff00047882 */ /* 0x000fe20000000000 */
[----:B------:R-:W1:Y:S01]  /*1950*/  S2R R2, SR_CgaCtaId ;  /* 0x0000000000027919 */ /* 0x000e620000008800 */
[----:B------:R-:W-:Y:S01]  /*1960*/  MOV R4, 0x400 ;  /* 0x0000040000047802 */ /* 0x000fe20000000f00 */
[----:B------:R-:W-:Y:S01]  /*1970*/  IMAD.SHL.U32 R5, R5, 0x20, RZ ;  /* 0x0000002005057824 */ /* 0x000fe200078e00ff */
[----:B------:R-:W-:-:S04]  /*1980*/  SHF.L.U32 R3, R3, 0x9, RZ ;  /* 0x0000000903037819 */ /* 0x000fc800000006ff */
[----:B------:R-:W-:-:S05]  /*1990*/  IADD3 R0, PT, PT, -R5, UR14, RZ ;  /* 0x0000000e05007c10 */ /* 0x000fca000fffe1ff */
[----:B------:R-:W-:-:S05]  /*19a0*/  IMAD R6, R0, 0x10, R3 ;  /* 0x0000001000067824 */ /* 0x000fca00078e0203 */
        /* <DEDUP_REMOVED lines=10> */
.L_x_18950:
[----:B------:R-:W-:Y:S01]  /*1a50*/  VIADD R7, R4, 0xc0 ;  /* 0x000000c004077836 */ /* 0x000fe20000000000 */
[----:B------:R-:W-:Y:S01]  /*1a60*/  LOP3.LUT P0, R13, R12, 0x1f, RZ, 0xc0, !PT ;  /* 0x0000001f0c0d7812 */ /* 0x000fe2000780c0ff */
[----:B------:R-:W-:Y:S05]  /*1a70*/  WARPSYNC.ALL ;  /* 0x0000000000007948 */ /* 0x000fea0003800000 */
[----:B-1----:R-:W-:Y:S02]  /*1a80*/  LEA R7, R2, R7, 0x18 ;  /* 0x0000000702077211 */ /* 0x002fe400078ec0ff */
[----:B--2---:R-:W-:Y:S02]  /*1a90*/  FMNMX.FTZ R9, R10, R9, !PT ;  /* 0x000000090a097209 */ /* 0x004fe40007810000 */
[----:B0-----:R-:W-:-:S05]  /*1aa0*/  LEA R10, R0, R7, 0x2 ;  /* 0x00000007000a7211 */ /* 0x001fca00078e10ff */
[----:B------:R0:W-:Y:S01]  /*1ab0*/  @!P0 STS [R10], R9 ;  /* 0x000000090a008388 */ /* 0x0001e20000000800 */
[----:B------:R-:W-:Y:S01]  /*1ac0*/  BAR.SYNC.DEFER_BLOCKING 0x0 ;  /* 0x0000000000007b1d */ /* 0x000fe20000010000 */
[----:B------:R-:W-:Y:S01]  /*1ad0*/  ISETP.GT.U32.AND P1, PT, R13, 0x3, PT ;  /* 0x000000030d00780c */ /* 0x000fe20003f24070 */
[----:B------:R-:W-:Y:S01]  /*1ae0*/  IMAD.MOV.U32 R14, RZ, RZ, -0x800001 ;  /* 0xff7fffffff0e7424 */ /* 0x000fe200078e00ff */
[----:B0-----:R-:W-:Y:S01]  /*1af0*/  IADD3 R9, PT, PT, -R3, R6, RZ ;  /* 0x0000000603097210 */ /* 0x001fe20007ffe1ff */
[----:B------:R-:W-:Y:S02]  /*1b00*/  IMAD R11, R13, 0x4, R7 ;  /* 0x000000040d0b7824 */ /* 0x000fe400078e0207 */
        /* <DEDUP_REMOVED lines=28> */
.L_x_18905:
        /* <DEDUP_REMOVED lines=11> */
.L_x_18904:
[----:B------:R-:W-:Y:S05]  /*1d80*/  BSYNC.RECONVERGENT B1 ;  /* 0x0000000000017941 */ /* 0x000fea0003800200 */
.L_x_18903:
        /* <DEDUP_REMOVED lines=12> */
.L_x_18908:
        /* <DEDUP_REMOVED lines=14> */
[C---:B-1----:R-:W-:Y:S01]  /*1f30*/  FADD.FTZ R20, -R7.reuse, R20 ;  /* 0x0000001407147221 */ /* 0x042fe20000010100 */
[----:B------:R-:W-:Y:S02]  /*1f40*/  FMUL.FTZ R17, R18, 1.4426950216293334961 ;  /* 0x3fb8aa3b12117820 */ /* 0x000fe40000410000 */
[----:B------:R-:W1:Y:S01]  /*1f50*/  LDS R18, [R14+0xc00] ;  /* 0x000c00000e127984 */ /* 0x000e620000000800 */
[C---:B--2---:R-:W-:Y:S01]  /*1f60*/  FADD.FTZ R22, -R7.reuse, R22 ;  /* 0x0000001607167221 */ /* 0x044fe20000010100 */
[----:B------:R-:W-:Y:S02]  /*1f70*/  FMUL.FTZ R19, R20, 1.4426950216293334961 ;  /* 0x3fb8aa3b14137820 */ /* 0x000fe40000410000 */
[----:B------:R-:W2:Y:S01]  /*1f80*/  LDS R20, [R14+0xe00] ;  /* 0x000e00000e147984 */ /* 0x000ea20000000800 */
[----:B------:R-:W-:Y:S01]  /*1f90*/  FMUL.FTZ R21, R22, 1.4426950216293334961 ;  /* 0x3fb8aa3b16157820 */ /* 0x000fe20000410000 */
[C---:B---3--:R-:W-:Y:S01]  /*1fa0*/  FADD.FTZ R24, -R7.reuse, R24 ;  /* 0x0000001807187221 */ /* 0x048fe20000010100 */
[----:B------:R-:W3:Y:S01]  /*1fb0*/  MUFU.EX2 R17, R17 ;  /* 0x0000001100117308 */ /* 0x000ee20000000800 */
[----:B------:R-:W2:Y:S01]  /*1fc0*/  LDS R22, [R14+0x1000] ;  /* 0x001000000e167984 */ /* 0x000ea20000000800 */
[----:B----4-:R-:W-:Y:S01]  /*1fd0*/  FADD.FTZ R26, -R7, R26 ;  /* 0x0000001a071a7221 */ /* 0x010fe20000010100 */
[----:B------:R-:W-:-:S03]  /*1fe0*/  FMUL.FTZ R24, R24, 1.4426950216293334961 ;  /* 0x3fb8aa3b18187820 */ /* 0x000fc60000410000 */
[----:B------:R-:W-:Y:S01]  /*1ff0*/  FMUL.FTZ R26, R26, 1.4426950216293334961 ;  /* 0x3fb8aa3b1a1a7820 */ /* 0x000fe20000410000 */
[C---:B------:R-:W-:Y:S01]  /*2000*/  FADD.FTZ R28, -R7.reuse, R28 ;  /* 0x0000001c071c7221 */ /* 0x040fe20000010100 */
[----:B------:R-:W4:Y:S01]  /*2010*/  MUFU.EX2 R19, R19 ;  /* 0x0000001300137308 */ /* 0x000f220000000800 */
[C---:B------:R-:W-:Y:S02]  /*2020*/  FADD.FTZ R30, -R7.reuse, R30 ;  /* 0x0000001e071e7221 */ /* 0x040fe40000010100 */
[----:B------:R-:W-:Y:S02]  /*2030*/  FMUL.FTZ R28, R28, 1.4426950216293334961 ;  /* 0x3fb8aa3b1c1c7820 */ /* 0x000fe40000410000 */
[----:B------:R-:W-:Y:S01]  /*2040*/  FMUL.FTZ R30, R30, 1.4426950216293334961 ;  /* 0x3fb8aa3b1e1e7820 */ /* 0x000fe20000410000 */
[----:B------:R-:W-:Y:S02]  /*2050*/  FADD.FTZ R32, -R7, R32 ;  /* 0x0000002007207221 */ /* 0x000fe40000010100 */
[----:B------:R4:W1:Y:S01]  /*2060*/  MUFU.EX2 R23, R24 ;  /* 0x0000001800177308 */ /* 0x0008620000000800 */
[----:B---3--:R-:W-:Y:S01]  /*2070*/  FADD.FTZ R8, R17, R8 ;  /* 0x0000000811087221 */ /* 0x008fe20000010000 */
[C---:B------:R-:W-:Y:S01]  /*2080*/  FADD.FTZ R34, -R7.reuse, R34 ;  /* 0x0000002207227221 */ /* 0x040fe20000010100 */
[----:B------:R-:W-:Y:S01]  /*2090*/  FMUL.FTZ R32, R32, 1.4426950216293334961 ;  /* 0x3fb8aa3b20207820 */ /* 0x000fe20000410000 */
[----:B------:R-:W-:Y:S02]  /*20a0*/  STS [R14+-0x400], R17 ;  /* 0xfffc00110e007388 */ /* 0x000fe40000000800 */
[----:B------:R-:W-:Y:S01]  /*20b0*/  FMUL.FTZ R34, R34, 1.4426950216293334961 ;  /* 0x3fb8aa3b22227820 */ /* 0x000fe20000410000 */
[C---:B------:R-:W-:Y:S01]  /*20c0*/  FADD.FTZ R36, -R7.reuse, R36 ;  /* 0x0000002407247221 */ /* 0x040fe20000010100 */
[----:B------:R-:W3:Y:S01]  /*20d0*/  MUFU.EX2 R21, R21 ;  /* 0x0000001500157308 */ /* 0x000ee20000000800 */
[----:B----4-:R-:W4:Y:S01]  /*20e0*/  LDS R24, [R14+0x1800] ;  /* 0x001800000e187984 */ /* 0x010f220000000800 */
[----:B------:R-:W-:Y:S01]  /*20f0*/  FADD.FTZ R8, R8, R19 ;  /* 0x0000001308087221 */ /* 0x000fe20000010000 */
[----:B------:R-:W-:Y:S01]  /*2100*/  FMUL.FTZ R36, R36, 1.4426950216293334961 ;  /* 0x3fb8aa3b24247820 */ /* 0x000fe20000410000 */
[C---:B0-----:R-:W-:Y:S01]  /*2110*/  FADD.FTZ R38, -R7.reuse, R38 ;  /* 0x0000002607267221 */ /* 0x041fe20000010100 */
[----:B------:R-:W-:Y:S03]  /*2120*/  STS [R14+-0x200], R19 ;  /* 0xfffe00130e007388 */ /* 0x000fe60000000800 */
[----:B------:R0:W3:Y:S01]  /*2130*/  MUFU.EX2 R25, R26 ;  /* 0x0000001a00197308 */ /* 0x0000e20000000800 */
[C---:B-1----:R-:W-:Y:S01]  /*2140*/  FADD.FTZ R18, -R7.reuse, R18 ;  /* 0x0000001207127221 */ /* 0x042fe20000010100 */
[----:B------:R-:W-:Y:S01]  /*2150*/  FMUL.FTZ R38, R38, 1.4426950216293334961 ;  /* 0x3fb8aa3b26267820 */ /* 0x000fe20000410000 */
[----:B------:R-:W-:Y:S02]  /*2160*/  STS [R14+0x200], R23 ;  /* 0x000200170e007388 */ /* 0x000fe40000000800 */
[----:B------:R-:W-:Y:S01]  /*2170*/  FMUL.FTZ R18, R18, 1.4426950216293334961 ;  /* 0x3fb8aa3b12127820 */ /* 0x000fe20000410000 */
[----:B--2---:R-:W-:-:S02]  /*2180*/  FADD.FTZ R20, -R7, R20 ;  /* 0x0000001407147221 */ /* 0x004fc40000010100 */
[----:B------:R-:W1:Y:S01]  /*2190*/  MUFU.EX2 R27, R28 ;  /* 0x0000001c001b7308 */ /* 0x000e620000000800 */
[----:B0-----:R-:W0:Y:S01]  /*21a0*/  LDS R26, [R14+0x1a00] ;  /* 0x001a00000e1a7984 */ /* 0x001e220000000800 */
[----:B---3--:R-:W-:Y:S01]  /*21b0*/  FADD.FTZ R8, R8, R21 ;  /* 0x0000001508087221 */ /* 0x008fe20000010000 */
[----:B------:R-:W-:Y:S01]  /*21c0*/  FMUL.FTZ R20, R20, 1.4426950216293334961 ;  /* 0x3fb8aa3b14147820 */ /* 0x000fe20000410000 */
[C---:B------:R-:W-:Y:S01]  /*21d0*/  FADD.FTZ R22, -R7.reuse, R22 ;  /* 0x0000001607167221 */ /* 0x040fe20000010100 */
[----:B------:R-:W-:Y:S01]  /*21e0*/  STS [R14], R21 ;  /* 0x000000150e007388 */ /* 0x000fe20000000800 */
[----:B------:R-:W-:Y:S02]  /*21f0*/  FADD.FTZ R8, R8, R23 ;  /* 0x0000001708087221 */ /* 0x000fe40000010000 */
[----:B-----5:R-:W2:Y:S01]  /*2200*/  MUFU.EX2 R31, R30 ;  /* 0x0000001e001f7308 */ /* 0x020ea20000000800 */
[----:B------:R-:W-:Y:S01]  /*2210*/  FMUL.FTZ R22, R22, 1.4426950216293334961 ;  /* 0x3fb8aa3b16167820 */ /* 0x000fe20000410000 */
[----:B------:R-:W-:Y:S01]  /*2220*/  FADD.FTZ R8, R8, R25 ;  /* 0x0000001908087221 */ /* 0x000fe20000010000 */
[----:B------:R-:W-:Y:S05]  /*2230*/  STS [R14+0x400], R25 ;  /* 0x000400190e007388 */ /* 0x000fea0000000800 */
[----:B------:R-:W3:Y:S01]  /*2240*/  MUFU.EX2 R33, R32 ;  /* 0x0000002000217308 */ /* 0x000ee20000000800 */
[----:B-1----:R-:W-:Y:S01]  /*2250*/  FADD.FTZ R8, R8, R27 ;  /* 0x0000001b08087221 */ /* 0x002fe20000010000 */
[----:B------:R-:W-:Y:S06]  /*2260*/  STS [R14+0x600], R27 ;  /* 0x0006001b0e007388 */ /* 0x000fec0000000800 */
[----:B------:R-:W1:Y:S01]  /*2270*/  MUFU.EX2 R35, R18 ;  /* 0x0000001200237308 */ /* 0x000e620000000800 */
[----:B--2---:R-:W-:Y:S01]  /*2280*/  FADD.FTZ R8, R8, R31 ;  /* 0x0000001f08087221 */ /* 0x004fe20000010000 */
[----:B----4-:R-:W-:Y:S01]  /*2290*/  FADD.FTZ R24, -R7, R24 ;  /* 0x0000001807187221 */ /* 0x010fe20000010100 */
[----:B------:R-:W-:Y:S03]  /*22a0*/  STS [R14+0x800], R31 ;  /* 0x0008001f0e007388 */ /* 0x000fe60000000800 */
[----:B------:R-:W-:-:S02]  /*22b0*/  FMUL.FTZ R24, R24, 1.4426950216293334961 ;  /* 0x3fb8aa3b18187820 */ /* 0x000fc40000410000 */
[----:B------:R-:W2:Y:S01]  /*22c0*/  MUFU.EX2 R37, R20 ;  /* 0x0000001400257308 */ /* 0x000ea20000000800 */
[----:B---3--:R-:W-:Y:S01]  /*22d0*/  FADD.FTZ R8, R8, R33 ;  /* 0x0000002108087221 */ /* 0x008fe20000010000 */
[----:B------:R-:W-:Y:S06]  /*22e0*/  STS [R14+0xa00], R33 ;  /* 0x000a00210e007388 */ /* 0x000fec0000000800 */
[----:B------:R-:W3:Y:S01]  /*22f0*/  MUFU.EX2 R39, R22 ;  /* 0x0000001600277308 */ /* 0x000ee20000000800 */
[----:B-1----:R-:W-:Y:S01]  /*2300*/  FADD.FTZ R8, R8, R35 ;  /* 0x0000002308087221 */ /* 0x002fe20000010000 */
[----:B0-----:R-:W-:Y:S01]  /*2310*/  FADD.FTZ R26, -R7, R26 ;  /* 0x0000001a071a7221 */ /* 0x001fe20000010100 */
[----:B------:R-:W-:Y:S03]  /*2320*/  STS [R14+0xc00], R35 ;  /* 0x000c00230e007388 */ /* 0x000fe60000000800 */
[----:B------:R-:W-:-:S02]  /*2330*/  FMUL.FTZ R26, R26, 1.4426950216293334961 ;  /* 0x3fb8aa3b1a1a7820 */ /* 0x000fc40000410000 */
[----:B------:R-:W0:Y:S01]  /*2340*/  MUFU.EX2 R41, R34 ;  /* 0x0000002200297308 */ /* 0x000e220000000800 */
[----:B--2---:R-:W-:Y:S01]  /*2350*/  FADD.FTZ R8, R8, R37 ;  /* 0x0000002508087221 */ /* 0x004fe20000010000 */
[----:B------:R-:W-:Y:S06]  /*2360*/  STS [R14+0xe00], R37 ;  /* 0x000e00250e007388 */ /* 0x000fec0000000800 */
        /* <DEDUP_REMOVED lines=16> */
[----:B0-----:R-:W-:Y:S01]  /*2470*/  VIADD R14, R14, 0x2000 ;  /* 0x000020000e0e7836 */ /* 0x001fe20000000000 */
[----:B------:R-:W-:Y:S06]  /*2480*/  @!P3 BRA `(.L_x_18908) ;  /* 0xfffffff80070b947 */ /* 0x000fec000383ffff */
.L_x_18907:
[----:B------:R-:W-:Y:S05]  /*2490*/  BSYNC.RECONVERGENT B1 ;  /* 0x0000000000017941 */ /* 0x000fea0003800200 */
.L_x_18906:
        /* <DEDUP_REMOVED lines=47> */
[----:B-----5:R-:W1:Y:S01]  /*2790*/  MUFU.EX2 R31, R32 ;  /* 0x00000020001f7308 */ /* 0x020e620000000800 */
[----:B--2---:R-:W-:Y:S01]  /*27a0*/  FADD.FTZ R8, R8, R25 ;  /* 0x0000001908087221 */ /* 0x004fe20000010000 */
[----:B------:R-:W-:Y:S03]  /*27b0*/  STS [R14+0x600], R25 ;  /* 0x000600190e007388 */ /* 0x000fe60000000800 */
[----:B0-----:R-:W-:Y:S01]  /*27c0*/  FADD.FTZ R8, R8, R27 ;  /* 0x0000001b08087221 */ /* 0x001fe20000010000 */
[----:B------:R-:W-:Y:S04]  /*27d0*/  STS [R14+0x800], R27 ;  /* 0x0008001b0e007388 */ /* 0x000fe80000000800 */
[----:B-1----:R0:W-:Y:S01]  /*27e0*/  STS [R14+0xa00], R31 ;  /* 0x000a001f0e007388 */ /* 0x0021e20000000800 */
[----:B------:R-:W-:Y:S01]  /*27f0*/  FADD.FTZ R8, R8, R31 ;  /* 0x0000001f08087221 */ /* 0x000fe20000010000 */
[----:B0-----:R-:W-:-:S07]  /*2800*/  VIADD R14, R14, 0x1000 ;  /* 0x000010000e0e7836 */ /* 0x001fce0000000000 */
.L_x_18910:
[----:B------:R-:W-:Y:S05]  /*2810*/  BSYNC.RECONVERGENT B1 ;  /* 0x0000000000017941 */ /* 0x000fea0003800200 */
.L_x_18909:
        /* <DEDUP_REMOVED lines=26> */
.L_x_18902:
[----:B------:R-:W-:Y:S05]  /*29c0*/  BSYNC.RECONVERGENT B0 ;  /* 0x0000000000007941 */ /* 0x000fea0003800200 */
.L_x_18901:
        /* <DEDUP_REMOVED lines=41> */
.L_x_18915:
[----:B------:R-:W1:Y:S01]  /*2c60*/  LDS R11, [R14] ;  /* 0x000000000e0b7984 */ /* 0x000e620000000800 */
[----:B------:R-:W-:-:S05]  /*2c70*/  VIADD R15, R15, 0x1 ;  /* 0x000000010f0f7836 */ /* 0x000fca0000000000 */
[----:B------:R-:W-:Y:S01]  /*2c80*/  ISETP.NE.AND P0, PT, R15, RZ, PT ;  /* 0x000000ff0f00720c */ /* 0x000fe20003f05270 */
[----:B-1----:R-:W-:-:S05]  /*2c90*/  FMUL.FTZ R11, R11, R6 ;  /* 0x000000060b0b7220 */ /* 0x002fca0000410000 */
[----:B------:R1:W-:Y:S02]  /*2ca0*/  STS [R14], R11 ;  /* 0x0000000b0e007388 */ /* 0x0003e40000000800 */
[----:B-1----:R-:W-:-:S05]  /*2cb0*/  IADD3 R14, PT, PT, R14, 0x200, RZ ;  /* 0x000002000e0e7810 */ /* 0x002fca0007ffe0ff */
[----:B------:R-:W-:Y:S05]  /*2cc0*/  @P0 BRA `(.L_x_18915) ;  /* 0xfffffffc00e40947 */ /* 0x000fea000383ffff */
.L_x_18914:
[----:B------:R-:W-:Y:S05]  /*2cd0*/  BSYNC.RECONVERGENT B1 ;  /* 0x0000000000017941 */ /* 0x000fea0003800200 */
.L_x_18913:
        /* <DEDUP_REMOVED lines=12> */
.L_x_18918:
[----:B------:R-:W1:Y:S01]  /*2da0*/  LDS R15, [R11+-0x400] ;  /* 0xfffc00000b0f7984 */ /* 0x000e620000000800 */
[----:B------:R-:W-:-:S03]  /*2db0*/  IADD3 R10, PT, PT, R10, 0x800, RZ ;  /* 0x000008000a0a7810 */ /* 0x000fc60007ffe0ff */
[----:B------:R-:W2:Y:S01]  /*2dc0*/  LDS R17, [R11+-0x200] ;  /* 0xfffe00000b117984 */ /* 0x000ea20000000800 */
[----:B------:R-:W-:-:S03]  /*2dd0*/  ISETP.GE.AND P1, PT, R10, R49, PT ;  /* 0x000000310a00720c */ /* 0x000fc60003f26270 */
[----:B------:R-:W3:Y:S04]  /*2de0*/  LDS R19, [R11] ;  /* 0x000000000b137984 */ /* 0x000ee80000000800 */
[----:B------:R-:W4:Y:S04]  /*2df0*/  LDS R21, [R11+0x200] ;  /* 0x000200000b157984 */ /* 0x000f280000000800 */
[----:B------:R-:W0:Y:S04]  /*2e00*/  LDS R23, [R11+0x400] ;  /* 0x000400000b177984 */ /* 0x000e280000000800 */
[----:B------:R-:W0:Y:S04]  /*2e10*/  LDS R25, [R11+0x600] ;  /* 0x000600000b197984 */ /* 0x000e280000000800 */
[----:B------:R-:W-:Y:S04]  /*2e20*/  LDS R27, [R11+0x800] ;  /* 0x000800000b1b7984 */ /* 0x000fe80000000800 */
[----:B-----5:R-:W0:Y:S04]  /*2e30*/  LDS R31, [R11+0xa00] ;  /* 0x000a00000b1f7984 */ /* 0x020e280000000800 */
        /* <DEDUP_REMOVED lines=19> */
[-C--:B-1----:R-:W-:Y:S02]  /*2f70*/  FMUL.FTZ R14, R27, R6.reuse ;  /* 0x000000061b0e7220 */ /* 0x082fe40000410000 */
[----:B------:R3:W-:Y:S01]  /*2f80*/  STS [R11+0x200], R20 ;  /* 0x000200140b007388 */ /* 0x0007e20000000800 */
[----:B------:R-:W-:-:S03]  /*2f90*/  FMUL.FTZ R30, R35, R6 ;  /* 0x00000006231e7220 */ /* 0x000fc60000410000 */
[----:B------:R4:W-:Y:S01]  /*2fa0*/  STS [R11+0x400], R22 ;  /* 0x000400160b007388 */ /* 0x0009e20000000800 */
[----:B------:R-:W-:-:S03]  /*2fb0*/  FMUL.FTZ R32, R37, R6 ;  /* 0x0000000625207220 */ /* 0x000fc60000410000 */
[----:B------:R0:W-:Y:S01]  /*2fc0*/  STS [R11+0x600], R24 ;  /* 0x000600180b007388 */ /* 0x0001e20000000800 */
[-C--:B--2---:R-:W-:Y:S01]  /*2fd0*/  FMUL.FTZ R16, R39, R6.reuse ;  /* 0x0000000627107220 */ /* 0x084fe20000410000 */
[-C--:B------:R-:W-:Y:S02]  /*2fe0*/  FMUL.FTZ R18, R41, R6.reuse ;  /* 0x0000000629127220 */ /* 0x080fe40000410000 */
        /* <DEDUP_REMOVED lines=15> */
.L_x_18917:
[----:B------:R-:W-:Y:S05]  /*30e0*/  BSYNC.RECONVERGENT B1 ;  /* 0x0000000000017941 */ /* 0x000fea0003800200 */
.L_x_18916:
        /* <DEDUP_REMOVED lines=10> */
[----:B------:R-:W0:Y:S04]  /*3190*/  LDS R23, [R11+0x400] ;  /* 0x000400000b177984 */ /* 0x000e280000000800 */
[----:B------:R-:W0:Y:S04]  /*31a0*/  LDS R25, [R11+0x600] ;  /* 0x000600000b197984 */ /* 0x000e280000000800 */
[----:B------:R-:W0:Y:S04]  /*31b0*/  LDS R27, [R11+0x800] ;  /* 0x000800000b1b7984 */ /* 0x000e280000000800 */
[----:B-----5:R-:W0:Y:S01]  /*31c0*/  LDS R31, [R11+0xa00] ;  /* 0x000a00000b1f7984 */ /* 0x020e220000000800 */
[-C--:B-1----:R-:W-:Y:S01]  /*31d0*/  FMUL.FTZ R14, R15, R6.reuse ;  /* 0x000000060f0e7220 */ /* 0x082fe20000410000 */
[----:B--2---:R-:W-:-:S04]  /*31e0*/  FMUL.FTZ R16, R17, R6 ;  /* 0x0000000611107220 */ /* 0x004fc80000410000 */
        /* <DEDUP_REMOVED lines=15> */
.L_x_18920:
[----:B------:R-:W-:Y:S05]  /*32e0*/  BSYNC.RECONVERGENT B1 ;  /* 0x0000000000017941 */ /* 0x000fea0003800200 */
.L_x_18919:
        /* <DEDUP_REMOVED lines=14> */
.L_x_18912:
[----:B------:R-:W-:Y:S05]  /*33d0*/  BSYNC.RECONVERGENT B0 ;  /* 0x0000000000007941 */ /* 0x000fea0003800200 */
.L_x_18911:
[----:B------:R-:W-:Y:S01]  /*33e0*/  BAR.SYNC.DEFER_BLOCKING 0x0 ;  /* 0x0000000000007b1d */ /* 0x000fe20000010000 */
[----:B------:R-:W-:Y:S02]  /*33f0*/  ISETP.NE.AND P0, PT, R12, RZ, PT ;  /* 0x000000ff0c00720c */ /* 0x000fe40003f05270 */
[----:B------:R-:W-:-:S03]  /*3400*/  LOP3.LUT R28, R5, R0, RZ, 0xfc, !PT ;  /* 0x00000000051c7212 */ /* 0x000fc600078efcff */
[----:B------:R-:W3:Y:S01]  /*3410*/  LDCU UR18, c[0x0][0x370] ;  /* 0x00006e00ff1277ac */ /* 0x000ee20008000800 */
[----:B------:R-:W-:Y:S01]  /*3420*/  BSSY.RECONVERGENT B0, `(.L_x_18921) ;  /* 0x0000016000007945 */ /* 0x000fe20003800200 */
[----:B------:R-:W4:Y:S01]  /*3430*/  LDCU UR22, c[0x0][0x3dc] ;  /* 0x00007b80ff1677ac */ /* 0x000f220008000800 */
[----:B------:R-:W0:Y:S01]  /*3440*/  LDCU.64 UR20, c[0x0][0x3a8] ;  /* 0x00007500ff1477ac */ /* 0x000e220008000a00 */
[----:B------:R-:W0:Y:S04]  /*3450*/  LDCU UR19, c[0x0][0x378] ;  /* 0x00006f00ff1377ac */ /* 0x000e280008000800 */
[----:B------:R-:W-:Y:S05]  /*3460*/  @P0 BRA `(.L_x_18922) ;  /* 0x0000000000440947 */ /* 0x000fea0003800000 */
[----:B------:R-:W1:Y:S01]  /*3470*/  LDCU.128 UR4, c[0x0][0x380] ;  /* 0x00007000ff0477ac */ /* 0x000e620008000c00 */
[----:B---3--:R-:W-:-:S04]  /*3480*/  UIMAD UR8, UR15, UR18, UR17 ;  /* 0x000000120f0872a4 */ /* 0x008fc8000f8e0211 */
[----:B0-----:R-:W-:-:S04]  /*3490*/  UIMAD UR8, UR8, UR19, URZ ;  /* 0x00000013080872a4 */ /* 0x001fc8000f8e02ff */
[----:B------:R-:W-:-:S04]  /*34a0*/  UIADD3 UR9, UP0, UPT, UR8, UR16, URZ ;  /* 0x0000001008097290 */ /* 0x000fc8000ff1e0ff */
[----:B------:R-:W-:Y:S02]  /*34b0*/  USHF.L.U32 UR8, UR9, 0x2, URZ ;  /* 0x0000000209087899 */ /* 0x000fe400080006ff */
[----:B------:R-:W-:Y:S02]  /*34c0*/  UIADD3.X UR10, UPT, UPT, URZ, URZ, URZ, UP0, !UPT ;  /* 0x000000ffff0a7290 */ /* 0x000fe400087fe4ff */
[----:B-1----:R-:W-:Y:S02]  /*34d0*/  UIADD3 UR6, UP0, UPT, UR8, UR6, URZ ;  /* 0x0000000608067290 */ /* 0x002fe4000ff1e0ff */
[----:B------:R-:W-:Y:S02]  /*34e0*/  USHF.L.U64.HI UR9, UR9, 0x2, UR10 ;  /* 0x0000000209097899 */ /* 0x000fe4000801020a */
[----:B------:R-:W-:Y:S02]  /*34f0*/  UIADD3 UR4, UP1, UPT, UR8, UR4, URZ ;  /* 0x0000000408047290 */ /* 0x000fe4000ff3e0ff */
[----:B------:R-:W-:Y:S01]  /*3500*/  UIADD3.X UR7, UPT, UPT, UR9, UR7, URZ, UP0, !UPT ;  /* 0x0000000709077290 */ /* 0x000fe200087fe4ff */
[----:B--2---:R-:W-:Y:S01]  /*3510*/  IMAD.U32 R10, RZ, RZ, UR6 ;  /* 0x00000006ff0a7e24 */ /* 0x004fe2000f8e00ff */
[----:B------:R-:W-:-:S02]  /*3520*/  UIADD3.X UR5, UPT, UPT, UR9, UR5, URZ, UP1, !UPT ;  /* 0x0000000509057290 */ /* 0x000fc40008ffe4ff */
[----:B------:R-:W-:Y:S02]  /*3530*/  MOV R14, UR4 ;  /* 0x00000004000e7c02 */ /* 0x000fe40008000f00 */
[----:B------:R-:W-:Y:S02]  /*3540*/  IMAD.U32 R11, RZ, RZ, UR7 ;  /* 0x00000007ff0b7e24 */ /* 0x000fe4000f8e00ff */
[----:B------:R-:W-:-:S03]  /*3550*/  IMAD.U32 R15, RZ, RZ, UR5 ;  /* 0x00000005ff0f7e24 */ /* 0x000fc6000f8e00ff */
[----:B------:R0:W-:Y:S04]  /*3560*/  STG.E desc[UR12][R10.64], R7 ;  /* 0x000000070a007986 */ /* 0x0001e8000c10190c */
[----:B------:R0:W-:Y:S02]  /*3570*/  STG.E desc[UR12][R14.64], R8 ;  /* 0x000000080e007986 */ /* 0x0001e4000c10190c */
.L_x_18922:
[----:B0--34-:R-:W-:Y:S05]  /*3580*/  BSYNC.RECONVERGENT B0 ;  /* 0x0000000000007941 */ /* 0x019fea0003800200 */
.L_x_18921:
[----:B------:R-:W-:Y:S01]  /*3590*/  ISETP.GE.U32.AND P0, PT, R28, UR14, PT ;  /* 0x0000000e1c007c0c */ /* 0x000fe2000bf06070 */
[----:B------:R-:W-:Y:S01]  /*35a0*/  BSSY.RECONVERGENT B0, `(.L_x_18923) ;  /* 0x00001b2000007945 */ /* 0x000fe20003800200 */
[----:B------:R-:W-:Y:S01]  /*35b0*/  HFMA2 R17, -RZ, RZ, 0, 0 ;  /* 0x00000000ff117431 */ /* 0x000fe200000001ff */
[----:B------:R-:W-:Y:S02]  /*35c0*/  CS2R R18, SRZ ;  /* 0x0000000000127805 */ /* 0x000fe4000001ff00 */
[----:B------:R-:W-:Y:S01]  /*35d0*/  CS2R R20, SRZ ;  /* 0x0000000000147805 */ /* 0x000fe2000001ff00 */
[----:B------:R-:W-:-:S07]  /*35e0*/  IMAD.MOV.U32 R22, RZ, RZ, RZ ;  /* 0x000000ffff167224 */ /* 0x000fce00078e00ff */
[----:B------:R-:W-:Y:S05]  /*35f0*/  @P0 BRA `(.L_x_18924) ;  /* 0x0000001800b00947 */ /* 0x000fea0003800000 */
[----:B------:R-:W0:Y:S01]  /*3600*/  LDCU UR4, c[0x0][0x3c8] ;  /* 0x00007900ff0477ac */ /* 0x000e220008000800 */
[----:B-12---:R-:W-:Y:S01]  /*3610*/  IMAD.WIDE.U32 R6, R28, 0x4, RZ ;  /* 0x000000041c067825 */ /* 0x006fe200078e00ff */
[----:B------:R-:W-:Y:S02]  /*3620*/  SHF.L.U32 R8, R12, 0x5, RZ ;  /* 0x000000050c087819 */ /* 0x000fe400000006ff */
[----:B------:R-:W-:Y:S01]  /*3630*/  CS2R R18, SRZ ;  /* 0x0000000000127805 */ /* 0x000fe2000001ff00 */
[----:B------:R-:W1:Y:S01]  /*3640*/  LDCU UR5, c[0x0][0x3e0] ;  /* 0x00007c00ff0577ac */ /* 0x000e620008000800 */
[----:B------:R-:W-:Y:S01]  /*3650*/  VIADD R9, R4, 0xe0 ;  /* 0x000000e004097836 */ /* 0x000fe20000000000 */
[----:B------:R-:W-:Y:S01]  /*3660*/  MOV R17, RZ ;  /* 0x000000ff00117202 */ /* 0x000fe20000000f00 */
[----:B------:R-:W-:Y:S01]  /*3670*/  IMAD.SHL.U32 R27, R12, 0x8, RZ ;  /* 0x000000080c1b7824 */ /* 0x000fe200078e00ff */
[----:B------:R-:W2:Y:S01]  /*3680*/  LDCU.64 UR6, c[0x0][0x3b8] ;  /* 0x00007700ff0677ac */ /* 0x000ea20008000a00 */
[----:B------:R-:W-:Y:S01]  /*3690*/  VIADD R26, R28, 0x1 ;  /* 0x000000011c1a7836 */ /* 0x000fe20000000000 */
[----:B------:R-:W-:-:S02]  /*36a0*/  LEA R24, R2, R9, 0x18 ;  /* 0x0000000902187211 */ /* 0x000fc400078ec0ff */
[----:B------:R-:W-:Y:S02]  /*36b0*/  CS2R R20, SRZ ;  /* 0x0000000000147805 */ /* 0x000fe4000001ff00 */
[----:B------:R-:W-:Y:S01]  /*36c0*/  LEA R2, R0, R3, 0x4 ;  /* 0x0000000300027211 */ /* 0x000fe200078e20ff */
[----:B------:R-:W-:Y:S01]  /*36d0*/  IMAD.MOV.U32 R22, RZ, RZ, RZ ;  /* 0x000000ffff167224 */ /* 0x000fe200078e00ff */
[C---:B------:R-:W-:Y:S02]  /*36e0*/  LOP3.LUT R23, R27.reuse, 0x8, RZ, 0xc0, !PT ;  /* 0x000000081b177812 */ /* 0x040fe400078ec0ff */
[----:B------:R-:W-:Y:S01]  /*36f0*/  LOP3.LUT R27, R27, 0xf8, RZ, 0xc0, !PT ;  /* 0x000000f81b1b7812 */ /* 0x000fe200078ec0ff */
[----:B0-----:R-:W-:Y:S01]  /*3700*/  UIMAD UR4, UR15, UR4, URZ ;  /* 0x000000040f0472a4 */ /* 0x001fe2000f8e02ff */
[----:B------:R-:W-:Y:S01]  /*3710*/  IADD3 R23, PT, PT, R2, 0x3, R23 ;  /* 0x0000000302177810 */ /* 0x000fe20007ffe017 */
[----:B-1----:R-:W-:-:S04]  /*3720*/  IMAD R2, R29, UR5, RZ ;  /* 0x000000051d027c24 */ /* 0x002fc8000f8e02ff */
[----:B------:R-:W-:Y:S01]  /*3730*/  IMAD.U32 R5, RZ, RZ, UR4 ;  /* 0x00000004ff057e24 */ /* 0x000fe2000f8e00ff */
[----:B------:R-:W-:Y:S01]  /*3740*/  UIADD3 UR4, UPT, UPT, UR11, 0xf, URZ ;  /* 0x0000000f0b047890 */ /* 0x000fe2000fffe0ff */
[----:B------:R-:W-:Y:S02]  /*3750*/  SHF.R.S32.HI R3, RZ, 0x1f, R2 ;  /* 0x0000001fff037819 */ /* 0x000fe40000011402 */
[----:B------:R-:W-:Y:S01]  /*3760*/  IMAD.WIDE R6, R5, 0x4, R6 ;  /* 0x0000000405067825 */ /* 0x000fe200078e0206 */
[----:B------:R-:W-:Y:S01]  /*3770*/  LOP3.LUT R5, R8, 0x20, RZ, 0xe2, !PT ;  /* 0x0000002008057812 */ /* 0x000fe200078ee2ff */
[----:B------:R-:W-:Y:S01]  /*3780*/  USHF.R.U32.HI UR4, URZ, 0x4, UR4 ;  /* 0x00000004ff047899 */ /* 0x000fe20008011604 */
[----:B--2---:R-:W-:-:S03]  /*3790*/  IADD3 R16, P0, PT, R6, UR6, RZ ;  /* 0x0000000606107c10 */ /* 0x004fc6000ff1e0ff */
[----:B------:R-:W-:Y:S02]  /*37a0*/  IMAD R5, R0, 0x40, R5 ;  /* 0x0000004000057824 */ /* 0x000fe400078e0205 */
[----:B------:R-:W-:Y:S01]  /*37b0*/  VIADD R28, R28, -UR4 ;  /* 0x800000041c1c7c36 */ /* 0x000fe20008000000 */
[----:B------:R-:W-:Y:S02]  /*37c0*/  IADD3.X R25, PT, PT, R7, UR7, RZ, P0, !PT ;  /* 0x0000000707197c10 */ /* 0x000fe400087fe4ff */
[----:B------:R-:W-:-:S07]  /*37d0*/  IADD3 R24, PT, PT, R5, 0x10, R24 ;  /* 0x0000001005187810 */ /* 0x000fce0007ffe018 */
.L_x_18937:
[----:B------:R-:W-:Y:S01]  /*37e0*/  MOV R6, R16 ;  /* 0x0000001000067202 */ /* 0x000fe20000000f00 */
[----:B------:R-:W-:Y:S01]  /*37f0*/  IMAD.MOV.U32 R7, RZ, RZ, R25 ;  /* 0x000000ffff077224 */ /* 0x000fe200078e0019 */
[----:B------:R-:W0:Y:S04]  /*3800*/  LDS.128 R8, [R24] ;  /* 0x0000000018087984 */ /* 0x000e280000000c00 */
[----:B------:R-:W2:Y:S01]  /*3810*/  LDG.E.CONSTANT R5, desc[UR12][R6.64] ;  /* 0x0000000c06057981 */ /* 0x000ea2000c1e9900 */
[----:B------:R-:W-:Y:S01]  /*3820*/  BSSY.RECONVERGENT B1, `(.L_x_18925) ;  /* 0x0000044000017945 */ /* 0x000fe20003800200 */
[----:B0-----:R-:W-:Y:S01]  /*3830*/  F2FP.BF16.F32.PACK_AB R53, R11, R10 ;  /* 0x0000000a0b35723e */ /* 0x001fe200000010ff */
[----:B--2---:R-:W-:-:S03]  /*3840*/  IMAD.WIDE R4, R5, UR22, R2 ;  /* 0x0000001605047c25 */ /* 0x004fc6000f8e0202 */
[----:B------:R-:W-:-:S05]  /*3850*/  IADD3 R4, P0, PT, R27, R4, RZ ;  /* 0x000000041b047210 */ /* 0x000fca0007f1e0ff */
[----:B------:R-:W-:Y:S01]  /*3860*/  IMAD.X R5, RZ, RZ, R5, P0 ;  /* 0x000000ffff057224 */ /* 0x000fe200000e0605 */
[----:B------:R-:W-:-:S04]  /*3870*/  LEA R14, P0, R4, UR20, 0x1 ;  /* 0x00000014040e7c11 */ /* 0x000fc8000f8008ff */
[----:B------:R-:W-:Y:S02]  /*3880*/  LEA.HI.X R15, R4, UR21, R5, 0x1, P0 ;  /* 0x00000015040f7c11 */ /* 0x000fe400080f0c05 */
[----:B------:R-:W0:Y:S01]  /*3890*/  LDS.128 R4, [R24+-0x10] ;  /* 0xfffff00018047984 */ /* 0x000e220000000c00 */
[----:B------:R-:W-:-:S03]  /*38a0*/  ISETP.NE.AND P0, PT, R28, -0x1, PT ;  /* 0xffffffff1c00780c */ /* 0x000fc60003f05270 */
[----:B-----5:R-:W5:Y:S04]  /*38b0*/  LDG.E.CONSTANT R44, desc[UR12][R14.64+0x200] ;  /* 0x0002000c0e2c7981 */ /* 0x020f68000c1e9900 */
        /* <DEDUP_REMOVED lines=10> */
[----:B------:R-:W-:Y:S02]  /*3960*/  F2FP.BF16.F32.PACK_AB R4, R7, R6 ;  /* 0x000000060704723e */ /* 0x000fe400000010ff */
[----:B------:R-:W-:Y:S01]  /*3970*/  IADD3 R6, PT, PT, R23, -0x3, RZ ;  /* 0xfffffffd17067810 */ /* 0x000fe20007ffe0ff */
        /* <DEDUP_REMOVED lines=26> */
[C---:B-----5:R-:W-:Y:S02]  /*3b20*/  PRMT R7, R51.reuse, 0x7632, R7 ;  /* 0x0000763233077816 */ /* 0x060fe40000000007 */
[----:B------:R-:W-:Y:S02]  /*3b30*/  SEL R51, R51, RZ, !P1 ;  /* 0x000000ff33337207 */ /* 0x000fe40004800000 */
[----:B------:R-:W-:Y:S02]  /*3b40*/  ISETP.GE.AND P1, PT, R8, UR11, PT ;  /* 0x0000000b08007c0c */ /* 0x000fe4000bf26270 */
[----:B------:R-:W-:Y:S02]  /*3b50*/  ISETP.GE.AND P2, PT, R9, UR11, PT ;  /* 0x0000000b09007c0c */ /* 0x000fe4000bf46270 */
[----:B------:R-:W-:Y:S02]  /*3b60*/  SEL R8, R7, RZ, !P6 ;  /* 0x000000ff07087207 */ /* 0x000fe40007000000 */
[----:B------:R-:W-:-:S02]  /*3b70*/  ISETP.GE.AND P3, PT, R10, UR11, PT ;  /* 0x0000000b0a007c0c */ /* 0x000fc4000bf66270 */
        /* <DEDUP_REMOVED lines=14> */
.L_x_18926:
[----:B------:R-:W-:Y:S05]  /*3c60*/  BSYNC.RECONVERGENT B1 ;  /* 0x0000000000017941 */ /* 0x000fea0003800200 */
.L_x_18925:
[----:B-----5:R-:W-:Y:S02]  /*3c70*/  HFMA2.BF16_V2 R11, R4, R51, -RZ ;  /* 0x00000033040b7231 */ /* 0x020fe400003000ff */
[----:B------:R-:W-:Y:S02]  /*3c80*/  IMAD.MOV.U32 R7, RZ, RZ, R53 ;  /* 0x000000ffff077224 */ /* 0x000fe400078e0035 */
[----:B------:R-:W-:Y:S02]  /*3c90*/  HMUL2.BF16_V2 R9, R5, R52 ;  /* 0x0000003405097232 */ /* 0x000fe40000200000 */
[----:B------:R-:W-:Y:S01]  /*3ca0*/  IMAD.MOV.U32 R8, RZ, RZ, R15 ;  /* 0x000000ffff087224 */ /* 0x000fe200078e000f */
[----:B------:R-:W-:Y:S01]  /*3cb0*/  BSSY.RECONVERGENT B1, `(.L_x_18927) ;  /* 0x0000035000017945 */ /* 0x000fe20003800200 */
[----:B------:R-:W-:-:S03]  /*3cc0*/  HFMA2.BF16_V2 R50, R7, R50, -RZ ;  /* 0x0000003207327231 */ /* 0x000fc600003000ff */
[----:B------:R-:W-:Y:S01]  /*3cd0*/  HMUL2.BF16_V2 R15, R8, R49 ;  /* 0x00000031080f7232 */ /* 0x000fe20000200000 */
        /* <DEDUP_REMOVED lines=50> */
.L_x_18928:
[----:B------:R-:W-:Y:S05]  /*4000*/  BSYNC.RECONVERGENT B1 ;  /* 0x0000000000017941 */ /* 0x000fea0003800200 */
.L_x_18927:
        /* <DEDUP_REMOVED lines=8> */
[----:B------:R-:W-:Y:S01]  /*4090*/  PRMT R44, R15, 0x7632, R44 ;  /* 0x000076320f2c7816 */ /* 0x000fe2000000002c */
[C---:B------:R-:W-:Y:S01]  /*40a0*/  IMAD.U32 R45, R11.reuse, 0x10000, RZ ;  /* 0x000100000b2d7824 */ /* 0x040fe200078e00ff */
[----:B------:R-:W-:Y:S02]  /*40b0*/  PRMT R14, R11, 0x7632, R14 ;  /* 0x000076320b0e7816 */ /* 0x000fe4000000000e */
        /* <DEDUP_REMOVED lines=43> */
.L_x_18930:
[----:B------:R-:W-:Y:S05]  /*4370*/  BSYNC.RECONVERGENT B1 ;  /* 0x0000000000017941 */ /* 0x000fea0003800200 */
.L_x_18929:
        /* <DEDUP_REMOVED lines=27> */
[C---:B------:R-:W-:Y:S01]  /*4530*/  IADD3 R43, PT, PT, R23.reuse, 0x2, RZ ;  /* 0x00000002172b7810 */ /* 0x040fe20007ffe0ff */
[C---:B------:R-:W-:Y:S01]  /*4540*/  VIADD R45, R23.reuse, 0x3 ;  /* 0x00000003172d7836 */ /* 0x040fe20000000000 */
[----:B------:R-:W-:Y:S02]  /*4550*/  IADD3 R40, PT, PT, R23, -0x1, RZ ;  /* 0xffffffff17287810 */ /* 0x000fe40007ffe0ff */
[----:B------:R-:W-:Y:S02]  /*4560*/  ISETP.GE.AND P4, PT, R43, UR11, PT ;  /* 0x0000000b2b007c0c */ /* 0x000fe4000bf86270 */
[----:B------:R-:W-:Y:S01]  /*4570*/  ISETP.GE.AND P5, PT, R41, UR11, PT ;  /* 0x0000000b29007c0c */ /* 0x000fe2000bfa6270 */
[C---:B------:R-:W-:Y:S01]  /*4580*/  VIADD R41, R23.reuse, 0xfffffffe ;  /* 0xfffffffe17297836 */ /* 0x040fe20000000000 */
[----:B------:R-:W-:Y:S02]  /*4590*/  IADD3 R43, PT, PT, R23, 0x4, RZ ;  /* 0x00000004172b7810 */ /* 0x000fe40007ffe0ff */
[----:B------:R-:W-:-:S02]  /*45a0*/  ISETP.GE.AND P1, PT, R40, UR11, PT ;  /* 0x0000000b28007c0c */ /* 0x000fc4000bf26270 */
[----:B------:R-:W-:Y:S02]  /*45b0*/  ISETP.GE.AND P6, PT, R23, UR11, PT ;  /* 0x0000000b17007c0c */ /* 0x000fe4000bfc6270 */
[----:B------:R-:W-:Y:S02]  /*45c0*/  PRMT R40, R39, 0x7632, R40 ;  /* 0x0000763227287816 */ /* 0x000fe40000000028 */
[----:B------:R-:W-:Y:S02]  /*45d0*/  ISETP.GE.AND P2, PT, R43, UR11, PT ;  /* 0x0000000b2b007c0c */ /* 0x000fe4000bf46270 */
[----:B------:R-:W-:Y:S02]  /*45e0*/  SEL R43, R39, RZ, !P1 ;  /* 0x000000ff272b7207 */ /* 0x000fe40004800000 */
[----:B------:R-:W-:Y:S02]  /*45f0*/  ISETP.GE.AND P1, PT, R41, UR11, PT ;  /* 0x0000000b29007c0c */ /* 0x000fe4000bf26270 */
[----:B------:R-:W-:-:S02]  /*4600*/  ISETP.GE.AND P3, PT, R45, UR11, PT ;  /* 0x0000000b2d007c0c */ /* 0x000fc4000bf66270 */
[----:B------:R-:W-:Y:S02]  /*4610*/  SEL R40, R40, RZ, !P6 ;  /* 0x000000ff28287207 */ /* 0x000fe40007000000 */
[----:B------:R-:W-:Y:S02]  /*4620*/  PRMT R41, R29, 0x7632, R41 ;  /* 0x000076321d297816 */ /* 0x000fe40000000029 */
[----:B------:R-:W-:Y:S02]  /*4630*/  ISETP.GE.AND P6, PT, R6, UR11, PT ;  /* 0x0000000b06007c0c */ /* 0x000fe4000bfc6270 */
        /* <DEDUP_REMOVED lines=12> */
.L_x_18932:
[----:B------:R-:W-:Y:S05]  /*4700*/  BSYNC.RECONVERGENT B1 ;  /* 0x0000000000017941 */ /* 0x000fea0003800200 */
.L_x_18931:
        /* <DEDUP_REMOVED lines=14> */
[----:B------:R-:W-:Y:S02]  /*47f0*/  IADD3 R43, PT, PT, R23, -0x1, RZ ;  /* 0xffffffff172b7810 */ /* 0x000fe40007ffe0ff */
[----:B------:R-:W-:Y:S02]  /*4800*/  ISETP.GE.AND P4, PT, R45, UR11, PT ;  /* 0x0000000b2d007c0c */ /* 0x000fe4000bf86270 */
[----:B------:R-:W-:Y:S02]  /*4810*/  ISETP.GE.AND P1, PT, R43, UR11, PT ;  /* 0x0000000b2b007c0c */ /* 0x000fe4000bf26270 */
[----:B------:R-:W-:Y:S01]  /*4820*/  ISETP.GE.AND P5, PT, R44, UR11, PT ;  /* 0x0000000b2c007c0c */ /* 0x000fe2000bfa6270 */
[C---:B------:R-:W-:Y:S01]  /*4830*/  VIADD R44, R23.reuse, 0xfffffffe ;  /* 0xfffffffe172c7836 */ /* 0x040fe20000000000 */
[----:B------:R-:W-:-:S02]  /*4840*/  IADD3 R45, PT, PT, R23, 0x4, RZ ;  /* 0x00000004172d7810 */ /* 0x000fc40007ffe0ff */
[----:B------:R-:W-:Y:S02]  /*4850*/  ISETP.GE.AND P6, PT, R23, UR11, PT ;  /* 0x0000000b17007c0c */ /* 0x000fe4000bfc6270 */
[----:B------:R-:W-:Y:S02]  /*4860*/  PRMT R43, R32, 0x7632, R43 ;  /* 0x00007632202b7816 */ /* 0x000fe4000000002b */
[----:B------:R-:W-:Y:S02]  /*4870*/  ISETP.GE.AND P3, PT, R46, UR11, PT ;  /* 0x0000000b2e007c0c */ /* 0x000fe4000bf66270 */
[----:B------:R-:W-:Y:S02]  /*4880*/  ISETP.GE.AND P2, PT, R45, UR11, PT ;  /* 0x0000000b2d007c0c */ /* 0x000fe4000bf46270 */
[----:B------:R-:W-:Y:S02]  /*4890*/  SEL R45, R32, RZ, !P1 ;  /* 0x000000ff202d7207 */ /* 0x000fe40004800000 */
[----:B------:R-:W-:-:S02]  /*48a0*/  SEL R46, R43, RZ, !P6 ;  /* 0x000000ff2b2e7207 */ /* 0x000fc40007000000 */
[----:B------:R-:W-:Y:S02]  /*48b0*/  ISETP.GE.AND P1, PT, R44, UR11, PT ;  /* 0x0000000b2c007c0c */ /* 0x000fe4000bf26270 */
[----:B------:R-:W-:Y:S02]  /*48c0*/  PRMT R43, R33, 0x7632, R43 ;  /* 0x00007632212b7816 */ /* 0x000fe4000000002b */
[----:B------:R-:W-:Y:S02]  /*48d0*/  PRMT R44, R34, 0x7632, R44 ;  /* 0x00007632222c7816 */ /* 0x000fe4000000002c */
[----:B------:R-:W-:Y:S02]  /*48e0*/  ISETP.GE.AND P6, PT, R6, UR11, PT ;  /* 0x0000000b06007c0c */ /* 0x000fe4000bfc6270 */
        /* <DEDUP_REMOVED lines=11> */
.L_x_18934:
[----:B------:R-:W-:Y:S05]  /*49a0*/  BSYNC.RECONVERGENT B1 ;  /* 0x0000000000017941 */ /* 0x000fea0003800200 */
.L_x_18933:
[----:B------:R-:W-:Y:S01]  /*49b0*/  SHF.L.U32 R39, R39, 0x10, RZ ;  /* 0x0000001027277819 */ /* 0x000fe200000006ff */
[----:B------:R-:W-:Y:S02]  /*49c0*/  IMAD.U32 R40, R40, 0x10000, RZ ;  /* 0x0001000028287824 */ /* 0x000fe400078e00ff */
[----:B------:R-:W-:Y:S02]  /*49d0*/  HMUL2.BF16_V2 R32, R4, R32 ;  /* 0x0000002004207232 */ /* 0x000fe40000200000 */
[----:B------:R-:W-:Y:S01]  /*49e0*/  IMAD.U32 R44, R29, 0x10000, RZ ;  /* 0x000100001d2c7824 */ /* 0x000fe200078e00ff */
[----:B------:R-:W-:Y:S01]  /*49f0*/  SHF.L.U32 R15, R15, 0x10, RZ ;  /* 0x000000100f0f7819 */ /* 0x000fe200000006ff */
[----:B------:R-:W-:Y:S01]  /*4a00*/  FADD.FTZ R40, R39, R40 ;  /* 0x0000002827287221 */ /* 0x000fe20000010000 */
[----:B------:R-:W-:Y:S01]  /*4a10*/  HFMA2.BF16_V2 R29, R5, R31, -RZ ;  /* 0x0000001f051d7231 */ /* 0x000fe200003000ff */
[----:B------:R-:W-:Y:S01]  /*4a20*/  PRMT R39, R32, 0x7632, R39 ;  /* 0x0000763220277816 */ /* 0x000fe20000000027 */
[----:B------:R-:W-:Y:S01]  /*4a30*/  IMAD.U32 R42, R42, 0x10000, RZ ;  /* 0x000100002a2a7824 */ /* 0x000fe200078e00ff */
[----:B------:R-:W-:Y:S01]  /*4a40*/  SHF.L.U32 R32, R32, 0x10, RZ ;  /* 0x0000001020207819 */ /* 0x000fe200000006ff */
[----:B------:R-:W-:Y:S01]  /*4a50*/  FADD.FTZ R15, R15, R44 ;  /* 0x0000002c0f0f7221 */ /* 0x000fe20000010000 */
[----:B------:R-:W-:Y:S01]  /*4a60*/  SHF.L.U32 R41, R41, 0x10, RZ ;  /* 0x0000001029297819 */ /* 0x000fe200000006ff */
[----:B------:R-:W-:-:S02]  /*4a70*/  IMAD.U32 R39, R39, 0x10000, RZ ;  /* 0x0001000027277824 */ /* 0x000fc400078e00ff */
[----:B------:R-:W-:Y:S01]  /*4a80*/  FADD.FTZ R9, R10, R9 ;  /* 0x000000090a097221 */ /* 0x000fe20000010000 */
[----:B------:R-:W-:Y:S01]  /*4a90*/  FADD.FTZ R40, R15, R40 ;  /* 0x000000280f287221 */ /* 0x000fe20000010000 */
[C---:B------:R-:W-:Y:S02]  /*4aa0*/  HFMA2.BF16_V2 R15, R7.reuse, R30, -RZ ;  /* 0x0000001e070f7231 */ /* 0x040fe400003000ff */
[----:B------:R-:W-:Y:S01]  /*4ab0*/  FADD.FTZ R39, R32, R39 ;  /* 0x0000002720277221 */ /* 0x000fe20000010000 */
[----:B------:R-:W-:Y:S01]  /*4ac0*/  PRMT R31, R29, 0x7632, R31 ;  /* 0x000076321d1f7816 */ /* 0x000fe2000000001f */
[----:B------:R-:W-:Y:S02]  /*4ad0*/  HFMA2.BF16_V2 R32, R7, R34, -RZ ;  /* 0x0000002207207231 */ /* 0x000fe400003000ff */
[----:B------:R-:W-:Y:S02]  /*4ae0*/  HMUL2.BF16_V2 R30, R8, R33 ;  /* 0x00000021081e7232 */ /* 0x000fe40000200000 */
[----:B------:R-:W-:Y:S01]  /*4af0*/  FADD.FTZ R41, R41, R42 ;  /* 0x0000002a29297221 */ /* 0x000fe20000010000 */
[----:B------:R-:W-:Y:S01]  /*4b00*/  SHF.L.U32 R29, R29, 0x10, RZ ;  /* 0x000000101d1d7819 */ /* 0x000fe200000006ff */
[----:B------:R-:W-:-:S02]  /*4b10*/  IMAD.U32 R42, R31, 0x10000, RZ ;  /* 0x000100001f2a7824 */ /* 0x000fc400078e00ff */
[----:B------:R-:W-:Y:S01]  /*4b20*/  FADD.FTZ R14, R14, R11 ;  /* 0x0000000b0e0e7221 */ /* 0x000fe20000010000 */
[----:B------:R-:W-:Y:S01]  /*4b30*/  PRMT R31, R30, 0x7632, R31 ;  /* 0x000076321e1f7816 */ /* 0x000fe2000000001f */
[----:B------:R-:W-:Y:S01]  /*4b40*/  FADD.FTZ R40, R40, R41 ;  /* 0x0000002928287221 */ /* 0x000fe20000010000 */
[----:B------:R-:W-:Y:S01]  /*4b50*/  FADD.FTZ R42, R29, R42 ;  /* 0x0000002a1d2a7221 */ /* 0x000fe20000010000 */
[----:B------:R-:W-:Y:S01]  /*4b60*/  PRMT R29, R15, 0x7632, R29 ;  /* 0x000076320f1d7816 */ /* 0x000fe2000000001d */
[----:B------:R-:W-:Y:S01]  /*4b70*/  BSSY.RECONVERGENT B1, `(.L_x_18935) ;  /* 0x0000032000017945 */ /* 0x000fe20003800200 */
        /* <DEDUP_REMOVED lines=20> */
[C---:B------:R-:W-:Y:S02]  /*4cc0*/  IADD3 R9, PT, PT, R23.reuse, -0x2, RZ ;  /* 0xfffffffe17097810 */ /* 0x040fe40007ffe0ff */
[----:B------:R-:W-:Y:S01]  /*4cd0*/  ISETP.GE.AND P6, PT, R6, UR11, PT ;  /* 0x0000000b06007c0c */ /* 0x000fe2000bfc6270 */
[C---:B------:R-:W-:Y:S01]  /*4ce0*/  VIADD R6, R23.reuse, 0x4 ;  /* 0x0000000417067836 */ /* 0x040fe20000000000 */
[----:B------:R-:W-:Y:S01]  /*4cf0*/  ISETP.GE.AND P4, PT, R10, UR11, PT ;  /* 0x0000000b0a007c0c */ /* 0x000fe2000bf86270 */
[----:B------:R-:W-:Y:S01]  /*4d00*/  VIADD R10, R23, 0x2 ;  /* 0x00000002170a7836 */ /* 0x000fe20000000000 */
        /* <DEDUP_REMOVED lines=24> */
.L_x_18936:
[----:B------:R-:W-:Y:S05]  /*4e90*/  BSYNC.RECONVERGENT B1 ;  /* 0x0000000000017941 */ /* 0x000fea0003800200 */
.L_x_18935:
        /* <DEDUP_REMOVED lines=10> */
[----:B------:R-:W-:-:S02]  /*4f40*/  SHF.L.U32 R11, R4, 0x10, RZ ;  /* 0x00000010040b7819 */ /* 0x000fc400000006ff */
[----:B------:R-:W-:Y:S01]  /*4f50*/  PRMT R7, R6, 0x7632, R7 ;  /* 0x0000763206077816 */ /* 0x000fe20000000007 */
[----:B------:R-:W-:Y:S01]  /*4f60*/  IMAD.U32 R14, R5, 0x10000, RZ ;  /* 0x00010000050e7824 */ /* 0x000fe200078e00ff */
[----:B------:R-:W-:Y:S02]  /*4f70*/  PRMT R4, R10, 0x7632, R4 ;  /* 0x000076320a047816 */ /* 0x000fe40000000004 */
[----:B------:R-:W-:Y:S01]  /*4f80*/  PRMT R9, R8, 0x7632, R9 ;  /* 0x0000763208097816 */ /* 0x000fe20000000009 */
[----:B------:R-:W-:Y:S01]  /*4f90*/  IMAD.U32 R7, R7, 0x10000, RZ ;  /* 0x0001000007077824 */ /* 0x000fe200078e00ff */
[----:B------:R-:W-:Y:S01]  /*4fa0*/  SHF.L.U32 R6, R6, 0x10, RZ ;  /* 0x0000001006067819 */ /* 0x000fe200000006ff */
[----:B------:R-:W-:Y:S01]  /*4fb0*/  IMAD.U32 R5, R4, 0x10000, RZ ;  /* 0x0001000004057824 */ /* 0x000fe200078e00ff */
[----:B------:R-:W-:Y:S01]  /*4fc0*/  IADD3 R4, PT, PT, R26, 0x3, RZ ;  /* 0x000000031a047810 */ /* 0x000fe20007ffe0ff */
[----:B------:R-:W-:Y:S01]  /*4fd0*/  IMAD.U32 R9, R9, 0x10000, RZ ;  /* 0x0001000009097824 */ /* 0x000fe200078e00ff */
[----:B------:R-:W-:Y:S01]  /*4fe0*/  SHF.L.U32 R8, R8, 0x10, RZ ;  /* 0x0000001008087819 */ /* 0x000fe200000006ff */
[----:B------:R-:W-:Y:S01]  /*4ff0*/  FADD.FTZ R11, R11, R14 ;  /* 0x0000000e0b0b7221 */ /* 0x000fe20000010000 */
[----:B------:R-:W-:Y:S01]  /*5000*/  FADD.FTZ R6, R6, R7 ;  /* 0x0000000706067221 */ /* 0x000fe20000010000 */
[----:B------:R-:W-:-:S02]  /*5010*/  ISETP.GE.U32.AND P0, PT, R4, UR14, PT ;  /* 0x0000000e04007c0c */ /* 0x000fc4000bf06070 */
[----:B------:R-:W-:Y:S01]  /*5020*/  SHF.L.U32 R10, R10, 0x10, RZ ;  /* 0x000000100a0a7819 */ /* 0x000fe200000006ff */
[----:B------:R-:W-:Y:S01]  /*5030*/  FADD.FTZ R9, R8, R9 ;  /* 0x0000000908097221 */ /* 0x000fe20000010000 */
[----:B------:R-:W-:Y:S01]  /*5040*/  FADD.FTZ R6, R11, R6 ;  /* 0x000000060b067221 */ /* 0x000fe20000010000 */
[----:B------:R-:W-:Y:S02]  /*5050*/  IADD3 R26, PT, PT, R26, 0x4, RZ ;  /* 0x000000041a1a7810 */ /* 0x000fe40007ffe0ff */
[----:B------:R-:W-:Y:S01]  /*5060*/  FADD.FTZ R5, R10, R5 ;  /* 0x000000050a057221 */ /* 0x000fe20000010000 */
[----:B------:R-:W-:Y:S01]  /*5070*/  FADD.FTZ R6, R6, R9 ;  /* 0x0000000906067221 */ /* 0x000fe20000010000 */
[----:B------:R-:W-:-:S03]  /*5080*/  IADD3 R24, PT, PT, R24, 0x100, RZ ;  /* 0x0000010018187810 */ /* 0x000fc60007ffe0ff */
[----:B------:R-:W-:-:S04]  /*5090*/  FADD.FTZ R5, R6, R5 ;  /* 0x0000000506057221 */ /* 0x000fc80000010000 */
[----:B------:R-:W-:Y:S01]  /*50a0*/  FADD.FTZ R22, R5, R22 ;  /* 0x0000001605167221 */ /* 0x000fe20000010000 */
[----:B------:R-:W-:Y:S06]  /*50b0*/  @!P0 BRA `(.L_x_18937) ;  /* 0xffffffe400c88947 */ /* 0x000fec000383ffff */
.L_x_18924:
[----:B------:R-:W-:Y:S05]  /*50c0*/  BSYNC.RECONVERGENT B0 ;  /* 0x0000000000007941 */ /* 0x000fea0003800200 */
.L_x_18923:
[----:B------:R-:W0:Y:S01]  /*50d0*/  S2UR UR5, SR_CgaCtaId ;  /* 0x00000000000579c3 */ /* 0x000e220000008800 */
[----:B------:R-:W3:Y:S01]  /*50e0*/  SHFL.BFLY PT, R2, R17, 0x1, 0x1f ;  /* 0x0c201f0011027f89 */ /* 0x000ee200000e0000 */
[----:B------:R-:W-:Y:S01]  /*50f0*/  SHF.R.U32.HI R13, RZ, 0x1, R13 ;  /* 0x00000001ff0d7819 */ /* 0x000fe2000001160d */
[----:B------:R-:W-:Y:S01]  /*5100*/  UMOV UR4, 0x400 ;  /* 0x0000040000047882 */ /* 0x000fe20000000000 */
[----:B-1----:R-:W-:Y:S01]  /*5110*/  LOP3.LUT R8, R12, 0x1, RZ, 0xc0, !PT ;  /* 0x000000010c087812 */ /* 0x002fe200078ec0ff */
[----:B------:R-:W1:Y:S01]  /*5120*/  SHFL.BFLY PT, R3, R18, 0x1, 0x1f ;  /* 0x0c201f0012037f89 */ /* 0x000e6200000e0000 */
[----:B------:R-:W-:Y:S01]  /*5130*/  UIADD3 UR4, UPT, UPT, UR4, 0xe0, URZ ;  /* 0x000000e004047890 */ /* 0x000fe2000fffe0ff */
[----:B------:R-:W-:Y:S01]  /*5140*/  IMAD R13, R0, 0x60, R13 ;  /* 0x00000060000d7824 */ /* 0x000fe200078e020d */
[----:B------:R-:W-:Y:S01]  /*5150*/  ISETP.NE.AND P2, PT, R8, RZ, PT ;  /* 0x000000ff0800720c */ /* 0x000fe20003f45270 */
[----:B------:R-:W4:Y:S01]  /*5160*/  SHFL.BFLY PT, R4, R19, 0x1, 0x1f ;  /* 0x0c201f0013047f89 */ /* 0x000f2200000e0000 */
[C---:B------:R-:W-:Y:S01]  /*5170*/  LOP3.LUT R0, R12.reuse, 0x3c0, RZ, 0xc0, !PT ;  /* 0x000003c00c007812 */ /* 0x040fe200078ec0ff */
[----:B------:R-:W-:Y:S01]  /*5180*/  BSSY.RECONVERGENT B0, `(.L_x_18938) ;  /* 0x0000027000007945 */ /* 0x000fe20003800200 */
[----:B------:R-:W-:Y:S01]  /*5190*/  LOP3.LUT P0, RZ, R12, 0x3c1, RZ, 0xc0, !PT ;  /* 0x000003c10cff7812 */ /* 0x000fe2000780c0ff */
[----:B------:R-:W4:Y:S01]  /*51a0*/  SHFL.BFLY PT, R5, R20, 0x1, 0x1f ;  /* 0x0c201f0014057f89 */ /* 0x000f2200000e0000 */
[----:B------:R-:W-:-:S02]  /*51b0*/  ISETP.NE.OR P5, PT, R0, 0x40, P2 ;  /* 0x000000400000780c */ /* 0x000fc400017a5670 */
[C---:B------:R-:W-:Y:S01]  /*51c0*/  LOP3.LUT P1, RZ, R12.reuse, 0x3e1, RZ, 0xc0, !PT ;  /* 0x000003e10cff7812 */ /* 0x040fe2000782c0ff */
[----:B--2---:R-:W2:Y:S01]  /*51d0*/  SHFL.BFLY PT, R6, R21, 0x1, 0x1f ;  /* 0x0c201f0015067f89 */ /* 0x004ea200000e0000 */
[C---:B------:R-:W-:Y:S02]  /*51e0*/  ISETP.GT.U32.AND P3, PT, R12.reuse, 0x1f, PT ;  /* 0x0000001f0c00780c */ /* 0x040fe40003f64070 */
[----:B------:R-:W-:Y:S01]  /*51f0*/  LOP3.LUT R12, R12, 0x3e0, RZ, 0xc0, !PT ;  /* 0x000003e00c0c7812 */ /* 0x000fe200078ec0ff */
[----:B------:R-:W2:Y:S01]  /*5200*/  SHFL.BFLY PT, R7, R22, 0x1, 0x1f ;  /* 0x0c201f0016077f89 */ /* 0x000ea200000e0000 */
[----:B0-----:R-:W-:Y:S01]  /*5210*/  ULEA UR4, UR5, UR4, 0x18 ;  /* 0x0000000405047291 */ /* 0x001fe2000f8ec0ff */
[----:B------:R-:W-:Y:S01]  /*5220*/  BAR.SYNC.DEFER_BLOCKING 0x0 ;  /* 0x0000000000007b1d */ /* 0x000fe20000010000 */
[----:B---3--:R-:W-:Y:S01]  /*5230*/  FADD.FTZ R17, R2, R17 ;  /* 0x0000001102117221 */ /* 0x008fe20000010000 */
[----:B------:R-:W-:Y:S01]  /*5240*/  ISETP.NE.OR P4, PT, R12, 0x20, P2 ;  /* 0x000000200c00780c */ /* 0x000fe20001785670 */
[----:B-1----:R-:W-:-:S02]  /*5250*/  FADD.FTZ R18, R3, R18 ;  /* 0x0000001203127221 */ /* 0x002fc40000010000 */
[----:B------:R-:W-:Y:S01]  /*5260*/  LEA R13, R13, UR4, 0x2 ;  /* 0x000000040d0d7c11 */ /* 0x000fe2000f8e10ff */
[----:B----4-:R-:W-:Y:S01]  /*5270*/  FADD.FTZ R4, R4, R19 ;  /* 0x0000001304047221 */ /* 0x010fe20000010000 */
[----:B------:R-:W-:Y:S01]  /*5280*/  FADD.FTZ R5, R5, R20 ;  /* 0x0000001405057221 */ /* 0x000fe20000010000 */
[----:B--2---:R-:W-:Y:S01]  /*5290*/  FADD.FTZ R6, R6, R21 ;  /* 0x0000001506067221 */ /* 0x004fe20000010000 */
[----:B------:R-:W-:Y:S01]  /*52a0*/  FADD.FTZ R7, R7, R22 ;  /* 0x0000001607077221 */ /* 0x000fe20000010000 */
        /* <DEDUP_REMOVED lines=13> */
[----:B------:R-:W4:Y:S01]  /*5380*/  LDS R8, [R13+0x140] ;  /* 0x000140000d087984 */ /* 0x000f220000000800 */
[----:B0-----:R-:W-:Y:S01]  /*5390*/  FADD.FTZ R17, R17, R0 ;  /* 0x0000000011117221 */ /* 0x001fe20000010000 */
[----:B-1----:R-:W-:Y:S01]  /*53a0*/  FADD.FTZ R18, R18, R3 ;  /* 0x0000000312127221 */ /* 0x002fe20000010000 */
[----:B--2---:R-:W-:Y:S01]  /*53b0*/  FADD.FTZ R4, R4, R9 ;  /* 0x0000000904047221 */ /* 0x004fe20000010000 */
[----:B---3--:R-:W-:Y:S01]  /*53c0*/  FADD.FTZ R5, R5, R2 ;  /* 0x0000000205057221 */ /* 0x008fe20000010000 */
[----:B----4-:R-:W-:Y:S01]  /*53d0*/  FADD.FTZ R6, R6, R11 ;  /* 0x0000000b06067221 */ /* 0x010fe20000010000 */
[----:B------:R-:W-:-:S07]  /*53e0*/  FADD.FTZ R7, R7, R8 ;  /* 0x0000000807077221 */ /* 0x000fce0000010000 */
.L_x_18939:
[----:B------:R-:W-:Y:S05]  /*53f0*/  BSYNC.RECONVERGENT B0 ;  /* 0x0000000000007941 */ /* 0x000fea0003800200 */
.L_x_18938:
        /* <DEDUP_REMOVED lines=21> */
[----:B------:R-:W-:-:S07]  /*5550*/  FADD.FTZ R7, R7, R8 ;  /* 0x0000000807077221 */ /* 0x000fce0000010000 */
.L_x_18941:
[----:B------:R-:W-:Y:S05]  /*5560*/  BSYNC.RECONVERGENT B0 ;  /* 0x0000000000007941 */ /* 0x000fea0003800200 */
.L_x_18940:
        /* <DEDUP_REMOVED lines=12> */
[----:B------:R-:W-:Y:S02]  /*5630*/  PRMT R7, R6, 0x7632, R7 ;  /* 0x0000763206077816 */ /* 0x000fe40000000007 */
[----:B------:R-:W-:-:S02]  /*5640*/  PRMT R5, R4, 0x7632, R5 ;  /* 0x0000763204057816 */ /* 0x000fc40000000005 */
[----:B------:R-:W-:Y:S02]  /*5650*/  MOV R3, UR6 ;  /* 0x0000000600037c02 */ /* 0x000fe40008000f00 */
[----:B--2---:R-:W-:-:S04]  /*5660*/  SHF.R.U32.HI R0, RZ, 0x1, R0 ;  /* 0x00000001ff007819 */ /* 0x004fc80000011600 */
        /* <DEDUP_REMOVED lines=12> */
.L_x_18898:
[----:B------:R-:W-:Y:S01]  /*5730*/  BSSY B1, `(.L_x_18942) ;  /* 0x0000007000017945 */ /* 0x000fe20003800000 */
[----:B------:R-:W-:Y:S01]  /*5740*/  IMAD.MOV.U32 R61, RZ, RZ, 0x1 ;  /* 0x00000001ff3d7424 */ /* 0x000fe200078e00ff */
[----:B------:R-:W-:Y:S01]  /*5750*/  MOV R66, 0x1f ;  /* 0x0000001f00427802 */ /* 0x000fe20000000f00 */
[----:B------:R-:W-:-:S07]  /*5760*/  IMAD.MOV.U32 R15, RZ, RZ, -0x1 ;  /* 0xffffffffff0f7424 */ /* 0x000fce00078e00ff */
[----:B------:R-:W-:Y:S05]  /*5770*/  WARPSYNC.COLLECTIVE R15, `(.L_x_18943) ;  /* 0x000000000f087348 */ /* 0x000fea0003c00000 */
[----:B------:R0:W1:Y:S02]  /*5780*/  SHFL.BFLY P1, R60, R14, R61, R66 ;  /* 0x0c00003d0e3c7389 */ /* 0x0000640000020042 */
[----:B01----:R-:W-:Y:S05]  /*5790*/  ENDCOLLECTIVE ;  /* 0x000000000000791b */ /* 0x003fea0003800000 */
.L_x_18943:
[----:B------:R-:W-:Y:S05]  /*57a0*/  BSYNC B1 ;  /* 0x0000000000017941 */ /* 0x000fea0003800000 */
.L_x_18942:
[----:B------:R-:W-:Y:S01]  /*57b0*/  MOV R15, R60 ;  /* 0x0000003c000f7202 */ /* 0x000fe20000000f00 */
[----:B------:R-:W-:Y:S06]  /*57c0*/  BRA `(.L_x_18944) ;  /* 0xffffffbc00f87947 */ /* 0x000fec000383ffff */
.L_x_18900:
[----:B------:R-:W-:Y:S01]  /*57d0*/  HFMA2 R61, -RZ, RZ, 0, 9.5367431640625e-07 ;  /* 0x00000010ff3d7431 */ /* 0x000fe200000001ff */
[----:B------:R-:W-:Y:S01]  /*57e0*/  BSSY B0, `(.L_x_18945) ;  /* 0x0000007000007945 */ /* 0x000fe20003800000 */
[----:B------:R-:W-:Y:S01]  /*57f0*/  IMAD.MOV.U32 R14, RZ, RZ, R23 ;  /* 0x000000ffff0e7224 */ /* 0x000fe200078e0017 */
[----:B------:R-:W-:Y:S01]  /*5800*/  MOV R15, 0xffffffff ;  /* 0xffffffff000f7802 */ /* 0x000fe20000000f00 */
[----:B------:R-:W-:-:S07]  /*5810*/  IMAD.MOV.U32 R66, RZ, RZ, 0x1f ;  /* 0x0000001fff427424 */ /* 0x000fce00078e00ff */
[----:B-1---5:R-:W-:Y:S05]  /*5820*/  WARPSYNC.COLLECTIVE R15, `(.L_x_18946) ;  /* 0x000000000f087348 */ /* 0x022fea0003c00000 */
[----:B------:R0:W2:Y:S02]  /*5830*/  SHFL.BFLY P1, R60, R14, R61, R66 ;  /* 0x0c00003d0e3c7389 */ /* 0x0000a40000020042 */
[----:B012--5:R-:W-:Y:S05]  /*5840*/  ENDCOLLECTIVE ;  /* 0x000000000000791b */ /* 0x027fea0003800000 */
.L_x_18946:
[----:B------:R-:W-:Y:S05]  /*5850*/  BSYNC B0 ;  /* 0x0000000000007941 */ /* 0x000fea0003800000 */
.L_x_18945:
        /* <DEDUP_REMOVED lines=9> */
.L_x_18947:
[----:B------:R-:W-:Y:S01]  /*58f0*/  HFMA2 R61, -RZ, RZ, 0, 2.384185791015625e-07 ;  /* 0x00000004ff3d7431 */ /* 0x000fe200000001ff */
[----:B------:R-:W-:-:S04]  /*5900*/  MOV R7, R60 ;  /* 0x0000003c00077202 */ /* 0x000fc80000000f00 */
[----:B------:R-:W-:-:S05]  /*5910*/  FMNMX.FTZ R7, R8, R7, !PT ;  /* 0x0000000708077209 */ /* 0x000fca0007810000 */
[----:B------:R-:W-:-:S07]  /*5920*/  IMAD.MOV.U32 R14, RZ, RZ, R7 ;  /* 0x000000ffff0e7224 */ /* 0x000fce00078e0007 */
[----:B------:R-:W-:Y:S05]  /*5930*/  WARPSYNC.COLLECTIVE R15, `(.L_x_18948) ;  /* 0x000000000f087348 */ /* 0x000fea0003c00000 */
[----:B------:R0:W1:Y:S02]  /*5940*/  SHFL.BFLY P1, R60, R14, R61, R66 ;  /* 0x0c00003d0e3c7389 */ /* 0x0000640000020042 */
[----:B01----:R-:W-:Y:S05]  /*5950*/  ENDCOLLECTIVE ;  /* 0x000000000000791b */ /* 0x003fea0003800000 */
.L_x_18948:
[----:B------:R-:W-:Y:S02]  /*5960*/  IMAD.MOV.U32 R61, RZ, RZ, 0x2 ;  /* 0x00000002ff3d7424 */ /* 0x000fe400078e00ff */
[----:B------:R-:W-:-:S05]  /*5970*/  IMAD.MOV.U32 R10, RZ, RZ, R60 ;  /* 0x000000ffff0a7224 */ /* 0x000fca00078e003c */
[----:B------:R-:W-:-:S04]  /*5980*/  FMNMX.FTZ R10, R7, R10, !PT ;  /* 0x0000000a070a7209 */ /* 0x000fc80007810000 */
[----:B------:R-:W-:-:S07]  /*5990*/  MOV R14, R10 ;  /* 0x0000000a000e7202 */ /* 0x000fce0000000f00 */
[----:B------:R-:W-:Y:S05]  /*59a0*/  WARPSYNC.COLLECTIVE R15, `(.L_x_18949) ;  /* 0x000000000f087348 */ /* 0x000fea0003c00000 */
[----:B------:R0:W1:Y:S02]  /*59b0*/  SHFL.BFLY P1, R60, R14, R61, R66 ;  /* 0x0c00003d0e3c7389 */ /* 0x0000640000020042 */
[----:B01----:R-:W-:Y:S05]  /*59c0*/  ENDCOLLECTIVE ;  /* 0x000000000000791b */ /* 0x003fea0003800000 */
.L_x_18949:
[----:B------:R-:W-:Y:S01]  /*59d0*/  MOV R9, R60 ;  /* 0x0000003c00097202 */ /* 0x000fe20000000f00 */
[----:B------:R-:W-:Y:S06]  /*59e0*/  BRA `(.L_x_18950) ;  /* 0xffffffc000187947 */ /* 0x000fec000383ffff */
.L_x_18951:
        /* <DEDUP_REMOVED lines=9> */
.L_x_27592:


//--------------------- .text._ZN4vllm25paged_attention_v2_kernelI13__nv_bfloat16S1_Li80ELi16ELi128ELNS_18Fp8KVCacheDataTypeE0ELb0ELi512EEEvPfS3_PT_PKS4_PKT0_SA_ifPKiSC_iPKfiiiSE_SE_iiiii --------------------------
	.section	.text._ZN4vllm25paged_attention_v2_kernelI13__nv_bfloat16S1_Li80ELi16ELi128ELNS_18Fp8KVCacheDataTypeE0ELb0ELi512EEEvPfS3_PT_PKS4_PKT0_SA_ifPKiSC_iPKfiiiSE_SE_iiiii,"ax",@progbits
	.align	128
        .global         _ZN4vllm25paged_attention_v2_kernelI13__nv_bfloat16S1_Li80ELi16ELi128ELNS_18Fp8KVCacheDataTypeE0ELb0ELi512EEEvPfS3_PT_PKS4_PKT0_SA_ifPKiSC_iPKfiiiSE_SE_iiiii
        .type           _ZN4vllm25paged_attention_v2_kernelI13__nv_bfloat16S1_Li80ELi16ELi128ELNS_18Fp8KVCacheDataTypeE0ELb0ELi512EEEvPfS3_PT_PKS4_PKT0_SA_ifPKiSC_iPKfiiiSE_SE_iiiii,@function
        .size           _ZN4vllm25paged_attention_v2_kernelI13__nv_bfloat16S1_Li80ELi16ELi128ELNS_18Fp8KVCacheDataTypeE0ELb0ELi512EEEvPfS3_PT_PKS4_PKT0_SA_ifPKiSC_iPKfiiiSE_SE_iiiii,(.L_x_27593 - _ZN4vllm25paged_attention_v2_kernelI13__nv_bfloat16S1_Li80ELi16ELi128ELNS_18Fp8KVCacheDataTypeE0ELb0ELi512EEEvPfS3_PT_PKS4_PKT0_SA_ifPKiSC_iPKfiiiSE_SE_iiiii)
        .other          _ZN4vllm25paged_attention_v2_kernelI13__nv_bfloat16S1_Li80ELi16ELi128ELNS_18Fp8KVCacheDataTypeE0ELb0ELi512EEEvPfS3_PT_PKS4_PKT0_SA_ifPKiSC_iPKfiiiSE_SE_iiiii,@"STO_CUDA_ENTRY STV_DEFAULT"
_ZN4vllm25paged_attention_v2_kernelI13__nv_bfloat16S1_Li80ELi16ELi128ELNS_18Fp8KVCacheDataTypeE0ELb0ELi512EEEvPfS3_PT_PKS4_PKT0_SA_ifPKiSC_iPKfiiiSE_SE_iiiii:
.text._ZN4vllm25paged_attention_v2_kernelI13__nv_bfloat16S1_Li80ELi16ELi128ELNS_18Fp8KVCacheDataTypeE0ELb0ELi512EEEvPfS3_PT_PKS4_PKT0_SA_ifPKiSC_iPKfiiiSE_SE_iiiii:
        /* <DEDUP_REMOVED lines=11> */
[----:B------:R-:W1:Y:S01]  /*00b0*/  LDC.64 R4, c[0x0][0x3d0] ;  /* 0x0000f400ff047b82 */ /* 0x000e620000000a00 */
[----:B------:R-:W2:Y:S01]  /*00c0*/  LDCU UR4, c[0x0][0x3d8] ;  /* 0x00007b00ff0477ac */ /* 0x000ea20008000800 */
[----:B------:R-:W3:Y:S06]  /*00d0*/  S2R R29, SR_CTAID.X ;  /* 0x00000000001d7919 */ /* 0x000eec0000002500 */
[----:B------:R-:W4:Y:S01]  /*00e0*/  LDC R13, c[0x0][0x3b0] ;  /* 0x0000ec00ff0d7b82 */ /* 0x000f220000000800 */
[----:B------:R-:W-:Y:S01]  /*00f0*/  HFMA2 R28, -RZ, RZ, 0, 0 ;  /* 0x00000000ff1c7431 */ /* 0x000fe200000001ff */
[----:B------:R-:W4:Y:S01]  /*0100*/  S2R R34, SR_CgaCtaId ;  /* 0x0000000000227919 */ /* 0x000f220000008800 */
[----:B------:R-:W-:Y:S01]  /*0110*/  MOV R17, 0x400 ;  /* 0x0000040000117802 */ /* 0x000fe20000000f00 */
[----:B------:R-:W0:Y:S01]  /*0120*/  LDCU UR8, c[0x0][0x3dc] ;  /* 0x00007b80ff0877ac */ /* 0x000e220008000800 */
[----:B------:R-:W-:Y:S01]  /*0130*/  LEA R27, R30, 0x20, 0x5 ;  /* 0x000000201e1b7811 */ /* 0x000fe200078e28ff */
[----:B------:R-:W0:Y:S01]  /*0140*/  LDCU UR9, c[0x0][0x3b4] ;  /* 0x00007680ff0977ac */ /* 0x000e220008000800 */
[----:B--2---:R-:W-:Y:S01]  /*0150*/  IMAD R2, R32, UR4, RZ ;  /* 0x0000000420027c24 */ /* 0x004fe2000f8e02ff */
[----:B------:R-:W2:Y:S01]  /*0160*/  LDCU UR4, c[0x0][0x3c8] ;  /* 0x00007900ff0477ac */ /* 0x000ea20008000800 */
[----:B-1----:R-:W-:Y:S01]  /*0170*/  ISETP.NE.U32.AND P0, PT, R4, RZ, PT ;  /* 0x000000ff0400720c */ /* 0x002fe20003f05070 */
[----:B------:R-:W1:Y:S03]  /*0180*/  LDCU.64 UR10, c[0x0][0x3a0] ;  /* 0x00007400ff0a77ac */ /* 0x000e660008000a00 */
[----:B------:R-:W-:-:S02]  /*0190*/  ISETP.NE.AND.EX P0, PT, R5, RZ, PT, P0 ;  /* 0x000000ff0500720c */ /* 0x000fc40003f05300 */
[----:B0-----:R-:W-:-:S13]  /*01a0*/  ISETP.GT.U32.AND P1, PT, R16, 0x13, PT ;  /* 0x000000131000780c */ /* 0x001fda0003f24070 */
[----:B------:R-:W0:Y:S01]  /*01b0*/  @!P1 LDC.64 R6, c[0x0][0x398] ;  /* 0x0000e600ff069b82 */ /* 0x000e220000000a00 */
[----:B---3--:R-:W-:Y:S02]  /*01c0*/  @!P1 IMAD R4, R29, 0x50, RZ ;  /* 0x000000501d049824 */ /* 0x008fe400078e02ff */
[----:B------:R-:W-:-:S05]  /*01d0*/  @!P1 IMAD.SHL.U32 R3, R16, 0x4, RZ ;  /* 0x0000000410039824 */ /* 0x000fca00078e00ff */
[----:B------:R-:W-:Y:S02]  /*01e0*/  @!P1 IADD3 R3, P2, P3, R3, R2, R4 ;  /* 0x0000000203039210 */ /* 0x000fe40007b5e004 */
[----:B------:R-:W-:Y:S01]  /*01f0*/  SHF.R.S32.HI R2, RZ, 0x1f, R2 ;  /* 0x0000001fff027819 */ /* 0x000fe20000011402 */
[----:B------:R-:W3:Y:S03]  /*0200*/  @P0 LDC.64 R4, c[0x0][0x3d0] ;  /* 0x0000f400ff040b82 */ /* 0x000ee60000000a00 */
[----:B------:R-:W-:Y:S02]  /*0210*/  @!P1 IADD3.X R2, PT, PT, RZ, R2, RZ, P2, P3 ;  /* 0x00000002ff029210 */ /* 0x000fe400017e64ff */
[----:B0-----:R-:W-:-:S04]  /*0220*/  @!P1 LEA R6, P2, R3, R6, 0x1 ;  /* 0x0000000603069211 */ /* 0x001fc800078408ff */
[----:B------:R-:W-:-:S05]  /*0230*/  @!P1 LEA.HI.X R7, R3, R7, R2, 0x1, P2 ;  /* 0x0000000703079211 */ /* 0x000fca00010f0c02 */
[----:B------:R-:W2:Y:S04]  /*0240*/  @!P1 LDG.E.CONSTANT R2, desc[UR6][R6.64] ;  /* 0x0000000606029981 */ /* 0x000ea8000c1e9900 */
[----:B------:R0:W2:Y:S01]  /*0250*/  @!P1 LDG.E.CONSTANT R3, desc[UR6][R6.64+0x4] ;  /* 0x0000040606039981 */ /* 0x0000a2000c1e9900 */
[----:B----4-:R-:W-:Y:S01]  /*0260*/  IABS R11, R13 ;  /* 0x0000000d000b7213 */ /* 0x010fe20000000000 */
[----:B---3--:R-:W-:-:S03]  /*0270*/  @P0 IMAD.WIDE.U32 R4, R29, 0x4, R4 ;  /* 0x000000041d040825 */ /* 0x008fc600078e0004 */
[----:B------:R-:W3:Y:S02]  /*0280*/  I2F.RP R10, R11 ;  /* 0x0000000b000a7306 */ /* 0x000ee40000209400 */
[----:B------:R4:W5:Y:S01]  /*0290*/  @P0 LDG.E.CONSTANT R28, desc[UR6][R4.64] ;  /* 0x00000006041c0981 */ /* 0x000962000c1e9900 */
[----:B------:R-:W-:Y:S01]  /*02a0*/  LOP3.LUT R26, R16, 0x1, RZ, 0xc0, !PT ;  /* 0x00000001101a7812 */ /* 0x000fe200078ec0ff */
[----:B--2---:R-:W-:Y:S01]  /*02b0*/  IMAD R23, R32, UR4, RZ ;  /* 0x0000000420177c24 */ /* 0x004fe2000f8e02ff */
[----:B0-----:R-:W4:Y:S01]  /*02c0*/  LDC R6, c[0x0][0x370] ;  /* 0x0000dc00ff067b82 */ /* 0x001f220000000800 */
[--C-:B------:R-:W-:Y:S01]  /*02d0*/  SHF.R.U32.HI R21, RZ, 0x5, R16.reuse ;  /* 0x00000005ff157819 */ /* 0x100fe20000011610 */
[----:B------:R-:W-:Y:S01]  /*02e0*/  BSSY B0, `(.L_x_18952) ;  /* 0x0000130000007945 */ /* 0x000fe20003800000 */
[----:B------:R-:W-:Y:S02]  /*02f0*/  SHF.R.U32.HI R20, RZ, 0x1, R16 ;  /* 0x00000001ff147819 */ /* 0x000fe40000011610 */
[----:B------:R-:W-:Y:S01]  /*0300*/  MOV R47, 0xff7fffff ;  /* 0xff7fffff002f7802 */ /* 0x000fe20000000f00 */
[----:B------:R-:W-:Y:S01]  /*0310*/  IMAD R24, R30, 0x20, R21 ;  /* 0x000000201e187824 */ /* 0x000fe200078e0215 */
[----:B---3--:R-:W0:Y:S01]  /*0320*/  MUFU.RCP R10, R10 ;  /* 0x0000000a000a7308 */ /* 0x008e220000001000 */
[----:B----4-:R-:W-:Y:S01]  /*0330*/  IABS R4, R6 ;  /* 0x0000000600047213 */ /* 0x010fe20000000000 */
[----:B0-----:R-:W-:-:S06]  /*0340*/  VIADD R8, R10, 0xffffffe ;  /* 0x0ffffffe0a087836 */ /* 0x001fcc0000000000 */
[----:B------:R0:W2:Y:S02]  /*0350*/  F2I.FTZ.U32.TRUNC.NTZ R9, R8 ;  /* 0x0000000800097305 */ /* 0x0000a4000021f000 */
[----:B0-----:R-:W-:Y:S01]  /*0360*/  MOV R8, RZ ;  /* 0x000000ff00087202 */ /* 0x001fe20000000f00 */
[----:B--2---:R-:W-:-:S04]  /*0370*/  IMAD.MOV R12, RZ, RZ, -R9 ;  /* 0x000000ffff0c7224 */ /* 0x004fc800078e0a09 */
        /* <DEDUP_REMOVED lines=13> */
[----:B------:R-:W-:-:S05]  /*0450*/  IMAD.MOV.U32 R8, RZ, RZ, R9 ;  /* 0x000000ffff087224 */ /* 0x000fca00078e0009 */
[----:B------:R-:W-:Y:S02]  /*0460*/  @!P3 IADD3 R8, PT, PT, RZ, -R8, RZ ;  /* 0x80000008ff08b210 */ /* 0x000fe40007ffe0ff */
[----:B------:R-:W-:-:S04]  /*0470*/  @!P2 LOP3.LUT R8, RZ, R13, RZ, 0x33, !PT ;  /* 0x0000000dff08a212 */ /* 0x000fc800078e33ff */
[----:B------:R-:W-:-:S04]  /*0480*/  IABS R7, R8 ;  /* 0x0000000800077213 */ /* 0x000fc80000000000 */
[----:B------:R-:W0:Y:S08]  /*0490*/  I2F.RP R6, R7 ;  /* 0x0000000700067306 */ /* 0x000e300000209400 */
[----:B0-----:R-:W0:Y:S02]  /*04a0*/  MUFU.RCP R6, R6 ;  /* 0x0000000600067308 */ /* 0x001e240000001000 */
[----:B0-----:R-:W-:Y:S01]  /*04b0*/  VIADD R4, R6, 0xffffffe ;  /* 0x0ffffffe06047836 */ /* 0x001fe20000000000 */
[----:B------:R-:W-:-:S05]  /*04c0*/  IABS R6, R29 ;  /* 0x0000001d00067213 */ /* 0x000fca0000000000 */
[----:B------:R0:W2:Y:S02]  /*04d0*/  F2I.FTZ.U32.TRUNC.NTZ R5, R4 ;  /* 0x0000000400057305 */ /* 0x0000a4000021f000 */
[----:B0-----:R-:W-:Y:S02]  /*04e0*/  HFMA2 R4, -RZ, RZ, 0, 0 ;  /* 0x00000000ff047431 */ /* 0x001fe400000001ff */
[----:B--2---:R-:W-:-:S04]  /*04f0*/  IMAD.MOV R10, RZ, RZ, -R5 ;  /* 0x000000ffff0a7224 */ /* 0x004fc800078e0a05 */
[----:B------:R-:W-:Y:S01]  /*0500*/  IMAD R9, R10, R7, RZ ;  /* 0x000000070a097224 */ /* 0x000fe200078e02ff */
[----:B------:R-:W-:-:S03]  /*0510*/  IABS R10, R8 ;  /* 0x00000008000a7213 */ /* 0x000fc60000000000 */
[----:B------:R-:W-:-:S04]  /*0520*/  IMAD.HI.U32 R5, R5, R9, R4 ;  /* 0x0000000905057227 */ /* 0x000fc800078e0004 */
[----:B------:R-:W-:Y:S02]  /*0530*/  IMAD.MOV R4, RZ, RZ, -R10 ;  /* 0x000000ffff047224 */ /* 0x000fe400078e0a0a */
[----:B------:R-:W-:Y:S01]  /*0540*/  IMAD.HI.U32 R25, R5, R6, RZ ;  /* 0x0000000605197227 */ /* 0x000fe200078e00ff */
[----:B------:R-:W-:-:S03]  /*0550*/  LEA R5, R34, R17, 0x18 ;  /* 0x0000001122057211 */ /* 0x000fc600078ec0ff */
[----:B------:R-:W-:Y:S02]  /*0560*/  IMAD R4, R25, R4, R6 ;  /* 0x0000000419047224 */ /* 0x000fe400078e0206 */
[----:B------:R-:W-:-:S03]  /*0570*/  IMAD R35, R26, 0x50, R5 ;  /* 0x000000501a237824 */ /* 0x000fc600078e0205 */
[----:B------:R-:W-:Y:S02]  /*0580*/  ISETP.GT.U32.AND P2, PT, R7, R4, PT ;  /* 0x000000040700720c */ /* 0x000fe40003f44070 */
[----:B------:R-:W-:-:S11]  /*0590*/  @!P1 LEA R5, R20, R35, 0x3 ;  /* 0x0000002314059211 */ /* 0x000fd600078e18ff */
[----:B------:R-:W-:Y:S02]  /*05a0*/  @!P2 IMAD.IADD R4, R4, 0x1, -R7 ;  /* 0x000000010404a824 */ /* 0x000fe400078e0a07 */
[----:B------:R-:W-:-:S03]  /*05b0*/  @!P2 VIADD R25, R25, 0x1 ;  /* 0x000000011919a836 */ /* 0x000fc60000000000 */
[----:B------:R-:W-:Y:S02]  /*05c0*/  ISETP.GE.U32.AND P0, PT, R4, R7, PT ;  /* 0x000000070400720c */ /* 0x000fe40003f06070 */
[----:B------:R-:W-:-:S04]  /*05d0*/  LOP3.LUT R4, R29, R8, RZ, 0x3c, !PT ;  /* 0x000000081d047212 */ /* 0x000fc800078e3cff */
[----:B------:R-:W-:Y:S01]  /*05e0*/  ISETP.GE.AND P3, PT, R4, RZ, PT ;  /* 0x000000ff0400720c */ /* 0x000fe20003f66270 */
[----:B------:R-:W-:-:S05]  /*05f0*/  VIADD R4, R31, 0xf ;  /* 0x0000000f1f047836 */ /* 0x000fca0000000000 */
[----:B------:R-:W-:Y:S02]  /*0600*/  SHF.R.U32.HI R4, RZ, 0x4, R4 ;  /* 0x00000004ff047819 */ /* 0x000fe40000011604 */
[----:B------:R-:W-:Y:S02]  /*0610*/  @P0 IADD3 R25, PT, PT, R25, 0x1, RZ ;  /* 0x0000000119190810 */ /* 0x000fe40007ffe0ff */
[----:B------:R-:W-:-:S03]  /*0620*/  VIMNMX.U32 R27, PT, PT, R4, R27, PT ;  /* 0x0000001b041b7248 */ /* 0x000fc60003fe0000 */
[----:B------:R-:W-:Y:S01]  /*0630*/  @!P3 IMAD.MOV R25, RZ, RZ, -R25 ;  /* 0x000000ffff19b224 */ /* 0x000fe200078e0a19 */
[----:B------:R-:W-:Y:S01]  /*0640*/  ISETP.GE.U32.AND P0, PT, R24, R27, PT ;  /* 0x0000001b1800720c */ /* 0x000fe20003f06070 */
[----:B------:R0:W-:Y:S01]  /*0650*/  @!P1 STS.64 [R5], R2 ;  /* 0x0000000205009388 */ /* 0x0001e20000000a00 */
[----:B------:R-:W-:Y:S01]  /*0660*/  BAR.SYNC.DEFER_BLOCKING 0x0 ;  /* 0x0000000000007b1d */ /* 0x000fe20000010000 */
[----:B------:R-:W-:-:S13]  /*0670*/  ISETP.NE.AND P1, PT, R8, RZ, PT ;  /* 0x000000ff0800720c */ /* 0x000fda0003f25270 */
[----:B------:R-:W-:Y:S01]  /*0680*/  @!P1 LOP3.LUT R25, RZ, R8, RZ, 0x33, !PT ;  /* 0x00000008ff199212 */ /* 0x000fe200078e33ff */
[----:B01----:R-:W-:Y:S06]  /*0690*/  @P0 BRA `(.L_x_18953) ;  /* 0x0000000c00d00947 */ /* 0x003fec0003800000 */
[----:B------:R-:W-:Y:S01]  /*06a0*/  IMAD.SHL.U32 R22, R16, 0x2, RZ ;  /* 0x0000000210167824 */ /* 0x000fe200078e00ff */
[----:B------:R-:W0:Y:S01]  /*06b0*/  LDS.128 R4, [R35] ;  /* 0x0000000023047984 */ /* 0x000e220000000c00 */
[----:B------:R-:W-:Y:S01]  /*06c0*/  VIADD R33, R17, 0xc0 ;  /* 0x000000c011217836 */ /* 0x000fe20000000000 */
[----:B------:R-:W1:Y:S01]  /*06d0*/  LDCU.64 UR4, c[0x0][0x3b8] ;  /* 0x00007700ff0477ac */ /* 0x000e620008000a00 */
[----:B------:R-:W-:Y:S01]  /*06e0*/  IMAD.WIDE.U32 R2, R24, 0x4, RZ ;  /* 0x0000000418027825 */ /* 0x000fe200078e00ff */
[----:B------:R-:W-:Y:S01]  /*06f0*/  LOP3.LUT R22, R22, 0x3c, RZ, 0xc0, !PT ;  /* 0x0000003c16167812 */ /* 0x000fe200078ec0ff */
[----:B------:R-:W2:Y:S01]  /*0700*/  LDS.128 R8, [R35+0x10] ;  /* 0x0000100023087984 */ /* 0x000ea20000000c00 */
[----:B------:R-:W-:Y:S02]  /*0710*/  LEA R37, R34, R33, 0x18 ;  /* 0x0000002122257211 */ /* 0x000fe400078ec0ff */
[----:B------:R-:W-:Y:S01]  /*0720*/  LEA R33, R21, R0, 0x4 ;  /* 0x0000000015217211 */ /* 0x000fe200078e20ff */
[----:B------:R-:W-:Y:S01]  /*0730*/  IMAD.WIDE R2, R23, 0x4, R2 ;  /* 0x0000000417027825 */ /* 0x000fe200078e0202 */
[----:B------:R-:W-:Y:S01]  /*0740*/  LOP3.LUT R38, R20, 0xf, RZ, 0xc0, !PT ;  /* 0x0000000f14267812 */ /* 0x000fe200078ec0ff */
[----:B------:R-:W3:Y:S01]  /*0750*/  LDS.128 R12, [R35+0x20] ;  /* 0x00002000230c7984 */ /* 0x000ee20000000c00 */
[----:B------:R-:W-:Y:S01]  /*0760*/  MOV R47, 0xff7fffff ;  /* 0xff7fffff002f7802 */ /* 0x000fe20000000f00 */
[----:B------:R-:W-:-:S02]  /*0770*/  IMAD R0, R21, 0x40, R22 ;  /* 0x0000004015007824 */ /* 0x000fc400078e0216 */
[----:B------:R-:W4:Y:S01]  /*0780*/  LDS.128 R16, [R35+0x30] ;  /* 0x0000300023107984 */ /* 0x000f220000000c00 */
[----:B------:R-:W-:Y:S02]  /*0790*/  IMAD.IADD R38, R38, 0x1, R33 ;  /* 0x0000000126267824 */ /* 0x000fe400078e0221 */
[----:B------:R-:W-:Y:S01]  /*07a0*/  IADD3 R0, PT, PT, R0, R37, RZ ;  /* 0x0000002500007210 */ /* 0x000fe20007ffe0ff */
[----:B------:R2:W4:Y:S01]  /*07b0*/  LDS.128 R20, [R35+0x40] ;  /* 0x0000400023147984 */ /* 0x0005220000000c00 */
[----:B-1----:R-:W-:Y:S01]  /*07c0*/  IADD3 R2, P0, PT, R2, UR4, RZ ;  /* 0x0000000402027c10 */ /* 0x002fe2000ff1e0ff */
[----:B------:R-:W1:Y:S01]  /*07d0*/  LDCU UR4, c[0x0][0x3e0] ;  /* 0x00007c00ff0477ac */ /* 0x000e620008000800 */
[----:B------:R-:W3:Y:S02]  /*07e0*/  S2R R43, SR_TID.X ;  /* 0x00000000002b7919 */ /* 0x000ee40000002100 */
[----:B------:R-:W-:Y:S02]  /*07f0*/  IADD3.X R3, PT, PT, R3, UR5, RZ, P0, !PT ;  /* 0x0000000503037c10 */ /* 0x000fe400087fe4ff */
[----:B-----5:R-:W-:Y:S01]  /*0800*/  FSETP.NEU.FTZ.AND P0, PT, R28, RZ, PT ;  /* 0x000000ff1c00720b */ /* 0x020fe20003f1d000 */
[----:B-1----:R-:W-:Y:S01]  /*0810*/  IMAD R59, R25, UR4, RZ ;  /* 0x00000004193b7c24 */ /* 0x002fe2000f8e02ff */
[C---:B0-----:R-:W-:Y:S01]  /*0820*/  PRMT R40, R6.reuse, 0x7632, R40 ;  /* 0x0000763206287816 */ /* 0x041fe20000000028 */
[----:B------:R-:W-:Y:S01]  /*0830*/  IMAD.U32 R34, R7, 0x10000, RZ ;  /* 0x0001000007227824 */ /* 0x000fe200078e00ff */
[----:B------:R-:W-:-:S02]  /*0840*/  SHF.L.U32 R33, R6, 0x10, RZ ;  /* 0x0000001006217819 */ /* 0x000fc400000006ff */
[----:B------:R-:W-:Y:S01]  /*0850*/  PRMT R6, R7, 0x7632, R6 ;  /* 0x0000763207067816 */ /* 0x000fe20000000006 */
[----:B--2---:R-:W-:Y:S01]  /*0860*/  IMAD.U32 R35, R10, 0x10000, RZ ;  /* 0x000100000a237824 */ /* 0x004fe200078e00ff */
        /* <DEDUP_REMOVED lines=9> */
[----:B---3--:R-:W-:Y:S01]  /*0900*/  IMAD.SHL.U32 R51, R43, 0x4, RZ ;  /* 0x000000042b337824 */ /* 0x008fe200078e00ff */
[----:B------:R-:W-:Y:S01]  /*0910*/  PRMT R44, R13, 0x7632, R44 ;  /* 0x000076320d2c7816 */ /* 0x000fe2000000002c */
[----:B------:R-:W-:Y:S01]  /*0920*/  IMAD.IADD R43, R38, 0x1, -R31 ;  /* 0x00000001262b7824 */ /* 0x000fe200078e0a1f */
[----:B------:R-:W-:Y:S01]  /*0930*/  PRMT R45, R14, 0x7632, R45 ;  /* 0x000076320e2d7816 */ /* 0x000fe2000000002d */
[----:B------:R-:W-:Y:S01]  /*0940*/  IMAD.U32 R5, R5, 0x10000, RZ ;  /* 0x0001000005057824 */ /* 0x000fe200078e00ff */
[----:B------:R-:W-:Y:S01]  /*0950*/  LOP3.LUT R62, R51, 0x78, RZ, 0xc0, !PT ;  /* 0x00000078333e7812 */ /* 0x000fe200078ec0ff */
[----:B------:R-:W-:Y:S01]  /*0960*/  IMAD.U32 R8, R8, 0x10000, RZ ;  /* 0x0001000008087824 */ /* 0x000fe200078e00ff */
[----:B----4-:R-:W-:Y:S01]  /*0970*/  PRMT R48, R16, 0x7632, R48 ;  /* 0x0000763210307816 */ /* 0x010fe20000000030 */
        /* <DEDUP_REMOVED lines=34> */
[----:B------:R-:W-:Y:S01]  /*0ba0*/  IMAD.U32 R53, R53, 0x10000, RZ ;  /* 0x0001000035357824 */ /* 0x000fe200078e00ff */
[----:B------:R-:W-:Y:S01]  /*0bb0*/  LOP3.LUT R51, R51, 0x4, RZ, 0xc0, !PT ;  /* 0x0000000433337812 */ /* 0x000fe200078ec0ff */
        /* <DEDUP_REMOVED lines=8> */
[----:B------:R-:W-:-:S07]  /*0c40*/  LEA.HI.X.SX32 R7, R59, RZ, 0x1, P1 ;  /* 0x000000ff3b077211 */ /* 0x000fce00008f0eff */
.L_x_18955:
[----:B------:R-:W2:Y:S02]  /*0c50*/  LDG.E.CONSTANT R11, desc[UR6][R2.64] ;  /* 0x00000006020b7981 */ /* 0x000ea4000c1e9900 */
[----:B--2---:R-:W-:-:S03]  /*0c60*/  IMAD.WIDE R10, R11, UR8, R6 ;  /* 0x000000080b0a7c25 */ /* 0x004fc6000f8e0206 */
[----:B------:R-:W-:-:S04]  /*0c70*/  IADD3 R59, P1, PT, R10, R51, RZ ;  /* 0x000000330a3b7210 */ /* 0x000fc80007f3e0ff */
[----:B------:R-:W-:Y:S02]  /*0c80*/  IADD3.X R62, PT, PT, RZ, R11, RZ, P1, !PT ;  /* 0x0000000bff3e7210 */ /* 0x000fe40000ffe4ff */
[----:B------:R-:W-:-:S04]  /*0c90*/  LEA R10, P1, R59, UR10, 0x1 ;  /* 0x0000000a3b0a7c11 */ /* 0x000fc8000f8208ff */
[----:B------:R-:W-:-:S05]  /*0ca0*/  LEA.HI.X R11, R59, UR11, R62, 0x1, P1 ;  /* 0x0000000b3b0b7c11 */ /* 0x000fca00088f0c3e */
[----:B------:R-:W2:Y:S04]  /*0cb0*/  LDG.E.CONSTANT R64, desc[UR6][R10.64+0x100] ;  /* 0x000100060a407981 */ /* 0x000ea8000c1e9900 */
[----:B------:R-:W3:Y:S04]  /*0cc0*/  LDG.E.CONSTANT R59, desc[UR6][R10.64] ;  /* 0x000000060a3b7981 */ /* 0x000ee8000c1e9900 */
[----:B------:R-:W4:Y:S01]  /*0cd0*/  LDG.E.CONSTANT R62, desc[UR6][R10.64+0x200] ;  /* 0x000200060a3e7981 */ /* 0x000f22000c1e9900 */
[C---:B--2---:R-:W-:Y:S01]  /*0ce0*/  IMAD.U32 R66, R64.reuse, 0x10000, RZ ;  /* 0x0001000040427824 */ /* 0x044fe200078e00ff */
[----:B------:R-:W-:Y:S01]  /*0cf0*/  PRMT R64, R64, 0x7632, R64 ;  /* 0x0000763240407816 */ /* 0x000fe20000000040 */
[----:B---3--:R-:W-:-:S02]  /*0d00*/  IMAD.U32 R65, R59, 0x10000, RZ ;  /* 0x000100003b417824 */ /* 0x008fc400078e00ff */
[----:B------:R-:W-:Y:S01]  /*0d10*/  FMUL.FTZ R63, R33, R66 ;  /* 0x00000042213f7220 */ /* 0x000fe20000410000 */
[----:B------:R-:W-:Y:S02]  /*0d20*/  PRMT R59, R59, 0x7632, R59 ;  /* 0x000076323b3b7816 */ /* 0x000fe4000000003b */
[----:B------:R-:W-:Y:S01]  /*0d30*/  SHF.L.U32 R67, R64, 0x10, RZ ;  /* 0x0000001040437819 */ /* 0x000fe200000006ff */
[----:B------:R-:W-:Y:S02]  /*0d40*/  FFMA.FTZ R65, R4, R65, R63 ;  /* 0x0000004104417223 */ /* 0x000fe4000001003f */
[----:B------:R-:W-:Y:S01]  /*0d50*/  IMAD.U32 R64, R59, 0x10000, RZ ;  /* 0x000100003b407824 */ /* 0x000fe200078e00ff */
[----:B------:R-:W2:Y:S01]  /*0d60*/  LDG.E.CONSTANT R63, desc[UR6][R10.64+0x300] ;  /* 0x000300060a3f7981 */ /* 0x000ea2000c1e9900 */
[----:B------:R-:W-:-:S03]  /*0d70*/  FMUL.FTZ R66, R40, R67 ;  /* 0x0000004328427220 */ /* 0x000fc60000410000 */
[----:B------:R-:W3:Y:S01]  /*0d80*/  LDG.E.CONSTANT R59, desc[UR6][R10.64+0x500] ;  /* 0x000500060a3b7981 */ /* 0x000ee2000c1e9900 */
[----:B------:R-:W-:-:S03]  /*0d90*/  FFMA.FTZ R67, R37, R64, R66 ;  /* 0x0000004025437223 */ /* 0x000fc60000010042 */
[----:B------:R-:W5:Y:S01]  /*0da0*/  LDG.E.CONSTANT R64, desc[UR6][R10.64+0x400] ;  /* 0x000400060a407981 */ /* 0x000f62000c1e9900 */
[C---:B----4-:R-:W-:Y:S01]  /*0db0*/  IMAD.U32 R66, R62.reuse, 0x10000, RZ ;  /* 0x000100003e427824 */ /* 0x050fe200078e00ff */
[----:B------:R-:W-:-:S04]  /*0dc0*/  PRMT R62, R62, 0x7632, R62 ;  /* 0x000076323e3e7816 */ /* 0x000fc8000000003e */
[----:B------:R-:W-:Y:S01]  /*0dd0*/  SHF.L.U32 R62, R62, 0x10, RZ ;  /* 0x000000103e3e7819 */ /* 0x000fe200000006ff */
[----:B------:R-:W-:-:S04]  /*0de0*/  FFMA.FTZ R66, R8, R66, R65 ;  /* 0x0000004208427223 */ /* 0x000fc80000010041 */
[----:B------:R-:W-:Y:S01]  /*0df0*/  FFMA.FTZ R67, R58, R62, R67 ;  /* 0x0000003e3a437223 */ /* 0x000fe20000010043 */
[C---:B--2---:R-:W-:Y:S01]  /*0e00*/  IMAD.U32 R62, R63.reuse, 0x10000, RZ ;  /* 0x000100003f3e7824 */ /* 0x044fe200078e00ff */
[----:B------:R-:W-:-:S03]  /*0e10*/  PRMT R63, R63, 0x7632, R63 ;  /* 0x000076323f3f7816 */ /* 0x000fc6000000003f */
[----:B------:R-:W-:Y:S01]  /*0e20*/  FFMA.FTZ R65, R35, R62, R66 ;  /* 0x0000003e23417223 */ /* 0x000fe20000010042 */
[----:B-----5:R-:W-:Y:S01]  /*0e30*/  SHF.L.U32 R62, R64, 0x10, RZ ;  /* 0x00000010403e7819 */ /* 0x020fe200000006ff */
[----:B------:R-:W-:-:S04]  /*0e40*/  IMAD.U32 R63, R63, 0x10000, RZ ;  /* 0x000100003f3f7824 */ /* 0x000fc800078e00ff */
[----:B------:R-:W-:Y:S02]  /*0e50*/  FFMA.FTZ R65, R12, R62, R65 ;  /* 0x0000003e0c417223 */ /* 0x000fe40000010041 */
[----:B------:R-:W2:Y:S01]  /*0e60*/  LDG.E.CONSTANT R62, desc[UR6][R10.64+0x600] ;  /* 0x000600060a3e7981 */ /* 0x000ea2000c1e9900 */
[----:B------:R-:W-:Y:S01]  /*0e70*/  FFMA.FTZ R66, R42, R63, R67 ;  /* 0x0000003f2a427223 */ /* 0x000fe20000010043 */
[----:B---3--:R-:W-:Y:S01]  /*0e80*/  IMAD.U32 R63, R59, 0x10000, RZ ;  /* 0x000100003b3f7824 */ /* 0x008fe200078e00ff */
[----:B------:R-:W-:-:S03]  /*0e90*/  PRMT R64, R64, 0x7632, R64 ;  /* 0x0000763240407816 */ /* 0x000fc60000000040 */
[----:B------:R-:W-:Y:S01]  /*0ea0*/  FFMA.FTZ R65, R14, R63, R65 ;  /* 0x0000003f0e417223 */ /* 0x000fe20000010041 */
[----:B------:R-:W-:Y:S01]  /*0eb0*/  PRMT R59, R59, 0x7632, R59 ;  /* 0x000076323b3b7816 */ /* 0x000fe2000000003b */
[----:B------:R-:W3:Y:S01]  /*0ec0*/  LDG.E.CONSTANT R63, desc[UR6][R10.64+0x700] ;  /* 0x000700060a3f7981 */ /* 0x000ee2000c1e9900 */
[----:B------:R-:W-:Y:S02]  /*0ed0*/  IMAD.U32 R64, R64, 0x10000, RZ ;  /* 0x0001000040407824 */ /* 0x000fe400078e00ff */
[----:B------:R-:W-:Y:S02]  /*0ee0*/  SHF.L.U32 R59, R59, 0x10, RZ ;  /* 0x000000103b3b7819 */ /* 0x000fe400000006ff */
[----:B------:R-:W-:-:S04]  /*0ef0*/  FFMA.FTZ R64, R61, R64, R66 ;  /* 0x000000403d407223 */ /* 0x000fc80000010042 */
[----:B------:R-:W-:Y:S02]  /*0f00*/  FFMA.FTZ R67, R45, R59, R64 ;  /* 0x0000003b2d437223 */ /* 0x000fe40000010040 */
[----:B------:R-:W4:Y:S04]  /*0f10*/  LDG.E.CONSTANT R64, desc[UR6][R10.64+0x800] ;  /* 0x000800060a407981 */ /* 0x000f28000c1e9900 */
[----:B------:R-:W5:Y:S01]  /*0f20*/  LDG.E.CONSTANT R59, desc[UR6][R10.64+0x900] ;  /* 0x000900060a3b7981 */ /* 0x000f62000c1e9900 */
[C---:B--2---:R-:W-:Y:S01]  /*0f30*/  IMAD.U32 R66, R62.reuse, 0x10000, RZ ;  /* 0x000100003e427824 */ /* 0x044fe200078e00ff */
[----:B------:R-:W-:-:S05]  /*0f40*/  PRMT R62, R62, 0x7632, R62 ;  /* 0x000076323e3e7816 */ /* 0x000fca000000003e */
[----:B------:R-:W-:-:S04]  /*0f50*/  IMAD.U32 R62, R62, 0x10000, RZ ;  /* 0x000100003e3e7824 */ /* 0x000fc800078e00ff */
[----:B------:R-:W-:Y:S01]  /*0f60*/  FFMA.FTZ R67, R48, R62, R67 ;  /* 0x0000003e30437223 */ /* 0x000fe20000010043 */
[C---:B---3--:R-:W-:Y:S02]  /*0f70*/  SHF.L.U32 R62, R63.reuse, 0x10, RZ ;  /* 0x000000103f3e7819 */ /* 0x048fe400000006ff */
[----:B------:R-:W-:Y:S01]  /*0f80*/  PRMT R63, R63, 0x7632, R63 ;  /* 0x000076323f3f7816 */ /* 0x000fe2000000003f */
[----:B------:R-:W-:Y:S02]  /*0f90*/  FFMA.FTZ R65, R16, R66, R65 ;  /* 0x0000004210417223 */ /* 0x000fe40000010041 */
[----:B------:R-:W2:Y:S02]  /*0fa0*/  LDG.E.CONSTANT R66, desc[UR6][R10.64+0x4] ;  /* 0x000004060a427981 */ /* 0x000ea4000c1e9900 */
[----:B------:R-:W-:Y:S02]  /*0fb0*/  IMAD.U32 R63, R63, 0x10000, RZ ;  /* 0x000100003f3f7824 */ /* 0x000fe400078e00ff */
[----:B------:R-:W-:-:S02]  /*0fc0*/  FFMA.FTZ R65, R18, R62, R65 ;  /* 0x0000003e12417223 */ /* 0x000fc40000010041 */
[----:B------:R-:W-:Y:S01]  /*0fd0*/  FFMA.FTZ R62, R52, R63, R67 ;  /* 0x0000003f343e7223 */ /* 0x000fe20000010043 */
[C---:B----4-:R-:W-:Y:S01]  /*0fe0*/  PRMT R63, R64.reuse, 0x7632, R63 ;  /* 0x00007632403f7816 */ /* 0x050fe2000000003f */
[----:B------:R-:W-:-:S03]  /*0ff0*/  IMAD.U32 R64, R64, 0x10000, RZ ;  /* 0x0001000040407824 */ /* 0x000fc600078e00ff */
[----:B------:R-:W-:Y:S01]  /*1000*/  SHF.L.U32 R63, R63, 0x10, RZ ;  /* 0x000000103f3f7819 */ /* 0x000fe200000006ff */
[----:B------:R-:W-:Y:S02]  /*1010*/  FFMA.FTZ R67, R20, R64, R65 ;  /* 0x0000004014437223 */ /* 0x000fe40000010041 */
[----:B------:R-:W3:Y:S02]  /*1020*/  LDG.E.CONSTANT R65, desc[UR6][R10.64+0x104] ;  /* 0x000104060a417981 */ /* 0x000ee4000c1e9900 */
[----:B------:R-:W-:Y:S01]  /*1030*/  FFMA.FTZ R62, R53, R63, R62 ;  /* 0x0000003f353e7223 */ /* 0x000fe2000001003e */
[C---:B-----5:R-:W-:Y:S01]  /*1040*/  IMAD.U32 R63, R59.reuse, 0x10000, RZ ;  /* 0x000100003b3f7824 */ /* 0x060fe200078e00ff */
[----:B------:R-:W-:-:S03]  /*1050*/  PRMT R59, R59, 0x7632, R59 ;  /* 0x000076323b3b7816 */ /* 0x000fc6000000003b */
[----:B------:R-:W-:Y:S02]  /*1060*/  FFMA.FTZ R67, R22, R63, R67 ;  /* 0x0000003f16437223 */ /* 0x000fe40000010043 */
[----:B------:R-:W4:Y:S01]  /*1070*/  LDG.E.CONSTANT R63, desc[UR6][R10.64+0x204] ;  /* 0x000204060a3f7981 */ /* 0x000f22000c1e9900 */
[----:B------:R-:W-:-:S04]  /*1080*/  IMAD.U32 R59, R59, 0x10000, RZ ;  /* 0x000100003b3b7824 */ /* 0x000fc800078e00ff */
[----:B------:R-:W-:-:S04]  /*1090*/  FFMA.FTZ R62, R55, R59, R62 ;  /* 0x0000003b373e7223 */ /* 0x000fc8000001003e */
[----:B------:R-:W-:Y:S02]  /*10a0*/  FADD.FTZ R59, R67, R62 ;  /* 0x0000003e433b7221 */ /* 0x000fe40000010000 */
[----:B------:R-:W5:Y:S01]  /*10b0*/  LDG.E.CONSTANT R62, desc[UR6][R10.64+0x304] ;  /* 0x000304060a3e7981 */ /* 0x000f62000c1e9900 */
[C---:B--2---:R-:W-:Y:S01]  /*10c0*/  IMAD.U32 R64, R66.reuse, 0x10000, RZ ;  /* 0x0001000042407824 */ /* 0x044fe200078e00ff */
[----:B------:R-:W-:Y:S02]  /*10d0*/  PRMT R66, R66, 0x7632, R66 ;  /* 0x0000763242427816 */ /* 0x000fe40000000042 */
[C---:B---3--:R-:W-:Y:S02]  /*10e0*/  SHF.L.U32 R67, R65.reuse, 0x10, RZ ;  /* 0x0000001041437819 */ /* 0x048fe400000006ff */
[----:B------:R-:W-:-:S03]  /*10f0*/  PRMT R65, R65, 0x7632, R65 ;  /* 0x0000763241417816 */ /* 0x000fc60000000041 */
[----:B------:R-:W-:-:S04]  /*1100*/  FMUL.FTZ R68, R34, R67 ;  /* 0x0000004322447220 */ /* 0x000fc80000410000 */
[----:B------:R-:W-:Y:S01]  /*1110*/  FFMA.FTZ R64, R5, R64, R68 ;  /* 0x0000004005407223 */ /* 0x000fe20000010044 */
[----:B------:R-:W-:Y:S01]  /*1120*/  IMAD.U32 R68, R65, 0x10000, RZ ;  /* 0x0001000041447824 */ /* 0x000fe200078e00ff */
[----:B------:R-:W-:Y:S01]  /*1130*/  SHF.L.U32 R66, R66, 0x10, RZ ;  /* 0x0000001042427819 */ /* 0x000fe200000006ff */
[C---:B----4-:R-:W-:Y:S01]  /*1140*/  IMAD.U32 R65, R63.reuse, 0x10000, RZ ;  /* 0x000100003f417824 */ /* 0x050fe200078e00ff */
[----:B------:R-:W-:Y:S01]  /*1150*/  PRMT R63, R63, 0x7632, R63 ;  /* 0x000076323f3f7816 */ /* 0x000fe2000000003f */
[----:B------:R-:W-:-:S04]  /*1160*/  FMUL.FTZ R68, R57, R68 ;  /* 0x0000004439447220 */ /* 0x000fc80000410000 */
[----:B------:R-:W-:Y:S01]  /*1170*/  FFMA.FTZ R66, R39, R66, R68 ;  /* 0x0000004227427223 */ /* 0x000fe20000010044 */
[----:B------:R-:W-:Y:S02]  /*1180*/  IMAD.U32 R63, R63, 0x10000, RZ ;  /* 0x000100003f3f7824 */ /* 0x000fe400078e00ff */
[----:B------:R-:W-:Y:S02]  /*1190*/  FFMA.FTZ R65, R9, R65, R64 ;  /* 0x0000004109417223 */ /* 0x000fe40000010040 */
[----:B------:R-:W2:Y:S01]  /*11a0*/  LDG.E.CONSTANT R64, desc[UR6][R10.64+0x504] ;  /* 0x000504060a407981 */ /* 0x000ea2000c1e9900 */
[----:B------:R-:W-:Y:S01]  /*11b0*/  FFMA.FTZ R63, R41, R63, R66 ;  /* 0x0000003f293f7223 */ /* 0x000fe20000010042 */
[----:B-----5:R-:W-:-:S05]  /*11c0*/  SHF.L.U32 R66, R62, 0x10, RZ ;  /* 0x000000103e427819 */ /* 0x020fca00000006ff */
[----:B------:R-:W-:Y:S02]  /*11d0*/  FFMA.FTZ R66, R36, R66, R65 ;  /* 0x0000004224427223 */ /* 0x000fe40000010041 */
[----:B------:R-:W3:Y:S01]  /*11e0*/  LDG.E.CONSTANT R65, desc[UR6][R10.64+0x404] ;  /* 0x000404060a417981 */ /* 0x000ee2000c1e9900 */
[----:B------:R-:W-:-:S05]  /*11f0*/  PRMT R62, R62, 0x7632, R62 ;  /* 0x000076323e3e7816 */ /* 0x000fca000000003e */
[----:B------:R-:W-:-:S04]  /*1200*/  IMAD.U32 R62, R62, 0x10000, RZ ;  /* 0x000100003e3e7824 */ /* 0x000fc800078e00ff */
[----:B------:R-:W-:Y:S02]  /*1210*/  FFMA.FTZ R67, R60, R62, R63 ;  /* 0x0000003e3c437223 */ /* 0x000fe4000001003f */
[----:B------:R-:W4:Y:S04]  /*1220*/  LDG.E.CONSTANT R63, desc[UR6][R10.64+0x604] ;  /* 0x000604060a3f7981 */ /* 0x000f28000c1e9900 */
[----:B------:R-:W5:Y:S01]  /*1230*/  LDG.E.CONSTANT R62, desc[UR6][R10.64+0x704] ;  /* 0x000704060a3e7981 */ /* 0x000f62000c1e9900 */
[C---:B---3--:R-:W-:Y:S01]  /*1240*/  IMAD.U32 R68, R65.reuse, 0x10000, RZ ;  /* 0x0001000041447824 */ /* 0x048fe200078e00ff */
[----:B------:R-:W-:-:S04]  /*1250*/  PRMT R65, R65, 0x7632, R65 ;  /* 0x0000763241417816 */ /* 0x000fc80000000041 */
[----:B------:R-:W-:Y:S01]  /*1260*/  SHF.L.U32 R65, R65, 0x10, RZ ;  /* 0x0000001041417819 */ /* 0x000fe200000006ff */
[----:B------:R-:W-:-:S04]  /*1270*/  FFMA.FTZ R66, R13, R68, R66 ;  /* 0x000000440d427223 */ /* 0x000fc80000010042 */
[----:B------:R-:W-:Y:S01]  /*1280*/  FFMA.FTZ R67, R44, R65, R67 ;  /* 0x000000412c437223 */ /* 0x000fe20000010043 */
[C---:B--2---:R-:W-:Y:S01]  /*1290*/  IMAD.U32 R65, R64.reuse, 0x10000, RZ ;  /* 0x0001000040417824 */ /* 0x044fe200078e00ff */
[----:B------:R-:W-:-:S03]  /*12a0*/  PRMT R64, R64, 0x7632, R64 ;  /* 0x0000763240407816 */ /* 0x000fc60000000040 */
[----:B------:R-:W-:Y:S01]  /*12b0*/  FFMA.FTZ R66, R15, R65, R66 ;  /* 0x000000410f427223 */ /* 0x000fe20000010042 */
[C---:B----4-:R-:W-:Y:S01]  /*12c0*/  SHF.L.U32 R65, R63.reuse, 0x10, RZ ;  /* 0x000000103f417819 */ /* 0x050fe200000006ff */
[----:B------:R-:W-:Y:S01]  /*12d0*/  IMAD.U32 R64, R64, 0x10000, RZ ;  /* 0x0001000040407824 */ /* 0x000fe200078e00ff */
[----:B------:R-:W-:-:S03]  /*12e0*/  PRMT R63, R63, 0x7632, R63 ;  /* 0x000076323f3f7816 */ /* 0x000fc6000000003f */
[----:B------:R-:W-:Y:S01]  /*12f0*/  FFMA.FTZ R66, R17, R65, R66 ;  /* 0x0000004111427223 */ /* 0x000fe20000010042 */
[----:B------:R-:W-:Y:S01]  /*1300*/  FFMA.FTZ R64, R46, R64, R67 ;  /* 0x000000402e407223 */ /* 0x000fe20000010043 */
[----:B------:R-:W-:Y:S01]  /*1310*/  IMAD.U32 R63, R63, 0x10000, RZ ;  /* 0x000100003f3f7824 */ /* 0x000fe200078e00ff */
[----:B------:R-:W2:Y:S03]  /*1320*/  LDG.E.CONSTANT R65, desc[UR6][R10.64+0x804] ;  /* 0x000804060a417981 */ /* 0x000ea6000c1e9900 */
[----:B------:R-:W-:Y:S01]  /*1330*/  FFMA.FTZ R63, R49, R63, R64 ;  /* 0x0000003f313f7223 */ /* 0x000fe20000010040 */
[----:B-----5:R-:W-:-:S04]  /*1340*/  IMAD.U32 R64, R62, 0x10000, RZ ;  /* 0x000100003e407824 */ /* 0x020fc800078e00ff */
[----:B------:R-:W-:Y:S02]  /*1350*/  FFMA.FTZ R64, R19, R64, R66 ;  /* 0x0000004013407223 */ /* 0x000fe40000010042 */
[----:B------:R-:W3:Y:S01]  /*1360*/  LDG.E.CONSTANT R66, desc[UR6][R10.64+0x904] ;  /* 0x000904060a427981 */ /* 0x000ee2000c1e9900 */
[----:B------:R-:W-:-:S04]  /*1370*/  PRMT R62, R62, 0x7632, R62 ;  /* 0x000076323e3e7816 */ /* 0x000fc8000000003e */
[----:B------:R-:W-:-:S05]  /*1380*/  SHF.L.U32 R62, R62, 0x10, RZ ;  /* 0x000000103e3e7819 */ /* 0x000fca00000006ff */
[----:B------:R-:W-:Y:S01]  /*1390*/  FFMA.FTZ R63, R50, R62, R63 ;  /* 0x0000003e323f7223 */ /* 0x000fe2000001003f */
[----:B------:R-:W-:Y:S01]  /*13a0*/  UMOV UR4, 0xffffffff ;  /* 0xffffffff00047882 */ /* 0x000fe20000000000 */
        /* <DEDUP_REMOVED lines=14> */
.L_x_18998:
        /* <DEDUP_REMOVED lines=10> */
[CC--:B------:R-:W-:Y:S02]  /*1530*/  @P2 ISETP.GE.AND P1, PT, R62.reuse, R31.reuse, PT ;  /* 0x0000001f3e00220c */ /* 0x0c0fe40003f26270 */
[----:B------:R-:W-:Y:S01]  /*1540*/  ISETP.GE.OR P3, PT, R62, R31, !P2 ;  /* 0x0000001f3e00720c */ /* 0x000fe20005766670 */
[----:B------:R-:W-:-:S05]  /*1550*/  FFMA.FTZ R10, R11, UR9, R10 ;  /* 0x000000090b0a7c23 */ /* 0x000fca000801000a */
[----:B------:R-:W-:Y:S02]  /*1560*/  @P2 FSEL R11, R10, RZ, !P1 ;  /* 0x000000ff0a0b2208 */ /* 0x000fe40004800000 */
[----:B------:R-:W-:-:S03]  /*1570*/  IADD3 R2, P1, PT, R2, 0x10, RZ ;  /* 0x0000001002027810 */ /* 0x000fc60007f3e0ff */
[----:B------:R0:W-:Y:S01]  /*1580*/  @P2 STS [R0], R11 ;  /* 0x0000000b00002388 */ /* 0x0001e20000000800 */
[----:B------:R-:W-:Y:S02]  /*1590*/  ISETP.GE.U32.AND P2, PT, R24, R27, PT ;  /* 0x0000001b1800720c */ /* 0x000fe40003f46070 */
[----:B------:R-:W-:Y:S02]  /*15a0*/  @!P3 FMNMX.FTZ R47, R47, R10, !PT ;  /* 0x0000000a2f2fb209 */ /* 0x000fe40007810000 */
[----:B------:R-:W-:Y:S01]  /*15b0*/  IADD3.X R3, PT, PT, RZ, R3, RZ, P1, !PT ;  /* 0x00000003ff037210 */ /* 0x000fe20000ffe4ff */
[----:B0-----:R-:W-:-:S08]  /*15c0*/  VIADD R0, R0, 0x100 ;  /* 0x0000010000007836 */ /* 0x001fd00000000000 */
[----:B------:R-:W-:Y:S05]  /*15d0*/  @!P2 BRA `(.L_x_18955) ;  /* 0xfffffff4009ca947 */ /* 0x000fea000383ffff */
.L_x_18953:
[----:B------:R-:W-:Y:S05]  /*15e0*/  BSYNC B0 ;  /* 0x0000000000007941 */ /* 0x000fea0003800000 */
.L_x_18952:
[----:B------:R-:W0:Y:S01]  /*15f0*/  S2R R14, SR_TID.X ;  /* 0x00000000000e7919 */ /* 0x000e220000002100 */
[C---:B------:R-:W-:Y:S01]  /*1600*/  SHF.L.U32 R3, R30.reuse, 0x9, RZ ;  /* 0x000000091e037819 */ /* 0x040fe200000006ff */
[----:B------:R-:W-:Y:S01]  /*1610*/  IMAD R0, R30, -0x20, R27 ;  /* 0xffffffe01e007824 */ /* 0x000fe200078e021b */
[----:B------:R-:W-:Y:S01]  /*1620*/  UMOV UR4, 0xffffffff ;  /* 0xffffffff00047882 */ /* 0x000fe20000000000 */
[----:B------:R-:W1:Y:S01]  /*1630*/  S2R R2, SR_CgaCtaId ;  /* 0x0000000000027919 */ /* 0x000e620000008800 */
[----:B------:R-:W-:Y:S01]  /*1640*/  MOV R4, 0x400 ;  /* 0x0000040000047802 */ /* 0x000fe20000000f00 */
[----:B------:R-:W-:-:S05]  /*1650*/  IMAD R6, R0, 0x10, R3 ;  /* 0x0000001000067824 */ /* 0x000fca00078e0203 */
[----:B------:R-:W-:Y:S02]  /*1660*/  VIMNMX R6, PT, PT, R31, R6, PT ;  /* 0x000000061f067248 */ /* 0x000fe40003fe0100 */
        /* <DEDUP_REMOVED lines=9> */
.L_x_19004:
[----:B------:R-:W-:Y:S01]  /*1700*/  VIADD R5, R4, 0xa0 ;  /* 0x000000a004057836 */ /* 0x000fe20000000000 */
[----:B------:R-:W-:Y:S01]  /*1710*/  LOP3.LUT P0, R15, R14, 0x1f, RZ, 0xc0, !PT ;  /* 0x0000001f0e0f7812 */ /* 0x000fe2000780c0ff */
[----:B------:R-:W-:Y:S05]  /*1720*/  WARPSYNC.ALL ;  /* 0x0000000000007948 */ /* 0x000fea0003800000 */
[----:B-1----:R-:W-:Y:S02]  /*1730*/  LEA R5, R2, R5, 0x18 ;  /* 0x0000000502057211 */ /* 0x002fe400078ec0ff */
[----:B0-2---:R-:W-:Y:S02]  /*1740*/  FMNMX.FTZ R12, R12, R7, !PT ;  /* 0x000000070c0c7209 */ /* 0x005fe40007810000 */
[----:B------:R-:W-:-:S05]  /*1750*/  LEA R7, R0, R5, 0x2 ;  /* 0x0000000500077211 */ /* 0x000fca00078e10ff */
[----:B------:R-:W-:Y:S01]  /*1760*/  @!P0 STS [R7], R12 ;  /* 0x0000000c07008388 */ /* 0x000fe20000000800 */
[----:B------:R-:W-:Y:S01]  /*1770*/  BAR.SYNC.DEFER_BLOCKING 0x0 ;  /* 0x0000000000007b1d */ /* 0x000fe20000010000 */
[----:B------:R-:W-:Y:S01]  /*1780*/  ISETP.GT.U32.AND P1, PT, R15, 0x3, PT ;  /* 0x000000030f00780c */ /* 0x000fe20003f24070 */
[----:B------:R-:W-:Y:S01]  /*1790*/  IMAD.MOV.U32 R11, RZ, RZ, -0x800001 ;  /* 0xff7fffffff0b7424 */ /* 0x000fe200078e00ff */
[----:B------:R-:W-:Y:S01]  /*17a0*/  IADD3 R9, PT, PT, -R3, R6, RZ ;  /* 0x0000000603097210 */ /* 0x000fe20007ffe1ff */
[----:B------:R-:W-:Y:S02]  /*17b0*/  IMAD R8, R15, 0x4, R5 ;  /* 0x000000040f087824 */ /* 0x000fe400078e0205 */
[----:B------:R-:W-:Y:S01]  /*17c0*/  BSSY.RECONVERGENT B0, `(.L_x_18957) ;  /* 0x00000eb000007945 */ /* 0x000fe20003800200 */
[----:B------:R-:W-:-:S07]  /*17d0*/  ISETP.GE.AND P2, PT, R14, R9, PT ;  /* 0x000000090e00720c */ /* 0x000fce0003f46270 */
        /* <DEDUP_REMOVED lines=26> */
.L_x_18961:
        /* <DEDUP_REMOVED lines=11> */
.L_x_18960:
[----:B------:R-:W-:Y:S05]  /*1a30*/  BSYNC.RECONVERGENT B1 ;  /* 0x0000000000017941 */ /* 0x000fea0003800200 */
.L_x_18959:
        /* <DEDUP_REMOVED lines=12> */
.L_x_18964:
        /* <DEDUP_REMOVED lines=100> */
.L_x_18963:
[----:B------:R-:W-:Y:S05]  /*2140*/  BSYNC.RECONVERGENT B1 ;  /* 0x0000000000017941 */ /* 0x000fea0003800200 */
.L_x_18962:
        /* <DEDUP_REMOVED lines=55> */
.L_x_18966:
[----:B------:R-:W-:Y:S05]  /*24c0*/  BSYNC.RECONVERGENT B1 ;  /* 0x0000000000017941 */ /* 0x000fea0003800200 */
.L_x_18965:
        /* <DEDUP_REMOVED lines=26> */
.L_x_18958:
[----:B------:R-:W-:Y:S05]  /*2670*/  BSYNC.RECONVERGENT B0 ;  /* 0x0000000000007941 */ /* 0x000fea0003800200 */
.L_x_18957:
        /* <DEDUP_REMOVED lines=25> */
[C---:B------:R-:W-:Y:S01]  /*2810*/  LOP3.LUT R6, R12.reuse, 0x180, RZ, 0xc0, !PT ;  /* 0x000001800c067812 */ /* 0x040fe200078ec0ff */
[----:B------:R-:W-:-:S03]  /*2820*/  IMAD.IADD R7, R12, 0x1, -R3 ;  /* 0x000000010c077824 */ /* 0x000fc600078e0a03 */
        /* <DEDUP_REMOVED lines=14> */
.L_x_18971:
[----:B------:R-:W1:Y:S01]  /*2910*/  LDS R7, [R11] ;  /* 0x000000000b077984 */ /* 0x000e620000000800 */
[----:B------:R-:W-:-:S05]  /*2920*/  VIADD R12, R12, 0x1 ;  /* 0x000000010c0c7836 */ /* 0x000fca0000000000 */
[----:B------:R-:W-:Y:S01]  /*2930*/  ISETP.NE.AND P0, PT, R12, RZ, PT ;  /* 0x000000ff0c00720c */ /* 0x000fe20003f05270 */
[----:B-1----:R-:W-:-:S05]  /*2940*/  FMUL.FTZ R16, R7, R6 ;  /* 0x0000000607107220 */ /* 0x002fca0000410000 */
[----:B------:R1:W-:Y:S02]  /*2950*/  STS [R11], R16 ;  /* 0x000000100b007388 */ /* 0x0003e40000000800 */
[----:B-1----:R-:W-:-:S05]  /*2960*/  IADD3 R11, PT, PT, R11, 0x200, RZ ;  /* 0x000002000b0b7810 */ /* 0x002fca0007ffe0ff */
[----:B------:R-:W-:Y:S05]  /*2970*/  @P0 BRA `(.L_x_18971) ;  /* 0xfffffffc00e40947 */ /* 0x000fea000383ffff */
.L_x_18970:
[----:B------:R-:W-:Y:S05]  /*2980*/  BSYNC.RECONVERGENT B1 ;  /* 0x0000000000017941 */ /* 0x000fea0003800200 */
.L_x_18969:
        /* <DEDUP_REMOVED lines=12> */
.L_x_18974:
        /* <DEDUP_REMOVED lines=28> */
[-C--:B-----5:R-:W-:Y:S01]  /*2c10*/  FMUL.FTZ R28, R37, R6.reuse ;  /* 0x00000006251c7220 */ /* 0x0a0fe20000410000 */
        /* <DEDUP_REMOVED lines=23> */
.L_x_18973:
[----:B------:R-:W-:Y:S05]  /*2d90*/  BSYNC.RECONVERGENT B1 ;  /* 0x0000000000017941 */ /* 0x000fea0003800200 */
.L_x_18972:
        /* <DEDUP_REMOVED lines=27> */
[----:B-----5:R-:W-:-:S03]  /*2f50*/  FMUL.FTZ R28, R35, R6 ;  /* 0x00000006231c7220 */ /* 0x020fc60000410000 */
[----:B------:R-:W-:Y:S04]  /*2f60*/  STS [R7+0x800], R26 ;  /* 0x0008001a07007388 */ /* 0x000fe80000000800 */
[----:B------:R0:W-:Y:S02]  /*2f70*/  STS [R7+0xa00], R28 ;  /* 0x000a001c07007388 */ /* 0x0001e40000000800 */
[----:B0-----:R-:W-:-:S07]  /*2f80*/  VIADD R7, R7, 0x1000 ;  /* 0x0000100007077836 */ /* 0x001fce0000000000 */
.L_x_18976:
[----:B------:R-:W-:Y:S05]  /*2f90*/  BSYNC.RECONVERGENT B1 ;  /* 0x0000000000017941 */ /* 0x000fea0003800200 */
.L_x_18975:
        /* <DEDUP_REMOVED lines=14> */
.L_x_18968:
[----:B------:R-:W-:Y:S05]  /*3080*/  BSYNC.RECONVERGENT B0 ;  /* 0x0000000000007941 */ /* 0x000fea0003800200 */
.L_x_18967:
[----:B------:R-:W-:Y:S01]  /*3090*/  BAR.SYNC.DEFER_BLOCKING 0x0 ;  /* 0x0000000000007b1d */ /* 0x000fe20000010000 */
[----:B------:R-:W-:Y:S01]  /*30a0*/  ISETP.NE.AND P0, PT, R14, RZ, PT ;  /* 0x000000ff0e00720c */ /* 0x000fe20003f05270 */
[----:B--2---:R-:W-:-:S04]  /*30b0*/  IMAD.SHL.U32 R7, R30, 0x20, RZ ;  /* 0x000000201e077824 */ /* 0x004fc800078e00ff */
[----:B------:R-:W2:Y:S01]  /*30c0*/  LDCU UR8, c[0x0][0x370] ;  /* 0x00006e00ff0877ac */ /* 0x000ea20008000800 */
[----:B-----5:R-:W-:Y:S01]  /*30d0*/  LOP3.LUT R28, R7, R0, RZ, 0xfc, !PT ;  /* 0x00000000071c7212 */ /* 0x020fe200078efcff */
[----:B------:R-:W-:Y:S01]  /*30e0*/  BSSY.RECONVERGENT B0, `(.L_x_18977) ;  /* 0x0000013000007945 */ /* 0x000fe20003800200 */
[----:B------:R-:W3:Y:S02]  /*30f0*/  LDCU UR11, c[0x0][0x3dc] ;  /* 0x00007b80ff0b77ac */ /* 0x000ee40008000800 */
[----:B------:R-:W-:Y:S01]  /*3100*/  ISETP.GE.U32.AND P1, PT, R28, R27, PT ;  /* 0x0000001b1c00720c */ /* 0x000fe20003f26070 */
[----:B------:R-:W4:Y:S01]  /*3110*/  LDCU.64 UR4, c[0x0][0x3a8] ;  /* 0x00007500ff0477ac */ /* 0x000f220008000a00 */
[----:B------:R-:W0:Y:S01]  /*3120*/  LDCU UR9, c[0x0][0x378] ;  /* 0x00006f00ff0977ac */ /* 0x000e220008000800 */
[----:B------:R-:W-:Y:S10]  /*3130*/  @P0 BRA `(.L_x_18978) ;  /* 0x0000000000340947 */ /* 0x000ff40003800000 */
[----:B-12---:R-:W-:Y:S01]  /*3140*/  IMAD R6, R32, UR8, R29 ;  /* 0x0000000820067c24 */ /* 0x006fe2000f8e021d */
        /* <DEDUP_REMOVED lines=12> */
.L_x_18978:
[----:B0-234-:R-:W-:Y:S05]  /*3210*/  BSYNC.RECONVERGENT B0 ;  /* 0x0000000000007941 */ /* 0x01dfea0003800200 */
.L_x_18977:
[----:B------:R-:W-:Y:S01]  /*3220*/  BSSY.RECONVERGENT B0, `(.L_x_18979) ;  /* 0x0000171000007945 */ /* 0x000fe20003800200 */
[----:B------:R-:W-:Y:S01]  /*3230*/  IMAD.MOV.U32 R20, RZ, RZ, RZ ;  /* 0x000000ffff147224 */ /* 0x000fe200078e00ff */
[----:B------:R-:W-:Y:S02]  /*3240*/  CS2R R18, SRZ ;  /* 0x0000000000127805 */ /* 0x000fe4000001ff00 */
[----:B------:R-:W-:Y:S01]  /*3250*/  CS2R R16, SRZ ;  /* 0x0000000000107805 */ /* 0x000fe2000001ff00 */
[----:B------:R-:W-:Y:S06]  /*3260*/  @P1 BRA `(.L_x_18980) ;  /* 0x0000001400b01947 */ /* 0x000fec0003800000 */
[----:B------:R-:W0:Y:S01]  /*3270*/  LDCU UR10, c[0x0][0x3c8] ;  /* 0x00007900ff0a77ac */ /* 0x000e220008000800 */
[----:B------:R-:W-:Y:S01]  /*3280*/  IADD3 R5, PT, PT, R4, 0xc0, RZ ;  /* 0x000000c004057810 */ /* 0x000fe20007ffe0ff */
[----:B------:R-:W-:Y:S01]  /*3290*/  IMAD.SHL.U32 R8, R14, 0x20, RZ ;  /* 0x000000200e087824 */ /* 0x000fe200078e00ff */
[----:B------:R-:W-:Y:S01]  /*32a0*/  LEA R3, R0, R3, 0x4 ;  /* 0x0000000300037211 */ /* 0x000fe200078e20ff */
[----:B------:R-:W2:Y:S01]  /*32b0*/  LDCU.64 UR12, c[0x0][0x3b8] ;  /* 0x00007700ff0c77ac */ /* 0x000ea20008000a00 */
[----:B------:R-:W-:Y:S01]  /*32c0*/  LEA R2, R2, R5, 0x18 ;  /* 0x0000000502027211 */ /* 0x000fe200078ec0ff */
[----:B-1----:R-:W-:Y:S01]  /*32d0*/  IMAD.WIDE.U32 R6, R28, 0x4, RZ ;  /* 0x000000041c067825 */ /* 0x002fe200078e00ff */
[----:B------:R-:W-:Y:S02]  /*32e0*/  LOP3.LUT R5, R8, 0x20, RZ, 0xe2, !PT ;  /* 0x0000002008057812 */ /* 0x000fe400078ee2ff */
[----:B------:R-:W-:Y:S02]  /*32f0*/  CS2R R18, SRZ ;  /* 0x0000000000127805 */ /* 0x000fe4000001ff00 */
[----:B------:R-:W-:Y:S01]  /*3300*/  CS2R R16, SRZ ;  /* 0x0000000000107805 */ /* 0x000fe2000001ff00 */
[----:B------:R-:W-:-:S02]  /*3310*/  IMAD.SHL.U32 R4, R14, 0x8, RZ ;  /* 0x000000080e047824 */ /* 0x000fc400078e00ff */
[----:B------:R-:W-:Y:S02]  /*3320*/  IMAD R5, R0, 0x40, R5 ;  /* 0x0000004000057824 */ /* 0x000fe400078e0205 */
[----:B------:R-:W-:Y:S01]  /*3330*/  VIADD R8, R31, 0xf ;  /* 0x0000000f1f087836 */ /* 0x000fe20000000000 */
[----:B------:R-:W-:Y:S01]  /*3340*/  LOP3.LUT R22, R4, 0x8, RZ, 0xc0, !PT ;  /* 0x0000000804167812 */ /* 0x000fe200078ec0ff */
[----:B------:R-:W-:Y:S01]  /*3350*/  IMAD.MOV.U32 R20, RZ, RZ, RZ ;  /* 0x000000ffff147224 */ /* 0x000fe200078e00ff */
[----:B------:R-:W-:Y:S01]  /*3360*/  IADD3 R21, PT, PT, R5, 0x10, R2 ;  /* 0x0000001005157810 */ /* 0x000fe20007ffe002 */
[----:B0-----:R-:W-:Y:S01]  /*3370*/  IMAD R9, R32, UR10, RZ ;  /* 0x0000000a20097c24 */ /* 0x001fe2000f8e02ff */
[----:B------:R-:W0:Y:S01]  /*3380*/  LDCU UR10, c[0x0][0x3e0] ;  /* 0x00007c00ff0a77ac */ /* 0x000e220008000800 */
[----:B------:R-:W-:Y:S02]  /*3390*/  IADD3 R22, PT, PT, R3, 0x3, R22 ;  /* 0x0000000303167810 */ /* 0x000fe40007ffe016 */
[----:B------:R-:W-:Y:S01]  /*33a0*/  IMAD.WIDE R6, R9, 0x4, R6 ;  /* 0x0000000409067825 */ /* 0x000fe200078e0206 */
[----:B------:R-:W-:-:S02]  /*33b0*/  SHF.R.U32.HI R9, RZ, 0x4, R8 ;  /* 0x00000004ff097819 */ /* 0x000fc40000011608 */
[----:B--2---:R-:W-:Y:S02]  /*33c0*/  IADD3 R24, P0, PT, R6, UR12, RZ ;  /* 0x0000000c06187c10 */ /* 0x004fe4000ff1e0ff */
[----:B------:R-:W-:Y:S01]  /*33d0*/  IADD3 R26, PT, PT, -R9, R28, RZ ;  /* 0x0000001c091a7210 */ /* 0x000fe20007ffe1ff */
[----:B------:R-:W-:Y:S01]  /*33e0*/  VIADD R28, R28, 0x1 ;  /* 0x000000011c1c7836 */ /* 0x000fe20000000000 */
[----:B------:R-:W-:Y:S01]  /*33f0*/  IADD3.X R23, PT, PT, R7, UR13, RZ, P0, !PT ;  /* 0x0000000d07177c10 */ /* 0x000fe200087fe4ff */
[----:B0-----:R-:W-:Y:S01]  /*3400*/  IMAD R2, R25, UR10, RZ ;  /* 0x0000000a19027c24 */ /* 0x001fe2000f8e02ff */
[----:B------:R-:W-:-:S04]  /*3410*/  LOP3.LUT R25, R4, 0xf8, RZ, 0xc0, !PT ;  /* 0x000000f804197812 */ /* 0x000fc800078ec0ff */
[----:B------:R-:W-:-:S07]  /*3420*/  SHF.R.S32.HI R3, RZ, 0x1f, R2 ;  /* 0x0000001fff037819 */ /* 0x000fce0000011402 */
.L_x_18991:
[----:B------:R-:W-:Y:S01]  /*3430*/  MOV R6, R24 ;  /* 0x0000001800067202 */ /* 0x000fe20000000f00 */
[----:B------:R-:W-:Y:S01]  /*3440*/  IMAD.MOV.U32 R7, RZ, RZ, R23 ;  /* 0x000000ffff077224 */ /* 0x000fe200078e0017 */
        /* <DEDUP_REMOVED lines=66> */
.L_x_18982:
[----:B------:R-:W-:Y:S05]  /*3870*/  BSYNC.RECONVERGENT B1 ;  /* 0x0000000000017941 */ /* 0x000fea0003800200 */
.L_x_18981:
        /* <DEDUP_REMOVED lines=12> */
[----:B------:R-:W-:Y:S01]  /*3940*/  SHF.L.U32 R52, R49, 0x10, RZ ;  /* 0x0000001031347819 */ /* 0x000fe200000006ff */
[----:B------:R-:W-:Y:S02]  /*3950*/  IMAD.U32 R12, R12, 0x10000, RZ ;  /* 0x000100000c0c7824 */ /* 0x000fe400078e00ff */
[----:B------:R-:W-:Y:S01]  /*3960*/  FADD.FTZ R11, R9, R10 ;  /* 0x0000000a090b7221 */ /* 0x000fe20000010000 */
[----:B------:R-:W-:Y:S01]  /*3970*/  PRMT R9, R53, 0x7610, R9 ;  /* 0x0000761035097816 */ /* 0x000fe20000000009 */
[--C-:B------:R-:W-:Y:S01]  /*3980*/  FADD.FTZ R50, R51, R12.reuse ;  /* 0x0000000c33327221 */ /* 0x100fe20000010000 */
[----:B------:R-:W-:Y:S01]  /*3990*/  PRMT R12, R53, 0x7632, R12 ;  /* 0x00007632350c7816 */ /* 0x000fe2000000000c */
[----:B------:R-:W-:Y:S02]  /*39a0*/  FADD.FTZ R10, R13, R52 ;  /* 0x000000340d0a7221 */ /* 0x000fe40000010000 */
        /* <DEDUP_REMOVED lines=13> */
[----:B------:R-:W-:Y:S02]  /*3a80*/  IADD3 R56, PT, PT, R22, 0x3, RZ ;  /* 0x0000000316387810 */ /* 0x000fe40007ffe0ff */
[----:B------:R-:W-:Y:S02]  /*3a90*/  SEL R47, R47, RZ, !P1 ;  /* 0x000000ff2f2f7207 */ /* 0x000fe40004800000 */
[-C--:B------:R-:W-:Y:S02]  /*3aa0*/  ISETP.GE.AND P1, PT, R50, R31.reuse, PT ;  /* 0x0000001f3200720c */ /* 0x080fe40003f26270 */
[----:B------:R-:W-:Y:S02]  /*3ab0*/  SEL R50, R13, RZ, !P6 ;  /* 0x000000ff0d327207 */ /* 0x000fe40007000000 */
[-C--:B------:R-:W-:Y:S02]  /*3ac0*/  ISETP.GE.AND P4, PT, R54, R31.reuse, PT ;  /* 0x0000001f3600720c */ /* 0x080fe40003f86270 */
[----:B------:R-:W-:-:S02]  /*3ad0*/  ISETP.GE.AND P3, PT, R56, R31, PT ;  /* 0x0000001f3800720c */ /* 0x000fc40003f66270 */
[-C--:B------:R-:W-:Y:S02]  /*3ae0*/  ISETP.GE.AND P2, PT, R52, R31.reuse, PT ;  /* 0x0000001f3400720c */ /* 0x080fe40003f46270 */
[----:B------:R-:W-:Y:S02]  /*3af0*/  ISETP.GE.AND P6, PT, R4, R31, PT ;  /* 0x0000001f0400720c */ /* 0x000fe40003fc6270 */
[----:B------:R-:W-:Y:S02]  /*3b00*/  PRMT R49, R45, 0x7632, R49 ;  /* 0x000076322d317816 */ /* 0x000fe40000000031 */
[----:B------:R-:W-:Y:S02]  /*3b10*/  PRMT R51, R46, 0x7632, R51 ;  /* 0x000076322e337816 */ /* 0x000fe40000000033 */
[C---:B------:R-:W-:Y:S02]  /*3b20*/  PRMT R13, R48.reuse, 0x7632, R13 ;  /* 0x00007632300d7816 */ /* 0x040fe4000000000d */
        /* <DEDUP_REMOVED lines=10> */
.L_x_18984:
[----:B------:R-:W-:Y:S05]  /*3bd0*/  BSYNC.RECONVERGENT B1 ;  /* 0x0000000000017941 */ /* 0x000fea0003800200 */
.L_x_18983:
        /* <DEDUP_REMOVED lines=9> */
[----:B------:R-:W-:Y:S01]  /*3c70*/  PRMT R45, R13, 0x7632, R45 ;  /* 0x000076320d2d7816 */ /* 0x000fe2000000002d */
[----:B------:R-:W-:Y:S01]  /*3c80*/  IMAD.U32 R11, R11, 0x10000, RZ ;  /* 0x000100000b0b7824 */ /* 0x000fe200078e00ff */
[----:B------:R-:W-:Y:S01]  /*3c90*/  SHF.L.U32 R12, R12, 0x10, RZ ;  /* 0x000000100c0c7819 */ /* 0x000fe200000006ff */
[----:B------:R-:W-:Y:S01]  /*3ca0*/  IMAD.U32 R13, R13, 0x10000, RZ ;  /* 0x000100000d0d7824 */ /* 0x000fe200078e00ff */
[----:B------:R-:W-:Y:S02]  /*3cb0*/  SHF.L.U32 R50, R45, 0x10, RZ ;  /* 0x000000102d327819 */ /* 0x000fe400000006ff */
[----:B------:R-:W-:Y:S01]  /*3cc0*/  PRMT R48, R47, 0x7632, R48 ;  /* 0x000076322f307816 */ /* 0x000fe20000000030 */
[----:B------:R-:W-:Y:S01]  /*3cd0*/  FADD.FTZ R45, R11, R12 ;  /* 0x0000000c0b2d7221 */ /* 0x000fe20000010000 */
[----:B------:R-:W-:Y:S01]  /*3ce0*/  PRMT R11, R46, 0x7610, R11 ;  /* 0x000076102e0b7816 */ /* 0x000fe2000000000b */
[----:B------:R-:W-:Y:S01]  /*3cf0*/  FADD.FTZ R50, R13, R50 ;  /* 0x000000320d327221 */ /* 0x000fe20000010000 */
[----:B------:R-:W-:Y:S01]  /*3d00*/  SHF.L.U32 R48, R48, 0x10, RZ ;  /* 0x0000001030307819 */ /* 0x000fe200000006ff */
[----:B------:R-:W-:Y:S01]  /*3d10*/  IMAD.U32 R47, R47, 0x10000, RZ ;  /* 0x000100002f2f7824 */ /* 0x000fe200078e00ff */
[----:B------:R-:W-:Y:S01]  /*3d20*/  PRMT R13, R46, 0x7632, R13 ;  /* 0x000076322e0d7816 */ /* 0x000fe2000000000d */
[----:B------:R-:W-:Y:S01]  /*3d30*/  FADD.FTZ R45, R45, R50 ;  /* 0x000000322d2d7221 */ /* 0x000fe20000010000 */
[----:B------:R-:W-:-:S02]  /*3d40*/  IMAD.U32 R11, R11, 0x10000, RZ ;  /* 0x000100000b0b7824 */ /* 0x000fc400078e00ff */
[----:B------:R-:W-:Y:S01]  /*3d50*/  FADD.FTZ R12, R47, R48 ;  /* 0x000000302f0c7221 */ /* 0x000fe20000010000 */
[----:B------:R-:W-:Y:S01]  /*3d60*/  SHF.L.U32 R46, R13, 0x10, RZ ;  /* 0x000000100d2e7819 */ /* 0x000fe200000006ff */
[----:B------:R-:W-:Y:S06]  /*3d70*/  @P0 BRA `(.L_x_18986) ;  /* 0x0000000000780947 */ /* 0x000fec0003800000 */
[C---:B------:R-:W-:Y:S01]  /*3d80*/  VIADD R48, R22.reuse, 0xffffffff ;  /* 0xffffffff16307836 */ /* 0x040fe20000000000 */
[C---:B------:R-:W-:Y:S01]  /*3d90*/  IADD3 R50, PT, PT, R22.reuse, 0x1, RZ ;  /* 0x0000000116327810 */ /* 0x040fe20007ffe0ff */
[C---:B------:R-:W-:Y:S01]  /*3da0*/  VIADD R52, R22.reuse, 0x2 ;  /* 0x0000000216347836 */ /* 0x040fe20000000000 */
[-C--:B------:R-:W-:Y:S02]  /*3db0*/  ISETP.GE.AND P6, PT, R22, R31.reuse, PT ;  /* 0x0000001f1600720c */ /* 0x080fe40003fc6270 */
        /* <DEDUP_REMOVED lines=26> */
.L_x_18986:
[----:B------:R-:W-:Y:S05]  /*3f60*/  BSYNC.RECONVERGENT B1 ;  /* 0x0000000000017941 */ /* 0x000fea0003800200 */
.L_x_18985:
        /* <DEDUP_REMOVED lines=13> */
[-C--:B------:R-:W-:Y:S02]  /*4040*/  ISETP.GE.AND P6, PT, R22, R31.reuse, PT ;  /* 0x0000001f1600720c */ /* 0x080fe40003fc6270 */
[-C--:B------:R-:W-:Y:S01]  /*4050*/  ISETP.GE.AND P5, PT, R50, R31.reuse, PT ;  /* 0x0000001f3200720c */ /* 0x080fe20003fa6270 */
[----:B------:R-:W-:Y:S01]  /*4060*/  VIADD R50, R22, 0x4 ;  /* 0x0000000416327836 */ /* 0x000fe20000000000 */
[----:B------:R-:W-:Y:S02]  /*4070*/  ISETP.GE.AND P1, PT, R48, R31, PT ;  /* 0x0000001f3000720c */ /* 0x000fe40003f26270 */
[----:B------:R-:W-:Y:S02]  /*4080*/  IADD3 R48, PT, PT, R22, -0x2, RZ ;  /* 0xfffffffe16307810 */ /* 0x000fe40007ffe0ff */
[----:B------:R-:W-:-:S02]  /*4090*/  PRMT R47, R42, 0x7632, R47 ;  /* 0x000076322a2f7816 */ /* 0x000fc4000000002f */
[----:B------:R-:W-:Y:S02]  /*40a0*/  IADD3 R54, PT, PT, R22, 0x3, RZ ;  /* 0x0000000316367810 */ /* 0x000fe40007ffe0ff */
[----:B------:R-:W-:Y:S02]  /*40b0*/  SEL R49, R42, RZ, !P1 ;  /* 0x000000ff2a317207 */ /* 0x000fe40004800000 */
[-C--:B------:R-:W-:Y:S02]  /*40c0*/  ISETP.GE.AND P2, PT, R50, R31.reuse, PT ;  /* 0x0000001f3200720c */ /* 0x080fe40003f46270 */
[----:B------:R-:W-:Y:S02]  /*40d0*/  ISETP.GE.AND P1, PT, R48, R31, PT ;  /* 0x0000001f3000720c */ /* 0x000fe40003f26270 */
[----:B------:R-:W-:Y:S02]  /*40e0*/  SEL R50, R47, RZ, !P6 ;  /* 0x000000ff2f327207 */ /* 0x000fe40007000000 */
[----:B------:R-:W-:-:S02]  /*40f0*/  PRMT R48, R35, 0x7632, R48 ;  /* 0x0000763223307816 */ /* 0x000fc40000000030 */
[-C--:B------:R-:W-:Y:S02]  /*4100*/  ISETP.GE.AND P4, PT, R52, R31.reuse, PT ;  /* 0x0000001f3400720c */ /* 0x080fe40003f86270 */
        /* <DEDUP_REMOVED lines=14> */
.L_x_18988:
[----:B------:R-:W-:Y:S05]  /*41f0*/  BSYNC.RECONVERGENT B1 ;  /* 0x0000000000017941 */ /* 0x000fea0003800200 */
.L_x_18987:
[----:B------:R-:W-:Y:S01]  /*4200*/  HFMA2.BF16_V2 R41, R5, R41, -RZ ;  /* 0x0000002905297231 */ /* 0x000fe200003000ff */
[----:B------:R-:W-:Y:S01]  /*4210*/  SHF.L.U32 R44, R44, 0x10, RZ ;  /* 0x000000102c2c7819 */ /* 0x000fe200000006ff */
[----:B------:R-:W-:Y:S02]  /*4220*/  IMAD.U32 R43, R43, 0x10000, RZ ;  /* 0x000100002b2b7824 */ /* 0x000fe400078e00ff */
[----:B------:R-:W-:Y:S01]  /*4230*/  HMUL2.BF16_V2 R47, R6, R42 ;  /* 0x0000002a062f7232 */ /* 0x000fe20000200000 */
[----:B------:R-:W-:Y:S01]  /*4240*/  SHF.L.U32 R40, R40, 0x10, RZ ;  /* 0x0000001028287819 */ /* 0x000fe200000006ff */
[----:B------:R-:W-:Y:S01]  /*4250*/  IMAD.U32 R13, R13, 0x10000, RZ ;  /* 0x000100000d0d7824 */ /* 0x000fe200078e00ff */
[----:B------:R-:W-:Y:S01]  /*4260*/  SHF.L.U32 R46, R46, 0x10, RZ ;  /* 0x000000102e2e7819 */ /* 0x000fe200000006ff */
[--C-:B------:R-:W-:Y:S01]  /*4270*/  FADD.FTZ R43, R43, R44.reuse ;  /* 0x0000002c2b2b7221 */ /* 0x100fe20000010000 */
[----:B------:R-:W-:Y:S01]  /*4280*/  IMAD.U32 R45, R45, 0x10000, RZ ;  /* 0x000100002d2d7824 */ /* 0x000fe200078e00ff */
[----:B------:R-:W-:Y:S01]  /*4290*/  PRMT R44, R47, 0x7610, R44 ;  /* 0x000076102f2c7816 */ /* 0x000fe2000000002c */
[----:B------:R-:W-:Y:S01]  /*42a0*/  FADD.FTZ R40, R13, R40 ;  /* 0x000000280d287221 */ /* 0x000fe20000010000 */
[C---:B------:R-:W-:Y:S01]  /*42b0*/  PRMT R42, R41.reuse, 0x7632, R42 ;  /* 0x00007632292a7816 */ /* 0x040fe2000000002a */
[----:B------:R-:W-:-:S02]  /*42c0*/  IMAD.U32 R41, R41, 0x10000, RZ ;  /* 0x0001000029297824 */ /* 0x000fc400078e00ff */
[----:B------:R-:W-:Y:S01]  /*42d0*/  FADD.FTZ R13, R45, R46 ;  /* 0x0000002e2d0d7221 */ /* 0x000fe20000010000 */
[----:B------:R-:W-:Y:S01]  /*42e0*/  IMAD.U32 R46, R44, 0x10000, RZ ;  /* 0x000100002c2e7824 */ /* 0x000fe200078e00ff */
[----:B------:R-:W-:Y:S01]  /*42f0*/  SHF.L.U32 R42, R42, 0x10, RZ ;  /* 0x000000102a2a7819 */ /* 0x000fe200000006ff */
[C---:B------:R-:W-:Y:S01]  /*4300*/  HFMA2.BF16_V2 R33, R8.reuse, R33, -RZ ;  /* 0x0000002108217231 */ /* 0x040fe200003000ff */
[----:B------:R-:W-:Y:S01]  /*4310*/  PRMT R45, R47, 0x7632, R45 ;  /* 0x000076322f2d7816 */ /* 0x000fe2000000002d */
[----:B------:R-:W-:Y:S01]  /*4320*/  FADD.FTZ R40, R40, R43 ;  /* 0x0000002b28287221 */ /* 0x000fe20000010000 */
[----:B------:R-:W-:Y:S01]  /*4330*/  FADD.FTZ R9, R10, R9 ;  /* 0x000000090a097221 */ /* 0x000fe20000010000 */
[----:B------:R-:W-:Y:S01]  /*4340*/  FADD.FTZ R44, R41, R42 ;  /* 0x0000002a292c7221 */ /* 0x000fe20000010000 */
[----:B------:R-:W-:Y:S02]  /*4350*/  HMUL2.BF16_V2 R41, R7, R34 ;  /* 0x0000002207297232 */ /* 0x000fe40000200000 */
[----:B------:R-:W-:Y:S01]  /*4360*/  HFMA2.BF16_V2 R42, R8, R35, -RZ ;  /* 0x00000023082a7231 */ /* 0x000fe200003000ff */
[----:B------:R-:W-:Y:S01]  /*4370*/  SHF.L.U32 R45, R45, 0x10, RZ ;  /* 0x000000102d2d7819 */ /* 0x000fe200000006ff */
[----:B------:R-:W-:Y:S01]  /*4380*/  FADD.FTZ R13, R40, R13 ;  /* 0x0000000d280d7221 */ /* 0x000fe20000010000 */
[----:B------:R-:W-:Y:S01]  /*4390*/  FADD.FTZ R12, R12, R11 ;  /* 0x0000000b0c0c7221 */ /* 0x000fe20000010000 */
[C---:B------:R-:W-:Y:S01]  /*43a0*/  PRMT R35, R41.reuse, 0x7610, R35 ;  /* 0x0000761029237816 */ /* 0x040fe20000000023 */
[----:B------:R-:W-:Y:S01]  /*43b0*/  BSSY.RECONVERGENT B1, `(.L_x_18989) ;  /* 0x0000035000017945 */ /* 0x000fe20003800200 */
[----:B------:R-:W-:Y:S01]  /*43c0*/  PRMT R41, R41, 0x7632, R41 ;  /* 0x0000763229297816 */ /* 0x000fe20000000029 */
[----:B------:R-:W-:Y:S01]  /*43d0*/  FADD.FTZ R45, R46, R45 ;  /* 0x0000002d2e2d7221 */ /* 0x000fe20000010000 */
        /* <DEDUP_REMOVED lines=50> */
.L_x_18990:
[----:B------:R-:W-:Y:S05]  /*4700*/  BSYNC.RECONVERGENT B1 ;  /* 0x0000000000017941 */ /* 0x000fea0003800200 */
.L_x_18989:
        /* <DEDUP_REMOVED lines=15> */
[----:B------:R-:W-:Y:S02]  /*4800*/  PRMT R9, R38, 0x7632, R9 ;  /* 0x0000763226097816 */ /* 0x000fe40000000009 */
[----:B------:R-:W-:Y:S01]  /*4810*/  SHF.L.U32 R7, R7, 0x10, RZ ;  /* 0x0000001007077819 */ /* 0x000fe200000006ff */
[----:B------:R-:W-:Y:S01]  /*4820*/  FADD.FTZ R11, R11, R12 ;  /* 0x0000000c0b0b7221 */ /* 0x000fe20000010000 */
[----:B------:R-:W-:Y:S01]  /*4830*/  SHF.L.U32 R5, R4, 0x10, RZ ;  /* 0x0000001004057819 */ /* 0x000fe200000006ff */
[----:B------:R-:W-:Y:S01]  /*4840*/  VIADD R4, R28, 0x3 ;  /* 0x000000031c047836 */ /* 0x000fe20000000000 */
[----:B------:R-:W-:Y:S01]  /*4850*/  SHF.L.U32 R9, R9, 0x10, RZ ;  /* 0x0000001009097819 */ /* 0x000fe200000006ff */
[----:B------:R-:W-:Y:S01]  /*4860*/  FADD.FTZ R6, R6, R7 ;  /* 0x0000000706067221 */ /* 0x000fe20000010000 */
[----:B------:R-:W-:Y:S01]  /*4870*/  IADD3 R26, PT, PT, R26, 0x4, RZ ;  /* 0x000000041a1a7810 */ /* 0x000fe20007ffe0ff */
[----:B------:R-:W-:Y:S01]  /*4880*/  FADD.FTZ R5, R10, R5 ;  /* 0x000000050a057221 */ /* 0x000fe20000010000 */
[----:B------:R-:W-:Y:S01]  /*4890*/  ISETP.GE.U32.AND P0, PT, R4, R27, PT ;  /* 0x0000001b0400720c */ /* 0x000fe20003f06070 */
        /* <DEDUP_REMOVED lines=9> */
.L_x_18980:
[----:B------:R-:W-:Y:S05]  /*4930*/  BSYNC.RECONVERGENT B0 ;  /* 0x0000000000007941 */ /* 0x000fea0003800200 */
.L_x_18979:
[----:B------:R-:W0:Y:S01]  /*4940*/  S2UR UR5, SR_CgaCtaId ;  /* 0x00000000000579c3 */ /* 0x000e220000008800 */
[----:B------:R-:W2:Y:S01]  /*4950*/  SHFL.BFLY PT, R2, R19, 0x1, 0x1f ;  /* 0x0c201f0013027f89 */ /* 0x000ea200000e0000 */
[----:B-1----:R-:W-:Y:S01]  /*4960*/  LOP3.LUT R6, R14, 0x1, RZ, 0xc0, !PT ;  /* 0x000000010e067812 */ /* 0x002fe200078ec0ff */
[----:B------:R-:W-:Y:S01]  /*4970*/  UMOV UR4, 0x400 ;  /* 0x0000040000047882 */ /* 0x000fe20000000000 */
[----:B------:R-:W-:Y:S01]  /*4980*/  SHF.R.U32.HI R15, RZ, 0x1, R15 ;  /* 0x00000001ff0f7819 */ /* 0x000fe2000001160f */
[----:B------:R-:W1:Y:S01]  /*4990*/  SHFL.BFLY PT, R3, R20, 0x1, 0x1f ;  /* 0x0c201f0014037f89 */ /* 0x000e6200000e0000 */
[----:B------:R-:W-:Y:S01]  /*49a0*/  ISETP.NE.AND P2, PT, R6, RZ, PT ;  /* 0x000000ff0600720c */ /* 0x000fe20003f45270 */
[----:B------:R-:W-:Y:S01]  /*49b0*/  UIADD3 UR4, UPT, UPT, UR4, 0xc0, URZ ;  /* 0x000000c004047890 */ /* 0x000fe2000fffe0ff */
[C---:B------:R-:W-:Y:S01]  /*49c0*/  LOP3.LUT R6, R14.reuse, 0x3c0, RZ, 0xc0, !PT ;  /* 0x000003c00e067812 */ /* 0x040fe200078ec0ff */
[----:B------:R-:W3:Y:S01]  /*49d0*/  SHFL.BFLY PT, R5, R18, 0x1, 0x1f ;  /* 0x0c201f0012057f89 */ /* 0x000ee200000e0000 */
[----:B------:R-:W-:Y:S01]  /*49e0*/  LOP3.LUT P0, RZ, R14, 0x3c1, RZ, 0xc0, !PT ;  /* 0x000003c10eff7812 */ /* 0x000fe2000780c0ff */
[----:B------:R-:W-:Y:S01]  /*49f0*/  IMAD R15, R0, 0x50, R15 ;  /* 0x00000050000f7824 */ /* 0x000fe200078e020f */
[----:B------:R-:W-:Y:S01]  /*4a00*/  ISETP.NE.OR P5, PT, R6, 0x40, P2 ;  /* 0x000000400600780c */ /* 0x000fe200017a5670 */
[----:B------:R-:W4:Y:S01]  /*4a10*/  SHFL.BFLY PT, R4, R17, 0x1, 0x1f ;  /* 0x0c201f0011047f89 */ /* 0x000f2200000e0000 */
[C---:B------:R-:W-:Y:S01]  /*4a20*/  LOP3.LUT P1, RZ, R14.reuse, 0x3e1, RZ, 0xc0, !PT ;  /* 0x000003e10eff7812 */ /* 0x040fe2000782c0ff */
[----:B------:R-:W-:Y:S01]  /*4a30*/  BSSY.RECONVERGENT B0, `(.L_x_18992) ;  /* 0x000001e000007945 */ /* 0x000fe20003800200 */
[----:B------:R-:W-:Y:S01]  /*4a40*/  BAR.SYNC.DEFER_BLOCKING 0x0 ;  /* 0x0000000000007b1d */ /* 0x000fe20000010000 */
[----:B------:R-:W-:-:S02]  /*4a50*/  ISETP.GT.U32.AND P3, PT, R14, 0x1f, PT ;  /* 0x0000001f0e00780c */ /* 0x000fc40003f64070 */
[----:B------:R-:W-:Y:S01]  /*4a60*/  LOP3.LUT R14, R14, 0x3e0, RZ, 0xc0, !PT ;  /* 0x000003e00e0e7812 */ /* 0x000fe200078ec0ff */
[----:B0-----:R-:W-:Y:S02]  /*4a70*/  ULEA UR4, UR5, UR4, 0x18 ;  /* 0x0000000405047291 */ /* 0x001fe4000f8ec0ff */
[----:B------:R-:W0:Y:S01]  /*4a80*/  SHFL.BFLY PT, R7, R16, 0x1, 0x1f ;  /* 0x0c201f0010077f89 */ /* 0x000e2200000e0000 */
[----:B--2---:R-:W-:Y:S01]  /*4a90*/  FADD.FTZ R0, R2, R19 ;  /* 0x0000001302007221 */ /* 0x004fe20000010000 */
[----:B------:R-:W-:Y:S01]  /*4aa0*/  ISETP.NE.OR P4, PT, R14, 0x20, P2 ;  /* 0x000000200e00780c */ /* 0x000fe20001785670 */
[----:B-1----:R-:W-:Y:S01]  /*4ab0*/  FADD.FTZ R3, R3, R20 ;  /* 0x0000001403037221 */ /* 0x002fe20000010000 */
[----:B------:R-:W-:Y:S01]  /*4ac0*/  LEA R2, R15, UR4, 0x2 ;  /* 0x000000040f027c11 */ /* 0x000fe2000f8e10ff */
[----:B---3--:R-:W-:Y:S01]  /*4ad0*/  FADD.FTZ R5, R5, R18 ;  /* 0x0000001205057221 */ /* 0x008fe20000010000 */
[----:B----4-:R-:W-:-:S03]  /*4ae0*/  FADD.FTZ R4, R4, R17 ;  /* 0x0000001104047221 */ /* 0x010fc60000010000 */
[----:B------:R1:W-:Y:S04]  /*4af0*/  @!P5 STS [R2+-0x280], R3 ;  /* 0xfffd80030200d388 */ /* 0x0003e80000000800 */
[----:B------:R1:W-:Y:S01]  /*4b00*/  @!P5 STS [R2+-0x240], R0 ;  /* 0xfffdc0000200d388 */ /* 0x0003e20000000800 */
[----:B0-----:R-:W-:-:S03]  /*4b10*/  FADD.FTZ R7, R7, R16 ;  /* 0x0000001007077221 */ /* 0x001fc60000010000 */
[----:B------:R1:W-:Y:S04]  /*4b20*/  @!P5 STS [R2+-0x200], R5 ;  /* 0xfffe00050200d388 */ /* 0x0003e80000000800 */
[----:B------:R1:W-:Y:S04]  /*4b30*/  @!P5 STS [R2+-0x1c0], R4 ;  /* 0xfffe40040200d388 */ /* 0x0003e80000000800 */
[----:B------:R1:W-:Y:S01]  /*4b40*/  @!P5 STS [R2+-0x180], R7 ;  /* 0xfffe80070200d388 */ /* 0x0003e20000000800 */
[----:B------:R-:W-:Y:S06]  /*4b50*/  BAR.SYNC.DEFER_BLOCKING 0x0 ;  /* 0x0000000000007b1d */ /* 0x000fec0000010000 */
[----:B------:R-:W-:Y:S05]  /*4b60*/  @P0 BRA `(.L_x_18993) ;  /* 0x0000000000280947 */ /* 0x000fea0003800000 */
[----:B------:R-:W1:Y:S04]  /*4b70*/  LDS R6, [R2] ;  /* 0x0000000002067984 */ /* 0x000e680000000800 */
[----:B------:R-:W0:Y:S04]  /*4b80*/  LDS R9, [R2+0x40] ;  /* 0x0000400002097984 */ /* 0x000e280000000800 */
[----:B------:R-:W2:Y:S04]  /*4b90*/  LDS R8, [R2+0x80] ;  /* 0x0000800002087984 */ /* 0x000ea80000000800 */
[----:B------:R-:W3:Y:S04]  /*4ba0*/  LDS R11, [R2+0xc0] ;  /* 0x0000c000020b7984 */ /* 0x000ee80000000800 */
[----:B------:R-:W4:Y:S01]  /*4bb0*/  LDS R10, [R2+0x100] ;  /* 0x00010000020a7984 */ /* 0x000f220000000800 */
[----:B-1----:R-:W-:Y:S01]  /*4bc0*/  FADD.FTZ R3, R3, R6 ;  /* 0x0000000603037221 */ /* 0x002fe20000010000 */
[----:B0-----:R-:W-:Y:S01]  /*4bd0*/  FADD.FTZ R0, R0, R9 ;  /* 0x0000000900007221 */ /* 0x001fe20000010000 */
[----:B--2---:R-:W-:Y:S01]  /*4be0*/  FADD.FTZ R5, R5, R8 ;  /* 0x0000000805057221 */ /* 0x004fe20000010000 */
[----:B---3--:R-:W-:Y:S01]  /*4bf0*/  FADD.FTZ R4, R4, R11 ;  /* 0x0000000b04047221 */ /* 0x008fe20000010000 */
[----:B----4-:R-:W-:-:S07]  /*4c00*/  FADD.FTZ R7, R7, R10 ;  /* 0x0000000a07077221 */ /* 0x010fce0000010000 */
.L_x_18993:
[----:B------:R-:W-:Y:S05]  /*4c10*/  BSYNC.RECONVERGENT B0 ;  /* 0x0000000000007941 */ /* 0x000fea0003800200 */
.L_x_18992:
        /* <DEDUP_REMOVED lines=19> */
.L_x_18995:
[----:B------:R-:W-:Y:S05]  /*4d50*/  BSYNC.RECONVERGENT B0 ;  /* 0x0000000000007941 */ /* 0x000fea0003800200 */
.L_x_18994:
[----:B------:R-:W-:Y:S06]  /*4d60*/  BAR.SYNC.DEFER_BLOCKING 0x0 ;  /* 0x0000000000007b1d */ /* 0x000fec0000010000 */
[----:B------:R-:W-:Y:S05]  /*4d70*/  @P3 EXIT ;  /* 0x000000000000394d */ /* 0x000fea0003800000 */
[----:B01----:R-:W-:-:S04]  /*4d80*/  IMAD R2, R32, UR8, R29 ;  /* 0x0000000820027c24 */ /* 0x003fc8000f8e021d */
[----:B------:R-:W-:Y:S01]  /*4d90*/  IMAD R2, R2, UR9, RZ ;  /* 0x0000000902027c24 */ /* 0x000fe2000f8e02ff */
[----:B------:R-:W-:Y:S06]  /*4da0*/  @P2 EXIT ;  /* 0x000000000000294d */ /* 0x000fec0003800000 */
[----:B------:R-:W0:Y:S01]  /*4db0*/  S2R R6, SR_TID.X ;  /* 0x0000000000067919 */ /* 0x000e220000002100 */
[----:B------:R-:W1:Y:S01]  /*4dc0*/  LDCU.64 UR4, c[0x0][0x390] ;  /* 0x00007200ff0477ac */ /* 0x000e620008000a00 */
[----:B------:R-:W-:Y:S01]  /*4dd0*/  IMAD R2, R2, 0x50, RZ ;  /* 0x0000005002027824 */ /* 0x000fe200078e02ff */
[----:B------:R-:W-:Y:S01]  /*4de0*/  F2FP.BF16.F32.PACK_AB R0, R0, R3 ;  /* 0x000000030000723e */ /* 0x000fe200000010ff */
[----:B------:R-:W-:Y:S01]  /*4df0*/  IMAD R9, R30, 0x50, RZ ;  /* 0x000000501e097824 */ /* 0x000fe200078e02ff */
[----:B------:R-:W-:Y:S02]  /*4e00*/  F2FP.BF16.F32.PACK_AB R4, R4, R5 ;  /* 0x000000050404723e */ /* 0x000fe400000010ff */
[----:B------:R-:W-:Y:S02]  /*4e10*/  F2FP.BF16.F32.PACK_AB R7, RZ, R7 ;  /* 0x00000007ff07723e */ /* 0x000fe400000010ff */
[----:B------:R-:W-:Y:S02]  /*4e20*/  PRMT R5, R0, 0x7632, R5 ;  /* 0x0000763200057816 */ /* 0x000fe40000000005 */
[----:B0-----:R-:W-:-:S04]  /*4e30*/  SHF.R.U32.HI R6, RZ, 0x1, R6 ;  /* 0x00000001ff067819 */ /* 0x001fc80000011606 */
[----:B------:R-:W-:-:S04]  /*4e40*/  IADD3 R9, P0, P1, R6, R2, R9 ;  /* 0x0000000206097210 */ /* 0x000fc8000791e009 */
        /* <DEDUP_REMOVED lines=10> */
.L_x_18954:
[----:B------:R-:W-:Y:S01]  /*4ef0*/  BSSY B1, `(.L_x_18996) ;  /* 0x0000007000017945 */ /* 0x000fe20003800000 */
[----:B------:R-:W-:Y:S01]  /*4f00*/  IMAD.MOV.U32 R59, RZ, RZ, 0x1 ;  /* 0x00000001ff3b7424 */ /* 0x000fe200078e00ff */
[----:B------:R-:W-:Y:S01]  /*4f10*/  MOV R11, 0x1f ;  /* 0x0000001f000b7802 */ /* 0x000fe20000000f00 */
[----:B------:R-:W-:-:S07]  /*4f20*/  IMAD.MOV.U32 R10, RZ, RZ, -0x1 ;  /* 0xffffffffff0a7424 */ /* 0x000fce00078e00ff */
[----:B------:R-:W-:Y:S05]  /*4f30*/  WARPSYNC.COLLECTIVE R10, `(.L_x_18997) ;  /* 0x000000000a087348 */ /* 0x000fea0003c00000 */
[----:B------:R0:W1:Y:S02]  /*4f40*/  SHFL.BFLY P1, R63, R62, R59, R11 ;  /* 0x0c00003b3e3f7389 */ /* 0x000064000002000b */
[----:B01----:R-:W-:Y:S05]  /*4f50*/  ENDCOLLECTIVE ;  /* 0x000000000000791b */ /* 0x003fea0003800000 */
.L_x_18997:
[----:B------:R-:W-:Y:S05]  /*4f60*/  BSYNC B1 ;  /* 0x0000000000017941 */ /* 0x000fea0003800000 */
.L_x_18996:
[----:B------:R-:W-:Y:S01]  /*4f70*/  MOV R11, R63 ;  /* 0x0000003f000b7202 */ /* 0x000fe20000000f00 */
[----:B------:R-:W-:Y:S06]  /*4f80*/  BRA `(.L_x_18998) ;  /* 0xffffffc400407947 */ /* 0x000fec000383ffff */
.L_x_18956:
        /* <DEDUP_REMOVED lines=8> */
.L_x_19000:
[----:B------:R-:W-:Y:S05]  /*5010*/  BSYNC B0 ;  /* 0x0000000000007941 */ /* 0x000fea0003800000 */
.L_x_18999:
        /* <DEDUP_REMOVED lines=9> */
.L_x_19001:
[----:B------:R-:W-:Y:S01]  /*50b0*/  HFMA2 R59, -RZ, RZ, 0, 2.384185791015625e-07 ;  /* 0x00000004ff3b7431 */ /* 0x000fe200000001ff */
[----:B------:R-:W-:-:S04]  /*50c0*/  MOV R5, R63 ;  /* 0x0000003f00057202 */ /* 0x000fc80000000f00 */
[----:B------:R-:W-:-:S05]  /*50d0*/  FMNMX.FTZ R5, R8, R5, !PT ;  /* 0x0000000508057209 */ /* 0x000fca0007810000 */
[----:B------:R-:W-:-:S07]  /*50e0*/  IMAD.MOV.U32 R62, RZ, RZ, R5 ;  /* 0x000000ffff3e7224 */ /* 0x000fce00078e0005 */
[----:B------:R-:W-:Y:S05]  /*50f0*/  WARPSYNC.COLLECTIVE R10, `(.L_x_19002) ;  /* 0x000000000a087348 */ /* 0x000fea0003c00000 */
[----:B------:R0:W1:Y:S02]  /*5100*/  SHFL.BFLY P1, R63, R62, R59, R11 ;  /* 0x0c00003b3e3f7389 */ /* 0x000064000002000b */
[----:B01----:R-:W-:Y:S05]  /*5110*/  ENDCOLLECTIVE ;  /* 0x000000000000791b */ /* 0x003fea0003800000 */
.L_x_19002:
[----:B------:R-:W-:Y:S02]  /*5120*/  IMAD.MOV.U32 R59, RZ, RZ, 0x2 ;  /* 0x00000002ff3b7424 */ /* 0x000fe400078e00ff */
[----:B------:R-:W-:-:S05]  /*5130*/  IMAD.MOV.U32 R12, RZ, RZ, R63 ;  /* 0x000000ffff0c7224 */ /* 0x000fca00078e003f */
[----:B------:R-:W-:-:S04]  /*5140*/  FMNMX.FTZ R12, R5, R12, !PT ;  /* 0x0000000c050c7209 */ /* 0x000fc80007810000 */
[----:B------:R-:W-:-:S07]  /*5150*/  MOV R62, R12 ;  /* 0x0000000c003e7202 */ /* 0x000fce0000000f00 */
[----:B------:R-:W-:Y:S05]  /*5160*/  WARPSYNC.COLLECTIVE R10, `(.L_x_19003) ;  /* 0x000000000a087348 */ /* 0x000fea0003c00000 */
[----:B------:R0:W1:Y:S02]  /*5170*/  SHFL.BFLY P1, R63, R62, R59, R11 ;  /* 0x0c00003b3e3f7389 */ /* 0x000064000002000b */
[----:B01----:R-:W-:Y:S05]  /*5180*/  ENDCOLLECTIVE ;  /* 0x000000000000791b */ /* 0x003fea0003800000 */
.L_x_19003:
[----:B------:R-:W-:Y:S01]  /*5190*/  MOV R7, R63 ;  /* 0x0000003f00077202 */ /* 0x000fe20000000f00 */
[----:B------:R-:W-:Y:S06]  /*51a0*/  BRA `(.L_x_19004) ;  /* 0xffffffc400547947 */ /* 0x000fec000383ffff */
.L_x_19005:
        /* <DEDUP_REMOVED lines=13> */
.L_x_27593:


//--------------------- .text._ZN4vllm25paged_attention_v2_kernelI13__nv_bfloat16S1_Li64ELi16ELi128ELNS_18Fp8KVCacheDataTypeE0ELb0ELi512EEEvPfS3_PT_PKS4_PKT0_SA_ifPKiSC_iPKfiiiSE_SE_iiiii --------------------------
	.section	.text._ZN4vllm25paged_attention_v2_kernelI13__nv_bfloat16S1_Li64ELi16ELi128ELNS_18Fp8KVCacheDataTypeE0ELb0ELi512EEEvPfS3_PT_PKS4_PKT0_SA_ifPKiSC_iPKfiiiSE_SE_iiiii,"ax",@progbits
	.align	128
        .global         _ZN4vllm25paged_attention_v2_kernelI13__nv_bfloat16S1_Li64ELi16ELi128ELNS_18Fp8KVCacheDataTypeE0ELb0ELi512EEEvPfS3_PT_PKS4_PKT0_SA_ifPKiSC_iPKfiiiSE_SE_iiiii
        .type           _ZN4vllm25paged_attention_v2_kernelI13__nv_bfloat16S1_Li64ELi16ELi128ELNS_18Fp8KVCacheDataTypeE0ELb0ELi512EEEvPfS3_PT_PKS4_PKT0_SA_ifPKiSC_iPKfiiiSE_SE_iiiii,@function
        .size           _ZN4vllm25paged_attention_v2_kernelI13__nv_bfloat16S1_Li64ELi16ELi128ELNS_18Fp8KVCacheDataTypeE0ELb0ELi512EEEvPfS3_PT_PKS4_PKT0_SA_ifPKiSC_iPKfiiiSE_SE_iiiii,(.L_x_27594 - _ZN4vllm25paged_attention_v2_kernelI13__nv_bfloat16S1_Li64ELi16ELi128ELNS_18Fp8KVCacheDataTypeE0ELb0ELi512EEEvPfS3_PT_PKS4_PKT0_SA_ifPKiSC_iPKfiiiSE_SE_iiiii)
        .other          _ZN4vllm25paged_attention_v2_kernelI13__nv_bfloat16S1_Li64ELi16ELi128ELNS_18Fp8KVCacheDataTypeE0ELb0ELi512EEEvPfS3_PT_PKS4_PKT0_SA_ifPKiSC_iPKfiiiSE_SE_iiiii,@"STO_CUDA_ENTRY STV_DEFAULT"
_ZN4vllm25paged_attention_v2_kernelI13__nv_bfloat16S1_Li64ELi16ELi128ELNS_18Fp8KVCacheDataTypeE0ELb0ELi512EEEvPfS3_PT_PKS4_PKT0_SA_ifPKiSC_iPKfiiiSE_SE_iiiii:
.text._ZN4vllm25paged_attention_v2_kernelI13__nv_bfloat16S1_Li64ELi16ELi128ELNS_18Fp8KVCacheDataTypeE0ELb0ELi512EEEvPfS3_PT_PKS4_PKT0_SA_ifPKiSC_iPKfiiiSE_SE_iiiii:
        /* <DEDUP_REMOVED lines=19> */
[----:B------:R-:W0:Y:S07]  /*0130*/  LDCU UR17, c[0x0][0x378] ;  /* 0x00006f00ff1177ac */ /* 0x000e2e0008000800 */
[----:B------:R-:W4:Y:S01]  /*0140*/  S2UR UR11, SR_CgaCtaId ;  /* 0x00000000000b79c3 */ /* 0x000f220000008800 */
[----:B------:R-:W-:Y:S01]  /*0150*/  IMAD.U32 R20, RZ, RZ, UR15 ;  /* 0x0000000fff147e24 */ /* 0x000fe2000f8e00ff */
[----:B------:R-:W4:Y:S01]  /*0160*/  LDCU UR6, c[0x0][0x3c8] ;  /* 0x00007900ff0677ac */ /* 0x000f220008000800 */
[----:B--2---:R-:W-:Y:S01]  /*0170*/  UIMAD UR4, UR14, UR4, URZ ;  /* 0x000000040e0472a4 */ /* 0x004fe2000f8e02ff */
[----:B-1----:R-:W-:Y:S01]  /*0180*/  MOV R3, UR18 ;  /* 0x0000001200037c02 */ /* 0x002fe20008000f00 */
[----:B---3--:R-:W-:-:S02]  /*0190*/  UISETP.NE.U32.AND UP0, UPT, UR8, URZ, UPT ;  /* 0x000000ff0800728c */ /* 0x008fc4000bf05070 */
[----:B------:R-:W-:Y:S02]  /*01a0*/  USHF.R.S32.HI UR5, URZ, 0x1f, UR4 ;  /* 0x0000001fff057899 */ /* 0x000fe40008011404 */
[----:B------:R-:W-:Y:S01]  /*01b0*/  UISETP.NE.AND.EX UP0, UPT, UR9, URZ, UPT, UP0 ;  /* 0x000000ff0900728c */ /* 0x000fe2000bf05300 */
[----:B0-----:R-:W-:Y:S01]  /*01c0*/  ISETP.GT.U32.AND P0, PT, R4, 0xf, PT ;  /* 0x0000000f0400780c */ /* 0x001fe20003f04070 */
[----:B------:R-:W0:Y:S01]  /*01d0*/  LDCU UR22, c[0x0][0x3dc] ;  /* 0x00007b80ff1677ac */ /* 0x000e220008000800 */
[----:B------:R-:W1:Y:S01]  /*01e0*/  LDCU UR23, c[0x0][0x3b4] ;  /* 0x00007680ff1777ac */ /* 0x000e620008000800 */
[----:B------:R-:W2:Y:S10]  /*01f0*/  LDCU.64 UR24, c[0x0][0x3a0] ;  /* 0x00007400ff1877ac */ /* 0x000eb40008000a00 */
[----:B------:R-:W3:Y:S01]  /*0200*/  @!P0 LDC.64 R6, c[0x0][0x398] ;  /* 0x0000e600ff068b82 */ /* 0x000ee20000000a00 */
[----:B------:R-:W-:-:S02]  /*0210*/  @!P0 IMAD.SHL.U32 R3, R3, 0x40, RZ ;  /* 0x0000004003038824 */ /* 0x000fc400078e00ff */
[----:B------:R-:W-:-:S05]  /*0220*/  @!P0 IMAD.SHL.U32 R0, R4, 0x4, RZ ;  /* 0x0000000404008824 */ /* 0x000fca00078e00ff */
[----:B------:R-:W-:-:S04]  /*0230*/  @!P0 IADD3 R0, P1, P2, R0, UR4, R3 ;  /* 0x0000000400008c10 */ /* 0x000fc8000fa3e003 */
[----:B------:R-:W-:Y:S01]  /*0240*/  @!P0 IADD3.X R2, PT, PT, RZ, UR5, RZ, P1, P2 ;  /* 0x00000005ff028c10 */ /* 0x000fe20008fe44ff */
[----:B------:R-:W0:Y:S01]  /*0250*/  @UP0 LDCU.64 UR4, c[0x0][0x3d0] ;  /* 0x00007a00ff0407ac */ /* 0x000e220008000a00 */
[----:B---3--:R-:W-:-:S04]  /*0260*/  @!P0 LEA R6, P1, R0, R6, 0x1 ;  /* 0x0000000600068211 */ /* 0x008fc800078208ff */
[----:B------:R-:W-:-:S05]  /*0270*/  @!P0 LEA.HI.X R7, R0, R7, R2, 0x1, P1 ;  /* 0x0000000700078211 */ /* 0x000fca00008f0c02 */
[----:B------:R-:W3:Y:S04]  /*0280*/  @!P0 LDG.E.CONSTANT R2, desc[UR12][R6.64] ;  /* 0x0000000c06028981 */ /* 0x000ee8000c1e9900 */
[----:B------:R1:W3:Y:S01]  /*0290*/  @!P0 LDG.E.CONSTANT R3, desc[UR12][R6.64+0x4] ;  /* 0x0000040c06038981 */ /* 0x0002e2000c1e9900 */
[----:B----4-:R-:W-:Y:S01]  /*02a0*/  IABS R10, R11 ;  /* 0x0000000b000a7213 */ /* 0x010fe20000000000 */
[----:B------:R-:W4:Y:S01]  /*02b0*/  LDCU UR19, c[0x0][0x370] ;  /* 0x00006e00ff1377ac */ /* 0x000f220008000800 */
[----:B------:R-:W-:Y:S01]  /*02c0*/  PLOP3.LUT P1, PT, PT, PT, UP0, 0x80, 0x8 ;  /* 0x000000000008781c */ /* 0x000fe20003f2f008 */
[----:B------:R-:W-:Y:S01]  /*02d0*/  HFMA2 R0, -RZ, RZ, 0, 0 ;  /* 0x00000000ff007431 */ /* 0x000fe200000001ff */
[----:B------:R-:W2:Y:S01]  /*02e0*/  I2F.RP R5, R10 ;  /* 0x0000000a00057306 */ /* 0x000ea20000209400 */
[----:B0-----:R-:W-:-:S06]  /*02f0*/  @UP0 UIMAD.WIDE.U32 UR4, UR18, 0x4, UR4 ;  /* 0x00000004120408a5 */ /* 0x001fcc000f8e0004 */
[----:B------:R-:W-:Y:S02]  /*0300*/  IMAD.U32 R8, RZ, RZ, UR4 ;  /* 0x00000004ff087e24 */ /* 0x000fe4000f8e00ff */
[----:B------:R-:W-:-:S05]  /*0310*/  IMAD.U32 R9, RZ, RZ, UR5 ;  /* 0x00000005ff097e24 */ /* 0x000fca000f8e00ff */
[----:B------:R0:W5:Y:S01]  /*0320*/  @P1 LDG.E.CONSTANT R0, desc[UR12][R8.64] ;  /* 0x0000000c08001981 */ /* 0x000162000c1e9900 */
[----:B--2---:R-:W1:Y:S01]  /*0330*/  MUFU.RCP R5, R5 ;  /* 0x0000000500057308 */ /* 0x004e620000001000 */
[----:B------:R-:W-:Y:S01]  /*0340*/  UIADD3 UR4, UPT, UPT, UR16, 0xf, URZ ;  /* 0x0000000f10047890 */ /* 0x000fe2000fffe0ff */
[--C-:B------:R-:W-:Y:S01]  /*0350*/  SHF.R.U32.HI R25, RZ, 0x5, R4.reuse ;  /* 0x00000005ff197819 */ /* 0x100fe20000011604 */
[----:B------:R-:W-:Y:S01]  /*0360*/  UMOV UR9, 0x400 ;  /* 0x0000040000097882 */ /* 0x000fe20000000000 */
[----:B------:R-:W-:Y:S01]  /*0370*/  ULEA UR5, UR15, 0x20, 0x5 ;  /* 0x000000200f057891 */ /* 0x000fe2000f8e28ff */
[----:B------:R-:W-:Y:S01]  /*0380*/  SHF.R.U32.HI R24, RZ, 0x1, R4 ;  /* 0x00000001ff187819 */ /* 0x000fe20000011604 */
[----:B------:R-:W-:Y:S01]  /*0390*/  ULEA UR10, UR11, UR9, 0x18 ;  /* 0x000000090b0a7291 */ /* 0x000fe2000f8ec0ff */
[----:B------:R-:W-:Y:S01]  /*03a0*/  IMAD R20, R20, 0x20, R25 ;  /* 0x0000002014147824 */ /* 0x000fe200078e0219 */
[----:B------:R-:W-:Y:S01]  /*03b0*/  USHF.R.U32.HI UR4, URZ, 0x4, UR4 ;  /* 0x00000004ff047899 */ /* 0x000fe20008011604 */
[----:B------:R-:W-:Y:S01]  /*03c0*/  BSSY B0, `(.L_x_19006) ;  /* 0x000010f000007945 */ /* 0x000fe20003800000 */
[----:B------:R-:W-:-:S02]  /*03d0*/  IMAD.MOV.U32 R38, RZ, RZ, -0x800001 ;  /* 0xff7fffffff267424 */ /* 0x000fc400078e00ff */
[----:B------:R-:W-:-:S04]  /*03e0*/  UISETP.LT.U32.AND UP0, UPT, UR4, UR5, UPT ;  /* 0x000000050400728c */ /* 0x000fc8000bf01070 */
[----:B------:R-:W-:Y:S01]  /*03f0*/  USEL UR8, UR4, UR5, UP0 ;  /* 0x0000000504087287 */ /* 0x000fe20008000000 */
[----:B-1----:R-:W-:Y:S01]  /*0400*/  IADD3 R6, PT, PT, R5, 0xffffffe, RZ ;  /* 0x0ffffffe05067810 */ /* 0x002fe20007ffe0ff */
[----:B------:R-:W-:Y:S01]  /*0410*/  UIMAD UR4, UR14, UR6, URZ ;  /* 0x000000060e0472a4 */ /* 0x000fe2000f8e02ff */
[----:B----4-:R-:W-:Y:S02]  /*0420*/  IABS R5, UR19 ;  /* 0x0000001300057c13 */ /* 0x010fe40008000000 */
[----:B------:R1:W2:Y:S02]  /*0430*/  F2I.FTZ.U32.TRUNC.NTZ R7, R6 ;  /* 0x0000000600077305 */ /* 0x0002a4000021f000 */
[----:B-1----:R-:W-:Y:S02]  /*0440*/  IMAD.MOV.U32 R6, RZ, RZ, RZ ;  /* 0x000000ffff067224 */ /* 0x002fe400078e00ff */
[----:B--2---:R-:W-:-:S04]  /*0450*/  IMAD.MOV R13, RZ, RZ, -R7 ;  /* 0x000000ffff0d7224 */ /* 0x004fc800078e0a07 */
[----:B0-----:R-:W-:-:S04]  /*0460*/  IMAD R9, R13, R10, RZ ;  /* 0x0000000a0d097224 */ /* 0x001fc800078e02ff */
        /* <DEDUP_REMOVED lines=9> */
[----:B------:R-:W-:Y:S02]  /*0500*/  LOP3.LUT R5, R11, UR19, RZ, 0x3c, !PT ;  /* 0x000000130b057c12 */ /* 0x000fe4000f8e3cff */
[----:B------:R-:W-:Y:S02]  /*0510*/  IABS R10, UR18 ;  /* 0x00000012000a7c13 */ /* 0x000fe40008000000 */
[----:B------:R-:W-:-:S07]  /*0520*/  ISETP.GE.AND P3, PT, R5, RZ, PT ;  /* 0x000000ff0500720c */ /* 0x000fce0003f66270 */
[----:B------:R-:W-:-:S05]  /*0530*/  @P1 IADD3 R7, PT, PT, R7, 0x1, RZ ;  /* 0x0000000107071810 */ /* 0x000fca0007ffe0ff */
[----:B------:R-:W-:-:S04]  /*0540*/  IMAD.MOV.U32 R12, RZ, RZ, R7 ;  /* 0x000000ffff0c7224 */ /* 0x000fc800078e0007 */
        /* <DEDUP_REMOVED lines=11> */
[----:B------:R-:W-:-:S04]  /*0600*/  IMAD R9, R9, R8, RZ ;  /* 0x0000000809097224 */ /* 0x000fc800078e02ff */
[----:B------:R-:W-:-:S04]  /*0610*/  IMAD.HI.U32 R7, R7, R9, R6 ;  /* 0x0000000907077227 */ /* 0x000fc800078e0006 */
[----:B------:R-:W-:Y:S02]  /*0620*/  IMAD.SHL.U32 R6, R4, 0x40, RZ ;  /* 0x0000004004067824 */ /* 0x000fe400078e00ff */
[----:B------:R-:W-:-:S03]  /*0630*/  IMAD.HI.U32 R7, R7, R10, RZ ;  /* 0x0000000a07077227 */ /* 0x000fc600078e00ff */
[----:B------:R-:W-:Y:S01]  /*0640*/  LOP3.LUT R26, R6, 0x40, RZ, 0xc0, !PT ;  /* 0x00000040061a7812 */ /* 0x000fe200078ec0ff */
[----:B------:R-:W-:Y:S01]  /*0650*/  IMAD R5, R7, R5, R10 ;  /* 0x0000000507057224 */ /* 0x000fe200078e020a */
[----:B------:R-:W-:-:S03]  /*0660*/  LOP3.LUT R6, R12, UR18, RZ, 0x3c, !PT ;  /* 0x000000120c067c12 */ /* 0x000fc6000f8e3cff */
[----:B------:R-:W-:Y:S01]  /*0670*/  VIADD R9, R26, UR10 ;  /* 0x0000000a1a097c36 */ /* 0x000fe20008000000 */
[----:B------:R-:W-:Y:S02]  /*0680*/  ISETP.GT.U32.AND P2, PT, R8, R5, PT ;  /* 0x000000050800720c */ /* 0x000fe40003f44070 */
[----:B------:R-:W-:Y:S01]  /*0690*/  ISETP.GE.AND P3, PT, R6, RZ, PT ;  /* 0x000000ff0600720c */ /* 0x000fe20003f66270 */
[----:B------:R-:W-:-:S10]  /*06a0*/  @!P0 IMAD R9, R24, 0x8, R9 ;  /* 0x0000000818098824 */ /* 0x000fd400078e0209 */
[-C--:B------:R-:W-:Y:S02]  /*06b0*/  @!P2 IADD3 R5, PT, PT, R5, -R8.reuse, RZ ;  /* 0x800000080505a210 */ /* 0x080fe40007ffe0ff */
[----:B------:R-:W-:Y:S02]  /*06c0*/  @!P2 IADD3 R7, PT, PT, R7, 0x1, RZ ;  /* 0x000000010707a810 */ /* 0x000fe40007ffe0ff */
[----:B------:R-:W-:-:S13]  /*06d0*/  ISETP.GE.U32.AND P1, PT, R5, R8, PT ;  /* 0x000000080500720c */ /* 0x000fda0003f26070 */
[----:B------:R-:W-:Y:S01]  /*06e0*/  @P1 VIADD R7, R7, 0x1 ;  /* 0x0000000107071836 */ /* 0x000fe20000000000 */
[----:B------:R-:W-:Y:S01]  /*06f0*/  ISETP.GE.U32.AND P1, PT, R20, UR8, PT ;  /* 0x0000000814007c0c */ /* 0x000fe2000bf26070 */
[----:B---3--:R0:W-:Y:S01]  /*0700*/  @!P0 STS.64 [R9], R2 ;  /* 0x0000000209008388 */ /* 0x0081e20000000a00 */
[----:B------:R-:W-:Y:S01]  /*0710*/  BAR.SYNC.DEFER_BLOCKING 0x0 ;  /* 0x0000000000007b1d */ /* 0x000fe20000010000 */
[----:B------:R-:W-:Y:S02]  /*0720*/  ISETP.NE.AND P0, PT, R12, RZ, PT ;  /* 0x000000ff0c00720c */ /* 0x000fe40003f05270 */
[----:B0-----:R-:W-:Y:S02]  /*0730*/  MOV R2, R7 ;  /* 0x0000000700027202 */ /* 0x001fe40000000f00 */
[----:B------:R-:W-:-:S03]  /*0740*/  LOP3.LUT R3, R4, 0x1, RZ, 0xc0, !PT ;  /* 0x0000000104037812 */ /* 0x000fc600078ec0ff */
[----:B------:R-:W-:-:S06]  /*0750*/  @!P3 IMAD.MOV R2, RZ, RZ, -R2 ;  /* 0x000000ffff02b224 */ /* 0x000fcc00078e0a02 */
[----:B------:R-:W-:Y:S01]  /*0760*/  @!P0 LOP3.LUT R2, RZ, R12, RZ, 0x33, !PT ;  /* 0x0000000cff028212 */ /* 0x000fe200078e33ff */
[----:B------:R-:W-:Y:S06]  /*0770*/  @P1 BRA `(.L_x_19007) ;  /* 0x0000000c004c1947 */ /* 0x000fec0003800000 */
[----:B------:R-:W-:Y:S01]  /*0780*/  IMAD.WIDE.U32 R20, R20, 0x4, RZ ;  /* 0x0000000414147825 */ /* 0x000fe200078e00ff */
[----:B------:R-:W-:Y:S01]  /*0790*/  MOV R23, UR4 ;  /* 0x0000000400177c02 */ /* 0x000fe20008000f00 */
[----:B------:R-:W0:Y:S01]  /*07a0*/  LDS.128 R8, [R26+UR10+0x10] ;  /* 0x0000100a1a087984 */ /* 0x000e220008000c00 */
[C---:B------:R-:W-:Y:S01]  /*07b0*/  LOP3.LUT R28, R24.reuse, 0xf, RZ, 0xc0, !PT ;  /* 0x0000000f181c7812 */ /* 0x040fe200078ec0ff */
[----:B------:R-:W-:Y:S01]  /*07c0*/  IMAD.U32 R30, RZ, RZ, UR15 ;  /* 0x0000000fff1e7e24 */ /* 0x000fe2000f8e00ff */
[----:B------:R-:W1:Y:S01]  /*07d0*/  LDCU.64 UR20, c[0x0][0x3b8] ;  /* 0x00007700ff1477ac */ /* 0x000e620008000a00 */
[----:B------:R-:W-:Y:S01]  /*07e0*/  IMAD.WIDE R22, R23, 0x4, R20 ;  /* 0x0000000417167825 */ /* 0x000fe200078e0214 */
[----:B------:R-:W-:Y:S01]  /*07f0*/  LEA R21, R25, UR7, 0x4 ;  /* 0x0000000719157c11 */ /* 0x000fe2000f8e20ff */
[----:B------:R-:W2:Y:S01]  /*0800*/  LDS.128 R12, [R26+UR10+0x20] ;  /* 0x0000200a1a0c7984 */ /* 0x000ea20008000c00 */
[----:B------:R-:W3:Y:S01]  /*0810*/  LDCU UR6, c[0x0][0x3e0] ;  /* 0x00007c00ff0677ac */ /* 0x000ee20008000800 */
[----:B------:R-:W-:Y:S01]  /*0820*/  IMAD.SHL.U32 R20, R24, 0x4, RZ ;  /* 0x0000000418147824 */ /* 0x000fe200078e00ff */
[----:B------:R-:W-:Y:S01]  /*0830*/  IADD3 R28, PT, PT, R28, R21, RZ ;  /* 0x000000151c1c7210 */ /* 0x000fe20007ffe0ff */
[----:B------:R-:W-:Y:S01]  /*0840*/  IMAD R21, R30, 0x20, R25 ;  /* 0x000000201e157824 */ /* 0x000fe200078e0219 */
[----:B------:R-:W4:Y:S01]  /*0850*/  LDS.128 R4, [R26+UR10] ;  /* 0x0000000a1a047984 */ /* 0x000f220008000c00 */
[----:B------:R-:W-:Y:S01]  /*0860*/  UIADD3 UR5, UPT, UPT, UR9, 0xa0, URZ ;  /* 0x000000a009057890 */ /* 0x000fe2000fffe0ff */
[----:B------:R-:W-:Y:S01]  /*0870*/  LOP3.LUT R24, R20, 0x3c, RZ, 0xc0, !PT ;  /* 0x0000003c14187812 */ /* 0x000fe200078ec0ff */
[----:B------:R-:W-:Y:S01]  /*0880*/  IMAD.MOV.U32 R38, RZ, RZ, -0x800001 ;  /* 0xff7fffffff267424 */ /* 0x000fe200078e00ff */
[----:B------:R4:W4:Y:S01]  /*0890*/  LDS.128 R16, [R26+UR10+0x30] ;  /* 0x0000300a1a107984 */ /* 0x0009220008000c00 */
[----:B------:R-:W-:-:S02]  /*08a0*/  ULEA UR5, UR11, UR5, 0x18 ;  /* 0x000000050b057291 */ /* 0x000fc4000f8ec0ff */
[----:B------:R-:W-:Y:S01]  /*08b0*/  IMAD R25, R25, 0x40, R24 ;  /* 0x0000004019197824 */ /* 0x000fe200078e0218 */
[----:B------:R-:W4:Y:S01]  /*08c0*/  S2R R30, SR_TID.X ;  /* 0x00000000001e7919 */ /* 0x000f220000002100 */
[----:B-1----:R-:W-:-:S03]  /*08d0*/  IADD3 R20, P0, PT, R22, UR20, RZ ;  /* 0x0000001416147c10 */ /* 0x002fc6000ff1e0ff */
[----:B------:R-:W-:Y:S01]  /*08e0*/  IADD3 R25, PT, PT, R25, UR5, RZ ;  /* 0x0000000519197c10 */ /* 0x000fe2000fffe0ff */
[----:B---3--:R-:W-:Y:S01]  /*08f0*/  IMAD R43, R2, UR6, RZ ;  /* 0x00000006022b7c24 */ /* 0x008fe2000f8e02ff */
[----:B------:R-:W-:Y:S02]  /*0900*/  IADD3.X R23, PT, PT, R23, UR21, RZ, P0, !PT ;  /* 0x0000001517177c10 */ /* 0x000fe400087fe4ff */
[----:B-----5:R-:W-:Y:S02]  /*0910*/  FSETP.NEU.FTZ.AND P0, PT, R0, RZ, PT ;  /* 0x000000ff0000720b */ /* 0x020fe40003f1d000 */
[C---:B0-----:R-:W-:Y:S01]  /*0920*/  PRMT R36, R8.reuse, 0x7632, R36 ;  /* 0x0000763208247816 */ /* 0x041fe20000000024 */
[----:B------:R-:W-:Y:S01]  /*0930*/  IMAD.U32 R22, R8, 0x10000, RZ ;  /* 0x0001000008167824 */ /* 0x000fe200078e00ff */
[C---:B------:R-:W-:Y:S01]  /*0940*/  PRMT R8, R9.reuse, 0x7632, R8 ;  /* 0x0000763209087816 */ /* 0x040fe20000000008 */
[----:B------:R-:W-:Y:S01]  /*0950*/  IMAD.U32 R24, R9, 0x10000, RZ ;  /* 0x0001000009187824 */ /* 0x000fe200078e00ff */
[----:B------:R-:W-:-:S02]  /*0960*/  PRMT R9, R10, 0x7632, R9 ;  /* 0x000076320a097816 */ /* 0x000fc40000000009 */
[C---:B--2---:R-:W-:Y:S01]  /*0970*/  PRMT R39, R12.reuse, 0x7632, R39 ;  /* 0x000076320c277816 */ /* 0x044fe20000000027 */
[----:B------:R-:W-:Y:S01]  /*0980*/  IMAD.U32 R27, R12, 0x10000, RZ ;  /* 0x000100000c1b7824 */ /* 0x000fe200078e00ff */
[C---:B------:R-:W-:Y:S01]  /*0990*/  PRMT R12, R13.reuse, 0x7632, R12 ;  /* 0x000076320d0c7816 */ /* 0x040fe2000000000c */
[----:B------:R-:W-:Y:S01]  /*09a0*/  IMAD.U32 R33, R14, 0x10000, RZ ;  /* 0x000100000e217824 */ /* 0x000fe200078e00ff */
[----:B------:R-:W-:Y:S01]  /*09b0*/  SHF.L.U32 R31, R13, 0x10, RZ ;  /* 0x000000100d1f7819 */ /* 0x000fe200000006ff */
[----:B----4-:R-:W-:Y:S01]  /*09c0*/  IMAD.SHL.U32 R46, R30, 0x4, RZ ;  /* 0x000000041e2e7824 */ /* 0x010fe200078e00ff */
[----:B------:R-:W-:Y:S01]  /*09d0*/  PRMT R13, R14, 0x7632, R13 ;  /* 0x000076320e0d7816 */ /* 0x000fe2000000000d */
[----:B------:R-:W-:Y:S01]  /*09e0*/  IMAD.U32 R35, R15, 0x10000, RZ ;  /* 0x000100000f237824 */ /* 0x000fe200078e00ff */
[----:B------:R-:W-:Y:S01]  /*09f0*/  PRMT R26, R4, 0x7632, R26 ;  /* 0x00007632041a7816 */ /* 0x000fe2000000001a */
[----:B------:R-:W-:Y:S01]  /*0a00*/  IMAD.U32 R44, R8, 0x10000, RZ ;  /* 0x00010000082c7824 */ /* 0x000fe200078e00ff */
[----:B------:R-:W-:Y:S01]  /*0a10*/  LOP3.LUT R46, R46, 0x78, RZ, 0xc0, !PT ;  /* 0x000000782e2e7812 */ /* 0x000fe200078ec0ff */
        /* <DEDUP_REMOVED lines=21> */
[C---:B------:R-:W-:Y:S01]  /*0b70*/  IADD3 R30, PT, PT, R28.reuse, -UR16, RZ ;  /* 0x800000101c1e7c10 */ /* 0x040fe2000fffe0ff */
        /* <DEDUP_REMOVED lines=15> */
[----:B------:R-:W-:-:S07]  /*0c70*/  LEA.HI.X.SX32 R9, R43, RZ, 0x1, P1 ;  /* 0x000000ff2b097211 */ /* 0x000fce00008f0eff */
.L_x_19009:
[----:B------:R-:W-:Y:S02]  /*0c80*/  IMAD.MOV.U32 R12, RZ, RZ, R20 ;  /* 0x000000ffff0c7224 */ /* 0x000fe400078e0014 */
[----:B------:R-:W-:-:S05]  /*0c90*/  IMAD.MOV.U32 R13, RZ, RZ, R23 ;  /* 0x000000ffff0d7224 */ /* 0x000fca00078e0017 */
[----:B0-----:R-:W2:Y:S02]  /*0ca0*/  LDG.E.CONSTANT R15, desc[UR12][R12.64] ;  /* 0x0000000c0c0f7981 */ /* 0x001ea4000c1e9900 */
        /* <DEDUP_REMOVED lines=8> */
[----:B------:R-:W5:Y:S01]  /*0d30*/  LDG.E.CONSTANT R12, desc[UR12][R14.64+0x500] ;  /* 0x0005000c0e0c7981 */ /* 0x000f62000c1e9900 */
[C---:B--2---:R-:W-:Y:S01]  /*0d40*/  IMAD.U32 R51, R52.reuse, 0x10000, RZ ;  /* 0x0001000034337824 */ /* 0x044fe200078e00ff */
[----:B------:R-:W-:-:S03]  /*0d50*/  PRMT R52, R52, 0x7632, R52 ;  /* 0x0000763234347816 */ /* 0x000fc60000000034 */
[----:B------:R-:W-:Y:S01]  /*0d60*/  FMUL.FTZ R53, R6, R51 ;  /* 0x0000003306357220 */ /* 0x000fe20000410000 */
[C---:B---3--:R-:W-:Y:S01]  /*0d70*/  IMAD.U32 R51, R43.reuse, 0x10000, RZ ;  /* 0x000100002b337824 */ /* 0x048fe200078e00ff */
[----:B------:R-:W-:Y:S02]  /*0d80*/  PRMT R43, R43, 0x7632, R43 ;  /* 0x000076322b2b7816 */ /* 0x000fe4000000002b */
[----:B------:R-:W-:Y:S01]  /*0d90*/  SHF.L.U32 R13, R52, 0x10, RZ ;  /* 0x00000010340d7819 */ /* 0x000fe200000006ff */
[----:B------:R-:W-:Y:S02]  /*0da0*/  FFMA.FTZ R51, R4, R51, R53 ;  /* 0x0000003304337223 */ /* 0x000fe40000010035 */
[----:B------:R-:W-:Y:S02]  /*0db0*/  IMAD.U32 R43, R43, 0x10000, RZ ;  /* 0x000100002b2b7824 */ /* 0x000fe400078e00ff */
[----:B------:R-:W-:-:S04]  /*0dc0*/  FMUL.FTZ R13, R32, R13 ;  /* 0x0000000d200d7220 */ /* 0x000fc80000410000 */
[----:B------:R-:W-:Y:S02]  /*0dd0*/  FFMA.FTZ R53, R26, R43, R13 ;  /* 0x0000002b1a357223 */ /* 0x000fe4000001000d */
[----:B------:R-:W2:Y:S04]  /*0de0*/  LDG.E.CONSTANT R43, desc[UR12][R14.64+0x300] ;  /* 0x0003000c0e2b7981 */ /* 0x000ea8000c1e9900 */
[----:B------:R-:W3:Y:S01]  /*0df0*/  LDG.E.CONSTANT R13, desc[UR12][R14.64+0x400] ;  /* 0x0004000c0e0d7981 */ /* 0x000ee2000c1e9900 */
[C---:B----4-:R-:W-:Y:S01]  /*0e00*/  IMAD.U32 R52, R50.reuse, 0x10000, RZ ;  /* 0x0001000032347824 */ /* 0x050fe200078e00ff */
[----:B------:R-:W-:-:S03]  /*0e10*/  PRMT R50, R50, 0x7632, R50 ;  /* 0x0000763232327816 */ /* 0x000fc60000000032 */
[----:B------:R-:W-:Y:S01]  /*0e20*/  FFMA.FTZ R51, R22, R52, R51 ;  /* 0x0000003416337223 */ /* 0x000fe20000010033 */
[----:B------:R-:W-:-:S05]  /*0e30*/  SHF.L.U32 R50, R50, 0x10, RZ ;  /* 0x0000001032327819 */ /* 0x000fca00000006ff */
[----:B------:R-:W-:Y:S01]  /*0e40*/  FFMA.FTZ R50, R36, R50, R53 ;  /* 0x0000003224327223 */ /* 0x000fe20000010035 */
[C---:B--2---:R-:W-:Y:S01]  /*0e50*/  IMAD.U32 R52, R43.reuse, 0x10000, RZ ;  /* 0x000100002b347824 */ /* 0x044fe200078e00ff */
[----:B------:R-:W-:-:S05]  /*0e60*/  PRMT R43, R43, 0x7632, R43 ;  /* 0x000076322b2b7816 */ /* 0x000fca000000002b */
[----:B------:R-:W-:Y:S02]  /*0e70*/  IMAD.U32 R43, R43, 0x10000, RZ ;  /* 0x000100002b2b7824 */ /* 0x000fe400078e00ff */
[----:B------:R-:W-:Y:S02]  /*0e80*/  FFMA.FTZ R52, R10, R52, R51 ;  /* 0x000000340a347223 */ /* 0x000fe40000010033 */
[----:B------:R-:W-:Y:S01]  /*0e90*/  FFMA.FTZ R50, R45, R43, R50 ;  /* 0x0000002b2d327223 */ /* 0x000fe20000010032 */
[C---:B---3--:R-:W-:Y:S02]  /*0ea0*/  SHF.L.U32 R43, R13.reuse, 0x10, RZ ;  /* 0x000000100d2b7819 */ /* 0x048fe400000006ff */
[----:B------:R-:W-:-:S03]  /*0eb0*/  PRMT R13, R13, 0x7632, R13 ;  /* 0x000076320d0d7816 */ /* 0x000fc6000000000d */
[----:B------:R-:W-:Y:S02]  /*0ec0*/  FFMA.FTZ R52, R27, R43, R52 ;  /* 0x0000002b1b347223 */ /* 0x000fe40000010034 */
[----:B------:R-:W2:Y:S01]  /*0ed0*/  LDG.E.CONSTANT R43, desc[UR12][R14.64+0x600] ;  /* 0x0006000c0e2b7981 */ /* 0x000ea2000c1e9900 */
[----:B------:R-:W-:-:S04]  /*0ee0*/  IMAD.U32 R13, R13, 0x10000, RZ ;  /* 0x000100000d0d7824 */ /* 0x000fc800078e00ff */
[----:B------:R-:W-:Y:S02]  /*0ef0*/  FFMA.FTZ R13, R39, R13, R50 ;  /* 0x0000000d270d7223 */ /* 0x000fe40000010032 */
[----:B------:R-:W3:Y:S01]  /*0f00*/  LDG.E.CONSTANT R50, desc[UR12][R14.64+0x700] ;  /* 0x0007000c0e327981 */ /* 0x000ee2000c1e9900 */
[C---:B-----5:R-:W-:Y:S01]  /*0f10*/  IMAD.U32 R51, R12.reuse, 0x10000, RZ ;  /* 0x000100000c337824 */ /* 0x060fe200078e00ff */
[----:B------:R-:W-:-:S04]  /*0f20*/  PRMT R12, R12, 0x7632, R12 ;  /* 0x000076320c0c7816 */ /* 0x000fc8000000000c */
[----:B------:R-:W-:-:S05]  /*0f30*/  SHF.L.U32 R12, R12, 0x10, RZ ;  /* 0x000000100c0c7819 */ /* 0x000fca00000006ff */
[----:B------:R-:W-:Y:S02]  /*0f40*/  FFMA.FTZ R53, R48, R12, R13 ;  /* 0x0000000c30357223 */ /* 0x000fe4000001000d */
[----:B------:R-:W4:Y:S04]  /*0f50*/  LDG.E.CONSTANT R12, desc[UR12][R14.64+0x104] ;  /* 0x0001040c0e0c7981 */ /* 0x000f28000c1e9900 */
[----:B------:R-:W5:Y:S01]  /*0f60*/  LDG.E.CONSTANT R13, desc[UR12][R14.64+0x4] ;  /* 0x0000040c0e0d7981 */ /* 0x000f62000c1e9900 */
[----:B------:R-:W-:Y:S01]  /*0f70*/  FFMA.FTZ R51, R33, R51, R52 ;  /* 0x0000003321337223 */ /* 0x000fe20000010034 */
[C---:B--2---:R-:W-:Y:S01]  /*0f80*/  IMAD.U32 R52, R43.reuse, 0x10000, RZ ;  /* 0x000100002b347824 */ /* 0x044fe200078e00ff */
[----:B------:R-:W-:-:S05]  /*0f90*/  PRMT R43, R43, 0x7632, R43 ;  /* 0x000076322b2b7816 */ /* 0x000fca000000002b */
[----:B------:R-:W-:Y:S02]  /*0fa0*/  IMAD.U32 R43, R43, 0x10000, RZ ;  /* 0x000100002b2b7824 */ /* 0x000fe400078e00ff */
[----:B------:R-:W-:Y:S02]  /*0fb0*/  FFMA.FTZ R51, R16, R52, R51 ;  /* 0x0000003410337223 */ /* 0x000fe40000010033 */
[----:B------:R-:W-:Y:S01]  /*0fc0*/  FFMA.FTZ R52, R46, R43, R53 ;  /* 0x0000002b2e347223 */ /* 0x000fe20000010035 */
[C---:B---3--:R-:W-:Y:S02]  /*0fd0*/  SHF.L.U32 R43, R50.reuse, 0x10, RZ ;  /* 0x00000010322b7819 */ /* 0x048fe400000006ff */
[----:B------:R-:W-:-:S05]  /*0fe0*/  PRMT R50, R50, 0x7632, R50 ;  /* 0x0000763232327816 */ /* 0x000fca0000000032 */
[----:B------:R-:W-:Y:S02]  /*0ff0*/  IMAD.U32 R50, R50, 0x10000, RZ ;  /* 0x0001000032327824 */ /* 0x000fe400078e00ff */
[----:B------:R-:W-:Y:S02]  /*1000*/  FFMA.FTZ R43, R18, R43, R51 ;  /* 0x0000002b122b7223 */ /* 0x000fe40000010033 */
[----:B------:R-:W-:-:S04]  /*1010*/  FFMA.FTZ R50, R41, R50, R52 ;  /* 0x0000003229327223 */ /* 0x000fc80000010034 */
[----:B------:R-:W-:Y:S01]  /*1020*/  FADD.FTZ R43, R43, R50 ;  /* 0x000000322b2b7221 */ /* 0x000fe20000010000 */
[----:B----4-:R-:W-:-:S04]  /*1030*/  IMAD.U32 R50, R12, 0x10000, RZ ;  /* 0x000100000c327824 */ /* 0x010fc800078e00ff */
[----:B------:R-:W-:Y:S01]  /*1040*/  FMUL.FTZ R52, R7, R50 ;  /* 0x0000003207347220 */ /* 0x000fe20000410000 */
[C---:B-----5:R-:W-:Y:S02]  /*1050*/  SHF.L.U32 R50, R13.reuse, 0x10, RZ ;  /* 0x000000100d327819 */ /* 0x060fe400000006ff */
[----:B------:R-:W-:Y:S02]  /*1060*/  PRMT R12, R12, 0x7632, R12 ;  /* 0x000076320c0c7816 */ /* 0x000fe4000000000c */
[----:B------:R-:W-:Y:S01]  /*1070*/  PRMT R13, R13, 0x7632, R13 ;  /* 0x000076320d0d7816 */ /* 0x000fe2000000000d */
[----:B------:R-:W-:Y:S02]  /*1080*/  FFMA.FTZ R51, R5, R50, R52 ;  /* 0x0000003205337223 */ /* 0x000fe40000010034 */
[----:B------:R-:W2:Y:S01]  /*1090*/  LDG.E.CONSTANT R50, desc[UR12][R14.64+0x204] ;  /* 0x0002040c0e327981 */ /* 0x000ea2000c1e9900 */
[----:B------:R-:W-:Y:S02]  /*10a0*/  IMAD.U32 R53, R12, 0x10000, RZ ;  /* 0x000100000c357824 */ /* 0x000fe400078e00ff */
[----:B------:R-:W-:-:S02]  /*10b0*/  IMAD.U32 R12, R13, 0x10000, RZ ;  /* 0x000100000d0c7824 */ /* 0x000fc400078e00ff */
[----:B------:R-:W-:-:S04]  /*10c0*/  FMUL.FTZ R52, R34, R53 ;  /* 0x0000003522347220 */ /* 0x000fc80000410000 */
[----:B------:R-:W-:Y:S02]  /*10d0*/  FFMA.FTZ R13, R29, R12, R52 ;  /* 0x0000000c1d0d7223 */ /* 0x000fe40000010034 */
[----:B------:R-:W3:Y:S01]  /*10e0*/  LDG.E.CONSTANT R12, desc[UR12][R14.64+0x304] ;  /* 0x0003040c0e0c7981 */ /* 0x000ee2000c1e9900 */
[C---:B--2---:R-:W-:Y:S02]  /*10f0*/  SHF.L.U32 R52, R50.reuse, 0x10, RZ ;  /* 0x0000001032347819 */ /* 0x044fe400000006ff */
[----:B------:R-:W-:-:S05]  /*1100*/  PRMT R50, R50, 0x7632, R50 ;  /* 0x0000763232327816 */ /* 0x000fca0000000032 */
[----:B------:R-:W-:Y:S02]  /*1110*/  IMAD.U32 R50, R50, 0x10000, RZ ;  /* 0x0001000032327824 */ /* 0x000fe400078e00ff */
[----:B------:R-:W-:Y:S02]  /*1120*/  FFMA.FTZ R52, R24, R52, R51 ;  /* 0x0000003418347223 */ /* 0x000fe40000010033 */
[----:B------:R-:W-:Y:S01]  /*1130*/  FFMA.FTZ R50, R44, R50, R13 ;  /* 0x000000322c327223 */ /* 0x000fe2000001000d */
[----:B---3--:R-:W-:-:S04]  /*1140*/  IMAD.U32 R13, R12, 0x10000, RZ ;  /* 0x000100000c0d7824 */ /* 0x008fc800078e00ff */
        /* <DEDUP_REMOVED lines=19> */
[----:B--2---:R-:W-:-:S04]  /*1280*/  PRMT R51, R50, 0x7632, R51 ;  /* 0x0000763232337816 */ /* 0x004fc80000000033 */
[----:B------:R-:W-:Y:S01]  /*1290*/  SHF.L.U32 R51, R51, 0x10, RZ ;  /* 0x0000001033337819 */ /* 0x000fe200000006ff */
[----:B------:R-:W-:-:S04]  /*12a0*/  IMAD.U32 R50, R50, 0x10000, RZ ;  /* 0x0001000032327824 */ /* 0x000fc800078e00ff */
[----:B------:R-:W-:Y:S01]  /*12b0*/  FFMA.FTZ R51, R49, R51, R12 ;  /* 0x0000003331337223 */ /* 0x000fe2000001000c */
[C---:B---3--:R-:W-:Y:S01]  /*12c0*/  IMAD.U32 R12, R13.reuse, 0x10000, RZ ;  /* 0x000100000d0c7824 */ /* 0x048fe200078e00ff */
[----:B------:R-:W-:Y:S01]  /*12d0*/  PRMT R13, R13, 0x7632, R13 ;  /* 0x000076320d0d7816 */ /* 0x000fe2000000000d */
[----:B------:R-:W-:-:S04]  /*12e0*/  FFMA.FTZ R50, R17, R50, R52 ;  /* 0x0000003211327223 */ /* 0x000fc80000010034 */
[----:B------:R-:W-:Y:S01]  /*12f0*/  FFMA.FTZ R12, R19, R12, R50 ;  /* 0x0000000c130c7223 */ /* 0x000fe20000010032 */
[----:B------:R-:W-:-:S03]  /*1300*/  IMAD.U32 R13, R13, 0x10000, RZ ;  /* 0x000100000d0d7824 */ /* 0x000fc600078e00ff */
[----:B------:R-:W-:Y:S01]  /*1310*/  FADD.FTZ R12, R12, R43 ;  /* 0x0000002b0c0c7221 */ /* 0x000fe20000010000 */
[----:B------:R-:W-:-:S04]  /*1320*/  FFMA.FTZ R13, R42, R13, R51 ;  /* 0x0000000d2a0d7223 */ /* 0x000fc80000010033 */
[----:B------:R-:W-:Y:S01]  /*1330*/  FADD.FTZ R15, R13, R12 ;  /* 0x0000000c0d0f7221 */ /* 0x000fe20000010000 */
[----:B------:R-:W-:Y:S06]  /*1340*/  BRA.DIV UR5, `(.L_x_19008) ;  /* 0x0000003605a07947 */ /* 0x000fec000b800000 */
[----:B------:R0:W1:Y:S02]  /*1350*/  SHFL.BFLY PT, R43, R15, 0x1, 0x1f ;  /* 0x0c201f000f2b7f89 */ /* 0x00006400000e0000 */
.L_x_19048:
[C---:B------:R-:W-:Y:S01]  /*1360*/  IADD3 R12, PT, PT, R30.reuse, 0x1, RZ ;  /* 0x000000011e0c7810 */ /* 0x040fe20007ffe0ff */
[----:B-1----:R-:W-:Y:S01]  /*1370*/  FADD.FTZ R43, R15, R43 ;  /* 0x0000002b0f2b7221 */ /* 0x002fe20000010000 */
[----:B------:R-:W-:Y:S01]  /*1380*/  ISETP.NE.AND P2, PT, R3, RZ, PT ;  /* 0x000000ff0300720c */ /* 0x000fe20003f45270 */
[----:B------:R-:W-:Y:S01]  /*1390*/  VIADD R21, R21, 0x4 ;  /* 0x0000000415157836 */ /* 0x000fe20000000000 */
[----:B------:R-:W-:Y:S02]  /*13a0*/  I2FP.F32.S32 R13, R12 ;  /* 0x0000000c000d7245 */ /* 0x000fe40000201400 */
[----:B------:R-:W-:-:S03]  /*13b0*/  IADD3 R30, PT, PT, R30, 0x40, RZ ;  /* 0x000000401e1e7810 */ /* 0x000fc60007ffe0ff */
[----:B------:R-:W-:-:S05]  /*13c0*/  FMUL.FTZ R13, R13, R0 ;  /* 0x000000000d0d7220 */ /* 0x000fca0000410000 */
[----:B------:R-:W-:Y:S01]  /*13d0*/  FSEL R12, R13, RZ, P0 ;  /* 0x000000ff0d0c7208 */ /* 0x000fe20000000000 */
[C---:B------:R-:W-:Y:S02]  /*13e0*/  @!P2 VIADD R13, R28.reuse, 0xffffffff ;  /* 0xffffffff1c0da836 */ /* 0x040fe40000000000 */
[----:B------:R-:W-:Y:S02]  /*13f0*/  VIADD R28, R28, 0x40 ;  /* 0x000000401c1c7836 */ /* 0x000fe40000000000 */
[----:B------:R-:W-:Y:S01]  /*1400*/  FFMA.FTZ R43, R43, UR23, R12 ;  /* 0x000000172b2b7c23 */ /* 0x000fe2000801000c */
[C---:B------:R-:W-:Y:S02]  /*1410*/  @!P2 ISETP.GE.AND P1, PT, R13.reuse, UR16, PT ;  /* 0x000000100d00ac0c */ /* 0x040fe4000bf26270 */
[----:B------:R-:W-:Y:S02]  /*1420*/  ISETP.GE.OR P3, PT, R13, UR16, P2 ;  /* 0x000000100d007c0c */ /* 0x000fe40009766670 */
[----:B------:R-:W-:-:S02]  /*1430*/  @!P2 FSEL R12, R43, RZ, !P1 ;  /* 0x000000ff2b0ca208 */ /* 0x000fc40004800000 */
[----:B------:R-:W-:-:S03]  /*1440*/  IADD3 R20, P1, PT, R20, 0x10, RZ ;  /* 0x0000001014147810 */ /* 0x000fc60007f3e0ff */
[----:B------:R1:W-:Y:S01]  /*1450*/  @!P2 STS [R25], R12 ;  /* 0x0000000c1900a388 */ /* 0x0003e20000000800 */
[----:B------:R-:W-:Y:S01]  /*1460*/  ISETP.GE.U32.AND P2, PT, R21, UR8, PT ;  /* 0x0000000815007c0c */ /* 0x000fe2000bf46070 */
[----:B------:R-:W-:-:S04]  /*1470*/  IMAD.X R23, RZ, RZ, R23, P1 ;  /* 0x000000ffff177224 */ /* 0x000fc800008e0617 */
[----:B------:R-:W-:Y:S02]  /*1480*/  @!P3 FMNMX.FTZ R38, R38, R43, !PT ;  /* 0x0000002b2626b209 */ /* 0x000fe40007810000 */
[----:B-1----:R-:W-:-:S06]  /*1490*/  IADD3 R25, PT, PT, R25, 0x100, RZ ;  /* 0x0000010019197810 */ /* 0x002fcc0007ffe0ff */
[----:B------:R-:W-:Y:S05]  /*14a0*/  @!P2 BRA `(.L_x_19009) ;  /* 0xfffffff400f4a947 */ /* 0x000fea000383ffff */
.L_x_19007:
[----:B------:R-:W-:Y:S05]  /*14b0*/  BSYNC B0 ;  /* 0x0000000000007941 */ /* 0x000fea0003800000 */
.L_x_19006:
[----:B------:R-:W1:Y:S01]  /*14c0*/  S2R R16, SR_TID.X ;  /* 0x0000000000107919 */ /* 0x000e620000002100 */
[----:B------:R-:W-:Y:S02]  /*14d0*/  UIMAD UR5, UR15, -0x20, UR8 ;  /* 0xffffffe00f0578a4 */ /* 0x000fe4000f8e0208 */
[----:B------:R-:W-:Y:S01]  /*14e0*/  IMAD.U32 R5, RZ, RZ, UR15 ;  /* 0x0000000fff057e24 */ /* 0x000fe2000f8e00ff */
[----:B------:R-:W-:Y:S01]  /*14f0*/  MOV R6, 0x400 ;  /* 0x0000040000067802 */ /* 0x000fe20000000f00 */
[----:B------:R-:W2:Y:S02]  /*1500*/  S2R R4, SR_CgaCtaId ;  /* 0x0000000000047919 */ /* 0x000ea40000008800 */
[----:B------:R-:W-:Y:S01]  /*1510*/  IMAD.SHL.U32 R5, R5, 0x200, RZ ;  /* 0x0000020005057824 */ /* 0x000fe200078e00ff */
[----:B------:R-:W-:Y:S01]  /*1520*/  MOV R8, UR5 ;  /* 0x0000000500087c02 */ /* 0x000fe20008000f00 */
[----:B------:R-:W-:-:S04]  /*1530*/  UMOV UR5, 0xffffffff ;  /* 0xffffffff00057882 */ /* 0x000fc80000000000 */
[----:B------:R-:W-:-:S05]  /*1540*/  IMAD R8, R8, 0x10, R5 ;  /* 0x0000001008087824 */ /* 0x000fca00078e0205 */
[----:B------:R-:W-:Y:S02]  /*1550*/  VIMNMX R8, PT, PT, R8, UR16, PT ;  /* 0x0000001008087c48 */ /* 0x000fe4000bfe0100 */
[----:B-1---5:R-:W-:Y:S01]  /*1560*/  SHF.R.U32.HI R0, RZ, 0x5, R16 ;  /* 0x00000005ff007819 */ /* 0x022fe20000011610 */
        /* <DEDUP_REMOVED lines=8> */
.L_x_19054:
[----:B------:R-:W-:Y:S01]  /*15f0*/  VIADD R7, R6, 0x80 ;  /* 0x0000008006077836 */ /* 0x000fe20000000000 */
[----:B------:R-:W-:Y:S01]  /*1600*/  LOP3.LUT P0, R17, R16, 0x1f, RZ, 0xc0, !PT ;  /* 0x0000001f10117812 */ /* 0x000fe2000780c0ff */
[----:B------:R-:W-:Y:S05]  /*1610*/  WARPSYNC.ALL ;  /* 0x0000000000007948 */ /* 0x000fea0003800000 */
[----:B--2---:R-:W-:Y:S02]  /*1620*/  LEA R7, R4, R7, 0x18 ;  /* 0x0000000704077211 */ /* 0x004fe400078ec0ff */
[----:B-1----:R-:W-:Y:S02]  /*1630*/  FMNMX.FTZ R10, R9, R43, !PT ;  /* 0x0000002b090a7209 */ /* 0x002fe40007810000 */
[----:B0-----:R-:W-:-:S05]  /*1640*/  LEA R9, R0, R7, 0x2 ;  /* 0x0000000700097211 */ /* 0x001fca00078e10ff */
[----:B------:R0:W-:Y:S01]  /*1650*/  @!P0 STS [R9], R10 ;  /* 0x0000000a09008388 */ /* 0x0001e20000000800 */
[----:B------:R-:W-:Y:S01]  /*1660*/  BAR.SYNC.DEFER_BLOCKING 0x0 ;  /* 0x0000000000007b1d */ /* 0x000fe20000010000 */
[----:B------:R-:W-:Y:S01]  /*1670*/  ISETP.GT.U32.AND P1, PT, R17, 0x3, PT ;  /* 0x000000031100780c */ /* 0x000fe20003f24070 */
[----:B------:R-:W-:Y:S01]  /*1680*/  IMAD.MOV.U32 R13, RZ, RZ, -0x800001 ;  /* 0xff7fffffff0d7424 */ /* 0x000fe200078e00ff */
[----:B------:R-:W-:Y:S01]  /*1690*/  IADD3 R11, PT, PT, -R5, R8, RZ ;  /* 0x00000008050b7210 */ /* 0x000fe20007ffe1ff */
[----:B0-----:R-:W-:Y:S02]  /*16a0*/  IMAD R10, R17, 0x4, R7 ;  /* 0x00000004110a7824 */ /* 0x001fe400078e0207 */
        /* <DEDUP_REMOVED lines=28> */
.L_x_19015:
        /* <DEDUP_REMOVED lines=11> */
.L_x_19014:
[----:B------:R-:W-:Y:S05]  /*1920*/  BSYNC.RECONVERGENT B1 ;  /* 0x0000000000017941 */ /* 0x000fea0003800200 */
.L_x_19013:
        /* <DEDUP_REMOVED lines=12> */
.L_x_19018:
        /* <DEDUP_REMOVED lines=100> */
.L_x_19017:
[----:B------:R-:W-:Y:S05]  /*2030*/  BSYNC.RECONVERGENT B1 ;  /* 0x0000000000017941 */ /* 0x000fea0003800200 */
.L_x_19016:
        /* <DEDUP_REMOVED lines=55> */
.L_x_19020:
[----:B------:R-:W-:Y:S05]  /*23b0*/  BSYNC.RECONVERGENT B1 ;  /* 0x0000000000017941 */ /* 0x000fea0003800200 */
.L_x_19019:
        /* <DEDUP_REMOVED lines=26> */
.L_x_19012:
[----:B------:R-:W-:Y:S05]  /*2560*/  BSYNC.RECONVERGENT B0 ;  /* 0x0000000000007941 */ /* 0x000fea0003800200 */
.L_x_19011:
        /* <DEDUP_REMOVED lines=41> */
.L_x_19025:
[----:B------:R-:W1:Y:S01]  /*2800*/  LDS R9, [R13] ;  /* 0x000000000d097984 */ /* 0x000e620000000800 */
[----:B------:R-:W-:-:S05]  /*2810*/  VIADD R14, R14, 0x1 ;  /* 0x000000010e0e7836 */ /* 0x000fca0000000000 */
[----:B------:R-:W-:Y:S01]  /*2820*/  ISETP.NE.AND P0, PT, R14, RZ, PT ;  /* 0x000000ff0e00720c */ /* 0x000fe20003f05270 */
[----:B-1----:R-:W-:-:S05]  /*2830*/  FMUL.FTZ R18, R9, R8 ;  /* 0x0000000809127220 */ /* 0x002fca0000410000 */
[----:B------:R1:W-:Y:S02]  /*2840*/  STS [R13], R18 ;  /* 0x000000120d007388 */ /* 0x0003e40000000800 */
[----:B-1----:R-:W-:-:S05]  /*2850*/  IADD3 R13, PT, PT, R13, 0x200, RZ ;  /* 0x000002000d0d7810 */ /* 0x002fca0007ffe0ff */
[----:B------:R-:W-:Y:S05]  /*2860*/  @P0 BRA `(.L_x_19025) ;  /* 0xfffffffc00e40947 */ /* 0x000fea000383ffff */
.L_x_19024:
[----:B------:R-:W-:Y:S05]  /*2870*/  BSYNC.RECONVERGENT B1 ;  /* 0x0000000000017941 */ /* 0x000fea0003800200 */
.L_x_19023:
        /* <DEDUP_REMOVED lines=12> */
.L_x_19028:
        /* <DEDUP_REMOVED lines=52> */
.L_x_19027:
[----:B------:R-:W-:Y:S05]  /*2c80*/  BSYNC.RECONVERGENT B1 ;  /* 0x0000000000017941 */ /* 0x000fea0003800200 */
.L_x_19026:
        /* <DEDUP_REMOVED lines=31> */
.L_x_19030:
[----:B------:R-:W-:Y:S05]  /*2e80*/  BSYNC.RECONVERGENT B1 ;  /* 0x0000000000017941 */ /* 0x000fea0003800200 */
.L_x_19029:
        /* <DEDUP_REMOVED lines=14> */
.L_x_19022:
[----:B------:R-:W-:Y:S05]  /*2f70*/  BSYNC.RECONVERGENT B0 ;  /* 0x0000000000007941 */ /* 0x000fea0003800200 */
.L_x_19021:
[----:B------:R-:W-:Y:S01]  /*2f80*/  BAR.SYNC.DEFER_BLOCKING 0x0 ;  /* 0x0000000000007b1d */ /* 0x000fe20000010000 */
[----:B------:R-:W-:Y:S01]  /*2f90*/  ISETP.NE.AND P0, PT, R16, RZ, PT ;  /* 0x000000ff1000720c */ /* 0x000fe20003f05270 */
[----:B------:R-:W-:-:S04]  /*2fa0*/  IMAD.U32 R27, RZ, RZ, UR15 ;  /* 0x0000000fff1b7e24 */ /* 0x000fc8000f8e00ff */
[----:B------:R-:W3:Y:S01]  /*2fb0*/  LDCU UR22, c[0x0][0x3dc] ;  /* 0x00007b80ff1677ac */ /* 0x000ee20008000800 */
[----:B------:R-:W-:Y:S01]  /*2fc0*/  LEA R27, R27, R0, 0x5 ;  /* 0x000000001b1b7211 */ /* 0x000fe200078e28ff */
[----:B------:R-:W-:Y:S01]  /*2fd0*/  BSSY.RECONVERGENT B0, `(.L_x_19031) ;  /* 0x0000015000007945 */ /* 0x000fe20003800200 */
[----:B------:R-:W4:Y:S02]  /*2fe0*/  LDCU.64 UR20, c[0x0][0x3a8] ;  /* 0x00007500ff1477ac */ /* 0x000f240008000a00 */
[----:B------:R-:W-:-:S03]  /*2ff0*/  ISETP.GE.U32.AND P1, PT, R27, UR8, PT ;  /* 0x000000081b007c0c */ /* 0x000fc6000bf26070 */
[----:B------:R-:W-:Y:S10]  /*3000*/  @P0 BRA `(.L_x_19032) ;  /* 0x0000000000440947 */ /* 0x000ff40003800000 */
        /* <DEDUP_REMOVED lines=10> */
[----:B-12---:R-:W-:Y:S01]  /*30b0*/  IMAD.U32 R8, RZ, RZ, UR6 ;  /* 0x00000006ff087e24 */ /* 0x006fe2000f8e00ff */
[----:B------:R-:W-:-:S02]  /*30c0*/  UIADD3.X UR5, UPT, UPT, UR10, UR5, URZ, UP1, !UPT ;  /* 0x000000050a057290 */ /* 0x000fc40008ffe4ff */
[----:B------:R-:W-:Y:S02]  /*30d0*/  IMAD.U32 R10, RZ, RZ, UR4 ;  /* 0x00000004ff0a7e24 */ /* 0x000fe4000f8e00ff */
[----:B------:R-:W-:Y:S02]  /*30e0*/  MOV R9, UR7 ;  /* 0x0000000700097c02 */ /* 0x000fe40008000f00 */
[----:B------:R-:W-:-:S03]  /*30f0*/  IMAD.U32 R11, RZ, RZ, UR5 ;  /* 0x00000005ff0b7e24 */ /* 0x000fc6000f8e00ff */
[----:B0-----:R0:W-:Y:S04]  /*3100*/  STG.E desc[UR12][R8.64], R7 ;  /* 0x0000000708007986 */ /* 0x0011e8000c10190c */
[----:B------:R0:W-:Y:S02]  /*3110*/  STG.E desc[UR12][R10.64], R12 ;  /* 0x0000000c0a007986 */ /* 0x0001e4000c10190c */
.L_x_19032:
[----:B---34-:R-:W-:Y:S05]  /*3120*/  BSYNC.RECONVERGENT B0 ;  /* 0x0000000000007941 */ /* 0x018fea0003800200 */
.L_x_19031:
[----:B------:R-:W-:Y:S01]  /*3130*/  BSSY.RECONVERGENT B0, `(.L_x_19033) ;  /* 0x0000135000007945 */ /* 0x000fe20003800200 */
[----:B------:R-:W-:Y:S02]  /*3140*/  CS2R R20, SRZ ;  /* 0x0000000000147805 */ /* 0x000fe4000001ff00 */
[----:B--2---:R-:W-:Y:S01]  /*3150*/  CS2R R18, SRZ ;  /* 0x0000000000127805 */ /* 0x004fe2000001ff00 */
[----:B------:R-:W-:Y:S06]  /*3160*/  @P1 BRA `(.L_x_19034) ;  /* 0x0000001000c41947 */ /* 0x000fec0003800000 */
[----:B------:R-:W2:Y:S01]  /*3170*/  LDCU UR4, c[0x0][0x3c8] ;  /* 0x00007900ff0477ac */ /* 0x000ea20008000800 */
[----:B0-----:R-:W-:Y:S01]  /*3180*/  IADD3 R9, PT, PT, R6, 0xa0, RZ ;  /* 0x000000a006097810 */ /* 0x001fe20007ffe0ff */
[----:B-1----:R-:W-:Y:S01]  /*3190*/  IMAD.SHL.U32 R8, R16, 0x20, RZ ;  /* 0x0000002010087824 */ /* 0x002fe200078e00ff */
[C---:B------:R-:W-:Y:S01]  /*31a0*/  IADD3 R26, PT, PT, R27.reuse, 0x1, RZ ;  /* 0x000000011b1a7810 */ /* 0x040fe20007ffe0ff */
[----:B------:R-:W0:Y:S01]  /*31b0*/  LDCU UR5, c[0x0][0x3e0] ;  /* 0x00007c00ff0577ac */ /* 0x000e220008000800 */
[----:B------:R-:W-:Y:S01]  /*31c0*/  IMAD.WIDE.U32 R6, R27, 0x4, RZ ;  /* 0x000000041b067825 */ /* 0x000fe200078e00ff */
[----:B------:R-:W-:Y:S02]  /*31d0*/  LEA R24, R4, R9, 0x18 ;  /* 0x0000000904187211 */ /* 0x000fe400078ec0ff */
[----:B------:R-:W-:Y:S01]  /*31e0*/  CS2R R20, SRZ ;  /* 0x0000000000147805 */ /* 0x000fe2000001ff00 */
[----:B------:R-:W1:Y:S01]  /*31f0*/  LDCU.64 UR6, c[0x0][0x3b8] ;  /* 0x00007700ff0677ac */ /* 0x000e620008000a00 */
[----:B------:R-:W-:Y:S01]  /*3200*/  LOP3.LUT R9, R8, 0x20, RZ, 0xe2, !PT ;  /* 0x0000002008097812 */ /* 0x000fe200078ee2ff */
[----:B------:R-:W-:Y:S01]  /*3210*/  IMAD.SHL.U32 R4, R16, 0x8, RZ ;  /* 0x0000000810047824 */ /* 0x000fe200078e00ff */
[----:B------:R-:W-:-:S02]  /*3220*/  LEA R8, R0, R5, 0x4 ;  /* 0x0000000500087211 */ /* 0x000fc400078e20ff */
[----:B------:R-:W-:Y:S01]  /*3230*/  CS2R R18, SRZ ;  /* 0x0000000000127805 */ /* 0x000fe2000001ff00 */
[----:B------:R-:W-:Y:S01]  /*3240*/  IMAD R9, R0, 0x40, R9 ;  /* 0x0000004000097824 */ /* 0x000fe200078e0209 */
[----:B------:R-:W-:Y:S01]  /*3250*/  LOP3.LUT R23, R4, 0x8, RZ, 0xc0, !PT ;  /* 0x0000000804177812 */ /* 0x000fe200078ec0ff */
[----:B--2---:R-:W-:-:S03]  /*3260*/  UIMAD UR4, UR14, UR4, URZ ;  /* 0x000000040e0472a4 */ /* 0x004fc6000f8e02ff */
[----:B------:R-:W-:Y:S02]  /*3270*/  IADD3 R23, PT, PT, R8, 0x3, R23 ;  /* 0x0000000308177810 */ /* 0x000fe40007ffe017 */
[----:B------:R-:W-:Y:S01]  /*3280*/  IADD3 R24, PT, PT, R9, 0x10, R24 ;  /* 0x0000001009187810 */ /* 0x000fe20007ffe018 */
[----:B0-----:R-:W-:Y:S01]  /*3290*/  IMAD R12, R2, UR5, RZ ;  /* 0x00000005020c7c24 */ /* 0x001fe2000f8e02ff */
[----:B------:R-:W-:Y:S02]  /*32a0*/  LOP3.LUT R2, R4, 0xf8, RZ, 0xc0, !PT ;  /* 0x000000f804027812 */ /* 0x000fe400078ec0ff */
[----:B------:R-:W-:Y:S01]  /*32b0*/  MOV R11, UR4 ;  /* 0x00000004000b7c02 */ /* 0x000fe20008000f00 */
[----:B------:R-:W-:Y:S01]  /*32c0*/  UIADD3 UR4, UPT, UPT, UR16, 0xf, URZ ;  /* 0x0000000f10047890 */ /* 0x000fe2000fffe0ff */
[----:B------:R-:W-:-:S03]  /*32d0*/  SHF.R.S32.HI R13, RZ, 0x1f, R12 ;  /* 0x0000001fff0d7819 */ /* 0x000fc6000001140c */
[----:B------:R-:W-:Y:S01]  /*32e0*/  IMAD.WIDE R6, R11, 0x4, R6 ;  /* 0x000000040b067825 */ /* 0x000fe200078e0206 */
[----:B------:R-:W-:Y:S02]  /*32f0*/  USHF.R.U32.HI UR4, URZ, 0x4, UR4 ;  /* 0x00000004ff047899 */ /* 0x000fe40008011604 */
[----:B-1----:R-:W-:-:S04]  /*3300*/  IADD3 R22, P0, PT, R6, UR6, RZ ;  /* 0x0000000606167c10 */ /* 0x002fc8000ff1e0ff */
[----:B------:R-:W-:Y:S01]  /*3310*/  VIADD R27, R27, -UR4 ;  /* 0x800000041b1b7c36 */ /* 0x000fe20008000000 */
[----:B------:R-:W-:-:S08]  /*3320*/  IADD3.X R25, PT, PT, R7, UR7, RZ, P0, !PT ;  /* 0x0000000707197c10 */ /* 0x000fd000087fe4ff */
.L_x_19043:
[----:B------:R-:W-:Y:S01]  /*3330*/  MOV R6, R22 ;  /* 0x0000001600067202 */ /* 0x000fe20000000f00 */
[----:B------:R-:W-:Y:S01]  /*3340*/  IMAD.MOV.U32 R7, RZ, RZ, R25 ;  /* 0x000000ffff077224 */ /* 0x000fe200078e0019 */
[----:B------:R-:W-:Y:S04]  /*3350*/  LDS.128 R8, [R24] ;  /* 0x0000000018087984 */ /* 0x000fe80000000c00 */
[----:B------:R-:W2:Y:S02]  /*3360*/  LDG.E.CONSTANT R5, desc[UR12][R6.64] ;  /* 0x0000000c06057981 */ /* 0x000ea4000c1e9900 */
        /* <DEDUP_REMOVED lines=26> */
[----:B------:R-:W-:Y:S01]  /*3510*/  F2FP.BF16.F32.PACK_AB R7, R9, R8 ;  /* 0x000000080907723e */ /* 0x000fe200000010ff */
[----:B------:R-:W-:Y:S01]  /*3520*/  IMAD.MOV.U32 R6, RZ, RZ, R4 ;  /* 0x000000ffff067224 */ /* 0x000fe200078e0004 */
[----:B------:R-:W-:Y:S02]  /*3530*/  F2FP.BF16.F32.PACK_AB R8, R11, R10 ;  /* 0x0000000a0b08723e */ /* 0x000fe400000010ff */
[----:B------:R-:W-:-:S03]  /*3540*/  IADD3 R4, PT, PT, R23, -0x3, RZ ;  /* 0xfffffffd17047810 */ /* 0x000fc60007ffe0ff */
[----:B-1----:R-:W-:Y:S05]  /*3550*/  @P0 BRA `(.L_x_19036) ;  /* 0x0000000000780947 */ /* 0x002fea0003800000 */
[C---:B------:R-:W-:Y:S01]  /*3560*/  VIADD R11, R23.reuse, 0x2 ;  /* 0x00000002170b7836 */ /* 0x040fe20000000000 */
[C---:B------:R-:W-:Y:S01]  /*3570*/  IADD3 R10, PT, PT, R23.reuse, 0x1, RZ ;  /* 0x00000001170a7810 */ /* 0x040fe20007ffe0ff */
[C---:B------:R-:W-:Y:S01]  /*3580*/  VIADD R9, R23.reuse, 0xffffffff ;  /* 0xffffffff17097836 */ /* 0x040fe20000000000 */
[----:B------:R-:W-:Y:S02]  /*3590*/  IADD3 R14, PT, PT, R23, 0x3, RZ ;  /* 0x00000003170e7810 */ /* 0x000fe40007ffe0ff */
[----:B------:R-:W-:Y:S01]  /*35a0*/  ISETP.GE.AND P4, PT, R11, UR16, PT ;  /* 0x000000100b007c0c */ /* 0x000fe2000bf86270 */
[----:B------:R-:W-:Y:S01]  /*35b0*/  VIADD R11, R23, 0x4 ;  /* 0x00000004170b7836 */ /* 0x000fe20000000000 */
[----:B------:R-:W-:Y:S02]  /*35c0*/  ISETP.GE.AND P1, PT, R9, UR16, PT ;  /* 0x0000001009007c0c */ /* 0x000fe4000bf26270 */
[----:B------:R-:W-:Y:S02]  /*35d0*/  ISETP.GE.AND P5, PT, R10, UR16, PT ;  /* 0x000000100a007c0c */ /* 0x000fe4000bfa6270 */
[----:B------:R-:W-:-:S02]  /*35e0*/  IADD3 R10, PT, PT, R23, -0x2, RZ ;  /* 0xfffffffe170a7810 */ /* 0x000fc40007ffe0ff */
[----:B------:R-:W-:Y:S02]  /*35f0*/  ISETP.GE.AND P6, PT, R23, UR16, PT ;  /* 0x0000001017007c0c */ /* 0x000fe4000bfc6270 */
[C---:B-----5:R-:W-:Y:S02]  /*3600*/  PRMT R9, R42.reuse, 0x7632, R9 ;  /* 0x000076322a097816 */ /* 0x060fe40000000009 */
[----:B------:R-:W-:Y:S02]  /*3610*/  SEL R42, R42, RZ, !P1 ;  /* 0x000000ff2a2a7207 */ /* 0x000fe40004800000 */
[----:B------:R-:W-:Y:S02]  /*3620*/  ISETP.GE.AND P2, PT, R11, UR16, PT ;  /* 0x000000100b007c0c */ /* 0x000fe4000bf46270 */
        /* <DEDUP_REMOVED lines=17> */
.L_x_19036:
[----:B------:R-:W-:Y:S05]  /*3740*/  BSYNC.RECONVERGENT B1 ;  /* 0x0000000000017941 */ /* 0x000fea0003800200 */
.L_x_19035:
        /* <DEDUP_REMOVED lines=14> */
[--C-:B------:R-:W-:Y:S01]  /*3830*/  FADD.FTZ R14, R9, R10.reuse ;  /* 0x0000000a090e7221 */ /* 0x100fe20000010000 */
        /* <DEDUP_REMOVED lines=11> */
[----:B------:R-:W-:Y:S02]  /*38f0*/  ISETP.GE.AND P6, PT, R23, UR16, PT ;  /* 0x0000001017007c0c */ /* 0x000fe4000bfc6270 */
[----:B------:R-:W-:Y:S01]  /*3900*/  ISETP.GE.AND P4, PT, R41, UR16, PT ;  /* 0x0000001029007c0c */ /* 0x000fe2000bf86270 */
[----:B------:R-:W-:Y:S01]  /*3910*/  VIADD R41, R23, 0x4 ;  /* 0x0000000417297836 */ /* 0x000fe20000000000 */
[----:B------:R-:W-:Y:S02]  /*3920*/  ISETP.GE.AND P1, PT, R15, UR16, PT ;  /* 0x000000100f007c0c */ /* 0x000fe4000bf26270 */
[----:B------:R-:W-:Y:S02]  /*3930*/  ISETP.GE.AND P5, PT, R40, UR16, PT ;  /* 0x0000001028007c0c */ /* 0x000fe4000bfa6270 */
[----:B------:R-:W-:-:S02]  /*3940*/  IADD3 R40, PT, PT, R23, -0x2, RZ ;  /* 0xfffffffe17287810 */ /* 0x000fc40007ffe0ff */
[C---:B------:R-:W-:Y:S02]  /*3950*/  PRMT R15, R38.reuse, 0x7632, R15 ;  /* 0x00007632260f7816 */ /* 0x040fe4000000000f */
[----:B------:R-:W-:Y:S02]  /*3960*/  IADD3 R42, PT, PT, R23, 0x3, RZ ;  /* 0x00000003172a7810 */ /* 0x000fe40007ffe0ff */
[----:B------:R-:W-:Y:S02]  /*3970*/  SEL R38, R38, RZ, !P1 ;  /* 0x000000ff26267207 */ /* 0x000fe40004800000 */
[----:B------:R-:W-:Y:S02]  /*3980*/  ISETP.GE.AND P2, PT, R41, UR16, PT ;  /* 0x0000001029007c0c */ /* 0x000fe4000bf46270 */
[----:B------:R-:W-:Y:S02]  /*3990*/  ISETP.GE.AND P1, PT, R40, UR16, PT ;  /* 0x0000001028007c0c */ /* 0x000fe4000bf26270 */
[----:B------:R-:W-:-:S02]  /*39a0*/  SEL R41, R15, RZ, !P6 ;  /* 0x000000ff0f297207 */ /* 0x000fc40007000000 */
[----:B------:R-:W-:Y:S02]  /*39b0*/  PRMT R40, R37, 0x7632, R40 ;  /* 0x0000763225287816 */ /* 0x000fe40000000028 */
[----:B------:R-:W-:Y:S02]  /*39c0*/  ISETP.GE.AND P3, PT, R42, UR16, PT ;  /* 0x000000102a007c0c */ /* 0x000fe4000bf66270 */
        /* <DEDUP_REMOVED lines=13> */
.L_x_19038:
[----:B------:R-:W-:Y:S05]  /*3aa0*/  BSYNC.RECONVERGENT B1 ;  /* 0x0000000000017941 */ /* 0x000fea0003800200 */
.L_x_19037:
[----:B------:R-:W-:Y:S01]  /*3ab0*/  FADD.FTZ R10, R10, R11 ;  /* 0x0000000b0a0a7221 */ /* 0x000fe20000010000 */
[----:B------:R-:W-:Y:S02]  /*3ac0*/  HFMA2.BF16_V2 R11, R5, R38, -RZ ;  /* 0x00000026050b7231 */ /* 0x000fe400003000ff */
[----:B------:R-:W-:Y:S01]  /*3ad0*/  FADD.FTZ R9, R14, R9 ;  /* 0x000000090e097221 */ /* 0x000fe20000010000 */
[----:B------:R-:W-:Y:S01]  /*3ae0*/  HMUL2.BF16_V2 R39, R6, R39 ;  /* 0x0000002706277232 */ /* 0x000fe20000200000 */
[----:B------:R-:W-:Y:S01]  /*3af0*/  BSSY.RECONVERGENT B1, `(.L_x_19039) ;  /* 0x0000025000017945 */ /* 0x000fe20003800200 */
[----:B------:R-:W-:-:S03]  /*3b00*/  HMUL2.BF16_V2 R14, R7, R37 ;  /* 0x00000025070e7232 */ /* 0x000fc60000200000 */
[----:B------:R-:W-:Y:S02]  /*3b10*/  PRMT R38, R39, 0x7632, R38 ;  /* 0x0000763227267816 */ /* 0x000fe40000000026 */
[C---:B------:R-:W-:Y:S02]  /*3b20*/  PRMT R37, R11.reuse, 0x7610, R37 ;  /* 0x000076100b257816 */ /* 0x040fe40000000025 */
[----:B------:R-:W-:Y:S02]  /*3b30*/  PRMT R15, R11, 0x7632, R15 ;  /* 0x000076320b0f7816 */ /* 0x000fe4000000000f */
[----:B------:R-:W-:Y:S01]  /*3b40*/  PRMT R11, R14, 0x7632, R11 ;  /* 0x000076320e0b7816 */ /* 0x000fe2000000000b */
[----:B------:R-:W-:Y:S06]  /*3b50*/  @P0 BRA `(.L_x_19040) ;  /* 0x0000000000780947 */ /* 0x000fec0003800000 */
[C---:B------:R-:W-:Y:S01]  /*3b60*/  VIADD R42, R23.reuse, 0x2 ;  /* 0x00000002172a7836 */ /* 0x040fe20000000000 */
[C---:B------:R-:W-:Y:S01]  /*3b70*/  IADD3 R41, PT, PT, R23.reuse, 0x1, RZ ;  /* 0x0000000117297810 */ /* 0x040fe20007ffe0ff */
[C---:B------:R-:W-:Y:S01]  /*3b80*/  VIADD R40, R23.reuse, 0xffffffff ;  /* 0xffffffff17287836 */ /* 0x040fe20000000000 */
[C---:B------:R-:W-:Y:S02]  /*3b90*/  IADD3 R43, PT, PT, R23.reuse, 0x3, RZ ;  /* 0x00000003172b7810 */ /* 0x040fe40007ffe0ff */
[----:B------:R-:W-:Y:S01]  /*3ba0*/  ISETP.GE.AND P4, PT, R42, UR16, PT ;  /* 0x000000102a007c0c */ /* 0x000fe2000bf86270 */
[----:B------:R-:W-:Y:S01]  /*3bb0*/  VIADD R42, R23, 0x4 ;  /* 0x00000004172a7836 */ /* 0x000fe20000000000 */
[----:B------:R-:W-:Y:S02]  /*3bc0*/  ISETP.GE.AND P1, PT, R40, UR16, PT ;  /* 0x0000001028007c0c */ /* 0x000fe4000bf26270 */
[----:B------:R-:W-:Y:S02]  /*3bd0*/  ISETP.GE.AND P5, PT, R41, UR16, PT ;  /* 0x0000001029007c0c */ /* 0x000fe4000bfa6270 */
[----:B------:R-:W-:-:S02]  /*3be0*/  ISETP.GE.AND P6, PT, R23, UR16, PT ;  /* 0x0000001017007c0c */ /* 0x000fc4000bfc6270 */
[----:B------:R-:W-:Y:S02]  /*3bf0*/  PRMT R40, R35, 0x7632, R40 ;  /* 0x0000763223287816 */ /* 0x000fe40000000028 */
[----:B------:R-:W-:Y:S02]  /*3c00*/  IADD3 R41, PT, PT, R23, -0x2, RZ ;  /* 0xfffffffe17297810 */ /* 0x000fe40007ffe0ff */
        /* <DEDUP_REMOVED lines=19> */
.L_x_19040:
[----:B------:R-:W-:Y:S05]  /*3d40*/  BSYNC.RECONVERGENT B1 ;  /* 0x0000000000017941 */ /* 0x000fea0003800200 */
.L_x_19039:
[----:B------:R-:W-:Y:S01]  /*3d50*/  SHF.L.U32 R38, R38, 0x10, RZ ;  /* 0x0000001026267819 */ /* 0x000fe200000006ff */
[----:B------:R-:W-:Y:S02]  /*3d60*/  HFMA2.BF16_V2 R36, R6, R36, -RZ ;  /* 0x0000002406247231 */ /* 0x000fe400003000ff */
[----:B------:R-:W-:Y:S01]  /*3d70*/  IMAD.U32 R39, R39, 0x10000, RZ ;  /* 0x0001000027277824 */ /* 0x000fe200078e00ff */
[----:B------:R-:W-:Y:S01]  /*3d80*/  SHF.L.U32 R40, R15, 0x10, RZ ;  /* 0x000000100f287819 */ /* 0x000fe200000006ff */
[----:B------:R-:W-:Y:S01]  /*3d90*/  IMAD.U32 R15, R14, 0x10000, RZ ;  /* 0x000100000e0f7824 */ /* 0x000fe200078e00ff */
[----:B------:R-:W-:Y:S01]  /*3da0*/  SHF.L.U32 R42, R11, 0x10, RZ ;  /* 0x000000100b2a7819 */ /* 0x000fe200000006ff */
[----:B------:R-:W-:Y:S01]  /*3db0*/  FADD.FTZ R14, R39, R38 ;  /* 0x00000026270e7221 */ /* 0x000fe20000010000 */
[----:B------:R-:W-:Y:S02]  /*3dc0*/  HMUL2.BF16_V2 R38, R5, R35 ;  /* 0x0000002305267232 */ /* 0x000fe40000200000 */
[----:B------:R-:W-:-:S02]  /*3dd0*/  IMAD.U32 R37, R37, 0x10000, RZ ;  /* 0x0001000025257824 */ /* 0x000fc400078e00ff */
[C---:B------:R-:W-:Y:S02]  /*3de0*/  HFMA2.BF16_V2 R28, R8.reuse, R28, -RZ ;  /* 0x0000001c081c7231 */ /* 0x040fe400003000ff */
[----:B------:R-:W-:Y:S01]  /*3df0*/  FADD.FTZ R11, R15, R42 ;  /* 0x0000002a0f0b7221 */ /* 0x000fe20000010000 */
[C---:B------:R-:W-:Y:S01]  /*3e00*/  PRMT R15, R36.reuse, 0x7610, R15 ;  /* 0x00007610240f7816 */ /* 0x040fe2000000000f */
[----:B------:R-:W-:Y:S01]  /*3e10*/  FADD.FTZ R37, R37, R40 ;  /* 0x0000002825257221 */ /* 0x000fe20000010000 */
[----:B------:R-:W-:Y:S01]  /*3e20*/  PRMT R35, R36, 0x7632, R35 ;  /* 0x0000763224237816 */ /* 0x000fe20000000023 */
[----:B------:R-:W-:Y:S01]  /*3e30*/  HMUL2.BF16_V2 R34, R7, R34 ;  /* 0x0000002207227232 */ /* 0x000fe20000200000 */
[----:B------:R-:W-:Y:S01]  /*3e40*/  PRMT R36, R38, 0x7610, R36 ;  /* 0x0000761026247816 */ /* 0x000fe20000000024 */
[----:B------:R-:W-:Y:S01]  /*3e50*/  FADD.FTZ R14, R14, R37 ;  /* 0x000000250e0e7221 */ /* 0x000fe20000010000 */
[----:B------:R-:W-:Y:S01]  /*3e60*/  PRMT R38, R38, 0x7632, R38 ;  /* 0x0000763226267816 */ /* 0x000fe20000000026 */
[----:B------:R-:W-:Y:S01]  /*3e70*/  IMAD.U32 R15, R15, 0x10000, RZ ;  /* 0x000100000f0f7824 */ /* 0x000fe200078e00ff */
[----:B------:R-:W-:Y:S01]  /*3e80*/  SHF.L.U32 R40, R35, 0x10, RZ ;  /* 0x0000001023287819 */ /* 0x000fe200000006ff */
[----:B------:R-:W-:Y:S01]  /*3e90*/  IMAD.U32 R36, R36, 0x10000, RZ ;  /* 0x0001000024247824 */ /* 0x000fe200078e00ff */
[----:B------:R-:W-:Y:S01]  /*3ea0*/  SHF.L.U32 R35, R38, 0x10, RZ ;  /* 0x0000001026237819 */ /* 0x000fe200000006ff */
[----:B------:R-:W-:Y:S01]  /*3eb0*/  FADD.FTZ R11, R14, R11 ;  /* 0x0000000b0e0b7221 */ /* 0x000fe20000010000 */
[----:B------:R-:W-:Y:S01]  /*3ec0*/  FADD.FTZ R10, R9, R10 ;  /* 0x0000000a090a7221 */ /* 0x000fe20000010000 */
[----:B------:R-:W-:Y:S01]  /*3ed0*/  FADD.FTZ R40, R15, R40 ;  /* 0x000000280f287221 */ /* 0x000fe20000010000 */
[----:B------:R-:W-:Y:S01]  /*3ee0*/  PRMT R15, R28, 0x7610, R15 ;  /* 0x000076101c0f7816 */ /* 0x000fe2000000000f */
[----:B------:R-:W-:Y:S01]  /*3ef0*/  FADD.FTZ R37, R36, R35 ;  /* 0x0000002324257221 */ /* 0x000fe20000010000 */
[----:B------:R-:W-:Y:S01]  /*3f00*/  HFMA2.BF16_V2 R35, R8, R33, -RZ ;  /* 0x0000002108237231 */ /* 0x000fe200003000ff */
[C---:B------:R-:W-:Y:S01]  /*3f10*/  PRMT R33, R34.reuse, 0x7610, R33 ;  /* 0x0000761022217816 */ /* 0x040fe20000000021 */
[----:B------:R-:W-:Y:S01]  /*3f20*/  BSSY.RECONVERGENT B1, `(.L_x_19041) ;  /* 0x0000033000017945 */ /* 0x000fe20003800200 */
[----:B------:R-:W-:Y:S01]  /*3f30*/  PRMT R34, R34, 0x7632, R34 ;  /* 0x0000763222227816 */ /* 0x000fe20000000022 */
[----:B------:R-:W-:Y:S01]  /*3f40*/  IMAD.U32 R15, R15, 0x10000, RZ ;  /* 0x000100000f0f7824 */ /* 0x000fe200078e00ff */
[----:B------:R-:W-:Y:S01]  /*3f50*/  PRMT R28, R28, 0x7632, R28 ;  /* 0x000076321c1c7816 */ /* 0x000fe2000000001c */
[----:B------:R-:W-:Y:S01]  /*3f60*/  IMAD.U32 R33, R33, 0x10000, RZ ;  /* 0x0001000021217824 */ /* 0x000fe200078e00ff */
[----:B------:R-:W-:Y:S01]  /*3f70*/  SHF.L.U32 R34, R34, 0x10, RZ ;  /* 0x0000001022227819 */ /* 0x000fe200000006ff */
[----:B------:R-:W-:Y:S01]  /*3f80*/  FADD.FTZ R37, R40, R37 ;  /* 0x0000002528257221 */ /* 0x000fe20000010000 */
[----:B------:R-:W-:Y:S01]  /*3f90*/  SHF.L.U32 R28, R28, 0x10, RZ ;  /* 0x000000101c1c7819 */ /* 0x000fe200000006ff */
[----:B------:R-:W-:Y:S01]  /*3fa0*/  FADD.FTZ R21, R10, R21 ;  /* 0x000000150a157221 */ /* 0x000fe20000010000 */
[C---:B------:R-:W-:Y:S01]  /*3fb0*/  PRMT R36, R35.reuse, 0x7632, R36 ;  /* 0x0000763223247816 */ /* 0x040fe20000000024 */
[----:B------:R-:W-:-:S02]  /*3fc0*/  IMAD.U32 R35, R35, 0x10000, RZ ;  /* 0x0001000023237824 */ /* 0x000fc400078e00ff */
[----:B------:R-:W-:Y:S01]  /*3fd0*/  FADD.FTZ R34, R33, R34 ;  /* 0x0000002221227221 */ /* 0x000fe20000010000 */
[----:B------:R-:W-:Y:S01]  /*3fe0*/  FADD.FTZ R28, R15, R28 ;  /* 0x0000001c0f1c7221 */ /* 0x000fe20000010000 */
[----:B------:R-:W-:Y:S02]  /*3ff0*/  SHF.L.U32 R36, R36, 0x10, RZ ;  /* 0x0000001024247819 */ /* 0x000fe400000006ff */
[----:B------:R-:W-:Y:S01]  /*4000*/  FADD.FTZ R34, R37, R34 ;  /* 0x0000002225227221 */ /* 0x000fe20000010000 */
[----:B------:R-:W-:Y:S02]  /*4010*/  FADD.FTZ R11, R11, R28 ;  /* 0x0000001c0b0b7221 */ /* 0x000fe40000010000 */
[----:B------:R-:W-:Y:S02]  /*4020*/  FADD.FTZ R35, R35, R36 ;  /* 0x0000002423237221 */ /* 0x000fe40000010000 */
        /* <DEDUP_REMOVED lines=34> */
.L_x_19042:
[----:B------:R-:W-:Y:S05]  /*4250*/  BSYNC.RECONVERGENT B1 ;  /* 0x0000000000017941 */ /* 0x000fea0003800200 */
.L_x_19041:
        /* <DEDUP_REMOVED lines=8> */
[----:B------:R-:W-:-:S02]  /*42e0*/  PRMT R8, R31, 0x7610, R8 ;  /* 0x000076101f087816 */ /* 0x000fc40000000008 */
[----:B------:R-:W-:Y:S02]  /*42f0*/  SHF.L.U32 R14, R5, 0x10, RZ ;  /* 0x00000010050e7819 */ /* 0x000fe400000006ff */
[C---:B------:R-:W-:Y:S01]  /*4300*/  PRMT R7, R6.reuse, 0x7632, R7 ;  /* 0x0000763206077816 */ /* 0x040fe20000000007 */
[----:B------:R-:W-:Y:S01]  /*4310*/  IMAD.U32 R6, R6, 0x10000, RZ ;  /* 0x0001000006067824 */ /* 0x000fe200078e00ff */
[----:B------:R-:W-:Y:S01]  /*4320*/  PRMT R4, R10, 0x7632, R4 ;  /* 0x000076320a047816 */ /* 0x000fe20000000004 */
[----:B------:R-:W-:Y:S01]  /*4330*/  IMAD.U32 R8, R8, 0x10000, RZ ;  /* 0x0001000008087824 */ /* 0x000fe200078e00ff */
[----:B------:R-:W-:Y:S01]  /*4340*/  PRMT R9, R31, 0x7632, R9 ;  /* 0x000076321f097816 */ /* 0x000fe20000000009 */
        /* <DEDUP_REMOVED lines=19> */
.L_x_19034:
[----:B------:R-:W-:Y:S05]  /*4480*/  BSYNC.RECONVERGENT B0 ;  /* 0x0000000000007941 */ /* 0x000fea0003800200 */
.L_x_19033:
[----:B------:R-:W2:Y:S01]  /*4490*/  SHFL.BFLY PT, R2, R21, 0x1, 0x1f ;  /* 0x0c201f0015027f89 */ /* 0x000ea200000e0000 */
[----:B------:R-:W-:Y:S01]  /*44a0*/  BAR.SYNC.DEFER_BLOCKING 0x0 ;  /* 0x0000000000007b1d */ /* 0x000fe20000010000 */
[----:B------:R-:W-:Y:S02]  /*44b0*/  ISETP.NE.AND P4, PT, R3, RZ, PT ;  /* 0x000000ff0300720c */ /* 0x000fe40003f85270 */
[----:B------:R-:W-:Y:S02]  /*44c0*/  LOP3.LUT R3, R16, 0x3c0, RZ, 0xc0, !PT ;  /* 0x000003c010037812 */ /* 0x000fe400078ec0ff */
[----:B------:R-:W-:Y:S01]  /*44d0*/  SHF.R.U32.HI R17, RZ, 0x1, R17 ;  /* 0x00000001ff117819 */ /* 0x000fe20000011611 */
[----:B------:R-:W-:Y:S01]  /*44e0*/  BSSY.RECONVERGENT B0, `(.L_x_19044) ;  /* 0x0000014000007945 */ /* 0x000fe20003800200 */
[----:B------:R-:W-:Y:S01]  /*44f0*/  ISETP.NE.OR P0, PT, R3, 0x40, P4 ;  /* 0x000000400300780c */ /* 0x000fe20002705670 */
[----:B------:R-:W3:Y:S02]  /*4500*/  SHFL.BFLY PT, R5, R20, 0x1, 0x1f ;  /* 0x0c201f0014057f89 */ /* 0x000ee400000e0000 */
[----:B------:R-:W-:-:S02]  /*4510*/  IMAD R0, R0, 0x40, R17 ;  /* 0x0000004000007824 */ /* 0x000fc400078e0211 */
[----:B------:R-:W4:Y:S04]  /*4520*/  SHFL.BFLY PT, R4, R19, 0x1, 0x1f ;  /* 0x0c201f0013047f89 */ /* 0x000f2800000e0000 */
[----:B0-----:R-:W0:Y:S01]  /*4530*/  SHFL.BFLY PT, R7, R18, 0x1, 0x1f ;  /* 0x0c201f0012077f89 */ /* 0x001e2200000e0000 */
[----:B--2---:R-:W-:Y:S01]  /*4540*/  FADD.FTZ R3, R2, R21 ;  /* 0x0000001502037221 */ /* 0x004fe20000010000 */
[----:B---3--:R-:W-:Y:S01]  /*4550*/  FADD.FTZ R6, R5, R20 ;  /* 0x0000001405067221 */ /* 0x008fe20000010000 */
[----:B----4-:R-:W-:Y:S01]  /*4560*/  FADD.FTZ R4, R4, R19 ;  /* 0x0000001304047221 */ /* 0x010fe20000010000 */
        /* <DEDUP_REMOVED lines=11> */
.L_x_19045:
[----:B------:R-:W-:Y:S05]  /*4620*/  BSYNC.RECONVERGENT B0 ;  /* 0x0000000000007941 */ /* 0x000fea0003800200 */
.L_x_19044:
[----:B------:R-:W2:Y:S08]  /*4630*/  S2UR UR5, SR_CgaCtaId ;  /* 0x00000000000579c3 */ /* 0x000eb00000008800 */
[----:B------:R-:W-:Y:S01]  /*4640*/  BAR.SYNC.DEFER_BLOCKING 0x0 ;  /* 0x0000000000007b1d */ /* 0x000fe20000010000 */
[C---:B------:R-:W-:Y:S02]  /*4650*/  LOP3.LUT P0, RZ, R16.reuse, 0x3c1, RZ, 0xc0, !PT ;  /* 0x000003c110ff7812 */ /* 0x040fe4000780c0ff */
[----:B-1----:R-:W-:-:S02]  /*4660*/  LOP3.LUT R8, R16, 0x3e1, RZ, 0xc0, !PT ;  /* 0x000003e110087812 */ /* 0x002fc400078ec0ff */
[----:B------:R-:W-:Y:S01]  /*4670*/  ISETP.GT.U32.AND P3, PT, R16, 0x1f, PT ;  /* 0x0000001f1000780c */ /* 0x000fe20003f64070 */
[----:B------:R-:W-:Y:S01]  /*4680*/  UMOV UR4, 0x400 ;  /* 0x0000040000047882 */ /* 0x000fe20000000000 */
[C---:B------:R-:W-:Y:S01]  /*4690*/  ISETP.NE.AND P1, PT, R8.reuse, 0x20, PT ;  /* 0x000000200800780c */ /* 0x040fe20003f25270 */
[----:B------:R-:W-:Y:S01]  /*46a0*/  UIADD3 UR4, UPT, UPT, UR4, 0xa0, URZ ;  /* 0x000000a004047890 */ /* 0x000fe2000fffe0ff */
[----:B------:R-:W-:-:S03]  /*46b0*/  ISETP.NE.AND P2, PT, R8, RZ, PT ;  /* 0x000000ff0800720c */ /* 0x000fc60003f45270 */
[----:B--2---:R-:W-:-:S06]  /*46c0*/  ULEA UR4, UR5, UR4, 0x18 ;  /* 0x0000000405047291 */ /* 0x004fcc000f8ec0ff */
        /* <DEDUP_REMOVED lines=10> */
[----:B0-----:R-:W-:-:S03]  /*4770*/  @!P0 FADD.FTZ R7, R2, R7 ;  /* 0x0000000702078221 */ /* 0x001fc60000010000 */
        /* <DEDUP_REMOVED lines=14> */
[----:B------:R-:W5:Y:S01]  /*4860*/  S2R R8, SR_TID.X ;  /* 0x0000000000087919 */ /* 0x000f620000002100 */
[----:B------:R-:W5:Y:S01]  /*4870*/  LDCU.64 UR8, c[0x0][0x390] ;  /* 0x00007200ff0877ac */ /* 0x000f620008000a00 */
[----:B01----:R-:W-:Y:S01]  /*4880*/  @!P2 FADD.FTZ R3, R0, R3 ;  /* 0x000000030003a221 */ /* 0x003fe20000010000 */
[----:B--2---:R-:W-:Y:S01]  /*4890*/  @!P2 FADD.FTZ R6, R5, R6 ;  /* 0x000000060506a221 */ /* 0x004fe20000010000 */
[----:B---3--:R-:W-:Y:S01]  /*48a0*/  @!P2 FADD.FTZ R4, R9, R4 ;  /* 0x000000040904a221 */ /* 0x008fe20000010000 */
[----:B------:R-:W-:Y:S01]  /*48b0*/  USHF.L.U32 UR6, UR15, 0x6, URZ ;  /* 0x000000060f067899 */ /* 0x000fe200080006ff */
[----:B----4-:R-:W-:Y:S01]  /*48c0*/  @!P2 FADD.FTZ R7, R2, R7 ;  /* 0x000000070207a221 */ /* 0x010fe20000010000 */
[----:B------:R-:W-:Y:S01]  /*48d0*/  USHF.L.U32 UR5, UR4, 0x6, URZ ;  /* 0x0000000604057899 */ /* 0x000fe200080006ff */
[----:B------:R-:W-:-:S03]  /*48e0*/  F2FP.BF16.F32.PACK_AB R6, R6, R3 ;  /* 0x000000030606723e */ /* 0x000fc600000010ff */
[----:B------:R-:W-:Y:S02]  /*48f0*/  MOV R11, UR6 ;  /* 0x00000006000b7c02 */ /* 0x000fe40008000f00 */
[----:B------:R-:W-:Y:S02]  /*4900*/  F2FP.BF16.F32.PACK_AB R4, R7, R4 ;  /* 0x000000040704723e */ /* 0x000fe400000010ff */
[----:B-----5:R-:W-:-:S04]  /*4910*/  SHF.R.U32.HI R8, RZ, 0x1, R8 ;  /* 0x00000001ff087819 */ /* 0x020fc80000011608 */
[----:B------:R-:W-:-:S04]  /*4920*/  IADD3 R0, P0, P1, R8, UR5, R11 ;  /* 0x0000000508007c10 */ /* 0x000fc8000f91e00b */
[----:B------:R-:W-:Y:S02]  /*4930*/  IADD3.X R5, PT, PT, RZ, RZ, RZ, P0, P1 ;  /* 0x000000ffff057210 */ /* 0x000fe400007e24ff */
[----:B------:R-:W-:-:S04]  /*4940*/  LEA R2, P0, R0, UR8, 0x1 ;  /* 0x0000000800027c11 */ /* 0x000fc8000f8008ff */
        /* <DEDUP_REMOVED lines=8> */
.L_x_19008:
[----:B------:R-:W-:Y:S01]  /*49d0*/  BSSY B1, `(.L_x_19046) ;  /* 0x0000007000017945 */ /* 0x000fe20003800000 */
[----:B------:R-:W-:Y:S01]  /*49e0*/  IMAD.MOV.U32 R14, RZ, RZ, 0x1 ;  /* 0x00000001ff0e7424 */ /* 0x000fe200078e00ff */
[----:B------:R-:W-:Y:S01]  /*49f0*/  MOV R13, 0x1f ;  /* 0x0000001f000d7802 */ /* 0x000fe20000000f00 */
[----:B------:R-:W-:-:S07]  /*4a00*/  IMAD.MOV.U32 R12, RZ, RZ, -0x1 ;  /* 0xffffffffff0c7424 */ /* 0x000fce00078e00ff */
[----:B------:R-:W-:Y:S05]  /*4a10*/  WARPSYNC.COLLECTIVE R12, `(.L_x_19047) ;  /* 0x000000000c087348 */ /* 0x000fea0003c00000 */
[----:B------:R0:W1:Y:S02]  /*4a20*/  SHFL.BFLY P1, R43, R15, R14, R13 ;  /* 0x0c00000e0f2b7389 */ /* 0x000064000002000d */
[----:B01----:R-:W-:Y:S05]  /*4a30*/  ENDCOLLECTIVE ;  /* 0x000000000000791b */ /* 0x003fea0003800000 */
.L_x_19047:
[----:B------:R-:W-:Y:S05]  /*4a40*/  BSYNC B1 ;  /* 0x0000000000017941 */ /* 0x000fea0003800000 */
.L_x_19046:
[----:B------:R-:W-:Y:S05]  /*4a50*/  BRA `(.L_x_19048) ;  /* 0xffffffc800407947 */ /* 0x000fea000383ffff */
.L_x_19010:
[----:B------:R-:W-:Y:S01]  /*4a60*/  HFMA2 R13, -RZ, RZ, 0, 1.847743988037109375e-06 ;  /* 0x0000001fff0d7431 */ /* 0x000fe200000001ff */
[----:B------:R-:W-:Y:S01]  /*4a70*/  BSSY B0, `(.L_x_19049) ;  /* 0x0000007000007945 */ /* 0x000fe20003800000 */
[----:B0-----:R-:W-:Y:S01]  /*4a80*/  MOV R15, R38 ;  /* 0x00000026000f7202 */ /* 0x001fe20000000f00 */
[----:B------:R-:W-:Y:S02]  /*4a90*/  IMAD.MOV.U32 R14, RZ, RZ, 0x10 ;  /* 0x00000010ff0e7424 */ /* 0x000fe400078e00ff */
[----:B------:R-:W-:-:S07]  /*4aa0*/  IMAD.MOV.U32 R12, RZ, RZ, -0x1 ;  /* 0xffffffffff0c7424 */ /* 0x000fce00078e00ff */
[----:B--2---:R-:W-:Y:S05]  /*4ab0*/  WARPSYNC.COLLECTIVE R12, `(.L_x_19050) ;  /* 0x000000000c087348 */ /* 0x004fea0003c00000 */
[----:B------:R0:W1:Y:S02]  /*4ac0*/  SHFL.BFLY P1, R43, R15, R14, R13 ;  /* 0x0c00000e0f2b7389 */ /* 0x000064000002000d */
[----:B012---:R-:W-:Y:S05]  /*4ad0*/  ENDCOLLECTIVE ;  /* 0x000000000000791b */ /* 0x007fea0003800000 */
.L_x_19050:
[----:B------:R-:W-:Y:S05]  /*4ae0*/  BSYNC B0 ;  /* 0x0000000000007941 */ /* 0x000fea0003800000 */
.L_x_19049:
[----:B------:R-:W-:Y:S01]  /*4af0*/  FMNMX.FTZ R15, R43, R38, !PT ;  /* 0x000000262b0f7209 */ /* 0x000fe20007810000 */
[----:B------:R-:W-:Y:S01]  /*4b00*/  IMAD.MOV.U32 R13, RZ, RZ, 0x1f ;  /* 0x0000001fff0d7424 */ /* 0x000fe200078e00ff */
[----:B------:R-:W-:Y:S02]  /*4b10*/  MOV R14, 0x8 ;  /* 0x00000008000e7802 */ /* 0x000fe40000000f00 */
[----:B------:R-:W-:-:S07]  /*4b20*/  MOV R12, 0xffffffff ;  /* 0xffffffff000c7802 */ /* 0x000fce0000000f00 */
[----:B------:R-:W-:Y:S05]  /*4b30*/  WARPSYNC.COLLECTIVE R12, `(.L_x_19051) ;  /* 0x000000000c087348 */ /* 0x000fea0003c00000 */
[----:B------:R0:W1:Y:S02]  /*4b40*/  SHFL.BFLY P1, R43, R15, R14, R13 ;  /* 0x0c00000e0f2b7389 */ /* 0x000064000002000d */
[----:B01----:R-:W-:Y:S05]  /*4b50*/  ENDCOLLECTIVE ;  /* 0x000000000000791b */ /* 0x003fea0003800000 */
.L_x_19051:
[----:B------:R-:W-:Y:S01]  /*4b60*/  HFMA2 R14, -RZ, RZ, 0, 2.384185791015625e-07 ;  /* 0x00000004ff0e7431 */ /* 0x000fe200000001ff */
[----:B------:R-:W-:-:S05]  /*4b70*/  FMNMX.FTZ R7, R15, R43, !PT ;  /* 0x0000002b0f077209 */ /* 0x000fca0007810000 */
[----:B------:R-:W-:-:S07]  /*4b80*/  IMAD.MOV.U32 R15, RZ, RZ, R7 ;  /* 0x000000ffff0f7224 */ /* 0x000fce00078e0007 */
[----:B------:R-:W-:Y:S05]  /*4b90*/  WARPSYNC.COLLECTIVE R12, `(.L_x_19052) ;  /* 0x000000000c087348 */ /* 0x000fea0003c00000 */
[----:B------:R0:W1:Y:S02]  /*4ba0*/  SHFL.BFLY P1, R43, R15, R14, R13 ;  /* 0x0c00000e0f2b7389 */ /* 0x000064000002000d */
[----:B01----:R-:W-:Y:S05]  /*4bb0*/  ENDCOLLECTIVE ;  /* 0x000000000000791b */ /* 0x003fea0003800000 */
.L_x_19052:
[----:B------:R-:W-:Y:S02]  /*4bc0*/  MOV R14, 0x2 ;  /* 0x00000002000e7802 */ /* 0x000fe40000000f00 */
[----:B------:R-:W-:-:S05]  /*4bd0*/  FMNMX.FTZ R9, R7, R43, !PT ;  /* 0x0000002b07097209 */ /* 0x000fca0007810000 */
[----:B------:R-:W-:-:S07]  /*4be0*/  IMAD.MOV.U32 R15, RZ, RZ, R9 ;  /* 0x000000ffff0f7224 */ /* 0x000fce00078e0009 */
[----:B------:R-:W-:Y:S05]  /*4bf0*/  WARPSYNC.COLLECTIVE R12, `(.L_x_19053) ;  /* 0x000000000c087348 */ /* 0x000fea0003c00000 */
[----:B------:R0:W1:Y:S02]  /*4c00*/  SHFL.BFLY P1, R43, R15, R14, R13 ;  /* 0x0c00000e0f2b7389 */ /* 0x000064000002000d */
[----:B01----:R-:W-:Y:S05]  /*4c10*/  ENDCOLLECTIVE ;  /* 0x000000000000791b */ /* 0x003fea0003800000 */
.L_x_19053:
[----:B------:R-:W-:Y:S05]  /*4c20*/  BRA `(.L_x_19054) ;  /* 0xffffffc800707947 */ /* 0x000fea000383ffff */
.L_x_19055:
        /* <DEDUP_REMOVED lines=13> */
.L_x_27594:


//--------------------- .text._ZN4vllm25paged_attention_v2_kernelI13__nv_bfloat16S1_Li32ELi16ELi128ELNS_18Fp8KVCacheDataTypeE0ELb0ELi512EEEvPfS3_PT_PKS4_PKT0_SA_ifPKiSC_iPKfiiiSE_SE_iiiii --------------------------
	.section	.text._ZN4vllm25paged_attention_v2_kernelI13__nv_bfloat16S1_Li32ELi16ELi128ELNS_18Fp8KVCacheDataTypeE0ELb0ELi512EEEvPfS3_PT_PKS4_PKT0_SA_ifPKiSC_iPKfiiiSE_SE_iiiii,"ax",@progbits
	.align	128
        .global         _ZN4vllm25paged_attention_v2_kernelI13__nv_bfloat16S1_Li32ELi16ELi128ELNS_18Fp8KVCacheDataTypeE0ELb0ELi512EEEvPfS3_PT_PKS4_PKT0_SA_ifPKiSC_iPKfiiiSE_SE_iiiii
        .type           _ZN4vllm25paged_attention_v2_kernelI13__nv_bfloat16S1_Li32ELi16ELi128ELNS_18Fp8KVCacheDataTypeE0ELb0ELi512EEEvPfS3_PT_PKS4_PKT0_SA_ifPKiSC_iPKfiiiSE_SE_iiiii,@function
        .size           _ZN4vllm25paged_attention_v2_kernelI13__nv_bfloat16S1_Li32ELi16ELi128ELNS_18Fp8KVCacheDataTypeE0ELb0ELi512EEEvPfS3_PT_PKS4_PKT0_SA_ifPKiSC_iPKfiiiSE_SE_iiiii,(.L_x_27595 - _ZN4vllm25paged_attention_v2_kernelI13__nv_bfloat16S1_Li32ELi16ELi128ELNS_18Fp8KVCacheDataTypeE0ELb0ELi512EEEvPfS3_PT_PKS4_PKT0_SA_ifPKiSC_iPKfiiiSE_SE_iiiii)
        .other          _ZN4vllm25paged_attention_v2_kernelI13__nv_bfloat16S1_Li32ELi16ELi128ELNS_18Fp8KVCacheDataTypeE0ELb0ELi512EEEvPfS3_PT_PKS4_PKT0_SA_ifPKiSC_iPKfiiiSE_SE_iiiii,@"STO_CUDA_ENTRY STV_DEFAULT"
_ZN4vllm25paged_attention_v2_kernelI13__nv_bfloat16S1_Li32ELi16ELi128ELNS_18Fp8KVCacheDataTypeE0ELb0ELi512EEEvPfS3_PT_PKS4_PKT0_SA_ifPKiSC_iPKfiiiSE_SE_iiiii:
.text._ZN4vllm25paged_attention_v2_kernelI13__nv_bfloat16S1_Li32ELi16ELi128ELNS_18Fp8KVCacheDataTypeE0ELb0ELi512EEEvPfS3_PT_PKS4_PKT0_SA_ifPKiSC_iPKfiiiSE_SE_iiiii:
        /* <DEDUP_REMOVED lines=20> */
[----:B------:R-:W-:-:S06]  /*0140*/  HFMA2 R16, -RZ, RZ, 0, 0 ;  /* 0x00000000ff107431 */ /* 0x000fcc00000001ff */
[----:B------:R-:W4:Y:S01]  /*0150*/  S2UR UR10, SR_CgaCtaId ;  /* 0x00000000000a79c3 */ /* 0x000f220000008800 */
[----:B------:R-:W-:Y:S01]  /*0160*/  UMOV UR7, 0x400 ;  /* 0x0000040000077882 */ /* 0x000fe20000000000 */
[----:B------:R-:W4:Y:S01]  /*0170*/  LDCU UR11, c[0x0][0x3dc] ;  /* 0x00007b80ff0b77ac */ /* 0x000f220008000800 */
[----:B--2---:R-:W-:Y:S01]  /*0180*/  UIMAD UR4, UR16, UR4, URZ ;  /* 0x00000004100472a4 */ /* 0x004fe2000f8e02ff */
[----:B-1----:R-:W-:Y:S01]  /*0190*/  MOV R3, UR19 ;  /* 0x0000001300037c02 */ /* 0x002fe20008000f00 */
[----:B---3--:R-:W-:Y:S02]  /*01a0*/  UISETP.NE.U32.AND UP0, UPT, UR8, URZ, UPT ;  /* 0x000000ff0800728c */ /* 0x008fe4000bf05070 */
[----:B------:R-:W-:Y:S02]  /*01b0*/  USHF.R.S32.HI UR5, URZ, 0x1f, UR4 ;  /* 0x0000001fff057899 */ /* 0x000fe40008011404 */
[----:B------:R-:W-:Y:S01]  /*01c0*/  UISETP.NE.AND.EX UP0, UPT, UR9, URZ, UPT, UP0 ;  /* 0x000000ff0900728c */ /* 0x000fe2000bf05300 */
[----:B0-----:R-:W-:Y:S01]  /*01d0*/  ISETP.GT.U32.AND P0, PT, R15, 0x7, PT ;  /* 0x000000070f00780c */ /* 0x001fe20003f04070 */
[----:B------:R-:W0:Y:S01]  /*01e0*/  LDCU UR21, c[0x0][0x3b4] ;  /* 0x00007680ff1577ac */ /* 0x000e220008000800 */
[----:B----4-:R-:W-:Y:S01]  /*01f0*/  IABS R9, R8 ;  /* 0x0000000800097213 */ /* 0x010fe20000000000 */
[----:B------:R-:W1:Y:S01]  /*0200*/  LDCU UR20, c[0x0][0x370] ;  /* 0x00006e00ff1477ac */ /* 0x000e620008000800 */
[----:B------:R-:W-:-:S02]  /*0210*/  SHF.R.U32.HI R22, RZ, 0x1, R15 ;  /* 0x00000001ff167819 */ /* 0x000fc4000001160f */
[----:B------:R-:W-:Y:S01]  /*0220*/  SHF.R.U32.HI R34, RZ, 0x5, R15 ;  /* 0x00000005ff227819 */ /* 0x000fe2000001160f */
[----:B------:R-:W2:Y:S06]  /*0230*/  LDCU UR8, c[0x0][0x3c8] ;  /* 0x00007900ff0877ac */ /* 0x000eac0008000800 */
[----:B------:R-:W3:Y:S01]  /*0240*/  @!P0 LDC.64 R4, c[0x0][0x398] ;  /* 0x0000e600ff048b82 */ /* 0x000ee20000000a00 */
[----:B------:R-:W-:Y:S01]  /*0250*/  @!P0 IMAD.SHL.U32 R3, R3, 0x20, RZ ;  /* 0x0000002003038824 */ /* 0x000fe200078e00ff */
[----:B------:R-:W4:Y:S01]  /*0260*/  LDCU.64 UR22, c[0x0][0x3a0] ;  /* 0x00007400ff1677ac */ /* 0x000f220008000a00 */
        /* <DEDUP_REMOVED lines=8> */
[----:B------:R-:W2:Y:S01]  /*02f0*/  I2F.RP R0, R9 ;  /* 0x0000000900007306 */ /* 0x000ea20000209400 */
[----:B------:R-:W-:Y:S01]  /*0300*/  PLOP3.LUT P1, PT, PT, PT, UP0, 0x80, 0x8 ;  /* 0x000000000008781c */ /* 0x000fe20003f2f008 */
[----:B0-----:R-:W-:-:S06]  /*0310*/  @UP0 UIMAD.WIDE.U32 UR4, UR19, 0x4, UR4 ;  /* 0x00000004130408a5 */ /* 0x001fcc000f8e0004 */
[----:B------:R-:W-:Y:S02]  /*0320*/  IMAD.U32 R6, RZ, RZ, UR4 ;  /* 0x00000004ff067e24 */ /* 0x000fe4000f8e00ff */
[----:B------:R-:W-:Y:S01]  /*0330*/  IMAD.U32 R7, RZ, RZ, UR5 ;  /* 0x00000005ff077e24 */ /* 0x000fe2000f8e00ff */
[----:B--2---:R-:W1:Y:S04]  /*0340*/  MUFU.RCP R0, R0 ;  /* 0x0000000000007308 */ /* 0x004e680000001000 */
[----:B------:R0:W5:Y:S01]  /*0350*/  @P1 LDG.E.CONSTANT R16, desc[UR12][R6.64] ;  /* 0x0000000c06101981 */ /* 0x000162000c1e9900 */
[----:B------:R-:W-:Y:S01]  /*0360*/  UIADD3 UR4, UPT, UPT, UR14, 0xf, URZ ;  /* 0x0000000f0e047890 */ /* 0x000fe2000fffe0ff */
[----:B------:R-:W-:Y:S01]  /*0370*/  BSSY B0, `(.L_x_19056) ;  /* 0x00000c9000007945 */ /* 0x000fe20003800000 */
[----:B------:R-:W-:Y:S01]  /*0380*/  USHF.L.U32 UR5, UR17, 0x5, URZ ;  /* 0x0000000511057899 */ /* 0x000fe200080006ff */
[----:B------:R-:W-:Y:S01]  /*0390*/  IMAD.MOV.U32 R24, RZ, RZ, -0x800001 ;  /* 0xff7fffffff187424 */ /* 0x000fe200078e00ff */
[----:B------:R-:W-:-:S02]  /*03a0*/  USHF.R.U32.HI UR4, URZ, 0x4, UR4 ;  /* 0x00000004ff047899 */ /* 0x000fc40008011604 */
[----:B------:R-:W-:Y:S02]  /*03b0*/  ULEA UR9, UR10, UR7, 0x18 ;  /* 0x000000070a097291 */ /* 0x000fe4000f8ec0ff */
[----:B------:R-:W-:Y:S01]  /*03c0*/  IADD3 R14, PT, PT, R34, UR5, RZ ;  /* 0x00000005220e7c10 */ /* 0x000fe2000fffe0ff */
[----:B------:R-:W-:Y:S01]  /*03d0*/  UIMAD UR8, UR16, UR8, URZ ;  /* 0x00000008100872a4 */ /* 0x000fe2000f8e02ff */
[----:B-1----:R-:W-:Y:S02]  /*03e0*/  IADD3 R4, PT, PT, R0, 0xffffffe, RZ ;  /* 0x0ffffffe00047810 */ /* 0x002fe40007ffe0ff */
[----:B------:R-:W-:Y:S02]  /*03f0*/  IABS R0, UR20 ;  /* 0x0000001400007c13 */ /* 0x000fe40008000000 */
[----:B------:R1:W2:Y:S02]  /*0400*/  F2I.FTZ.U32.TRUNC.NTZ R5, R4 ;  /* 0x0000000400057305 */ /* 0x0002a4000021f000 */
[----:B-1----:R-:W-:-:S02]  /*0410*/  IMAD.MOV.U32 R4, RZ, RZ, RZ ;  /* 0x000000ffff047224 */ /* 0x002fc400078e00ff */
        /* <DEDUP_REMOVED lines=18> */
[----:B------:R-:W0:Y:S08]  /*0540*/  I2F.RP R0, R7 ;  /* 0x0000000700007306 */ /* 0x000e300000209400 */
[----:B0-----:R-:W0:Y:S02]  /*0550*/  MUFU.RCP R0, R0 ;  /* 0x0000000000007308 */ /* 0x001e240000001000 */
[----:B0-----:R-:W-:-:S02]  /*0560*/  IADD3 R4, PT, PT, R0, 0xffffffe, RZ ;  /* 0x0ffffffe00047810 */ /* 0x001fc40007ffe0ff */
[----:B------:R-:W-:-:S04]  /*0570*/  IABS R0, UR19 ;  /* 0x0000001300007c13 */ /* 0x000fc80008000000 */
[----:B------:R0:W1:Y:S02]  /*0580*/  F2I.FTZ.U32.TRUNC.NTZ R5, R4 ;  /* 0x0000000400057305 */ /* 0x000064000021f000 */
[----:B0-----:R-:W-:Y:S02]  /*0590*/  IMAD.MOV.U32 R4, RZ, RZ, RZ ;  /* 0x000000ffff047224 */ /* 0x001fe400078e00ff */
[----:B-1----:R-:W-:-:S04]  /*05a0*/  IMAD.MOV R8, RZ, RZ, -R5 ;  /* 0x000000ffff087224 */ /* 0x002fc800078e0a05 */
[----:B------:R-:W-:Y:S01]  /*05b0*/  IMAD R9, R8, R7, RZ ;  /* 0x0000000708097224 */ /* 0x000fe200078e02ff */
[----:B------:R-:W-:-:S03]  /*05c0*/  IABS R8, R6 ;  /* 0x0000000600087213 */ /* 0x000fc60000000000 */
[----:B------:R-:W-:Y:S01]  /*05d0*/  IMAD.HI.U32 R5, R5, R9, R4 ;  /* 0x0000000905057227 */ /* 0x000fe200078e0004 */
[----:B------:R-:W-:Y:S02]  /*05e0*/  IADD3 R9, PT, PT, RZ, -R8, RZ ;  /* 0x80000008ff097210 */ /* 0x000fe40007ffe0ff */
[----:B------:R-:W-:Y:S01]  /*05f0*/  MOV R8, UR4 ;  /* 0x0000000400087c02 */ /* 0x000fe20008000f00 */
[C---:B------:R-:W-:Y:S01]  /*0600*/  IMAD.SHL.U32 R4, R15.reuse, 0x20, RZ ;  /* 0x000000200f047824 */ /* 0x040fe200078e00ff */
[----:B------:R-:W-:Y:S01]  /*0610*/  LOP3.LUT R15, R15, 0x1, RZ, 0xc0, !PT ;  /* 0x000000010f0f7812 */ /* 0x000fe200078ec0ff */
[----:B------:R-:W-:-:S03]  /*0620*/  IMAD.HI.U32 R12, R5, R0, RZ ;  /* 0x00000000050c7227 */ /* 0x000fc600078e00ff */
[----:B------:R-:W-:Y:S01]  /*0630*/  LOP3.LUT R4, R4, 0x20, RZ, 0xc0, !PT ;  /* 0x0000002004047812 */ /* 0x000fe200078ec0ff */
[----:B------:R-:W-:Y:S02]  /*0640*/  IMAD R0, R12, R9, R0 ;  /* 0x000000090c007224 */ /* 0x000fe400078e0200 */
[----:B------:R-:W-:Y:S02]  /*0650*/  IMAD.U32 R9, RZ, RZ, UR5 ;  /* 0x00000005ff097e24 */ /* 0x000fe4000f8e00ff */
[----:B------:R-:W-:Y:S01]  /*0660*/  VIADD R5, R4, UR9 ;  /* 0x0000000904057c36 */ /* 0x000fe20008000000 */
[----:B------:R-:W-:Y:S02]  /*0670*/  ISETP.GT.U32.AND P2, PT, R7, R0, PT ;  /* 0x000000000700720c */ /* 0x000fe40003f44070 */
[----:B------:R-:W-:Y:S02]  /*0680*/  VIADDMNMX.U32 R8, R9, 0x20, R8, PT ;  /* 0x0000002009087846 */ /* 0x000fe40003800008 */
[----:B------:R-:W-:-:S02]  /*0690*/  @!P0 LEA R5, R22, R5, 0x3 ;  /* 0x0000000516058211 */ /* 0x000fc400078e18ff */
[----:B------:R-:W-:-:S07]  /*06a0*/  R2UR UR15, R8 ;  /* 0x00000000080f72ca */ /* 0x000fce00000e0000 */
[----:B------:R-:W-:Y:S02]  /*06b0*/  @!P2 IMAD.IADD R0, R0, 0x1, -R7 ;  /* 0x000000010000a824 */ /* 0x000fe400078e0a07 */
[----:B------:R-:W-:-:S03]  /*06c0*/  @!P2 VIADD R12, R12, 0x1 ;  /* 0x000000010c0ca836 */ /* 0x000fc60000000000 */
[----:B------:R-:W-:Y:S02]  /*06d0*/  ISETP.GE.U32.AND P1, PT, R0, R7, PT ;  /* 0x000000070000720c */ /* 0x000fe40003f26070 */
[----:B------:R-:W-:-:S04]  /*06e0*/  LOP3.LUT R0, R6, UR19, RZ, 0x3c, !PT ;  /* 0x0000001306007c12 */ /* 0x000fc8000f8e3cff */
[----:B------:R-:W-:-:S07]  /*06f0*/  ISETP.GE.AND P3, PT, R0, RZ, PT ;  /* 0x000000ff0000720c */ /* 0x000fce0003f66270 */
[----:B------:R-:W-:Y:S01]  /*0700*/  @P1 VIADD R12, R12, 0x1 ;  /* 0x000000010c0c1836 */ /* 0x000fe20000000000 */
[----:B------:R-:W-:-:S05]  /*0710*/  ISETP.GE.U32.AND P1, PT, R14, UR15, PT ;  /* 0x0000000f0e007c0c */ /* 0x000fca000bf26070 */
[----:B------:R-:W-:Y:S01]  /*0720*/  @!P3 IMAD.MOV R12, RZ, RZ, -R12 ;  /* 0x000000ffff0cb224 */ /* 0x000fe200078e0a0c */
[----:B---3--:R0:W-:Y:S01]  /*0730*/  @!P0 STS.64 [R5], R2 ;  /* 0x0000000205008388 */ /* 0x0081e20000000a00 */
[----:B------:R-:W-:Y:S01]  /*0740*/  BAR.SYNC.DEFER_BLOCKING 0x0 ;  /* 0x0000000000007b1d */ /* 0x000fe20000010000 */
[----:B------:R-:W-:-:S13]  /*0750*/  ISETP.NE.AND P0, PT, R6, RZ, PT ;  /* 0x000000ff0600720c */ /* 0x000fda0003f05270 */
[----:B------:R-:W-:Y:S01]  /*0760*/  @!P0 LOP3.LUT R12, RZ, R6, RZ, 0x33, !PT ;  /* 0x00000006ff0c8212 */ /* 0x000fe200078e33ff */
[----:B0---4-:R-:W-:Y:S06]  /*0770*/  @P1 BRA `(.L_x_19057) ;  /* 0x0000000800201947 */ /* 0x011fec0003800000 */
[----:B------:R-:W-:Y:S01]  /*0780*/  LEA R0, R15, UR9, 0x5 ;  /* 0x000000090f007c11 */ /* 0x000fe2000f8e28ff */
[----:B------:R-:W0:Y:S01]  /*0790*/  LDCU.64 UR4, c[0x0][0x3b8] ;  /* 0x00007700ff0477ac */ /* 0x000e220008000a00 */
[----:B------:R-:W-:Y:S01]  /*07a0*/  IMAD.WIDE.U32 R2, R14, 0x4, RZ ;  /* 0x000000040e027825 */ /* 0x000fe200078e00ff */
[----:B------:R-:W-:Y:S02]  /*07b0*/  MOV R13, UR8 ;  /* 0x00000008000d7c02 */ /* 0x000fe40008000f00 */
[----:B------:R-:W1:Y:S01]  /*07c0*/  LDS.128 R4, [R0] ;  /* 0x0000000000047984 */ /* 0x000e620000000c00 */
[----:B------:R-:W-:Y:S01]  /*07d0*/  LOP3.LUT R21, R22, 0xf, RZ, 0xc0, !PT ;  /* 0x0000000f16157812 */ /* 0x000fe200078ec0ff */
[----:B------:R-:W-:Y:S01]  /*07e0*/  IMAD.MOV.U32 R24, RZ, RZ, -0x800001 ;  /* 0xff7fffffff187424 */ /* 0x000fe200078e00ff */
[----:B------:R-:W-:Y:S01]  /*07f0*/  LEA R18, R34, UR6, 0x4 ;  /* 0x0000000622127c11 */ /* 0x000fe2000f8e20ff */
[----:B------:R2:W3:Y:S01]  /*0800*/  LDS.128 R8, [R0+0x10] ;  /* 0x0000100000087984 */ /* 0x0004e20000000c00 */
[----:B------:R-:W-:-:S04]  /*0810*/  IMAD.WIDE R2, R13, 0x4, R2 ;  /* 0x000000040d027825 */ /* 0x000fc800078e0202 */
[C---:B------:R-:W-:Y:S02]  /*0820*/  IMAD.SHL.U32 R13, R22.reuse, 0x4, RZ ;  /* 0x00000004160d7824 */ /* 0x040fe400078e00ff */
[----:B------:R-:W-:Y:S02]  /*0830*/  IMAD.SHL.U32 R22, R22, 0x8, RZ ;  /* 0x0000000816167824 */ /* 0x000fe400078e00ff */
[----:B------:R-:W-:Y:S01]  /*0840*/  IMAD.IADD R21, R21, 0x1, R18 ;  /* 0x0000000115157824 */ /* 0x000fe200078e0212 */
[----:B------:R-:W-:Y:S01]  /*0850*/  LOP3.LUT R17, R13, 0x3c, RZ, 0xc0, !PT ;  /* 0x0000003c0d117812 */ /* 0x000fe200078ec0ff */
[----:B------:R-:W-:Y:S01]  /*0860*/  IMAD.MOV.U32 R23, RZ, RZ, R14 ;  /* 0x000000ffff177224 */ /* 0x000fe200078e000e */
[----:B0-----:R-:W-:Y:S01]  /*0870*/  IADD3 R13, P0, PT, R2, UR4, RZ ;  /* 0x00000004020d7c10 */ /* 0x001fe2000ff1e0ff */
[----:B------:R-:W-:Y:S01]  /*0880*/  UIADD3 UR4, UPT, UPT, UR7, 0x60, URZ ;  /* 0x0000006007047890 */ /* 0x000fe2000fffe0ff */
[----:B------:R-:W-:Y:S02]  /*0890*/  LOP3.LUT R22, R22, 0x78, RZ, 0xc0, !PT ;  /* 0x0000007816167812 */ /* 0x000fe400078ec0ff */
[----:B--2---:R-:W-:Y:S01]  /*08a0*/  IADD3.X R0, PT, PT, R3, UR5, RZ, P0, !PT ;  /* 0x0000000503007c10 */ /* 0x004fe200087fe4ff */
[----:B------:R-:W0:Y:S01]  /*08b0*/  LDCU UR5, c[0x0][0x3e0] ;  /* 0x00007c00ff0577ac */ /* 0x000e220008000800 */
[----:B------:R-:W-:-:S02]  /*08c0*/  LEA R34, R34, R17, 0x6 ;  /* 0x0000001122227211 */ /* 0x000fc400078e30ff */
[----:B-----5:R-:W-:Y:S01]  /*08d0*/  FSETP.NEU.FTZ.AND P0, PT, R16, RZ, PT ;  /* 0x000000ff1000720b */ /* 0x020fe20003f1d000 */
[----:B------:R-:W-:Y:S01]  /*08e0*/  ULEA UR4, UR10, UR4, 0x18 ;  /* 0x000000040a047291 */ /* 0x000fe2000f8ec0ff */
[----:B0-----:R-:W-:Y:S01]  /*08f0*/  IMAD R3, R12, UR5, RZ ;  /* 0x000000050c037c24 */ /* 0x001fe2000f8e02ff */
[C---:B-1----:R-:W-:Y:S01]  /*0900*/  PRMT R27, R5.reuse, 0x7632, R27 ;  /* 0x00007632051b7816 */ /* 0x042fe2000000001b */
[----:B------:R-:W-:Y:S01]  /*0910*/  IMAD.U32 R17, R4, 0x10000, RZ ;  /* 0x0001000004117824 */ /* 0x000fe200078e00ff */
[----:B------:R-:W-:Y:S01]  /*0920*/  PRMT R28, R6, 0x7632, R28 ;  /* 0x00007632061c7816 */ /* 0x000fe2000000001c */
[----:B------:R-:W-:Y:S01]  /*0930*/  IMAD.U32 R18, R5, 0x10000, RZ ;  /* 0x0001000005127824 */ /* 0x000fe200078e00ff */
[----:B---3--:R-:W-:Y:S01]  /*0940*/  PRMT R30, R8, 0x7632, R30 ;  /* 0x00007632081e7816 */ /* 0x008fe2000000001e */
        /* <DEDUP_REMOVED lines=11> */
[----:B------:R-:W-:Y:S01]  /*0a00*/  IADD3 R2, P1, PT, R3, R22, RZ ;  /* 0x0000001603027210 */ /* 0x000fe20007f3e0ff */
[----:B------:R-:W-:Y:S01]  /*0a10*/  IMAD.U32 R31, R31, 0x10000, RZ ;  /* 0x000100001f1f7824 */ /* 0x000fe200078e00ff */
[----:B------:R-:W-:Y:S01]  /*0a20*/  SHF.L.U32 R25, R11, 0x10, RZ ;  /* 0x000000100b197819 */ /* 0x000fe200000006ff */
[----:B------:R-:W-:Y:S01]  /*0a30*/  VIADD R11, R34, UR4 ;  /* 0x00000004220b7c36 */ /* 0x000fe20008000000 */
[C---:B------:R-:W-:Y:S01]  /*0a40*/  IADD3 R22, PT, PT, R21.reuse, -UR14, RZ ;  /* 0x8000000e15167c10 */ /* 0x040fe2000fffe0ff */
[----:B------:R-:W-:Y:S01]  /*0a50*/  VIADD R21, R21, 0x1 ;  /* 0x0000000115157836 */ /* 0x000fe20000000000 */
[----:B------:R-:W-:Y:S01]  /*0a60*/  SHF.L.U32 R19, R6, 0x10, RZ ;  /* 0x0000001006137819 */ /* 0x000fe200000006ff */
[----:B------:R-:W-:Y:S01]  /*0a70*/  IMAD.U32 R33, R33, 0x10000, RZ ;  /* 0x0001000021217824 */ /* 0x000fe200078e00ff */
[----:B------:R-:W-:-:S02]  /*0a80*/  SHF.L.U32 R8, R8, 0x10, RZ ;  /* 0x0000001008087819 */ /* 0x000fc400000006ff */
[----:B------:R-:W-:Y:S02]  /*0a90*/  LEA.HI.X.SX32 R3, R3, RZ, 0x1, P1 ;  /* 0x000000ff03037211 */ /* 0x000fe400008f0eff */
[----:B------:R-:W-:Y:S02]  /*0aa0*/  SHF.L.U32 R26, R26, 0x10, RZ ;  /* 0x000000101a1a7819 */ /* 0x000fe400000006ff */
[----:B------:R-:W-:Y:S02]  /*0ab0*/  SHF.L.U32 R29, R29, 0x10, RZ ;  /* 0x000000101d1d7819 */ /* 0x000fe400000006ff */
[----:B------:R-:W-:-:S07]  /*0ac0*/  SHF.L.U32 R32, R32, 0x10, RZ ;  /* 0x0000001020207819 */ /* 0x000fce00000006ff */
.L_x_19059:
[----:B------:R-:W-:Y:S01]  /*0ad0*/  IMAD.MOV.U32 R4, RZ, RZ, R13 ;  /* 0x000000ffff047224 */ /* 0x000fe200078e000d */
[----:B------:R-:W-:-:S05]  /*0ae0*/  MOV R5, R0 ;  /* 0x0000000000057202 */ /* 0x000fca0000000f00 */
[----:B0-----:R-:W2:Y:S02]  /*0af0*/  LDG.E.CONSTANT R7, desc[UR12][R4.64] ;  /* 0x0000000c04077981 */ /* 0x001ea4000c1e9900 */
[----:B--2---:R-:W-:-:S03]  /*0b00*/  IMAD.WIDE R6, R7, UR11, R2 ;  /* 0x0000000b07067c25 */ /* 0x004fc6000f8e0202 */
[----:B------:R-:W-:-:S05]  /*0b10*/  LEA R34, P1, R15, R6, 0x2 ;  /* 0x000000060f227211 */ /* 0x000fca00078210ff */
[----:B------:R-:W-:Y:S01]  /*0b20*/  IMAD.X R7, RZ, RZ, R7, P1 ;  /* 0x000000ffff077224 */ /* 0x000fe200008e0607 */
        /* <DEDUP_REMOVED lines=8> */
[C---:B---3--:R-:W-:Y:S02]  /*0bb0*/  SHF.L.U32 R36, R34.reuse, 0x10, RZ ;  /* 0x0000001022247819 */ /* 0x048fe400000006ff */
[----:B------:R-:W-:-:S03]  /*0bc0*/  PRMT R34, R34, 0x7632, R34 ;  /* 0x0000763222227816 */ /* 0x000fc60000000022 */
[----:B------:R-:W-:Y:S01]  /*0bd0*/  FFMA.FTZ R5, R17, R36, R37 ;  /* 0x0000002411057223 */ /* 0x000fe20000010025 */
[----:B------:R-:W-:Y:S02]  /*0be0*/  IMAD.U32 R37, R35, 0x10000, RZ ;  /* 0x0001000023257824 */ /* 0x000fe400078e00ff */
[----:B------:R-:W-:Y:S02]  /*0bf0*/  IMAD.U32 R35, R34, 0x10000, RZ ;  /* 0x0001000022237824 */ /* 0x000fe400078e00ff */
[----:B------:R-:W-:Y:S01]  /*0c00*/  FMUL.FTZ R37, R28, R37 ;  /* 0x000000251c257220 */ /* 0x000fe20000410000 */
[----:B------:R-:W2:Y:S03]  /*0c10*/  LDG.E.CONSTANT R34, desc[UR12][R6.64+0x104] ;  /* 0x0001040c06227981 */ /* 0x000ea6000c1e9900 */
[----:B------:R-:W-:Y:S01]  /*0c20*/  FFMA.FTZ R35, R26, R35, R37 ;  /* 0x000000231a237223 */ /* 0x000fe20000010025 */
[----:B----4-:R-:W-:-:S05]  /*0c30*/  SHF.L.U32 R37, R4, 0x10, RZ ;  /* 0x0000001004257819 */ /* 0x010fca00000006ff */
[----:B------:R-:W-:Y:S02]  /*0c40*/  FFMA.FTZ R37, R8, R37, R5 ;  /* 0x0000002508257223 */ /* 0x000fe40000010005 */
[----:B------:R-:W3:Y:S01]  /*0c50*/  LDG.E.CONSTANT R5, desc[UR12][R6.64+0x300] ;  /* 0x0003000c06057981 */ /* 0x000ee2000c1e9900 */
[----:B------:R-:W-:-:S05]  /*0c60*/  PRMT R4, R4, 0x7632, R4 ;  /* 0x0000763204047816 */ /* 0x000fca0000000004 */
        /* <DEDUP_REMOVED lines=8> */
[----:B--2---:R-:W-:-:S03]  /*0cf0*/  IMAD.U32 R35, R34, 0x10000, RZ ;  /* 0x0001000022237824 */ /* 0x004fc600078e00ff */
[--C-:B------:R-:W-:Y:S01]  /*0d00*/  FADD.FTZ R5, R37, R36.reuse ;  /* 0x0000002425057221 */ /* 0x100fe20000010000 */
[----:B------:R-:W-:Y:S01]  /*0d10*/  PRMT R36, R34, 0x7632, R36 ;  /* 0x0000763222247816 */ /* 0x000fe20000000024 */
[----:B------:R-:W-:-:S03]  /*0d20*/  FMUL.FTZ R37, R20, R35 ;  /* 0x0000002314257220 */ /* 0x000fc60000410000 */
[----:B------:R-:W-:-:S05]  /*0d30*/  SHF.L.U32 R36, R36, 0x10, RZ ;  /* 0x0000001024247819 */ /* 0x000fca00000006ff */
[----:B------:R-:W-:Y:S01]  /*0d40*/  FMUL.FTZ R36, R29, R36 ;  /* 0x000000241d247220 */ /* 0x000fe20000410000 */
[C---:B---3--:R-:W-:Y:S01]  /*0d50*/  IMAD.U32 R35, R4.reuse, 0x10000, RZ ;  /* 0x0001000004237824 */ /* 0x048fe200078e00ff */
[----:B------:R-:W-:-:S05]  /*0d60*/  PRMT R4, R4, 0x7632, R4 ;  /* 0x0000763204047816 */ /* 0x000fca0000000004 */
[----:B------:R-:W-:-:S04]  /*0d70*/  IMAD.U32 R4, R4, 0x10000, RZ ;  /* 0x0001000004047824 */ /* 0x000fc800078e00ff */
[----:B------:R-:W-:Y:S02]  /*0d80*/  FFMA.FTZ R4, R27, R4, R36 ;  /* 0x000000041b047223 */ /* 0x000fe40000010024 */
[----:B------:R-:W2:Y:S01]  /*0d90*/  LDG.E.CONSTANT R36, desc[UR12][R6.64+0x204] ;  /* 0x0002040c06247981 */ /* 0x000ea2000c1e9900 */
[----:B------:R-:W-:-:S03]  /*0da0*/  FFMA.FTZ R34, R18, R35, R37 ;  /* 0x0000002312227223 */ /* 0x000fc60000010025 */
[----:B------:R-:W3:Y:S01]  /*0db0*/  LDG.E.CONSTANT R35, desc[UR12][R6.64+0x304] ;  /* 0x0003040c06237981 */ /* 0x000ee2000c1e9900 */
[----:B------:R-:W-:Y:S01]  /*0dc0*/  UMOV UR4, 0xffffffff ;  /* 0xffffffff00047882 */ /* 0x000fe20000000000 */
        /* <DEDUP_REMOVED lines=14> */
.L_x_19092:
        /* <DEDUP_REMOVED lines=16> */
[----:B------:R-:W-:Y:S02]  /*0fb0*/  ISETP.GE.U32.AND P2, PT, R23, UR15, PT ;  /* 0x0000000f17007c0c */ /* 0x000fe4000bf46070 */
[----:B------:R-:W-:-:S03]  /*0fc0*/  IADD3.X R0, PT, PT, RZ, R0, RZ, P1, !PT ;  /* 0x00000000ff007210 */ /* 0x000fc60000ffe4ff */
[----:B------:R-:W-:Y:S02]  /*0fd0*/  @!P3 FMNMX.FTZ R24, R24, R5, !PT ;  /* 0x000000051818b209 */ /* 0x000fe40007810000 */
[----:B-1----:R-:W-:-:S06]  /*0fe0*/  IADD3 R11, PT, PT, R11, 0x100, RZ ;  /* 0x000001000b0b7810 */ /* 0x002fcc0007ffe0ff */
[----:B------:R-:W-:Y:S05]  /*0ff0*/  @!P2 BRA `(.L_x_19059) ;  /* 0xfffffff800b4a947 */ /* 0x000fea000383ffff */
.L_x_19057:
[----:B------:R-:W-:Y:S05]  /*1000*/  BSYNC B0 ;  /* 0x0000000000007941 */ /* 0x000fea0003800000 */
.L_x_19056:
[----:B------:R-:W1:Y:S01]  /*1010*/  S2R R3, SR_TID.X ;  /* 0x0000000000037919 */ /* 0x000e620000002100 */
[----:B------:R-:W-:Y:S01]  /*1020*/  IMAD.U32 R2, RZ, RZ, UR17 ;  /* 0x00000011ff027e24 */ /* 0x000fe2000f8e00ff */
[----:B------:R-:W-:Y:S01]  /*1030*/  MOV R9, UR17 ;  /* 0x0000001100097c02 */ /* 0x000fe20008000f00 */
[----:B------:R-:W-:Y:S01]  /*1040*/  UMOV UR4, 0xffffffff ;  /* 0xffffffff00047882 */ /* 0x000fe20000000000 */
[----:B------:R-:W2:Y:S01]  /*1050*/  S2R R8, SR_CgaCtaId ;  /* 0x0000000000087919 */ /* 0x000ea20000008800 */
[----:B------:R-:W-:Y:S01]  /*1060*/  IMAD.SHL.U32 R2, R2, 0x20, RZ ;  /* 0x0000002002027824 */ /* 0x000fe200078e00ff */
[----:B------:R-:W-:Y:S02]  /*1070*/  SHF.L.U32 R9, R9, 0x9, RZ ;  /* 0x0000000909097819 */ /* 0x000fe400000006ff */
[----:B------:R-:W-:Y:S02]  /*1080*/  MOV R10, 0x400 ;  /* 0x00000400000a7802 */ /* 0x000fe40000000f00 */
[----:B------:R-:W-:-:S05]  /*1090*/  IADD3 R0, PT, PT, -R2, UR15, RZ ;  /* 0x0000000f02007c10 */ /* 0x000fca000fffe1ff */
[----:B------:R-:W-:-:S05]  /*10a0*/  IMAD R0, R0, 0x10, R9 ;  /* 0x0000001000007824 */ /* 0x000fca00078e0209 */
[----:B------:R-:W-:-:S04]  /*10b0*/  VIMNMX R18, PT, PT, R0, UR14, PT ;  /* 0x0000000e00127c48 */ /* 0x000fc8000bfe0100 */
[----:B------:R-:W-:Y:S02]  /*10c0*/  IADD3 R20, PT, PT, -R9, R18, RZ ;  /* 0x0000001209147210 */ /* 0x000fe40007ffe1ff */
[----:B-1---5:R-:W-:Y:S02]  /*10d0*/  SHF.R.U32.HI R16, RZ, 0x5, R3 ;  /* 0x00000005ff107819 */ /* 0x022fe40000011603 */
        /* <DEDUP_REMOVED lines=9> */
.L_x_19098:
[----:B------:R-:W-:Y:S01]  /*1170*/  VIADD R5, R10, 0x40 ;  /* 0x000000400a057836 */ /* 0x000fe20000000000 */
[----:B------:R-:W-:Y:S01]  /*1180*/  ISETP.NE.AND P3, PT, R0, RZ, PT ;  /* 0x000000ff0000720c */ /* 0x000fe20003f65270 */
[----:B------:R-:W-:Y:S05]  /*1190*/  WARPSYNC.ALL ;  /* 0x0000000000007948 */ /* 0x000fea0003800000 */
[----:B--2---:R-:W-:Y:S02]  /*11a0*/  LEA R7, R8, R5, 0x18 ;  /* 0x0000000508077211 */ /* 0x004fe400078ec0ff */
[----:B-1----:R-:W-:Y:S02]  /*11b0*/  FMNMX.FTZ R34, R13, R34, !PT ;  /* 0x000000220d227209 */ /* 0x002fe40007810000 */
[----:B------:R-:W-:-:S05]  /*11c0*/  LEA R5, R16, R7, 0x2 ;  /* 0x0000000710057211 */ /* 0x000fca00078e10ff */
[----:B------:R-:W-:Y:S01]  /*11d0*/  @!P3 STS [R5], R34 ;  /* 0x000000220500b388 */ /* 0x000fe20000000800 */
[----:B------:R-:W-:Y:S01]  /*11e0*/  BAR.SYNC.DEFER_BLOCKING 0x0 ;  /* 0x0000000000007b1d */ /* 0x000fe20000010000 */
[C---:B------:R-:W-:Y:S01]  /*11f0*/  ISETP.GT.U32.AND P2, PT, R0.reuse, 0x3, PT ;  /* 0x000000030000780c */ /* 0x040fe20003f44070 */
[----:B------:R-:W-:Y:S01]  /*1200*/  IMAD R6, R0, 0x4, R7 ;  /* 0x0000000400067824 */ /* 0x000fe200078e0207 */
[----:B------:R-:W-:Y:S01]  /*1210*/  MOV R7, 0xff7fffff ;  /* 0xff7fffff00077802 */ /* 0x000fe20000000f00 */
[----:B------:R-:W-:Y:S01]  /*1220*/  IMAD.MOV.U32 R21, RZ, RZ, RZ ;  /* 0x000000ffff157224 */ /* 0x000fe200078e00ff */
[----:B------:R-:W-:Y:S01]  /*1230*/  ISETP.GE.AND P1, PT, R3, R20, PT ;  /* 0x000000140300720c */ /* 0x000fe20003f26270 */
[----:B------:R-:W-:Y:S08]  /*1240*/  BSSY.RECONVERGENT B0, `(.L_x_19061) ;  /* 0x00000e9000007945 */ /* 0x000ff00003800200 */
[----:B------:R-:W1:Y:S04]  /*1250*/  @!P2 LDS R7, [R6] ;  /* 0x000000000607a984 */ /* 0x000e680000000800 */
[----:B-1----:R-:W1:Y:S02]  /*1260*/  SHFL.BFLY PT, R4, R7, 0x2, 0x1f ;  /* 0x0c401f0007047f89 */ /* 0x002e6400000e0000 */
[----:B-1----:R-:W-:-:S05]  /*1270*/  FMNMX.FTZ R11, R4, R7, !PT ;  /* 0x00000007040b7209 */ /* 0x002fca0007810000 */
[----:B------:R-:W1:Y:S02]  /*1280*/  SHFL.BFLY PT, R4, R11, 0x1, 0x1f ;  /* 0x0c201f000b047f89 */ /* 0x000e6400000e0000 */
[----:B-1----:R-:W-:-:S06]  /*1290*/  FMNMX.FTZ R4, R11, R4, !PT ;  /* 0x000000040b047209 */ /* 0x002fcc0007810000 */
[----:B------:R-:W1:Y:S01]  /*12a0*/  SHFL.IDX PT, R4, R4, RZ, 0x1f ;  /* 0x00001fff04047589 */ /* 0x000e6200000e0000 */
[----:B------:R-:W-:Y:S05]  /*12b0*/  @P1 BRA `(.L_x_19062) ;  /* 0x0000000c00841947 */ /* 0x000fea0003800000 */
[----:B------:R-:W-:Y:S01]  /*12c0*/  LOP3.LUT R7, RZ, R3, RZ, 0x33, !PT ;  /* 0x00000003ff077212 */ /* 0x000fe200078e33ff */
[----:B------:R-:W-:Y:S01]  /*12d0*/  BSSY.RECONVERGENT B1, `(.L_x_19063) ;  /* 0x000001c000017945 */ /* 0x000fe20003800200 */
[----:B------:R-:W-:Y:S02]  /*12e0*/  HFMA2 R21, -RZ, RZ, 0, 0 ;  /* 0x00000000ff157431 */ /* 0x000fe400000001ff */
[----:B0-----:R-:W-:Y:S01]  /*12f0*/  IMAD.MOV.U32 R13, RZ, RZ, R3 ;  /* 0x000000ffff0d7224 */ /* 0x001fe200078e0003 */
[----:B------:R-:W-:-:S04]  /*1300*/  IADD3 R22, PT, PT, R18, R7, RZ ;  /* 0x0000000712167210 */ /* 0x000fc80007ffe0ff */
[C---:B------:R-:W-:Y:S01]  /*1310*/  LOP3.LUT R7, R22.reuse, 0x180, RZ, 0xc0, !PT ;  /* 0x0000018016077812 */ /* 0x040fe200078ec0ff */
[----:B------:R-:W-:-:S03]  /*1320*/  IMAD.IADD R11, R22, 0x1, -R9 ;  /* 0x00000001160b7824 */ /* 0x000fc600078e0a09 */
[----:B------:R-:W-:Y:S02]  /*1330*/  ISETP.NE.AND P0, PT, R7, 0x180, PT ;  /* 0x000001800700780c */ /* 0x000fe40003f05270 */
[----:B------:R-:W-:-:S11]  /*1340*/  ISETP.GE.U32.AND P4, PT, R11, 0x180, PT ;  /* 0x000001800b00780c */ /* 0x000fd60003f86070 */
        /* <DEDUP_REMOVED lines=8> */
[----:B------:R-:W-:-:S07]  /*13d0*/  IADD3 R22, PT, PT, RZ, -R22, RZ ;  /* 0x80000016ff167210 */ /* 0x000fce0007ffe0ff */
.L_x_19065:
[----:B------:R-:W1:Y:S01]  /*13e0*/  LDS R11, [R7] ;  /* 0x00000000070b7984 */ /* 0x000e620000000800 */
[----:B------:R-:W-:Y:S01]  /*13f0*/  VIADD R22, R22, 0x1 ;  /* 0x0000000116167836 */ /* 0x000fe20000000000 */
[----:B------:R-:W-:-:S04]  /*1400*/  IADD3 R13, PT, PT, R13, 0x80, RZ ;  /* 0x000000800d0d7810 */ /* 0x000fc80007ffe0ff */
[----:B------:R-:W-:Y:S01]  /*1410*/  ISETP.NE.AND P0, PT, R22, RZ, PT ;  /* 0x000000ff1600720c */ /* 0x000fe20003f05270 */
[----:B-1----:R-:W-:-:S04]  /*1420*/  FADD.FTZ R11, -R4, R11 ;  /* 0x0000000b040b7221 */ /* 0x002fc80000010100 */
[----:B------:R-:W-:-:S04]  /*1430*/  FMUL.FTZ R11, R11, 1.4426950216293334961 ;  /* 0x3fb8aa3b0b0b7820 */ /* 0x000fc80000410000 */
[----:B------:R-:W0:Y:S02]  /*1440*/  MUFU.EX2 R24, R11 ;  /* 0x0000000b00187308 */ /* 0x000e240000000800 */
[----:B0-----:R0:W-:Y:S01]  /*1450*/  STS [R7], R24 ;  /* 0x0000001807007388 */ /* 0x0011e20000000800 */
[----:B------:R-:W-:Y:S01]  /*1460*/  FADD.FTZ R21, R24, R21 ;  /* 0x0000001518157221 */ /* 0x000fe20000010000 */
[----:B0-----:R-:W-:Y:S01]  /*1470*/  VIADD R7, R7, 0x200 ;  /* 0x0000020007077836 */ /* 0x001fe20000000000 */
[----:B------:R-:W-:Y:S06]  /*1480*/  @P0 BRA `(.L_x_19065) ;  /* 0xfffffffc00d40947 */ /* 0x000fec000383ffff */
.L_x_19064:
[----:B------:R-:W-:Y:S05]  /*1490*/  BSYNC.RECONVERGENT B1 ;  /* 0x0000000000017941 */ /* 0x000fea0003800200 */
.L_x_19063:
        /* <DEDUP_REMOVED lines=12> */
.L_x_19068:
[----:B------:R-:W1:Y:S01]  /*1560*/  LDS R19, [R11+-0x400] ;  /* 0xfffc00000b137984 */ /* 0x000e620000000800 */
[----:B------:R-:W-:-:S03]  /*1570*/  VIADD R13, R13, 0x800 ;  /* 0x000008000d0d7836 */ /* 0x000fc60000000000 */
[----:B------:R-:W0:Y:S02]  /*1580*/  LDS R25, [R11+-0x200] ;  /* 0xfffe00000b197984 */ /* 0x000e240000000800 */
[----:B------:R-:W-:Y:S02]  /*1590*/  ISETP.GE.AND P4, PT, R13, R7, PT ;  /* 0x000000070d00720c */ /* 0x000fe40003f86270 */
[----:B------:R-:W2:Y:S04]  /*15a0*/  LDS R29, [R11] ;  /* 0x000000000b1d7984 */ /* 0x000ea80000000800 */
[----:B------:R-:W3:Y:S04]  /*15b0*/  LDS R23, [R11+0x400] ;  /* 0x000400000b177984 */ /* 0x000ee80000000800 */
[----:B------:R-:W4:Y:S04]  /*15c0*/  LDS R17, [R11+0x600] ;  /* 0x000600000b117984 */ /* 0x000f280000000800 */
[----:B------:R-:W5:Y:S04]  /*15d0*/  LDS R31, [R11+0x200] ;  /* 0x000200000b1f7984 */ /* 0x000f680000000800 */
[----:B------:R-:W5:Y:S01]  /*15e0*/  LDS R27, [R11+0xa00] ;  /* 0x000a00000b1b7984 */ /* 0x000f620000000800 */
[----:B-1----:R-:W-:-:S03]  /*15f0*/  FADD.FTZ R22, -R4, R19 ;  /* 0x0000001304167221 */ /* 0x002fc60000010100 */
[----:B------:R-:W1:Y:S01]  /*1600*/  LDS R19, [R11+0x800] ;  /* 0x000800000b137984 */ /* 0x000e620000000800 */
[----:B0-----:R-:W-:Y:S01]  /*1610*/  FADD.FTZ R25, -R4, R25 ;  /* 0x0000001904197221 */ /* 0x001fe20000010100 */
[----:B------:R-:W-:Y:S01]  /*1620*/  FMUL.FTZ R36, R22, 1.4426950216293334961 ;  /* 0x3fb8aa3b16247820 */ /* 0x000fe20000410000 */
[C---:B--2---:R-:W-:Y:S02]  /*1630*/  FADD.FTZ R22, -R4.reuse, R29 ;  /* 0x0000001d04167221 */ /* 0x044fe40000010100 */
[----:B------:R-:W-:Y:S01]  /*1640*/  FMUL.FTZ R30, R25, 1.4426950216293334961 ;  /* 0x3fb8aa3b191e7820 */ /* 0x000fe20000410000 */
[----:B------:R-:W0:Y:S02]  /*1650*/  LDS R29, [R11+0xc00] ;  /* 0x000c00000b1d7984 */ /* 0x000e240000000800 */
[----:B------:R-:W2:Y:S01]  /*1660*/  MUFU.EX2 R36, R36 ;  /* 0x0000002400247308 */ /* 0x000ea20000000800 */
[----:B---3--:R-:W-:Y:S01]  /*1670*/  FADD.FTZ R24, -R4, R23 ;  /* 0x0000001704187221 */ /* 0x008fe20000010100 */
[----:B------:R-:W-:Y:S01]  /*1680*/  FMUL.FTZ R22, R22, 1.4426950216293334961 ;  /* 0x3fb8aa3b16167820 */ /* 0x000fe20000410000 */
[----:B------:R-:W3:Y:S02]  /*1690*/  LDS R25, [R11+0xe00] ;  /* 0x000e00000b197984 */ /* 0x000ee40000000800 */
[----:B------:R-:W-:Y:S01]  /*16a0*/  FMUL.FTZ R28, R24, 1.4426950216293334961 ;  /* 0x3fb8aa3b181c7820 */ /* 0x000fe20000410000 */
[C---:B----4-:R-:W-:Y:S01]  /*16b0*/  FADD.FTZ R24, -R4.reuse, R17 ;  /* 0x0000001104187221 */ /* 0x050fe20000010100 */
[----:B------:R-:W4:Y:S01]  /*16c0*/  LDS R23, [R11+0x1000] ;  /* 0x001000000b177984 */ /* 0x000f220000000800 */
[----:B------:R-:W1:Y:S01]  /*16d0*/  MUFU.EX2 R30, R30 ;  /* 0x0000001e001e7308 */ /* 0x000e620000000800 */
[----:B-----5:R-:W-:Y:S01]  /*16e0*/  FADD.FTZ R31, -R4, R31 ;  /* 0x0000001f041f7221 */ /* 0x020fe20000010100 */
[----:B------:R-:W-:Y:S01]  /*16f0*/  FMUL.FTZ R24, R24, 1.4426950216293334961 ;  /* 0x3fb8aa3b18187820 */ /* 0x000fe20000410000 */
[----:B------:R-:W5:Y:S02]  /*1700*/  LDS R17, [R11+0x1200] ;  /* 0x001200000b117984 */ /* 0x000f640000000800 */
[----:B------:R-:W-:Y:S01]  /*1710*/  FMUL.FTZ R26, R31, 1.4426950216293334961 ;  /* 0x3fb8aa3b1f1a7820 */ /* 0x000fe20000410000 */
[----:B------:R-:W-:-:S02]  /*1720*/  FADD.FTZ R33, -R4, R27 ;  /* 0x0000001b04217221 */ /* 0x000fc40000010100 */
[----:B------:R-:W5:Y:S01]  /*1730*/  LDS R27, [R11+0x1600] ;  /* 0x001600000b1b7984 */ /* 0x000f620000000800 */
[----:B------:R-:W0:Y:S01]  /*1740*/  MUFU.EX2 R22, R22 ;  /* 0x0000001600167308 */ /* 0x000e220000000800 */
[----:B------:R-:W-:Y:S01]  /*1750*/  FMUL.FTZ R33, R33, 1.4426950216293334961 ;  /* 0x3fb8aa3b21217820 */ /* 0x000fe20000410000 */
[----:B--2---:R-:W-:Y:S01]  /*1760*/  FADD.FTZ R21, R36, R21 ;  /* 0x0000001524157221 */ /* 0x004fe20000010000 */
[----:B------:R2:W-:Y:S05]  /*1770*/  STS [R11+-0x400], R36 ;  /* 0xfffc00240b007388 */ /* 0x0005ea0000000800 */
[----:B------:R-:W2:Y:S01]  /*1780*/  MUFU.EX2 R26, R26 ;  /* 0x0000001a001a7308 */ /* 0x000ea20000000800 */
[----:B-1----:R-:W-:Y:S01]  /*1790*/  STS [R11+-0x200], R30 ;  /* 0xfffe001e0b007388 */ /* 0x002fe20000000800 */
[----:B------:R-:W-:-:S03]  /*17a0*/  FADD.FTZ R31, -R4, R19 ;  /* 0x00000013041f7221 */ /* 0x000fc60000010100 */
[----:B------:R-:W-:Y:S03]  /*17b0*/  LDS R19, [R11+0x1400] ;  /* 0x001400000b137984 */ /* 0x000fe60000000800 */
[----:B------:R-:W1:Y:S01]  /*17c0*/  MUFU.EX2 R34, R33 ;  /* 0x0000002100227308 */ /* 0x000e620000000800 */
[----:B------:R-:W-:Y:S01]  /*17d0*/  FMUL.FTZ R31, R31, 1.4426950216293334961 ;  /* 0x3fb8aa3b1f1f7820 */ /* 0x000fe20000410000 */
[----:B0-----:R-:W-:Y:S01]  /*17e0*/  STS [R11], R22 ;  /* 0x000000160b007388 */ /* 0x001fe20000000800 */
[----:B------:R-:W-:-:S03]  /*17f0*/  FADD.FTZ R35, -R4, R29 ;  /* 0x0000001d04237221 */ /* 0x000fc60000010100 */
[----:B------:R-:W0:Y:S02]  /*1800*/  LDS R29, [R11+0x1800] ;  /* 0x001800000b1d7984 */ /* 0x000e240000000800 */
[----:B------:R4:W5:Y:S01]  /*1810*/  MUFU.EX2 R32, R31 ;  /* 0x0000001f00207308 */ /* 0x0009620000000800 */
[C---:B---3--:R-:W-:Y:S01]  /*1820*/  FADD.FTZ R37, -R4.reuse, R25 ;  /* 0x0000001904257221 */ /* 0x048fe20000010100 */
[----:B------:R-:W-:Y:S01]  /*1830*/  FMUL.FTZ R35, R35, 1.4426950216293334961 ;  /* 0x3fb8aa3b23237820 */ /* 0x000fe20000410000 */
[----:B------:R-:W3:Y:S02]  /*1840*/  LDS R25, [R11+0x1a00] ;  /* 0x001a00000b197984 */ /* 0x000ee40000000800 */
[----:B------:R-:W-:Y:S02]  /*1850*/  FMUL.FTZ R37, R37, 1.4426950216293334961 ;  /* 0x3fb8aa3b25257820 */ /* 0x000fe40000410000 */
[----:B--2---:R-:W-:Y:S01]  /*1860*/  STS [R11+0x200], R26 ;  /* 0x0002001a0b007388 */ /* 0x004fe20000000800 */
[----:B------:R-:W2:Y:S01]  /*1870*/  MUFU.EX2 R28, R28 ;  /* 0x0000001c001c7308 */ /* 0x000ea20000000800 */
[----:B----4-:R-:W-:-:S02]  /*1880*/  FADD.FTZ R31, -R4, R23 ;  /* 0x00000017041f7221 */ /* 0x010fc40000010100 */
[----:B-1----:R-:W-:Y:S02]  /*1890*/  STS [R11+0xa00], R34 ;  /* 0x000a00220b007388 */ /* 0x002fe40000000800 */
[----:B------:R-:W-:Y:S01]  /*18a0*/  FMUL.FTZ R33, R31, 1.4426950216293334961 ;  /* 0x3fb8aa3b1f217820 */ /* 0x000fe20000410000 */
[C---:B-----5:R-:W-:Y:S01]  /*18b0*/  FADD.FTZ R31, -R4.reuse, R17 ;  /* 0x00000011041f7221 */ /* 0x060fe20000010100 */
[----:B------:R-:W-:Y:S01]  /*18c0*/  FADD.FTZ R27, -R4, R27 ;  /* 0x0000001b041b7221 */ /* 0x000fe20000010100 */
[----:B------:R-:W1:Y:S01]  /*18d0*/  MUFU.EX2 R24, R24 ;  /* 0x0000001800187308 */ /* 0x000e620000000800 */
[----:B------:R-:W-:Y:S02]  /*18e0*/  STS [R11+0x800], R32 ;  /* 0x000800200b007388 */ /* 0x000fe40000000800 */
[----:B------:R-:W-:-:S05]  /*18f0*/  FMUL.FTZ R27, R27, 1.4426950216293334961 ;  /* 0x3fb8aa3b1b1b7820 */ /* 0x000fca0000410000 */
[----:B------:R4:W-:Y:S01]  /*1900*/  MUFU.EX2 R17, R33 ;  /* 0x0000002100117308 */ /* 0x0009e20000000800 */
[----:B--2---:R-:W-:Y:S07]  /*1910*/  STS [R11+0x400], R28 ;  /* 0x0004001c0b007388 */ /* 0x004fee0000000800 */
[----:B------:R2:W5:Y:S01]  /*1920*/  MUFU.EX2 R36, R35 ;  /* 0x0000002300247308 */ /* 0x0005620000000800 */
[----:B----4-:R-:W-:Y:S01]  /*1930*/  FMUL.FTZ R33, R31, 1.4426950216293334961 ;  /* 0x3fb8aa3b1f217820 */ /* 0x010fe20000410000 */
[----:B------:R-:W-:Y:S01]  /*1940*/  FADD.FTZ R31, R21, R30 ;  /* 0x0000001e151f7221 */ /* 0x000fe20000010000 */
[----:B-1----:R1:W-:Y:S03]  /*1950*/  STS [R11+0x600], R24 ;  /* 0x000600180b007388 */ /* 0x0023e60000000800 */
[----:B------:R-:W-:Y:S01]  /*1960*/  FADD.FTZ R31, R31, R22 ;  /* 0x000000161f1f7221 */ /* 0x000fe20000010000 */
[C---:B0-----:R-:W-:Y:S01]  /*1970*/  FADD.FTZ R29, -R4.reuse, R29 ;  /* 0x0000001d041d7221 */ /* 0x041fe20000010100 */
[----:B------:R-:W0:Y:S01]  /*1980*/  MUFU.EX2 R23, R37 ;  /* 0x0000002500177308 */ /* 0x000e220000000800 */
[C---:B--2---:R-:W-:Y:S01]  /*1990*/  FADD.FTZ R35, -R4.reuse, R19 ;  /* 0x0000001304237221 */ /* 0x044fe20000010100 */
[----:B------:R-:W-:Y:S01]  /*19a0*/  FADD.FTZ R31, R31, R26 ;  /* 0x0000001a1f1f7221 */ /* 0x000fe20000010000 */
[----:B---3--:R-:W-:Y:S01]  /*19b0*/  FADD.FTZ R25, -R4, R25 ;  /* 0x0000001904197221 */ /* 0x008fe20000010100 */
[----:B------:R-:W-:Y:S01]  /*19c0*/  FMUL.FTZ R29, R29, 1.4426950216293334961 ;  /* 0x3fb8aa3b1d1d7820 */ /* 0x000fe20000410000 */
[----:B------:R-:W-:Y:S01]  /*19d0*/  FMUL.FTZ R21, R35, 1.4426950216293334961 ;  /* 0x3fb8aa3b23157820 */ /* 0x000fe20000410000 */
[----:B------:R-:W-:Y:S01]  /*19e0*/  FADD.FTZ R31, R31, R28 ;  /* 0x0000001c1f1f7221 */ /* 0x000fe20000010000 */
[----:B------:R-:W-:Y:S01]  /*19f0*/  FMUL.FTZ R22, R25, 1.4426950216293334961 ;  /* 0x3fb8aa3b19167820 */ /* 0x000fe20000410000 */
[----:B------:R-:W2:Y:S01]  /*1a00*/  MUFU.EX2 R19, R33 ;  /* 0x0000002100137308 */ /* 0x000ea20000000800 */
[----:B-----5:R-:W-:Y:S01]  /*1a10*/  STS [R11+0xc00], R36 ;  /* 0x000c00240b007388 */ /* 0x020fe20000000800 */
[----:B------:R-:W-:-:S03]  /*1a20*/  FADD.FTZ R31, R31, R24 ;  /* 0x000000181f1f7221 */ /* 0x000fc60000010000 */
[----:B------:R-:W-:Y:S01]  /*1a30*/  STS [R11+0x1000], R17 ;  /* 0x001000110b007388 */ /* 0x000fe20000000800 */
[----:B------:R-:W-:Y:S02]  /*1a40*/  FADD.FTZ R31, R31, R32 ;  /* 0x000000201f1f7221 */ /* 0x000fe40000010000 */
[----:B------:R-:W3:Y:S01]  /*1a50*/  MUFU.EX2 R21, R21 ;  /* 0x0000001500157308 */ /* 0x000ee20000000800 */
[----:B0-----:R0:W-:Y:S01]  /*1a60*/  STS [R11+0xe00], R23 ;  /* 0x000e00170b007388 */ /* 0x0011e20000000800 */
[----:B------:R-:W-:-:S04]  /*1a70*/  FADD.FTZ R31, R31, R34 ;  /* 0x000000221f1f7221 */ /* 0x000fc80000010000 */
[----:B------:R-:W-:Y:S02]  /*1a80*/  FADD.FTZ R31, R31, R36 ;  /* 0x000000241f1f7221 */ /* 0x000fe40000010000 */
[----:B------:R-:W4:Y:S01]  /*1a90*/  MUFU.EX2 R27, R27 ;  /* 0x0000001b001b7308 */ /* 0x000f220000000800 */
[----:B--2---:R-:W-:Y:S01]  /*1aa0*/  STS [R11+0x1200], R19 ;  /* 0x001200130b007388 */ /* 0x004fe20000000800 */
[----:B------:R-:W-:-:S04]  /*1ab0*/  FADD.FTZ R31, R31, R23 ;  /* 0x000000171f1f7221 */ /* 0x000fc80000010000 */
[----:B------:R-:W-:Y:S02]  /*1ac0*/  FADD.FTZ R31, R31, R17 ;  /* 0x000000111f1f7221 */ /* 0x000fe40000010000 */
[----:B------:R-:W2:Y:S01]  /*1ad0*/  MUFU.EX2 R30, R29 ;  /* 0x0000001d001e7308 */ /* 0x000ea20000000800 */
[----:B---3--:R3:W-:Y:S01]  /*1ae0*/  STS [R11+0x1400], R21 ;  /* 0x001400150b007388 */ /* 0x0087e20000000800 */
[----:B-1----:R-:W-:-:S04]  /*1af0*/  FADD.FTZ R24, R31, R19 ;  /* 0x000000131f187221 */ /* 0x002fc80000010000 */
[----:B------:R-:W-:Y:S02]  /*1b00*/  FADD.FTZ R24, R24, R21 ;  /* 0x0000001518187221 */ /* 0x000fe40000010000 */
[----:B------:R-:W1:Y:S01]  /*1b10*/  MUFU.EX2 R22, R22 ;  /* 0x0000001600167308 */ /* 0x000e620000000800 */
[----:B----4-:R-:W-:Y:S01]  /*1b20*/  STS [R11+0x1600], R27 ;  /* 0x0016001b0b007388 */ /* 0x010fe20000000800 */
[----:B0-----:R-:W-:-:S04]  /*1b30*/  FADD.FTZ R23, R24, R27 ;  /* 0x0000001b18177221 */ /* 0x001fc80000010000 */
[----:B--2---:R-:W-:Y:S01]  /*1b40*/  FADD.FTZ R23, R23, R30 ;  /* 0x0000001e17177221 */ /* 0x004fe20000010000 */
[----:B------:R-:W-:Y:S04]  /*1b50*/  STS [R11+0x1800], R30 ;  /* 0x0018001e0b007388 */ /* 0x000fe80000000800 */
[----:B-1----:R0:W-:Y:S01]  /*1b60*/  STS [R11+0x1a00], R22 ;  /* 0x001a00160b007388 */ /* 0x0021e20000000800 */
[----:B---3--:R-:W-:Y:S01]  /*1b70*/  FADD.FTZ R21, R23, R22 ;  /* 0x0000001617157221 */ /* 0x008fe20000010000 */
[----:B0-----:R-:W-:Y:S01]  /*1b80*/  IADD3 R11, PT, PT, R11, 0x2000, RZ ;  /* 0x000020000b0b7810 */ /* 0x001fe20007ffe0ff */
[----:B------:R-:W-:Y:S06]  /*1b90*/  @!P4 BRA `(.L_x_19068) ;  /* 0xfffffff80070c947 */ /* 0x000fec000383ffff */
.L_x_19067:
[----:B------:R-:W-:Y:S05]  /*1ba0*/  BSYNC.RECONVERGENT B1 ;  /* 0x0000000000017941 */ /* 0x000fea0003800200 */
.L_x_19066:
[----:B------:R-:W-:Y:S01]  /*1bb0*/  IMAD.IADD R7, R20, 0x1, -R13 ;  /* 0x0000000114077824 */ /* 0x000fe200078e0a0d */
[----:B------:R-:W-:Y:S04]  /*1bc0*/  BSSY.RECONVERGENT B1, `(.L_x_19069) ;  /* 0x0000036000017945 */ /* 0x000fe80003800200 */
[----:B------:R-:W-:-:S13]  /*1bd0*/  ISETP.GT.AND P4, PT, R7, 0x200, PT ;  /* 0x000002000700780c */ /* 0x000fda0003f84270 */
[----:B------:R-:W-:Y:S05]  /*1be0*/  @!P4 BRA `(.L_x_19070) ;  /* 0x0000000000ccc947 */ /* 0x000fea0003800000 */
[----:B------:R-:W1:Y:S01]  /*1bf0*/  LDS R23, [R11+-0x400] ;  /* 0xfffc00000b177984 */ /* 0x000e620000000800 */
[----:B------:R-:W-:Y:S02]  /*1c00*/  PLOP3.LUT P0, PT, PT, PT, PT, 0x8, 0x80 ;  /* 0x000000000080781c */ /* 0x000fe40003f0e170 */
[----:B------:R-:W-:Y:S01]  /*1c10*/  IADD3 R13, PT, PT, R13, 0x400, RZ ;  /* 0x000004000d0d7810 */ /* 0x000fe20007ffe0ff */
[----:B------:R-:W0:Y:S04]  /*1c20*/  LDS R25, [R11+-0x200] ;  /* 0xfffe00000b197984 */ /* 0x000e280000000800 */
[----:B------:R-:W2:Y:S04]  /*1c30*/  LDS R27, [R11] ;  /* 0x000000000b1b7984 */ /* 0x000ea80000000800 */
[----:B------:R-:W3:Y:S04]  /*1c40*/  LDS R29, [R11+0x200] ;  /* 0x000200000b1d7984 */ /* 0x000ee80000000800 */
[----:B------:R-:W4:Y:S04]  /*1c50*/  LDS R31, [R11+0x400] ;  /* 0x000400000b1f7984 */ /* 0x000f280000000800 */
[----:B------:R-:W5:Y:S04]  /*1c60*/  LDS R19, [R11+0x600] ;  /* 0x000600000b137984 */ /* 0x000f680000000800 */
[----:B------:R-:W5:Y:S04]  /*1c70*/  LDS R17, [R11+0x800] ;  /* 0x000800000b117984 */ /* 0x000f680000000800 */
[----:B------:R-:W5:Y:S01]  /*1c80*/  LDS R7, [R11+0xa00] ;  /* 0x000a00000b077984 */ /* 0x000f620000000800 */
        /* <DEDUP_REMOVED lines=41> */
.L_x_19070:
[----:B------:R-:W-:Y:S05]  /*1f20*/  BSYNC.RECONVERGENT B1 ;  /* 0x0000000000017941 */ /* 0x000fea0003800200 */
.L_x_19069:
        /* <DEDUP_REMOVED lines=26> */
.L_x_19062:
[----:B------:R-:W-:Y:S05]  /*20d0*/  BSYNC.RECONVERGENT B0 ;  /* 0x0000000000007941 */ /* 0x000fea0003800200 */
.L_x_19061:
[----:B---3--:R-:W2:Y:S01]  /*20e0*/  SHFL.BFLY PT, R22, R21, 0x10, 0x1f ;  /* 0x0e001f0015167f89 */ /* 0x008ea200000e0000 */
[----:B------:R-:W-:Y:S01]  /*20f0*/  BSSY.RECONVERGENT B0, `(.L_x_19071) ;  /* 0x000009e000007945 */ /* 0x000fe20003800200 */
[----:B--2---:R-:W-:-:S05]  /*2100*/  FADD.FTZ R22, R22, R21 ;  /* 0x0000001516167221 */ /* 0x004fca0000010000 */
[----:B------:R-:W2:Y:S02]  /*2110*/  SHFL.BFLY PT, R7, R22, 0x8, 0x1f ;  /* 0x0d001f0016077f89 */ /* 0x000ea400000e0000 */
[----:B--2---:R-:W-:-:S05]  /*2120*/  FADD.FTZ R7, R22, R7 ;  /* 0x0000000716077221 */ /* 0x004fca0000010000 */
[----:B------:R-:W2:Y:S02]  /*2130*/  SHFL.BFLY PT, R24, R7, 0x4, 0x1f ;  /* 0x0c801f0007187f89 */ /* 0x000ea400000e0000 */
[----:B--2---:R-:W-:-:S05]  /*2140*/  FADD.FTZ R24, R7, R24 ;  /* 0x0000001807187221 */ /* 0x004fca0000010000 */
[----:B------:R-:W2:Y:S02]  /*2150*/  SHFL.BFLY PT, R11, R24, 0x2, 0x1f ;  /* 0x0c401f00180b7f89 */ /* 0x000ea400000e0000 */
[----:B--2---:R-:W-:-:S05]  /*2160*/  FADD.FTZ R11, R24, R11 ;  /* 0x0000000b180b7221 */ /* 0x004fca0000010000 */
[----:B------:R-:W2:Y:S02]  /*2170*/  SHFL.BFLY PT, R26, R11, 0x1, 0x1f ;  /* 0x0c201f000b1a7f89 */ /* 0x000ea400000e0000 */
[----:B--2---:R-:W-:-:S05]  /*2180*/  FADD.FTZ R26, R11, R26 ;  /* 0x0000001a0b1a7221 */ /* 0x004fca0000010000 */
        /* <DEDUP_REMOVED lines=15> */
[----:B------:R-:W-:Y:S01]  /*2280*/  ISETP.NE.AND P0, PT, R5, 0x180, PT ;  /* 0x000001800500780c */ /* 0x000fe20003f05270 */
[----:B0-----:R-:W-:Y:S01]  /*2290*/  FADD.FTZ R5, R7, 9.9999999747524270788e-07 ;  /* 0x358637bd07057421 */ /* 0x001fe20000010000 */
[----:B------:R-:W-:-:S05]  /*22a0*/  ISETP.GE.U32.AND P1, PT, R6, 0x180, PT ;  /* 0x000001800600780c */ /* 0x000fca0003f26070 */
[----:B------:R-:W0:Y:S06]  /*22b0*/  MUFU.RCP R5, R5 ;  /* 0x0000000500057308 */ /* 0x000e2c0000001000 */
[----:B------:R-:W-:Y:S05]  /*22c0*/  @!P0 BRA `(.L_x_19074) ;  /* 0x0000000000408947 */ /* 0x000fea0003800000 */
[----:B------:R-:W-:Y:S01]  /*22d0*/  LEA.HI R18, R18, 0x1, RZ, 0x19 ;  /* 0x0000000112127811 */ /* 0x000fe200078fc8ff */
[----:B------:R-:W-:-:S03]  /*22e0*/  VIADD R11, R10, 0x60 ;  /* 0x000000600a0b7836 */ /* 0x000fc60000000000 */
[C---:B------:R-:W-:Y:S02]  /*22f0*/  SHF.L.U32 R6, R18.reuse, 0x7, RZ ;  /* 0x0000000712067819 */ /* 0x040fe400000006ff */
[----:B------:R-:W-:Y:S02]  /*2300*/  LOP3.LUT R17, R18, 0x3, RZ, 0xc0, !PT ;  /* 0x0000000312117812 */ /* 0x000fe400078ec0ff */
[----:B------:R-:W-:Y:S02]  /*2310*/  LOP3.LUT R6, R6, 0x180, RZ, 0xc0, !PT ;  /* 0x0000018006067812 */ /* 0x000fe400078ec0ff */
[----:B------:R-:W-:Y:S01]  /*2320*/  LEA R18, R8, R11, 0x18 ;  /* 0x0000000b08127211 */ /* 0x000fe200078ec0ff */
[----:B------:R-:W-:Y:S02]  /*2330*/  IMAD.MOV R17, RZ, RZ, -R17 ;  /* 0x000000ffff117224 */ /* 0x000fe400078e0a11 */
[----:B------:R-:W-:Y:S01]  /*2340*/  IMAD.IADD R11, R6, 0x1, R3 ;  /* 0x00000001060b7824 */ /* 0x000fe200078e0203 */
[----:B------:R-:W-:-:S07]  /*2350*/  LEA R13, R3, R18, 0x2 ;  /* 0x00000012030d7211 */ /* 0x000fce00078e10ff */
.L_x_19075:
[----:B------:R-:W0:Y:S01]  /*2360*/  LDS R6, [R13] ;  /* 0x000000000d067984 */ /* 0x000e220000000800 */
[----:B------:R-:W-:-:S04]  /*2370*/  IADD3 R17, PT, PT, R17, 0x1, RZ ;  /* 0x0000000111117810 */ /* 0x000fc80007ffe0ff */
[----:B------:R-:W-:Y:S01]  /*2380*/  ISETP.NE.AND P0, PT, R17, RZ, PT ;  /* 0x000000ff1100720c */ /* 0x000fe20003f05270 */
[----:B0-----:R-:W-:-:S05]  /*2390*/  FMUL.FTZ R6, R6, R5 ;  /* 0x0000000506067220 */ /* 0x001fca0000410000 */
[----:B------:R0:W-:Y:S02]  /*23a0*/  STS [R13], R6 ;  /* 0x000000060d007388 */ /* 0x0001e40000000800 */
[----:B0-----:R-:W-:-:S05]  /*23b0*/  VIADD R13, R13, 0x200 ;  /* 0x000002000d0d7836 */ /* 0x001fca0000000000 */
[----:B------:R-:W-:Y:S05]  /*23c0*/  @P0 BRA `(.L_x_19075) ;  /* 0xfffffffc00e40947 */ /* 0x000fea000383ffff */
.L_x_19074:
[----:B------:R-:W-:Y:S05]  /*23d0*/  BSYNC.RECONVERGENT B1 ;  /* 0x0000000000017941 */ /* 0x000fea0003800200 */
.L_x_19073:
        /* <DEDUP_REMOVED lines=12> */
.L_x_19078:
[----:B------:R-:W0:Y:S01]  /*24a0*/  LDS R21, [R6+-0x400] ;  /* 0xfffc000006157984 */ /* 0x000e220000000800 */
[----:B------:R-:W-:-:S03]  /*24b0*/  VIADD R11, R11, 0x800 ;  /* 0x000008000b0b7836 */ /* 0x000fc60000000000 */
[----:B------:R-:W2:Y:S02]  /*24c0*/  LDS R23, [R6+-0x200] ;  /* 0xfffe000006177984 */ /* 0x000ea40000000800 */
[----:B------:R-:W-:Y:S02]  /*24d0*/  ISETP.GE.AND P1, PT, R11, R18, PT ;  /* 0x000000120b00720c */ /* 0x000fe40003f26270 */
[----:B------:R-:W3:Y:S04]  /*24e0*/  LDS R25, [R6] ;  /* 0x0000000006197984 */ /* 0x000ee80000000800 */
[----:B------:R-:W4:Y:S04]  /*24f0*/  LDS R27, [R6+0x200] ;  /* 0x00020000061b7984 */ /* 0x000f280000000800 */
[----:B------:R-:W5:Y:S04]  /*2500*/  LDS R29, [R6+0x400] ;  /* 0x00040000061d7984 */ /* 0x000f680000000800 */
[----:B------:R-:W1:Y:S04]  /*2510*/  LDS R19, [R6+0x600] ;  /* 0x0006000006137984 */ /* 0x000e680000000800 */
[----:B------:R-:W1:Y:S04]  /*2520*/  LDS R17, [R6+0x800] ;  /* 0x0008000006117984 */ /* 0x000e680000000800 */
[----:B------:R-:W-:Y:S04]  /*2530*/  LDS R32, [R6+0xa00] ;  /* 0x000a000006207984 */ /* 0x000fe80000000800 */
[----:B------:R-:W1:Y:S04]  /*2540*/  LDS R13, [R6+0xc00] ;  /* 0x000c0000060d7984 */ /* 0x000e680000000800 */
[----:B------:R-:W1:Y:S04]  /*2550*/  LDS R36, [R6+0xe00] ;  /* 0x000e000006247984 */ /* 0x000e680000000800 */
[----:B------:R-:W1:Y:S01]  /*2560*/  LDS R34, [R6+0x1000] ;  /* 0x0010000006227984 */ /* 0x000e620000000800 */
[----:B0-----:R-:W-:-:S03]  /*2570*/  FMUL.FTZ R21, R21, R5 ;  /* 0x0000000515157220 */ /* 0x001fc60000410000 */
[----:B------:R-:W-:Y:S01]  /*2580*/  LDS R30, [R6+0x1200] ;  /* 0x00120000061e7984 */ /* 0x000fe20000000800 */
[----:B--2---:R-:W-:-:S03]  /*2590*/  FMUL.FTZ R23, R23, R5 ;  /* 0x0000000517177220 */ /* 0x004fc60000410000 */
[----:B------:R-:W0:Y:S01]  /*25a0*/  LDS R22, [R6+0x1400] ;  /* 0x0014000006167984 */ /* 0x000e220000000800 */
[----:B---3--:R-:W-:-:S03]  /*25b0*/  FMUL.FTZ R25, R25, R5 ;  /* 0x0000000519197220 */ /* 0x008fc60000410000 */
[----:B------:R-:W2:Y:S01]  /*25c0*/  LDS R28, [R6+0x1600] ;  /* 0x00160000061c7984 */ /* 0x000ea20000000800 */
[----:B----4-:R-:W-:-:S03]  /*25d0*/  FMUL.FTZ R27, R27, R5 ;  /* 0x000000051b1b7220 */ /* 0x010fc60000410000 */
[----:B------:R-:W3:Y:S01]  /*25e0*/  LDS R26, [R6+0x1800] ;  /* 0x00180000061a7984 */ /* 0x000ee20000000800 */
[----:B-----5:R-:W-:-:S03]  /*25f0*/  FMUL.FTZ R29, R29, R5 ;  /* 0x000000051d1d7220 */ /* 0x020fc60000410000 */
[----:B------:R-:W4:Y:S01]  /*2600*/  LDS R24, [R6+0x1a00] ;  /* 0x001a000006187984 */ /* 0x000f220000000800 */
[----:B-1----:R-:W-:-:S03]  /*2610*/  FMUL.FTZ R19, R19, R5 ;  /* 0x0000000513137220 */ /* 0x002fc60000410000 */
[----:B------:R1:W-:Y:S01]  /*2620*/  STS [R6+-0x400], R21 ;  /* 0xfffc001506007388 */ /* 0x0003e20000000800 */
[----:B------:R-:W-:-:S03]  /*2630*/  FMUL.FTZ R17, R17, R5 ;  /* 0x0000000511117220 */ /* 0x000fc60000410000 */
[----:B------:R5:W-:Y:S04]  /*2640*/  STS [R6+-0x200], R23 ;  /* 0xfffe001706007388 */ /* 0x000be80000000800 */
[----:B------:R0:W-:Y:S01]  /*2650*/  STS [R6], R25 ;  /* 0x0000001906007388 */ /* 0x0001e20000000800 */
[-C--:B------:R-:W-:Y:S01]  /*2660*/  FMUL.FTZ R13, R13, R5.reuse ;  /* 0x000000050d0d7220 */ /* 0x080fe20000410000 */
[-C--:B-1----:R-:W-:Y:S02]  /*2670*/  FMUL.FTZ R21, R32, R5.reuse ;  /* 0x0000000520157220 */ /* 0x082fe40000410000 */
[----:B------:R2:W-:Y:S01]  /*2680*/  STS [R6+0x200], R27 ;  /* 0x0002001b06007388 */ /* 0x0005e20000000800 */
[----:B-----5:R-:W-:-:S03]  /*2690*/  FMUL.FTZ R23, R36, R5 ;  /* 0x0000000524177220 */ /* 0x020fc60000410000 */
[----:B------:R-:W-:Y:S01]  /*26a0*/  STS [R6+0x400], R29 ;  /* 0x0004001d06007388 */ /* 0x000fe20000000800 */
[----:B------:R-:W-:-:S03]  /*26b0*/  FMUL.FTZ R31, R34, R5 ;  /* 0x00000005221f7220 */ /* 0x000fc60000410000 */
[----:B------:R1:W-:Y:S01]  /*26c0*/  STS [R6+0x600], R19 ;  /* 0x0006001306007388 */ /* 0x0003e20000000800 */
[----:B0-----:R-:W-:-:S03]  /*26d0*/  FMUL.FTZ R25, R22, R5 ;  /* 0x0000000516197220 */ /* 0x001fc60000410000 */
[----:B------:R-:W-:Y:S01]  /*26e0*/  STS [R6+0x800], R17 ;  /* 0x0008001106007388 */ /* 0x000fe20000000800 */
[----:B--2---:R-:W-:-:S03]  /*26f0*/  FMUL.FTZ R27, R28, R5 ;  /* 0x000000051c1b7220 */ /* 0x004fc60000410000 */
[----:B------:R-:W-:Y:S01]  /*2700*/  STS [R6+0xa00], R21 ;  /* 0x000a001506007388 */ /* 0x000fe20000000800 */
[-C--:B-1----:R-:W-:Y:S01]  /*2710*/  FMUL.FTZ R19, R30, R5.reuse ;  /* 0x000000051e137220 */ /* 0x082fe20000410000 */
[-C--:B---3--:R-:W-:Y:S02]  /*2720*/  FMUL.FTZ R29, R26, R5.reuse ;  /* 0x000000051a1d7220 */ /* 0x088fe40000410000 */
        /* <DEDUP_REMOVED lines=11> */
.L_x_19077:
[----:B------:R-:W-:Y:S05]  /*27e0*/  BSYNC.RECONVERGENT B1 ;  /* 0x0000000000017941 */ /* 0x000fea0003800200 */
.L_x_19076:
[----:B------:R-:W-:Y:S01]  /*27f0*/  IMAD.IADD R13, R20, 0x1, -R11 ;  /* 0x00000001140d7824 */ /* 0x000fe200078e0a0b */
[----:B------:R-:W-:Y:S04]  /*2800*/  BSSY.RECONVERGENT B1, `(.L_x_19079) ;  /* 0x000001e000017945 */ /* 0x000fe80003800200 */
[----:B------:R-:W-:-:S13]  /*2810*/  ISETP.GT.AND P1, PT, R13, 0x200, PT ;  /* 0x000002000d00780c */ /* 0x000fda0003f24270 */
[----:B------:R-:W-:Y:S05]  /*2820*/  @!P1 BRA `(.L_x_19080) ;  /* 0x00000000006c9947 */ /* 0x000fea0003800000 */
[----:B------:R-:W0:Y:S01]  /*2830*/  LDS R18, [R6+-0x400] ;  /* 0xfffc000006127984 */ /* 0x000e220000000800 */
[----:B------:R-:W-:Y:S02]  /*2840*/  PLOP3.LUT P0, PT, PT, PT, PT, 0x8, 0x80 ;  /* 0x000000000080781c */ /* 0x000fe40003f0e170 */
[----:B------:R-:W-:Y:S01]  /*2850*/  IADD3 R11, PT, PT, R11, 0x400, RZ ;  /* 0x000004000b0b7810 */ /* 0x000fe20007ffe0ff */
[----:B------:R-:W2:Y:S04]  /*2860*/  LDS R22, [R6+-0x200] ;  /* 0xfffe000006167984 */ /* 0x000ea80000000800 */
[----:B------:R-:W3:Y:S04]  /*2870*/  LDS R24, [R6] ;  /* 0x0000000006187984 */ /* 0x000ee80000000800 */
[----:B------:R-:W4:Y:S04]  /*2880*/  LDS R26, [R6+0x200] ;  /* 0x00020000061a7984 */ /* 0x000f280000000800 */
[----:B------:R-:W5:Y:S04]  /*2890*/  LDS R28, [R6+0x400] ;  /* 0x00040000061c7984 */ /* 0x000f680000000800 */
[----:B------:R-:W1:Y:S04]  /*28a0*/  LDS R30, [R6+0x600] ;  /* 0x00060000061e7984 */ /* 0x000e680000000800 */
[----:B------:R-:W1:Y:S04]  /*28b0*/  LDS R32, [R6+0x800] ;  /* 0x0008000006207984 */ /* 0x000e680000000800 */
[----:B------:R-:W1:Y:S01]  /*28c0*/  LDS R34, [R6+0xa00] ;  /* 0x000a000006227984 */ /* 0x000e620000000800 */
[-C--:B0-----:R-:W-:Y:S01]  /*28d0*/  FMUL.FTZ R13, R18, R5.reuse ;  /* 0x00000005120d7220 */ /* 0x081fe20000410000 */
        /* <DEDUP_REMOVED lines=8> */
[----:B-1----:R-:W-:-:S03]  /*2960*/  FMUL.FTZ R25, R30, R5 ;  /* 0x000000051e197220 */ /* 0x002fc60000410000 */
[----:B------:R-:W-:Y:S01]  /*2970*/  STS [R6+0x400], R23 ;  /* 0x0004001706007388 */ /* 0x000fe20000000800 */
[----:B------:R-:W-:-:S03]  /*2980*/  FMUL.FTZ R27, R32, R5 ;  /* 0x00000005201b7220 */ /* 0x000fc60000410000 */
[----:B------:R-:W-:Y:S01]  /*2990*/  STS [R6+0x600], R25 ;  /* 0x0006001906007388 */ /* 0x000fe20000000800 */
[----:B------:R-:W-:-:S03]  /*29a0*/  FMUL.FTZ R29, R34, R5 ;  /* 0x00000005221d7220 */ /* 0x000fc60000410000 */
[----:B------:R-:W-:Y:S04]  /*29b0*/  STS [R6+0x800], R27 ;  /* 0x0008001b06007388 */ /* 0x000fe80000000800 */
[----:B------:R0:W-:Y:S02]  /*29c0*/  STS [R6+0xa00], R29 ;  /* 0x000a001d06007388 */ /* 0x0001e40000000800 */
[----:B0-----:R-:W-:-:S07]  /*29d0*/  VIADD R6, R6, 0x1000 ;  /* 0x0000100006067836 */ /* 0x001fce0000000000 */
.L_x_19080:
[----:B------:R-:W-:Y:S05]  /*29e0*/  BSYNC.RECONVERGENT B1 ;  /* 0x0000000000017941 */ /* 0x000fea0003800200 */
.L_x_19079:
[----:B------:R-:W-:-:S13]  /*29f0*/  ISETP.LT.OR P0, PT, R11, R20, P0 ;  /* 0x000000140b00720c */ /* 0x000fda0000701670 */
[----:B------:R-:W-:Y:S05]  /*2a00*/  @!P0 BRA `(.L_x_19072) ;  /* 0x0000000000308947 */ /* 0x000fea0003800000 */
[----:B------:R-:W0:Y:S04]  /*2a10*/  LDS R18, [R6+-0x400] ;  /* 0xfffc000006127984 */ /* 0x000e280000000800 */
[----:B------:R-:W2:Y:S04]  /*2a20*/  LDS R20, [R6+-0x200] ;  /* 0xfffe000006147984 */ /* 0x000ea80000000800 */
[----:B------:R-:W3:Y:S04]  /*2a30*/  LDS R22, [R6] ;  /* 0x0000000006167984 */ /* 0x000ee80000000800 */
[----:B------:R-:W4:Y:S01]  /*2a40*/  LDS R24, [R6+0x200] ;  /* 0x0002000006187984 */ /* 0x000f220000000800 */
[-C--:B0-----:R-:W-:Y:S01]  /*2a50*/  FMUL.FTZ R11, R18, R5.reuse ;  /* 0x00000005120b7220 */ /* 0x081fe20000410000 */
[----:B--2---:R-:W-:-:S04]  /*2a60*/  FMUL.FTZ R13, R20, R5 ;  /* 0x00000005140d7220 */ /* 0x004fc80000410000 */
[----:B------:R2:W-:Y:S01]  /*2a70*/  STS [R6+-0x400], R11 ;  /* 0xfffc000b06007388 */ /* 0x0005e20000000800 */
[----:B---3--:R-:W-:-:S03]  /*2a80*/  FMUL.FTZ R17, R22, R5 ;  /* 0x0000000516117220 */ /* 0x008fc60000410000 */
[----:B------:R2:W-:Y:S01]  /*2a90*/  STS [R6+-0x200], R13 ;  /* 0xfffe000d06007388 */ /* 0x0005e20000000800 */
[----:B----4-:R-:W-:-:S03]  /*2aa0*/  FMUL.FTZ R5, R24, R5 ;  /* 0x0000000518057220 */ /* 0x010fc60000410000 */
[----:B------:R2:W-:Y:S04]  /*2ab0*/  STS [R6], R17 ;  /* 0x0000001106007388 */ /* 0x0005e80000000800 */
[----:B------:R2:W-:Y:S02]  /*2ac0*/  STS [R6+0x200], R5 ;  /* 0x0002000506007388 */ /* 0x0005e40000000800 */
.L_x_19072:
[----:B------:R-:W-:Y:S05]  /*2ad0*/  BSYNC.RECONVERGENT B0 ;  /* 0x0000000000007941 */ /* 0x000fea0003800200 */
.L_x_19071:
[----:B------:R-:W-:Y:S01]  /*2ae0*/  BAR.SYNC.DEFER_BLOCKING 0x0 ;  /* 0x0000000000007b1d */ /* 0x000fe20000010000 */
[----:B------:R-:W-:Y:S02]  /*2af0*/  ISETP.NE.AND P0, PT, R3, RZ, PT ;  /* 0x000000ff0300720c */ /* 0x000fe40003f05270 */
[----:B------:R-:W-:-:S03]  /*2b00*/  ISETP.GE.U32.AND P1, PT, R14, UR15, PT ;  /* 0x0000000f0e007c0c */ /* 0x000fc6000bf26070 */
[----:B------:R-:W3:Y:S01]  /*2b10*/  LDCU UR21, c[0x0][0x3dc] ;  /* 0x00007b80ff1577ac */ /* 0x000ee20008000800 */
[----:B------:R-:W-:Y:S01]  /*2b20*/  BSSY.RECONVERGENT B0, `(.L_x_19081) ;  /* 0x0000014000007945 */ /* 0x000fe20003800200 */
[----:B------:R-:W4:Y:S06]  /*2b30*/  LDCU.64 UR22, c[0x0][0x3a8] ;  /* 0x00007500ff1677ac */ /* 0x000f2c0008000a00 */
        /* <DEDUP_REMOVED lines=13> */
[----:B------:R-:W-:Y:S02]  /*2c10*/  IMAD.U32 R20, RZ, RZ, UR4 ;  /* 0x00000004ff147e24 */ /* 0x000fe4000f8e00ff */
[----:B------:R-:W-:Y:S02]  /*2c20*/  MOV R19, UR7 ;  /* 0x0000000700137c02 */ /* 0x000fe40008000f00 */
[----:B------:R-:W-:-:S03]  /*2c30*/  IMAD.U32 R21, RZ, RZ, UR5 ;  /* 0x00000005ff157e24 */ /* 0x000fc6000f8e00ff */
[----:B-1----:R1:W-:Y:S04]  /*2c40*/  STG.E desc[UR12][R18.64], R4 ;  /* 0x0000000412007986 */ /* 0x0023e8000c10190c */
[----:B0-----:R1:W-:Y:S02]  /*2c50*/  STG.E desc[UR12][R20.64], R7 ;  /* 0x0000000714007986 */ /* 0x0013e4000c10190c */
.L_x_19082:
[----:B---34-:R-:W-:Y:S05]  /*2c60*/  BSYNC.RECONVERGENT B0 ;  /* 0x0000000000007941 */ /* 0x018fea0003800200 */
.L_x_19081:
[----:B------:R-:W-:Y:S01]  /*2c70*/  BSSY.RECONVERGENT B0, `(.L_x_19083) ;  /* 0x00000b1000007945 */ /* 0x000fe20003800200 */
[----:B-1----:R-:W-:-:S03]  /*2c80*/  CS2R R18, SRZ ;  /* 0x0000000000127805 */ /* 0x002fc6000001ff00 */
[----:B------:R-:W-:Y:S05]  /*2c90*/  @P1 BRA `(.L_x_19084) ;  /* 0x0000000800b81947 */ /* 0x000fea0003800000 */
[----:B------:R-:W1:Y:S01]  /*2ca0*/  LDCU UR5, c[0x0][0x3e0] ;  /* 0x00007c00ff0577ac */ /* 0x000e620008000800 */
[----:B0-2---:R-:W-:Y:S01]  /*2cb0*/  IMAD.WIDE.U32 R4, R14, 0x4, RZ ;  /* 0x000000040e047825 */ /* 0x005fe200078e00ff */
[----:B------:R-:W-:Y:S02]  /*2cc0*/  MOV R13, UR8 ;  /* 0x00000008000d7c02 */ /* 0x000fe40008000f00 */
[----:B------:R-:W-:Y:S01]  /*2cd0*/  CS2R R18, SRZ ;  /* 0x0000000000127805 */ /* 0x000fe2000001ff00 */
[----:B------:R-:W0:Y:S01]  /*2ce0*/  LDCU.64 UR6, c[0x0][0x3b8] ;  /* 0x00007700ff0677ac */ /* 0x000e220008000a00 */
[----:B------:R-:W-:Y:S01]  /*2cf0*/  IMAD.SHL.U32 R7, R3, 0x20, RZ ;  /* 0x0000002003077824 */ /* 0x000fe200078e00ff */
[----:B------:R-:W-:Y:S01]  /*2d00*/  IADD3 R11, PT, PT, R10, 0x60, RZ ;  /* 0x000000600a0b7810 */ /* 0x000fe20007ffe0ff */
[----:B------:R-:W-:Y:S01]  /*2d10*/  IMAD.WIDE R4, R13, 0x4, R4 ;  /* 0x000000040d047825 */ /* 0x000fe200078e0204 */
[----:B------:R-:W-:Y:S01]  /*2d20*/  UIADD3 UR4, UPT, UPT, UR14, 0xf, URZ ;  /* 0x0000000f0e047890 */ /* 0x000fe2000fffe0ff */
[----:B------:R-:W-:-:S02]  /*2d30*/  LEA R6, R16, R9, 0x4 ;  /* 0x0000000910067211 */ /* 0x000fc400078e20ff */
[----:B------:R-:W-:Y:S01]  /*2d40*/  LOP3.LUT R7, R7, 0x20, RZ, 0xe2, !PT ;  /* 0x0000002007077812 */ /* 0x000fe200078ee2ff */
[----:B------:R-:W-:Y:S01]  /*2d50*/  IMAD.SHL.U32 R25, R3, 0x8, RZ ;  /* 0x0000000803197824 */ /* 0x000fe200078e00ff */
[----:B------:R-:W-:Y:S01]  /*2d60*/  USHF.R.U32.HI UR4, URZ, 0x4, UR4 ;  /* 0x00000004ff047899 */ /* 0x000fe20008011604 */
[----:B------:R-:W-:Y:S02]  /*2d70*/  LEA R8, R8, R11, 0x18 ;  /* 0x0000000b08087211 */ /* 0x000fe400078ec0ff */
[----:B------:R-:W-:Y:S01]  /*2d80*/  IMAD R7, R16, 0x40, R7 ;  /* 0x0000004010077824 */ /* 0x000fe200078e0207 */
[----:B------:R-:W-:Y:S01]  /*2d90*/  LOP3.LUT R21, R25, 0x8, RZ, 0xc0, !PT ;  /* 0x0000000819157812 */ /* 0x000fe200078ec0ff */
[----:B-1----:R-:W-:Y:S01]  /*2da0*/  IMAD R12, R12, UR5, RZ ;  /* 0x000000050c0c7c24 */ /* 0x002fe2000f8e02ff */
[C---:B------:R-:W-:Y:S01]  /*2db0*/  IADD3 R24, PT, PT, R14.reuse, 0x1, RZ ;  /* 0x000000010e187810 */ /* 0x040fe20007ffe0ff */
[----:B------:R-:W-:Y:S01]  /*2dc0*/  VIADD R14, R14, -UR4 ;  /* 0x800000040e0e7c36 */ /* 0x000fe20008000000 */
[----:B------:R-:W-:-:S02]  /*2dd0*/  IADD3 R21, PT, PT, R6, 0x3, R21 ;  /* 0x0000000306157810 */ /* 0x000fc40007ffe015 */
[----:B0-----:R-:W-:Y:S02]  /*2de0*/  IADD3 R20, P0, PT, R4, UR6, RZ ;  /* 0x0000000604147c10 */ /* 0x001fe4000ff1e0ff */
[----:B------:R-:W-:Y:S02]  /*2df0*/  IADD3 R22, PT, PT, R7, 0x10, R8 ;  /* 0x0000001007167810 */ /* 0x000fe40007ffe008 */
[----:B------:R-:W-:Y:S02]  /*2e00*/  IADD3.X R23, PT, PT, R5, UR7, RZ, P0, !PT ;  /* 0x0000000705177c10 */ /* 0x000fe400087fe4ff */
[----:B------:R-:W-:Y:S02]  /*2e10*/  LOP3.LUT R25, R25, 0xf8, RZ, 0xc0, !PT ;  /* 0x000000f819197812 */ /* 0x000fe400078ec0ff */
[----:B------:R-:W-:-:S07]  /*2e20*/  SHF.R.S32.HI R13, RZ, 0x1f, R12 ;  /* 0x0000001fff0d7819 */ /* 0x000fce000001140c */
.L_x_19089:
[----:B------:R-:W-:Y:S01]  /*2e30*/  MOV R6, R20 ;  /* 0x0000001400067202 */ /* 0x000fe20000000f00 */
[----:B------:R-:W-:Y:S01]  /*2e40*/  IMAD.MOV.U32 R7, RZ, RZ, R23 ;  /* 0x000000ffff077224 */ /* 0x000fe200078e0017 */
[----:B------:R-:W0:Y:S04]  /*2e50*/  LDS.128 R8, [R22+-0x10] ;  /* 0xfffff00016087984 */ /* 0x000e280000000c00 */
[----:B------:R-:W2:Y:S02]  /*2e60*/  LDG.E.CONSTANT R5, desc[UR12][R6.64] ;  /* 0x0000000c06057981 */ /* 0x000ea4000c1e9900 */
[----:B--2---:R-:W-:-:S03]  /*2e70*/  IMAD.WIDE R4, R5, UR21, R12 ;  /* 0x0000001505047c25 */ /* 0x004fc6000f8e020c */
[----:B------:R-:W-:-:S04]  /*2e80*/  IADD3 R4, P0, PT, R25, R4, RZ ;  /* 0x0000000419047210 */ /* 0x000fc80007f1e0ff */
[----:B------:R-:W-:Y:S02]  /*2e90*/  IADD3.X R5, PT, PT, RZ, R5, RZ, P0, !PT ;  /* 0x00000005ff057210 */ /* 0x000fe400007fe4ff */
[----:B------:R-:W-:-:S04]  /*2ea0*/  LEA R16, P0, R4, UR22, 0x1 ;  /* 0x0000001604107c11 */ /* 0x000fc8000f8008ff */
[----:B------:R-:W-:Y:S02]  /*2eb0*/  LEA.HI.X R17, R4, UR23, R5, 0x1, P0 ;  /* 0x0000001704117c11 */ /* 0x000fe400080f0c05 */
[----:B------:R1:W2:Y:S04]  /*2ec0*/  LDS.128 R4, [R22] ;  /* 0x0000000016047984 */ /* 0x0002a80000000c00 */
        /* <DEDUP_REMOVED lines=11> */
[----:B------:R-:W-:-:S10]  /*2f80*/  VIADD R8, R21, 0xfffffffd ;  /* 0xfffffffd15087836 */ /* 0x000fd40000000000 */
[----:B-12---:R-:W-:Y:S05]  /*2f90*/  @P0 BRA `(.L_x_19086) ;  /* 0x0000000000780947 */ /* 0x006fea0003800000 */
[C---:B------:R-:W-:Y:S02]  /*2fa0*/  IADD3 R16, PT, PT, R21.reuse, -0x1, RZ ;  /* 0xffffffff15107810 */ /* 0x040fe40007ffe0ff */
[C---:B------:R-:W-:Y:S02]  /*2fb0*/  ISETP.GE.AND P2, PT, R21.reuse, UR14, PT ;  /* 0x0000000e15007c0c */ /* 0x040fe4000bf46270 */
[----:B------:R-:W-:Y:S02]  /*2fc0*/  ISETP.GE.AND P1, PT, R16, UR14, PT ;  /* 0x0000000e10007c0c */ /* 0x000fe4000bf26270 */
[C---:B-----5:R-:W-:Y:S02]  /*2fd0*/  PRMT R16, R30.reuse, 0x7632, R16 ;  /* 0x000076321e107816 */ /* 0x060fe40000000010 */
[----:B------:R-:W-:Y:S02]  /*2fe0*/  SEL R30, R30, RZ, !P1 ;  /* 0x000000ff1e1e7207 */ /* 0x000fe40004800000 */
[----:B------:R-:W-:Y:S01]  /*2ff0*/  SEL R17, R16, RZ, !P2 ;  /* 0x000000ff10117207 */ /* 0x000fe20005000000 */
[----:B------:R-:W-:Y:S01]  /*3000*/  VIADD R16, R21, 0x1 ;  /* 0x0000000115107836 */ /* 0x000fe20000000000 */
[----:B------:R-:W-:-:S02]  /*3010*/  ISETP.GE.AND P1, PT, R8, UR14, PT ;  /* 0x0000000e08007c0c */ /* 0x000fc4000bf26270 */
[----:B------:R-:W-:Y:S02]  /*3020*/  PRMT R30, R30, 0x5410, R17 ;  /* 0x000054101e1e7816 */ /* 0x000fe40000000011 */
[C---:B------:R-:W-:Y:S02]  /*3030*/  IADD3 R17, PT, PT, R21.reuse, 0x2, RZ ;  /* 0x0000000215117810 */ /* 0x040fe40007ffe0ff */
[----:B------:R-:W-:Y:S02]  /*3040*/  ISETP.GE.AND P3, PT, R16, UR14, PT ;  /* 0x0000000e10007c0c */ /* 0x000fe4000bf66270 */
[----:B------:R-:W-:Y:S02]  /*3050*/  IADD3 R16, PT, PT, R21, 0x4, RZ ;  /* 0x0000000415107810 */ /* 0x000fe40007ffe0ff */
[----:B------:R-:W-:Y:S01]  /*3060*/  ISETP.GE.AND P4, PT, R17, UR14, PT ;  /* 0x0000000e11007c0c */ /* 0x000fe2000bf86270 */
[C---:B------:R-:W-:Y:S01]  /*3070*/  VIADD R17, R21.reuse, 0x3 ;  /* 0x0000000315117836 */ /* 0x040fe20000000000 */
[----:B------:R-:W-:Y:S01]  /*3080*/  ISETP.GE.AND P6, PT, R16, UR14, PT ;  /* 0x0000000e10007c0c */ /* 0x000fe2000bfc6270 */
[----:B------:R-:W-:Y:S01]  /*3090*/  VIADD R16, R21, 0xfffffffe ;  /* 0xfffffffe15107836 */ /* 0x000fe20000000000 */
        /* <DEDUP_REMOVED lines=14> */
.L_x_19086:
[----:B------:R-:W-:Y:S05]  /*3180*/  BSYNC.RECONVERGENT B1 ;  /* 0x0000000000017941 */ /* 0x000fea0003800200 */
.L_x_19085:
[----:B------:R-:W-:Y:S01]  /*3190*/  F2FP.BF16.F32.PACK_AB R10, R11, R10 ;  /* 0x0000000a0b0a723e */ /* 0x000fe200000010ff */
[----:B-----5:R-:W-:Y:S01]  /*31a0*/  HMUL2.BF16_V2 R16, R9, R34 ;  /* 0x0000002209107232 */ /* 0x020fe20000200000 */
[----:B------:R-:W-:Y:S01]  /*31b0*/  F2FP.BF16.F32.PACK_AB R5, R5, R4 ;  /* 0x000000040505723e */ /* 0x000fe200000010ff */
[----:B------:R-:W-:Y:S01]  /*31c0*/  BSSY.RECONVERGENT B1, `(.L_x_19087) ;  /* 0x0000039000017945 */ /* 0x000fe20003800200 */
[----:B------:R-:W-:Y:S02]  /*31d0*/  MOV R4, R10 ;  /* 0x0000000a00047202 */ /* 0x000fe40000000f00 */
[C---:B------:R-:W-:Y:S02]  /*31e0*/  PRMT R17, R16.reuse, 0x7632, R17 ;  /* 0x0000763210117816 */ /* 0x040fe40000000011 */
[----:B------:R-:W-:Y:S01]  /*31f0*/  F2FP.BF16.F32.PACK_AB R7, R7, R6 ;  /* 0x000000060707723e */ /* 0x000fe200000010ff */
[----:B------:R-:W-:Y:S01]  /*3200*/  HFMA2.BF16_V2 R10, R4, R30, -RZ ;  /* 0x0000001e040a7231 */ /* 0x000fe200003000ff */
[----:B------:R-:W-:Y:S01]  /*3210*/  SHF.L.U32 R16, R16, 0x10, RZ ;  /* 0x0000001010107819 */ /* 0x000fe200000006ff */
[----:B------:R-:W-:-:S02]  /*3220*/  IMAD.U32 R17, R17, 0x10000, RZ ;  /* 0x0001000011117824 */ /* 0x000fc400078e00ff */
[----:B------:R-:W-:Y:S02]  /*3230*/  HFMA2.BF16_V2 R30, R7, R32, -RZ ;  /* 0x00000020071e7231 */ /* 0x000fe400003000ff */
[----:B------:R-:W-:Y:S01]  /*3240*/  FADD.FTZ R6, R16, R17 ;  /* 0x0000001110067221 */ /* 0x000fe20000010000 */
        /* <DEDUP_REMOVED lines=8> */
[----:B------:R-:W-:Y:S01]  /*32d0*/  SHF.L.U32 R17, R17, 0x10, RZ ;  /* 0x0000001011117819 */ /* 0x000fe200000006ff */
[----:B------:R-:W-:Y:S01]  /*32e0*/  FADD.FTZ R31, R31, R32 ;  /* 0x000000201f1f7221 */ /* 0x000fe20000010000 */
[----:B------:R-:W-:-:S03]  /*32f0*/  SHF.L.U32 R11, R10, 0x10, RZ ;  /* 0x000000100a0b7819 */ /* 0x000fc600000006ff */
[----:B------:R-:W-:Y:S01]  /*3300*/  FADD.FTZ R17, R16, R17 ;  /* 0x0000001110117221 */ /* 0x000fe20000010000 */
[----:B------:R-:W-:Y:S01]  /*3310*/  FADD.FTZ R6, R6, R31 ;  /* 0x0000001f06067221 */ /* 0x000fe20000010000 */
[----:B------:R-:W-:-:S03]  /*3320*/  FADD.FTZ R11, R30, R11 ;  /* 0x0000000b1e0b7221 */ /* 0x000fc60000010000 */
[----:B------:R-:W-:-:S04]  /*3330*/  FADD.FTZ R6, R6, R17 ;  /* 0x0000001106067221 */ /* 0x000fc80000010000 */
[----:B------:R-:W-:-:S04]  /*3340*/  FADD.FTZ R6, R6, R11 ;  /* 0x0000000b06067221 */ /* 0x000fc80000010000 */
[----:B------:R-:W-:Y:S01]  /*3350*/  FADD.FTZ R19, R6, R19 ;  /* 0x0000001306137221 */ /* 0x000fe20000010000 */
[----:B------:R-:W-:Y:S06]  /*3360*/  @P0 BRA `(.L_x_19088) ;  /* 0x0000000000780947 */ /* 0x000fec0003800000 */
[C---:B------:R-:W-:Y:S01]  /*3370*/  VIADD R6, R21.reuse, 0xfffffffe ;  /* 0xfffffffe15067836 */ /* 0x040fe20000000000 */
[C---:B------:R-:W-:Y:S01]  /*3380*/  IADD3 R10, PT, PT, R21.reuse, -0x1, RZ ;  /* 0xffffffff150a7810 */ /* 0x040fe20007ffe0ff */
[C---:B------:R-:W-:Y:S01]  /*3390*/  VIADD R11, R21.reuse, 0x3 ;  /* 0x00000003150b7836 */ /* 0x040fe20000000000 */
[----:B------:R-:W-:Y:S01]  /*33a0*/  ISETP.GE.AND P6, PT, R8, UR14, PT ;  /* 0x0000000e08007c0c */ /* 0x000fe2000bfc6270 */
[C---:B------:R-:W-:Y:S01]  /*33b0*/  VIADD R8, R21.reuse, 0x1 ;  /* 0x0000000115087836 */ /* 0x040fe20000000000 */
[----:B------:R-:W-:Y:S02]  /*33c0*/  ISETP.GE.AND P5, PT, R6, UR14, PT ;  /* 0x0000000e06007c0c */ /* 0x000fe4000bfa6270 */
[----:B------:R-:W-:Y:S02]  /*33d0*/  ISETP.GE.AND P4, PT, R10, UR14, PT ;  /* 0x0000000e0a007c0c */ /* 0x000fe4000bf86270 */
        /* <DEDUP_REMOVED lines=23> */
.L_x_19088:
[----:B------:R-:W-:Y:S05]  /*3550*/  BSYNC.RECONVERGENT B1 ;  /* 0x0000000000017941 */ /* 0x000fea0003800200 */
.L_x_19087:
[----:B------:R-:W-:Y:S02]  /*3560*/  HMUL2.BF16_V2 R9, R9, R26 ;  /* 0x0000001a09097232 */ /* 0x000fe40000200000 */
[----:B------:R-:W-:Y:S02]  /*3570*/  HFMA2.BF16_V2 R6, R4, R27, -RZ ;  /* 0x0000001b04067231 */ /* 0x000fe400003000ff */
[----:B------:R-:W-:Y:S02]  /*3580*/  HMUL2.BF16_V2 R8, R5, R28 ;  /* 0x0000001c05087232 */ /* 0x000fe40000200000 */
[----:B------:R-:W-:Y:S01]  /*3590*/  HFMA2.BF16_V2 R10, R7, R29, -RZ ;  /* 0x0000001d070a7231 */ /* 0x000fe200003000ff */
[----:B------:R-:W-:Y:S01]  /*35a0*/  IADD3 R20, P1, PT, R20, 0x10, RZ ;  /* 0x0000001014147810 */ /* 0x000fe20007f3e0ff */
[----:B------:R-:W-:Y:S01]  /*35b0*/  VIADD R22, R22, 0x100 ;  /* 0x0000010016167836 */ /* 0x000fe20000000000 */
[C---:B------:R-:W-:Y:S02]  /*35c0*/  PRMT R4, R9.reuse, 0x7610, R4 ;  /* 0x0000761009047816 */ /* 0x040fe40000000004 */
[----:B------:R-:W-:-:S02]  /*35d0*/  PRMT R5, R9, 0x7632, R5 ;  /* 0x0000763209057816 */ /* 0x000fc40000000005 */
[----:B------:R-:W-:Y:S01]  /*35e0*/  PRMT R9, R8, 0x7632, R9 ;  /* 0x0000763208097816 */ /* 0x000fe20000000009 */
[----:B------:R-:W-:Y:S01]  /*35f0*/  IMAD.U32 R11, R4, 0x10000, RZ ;  /* 0x00010000040b7824 */ /* 0x000fe200078e00ff */
[C---:B------:R-:W-:Y:S01]  /*3600*/  PRMT R7, R6.reuse, 0x7632, R7 ;  /* 0x0000763206077816 */ /* 0x040fe20000000007 */
[----:B------:R-:W-:Y:S01]  /*3610*/  IMAD.U32 R6, R6, 0x10000, RZ ;  /* 0x0001000006067824 */ /* 0x000fe200078e00ff */
[----:B------:R-:W-:Y:S01]  /*3620*/  PRMT R4, R10, 0x7632, R4 ;  /* 0x000076320a047816 */ /* 0x000fe20000000004 */
[----:B------:R-:W-:Y:S01]  /*3630*/  IMAD.U32 R8, R8, 0x10000, RZ ;  /* 0x0001000008087824 */ /* 0x000fe200078e00ff */
[----:B------:R-:W-:Y:S01]  /*3640*/  SHF.L.U32 R16, R5, 0x10, RZ ;  /* 0x0000001005107819 */ /* 0x000fe200000006ff */
[----:B------:R-:W-:Y:S01]  /*3650*/  IMAD.U32 R10, R10, 0x10000, RZ ;  /* 0x000100000a0a7824 */ /* 0x000fe200078e00ff */
[----:B------:R-:W-:Y:S02]  /*3660*/  SHF.L.U32 R7, R7, 0x10, RZ ;  /* 0x0000001007077819 */ /* 0x000fe400000006ff */
[----:B------:R-:W-:Y:S01]  /*3670*/  SHF.L.U32 R5, R4, 0x10, RZ ;  /* 0x0000001004057819 */ /* 0x000fe200000006ff */
[----:B------:R-:W-:Y:S01]  /*3680*/  VIADD R4, R24, 0x3 ;  /* 0x0000000318047836 */ /* 0x000fe20000000000 */
[----:B------:R-:W-:Y:S01]  /*3690*/  SHF.L.U32 R9, R9, 0x10, RZ ;  /* 0x0000001009097819 */ /* 0x000fe200000006ff */
[----:B------:R-:W-:Y:S01]  /*36a0*/  FADD.FTZ R11, R11, R16 ;  /* 0x000000100b0b7221 */ /* 0x000fe20000010000 */
[----:B------:R-:W-:Y:S01]  /*36b0*/  FADD.FTZ R6, R6, R7 ;  /* 0x0000000706067221 */ /* 0x000fe20000010000 */
[----:B------:R-:W-:Y:S01]  /*36c0*/  FADD.FTZ R5, R10, R5 ;  /* 0x000000050a057221 */ /* 0x000fe20000010000 */
[----:B------:R-:W-:Y:S01]  /*36d0*/  ISETP.GE.U32.AND P0, PT, R4, UR15, PT ;  /* 0x0000000f04007c0c */ /* 0x000fe2000bf06070 */
[----:B------:R-:W-:Y:S01]  /*36e0*/  FADD.FTZ R9, R8, R9 ;  /* 0x0000000908097221 */ /* 0x000fe20000010000 */
[----:B------:R-:W-:Y:S01]  /*36f0*/  FADD.FTZ R6, R11, R6 ;  /* 0x000000060b067221 */ /* 0x000fe20000010000 */
[----:B------:R-:W-:Y:S01]  /*3700*/  IADD3 R14, PT, PT, R14, 0x4, RZ ;  /* 0x000000040e0e7810 */ /* 0x000fe20007ffe0ff */
[----:B------:R-:W-:Y:S01]  /*3710*/  VIADD R24, R24, 0x4 ;  /* 0x0000000418187836 */ /* 0x000fe20000000000 */
[----:B------:R-:W-:Y:S01]  /*3720*/  IADD3 R21, PT, PT, R21, 0x40, RZ ;  /* 0x0000004015157810 */ /* 0x000fe20007ffe0ff */
[----:B------:R-:W-:Y:S01]  /*3730*/  FADD.FTZ R6, R6, R9 ;  /* 0x0000000906067221 */ /* 0x000fe20000010000 */
[----:B------:R-:W-:-:S03]  /*3740*/  IADD3.X R23, PT, PT, RZ, R23, RZ, P1, !PT ;  /* 0x00000017ff177210 */ /* 0x000fc60000ffe4ff */
[----:B------:R-:W-:-:S04]  /*3750*/  FADD.FTZ R5, R6, R5 ;  /* 0x0000000506057221 */ /* 0x000fc80000010000 */
[----:B------:R-:W-:Y:S01]  /*3760*/  FADD.FTZ R18, R5, R18 ;  /* 0x0000001205127221 */ /* 0x000fe20000010000 */
[----:B------:R-:W-:Y:S06]  /*3770*/  @!P0 BRA `(.L_x_19089) ;  /* 0xfffffff400ac8947 */ /* 0x000fec000383ffff */
.L_x_19084:
[----:B------:R-:W-:Y:S05]  /*3780*/  BSYNC.RECONVERGENT B0 ;  /* 0x0000000000007941 */ /* 0x000fea0003800200 */
.L_x_19083:
[----:B------:R-:W1:Y:S01]  /*3790*/  S2UR UR5, SR_CgaCtaId ;  /* 0x00000000000579c3 */ /* 0x000e620000008800 */
[----:B------:R-:W3:Y:S01]  /*37a0*/  SHFL.BFLY PT, R4, R19, 0x1, 0x1f ;  /* 0x0c201f0013047f89 */ /* 0x000ee200000e0000 */
[----:B------:R-:W-:Y:S01]  /*37b0*/  ISETP.NE.AND P3, PT, R15, RZ, PT ;  /* 0x000000ff0f00720c */ /* 0x000fe20003f65270 */
[----:B------:R-:W-:Y:S01]  /*37c0*/  UMOV UR4, 0x400 ;  /* 0x0000040000047882 */ /* 0x000fe20000000000 */
[----:B--2---:R-:W-:Y:S01]  /*37d0*/  LOP3.LUT R6, R3, 0x3c0, RZ, 0xc0, !PT ;  /* 0x000003c003067812 */ /* 0x004fe200078ec0ff */
[----:B0-----:R-:W0:Y:S01]  /*37e0*/  SHFL.BFLY PT, R5, R18, 0x1, 0x1f ;  /* 0x0c201f0012057f89 */ /* 0x001e2200000e0000 */
[----:B------:R-:W-:Y:S01]  /*37f0*/  UIADD3 UR4, UPT, UPT, UR4, 0x60, URZ ;  /* 0x0000006004047890 */ /* 0x000fe2000fffe0ff */
[----:B------:R-:W-:Y:S01]  /*3800*/  SHF.R.U32.HI R0, RZ, 0x1, R0 ;  /* 0x00000001ff007819 */ /* 0x000fe20000011600 */
[----:B------:R-:W-:Y:S01]  /*3810*/  BAR.SYNC.DEFER_BLOCKING 0x0 ;  /* 0x0000000000007b1d */ /* 0x000fe20000010000 */
[----:B------:R-:W-:Y:S02]  /*3820*/  ISETP.NE.OR P1, PT, R6, 0x40, P3 ;  /* 0x000000400600780c */ /* 0x000fe40001f25670 */
[----:B------:R-:W-:-:S02]  /*3830*/  LOP3.LUT R6, R0, 0x3e0, R3, 0xf8, !PT ;  /* 0x000003e000067812 */ /* 0x000fc400078ef803 */
[C---:B------:R-:W-:Y:S02]  /*3840*/  LOP3.LUT P0, RZ, R3.reuse, 0x3c1, RZ, 0xc0, !PT ;  /* 0x000003c103ff7812 */ /* 0x040fe4000780c0ff */
[----:B------:R-:W-:-:S04]  /*3850*/  LOP3.LUT R9, R3, 0x3e1, RZ, 0xc0, !PT ;  /* 0x000003e103097812 */ /* 0x000fc800078ec0ff */
[----:B------:R-:W-:Y:S01]  /*3860*/  ISETP.NE.AND P2, PT, R9, RZ, PT ;  /* 0x000000ff0900720c */ /* 0x000fe20003f45270 */
[----:B-1----:R-:W-:Y:S01]  /*3870*/  ULEA UR4, UR5, UR4, 0x18 ;  /* 0x0000000405047291 */ /* 0x002fe2000f8ec0ff */
[----:B---3--:R-:W-:Y:S01]  /*3880*/  FADD.FTZ R4, R4, R19 ;  /* 0x0000001304047221 */ /* 0x008fe20000010000 */
[----:B0-----:R-:W-:-:S04]  /*3890*/  FADD.FTZ R5, R5, R18 ;  /* 0x0000001205057221 */ /* 0x001fc80000010000 */
[----:B------:R-:W-:-:S05]  /*38a0*/  LEA R6, R6, UR4, 0x2 ;  /* 0x0000000406067c11 */ /* 0x000fca000f8e10ff */
[----:B------:R-:W-:Y:S04]  /*38b0*/  @!P1 STS [R6+-0x100], R4 ;  /* 0xffff000406009388 */ /* 0x000fe80000000800 */
[----:B------:R-:W-:Y:S01]  /*38c0*/  @!P1 STS [R6+-0xc0], R5 ;  /* 0xffff400506009388 */ /* 0x000fe20000000800 */
[----:B------:R-:W-:Y:S01]  /*38d0*/  BAR.SYNC.DEFER_BLOCKING 0x0 ;  /* 0x0000000000007b1d */ /* 0x000fe20000010000 */
[----:B------:R-:W-:-:S13]  /*38e0*/  ISETP.NE.AND P1, PT, R9, 0x20, PT ;  /* 0x000000200900780c */ /* 0x000fda0003f25270 */
[----:B------:R-:W-:Y:S01]  /*38f0*/  @!P1 LEA R0, R0, UR4, 0x2 ;  /* 0x0000000400009c11 */ /* 0x000fe2000f8e10ff */
        /* <DEDUP_REMOVED lines=13> */
[----:B------:R-:W-:-:S04]  /*39d0*/  UIMAD UR4, UR16, UR20, UR19 ;  /* 0x00000014100472a4 */ /* 0x000fc8000f8e0213 */
[----:B------:R-:W-:Y:S01]  /*39e0*/  UIMAD UR4, UR4, UR18, URZ ;  /* 0x00000012040472a4 */ /* 0x000fe2000f8e02ff */
[----:B------:R-:W-:Y:S11]  /*39f0*/  @P3 EXIT ;  /* 0x000000000000394d */ /* 0x000ff60003800000 */
[----:B------:R-:W3:Y:S01]  /*3a00*/  LDCU.64 UR6, c[0x0][0x390] ;  /* 0x00007200ff0677ac */ /* 0x000ee20008000a00 */
[----:B------:R-:W-:Y:S01]  /*3a10*/  SHF.R.U32.HI R3, RZ, 0x1, R3 ;  /* 0x00000001ff037819 */ /* 0x000fe20000011603 */
[----:B01----:R-:W-:Y:S01]  /*3a20*/  @!P2 FADD.FTZ R4, R7, R4 ;  /* 0x000000040704a221 */ /* 0x003fe20000010000 */
[----:B--2---:R-:W-:Y:S01]  /*3a30*/  @!P2 FADD.FTZ R5, R8, R5 ;  /* 0x000000050805a221 */ /* 0x004fe20000010000 */
[----:B------:R-:W-:-:S04]  /*3a40*/  USHF.L.U32 UR5, UR4, 0x5, URZ ;  /* 0x0000000504057899 */ /* 0x000fc800080006ff */
[----:B------:R-:W-:Y:S02]  /*3a50*/  F2FP.BF16.F32.PACK_AB R4, R5, R4 ;  /* 0x000000040504723e */ /* 0x000fe400000010ff */
[----:B------:R-:W-:-:S04]  /*3a60*/  IADD3 R0, P0, P1, R3, UR5, R2 ;  /* 0x0000000503007c10 */ /* 0x000fc8000f91e002 */
[----:B------:R-:W-:Y:S02]  /*3a70*/  IADD3.X R3, PT, PT, RZ, RZ, RZ, P0, P1 ;  /* 0x000000ffff037210 */ /* 0x000fe400007e24ff */
[----:B---3--:R-:W-:-:S04]  /*3a80*/  LEA R2, P0, R0, UR6, 0x1 ;  /* 0x0000000600027c11 */ /* 0x008fc8000f8008ff */
[----:B------:R-:W-:Y:S02]  /*3a90*/  LEA.HI.X R3, R0, UR7, R3, 0x1, P0 ;  /* 0x0000000700037c11 */ /* 0x000fe400080f0c03 */
[----:B------:R-:W-:-:S03]  /*3aa0*/  PRMT R0, R4, 0x7632, R0 ;  /* 0x0000763204007816 */ /* 0x000fc60000000000 */
[----:B------:R-:W-:Y:S04]  /*3ab0*/  STG.E.U16 desc[UR12][R2.64], R4 ;  /* 0x0000000402007986 */ /* 0x000fe8000c10150c */
[----:B------:R-:W-:Y:S01]  /*3ac0*/  STG.E.U16 desc[UR12][R2.64+0x20], R0 ;  /* 0x0000200002007986 */ /* 0x000fe2000c10150c */
[----:B------:R-:W-:Y:S05]  /*3ad0*/  EXIT ;  /* 0x000000000000794d */ /* 0x000fea0003800000 */
.L_x_19058:
[----:B------:R-:W-:Y:S01]  /*3ae0*/  BSSY B1, `(.L_x_19090) ;  /* 0x0000007000017945 */ /* 0x000fe20003800000 */
[----:B------:R-:W-:Y:S01]  /*3af0*/  IMAD.MOV.U32 R6, RZ, RZ, 0x1 ;  /* 0x00000001ff067424 */ /* 0x000fe200078e00ff */
[----:B------:R-:W-:Y:S01]  /*3b00*/  MOV R5, 0x1f ;  /* 0x0000001f00057802 */ /* 0x000fe20000000f00 */
[----:B------:R-:W-:-:S07]  /*3b10*/  IMAD.MOV.U32 R4, RZ, RZ, -0x1 ;  /* 0xffffffffff047424 */ /* 0x000fce00078e00ff */
[----:B------:R-:W-:Y:S05]  /*3b20*/  WARPSYNC.COLLECTIVE R4, `(.L_x_19091) ;  /* 0x0000000004087348 */ /* 0x000fea0003c00000 */
[----:B------:R0:W1:Y:S02]  /*3b30*/  SHFL.BFLY P1, R34, R7, R6, R5 ;  /* 0x0c00000607227389 */ /* 0x0000640000020005 */
[----:B01----:R-:W-:Y:S05]  /*3b40*/  ENDCOLLECTIVE ;  /* 0x000000000000791b */ /* 0x003fea0003800000 */
.L_x_19091:
[----:B------:R-:W-:Y:S05]  /*3b50*/  BSYNC B1 ;  /* 0x0000000000017941 */ /* 0x000fea0003800000 */
.L_x_19090:
[----:B------:R-:W-:Y:S05]  /*3b60*/  BRA `(.L_x_19092) ;  /* 0xffffffd000d07947 */ /* 0x000fea000383ffff */
.L_x_19060:
        /* <DEDUP_REMOVED lines=8> */
.L_x_19094:
[----:B------:R-:W-:Y:S05]  /*3bf0*/  BSYNC B0 ;  /* 0x0000000000007941 */ /* 0x000fea0003800000 */
.L_x_19093:
[----:B------:R-:W-:Y:S01]  /*3c00*/  FMNMX.FTZ R7, R34, R24, !PT ;  /* 0x0000001822077209 */ /* 0x000fe20007810000 */
[----:B------:R-:W-:Y:S01]  /*3c10*/  IMAD.MOV.U32 R5, RZ, RZ, 0x1f ;  /* 0x0000001fff057424 */ /* 0x000fe200078e00ff */
[----:B------:R-:W-:Y:S02]  /*3c20*/  MOV R6, 0x8 ;  /* 0x0000000800067802 */ /* 0x000fe40000000f00 */
[----:B------:R-:W-:-:S07]  /*3c30*/  MOV R4, 0xffffffff ;  /* 0xffffffff00047802 */ /* 0x000fce0000000f00 */
[----:B------:R-:W-:Y:S05]  /*3c40*/  WARPSYNC.COLLECTIVE R4, `(.L_x_19095) ;  /* 0x0000000004087348 */ /* 0x000fea0003c00000 */
[----:B------:R0:W1:Y:S02]  /*3c50*/  SHFL.BFLY P1, R34, R7, R6, R5 ;  /* 0x0c00000607227389 */ /* 0x0000640000020005 */
[----:B01----:R-:W-:Y:S05]  /*3c60*/  ENDCOLLECTIVE ;  /* 0x000000000000791b */ /* 0x003fea0003800000 */
.L_x_19095:
[----:B------:R-:W-:Y:S01]  /*3c70*/  HFMA2 R6, -RZ, RZ, 0, 2.384185791015625e-07 ;  /* 0x00000004ff067431 */ /* 0x000fe200000001ff */
[----:B------:R-:W-:-:S05]  /*3c80*/  FMNMX.FTZ R11, R7, R34, !PT ;  /* 0x00000022070b7209 */ /* 0x000fca0007810000 */
[----:B------:R-:W-:-:S07]  /*3c90*/  IMAD.MOV.U32 R7, RZ, RZ, R11 ;  /* 0x000000ffff077224 */ /* 0x000fce00078e000b */
[----:B------:R-:W-:Y:S05]  /*3ca0*/  WARPSYNC.COLLECTIVE R4, `(.L_x_19096) ;  /* 0x0000000004087348 */ /* 0x000fea0003c00000 */
[----:B------:R0:W1:Y:S02]  /*3cb0*/  SHFL.BFLY P1, R34, R7, R6, R5 ;  /* 0x0c00000607227389 */ /* 0x0000640000020005 */
[----:B01----:R-:W-:Y:S05]  /*3cc0*/  ENDCOLLECTIVE ;  /* 0x000000000000791b */ /* 0x003fea0003800000 */
.L_x_19096:
[----:B------:R-:W-:Y:S02]  /*3cd0*/  MOV R6, 0x2 ;  /* 0x0000000200067802 */ /* 0x000fe40000000f00 */
[----:B------:R-:W-:-:S05]  /*3ce0*/  FMNMX.FTZ R13, R11, R34, !PT ;  /* 0x000000220b0d7209 */ /* 0x000fca0007810000 */
[----:B------:R-:W-:-:S07]  /*3cf0*/  IMAD.MOV.U32 R7, RZ, RZ, R13 ;  /* 0x000000ffff077224 */ /* 0x000fce00078e000d */
[----:B------:R-:W-:Y:S05]  /*3d00*/  WARPSYNC.COLLECTIVE R4, `(.L_x_19097) ;  /* 0x0000000004087348 */ /* 0x000fea0003c00000 */
[----:B------:R0:W1:Y:S02]  /*3d10*/  SHFL.BFLY P1, R34, R7, R6, R5 ;  /* 0x0c00000607227389 */ /* 0x0000640000020005 */
[----:B01----:R-:W-:Y:S05]  /*3d20*/  ENDCOLLECTIVE ;  /* 0x000000000000791b */ /* 0x003fea0003800000 */
.L_x_19097:
[----:B------:R-:W-:Y:S05]  /*3d30*/  BRA `(.L_x_19098) ;  /* 0xffffffd4000c7947 */ /* 0x000fea000383ffff */
.L_x_19099:
        /* <DEDUP_REMOVED lines=12> */
.L_x_27595:


//--------------------- .text._ZN4vllm25paged_attention_v2_kernelI13__nv_bfloat16S1_Li256ELi16ELi128ELNS_18Fp8KVCacheDataTypeE0ELb1ELi512EEEvPfS3_PT_PKS4_PKT0_SA_ifPKiSC_iPKfiiiSE_SE_iiiii --------------------------
	.section	.text._ZN4vllm25paged_attention_v2_kernelI13__nv_bfloat16S1_Li256ELi16ELi128ELNS_18Fp8KVCacheDataTypeE0ELb1ELi512EEEvPfS3_PT_PKS4_PKT0_SA_ifPKiSC_iPKfiiiSE_SE_iiiii,"ax",@progbits
	.align	128
        .global         _ZN4vllm25paged_attention_v2_kernelI13__nv_bfloat16S1_Li256ELi16ELi128ELNS_18Fp8KVCacheDataTypeE0ELb1ELi512EEEvPfS3_PT_PKS4_PKT0_SA_ifPKiSC_iPKfiiiSE_SE_iiiii
        .type           _ZN4vllm25paged_attention_v2_kernelI13__nv_bfloat16S1_Li256ELi16ELi128ELNS_18Fp8KVCacheDataTypeE0ELb1ELi512EEEvPfS3_PT_PKS4_PKT0_SA_ifPKiSC_iPKfiiiSE_SE_iiiii,@function
        .size           _ZN4vllm25paged_attention_v2_kernelI13__nv_bfloat16S1_Li256ELi16ELi128ELNS_18Fp8KVCacheDataTypeE0ELb1ELi512EEEvPfS3_PT_PKS4_PKT0_SA_ifPKiSC_iPKfiiiSE_SE_iiiii,(.L_x_27596 - _ZN4vllm25paged_attention_v2_kernelI13__nv_bfloat16S1_Li256ELi16ELi128ELNS_18Fp8KVCacheDataTypeE0ELb1ELi512EEEvPfS3_PT_PKS4_PKT0_SA_ifPKiSC_iPKfiiiSE_SE_iiiii)
        .other          _ZN4vllm25paged_attention_v2_kernelI13__nv_bfloat16S1_Li256ELi16ELi128ELNS_18Fp8KVCacheDataTypeE0ELb1ELi512EEEvPfS3_PT_PKS4_PKT0_SA_ifPKiSC_iPKfiiiSE_SE_iiiii,@"STO_CUDA_ENTRY STV_DEFAULT"
_ZN4vllm25paged_attention_v2_kernelI13__nv_bfloat16S1_Li256ELi16ELi128ELNS_18Fp8KVCacheDataTypeE0ELb1ELi512EEEvPfS3_PT_PKS4_PKT0_SA_ifPKiSC_iPKfiiiSE_SE_iiiii:
.text._ZN4vllm25paged_attention_v2_kernelI13__nv_bfloat16S1_Li256ELi16ELi128ELNS_18Fp8KVCacheDataTypeE0ELb1ELi512EEEvPfS3_PT_PKS4_PKT0_SA_ifPKiSC_iPKfiiiSE_SE_iiiii:
        /* <DEDUP_REMOVED lines=15> */
[----:B------:R-:W3:Y:S06]  /*00f0*/  S2R R3, SR_CTAID.X ;  /* 0x0000000000037919 */ /* 0x000eec0000002500 */
[----:B------:R-:W4:Y:S01]  /*0100*/  LDC R11, c[0x0][0x3b0] ;  /* 0x0000ec00ff0b7b82 */ /* 0x000f220000000800 */
[----:B------:R-:W-:Y:S01]  /*0110*/  IMAD.MOV.U32 R26, RZ, RZ, RZ ;  /* 0x000000ffff1a7224 */ /* 0x000fe200078e00ff */
[----:B------:R-:W4:Y:S01]  /*0120*/  LDCU UR11, c[0x0][0x404] ;  /* 0x00008080ff0b77ac */ /* 0x000f220008000800 */
[----:B------:R-:W-:-:S05]  /*0130*/  UIADD3 UR6, UPT, UPT, UR16, -0x1, URZ ;  /* 0xffffffff10067890 */ /* 0x000fca000fffe0ff */
[----:B------:R-:W4:Y:S01]  /*0140*/  S2UR UR10, SR_CgaCtaId ;  /* 0x00000000000a79c3 */ /* 0x000f220000008800 */
[----:B------:R-:W-:Y:S01]  /*0150*/  USHF.L.U32 UR18, UR13, 0x5, URZ ;  /* 0x000000050d127899 */ /* 0x000fe200080006ff */
[----:B--2---:R-:W-:Y:S01]  /*0160*/  IMAD R4, R0, UR4, RZ ;  /* 0x0000000400047c24 */ /* 0x004fe2000f8e02ff */
[----:B------:R-:W2:Y:S01]  /*0170*/  LDCU UR20, c[0x0][0x3f8] ;  /* 0x00007f00ff1477ac */ /* 0x000ea20008000800 */
[----:B-1----:R-:W-:Y:S01]  /*0180*/  ISETP.NE.U32.AND P0, PT, R6, RZ, PT ;  /* 0x000000ff0600720c */ /* 0x002fe20003f05070 */
[----:B------:R-:W1:Y:S03]  /*0190*/  LDCU UR22, c[0x0][0x3fc] ;  /* 0x00007f80ff1677ac */ /* 0x000e660008000800 */
[----:B------:R-:W-:Y:S01]  /*01a0*/  ISETP.NE.AND.EX P0, PT, R7, RZ, PT, P0 ;  /* 0x000000ff0700720c */ /* 0x000fe20003f05300 */
[----:B------:R-:W1:Y:S01]  /*01b0*/  LDCU UR23, c[0x0][0x3e0] ;  /* 0x00007c00ff1777ac */ /* 0x000e620008000800 */
[C---:B0-----:R-:W-:Y:S01]  /*01c0*/  ISETP.GT.U32.AND P1, PT, R2.reuse, 0x3f, PT ;  /* 0x0000003f0200780c */ /* 0x041fe20003f24070 */
[----:B------:R-:W0:Y:S01]  /*01d0*/  LDCU UR24, c[0x0][0x3dc] ;  /* 0x00007b80ff1877ac */ /* 0x000e220008000800 */
[----:B------:R-:W0:Y:S01]  /*01e0*/  LDCU UR25, c[0x0][0x3b4] ;  /* 0x00007680ff1977ac */ /* 0x000e220008000800 */
[----:B------:R-:W0:Y:S10]  /*01f0*/  LDCU.64 UR26, c[0x0][0x3a0] ;  /* 0x00007400ff1a77ac */ /* 0x000e340008000a00 */
[----:B------:R-:W2:Y:S01]  /*0200*/  @!P1 LDC.64 R12, c[0x0][0x398] ;  /* 0x0000e600ff0c9b82 */ /* 0x000ea20000000a00 */
[----:B------:R-:W-:-:S02]  /*0210*/  @!P1 IMAD.SHL.U32 R5, R2, 0x4, RZ ;  /* 0x0000000402059824 */ /* 0x000fc400078e00ff */
[----:B---3--:R-:W-:-:S05]  /*0220*/  @!P1 IMAD.SHL.U32 R6, R3, 0x100, RZ ;  /* 0x0000010003069824 */ /* 0x008fca00078e00ff */
[----:B------:R-:W-:Y:S02]  /*0230*/  @!P1 IADD3 R5, P2, P3, R5, R4, R6 ;  /* 0x0000000405059210 */ /* 0x000fe40007b5e006 */
[----:B------:R-:W-:Y:S01]  /*0240*/  SHF.R.S32.HI R4, RZ, 0x1f, R4 ;  /* 0x0000001fff047819 */ /* 0x000fe20000011404 */
[----:B------:R-:W3:Y:S03]  /*0250*/  @P0 LDC.64 R6, c[0x0][0x3d0] ;  /* 0x0000f400ff060b82 */ /* 0x000ee60000000a00 */
[----:B------:R-:W-:Y:S02]  /*0260*/  @!P1 IADD3.X R4, PT, PT, RZ, R4, RZ, P2, P3 ;  /* 0x00000004ff049210 */ /* 0x000fe400017e64ff */
[----:B--2---:R-:W-:-:S04]  /*0270*/  @!P1 LEA R12, P2, R5, R12, 0x1 ;  /* 0x0000000c050c9211 */ /* 0x004fc800078408ff */
[----:B------:R-:W-:-:S05]  /*0280*/  @!P1 LEA.HI.X R13, R5, R13, R4, 0x1, P2 ;  /* 0x0000000d050d9211 */ /* 0x000fca00010f0c04 */
[----:B------:R-:W2:Y:S04]  /*0290*/  @!P1 LDG.E.CONSTANT R8, desc[UR14][R12.64] ;  /* 0x0000000e0c089981 */ /* 0x000ea8000c1e9900 */
[----:B------:R-:W2:Y:S01]  /*02a0*/  @!P1 LDG.E.CONSTANT R9, desc[UR14][R12.64+0x4] ;  /* 0x0000040e0c099981 */ /* 0x000ea2000c1e9900 */
[----:B----4-:R-:W-:Y:S01]  /*02b0*/  IABS R10, R11 ;  /* 0x0000000b000a7213 */ /* 0x010fe20000000000 */
[----:B---3--:R-:W-:-:S03]  /*02c0*/  @P0 IMAD.WIDE.U32 R6, R3, 0x4, R6 ;  /* 0x0000000403060825 */ /* 0x008fc600078e0006 */
[----:B------:R-:W3:Y:S01]  /*02d0*/  I2F.RP R5, R10 ;  /* 0x0000000a00057306 */ /* 0x000ee20000209400 */
[----:B------:R-:W4:Y:S01]  /*02e0*/  LDC R4, c[0x0][0x370] ;  /* 0x0000dc00ff047b82 */ /* 0x000f220000000800 */
[----:B------:R4:W5:Y:S01]  /*02f0*/  @P0 LDG.E.CONSTANT R26, desc[UR14][R6.64] ;  /* 0x0000000e061a0981 */ /* 0x000962000c1e9900 */
[----:B------:R-:W-:Y:S01]  /*0300*/  MOV R16, UR6 ;  /* 0x0000000600107c02 */ /* 0x000fe20008000f00 */
[----:B------:R-:W-:Y:S01]  /*0310*/  ULOP3.LUT UR6, UR6, UR11, URZ, 0x3c, !UPT ;  /* 0x0000000b06067292 */ /* 0x000fe2000f8e3cff */
[----:B------:R-:W-:Y:S01]  /*0320*/  BSSY B0, `(.L_x_19100) ;  /* 0x0000336000007945 */ /* 0x000fe20003800000 */
[----:B------:R-:W-:Y:S01]  /*0330*/  UISETP.NE.AND UP0, UPT, UR11, URZ, UPT ;  /* 0x000000ff0b00728c */ /* 0x000fe2000bf05270 */
[----:B------:R-:W-:Y:S01]  /*0340*/  IMAD.MOV.U32 R22, RZ, RZ, -0x800001 ;  /* 0xff7fffffff167424 */ /* 0x000fe200078e00ff */
[----:B------:R-:W-:Y:S01]  /*0350*/  UISETP.GE.AND UP1, UPT, UR6, URZ, UPT ;  /* 0x000000ff0600728c */ /* 0x000fe2000bf26270 */
[----:B---3--:R-:W3:Y:S01]  /*0360*/  MUFU.RCP R5, R5 ;  /* 0x0000000500057308 */ /* 0x008ee20000001000 */
[----:B----4-:R-:W-:-:S02]  /*0370*/  IABS R6, R4 ;  /* 0x0000000400067213 */ /* 0x010fc40000000000 */
[----:B---3--:R-:W-:-:S05]  /*0380*/  IADD3 R14, PT, PT, R5, 0xffffffe, RZ ;  /* 0x0ffffffe050e7810 */ /* 0x008fca0007ffe0ff */
[----:B------:R3:W4:Y:S02]  /*0390*/  F2I.FTZ.U32.TRUNC.NTZ R15, R14 ;  /* 0x0000000e000f7305 */ /* 0x000724000021f000 */
[----:B---3--:R-:W-:Y:S02]  /*03a0*/  IMAD.MOV.U32 R14, RZ, RZ, RZ ;  /* 0x000000ffff0e7224 */ /* 0x008fe400078e00ff */
[----:B----4-:R-:W-:-:S04]  /*03b0*/  IMAD.MOV R13, RZ, RZ, -R15 ;  /* 0x000000ffff0d7224 */ /* 0x010fc800078e0a0f */
[----:B------:R-:W-:-:S04]  /*03c0*/  IMAD R13, R13, R10, RZ ;  /* 0x0000000a0d0d7224 */ /* 0x000fc800078e02ff */
[----:B------:R-:W-:-:S06]  /*03d0*/  IMAD.HI.U32 R15, R15, R13, R14 ;  /* 0x0000000d0f0f7227 */ /* 0x000fcc00078e000e */
[----:B------:R-:W-:-:S04]  /*03e0*/  IMAD.HI.U32 R15, R15, R6, RZ ;  /* 0x000000060f0f7227 */ /* 0x000fc800078e00ff */
[----:B------:R-:W-:-:S04]  /*03f0*/  IMAD.MOV R5, RZ, RZ, -R15 ;  /* 0x000000ffff057224 */ /* 0x000fc800078e0a0f */
[----:B------:R-:W-:Y:S01]  /*0400*/  IMAD R5, R10, R5, R6 ;  /* 0x000000050a057224 */ /* 0x000fe200078e0206 */
[----:B------:R-:W-:-:S04]  /*0410*/  MOV R6, UR11 ;  /* 0x0000000b00067c02 */ /* 0x000fc80008000f00 */
[----:B------:R-:W-:Y:S02]  /*0420*/  ISETP.GT.U32.AND P2, PT, R10, R5, PT ;  /* 0x000000050a00720c */ /* 0x000fe40003f44070 */
[----:B------:R-:W-:-:S11]  /*0430*/  IABS R6, R6 ;  /* 0x0000000600067213 */ /* 0x000fd60000000000 */
[----:B------:R-:W-:Y:S02]  /*0440*/  @!P2 IMAD.IADD R5, R5, 0x1, -R10 ;  /* 0x000000010505a824 */ /* 0x000fe400078e0a0a */
[----:B------:R-:W-:Y:S01]  /*0450*/  @!P2 VIADD R15, R15, 0x1 ;  /* 0x000000010f0fa836 */ /* 0x000fe20000000000 */
[----:B------:R-:W-:Y:S02]  /*0460*/  ISETP.NE.AND P2, PT, R11, RZ, PT ;  /* 0x000000ff0b00720c */ /* 0x000fe40003f45270 */
[----:B------:R-:W-:Y:S01]  /*0470*/  ISETP.GE.U32.AND P0, PT, R5, R10, PT ;  /* 0x0000000a0500720c */ /* 0x000fe20003f06070 */
[----:B------:R-:W-:Y:S01]  /*0480*/  IMAD.MOV.U32 R5, RZ, RZ, R6 ;  /* 0x000000ffff057224 */ /* 0x000fe200078e0006 */
[----:B------:R-:W-:-:S03]  /*0490*/  LOP3.LUT R6, R4, R11, RZ, 0x3c, !PT ;  /* 0x0000000b04067212 */ /* 0x000fc600078e3cff */
[----:B------:R-:W3:Y:S01]  /*04a0*/  I2F.RP R12, R5 ;  /* 0x00000005000c7306 */ /* 0x000ee20000209400 */
[----:B------:R-:W-:Y:S02]  /*04b0*/  ISETP.GE.AND P3, PT, R6, RZ, PT ;  /* 0x000000ff0600720c */ /* 0x000fe40003f66270 */
[----:B------:R-:W-:-:S05]  /*04c0*/  MOV R25, R5 ;  /* 0x0000000500197202 */ /* 0x000fca0000000f00 */
[----:B------:R-:W-:-:S06]  /*04d0*/  @P0 IADD3 R15, PT, PT, R15, 0x1, RZ ;  /* 0x000000010f0f0810 */ /* 0x000fcc0007ffe0ff */
[----:B------:R-:W-:Y:S01]  /*04e0*/  @!P3 IMAD.MOV R15, RZ, RZ, -R15 ;  /* 0x000000ffff0fb224 */ /* 0x000fe200078e0a0f */
[----:B---3--:R-:W3:Y:S01]  /*04f0*/  MUFU.RCP R12, R12 ;  /* 0x0000000c000c7308 */ /* 0x008ee20000001000 */
[----:B------:R-:W-:-:S04]  /*0500*/  @!P2 LOP3.LUT R15, RZ, R11, RZ, 0x33, !PT ;  /* 0x0000000bff0fa212 */ /* 0x000fc800078e33ff */
[-C--:B------:R-:W-:Y:S02]  /*0510*/  IABS R14, R15.reuse ;  /* 0x0000000f000e7213 */ /* 0x080fe40000000000 */
[----:B------:R-:W-:Y:S02]  /*0520*/  IABS R17, R15 ;  /* 0x0000000f00117213 */ /* 0x000fe40000000000 */
[----:B------:R-:W4:Y:S01]  /*0530*/  I2F.RP R6, R14 ;  /* 0x0000000e00067306 */ /* 0x000f220000209400 */
[----:B---3--:R-:W-:-:S07]  /*0540*/  VIADD R7, R12, 0xffffffe ;  /* 0x0ffffffe0c077836 */ /* 0x008fce0000000000 */
[----:B------:R-:W3:Y:S08]  /*0550*/  F2I.FTZ.U32.TRUNC.NTZ R7, R7 ;  /* 0x0000000700077305 */ /* 0x000ef0000021f000 */
[----:B----4-:R4:W1:Y:S01]  /*0560*/  MUFU.RCP R10, R6 ;  /* 0x00000006000a7308 */ /* 0x0108620000001000 */
[C---:B---3--:R-:W-:Y:S01]  /*0570*/  R2UR UR5, R7.reuse ;  /* 0x00000000070572ca */ /* 0x048fe200000e0000 */
[----:B------:R-:W-:-:S02]  /*0580*/  IMAD R12, R7, R5, RZ ;  /* 0x00000005070c7224 */ /* 0x000fc400078e02ff */
[----:B----4-:R-:W-:Y:S02]  /*0590*/  IMAD.MOV.U32 R6, RZ, RZ, RZ ;  /* 0x000000ffff067224 */ /* 0x010fe400078e00ff */
[----:B------:R-:W-:Y:S01]  /*05a0*/  IMAD.MOV R13, RZ, RZ, -R12 ;  /* 0x000000ffff0d7224 */ /* 0x000fe200078e0a0c */
[----:B------:R-:W-:Y:S02]  /*05b0*/  IABS R12, R16 ;  /* 0x00000010000c7213 */ /* 0x000fe40000000000 */
[----:B------:R-:W-:Y:S01]  /*05c0*/  R2UR UR4, R6 ;  /* 0x00000000060472ca */ /* 0x000fe200000e0000 */
[----:B-1----:R-:W-:Y:S01]  /*05d0*/  VIADD R10, R10, 0xffffffe ;  /* 0x0ffffffe0a0a7836 */ /* 0x002fe20000000000 */
[----:B------:R-:W-:Y:S02]  /*05e0*/  R2UR UR7, R12 ;  /* 0x000000000c0772ca */ /* 0x000fe400000e0000 */
[----:B------:R-:W-:-:S09]  /*05f0*/  IABS R16, R3 ;  /* 0x0000000300107213 */ /* 0x000fd20000000000 */
[----:B------:R-:W-:Y:S02]  /*0600*/  IMAD.HI.U32 R13, R7, R13, UR4 ;  /* 0x00000004070d7e27 */ /* 0x000fe4000f8e000d */
[----:B------:R-:W1:Y:S03]  /*0610*/  F2I.FTZ.U32.TRUNC.NTZ R7, R10 ;  /* 0x0000000a00077305 */ /* 0x000e66000021f000 */
[----:B------:R-:W-:Y:S01]  /*0620*/  R2UR UR28, R13 ;  /* 0x000000000d1c72ca */ /* 0x000fe200000e0000 */
[----:B-1----:R-:W-:-:S12]  /*0630*/  IMAD.MOV R13, RZ, RZ, -R7 ;  /* 0x000000ffff0d7224 */ /* 0x002fd800078e0a07 */
[----:B------:R-:W-:Y:S02]  /*0640*/  UIMAD.WIDE.U32 UR4, UR28, UR7, URZ ;  /* 0x000000071c0472a5 */ /* 0x000fe4000f8e00ff */
[----:B------:R-:W-:Y:S01]  /*0650*/  UIADD3 UR4, UPT, UPT, UR16, 0xf, URZ ;  /* 0x0000000f10047890 */ /* 0x000fe2000fffe0ff */
[----:B------:R-:W-:-:S03]  /*0660*/  IMAD R13, R13, R14, RZ ;  /* 0x0000000e0d0d7224 */ /* 0x000fc600078e02ff */
[----:B------:R-:W-:Y:S01]  /*0670*/  IADD3 R12, PT, PT, RZ, -UR5, RZ ;  /* 0x80000005ff0c7c10 */ /* 0x000fe2000fffe0ff */
[----:B------:R-:W-:Y:S01]  /*0680*/  IMAD.HI.U32 R6, R7, R13, R6 ;  /* 0x0000000d07067227 */ /* 0x000fe200078e0006 */
[----:B------:R-:W-:Y:S01]  /*0690*/  USHF.R.U32.HI UR8, URZ, 0x4, UR4 ;  /* 0x00000004ff087899 */ /* 0x000fe20008011604 */
[----:B------:R-:W1:Y:S02]  /*06a0*/  LDC R13, c[0x0][0x408] ;  /* 0x00010200ff0d7b82 */ /* 0x000e640000000800 */
[----:B------:R-:W-:Y:S02]  /*06b0*/  IMAD.MOV.U32 R7, RZ, RZ, R16 ;  /* 0x000000ffff077224 */ /* 0x000fe400078e0010 */
[C---:B------:R-:W-:Y:S01]  /*06c0*/  IMAD R10, R5.reuse, R12, UR7 ;  /* 0x00000007050a7e24 */ /* 0x040fe2000f8e020c */
[----:B------:R-:W-:Y:S01]  /*06d0*/  UMOV UR7, 0x400 ;  /* 0x0000040000077882 */ /* 0x000fe20000000000 */
[----:B------:R-:W-:Y:S01]  /*06e0*/  IMAD.MOV R12, RZ, RZ, -R17 ;  /* 0x000000ffff0c7224 */ /* 0x000fe200078e0a11 */
[----:B------:R-:W-:Y:S01]  /*06f0*/  ULEA UR9, UR10, UR7, 0x18 ;  /* 0x000000070a097291 */ /* 0x000fe2000f8ec0ff */
[----:B------:R-:W-:Y:S01]  /*0700*/  IMAD.HI.U32 R6, R6, R7, RZ ;  /* 0x0000000706067227 */ /* 0x000fe200078e00ff */
[----:B------:R-:W-:-:S03]  /*0710*/  ISETP.GT.U32.AND P0, PT, R5, R10, PT ;  /* 0x0000000a0500720c */ /* 0x000fc60003f04070 */
[----:B------:R-:W-:Y:S01]  /*0720*/  IMAD R7, R6, R12, R7 ;  /* 0x0000000c06077224 */ /* 0x000fe200078e0207 */
[----:B------:R-:W-:Y:S01]  /*0730*/  MOV R12, UR18 ;  /* 0x00000012000c7c02 */ /* 0x000fe20008000f00 */
[----:B------:R-:W-:-:S03]  /*0740*/  IMAD.MOV.U32 R17, RZ, RZ, 0x20 ;  /* 0x00000020ff117424 */ /* 0x000fc600078e00ff */
[----:B------:R-:W-:Y:S02]  /*0750*/  ISETP.GT.U32.AND P2, PT, R14, R7, PT ;  /* 0x000000070e00720c */ /* 0x000fe40003f44070 */
[----:B------:R-:W-:-:S03]  /*0760*/  VIADDMNMX.U32 R12, R12, R17, UR8, PT ;  /* 0x000000080c0c7e46 */ /* 0x000fc6000b800011 */
[----:B------:R-:W-:Y:S01]  /*0770*/  VOTEU.ANY UP3, P0 ;  /* 0x0000000000ff7886 */ /* 0x000fe20000060100 */
[----:B------:R-:W-:Y:S02]  /*0780*/  PLOP3.LUT P3, PT, PT, PT, UP3, 0x80, 0x8 ;  /* 0x000000000008781c */ /* 0x000fe40003f6f038 */
[----:B------:R-:W-:Y:S02]  /*0790*/  R2UR UR19, R12 ;  /* 0x000000000c1372ca */ /* 0x000fe400000e0000 */
[----:B------:R-:W-:Y:S01]  /*07a0*/  SHF.R.U32.HI R12, RZ, 0x1, R2 ;  /* 0x00000001ff0c7819 */ /* 0x000fe20000011602 */
[----:B------:R-:W-:Y:S02]  /*07b0*/  @!UP3 UIADD3 UR5, UPT, UPT, UR5, 0x1, URZ ;  /* 0x000000010505b890 */ /* 0x000fe4000fffe0ff */
[----:B------:R-:W-:Y:S01]  /*07c0*/  @!P2 IMAD.IADD R7, R7, 0x1, -R14 ;  /* 0x000000010707a824 */ /* 0x000fe200078e0a0e */
[----:B------:R-:W-:Y:S02]  /*07d0*/  @!P2 IADD3 R6, PT, PT, R6, 0x1, RZ ;  /* 0x000000010606a810 */ /* 0x000fe40007ffe0ff */
[----:B------:R-:W-:-:S02]  /*07e0*/  ISETP.NE.AND P2, PT, R15, RZ, PT ;  /* 0x000000ff0f00720c */ /* 0x000fc40003f45270 */
[----:B------:R-:W-:Y:S01]  /*07f0*/  ISETP.GE.U32.AND P0, PT, R7, R14, PT ;  /* 0x0000000e0700720c */ /* 0x000fe20003f06070 */
[----:B------:R-:W-:Y:S01]  /*0800*/  @!P3 IMAD.IADD R10, R10, 0x1, -R5 ;  /* 0x000000010a0ab824 */ /* 0x000fe200078e0a05 */
[----:B------:R-:W-:Y:S01]  /*0810*/  LOP3.LUT R7, R3, R15, RZ, 0x3c, !PT ;  /* 0x0000000f03077212 */ /* 0x000fe200078e3cff */
[----:B------:R-:W-:-:S03]  /*0820*/  UIADD3 UR4, UPT, UPT, -UR18, UR19, URZ ;  /* 0x0000001312047290 */ /* 0x000fc6000fffe1ff */
[----:B------:R-:W-:Y:S01]  /*0830*/  ISETP.GE.AND P3, PT, R7, RZ, PT ;  /* 0x000000ff0700720c */ /* 0x000fe20003f66270 */
[----:B------:R-:W-:Y:S01]  /*0840*/  IMAD.SHL.U32 R7, R2, 0x100, RZ ;  /* 0x0000010002077824 */ /* 0x000fe200078e00ff */
[----:B------:R-:W-:Y:S01]  /*0850*/  ISETP.GE.U32.AND P4, PT, R10, R5, PT ;  /* 0x000000050a00720c */ /* 0x000fe20003f86070 */
[----:B------:R-:W-:-:S03]  /*0860*/  ULEA UR4, UR4, UR17, 0x4 ;  /* 0x0000001104047291 */ /* 0x000fc6000f8e20ff */
[----:B------:R-:W-:Y:S01]  /*0870*/  LOP3.LUT R7, R7, 0x100, RZ, 0xc0, !PT ;  /* 0x0000010007077812 */ /* 0x000fe200078ec0ff */
[----:B------:R-:W-:Y:S01]  /*0880*/  @P0 VIADD R6, R6, 0x1 ;  /* 0x0000000106060836 */ /* 0x000fe20000000000 */
[----:B-1----:R-:W-:-:S03]  /*0890*/  ISETP.GE.AND P0, PT, R13, RZ, PT ;  /* 0x000000ff0d00720c */ /* 0x002fc60003f06270 */
[----:B------:R-:W-:Y:S02]  /*08a0*/  VIADD R7, R7, UR9 ;  /* 0x0000000907077c36 */ /* 0x000fe40008000000 */
[----:B------:R-:W-:Y:S02]  /*08b0*/  @!P3 IADD3 R6, PT, PT, RZ, -R6, RZ ;  /* 0x80000006ff06b210 */ /* 0x000fe40007ffe0ff */
[----:B------:R-:W-:Y:S01]  /*08c0*/  @!P1 IMAD R10, R12, 0x8, R7 ;  /* 0x000000080c0a9824 */ /* 0x000fe200078e0207 */
[----:B------:R-:W-:Y:S01]  /*08d0*/  SHF.R.U32.HI R7, RZ, 0x5, R2 ;  /* 0x00000005ff077819 */ /* 0x000fe20000011602 */
[----:B------:R-:W-:Y:S01]  /*08e0*/  VOTEU.ANY UP2, P4 ;  /* 0x0000000000ff7886 */ /* 0x000fe20002040100 */
[----:B------:R-:W-:-:S03]  /*08f0*/  @!P2 LOP3.LUT R6, RZ, R15, RZ, 0x33, !PT ;  /* 0x0000000fff06a212 */ /* 0x000fc600078e33ff */
[----:B------:R-:W-:Y:S01]  /*0900*/  VIADD R23, R7, UR18 ;  /* 0x0000001207177c36 */ /* 0x000fe20008000000 */
[----:B------:R-:W-:Y:S01]  /*0910*/  @UP2 UIADD3 UR5, UPT, UPT, UR5, 0x1, URZ ;  /* 0x0000000105052890 */ /* 0x000fe2000fffe0ff */
[----:B------:R-:W-:Y:S01]  /*0920*/  @!P0 IMAD R11, R11, UR20, R6 ;  /* 0x000000140b0b8c24 */ /* 0x000fe2000f8e0206 */
[----:B------:R-:W-:Y:S01]  /*0930*/  UISETP.LT.AND UP2, UPT, UR16, UR4, UPT ;  /* 0x000000041000728c */ /* 0x000fe2000bf41270 */
[----:B------:R-:W-:-:S03]  /*0940*/  @P0 IMAD R24, R4, UR20, R3 ;  /* 0x0000001404180c24 */ /* 0x000fc6000f8e0203 */
[----:B------:R-:W-:Y:S01]  /*0950*/  USEL UR4, UR16, UR4, UP2 ;  /* 0x0000000410047287 */ /* 0x000fe20009000000 */
[----:B------:R-:W-:Y:S01]  /*0960*/  @P0 IMAD R24, R24, R13, 0x1 ;  /* 0x0000000118180424 */ /* 0x000fe200078e020d */
[----:B------:R-:W-:Y:S02]  /*0970*/  UMOV UR12, UR5 ;  /* 0x00000005000c7c82 */ /* 0x000fe40008000000 */
[----:B------:R-:W-:Y:S02]  /*0980*/  @!UP1 UIADD3 UR12, UPT, UPT, URZ, -UR12, URZ ;  /* 0x8000000cff0c9290 */ /* 0x000fe4000fffe0ff */
[----:B------:R-:W-:Y:S01]  /*0990*/  @!UP0 ULOP3.LUT UR12, URZ, UR11, URZ, 0x33, !UPT ;  /* 0x0000000bff0c8292 */ /* 0x000fe2000f8e33ff */
[----:B--2---:R1:W-:Y:S01]  /*09a0*/  @!P1 STS.64 [R10], R8 ;  /* 0x000000080a009388 */ /* 0x0043e20000000a00 */
[----:B------:R-:W-:Y:S01]  /*09b0*/  BAR.SYNC.DEFER_BLOCKING 0x0 ;  /* 0x0000000000007b1d */ /* 0x000fe20000010000 */
[----:B------:R-:W-:Y:S01]  /*09c0*/  ISETP.GE.U32.AND P1, PT, R23, UR19, PT ;  /* 0x0000001317007c0c */ /* 0x000fe2000bf26070 */
[----:B-1----:R-:W-:-:S04]  /*09d0*/  @!P0 IMAD.MOV R8, RZ, RZ, -R11 ;  /* 0x000000ffff088224 */ /* 0x002fc800078e0a0b */
[----:B------:R-:W-:-:S08]  /*09e0*/  @!P0 IMAD R24, R13, R8, 0x1 ;  /* 0x000000010d188424 */ /* 0x000fd000078e0208 */
[----:B0-----:R-:W-:Y:S05]  /*09f0*/  @P1 BRA `(.L_x_19101) ;  /* 0x0000002c00201947 */ /* 0x001fea0003800000 */
[----:B------:R-:W0:Y:S01]  /*0a00*/  LDCU UR5, c[0x0][0x3c8] ;  /* 0x00007900ff0577ac */ /* 0x000e220008000800 */
[----:B------:R-:W-:Y:S01]  /*0a10*/  IMAD.WIDE.U32 R8, R23, 0x4, RZ ;  /* 0x0000000417087825 */ /* 0x000fe200078e00ff */
[----:B------:R-:W-:Y:S01]  /*0a20*/  LOP3.LUT R2, R12, 0xf, RZ, 0xc0, !PT ;  /* 0x0000000f0c027812 */ /* 0x000fe200078ec0ff */
[----:B------:R-:W1:Y:S01]  /*0a30*/  LDCU.64 UR20, c[0x0][0x3b8] ;  /* 0x00007700ff1477ac */ /* 0x000e620008000a00 */
[----:B------:R-:W-:Y:S01]  /*0a40*/  LEA R11, R7, UR17, 0x4 ;  /* 0x00000011070b7c11 */ /* 0x000fe2000f8e20ff */
[----:B------:R-:W-:-:S04]  /*0a50*/  IMAD.MOV.U32 R22, RZ, RZ, -0x800001 ;  /* 0xff7fffffff167424 */ /* 0x000fc800078e00ff */
[----:B------:R-:W-:-:S04]  /*0a60*/  IMAD.IADD R2, R2, 0x1, R11 ;  /* 0x0000000102027824 */ /* 0x000fc800078e020b */
[----:B------:R-:W-:Y:S02]  /*0a70*/  VIADD R20, R2, -UR16 ;  /* 0x8000001002147c36 */ /* 0x000fe40008000000 */
[----:B0-----:R-:W-:Y:S01]  /*0a80*/  IMAD R5, R0, UR5, RZ ;  /* 0x0000000500057c24 */ /* 0x001fe2000f8e02ff */
[----:B------:R-:W-:-:S03]  /*0a90*/  UIADD3 UR5, UPT, UPT, UR7, 0x220, URZ ;  /* 0x0000022007057890 */ /* 0x000fc6000fffe0ff */
[----:B------:R-:W-:Y:S01]  /*0aa0*/  IMAD.WIDE R8, R5, 0x4, R8 ;  /* 0x0000000405087825 */ /* 0x000fe200078e0208 */
[----:B------:R-:W-:-:S03]  /*0ab0*/  ULEA UR5, UR10, UR5, 0x18 ;  /* 0x000000050a057291 */ /* 0x000fc6000f8ec0ff */
[----:B------:R-:W-:Y:S01]  /*0ac0*/  IMAD.SHL.U32 R5, R12, 0x4, RZ ;  /* 0x000000040c057824 */ /* 0x000fe200078e00ff */
[----:B-1----:R-:W-:-:S04]  /*0ad0*/  IADD3 R8, P0, PT, R8, UR20, RZ ;  /* 0x0000001408087c10 */ /* 0x002fc8000ff1e0ff */
[----:B------:R-:W-:Y:S02]  /*0ae0*/  LOP3.LUT R10, R5, 0x3c, RZ, 0xc0, !PT ;  /* 0x0000003c050a7812 */ /* 0x000fe400078ec0ff */
[----:B------:R-:W-:Y:S02]  /*0af0*/  IADD3.X R9, PT, PT, R9, UR21, RZ, P0, !PT ;  /* 0x0000001509097c10 */ /* 0x000fe400087fe4ff */
[----:B------:R-:W-:Y:S01]  /*0b00*/  LEA R21, R7, R10, 0x6 ;  /* 0x0000000a07157211 */ /* 0x000fe200078e30ff */
[----:B------:R-:W-:Y:S02]  /*0b10*/  VIADD R10, R11, 0x1 ;  /* 0x000000010b0a7836 */ /* 0x000fe40000000000 */
[----:B------:R-:W-:Y:S01]  /*0b20*/  VIADD R11, R2, 0x1 ;  /* 0x00000001020b7836 */ /* 0x000fe20000000000 */
[----:B------:R-:W-:-:S07]  /*0b30*/  IADD3 R21, PT, PT, R21, UR5, RZ ;  /* 0x0000000515157c10 */ /* 0x000fce000fffe0ff */
.L_x_19106:
[----:B------:R-:W0:Y:S01]  /*0b40*/  LDC R16, c[0x0][0x400] ;  /* 0x00010000ff107b82 */ /* 0x000e220000000800 */
[----:B------:R-:W-:Y:S01]  /*0b50*/  VIADD R2, R10, 0xffffffff ;  /* 0xffffffff0a027836 */ /* 0x000fe20000000000 */
[----:B------:R-:W-:Y:S01]  /*0b60*/  UIADD3 UR5, UPT, UPT, UR12, -UR22, URZ ;  /* 0x800000160c057290 */ /* 0x000fe2000fffe0ff */
[----:B------:R-:W-:Y:S03]  /*0b70*/  BSSY B1, `(.L_x_19102) ;  /* 0x00002a7000017945 */ /* 0x000fe60003800000 */
        /* <DEDUP_REMOVED lines=18> */
[----:B------:R-:W-:-:S04]  /*0ca0*/  @P0 VIADD R12, R12, 0x1 ;  /* 0x000000010c0c0836 */ /* 0x000fc80000000000 */
[----:B------:R-:W-:-:S05]  /*0cb0*/  IMAD.MOV.U32 R19, RZ, RZ, R12 ;  /* 0x000000ffff137224 */ /* 0x000fca00078e000c */
[----:B------:R-:W-:Y:S01]  /*0cc0*/  @!P2 IADD3 R19, PT, PT, RZ, -R19, RZ ;  /* 0x80000013ff13a210 */ /* 0x000fe20007ffe0ff */
[----:B0-----:R-:W-:Y:S01]  /*0cd0*/  IMAD.MOV R12, RZ, RZ, -R13 ;  /* 0x000000ffff0c7224 */ /* 0x001fe200078e0a0d */
[----:B------:R-:W-:Y:S02]  /*0ce0*/  @!P1 LOP3.LUT R19, RZ, R27, RZ, 0x33, !PT ;  /* 0x0000001bff139212 */ /* 0x000fe400078e33ff */
[----:B------:R-:W-:Y:S01]  /*0cf0*/  ISETP.NE.AND P1, PT, R16, RZ, PT ;  /* 0x000000ff1000720c */ /* 0x000fe20003f25270 */
[----:B------:R-:W-:Y:S02]  /*0d00*/  IMAD R15, R12, R17, RZ ;  /* 0x000000110c0f7224 */ /* 0x000fe400078e02ff */
[----:B------:R-:W-:Y:S02]  /*0d10*/  IMAD.IADD R2, R19, 0x1, R24 ;  /* 0x0000000113027824 */ /* 0x000fe400078e0218 */
[----:B------:R-:W-:-:S03]  /*0d20*/  IMAD.MOV.U32 R12, RZ, RZ, RZ ;  /* 0x000000ffff0c7224 */ /* 0x000fc600078e00ff */
[----:B------:R-:W-:Y:S01]  /*0d30*/  IABS R14, R2 ;  /* 0x00000002000e7213 */ /* 0x000fe20000000000 */
[----:B------:R-:W-:Y:S01]  /*0d40*/  IMAD.HI.U32 R12, R13, R15, R12 ;  /* 0x0000000f0d0c7227 */ /* 0x000fe200078e000c */
        /* <DEDUP_REMOVED lines=8> */
[----:B------:R-:W-:Y:S01]  /*0dd0*/  @!P0 IMAD.IADD R12, R12, 0x1, -R17 ;  /* 0x000000010c0c8824 */ /* 0x000fe200078e0a11 */
[----:B------:R-:W-:-:S04]  /*0de0*/  ISETP.GT.AND P0, PT, R19, UR5, PT ;  /* 0x0000000513007c0c */ /* 0x000fc8000bf04270 */
[----:B------:R-:W-:Y:S02]  /*0df0*/  @!P2 IADD3 R12, PT, PT, RZ, -R12, RZ ;  /* 0x8000000cff0ca210 */ /* 0x000fe40007ffe0ff */
[----:B------:R-:W-:-:S04]  /*0e00*/  @!P1 LOP3.LUT R12, RZ, R16, RZ, 0x33, !PT ;  /* 0x00000010ff0c9212 */ /* 0x000fc800078e33ff */
[----:B------:R-:W-:-:S13]  /*0e10*/  ISETP.EQ.OR P0, PT, R12, RZ, P0 ;  /* 0x000000ff0c00720c */ /* 0x000fda0000702670 */
[----:B------:R-:W-:Y:S05]  /*0e20*/  @P0 BRA `(.L_x_19103) ;  /* 0x00000000001c0947 */ /* 0x000fea0003800000 */
[----:B------:R-:W0:Y:S02]  /*0e30*/  S2R R2, SR_TID.X ;  /* 0x0000000000027919 */ /* 0x000e240000002100 */
[----:B0-----:R-:W-:-:S04]  /*0e40*/  LOP3.LUT R12, R2, 0x1, RZ, 0xc0, !PT ;  /* 0x00000001020c7812 */ /* 0x001fc800078ec0ff */
[----:B------:R-:W-:-:S13]  /*0e50*/  ISETP.NE.U32.AND P0, PT, R12, 0x1, PT ;  /* 0x000000010c00780c */ /* 0x000fda0003f05070 */
[----:B------:R-:W-:Y:S05]  /*0e60*/  @!P0 BRA `(.L_x_19104) ;  /* 0x0000002400dc8947 */ /* 0x000fea0003800000 */
[----:B------:R-:W-:-:S05]  /*0e70*/  IMAD.MOV.U32 R12, RZ, RZ, -0x800001 ;  /* 0xff7fffffff0c7424 */ /* 0x000fca00078e00ff */
[----:B------:R0:W-:Y:S01]  /*0e80*/  STS [R21], R12 ;  /* 0x0000000c15007388 */ /* 0x0001e20000000800 */
[----:B------:R-:W-:Y:S05]  /*0e90*/  BRA `(.L_x_19104) ;  /* 0x0000002400d07947 */ /* 0x000fea0003800000 */
.L_x_19103:
[----:B------:R-:W2:Y:S01]  /*0ea0*/  LDG.E.CONSTANT R15, desc[UR14][R8.64] ;  /* 0x0000000e080f7981 */ /* 0x000ea2000c1e9900 */
[----:B------:R-:W-:Y:S01]  /*0eb0*/  IMAD R13, R6, UR23, RZ ;  /* 0x00000017060d7c24 */ /* 0x000fe2000f8e02ff */
[----:B------:R-:W0:Y:S02]  /*0ec0*/  S2R R2, SR_TID.X ;  /* 0x0000000000027919 */ /* 0x000e240000002100 */
[----:B0-----:R-:W-:-:S05]  /*0ed0*/  IMAD.SHL.U32 R14, R2, 0x4, RZ ;  /* 0x00000004020e7824 */ /* 0x001fca00078e00ff */
        /* <DEDUP_REMOVED lines=26> */
[----:B------:R-:W-:-:S03]  /*1080*/  LOP3.LUT R27, R27, 0x100, RZ, 0xc0, !PT ;  /* 0x000001001b1b7812 */ /* 0x000fc600078ec0ff */
[----:B------:R-:W4:Y:S04]  /*1090*/  LDG.E.CONSTANT R33, desc[UR14][R46.64+0x800] ;  /* 0x0008000e2e217981 */ /* 0x000f28000c1e9900 */
[----:B------:R-:W0:Y:S04]  /*10a0*/  LDS.128 R16, [R27+UR9] ;  /* 0x000000091b107984 */ /* 0x000e280008000c00 */
[----:B------:R-:W4:Y:S04]  /*10b0*/  LDG.E.CONSTANT R31, desc[UR14][R46.64+0x804] ;  /* 0x0008040e2e1f7981 */ /* 0x000f28000c1e9900 */
[----:B------:R-:W4:Y:S01]  /*10c0*/  LDG.E.CONSTANT R29, desc[UR14][R46.64+0x900] ;  /* 0x0009000e2e1d7981 */ /* 0x000f22000c1e9900 */
[----:B0-----:R-:W-:-:S02]  /*10d0*/  IMAD.U32 R13, R18, 0x10000, RZ ;  /* 0x00010000120d7824 */ /* 0x001fc400078e00ff */
[C---:B------:R-:W-:Y:S01]  /*10e0*/  IMAD.U32 R48, R19.reuse, 0x10000, RZ ;  /* 0x0001000013307824 */ /* 0x040fe200078e00ff */
[----:B------:R-:W-:Y:S01]  /*10f0*/  PRMT R19, R19, 0x7632, R19 ;  /* 0x0000763213137816 */ /* 0x000fe20000000013 */
[----:B--2---:R-:W-:Y:S01]  /*1100*/  IMAD.U32 R28, R14, 0x10000, RZ ;  /* 0x000100000e1c7824 */ /* 0x004fe200078e00ff */
[----:B------:R-:W-:-:S04]  /*1110*/  PRMT R14, R18, 0x7632, R14 ;  /* 0x00007632120e7816 */ /* 0x000fc8000000000e */
[----:B------:R-:W-:Y:S01]  /*1120*/  PRMT R15, R14, 0x7632, R15 ;  /* 0x000076320e0f7816 */ /* 0x000fe2000000000f */
[----:B------:R-:W-:Y:S01]  /*1130*/  FMUL.FTZ R49, R13, R28 ;  /* 0x0000001c0d317220 */ /* 0x000fe20000410000 */
[----:B---3--:R-:W-:Y:S01]  /*1140*/  SHF.L.U32 R13, R12, 0x10, RZ ;  /* 0x000000100c0d7819 */ /* 0x008fe200000006ff */
[----:B------:R-:W-:Y:S01]  /*1150*/  IMAD.U32 R18, R16, 0x10000, RZ ;  /* 0x0001000010127824 */ /* 0x000fe200078e00ff */
[----:B------:R-:W-:Y:S01]  /*1160*/  PRMT R12, R12, 0x7632, R12 ;  /* 0x000076320c0c7816 */ /* 0x000fe2000000000c */
[----:B------:R-:W-:Y:S01]  /*1170*/  IMAD.U32 R14, R14, 0x10000, RZ ;  /* 0x000100000e0e7824 */ /* 0x000fe200078e00ff */
[----:B------:R-:W2:Y:S01]  /*1180*/  LDG.E.CONSTANT R28, desc[UR14][R46.64+0x904] ;  /* 0x0009040e2e1c7981 */ /* 0x000ea2000c1e9900 */
[----:B------:R-:W-:Y:S02]  /*1190*/  IMAD.U32 R15, R15, 0x10000, RZ ;  /* 0x000100000f0f7824 */ /* 0x000fe400078e00ff */
[----:B------:R-:W-:Y:S01]  /*11a0*/  FFMA.FTZ R18, R18, R13, R49 ;  /* 0x0000000d12127223 */ /* 0x000fe20000010031 */
[----:B------:R-:W-:Y:S01]  /*11b0*/  SHF.L.U32 R49, R12, 0x10, RZ ;  /* 0x000000100c317819 */ /* 0x000fe200000006ff */
[----:B------:R-:W-:-:S02]  /*11c0*/  FMUL.FTZ R51, R14, R15 ;  /* 0x0000000f0e337220 */ /* 0x000fc40000410000 */
[----:B------:R-:W0:Y:S01]  /*11d0*/  LDS.128 R12, [R27+UR9+0x10] ;  /* 0x000010091b0c7984 */ /* 0x000e220008000c00 */
[----:B------:R-:W-:-:S05]  /*11e0*/  PRMT R16, R16, 0x7632, R16 ;  /* 0x0000763210107816 */ /* 0x000fca0000000010 */
[----:B------:R-:W-:-:S04]  /*11f0*/  IMAD.U32 R16, R16, 0x10000, RZ ;  /* 0x0001000010107824 */ /* 0x000fc800078e00ff */
[----:B------:R-:W-:Y:S01]  /*1200*/  FFMA.FTZ R16, R16, R49, R51 ;  /* 0x0000003110107223 */ /* 0x000fe20000010033 */
[C---:B----4-:R-:W-:Y:S01]  /*1210*/  IMAD.U32 R49, R45.reuse, 0x10000, RZ ;  /* 0x000100002d317824 */ /* 0x050fe200078e00ff */
[----:B------:R-:W-:-:S03]  /*1220*/  PRMT R45, R45, 0x7632, R45 ;  /* 0x000076322d2d7816 */ /* 0x000fc6000000002d */
[----:B------:R-:W-:Y:S01]  /*1230*/  FMUL.FTZ R48, R48, R49 ;  /* 0x0000003130307220 */ /* 0x000fe20000410000 */
[----:B------:R-:W-:Y:S01]  /*1240*/  SHF.L.U32 R50, R45, 0x10, RZ ;  /* 0x000000102d327819 */ /* 0x000fe200000006ff */
[----:B------:R-:W-:Y:S02]  /*1250*/  IMAD.U32 R49, R19, 0x10000, RZ ;  /* 0x0001000013317824 */ /* 0x000fe400078e00ff */
[C---:B------:R-:W-:Y:S01]  /*1260*/  IMAD.U32 R45, R30.reuse, 0x10000, RZ ;  /* 0x000100001e2d7824 */ /* 0x040fe200078e00ff */
[----:B------:R-:W-:Y:S01]  /*1270*/  PRMT R30, R30, 0x7632, R30 ;  /* 0x000076321e1e7816 */ /* 0x000fe2000000001e */
[----:B------:R-:W-:Y:S02]  /*1280*/  IMAD.U32 R19, R17, 0x10000, RZ ;  /* 0x0001000011137824 */ /* 0x000fe400078e00ff */
[----:B------:R-:W-:Y:S02]  /*1290*/  FMUL.FTZ R50, R49, R50 ;  /* 0x0000003231327220 */ /* 0x000fe40000410000 */
[----:B------:R-:W-:Y:S01]  /*12a0*/  FFMA.FTZ R19, R19, R45, R48 ;  /* 0x0000002d13137223 */ /* 0x000fe20000010030 */
[----:B------:R-:W-:-:S02]  /*12b0*/  SHF.L.U32 R48, R30, 0x10, RZ ;  /* 0x000000101e307819 */ /* 0x000fc400000006ff */
[----:B------:R-:W3:Y:S01]  /*12c0*/  LDG.E.CONSTANT R30, desc[UR14][R46.64+0xa00] ;  /* 0x000a000e2e1e7981 */ /* 0x000ee2000c1e9900 */
[----:B------:R-:W-:Y:S02]  /*12d0*/  PRMT R17, R17, 0x7632, R17 ;  /* 0x0000763211117816 */ /* 0x000fe40000000011 */
[C---:B0-----:R-:W-:Y:S01]  /*12e0*/  PRMT R45, R12.reuse, 0x7632, R45 ;  /* 0x000076320c2d7816 */ /* 0x041fe2000000002d */
[----:B------:R-:W-:Y:S01]  /*12f0*/  IMAD.U32 R49, R12, 0x10000, RZ ;  /* 0x000100000c317824 */ /* 0x000fe200078e00ff */
[C---:B------:R-:W-:Y:S01]  /*1300*/  PRMT R12, R35.reuse, 0x7632, R12 ;  /* 0x00007632230c7816 */ /* 0x040fe2000000000c */
[----:B------:R-:W-:Y:S02]  /*1310*/  IMAD.U32 R35, R35, 0x10000, RZ ;  /* 0x0001000023237824 */ /* 0x000fe400078e00ff */
[----:B------:R-:W-:Y:S01]  /*1320*/  IMAD.U32 R45, R45, 0x10000, RZ ;  /* 0x000100002d2d7824 */ /* 0x000fe200078e00ff */
[----:B------:R-:W-:Y:S01]  /*1330*/  SHF.L.U32 R12, R12, 0x10, RZ ;  /* 0x000000100c0c7819 */ /* 0x000fe200000006ff */
[----:B------:R-:W-:-:S02]  /*1340*/  IMAD.U32 R17, R17, 0x10000, RZ ;  /* 0x0001000011117824 */ /* 0x000fc400078e00ff */
[----:B------:R-:W-:Y:S02]  /*1350*/  FFMA.FTZ R18, R49, R35, R18 ;  /* 0x0000002331127223 */ /* 0x000fe40000010012 */
[----:B------:R-:W4:Y:S01]  /*1360*/  LDG.E.CONSTANT R35, desc[UR14][R46.64+0xa04] ;  /* 0x000a040e2e237981 */ /* 0x000f22000c1e9900 */
[----:B------:R-:W-:Y:S01]  /*1370*/  FFMA.FTZ R45, R45, R12, R16 ;  /* 0x0000000c2d2d7223 */ /* 0x000fe20000010010 */
[----:B------:R-:W-:Y:S02]  /*1380*/  IMAD.U32 R12, R13, 0x10000, RZ ;  /* 0x000100000d0c7824 */ /* 0x000fe400078e00ff */
[----:B------:R-:W-:Y:S02]  /*1390*/  IMAD.U32 R16, R43, 0x10000, RZ ;  /* 0x000100002b107824 */ /* 0x000fe400078e00ff */
[----:B------:R-:W-:Y:S01]  /*13a0*/  FFMA.FTZ R17, R17, R48, R50 ;  /* 0x0000003011117223 */ /* 0x000fe20000010032 */
[----:B------:R-:W-:Y:S02]  /*13b0*/  IMAD.U32 R48, R42, 0x10000, RZ ;  /* 0x000100002a307824 */ /* 0x000fe400078e00ff */
[----:B------:R-:W-:Y:S01]  /*13c0*/  FFMA.FTZ R12, R12, R16, R19 ;  /* 0x000000100c0c7223 */ /* 0x000fe20000010013 */
[----:B------:R-:W-:Y:S01]  /*13d0*/  IMAD.U32 R19, R14, 0x10000, RZ ;  /* 0x000100000e137824 */ /* 0x000fe200078e00ff */
[----:B------:R-:W-:-:S02]  /*13e0*/  PRMT R13, R13, 0x7632, R13 ;  /* 0x000076320d0d7816 */ /* 0x000fc4000000000d */
[----:B------:R-:W-:Y:S02]  /*13f0*/  PRMT R43, R43, 0x7632, R43 ;  /* 0x000076322b2b7816 */ /* 0x000fe4000000002b */
[----:B------:R-:W-:Y:S02]  /*1400*/  PRMT R14, R14, 0x7632, R14 ;  /* 0x000076320e0e7816 */ /* 0x000fe4000000000e */
[----:B------:R-:W-:Y:S02]  /*1410*/  PRMT R42, R42, 0x7632, R42 ;  /* 0x000076322a2a7816 */ /* 0x000fe4000000002a */
[----:B------:R-:W-:Y:S01]  /*1420*/  SHF.L.U32 R16, R13, 0x10, RZ ;  /* 0x000000100d107819 */ /* 0x000fe200000006ff */
[----:B------:R-:W-:Y:S01]  /*1430*/  IMAD.U32 R13, R43, 0x10000, RZ ;  /* 0x000100002b0d7824 */ /* 0x000fe200078e00ff */
[----:B------:R-:W-:Y:S01]  /*1440*/  SHF.L.U32 R42, R42, 0x10, RZ ;  /* 0x000000102a2a7819 */ /* 0x000fe200000006ff */
[----:B------:R-:W-:Y:S01]  /*1450*/  IMAD.U32 R14, R14, 0x10000, RZ ;  /* 0x000100000e0e7824 */ /* 0x000fe200078e00ff */
[----:B------:R-:W4:Y:S03]  /*1460*/  LDG.E.CONSTANT R43, desc[UR14][R46.64+0xb00] ;  /* 0x000b000e2e2b7981 */ /* 0x000f26000c1e9900 */
[----:B------:R-:W-:Y:S01]  /*1470*/  FFMA.FTZ R14, R14, R42, R45 ;  /* 0x0000002a0e0e7223 */ /* 0x000fe2000001002d */
[----:B------:R-:W-:-:S02]  /*1480*/  IMAD.U32 R42, R44, 0x10000, RZ ;  /* 0x000100002c2a7824 */ /* 0x000fc400078e00ff */
[----:B------:R-:W-:-:S04]  /*1490*/  IMAD.U32 R45, R15, 0x10000, RZ ;  /* 0x000100000f2d7824 */ /* 0x000fc800078e00ff */
[----:B------:R-:W-:Y:S02]  /*14a0*/  FFMA.FTZ R12, R45, R42, R12 ;  /* 0x0000002a2d0c7223 */ /* 0x000fe4000001000c */
[----:B------:R-:W4:Y:S01]  /*14b0*/  LDG.E.CONSTANT R42, desc[UR14][R46.64+0xb04] ;  /* 0x000b040e2e2a7981 */ /* 0x000f22000c1e9900 */
[----:B------:R-:W-:Y:S01]  /*14c0*/  FFMA.FTZ R13, R16, R13, R17 ;  /* 0x0000000d100d7223 */ /* 0x000fe20000010011 */
[----:B------:R-:W-:Y:S02]  /*14d0*/  FFMA.FTZ R48, R19, R48, R18 ;  /* 0x0000003013307223 */ /* 0x000fe40000010012 */
[----:B------:R-:W0:Y:S01]  /*14e0*/  LDS.128 R16, [R27+UR9+0x20] ;  /* 0x000020091b107984 */ /* 0x000e220008000c00 */
[----:B------:R-:W-:Y:S02]  /*14f0*/  PRMT R15, R15, 0x7632, R15 ;  /* 0x000076320f0f7816 */ /* 0x000fe4000000000f */
[----:B------:R-:W-:-:S03]  /*1500*/  PRMT R45, R44, 0x7632, R45 ;  /* 0x000076322c2d7816 */ /* 0x000fc6000000002d */
[----:B------:R-:W-:Y:S01]  /*1510*/  IMAD.U32 R44, R15, 0x10000, RZ ;  /* 0x000100000f2c7824 */ /* 0x000fe200078e00ff */
[----:B------:R-:W-:-:S05]  /*1520*/  SHF.L.U32 R45, R45, 0x10, RZ ;  /* 0x000000102d2d7819 */ /* 0x000fca00000006ff */
[----:B------:R-:W-:Y:S01]  /*1530*/  FFMA.FTZ R13, R44, R45, R13 ;  /* 0x0000002d2c0d7223 */ /* 0x000fe2000001000d */
[C---:B------:R-:W-:Y:S01]  /*1540*/  IMAD.U32 R44, R40.reuse, 0x10000, RZ ;  /* 0x00010000282c7824 */ /* 0x040fe200078e00ff */
[----:B------:R-:W-:Y:S01]  /*1550*/  PRMT R40, R40, 0x7632, R40 ;  /* 0x0000763228287816 */ /* 0x000fe20000000028 */
[----:B------:R-:W4:Y:S01]  /*1560*/  LDG.E.CONSTANT R45, desc[UR14][R46.64+0xc00] ;  /* 0x000c000e2e2d7981 */ /* 0x000f22000c1e9900 */
[C---:B0-----:R-:W-:Y:S01]  /*1570*/  IMAD.U32 R15, R16.reuse, 0x10000, RZ ;  /* 0x00010000100f7824 */ /* 0x041fe200078e00ff */
[----:B------:R-:W-:Y:S01]  /*1580*/  PRMT R16, R16, 0x7632, R16 ;  /* 0x0000763210107816 */ /* 0x000fe20000000010 */
[----:B------:R-:W-:Y:S02]  /*1590*/  IMAD.U32 R51, R17, 0x10000, RZ ;  /* 0x0001000011337824 */ /* 0x000fe400078e00ff */
[----:B------:R-:W-:Y:S02]  /*15a0*/  FFMA.FTZ R15, R15, R44, R48 ;  /* 0x0000002c0f0f7223 */ /* 0x000fe40000010030 */
[----:B------:R-:W-:Y:S01]  /*15b0*/  IMAD.U32 R49, R16, 0x10000, RZ ;  /* 0x0001000010317824 */ /* 0x000fe200078e00ff */
[----:B------:R-:W-:Y:S01]  /*15c0*/  SHF.L.U32 R16, R40, 0x10, RZ ;  /* 0x0000001028107819 */ /* 0x000fe200000006ff */
[----:B------:R-:W-:Y:S01]  /*15d0*/  IMAD.U32 R44, R41, 0x10000, RZ ;  /* 0x00010000292c7824 */ /* 0x000fe200078e00ff */
[----:B------:R-:W-:Y:S01]  /*15e0*/  PRMT R17, R17, 0x7632, R17 ;  /* 0x0000763211117816 */ /* 0x000fe20000000011 */
[----:B------:R-:W4:Y:S01]  /*15f0*/  LDG.E.CONSTANT R48, desc[UR14][R46.64+0xc04] ;  /* 0x000c040e2e307981 */ /* 0x000f22000c1e9900 */
[----:B------:R-:W-:Y:S01]  /*1600*/  PRMT R41, R41, 0x7632, R41 ;  /* 0x0000763229297816 */ /* 0x000fe20000000029 */
[----:B------:R-:W-:Y:S01]  /*1610*/  FFMA.FTZ R16, R49, R16, R14 ;  /* 0x0000001031107223 */ /* 0x000fe2000001000e */
[----:B------:R-:W-:Y:S01]  /*1620*/  FFMA.FTZ R44, R51, R44, R12 ;  /* 0x0000002c332c7223 */ /* 0x000fe2000001000c */
[----:B------:R-:W-:Y:S01]  /*1630*/  IMAD.U32 R14, R18, 0x10000, RZ ;  /* 0x00010000120e7824 */ /* 0x000fe200078e00ff */
[----:B------:R-:W-:Y:S01]  /*1640*/  SHF.L.U32 R12, R17, 0x10, RZ ;  /* 0x00000010110c7819 */ /* 0x000fe200000006ff */
[----:B------:R-:W-:Y:S01]  /*1650*/  IMAD.U32 R41, R41, 0x10000, RZ ;  /* 0x0001000029297824 */ /* 0x000fe200078e00ff */
[----:B------:R-:W4:Y:S01]  /*1660*/  LDG.E.CONSTANT R40, desc[UR14][R46.64+0xd00] ;  /* 0x000d000e2e287981 */ /* 0x000f22000c1e9900 */
[----:B------:R-:W-:-:S02]  /*1670*/  IMAD.U32 R17, R39, 0x10000, RZ ;  /* 0x0001000027117824 */ /* 0x000fc400078e00ff */
[----:B------:R-:W-:Y:S02]  /*1680*/  FFMA.FTZ R41, R12, R41, R13 ;  /* 0x000000290c297223 */ /* 0x000fe4000001000d */
[----:B------:R-:W-:Y:S02]  /*1690*/  FFMA.FTZ R17, R14, R17, R15 ;  /* 0x000000110e117223 */ /* 0x000fe4000001000f */
[----:B------:R-:W0:Y:S01]  /*16a0*/  LDS.128 R12, [R27+UR9+0x30] ;  /* 0x000030091b0c7984 */ /* 0x000e220008000c00 */
[----:B------:R-:W-:Y:S02]  /*16b0*/  PRMT R18, R18, 0x7632, R18 ;  /* 0x0000763212127816 */ /* 0x000fe40000000012 */
[----:B------:R-:W-:-:S03]  /*16c0*/  PRMT R49, R39, 0x7632, R49 ;  /* 0x0000763227317816 */ /* 0x000fc60000000031 */
[----:B------:R-:W-:Y:S01]  /*16d0*/  IMAD.U32 R39, R18, 0x10000, RZ ;  /* 0x0001000012277824 */ /* 0x000fe200078e00ff */
[----:B------:R-:W-:-:S05]  /*16e0*/  SHF.L.U32 R18, R49, 0x10, RZ ;  /* 0x0000001031127819 */ /* 0x000fca00000006ff */
[----:B------:R-:W-:Y:S01]  /*16f0*/  FFMA.FTZ R18, R39, R18, R16 ;  /* 0x0000001227127223 */ /* 0x000fe20000010010 */
[C---:B------:R-:W-:Y:S02]  /*1700*/  IMAD.U32 R39, R19.reuse, 0x10000, RZ ;  /* 0x0001000013277824 */ /* 0x040fe400078e00ff */
[----:B------:R-:W-:Y:S01]  /*1710*/  IMAD.U32 R16, R38, 0x10000, RZ ;  /* 0x0001000026107824 */ /* 0x000fe200078e00ff */
[----:B------:R-:W-:-:S03]  /*1720*/  PRMT R19, R19, 0x7632, R19 ;  /* 0x0000763213137816 */ /* 0x000fc60000000013 */
[--C-:B------:R-:W-:Y:S01]  /*1730*/  FFMA.FTZ R16, R39, R16, R44.reuse ;  /* 0x0000001027107223 */ /* 0x100fe2000001002c */
[----:B------:R-:W-:Y:S01]  /*1740*/  PRMT R44, R38, 0x7632, R44 ;  /* 0x00007632262c7816 */ /* 0x000fe2000000002c */
[----:B------:R-:W-:Y:S01]  /*1750*/  IMAD.U32 R38, R19, 0x10000, RZ ;  /* 0x0001000013267824 */ /* 0x000fe200078e00ff */
[----:B------:R-:W4:Y:S02]  /*1760*/  LDG.E.CONSTANT R39, desc[UR14][R46.64+0xd04] ;  /* 0x000d040e2e277981 */ /* 0x000f24000c1e9900 */
[----:B------:R-:W-:Y:S02]  /*1770*/  SHF.L.U32 R19, R44, 0x10, RZ ;  /* 0x000000102c137819 */ /* 0x000fe400000006ff */
[----:B------:R-:W-:Y:S01]  /*1780*/  PRMT R49, R37, 0x7632, R49 ;  /* 0x0000763225317816 */ /* 0x000fe20000000031 */
[----:B------:R-:W4:Y:S02]  /*1790*/  LDG.E.CONSTANT R44, desc[UR14][R46.64+0xe00] ;  /* 0x000e000e2e2c7981 */ /* 0x000f24000c1e9900 */
[----:B------:R-:W-:Y:S01]  /*17a0*/  FFMA.FTZ R19, R38, R19, R41 ;  /* 0x0000001326137223 */ /* 0x000fe20000010029 */
[C---:B0-----:R-:W-:Y:S01]  /*17b0*/  IMAD.U32 R38, R12.reuse, 0x10000, RZ ;  /* 0x000100000c267824 */ /* 0x041fe200078e00ff */
[----:B------:R-:W-:-:S05]  /*17c0*/  PRMT R12, R12, 0x7632, R12 ;  /* 0x000076320c0c7816 */ /* 0x000fca000000000c */
[----:B------:R-:W-:Y:S02]  /*17d0*/  IMAD.U32 R41, R12, 0x10000, RZ ;  /* 0x000100000c297824 */ /* 0x000fe400078e00ff */
[----:B------:R-:W-:Y:S01]  /*17e0*/  IMAD.U32 R12, R37, 0x10000, RZ ;  /* 0x00010000250c7824 */ /* 0x000fe200078e00ff */
[----:B------:R-:W-:Y:S02]  /*17f0*/  SHF.L.U32 R49, R49, 0x10, RZ ;  /* 0x0000001031317819 */ /* 0x000fe400000006ff */
[----:B------:R-:W-:Y:S01]  /*1800*/  PRMT R37, R36, 0x7632, R37 ;  /* 0x0000763224257816 */ /* 0x000fe20000000025 */
[--C-:B------:R-:W-:Y:S01]  /*1810*/  FFMA.FTZ R12, R38, R12, R17.reuse ;  /* 0x0000000c260c7223 */ /* 0x100fe20000010011 */
[----:B------:R-:W-:Y:S01]  /*1820*/  PRMT R17, R13, 0x7632, R17 ;  /* 0x000076320d117816 */ /* 0x000fe20000000011 */
[----:B------:R-:W-:Y:S01]  /*1830*/  FFMA.FTZ R38, R41, R49, R18 ;  /* 0x0000003129267223 */ /* 0x000fe20000010012 */
[----:B------:R-:W-:Y:S01]  /*1840*/  IMAD.U32 R13, R13, 0x10000, RZ ;  /* 0x000100000d0d7824 */ /* 0x000fe200078e00ff */
[----:B------:R-:W-:Y:S01]  /*1850*/  SHF.L.U32 R37, R37, 0x10, RZ ;  /* 0x0000001025257819 */ /* 0x000fe200000006ff */
[----:B------:R-:W-:Y:S01]  /*1860*/  IMAD.U32 R36, R36, 0x10000, RZ ;  /* 0x0001000024247824 */ /* 0x000fe200078e00ff */
[----:B------:R-:W4:Y:S01]  /*1870*/  LDG.E.CONSTANT R41, desc[UR14][R46.64+0xe04] ;  /* 0x000e040e2e297981 */ /* 0x000f22000c1e9900 */
[----:B------:R-:W-:-:S02]  /*1880*/  IMAD.U32 R18, R17, 0x10000, RZ ;  /* 0x0001000011127824 */ /* 0x000fc400078e00ff */
[----:B------:R-:W-:Y:S02]  /*1890*/  FFMA.FTZ R13, R13, R36, R16 ;  /* 0x000000240d0d7223 */ /* 0x000fe40000010010 */
[----:B------:R-:W-:Y:S01]  /*18a0*/  FFMA.FTZ R36, R18, R37, R19 ;  /* 0x0000002512247223 */ /* 0x000fe20000010013 */
[----:B------:R-:W-:Y:S01]  /*18b0*/  IMAD.U32 R37, R14, 0x10000, RZ ;  /* 0x000100000e257824 */ /* 0x000fe200078e00ff */
[----:B------:R-:W0:Y:S01]  /*18c0*/  LDS.128 R16, [R27+UR9+0x40] ;  /* 0x000040091b107984 */ /* 0x000e220008000c00 */
[----:B------:R-:W-:-:S04]  /*18d0*/  IMAD.U32 R49, R34, 0x10000, RZ ;  /* 0x0001000022317824 */ /* 0x000fc800078e00ff */
[----:B------:R-:W-:Y:S02]  /*18e0*/  FFMA.FTZ R12, R37, R49, R12 ;  /* 0x00000031250c7223 */ /* 0x000fe4000001000c */
[----:B------:R-:W4:Y:S01]  /*18f0*/  LDG.E.CONSTANT R37, desc[UR14][R46.64+0xf00] ;  /* 0x000f000e2e257981 */ /* 0x000f22000c1e9900 */
[----:B------:R-:W-:Y:S02]  /*1900*/  PRMT R14, R14, 0x7632, R14 ;  /* 0x000076320e0e7816 */ /* 0x000fe4000000000e */
[----:B------:R-:W-:-:S03]  /*1910*/  PRMT R34, R34, 0x7632, R34 ;  /* 0x0000763222227816 */ /* 0x000fc60000000022 */
[----:B------:R-:W-:Y:S01]  /*1920*/  IMAD.U32 R49, R14, 0x10000, RZ ;  /* 0x000100000e317824 */ /* 0x000fe200078e00ff */
[----:B------:R-:W-:Y:S01]  /*1930*/  SHF.L.U32 R14, R34, 0x10, RZ ;  /* 0x00000010220e7819 */ /* 0x000fe200000006ff */
[----:B------:R-:W-:-:S04]  /*1940*/  IMAD.U32 R34, R15, 0x10000, RZ ;  /* 0x000100000f227824 */ /* 0x000fc800078e00ff */
[----:B------:R-:W-:Y:S01]  /*1950*/  FFMA.FTZ R14, R49, R14, R38 ;  /* 0x0000000e310e7223 */ /* 0x000fe20000010026 */
[C---:B------:R-:W-:Y:S01]  /*1960*/  IMAD.U32 R38, R32.reuse, 0x10000, RZ ;  /* 0x0001000020267824 */ /* 0x040fe200078e00ff */
[----:B------:R-:W-:Y:S02]  /*1970*/  PRMT R15, R15, 0x7632, R15 ;  /* 0x000076320f0f7816 */ /* 0x000fe4000000000f */
[----:B------:R-:W-:Y:S01]  /*1980*/  PRMT R32, R32, 0x7632, R32 ;  /* 0x0000763220207816 */ /* 0x000fe20000000020 */
[----:B------:R-:W-:Y:S02]  /*1990*/  FFMA.FTZ R13, R34, R38, R13 ;  /* 0x00000026220d7223 */ /* 0x000fe4000001000d */
[----:B------:R-:W4:Y:S01]  /*19a0*/  LDG.E.CONSTANT R38, desc[UR14][R46.64+0xf04] ;  /* 0x000f040e2e267981 */ /* 0x000f22000c1e9900 */
[----:B------:R-:W-:Y:S01]  /*19b0*/  SHF.L.U32 R32, R32, 0x10, RZ ;  /* 0x0000001020207819 */ /* 0x000fe200000006ff */
[----:B------:R-:W-:Y:S02]  /*19c0*/  IMAD.U32 R15, R15, 0x10000, RZ ;  /* 0x000100000f0f7824 */ /* 0x000fe400078e00ff */
[----:B------:R-:W4:Y:S02]  /*19d0*/  LDG.E.CONSTANT R34, desc[UR14][R46.64+0x1100] ;  /* 0x0011000e2e227981 */ /* 0x000f24000c1e9900 */
[----:B------:R-:W-:Y:S01]  /*19e0*/  FFMA.FTZ R49, R15, R32, R36 ;  /* 0x000000200f317223 */ /* 0x000fe20000010024 */
[----:B------:R-:W-:Y:S01]  /*19f0*/  IMAD.U32 R32, R33, 0x10000, RZ ;  /* 0x0001000021207824 */ /* 0x000fe200078e00ff */
[----:B------:R-:W4:Y:S01]  /*1a00*/  LDG.E.CONSTANT R36, desc[UR14][R46.64+0x1000] ;  /* 0x0010000e2e247981 */ /* 0x000f22000c1e9900 */
[----:B0-----:R-:W-:-:S04]  /*1a10*/  IMAD.U32 R15, R16, 0x10000, RZ ;  /* 0x00010000100f7824 */ /* 0x001fc800078e00ff */
[----:B------:R-:W-:Y:S02]  /*1a20*/  FFMA.FTZ R12, R15, R32, R12 ;  /* 0x000000200f0c7223 */ /* 0x000fe4000001000c */
[----:B------:R-:W4:Y:S01]  /*1a30*/  LDG.E.CONSTANT R32, desc[UR14][R46.64+0x1004] ;  /* 0x0010040e2e207981 */ /* 0x000f22000c1e9900 */
[----:B------:R-:W-:Y:S02]  /*1a40*/  PRMT R16, R16, 0x7632, R16 ;  /* 0x0000763210107816 */ /* 0x000fe40000000010 */
[----:B------:R-:W-:-:S03]  /*1a50*/  PRMT R33, R33, 0x7632, R33 ;  /* 0x0000763221217816 */ /* 0x000fc60000000021 */
[----:B------:R-:W-:Y:S01]  /*1a60*/  IMAD.U32 R15, R16, 0x10000, RZ ;  /* 0x00010000100f7824 */ /* 0x000fe200078e00ff */
[----:B------:R-:W-:Y:S01]  /*1a70*/  SHF.L.U32 R16, R33, 0x10, RZ ;  /* 0x0000001021107819 */ /* 0x000fe200000006ff */
[----:B------:R-:W-:Y:S01]  /*1a80*/  IMAD.U32 R50, R17, 0x10000, RZ ;  /* 0x0001000011327824 */ /* 0x000fe200078e00ff */
[----:B------:R-:W4:Y:S03]  /*1a90*/  LDG.E.CONSTANT R33, desc[UR14][R46.64+0x1104] ;  /* 0x0011040e2e217981 */ /* 0x000f26000c1e9900 */
[--C-:B------:R-:W-:Y:S01]  /*1aa0*/  FFMA.FTZ R16, R15, R16, R14.reuse ;  /* 0x000000100f107223 */ /* 0x100fe2000001000e */
[C---:B------:R-:W-:Y:S01]  /*1ab0*/  PRMT R15, R31.reuse, 0x7632, R15 ;  /* 0x000076321f0f7816 */ /* 0x040fe2000000000f */
[----:B------:R-:W-:Y:S01]  /*1ac0*/  IMAD.U32 R31, R31, 0x10000, RZ ;  /* 0x000100001f1f7824 */ /* 0x000fe200078e00ff */
[----:B------:R-:W-:Y:S01]  /*1ad0*/  PRMT R14, R17, 0x7632, R14 ;  /* 0x00007632110e7816 */ /* 0x000fe2000000000e */
[----:B------:R-:W-:Y:S01]  /*1ae0*/  IMAD.U32 R17, R18, 0x10000, RZ ;  /* 0x0001000012117824 */ /* 0x000fe200078e00ff */
[----:B------:R-:W-:Y:S01]  /*1af0*/  SHF.L.U32 R15, R15, 0x10, RZ ;  /* 0x000000100f0f7819 */ /* 0x000fe200000006ff */
[----:B------:R-:W-:Y:S01]  /*1b00*/  FFMA.FTZ R50, R50, R31, R13 ;  /* 0x0000001f32327223 */ /* 0x000fe2000001000d */
[----:B------:R-:W-:-:S02]  /*1b10*/  IMAD.U32 R13, R29, 0x10000, RZ ;  /* 0x000100001d0d7824 */ /* 0x000fc400078e00ff */
[----:B------:R-:W-:Y:S01]  /*1b20*/  IMAD.U32 R14, R14, 0x10000, RZ ;  /* 0x000100000e0e7824 */ /* 0x000fe200078e00ff */
[----:B------:R-:W-:Y:S02]  /*1b30*/  PRMT R18, R18, 0x7632, R18 ;  /* 0x0000763212127816 */ /* 0x000fe40000000012 */
[----:B------:R-:W-:Y:S01]  /*1b40*/  PRMT R31, R29, 0x7632, R31 ;  /* 0x000076321d1f7816 */ /* 0x000fe2000000001f */
[----:B------:R-:W-:Y:S01]  /*1b50*/  FFMA.FTZ R49, R14, R15, R49 ;  /* 0x0000000f0e317223 */ /* 0x000fe20000010031 */
[----:B------:R-:W-:Y:S01]  /*1b60*/  FFMA.FTZ R17, R17, R13, R12 ;  /* 0x0000000d11117223 */ /* 0x000fe2000001000c */
[----:B------:R-:W-:Y:S01]  /*1b70*/  IMAD.U32 R29, R18, 0x10000, RZ ;  /* 0x00010000121d7824 */ /* 0x000fe200078e00ff */
[----:B------:R-:W0:Y:S01]  /*1b80*/  LDS.128 R12, [R27+UR9+0x50] ;  /* 0x000050091b0c7984 */ /* 0x000e220008000c00 */
[----:B------:R-:W-:Y:S01]  /*1b90*/  SHF.L.U32 R31, R31, 0x10, RZ ;  /* 0x000000101f1f7819 */ /* 0x000fe200000006ff */
[----:B--2---:R-:W-:-:S04]  /*1ba0*/  IMAD.U32 R18, R28, 0x10000, RZ ;  /* 0x000100001c127824 */ /* 0x004fc800078e00ff */
[----:B------:R-:W-:Y:S01]  /*1bb0*/  FFMA.FTZ R16, R29, R31, R16 ;  /* 0x0000001f1d107223 */ /* 0x000fe20000010010 */
[C---:B------:R-:W-:Y:S01]  /*1bc0*/  IMAD.U32 R29, R19.reuse, 0x10000, RZ ;  /* 0x00010000131d7824 */ /* 0x040fe200078e00ff */
[----:B------:R-:W2:Y:S01]  /*1bd0*/  LDG.E.CONSTANT R31, desc[UR14][R46.64+0x1200] ;  /* 0x0012000e2e1f7981 */ /* 0x000ea2000c1e9900 */
[----:B------:R-:W-:Y:S02]  /*1be0*/  PRMT R19, R19, 0x7632, R19 ;  /* 0x0000763213137816 */ /* 0x000fe40000000013 */
[----:B------:R-:W-:Y:S01]  /*1bf0*/  PRMT R28, R28, 0x7632, R28 ;  /* 0x000076321c1c7816 */ /* 0x000fe2000000001c */
[----:B------:R-:W-:Y:S02]  /*1c00*/  FFMA.FTZ R50, R29, R18, R50 ;  /* 0x000000121d327223 */ /* 0x000fe40000010032 */
[----:B------:R-:W2:Y:S01]  /*1c10*/  LDG.E.CONSTANT R29, desc[UR14][R46.64+0x1204] ;  /* 0x0012040e2e1d7981 */ /* 0x000ea2000c1e9900 */
[----:B------:R-:W-:Y:S01]  /*1c20*/  SHF.L.U32 R28, R28, 0x10, RZ ;  /* 0x000000101c1c7819 */ /* 0x000fe200000006ff */
[----:B------:R-:W-:-:S04]  /*1c30*/  IMAD.U32 R18, R19, 0x10000, RZ ;  /* 0x0001000013127824 */ /* 0x000fc800078e00ff */
[----:B------:R-:W-:Y:S02]  /*1c40*/  FFMA.FTZ R18, R18, R28, R49 ;  /* 0x0000001c12127223 */ /* 0x000fe40000010031 */
[----:B------:R-:W2:Y:S01]  /*1c50*/  LDG.E.CONSTANT R28, desc[UR14][R46.64+0x1300] ;  /* 0x0013000e2e1c7981 */ /* 0x000ea2000c1e9900 */
[----:B---3--:R-:W-:Y:S02]  /*1c60*/  IMAD.U32 R19, R30, 0x10000, RZ ;  /* 0x000100001e137824 */ /* 0x008fe400078e00ff */
[C---:B0-----:R-:W-:Y:S01]  /*1c70*/  IMAD.U32 R52, R12.reuse, 0x10000, RZ ;  /* 0x000100000c347824 */ /* 0x041fe200078e00ff */
[----:B------:R-:W-:Y:S02]  /*1c80*/  PRMT R12, R12, 0x7632, R12 ;  /* 0x000076320c0c7816 */ /* 0x000fe4000000000c */
[----:B------:R-:W-:Y:S01]  /*1c90*/  PRMT R30, R30, 0x7632, R30 ;  /* 0x000076321e1e7816 */ /* 0x000fe2000000001e */
[----:B------:R-:W-:Y:S02]  /*1ca0*/  FFMA.FTZ R17, R52, R19, R17 ;  /* 0x0000001334117223 */ /* 0x000fe40000010011 */
[----:B------:R-:W-:Y:S01]  /*1cb0*/  IMAD.U32 R19, R12, 0x10000, RZ ;  /* 0x000100000c137824 */ /* 0x000fe200078e00ff */
[----:B------:R-:W-:Y:S01]  /*1cc0*/  SHF.L.U32 R12, R30, 0x10, RZ ;  /* 0x000000101e0c7819 */ /* 0x000fe200000006ff */
[C---:B------:R-:W-:Y:S01]  /*1cd0*/  IMAD.U32 R49, R13.reuse, 0x10000, RZ ;  /* 0x000100000d317824 */ /* 0x040fe200078e00ff */
[----:B------:R-:W3:Y:S01]  /*1ce0*/  LDG.E.CONSTANT R30, desc[UR14][R46.64+0x1304] ;  /* 0x0013040e2e1e7981 */ /* 0x000ee2000c1e9900 */
[----:B------:R-:W-:-:S02]  /*1cf0*/  PRMT R13, R13, 0x7632, R13 ;  /* 0x000076320d0d7816 */ /* 0x000fc4000000000d */
[----:B------:R-:W-:Y:S01]  /*1d00*/  FFMA.FTZ R12, R19, R12, R16 ;  /* 0x0000000c130c7223 */ /* 0x000fe20000010010 */
[----:B------:R-:W3:Y:S01]  /*1d10*/  LDG.E.CONSTANT R52, desc[UR14][R46.64+0x1500] ;  /* 0x0015000e2e347981 */ /* 0x000ee2000c1e9900 */
[C---:B----4-:R-:W-:Y:S01]  /*1d20*/  IMAD.U32 R16, R35.reuse, 0x10000, RZ ;  /* 0x0001000023107824 */ /* 0x050fe200078e00ff */
[----:B------:R-:W-:Y:S01]  /*1d30*/  PRMT R35, R35, 0x7632, R35 ;  /* 0x0000763223237816 */ /* 0x000fe20000000023 */
[----:B------:R-:W-:-:S03]  /*1d40*/  IMAD.U32 R13, R13, 0x10000, RZ ;  /* 0x000100000d0d7824 */ /* 0x000fc600078e00ff */
[----:B------:R-:W-:Y:S01]  /*1d50*/  SHF.L.U32 R35, R35, 0x10, RZ ;  /* 0x0000001023237819 */ /* 0x000fe200000006ff */
[----:B------:R-:W-:Y:S01]  /*1d60*/  FFMA.FTZ R49, R49, R16, R50 ;  /* 0x0000001031317223 */ /* 0x000fe20000010032 */
[C---:B------:R-:W-:Y:S01]  /*1d70*/  IMAD.U32 R50, R14.reuse, 0x10000, RZ ;  /* 0x000100000e327824 */ /* 0x040fe200078e00ff */
[----:B------:R-:W-:Y:S02]  /*1d80*/  PRMT R14, R14, 0x7632, R14 ;  /* 0x000076320e0e7816 */ /* 0x000fe4000000000e */
[----:B------:R-:W-:Y:S02]  /*1d90*/  FFMA.FTZ R13, R13, R35, R18 ;  /* 0x000000230d0d7223 */ /* 0x000fe40000010012 */
[----:B------:R-:W4:Y:S01]  /*1da0*/  LDG.E.CONSTANT R35, desc[UR14][R46.64+0x1400] ;  /* 0x0014000e2e237981 */ /* 0x000f22000c1e9900 */
[C---:B------:R-:W-:Y:S01]  /*1db0*/  PRMT R51, R43.reuse, 0x7632, R51 ;  /* 0x000076322b337816 */ /* 0x040fe20000000033 */
[----:B------:R-:W-:Y:S02]  /*1dc0*/  IMAD.U32 R16, R43, 0x10000, RZ ;  /* 0x000100002b107824 */ /* 0x000fe400078e00ff */
[----:B------:R-:W-:Y:S01]  /*1dd0*/  IMAD.U32 R43, R14, 0x10000, RZ ;  /* 0x000100000e2b7824 */ /* 0x000fe200078e00ff */
[----:B------:R-:W-:Y:S01]  /*1de0*/  SHF.L.U32 R51, R51, 0x10, RZ ;  /* 0x0000001033337819 */ /* 0x000fe200000006ff */
[----:B------:R-:W-:-:S04]  /*1df0*/  IMAD.U32 R14, R15, 0x10000, RZ ;  /* 0x000100000f0e7824 */ /* 0x000fc800078e00ff */
[----:B------:R-:W-:Y:S01]  /*1e00*/  FFMA.FTZ R12, R43, R51, R12 ;  /* 0x000000332b0c7223 */ /* 0x000fe2000001000c */
[----:B------:R-:W-:Y:S01]  /*1e10*/  FFMA.FTZ R50, R50, R16, R17 ;  /* 0x0000001032327223 */ /* 0x000fe20000010011 */
[----:B------:R-:W-:Y:S01]  /*1e20*/  PRMT R15, R15, 0x7632, R15 ;  /* 0x000076320f0f7816 */ /* 0x000fe2000000000f */
[----:B------:R-:W-:Y:S01]  /*1e30*/  IMAD.U32 R43, R42, 0x10000, RZ ;  /* 0x000100002a2b7824 */ /* 0x000fe200078e00ff */
[----:B------:R-:W0:Y:S03]  /*1e40*/  LDS.128 R16, [R27+UR9+0x60] ;  /* 0x000060091b107984 */ /* 0x000e260008000c00 */
[----:B------:R-:W-:Y:S01]  /*1e50*/  FFMA.FTZ R49, R14, R43, R49 ;  /* 0x0000002b0e317223 */ /* 0x000fe20000010031 */
[----:B------:R-:W4:Y:S04]  /*1e60*/  LDG.E.CONSTANT R51, desc[UR14][R46.64+0x1600] ;  /* 0x0016000e2e337981 */ /* 0x000f28000c1e9900 */
[----:B------:R-:W4:Y:S01]  /*1e70*/  LDG.E.CONSTANT R43, desc[UR14][R46.64+0x1404] ;  /* 0x0014040e2e2b7981 */ /* 0x000f22000c1e9900 */
[----:B------:R-:W-:Y:S01]  /*1e80*/  PRMT R42, R42, 0x7632, R42 ;  /* 0x000076322a2a7816 */ /* 0x000fe2000000002a */
[----:B------:R-:W-:-:S03]  /*1e90*/  IMAD.U32 R14, R15, 0x10000, RZ ;  /* 0x000100000f0e7824 */ /* 0x000fc600078e00ff */
[----:B------:R-:W-:-:S05]  /*1ea0*/  SHF.L.U32 R42, R42, 0x10, RZ ;  /* 0x000000102a2a7819 */ /* 0x000fca00000006ff */
[----:B------:R-:W-:Y:S01]  /*1eb0*/  FFMA.FTZ R13, R14, R42, R13 ;  /* 0x0000002a0e0d7223 */ /* 0x000fe2000001000d */
[C---:B------:R-:W-:Y:S01]  /*1ec0*/  IMAD.U32 R14, R45.reuse, 0x10000, RZ ;  /* 0x000100002d0e7824 */ /* 0x040fe200078e00ff */
[----:B------:R-:W-:Y:S01]  /*1ed0*/  PRMT R45, R45, 0x7632, R45 ;  /* 0x000076322d2d7816 */ /* 0x000fe2000000002d */
[C---:B0-----:R-:W-:Y:S01]  /*1ee0*/  IMAD.U32 R15, R16.reuse, 0x10000, RZ ;  /* 0x00010000100f7824 */ /* 0x041fe200078e00ff */
[----:B------:R-:W-:-:S03]  /*1ef0*/  PRMT R16, R16, 0x7632, R16 ;  /* 0x0000763210107816 */ /* 0x000fc60000000010 */
[----:B------:R-:W-:Y:S02]  /*1f00*/  FFMA.FTZ R50, R15, R14, R50 ;  /* 0x0000000e0f327223 */ /* 0x000fe40000010032 */
[----:B------:R-:W-:Y:S01]  /*1f10*/  IMAD.U32 R15, R16, 0x10000, RZ ;  /* 0x00010000100f7824 */ /* 0x000fe200078e00ff */
[----:B------:R-:W-:-:S05]  /*1f20*/  SHF.L.U32 R16, R45, 0x10, RZ ;  /* 0x000000102d107819 */ /* 0x000fca00000006ff */
[--C-:B------:R-:W-:Y:S01]  /*1f30*/  FFMA.FTZ R16, R15, R16, R12.reuse ;  /* 0x000000100f107223 */ /* 0x100fe2000001000c */
[C---:B------:R-:W-:Y:S02]  /*1f40*/  PRMT R12, R17.reuse, 0x7632, R12 ;  /* 0x00007632110c7816 */ /* 0x040fe4000000000c */
[----:B------:R-:W-:Y:S01]  /*1f50*/  PRMT R15, R48, 0x7632, R15 ;  /* 0x00007632300f7816 */ /* 0x000fe2000000000f */
[----:B------:R-:W-:Y:S02]  /*1f60*/  IMAD.U32 R14, R17, 0x10000, RZ ;  /* 0x00010000110e7824 */ /* 0x000fe400078e00ff */
[----:B------:R-:W-:Y:S01]  /*1f70*/  IMAD.U32 R12, R12, 0x10000, RZ ;  /* 0x000100000c0c7824 */ /* 0x000fe200078e00ff */
[----:B------:R-:W-:Y:S01]  /*1f80*/  SHF.L.U32 R15, R15, 0x10, RZ ;  /* 0x000000100f0f7819 */ /* 0x000fe200000006ff */
[----:B------:R-:W-:Y:S02]  /*1f90*/  IMAD.U32 R48, R48, 0x10000, RZ ;  /* 0x0001000030307824 */ /* 0x000fe400078e00ff */
[----:B------:R-:W-:-:S02]  /*1fa0*/  IMAD.U32 R42, R40, 0x10000, RZ ;  /* 0x00010000282a7824 */ /* 0x000fc400078e00ff */
[----:B------:R-:W-:Y:S02]  /*1fb0*/  IMAD.U32 R45, R18, 0x10000, RZ ;  /* 0x00010000122d7824 */ /* 0x000fe400078e00ff */
[----:B------:R-:W-:Y:S01]  /*1fc0*/  FFMA.FTZ R49, R14, R48, R49 ;  /* 0x000000300e317223 */ /* 0x000fe20000010031 */
[----:B------:R-:W-:Y:S01]  /*1fd0*/  FFMA.FTZ R17, R12, R15, R13 ;  /* 0x0000000f0c117223 */ /* 0x000fe2000001000d */
[----:B------:R-:W-:Y:S01]  /*1fe0*/  PRMT R18, R18, 0x7632, R18 ;  /* 0x0000763212127816 */ /* 0x000fe20000000012 */
[----:B------:R-:W0:Y:S01]  /*1ff0*/  LDS.128 R12, [R27+UR9+0x70] ;  /* 0x000070091b0c7984 */ /* 0x000e220008000c00 */
[----:B------:R-:W-:-:S03]  /*2000*/  FFMA.FTZ R50, R45, R42, R50 ;  /* 0x0000002a2d327223 */ /* 0x000fc60000010032 */
[----:B------:R-:W4:Y:S01]  /*2010*/  LDG.E.CONSTANT R42, desc[UR14][R46.64+0x1504] ;  /* 0x0015040e2e2a7981 */ /* 0x000f22000c1e9900 */
[----:B------:R-:W-:Y:S01]  /*2020*/  PRMT R40, R40, 0x7632, R40 ;  /* 0x0000763228287816 */ /* 0x000fe20000000028 */
[----:B------:R-:W-:Y:S02]  /*2030*/  IMAD.U32 R45, R18, 0x10000, RZ ;  /* 0x00010000122d7824 */ /* 0x000fe400078e00ff */
[----:B------:R-:W4:Y:S01]  /*2040*/  LDG.E.CONSTANT R48, desc[UR14][R46.64+0x1900] ;  /* 0x0019000e2e307981 */ /* 0x000f22000c1e9900 */
[----:B------:R-:W-:Y:S01]  /*2050*/  SHF.L.U32 R40, R40, 0x10, RZ ;  /* 0x0000001028287819 */ /* 0x000fe200000006ff */
[C---:B------:R-:W-:Y:S01]  /*2060*/  IMAD.U32 R18, R19.reuse, 0x10000, RZ ;  /* 0x0001000013127824 */ /* 0x040fe200078e00ff */
[----:B------:R-:W-:-:S03]  /*2070*/  PRMT R19, R19, 0x7632, R19 ;  /* 0x0000763213137816 */ /* 0x000fc60000000013 */
[----:B------:R-:W-:Y:S02]  /*2080*/  FFMA.FTZ R16, R45, R40, R16 ;  /* 0x000000282d107223 */ /* 0x000fe40000010010 */
[----:B------:R-:W4:Y:S01]  /*2090*/  LDG.E.CONSTANT R45, desc[UR14][R46.64+0x1700] ;  /* 0x0017000e2e2d7981 */ /* 0x000f22000c1e9900 */
[C---:B------:R-:W-:Y:S01]  /*20a0*/  IMAD.U32 R40, R39.reuse, 0x10000, RZ ;  /* 0x0001000027287824 */ /* 0x040fe200078e00ff */
[----:B------:R-:W-:-:S03]  /*20b0*/  PRMT R39, R39, 0x7632, R39 ;  /* 0x0000763227277816 */ /* 0x000fc60000000027 */
[----:B------:R-:W-:Y:S01]  /*20c0*/  FFMA.FTZ R49, R18, R40, R49 ;  /* 0x0000002812317223 */ /* 0x000fe20000010031 */
[----:B------:R-:W-:Y:S01]  /*20d0*/  SHF.L.U32 R39, R39, 0x10, RZ ;  /* 0x0000001027277819 */ /* 0x000fe200000006ff */
[----:B------:R-:W-:-:S04]  /*20e0*/  IMAD.U32 R18, R19, 0x10000, RZ ;  /* 0x0001000013127824 */ /* 0x000fc800078e00ff */
[----:B------:R-:W-:Y:S01]  /*20f0*/  FFMA.FTZ R39, R18, R39, R17 ;  /* 0x0000002712277223 */ /* 0x000fe20000010011 */
[C---:B------:R-:W-:Y:S01]  /*2100*/  IMAD.U32 R18, R44.reuse, 0x10000, RZ ;  /* 0x000100002c127824 */ /* 0x040fe200078e00ff */
[----:B------:R-:W-:Y:S01]  /*2110*/  PRMT R44, R44, 0x7632, R44 ;  /* 0x000076322c2c7816 */ /* 0x000fe2000000002c */
[C---:B0-----:R-:W-:Y:S01]  /*2120*/  IMAD.U32 R17, R12.reuse, 0x10000, RZ ;  /* 0x000100000c117824 */ /* 0x041fe200078e00ff */
[----:B------:R-:W-:-:S03]  /*2130*/  PRMT R12, R12, 0x7632, R12 ;  /* 0x000076320c0c7816 */ /* 0x000fc6000000000c */
[----:B------:R-:W-:Y:S01]  /*2140*/  FFMA.FTZ R50, R17, R18, R50 ;  /* 0x0000001211327223 */ /* 0x000fe20000010032 */
[C---:B------:R-:W-:Y:S01]  /*2150*/  IMAD.U32 R18, R13.reuse, 0x10000, RZ ;  /* 0x000100000d127824 */ /* 0x040fe200078e00ff */
[----:B------:R-:W-:Y:S01]  /*2160*/  SHF.L.U32 R17, R12, 0x10, RZ ;  /* 0x000000100c117819 */ /* 0x000fe200000006ff */
[----:B------:R-:W-:Y:S01]  /*2170*/  IMAD.U32 R12, R44, 0x10000, RZ ;  /* 0x000100002c0c7824 */ /* 0x000fe200078e00ff */
[----:B------:R-:W-:Y:S01]  /*2180*/  PRMT R13, R13, 0x7632, R13 ;  /* 0x000076320d0d7816 */ /* 0x000fe2000000000d */
[----:B------:R-:W4:Y:S02]  /*2190*/  LDG.E.CONSTANT R44, desc[UR14][R46.64+0x1804] ;  /* 0x0018040e2e2c7981 */ /* 0x000f24000c1e9900 */
[----:B------:R-:W-:Y:S01]  /*21a0*/  FFMA.FTZ R12, R17, R12, R16 ;  /* 0x0000000c110c7223 */ /* 0x000fe20000010010 */
[C---:B------:R-:W-:Y:S01]  /*21b0*/  IMAD.U32 R19, R41.reuse, 0x10000, RZ ;  /* 0x0001000029137824 */ /* 0x040fe200078e00ff */
[----:B------:R-:W-:Y:S01]  /*21c0*/  PRMT R41, R41, 0x7632, R41 ;  /* 0x0000763229297816 */ /* 0x000fe20000000029 */
[----:B------:R-:W-:-:S02]  /*21d0*/  IMAD.U32 R40, R13, 0x10000, RZ ;  /* 0x000100000d287824 */ /* 0x000fc400078e00ff */
[----:B------:R-:W-:Y:S01]  /*21e0*/  FFMA.FTZ R49, R18, R19, R49 ;  /* 0x0000001312317223 */ /* 0x000fe20000010031 */
[----:B------:R-:W-:Y:S01]  /*21f0*/  SHF.L.U32 R41, R41, 0x10, RZ ;  /* 0x0000001029297819 */ /* 0x000fe200000006ff */
[----:B------:R-:W0:Y:S01]  /*2200*/  LDS.128 R16, [R27+UR9+0x80] ;  /* 0x000080091b107984 */ /* 0x000e220008000c00 */
[----:B------:R-:W-:-:S03]  /*2210*/  IMAD.U32 R13, R14, 0x10000, RZ ;  /* 0x000100000e0d7824 */ /* 0x000fc600078e00ff */
[----:B------:R-:W-:Y:S01]  /*2220*/  FFMA.FTZ R39, R40, R41, R39 ;  /* 0x0000002928277223 */ /* 0x000fe20000010027 */
[----:B------:R-:W-:Y:S01]  /*2230*/  PRMT R14, R14, 0x7632, R14 ;  /* 0x000076320e0e7816 */ /* 0x000fe2000000000e */
[----:B------:R-:W4:Y:S01]  /*2240*/  LDG.E.CONSTANT R41, desc[UR14][R46.64+0x1800] ;  /* 0x0018000e2e297981 */ /* 0x000f22000c1e9900 */
[----:B------:R-:W-:-:S04]  /*2250*/  IMAD.U32 R40, R37, 0x10000, RZ ;  /* 0x0001000025287824 */ /* 0x000fc800078e00ff */
[----:B------:R-:W-:Y:S02]  /*2260*/  FFMA.FTZ R13, R13, R40, R50 ;  /* 0x000000280d0d7223 */ /* 0x000fe40000010032 */
[----:B------:R-:W4:Y:S01]  /*2270*/  LDG.E.CONSTANT R50, desc[UR14][R46.64+0x1604] ;  /* 0x0016040e2e327981 */ /* 0x000f22000c1e9900 */
[----:B------:R-:W-:Y:S01]  /*2280*/  PRMT R40, R37, 0x7632, R40 ;  /* 0x0000763225287816 */ /* 0x000fe20000000028 */
[----:B------:R-:W-:-:S03]  /*2290*/  IMAD.U32 R37, R14, 0x10000, RZ ;  /* 0x000100000e257824 */ /* 0x000fc600078e00ff */
[----:B------:R-:W-:Y:S02]  /*22a0*/  SHF.L.U32 R40, R40, 0x10, RZ ;  /* 0x0000001028287819 */ /* 0x000fe400000006ff */
[----:B------:R-:W-:-:S03]  /*22b0*/  PRMT R14, R15, 0x7632, R14 ;  /* 0x000076320f0e7816 */ /* 0x000fc6000000000e */
[----:B------:R-:W-:Y:S01]  /*22c0*/  FFMA.FTZ R12, R37, R40, R12 ;  /* 0x00000028250c7223 */ /* 0x000fe2000001000c */
[----:B------:R-:W-:Y:S01]  /*22d0*/  PRMT R37, R38, 0x7632, R37 ;  /* 0x0000763226257816 */ /* 0x000fe20000000025 */
[----:B------:R-:W-:-:S03]  /*22e0*/  IMAD.U32 R14, R14, 0x10000, RZ ;  /* 0x000100000e0e7824 */ /* 0x000fc600078e00ff */
[----:B------:R-:W-:Y:S01]  /*22f0*/  SHF.L.U32 R37, R37, 0x10, RZ ;  /* 0x0000001025257819 */ /* 0x000fe200000006ff */
[----:B------:R-:W-:Y:S02]  /*2300*/  IMAD.U32 R40, R15, 0x10000, RZ ;  /* 0x000100000f287824 */ /* 0x000fe400078e00ff */
[----:B------:R-:W-:Y:S02]  /*2310*/  IMAD.U32 R38, R38, 0x10000, RZ ;  /* 0x0001000026267824 */ /* 0x000fe400078e00ff */
[----:B------:R-:W-:Y:S01]  /*2320*/  FFMA.FTZ R39, R14, R37, R39 ;  /* 0x000000250e277223 */ /* 0x000fe20000010027 */
[----:B------:R-:W-:Y:S02]  /*2330*/  IMAD.U32 R15, R36, 0x10000, RZ ;  /* 0x00010000240f7824 */ /* 0x000fe400078e00ff */
[----:B------:R-:W-:Y:S01]  /*2340*/  FFMA.FTZ R49, R40, R38, R49 ;  /* 0x0000002628317223 */ /* 0x000fe20000010031 */
[----:B------:R-:W-:Y:S01]  /*2350*/  PRMT R36, R36, 0x7632, R36 ;  /* 0x0000763224247816 */ /* 0x000fe20000000024 */
[C---:B0-----:R-:W-:Y:S01]  /*2360*/  IMAD.U32 R38, R16.reuse, 0x10000, RZ ;  /* 0x0001000010267824 */ /* 0x041fe200078e00ff */
[----:B------:R-:W-:Y:S01]  /*2370*/  PRMT R14, R16, 0x7632, R14 ;  /* 0x00007632100e7816 */ /* 0x000fe2000000000e */
[----:B------:R-:W-:Y:S01]  /*2380*/  IMAD.U32 R53, R18, 0x10000, RZ ;  /* 0x0001000012357824 */ /* 0x000fe200078e00ff */
[----:B------:R-:W4:Y:S01]  /*2390*/  LDG.E.CONSTANT R40, desc[UR14][R46.64+0x1a00] ;  /* 0x001a000e2e287981 */ /* 0x000f22000c1e9900 */
[----:B------:R-:W-:Y:S01]  /*23a0*/  FFMA.FTZ R16, R38, R15, R13 ;  /* 0x0000000f26107223 */ /* 0x000fe2000001000d */
[----:B------:R-:W-:Y:S01]  /*23b0*/  SHF.L.U32 R37, R14, 0x10, RZ ;  /* 0x000000100e257819 */ /* 0x000fe200000006ff */
[----:B------:R-:W-:-:S02]  /*23c0*/  IMAD.U32 R36, R36, 0x10000, RZ ;  /* 0x0001000024247824 */ /* 0x000fc400078e00ff */
[----:B------:R-:W-:Y:S02]  /*23d0*/  IMAD.U32 R38, R17, 0x10000, RZ ;  /* 0x0001000011267824 */ /* 0x000fe400078e00ff */
[----:B------:R-:W-:Y:S02]  /*23e0*/  IMAD.U32 R13, R32, 0x10000, RZ ;  /* 0x00010000200d7824 */ /* 0x000fe400078e00ff */
[----:B------:R-:W-:Y:S02]  /*23f0*/  FFMA.FTZ R37, R37, R36, R12 ;  /* 0x0000002425257223 */ /* 0x000fe4000001000c */
[----:B------:R-:W-:Y:S02]  /*2400*/  FFMA.FTZ R36, R38, R13, R49 ;  /* 0x0000000d26247223 */ /* 0x000fe40000010031 */
[----:B------:R-:W4:Y:S04]  /*2410*/  LDG.E.CONSTANT R49, desc[UR14][R46.64+0x1704] ;  /* 0x0017040e2e317981 */ /* 0x000f28000c1e9900 */
[----:B------:R-:W0:Y:S01]  /*2420*/  LDS.128 R12, [R27+UR9+0x90] ;  /* 0x000090091b0c7984 */ /* 0x000e220008000c00 */
[----:B------:R-:W-:-:S02]  /*2430*/  PRMT R17, R17, 0x7632, R17 ;  /* 0x0000763211117816 */ /* 0x000fc40000000011 */
[----:B------:R-:W-:-:S03]  /*2440*/  PRMT R38, R32, 0x7632, R38 ;  /* 0x0000763220267816 */ /* 0x000fc60000000026 */
[----:B------:R-:W-:Y:S01]  /*2450*/  IMAD.U32 R32, R17, 0x10000, RZ ;  /* 0x0001000011207824 */ /* 0x000fe200078e00ff */
[----:B------:R-:W-:Y:S02]  /*2460*/  SHF.L.U32 R38, R38, 0x10, RZ ;  /* 0x0000001026267819 */ /* 0x000fe400000006ff */
[----:B------:R-:W-:-:S03]  /*2470*/  PRMT R17, R18, 0x7632, R17 ;  /* 0x0000763212117816 */ /* 0x000fc60000000011 */
[----:B------:R-:W-:Y:S01]  /*2480*/  FFMA.FTZ R39, R32, R38, R39 ;  /* 0x0000002620277223 */ /* 0x000fe20000010027 */
[----:B------:R-:W-:Y:S01]  /*2490*/  PRMT R32, R34, 0x7632, R32 ;  /* 0x0000763222207816 */ /* 0x000fe20000000020 */
[----:B------:R-:W-:Y:S01]  /*24a0*/  IMAD.U32 R18, R17, 0x10000, RZ ;  /* 0x0001000011127824 */ /* 0x000fe200078e00ff */
[----:B------:R-:W4:Y:S02]  /*24b0*/  LDG.E.CONSTANT R38, desc[UR14][R46.64+0x1f04] ;  /* 0x001f040e2e267981 */ /* 0x000f24000c1e9900 */
[----:B------:R-:W-:Y:S01]  /*24c0*/  SHF.L.U32 R32, R32, 0x10, RZ ;  /* 0x0000001020207819 */ /* 0x000fe200000006ff */
[C---:B------:R-:W-:Y:S01]  /*24d0*/  IMAD.U32 R17, R19.reuse, 0x10000, RZ ;  /* 0x0001000013117824 */ /* 0x040fe200078e00ff */
[----:B------:R-:W-:-:S03]  /*24e0*/  PRMT R19, R19, 0x7632, R19 ;  /* 0x0000763213137816 */ /* 0x000fc60000000013 */
[----:B------:R-:W-:Y:S01]  /*24f0*/  FFMA.FTZ R37, R18, R32, R37 ;  /* 0x0000002012257223 */ /* 0x000fe20000010025 */
[C---:B------:R-:W-:Y:S01]  /*2500*/  IMAD.U32 R18, R33.reuse, 0x10000, RZ ;  /* 0x0001000021127824 */ /* 0x040fe200078e00ff */
[----:B------:R-:W-:Y:S01]  /*2510*/  PRMT R33, R33, 0x7632, R33 ;  /* 0x0000763221217816 */ /* 0x000fe20000000021 */
[----:B------:R-:W-:Y:S02]  /*2520*/  IMAD.U32 R34, R34, 0x10000, RZ ;  /* 0x0001000022227824 */ /* 0x000fe400078e00ff */
[----:B------:R-:W-:Y:S01]  /*2530*/  FFMA.FTZ R36, R17, R18, R36 ;  /* 0x0000001211247223 */ /* 0x000fe20000010024 */
[----:B------:R-:W-:Y:S01]  /*2540*/  IMAD.U32 R18, R19, 0x10000, RZ ;  /* 0x0001000013127824 */ /* 0x000fe200078e00ff */
[----:B------:R-:W-:Y:S01]  /*2550*/  SHF.L.U32 R33, R33, 0x10, RZ ;  /* 0x0000001021217819 */ /* 0x000fe200000006ff */
[C---:B--2---:R-:W-:Y:S01]  /*2560*/  IMAD.U32 R19, R31.reuse, 0x10000, RZ ;  /* 0x000100001f137824 */ /* 0x044fe200078e00ff */
[----:B------:R-:W-:Y:S01]  /*2570*/  PRMT R31, R31, 0x7632, R31 ;  /* 0x000076321f1f7816 */ /* 0x000fe2000000001f */
[----:B------:R-:W-:-:S02]  /*2580*/  FFMA.FTZ R16, R53, R34, R16 ;  /* 0x0000002235107223 */ /* 0x000fc40000010010 */
[----:B------:R-:W2:Y:S01]  /*2590*/  LDG.E.CONSTANT R34, desc[UR14][R46.64+0x1904] ;  /* 0x0019040e2e227981 */ /* 0x000ea2000c1e9900 */
[C---:B0-----:R-:W-:Y:S01]  /*25a0*/  IMAD.U32 R17, R12.reuse, 0x10000, RZ ;  /* 0x000100000c117824 */ /* 0x041fe200078e00ff */
[----:B------:R-:W-:Y:S01]  /*25b0*/  PRMT R12, R12, 0x7632, R12 ;  /* 0x000076320c0c7816 */ /* 0x000fe2000000000c */
[----:B------:R-:W-:Y:S01]  /*25c0*/  FFMA.FTZ R39, R18, R33, R39 ;  /* 0x0000002112277223 */ /* 0x000fe20000010027 */
[----:B------:R-:W-:Y:S02]  /*25d0*/  IMAD.U32 R31, R31, 0x10000, RZ ;  /* 0x000100001f1f7824 */ /* 0x000fe400078e00ff */
[----:B------:R-:W-:Y:S01]  /*25e0*/  FFMA.FTZ R16, R17, R19, R16 ;  /* 0x0000001311107223 */ /* 0x000fe20000010010 */
[----:B------:R-:W-:Y:S01]  /*25f0*/  SHF.L.U32 R12, R12, 0x10, RZ ;  /* 0x000000100c0c7819 */ /* 0x000fe200000006ff */
[C---:B------:R-:W-:Y:S01]  /*2600*/  IMAD.U32 R17, R13.reuse, 0x10000, RZ ;  /* 0x000100000d117824 */ /* 0x040fe200078e00ff */
[----:B------:R-:W-:Y:S01]  /*2610*/  PRMT R13, R13, 0x7632, R13 ;  /* 0x000076320d0d7816 */ /* 0x000fe2000000000d */
[C---:B------:R-:W-:Y:S01]  /*2620*/  IMAD.U32 R18, R29.reuse, 0x10000, RZ ;  /* 0x000100001d127824 */ /* 0x040fe200078e00ff */
[----:B------:R-:W-:Y:S01]  /*2630*/  PRMT R29, R29, 0x7632, R29 ;  /* 0x000076321d1d7816 */ /* 0x000fe2000000001d */
[----:B------:R-:W-:Y:S01]  /*2640*/  FFMA.FTZ R37, R12, R31, R37 ;  /* 0x0000001f0c257223 */ /* 0x000fe20000010025 */
[----:B------:R-:W-:-:S02]  /*2650*/  IMAD.U32 R32, R28, 0x10000, RZ ;  /* 0x000100001c207824 */ /* 0x000fc400078e00ff */
[----:B------:R-:W-:Y:S01]  /*2660*/  FFMA.FTZ R12, R17, R18, R36 ;  /* 0x00000012110c7223 */ /* 0x000fe20000010024 */
[----:B------:R-:W-:Y:S01]  /*2670*/  IMAD.U32 R17, R14, 0x10000, RZ ;  /* 0x000100000e117824 */ /* 0x000fe200078e00ff */
[----:B------:R-:W-:Y:S01]  /*2680*/  SHF.L.U32 R18, R13, 0x10, RZ ;  /* 0x000000100d127819 */ /* 0x000fe200000006ff */
[----:B------:R-:W-:Y:S01]  /*2690*/  IMAD.U32 R29, R29, 0x10000, RZ ;  /* 0x000100001d1d7824 */ /* 0x000fe200078e00ff */
[----:B------:R-:W2:Y:S01]  /*26a0*/  LDG.E.CONSTANT R33, desc[UR14][R46.64+0x1d00] ;  /* 0x001d000e2e217981 */ /* 0x000ea2000c1e9900 */
[----:B------:R-:W-:Y:S02]  /*26b0*/  FFMA.FTZ R32, R17, R32, R16 ;  /* 0x0000002011207223 */ /* 0x000fe40000010010 */
[----:B------:R-:W-:Y:S02]  /*26c0*/  FFMA.FTZ R31, R18, R29, R39 ;  /* 0x0000001d121f7223 */ /* 0x000fe40000010027 */
[----:B------:R-:W0:Y:S04]  /*26d0*/  LDS.128 R16, [R27+UR9+0xa0] ;  /* 0x0000a0091b107984 */ /* 0x000e280008000c00 */
[----:B------:R-:W2:Y:S01]  /*26e0*/  LDG.E.CONSTANT R39, desc[UR14][R46.64+0x1a04] ;  /* 0x001a040e2e277981 */ /* 0x000ea2000c1e9900 */
[----:B------:R-:W-:-:S02]  /*26f0*/  PRMT R14, R14, 0x7632, R14 ;  /* 0x000076320e0e7816 */ /* 0x000fc4000000000e */
[----:B------:R-:W-:Y:S01]  /*2700*/  PRMT R28, R28, 0x7632, R28 ;  /* 0x000076321c1c7816 */ /* 0x000fe2000000001c */
[----:B------:R-:W2:Y:S02]  /*2710*/  LDG.E.CONSTANT R29, desc[UR14][R46.64+0x1b00] ;  /* 0x001b000e2e1d7981 */ /* 0x000ea4000c1e9900 */
[----:B------:R-:W-:Y:S01]  /*2720*/  IMAD.U32 R14, R14, 0x10000, RZ ;  /* 0x000100000e0e7824 */ /* 0x000fe200078e00ff */
[----:B------:R-:W-:Y:S01]  /*2730*/  SHF.L.U32 R28, R28, 0x10, RZ ;  /* 0x000000101c1c7819 */ /* 0x000fe200000006ff */
[----:B------:R-:W-:-:S04]  /*2740*/  IMAD.U32 R13, R15, 0x10000, RZ ;  /* 0x000100000f0d7824 */ /* 0x000fc800078e00ff */
[----:B------:R-:W-:Y:S01]  /*2750*/  FFMA.FTZ R36, R14, R28, R37 ;  /* 0x0000001c0e247223 */ /* 0x000fe20000010025 */
[C---:B---3--:R-:W-:Y:S01]  /*2760*/  IMAD.U32 R14, R30.reuse, 0x10000, RZ ;  /* 0x000100001e0e7824 */ /* 0x048fe200078e00ff */
[----:B------:R-:W-:Y:S01]  /*2770*/  PRMT R30, R30, 0x7632, R30 ;  /* 0x000076321e1e7816 */ /* 0x000fe2000000001e */
[----:B------:R-:W3:Y:S01]  /*2780*/  LDG.E.CONSTANT R28, desc[UR14][R46.64+0x1b04] ;  /* 0x001b040e2e1c7981 */ /* 0x000ee2000c1e9900 */
[----:B------:R-:W-:Y:S01]  /*2790*/  PRMT R15, R15, 0x7632, R15 ;  /* 0x000076320f0f7816 */ /* 0x000fe2000000000f */
[----:B------:R-:W-:Y:S01]  /*27a0*/  FFMA.FTZ R13, R13, R14, R12 ;  /* 0x0000000e0d0d7223 */ /* 0x000fe2000001000c */
[----:B------:R-:W-:Y:S01]  /*27b0*/  SHF.L.U32 R14, R30, 0x10, RZ ;  /* 0x000000101e0e7819 */ /* 0x000fe200000006ff */
[----:B------:R-:W3:Y:S02]  /*27c0*/  LDG.E.CONSTANT R37, desc[UR14][R46.64+0x1e04] ;  /* 0x001e040e2e257981 */ /* 0x000ee4000c1e9900 */
[----:B------:R-:W-:Y:S02]  /*27d0*/  IMAD.U32 R12, R15, 0x10000, RZ ;  /* 0x000100000f0c7824 */ /* 0x000fe400078e00ff */
[----:B------:R-:W3:Y:S02]  /*27e0*/  LDG.E.CONSTANT R30, desc[UR14][R46.64+0x1c00] ;  /* 0x001c000e2e1e7981 */ /* 0x000ee4000c1e9900 */
[----:B------:R-:W-:Y:S01]  /*27f0*/  FFMA.FTZ R12, R12, R14, R31 ;  /* 0x0000000e0c0c7223 */ /* 0x000fe2000001001f */
[C---:B----4-:R-:W-:Y:S01]  /*2800*/  IMAD.U32 R14, R35.reuse, 0x10000, RZ ;  /* 0x00010000230e7824 */ /* 0x050fe200078e00ff */
[----:B------:R-:W4:Y:S01]  /*2810*/  LDG.E.CONSTANT R31, desc[UR14][R46.64+0x1c04] ;  /* 0x001c040e2e1f7981 */ /* 0x000f22000c1e9900 */
[----:B------:R-:W-:Y:S01]  /*2820*/  PRMT R35, R35, 0x7632, R35 ;  /* 0x0000763223237816 */ /* 0x000fe20000000023 */
[C---:B0-----:R-:W-:Y:S01]  /*2830*/  IMAD.U32 R15, R16.reuse, 0x10000, RZ ;  /* 0x00010000100f7824 */ /* 0x041fe200078e00ff */
[----:B------:R-:W-:-:S03]  /*2840*/  PRMT R16, R16, 0x7632, R16 ;  /* 0x0000763210107816 */ /* 0x000fc60000000010 */
[----:B------:R-:W-:Y:S02]  /*2850*/  FFMA.FTZ R14, R15, R14, R32 ;  /* 0x0000000e0f0e7223 */ /* 0x000fe40000010020 */
[----:B------:R-:W4:Y:S01]  /*2860*/  LDG.E.CONSTANT R32, desc[UR14][R46.64+0x1d04] ;  /* 0x001d040e2e207981 */ /* 0x000f22000c1e9900 */
[----:B------:R-:W-:Y:S01]  /*2870*/  SHF.L.U32 R35, R35, 0x10, RZ ;  /* 0x0000001023237819 */ /* 0x000fe200000006ff */
[----:B------:R-:W-:Y:S02]  /*2880*/  IMAD.U32 R15, R16, 0x10000, RZ ;  /* 0x00010000100f7824 */ /* 0x000fe400078e00ff */
[----:B------:R-:W-:Y:S02]  /*2890*/  IMAD.U32 R16, R17, 0x10000, RZ ;  /* 0x0001000011107824 */ /* 0x000fe400078e00ff */
[----:B------:R-:W-:Y:S02]  /*28a0*/  FFMA.FTZ R15, R15, R35, R36 ;  /* 0x000000230f0f7223 */ /* 0x000fe40000010024 */
[----:B------:R-:W4:Y:S01]  /*28b0*/  LDG.E.CONSTANT R35, desc[UR14][R46.64+0x1e00] ;  /* 0x001e000e2e237981 */ /* 0x000f22000c1e9900 */
[----:B------:R-:W-:-:S04]  /*28c0*/  IMAD.U32 R36, R43, 0x10000, RZ ;  /* 0x000100002b247824 */ /* 0x000fc800078e00ff */
[----:B------:R-:W-:Y:S02]  /*28d0*/  FFMA.FTZ R13, R16, R36, R13 ;  /* 0x00000024100d7223 */ /* 0x000fe4000001000d */
[----:B------:R0:W4:Y:S01]  /*28e0*/  LDG.E.CONSTANT R36, desc[UR14][R46.64+0x1f00] ;  /* 0x001f000e2e247981 */ /* 0x000122000c1e9900 */
[----:B------:R-:W-:Y:S02]  /*28f0*/  PRMT R17, R17, 0x7632, R17 ;  /* 0x0000763211117816 */ /* 0x000fe40000000011 */
[----:B------:R-:W-:-:S03]  /*2900*/  PRMT R43, R43, 0x7632, R43 ;  /* 0x000076322b2b7816 */ /* 0x000fc6000000002b */
[----:B------:R-:W-:Y:S01]  /*2910*/  IMAD.U32 R17, R17, 0x10000, RZ ;  /* 0x0001000011117824 */ /* 0x000fe200078e00ff */
[----:B------:R-:W-:-:S05]  /*2920*/  SHF.L.U32 R16, R43, 0x10, RZ ;  /* 0x000000102b107819 */ /* 0x000fca00000006ff */
[----:B------:R-:W-:Y:S01]  /*2930*/  FFMA.FTZ R16, R17, R16, R12 ;  /* 0x0000001011107223 */ /* 0x000fe2000001000c */
[C---:B------:R-:W-:Y:S01]  /*2940*/  IMAD.U32 R17, R18.reuse, 0x10000, RZ ;  /* 0x0001000012117824 */ /* 0x040fe200078e00ff */
[----:B------:R-:W-:Y:S01]  /*2950*/  PRMT R18, R18, 0x7632, R18 ;  /* 0x0000763212127816 */ /* 0x000fe20000000012 */
[C---:B------:R-:W-:Y:S01]  /*2960*/  IMAD.U32 R12, R52.reuse, 0x10000, RZ ;  /* 0x00010000340c7824 */ /* 0x040fe200078e00ff */
[----:B------:R-:W-:Y:S01]  /*2970*/  PRMT R52, R52, 0x7632, R52 ;  /* 0x0000763234347816 */ /* 0x000fe20000000034 */
[----:B0-----:R-:W-:Y:S02]  /*2980*/  IMAD.U32 R46, R19, 0x10000, RZ ;  /* 0x00010000132e7824 */ /* 0x001fe400078e00ff */
[----:B------:R-:W-:Y:S01]  /*2990*/  FFMA.FTZ R17, R17, R12, R14 ;  /* 0x0000000c11117223 */ /* 0x000fe2000001000e */
[----:B------:R-:W-:Y:S01]  /*29a0*/  SHF.L.U32 R52, R52, 0x10, RZ ;  /* 0x0000001034347819 */ /* 0x000fe200000006ff */
[----:B------:R-:W-:-:S04]  /*29b0*/  IMAD.U32 R18, R18, 0x10000, RZ ;  /* 0x0001000012127824 */ /* 0x000fc800078e00ff */
[----:B------:R-:W-:Y:S01]  /*29c0*/  FFMA.FTZ R18, R18, R52, R15 ;  /* 0x0000003412127223 */ /* 0x000fe2000001000f */
[----:B------:R-:W-:-:S04]  /*29d0*/  IMAD.U32 R12, R42, 0x10000, RZ ;  /* 0x000100002a0c7824 */ /* 0x000fc800078e00ff */
[----:B------:R-:W-:Y:S02]  /*29e0*/  FFMA.FTZ R46, R46, R12, R13 ;  /* 0x0000000c2e2e7223 */ /* 0x000fe4000001000d */
[----:B------:R-:W0:Y:S01]  /*29f0*/  LDS.128 R12, [R27+UR9+0xb0] ;  /* 0x0000b0091b0c7984 */ /* 0x000e220008000c00 */
[----:B------:R-:W-:Y:S02]  /*2a00*/  PRMT R19, R19, 0x7632, R19 ;  /* 0x0000763213137816 */ /* 0x000fe40000000013 */
[----:B------:R-:W-:-:S03]  /*2a10*/  PRMT R42, R42, 0x7632, R42 ;  /* 0x000076322a2a7816 */ /* 0x000fc6000000002a */
[----:B------:R-:W-:Y:S01]  /*2a20*/  IMAD.U32 R19, R19, 0x10000, RZ ;  /* 0x0001000013137824 */ /* 0x000fe200078e00ff */
[----:B------:R-:W-:Y:S01]  /*2a30*/  SHF.L.U32 R42, R42, 0x10, RZ ;  /* 0x000000102a2a7819 */ /* 0x000fe200000006ff */
[----:B------:R-:W-:-:S04]  /*2a40*/  IMAD.U32 R43, R51, 0x10000, RZ ;  /* 0x00010000332b7824 */ /* 0x000fc800078e00ff */
[----:B------:R-:W-:Y:S01]  /*2a50*/  FFMA.FTZ R42, R19, R42, R16 ;  /* 0x0000002a132a7223 */ /* 0x000fe20000010010 */
[----:B------:R-:W-:Y:S01]  /*2a60*/  PRMT R51, R51, 0x7632, R51 ;  /* 0x0000763233337816 */ /* 0x000fe20000000033 */
[C---:B0-----:R-:W-:Y:S01]  /*2a70*/  IMAD.U32 R16, R12.reuse, 0x10000, RZ ;  /* 0x000100000c107824 */ /* 0x041fe200078e00ff */
[----:B------:R-:W-:-:S03]  /*2a80*/  PRMT R12, R12, 0x7632, R12 ;  /* 0x000076320c0c7816 */ /* 0x000fc6000000000c */
[----:B------:R-:W-:Y:S02]  /*2a90*/  FFMA.FTZ R43, R16, R43, R17 ;  /* 0x0000002b102b7223 */ /* 0x000fe40000010011 */
[----:B------:R-:W-:Y:S01]  /*2aa0*/  IMAD.U32 R17, R12, 0x10000, RZ ;  /* 0x000100000c117824 */ /* 0x000fe200078e00ff */
[----:B------:R-:W-:-:S05]  /*2ab0*/  SHF.L.U32 R12, R51, 0x10, RZ ;  /* 0x00000010330c7819 */ /* 0x000fca00000006ff */
[----:B------:R-:W-:Y:S01]  /*2ac0*/  FFMA.FTZ R12, R17, R12, R18 ;  /* 0x0000000c110c7223 */ /* 0x000fe20000010012 */
[----:B------:R-:W-:Y:S02]  /*2ad0*/  IMAD.U32 R17, R13, 0x10000, RZ ;  /* 0x000100000d117824 */ /* 0x000fe400078e00ff */
[----:B------:R-:W-:-:S04]  /*2ae0*/  IMAD.U32 R16, R50, 0x10000, RZ ;  /* 0x0001000032107824 */ /* 0x000fc800078e00ff */
        /* <DEDUP_REMOVED lines=10> */
[----:B------:R-:W-:Y:S01]  /*2b90*/  FFMA.FTZ R43, R50, R13, R43 ;  /* 0x0000000d322b7223 */ /* 0x000fe2000001002b */
[----:B------:R-:W-:Y:S01]  /*2ba0*/  PRMT R13, R45, 0x7632, R13 ;  /* 0x000076322d0d7816 */ /* 0x000fe2000000000d */
[----:B------:R-:W-:-:S03]  /*2bb0*/  IMAD.U32 R45, R14, 0x10000, RZ ;  /* 0x000100000e2d7824 */ /* 0x000fc600078e00ff */
[----:B------:R-:W-:-:S05]  /*2bc0*/  SHF.L.U32 R13, R13, 0x10, RZ ;  /* 0x000000100d0d7819 */ /* 0x000fca00000006ff */
[----:B------:R-:W-:Y:S01]  /*2bd0*/  FFMA.FTZ R45, R45, R13, R12 ;  /* 0x0000000d2d2d7223 */ /* 0x000fe2000001000c */
[C---:B------:R-:W-:Y:S01]  /*2be0*/  IMAD.U32 R13, R15.reuse, 0x10000, RZ ;  /* 0x000100000f0d7824 */ /* 0x040fe200078e00ff */
[----:B------:R-:W-:Y:S01]  /*2bf0*/  PRMT R15, R15, 0x7632, R15 ;  /* 0x000076320f0f7816 */ /* 0x000fe2000000000f */
[C---:B------:R-:W-:Y:S01]  /*2c00*/  IMAD.U32 R12, R49.reuse, 0x10000, RZ ;  /* 0x00010000310c7824 */ /* 0x040fe200078e00ff */
[----:B------:R-:W-:Y:S02]  /*2c10*/  PRMT R49, R49, 0x7632, R49 ;  /* 0x0000763231317816 */ /* 0x000fe40000000031 */
[----:B------:R-:W-:Y:S01]  /*2c20*/  SHF.L.U32 R15, R15, 0x10, RZ ;  /* 0x000000100f0f7819 */ /* 0x000fe200000006ff */
[----:B------:R-:W-:Y:S01]  /*2c30*/  FFMA.FTZ R46, R13, R12, R46 ;  /* 0x0000000c0d2e7223 */ /* 0x000fe2000001002e */
[----:B0-----:R-:W-:Y:S02]  /*2c40*/  IMAD.U32 R12, R16, 0x10000, RZ ;  /* 0x00010000100c7824 */ /* 0x001fe400078e00ff */
[----:B------:R-:W-:-:S02]  /*2c50*/  IMAD.U32 R13, R41, 0x10000, RZ ;  /* 0x00010000290d7824 */ /* 0x000fc400078e00ff */
[----:B------:R-:W-:Y:S02]  /*2c60*/  IMAD.U32 R49, R49, 0x10000, RZ ;  /* 0x0001000031317824 */ /* 0x000fe400078e00ff */
[----:B------:R-:W-:Y:S02]  /*2c70*/  FFMA.FTZ R43, R12, R13, R43 ;  /* 0x0000000d0c2b7223 */ /* 0x000fe4000001002b */
[----:B------:R-:W-:Y:S02]  /*2c80*/  FFMA.FTZ R42, R15, R49, R42 ;  /* 0x000000310f2a7223 */ /* 0x000fe4000001002a */
[----:B------:R-:W0:Y:S01]  /*2c90*/  LDS.128 R12, [R27+UR9+0xd0] ;  /* 0x0000d0091b0c7984 */ /* 0x000e220008000c00 */
[----:B------:R-:W-:Y:S02]  /*2ca0*/  PRMT R16, R16, 0x7632, R16 ;  /* 0x0000763210107816 */ /* 0x000fe40000000010 */
[----:B------:R-:W-:-:S03]  /*2cb0*/  PRMT R41, R41, 0x7632, R41 ;  /* 0x0000763229297816 */ /* 0x000fc60000000029 */
[----:B------:R-:W-:Y:S01]  /*2cc0*/  IMAD.U32 R16, R16, 0x10000, RZ ;  /* 0x0001000010107824 */ /* 0x000fe200078e00ff */
[----:B------:R-:W-:Y:S02]  /*2cd0*/  SHF.L.U32 R41, R41, 0x10, RZ ;  /* 0x0000001029297819 */ /* 0x000fe400000006ff */
[C---:B------:R-:W-:Y:S01]  /*2ce0*/  PRMT R47, R44.reuse, 0x7632, R47 ;  /* 0x000076322c2f7816 */ /* 0x040fe2000000002f */
[----:B------:R-:W-:Y:S02]  /*2cf0*/  IMAD.U32 R44, R44, 0x10000, RZ ;  /* 0x000100002c2c7824 */ /* 0x000fe400078e00ff */
[----:B------:R-:W-:Y:S01]  /*2d00*/  FFMA.FTZ R45, R16, R41, R45 ;  /* 0x00000029102d7223 */ /* 0x000fe2000001002d */
[C---:B------:R-:W-:Y:S01]  /*2d10*/  PRMT R16, R17.reuse, 0x7632, R16 ;  /* 0x0000763211107816 */ /* 0x040fe20000000010 */
[----:B------:R-:W-:Y:S01]  /*2d20*/  IMAD.U32 R17, R17, 0x10000, RZ ;  /* 0x0001000011117824 */ /* 0x000fe200078e00ff */
[----:B------:R-:W-:-:S03]  /*2d30*/  SHF.L.U32 R47, R47, 0x10, RZ ;  /* 0x000000102f2f7819 */ /* 0x000fc600000006ff */
[----:B------:R-:W-:Y:S01]  /*2d40*/  FFMA.FTZ R46, R17, R44, R46 ;  /* 0x0000002c112e7223 */ /* 0x000fe2000001002e */
[----:B------:R-:W-:Y:S01]  /*2d50*/  IMAD.U32 R41, R16, 0x10000, RZ ;  /* 0x0001000010297824 */ /* 0x000fe200078e00ff */
[----:B------:R-:W-:Y:S02]  /*2d60*/  PRMT R17, R48, 0x7632, R17 ;  /* 0x0000763230117816 */ /* 0x000fe40000000011 */
[C---:B------:R-:W-:Y:S01]  /*2d70*/  PRMT R16, R18.reuse, 0x7632, R16 ;  /* 0x0000763212107816 */ /* 0x040fe20000000010 */
[----:B------:R-:W-:Y:S01]  /*2d80*/  FFMA.FTZ R42, R41, R47, R42 ;  /* 0x0000002f292a7223 */ /* 0x000fe2000001002a */
[----:B------:R-:W-:Y:S02]  /*2d90*/  IMAD.U32 R18, R18, 0x10000, RZ ;  /* 0x0001000012127824 */ /* 0x000fe400078e00ff */
[----:B------:R-:W-:Y:S01]  /*2da0*/  IMAD.U32 R41, R19, 0x10000, RZ ;  /* 0x0001000013297824 */ /* 0x000fe200078e00ff */
[----:B------:R-:W-:Y:S01]  /*2db0*/  SHF.L.U32 R16, R16, 0x10, RZ ;  /* 0x0000001010107819 */ /* 0x000fe200000006ff */
[----:B------:R-:W-:-:S02]  /*2dc0*/  IMAD.U32 R17, R17, 0x10000, RZ ;  /* 0x0001000011117824 */ /* 0x000fc400078e00ff */
[----:B--2---:R-:W-:Y:S01]  /*2dd0*/  IMAD.U32 R44, R34, 0x10000, RZ ;  /* 0x00010000222c7824 */ /* 0x004fe200078e00ff */
[----:B------:R-:W-:Y:S01]  /*2de0*/  PRMT R34, R19, 0x7632, R34 ;  /* 0x0000763213227816 */ /* 0x000fe20000000022 */
[----:B------:R-:W-:Y:S02]  /*2df0*/  IMAD.U32 R48, R48, 0x10000, RZ ;  /* 0x0001000030307824 */ /* 0x000fe400078e00ff */
[----:B------:R-:W-:Y:S01]  /*2e00*/  FFMA.FTZ R45, R16, R17, R45 ;  /* 0x00000011102d7223 */ /* 0x000fe2000001002d */
[----:B------:R-:W-:Y:S01]  /*2e10*/  FFMA.FTZ R46, R41, R44, R46 ;  /* 0x0000002c292e7223 */ /* 0x000fe2000001002e */
[----:B------:R-:W-:Y:S02]  /*2e20*/  FFMA.FTZ R43, R18, R48, R43 ;  /* 0x00000030122b7223 */ /* 0x000fe4000001002b */
[----:B------:R-:W1:Y:S01]  /*2e30*/  LDS.128 R16, [R27+UR9+0xe0] ;  /* 0x0000e0091b107984 */ /* 0x000e620008000c00 */
[C---:B0-----:R-:W-:Y:S01]  /*2e40*/  IMAD.U32 R44, R12.reuse, 0x10000, RZ ;  /* 0x000100000c2c7824 */ /* 0x041fe200078e00ff */
[----:B------:R-:W-:-:S02]  /*2e50*/  PRMT R47, R12, 0x7632, R47 ;  /* 0x000076320c2f7816 */ /* 0x000fc4000000002f */
[C---:B------:R-:W-:Y:S02]  /*2e60*/  PRMT R12, R34.reuse, 0x7632, R12 ;  /* 0x00007632220c7816 */ /* 0x040fe4000000000c */
[----:B------:R-:W-:-:S03]  /*2e70*/  SHF.L.U32 R41, R34, 0x10, RZ ;  /* 0x0000001022297819 */ /* 0x000fc600000006ff */
[----:B------:R-:W-:Y:S01]  /*2e80*/  IMAD.U32 R12, R12, 0x10000, RZ ;  /* 0x000100000c0c7824 */ /* 0x000fe200078e00ff */
[C---:B------:R-:W-:Y:S01]  /*2e90*/  PRMT R48, R40.reuse, 0x7632, R48 ;  /* 0x0000763228307816 */ /* 0x040fe20000000030 */
[----:B------:R-:W-:Y:S02]  /*2ea0*/  IMAD.U32 R40, R40, 0x10000, RZ ;  /* 0x0001000028287824 */ /* 0x000fe400078e00ff */
[----:B------:R-:W-:Y:S01]  /*2eb0*/  FFMA.FTZ R42, R41, R12, R42 ;  /* 0x0000000c292a7223 */ /* 0x000fe2000001002a */
[----:B------:R-:W-:Y:S01]  /*2ec0*/  PRMT R12, R13, 0x7632, R12 ;  /* 0x000076320d0c7816 */ /* 0x000fe2000000000c */
[----:B------:R-:W-:Y:S01]  /*2ed0*/  IMAD.U32 R34, R47, 0x10000, RZ ;  /* 0x000100002f227824 */ /* 0x000fe200078e00ff */
[----:B------:R-:W-:Y:S01]  /*2ee0*/  SHF.L.U32 R48, R48, 0x10, RZ ;  /* 0x0000001030307819 */ /* 0x000fe200000006ff */
[----:B------:R-:W-:Y:S01]  /*2ef0*/  FFMA.FTZ R43, R44, R40, R43 ;  /* 0x000000282c2b7223 */ /* 0x000fe2000001002b */
[----:B------:R-:W-:Y:S01]  /*2f00*/  IMAD.U32 R13, R13, 0x10000, RZ ;  /* 0x000100000d0d7824 */ /* 0x000fe200078e00ff */
[----:B------:R-:W-:Y:S01]  /*2f10*/  PRMT R40, R39, 0x7632, R40 ;  /* 0x0000763227287816 */ /* 0x000fe20000000028 */
[----:B------:R-:W-:-:S02]  /*2f20*/  IMAD.U32 R47, R12, 0x10000, RZ ;  /* 0x000100000c2f7824 */ /* 0x000fc400078e00ff */
[----:B------:R-:W-:Y:S02]  /*2f30*/  IMAD.U32 R12, R39, 0x10000, RZ ;  /* 0x00010000270c7824 */ /* 0x000fe400078e00ff */
[----:B------:R-:W-:Y:S01]  /*2f40*/  FFMA.FTZ R45, R34, R48, R45 ;  /* 0x00000030222d7223 */ /* 0x000fe2000001002d */
[----:B------:R-:W-:Y:S01]  /*2f50*/  SHF.L.U32 R44, R40, 0x10, RZ ;  /* 0x00000010282c7819 */ /* 0x000fe200000006ff */
[C---:B------:R-:W-:Y:S01]  /*2f60*/  IMAD.U32 R40, R14.reuse, 0x10000, RZ ;  /* 0x000100000e287824 */ /* 0x040fe200078e00ff */
[----:B------:R-:W-:Y:S01]  /*2f70*/  PRMT R34, R14, 0x7632, R34 ;  /* 0x000076320e227816 */ /* 0x000fe20000000022 */
[C---:B------:R-:W-:Y:S01]  /*2f80*/  IMAD.U32 R39, R15.reuse, 0x10000, RZ ;  /* 0x000100000f277824 */ /* 0x040fe200078e00ff */
[----:B------:R-:W-:Y:S01]  /*2f90*/  PRMT R41, R15, 0x7632, R41 ;  /* 0x000076320f297816 */ /* 0x000fe20000000029 */
[----:B------:R-:W-:Y:S02]  /*2fa0*/  FFMA.FTZ R46, R13, R12, R46 ;  /* 0x0000000c0d2e7223 */ /* 0x000fe4000001002e */
[----:B------:R1:W0:Y:S01]  /*2fb0*/  LDS.128 R12, [R27+UR9+0xf0] ;  /* 0x0000f0091b0c7984 */ /* 0x0002220008000c00 */
[----:B------:R-:W-:Y:S01]  /*2fc0*/  FFMA.FTZ R42, R47, R44, R42 ;  /* 0x0000002c2f2a7223 */ /* 0x000fe2000001002a */
[----:B------:R-:W-:Y:S01]  /*2fd0*/  PRMT R44, R29, 0x7632, R44 ;  /* 0x000076321d2c7816 */ /* 0x000fe2000000002c */
[----:B------:R-:W-:-:S02]  /*2fe0*/  IMAD.U32 R34, R34, 0x10000, RZ ;  /* 0x0001000022227824 */ /* 0x000fc400078e00ff */
[----:B------:R-:W-:Y:S02]  /*2ff0*/  IMAD.U32 R29, R29, 0x10000, RZ ;  /* 0x000100001d1d7824 */ /* 0x000fe400078e00ff */
[----:B------:R-:W-:Y:S01]  /*3000*/  IMAD.U32 R44, R44, 0x10000, RZ ;  /* 0x000100002c2c7824 */ /* 0x000fe200078e00ff */
[----:B---3--:R-:W-:Y:S01]  /*3010*/  PRMT R47, R28, 0x7632, R47 ;  /* 0x000076321c2f7816 */ /* 0x008fe2000000002f */
[----:B------:R-:W-:Y:S01]  /*3020*/  FFMA.FTZ R40, R40, R29, R43 ;  /* 0x0000001d28287223 */ /* 0x000fe2000001002b */
[----:B-1----:R-:W-:Y:S02]  /*3030*/  IMAD.U32 R27, R16, 0x10000, RZ ;  /* 0x00010000101b7824 */ /* 0x002fe400078e00ff */
[----:B------:R-:W-:Y:S01]  /*3040*/  FFMA.FTZ R45, R34, R44, R45 ;  /* 0x0000002c222d7223 */ /* 0x000fe2000001002d */
[C---:B------:R-:W-:Y:S01]  /*3050*/  PRMT R29, R17.reuse, 0x7632, R29 ;  /* 0x00007632111d7816 */ /* 0x040fe2000000001d */
[----:B------:R-:W-:Y:S01]  /*3060*/  IMAD.U32 R34, R17, 0x10000, RZ ;  /* 0x0001000011227824 */ /* 0x000fe200078e00ff */
[----:B------:R-:W-:Y:S01]  /*3070*/  SHF.L.U32 R41, R41, 0x10, RZ ;  /* 0x0000001029297819 */ /* 0x000fe200000006ff */
[----:B------:R-:W-:Y:S01]  /*3080*/  IMAD.U32 R28, R28, 0x10000, RZ ;  /* 0x000100001c1c7824 */ /* 0x000fe200078e00ff */
[----:B------:R-:W-:-:S02]  /*3090*/  SHF.L.U32 R47, R47, 0x10, RZ ;  /* 0x000000102f2f7819 */ /* 0x000fc400000006ff */
[----:B------:R-:W-:Y:S02]  /*30a0*/  PRMT R16, R16, 0x7632, R16 ;  /* 0x0000763210107816 */ /* 0x000fe40000000010 */
[----:B------:R-:W-:Y:S01]  /*30b0*/  PRMT R17, R30, 0x7632, R17 ;  /* 0x000076321e117816 */ /* 0x000fe20000000011 */
[----:B------:R-:W-:Y:S01]  /*30c0*/  FFMA.FTZ R39, R39, R28, R46 ;  /* 0x0000001c27277223 */ /* 0x000fe2000001002e */
[----:B------:R-:W-:Y:S01]  /*30d0*/  SHF.L.U32 R16, R16, 0x10, RZ ;  /* 0x0000001010107819 */ /* 0x000fe200000006ff */
[----:B------:R-:W-:Y:S01]  /*30e0*/  FFMA.FTZ R42, R41, R47, R42 ;  /* 0x0000002f292a7223 */ /* 0x000fe2000001002a */
[----:B------:R-:W-:Y:S02]  /*30f0*/  IMAD.U32 R30, R30, 0x10000, RZ ;  /* 0x000100001e1e7824 */ /* 0x000fe400078e00ff */
[----:B------:R-:W-:Y:S02]  /*3100*/  IMAD.U32 R28, R17, 0x10000, RZ ;  /* 0x00010000111c7824 */ /* 0x000fe400078e00ff */
[C---:B----4-:R-:W-:Y:S01]  /*3110*/  IMAD.U32 R41, R31.reuse, 0x10000, RZ ;  /* 0x000100001f297824 */ /* 0x050fe200078e00ff */
[----:B------:R-:W-:Y:S01]  /*3120*/  PRMT R31, R31, 0x7632, R31 ;  /* 0x000076321f1f7816 */ /* 0x000fe2000000001f */
[----:B------:R-:W-:Y:S01]  /*3130*/  FFMA.FTZ R45, R16, R28, R45 ;  /* 0x0000001c102d7223 */ /* 0x000fe2000001002d */
[----:B------:R-:W-:Y:S01]  /*3140*/  FFMA.FTZ R17, R27, R30, R40 ;  /* 0x0000001e1b117223 */ /* 0x000fe20000010028 */
[----:B------:R-:W-:Y:S01]  /*3150*/  PRMT R16, R33, 0x7632, R16 ;  /* 0x0000763221107816 */ /* 0x000fe20000000010 */
[----:B------:R-:W-:Y:S01]  /*3160*/  IMAD.U32 R29, R29, 0x10000, RZ ;  /* 0x000100001d1d7824 */ /* 0x000fe200078e00ff */
[----:B------:R-:W-:-:S02]  /*3170*/  PRMT R43, R18, 0x7632, R43 ;  /* 0x00007632122b7816 */ /* 0x000fc4000000002b */
[----:B------:R-:W-:Y:S02]  /*3180*/  PRMT R44, R19, 0x7632, R44 ;  /* 0x00007632132c7816 */ /* 0x000fe4000000002c */
[----:B------:R-:W-:Y:S02]  /*3190*/  PRMT R30, R32, 0x7632, R30 ;  /* 0x00007632201e7816 */ /* 0x000fe4000000001e */
[----:B------:R-:W-:Y:S01]  /*31a0*/  SHF.L.U32 R31, R31, 0x10, RZ ;  /* 0x000000101f1f7819 */ /* 0x000fe200000006ff */
[----:B------:R-:W-:Y:S01]  /*31b0*/  FFMA.FTZ R34, R34, R41, R39 ;  /* 0x0000002922227223 */ /* 0x000fe20000010027 */
[----:B------:R-:W-:Y:S01]  /*31c0*/  IMAD.U32 R27, R16, 0x10000, RZ ;  /* 0x00010000101b7824 */ /* 0x000fe200078e00ff */
[----:B------:R-:W-:Y:S01]  /*31d0*/  SHF.L.U32 R30, R30, 0x10, RZ ;  /* 0x000000101e1e7819 */ /* 0x000fe200000006ff */
[----:B------:R-:W-:Y:S02]  /*31e0*/  IMAD.U32 R28, R43, 0x10000, RZ ;  /* 0x000100002b1c7824 */ /* 0x000fe400078e00ff */
[----:B------:R-:W-:Y:S01]  /*31f0*/  FFMA.FTZ R16, R29, R31, R42 ;  /* 0x0000001f1d107223 */ /* 0x000fe2000001002a */
[----:B------:R-:W-:-:S02]  /*3200*/  IMAD.U32 R39, R44, 0x10000, RZ ;  /* 0x000100002c277824 */ /* 0x000fc400078e00ff */
[----:B------:R-:W-:Y:S02]  /*3210*/  IMAD.U32 R18, R18, 0x10000, RZ ;  /* 0x0001000012127824 */ /* 0x000fe400078e00ff */
[----:B------:R-:W-:Y:S02]  /*3220*/  IMAD.U32 R33, R33, 0x10000, RZ ;  /* 0x0001000021217824 */ /* 0x000fe400078e00ff */
[----:B------:R-:W-:Y:S01]  /*3230*/  FFMA.FTZ R45, R28, R27, R45 ;  /* 0x0000001b1c2d7223 */ /* 0x000fe2000001002d */
[----:B------:R-:W-:Y:S01]  /*3240*/  FFMA.FTZ R16, R39, R30, R16 ;  /* 0x0000001e27107223 */ /* 0x000fe20000010010 */
[C---:B0-----:R-:W-:Y:S01]  /*3250*/  PRMT R27, R13.reuse, 0x7632, R27 ;  /* 0x000076320d1b7816 */ /* 0x041fe2000000001b */
[----:B------:R-:W-:Y:S01]  /*3260*/  IMAD.U32 R30, R13, 0x10000, RZ ;  /* 0x000100000d1e7824 */ /* 0x000fe200078e00ff */
[----:B------:R-:W-:Y:S01]  /*3270*/  SHF.L.U32 R19, R19, 0x10, RZ ;  /* 0x0000001013137819 */ /* 0x000fe200000006ff */
[----:B------:R-:W-:Y:S01]  /*3280*/  FFMA.FTZ R17, R18, R33, R17 ;  /* 0x0000002112117223 */ /* 0x000fe20000010011 */
[C---:B------:R-:W-:Y:S01]  /*3290*/  IMAD.U32 R28, R12.reuse, 0x10000, RZ ;  /* 0x000100000c1c7824 */ /* 0x040fe200078e00ff */
[----:B------:R-:W-:Y:S01]  /*32a0*/  PRMT R18, R12, 0x7632, R18 ;  /* 0x000076320c127816 */ /* 0x000fe20000000012 */
[C---:B------:R-:W-:Y:S01]  /*32b0*/  IMAD.U32 R13, R35.reuse, 0x10000, RZ ;  /* 0x00010000230d7824 */ /* 0x040fe200078e00ff */
[----:B------:R-:W-:Y:S01]  /*32c0*/  PRMT R35, R35, 0x7632, R35 ;  /* 0x0000763223237816 */ /* 0x000fe20000000023 */
[----:B------:R-:W-:Y:S01]  /*32d0*/  IMAD.U32 R32, R32, 0x10000, RZ ;  /* 0x0001000020207824 */ /* 0x000fe200078e00ff */
[----:B------:R-:W-:Y:S01]  /*32e0*/  PRMT R29, R14, 0x7632, R29 ;  /* 0x000076320e1d7816 */ /* 0x000fe2000000001d */
[--C-:B------:R-:W-:Y:S01]  /*32f0*/  FFMA.FTZ R13, R28, R13, R17.reuse ;  /* 0x0000000d1c0d7223 */ /* 0x100fe20000010011 */
[----:B------:R-:W-:Y:S01]  /*3300*/  PRMT R17, R36, 0x7632, R17 ;  /* 0x0000763224117816 */ /* 0x000fe20000000011 */
[----:B------:R-:W-:Y:S01]  /*3310*/  FFMA.FTZ R19, R19, R32, R34 ;  /* 0x0000002013137223 */ /* 0x000fe20000010022 */
[----:B------:R-:W-:Y:S01]  /*3320*/  SHF.L.U32 R32, R14, 0x10, RZ ;  /* 0x000000100e207819 */ /* 0x000fe200000006ff */
[----:B------:R-:W-:Y:S01]  /*3330*/  IMAD.U32 R18, R18, 0x10000, RZ ;  /* 0x0001000012127824 */ /* 0x000fe200078e00ff */
[----:B------:R-:W-:Y:S01]  /*3340*/  SHF.L.U32 R14, R37, 0x10, RZ ;  /* 0x00000010250e7819 */ /* 0x000fe200000006ff */
[----:B------:R-:W-:Y:S01]  /*3350*/  IMAD.U32 R35, R35, 0x10000, RZ ;  /* 0x0001000023237824 */ /* 0x000fe200078e00ff */
[----:B------:R-:W-:Y:S01]  /*3360*/  PRMT R37, R37, 0x7632, R37 ;  /* 0x0000763225257816 */ /* 0x000fe20000000025 */
[----:B------:R-:W-:-:S02]  /*3370*/  IMAD.U32 R36, R36, 0x10000, RZ ;  /* 0x0001000024247824 */ /* 0x000fc400078e00ff */
[----:B------:R-:W-:Y:S02]  /*3380*/  IMAD.U32 R29, R29, 0x10000, RZ ;  /* 0x000100001d1d7824 */ /* 0x000fe400078e00ff */
[----:B------:R-:W-:Y:S01]  /*3390*/  FFMA.FTZ R18, R18, R35, R45 ;  /* 0x0000002312127223 */ /* 0x000fe2000001002d */
[----:B------:R-:W-:Y:S02]  /*33a0*/  IMAD.U32 R17, R17, 0x10000, RZ ;  /* 0x0001000011117824 */ /* 0x000fe400078e00ff */
[----:B------:R-:W-:Y:S01]  /*33b0*/  FFMA.FTZ R14, R30, R14, R19 ;  /* 0x0000000e1e0e7223 */ /* 0x000fe20000010013 */
[C---:B------:R-:W-:Y:S01]  /*33c0*/  PRMT R12, R15.reuse, 0x7632, R12 ;  /* 0x000076320f0c7816 */ /* 0x040fe2000000000c */
[----:B------:R-:W-:Y:S01]  /*33d0*/  IMAD.U32 R15, R15, 0x10000, RZ ;  /* 0x000100000f0f7824 */ /* 0x000fe200078e00ff */
[----:B------:R-:W-:Y:S01]  /*33e0*/  SHF.L.U32 R27, R27, 0x10, RZ ;  /* 0x000000101b1b7819 */ /* 0x000fe200000006ff */
[----:B------:R-:W-:Y:S01]  /*33f0*/  FFMA.FTZ R13, R32, R36, R13 ;  /* 0x00000024200d7223 */ /* 0x000fe2000001000d */
[----:B------:R-:W-:Y:S01]  /*3400*/  PRMT R19, R38, 0x7632, R19 ;  /* 0x0000763226137816 */ /* 0x000fe20000000013 */
[----:B------:R-:W-:Y:S01]  /*3410*/  FFMA.FTZ R18, R29, R17, R18 ;  /* 0x000000111d127223 */ /* 0x000fe20000010012 */
[----:B------:R-:W-:-:S02]  /*3420*/  IMAD.U32 R37, R37, 0x10000, RZ ;  /* 0x0001000025257824 */ /* 0x000fc400078e00ff */
[----:B------:R-:W-:Y:S01]  /*3430*/  IMAD.U32 R38, R38, 0x10000, RZ ;  /* 0x0001000026267824 */ /* 0x000fe200078e00ff */
[----:B------:R-:W-:Y:S01]  /*3440*/  SHF.L.U32 R19, R19, 0x10, RZ ;  /* 0x0000001013137819 */ /* 0x000fe200000006ff */
[----:B------:R-:W-:Y:S02]  /*3450*/  IMAD.U32 R17, R12, 0x10000, RZ ;  /* 0x000100000c117824 */ /* 0x000fe400078e00ff */
[----:B------:R-:W-:Y:S01]  /*3460*/  FFMA.FTZ R16, R27, R37, R16 ;  /* 0x000000251b107223 */ /* 0x000fe20000010010 */
[----:B------:R-:W-:Y:S01]  /*3470*/  FADD.FTZ R13, R13, R18 ;  /* 0x000000120d0d7221 */ /* 0x000fe20000010000 */
[----:B------:R-:W-:Y:S01]  /*3480*/  FFMA.FTZ R14, R15, R38, R14 ;  /* 0x000000260f0e7223 */ /* 0x000fe2000001000e */
[----:B------:R-:W-:Y:S01]  /*3490*/  UMOV UR5, 0xffffffff ;  /* 0xffffffff00057882 */ /* 0x000fe20000000000 */
[----:B------:R-:W-:Y:S01]  /*34a0*/  LOP3.LUT R28, R2, 0x1, RZ, 0xc0, !PT ;  /* 0x00000001021c7812 */ /* 0x000fe200078ec0ff */
[----:B------:R-:W-:Y:S01]  /*34b0*/  FFMA.FTZ R16, R17, R19, R16 ;  /* 0x0000001311107223 */ /* 0x000fe20000010010 */
[----:B------:R-:W-:Y:S01]  /*34c0*/  FADD.FTZ R13, R14, R13 ;  /* 0x0000000d0e0d7221 */ /* 0x000fe20000010000 */
[----:B-----5:R-:W-:-:S02]  /*34d0*/  FSETP.NEU.FTZ.AND P1, PT, R26, RZ, PT ;  /* 0x000000ff1a00720b */ /* 0x020fc40003f3d000 */
[----:B------:R-:W-:Y:S01]  /*34e0*/  ISETP.NE.U32.AND P0, PT, R28, 0x1, PT ;  /* 0x000000011c00780c */ /* 0x000fe20003f05070 */
[----:B------:R-:W-:Y:S01]  /*34f0*/  FADD.FTZ R13, R16, R13 ;  /* 0x0000000d100d7221 */ /* 0x000fe20000010000 */
[----:B------:R-:W-:Y:S11]  /*3500*/  BRA.DIV UR5, `(.L_x_19105) ;  /* 0x00000072058c7947 */ /* 0x000ff6000b800000 */
[----:B------:R0:W1:Y:S02]  /*3510*/  SHFL.BFLY PT, R12, R13, 0x1, 0x1f ;  /* 0x0c201f000d0c7f89 */ /* 0x00006400000e0000 */
.L_x_19177:
[----:B------:R-:W-:Y:S02]  /*3520*/  VIADD R14, R20, 0x1 ;  /* 0x00000001140e7836 */ /* 0x000fe40000000000 */
[----:B-1----:R-:W-:Y:S01]  /*3530*/  FADD.FTZ R12, R13, R12 ;  /* 0x0000000c0d0c7221 */ /* 0x002fe20000010000 */
[----:B0-----:R-:W-:Y:S02]  /*3540*/  @P0 VIADD R13, R11, 0xffffffff ;  /* 0xffffffff0b0d0836 */ /* 0x001fe40000000000 */
[----:B------:R-:W-:-:S05]  /*3550*/  I2FP.F32.S32 R15, R14 ;  /* 0x0000000e000f7245 */ /* 0x000fca0000201400 */
[----:B------:R-:W-:-:S05]  /*3560*/  FMUL.FTZ R15, R15, R26 ;  /* 0x0000001a0f0f7220 */ /* 0x000fca0000410000 */
[----:B------:R-:W-:Y:S02]  /*3570*/  FSEL R15, R15, RZ, P1 ;  /* 0x000000ff0f0f7208 */ /* 0x000fe40000800000 */
[----:B------:R-:W-:-:S03]  /*3580*/  @P0 ISETP.GE.AND P1, PT, R13, UR16, PT ;  /* 0x000000100d000c0c */ /* 0x000fc6000bf26270 */
[----:B------:R-:W-:-:S05]  /*3590*/  FFMA.FTZ R15, R12, UR25, R15 ;  /* 0x000000190c0f7c23 */ /* 0x000fca000801000f */
[----:B------:R-:W-:-:S05]  /*35a0*/  @P0 FSEL R12, R15, RZ, !P1 ;  /* 0x000000ff0f0c0208 */ /* 0x000fca0004800000 */
[----:B------:R0:W-:Y:S01]  /*35b0*/  @P0 STS [R21], R12 ;  /* 0x0000000c15000388 */ /* 0x0001e20000000800 */
[----:B------:R-:W-:-:S13]  /*35c0*/  ISETP.GE.OR P0, PT, R13, UR16, !P0 ;  /* 0x000000100d007c0c */ /* 0x000fda000c706670 */
[----:B0-----:R-:W-:-:S07]  /*35d0*/  @!P0 FMNMX.FTZ R22, R22, R15, !PT ;  /* 0x0000000f16168209 */ /* 0x001fce0007810000 */
.L_x_19104:
[----:B------:R-:W-:Y:S05]  /*35e0*/  BSYNC B1 ;  /* 0x0000000000017941 */ /* 0x000fea0003800000 */
.L_x_19102:
[----:B------:R-:W-:Y:S01]  /*35f0*/  VIADD R23, R23, 0x4 ;  /* 0x0000000417177836 */ /* 0x000fe20000000000 */
[----:B------:R-:W-:Y:S01]  /*3600*/  IADD3 R8, P1, PT, R8, 0x10, RZ ;  /* 0x0000001008087810 */ /* 0x000fe20007f3e0ff */
[----:B------:R-:W-:Y:S01]  /*3610*/  VIADD R20, R20, 0x40 ;  /* 0x0000004014147836 */ /* 0x000fe20000000000 */
[----:B0-----:R-:W-:Y:S01]  /*3620*/  IADD3 R21, PT, PT, R21, 0x100, RZ ;  /* 0x0000010015157810 */ /* 0x001fe20007ffe0ff */
[----:B------:R-:W-:Y:S01]  /*3630*/  VIADD R11, R11, 0x40 ;  /* 0x000000400b0b7836 */ /* 0x000fe20000000000 */
[----:B------:R-:W-:Y:S01]  /*3640*/  ISETP.GE.U32.AND P0, PT, R23, UR19, PT ;  /* 0x0000001317007c0c */ /* 0x000fe2000bf06070 */
[----:B------:R-:W-:Y:S01]  /*3650*/  VIADD R10, R10, 0x40 ;  /* 0x000000400a0a7836 */ /* 0x000fe20000000000 */
[----:B------:R-:W-:-:S11]  /*3660*/  IADD3.X R9, PT, PT, RZ, R9, RZ, P1, !PT ;  /* 0x00000009ff097210 */ /* 0x000fd60000ffe4ff */
[----:B------:R-:W-:Y:S05]  /*3670*/  @!P0 BRA `(.L_x_19106) ;  /* 0xffffffd400308947 */ /* 0x000fea000383ffff */
.L_x_19101:
[----:B------:R-:W-:Y:S05]  /*3680*/  BSYNC B0 ;  /* 0x0000000000007941 */ /* 0x000fea0003800000 */
.L_x_19100:
[----:B------:R-:W-:-:S03]  /*3690*/  UMOV UR5, 0xffffffff ;  /* 0xffffffff00057882 */ /* 0x000fc60000000000 */
[----:B------:R-:W-:Y:S05]  /*36a0*/  BRA.DIV UR5, `(.L_x_19107) ;  /* 0x00000072054c7947 */ /* 0x000fea000b800000 */
[----:B------:R-:W0:Y:S02]  /*36b0*/  SHFL.BFLY PT, R9, R22, 0x10, 0x1f ;  /* 0x0e001f0016097f89 */ /* 0x000e2400000e0000 */
[----:B0-----:R-:W-:-:S05]  /*36c0*/  FMNMX.FTZ R9, R9, R22, !PT ;  /* 0x0000001609097209 */ /* 0x001fca0007810000 */
[----:B------:R-:W0:Y:S02]  /*36d0*/  SHFL.BFLY PT, R8, R9, 0x8, 0x1f ;  /* 0x0d001f0009087f89 */ /* 0x000e2400000e0000 */
[----:B0-----:R-:W-:-:S05]  /*36e0*/  FMNMX.FTZ R8, R9, R8, !PT ;  /* 0x0000000809087209 */ /* 0x001fca0007810000 */
[----:B------:R-:W0:Y:S02]  /*36f0*/  SHFL.BFLY PT, R11, R8, 0x4, 0x1f ;  /* 0x0c801f00080b7f89 */ /* 0x000e2400000e0000 */
[----:B0-----:R-:W-:-:S05]  /*3700*/  FMNMX.FTZ R11, R8, R11, !PT ;  /* 0x0000000b080b7209 */ /* 0x001fca0007810000 */
[----:B------:R0:W1:Y:S02]  /*3710*/  SHFL.BFLY PT, R10, R11, 0x2, 0x1f ;  /* 0x0c401f000b0a7f89 */ /* 0x00006400000e0000 */
.L_x_19183:
[----:B------:R-:W2:Y:S01]  /*3720*/  S2R R9, SR_CgaCtaId ;  /* 0x0000000000097919 */ /* 0x000ea20000008800 */
[----:B------:R-:W-:Y:S01]  /*3730*/  MOV R8, 0x400 ;  /* 0x0000040000087802 */ /* 0x000fe20000000f00 */
[----:B------:R-:W-:Y:S05]  /*3740*/  WARPSYNC.ALL ;  /* 0x0000000000007948 */ /* 0x000fea0003800000 */
[----:B------:R-:W-:Y:S01]  /*3750*/  VIADD R12, R8, 0x200 ;  /* 0x00000200080c7836 */ /* 0x000fe20000000000 */
[----:B------:R-:W-:Y:S02]  /*3760*/  LOP3.LUT P0, R42, R2, 0x1f, RZ, 0xc0, !PT ;  /* 0x0000001f022a7812 */ /* 0x000fe4000780c0ff */
[----:B-1----:R-:W-:-:S02]  /*3770*/  FMNMX.FTZ R10, R11, R10, !PT ;  /* 0x0000000a0b0a7209 */ /* 0x002fc40007810000 */
[----:B--2---:R-:W-:-:S05]  /*3780*/  LEA R12, R9, R12, 0x18 ;  /* 0x0000000c090c7211 */ /* 0x004fca00078ec0ff */
[----:B0-----:R-:W-:-:S05]  /*3790*/  IMAD R11, R7, 0x4, R12 ;  /* 0x00000004070b7824 */ /* 0x001fca00078e020c */
[----:B------:R-:W-:Y:S01]  /*37a0*/  @!P0 STS [R11], R10 ;  /* 0x0000000a0b008388 */ /* 0x000fe20000000800 */
[----:B------:R-:W-:Y:S01]  /*37b0*/  BAR.SYNC.DEFER_BLOCKING 0x0 ;  /* 0x0000000000007b1d */ /* 0x000fe20000010000 */
[C---:B------:R-:W-:Y:S01]  /*37c0*/  ISETP.GT.U32.AND P1, PT, R42.reuse, 0x3, PT ;  /* 0x000000032a00780c */ /* 0x040fe20003f24070 */
[----:B------:R-:W-:Y:S01]  /*37d0*/  IMAD R12, R42, 0x4, R12 ;  /* 0x000000042a0c7824 */ /* 0x000fe200078e020c */
[----:B------:R-:W-:Y:S01]  /*37e0*/  MOV R14, 0xff7fffff ;  /* 0xff7fffff000e7802 */ /* 0x000fe20000000f00 */
[----:B------:R-:W-:Y:S02]  /*37f0*/  UIADD3 UR5, UPT, UPT, -UR17, UR4, URZ ;  /* 0x0000000411057290 */ /* 0x000fe4000fffe1ff */
[----:B------:R-:W-:Y:S04]  /*3800*/  BSSY.RECONVERGENT B0, `(.L_x_19108) ;  /* 0x00000ec000007945 */ /* 0x000fe80003800200 */
[----:B------:R-:W-:-:S04]  /*3810*/  ISETP.GE.AND P2, PT, R2, UR5, PT ;  /* 0x0000000502007c0c */ /* 0x000fc8000bf46270 */
        /* <DEDUP_REMOVED lines=9> */
[----:B------:R-:W-:Y:S04]  /*38b0*/  BSSY.RECONVERGENT B1, `(.L_x_19110) ;  /* 0x000001c000017945 */ /* 0x000fe80003800200 */
[----:B------:R-:W-:-:S04]  /*38c0*/  VIADD R14, R13, UR4 ;  /* 0x000000040d0e7c36 */ /* 0x000fc80008000000 */
[C---:B------:R-:W-:Y:S01]  /*38d0*/  VIADD R15, R14.reuse, -UR17 ;  /* 0x800000110e0f7c36 */ /* 0x040fe20008000000 */
[----:B------:R-:W-:-:S04]  /*38e0*/  LOP3.LUT R13, R14, 0x180, RZ, 0xc0, !PT ;  /* 0x000001800e0d7812 */ /* 0x000fc800078ec0ff */
[----:B------:R-:W-:Y:S01]  /*38f0*/  ISETP.NE.AND P0, PT, R13, 0x180, PT ;  /* 0x000001800d00780c */ /* 0x000fe20003f05270 */
[----:B------:R-:W-:Y:S01]  /*3900*/  HFMA2 R13, -RZ, RZ, 0, 0 ;  /* 0x00000000ff0d7431 */ /* 0x000fe200000001ff */
[----:B------:R-:W-:Y:S01]  /*3910*/  ISETP.GE.U32.AND P3, PT, R15, 0x180, PT ;  /* 0x000001800f00780c */ /* 0x000fe20003f66070 */
[----:B------:R-:W-:-:S10]  /*3920*/  IMAD.MOV.U32 R15, RZ, RZ, R2 ;  /* 0x000000ffff0f7224 */ /* 0x000fd400078e0002 */
[----:B------:R-:W-:Y:S05]  /*3930*/  @!P0 BRA `(.L_x_19111) ;  /* 0x00000000004c8947 */ /* 0x000fea0003800000 */
[----:B------:R-:W-:Y:S01]  /*3940*/  VIADD R16, R8, 0x220 ;  /* 0x0000022008107836 */ /* 0x000fe20000000000 */
[----:B------:R-:W-:Y:S02]  /*3950*/  LEA.HI R13, R14, 0x1, RZ, 0x19 ;  /* 0x000000010e0d7811 */ /* 0x000fe400078fc8ff */
[----:B------:R-:W-:Y:S02]  /*3960*/  MOV R15, R2 ;  /* 0x00000002000f7202 */ /* 0x000fe40000000f00 */
[----:B------:R-:W-:Y:S02]  /*3970*/  LEA R17, R9, R16, 0x18 ;  /* 0x0000001009117211 */ /* 0x000fe400078ec0ff */
[----:B------:R-:W-:Y:S01]  /*3980*/  LOP3.LUT R14, R13, 0x3, RZ, 0xc0, !PT ;  /* 0x000000030d0e7812 */ /* 0x000fe200078ec0ff */
[----:B------:R-:W-:Y:S02]  /*3990*/  IMAD.MOV.U32 R13, RZ, RZ, RZ ;  /* 0x000000ffff0d7224 */ /* 0x000fe400078e00ff */
[----:B------:R-:W-:-:S02]  /*39a0*/  IMAD R16, R2, 0x4, R17 ;  /* 0x0000000402107824 */ /* 0x000fc400078e0211 */
[----:B------:R-:W-:-:S07]  /*39b0*/  IMAD.MOV R14, RZ, RZ, -R14 ;  /* 0x000000ffff0e7224 */ /* 0x000fce00078e0a0e */
.L_x_19112:
        /* <DEDUP_REMOVED lines=11> */
.L_x_19111:
[----:B------:R-:W-:Y:S05]  /*3a70*/  BSYNC.RECONVERGENT B1 ;  /* 0x0000000000017941 */ /* 0x000fea0003800200 */
.L_x_19110:
        /* <DEDUP_REMOVED lines=13> */
.L_x_19115:
        /* <DEDUP_REMOVED lines=100> */
.L_x_19114:
[----:B------:R-:W-:Y:S05]  /*4190*/  BSYNC.RECONVERGENT B1 ;  /* 0x0000000000017941 */ /* 0x000fea0003800200 */
.L_x_19113:
        /* <DEDUP_REMOVED lines=55> */
.L_x_19117:
[----:B------:R-:W-:Y:S05]  /*4510*/  BSYNC.RECONVERGENT B1 ;  /* 0x0000000000017941 */ /* 0x000fea0003800200 */
.L_x_19116:
        /* <DEDUP_REMOVED lines=26> */
.L_x_19109:
[----:B------:R-:W-:Y:S05]  /*46c0*/  BSYNC.RECONVERGENT B0 ;  /* 0x0000000000007941 */ /* 0x000fea0003800200 */
.L_x_19108:
        /* <DEDUP_REMOVED lines=33> */
[----:B------:R-:W-:-:S04]  /*48e0*/  VIADD R16, R8, 0x220 ;  /* 0x0000022008107836 */ /* 0x000fc80000000000 */
[C---:B------:R-:W-:Y:S01]  /*48f0*/  IMAD.SHL.U32 R12, R14.reuse, 0x80, RZ ;  /* 0x000000800e0c7824 */ /* 0x040fe200078e00ff */
[----:B------:R-:W-:Y:S02]  /*4900*/  LOP3.LUT R14, R14, 0x3, RZ, 0xc0, !PT ;  /* 0x000000030e0e7812 */ /* 0x000fe400078ec0ff */
[----:B------:R-:W-:Y:S02]  /*4910*/  LEA R17, R9, R16, 0x18 ;  /* 0x0000001009117211 */ /* 0x000fe400078ec0ff */
[----:B------:R-:W-:Y:S02]  /*4920*/  LOP3.LUT R15, R12, 0x180, RZ, 0xc0, !PT ;  /* 0x000001800c0f7812 */ /* 0x000fe400078ec0ff */
[----:B------:R-:W-:Y:S01]  /*4930*/  IADD3 R16, PT, PT, RZ, -R14, RZ ;  /* 0x8000000eff107210 */ /* 0x000fe20007ffe0ff */
[----:B------:R-:W-:Y:S02]  /*4940*/  IMAD R12, R2, 0x4, R17 ;  /* 0x00000004020c7824 */ /* 0x000fe400078e0211 */
[----:B------:R-:W-:-:S07]  /*4950*/  IMAD.IADD R14, R15, 0x1, R2 ;  /* 0x000000010f0e7824 */ /* 0x000fce00078e0202 */
.L_x_19122:
[----:B------:R-:W1:Y:S01]  /*4960*/  LDS R18, [R12] ;  /* 0x000000000c127984 */ /* 0x000e620000000800 */
[----:B------:R-:W-:-:S05]  /*4970*/  VIADD R16, R16, 0x1 ;  /* 0x0000000110107836 */ /* 0x000fca0000000000 */
[----:B------:R-:W-:Y:S01]  /*4980*/  ISETP.NE.AND P0, PT, R16, RZ, PT ;  /* 0x000000ff1000720c */ /* 0x000fe20003f05270 */
[----:B-1----:R-:W-:-:S05]  /*4990*/  FMUL.FTZ R15, R18, R11 ;  /* 0x0000000b120f7220 */ /* 0x002fca0000410000 */
[----:B------:R1:W-:Y:S02]  /*49a0*/  STS [R12], R15 ;  /* 0x0000000f0c007388 */ /* 0x0003e40000000800 */
[----:B-1----:R-:W-:-:S05]  /*49b0*/  IADD3 R12, PT, PT, R12, 0x200, RZ ;  /* 0x000002000c0c7810 */ /* 0x002fca0007ffe0ff */
[----:B------:R-:W-:Y:S05]  /*49c0*/  @P0 BRA `(.L_x_19122) ;  /* 0xfffffffc00e40947 */ /* 0x000fea000383ffff */
.L_x_19121:
[----:B------:R-:W-:Y:S05]  /*49d0*/  BSYNC.RECONVERGENT B1 ;  /* 0x0000000000017941 */ /* 0x000fea0003800200 */
.L_x_19120:
[----:B------:R-:W-:Y:S05]  /*49e0*/  @!P1 BRA `(.L_x_19119) ;  /* 0x0000000400bc9947 */ /* 0x000fea0003800000 */
[----:B------:R-:W-:Y:S01]  /*49f0*/  IADD3 R15, PT, PT, -R14, UR5, RZ ;  /* 0x000000050e0f7c10 */ /* 0x000fe2000fffe1ff */
[----:B------:R-:W-:Y:S01]  /*4a00*/  VIADD R12, R8, 0x220 ;  /* 0x00000220080c7836 */ /* 0x000fe20000000000 */
        /* <DEDUP_REMOVED lines=10> */
.L_x_19125:
[----:B------:R-:W1:Y:S01]  /*4ab0*/  LDS R16, [R12+-0x400] ;  /* 0xfffc00000c107984 */ /* 0x000e620000000800 */
[----:B------:R-:W-:-:S03]  /*4ac0*/  VIADD R14, R14, 0x800 ;  /* 0x000008000e0e7836 */ /* 0x000fc60000000000 */
[----:B------:R-:W2:Y:S02]  /*4ad0*/  LDS R18, [R12+-0x200] ;  /* 0xfffe00000c127984 */ /* 0x000ea40000000800 */
[----:B------:R-:W-:Y:S02]  /*4ae0*/  ISETP.GE.AND P1, PT, R14, R35, PT ;  /* 0x000000230e00720c */ /* 0x000fe40003f26270 */
[----:B------:R-:W3:Y:S04]  /*4af0*/  LDS R20, [R12] ;  /* 0x000000000c147984 */ /* 0x000ee80000000800 */
[----:B------:R-:W4:Y:S04]  /*4b00*/  LDS R22, [R12+0x200] ;  /* 0x000200000c167984 */ /* 0x000f280000000800 */
[----:B-----5:R-:W0:Y:S04]  /*4b10*/  LDS R26, [R12+0x400] ;  /* 0x000400000c1a7984 */ /* 0x020e280000000800 */
        /* <DEDUP_REMOVED lines=45> */
.L_x_19124:
[----:B------:R-:W-:Y:S05]  /*4df0*/  BSYNC.RECONVERGENT B1 ;  /* 0x0000000000017941 */ /* 0x000fea0003800200 */
.L_x_19123:
        /* <DEDUP_REMOVED lines=10> */
[----:B-----5:R-:W0:Y:S04]  /*4ea0*/  LDS R26, [R12+0x400] ;  /* 0x000400000c1a7984 */ /* 0x020e280000000800 */
        /* <DEDUP_REMOVED lines=20> */
.L_x_19127:
[----:B------:R-:W-:Y:S05]  /*4ff0*/  BSYNC.RECONVERGENT B1 ;  /* 0x0000000000017941 */ /* 0x000fea0003800200 */
.L_x_19126:
        /* <DEDUP_REMOVED lines=14> */
.L_x_19119:
[----:B------:R-:W-:Y:S05]  /*50e0*/  BSYNC.RECONVERGENT B0 ;  /* 0x0000000000007941 */ /* 0x000fea0003800200 */
.L_x_19118:
[----:B------:R-:W-:Y:S01]  /*50f0*/  BAR.SYNC.DEFER_BLOCKING 0x0 ;  /* 0x0000000000007b1d */ /* 0x000fe20000010000 */
[----:B------:R-:W-:Y:S02]  /*5100*/  ISETP.NE.AND P0, PT, R2, RZ, PT ;  /* 0x000000ff0200720c */ /* 0x000fe40003f05270 */
[----:B------:R-:W-:-:S03]  /*5110*/  LOP3.LUT R22, R7, UR18, RZ, 0xfc, !PT ;  /* 0x0000001207167c12 */ /* 0x000fc6000f8efcff */
[----:B------:R-:W3:Y:S01]  /*5120*/  LDCU UR21, c[0x0][0x3dc] ;  /* 0x00007b80ff1577ac */ /* 0x000ee20008000800 */
[----:B------:R-:W-:Y:S01]  /*5130*/  BSSY.RECONVERGENT B0, `(.L_x_19128) ;  /* 0x0000015000007945 */ /* 0x000fe20003800200 */
[----:B------:R-:W4:Y:S06]  /*5140*/  LDCU UR20, c[0x0][0x378] ;  /* 0x00006f00ff1477ac */ /* 0x000f2c0008000800 */
[----:B------:R-:W-:Y:S05]  /*5150*/  @P0 BRA `(.L_x_19129) ;  /* 0x0000000000480947 */ /* 0x000fea0003800000 */
[----:B-12---:R-:W-:Y:S01]  /*5160*/  IMAD R11, R0, R4, R3 ;  /* 0x00000004000b7224 */ /* 0x006fe200078e0203 */
[----:B------:R-:W1:Y:S04]  /*5170*/  LDCU.128 UR4, c[0x0][0x380] ;  /* 0x00007000ff0477ac */ /* 0x000e680008000c00 */
[----:B------:R-:W-:-:S13]  /*5180*/  R2UR UR9, R11 ;  /* 0x000000000b0972ca */ /* 0x000fda00000e0000 */
[----:B----4-:R-:W-:-:S04]  /*5190*/  UIMAD UR9, UR9, UR20, URZ ;  /* 0x00000014090972a4 */ /* 0x010fc8000f8e02ff */
        /* <DEDUP_REMOVED lines=14> */
.L_x_19129:
[----:B---34-:R-:W-:Y:S05]  /*5280*/  BSYNC.RECONVERGENT B0 ;  /* 0x0000000000007941 */ /* 0x018fea0003800200 */
.L_x_19128:
[----:B------:R-:W-:Y:S01]  /*5290*/  ISETP.GE.U32.AND P0, PT, R22, UR19, PT ;  /* 0x0000001316007c0c */ /* 0x000fe2000bf06070 */
[----:B------:R-:W3:Y:S01]  /*52a0*/  LDCU.64 UR4, c[0x0][0x3a8] ;  /* 0x00007500ff0477ac */ /* 0x000ee20008000a00 */
[----:B------:R-:W-:Y:S01]  /*52b0*/  BSSY.RECONVERGENT B1, `(.L_x_19130) ;  /* 0x0000473000017945 */ /* 0x000fe20003800200 */
[----:B------:R-:W-:Y:S02]  /*52c0*/  CS2R R40, SRZ ;  /* 0x0000000000287805 */ /* 0x000fe4000001ff00 */
[----:B------:R-:W-:Y:S02]  /*52d0*/  CS2R R38, SRZ ;  /* 0x0000000000267805 */ /* 0x000fe4000001ff00 */
[----:B------:R-:W-:Y:S02]  /*52e0*/  CS2R R36, SRZ ;  /* 0x0000000000247805 */ /* 0x000fe4000001ff00 */
[----:B------:R-:W-:Y:S02]  /*52f0*/  CS2R R34, SRZ ;  /* 0x0000000000227805 */ /* 0x000fe4000001ff00 */
[----:B------:R-:W-:-:S02]  /*5300*/  CS2R R32, SRZ ;  /* 0x0000000000207805 */ /* 0x000fc4000001ff00 */
[----:B------:R-:W-:Y:S02]  /*5310*/  CS2R R30, SRZ ;  /* 0x00000000001e7805 */ /* 0x000fe4000001ff00 */
[----:B------:R-:W-:Y:S02]  /*5320*/  CS2R R28, SRZ ;  /* 0x00000000001c7805 */ /* 0x000fe4000001ff00 */
[----:B-----5:R-:W-:Y:S01]  /*5330*/  CS2R R26, SRZ ;  /* 0x00000000001a7805 */ /* 0x020fe2000001ff00 */
[----:B------:R-:W-:Y:S06]  /*5340*/  @P0 BRA `(.L_x_19131) ;  /* 0x0000004400a40947 */ /* 0x000fec0003800000 */
[----:B0-----:R-:W0:Y:S01]  /*5350*/  I2F.RP R14, R5 ;  /* 0x00000005000e7306 */ /* 0x001e220000209400 */
[----:B------:R-:W4:Y:S01]  /*5360*/  LDCU UR6, c[0x0][0x3c8] ;  /* 0x00007900ff0677ac */ /* 0x000f220008000800 */
[----:B------:R-:W-:Y:S01]  /*5370*/  IMAD.SHL.U32 R16, R2, 0x20, RZ ;  /* 0x0000002002107824 */ /* 0x000fe200078e00ff */
[----:B------:R-:W-:Y:S01]  /*5380*/  IADD3 R10, PT, PT, R8, 0x220, RZ ;  /* 0x00000220080a7810 */ /* 0x000fe20007ffe0ff */
[----:B-12---:R-:W-:Y:S01]  /*5390*/  IMAD.WIDE.U32 R12, R22, 0x4, RZ ;  /* 0x00000004160c7825 */ /* 0x006fe200078e00ff */
[----:B------:R-:W1:Y:S01]  /*53a0*/  LDCU UR7, c[0x0][0x3e0] ;  /* 0x00007c00ff0777ac */ /* 0x000e620008000800 */
[----:B------:R-:W-:Y:S02]  /*53b0*/  LEA R44, R7, UR17, 0x4 ;  /* 0x00000011072c7c11 */ /* 0x000fe4000f8e20ff */
[----:B------:R-:W-:Y:S02]  /*53c0*/  CS2R R40, SRZ ;  /* 0x0000000000287805 */ /* 0x000fe4000001ff00 */
[----:B------:R-:W-:Y:S01]  /*53d0*/  LOP3.LUT R8, R16, 0x20, RZ, 0xe2, !PT ;  /* 0x0000002010087812 */ /* 0x000fe200078ee2ff */
[----:B------:R-:W2:Y:S01]  /*53e0*/  LDCU.64 UR10, c[0x0][0x3b8] ;  /* 0x00007700ff0a77ac */ /* 0x000ea20008000a00 */
[----:B------:R-:W-:Y:S01]  /*53f0*/  LEA R9, R9, R10, 0x18 ;  /* 0x0000000a09097211 */ /* 0x000fe200078ec0ff */
[----:B------:R-:W-:Y:S01]  /*5400*/  IMAD.SHL.U32 R45, R2, 0x8, RZ ;  /* 0x00000008022d7824 */ /* 0x000fe200078e00ff */
[----:B------:R-:W-:Y:S01]  /*5410*/  IADD3 R44, PT, PT, R44, 0x3, RZ ;  /* 0x000000032c2c7810 */ /* 0x000fe20007ffe0ff */
[----:B------:R-:W-:Y:S01]  /*5420*/  IMAD R8, R7, 0x40, R8 ;  /* 0x0000004007087824 */ /* 0x000fe200078e0208 */
[----:B------:R-:W-:Y:S01]  /*5430*/  CS2R R38, SRZ ;  /* 0x0000000000267805 */ /* 0x000fe2000001ff00 */
[----:B0-----:R-:W0:Y:S01]  /*5440*/  MUFU.RCP R14, R14 ;  /* 0x0000000e000e7308 */ /* 0x001e220000001000 */
[----:B------:R-:W-:Y:S01]  /*5450*/  LOP3.LUT R43, R45, 0x8, RZ, 0xc0, !PT ;  /* 0x000000082d2b7812 */ /* 0x000fe200078ec0ff */
[----:B------:R-:W-:Y:S01]  /*5460*/  VIADD R46, R22, -UR8 ;  /* 0x80000008162e7c36 */ /* 0x000fe20008000000 */
[----:B------:R-:W-:Y:S01]  /*5470*/  IADD3 R25, PT, PT, R8, 0x10, R9 ;  /* 0x0000001008197810 */ /* 0x000fe20007ffe009 */
[----:B----4-:R-:W-:Y:S01]  /*5480*/  IMAD R15, R0, UR6, RZ ;  /* 0x00000006000f7c24 */ /* 0x010fe2000f8e02ff */
[----:B------:R-:W4:Y:S01]  /*5490*/  LDCU UR6, c[0x0][0x3fc] ;  /* 0x00007f80ff0677ac */ /* 0x000f220008000800 */
[----:B------:R-:W-:Y:S01]  /*54a0*/  VIADD R22, R22, 0x1 ;  /* 0x0000000116167836 */ /* 0x000fe20000000000 */
[----:B------:R-:W-:Y:S01]  /*54b0*/  CS2R R36, SRZ ;  /* 0x0000000000247805 */ /* 0x000fe2000001ff00 */
[----:B------:R-:W-:Y:S01]  /*54c0*/  IMAD.WIDE R12, R15, 0x4, R12 ;  /* 0x000000040f0c7825 */ /* 0x000fe200078e020c */
[----:B------:R-:W-:-:S02]  /*54d0*/  CS2R R34, SRZ ;  /* 0x0000000000227805 */ /* 0x000fc4000001ff00 */
[----:B------:R-:W-:Y:S02]  /*54e0*/  CS2R R32, SRZ ;  /* 0x0000000000207805 */ /* 0x000fe4000001ff00 */
[----:B------:R-:W-:Y:S02]  /*54f0*/  CS2R R30, SRZ ;  /* 0x00000000001e7805 */ /* 0x000fe4000001ff00 */
[----:B------:R-:W-:Y:S02]  /*5500*/  CS2R R28, SRZ ;  /* 0x00000000001c7805 */ /* 0x000fe4000001ff00 */
[----:B--2---:R-:W-:Y:S02]  /*5510*/  IADD3 R20, P0, PT, R12, UR10, RZ ;  /* 0x0000000a0c147c10 */ /* 0x004fe4000ff1e0ff */
[----:B------:R-:W-:Y:S02]  /*5520*/  CS2R R26, SRZ ;  /* 0x00000000001a7805 */ /* 0x000fe4000001ff00 */
[----:B------:R-:W-:Y:S01]  /*5530*/  LOP3.LUT R45, R45, 0xf8, RZ, 0xc0, !PT ;  /* 0x000000f82d2d7812 */ /* 0x000fe200078ec0ff */
[----:B------:R-:W-:Y:S01]  /*5540*/  IMAD.IADD R43, R43, 0x1, R44 ;  /* 0x000000012b2b7824 */ /* 0x000fe200078e022c */
[----:B------:R-:W-:Y:S01]  /*5550*/  IADD3.X R21, PT, PT, R13, UR11, RZ, P0, !PT ;  /* 0x0000000b0d157c10 */ /* 0x000fe200087fe4ff */
[----:B0-----:R-:W-:-:S06]  /*5560*/  VIADD R11, R14, 0xffffffe ;  /* 0x0ffffffe0e0b7836 */ /* 0x001fcc0000000000 */
[----:B------:R-:W0:Y:S02]  /*5570*/  F2I.FTZ.U32.TRUNC.NTZ R11, R11 ;  /* 0x0000000b000b7305 */ /* 0x000e24000021f000 */
[----:B0-----:R-:W-:-:S04]  /*5580*/  IMAD.MOV R16, RZ, RZ, -R11 ;  /* 0x000000ffff107224 */ /* 0x001fc800078e0a0b */
[----:B------:R-:W-:Y:S02]  /*5590*/  IMAD.MOV.U32 R10, RZ, RZ, R16 ;  /* 0x000000ffff0a7224 */ /* 0x000fe400078e0010 */
[----:B-1----:R-:W-:Y:S02]  /*55a0*/  IMAD R16, R6, UR7, RZ ;  /* 0x0000000706107c24 */ /* 0x002fe4000f8e02ff */
[----:B------:R-:W-:Y:S02]  /*55b0*/  IMAD R23, R10, R5, RZ ;  /* 0x000000050a177224 */ /* 0x000fe400078e02ff */
[----:B------:R-:W-:Y:S02]  /*55c0*/  HFMA2 R10, -RZ, RZ, 0, 0 ;  /* 0x00000000ff0a7431 */ /* 0x000fe400000001ff */
[----:B----4-:R-:W-:Y:S01]  /*55d0*/  IMAD.U32 R6, RZ, RZ, UR6 ;  /* 0x00000006ff067e24 */ /* 0x010fe2000f8e00ff */
[----:B------:R-:W-:-:S04]  /*55e0*/  SHF.R.S32.HI R17, RZ, 0x1f, R16 ;  /* 0x0000001fff117819 */ /* 0x000fc80000011410 */
[----:B------:R-:W-:Y:S01]  /*55f0*/  IADD3 R6, PT, PT, -R6, UR12, RZ ;  /* 0x0000000c06067c10 */ /* 0x000fe2000fffe1ff */
[----:B------:R-:W-:-:S07]  /*5600*/  IMAD.HI.U32 R23, R11, R23, R10 ;  /* 0x000000170b177227 */ /* 0x000fce00078e000a */
.L_x_19166:
        /* <DEDUP_REMOVED lines=19> */
[----:B0-----:R-:W-:-:S04]  /*5740*/  VIADD R12, R18, 0xffffffe ;  /* 0x0ffffffe120c7836 */ /* 0x001fc80000000000 */
[----:B------:R-:W0:Y:S08]  /*5750*/  F2I.FTZ.U32.TRUNC.NTZ R9, R12 ;  /* 0x0000000c00097305 */ /* 0x000e30000021f000 */
[----:B------:R-:W-:-:S05]  /*5760*/  @P0 IADD3 R11, PT, PT, R11, 0x1, RZ ;  /* 0x000000010b0b0810 */ /* 0x000fca0007ffe0ff */
[----:B------:R-:W-:Y:S02]  /*5770*/  IMAD.MOV.U32 R13, RZ, RZ, R11 ;  /* 0x000000ffff0d7224 */ /* 0x000fe400078e000b */
[----:B0-----:R-:W-:Y:S02]  /*5780*/  IMAD.MOV R15, RZ, RZ, -R9 ;  /* 0x000000ffff0f7224 */ /* 0x001fe400078e0a09 */
[----:B------:R-:W-:Y:S01]  /*5790*/  @!P2 IMAD.MOV R13, RZ, RZ, -R13 ;  /* 0x000000ffff0da224 */ /* 0x000fe200078e0a0d */
[----:B------:R-:W-:Y:S01]  /*57a0*/  @!P1 LOP3.LUT R13, RZ, R8, RZ, 0x33, !PT ;  /* 0x00000008ff0d9212 */ /* 0x000fe200078e33ff */
[----:B------:R-:W-:Y:S01]  /*57b0*/  IMAD R15, R15, R10, RZ ;  /* 0x0000000a0f0f7224 */ /* 0x000fe200078e02ff */
[----:B------:R-:W-:Y:S01]  /*57c0*/  ISETP.NE.AND P2, PT, R14, RZ, PT ;  /* 0x000000ff0e00720c */ /* 0x000fe20003f45270 */
[----:B------:R-:W-:Y:S01]  /*57d0*/  IMAD.MOV.U32 R8, RZ, RZ, RZ ;  /* 0x000000ffff087224 */ /* 0x000fe200078e00ff */
[----:B------:R-:W-:-:S03]  /*57e0*/  IADD3 R11, PT, PT, R13, R24, RZ ;  /* 0x000000180d0b7210 */ /* 0x000fc60007ffe0ff */
        /* <DEDUP_REMOVED lines=16> */
[----:B------:R-:W2:Y:S04]  /*58f0*/  LDG.E.CONSTANT R19, desc[UR14][R20.64] ;  /* 0x0000000e14137981 */ /* 0x000ea8000c1e9900 */
[----:B------:R-:W0:Y:S04]  /*5900*/  LDS.128 R8, [R25+-0x10] ;  /* 0xfffff00019087984 */ /* 0x000e280000000c00 */
[----:B------:R-:W1:Y:S01]  /*5910*/  LDS.128 R12, [R25] ;  /* 0x00000000190c7984 */ /* 0x000e620000000c00 */
[----:B0-----:R-:W-:Y:S02]  /*5920*/  F2FP.BF16.F32.PACK_AB R8, R9, R8 ;  /* 0x000000080908723e */ /* 0x001fe400000010ff */
[----:B------:R-:W-:-:S02]  /*5930*/  F2FP.BF16.F32.PACK_AB R9, R11, R10 ;  /* 0x0000000a0b09723e */ /* 0x000fc400000010ff */
[----:B-1----:R-:W-:Y:S02]  /*5940*/  F2FP.BF16.F32.PACK_AB R10, R13, R12 ;  /* 0x0000000c0d0a723e */ /* 0x002fe400000010ff */
[----:B------:R-:W-:Y:S01]  /*5950*/  F2FP.BF16.F32.PACK_AB R11, R15, R14 ;  /* 0x0000000e0f0b723e */ /* 0x000fe200000010ff */
[----:B--2---:R-:W-:-:S03]  /*5960*/  IMAD.WIDE R18, R19, UR21, R16 ;  /* 0x0000001513127c25 */ /* 0x004fc6000f8e0210 */
[----:B------:R-:W-:-:S05]  /*5970*/  IADD3 R47, P0, PT, R45, R18, RZ ;  /* 0x000000122d2f7210 */ /* 0x000fca0007f1e0ff */
[----:B------:R-:W-:Y:S01]  /*5980*/  IMAD.X R48, RZ, RZ, R19, P0 ;  /* 0x000000ffff307224 */ /* 0x000fe200000e0613 */
[----:B---3--:R-:W-:-:S04]  /*5990*/  LEA R18, P0, R47, UR4, 0x1 ;  /* 0x000000042f127c11 */ /* 0x008fc8000f8008ff */
[----:B------:R-:W-:Y:S02]  /*59a0*/  LEA.HI.X R19, R47, UR5, R48, 0x1, P0 ;  /* 0x000000052f137c11 */ /* 0x000fe400080f0c30 */
        /* <DEDUP_REMOVED lines=15> */
[----:B------:R-:W-:Y:S02]  /*5aa0*/  PRMT R50, R12, 0x7632, R50 ;  /* 0x000076320c327816 */ /* 0x000fe40000000032 */
[----:B------:R-:W-:Y:S01]  /*5ab0*/  PRMT R14, R14, 0x5410, R15 ;  /* 0x000054100e0e7816 */ /* 0x000fe2000000000f */
[----:B------:R-:W-:Y:S01]  /*5ac0*/  VIADD R15, R43, 0x1 ;  /* 0x000000012b0f7836 */ /* 0x000fe20000000000 */
[----:B------:R-:W-:-:S04]  /*5ad0*/  ISETP.GE.AND P1, PT, R48, UR16, PT ;  /* 0x0000001030007c0c */ /* 0x000fc8000bf26270 */
[----:B------:R-:W-:Y:S01]  /*5ae0*/  ISETP.GE.AND P3, PT, R15, UR16, PT ;  /* 0x000000100f007c0c */ /* 0x000fe2000bf66270 */
[----:B------:R-:W-:-:S03]  /*5af0*/  VIADD R15, R43, 0x2 ;  /* 0x000000022b0f7836 */ /* 0x000fc60000000000 */
[----:B------:R-:W-:Y:S02]  /*5b00*/  SEL R13, R13, RZ, !P3 ;  /* 0x000000ff0d0d7207 */ /* 0x000fe40005800000 */
[----:B------:R-:W-:Y:S02]  /*5b10*/  ISETP.GE.AND P4, PT, R15, UR16, PT ;  /* 0x000000100f007c0c */ /* 0x000fe4000bf86270 */
[----:B------:R-:W-:Y:S02]  /*5b20*/  IADD3 R15, PT, PT, R43, 0x3, RZ ;  /* 0x000000032b0f7810 */ /* 0x000fe40007ffe0ff */
[----:B------:R-:W-:Y:S02]  /*5b30*/  SEL R52, R49, RZ, !P4 ;  /* 0x000000ff31347207 */ /* 0x000fe40006000000 */
[----:B------:R-:W-:Y:S01]  /*5b40*/  ISETP.GE.AND P5, PT, R15, UR16, PT ;  /* 0x000000100f007c0c */ /* 0x000fe2000bfa6270 */
[----:B------:R-:W-:Y:S01]  /*5b50*/  VIADD R15, R43, 0x4 ;  /* 0x000000042b0f7836 */ /* 0x000fe20000000000 */
[----:B------:R-:W-:-:S02]  /*5b60*/  PRMT R13, R13, 0x5410, R52 ;  /* 0x000054100d0d7816 */ /* 0x000fc40000000034 */
[----:B------:R-:W-:Y:S02]  /*5b70*/  SEL R12, R12, RZ, !P5 ;  /* 0x000000ff0c0c7207 */ /* 0x000fe40006800000 */
[----:B------:R-:W-:Y:S01]  /*5b80*/  ISETP.GE.AND P6, PT, R15, UR16, PT ;  /* 0x000000100f007c0c */ /* 0x000fe2000bfc6270 */
[----:B------:R-:W-:-:S03]  /*5b90*/  VIADD R15, R43, 0xfffffffe ;  /* 0xfffffffe2b0f7836 */ /* 0x000fc60000000000 */
[----:B------:R-:W-:Y:S02]  /*5ba0*/  SEL R49, R50, RZ, !P6 ;  /* 0x000000ff32317207 */ /* 0x000fe40007000000 */
[----:B------:R-:W-:Y:S02]  /*5bb0*/  ISETP.GE.AND P2, PT, R15, UR16, PT ;  /* 0x000000100f007c0c */ /* 0x000fe4000bf46270 */
[C---:B------:R-:W-:Y:S02]  /*5bc0*/  PRMT R15, R47.reuse, 0x7632, R15 ;  /* 0x000076322f0f7816 */ /* 0x040fe4000000000f */
[----:B------:R-:W-:Y:S02]  /*5bd0*/  SEL R47, R47, RZ, !P1 ;  /* 0x000000ff2f2f7207 */ /* 0x000fe40004800000 */
[----:B------:R-:W-:Y:S02]  /*5be0*/  SEL R50, R15, RZ, !P2 ;  /* 0x000000ff0f327207 */ /* 0x000fe40005000000 */
[----:B------:R-:W-:-:S02]  /*5bf0*/  PRMT R12, R12, 0x5410, R49 ;  /* 0x000054100c0c7816 */ /* 0x000fc40000000031 */
[----:B------:R-:W-:-:S07]  /*5c00*/  PRMT R47, R47, 0x5410, R50 ;  /* 0x000054102f2f7816 */ /* 0x000fce0000000032 */
.L_x_19135:
[----:B------:R-:W-:Y:S05]  /*5c10*/  BSYNC.RECONVERGENT B2 ;  /* 0x0000000000027941 */ /* 0x000fea0003800200 */
.L_x_19134:
[----:B-----5:R-:W-:Y:S02]  /*5c20*/  HFMA2.BF16_V2 R49, R9, R14, -RZ ;  /* 0x0000000e09317231 */ /* 0x020fe400003000ff */
[----:B------:R-:W-:Y:S02]  /*5c30*/  HMUL2.BF16_V2 R47, R8, R47 ;  /* 0x0000002f082f7232 */ /* 0x000fe40000200000 */
[----:B------:R-:W-:-:S03]  /*5c40*/  HFMA2.BF16_V2 R12, R11, R12, -RZ ;  /* 0x0000000c0b0c7231 */ /* 0x000fc600003000ff */
[C---:B------:R-:W-:Y:S02]  /*5c50*/  PRMT R14, R47.reuse, 0x7610, R14 ;  /* 0x000076102f0e7816 */ /* 0x040fe4000000000e */
[----:B------:R-:W-:Y:S02]  /*5c60*/  PRMT R15, R47, 0x7632, R15 ;  /* 0x000076322f0f7816 */ /* 0x000fe4000000000f */
[C---:B------:R-:W-:Y:S01]  /*5c70*/  PRMT R47, R49.reuse, 0x7610, R47 ;  /* 0x00007610312f7816 */ /* 0x040fe2000000002f */
[----:B------:R-:W-:Y:S01]  /*5c80*/  IMAD.U32 R14, R14, 0x10000, RZ ;  /* 0x000100000e0e7824 */ /* 0x000fe200078e00ff */
[----:B------:R-:W-:Y:S02]  /*5c90*/  PRMT R49, R49, 0x7632, R49 ;  /* 0x0000763231317816 */ /* 0x000fe40000000031 */
[----:B------:R-:W-:Y:S01]  /*5ca0*/  SHF.L.U32 R15, R15, 0x10, RZ ;  /* 0x000000100f0f7819 */ /* 0x000fe200000006ff */
[----:B------:R-:W-:Y:S02]  /*5cb0*/  IMAD.U32 R47, R47, 0x10000, RZ ;  /* 0x000100002f2f7824 */ /* 0x000fe400078e00ff */
[----:B------:R-:W-:-:S02]  /*5cc0*/  IMAD.U32 R50, R49, 0x10000, RZ ;  /* 0x0001000031327824 */ /* 0x000fc400078e00ff */
[----:B------:R-:W-:Y:S02]  /*5cd0*/  HMUL2.BF16_V2 R49, R10, R13 ;  /* 0x0000000d0a317232 */ /* 0x000fe40000200000 */
[--C-:B------:R-:W-:Y:S01]  /*5ce0*/  FADD.FTZ R13, R14, R15.reuse ;  /* 0x0000000f0e0d7221 */ /* 0x100fe20000010000 */
[----:B------:R-:W-:Y:S02]  /*5cf0*/  FADD.FTZ R14, R47, R50 ;  /* 0x000000322f0e7221 */ /* 0x000fe40000010000 */
[C---:B------:R-:W-:Y:S02]  /*5d00*/  PRMT R15, R49.reuse, 0x7610, R15 ;  /* 0x00007610310f7816 */ /* 0x040fe4000000000f */
[----:B------:R-:W-:Y:S01]  /*5d10*/  PRMT R47, R49, 0x7632, R47 ;  /* 0x00007632312f7816 */ /* 0x000fe2000000002f */
[----:B------:R-:W-:Y:S01]  /*5d20*/  FADD.FTZ R14, R13, R14 ;  /* 0x0000000e0d0e7221 */ /* 0x000fe20000010000 */
[C---:B------:R-:W-:Y:S01]  /*5d30*/  PRMT R13, R12.reuse, 0x7632, R13 ;  /* 0x000076320c0d7816 */ /* 0x040fe2000000000d */
[----:B------:R-:W-:Y:S01]  /*5d40*/  IMAD.U32 R15, R15, 0x10000, RZ ;  /* 0x000100000f0f7824 */ /* 0x000fe200078e00ff */
[----:B------:R-:W-:Y:S01]  /*5d50*/  SHF.L.U32 R50, R47, 0x10, RZ ;  /* 0x000000102f327819 */ /* 0x000fe200000006ff */
[----:B------:R-:W-:-:S02]  /*5d60*/  IMAD.U32 R12, R12, 0x10000, RZ ;  /* 0x000100000c0c7824 */ /* 0x000fc400078e00ff */
[----:B------:R-:W-:Y:S02]  /*5d70*/  IMAD.U32 R13, R13, 0x10000, RZ ;  /* 0x000100000d0d7824 */ /* 0x000fe400078e00ff */
[----:B------:R-:W-:Y:S02]  /*5d80*/  FADD.FTZ R15, R15, R50 ;  /* 0x000000320f0f7221 */ /* 0x000fe40000010000 */
[----:B------:R-:W-:Y:S01]  /*5d90*/  FADD.FTZ R13, R12, R13 ;  /* 0x0000000d0c0d7221 */ /* 0x000fe20000010000 */
[----:B------:R1:W5:Y:S01]  /*5da0*/  LDG.E.CONSTANT R50, desc[UR14][R18.64+0x204] ;  /* 0x0002040e12327981 */ /* 0x000362000c1e9900 */
[----:B------:R-:W-:-:S03]  /*5db0*/  FADD.FTZ R12, R14, R15 ;  /* 0x0000000f0e0c7221 */ /* 0x000fc60000010000 */
[----:B------:R1:W5:Y:S01]  /*5dc0*/  LDG.E.CONSTANT R15, desc[UR14][R18.64+0x200] ;  /* 0x0002000e120f7981 */ /* 0x000362000c1e9900 */
[----:B------:R-:W-:-:S03]  /*5dd0*/  FADD.FTZ R12, R12, R13 ;  /* 0x0000000d0c0c7221 */ /* 0x000fc60000010000 */
[----:B------:R1:W5:Y:S04]  /*5de0*/  LDG.E.CONSTANT R13, desc[UR14][R18.64+0x208] ;  /* 0x0002080e120d7981 */ /* 0x000368000c1e9900 */
[----:B------:R1:W5:Y:S01]  /*5df0*/  LDG.E.CONSTANT R14, desc[UR14][R18.64+0x20c] ;  /* 0x00020c0e120e7981 */ /* 0x000362000c1e9900 */
[----:B------:R-:W-:Y:S04]  /*5e00*/  BSSY.RECONVERGENT B2, `(.L_x_19136) ;  /* 0x0000020000027945 */ /* 0x000fe80003800200 */
[----:B------:R-:W-:Y:S05]  /*5e10*/  @P0 BRA `(.L_x_19137) ;  /* 0x0000000000780947 */ /* 0x000fea0003800000 */
        /* <DEDUP_REMOVED lines=14> */
[----:B------:R-:W-:Y:S01]  /*5f00*/  SEL R52, R47, RZ, !P2 ;  /* 0x000000ff2f347207 */ /* 0x000fe20005000000 */
[----:B------:R-:W-:Y:S01]  /*5f10*/  VIADD R47, R43, 0x3 ;  /* 0x000000032b2f7836 */ /* 0x000fe20000000000 */
[----:B------:R-:W-:Y:S02]  /*5f20*/  ISETP.GE.AND P1, PT, R48, UR16, PT ;  /* 0x0000001030007c0c */ /* 0x000fe4000bf26270 */
[----:B------:R-:W-:-:S02]  /*5f30*/  PRMT R13, R13, 0x5410, R52 ;  /* 0x000054100d0d7816 */ /* 0x000fc40000000034 */
[----:B------:R-:W-:Y:S01]  /*5f40*/  ISETP.GE.AND P3, PT, R47, UR16, PT ;  /* 0x000000102f007c0c */ /* 0x000fe2000bf66270 */
[----:B------:R-:W-:-:S03]  /*5f50*/  VIADD R47, R43, 0x4 ;  /* 0x000000042b2f7836 */ /* 0x000fc60000000000 */
[----:B------:R-:W-:Y:S02]  /*5f60*/  SEL R14, R14, RZ, !P3 ;  /* 0x000000ff0e0e7207 */ /* 0x000fe40005800000 */
[----:B------:R-:W-:Y:S02]  /*5f70*/  ISETP.GE.AND P4, PT, R47, UR16, PT ;  /* 0x000000102f007c0c */ /* 0x000fe4000bf86270 */
[----:B------:R-:W-:Y:S02]  /*5f80*/  IADD3 R47, PT, PT, R43, -0x2, RZ ;  /* 0xfffffffe2b2f7810 */ /* 0x000fe40007ffe0ff */
[----:B------:R-:W-:Y:S02]  /*5f90*/  SEL R49, R49, RZ, !P4 ;  /* 0x000000ff31317207 */ /* 0x000fe40006000000 */
[----:B------:R-:W-:Y:S02]  /*5fa0*/  ISETP.GE.AND P2, PT, R47, UR16, PT ;  /* 0x000000102f007c0c */ /* 0x000fe4000bf46270 */
[----:B------:R-:W-:-:S02]  /*5fb0*/  PRMT R47, R15, 0x7632, R47 ;  /* 0x000076320f2f7816 */ /* 0x000fc4000000002f */
[----:B------:R-:W-:Y:S02]  /*5fc0*/  SEL R15, R15, RZ, !P1 ;  /* 0x000000ff0f0f7207 */ /* 0x000fe40004800000 */
[----:B------:R-:W-:Y:S02]  /*5fd0*/  SEL R52, R47, RZ, !P2 ;  /* 0x000000ff2f347207 */ /* 0x000fe40005000000 */
[----:B------:R-:W-:Y:S02]  /*5fe0*/  PRMT R14, R14, 0x5410, R49 ;  /* 0x000054100e0e7816 */ /* 0x000fe40000000031 */
[----:B------:R-:W-:-:S07]  /*5ff0*/  PRMT R15, R15, 0x5410, R52 ;  /* 0x000054100f0f7816 */ /* 0x000fce0000000034 */
.L_x_19137:
[----:B------:R-:W-:Y:S05]  /*6000*/  BSYNC.RECONVERGENT B2 ;  /* 0x0000000000027941 */ /* 0x000fea0003800200 */
.L_x_19136:
[----:B-----5:R-:W-:Y:S02]  /*6010*/  HFMA2.BF16_V2 R49, R9, R50, -RZ ;  /* 0x0000003209317231 */ /* 0x020fe400003000ff */
[----:B------:R-:W-:Y:S02]  /*6020*/  HMUL2.BF16_V2 R15, R8, R15 ;  /* 0x0000000f080f7232 */ /* 0x000fe40000200000 */
[----:B------:R-:W-:Y:S02]  /*6030*/  FADD.FTZ R41, R41, R12 ;  /* 0x0000000c29297221 */ /* 0x000fe40000010000 */
[----:B------:R2:W5:Y:S01]  /*6040*/  LDG.E.CONSTANT R12, desc[UR14][R18.64+0x40c] ;  /* 0x00040c0e120c7981 */ /* 0x000562000c1e9900 */
[C---:B------:R-:W-:Y:S01]  /*6050*/  PRMT R47, R15.reuse, 0x7632, R47 ;  /* 0x000076320f2f7816 */ /* 0x040fe2000000002f */
[----:B------:R-:W-:Y:S01]  /*6060*/  IMAD.U32 R15, R15, 0x10000, RZ ;  /* 0x000100000f0f7824 */ /* 0x000fe200078e00ff */
[----:B------:R-:W-:-:S03]  /*6070*/  PRMT R50, R49, 0x7632, R50 ;  /* 0x0000763231327816 */ /* 0x000fc60000000032 */
[----:B------:R-:W-:Y:S02]  /*6080*/  IMAD.U32 R52, R47, 0x10000, RZ ;  /* 0x000100002f347824 */ /* 0x000fe400078e00ff */
[----:B------:R-:W-:Y:S02]  /*6090*/  HMUL2.BF16_V2 R47, R10, R13 ;  /* 0x0000000d0a2f7232 */ /* 0x000fe40000200000 */
[----:B------:R-:W-:Y:S01]  /*60a0*/  IMAD.U32 R49, R49, 0x10000, RZ ;  /* 0x0001000031317824 */ /* 0x000fe200078e00ff */
[----:B------:R-:W-:Y:S01]  /*60b0*/  SHF.L.U32 R50, R50, 0x10, RZ ;  /* 0x0000001032327819 */ /* 0x000fe200000006ff */
[----:B------:R-:W-:Y:S01]  /*60c0*/  FADD.FTZ R13, R15, R52 ;  /* 0x000000340f0d7221 */ /* 0x000fe20000010000 */
[----:B------:R-:W-:-:S03]  /*60d0*/  PRMT R15, R47, 0x7610, R15 ;  /* 0x000076102f0f7816 */ /* 0x000fc6000000000f */
[----:B------:R-:W-:Y:S01]  /*60e0*/  FADD.FTZ R50, R49, R50 ;  /* 0x0000003231327221 */ /* 0x000fe20000010000 */
[----:B------:R-:W-:Y:S01]  /*60f0*/  PRMT R47, R47, 0x7632, R47 ;  /* 0x000076322f2f7816 */ /* 0x000fe2000000002f */
[----:B------:R-:W-:Y:S02]  /*6100*/  HFMA2.BF16_V2 R49, R11, R14, -RZ ;  /* 0x0000000e0b317231 */ /* 0x000fe400003000ff */
[----:B------:R-:W-:Y:S02]  /*6110*/  IMAD.U32 R15, R15, 0x10000, RZ ;  /* 0x000100000f0f7824 */ /* 0x000fe400078e00ff */
[----:B------:R-:W-:Y:S02]  /*6120*/  IMAD.U32 R52, R47, 0x10000, RZ ;  /* 0x000100002f347824 */ /* 0x000fe400078e00ff */
[----:B------:R-:W-:Y:S02]  /*6130*/  FADD.FTZ R47, R13, R50 ;  /* 0x000000320d2f7221 */ /* 0x000fe40000010000 */
[----:B------:R-:W-:Y:S01]  /*6140*/  FADD.FTZ R14, R15, R52 ;  /* 0x000000340f0e7221 */ /* 0x000fe20000010000 */
[----:B------:R-:W-:-:S02]  /*6150*/  PRMT R13, R49, 0x7610, R13 ;  /* 0x00007610310d7816 */ /* 0x000fc4000000000d */
[----:B------:R-:W-:-:S03]  /*6160*/  PRMT R15, R49, 0x7632, R15 ;  /* 0x00007632310f7816 */ /* 0x000fc6000000000f */
[----:B------:R-:W-:Y:S01]  /*6170*/  IMAD.U32 R13, R13, 0x10000, RZ ;  /* 0x000100000d0d7824 */ /* 0x000fe200078e00ff */
[----:B------:R-:W-:Y:S02]  /*6180*/  SHF.L.U32 R50, R15, 0x10, RZ ;  /* 0x000000100f327819 */ /* 0x000fe400000006ff */
[----:B------:R2:W5:Y:S03]  /*6190*/  LDG.E.CONSTANT R15, desc[UR14][R18.64+0x408] ;  /* 0x0004080e120f7981 */ /* 0x000566000c1e9900 */
[----:B------:R-:W-:Y:S01]  /*61a0*/  FADD.FTZ R50, R13, R50 ;  /* 0x000000320d327221 */ /* 0x000fe20000010000 */
[----:B------:R-:W-:Y:S02]  /*61b0*/  FADD.FTZ R13, R47, R14 ;  /* 0x0000000e2f0d7221 */ /* 0x000fe40000010000 */
[----:B------:R2:W5:Y:S01]  /*61c0*/  LDG.E.CONSTANT R47, desc[UR14][R18.64+0x400] ;  /* 0x0004000e122f7981 */ /* 0x000562000c1e9900 */
[----:B------:R-:W-:Y:S01]  /*61d0*/  BSSY.RECONVERGENT B2, `(.L_x_19138) ;  /* 0x0000022000027945 */ /* 0x000fe20003800200 */
[----:B------:R-:W-:-:S02]  /*61e0*/  FADD.FTZ R13, R13, R50 ;  /* 0x000000320d0d7221 */ /* 0x000fc40000010000 */
[----:B------:R2:W5:Y:S01]  /*61f0*/  LDG.E.CONSTANT R14, desc[UR14][R18.64+0x404] ;  /* 0x0004040e120e7981 */ /* 0x000562000c1e9900 */
[----:B------:R-:W-:Y:S05]  /*6200*/  @P0 BRA `(.L_x_19139) ;  /* 0x0000000000780947 */ /* 0x000fea0003800000 */
[C---:B------:R-:W-:Y:S01]  /*6210*/  VIADD R49, R43.reuse, 0xffffffff ;  /* 0xffffffff2b317836 */ /* 0x040fe20000000000 */
[----:B------:R-:W-:-:S04]  /*6220*/  ISETP.GE.AND P2, PT, R43, UR16, PT ;  /* 0x000000102b007c0c */ /* 0x000fc8000bf46270 */
[----:B------:R-:W-:Y:S02]  /*6230*/  ISETP.GE.AND P1, PT, R49, UR16, PT ;  /* 0x0000001031007c0c */ /* 0x000fe4000bf26270 */
[C---:B-----5:R-:W-:Y:S02]  /*6240*/  PRMT R49, R14.reuse, 0x7632, R49 ;  /* 0x000076320e317816 */ /* 0x060fe40000000031 */
[----:B------:R-:W-:Y:S02]  /*6250*/  SEL R14, R14, RZ, !P1 ;  /* 0x000000ff0e0e7207 */ /* 0x000fe40004800000 */
[----:B------:R-:W-:-:S04]  /*6260*/  SEL R49, R49, RZ, !P2 ;  /* 0x000000ff31317207 */ /* 0x000fc80005000000 */
[----:B------:R-:W-:Y:S01]  /*6270*/  PRMT R14, R14, 0x5410, R49 ;  /* 0x000054100e0e7816 */ /* 0x000fe20000000031 */
[----:B------:R-:W-:-:S05]  /*6280*/  VIADD R49, R43, 0x1 ;  /* 0x000000012b317836 */ /* 0x000fca0000000000 */
[----:B------:R-:W-:Y:S01]  /*6290*/  ISETP.GE.AND P1, PT, R49, UR16, PT ;  /* 0x0000001031007c0c */ /* 0x000fe2000bf26270 */
[----:B------:R-:W-:-:S05]  /*62a0*/  VIADD R49, R43, 0x2 ;  /* 0x000000022b317836 */ /* 0x000fca0000000000 */
[----:B------:R-:W-:Y:S02]  /*62b0*/  ISETP.GE.AND P2, PT, R49, UR16, PT ;  /* 0x0000001031007c0c */ /* 0x000fe4000bf46270 */
[C---:B------:R-:W-:Y:S02]  /*62c0*/  PRMT R49, R15.reuse, 0x7632, R49 ;  /* 0x000076320f317816 */ /* 0x040fe40000000031 */
[----:B------:R-:W-:Y:S02]  /*62d0*/  SEL R15, R15, RZ, !P1 ;  /* 0x000000ff0f0f7207 */ /* 0x000fe40004800000 */
[----:B------:R-:W-:Y:S02]  /*62e0*/  SEL R50, R49, RZ, !P2 ;  /* 0x000000ff31327207 */ /* 0x000fe40005000000 */
[----:B------:R-:W-:Y:S02]  /*62f0*/  IADD3 R49, PT, PT, R43, 0x3, RZ ;  /* 0x000000032b317810 */ /* 0x000fe40007ffe0ff */
[----:B------:R-:W-:-:S02]  /*6300*/  PRMT R15, R15, 0x5410, R50 ;  /* 0x000054100f0f7816 */ /* 0x000fc40000000032 */
[----:B------:R-:W-:Y:S01]  /*6310*/  ISETP.GE.AND P3, PT, R49, UR16, PT ;  /* 0x0000001031007c0c */ /* 0x000fe2000bf66270 */
[----:B------:R-:W-:Y:S01]  /*6320*/  VIADD R49, R43, 0x4 ;  /* 0x000000042b317836 */ /* 0x000fe20000000000 */
[----:B------:R-:W-:Y:S02]  /*6330*/  PRMT R50, R12, 0x7632, R50 ;  /* 0x000076320c327816 */ /* 0x000fe40000000032 */
[----:B------:R-:W-:Y:S02]  /*6340*/  ISETP.GE.AND P1, PT, R48, UR16, PT ;  /* 0x0000001030007c0c */ /* 0x000fe4000bf26270 */
[----:B------:R-:W-:Y:S01]  /*6350*/  ISETP.GE.AND P4, PT, R49, UR16, PT ;  /* 0x0000001031007c0c */ /* 0x000fe2000bf86270 */
[----:B------:R-:W-:Y:S01]  /*6360*/  VIADD R49, R43, 0xfffffffe ;  /* 0xfffffffe2b317836 */ /* 0x000fe20000000000 */
[----:B------:R-:W-:Y:S02]  /*6370*/  SEL R12, R12, RZ, !P3 ;  /* 0x000000ff0c0c7207 */ /* 0x000fe40005800000 */
[----:B------:R-:W-:-:S02]  /*6380*/  SEL R51, R50, RZ, !P4 ;  /* 0x000000ff32337207 */ /* 0x000fc40006000000 */
[----:B------:R-:W-:Y:S02]  /*6390*/  ISETP.GE.AND P2, PT, R49, UR16, PT ;  /* 0x0000001031007c0c */ /* 0x000fe4000bf46270 */
[C---:B------:R-:W-:Y:S02]  /*63a0*/  PRMT R49, R47.reuse, 0x7632, R49 ;  /* 0x000076322f317816 */ /* 0x040fe40000000031 */
[----:B------:R-:W-:Y:S02]  /*63b0*/  SEL R47, R47, RZ, !P1 ;  /* 0x000000ff2f2f7207 */ /* 0x000fe40004800000 */
[----:B------:R-:W-:Y:S02]  /*63c0*/  SEL R50, R49, RZ, !P2 ;  /* 0x000000ff31327207 */ /* 0x000fe40005000000 */
[----:B------:R-:W-:Y:S02]  /*63d0*/  PRMT R12, R12, 0x5410, R51 ;  /* 0x000054100c0c7816 */ /* 0x000fe40000000033 */
[----:B------:R-:W-:-:S07]  /*63e0*/  PRMT R47, R47, 0x5410, R50 ;  /* 0x000054102f2f7816 */ /* 0x000fce0000000032 */
.L_x_19139:
[----:B------:R-:W-:Y:S05]  /*63f0*/  BSYNC.RECONVERGENT B2 ;  /* 0x0000000000027941 */ /* 0x000fea0003800200 */
.L_x_19138:
[----:B-----5:R-:W-:Y:S02]  /*6400*/  HFMA2.BF16_V2 R49, R9, R14, -RZ ;  /* 0x0000000e09317231 */ /* 0x020fe400003000ff */
[----:B------:R-:W-:Y:S02]  /*6410*/  HMUL2.BF16_V2 R47, R8, R47 ;  /* 0x0000002f082f7232 */ /* 0x000fe40000200000 */
[----:B------:R-:W-:Y:S01]  /*6420*/  FADD.FTZ R40, R40, R13 ;  /* 0x0000000d28287221 */ /* 0x000fe20000010000 */
[----:B------:R-:W-:Y:S01]  /*6430*/  HMUL2.BF16_V2 R51, R10, R15 ;  /* 0x0000000f0a337232 */ /* 0x000fe20000200000 */
[----:B------:R3:W5:Y:S01]  /*6440*/  LDG.E.CONSTANT R13, desc[UR14][R18.64+0x608] ;  /* 0x0006080e120d7981 */ /* 0x000762000c1e9900 */
[C---:B------:R-:W-:Y:S02]  /*6450*/  PRMT R14, R47.reuse, 0x7610, R14 ;  /* 0x000076102f0e7816 */ /* 0x040fe4000000000e */
[----:B------:R-:W-:Y:S02]  /*6460*/  PRMT R47, R47, 0x7632, R47 ;  /* 0x000076322f2f7816 */ /* 0x000fe4000000002f */
[C---:B------:R-:W-:Y:S01]  /*6470*/  PRMT R50, R49.reuse, 0x7632, R50 ;  /* 0x0000763231327816 */ /* 0x040fe20000000032 */
[----:B------:R-:W-:Y:S01]  /*6480*/  IMAD.U32 R49, R49, 0x10000, RZ ;  /* 0x0001000031317824 */ /* 0x000fe200078e00ff */
[----:B------:R-:W-:Y:S01]  /*6490*/  SHF.L.U32 R47, R47, 0x10, RZ ;  /* 0x000000102f2f7819 */ /* 0x000fe200000006ff */
[----:B------:R-:W-:-:S02]  /*64a0*/  IMAD.U32 R14, R14, 0x10000, RZ ;  /* 0x000100000e0e7824 */ /* 0x000fc400078e00ff */
[----:B------:R-:W-:Y:S02]  /*64b0*/  IMAD.U32 R50, R50, 0x10000, RZ ;  /* 0x0001000032327824 */ /* 0x000fe400078e00ff */
[--C-:B------:R-:W-:Y:S01]  /*64c0*/  FADD.FTZ R14, R14, R47.reuse ;  /* 0x0000002f0e0e7221 */ /* 0x100fe20000010000 */
[----:B------:R-:W-:Y:S01]  /*64d0*/  PRMT R47, R51, 0x7610, R47 ;  /* 0x00007610332f7816 */ /* 0x000fe2000000002f */
[----:B------:R-:W-:Y:S01]  /*64e0*/  FADD.FTZ R15, R49, R50 ;  /* 0x00000032310f7221 */ /* 0x000fe20000010000 */
[----:B------:R-:W-:-:S03]  /*64f0*/  PRMT R49, R51, 0x7632, R49 ;  /* 0x0000763233317816 */ /* 0x000fc60000000031 */
[----:B------:R-:W-:Y:S01]  /*6500*/  IMAD.U32 R47, R47, 0x10000, RZ ;  /* 0x000100002f2f7824 */ /* 0x000fe200078e00ff */
[----:B------:R-:W-:Y:S01]  /*6510*/  SHF.L.U32 R50, R49, 0x10, RZ ;  /* 0x0000001031327819 */ /* 0x000fe200000006ff */
[----:B------:R-:W-:-:S04]  /*6520*/  HFMA2.BF16_V2 R49, R11, R12, -RZ ;  /* 0x0000000c0b317231 */ /* 0x000fc800003000ff */
[----:B------:R-:W-:Y:S01]  /*6530*/  FADD.FTZ R12, R47, R50 ;  /* 0x000000322f0c7221 */ /* 0x000fe20000010000 */
[--C-:B------:R-:W-:Y:S01]  /*6540*/  FADD.FTZ R47, R14, R15.reuse ;  /* 0x0000000f0e2f7221 */ /* 0x100fe20000010000 */
[----:B------:R3:W5:Y:S03]  /*6550*/  LDG.E.CONSTANT R50, desc[UR14][R18.64+0x604] ;  /* 0x0006040e12327981 */ /* 0x000766000c1e9900 */
[----:B------:R-:W-:Y:S01]  /*6560*/  FADD.FTZ R12, R47, R12 ;  /* 0x0000000c2f0c7221 */ /* 0x000fe20000010000 */
[C---:B------:R-:W-:Y:S02]  /*6570*/  PRMT R14, R49.reuse, 0x7610, R14 ;  /* 0x00007610310e7816 */ /* 0x040fe4000000000e */
[----:B------:R-:W-:-:S03]  /*6580*/  PRMT R15, R49, 0x7632, R15 ;  /* 0x00007632310f7816 */ /* 0x000fc6000000000f */
[----:B------:R-:W-:Y:S02]  /*6590*/  IMAD.U32 R14, R14, 0x10000, RZ ;  /* 0x000100000e0e7824 */ /* 0x000fe400078e00ff */
[----:B------:R-:W-:-:S04]  /*65a0*/  IMAD.U32 R15, R15, 0x10000, RZ ;  /* 0x000100000f0f7824 */ /* 0x000fc800078e00ff */
[----:B------:R-:W-:Y:S02]  /*65b0*/  FADD.FTZ R15, R14, R15 ;  /* 0x0000000f0e0f7221 */ /* 0x000fe40000010000 */
[----:B------:R3:W5:Y:S02]  /*65c0*/  LDG.E.CONSTANT R14, desc[UR14][R18.64+0x60c] ;  /* 0x00060c0e120e7981 */ /* 0x000764000c1e9900 */
[----:B------:R-:W-:Y:S02]  /*65d0*/  FADD.FTZ R12, R12, R15 ;  /* 0x0000000f0c0c7221 */ /* 0x000fe40000010000 */
        /* <DEDUP_REMOVED lines=33> */
.L_x_19141:
[----:B------:R-:W-:Y:S05]  /*67f0*/  BSYNC.RECONVERGENT B2 ;  /* 0x0000000000027941 */ /* 0x000fea0003800200 */
.L_x_19140:
[----:B-----5:R-:W-:Y:S02]  /*6800*/  HFMA2.BF16_V2 R49, R9, R50, -RZ ;  /* 0x0000003209317231 */ /* 0x020fe400003000ff */
[----:B------:R-:W-:Y:S02]  /*6810*/  HMUL2.BF16_V2 R15, R8, R15 ;  /* 0x0000000f080f7232 */ /* 0x000fe40000200000 */
[----:B------:R-:W-:Y:S02]  /*6820*/  FADD.FTZ R39, R39, R12 ;  /* 0x0000000c27277221 */ /* 0x000fe40000010000 */
[----:B------:R4:W5:Y:S01]  /*6830*/  LDG.E.CONSTANT R12, desc[UR14][R18.64+0x80c] ;  /* 0x00080c0e120c7981 */ /* 0x000962000c1e9900 */
[C---:B------:R-:W-:Y:S01]  /*6840*/  PRMT R47, R15.reuse, 0x7632, R47 ;  /* 0x000076320f2f7816 */ /* 0x040fe2000000002f */
[----:B------:R-:W-:Y:S01]  /*6850*/  IMAD.U32 R15, R15, 0x10000, RZ ;  /* 0x000100000f0f7824 */ /* 0x000fe200078e00ff */
[----:B------:R-:W-:-:S03]  /*6860*/  PRMT R50, R49, 0x7632, R50 ;  /* 0x0000763231327816 */ /* 0x000fc60000000032 */
[----:B------:R-:W-:Y:S01]  /*6870*/  IMAD.U32 R52, R47, 0x10000, RZ ;  /* 0x000100002f347824 */ /* 0x000fe200078e00ff */
[----:B------:R-:W-:Y:S01]  /*6880*/  SHF.L.U32 R49, R49, 0x10, RZ ;  /* 0x0000001031317819 */ /* 0x000fe200000006ff */
[----:B------:R-:W-:Y:S02]  /*6890*/  HMUL2.BF16_V2 R47, R10, R13 ;  /* 0x0000000d0a2f7232 */ /* 0x000fe40000200000 */
[----:B------:R-:W-:Y:S02]  /*68a0*/  IMAD.U32 R50, R50, 0x10000, RZ ;  /* 0x0001000032327824 */ /* 0x000fe400078e00ff */
[----:B------:R-:W-:Y:S01]  /*68b0*/  FADD.FTZ R13, R15, R52 ;  /* 0x000000340f0d7221 */ /* 0x000fe20000010000 */
[----:B------:R-:W-:Y:S01]  /*68c0*/  PRMT R15, R47, 0x7610, R15 ;  /* 0x000076102f0f7816 */ /* 0x000fe2000000000f */
[----:B------:R-:W-:Y:S01]  /*68d0*/  FADD.FTZ R50, R49, R50 ;  /* 0x0000003231327221 */ /* 0x000fe20000010000 */
[----:B------:R-:W-:Y:S01]  /*68e0*/  PRMT R47, R47, 0x7632, R47 ;  /* 0x000076322f2f7816 */ /* 0x000fe2000000002f */
[----:B------:R-:W-:-:S02]  /*68f0*/  HFMA2.BF16_V2 R49, R11, R14, -RZ ;  /* 0x0000000e0b317231 */ /* 0x000fc400003000ff */
[----:B------:R-:W-:Y:S01]  /*6900*/  IMAD.U32 R15, R15, 0x10000, RZ ;  /* 0x000100000f0f7824 */ /* 0x000fe200078e00ff */
[----:B------:R-:W-:Y:S01]  /*6910*/  SHF.L.U32 R52, R47, 0x10, RZ ;  /* 0x000000102f347819 */ /* 0x000fe200000006ff */
[----:B------:R-:W-:-:S04]  /*6920*/  FADD.FTZ R47, R13, R50 ;  /* 0x000000320d2f7221 */ /* 0x000fc80000010000 */
[----:B------:R-:W-:Y:S01]  /*6930*/  FADD.FTZ R14, R15, R52 ;  /* 0x000000340f0e7221 */ /* 0x000fe20000010000 */
[C---:B------:R-:W-:Y:S02]  /*6940*/  PRMT R13, R49.reuse, 0x7610, R13 ;  /* 0x00007610310d7816 */ /* 0x040fe4000000000d */
[----:B------:R-:W-:-:S03]  /*6950*/  PRMT R15, R49, 0x7632, R15 ;  /* 0x00007632310f7816 */ /* 0x000fc6000000000f */
[----:B------:R-:W-:Y:S02]  /*6960*/  IMAD.U32 R13, R13, 0x10000, RZ ;  /* 0x000100000d0d7824 */ /* 0x000fe400078e00ff */
[----:B------:R-:W-:Y:S02]  /*6970*/  IMAD.U32 R50, R15, 0x10000, RZ ;  /* 0x000100000f327824 */ /* 0x000fe400078e00ff */
[----:B------:R4:W5:Y:S02]  /*6980*/  LDG.E.CONSTANT R15, desc[UR14][R18.64+0x808] ;  /* 0x0008080e120f7981 */ /* 0x000964000c1e9900 */
[----:B------:R-:W-:Y:S01]  /*6990*/  FADD.FTZ R50, R13, R50 ;  /* 0x000000320d327221 */ /* 0x000fe20000010000 */
[----:B------:R-:W-:Y:S02]  /*69a0*/  FADD.FTZ R13, R47, R14 ;  /* 0x0000000e2f0d7221 */ /* 0x000fe40000010000 */
[----:B------:R4:W5:Y:S01]  /*69b0*/  LDG.E.CONSTANT R47, desc[UR14][R18.64+0x800] ;  /* 0x0008000e122f7981 */ /* 0x000962000c1e9900 */
[----:B------:R-:W-:Y:S01]  /*69c0*/  BSSY.RECONVERGENT B2, `(.L_x_19142) ;  /* 0x0000022000027945 */ /* 0x000fe20003800200 */
[----:B------:R-:W-:-:S02]  /*69d0*/  FADD.FTZ R13, R13, R50 ;  /* 0x000000320d0d7221 */ /* 0x000fc40000010000 */
[----:B------:R4:W5:Y:S01]  /*69e0*/  LDG.E.CONSTANT R14, desc[UR14][R18.64+0x804] ;  /* 0x0008040e120e7981 */ /* 0x000962000c1e9900 */
[----:B------:R-:W-:Y:S05]  /*69f0*/  @P0 BRA `(.L_x_19143) ;  /* 0x0000000000780947 */ /* 0x000fea0003800000 */
[C---:B------:R-:W-:Y:S02]  /*6a00*/  IADD3 R49, PT, PT, R43.reuse, -0x1, RZ ;  /* 0xffffffff2b317810 */ /* 0x040fe40007ffe0ff */
[----:B------:R-:W-:Y:S02]  /*6a10*/  ISETP.GE.AND P2, PT, R43, UR16, PT ;  /* 0x000000102b007c0c */ /* 0x000fe4000bf46270 */
        /* <DEDUP_REMOVED lines=28> */
.L_x_19143:
[----:B------:R-:W-:Y:S05]  /*6be0*/  BSYNC.RECONVERGENT B2 ;  /* 0x0000000000027941 */ /* 0x000fea0003800200 */
.L_x_19142:
        /* <DEDUP_REMOVED lines=10> */
[----:B------:R-:W-:Y:S01]  /*6c90*/  IMAD.U32 R47, R47, 0x10000, RZ ;  /* 0x000100002f2f7824 */ /* 0x000fe200078e00ff */
[----:B------:R-:W-:-:S03]  /*6ca0*/  SHF.L.U32 R50, R50, 0x10, RZ ;  /* 0x0000001032327819 */ /* 0x000fc600000006ff */
[--C-:B------:R-:W-:Y:S01]  /*6cb0*/  FADD.FTZ R14, R14, R47.reuse ;  /* 0x0000002f0e0e7221 */ /* 0x100fe20000010000 */
[----:B------:R-:W-:Y:S01]  /*6cc0*/  PRMT R47, R51, 0x7610, R47 ;  /* 0x00007610332f7816 */ /* 0x000fe2000000002f */
[----:B------:R-:W-:Y:S01]  /*6cd0*/  FADD.FTZ R15, R49, R50 ;  /* 0x00000032310f7221 */ /* 0x000fe20000010000 */
[----:B------:R-:W-:-:S03]  /*6ce0*/  PRMT R49, R51, 0x7632, R49 ;  /* 0x0000763233317816 */ /* 0x000fc60000000031 */
[----:B------:R-:W-:Y:S02]  /*6cf0*/  IMAD.U32 R47, R47, 0x10000, RZ ;  /* 0x000100002f2f7824 */ /* 0x000fe400078e00ff */
[----:B------:R-:W-:Y:S02]  /*6d00*/  IMAD.U32 R50, R49, 0x10000, RZ ;  /* 0x0001000031327824 */ /* 0x000fe400078e00ff */
[----:B------:R-:W-:Y:S02]  /*6d10*/  HFMA2.BF16_V2 R49, R11, R12, -RZ ;  /* 0x0000000c0b317231 */ /* 0x000fe400003000ff */
[----:B------:R-:W-:Y:S01]  /*6d20*/  FADD.FTZ R12, R47, R50 ;  /* 0x000000322f0c7221 */ /* 0x000fe20000010000 */
[----:B------:R-:W-:Y:S01]  /*6d30*/  FADD.FTZ R47, R14, R15 ;  /* 0x0000000f0e2f7221 */ /* 0x000fe20000010000 */
[----:B------:R0:W5:Y:S03]  /*6d40*/  LDG.E.CONSTANT R50, desc[UR14][R18.64+0xa04] ;  /* 0x000a040e12327981 */ /* 0x000166000c1e9900 */
[----:B------:R-:W-:Y:S01]  /*6d50*/  FADD.FTZ R12, R47, R12 ;  /* 0x0000000c2f0c7221 */ /* 0x000fe20000010000 */
[----:B------:R-:W-:-:S02]  /*6d60*/  PRMT R14, R49, 0x7610, R14 ;  /* 0x00007610310e7816 */ /* 0x000fc4000000000e */
[----:B------:R-:W-:Y:S02]  /*6d70*/  PRMT R15, R49, 0x7632, R15 ;  /* 0x00007632310f7816 */ /* 0x000fe4000000000f */
[----:B------:R-:W-:-:S03]  /*6d80*/  SHF.L.U32 R14, R14, 0x10, RZ ;  /* 0x000000100e0e7819 */ /* 0x000fc600000006ff */
        /* <DEDUP_REMOVED lines=25> */
[----:B------:R-:W-:Y:S02]  /*6f20*/  ISETP.GE.AND P3, PT, R47, UR16, PT ;  /* 0x000000102f007c0c */ /* 0x000fe4000bf66270 */
[----:B------:R-:W-:Y:S02]  /*6f30*/  IADD3 R47, PT, PT, R43, 0x4, RZ ;  /* 0x000000042b2f7810 */ /* 0x000fe40007ffe0ff */
        /* <DEDUP_REMOVED lines=10> */
.L_x_19145:
[----:B------:R-:W-:Y:S05]  /*6fe0*/  BSYNC.RECONVERGENT B2 ;  /* 0x0000000000027941 */ /* 0x000fea0003800200 */
.L_x_19144:
[----:B-----5:R-:W-:Y:S02]  /*6ff0*/  HFMA2.BF16_V2 R49, R9, R50, -RZ ;  /* 0x0000003209317231 */ /* 0x020fe400003000ff */
[----:B------:R-:W-:Y:S02]  /*7000*/  HMUL2.BF16_V2 R15, R8, R15 ;  /* 0x0000000f080f7232 */ /* 0x000fe40000200000 */
[----:B------:R-:W-:Y:S02]  /*7010*/  FADD.FTZ R37, R37, R12 ;  /* 0x0000000c25257221 */ /* 0x000fe40000010000 */
[----:B------:R0:W5:Y:S01]  /*7020*/  LDG.E.CONSTANT R12, desc[UR14][R18.64+0xc0c] ;  /* 0x000c0c0e120c7981 */ /* 0x000162000c1e9900 */
[C---:B------:R-:W-:Y:S01]  /*7030*/  PRMT R47, R15.reuse, 0x7632, R47 ;  /* 0x000076320f2f7816 */ /* 0x040fe2000000002f */
[----:B------:R-:W-:Y:S01]  /*7040*/  IMAD.U32 R15, R15, 0x10000, RZ ;  /* 0x000100000f0f7824 */ /* 0x000fe200078e00ff */
[C---:B------:R-:W-:Y:S01]  /*7050*/  PRMT R50, R49.reuse, 0x7632, R50 ;  /* 0x0000763231327816 */ /* 0x040fe20000000032 */
[----:B------:R-:W-:Y:S01]  /*7060*/  IMAD.U32 R49, R49, 0x10000, RZ ;  /* 0x0001000031317824 */ /* 0x000fe200078e00ff */
[----:B------:R-:W-:Y:S01]  /*7070*/  SHF.L.U32 R52, R47, 0x10, RZ ;  /* 0x000000102f347819 */ /* 0x000fe200000006ff */
[----:B------:R-:W-:-:S02]  /*7080*/  HMUL2.BF16_V2 R47, R10, R13 ;  /* 0x0000000d0a2f7232 */ /* 0x000fc40000200000 */
[----:B------:R-:W-:Y:S02]  /*7090*/  IMAD.U32 R50, R50, 0x10000, RZ ;  /* 0x0001000032327824 */ /* 0x000fe400078e00ff */
[----:B------:R-:W-:Y:S01]  /*70a0*/  FADD.FTZ R13, R15, R52 ;  /* 0x000000340f0d7221 */ /* 0x000fe20000010000 */
[----:B------:R-:W-:Y:S01]  /*70b0*/  PRMT R15, R47, 0x7610, R15 ;  /* 0x000076102f0f7816 */ /* 0x000fe2000000000f */
[----:B------:R-:W-:Y:S01]  /*70c0*/  FADD.FTZ R50, R49, R50 ;  /* 0x0000003231327221 */ /* 0x000fe20000010000 */
[----:B------:R-:W-:Y:S01]  /*70d0*/  PRMT R47, R47, 0x7632, R47 ;  /* 0x000076322f2f7816 */ /* 0x000fe2000000002f */
[----:B------:R-:W-:Y:S01]  /*70e0*/  HFMA2.BF16_V2 R49, R11, R14, -RZ ;  /* 0x0000000e0b317231 */ /* 0x000fe200003000ff */
[----:B------:R-:W-:-:S03]  /*70f0*/  SHF.L.U32 R15, R15, 0x10, RZ ;  /* 0x000000100f0f7819 */ /* 0x000fc600000006ff */
[----:B------:R-:W-:Y:S02]  /*7100*/  IMAD.U32 R52, R47, 0x10000, RZ ;  /* 0x000100002f347824 */ /* 0x000fe400078e00ff */
[----:B------:R-:W-:Y:S02]  /*7110*/  FADD.FTZ R47, R13, R50 ;  /* 0x000000320d2f7221 */ /* 0x000fe40000010000 */
[----:B------:R-:W-:Y:S01]  /*7120*/  FADD.FTZ R14, R15, R52 ;  /* 0x000000340f0e7221 */ /* 0x000fe20000010000 */
[C---:B------:R-:W-:Y:S02]  /*7130*/  PRMT R13, R49.reuse, 0x7610, R13 ;  /* 0x00007610310d7816 */ /* 0x040fe4000000000d */
        /* <DEDUP_REMOVED lines=19> */
[----:B------:R-:W-:Y:S02]  /*7270*/  ISETP.GE.AND P1, PT, R49, UR16, PT ;  /* 0x0000001031007c0c */ /* 0x000fe4000bf26270 */
[----:B------:R-:W-:-:S04]  /*7280*/  IADD3 R49, PT, PT, R43, 0x2, RZ ;  /* 0x000000022b317810 */ /* 0x000fc80007ffe0ff */
        /* <DEDUP_REMOVED lines=8> */
[----:B------:R-:W-:Y:S01]  /*7310*/  VIADD R49, R43, 0x4 ;  /* 0x000000042b317836 */ /* 0x000fe20000000000 */
[C---:B------:R-:W-:Y:S02]  /*7320*/  PRMT R50, R12.reuse, 0x7632, R50 ;  /* 0x000076320c327816 */ /* 0x040fe40000000032 */
        /* <DEDUP_REMOVED lines=10> */
.L_x_19147:
[----:B------:R-:W-:Y:S05]  /*73d0*/  BSYNC.RECONVERGENT B2 ;  /* 0x0000000000027941 */ /* 0x000fea0003800200 */
.L_x_19146:
        /* <DEDUP_REMOVED lines=33> */
[C---:B------:R-:W-:Y:S02]  /*75f0*/  IADD3 R47, PT, PT, R43.reuse, -0x1, RZ ;  /* 0xffffffff2b2f7810 */ /* 0x040fe40007ffe0ff */
[----:B------:R-:W-:Y:S02]  /*7600*/  ISETP.GE.AND P2, PT, R43, UR16, PT ;  /* 0x000000102b007c0c */ /* 0x000fe4000bf46270 */
[----:B------:R-:W-:Y:S02]  /*7610*/  ISETP.GE.AND P1, PT, R47, UR16, PT ;  /* 0x000000102f007c0c */ /* 0x000fe4000bf26270 */
[C---:B-----5:R-:W-:Y:S02]  /*7620*/  PRMT R47, R50.reuse, 0x7632, R47 ;  /* 0x00007632322f7816 */ /* 0x060fe4000000002f */
[----:B------:R-:W-:Y:S02]  /*7630*/  SEL R50, R50, RZ, !P1 ;  /* 0x000000ff32327207 */ /* 0x000fe40004800000 */
[----:B------:R-:W-:-:S02]  /*7640*/  SEL R47, R47, RZ, !P2 ;  /* 0x000000ff2f2f7207 */ /* 0x000fc40005000000 */
[----:B------:R-:W-:Y:S02]  /*7650*/  PRMT R49, R14, 0x7632, R49 ;  /* 0x000076320e317816 */ /* 0x000fe40000000031 */
        /* <DEDUP_REMOVED lines=23> */
.L_x_19149:
[----:B------:R-:W-:Y:S05]  /*77d0*/  BSYNC.RECONVERGENT B2 ;  /* 0x0000000000027941 */ /* 0x000fea0003800200 */
.L_x_19148:
[----:B-----5:R-:W-:Y:S02]  /*77e0*/  HFMA2.BF16_V2 R49, R9, R50, -RZ ;  /* 0x0000003209317231 */ /* 0x020fe400003000ff */
[----:B------:R-:W-:Y:S02]  /*77f0*/  HMUL2.BF16_V2 R15, R8, R15 ;  /* 0x0000000f080f7232 */ /* 0x000fe40000200000 */
[----:B------:R-:W-:Y:S02]  /*7800*/  FADD.FTZ R35, R35, R12 ;  /* 0x0000000c23237221 */ /* 0x000fe40000010000 */
[----:B------:R0:W5:Y:S01]  /*7810*/  LDG.E.CONSTANT R12, desc[UR14][R18.64+0x100c] ;  /* 0x00100c0e120c7981 */ /* 0x000162000c1e9900 */
[C---:B------:R-:W-:Y:S02]  /*7820*/  PRMT R47, R15.reuse, 0x7632, R47 ;  /* 0x000076320f2f7816 */ /* 0x040fe4000000002f */
[----:B------:R-:W-:Y:S02]  /*7830*/  SHF.L.U32 R15, R15, 0x10, RZ ;  /* 0x000000100f0f7819 */ /* 0x000fe400000006ff */
[----:B------:R-:W-:Y:S01]  /*7840*/  PRMT R50, R49, 0x7632, R50 ;  /* 0x0000763231327816 */ /* 0x000fe20000000032 */
[----:B------:R-:W-:-:S02]  /*7850*/  IMAD.U32 R52, R47, 0x10000, RZ ;  /* 0x000100002f347824 */ /* 0x000fc400078e00ff */
        /* <DEDUP_REMOVED lines=13> */
[----:B------:R-:W-:Y:S02]  /*7930*/  PRMT R15, R49, 0x7632, R15 ;  /* 0x00007632310f7816 */ /* 0x000fe4000000000f */
[----:B------:R-:W-:-:S03]  /*7940*/  SHF.L.U32 R13, R13, 0x10, RZ ;  /* 0x000000100d0d7819 */ /* 0x000fc600000006ff */
[----:B------:R-:W-:Y:S02]  /*7950*/  IMAD.U32 R50, R15, 0x10000, RZ ;  /* 0x000100000f327824 */ /* 0x000fe400078e00ff */
[----:B------:R0:W5:Y:S02]  /*7960*/  LDG.E.CONSTANT R15, desc[UR14][R18.64+0x1008] ;  /* 0x0010080e120f7981 */ /* 0x000164000c1e9900 */
[----:B------:R-:W-:Y:S01]  /*7970*/  FADD.FTZ R50, R13, R50 ;  /* 0x000000320d327221 */ /* 0x000fe20000010000 */
[----:B------:R-:W-:Y:S02]  /*7980*/  FADD.FTZ R13, R47, R14 ;  /* 0x0000000e2f0d7221 */ /* 0x000fe40000010000 */
[----:B------:R0:W5:Y:S01]  /*7990*/  LDG.E.CONSTANT R47, desc[UR14][R18.64+0x1000] ;  /* 0x0010000e122f7981 */ /* 0x000162000c1e9900 */
[----:B------:R-:W-:Y:S01]  /*79a0*/  BSSY.RECONVERGENT B2, `(.L_x_19150) ;  /* 0x0000022000027945 */ /* 0x000fe20003800200 */
[----:B------:R-:W-:Y:S02]  /*79b0*/  FADD.FTZ R13, R13, R50 ;  /* 0x000000320d0d7221 */ /* 0x000fe40000010000 */
        /* <DEDUP_REMOVED lines=21> */
[C---:B------:R-:W-:Y:S02]  /*7b10*/  PRMT R50, R12.reuse, 0x7632, R50 ;  /* 0x000076320c327816 */ /* 0x040fe40000000032 */
        /* <DEDUP_REMOVED lines=10> */
.L_x_19151:
[----:B------:R-:W-:Y:S05]  /*7bc0*/  BSYNC.RECONVERGENT B2 ;  /* 0x0000000000027941 */ /* 0x000fea0003800200 */
.L_x_19150:
        /* <DEDUP_REMOVED lines=15> */
[----:B------:R-:W-:Y:S02]  /*7cc0*/  PRMT R49, R51, 0x7632, R49 ;  /* 0x0000763233317816 */ /* 0x000fe40000000031 */
[----:B------:R-:W-:-:S03]  /*7cd0*/  SHF.L.U32 R47, R47, 0x10, RZ ;  /* 0x000000102f2f7819 */ /* 0x000fc600000006ff */
[----:B------:R-:W-:Y:S02]  /*7ce0*/  IMAD.U32 R50, R49, 0x10000, RZ ;  /* 0x0001000031327824 */ /* 0x000fe400078e00ff */
[----:B------:R-:W-:Y:S02]  /*7cf0*/  HFMA2.BF16_V2 R49, R11, R12, -RZ ;  /* 0x0000000c0b317231 */ /* 0x000fe400003000ff */
[----:B------:R-:W-:Y:S01]  /*7d00*/  FADD.FTZ R12, R47, R50 ;  /* 0x000000322f0c7221 */ /* 0x000fe20000010000 */
[----:B------:R-:W-:Y:S01]  /*7d10*/  FADD.FTZ R47, R14, R15 ;  /* 0x0000000f0e2f7221 */ /* 0x000fe20000010000 */
[----:B------:R0:W5:Y:S03]  /*7d20*/  LDG.E.CONSTANT R50, desc[UR14][R18.64+0x1204] ;  /* 0x0012040e12327981 */ /* 0x000166000c1e9900 */
[----:B------:R-:W-:Y:S01]  /*7d30*/  FADD.FTZ R12, R47, R12 ;  /* 0x0000000c2f0c7221 */ /* 0x000fe20000010000 */
[----:B------:R-:W-:-:S02]  /*7d40*/  PRMT R14, R49, 0x7610, R14 ;  /* 0x00007610310e7816 */ /* 0x000fc4000000000e */
[----:B------:R-:W-:-:S03]  /*7d50*/  PRMT R15, R49, 0x7632, R15 ;  /* 0x00007632310f7816 */ /* 0x000fc6000000000f */
[----:B------:R-:W-:Y:S01]  /*7d60*/  IMAD.U32 R14, R14, 0x10000, RZ ;  /* 0x000100000e0e7824 */ /* 0x000fe200078e00ff */
[----:B------:R-:W-:-:S05]  /*7d70*/  SHF.L.U32 R15, R15, 0x10, RZ ;  /* 0x000000100f0f7819 */ /* 0x000fca00000006ff */
        /* <DEDUP_REMOVED lines=36> */
.L_x_19153:
[----:B------:R-:W-:Y:S05]  /*7fc0*/  BSYNC.RECONVERGENT B2 ;  /* 0x0000000000027941 */ /* 0x000fea0003800200 */
.L_x_19152:
        /* <DEDUP_REMOVED lines=62> */
.L_x_19155:
[----:B------:R-:W-:Y:S05]  /*83b0*/  BSYNC.RECONVERGENT B2 ;  /* 0x0000000000027941 */ /* 0x000fea0003800200 */
.L_x_19154:
        /* <DEDUP_REMOVED lines=63> */
.L_x_19157:
[----:B------:R-:W-:Y:S05]  /*87b0*/  BSYNC.RECONVERGENT B2 ;  /* 0x0000000000027941 */ /* 0x000fea0003800200 */
.L_x_19156:
        /* <DEDUP_REMOVED lines=62> */
.L_x_19159:
[----:B------:R-:W-:Y:S05]  /*8ba0*/  BSYNC.RECONVERGENT B2 ;  /* 0x0000000000027941 */ /* 0x000fea0003800200 */
.L_x_19158:
        /* <DEDUP_REMOVED lines=63> */
.L_x_19161:
[----:B------:R-:W-:Y:S05]  /*8fa0*/  BSYNC.RECONVERGENT B2 ;  /* 0x0000000000027941 */ /* 0x000fea0003800200 */
.L_x_19160:
[----:B-----5:R-:W-:Y:S02]  /*8fb0*/  HFMA2.BF16_V2 R49, R9, R50, -RZ ;  /* 0x0000003209317231 */ /* 0x020fe400003000ff */
[----:B------:R-:W-:-:S05]  /*8fc0*/  HMUL2.BF16_V2 R15, R8, R15 ;  /* 0x0000000f080f7232 */ /* 0x000fca0000200000 */
[C---:B------:R-:W-:Y:S02]  /*8fd0*/  PRMT R47, R15.reuse, 0x7632, R47 ;  /* 0x000076320f2f7816 */ /* 0x040fe4000000002f */
[----:B------:R-:W-:Y:S02]  /*8fe0*/  SHF.L.U32 R15, R15, 0x10, RZ ;  /* 0x000000100f0f7819 */ /* 0x000fe400000006ff */
[----:B------:R-:W-:Y:S01]  /*8ff0*/  PRMT R50, R49, 0x7632, R50 ;  /* 0x0000763231327816 */ /* 0x000fe20000000032 */
        /* <DEDUP_REMOVED lines=20> */
[----:B------:R0:W5:Y:S02]  /*9140*/  LDG.E.CONSTANT R47, desc[UR14][R18.64+0x1c00] ;  /* 0x001c000e122f7981 */ /* 0x000164000c1e9900 */
[----:B------:R-:W-:Y:S02]  /*9150*/  FADD.FTZ R13, R13, R50 ;  /* 0x000000320d0d7221 */ /* 0x000fe40000010000 */
[----:B------:R0:W5:Y:S04]  /*9160*/  LDG.E.CONSTANT R50, desc[UR14][R18.64+0x1c04] ;  /* 0x001c040e12327981 */ /* 0x000168000c1e9900 */
[----:B------:R0:W5:Y:S01]  /*9170*/  LDG.E.CONSTANT R14, desc[UR14][R18.64+0x1c0c] ;  /* 0x001c0c0e120e7981 */ /* 0x000162000c1e9900 */
[----:B------:R-:W-:Y:S04]  /*9180*/  BSSY.RECONVERGENT B2, `(.L_x_19162) ;  /* 0x0000020000027945 */ /* 0x000fe80003800200 */
        /* <DEDUP_REMOVED lines=15> */
[----:B------:R-:W-:-:S03]  /*9280*/  VIADD R49, R43, 0x3 ;  /* 0x000000032b317836 */ /* 0x000fc60000000000 */
[----:B------:R-:W-:Y:S02]  /*9290*/  PRMT R15, R15, 0x5410, R52 ;  /* 0x000054100f0f7816 */ /* 0x000fe40000000034 */
[----:B------:R-:W-:Y:S02]  /*92a0*/  ISETP.GE.AND P1, PT, R49, UR16, PT ;  /* 0x0000001031007c0c */ /* 0x000fe4000bf26270 */
[----:B------:R-:W-:-:S04]  /*92b0*/  IADD3 R49, PT, PT, R43, 0x4, RZ ;  /* 0x000000042b317810 */ /* 0x000fc80007ffe0ff */
[----:B------:R-:W-:Y:S02]  /*92c0*/  ISETP.GE.AND P2, PT, R49, UR16, PT ;  /* 0x0000001031007c0c */ /* 0x000fe4000bf46270 */
[C---:B------:R-:W-:Y:S02]  /*92d0*/  PRMT R49, R14.reuse, 0x7632, R49 ;  /* 0x000076320e317816 */ /* 0x040fe40000000031 */
[----:B------:R-:W-:Y:S02]  /*92e0*/  SEL R14, R14, RZ, !P1 ;  /* 0x000000ff0e0e7207 */ /* 0x000fe40004800000 */
[----:B------:R-:W-:Y:S02]  /*92f0*/  SEL R49, R49, RZ, !P2 ;  /* 0x000000ff31317207 */ /* 0x000fe40005000000 */
[----:B------:R-:W-:Y:S02]  /*9300*/  ISETP.GE.AND P1, PT, R48, UR16, PT ;  /* 0x0000001030007c0c */ /* 0x000fe4000bf26270 */
[----:B------:R-:W-:Y:S01]  /*9310*/  PRMT R14, R14, 0x5410, R49 ;  /* 0x000054100e0e7816 */ /* 0x000fe20000000031 */
[----:B------:R-:W-:-:S05]  /*9320*/  VIADD R49, R43, 0xfffffffe ;  /* 0xfffffffe2b317836 */ /* 0x000fca0000000000 */
[----:B------:R-:W-:Y:S02]  /*9330*/  ISETP.GE.AND P2, PT, R49, UR16, PT ;  /* 0x0000001031007c0c */ /* 0x000fe4000bf46270 */
[C---:B------:R-:W-:Y:S02]  /*9340*/  PRMT R49, R47.reuse, 0x7632, R49 ;  /* 0x000076322f317816 */ /* 0x040fe40000000031 */
[----:B------:R-:W-:Y:S02]  /*9350*/  SEL R47, R47, RZ, !P1 ;  /* 0x000000ff2f2f7207 */ /* 0x000fe40004800000 */
[----:B------:R-:W-:-:S04]  /*9360*/  SEL R52, R49, RZ, !P2 ;  /* 0x000000ff31347207 */ /* 0x000fc80005000000 */
[----:B------:R-:W-:-:S07]  /*9370*/  PRMT R47, R47, 0x5410, R52 ;  /* 0x000054102f2f7816 */ /* 0x000fce0000000034 */
.L_x_19163:
[----:B------:R-:W-:Y:S05]  /*9380*/  BSYNC.RECONVERGENT B2 ;  /* 0x0000000000027941 */ /* 0x000fea0003800200 */
.L_x_19162:
[----:B-----5:R-:W-:Y:S02]  /*9390*/  HMUL2.BF16_V2 R47, R8, R47 ;  /* 0x0000002f082f7232 */ /* 0x020fe40000200000 */
[----:B------:R-:W-:Y:S02]  /*93a0*/  HFMA2.BF16_V2 R14, R11, R14, -RZ ;  /* 0x0000000e0b0e7231 */ /* 0x000fe400003000ff */
[----:B------:R-:W-:Y:S01]  /*93b0*/  HMUL2.BF16_V2 R15, R10, R15 ;  /* 0x0000000f0a0f7232 */ /* 0x000fe20000200000 */
[C---:B------:R-:W-:Y:S01]  /*93c0*/  PRMT R49, R47.reuse, 0x7632, R49 ;  /* 0x000076322f317816 */ /* 0x040fe20000000031 */
[----:B------:R-:W-:-:S03]  /*93d0*/  IMAD.U32 R47, R47, 0x10000, RZ ;  /* 0x000100002f2f7824 */ /* 0x000fc600078e00ff */
[----:B------:R-:W-:Y:S01]  /*93e0*/  SHF.L.U32 R52, R49, 0x10, RZ ;  /* 0x0000001031347819 */ /* 0x000fe200000006ff */
[----:B------:R-:W-:-:S04]  /*93f0*/  HFMA2.BF16_V2 R49, R9, R50, -RZ ;  /* 0x0000003209317231 */ /* 0x000fc800003000ff */
[----:B------:R-:W-:Y:S01]  /*9400*/  FADD.FTZ R47, R47, R52 ;  /* 0x000000342f2f7221 */ /* 0x000fe20000010000 */
[C---:B------:R-:W-:Y:S01]  /*9410*/  PRMT R50, R49.reuse, 0x7632, R50 ;  /* 0x0000763231327816 */ /* 0x040fe20000000032 */
[----:B------:R-:W-:-:S04]  /*9420*/  IMAD.U32 R49, R49, 0x10000, RZ ;  /* 0x0001000031317824 */ /* 0x000fc800078e00ff */
[----:B------:R-:W-:-:S04]  /*9430*/  IMAD.U32 R50, R50, 0x10000, RZ ;  /* 0x0001000032327824 */ /* 0x000fc800078e00ff */
[----:B------:R-:W-:Y:S01]  /*9440*/  FADD.FTZ R50, R49, R50 ;  /* 0x0000003231327221 */ /* 0x000fe20000010000 */
[C---:B------:R-:W-:Y:S02]  /*9450*/  PRMT R49, R15.reuse, 0x7632, R49 ;  /* 0x000076320f317816 */ /* 0x040fe40000000031 */
[----:B------:R-:W-:Y:S01]  /*9460*/  SHF.L.U32 R15, R15, 0x10, RZ ;  /* 0x000000100f0f7819 */ /* 0x000fe200000006ff */
[----:B------:R-:W-:Y:S01]  /*9470*/  FADD.FTZ R50, R47, R50 ;  /* 0x000000322f327221 */ /* 0x000fe20000010000 */
[C---:B------:R-:W-:Y:S01]  /*9480*/  PRMT R47, R14.reuse, 0x7632, R47 ;  /* 0x000076320e2f7816 */ /* 0x040fe2000000002f */
[----:B------:R-:W-:Y:S02]  /*9490*/  IMAD.U32 R52, R49, 0x10000, RZ ;  /* 0x0001000031347824 */ /* 0x000fe400078e00ff */
[----:B------:R-:W-:Y:S01]  /*94a0*/  IMAD.U32 R14, R14, 0x10000, RZ ;  /* 0x000100000e0e7824 */ /* 0x000fe200078e00ff */
[----:B------:R-:W-:Y:S01]  /*94b0*/  SHF.L.U32 R47, R47, 0x10, RZ ;  /* 0x000000102f2f7819 */ /* 0x000fe200000006ff */
[----:B------:R-:W-:Y:S01]  /*94c0*/  FADD.FTZ R15, R15, R52 ;  /* 0x000000340f0f7221 */ /* 0x000fe20000010000 */
[----:B------:R0:W5:Y:S03]  /*94d0*/  LDG.E.CONSTANT R49, desc[UR14][R18.64+0x1e00] ;  /* 0x001e000e12317981 */ /* 0x000166000c1e9900 */
[----:B------:R-:W-:Y:S01]  /*94e0*/  FADD.FTZ R14, R14, R47 ;  /* 0x0000002f0e0e7221 */ /* 0x000fe20000010000 */
[----:B------:R-:W-:Y:S01]  /*94f0*/  FADD.FTZ R15, R50, R15 ;  /* 0x0000000f320f7221 */ /* 0x000fe20000010000 */
[----:B------:R0:W5:Y:S04]  /*9500*/  LDG.E.CONSTANT R47, desc[UR14][R18.64+0x1e08] ;  /* 0x001e080e122f7981 */ /* 0x000168000c1e9900 */
[----:B------:R0:W5:Y:S04]  /*9510*/  LDG.E.CONSTANT R50, desc[UR14][R18.64+0x1e04] ;  /* 0x001e040e12327981 */ /* 0x000168000c1e9900 */
[----:B------:R0:W5:Y:S01]  /*9520*/  LDG.E.CONSTANT R52, desc[UR14][R18.64+0x1e0c] ;  /* 0x001e0c0e12347981 */ /* 0x000162000c1e9900 */
[----:B------:R-:W-:Y:S04]  /*9530*/  BSSY.RECONVERGENT B2, `(.L_x_19164) ;  /* 0x0000020000027945 */ /* 0x000fe80003800200 */
[----:B------:R-:W-:Y:S05]  /*9540*/  @P0 BRA `(.L_x_19165) ;  /* 0x0000000000780947 */ /* 0x000fea0003800000 */
[C---:B01234-:R-:W-:Y:S01]  /*9550*/  VIADD R18, R43.reuse, 0xfffffffe ;  /* 0xfffffffe2b127836 */ /* 0x05ffe20000000000 */
[----:B------:R-:W-:Y:S02]  /*9560*/  ISETP.GE.AND P0, PT, R48, UR16, PT ;  /* 0x0000001030007c0c */ /* 0x000fe4000bf06270 */
[C---:B------:R-:W-:Y:S02]  /*9570*/  ISETP.GE.AND P3, PT, R43.reuse, UR16, PT ;  /* 0x000000102b007c0c */ /* 0x040fe4000bf66270 */
[----:B------:R-:W-:Y:S01]  /*9580*/  ISETP.GE.AND P1, PT, R18, UR16, PT ;  /* 0x0000001012007c0c */ /* 0x000fe2000bf26270 */
[----:B------:R-:W-:Y:S01]  /*9590*/  VIADD R18, R43, 0xffffffff ;  /* 0xffffffff2b127836 */ /* 0x000fe20000000000 */
[----:B-----5:R-:W-:-:S04]  /*95a0*/  PRMT R19, R50, 0x7632, R19 ;  /* 0x0000763232137816 */ /* 0x020fc80000000013 */
[----:B------:R-:W-:Y:S02]  /*95b0*/  ISETP.GE.AND P2, PT, R18, UR16, PT ;  /* 0x0000001012007c0c */ /* 0x000fe4000bf46270 */
[C---:B------:R-:W-:Y:S02]  /*95c0*/  PRMT R18, R49.reuse, 0x7632, R18 ;  /* 0x0000763231127816 */ /* 0x040fe40000000012 */
[----:B------:R-:W-:Y:S02]  /*95d0*/  SEL R49, R49, RZ, !P0 ;  /* 0x000000ff31317207 */ /* 0x000fe40004000000 */
[----:B------:R-:W-:Y:S02]  /*95e0*/  SEL R18, R18, RZ, !P1 ;  /* 0x000000ff12127207 */ /* 0x000fe40004800000 */
[----:B------:R-:W-:Y:S02]  /*95f0*/  SEL R50, R50, RZ, !P2 ;  /* 0x000000ff32327207 */ /* 0x000fe40005000000 */
[----:B------:R-:W-:-:S02]  /*9600*/  PRMT R49, R49, 0x5410, R18 ;  /* 0x0000541031317816 */ /* 0x000fc40000000012 */
[----:B------:R-:W-:Y:S02]  /*9610*/  IADD3 R18, PT, PT, R43, 0x1, RZ ;  /* 0x000000012b127810 */ /* 0x000fe40007ffe0ff */
[----:B------:R-:W-:Y:S02]  /*9620*/  SEL R19, R19, RZ, !P3 ;  /* 0x000000ff13137207 */ /* 0x000fe40005800000 */
[----:B------:R-:W-:Y:S01]  /*9630*/  ISETP.GE.AND P0, PT, R18, UR16, PT ;  /* 0x0000001012007c0c */ /* 0x000fe2000bf06270 */
[C---:B------:R-:W-:Y:S01]  /*9640*/  VIADD R18, R43.reuse, 0x2 ;  /* 0x000000022b127836 */ /* 0x040fe20000000000 */
[----:B------:R-:W-:Y:S02]  /*9650*/  PRMT R50, R50, 0x5410, R19 ;  /* 0x0000541032327816 */ /* 0x000fe40000000013 */
[C---:B------:R-:W-:Y:S02]  /*9660*/  IADD3 R19, PT, PT, R43.reuse, 0x4, RZ ;  /* 0x000000042b137810 */ /* 0x040fe40007ffe0ff */
[----:B------:R-:W-:Y:S01]  /*9670*/  ISETP.GE.AND P1, PT, R18, UR16, PT ;  /* 0x0000001012007c0c */ /* 0x000fe2000bf26270 */
[----:B------:R-:W-:-:S05]  /*9680*/  VIADD R18, R43, 0x3 ;  /* 0x000000032b127836 */ /* 0x000fca0000000000 */
[----:B------:R-:W-:Y:S02]  /*9690*/  ISETP.GE.AND P2, PT, R18, UR16, PT ;  /* 0x0000001012007c0c */ /* 0x000fe4000bf46270 */
[C---:B------:R-:W-:Y:S02]  /*96a0*/  PRMT R18, R47.reuse, 0x7632, R18 ;  /* 0x000076322f127816 */ /* 0x040fe40000000012 */
[----:B------:R-:W-:Y:S02]  /*96b0*/  SEL R47, R47, RZ, !P0 ;  /* 0x000000ff2f2f7207 */ /* 0x000fe40004000000 */
[----:B------:R-:W-:Y:S02]  /*96c0*/  SEL R18, R18, RZ, !P1 ;  /* 0x000000ff12127207 */ /* 0x000fe40004800000 */
[----:B------:R-:W-:Y:S02]  /*96d0*/  ISETP.GE.AND P0, PT, R19, UR16, PT ;  /* 0x0000001013007c0c */ /* 0x000fe4000bf06270 */
[----:B------:R-:W-:-:S02]  /*96e0*/  PRMT R47, R47, 0x5410, R18 ;  /* 0x000054102f2f7816 */ /* 0x000fc40000000012 */
[C---:B------:R-:W-:Y:S02]  /*96f0*/  PRMT R18, R52.reuse, 0x7632, R18 ;  /* 0x0000763234127816 */ /* 0x040fe40000000012 */
[----:B------:R-:W-:Y:S02]  /*9700*/  SEL R52, R52, RZ, !P2 ;  /* 0x000000ff34347207 */ /* 0x000fe40005000000 */
[----:B------:R-:W-:-:S04]  /*9710*/  SEL R19, R18, RZ, !P0 ;  /* 0x000000ff12137207 */ /* 0x000fc80004000000 */
[----:B------:R-:W-:-:S07]  /*9720*/  PRMT R52, R52, 0x5410, R19 ;  /* 0x0000541034347816 */ /* 0x000fce0000000013 */
.L_x_19165:
[----:B------:R-:W-:Y:S05]  /*9730*/  BSYNC.RECONVERGENT B2 ;  /* 0x0000000000027941 */ /* 0x000fea0003800200 */
.L_x_19164:
[----:B-----5:R-:W-:Y:S02]  /*9740*/  HMUL2.BF16_V2 R8, R8, R49 ;  /* 0x0000003108087232 */ /* 0x020fe40000200000 */
[----:B------:R-:W-:Y:S02]  /*9750*/  HFMA2.BF16_V2 R50, R9, R50, -RZ ;  /* 0x0000003209327231 */ /* 0x000fe400003000ff */
[----:B------:R-:W-:Y:S02]  /*9760*/  HMUL2.BF16_V2 R47, R10, R47 ;  /* 0x0000002f0a2f7232 */ /* 0x000fe40000200000 */
[----:B------:R-:W-:Y:S02]  /*9770*/  HFMA2.BF16_V2 R52, R11, R52, -RZ ;  /* 0x000000340b347231 */ /* 0x000fe400003000ff */
[----:B------:R-:W-:Y:S01]  /*9780*/  FADD.FTZ R14, R15, R14 ;  /* 0x0000000e0f0e7221 */ /* 0x000fe20000010000 */
[C---:B------:R-:W-:Y:S01]  /*9790*/  PRMT R9, R8.reuse, 0x7632, R9 ;  /* 0x0000763208097816 */ /* 0x040fe20000000009 */
[----:B------:R-:W-:Y:S01]  /*97a0*/  IMAD.U32 R8, R8, 0x10000, RZ ;  /* 0x0001000008087824 */ /* 0x000fe200078e00ff */
[----:B------:R-:W-:Y:S01]  /*97b0*/  PRMT R11, R47, 0x7610, R11 ;  /* 0x000076102f0b7816 */ /* 0x000fe2000000000b */
[----:B------:R-:W-:Y:S01]  /*97c0*/  FADD.FTZ R29, R29, R12 ;  /* 0x0000000c1d1d7221 */ /* 0x000fe20000010000 */
[----:B01234-:R-:W-:Y:S01]  /*97d0*/  PRMT R18, R47, 0x7632, R18 ;  /* 0x000076322f127816 */ /* 0x01ffe20000000012 */
        /* <DEDUP_REMOVED lines=8> */
[----:B------:R-:W-:Y:S01]  /*9860*/  FADD.FTZ R11, R11, R18 ;  /* 0x000000120b0b7221 */ /* 0x000fe20000010000 */
[----:B------:R-:W-:Y:S01]  /*9870*/  SHF.L.U32 R19, R9, 0x10, RZ ;  /* 0x0000001009137819 */ /* 0x000fe200000006ff */
[----:B------:R-:W-:Y:S01]  /*9880*/  FADD.FTZ R28, R28, R13 ;  /* 0x0000000d1c1c7221 */ /* 0x000fe20000010000 */
[----:B------:R-:W-:Y:S01]  /*9890*/  PRMT R9, R52, 0x7610, R9 ;  /* 0x0000761034097816 */ /* 0x000fe20000000009 */
[----:B------:R-:W-:-:S02]  /*98a0*/  IMAD.U32 R10, R10, 0x10000, RZ ;  /* 0x000100000a0a7824 */ /* 0x000fc400078e00ff */
[----:B------:R-:W-:Y:S01]  /*98b0*/  FADD.FTZ R27, R27, R14 ;  /* 0x0000000e1b1b7221 */ /* 0x000fe20000010000 */
[----:B------:R-:W-:Y:S01]  /*98c0*/  FADD.FTZ R19, R19, R48 ;  /* 0x0000003013137221 */ /* 0x000fe20000010000 */
[----:B------:R-:W-:-:S03]  /*98d0*/  IMAD.U32 R9, R9, 0x10000, RZ ;  /* 0x0001000009097824 */ /* 0x000fc600078e00ff */
[----:B------:R-:W-:Y:S01]  /*98e0*/  FADD.FTZ R8, R8, R19 ;  /* 0x0000001308087221 */ /* 0x000fe20000010000 */
[----:B------:R-:W-:-:S03]  /*98f0*/  FADD.FTZ R9, R9, R10 ;  /* 0x0000000a09097221 */ /* 0x000fc60000010000 */
[----:B------:R-:W-:-:S04]  /*9900*/  FADD.FTZ R8, R8, R11 ;  /* 0x0000000b08087221 */ /* 0x000fc80000010000 */
[----:B------:R-:W-:-:S04]  /*9910*/  FADD.FTZ R9, R8, R9 ;  /* 0x0000000908097221 */ /* 0x000fc80000010000 */
[----:B------:R-:W-:-:S07]  /*9920*/  FADD.FTZ R26, R26, R9 ;  /* 0x000000091a1a7221 */ /* 0x000fce0000010000 */
.L_x_19133:
[----:B---3--:R-:W-:Y:S05]  /*9930*/  BSYNC.RECONVERGENT B0 ;  /* 0x0000000000007941 */ /* 0x008fea0003800200 */
.L_x_19132:
[----:B------:R-:W-:Y:S01]  /*9940*/  IADD3 R8, PT, PT, R22, 0x3, RZ ;  /* 0x0000000316087810 */ /* 0x000fe20007ffe0ff */
[----:B------:R-:W-:Y:S01]  /*9950*/  VIADD R46, R46, 0x4 ;  /* 0x000000042e2e7836 */ /* 0x000fe20000000000 */
[----:B------:R-:W-:Y:S01]  /*9960*/  IADD3 R20, P1, PT, R20, 0x10, RZ ;  /* 0x0000001014147810 */ /* 0x000fe20007f3e0ff */
[----:B------:R-:W-:Y:S01]  /*9970*/  VIADD R43, R43, 0x40 ;  /* 0x000000402b2b7836 */ /* 0x000fe20000000000 */
[----:B------:R-:W-:Y:S01]  /*9980*/  ISETP.GE.U32.AND P0, PT, R8, UR19, PT ;  /* 0x0000001308007c0c */ /* 0x000fe2000bf06070 */
[----:B------:R-:W-:Y:S01]  /*9990*/  VIADD R25, R25, 0x100 ;  /* 0x0000010019197836 */ /* 0x000fe20000000000 */
[----:B------:R-:W-:Y:S01]  /*99a0*/  IADD3 R22, PT, PT, R22, 0x4, RZ ;  /* 0x0000000416167810 */ /* 0x000fe20007ffe0ff */
[----:B------:R-:W-:Y:S01]  /*99b0*/  VIADD R44, R44, 0x40 ;  /* 0x000000402c2c7836 */ /* 0x000fe20000000000 */
[----:B------:R-:W-:-:S09]  /*99c0*/  IADD3.X R21, PT, PT, RZ, R21, RZ, P1, !PT ;  /* 0x00000015ff157210 */ /* 0x000fd20000ffe4ff */
[----:B------:R-:W-:Y:S05]  /*99d0*/  @!P0 BRA `(.L_x_19166) ;  /* 0xffffffbc000c8947 */ /* 0x000fea000383ffff */
.L_x_19131:
[----:B---3--:R-:W-:Y:S05]  /*99e0*/  BSYNC.RECONVERGENT B1 ;  /* 0x0000000000017941 */ /* 0x008fea0003800200 */
.L_x_19130:
[----:B------:R-:W3:Y:S01]  /*99f0*/  SHFL.BFLY PT, R8, R41, 0x1, 0x1f ;  /* 0x0c201f0029087f89 */ /* 0x000ee200000e0000 */
[----:B------:R-:W-:Y:S01]  /*9a00*/  LOP3.LUT R22, R2, 0x1, RZ, 0xc0, !PT ;  /* 0x0000000102167812 */ /* 0x000fe200078ec0ff */
[----:B------:R-:W-:Y:S01]  /*9a10*/  BSSY.RECONVERGENT B0, `(.L_x_19167) ;  /* 0x000003c000007945 */ /* 0x000fe20003800200 */
[----:B------:R-:W-:Y:S01]  /*9a20*/  SHF.R.U32.HI R42, RZ, 0x1, R42 ;  /* 0x00000001ff2a7819 */ /* 0x000fe2000001162a */
[----:B------:R-:W4:Y:S01]  /*9a30*/  SHFL.BFLY PT, R9, R40, 0x1, 0x1f ;  /* 0x0c201f0028097f89 */ /* 0x000f2200000e0000 */
[----:B------:R-:W-:-:S03]  /*9a40*/  ISETP.NE.AND P4, PT, R22, RZ, PT ;  /* 0x000000ff1600720c */ /* 0x000fc60003f85270 */
[----:B0-----:R-:W0:Y:S01]  /*9a50*/  SHFL.BFLY PT, R10, R39, 0x1, 0x1f ;  /* 0x0c201f00270a7f89 */ /* 0x001e2200000e0000 */
[----:B------:R-:W-:-:S03]  /*9a60*/  IMAD R7, R7, 0x100, R42 ;  /* 0x0000010007077824 */ /* 0x000fc600078e022a */
[----:B-12---:R-:W1:Y:S04]  /*9a70*/  SHFL.BFLY PT, R11, R38, 0x1, 0x1f ;  /* 0x0c201f00260b7f89 */ /* 0x006e6800000e0000 */
[----:B------:R-:W2:Y:S04]  /*9a80*/  SHFL.BFLY PT, R12, R37, 0x1, 0x1f ;  /* 0x0c201f00250c7f89 */ /* 0x000ea800000e0000 */
[----:B------:R-:W5:Y:S04]  /*9a90*/  SHFL.BFLY PT, R13, R36, 0x1, 0x1f ;  /* 0x0c201f00240d7f89 */ /* 0x000f6800000e0000 */
[----:B------:R-:W5:Y:S01]  /*9aa0*/  SHFL.BFLY PT, R14, R35, 0x1, 0x1f ;  /* 0x0c201f00230e7f89 */ /* 0x000f6200000e0000 */
[----:B---3--:R-:W-:Y:S01]  /*9ab0*/  FADD.FTZ R41, R8, R41 ;  /* 0x0000002908297221 */ /* 0x008fe20000010000 */
[----:B------:R-:W-:-:S02]  /*9ac0*/  LOP3.LUT R8, R2, 0x3c0, RZ, 0xc0, !PT ;  /* 0x000003c002087812 */ /* 0x000fc400078ec0ff */
[----:B------:R-:W3:Y:S01]  /*9ad0*/  SHFL.BFLY PT, R15, R34, 0x1, 0x1f ;  /* 0x0c201f00220f7f89 */ /* 0x000ee200000e0000 */
[----:B----4-:R-:W-:Y:S01]  /*9ae0*/  FADD.FTZ R40, R9, R40 ;  /* 0x0000002809287221 */ /* 0x010fe20000010000 */
[----:B------:R-:W-:Y:S02]  /*9af0*/  ISETP.NE.OR P0, PT, R8, 0x40, P4 ;  /* 0x000000400800780c */ /* 0x000fe40002705670 */
[----:B------:R-:W4:Y:S01]  /*9b00*/  SHFL.BFLY PT, R16, R33, 0x1, 0x1f ;  /* 0x0c201f0021107f89 */ /* 0x000f2200000e0000 */
[----:B0-----:R-:W-:-:S03]  /*9b10*/  FADD.FTZ R39, R10, R39 ;  /* 0x000000270a277221 */ /* 0x001fc60000010000 */
[----:B------:R-:W0:Y:S01]  /*9b20*/  SHFL.BFLY PT, R17, R32, 0x1, 0x1f ;  /* 0x0c201f0020117f89 */ /* 0x000e2200000e0000 */
[----:B-1----:R-:W-:-:S03]  /*9b30*/  FADD.FTZ R38, R11, R38 ;  /* 0x000000260b267221 */ /* 0x002fc60000010000 */
[----:B------:R-:W1:Y:S01]  /*9b40*/  SHFL.BFLY PT, R18, R31, 0x1, 0x1f ;  /* 0x0c201f001f127f89 */ /* 0x000e6200000e0000 */
[----:B--2---:R-:W-:-:S03]  /*9b50*/  FADD.FTZ R37, R12, R37 ;  /* 0x000000250c257221 */ /* 0x004fc60000010000 */
[----:B------:R-:W2:Y:S01]  /*9b60*/  SHFL.BFLY PT, R19, R30, 0x1, 0x1f ;  /* 0x0c201f001e137f89 */ /* 0x000ea200000e0000 */
[----:B-----5:R-:W-:-:S03]  /*9b70*/  FADD.FTZ R36, R13, R36 ;  /* 0x000000240d247221 */ /* 0x020fc60000010000 */
[----:B------:R-:W5:Y:S01]  /*9b80*/  SHFL.BFLY PT, R20, R29, 0x1, 0x1f ;  /* 0x0c201f001d147f89 */ /* 0x000f6200000e0000 */
[----:B------:R-:W-:-:S03]  /*9b90*/  FADD.FTZ R35, R14, R35 ;  /* 0x000000230e237221 */ /* 0x000fc60000010000 */
[----:B------:R-:W5:Y:S01]  /*9ba0*/  SHFL.BFLY PT, R21, R28, 0x1, 0x1f ;  /* 0x0c201f001c157f89 */ /* 0x000f6200000e0000 */
[----:B---3--:R-:W-:-:S03]  /*9bb0*/  FADD.FTZ R34, R15, R34 ;  /* 0x000000220f227221 */ /* 0x008fc60000010000 */
[----:B------:R-:W3:Y:S01]  /*9bc0*/  SHFL.BFLY PT, R6, R27, 0x1, 0x1f ;  /* 0x0c201f001b067f89 */ /* 0x000ee200000e0000 */
[----:B----4-:R-:W-:-:S03]  /*9bd0*/  FADD.FTZ R33, R16, R33 ;  /* 0x0000002110217221 */ /* 0x010fc60000010000 */
[----:B------:R-:W4:Y:S01]  /*9be0*/  SHFL.BFLY PT, R5, R26, 0x1, 0x1f ;  /* 0x0c201f001a057f89 */ /* 0x000f2200000e0000 */
[----:B0-----:R-:W-:Y:S01]  /*9bf0*/  FADD.FTZ R32, R17, R32 ;  /* 0x0000002011207221 */ /* 0x001fe20000010000 */
[----:B------:R-:W-:Y:S01]  /*9c00*/  BAR.SYNC.DEFER_BLOCKING 0x0 ;  /* 0x0000000000007b1d */ /* 0x000fe20000010000 */
[----:B-1----:R-:W-:Y:S01]  /*9c10*/  FADD.FTZ R31, R18, R31 ;  /* 0x0000001f121f7221 */ /* 0x002fe20000010000 */
[----:B--2---:R-:W-:Y:S01]  /*9c20*/  FADD.FTZ R30, R19, R30 ;  /* 0x0000001e131e7221 */ /* 0x004fe20000010000 */
[----:B-----5:R-:W-:Y:S01]  /*9c30*/  FADD.FTZ R29, R20, R29 ;  /* 0x0000001d141d7221 */ /* 0x020fe20000010000 */
[----:B------:R-:W-:Y:S01]  /*9c40*/  FADD.FTZ R28, R21, R28 ;  /* 0x0000001c151c7221 */ /* 0x000fe20000010000 */
        /* <DEDUP_REMOVED lines=24> */
.L_x_19168:
[----:B------:R-:W-:Y:S05]  /*9dd0*/  BSYNC.RECONVERGENT B0 ;  /* 0x0000000000007941 */ /* 0x000fea0003800200 */
.L_x_19167:
        /* <DEDUP_REMOVED lines=45> */
.L_x_19170:
[----:B------:R-:W-:Y:S05]  /*a0b0*/  BSYNC.RECONVERGENT B0 ;  /* 0x0000000000007941 */ /* 0x000fea0003800200 */
.L_x_19169:
        /* <DEDUP_REMOVED lines=20> */
.L_x_19172:
[----:B------:R-:W-:Y:S05]  /*a200*/  BSYNC.RECONVERGENT B0 ;  /* 0x0000000000007941 */ /* 0x000fea0003800200 */
.L_x_19171:
        /* <DEDUP_REMOVED lines=35> */
.L_x_19174:
[----:B------:R-:W-:Y:S05]  /*a440*/  BSYNC.RECONVERGENT B0 ;  /* 0x0000000000007941 */ /* 0x000fea0003800200 */
.L_x_19173:
[----:B------:R-:W-:Y:S06]  /*a450*/  BAR.SYNC.DEFER_BLOCKING 0x0 ;  /* 0x0000000000007b1d */ /* 0x000fec0000010000 */
[----:B------:R-:W-:Y:S05]  /*a460*/  @P3 EXIT ;  /* 0x000000000000394d */ /* 0x000fea0003800000 */
[----:B------:R-:W-:-:S04]  /*a470*/  IMAD R0, R0, R4, R3 ;  /* 0x0000000400007224 */ /* 0x000fc800078e0203 */
[----:B------:R-:W-:Y:S01]  /*a480*/  IMAD R0, R0, UR20, RZ ;  /* 0x0000001400007c24 */ /* 0x000fe2000f8e02ff */
[----:B------:R-:W-:Y:S06]  /*a490*/  @P4 EXIT ;  /* 0x000000000000494d */ /* 0x000fec0003800000 */
[----:B------:R-:W1:Y:S01]  /*a4a0*/  S2R R3, SR_TID.X ;  /* 0x0000000000037919 */ /* 0x000e620000002100 */
[----:B------:R-:W2:Y:S01]  /*a4b0*/  LDCU.64 UR6, c[0x0][0x390] ;  /* 0x00007200ff0677ac */ /* 0x000ea20008000a00 */
[----:B------:R-:W-:Y:S01]  /*a4c0*/  IMAD.SHL.U32 R0, R0, 0x100, RZ ;  /* 0x0000010000007824 */ /* 0x000fe200078e00ff */
[----:B0-----:R-:W-:Y:S01]  /*a4d0*/  F2FP.BF16.F32.PACK_AB R40, R40, R41 ;  /* 0x000000292828723e */ /* 0x001fe200000010ff */
[----:B------:R-:W-:Y:S01]  /*a4e0*/  USHF.L.U32 UR4, UR13, 0x8, URZ ;  /* 0x000000080d047899 */ /* 0x000fe200080006ff */
[----:B------:R-:W-:Y:S02]  /*a4f0*/  F2FP.BF16.F32.PACK_AB R38, R38, R39 ;  /* 0x000000272626723e */ /* 0x000fe400000010ff */
[----:B------:R-:W-:Y:S02]  /*a500*/  F2FP.BF16.F32.PACK_AB R36, R36, R37 ;  /* 0x000000252424723e */ /* 0x000fe400000010ff */
[----:B------:R-:W-:Y:S02]  /*a510*/  PRMT R4, R38, 0x7632, R4 ;  /* 0x0000763226047816 */ /* 0x000fe40000000004 */
[----:B------:R-:W-:-:S02]  /*a520*/  PRMT R5, R36, 0x7632, R5 ;  /* 0x0000763224057816 */ /* 0x000fc40000000005 */
[----:B------:R-:W-:Y:S02]  /*a530*/  F2FP.BF16.F32.PACK_AB R34, R34, R35 ;  /* 0x000000232222723e */ /* 0x000fe400000010ff */
[----:B------:R-:W-:Y:S02]  /*a540*/  F2FP.BF16.F32.PACK_AB R32, R32, R33 ;  /* 0x000000212020723e */ /* 0x000fe400000010ff */
[----:B------:R-:W-:Y:S02]  /*a550*/  F2FP.BF16.F32.PACK_AB R30, R30, R31 ;  /* 0x0000001f1e1e723e */ /* 0x000fe400000010ff */
[----:B------:R-:W-:Y:S02]  /*a560*/  F2FP.BF16.F32.PACK_AB R28, R28, R29 ;  /* 0x0000001d1c1c723e */ /* 0x000fe400000010ff */
[----:B------:R-:W-:Y:S02]  /*a570*/  F2FP.BF16.F32.PACK_AB R26, R26, R27 ;  /* 0x0000001b1a1a723e */ /* 0x000fe400000010ff */
[----:B------:R-:W-:-:S02]  /*a580*/  PRMT R6, R32, 0x7632, R6 ;  /* 0x0000763220067816 */ /* 0x000fc40000000006 */
[----:B------:R-:W-:Y:S02]  /*a590*/  PRMT R7, R26, 0x7632, R7 ;  /* 0x000076321a077816 */ /* 0x000fe40000000007 */
[----:B-1----:R-:W-:-:S04]  /*a5a0*/  SHF.R.U32.HI R3, RZ, 0x1, R3 ;  /* 0x00000001ff037819 */ /* 0x002fc80000011603 */
[----:B------:R-:W-:-:S04]  /*a5b0*/  IADD3 R0, P0, P1, R3, UR4, R0 ;  /* 0x0000000403007c10 */ /* 0x000fc8000f91e000 */
[----:B------:R-:W-:Y:S02]  /*a5c0*/  IADD3.X R3, PT, PT, RZ, RZ, RZ, P0, P1 ;  /* 0x000000ffff037210 */ /* 0x000fe400007e24ff */
[----:B--2---:R-:W-:-:S04]  /*a5d0*/  LEA R2, P0, R0, UR6, 0x1 ;  /* 0x0000000600027c11 */ /* 0x004fc8000f8008ff */
        /* <DEDUP_REMOVED lines=22> */
.L_x_19105:
[----:B------:R-:W-:Y:S01]  /*a740*/  BSSY B2, `(.L_x_19175) ;  /* 0x0000007000027945 */ /* 0x000fe20003800000 */
[----:B------:R-:W-:Y:S01]  /*a750*/  MOV R15, 0x1 ;  /* 0x00000001000f7802 */ /* 0x000fe20000000f00 */
[----:B------:R-:W-:Y:S02]  /*a760*/  IMAD.MOV.U32 R16, RZ, RZ, 0x1f ;  /* 0x0000001fff107424 */ /* 0x000fe400078e00ff */
[----:B------:R-:W-:-:S07]  /*a770*/  IMAD.MOV.U32 R12, RZ, RZ, -0x1 ;  /* 0xffffffffff0c7424 */ /* 0x000fce00078e00ff */
[----:B------:R-:W-:Y:S05]  /*a780*/  WARPSYNC.COLLECTIVE R12, `(.L_x_19176) ;  /* 0x000000000c087348 */ /* 0x000fea0003c00000 */
[----:B------:R0:W1:Y:S02]  /*a790*/  SHFL.BFLY P2, R14, R13, R15, R16 ;  /* 0x0c00000f0d0e7389 */ /* 0x0000640000040010 */
[----:B01----:R-:W-:Y:S05]  /*a7a0*/  ENDCOLLECTIVE ;  /* 0x000000000000791b */ /* 0x003fea0003800000 */
.L_x_19176:
[----:B------:R-:W-:Y:S05]  /*a7b0*/  BSYNC B2 ;  /* 0x0000000000027941 */ /* 0x000fea0003800000 */
.L_x_19175:
[----:B------:R-:W-:Y:S01]  /*a7c0*/  MOV R12, R14 ;  /* 0x0000000e000c7202 */ /* 0x000fe20000000f00 */
[----:B------:R-:W-:Y:S06]  /*a7d0*/  BRA `(.L_x_19177) ;  /* 0xffffff8c00507947 */ /* 0x000fec000383ffff */
.L_x_19107:
        /* <DEDUP_REMOVED lines=8> */
.L_x_19179:
[----:B------:R-:W-:Y:S05]  /*a860*/  BSYNC B0 ;  /* 0x0000000000007941 */ /* 0x000fea0003800000 */
.L_x_19178:
        /* <DEDUP_REMOVED lines=9> */
.L_x_19180:
[----:B------:R-:W-:Y:S02]  /*a900*/  HFMA2 R15, -RZ, RZ, 0, 2.384185791015625e-07 ;  /* 0x00000004ff0f7431 */ /* 0x000fe400000001ff */
[----:B------:R-:W-:-:S05]  /*a910*/  IMAD.MOV.U32 R8, RZ, RZ, R14 ;  /* 0x000000ffff087224 */ /* 0x000fca00078e000e */
[----:B------:R-:W-:-:S05]  /*a920*/  FMNMX.FTZ R8, R9, R8, !PT ;  /* 0x0000000809087209 */ /* 0x000fca0007810000 */
[----:B------:R-:W-:-:S07]  /*a930*/  IMAD.MOV.U32 R13, RZ, RZ, R8 ;  /* 0x000000ffff0d7224 */ /* 0x000fce00078e0008 */
[----:B------:R-:W-:Y:S05]  /*a940*/  WARPSYNC.COLLECTIVE R12, `(.L_x_19181) ;  /* 0x000000000c087348 */ /* 0x000fea0003c00000 */
[----:B------:R0:W1:Y:S02]  /*a950*/  SHFL.BFLY P2, R14, R13, R15, R16 ;  /* 0x0c00000f0d0e7389 */ /* 0x0000640000040010 */
[----:B01----:R-:W-:Y:S05]  /*a960*/  ENDCOLLECTIVE ;  /* 0x000000000000791b */ /* 0x003fea0003800000 */
.L_x_19181:
[----:B------:R-:W-:Y:S01]  /*a970*/  MOV R15, 0x2 ;  /* 0x00000002000f7802 */ /* 0x000fe20000000f00 */
[----:B------:R-:W-:-:S05]  /*a980*/  IMAD.MOV.U32 R11, RZ, RZ, R14 ;  /* 0x000000ffff0b7224 */ /* 0x000fca00078e000e */
[----:B------:R-:W-:-:S05]  /*a990*/  FMNMX.FTZ R11, R8, R11, !PT ;  /* 0x0000000b080b7209 */ /* 0x000fca0007810000 */
[----:B------:R-:W-:-:S07]  /*a9a0*/  IMAD.MOV.U32 R13, RZ, RZ, R11 ;  /* 0x000000ffff0d7224 */ /* 0x000fce00078e000b */
[----:B------:R-:W-:Y:S05]  /*a9b0*/  WARPSYNC.COLLECTIVE R12, `(.L_x_19182) ;  /* 0x000000000c087348 */ /* 0x000fea0003c00000 */
[----:B------:R0:W1:Y:S02]  /*a9c0*/  SHFL.BFLY P2, R14, R13, R15, R16 ;  /* 0x0c00000f0d0e7389 */ /* 0x0000640000040010 */
[----:B01----:R-:W-:Y:S05]  /*a9d0*/  ENDCOLLECTIVE ;  /* 0x000000000000791b */ /* 0x003fea0003800000 */
.L_x_19182:
[----:B------:R-:W-:Y:S01]  /*a9e0*/  IMAD.MOV.U32 R10, RZ, RZ, R14 ;  /* 0x000000ffff0a7224 */ /* 0x000fe200078e000e */
[----:B------:R-:W-:Y:S06]  /*a9f0*/  BRA `(.L_x_19183) ;  /* 0xffffff8c00487947 */ /* 0x000fec000383ffff */
.L_x_19184:
        /* <DEDUP_REMOVED lines=16> */
.L_x_27596:


//--------------------- .text._ZN4vllm25paged_attention_v2_kernelI13__nv_bfloat16S1_Li192ELi16ELi128ELNS_18Fp8KVCacheDataTypeE0ELb1ELi512EEEvPfS3_PT_PKS4_PKT0_SA_ifPKiSC_iPKfiiiSE_SE_iiiii --------------------------
	.section	.text._ZN4vllm25paged_attention_v2_kernelI13__nv_bfloat16S1_Li192ELi16ELi128ELNS_18Fp8KVCacheDataTypeE0ELb1ELi512EEEvPfS3_PT_PKS4_PKT0_SA_ifPKiSC_iPKfiiiSE_SE_iiiii,"ax",@progbits
	.align	128
        .global         _ZN4vllm25paged_attention_v2_kernelI13__nv_bfloat16S1_Li192ELi16ELi128ELNS_18Fp8KVCacheDataTypeE0ELb1ELi512EEEvPfS3_PT_PKS4_PKT0_SA_ifPKiSC_iPKfiiiSE_SE_iiiii
        .type           _ZN4vllm25paged_attention_v2_kernelI13__nv_bfloat16S1_Li192ELi16ELi128ELNS_18Fp8KVCacheDataTypeE0ELb1ELi512EEEvPfS3_PT_PKS4_PKT0_SA_ifPKiSC_iPKfiiiSE_SE_iiiii,@function
        .size           _ZN4vllm25paged_attention_v2_kernelI13__nv_bfloat16S1_Li192ELi16ELi128ELNS_18Fp8KVCacheDataTypeE0ELb1ELi512EEEvPfS3_PT_PKS4_PKT0_SA_ifPKiSC_iPKfiiiSE_SE_iiiii,(.L_x_27597 - _ZN4vllm25paged_attention_v2_kernelI13__nv_bfloat16S1_Li192ELi16ELi128ELNS_18Fp8KVCacheDataTypeE0ELb1ELi512EEEvPfS3_PT_PKS4_PKT0_SA_ifPKiSC_iPKfiiiSE_SE_iiiii)
        .other          _ZN4vllm25paged_attention_v2_kernelI13__nv_bfloat16S1_Li192ELi16ELi128ELNS_18Fp8KVCacheDataTypeE0ELb1ELi512EEEvPfS3_PT_PKS4_PKT0_SA_ifPKiSC_iPKfiiiSE_SE_iiiii,@"STO_CUDA_ENTRY STV_DEFAULT"
_ZN4vllm25paged_attention_v2_kernelI13__nv_bfloat16S1_Li192ELi16ELi128ELNS_18Fp8KVCacheDataTypeE0ELb1ELi512EEEvPfS3_PT_PKS4_PKT0_SA_ifPKiSC_iPKfiiiSE_SE_iiiii:
.text._ZN4vllm25paged_attention_v2_kernelI13__nv_bfloat16S1_Li192ELi16ELi128ELNS_18Fp8KVCacheDataTypeE0ELb1ELi512EEEvPfS3_PT_PKS4_PKT0_SA_ifPKiSC_iPKfiiiSE_SE_iiiii:
        /* <DEDUP_REMOVED lines=20> */
[----:B------:R-:W-:Y:S01]  /*0140*/  HFMA2 R23, -RZ, RZ, 0, 0 ;  /* 0x00000000ff177431 */ /* 0x000fe200000001ff */
[----:B------:R-:W0:Y:S01]  /*0150*/  LDCU UR26, c[0x0][0x404] ;  /* 0x00008080ff1a77ac */ /* 0x000e220008000800 */
[----:B--2---:R-:W-:Y:S01]  /*0160*/  IMAD.U32 R2, RZ, RZ, UR12 ;  /* 0x0000000cff027e24 */ /* 0x004fe2000f8e00ff */
[----:B------:R-:W2:Y:S01]  /*0170*/  LDCU UR27, c[0x0][0x408] ;  /* 0x00008100ff1b77ac */ /* 0x000ea20008000800 */
[----:B-1----:R-:W-:Y:S01]  /*0180*/  MOV R3, UR20 ;  /* 0x0000001400037c02 */ /* 0x002fe20008000f00 */
[----:B---3--:R-:W-:-:S02]  /*0190*/  UIMAD UR4, UR18, UR4, URZ ;  /* 0x00000004120472a4 */ /* 0x008fc4000f8e02ff */
[----:B------:R-:W-:Y:S01]  /*01a0*/  IABS R11, R2 ;  /* 0x00000002000b7213 */ /* 0x000fe20000000000 */
[----:B----4-:R-:W-:Y:S02]  /*01b0*/  UISETP.NE.U32.AND UP0, UPT, UR6, URZ, UPT ;  /* 0x000000ff0600728c */ /* 0x010fe4000bf05070 */
[----:B------:R-:W-:Y:S01]  /*01c0*/  USHF.R.S32.HI UR5, URZ, 0x1f, UR4 ;  /* 0x0000001fff057899 */ /* 0x000fe20008011404 */
[----:B------:R-:W1:Y:S01]  /*01d0*/  I2F.RP R6, R11 ;  /* 0x0000000b00067306 */ /* 0x000e620000209400 */
[C---:B0-----:R-:W-:Y:S01]  /*01e0*/  ISETP.GT.U32.AND P0, PT, R0.reuse, 0x2f, PT ;  /* 0x0000002f0000780c */ /* 0x041fe20003f04070 */
[----:B------:R-:W-:Y:S01]  /*01f0*/  UISETP.NE.AND.EX UP0, UPT, UR7, URZ, UPT, UP0 ;  /* 0x000000ff0700728c */ /* 0x000fe2000bf05300 */
[----:B------:R-:W0:Y:S01]  /*0200*/  LDCU UR13, c[0x0][0x3f8] ;  /* 0x00007f00ff0d77ac */ /* 0x000e220008000800 */
[----:B------:R-:W3:Y:S01]  /*0210*/  LDCU UR28, c[0x0][0x3fc] ;  /* 0x00007f80ff1c77ac */ /* 0x000ee20008000800 */
[----:B------:R-:W4:Y:S09]  /*0220*/  LDCU UR29, c[0x0][0x3e0] ;  /* 0x00007c00ff1d77ac */ /* 0x000f320008000800 */
[----:B------:R-:W2:Y:S01]  /*0230*/  @!P0 LDC.64 R8, c[0x0][0x398] ;  /* 0x0000e600ff088b82 */ /* 0x000ea20000000a00 */
[----:B------:R-:W-:Y:S01]  /*0240*/  @!P0 IMAD R3, R3, 0xc0, RZ ;  /* 0x000000c003038824 */ /* 0x000fe200078e02ff */
[----:B-1----:R-:W1:Y:S01]  /*0250*/  MUFU.RCP R6, R6 ;  /* 0x0000000600067308 */ /* 0x002e620000001000 */
[----:B------:R-:W-:Y:S01]  /*0260*/  @!P0 IMAD.SHL.U32 R2, R0, 0x4, RZ ;  /* 0x0000000400028824 */ /* 0x000fe200078e00ff */
[----:B------:R-:W0:Y:S04]  /*0270*/  LDCU UR30, c[0x0][0x3dc] ;  /* 0x00007b80ff1e77ac */ /* 0x000e280008000800 */
[----:B------:R-:W-:Y:S01]  /*0280*/  @!P0 IADD3 R3, P1, P2, R2, UR4, R3 ;  /* 0x0000000402038c10 */ /* 0x000fe2000fa3e003 */
[----:B------:R-:W0:Y:S03]  /*0290*/  LDCU UR31, c[0x0][0x3b4] ;  /* 0x00007680ff1f77ac */ /* 0x000e260008000800 */
[----:B------:R-:W-:Y:S01]  /*02a0*/  @!P0 IADD3.X R4, PT, PT, RZ, UR5, RZ, P1, P2 ;  /* 0x00000005ff048c10 */ /* 0x000fe20008fe44ff */
[----:B------:R-:W3:Y:S01]  /*02b0*/  @UP0 LDCU.64 UR4, c[0x0][0x3d0] ;  /* 0x00007a00ff0407ac */ /* 0x000ee20008000a00 */
[----:B------:R-:W0:Y:S01]  /*02c0*/  LDCU.64 UR24, c[0x0][0x3a0] ;  /* 0x00007400ff1877ac */ /* 0x000e220008000a00 */
[----:B--2---:R-:W-:Y:S01]  /*02d0*/  @!P0 LEA R2, P1, R3, R8, 0x1 ;  /* 0x0000000803028211 */ /* 0x004fe200078208ff */
[----:B-1----:R-:W-:-:S03]  /*02e0*/  VIADD R8, R6, 0xffffffe ;  /* 0x0ffffffe06087836 */ /* 0x002fc60000000000 */
[----:B------:R-:W-:-:S05]  /*02f0*/  @!P0 LEA.HI.X R3, R3, R9, R4, 0x1, P1 ;  /* 0x0000000903038211 */ /* 0x000fca00008f0c04 */
[----:B------:R-:W2:Y:S04]  /*0300*/  @!P0 LDG.E.CONSTANT R4, desc[UR14][R2.64] ;  /* 0x0000000e02048981 */ /* 0x000ea8000c1e9900 */
[----:B------:R1:W2:Y:S01]  /*0310*/  @!P0 LDG.E.CONSTANT R5, desc[UR14][R2.64+0x4] ;  /* 0x0000040e02058981 */ /* 0x0002a2000c1e9900 */
[----:B------:R4:W0:Y:S01]  /*0320*/  F2I.FTZ.U32.TRUNC.NTZ R9, R8 ;  /* 0x0000000800097305 */ /* 0x000822000021f000 */
[----:B---3--:R-:W-:Y:S01]  /*0330*/  @UP0 UIMAD.WIDE.U32 UR4, UR20, 0x4, UR4 ;  /* 0x00000004140408a5 */ /* 0x008fe2000f8e0004 */
[----:B------:R-:W-:-:S05]  /*0340*/  PLOP3.LUT P1, PT, PT, PT, UP0, 0x80, 0x8 ;  /* 0x000000000008781c */ /* 0x000fca0003f2f008 */
[----:B------:R-:W-:Y:S02]  /*0350*/  IMAD.U32 R6, RZ, RZ, UR4 ;  /* 0x00000004ff067e24 */ /* 0x000fe4000f8e00ff */
[----:B----4-:R-:W-:Y:S01]  /*0360*/  IMAD.MOV.U32 R8, RZ, RZ, RZ ;  /* 0x000000ffff087224 */ /* 0x010fe200078e00ff */
[----:B-1----:R-:W-:Y:S01]  /*0370*/  IABS R2, UR21 ;  /* 0x0000001500027c13 */ /* 0x002fe20008000000 */
[----:B------:R-:W-:Y:S02]  /*0380*/  IMAD.U32 R7, RZ, RZ, UR5 ;  /* 0x00000005ff077e24 */ /* 0x000fe4000f8e00ff */
[----:B0-----:R-:W-:-:S03]  /*0390*/  IMAD.MOV R10, RZ, RZ, -R9 ;  /* 0x000000ffff0a7224 */ /* 0x001fc600078e0a09 */
[----:B------:R0:W5:Y:S01]  /*03a0*/  @P1 LDG.E.CONSTANT R23, desc[UR14][R6.64] ;  /* 0x0000000e06171981 */ /* 0x000162000c1e9900 */
[----:B------:R-:W-:Y:S01]  /*03b0*/  ULOP3.LUT UR5, UR21, UR12, URZ, 0x3c, !UPT ;  /* 0x0000000c15057292 */ /* 0x000fe2000f8e3cff */
[----:B------:R-:W-:Y:S01]  /*03c0*/  LOP3.LUT R22, R0, 0x1, RZ, 0xc0, !PT ;  /* 0x0000000100167812 */ /* 0x000fe200078ec0ff */
[----:B------:R-:W-:Y:S01]  /*03d0*/  IMAD R13, R10, R11, RZ ;  /* 0x0000000b0a0d7224 */ /* 0x000fe200078e02ff */
[----:B------:R-:W-:Y:S01]  /*03e0*/  UISETP.NE.AND UP0, UPT, UR12, URZ, UPT ;  /* 0x000000ff0c00728c */ /* 0x000fe2000bf05270 */
[----:B------:R-:W-:Y:S01]  /*03f0*/  SHF.R.U32.HI R24, RZ, 0x5, R0 ;  /* 0x00000005ff187819 */ /* 0x000fe20000011600 */
[----:B------:R-:W-:Y:S01]  /*0400*/  UISETP.GE.AND UP1, UPT, UR5, URZ, UPT ;  /* 0x000000ff0500728c */ /* 0x000fe2000bf26270 */
[----:B------:R-:W-:Y:S01]  /*0410*/  IMAD.HI.U32 R8, R9, R13, R8 ;  /* 0x0000000d09087227 */ /* 0x000fe200078e0008 */
[----:B------:R-:W-:Y:S01]  /*0420*/  UIADD3 UR7, UPT, UPT, UR22, -0x1, URZ ;  /* 0xffffffff16077890 */ /* 0x000fe2000fffe0ff */
[----:B------:R-:W-:Y:S02]  /*0430*/  BSSY B0, `(.L_x_19185) ;  /* 0x00002a2000007945 */ /* 0x000fe40003800000 */
[----:B------:R-:W-:-:S02]  /*0440*/  IMAD.U32 R19, RZ, RZ, UR19 ;  /* 0x00000013ff137e24 */ /* 0x000fc4000f8e00ff */
[----:B------:R-:W-:-:S04]  /*0450*/  IMAD.HI.U32 R8, R8, R2, RZ ;  /* 0x0000000208087227 */ /* 0x000fc800078e00ff */
[----:B------:R-:W-:Y:S01]  /*0460*/  IMAD.U32 R14, RZ, RZ, UR7 ;  /* 0x00000007ff0e7e24 */ /* 0x000fe2000f8e00ff */
[----:B------:R-:W-:Y:S01]  /*0470*/  R2UR UR4, R8 ;  /* 0x00000000080472ca */ /* 0x000fe200000e0000 */
[----:B------:R-:W-:Y:S01]  /*0480*/  IMAD R19, R19, 0x20, R24 ;  /* 0x0000002013137824 */ /* 0x000fe200078e0218 */
[----:B------:R-:W-:Y:S01]  /*0490*/  ULOP3.LUT UR7, UR7, UR26, URZ, 0x3c, !UPT ;  /* 0x0000001a07077292 */ /* 0x000fe2000f8e3cff */
[----:B------:R-:W-:-:S03]  /*04a0*/  IMAD.MOV.U32 R18, RZ, RZ, -0x800001 ;  /* 0xff7fffffff127424 */ /* 0x000fc600078e00ff */
[----:B------:R-:W-:-:S07]  /*04b0*/  UISETP.GE.AND UP2, UPT, UR7, URZ, UPT ;  /* 0x000000ff0700728c */ /* 0x000fce000bf46270 */
[----:B------:R-:W-:-:S05]  /*04c0*/  IADD3 R3, PT, PT, RZ, -UR4, RZ ;  /* 0x80000004ff037c10 */ /* 0x000fca000fffe0ff */
[----:B------:R-:W-:Y:S02]  /*04d0*/  IMAD R2, R11, R3, R2 ;  /* 0x000000030b027224 */ /* 0x000fe400078e0202 */
[----:B------:R-:W-:-:S03]  /*04e0*/  IMAD.U32 R3, RZ, RZ, UR4 ;  /* 0x00000004ff037e24 */ /* 0x000fc6000f8e00ff */
[----:B------:R-:W-:-:S13]  /*04f0*/  ISETP.GT.U32.AND P1, PT, R11, R2, PT ;  /* 0x000000020b00720c */ /* 0x000fda0003f24070 */
[----:B------:R-:W-:Y:S02]  /*0500*/  @!P1 VIADD R3, R3, 0x1 ;  /* 0x0000000103039836 */ /* 0x000fe40000000000 */
[----:B------:R-:W-:-:S03]  /*0510*/  @!P1 IMAD.IADD R2, R2, 0x1, -R11 ;  /* 0x0000000102029824 */ /* 0x000fc600078e0a0b */
[----:B------:R-:W-:Y:S02]  /*0520*/  @!P1 R2UR UR4, R3 ;  /* 0x00000000030492ca */ /* 0x000fe400000e0000 */
[----:B------:R-:W-:-:S11]  /*0530*/  ISETP.GE.U32.AND P1, PT, R2, R11, PT ;  /* 0x0000000b0200720c */ /* 0x000fd60003f26070 */
[----:B------:R-:W-:-:S05]  /*0540*/  MOV R2, UR4 ;  /* 0x0000000400027c02 */ /* 0x000fca0008000f00 */
[----:B------:R-:W-:-:S05]  /*0550*/  @P1 VIADD R2, R2, 0x1 ;  /* 0x0000000102021836 */ /* 0x000fca0000000000 */
[----:B------:R-:W-:Y:S01]  /*0560*/  @P1 R2UR UR4, R2 ;  /* 0x00000000020412ca */ /* 0x000fe200000e0000 */
[----:B------:R-:W-:-:S05]  /*0570*/  IMAD.U32 R2, RZ, RZ, UR26 ;  /* 0x0000001aff027e24 */ /* 0x000fca000f8e00ff */
[----:B------:R-:W-:-:S04]  /*0580*/  IABS R2, R2 ;  /* 0x0000000200027213 */ /* 0x000fc80000000000 */
[----:B------:R-:W1:Y:S01]  /*0590*/  I2F.RP R10, R2 ;  /* 0x00000002000a7306 */ /* 0x000e620000209400 */
[----:B------:R-:W-:Y:S02]  /*05a0*/  MOV R20, R2 ;  /* 0x0000000200147202 */ /* 0x000fe40000000f00 */
[----:B------:R-:W-:Y:S02]  /*05b0*/  UMOV UR16, UR4 ;  /* 0x0000000400107c82 */ /* 0x000fe40008000000 */
[----:B------:R-:W-:Y:S02]  /*05c0*/  @!UP1 UIADD3 UR16, UPT, UPT, URZ, -UR16, URZ ;  /* 0x80000010ff109290 */ /* 0x000fe4000fffe0ff */
[----:B------:R-:W-:Y:S02]  /*05d0*/  @!UP0 ULOP3.LUT UR16, URZ, UR12, URZ, 0x33, !UPT ;  /* 0x0000000cff108292 */ /* 0x000fe4000f8e33ff */
[----:B------:R-:W-:Y:S02]  /*05e0*/  UISETP.GE.AND UP0, UPT, UR27, URZ, UPT ;  /* 0x000000ff1b00728c */ /* 0x000fe4000bf06270 */
[----:B------:R-:W-:-:S02]  /*05f0*/  UISETP.NE.AND UP1, UPT, UR26, URZ, UPT ;  /* 0x000000ff1a00728c */ /* 0x000fc4000bf25270 */
[----:B------:R-:W-:Y:S01]  /*0600*/  IMAD.U32 R13, RZ, RZ, UR16 ;  /* 0x00000010ff0d7e24 */ /* 0x000fe2000f8e00ff */
[----:B-1----:R-:W1:Y:S04]  /*0610*/  MUFU.RCP R10, R10 ;  /* 0x0000000a000a7308 */ /* 0x002e680000001000 */
[-C--:B------:R-:W-:Y:S02]  /*0620*/  IABS R12, R13.reuse ;  /* 0x0000000d000c7213 */ /* 0x080fe40000000000 */
[----:B------:R-:W-:Y:S02]  /*0630*/  IABS R13, R13 ;  /* 0x0000000d000d7213 */ /* 0x000fe40000000000 */
[----:B------:R-:W3:Y:S01]  /*0640*/  I2F.RP R3, R12 ;  /* 0x0000000c00037306 */ /* 0x000ee20000209400 */
[----:B-1----:R-:W-:-:S07]  /*0650*/  IADD3 R8, PT, PT, R10, 0xffffffe, RZ ;  /* 0x0ffffffe0a087810 */ /* 0x002fce0007ffe0ff */
[----:B------:R1:W4:Y:S08]  /*0660*/  F2I.FTZ.U32.TRUNC.NTZ R9, R8 ;  /* 0x0000000800097305 */ /* 0x000330000021f000 */
[----:B---3--:R-:W0:Y:S01]  /*0670*/  MUFU.RCP R3, R3 ;  /* 0x0000000300037308 */ /* 0x008e220000001000 */
[----:B-1----:R-:W-:-:S05]  /*0680*/  IMAD.MOV.U32 R8, RZ, RZ, RZ ;  /* 0x000000ffff087224 */ /* 0x002fca00078e00ff */
[----:B------:R-:W-:Y:S01]  /*0690*/  R2UR UR8, R8 ;  /* 0x00000000080872ca */ /* 0x000fe200000e0000 */
[C---:B----4-:R-:W-:Y:S01]  /*06a0*/  IMAD R11, R9.reuse, R2, RZ ;  /* 0x00000002090b7224 */ /* 0x050fe200078e02ff */
[----:B------:R-:W-:Y:S01]  /*06b0*/  R2UR UR9, R9 ;  /* 0x00000000090972ca */ /* 0x000fe200000e0000 */
[----:B------:R-:W1:Y:S03]  /*06c0*/  S2R R8, SR_CgaCtaId ;  /* 0x0000000000087919 */ /* 0x000e660000008800 */
[----:B------:R-:W-:Y:S01]  /*06d0*/  IADD3 R11, PT, PT, RZ, -R11, RZ ;  /* 0x8000000bff0b7210 */ /* 0x000fe20007ffe0ff */
[----:B0-----:R-:W-:-:S04]  /*06e0*/  VIADD R6, R3, 0xffffffe ;  /* 0x0ffffffe03067836 */ /* 0x001fc80000000000 */
[----:B------:R0:W3:Y:S04]  /*06f0*/  F2I.FTZ.U32.TRUNC.NTZ R7, R6 ;  /* 0x0000000600077305 */ /* 0x0000e8000021f000 */
[----:B------:R-:W-:-:S05]  /*0700*/  IMAD.HI.U32 R11, R9, R11, UR8 ;  /* 0x00000008090b7e27 */ /* 0x000fca000f8e000b */
[----:B------:R-:W-:Y:S01]  /*0710*/  R2UR UR32, R11 ;  /* 0x000000000b2072ca */ /* 0x000fe200000e0000 */
[----:B0-----:R-:W-:-:S05]  /*0720*/  IMAD.MOV.U32 R6, RZ, RZ, RZ ;  /* 0x000000ffff067224 */ /* 0x001fca00078e00ff */
[----:B------:R-:W-:Y:S01]  /*0730*/  R2UR UR4, R6 ;  /* 0x00000000060472ca */ /* 0x000fe200000e0000 */
[----:B---3--:R-:W-:Y:S01]  /*0740*/  IMAD.MOV R3, RZ, RZ, -R7 ;  /* 0x000000ffff037224 */ /* 0x008fe200078e0a07 */
[----:B------:R-:W-:Y:S02]  /*0750*/  R2UR UR5, R7 ;  /* 0x00000000070572ca */ /* 0x000fe400000e0000 */
[----:B------:R-:W-:Y:S01]  /*0760*/  IABS R6, R14 ;  /* 0x0000000e00067213 */ /* 0x000fe20000000000 */
[----:B------:R-:W-:-:S03]  /*0770*/  IMAD R3, R3, R12, RZ ;  /* 0x0000000c03037224 */ /* 0x000fc600078e02ff */
[----:B------:R-:W-:Y:S02]  /*0780*/  R2UR UR9, R6 ;  /* 0x00000000060972ca */ /* 0x000fe400000e0000 */
[----:B------:R-:W-:-:S04]  /*0790*/  IABS R6, UR20 ;  /* 0x0000001400067c13 */ /* 0x000fc80008000000 */
[----:B------:R-:W-:Y:S01]  /*07a0*/  R2UR UR8, R6 ;  /* 0x00000000060872ca */ /* 0x000fe200000e0000 */
[----:B------:R-:W-:-:S05]  /*07b0*/  IMAD.HI.U32 R3, R7, R3, UR4 ;  /* 0x0000000407037e27 */ /* 0x000fca000f8e0003 */
[----:B------:R-:W-:Y:S01]  /*07c0*/  R2UR UR6, R3 ;  /* 0x00000000030672ca */ /* 0x000fe200000e0000 */
[----:B------:R-:W-:Y:S01]  /*07d0*/  UIMAD.WIDE.U32 UR4, UR32, UR9, URZ ;  /* 0x00000009200472a5 */ /* 0x000fe2000f8e00ff */
[----:B------:R-:W-:-:S05]  /*07e0*/  IADD3 R3, PT, PT, RZ, -R13, RZ ;  /* 0x8000000dff037210 */ /* 0x000fca0007ffe0ff */
[----:B------:R-:W-:Y:S01]  /*07f0*/  IMAD.U32 R6, RZ, RZ, UR8 ;  /* 0x00000008ff067e24 */ /* 0x000fe2000f8e00ff */
[----:B------:R-:W-:Y:S02]  /*0800*/  UMOV UR10, UR5 ;  /* 0x00000005000a7c82 */ /* 0x000fe40008000000 */
[----:B------:R-:W-:-:S03]  /*0810*/  IMAD R7, RZ, RZ, -UR10 ;  /* 0x8000000aff077e24 */ /* 0x000fc6000f8e02ff */
[----:B------:R-:W-:Y:S01]  /*0820*/  UIMAD.WIDE.U32 UR4, UR6, UR8, URZ ;  /* 0x00000008060472a5 */ /* 0x000fe2000f8e00ff */
[C---:B------:R-:W-:Y:S01]  /*0830*/  IMAD R7, R2.reuse, R7, UR9 ;  /* 0x0000000902077e24 */ /* 0x040fe2000f8e0207 */
[----:B------:R-:W-:Y:S02]  /*0840*/  UIADD3 UR8, UPT, UPT, UR22, 0xf, URZ ;  /* 0x0000000f16087890 */ /* 0x000fe4000fffe0ff */
[----:B------:R-:W-:Y:S02]  /*0850*/  ULEA UR4, UR19, 0x20, 0x5 ;  /* 0x0000002013047891 */ /* 0x000fe4000f8e28ff */
[----:B------:R-:W-:Y:S01]  /*0860*/  IMAD R3, R3, UR5, R6 ;  /* 0x0000000503037c24 */ /* 0x000fe2000f8e0206 */
[----:B------:R-:W-:Y:S01]  /*0870*/  ISETP.GT.U32.AND P2, PT, R2, R7, PT ;  /* 0x000000070200720c */ /* 0x000fe20003f44070 */
[----:B------:R-:W-:Y:S01]  /*0880*/  USHF.R.U32.HI UR8, URZ, 0x4, UR8 ;  /* 0x00000004ff087899 */ /* 0x000fe20008011608 */
[----:B------:R-:W-:Y:S01]  /*0890*/  SHF.R.U32.HI R6, RZ, 0x1, R0 ;  /* 0x00000001ff067819 */ /* 0x000fe20000011600 */
[----:B------:R-:W-:Y:S01]  /*08a0*/  @UP0 UIMAD UR6, UR21, UR13, UR20 ;  /* 0x0000000d150602a4 */ /* 0x000fe2000f8e0214 */
[----:B------:R-:W-:Y:S01]  /*08b0*/  ISETP.GT.U32.AND P1, PT, R12, R3, PT ;  /* 0x000000030c00720c */ /* 0x000fe20003f24070 */
[----:B------:R-:W-:-:S02]  /*08c0*/  UISETP.LT.U32.AND UP4, UPT, UR8, UR4, UPT ;  /* 0x000000040800728c */ /* 0x000fc4000bf81070 */
[----:B------:R-:W-:Y:S02]  /*08d0*/  @UP0 UIMAD UR11, UR6, UR27, 0x1 ;  /* 0x00000001060b04a4 */ /* 0x000fe4000f8e021b */
[----:B------:R-:W-:Y:S02]  /*08e0*/  USEL UR9, UR8, UR4, UP4 ;  /* 0x0000000408097287 */ /* 0x000fe4000a000000 */
[----:B------:R-:W-:Y:S02]  /*08f0*/  ULOP3.LUT UR6, UR20, UR16, URZ, 0x3c, !UPT ;  /* 0x0000001014067292 */ /* 0x000fe4000f8e3cff */
[----:B------:R-:W-:Y:S01]  /*0900*/  VOTEU.ANY UP3, P2 ;  /* 0x0000000000ff7886 */ /* 0x000fe20001060100 */
[----:B------:R-:W-:Y:S01]  /*0910*/  PLOP3.LUT P2, PT, PT, PT, UP3, 0x80, 0x8 ;  /* 0x000000000008781c */ /* 0x000fe20003f4f038 */
[----:B------:R-:W-:Y:S02]  /*0920*/  UIMAD UR4, UR19, -0x20, UR9 ;  /* 0xffffffe0130478a4 */ /* 0x000fe4000f8e0209 */
[----:B------:R-:W-:Y:S01]  /*0930*/  VOTEU.ANY UP5, P1 ;  /* 0x0000000000ff7886 */ /* 0x000fe200008a0100 */
[----:B------:R-:W-:Y:S01]  /*0940*/  PLOP3.LUT P1, PT, PT, PT, UP5, 0x80, 0x8 ;  /* 0x000000000008781c */ /* 0x000fe20003f2f058 */
[----:B------:R-:W-:-:S02]  /*0950*/  @!UP3 UIADD3 UR10, UPT, UPT, UR10, 0x1, URZ ;  /* 0x000000010a0ab890 */ /* 0x000fc4000fffe0ff */
[----:B------:R-:W-:Y:S02]  /*0960*/  ULEA UR4, UR4, UR23, 0x4 ;  /* 0x0000001704047291 */ /* 0x000fe4000f8e20ff */
[----:B------:R-:W-:Y:S02]  /*0970*/  @!UP5 UIADD3 UR5, UPT, UPT, UR5, 0x1, URZ ;  /* 0x000000010505d890 */ /* 0x000fe4000fffe0ff */
[----:B------:R-:W-:Y:S02]  /*0980*/  UISETP.GE.AND UP5, UPT, UR6, URZ, UPT ;  /* 0x000000ff0600728c */ /* 0x000fe4000bfa6270 */
[----:B------:R-:W-:-:S04]  /*0990*/  @!P2 IMAD.IADD R7, R7, 0x1, -R2 ;  /* 0x000000010707a824 */ /* 0x000fc800078e0a02 */
[----:B------:R-:W-:Y:S01]  /*09a0*/  @!P1 IMAD.IADD R3, R3, 0x1, -R12 ;  /* 0x0000000103039824 */ /* 0x000fe200078e0a0c */
[----:B------:R-:W-:Y:S02]  /*09b0*/  ISETP.GE.U32.AND P2, PT, R7, R2, PT ;  /* 0x000000020700720c */ /* 0x000fe40003f46070 */
[----:B------:R-:W-:Y:S02]  /*09c0*/  MOV R7, 0x400 ;  /* 0x0000040000077802 */ /* 0x000fe40000000f00 */
[----:B------:R-:W-:Y:S02]  /*09d0*/  ISETP.GE.U32.AND P1, PT, R3, R12, PT ;  /* 0x0000000c0300720c */ /* 0x000fe40003f26070 */
[----:B-1----:R-:W-:-:S05]  /*09e0*/  LEA R21, R8, R7, 0x18 ;  /* 0x0000000708157211 */ /* 0x002fca00078ec0ff */
[----:B------:R-:W-:Y:S02]  /*09f0*/  IMAD R21, R22, 0xc0, R21 ;  /* 0x000000c016157824 */ /* 0x000fe400078e0215 */
[----:B------:R-:W-:-:S03]  /*0a00*/  VOTEU.ANY UP3, P2 ;  /* 0x0000000000ff7886 */ /* 0x000fc60001060100 */
[----:B------:R-:W-:Y:S01]  /*0a10*/  @!P0 LEA R3, R6, R21, 0x3 ;  /* 0x0000001506038211 */ /* 0x000fe200078e18ff */
[----:B------:R-:W-:Y:S01]  /*0a20*/  VOTEU.ANY UP4, P1 ;  /* 0x0000000000ff7886 */ /* 0x000fe20000880100 */
[----:B------:R-:W-:Y:S02]  /*0a30*/  @UP3 UIADD3 UR10, UPT, UPT, UR10, 0x1, URZ ;  /* 0x000000010a0a3890 */ /* 0x000fe4000fffe0ff */
[----:B------:R-:W-:Y:S02]  /*0a40*/  UISETP.LT.AND UP3, UPT, UR22, UR4, UPT ;  /* 0x000000041600728c */ /* 0x000fe4000bf61270 */
[----:B------:R-:W-:Y:S02]  /*0a50*/  @UP4 UIADD3 UR5, UPT, UPT, UR5, 0x1, URZ ;  /* 0x0000000105054890 */ /* 0x000fe4000fffe0ff */
[----:B------:R-:W-:Y:S02]  /*0a60*/  UISETP.NE.AND UP4, UPT, UR16, URZ, UPT ;  /* 0x000000ff1000728c */ /* 0x000fe4000bf85270 */
[----:B------:R-:W-:-:S03]  /*0a70*/  USEL UR4, UR22, UR4, UP3 ;  /* 0x0000000416047287 */ /* 0x000fc60009800000 */
[----:B------:R-:W-:Y:S02]  /*0a80*/  UMOV UR17, UR5 ;  /* 0x0000000500117c82 */ /* 0x000fe40008000000 */
[----:B------:R-:W-:-:S04]  /*0a90*/  @!UP5 UIADD3 UR17, UPT, UPT, URZ, -UR17, URZ ;  /* 0x80000011ff11d290 */ /* 0x000fc8000fffe0ff */
[----:B------:R-:W-:-:S03]  /*0aa0*/  @!UP4 ULOP3.LUT UR17, URZ, UR16, URZ, 0x33, !UPT ;  /* 0x00000010ff11c292 */ /* 0x000fc6000f8e33ff */
[----:B------:R-:W-:Y:S01]  /*0ab0*/  UMOV UR16, UR10 ;  /* 0x0000000a00107c82 */ /* 0x000fe20008000000 */
[----:B------:R-:W-:Y:S01]  /*0ac0*/  @!UP0 UIMAD UR5, UR12, UR13, UR17 ;  /* 0x0000000d0c0582a4 */ /* 0x000fe2000f8e0211 */
[----:B--2---:R0:W-:Y:S01]  /*0ad0*/  @!P0 STS.64 [R3], R4 ;  /* 0x0000000403008388 */ /* 0x0041e20000000a00 */
[----:B------:R-:W-:Y:S01]  /*0ae0*/  BAR.SYNC.DEFER_BLOCKING 0x0 ;  /* 0x0000000000007b1d */ /* 0x000fe20000010000 */
[----:B------:R-:W-:Y:S01]  /*0af0*/  ISETP.GE.U32.AND P0, PT, R19, UR9, PT ;  /* 0x0000000913007c0c */ /* 0x000fe2000bf06070 */
[----:B------:R-:W-:Y:S02]  /*0b00*/  @!UP0 UIADD3 UR5, UPT, UPT, URZ, -UR5, URZ ;  /* 0x80000005ff058290 */ /* 0x000fe4000fffe0ff */
[----:B------:R-:W-:Y:S02]  /*0b10*/  @!UP2 UIADD3 UR16, UPT, UPT, URZ, -UR16, URZ ;  /* 0x80000010ff10a290 */ /* 0x000fe4000fffe0ff */
[----:B------:R-:W-:Y:S02]  /*0b20*/  @!UP1 ULOP3.LUT UR16, URZ, UR26, URZ, 0x33, !UPT ;  /* 0x0000001aff109292 */ /* 0x000fe4000f8e33ff */
[----:B------:R-:W-:-:S06]  /*0b30*/  @!UP0 UIMAD UR11, UR27, UR5, 0x1 ;  /* 0x000000011b0b84a4 */ /* 0x000fcc000f8e0205 */
[----:B0-----:R-:W-:Y:S06]  /*0b40*/  @P0 BRA `(.L_x_19186) ;  /* 0x0000002000c00947 */ /* 0x001fec0003800000 */
[----:B------:R-:W0:Y:S01]  /*0b50*/  LDCU UR5, c[0x0][0x3c8] ;  /* 0x00007900ff0577ac */ /* 0x000e220008000800 */
[----:B------:R-:W-:Y:S01]  /*0b60*/  IMAD.WIDE.U32 R2, R19, 0x4, RZ ;  /* 0x0000000413027825 */ /* 0x000fe200078e00ff */
[----:B------:R-:W1:Y:S03]  /*0b70*/  LDCU.64 UR6, c[0x0][0x3b8] ;  /* 0x00007700ff0677ac */ /* 0x000e660008000a00 */
[C---:B------:R-:W-:Y:S01]  /*0b80*/  IMAD.SHL.U32 R4, R6.reuse, 0x4, RZ ;  /* 0x0000000406047824 */ /* 0x040fe200078e00ff */
[----:B------:R-:W-:Y:S01]  /*0b90*/  LOP3.LUT R6, R6, 0xf, RZ, 0xc0, !PT ;  /* 0x0000000f06067812 */ /* 0x000fe200078ec0ff */
[----:B------:R-:W-:Y:S02]  /*0ba0*/  VIADD R7, R7, 0x1a0 ;  /* 0x000001a007077836 */ /* 0x000fe40000000000 */
[----:B------:R-:W-:-:S03]  /*0bb0*/  IMAD.MOV.U32 R18, RZ, RZ, -0x800001 ;  /* 0xff7fffffff127424 */ /* 0x000fc600078e00ff */
[----:B------:R-:W-:Y:S02]  /*0bc0*/  LEA R8, R8, R7, 0x18 ;  /* 0x0000000708087211 */ /* 0x000fe400078ec0ff */
[----:B------:R-:W-:Y:S01]  /*0bd0*/  LEA R7, R24, UR23, 0x4 ;  /* 0x0000001718077c11 */ /* 0x000fe2000f8e20ff */
[----:B0-----:R-:W-:-:S06]  /*0be0*/  UIMAD UR5, UR18, UR5, URZ ;  /* 0x00000005120572a4 */ /* 0x001fcc000f8e02ff */
[----:B------:R-:W-:-:S04]  /*0bf0*/  IMAD.U32 R5, RZ, RZ, UR5 ;  /* 0x00000005ff057e24 */ /* 0x000fc8000f8e00ff */
[----:B------:R-:W-:Y:S01]  /*0c00*/  IMAD.WIDE R2, R5, 0x4, R2 ;  /* 0x0000000405027825 */ /* 0x000fe200078e0202 */
[----:B------:R-:W-:-:S04]  /*0c10*/  LOP3.LUT R5, R4, 0x3c, RZ, 0xc0, !PT ;  /* 0x0000003c04057812 */ /* 0x000fc800078ec0ff */
[----:B------:R-:W-:Y:S02]  /*0c20*/  LEA R5, R24, R5, 0x6 ;  /* 0x0000000518057211 */ /* 0x000fe400078e30ff */
[----:B-1----:R-:W-:Y:S01]  /*0c30*/  IADD3 R4, P0, PT, R2, UR6, RZ ;  /* 0x0000000602047c10 */ /* 0x002fe2000ff1e0ff */
[----:B------:R-:W-:Y:S02]  /*0c40*/  IMAD.IADD R2, R6, 0x1, R7 ;  /* 0x0000000106027824 */ /* 0x000fe400078e0207 */
[----:B------:R-:W-:Y:S01]  /*0c50*/  IMAD.IADD R17, R5, 0x1, R8 ;  /* 0x0000000105117824 */ /* 0x000fe200078e0208 */
[----:B------:R-:W-:Y:S01]  /*0c60*/  IADD3.X R5, PT, PT, R3, UR7, RZ, P0, !PT ;  /* 0x0000000703057c10 */ /* 0x000fe200087fe4ff */
[----:B------:R-:W-:Y:S01]  /*0c70*/  VIADD R6, R7, 0x1 ;  /* 0x0000000107067836 */ /* 0x000fe20000000000 */
[----:B------:R-:W-:Y:S01]  /*0c80*/  MOV R3, R19 ;  /* 0x0000001300037202 */ /* 0x000fe20000000f00 */
[C---:B------:R-:W-:Y:S02]  /*0c90*/  VIADD R16, R2.reuse, -UR22 ;  /* 0x8000001602107c36 */ /* 0x040fe40008000000 */
[----:B------:R-:W-:-:S07]  /*0ca0*/  VIADD R7, R2, 0x1 ;  /* 0x0000000102077836 */ /* 0x000fce0000000000 */
.L_x_19191:
[----:B------:R-:W0:Y:S01]  /*0cb0*/  LDC R14, c[0x0][0x400] ;  /* 0x00010000ff0e7b82 */ /* 0x000e220000000800 */
[----:B------:R-:W-:Y:S01]  /*0cc0*/  IADD3 R8, PT, PT, R6, -0x1, RZ ;  /* 0xffffffff06087810 */ /* 0x000fe20007ffe0ff */
[----:B------:R-:W-:Y:S01]  /*0cd0*/  UIADD3 UR5, UPT, UPT, UR16, -UR28, URZ ;  /* 0x8000001c10057290 */ /* 0x000fe2000fffe0ff */
[----:B------:R-:W-:Y:S02]  /*0ce0*/  BSSY B1, `(.L_x_19187) ;  /* 0x000020d000017945 */ /* 0x000fe40003800000 */
[----:B------:R-:W-:-:S03]  /*0cf0*/  IABS R9, R8 ;  /* 0x0000000800097213 */ /* 0x000fc60000000000 */
[----:B------:R-:W1:Y:S02]  /*0d00*/  LDC R25, c[0x0][0x404] ;  /* 0x00010100ff197b82 */ /* 0x000e640000000800 */
[----:B------:R-:W-:-:S04]  /*0d10*/  IMAD.HI.U32 R11, R9, UR32, RZ ;  /* 0x00000020090b7c27 */ /* 0x000fc8000f8e00ff */
[----:B------:R-:W-:Y:S01]  /*0d20*/  IMAD.MOV R13, RZ, RZ, -R11 ;  /* 0x000000ffff0d7224 */ /* 0x000fe200078e0a0b */
[----:B0-----:R-:W-:-:S04]  /*0d30*/  IABS R10, R14 ;  /* 0x0000000e000a7213 */ /* 0x001fc80000000000 */
[----:B------:R-:W0:Y:S01]  /*0d40*/  I2F.RP R12, R10 ;  /* 0x0000000a000c7306 */ /* 0x000e220000209400 */
[-C--:B-1----:R-:W-:Y:S02]  /*0d50*/  IABS R2, R25.reuse ;  /* 0x0000001900027213 */ /* 0x082fe40000000000 */
[----:B------:R-:W-:-:S03]  /*0d60*/  LOP3.LUT R8, R8, R25, RZ, 0x3c, !PT ;  /* 0x0000001908087212 */ /* 0x000fc600078e3cff */
[----:B------:R-:W-:Y:S01]  /*0d70*/  IMAD R9, R2, R13, R9 ;  /* 0x0000000d02097224 */ /* 0x000fe200078e0209 */
[----:B------:R-:W-:Y:S01]  /*0d80*/  ISETP.GE.AND P2, PT, R8, RZ, PT ;  /* 0x000000ff0800720c */ /* 0x000fe20003f46270 */
[----:B------:R-:W-:-:S03]  /*0d90*/  IMAD.MOV.U32 R8, RZ, RZ, RZ ;  /* 0x000000ffff087224 */ /* 0x000fc600078e00ff */
        /* <DEDUP_REMOVED lines=14> */
[----:B------:R-:W-:Y:S02]  /*0e80*/  VIADD R11, R15, UR11 ;  /* 0x0000000b0f0b7c36 */ /* 0x000fe40008000000 */
[----:B------:R-:W-:-:S03]  /*0e90*/  IMAD R13, R13, R10, RZ ;  /* 0x0000000a0d0d7224 */ /* 0x000fc600078e02ff */
[----:B------:R-:W-:Y:S01]  /*0ea0*/  IABS R12, R11 ;  /* 0x0000000b000c7213 */ /* 0x000fe20000000000 */
[----:B------:R-:W-:Y:S01]  /*0eb0*/  IMAD.HI.U32 R8, R9, R13, R8 ;  /* 0x0000000d09087227 */ /* 0x000fe200078e0008 */
[----:B------:R-:W-:-:S03]  /*0ec0*/  ISETP.GE.AND P2, PT, R11, RZ, PT ;  /* 0x000000ff0b00720c */ /* 0x000fc60003f46270 */
        /* <DEDUP_REMOVED lines=8> */
[----:B------:R-:W-:-:S03]  /*0f50*/  ISETP.GT.AND P0, PT, R15, UR5, PT ;  /* 0x000000050f007c0c */ /* 0x000fc6000bf04270 */
[----:B------:R-:W-:Y:S01]  /*0f60*/  @!P2 IMAD.MOV R9, RZ, RZ, -R9 ;  /* 0x000000ffff09a224 */ /* 0x000fe200078e0a09 */
[----:B------:R-:W-:-:S04]  /*0f70*/  @!P1 LOP3.LUT R9, RZ, R14, RZ, 0x33, !PT ;  /* 0x0000000eff099212 */ /* 0x000fc800078e33ff */
[----:B------:R-:W-:-:S13]  /*0f80*/  ISETP.EQ.OR P0, PT, R9, RZ, P0 ;  /* 0x000000ff0900720c */ /* 0x000fda0000702670 */
[----:B------:R-:W-:Y:S05]  /*0f90*/  @P0 BRA `(.L_x_19188) ;  /* 0x0000000000140947 */ /* 0x000fea0003800000 */
[----:B------:R-:W-:-:S13]  /*0fa0*/  ISETP.NE.AND P0, PT, R22, RZ, PT ;  /* 0x000000ff1600720c */ /* 0x000fda0003f05270 */
[----:B------:R-:W-:Y:S05]  /*0fb0*/  @P0 BRA `(.L_x_19189) ;  /* 0x0000001c007c0947 */ /* 0x000fea0003800000 */
[----:B------:R-:W-:-:S05]  /*0fc0*/  MOV R8, 0xff7fffff ;  /* 0xff7fffff00087802 */ /* 0x000fca0000000f00 */
[----:B------:R0:W-:Y:S01]  /*0fd0*/  STS [R17], R8 ;  /* 0x0000000811007388 */ /* 0x0001e20000000800 */
[----:B------:R-:W-:Y:S05]  /*0fe0*/  BRA `(.L_x_19189) ;  /* 0x0000001c00707947 */ /* 0x000fea0003800000 */
.L_x_19188:
[----:B------:R-:W2:Y:S01]  /*0ff0*/  LDG.E.CONSTANT R11, desc[UR14][R4.64] ;  /* 0x0000000e040b7981 */ /* 0x000ea2000c1e9900 */
[----:B------:R-:W-:Y:S01]  /*1000*/  IMAD.SHL.U32 R8, R0, 0x4, RZ ;  /* 0x0000000400087824 */ /* 0x000fe200078e00ff */
[----:B------:R-:W-:Y:S02]  /*1010*/  UIMAD UR5, UR17, UR29, URZ ;  /* 0x0000001d110572a4 */ /* 0x000fe4000f8e02ff */
[----:B------:R-:W0:Y:S02]  /*1020*/  LDS.128 R12, [R21] ;  /* 0x00000000150c7984 */ /* 0x000e240000000c00 */
[----:B------:R-:W-:Y:S02]  /*1030*/  LOP3.LUT R8, R8, 0x78, RZ, 0xc0, !PT ;  /* 0x0000007808087812 */ /* 0x000fe400078ec0ff */
[----:B------:R-:W-:Y:S02]  /*1040*/  IMAD.U32 R9, RZ, RZ, UR5 ;  /* 0x00000005ff097e24 */ /* 0x000fe4000f8e00ff */
[----:B------:R-:W-:-:S04]  /*1050*/  IADD3 R8, P0, PT, R8, UR5, RZ ;  /* 0x0000000508087c10 */ /* 0x000fc8000ff1e0ff */
[----:B------:R-:W-:-:S03]  /*1060*/  LEA.HI.X.SX32 R9, R9, RZ, 0x1, P0 ;  /* 0x000000ff09097211 */ /* 0x000fc600000f0eff */
        /* <DEDUP_REMOVED lines=14> */
[----:B0-----:R-:W-:-:S02]  /*1150*/  SHF.L.U32 R11, R14, 0x10, RZ ;  /* 0x000000100e0b7819 */ /* 0x001fc400000006ff */
[----:B------:R-:W-:Y:S01]  /*1160*/  PRMT R14, R14, 0x7632, R14 ;  /* 0x000076320e0e7816 */ /* 0x000fe2000000000e */
[----:B------:R-:W4:Y:S03]  /*1170*/  LDG.E.CONSTANT R35, desc[UR14][R26.64+0x500] ;  /* 0x0005000e1a237981 */ /* 0x000f26000c1e9900 */
[----:B------:R-:W-:Y:S01]  /*1180*/  SHF.L.U32 R14, R14, 0x10, RZ ;  /* 0x000000100e0e7819 */ /* 0x000fe200000006ff */
[----:B--2---:R-:W-:-:S04]  /*1190*/  IMAD.U32 R34, R10, 0x10000, RZ ;  /* 0x000100000a227824 */ /* 0x004fc800078e00ff */
[----:B------:R-:W-:Y:S01]  /*11a0*/  FMUL.FTZ R25, R11, R34 ;  /* 0x000000220b197220 */ /* 0x000fe20000410000 */
[----:B------:R-:W-:Y:S02]  /*11b0*/  IMAD.U32 R34, R12, 0x10000, RZ ;  /* 0x000100000c227824 */ /* 0x000fe400078e00ff */
[----:B---3--:R-:W-:-:S04]  /*11c0*/  IMAD.U32 R11, R9, 0x10000, RZ ;  /* 0x00010000090b7824 */ /* 0x008fc800078e00ff */
[----:B------:R-:W-:Y:S02]  /*11d0*/  FFMA.FTZ R34, R34, R11, R25 ;  /* 0x0000000b22227223 */ /* 0x000fe40000010019 */
[----:B------:R-:W2:Y:S01]  /*11e0*/  LDG.E.CONSTANT R25, desc[UR14][R26.64+0x404] ;  /* 0x0004040e1a197981 */ /* 0x000ea2000c1e9900 */
[----:B------:R-:W-:Y:S02]  /*11f0*/  PRMT R10, R10, 0x7632, R10 ;  /* 0x000076320a0a7816 */ /* 0x000fe4000000000a */
[----:B------:R-:W-:Y:S02]  /*1200*/  PRMT R12, R12, 0x7632, R12 ;  /* 0x000076320c0c7816 */ /* 0x000fe4000000000c */
[----:B------:R-:W-:Y:S01]  /*1210*/  PRMT R9, R9, 0x7632, R9 ;  /* 0x0000763209097816 */ /* 0x000fe20000000009 */
[----:B------:R-:W-:Y:S02]  /*1220*/  IMAD.U32 R11, R10, 0x10000, RZ ;  /* 0x000100000a0b7824 */ /* 0x000fe400078e00ff */
[----:B------:R-:W-:-:S02]  /*1230*/  IMAD.U32 R12, R12, 0x10000, RZ ;  /* 0x000100000c0c7824 */ /* 0x000fc400078e00ff */
[----:B------:R-:W-:Y:S01]  /*1240*/  FMUL.FTZ R11, R14, R11 ;  /* 0x0000000b0e0b7220 */ /* 0x000fe20000410000 */
[----:B------:R-:W-:Y:S01]  /*1250*/  IMAD.U32 R9, R9, 0x10000, RZ ;  /* 0x0001000009097824 */ /* 0x000fe200078e00ff */
[----:B------:R-:W-:Y:S01]  /*1260*/  SHF.L.U32 R14, R13, 0x10, RZ ;  /* 0x000000100d0e7819 */ /* 0x000fe200000006ff */
[C---:B----4-:R-:W-:Y:S01]  /*1270*/  IMAD.U32 R10, R8.reuse, 0x10000, RZ ;  /* 0x00010000080a7824 */ /* 0x050fe200078e00ff */
[----:B------:R-:W-:Y:S01]  /*1280*/  PRMT R8, R8, 0x7632, R8 ;  /* 0x0000763208087816 */ /* 0x000fe20000000008 */
[----:B------:R-:W-:Y:S01]  /*1290*/  FFMA.FTZ R12, R12, R9, R11 ;  /* 0x000000090c0c7223 */ /* 0x000fe2000001000b */
[C---:B------:R-:W-:Y:S02]  /*12a0*/  SHF.L.U32 R9, R15.reuse, 0x10, RZ ;  /* 0x000000100f097819 */ /* 0x040fe400000006ff */
[----:B------:R-:W-:Y:S01]  /*12b0*/  PRMT R15, R15, 0x7632, R15 ;  /* 0x000076320f0f7816 */ /* 0x000fe2000000000f */
[----:B------:R-:W-:Y:S01]  /*12c0*/  IMAD.U32 R8, R8, 0x10000, RZ ;  /* 0x0001000008087824 */ /* 0x000fe200078e00ff */
[----:B------:R-:W-:Y:S01]  /*12d0*/  PRMT R13, R13, 0x7632, R13 ;  /* 0x000076320d0d7816 */ /* 0x000fe2000000000d */
[----:B------:R-:W-:Y:S01]  /*12e0*/  FMUL.FTZ R11, R9, R10 ;  /* 0x0000000a090b7220 */ /* 0x000fe20000410000 */
[C---:B------:R-:W-:Y:S01]  /*12f0*/  IMAD.U32 R9, R31.reuse, 0x10000, RZ ;  /* 0x000100001f097824 */ /* 0x040fe200078e00ff */
[----:B------:R-:W-:Y:S01]  /*1300*/  PRMT R31, R31, 0x7632, R31 ;  /* 0x000076321f1f7816 */ /* 0x000fe2000000001f */
[----:B------:R-:W-:-:S02]  /*1310*/  IMAD.U32 R15, R15, 0x10000, RZ ;  /* 0x000100000f0f7824 */ /* 0x000fc400078e00ff */
[----:B------:R-:W-:Y:S01]  /*1320*/  FFMA.FTZ R14, R14, R9, R11 ;  /* 0x000000090e0e7223 */ /* 0x000fe2000001000b */
[----:B------:R-:W-:Y:S02]  /*1330*/  IMAD.U32 R36, R13, 0x10000, RZ ;  /* 0x000100000d247824 */ /* 0x000fe400078e00ff */
[----:B------:R-:W-:Y:S01]  /*1340*/  FMUL.FTZ R15, R15, R8 ;  /* 0x000000080f0f7220 */ /* 0x000fe20000410000 */
[----:B------:R-:W-:Y:S01]  /*1350*/  IMAD.U32 R31, R31, 0x10000, RZ ;  /* 0x000100001f1f7824 */ /* 0x000fe200078e00ff */
[----:B------:R-:W0:Y:S03]  /*1360*/  LDS.128 R8, [R21+0x10] ;  /* 0x0000100015087984 */ /* 0x000e260000000c00 */
[----:B------:R-:W-:Y:S01]  /*1370*/  FFMA.FTZ R15, R36, R31, R15 ;  /* 0x0000001f240f7223 */ /* 0x000fe2000001000f */
[C---:B------:R-:W-:Y:S01]  /*1380*/  IMAD.U32 R31, R30.reuse, 0x10000, RZ ;  /* 0x000100001e1f7824 */ /* 0x040fe200078e00ff */
[----:B------:R-:W-:-:S02]  /*1390*/  PRMT R30, R30, 0x7632, R30 ;  /* 0x000076321e1e7816 */ /* 0x000fc4000000001e */
[C---:B0-----:R-:W-:Y:S02]  /*13a0*/  SHF.L.U32 R13, R8.reuse, 0x10, RZ ;  /* 0x00000010080d7819 */ /* 0x041fe400000006ff */
[----:B------:R-:W-:-:S03]  /*13b0*/  PRMT R8, R8, 0x7632, R8 ;  /* 0x0000763208087816 */ /* 0x000fc60000000008 */
[----:B------:R-:W-:Y:S02]  /*13c0*/  FFMA.FTZ R34, R13, R31, R34 ;  /* 0x0000001f0d227223 */ /* 0x000fe40000010022 */
[----:B------:R-:W-:Y:S01]  /*13d0*/  IMAD.U32 R13, R8, 0x10000, RZ ;  /* 0x00010000080d7824 */ /* 0x000fe200078e00ff */
[----:B------:R-:W3:Y:S01]  /*13e0*/  LDG.E.CONSTANT R31, desc[UR14][R26.64+0x504] ;  /* 0x0005040e1a1f7981 */ /* 0x000ee2000c1e9900 */
[----:B------:R-:W-:-:S04]  /*13f0*/  IMAD.U32 R8, R30, 0x10000, RZ ;  /* 0x000100001e087824 */ /* 0x000fc800078e00ff */
[----:B------:R-:W-:Y:S01]  /*1400*/  FFMA.FTZ R8, R13, R8, R12 ;  /* 0x000000080d087223 */ /* 0x000fe2000001000c */
[C---:B------:R-:W-:Y:S02]  /*1410*/  SHF.L.U32 R13, R9.reuse, 0x10, RZ ;  /* 0x00000010090d7819 */ /* 0x040fe400000006ff */
[----:B------:R-:W-:Y:S01]  /*1420*/  PRMT R9, R9, 0x7632, R9 ;  /* 0x0000763209097816 */ /* 0x000fe20000000009 */
[----:B------:R-:W-:-:S04]  /*1430*/  IMAD.U32 R12, R33, 0x10000, RZ ;  /* 0x00010000210c7824 */ /* 0x000fc800078e00ff */
[----:B------:R-:W-:Y:S02]  /*1440*/  IMAD.U32 R30, R9, 0x10000, RZ ;  /* 0x00010000091e7824 */ /* 0x000fe400078e00ff */
[----:B------:R-:W-:Y:S01]  /*1450*/  FFMA.FTZ R14, R13, R12, R14 ;  /* 0x0000000c0d0e7223 */ /* 0x000fe2000001000e */
[----:B------:R-:W-:Y:S01]  /*1460*/  SHF.L.U32 R9, R10, 0x10, RZ ;  /* 0x000000100a097819 */ /* 0x000fe200000006ff */
[----:B------:R-:W-:Y:S01]  /*1470*/  IMAD.U32 R12, R32, 0x10000, RZ ;  /* 0x00010000200c7824 */ /* 0x000fe200078e00ff */
[----:B------:R-:W-:-:S03]  /*1480*/  PRMT R10, R10, 0x7632, R10 ;  /* 0x000076320a0a7816 */ /* 0x000fc6000000000a */
[----:B------:R-:W-:Y:S01]  /*1490*/  FFMA.FTZ R34, R9, R12, R34 ;  /* 0x0000000c09227223 */ /* 0x000fe20000010022 */
[----:B------:R-:W-:Y:S02]  /*14a0*/  PRMT R12, R32, 0x7632, R12 ;  /* 0x00007632200c7816 */ /* 0x000fe4000000000c */
[----:B------:R-:W-:Y:S01]  /*14b0*/  PRMT R33, R33, 0x7632, R33 ;  /* 0x0000763221217816 */ /* 0x000fe20000000021 */
[----:B------:R-:W-:Y:S01]  /*14c0*/  IMAD.U32 R9, R10, 0x10000, RZ ;  /* 0x000100000a097824 */ /* 0x000fe200078e00ff */
[----:B------:R-:W-:Y:S01]  /*14d0*/  SHF.L.U32 R13, R11, 0x10, RZ ;  /* 0x000000100b0d7819 */ /* 0x000fe200000006ff */
[----:B------:R-:W-:Y:S01]  /*14e0*/  IMAD.U32 R12, R12, 0x10000, RZ ;  /* 0x000100000c0c7824 */ /* 0x000fe200078e00ff */
[----:B------:R-:W4:Y:S01]  /*14f0*/  LDG.E.CONSTANT R32, desc[UR14][R26.64+0x600] ;  /* 0x0006000e1a207981 */ /* 0x000f22000c1e9900 */
[----:B------:R-:W-:Y:S02]  /*1500*/  IMAD.U32 R33, R33, 0x10000, RZ ;  /* 0x0001000021217824 */ /* 0x000fe400078e00ff */
[----:B------:R-:W-:-:S02]  /*1510*/  IMAD.U32 R10, R28, 0x10000, RZ ;  /* 0x000100001c0a7824 */ /* 0x000fc400078e00ff */
[----:B------:R-:W-:Y:S01]  /*1520*/  FFMA.FTZ R8, R9, R12, R8 ;  /* 0x0000000c09087223 */ /* 0x000fe20000010008 */
[----:B------:R-:W-:Y:S01]  /*1530*/  FFMA.FTZ R30, R30, R33, R15 ;  /* 0x000000211e1e7223 */ /* 0x000fe2000001000f */
[----:B------:R-:W-:Y:S01]  /*1540*/  FFMA.FTZ R9, R13, R10, R14 ;  /* 0x0000000a0d097223 */ /* 0x000fe2000001000e */
[----:B------:R-:W-:Y:S01]  /*1550*/  PRMT R11, R11, 0x7632, R11 ;  /* 0x000076320b0b7816 */ /* 0x000fe2000000000b */
[----:B------:R-:W0:Y:S01]  /*1560*/  LDS.128 R12, [R21+0x20] ;  /* 0x00002000150c7984 */ /* 0x000e220000000c00 */
[----:B------:R-:W-:-:S03]  /*1570*/  PRMT R28, R28, 0x7632, R28 ;  /* 0x000076321c1c7816 */ /* 0x000fc6000000001c */
[----:B------:R-:W4:Y:S01]  /*1580*/  LDG.E.CONSTANT R33, desc[UR14][R26.64+0x604] ;  /* 0x0006040e1a217981 */ /* 0x000f22000c1e9900 */
[----:B------:R-:W-:Y:S02]  /*1590*/  IMAD.U32 R11, R11, 0x10000, RZ ;  /* 0x000100000b0b7824 */ /* 0x000fe400078e00ff */
[----:B------:R-:W-:Y:S02]  /*15a0*/  IMAD.U32 R10, R28, 0x10000, RZ ;  /* 0x000100001c0a7824 */ /* 0x000fe400078e00ff */
[----:B------:R-:W-:Y:S02]  /*15b0*/  IMAD.U32 R28, R29, 0x10000, RZ ;  /* 0x000100001d1c7824 */ /* 0x000fe400078e00ff */
[----:B------:R-:W-:Y:S01]  /*15c0*/  FFMA.FTZ R10, R11, R10, R30 ;  /* 0x0000000a0b0a7223 */ /* 0x000fe2000001001e */
[----:B0-----:R-:W-:-:S05]  /*15d0*/  SHF.L.U32 R11, R12, 0x10, RZ ;  /* 0x000000100c0b7819 */ /* 0x001fca00000006ff */
[----:B------:R-:W-:Y:S02]  /*15e0*/  FFMA.FTZ R11, R11, R28, R34 ;  /* 0x0000001c0b0b7223 */ /* 0x000fe40000010022 */
[----:B------:R-:W4:Y:S04]  /*15f0*/  LDG.E.CONSTANT R34, desc[UR14][R26.64+0x700] ;  /* 0x0007000e1a227981 */ /* 0x000f28000c1e9900 */
[----:B------:R-:W4:Y:S01]  /*1600*/  LDG.E.CONSTANT R28, desc[UR14][R26.64+0x704] ;  /* 0x0007040e1a1c7981 */ /* 0x000f22000c1e9900 */
[----:B------:R-:W-:Y:S02]  /*1610*/  PRMT R30, R29, 0x7632, R30 ;  /* 0x000076321d1e7816 */ /* 0x000fe4000000001e */
[----:B------:R-:W-:-:S03]  /*1620*/  PRMT R12, R12, 0x7632, R12 ;  /* 0x000076320c0c7816 */ /* 0x000fc6000000000c */
[----:B------:R-:W-:Y:S02]  /*1630*/  IMAD.U32 R30, R30, 0x10000, RZ ;  /* 0x000100001e1e7824 */ /* 0x000fe400078e00ff */
[----:B------:R-:W-:-:S04]  /*1640*/  IMAD.U32 R29, R12, 0x10000, RZ ;  /* 0x000100000c1d7824 */ /* 0x000fc800078e00ff */
[----:B------:R-:W-:Y:S02]  /*1650*/  FFMA.FTZ R8, R29, R30, R8 ;  /* 0x0000001e1d087223 */ /* 0x000fe40000010008 */
[----:B------:R-:W4:Y:S01]  /*1660*/  LDG.E.CONSTANT R30, desc[UR14][R26.64+0x800] ;  /* 0x0008000e1a1e7981 */ /* 0x000f22000c1e9900 */
[C---:B------:R-:W-:Y:S02]  /*1670*/  SHF.L.U32 R12, R13.reuse, 0x10, RZ ;  /* 0x000000100d0c7819 */ /* 0x040fe400000006ff */
[----:B------:R-:W-:Y:S01]  /*1680*/  PRMT R13, R13, 0x7632, R13 ;  /* 0x000076320d0d7816 */ /* 0x000fe2000000000d */
[----:B--2---:R-:W-:-:S04]  /*1690*/  IMAD.U32 R29, R25, 0x10000, RZ ;  /* 0x00010000191d7824 */ /* 0x004fc800078e00ff */
[----:B------:R-:W-:Y:S02]  /*16a0*/  FFMA.FTZ R9, R12, R29, R9 ;  /* 0x0000001d0c097223 */ /* 0x000fe40000010009 */
[----:B------:R-:W2:Y:S01]  /*16b0*/  LDG.E.CONSTANT R29, desc[UR14][R26.64+0x804] ;  /* 0x0008040e1a1d7981 */ /* 0x000ea2000c1e9900 */
[----:B------:R-:W-:Y:S01]  /*16c0*/  PRMT R25, R25, 0x7632, R25 ;  /* 0x0000763219197816 */ /* 0x000fe20000000019 */
[----:B------:R-:W-:-:S03]  /*16d0*/  IMAD.U32 R13, R13, 0x10000, RZ ;  /* 0x000100000d0d7824 */ /* 0x000fc600078e00ff */
[----:B------:R-:W-:-:S05]  /*16e0*/  SHF.L.U32 R12, R25, 0x10, RZ ;  /* 0x00000010190c7819 */ /* 0x000fca00000006ff */
[----:B------:R-:W-:Y:S01]  /*16f0*/  FFMA.FTZ R12, R13, R12, R10 ;  /* 0x0000000c0d0c7223 */ /* 0x000fe2000001000a */
[C---:B------:R-:W-:Y:S01]  /*1700*/  IMAD.U32 R10, R14.reuse, 0x10000, RZ ;  /* 0x000100000e0a7824 */ /* 0x040fe200078e00ff */
[----:B------:R-:W-:Y:S01]  /*1710*/  PRMT R14, R14, 0x7632, R14 ;  /* 0x000076320e0e7816 */ /* 0x000fe2000000000e */
[C---:B------:R-:W-:Y:S01]  /*1720*/  IMAD.U32 R13, R35.reuse, 0x10000, RZ ;  /* 0x00010000230d7824 */ /* 0x040fe200078e00ff */
[----:B------:R-:W-:-:S03]  /*1730*/  PRMT R35, R35, 0x7632, R35 ;  /* 0x0000763223237816 */ /* 0x000fc60000000023 */
[----:B------:R-:W-:Y:S01]  /*1740*/  FFMA.FTZ R13, R10, R13, R11 ;  /* 0x0000000d0a0d7223 */ /* 0x000fe2000001000b */
[----:B------:R-:W-:Y:S01]  /*1750*/  SHF.L.U32 R11, R14, 0x10, RZ ;  /* 0x000000100e0b7819 */ /* 0x000fe200000006ff */
[----:B------:R-:W-:Y:S02]  /*1760*/  IMAD.U32 R14, R35, 0x10000, RZ ;  /* 0x00010000230e7824 */ /* 0x000fe400078e00ff */
[----:B------:R-:W-:Y:S01]  /*1770*/  IMAD.U32 R36, R15, 0x10000, RZ ;  /* 0x000100000f247824 */ /* 0x000fe200078e00ff */
[----:B------:R-:W2:Y:S01]  /*1780*/  LDG.E.CONSTANT R35, desc[UR14][R26.64+0x900] ;  /* 0x0009000e1a237981 */ /* 0x000ea2000c1e9900 */
[----:B------:R-:W-:Y:S01]  /*1790*/  FFMA.FTZ R14, R11, R14, R8 ;  /* 0x0000000e0b0e7223 */ /* 0x000fe20000010008 */
[----:B------:R-:W-:-:S05]  /*17a0*/  PRMT R15, R15, 0x7632, R15 ;  /* 0x000076320f0f7816 */ /* 0x000fca000000000f */
[----:B------:R-:W-:Y:S01]  /*17b0*/  IMAD.U32 R15, R15, 0x10000, RZ ;  /* 0x000100000f0f7824 */ /* 0x000fe200078e00ff */
[----:B---3--:R-:W-:-:S05]  /*17c0*/  SHF.L.U32 R8, R31, 0x10, RZ ;  /* 0x000000101f087819 */ /* 0x008fca00000006ff */
[----:B------:R-:W-:Y:S02]  /*17d0*/  FFMA.FTZ R36, R36, R8, R9 ;  /* 0x0000000824247223 */ /* 0x000fe40000010009 */
[----:B------:R-:W0:Y:S01]  /*17e0*/  LDS.128 R8, [R21+0x30] ;  /* 0x0000300015087984 */ /* 0x000e220000000c00 */
[----:B------:R-:W-:-:S05]  /*17f0*/  PRMT R31, R31, 0x7632, R31 ;  /* 0x000076321f1f7816 */ /* 0x000fca000000001f */
[----:B------:R-:W-:-:S04]  /*1800*/  IMAD.U32 R31, R31, 0x10000, RZ ;  /* 0x000100001f1f7824 */ /* 0x000fc800078e00ff */
[----:B------:R-:W-:Y:S01]  /*1810*/  FFMA.FTZ R12, R15, R31, R12 ;  /* 0x0000001f0f0c7223 */ /* 0x000fe2000001000c */
[C---:B----4-:R-:W-:Y:S01]  /*1820*/  IMAD.U32 R25, R32.reuse, 0x10000, RZ ;  /* 0x0001000020197824 */ /* 0x050fe200078e00ff */
[----:B------:R-:W-:Y:S02]  /*1830*/  PRMT R32, R32, 0x7632, R32 ;  /* 0x0000763220207816 */ /* 0x000fe40000000020 */
[C---:B0-----:R-:W-:Y:S02]  /*1840*/  SHF.L.U32 R15, R8.reuse, 0x10, RZ ;  /* 0x00000010080f7819 */ /* 0x041fe400000006ff */
[----:B------:R-:W-:-:S03]  /*1850*/  PRMT R8, R8, 0x7632, R8 ;  /* 0x0000763208087816 */ /* 0x000fc60000000008 */
[----:B------:R-:W-:Y:S02]  /*1860*/  FFMA.FTZ R13, R15, R25, R13 ;  /* 0x000000190f0d7223 */ /* 0x000fe4000001000d */
[----:B------:R-:W-:Y:S01]  /*1870*/  IMAD.U32 R15, R8, 0x10000, RZ ;  /* 0x00010000080f7824 */ /* 0x000fe200078e00ff */
[----:B------:R-:W3:Y:S01]  /*1880*/  LDG.E.CONSTANT R25, desc[UR14][R26.64+0x904] ;  /* 0x0009040e1a197981 */ /* 0x000ee2000c1e9900 */
[----:B------:R-:W-:-:S03]  /*1890*/  SHF.L.U32 R8, R32, 0x10, RZ ;  /* 0x0000001020087819 */ /* 0x000fc600000006ff */
[----:B------:R-:W4:Y:S02]  /*18a0*/  LDG.E.CONSTANT R32, desc[UR14][R26.64+0xa00] ;  /* 0x000a000e1a207981 */ /* 0x000f24000c1e9900 */
[----:B------:R-:W-:Y:S01]  /*18b0*/  FFMA.FTZ R8, R15, R8, R14 ;  /* 0x000000080f087223 */ /* 0x000fe2000001000e */
[C---:B------:R-:W-:Y:S01]  /*18c0*/  IMAD.U32 R15, R9.reuse, 0x10000, RZ ;  /* 0x00010000090f7824 */ /* 0x040fe200078e00ff */
[----:B------:R-:W-:Y:S01]  /*18d0*/  PRMT R9, R9, 0x7632, R9 ;  /* 0x0000763209097816 */ /* 0x000fe20000000009 */
[C---:B------:R-:W-:Y:S01]  /*18e0*/  IMAD.U32 R14, R33.reuse, 0x10000, RZ ;  /* 0x00010000210e7824 */ /* 0x040fe200078e00ff */
[----:B------:R-:W-:Y:S02]  /*18f0*/  PRMT R33, R33, 0x7632, R33 ;  /* 0x0000763221217816 */ /* 0x000fe40000000021 */
[----:B------:R-:W-:-:S03]  /*1900*/  SHF.L.U32 R9, R9, 0x10, RZ ;  /* 0x0000001009097819 */ /* 0x000fc600000006ff */
[----:B------:R-:W-:-:S04]  /*1910*/  IMAD.U32 R33, R33, 0x10000, RZ ;  /* 0x0001000021217824 */ /* 0x000fc800078e00ff */
[----:B------:R-:W-:Y:S01]  /*1920*/  FFMA.FTZ R9, R9, R33, R12 ;  /* 0x0000002109097223 */ /* 0x000fe2000001000c */
[C---:B------:R-:W-:Y:S01]  /*1930*/  IMAD.U32 R12, R10.reuse, 0x10000, RZ ;  /* 0x000100000a0c7824 */ /* 0x040fe200078e00ff */
[----:B------:R-:W-:Y:S01]  /*1940*/  PRMT R10, R10, 0x7632, R10 ;  /* 0x000076320a0a7816 */ /* 0x000fe2000000000a */
[----:B------:R-:W-:Y:S01]  /*1950*/  FFMA.FTZ R36, R15, R14, R36 ;  /* 0x0000000e0f247223 */ /* 0x000fe20000010024 */
[C---:B------:R-:W-:Y:S01]  /*1960*/  SHF.L.U32 R31, R34.reuse, 0x10, RZ ;  /* 0x00000010221f7819 */ /* 0x040fe200000006ff */
[----:B------:R-:W4:Y:S01]  /*1970*/  LDG.E.CONSTANT R33, desc[UR14][R26.64+0xa04] ;  /* 0x000a040e1a217981 */ /* 0x000f22000c1e9900 */
[----:B------:R-:W-:Y:S02]  /*1980*/  PRMT R34, R34, 0x7632, R34 ;  /* 0x0000763222227816 */ /* 0x000fe40000000022 */
[----:B------:R-:W-:Y:S01]  /*1990*/  SHF.L.U32 R15, R11, 0x10, RZ ;  /* 0x000000100b0f7819 */ /* 0x000fe200000006ff */
[----:B------:R-:W-:Y:S01]  /*19a0*/  FFMA.FTZ R31, R12, R31, R13 ;  /* 0x0000001f0c1f7223 */ /* 0x000fe2000001000d */
[----:B------:R-:W-:-:S02]  /*19b0*/  IMAD.U32 R13, R10, 0x10000, RZ ;  /* 0x000100000a0d7824 */ /* 0x000fc400078e00ff */
[----:B------:R-:W-:Y:S02]  /*19c0*/  IMAD.U32 R34, R34, 0x10000, RZ ;  /* 0x0001000022227824 */ /* 0x000fe400078e00ff */
[C---:B------:R-:W-:Y:S02]  /*19d0*/  IMAD.U32 R10, R28.reuse, 0x10000, RZ ;  /* 0x000100001c0a7824 */ /* 0x040fe400078e00ff */
[----:B------:R-:W-:Y:S02]  /*19e0*/  FFMA.FTZ R8, R13, R34, R8 ;  /* 0x000000220d087223 */ /* 0x000fe40000010008 */
[----:B------:R-:W-:Y:S02]  /*19f0*/  FFMA.FTZ R10, R15, R10, R36 ;  /* 0x0000000a0f0a7223 */ /* 0x000fe40000010024 */
[----:B------:R-:W0:Y:S01]  /*1a00*/  LDS.128 R12, [R21+0x40] ;  /* 0x00004000150c7984 */ /* 0x000e220000000c00 */
[----:B------:R-:W-:Y:S02]  /*1a10*/  PRMT R11, R11, 0x7632, R11 ;  /* 0x000076320b0b7816 */ /* 0x000fe4000000000b */
[----:B------:R-:W-:-:S03]  /*1a20*/  PRMT R34, R28, 0x7632, R34 ;  /* 0x000076321c227816 */ /* 0x000fc60000000022 */
[----:B------:R-:W-:Y:S01]  /*1a30*/  IMAD.U32 R28, R11, 0x10000, RZ ;  /* 0x000100000b1c7824 */ /* 0x000fe200078e00ff */
[----:B------:R-:W-:Y:S02]  /*1a40*/  SHF.L.U32 R11, R34, 0x10, RZ ;  /* 0x00000010220b7819 */ /* 0x000fe400000006ff */
[----:B------:R-:W4:Y:S03]  /*1a50*/  LDG.E.CONSTANT R34, desc[UR14][R26.64+0xb00] ;  /* 0x000b000e1a227981 */ /* 0x000f26000c1e9900 */
[----:B------:R-:W-:Y:S01]  /*1a60*/  FFMA.FTZ R11, R28, R11, R9 ;  /* 0x0000000b1c0b7223 */ /* 0x000fe20000010009 */
[----:B------:R-:W-:Y:S02]  /*1a70*/  IMAD.U32 R9, R30, 0x10000, RZ ;  /* 0x000100001e097824 */ /* 0x000fe400078e00ff */
[----:B0-----:R-:W-:-:S04]  /*1a80*/  IMAD.U32 R28, R12, 0x10000, RZ ;  /* 0x000100000c1c7824 */ /* 0x001fc800078e00ff */
[----:B------:R-:W-:Y:S02]  /*1a90*/  FFMA.FTZ R9, R28, R9, R31 ;  /* 0x000000091c097223 */ /* 0x000fe4000001001f */
[----:B------:R-:W4:Y:S01]  /*1aa0*/  LDG.E.CONSTANT R28, desc[UR14][R26.64+0xb04] ;  /* 0x000b040e1a1c7981 */ /* 0x000f22000c1e9900 */
[----:B------:R-:W-:Y:S02]  /*1ab0*/  PRMT R12, R12, 0x7632, R12 ;  /* 0x000076320c0c7816 */ /* 0x000fe4000000000c */
[----:B------:R-:W-:Y:S02]  /*1ac0*/  PRMT R30, R30, 0x7632, R30 ;  /* 0x000076321e1e7816 */ /* 0x000fe4000000001e */
[----:B------:R-:W-:-:S03]  /*1ad0*/  SHF.L.U32 R31, R12, 0x10, RZ ;  /* 0x000000100c1f7819 */ /* 0x000fc600000006ff */
[----:B------:R-:W-:-:S04]  /*1ae0*/  IMAD.U32 R30, R30, 0x10000, RZ ;  /* 0x000100001e1e7824 */ /* 0x000fc800078e00ff */
[----:B------:R-:W-:Y:S01]  /*1af0*/  FFMA.FTZ R8, R31, R30, R8 ;  /* 0x0000001e1f087223 */ /* 0x000fe20000010008 */
[----:B------:R-:W-:Y:S01]  /*1b00*/  IMAD.U32 R31, R13, 0x10000, RZ ;  /* 0x000100000d1f7824 */ /* 0x000fe200078e00ff */
[----:B--2---:R-:W-:Y:S01]  /*1b10*/  SHF.L.U32 R12, R29, 0x10, RZ ;  /* 0x000000101d0c7819 */ /* 0x004fe200000006ff */
[----:B------:R-:W2:Y:S04]  /*1b20*/  LDG.E.CONSTANT R30, desc[UR14][R26.64+0xc04] ;  /* 0x000c040e1a1e7981 */ /* 0x000ea8000c1e9900 */
[----:B------:R-:W-:Y:S02]  /*1b30*/  FFMA.FTZ R10, R31, R12, R10 ;  /* 0x0000000c1f0a7223 */ /* 0x000fe4000001000a */
[----:B------:R-:W2:Y:S01]  /*1b40*/  LDG.E.CONSTANT R31, desc[UR14][R26.64+0xc00] ;  /* 0x000c000e1a1f7981 */ /* 0x000ea2000c1e9900 */
[----:B------:R-:W-:-:S02]  /*1b50*/  PRMT R13, R13, 0x7632, R13 ;  /* 0x000076320d0d7816 */ /* 0x000fc4000000000d */
[C---:B------:R-:W-:Y:S02]  /*1b60*/  SHF.L.U32 R36, R14.reuse, 0x10, RZ ;  /* 0x000000100e247819 */ /* 0x040fe400000006ff */
[----:B------:R-:W-:Y:S01]  /*1b70*/  PRMT R14, R14, 0x7632, R14 ;  /* 0x000076320e0e7816 */ /* 0x000fe2000000000e */
[----:B------:R-:W-:Y:S01]  /*1b80*/  IMAD.U32 R12, R13, 0x10000, RZ ;  /* 0x000100000d0c7824 */ /* 0x000fe200078e00ff */
[----:B------:R-:W-:Y:S01]  /*1b90*/  PRMT R29, R29, 0x7632, R29 ;  /* 0x000076321d1d7816 */ /* 0x000fe2000000001d */
[C---:B------:R-:W-:Y:S01]  /*1ba0*/  IMAD.U32 R13, R35.reuse, 0x10000, RZ ;  /* 0x00010000230d7824 */ /* 0x040fe200078e00ff */
[----:B------:R-:W-:-:S03]  /*1bb0*/  PRMT R35, R35, 0x7632, R35 ;  /* 0x0000763223237816 */ /* 0x000fc60000000023 */
[----:B------:R-:W-:Y:S01]  /*1bc0*/  FFMA.FTZ R13, R36, R13, R9 ;  /* 0x0000000d240d7223 */ /* 0x000fe20000010009 */
[----:B------:R-:W-:Y:S01]  /*1bd0*/  IMAD.U32 R9, R14, 0x10000, RZ ;  /* 0x000100000e097824 */ /* 0x000fe200078e00ff */
[----:B------:R-:W-:Y:S01]  /*1be0*/  SHF.L.U32 R14, R35, 0x10, RZ ;  /* 0x00000010230e7819 */ /* 0x000fe200000006ff */
[----:B------:R-:W-:Y:S02]  /*1bf0*/  IMAD.U32 R29, R29, 0x10000, RZ ;  /* 0x000100001d1d7824 */ /* 0x000fe400078e00ff */
[----:B------:R-:W-:Y:S02]  /*1c00*/  IMAD.U32 R35, R15, 0x10000, RZ ;  /* 0x000100000f237824 */ /* 0x000fe400078e00ff */
[----:B------:R-:W-:Y:S01]  /*1c10*/  FFMA.FTZ R14, R9, R14, R8 ;  /* 0x0000000e090e7223 */ /* 0x000fe20000010008 */
[----:B------:R-:W-:Y:S02]  /*1c20*/  FFMA.FTZ R12, R12, R29, R11 ;  /* 0x0000001d0c0c7223 */ /* 0x000fe4000001000b */
[----:B------:R-:W2:Y:S01]  /*1c30*/  LDG.E.CONSTANT R29, desc[UR14][R26.64+0xd00] ;  /* 0x000d000e1a1d7981 */ /* 0x000ea2000c1e9900 */
[----:B------:R-:W-:-:S04]  /*1c40*/  PRMT R15, R15, 0x7632, R15 ;  /* 0x000076320f0f7816 */ /* 0x000fc8000000000f */
[----:B------:R-:W-:Y:S01]  /*1c50*/  SHF.L.U32 R15, R15, 0x10, RZ ;  /* 0x000000100f0f7819 */ /* 0x000fe200000006ff */
[----:B---3--:R-:W-:-:S04]  /*1c60*/  IMAD.U32 R8, R25, 0x10000, RZ ;  /* 0x0001000019087824 */ /* 0x008fc800078e00ff */
[----:B------:R-:W-:Y:S02]  /*1c70*/  FFMA.FTZ R35, R35, R8, R10 ;  /* 0x0000000823237223 */ /* 0x000fe4000001000a */
[----:B------:R-:W0:Y:S01]  /*1c80*/  LDS.128 R8, [R21+0x50] ;  /* 0x0000500015087984 */ /* 0x000e220000000c00 */
[----:B------:R-:W-:-:S05]  /*1c90*/  PRMT R25, R25, 0x7632, R25 ;  /* 0x0000763219197816 */ /* 0x000fca0000000019 */
[----:B------:R-:W-:-:S04]  /*1ca0*/  IMAD.U32 R25, R25, 0x10000, RZ ;  /* 0x0001000019197824 */ /* 0x000fc800078e00ff */
[----:B------:R-:W-:Y:S02]  /*1cb0*/  FFMA.FTZ R12, R15, R25, R12 ;  /* 0x000000190f0c7223 */ /* 0x000fe4000001000c */
[----:B------:R-:W3:Y:S01]  /*1cc0*/  LDG.E.CONSTANT R25, desc[UR14][R26.64+0xd04] ;  /* 0x000d040e1a197981 */ /* 0x000ee2000c1e9900 */
[C---:B----4-:R-:W-:Y:S02]  /*1cd0*/  SHF.L.U32 R15, R32.reuse, 0x10, RZ ;  /* 0x00000010200f7819 */ /* 0x050fe400000006ff */
[----:B------:R-:W-:Y:S01]  /*1ce0*/  PRMT R32, R32, 0x7632, R32 ;  /* 0x0000763220207816 */ /* 0x000fe20000000020 */
[C---:B0-----:R-:W-:Y:S01]  /*1cf0*/  IMAD.U32 R36, R8.reuse, 0x10000, RZ ;  /* 0x0001000008247824 */ /* 0x041fe200078e00ff */
[----:B------:R-:W-:-:S03]  /*1d00*/  PRMT R8, R8, 0x7632, R8 ;  /* 0x0000763208087816 */ /* 0x000fc60000000008 */
[----:B------:R-:W-:Y:S02]  /*1d10*/  FFMA.FTZ R13, R36, R15, R13 ;  /* 0x0000000f240d7223 */ /* 0x000fe4000001000d */
[----:B------:R-:W-:Y:S02]  /*1d20*/  IMAD.U32 R15, R8, 0x10000, RZ ;  /* 0x00010000080f7824 */ /* 0x000fe400078e00ff */
[----:B------:R-:W-:Y:S02]  /*1d30*/  IMAD.U32 R8, R32, 0x10000, RZ ;  /* 0x0001000020087824 */ /* 0x000fe400078e00ff */
[----:B------:R-:W-:Y:S01]  /*1d40*/  IMAD.U32 R36, R10, 0x10000, RZ ;  /* 0x000100000a247824 */ /* 0x000fe200078e00ff */
[----:B------:R-:W4:Y:S01]  /*1d50*/  LDG.E.CONSTANT R32, desc[UR14][R26.64+0xe00] ;  /* 0x000e000e1a207981 */ /* 0x000f22000c1e9900 */
[----:B------:R-:W-:Y:S01]  /*1d60*/  FFMA.FTZ R8, R15, R8, R14 ;  /* 0x000000080f087223 */ /* 0x000fe2000001000e */
[----:B------:R-:W-:Y:S01]  /*1d70*/  SHF.L.U32 R14, R9, 0x10, RZ ;  /* 0x00000010090e7819 */ /* 0x000fe200000006ff */
[----:B------:R-:W-:Y:S01]  /*1d80*/  IMAD.U32 R15, R33, 0x10000, RZ ;  /* 0x00010000210f7824 */ /* 0x000fe200078e00ff */
[----:B------:R-:W-:-:S02]  /*1d90*/  PRMT R9, R9, 0x7632, R9 ;  /* 0x0000763209097816 */ /* 0x000fc40000000009 */
[----:B------:R-:W-:-:S03]  /*1da0*/  PRMT R33, R33, 0x7632, R33 ;  /* 0x0000763221217816 */ /* 0x000fc60000000021 */
[----:B------:R-:W-:Y:S01]  /*1db0*/  IMAD.U32 R9, R9, 0x10000, RZ ;  /* 0x0001000009097824 */ /* 0x000fe200078e00ff */
[----:B------:R-:W-:Y:S02]  /*1dc0*/  SHF.L.U32 R33, R33, 0x10, RZ ;  /* 0x0000001021217819 */ /* 0x000fe400000006ff */
[----:B------:R-:W-:-:S03]  /*1dd0*/  PRMT R10, R10, 0x7632, R10 ;  /* 0x000076320a0a7816 */ /* 0x000fc6000000000a */
[----:B------:R-:W-:Y:S01]  /*1de0*/  FFMA.FTZ R33, R9, R33, R12 ;  /* 0x0000002109217223 */ /* 0x000fe2000001000c */
[C---:B------:R-:W-:Y:S01]  /*1df0*/  IMAD.U32 R9, R34.reuse, 0x10000, RZ ;  /* 0x0001000022097824 */ /* 0x040fe200078e00ff */
[----:B------:R-:W-:-:S03]  /*1e00*/  PRMT R34, R34, 0x7632, R34 ;  /* 0x0000763222227816 */ /* 0x000fc60000000022 */
[----:B------:R-:W-:Y:S01]  /*1e10*/  FFMA.FTZ R36, R36, R9, R13 ;  /* 0x0000000924247223 */ /* 0x000fe2000001000d */
[----:B------:R-:W-:Y:S01]  /*1e20*/  IMAD.U32 R9, R10, 0x10000, RZ ;  /* 0x000100000a097824 */ /* 0x000fe200078e00ff */
[----:B------:R-:W-:Y:S01]  /*1e30*/  SHF.L.U32 R12, R11, 0x10, RZ ;  /* 0x000000100b0c7819 */ /* 0x000fe200000006ff */
[----:B------:R-:W-:Y:S02]  /*1e40*/  IMAD.U32 R34, R34, 0x10000, RZ ;  /* 0x0001000022227824 */ /* 0x000fe400078e00ff */
[----:B------:R-:W-:Y:S02]  /*1e50*/  FFMA.FTZ R35, R14, R15, R35 ;  /* 0x0000000f0e237223 */ /* 0x000fe40000010023 */
[----:B------:R-:W-:Y:S02]  /*1e60*/  FFMA.FTZ R8, R9, R34, R8 ;  /* 0x0000002209087223 */ /* 0x000fe40000010008 */
[----:B------:R-:W4:Y:S01]  /*1e70*/  LDG.E.CONSTANT R34, desc[UR14][R26.64+0xf00] ;  /* 0x000f000e1a227981 */ /* 0x000f22000c1e9900 */
[----:B------:R-:W-:-:S05]  /*1e80*/  SHF.L.U32 R10, R28, 0x10, RZ ;  /* 0x000000101c0a7819 */ /* 0x000fca00000006ff */
[----:B------:R-:W-:Y:S02]  /*1e90*/  FFMA.FTZ R9, R12, R10, R35 ;  /* 0x0000000a0c097223 */ /* 0x000fe40000010023 */
[----:B------:R-:W0:Y:S04]  /*1ea0*/  LDS.128 R12, [R21+0x60] ;  /* 0x00006000150c7984 */ /* 0x000e280000000c00 */
[----:B------:R-:W4:Y:S01]  /*1eb0*/  LDG.E.CONSTANT R35, desc[UR14][R26.64+0xe04] ;  /* 0x000e040e1a237981 */ /* 0x000f22000c1e9900 */
[----:B------:R-:W-:Y:S02]  /*1ec0*/  PRMT R11, R11, 0x7632, R11 ;  /* 0x000076320b0b7816 */ /* 0x000fe4000000000b */
[----:B------:R-:W-:-:S03]  /*1ed0*/  PRMT R28, R28, 0x7632, R28 ;  /* 0x000076321c1c7816 */ /* 0x000fc6000000001c */
[----:B------:R-:W-:Y:S02]  /*1ee0*/  IMAD.U32 R10, R11, 0x10000, RZ ;  /* 0x000100000b0a7824 */ /* 0x000fe400078e00ff */
[----:B------:R-:W-:-:S04]  /*1ef0*/  IMAD.U32 R28, R28, 0x10000, RZ ;  /* 0x000100001c1c7824 */ /* 0x000fc800078e00ff */
[----:B------:R-:W-:Y:S02]  /*1f00*/  FFMA.FTZ R10, R10, R28, R33 ;  /* 0x0000001c0a0a7223 */ /* 0x000fe40000010021 */
[----:B------:R-:W4:Y:S01]  /*1f10*/  LDG.E.CONSTANT R33, desc[UR14][R26.64+0x1004] ;  /* 0x0010040e1a217981 */ /* 0x000f22000c1e9900 */
[C---:B0-----:R-:W-:Y:S02]  /*1f20*/  SHF.L.U32 R11, R12.reuse, 0x10, RZ ;  /* 0x000000100c0b7819 */ /* 0x041fe400000006ff */
[----:B------:R-:W-:Y:S01]  /*1f30*/  PRMT R12, R12, 0x7632, R12 ;  /* 0x000076320c0c7816 */ /* 0x000fe2000000000c */
[----:B--2---:R-:W-:-:S04]  /*1f40*/  IMAD.U32 R28, R31, 0x10000, RZ ;  /* 0x000100001f1c7824 */ /* 0x004fc800078e00ff */
[----:B------:R-:W-:Y:S02]  /*1f50*/  FFMA.FTZ R36, R11, R28, R36 ;  /* 0x0000001c0b247223 */ /* 0x000fe40000010024 */
[----:B------:R-:W2:Y:S01]  /*1f60*/  LDG.E.CONSTANT R28, desc[UR14][R26.64+0xf04] ;  /* 0x000f040e1a1c7981 */ /* 0x000ea2000c1e9900 */
[----:B------:R-:W-:Y:S01]  /*1f70*/  PRMT R31, R31, 0x7632, R31 ;  /* 0x000076321f1f7816 */ /* 0x000fe2000000001f */
[----:B------:R-:W-:-:S03]  /*1f80*/  IMAD.U32 R11, R12, 0x10000, RZ ;  /* 0x000100000c0b7824 */ /* 0x000fc600078e00ff */
[----:B------:R-:W-:-:S05]  /*1f90*/  SHF.L.U32 R31, R31, 0x10, RZ ;  /* 0x000000101f1f7819 */ /* 0x000fca00000006ff */
[----:B------:R-:W-:Y:S02]  /*1fa0*/  FFMA.FTZ R8, R11, R31, R8 ;  /* 0x0000001f0b087223 */ /* 0x000fe40000010008 */
[----:B------:R-:W2:Y:S01]  /*1fb0*/  LDG.E.CONSTANT R31, desc[UR14][R26.64+0x1000] ;  /* 0x0010000e1a1f7981 */ /* 0x000ea2000c1e9900 */
[C---:B------:R-:W-:Y:S01]  /*1fc0*/  IMAD.U32 R12, R13.reuse, 0x10000, RZ ;  /* 0x000100000d0c7824 */ /* 0x040fe200078e00ff */
[----:B------:R-:W-:Y:S01]  /*1fd0*/  PRMT R13, R13, 0x7632, R13 ;  /* 0x000076320d0d7816 */ /* 0x000fe2000000000d */
[C---:B------:R-:W-:Y:S01]  /*1fe0*/  IMAD.U32 R11, R30.reuse, 0x10000, RZ ;  /* 0x000100001e0b7824 */ /* 0x040fe200078e00ff */
[----:B------:R-:W-:Y:S02]  /*1ff0*/  PRMT R30, R30, 0x7632, R30 ;  /* 0x000076321e1e7816 */ /* 0x000fe4000000001e */
[----:B------:R-:W-:Y:S01]  /*2000*/  SHF.L.U32 R13, R13, 0x10, RZ ;  /* 0x000000100d0d7819 */ /* 0x000fe200000006ff */
[----:B------:R-:W-:Y:S02]  /*2010*/  FFMA.FTZ R9, R12, R11, R9 ;  /* 0x0000000b0c097223 */ /* 0x000fe40000010009 */
[----:B------:R-:W-:-:S02]  /*2020*/  IMAD.U32 R12, R30, 0x10000, RZ ;  /* 0x000100001e0c7824 */ /* 0x000fc400078e00ff */
[C---:B------:R-:W-:Y:S02]  /*2030*/  IMAD.U32 R11, R14.reuse, 0x10000, RZ ;  /* 0x000100000e0b7824 */ /* 0x040fe400078e00ff */
[----:B------:R-:W-:Y:S01]  /*2040*/  FFMA.FTZ R12, R13, R12, R10 ;  /* 0x0000000c0d0c7223 */ /* 0x000fe2000001000a */
[C---:B------:R-:W-:Y:S02]  /*2050*/  SHF.L.U32 R10, R29.reuse, 0x10, RZ ;  /* 0x000000101d0a7819 */ /* 0x040fe400000006ff */
[----:B------:R-:W-:Y:S02]  /*2060*/  PRMT R14, R14, 0x7632, R14 ;  /* 0x000076320e0e7816 */ /* 0x000fe4000000000e */
[----:B------:R-:W-:Y:S01]  /*2070*/  PRMT R29, R29, 0x7632, R29 ;  /* 0x000076321d1d7816 */ /* 0x000fe2000000001d */
[----:B------:R-:W-:Y:S02]  /*2080*/  FFMA.FTZ R36, R11, R10, R36 ;  /* 0x0000000a0b247223 */ /* 0x000fe40000010024 */
[----:B------:R-:W-:-:S02]  /*2090*/  IMAD.U32 R11, R14, 0x10000, RZ ;  /* 0x000100000e0b7824 */ /* 0x000fc400078e00ff */
[----:B------:R-:W-:Y:S02]  /*20a0*/  IMAD.U32 R14, R29, 0x10000, RZ ;  /* 0x000100001d0e7824 */ /* 0x000fe400078e00ff */
[----:B------:R-:W2:Y:S02]  /*20b0*/  LDG.E.CONSTANT R29, desc[UR14][R26.64+0x1100] ;  /* 0x0011000e1a1d7981 */ /* 0x000ea4000c1e9900 */
[----:B------:R-:W-:Y:S01]  /*20c0*/  FFMA.FTZ R14, R11, R14, R8 ;  /* 0x0000000e0b0e7223 */ /* 0x000fe20000010008 */
[C---:B------:R-:W-:Y:S02]  /*20d0*/  SHF.L.U32 R8, R15.reuse, 0x10, RZ ;  /* 0x000000100f087819 */ /* 0x040fe400000006ff */
[----:B------:R-:W-:-:S05]  /*20e0*/  PRMT R15, R15, 0x7632, R15 ;  /* 0x000076320f0f7816 */ /* 0x000fca000000000f */
[----:B------:R-:W-:Y:S02]  /*20f0*/  IMAD.U32 R15, R15, 0x10000, RZ ;  /* 0x000100000f0f7824 */ /* 0x000fe400078e00ff */
[----:B---3--:R-:W-:-:S04]  /*2100*/  IMAD.U32 R13, R25, 0x10000, RZ ;  /* 0x00010000190d7824 */ /* 0x008fc800078e00ff */
[----:B------:R-:W-:Y:S02]  /*2110*/  FFMA.FTZ R13, R8, R13, R9 ;  /* 0x0000000d080d7223 */ /* 0x000fe40000010009 */
[----:B------:R-:W0:Y:S01]  /*2120*/  LDS.128 R8, [R21+0x70] ;  /* 0x0000700015087984 */ /* 0x000e220000000c00 */
[----:B------:R-:W-:-:S04]  /*2130*/  PRMT R25, R25, 0x7632, R25 ;  /* 0x0000763219197816 */ /* 0x000fc80000000019 */
[----:B------:R-:W-:-:S05]  /*2140*/  SHF.L.U32 R25, R25, 0x10, RZ ;  /* 0x0000001019197819 */ /* 0x000fca00000006ff */
[----:B------:R-:W-:Y:S01]  /*2150*/  FFMA.FTZ R12, R15, R25, R12 ;  /* 0x000000190f0c7223 */ /* 0x000fe2000001000c */
[C---:B----4-:R-:W-:Y:S01]  /*2160*/  IMAD.U32 R25, R32.reuse, 0x10000, RZ ;  /* 0x0001000020197824 */ /* 0x050fe200078e00ff */
[----:B------:R-:W-:Y:S01]  /*2170*/  PRMT R32, R32, 0x7632, R32 ;  /* 0x0000763220207816 */ /* 0x000fe20000000020 */
[C---:B0-----:R-:W-:Y:S01]  /*2180*/  IMAD.U32 R15, R8.reuse, 0x10000, RZ ;  /* 0x00010000080f7824 */ /* 0x041fe200078e00ff */
[----:B------:R-:W-:-:S03]  /*2190*/  PRMT R8, R8, 0x7632, R8 ;  /* 0x0000763208087816 */ /* 0x000fc60000000008 */
[----:B------:R-:W-:Y:S01]  /*21a0*/  FFMA.FTZ R36, R15, R25, R36 ;  /* 0x000000190f247223 */ /* 0x000fe20000010024 */
[----:B------:R-:W-:Y:S01]  /*21b0*/  SHF.L.U32 R15, R8, 0x10, RZ ;  /* 0x00000010080f7819 */ /* 0x000fe200000006ff */
[----:B------:R-:W3:Y:S01]  /*21c0*/  LDG.E.CONSTANT R25, desc[UR14][R26.64+0x1104] ;  /* 0x0011040e1a197981 */ /* 0x000ee2000c1e9900 */
[----:B------:R-:W-:Y:S02]  /*21d0*/  IMAD.U32 R8, R32, 0x10000, RZ ;  /* 0x0001000020087824 */ /* 0x000fe400078e00ff */
[----:B------:R-:W-:Y:S01]  /*21e0*/  IMAD.U32 R30, R9, 0x10000, RZ ;  /* 0x00010000091e7824 */ /* 0x000fe200078e00ff */
[----:B------:R-:W4:Y:S01]  /*21f0*/  LDG.E.CONSTANT R32, desc[UR14][R26.64+0x1200] ;  /* 0x0012000e1a207981 */ /* 0x000f22000c1e9900 */
[----:B------:R-:W-:Y:S01]  /*2200*/  FFMA.FTZ R8, R15, R8, R14 ;  /* 0x000000080f087223 */ /* 0x000fe2000001000e */
[----:B------:R-:W-:-:S05]  /*2210*/  PRMT R9, R9, 0x7632, R9 ;  /* 0x0000763209097816 */ /* 0x000fca0000000009 */
[----:B------:R-:W-:Y:S01]  /*2220*/  IMAD.U32 R9, R9, 0x10000, RZ ;  /* 0x0001000009097824 */ /* 0x000fe200078e00ff */
[C---:B------:R-:W-:Y:S02]  /*2230*/  SHF.L.U32 R14, R35.reuse, 0x10, RZ ;  /* 0x00000010230e7819 */ /* 0x040fe400000006ff */
[----:B------:R-:W-:-:S05]  /*2240*/  PRMT R35, R35, 0x7632, R35 ;  /* 0x0000763223237816 */ /* 0x000fca0000000023 */
[----:B------:R-:W-:Y:S02]  /*2250*/  IMAD.U32 R35, R35, 0x10000, RZ ;  /* 0x0001000023237824 */ /* 0x000fe400078e00ff */
[----:B------:R-:W-:Y:S01]  /*2260*/  FFMA.FTZ R30, R30, R14, R13 ;  /* 0x0000000e1e1e7223 */ /* 0x000fe2000001000d */
[----:B------:R-:W-:Y:S01]  /*2270*/  SHF.L.U32 R13, R10, 0x10, RZ ;  /* 0x000000100a0d7819 */ /* 0x000fe200000006ff */
[----:B------:R-:W-:Y:S01]  /*2280*/  FFMA.FTZ R9, R9, R35, R12 ;  /* 0x0000002309097223 */ /* 0x000fe2000001000c */
[----:B------:R-:W-:-:S04]  /*2290*/  IMAD.U32 R12, R34, 0x10000, RZ ;  /* 0x00010000220c7824 */ /* 0x000fc800078e00ff */
[----:B------:R-:W-:Y:S02]  /*22a0*/  FFMA.FTZ R36, R13, R12, R36 ;  /* 0x0000000c0d247223 */ /* 0x000fe40000010024 */
[----:B------:R-:W0:Y:S01]  /*22b0*/  LDS.128 R12, [R21+0x80] ;  /* 0x00008000150c7984 */ /* 0x000e220000000c00 */
        /* <DEDUP_REMOVED lines=8> */
[----:B--2---:R-:W-:-:S04]  /*2340*/  IMAD.U32 R10, R28, 0x10000, RZ ;  /* 0x000100001c0a7824 */ /* 0x004fc800078e00ff */
[--C-:B------:R-:W-:Y:S01]  /*2350*/  FFMA.FTZ R10, R35, R10, R30.reuse ;  /* 0x0000000a230a7223 */ /* 0x100fe2000001001e */
[----:B------:R-:W-:Y:S02]  /*2360*/  PRMT R30, R28, 0x7632, R30 ;  /* 0x000076321c1e7816 */ /* 0x000fe4000000001e */
[----:B------:R-:W-:-:S03]  /*2370*/  SHF.L.U32 R28, R11, 0x10, RZ ;  /* 0x000000100b1c7819 */ /* 0x000fc600000006ff */
[----:B------:R-:W-:Y:S01]  /*2380*/  IMAD.U32 R11, R30, 0x10000, RZ ;  /* 0x000100001e0b7824 */ /* 0x000fe200078e00ff */
[C---:B------:R-:W-:Y:S01]  /*2390*/  PRMT R35, R31.reuse, 0x7632, R35 ;  /* 0x000076321f237816 */ /* 0x040fe20000000023 */
[----:B------:R-:W2:Y:S02]  /*23a0*/  LDG.E.CONSTANT R30, desc[UR14][R26.64+0x1304] ;  /* 0x0013040e1a1e7981 */ /* 0x000ea4000c1e9900 */
[----:B------:R-:W-:Y:S01]  /*23b0*/  FFMA.FTZ R11, R28, R11, R9 ;  /* 0x0000000b1c0b7223 */ /* 0x000fe20000010009 */
[----:B------:R-:W-:Y:S01]  /*23c0*/  SHF.L.U32 R28, R31, 0x10, RZ ;  /* 0x000000101f1c7819 */ /* 0x000fe200000006ff */
[----:B0-----:R-:W-:-:S04]  /*23d0*/  IMAD.U32 R9, R12, 0x10000, RZ ;  /* 0x000100000c097824 */ /* 0x001fc800078e00ff */
[----:B------:R-:W-:Y:S02]  /*23e0*/  FFMA.FTZ R9, R9, R28, R36 ;  /* 0x0000001c09097223 */ /* 0x000fe40000010024 */
[----:B------:R-:W2:Y:S01]  /*23f0*/  LDG.E.CONSTANT R28, desc[UR14][R26.64+0x1300] ;  /* 0x0013000e1a1c7981 */ /* 0x000ea2000c1e9900 */
[----:B------:R-:W-:Y:S01]  /*2400*/  PRMT R12, R12, 0x7632, R12 ;  /* 0x000076320c0c7816 */ /* 0x000fe2000000000c */
[----:B------:R-:W-:-:S04]  /*2410*/  IMAD.U32 R35, R35, 0x10000, RZ ;  /* 0x0001000023237824 */ /* 0x000fc800078e00ff */
[----:B------:R-:W-:Y:S02]  /*2420*/  IMAD.U32 R31, R12, 0x10000, RZ ;  /* 0x000100000c1f7824 */ /* 0x000fe400078e00ff */
[----:B------:R-:W-:Y:S02]  /*2430*/  IMAD.U32 R12, R33, 0x10000, RZ ;  /* 0x00010000210c7824 */ /* 0x000fe400078e00ff */
[----:B------:R-:W-:Y:S01]  /*2440*/  FFMA.FTZ R8, R31, R35, R8 ;  /* 0x000000231f087223 */ /* 0x000fe20000010008 */
[----:B------:R-:W-:-:S05]  /*2450*/  SHF.L.U32 R31, R13, 0x10, RZ ;  /* 0x000000100d1f7819 */ /* 0x000fca00000006ff */
[----:B------:R-:W-:Y:S02]  /*2460*/  FFMA.FTZ R10, R31, R12, R10 ;  /* 0x0000000c1f0a7223 */ /* 0x000fe4000001000a */
[----:B------:R-:W2:Y:S01]  /*2470*/  LDG.E.CONSTANT R31, desc[UR14][R26.64+0x1400] ;  /* 0x0014000e1a1f7981 */ /* 0x000ea2000c1e9900 */
[----:B------:R-:W-:Y:S02]  /*2480*/  PRMT R13, R13, 0x7632, R13 ;  /* 0x000076320d0d7816 */ /* 0x000fe4000000000d */
[----:B------:R-:W-:Y:S01]  /*2490*/  PRMT R33, R33, 0x7632, R33 ;  /* 0x0000763221217816 */ /* 0x000fe20000000021 */
[C---:B------:R-:W-:Y:S02]  /*24a0*/  IMAD.U32 R36, R14.reuse, 0x10000, RZ ;  /* 0x000100000e247824 */ /* 0x040fe400078e00ff */
[----:B------:R-:W-:Y:S01]  /*24b0*/  IMAD.U32 R12, R13, 0x10000, RZ ;  /* 0x000100000d0c7824 */ /* 0x000fe200078e00ff */
[----:B------:R-:W-:Y:S01]  /*24c0*/  SHF.L.U32 R33, R33, 0x10, RZ ;  /* 0x0000001021217819 */ /* 0x000fe200000006ff */
[----:B------:R-:W-:Y:S01]  /*24d0*/  IMAD.U32 R13, R29, 0x10000, RZ ;  /* 0x000100001d0d7824 */ /* 0x000fe200078e00ff */
[----:B------:R-:W-:-:S02]  /*24e0*/  PRMT R14, R14, 0x7632, R14 ;  /* 0x000076320e0e7816 */ /* 0x000fc4000000000e */
[----:B------:R-:W-:Y:S01]  /*24f0*/  PRMT R29, R29, 0x7632, R29 ;  /* 0x000076321d1d7816 */ /* 0x000fe2000000001d */
[----:B------:R-:W-:Y:S01]  /*2500*/  FFMA.FTZ R13, R36, R13, R9 ;  /* 0x0000000d240d7223 */ /* 0x000fe20000010009 */
[----:B------:R-:W-:Y:S01]  /*2510*/  FFMA.FTZ R12, R12, R33, R11 ;  /* 0x000000210c0c7223 */ /* 0x000fe2000001000b */
[----:B------:R-:W-:Y:S02]  /*2520*/  SHF.L.U32 R9, R14, 0x10, RZ ;  /* 0x000000100e097819 */ /* 0x000fe400000006ff */
[----:B------:R-:W-:Y:S02]  /*2530*/  IMAD.U32 R14, R29, 0x10000, RZ ;  /* 0x000100001d0e7824 */ /* 0x000fe400078e00ff */
[----:B------:R-:W-:Y:S02]  /*2540*/  IMAD.U32 R29, R15, 0x10000, RZ ;  /* 0x000100000f1d7824 */ /* 0x000fe400078e00ff */
        /* <DEDUP_REMOVED lines=10> */
[----:B------:R-:W-:Y:S01]  /*25f0*/  PRMT R32, R32, 0x7632, R32 ;  /* 0x0000763220207816 */ /* 0x000fe20000000020 */
[----:B------:R-:W3:Y:S03]  /*2600*/  LDG.E.CONSTANT R25, desc[UR14][R26.64+0x1500] ;  /* 0x0015000e1a197981 */ /* 0x000ee6000c1e9900 */
[----:B------:R-:W-:Y:S02]  /*2610*/  SHF.L.U32 R32, R32, 0x10, RZ ;  /* 0x0000001020207819 */ /* 0x000fe400000006ff */
[----:B0-----:R-:W-:-:S05]  /*2620*/  SHF.L.U32 R36, R8, 0x10, RZ ;  /* 0x0000001008247819 */ /* 0x001fca00000006ff */
[----:B------:R-:W-:Y:S01]  /*2630*/  FFMA.FTZ R13, R36, R15, R13 ;  /* 0x0000000f240d7223 */ /* 0x000fe2000001000d */
[----:B------:R-:W-:Y:S02]  /*2640*/  PRMT R15, R8, 0x7632, R15 ;  /* 0x00007632080f7816 */ /* 0x000fe4000000000f */
[----:B------:R-:W4:Y:S03]  /*2650*/  LDG.E.CONSTANT R8, desc[UR14][R26.64+0x1404] ;  /* 0x0014040e1a087981 */ /* 0x000f26000c1e9900 */
[----:B------:R-:W-:-:S04]  /*2660*/  IMAD.U32 R15, R15, 0x10000, RZ ;  /* 0x000100000f0f7824 */ /* 0x000fc800078e00ff */
[----:B------:R-:W-:Y:S01]  /*2670*/  FFMA.FTZ R32, R15, R32, R14 ;  /* 0x000000200f207223 */ /* 0x000fe2000001000e */
[C---:B------:R-:W-:Y:S01]  /*2680*/  IMAD.U32 R14, R9.reuse, 0x10000, RZ ;  /* 0x00010000090e7824 */ /* 0x040fe200078e00ff */
[----:B------:R-:W-:Y:S01]  /*2690*/  PRMT R9, R9, 0x7632, R9 ;  /* 0x0000763209097816 */ /* 0x000fe20000000009 */
[C---:B------:R-:W-:Y:S01]  /*26a0*/  IMAD.U32 R15, R34.reuse, 0x10000, RZ ;  /* 0x00010000220f7824 */ /* 0x040fe200078e00ff */
[----:B------:R-:W-:Y:S02]  /*26b0*/  PRMT R34, R34, 0x7632, R34 ;  /* 0x0000763222227816 */ /* 0x000fe40000000022 */
[----:B------:R-:W-:Y:S01]  /*26c0*/  SHF.L.U32 R9, R9, 0x10, RZ ;  /* 0x0000001009097819 */ /* 0x000fe200000006ff */
[----:B------:R-:W-:Y:S01]  /*26d0*/  FFMA.FTZ R29, R14, R15, R29 ;  /* 0x0000000f0e1d7223 */ /* 0x000fe2000001001d */
[----:B------:R-:W-:Y:S02]  /*26e0*/  IMAD.U32 R14, R10, 0x10000, RZ ;  /* 0x000100000a0e7824 */ /* 0x000fe400078e00ff */
[----:B------:R-:W-:-:S04]  /*26f0*/  IMAD.U32 R34, R34, 0x10000, RZ ;  /* 0x0001000022227824 */ /* 0x000fc800078e00ff */
[----:B------:R-:W-:Y:S01]  /*2700*/  FFMA.FTZ R9, R9, R34, R12 ;  /* 0x0000002209097223 */ /* 0x000fe2000001000c */
[----:B------:R-:W-:-:S05]  /*2710*/  PRMT R10, R10, 0x7632, R10 ;  /* 0x000076320a0a7816 */ /* 0x000fca000000000a */
[----:B------:R-:W-:Y:S01]  /*2720*/  IMAD.U32 R33, R10, 0x10000, RZ ;  /* 0x000100000a217824 */ /* 0x000fe200078e00ff */
[----:B--2---:R-:W-:-:S05]  /*2730*/  SHF.L.U32 R15, R28, 0x10, RZ ;  /* 0x000000101c0f7819 */ /* 0x004fca00000006ff */
[----:B------:R-:W-:Y:S02]  /*2740*/  FFMA.FTZ R34, R14, R15, R13 ;  /* 0x0000000f0e227223 */ /* 0x000fe4000001000d */
[----:B------:R-:W0:Y:S01]  /*2750*/  LDS.128 R12, [R21+0xa0] ;  /* 0x0000a000150c7984 */ /* 0x000e220000000c00 */
[----:B------:R-:W-:-:S05]  /*2760*/  PRMT R28, R28, 0x7632, R28 ;  /* 0x000076321c1c7816 */ /* 0x000fca000000001c */
[----:B------:R-:W-:Y:S02]  /*2770*/  IMAD.U32 R10, R28, 0x10000, RZ ;  /* 0x000100001c0a7824 */ /* 0x000fe400078e00ff */
[----:B------:R-:W2:Y:S02]  /*2780*/  LDG.E.CONSTANT R28, desc[UR14][R26.64+0x1504] ;  /* 0x0015040e1a1c7981 */ /* 0x000ea4000c1e9900 */
[----:B------:R-:W-:Y:S01]  /*2790*/  FFMA.FTZ R10, R33, R10, R32 ;  /* 0x0000000a210a7223 */ /* 0x000fe20000010020 */
[C---:B------:R-:W-:Y:S01]  /*27a0*/  SHF.L.U32 R32, R11.reuse, 0x10, RZ ;  /* 0x000000100b207819 */ /* 0x040fe200000006ff */
[----:B------:R-:W-:Y:S01]  /*27b0*/  IMAD.U32 R33, R30, 0x10000, RZ ;  /* 0x000100001e217824 */ /* 0x000fe200078e00ff */
[----:B------:R-:W-:-:S03]  /*27c0*/  PRMT R11, R11, 0x7632, R11 ;  /* 0x000076320b0b7816 */ /* 0x000fc6000000000b */
[----:B------:R-:W-:Y:S01]  /*27d0*/  FFMA.FTZ R33, R32, R33, R29 ;  /* 0x0000002120217223 */ /* 0x000fe2000001001d */
[----:B------:R-:W-:Y:S01]  /*27e0*/  PRMT R32, R30, 0x7632, R32 ;  /* 0x000076321e207816 */ /* 0x000fe20000000020 */
[----:B------:R-:W-:Y:S01]  /*27f0*/  IMAD.U32 R30, R11, 0x10000, RZ ;  /* 0x000100000b1e7824 */ /* 0x000fe200078e00ff */
[----:B------:R-:W2:Y:S02]  /*2800*/  LDG.E.CONSTANT R29, desc[UR14][R26.64+0x1600] ;  /* 0x0016000e1a1d7981 */ /* 0x000ea4000c1e9900 */
[----:B------:R-:W-:Y:S02]  /*2810*/  SHF.L.U32 R11, R32, 0x10, RZ ;  /* 0x00000010200b7819 */ /* 0x000fe400000006ff */
[----:B------:R-:W2:Y:S03]  /*2820*/  LDG.E.CONSTANT R32, desc[UR14][R26.64+0x1604] ;  /* 0x0016040e1a207981 */ /* 0x000ea6000c1e9900 */
[----:B------:R-:W-:Y:S01]  /*2830*/  FFMA.FTZ R11, R30, R11, R9 ;  /* 0x0000000b1e0b7223 */ /* 0x000fe20000010009 */
[----:B------:R-:W-:-:S02]  /*2840*/  IMAD.U32 R30, R31, 0x10000, RZ ;  /* 0x000100001f1e7824 */ /* 0x000fc400078e00ff */
[----:B0-----:R-:W-:-:S04]  /*2850*/  IMAD.U32 R9, R12, 0x10000, RZ ;  /* 0x000100000c097824 */ /* 0x001fc800078e00ff */
[----:B------:R-:W-:Y:S02]  /*2860*/  FFMA.FTZ R9, R9, R30, R34 ;  /* 0x0000001e09097223 */ /* 0x000fe40000010022 */
[----:B------:R-:W2:Y:S04]  /*2870*/  LDG.E.CONSTANT R30, desc[UR14][R26.64+0x1700] ;  /* 0x0017000e1a1e7981 */ /* 0x000ea8000c1e9900 */
[----:B------:R0:W2:Y:S01]  /*2880*/  LDG.E.CONSTANT R34, desc[UR14][R26.64+0x1704] ;  /* 0x0017040e1a227981 */ /* 0x0000a2000c1e9900 */
[----:B------:R-:W-:Y:S02]  /*2890*/  PRMT R12, R12, 0x7632, R12 ;  /* 0x000076320c0c7816 */ /* 0x000fe4000000000c */
[----:B------:R-:W-:Y:S02]  /*28a0*/  PRMT R35, R31, 0x7632, R35 ;  /* 0x000076321f237816 */ /* 0x000fe40000000023 */
[----:B------:R-:W-:-:S03]  /*28b0*/  SHF.L.U32 R31, R12, 0x10, RZ ;  /* 0x000000100c1f7819 */ /* 0x000fc600000006ff */
[----:B------:R-:W-:-:S04]  /*28c0*/  IMAD.U32 R12, R35, 0x10000, RZ ;  /* 0x00010000230c7824 */ /* 0x000fc800078e00ff */
[----:B------:R-:W-:Y:S01]  /*28d0*/  FFMA.FTZ R12, R31, R12, R10 ;  /* 0x0000000c1f0c7223 */ /* 0x000fe2000001000a */
[C---:B------:R-:W-:Y:S01]  /*28e0*/  IMAD.U32 R10, R13.reuse, 0x10000, RZ ;  /* 0x000100000d0a7824 */ /* 0x040fe200078e00ff */
[----:B------:R-:W-:-:S05]  /*28f0*/  PRMT R13, R13, 0x7632, R13 ;  /* 0x000076320d0d7816 */ /* 0x000fca000000000d */
[----:B0-----:R-:W-:Y:S01]  /*2900*/  IMAD.U32 R26, R13, 0x10000, RZ ;  /* 0x000100000d1a7824 */ /* 0x001fe200078e00ff */
[----:B------:R-:W-:Y:S01]  /*2910*/  UMOV UR5, 0xffffffff ;  /* 0xffffffff00057882 */ /* 0x000fe20000000000 */
[----:B------:R-:W-:Y:S02]  /*2920*/  ISETP.NE.AND P0, PT, R22, RZ, PT ;  /* 0x000000ff1600720c */ /* 0x000fe40003f05270 */
[----:B-----5:R-:W-:Y:S01]  /*2930*/  FSETP.NEU.FTZ.AND P1, PT, R23, RZ, PT ;  /* 0x000000ff1700720b */ /* 0x020fe20003f3d000 */
[C---:B---3--:R-:W-:Y:S01]  /*2940*/  IMAD.U32 R27, R25.reuse, 0x10000, RZ ;  /* 0x00010000191b7824 */ /* 0x048fe200078e00ff */
[----:B------:R-:W-:Y:S02]  /*2950*/  PRMT R25, R25, 0x7632, R25 ;  /* 0x0000763219197816 */ /* 0x000fe40000000019 */
[C---:B----4-:R-:W-:Y:S02]  /*2960*/  SHF.L.U32 R31, R8.reuse, 0x10, RZ ;  /* 0x00000010081f7819 */ /* 0x050fe400000006ff */
[----:B------:R-:W-:-:S03]  /*2970*/  PRMT R8, R8, 0x7632, R8 ;  /* 0x0000763208087816 */ /* 0x000fc60000000008 */
[----:B------:R-:W-:Y:S01]  /*2980*/  FFMA.FTZ R33, R10, R31, R33 ;  /* 0x0000001f0a217223 */ /* 0x000fe20000010021 */
[----:B------:R-:W-:Y:S01]  /*2990*/  IMAD.U32 R10, R14, 0x10000, RZ ;  /* 0x000100000e0a7824 */ /* 0x000fe200078e00ff */
[----:B------:R-:W-:-:S03]  /*29a0*/  SHF.L.U32 R8, R8, 0x10, RZ ;  /* 0x0000001008087819 */ /* 0x000fc600000006ff */
[----:B------:R-:W-:Y:S02]  /*29b0*/  FFMA.FTZ R27, R10, R27, R9 ;  /* 0x0000001b0a1b7223 */ /* 0x000fe40000010009 */
[----:B------:R-:W-:Y:S02]  /*29c0*/  FFMA.FTZ R26, R26, R8, R11 ;  /* 0x000000081a1a7223 */ /* 0x000fe4000001000b */
[----:B------:R-:W0:Y:S01]  /*29d0*/  LDS.128 R8, [R21+0xb0] ;  /* 0x0000b00015087984 */ /* 0x000e220000000c00 */
[----:B------:R-:W-:Y:S02]  /*29e0*/  PRMT R14, R14, 0x7632, R14 ;  /* 0x000076320e0e7816 */ /* 0x000fe4000000000e */
[----:B------:R-:W-:-:S03]  /*29f0*/  SHF.L.U32 R25, R25, 0x10, RZ ;  /* 0x0000001019197819 */ /* 0x000fc600000006ff */
[----:B------:R-:W-:Y:S02]  /*2a00*/  IMAD.U32 R13, R14, 0x10000, RZ ;  /* 0x000100000e0d7824 */ /* 0x000fe400078e00ff */
[----:B------:R-:W-:Y:S02]  /*2a10*/  IMAD.U32 R14, R15, 0x10000, RZ ;  /* 0x000100000f0e7824 */ /* 0x000fe400078e00ff */
[----:B------:R-:W-:Y:S01]  /*2a20*/  FFMA.FTZ R12, R13, R25, R12 ;  /* 0x000000190d0c7223 */ /* 0x000fe2000001000c */
[----:B------:R-:W-:-:S05]  /*2a30*/  PRMT R15, R15, 0x7632, R15 ;  /* 0x000076320f0f7816 */ /* 0x000fca000000000f */
[----:B------:R-:W-:Y:S02]  /*2a40*/  IMAD.U32 R15, R15, 0x10000, RZ ;  /* 0x000100000f0f7824 */ /* 0x000fe400078e00ff */
[C---:B--2---:R-:W-:Y:S01]  /*2a50*/  IMAD.U32 R13, R28.reuse, 0x10000, RZ ;  /* 0x000100001c0d7824 */ /* 0x044fe200078e00ff */
[----:B------:R-:W-:-:S05]  /*2a60*/  PRMT R28, R28, 0x7632, R28 ;  /* 0x000076321c1c7816 */ /* 0x000fca000000001c */
[----:B------:R-:W-:-:S04]  /*2a70*/  IMAD.U32 R28, R28, 0x10000, RZ ;  /* 0x000100001c1c7824 */ /* 0x000fc800078e00ff */
[----:B------:R-:W-:Y:S01]  /*2a80*/  FFMA.FTZ R26, R15, R28, R26 ;  /* 0x0000001c0f1a7223 */ /* 0x000fe2000001001a */
[C---:B------:R-:W-:Y:S02]  /*2a90*/  SHF.L.U32 R25, R29.reuse, 0x10, RZ ;  /* 0x000000101d197819 */ /* 0x040fe400000006ff */
[----:B0-----:R-:W-:Y:S02]  /*2aa0*/  PRMT R15, R8, 0x7632, R15 ;  /* 0x00007632080f7816 */ /* 0x001fe4000000000f */
[----:B------:R-:W-:-:S03]  /*2ab0*/  PRMT R29, R29, 0x7632, R29 ;  /* 0x000076321d1d7816 */ /* 0x000fc6000000001d */
[----:B------:R-:W-:Y:S01]  /*2ac0*/  IMAD.U32 R15, R15, 0x10000, RZ ;  /* 0x000100000f0f7824 */ /* 0x000fe200078e00ff */
[----:B------:R-:W-:Y:S01]  /*2ad0*/  SHF.L.U32 R29, R29, 0x10, RZ ;  /* 0x000000101d1d7819 */ /* 0x000fe200000006ff */
[----:B------:R-:W-:Y:S01]  /*2ae0*/  FFMA.FTZ R13, R14, R13, R33 ;  /* 0x0000000d0e0d7223 */ /* 0x000fe20000010021 */
[----:B------:R-:W-:Y:S02]  /*2af0*/  SHF.L.U32 R14, R8, 0x10, RZ ;  /* 0x00000010080e7819 */ /* 0x000fe400000006ff */
[----:B------:R-:W-:Y:S01]  /*2b00*/  PRMT R28, R10, 0x7632, R28 ;  /* 0x000076320a1c7816 */ /* 0x000fe2000000001c */
[----:B------:R-:W-:Y:S02]  /*2b10*/  FFMA.FTZ R12, R15, R29, R12 ;  /* 0x0000001d0f0c7223 */ /* 0x000fe4000001000c */
[----:B------:R-:W-:Y:S01]  /*2b20*/  FFMA.FTZ R27, R14, R25, R27 ;  /* 0x000000190e1b7223 */ /* 0x000fe2000001001b */
[----:B------:R-:W-:Y:S01]  /*2b30*/  SHF.L.U32 R25, R32, 0x10, RZ ;  /* 0x0000001020197819 */ /* 0x000fe200000006ff */
[----:B------:R-:W-:Y:S01]  /*2b40*/  IMAD.U32 R15, R28, 0x10000, RZ ;  /* 0x000100001c0f7824 */ /* 0x000fe200078e00ff */
[C---:B------:R-:W-:Y:S01]  /*2b50*/  PRMT R8, R9.reuse, 0x7632, R8 ;  /* 0x0000763209087816 */ /* 0x040fe20000000008 */
[----:B------:R-:W-:Y:S01]  /*2b60*/  IMAD.U32 R14, R9, 0x10000, RZ ;  /* 0x00010000090e7824 */ /* 0x000fe200078e00ff */
[----:B------:R-:W-:-:S02]  /*2b70*/  PRMT R32, R32, 0x7632, R32 ;  /* 0x0000763220207816 */ /* 0x000fc40000000020 */
[----:B------:R-:W-:-:S04]  /*2b80*/  PRMT R29, R30, 0x7632, R29 ;  /* 0x000076321e1d7816 */ /* 0x000fc8000000001d */
[----:B------:R-:W-:Y:S01]  /*2b90*/  SHF.L.U32 R29, R29, 0x10, RZ ;  /* 0x000000101d1d7819 */ /* 0x000fe200000006ff */
[----:B------:R-:W-:Y:S02]  /*2ba0*/  IMAD.U32 R10, R10, 0x10000, RZ ;  /* 0x000100000a0a7824 */ /* 0x000fe400078e00ff */
[----:B------:R-:W-:Y:S02]  /*2bb0*/  IMAD.U32 R30, R30, 0x10000, RZ ;  /* 0x000100001e1e7824 */ /* 0x000fe400078e00ff */
[--C-:B------:R-:W-:Y:S01]  /*2bc0*/  FFMA.FTZ R15, R15, R29, R12.reuse ;  /* 0x0000001d0f0f7223 */ /* 0x100fe2000001000c */
[----:B------:R-:W-:Y:S01]  /*2bd0*/  PRMT R12, R34, 0x7632, R12 ;  /* 0x00007632220c7816 */ /* 0x000fe2000000000c */
[----:B------:R-:W-:Y:S01]  /*2be0*/  FFMA.FTZ R14, R14, R25, R13 ;  /* 0x000000190e0e7223 */ /* 0x000fe2000001000d */
[C---:B------:R-:W-:Y:S01]  /*2bf0*/  PRMT R9, R11.reuse, 0x7632, R9 ;  /* 0x000076320b097816 */ /* 0x040fe20000000009 */
[----:B------:R-:W-:Y:S01]  /*2c00*/  IMAD.U32 R11, R11, 0x10000, RZ ;  /* 0x000100000b0b7824 */ /* 0x000fe200078e00ff */
[----:B------:R-:W-:Y:S01]  /*2c10*/  SHF.L.U32 R34, R34, 0x10, RZ ;  /* 0x0000001022227819 */ /* 0x000fe200000006ff */
[----:B------:R-:W-:-:S02]  /*2c20*/  IMAD.U32 R13, R8, 0x10000, RZ ;  /* 0x00010000080d7824 */ /* 0x000fc400078e00ff */
[----:B------:R-:W-:Y:S01]  /*2c30*/  FFMA.FTZ R10, R10, R30, R27 ;  /* 0x0000001e0a0a7223 */ /* 0x000fe2000001001b */
[----:B------:R-:W-:Y:S02]  /*2c40*/  IMAD.U32 R32, R32, 0x10000, RZ ;  /* 0x0001000020207824 */ /* 0x000fe400078e00ff */
[----:B------:R-:W-:Y:S02]  /*2c50*/  IMAD.U32 R8, R9, 0x10000, RZ ;  /* 0x0001000009087824 */ /* 0x000fe400078e00ff */
[----:B------:R-:W-:Y:S01]  /*2c60*/  FADD.FTZ R10, R10, R15 ;  /* 0x0000000f0a0a7221 */ /* 0x000fe20000010000 */
[----:B------:R-:W-:Y:S01]  /*2c70*/  FFMA.FTZ R13, R13, R32, R26 ;  /* 0x000000200d0d7223 */ /* 0x000fe2000001001a */
[----:B------:R-:W-:Y:S02]  /*2c80*/  IMAD.U32 R12, R12, 0x10000, RZ ;  /* 0x000100000c0c7824 */ /* 0x000fe400078e00ff */
[----:B------:R-:W-:Y:S02]  /*2c90*/  FFMA.FTZ R11, R11, R34, R14 ;  /* 0x000000220b0b7223 */ /* 0x000fe4000001000e */
[----:B------:R-:W-:-:S02]  /*2ca0*/  FFMA.FTZ R8, R8, R12, R13 ;  /* 0x0000000c08087223 */ /* 0x000fc4000001000d */
[----:B------:R-:W-:-:S04]  /*2cb0*/  FADD.FTZ R11, R11, R10 ;  /* 0x0000000a0b0b7221 */ /* 0x000fc80000010000 */
[----:B------:R-:W-:Y:S01]  /*2cc0*/  FADD.FTZ R8, R8, R11 ;  /* 0x0000000b08087221 */ /* 0x000fe20000010000 */
[----:B------:R-:W-:Y:S06]  /*2cd0*/  BRA.DIV UR5, `(.L_x_19190) ;  /* 0x0000005e059c7947 */ /* 0x000fec000b800000 */
[----:B------:R0:W1:Y:S02]  /*2ce0*/  SHFL.BFLY PT, R9, R8, 0x1, 0x1f ;  /* 0x0c201f0008097f89 */ /* 0x00006400000e0000 */
.L_x_19254:
[----:B------:R-:W-:Y:S01]  /*2cf0*/  IADD3 R10, PT, PT, R16, 0x1, RZ ;  /* 0x00000001100a7810 */ /* 0x000fe20007ffe0ff */
[----:B-1----:R-:W-:Y:S01]  /*2d00*/  FADD.FTZ R9, R8, R9 ;  /* 0x0000000908097221 */ /* 0x002fe20000010000 */
[----:B------:R-:W-:Y:S02]  /*2d10*/  @!P0 VIADD R11, R7, 0xffffffff ;  /* 0xffffffff070b8836 */ /* 0x000fe40000000000 */
[----:B------:R-:W-:-:S05]  /*2d20*/  I2FP.F32.S32 R10, R10 ;  /* 0x0000000a000a7245 */ /* 0x000fca0000201400 */
[----:B------:R-:W-:-:S05]  /*2d30*/  FMUL.FTZ R10, R10, R23 ;  /* 0x000000170a0a7220 */ /* 0x000fca0000410000 */
[----:B------:R-:W-:Y:S02]  /*2d40*/  FSEL R10, R10, RZ, P1 ;  /* 0x000000ff0a0a7208 */ /* 0x000fe40000800000 */
[----:B------:R-:W-:-:S03]  /*2d50*/  @!P0 ISETP.GE.AND P1, PT, R11, UR22, PT ;  /* 0x000000160b008c0c */ /* 0x000fc6000bf26270 */
[----:B------:R-:W-:-:S05]  /*2d60*/  FFMA.FTZ R9, R9, UR31, R10 ;  /* 0x0000001f09097c23 */ /* 0x000fca000801000a */
[----:B0-----:R-:W-:-:S05]  /*2d70*/  @!P0 FSEL R8, R9, RZ, !P1 ;  /* 0x000000ff09088208 */ /* 0x001fca0004800000 */
[----:B------:R0:W-:Y:S01]  /*2d80*/  @!P0 STS [R17], R8 ;  /* 0x0000000811008388 */ /* 0x0001e20000000800 */
[----:B------:R-:W-:-:S13]  /*2d90*/  ISETP.GE.OR P0, PT, R11, UR22, P0 ;  /* 0x000000160b007c0c */ /* 0x000fda0008706670 */
[----:B0-----:R-:W-:-:S07]  /*2da0*/  @!P0 FMNMX.FTZ R18, R18, R9, !PT ;  /* 0x0000000912128209 */ /* 0x001fce0007810000 */
.L_x_19189:
[----:B------:R-:W-:Y:S05]  /*2db0*/  BSYNC B1 ;  /* 0x0000000000017941 */ /* 0x000fea0003800000 */
.L_x_19187:
[----:B------:R-:W-:Y:S01]  /*2dc0*/  VIADD R3, R3, 0x4 ;  /* 0x0000000403037836 */ /* 0x000fe20000000000 */
[----:B------:R-:W-:Y:S01]  /*2dd0*/  IADD3 R4, P1, PT, R4, 0x10, RZ ;  /* 0x0000001004047810 */ /* 0x000fe20007f3e0ff */
[----:B------:R-:W-:Y:S01]  /*2de0*/  VIADD R16, R16, 0x40 ;  /* 0x0000004010107836 */ /* 0x000fe20000000000 */
[----:B0-----:R-:W-:Y:S01]  /*2df0*/  IADD3 R17, PT, PT, R17, 0x100, RZ ;  /* 0x0000010011117810 */ /* 0x001fe20007ffe0ff */
[----:B------:R-:W-:Y:S01]  /*2e00*/  VIADD R7, R7, 0x40 ;  /* 0x0000004007077836 */ /* 0x000fe20000000000 */
[----:B------:R-:W-:Y:S01]  /*2e10*/  ISETP.GE.U32.AND P0, PT, R3, UR9, PT ;  /* 0x0000000903007c0c */ /* 0x000fe2000bf06070 */
[----:B------:R-:W-:Y:S01]  /*2e20*/  IMAD.X R5, RZ, RZ, R5, P1 ;  /* 0x000000ffff057224 */ /* 0x000fe200008e0605 */
[----:B------:R-:W-:-:S11]  /*2e30*/  IADD3 R6, PT, PT, R6, 0x40, RZ ;  /* 0x0000004006067810 */ /* 0x000fd60007ffe0ff */
[----:B------:R-:W-:Y:S05]  /*2e40*/  @!P0 BRA `(.L_x_19191) ;  /* 0xffffffdc00988947 */ /* 0x000fea000383ffff */
.L_x_19186:
[----:B------:R-:W-:Y:S05]  /*2e50*/  BSYNC B0 ;  /* 0x0000000000007941 */ /* 0x000fea0003800000 */
.L_x_19185:
        /* <DEDUP_REMOVED lines=9> */
.L_x_19260:
[----:B------:R-:W2:Y:S01]  /*2ef0*/  S2R R3, SR_CgaCtaId ;  /* 0x0000000000037919 */ /* 0x000ea20000008800 */
[----:B------:R-:W-:Y:S01]  /*2f00*/  MOV R4, 0x400 ;  /* 0x0000040000047802 */ /* 0x000fe20000000f00 */
[----:B------:R-:W-:Y:S05]  /*2f10*/  WARPSYNC.ALL ;  /* 0x0000000000007948 */ /* 0x000fea0003800000 */
[----:B------:R-:W-:Y:S01]  /*2f20*/  VIADD R10, R4, 0x180 ;  /* 0x00000180040a7836 */ /* 0x000fe20000000000 */
[----:B------:R-:W-:Y:S02]  /*2f30*/  LOP3.LUT P0, R6, R0, 0x1f, RZ, 0xc0, !PT ;  /* 0x0000001f00067812 */ /* 0x000fe4000780c0ff */
[----:B-1----:R-:W-:-:S02]  /*2f40*/  FMNMX.FTZ R8, R5, R8, !PT ;  /* 0x0000000805087209 */ /* 0x002fc40007810000 */
[----:B--2---:R-:W-:-:S04]  /*2f50*/  LEA R9, R3, R10, 0x18 ;  /* 0x0000000a03097211 */ /* 0x004fc800078ec0ff */
[----:B------:R-:W-:-:S05]  /*2f60*/  LEA R7, R24, R9, 0x2 ;  /* 0x0000000918077211 */ /* 0x000fca00078e10ff */
[----:B------:R1:W-:Y:S01]  /*2f70*/  @!P0 STS [R7], R8 ;  /* 0x0000000807008388 */ /* 0x0003e20000000800 */
[----:B------:R-:W-:Y:S01]  /*2f80*/  BAR.SYNC.DEFER_BLOCKING 0x0 ;  /* 0x0000000000007b1d */ /* 0x000fe20000010000 */
[C---:B------:R-:W-:Y:S01]  /*2f90*/  ISETP.GT.U32.AND P2, PT, R6.reuse, 0x3, PT ;  /* 0x000000030600780c */ /* 0x040fe20003f44070 */
[----:B-1----:R-:W-:Y:S01]  /*2fa0*/  IMAD R8, R6, 0x4, R9 ;  /* 0x0000000406087824 */ /* 0x002fe200078e0209 */
[----:B------:R-:W-:Y:S01]  /*2fb0*/  UIADD3 UR5, UPT, UPT, -UR23, UR4, URZ ;  /* 0x0000000417057290 */ /* 0x000fe2000fffe1ff */
[----:B------:R-:W-:Y:S02]  /*2fc0*/  IMAD.MOV.U32 R9, RZ, RZ, -0x800001 ;  /* 0xff7fffffff097424 */ /* 0x000fe400078e00ff */
[----:B------:R-:W-:Y:S01]  /*2fd0*/  HFMA2 R13, -RZ, RZ, 0, 0 ;  /* 0x00000000ff0d7431 */ /* 0x000fe200000001ff */
[----:B------:R-:W-:Y:S02]  /*2fe0*/  BSSY.RECONVERGENT B0, `(.L_x_19193) ;  /* 0x00000eb000007945 */ /* 0x000fe40003800200 */
[----:B------:R-:W-:-:S05]  /*2ff0*/  ISETP.GE.AND P1, PT, R0, UR5, PT ;  /* 0x0000000500007c0c */ /* 0x000fca000bf26270 */
        /* <DEDUP_REMOVED lines=9> */
[----:B------:R-:W-:Y:S01]  /*3090*/  MOV R13, RZ ;  /* 0x000000ff000d7202 */ /* 0x000fe20000000f00 */
[----:B------:R-:W-:Y:S02]  /*30a0*/  IMAD.MOV.U32 R12, RZ, RZ, R0 ;  /* 0x000000ffff0c7224 */ /* 0x000fe400078e0000 */
[----:B------:R-:W-:-:S04]  /*30b0*/  VIADD R9, R9, UR4 ;  /* 0x0000000409097c36 */ /* 0x000fc80008000000 */
[C---:B------:R-:W-:Y:S01]  /*30c0*/  VIADD R11, R9.reuse, -UR23 ;  /* 0x80000017090b7c36 */ /* 0x040fe20008000000 */
[----:B------:R-:W-:-:S04]  /*30d0*/  LOP3.LUT R10, R9, 0x180, RZ, 0xc0, !PT ;  /* 0x00000180090a7812 */ /* 0x000fc800078ec0ff */
[----:B------:R-:W-:Y:S02]  /*30e0*/  ISETP.NE.AND P0, PT, R10, 0x180, PT ;  /* 0x000001800a00780c */ /* 0x000fe40003f05270 */
[----:B------:R-:W-:-:S11]  /*30f0*/  ISETP.GE.U32.AND P3, PT, R11, 0x180, PT ;  /* 0x000001800b00780c */ /* 0x000fd60003f66070 */
        /* <DEDUP_REMOVED lines=9> */
.L_x_19197:
        /* <DEDUP_REMOVED lines=11> */
.L_x_19196:
[----:B------:R-:W-:Y:S05]  /*3240*/  BSYNC.RECONVERGENT B1 ;  /* 0x0000000000017941 */ /* 0x000fea0003800200 */
.L_x_19195:
        /* <DEDUP_REMOVED lines=13> */
.L_x_19200:
        /* <DEDUP_REMOVED lines=8> */
[----:B------:R-:W-:Y:S04]  /*33a0*/  LDS R28, [R11+0xc00] ;  /* 0x000c00000b1c7984 */ /* 0x000fe80000000800 */
[----:B------:R-:W4:Y:S04]  /*33b0*/  LDS R22, [R11+0x800] ;  /* 0x000800000b167984 */ /* 0x000f280000000800 */
[----:B------:R-:W-:Y:S04]  /*33c0*/  LDS R32, [R11+0xe00] ;  /* 0x000e00000b207984 */ /* 0x000fe80000000800 */
[----:B------:R-:W4:Y:S01]  /*33d0*/  LDS R26, [R11+0xa00] ;  /* 0x000a00000b1a7984 */ /* 0x000f220000000800 */
[----:B0-----:R-:W-:-:S03]  /*33e0*/  FADD.FTZ R10, -R5, R10 ;  /* 0x0000000a050a7221 */ /* 0x001fc60000010100 */
[----:B------:R-:W0:Y:S01]  /*33f0*/  LDS R36, [R11+0x1000] ;  /* 0x001000000b247984 */ /* 0x000e220000000800 */
[----:B------:R-:W-:Y:S01]  /*3400*/  FMUL.FTZ R10, R10, 1.4426950216293334961 ;  /* 0x3fb8aa3b0a0a7820 */ /* 0x000fe20000410000 */
[C---:B-1----:R-:W-:Y:S02]  /*3410*/  FADD.FTZ R14, -R5.reuse, R14 ;  /* 0x0000000e050e7221 */ /* 0x042fe40000010100 */
[----:B------:R-:W-:Y:S01]  /*3420*/  LDS R15, [R11+0x1200] ;  /* 0x001200000b0f7984 */ /* 0x000fe20000000800 */
[C---:B--2---:R-:W-:Y:S01]  /*3430*/  FADD.FTZ R16, -R5.reuse, R16 ;  /* 0x0000001005107221 */ /* 0x044fe20000010100 */
[----:B------:R-:W-:Y:S01]  /*3440*/  FMUL.FTZ R18, R14, 1.4426950216293334961 ;  /* 0x3fb8aa3b0e127820 */ /* 0x000fe20000410000 */
[----:B------:R-:W1:Y:S01]  /*3450*/  MUFU.EX2 R10, R10 ;  /* 0x0000000a000a7308 */ /* 0x000e620000000800 */
[----:B------:R-:W-:Y:S01]  /*3460*/  LDS R17, [R11+0x1400] ;  /* 0x001400000b117984 */ /* 0x000fe20000000800 */
[C---:B---3--:R-:W-:Y:S01]  /*3470*/  FADD.FTZ R21, -R5.reuse, R20 ;  /* 0x0000001405157221 */ /* 0x048fe20000010100 */
[----:B------:R-:W-:Y:S01]  /*3480*/  FMUL.FTZ R14, R16, 1.4426950216293334961 ;  /* 0x3fb8aa3b100e7820 */ /* 0x000fe20000410000 */
[----:B----4-:R-:W-:-:S02]  /*3490*/  FADD.FTZ R34, -R5, R34 ;  /* 0x0000002205227221 */ /* 0x010fc40000010100 */
[----:B------:R-:W-:Y:S02]  /*34a0*/  FMUL.FTZ R25, R21, 1.4426950216293334961 ;  /* 0x3fb8aa3b15197820 */ /* 0x000fe40000410000 */
[----:B------:R-:W2:Y:S01]  /*34b0*/  MUFU.EX2 R18, R18 ;  /* 0x0000001200127308 */ /* 0x000ea20000000800 */
[----:B------:R-:W3:Y:S01]  /*34c0*/  LDS R21, [R11+0x1600] ;  /* 0x001600000b157984 */ /* 0x000ee20000000800 */
[C---:B------:R-:W-:Y:S01]  /*34d0*/  FADD.FTZ R30, -R5.reuse, R30 ;  /* 0x0000001e051e7221 */ /* 0x040fe20000010100 */
[----:B-----5:R-:W-:Y:S02]  /*34e0*/  FMUL.FTZ R23, R34, 1.4426950216293334961 ;  /* 0x3fb8aa3b22177820 */ /* 0x020fe40000410000 */
[----:B------:R-:W4:Y:S01]  /*34f0*/  LDS R34, [R11+0x1800] ;  /* 0x001800000b227984 */ /* 0x000f220000000800 */
[----:B------:R-:W-:Y:S02]  /*3500*/  FMUL.FTZ R16, R30, 1.4426950216293334961 ;  /* 0x3fb8aa3b1e107820 */ /* 0x000fe40000410000 */
[----:B------:R2:W0:Y:S01]  /*3510*/  MUFU.EX2 R20, R23 ;  /* 0x0000001700147308 */ /* 0x0004220000000800 */
[----:B------:R-:W4:Y:S01]  /*3520*/  LDS R30, [R11+0x1a00] ;  /* 0x001a00000b1e7984 */ /* 0x000f220000000800 */
[----:B------:R-:W-:-:S03]  /*3530*/  FADD.FTZ R27, -R5, R22 ;  /* 0x00000016051b7221 */ /* 0x000fc60000010100 */
[----:B-1----:R1:W-:Y:S01]  /*3540*/  STS [R11+-0x400], R10 ;  /* 0xfffc000a0b007388 */ /* 0x0023e20000000800 */
[----:B------:R-:W-:Y:S02]  /*3550*/  FMUL.FTZ R27, R27, 1.4426950216293334961 ;  /* 0x3fb8aa3b1b1b7820 */ /* 0x000fe40000410000 */
[----:B------:R-:W1:Y:S01]  /*3560*/  MUFU.EX2 R14, R14 ;  /* 0x0000000e000e7308 */ /* 0x000e620000000800 */
[C---:B--2---:R-:W-:Y:S01]  /*3570*/  FADD.FTZ R23, -R5.reuse, R28 ;  /* 0x0000001c05177221 */ /* 0x044fe20000010100 */
[----:B------:R-:W-:Y:S01]  /*3580*/  FADD.FTZ R29, -R5, R26 ;  /* 0x0000001a051d7221 */ /* 0x000fe20000010100 */
[----:B------:R-:W-:Y:S02]  /*3590*/  STS [R11+-0x200], R18 ;  /* 0xfffe00120b007388 */ /* 0x000fe40000000800 */
[----:B------:R-:W-:Y:S01]  /*35a0*/  FMUL.FTZ R23, R23, 1.4426950216293334961 ;  /* 0x3fb8aa3b17177820 */ /* 0x000fe20000410000 */
[----:B------:R-:W-:Y:S01]  /*35b0*/  FMUL.FTZ R29, R29, 1.4426950216293334961 ;  /* 0x3fb8aa3b1d1d7820 */ /* 0x000fe20000410000 */
[----:B0-----:R-:W-:Y:S01]  /*35c0*/  FADD.FTZ R31, -R5, R36 ;  /* 0x00000024051f7221 */ /* 0x001fe20000010100 */
[----:B------:R-:W0:Y:S01]  /*35d0*/  MUFU.EX2 R16, R16 ;  /* 0x0000001000107308 */ /* 0x000e220000000800 */
[----:B------:R-:W-:Y:S02]  /*35e0*/  STS [R11+0x400], R20 ;  /* 0x000400140b007388 */ /* 0x000fe40000000800 */
[----:B------:R-:W-:-:S05]  /*35f0*/  FMUL.FTZ R31, R31, 1.4426950216293334961 ;  /* 0x3fb8aa3b1f1f7820 */ /* 0x000fca0000410000 */
[----:B------:R2:W4:Y:S01]  /*3600*/  MUFU.EX2 R22, R25 ;  /* 0x0000001900167308 */ /* 0x0005220000000800 */
[----:B-1----:R-:W-:Y:S07]  /*3610*/  STS [R11], R14 ;  /* 0x0000000e0b007388 */ /* 0x002fee0000000800 */
[----:B------:R1:W4:Y:S01]  /*3620*/  MUFU.EX2 R26, R27 ;  /* 0x0000001b001a7308 */ /* 0x0003220000000800 */
[C---:B--2---:R-:W-:Y:S01]  /*3630*/  FADD.FTZ R25, -R5.reuse, R32 ;  /* 0x0000002005197221 */ /* 0x044fe20000010100 */
[----:B---3--:R-:W-:Y:S01]  /*3640*/  FADD.FTZ R21, -R5, R21 ;  /* 0x0000001505157221 */ /* 0x008fe20000010100 */
[----:B0-----:R-:W-:Y:S02]  /*3650*/  STS [R11+0x200], R16 ;  /* 0x000200100b007388 */ /* 0x001fe40000000800 */
[----:B------:R-:W-:Y:S01]  /*3660*/  FMUL.FTZ R25, R25, 1.4426950216293334961 ;  /* 0x3fb8aa3b19197820 */ /* 0x000fe20000410000 */
[----:B------:R-:W-:-:S02]  /*3670*/  FMUL.FTZ R21, R21, 1.4426950216293334961 ;  /* 0x3fb8aa3b15157820 */ /* 0x000fc40000410000 */
[----:B------:R0:W2:Y:S01]  /*3680*/  MUFU.EX2 R32, R23 ;  /* 0x0000001700207308 */ /* 0x0000a20000000800 */
[----:B-1----:R-:W-:Y:S01]  /*3690*/  FADD.FTZ R27, -R5, R15 ;  /* 0x0000000f051b7221 */ /* 0x002fe20000010100 */
[----:B----4-:R-:W-:Y:S03]  /*36a0*/  STS [R11+0x600], R22 ;  /* 0x000600160b007388 */ /* 0x010fe60000000800 */
[----:B------:R-:W-:-:S03]  /*36b0*/  FMUL.FTZ R27, R27, 1.4426950216293334961 ;  /* 0x3fb8aa3b1b1b7820 */ /* 0x000fc60000410000 */
[----:B------:R1:W3:Y:S01]  /*36c0*/  MUFU.EX2 R28, R29 ;  /* 0x0000001d001c7308 */ /* 0x0002e20000000800 */
[----:B0-----:R-:W-:Y:S01]  /*36d0*/  FADD.FTZ R23, R10, R13 ;  /* 0x0000000d0a177221 */ /* 0x001fe20000010000 */
[----:B------:R-:W-:Y:S03]  /*36e0*/  STS [R11+0x800], R26 ;  /* 0x0008001a0b007388 */ /* 0x000fe60000000800 */
[----:B------:R-:W-:-:S03]  /*36f0*/  FADD.FTZ R23, R23, R18 ;  /* 0x0000001217177221 */ /* 0x000fc60000010000 */
[----:B------:R0:W4:Y:S01]  /*3700*/  MUFU.EX2 R36, R25 ;  /* 0x0000001900247308 */ /* 0x0001220000000800 */
[----:B------:R-:W-:Y:S01]  /*3710*/  FADD.FTZ R23, R23, R14 ;  /* 0x0000000e17177221 */ /* 0x000fe20000010000 */
[----:B-1----:R-:W-:Y:S01]  /*3720*/  FADD.FTZ R29, -R5, R17 ;  /* 0x00000011051d7221 */ /* 0x002fe20000010100 */
[----:B--2---:R-:W-:Y:S02]  /*3730*/  STS [R11+0xc00], R32 ;  /* 0x000c00200b007388 */ /* 0x004fe40000000800 */
[----:B------:R-:W-:Y:S01]  /*3740*/  FADD.FTZ R23, R23, R16 ;  /* 0x0000001017177221 */ /* 0x000fe20000010000 */
[----:B------:R-:W-:Y:S02]  /*3750*/  FMUL.FTZ R29, R29, 1.4426950216293334961 ;  /* 0x3fb8aa3b1d1d7820 */ /* 0x000fe40000410000 */
[----:B------:R-:W1:Y:S01]  /*3760*/  MUFU.EX2 R15, R31 ;  /* 0x0000001f000f7308 */ /* 0x000e620000000800 */
[----:B------:R-:W-:Y:S01]  /*3770*/  FADD.FTZ R23, R23, R20 ;  /* 0x0000001417177221 */ /* 0x000fe20000010000 */
[----:B0-----:R-:W-:Y:S01]  /*3780*/  FADD.FTZ R25, -R5, R34 ;  /* 0x0000002205197221 */ /* 0x001fe20000010100 */
[----:B---3--:R-:W-:Y:S02]  /*3790*/  STS [R11+0xa00], R28 ;  /* 0x000a001c0b007388 */ /* 0x008fe40000000800 */
[----:B------:R-:W-:Y:S01]  /*37a0*/  FADD.FTZ R23, R23, R22 ;  /* 0x0000001617177221 */ /* 0x000fe20000010000 */
[----:B------:R-:W-:-:S02]  /*37b0*/  FMUL.FTZ R25, R25, 1.4426950216293334961 ;  /* 0x3fb8aa3b19197820 */ /* 0x000fc40000410000 */
[----:B------:R0:W2:Y:S01]  /*37c0*/  MUFU.EX2 R17, R27 ;  /* 0x0000001b00117308 */ /* 0x0000a20000000800 */
[----:B------:R-:W-:Y:S01]  /*37d0*/  FADD.FTZ R23, R23, R26 ;  /* 0x0000001a17177221 */ /* 0x000fe20000010000 */
[----:B----4-:R-:W-:Y:S03]  /*37e0*/  STS [R11+0xe00], R36 ;  /* 0x000e00240b007388 */ /* 0x010fe60000000800 */
[----:B------:R-:W-:-:S03]  /*37f0*/  FADD.FTZ R23, R23, R28 ;  /* 0x0000001c17177221 */ /* 0x000fc60000010000 */
[----:B------:R-:W3:Y:S01]  /*3800*/  MUFU.EX2 R13, R29 ;  /* 0x0000001d000d7308 */ /* 0x000ee20000000800 */
[----:B0-----:R-:W-:Y:S01]  /*3810*/  FADD.FTZ R27, -R5, R30 ;  /* 0x0000001e051b7221 */ /* 0x001fe20000010100 */
[----:B------:R-:W-:Y:S01]  /*3820*/  FADD.FTZ R23, R23, R32 ;  /* 0x0000002017177221 */ /* 0x000fe20000010000 */
[----:B-1----:R-:W-:Y:S02]  /*3830*/  STS [R11+0x1000], R15 ;  /* 0x0010000f0b007388 */ /* 0x002fe40000000800 */
[----:B------:R-:W-:Y:S01]  /*3840*/  FMUL.FTZ R27, R27, 1.4426950216293334961 ;  /* 0x3fb8aa3b1b1b7820 */ /* 0x000fe20000410000 */
[----:B------:R-:W-:Y:S02]  /*3850*/  FADD.FTZ R10, R23, R36 ;  /* 0x00000024170a7221 */ /* 0x000fe40000010000 */
[----:B------:R0:W1:Y:S01]  /*3860*/  MUFU.EX2 R34, R21 ;  /* 0x0000001500227308 */ /* 0x0000620000000800 */
[----:B--2---:R-:W-:Y:S01]  /*3870*/  STS [R11+0x1200], R17 ;  /* 0x001200110b007388 */ /* 0x004fe20000000800 */
[----:B------:R-:W-:-:S04]  /*3880*/  FADD.FTZ R10, R10, R15 ;  /* 0x0000000f0a0a7221 */ /* 0x000fc80000010000 */
[----:B------:R-:W-:Y:S02]  /*3890*/  FADD.FTZ R10, R10, R17 ;  /* 0x000000110a0a7221 */ /* 0x000fe40000010000 */
[----:B------:R-:W2:Y:S01]  /*38a0*/  MUFU.EX2 R30, R25 ;  /* 0x00000019001e7308 */ /* 0x000ea20000000800 */
[----:B---3--:R3:W-:Y:S01]  /*38b0*/  STS [R11+0x1400], R13 ;  /* 0x0014000d0b007388 */ /* 0x0087e20000000800 */
[----:B0-----:R-:W-:-:S06]  /*38c0*/  FADD.FTZ R21, R10, R13 ;  /* 0x0000000d0a157221 */ /* 0x001fcc0000010000 */
[----:B------:R-:W0:Y:S01]  /*38d0*/  MUFU.EX2 R27, R27 ;  /* 0x0000001b001b7308 */ /* 0x000e220000000800 */
[----:B-1----:R-:W-:Y:S01]  /*38e0*/  FADD.FTZ R21, R21, R34 ;  /* 0x0000002215157221 */ /* 0x002fe20000010000 */
[----:B------:R-:W-:Y:S03]  /*38f0*/  STS [R11+0x1600], R34 ;  /* 0x001600220b007388 */ /* 0x000fe60000000800 */
[----:B--2---:R-:W-:Y:S01]  /*3900*/  FADD.FTZ R21, R21, R30 ;  /* 0x0000001e15157221 */ /* 0x004fe20000010000 */
[----:B------:R-:W-:Y:S04]  /*3910*/  STS [R11+0x1800], R30 ;  /* 0x0018001e0b007388 */ /* 0x000fe80000000800 */
[----:B0-----:R0:W-:Y:S01]  /*3920*/  STS [R11+0x1a00], R27 ;  /* 0x001a001b0b007388 */ /* 0x0011e20000000800 */
[----:B---3--:R-:W-:Y:S01]  /*3930*/  FADD.FTZ R13, R21, R27 ;  /* 0x0000001b150d7221 */ /* 0x008fe20000010000 */
[----:B0-----:R-:W-:Y:S01]  /*3940*/  VIADD R11, R11, 0x2000 ;  /* 0x000020000b0b7836 */ /* 0x001fe20000000000 */
[----:B------:R-:W-:Y:S06]  /*3950*/  @!P3 BRA `(.L_x_19200) ;  /* 0xfffffff80070b947 */ /* 0x000fec000383ffff */
.L_x_19199:
[----:B------:R-:W-:Y:S05]  /*3960*/  BSYNC.RECONVERGENT B1 ;  /* 0x0000000000017941 */ /* 0x000fea0003800200 */
.L_x_19198:
        /* <DEDUP_REMOVED lines=55> */
.L_x_19202:
[----:B------:R-:W-:Y:S05]  /*3ce0*/  BSYNC.RECONVERGENT B1 ;  /* 0x0000000000017941 */ /* 0x000fea0003800200 */
.L_x_19201:
        /* <DEDUP_REMOVED lines=26> */
.L_x_19194:
[----:B------:R-:W-:Y:S05]  /*3e90*/  BSYNC.RECONVERGENT B0 ;  /* 0x0000000000007941 */ /* 0x000fea0003800200 */
.L_x_19193:
        /* <DEDUP_REMOVED lines=23> */
[----:B------:R-:W-:-:S04]  /*4010*/  VIADD R8, R7, UR4 ;  /* 0x0000000407087c36 */ /* 0x000fc80008000000 */
[C---:B------:R-:W-:Y:S01]  /*4020*/  VIADD R9, R8.reuse, -UR23 ;  /* 0x8000001708097c36 */ /* 0x040fe20008000000 */
[----:B------:R-:W-:-:S04]  /*4030*/  LOP3.LUT R7, R8, 0x180, RZ, 0xc0, !PT ;  /* 0x0000018008077812 */ /* 0x000fc800078ec0ff */
        /* <DEDUP_REMOVED lines=15> */
.L_x_19207:
[----:B------:R-:W1:Y:S01]  /*4130*/  LDS R12, [R8] ;  /* 0x00000000080c7984 */ /* 0x000e620000000800 */
[----:B------:R-:W-:-:S04]  /*4140*/  IADD3 R10, PT, PT, R10, 0x1, RZ ;  /* 0x000000010a0a7810 */ /* 0x000fc80007ffe0ff */
[----:B------:R-:W-:Y:S01]  /*4150*/  ISETP.NE.AND P0, PT, R10, RZ, PT ;  /* 0x000000ff0a00720c */ /* 0x000fe20003f05270 */
[----:B-1----:R-:W-:-:S05]  /*4160*/  FMUL.FTZ R11, R12, R7 ;  /* 0x000000070c0b7220 */ /* 0x002fca0000410000 */
[----:B------:R1:W-:Y:S02]  /*4170*/  STS [R8], R11 ;  /* 0x0000000b08007388 */ /* 0x0003e40000000800 */
[----:B-1----:R-:W-:-:S05]  /*4180*/  VIADD R8, R8, 0x200 ;  /* 0x0000020008087836 */ /* 0x002fca0000000000 */
[----:B------:R-:W-:Y:S05]  /*4190*/  @P0 BRA `(.L_x_19207) ;  /* 0xfffffffc00e40947 */ /* 0x000fea000383ffff */
.L_x_19206:
[----:B------:R-:W-:Y:S05]  /*41a0*/  BSYNC.RECONVERGENT B1 ;  /* 0x0000000000017941 */ /* 0x000fea0003800200 */
.L_x_19205:
        /* <DEDUP_REMOVED lines=13> */
.L_x_19210:
[----:B------:R-:W1:Y:S01]  /*4280*/  LDS R26, [R8+-0x400] ;  /* 0xfffc0000081a7984 */ /* 0x000e620000000800 */
[----:B------:R-:W-:-:S03]  /*4290*/  VIADD R9, R9, 0x800 ;  /* 0x0000080009097836 */ /* 0x000fc60000000000 */
[----:B------:R-:W2:Y:S02]  /*42a0*/  LDS R28, [R8+-0x200] ;  /* 0xfffe0000081c7984 */ /* 0x000ea40000000800 */
[----:B------:R-:W-:Y:S02]  /*42b0*/  ISETP.GE.AND P1, PT, R9, R10, PT ;  /* 0x0000000a0900720c */ /* 0x000fe40003f26270 */
[----:B------:R-:W3:Y:S04]  /*42c0*/  LDS R30, [R8] ;  /* 0x00000000081e7984 */ /* 0x000ee80000000800 */
[----:B------:R-:W4:Y:S04]  /*42d0*/  LDS R32, [R8+0x200] ;  /* 0x0002000008207984 */ /* 0x000f280000000800 */
[----:B------:R-:W0:Y:S04]  /*42e0*/  LDS R34, [R8+0x400] ;  /* 0x0004000008227984 */ /* 0x000e280000000800 */
        /* <DEDUP_REMOVED lines=16> */
[----:B-----5:R-:W-:-:S03]  /*43f0*/  FMUL.FTZ R23, R36, R7 ;  /* 0x0000000724177220 */ /* 0x020fc60000410000 */
[----:B------:R1:W-:Y:S01]  /*4400*/  STS [R8+-0x400], R11 ;  /* 0xfffc000b08007388 */ /* 0x0003e20000000800 */
[----:B------:R-:W-:-:S03]  /*4410*/  FMUL.FTZ R25, R25, R7 ;  /* 0x0000000719197220 */ /* 0x000fc60000410000 */
[----:B------:R1:W-:Y:S01]  /*4420*/  STS [R8+-0x200], R13 ;  /* 0xfffe000d08007388 */ /* 0x0003e20000000800 */
[----:B------:R-:W-:-:S03]  /*4430*/  FMUL.FTZ R27, R27, R7 ;  /* 0x000000071b1b7220 */ /* 0x000fc60000410000 */
[----:B------:R2:W-:Y:S01]  /*4440*/  STS [R8], R15 ;  /* 0x0000000f08007388 */ /* 0x0005e20000000800 */
[----:B------:R-:W-:-:S03]  /*4450*/  FMUL.FTZ R29, R29, R7 ;  /* 0x000000071d1d7220 */ /* 0x000fc60000410000 */
[----:B------:R3:W-:Y:S01]  /*4460*/  STS [R8+0x200], R17 ;  /* 0x0002001108007388 */ /* 0x0007e20000000800 */
[----:B------:R-:W-:-:S03]  /*4470*/  FMUL.FTZ R31, R31, R7 ;  /* 0x000000071f1f7220 */ /* 0x000fc60000410000 */
[----:B------:R4:W-:Y:S01]  /*4480*/  STS [R8+0x400], R21 ;  /* 0x0004001508007388 */ /* 0x0009e20000000800 */
[----:B-1----:R-:W-:-:S03]  /*4490*/  FMUL.FTZ R11, R22, R7 ;  /* 0x00000007160b7220 */ /* 0x002fc60000410000 */
[----:B------:R0:W-:Y:S01]  /*44a0*/  STS [R8+0x600], R23 ;  /* 0x0006001708007388 */ /* 0x0001e20000000800 */
[-C--:B------:R-:W-:Y:S01]  /*44b0*/  FMUL.FTZ R13, R20, R7.reuse ;  /* 0x00000007140d7220 */ /* 0x080fe20000410000 */
[-C--:B--2---:R-:W-:Y:S02]  /*44c0*/  FMUL.FTZ R15, R12, R7.reuse ;  /* 0x000000070c0f7220 */ /* 0x084fe40000410000 */
        /* <DEDUP_REMOVED lines=15> */
.L_x_19209:
[----:B------:R-:W-:Y:S05]  /*45c0*/  BSYNC.RECONVERGENT B1 ;  /* 0x0000000000017941 */ /* 0x000fea0003800200 */
.L_x_19208:
        /* <DEDUP_REMOVED lines=30> */
[----:B0-----:R-:W-:-:S07]  /*47b0*/  VIADD R8, R8, 0x1000 ;  /* 0x0000100008087836 */ /* 0x001fce0000000000 */
.L_x_19212:
[----:B------:R-:W-:Y:S05]  /*47c0*/  BSYNC.RECONVERGENT B1 ;  /* 0x0000000000017941 */ /* 0x000fea0003800200 */
.L_x_19211:
        /* <DEDUP_REMOVED lines=14> */
.L_x_19204:
[----:B------:R-:W-:Y:S05]  /*48b0*/  BSYNC.RECONVERGENT B0 ;  /* 0x0000000000007941 */ /* 0x000fea0003800200 */
.L_x_19203:
[----:B------:R-:W-:Y:S01]  /*48c0*/  BAR.SYNC.DEFER_BLOCKING 0x0 ;  /* 0x0000000000007b1d */ /* 0x000fe20000010000 */
[----:B------:R-:W-:Y:S02]  /*48d0*/  ISETP.NE.AND P0, PT, R0, RZ, PT ;  /* 0x000000ff0000720c */ /* 0x000fe40003f05270 */
[----:B------:R-:W-:-:S03]  /*48e0*/  ISETP.GE.U32.AND P1, PT, R19, UR9, PT ;  /* 0x0000000913007c0c */ /* 0x000fc6000bf26070 */
[----:B------:R-:W3:Y:S01]  /*48f0*/  LDCU UR25, c[0x0][0x3dc] ;  /* 0x00007b80ff1977ac */ /* 0x000ee20008000800 */
[----:B------:R-:W-:Y:S01]  /*4900*/  BSSY.RECONVERGENT B0, `(.L_x_19213) ;  /* 0x0000014000007945 */ /* 0x000fe20003800200 */
[----:B------:R-:W4:Y:S06]  /*4910*/  LDCU UR24, c[0x0][0x378] ;  /* 0x00006f00ff1877ac */ /* 0x000f2c0008000800 */
[----:B------:R-:W-:Y:S05]  /*4920*/  @P0 BRA `(.L_x_19214) ;  /* 0x0000000000440947 */ /* 0x000fea0003800000 */
[----:B------:R-:W0:Y:S01]  /*4930*/  LDCU.128 UR4, c[0x0][0x380] ;  /* 0x00007000ff0477ac */ /* 0x000e220008000c00 */
[----:B------:R-:W-:-:S04]  /*4940*/  UIMAD UR10, UR18, UR21, UR20 ;  /* 0x00000015120a72a4 */ /* 0x000fc8000f8e0214 */
[----:B----4-:R-:W-:-:S04]  /*4950*/  UIMAD UR10, UR10, UR24, URZ ;  /* 0x000000180a0a72a4 */ /* 0x010fc8000f8e02ff */
[----:B------:R-:W-:-:S04]  /*4960*/  UIADD3 UR12, UP0, UPT, UR10, UR19, URZ ;  /* 0x000000130a0c7290 */ /* 0x000fc8000ff1e0ff */
[----:B------:R-:W-:Y:S02]  /*4970*/  USHF.L.U32 UR10, UR12, 0x2, URZ ;  /* 0x000000020c0a7899 */ /* 0x000fe400080006ff */
[----:B------:R-:W-:Y:S02]  /*4980*/  UIADD3.X UR13, UPT, UPT, URZ, URZ, URZ, UP0, !UPT ;  /* 0x000000ffff0d7290 */ /* 0x000fe400087fe4ff */
[----:B0-----:R-:W-:Y:S02]  /*4990*/  UIADD3 UR6, UP0, UPT, UR10, UR6, URZ ;  /* 0x000000060a067290 */ /* 0x001fe4000ff1e0ff */
        /* <DEDUP_REMOVED lines=9> */
[----:B-1----:R0:W-:Y:S02]  /*4a30*/  STG.E desc[UR14][R10.64], R6 ;  /* 0x000000060a007986 */ /* 0x0021e4000c10190e */
.L_x_19214:
[----:B---34-:R-:W-:Y:S05]  /*4a40*/  BSYNC.RECONVERGENT B0 ;  /* 0x0000000000007941 */ /* 0x018fea0003800200 */
.L_x_19213:
[----:B------:R-:W3:Y:S01]  /*4a50*/  LDCU.64 UR6, c[0x0][0x3a8] ;  /* 0x00007500ff0677ac */ /* 0x000ee20008000a00 */
[----:B------:R-:W-:Y:S01]  /*4a60*/  BSSY.RECONVERGENT B1, `(.L_x_19215) ;  /* 0x0000363000017945 */ /* 0x000fe20003800200 */
[----:B------:R-:W-:Y:S01]  /*4a70*/  HFMA2 R18, -RZ, RZ, 0, 0 ;  /* 0x00000000ff127431 */ /* 0x000fe200000001ff */
[----:B------:R-:W-:Y:S02]  /*4a80*/  CS2R R28, SRZ ;  /* 0x00000000001c7805 */ /* 0x000fe4000001ff00 */
[----:B------:R-:W-:Y:S02]  /*4a90*/  CS2R R26, SRZ ;  /* 0x00000000001a7805 */ /* 0x000fe4000001ff00 */
[----:B-----5:R-:W-:Y:S02]  /*4aa0*/  CS2R R22, SRZ ;  /* 0x0000000000167805 */ /* 0x020fe4000001ff00 */
[----:B------:R-:W-:Y:S02]  /*4ab0*/  CS2R R20, SRZ ;  /* 0x0000000000147805 */ /* 0x000fe4000001ff00 */
[----:B------:R-:W-:Y:S01]  /*4ac0*/  CS2R R16, SRZ ;  /* 0x0000000000107805 */ /* 0x000fe2000001ff00 */
[----:B-12---:R-:W-:Y:S01]  /*4ad0*/  IMAD.MOV.U32 R7, RZ, RZ, RZ ;  /* 0x000000ffff077224 */ /* 0x006fe200078e00ff */
[----:B------:R-:W-:Y:S06]  /*4ae0*/  @P1 BRA `(.L_x_19216) ;  /* 0x0000003400681947 */ /* 0x000fec0003800000 */
[----:B0-----:R-:W0:Y:S01]  /*4af0*/  I2F.RP R10, R2 ;  /* 0x00000002000a7306 */ /* 0x001e220000209400 */
[----:B------:R-:W1:Y:S01]  /*4b00*/  LDCU UR4, c[0x0][0x3c8] ;  /* 0x00007900ff0477ac */ /* 0x000e620008000800 */
[----:B------:R-:W-:Y:S01]  /*4b10*/  IMAD.SHL.U32 R7, R0, 0x20, RZ ;  /* 0x0000002000077824 */ /* 0x000fe200078e00ff */
[----:B------:R-:W-:Y:S01]  /*4b20*/  IADD3 R6, PT, PT, R4, 0x1a0, RZ ;  /* 0x000001a004067810 */ /* 0x000fe20007ffe0ff */
[----:B------:R-:W-:Y:S01]  /*4b30*/  IMAD.WIDE.U32 R4, R19, 0x4, RZ ;  /* 0x0000000413047825 */ /* 0x000fe200078e00ff */
[----:B------:R-:W2:Y:S01]  /*4b40*/  LDCU.64 UR12, c[0x0][0x3b8] ;  /* 0x00007700ff0c77ac */ /* 0x000ea20008000a00 */
[----:B------:R-:W-:Y:S02]  /*4b50*/  CS2R R28, SRZ ;  /* 0x00000000001c7805 */ /* 0x000fe4000001ff00 */
[----:B------:R-:W-:Y:S02]  /*4b60*/  LOP3.LUT R7, R7, 0x20, RZ, 0xe2, !PT ;  /* 0x0000002007077812 */ /* 0x000fe400078ee2ff */
[----:B------:R-:W-:Y:S01]  /*4b70*/  CS2R R26, SRZ ;  /* 0x00000000001a7805 */ /* 0x000fe2000001ff00 */
[----:B------:R-:W4:Y:S01]  /*4b80*/  LDCU UR5, c[0x0][0x3fc] ;  /* 0x00007f80ff0577ac */ /* 0x000f220008000800 */
[----:B------:R-:W-:-:S02]  /*4b90*/  LEA R8, R3, R6, 0x18 ;  /* 0x0000000603087211 */ /* 0x000fc400078ec0ff */
[----:B------:R-:W-:Y:S01]  /*4ba0*/  CS2R R22, SRZ ;  /* 0x0000000000167805 */ /* 0x000fe2000001ff00 */
[C---:B------:R-:W-:Y:S01]  /*4bb0*/  IMAD R7, R24.reuse, 0x40, R7 ;  /* 0x0000004018077824 */ /* 0x040fe200078e0207 */
[----:B------:R-:W-:Y:S02]  /*4bc0*/  LEA R24, R24, UR23, 0x4 ;  /* 0x0000001718187c11 */ /* 0x000fe4000f8e20ff */
[----:B------:R-:W-:Y:S01]  /*4bd0*/  CS2R R20, SRZ ;  /* 0x0000000000147805 */ /* 0x000fe2000001ff00 */
[----:B0-----:R-:W0:Y:S01]  /*4be0*/  MUFU.RCP R10, R10 ;  /* 0x0000000a000a7308 */ /* 0x001e220000001000 */
[----:B------:R-:W-:Y:S01]  /*4bf0*/  IMAD.MOV.U32 R18, RZ, RZ, RZ ;  /* 0x000000ffff127224 */ /* 0x000fe200078e00ff */
[----:B------:R-:W-:Y:S01]  /*4c00*/  CS2R R16, SRZ ;  /* 0x0000000000107805 */ /* 0x000fe2000001ff00 */
[----:B------:R-:W-:Y:S01]  /*4c10*/  VIADD R30, R24, 0x3 ;  /* 0x00000003181e7836 */ /* 0x000fe20000000000 */
[----:B-1----:R-:W-:-:S06]  /*4c20*/  UIMAD UR4, UR18, UR4, URZ ;  /* 0x00000004120472a4 */ /* 0x002fcc000f8e02ff */
[----:B------:R-:W-:Y:S01]  /*4c30*/  IMAD.U32 R11, RZ, RZ, UR4 ;  /* 0x00000004ff0b7e24 */ /* 0x000fe2000f8e00ff */
[----:B----4-:R-:W-:-:S03]  /*4c40*/  MOV R32, UR5 ;  /* 0x0000000500207c02 */ /* 0x010fc60008000f00 */
[----:B------:R-:W-:Y:S01]  /*4c50*/  IMAD.WIDE R4, R11, 0x4, R4 ;  /* 0x000000040b047825 */ /* 0x000fe200078e0204 */
[----:B------:R-:W1:Y:S01]  /*4c60*/  LDCU UR4, c[0x0][0x3e0] ;  /* 0x00007c00ff0477ac */ /* 0x000e620008000800 */
[----:B------:R-:W-:Y:S02]  /*4c70*/  IADD3 R32, PT, PT, -R32, UR16, RZ ;  /* 0x0000001020207c10 */ /* 0x000fe4000fffe1ff */
[----:B0-----:R-:W-:Y:S01]  /*4c80*/  VIADD R9, R10, 0xffffffe ;  /* 0x0ffffffe0a097836 */ /* 0x001fe20000000000 */
[----:B--2---:R-:W-:Y:S02]  /*4c90*/  IADD3 R6, P0, PT, R4, UR12, RZ ;  /* 0x0000000c04067c10 */ /* 0x004fe4000ff1e0ff */
[----:B------:R-:W-:Y:S01]  /*4ca0*/  IADD3 R4, PT, PT, R7, 0x10, R8 ;  /* 0x0000001007047810 */ /* 0x000fe20007ffe008 */
[----:B------:R-:W-:Y:S01]  /*4cb0*/  IMAD.SHL.U32 R7, R0, 0x8, RZ ;  /* 0x0000000800077824 */ /* 0x000fe200078e00ff */
[----:B------:R-:W-:Y:S01]  /*4cc0*/  MOV R8, RZ ;  /* 0x000000ff00087202 */ /* 0x000fe20000000f00 */
[----:B------:R-:W0:Y:S01]  /*4cd0*/  F2I.FTZ.U32.TRUNC.NTZ R9, R9 ;  /* 0x0000000900097305 */ /* 0x000e22000021f000 */
[----:B------:R-:W-:Y:S01]  /*4ce0*/  VIADD R0, R19, -UR8 ;  /* 0x8000000813007c36 */ /* 0x000fe20008000000 */
[----:B------:R-:W-:-:S02]  /*4cf0*/  IADD3.X R5, PT, PT, R5, UR13, RZ, P0, !PT ;  /* 0x0000000d05057c10 */ /* 0x000fc400087fe4ff */
[----:B------:R-:W-:Y:S01]  /*4d00*/  LOP3.LUT R31, R7, 0x8, RZ, 0xc0, !PT ;  /* 0x00000008071f7812 */ /* 0x000fe200078ec0ff */
[----:B------:R-:W-:Y:S01]  /*4d10*/  IMAD.MOV.U32 R7, RZ, RZ, RZ ;  /* 0x000000ffff077224 */ /* 0x000fe200078e00ff */
[----:B------:R-:W-:Y:S01]  /*4d20*/  IADD3 R19, PT, PT, R19, 0x1, RZ ;  /* 0x0000000113137810 */ /* 0x000fe20007ffe0ff */
[----:B-1----:R-:W-:Y:S02]  /*4d30*/  UIMAD UR4, UR17, UR4, URZ ;  /* 0x00000004110472a4 */ /* 0x002fe4000f8e02ff */
[----:B------:R-:W-:Y:S02]  /*4d40*/  IMAD.IADD R31, R31, 0x1, R30 ;  /* 0x000000011f1f7824 */ /* 0x000fe400078e021e */
[----:B------:R-:W-:Y:S01]  /*4d50*/  USHF.R.S32.HI UR5, URZ, 0x1f, UR4 ;  /* 0x0000001fff057899 */ /* 0x000fe20008011404 */
[----:B0-----:R-:W-:Y:S02]  /*4d60*/  IADD3 R10, PT, PT, RZ, -R9, RZ ;  /* 0x80000009ff0a7210 */ /* 0x001fe40007ffe0ff */
[----:B------:R-:W-:-:S03]  /*4d70*/  MOV R24, UR4 ;  /* 0x0000000400187c02 */ /* 0x000fc60008000f00 */
[----:B------:R-:W-:Y:S02]  /*4d80*/  IMAD.U32 R25, RZ, RZ, UR5 ;  /* 0x00000005ff197e24 */ /* 0x000fe4000f8e00ff */
[----:B------:R-:W-:-:S04]  /*4d90*/  IMAD.MOV.U32 R3, RZ, RZ, R10 ;  /* 0x000000ffff037224 */ /* 0x000fc800078e000a */
[----:B------:R-:W-:-:S04]  /*4da0*/  IMAD R3, R3, R2, RZ ;  /* 0x0000000203037224 */ /* 0x000fc800078e02ff */
[----:B------:R-:W-:-:S07]  /*4db0*/  IMAD.HI.U32 R3, R9, R3, R8 ;  /* 0x0000000309037227 */ /* 0x000fce00078e0008 */
.L_x_19243:
        /* <DEDUP_REMOVED lines=15> */
[----:B------:R-:W-:Y:S01]  /*4eb0*/  @!P1 IMAD.IADD R13, R13, 0x1, -R34 ;  /* 0x000000010d0d9824 */ /* 0x000fe200078e0a22 */
[----:B------:R-:W-:Y:S02]  /*4ec0*/  @!P1 IADD3 R11, PT, PT, R11, 0x1, RZ ;  /* 0x000000010b0b9810 */ /* 0x000fe40007ffe0ff */
[----:B------:R-:W-:Y:S02]  /*4ed0*/  ISETP.NE.AND P1, PT, R8, RZ, PT ;  /* 0x000000ff0800720c */ /* 0x000fe40003f25270 */
[----:B------:R-:W-:Y:S01]  /*4ee0*/  ISETP.GE.U32.AND P0, PT, R13, R2, PT ;  /* 0x000000020d00720c */ /* 0x000fe20003f06070 */
[----:B0-----:R-:W-:-:S04]  /*4ef0*/  VIADD R33, R15, 0xffffffe ;  /* 0x0ffffffe0f217836 */ /* 0x001fc80000000000 */
[----:B------:R-:W0:Y:S08]  /*4f00*/  F2I.FTZ.U32.TRUNC.NTZ R9, R33 ;  /* 0x0000002100097305 */ /* 0x000e30000021f000 */
[----:B------:R-:W-:-:S05]  /*4f10*/  @P0 VIADD R11, R11, 0x1 ;  /* 0x000000010b0b0836 */ /* 0x000fca0000000000 */
[----:B------:R-:W-:Y:S02]  /*4f20*/  @!P2 IADD3 R11, PT, PT, RZ, -R11, RZ ;  /* 0x8000000bff0ba210 */ /* 0x000fe40007ffe0ff */
[----:B------:R-:W-:Y:S01]  /*4f30*/  @!P1 LOP3.LUT R11, RZ, R8, RZ, 0x33, !PT ;  /* 0x00000008ff0b9212 */ /* 0x000fe200078e33ff */
[--C-:B0-----:R-:W-:Y:S01]  /*4f40*/  IMAD.MOV R13, RZ, RZ, -R9.reuse ;  /* 0x000000ffff0d7224 */ /* 0x101fe200078e0a09 */
[----:B------:R-:W-:Y:S01]  /*4f50*/  ISETP.NE.AND P2, PT, R14, RZ, PT ;  /* 0x000000ff0e00720c */ /* 0x000fe20003f45270 */
[----:B------:R-:W-:Y:S02]  /*4f60*/  IMAD.MOV.U32 R8, RZ, RZ, RZ ;  /* 0x000000ffff087224 */ /* 0x000fe400078e00ff */
[----:B------:R-:W-:Y:S02]  /*4f70*/  IMAD R13, R13, R10, RZ ;  /* 0x0000000a0d0d7224 */ /* 0x000fe400078e02ff */
[----:B------:R-:W-:Y:S02]  /*4f80*/  VIADD R12, R11, UR11 ;  /* 0x0000000b0b0c7c36 */ /* 0x000fe40008000000 */
[----:B------:R-:W-:-:S03]  /*4f90*/  IMAD.HI.U32 R8, R9, R13, R8 ;  /* 0x0000000d09087227 */ /* 0x000fc600078e0008 */
[----:B------:R-:W-:Y:S02]  /*4fa0*/  IABS R9, R12 ;  /* 0x0000000c00097213 */ /* 0x000fe40000000000 */
[----:B------:R-:W-:-:S03]  /*4fb0*/  ISETP.GE.AND P1, PT, R12, RZ, PT ;  /* 0x000000ff0c00720c */ /* 0x000fc60003f26270 */
        /* <DEDUP_REMOVED lines=13> */
[----:B------:R-:W0:Y:S01]  /*5090*/  LDS.128 R8, [R4+-0x10] ;  /* 0xfffff00004087984 */ /* 0x000e220000000c00 */
[----:B------:R-:W-:Y:S01]  /*50a0*/  IMAD.MOV.U32 R34, RZ, RZ, R6 ;  /* 0x000000ffff227224 */ /* 0x000fe200078e0006 */
[----:B------:R-:W1:Y:S04]  /*50b0*/  S2R R33, SR_TID.X ;  /* 0x0000000000217919 */ /* 0x000e680000002100 */
[----:B------:R2:W4:Y:S04]  /*50c0*/  LDG.E.CONSTANT R35, desc[UR14][R34.64] ;  /* 0x0000000e22237981 */ /* 0x000528000c1e9900 */
[----:B------:R-:W3:Y:S01]  /*50d0*/  LDS.128 R12, [R4] ;  /* 0x00000000040c7984 */ /* 0x000ee20000000c00 */
[----:B------:R-:W-:Y:S01]  /*50e0*/  BSSY.RECONVERGENT B2, `(.L_x_19219) ;  /* 0x0000031000027945 */ /* 0x000fe20003800200 */
[----:B--2---:R-:W-:Y:S01]  /*50f0*/  VIADD R34, R31, 0xfffffffd ;  /* 0xfffffffd1f227836 */ /* 0x004fe20000000000 */
[----:B-1----:R-:W-:-:S02]  /*5100*/  SHF.L.U32 R36, R33, 0x3, RZ ;  /* 0x0000000321247819 */ /* 0x002fc400000006ff */
[----:B0-----:R-:W-:Y:S02]  /*5110*/  F2FP.BF16.F32.PACK_AB R33, R9, R8 ;  /* 0x000000080921723e */ /* 0x001fe400000010ff */
[----:B------:R-:W-:Y:S02]  /*5120*/  LOP3.LUT R37, R36, 0xf8, RZ, 0xc0, !PT ;  /* 0x000000f824257812 */ /* 0x000fe400078ec0ff */
[----:B------:R-:W-:Y:S02]  /*5130*/  F2FP.BF16.F32.PACK_AB R10, R11, R10 ;  /* 0x0000000a0b0a723e */ /* 0x000fe400000010ff */
[----:B---3--:R-:W-:Y:S02]  /*5140*/  F2FP.BF16.F32.PACK_AB R12, R13, R12 ;  /* 0x0000000c0d0c723e */ /* 0x008fe400000010ff */
[----:B------:R-:W-:Y:S01]  /*5150*/  F2FP.BF16.F32.PACK_AB R11, R15, R14 ;  /* 0x0000000e0f0b723e */ /* 0x000fe200000010ff */
[----:B----4-:R-:W-:-:S03]  /*5160*/  IMAD.WIDE R8, R35, UR25, R24 ;  /* 0x0000001923087c25 */ /* 0x010fc6000f8e0218 */
[----:B------:R-:W-:-:S05]  /*5170*/  IADD3 R36, P0, PT, R37, R8, RZ ;  /* 0x0000000825247210 */ /* 0x000fca0007f1e0ff */
[----:B------:R-:W-:Y:S01]  /*5180*/  IMAD.X R9, RZ, RZ, R9, P0 ;  /* 0x000000ffff097224 */ /* 0x000fe200000e0609 */
[----:B------:R-:W-:-:S04]  /*5190*/  LEA R8, P0, R36, UR6, 0x1 ;  /* 0x0000000624087c11 */ /* 0x000fc8000f8008ff */
[----:B------:R-:W-:Y:S02]  /*51a0*/  LEA.HI.X R9, R36, UR7, R9, 0x1, P0 ;  /* 0x0000000724097c11 */ /* 0x000fe400080f0c09 */
[----:B------:R-:W-:-:S03]  /*51b0*/  ISETP.NE.AND P0, PT, R0, -0x1, PT ;  /* 0xffffffff0000780c */ /* 0x000fc60003f05270 */
[----:B------:R0:W5:Y:S04]  /*51c0*/  LDG.E.CONSTANT R36, desc[UR14][R8.64] ;  /* 0x0000000e08247981 */ /* 0x000168000c1e9900 */
[----:B------:R0:W5:Y:S04]  /*51d0*/  LDG.E.CONSTANT R15, desc[UR14][R8.64+0x4] ;  /* 0x0000040e080f7981 */ /* 0x000168000c1e9900 */
[----:B------:R0:W5:Y:S04]  /*51e0*/  LDG.E.CONSTANT R13, desc[UR14][R8.64+0x8] ;  /* 0x0000080e080d7981 */ /* 0x000168000c1e9900 */
        /* <DEDUP_REMOVED lines=32> */
.L_x_19220:
[----:B------:R-:W-:Y:S05]  /*53f0*/  BSYNC.RECONVERGENT B2 ;  /* 0x0000000000027941 */ /* 0x000fea0003800200 */
.L_x_19219:
[----:B-----5:R-:W-:Y:S02]  /*5400*/  HMUL2.BF16_V2 R36, R33, R36 ;  /* 0x0000002421247232 */ /* 0x020fe40000200000 */
[----:B------:R-:W-:-:S03]  /*5410*/  HMUL2.BF16_V2 R13, R12, R13 ;  /* 0x0000000d0c0d7232 */ /* 0x000fc60000200000 */
[C---:B------:R-:W-:Y:S02]  /*5420*/  PRMT R35, R36.reuse, 0x7632, R35 ;  /* 0x0000763224237816 */ /* 0x040fe40000000023 */
[----:B------:R-:W-:-:S03]  /*5430*/  SHF.L.U32 R36, R36, 0x10, RZ ;  /* 0x0000001024247819 */ /* 0x000fc600000006ff */
[----:B------:R-:W-:Y:S02]  /*5440*/  IMAD.U32 R37, R35, 0x10000, RZ ;  /* 0x0001000023257824 */ /* 0x000fe400078e00ff */
[----:B------:R-:W-:Y:S02]  /*5450*/  HFMA2.BF16_V2 R35, R10, R15, -RZ ;  /* 0x0000000f0a237231 */ /* 0x000fe400003000ff */
[----:B------:R-:W-:-:S03]  /*5460*/  FADD.FTZ R15, R36, R37 ;  /* 0x00000025240f7221 */ /* 0x000fc60000010000 */
[C---:B------:R-:W-:Y:S01]  /*5470*/  PRMT R36, R35.reuse, 0x7632, R36 ;  /* 0x0000763223247816 */ /* 0x040fe20000000024 */
[----:B------:R-:W-:-:S03]  /*5480*/  IMAD.U32 R35, R35, 0x10000, RZ ;  /* 0x0001000023237824 */ /* 0x000fc600078e00ff */
[----:B------:R-:W-:-:S05]  /*5490*/  SHF.L.U32 R36, R36, 0x10, RZ ;  /* 0x0000001024247819 */ /* 0x000fca00000006ff */
[----:B------:R-:W-:Y:S01]  /*54a0*/  FADD.FTZ R36, R35, R36 ;  /* 0x0000002423247221 */ /* 0x000fe20000010000 */
[C---:B------:R-:W-:Y:S01]  /*54b0*/  PRMT R35, R13.reuse, 0x7632, R35 ;  /* 0x000076320d237816 */ /* 0x040fe20000000023 */
[----:B------:R-:W-:Y:S02]  /*54c0*/  IMAD.U32 R13, R13, 0x10000, RZ ;  /* 0x000100000d0d7824 */ /* 0x000fe400078e00ff */
[----:B------:R-:W-:Y:S02]  /*54d0*/  FADD.FTZ R15, R15, R36 ;  /* 0x000000240f0f7221 */ /* 0x000fe40000010000 */
[----:B------:R-:W-:-:S04]  /*54e0*/  IMAD.U32 R36, R35, 0x10000, RZ ;  /* 0x0001000023247824 */ /* 0x000fc800078e00ff */
[----:B------:R-:W-:Y:S01]  /*54f0*/  FADD.FTZ R36, R13, R36 ;  /* 0x000000240d247221 */ /* 0x000fe20000010000 */
[----:B------:R-:W-:-:S03]  /*5500*/  HFMA2.BF16_V2 R13, R11, R14, -RZ ;  /* 0x0000000e0b0d7231 */ /* 0x000fc600003000ff */
[----:B------:R-:W-:Y:S02]  /*5510*/  FADD.FTZ R15, R15, R36 ;  /* 0x000000240f0f7221 */ /* 0x000fe40000010000 */
[----:B------:R1:W5:Y:S01]  /*5520*/  LDG.E.CONSTANT R36, desc[UR14][R8.64+0x200] ;  /* 0x0002000e08247981 */ /* 0x000362000c1e9900 */
[C---:B------:R-:W-:Y:S02]  /*5530*/  PRMT R14, R13.reuse, 0x7632, R14 ;  /* 0x000076320d0e7816 */ /* 0x040fe4000000000e */
[----:B------:R-:W-:-:S03]  /*5540*/  SHF.L.U32 R13, R13, 0x10, RZ ;  /* 0x000000100d0d7819 */ /* 0x000fc600000006ff */
[----:B------:R-:W-:-:S04]  /*5550*/  IMAD.U32 R14, R14, 0x10000, RZ ;  /* 0x000100000e0e7824 */ /* 0x000fc800078e00ff */
[----:B------:R-:W-:Y:S02]  /*5560*/  FADD.FTZ R14, R13, R14 ;  /* 0x0000000e0d0e7221 */ /* 0x000fe40000010000 */
[----:B------:R1:W5:Y:S02]  /*5570*/  LDG.E.CONSTANT R13, desc[UR14][R8.64+0x208] ;  /* 0x0002080e080d7981 */ /* 0x000364000c1e9900 */
[----:B------:R-:W-:Y:S02]  /*5580*/  FADD.FTZ R14, R15, R14 ;  /* 0x0000000e0f0e7221 */ /* 0x000fe40000010000 */
[----:B------:R1:W5:Y:S02]  /*5590*/  LDG.E.CONSTANT R15, desc[UR14][R8.64+0x204] ;  /* 0x0002040e080f7981 */ /* 0x000364000c1e9900 */
[----:B------:R-:W-:Y:S02]  /*55a0*/  FADD.FTZ R29, R29, R14 ;  /* 0x0000000e1d1d7221 */ /* 0x000fe40000010000 */
        /* <DEDUP_REMOVED lines=33> */
.L_x_19222:
[----:B------:R-:W-:Y:S05]  /*57c0*/  BSYNC.RECONVERGENT B2 ;  /* 0x0000000000027941 */ /* 0x000fea0003800200 */
.L_x_19221:
[----:B-----5:R-:W-:Y:S02]  /*57d0*/  HMUL2.BF16_V2 R35, R33, R36 ;  /* 0x0000002421237232 */ /* 0x020fe40000200000 */
[----:B------:R-:W-:Y:S02]  /*57e0*/  HFMA2.BF16_V2 R15, R10, R15, -RZ ;  /* 0x0000000f0a0f7231 */ /* 0x000fe400003000ff */
[----:B------:R-:W-:Y:S01]  /*57f0*/  HMUL2.BF16_V2 R13, R12, R13 ;  /* 0x0000000d0c0d7232 */ /* 0x000fe20000200000 */
[C---:B------:R-:W-:Y:S01]  /*5800*/  PRMT R36, R35.reuse, 0x7632, R36 ;  /* 0x0000763223247816 */ /* 0x040fe20000000024 */
[----:B------:R-:W-:-:S03]  /*5810*/  IMAD.U32 R35, R35, 0x10000, RZ ;  /* 0x0001000023237824 */ /* 0x000fc600078e00ff */
[----:B------:R-:W-:-:S05]  /*5820*/  SHF.L.U32 R36, R36, 0x10, RZ ;  /* 0x0000001024247819 */ /* 0x000fca00000006ff */
[--C-:B------:R-:W-:Y:S01]  /*5830*/  FADD.FTZ R35, R35, R36.reuse ;  /* 0x0000002423237221 */ /* 0x100fe20000010000 */
[C---:B------:R-:W-:Y:S01]  /*5840*/  PRMT R36, R15.reuse, 0x7632, R36 ;  /* 0x000076320f247816 */ /* 0x040fe20000000024 */
[----:B------:R-:W-:-:S04]  /*5850*/  IMAD.U32 R15, R15, 0x10000, RZ ;  /* 0x000100000f0f7824 */ /* 0x000fc800078e00ff */
[----:B------:R-:W-:-:S04]  /*5860*/  IMAD.U32 R36, R36, 0x10000, RZ ;  /* 0x0001000024247824 */ /* 0x000fc800078e00ff */
[----:B------:R-:W-:Y:S01]  /*5870*/  FADD.FTZ R36, R15, R36 ;  /* 0x000000240f247221 */ /* 0x000fe20000010000 */
[C---:B------:R-:W-:Y:S02]  /*5880*/  PRMT R15, R13.reuse, 0x7632, R15 ;  /* 0x000076320d0f7816 */ /* 0x040fe4000000000f */
[----:B------:R-:W-:Y:S01]  /*5890*/  SHF.L.U32 R13, R13, 0x10, RZ ;  /* 0x000000100d0d7819 */ /* 0x000fe200000006ff */
[----:B------:R-:W-:Y:S02]  /*58a0*/  FADD.FTZ R35, R35, R36 ;  /* 0x0000002423237221 */ /* 0x000fe40000010000 */
[----:B------:R-:W-:Y:S02]  /*58b0*/  IMAD.U32 R36, R15, 0x10000, RZ ;  /* 0x000100000f247824 */ /* 0x000fe400078e00ff */
[----:B------:R2:W5:Y:S02]  /*58c0*/  LDG.E.CONSTANT R15, desc[UR14][R8.64+0x404] ;  /* 0x0004040e080f7981 */ /* 0x000564000c1e9900 */
[----:B------:R-:W-:Y:S01]  /*58d0*/  FADD.FTZ R36, R13, R36 ;  /* 0x000000240d247221 */ /* 0x000fe20000010000 */
[----:B------:R-:W-:-:S03]  /*58e0*/  HFMA2.BF16_V2 R13, R11, R14, -RZ ;  /* 0x0000000e0b0d7231 */ /* 0x000fc600003000ff */
[----:B------:R-:W-:Y:S02]  /*58f0*/  FADD.FTZ R35, R35, R36 ;  /* 0x0000002423237221 */ /* 0x000fe40000010000 */
[----:B------:R2:W5:Y:S01]  /*5900*/  LDG.E.CONSTANT R36, desc[UR14][R8.64+0x400] ;  /* 0x0004000e08247981 */ /* 0x000562000c1e9900 */
[C---:B------:R-:W-:Y:S01]  /*5910*/  PRMT R14, R13.reuse, 0x7632, R14 ;  /* 0x000076320d0e7816 */ /* 0x040fe2000000000e */
[----:B------:R-:W-:-:S03]  /*5920*/  IMAD.U32 R13, R13, 0x10000, RZ ;  /* 0x000100000d0d7824 */ /* 0x000fc600078e00ff */
[----:B------:R-:W-:-:S05]  /*5930*/  SHF.L.U32 R14, R14, 0x10, RZ ;  /* 0x000000100e0e7819 */ /* 0x000fca00000006ff */
[----:B------:R-:W-:Y:S02]  /*5940*/  FADD.FTZ R14, R13, R14 ;  /* 0x0000000e0d0e7221 */ /* 0x000fe40000010000 */
[----:B------:R2:W5:Y:S02]  /*5950*/  LDG.E.CONSTANT R13, desc[UR14][R8.64+0x408] ;  /* 0x0004080e080d7981 */ /* 0x000564000c1e9900 */
[----:B------:R-:W-:Y:S02]  /*5960*/  FADD.FTZ R35, R35, R14 ;  /* 0x0000000e23237221 */ /* 0x000fe40000010000 */
[----:B------:R2:W5:Y:S01]  /*5970*/  LDG.E.CONSTANT R14, desc[UR14][R8.64+0x40c] ;  /* 0x00040c0e080e7981 */ /* 0x000562000c1e9900 */
[----:B------:R-:W-:Y:S01]  /*5980*/  BSSY.RECONVERGENT B2, `(.L_x_19223) ;  /* 0x0000021000027945 */ /* 0x000fe20003800200 */
[----:B------:R-:W-:-:S03]  /*5990*/  FADD.FTZ R28, R28, R35 ;  /* 0x000000231c1c7221 */ /* 0x000fc60000010000 */
        /* <DEDUP_REMOVED lines=25> */
[----:B------:R-:W-:-:S04]  /*5b30*/  IADD3 R35, PT, PT, R31, -0x2, RZ ;  /* 0xfffffffe1f237810 */ /* 0x000fc80007ffe0ff */
[----:B------:R-:W-:Y:S02]  /*5b40*/  ISETP.GE.AND P2, PT, R35, UR22, PT ;  /* 0x0000001623007c0c */ /* 0x000fe4000bf46270 */
[C---:B------:R-:W-:Y:S02]  /*5b50*/  PRMT R35, R36.reuse, 0x7632, R35 ;  /* 0x0000763224237816 */ /* 0x040fe40000000023 */
[----:B------:R-:W-:Y:S02]  /*5b60*/  SEL R36, R36, RZ, !P1 ;  /* 0x000000ff24247207 */ /* 0x000fe40004800000 */
[----:B------:R-:W-:-:S04]  /*5b70*/  SEL R35, R35, RZ, !P2 ;  /* 0x000000ff23237207 */ /* 0x000fc80005000000 */
[----:B------:R-:W-:-:S07]  /*5b80*/  PRMT R36, R36, 0x5410, R35 ;  /* 0x0000541024247816 */ /* 0x000fce0000000023 */
.L_x_19224:
[----:B------:R-:W-:Y:S05]  /*5b90*/  BSYNC.RECONVERGENT B2 ;  /* 0x0000000000027941 */ /* 0x000fea0003800200 */
.L_x_19223:
[----:B-----5:R-:W-:Y:S02]  /*5ba0*/  HMUL2.BF16_V2 R35, R33, R36 ;  /* 0x0000002421237232 */ /* 0x020fe40000200000 */
[----:B------:R-:W-:Y:S02]  /*5bb0*/  HFMA2.BF16_V2 R15, R10, R15, -RZ ;  /* 0x0000000f0a0f7231 */ /* 0x000fe400003000ff */
[----:B------:R-:W-:Y:S01]  /*5bc0*/  HMUL2.BF16_V2 R13, R12, R13 ;  /* 0x0000000d0c0d7232 */ /* 0x000fe20000200000 */
[C---:B------:R-:W-:Y:S01]  /*5bd0*/  PRMT R36, R35.reuse, 0x7632, R36 ;  /* 0x0000763223247816 */ /* 0x040fe20000000024 */
[----:B------:R-:W-:-:S04]  /*5be0*/  IMAD.U32 R35, R35, 0x10000, RZ ;  /* 0x0001000023237824 */ /* 0x000fc800078e00ff */
[----:B------:R-:W-:-:S04]  /*5bf0*/  IMAD.U32 R36, R36, 0x10000, RZ ;  /* 0x0001000024247824 */ /* 0x000fc800078e00ff */
[--C-:B------:R-:W-:Y:S01]  /*5c00*/  FADD.FTZ R35, R35, R36.reuse ;  /* 0x0000002423237221 */ /* 0x100fe20000010000 */
[C---:B------:R-:W-:Y:S02]  /*5c10*/  PRMT R36, R15.reuse, 0x7632, R36 ;  /* 0x000076320f247816 */ /* 0x040fe40000000024 */
[----:B------:R-:W-:-:S03]  /*5c20*/  SHF.L.U32 R15, R15, 0x10, RZ ;  /* 0x000000100f0f7819 */ /* 0x000fc600000006ff */
[----:B------:R-:W-:-:S04]  /*5c30*/  IMAD.U32 R36, R36, 0x10000, RZ ;  /* 0x0001000024247824 */ /* 0x000fc800078e00ff */
[----:B------:R-:W-:Y:S01]  /*5c40*/  FADD.FTZ R36, R15, R36 ;  /* 0x000000240f247221 */ /* 0x000fe20000010000 */
[C---:B------:R-:W-:Y:S01]  /*5c50*/  PRMT R15, R13.reuse, 0x7632, R15 ;  /* 0x000076320d0f7816 */ /* 0x040fe2000000000f */
[----:B------:R-:W-:Y:S02]  /*5c60*/  IMAD.U32 R13, R13, 0x10000, RZ ;  /* 0x000100000d0d7824 */ /* 0x000fe400078e00ff */
[----:B------:R-:W-:Y:S01]  /*5c70*/  FADD.FTZ R35, R35, R36 ;  /* 0x0000002423237221 */ /* 0x000fe20000010000 */
[----:B------:R-:W-:Y:S02]  /*5c80*/  SHF.L.U32 R36, R15, 0x10, RZ ;  /* 0x000000100f247819 */ /* 0x000fe400000006ff */
[----:B------:R3:W5:Y:S03]  /*5c90*/  LDG.E.CONSTANT R15, desc[UR14][R8.64+0x604] ;  /* 0x0006040e080f7981 */ /* 0x000766000c1e9900 */
[----:B------:R-:W-:Y:S01]  /*5ca0*/  FADD.FTZ R36, R13, R36 ;  /* 0x000000240d247221 */ /* 0x000fe20000010000 */
[----:B------:R-:W-:-:S03]  /*5cb0*/  HFMA2.BF16_V2 R13, R11, R14, -RZ ;  /* 0x0000000e0b0d7231 */ /* 0x000fc600003000ff */
[----:B------:R-:W-:Y:S02]  /*5cc0*/  FADD.FTZ R35, R35, R36 ;  /* 0x0000002423237221 */ /* 0x000fe40000010000 */
[----:B------:R3:W5:Y:S01]  /*5cd0*/  LDG.E.CONSTANT R36, desc[UR14][R8.64+0x600] ;  /* 0x0006000e08247981 */ /* 0x000762000c1e9900 */
[C---:B------:R-:W-:Y:S01]  /*5ce0*/  PRMT R14, R13.reuse, 0x7632, R14 ;  /* 0x000076320d0e7816 */ /* 0x040fe2000000000e */
[----:B------:R-:W-:-:S04]  /*5cf0*/  IMAD.U32 R13, R13, 0x10000, RZ ;  /* 0x000100000d0d7824 */ /* 0x000fc800078e00ff */
[----:B------:R-:W-:-:S04]  /*5d00*/  IMAD.U32 R14, R14, 0x10000, RZ ;  /* 0x000100000e0e7824 */ /* 0x000fc800078e00ff */
[----:B------:R-:W-:Y:S02]  /*5d10*/  FADD.FTZ R14, R13, R14 ;  /* 0x0000000e0d0e7221 */ /* 0x000fe40000010000 */
[----:B------:R3:W5:Y:S02]  /*5d20*/  LDG.E.CONSTANT R13, desc[UR14][R8.64+0x608] ;  /* 0x0006080e080d7981 */ /* 0x000764000c1e9900 */
[----:B------:R-:W-:-:S04]  /*5d30*/  FADD.FTZ R14, R35, R14 ;  /* 0x0000000e230e7221 */ /* 0x000fc80000010000 */
        /* <DEDUP_REMOVED lines=34> */
.L_x_19226:
[----:B------:R-:W-:Y:S05]  /*5f60*/  BSYNC.RECONVERGENT B2 ;  /* 0x0000000000027941 */ /* 0x000fea0003800200 */
.L_x_19225:
[----:B-----5:R-:W-:Y:S02]  /*5f70*/  HMUL2.BF16_V2 R35, R33, R36 ;  /* 0x0000002421237232 */ /* 0x020fe40000200000 */
[----:B------:R-:W-:Y:S02]  /*5f80*/  HFMA2.BF16_V2 R15, R10, R15, -RZ ;  /* 0x0000000f0a0f7231 */ /* 0x000fe400003000ff */
[----:B------:R-:W-:Y:S01]  /*5f90*/  HMUL2.BF16_V2 R13, R12, R13 ;  /* 0x0000000d0c0d7232 */ /* 0x000fe20000200000 */
[C---:B------:R-:W-:Y:S02]  /*5fa0*/  PRMT R36, R35.reuse, 0x7632, R36 ;  /* 0x0000763223247816 */ /* 0x040fe40000000024 */
[----:B------:R-:W-:-:S03]  /*5fb0*/  SHF.L.U32 R35, R35, 0x10, RZ ;  /* 0x0000001023237819 */ /* 0x000fc600000006ff */
[----:B------:R-:W-:-:S04]  /*5fc0*/  IMAD.U32 R36, R36, 0x10000, RZ ;  /* 0x0001000024247824 */ /* 0x000fc800078e00ff */
[--C-:B------:R-:W-:Y:S01]  /*5fd0*/  FADD.FTZ R35, R35, R36.reuse ;  /* 0x0000002423237221 */ /* 0x100fe20000010000 */
[C---:B------:R-:W-:Y:S01]  /*5fe0*/  PRMT R36, R15.reuse, 0x7632, R36 ;  /* 0x000076320f247816 */ /* 0x040fe20000000024 */
[----:B------:R-:W-:-:S03]  /*5ff0*/  IMAD.U32 R15, R15, 0x10000, RZ ;  /* 0x000100000f0f7824 */ /* 0x000fc600078e00ff */
[----:B------:R-:W-:-:S05]  /*6000*/  SHF.L.U32 R36, R36, 0x10, RZ ;  /* 0x0000001024247819 */ /* 0x000fca00000006ff */
[----:B------:R-:W-:Y:S01]  /*6010*/  FADD.FTZ R36, R15, R36 ;  /* 0x000000240f247221 */ /* 0x000fe20000010000 */
[C---:B------:R-:W-:Y:S01]  /*6020*/  PRMT R15, R13.reuse, 0x7632, R15 ;  /* 0x000076320d0f7816 */ /* 0x040fe2000000000f */
[----:B------:R-:W-:Y:S02]  /*6030*/  IMAD.U32 R13, R13, 0x10000, RZ ;  /* 0x000100000d0d7824 */ /* 0x000fe400078e00ff */
[----:B------:R-:W-:Y:S02]  /*6040*/  FADD.FTZ R35, R35, R36 ;  /* 0x0000002423237221 */ /* 0x000fe40000010000 */
[----:B------:R-:W-:Y:S02]  /*6050*/  IMAD.U32 R36, R15, 0x10000, RZ ;  /* 0x000100000f247824 */ /* 0x000fe400078e00ff */
[----:B------:R4:W5:Y:S02]  /*6060*/  LDG.E.CONSTANT R15, desc[UR14][R8.64+0x804] ;  /* 0x0008040e080f7981 */ /* 0x000964000c1e9900 */
        /* <DEDUP_REMOVED lines=44> */
.L_x_19228:
[----:B------:R-:W-:Y:S05]  /*6330*/  BSYNC.RECONVERGENT B2 ;  /* 0x0000000000027941 */ /* 0x000fea0003800200 */
.L_x_19227:
        /* <DEDUP_REMOVED lines=25> */
[----:B------:R-:W-:-:S04]  /*64d0*/  FADD.FTZ R14, R35, R14 ;  /* 0x0000000e230e7221 */ /* 0x000fc80000010000 */
        /* <DEDUP_REMOVED lines=34> */
.L_x_19230:
[----:B------:R-:W-:Y:S05]  /*6700*/  BSYNC.RECONVERGENT B2 ;  /* 0x0000000000027941 */ /* 0x000fea0003800200 */
.L_x_19229:
        /* <DEDUP_REMOVED lines=60> */
.L_x_19232:
[----:B------:R-:W-:Y:S05]  /*6ad0*/  BSYNC.RECONVERGENT B2 ;  /* 0x0000000000027941 */ /* 0x000fea0003800200 */
.L_x_19231:
        /* <DEDUP_REMOVED lines=60> */
.L_x_19234:
[----:B------:R-:W-:Y:S05]  /*6ea0*/  BSYNC.RECONVERGENT B2 ;  /* 0x0000000000027941 */ /* 0x000fea0003800200 */
.L_x_19233:
        /* <DEDUP_REMOVED lines=60> */
.L_x_19236:
[----:B------:R-:W-:Y:S05]  /*7270*/  BSYNC.RECONVERGENT B2 ;  /* 0x0000000000027941 */ /* 0x000fea0003800200 */
.L_x_19235:
        /* <DEDUP_REMOVED lines=60> */
.L_x_19238:
[----:B------:R-:W-:Y:S05]  /*7640*/  BSYNC.RECONVERGENT B2 ;  /* 0x0000000000027941 */ /* 0x000fea0003800200 */
.L_x_19237:
        /* <DEDUP_REMOVED lines=60> */
.L_x_19240:
[----:B------:R-:W-:Y:S05]  /*7a10*/  BSYNC.RECONVERGENT B2 ;  /* 0x0000000000027941 */ /* 0x000fea0003800200 */
.L_x_19239:
        /* <DEDUP_REMOVED lines=30> */
[C---:B01234-:R-:W-:Y:S01]  /*7c00*/  VIADD R8, R31.reuse, 0xfffffffe ;  /* 0xfffffffe1f087836 */ /* 0x05ffe20000000000 */
[----:B------:R-:W-:Y:S02]  /*7c10*/  ISETP.GE.AND P3, PT, R31, UR22, PT ;  /* 0x000000161f007c0c */ /* 0x000fe4000bf66270 */
[----:B-----5:R-:W-:Y:S02]  /*7c20*/  PRMT R9, R15, 0x7632, R9 ;  /* 0x000076320f097816 */ /* 0x020fe40000000009 */
[----:B------:R-:W-:Y:S01]  /*7c30*/  ISETP.GE.AND P1, PT, R8, UR22, PT ;  /* 0x0000001608007c0c */ /* 0x000fe2000bf26270 */
[----:B------:R-:W-:Y:S01]  /*7c40*/  VIADD R8, R31, 0xffffffff ;  /* 0xffffffff1f087836 */ /* 0x000fe20000000000 */
[----:B------:R-:W-:Y:S02]  /*7c50*/  ISETP.GE.AND P0, PT, R34, UR22, PT ;  /* 0x0000001622007c0c */ /* 0x000fe4000bf06270 */
[----:B------:R-:W-:Y:S02]  /*7c60*/  SEL R34, R9, RZ, !P3 ;  /* 0x000000ff09227207 */ /* 0x000fe40005800000 */
[----:B------:R-:W-:-:S02]  /*7c70*/  ISETP.GE.AND P2, PT, R8, UR22, PT ;  /* 0x0000001608007c0c */ /* 0x000fc4000bf46270 */
[C---:B------:R-:W-:Y:S02]  /*7c80*/  PRMT R8, R36.reuse, 0x7632, R8 ;  /* 0x0000763224087816 */ /* 0x040fe40000000008 */
[----:B------:R-:W-:Y:S02]  /*7c90*/  SEL R36, R36, RZ, !P0 ;  /* 0x000000ff24247207 */ /* 0x000fe40004000000 */
[----:B------:R-:W-:Y:S02]  /*7ca0*/  SEL R9, R8, RZ, !P1 ;  /* 0x000000ff08097207 */ /* 0x000fe40004800000 */
[----:B------:R-:W-:Y:S02]  /*7cb0*/  IADD3 R8, PT, PT, R31, 0x1, RZ ;  /* 0x000000011f087810 */ /* 0x000fe40007ffe0ff */
[----:B------:R-:W-:Y:S02]  /*7cc0*/  SEL R15, R15, RZ, !P2 ;  /* 0x000000ff0f0f7207 */ /* 0x000fe40005000000 */
[----:B------:R-:W-:Y:S01]  /*7cd0*/  ISETP.GE.AND P0, PT, R8, UR22, PT ;  /* 0x0000001608007c0c */ /* 0x000fe2000bf06270 */
[----:B------:R-:W-:Y:S01]  /*7ce0*/  VIADD R8, R31, 0x2 ;  /* 0x000000021f087836 */ /* 0x000fe20000000000 */
[----:B------:R-:W-:-:S02]  /*7cf0*/  PRMT R36, R36, 0x5410, R9 ;  /* 0x0000541024247816 */ /* 0x000fc40000000009 */
[C---:B------:R-:W-:Y:S02]  /*7d00*/  IADD3 R9, PT, PT, R31.reuse, 0x4, RZ ;  /* 0x000000041f097810 */ /* 0x040fe40007ffe0ff */
[----:B------:R-:W-:Y:S01]  /*7d10*/  ISETP.GE.AND P1, PT, R8, UR22, PT ;  /* 0x0000001608007c0c */ /* 0x000fe2000bf26270 */
[----:B------:R-:W-:Y:S01]  /*7d20*/  VIADD R8, R31, 0x3 ;  /* 0x000000031f087836 */ /* 0x000fe20000000000 */
[----:B------:R-:W-:-:S04]  /*7d30*/  PRMT R15, R15, 0x5410, R34 ;  /* 0x000054100f0f7816 */ /* 0x000fc80000000022 */
        /* <DEDUP_REMOVED lines=10> */
.L_x_19242:
[----:B------:R-:W-:Y:S05]  /*7de0*/  BSYNC.RECONVERGENT B2 ;  /* 0x0000000000027941 */ /* 0x000fea0003800200 */
.L_x_19241:
[----:B012345:R-:W-:Y:S02]  /*7df0*/  HMUL2.BF16_V2 R8, R33, R36 ;  /* 0x0000002421087232 */ /* 0x03ffe40000200000 */
[----:B------:R-:W-:Y:S02]  /*7e00*/  HFMA2.BF16_V2 R10, R10, R15, -RZ ;  /* 0x0000000f0a0a7231 */ /* 0x000fe400003000ff */
[----:B------:R-:W-:Y:S02]  /*7e10*/  HMUL2.BF16_V2 R12, R12, R13 ;  /* 0x0000000d0c0c7232 */ /* 0x000fe40000200000 */
[----:B------:R-:W-:Y:S01]  /*7e20*/  HFMA2.BF16_V2 R13, R11, R14, -RZ ;  /* 0x0000000e0b0d7231 */ /* 0x000fe200003000ff */
[C---:B------:R-:W-:Y:S01]  /*7e30*/  PRMT R9, R8.reuse, 0x7632, R9 ;  /* 0x0000763208097816 */ /* 0x040fe20000000009 */
[----:B------:R-:W-:Y:S01]  /*7e40*/  IMAD.U32 R8, R8, 0x10000, RZ ;  /* 0x0001000008087824 */ /* 0x000fe200078e00ff */
[C---:B------:R-:W-:Y:S02]  /*7e50*/  PRMT R11, R12.reuse, 0x7610, R11 ;  /* 0x000076100c0b7816 */ /* 0x040fe4000000000b */
[----:B------:R-:W-:Y:S01]  /*7e60*/  PRMT R12, R12, 0x7632, R12 ;  /* 0x000076320c0c7816 */ /* 0x000fe2000000000c */
[----:B------:R-:W-:-:S02]  /*7e70*/  IMAD.U32 R9, R9, 0x10000, RZ ;  /* 0x0001000009097824 */ /* 0x000fc400078e00ff */
[----:B------:R-:W-:Y:S01]  /*7e80*/  IMAD.U32 R11, R11, 0x10000, RZ ;  /* 0x000100000b0b7824 */ /* 0x000fe200078e00ff */
[----:B------:R-:W-:Y:S01]  /*7e90*/  SHF.L.U32 R12, R12, 0x10, RZ ;  /* 0x000000100c0c7819 */ /* 0x000fe200000006ff */
[--C-:B------:R-:W-:Y:S01]  /*7ea0*/  FADD.FTZ R8, R8, R9.reuse ;  /* 0x0000000908087221 */ /* 0x100fe20000010000 */
[C---:B------:R-:W-:Y:S02]  /*7eb0*/  PRMT R9, R10.reuse, 0x7610, R9 ;  /* 0x000076100a097816 */ /* 0x040fe40000000009 */
[----:B------:R-:W-:Y:S01]  /*7ec0*/  PRMT R10, R10, 0x7632, R10 ;  /* 0x000076320a0a7816 */ /* 0x000fe2000000000a */
[----:B------:R-:W-:Y:S01]  /*7ed0*/  FADD.FTZ R11, R11, R12 ;  /* 0x0000000c0b0b7221 */ /* 0x000fe20000010000 */
[----:B------:R-:W-:Y:S02]  /*7ee0*/  SHF.L.U32 R14, R9, 0x10, RZ ;  /* 0x00000010090e7819 */ /* 0x000fe400000006ff */
[----:B------:R-:W-:Y:S01]  /*7ef0*/  PRMT R9, R13, 0x7632, R9 ;  /* 0x000076320d097816 */ /* 0x000fe20000000009 */
[----:B------:R-:W-:-:S02]  /*7f00*/  IMAD.U32 R15, R10, 0x10000, RZ ;  /* 0x000100000a0f7824 */ /* 0x000fc400078e00ff */
[----:B------:R-:W-:Y:S02]  /*7f10*/  IMAD.U32 R13, R13, 0x10000, RZ ;  /* 0x000100000d0d7824 */ /* 0x000fe400078e00ff */
[----:B------:R-:W-:Y:S01]  /*7f20*/  FADD.FTZ R15, R14, R15 ;  /* 0x0000000f0e0f7221 */ /* 0x000fe20000010000 */
[----:B------:R-:W-:-:S03]  /*7f30*/  IMAD.U32 R10, R9, 0x10000, RZ ;  /* 0x00010000090a7824 */ /* 0x000fc600078e00ff */
[----:B------:R-:W-:Y:S01]  /*7f40*/  FADD.FTZ R8, R8, R15 ;  /* 0x0000000f08087221 */ /* 0x000fe20000010000 */
[----:B------:R-:W-:-:S03]  /*7f50*/  FADD.FTZ R13, R13, R10 ;  /* 0x0000000a0d0d7221 */ /* 0x000fc60000010000 */
[----:B------:R-:W-:-:S04]  /*7f60*/  FADD.FTZ R8, R8, R11 ;  /* 0x0000000b08087221 */ /* 0x000fc80000010000 */
[----:B------:R-:W-:-:S04]  /*7f70*/  FADD.FTZ R8, R8, R13 ;  /* 0x0000000d08087221 */ /* 0x000fc80000010000 */
[----:B------:R-:W-:-:S07]  /*7f80*/  FADD.FTZ R7, R7, R8 ;  /* 0x0000000807077221 */ /* 0x000fce0000010000 */
.L_x_19218:
[----:B---3--:R-:W-:Y:S05]  /*7f90*/  BSYNC.RECONVERGENT B0 ;  /* 0x0000000000007941 */ /* 0x008fea0003800200 */
.L_x_19217:
[----:B------:R-:W-:Y:S01]  /*7fa0*/  UIADD3 UR4, UPT, UPT, UR22, 0xf, URZ ;  /* 0x0000000f16047890 */ /* 0x000fe2000fffe0ff */
[C---:B------:R-:W-:Y:S01]  /*7fb0*/  IADD3 R8, PT, PT, R19.reuse, 0x3, RZ ;  /* 0x0000000313087810 */ /* 0x040fe20007ffe0ff */
[----:B------:R-:W-:Y:S01]  /*7fc0*/  ULEA UR5, UR19, 0x20, 0x5 ;  /* 0x0000002013057891 */ /* 0x000fe2000f8e28ff */
[----:B------:R-:W-:Y:S01]  /*7fd0*/  IADD3 R6, P1, PT, R6, 0x10, RZ ;  /* 0x0000001006067810 */ /* 0x000fe20007f3e0ff */
[----:B------:R-:W-:Y:S01]  /*7fe0*/  USHF.R.U32.HI UR4, URZ, 0x4, UR4 ;  /* 0x00000004ff047899 */ /* 0x000fe20008011604 */
[----:B------:R-:W-:Y:S01]  /*7ff0*/  VIADD R0, R0, 0x4 ;  /* 0x0000000400007836 */ /* 0x000fe20000000000 */
[----:B------:R-:W-:Y:S01]  /*8000*/  IADD3 R19, PT, PT, R19, 0x4, RZ ;  /* 0x0000000413137810 */ /* 0x000fe20007ffe0ff */
[----:B------:R-:W-:Y:S01]  /*8010*/  VIADD R31, R31, 0x40 ;  /* 0x000000401f1f7836 */ /* 0x000fe20000000000 */
[----:B------:R-:W-:Y:S01]  /*8020*/  UISETP.LT.U32.AND UP0, UPT, UR4, UR5, UPT ;  /* 0x000000050400728c */ /* 0x000fe2000bf01070 */
[----:B------:R-:W-:Y:S01]  /*8030*/  VIADD R4, R4, 0x100 ;  /* 0x0000010004047836 */ /* 0x000fe20000000000 */
[----:B------:R-:W-:Y:S01]  /*8040*/  IADD3.X R5, PT, PT, RZ, R5, RZ, P1, !PT ;  /* 0x00000005ff057210 */ /* 0x000fe20000ffe4ff */
[----:B------:R-:W-:Y:S01]  /*8050*/  VIADD R30, R30, 0x40 ;  /* 0x000000401e1e7836 */ /* 0x000fe20000000000 */
[----:B------:R-:W-:-:S06]  /*8060*/  USEL UR4, UR4, UR5, UP0 ;  /* 0x0000000504047287 */ /* 0x000fcc0008000000 */
[----:B------:R-:W-:-:S13]  /*8070*/  ISETP.GE.U32.AND P0, PT, R8, UR4, PT ;  /* 0x0000000408007c0c */ /* 0x000fda000bf06070 */
[----:B------:R-:W-:Y:S05]  /*8080*/  @!P0 BRA `(.L_x_19243) ;  /* 0xffffffcc004c8947 */ /* 0x000fea000383ffff */
.L_x_19216:
[----:B---3--:R-:W-:Y:S05]  /*8090*/  BSYNC.RECONVERGENT B1 ;  /* 0x0000000000017941 */ /* 0x008fea0003800200 */
.L_x_19215:
[----:B------:R-:W1:Y:S01]  /*80a0*/  S2R R4, SR_TID.X ;  /* 0x0000000000047919 */ /* 0x000e620000002100 */
[----:B------:R-:W2:Y:S01]  /*80b0*/  S2UR UR5, SR_CgaCtaId ;  /* 0x00000000000579c3 */ /* 0x000ea20000008800 */
[----:B------:R-:W-:Y:S01]  /*80c0*/  UMOV UR4, 0x400 ;  /* 0x0000040000047882 */ /* 0x000fe20000000000 */
[----:B------:R-:W-:Y:S01]  /*80d0*/  BSSY.RECONVERGENT B0, `(.L_x_19244) ;  /* 0x0000037000007945 */ /* 0x000fe20003800200 */
[----:B0-----:R-:W0:Y:S01]  /*80e0*/  SHFL.BFLY PT, R6, R23, 0x1, 0x1f ;  /* 0x0c201f0017067f89 */ /* 0x001e2200000e0000 */
[----:B------:R-:W-:-:S03]  /*80f0*/  UIADD3 UR4, UPT, UPT, UR4, 0x1a0, URZ ;  /* 0x000001a004047890 */ /* 0x000fc6000fffe0ff */
[----:B------:R-:W3:Y:S04]  /*8100*/  SHFL.BFLY PT, R8, R21, 0x1, 0x1f ;  /* 0x0c201f0015087f89 */ /* 0x000ee800000e0000 */
[----:B------:R-:W4:Y:S04]  /*8110*/  SHFL.BFLY PT, R9, R22, 0x1, 0x1f ;  /* 0x0c201f0016097f89 */ /* 0x000f2800000e0000 */
[----:B------:R-:W5:Y:S04]  /*8120*/  SHFL.BFLY PT, R11, R20, 0x1, 0x1f ;  /* 0x0c201f00140b7f89 */ /* 0x000f6800000e0000 */
[----:B------:R-:W5:Y:S04]  /*8130*/  SHFL.BFLY PT, R0, R29, 0x1, 0x1f ;  /* 0x0c201f001d007f89 */ /* 0x000f6800000e0000 */
[----:B------:R-:W5:Y:S01]  /*8140*/  SHFL.BFLY PT, R3, R28, 0x1, 0x1f ;  /* 0x0c201f001c037f89 */ /* 0x000f6200000e0000 */
[----:B--2---:R-:W-:-:S03]  /*8150*/  ULEA UR4, UR5, UR4, 0x18 ;  /* 0x0000000405047291 */ /* 0x004fc6000f8ec0ff */
[----:B------:R-:W2:Y:S01]  /*8160*/  SHFL.BFLY PT, R2, R27, 0x1, 0x1f ;  /* 0x0c201f001b027f89 */ /* 0x000ea200000e0000 */
[----:B0-----:R-:W-:-:S03]  /*8170*/  FADD.FTZ R23, R6, R23 ;  /* 0x0000001706177221 */ /* 0x001fc60000010000 */
[----:B------:R-:W0:Y:S01]  /*8180*/  SHFL.BFLY PT, R5, R26, 0x1, 0x1f ;  /* 0x0c201f001a057f89 */ /* 0x000e2200000e0000 */
[----:B-1----:R-:W-:Y:S01]  /*8190*/  LOP3.LUT R6, R4, 0x1, RZ, 0xc0, !PT ;  /* 0x0000000104067812 */ /* 0x002fe200078ec0ff */
[----:B---3--:R-:W-:Y:S01]  /*81a0*/  FADD.FTZ R21, R8, R21 ;  /* 0x0000001508157221 */ /* 0x008fe20000010000 */
[----:B------:R-:W-:Y:S01]  /*81b0*/  LOP3.LUT R8, R4, 0x3c0, RZ, 0xc0, !PT ;  /* 0x000003c004087812 */ /* 0x000fe200078ec0ff */
[----:B------:R-:W1:Y:S01]  /*81c0*/  SHFL.BFLY PT, R13, R18, 0x1, 0x1f ;  /* 0x0c201f00120d7f89 */ /* 0x000e6200000e0000 */
[----:B------:R-:W-:Y:S01]  /*81d0*/  ISETP.NE.AND P5, PT, R6, RZ, PT ;  /* 0x000000ff0600720c */ /* 0x000fe20003fa5270 */
[----:B----4-:R-:W-:Y:S01]  /*81e0*/  FADD.FTZ R22, R9, R22 ;  /* 0x0000001609167221 */ /* 0x010fe20000010000 */
[----:B------:R-:W-:Y:S01]  /*81f0*/  LOP3.LUT R6, R4, 0x1f, RZ, 0xc0, !PT ;  /* 0x0000001f04067812 */ /* 0x000fe200078ec0ff */
[----:B------:R-:W3:Y:S01]  /*8200*/  SHFL.BFLY PT, R10, R17, 0x1, 0x1f ;  /* 0x0c201f00110a7f89 */ /* 0x000ee200000e0000 */
[----:B------:R-:W-:Y:S01]  /*8210*/  ISETP.NE.OR P4, PT, R8, 0x40, P5 ;  /* 0x000000400800780c */ /* 0x000fe20002f85670 */
[----:B-----5:R-:W-:Y:S01]  /*8220*/  FADD.FTZ R20, R11, R20 ;  /* 0x000000140b147221 */ /* 0x020fe20000010000 */
[----:B------:R-:W-:Y:S01]  /*8230*/  SHF.R.U32.HI R9, RZ, 0x5, R4 ;  /* 0x00000005ff097819 */ /* 0x000fe20000011604 */
[----:B------:R-:W4:Y:S01]  /*8240*/  SHFL.BFLY PT, R15, R16, 0x1, 0x1f ;  /* 0x0c201f00100f7f89 */ /* 0x000f2200000e0000 */
[----:B------:R-:W-:Y:S01]  /*8250*/  SHF.R.U32.HI R6, RZ, 0x1, R6 ;  /* 0x00000001ff067819 */ /* 0x000fe20000011606 */
[----:B------:R-:W-:Y:S01]  /*8260*/  FADD.FTZ R0, R0, R29 ;  /* 0x0000001d00007221 */ /* 0x000fe20000010000 */
[C---:B------:R-:W-:Y:S01]  /*8270*/  LOP3.LUT R11, R4.reuse, 0x3e0, RZ, 0xc0, !PT ;  /* 0x000003e0040b7812 */ /* 0x040fe200078ec0ff */
[----:B------:R-:W5:Y:S01]  /*8280*/  SHFL.BFLY PT, R12, R7, 0x1, 0x1f ;  /* 0x0c201f00070c7f89 */ /* 0x000f6200000e0000 */
[----:B------:R-:W-:Y:S01]  /*8290*/  FADD.FTZ R3, R3, R28 ;  /* 0x0000001c03037221 */ /* 0x000fe20000010000 */
[----:B------:R-:W-:Y:S01]  /*82a0*/  IMAD R6, R9, 0xc0, R6 ;  /* 0x000000c009067824 */ /* 0x000fe200078e0206 */
[----:B------:R-:W-:Y:S01]  /*82b0*/  LOP3.LUT P0, RZ, R4, 0x3c1, RZ, 0xc0, !PT ;  /* 0x000003c104ff7812 */ /* 0x000fe2000780c0ff */
[----:B------:R-:W-:Y:S01]  /*82c0*/  BAR.SYNC.DEFER_BLOCKING 0x0 ;  /* 0x0000000000007b1d */ /* 0x000fe20000010000 */
[----:B--2---:R-:W-:Y:S01]  /*82d0*/  FADD.FTZ R2, R2, R27 ;  /* 0x0000001b02027221 */ /* 0x004fe20000010000 */
[----:B------:R-:W-:-:S02]  /*82e0*/  LOP3.LUT P1, RZ, R4, 0x3e1, RZ, 0xc0, !PT ;  /* 0x000003e104ff7812 */ /* 0x000fc4000782c0ff */
[----:B------:R-:W-:Y:S01]  /*82f0*/  LEA R6, R6, UR4, 0x2 ;  /* 0x0000000406067c11 */ /* 0x000fe2000f8e10ff */
[----:B0-----:R-:W-:Y:S01]  /*8300*/  FADD.FTZ R5, R5, R26 ;  /* 0x0000001a05057221 */ /* 0x001fe20000010000 */
[----:B------:R-:W-:Y:S01]  /*8310*/  ISETP.GT.U32.AND P2, PT, R4, 0x1f, PT ;  /* 0x0000001f0400780c */ /* 0x000fe20003f44070 */
[----:B-1----:R-:W-:Y:S01]  /*8320*/  FADD.FTZ R18, R13, R18 ;  /* 0x000000120d127221 */ /* 0x002fe20000010000 */
[----:B------:R-:W-:Y:S01]  /*8330*/  ISETP.NE.OR P3, PT, R11, 0x20, P5 ;  /* 0x000000200b00780c */ /* 0x000fe20002f65670 */
[----:B---3--:R-:W-:Y:S01]  /*8340*/  FADD.FTZ R17, R10, R17 ;  /* 0x000000110a117221 */ /* 0x008fe20000010000 */
[----:B----4-:R-:W-:Y:S01]  /*8350*/  FADD.FTZ R16, R15, R16 ;  /* 0x000000100f107221 */ /* 0x010fe20000010000 */
[----:B-----5:R-:W-:Y:S01]  /*8360*/  FADD.FTZ R7, R12, R7 ;  /* 0x000000070c077221 */ /* 0x020fe20000010000 */
[----:B------:R-:W-:Y:S09]  /*8370*/  @P4 BRA `(.L_x_19245) ;  /* 0x0000000000304947 */ /* 0x000ff20003800000 */
        /* <DEDUP_REMOVED lines=12> */
.L_x_19245:
[----:B------:R-:W-:Y:S05]  /*8440*/  BSYNC.RECONVERGENT B0 ;  /* 0x0000000000007941 */ /* 0x000fea0003800200 */
.L_x_19244:
        /* <DEDUP_REMOVED lines=27> */
.L_x_19247:
[----:B------:R-:W-:Y:S05]  /*8600*/  BSYNC.RECONVERGENT B0 ;  /* 0x0000000000007941 */ /* 0x000fea0003800200 */
.L_x_19246:
        /* <DEDUP_REMOVED lines=15> */
.L_x_19249:
[----:B------:R-:W-:Y:S05]  /*8700*/  BSYNC.RECONVERGENT B0 ;  /* 0x0000000000007941 */ /* 0x000fea0003800200 */
.L_x_19248:
        /* <DEDUP_REMOVED lines=27> */
.L_x_19251:
[----:B------:R-:W-:Y:S05]  /*88c0*/  BSYNC.RECONVERGENT B0 ;  /* 0x0000000000007941 */ /* 0x000fea0003800200 */
.L_x_19250:
        /* <DEDUP_REMOVED lines=40> */
.L_x_19190:
        /* <DEDUP_REMOVED lines=8> */
.L_x_19253:
[----:B------:R-:W-:Y:S05]  /*8bd0*/  BSYNC B2 ;  /* 0x0000000000027941 */ /* 0x000fea0003800000 */
.L_x_19252:
[----:B------:R-:W-:Y:S01]  /*8be0*/  MOV R9, R10 ;  /* 0x0000000a00097202 */ /* 0x000fe20000000f00 */
[----:B------:R-:W-:Y:S06]  /*8bf0*/  BRA `(.L_x_19254) ;  /* 0xffffffa0003c7947 */ /* 0x000fec000383ffff */
.L_x_19192:
        /* <DEDUP_REMOVED lines=8> */
.L_x_19256:
[----:B------:R-:W-:Y:S05]  /*8c80*/  BSYNC B0 ;  /* 0x0000000000007941 */ /* 0x000fea0003800000 */
.L_x_19255:
        /* <DEDUP_REMOVED lines=9> */
.L_x_19257:
[----:B------:R-:W-:Y:S02]  /*8d20*/  HFMA2 R11, -RZ, RZ, 0, 2.384185791015625e-07 ;  /* 0x00000004ff0b7431 */ /* 0x000fe400000001ff */
[----:B------:R-:W-:-:S05]  /*8d30*/  IMAD.MOV.U32 R4, RZ, RZ, R10 ;  /* 0x000000ffff047224 */ /* 0x000fca00078e000a */
[----:B------:R-:W-:-:S05]  /*8d40*/  FMNMX.FTZ R4, R3, R4, !PT ;  /* 0x0000000403047209 */ /* 0x000fca0007810000 */
[----:B------:R-:W-:-:S07]  /*8d50*/  IMAD.MOV.U32 R12, RZ, RZ, R4 ;  /* 0x000000ffff0c7224 */ /* 0x000fce00078e0004 */
[----:B------:R-:W-:Y:S05]  /*8d60*/  WARPSYNC.COLLECTIVE R9, `(.L_x_19258) ;  /* 0x0000000009087348 */ /* 0x000fea0003c00000 */
[----:B------:R0:W1:Y:S02]  /*8d70*/  SHFL.BFLY P2, R10, R12, R11, R14 ;  /* 0x0c00000b0c0a7389 */ /* 0x000064000004000e */
[----:B01----:R-:W-:Y:S05]  /*8d80*/  ENDCOLLECTIVE ;  /* 0x000000000000791b */ /* 0x003fea0003800000 */
.L_x_19258:
[----:B------:R-:W-:Y:S01]  /*8d90*/  MOV R11, 0x2 ;  /* 0x00000002000b7802 */ /* 0x000fe20000000f00 */
[----:B------:R-:W-:-:S05]  /*8da0*/  IMAD.MOV.U32 R5, RZ, RZ, R10 ;  /* 0x000000ffff057224 */ /* 0x000fca00078e000a */
[----:B------:R-:W-:-:S05]  /*8db0*/  FMNMX.FTZ R5, R4, R5, !PT ;  /* 0x0000000504057209 */ /* 0x000fca0007810000 */
[----:B------:R-:W-:-:S07]  /*8dc0*/  IMAD.MOV.U32 R12, RZ, RZ, R5 ;  /* 0x000000ffff0c7224 */ /* 0x000fce00078e0005 */
[----:B------:R-:W-:Y:S05]  /*8dd0*/  WARPSYNC.COLLECTIVE R9, `(.L_x_19259) ;  /* 0x0000000009087348 */ /* 0x000fea0003c00000 */
[----:B------:R0:W1:Y:S02]  /*8de0*/  SHFL.BFLY P2, R10, R12, R11, R14 ;  /* 0x0c00000b0c0a7389 */ /* 0x000064000004000e */
[----:B01----:R-:W-:Y:S05]  /*8df0*/  ENDCOLLECTIVE ;  /* 0x000000000000791b */ /* 0x003fea0003800000 */
.L_x_19259:
[----:B------:R-:W-:Y:S01]  /*8e00*/  IMAD.MOV.U32 R8, RZ, RZ, R10 ;  /* 0x000000ffff087224 */ /* 0x000fe200078e000a */
[----:B------:R-:W-:Y:S06]  /*8e10*/  BRA `(.L_x_19260) ;  /* 0xffffffa000347947 */ /* 0x000fec000383ffff */
.L_x_19261:
        /* <DEDUP_REMOVED lines=14> */
.L_x_27597:


//--------------------- .text._ZN4vllm25paged_attention_v2_kernelI13__nv_bfloat16S1_Li128ELi16ELi128ELNS_18Fp8KVCacheDataTypeE0ELb1ELi512EEEvPfS3_PT_PKS4_PKT0_SA_ifPKiSC_iPKfiiiSE_SE_iiiii --------------------------
	.section	.text._ZN4vllm25paged_attention_v2_kernelI13__nv_bfloat16S1_Li128ELi16ELi128ELNS_18Fp8KVCacheDataTypeE0ELb1ELi512EEEvPfS3_PT_PKS4_PKT0_SA_ifPKiSC_iPKfiiiSE_SE_iiiii,"ax",@progbits
	.align	128
        .global         _ZN4vllm25paged_attention_v2_kernelI13__nv_bfloat16S1_Li128ELi16ELi128ELNS_18Fp8KVCacheDataTypeE0ELb1ELi512EEEvPfS3_PT_PKS4_PKT0_SA_ifPKiSC_iPKfiiiSE_SE_iiiii
        .type           _ZN4vllm25paged_attention_v2_kernelI13__nv_bfloat16S1_Li128ELi16ELi128ELNS_18Fp8KVCacheDataTypeE0ELb1ELi512EEEvPfS3_PT_PKS4_PKT0_SA_ifPKiSC_iPKfiiiSE_SE_iiiii,@function
        .size           _ZN4vllm25paged_attention_v2_kernelI13__nv_bfloat16S1_Li128ELi16ELi128ELNS_18Fp8KVCacheDataTypeE0ELb1ELi512EEEvPfS3_PT_PKS4_PKT0_SA_ifPKiSC_iPKfiiiSE_SE_iiiii,(.L_x_27598 - _ZN4vllm25paged_attention_v2_kernelI13__nv_bfloat16S1_Li128ELi16ELi128ELNS_18Fp8KVCacheDataTypeE0ELb1ELi512EEEvPfS3_PT_PKS4_PKT0_SA_ifPKiSC_iPKfiiiSE_SE_iiiii)
        .other          _ZN4vllm25paged_attention_v2_kernelI13__nv_bfloat16S1_Li128ELi16ELi128ELNS_18Fp8KVCacheDataTypeE0ELb1ELi512EEEvPfS3_PT_PKS4_PKT0_SA_ifPKiSC_iPKfiiiSE_SE_iiiii,@"STO_CUDA_ENTRY STV_DEFAULT"
_ZN4vllm25paged_attention_v2_kernelI13__nv_bfloat16S1_Li128ELi16ELi128ELNS_18Fp8KVCacheDataTypeE0ELb1ELi512EEEvPfS3_PT_PKS4_PKT0_SA_ifPKiSC_iPKfiiiSE_SE_iiiii:
.text._ZN4vllm25paged_attention_v2_kernelI13__nv_bfloat16S1_Li128ELi16ELi128ELNS_18Fp8KVCacheDataTypeE0ELb1ELi512EEEvPfS3_PT_PKS4_PKT0_SA_ifPKiSC_iPKfiiiSE_SE_iiiii:
        /* <DEDUP_REMOVED lines=16> */
[----:B------:R-:W2:Y:S01]  /*0100*/  S2UR UR18, SR_CTAID.X ;  /* 0x00000000001279c3 */ /* 0x000ea20000002500 */
[----:B------:R-:W3:Y:S01]  /*0110*/  LDCU UR4, c[0x0][0x3d8] ;  /* 0x00007b00ff0477ac */ /* 0x000ee20008000800 */
[----:B------:R-:W4:Y:S01]  /*0120*/  LDCU.64 UR6, c[0x0][0x3d0] ;  /* 0x00007a00ff0677ac */ /* 0x000f220008000a00 */
[----:B------:R-:W0:Y:S01]  /*0130*/  LDCU UR21, c[0x0][0x378] ;  /* 0x00006f00ff1577ac */ /* 0x000e220008000800 */
[----:B------:R-:W-:Y:S01]  /*0140*/  IMAD.MOV.U32 R22, RZ, RZ, RZ ;  /* 0x000000ffff167224 */ /* 0x000fe200078e00ff */
[----:B------:R-:W0:Y:S01]  /*0150*/  LDCU UR28, c[0x0][0x404] ;  /* 0x00008080ff1c77ac */ /* 0x000e220008000800 */
[----:B-1----:R-:W-:Y:S01]  /*0160*/  IMAD.U32 R2, RZ, RZ, UR10 ;  /* 0x0000000aff027e24 */ /* 0x002fe2000f8e00ff */
[----:B------:R-:W-:Y:S02]  /*0170*/  UIADD3 UR9, UPT, UPT, UR24, -0x1, URZ ;  /* 0xffffffff18097890 */ /* 0x000fe4000fffe0ff */
[----:B---3--:R-:W-:-:S02]  /*0180*/  UIMAD UR4, UR17, UR4, URZ ;  /* 0x00000004110472a4 */ /* 0x008fc4000f8e02ff */
[----:B------:R-:W-:Y:S01]  /*0190*/  IABS R11, R2 ;  /* 0x00000002000b7213 */ /* 0x000fe20000000000 */
[----:B------:R-:W1:Y:S01]  /*01a0*/  S2UR UR27, SR_CgaCtaId ;  /* 0x00000000001b79c3 */ /* 0x000e620000008800 */
[----:B--2---:R-:W-:Y:S01]  /*01b0*/  MOV R3, UR18 ;  /* 0x0000001200037c02 */ /* 0x004fe20008000f00 */
[----:B------:R-:W-:Y:S01]  /*01c0*/  USHF.R.S32.HI UR5, URZ, 0x1f, UR4 ;  /* 0x0000001fff057899 */ /* 0x000fe20008011404 */
[----:B------:R-:W2:Y:S01]  /*01d0*/  I2F.RP R4, R11 ;  /* 0x0000000b00047306 */ /* 0x000ea20000209400 */
[----:B----4-:R-:W-:Y:S01]  /*01e0*/  UISETP.NE.U32.AND UP0, UPT, UR6, URZ, UPT ;  /* 0x000000ff0600728c */ /* 0x010fe2000bf05070 */
[----:B------:R-:W3:Y:S01]  /*01f0*/  LDCU UR29, c[0x0][0x408] ;  /* 0x00008100ff1d77ac */ /* 0x000ee20008000800 */
[C---:B0-----:R-:W-:Y:S02]  /*0200*/  ISETP.GT.U32.AND P0, PT, R0.reuse, 0x1f, PT ;  /* 0x0000001f0000780c */ /* 0x041fe40003f04070 */
[----:B------:R-:W-:Y:S01]  /*0210*/  UISETP.NE.AND.EX UP0, UPT, UR7, URZ, UPT, UP0 ;  /* 0x000000ff0700728c */ /* 0x000fe2000bf05300 */
[----:B------:R-:W-:Y:S01]  /*0220*/  UMOV UR26, 0x400 ;  /* 0x00000400001a7882 */ /* 0x000fe20000000000 */
[----:B------:R-:W0:Y:S01]  /*0230*/  LDCU UR30, c[0x0][0x3dc] ;  /* 0x00007b80ff1e77ac */ /* 0x000e220008000800 */
[----:B------:R-:W4:Y:S01]  /*0240*/  LDCU UR31, c[0x0][0x3b4] ;  /* 0x00007680ff1f77ac */ /* 0x000f220008000800 */
[----:B--2---:R-:W2:Y:S07]  /*0250*/  MUFU.RCP R4, R4 ;  /* 0x0000000400047308 */ /* 0x004eae0000001000 */
[----:B------:R-:W3:Y:S01]  /*0260*/  @!P0 LDC.64 R8, c[0x0][0x398] ;  /* 0x0000e600ff088b82 */ /* 0x000ee20000000a00 */
[----:B------:R-:W-:Y:S01]  /*0270*/  @!P0 IMAD.SHL.U32 R3, R3, 0x80, RZ ;  /* 0x0000008003038824 */ /* 0x000fe200078e00ff */
[----:B------:R-:W0:Y:S01]  /*0280*/  LDCU.64 UR22, c[0x0][0x3a0] ;  /* 0x00007400ff1677ac */ /* 0x000e220008000a00 */
[----:B------:R-:W-:-:S05]  /*0290*/  @!P0 IMAD.SHL.U32 R2, R0, 0x4, RZ ;  /* 0x0000000400028824 */ /* 0x000fca00078e00ff */
[----:B------:R-:W-:-:S04]  /*02a0*/  @!P0 IADD3 R3, P1, P2, R2, UR4, R3 ;  /* 0x0000000402038c10 */ /* 0x000fc8000fa3e003 */
[----:B------:R-:W-:Y:S01]  /*02b0*/  @!P0 IADD3.X R6, PT, PT, RZ, UR5, RZ, P1, P2 ;  /* 0x00000005ff068c10 */ /* 0x000fe20008fe44ff */
[----:B------:R-:W1:Y:S01]  /*02c0*/  LDCU UR20, c[0x0][0x370] ;  /* 0x00006e00ff1477ac */ /* 0x000e620008000800 */
[----:B------:R-:W4:Y:S01]  /*02d0*/  @UP0 LDCU.64 UR4, c[0x0][0x3d0] ;  /* 0x00007a00ff0407ac */ /* 0x000f220008000a00 */
[----:B---3--:R-:W-:Y:S01]  /*02e0*/  @!P0 LEA R2, P1, R3, R8, 0x1 ;  /* 0x0000000803028211 */ /* 0x008fe200078208ff */
[----:B--2---:R-:W-:-:S03]  /*02f0*/  VIADD R8, R4, 0xffffffe ;  /* 0x0ffffffe04087836 */ /* 0x004fc60000000000 */
[----:B------:R-:W-:Y:S02]  /*0300*/  @!P0 LEA.HI.X R3, R3, R9, R6, 0x1, P1 ;  /* 0x0000000903038211 */ /* 0x000fe400008f0c06 */
[----:B------:R2:W3:Y:S03]  /*0310*/  F2I.FTZ.U32.TRUNC.NTZ R9, R8 ;  /* 0x0000000800097305 */ /* 0x0004e6000021f000 */
[----:B------:R-:W3:Y:S04]  /*0320*/  @!P0 LDG.E.CONSTANT R4, desc[UR14][R2.64] ;  /* 0x0000000e02048981 */ /* 0x000ee8000c1e9900 */
[----:B------:R0:W3:Y:S01]  /*0330*/  @!P0 LDG.E.CONSTANT R5, desc[UR14][R2.64+0x4] ;  /* 0x0000040e02058981 */ /* 0x0000e2000c1e9900 */
[----:B-1----:R-:W-:Y:S01]  /*0340*/  IABS R10, UR20 ;  /* 0x00000014000a7c13 */ /* 0x002fe20008000000 */
[----:B--2---:R-:W-:Y:S01]  /*0350*/  HFMA2 R8, -RZ, RZ, 0, 0 ;  /* 0x00000000ff087431 */ /* 0x004fe200000001ff */
[----:B----4-:R-:W-:Y:S01]  /*0360*/  @UP0 UIMAD.WIDE.U32 UR4, UR18, 0x4, UR4 ;  /* 0x00000004120408a5 */ /* 0x010fe2000f8e0004 */
[----:B------:R-:W-:-:S02]  /*0370*/  PLOP3.LUT P1, PT, PT, PT, UP0, 0x80, 0x8 ;  /* 0x000000000008781c */ /* 0x000fc40003f2f008 */
[----:B---3--:R-:W-:-:S03]  /*0380*/  IADD3 R6, PT, PT, RZ, -R9, RZ ;  /* 0x80000009ff067210 */ /* 0x008fc60007ffe0ff */
[----:B------:R-:W-:Y:S02]  /*0390*/  IMAD.U32 R7, RZ, RZ, UR5 ;  /* 0x00000005ff077e24 */ /* 0x000fe4000f8e00ff */
[----:B0-----:R-:W-:Y:S02]  /*03a0*/  IMAD.MOV.U32 R2, RZ, RZ, R10 ;  /* 0x000000ffff027224 */ /* 0x001fe400078e000a */
[----:B------:R-:W-:Y:S02]  /*03b0*/  IMAD R13, R6, R11, RZ ;  /* 0x0000000b060d7224 */ /* 0x000fe400078e02ff */
[----:B------:R-:W-:Y:S02]  /*03c0*/  IMAD.U32 R6, RZ, RZ, UR4 ;  /* 0x00000004ff067e24 */ /* 0x000fe4000f8e00ff */
[----:B------:R-:W-:-:S03]  /*03d0*/  IMAD.HI.U32 R8, R9, R13, R8 ;  /* 0x0000000d09087227 */ /* 0x000fc600078e0008 */
[----:B------:R0:W5:Y:S01]  /*03e0*/  @P1 LDG.E.CONSTANT R22, desc[UR14][R6.64] ;  /* 0x0000000e06161981 */ /* 0x000162000c1e9900 */
[----:B------:R-:W-:Y:S01]  /*03f0*/  ULOP3.LUT UR5, UR20, UR10, URZ, 0x3c, !UPT ;  /* 0x0000000a14057292 */ /* 0x000fe2000f8e3cff */
[----:B------:R-:W-:Y:S01]  /*0400*/  IABS R13, UR18 ;  /* 0x00000012000d7c13 */ /* 0x000fe20008000000 */
[----:B------:R-:W-:Y:S01]  /*0410*/  IMAD.HI.U32 R8, R8, R2, RZ ;  /* 0x0000000208087227 */ /* 0x000fe200078e00ff */
[----:B------:R-:W-:Y:S01]  /*0420*/  UISETP.NE.AND UP0, UPT, UR10, URZ, UPT ;  /* 0x000000ff0a00728c */ /* 0x000fe2000bf05270 */
[----:B------:R-:W-:Y:S01]  /*0430*/  BSSY B0, `(.L_x_19262) ;  /* 0x0000215000007945 */ /* 0x000fe20003800000 */
[----:B------:R-:W-:Y:S01]  /*0440*/  UISETP.GE.AND UP1, UPT, UR5, URZ, UPT ;  /* 0x000000ff0500728c */ /* 0x000fe2000bf26270 */
[----:B------:R-:W-:Y:S01]  /*0450*/  MOV R19, 0xff7fffff ;  /* 0xff7fffff00137802 */ /* 0x000fe20000000f00 */
[----:B------:R-:W-:Y:S01]  /*0460*/  ULEA UR13, UR27, UR26, 0x18 ;  /* 0x0000001a1b0d7291 */ /* 0x000fe2000f8ec0ff */
[----:B------:R-:W-:Y:S02]  /*0470*/  R2UR UR4, R8 ;  /* 0x00000000080472ca */ /* 0x000fe400000e0000 */
[----:B------:R-:W-:-:S11]  /*0480*/  LOP3.LUT R21, R0, 0x1, RZ, 0xc0, !PT ;  /* 0x0000000100157812 */ /* 0x000fd600078ec0ff */
[----:B------:R-:W-:-:S04]  /*0490*/  IMAD R3, RZ, RZ, -UR4 ;  /* 0x80000004ff037e24 */ /* 0x000fc8000f8e02ff */
[----:B------:R-:W-:Y:S02]  /*04a0*/  IMAD R2, R11, R3, R2 ;  /* 0x000000030b027224 */ /* 0x000fe400078e0202 */
[----:B------:R-:W-:-:S03]  /*04b0*/  IMAD.U32 R3, RZ, RZ, UR4 ;  /* 0x00000004ff037e24 */ /* 0x000fc6000f8e00ff */
[----:B------:R-:W-:-:S13]  /*04c0*/  ISETP.GT.U32.AND P1, PT, R11, R2, PT ;  /* 0x000000020b00720c */ /* 0x000fda0003f24070 */
[----:B------:R-:W-:Y:S01]  /*04d0*/  @!P1 IADD3 R3, PT, PT, R3, 0x1, RZ ;  /* 0x0000000103039810 */ /* 0x000fe20007ffe0ff */
[----:B------:R-:W-:-:S03]  /*04e0*/  @!P1 IMAD.IADD R2, R2, 0x1, -R11 ;  /* 0x0000000102029824 */ /* 0x000fc600078e0a0b */
[----:B------:R-:W-:Y:S02]  /*04f0*/  @!P1 R2UR UR4, R3 ;  /* 0x00000000030492ca */ /* 0x000fe400000e0000 */
[----:B------:R-:W-:-:S11]  /*0500*/  ISETP.GE.U32.AND P1, PT, R2, R11, PT ;  /* 0x0000000b0200720c */ /* 0x000fd60003f26070 */
[----:B------:R-:W-:-:S04]  /*0510*/  IMAD.U32 R2, RZ, RZ, UR4 ;  /* 0x00000004ff027e24 */ /* 0x000fc8000f8e00ff */
[----:B------:R-:W-:-:S05]  /*0520*/  @P1 VIADD R2, R2, 0x1 ;  /* 0x0000000102021836 */ /* 0x000fca0000000000 */
[----:B------:R-:W-:Y:S01]  /*0530*/  @P1 R2UR UR4, R2 ;  /* 0x00000000020412ca */ /* 0x000fe200000e0000 */
[----:B------:R-:W-:-:S05]  /*0540*/  IMAD.U32 R2, RZ, RZ, UR28 ;  /* 0x0000001cff027e24 */ /* 0x000fca000f8e00ff */
[----:B------:R-:W-:-:S04]  /*0550*/  IABS R2, R2 ;  /* 0x0000000200027213 */ /* 0x000fc80000000000 */
[----:B------:R-:W1:Y:S01]  /*0560*/  I2F.RP R11, R2 ;  /* 0x00000002000b7306 */ /* 0x000e620000209400 */
[----:B------:R-:W-:Y:S02]  /*0570*/  IMAD.MOV.U32 R20, RZ, RZ, R2 ;  /* 0x000000ffff147224 */ /* 0x000fe400078e0002 */
[----:B------:R-:W-:Y:S02]  /*0580*/  UMOV UR12, UR4 ;  /* 0x00000004000c7c82 */ /* 0x000fe40008000000 */
[----:B------:R-:W-:Y:S02]  /*0590*/  @!UP1 UIADD3 UR12, UPT, UPT, URZ, -UR12, URZ ;  /* 0x8000000cff0c9290 */ /* 0x000fe4000fffe0ff */
[----:B------:R-:W-:Y:S02]  /*05a0*/  @!UP0 ULOP3.LUT UR12, URZ, UR10, URZ, 0x33, !UPT ;  /* 0x0000000aff0c8292 */ /* 0x000fe4000f8e33ff */
[----:B------:R-:W-:Y:S02]  /*05b0*/  UISETP.GE.AND UP0, UPT, UR29, URZ, UPT ;  /* 0x000000ff1d00728c */ /* 0x000fe4000bf06270 */
[----:B------:R-:W-:-:S02]  /*05c0*/  UISETP.NE.AND UP1, UPT, UR28, URZ, UPT ;  /* 0x000000ff1c00728c */ /* 0x000fc4000bf25270 */
[----:B------:R-:W-:Y:S01]  /*05d0*/  MOV R12, UR12 ;  /* 0x0000000c000c7c02 */ /* 0x000fe20008000f00 */
[----:B-1----:R-:W1:Y:S03]  /*05e0*/  MUFU.RCP R11, R11 ;  /* 0x0000000b000b7308 */ /* 0x002e660000001000 */
[-C--:B------:R-:W-:Y:S02]  /*05f0*/  IABS R3, R12.reuse ;  /* 0x0000000c00037213 */ /* 0x080fe40000000000 */
[----:B------:R-:W-:-:S03]  /*0600*/  IABS R12, R12 ;  /* 0x0000000c000c7213 */ /* 0x000fc60000000000 */
[----:B------:R-:W2:Y:S01]  /*0610*/  I2F.RP R10, R3 ;  /* 0x00000003000a7306 */ /* 0x000ea20000209400 */
[----:B-1----:R-:W-:Y:S02]  /*0620*/  VIADD R8, R11, 0xffffffe ;  /* 0x0ffffffe0b087836 */ /* 0x002fe40000000000 */
[----:B------:R-:W-:Y:S01]  /*0630*/  IMAD.U32 R11, RZ, RZ, UR9 ;  /* 0x00000009ff0b7e24 */ /* 0x000fe2000f8e00ff */
[----:B------:R-:W-:-:S04]  /*0640*/  ULOP3.LUT UR9, UR9, UR28, URZ, 0x3c, !UPT ;  /* 0x0000001c09097292 */ /* 0x000fc8000f8e3cff */
[----:B------:R1:W3:Y:S01]  /*0650*/  F2I.FTZ.U32.TRUNC.NTZ R9, R8 ;  /* 0x0000000800097305 */ /* 0x0002e2000021f000 */
[----:B------:R-:W-:Y:S01]  /*0660*/  IABS R11, R11 ;  /* 0x0000000b000b7213 */ /* 0x000fe20000000000 */
[----:B------:R-:W-:Y:S02]  /*0670*/  UISETP.GE.AND UP2, UPT, UR9, URZ, UPT ;  /* 0x000000ff0900728c */ /* 0x000fe4000bf46270 */
[----:B------:R-:W-:-:S04]  /*0680*/  ULOP3.LUT UR9, UR18, UR12, URZ, 0x3c, !UPT ;  /* 0x0000000c12097292 */ /* 0x000fc8000f8e3cff */
[----:B--2---:R-:W0:Y:S01]  /*0690*/  MUFU.RCP R10, R10 ;  /* 0x0000000a000a7308 */ /* 0x004e220000001000 */
[----:B-1----:R-:W-:-:S05]  /*06a0*/  IMAD.MOV.U32 R8, RZ, RZ, RZ ;  /* 0x000000ffff087224 */ /* 0x002fca00078e00ff */
[----:B------:R-:W-:Y:S02]  /*06b0*/  R2UR UR6, R8 ;  /* 0x00000000080672ca */ /* 0x000fe400000e0000 */
[C---:B---3--:R-:W-:Y:S01]  /*06c0*/  R2UR UR7, R9.reuse ;  /* 0x00000000090772ca */ /* 0x048fe200000e0000 */
[----:B0-----:R-:W-:Y:S02]  /*06d0*/  VIADD R6, R10, 0xffffffe ;  /* 0x0ffffffe0a067836 */ /* 0x001fe40000000000 */
[----:B------:R-:W-:Y:S02]  /*06e0*/  IMAD R10, R9, R2, RZ ;  /* 0x00000002090a7224 */ /* 0x000fe400078e02ff */
[----:B------:R0:W1:Y:S03]  /*06f0*/  F2I.FTZ.U32.TRUNC.NTZ R7, R6 ;  /* 0x0000000600077305 */ /* 0x000066000021f000 */
[----:B------:R-:W-:-:S05]  /*0700*/  IADD3 R8, PT, PT, RZ, -R10, RZ ;  /* 0x8000000aff087210 */ /* 0x000fca0007ffe0ff */
[----:B------:R-:W-:-:S04]  /*0710*/  IMAD.HI.U32 R8, R9, R8, UR6 ;  /* 0x0000000609087e27 */ /* 0x000fc8000f8e0008 */
[----:B0-----:R-:W-:Y:S02]  /*0720*/  HFMA2 R6, -RZ, RZ, 0, 0 ;  /* 0x00000000ff067431 */ /* 0x001fe400000001ff */
[----:B------:R-:W-:Y:S01]  /*0730*/  IMAD.MOV.U32 R9, RZ, RZ, R11 ;  /* 0x000000ffff097224 */ /* 0x000fe200078e000b */
[----:B------:R-:W-:Y:S02]  /*0740*/  R2UR UR32, R8 ;  /* 0x00000000082072ca */ /* 0x000fe400000e0000 */
[----:B-1----:R-:W-:Y:S01]  /*0750*/  R2UR UR5, R7 ;  /* 0x00000000070572ca */ /* 0x002fe200000e0000 */
[----:B------:R-:W-:Y:S01]  /*0760*/  IMAD.MOV R14, RZ, RZ, -R7 ;  /* 0x000000ffff0e7224 */ /* 0x000fe200078e0a07 */
[----:B------:R-:W-:Y:S01]  /*0770*/  R2UR UR11, R9 ;  /* 0x00000000090b72ca */ /* 0x000fe200000e0000 */
[----:B------:R-:W-:Y:S01]  /*0780*/  IMAD.U32 R9, RZ, RZ, UR19 ;  /* 0x00000013ff097e24 */ /* 0x000fe2000f8e00ff */
[----:B------:R-:W-:Y:S01]  /*0790*/  R2UR UR4, R6 ;  /* 0x00000000060472ca */ /* 0x000fe200000e0000 */
[----:B------:R-:W-:-:S12]  /*07a0*/  IMAD R6, R14, R3, RZ ;  /* 0x000000030e067224 */ /* 0x000fd800078e02ff */
        /* <DEDUP_REMOVED lines=14> */
[----:B------:R-:W0:Y:S01]  /*0890*/  LDCU UR6, c[0x0][0x3c8] ;  /* 0x00007900ff0677ac */ /* 0x000e220008000800 */
[----:B------:R-:W-:Y:S01]  /*08a0*/  ISETP.GT.U32.AND P1, PT, R3, R6, PT ;  /* 0x000000060300720c */ /* 0x000fe20003f24070 */
[C---:B------:R-:W-:Y:S01]  /*08b0*/  IMAD R7, R2.reuse, R7, UR11 ;  /* 0x0000000b02077e24 */ /* 0x040fe2000f8e0207 */
[----:B------:R-:W1:Y:S04]  /*08c0*/  LDCU UR11, c[0x0][0x3f8] ;  /* 0x00007f00ff0b77ac */ /* 0x000e680008000800 */
[----:B------:R-:W-:Y:S01]  /*08d0*/  ISETP.GT.U32.AND P2, PT, R2, R7, PT ;  /* 0x000000070200720c */ /* 0x000fe20003f44070 */
[----:B------:R-:W-:-:S06]  /*08e0*/  UISETP.LT.U32.AND UP3, UPT, UR4, UR5, UPT ;  /* 0x000000050400728c */ /* 0x000fcc000bf61070 */
[----:B------:R-:W-:Y:S01]  /*08f0*/  VOTEU.ANY UP4, P1 ;  /* 0x0000000000ff7886 */ /* 0x000fe20000880100 */
[----:B------:R-:W-:Y:S01]  /*0900*/  PLOP3.LUT P1, PT, PT, PT, UP4, 0x80, 0x8 ;  /* 0x000000000008781c */ /* 0x000fe20003f2f048 */
[----:B0-----:R-:W-:-:S04]  /*0910*/  UIMAD UR6, UR17, UR6, URZ ;  /* 0x00000006110672a4 */ /* 0x001fc8000f8e02ff */
[----:B------:R-:W-:Y:S01]  /*0920*/  VOTEU.ANY UP5, P2 ;  /* 0x0000000000ff7886 */ /* 0x000fe200010a0100 */
[----:B------:R-:W-:Y:S01]  /*0930*/  PLOP3.LUT P2, PT, PT, PT, UP5, 0x80, 0x8 ;  /* 0x000000000008781c */ /* 0x000fe20003f4f058 */
[----:B------:R-:W-:Y:S02]  /*0940*/  @!UP4 UIADD3 UR8, UPT, UPT, UR8, 0x1, URZ ;  /* 0x000000010808c890 */ /* 0x000fe4000fffe0ff */
[----:B------:R-:W-:Y:S02]  /*0950*/  UISETP.GE.AND UP4, UPT, UR9, URZ, UPT ;  /* 0x000000ff0900728c */ /* 0x000fe4000bf86270 */
[----:B------:R-:W-:Y:S02]  /*0960*/  @!UP5 UIADD3 UR7, UPT, UPT, UR7, 0x1, URZ ;  /* 0x000000010707d890 */ /* 0x000fe4000fffe0ff */
[----:B------:R-:W-:Y:S01]  /*0970*/  @!P1 IMAD.IADD R6, R6, 0x1, -R3 ;  /* 0x0000000106069824 */ /* 0x000fe200078e0a03 */
[----:B-1----:R-:W-:-:S04]  /*0980*/  @UP0 UIMAD UR9, UR20, UR11, UR18 ;  /* 0x0000000b140902a4 */ /* 0x002fc8000f8e0212 */
[----:B------:R-:W-:Y:S01]  /*0990*/  ISETP.GE.U32.AND P1, PT, R6, R3, PT ;  /* 0x000000030600720c */ /* 0x000fe20003f26070 */
[----:B------:R-:W-:Y:S01]  /*09a0*/  IMAD.SHL.U32 R3, R0, 0x80, RZ ;  /* 0x0000008000037824 */ /* 0x000fe200078e00ff */
[----:B------:R-:W-:Y:S01]  /*09b0*/  @!P2 IADD3 R7, PT, PT, R7, -R2, RZ ;  /* 0x800000020707a210 */ /* 0x000fe20007ffe0ff */
[----:B------:R-:W-:-:S03]  /*09c0*/  @UP0 UIMAD UR9, UR9, UR29, 0x1 ;  /* 0x00000001090904a4 */ /* 0x000fc6000f8e021d */
[----:B------:R-:W-:Y:S02]  /*09d0*/  LOP3.LUT R3, R3, 0x80, RZ, 0xc0, !PT ;  /* 0x0000008003037812 */ /* 0x000fe400078ec0ff */
[----:B------:R-:W-:Y:S02]  /*09e0*/  ISETP.GE.U32.AND P2, PT, R7, R2, PT ;  /* 0x000000020700720c */ /* 0x000fe40003f46070 */
[----:B------:R-:W-:Y:S01]  /*09f0*/  SHF.R.U32.HI R7, RZ, 0x1, R0 ;  /* 0x00000001ff077819 */ /* 0x000fe20000011600 */
[----:B------:R-:W-:Y:S02]  /*0a00*/  VIADD R6, R3, UR13 ;  /* 0x0000000d03067c36 */ /* 0x000fe40008000000 */
[----:B------:R-:W-:-:S03]  /*0a10*/  VOTEU.ANY UP5, P1 ;  /* 0x0000000000ff7886 */ /* 0x000fc600008a0100 */
[----:B------:R-:W-:Y:S02]  /*0a20*/  @!P0 LEA R3, R7, R6, 0x3 ;  /* 0x0000000607038211 */ /* 0x000fe400078e18ff */
[----:B------:R-:W-:Y:S01]  /*0a30*/  @UP5 UIADD3 UR8, UPT, UPT, UR8, 0x1, URZ ;  /* 0x0000000108085890 */ /* 0x000fe2000fffe0ff */
[----:B------:R-:W-:Y:S01]  /*0a40*/  SHF.R.U32.HI R6, RZ, 0x5, R0 ;  /* 0x00000005ff067819 */ /* 0x000fe20000011600 */
[----:B------:R-:W-:Y:S01]  /*0a50*/  UISETP.NE.AND UP5, UPT, UR12, URZ, UPT ;  /* 0x000000ff0c00728c */ /* 0x000fe2000bfa5270 */
[----:B------:R-:W-:-:S03]  /*0a60*/  VOTEU.ANY UP6, P2 ;  /* 0x0000000000ff7886 */ /* 0x000fc600010c0100 */
[----:B------:R-:W-:Y:S01]  /*0a70*/  IMAD R8, R9, 0x20, R6 ;  /* 0x0000002009087824 */ /* 0x000fe200078e0206 */
[----:B------:R-:W-:Y:S01]  /*0a80*/  UMOV UR13, UR8 ;  /* 0x00000008000d7c82 */ /* 0x000fe20008000000 */
[----:B------:R-:W-:Y:S02]  /*0a90*/  USEL UR8, UR4, UR5, UP3 ;  /* 0x0000000504087287 */ /* 0x000fe40009800000 */
[----:B------:R-:W-:Y:S02]  /*0aa0*/  @!UP4 UIADD3 UR13, UPT, UPT, URZ, -UR13, URZ ;  /* 0x8000000dff0dc290 */ /* 0x000fe4000fffe0ff */
[----:B------:R-:W-:Y:S02]  /*0ab0*/  @UP6 UIADD3 UR7, UPT, UPT, UR7, 0x1, URZ ;  /* 0x0000000107076890 */ /* 0x000fe4000fffe0ff */
[----:B------:R-:W-:Y:S01]  /*0ac0*/  @!UP5 ULOP3.LUT UR13, URZ, UR12, URZ, 0x33, !UPT ;  /* 0x0000000cff0dd292 */ /* 0x000fe2000f8e33ff */
[----:B------:R0:W-:Y:S01]  /*0ad0*/  @!P0 STS.64 [R3], R4 ;  /* 0x0000000403008388 */ /* 0x0001e20000000a00 */
[----:B------:R-:W-:Y:S01]  /*0ae0*/  BAR.SYNC.DEFER_BLOCKING 0x0 ;  /* 0x0000000000007b1d */ /* 0x000fe20000010000 */
[----:B------:R-:W-:Y:S01]  /*0af0*/  ISETP.GE.U32.AND P0, PT, R8, UR8, PT ;  /* 0x0000000808007c0c */ /* 0x000fe2000bf06070 */
[----:B------:R-:W-:-:S04]  /*0b00*/  @!UP0 UIMAD UR4, UR10, UR11, UR13 ;  /* 0x0000000b0a0482a4 */ /* 0x000fc8000f8e020d */
[----:B------:R-:W-:Y:S01]  /*0b10*/  @!UP0 UIADD3 UR4, UPT, UPT, URZ, -UR4, URZ ;  /* 0x80000004ff048290 */ /* 0x000fe2000fffe0ff */
[----:B------:R-:W-:Y:S02]  /*0b20*/  UMOV UR16, UR7 ;  /* 0x0000000700107c82 */ /* 0x000fe40008000000 */
[----:B------:R-:W-:Y:S02]  /*0b30*/  @!UP2 UIADD3 UR16, UPT, UPT, URZ, -UR16, URZ ;  /* 0x80000010ff10a290 */ /* 0x000fe4000fffe0ff */
[----:B------:R-:W-:Y:S02]  /*0b40*/  @!UP1 ULOP3.LUT UR16, URZ, UR28, URZ, 0x33, !UPT ;  /* 0x0000001cff109292 */ /* 0x000fe4000f8e33ff */
[----:B------:R-:W-:Y:S01]  /*0b50*/  @!UP0 UIMAD UR9, UR29, UR4, 0x1 ;  /* 0x000000011d0984a4 */ /* 0x000fe2000f8e0204 */
[----:B0-----:R-:W-:Y:S11]  /*0b60*/  @P0 BRA `(.L_x_19263) ;  /* 0x0000001800840947 */ /* 0x001ff60003800000 */
[----:B------:R-:W0:Y:S01]  /*0b70*/  LDCU.64 UR10, c[0x0][0x3b8] ;  /* 0x00007700ff0a77ac */ /* 0x000e220008000a00 */
[----:B------:R-:W-:Y:S01]  /*0b80*/  IMAD.WIDE.U32 R2, R8, 0x4, RZ ;  /* 0x0000000408027825 */ /* 0x000fe200078e00ff */
[----:B------:R-:W1:Y:S03]  /*0b90*/  LDCU UR4, c[0x0][0x3e0] ;  /* 0x00007c00ff0477ac */ /* 0x000e660008000800 */
[----:B------:R-:W-:Y:S02]  /*0ba0*/  IMAD.U32 R5, RZ, RZ, UR6 ;  /* 0x00000006ff057e24 */ /* 0x000fe4000f8e00ff */
[----:B------:R-:W-:Y:S01]  /*0bb0*/  IMAD.MOV.U32 R19, RZ, RZ, -0x800001 ;  /* 0xff7fffffff137424 */ /* 0x000fe200078e00ff */
[----:B------:R-:W2:Y:S01]  /*0bc0*/  LDCU UR7, c[0x0][0x3fc] ;  /* 0x00007f80ff0777ac */ /* 0x000ea20008000800 */
[----:B------:R-:W-:Y:S01]  /*0bd0*/  IMAD.WIDE R2, R5, 0x4, R2 ;  /* 0x0000000405027825 */ /* 0x000fe200078e0202 */
[----:B------:R-:W-:-:S04]  /*0be0*/  UIADD3 UR5, UPT, UPT, UR26, 0x120, URZ ;  /* 0x000001201a057890 */ /* 0x000fc8000fffe0ff */
[----:B------:R-:W-:Y:S01]  /*0bf0*/  ULEA UR5, UR27, UR5, 0x18 ;  /* 0x000000051b057291 */ /* 0x000fe2000f8ec0ff */
[----:B0-----:R-:W-:Y:S02]  /*0c00*/  IADD3 R4, P0, PT, R2, UR10, RZ ;  /* 0x0000000a02047c10 */ /* 0x001fe4000ff1e0ff */
[----:B------:R-:W-:Y:S01]  /*0c10*/  SHF.L.U32 R2, R7, 0x2, RZ ;  /* 0x0000000207027819 */ /* 0x000fe200000006ff */
[----:B-1----:R-:W-:Y:S01]  /*0c20*/  UIMAD UR4, UR13, UR4, URZ ;  /* 0x000000040d0472a4 */ /* 0x002fe2000f8e02ff */
[----:B------:R-:W-:Y:S01]  /*0c30*/  IADD3.X R5, PT, PT, R3, UR11, RZ, P0, !PT ;  /* 0x0000000b03057c10 */ /* 0x000fe200087fe4ff */
[----:B------:R-:W-:Y:S01]  /*0c40*/  IMAD.MOV.U32 R3, RZ, RZ, R8 ;  /* 0x000000ffff037224 */ /* 0x000fe200078e0008 */
[----:B------:R-:W-:Y:S01]  /*0c50*/  LOP3.LUT R9, R2, 0x3c, RZ, 0xc0, !PT ;  /* 0x0000003c02097812 */ /* 0x000fe200078ec0ff */
[C---:B------:R-:W-:Y:S01]  /*0c60*/  IMAD.SHL.U32 R2, R7.reuse, 0x8, RZ ;  /* 0x0000000807027824 */ /* 0x040fe200078e00ff */
[----:B------:R-:W-:Y:S02]  /*0c70*/  LOP3.LUT R7, R7, 0xf, RZ, 0xc0, !PT ;  /* 0x0000000f07077812 */ /* 0x000fe400078ec0ff */
[----:B------:R-:W-:-:S02]  /*0c80*/  LEA R9, R6, R9, 0x6 ;  /* 0x0000000906097211 */ /* 0x000fc400078e30ff */
[----:B------:R-:W-:Y:S02]  /*0c90*/  LEA R6, R6, UR25, 0x4 ;  /* 0x0000001906067c11 */ /* 0x000fe4000f8e20ff */
[----:B------:R-:W-:Y:S01]  /*0ca0*/  LOP3.LUT R2, R2, 0x78, RZ, 0xc0, !PT ;  /* 0x0000007802027812 */ /* 0x000fe200078ec0ff */
[----:B------:R-:W-:Y:S02]  /*0cb0*/  VIADD R18, R9, UR5 ;  /* 0x0000000509127c36 */ /* 0x000fe40008000000 */
[----:B------:R-:W-:Y:S01]  /*0cc0*/  IMAD.IADD R16, R7, 0x1, R6 ;  /* 0x0000000107107824 */ /* 0x000fe200078e0206 */
[----:B------:R-:W-:Y:S01]  /*0cd0*/  IADD3 R7, PT, PT, R6, 0x1, RZ ;  /* 0x0000000106077810 */ /* 0x000fe20007ffe0ff */
[----:B--2---:R-:W-:Y:S01]  /*0ce0*/  IMAD.U32 R6, RZ, RZ, UR7 ;  /* 0x00000007ff067e24 */ /* 0x004fe2000f8e00ff */
[----:B------:R-:W-:Y:S01]  /*0cf0*/  IADD3 R24, P0, PT, R2, UR4, RZ ;  /* 0x0000000402187c10 */ /* 0x000fe2000ff1e0ff */
[C---:B------:R-:W-:Y:S01]  /*0d00*/  VIADD R17, R16.reuse, -UR24 ;  /* 0x8000001810117c36 */ /* 0x040fe20008000000 */
[----:B------:R-:W-:Y:S01]  /*0d10*/  MOV R2, UR4 ;  /* 0x0000000400027c02 */ /* 0x000fe20008000f00 */
[----:B------:R-:W-:Y:S01]  /*0d20*/  VIADD R16, R16, 0x1 ;  /* 0x0000000110107836 */ /* 0x000fe20000000000 */
[----:B------:R-:W-:-:S02]  /*0d30*/  IADD3 R6, PT, PT, -R6, UR16, RZ ;  /* 0x0000001006067c10 */ /* 0x000fc4000fffe1ff */
[----:B------:R-:W-:-:S07]  /*0d40*/  LEA.HI.X.SX32 R25, R2, RZ, 0x1, P0 ;  /* 0x000000ff02197211 */ /* 0x000fce00000f0eff */
.L_x_19268:
[----:B------:R-:W0:Y:S01]  /*0d50*/  LDC R14, c[0x0][0x400] ;  /* 0x00010000ff0e7b82 */ /* 0x000e220000000800 */
[----:B------:R-:W-:Y:S01]  /*0d60*/  IADD3 R8, PT, PT, R7, -0x1, RZ ;  /* 0xffffffff07087810 */ /* 0x000fe20007ffe0ff */
[----:B------:R-:W-:Y:S03]  /*0d70*/  BSSY B1, `(.L_x_19264) ;  /* 0x0000177000017945 */ /* 0x000fe60003800000 */
        /* <DEDUP_REMOVED lines=23> */
[----:B0-----:R-:W-:Y:S01]  /*0ef0*/  IMAD.MOV R13, RZ, RZ, -R9 ;  /* 0x000000ffff0d7224 */ /* 0x001fe200078e0a09 */
[----:B------:R-:W-:Y:S02]  /*0f00*/  ISETP.NE.AND P1, PT, R14, RZ, PT ;  /* 0x000000ff0e00720c */ /* 0x000fe40003f25270 */
[----:B------:R-:W-:Y:S01]  /*0f10*/  IADD3 R11, PT, PT, R15, UR9, RZ ;  /* 0x000000090f0b7c10 */ /* 0x000fe2000fffe0ff */
        /* <DEDUP_REMOVED lines=15> */
[----:B------:R-:W-:-:S13]  /*1010*/  ISETP.EQ.OR P0, PT, R9, RZ, P0 ;  /* 0x000000ff0900720c */ /* 0x000fda0000702670 */
[----:B------:R-:W-:Y:S05]  /*1020*/  @P0 BRA `(.L_x_19265) ;  /* 0x0000000000140947 */ /* 0x000fea0003800000 */
[----:B------:R-:W-:-:S13]  /*1030*/  ISETP.NE.AND P0, PT, R21, RZ, PT ;  /* 0x000000ff1500720c */ /* 0x000fda0003f05270 */
[----:B------:R-:W-:Y:S05]  /*1040*/  @P0 BRA `(.L_x_19266) ;  /* 0x0000001400240947 */ /* 0x000fea0003800000 */
[----:B------:R-:W-:-:S05]  /*1050*/  IMAD.MOV.U32 R9, RZ, RZ, -0x800001 ;  /* 0xff7fffffff097424 */ /* 0x000fca00078e00ff */
[----:B------:R0:W-:Y:S01]  /*1060*/  STS [R18], R9 ;  /* 0x0000000912007388 */ /* 0x0001e20000000800 */
[----:B------:R-:W-:Y:S05]  /*1070*/  BRA `(.L_x_19266) ;  /* 0x0000001400187947 */ /* 0x000fea0003800000 */
.L_x_19265:
[----:B------:R-:W2:Y:S01]  /*1080*/  LDG.E.CONSTANT R9, desc[UR14][R4.64] ;  /* 0x0000000e04097981 */ /* 0x000ea2000c1e9900 */
[----:B------:R-:W0:Y:S01]  /*1090*/  S2UR UR5, SR_CgaCtaId ;  /* 0x00000000000579c3 */ /* 0x000e220000008800 */
[----:B------:R-:W-:Y:S02]  /*10a0*/  UMOV UR4, 0x400 ;  /* 0x0000040000047882 */ /* 0x000fe40000000000 */
[----:B0-----:R-:W-:Y:S01]  /*10b0*/  ULEA UR4, UR5, UR4, 0x18 ;  /* 0x0000000405047291 */ /* 0x001fe2000f8ec0ff */
        /* <DEDUP_REMOVED lines=10> */
[----:B------:R-:W4:Y:S01]  /*1160*/  LDG.E.CONSTANT R34, desc[UR14][R26.64+0x204] ;  /* 0x0002040e1a227981 */ /* 0x000f22000c1e9900 */
[----:B------:R-:W-:-:S03]  /*1170*/  LEA R23, R21, UR4, 0x7 ;  /* 0x0000000415177c11 */ /* 0x000fc6000f8e38ff */
[----:B------:R-:W4:Y:S04]  /*1180*/  LDG.E.CONSTANT R32, desc[UR14][R26.64+0x300] ;  /* 0x0003000e1a207981 */ /* 0x000f28000c1e9900 */
[----:B------:R-:W0:Y:S04]  /*1190*/  LDS.128 R12, [R23] ;  /* 0x00000000170c7984 */ /* 0x000e280000000c00 */
[----:B------:R-:W4:Y:S01]  /*11a0*/  LDG.E.CONSTANT R28, desc[UR14][R26.64+0x304] ;  /* 0x0003040e1a1c7981 */ /* 0x000f22000c1e9900 */
[C---:B0-----:R-:W-:Y:S02]  /*11b0*/  SHF.L.U32 R10, R14.reuse, 0x10, RZ ;  /* 0x000000100e0a7819 */ /* 0x041fe400000006ff */
[----:B------:R-:W-:Y:S01]  /*11c0*/  PRMT R14, R14, 0x7632, R14 ;  /* 0x000076320e0e7816 */ /* 0x000fe2000000000e */
[C---:B------:R-:W-:Y:S01]  /*11d0*/  IMAD.U32 R30, R12.reuse, 0x10000, RZ ;  /* 0x000100000c1e7824 */ /* 0x040fe200078e00ff */
[----:B------:R-:W-:-:S03]  /*11e0*/  PRMT R12, R12, 0x7632, R12 ;  /* 0x000076320c0c7816 */ /* 0x000fc6000000000c */
[----:B------:R-:W-:Y:S01]  /*11f0*/  IMAD.U32 R14, R14, 0x10000, RZ ;  /* 0x000100000e0e7824 */ /* 0x000fe200078e00ff */
[----:B------:R-:W-:Y:S01]  /*1200*/  SHF.L.U32 R12, R12, 0x10, RZ ;  /* 0x000000100c0c7819 */ /* 0x000fe200000006ff */
[C---:B--2---:R-:W-:Y:S01]  /*1210*/  IMAD.U32 R11, R33.reuse, 0x10000, RZ ;  /* 0x00010000210b7824 */ /* 0x044fe200078e00ff */
[----:B------:R-:W-:-:S03]  /*1220*/  PRMT R33, R33, 0x7632, R33 ;  /* 0x0000763221217816 */ /* 0x000fc60000000021 */
[----:B------:R-:W-:Y:S01]  /*1230*/  FMUL.FTZ R35, R10, R11 ;  /* 0x0000000b0a237220 */ /* 0x000fe20000410000 */
[----:B---3--:R-:W-:Y:S01]  /*1240*/  SHF.L.U32 R11, R9, 0x10, RZ ;  /* 0x00000010090b7819 */ /* 0x008fe200000006ff */
[----:B------:R-:W-:Y:S01]  /*1250*/  IMAD.U32 R33, R33, 0x10000, RZ ;  /* 0x0001000021217824 */ /* 0x000fe200078e00ff */
[----:B------:R-:W-:Y:S01]  /*1260*/  PRMT R9, R9, 0x7632, R9 ;  /* 0x0000763209097816 */ /* 0x000fe20000000009 */
[----:B------:R-:W-:Y:S02]  /*1270*/  IMAD.U32 R10, R15, 0x10000, RZ ;  /* 0x000100000f0a7824 */ /* 0x000fe400078e00ff */
[----:B------:R-:W-:Y:S01]  /*1280*/  FFMA.FTZ R30, R30, R11, R35 ;  /* 0x0000000b1e1e7223 */ /* 0x000fe20000010023 */
[----:B------:R-:W-:Y:S01]  /*1290*/  FMUL.FTZ R33, R14, R33 ;  /* 0x000000210e217220 */ /* 0x000fe20000410000 */
[----:B------:R-:W-:Y:S01]  /*12a0*/  IMAD.U32 R9, R9, 0x10000, RZ ;  /* 0x0001000009097824 */ /* 0x000fe200078e00ff */
[----:B----4-:R-:W-:-:S03]  /*12b0*/  SHF.L.U32 R11, R8, 0x10, RZ ;  /* 0x00000010080b7819 */ /* 0x010fc600000006ff */
[----:B------:R-:W-:Y:S01]  /*12c0*/  FFMA.FTZ R14, R12, R9, R33 ;  /* 0x000000090c0e7223 */ /* 0x000fe20000010021 */
[----:B------:R-:W-:Y:S02]  /*12d0*/  IMAD.U32 R9, R31, 0x10000, RZ ;  /* 0x000100001f097824 */ /* 0x000fe400078e00ff */
[----:B------:R-:W-:Y:S01]  /*12e0*/  FMUL.FTZ R11, R10, R11 ;  /* 0x0000000b0a0b7220 */ /* 0x000fe20000410000 */
[----:B------:R-:W-:Y:S01]  /*12f0*/  IMAD.U32 R12, R13, 0x10000, RZ ;  /* 0x000100000d0c7824 */ /* 0x000fe200078e00ff */
[----:B------:R-:W-:Y:S01]  /*1300*/  PRMT R13, R8, 0x7632, R13 ;  /* 0x00007632080d7816 */ /* 0x000fe2000000000d */
[----:B------:R-:W2:Y:S02]  /*1310*/  LDG.E.CONSTANT R33, desc[UR14][R26.64+0x400] ;  /* 0x0004000e1a217981 */ /* 0x000ea4000c1e9900 */
[----:B------:R-:W-:Y:S02]  /*1320*/  FFMA.FTZ R12, R12, R9, R11 ;  /* 0x000000090c0c7223 */ /* 0x000fe4000001000b */
[----:B------:R-:W0:Y:S01]  /*1330*/  LDS.128 R8, [R23+0x10] ;  /* 0x0000100017087984 */ /* 0x000e220000000c00 */
[----:B------:R-:W-:Y:S01]  /*1340*/  PRMT R15, R15, 0x7632, R15 ;  /* 0x000076320f0f7816 */ /* 0x000fe2000000000f */
[C---:B------:R-:W-:Y:S01]  /*1350*/  IMAD.U32 R36, R13.reuse, 0x10000, RZ ;  /* 0x000100000d247824 */ /* 0x040fe200078e00ff */
[----:B------:R-:W-:-:S02]  /*1360*/  PRMT R13, R13, 0x7632, R13 ;  /* 0x000076320d0d7816 */ /* 0x000fc4000000000d */
[----:B------:R-:W-:Y:S02]  /*1370*/  SHF.L.U32 R15, R15, 0x10, RZ ;  /* 0x000000100f0f7819 */ /* 0x000fe400000006ff */
[----:B------:R-:W-:-:S03]  /*1380*/  PRMT R31, R31, 0x7632, R31 ;  /* 0x000076321f1f7816 */ /* 0x000fc6000000001f */
[----:B------:R-:W-:Y:S01]  /*1390*/  FMUL.FTZ R15, R15, R36 ;  /* 0x000000240f0f7220 */ /* 0x000fe20000410000 */
[----:B------:R-:W-:Y:S01]  /*13a0*/  IMAD.U32 R36, R13, 0x10000, RZ ;  /* 0x000100000d247824 */ /* 0x000fe200078e00ff */
[----:B------:R-:W-:Y:S01]  /*13b0*/  SHF.L.U32 R13, R31, 0x10, RZ ;  /* 0x000000101f0d7819 */ /* 0x000fe200000006ff */
[----:B------:R-:W-:-:S04]  /*13c0*/  IMAD.U32 R31, R29, 0x10000, RZ ;  /* 0x000100001d1f7824 */ /* 0x000fc800078e00ff */
[----:B------:R-:W-:Y:S01]  /*13d0*/  FFMA.FTZ R13, R36, R13, R15 ;  /* 0x0000000d240d7223 */ /* 0x000fe2000001000f */
[----:B0-----:R-:W-:-:S04]  /*13e0*/  IMAD.U32 R15, R8, 0x10000, RZ ;  /* 0x00010000080f7824 */ /* 0x001fc800078e00ff */
[----:B------:R-:W-:Y:S02]  /*13f0*/  FFMA.FTZ R15, R15, R31, R30 ;  /* 0x0000001f0f0f7223 */ /* 0x000fe4000001001e */
[----:B------:R-:W3:Y:S01]  /*1400*/  LDG.E.CONSTANT R30, desc[UR14][R26.64+0x404] ;  /* 0x0004040e1a1e7981 */ /* 0x000ee2000c1e9900 */
[----:B------:R-:W-:Y:S02]  /*1410*/  PRMT R8, R8, 0x7632, R8 ;  /* 0x0000763208087816 */ /* 0x000fe40000000008 */
[----:B------:R-:W-:Y:S02]  /*1420*/  PRMT R31, R29, 0x7632, R31 ;  /* 0x000076321d1f7816 */ /* 0x000fe4000000001f */
[----:B------:R-:W-:Y:S02]  /*1430*/  SHF.L.U32 R29, R8, 0x10, RZ ;  /* 0x00000010081d7819 */ /* 0x000fe400000006ff */
[----:B------:R-:W4:Y:S01]  /*1440*/  LDG.E.CONSTANT R8, desc[UR14][R26.64+0x500] ;  /* 0x0005000e1a087981 */ /* 0x000f22000c1e9900 */
[----:B------:R-:W-:-:S04]  /*1450*/  IMAD.U32 R31, R31, 0x10000, RZ ;  /* 0x000100001f1f7824 */ /* 0x000fc800078e00ff */
[----:B------:R-:W-:Y:S01]  /*1460*/  FFMA.FTZ R14, R29, R31, R14 ;  /* 0x0000001f1d0e7223 */ /* 0x000fe2000001000e */
[----:B------:R-:W-:Y:S01]  /*1470*/  IMAD.U32 R29, R9, 0x10000, RZ ;  /* 0x00010000091d7824 */ /* 0x000fe200078e00ff */
[----:B------:R-:W-:-:S05]  /*1480*/  SHF.L.U32 R31, R34, 0x10, RZ ;  /* 0x00000010221f7819 */ /* 0x000fca00000006ff */
[----:B------:R-:W-:Y:S02]  /*1490*/  FFMA.FTZ R12, R29, R31, R12 ;  /* 0x0000001f1d0c7223 */ /* 0x000fe4000001000c */
[----:B------:R-:W4:Y:S01]  /*14a0*/  LDG.E.CONSTANT R29, desc[UR14][R26.64+0x504] ;  /* 0x0005040e1a1d7981 */ /* 0x000f22000c1e9900 */
[----:B------:R-:W-:Y:S02]  /*14b0*/  PRMT R9, R9, 0x7632, R9 ;  /* 0x0000763209097816 */ /* 0x000fe40000000009 */
[----:B------:R-:W-:Y:S01]  /*14c0*/  PRMT R35, R34, 0x7632, R35 ;  /* 0x0000763222237816 */ /* 0x000fe20000000023 */
[----:B------:R-:W4:Y:S02]  /*14d0*/  LDG.E.CONSTANT R31, desc[UR14][R26.64+0x600] ;  /* 0x0006000e1a1f7981 */ /* 0x000f24000c1e9900 */
[----:B------:R-:W-:Y:S02]  /*14e0*/  IMAD.U32 R34, R9, 0x10000, RZ ;  /* 0x0001000009227824 */ /* 0x000fe400078e00ff */
[----:B------:R-:W-:Y:S01]  /*14f0*/  IMAD.U32 R35, R35, 0x10000, RZ ;  /* 0x0001000023237824 */ /* 0x000fe200078e00ff */
[----:B------:R-:W-:-:S02]  /*1500*/  SHF.L.U32 R36, R10, 0x10, RZ ;  /* 0x000000100a247819 */ /* 0x000fc400000006ff */
[----:B------:R-:W-:Y:S01]  /*1510*/  PRMT R10, R10, 0x7632, R10 ;  /* 0x000076320a0a7816 */ /* 0x000fe2000000000a */
[----:B------:R-:W-:Y:S01]  /*1520*/  FFMA.FTZ R34, R34, R35, R13 ;  /* 0x0000002322227223 */ /* 0x000fe2000001000d */
[C---:B------:R-:W-:Y:S01]  /*1530*/  IMAD.U32 R35, R32.reuse, 0x10000, RZ ;  /* 0x0001000020237824 */ /* 0x040fe200078e00ff */
[----:B------:R-:W-:Y:S02]  /*1540*/  PRMT R32, R32, 0x7632, R32 ;  /* 0x0000763220207816 */ /* 0x000fe40000000020 */
[----:B------:R-:W-:Y:S02]  /*1550*/  IMAD.U32 R9, R10, 0x10000, RZ ;  /* 0x000100000a097824 */ /* 0x000fe400078e00ff */
[----:B------:R-:W-:Y:S01]  /*1560*/  SHF.L.U32 R10, R32, 0x10, RZ ;  /* 0x00000010200a7819 */ /* 0x000fe200000006ff */
[----:B------:R-:W-:Y:S02]  /*1570*/  IMAD.U32 R13, R28, 0x10000, RZ ;  /* 0x000100001c0d7824 */ /* 0x000fe400078e00ff */
[----:B------:R-:W-:Y:S01]  /*1580*/  FFMA.FTZ R35, R36, R35, R15 ;  /* 0x0000002324237223 */ /* 0x000fe2000001000f */
[----:B------:R-:W4:Y:S01]  /*1590*/  LDG.E.CONSTANT R32, desc[UR14][R26.64+0x604] ;  /* 0x0006040e1a207981 */ /* 0x000f22000c1e9900 */
[----:B------:R-:W-:Y:S01]  /*15a0*/  FFMA.FTZ R10, R9, R10, R14 ;  /* 0x0000000a090a7223 */ /* 0x000fe2000001000e */
[----:B------:R-:W-:-:S04]  /*15b0*/  IMAD.U32 R9, R11, 0x10000, RZ ;  /* 0x000100000b097824 */ /* 0x000fc800078e00ff */
[----:B------:R-:W-:Y:S02]  /*15c0*/  FFMA.FTZ R9, R9, R13, R12 ;  /* 0x0000000d09097223 */ /* 0x000fe4000001000c */
[----:B------:R-:W0:Y:S01]  /*15d0*/  LDS.128 R12, [R23+0x20] ;  /* 0x00002000170c7984 */ /* 0x000e220000000c00 */
[----:B------:R-:W-:Y:S02]  /*15e0*/  PRMT R11, R11, 0x7632, R11 ;  /* 0x000076320b0b7816 */ /* 0x000fe4000000000b */
[----:B------:R-:W-:Y:S02]  /*15f0*/  PRMT R28, R28, 0x7632, R28 ;  /* 0x000076321c1c7816 */ /* 0x000fe4000000001c */
[----:B------:R-:W-:-:S03]  /*1600*/  SHF.L.U32 R11, R11, 0x10, RZ ;  /* 0x000000100b0b7819 */ /* 0x000fc600000006ff */
[----:B------:R-:W-:-:S04]  /*1610*/  IMAD.U32 R28, R28, 0x10000, RZ ;  /* 0x000100001c1c7824 */ /* 0x000fc800078e00ff */
[----:B------:R-:W-:Y:S01]  /*1620*/  FFMA.FTZ R34, R11, R28, R34 ;  /* 0x0000001c0b227223 */ /* 0x000fe20000010022 */
[C---:B0-----:R-:W-:Y:S01]  /*1630*/  IMAD.U32 R28, R12.reuse, 0x10000, RZ ;  /* 0x000100000c1c7824 */ /* 0x041fe200078e00ff */
[----:B------:R-:W-:Y:S02]  /*1640*/  PRMT R12, R12, 0x7632, R12 ;  /* 0x000076320c0c7816 */ /* 0x000fe4000000000c */
[C---:B--2---:R-:W-:Y:S02]  /*1650*/  SHF.L.U32 R11, R33.reuse, 0x10, RZ ;  /* 0x00000010210b7819 */ /* 0x044fe400000006ff */
[----:B------:R-:W-:-:S03]  /*1660*/  PRMT R33, R33, 0x7632, R33 ;  /* 0x0000763221217816 */ /* 0x000fc60000000021 */
[----:B------:R-:W-:Y:S01]  /*1670*/  FFMA.FTZ R35, R28, R11, R35 ;  /* 0x0000000b1c237223 */ /* 0x000fe20000010023 */
[----:B------:R-:W-:Y:S02]  /*1680*/  IMAD.U32 R11, R12, 0x10000, RZ ;  /* 0x000100000c0b7824 */ /* 0x000fe400078e00ff */
[----:B------:R-:W-:Y:S01]  /*1690*/  IMAD.U32 R33, R33, 0x10000, RZ ;  /* 0x0001000021217824 */ /* 0x000fe200078e00ff */
[----:B------:R-:W2:Y:S01]  /*16a0*/  LDG.E.CONSTANT R12, desc[UR14][R26.64+0x700] ;  /* 0x0007000e1a0c7981 */ /* 0x000ea2000c1e9900 */
[----:B------:R-:W-:Y:S02]  /*16b0*/  SHF.L.U32 R28, R13, 0x10, RZ ;  /* 0x000000100d1c7819 */ /* 0x000fe400000006ff */
[----:B------:R-:W-:Y:S01]  /*16c0*/  FFMA.FTZ R10, R11, R33, R10 ;  /* 0x000000210b0a7223 */ /* 0x000fe2000001000a */
[----:B------:R-:W-:Y:S01]  /*16d0*/  PRMT R13, R13, 0x7632, R13 ;  /* 0x000076320d0d7816 */ /* 0x000fe2000000000d */
[----:B---3--:R-:W-:-:S04]  /*16e0*/  IMAD.U32 R11, R30, 0x10000, RZ ;  /* 0x000100001e0b7824 */ /* 0x008fc800078e00ff */
[----:B------:R-:W-:Y:S02]  /*16f0*/  FFMA.FTZ R9, R28, R11, R9 ;  /* 0x0000000b1c097223 */ /* 0x000fe40000010009 */
[----:B------:R-:W3:Y:S01]  /*1700*/  LDG.E.CONSTANT R28, desc[UR14][R26.64+0x704] ;  /* 0x0007040e1a1c7981 */ /* 0x000ee2000c1e9900 */
[----:B------:R-:W-:Y:S01]  /*1710*/  PRMT R30, R30, 0x7632, R30 ;  /* 0x000076321e1e7816 */ /* 0x000fe2000000001e */
[----:B------:R-:W-:-:S03]  /*1720*/  IMAD.U32 R13, R13, 0x10000, RZ ;  /* 0x000100000d0d7824 */ /* 0x000fc600078e00ff */
[----:B------:R-:W-:Y:S01]  /*1730*/  SHF.L.U32 R30, R30, 0x10, RZ ;  /* 0x000000101e1e7819 */ /* 0x000fe200000006ff */
[----:B----4-:R-:W-:-:S04]  /*1740*/  IMAD.U32 R11, R8, 0x10000, RZ ;  /* 0x00010000080b7824 */ /* 0x010fc800078e00ff */
[----:B------:R-:W-:Y:S01]  /*1750*/  FFMA.FTZ R13, R13, R30, R34 ;  /* 0x0000001e0d0d7223 */ /* 0x000fe20000010022 */
[----:B------:R-:W-:-:S04]  /*1760*/  IMAD.U32 R30, R14, 0x10000, RZ ;  /* 0x000100000e1e7824 */ /* 0x000fc800078e00ff */
[----:B------:R-:W-:Y:S01]  /*1770*/  FFMA.FTZ R35, R30, R11, R35 ;  /* 0x0000000b1e237223 */ /* 0x000fe20000010023 */
[----:B------:R-:W-:Y:S01]  /*1780*/  IMAD.U32 R30, R15, 0x10000, RZ ;  /* 0x000100000f1e7824 */ /* 0x000fe200078e00ff */
[----:B------:R-:W-:-:S05]  /*1790*/  SHF.L.U32 R33, R29, 0x10, RZ ;  /* 0x000000101d217819 */ /* 0x000fca00000006ff */
[----:B------:R-:W-:Y:S02]  /*17a0*/  FFMA.FTZ R33, R30, R33, R9 ;  /* 0x000000211e217223 */ /* 0x000fe40000010009 */
[----:B------:R-:W4:Y:S01]  /*17b0*/  LDG.E.CONSTANT R30, desc[UR14][R26.64+0x800] ;  /* 0x0008000e1a1e7981 */ /* 0x000f22000c1e9900 */
[----:B------:R-:W-:Y:S02]  /*17c0*/  PRMT R8, R8, 0x7632, R8 ;  /* 0x0000763208087816 */ /* 0x000fe40000000008 */
[----:B------:R-:W-:-:S03]  /*17d0*/  PRMT R14, R14, 0x7632, R14 ;  /* 0x000076320e0e7816 */ /* 0x000fc6000000000e */
[----:B------:R-:W-:Y:S01]  /*17e0*/  IMAD.U32 R8, R8, 0x10000, RZ ;  /* 0x0001000008087824 */ /* 0x000fe200078e00ff */
[----:B------:R-:W-:-:S05]  /*17f0*/  SHF.L.U32 R11, R14, 0x10, RZ ;  /* 0x000000100e0b7819 */ /* 0x000fca00000006ff */
[----:B------:R-:W-:Y:S02]  /*1800*/  FFMA.FTZ R14, R11, R8, R10 ;  /* 0x000000080b0e7223 */ /* 0x000fe4000001000a */
[----:B------:R-:W0:Y:S01]  /*1810*/  LDS.128 R8, [R23+0x30] ;  /* 0x0000300017087984 */ /* 0x000e220000000c00 */
[----:B------:R-:W-:Y:S02]  /*1820*/  PRMT R29, R29, 0x7632, R29 ;  /* 0x000076321d1d7816 */ /* 0x000fe4000000001d */
[----:B------:R-:W-:-:S03]  /*1830*/  PRMT R15, R15, 0x7632, R15 ;  /* 0x000076320f0f7816 */ /* 0x000fc6000000000f */
[----:B------:R-:W-:Y:S02]  /*1840*/  IMAD.U32 R29, R29, 0x10000, RZ ;  /* 0x000100001d1d7824 */ /* 0x000fe400078e00ff */
[----:B------:R-:W-:Y:S02]  /*1850*/  IMAD.U32 R34, R15, 0x10000, RZ ;  /* 0x000100000f227824 */ /* 0x000fe400078e00ff */
[C---:B------:R-:W-:Y:S02]  /*1860*/  IMAD.U32 R15, R31.reuse, 0x10000, RZ ;  /* 0x000100001f0f7824 */ /* 0x040fe400078e00ff */
[----:B------:R-:W-:Y:S02]  /*1870*/  FFMA.FTZ R13, R34, R29, R13 ;  /* 0x0000001d220d7223 */ /* 0x000fe4000001000d */
[----:B------:R-:W4:Y:S01]  /*1880*/  LDG.E.CONSTANT R29, desc[UR14][R26.64+0x804] ;  /* 0x0008040e1a1d7981 */ /* 0x000f22000c1e9900 */
[----:B------:R-:W-:-:S04]  /*1890*/  PRMT R31, R31, 0x7632, R31 ;  /* 0x000076321f1f7816 */ /* 0x000fc8000000001f */
[----:B------:R-:W-:Y:S02]  /*18a0*/  SHF.L.U32 R31, R31, 0x10, RZ ;  /* 0x000000101f1f7819 */ /* 0x000fe400000006ff */
[C---:B0-----:R-:W-:Y:S02]  /*18b0*/  SHF.L.U32 R34, R8.reuse, 0x10, RZ ;  /* 0x0000001008227819 */ /* 0x041fe400000006ff */
[----:B------:R-:W-:-:S03]  /*18c0*/  PRMT R8, R8, 0x7632, R8 ;  /* 0x0000763208087816 */ /* 0x000fc60000000008 */
[----:B------:R-:W-:Y:S02]  /*18d0*/  FFMA.FTZ R34, R34, R15, R35 ;  /* 0x0000000f22227223 */ /* 0x000fe40000010023 */
[----:B------:R-:W-:Y:S02]  /*18e0*/  IMAD.U32 R15, R8, 0x10000, RZ ;  /* 0x00010000080f7824 */ /* 0x000fe400078e00ff */
[----:B------:R-:W4:Y:S01]  /*18f0*/  LDG.E.CONSTANT R8, desc[UR14][R26.64+0x900] ;  /* 0x0009000e1a087981 */ /* 0x000f22000c1e9900 */
[----:B------:R-:W-:Y:S02]  /*1900*/  IMAD.U32 R36, R9, 0x10000, RZ ;  /* 0x0001000009247824 */ /* 0x000fe400078e00ff */
[----:B------:R-:W-:Y:S01]  /*1910*/  FFMA.FTZ R14, R15, R31, R14 ;  /* 0x0000001f0f0e7223 */ /* 0x000fe2000001000e */
[----:B------:R-:W-:Y:S01]  /*1920*/  IMAD.U32 R15, R32, 0x10000, RZ ;  /* 0x00010000200f7824 */ /* 0x000fe200078e00ff */
[----:B------:R-:W-:Y:S01]  /*1930*/  PRMT R9, R9, 0x7632, R9 ;  /* 0x0000763209097816 */ /* 0x000fe20000000009 */
[----:B------:R-:W4:Y:S02]  /*1940*/  LDG.E.CONSTANT R31, desc[UR14][R26.64+0x904] ;  /* 0x0009040e1a1f7981 */ /* 0x000f24000c1e9900 */
[----:B------:R-:W-:Y:S01]  /*1950*/  FFMA.FTZ R33, R36, R15, R33 ;  /* 0x0000000f24217223 */ /* 0x000fe20000010021 */
[----:B------:R-:W-:-:S02]  /*1960*/  PRMT R15, R32, 0x7632, R15 ;  /* 0x00007632200f7816 */ /* 0x000fc4000000000f */
[----:B------:R-:W-:-:S03]  /*1970*/  SHF.L.U32 R32, R9, 0x10, RZ ;  /* 0x0000001009207819 */ /* 0x000fc600000006ff */
[----:B------:R-:W-:Y:S02]  /*1980*/  IMAD.U32 R15, R15, 0x10000, RZ ;  /* 0x000100000f0f7824 */ /* 0x000fe400078e00ff */
[----:B------:R-:W-:Y:S02]  /*1990*/  IMAD.U32 R9, R10, 0x10000, RZ ;  /* 0x000100000a097824 */ /* 0x000fe400078e00ff */
[----:B------:R-:W-:Y:S01]  /*19a0*/  FFMA.FTZ R32, R32, R15, R13 ;  /* 0x0000000f20207223 */ /* 0x000fe2000001000d */
[----:B------:R-:W-:Y:S02]  /*19b0*/  PRMT R10, R10, 0x7632, R10 ;  /* 0x000076320a0a7816 */ /* 0x000fe4000000000a */
[C---:B--2---:R-:W-:Y:S02]  /*19c0*/  SHF.L.U32 R13, R12.reuse, 0x10, RZ ;  /* 0x000000100c0d7819 */ /* 0x044fe400000006ff */
[----:B------:R-:W-:-:S03]  /*19d0*/  PRMT R12, R12, 0x7632, R12 ;  /* 0x000076320c0c7816 */ /* 0x000fc6000000000c */
[----:B------:R-:W-:Y:S01]  /*19e0*/  FFMA.FTZ R34, R9, R13, R34 ;  /* 0x0000000d09227223 */ /* 0x000fe20000010022 */
[----:B------:R-:W-:Y:S01]  /*19f0*/  IMAD.U32 R9, R10, 0x10000, RZ ;  /* 0x000100000a097824 */ /* 0x000fe200078e00ff */
[----:B------:R-:W-:Y:S01]  /*1a00*/  SHF.L.U32 R10, R11, 0x10, RZ ;  /* 0x000000100b0a7819 */ /* 0x000fe200000006ff */
[----:B------:R-:W-:-:S04]  /*1a10*/  IMAD.U32 R12, R12, 0x10000, RZ ;  /* 0x000100000c0c7824 */ /* 0x000fc800078e00ff */
[----:B------:R-:W-:Y:S01]  /*1a20*/  FFMA.FTZ R9, R9, R12, R14 ;  /* 0x0000000c09097223 */ /* 0x000fe2000001000e */
[----:B---3--:R-:W-:-:S04]  /*1a30*/  IMAD.U32 R13, R28, 0x10000, RZ ;  /* 0x000100001c0d7824 */ /* 0x008fc800078e00ff */
[----:B------:R-:W-:Y:S02]  /*1a40*/  FFMA.FTZ R10, R10, R13, R33 ;  /* 0x0000000d0a0a7223 */ /* 0x000fe40000010021 */
[----:B------:R-:W0:Y:S01]  /*1a50*/  LDS.128 R12, [R23+0x40] ;  /* 0x00004000170c7984 */ /* 0x000e220000000c00 */
[----:B------:R-:W-:Y:S02]  /*1a60*/  PRMT R11, R11, 0x7632, R11 ;  /* 0x000076320b0b7816 */ /* 0x000fe4000000000b */
[----:B------:R-:W-:Y:S01]  /*1a70*/  PRMT R28, R28, 0x7632, R28 ;  /* 0x000076321c1c7816 */ /* 0x000fe2000000001c */
[----:B------:R-:W2:Y:S02]  /*1a80*/  LDG.E.CONSTANT R33, desc[UR14][R26.64+0xa00] ;  /* 0x000a000e1a217981 */ /* 0x000ea4000c1e9900 */
[----:B------:R-:W-:Y:S01]  /*1a90*/  IMAD.U32 R11, R11, 0x10000, RZ ;  /* 0x000100000b0b7824 */ /* 0x000fe200078e00ff */
[----:B------:R-:W-:-:S05]  /*1aa0*/  SHF.L.U32 R28, R28, 0x10, RZ ;  /* 0x000000101c1c7819 */ /* 0x000fca00000006ff */
[----:B------:R-:W-:Y:S02]  /*1ab0*/  FFMA.FTZ R11, R11, R28, R32 ;  /* 0x0000001c0b0b7223 */ /* 0x000fe40000010020 */
[----:B------:R-:W3:Y:S01]  /*1ac0*/  LDG.E.CONSTANT R32, desc[UR14][R26.64+0xc00] ;  /* 0x000c000e1a207981 */ /* 0x000ee2000c1e9900 */
[----:B----4-:R-:W-:Y:S02]  /*1ad0*/  IMAD.U32 R28, R30, 0x10000, RZ ;  /* 0x000100001e1c7824 */ /* 0x010fe400078e00ff */
[----:B0-----:R-:W-:-:S04]  /*1ae0*/  IMAD.U32 R35, R12, 0x10000, RZ ;  /* 0x000100000c237824 */ /* 0x001fc800078e00ff */
[----:B------:R-:W-:Y:S02]  /*1af0*/  FFMA.FTZ R35, R35, R28, R34 ;  /* 0x0000001c23237223 */ /* 0x000fe40000010022 */
[----:B------:R-:W4:Y:S04]  /*1b00*/  LDG.E.CONSTANT R34, desc[UR14][R26.64+0xa04] ;  /* 0x000a040e1a227981 */ /* 0x000f28000c1e9900 */
[----:B------:R-:W3:Y:S01]  /*1b10*/  LDG.E.CONSTANT R28, desc[UR14][R26.64+0xb00] ;  /* 0x000b000e1a1c7981 */ /* 0x000ee2000c1e9900 */
[----:B------:R-:W-:Y:S02]  /*1b20*/  PRMT R30, R30, 0x7632, R30 ;  /* 0x000076321e1e7816 */ /* 0x000fe4000000001e */
[----:B------:R-:W-:-:S03]  /*1b30*/  PRMT R12, R12, 0x7632, R12 ;  /* 0x000076320c0c7816 */ /* 0x000fc6000000000c */
[----:B------:R-:W-:Y:S01]  /*1b40*/  IMAD.U32 R30, R30, 0x10000, RZ ;  /* 0x000100001e1e7824 */ /* 0x000fe200078e00ff */
[----:B------:R-:W-:-:S05]  /*1b50*/  SHF.L.U32 R12, R12, 0x10, RZ ;  /* 0x000000100c0c7819 */ /* 0x000fca00000006ff */
[----:B------:R-:W-:Y:S02]  /*1b60*/  FFMA.FTZ R9, R12, R30, R9 ;  /* 0x0000001e0c097223 */ /* 0x000fe40000010009 */
[----:B------:R-:W3:Y:S01]  /*1b70*/  LDG.E.CONSTANT R30, desc[UR14][R26.64+0xb04] ;  /* 0x000b040e1a1e7981 */ /* 0x000ee2000c1e9900 */
[----:B------:R-:W-:Y:S01]  /*1b80*/  IMAD.U32 R37, R13, 0x10000, RZ ;  /* 0x000100000d257824 */ /* 0x000fe200078e00ff */
[----:B------:R-:W-:Y:S02]  /*1b90*/  SHF.L.U32 R12, R29, 0x10, RZ ;  /* 0x000000101d0c7819 */ /* 0x000fe400000006ff */
[----:B------:R-:W-:Y:S02]  /*1ba0*/  PRMT R13, R13, 0x7632, R13 ;  /* 0x000076320d0d7816 */ /* 0x000fe4000000000d */
[----:B------:R-:W-:Y:S01]  /*1bb0*/  PRMT R29, R29, 0x7632, R29 ;  /* 0x000076321d1d7816 */ /* 0x000fe2000000001d */
[----:B------:R-:W-:Y:S02]  /*1bc0*/  FFMA.FTZ R10, R37, R12, R10 ;  /* 0x0000000c250a7223 */ /* 0x000fe4000001000a */
[----:B------:R-:W-:-:S02]  /*1bd0*/  IMAD.U32 R12, R13, 0x10000, RZ ;  /* 0x000100000d0c7824 */ /* 0x000fc400078e00ff */
[----:B------:R-:W-:Y:S01]  /*1be0*/  IMAD.U32 R29, R29, 0x10000, RZ ;  /* 0x000100001d1d7824 */ /* 0x000fe200078e00ff */
[----:B------:R-:W-:-:S03]  /*1bf0*/  SHF.L.U32 R36, R14, 0x10, RZ ;  /* 0x000000100e247819 */ /* 0x000fc600000006ff */
[----:B------:R-:W-:Y:S01]  /*1c00*/  FFMA.FTZ R12, R12, R29, R11 ;  /* 0x0000001d0c0c7223 */ /* 0x000fe2000001000b */
[----:B------:R-:W-:Y:S01]  /*1c10*/  PRMT R14, R14, 0x7632, R14 ;  /* 0x000076320e0e7816 */ /* 0x000fe2000000000e */
[C---:B------:R-:W-:Y:S01]  /*1c20*/  IMAD.U32 R11, R8.reuse, 0x10000, RZ ;  /* 0x00010000080b7824 */ /* 0x040fe200078e00ff */
[----:B------:R-:W-:Y:S01]  /*1c30*/  PRMT R8, R8, 0x7632, R8 ;  /* 0x0000763208087816 */ /* 0x000fe20000000008 */
[----:B------:R-:W3:Y:S02]  /*1c40*/  LDG.E.CONSTANT R29, desc[UR14][R26.64+0xd00] ;  /* 0x000d000e1a1d7981 */ /* 0x000ee4000c1e9900 */
[----:B------:R-:W-:Y:S01]  /*1c50*/  IMAD.U32 R14, R14, 0x10000, RZ ;  /* 0x000100000e0e7824 */ /* 0x000fe200078e00ff */
[----:B------:R-:W-:Y:S01]  /*1c60*/  SHF.L.U32 R8, R8, 0x10, RZ ;  /* 0x0000001008087819 */ /* 0x000fe200000006ff */
[----:B------:R-:W-:Y:S01]  /*1c70*/  FFMA.FTZ R35, R36, R11, R35 ;  /* 0x0000000b24237223 */ /* 0x000fe20000010023 */
[----:B------:R-:W-:-:S03]  /*1c80*/  IMAD.U32 R36, R31, 0x10000, RZ ;  /* 0x000100001f247824 */ /* 0x000fc600078e00ff */
        /* <DEDUP_REMOVED lines=10> */
[----:B------:R-:W-:-:S05]  /*1d30*/  PRMT R8, R8, 0x7632, R8 ;  /* 0x0000763208087816 */ /* 0x000fca0000000008 */
[----:B------:R-:W-:Y:S01]  /*1d40*/  IMAD.U32 R8, R8, 0x10000, RZ ;  /* 0x0001000008087824 */ /* 0x000fe200078e00ff */
[C---:B--2---:R-:W-:Y:S02]  /*1d50*/  SHF.L.U32 R31, R33.reuse, 0x10, RZ ;  /* 0x00000010211f7819 */ /* 0x044fe400000006ff */
[----:B------:R-:W-:-:S05]  /*1d60*/  PRMT R33, R33, 0x7632, R33 ;  /* 0x0000763221217816 */ /* 0x000fca0000000021 */
[----:B------:R-:W-:Y:S02]  /*1d70*/  IMAD.U32 R33, R33, 0x10000, RZ ;  /* 0x0001000021217824 */ /* 0x000fe400078e00ff */
[----:B------:R-:W-:Y:S02]  /*1d80*/  FFMA.FTZ R31, R14, R31, R35 ;  /* 0x0000001f0e1f7223 */ /* 0x000fe40000010023 */
[----:B------:R-:W-:Y:S02]  /*1d90*/  FFMA.FTZ R35, R8, R33, R13 ;  /* 0x0000002108237223 */ /* 0x000fe4000001000d */
[----:B------:R-:W2:Y:S01]  /*1da0*/  LDG.E.CONSTANT R8, desc[UR14][R26.64+0xc04] ;  /* 0x000c040e1a087981 */ /* 0x000ea2000c1e9900 */
[C---:B------:R-:W-:Y:S02]  /*1db0*/  SHF.L.U32 R13, R9.reuse, 0x10, RZ ;  /* 0x00000010090d7819 */ /* 0x040fe400000006ff */
[----:B------:R-:W-:-:S05]  /*1dc0*/  PRMT R9, R9, 0x7632, R9 ;  /* 0x0000763209097816 */ /* 0x000fca0000000009 */
[----:B------:R-:W-:Y:S02]  /*1dd0*/  IMAD.U32 R9, R9, 0x10000, RZ ;  /* 0x0001000009097824 */ /* 0x000fe400078e00ff */
[C---:B----4-:R-:W-:Y:S01]  /*1de0*/  IMAD.U32 R14, R34.reuse, 0x10000, RZ ;  /* 0x00010000220e7824 */ /* 0x050fe200078e00ff */
[----:B------:R-:W-:-:S04]  /*1df0*/  PRMT R34, R34, 0x7632, R34 ;  /* 0x0000763222227816 */ /* 0x000fc80000000022 */
[----:B------:R-:W-:-:S05]  /*1e00*/  SHF.L.U32 R33, R34, 0x10, RZ ;  /* 0x0000001022217819 */ /* 0x000fca00000006ff */
[----:B------:R-:W-:Y:S01]  /*1e10*/  FFMA.FTZ R33, R9, R33, R12 ;  /* 0x0000002109217223 */ /* 0x000fe2000001000c */
[----:B------:R-:W-:Y:S02]  /*1e20*/  IMAD.U32 R12, R10, 0x10000, RZ ;  /* 0x000100000a0c7824 */ /* 0x000fe400078e00ff */
[----:B---3--:R-:W-:Y:S02]  /*1e30*/  IMAD.U32 R9, R28, 0x10000, RZ ;  /* 0x000100001c097824 */ /* 0x008fe400078e00ff */
[----:B------:R-:W-:Y:S02]  /*1e40*/  FFMA.FTZ R36, R13, R14, R36 ;  /* 0x0000000e0d247223 */ /* 0x000fe40000010024 */
[----:B------:R-:W-:Y:S02]  /*1e50*/  FFMA.FTZ R31, R12, R9, R31 ;  /* 0x000000090c1f7223 */ /* 0x000fe4000001001f */
[----:B------:R-:W0:Y:S01]  /*1e60*/  LDS.128 R12, [R23+0x60] ;  /* 0x00006000170c7984 */ /* 0x000e220000000c00 */
[----:B------:R-:W-:-:S02]  /*1e70*/  PRMT R10, R10, 0x7632, R10 ;  /* 0x000076320a0a7816 */ /* 0x000fc4000000000a */
[----:B------:R-:W-:Y:S02]  /*1e80*/  PRMT R28, R28, 0x7632, R28 ;  /* 0x000076321c1c7816 */ /* 0x000fe4000000001c */
[----:B------:R-:W-:-:S03]  /*1e90*/  SHF.L.U32 R10, R10, 0x10, RZ ;  /* 0x000000100a0a7819 */ /* 0x000fc600000006ff */
[----:B------:R-:W-:Y:S02]  /*1ea0*/  IMAD.U32 R28, R28, 0x10000, RZ ;  /* 0x000100001c1c7824 */ /* 0x000fe400078e00ff */
[C---:B------:R-:W-:Y:S02]  /*1eb0*/  IMAD.U32 R9, R11.reuse, 0x10000, RZ ;  /* 0x000100000b097824 */ /* 0x040fe400078e00ff */
[----:B------:R-:W-:Y:S01]  /*1ec0*/  FFMA.FTZ R10, R10, R28, R35 ;  /* 0x0000001c0a0a7223 */ /* 0x000fe20000010023 */
[----:B------:R-:W-:Y:S02]  /*1ed0*/  SHF.L.U32 R28, R30, 0x10, RZ ;  /* 0x000000101e1c7819 */ /* 0x000fe400000006ff */
[----:B------:R-:W-:-:S03]  /*1ee0*/  PRMT R11, R11, 0x7632, R11 ;  /* 0x000076320b0b7816 */ /* 0x000fc6000000000b */
[----:B------:R-:W-:Y:S01]  /*1ef0*/  FFMA.FTZ R9, R9, R28, R36 ;  /* 0x0000001c09097223 */ /* 0x000fe20000010024 */
[----:B------:R-:W-:Y:S01]  /*1f00*/  PRMT R30, R30, 0x7632, R30 ;  /* 0x000076321e1e7816 */ /* 0x000fe2000000001e */
[----:B------:R-:W3:Y:S01]  /*1f10*/  LDG.E.CONSTANT R28, desc[UR14][R26.64+0xd04] ;  /* 0x000d040e1a1c7981 */ /* 0x000ee2000c1e9900 */
[----:B------:R-:W-:-:S03]  /*1f20*/  IMAD.U32 R34, R11, 0x10000, RZ ;  /* 0x000100000b227824 */ /* 0x000fc600078e00ff */
[----:B------:R-:W-:Y:S02]  /*1f30*/  IMAD.U32 R11, R30, 0x10000, RZ ;  /* 0x000100001e0b7824 */ /* 0x000fe400078e00ff */
[----:B------:R-:W4:Y:S02]  /*1f40*/  LDG.E.CONSTANT R30, desc[UR14][R26.64+0xe00] ;  /* 0x000e000e1a1e7981 */ /* 0x000f24000c1e9900 */
[----:B------:R-:W-:Y:S01]  /*1f50*/  FFMA.FTZ R11, R34, R11, R33 ;  /* 0x0000000b220b7223 */ /* 0x000fe20000010021 */
[----:B------:R-:W-:Y:S01]  /*1f60*/  IMAD.U32 R35, R32, 0x10000, RZ ;  /* 0x0001000020237824 */ /* 0x000fe200078e00ff */
[----:B------:R-:W4:Y:S01]  /*1f70*/  LDG.E.CONSTANT R33, desc[UR14][R26.64+0xe04] ;  /* 0x000e040e1a217981 */ /* 0x000f22000c1e9900 */
[----:B0-----:R-:W-:-:S05]  /*1f80*/  SHF.L.U32 R34, R12, 0x10, RZ ;  /* 0x000000100c227819 */ /* 0x001fca00000006ff */
[----:B------:R-:W-:Y:S02]  /*1f90*/  FFMA.FTZ R35, R34, R35, R31 ;  /* 0x0000002322237223 */ /* 0x000fe4000001001f */
[----:B------:R-:W4:Y:S04]  /*1fa0*/  LDG.E.CONSTANT R31, desc[UR14][R26.64+0xf00] ;  /* 0x000f000e1a1f7981 */ /* 0x000f28000c1e9900 */
[----:B------:R0:W4:Y:S01]  /*1fb0*/  LDG.E.CONSTANT R34, desc[UR14][R26.64+0xf04] ;  /* 0x000f040e1a227981 */ /* 0x000122000c1e9900 */
[----:B------:R-:W-:Y:S02]  /*1fc0*/  PRMT R12, R12, 0x7632, R12 ;  /* 0x000076320c0c7816 */ /* 0x000fe4000000000c */
[----:B------:R-:W-:-:S03]  /*1fd0*/  PRMT R32, R32, 0x7632, R32 ;  /* 0x0000763220207816 */ /* 0x000fc60000000020 */
[----:B------:R-:W-:Y:S01]  /*1fe0*/  IMAD.U32 R37, R12, 0x10000, RZ ;  /* 0x000100000c257824 */ /* 0x000fe200078e00ff */
[----:B------:R-:W-:Y:S01]  /*1ff0*/  SHF.L.U32 R12, R32, 0x10, RZ ;  /* 0x00000010200c7819 */ /* 0x000fe200000006ff */
[----:B------:R-:W-:-:S04]  /*2000*/  IMAD.U32 R32, R13, 0x10000, RZ ;  /* 0x000100000d207824 */ /* 0x000fc800078e00ff */
[----:B------:R-:W-:Y:S01]  /*2010*/  FFMA.FTZ R12, R37, R12, R10 ;  /* 0x0000000c250c7223 */ /* 0x000fe2000001000a */
[----:B------:R-:W-:Y:S02]  /*2020*/  PRMT R13, R13, 0x7632, R13 ;  /* 0x000076320d0d7816 */ /* 0x000fe4000000000d */
[C---:B0-----:R-:W-:Y:S02]  /*2030*/  SHF.L.U32 R26, R29.reuse, 0x10, RZ ;  /* 0x000000101d1a7819 */ /* 0x041fe400000006ff */
[----:B------:R-:W-:-:S05]  /*2040*/  PRMT R29, R29, 0x7632, R29 ;  /* 0x000076321d1d7816 */ /* 0x000fca000000001d */
[----:B------:R-:W-:Y:S01]  /*2050*/  IMAD.U32 R29, R29, 0x10000, RZ ;  /* 0x000100001d1d7824 */ /* 0x000fe200078e00ff */
[----:B------:R-:W-:Y:S01]  /*2060*/  UMOV UR4, 0xffffffff ;  /* 0xffffffff00047882 */ /* 0x000fe20000000000 */
[----:B------:R-:W-:Y:S02]  /*2070*/  ISETP.NE.AND P0, PT, R21, RZ, PT ;  /* 0x000000ff1500720c */ /* 0x000fe40003f05270 */
[----:B-----5:R-:W-:Y:S01]  /*2080*/  FSETP.NEU.FTZ.AND P1, PT, R22, RZ, PT ;  /* 0x000000ff1600720b */ /* 0x020fe20003f3d000 */
[----:B--2---:R-:W-:-:S04]  /*2090*/  IMAD.U32 R10, R8, 0x10000, RZ ;  /* 0x00010000080a7824 */ /* 0x004fc800078e00ff */
[--C-:B------:R-:W-:Y:S01]  /*20a0*/  FFMA.FTZ R32, R32, R10, R9.reuse ;  /* 0x0000000a20207223 */ /* 0x100fe20000010009 */
[----:B------:R-:W-:Y:S01]  /*20b0*/  PRMT R9, R8, 0x7632, R9 ;  /* 0x0000763208097816 */ /* 0x000fe20000000009 */
[----:B------:R-:W-:Y:S01]  /*20c0*/  IMAD.U32 R10, R14, 0x10000, RZ ;  /* 0x000100000e0a7824 */ /* 0x000fe200078e00ff */
[----:B------:R-:W-:-:S03]  /*20d0*/  SHF.L.U32 R8, R13, 0x10, RZ ;  /* 0x000000100d087819 */ /* 0x000fc600000006ff */
[----:B------:R-:W-:Y:S02]  /*20e0*/  IMAD.U32 R9, R9, 0x10000, RZ ;  /* 0x0001000009097824 */ /* 0x000fe400078e00ff */
[----:B------:R-:W-:Y:S02]  /*20f0*/  FFMA.FTZ R35, R10, R26, R35 ;  /* 0x0000001a0a237223 */ /* 0x000fe40000010023 */
[----:B------:R-:W-:Y:S02]  /*2100*/  FFMA.FTZ R13, R8, R9, R11 ;  /* 0x00000009080d7223 */ /* 0x000fe4000001000b */
[----:B------:R-:W0:Y:S01]  /*2110*/  LDS.128 R8, [R23+0x70] ;  /* 0x0000700017087984 */ /* 0x000e220000000c00 */
[----:B------:R-:W-:-:S05]  /*2120*/  PRMT R14, R14, 0x7632, R14 ;  /* 0x000076320e0e7816 */ /* 0x000fca000000000e */
[----:B------:R-:W-:-:S04]  /*2130*/  IMAD.U32 R27, R14, 0x10000, RZ ;  /* 0x000100000e1b7824 */ /* 0x000fc800078e00ff */
[----:B------:R-:W-:Y:S01]  /*2140*/  FFMA.FTZ R12, R27, R29, R12 ;  /* 0x0000001d1b0c7223 */ /* 0x000fe2000001000c */
[C---:B------:R-:W-:Y:S02]  /*2150*/  SHF.L.U32 R27, R15.reuse, 0x10, RZ ;  /* 0x000000100f1b7819 */ /* 0x040fe400000006ff */
[----:B------:R-:W-:Y:S02]  /*2160*/  PRMT R15, R15, 0x7632, R15 ;  /* 0x000076320f0f7816 */ /* 0x000fe4000000000f */
[----:B0-----:R-:W-:Y:S01]  /*2170*/  PRMT R23, R8, 0x7632, R23 ;  /* 0x0000763208177816 */ /* 0x001fe20000000017 */
[----:B---3--:R-:W-:-:S04]  /*2180*/  IMAD.U32 R14, R28, 0x10000, RZ ;  /* 0x000100001c0e7824 */ /* 0x008fc800078e00ff */
[----:B------:R-:W-:Y:S01]  /*2190*/  FFMA.FTZ R32, R27, R14, R32 ;  /* 0x0000000e1b207223 */ /* 0x000fe20000010020 */
[----:B------:R-:W-:Y:S01]  /*21a0*/  IMAD.U32 R14, R8, 0x10000, RZ ;  /* 0x00010000080e7824 */ /* 0x000fe200078e00ff */
[----:B------:R-:W-:Y:S02]  /*21b0*/  SHF.L.U32 R8, R15, 0x10, RZ ;  /* 0x000000100f087819 */ /* 0x000fe400000006ff */
[----:B----4-:R-:W-:Y:S01]  /*21c0*/  PRMT R15, R30, 0x7632, R15 ;  /* 0x000076321e0f7816 */ /* 0x010fe2000000000f */
[----:B------:R-:W-:-:S04]  /*21d0*/  IMAD.U32 R23, R23, 0x10000, RZ ;  /* 0x0001000017177824 */ /* 0x000fc800078e00ff */
[----:B------:R-:W-:Y:S01]  /*21e0*/  IMAD.U32 R15, R15, 0x10000, RZ ;  /* 0x000100000f0f7824 */ /* 0x000fe200078e00ff */
[----:B------:R-:W-:-:S03]  /*21f0*/  PRMT R28, R28, 0x7632, R28 ;  /* 0x000076321c1c7816 */ /* 0x000fc6000000001c */
[----:B------:R-:W-:Y:S01]  /*2200*/  FFMA.FTZ R12, R23, R15, R12 ;  /* 0x0000000f170c7223 */ /* 0x000fe2000001000c */
[----:B------:R-:W-:Y:S02]  /*2210*/  PRMT R15, R10, 0x7632, R15 ;  /* 0x000076320a0f7816 */ /* 0x000fe4000000000f */
[----:B------:R-:W-:Y:S01]  /*2220*/  SHF.L.U32 R30, R30, 0x10, RZ ;  /* 0x000000101e1e7819 */ /* 0x000fe200000006ff */
[----:B------:R-:W-:Y:S01]  /*2230*/  IMAD.U32 R23, R10, 0x10000, RZ ;  /* 0x000100000a177824 */ /* 0x000fe200078e00ff */
[----:B------:R-:W-:Y:S02]  /*2240*/  PRMT R10, R9, 0x7632, R10 ;  /* 0x00007632090a7816 */ /* 0x000fe4000000000a */
[----:B------:R-:W-:Y:S01]  /*2250*/  PRMT R26, R31, 0x7632, R26 ;  /* 0x000076321f1a7816 */ /* 0x000fe2000000001a */
[----:B------:R-:W-:Y:S01]  /*2260*/  IMAD.U32 R28, R28, 0x10000, RZ ;  /* 0x000100001c1c7824 */ /* 0x000fe200078e00ff */
[----:B------:R-:W-:Y:S01]  /*2270*/  SHF.L.U32 R9, R9, 0x10, RZ ;  /* 0x0000001009097819 */ /* 0x000fe200000006ff */
[----:B------:R-:W-:Y:S01]  /*2280*/  IMAD.U32 R27, R15, 0x10000, RZ ;  /* 0x000100000f1b7824 */ /* 0x000fe200078e00ff */
[----:B------:R-:W-:Y:S01]  /*2290*/  SHF.L.U32 R26, R26, 0x10, RZ ;  /* 0x000000101a1a7819 */ /* 0x000fe200000006ff */
[----:B------:R-:W-:Y:S01]  /*22a0*/  FFMA.FTZ R14, R14, R30, R35 ;  /* 0x0000001e0e0e7223 */ /* 0x000fe20000010023 */
[----:B------:R-:W-:Y:S01]  /*22b0*/  PRMT R15, R33, 0x7632, R15 ;  /* 0x00007632210f7816 */ /* 0x000fe2000000000f */
[----:B------:R-:W-:-:S02]  /*22c0*/  IMAD.U32 R31, R31, 0x10000, RZ ;  /* 0x000100001f1f7824 */ /* 0x000fc400078e00ff */
[----:B------:R-:W-:Y:S02]  /*22d0*/  IMAD.U32 R33, R33, 0x10000, RZ ;  /* 0x0001000021217824 */ /* 0x000fe400078e00ff */
[----:B------:R-:W-:Y:S01]  /*22e0*/  FFMA.FTZ R13, R8, R28, R13 ;  /* 0x0000001c080d7223 */ /* 0x000fe2000001000d */
[----:B------:R-:W-:Y:S01]  /*22f0*/  FFMA.FTZ R27, R27, R26, R12 ;  /* 0x0000001a1b1b7223 */ /* 0x000fe2000001000c */
[C---:B------:R-:W-:Y:S01]  /*2300*/  PRMT R8, R11.reuse, 0x7632, R8 ;  /* 0x000076320b087816 */ /* 0x040fe20000000008 */
[----:B------:R-:W-:Y:S01]  /*2310*/  IMAD.U32 R11, R11, 0x10000, RZ ;  /* 0x000100000b0b7824 */ /* 0x000fe200078e00ff */
[----:B------:R-:W-:Y:S01]  /*2320*/  SHF.L.U32 R10, R10, 0x10, RZ ;  /* 0x000000100a0a7819 */ /* 0x000fe200000006ff */
[----:B------:R-:W-:Y:S01]  /*2330*/  FFMA.FTZ R14, R23, R31, R14 ;  /* 0x0000001f170e7223 */ /* 0x000fe2000001000e */
[C---:B------:R-:W-:Y:S01]  /*2340*/  PRMT R12, R34.reuse, 0x7632, R12 ;  /* 0x00007632220c7816 */ /* 0x040fe2000000000c */
[----:B------:R-:W-:Y:S02]  /*2350*/  IMAD.U32 R15, R15, 0x10000, RZ ;  /* 0x000100000f0f7824 */ /* 0x000fe400078e00ff */
[----:B------:R-:W-:Y:S01]  /*2360*/  FFMA.FTZ R32, R9, R33, R32 ;  /* 0x0000002109207223 */ /* 0x000fe20000010020 */
[----:B------:R-:W-:Y:S01]  /*2370*/  IMAD.U32 R34, R34, 0x10000, RZ ;  /* 0x0001000022227824 */ /* 0x000fe200078e00ff */
[----:B------:R-:W-:Y:S01]  /*2380*/  SHF.L.U32 R9, R8, 0x10, RZ ;  /* 0x0000001008097819 */ /* 0x000fe200000006ff */
[----:B------:R-:W-:-:S02]  /*2390*/  IMAD.U32 R12, R12, 0x10000, RZ ;  /* 0x000100000c0c7824 */ /* 0x000fc400078e00ff */
[----:B------:R-:W-:Y:S01]  /*23a0*/  FFMA.FTZ R10, R10, R15, R13 ;  /* 0x0000000f0a0a7223 */ /* 0x000fe2000001000d */
[----:B------:R-:W-:Y:S01]  /*23b0*/  FADD.FTZ R14, R14, R27 ;  /* 0x0000001b0e0e7221 */ /* 0x000fe20000010000 */
[----:B------:R-:W-:Y:S02]  /*23c0*/  FFMA.FTZ R11, R11, R34, R32 ;  /* 0x000000220b0b7223 */ /* 0x000fe40000010020 */
[----:B------:R-:W-:Y:S02]  /*23d0*/  FFMA.FTZ R9, R9, R12, R10 ;  /* 0x0000000c09097223 */ /* 0x000fe4000001000a */
[----:B------:R-:W-:-:S04]  /*23e0*/  FADD.FTZ R14, R11, R14 ;  /* 0x0000000e0b0e7221 */ /* 0x000fc80000010000 */
[----:B------:R-:W-:Y:S01]  /*23f0*/  FADD.FTZ R9, R9, R14 ;  /* 0x0000000e09097221 */ /* 0x000fe20000010000 */
[----:B------:R-:W-:Y:S06]  /*2400*/  BRA.DIV UR4, `(.L_x_19267) ;  /* 0x0000004e04707947 */ /* 0x000fec000b800000 */
[----:B------:R0:W1:Y:S02]  /*2410*/  SHFL.BFLY PT, R8, R9, 0x1, 0x1f ;  /* 0x0c201f0009087f89 */ /* 0x00006400000e0000 */
.L_x_19323:
[----:B------:R-:W-:Y:S02]  /*2420*/  VIADD R10, R17, 0x1 ;  /* 0x00000001110a7836 */ /* 0x000fe40000000000 */
[----:B-1----:R-:W-:-:S03]  /*2430*/  FADD.FTZ R8, R9, R8 ;  /* 0x0000000809087221 */ /* 0x002fc60000010000 */
[----:B------:R-:W-:Y:S02]  /*2440*/  I2FP.F32.S32 R11, R10 ;  /* 0x0000000a000b7245 */ /* 0x000fe40000201400 */
[----:B------:R-:W-:-:S03]  /*2450*/  @!P0 IADD3 R10, PT, PT, R16, -0x1, RZ ;  /* 0xffffffff100a8810 */ /* 0x000fc60007ffe0ff */
        /* <DEDUP_REMOVED lines=8> */
.L_x_19266:
[----:B------:R-:W-:Y:S05]  /*24e0*/  BSYNC B1 ;  /* 0x0000000000017941 */ /* 0x000fea0003800000 */
.L_x_19264:
[----:B------:R-:W-:Y:S01]  /*24f0*/  VIADD R3, R3, 0x4 ;  /* 0x0000000403037836 */ /* 0x000fe20000000000 */
[----:B------:R-:W-:Y:S01]  /*2500*/  IADD3 R4, P1, PT, R4, 0x10, RZ ;  /* 0x0000001004047810 */ /* 0x000fe20007f3e0ff */
[----:B0-----:R-:W-:Y:S01]  /*2510*/  VIADD R18, R18, 0x100 ;  /* 0x0000010012127836 */ /* 0x001fe20000000000 */
[----:B------:R-:W-:Y:S01]  /*2520*/  IADD3 R17, PT, PT, R17, 0x40, RZ ;  /* 0x0000004011117810 */ /* 0x000fe20007ffe0ff */
[----:B------:R-:W-:Y:S01]  /*2530*/  VIADD R16, R16, 0x40 ;  /* 0x0000004010107836 */ /* 0x000fe20000000000 */
[----:B------:R-:W-:Y:S01]  /*2540*/  ISETP.GE.U32.AND P0, PT, R3, UR8, PT ;  /* 0x0000000803007c0c */ /* 0x000fe2000bf06070 */
[----:B------:R-:W-:Y:S01]  /*2550*/  VIADD R7, R7, 0x40 ;  /* 0x0000004007077836 */ /* 0x000fe20000000000 */
[----:B------:R-:W-:-:S11]  /*2560*/  IADD3.X R5, PT, PT, RZ, R5, RZ, P1, !PT ;  /* 0x00000005ff057210 */ /* 0x000fd60000ffe4ff */
[----:B------:R-:W-:Y:S05]  /*2570*/  @!P0 BRA `(.L_x_19268) ;  /* 0xffffffe400f48947 */ /* 0x000fea000383ffff */
.L_x_19263:
[----:B------:R-:W-:Y:S05]  /*2580*/  BSYNC B0 ;  /* 0x0000000000007941 */ /* 0x000fea0003800000 */
.L_x_19262:
[----:B------:R-:W-:Y:S02]  /*2590*/  UIMAD UR4, UR19, -0x20, UR8 ;  /* 0xffffffe0130478a4 */ /* 0x000fe4000f8e0208 */
[----:B------:R-:W-:Y:S01]  /*25a0*/  IMAD.U32 R3, RZ, RZ, UR19 ;  /* 0x00000013ff037e24 */ /* 0x000fe2000f8e00ff */
[----:B------:R-:W-:Y:S02]  /*25b0*/  SHF.R.U32.HI R4, RZ, 0x5, R0 ;  /* 0x00000005ff047819 */ /* 0x000fe40000011600 */
[----:B------:R-:W-:Y:S01]  /*25c0*/  LOP3.LUT R14, R0, 0x1f, RZ, 0xc0, !PT ;  /* 0x0000001f000e7812 */ /* 0x000fe200078ec0ff */
[----:B------:R-:W-:Y:S01]  /*25d0*/  IMAD.SHL.U32 R3, R3, 0x200, RZ ;  /* 0x0000020003037824 */ /* 0x000fe200078e00ff */
[----:B------:R-:W-:Y:S01]  /*25e0*/  MOV R10, UR4 ;  /* 0x00000004000a7c02 */ /* 0x000fe20008000f00 */
[----:B------:R-:W-:-:S04]  /*25f0*/  UMOV UR4, 0xffffffff ;  /* 0xffffffff00047882 */ /* 0x000fc80000000000 */
[----:B------:R-:W-:-:S05]  /*2600*/  IMAD R10, R10, 0x10, R3 ;  /* 0x000000100a0a7824 */ /* 0x000fca00078e0203 */
[----:B------:R-:W-:-:S05]  /*2610*/  VIMNMX R10, PT, PT, R10, UR24, PT ;  /* 0x000000180a0a7c48 */ /* 0x000fca000bfe0100 */
[----:B------:R-:W-:Y:S01]  /*2620*/  IMAD.IADD R7, R10, 0x1, -R3 ;  /* 0x000000010a077824 */ /* 0x000fe200078e0a03 */
        /* <DEDUP_REMOVED lines=8> */
.L_x_19329:
[----:B------:R-:W2:Y:S01]  /*26b0*/  S2R R5, SR_CgaCtaId ;  /* 0x0000000000057919 */ /* 0x000ea20000008800 */
[----:B------:R-:W-:Y:S01]  /*26c0*/  MOV R6, 0x400 ;  /* 0x0000040000067802 */ /* 0x000fe20000000f00 */
[----:B------:R-:W-:Y:S05]  /*26d0*/  WARPSYNC.ALL ;  /* 0x0000000000007948 */ /* 0x000fea0003800000 */
[----:B------:R-:W-:Y:S02]  /*26e0*/  IADD3 R12, PT, PT, R6, 0x100, RZ ;  /* 0x00000100060c7810 */ /* 0x000fe40007ffe0ff */
[----:B------:R-:W-:Y:S02]  /*26f0*/  ISETP.NE.AND P3, PT, R14, RZ, PT ;  /* 0x000000ff0e00720c */ /* 0x000fe40003f65270 */
[----:B01----:R-:W-:-:S02]  /*2700*/  FMNMX.FTZ R8, R8, R9, !PT ;  /* 0x0000000908087209 */ /* 0x003fc40007810000 */
[----:B--2---:R-:W-:-:S05]  /*2710*/  LEA R11, R5, R12, 0x18 ;  /* 0x0000000c050b7211 */ /* 0x004fca00078ec0ff */
[----:B------:R-:W-:-:S05]  /*2720*/  IMAD R9, R4, 0x4, R11 ;  /* 0x0000000404097824 */ /* 0x000fca00078e020b */
        /* <DEDUP_REMOVED lines=33> */
.L_x_19274:
        /* <DEDUP_REMOVED lines=11> */
.L_x_19273:
[----:B------:R-:W-:Y:S05]  /*29f0*/  BSYNC.RECONVERGENT B1 ;  /* 0x0000000000017941 */ /* 0x000fea0003800200 */
.L_x_19272:
        /* <DEDUP_REMOVED lines=12> */
.L_x_19277:
        /* <DEDUP_REMOVED lines=21> */
[----:B---3-5:R-:W-:Y:S01]  /*2c10*/  FADD.FTZ R22, -R8, R21 ;  /* 0x0000001508167221 */ /* 0x028fe20000010100 */
[----:B------:R-:W-:-:S02]  /*2c20*/  FMUL.FTZ R17, R17, 1.4426950216293334961 ;  /* 0x3fb8aa3b11117820 */ /* 0x000fc40000410000 */
[----:B------:R-:W-:Y:S01]  /*2c30*/  LDS R31, [R14+0x1a00] ;  /* 0x001a00000e1f7984 */ /* 0x000fe20000000800 */
[----:B----4-:R-:W-:Y:S01]  /*2c40*/  FADD.FTZ R29, -R8, R29 ;  /* 0x0000001d081d7221 */ /* 0x010fe20000010100 */
[----:B------:R-:W-:Y:S01]  /*2c50*/  FMUL.FTZ R26, R22, 1.4426950216293334961 ;  /* 0x3fb8aa3b161a7820 */ /* 0x000fe20000410000 */
[----:B------:R-:W2:Y:S01]  /*2c60*/  MUFU.EX2 R15, R15 ;  /* 0x0000000f000f7308 */ /* 0x000ea20000000800 */
[----:B------:R-:W3:Y:S01]  /*2c70*/  LDS R22, [R14+0x1600] ;  /* 0x001600000e167984 */ /* 0x000ee20000000800 */
[C---:B------:R-:W-:Y:S01]  /*2c80*/  FADD.FTZ R19, -R8.reuse, R19 ;  /* 0x0000001308137221 */ /* 0x040fe20000010100 */
[----:B------:R-:W-:Y:S02]  /*2c90*/  FMUL.FTZ R24, R29, 1.4426950216293334961 ;  /* 0x3fb8aa3b1d187820 */ /* 0x000fe40000410000 */
[----:B------:R-:W4:Y:S01]  /*2ca0*/  LDS R29, [R14+0x1800] ;  /* 0x001800000e1d7984 */ /* 0x000f220000000800 */
[----:B------:R-:W-:Y:S02]  /*2cb0*/  FMUL.FTZ R19, R19, 1.4426950216293334961 ;  /* 0x3fb8aa3b13137820 */ /* 0x000fe40000410000 */
[----:B------:R2:W0:Y:S01]  /*2cc0*/  MUFU.EX2 R21, R24 ;  /* 0x0000001800157308 */ /* 0x0004220000000800 */
[----:B-1----:R1:W-:Y:S01]  /*2cd0*/  STS [R14+-0x400], R13 ;  /* 0xfffc000d0e007388 */ /* 0x0023e20000000800 */
[----:B------:R-:W-:-:S04]  /*2ce0*/  FADD.FTZ R28, -R8, R23 ;  /* 0x00000017081c7221 */ /* 0x000fc80000010100 */
        /* <DEDUP_REMOVED lines=65> */
.L_x_19276:
[----:B------:R-:W-:Y:S05]  /*3100*/  BSYNC.RECONVERGENT B1 ;  /* 0x0000000000017941 */ /* 0x000fea0003800200 */
.L_x_19275:
        /* <DEDUP_REMOVED lines=55> */
.L_x_19279:
[----:B------:R-:W-:Y:S05]  /*3480*/  BSYNC.RECONVERGENT B1 ;  /* 0x0000000000017941 */ /* 0x000fea0003800200 */
.L_x_19278:
        /* <DEDUP_REMOVED lines=26> */
.L_x_19271:
[----:B------:R-:W-:Y:S05]  /*3630*/  BSYNC.RECONVERGENT B0 ;  /* 0x0000000000007941 */ /* 0x000fea0003800200 */
.L_x_19270:
        /* <DEDUP_REMOVED lines=40> */
.L_x_19284:
[----:B------:R-:W1:Y:S01]  /*38c0*/  LDS R16, [R10] ;  /* 0x000000000a107984 */ /* 0x000e620000000800 */
[----:B------:R-:W-:-:S05]  /*38d0*/  VIADD R13, R13, 0x1 ;  /* 0x000000010d0d7836 */ /* 0x000fca0000000000 */
[----:B------:R-:W-:Y:S01]  /*38e0*/  ISETP.NE.AND P0, PT, R13, RZ, PT ;  /* 0x000000ff0d00720c */ /* 0x000fe20003f05270 */
[----:B-1----:R-:W-:-:S05]  /*38f0*/  FMUL.FTZ R11, R16, R9 ;  /* 0x00000009100b7220 */ /* 0x002fca0000410000 */
[----:B------:R1:W-:Y:S02]  /*3900*/  STS [R10], R11 ;  /* 0x0000000b0a007388 */ /* 0x0003e40000000800 */
[----:B-1----:R-:W-:-:S05]  /*3910*/  IADD3 R10, PT, PT, R10, 0x200, RZ ;  /* 0x000002000a0a7810 */ /* 0x002fca0007ffe0ff */
[----:B------:R-:W-:Y:S05]  /*3920*/  @P0 BRA `(.L_x_19284) ;  /* 0xfffffffc00e40947 */ /* 0x000fea000383ffff */
.L_x_19283:
[----:B------:R-:W-:Y:S05]  /*3930*/  BSYNC.RECONVERGENT B1 ;  /* 0x0000000000017941 */ /* 0x000fea0003800200 */
.L_x_19282:
        /* <DEDUP_REMOVED lines=12> */
.L_x_19287:
        /* <DEDUP_REMOVED lines=18> */
[----:B-----5:R-:W3:Y:S01]  /*3b20*/  LDS R22, [R10+0x1600] ;  /* 0x001600000a167984 */ /* 0x020ee20000000800 */
[----:B----4-:R-:W-:-:S03]  /*3b30*/  FMUL.FTZ R19, R36, R9 ;  /* 0x0000000924137220 */ /* 0x010fc60000410000 */
[----:B------:R-:W4:Y:S01]  /*3b40*/  LDS R20, [R10+0x1800] ;  /* 0x001800000a147984 */ /* 0x000f220000000800 */
[----:B0-----:R-:W-:-:S03]  /*3b50*/  FMUL.FTZ R21, R21, R9 ;  /* 0x0000000915157220 */ /* 0x001fc60000410000 */
[----:B------:R-:W0:Y:S01]  /*3b60*/  LDS R18, [R10+0x1a00] ;  /* 0x001a00000a127984 */ /* 0x000e220000000800 */
[----:B------:R-:W-:-:S03]  /*3b70*/  FMUL.FTZ R23, R23, R9 ;  /* 0x0000000917177220 */ /* 0x000fc60000410000 */
[----:B------:R1:W-:Y:S01]  /*3b80*/  STS [R10+-0x400], R13 ;  /* 0xfffc000d0a007388 */ /* 0x0003e20000000800 */
[----:B------:R-:W-:-:S03]  /*3b90*/  FMUL.FTZ R25, R25, R9 ;  /* 0x0000000919197220 */ /* 0x000fc60000410000 */
[----:B------:R1:W-:Y:S01]  /*3ba0*/  STS [R10+-0x200], R15 ;  /* 0xfffe000f0a007388 */ /* 0x0003e20000000800 */
[----:B------:R-:W-:-:S03]  /*3bb0*/  FMUL.FTZ R27, R27, R9 ;  /* 0x000000091b1b7220 */ /* 0x000fc60000410000 */
[----:B------:R2:W-:Y:S01]  /*3bc0*/  STS [R10], R17 ;  /* 0x000000110a007388 */ /* 0x0005e20000000800 */
[----:B------:R-:W-:-:S03]  /*3bd0*/  FMUL.FTZ R29, R29, R9 ;  /* 0x000000091d1d7220 */ /* 0x000fc60000410000 */
[----:B------:R3:W-:Y:S01]  /*3be0*/  STS [R10+0x200], R19 ;  /* 0x000200130a007388 */ /* 0x0007e20000000800 */
[----:B-1----:R-:W-:-:S03]  /*3bf0*/  FMUL.FTZ R13, R28, R9 ;  /* 0x000000091c0d7220 */ /* 0x002fc60000410000 */
[----:B------:R4:W-:Y:S01]  /*3c00*/  STS [R10+0x400], R21 ;  /* 0x000400150a007388 */ /* 0x0009e20000000800 */
[----:B------:R-:W-:-:S03]  /*3c10*/  FMUL.FTZ R31, R26, R9 ;  /* 0x000000091a1f7220 */ /* 0x000fc60000410000 */
        /* <DEDUP_REMOVED lines=18> */
.L_x_19286:
[----:B------:R-:W-:Y:S05]  /*3d40*/  BSYNC.RECONVERGENT B1 ;  /* 0x0000000000017941 */ /* 0x000fea0003800200 */
.L_x_19285:
        /* <DEDUP_REMOVED lines=9> */
[----:B-----5:R-:W4:Y:S04]  /*3de0*/  LDS R22, [R10+0x200] ;  /* 0x000200000a167984 */ /* 0x020f280000000800 */
        /* <DEDUP_REMOVED lines=21> */
.L_x_19289:
[----:B------:R-:W-:Y:S05]  /*3f40*/  BSYNC.RECONVERGENT B1 ;  /* 0x0000000000017941 */ /* 0x000fea0003800200 */
.L_x_19288:
        /* <DEDUP_REMOVED lines=14> */
.L_x_19281:
[----:B------:R-:W-:Y:S05]  /*4030*/  BSYNC.RECONVERGENT B0 ;  /* 0x0000000000007941 */ /* 0x000fea0003800200 */
.L_x_19280:
[----:B------:R-:W-:Y:S01]  /*4040*/  BAR.SYNC.DEFER_BLOCKING 0x0 ;  /* 0x0000000000007b1d */ /* 0x000fe20000010000 */
[----:B------:R-:W-:Y:S01]  /*4050*/  ISETP.NE.AND P0, PT, R0, RZ, PT ;  /* 0x000000ff0000720c */ /* 0x000fe20003f05270 */
[----:B------:R-:W-:-:S04]  /*4060*/  IMAD.U32 R27, RZ, RZ, UR19 ;  /* 0x00000013ff1b7e24 */ /* 0x000fc8000f8e00ff */
[----:B------:R-:W3:Y:S01]  /*4070*/  LDCU UR25, c[0x0][0x3dc] ;  /* 0x00007b80ff1977ac */ /* 0x000ee20008000800 */
[----:B------:R-:W-:Y:S01]  /*4080*/  BSSY.RECONVERGENT B0, `(.L_x_19290) ;  /* 0x0000015000007945 */ /* 0x000fe20003800200 */
[----:B------:R-:W-:Y:S01]  /*4090*/  LEA R27, R27, R4, 0x5 ;  /* 0x000000041b1b7211 */ /* 0x000fe200078e28ff */
[----:B------:R-:W4:Y:S05]  /*40a0*/  LDCU.64 UR22, c[0x0][0x3a8] ;  /* 0x00007500ff1677ac */ /* 0x000f2a0008000a00 */
[----:B------:R-:W-:Y:S05]  /*40b0*/  @P0 BRA `(.L_x_19291) ;  /* 0x0000000000440947 */ /* 0x000fea0003800000 */
[----:B------:R-:W0:Y:S01]  /*40c0*/  LDCU.128 UR4, c[0x0][0x380] ;  /* 0x00007000ff0477ac */ /* 0x000e220008000c00 */
[----:B------:R-:W-:-:S04]  /*40d0*/  UIMAD UR10, UR17, UR20, UR18 ;  /* 0x00000014110a72a4 */ /* 0x000fc8000f8e0212 */
[----:B------:R-:W-:-:S04]  /*40e0*/  UIMAD UR10, UR10, UR21, URZ ;  /* 0x000000150a0a72a4 */ /* 0x000fc8000f8e02ff */
        /* <DEDUP_REMOVED lines=9> */
[----:B------:R-:W-:Y:S02]  /*4180*/  IMAD.U32 R14, RZ, RZ, UR4 ;  /* 0x00000004ff0e7e24 */ /* 0x000fe4000f8e00ff */
[----:B------:R-:W-:Y:S02]  /*4190*/  MOV R11, UR7 ;  /* 0x00000007000b7c02 */ /* 0x000fe40008000f00 */
[----:B------:R-:W-:-:S03]  /*41a0*/  IMAD.U32 R15, RZ, RZ, UR5 ;  /* 0x00000005ff0f7e24 */ /* 0x000fc6000f8e00ff */
[----:B------:R0:W-:Y:S04]  /*41b0*/  STG.E desc[UR14][R10.64], R8 ;  /* 0x000000080a007986 */ /* 0x0001e8000c10190e */
[----:B-1----:R0:W-:Y:S02]  /*41c0*/  STG.E desc[UR14][R14.64], R12 ;  /* 0x0000000c0e007986 */ /* 0x0021e4000c10190e */
.L_x_19291:
[----:B---34-:R-:W-:Y:S05]  /*41d0*/  BSYNC.RECONVERGENT B0 ;  /* 0x0000000000007941 */ /* 0x018fea0003800200 */
.L_x_19290:
[----:B------:R-:W-:Y:S01]  /*41e0*/  ISETP.GE.U32.AND P0, PT, R27, UR8, PT ;  /* 0x000000081b007c0c */ /* 0x000fe2000bf06070 */
[----:B------:R-:W-:Y:S01]  /*41f0*/  BSSY.RECONVERGENT B1, `(.L_x_19292) ;  /* 0x0000275000017945 */ /* 0x000fe20003800200 */
[----:B------:R-:W-:Y:S02]  /*4200*/  HFMA2 R19, -RZ, RZ, 0, 0 ;  /* 0x00000000ff137431 */ /* 0x000fe400000001ff */
[----:B------:R-:W-:Y:S01]  /*4210*/  IMAD.MOV.U32 R26, RZ, RZ, RZ ;  /* 0x000000ffff1a7224 */ /* 0x000fe200078e00ff */
[----:B------:R-:W-:Y:S02]  /*4220*/  CS2R R24, SRZ ;  /* 0x0000000000187805 */ /* 0x000fe4000001ff00 */
[----:B-----5:R-:W-:Y:S02]  /*4230*/  CS2R R22, SRZ ;  /* 0x0000000000167805 */ /* 0x020fe4000001ff00 */
[----:B------:R-:W-:-:S04]  /*4240*/  CS2R R20, SRZ ;  /* 0x0000000000147805 */ /* 0x000fc8000001ff00 */
[----:B------:R-:W-:Y:S05]  /*4250*/  @P0 BRA `(.L_x_19293) ;  /* 0x0000002400b80947 */ /* 0x000fea0003800000 */
[----:B0-2---:R-:W0:Y:S01]  /*4260*/  I2F.RP R10, R2 ;  /* 0x00000002000a7306 */ /* 0x005e220000209400 */
[----:B------:R-:W2:Y:S01]  /*4270*/  LDCU UR4, c[0x0][0x3c8] ;  /* 0x00007900ff0477ac */ /* 0x000ea20008000800 */
[----:B-1----:R-:W-:Y:S01]  /*4280*/  IMAD.WIDE.U32 R8, R27, 0x4, RZ ;  /* 0x000000041b087825 */ /* 0x002fe200078e00ff */
[----:B------:R-:W-:Y:S02]  /*4290*/  SHF.L.U32 R11, R0, 0x5, RZ ;  /* 0x00000005000b7819 */ /* 0x000fe400000006ff */
[----:B------:R-:W-:Y:S01]  /*42a0*/  CS2R R24, SRZ ;  /* 0x0000000000187805 */ /* 0x000fe2000001ff00 */
[----:B------:R-:W1:Y:S01]  /*42b0*/  LDCU.64 UR6, c[0x0][0x3b8] ;  /* 0x00007700ff0677ac */ /* 0x000e620008000a00 */
[----:B------:R-:W-:Y:S01]  /*42c0*/  VIADD R6, R6, 0x120 ;  /* 0x0000012006067836 */ /* 0x000fe20000000000 */
[----:B------:R-:W-:Y:S01]  /*42d0*/  LOP3.LUT R11, R11, 0x20, RZ, 0xe2, !PT ;  /* 0x000000200b0b7812 */ /* 0x000fe200078ee2ff */
[----:B------:R-:W-:Y:S01]  /*42e0*/  IMAD.SHL.U32 R0, R0, 0x8, RZ ;  /* 0x0000000800007824 */ /* 0x000fe200078e00ff */
[----:B------:R-:W-:Y:S01]  /*42f0*/  UIADD3 UR5, UPT, UPT, UR24, 0xf, URZ ;  /* 0x0000000f18057890 */ /* 0x000fe2000fffe0ff */
[----:B------:R-:W-:Y:S01]  /*4300*/  VIADD R30, R27, 0x1 ;  /* 0x000000011b1e7836 */ /* 0x000fe20000000000 */
[C---:B------:R-:W-:Y:S01]  /*4310*/  LEA R11, R4.reuse, R11, 0x6 ;  /* 0x0000000b040b7211 */ /* 0x040fe200078e30ff */
[----:B------:R-:W-:Y:S01]  /*4320*/  IMAD R4, R4, 0x10, R3 ;  /* 0x0000001004047824 */ /* 0x000fe200078e0203 */
[----:B------:R-:W-:Y:S01]  /*4330*/  LEA R6, R5, R6, 0x18 ;  /* 0x0000000605067211 */ /* 0x000fe200078ec0ff */
[----:B------:R-:W-:Y:S01]  /*4340*/  USHF.R.U32.HI UR5, URZ, 0x4, UR5 ;  /* 0x00000004ff057899 */ /* 0x000fe20008011605 */
[----:B0-----:R-:W0:Y:S01]  /*4350*/  MUFU.RCP R10, R10 ;  /* 0x0000000a000a7308 */ /* 0x001e220000001000 */
[----:B------:R-:W-:Y:S01]  /*4360*/  VIADD R29, R4, 0x3 ;  /* 0x00000003041d7836 */ /* 0x000fe20000000000 */
[----:B------:R-:W-:-:S02]  /*4370*/  IADD3 R18, PT, PT, R11, 0x10, R6 ;  /* 0x000000100b127810 */ /* 0x000fc40007ffe006 */
[----:B------:R-:W-:Y:S01]  /*4380*/  CS2R R22, SRZ ;  /* 0x0000000000167805 */ /* 0x000fe2000001ff00 */
[----:B--2---:R-:W-:Y:S01]  /*4390*/  UIMAD UR4, UR17, UR4, URZ ;  /* 0x00000004110472a4 */ /* 0x004fe2000f8e02ff */
[----:B------:R-:W-:Y:S02]  /*43a0*/  LOP3.LUT R0, R0, 0x8, RZ, 0xc0, !PT ;  /* 0x0000000800007812 */ /* 0x000fe400078ec0ff */
[----:B------:R-:W-:Y:S02]  /*43b0*/  CS2R R20, SRZ ;  /* 0x0000000000147805 */ /* 0x000fe4000001ff00 */
[----:B------:R-:W-:Y:S01]  /*43c0*/  MOV R6, RZ ;  /* 0x000000ff00067202 */ /* 0x000fe20000000f00 */
[----:B------:R-:W-:Y:S01]  /*43d0*/  VIADD R27, R27, -UR5 ;  /* 0x800000051b1b7c36 */ /* 0x000fe20008000000 */
[----:B------:R-:W-:Y:S01]  /*43e0*/  MOV R26, RZ ;  /* 0x000000ff001a7202 */ /* 0x000fe20000000f00 */
[----:B------:R-:W-:Y:S01]  /*43f0*/  IMAD.U32 R13, RZ, RZ, UR4 ;  /* 0x00000004ff0d7e24 */ /* 0x000fe2000f8e00ff */
[----:B------:R-:W-:Y:S01]  /*4400*/  MOV R19, RZ ;  /* 0x000000ff00137202 */ /* 0x000fe20000000f00 */
[----:B------:R-:W-:-:S02]  /*4410*/  IMAD.IADD R28, R0, 0x1, R29 ;  /* 0x00000001001c7824 */ /* 0x000fc400078e021d */
[----:B------:R-:W-:Y:S01]  /*4420*/  IMAD.WIDE R8, R13, 0x4, R8 ;  /* 0x000000040d087825 */ /* 0x000fe200078e0208 */
[----:B------:R-:W2:Y:S03]  /*4430*/  LDCU UR4, c[0x0][0x3e0] ;  /* 0x00007c00ff0477ac */ /* 0x000ea60008000800 */
[----:B0-----:R-:W-:Y:S01]  /*4440*/  VIADD R7, R10, 0xffffffe ;  /* 0x0ffffffe0a077836 */ /* 0x001fe20000000000 */
[----:B-1----:R-:W-:Y:S01]  /*4450*/  IADD3 R16, P0, PT, R8, UR6, RZ ;  /* 0x0000000608107c10 */ /* 0x002fe2000ff1e0ff */
[----:B------:R-:W0:Y:S03]  /*4460*/  LDCU UR6, c[0x0][0x3fc] ;  /* 0x00007f80ff0677ac */ /* 0x000e260008000800 */
[----:B------:R-:W-:Y:S01]  /*4470*/  IADD3.X R17, PT, PT, R9, UR7, RZ, P0, !PT ;  /* 0x0000000709117c10 */ /* 0x000fe200087fe4ff */
[----:B------:R-:W1:Y:S01]  /*4480*/  F2I.FTZ.U32.TRUNC.NTZ R7, R7 ;  /* 0x0000000700077305 */ /* 0x000e62000021f000 */
[----:B--2---:R-:W-:Y:S01]  /*4490*/  UIMAD UR4, UR13, UR4, URZ ;  /* 0x000000040d0472a4 */ /* 0x004fe2000f8e02ff */
[----:B0-----:R-:W-:-:S03]  /*44a0*/  IMAD.U32 R4, RZ, RZ, UR6 ;  /* 0x00000006ff047e24 */ /* 0x001fc6000f8e00ff */
[----:B------:R-:W-:Y:S01]  /*44b0*/  USHF.R.S32.HI UR6, URZ, 0x1f, UR4 ;  /* 0x0000001fff067899 */ /* 0x000fe20008011404 */
[----:B-1----:R-:W-:Y:S01]  /*44c0*/  IMAD.MOV R10, RZ, RZ, -R7 ;  /* 0x000000ffff0a7224 */ /* 0x002fe200078e0a07 */
[----:B------:R-:W-:Y:S02]  /*44d0*/  MOV R12, UR4 ;  /* 0x00000004000c7c02 */ /* 0x000fe40008000f00 */
[----:B------:R-:W-:Y:S01]  /*44e0*/  IADD3 R0, PT, PT, -R4, UR16, RZ ;  /* 0x0000001004007c10 */ /* 0x000fe2000fffe1ff */
[----:B------:R-:W-:Y:S02]  /*44f0*/  IMAD.MOV.U32 R5, RZ, RZ, R10 ;  /* 0x000000ffff057224 */ /* 0x000fe400078e000a */
[----:B------:R-:W-:Y:S02]  /*4500*/  IMAD.U32 R13, RZ, RZ, UR6 ;  /* 0x00000006ff0d7e24 */ /* 0x000fe4000f8e00ff */
[----:B------:R-:W-:-:S04]  /*4510*/  IMAD R3, R5, R2, RZ ;  /* 0x0000000205037224 */ /* 0x000fc800078e02ff */
[----:B------:R-:W-:-:S07]  /*4520*/  IMAD.HI.U32 R3, R7, R3, R6 ;  /* 0x0000000307037227 */ /* 0x000fce00078e0006 */
.L_x_19312:
[----:B------:R-:W0:Y:S01]  /*4530*/  LDC R4, c[0x0][0x404] ;  /* 0x00010100ff047b82 */ /* 0x000e220000000800 */
[----:B------:R-:W-:Y:S01]  /*4540*/  VIADD R5, R29, 0xfffffffd ;  /* 0xfffffffd1d057836 */ /* 0x000fe20000000000 */
[----:B------:R-:W-:Y:S04]  /*4550*/  BSSY.RECONVERGENT B0, `(.L_x_19294) ;  /* 0x0000234000007945 */ /* 0x000fe80003800200 */
[----:B------:R-:W-:Y:S02]  /*4560*/  IABS R8, R5 ;  /* 0x0000000500087213 */ /* 0x000fe40000000000 */
[----:B------:R-:W1:Y:S03]  /*4570*/  LDC R10, c[0x0][0x400] ;  /* 0x00010000ff0a7b82 */ /* 0x000e660000000800 */
[----:B------:R-:W-:-:S05]  /*4580*/  IMAD.HI.U32 R7, R3, R8, RZ ;  /* 0x0000000803077227 */ /* 0x000fca00078e00ff */
        /* <DEDUP_REMOVED lines=18> */
[----:B------:R-:W-:-:S02]  /*46b0*/  @!P1 LOP3.LUT R9, RZ, R4, RZ, 0x33, !PT ;  /* 0x00000004ff099212 */ /* 0x000fc400078e33ff */
[----:B------:R-:W-:Y:S02]  /*46c0*/  MOV R4, RZ ;  /* 0x000000ff00047202 */ /* 0x000fe40000000f00 */
[----:B------:R-:W-:Y:S01]  /*46d0*/  ISETP.NE.AND P2, PT, R10, RZ, PT ;  /* 0x000000ff0a00720c */ /* 0x000fe20003f45270 */
        /* <DEDUP_REMOVED lines=19> */
[----:B------:R-:W2:Y:S01]  /*4810*/  LDG.E.CONSTANT R15, desc[UR14][R16.64] ;  /* 0x0000000e100f7981 */ /* 0x000ea2000c1e9900 */
[----:B------:R-:W0:Y:S03]  /*4820*/  S2R R14, SR_TID.X ;  /* 0x00000000000e7919 */ /* 0x000e260000002100 */
[----:B------:R-:W1:Y:S04]  /*4830*/  LDS.128 R8, [R18+-0x10] ;  /* 0xfffff00012087984 */ /* 0x000e680000000c00 */
[----:B------:R3:W4:Y:S01]  /*4840*/  LDS.128 R4, [R18] ;  /* 0x0000000012047984 */ /* 0x0007220000000c00 */
[----:B0-----:R-:W-:-:S04]  /*4850*/  SHF.L.U32 R31, R14, 0x3, RZ ;  /* 0x000000030e1f7819 */ /* 0x001fc800000006ff */
[----:B------:R-:W-:Y:S02]  /*4860*/  LOP3.LUT R31, R31, 0xf8, RZ, 0xc0, !PT ;  /* 0x000000f81f1f7812 */ /* 0x000fe400078ec0ff */
[----:B-1----:R-:W-:Y:S01]  /*4870*/  F2FP.BF16.F32.PACK_AB R8, R9, R8 ;  /* 0x000000080908723e */ /* 0x002fe200000010ff */
[----:B--2---:R-:W-:-:S03]  /*4880*/  IMAD.WIDE R14, R15, UR25, R12 ;  /* 0x000000190f0e7c25 */ /* 0x004fc6000f8e020c */
[----:B------:R-:W-:-:S05]  /*4890*/  IADD3 R31, P0, PT, R31, R14, RZ ;  /* 0x0000000e1f1f7210 */ /* 0x000fca0007f1e0ff */
[----:B------:R-:W-:Y:S01]  /*48a0*/  IMAD.X R32, RZ, RZ, R15, P0 ;  /* 0x000000ffff207224 */ /* 0x000fe200000e060f */
[----:B------:R-:W-:-:S04]  /*48b0*/  LEA R14, P0, R31, UR22, 0x1 ;  /* 0x000000161f0e7c11 */ /* 0x000fc8000f8008ff */
[----:B------:R-:W-:Y:S01]  /*48c0*/  LEA.HI.X R15, R31, UR23, R32, 0x1, P0 ;  /* 0x000000171f0f7c11 */ /* 0x000fe200080f0c20 */
[----:B------:R-:W-:Y:S01]  /*48d0*/  BSSY.RECONVERGENT B2, `(.L_x_19296) ;  /* 0x0000027000027945 */ /* 0x000fe20003800200 */
[----:B------:R-:W-:Y:S01]  /*48e0*/  F2FP.BF16.F32.PACK_AB R31, R11, R10 ;  /* 0x0000000a0b1f723e */ /* 0x000fe200000010ff */
[----:B------:R-:W-:Y:S01]  /*48f0*/  VIADD R32, R28, 0xfffffffd ;  /* 0xfffffffd1c207836 */ /* 0x000fe20000000000 */
[----:B------:R-:W-:Y:S01]  /*4900*/  ISETP.NE.AND P0, PT, R27, -0x1, PT ;  /* 0xffffffff1b00780c */ /* 0x000fe20003f05270 */
[----:B------:R3:W5:Y:S04]  /*4910*/  LDG.E.CONSTANT R33, desc[UR14][R14.64] ;  /* 0x0000000e0e217981 */ /* 0x000768000c1e9900 */
[----:B------:R3:W5:Y:S04]  /*4920*/  LDG.E.CONSTANT R11, desc[UR14][R14.64+0x4] ;  /* 0x0000040e0e0b7981 */ /* 0x000768000c1e9900 */
[----:B------:R3:W5:Y:S04]  /*4930*/  LDG.E.CONSTANT R10, desc[UR14][R14.64+0x8] ;  /* 0x0000080e0e0a7981 */ /* 0x000768000c1e9900 */
[----:B------:R3:W5:Y:S01]  /*4940*/  LDG.E.CONSTANT R9, desc[UR14][R14.64+0xc] ;  /* 0x00000c0e0e097981 */ /* 0x000762000c1e9900 */
[----:B----4-:R-:W-:Y:S05]  /*4950*/  @P0 BRA `(.L_x_19297) ;  /* 0x0000000000780947 */ /* 0x010fea0003800000 */
        /* <DEDUP_REMOVED lines=30> */
.L_x_19297:
[----:B------:R-:W-:Y:S05]  /*4b40*/  BSYNC.RECONVERGENT B2 ;  /* 0x0000000000027941 */ /* 0x000fea0003800200 */
.L_x_19296:
[----:B------:R-:W-:Y:S01]  /*4b50*/  F2FP.BF16.F32.PACK_AB R5, R5, R4 ;  /* 0x000000040505723e */ /* 0x000fe200000010ff */
[----:B------:R-:W-:Y:S02]  /*4b60*/  IMAD.MOV.U32 R4, RZ, RZ, R31 ;  /* 0x000000ffff047224 */ /* 0x000fe400078e001f */
[----:B-----5:R-:W-:Y:S01]  /*4b70*/  HMUL2.BF16_V2 R33, R8, R33 ;  /* 0x0000002108217232 */ /* 0x020fe20000200000 */
[----:B------:R-:W-:Y:S01]  /*4b80*/  F2FP.BF16.F32.PACK_AB R6, R7, R6 ;  /* 0x000000060706723e */ /* 0x000fe200000010ff */
[----:B------:R-:W-:Y:S02]  /*4b90*/  HMUL2.BF16_V2 R31, R5, R10 ;  /* 0x0000000a051f7232 */ /* 0x000fe40000200000 */
[----:B------:R-:W-:Y:S01]  /*4ba0*/  HFMA2.BF16_V2 R11, R4, R11, -RZ ;  /* 0x0000000b040b7231 */ /* 0x000fe200003000ff */
[C---:B------:R-:W-:Y:S01]  /*4bb0*/  PRMT R34, R33.reuse, 0x7632, R34 ;  /* 0x0000763221227816 */ /* 0x040fe20000000022 */
[----:B------:R-:W-:Y:S01]  /*4bc0*/  HFMA2.BF16_V2 R9, R6, R9, -RZ ;  /* 0x0000000906097231 */ /* 0x000fe200003000ff */
[----:B------:R-:W-:-:S03]  /*4bd0*/  SHF.L.U32 R33, R33, 0x10, RZ ;  /* 0x0000001021217819 */ /* 0x000fc600000006ff */
[----:B------:R-:W-:Y:S01]  /*4be0*/  IMAD.U32 R34, R34, 0x10000, RZ ;  /* 0x0001000022227824 */ /* 0x000fe200078e00ff */
[----:B------:R-:W-:-:S03]  /*4bf0*/  PRMT R10, R11, 0x7610, R10 ;  /* 0x000076100b0a7816 */ /* 0x000fc6000000000a */
[----:B------:R-:W-:Y:S01]  /*4c00*/  FADD.FTZ R7, R33, R34 ;  /* 0x0000002221077221 */ /* 0x000fe20000010000 */
[----:B------:R-:W-:Y:S02]  /*4c10*/  PRMT R11, R11, 0x7632, R11 ;  /* 0x000076320b0b7816 */ /* 0x000fe4000000000b */
[----:B------:R-:W-:Y:S02]  /*4c20*/  SHF.L.U32 R10, R10, 0x10, RZ ;  /* 0x000000100a0a7819 */ /* 0x000fe400000006ff */
[----:B------:R-:W-:Y:S01]  /*4c30*/  PRMT R33, R31, 0x7632, R33 ;  /* 0x000076321f217816 */ /* 0x000fe20000000021 */
[----:B------:R-:W-:Y:S02]  /*4c40*/  IMAD.U32 R11, R11, 0x10000, RZ ;  /* 0x000100000b0b7824 */ /* 0x000fe400078e00ff */
[----:B------:R-:W-:Y:S01]  /*4c50*/  IMAD.U32 R31, R31, 0x10000, RZ ;  /* 0x000100001f1f7824 */ /* 0x000fe200078e00ff */
[----:B------:R-:W-:Y:S01]  /*4c60*/  SHF.L.U32 R36, R33, 0x10, RZ ;  /* 0x0000001021247819 */ /* 0x000fe200000006ff */
[----:B------:R-:W-:Y:S01]  /*4c70*/  FADD.FTZ R34, R10, R11 ;  /* 0x0000000b0a227221 */ /* 0x000fe20000010000 */
[C---:B------:R-:W-:Y:S01]  /*4c80*/  PRMT R10, R9.reuse, 0x7632, R10 ;  /* 0x00007632090a7816 */ /* 0x040fe2000000000a */
[----:B------:R-:W-:Y:S01]  /*4c90*/  IMAD.U32 R9, R9, 0x10000, RZ ;  /* 0x0001000009097824 */ /* 0x000fe200078e00ff */
[----:B------:R0:W5:Y:S01]  /*4ca0*/  LDG.E.CONSTANT R11, desc[UR14][R14.64+0x204] ;  /* 0x0002040e0e0b7981 */ /* 0x000162000c1e9900 */
[----:B------:R-:W-:Y:S01]  /*4cb0*/  FADD.FTZ R36, R31, R36 ;  /* 0x000000241f247221 */ /* 0x000fe20000010000 */
[----:B------:R-:W-:Y:S01]  /*4cc0*/  FADD.FTZ R7, R7, R34 ;  /* 0x0000002207077221 */ /* 0x000fe20000010000 */
[----:B------:R-:W-:Y:S01]  /*4cd0*/  IMAD.U32 R10, R10, 0x10000, RZ ;  /* 0x000100000a0a7824 */ /* 0x000fe200078e00ff */
[----:B------:R0:W5:Y:S02]  /*4ce0*/  LDG.E.CONSTANT R31, desc[UR14][R14.64+0x200] ;  /* 0x0002000e0e1f7981 */ /* 0x000164000c1e9900 */
[----:B------:R-:W-:Y:S01]  /*4cf0*/  FADD.FTZ R7, R7, R36 ;  /* 0x0000002407077221 */ /* 0x000fe20000010000 */
[----:B------:R-:W-:-:S02]  /*4d00*/  FADD.FTZ R10, R9, R10 ;  /* 0x0000000a090a7221 */ /* 0x000fc40000010000 */
[----:B------:R0:W5:Y:S02]  /*4d10*/  LDG.E.CONSTANT R9, desc[UR14][R14.64+0x20c] ;  /* 0x00020c0e0e097981 */ /* 0x000164000c1e9900 */
[----:B------:R-:W-:Y:S02]  /*4d20*/  FADD.FTZ R7, R7, R10 ;  /* 0x0000000a07077221 */ /* 0x000fe40000010000 */
[----:B------:R0:W5:Y:S01]  /*4d30*/  LDG.E.CONSTANT R10, desc[UR14][R14.64+0x208] ;  /* 0x0002080e0e0a7981 */ /* 0x000162000c1e9900 */
[----:B------:R-:W-:Y:S04]  /*4d40*/  BSSY.RECONVERGENT B2, `(.L_x_19298) ;  /* 0x0000020000027945 */ /* 0x000fe80003800200 */
[----:B------:R-:W-:Y:S05]  /*4d50*/  @P0 BRA `(.L_x_19299) ;  /* 0x0000000000780947 */ /* 0x000fea0003800000 */
[C---:B------:R-:W-:Y:S02]  /*4d60*/  IADD3 R33, PT, PT, R28.reuse, -0x1, RZ ;  /* 0xffffffff1c217810 */ /* 0x040fe40007ffe0ff */
[C---:B------:R-:W-:Y:S02]  /*4d70*/  ISETP.GE.AND P2, PT, R28.reuse, UR24, PT ;  /* 0x000000181c007c0c */ /* 0x040fe4000bf46270 */
[----:B------:R-:W-:Y:S02]  /*4d80*/  ISETP.GE.AND P1, PT, R33, UR24, PT ;  /* 0x0000001821007c0c */ /* 0x000fe4000bf26270 */
[C---:B-----5:R-:W-:Y:S02]  /*4d90*/  PRMT R33, R11.reuse, 0x7632, R33 ;  /* 0x000076320b217816 */ /* 0x060fe40000000021 */
[----:B------:R-:W-:Y:S02]  /*4da0*/  SEL R11, R11, RZ, !P1 ;  /* 0x000000ff0b0b7207 */ /* 0x000fe40004800000 */
[----:B------:R-:W-:Y:S01]  /*4db0*/  SEL R34, R33, RZ, !P2 ;  /* 0x000000ff21227207 */ /* 0x000fe20005000000 */
[----:B------:R-:W-:-:S03]  /*4dc0*/  VIADD R33, R28, 0x1 ;  /* 0x000000011c217836 */ /* 0x000fc60000000000 */
[--C-:B------:R-:W-:Y:S02]  /*4dd0*/  PRMT R11, R11, 0x5410, R34.reuse ;  /* 0x000054100b0b7816 */ /* 0x100fe40000000022 */
        /* <DEDUP_REMOVED lines=9> */
[----:B------:R-:W-:-:S04]  /*4e70*/  IADD3 R33, PT, PT, R28, 0x3, RZ ;  /* 0x000000031c217810 */ /* 0x000fc80007ffe0ff */
[----:B------:R-:W-:Y:S01]  /*4e80*/  ISETP.GE.AND P3, PT, R33, UR24, PT ;  /* 0x0000001821007c0c */ /* 0x000fe2000bf66270 */
[----:B------:R-:W-:-:S03]  /*4e90*/  VIADD R33, R28, 0x4 ;  /* 0x000000041c217836 */ /* 0x000fc60000000000 */
        /* <DEDUP_REMOVED lines=10> */
.L_x_19299:
[----:B------:R-:W-:Y:S05]  /*4f40*/  BSYNC.RECONVERGENT B2 ;  /* 0x0000000000027941 */ /* 0x000fea0003800200 */
.L_x_19298:
[----:B-----5:R-:W-:Y:S02]  /*4f50*/  HFMA2.BF16_V2 R33, R4, R11, -RZ ;  /* 0x0000000b04217231 */ /* 0x020fe400003000ff */
[----:B------:R-:W-:Y:S02]  /*4f60*/  HMUL2.BF16_V2 R31, R8, R31 ;  /* 0x0000001f081f7232 */ /* 0x000fe40000200000 */
[----:B------:R-:W-:Y:S02]  /*4f70*/  FADD.FTZ R26, R26, R7 ;  /* 0x000000071a1a7221 */ /* 0x000fe40000010000 */
[----:B------:R1:W5:Y:S01]  /*4f80*/  LDG.E.CONSTANT R7, desc[UR14][R14.64+0x40c] ;  /* 0x00040c0e0e077981 */ /* 0x000362000c1e9900 */
[C---:B------:R-:W-:Y:S02]  /*4f90*/  PRMT R11, R31.reuse, 0x7610, R11 ;  /* 0x000076101f0b7816 */ /* 0x040fe4000000000b */
[----:B------:R-:W-:Y:S02]  /*4fa0*/  PRMT R31, R31, 0x7632, R31 ;  /* 0x000076321f1f7816 */ /* 0x000fe4000000001f */
[C---:B------:R-:W-:Y:S01]  /*4fb0*/  PRMT R34, R33.reuse, 0x7632, R34 ;  /* 0x0000763221227816 */ /* 0x040fe20000000022 */
[----:B------:R-:W-:Y:S01]  /*4fc0*/  IMAD.U32 R33, R33, 0x10000, RZ ;  /* 0x0001000021217824 */ /* 0x000fe200078e00ff */
[----:B------:R-:W-:Y:S01]  /*4fd0*/  SHF.L.U32 R11, R11, 0x10, RZ ;  /* 0x000000100b0b7819 */ /* 0x000fe200000006ff */
[----:B------:R-:W-:Y:S01]  /*4fe0*/  IMAD.U32 R36, R31, 0x10000, RZ ;  /* 0x000100001f247824 */ /* 0x000fe200078e00ff */
[----:B------:R-:W-:Y:S01]  /*4ff0*/  SHF.L.U32 R34, R34, 0x10, RZ ;  /* 0x0000001022227819 */ /* 0x000fe200000006ff */
[----:B------:R-:W-:-:S02]  /*5000*/  HMUL2.BF16_V2 R31, R5, R10 ;  /* 0x0000000a051f7232 */ /* 0x000fc40000200000 */
[----:B------:R-:W-:Y:S02]  /*5010*/  FADD.FTZ R10, R11, R36 ;  /* 0x000000240b0a7221 */ /* 0x000fe40000010000 */
[----:B------:R-:W-:Y:S01]  /*5020*/  FADD.FTZ R11, R33, R34 ;  /* 0x00000022210b7221 */ /* 0x000fe20000010000 */
[C---:B------:R-:W-:Y:S01]  /*5030*/  PRMT R33, R31.reuse, 0x7632, R33 ;  /* 0x000076321f217816 */ /* 0x040fe20000000021 */
[----:B------:R-:W-:-:S04]  /*5040*/  IMAD.U32 R31, R31, 0x10000, RZ ;  /* 0x000100001f1f7824 */ /* 0x000fc800078e00ff */
[----:B------:R-:W-:Y:S02]  /*5050*/  IMAD.U32 R34, R33, 0x10000, RZ ;  /* 0x0001000021227824 */ /* 0x000fe400078e00ff */
[----:B------:R-:W-:Y:S02]  /*5060*/  HFMA2.BF16_V2 R33, R6, R9, -RZ ;  /* 0x0000000906217231 */ /* 0x000fe400003000ff */
[----:B------:R-:W-:Y:S01]  /*5070*/  FADD.FTZ R9, R31, R34 ;  /* 0x000000221f097221 */ /* 0x000fe20000010000 */
[--C-:B------:R-:W-:Y:S02]  /*5080*/  FADD.FTZ R34, R10, R11.reuse ;  /* 0x0000000b0a227221 */ /* 0x100fe40000010000 */
[C---:B------:R-:W-:Y:S02]  /*5090*/  PRMT R10, R33.reuse, 0x7610, R10 ;  /* 0x00007610210a7816 */ /* 0x040fe4000000000a */
[----:B------:R-:W-:Y:S02]  /*50a0*/  PRMT R11, R33, 0x7632, R11 ;  /* 0x00007632210b7816 */ /* 0x000fe4000000000b */
[----:B------:R-:W-:-:S03]  /*50b0*/  SHF.L.U32 R10, R10, 0x10, RZ ;  /* 0x000000100a0a7819 */ /* 0x000fc600000006ff */
[----:B------:R-:W-:-:S04]  /*50c0*/  IMAD.U32 R11, R11, 0x10000, RZ ;  /* 0x000100000b0b7824 */ /* 0x000fc800078e00ff */
        /* <DEDUP_REMOVED lines=16> */
[----:B------:R-:W-:Y:S02]  /*51d0*/  PRMT R11, R11, 0x5410, R36 ;  /* 0x000054100b0b7816 */ /* 0x000fe40000000024 */
        /* <DEDUP_REMOVED lines=10> */
[C---:B------:R-:W-:Y:S02]  /*5280*/  IADD3 R31, PT, PT, R28.reuse, 0x4, RZ ;  /* 0x000000041c1f7810 */ /* 0x040fe40007ffe0ff */
        /* <DEDUP_REMOVED lines=10> */
.L_x_19301:
[----:B------:R-:W-:Y:S05]  /*5330*/  BSYNC.RECONVERGENT B2 ;  /* 0x0000000000027941 */ /* 0x000fea0003800200 */
.L_x_19300:
        /* <DEDUP_REMOVED lines=11> */
[----:B------:R-:W-:Y:S02]  /*53f0*/  FADD.FTZ R9, R9, R36 ;  /* 0x0000002409097221 */ /* 0x000fe40000010000 */
[----:B------:R-:W-:Y:S01]  /*5400*/  FADD.FTZ R34, R31, R33 ;  /* 0x000000211f227221 */ /* 0x000fe20000010000 */
[C---:B------:R-:W-:Y:S02]  /*5410*/  PRMT R31, R11.reuse, 0x7632, R31 ;  /* 0x000076320b1f7816 */ /* 0x040fe4000000001f */
[----:B------:R-:W-:Y:S01]  /*5420*/  SHF.L.U32 R11, R11, 0x10, RZ ;  /* 0x000000100b0b7819 */ /* 0x000fe200000006ff */
[----:B------:R-:W-:Y:S02]  /*5430*/  FADD.FTZ R34, R9, R34 ;  /* 0x0000002209227221 */ /* 0x000fe40000010000 */
[----:B------:R-:W-:-:S02]  /*5440*/  IMAD.U32 R36, R31, 0x10000, RZ ;  /* 0x000100001f247824 */ /* 0x000fc400078e00ff */
[----:B------:R-:W-:Y:S02]  /*5450*/  HFMA2.BF16_V2 R31, R6, R7, -RZ ;  /* 0x00000007061f7231 */ /* 0x000fe400003000ff */
[----:B------:R-:W-:Y:S01]  /*5460*/  FADD.FTZ R7, R11, R36 ;  /* 0x000000240b077221 */ /* 0x000fe20000010000 */
[----:B------:R-:W-:Y:S03]  /*5470*/  BSSY.RECONVERGENT B2, `(.L_x_19302) ;  /* 0x000002a000027945 */ /* 0x000fe60003800200 */
[----:B------:R-:W-:Y:S01]  /*5480*/  FADD.FTZ R7, R34, R7 ;  /* 0x0000000722077221 */ /* 0x000fe20000010000 */
[C---:B------:R-:W-:Y:S02]  /*5490*/  PRMT R9, R31.reuse, 0x7610, R9 ;  /* 0x000076101f097816 */ /* 0x040fe40000000009 */
[----:B------:R-:W-:Y:S02]  /*54a0*/  PRMT R11, R31, 0x7632, R11 ;  /* 0x000076321f0b7816 */ /* 0x000fe4000000000b */
[----:B------:R2:W5:Y:S01]  /*54b0*/  LDG.E.CONSTANT R31, desc[UR14][R14.64+0x600] ;  /* 0x0006000e0e1f7981 */ /* 0x000562000c1e9900 */
[----:B------:R-:W-:Y:S01]  /*54c0*/  IMAD.U32 R9, R9, 0x10000, RZ ;  /* 0x0001000009097824 */ /* 0x000fe200078e00ff */
[----:B------:R-:W-:-:S02]  /*54d0*/  SHF.L.U32 R36, R11, 0x10, RZ ;  /* 0x000000100b247819 */ /* 0x000fc400000006ff */
[----:B------:R2:W5:Y:S03]  /*54e0*/  LDG.E.CONSTANT R11, desc[UR14][R14.64+0x604] ;  /* 0x0006040e0e0b7981 */ /* 0x000566000c1e9900 */
[----:B------:R-:W-:Y:S02]  /*54f0*/  FADD.FTZ R36, R9, R36 ;  /* 0x0000002409247221 */ /* 0x000fe40000010000 */
[----:B------:R2:W5:Y:S02]  /*5500*/  LDG.E.CONSTANT R9, desc[UR14][R14.64+0x60c] ;  /* 0x00060c0e0e097981 */ /* 0x000564000c1e9900 */
[----:B------:R-:W-:Y:S01]  /*5510*/  FADD.FTZ R7, R7, R36 ;  /* 0x0000002407077221 */ /* 0x000fe20000010000 */
[----:B------:R-:W-:Y:S06]  /*5520*/  @P0 BRA `(.L_x_19303) ;  /* 0x0000000000780947 */ /* 0x000fec0003800000 */
[C---:B------:R-:W-:Y:S01]  /*5530*/  VIADD R33, R28.reuse, 0xffffffff ;  /* 0xffffffff1c217836 */ /* 0x040fe20000000000 */
[----:B------:R-:W-:-:S04]  /*5540*/  ISETP.GE.AND P2, PT, R28, UR24, PT ;  /* 0x000000181c007c0c */ /* 0x000fc8000bf46270 */
[----:B------:R-:W-:Y:S02]  /*5550*/  ISETP.GE.AND P1, PT, R33, UR24, PT ;  /* 0x0000001821007c0c */ /* 0x000fe4000bf26270 */
[C---:B-----5:R-:W-:Y:S02]  /*5560*/  PRMT R33, R11.reuse, 0x7632, R33 ;  /* 0x000076320b217816 */ /* 0x060fe40000000021 */
[----:B------:R-:W-:Y:S02]  /*5570*/  SEL R11, R11, RZ, !P1 ;  /* 0x000000ff0b0b7207 */ /* 0x000fe40004800000 */
[----:B------:R-:W-:Y:S01]  /*5580*/  SEL R34, R33, RZ, !P2 ;  /* 0x000000ff21227207 */ /* 0x000fe20005000000 */
[----:B------:R-:W-:-:S03]  /*5590*/  VIADD R33, R28, 0x1 ;  /* 0x000000011c217836 */ /* 0x000fc60000000000 */
[--C-:B------:R-:W-:Y:S02]  /*55a0*/  PRMT R11, R11, 0x5410, R34.reuse ;  /* 0x000054100b0b7816 */ /* 0x100fe40000000022 */
[----:B------:R-:W-:Y:S02]  /*55b0*/  ISETP.GE.AND P1, PT, R33, UR24, PT ;  /* 0x0000001821007c0c */ /* 0x000fe4000bf26270 */
[----:B------:R-:W-:Y:S02]  /*55c0*/  IADD3 R33, PT, PT, R28, 0x2, RZ ;  /* 0x000000021c217810 */ /* 0x000fe40007ffe0ff */
[----:B------:R-:W-:Y:S02]  /*55d0*/  PRMT R34, R9, 0x7632, R34 ;  /* 0x0000763209227816 */ /* 0x000fe40000000022 */
[----:B------:R-:W-:Y:S02]  /*55e0*/  ISETP.GE.AND P2, PT, R33, UR24, PT ;  /* 0x0000001821007c0c */ /* 0x000fe4000bf46270 */
[----:B------:R-:W-:-:S02]  /*55f0*/  PRMT R33, R10, 0x7632, R33 ;  /* 0x000076320a217816 */ /* 0x000fc40000000021 */
[----:B------:R-:W-:Y:S02]  /*5600*/  SEL R10, R10, RZ, !P1 ;  /* 0x000000ff0a0a7207 */ /* 0x000fe40004800000 */
[----:B------:R-:W-:Y:S02]  /*5610*/  SEL R33, R33, RZ, !P2 ;  /* 0x000000ff21217207 */ /* 0x000fe40005000000 */
[----:B------:R-:W-:Y:S02]  /*5620*/  ISETP.GE.AND P1, PT, R32, UR24, PT ;  /* 0x0000001820007c0c */ /* 0x000fe4000bf26270 */
[----:B------:R-:W-:Y:S01]  /*5630*/  PRMT R10, R10, 0x5410, R33 ;  /* 0x000054100a0a7816 */ /* 0x000fe20000000021 */
[----:B------:R-:W-:-:S05]  /*5640*/  VIADD R33, R28, 0x3 ;  /* 0x000000031c217836 */ /* 0x000fca0000000000 */
        /* <DEDUP_REMOVED lines=12> */
.L_x_19303:
[----:B------:R-:W-:Y:S05]  /*5710*/  BSYNC.RECONVERGENT B2 ;  /* 0x0000000000027941 */ /* 0x000fea0003800200 */
.L_x_19302:
[----:B-----5:R-:W-:Y:S02]  /*5720*/  HFMA2.BF16_V2 R33, R4, R11, -RZ ;  /* 0x0000000b04217231 */ /* 0x020fe400003000ff */
[----:B------:R-:W-:Y:S02]  /*5730*/  HMUL2.BF16_V2 R31, R8, R31 ;  /* 0x0000001f081f7232 */ /* 0x000fe40000200000 */
[----:B------:R-:W-:Y:S02]  /*5740*/  FADD.FTZ R24, R24, R7 ;  /* 0x0000000718187221 */ /* 0x000fe40000010000 */
[----:B------:R4:W5:Y:S01]  /*5750*/  LDG.E.CONSTANT R7, desc[UR14][R14.64+0x80c] ;  /* 0x00080c0e0e077981 */ /* 0x000962000c1e9900 */
[C---:B------:R-:W-:Y:S02]  /*5760*/  PRMT R11, R31.reuse, 0x7610, R11 ;  /* 0x000076101f0b7816 */ /* 0x040fe4000000000b */
[----:B------:R-:W-:Y:S02]  /*5770*/  PRMT R31, R31, 0x7632, R31 ;  /* 0x000076321f1f7816 */ /* 0x000fe4000000001f */
[----:B------:R-:W-:Y:S01]  /*5780*/  PRMT R34, R33, 0x7632, R34 ;  /* 0x0000763221227816 */ /* 0x000fe20000000022 */
[----:B------:R-:W-:Y:S01]  /*5790*/  IMAD.U32 R11, R11, 0x10000, RZ ;  /* 0x000100000b0b7824 */ /* 0x000fe200078e00ff */
[----:B------:R-:W-:Y:S01]  /*57a0*/  SHF.L.U32 R33, R33, 0x10, RZ ;  /* 0x0000001021217819 */ /* 0x000fe200000006ff */
[----:B------:R-:W-:-:S02]  /*57b0*/  IMAD.U32 R36, R31, 0x10000, RZ ;  /* 0x000100001f247824 */ /* 0x000fc400078e00ff */
[----:B------:R-:W-:Y:S02]  /*57c0*/  HMUL2.BF16_V2 R31, R5, R10 ;  /* 0x0000000a051f7232 */ /* 0x000fe40000200000 */
[----:B------:R-:W-:Y:S02]  /*57d0*/  IMAD.U32 R34, R34, 0x10000, RZ ;  /* 0x0001000022227824 */ /* 0x000fe400078e00ff */
[----:B------:R-:W-:Y:S02]  /*57e0*/  FADD.FTZ R10, R11, R36 ;  /* 0x000000240b0a7221 */ /* 0x000fe40000010000 */
[----:B------:R-:W-:Y:S01]  /*57f0*/  FADD.FTZ R11, R33, R34 ;  /* 0x00000022210b7221 */ /* 0x000fe20000010000 */
[C---:B------:R-:W-:Y:S01]  /*5800*/  PRMT R33, R31.reuse, 0x7632, R33 ;  /* 0x000076321f217816 */ /* 0x040fe20000000021 */
[----:B------:R-:W-:-:S03]  /*5810*/  IMAD.U32 R31, R31, 0x10000, RZ ;  /* 0x000100001f1f7824 */ /* 0x000fc600078e00ff */
[----:B------:R-:W-:Y:S01]  /*5820*/  SHF.L.U32 R34, R33, 0x10, RZ ;  /* 0x0000001021227819 */ /* 0x000fe200000006ff */
[----:B------:R-:W-:-:S04]  /*5830*/  HFMA2.BF16_V2 R33, R6, R9, -RZ ;  /* 0x0000000906217231 */ /* 0x000fc800003000ff */
[----:B------:R-:W-:Y:S01]  /*5840*/  FADD.FTZ R9, R31, R34 ;  /* 0x000000221f097221 */ /* 0x000fe20000010000 */
[----:B------:R-:W-:-:S04]  /*5850*/  FADD.FTZ R34, R10, R11 ;  /* 0x0000000b0a227221 */ /* 0x000fc80000010000 */
[----:B------:R-:W-:Y:S01]  /*5860*/  FADD.FTZ R9, R34, R9 ;  /* 0x0000000922097221 */ /* 0x000fe20000010000 */
[C---:B------:R-:W-:Y:S01]  /*5870*/  PRMT R10, R33.reuse, 0x7610, R10 ;  /* 0x00007610210a7816 */ /* 0x040fe2000000000a */
[----:B------:R4:W5:Y:S01]  /*5880*/  LDG.E.CONSTANT R34, desc[UR14][R14.64+0x808] ;  /* 0x0008080e0e227981 */ /* 0x000962000c1e9900 */
        /* <DEDUP_REMOVED lines=15> */
[----:B------:R-:W-:Y:S01]  /*5980*/  VIADD R31, R28, 0x1 ;  /* 0x000000011c1f7836 */ /* 0x000fe20000000000 */
[----:B------:R-:W-:-:S02]  /*5990*/  PRMT R33, R7, 0x7632, R33 ;  /* 0x0000763207217816 */ /* 0x000fc40000000021 */
        /* <DEDUP_REMOVED lines=22> */
.L_x_19305:
[----:B------:R-:W-:Y:S05]  /*5b00*/  BSYNC.RECONVERGENT B2 ;  /* 0x0000000000027941 */ /* 0x000fea0003800200 */
.L_x_19304:
        /* <DEDUP_REMOVED lines=15> */
[----:B------:R-:W-:Y:S02]  /*5c00*/  IMAD.U32 R11, R11, 0x10000, RZ ;  /* 0x000100000b0b7824 */ /* 0x000fe400078e00ff */
[----:B------:R-:W-:Y:S02]  /*5c10*/  FADD.FTZ R34, R9, R34 ;  /* 0x0000002209227221 */ /* 0x000fe40000010000 */
[----:B------:R-:W-:Y:S02]  /*5c20*/  IMAD.U32 R36, R31, 0x10000, RZ ;  /* 0x000100001f247824 */ /* 0x000fe400078e00ff */
[----:B------:R-:W-:-:S02]  /*5c30*/  HFMA2.BF16_V2 R31, R6, R7, -RZ ;  /* 0x00000007061f7231 */ /* 0x000fc400003000ff */
[----:B------:R-:W-:Y:S01]  /*5c40*/  FADD.FTZ R7, R11, R36 ;  /* 0x000000240b077221 */ /* 0x000fe20000010000 */
[----:B------:R-:W-:Y:S03]  /*5c50*/  BSSY.RECONVERGENT B2, `(.L_x_19306) ;  /* 0x000002a000027945 */ /* 0x000fe60003800200 */
[----:B------:R-:W-:Y:S01]  /*5c60*/  FADD.FTZ R7, R34, R7 ;  /* 0x0000000722077221 */ /* 0x000fe20000010000 */
[C---:B------:R-:W-:Y:S02]  /*5c70*/  PRMT R9, R31.reuse, 0x7610, R9 ;  /* 0x000076101f097816 */ /* 0x040fe40000000009 */
[----:B------:R-:W-:Y:S02]  /*5c80*/  PRMT R11, R31, 0x7632, R11 ;  /* 0x000076321f0b7816 */ /* 0x000fe4000000000b */
[----:B------:R-:W-:Y:S01]  /*5c90*/  SHF.L.U32 R9, R9, 0x10, RZ ;  /* 0x0000001009097819 */ /* 0x000fe200000006ff */
[----:B------:R0:W5:Y:S02]  /*5ca0*/  LDG.E.CONSTANT R31, desc[UR14][R14.64+0xa00] ;  /* 0x000a000e0e1f7981 */ /* 0x000164000c1e9900 */
[----:B------:R-:W-:-:S02]  /*5cb0*/  IMAD.U32 R36, R11, 0x10000, RZ ;  /* 0x000100000b247824 */ /* 0x000fc400078e00ff */
[----:B------:R0:W5:Y:S02]  /*5cc0*/  LDG.E.CONSTANT R11, desc[UR14][R14.64+0xa04] ;  /* 0x000a040e0e0b7981 */ /* 0x000164000c1e9900 */
        /* <DEDUP_REMOVED lines=9> */
[----:B------:R-:W-:Y:S02]  /*5d60*/  SEL R34, R33, RZ, !P2 ;  /* 0x000000ff21227207 */ /* 0x000fe40005000000 */
[----:B------:R-:W-:Y:S02]  /*5d70*/  IADD3 R33, PT, PT, R28, 0x1, RZ ;  /* 0x000000011c217810 */ /* 0x000fe40007ffe0ff */
[----:B------:R-:W-:-:S02]  /*5d80*/  PRMT R11, R11, 0x5410, R34 ;  /* 0x000054100b0b7816 */ /* 0x000fc40000000022 */
        /* <DEDUP_REMOVED lines=22> */
.L_x_19307:
[----:B------:R-:W-:Y:S05]  /*5ef0*/  BSYNC.RECONVERGENT B2 ;  /* 0x0000000000027941 */ /* 0x000fea0003800200 */
.L_x_19306:
[----:B-----5:R-:W-:Y:S02]  /*5f00*/  HFMA2.BF16_V2 R33, R4, R11, -RZ ;  /* 0x0000000b04217231 */ /* 0x020fe400003000ff */
[----:B------:R-:W-:-:S05]  /*5f10*/  HMUL2.BF16_V2 R31, R8, R31 ;  /* 0x0000001f081f7232 */ /* 0x000fca0000200000 */
[C---:B------:R-:W-:Y:S02]  /*5f20*/  PRMT R11, R31.reuse, 0x7610, R11 ;  /* 0x000076101f0b7816 */ /* 0x040fe4000000000b */
[----:B------:R-:W-:Y:S02]  /*5f30*/  PRMT R31, R31, 0x7632, R31 ;  /* 0x000076321f1f7816 */ /* 0x000fe4000000001f */
[----:B------:R-:W-:Y:S01]  /*5f40*/  PRMT R34, R33, 0x7632, R34 ;  /* 0x0000763221227816 */ /* 0x000fe20000000022 */
[----:B------:R-:W-:Y:S01]  /*5f50*/  IMAD.U32 R11, R11, 0x10000, RZ ;  /* 0x000100000b0b7824 */ /* 0x000fe200078e00ff */
[----:B------:R-:W-:Y:S01]  /*5f60*/  SHF.L.U32 R36, R31, 0x10, RZ ;  /* 0x000000101f247819 */ /* 0x000fe200000006ff */
[----:B------:R-:W-:Y:S02]  /*5f70*/  IMAD.U32 R33, R33, 0x10000, RZ ;  /* 0x0001000021217824 */ /* 0x000fe400078e00ff */
[----:B------:R-:W-:Y:S02]  /*5f80*/  HMUL2.BF16_V2 R31, R5, R10 ;  /* 0x0000000a051f7232 */ /* 0x000fe40000200000 */
[----:B------:R-:W-:-:S02]  /*5f90*/  IMAD.U32 R34, R34, 0x10000, RZ ;  /* 0x0001000022227824 */ /* 0x000fc400078e00ff */
[----:B------:R-:W-:Y:S02]  /*5fa0*/  FADD.FTZ R10, R11, R36 ;  /* 0x000000240b0a7221 */ /* 0x000fe40000010000 */
[----:B------:R-:W-:Y:S01]  /*5fb0*/  FADD.FTZ R11, R33, R34 ;  /* 0x00000022210b7221 */ /* 0x000fe20000010000 */
[C---:B------:R-:W-:Y:S02]  /*5fc0*/  PRMT R33, R31.reuse, 0x7632, R33 ;  /* 0x000076321f217816 */ /* 0x040fe40000000021 */
[----:B------:R-:W-:-:S03]  /*5fd0*/  SHF.L.U32 R31, R31, 0x10, RZ ;  /* 0x000000101f1f7819 */ /* 0x000fc600000006ff */
[----:B------:R-:W-:Y:S02]  /*5fe0*/  IMAD.U32 R34, R33, 0x10000, RZ ;  /* 0x0001000021227824 */ /* 0x000fe400078e00ff */
[----:B------:R-:W-:Y:S02]  /*5ff0*/  HFMA2.BF16_V2 R33, R6, R9, -RZ ;  /* 0x0000000906217231 */ /* 0x000fe400003000ff */
[----:B------:R-:W-:Y:S01]  /*6000*/  FADD.FTZ R9, R31, R34 ;  /* 0x000000221f097221 */ /* 0x000fe20000010000 */
[----:B------:R-:W-:Y:S01]  /*6010*/  FADD.FTZ R34, R10, R11 ;  /* 0x0000000b0a227221 */ /* 0x000fe20000010000 */
[----:B------:R0:W5:Y:S03]  /*6020*/  LDG.E.CONSTANT R31, desc[UR14][R14.64+0xc00] ;  /* 0x000c000e0e1f7981 */ /* 0x000166000c1e9900 */
[----:B------:R-:W-:Y:S01]  /*6030*/  FADD.FTZ R9, R34, R9 ;  /* 0x0000000922097221 */ /* 0x000fe20000010000 */
[C---:B------:R-:W-:Y:S01]  /*6040*/  PRMT R10, R33.reuse, 0x7610, R10 ;  /* 0x00007610210a7816 */ /* 0x040fe2000000000a */
[----:B------:R0:W5:Y:S01]  /*6050*/  LDG.E.CONSTANT R34, desc[UR14][R14.64+0xc08] ;  /* 0x000c080e0e227981 */ /* 0x000162000c1e9900 */
        /* <DEDUP_REMOVED lines=31> */
[----:B------:R-:W-:Y:S02]  /*6250*/  IADD3 R33, PT, PT, R28, -0x2, RZ ;  /* 0xfffffffe1c217810 */ /* 0x000fe40007ffe0ff */
[----:B------:R-:W-:-:S02]  /*6260*/  ISETP.GE.AND P1, PT, R32, UR24, PT ;  /* 0x0000001820007c0c */ /* 0x000fc4000bf26270 */
[----:B------:R-:W-:Y:S02]  /*6270*/  ISETP.GE.AND P2, PT, R33, UR24, PT ;  /* 0x0000001821007c0c */ /* 0x000fe4000bf46270 */
[----:B------:R-:W-:Y:S02]  /*6280*/  PRMT R33, R31, 0x7632, R33 ;  /* 0x000076321f217816 */ /* 0x000fe40000000021 */
[----:B------:R-:W-:Y:S02]  /*6290*/  PRMT R9, R9, 0x5410, R36 ;  /* 0x0000541009097816 */ /* 0x000fe40000000024 */
[----:B------:R-:W-:Y:S02]  /*62a0*/  SEL R31, R31, RZ, !P1 ;  /* 0x000000ff1f1f7207 */ /* 0x000fe40004800000 */
[----:B------:R-:W-:-:S04]  /*62b0*/  SEL R36, R33, RZ, !P2 ;  /* 0x000000ff21247207 */ /* 0x000fc80005000000 */
[----:B------:R-:W-:-:S07]  /*62c0*/  PRMT R31, R31, 0x5410, R36 ;  /* 0x000054101f1f7816 */ /* 0x000fce0000000024 */
.L_x_19309:
[----:B------:R-:W-:Y:S05]  /*62d0*/  BSYNC.RECONVERGENT B2 ;  /* 0x0000000000027941 */ /* 0x000fea0003800200 */
.L_x_19308:
[----:B-----5:R-:W-:Y:S02]  /*62e0*/  HMUL2.BF16_V2 R31, R8, R31 ;  /* 0x0000001f081f7232 */ /* 0x020fe40000200000 */
[----:B------:R-:W-:-:S03]  /*62f0*/  HFMA2.BF16_V2 R9, R6, R9, -RZ ;  /* 0x0000000906097231 */ /* 0x000fc600003000ff */
[C---:B------:R-:W-:Y:S01]  /*6300*/  PRMT R33, R31.reuse, 0x7632, R33 ;  /* 0x000076321f217816 */ /* 0x040fe20000000021 */
[----:B------:R-:W-:-:S04]  /*6310*/  IMAD.U32 R31, R31, 0x10000, RZ ;  /* 0x000100001f1f7824 */ /* 0x000fc800078e00ff */
[----:B------:R-:W-:Y:S02]  /*6320*/  IMAD.U32 R36, R33, 0x10000, RZ ;  /* 0x0001000021247824 */ /* 0x000fe400078e00ff */
[----:B------:R-:W-:Y:S02]  /*6330*/  HFMA2.BF16_V2 R33, R4, R11, -RZ ;  /* 0x0000000b04217231 */ /* 0x000fe400003000ff */
[----:B------:R-:W-:-:S03]  /*6340*/  FADD.FTZ R11, R31, R36 ;  /* 0x000000241f0b7221 */ /* 0x000fc60000010000 */
[C---:B------:R-:W-:Y:S02]  /*6350*/  PRMT R31, R33.reuse, 0x7610, R31 ;  /* 0x00007610211f7816 */ /* 0x040fe4000000001f */
[----:B------:R-:W-:Y:S02]  /*6360*/  PRMT R33, R33, 0x7632, R33 ;  /* 0x0000763221217816 */ /* 0x000fe40000000021 */
[----:B------:R-:W-:-:S03]  /*6370*/  SHF.L.U32 R31, R31, 0x10, RZ ;  /* 0x000000101f1f7819 */ /* 0x000fc600000006ff */
[----:B------:R-:W-:Y:S02]  /*6380*/  IMAD.U32 R36, R33, 0x10000, RZ ;  /* 0x0001000021247824 */ /* 0x000fe400078e00ff */
[----:B------:R-:W-:Y:S02]  /*6390*/  HMUL2.BF16_V2 R33, R5, R34 ;  /* 0x0000002205217232 */ /* 0x000fe40000200000 */
[----:B------:R-:W-:-:S03]  /*63a0*/  FADD.FTZ R34, R31, R36 ;  /* 0x000000241f227221 */ /* 0x000fc60000010000 */
[C---:B------:R-:W-:Y:S02]  /*63b0*/  PRMT R31, R33.reuse, 0x7610, R31 ;  /* 0x00007610211f7816 */ /* 0x040fe4000000001f */
[----:B------:R-:W-:Y:S01]  /*63c0*/  PRMT R33, R33, 0x7632, R33 ;  /* 0x0000763221217816 */ /* 0x000fe20000000021 */
[----:B------:R-:W-:Y:S01]  /*63d0*/  FADD.FTZ R34, R11, R34 ;  /* 0x000000220b227221 */ /* 0x000fe20000010000 */
[----:B------:R-:W-:Y:S01]  /*63e0*/  PRMT R11, R9, 0x7632, R11 ;  /* 0x00007632090b7816 */ /* 0x000fe2000000000b */
[----:B------:R-:W-:Y:S01]  /*63f0*/  IMAD.U32 R31, R31, 0x10000, RZ ;  /* 0x000100001f1f7824 */ /* 0x000fe200078e00ff */
[----:B------:R-:W-:Y:S01]  /*6400*/  SHF.L.U32 R36, R33, 0x10, RZ ;  /* 0x0000001021247819 */ /* 0x000fe200000006ff */
[----:B------:R-:W-:Y:S01]  /*6410*/  IMAD.U32 R9, R9, 0x10000, RZ ;  /* 0x0001000009097824 */ /* 0x000fe200078e00ff */
[----:B------:R0:W5:Y:S03]  /*6420*/  LDG.E.CONSTANT R33, desc[UR14][R14.64+0xe00] ;  /* 0x000e000e0e217981 */ /* 0x000166000c1e9900 */
[----:B------:R-:W-:Y:S01]  /*6430*/  FADD.FTZ R31, R31, R36 ;  /* 0x000000241f1f7221 */ /* 0x000fe20000010000 */
[----:B------:R-:W-:-:S02]  /*6440*/  IMAD.U32 R36, R11, 0x10000, RZ ;  /* 0x000100000b247824 */ /* 0x000fc400078e00ff */
[----:B------:R0:W5:Y:S01]  /*6450*/  LDG.E.CONSTANT R11, desc[UR14][R14.64+0xe04] ;  /* 0x000e040e0e0b7981 */ /* 0x000162000c1e9900 */
[----:B------:R-:W-:Y:S01]  /*6460*/  FADD.FTZ R34, R34, R31 ;  /* 0x0000001f22227221 */ /* 0x000fe20000010000 */
[----:B------:R-:W-:Y:S02]  /*6470*/  FADD.FTZ R9, R9, R36 ;  /* 0x0000002409097221 */ /* 0x000fe40000010000 */
[----:B------:R0:W5:Y:S04]  /*6480*/  LDG.E.CONSTANT R36, desc[UR14][R14.64+0xe08] ;  /* 0x000e080e0e247981 */ /* 0x000168000c1e9900 */
[----:B------:R0:W5:Y:S01]  /*6490*/  LDG.E.CONSTANT R31, desc[UR14][R14.64+0xe0c] ;  /* 0x000e0c0e0e1f7981 */ /* 0x000162000c1e9900 */
[----:B------:R-:W-:Y:S04]  /*64a0*/  BSSY.RECONVERGENT B2, `(.L_x_19310) ;  /* 0x0000020000027945 */ /* 0x000fe80003800200 */
[----:B------:R-:W-:Y:S05]  /*64b0*/  @P0 BRA `(.L_x_19311) ;  /* 0x0000000000780947 */ /* 0x000fea0003800000 */
[----:B01234-:R-:W-:Y:S02]  /*64c0*/  IADD3 R14, PT, PT, R28, -0x2, RZ ;  /* 0xfffffffe1c0e7810 */ /* 0x01ffe40007ffe0ff */
[----:B------:R-:W-:Y:S02]  /*64d0*/  ISETP.GE.AND P0, PT, R32, UR24, PT ;  /* 0x0000001820007c0c */ /* 0x000fe4000bf06270 */
[----:B------:R-:W-:Y:S01]  /*64e0*/  ISETP.GE.AND P1, PT, R14, UR24, PT ;  /* 0x000000180e007c0c */ /* 0x000fe2000bf26270 */
[C---:B------:R-:W-:Y:S01]  /*64f0*/  VIADD R14, R28.reuse, 0xffffffff ;  /* 0xffffffff1c0e7836 */ /* 0x040fe20000000000 */
[----:B-----5:R-:W-:Y:S02]  /*6500*/  PRMT R15, R11, 0x7632, R15 ;  /* 0x000076320b0f7816 */ /* 0x020fe4000000000f */
[----:B------:R-:W-:Y:S02]  /*6510*/  ISETP.GE.AND P3, PT, R28, UR24, PT ;  /* 0x000000181c007c0c */ /* 0x000fe4000bf66270 */
[----:B------:R-:W-:-:S02]  /*6520*/  ISETP.GE.AND P2, PT, R14, UR24, PT ;  /* 0x000000180e007c0c */ /* 0x000fc4000bf46270 */
[C---:B------:R-:W-:Y:S02]  /*6530*/  PRMT R14, R33.reuse, 0x7632, R14 ;  /* 0x00007632210e7816 */ /* 0x040fe4000000000e */
[----:B------:R-:W-:Y:S02]  /*6540*/  SEL R33, R33, RZ, !P0 ;  /* 0x000000ff21217207 */ /* 0x000fe40004000000 */
[----:B------:R-:W-:Y:S02]  /*6550*/  SEL R14, R14, RZ, !P1 ;  /* 0x000000ff0e0e7207 */ /* 0x000fe40004800000 */
[----:B------:R-:W-:Y:S02]  /*6560*/  SEL R11, R11, RZ, !P2 ;  /* 0x000000ff0b0b7207 */ /* 0x000fe40005000000 */
[----:B------:R-:W-:Y:S01]  /*6570*/  PRMT R33, R33, 0x5410, R14 ;  /* 0x0000541021217816 */ /* 0x000fe2000000000e */
[----:B------:R-:W-:Y:S01]  /*6580*/  VIADD R14, R28, 0x1 ;  /* 0x000000011c0e7836 */ /* 0x000fe20000000000 */
[----:B------:R-:W-:-:S04]  /*6590*/  SEL R32, R15, RZ, !P3 ;  /* 0x000000ff0f207207 */ /* 0x000fc80005800000 */
[----:B------:R-:W-:Y:S02]  /*65a0*/  ISETP.GE.AND P0, PT, R14, UR24, PT ;  /* 0x000000180e007c0c */ /* 0x000fe4000bf06270 */
[----:B------:R-:W-:Y:S02]  /*65b0*/  IADD3 R14, PT, PT, R28, 0x2, RZ ;  /* 0x000000021c0e7810 */ /* 0x000fe40007ffe0ff */
[----:B------:R-:W-:Y:S02]  /*65c0*/  PRMT R11, R11, 0x5410, R32 ;  /* 0x000054100b0b7816 */ /* 0x000fe40000000020 */
        /* <DEDUP_REMOVED lines=9> */
[C---:B------:R-:W-:Y:S02]  /*6660*/  PRMT R14, R31.reuse, 0x7632, R14 ;  /* 0x000076321f0e7816 */ /* 0x040fe4000000000e */
[----:B------:R-:W-:Y:S02]  /*6670*/  SEL R31, R31, RZ, !P2 ;  /* 0x000000ff1f1f7207 */ /* 0x000fe40005000000 */
[----:B------:R-:W-:-:S04]  /*6680*/  SEL R14, R14, RZ, !P0 ;  /* 0x000000ff0e0e7207 */ /* 0x000fc80004000000 */
[----:B------:R-:W-:-:S07]  /*6690*/  PRMT R31, R31, 0x5410, R14 ;  /* 0x000054101f1f7816 */ /* 0x000fce000000000e */
.L_x_19311:
[----:B------:R-:W-:Y:S05]  /*66a0*/  BSYNC.RECONVERGENT B2 ;  /* 0x0000000000027941 */ /* 0x000fea0003800200 */
.L_x_19310:
[----:B-----5:R-:W-:Y:S02]  /*66b0*/  HMUL2.BF16_V2 R8, R8, R33 ;  /* 0x0000002108087232 */ /* 0x020fe40000200000 */
[----:B------:R-:W-:Y:S02]  /*66c0*/  HFMA2.BF16_V2 R11, R4, R11, -RZ ;  /* 0x0000000b040b7231 */ /* 0x000fe400003000ff */
[----:B------:R-:W-:Y:S02]  /*66d0*/  HMUL2.BF16_V2 R36, R5, R36 ;  /* 0x0000002405247232 */ /* 0x000fe40000200000 */
[----:B------:R-:W-:Y:S01]  /*66e0*/  FADD.FTZ R9, R34, R9 ;  /* 0x0000000922097221 */ /* 0x000fe20000010000 */
[----:B------:R-:W-:Y:S01]  /*66f0*/  FADD.FTZ R22, R22, R7 ;  /* 0x0000000716167221 */ /* 0x000fe20000010000 */
[C---:B01234-:R-:W-:Y:S01]  /*6700*/  PRMT R14, R8.reuse, 0x7632, R14 ;  /* 0x00007632080e7816 */ /* 0x05ffe2000000000e */
[----:B------:R-:W-:Y:S01]  /*6710*/  FADD.FTZ R21, R21, R10 ;  /* 0x0000000a15157221 */ /* 0x000fe20000010000 */
[----:B------:R-:W-:Y:S01]  /*6720*/  SHF.L.U32 R8, R8, 0x10, RZ ;  /* 0x0000001008087819 */ /* 0x000fe200000006ff */
[----:B------:R-:W-:-:S02]  /*6730*/  FADD.FTZ R20, R20, R9 ;  /* 0x0000000914147221 */ /* 0x000fc40000010000 */
[----:B------:R-:W-:Y:S02]  /*6740*/  IMAD.U32 R15, R14, 0x10000, RZ ;  /* 0x000100000e0f7824 */ /* 0x000fe400078e00ff */
[----:B------:R-:W-:Y:S01]  /*6750*/  HFMA2.BF16_V2 R14, R6, R31, -RZ ;  /* 0x0000001f060e7231 */ /* 0x000fe200003000ff */
[C---:B------:R-:W-:Y:S02]  /*6760*/  PRMT R5, R11.reuse, 0x7610, R5 ;  /* 0x000076100b057816 */ /* 0x040fe40000000005 */
[----:B------:R-:W-:Y:S01]  /*6770*/  PRMT R6, R11, 0x7632, R6 ;  /* 0x000076320b067816 */ /* 0x000fe20000000006 */
[----:B------:R-:W-:Y:S01]  /*6780*/  FADD.FTZ R4, R8, R15 ;  /* 0x0000000f08047221 */ /* 0x000fe20000010000 */
[C---:B------:R-:W-:Y:S01]  /*6790*/  PRMT R8, R36.reuse, 0x7610, R8 ;  /* 0x0000761024087816 */ /* 0x040fe20000000008 */
[----:B------:R-:W-:Y:S01]  /*67a0*/  IMAD.U32 R15, R5, 0x10000, RZ ;  /* 0x00010000050f7824 */ /* 0x000fe200078e00ff */
[----:B------:R-:W-:Y:S02]  /*67b0*/  PRMT R11, R36, 0x7632, R11 ;  /* 0x00007632240b7816 */ /* 0x000fe4000000000b */
[----:B------:R-:W-:Y:S01]  /*67c0*/  SHF.L.U32 R6, R6, 0x10, RZ ;  /* 0x0000001006067819 */ /* 0x000fe200000006ff */
[----:B------:R-:W-:Y:S01]  /*67d0*/  IMAD.U32 R8, R8, 0x10000, RZ ;  /* 0x0001000008087824 */ /* 0x000fe200078e00ff */
[C---:B------:R-:W-:Y:S01]  /*67e0*/  PRMT R5, R14.reuse, 0x7632, R5 ;  /* 0x000076320e057816 */ /* 0x040fe20000000005 */
[----:B------:R-:W-:Y:S01]  /*67f0*/  IMAD.U32 R11, R11, 0x10000, RZ ;  /* 0x000100000b0b7824 */ /* 0x000fe200078e00ff */
[----:B------:R-:W-:Y:S01]  /*6800*/  SHF.L.U32 R14, R14, 0x10, RZ ;  /* 0x000000100e0e7819 */ /* 0x000fe200000006ff */
[----:B------:R-:W-:-:S02]  /*6810*/  FADD.FTZ R15, R15, R6 ;  /* 0x000000060f0f7221 */ /* 0x000fc40000010000 */
[----:B------:R-:W-:Y:S02]  /*6820*/  IMAD.U32 R5, R5, 0x10000, RZ ;  /* 0x0001000005057824 */ /* 0x000fe400078e00ff */
[----:B------:R-:W-:Y:S01]  /*6830*/  FADD.FTZ R11, R8, R11 ;  /* 0x0000000b080b7221 */ /* 0x000fe20000010000 */
[----:B------:R-:W-:Y:S01]  /*6840*/  FADD.FTZ R4, R4, R15 ;  /* 0x0000000f04047221 */ /* 0x000fe20000010000 */
[----:B------:R-:W-:-:S03]  /*6850*/  FADD.FTZ R5, R14, R5 ;  /* 0x000000050e057221 */ /* 0x000fc60000010000 */
[----:B------:R-:W-:-:S04]  /*6860*/  FADD.FTZ R4, R4, R11 ;  /* 0x0000000b04047221 */ /* 0x000fc80000010000 */
[----:B------:R-:W-:-:S04]  /*6870*/  FADD.FTZ R4, R4, R5 ;  /* 0x0000000504047221 */ /* 0x000fc80000010000 */
[----:B------:R-:W-:-:S07]  /*6880*/  FADD.FTZ R19, R19, R4 ;  /* 0x0000000413137221 */ /* 0x000fce0000010000 */
.L_x_19295:
[----:B------:R-:W-:Y:S05]  /*6890*/  BSYNC.RECONVERGENT B0 ;  /* 0x0000000000007941 */ /* 0x000fea0003800200 */
.L_x_19294:
        /* <DEDUP_REMOVED lines=10> */
.L_x_19293:
[----:B------:R-:W-:Y:S05]  /*6940*/  BSYNC.RECONVERGENT B1 ;  /* 0x0000000000017941 */ /* 0x000fea0003800200 */
.L_x_19292:
[----:B------:R-:W3:Y:S01]  /*6950*/  S2R R0, SR_TID.X ;  /* 0x0000000000007919 */ /* 0x000ee20000002100 */
[----:B------:R-:W-:Y:S01]  /*6960*/  BSSY.RECONVERGENT B0, `(.L_x_19313) ;  /* 0x0000028000007945 */ /* 0x000fe20003800200 */
[----:B------:R-:W4:Y:S04]  /*6970*/  SHFL.BFLY PT, R3, R26, 0x1, 0x1f ;  /* 0x0c201f001a037f89 */ /* 0x000f2800000e0000 */
[----:B------:R-:W5:Y:S04]  /*6980*/  SHFL.BFLY PT, R4, R25, 0x1, 0x1f ;  /* 0x0c201f0019047f89 */ /* 0x000f6800000e0000 */
[----:B------:R-:W5:Y:S04]  /*6990*/  SHFL.BFLY PT, R5, R24, 0x1, 0x1f ;  /* 0x0c201f0018057f89 */ /* 0x000f6800000e0000 */
[----:B------:R-:W5:Y:S04]  /*69a0*/  SHFL.BFLY PT, R6, R23, 0x1, 0x1f ;  /* 0x0c201f0017067f89 */ /* 0x000f6800000e0000 */
[----:B--2---:R-:W2:Y:S04]  /*69b0*/  SHFL.BFLY PT, R7, R22, 0x1, 0x1f ;  /* 0x0c201f0016077f89 */ /* 0x004ea800000e0000 */
[----:B0-----:R-:W0:Y:S04]  /*69c0*/  SHFL.BFLY PT, R8, R21, 0x1, 0x1f ;  /* 0x0c201f0015087f89 */ /* 0x001e2800000e0000 */
[----:B-1----:R-:W1:Y:S01]  /*69d0*/  SHFL.BFLY PT, R9, R20, 0x1, 0x1f ;  /* 0x0c201f0014097f89 */ /* 0x002e6200000e0000 */
[----:B----4-:R-:W-:-:S03]  /*69e0*/  FADD.FTZ R2, R3, R26 ;  /* 0x0000001a03027221 */ /* 0x010fc60000010000 */
[----:B------:R-:W4:Y:S01]  /*69f0*/  SHFL.BFLY PT, R10, R19, 0x1, 0x1f ;  /* 0x0c201f00130a7f89 */ /* 0x000f2200000e0000 */
[----:B---3--:R-:W-:Y:S01]  /*6a00*/  LOP3.LUT R11, R0, 0x1, RZ, 0xc0, !PT ;  /* 0x00000001000b7812 */ /* 0x008fe200078ec0ff */
[----:B-----5:R-:W-:Y:S01]  /*6a10*/  FADD.FTZ R25, R4, R25 ;  /* 0x0000001904197221 */ /* 0x020fe20000010000 */
[----:B------:R-:W-:Y:S01]  /*6a20*/  LOP3.LUT R3, R0, 0x3c0, RZ, 0xc0, !PT ;  /* 0x000003c000037812 */ /* 0x000fe200078ec0ff */
[----:B------:R-:W-:Y:S01]  /*6a30*/  BAR.SYNC.DEFER_BLOCKING 0x0 ;  /* 0x0000000000007b1d */ /* 0x000fe20000010000 */
[----:B------:R-:W-:Y:S01]  /*6a40*/  ISETP.NE.AND P0, PT, R11, RZ, PT ;  /* 0x000000ff0b00720c */ /* 0x000fe20003f05270 */
[----:B------:R-:W-:Y:S01]  /*6a50*/  FADD.FTZ R24, R5, R24 ;  /* 0x0000001805187221 */ /* 0x000fe20000010000 */
[----:B------:R-:W-:Y:S01]  /*6a60*/  SHF.R.U32.HI R4, RZ, 0x5, R0 ;  /* 0x00000005ff047819 */ /* 0x000fe20000011600 */
[----:B------:R-:W-:Y:S01]  /*6a70*/  FADD.FTZ R23, R6, R23 ;  /* 0x0000001706177221 */ /* 0x000fe20000010000 */
[----:B------:R-:W-:Y:S02]  /*6a80*/  ISETP.NE.OR P1, PT, R3, 0x40, P0 ;  /* 0x000000400300780c */ /* 0x000fe40000725670 */
[----:B------:R-:W-:Y:S01]  /*6a90*/  LOP3.LUT R3, R0, 0x1f, RZ, 0xc0, !PT ;  /* 0x0000001f00037812 */ /* 0x000fe200078ec0ff */
[----:B--2---:R-:W-:-:S03]  /*6aa0*/  FADD.FTZ R22, R7, R22 ;  /* 0x0000001607167221 */ /* 0x004fc60000010000 */
[----:B------:R-:W-:Y:S01]  /*6ab0*/  SHF.R.U32.HI R3, RZ, 0x1, R3 ;  /* 0x00000001ff037819 */ /* 0x000fe20000011603 */
[----:B0-----:R-:W-:-:S03]  /*6ac0*/  FADD.FTZ R21, R8, R21 ;  /* 0x0000001508157221 */ /* 0x001fc60000010000 */
[----:B------:R-:W-:Y:S01]  /*6ad0*/  LEA R4, R4, R3, 0x7 ;  /* 0x0000000304047211 */ /* 0x000fe200078e38ff */
[----:B-1----:R-:W-:Y:S01]  /*6ae0*/  FADD.FTZ R20, R9, R20 ;  /* 0x0000001409147221 */ /* 0x002fe20000010000 */
        /* <DEDUP_REMOVED lines=15> */
.L_x_19314:
[----:B------:R-:W-:Y:S05]  /*6be0*/  BSYNC.RECONVERGENT B0 ;  /* 0x0000000000007941 */ /* 0x000fea0003800200 */
.L_x_19313:
        /* <DEDUP_REMOVED lines=29> */
.L_x_19316:
[----:B------:R-:W-:Y:S05]  /*6dc0*/  BSYNC.RECONVERGENT B0 ;  /* 0x0000000000007941 */ /* 0x000fea0003800200 */
.L_x_19315:
        /* <DEDUP_REMOVED lines=12> */
.L_x_19318:
[----:B------:R-:W-:Y:S05]  /*6e90*/  BSYNC.RECONVERGENT B0 ;  /* 0x0000000000007941 */ /* 0x000fea0003800200 */
.L_x_19317:
        /* <DEDUP_REMOVED lines=19> */
.L_x_19320:
[----:B------:R-:W-:Y:S05]  /*6fd0*/  BSYNC.RECONVERGENT B0 ;  /* 0x0000000000007941 */ /* 0x000fea0003800200 */
.L_x_19319:
        /* <DEDUP_REMOVED lines=31> */
.L_x_19267:
        /* <DEDUP_REMOVED lines=8> */
.L_x_19322:
[----:B------:R-:W-:Y:S05]  /*7250*/  BSYNC B2 ;  /* 0x0000000000027941 */ /* 0x000fea0003800000 */
.L_x_19321:
[----:B------:R-:W-:Y:S01]  /*7260*/  MOV R8, R12 ;  /* 0x0000000c00087202 */ /* 0x000fe20000000f00 */
[----:B------:R-:W-:Y:S06]  /*7270*/  BRA `(.L_x_19323) ;  /* 0xffffffb000687947 */ /* 0x000fec000383ffff */
.L_x_19269:
        /* <DEDUP_REMOVED lines=8> */
.L_x_19325:
[----:B------:R-:W-:Y:S05]  /*7300*/  BSYNC B0 ;  /* 0x0000000000007941 */ /* 0x000fea0003800000 */
.L_x_19324:
        /* <DEDUP_REMOVED lines=9> */
.L_x_19326:
[----:B------:R-:W-:Y:S02]  /*73a0*/  HFMA2 R13, -RZ, RZ, 0, 2.384185791015625e-07 ;  /* 0x00000004ff0d7431 */ /* 0x000fe400000001ff */
[----:B------:R-:W-:-:S05]  /*73b0*/  IMAD.MOV.U32 R5, RZ, RZ, R12 ;  /* 0x000000ffff057224 */ /* 0x000fca00078e000c */
[----:B------:R-:W-:-:S05]  /*73c0*/  FMNMX.FTZ R5, R6, R5, !PT ;  /* 0x0000000506057209 */ /* 0x000fca0007810000 */
[----:B------:R-:W-:-:S07]  /*73d0*/  IMAD.MOV.U32 R26, RZ, RZ, R5 ;  /* 0x000000ffff1a7224 */ /* 0x000fce00078e0005 */
[----:B------:R-:W-:Y:S05]  /*73e0*/  WARPSYNC.COLLECTIVE R11, `(.L_x_19327) ;  /* 0x000000000b087348 */ /* 0x000fea0003c00000 */
[----:B------:R0:W1:Y:S02]  /*73f0*/  SHFL.BFLY P2, R12, R26, R13, R28 ;  /* 0x0c00000d1a0c7389 */ /* 0x000064000004001c */
[----:B01----:R-:W-:Y:S05]  /*7400*/  ENDCOLLECTIVE ;  /* 0x000000000000791b */ /* 0x003fea0003800000 */
.L_x_19327:
[----:B------:R-:W-:Y:S01]  /*7410*/  MOV R13, 0x2 ;  /* 0x00000002000d7802 */ /* 0x000fe20000000f00 */
[----:B------:R-:W-:-:S05]  /*7420*/  IMAD.MOV.U32 R8, RZ, RZ, R12 ;  /* 0x000000ffff087224 */ /* 0x000fca00078e000c */
[----:B------:R-:W-:-:S05]  /*7430*/  FMNMX.FTZ R8, R5, R8, !PT ;  /* 0x0000000805087209 */ /* 0x000fca0007810000 */
[----:B------:R-:W-:-:S07]  /*7440*/  IMAD.MOV.U32 R26, RZ, RZ, R8 ;  /* 0x000000ffff1a7224 */ /* 0x000fce00078e0008 */
[----:B------:R-:W-:Y:S05]  /*7450*/  WARPSYNC.COLLECTIVE R11, `(.L_x_19328) ;  /* 0x000000000b087348 */ /* 0x000fea0003c00000 */
[----:B------:R0:W1:Y:S02]  /*7460*/  SHFL.BFLY P2, R12, R26, R13, R28 ;  /* 0x0c00000d1a0c7389 */ /* 0x000064000004001c */
[----:B01----:R-:W-:Y:S05]  /*7470*/  ENDCOLLECTIVE ;  /* 0x000000000000791b */ /* 0x003fea0003800000 */
.L_x_19328:
[----:B------:R-:W-:Y:S01]  /*7480*/  IMAD.MOV.U32 R9, RZ, RZ, R12 ;  /* 0x000000ffff097224 */ /* 0x000fe200078e000c */
[----:B------:R-:W-:Y:S06]  /*7490*/  BRA `(.L_x_19329) ;  /* 0xffffffb000847947 */ /* 0x000fec000383ffff */
.L_x_19330:
        /* <DEDUP_REMOVED lines=14> */
.L_x_27598:


//--------------------- .text._ZN4vllm25paged_attention_v2_kernelI13__nv_bfloat16S1_Li120ELi16ELi128ELNS_18Fp8KVCacheDataTypeE0ELb1ELi512EEEvPfS3_PT_PKS4_PKT0_SA_ifPKiSC_iPKfiiiSE_SE_iiiii --------------------------
	.section	.text._ZN4vllm25paged_attention_v2_kernelI13__nv_bfloat16S1_Li120ELi16ELi128ELNS_18Fp8KVCacheDataTypeE0ELb1ELi512EEEvPfS3_PT_PKS4_PKT0_SA_ifPKiSC_iPKfiiiSE_SE_iiiii,"ax",@progbits
	.align	128
        .global         _ZN4vllm25paged_attention_v2_kernelI13__nv_bfloat16S1_Li120ELi16ELi128ELNS_18Fp8KVCacheDataTypeE0ELb1ELi512EEEvPfS3_PT_PKS4_PKT0_SA_ifPKiSC_iPKfiiiSE_SE_iiiii
        .type           _ZN4vllm25paged_attention_v2_kernelI13__nv_bfloat16S1_Li120ELi16ELi128ELNS_18Fp8KVCacheDataTypeE0ELb1ELi512EEEvPfS3_PT_PKS4_PKT0_SA_ifPKiSC_iPKfiiiSE_SE_iiiii,@function
        .size           _ZN4vllm25paged_attention_v2_kernelI13__nv_bfloat16S1_Li120ELi16ELi128ELNS_18Fp8KVCacheDataTypeE0ELb1ELi512EEEvPfS3_PT_PKS4_PKT0_SA_ifPKiSC_iPKfiiiSE_SE_iiiii,(.L_x_27599 - _ZN4vllm25paged_attention_v2_kernelI13__nv_bfloat16S1_Li120ELi16ELi128ELNS_18Fp8KVCacheDataTypeE0ELb1ELi512EEEvPfS3_PT_PKS4_PKT0_SA_ifPKiSC_iPKfiiiSE_SE_iiiii)
        .other          _ZN4vllm25paged_attention_v2_kernelI13__nv_bfloat16S1_Li120ELi16ELi128ELNS_18Fp8KVCacheDataTypeE0ELb1ELi512EEEvPfS3_PT_PKS4_PKT0_SA_ifPKiSC_iPKfiiiSE_SE_iiiii,@"STO_CUDA_ENTRY STV_DEFAULT"
_ZN4vllm25paged_attention_v2_kernelI13__nv_bfloat16S1_Li120ELi16ELi128ELNS_18Fp8KVCacheDataTypeE0ELb1ELi512EEEvPfS3_PT_PKS4_PKT0_SA_ifPKiSC_iPKfiiiSE_SE_iiiii:
.text._ZN4vllm25paged_attention_v2_kernelI13__nv_bfloat16S1_Li120ELi16ELi128ELNS_18Fp8KVCacheDataTypeE0ELb1ELi512EEEvPfS3_PT_PKS4_PKT0_SA_ifPKiSC_iPKfiiiSE_SE_iiiii:
        /* <DEDUP_REMOVED lines=29> */
[----:B0-----:R-:W-:Y:S01]  /*01d0*/  ISETP.GT.U32.AND P0, PT, R0, 0x1d, PT ;  /* 0x0000001d0000780c */ /* 0x001fe20003f04070 */
[----:B------:R-:W-:Y:S01]  /*01e0*/  UISETP.NE.AND.EX UP0, UPT, UR7, URZ, UPT, UP0 ;  /* 0x000000ff0700728c */ /* 0x000fe2000bf05300 */
[----:B------:R-:W0:Y:S01]  /*01f0*/  S2R R16, SR_CgaCtaId ;  /* 0x0000000000107919 */ /* 0x000e220000008800 */
[----:B------:R-:W3:Y:S01]  /*0200*/  LDCU UR20, c[0x0][0x3f8] ;  /* 0x00007f00ff1477ac */ /* 0x000ee20008000800 */
[----:B------:R-:W4:Y:S01]  /*0210*/  LDCU UR14, c[0x0][0x3c8] ;  /* 0x00007900ff0e77ac */ /* 0x000f220008000800 */
[----:B------:R-:W0:Y:S08]  /*0220*/  LDCU UR30, c[0x0][0x3dc] ;  /* 0x00007b80ff1e77ac */ /* 0x000e300008000800 */
[----:B------:R-:W2:Y:S01]  /*0230*/  @!P0 LDC.64 R8, c[0x0][0x398] ;  /* 0x0000e600ff088b82 */ /* 0x000ea20000000a00 */
[----:B------:R-:W-:Y:S01]  /*0240*/  @!P0 IMAD R4, R4, 0x78, RZ ;  /* 0x0000007804048824 */ /* 0x000fe200078e02ff */
[----:B-1----:R-:W1:Y:S01]  /*0250*/  MUFU.RCP R2, R2 ;  /* 0x0000000200027308 */ /* 0x002e620000001000 */
[----:B------:R-:W-:Y:S01]  /*0260*/  @!P0 IMAD.SHL.U32 R3, R0, 0x4, RZ ;  /* 0x0000000400038824 */ /* 0x000fe200078e00ff */
[----:B------:R-:W0:Y:S04]  /*0270*/  LDCU UR31, c[0x0][0x3b4] ;  /* 0x00007680ff1f77ac */ /* 0x000e280008000800 */
[----:B------:R-:W-:Y:S01]  /*0280*/  @!P0 IADD3 R3, P1, P2, R3, UR4, R4 ;  /* 0x0000000403038c10 */ /* 0x000fe2000fa3e004 */
[----:B------:R-:W0:Y:S03]  /*0290*/  LDCU.64 UR26, c[0x0][0x3a0] ;  /* 0x00007400ff1a77ac */ /* 0x000e260008000a00 */
[----:B------:R-:W-:Y:S01]  /*02a0*/  @!P0 IADD3.X R6, PT, PT, RZ, UR5, RZ, P1, P2 ;  /* 0x00000005ff068c10 */ /* 0x000fe20008fe44ff */
[----:B------:R-:W3:Y:S01]  /*02b0*/  LDCU UR12, c[0x0][0x370] ;  /* 0x00006e00ff0c77ac */ /* 0x000ee20008000800 */
[----:B------:R-:W4:Y:S01]  /*02c0*/  @UP0 LDCU.64 UR4, c[0x0][0x3d0] ;  /* 0x00007a00ff0407ac */ /* 0x000f220008000a00 */
[----:B-1----:R-:W-:Y:S01]  /*02d0*/  VIADD R10, R2, 0xffffffe ;  /* 0x0ffffffe020a7836 */ /* 0x002fe20000000000 */
[----:B--2---:R-:W-:-:S04]  /*02e0*/  @!P0 LEA R4, P1, R3, R8, 0x1 ;  /* 0x0000000803048211 */ /* 0x004fc800078208ff */
[----:B------:R-:W-:-:S05]  /*02f0*/  @!P0 LEA.HI.X R5, R3, R9, R6, 0x1, P1 ;  /* 0x0000000903058211 */ /* 0x000fca00008f0c06 */
[----:B------:R-:W2:Y:S04]  /*0300*/  @!P0 LDG.E.CONSTANT R6, desc[UR18][R4.64] ;  /* 0x0000001204068981 */ /* 0x000ea8000c1e9900 */
[----:B------:R3:W2:Y:S01]  /*0310*/  @!P0 LDG.E.CONSTANT R7, desc[UR18][R4.64+0x4] ;  /* 0x0000041204078981 */ /* 0x0006a2000c1e9900 */
[----:B------:R1:W0:Y:S01]  /*0320*/  F2I.FTZ.U32.TRUNC.NTZ R11, R10 ;  /* 0x0000000a000b7305 */ /* 0x000222000021f000 */
[----:B----4-:R-:W-:Y:S01]  /*0330*/  @UP0 UIMAD.WIDE.U32 UR4, UR10, 0x4, UR4 ;  /* 0x000000040a0408a5 */ /* 0x010fe2000f8e0004 */
[----:B------:R-:W-:Y:S01]  /*0340*/  PLOP3.LUT P1, PT, PT, PT, UP0, 0x80, 0x8 ;  /* 0x000000000008781c */ /* 0x000fe20003f2f008 */
[----:B------:R-:W-:-:S04]  /*0350*/  HFMA2 R2, -RZ, RZ, 0, 0 ;  /* 0x00000000ff027431 */ /* 0x000fc800000001ff */
[----:B------:R-:W-:Y:S02]  /*0360*/  IMAD.U32 R8, RZ, RZ, UR4 ;  /* 0x00000004ff087e24 */ /* 0x000fe4000f8e00ff */
[----:B-1----:R-:W-:Y:S01]  /*0370*/  IMAD.MOV.U32 R10, RZ, RZ, RZ ;  /* 0x000000ffff0a7224 */ /* 0x002fe200078e00ff */
[----:B---3--:R-:W-:Y:S01]  /*0380*/  IABS R4, UR12 ;  /* 0x0000000c00047c13 */ /* 0x008fe20008000000 */
[----:B------:R-:W-:Y:S02]  /*0390*/  IMAD.U32 R9, RZ, RZ, UR5 ;  /* 0x00000005ff097e24 */ /* 0x000fe4000f8e00ff */
[----:B0-----:R-:W-:-:S03]  /*03a0*/  IMAD.MOV R3, RZ, RZ, -R11 ;  /* 0x000000ffff037224 */ /* 0x001fc600078e0a0b */
[----:B------:R0:W5:Y:S01]  /*03b0*/  @P1 LDG.E.CONSTANT R2, desc[UR18][R8.64] ;  /* 0x0000001208021981 */ /* 0x000162000c1e9900 */
[----:B------:R-:W-:-:S04]  /*03c0*/  IMAD R3, R3, R12, RZ ;  /* 0x0000000c03037224 */ /* 0x000fc800078e02ff */
[----:B------:R-:W-:Y:S01]  /*03d0*/  IMAD.HI.U32 R10, R11, R3, R10 ;  /* 0x000000030b0a7227 */ /* 0x000fe200078e000a */
[----:B------:R-:W-:-:S05]  /*03e0*/  MOV R3, R4 ;  /* 0x0000000400037202 */ /* 0x000fca0000000f00 */
[----:B------:R-:W-:-:S05]  /*03f0*/  IMAD.HI.U32 R10, R10, R3, RZ ;  /* 0x000000030a0a7227 */ /* 0x000fca00078e00ff */
[----:B------:R-:W-:-:S13]  /*0400*/  R2UR UR4, R10 ;  /* 0x000000000a0472ca */ /* 0x000fda00000e0000 */
[----:B------:R-:W-:-:S04]  /*0410*/  IMAD R4, RZ, RZ, -UR4 ;  /* 0x80000004ff047e24 */ /* 0x000fc8000f8e02ff */
[----:B------:R-:W-:-:S05]  /*0420*/  IMAD R3, R12, R4, R3 ;  /* 0x000000040c037224 */ /* 0x000fca00078e0203 */
[----:B------:R-:W-:Y:S01]  /*0430*/  ISETP.GT.U32.AND P1, PT, R12, R3, PT ;  /* 0x000000030c00720c */ /* 0x000fe20003f24070 */
[----:B------:R-:W-:-:S12]  /*0440*/  IMAD.U32 R4, RZ, RZ, UR4 ;  /* 0x00000004ff047e24 */ /* 0x000fd8000f8e00ff */
[----:B------:R-:W-:Y:S01]  /*0450*/  @!P1 VIADD R4, R4, 0x1 ;  /* 0x0000000104049836 */ /* 0x000fe20000000000 */
[----:B------:R-:W-:-:S04]  /*0460*/  @!P1 IADD3 R3, PT, PT, R3, -R12, RZ ;  /* 0x8000000c03039210 */ /* 0x000fc80007ffe0ff */
[----:B------:R-:W-:Y:S02]  /*0470*/  @!P1 R2UR UR4, R4 ;  /* 0x00000000040492ca */ /* 0x000fe400000e0000 */
[----:B------:R-:W-:Y:S01]  /*0480*/  ISETP.GE.U32.AND P1, PT, R3, R12, PT ;  /* 0x0000000c0300720c */ /* 0x000fe20003f26070 */
[----:B------:R-:W-:-:S10]  /*0490*/  ULOP3.LUT UR5, UR12, UR17, URZ, 0x3c, !UPT ;  /* 0x000000110c057292 */ /* 0x000fd4000f8e3cff */
[----:B------:R-:W-:-:S04]  /*04a0*/  IMAD.U32 R3, RZ, RZ, UR4 ;  /* 0x00000004ff037e24 */ /* 0x000fc8000f8e00ff */
[----:B------:R-:W-:Y:S01]  /*04b0*/  @P1 VIADD R3, R3, 0x1 ;  /* 0x0000000103031836 */ /* 0x000fe20000000000 */
[----:B------:R-:W-:-:S04]  /*04c0*/  UISETP.GE.AND UP1, UPT, UR5, URZ, UPT ;  /* 0x000000ff0500728c */ /* 0x000fc8000bf26270 */
[----:B------:R-:W-:Y:S01]  /*04d0*/  @P1 R2UR UR4, R3 ;  /* 0x00000000030412ca */ /* 0x000fe200000e0000 */
[----:B------:R-:W-:Y:S01]  /*04e0*/  UISETP.NE.AND UP0, UPT, UR17, URZ, UPT ;  /* 0x000000ff1100728c */ /* 0x000fe2000bf05270 */
[----:B------:R-:W-:-:S11]  /*04f0*/  IMAD.U32 R3, RZ, RZ, UR25 ;  /* 0x00000019ff037e24 */ /* 0x000fd6000f8e00ff */
[----:B------:R-:W-:Y:S02]  /*0500*/  UMOV UR21, UR4 ;  /* 0x0000000400157c82 */ /* 0x000fe40008000000 */
[----:B------:R-:W-:Y:S02]  /*0510*/  @!UP1 UIADD3 UR21, UPT, UPT, URZ, -UR21, URZ ;  /* 0x80000015ff159290 */ /* 0x000fe4000fffe0ff */
[----:B------:R-:W-:Y:S01]  /*0520*/  @!UP0 ULOP3.LUT UR21, URZ, UR17, URZ, 0x33, !UPT ;  /* 0x00000011ff158292 */ /* 0x000fe2000f8e33ff */
[----:B------:R-:W-:-:S05]  /*0530*/  IABS R3, R3 ;  /* 0x0000000300037213 */ /* 0x000fca0000000000 */
[----:B------:R-:W-:-:S04]  /*0540*/  MOV R13, UR21 ;  /* 0x00000015000d7c02 */ /* 0x000fc80008000f00 */
[----:B------:R-:W-:Y:S01]  /*0550*/  IABS R14, R13 ;  /* 0x0000000d000e7213 */ /* 0x000fe20000000000 */
[----:B------:R-:W1:Y:S08]  /*0560*/  I2F.RP R11, R3 ;  /* 0x00000003000b7306 */ /* 0x000e700000209400 */
[----:B------:R-:W3:Y:S08]  /*0570*/  I2F.RP R10, R14 ;  /* 0x0000000e000a7306 */ /* 0x000ef00000209400 */
[----:B-1----:R-:W1:Y:S08]  /*0580*/  MUFU.RCP R11, R11 ;  /* 0x0000000b000b7308 */ /* 0x002e700000001000 */
[----:B---3--:R-:W0:Y:S01]  /*0590*/  MUFU.RCP R10, R10 ;  /* 0x0000000a000a7308 */ /* 0x008e220000001000 */
[----:B-1----:R-:W-:-:S02]  /*05a0*/  VIADD R4, R11, 0xffffffe ;  /* 0x0ffffffe0b047836 */ /* 0x002fc40000000000 */
[----:B0-----:R-:W-:-:S05]  /*05b0*/  VIADD R8, R10, 0xffffffe ;  /* 0x0ffffffe0a087836 */ /* 0x001fca0000000000 */
[----:B------:R-:W0:Y:S08]  /*05c0*/  F2I.FTZ.U32.TRUNC.NTZ R5, R4 ;  /* 0x0000000400057305 */ /* 0x000e30000021f000 */
[----:B------:R1:W3:Y:S01]  /*05d0*/  F2I.FTZ.U32.TRUNC.NTZ R9, R8 ;  /* 0x0000000800097305 */ /* 0x0002e2000021f000 */
[----:B------:R-:W-:Y:S01]  /*05e0*/  UIADD3 UR7, UPT, UPT, UR23, -0x1, URZ ;  /* 0xffffffff17077890 */ /* 0x000fe2000fffe0ff */
[----:B-1----:R-:W-:-:S05]  /*05f0*/  IMAD.MOV.U32 R8, RZ, RZ, RZ ;  /* 0x000000ffff087224 */ /* 0x002fca00078e00ff */
[----:B------:R-:W-:Y:S01]  /*0600*/  MOV R15, UR7 ;  /* 0x00000007000f7c02 */ /* 0x000fe20008000f00 */
[----:B0-----:R-:W-:Y:S01]  /*0610*/  IMAD R12, R5, R3, RZ ;  /* 0x00000003050c7224 */ /* 0x001fe200078e02ff */
[----:B------:R-:W-:Y:S01]  /*0620*/  R2UR UR4, R8 ;  /* 0x00000000080472ca */ /* 0x000fe200000e0000 */
[----:B---3--:R-:W-:Y:S01]  /*0630*/  IMAD.MOV R10, RZ, RZ, -R9 ;  /* 0x000000ffff0a7224 */ /* 0x008fe200078e0a09 */
[----:B------:R-:W-:Y:S01]  /*0640*/  R2UR UR5, R9 ;  /* 0x00000000090572ca */ /* 0x000fe200000e0000 */
[----:B------:R-:W-:Y:S01]  /*0650*/  IMAD.MOV R11, RZ, RZ, -R12 ;  /* 0x000000ffff0b7224 */ /* 0x000fe200078e0a0c */
[----:B------:R-:W-:Y:S01]  /*0660*/  IABS R8, R15 ;  /* 0x0000000f00087213 */ /* 0x000fe20000000000 */
[----:B------:R-:W-:Y:S01]  /*0670*/  IMAD.MOV.U32 R4, RZ, RZ, RZ ;  /* 0x000000ffff047224 */ /* 0x000fe200078e00ff */
[----:B------:R-:W-:-:S03]  /*0680*/  MOV R15, R10 ;  /* 0x0000000a000f7202 */ /* 0x000fc60000000f00 */
[----:B------:R-:W-:-:S04]  /*0690*/  IMAD.HI.U32 R4, R5, R11, R4 ;  /* 0x0000000b05047227 */ /* 0x000fc800078e0004 */
[----:B------:R-:W-:Y:S01]  /*06a0*/  IMAD R5, R15, R14, RZ ;  /* 0x0000000e0f057224 */ /* 0x000fe200078e02ff */
[----:B------:R-:W-:-:S03]  /*06b0*/  IABS R10, UR10 ;  /* 0x0000000a000a7c13 */ /* 0x000fc60008000000 */
[----:B------:R-:W-:Y:S01]  /*06c0*/  IMAD.HI.U32 R5, R9, R5, UR4 ;  /* 0x0000000409057e27 */ /* 0x000fe2000f8e0005 */
[----:B------:R-:W-:-:S04]  /*06d0*/  R2UR UR6, R10 ;  /* 0x000000000a0672ca */ /* 0x000fc800000e0000 */
[----:B------:R-:W-:Y:S02]  /*06e0*/  R2UR UR4, R5 ;  /* 0x00000000050472ca */ /* 0x000fe400000e0000 */
[----:B------:R-:W-:Y:S01]  /*06f0*/  IABS R13, R13 ;  /* 0x0000000d000d7213 */ /* 0x000fe20000000000 */
[----:B------:R-:W-:-:S04]  /*0700*/  IMAD.HI.U32 R11, R4, R8, RZ ;  /* 0x00000008040b7227 */ /* 0x000fc800078e00ff */
[----:B------:R-:W-:Y:S02]  /*0710*/  IMAD.MOV R5, RZ, RZ, -R13 ;  /* 0x000000ffff057224 */ /* 0x000fe400078e0a0d */
[----:B------:R-:W-:-:S04]  /*0720*/  IMAD.U32 R10, RZ, RZ, UR6 ;  /* 0x00000006ff0a7e24 */ /* 0x000fc8000f8e00ff */
[----:B------:R-:W-:Y:S01]  /*0730*/  UIMAD.WIDE.U32 UR4, UR4, UR6, URZ ;  /* 0x00000006040472a5 */ /* 0x000fe2000f8e00ff */
[----:B------:R-:W-:-:S05]  /*0740*/  R2UR UR15, R11 ;  /* 0x000000000b0f72ca */ /* 0x000fca00000e0000 */
[----:B------:R-:W-:-:S05]  /*0750*/  IMAD R5, R5, UR5, R10 ;  /* 0x0000000505057c24 */ /* 0x000fca000f8e020a */
[----:B------:R-:W-:-:S03]  /*0760*/  ISETP.GT.U32.AND P1, PT, R14, R5, PT ;  /* 0x000000050e00720c */ /* 0x000fc60003f24070 */
[----:B------:R-:W-:-:S04]  /*0770*/  IMAD R9, RZ, RZ, -UR15 ;  /* 0x8000000fff097e24 */ /* 0x000fc8000f8e02ff */
[----:B------:R-:W-:-:S06]  /*0780*/  IMAD R8, R3, R9, R8 ;  /* 0x0000000903087224 */ /* 0x000fcc00078e0208 */
[----:B------:R-:W-:Y:S01]  /*0790*/  VOTEU.ANY UP4, P1 ;  /* 0x0000000000ff7886 */ /* 0x000fe20000880100 */
[----:B------:R-:W-:Y:S02]  /*07a0*/  PLOP3.LUT P1, PT, PT, PT, UP4, 0x80, 0x8 ;  /* 0x000000000008781c */ /* 0x000fe40003f2f048 */
[----:B------:R-:W-:Y:S01]  /*07b0*/  ISETP.GT.U32.AND P2, PT, R3, R8, PT ;  /* 0x000000080300720c */ /* 0x000fe20003f44070 */
[----:B------:R-:W-:Y:S02]  /*07c0*/  UIADD3 UR6, UPT, UPT, UR23, 0xf, URZ ;  /* 0x0000000f17067890 */ /* 0x000fe4000fffe0ff */
[----:B------:R-:W-:Y:S02]  /*07d0*/  UISETP.GE.AND UP0, UPT, UR28, URZ, UPT ;  /* 0x000000ff1c00728c */ /* 0x000fe4000bf06270 */
[----:B------:R-:W-:-:S06]  /*07e0*/  ULEA UR4, UR9, 0x20, 0x5 ;  /* 0x0000002009047891 */ /* 0x000fcc000f8e28ff */
[----:B------:R-:W-:Y:S02]  /*07f0*/  @!P1 IMAD.IADD R5, R5, 0x1, -R14 ;  /* 0x0000000105059824 */ /* 0x000fe400078e0a0e */
[----:B------:R-:W-:Y:S01]  /*0800*/  VOTEU.ANY UP3, P2 ;  /* 0x0000000000ff7886 */ /* 0x000fe20001060100 */
[----:B------:R-:W-:Y:S01]  /*0810*/  PLOP3.LUT P2, PT, PT, PT, UP3, 0x80, 0x8 ;  /* 0x000000000008781c */ /* 0x000fe20003f4f038 */
[----:B------:R-:W-:Y:S01]  /*0820*/  USHF.R.U32.HI UR6, URZ, 0x4, UR6 ;  /* 0x00000004ff067899 */ /* 0x000fe20008011606 */
[----:B------:R-:W-:-:S03]  /*0830*/  ISETP.GE.U32.AND P1, PT, R5, R14, PT ;  /* 0x0000000e0500720c */ /* 0x000fc60003f26070 */
[----:B------:R-:W-:Y:S01]  /*0840*/  UISETP.LT.U32.AND UP5, UPT, UR6, UR4, UPT ;  /* 0x000000040600728c */ /* 0x000fe2000bfa1070 */
[----:B------:R-:W-:-:S03]  /*0850*/  MOV R9, 0x400 ;  /* 0x0000040000097802 */ /* 0x000fc60000000f00 */
[----:B------:R-:W-:Y:S02]  /*0860*/  USEL UR13, UR6, UR4, UP5 ;  /* 0x00000004060d7287 */ /* 0x000fe4000a800000 */
[----:B------:R-:W-:Y:S02]  /*0870*/  @UP0 UIMAD UR6, UR12, UR20, UR10 ;  /* 0x000000140c0602a4 */ /* 0x000fe4000f8e020a */
[-C--:B------:R-:W-:Y:S01]  /*0880*/  @!P2 IADD3 R8, PT, PT, R8, -R3.reuse, RZ ;  /* 0x800000030808a210 */ /* 0x080fe20007ffe0ff */
[----:B------:R-:W-:Y:S02]  /*0890*/  @!UP4 UIADD3 UR5, UPT, UPT, UR5, 0x1, URZ ;  /* 0x000000010505c890 */ /* 0x000fe4000fffe0ff */
[----:B------:R-:W-:Y:S01]  /*08a0*/  @UP0 UIMAD UR16, UR6, UR28, 0x1 ;  /* 0x00000001061004a4 */ /* 0x000fe2000f8e021c */
[----:B------:R-:W-:Y:S01]  /*08b0*/  ISETP.GE.U32.AND P2, PT, R8, R3, PT ;  /* 0x000000030800720c */ /* 0x000fe20003f46070 */
[----:B------:R-:W-:Y:S01]  /*08c0*/  VOTEU.ANY UP5, P1 ;  /* 0x0000000000ff7886 */ /* 0x000fe200008a0100 */
[----:B------:R-:W-:Y:S01]  /*08d0*/  ULOP3.LUT UR6, UR10, UR21, URZ, 0x3c, !UPT ;  /* 0x000000150a067292 */ /* 0x000fe2000f8e3cff */
[----:B------:R-:W-:-:S02]  /*08e0*/  LOP3.LUT R5, R0, 0x1, RZ, 0xc0, !PT ;  /* 0x0000000100057812 */ /* 0x000fc400078ec0ff */
[----:B------:R-:W-:Y:S01]  /*08f0*/  LEA R8, R16, R9, 0x18 ;  /* 0x0000000910087211 */ /* 0x000fe200078ec0ff */
[----:B------:R-:W-:Y:S01]  /*0900*/  UISETP.GE.AND UP4, UPT, UR6, URZ, UPT ;  /* 0x000000ff0600728c */ /* 0x000fe2000bf86270 */
[----:B------:R-:W-:Y:S01]  /*0910*/  SHF.R.U32.HI R13, RZ, 0x1, R0 ;  /* 0x00000001ff0d7819 */ /* 0x000fe20000011600 */
[----:B------:R-:W-:Y:S02]  /*0920*/  @UP5 UIADD3 UR5, UPT, UPT, UR5, 0x1, URZ ;  /* 0x0000000105055890 */ /* 0x000fe4000fffe0ff */
[----:B------:R-:W-:Y:S01]  /*0930*/  UISETP.NE.AND UP5, UPT, UR21, URZ, UPT ;  /* 0x000000ff1500728c */ /* 0x000fe2000bfa5270 */
[----:B------:R-:W-:Y:S01]  /*0940*/  IMAD R8, R5, 0x78, R8 ;  /* 0x0000007805087824 */ /* 0x000fe200078e0208 */
[----:B------:R-:W-:Y:S01]  /*0950*/  SHF.R.U32.HI R12, RZ, 0x5, R0 ;  /* 0x00000005ff0c7819 */ /* 0x000fe20000011600 */
[----:B------:R-:W-:Y:S02]  /*0960*/  IMAD.U32 R11, RZ, RZ, UR9 ;  /* 0x00000009ff0b7e24 */ /* 0x000fe4000f8e00ff */
[----:B------:R-:W-:Y:S01]  /*0970*/  @!P0 IMAD R8, R13, 0x8, R8 ;  /* 0x000000080d088824 */ /* 0x000fe200078e0208 */
[----:B------:R-:W-:-:S02]  /*0980*/  ULOP3.LUT UR7, UR7, UR25, URZ, 0x3c, !UPT ;  /* 0x0000001907077292 */ /* 0x000fc4000f8e3cff */
[----:B------:R-:W-:Y:S01]  /*0990*/  UIMAD UR4, UR9, -0x20, UR13 ;  /* 0xffffffe0090478a4 */ /* 0x000fe2000f8e020d */
[----:B------:R-:W-:Y:S01]  /*09a0*/  LEA R14, R11, R12, 0x5 ;  /* 0x0000000c0b0e7211 */ /* 0x000fe200078e28ff */
[----:B------:R-:W-:Y:S01]  /*09b0*/  @!UP3 UIADD3 UR15, UPT, UPT, UR15, 0x1, URZ ;  /* 0x000000010f0fb890 */ /* 0x000fe2000fffe0ff */
[----:B------:R-:W-:Y:S01]  /*09c0*/  VOTEU.ANY UP3, P2 ;  /* 0x0000000000ff7886 */ /* 0x000fe20001060100 */
[----:B------:R-:W-:Y:S01]  /*09d0*/  UMOV UR22, UR5 ;  /* 0x0000000500167c82 */ /* 0x000fe20008000000 */
[----:B--2---:R0:W-:Y:S01]  /*09e0*/  @!P0 STS.64 [R8], R6 ;  /* 0x0000000608008388 */ /* 0x0041e20000000a00 */
[----:B------:R-:W-:Y:S01]  /*09f0*/  @!UP4 UIADD3 UR22, UPT, UPT, URZ, -UR22, URZ ;  /* 0x80000016ff16c290 */ /* 0x000fe2000fffe0ff */
[----:B------:R-:W-:Y:S01]  /*0a00*/  ISETP.GE.U32.AND P0, PT, R14, UR13, PT ;  /* 0x0000000d0e007c0c */ /* 0x000fe2000bf06070 */
[----:B------:R-:W-:Y:S02]  /*0a10*/  UISETP.GE.AND UP2, UPT, UR7, URZ, UPT ;  /* 0x000000ff0700728c */ /* 0x000fe4000bf46270 */
[----:B------:R-:W-:-:S02]  /*0a20*/  ULEA UR4, UR4, UR24, 0x4 ;  /* 0x0000001804047291 */ /* 0x000fc4000f8e20ff */
[----:B------:R-:W-:Y:S02]  /*0a30*/  @!UP5 ULOP3.LUT UR22, URZ, UR21, URZ, 0x33, !UPT ;  /* 0x00000015ff16d292 */ /* 0x000fe4000f8e33ff */
[----:B------:R-:W-:Y:S02]  /*0a40*/  UISETP.NE.AND UP1, UPT, UR25, URZ, UPT ;  /* 0x000000ff1900728c */ /* 0x000fe4000bf25270 */
[----:B------:R-:W-:Y:S02]  /*0a50*/  @UP3 UIADD3 UR15, UPT, UPT, UR15, 0x1, URZ ;  /* 0x000000010f0f3890 */ /* 0x000fe4000fffe0ff */
[----:B------:R-:W-:Y:S02]  /*0a60*/  UISETP.LT.AND UP6, UPT, UR23, UR4, UPT ;  /* 0x000000041700728c */ /* 0x000fe4000bfc1270 */
[----:B------:R-:W-:Y:S02]  /*0a70*/  @!UP0 UIMAD UR5, UR17, UR20, UR22 ;  /* 0x00000014110582a4 */ /* 0x000fe4000f8e0216 */
[----:B------:R-:W-:-:S02]  /*0a80*/  USEL UR4, UR23, UR4, UP6 ;  /* 0x0000000417047287 */ /* 0x000fc4000b000000 */
[----:B------:R-:W-:Y:S01]  /*0a90*/  @!UP0 UIADD3 UR5, UPT, UPT, URZ, -UR5, URZ ;  /* 0x80000005ff058290 */ /* 0x000fe2000fffe0ff */
[----:B------:R-:W-:Y:S01]  /*0aa0*/  UMOV UR21, UR15 ;  /* 0x0000000f00157c82 */ /* 0x000fe20008000000 */
[----:B------:R-:W-:Y:S01]  /*0ab0*/  UIMAD UR14, UR8, UR14, URZ ;  /* 0x0000000e080e72a4 */ /* 0x000fe2000f8e02ff */
[----:B------:R-:W-:Y:S01]  /*0ac0*/  BSSY B0, `(.L_x_19331) ;  /* 0x00001a0000007945 */ /* 0x000fe20003800000 */
[----:B------:R-:W-:Y:S02]  /*0ad0*/  @!UP2 UIADD3 UR21, UPT, UPT, URZ, -UR21, URZ ;  /* 0x80000015ff15a290 */ /* 0x000fe4000fffe0ff */
[----:B------:R-:W-:Y:S02]  /*0ae0*/  UIADD3 UR4, UPT, UPT, -UR24, UR4, URZ ;  /* 0x0000000418047290 */ /* 0x000fe4000fffe1ff */
[----:B------:R-:W-:Y:S02]  /*0af0*/  @!UP1 ULOP3.LUT UR21, URZ, UR25, URZ, 0x33, !UPT ;  /* 0x00000019ff159292 */ /* 0x000fe4000f8e33ff */
[----:B------:R-:W-:Y:S01]  /*0b00*/  @!UP0 UIMAD UR16, UR28, UR5, 0x1 ;  /* 0x000000011c1084a4 */ /* 0x000fe2000f8e0205 */
[----:B0-----:R-:W-:Y:S01]  /*0b10*/  IMAD.MOV.U32 R6, RZ, RZ, -0x800001 ;  /* 0xff7fffffff067424 */ /* 0x001fe200078e00ff */
[----:B------:R-:W-:Y:S01]  /*0b20*/  LOP3.LUT R7, R0, 0x1f, RZ, 0xc0, !PT ;  /* 0x0000001f00077812 */ /* 0x000fe200078ec0ff */
[----:B------:R-:W-:Y:S01]  /*0b30*/  IMAD.MOV.U32 R8, RZ, RZ, R3 ;  /* 0x000000ffff087224 */ /* 0x000fe200078e0003 */
[----:B------:R-:W-:Y:S06]  /*0b40*/  BAR.SYNC.DEFER_BLOCKING 0x0 ;  /* 0x0000000000007b1d */ /* 0x000fec0000010000 */
[----:B------:R-:W-:Y:S05]  /*0b50*/  @P0 BRA `(.L_x_19332) ;  /* 0x0000001800580947 */ /* 0x000fea0003800000 */
[----:B------:R-:W0:Y:S01]  /*0b60*/  LDCU UR5, c[0x0][0x3e0] ;  /* 0x00007c00ff0577ac */ /* 0x000e220008000800 */
[----:B------:R-:W-:Y:S01]  /*0b70*/  SHF.L.U32 R3, R13, 0x2, RZ ;  /* 0x000000020d037819 */ /* 0x000fe200000006ff */
[----:B------:R-:W-:Y:S01]  /*0b80*/  VIADD R9, R9, 0x110 ;  /* 0x0000011009097836 */ /* 0x000fe20000000000 */
[----:B------:R-:W1:Y:S02]  /*0b90*/  LDCU.64 UR28, c[0x0][0x3b8] ;  /* 0x00007700ff1c77ac */ /* 0x000e640008000a00 */
[----:B------:R-:W-:Y:S01]  /*0ba0*/  LOP3.LUT R3, R3, 0x3c, RZ, 0xc0, !PT ;  /* 0x0000003c03037812 */ /* 0x000fe200078ec0ff */
[----:B------:R-:W-:Y:S01]  /*0bb0*/  IMAD.WIDE.U32 R10, R14, 0x4, RZ ;  /* 0x000000040e0a7825 */ /* 0x000fe200078e00ff */
[----:B------:R-:W-:Y:S01]  /*0bc0*/  LEA R6, R16, R9, 0x18 ;  /* 0x0000000910067211 */ /* 0x000fe200078ec0ff */
[----:B------:R-:W2:Y:S01]  /*0bd0*/  LDCU UR6, c[0x0][0x3fc] ;  /* 0x00007f80ff0677ac */ /* 0x000ea20008000800 */
[----:B------:R-:W-:Y:S01]  /*0be0*/  LEA R16, R12, UR24, 0x4 ;  /* 0x000000180c107c11 */ /* 0x000fe2000f8e20ff */
[----:B------:R-:W-:-:S02]  /*0bf0*/  IMAD.U32 R15, RZ, RZ, UR14 ;  /* 0x0000000eff0f7e24 */ /* 0x000fc4000f8e00ff */
[----:B------:R-:W-:Y:S02]  /*0c00*/  IMAD R3, R12, 0x40, R3 ;  /* 0x000000400c037824 */ /* 0x000fe400078e0203 */
[----:B------:R-:W-:-:S04]  /*0c10*/  IMAD.WIDE R10, R15, 0x4, R10 ;  /* 0x000000040f0a7825 */ /* 0x000fc800078e020a */
[----:B------:R-:W-:Y:S01]  /*0c20*/  IMAD.IADD R9, R3, 0x1, R6 ;  /* 0x0000000103097824 */ /* 0x000fe200078e0206 */
[C---:B------:R-:W-:Y:S01]  /*0c30*/  SHF.L.U32 R3, R13.reuse, 0x3, RZ ;  /* 0x000000030d037819 */ /* 0x040fe200000006ff */
[----:B0-----:R-:W-:Y:S01]  /*0c40*/  UIMAD UR5, UR22, UR5, URZ ;  /* 0x00000005160572a4 */ /* 0x001fe2000f8e02ff */
[----:B------:R-:W-:Y:S01]  /*0c50*/  LOP3.LUT R13, R13, 0xf, RZ, 0xc0, !PT ;  /* 0x0000000f0d0d7812 */ /* 0x000fe200078ec0ff */
[----:B------:R-:W-:Y:S01]  /*0c60*/  IMAD.MOV.U32 R12, RZ, RZ, R14 ;  /* 0x000000ffff0c7224 */ /* 0x000fe200078e000e */
[----:B-1----:R-:W-:Y:S01]  /*0c70*/  IADD3 R10, P0, PT, R10, UR28, RZ ;  /* 0x0000001c0a0a7c10 */ /* 0x002fe2000ff1e0ff */
[----:B------:R-:W-:Y:S01]  /*0c80*/  IMAD.MOV.U32 R6, RZ, RZ, -0x800001 ;  /* 0xff7fffffff067424 */ /* 0x000fe200078e00ff */
[----:B------:R-:W-:Y:S01]  /*0c90*/  LOP3.LUT R3, R3, 0x78, RZ, 0xc0, !PT ;  /* 0x0000007803037812 */ /* 0x000fe200078ec0ff */
[----:B------:R-:W-:Y:S01]  /*0ca0*/  IMAD.IADD R15, R13, 0x1, R16 ;  /* 0x000000010d0f7824 */ /* 0x000fe200078e0210 */
[----:B------:R-:W-:Y:S02]  /*0cb0*/  IADD3.X R11, PT, PT, R11, UR29, RZ, P0, !PT ;  /* 0x0000001d0b0b7c10 */ /* 0x000fe400087fe4ff */
[----:B------:R-:W-:Y:S01]  /*0cc0*/  IADD3 R13, PT, PT, R16, 0x1, RZ ;  /* 0x00000001100d7810 */ /* 0x000fe20007ffe0ff */
[----:B--2---:R-:W-:Y:S01]  /*0cd0*/  IMAD.U32 R16, RZ, RZ, UR6 ;  /* 0x00000006ff107e24 */ /* 0x004fe2000f8e00ff */
[----:B------:R-:W-:Y:S01]  /*0ce0*/  IADD3 R18, P0, PT, R3, UR5, RZ ;  /* 0x0000000503127c10 */ /* 0x000fe2000ff1e0ff */
[----:B------:R-:W-:-:S02]  /*0cf0*/  IMAD.U32 R3, RZ, RZ, UR5 ;  /* 0x00000005ff037e24 */ /* 0x000fc4000f8e00ff */
[C---:B------:R-:W-:Y:S01]  /*0d00*/  VIADD R14, R15.reuse, -UR23 ;  /* 0x800000170f0e7c36 */ /* 0x040fe20008000000 */
[----:B------:R-:W-:Y:S02]  /*0d10*/  IADD3 R15, PT, PT, R15, 0x1, RZ ;  /* 0x000000010f0f7810 */ /* 0x000fe40007ffe0ff */
[----:B------:R-:W-:Y:S02]  /*0d20*/  IADD3 R16, PT, PT, -R16, UR21, RZ ;  /* 0x0000001510107c10 */ /* 0x000fe4000fffe1ff */
[----:B------:R-:W-:-:S07]  /*0d30*/  LEA.HI.X.SX32 R19, R3, RZ, 0x1, P0 ;  /* 0x000000ff03137211 */ /* 0x000fce00000f0eff */
.L_x_19337:
[----:B------:R-:W0:Y:S01]  /*0d40*/  LDC R28, c[0x0][0x400] ;  /* 0x00010000ff1c7b82 */ /* 0x000e220000000800 */
[----:B------:R-:W-:Y:S01]  /*0d50*/  VIADD R17, R13, 0xffffffff ;  /* 0xffffffff0d117836 */ /* 0x000fe20000000000 */
[----:B------:R-:W-:Y:S04]  /*0d60*/  BSSY B1, `(.L_x_19333) ;  /* 0x000016c000017945 */ /* 0x000fe80003800000 */
        /* <DEDUP_REMOVED lines=25> */
[----:B------:R-:W-:Y:S02]  /*0f00*/  VIADD R17, R27, UR16 ;  /* 0x000000101b117c36 */ /* 0x000fe40008000000 */
        /* <DEDUP_REMOVED lines=22> */
.L_x_19334:
[----:B------:R-:W2:Y:S01]  /*1070*/  LDG.E.CONSTANT R21, desc[UR18][R10.64] ;  /* 0x000000120a157981 */ /* 0x000ea2000c1e9900 */
[----:B------:R-:W0:Y:S01]  /*1080*/  S2R R22, SR_CgaCtaId ;  /* 0x0000000000167919 */ /* 0x000e220000008800 */
        /* <DEDUP_REMOVED lines=16> */
[----:B------:R-:W-:-:S03]  /*1190*/  MOV R17, 0x400 ;  /* 0x0000040000117802 */ /* 0x000fc60000000f00 */
[----:B------:R-:W4:Y:S01]  /*11a0*/  LDG.E.CONSTANT R27, desc[UR18][R40.64+0x504] ;  /* 0x00050412281b7981 */ /* 0x000f22000c1e9900 */
[----:B0-----:R-:W-:-:S03]  /*11b0*/  LEA R22, R22, R17, 0x18 ;  /* 0x0000001116167211 */ /* 0x001fc600078ec0ff */
[----:B------:R-:W4:Y:S02]  /*11c0*/  LDG.E.CONSTANT R17, desc[UR18][R40.64+0x600] ;  /* 0x0006001228117981 */ /* 0x000f24000c1e9900 */
[----:B------:R-:W-:Y:S02]  /*11d0*/  IMAD R26, R5, 0x78, R22 ;  /* 0x00000078051a7824 */ /* 0x000fe400078e0216 */
[----:B------:R-:W4:Y:S04]  /*11e0*/  LDG.E.CONSTANT R29, desc[UR18][R40.64+0x604] ;  /* 0x00060412281d7981 */ /* 0x000f28000c1e9900 */
[----:B------:R-:W4:Y:S04]  /*11f0*/  LDG.E.CONSTANT R39, desc[UR18][R40.64+0x700] ;  /* 0x0007001228277981 */ /* 0x000f28000c1e9900 */
[----:B------:R-:W0:Y:S04]  /*1200*/  LDS.64 R22, [R26+0x8] ;  /* 0x000008001a167984 */ /* 0x000e280000000a00 */
[----:B------:R-:W1:Y:S01]  /*1210*/  LDS.64 R24, [R26] ;  /* 0x000000001a187984 */ /* 0x000e620000000a00 */
[C---:B0-----:R-:W-:Y:S01]  /*1220*/  IMAD.U32 R36, R22.reuse, 0x10000, RZ ;  /* 0x0001000016247824 */ /* 0x041fe200078e00ff */
[----:B------:R-:W-:-:S05]  /*1230*/  PRMT R22, R22, 0x7632, R22 ;  /* 0x0000763216167816 */ /* 0x000fca0000000016 */
[----:B------:R-:W-:Y:S01]  /*1240*/  IMAD.U32 R22, R22, 0x10000, RZ ;  /* 0x0001000016167824 */ /* 0x000fe200078e00ff */
[C---:B--2---:R-:W-:Y:S02]  /*1250*/  SHF.L.U32 R37, R21.reuse, 0x10, RZ ;  /* 0x0000001015257819 */ /* 0x044fe400000006ff */
[----:B------:R-:W-:-:S03]  /*1260*/  PRMT R21, R21, 0x7632, R21 ;  /* 0x0000763215157816 */ /* 0x000fc60000000015 */
[----:B------:R-:W-:Y:S01]  /*1270*/  FMUL.FTZ R44, R36, R37 ;  /* 0x00000025242c7220 */ /* 0x000fe20000410000 */
[----:B-1----:R-:W-:Y:S01]  /*1280*/  IMAD.U32 R37, R24, 0x10000, RZ ;  /* 0x0001000018257824 */ /* 0x002fe200078e00ff */
[----:B------:R-:W-:Y:S01]  /*1290*/  SHF.L.U32 R21, R21, 0x10, RZ ;  /* 0x0000001015157819 */ /* 0x000fe200000006ff */
[----:B---3--:R-:W-:Y:S01]  /*12a0*/  IMAD.U32 R36, R20, 0x10000, RZ ;  /* 0x0001000014247824 */ /* 0x008fe200078e00ff */
[----:B------:R-:W-:Y:S02]  /*12b0*/  PRMT R24, R24, 0x7632, R24 ;  /* 0x0000763218187816 */ /* 0x000fe40000000018 */
[----:B------:R-:W-:Y:S01]  /*12c0*/  PRMT R20, R20, 0x7632, R20 ;  /* 0x0000763214147816 */ /* 0x000fe20000000014 */
[----:B------:R-:W-:Y:S02]  /*12d0*/  FMUL.FTZ R43, R22, R21 ;  /* 0x00000015162b7220 */ /* 0x000fe40000410000 */
[----:B------:R-:W-:Y:S02]  /*12e0*/  IMAD.U32 R24, R24, 0x10000, RZ ;  /* 0x0001000018187824 */ /* 0x000fe400078e00ff */
[----:B------:R-:W-:-:S02]  /*12f0*/  IMAD.U32 R21, R20, 0x10000, RZ ;  /* 0x0001000014157824 */ /* 0x000fc400078e00ff */
[----:B------:R-:W-:Y:S02]  /*1300*/  IMAD.U32 R20, R23, 0x10000, RZ ;  /* 0x0001000017147824 */ /* 0x000fe400078e00ff */
[----:B------:R-:W-:Y:S01]  /*1310*/  FFMA.FTZ R24, R24, R21, R43 ;  /* 0x0000001518187223 */ /* 0x000fe2000001002b */
[----:B----4-:R-:W-:Y:S01]  /*1320*/  SHF.L.U32 R21, R38, 0x10, RZ ;  /* 0x0000001026157819 */ /* 0x010fe200000006ff */
[----:B------:R-:W-:Y:S01]  /*1330*/  FFMA.FTZ R37, R37, R36, R44 ;  /* 0x0000002425257223 */ /* 0x000fe2000001002c */
[----:B------:R-:W-:-:S03]  /*1340*/  IMAD.U32 R36, R25, 0x10000, RZ ;  /* 0x0001000019247824 */ /* 0x000fc600078e00ff */
[----:B------:R-:W-:Y:S01]  /*1350*/  FMUL.FTZ R43, R20, R21 ;  /* 0x00000015142b7220 */ /* 0x000fe20000410000 */
[----:B------:R-:W-:-:S04]  /*1360*/  IMAD.U32 R21, R42, 0x10000, RZ ;  /* 0x000100002a157824 */ /* 0x000fc800078e00ff */
[----:B------:R-:W-:Y:S02]  /*1370*/  FFMA.FTZ R36, R36, R21, R43 ;  /* 0x0000001524247223 */ /* 0x000fe4000001002b */
[----:B------:R-:W0:Y:S01]  /*1380*/  LDS.64 R20, [R26+0x10] ;  /* 0x000010001a147984 */ /* 0x000e220000000a00 */
[----:B------:R-:W-:Y:S02]  /*1390*/  PRMT R23, R23, 0x7632, R23 ;  /* 0x0000763217177816 */ /* 0x000fe40000000017 */
[----:B------:R-:W-:Y:S02]  /*13a0*/  PRMT R38, R38, 0x7632, R38 ;  /* 0x0000763226267816 */ /* 0x000fe40000000026 */
[----:B------:R-:W-:Y:S01]  /*13b0*/  PRMT R25, R25, 0x7632, R25 ;  /* 0x0000763219197816 */ /* 0x000fe20000000019 */
[----:B------:R-:W-:Y:S01]  /*13c0*/  IMAD.U32 R23, R23, 0x10000, RZ ;  /* 0x0001000017177824 */ /* 0x000fe200078e00ff */
[----:B------:R-:W-:Y:S02]  /*13d0*/  SHF.L.U32 R38, R38, 0x10, RZ ;  /* 0x0000001026267819 */ /* 0x000fe400000006ff */
[----:B------:R-:W-:Y:S01]  /*13e0*/  PRMT R42, R42, 0x7632, R42 ;  /* 0x000076322a2a7816 */ /* 0x000fe2000000002a */
[----:B------:R-:W-:-:S02]  /*13f0*/  IMAD.U32 R25, R25, 0x10000, RZ ;  /* 0x0001000019197824 */ /* 0x000fc400078e00ff */
[----:B------:R-:W-:Y:S01]  /*1400*/  FMUL.FTZ R38, R23, R38 ;  /* 0x0000002617267220 */ /* 0x000fe20000410000 */
[----:B------:R-:W-:Y:S01]  /*1410*/  SHF.L.U32 R23, R34, 0x10, RZ ;  /* 0x0000001022177819 */ /* 0x000fe200000006ff */
[----:B------:R-:W-:-:S04]  /*1420*/  IMAD.U32 R42, R42, 0x10000, RZ ;  /* 0x000100002a2a7824 */ /* 0x000fc800078e00ff */
[----:B------:R-:W-:Y:S02]  /*1430*/  FFMA.FTZ R25, R25, R42, R38 ;  /* 0x0000002a19197223 */ /* 0x000fe40000010026 */
[----:B------:R-:W2:Y:S01]  /*1440*/  LDG.E.CONSTANT R38, desc[UR18][R40.64+0x704] ;  /* 0x0007041228267981 */ /* 0x000ea2000c1e9900 */
[----:B0-----:R-:W-:-:S04]  /*1450*/  IMAD.U32 R22, R20, 0x10000, RZ ;  /* 0x0001000014167824 */ /* 0x001fc800078e00ff */
[----:B------:R-:W-:Y:S02]  /*1460*/  FFMA.FTZ R37, R22, R23, R37 ;  /* 0x0000001716257223 */ /* 0x000fe40000010025 */
[----:B------:R-:W0:Y:S01]  /*1470*/  LDS.64 R22, [R26+0x18] ;  /* 0x000018001a167984 */ /* 0x000e220000000a00 */
[----:B------:R-:W-:Y:S02]  /*1480*/  PRMT R20, R20, 0x7632, R20 ;  /* 0x0000763214147816 */ /* 0x000fe40000000014 */
[----:B------:R-:W-:-:S03]  /*1490*/  PRMT R34, R34, 0x7632, R34 ;  /* 0x0000763222227816 */ /* 0x000fc60000000022 */
[----:B------:R-:W-:Y:S02]  /*14a0*/  IMAD.U32 R43, R20, 0x10000, RZ ;  /* 0x00010000142b7824 */ /* 0x000fe400078e00ff */
[----:B------:R-:W-:Y:S01]  /*14b0*/  IMAD.U32 R34, R34, 0x10000, RZ ;  /* 0x0001000022227824 */ /* 0x000fe200078e00ff */
[----:B------:R-:W-:-:S03]  /*14c0*/  PRMT R20, R21, 0x7632, R20 ;  /* 0x0000763215147816 */ /* 0x000fc60000000014 */
[--C-:B------:R-:W-:Y:S01]  /*14d0*/  FFMA.FTZ R42, R43, R34, R24.reuse ;  /* 0x000000222b2a7223 */ /* 0x100fe20000010018 */
[----:B------:R-:W-:Y:S02]  /*14e0*/  PRMT R24, R35, 0x7632, R24 ;  /* 0x0000763223187816 */ /* 0x000fe40000000018 */
[----:B------:R-:W-:-:S03]  /*14f0*/  SHF.L.U32 R20, R20, 0x10, RZ ;  /* 0x0000001014147819 */ /* 0x000fc600000006ff */
[----:B------:R-:W-:Y:S02]  /*1500*/  IMAD.U32 R24, R24, 0x10000, RZ ;  /* 0x0001000018187824 */ /* 0x000fe400078e00ff */
[----:B------:R-:W-:Y:S02]  /*1510*/  IMAD.U32 R21, R21, 0x10000, RZ ;  /* 0x0001000015157824 */ /* 0x000fe400078e00ff */
[----:B------:R-:W-:Y:S02]  /*1520*/  IMAD.U32 R35, R35, 0x10000, RZ ;  /* 0x0001000023237824 */ /* 0x000fe400078e00ff */
[----:B------:R-:W-:Y:S01]  /*1530*/  FFMA.FTZ R34, R20, R24, R25 ;  /* 0x0000001814227223 */ /* 0x000fe20000010019 */
[----:B------:R-:W-:Y:S01]  /*1540*/  SHF.L.U32 R25, R33, 0x10, RZ ;  /* 0x0000001021197819 */ /* 0x000fe200000006ff */
[----:B------:R-:W-:Y:S02]  /*1550*/  FFMA.FTZ R36, R21, R35, R36 ;  /* 0x0000002315247223 */ /* 0x000fe40000010024 */
[----:B------:R-:W1:Y:S01]  /*1560*/  LDS.64 R20, [R26+0x20] ;  /* 0x000020001a147984 */ /* 0x000e620000000a00 */
[----:B0-----:R-:W-:-:S04]  /*1570*/  IMAD.U32 R24, R22, 0x10000, RZ ;  /* 0x0001000016187824 */ /* 0x001fc800078e00ff */
[----:B------:R-:W-:Y:S02]  /*1580*/  FFMA.FTZ R37, R24, R25, R37 ;  /* 0x0000001918257223 */ /* 0x000fe40000010025 */
[----:B------:R-:W3:Y:S01]  /*1590*/  LDG.E.CONSTANT R24, desc[UR18][R40.64+0x800] ;  /* 0x0008001228187981 */ /* 0x000ee2000c1e9900 */
[----:B------:R-:W-:Y:S02]  /*15a0*/  PRMT R22, R22, 0x7632, R22 ;  /* 0x0000763216167816 */ /* 0x000fe40000000016 */
[----:B------:R-:W-:-:S03]  /*15b0*/  PRMT R33, R33, 0x7632, R33 ;  /* 0x0000763221217816 */ /* 0x000fc60000000021 */
[----:B------:R-:W-:Y:S02]  /*15c0*/  IMAD.U32 R25, R22, 0x10000, RZ ;  /* 0x0001000016197824 */ /* 0x000fe400078e00ff */
[----:B------:R-:W-:Y:S01]  /*15d0*/  IMAD.U32 R33, R33, 0x10000, RZ ;  /* 0x0001000021217824 */ /* 0x000fe200078e00ff */
[----:B------:R-:W-:-:S03]  /*15e0*/  SHF.L.U32 R22, R32, 0x10, RZ ;  /* 0x0000001020167819 */ /* 0x000fc600000006ff */
[----:B------:R-:W-:Y:S01]  /*15f0*/  FFMA.FTZ R42, R25, R33, R42 ;  /* 0x00000021192a7223 */ /* 0x000fe2000001002a */
[C---:B------:R-:W-:Y:S01]  /*1600*/  IMAD.U32 R25, R23.reuse, 0x10000, RZ ;  /* 0x0001000017197824 */ /* 0x040fe200078e00ff */
[----:B------:R-:W-:Y:S02]  /*1610*/  PRMT R23, R23, 0x7632, R23 ;  /* 0x0000763217177816 */ /* 0x000fe40000000017 */
[----:B------:R-:W-:Y:S01]  /*1620*/  PRMT R32, R32, 0x7632, R32 ;  /* 0x0000763220207816 */ /* 0x000fe20000000020 */
[----:B------:R-:W-:Y:S02]  /*1630*/  FFMA.FTZ R36, R25, R22, R36 ;  /* 0x0000001619247223 */ /* 0x000fe40000010024 */
[----:B------:R-:W4:Y:S01]  /*1640*/  LDG.E.CONSTANT R25, desc[UR18][R40.64+0x804] ;  /* 0x0008041228197981 */ /* 0x000f22000c1e9900 */
[----:B------:R-:W-:Y:S02]  /*1650*/  IMAD.U32 R33, R23, 0x10000, RZ ;  /* 0x0001000017217824 */ /* 0x000fe400078e00ff */
[----:B------:R-:W-:Y:S01]  /*1660*/  IMAD.U32 R32, R32, 0x10000, RZ ;  /* 0x0001000020207824 */ /* 0x000fe200078e00ff */
[----:B------:R-:W0:Y:S01]  /*1670*/  LDS.64 R22, [R26+0x28] ;  /* 0x000028001a167984 */ /* 0x000e220000000a00 */
[----:B------:R-:W-:-:S02]  /*1680*/  PRMT R35, R31, 0x7632, R35 ;  /* 0x000076321f237816 */ /* 0x000fc40000000023 */
[----:B------:R-:W-:Y:S01]  /*1690*/  FFMA.FTZ R34, R33, R32, R34 ;  /* 0x0000002021227223 */ /* 0x000fe20000010022 */
[C---:B-1----:R-:W-:Y:S01]  /*16a0*/  PRMT R32, R20.reuse, 0x7632, R32 ;  /* 0x0000763214207816 */ /* 0x042fe20000000020 */
[----:B------:R-:W-:Y:S02]  /*16b0*/  IMAD.U32 R20, R20, 0x10000, RZ ;  /* 0x0001000014147824 */ /* 0x000fe400078e00ff */
[----:B------:R-:W-:Y:S01]  /*16c0*/  IMAD.U32 R31, R31, 0x10000, RZ ;  /* 0x000100001f1f7824 */ /* 0x000fe200078e00ff */
[----:B------:R-:W-:Y:S01]  /*16d0*/  SHF.L.U32 R33, R32, 0x10, RZ ;  /* 0x0000001020217819 */ /* 0x000fe200000006ff */
[----:B------:R-:W-:Y:S02]  /*16e0*/  IMAD.U32 R35, R35, 0x10000, RZ ;  /* 0x0001000023237824 */ /* 0x000fe400078e00ff */
[----:B------:R-:W-:Y:S01]  /*16f0*/  FFMA.FTZ R31, R20, R31, R37 ;  /* 0x0000001f141f7223 */ /* 0x000fe20000010025 */
[----:B------:R-:W-:Y:S01]  /*1700*/  SHF.L.U32 R32, R30, 0x10, RZ ;  /* 0x000000101e207819 */ /* 0x000fe200000006ff */
[----:B------:R-:W4:Y:S01]  /*1710*/  LDG.E.CONSTANT R37, desc[UR18][R40.64+0x900] ;  /* 0x0009001228257981 */ /* 0x000f22000c1e9900 */
[----:B------:R-:W-:Y:S01]  /*1720*/  FFMA.FTZ R42, R33, R35, R42 ;  /* 0x00000023212a7223 */ /* 0x000fe2000001002a */
[C---:B------:R-:W-:Y:S01]  /*1730*/  IMAD.U32 R33, R21.reuse, 0x10000, RZ ;  /* 0x0001000015217824 */ /* 0x040fe200078e00ff */
[----:B------:R-:W-:Y:S01]  /*1740*/  PRMT R30, R21, 0x7632, R30 ;  /* 0x00007632151e7816 */ /* 0x000fe2000000001e */
[----:B------:R-:W4:Y:S02]  /*1750*/  LDG.E.CONSTANT R35, desc[UR18][R40.64+0xa04] ;  /* 0x000a041228237981 */ /* 0x000f24000c1e9900 */
[----:B------:R-:W-:-:S02]  /*1760*/  FFMA.FTZ R32, R33, R32, R36 ;  /* 0x0000002021207223 */ /* 0x000fc40000010024 */
[----:B------:R-:W4:Y:S04]  /*1770*/  LDG.E.CONSTANT R36, desc[UR18][R40.64+0x904] ;  /* 0x0009041228247981 */ /* 0x000f28000c1e9900 */
[----:B------:R-:W1:Y:S01]  /*1780*/  LDS.64 R20, [R26+0x30] ;  /* 0x000030001a147984 */ /* 0x000e620000000a00 */
[C---:B------:R-:W-:Y:S01]  /*1790*/  PRMT R33, R30.reuse, 0x7632, R33 ;  /* 0x000076321e217816 */ /* 0x040fe20000000021 */
[----:B------:R-:W-:-:S04]  /*17a0*/  IMAD.U32 R43, R30, 0x10000, RZ ;  /* 0x000100001e2b7824 */ /* 0x000fc800078e00ff */
[----:B------:R-:W-:-:S04]  /*17b0*/  IMAD.U32 R33, R33, 0x10000, RZ ;  /* 0x0001000021217824 */ /* 0x000fc800078e00ff */
[----:B------:R-:W-:Y:S01]  /*17c0*/  FFMA.FTZ R43, R43, R33, R34 ;  /* 0x000000212b2b7223 */ /* 0x000fe20000010022 */
[C---:B------:R-:W-:Y:S01]  /*17d0*/  SHF.L.U32 R33, R28.reuse, 0x10, RZ ;  /* 0x000000101c217819 */ /* 0x040fe200000006ff */
[----:B------:R-:W4:Y:S01]  /*17e0*/  LDG.E.CONSTANT R34, desc[UR18][R40.64+0xa00] ;  /* 0x000a001228227981 */ /* 0x000f22000c1e9900 */
[----:B------:R-:W-:Y:S01]  /*17f0*/  PRMT R28, R28, 0x7632, R28 ;  /* 0x000076321c1c7816 */ /* 0x000fe2000000001c */
[C---:B0-----:R-:W-:Y:S01]  /*1800*/  IMAD.U32 R30, R22.reuse, 0x10000, RZ ;  /* 0x00010000161e7824 */ /* 0x041fe200078e00ff */
[----:B------:R-:W-:-:S03]  /*1810*/  PRMT R22, R22, 0x7632, R22 ;  /* 0x0000763216167816 */ /* 0x000fc60000000016 */
[----:B------:R-:W-:Y:S02]  /*1820*/  IMAD.U32 R28, R28, 0x10000, RZ ;  /* 0x000100001c1c7824 */ /* 0x000fe400078e00ff */
[----:B------:R-:W-:Y:S01]  /*1830*/  FFMA.FTZ R30, R30, R33, R31 ;  /* 0x000000211e1e7223 */ /* 0x000fe2000001001f */
[----:B------:R-:W-:Y:S01]  /*1840*/  IMAD.U32 R31, R22, 0x10000, RZ ;  /* 0x00010000161f7824 */ /* 0x000fe200078e00ff */
[----:B------:R-:W-:Y:S01]  /*1850*/  PRMT R22, R23, 0x7632, R22 ;  /* 0x0000763217167816 */ /* 0x000fe20000000016 */
[----:B------:R-:W4:Y:S02]  /*1860*/  LDG.E.CONSTANT R33, desc[UR18][R40.64+0xe04] ;  /* 0x000e041228217981 */ /* 0x000f24000c1e9900 */
[----:B------:R-:W-:Y:S01]  /*1870*/  FFMA.FTZ R42, R31, R28, R42 ;  /* 0x0000001c1f2a7223 */ /* 0x000fe2000001002a */
[----:B------:R-:W-:Y:S01]  /*1880*/  PRMT R28, R27, 0x7632, R28 ;  /* 0x000076321b1c7816 */ /* 0x000fe2000000001c */
[----:B------:R-:W-:Y:S01]  /*1890*/  IMAD.U32 R23, R23, 0x10000, RZ ;  /* 0x0001000017177824 */ /* 0x000fe200078e00ff */
[----:B------:R-:W-:Y:S01]  /*18a0*/  SHF.L.U32 R27, R27, 0x10, RZ ;  /* 0x000000101b1b7819 */ /* 0x000fe200000006ff */
[----:B------:R-:W-:-:S02]  /*18b0*/  IMAD.U32 R22, R22, 0x10000, RZ ;  /* 0x0001000016167824 */ /* 0x000fc400078e00ff */
[----:B------:R-:W-:Y:S02]  /*18c0*/  IMAD.U32 R28, R28, 0x10000, RZ ;  /* 0x000100001c1c7824 */ /* 0x000fe400078e00ff */
[----:B------:R-:W-:Y:S02]  /*18d0*/  FFMA.FTZ R32, R23, R27, R32 ;  /* 0x0000001b17207223 */ /* 0x000fe40000010020 */
[----:B------:R-:W-:Y:S01]  /*18e0*/  FFMA.FTZ R43, R22, R28, R43 ;  /* 0x0000001c162b7223 */ /* 0x000fe2000001002b */
[----:B------:R-:W-:Y:S01]  /*18f0*/  SHF.L.U32 R28, R17, 0x10, RZ ;  /* 0x00000010111c7819 */ /* 0x000fe200000006ff */
[----:B------:R-:W0:Y:S01]  /*1900*/  LDS.64 R22, [R26+0x38] ;  /* 0x000038001a167984 */ /* 0x000e220000000a00 */
[----:B-1----:R-:W-:-:S04]  /*1910*/  IMAD.U32 R27, R20, 0x10000, RZ ;  /* 0x00010000141b7824 */ /* 0x002fc800078e00ff */
[----:B------:R-:W-:Y:S02]  /*1920*/  FFMA.FTZ R30, R27, R28, R30 ;  /* 0x0000001c1b1e7223 */ /* 0x000fe4000001001e */
[----:B------:R-:W4:Y:S01]  /*1930*/  LDG.E.CONSTANT R27, desc[UR18][R40.64+0xb00] ;  /* 0x000b0012281b7981 */ /* 0x000f22000c1e9900 */
[----:B------:R-:W-:Y:S02]  /*1940*/  PRMT R20, R20, 0x7632, R20 ;  /* 0x0000763214147816 */ /* 0x000fe40000000014 */
[----:B------:R-:W-:-:S03]  /*1950*/  PRMT R28, R17, 0x7632, R28 ;  /* 0x00007632111c7816 */ /* 0x000fc6000000001c */
[----:B------:R-:W-:Y:S02]  /*1960*/  IMAD.U32 R17, R20, 0x10000, RZ ;  /* 0x0001000014117824 */ /* 0x000fe400078e00ff */
[----:B------:R-:W-:-:S04]  /*1970*/  IMAD.U32 R28, R28, 0x10000, RZ ;  /* 0x000100001c1c7824 */ /* 0x000fc800078e00ff */
[----:B------:R-:W-:Y:S02]  /*1980*/  FFMA.FTZ R44, R17, R28, R42 ;  /* 0x0000001c112c7223 */ /* 0x000fe4000001002a */
[----:B------:R-:W4:Y:S01]  /*1990*/  LDG.E.CONSTANT R17, desc[UR18][R40.64+0xb04] ;  /* 0x000b041228117981 */ /* 0x000f22000c1e9900 */
[----:B------:R-:W-:Y:S01]  /*19a0*/  SHF.L.U32 R20, R29, 0x10, RZ ;  /* 0x000000101d147819 */ /* 0x000fe200000006ff */
[C---:B------:R-:W-:Y:S01]  /*19b0*/  IMAD.U32 R31, R21.reuse, 0x10000, RZ ;  /* 0x00010000151f7824 */ /* 0x040fe200078e00ff */
[----:B------:R-:W-:Y:S01]  /*19c0*/  PRMT R21, R21, 0x7632, R21 ;  /* 0x0000763215157816 */ /* 0x000fe20000000015 */
[----:B------:R-:W4:Y:S02]  /*19d0*/  LDG.E.CONSTANT R28, desc[UR18][R40.64+0xc00] ;  /* 0x000c0012281c7981 */ /* 0x000f24000c1e9900 */
[----:B------:R-:W-:Y:S01]  /*19e0*/  FFMA.FTZ R20, R31, R20, R32 ;  /* 0x000000141f147223 */ /* 0x000fe20000010020 */
[----:B------:R-:W-:Y:S01]  /*19f0*/  PRMT R31, R29, 0x7632, R31 ;  /* 0x000076321d1f7816 */ /* 0x000fe2000000001f */
[----:B------:R-:W-:Y:S01]  /*1a00*/  IMAD.U32 R32, R21, 0x10000, RZ ;  /* 0x0001000015207824 */ /* 0x000fe200078e00ff */
[----:B------:R-:W-:Y:S01]  /*1a10*/  SHF.L.U32 R42, R39, 0x10, RZ ;  /* 0x00000010272a7819 */ /* 0x000fe200000006ff */
[----:B------:R-:W4:Y:S02]  /*1a20*/  LDG.E.CONSTANT R29, desc[UR18][R40.64+0xc04] ;  /* 0x000c0412281d7981 */ /* 0x000f24000c1e9900 */
[----:B------:R-:W-:-:S02]  /*1a30*/  IMAD.U32 R31, R31, 0x10000, RZ ;  /* 0x000100001f1f7824 */ /* 0x000fc400078e00ff */
[----:B0-----:R-:W-:-:S04]  /*1a40*/  IMAD.U32 R21, R22, 0x10000, RZ ;  /* 0x0001000016157824 */ /* 0x001fc800078e00ff */
[----:B------:R-:W-:Y:S02]  /*1a50*/  FFMA.FTZ R42, R21, R42, R30 ;  /* 0x0000002a152a7223 */ /* 0x000fe4000001001e */
[----:B------:R-:W4:Y:S01]  /*1a60*/  LDG.E.CONSTANT R30, desc[UR18][R40.64+0xd00] ;  /* 0x000d0012281e7981 */ /* 0x000f22000c1e9900 */
[----:B------:R-:W-:-:S03]  /*1a70*/  FFMA.FTZ R43, R32, R31, R43 ;  /* 0x0000001f202b7223 */ /* 0x000fc6000001002b */
[----:B------:R-:W4:Y:S04]  /*1a80*/  LDG.E.CONSTANT R31, desc[UR18][R40.64+0xd04] ;  /* 0x000d0412281f7981 */ /* 0x000f28000c1e9900 */
[----:B------:R0:W4:Y:S01]  /*1a90*/  LDG.E.CONSTANT R32, desc[UR18][R40.64+0xe00] ;  /* 0x000e001228207981 */ /* 0x000122000c1e9900 */
[----:B------:R-:W-:Y:S02]  /*1aa0*/  PRMT R22, R22, 0x7632, R22 ;  /* 0x0000763216167816 */ /* 0x000fe40000000016 */
[----:B------:R-:W-:-:S03]  /*1ab0*/  PRMT R39, R39, 0x7632, R39 ;  /* 0x0000763227277816 */ /* 0x000fc60000000027 */
[----:B------:R-:W-:Y:S02]  /*1ac0*/  IMAD.U32 R21, R22, 0x10000, RZ ;  /* 0x0001000016157824 */ /* 0x000fe400078e00ff */
[----:B------:R-:W-:-:S04]  /*1ad0*/  IMAD.U32 R39, R39, 0x10000, RZ ;  /* 0x0001000027277824 */ /* 0x000fc800078e00ff */
[----:B------:R-:W-:Y:S01]  /*1ae0*/  FFMA.FTZ R44, R21, R39, R44 ;  /* 0x00000027152c7223 */ /* 0x000fe2000001002c */
[C---:B------:R-:W-:Y:S01]  /*1af0*/  IMAD.U32 R39, R23.reuse, 0x10000, RZ ;  /* 0x0001000017277824 */ /* 0x040fe200078e00ff */
[----:B------:R-:W-:-:S05]  /*1b00*/  PRMT R23, R23, 0x7632, R23 ;  /* 0x0000763217177816 */ /* 0x000fca0000000017 */
[----:B------:R-:W-:Y:S01]  /*1b10*/  IMAD.U32 R22, R23, 0x10000, RZ ;  /* 0x0001000017167824 */ /* 0x000fe200078e00ff */
[----:B--2---:R-:W-:-:S05]  /*1b20*/  SHF.L.U32 R21, R38, 0x10, RZ ;  /* 0x0000001026157819 */ /* 0x004fca00000006ff */
[----:B------:R-:W-:Y:S02]  /*1b30*/  FFMA.FTZ R39, R39, R21, R20 ;  /* 0x0000001527277223 */ /* 0x000fe40000010014 */
[----:B------:R-:W1:Y:S01]  /*1b40*/  LDS.64 R20, [R26+0x40] ;  /* 0x000040001a147984 */ /* 0x000e620000000a00 */
[----:B------:R-:W-:-:S05]  /*1b50*/  PRMT R38, R38, 0x7632, R38 ;  /* 0x0000763226267816 */ /* 0x000fca0000000026 */
[----:B------:R-:W-:-:S04]  /*1b60*/  IMAD.U32 R38, R38, 0x10000, RZ ;  /* 0x0001000026267824 */ /* 0x000fc800078e00ff */
[----:B------:R-:W-:Y:S01]  /*1b70*/  FFMA.FTZ R43, R22, R38, R43 ;  /* 0x00000026162b7223 */ /* 0x000fe2000001002b */
[C---:B-1----:R-:W-:Y:S01]  /*1b80*/  IMAD.U32 R23, R20.reuse, 0x10000, RZ ;  /* 0x0001000014177824 */ /* 0x042fe200078e00ff */
[----:B------:R-:W-:Y:S02]  /*1b90*/  PRMT R20, R20, 0x7632, R20 ;  /* 0x0000763214147816 */ /* 0x000fe40000000014 */
[----:B---3--:R-:W-:-:S05]  /*1ba0*/  SHF.L.U32 R22, R24, 0x10, RZ ;  /* 0x0000001018167819 */ /* 0x008fca00000006ff */
[----:B------:R-:W-:Y:S02]  /*1bb0*/  FFMA.FTZ R42, R23, R22, R42 ;  /* 0x00000016172a7223 */ /* 0x000fe4000001002a */
[----:B------:R-:W1:Y:S01]  /*1bc0*/  LDS.64 R22, [R26+0x48] ;  /* 0x000048001a167984 */ /* 0x000e620000000a00 */
[----:B------:R-:W-:Y:S01]  /*1bd0*/  PRMT R24, R24, 0x7632, R24 ;  /* 0x0000763218187816 */ /* 0x000fe20000000018 */
[----:B0-----:R-:W-:-:S04]  /*1be0*/  IMAD.U32 R41, R20, 0x10000, RZ ;  /* 0x0001000014297824 */ /* 0x001fc800078e00ff */
[----:B------:R-:W-:Y:S02]  /*1bf0*/  IMAD.U32 R24, R24, 0x10000, RZ ;  /* 0x0001000018187824 */ /* 0x000fe400078e00ff */
[----:B------:R-:W-:Y:S02]  /*1c00*/  IMAD.U32 R20, R21, 0x10000, RZ ;  /* 0x0001000015147824 */ /* 0x000fe400078e00ff */
[----:B------:R-:W-:Y:S01]  /*1c10*/  FFMA.FTZ R44, R41, R24, R44 ;  /* 0x00000018292c7223 */ /* 0x000fe2000001002c */
[----:B------:R-:W-:Y:S02]  /*1c20*/  PRMT R21, R21, 0x7632, R21 ;  /* 0x0000763215157816 */ /* 0x000fe40000000015 */
[----:B----4-:R-:W-:-:S05]  /*1c30*/  SHF.L.U32 R24, R25, 0x10, RZ ;  /* 0x0000001019187819 */ /* 0x010fca00000006ff */
[----:B------:R-:W-:Y:S01]  /*1c40*/  FFMA.FTZ R39, R20, R24, R39 ;  /* 0x0000001814277223 */ /* 0x000fe20000010027 */
[----:B------:R-:W-:Y:S01]  /*1c50*/  IMAD.U32 R20, R21, 0x10000, RZ ;  /* 0x0001000015147824 */ /* 0x000fe200078e00ff */
[----:B------:R-:W-:Y:S02]  /*1c60*/  PRMT R21, R25, 0x7632, R21 ;  /* 0x0000763219157816 */ /* 0x000fe40000000015 */
[----:B------:R-:W0:Y:S03]  /*1c70*/  LDS.64 R24, [R26+0x50] ;  /* 0x000050001a187984 */ /* 0x000e260000000a00 */
[----:B------:R-:W-:-:S04]  /*1c80*/  IMAD.U32 R21, R21, 0x10000, RZ ;  /* 0x0001000015157824 */ /* 0x000fc800078e00ff */
[----:B------:R-:W-:Y:S01]  /*1c90*/  FFMA.FTZ R43, R20, R21, R43 ;  /* 0x00000015142b7223 */ /* 0x000fe2000001002b */
[C---:B------:R-:W-:Y:S02]  /*1ca0*/  SHF.L.U32 R20, R37.reuse, 0x10, RZ ;  /* 0x0000001025147819 */ /* 0x040fe400000006ff */
[----:B------:R-:W-:Y:S01]  /*1cb0*/  PRMT R37, R37, 0x7632, R37 ;  /* 0x0000763225257816 */ /* 0x000fe20000000025 */
[C---:B-1----:R-:W-:Y:S01]  /*1cc0*/  IMAD.U32 R21, R22.reuse, 0x10000, RZ ;  /* 0x0001000016157824 */ /* 0x042fe200078e00ff */
[----:B------:R-:W-:-:S03]  /*1cd0*/  PRMT R22, R22, 0x7632, R22 ;  /* 0x0000763216167816 */ /* 0x000fc60000000016 */
[----:B------:R-:W-:Y:S02]  /*1ce0*/  IMAD.U32 R37, R37, 0x10000, RZ ;  /* 0x0001000025257824 */ /* 0x000fe400078e00ff */
[----:B------:R-:W-:Y:S01]  /*1cf0*/  FFMA.FTZ R42, R21, R20, R42 ;  /* 0x00000014152a7223 */ /* 0x000fe2000001002a */
[----:B------:R-:W-:Y:S02]  /*1d00*/  IMAD.U32 R20, R23, 0x10000, RZ ;  /* 0x0001000017147824 */ /* 0x000fe400078e00ff */
[----:B------:R-:W-:Y:S01]  /*1d10*/  IMAD.U32 R21, R22, 0x10000, RZ ;  /* 0x0001000016157824 */ /* 0x000fe200078e00ff */
[----:B------:R-:W-:-:S03]  /*1d20*/  SHF.L.U32 R22, R36, 0x10, RZ ;  /* 0x0000001024167819 */ /* 0x000fc600000006ff */
[----:B------:R-:W-:Y:S02]  /*1d30*/  FFMA.FTZ R44, R21, R37, R44 ;  /* 0x00000025152c7223 */ /* 0x000fe4000001002c */
[----:B------:R-:W-:Y:S02]  /*1d40*/  FFMA.FTZ R37, R20, R22, R39 ;  /* 0x0000001614257223 */ /* 0x000fe40000010027 */
[----:B------:R-:W1:Y:S01]  /*1d50*/  LDS.64 R20, [R26+0x58] ;  /* 0x000058001a147984 */ /* 0x000e620000000a00 */
[----:B------:R-:W-:Y:S02]  /*1d60*/  PRMT R23, R23, 0x7632, R23 ;  /* 0x0000763217177816 */ /* 0x000fe40000000017 */
[----:B------:R-:W-:-:S03]  /*1d70*/  PRMT R36, R36, 0x7632, R36 ;  /* 0x0000763224247816 */ /* 0x000fc60000000024 */
[----:B------:R-:W-:Y:S01]  /*1d80*/  IMAD.U32 R22, R23, 0x10000, RZ ;  /* 0x0001000017167824 */ /* 0x000fe200078e00ff */
[C---:B0-----:R-:W-:Y:S01]  /*1d90*/  PRMT R23, R24.reuse, 0x7632, R23 ;  /* 0x0000763218177816 */ /* 0x041fe20000000017 */
[----:B------:R-:W-:Y:S01]  /*1da0*/  IMAD.U32 R39, R24, 0x10000, RZ ;  /* 0x0001000018277824 */ /* 0x000fe200078e00ff */
[----:B------:R-:W-:Y:S01]  /*1db0*/  PRMT R24, R34, 0x7632, R24 ;  /* 0x0000763222187816 */ /* 0x000fe20000000018 */
[----:B------:R-:W-:Y:S01]  /*1dc0*/  IMAD.U32 R36, R36, 0x10000, RZ ;  /* 0x0001000024247824 */ /* 0x000fe200078e00ff */
[----:B------:R-:W-:Y:S01]  /*1dd0*/  SHF.L.U32 R41, R23, 0x10, RZ ;  /* 0x0000001017297819 */ /* 0x000fe200000006ff */
[----:B------:R-:W-:Y:S02]  /*1de0*/  IMAD.U32 R34, R34, 0x10000, RZ ;  /* 0x0001000022227824 */ /* 0x000fe400078e00ff */
[----:B------:R-:W-:Y:S01]  /*1df0*/  FFMA.FTZ R43, R22, R36, R43 ;  /* 0x00000024162b7223 */ /* 0x000fe2000001002b */
[----:B------:R-:W-:Y:S01]  /*1e00*/  IMAD.U32 R24, R24, 0x10000, RZ ;  /* 0x0001000018187824 */ /* 0x000fe200078e00ff */
[----:B------:R-:W0:Y:S01]  /*1e10*/  LDS.64 R22, [R26+0x60] ;  /* 0x000060001a167984 */ /* 0x000e220000000a00 */
[----:B------:R-:W-:Y:S01]  /*1e20*/  FFMA.FTZ R42, R39, R34, R42 ;  /* 0x00000022272a7223 */ /* 0x000fe2000001002a */
[----:B------:R-:W-:Y:S01]  /*1e30*/  PRMT R38, R35, 0x7632, R38 ;  /* 0x0000763223267816 */ /* 0x000fe20000000026 */
[----:B------:R-:W-:Y:S01]  /*1e40*/  FFMA.FTZ R44, R41, R24, R44 ;  /* 0x00000018292c7223 */ /* 0x000fe2000001002c */
[C---:B------:R-:W-:Y:S01]  /*1e50*/  PRMT R24, R25.reuse, 0x7632, R24 ;  /* 0x0000763219187816 */ /* 0x040fe20000000018 */
[----:B------:R-:W-:-:S02]  /*1e60*/  IMAD.U32 R34, R25, 0x10000, RZ ;  /* 0x0001000019227824 */ /* 0x000fc400078e00ff */
[----:B------:R-:W-:Y:S01]  /*1e70*/  IMAD.U32 R35, R35, 0x10000, RZ ;  /* 0x0001000023237824 */ /* 0x000fe200078e00ff */
[----:B------:R-:W-:Y:S01]  /*1e80*/  SHF.L.U32 R36, R24, 0x10, RZ ;  /* 0x0000001018247819 */ /* 0x000fe200000006ff */
[----:B------:R-:W-:Y:S01]  /*1e90*/  IMAD.U32 R38, R38, 0x10000, RZ ;  /* 0x0001000026267824 */ /* 0x000fe200078e00ff */
[----:B------:R-:W2:Y:S01]  /*1ea0*/  LDS.64 R24, [R26+0x68] ;  /* 0x000068001a187984 */ /* 0x000ea20000000a00 */
[----:B------:R-:W-:Y:S02]  /*1eb0*/  FFMA.FTZ R37, R34, R35, R37 ;  /* 0x0000002322257223 */ /* 0x000fe40000010025 */
[----:B------:R-:W-:Y:S01]  /*1ec0*/  FFMA.FTZ R43, R36, R38, R43 ;  /* 0x00000026242b7223 */ /* 0x000fe2000001002b */
[C---:B------:R-:W-:Y:S02]  /*1ed0*/  PRMT R34, R27.reuse, 0x7632, R34 ;  /* 0x000076321b227816 */ /* 0x040fe40000000022 */
[----:B------:R-:W-:Y:S01]  /*1ee0*/  SHF.L.U32 R36, R27, 0x10, RZ ;  /* 0x000000101b247819 */ /* 0x000fe200000006ff */
[C---:B-1----:R-:W-:Y:S01]  /*1ef0*/  IMAD.U32 R35, R20.reuse, 0x10000, RZ ;  /* 0x0001000014237824 */ /* 0x042fe200078e00ff */
[----:B------:R-:W-:Y:S01]  /*1f00*/  PRMT R20, R20, 0x7632, R20 ;  /* 0x0000763214147816 */ /* 0x000fe20000000014 */
[----:B------:R-:W-:-:S04]  /*1f10*/  IMAD.U32 R34, R34, 0x10000, RZ ;  /* 0x0001000022227824 */ /* 0x000fc800078e00ff */
[----:B------:R-:W-:-:S04]  /*1f20*/  IMAD.U32 R27, R20, 0x10000, RZ ;  /* 0x00010000141b7824 */ /* 0x000fc800078e00ff */
[----:B------:R-:W-:Y:S02]  /*1f30*/  FFMA.FTZ R44, R27, R34, R44 ;  /* 0x000000221b2c7223 */ /* 0x000fe4000001002c */
[----:B------:R-:W1:Y:S01]  /*1f40*/  LDS.64 R26, [R26+0x70] ;  /* 0x000070001a1a7984 */ /* 0x000e620000000a00 */
[----:B------:R-:W-:Y:S01]  /*1f50*/  FFMA.FTZ R42, R35, R36, R42 ;  /* 0x00000024232a7223 */ /* 0x000fe2000001002a */
[----:B------:R-:W-:Y:S01]  /*1f60*/  SHF.L.U32 R35, R17, 0x10, RZ ;  /* 0x0000001011237819 */ /* 0x000fe200000006ff */
[C---:B------:R-:W-:Y:S01]  /*1f70*/  IMAD.U32 R20, R21.reuse, 0x10000, RZ ;  /* 0x0001000015147824 */ /* 0x040fe200078e00ff */
[----:B------:R-:W-:-:S03]  /*1f80*/  PRMT R17, R21, 0x7632, R17 ;  /* 0x0000763215117816 */ /* 0x000fc60000000011 */
[----:B------:R-:W-:Y:S01]  /*1f90*/  FFMA.FTZ R37, R20, R35, R37 ;  /* 0x0000002314257223 */ /* 0x000fe20000010025 */
[----:B0-----:R-:W-:Y:S01]  /*1fa0*/  IMAD.U32 R20, R23, 0x10000, RZ ;  /* 0x0001000017147824 */ /* 0x001fe200078e00ff */
[C---:B------:R-:W-:Y:S01]  /*1fb0*/  PRMT R23, R17.reuse, 0x7632, R23 ;  /* 0x0000763211177816 */ /* 0x040fe20000000017 */
[C---:B------:R-:W-:Y:S01]  /*1fc0*/  IMAD.U32 R21, R22.reuse, 0x10000, RZ ;  /* 0x0001000016157824 */ /* 0x040fe200078e00ff */
[----:B------:R-:W-:Y:S01]  /*1fd0*/  PRMT R34, R22, 0x7632, R34 ;  /* 0x0000763216227816 */ /* 0x000fe20000000022 */
[----:B------:R-:W-:Y:S01]  /*1fe0*/  IMAD.U32 R22, R17, 0x10000, RZ ;  /* 0x0001000011167824 */ /* 0x000fe200078e00ff */
[C---:B------:R-:W-:Y:S01]  /*1ff0*/  PRMT R36, R28.reuse, 0x7632, R36 ;  /* 0x000076321c247816 */ /* 0x040fe20000000024 */
[C---:B------:R-:W-:Y:S01]  /*2000*/  IMAD.U32 R17, R23.reuse, 0x10000, RZ ;  /* 0x0001000017117824 */ /* 0x040fe200078e00ff */
[----:B------:R-:W-:Y:S01]  /*2010*/  PRMT R23, R23, 0x7632, R23 ;  /* 0x0000763217177816 */ /* 0x000fe20000000017 */
[----:B------:R-:W-:Y:S01]  /*2020*/  IMAD.U32 R28, R28, 0x10000, RZ ;  /* 0x000100001c1c7824 */ /* 0x000fe200078e00ff */
[----:B------:R-:W-:Y:S01]  /*2030*/  SHF.L.U32 R35, R34, 0x10, RZ ;  /* 0x0000001022237819 */ /* 0x000fe200000006ff */
[----:B------:R-:W-:-:S02]  /*2040*/  IMAD.U32 R36, R36, 0x10000, RZ ;  /* 0x0001000024247824 */ /* 0x000fc400078e00ff */
[----:B------:R-:W-:Y:S01]  /*2050*/  FFMA.FTZ R43, R22, R17, R43 ;  /* 0x00000011162b7223 */ /* 0x000fe2000001002b */
[----:B------:R-:W-:Y:S01]  /*2060*/  FFMA.FTZ R21, R21, R28, R42 ;  /* 0x0000001c15157223 */ /* 0x000fe2000001002a */
[----:B--2---:R-:W-:Y:S01]  /*2070*/  PRMT R28, R25, 0x7632, R28 ;  /* 0x00007632191c7816 */ /* 0x004fe2000000001c */
[----:B------:R-:W-:Y:S01]  /*2080*/  IMAD.U32 R22, R23, 0x10000, RZ ;  /* 0x0001000017167824 */ /* 0x000fe200078e00ff */
[----:B------:R-:W-:Y:S02]  /*2090*/  SHF.L.U32 R34, R29, 0x10, RZ ;  /* 0x000000101d227819 */ /* 0x000fe400000006ff */
[----:B------:R-:W-:Y:S02]  /*20a0*/  PRMT R17, R24, 0x7632, R17 ;  /* 0x0000763218117816 */ /* 0x000fe40000000011 */
[----:B------:R-:W-:Y:S01]  /*20b0*/  PRMT R23, R30, 0x7632, R23 ;  /* 0x000076321e177816 */ /* 0x000fe20000000017 */
[----:B------:R-:W-:Y:S01]  /*20c0*/  FFMA.FTZ R44, R35, R36, R44 ;  /* 0x00000024232c7223 */ /* 0x000fe2000001002c */
[----:B------:R-:W-:Y:S01]  /*20d0*/  IMAD.U32 R35, R28, 0x10000, RZ ;  /* 0x000100001c237824 */ /* 0x000fe200078e00ff */
[----:B------:R-:W-:Y:S01]  /*20e0*/  SHF.L.U32 R17, R17, 0x10, RZ ;  /* 0x0000001011117819 */ /* 0x000fe200000006ff */
[----:B------:R-:W-:Y:S01]  /*20f0*/  FFMA.FTZ R20, R20, R34, R37 ;  /* 0x0000002214147223 */ /* 0x000fe20000010025 */
[----:B------:R-:W-:Y:S01]  /*2100*/  PRMT R29, R29, 0x7632, R29 ;  /* 0x000076321d1d7816 */ /* 0x000fe2000000001d */
[----:B------:R-:W-:Y:S01]  /*2110*/  IMAD.U32 R25, R25, 0x10000, RZ ;  /* 0x0001000019197824 */ /* 0x000fe200078e00ff */
[C---:B------:R-:W-:Y:S01]  /*2120*/  PRMT R28, R31.reuse, 0x7632, R28 ;  /* 0x000076321f1c7816 */ /* 0x040fe2000000001c */
[----:B------:R-:W-:Y:S01]  /*2130*/  IMAD.U32 R31, R31, 0x10000, RZ ;  /* 0x000100001f1f7824 */ /* 0x000fe200078e00ff */
[----:B------:R-:W-:Y:S01]  /*2140*/  SHF.L.U32 R23, R23, 0x10, RZ ;  /* 0x0000001017177819 */ /* 0x000fe200000006ff */
[----:B------:R-:W-:-:S02]  /*2150*/  IMAD.U32 R24, R24, 0x10000, RZ ;  /* 0x0001000018187824 */ /* 0x000fc400078e00ff */
[----:B------:R-:W-:Y:S02]  /*2160*/  IMAD.U32 R29, R29, 0x10000, RZ ;  /* 0x000100001d1d7824 */ /* 0x000fe400078e00ff */
[----:B------:R-:W-:Y:S01]  /*2170*/  FFMA.FTZ R20, R25, R31, R20 ;  /* 0x0000001f19147223 */ /* 0x000fe20000010014 */
[----:B------:R-:W-:Y:S02]  /*2180*/  IMAD.U32 R30, R30, 0x10000, RZ ;  /* 0x000100001e1e7824 */ /* 0x000fe400078e00ff */
[----:B------:R-:W-:Y:S01]  /*2190*/  FFMA.FTZ R17, R17, R23, R44 ;  /* 0x0000001711117223 */ /* 0x000fe2000001002c */
[----:B-1----:R-:W-:Y:S02]  /*21a0*/  PRMT R23, R26, 0x7632, R23 ;  /* 0x000076321a177816 */ /* 0x002fe40000000017 */
[----:B------:R-:W-:Y:S01]  /*21b0*/  PRMT R25, R32, 0x7632, R25 ;  /* 0x0000763220197816 */ /* 0x000fe20000000019 */
[----:B------:R-:W-:Y:S02]  /*21c0*/  IMAD.U32 R28, R28, 0x10000, RZ ;  /* 0x000100001c1c7824 */ /* 0x000fe400078e00ff */
[----:B------:R-:W-:Y:S01]  /*21d0*/  FFMA.FTZ R22, R22, R29, R43 ;  /* 0x0000001d16167223 */ /* 0x000fe2000001002b */
[----:B------:R-:W-:Y:S01]  /*21e0*/  FFMA.FTZ R21, R24, R30, R21 ;  /* 0x0000001e18157223 */ /* 0x000fe20000010015 */
[----:B------:R-:W-:Y:S01]  /*21f0*/  SHF.L.U32 R24, R23, 0x10, RZ ;  /* 0x0000001017187819 */ /* 0x000fe200000006ff */
[----:B------:R-:W-:-:S02]  /*2200*/  IMAD.U32 R26, R26, 0x10000, RZ ;  /* 0x000100001a1a7824 */ /* 0x000fc400078e00ff */
[----:B------:R-:W-:Y:S02]  /*2210*/  IMAD.U32 R32, R32, 0x10000, RZ ;  /* 0x0001000020207824 */ /* 0x000fe400078e00ff */
[----:B------:R-:W-:Y:S02]  /*2220*/  IMAD.U32 R25, R25, 0x10000, RZ ;  /* 0x0001000019197824 */ /* 0x000fe400078e00ff */
[----:B------:R-:W-:Y:S01]  /*2230*/  FFMA.FTZ R22, R35, R28, R22 ;  /* 0x0000001c23167223 */ /* 0x000fe20000010016 */
[----:B------:R-:W-:Y:S01]  /*2240*/  PRMT R23, R33, 0x7632, R23 ;  /* 0x0000763221177816 */ /* 0x000fe20000000017 */
[----:B------:R-:W-:Y:S01]  /*2250*/  FFMA.FTZ R21, R26, R32, R21 ;  /* 0x000000201a157223 */ /* 0x000fe20000010015 */
[C---:B------:R-:W-:Y:S01]  /*2260*/  PRMT R28, R27.reuse, 0x7632, R28 ;  /* 0x000076321b1c7816 */ /* 0x040fe2000000001c */
[----:B------:R-:W-:Y:S01]  /*2270*/  IMAD.U32 R27, R27, 0x10000, RZ ;  /* 0x000100001b1b7824 */ /* 0x000fe200078e00ff */
[----:B------:R-:W-:Y:S01]  /*2280*/  SHF.L.U32 R33, R33, 0x10, RZ ;  /* 0x0000001021217819 */ /* 0x000fe200000006ff */
[----:B------:R-:W-:Y:S01]  /*2290*/  FFMA.FTZ R24, R24, R25, R17 ;  /* 0x0000001918187223 */ /* 0x000fe20000010011 */
[----:B------:R-:W-:-:S02]  /*22a0*/  IMAD.U32 R23, R23, 0x10000, RZ ;  /* 0x0001000017177824 */ /* 0x000fc400078e00ff */
[----:B------:R-:W-:Y:S02]  /*22b0*/  IMAD.U32 R17, R28, 0x10000, RZ ;  /* 0x000100001c117824 */ /* 0x000fe400078e00ff */
[----:B------:R-:W-:Y:S01]  /*22c0*/  FFMA.FTZ R20, R27, R33, R20 ;  /* 0x000000211b147223 */ /* 0x000fe20000010014 */
[----:B------:R-:W-:Y:S01]  /*22d0*/  FADD.FTZ R21, R21, R24 ;  /* 0x0000001815157221 */ /* 0x000fe20000010000 */
[----:B------:R-:W-:Y:S01]  /*22e0*/  UMOV UR5, 0xffffffff ;  /* 0xffffffff00057882 */ /* 0x000fe20000000000 */
[----:B------:R-:W-:Y:S02]  /*22f0*/  FFMA.FTZ R17, R17, R23, R22 ;  /* 0x0000001711117223 */ /* 0x000fe40000010016 */
[----:B------:R-:W-:Y:S01]  /*2300*/  FADD.FTZ R20, R20, R21 ;  /* 0x0000001514147221 */ /* 0x000fe20000010000 */
[----:B------:R-:W-:Y:S02]  /*2310*/  ISETP.NE.AND P0, PT, R5, RZ, PT ;  /* 0x000000ff0500720c */ /* 0x000fe40003f05270 */
[----:B-----5:R-:W-:Y:S01]  /*2320*/  FSETP.NEU.FTZ.AND P1, PT, R2, RZ, PT ;  /* 0x000000ff0200720b */ /* 0x020fe20003f3d000 */
[----:B------:R-:W-:Y:S01]  /*2330*/  FADD.FTZ R17, R17, R20 ;  /* 0x0000001411117221 */ /* 0x000fe20000010000 */
[----:B------:R-:W-:Y:S11]  /*2340*/  BRA.DIV UR5, `(.L_x_19336) ;  /* 0x0000005205947947 */ /* 0x000ff6000b800000 */
[----:B------:R0:W1:Y:S02]  /*2350*/  SHFL.BFLY PT, R20, R17, 0x1, 0x1f ;  /* 0x0c201f0011147f89 */ /* 0x00006400000e0000 */
.L_x_19398:
[----:B------:R-:W-:Y:S02]  /*2360*/  VIADD R21, R14, 0x1 ;  /* 0x000000010e157836 */ /* 0x000fe40000000000 */
[----:B-1----:R-:W-:Y:S01]  /*2370*/  FADD.FTZ R20, R17, R20 ;  /* 0x0000001411147221 */ /* 0x002fe20000010000 */
[----:B0-----:R-:W-:Y:S02]  /*2380*/  @!P0 IADD3 R17, PT, PT, R15, -0x1, RZ ;  /* 0xffffffff0f118810 */ /* 0x001fe40007ffe0ff */
[----:B------:R-:W-:-:S05]  /*2390*/  I2FP.F32.S32 R21, R21 ;  /* 0x0000001500157245 */ /* 0x000fca0000201400 */
[----:B------:R-:W-:-:S05]  /*23a0*/  FMUL.FTZ R21, R21, R2 ;  /* 0x0000000215157220 */ /* 0x000fca0000410000 */
[----:B------:R-:W-:Y:S02]  /*23b0*/  FSEL R21, R21, RZ, P1 ;  /* 0x000000ff15157208 */ /* 0x000fe40000800000 */
[----:B------:R-:W-:-:S03]  /*23c0*/  @!P0 ISETP.GE.AND P1, PT, R17, UR23, PT ;  /* 0x0000001711008c0c */ /* 0x000fc6000bf26270 */
[----:B------:R-:W-:-:S05]  /*23d0*/  FFMA.FTZ R21, R20, UR31, R21 ;  /* 0x0000001f14157c23 */ /* 0x000fca0008010015 */
[----:B------:R-:W-:-:S05]  /*23e0*/  @!P0 FSEL R20, R21, RZ, !P1 ;  /* 0x000000ff15148208 */ /* 0x000fca0004800000 */
[----:B------:R0:W-:Y:S01]  /*23f0*/  @!P0 STS [R9], R20 ;  /* 0x0000001409008388 */ /* 0x0001e20000000800 */
[----:B------:R-:W-:-:S13]  /*2400*/  ISETP.GE.OR P0, PT, R17, UR23, P0 ;  /* 0x0000001711007c0c */ /* 0x000fda0008706670 */
[----:B0-----:R-:W-:-:S07]  /*2410*/  @!P0 FMNMX.FTZ R6, R6, R21, !PT ;  /* 0x0000001506068209 */ /* 0x001fce0007810000 */
.L_x_19335:
[----:B------:R-:W-:Y:S05]  /*2420*/  BSYNC B1 ;  /* 0x0000000000017941 */ /* 0x000fea0003800000 */
.L_x_19333:
[----:B------:R-:W-:Y:S01]  /*2430*/  VIADD R12, R12, 0x4 ;  /* 0x000000040c0c7836 */ /* 0x000fe20000000000 */
[----:B------:R-:W-:Y:S01]  /*2440*/  IADD3 R10, P1, PT, R10, 0x10, RZ ;  /* 0x000000100a0a7810 */ /* 0x000fe20007f3e0ff */
[----:B0-----:R-:W-:Y:S01]  /*2450*/  VIADD R9, R9, 0x100 ;  /* 0x0000010009097836 */ /* 0x001fe20000000000 */
[----:B------:R-:W-:Y:S01]  /*2460*/  IADD3 R15, PT, PT, R15, 0x40, RZ ;  /* 0x000000400f0f7810 */ /* 0x000fe20007ffe0ff */
[----:B------:R-:W-:Y:S01]  /*2470*/  VIADD R14, R14, 0x40 ;  /* 0x000000400e0e7836 */ /* 0x000fe20000000000 */
[----:B------:R-:W-:Y:S01]  /*2480*/  ISETP.GE.U32.AND P0, PT, R12, UR13, PT ;  /* 0x0000000d0c007c0c */ /* 0x000fe2000bf06070 */
[----:B------:R-:W-:Y:S02]  /*2490*/  VIADD R13, R13, 0x40 ;  /* 0x000000400d0d7836 */ /* 0x000fe40000000000 */
[----:B------:R-:W-:-:S10]  /*24a0*/  IMAD.X R11, RZ, RZ, R11, P1 ;  /* 0x000000ffff0b7224 */ /* 0x000fd400008e060b */
[----:B------:R-:W-:Y:S05]  /*24b0*/  @!P0 BRA `(.L_x_19337) ;  /* 0xffffffe800208947 */ /* 0x000fea000383ffff */
.L_x_19332:
[----:B------:R-:W-:Y:S05]  /*24c0*/  BSYNC B0 ;  /* 0x0000000000007941 */ /* 0x000fea0003800000 */
.L_x_19331:
[----:B------:R-:W-:Y:S01]  /*24d0*/  UIMAD UR5, UR9, -0x20, UR13 ;  /* 0xffffffe0090578a4 */ /* 0x000fe2000f8e020d */
[----:B-----5:R-:W-:-:S03]  /*24e0*/  SHF.R.U32.HI R2, RZ, 0x5, R0 ;  /* 0x00000005ff027819 */ /* 0x020fc60000011600 */
        /* <DEDUP_REMOVED lines=12> */
.L_x_19404:
[----:B------:R-:W2:Y:S01]  /*25b0*/  S2R R4, SR_CgaCtaId ;  /* 0x0000000000047919 */ /* 0x000ea20000008800 */
[----:B------:R-:W-:Y:S01]  /*25c0*/  MOV R5, 0x400 ;  /* 0x0000040000057802 */ /* 0x000fe20000000f00 */
[----:B------:R-:W-:Y:S05]  /*25d0*/  WARPSYNC.ALL ;  /* 0x0000000000007948 */ /* 0x000fea0003800000 */
[----:B------:R-:W-:Y:S02]  /*25e0*/  IADD3 R11, PT, PT, R5, 0xf0, RZ ;  /* 0x000000f0050b7810 */ /* 0x000fe40007ffe0ff */
[----:B------:R-:W-:Y:S02]  /*25f0*/  ISETP.NE.AND P3, PT, R7, RZ, PT ;  /* 0x000000ff0700720c */ /* 0x000fe40003f65270 */
[----:B-1----:R-:W-:-:S02]  /*2600*/  FMNMX.FTZ R10, R9, R10, !PT ;  /* 0x0000000a090a7209 */ /* 0x002fc40007810000 */
[----:B--2---:R-:W-:-:S05]  /*2610*/  LEA R11, R4, R11, 0x18 ;  /* 0x0000000b040b7211 */ /* 0x004fca00078ec0ff */
[----:B0-----:R-:W-:-:S05]  /*2620*/  IMAD R9, R2, 0x4, R11 ;  /* 0x0000000402097824 */ /* 0x001fca00078e020b */
[----:B------:R0:W-:Y:S01]  /*2630*/  @!P3 STS [R9], R10 ;  /* 0x0000000a0900b388 */ /* 0x0001e20000000800 */
[----:B------:R-:W-:Y:S01]  /*2640*/  BAR.SYNC.DEFER_BLOCKING 0x0 ;  /* 0x0000000000007b1d */ /* 0x000fe20000010000 */
[C---:B------:R-:W-:Y:S01]  /*2650*/  ISETP.GT.U32.AND P2, PT, R7.reuse, 0x3, PT ;  /* 0x000000030700780c */ /* 0x040fe20003f44070 */
[----:B------:R-:W-:Y:S01]  /*2660*/  IMAD.MOV.U32 R12, RZ, RZ, -0x800001 ;  /* 0xff7fffffff0c7424 */ /* 0x000fe200078e00ff */
[----:B------:R-:W-:Y:S01]  /*2670*/  ISETP.GE.AND P1, PT, R0, UR4, PT ;  /* 0x0000000400007c0c */ /* 0x000fe2000bf26270 */
[----:B0-----:R-:W-:Y:S02]  /*2680*/  IMAD R10, R7, 0x4, R11 ;  /* 0x00000004070a7824 */ /* 0x001fe400078e020b */
[----:B------:R-:W-:Y:S08]  /*2690*/  BSSY.RECONVERGENT B0, `(.L_x_19339) ;  /* 0x00000eb000007945 */ /* 0x000ff00003800200 */
        /* <DEDUP_REMOVED lines=9> */
[----:B------:R-:W-:Y:S04]  /*2730*/  BSSY.RECONVERGENT B1, `(.L_x_19341) ;  /* 0x000001c000017945 */ /* 0x000fe80003800200 */
[----:B------:R-:W-:-:S04]  /*2740*/  IMAD.IADD R12, R8, 0x1, R11 ;  /* 0x00000001080c7824 */ /* 0x000fc800078e020b */
[C---:B------:R-:W-:Y:S01]  /*2750*/  VIADD R13, R12.reuse, -UR24 ;  /* 0x800000180c0d7c36 */ /* 0x040fe20008000000 */
[----:B------:R-:W-:-:S04]  /*2760*/  LOP3.LUT R11, R12, 0x180, RZ, 0xc0, !PT ;  /* 0x000001800c0b7812 */ /* 0x000fc800078ec0ff */
        /* <DEDUP_REMOVED lines=9> */
[----:B------:R-:W-:Y:S01]  /*2800*/  LEA R15, R4, R11, 0x18 ;  /* 0x0000000b040f7211 */ /* 0x000fe200078ec0ff */
[----:B------:R-:W-:Y:S02]  /*2810*/  IMAD.MOV.U32 R11, RZ, RZ, RZ ;  /* 0x000000ffff0b7224 */ /* 0x000fe400078e00ff */
[----:B------:R-:W-:Y:S01]  /*2820*/  IMAD.MOV R12, RZ, RZ, -R12 ;  /* 0x000000ffff0c7224 */ /* 0x000fe200078e0a0c */
[----:B------:R-:W-:-:S07]  /*2830*/  LEA R14, R0, R15, 0x2 ;  /* 0x0000000f000e7211 */ /* 0x000fce00078e10ff */
.L_x_19343:
        /* <DEDUP_REMOVED lines=11> */
.L_x_19342:
[----:B------:R-:W-:Y:S05]  /*28f0*/  BSYNC.RECONVERGENT B1 ;  /* 0x0000000000017941 */ /* 0x000fea0003800200 */
.L_x_19341:
        /* <DEDUP_REMOVED lines=13> */
.L_x_19346:
        /* <DEDUP_REMOVED lines=9> */
[----:B------:R-:W-:Y:S04]  /*2a60*/  LDS R35, [R12+0x1200] ;  /* 0x001200000c237984 */ /* 0x000fe80000000800 */
[----:B------:R-:W5:Y:S04]  /*2a70*/  LDS R27, [R12+0xc00] ;  /* 0x000c00000c1b7984 */ /* 0x000f680000000800 */
[----:B------:R-:W5:Y:S04]  /*2a80*/  LDS R31, [R12+0x600] ;  /* 0x000600000c1f7984 */ /* 0x000f680000000800 */
        /* <DEDUP_REMOVED lines=11> */
[----:B------:R-:W3:Y:S01]  /*2b40*/  LDS R41, [R12+0x1600] ;  /* 0x001600000c297984 */ /* 0x000ee20000000800 */
[----:B----4-:R-:W-:Y:S01]  /*2b50*/  FADD.FTZ R21, -R6, R21 ;  /* 0x0000001506157221 */ /* 0x010fe20000010100 */
[----:B------:R-:W-:-:S02]  /*2b60*/  FMUL.FTZ R16, R39, 1.4426950216293334961 ;  /* 0x3fb8aa3b27107820 */ /* 0x000fc40000410000 */
[----:B------:R-:W4:Y:S01]  /*2b70*/  LDS R43, [R12+0x1a00] ;  /* 0x001a00000c2b7984 */ /* 0x000f220000000800 */
[----:B------:R-:W0:Y:S01]  /*2b80*/  MUFU.EX2 R17, R17 ;  /* 0x0000001100117308 */ /* 0x000e220000000800 */
[C---:B-----5:R-:W-:Y:S01]  /*2b90*/  FADD.FTZ R18, -R6.reuse, R23 ;  /* 0x0000001706127221 */ /* 0x060fe20000010100 */
[----:B------:R-:W-:Y:S01]  /*2ba0*/  FMUL.FTZ R21, R21, 1.4426950216293334961 ;  /* 0x3fb8aa3b15157820 */ /* 0x000fe20000410000 */
[----:B------:R-:W5:Y:S01]  /*2bb0*/  LDS R39, [R12+0x1800] ;  /* 0x001800000c277984 */ /* 0x000f620000000800 */
[----:B------:R-:W-:Y:S01]  /*2bc0*/  FADD.FTZ R25, -R6, R25 ;  /* 0x0000001906197221 */ /* 0x000fe20000010100 */
[----:B------:R-:W-:-:S03]  /*2bd0*/  FMUL.FTZ R18, R18, 1.4426950216293334961 ;  /* 0x3fb8aa3b12127820 */ /* 0x000fc60000410000 */
[----:B------:R0:W1:Y:S01]  /*2be0*/  MUFU.EX2 R23, R16 ;  /* 0x0000001000177308 */ /* 0x0000620000000800 */
[----:B------:R-:W-:Y:S01]  /*2bf0*/  FMUL.FTZ R25, R25, 1.4426950216293334961 ;  /* 0x3fb8aa3b19197820 */ /* 0x000fe20000410000 */
[----:B--2---:R-:W-:Y:S01]  /*2c00*/  STS [R12+-0x400], R15 ;  /* 0xfffc000f0c007388 */ /* 0x004fe20000000800 */
[----:B------:R-:W-:-:S05]  /*2c10*/  FADD.FTZ R20, -R6, R27 ;  /* 0x0000001b06147221 */ /* 0x000fca0000010100 */
[----:B------:R-:W2:Y:S01]  /*2c20*/  MUFU.EX2 R19, R19 ;  /* 0x0000001300137308 */ /* 0x000ea20000000800 */
[C---:B0-----:R-:W-:Y:S01]  /*2c30*/  FADD.FTZ R16, -R6.reuse, R35 ;  /* 0x0000002306107221 */ /* 0x041fe20000010100 */
[----:B------:R-:W-:Y:S01]  /*2c40*/  FADD.FTZ R31, -R6, R31 ;  /* 0x0000001f061f7221 */ /* 0x000fe20000010100 */
[----:B------:R-:W-:Y:S01]  /*2c50*/  FMUL.FTZ R20, R20, 1.4426950216293334961 ;  /* 0x3fb8aa3b14147820 */ /* 0x000fe20000410000 */
[----:B------:R-:W-:Y:S02]  /*2c60*/  STS [R12+-0x200], R17 ;  /* 0xfffe00110c007388 */ /* 0x000fe40000000800 */
[----:B------:R-:W-:Y:S02]  /*2c70*/  FMUL.FTZ R31, R31, 1.4426950216293334961 ;  /* 0x3fb8aa3b1f1f7820 */ /* 0x000fe40000410000 */
[----:B------:R0:W5:Y:S01]  /*2c80*/  MUFU.EX2 R27, R18 ;  /* 0x00000012001b7308 */ /* 0x0001620000000800 */
[----:B------:R-:W-:Y:S01]  /*2c90*/  FADD.FTZ R22, -R6, R29 ;  /* 0x0000001d06167221 */ /* 0x000fe20000010100 */
[----:B-1----:R-:W-:Y:S03]  /*2ca0*/  STS [R12+0x800], R23 ;  /* 0x000800170c007388 */ /* 0x002fe60000000800 */
[----:B------:R-:W-:Y:S01]  /*2cb0*/  FMUL.FTZ R22, R22, 1.4426950216293334961 ;  /* 0x3fb8aa3b16167820 */ /* 0x000fe20000410000 */
[----:B------:R-:W-:-:S02]  /*2cc0*/  FADD.FTZ R24, -R6, R33 ;  /* 0x0000002106187221 */ /* 0x000fc40000010100 */
[----:B------:R-:W1:Y:S01]  /*2cd0*/  MUFU.EX2 R21, R21 ;  /* 0x0000001500157308 */ /* 0x000e620000000800 */
[----:B0-----:R-:W-:Y:S01]  /*2ce0*/  FMUL.FTZ R18, R16, 1.4426950216293334961 ;  /* 0x3fb8aa3b10127820 */ /* 0x001fe20000410000 */
[----:B------:R-:W-:Y:S01]  /*2cf0*/  FADD.FTZ R16, -R6, R37 ;  /* 0x0000002506107221 */ /* 0x000fe20000010100 */
[----:B------:R-:W-:Y:S01]  /*2d00*/  FMUL.FTZ R24, R24, 1.4426950216293334961 ;  /* 0x3fb8aa3b18187820 */ /* 0x000fe20000410000 */
[----:B---3--:R-:W-:Y:S01]  /*2d10*/  FADD.FTZ R41, -R6, R41 ;  /* 0x0000002906297221 */ /* 0x008fe20000010100 */
[----:B--2---:R-:W-:Y:S01]  /*2d20*/  STS [R12], R19 ;  /* 0x000000130c007388 */ /* 0x004fe20000000800 */
[----:B------:R-:W-:Y:S01]  /*2d30*/  FMUL.FTZ R26, R16, 1.4426950216293334961 ;  /* 0x3fb8aa3b101a7820 */ /* 0x000fe20000410000 */
[----:B------:R-:W-:Y:S01]  /*2d40*/  FADD.FTZ R16, R15, R11 ;  /* 0x0000000b0f107221 */ /* 0x000fe20000010000 */
[----:B------:R-:W0:Y:S01]  /*2d50*/  MUFU.EX2 R25, R25 ;  /* 0x0000001900197308 */ /* 0x000e220000000800 */
[----:B------:R-:W-:Y:S01]  /*2d60*/  FMUL.FTZ R41, R41, 1.4426950216293334961 ;  /* 0x3fb8aa3b29297820 */ /* 0x000fe20000410000 */
[----:B----4-:R-:W-:Y:S01]  /*2d70*/  FADD.FTZ R43, -R6, R43 ;  /* 0x0000002b062b7221 */ /* 0x010fe20000010100 */
[----:B------:R-:W-:Y:S01]  /*2d80*/  FADD.FTZ R16, R16, R17 ;  /* 0x0000001110107221 */ /* 0x000fe20000010000 */
[----:B-----5:R-:W-:Y:S01]  /*2d90*/  FADD.FTZ R39, -R6, R39 ;  /* 0x0000002706277221 */ /* 0x020fe20000010100 */
[----:B------:R-:W-:Y:S01]  /*2da0*/  STS [R12+0xa00], R27 ;  /* 0x000a001b0c007388 */ /* 0x000fe20000000800 */
[----:B------:R-:W-:Y:S01]  /*2db0*/  FMUL.FTZ R43, R43, 1.4426950216293334961 ;  /* 0x3fb8aa3b2b2b7820 */ /* 0x000fe20000410000 */
[----:B------:R-:W-:Y:S01]  /*2dc0*/  FADD.FTZ R16, R16, R19 ;  /* 0x0000001310107221 */ /* 0x000fe20000010000 */
[----:B------:R-:W2:Y:S01]  /*2dd0*/  MUFU.EX2 R31, R31 ;  /* 0x0000001f001f7308 */ /* 0x000ea20000000800 */
[----:B------:R-:W-:Y:S01]  /*2de0*/  FMUL.FTZ R39, R39, 1.4426950216293334961 ;  /* 0x3fb8aa3b27277820 */ /* 0x000fe20000410000 */
[----:B-1----:R-:W-:Y:S01]  /*2df0*/  STS [R12+0x200], R21 ;  /* 0x000200150c007388 */ /* 0x002fe20000000800 */
[----:B------:R-:W-:-:S05]  /*2e00*/  FADD.FTZ R16, R16, R21 ;  /* 0x0000001510107221 */ /* 0x000fca0000010000 */
[----:B------:R-:W1:Y:S01]  /*2e10*/  MUFU.EX2 R29, R20 ;  /* 0x00000014001d7308 */ /* 0x000e620000000800 */
[----:B0-----:R-:W-:Y:S01]  /*2e20*/  FADD.FTZ R16, R16, R25 ;  /* 0x0000001910107221 */ /* 0x001fe20000010000 */
[----:B------:R-:W-:Y:S06]  /*2e30*/  STS [R12+0x400], R25 ;  /* 0x000400190c007388 */ /* 0x000fec0000000800 */
[----:B------:R-:W0:Y:S01]  /*2e40*/  MUFU.EX2 R33, R22 ;  /* 0x0000001600217308 */ /* 0x000e220000000800 */
[----:B--2---:R-:W-:Y:S01]  /*2e50*/  FADD.FTZ R16, R16, R31 ;  /* 0x0000001f10107221 */ /* 0x004fe20000010000 */
[----:B------:R-:W-:Y:S03]  /*2e60*/  STS [R12+0x600], R31 ;  /* 0x0006001f0c007388 */ /* 0x000fe60000000800 */
[----:B------:R-:W-:-:S03]  /*2e70*/  FADD.FTZ R16, R16, R23 ;  /* 0x0000001710107221 */ /* 0x000fc60000010000 */
[----:B------:R-:W2:Y:S01]  /*2e80*/  MUFU.EX2 R35, R24 ;  /* 0x0000001800237308 */ /* 0x000ea20000000800 */
[----:B------:R-:W-:Y:S01]  /*2e90*/  FADD.FTZ R16, R16, R27 ;  /* 0x0000001b10107221 */ /* 0x000fe20000010000 */
[----:B-1----:R-:W-:Y:S03]  /*2ea0*/  STS [R12+0xc00], R29 ;  /* 0x000c001d0c007388 */ /* 0x002fe60000000800 */
[----:B------:R-:W-:-:S03]  /*2eb0*/  FADD.FTZ R16, R16, R29 ;  /* 0x0000001d10107221 */ /* 0x000fc60000010000 */
        /* <DEDUP_REMOVED lines=21> */
.L_x_19345:
[----:B------:R-:W-:Y:S05]  /*3010*/  BSYNC.RECONVERGENT B1 ;  /* 0x0000000000017941 */ /* 0x000fea0003800200 */
.L_x_19344:
        /* <DEDUP_REMOVED lines=55> */
.L_x_19348:
[----:B------:R-:W-:Y:S05]  /*3390*/  BSYNC.RECONVERGENT B1 ;  /* 0x0000000000017941 */ /* 0x000fea0003800200 */
.L_x_19347:
        /* <DEDUP_REMOVED lines=26> */
.L_x_19340:
[----:B------:R-:W-:Y:S05]  /*3540*/  BSYNC.RECONVERGENT B0 ;  /* 0x0000000000007941 */ /* 0x000fea0003800200 */
.L_x_19339:
        /* <DEDUP_REMOVED lines=22> */
[----:B------:R-:W-:-:S04]  /*36b0*/  IMAD.IADD R9, R8, 0x1, R9 ;  /* 0x0000000108097824 */ /* 0x000fc800078e0209 */
        /* <DEDUP_REMOVED lines=9> */
[----:B------:R-:W-:-:S04]  /*3750*/  VIADD R13, R5, 0x110 ;  /* 0x00000110050d7836 */ /* 0x000fc80000000000 */
[C---:B------:R-:W-:Y:S01]  /*3760*/  IMAD.SHL.U32 R9, R10.reuse, 0x80, RZ ;  /* 0x000000800a097824 */ /* 0x040fe200078e00ff */
[----:B------:R-:W-:Y:S02]  /*3770*/  LOP3.LUT R10, R10, 0x3, RZ, 0xc0, !PT ;  /* 0x000000030a0a7812 */ /* 0x000fe400078ec0ff */
[----:B------:R-:W-:Y:S02]  /*3780*/  LEA R15, R4, R13, 0x18 ;  /* 0x0000000d040f7211 */ /* 0x000fe400078ec0ff */
[----:B------:R-:W-:Y:S01]  /*3790*/  LOP3.LUT R9, R9, 0x180, RZ, 0xc0, !PT ;  /* 0x0000018009097812 */ /* 0x000fe200078ec0ff */
[----:B------:R-:W-:Y:S01]  /*37a0*/  IMAD.MOV R13, RZ, RZ, -R10 ;  /* 0x000000ffff0d7224 */ /* 0x000fe200078e0a0a */
[----:B------:R-:W-:-:S03]  /*37b0*/  LEA R12, R0, R15, 0x2 ;  /* 0x0000000f000c7211 */ /* 0x000fc600078e10ff */
[----:B------:R-:W-:-:S07]  /*37c0*/  IMAD.IADD R10, R9, 0x1, R0 ;  /* 0x00000001090a7824 */ /* 0x000fce00078e0200 */
.L_x_19353:
[----:B------:R-:W1:Y:S01]  /*37d0*/  LDS R9, [R12] ;  /* 0x000000000c097984 */ /* 0x000e620000000800 */
[----:B------:R-:W-:-:S05]  /*37e0*/  VIADD R13, R13, 0x1 ;  /* 0x000000010d0d7836 */ /* 0x000fca0000000000 */
[----:B------:R-:W-:Y:S01]  /*37f0*/  ISETP.NE.AND P0, PT, R13, RZ, PT ;  /* 0x000000ff0d00720c */ /* 0x000fe20003f05270 */
[----:B-1----:R-:W-:-:S05]  /*3800*/  FMUL.FTZ R9, R9, R8 ;  /* 0x0000000809097220 */ /* 0x002fca0000410000 */
[----:B------:R1:W-:Y:S02]  /*3810*/  STS [R12], R9 ;  /* 0x000000090c007388 */ /* 0x0003e40000000800 */
[----:B-1----:R-:W-:-:S05]  /*3820*/  VIADD R12, R12, 0x200 ;  /* 0x000002000c0c7836 */ /* 0x002fca0000000000 */
[----:B------:R-:W-:Y:S05]  /*3830*/  @P0 BRA `(.L_x_19353) ;  /* 0xfffffffc00e40947 */ /* 0x000fea000383ffff */
.L_x_19352:
[----:B------:R-:W-:Y:S05]  /*3840*/  BSYNC.RECONVERGENT B1 ;  /* 0x0000000000017941 */ /* 0x000fea0003800200 */
.L_x_19351:
        /* <DEDUP_REMOVED lines=10> */
[----:B------:R-:W-:Y:S01]  /*38f0*/  IMAD.U32 R45, RZ, RZ, UR4 ;  /* 0x00000004ff2d7e24 */ /* 0x000fe2000f8e00ff */
[----:B------:R-:W-:-:S04]  /*3900*/  PLOP3.LUT P0, PT, PT, PT, PT, 0x8, 0x80 ;  /* 0x000000000080781c */ /* 0x000fc80003f0e170 */
[----:B------:R-:W-:-:S09]  /*3910*/  IADD3 R45, PT, PT, R45, -0x600, RZ ;  /* 0xfffffa002d2d7810 */ /* 0x000fd20007ffe0ff */
.L_x_19356:
        /* <DEDUP_REMOVED lines=52> */
.L_x_19355:
[----:B------:R-:W-:Y:S05]  /*3c60*/  BSYNC.RECONVERGENT B1 ;  /* 0x0000000000017941 */ /* 0x000fea0003800200 */
.L_x_19354:
        /* <DEDUP_REMOVED lines=31> */
.L_x_19358:
[----:B------:R-:W-:Y:S05]  /*3e60*/  BSYNC.RECONVERGENT B1 ;  /* 0x0000000000017941 */ /* 0x000fea0003800200 */
.L_x_19357:
        /* <DEDUP_REMOVED lines=14> */
.L_x_19350:
[----:B------:R-:W-:Y:S05]  /*3f50*/  BSYNC.RECONVERGENT B0 ;  /* 0x0000000000007941 */ /* 0x000fea0003800200 */
.L_x_19349:
[----:B------:R-:W-:Y:S01]  /*3f60*/  BAR.SYNC.DEFER_BLOCKING 0x0 ;  /* 0x0000000000007b1d */ /* 0x000fe20000010000 */
[----:B------:R-:W-:Y:S01]  /*3f70*/  ISETP.NE.AND P0, PT, R0, RZ, PT ;  /* 0x000000ff0000720c */ /* 0x000fe20003f05270 */
[----:B--2---:R-:W-:-:S04]  /*3f80*/  IMAD.U32 R9, RZ, RZ, UR9 ;  /* 0x00000009ff097e24 */ /* 0x004fc8000f8e00ff */
[----:B------:R-:W2:Y:S01]  /*3f90*/  LDCU UR25, c[0x0][0x3dc] ;  /* 0x00007b80ff1977ac */ /* 0x000ea20008000800 */
        /* <DEDUP_REMOVED lines=13> */
[----:B-1----:R-:W-:Y:S01]  /*4070*/  IMAD.U32 R8, RZ, RZ, UR6 ;  /* 0x00000006ff087e24 */ /* 0x002fe2000f8e00ff */
[----:B------:R-:W-:-:S02]  /*4080*/  UIADD3.X UR5, UPT, UPT, UR17, UR5, URZ, UP1, !UPT ;  /* 0x0000000511057290 */ /* 0x000fc40008ffe4ff */
[----:B------:R-:W-:Y:S02]  /*4090*/  MOV R14, UR4 ;  /* 0x00000004000e7c02 */ /* 0x000fe40008000f00 */
[----:B------:R-:W-:Y:S02]  /*40a0*/  IMAD.U32 R9, RZ, RZ, UR7 ;  /* 0x00000007ff097e24 */ /* 0x000fe4000f8e00ff */
[----:B------:R-:W-:-:S03]  /*40b0*/  IMAD.U32 R15, RZ, RZ, UR5 ;  /* 0x00000005ff0f7e24 */ /* 0x000fc6000f8e00ff */
[----:B0-----:R3:W-:Y:S04]  /*40c0*/  STG.E desc[UR18][R8.64], R6 ;  /* 0x0000000608007986 */ /* 0x0017e8000c101912 */
[----:B------:R3:W-:Y:S02]  /*40d0*/  STG.E desc[UR18][R14.64], R11 ;  /* 0x0000000b0e007986 */ /* 0x0007e4000c101912 */
.L_x_19360:
[----:B--2---:R-:W-:Y:S05]  /*40e0*/  BSYNC.RECONVERGENT B0 ;  /* 0x0000000000007941 */ /* 0x004fea0003800200 */
.L_x_19359:
[----:B------:R-:W-:Y:S01]  /*40f0*/  ISETP.GE.U32.AND P0, PT, R12, UR13, PT ;  /* 0x0000000d0c007c0c */ /* 0x000fe2000bf06070 */
[----:B------:R-:W-:Y:S01]  /*4100*/  BSSY.RECONVERGENT B1, `(.L_x_19361) ;  /* 0x00002a2000017945 */ /* 0x000fe20003800200 */
[----:B------:R-:W-:Y:S01]  /*4110*/  HFMA2 R21, -RZ, RZ, 0, 0 ;  /* 0x00000000ff157431 */ /* 0x000fe200000001ff */
[----:B------:R-:W-:Y:S02]  /*4120*/  CS2R R34, SRZ ;  /* 0x0000000000227805 */ /* 0x000fe4000001ff00 */
[----:B------:R-:W-:Y:S02]  /*4130*/  CS2R R32, SRZ ;  /* 0x0000000000207805 */ /* 0x000fe4000001ff00 */
[----:B------:R-:W-:Y:S01]  /*4140*/  CS2R R30, SRZ ;  /* 0x00000000001e7805 */ /* 0x000fe2000001ff00 */
[----:B------:R-:W-:-:S05]  /*4150*/  IMAD.MOV.U32 R23, RZ, RZ, RZ ;  /* 0x000000ffff177224 */ /* 0x000fca00078e00ff */
[----:B------:R-:W-:Y:S05]  /*4160*/  @P0 BRA `(.L_x_19362) ;  /* 0x00000028006c0947 */ /* 0x000fea0003800000 */
[----:B0--3--:R-:W0:Y:S01]  /*4170*/  I2F.RP R6, R3 ;  /* 0x0000000300067306 */ /* 0x009e220000209400 */
[----:B------:R-:W2:Y:S01]  /*4180*/  LDCU.64 UR4, c[0x0][0x3b8] ;  /* 0x00007700ff0477ac */ /* 0x000ea20008000a00 */
[----:B-1----:R-:W-:Y:S01]  /*4190*/  IMAD.WIDE.U32 R8, R12, 0x4, RZ ;  /* 0x000000040c087825 */ /* 0x002fe200078e00ff */
[----:B------:R-:W-:Y:S02]  /*41a0*/  IADD3 R11, PT, PT, R5, 0x110, RZ ;  /* 0x00000110050b7810 */ /* 0x000fe40007ffe0ff */
[----:B------:R-:W-:Y:S01]  /*41b0*/  CS2R R34, SRZ ;  /* 0x0000000000227805 */ /* 0x000fe2000001ff00 */
[----:B------:R-:W1:Y:S01]  /*41c0*/  LDCU UR6, c[0x0][0x3fc] ;  /* 0x00007f80ff0677ac */ /* 0x000e620008000800 */
[----:B------:R-:W-:Y:S01]  /*41d0*/  IMAD.U32 R13, RZ, RZ, UR14 ;  /* 0x0000000eff0d7e24 */ /* 0x000fe2000f8e00ff */
[----:B------:R-:W-:Y:S01]  /*41e0*/  LEA R4, R4, R11, 0x18 ;  /* 0x0000000b04047211 */ /* 0x000fe200078ec0ff */
[----:B------:R-:W-:Y:S01]  /*41f0*/  IMAD.SHL.U32 R10, R0, 0x20, RZ ;  /* 0x00000020000a7824 */ /* 0x000fe200078e00ff */
[----:B------:R-:W-:Y:S01]  /*4200*/  CS2R R32, SRZ ;  /* 0x0000000000207805 */ /* 0x000fe2000001ff00 */
[----:B------:R-:W-:Y:S01]  /*4210*/  IMAD.WIDE R8, R13, 0x4, R8 ;  /* 0x000000040d087825 */ /* 0x000fe200078e0208 */
[----:B------:R-:W-:-:S02]  /*4220*/  CS2R R30, SRZ ;  /* 0x00000000001e7805 */ /* 0x000fc4000001ff00 */
[----:B------:R-:W-:Y:S01]  /*4230*/  LOP3.LUT R5, R10, 0x20, RZ, 0xe2, !PT ;  /* 0x000000200a057812 */ /* 0x000fe200078ee2ff */
[----:B------:R-:W-:Y:S01]  /*4240*/  IMAD.MOV.U32 R23, RZ, RZ, RZ ;  /* 0x000000ffff177224 */ /* 0x000fe200078e00ff */
[----:B0-----:R-:W0:Y:S01]  /*4250*/  MUFU.RCP R6, R6 ;  /* 0x0000000600067308 */ /* 0x001e220000001000 */
[----:B------:R-:W-:Y:S02]  /*4260*/  IMAD.MOV.U32 R21, RZ, RZ, RZ ;  /* 0x000000ffff157224 */ /* 0x000fe400078e00ff */
[----:B------:R-:W-:Y:S01]  /*4270*/  IMAD R5, R2, 0x40, R5 ;  /* 0x0000004002057824 */ /* 0x000fe200078e0205 */
[----:B--2---:R-:W-:Y:S01]  /*4280*/  IADD3 R22, P0, PT, R8, UR4, RZ ;  /* 0x0000000408167c10 */ /* 0x004fe2000ff1e0ff */
[----:B------:R-:W2:Y:S01]  /*4290*/  LDCU UR4, c[0x0][0x3e0] ;  /* 0x00007c00ff0477ac */ /* 0x000ea20008000800 */
[----:B------:R-:W-:Y:S02]  /*42a0*/  LEA R2, R2, UR24, 0x4 ;  /* 0x0000001802027c11 */ /* 0x000fe4000f8e20ff */
[----:B------:R-:W-:-:S02]  /*42b0*/  IADD3 R20, PT, PT, R5, 0x10, R4 ;  /* 0x0000001005147810 */ /* 0x000fc40007ffe004 */
[----:B------:R-:W-:Y:S01]  /*42c0*/  IADD3.X R11, PT, PT, R9, UR5, RZ, P0, !PT ;  /* 0x00000005090b7c10 */ /* 0x000fe200087fe4ff */
[----:B------:R-:W-:Y:S01]  /*42d0*/  UIADD3 UR5, UPT, UPT, UR23, 0xf, URZ ;  /* 0x0000000f17057890 */ /* 0x000fe2000fffe0ff */
[----:B------:R-:W-:Y:S01]  /*42e0*/  IADD3 R8, PT, PT, R2, 0x3, RZ ;  /* 0x0000000302087810 */ /* 0x000fe20007ffe0ff */
[----:B-1----:R-:W-:Y:S02]  /*42f0*/  IMAD.U32 R2, RZ, RZ, UR6 ;  /* 0x00000006ff027e24 */ /* 0x002fe4000f8e00ff */
[----:B------:R-:W-:Y:S01]  /*4300*/  USHF.R.U32.HI UR5, URZ, 0x4, UR5 ;  /* 0x00000004ff057899 */ /* 0x000fe20008011605 */
[----:B------:R-:W-:Y:S02]  /*4310*/  VIADD R9, R12, 0x1 ;  /* 0x000000010c097836 */ /* 0x000fe40000000000 */
[----:B0-----:R-:W-:Y:S01]  /*4320*/  VIADD R14, R6, 0xffffffe ;  /* 0x0ffffffe060e7836 */ /* 0x001fe20000000000 */
[----:B------:R-:W-:Y:S02]  /*4330*/  IADD3 R2, PT, PT, -R2, UR21, RZ ;  /* 0x0000001502027c10 */ /* 0x000fe4000fffe1ff */
[----:B------:R-:W-:Y:S01]  /*4340*/  VIADD R4, R12, -UR5 ;  /* 0x800000050c047c36 */ /* 0x000fe20008000000 */
[----:B------:R0:W1:Y:S01]  /*4350*/  F2I.FTZ.U32.TRUNC.NTZ R15, R14 ;  /* 0x0000000e000f7305 */ /* 0x000062000021f000 */
[----:B--2---:R-:W-:-:S04]  /*4360*/  UIMAD UR4, UR22, UR4, URZ ;  /* 0x00000004160472a4 */ /* 0x004fc8000f8e02ff */
[----:B------:R-:W-:Y:S02]  /*4370*/  USHF.R.S32.HI UR6, URZ, 0x1f, UR4 ;  /* 0x0000001fff067899 */ /* 0x000fe40008011404 */
[----:B------:R-:W-:Y:S01]  /*4380*/  MOV R24, UR4 ;  /* 0x0000000400187c02 */ /* 0x000fe20008000f00 */
[----:B0-----:R-:W-:-:S03]  /*4390*/  IMAD.MOV.U32 R14, RZ, RZ, RZ ;  /* 0x000000ffff0e7224 */ /* 0x001fc600078e00ff */
[----:B------:R-:W-:Y:S02]  /*43a0*/  IMAD.U32 R25, RZ, RZ, UR6 ;  /* 0x00000006ff197e24 */ /* 0x000fe4000f8e00ff */
[----:B-1----:R-:W-:-:S04]  /*43b0*/  IMAD.MOV R6, RZ, RZ, -R15 ;  /* 0x000000ffff067224 */ /* 0x002fc800078e0a0f */
[----:B------:R-:W-:Y:S01]  /*43c0*/  IMAD R5, R6, R3, RZ ;  /* 0x0000000306057224 */ /* 0x000fe200078e02ff */
[----:B------:R-:W-:-:S03]  /*43d0*/  SHF.L.U32 R6, R0, 0x3, RZ ;  /* 0x0000000300067819 */ /* 0x000fc600000006ff */
[----:B------:R-:W-:Y:S01]  /*43e0*/  IMAD.HI.U32 R10, R15, R5, R14 ;  /* 0x000000050f0a7227 */ /* 0x000fe200078e000e */
[C---:B------:R-:W-:Y:S02]  /*43f0*/  LOP3.LUT R5, R6.reuse, 0x8, RZ, 0xc0, !PT ;  /* 0x0000000806057812 */ /* 0x040fe400078ec0ff */
[----:B------:R-:W-:-:S03]  /*4400*/  LOP3.LUT R6, R6, 0xf8, RZ, 0xc0, !PT ;  /* 0x000000f806067812 */ /* 0x000fc600078ec0ff */
[----:B------:R-:W-:-:S07]  /*4410*/  IMAD.IADD R5, R5, 0x1, R8 ;  /* 0x0000000105057824 */ /* 0x000fce00078e0208 */
.L_x_19381:
        /* <DEDUP_REMOVED lines=26> */
[----:B------:R-:W-:Y:S01]  /*45c0*/  IMAD.MOV.U32 R19, RZ, RZ, R12 ;  /* 0x000000ffff137224 */ /* 0x000fe200078e000c */
[----:B------:R-:W-:Y:S01]  /*45d0*/  ISETP.NE.AND P2, PT, R26, RZ, PT ;  /* 0x000000ff1a00720c */ /* 0x000fe20003f45270 */
[----:B------:R-:W-:Y:S01]  /*45e0*/  IMAD.MOV.U32 R12, RZ, RZ, RZ ;  /* 0x000000ffff0c7224 */ /* 0x000fe200078e00ff */
[----:B------:R-:W-:Y:S01]  /*45f0*/  IADD3 R15, PT, PT, R17, UR16, RZ ;  /* 0x00000010110f7c10 */ /* 0x000fe2000fffe0ff */
[----:B------:R-:W-:-:S03]  /*4600*/  IMAD R19, R19, R14, RZ ;  /* 0x0000000e13137224 */ /* 0x000fc600078e02ff */
        /* <DEDUP_REMOVED lines=16> */
[----:B------:R-:W-:Y:S01]  /*4710*/  IMAD.MOV.U32 R38, RZ, RZ, R22 ;  /* 0x000000ffff267224 */ /* 0x000fe200078e0016 */
[----:B------:R-:W-:Y:S01]  /*4720*/  MOV R39, R11 ;  /* 0x0000000b00277202 */ /* 0x000fe20000000f00 */
[----:B------:R-:W0:Y:S01]  /*4730*/  LDC.64 R26, c[0x0][0x3a8] ;  /* 0x0000ea00ff1a7b82 */ /* 0x000e220000000a00 */
[----:B------:R-:W1:Y:S04]  /*4740*/  LDS.128 R16, [R20+-0x10] ;  /* 0xfffff00014107984 */ /* 0x000e680000000c00 */
[----:B------:R-:W2:Y:S04]  /*4750*/  LDG.E.CONSTANT R29, desc[UR18][R38.64] ;  /* 0x00000012261d7981 */ /* 0x000ea8000c1e9900 */
[----:B------:R3:W4:Y:S01]  /*4760*/  LDS.128 R12, [R20] ;  /* 0x00000000140c7984 */ /* 0x0007220000000c00 */
[----:B------:R-:W-:Y:S01]  /*4770*/  BSSY.RECONVERGENT B2, `(.L_x_19365) ;  /* 0x000002c000027945 */ /* 0x000fe20003800200 */
[----:B-1----:R-:W-:Y:S01]  /*4780*/  F2FP.BF16.F32.PACK_AB R16, R17, R16 ;  /* 0x000000101110723e */ /* 0x002fe200000010ff */
[----:B--2---:R-:W-:-:S03]  /*4790*/  IMAD.WIDE R28, R29, UR25, R24 ;  /* 0x000000191d1c7c25 */ /* 0x004fc6000f8e0218 */
[----:B------:R-:W-:-:S05]  /*47a0*/  IADD3 R37, P0, PT, R6, R28, RZ ;  /* 0x0000001c06257210 */ /* 0x000fca0007f1e0ff */
[----:B------:R-:W-:Y:S01]  /*47b0*/  IMAD.X R40, RZ, RZ, R29, P0 ;  /* 0x000000ffff287224 */ /* 0x000fe200000e061d */
[----:B0-----:R-:W-:-:S04]  /*47c0*/  LEA R36, P0, R37, R26, 0x1 ;  /* 0x0000001a25247211 */ /* 0x001fc800078008ff */
[----:B------:R-:W-:Y:S02]  /*47d0*/  LEA.HI.X R37, R37, R27, R40, 0x1, P0 ;  /* 0x0000001b25257211 */ /* 0x000fe400000f0c28 */
[----:B------:R-:W-:-:S03]  /*47e0*/  ISETP.NE.AND P0, PT, R4, -0x1, PT ;  /* 0xffffffff0400780c */ /* 0x000fc60003f05270 */
[----:B------:R3:W5:Y:S04]  /*47f0*/  LDG.E.CONSTANT R43, desc[UR18][R36.64] ;  /* 0x00000012242b7981 */ /* 0x000768000c1e9900 */
[----:B------:R3:W5:Y:S04]  /*4800*/  LDG.E.CONSTANT R41, desc[UR18][R36.64+0x4] ;  /* 0x0000041224297981 */ /* 0x000768000c1e9900 */
[----:B------:R3:W5:Y:S04]  /*4810*/  LDG.E.CONSTANT R38, desc[UR18][R36.64+0x8] ;  /* 0x0000081224267981 */ /* 0x000768000c1e9900 */
[----:B------:R3:W5:Y:S01]  /*4820*/  LDG.E.CONSTANT R39, desc[UR18][R36.64+0xc] ;  /* 0x00000c1224277981 */ /* 0x000762000c1e9900 */
[----:B------:R-:W-:Y:S01]  /*4830*/  VIADD R17, R5, 0xfffffffd ;  /* 0xfffffffd05117836 */ /* 0x000fe20000000000 */
[----:B----4-:R-:W-:Y:S06]  /*4840*/  @P0 BRA `(.L_x_19366) ;  /* 0x0000000000780947 */ /* 0x010fec0003800000 */
[C---:B---3--:R-:W-:Y:S01]  /*4850*/  VIADD R36, R5.reuse, 0xffffffff ;  /* 0xffffffff05247836 */ /* 0x048fe20000000000 */
[C---:B------:R-:W-:Y:S01]  /*4860*/  ISETP.GE.AND P2, PT, R5.reuse, UR23, PT ;  /* 0x0000001705007c0c */ /* 0x040fe2000bf46270 */
[----:B------:R-:W-:Y:S01]  /*4870*/  VIADD R37, R5, 0x2 ;  /* 0x0000000205257836 */ /* 0x000fe20000000000 */
[----:B-----5:R-:W-:Y:S02]  /*4880*/  PRMT R40, R38, 0x7632, R40 ;  /* 0x0000763226287816 */ /* 0x020fe40000000028 */
[----:B------:R-:W-:Y:S02]  /*4890*/  ISETP.GE.AND P1, PT, R36, UR23, PT ;  /* 0x0000001724007c0c */ /* 0x000fe4000bf26270 */
[C---:B------:R-:W-:Y:S02]  /*48a0*/  PRMT R36, R41.reuse, 0x7632, R36 ;  /* 0x0000763229247816 */ /* 0x040fe40000000024 */
[----:B------:R-:W-:Y:S02]  /*48b0*/  SEL R41, R41, RZ, !P1 ;  /* 0x000000ff29297207 */ /* 0x000fe40004800000 */
[----:B------:R-:W-:-:S02]  /*48c0*/  SEL R36, R36, RZ, !P2 ;  /* 0x000000ff24247207 */ /* 0x000fc40005000000 */
[----:B------:R-:W-:Y:S01]  /*48d0*/  ISETP.GE.AND P4, PT, R37, UR23, PT ;  /* 0x0000001725007c0c */ /* 0x000fe2000bf86270 */
[----:B------:R-:W-:Y:S01]  /*48e0*/  VIADD R37, R5, 0x3 ;  /* 0x0000000305257836 */ /* 0x000fe20000000000 */
[----:B------:R-:W-:Y:S02]  /*48f0*/  PRMT R41, R41, 0x5410, R36 ;  /* 0x0000541029297816 */ /* 0x000fe40000000024 */
[----:B------:R-:W-:Y:S02]  /*4900*/  IADD3 R36, PT, PT, R5, 0x1, RZ ;  /* 0x0000000105247810 */ /* 0x000fe40007ffe0ff */
[----:B------:R-:W-:Y:S02]  /*4910*/  ISETP.GE.AND P1, PT, R17, UR23, PT ;  /* 0x0000001711007c0c */ /* 0x000fe4000bf26270 */
[----:B------:R-:W-:Y:S02]  /*4920*/  ISETP.GE.AND P3, PT, R36, UR23, PT ;  /* 0x0000001724007c0c */ /* 0x000fe4000bf66270 */
[----:B------:R-:W-:-:S02]  /*4930*/  IADD3 R36, PT, PT, R5, 0x4, RZ ;  /* 0x0000000405247810 */ /* 0x000fc40007ffe0ff */
[----:B------:R-:W-:Y:S02]  /*4940*/  ISETP.GE.AND P5, PT, R37, UR23, PT ;  /* 0x0000001725007c0c */ /* 0x000fe4000bfa6270 */
[----:B------:R-:W-:Y:S01]  /*4950*/  ISETP.GE.AND P6, PT, R36, UR23, PT ;  /* 0x0000001724007c0c */ /* 0x000fe2000bfc6270 */
[----:B------:R-:W-:Y:S01]  /*4960*/  VIADD R36, R5, 0xfffffffe ;  /* 0xfffffffe05247836 */ /* 0x000fe20000000000 */
[----:B------:R-:W-:Y:S02]  /*4970*/  PRMT R42, R39, 0x7632, R42 ;  /* 0x00007632272a7816 */ /* 0x000fe4000000002a */
[C---:B------:R-:W-:Y:S02]  /*4980*/  SEL R37, R43.reuse, RZ, !P1 ;  /* 0x000000ff2b257207 */ /* 0x040fe40004800000 */
[----:B------:R-:W-:Y:S02]  /*4990*/  ISETP.GE.AND P2, PT, R36, UR23, PT ;  /* 0x0000001724007c0c */ /* 0x000fe4000bf46270 */
[----:B------:R-:W-:-:S02]  /*49a0*/  PRMT R36, R43, 0x7632, R36 ;  /* 0x000076322b247816 */ /* 0x000fc40000000024 */
[----:B------:R-:W-:Y:S02]  /*49b0*/  SEL R38, R38, RZ, !P3 ;  /* 0x000000ff26267207 */ /* 0x000fe40005800000 */
[----:B------:R-:W-:Y:S02]  /*49c0*/  SEL R43, R40, RZ, !P4 ;  /* 0x000000ff282b7207 */ /* 0x000fe40006000000 */
[----:B------:R-:W-:Y:S02]  /*49d0*/  SEL R39, R39, RZ, !P5 ;  /* 0x000000ff27277207 */ /* 0x000fe40006800000 */
[----:B------:R-:W-:Y:S02]  /*49e0*/  SEL R42, R42, RZ, !P6 ;  /* 0x000000ff2a2a7207 */ /* 0x000fe40007000000 */
[----:B------:R-:W-:Y:S02]  /*49f0*/  SEL R36, R36, RZ, !P2 ;  /* 0x000000ff24247207 */ /* 0x000fe40005000000 */
[----:B------:R-:W-:-:S02]  /*4a00*/  PRMT R38, R38, 0x5410, R43 ;  /* 0x0000541026267816 */ /* 0x000fc4000000002b */
[----:B------:R-:W-:Y:S02]  /*4a10*/  PRMT R39, R39, 0x5410, R42 ;  /* 0x0000541027277816 */ /* 0x000fe4000000002a */
[----:B------:R-:W-:-:S07]  /*4a20*/  PRMT R43, R37, 0x5410, R36 ;  /* 0x00005410252b7816 */ /* 0x000fce0000000024 */
.L_x_19366:
[----:B------:R-:W-:Y:S05]  /*4a30*/  BSYNC.RECONVERGENT B2 ;  /* 0x0000000000027941 */ /* 0x000fea0003800200 */
.L_x_19365:
[----:B-----5:R-:W-:Y:S01]  /*4a40*/  HMUL2.BF16_V2 R43, R16, R43 ;  /* 0x0000002b102b7232 */ /* 0x020fe20000200000 */
[----:B---3--:R-:W-:Y:S02]  /*4a50*/  LOP3.LUT R37, R6, 0x100, RZ, 0xfc, !PT ;  /* 0x0000010006257812 */ /* 0x008fe400078efcff */
[----:B------:R-:W-:Y:S02]  /*4a60*/  F2FP.BF16.F32.PACK_AB R18, R19, R18 ;  /* 0x000000121312723e */ /* 0x000fe400000010ff */
[----:B------:R-:W-:Y:S02]  /*4a70*/  F2FP.BF16.F32.PACK_AB R36, R13, R12 ;  /* 0x0000000c0d24723e */ /* 0x000fe400000010ff */
[C---:B------:R-:W-:Y:S02]  /*4a80*/  PRMT R12, R43.reuse, 0x7610, R12 ;  /* 0x000076102b0c7816 */ /* 0x040fe4000000000c */
[----:B------:R-:W-:Y:S02]  /*4a90*/  PRMT R19, R43, 0x7632, R19 ;  /* 0x000076322b137816 */ /* 0x000fe40000000013 */
[----:B------:R-:W-:-:S02]  /*4aa0*/  IADD3 R13, P1, PT, R37, R28, RZ ;  /* 0x0000001c250d7210 */ /* 0x000fc40007f3e0ff */
[----:B------:R-:W-:Y:S01]  /*4ab0*/  F2FP.BF16.F32.PACK_AB R37, R15, R14 ;  /* 0x0000000e0f25723e */ /* 0x000fe200000010ff */
[----:B------:R-:W-:Y:S01]  /*4ac0*/  IMAD.U32 R19, R19, 0x10000, RZ ;  /* 0x0001000013137824 */ /* 0x000fe200078e00ff */
[----:B------:R-:W-:Y:S01]  /*4ad0*/  SHF.L.U32 R14, R12, 0x10, RZ ;  /* 0x000000100c0e7819 */ /* 0x000fe200000006ff */
[----:B------:R-:W-:Y:S01]  /*4ae0*/  IMAD.X R40, RZ, RZ, R29, P1 ;  /* 0x000000ffff287224 */ /* 0x000fe200008e061d */
[C---:B------:R-:W-:Y:S02]  /*4af0*/  LEA R12, P1, R13.reuse, R26, 0x1 ;  /* 0x0000001a0d0c7211 */ /* 0x040fe400078208ff */
[----:B------:R-:W-:Y:S01]  /*4b00*/  MOV R15, R36 ;  /* 0x00000024000f7202 */ /* 0x000fe20000000f00 */
[----:B------:R-:W-:Y:S01]  /*4b10*/  FADD.FTZ R19, R14, R19 ;  /* 0x000000130e137221 */ /* 0x000fe20000010000 */
[----:B------:R-:W-:Y:S01]  /*4b20*/  IMAD.MOV.U32 R14, RZ, RZ, R18 ;  /* 0x000000ffff0e7224 */ /* 0x000fe200078e0012 */
[----:B------:R-:W-:Y:S01]  /*4b30*/  LEA.HI.X R13, R13, R27, R40, 0x1, P1 ;  /* 0x0000001b0d0d7211 */ /* 0x000fe200008f0c28 */
[----:B------:R-:W-:-:S02]  /*4b40*/  IMAD.MOV.U32 R18, RZ, RZ, R37 ;  /* 0x000000ffff127224 */ /* 0x000fc400078e0025 */
[----:B------:R-:W-:Y:S02]  /*4b50*/  HMUL2.BF16_V2 R40, R15, R38 ;  /* 0x000000260f287232 */ /* 0x000fe40000200000 */
[----:B------:R-:W-:Y:S02]  /*4b60*/  HFMA2.BF16_V2 R41, R14, R41, -RZ ;  /* 0x000000290e297231 */ /* 0x000fe400003000ff */
[----:B------:R-:W-:-:S03]  /*4b70*/  HFMA2.BF16_V2 R37, R18, R39, -RZ ;  /* 0x0000002712257231 */ /* 0x000fc600003000ff */
        /* <DEDUP_REMOVED lines=13> */
[----:B------:R0:W5:Y:S04]  /*4c50*/  LDG.E.CONSTANT R39, desc[UR18][R12.64+0x4] ;  /* 0x000004120c277981 */ /* 0x000168000c1e9900 */
[----:B------:R0:W5:Y:S04]  /*4c60*/  LDG.E.CONSTANT R43, desc[UR18][R12.64] ;  /* 0x000000120c2b7981 */ /* 0x000168000c1e9900 */
[----:B------:R0:W5:Y:S04]  /*4c70*/  LDG.E.CONSTANT R40, desc[UR18][R12.64+0x8] ;  /* 0x000008120c287981 */ /* 0x000168000c1e9900 */
[----:B------:R0:W5:Y:S01]  /*4c80*/  LDG.E.CONSTANT R41, desc[UR18][R12.64+0xc] ;  /* 0x00000c120c297981 */ /* 0x000162000c1e9900 */
[----:B------:R-:W-:Y:S04]  /*4c90*/  BSSY.RECONVERGENT B2, `(.L_x_19367) ;  /* 0x0000020000027945 */ /* 0x000fe80003800200 */
[----:B------:R-:W-:Y:S05]  /*4ca0*/  @P0 BRA `(.L_x_19368) ;  /* 0x0000000000780947 */ /* 0x000fea0003800000 */
[C---:B0-----:R-:W-:Y:S01]  /*4cb0*/  VIADD R12, R5.reuse, 0xffffffff ;  /* 0xffffffff050c7836 */ /* 0x041fe20000000000 */
        /* <DEDUP_REMOVED lines=18> */
[----:B------:R-:W-:Y:S02]  /*4de0*/  PRMT R13, R41, 0x7632, R13 ;  /* 0x00007632290d7816 */ /* 0x000fe4000000000d */
        /* <DEDUP_REMOVED lines=10> */
.L_x_19368:
[----:B------:R-:W-:Y:S05]  /*4e90*/  BSYNC.RECONVERGENT B2 ;  /* 0x0000000000027941 */ /* 0x000fea0003800200 */
.L_x_19367:
[----:B0----5:R-:W-:Y:S02]  /*4ea0*/  HMUL2.BF16_V2 R12, R16, R43 ;  /* 0x0000002b100c7232 */ /* 0x021fe40000200000 */
[----:B------:R-:W-:Y:S02]  /*4eb0*/  HFMA2.BF16_V2 R39, R14, R39, -RZ ;  /* 0x000000270e277231 */ /* 0x000fe400003000ff */
[----:B------:R-:W-:Y:S01]  /*4ec0*/  FADD.FTZ R38, R19, R38 ;  /* 0x0000002613267221 */ /* 0x000fe20000010000 */
[C---:B------:R-:W-:Y:S01]  /*4ed0*/  PRMT R13, R12.reuse, 0x7632, R13 ;  /* 0x000076320c0d7816 */ /* 0x040fe2000000000d */
[----:B------:R-:W-:Y:S02]  /*4ee0*/  IMAD.U32 R12, R12, 0x10000, RZ ;  /* 0x000100000c0c7824 */ /* 0x000fe400078e00ff */
[----:B------:R-:W-:Y:S01]  /*4ef0*/  FADD.FTZ R37, R38, R37 ;  /* 0x0000002526257221 */ /* 0x000fe20000010000 */
[----:B------:R-:W-:Y:S01]  /*4f00*/  HMUL2.BF16_V2 R38, R15, R40 ;  /* 0x000000280f267232 */ /* 0x000fe20000200000 */
[----:B------:R-:W-:-:S02]  /*4f10*/  SHF.L.U32 R13, R13, 0x10, RZ ;  /* 0x000000100d0d7819 */ /* 0x000fc400000006ff */
[----:B------:R-:W-:Y:S01]  /*4f20*/  PRMT R19, R39, 0x7632, R19 ;  /* 0x0000763227137816 */ /* 0x000fe20000000013 */
[----:B------:R-:W-:Y:S02]  /*4f30*/  FADD.FTZ R36, R37, R36 ;  /* 0x0000002425247221 */ /* 0x000fe40000010000 */
[--C-:B------:R-:W-:Y:S01]  /*4f40*/  FADD.FTZ R12, R12, R13.reuse ;  /* 0x0000000d0c0c7221 */ /* 0x100fe20000010000 */
[----:B------:R-:W-:Y:S01]  /*4f50*/  PRMT R13, R39, 0x7610, R13 ;  /* 0x00007610270d7816 */ /* 0x000fe2000000000d */
[----:B------:R-:W-:Y:S01]  /*4f60*/  IMAD.U32 R40, R19, 0x10000, RZ ;  /* 0x0001000013287824 */ /* 0x000fe200078e00ff */
[C---:B------:R-:W-:Y:S01]  /*4f70*/  PRMT R39, R38.reuse, 0x7632, R39 ;  /* 0x0000763226277816 */ /* 0x040fe20000000027 */
[----:B------:R-:W-:Y:S01]  /*4f80*/  HFMA2.BF16_V2 R19, R18, R41, -RZ ;  /* 0x0000002912137231 */ /* 0x000fe200003000ff */
[----:B------:R-:W-:Y:S01]  /*4f90*/  SHF.L.U32 R38, R38, 0x10, RZ ;  /* 0x0000001026267819 */ /* 0x000fe200000006ff */
[----:B------:R-:W-:Y:S01]  /*4fa0*/  IMAD.U32 R13, R13, 0x10000, RZ ;  /* 0x000100000d0d7824 */ /* 0x000fe200078e00ff */
[----:B------:R-:W-:Y:S01]  /*4fb0*/  LOP3.LUT R41, R6, 0x200, RZ, 0xfc, !PT ;  /* 0x0000020006297812 */ /* 0x000fe200078efcff */
[----:B------:R-:W-:-:S02]  /*4fc0*/  IMAD.U32 R39, R39, 0x10000, RZ ;  /* 0x0001000027277824 */ /* 0x000fc400078e00ff */
[----:B------:R-:W-:Y:S01]  /*4fd0*/  FADD.FTZ R13, R13, R40 ;  /* 0x000000280d0d7221 */ /* 0x000fe20000010000 */
[----:B------:R-:W-:Y:S01]  /*4fe0*/  IADD3 R41, P1, PT, R41, R28, RZ ;  /* 0x0000001c29297210 */ /* 0x000fe20007f3e0ff */
[----:B------:R-:W-:Y:S02]  /*4ff0*/  FADD.FTZ R38, R38, R39 ;  /* 0x0000002726267221 */ /* 0x000fe40000010000 */
[--C-:B------:R-:W-:Y:S01]  /*5000*/  FADD.FTZ R39, R12, R13.reuse ;  /* 0x0000000d0c277221 */ /* 0x100fe20000010000 */
[C---:B------:R-:W-:Y:S02]  /*5010*/  PRMT R12, R19.reuse, 0x7610, R12 ;  /* 0x00007610130c7816 */ /* 0x040fe4000000000c */
[----:B------:R-:W-:Y:S01]  /*5020*/  PRMT R13, R19, 0x7632, R13 ;  /* 0x00007632130d7816 */ /* 0x000fe2000000000d */
[----:B------:R-:W-:Y:S01]  /*5030*/  FADD.FTZ R38, R39, R38 ;  /* 0x0000002627267221 */ /* 0x000fe20000010000 */
[----:B------:R-:W-:Y:S01]  /*5040*/  IADD3.X R42, PT, PT, RZ, R29, RZ, P1, !PT ;  /* 0x0000001dff2a7210 */ /* 0x000fe20000ffe4ff */
[----:B------:R-:W-:Y:S01]  /*5050*/  IMAD.U32 R19, R12, 0x10000, RZ ;  /* 0x000100000c137824 */ /* 0x000fe200078e00ff */
[----:B------:R-:W-:Y:S01]  /*5060*/  LEA R12, P1, R41, R26, 0x1 ;  /* 0x0000001a290c7211 */ /* 0x000fe200078208ff */
[----:B------:R-:W-:-:S03]  /*5070*/  IMAD.U32 R40, R13, 0x10000, RZ ;  /* 0x000100000d287824 */ /* 0x000fc600078e00ff */
[----:B------:R-:W-:Y:S01]  /*5080*/  LEA.HI.X R13, R41, R27, R42, 0x1, P1 ;  /* 0x0000001b290d7211 */ /* 0x000fe200008f0c2a */
[----:B------:R-:W-:-:S04]  /*5090*/  FADD.FTZ R19, R19, R40 ;  /* 0x0000002813137221 */ /* 0x000fc80000010000 */
[----:B------:R0:W5:Y:S04]  /*50a0*/  LDG.E.CONSTANT R41, desc[UR18][R12.64] ;  /* 0x000000120c297981 */ /* 0x000168000c1e9900 */
[----:B------:R0:W5:Y:S04]  /*50b0*/  LDG.E.CONSTANT R39, desc[UR18][R12.64+0x4] ;  /* 0x000004120c277981 */ /* 0x000168000c1e9900 */
[----:B------:R0:W5:Y:S04]  /*50c0*/  LDG.E.CONSTANT R40, desc[UR18][R12.64+0x8] ;  /* 0x000008120c287981 */ /* 0x000168000c1e9900 */
[----:B------:R0:W5:Y:S01]  /*50d0*/  LDG.E.CONSTANT R37, desc[UR18][R12.64+0xc] ;  /* 0x00000c120c257981 */ /* 0x000162000c1e9900 */
[----:B------:R-:W-:Y:S04]  /*50e0*/  BSSY.RECONVERGENT B2, `(.L_x_19369) ;  /* 0x0000020000027945 */ /* 0x000fe80003800200 */
[----:B------:R-:W-:Y:S05]  /*50f0*/  @P0 BRA `(.L_x_19370) ;  /* 0x0000000000780947 */ /* 0x000fea0003800000 */
[C---:B0-----:R-:W-:Y:S01]  /*5100*/  VIADD R12, R5.reuse, 0xffffffff ;  /* 0xffffffff050c7836 */ /* 0x041fe20000000000 */
        /* <DEDUP_REMOVED lines=17> */
[----:B------:R-:W-:Y:S02]  /*5220*/  SEL R13, R41, RZ, !P1 ;  /* 0x000000ff290d7207 */ /* 0x000fe40004800000 */
[----:B------:R-:W-:Y:S02]  /*5230*/  SEL R37, R37, RZ, !P5 ;  /* 0x000000ff25257207 */ /* 0x000fe40006800000 */
[----:B------:R-:W-:Y:S02]  /*5240*/  ISETP.GE.AND P2, PT, R12, UR23, PT ;  /* 0x000000170c007c0c */ /* 0x000fe4000bf46270 */
[----:B------:R-:W-:-:S02]  /*5250*/  PRMT R12, R41, 0x7632, R12 ;  /* 0x00007632290c7816 */ /* 0x000fc4000000000c */
[C---:B------:R-:W-:Y:S02]  /*5260*/  PRMT R41, R40.reuse, 0x7632, R41 ;  /* 0x0000763228297816 */ /* 0x040fe40000000029 */
[----:B------:R-:W-:Y:S02]  /*5270*/  SEL R40, R40, RZ, !P3 ;  /* 0x000000ff28287207 */ /* 0x000fe40005800000 */
[----:B------:R-:W-:Y:S02]  /*5280*/  SEL R41, R41, RZ, !P4 ;  /* 0x000000ff29297207 */ /* 0x000fe40006000000 */
[----:B------:R-:W-:Y:S02]  /*5290*/  SEL R42, R42, RZ, !P6 ;  /* 0x000000ff2a2a7207 */ /* 0x000fe40007000000 */
[----:B------:R-:W-:Y:S02]  /*52a0*/  SEL R12, R12, RZ, !P2 ;  /* 0x000000ff0c0c7207 */ /* 0x000fe40005000000 */
[----:B------:R-:W-:-:S02]  /*52b0*/  PRMT R40, R40, 0x5410, R41 ;  /* 0x0000541028287816 */ /* 0x000fc40000000029 */
[----:B------:R-:W-:Y:S02]  /*52c0*/  PRMT R37, R37, 0x5410, R42 ;  /* 0x0000541025257816 */ /* 0x000fe4000000002a */
[----:B------:R-:W-:-:S07]  /*52d0*/  PRMT R41, R13, 0x5410, R12 ;  /* 0x000054100d297816 */ /* 0x000fce000000000c */
.L_x_19370:
[----:B------:R-:W-:Y:S05]  /*52e0*/  BSYNC.RECONVERGENT B2 ;  /* 0x0000000000027941 */ /* 0x000fea0003800200 */
.L_x_19369:
[----:B0----5:R-:W-:Y:S02]  /*52f0*/  HFMA2.BF16_V2 R12, R14, R39, -RZ ;  /* 0x000000270e0c7231 */ /* 0x021fe400003000ff */
[----:B------:R-:W-:Y:S02]  /*5300*/  HMUL2.BF16_V2 R41, R16, R41 ;  /* 0x0000002910297232 */ /* 0x000fe40000200000 */
[----:B------:R-:W-:Y:S01]  /*5310*/  FADD.FTZ R35, R35, R36 ;  /* 0x0000002423237221 */ /* 0x000fe20000010000 */
[----:B------:R-:W-:Y:S02]  /*5320*/  HMUL2.BF16_V2 R13, R15, R40 ;  /* 0x000000280f0d7232 */ /* 0x000fe40000200000 */
[----:B------:R-:W-:Y:S01]  /*5330*/  FADD.FTZ R19, R38, R19 ;  /* 0x0000001326137221 */ /* 0x000fe20000010000 */
[C---:B------:R-:W-:Y:S02]  /*5340*/  PRMT R39, R41.reuse, 0x7610, R39 ;  /* 0x0000761029277816 */ /* 0x040fe40000000027 */
[----:B------:R-:W-:-:S02]  /*5350*/  PRMT R42, R41, 0x7632, R42 ;  /* 0x00007632292a7816 */ /* 0x000fc4000000002a */
[C---:B------:R-:W-:Y:S01]  /*5360*/  PRMT R40, R12.reuse, 0x7610, R40 ;  /* 0x000076100c287816 */ /* 0x040fe20000000028 */
[----:B------:R-:W-:Y:S01]  /*5370*/  IMAD.U32 R39, R39, 0x10000, RZ ;  /* 0x0001000027277824 */ /* 0x000fe200078e00ff */
[----:B------:R-:W-:Y:S02]  /*5380*/  PRMT R41, R12, 0x7632, R41 ;  /* 0x000076320c297816 */ /* 0x000fe40000000029 */
        /* <DEDUP_REMOVED lines=9> */
[----:B------:R-:W-:Y:S01]  /*5420*/  HFMA2.BF16_V2 R12, R18, R37, -RZ ;  /* 0x00000025120c7231 */ /* 0x000fe200003000ff */
[----:B------:R-:W-:Y:S01]  /*5430*/  LOP3.LUT R13, R6, 0x300, RZ, 0xfc, !PT ;  /* 0x00000300060d7812 */ /* 0x000fe200078efcff */
[----:B------:R-:W-:-:S03]  /*5440*/  FADD.FTZ R40, R42, R41 ;  /* 0x000000292a287221 */ /* 0x000fc60000010000 */
[----:B------:R-:W-:-:S04]  /*5450*/  IADD3 R13, P1, PT, R13, R28, RZ ;  /* 0x0000001c0d0d7210 */ /* 0x000fc80007f3e0ff */
[----:B------:R-:W-:Y:S01]  /*5460*/  IADD3.X R44, PT, PT, RZ, R29, RZ, P1, !PT ;  /* 0x0000001dff2c7210 */ /* 0x000fe20000ffe4ff */
[C---:B------:R-:W-:Y:S01]  /*5470*/  IMAD.U32 R41, R12.reuse, 0x10000, RZ ;  /* 0x000100000c297824 */ /* 0x040fe200078e00ff */
[----:B------:R-:W-:Y:S02]  /*5480*/  PRMT R37, R12, 0x7632, R37 ;  /* 0x000076320c257816 */ /* 0x000fe40000000025 */
[----:B------:R-:W-:-:S03]  /*5490*/  LEA R12, P1, R13, R26, 0x1 ;  /* 0x0000001a0d0c7211 */ /* 0x000fc600078208ff */
[----:B------:R-:W-:Y:S01]  /*54a0*/  IMAD.U32 R42, R37, 0x10000, RZ ;  /* 0x00010000252a7824 */ /* 0x000fe200078e00ff */
[----:B------:R-:W-:Y:S01]  /*54b0*/  LEA.HI.X R13, R13, R27, R44, 0x1, P1 ;  /* 0x0000001b0d0d7211 */ /* 0x000fe200008f0c2c */
[----:B------:R-:W-:Y:S02]  /*54c0*/  FADD.FTZ R37, R40, R39 ;  /* 0x0000002728257221 */ /* 0x000fe40000010000 */
[----:B------:R-:W-:Y:S02]  /*54d0*/  FADD.FTZ R36, R41, R42 ;  /* 0x0000002a29247221 */ /* 0x000fe40000010000 */
        /* <DEDUP_REMOVED lines=36> */
.L_x_19372:
[----:B------:R-:W-:Y:S05]  /*5720*/  BSYNC.RECONVERGENT B2 ;  /* 0x0000000000027941 */ /* 0x000fea0003800200 */
.L_x_19371:
[----:B-----5:R-:W-:Y:S02]  /*5730*/  HMUL2.BF16_V2 R43, R16, R43 ;  /* 0x0000002b102b7232 */ /* 0x020fe40000200000 */
[----:B------:R-:W-:Y:S02]  /*5740*/  HFMA2.BF16_V2 R40, R14, R41, -RZ ;  /* 0x000000290e287231 */ /* 0x000fe400003000ff */
[----:B0-----:R-:W-:Y:S02]  /*5750*/  HMUL2.BF16_V2 R13, R15, R38 ;  /* 0x000000260f0d7232 */ /* 0x001fe40000200000 */
[----:B------:R-:W-:Y:S01]  /*5760*/  FADD.FTZ R34, R34, R19 ;  /* 0x0000001322227221 */ /* 0x000fe20000010000 */
[----:B------:R-:W-:Y:S01]  /*5770*/  FADD.FTZ R36, R37, R36 ;  /* 0x0000002425247221 */ /* 0x000fe20000010000 */
[C---:B------:R-:W-:Y:S02]  /*5780*/  PRMT R38, R43.reuse, 0x7610, R38 ;  /* 0x000076102b267816 */ /* 0x040fe40000000026 */
[----:B------:R-:W-:-:S02]  /*5790*/  PRMT R41, R43, 0x7632, R41 ;  /* 0x000076322b297816 */ /* 0x000fc40000000029 */
[----:B------:R-:W-:Y:S01]  /*57a0*/  PRMT R12, R13, 0x7632, R12 ;  /* 0x000076320d0c7816 */ /* 0x000fe2000000000c */
[----:B------:R-:W-:Y:S01]  /*57b0*/  IMAD.U32 R38, R38, 0x10000, RZ ;  /* 0x0001000026267824 */ /* 0x000fe200078e00ff */
[----:B------:R-:W-:Y:S02]  /*57c0*/  SHF.L.U32 R41, R41, 0x10, RZ ;  /* 0x0000001029297819 */ /* 0x000fe400000006ff */
[----:B------:R-:W-:Y:S01]  /*57d0*/  SHF.L.U32 R13, R13, 0x10, RZ ;  /* 0x000000100d0d7819 */ /* 0x000fe200000006ff */
[----:B------:R-:W-:Y:S01]  /*57e0*/  IMAD.U32 R12, R12, 0x10000, RZ ;  /* 0x000100000c0c7824 */ /* 0x000fe200078e00ff */
[----:B------:R-:W-:Y:S01]  /*57f0*/  PRMT R42, R40, 0x7632, R42 ;  /* 0x00007632282a7816 */ /* 0x000fe2000000002a */
[----:B------:R-:W-:Y:S01]  /*5800*/  FADD.FTZ R41, R38, R41 ;  /* 0x0000002926297221 */ /* 0x000fe20000010000 */
[----:B------:R-:W-:Y:S02]  /*5810*/  IMAD.U32 R40, R40, 0x10000, RZ ;  /* 0x0001000028287824 */ /* 0x000fe400078e00ff */
[----:B------:R-:W-:Y:S01]  /*5820*/  FADD.FTZ R38, R13, R12 ;  /* 0x0000000c0d267221 */ /* 0x000fe20000010000 */
[----:B------:R-:W-:-:S02]  /*5830*/  HFMA2.BF16_V2 R12, R18, R39, -RZ ;  /* 0x00000027120c7231 */ /* 0x000fc400003000ff */
[----:B------:R-:W-:Y:S01]  /*5840*/  IMAD.U32 R43, R42, 0x10000, RZ ;  /* 0x000100002a2b7824 */ /* 0x000fe200078e00ff */
[----:B------:R-:W-:-:S03]  /*5850*/  LOP3.LUT R13, R6, 0x400, RZ, 0xfc, !PT ;  /* 0x00000400060d7812 */ /* 0x000fc600078efcff */
[----:B------:R-:W-:Y:S01]  /*5860*/  FADD.FTZ R40, R40, R43 ;  /* 0x0000002b28287221 */ /* 0x000fe20000010000 */
[----:B------:R-:W-:-:S03]  /*5870*/  IADD3 R13, P1, PT, R13, R28, RZ ;  /* 0x0000001c0d0d7210 */ /* 0x000fc60007f3e0ff */
[--C-:B------:R-:W-:Y:S01]  /*5880*/  FADD.FTZ R39, R41, R40.reuse ;  /* 0x0000002829277221 */ /* 0x100fe20000010000 */
[C---:B------:R-:W-:Y:S01]  /*5890*/  PRMT R40, R12.reuse, 0x7632, R40 ;  /* 0x000076320c287816 */ /* 0x040fe20000000028 */
[----:B------:R-:W-:Y:S01]  /*58a0*/  IMAD.U32 R41, R12, 0x10000, RZ ;  /* 0x000100000c297824 */ /* 0x000fe200078e00ff */
[----:B------:R-:W-:Y:S01]  /*58b0*/  IADD3.X R42, PT, PT, RZ, R29, RZ, P1, !PT ;  /* 0x0000001dff2a7210 */ /* 0x000fe20000ffe4ff */
[----:B------:R-:W-:Y:S01]  /*58c0*/  FADD.FTZ R38, R39, R38 ;  /* 0x0000002627267221 */ /* 0x000fe20000010000 */
        /* <DEDUP_REMOVED lines=40> */
.L_x_19374:
[----:B------:R-:W-:Y:S05]  /*5b50*/  BSYNC.RECONVERGENT B2 ;  /* 0x0000000000027941 */ /* 0x000fea0003800200 */
.L_x_19373:
[----:B-----5:R-:W-:Y:S02]  /*5b60*/  HFMA2.BF16_V2 R39, R14, R39, -RZ ;  /* 0x000000270e277231 */ /* 0x020fe400003000ff */
[----:B0-----:R-:W-:Y:S02]  /*5b70*/  HMUL2.BF16_V2 R12, R16, R41 ;  /* 0x00000029100c7232 */ /* 0x001fe40000200000 */
[--C-:B------:R-:W-:Y:S01]  /*5b80*/  FADD.FTZ R33, R33, R36.reuse ;  /* 0x0000002421217221 */ /* 0x100fe20000010000 */
[----:B------:R-:W-:Y:S01]  /*5b90*/  FADD.FTZ R19, R38, R19 ;  /* 0x0000001326137221 */ /* 0x000fe20000010000 */
[----:B------:R-:W-:Y:S02]  /*5ba0*/  HFMA2.BF16_V2 R41, R18, R37, -RZ ;  /* 0x0000002512297231 */ /* 0x000fe400003000ff */
[----:B------:R-:W-:Y:S01]  /*5bb0*/  HMUL2.BF16_V2 R40, R15, R40 ;  /* 0x000000280f287232 */ /* 0x000fe20000200000 */
[C---:B------:R-:W-:Y:S01]  /*5bc0*/  PRMT R13, R12.reuse, 0x7632, R13 ;  /* 0x000076320c0d7816 */ /* 0x040fe2000000000d */
[----:B------:R-:W-:Y:S01]  /*5bd0*/  IMAD.U32 R12, R12, 0x10000, RZ ;  /* 0x000100000c0c7824 */ /* 0x000fe200078e00ff */
[----:B------:R-:W-:-:S02]  /*5be0*/  PRMT R36, R39, 0x7610, R36 ;  /* 0x0000761027247816 */ /* 0x000fc40000000024 */
[----:B------:R-:W-:Y:S02]  /*5bf0*/  SHF.L.U32 R13, R13, 0x10, RZ ;  /* 0x000000100d0d7819 */ /* 0x000fe400000006ff */
[----:B------:R-:W-:Y:S01]  /*5c00*/  PRMT R38, R39, 0x7632, R38 ;  /* 0x0000763227267816 */ /* 0x000fe20000000026 */
[----:B------:R-:W-:Y:S02]  /*5c10*/  IMAD.U32 R39, R36, 0x10000, RZ ;  /* 0x0001000024277824 */ /* 0x000fe400078e00ff */
[----:B------:R-:W-:Y:S01]  /*5c20*/  FADD.FTZ R36, R12, R13 ;  /* 0x0000000d0c247221 */ /* 0x000fe20000010000 */
[----:B------:R-:W-:Y:S01]  /*5c30*/  LOP3.LUT R13, R6, 0x500, RZ, 0xfc, !PT ;  /* 0x00000500060d7812 */ /* 0x000fe200078efcff */
[----:B------:R-:W-:Y:S01]  /*5c40*/  IMAD.U32 R38, R38, 0x10000, RZ ;  /* 0x0001000026267824 */ /* 0x000fe200078e00ff */
[C---:B------:R-:W-:Y:S02]  /*5c50*/  PRMT R12, R40.reuse, 0x7632, R12 ;  /* 0x00007632280c7816 */ /* 0x040fe4000000000c */
[----:B------:R-:W-:Y:S01]  /*5c60*/  IADD3 R13, P1, PT, R13, R28, RZ ;  /* 0x0000001c0d0d7210 */ /* 0x000fe20007f3e0ff */
[----:B------:R-:W-:Y:S01]  /*5c70*/  FADD.FTZ R37, R39, R38 ;  /* 0x0000002627257221 */ /* 0x000fe20000010000 */
[----:B------:R-:W-:Y:S01]  /*5c80*/  PRMT R39, R40, 0x7610, R39 ;  /* 0x0000761028277816 */ /* 0x000fe20000000027 */
[----:B------:R-:W-:Y:S01]  /*5c90*/  IMAD.U32 R42, R12, 0x10000, RZ ;  /* 0x000100000c2a7824 */ /* 0x000fe200078e00ff */
[C---:B------:R-:W-:Y:S01]  /*5ca0*/  PRMT R40, R41.reuse, 0x7610, R40 ;  /* 0x0000761029287816 */ /* 0x040fe20000000028 */
[----:B------:R-:W-:Y:S01]  /*5cb0*/  FADD.FTZ R43, R36, R37 ;  /* 0x00000025242b7221 */ /* 0x000fe20000010000 */
[----:B------:R-:W-:-:S02]  /*5cc0*/  PRMT R38, R41, 0x7632, R38 ;  /* 0x0000763229267816 */ /* 0x000fc40000000026 */
[----:B------:R-:W-:Y:S01]  /*5cd0*/  IADD3.X R44, PT, PT, RZ, R29, RZ, P1, !PT ;  /* 0x0000001dff2c7210 */ /* 0x000fe20000ffe4ff */
[----:B------:R-:W-:Y:S01]  /*5ce0*/  IMAD.U32 R40, R40, 0x10000, RZ ;  /* 0x0001000028287824 */ /* 0x000fe200078e00ff */
[----:B------:R-:W-:Y:S01]  /*5cf0*/  LEA R12, P1, R13, R26, 0x1 ;  /* 0x0000001a0d0c7211 */ /* 0x000fe200078208ff */
[----:B------:R-:W-:Y:S01]  /*5d00*/  IMAD.U32 R41, R38, 0x10000, RZ ;  /* 0x0001000026297824 */ /* 0x000fe200078e00ff */
[----:B------:R-:W-:Y:S02]  /*5d10*/  SHF.L.U32 R39, R39, 0x10, RZ ;  /* 0x0000001027277819 */ /* 0x000fe400000006ff */
[----:B------:R-:W-:-:S03]  /*5d20*/  LEA.HI.X R13, R13, R27, R44, 0x1, P1 ;  /* 0x0000001b0d0d7211 */ /* 0x000fc600008f0c2c */
        /* <DEDUP_REMOVED lines=38> */
.L_x_19376:
[----:B------:R-:W-:Y:S05]  /*5f90*/  BSYNC.RECONVERGENT B2 ;  /* 0x0000000000027941 */ /* 0x000fea0003800200 */
.L_x_19375:
[----:B0----5:R-:W-:Y:S02]  /*5fa0*/  HMUL2.BF16_V2 R12, R16, R45 ;  /* 0x0000002d100c7232 */ /* 0x021fe40000200000 */
[----:B------:R-:W-:Y:S02]  /*5fb0*/  HFMA2.BF16_V2 R41, R14, R41, -RZ ;  /* 0x000000290e297231 */ /* 0x000fe400003000ff */
[----:B------:R-:W-:Y:S01]  /*5fc0*/  FADD.FTZ R36, R43, R38 ;  /* 0x000000262b247221 */ /* 0x000fe20000010000 */
[C---:B------:R-:W-:Y:S01]  /*5fd0*/  PRMT R13, R12.reuse, 0x7632, R13 ;  /* 0x000076320c0d7816 */ /* 0x040fe2000000000d */
[----:B------:R-:W-:Y:S02]  /*5fe0*/  IMAD.U32 R12, R12, 0x10000, RZ ;  /* 0x000100000c0c7824 */ /* 0x000fe400078e00ff */
[----:B------:R-:W-:Y:S01]  /*5ff0*/  FADD.FTZ R36, R36, R39 ;  /* 0x0000002724247221 */ /* 0x000fe20000010000 */
[----:B------:R-:W-:Y:S01]  /*6000*/  HMUL2.BF16_V2 R39, R15, R40 ;  /* 0x000000280f277232 */ /* 0x000fe20000200000 */
[----:B------:R-:W-:-:S05]  /*6010*/  SHF.L.U32 R13, R13, 0x10, RZ ;  /* 0x000000100d0d7819 */ /* 0x000fca00000006ff */
[--C-:B------:R-:W-:Y:S01]  /*6020*/  FADD.FTZ R38, R12, R13.reuse ;  /* 0x0000000d0c267221 */ /* 0x100fe20000010000 */
[C---:B------:R-:W-:Y:S02]  /*6030*/  PRMT R12, R41.reuse, 0x7610, R12 ;  /* 0x00007610290c7816 */ /* 0x040fe4000000000c */
[----:B------:R-:W-:-:S03]  /*6040*/  PRMT R13, R41, 0x7632, R13 ;  /* 0x00007632290d7816 */ /* 0x000fc6000000000d */
[----:B------:R-:W-:Y:S01]  /*6050*/  IMAD.U32 R41, R12, 0x10000, RZ ;  /* 0x000100000c297824 */ /* 0x000fe200078e00ff */
[----:B------:R-:W-:Y:S01]  /*6060*/  PRMT R12, R39, 0x7610, R12 ;  /* 0x00007610270c7816 */ /* 0x000fe2000000000c */
[----:B------:R-:W-:Y:S01]  /*6070*/  IMAD.U32 R40, R13, 0x10000, RZ ;  /* 0x000100000d287824 */ /* 0x000fe200078e00ff */
[----:B------:R-:W-:Y:S02]  /*6080*/  PRMT R13, R39, 0x7632, R13 ;  /* 0x00007632270d7816 */ /* 0x000fe4000000000d */
[----:B------:R-:W-:Y:S01]  /*6090*/  SHF.L.U32 R12, R12, 0x10, RZ ;  /* 0x000000100c0c7819 */ /* 0x000fe200000006ff */
[----:B------:R-:W-:Y:S01]  /*60a0*/  FADD.FTZ R41, R41, R40 ;  /* 0x0000002829297221 */ /* 0x000fe20000010000 */
[----:B------:R-:W-:Y:S02]  /*60b0*/  HFMA2.BF16_V2 R40, R18, R37, -RZ ;  /* 0x0000002512287231 */ /* 0x000fe400003000ff */
[----:B------:R-:W-:Y:S01]  /*60c0*/  IMAD.U32 R13, R13, 0x10000, RZ ;  /* 0x000100000d0d7824 */ /* 0x000fe200078e00ff */
[----:B------:R-:W-:-:S03]  /*60d0*/  LOP3.LUT R37, R6, 0x600, RZ, 0xfc, !PT ;  /* 0x0000060006257812 */ /* 0x000fc600078efcff */
[----:B------:R-:W-:Y:S01]  /*60e0*/  FADD.FTZ R39, R12, R13 ;  /* 0x0000000d0c277221 */ /* 0x000fe20000010000 */
[----:B------:R-:W-:Y:S02]  /*60f0*/  IADD3 R13, P1, PT, R37, R28, RZ ;  /* 0x0000001c250d7210 */ /* 0x000fe40007f3e0ff */
[C---:B------:R-:W-:Y:S02]  /*6100*/  PRMT R12, R40.reuse, 0x7610, R12 ;  /* 0x00007610280c7816 */ /* 0x040fe4000000000c */
[----:B------:R-:W-:Y:S02]  /*6110*/  PRMT R37, R40, 0x7632, R37 ;  /* 0x0000763228257816 */ /* 0x000fe40000000025 */
[----:B------:R-:W-:Y:S01]  /*6120*/  IADD3.X R42, PT, PT, RZ, R29, RZ, P1, !PT ;  /* 0x0000001dff2a7210 */ /* 0x000fe20000ffe4ff */
[----:B------:R-:W-:Y:S01]  /*6130*/  IMAD.U32 R40, R12, 0x10000, RZ ;  /* 0x000100000c287824 */ /* 0x000fe200078e00ff */
[----:B------:R-:W-:Y:S01]  /*6140*/  LEA R12, P1, R13, R26, 0x1 ;  /* 0x0000001a0d0c7211 */ /* 0x000fe200078208ff */
[----:B------:R-:W-:-:S03]  /*6150*/  IMAD.U32 R37, R37, 0x10000, RZ ;  /* 0x0001000025257824 */ /* 0x000fc600078e00ff */
[----:B------:R-:W-:Y:S01]  /*6160*/  LEA.HI.X R13, R13, R27, R42, 0x1, P1 ;  /* 0x0000001b0d0d7211 */ /* 0x000fe200008f0c2a */
[----:B------:R-:W-:Y:S01]  /*6170*/  FADD.FTZ R37, R40, R37 ;  /* 0x0000002528257221 */ /* 0x000fe20000010000 */
[----:B------:R-:W-:-:S03]  /*6180*/  FADD.FTZ R40, R38, R41 ;  /* 0x0000002926287221 */ /* 0x000fc60000010000 */
[----:B------:R0:W5:Y:S04]  /*6190*/  LDG.E.CONSTANT R45, desc[UR18][R12.64] ;  /* 0x000000120c2d7981 */ /* 0x000168000c1e9900 */
[----:B------:R0:W5:Y:S04]  /*61a0*/  LDG.E.CONSTANT R43, desc[UR18][R12.64+0x4] ;  /* 0x000004120c2b7981 */ /* 0x000168000c1e9900 */
[----:B------:R0:W5:Y:S04]  /*61b0*/  LDG.E.CONSTANT R38, desc[UR18][R12.64+0x8] ;  /* 0x000008120c267981 */ /* 0x000168000c1e9900 */
[----:B------:R0:W5:Y:S01]  /*61c0*/  LDG.E.CONSTANT R41, desc[UR18][R12.64+0xc] ;  /* 0x00000c120c297981 */ /* 0x000162000c1e9900 */
[----:B------:R-:W-:Y:S01]  /*61d0*/  BSSY.RECONVERGENT B2, `(.L_x_19377) ;  /* 0x0000021000027945 */ /* 0x000fe20003800200 */
[----:B------:R-:W-:-:S03]  /*61e0*/  FADD.FTZ R40, R40, R39 ;  /* 0x0000002728287221 */ /* 0x000fc60000010000 */
        /* <DEDUP_REMOVED lines=31> */
.L_x_19378:
[----:B------:R-:W-:Y:S05]  /*63e0*/  BSYNC.RECONVERGENT B2 ;  /* 0x0000000000027941 */ /* 0x000fea0003800200 */
.L_x_19377:
[----:B-----5:R-:W-:Y:S02]  /*63f0*/  HFMA2.BF16_V2 R39, R14, R43, -RZ ;  /* 0x0000002b0e277231 */ /* 0x020fe400003000ff */
[----:B0-----:R-:W-:Y:S02]  /*6400*/  HMUL2.BF16_V2 R12, R16, R45 ;  /* 0x0000002d100c7232 */ /* 0x001fe40000200000 */
[----:B------:R-:W-:Y:S02]  /*6410*/  HFMA2.BF16_V2 R41, R18, R41, -RZ ;  /* 0x0000002912297231 */ /* 0x000fe400003000ff */
[----:B------:R-:W-:Y:S01]  /*6420*/  HMUL2.BF16_V2 R38, R15, R38 ;  /* 0x000000260f267232 */ /* 0x000fe20000200000 */
[----:B------:R-:W-:Y:S01]  /*6430*/  ISETP.GT.U32.AND P1, PT, R7, 0xf, PT ;  /* 0x0000000f0700780c */ /* 0x000fe20003f24070 */
[----:B------:R-:W-:Y:S01]  /*6440*/  FADD.FTZ R37, R40, R37 ;  /* 0x0000002528257221 */ /* 0x000fe20000010000 */
[C---:B------:R-:W-:Y:S01]  /*6450*/  PRMT R13, R12.reuse, 0x7632, R13 ;  /* 0x000076320c0d7816 */ /* 0x040fe2000000000d */
[----:B------:R-:W-:-:S02]  /*6460*/  IMAD.U32 R12, R12, 0x10000, RZ ;  /* 0x000100000c0c7824 */ /* 0x000fc400078e00ff */
[----:B------:R-:W-:Y:S01]  /*6470*/  FADD.FTZ R32, R32, R19 ;  /* 0x0000001320207221 */ /* 0x000fe20000010000 */
[----:B------:R-:W-:Y:S01]  /*6480*/  FADD.FTZ R31, R31, R36 ;  /* 0x000000241f1f7221 */ /* 0x000fe20000010000 */
[C---:B------:R-:W-:Y:S01]  /*6490*/  PRMT R42, R39.reuse, 0x7632, R42 ;  /* 0x00007632272a7816 */ /* 0x040fe2000000002a */
[----:B------:R-:W-:Y:S01]  /*64a0*/  IMAD.U32 R39, R39, 0x10000, RZ ;  /* 0x0001000027277824 */ /* 0x000fe200078e00ff */
[----:B------:R-:W-:Y:S01]  /*64b0*/  SHF.L.U32 R13, R13, 0x10, RZ ;  /* 0x000000100d0d7819 */ /* 0x000fe200000006ff */
[----:B------:R-:W-:Y:S02]  /*64c0*/  FADD.FTZ R30, R30, R37 ;  /* 0x000000251e1e7221 */ /* 0x000fe40000010000 */
[----:B------:R-:W-:Y:S02]  /*64d0*/  IMAD.U32 R42, R42, 0x10000, RZ ;  /* 0x000100002a2a7824 */ /* 0x000fe400078e00ff */
[----:B------:R-:W-:Y:S02]  /*64e0*/  FADD.FTZ R12, R12, R13 ;  /* 0x0000000d0c0c7221 */ /* 0x000fe40000010000 */
[----:B------:R-:W-:Y:S01]  /*64f0*/  FADD.FTZ R13, R39, R42 ;  /* 0x0000002a270d7221 */ /* 0x000fe20000010000 */
[----:B------:R-:W-:-:S02]  /*6500*/  PRMT R39, R38, 0x7632, R39 ;  /* 0x0000763226277816 */ /* 0x000fc40000000027 */
[----:B------:R-:W-:-:S03]  /*6510*/  SHF.L.U32 R38, R38, 0x10, RZ ;  /* 0x0000001026267819 */ /* 0x000fc600000006ff */
[----:B------:R-:W-:-:S04]  /*6520*/  IMAD.U32 R39, R39, 0x10000, RZ ;  /* 0x0001000027277824 */ /* 0x000fc800078e00ff */
[----:B------:R-:W-:Y:S01]  /*6530*/  FADD.FTZ R38, R38, R39 ;  /* 0x0000002726267221 */ /* 0x000fe20000010000 */
[--C-:B------:R-:W-:Y:S01]  /*6540*/  FADD.FTZ R39, R12, R13.reuse ;  /* 0x0000000d0c277221 */ /* 0x100fe20000010000 */
[C---:B------:R-:W-:Y:S02]  /*6550*/  PRMT R12, R41.reuse, 0x7610, R12 ;  /* 0x00007610290c7816 */ /* 0x040fe4000000000c */
[----:B------:R-:W-:Y:S01]  /*6560*/  PRMT R13, R41, 0x7632, R13 ;  /* 0x00007632290d7816 */ /* 0x000fe2000000000d */
[----:B------:R-:W-:Y:S02]  /*6570*/  FADD.FTZ R38, R39, R38 ;  /* 0x0000002627267221 */ /* 0x000fe40000010000 */
[----:B------:R-:W-:Y:S01]  /*6580*/  IMAD.U32 R12, R12, 0x10000, RZ ;  /* 0x000100000c0c7824 */ /* 0x000fe200078e00ff */
[----:B------:R-:W-:-:S05]  /*6590*/  SHF.L.U32 R13, R13, 0x10, RZ ;  /* 0x000000100d0d7819 */ /* 0x000fca00000006ff */
[----:B------:R-:W-:-:S04]  /*65a0*/  FADD.FTZ R13, R12, R13 ;  /* 0x0000000d0c0d7221 */ /* 0x000fc80000010000 */
[----:B------:R-:W-:-:S04]  /*65b0*/  FADD.FTZ R38, R38, R13 ;  /* 0x0000000d26267221 */ /* 0x000fc80000010000 */
[----:B------:R-:W-:Y:S01]  /*65c0*/  FADD.FTZ R23, R23, R38 ;  /* 0x0000002617177221 */ /* 0x000fe20000010000 */
[----:B------:R-:W-:Y:S06]  /*65d0*/  @P1 BRA `(.L_x_19364) ;  /* 0x0000000400101947 */ /* 0x000fec0003800000 */
[----:B------:R-:W-:-:S04]  /*65e0*/  LOP3.LUT R13, R6, 0x700, RZ, 0xfc, !PT ;  /* 0x00000700060d7812 */ /* 0x000fc800078efcff */
        /* <DEDUP_REMOVED lines=10> */
[C---:B0-----:R-:W-:Y:S01]  /*6690*/  VIADD R26, R5.reuse, 0xfffffffe ;  /* 0xfffffffe051a7836 */ /* 0x041fe20000000000 */
[----:B------:R-:W-:Y:S02]  /*66a0*/  IADD3 R27, PT, PT, R5, -0x1, RZ ;  /* 0xffffffff051b7810 */ /* 0x000fe40007ffe0ff */
        /* <DEDUP_REMOVED lines=9> */
[----:B-----5:R-:W-:Y:S02]  /*6740*/  SEL R17, R29, RZ, !P6 ;  /* 0x000000ff1d117207 */ /* 0x020fe40007000000 */
        /* <DEDUP_REMOVED lines=18> */
.L_x_19380:
[----:B------:R-:W-:Y:S05]  /*6870*/  BSYNC.RECONVERGENT B2 ;  /* 0x0000000000027941 */ /* 0x000fea0003800200 */
.L_x_19379:
[----:B-----5:R-:W-:Y:S02]  /*6880*/  HFMA2.BF16_V2 R14, R14, R13, -RZ ;  /* 0x0000000d0e0e7231 */ /* 0x020fe400003000ff */
[----:B------:R-:W-:Y:S02]  /*6890*/  HMUL2.BF16_V2 R16, R16, R29 ;  /* 0x0000001d10107232 */ /* 0x000fe40000200000 */
[----:B------:R-:W-:Y:S02]  /*68a0*/  HFMA2.BF16_V2 R18, R18, R19, -RZ ;  /* 0x0000001312127231 */ /* 0x000fe400003000ff */
[----:B------:R-:W-:Y:S01]  /*68b0*/  HMUL2.BF16_V2 R17, R15, R12 ;  /* 0x0000000c0f117232 */ /* 0x000fe20000200000 */
[C---:B------:R-:W-:Y:S02]  /*68c0*/  PRMT R12, R16.reuse, 0x7610, R12 ;  /* 0x00007610100c7816 */ /* 0x040fe4000000000c */
[----:B------:R-:W-:Y:S02]  /*68d0*/  PRMT R13, R16, 0x7632, R13 ;  /* 0x00007632100d7816 */ /* 0x000fe4000000000d */
[----:B------:R-:W-:Y:S01]  /*68e0*/  PRMT R15, R14, 0x7632, R15 ;  /* 0x000076320e0f7816 */ /* 0x000fe2000000000f */
[----:B------:R-:W-:Y:S01]  /*68f0*/  IMAD.U32 R19, R12, 0x10000, RZ ;  /* 0x000100000c137824 */ /* 0x000fe200078e00ff */
[C---:B------:R-:W-:Y:S01]  /*6900*/  PRMT R16, R17.reuse, 0x7610, R16 ;  /* 0x0000761011107816 */ /* 0x040fe20000000010 */
[----:B------:R-:W-:Y:S01]  /*6910*/  IMAD.U32 R14, R14, 0x10000, RZ ;  /* 0x000100000e0e7824 */ /* 0x000fe200078e00ff */
[----:B------:R-:W-:Y:S01]  /*6920*/  PRMT R17, R17, 0x7632, R17 ;  /* 0x0000763211117816 */ /* 0x000fe20000000011 */
[----:B------:R-:W-:Y:S01]  /*6930*/  IMAD.U32 R15, R15, 0x10000, RZ ;  /* 0x000100000f0f7824 */ /* 0x000fe200078e00ff */
[----:B0-----:R-:W-:-:S02]  /*6940*/  SHF.L.U32 R26, R13, 0x10, RZ ;  /* 0x000000100d1a7819 */ /* 0x001fc400000006ff */
        /* <DEDUP_REMOVED lines=10> */
[----:B------:R-:W-:-:S04]  /*69f0*/  FADD.FTZ R14, R14, R17 ;  /* 0x000000110e0e7221 */ /* 0x000fc80000010000 */
[----:B------:R-:W-:-:S04]  /*6a00*/  FADD.FTZ R14, R14, R13 ;  /* 0x0000000d0e0e7221 */ /* 0x000fc80000010000 */
[----:B------:R-:W-:-:S07]  /*6a10*/  FADD.FTZ R21, R21, R14 ;  /* 0x0000000e15157221 */ /* 0x000fce0000010000 */
.L_x_19364:
[----:B------:R-:W-:Y:S05]  /*6a20*/  BSYNC.RECONVERGENT B0 ;  /* 0x0000000000007941 */ /* 0x000fea0003800200 */
.L_x_19363:
[----:B------:R-:W-:Y:S01]  /*6a30*/  UIADD3 UR4, UPT, UPT, UR23, 0xf, URZ ;  /* 0x0000000f17047890 */ /* 0x000fe2000fffe0ff */
[----:B------:R-:W-:Y:S01]  /*6a40*/  VIADD R12, R9, 0x3 ;  /* 0x00000003090c7836 */ /* 0x000fe20000000000 */
        /* <DEDUP_REMOVED lines=8> */
[----:B------:R-:W-:Y:S01]  /*6ad0*/  IADD3 R8, PT, PT, R8, 0x40, RZ ;  /* 0x0000004008087810 */ /* 0x000fe20007ffe0ff */
[----:B------:R-:W-:Y:S01]  /*6ae0*/  IMAD.X R11, RZ, RZ, R11, P1 ;  /* 0x000000ffff0b7224 */ /* 0x000fe200008e060b */
[----:B------:R-:W-:-:S06]  /*6af0*/  USEL UR4, UR4, UR5, UP0 ;  /* 0x0000000504047287 */ /* 0x000fcc0008000000 */
[----:B------:R-:W-:-:S13]  /*6b00*/  ISETP.GE.U32.AND P0, PT, R12, UR4, PT ;  /* 0x000000040c007c0c */ /* 0x000fda000bf06070 */
[----:B------:R-:W-:Y:S05]  /*6b10*/  @!P0 BRA `(.L_x_19381) ;  /* 0xffffffd800408947 */ /* 0x000fea000383ffff */
.L_x_19362:
[----:B------:R-:W-:Y:S05]  /*6b20*/  BSYNC.RECONVERGENT B1 ;  /* 0x0000000000017941 */ /* 0x000fea0003800200 */
.L_x_19361:
[----:B------:R-:W2:Y:S01]  /*6b30*/  SHFL.BFLY PT, R2, R35, 0x1, 0x1f ;  /* 0x0c201f0023027f89 */ /* 0x000ea200000e0000 */
[C---:B-1-3--:R-:W-:Y:S01]  /*6b40*/  LOP3.LUT R11, R0.reuse, 0x3c0, RZ, 0xc0, !PT ;  /* 0x000003c0000b7812 */ /* 0x04afe200078ec0ff */
[----:B------:R-:W-:Y:S01]  /*6b50*/  BSSY.RECONVERGENT B0, `(.L_x_19382) ;  /* 0x0000027000007945 */ /* 0x000fe20003800200 */
[----:B------:R-:W-:Y:S01]  /*6b60*/  LOP3.LUT R22, R0, 0x1, RZ, 0xc0, !PT ;  /* 0x0000000100167812 */ /* 0x000fe200078ec0ff */
[----:B------:R-:W1:Y:S01]  /*6b70*/  SHFL.BFLY PT, R3, R34, 0x1, 0x1f ;  /* 0x0c201f0022037f89 */ /* 0x000e6200000e0000 */
[----:B------:R-:W-:Y:S02]  /*6b80*/  ISETP.NE.AND P0, PT, R11, 0x40, PT ;  /* 0x000000400b00780c */ /* 0x000fe40003f05270 */
[----:B------:R-:W-:Y:S01]  /*6b90*/  SHF.R.U32.HI R20, RZ, 0x5, R0 ;  /* 0x00000005ff147819 */ /* 0x000fe20000011600 */
[----:B------:R-:W3:Y:S01]  /*6ba0*/  SHFL.BFLY PT, R4, R33, 0x1, 0x1f ;  /* 0x0c201f0021047f89 */ /* 0x000ee200000e0000 */
[----:B------:R-:W-:-:S03]  /*6bb0*/  SHF.R.U32.HI R11, RZ, 0x1, R7 ;  /* 0x00000001ff0b7819 */ /* 0x000fc60000011607 */
[----:B------:R-:W4:Y:S04]  /*6bc0*/  SHFL.BFLY PT, R5, R32, 0x1, 0x1f ;  /* 0x0c201f0020057f89 */ /* 0x000f2800000e0000 */
[----:B0-----:R-:W0:Y:S04]  /*6bd0*/  SHFL.BFLY PT, R6, R31, 0x1, 0x1f ;  /* 0x0c201f001f067f89 */ /* 0x001e2800000e0000 */
[----:B------:R-:W5:Y:S04]  /*6be0*/  SHFL.BFLY PT, R9, R30, 0x1, 0x1f ;  /* 0x0c201f001e097f89 */ /* 0x000f6800000e0000 */
[----:B------:R-:W5:Y:S01]  /*6bf0*/  SHFL.BFLY PT, R8, R23, 0x1, 0x1f ;  /* 0x0c201f0017087f89 */ /* 0x000f6200000e0000 */
[----:B--2---:R-:W-:-:S03]  /*6c00*/  FADD.FTZ R2, R2, R35 ;  /* 0x0000002302027221 */ /* 0x004fc60000010000 */
[----:B------:R-:W2:Y:S01]  /*6c10*/  SHFL.BFLY PT, R10, R21, 0x1, 0x1f ;  /* 0x0c201f00150a7f89 */ /* 0x000ea200000e0000 */
[----:B-1----:R-:W-:Y:S01]  /*6c20*/  FADD.FTZ R3, R3, R34 ;  /* 0x0000002203037221 */ /* 0x002fe20000010000 */
[----:B------:R-:W-:Y:S01]  /*6c30*/  BAR.SYNC.DEFER_BLOCKING 0x0 ;  /* 0x0000000000007b1d */ /* 0x000fe20000010000 */
[----:B---3--:R-:W-:Y:S01]  /*6c40*/  FADD.FTZ R4, R4, R33 ;  /* 0x0000002104047221 */ /* 0x008fe20000010000 */
[----:B----4-:R-:W-:Y:S01]  /*6c50*/  FADD.FTZ R5, R5, R32 ;  /* 0x0000002005057221 */ /* 0x010fe20000010000 */
[----:B0-----:R-:W-:Y:S01]  /*6c60*/  FADD.FTZ R6, R6, R31 ;  /* 0x0000001f06067221 */ /* 0x001fe20000010000 */
[----:B-----5:R-:W-:Y:S01]  /*6c70*/  FADD.FTZ R9, R9, R30 ;  /* 0x0000001e09097221 */ /* 0x020fe20000010000 */
[----:B------:R-:W-:Y:S01]  /*6c80*/  FADD.FTZ R8, R8, R23 ;  /* 0x0000001708087221 */ /* 0x000fe20000010000 */
[----:B--2---:R-:W-:Y:S01]  /*6c90*/  FADD.FTZ R10, R10, R21 ;  /* 0x000000150a0a7221 */ /* 0x004fe20000010000 */
[----:B------:R-:W-:Y:S06]  /*6ca0*/  @P0 BRA `(.L_x_19383) ;  /* 0x0000000000440947 */ /* 0x000fec0003800000 */
[----:B------:R-:W0:Y:S01]  /*6cb0*/  S2UR UR5, SR_CgaCtaId ;  /* 0x00000000000579c3 */ /* 0x000e220000008800 */
[----:B------:R-:W-:Y:S01]  /*6cc0*/  UMOV UR4, 0x400 ;  /* 0x0000040000047882 */ /* 0x000fe20000000000 */
[----:B------:R-:W-:Y:S01]  /*6cd0*/  ISETP.GT.U32.AND P0, PT, R7, 0xf, PT ;  /* 0x0000000f0700780c */ /* 0x000fe20003f04070 */
[----:B------:R-:W-:Y:S01]  /*6ce0*/  UIADD3 UR4, UPT, UPT, UR4, 0x110, URZ ;  /* 0x0000011004047890 */ /* 0x000fe2000fffe0ff */
[----:B------:R-:W-:Y:S01]  /*6cf0*/  ISETP.NE.AND P1, PT, R22, RZ, PT ;  /* 0x000000ff1600720c */ /* 0x000fe20003f25270 */
        /* <DEDUP_REMOVED lines=12> */
.L_x_19383:
[----:B------:R-:W-:Y:S05]  /*6dc0*/  BSYNC.RECONVERGENT B0 ;  /* 0x0000000000007941 */ /* 0x000fea0003800200 */
.L_x_19382:
        /* <DEDUP_REMOVED lines=30> */
.L_x_19387:
[----:B------:R-:W-:Y:S05]  /*6fb0*/  BSYNC.RECONVERGENT B1 ;  /* 0x0000000000017941 */ /* 0x000fea0003800200 */
.L_x_19386:
[----:B0-2---:R-:W-:-:S07]  /*6fc0*/  @!P0 FADD.FTZ R10, R10, R21 ;  /* 0x000000150a0a8221 */ /* 0x005fce0000010000 */
.L_x_19385:
[----:B------:R-:W-:Y:S05]  /*6fd0*/  BSYNC.RECONVERGENT B0 ;  /* 0x0000000000007941 */ /* 0x000fea0003800200 */
.L_x_19384:
        /* <DEDUP_REMOVED lines=9> */
[----:B------:R-:W-:Y:S01]  /*7070*/  ISETP.NE.AND P1, PT, R22, RZ, PT ;  /* 0x000000ff1600720c */ /* 0x000fe20003f25270 */
        /* <DEDUP_REMOVED lines=12> */
.L_x_19389:
[----:B------:R-:W-:Y:S05]  /*7140*/  BSYNC.RECONVERGENT B0 ;  /* 0x0000000000007941 */ /* 0x000fea0003800200 */
.L_x_19388:
        /* <DEDUP_REMOVED lines=13> */
[----:B-1----:R-:W-:-:S05]  /*7220*/  LEA R18, R11, UR4, 0x2 ;  /* 0x000000040b127c11 */ /* 0x002fca000f8e10ff */
[----:B------:R1:W3:Y:S01]  /*7230*/  @!P0 LDS R17, [R18+0x1c0] ;  /* 0x0001c00012118984 */ /* 0x0002e20000000800 */
[----:B------:R-:W-:Y:S05]  /*7240*/  @P2 BRA `(.L_x_19393) ;  /* 0x0000000000382947 */ /* 0x000fea0003800000 */
[----:B------:R-:W4:Y:S04]  /*7250*/  LDS R7, [R18] ;  /* 0x0000000012077984 */ /* 0x000f280000000800 */
[----:B------:R-:W5:Y:S04]  /*7260*/  LDS R12, [R18+0x40] ;  /* 0x00004000120c7984 */ /* 0x000f680000000800 */
[----:B------:R-:W1:Y:S04]  /*7270*/  LDS R11, [R18+0x80] ;  /* 0x00008000120b7984 */ /* 0x000e680000000800 */
[----:B------:R-:W3:Y:S04]  /*7280*/  LDS R14, [R18+0xc0] ;  /* 0x0000c000120e7984 */ /* 0x000ee80000000800 */
[----:B0-2---:R-:W0:Y:S04]  /*7290*/  LDS R13, [R18+0x100] ;  /* 0x00010000120d7984 */ /* 0x005e280000000800 */
[----:B------:R-:W2:Y:S04]  /*72a0*/  LDS R16, [R18+0x140] ;  /* 0x0001400012107984 */ /* 0x000ea80000000800 */
[----:B------:R-:W2:Y:S01]  /*72b0*/  LDS R15, [R18+0x180] ;  /* 0x00018000120f7984 */ /* 0x000ea20000000800 */
[----:B----4-:R-:W-:Y:S01]  /*72c0*/  FADD.FTZ R2, R2, R7 ;  /* 0x0000000702027221 */ /* 0x010fe20000010000 */
[----:B-----5:R-:W-:Y:S01]  /*72d0*/  FADD.FTZ R3, R3, R12 ;  /* 0x0000000c03037221 */ /* 0x020fe20000010000 */
[----:B-1----:R-:W-:Y:S01]  /*72e0*/  FADD.FTZ R4, R4, R11 ;  /* 0x0000000b04047221 */ /* 0x002fe20000010000 */
[----:B---3--:R-:W-:Y:S01]  /*72f0*/  FADD.FTZ R5, R5, R14 ;  /* 0x0000000e05057221 */ /* 0x008fe20000010000 */
[----:B0-----:R-:W-:Y:S01]  /*7300*/  FADD.FTZ R6, R6, R13 ;  /* 0x0000000d06067221 */ /* 0x001fe20000010000 */
[----:B--2---:R-:W-:Y:S01]  /*7310*/  FADD.FTZ R9, R9, R16 ;  /* 0x0000001009097221 */ /* 0x004fe20000010000 */
[----:B------:R-:W-:-:S07]  /*7320*/  FADD.FTZ R8, R8, R15 ;  /* 0x0000000f08087221 */ /* 0x000fce0000010000 */
.L_x_19393:
[----:B------:R-:W-:Y:S05]  /*7330*/  BSYNC.RECONVERGENT B1 ;  /* 0x0000000000017941 */ /* 0x000fea0003800200 */
.L_x_19392:
[----:B0-23--:R-:W-:-:S07]  /*7340*/  @!P0 FADD.FTZ R10, R10, R17 ;  /* 0x000000110a0a8221 */ /* 0x00dfce0000010000 */
.L_x_19391:
[----:B------:R-:W-:Y:S05]  /*7350*/  BSYNC.RECONVERGENT B0 ;  /* 0x0000000000007941 */ /* 0x000fea0003800200 */
.L_x_19390:
[----:B------:R-:W-:Y:S06]  /*7360*/  BAR.SYNC.DEFER_BLOCKING 0x0 ;  /* 0x0000000000007b1d */ /* 0x000fec0000010000 */
[----:B------:R-:W-:Y:S05]  /*7370*/  @P1 EXIT ;  /* 0x000000000000194d */ /* 0x000fea0003800000 */
[----:B------:R-:W-:Y:S01]  /*7380*/  UIMAD UR4, UR8, UR12, UR10 ;  /* 0x0000000c080472a4 */ /* 0x000fe2000f8e020a */
[----:B------:R-:W-:Y:S01]  /*7390*/  SHF.R.U32.HI R7, RZ, 0x1, R0 ;  /* 0x00000001ff077819 */ /* 0x000fe20000011600 */
[----:B------:R-:W3:Y:S01]  /*73a0*/  LDCU.64 UR6, c[0x0][0x390] ;  /* 0x00007200ff0677ac */ /* 0x000ee20008000a00 */
        /* <DEDUP_REMOVED lines=8> */
[C---:B---3--:R-:W-:Y:S02]  /*7430*/  LEA R12, P1, R7.reuse, UR6, 0x1 ;  /* 0x00000006070c7c11 */ /* 0x048fe4000f8208ff */
[----:B------:R-:W-:Y:S02]  /*7440*/  LOP3.LUT P0, RZ, R0, 0x11, RZ, 0xc0, !PT ;  /* 0x0000001100ff7812 */ /* 0x000fe4000780c0ff */
[----:B0-2---:R-:W-:Y:S01]  /*7450*/  LEA.HI.X R13, R7, UR7, R14, 0x1, P1 ;  /* 0x00000007070d7c11 */ /* 0x005fe200088f0c0e */
        /* <DEDUP_REMOVED lines=15> */
.L_x_19395:
[----:B------:R-:W-:Y:S05]  /*7550*/  BSYNC.RECONVERGENT B0 ;  /* 0x0000000000007941 */ /* 0x000fea0003800200 */
.L_x_19394:
[----:B------:R-:W-:Y:S05]  /*7560*/  @P0 EXIT ;  /* 0x000000000000094d */ /* 0x000fea0003800000 */
[----:B------:R-:W-:-:S05]  /*7570*/  F2FP.BF16.F32.PACK_AB R10, RZ, R10 ;  /* 0x0000000aff0a723e */ /* 0x000fca00000010ff */
[----:B------:R-:W-:Y:S01]  /*7580*/  STG.E.U16 desc[UR18][R12.64+0xe0], R10 ;  /* 0x0000e00a0c007986 */ /* 0x000fe2000c101512 */
[----:B------:R-:W-:Y:S05]  /*7590*/  EXIT ;  /* 0x000000000000794d */ /* 0x000fea0003800000 */
.L_x_19336:
[----:B------:R-:W-:Y:S01]  /*75a0*/  BSSY B2, `(.L_x_19396) ;  /* 0x0000007000027945 */ /* 0x000fe20003800000 */
[----:B------:R-:W-:Y:S01]  /*75b0*/  MOV R22, 0x1 ;  /* 0x0000000100167802 */ /* 0x000fe20000000f00 */
[----:B------:R-:W-:Y:S02]  /*75c0*/  IMAD.MOV.U32 R23, RZ, RZ, 0x1f ;  /* 0x0000001fff177424 */ /* 0x000fe400078e00ff */
[----:B------:R-:W-:-:S07]  /*75d0*/  IMAD.MOV.U32 R20, RZ, RZ, -0x1 ;  /* 0xffffffffff147424 */ /* 0x000fce00078e00ff */
[----:B------:R-:W-:Y:S05]  /*75e0*/  WARPSYNC.COLLECTIVE R20, `(.L_x_19397) ;  /* 0x0000000014087348 */ /* 0x000fea0003c00000 */
[----:B------:R0:W1:Y:S02]  /*75f0*/  SHFL.BFLY P2, R21, R17, R22, R23 ;  /* 0x0c00001611157389 */ /* 0x0000640000040017 */
[----:B01----:R-:W-:Y:S05]  /*7600*/  ENDCOLLECTIVE ;  /* 0x000000000000791b */ /* 0x003fea0003800000 */
.L_x_19397:
[----:B------:R-:W-:Y:S05]  /*7610*/  BSYNC B2 ;  /* 0x0000000000027941 */ /* 0x000fea0003800000 */
.L_x_19396:
[----:B------:R-:W-:Y:S01]  /*7620*/  MOV R20, R21 ;  /* 0x0000001500147202 */ /* 0x000fe20000000f00 */
[----:B------:R-:W-:Y:S06]  /*7630*/  BRA `(.L_x_19398) ;  /* 0xffffffac00487947 */ /* 0x000fec000383ffff */
.L_x_19338:
        /* <DEDUP_REMOVED lines=8> */
.L_x_19400:
[----:B------:R-:W-:Y:S05]  /*76c0*/  BSYNC B0 ;  /* 0x0000000000007941 */ /* 0x000fea0003800000 */
.L_x_19399:
        /* <DEDUP_REMOVED lines=9> */
.L_x_19401:
[----:B------:R-:W-:Y:S02]  /*7760*/  HFMA2 R22, -RZ, RZ, 0, 2.384185791015625e-07 ;  /* 0x00000004ff167431 */ /* 0x000fe400000001ff */
[----:B------:R-:W-:-:S05]  /*7770*/  IMAD.MOV.U32 R4, RZ, RZ, R21 ;  /* 0x000000ffff047224 */ /* 0x000fca00078e0015 */
[----:B------:R-:W-:-:S05]  /*7780*/  FMNMX.FTZ R4, R5, R4, !PT ;  /* 0x0000000405047209 */ /* 0x000fca0007810000 */
[----:B------:R-:W-:-:S07]  /*7790*/  IMAD.MOV.U32 R17, RZ, RZ, R4 ;  /* 0x000000ffff117224 */ /* 0x000fce00078e0004 */
[----:B------:R-:W-:Y:S05]  /*77a0*/  WARPSYNC.COLLECTIVE R20, `(.L_x_19402) ;  /* 0x0000000014087348 */ /* 0x000fea0003c00000 */
[----:B------:R0:W1:Y:S02]  /*77b0*/  SHFL.BFLY P2, R21, R17, R22, R23 ;  /* 0x0c00001611157389 */ /* 0x0000640000040017 */
[----:B01----:R-:W-:Y:S05]  /*77c0*/  ENDCOLLECTIVE ;  /* 0x000000000000791b */ /* 0x003fea0003800000 */
.L_x_19402:
[----:B------:R-:W-:Y:S01]  /*77d0*/  MOV R22, 0x2 ;  /* 0x0000000200167802 */ /* 0x000fe20000000f00 */
[----:B------:R-:W-:-:S05]  /*77e0*/  IMAD.MOV.U32 R9, RZ, RZ, R21 ;  /* 0x000000ffff097224 */ /* 0x000fca00078e0015 */
[----:B------:R-:W-:-:S05]  /*77f0*/  FMNMX.FTZ R9, R4, R9, !PT ;  /* 0x0000000904097209 */ /* 0x000fca0007810000 */
[----:B------:R-:W-:-:S07]  /*7800*/  IMAD.MOV.U32 R17, RZ, RZ, R9 ;  /* 0x000000ffff117224 */ /* 0x000fce00078e0009 */
[----:B------:R-:W-:Y:S05]  /*7810*/  WARPSYNC.COLLECTIVE R20, `(.L_x_19403) ;  /* 0x0000000014087348 */ /* 0x000fea0003c00000 */
[----:B------:R0:W1:Y:S02]  /*7820*/  SHFL.BFLY P2, R21, R17, R22, R23 ;  /* 0x0c00001611157389 */ /* 0x0000640000040017 */
[----:B01----:R-:W-:Y:S05]  /*7830*/  ENDCOLLECTIVE ;  /* 0x000000000000791b */ /* 0x003fea0003800000 */
.L_x_19403:
[----:B------:R-:W-:Y:S01]  /*7840*/  IMAD.MOV.U32 R10, RZ, RZ, R21 ;  /* 0x000000ffff0a7224 */ /* 0x000fe200078e0015 */
[----:B------:R-:W-:Y:S06]  /*7850*/  BRA `(.L_x_19404) ;  /* 0xffffffac00547947 */ /* 0x000fec000383ffff */
.L_x_19405:
        /* <DEDUP_REMOVED lines=10> */
.L_x_27599:


//--------------------- .text._ZN4vllm25paged_attention_v2_kernelI13__nv_bfloat16S1_Li112ELi16ELi128ELNS_18Fp8KVCacheDataTypeE0ELb1ELi512EEEvPfS3_PT_PKS4_PKT0_SA_ifPKiSC_iPKfiiiSE_SE_iiiii --------------------------
	.section	.text._ZN4vllm25paged_attention_v2_kernelI13__nv_bfloat16S1_Li112ELi16ELi128ELNS_18Fp8KVCacheDataTypeE0ELb1ELi512EEEvPfS3_PT_PKS4_PKT0_SA_ifPKiSC_iPKfiiiSE_SE_iiiii,"ax",@progbits
	.align	128
        .global         _ZN4vllm25paged_attention_v2_kernelI13__nv_bfloat16S1_Li112ELi16ELi128ELNS_18Fp8KVCacheDataTypeE0ELb1ELi512EEEvPfS3_PT_PKS4_PKT0_SA_ifPKiSC_iPKfiiiSE_SE_iiiii
        .type           _ZN4vllm25paged_attention_v2_kernelI13__nv_bfloat16S1_Li112ELi16ELi128ELNS_18Fp8KVCacheDataTypeE0ELb1ELi512EEEvPfS3_PT_PKS4_PKT0_SA_ifPKiSC_iPKfiiiSE_SE_iiiii,@function
        .size           _ZN4vllm25paged_attention_v2_kernelI13__nv_bfloat16S1_Li112ELi16ELi128ELNS_18Fp8KVCacheDataTypeE0ELb1ELi512EEEvPfS3_PT_PKS4_PKT0_SA_ifPKiSC_iPKfiiiSE_SE_iiiii,(.L_x_27600 - _ZN4vllm25paged_attention_v2_kernelI13__nv_bfloat16S1_Li112ELi16ELi128ELNS_18Fp8KVCacheDataTypeE0ELb1ELi512EEEvPfS3_PT_PKS4_PKT0_SA_ifPKiSC_iPKfiiiSE_SE_iiiii)
        .other          _ZN4vllm25paged_attention_v2_kernelI13__nv_bfloat16S1_Li112ELi16ELi128ELNS_18Fp8KVCacheDataTypeE0ELb1ELi512EEEvPfS3_PT_PKS4_PKT0_SA_ifPKiSC_iPKfiiiSE_SE_iiiii,@"STO_CUDA_ENTRY STV_DEFAULT"
_ZN4vllm25paged_attention_v2_kernelI13__nv_bfloat16S1_Li112ELi16ELi128ELNS_18Fp8KVCacheDataTypeE0ELb1ELi512EEEvPfS3_PT_PKS4_PKT0_SA_ifPKiSC_iPKfiiiSE_SE_iiiii:
.text._ZN4vllm25paged_attention_v2_kernelI13__nv_bfloat16S1_Li112ELi16ELi128ELNS_18Fp8KVCacheDataTypeE0ELb1ELi512EEEvPfS3_PT_PKS4_PKT0_SA_ifPKiSC_iPKfiiiSE_SE_iiiii:
        /* <DEDUP_REMOVED lines=22> */
[----:B-1----:R-:W-:Y:S01]  /*0160*/  MOV R0, UR10 ;  /* 0x0000000a00007c02 */ /* 0x002fe20008000f00 */
[----:B------:R-:W-:-:S03]  /*0170*/  UIADD3 UR9, UPT, UPT, UR22, -0x1, URZ ;  /* 0xffffffff16097890 */ /* 0x000fc6000fffe0ff */
[----:B------:R-:W-:Y:S01]  /*0180*/  IABS R13, R0 ;  /* 0x00000000000d7213 */ /* 0x000fe20000000000 */
[----:B---3--:R-:W-:Y:S01]  /*0190*/  UIMAD UR4, UR17, UR4, URZ ;  /* 0x00000004110472a4 */ /* 0x008fe2000f8e02ff */
[----:B--2---:R-:W-:Y:S02]  /*01a0*/  IMAD.U32 R5, RZ, RZ, UR19 ;  /* 0x00000013ff057e24 */ /* 0x004fe4000f8e00ff */
[----:B------:R-:W1:Y:S01]  /*01b0*/  I2F.RP R0, R13 ;  /* 0x0000000d00007306 */ /* 0x000e620000209400 */
[----:B------:R-:W-:Y:S02]  /*01c0*/  USHF.R.S32.HI UR5, URZ, 0x1f, UR4 ;  /* 0x0000001fff057899 */ /* 0x000fe40008011404 */
[----:B----4-:R-:W-:Y:S01]  /*01d0*/  UISETP.NE.U32.AND UP0, UPT, UR6, URZ, UPT ;  /* 0x000000ff0600728c */ /* 0x010fe2000bf05070 */
[----:B0-----:R-:W-:Y:S01]  /*01e0*/  ISETP.GT.U32.AND P0, PT, R3, 0x1b, PT ;  /* 0x0000001b0300780c */ /* 0x001fe20003f04070 */
[----:B------:R-:W0:Y:S02]  /*01f0*/  LDCU UR27, c[0x0][0x408] ;  /* 0x00008100ff1b77ac */ /* 0x000e240008000800 */
[----:B------:R-:W-:Y:S01]  /*0200*/  UISETP.NE.AND.EX UP0, UPT, UR7, URZ, UPT, UP0 ;  /* 0x000000ff0700728c */ /* 0x000fe2000bf05300 */
[----:B------:R-:W2:Y:S01]  /*0210*/  LDCU UR28, c[0x0][0x3dc] ;  /* 0x00007b80ff1c77ac */ /* 0x000ea20008000800 */
[----:B-1----:R-:W1:Y:S01]  /*0220*/  MUFU.RCP R0, R0 ;  /* 0x0000000000007308 */ /* 0x002e620000001000 */
[----:B------:R-:W3:Y:S07]  /*0230*/  LDCU UR29, c[0x0][0x3b4] ;  /* 0x00007680ff1d77ac */ /* 0x000eee0008000800 */
[----:B------:R-:W4:Y:S01]  /*0240*/  @!P0 LDC.64 R6, c[0x0][0x398] ;  /* 0x0000e600ff068b82 */ /* 0x000f220000000a00 */
[----:B------:R-:W-:Y:S01]  /*0250*/  @!P0 IMAD R5, R5, 0x70, RZ ;  /* 0x0000007005058824 */ /* 0x000fe200078e02ff */
[----:B------:R-:W0:Y:S01]  /*0260*/  LDCU.64 UR24, c[0x0][0x3a0] ;  /* 0x00007400ff1877ac */ /* 0x000e220008000a00 */
[----:B------:R-:W-:-:S05]  /*0270*/  @!P0 IMAD.SHL.U32 R2, R3, 0x4, RZ ;  /* 0x0000000403028824 */ /* 0x000fca00078e00ff */
[----:B------:R-:W-:-:S04]  /*0280*/  @!P0 IADD3 R2, P1, P2, R2, UR4, R5 ;  /* 0x0000000402028c10 */ /* 0x000fc8000fa3e005 */
[----:B------:R-:W-:Y:S01]  /*0290*/  @!P0 IADD3.X R4, PT, PT, RZ, UR5, RZ, P1, P2 ;  /* 0x00000005ff048c10 */ /* 0x000fe20008fe44ff */
[----:B------:R-:W2:Y:S01]  /*02a0*/  LDCU UR21, c[0x0][0x370] ;  /* 0x00006e00ff1577ac */ /* 0x000ea20008000800 */
[----:B-1----:R-:W-:Y:S01]  /*02b0*/  IADD3 R10, PT, PT, R0, 0xffffffe, RZ ;  /* 0x0ffffffe000a7810 */ /* 0x002fe20007ffe0ff */
[----:B------:R-:W1:Y:S03]  /*02c0*/  @UP0 LDCU.64 UR4, c[0x0][0x3d0] ;  /* 0x00007a00ff0407ac */ /* 0x000e660008000a00 */
[----:B------:R-:W3:Y:S01]  /*02d0*/  F2I.FTZ.U32.TRUNC.NTZ R11, R10 ;  /* 0x0000000a000b7305 */ /* 0x000ee2000021f000 */
[----:B----4-:R-:W-:-:S04]  /*02e0*/  @!P0 LEA R6, P1, R2, R6, 0x1 ;  /* 0x0000000602068211 */ /* 0x010fc800078208ff */
[----:B------:R-:W-:-:S05]  /*02f0*/  @!P0 LEA.HI.X R7, R2, R7, R4, 0x1, P1 ;  /* 0x0000000702078211 */ /* 0x000fca00008f0c04 */
[----:B------:R-:W4:Y:S04]  /*0300*/  @!P0 LDG.E.CONSTANT R4, desc[UR14][R6.64] ;  /* 0x0000000e06048981 */ /* 0x000f28000c1e9900 */
[----:B------:R-:W4:Y:S01]  /*0310*/  @!P0 LDG.E.CONSTANT R5, desc[UR14][R6.64+0x4] ;  /* 0x0000040e06058981 */ /* 0x000f22000c1e9900 */
[----:B---3--:R-:W-:Y:S01]  /*0320*/  IMAD.MOV R0, RZ, RZ, -R11 ;  /* 0x000000ffff007224 */ /* 0x008fe200078e0a0b */
[----:B-1----:R-:W-:Y:S01]  /*0330*/  @UP0 UIMAD.WIDE.U32 UR4, UR19, 0x4, UR4 ;  /* 0x00000004130408a5 */ /* 0x002fe2000f8e0004 */
[----:B------:R-:W-:Y:S01]  /*0340*/  IMAD.MOV.U32 R10, RZ, RZ, RZ ;  /* 0x000000ffff0a7224 */ /* 0x000fe200078e00ff */
[----:B------:R-:W-:Y:S01]  /*0350*/  PLOP3.LUT P1, PT, PT, PT, UP0, 0x80, 0x8 ;  /* 0x000000000008781c */ /* 0x000fe20003f2f008 */
[----:B------:R-:W-:Y:S01]  /*0360*/  IMAD R15, R0, R13, RZ ;  /* 0x0000000d000f7224 */ /* 0x000fe200078e02ff */
[----:B--2---:R-:W-:-:S02]  /*0370*/  IABS R0, UR21 ;  /* 0x0000001500007c13 */ /* 0x004fc40008000000 */
[----:B------:R-:W-:Y:S01]  /*0380*/  MOV R8, UR4 ;  /* 0x0000000400087c02 */ /* 0x000fe20008000f00 */
[----:B------:R-:W-:-:S04]  /*0390*/  IMAD.HI.U32 R10, R11, R15, R10 ;  /* 0x0000000f0b0a7227 */ /* 0x000fc800078e000a */
[----:B------:R-:W-:Y:S02]  /*03a0*/  IMAD.U32 R9, RZ, RZ, UR5 ;  /* 0x00000005ff097e24 */ /* 0x000fe4000f8e00ff */
[----:B------:R-:W-:-:S03]  /*03b0*/  IMAD.HI.U32 R10, R10, R0, RZ ;  /* 0x000000000a0a7227 */ /* 0x000fc600078e00ff */
[----:B------:R1:W5:Y:S01]  /*03c0*/  @P1 LDG.E.CONSTANT R23, desc[UR14][R8.64] ;  /* 0x0000000e08171981 */ /* 0x000362000c1e9900 */
[----:B------:R-:W-:Y:S01]  /*03d0*/  ULOP3.LUT UR5, UR21, UR10, URZ, 0x3c, !UPT ;  /* 0x0000000a15057292 */ /* 0x000fe2000f8e3cff */
[----:B------:R-:W-:Y:S01]  /*03e0*/  R2UR UR4, R10 ;  /* 0x000000000a0472ca */ /* 0x000fe200000e0000 */
[----:B------:R-:W-:Y:S01]  /*03f0*/  UISETP.NE.AND UP0, UPT, UR10, URZ, UPT ;  /* 0x000000ff0a00728c */ /* 0x000fe2000bf05270 */
[----:B------:R-:W-:Y:S01]  /*0400*/  IABS R14, UR19 ;  /* 0x00000013000e7c13 */ /* 0x000fe20008000000 */
[----:B------:R-:W-:Y:S01]  /*0410*/  UISETP.GE.AND UP1, UPT, UR5, URZ, UPT ;  /* 0x000000ff0500728c */ /* 0x000fe2000bf26270 */
[----:B------:R-:W-:Y:S01]  /*0420*/  LOP3.LUT R22, R3, 0x1, RZ, 0xc0, !PT ;  /* 0x0000000103167812 */ /* 0x000fe200078ec0ff */
[----:B------:R-:W-:Y:S01]  /*0430*/  BSSY B0, `(.L_x_19406) ;  /* 0x00001eb000007945 */ /* 0x000fe20003800000 */
[----:B------:R-:W-:-:S07]  /*0440*/  IMAD.MOV.U32 R19, RZ, RZ, -0x800001 ;  /* 0xff7fffffff137424 */ /* 0x000fce00078e00ff */
[----:B------:R-:W-:-:S05]  /*0450*/  IADD3 R2, PT, PT, RZ, -UR4, RZ ;  /* 0x80000004ff027c10 */ /* 0x000fca000fffe0ff */
[----:B------:R-:W-:Y:S02]  /*0460*/  IMAD R0, R13, R2, R0 ;  /* 0x000000020d007224 */ /* 0x000fe400078e0200 */
[----:B------:R-:W-:-:S03]  /*0470*/  IMAD.U32 R2, RZ, RZ, UR4 ;  /* 0x00000004ff027e24 */ /* 0x000fc6000f8e00ff */
[----:B------:R-:W-:-:S13]  /*0480*/  ISETP.GT.U32.AND P1, PT, R13, R0, PT ;  /* 0x000000000d00720c */ /* 0x000fda0003f24070 */
[----:B------:R-:W-:Y:S01]  /*0490*/  @!P1 VIADD R2, R2, 0x1 ;  /* 0x0000000102029836 */ /* 0x000fe20000000000 */
[----:B------:R-:W-:-:S04]  /*04a0*/  @!P1 IADD3 R0, PT, PT, R0, -R13, RZ ;  /* 0x8000000d00009210 */ /* 0x000fc80007ffe0ff */
[----:B------:R-:W-:Y:S01]  /*04b0*/  @!P1 R2UR UR4, R2 ;  /* 0x00000000020492ca */ /* 0x000fe200000e0000 */
[----:B------:R-:W-:Y:S01]  /*04c0*/  IMAD.U32 R2, RZ, RZ, UR26 ;  /* 0x0000001aff027e24 */ /* 0x000fe2000f8e00ff */
[----:B------:R-:W-:-:S04]  /*04d0*/  ISETP.GE.U32.AND P1, PT, R0, R13, PT ;  /* 0x0000000d0000720c */ /* 0x000fc80003f26070 */
[----:B------:R-:W-:-:S04]  /*04e0*/  IABS R2, R2 ;  /* 0x0000000200027213 */ /* 0x000fc80000000000 */
[----:B------:R-:W2:Y:S01]  /*04f0*/  I2F.RP R11, R2 ;  /* 0x00000002000b7306 */ /* 0x000ea20000209400 */
[----:B------:R-:W-:Y:S02]  /*0500*/  IMAD.MOV.U32 R20, RZ, RZ, R2 ;  /* 0x000000ffff147224 */ /* 0x000fe400078e0002 */
[----:B------:R-:W-:-:S04]  /*0510*/  IMAD.U32 R0, RZ, RZ, UR4 ;  /* 0x00000004ff007e24 */ /* 0x000fc8000f8e00ff */
[----:B------:R-:W-:-:S05]  /*0520*/  @P1 VIADD R0, R0, 0x1 ;  /* 0x0000000100001836 */ /* 0x000fca0000000000 */
[----:B------:R-:W-:Y:S01]  /*0530*/  @P1 R2UR UR4, R0 ;  /* 0x00000000000412ca */ /* 0x000fe200000e0000 */
[----:B--2---:R-:W1:-:S12]  /*0540*/  MUFU.RCP R11, R11 ;  /* 0x0000000b000b7308 */ /* 0x004e580000001000 */
[----:B------:R-:W-:Y:S02]  /*0550*/  UMOV UR12, UR4 ;  /* 0x00000004000c7c82 */ /* 0x000fe40008000000 */
[----:B------:R-:W-:Y:S02]  /*0560*/  @!UP1 UIADD3 UR12, UPT, UPT, URZ, -UR12, URZ ;  /* 0x8000000cff0c9290 */ /* 0x000fe4000fffe0ff */
[----:B------:R-:W-:Y:S02]  /*0570*/  @!UP0 ULOP3.LUT UR12, URZ, UR10, URZ, 0x33, !UPT ;  /* 0x0000000aff0c8292 */ /* 0x000fe4000f8e33ff */
[----:B0-----:R-:W-:Y:S01]  /*0580*/  UISETP.GE.AND UP0, UPT, UR27, URZ, UPT ;  /* 0x000000ff1b00728c */ /* 0x001fe2000bf06270 */
[----:B-1----:R-:W-:Y:S01]  /*0590*/  IADD3 R8, PT, PT, R11, 0xffffffe, RZ ;  /* 0x0ffffffe0b087810 */ /* 0x002fe20007ffe0ff */
[----:B------:R-:W-:Y:S01]  /*05a0*/  IMAD.U32 R11, RZ, RZ, UR9 ;  /* 0x00000009ff0b7e24 */ /* 0x000fe2000f8e00ff */
[----:B------:R-:W-:Y:S01]  /*05b0*/  ULOP3.LUT UR9, UR9, UR26, URZ, 0x3c, !UPT ;  /* 0x0000001a09097292 */ /* 0x000fe2000f8e3cff */
[----:B------:R-:W-:Y:S01]  /*05c0*/  MOV R12, UR12 ;  /* 0x0000000c000c7c02 */ /* 0x000fe20008000f00 */
[----:B------:R0:W1:Y:S01]  /*05d0*/  F2I.FTZ.U32.TRUNC.NTZ R9, R8 ;  /* 0x0000000800097305 */ /* 0x000062000021f000 */
[----:B------:R-:W-:Y:S01]  /*05e0*/  UISETP.NE.AND UP1, UPT, UR26, URZ, UPT ;  /* 0x000000ff1a00728c */ /* 0x000fe2000bf25270 */
[----:B------:R-:W-:Y:S01]  /*05f0*/  IABS R11, R11 ;  /* 0x0000000b000b7213 */ /* 0x000fe20000000000 */
[----:B------:R-:W-:Y:S01]  /*0600*/  UISETP.GE.AND UP2, UPT, UR9, URZ, UPT ;  /* 0x000000ff0900728c */ /* 0x000fe2000bf46270 */
[-C--:B------:R-:W-:Y:S01]  /*0610*/  IABS R0, R12.reuse ;  /* 0x0000000c00007213 */ /* 0x080fe20000000000 */
[----:B------:R-:W-:Y:S01]  /*0620*/  ULOP3.LUT UR9, UR19, UR12, URZ, 0x3c, !UPT ;  /* 0x0000000c13097292 */ /* 0x000fe2000f8e3cff */
[----:B------:R-:W-:-:S02]  /*0630*/  IABS R12, R12 ;  /* 0x0000000c000c7213 */ /* 0x000fc40000000000 */
[----:B------:R-:W2:Y:S01]  /*0640*/  I2F.RP R10, R0 ;  /* 0x00000000000a7306 */ /* 0x000ea20000209400 */
[----:B0-----:R-:W-:-:S05]  /*0650*/  IMAD.MOV.U32 R8, RZ, RZ, RZ ;  /* 0x000000ffff087224 */ /* 0x001fca00078e00ff */
[----:B------:R-:W-:Y:S02]  /*0660*/  R2UR UR6, R8 ;  /* 0x00000000080672ca */ /* 0x000fe400000e0000 */
[C---:B-1----:R-:W-:Y:S01]  /*0670*/  R2UR UR7, R9.reuse ;  /* 0x00000000090772ca */ /* 0x042fe200000e0000 */
[----:B--2---:R-:W0:Y:S02]  /*0680*/  MUFU.RCP R10, R10 ;  /* 0x0000000a000a7308 */ /* 0x004e240000001000 */
[----:B0-----:R-:W-:Y:S02]  /*0690*/  VIADD R6, R10, 0xffffffe ;  /* 0x0ffffffe0a067836 */ /* 0x001fe40000000000 */
[----:B------:R-:W-:-:S04]  /*06a0*/  IMAD R10, R9, R2, RZ ;  /* 0x00000002090a7224 */ /* 0x000fc800078e02ff */
[----:B------:R0:W1:Y:S01]  /*06b0*/  F2I.FTZ.U32.TRUNC.NTZ R7, R6 ;  /* 0x0000000600077305 */ /* 0x000062000021f000 */
[----:B------:R-:W-:-:S04]  /*06c0*/  IMAD.MOV R8, RZ, RZ, -R10 ;  /* 0x000000ffff087224 */ /* 0x000fc800078e0a0a */
[----:B------:R-:W-:-:S04]  /*06d0*/  IMAD.HI.U32 R8, R9, R8, UR6 ;  /* 0x0000000609087e27 */ /* 0x000fc8000f8e0008 */
[----:B0-----:R-:W-:Y:S01]  /*06e0*/  IMAD.MOV.U32 R6, RZ, RZ, RZ ;  /* 0x000000ffff067224 */ /* 0x001fe200078e00ff */
[----:B------:R-:W-:Y:S01]  /*06f0*/  R2UR UR30, R8 ;  /* 0x00000000081e72ca */ /* 0x000fe200000e0000 */
[----:B------:R-:W-:Y:S01]  /*0700*/  IMAD.MOV.U32 R9, RZ, RZ, R11 ;  /* 0x000000ffff097224 */ /* 0x000fe200078e000b */
[----:B------:R-:W-:Y:S01]  /*0710*/  SHF.R.U32.HI R8, RZ, 0x1, R3 ;  /* 0x00000001ff087819 */ /* 0x000fe20000011603 */
[----:B------:R-:W0:Y:S01]  /*0720*/  S2R R11, SR_CgaCtaId ;  /* 0x00000000000b7919 */ /* 0x000e220000008800 */
[----:B------:R-:W-:Y:S02]  /*0730*/  R2UR UR4, R6 ;  /* 0x00000000060472ca */ /* 0x000fe400000e0000 */
[----:B-1----:R-:W-:Y:S02]  /*0740*/  R2UR UR5, R7 ;  /* 0x00000000070572ca */ /* 0x002fe400000e0000 */
[----:B------:R-:W-:Y:S02]  /*0750*/  IADD3 R13, PT, PT, RZ, -R7, RZ ;  /* 0x80000007ff0d7210 */ /* 0x000fe40007ffe0ff */
[----:B------:R-:W-:-:S03]  /*0760*/  R2UR UR11, R9 ;  /* 0x00000000090b72ca */ /* 0x000fc600000e0000 */
[----:B------:R-:W-:-:S06]  /*0770*/  IMAD R6, R13, R0, RZ ;  /* 0x000000000d067224 */ /* 0x000fcc00078e02ff */
[----:B------:R-:W-:Y:S01]  /*0780*/  IMAD.HI.U32 R6, R7, R6, UR4 ;  /* 0x0000000407067e27 */ /* 0x000fe2000f8e0006 */
[----:B------:R-:W-:-:S04]  /*0790*/  MOV R7, R14 ;  /* 0x0000000e00077202 */ /* 0x000fc80000000f00 */
[----:B------:R-:W-:Y:S01]  /*07a0*/  R2UR UR6, R7 ;  /* 0x00000000070672ca */ /* 0x000fe200000e0000 */
[----:B------:R-:W-:Y:S01]  /*07b0*/  IMAD.MOV R7, RZ, RZ, -R12 ;  /* 0x000000ffff077224 */ /* 0x000fe200078e0a0c */
[----:B------:R-:W-:-:S11]  /*07c0*/  R2UR UR4, R6 ;  /* 0x00000000060472ca */ /* 0x000fd600000e0000 */
[----:B------:R-:W-:Y:S02]  /*07d0*/  MOV R6, UR6 ;  /* 0x0000000600067c02 */ /* 0x000fe40008000f00 */
[----:B------:R-:W-:Y:S02]  /*07e0*/  UIMAD.WIDE.U32 UR4, UR4, UR6, URZ ;  /* 0x00000006040472a5 */ /* 0x000fe4000f8e00ff */
[----:B------:R-:W-:Y:S02]  /*07f0*/  UIMAD.WIDE.U32 UR6, UR30, UR11, URZ ;  /* 0x0000000b1e0672a5 */ /* 0x000fe4000f8e00ff */
[----:B------:R-:W-:-:S03]  /*0800*/  UIADD3 UR4, UPT, UPT, UR22, 0xf, URZ ;  /* 0x0000000f16047890 */ /* 0x000fc6000fffe0ff */
[----:B------:R-:W-:Y:S01]  /*0810*/  UMOV UR8, UR5 ;  /* 0x0000000500087c82 */ /* 0x000fe20008000000 */
[----:B------:R-:W-:Y:S01]  /*0820*/  IMAD R9, RZ, RZ, -UR7 ;  /* 0x80000007ff097e24 */ /* 0x000fe2000f8e02ff */
[----:B------:R-:W-:Y:S01]  /*0830*/  ULEA UR5, UR18, 0x20, 0x5 ;  /* 0x0000002012057891 */ /* 0x000fe2000f8e28ff */
[----:B------:R-:W-:Y:S01]  /*0840*/  IMAD R7, R7, UR8, R6 ;  /* 0x0000000807077c24 */ /* 0x000fe2000f8e0206 */
[----:B------:R-:W-:Y:S01]  /*0850*/  USHF.R.U32.HI UR4, URZ, 0x4, UR4 ;  /* 0x00000004ff047899 */ /* 0x000fe20008011604 */
[----:B------:R-:W-:Y:S01]  /*0860*/  IMAD R9, R2, R9, UR11 ;  /* 0x0000000b02097e24 */ /* 0x000fe2000f8e0209 */
[----:B------:R-:W1:Y:S01]  /*0870*/  LDCU UR11, c[0x0][0x3f8] ;  /* 0x00007f00ff0b77ac */ /* 0x000e620008000800 */
[----:B------:R-:W-:Y:S02]  /*0880*/  SHF.R.U32.HI R6, RZ, 0x5, R3 ;  /* 0x00000005ff067819 */ /* 0x000fe40000011603 */
[----:B------:R-:W-:Y:S01]  /*0890*/  ISETP.GT.U32.AND P1, PT, R0, R7, PT ;  /* 0x000000070000720c */ /* 0x000fe20003f24070 */
[----:B------:R-:W-:Y:S01]  /*08a0*/  UISETP.LT.U32.AND UP3, UPT, UR4, UR5, UPT ;  /* 0x000000050400728c */ /* 0x000fe2000bf61070 */
[----:B------:R-:W-:Y:S01]  /*08b0*/  ISETP.GT.U32.AND P2, PT, R2, R9, PT ;  /* 0x000000090200720c */ /* 0x000fe20003f44070 */
[----:B------:R-:W2:Y:S10]  /*08c0*/  LDCU UR6, c[0x0][0x3c8] ;  /* 0x00007900ff0677ac */ /* 0x000eb40008000800 */
[----:B------:R-:W-:Y:S01]  /*08d0*/  VOTEU.ANY UP4, P1 ;  /* 0x0000000000ff7886 */ /* 0x000fe20000880100 */
[----:B------:R-:W-:Y:S01]  /*08e0*/  PLOP3.LUT P1, PT, PT, PT, UP4, 0x80, 0x8 ;  /* 0x000000000008781c */ /* 0x000fe20003f2f048 */
[----:B------:R-:W-:Y:S01]  /*08f0*/  VOTEU.ANY UP5, P2 ;  /* 0x0000000000ff7886 */ /* 0x000fe200010a0100 */
[----:B------:R-:W-:-:S02]  /*0900*/  PLOP3.LUT P2, PT, PT, PT, UP5, 0x80, 0x8 ;  /* 0x000000000008781c */ /* 0x000fc40003f4f058 */
[----:B------:R-:W-:Y:S02]  /*0910*/  @!UP4 UIADD3 UR8, UPT, UPT, UR8, 0x1, URZ ;  /* 0x000000010808c890 */ /* 0x000fe4000fffe0ff */
[----:B------:R-:W-:Y:S02]  /*0920*/  @!UP5 UIADD3 UR7, UPT, UPT, UR7, 0x1, URZ ;  /* 0x000000010707d890 */ /* 0x000fe4000fffe0ff */
[----:B------:R-:W-:Y:S02]  /*0930*/  UISETP.GE.AND UP4, UPT, UR9, URZ, UPT ;  /* 0x000000ff0900728c */ /* 0x000fe4000bf86270 */
[----:B-1----:R-:W-:Y:S02]  /*0940*/  @UP0 UIMAD UR9, UR21, UR11, UR19 ;  /* 0x0000000b150902a4 */ /* 0x002fe4000f8e0213 */
[----:B--2---:R-:W-:Y:S01]  /*0950*/  UIMAD UR6, UR17, UR6, URZ ;  /* 0x00000006110672a4 */ /* 0x004fe2000f8e02ff */
[----:B------:R-:W-:Y:S01]  /*0960*/  @!P1 IMAD.IADD R7, R7, 0x1, -R0 ;  /* 0x0000000107079824 */ /* 0x000fe200078e0a00 */
[----:B------:R-:W-:Y:S01]  /*0970*/  @UP0 UIMAD UR9, UR9, UR27, 0x1 ;  /* 0x00000001090904a4 */ /* 0x000fe2000f8e021b */
[----:B------:R-:W-:-:S03]  /*0980*/  @!P2 IADD3 R9, PT, PT, R9, -R2, RZ ;  /* 0x800000020909a210 */ /* 0x000fc60007ffe0ff */
[----:B------:R-:W-:Y:S02]  /*0990*/  ISETP.GE.U32.AND P1, PT, R7, R0, PT ;  /* 0x000000000700720c */ /* 0x000fe40003f26070 */
[----:B------:R-:W-:Y:S02]  /*09a0*/  MOV R0, 0x400 ;  /* 0x0000040000007802 */ /* 0x000fe40000000f00 */
[----:B------:R-:W-:Y:S01]  /*09b0*/  ISETP.GE.U32.AND P2, PT, R9, R2, PT ;  /* 0x000000020900720c */ /* 0x000fe20003f46070 */
[----:B------:R-:W-:Y:S01]  /*09c0*/  IMAD.U32 R9, RZ, RZ, UR18 ;  /* 0x00000012ff097e24 */ /* 0x000fe2000f8e00ff */
[----:B0-----:R-:W-:-:S04]  /*09d0*/  LEA R21, R11, R0, 0x18 ;  /* 0x000000000b157211 */ /* 0x001fc800078ec0ff */
[----:B------:R-:W-:Y:S01]  /*09e0*/  LEA R9, R9, R6, 0x5 ;  /* 0x0000000609097211 */ /* 0x000fe200078e28ff */
[----:B------:R-:W-:Y:S02]  /*09f0*/  IMAD R21, R22, 0x70, R21 ;  /* 0x0000007016157824 */ /* 0x000fe400078e0215 */
[----:B------:R-:W-:Y:S02]  /*0a00*/  VOTEU.ANY UP5, P1 ;  /* 0x0000000000ff7886 */ /* 0x000fe400008a0100 */
[----:B------:R-:W-:Y:S02]  /*0a10*/  @!P0 IMAD R7, R8, 0x8, R21 ;  /* 0x0000000808078824 */ /* 0x000fe400078e0215 */
[----:B------:R-:W-:Y:S01]  /*0a20*/  VOTEU.ANY UP6, P2 ;  /* 0x0000000000ff7886 */ /* 0x000fe200010c0100 */
[----:B------:R-:W-:Y:S02]  /*0a30*/  @UP5 UIADD3 UR8, UPT, UPT, UR8, 0x1, URZ ;  /* 0x0000000108085890 */ /* 0x000fe4000fffe0ff */
[----:B------:R-:W-:-:S02]  /*0a40*/  UISETP.NE.AND UP5, UPT, UR12, URZ, UPT ;  /* 0x000000ff0c00728c */ /* 0x000fc4000bfa5270 */
[----:B------:R-:W-:-:S03]  /*0a50*/  @UP6 UIADD3 UR7, UPT, UPT, UR7, 0x1, URZ ;  /* 0x0000000107076890 */ /* 0x000fc6000fffe0ff */
[----:B------:R-:W-:Y:S01]  /*0a60*/  UMOV UR13, UR8 ;  /* 0x00000008000d7c82 */ /* 0x000fe20008000000 */
[----:B------:R-:W-:Y:S02]  /*0a70*/  USEL UR8, UR4, UR5, UP3 ;  /* 0x0000000504087287 */ /* 0x000fe40009800000 */
[----:B------:R-:W-:Y:S01]  /*0a80*/  @!UP4 UIADD3 UR13, UPT, UPT, URZ, -UR13, URZ ;  /* 0x8000000dff0dc290 */ /* 0x000fe2000fffe0ff */
[----:B------:R-:W-:Y:S02]  /*0a90*/  UMOV UR16, UR7 ;  /* 0x0000000700107c82 */ /* 0x000fe40008000000 */
[----:B------:R-:W-:Y:S02]  /*0aa0*/  @!UP5 ULOP3.LUT UR13, URZ, UR12, URZ, 0x33, !UPT ;  /* 0x0000000cff0dd292 */ /* 0x000fe4000f8e33ff */
[----:B------:R-:W-:Y:S02]  /*0ab0*/  @!UP2 UIADD3 UR16, UPT, UPT, URZ, -UR16, URZ ;  /* 0x80000010ff10a290 */ /* 0x000fe4000fffe0ff */
[----:B------:R-:W-:-:S02]  /*0ac0*/  @!UP0 UIMAD UR4, UR10, UR11, UR13 ;  /* 0x0000000b0a0482a4 */ /* 0x000fc4000f8e020d */
[----:B------:R-:W-:Y:S02]  /*0ad0*/  @!UP1 ULOP3.LUT UR16, URZ, UR26, URZ, 0x33, !UPT ;  /* 0x0000001aff109292 */ /* 0x000fe4000f8e33ff */
[----:B------:R-:W-:-:S04]  /*0ae0*/  @!UP0 UIADD3 UR4, UPT, UPT, URZ, -UR4, URZ ;  /* 0x80000004ff048290 */ /* 0x000fc8000fffe0ff */
[----:B------:R-:W-:Y:S01]  /*0af0*/  @!UP0 UIMAD UR9, UR27, UR4, 0x1 ;  /* 0x000000011b0984a4 */ /* 0x000fe2000f8e0204 */
[----:B----4-:R0:W-:Y:S01]  /*0b00*/  @!P0 STS.64 [R7], R4 ;  /* 0x0000000407008388 */ /* 0x0101e20000000a00 */
[----:B------:R-:W-:Y:S01]  /*0b10*/  BAR.SYNC.DEFER_BLOCKING 0x0 ;  /* 0x0000000000007b1d */ /* 0x000fe20000010000 */
[----:B------:R-:W-:-:S13]  /*0b20*/  ISETP.GE.U32.AND P0, PT, R9, UR8, PT ;  /* 0x0000000809007c0c */ /* 0x000fda000bf06070 */
[----:B0-----:R-:W-:Y:S05]  /*0b30*/  @P0 BRA `(.L_x_19407) ;  /* 0x0000001400e80947 */ /* 0x001fea0003800000 */
[----:B------:R-:W0:Y:S01]  /*0b40*/  LDCU UR4, c[0x0][0x3e0] ;  /* 0x00007c00ff0477ac */ /* 0x000e220008000800 */
[----:B------:R-:W-:Y:S01]  /*0b50*/  IMAD.WIDE.U32 R4, R9, 0x4, RZ ;  /* 0x0000000409047825 */ /* 0x000fe200078e00ff */
[----:B------:R-:W-:Y:S01]  /*0b60*/  MOV R7, UR6 ;  /* 0x0000000600077c02 */ /* 0x000fe20008000f00 */
[----:B------:R-:W1:Y:S02]  /*0b70*/  LDCU.64 UR10, c[0x0][0x3b8] ;  /* 0x00007700ff0a77ac */ /* 0x000e640008000a00 */
[----:B------:R-:W-:Y:S02]  /*0b80*/  IMAD.SHL.U32 R2, R8, 0x4, RZ ;  /* 0x0000000408027824 */ /* 0x000fe400078e00ff */
[----:B------:R-:W-:Y:S01]  /*0b90*/  IMAD.WIDE R4, R7, 0x4, R4 ;  /* 0x0000000407047825 */ /* 0x000fe200078e0204 */
[----:B------:R-:W2:Y:S02]  /*0ba0*/  LDCU UR5, c[0x0][0x3fc] ;  /* 0x00007f80ff0577ac */ /* 0x000ea40008000800 */
[----:B------:R-:W-:Y:S01]  /*0bb0*/  LOP3.LUT R7, R2, 0x3c, RZ, 0xc0, !PT ;  /* 0x0000003c02077812 */ /* 0x000fe200078ec0ff */
[----:B------:R-:W-:-:S02]  /*0bc0*/  VIADD R0, R0, 0x100 ;  /* 0x0000010000007836 */ /* 0x000fc40000000000 */
[----:B------:R-:W-:Y:S01]  /*0bd0*/  IMAD.SHL.U32 R2, R8, 0x8, RZ ;  /* 0x0000000808027824 */ /* 0x000fe200078e00ff */
[----:B------:R-:W-:Y:S01]  /*0be0*/  LEA R7, R6, R7, 0x6 ;  /* 0x0000000706077211 */ /* 0x000fe200078e30ff */
[----:B------:R-:W-:Y:S01]  /*0bf0*/  IMAD.MOV.U32 R19, RZ, RZ, -0x800001 ;  /* 0xff7fffffff137424 */ /* 0x000fe200078e00ff */
[----:B------:R-:W-:Y:S01]  /*0c00*/  LEA R18, R11, R0, 0x18 ;  /* 0x000000000b127211 */ /* 0x000fe200078ec0ff */
[----:B0-----:R-:W-:Y:S01]  /*0c10*/  UIMAD UR4, UR13, UR4, URZ ;  /* 0x000000040d0472a4 */ /* 0x001fe2000f8e02ff */
[----:B------:R-:W-:-:S03]  /*0c20*/  LOP3.LUT R8, R8, 0xf, RZ, 0xc0, !PT ;  /* 0x0000000f08087812 */ /* 0x000fc600078ec0ff */
[----:B------:R-:W-:Y:S01]  /*0c30*/  IMAD.IADD R18, R7, 0x1, R18 ;  /* 0x0000000107127824 */ /* 0x000fe200078e0212 */
[----:B-1----:R-:W-:Y:S02]  /*0c40*/  IADD3 R0, P0, PT, R4, UR10, RZ ;  /* 0x0000000a04007c10 */ /* 0x002fe4000ff1e0ff */
[----:B------:R-:W-:Y:S02]  /*0c50*/  LEA R7, R6, UR23, 0x4 ;  /* 0x0000001706077c11 */ /* 0x000fe4000f8e20ff */
[----:B------:R-:W-:Y:S01]  /*0c60*/  LOP3.LUT R2, R2, 0x78, RZ, 0xc0, !PT ;  /* 0x0000007802027812 */ /* 0x000fe200078ec0ff */
[----:B--2---:R-:W-:Y:S01]  /*0c70*/  IMAD.U32 R17, RZ, RZ, UR5 ;  /* 0x00000005ff117e24 */ /* 0x004fe2000f8e00ff */
[----:B------:R-:W-:Y:S01]  /*0c80*/  IADD3.X R5, PT, PT, R5, UR11, RZ, P0, !PT ;  /* 0x0000000b05057c10 */ /* 0x000fe200087fe4ff */
[----:B------:R-:W-:Y:S01]  /*0c90*/  IMAD.IADD R8, R8, 0x1, R7 ;  /* 0x0000000108087824 */ /* 0x000fe200078e0207 */
[----:B------:R-:W-:Y:S01]  /*0ca0*/  IADD3 R24, P0, PT, R2, UR4, RZ ;  /* 0x0000000402187c10 */ /* 0x000fe2000ff1e0ff */
[----:B------:R-:W-:Y:S01]  /*0cb0*/  IMAD.U32 R2, RZ, RZ, UR4 ;  /* 0x00000004ff027e24 */ /* 0x000fe2000f8e00ff */
[----:B------:R-:W-:Y:S01]  /*0cc0*/  IADD3 R6, PT, PT, R7, 0x1, RZ ;  /* 0x0000000107067810 */ /* 0x000fe20007ffe0ff */
[----:B------:R-:W-:Y:S01]  /*0cd0*/  VIADD R16, R8, 0x1 ;  /* 0x0000000108107836 */ /* 0x000fe20000000000 */
[----:B------:R-:W-:-:S02]  /*0ce0*/  MOV R4, R9 ;  /* 0x0000000900047202 */ /* 0x000fc40000000f00 */
[----:B------:R-:W-:Y:S02]  /*0cf0*/  IADD3 R7, PT, PT, R8, -UR22, RZ ;  /* 0x8000001608077c10 */ /* 0x000fe4000fffe0ff */
[----:B------:R-:W-:Y:S02]  /*0d00*/  IADD3 R17, PT, PT, -R17, UR16, RZ ;  /* 0x0000001011117c10 */ /* 0x000fe4000fffe1ff */
[----:B------:R-:W-:-:S07]  /*0d10*/  LEA.HI.X.SX32 R25, R2, RZ, 0x1, P0 ;  /* 0x000000ff02197211 */ /* 0x000fce00000f0eff */
.L_x_19412:
[----:B------:R-:W0:Y:S01]  /*0d20*/  LDC R14, c[0x0][0x400] ;  /* 0x00010000ff0e7b82 */ /* 0x000e220000000800 */
[----:B------:R-:W-:Y:S01]  /*0d30*/  VIADD R8, R6, 0xffffffff ;  /* 0xffffffff06087836 */ /* 0x000fe20000000000 */
[----:B------:R-:W-:Y:S04]  /*0d40*/  BSSY B1, `(.L_x_19408) ;  /* 0x0000150000017945 */ /* 0x000fe80003800000 */
        /* <DEDUP_REMOVED lines=9> */
[----:B------:R-:W-:Y:S01]  /*0de0*/  ISETP.GE.AND P2, PT, R8, RZ, PT ;  /* 0x000000ff0800720c */ /* 0x000fe20003f46270 */
[----:B------:R-:W-:-:S03]  /*0df0*/  HFMA2 R8, -RZ, RZ, 0, 0 ;  /* 0x00000000ff087431 */ /* 0x000fc600000001ff */
        /* <DEDUP_REMOVED lines=11> */
[--C-:B0-----:R-:W-:Y:S01]  /*0eb0*/  IMAD.MOV R13, RZ, RZ, -R9.reuse ;  /* 0x000000ffff0d7224 */ /* 0x101fe200078e0a09 */
[----:B------:R-:W-:Y:S02]  /*0ec0*/  @!P1 LOP3.LUT R26, RZ, R15, RZ, 0x33, !PT ;  /* 0x0000000fff1a9212 */ /* 0x000fe400078e33ff */
[----:B------:R-:W-:Y:S01]  /*0ed0*/  ISETP.NE.AND P1, PT, R14, RZ, PT ;  /* 0x000000ff0e00720c */ /* 0x000fe20003f25270 */
[----:B------:R-:W-:Y:S02]  /*0ee0*/  IMAD R13, R13, R10, RZ ;  /* 0x0000000a0d0d7224 */ /* 0x000fe400078e02ff */
[----:B------:R-:W-:Y:S02]  /*0ef0*/  VIADD R11, R26, UR9 ;  /* 0x000000091a0b7c36 */ /* 0x000fe40008000000 */
[----:B------:R-:W-:-:S03]  /*0f00*/  IMAD.HI.U32 R8, R9, R13, R8 ;  /* 0x0000000d09087227 */ /* 0x000fc600078e0008 */
        /* <DEDUP_REMOVED lines=20> */
.L_x_19409:
[----:B------:R-:W-:Y:S02]  /*1050*/  IMAD.MOV.U32 R12, RZ, RZ, R0 ;  /* 0x000000ffff0c7224 */ /* 0x000fe400078e0000 */
[----:B------:R-:W-:-:S05]  /*1060*/  IMAD.MOV.U32 R13, RZ, RZ, R5 ;  /* 0x000000ffff0d7224 */ /* 0x000fca00078e0005 */
[----:B------:R0:W2:Y:S04]  /*1070*/  LDG.E.CONSTANT R9, desc[UR14][R12.64] ;  /* 0x0000000e0c097981 */ /* 0x0000a8000c1e9900 */
[----:B0-----:R-:W0:Y:S01]  /*1080*/  LDS.128 R12, [R21] ;  /* 0x00000000150c7984 */ /* 0x001e220000000c00 */
        /* <DEDUP_REMOVED lines=13> */
[----:B0-----:R-:W-:Y:S01]  /*1160*/  IMAD.U32 R11, R14, 0x10000, RZ ;  /* 0x000100000e0b7824 */ /* 0x001fe200078e00ff */
[----:B------:R-:W-:-:S02]  /*1170*/  SHF.L.U32 R33, R12, 0x10, RZ ;  /* 0x000000100c217819 */ /* 0x000fc400000006ff */
[----:B------:R-:W-:Y:S01]  /*1180*/  PRMT R14, R14, 0x7632, R14 ;  /* 0x000076320e0e7816 */ /* 0x000fe2000000000e */
[----:B------:R-:W4:Y:S01]  /*1190*/  LDG.E.CONSTANT R29, desc[UR14][R26.64+0x400] ;  /* 0x0004000e1a1d7981 */ /* 0x000f22000c1e9900 */
[----:B------:R-:W-:-:S03]  /*11a0*/  PRMT R12, R12, 0x7632, R12 ;  /* 0x000076320c0c7816 */ /* 0x000fc6000000000c */
[----:B------:R-:W-:Y:S02]  /*11b0*/  IMAD.U32 R14, R14, 0x10000, RZ ;  /* 0x000100000e0e7824 */ /* 0x000fe400078e00ff */
[----:B------:R-:W-:Y:S02]  /*11c0*/  IMAD.U32 R12, R12, 0x10000, RZ ;  /* 0x000100000c0c7824 */ /* 0x000fe400078e00ff */
        /* <DEDUP_REMOVED lines=8> */
[----:B------:R-:W-:Y:S01]  /*1250*/  FMUL.FTZ R11, R14, R11 ;  /* 0x0000000b0e0b7220 */ /* 0x000fe20000410000 */
[----:B----4-:R-:W-:-:S03]  /*1260*/  IMAD.U32 R10, R8, 0x10000, RZ ;  /* 0x00010000080a7824 */ /* 0x010fc600078e00ff */
[----:B------:R-:W-:Y:S01]  /*1270*/  FFMA.FTZ R12, R12, R9, R11 ;  /* 0x000000090c0c7223 */ /* 0x000fe2000001000b */
[C---:B------:R-:W-:Y:S02]  /*1280*/  SHF.L.U32 R9, R15.reuse, 0x10, RZ ;  /* 0x000000100f097819 */ /* 0x040fe400000006ff */
[----:B------:R-:W-:Y:S02]  /*1290*/  PRMT R15, R15, 0x7632, R15 ;  /* 0x000076320f0f7816 */ /* 0x000fe4000000000f */
[----:B------:R-:W-:Y:S01]  /*12a0*/  PRMT R8, R8, 0x7632, R8 ;  /* 0x0000763208087816 */ /* 0x000fe20000000008 */
[----:B------:R-:W-:Y:S01]  /*12b0*/  FMUL.FTZ R11, R9, R10 ;  /* 0x0000000a090b7220 */ /* 0x000fe20000410000 */
[----:B------:R-:W-:Y:S02]  /*12c0*/  IMAD.U32 R9, R34, 0x10000, RZ ;  /* 0x0001000022097824 */ /* 0x000fe400078e00ff */
[----:B------:R-:W-:Y:S01]  /*12d0*/  SHF.L.U32 R8, R8, 0x10, RZ ;  /* 0x0000001008087819 */ /* 0x000fe200000006ff */
[----:B------:R-:W-:-:S02]  /*12e0*/  IMAD.U32 R15, R15, 0x10000, RZ ;  /* 0x000100000f0f7824 */ /* 0x000fc400078e00ff */
[----:B------:R-:W-:Y:S02]  /*12f0*/  IMAD.U32 R14, R13, 0x10000, RZ ;  /* 0x000100000d0e7824 */ /* 0x000fe400078e00ff */
[----:B------:R-:W-:Y:S02]  /*1300*/  FMUL.FTZ R15, R15, R8 ;  /* 0x000000080f0f7220 */ /* 0x000fe40000410000 */
[----:B------:R-:W-:Y:S02]  /*1310*/  FFMA.FTZ R14, R14, R9, R11 ;  /* 0x000000090e0e7223 */ /* 0x000fe4000001000b */
[----:B------:R-:W0:Y:S01]  /*1320*/  LDS.128 R8, [R21+0x10] ;  /* 0x0000100015087984 */ /* 0x000e220000000c00 */
[----:B------:R-:W-:Y:S02]  /*1330*/  PRMT R13, R13, 0x7632, R13 ;  /* 0x000076320d0d7816 */ /* 0x000fe4000000000d */
[----:B------:R-:W-:Y:S02]  /*1340*/  PRMT R35, R34, 0x7632, R35 ;  /* 0x0000763222237816 */ /* 0x000fe40000000023 */
[----:B------:R-:W-:-:S03]  /*1350*/  SHF.L.U32 R34, R13, 0x10, RZ ;  /* 0x000000100d227819 */ /* 0x000fc600000006ff */
[----:B------:R-:W-:Y:S01]  /*1360*/  IMAD.U32 R35, R35, 0x10000, RZ ;  /* 0x0001000023237824 */ /* 0x000fe200078e00ff */
[----:B------:R-:W-:-:S03]  /*1370*/  SHF.L.U32 R13, R28, 0x10, RZ ;  /* 0x000000101c0d7819 */ /* 0x000fc600000006ff */
[----:B------:R-:W-:Y:S01]  /*1380*/  FFMA.FTZ R15, R34, R35, R15 ;  /* 0x00000023220f7223 */ /* 0x000fe2000001000f */
[----:B------:R-:W-:-:S05]  /*1390*/  PRMT R28, R28, 0x7632, R28 ;  /* 0x000076321c1c7816 */ /* 0x000fca000000001c */
[----:B------:R-:W-:Y:S02]  /*13a0*/  IMAD.U32 R28, R28, 0x10000, RZ ;  /* 0x000100001c1c7824 */ /* 0x000fe400078e00ff */
[C---:B0-----:R-:W-:Y:S01]  /*13b0*/  IMAD.U32 R34, R8.reuse, 0x10000, RZ ;  /* 0x0001000008227824 */ /* 0x041fe200078e00ff */
[----:B------:R-:W-:-:S03]  /*13c0*/  PRMT R8, R8, 0x7632, R8 ;  /* 0x0000763208087816 */ /* 0x000fc60000000008 */
[----:B------:R-:W-:Y:S02]  /*13d0*/  FFMA.FTZ R13, R34, R13, R33 ;  /* 0x0000000d220d7223 */ /* 0x000fe40000010021 */
[----:B------:R-:W2:Y:S01]  /*13e0*/  LDG.E.CONSTANT R33, desc[UR14][R26.64+0x404] ;  /* 0x0004040e1a217981 */ /* 0x000ea2000c1e9900 */
[----:B------:R-:W-:-:S03]  /*13f0*/  IMAD.U32 R35, R8, 0x10000, RZ ;  /* 0x0001000008237824 */ /* 0x000fc600078e00ff */
[----:B------:R-:W3:Y:S01]  /*1400*/  LDG.E.CONSTANT R8, desc[UR14][R26.64+0x500] ;  /* 0x0005000e1a087981 */ /* 0x000ee2000c1e9900 */
[----:B------:R-:W-:Y:S01]  /*1410*/  FFMA.FTZ R12, R35, R28, R12 ;  /* 0x0000001c230c7223 */ /* 0x000fe2000001000c */
[----:B------:R-:W-:Y:S01]  /*1420*/  SHF.L.U32 R35, R9, 0x10, RZ ;  /* 0x0000001009237819 */ /* 0x000fe200000006ff */
[----:B------:R-:W-:-:S04]  /*1430*/  IMAD.U32 R28, R30, 0x10000, RZ ;  /* 0x000100001e1c7824 */ /* 0x000fc800078e00ff */
[----:B------:R-:W-:Y:S02]  /*1440*/  FFMA.FTZ R14, R35, R28, R14 ;  /* 0x0000001c230e7223 */ /* 0x000fe4000001000e */
[----:B------:R-:W4:Y:S01]  /*1450*/  LDG.E.CONSTANT R28, desc[UR14][R26.64+0x504] ;  /* 0x0005040e1a1c7981 */ /* 0x000f22000c1e9900 */
[----:B------:R-:W-:Y:S02]  /*1460*/  PRMT R9, R9, 0x7632, R9 ;  /* 0x0000763209097816 */ /* 0x000fe40000000009 */
[----:B------:R-:W-:-:S03]  /*1470*/  PRMT R34, R30, 0x7632, R34 ;  /* 0x000076321e227816 */ /* 0x000fc60000000022 */
[----:B------:R-:W-:Y:S01]  /*1480*/  IMAD.U32 R30, R9, 0x10000, RZ ;  /* 0x00010000091e7824 */ /* 0x000fe200078e00ff */
[----:B------:R-:W-:-:S05]  /*1490*/  SHF.L.U32 R9, R34, 0x10, RZ ;  /* 0x0000001022097819 */ /* 0x000fca00000006ff */
[----:B------:R-:W-:Y:S02]  /*14a0*/  FFMA.FTZ R9, R30, R9, R15 ;  /* 0x000000091e097223 */ /* 0x000fe4000001000f */
[----:B------:R-:W4:Y:S01]  /*14b0*/  LDG.E.CONSTANT R30, desc[UR14][R26.64+0x600] ;  /* 0x0006000e1a1e7981 */ /* 0x000f22000c1e9900 */
[----:B------:R-:W-:Y:S02]  /*14c0*/  IMAD.U32 R34, R10, 0x10000, RZ ;  /* 0x000100000a227824 */ /* 0x000fe400078e00ff */
[----:B------:R-:W-:Y:S01]  /*14d0*/  IMAD.U32 R15, R32, 0x10000, RZ ;  /* 0x00010000200f7824 */ /* 0x000fe200078e00ff */
[----:B------:R-:W-:Y:S01]  /*14e0*/  PRMT R10, R10, 0x7632, R10 ;  /* 0x000076320a0a7816 */ /* 0x000fe2000000000a */
[----:B------:R-:W-:Y:S01]  /*14f0*/  IMAD.U32 R35, R11, 0x10000, RZ ;  /* 0x000100000b237824 */ /* 0x000fe200078e00ff */
[----:B------:R-:W-:Y:S01]  /*1500*/  PRMT R32, R32, 0x7632, R32 ;  /* 0x0000763220207816 */ /* 0x000fe20000000020 */
[----:B------:R-:W-:Y:S01]  /*1510*/  FFMA.FTZ R34, R34, R15, R13 ;  /* 0x0000000f22227223 */ /* 0x000fe2000001000d */
[----:B------:R-:W-:-:S02]  /*1520*/  SHF.L.U32 R15, R31, 0x10, RZ ;  /* 0x000000101f0f7819 */ /* 0x000fc400000006ff */
[----:B------:R-:W-:Y:S02]  /*1530*/  PRMT R11, R11, 0x7632, R11 ;  /* 0x000076320b0b7816 */ /* 0x000fe4000000000b */
[----:B------:R-:W-:Y:S02]  /*1540*/  PRMT R31, R31, 0x7632, R31 ;  /* 0x000076321f1f7816 */ /* 0x000fe4000000001f */
[----:B------:R-:W-:Y:S01]  /*1550*/  SHF.L.U32 R13, R10, 0x10, RZ ;  /* 0x000000100a0d7819 */ /* 0x000fe200000006ff */
[----:B------:R-:W-:Y:S02]  /*1560*/  IMAD.U32 R10, R32, 0x10000, RZ ;  /* 0x00010000200a7824 */ /* 0x000fe400078e00ff */
[----:B------:R-:W-:Y:S02]  /*1570*/  IMAD.U32 R32, R11, 0x10000, RZ ;  /* 0x000100000b207824 */ /* 0x000fe400078e00ff */
[----:B------:R-:W-:-:S04]  /*1580*/  IMAD.U32 R31, R31, 0x10000, RZ ;  /* 0x000100001f1f7824 */ /* 0x000fc800078e00ff */
[----:B------:R-:W-:Y:S02]  /*1590*/  FFMA.FTZ R9, R32, R31, R9 ;  /* 0x0000001f20097223 */ /* 0x000fe40000010009 */
[----:B------:R-:W4:Y:S01]  /*15a0*/  LDG.E.CONSTANT R32, desc[UR14][R26.64+0x604] ;  /* 0x0006040e1a207981 */ /* 0x000f22000c1e9900 */
[----:B------:R-:W-:Y:S01]  /*15b0*/  FFMA.FTZ R10, R13, R10, R12 ;  /* 0x0000000a0d0a7223 */ /* 0x000fe2000001000c */
[----:B------:R-:W-:Y:S02]  /*15c0*/  FFMA.FTZ R35, R35, R15, R14 ;  /* 0x0000000f23237223 */ /* 0x000fe4000001000e */
[----:B------:R-:W0:Y:S01]  /*15d0*/  LDS.128 R12, [R21+0x20] ;  /* 0x00002000150c7984 */ /* 0x000e220000000c00 */
[C---:B------:R-:W-:Y:S01]  /*15e0*/  IMAD.U32 R31, R29.reuse, 0x10000, RZ ;  /* 0x000100001d1f7824 */ /* 0x040fe200078e00ff */
[----:B------:R-:W-:-:S04]  /*15f0*/  PRMT R29, R29, 0x7632, R29 ;  /* 0x000076321d1d7816 */ /* 0x000fc8000000001d */
[----:B------:R-:W-:Y:S02]  /*1600*/  SHF.L.U32 R29, R29, 0x10, RZ ;  /* 0x000000101d1d7819 */ /* 0x000fe400000006ff */
[C---:B0-----:R-:W-:Y:S02]  /*1610*/  SHF.L.U32 R11, R12.reuse, 0x10, RZ ;  /* 0x000000100c0b7819 */ /* 0x041fe400000006ff */
[----:B------:R-:W-:-:S03]  /*1620*/  PRMT R12, R12, 0x7632, R12 ;  /* 0x000076320c0c7816 */ /* 0x000fc6000000000c */
[----:B------:R-:W-:Y:S02]  /*1630*/  FFMA.FTZ R34, R11, R31, R34 ;  /* 0x0000001f0b227223 */ /* 0x000fe40000010022 */
[----:B------:R-:W-:Y:S02]  /*1640*/  IMAD.U32 R11, R12, 0x10000, RZ ;  /* 0x000100000c0b7824 */ /* 0x000fe400078e00ff */
[----:B------:R-:W-:Y:S01]  /*1650*/  IMAD.U32 R36, R13, 0x10000, RZ ;  /* 0x000100000d247824 */ /* 0x000fe200078e00ff */
[----:B------:R-:W4:Y:S01]  /*1660*/  LDG.E.CONSTANT R12, desc[UR14][R26.64+0x700] ;  /* 0x0007000e1a0c7981 */ /* 0x000f22000c1e9900 */
[----:B------:R-:W-:Y:S01]  /*1670*/  FFMA.FTZ R10, R11, R29, R10 ;  /* 0x0000001d0b0a7223 */ /* 0x000fe2000001000a */
[----:B------:R-:W-:Y:S02]  /*1680*/  PRMT R13, R13, 0x7632, R13 ;  /* 0x000076320d0d7816 */ /* 0x000fe4000000000d */
[----:B------:R-:W4:Y:S01]  /*1690*/  LDG.E.CONSTANT R29, desc[UR14][R26.64+0x704] ;  /* 0x0007040e1a1d7981 */ /* 0x000f22000c1e9900 */
[C---:B--2---:R-:W-:Y:S01]  /*16a0*/  IMAD.U32 R11, R33.reuse, 0x10000, RZ ;  /* 0x00010000210b7824 */ /* 0x044fe200078e00ff */
[----:B------:R-:W-:-:S03]  /*16b0*/  PRMT R33, R33, 0x7632, R33 ;  /* 0x0000763221217816 */ /* 0x000fc60000000021 */
[----:B------:R-:W-:Y:S01]  /*16c0*/  FFMA.FTZ R35, R36, R11, R35 ;  /* 0x0000000b24237223 */ /* 0x000fe20000010023 */
[----:B------:R-:W-:Y:S01]  /*16d0*/  SHF.L.U32 R36, R13, 0x10, RZ ;  /* 0x000000100d247819 */ /* 0x000fe200000006ff */
[----:B------:R-:W-:Y:S01]  /*16e0*/  IMAD.U32 R31, R33, 0x10000, RZ ;  /* 0x00010000211f7824 */ /* 0x000fe200078e00ff */
[----:B---3--:R-:W-:Y:S01]  /*16f0*/  SHF.L.U32 R11, R8, 0x10, RZ ;  /* 0x00000010080b7819 */ /* 0x008fe200000006ff */
[----:B------:R-:W2:Y:S02]  /*1700*/  LDG.E.CONSTANT R33, desc[UR14][R26.64+0x800] ;  /* 0x0008000e1a217981 */ /* 0x000ea4000c1e9900 */
[----:B------:R-:W-:Y:S01]  /*1710*/  FFMA.FTZ R31, R36, R31, R9 ;  /* 0x0000001f241f7223 */ /* 0x000fe20000010009 */
[C---:B------:R-:W-:Y:S01]  /*1720*/  IMAD.U32 R9, R14.reuse, 0x10000, RZ ;  /* 0x000100000e097824 */ /* 0x040fe200078e00ff */
[----:B------:R-:W-:Y:S02]  /*1730*/  PRMT R14, R14, 0x7632, R14 ;  /* 0x000076320e0e7816 */ /* 0x000fe4000000000e */
[----:B------:R-:W-:Y:S01]  /*1740*/  PRMT R8, R8, 0x7632, R8 ;  /* 0x0000763208087816 */ /* 0x000fe20000000008 */
[----:B------:R-:W-:Y:S01]  /*1750*/  FFMA.FTZ R34, R9, R11, R34 ;  /* 0x0000000b09227223 */ /* 0x000fe20000010022 */
[----:B----4-:R-:W-:-:S02]  /*1760*/  IMAD.U32 R9, R28, 0x10000, RZ ;  /* 0x000100001c097824 */ /* 0x010fc400078e00ff */
[----:B------:R-:W-:Y:S01]  /*1770*/  IMAD.U32 R13, R14, 0x10000, RZ ;  /* 0x000100000e0d7824 */ /* 0x000fe200078e00ff */
[----:B------:R-:W-:Y:S01]  /*1780*/  SHF.L.U32 R14, R15, 0x10, RZ ;  /* 0x000000100f0e7819 */ /* 0x000fe200000006ff */
[----:B------:R-:W-:-:S04]  /*1790*/  IMAD.U32 R8, R8, 0x10000, RZ ;  /* 0x0001000008087824 */ /* 0x000fc800078e00ff */
[----:B------:R-:W-:Y:S01]  /*17a0*/  FFMA.FTZ R13, R13, R8, R10 ;  /* 0x000000080d0d7223 */ /* 0x000fe2000001000a */
[----:B------:R-:W-:Y:S02]  /*17b0*/  FFMA.FTZ R14, R14, R9, R35 ;  /* 0x000000090e0e7223 */ /* 0x000fe40000010023 */
[----:B------:R-:W0:Y:S01]  /*17c0*/  LDS.128 R8, [R21+0x30] ;  /* 0x0000300015087984 */ /* 0x000e220000000c00 */
[----:B------:R-:W-:Y:S02]  /*17d0*/  PRMT R15, R15, 0x7632, R15 ;  /* 0x000076320f0f7816 */ /* 0x000fe4000000000f */
[----:B------:R-:W-:-:S03]  /*17e0*/  PRMT R35, R28, 0x7632, R35 ;  /* 0x000076321c237816 */ /* 0x000fc60000000023 */
[----:B------:R-:W-:Y:S01]  /*17f0*/  IMAD.U32 R28, R15, 0x10000, RZ ;  /* 0x000100000f1c7824 */ /* 0x000fe200078e00ff */
[----:B------:R-:W-:-:S05]  /*1800*/  SHF.L.U32 R15, R35, 0x10, RZ ;  /* 0x00000010230f7819 */ /* 0x000fca00000006ff */
[----:B------:R-:W-:Y:S01]  /*1810*/  FFMA.FTZ R15, R28, R15, R31 ;  /* 0x0000000f1c0f7223 */ /* 0x000fe2000001001f */
[----:B------:R-:W-:Y:S02]  /*1820*/  IMAD.U32 R28, R30, 0x10000, RZ ;  /* 0x000100001e1c7824 */ /* 0x000fe400078e00ff */
[----:B0-----:R-:W-:-:S04]  /*1830*/  IMAD.U32 R35, R8, 0x10000, RZ ;  /* 0x0001000008237824 */ /* 0x001fc800078e00ff */
[----:B------:R-:W-:Y:S02]  /*1840*/  FFMA.FTZ R35, R35, R28, R34 ;  /* 0x0000001c23237223 */ /* 0x000fe40000010022 */
[----:B------:R-:W3:Y:S04]  /*1850*/  LDG.E.CONSTANT R34, desc[UR14][R26.64+0x804] ;  /* 0x0008040e1a227981 */ /* 0x000ee8000c1e9900 */
[----:B------:R-:W4:Y:S01]  /*1860*/  LDG.E.CONSTANT R28, desc[UR14][R26.64+0x900] ;  /* 0x0009000e1a1c7981 */ /* 0x000f22000c1e9900 */
[----:B------:R-:W-:Y:S02]  /*1870*/  PRMT R30, R30, 0x7632, R30 ;  /* 0x000076321e1e7816 */ /* 0x000fe4000000001e */
[----:B------:R-:W-:-:S03]  /*1880*/  PRMT R8, R8, 0x7632, R8 ;  /* 0x0000763208087816 */ /* 0x000fc60000000008 */
[----:B------:R-:W-:Y:S01]  /*1890*/  IMAD.U32 R30, R30, 0x10000, RZ ;  /* 0x000100001e1e7824 */ /* 0x000fe200078e00ff */
[----:B------:R-:W-:-:S05]  /*18a0*/  SHF.L.U32 R8, R8, 0x10, RZ ;  /* 0x0000001008087819 */ /* 0x000fca00000006ff */
[----:B------:R-:W-:Y:S02]  /*18b0*/  FFMA.FTZ R13, R8, R30, R13 ;  /* 0x0000001e080d7223 */ /* 0x000fe4000001000d */
[----:B------:R-:W4:Y:S01]  /*18c0*/  LDG.E.CONSTANT R30, desc[UR14][R26.64+0x904] ;  /* 0x0009040e1a1e7981 */ /* 0x000f22000c1e9900 */
[----:B------:R-:W-:Y:S01]  /*18d0*/  IMAD.U32 R31, R9, 0x10000, RZ ;  /* 0x00010000091f7824 */ /* 0x000fe200078e00ff */
[----:B------:R-:W-:-:S05]  /*18e0*/  SHF.L.U32 R8, R32, 0x10, RZ ;  /* 0x0000001020087819 */ /* 0x000fca00000006ff */
[----:B------:R-:W-:Y:S02]  /*18f0*/  FFMA.FTZ R14, R31, R8, R14 ;  /* 0x000000081f0e7223 */ /* 0x000fe4000001000e */
[----:B------:R-:W4:Y:S01]  /*1900*/  LDG.E.CONSTANT R31, desc[UR14][R26.64+0xa00] ;  /* 0x000a000e1a1f7981 */ /* 0x000f22000c1e9900 */
[----:B------:R-:W-:Y:S02]  /*1910*/  PRMT R9, R9, 0x7632, R9 ;  /* 0x0000763209097816 */ /* 0x000fe40000000009 */
[----:B------:R-:W-:-:S03]  /*1920*/  PRMT R32, R32, 0x7632, R32 ;  /* 0x0000763220207816 */ /* 0x000fc60000000020 */
[----:B------:R-:W-:Y:S02]  /*1930*/  IMAD.U32 R8, R9, 0x10000, RZ ;  /* 0x0001000009087824 */ /* 0x000fe400078e00ff */
[----:B------:R-:W-:Y:S02]  /*1940*/  IMAD.U32 R32, R32, 0x10000, RZ ;  /* 0x0001000020207824 */ /* 0x000fe400078e00ff */
[----:B------:R-:W-:Y:S02]  /*1950*/  IMAD.U32 R9, R12, 0x10000, RZ ;  /* 0x000100000c097824 */ /* 0x000fe400078e00ff */
[----:B------:R-:W-:Y:S01]  /*1960*/  FFMA.FTZ R8, R8, R32, R15 ;  /* 0x0000002008087223 */ /* 0x000fe2000001000f */
[C---:B------:R-:W-:Y:S02]  /*1970*/  SHF.L.U32 R32, R10.reuse, 0x10, RZ ;  /* 0x000000100a207819 */ /* 0x040fe400000006ff */
[----:B------:R-:W-:Y:S02]  /*1980*/  PRMT R10, R10, 0x7632, R10 ;  /* 0x000076320a0a7816 */ /* 0x000fe4000000000a */
[----:B------:R-:W-:-:S03]  /*1990*/  PRMT R12, R12, 0x7632, R12 ;  /* 0x000076320c0c7816 */ /* 0x000fc6000000000c */
        /* <DEDUP_REMOVED lines=12> */
[----:B------:R-:W-:Y:S02]  /*1a60*/  FFMA.FTZ R8, R11, R29, R8 ;  /* 0x0000001d0b087223 */ /* 0x000fe40000010008 */
[----:B------:R-:W4:Y:S01]  /*1a70*/  LDG.E.CONSTANT R29, desc[UR14][R26.64+0xb00] ;  /* 0x000b000e1a1d7981 */ /* 0x000f22000c1e9900 */
[C---:B0-----:R-:W-:Y:S01]  /*1a80*/  IMAD.U32 R10, R12.reuse, 0x10000, RZ ;  /* 0x000100000c0a7824 */ /* 0x041fe200078e00ff */
[----:B------:R-:W-:Y:S02]  /*1a90*/  PRMT R12, R12, 0x7632, R12 ;  /* 0x000076320c0c7816 */ /* 0x000fe4000000000c */
[----:B------:R-:W-:Y:S02]  /*1aa0*/  SHF.L.U32 R36, R13, 0x10, RZ ;  /* 0x000000100d247819 */ /* 0x000fe400000006ff */
[C---:B--2---:R-:W-:Y:S02]  /*1ab0*/  SHF.L.U32 R11, R33.reuse, 0x10, RZ ;  /* 0x00000010210b7819 */ /* 0x044fe400000006ff */
[----:B------:R-:W-:-:S03]  /*1ac0*/  PRMT R33, R33, 0x7632, R33 ;  /* 0x0000763221217816 */ /* 0x000fc60000000021 */
[----:B------:R-:W-:Y:S01]  /*1ad0*/  FFMA.FTZ R35, R10, R11, R35 ;  /* 0x0000000b0a237223 */ /* 0x000fe20000010023 */
[----:B------:R-:W-:Y:S02]  /*1ae0*/  IMAD.U32 R11, R12, 0x10000, RZ ;  /* 0x000100000c0b7824 */ /* 0x000fe400078e00ff */
[----:B------:R-:W-:Y:S01]  /*1af0*/  IMAD.U32 R33, R33, 0x10000, RZ ;  /* 0x0001000021217824 */ /* 0x000fe200078e00ff */
[----:B------:R-:W2:Y:S01]  /*1b00*/  LDG.E.CONSTANT R12, desc[UR14][R26.64+0xa04] ;  /* 0x000a040e1a0c7981 */ /* 0x000ea2000c1e9900 */
[----:B------:R-:W-:Y:S02]  /*1b10*/  PRMT R10, R13, 0x7632, R10 ;  /* 0x000076320d0a7816 */ /* 0x000fe4000000000a */
[----:B------:R-:W-:-:S03]  /*1b20*/  FFMA.FTZ R32, R11, R33, R32 ;  /* 0x000000210b207223 */ /* 0x000fc60000010020 */
[----:B------:R-:W-:Y:S01]  /*1b30*/  IMAD.U32 R33, R10, 0x10000, RZ ;  /* 0x000100000a217824 */ /* 0x000fe200078e00ff */
[----:B---3--:R-:W-:-:S04]  /*1b40*/  PRMT R11, R34, 0x7632, R11 ;  /* 0x00007632220b7816 */ /* 0x008fc8000000000b */
[----:B------:R-:W-:Y:S01]  /*1b50*/  SHF.L.U32 R11, R11, 0x10, RZ ;  /* 0x000000100b0b7819 */ /* 0x000fe200000006ff */
[----:B------:R-:W-:Y:S02]  /*1b60*/  IMAD.U32 R34, R34, 0x10000, RZ ;  /* 0x0001000022227824 */ /* 0x000fe400078e00ff */
[----:B----4-:R-:W-:Y:S02]  /*1b70*/  IMAD.U32 R13, R28, 0x10000, RZ ;  /* 0x000100001c0d7824 */ /* 0x010fe400078e00ff */
[----:B------:R-:W-:Y:S01]  /*1b80*/  FFMA.FTZ R33, R33, R11, R8 ;  /* 0x0000000b21217223 */ /* 0x000fe20000010008 */
[----:B------:R-:W-:Y:S02]  /*1b90*/  IMAD.U32 R8, R14, 0x10000, RZ ;  /* 0x000100000e087824 */ /* 0x000fe400078e00ff */
[----:B------:R-:W-:Y:S02]  /*1ba0*/  FFMA.FTZ R34, R36, R34, R9 ;  /* 0x0000002224227223 */ /* 0x000fe40000010009 */
[----:B------:R-:W-:-:S02]  /*1bb0*/  FFMA.FTZ R13, R8, R13, R35 ;  /* 0x0000000d080d7223 */ /* 0x000fc40000010023 */
[----:B------:R-:W0:Y:S01]  /*1bc0*/  LDS.128 R8, [R21+0x50] ;  /* 0x0000500015087984 */ /* 0x000e220000000c00 */
[----:B------:R-:W-:Y:S02]  /*1bd0*/  PRMT R14, R14, 0x7632, R14 ;  /* 0x000076320e0e7816 */ /* 0x000fe4000000000e */
[----:B------:R-:W-:Y:S02]  /*1be0*/  PRMT R28, R28, 0x7632, R28 ;  /* 0x000076321c1c7816 */ /* 0x000fe4000000001c */
[----:B------:R-:W-:-:S03]  /*1bf0*/  SHF.L.U32 R35, R14, 0x10, RZ ;  /* 0x000000100e237819 */ /* 0x000fc600000006ff */
[----:B------:R-:W-:Y:S01]  /*1c00*/  IMAD.U32 R14, R28, 0x10000, RZ ;  /* 0x000100001c0e7824 */ /* 0x000fe200078e00ff */
[----:B------:R-:W-:-:S03]  /*1c10*/  SHF.L.U32 R28, R30, 0x10, RZ ;  /* 0x000000101e1c7819 */ /* 0x000fc600000006ff */
[--C-:B------:R-:W-:Y:S01]  /*1c20*/  FFMA.FTZ R14, R35, R14, R32.reuse ;  /* 0x0000000e230e7223 */ /* 0x100fe20000010020 */
[C---:B------:R-:W-:Y:S01]  /*1c30*/  IMAD.U32 R35, R15.reuse, 0x10000, RZ ;  /* 0x000100000f237824 */ /* 0x040fe200078e00ff */
[----:B------:R-:W-:Y:S02]  /*1c40*/  PRMT R15, R15, 0x7632, R15 ;  /* 0x000076320f0f7816 */ /* 0x000fe4000000000f */
[----:B------:R-:W-:Y:S01]  /*1c50*/  PRMT R32, R30, 0x7632, R32 ;  /* 0x000076321e207816 */ /* 0x000fe20000000020 */
[----:B------:R-:W-:Y:S02]  /*1c60*/  FFMA.FTZ R34, R35, R28, R34 ;  /* 0x0000001c23227223 */ /* 0x000fe40000010022 */
[----:B------:R-:W3:Y:S01]  /*1c70*/  LDG.E.CONSTANT R28, desc[UR14][R26.64+0xb04] ;  /* 0x000b040e1a1c7981 */ /* 0x000ee2000c1e9900 */
[----:B------:R-:W-:Y:S02]  /*1c80*/  IMAD.U32 R30, R15, 0x10000, RZ ;  /* 0x000100000f1e7824 */ /* 0x000fe400078e00ff */
[----:B------:R-:W-:Y:S01]  /*1c90*/  IMAD.U32 R15, R32, 0x10000, RZ ;  /* 0x00010000200f7824 */ /* 0x000fe200078e00ff */
[----:B------:R-:W4:Y:S03]  /*1ca0*/  LDG.E.CONSTANT R35, desc[UR14][R26.64+0xd04] ;  /* 0x000d040e1a237981 */ /* 0x000f26000c1e9900 */
[----:B------:R-:W-:-:S02]  /*1cb0*/  FFMA.FTZ R15, R30, R15, R33 ;  /* 0x0000000f1e0f7223 */ /* 0x000fc40000010021 */
[----:B------:R-:W4:Y:S01]  /*1cc0*/  LDG.E.CONSTANT R30, desc[UR14][R26.64+0xc00] ;  /* 0x000c000e1a1e7981 */ /* 0x000f22000c1e9900 */
[----:B------:R-:W-:Y:S01]  /*1cd0*/  IMAD.U32 R33, R31, 0x10000, RZ ;  /* 0x000100001f217824 */ /* 0x000fe200078e00ff */
[----:B0-----:R-:W-:-:S05]  /*1ce0*/  SHF.L.U32 R32, R8, 0x10, RZ ;  /* 0x0000001008207819 */ /* 0x001fca00000006ff */
[----:B------:R-:W-:Y:S02]  /*1cf0*/  FFMA.FTZ R13, R32, R33, R13 ;  /* 0x00000021200d7223 */ /* 0x000fe4000001000d */
[----:B------:R-:W4:Y:S04]  /*1d00*/  LDG.E.CONSTANT R32, desc[UR14][R26.64+0xc04] ;  /* 0x000c040e1a207981 */ /* 0x000f28000c1e9900 */
        /* <DEDUP_REMOVED lines=8> */
[C---:B0-----:R-:W-:Y:S01]  /*1d90*/  IMAD.U32 R26, R10.reuse, 0x10000, RZ ;  /* 0x000100000a1a7824 */ /* 0x041fe200078e00ff */
[----:B------:R-:W-:-:S05]  /*1da0*/  PRMT R10, R10, 0x7632, R10 ;  /* 0x000076320a0a7816 */ /* 0x000fca000000000a */
[----:B------:R-:W-:Y:S01]  /*1db0*/  IMAD.U32 R27, R10, 0x10000, RZ ;  /* 0x000100000a1b7824 */ /* 0x000fe200078e00ff */
[C---:B------:R-:W-:Y:S02]  /*1dc0*/  PRMT R10, R11.reuse, 0x7632, R10 ;  /* 0x000076320b0a7816 */ /* 0x040fe4000000000a */
[----:B------:R-:W-:-:S03]  /*1dd0*/  SHF.L.U32 R11, R11, 0x10, RZ ;  /* 0x000000100b0b7819 */ /* 0x000fc600000006ff */
[----:B------:R-:W-:Y:S01]  /*1de0*/  IMAD.U32 R10, R10, 0x10000, RZ ;  /* 0x000100000a0a7824 */ /* 0x000fe200078e00ff */
[----:B------:R-:W-:Y:S01]  /*1df0*/  UMOV UR4, 0xffffffff ;  /* 0xffffffff00047882 */ /* 0x000fe20000000000 */
[----:B------:R-:W-:Y:S02]  /*1e00*/  ISETP.NE.AND P0, PT, R22, RZ, PT ;  /* 0x000000ff1600720c */ /* 0x000fe40003f05270 */
[----:B-----5:R-:W-:Y:S01]  /*1e10*/  FSETP.NEU.FTZ.AND P1, PT, R23, RZ, PT ;  /* 0x000000ff1700720b */ /* 0x020fe20003f3d000 */
[----:B--2---:R-:W-:-:S04]  /*1e20*/  IMAD.U32 R14, R12, 0x10000, RZ ;  /* 0x000100000c0e7824 */ /* 0x004fc800078e00ff */
[----:B------:R-:W-:Y:S01]  /*1e30*/  FFMA.FTZ R34, R31, R14, R34 ;  /* 0x0000000e1f227223 */ /* 0x000fe20000010022 */
[----:B------:R-:W-:Y:S02]  /*1e40*/  PRMT R14, R12, 0x7632, R14 ;  /* 0x000076320c0e7816 */ /* 0x000fe4000000000e */
[----:B------:R-:W-:-:S03]  /*1e50*/  SHF.L.U32 R12, R9, 0x10, RZ ;  /* 0x00000010090c7819 */ /* 0x000fc600000006ff */
[----:B------:R-:W-:Y:S01]  /*1e60*/  IMAD.U32 R9, R14, 0x10000, RZ ;  /* 0x000100000e097824 */ /* 0x000fe200078e00ff */
[----:B------:R-:W-:-:S03]  /*1e70*/  SHF.L.U32 R14, R29, 0x10, RZ ;  /* 0x000000101d0e7819 */ /* 0x000fc600000006ff */
[----:B------:R-:W-:Y:S02]  /*1e80*/  FFMA.FTZ R9, R12, R9, R15 ;  /* 0x000000090c097223 */ /* 0x000fe4000001000f */
[----:B------:R-:W-:Y:S02]  /*1e90*/  FFMA.FTZ R26, R26, R14, R13 ;  /* 0x0000000e1a1a7223 */ /* 0x000fe4000001000d */
[----:B------:R-:W0:Y:S01]  /*1ea0*/  LDS.128 R12, [R21+0x60] ;  /* 0x00006000150c7984 */ /* 0x000e220000000c00 */
[----:B------:R-:W-:-:S05]  /*1eb0*/  PRMT R29, R29, 0x7632, R29 ;  /* 0x000076321d1d7816 */ /* 0x000fca000000001d */
[----:B------:R-:W-:-:S04]  /*1ec0*/  IMAD.U32 R29, R29, 0x10000, RZ ;  /* 0x000100001d1d7824 */ /* 0x000fc800078e00ff */
[----:B------:R-:W-:Y:S01]  /*1ed0*/  FFMA.FTZ R8, R27, R29, R8 ;  /* 0x0000001d1b087223 */ /* 0x000fe20000010008 */
[C---:B---3--:R-:W-:Y:S01]  /*1ee0*/  PRMT R27, R28.reuse, 0x7632, R27 ;  /* 0x000076321c1b7816 */ /* 0x048fe2000000001b */
[----:B------:R-:W-:-:S03]  /*1ef0*/  IMAD.U32 R28, R28, 0x10000, RZ ;  /* 0x000100001c1c7824 */ /* 0x000fc600078e00ff */
[----:B------:R-:W-:Y:S01]  /*1f00*/  SHF.L.U32 R27, R27, 0x10, RZ ;  /* 0x000000101b1b7819 */ /* 0x000fe200000006ff */
[----:B------:R-:W-:Y:S01]  /*1f10*/  FFMA.FTZ R34, R11, R28, R34 ;  /* 0x0000001c0b227223 */ /* 0x000fe20000010022 */
[C---:B0-----:R-:W-:Y:S01]  /*1f20*/  IMAD.U32 R11, R12.reuse, 0x10000, RZ ;  /* 0x000100000c0b7824 */ /* 0x041fe200078e00ff */
[----:B------:R-:W-:Y:S02]  /*1f30*/  PRMT R12, R12, 0x7632, R12 ;  /* 0x000076320c0c7816 */ /* 0x000fe4000000000c */
[----:B------:R-:W-:Y:S01]  /*1f40*/  FFMA.FTZ R9, R10, R27, R9 ;  /* 0x0000001b0a097223 */ /* 0x000fe20000010009 */
[C---:B----4-:R-:W-:Y:S01]  /*1f50*/  IMAD.U32 R10, R30.reuse, 0x10000, RZ ;  /* 0x000100001e0a7824 */ /* 0x050fe200078e00ff */
[----:B------:R-:W-:-:S03]  /*1f60*/  PRMT R30, R30, 0x7632, R30 ;  /* 0x000076321e1e7816 */ /* 0x000fc6000000001e */
[----:B------:R-:W-:Y:S01]  /*1f70*/  FFMA.FTZ R26, R11, R10, R26 ;  /* 0x0000000a0b1a7223 */ /* 0x000fe2000001001a */
[----:B------:R-:W-:Y:S02]  /*1f80*/  IMAD.U32 R11, R12, 0x10000, RZ ;  /* 0x000100000c0b7824 */ /* 0x000fe400078e00ff */
[----:B------:R-:W-:Y:S01]  /*1f90*/  IMAD.U32 R30, R30, 0x10000, RZ ;  /* 0x000100001e1e7824 */ /* 0x000fe200078e00ff */
[----:B------:R-:W-:-:S03]  /*1fa0*/  SHF.L.U32 R27, R13, 0x10, RZ ;  /* 0x000000100d1b7819 */ /* 0x000fc600000006ff */
[----:B------:R-:W-:Y:S01]  /*1fb0*/  FFMA.FTZ R8, R11, R30, R8 ;  /* 0x0000001e0b087223 */ /* 0x000fe20000010008 */
[----:B------:R-:W-:Y:S02]  /*1fc0*/  PRMT R11, R14, 0x7632, R11 ;  /* 0x000076320e0b7816 */ /* 0x000fe4000000000b */
[----:B------:R-:W-:Y:S02]  /*1fd0*/  PRMT R13, R13, 0x7632, R13 ;  /* 0x000076320d0d7816 */ /* 0x000fe4000000000d */
[----:B------:R-:W-:Y:S02]  /*1fe0*/  SHF.L.U32 R10, R32, 0x10, RZ ;  /* 0x00000010200a7819 */ /* 0x000fe400000006ff */
[----:B------:R-:W-:-:S03]  /*1ff0*/  PRMT R12, R33, 0x7632, R12 ;  /* 0x00007632210c7816 */ /* 0x000fc6000000000c */
[----:B------:R-:W-:Y:S01]  /*2000*/  FFMA.FTZ R34, R27, R10, R34 ;  /* 0x0000000a1b227223 */ /* 0x000fe20000010022 */
[----:B------:R-:W-:Y:S01]  /*2010*/  IMAD.U32 R27, R14, 0x10000, RZ ;  /* 0x000100000e1b7824 */ /* 0x000fe200078e00ff */
[----:B------:R-:W-:Y:S01]  /*2020*/  PRMT R32, R32, 0x7632, R32 ;  /* 0x0000763220207816 */ /* 0x000fe20000000020 */
[----:B------:R-:W-:Y:S02]  /*2030*/  IMAD.U32 R33, R33, 0x10000, RZ ;  /* 0x0001000021217824 */ /* 0x000fe400078e00ff */
[----:B------:R-:W-:Y:S02]  /*2040*/  IMAD.U32 R11, R11, 0x10000, RZ ;  /* 0x000100000b0b7824 */ /* 0x000fe400078e00ff */
[----:B------:R-:W-:Y:S01]  /*2050*/  IMAD.U32 R14, R12, 0x10000, RZ ;  /* 0x000100000c0e7824 */ /* 0x000fe200078e00ff */
[----:B------:R-:W-:Y:S02]  /*2060*/  SHF.L.U32 R12, R13, 0x10, RZ ;  /* 0x000000100d0c7819 */ /* 0x000fe400000006ff */
[----:B------:R-:W-:-:S02]  /*2070*/  PRMT R10, R15, 0x7632, R10 ;  /* 0x000076320f0a7816 */ /* 0x000fc4000000000a */
[----:B------:R-:W-:Y:S01]  /*2080*/  PRMT R13, R35, 0x7632, R13 ;  /* 0x00007632230d7816 */ /* 0x000fe2000000000d */
[----:B------:R-:W-:Y:S01]  /*2090*/  FFMA.FTZ R26, R27, R33, R26 ;  /* 0x000000211b1a7223 */ /* 0x000fe2000001001a */
[----:B------:R-:W-:Y:S01]  /*20a0*/  SHF.L.U32 R15, R15, 0x10, RZ ;  /* 0x000000100f0f7819 */ /* 0x000fe200000006ff */
[----:B------:R-:W-:Y:S01]  /*20b0*/  IMAD.U32 R32, R32, 0x10000, RZ ;  /* 0x0001000020207824 */ /* 0x000fe200078e00ff */
[----:B------:R-:W-:Y:S01]  /*20c0*/  SHF.L.U32 R35, R35, 0x10, RZ ;  /* 0x0000001023237819 */ /* 0x000fe200000006ff */
[----:B------:R-:W-:Y:S01]  /*20d0*/  FFMA.FTZ R11, R11, R14, R8 ;  /* 0x0000000e0b0b7223 */ /* 0x000fe20000010008 */
[----:B------:R-:W-:Y:S02]  /*20e0*/  IMAD.U32 R10, R10, 0x10000, RZ ;  /* 0x000100000a0a7824 */ /* 0x000fe400078e00ff */
[----:B------:R-:W-:Y:S01]  /*20f0*/  FFMA.FTZ R9, R12, R32, R9 ;  /* 0x000000200c097223 */ /* 0x000fe20000010009 */
[----:B------:R-:W-:Y:S02]  /*2100*/  IMAD.U32 R13, R13, 0x10000, RZ ;  /* 0x000100000d0d7824 */ /* 0x000fe400078e00ff */
[----:B------:R-:W-:Y:S01]  /*2110*/  FADD.FTZ R26, R26, R11 ;  /* 0x0000000b1a1a7221 */ /* 0x000fe20000010000 */
[----:B------:R-:W-:Y:S01]  /*2120*/  FFMA.FTZ R15, R15, R35, R34 ;  /* 0x000000230f0f7223 */ /* 0x000fe20000010022 */
[----:B------:R-:W-:-:S03]  /*2130*/  FFMA.FTZ R9, R10, R13, R9 ;  /* 0x0000000d0a097223 */ /* 0x000fc60000010009 */
[----:B------:R-:W-:-:S04]  /*2140*/  FADD.FTZ R26, R15, R26 ;  /* 0x0000001a0f1a7221 */ /* 0x000fc80000010000 */
[----:B------:R-:W-:Y:S01]  /*2150*/  FADD.FTZ R9, R9, R26 ;  /* 0x0000001a09097221 */ /* 0x000fe20000010000 */
[----:B------:R-:W-:Y:S06]  /*2160*/  BRA.DIV UR4, `(.L_x_19411) ;  /* 0x0000004a04207947 */ /* 0x000fec000b800000 */
[----:B------:R0:W1:Y:S02]  /*2170*/  SHFL.BFLY PT, R8, R9, 0x1, 0x1f ;  /* 0x0c201f0009087f89 */ /* 0x00006400000e0000 */
.L_x_19461:
[----:B------:R-:W-:Y:S02]  /*2180*/  VIADD R10, R7, 0x1 ;  /* 0x00000001070a7836 */ /* 0x000fe40000000000 */
[----:B-1----:R-:W-:-:S03]  /*2190*/  FADD.FTZ R8, R9, R8 ;  /* 0x0000000809087221 */ /* 0x002fc60000010000 */
[----:B------:R-:W-:-:S05]  /*21a0*/  I2FP.F32.S32 R10, R10 ;  /* 0x0000000a000a7245 */ /* 0x000fca0000201400 */
[----:B------:R-:W-:-:S05]  /*21b0*/  FMUL.FTZ R10, R10, R23 ;  /* 0x000000170a0a7220 */ /* 0x000fca0000410000 */
[----:B------:R-:W-:Y:S02]  /*21c0*/  FSEL R11, R10, RZ, P1 ;  /* 0x000000ff0a0b7208 */ /* 0x000fe40000800000 */
[----:B------:R-:W-:-:S03]  /*21d0*/  @!P0 IADD3 R10, PT, PT, R16, -0x1, RZ ;  /* 0xffffffff100a8810 */ /* 0x000fc60007ffe0ff */
[----:B------:R-:W-:Y:S01]  /*21e0*/  FFMA.FTZ R8, R8, UR29, R11 ;  /* 0x0000001d08087c23 */ /* 0x000fe2000801000b */
[----:B------:R-:W-:-:S04]  /*21f0*/  @!P0 ISETP.GE.AND P1, PT, R10, UR22, PT ;  /* 0x000000160a008c0c */ /* 0x000fc8000bf26270 */
[----:B0-----:R-:W-:-:S05]  /*2200*/  @!P0 FSEL R9, R8, RZ, !P1 ;  /* 0x000000ff08098208 */ /* 0x001fca0004800000 */
[----:B------:R0:W-:Y:S01]  /*2210*/  @!P0 STS [R18], R9 ;  /* 0x0000000912008388 */ /* 0x0001e20000000800 */
[----:B------:R-:W-:-:S13]  /*2220*/  ISETP.GE.OR P0, PT, R10, UR22, P0 ;  /* 0x000000160a007c0c */ /* 0x000fda0008706670 */
[----:B0-----:R-:W-:-:S07]  /*2230*/  @!P0 FMNMX.FTZ R19, R19, R8, !PT ;  /* 0x0000000813138209 */ /* 0x001fce0007810000 */
.L_x_19410:
[----:B------:R-:W-:Y:S05]  /*2240*/  BSYNC B1 ;  /* 0x0000000000017941 */ /* 0x000fea0003800000 */
.L_x_19408:
        /* <DEDUP_REMOVED lines=9> */
.L_x_19407:
[----:B------:R-:W-:Y:S05]  /*22e0*/  BSYNC B0 ;  /* 0x0000000000007941 */ /* 0x000fea0003800000 */
.L_x_19406:
        /* <DEDUP_REMOVED lines=18> */
.L_x_19467:
        /* <DEDUP_REMOVED lines=41> */
.L_x_19418:
        /* <DEDUP_REMOVED lines=11> */
.L_x_19417:
[----:B------:R-:W-:Y:S05]  /*2750*/  BSYNC.RECONVERGENT B1 ;  /* 0x0000000000017941 */ /* 0x000fea0003800200 */
.L_x_19416:
        /* <DEDUP_REMOVED lines=12> */
.L_x_19421:
[----:B------:R-:W0:Y:S01]  /*2820*/  LDS R18, [R14+-0x400] ;  /* 0xfffc00000e127984 */ /* 0x000e220000000800 */
[----:B------:R-:W-:-:S03]  /*2830*/  VIADD R15, R15, 0x800 ;  /* 0x000008000f0f7836 */ /* 0x000fc60000000000 */
[----:B------:R-:W1:Y:S02]  /*2840*/  LDS R26, [R14+-0x200] ;  /* 0xfffe00000e1a7984 */ /* 0x000e640000000800 */
[----:B------:R-:W-:Y:S02]  /*2850*/  ISETP.GE.AND P4, PT, R15, R12, PT ;  /* 0x0000000c0f00720c */ /* 0x000fe40003f86270 */
[----:B------:R-:W2:Y:S04]  /*2860*/  LDS R32, [R14+0x200] ;  /* 0x000200000e207984 */ /* 0x000ea80000000800 */
[----:B------:R-:W3:Y:S04]  /*2870*/  LDS R28, [R14] ;  /* 0x000000000e1c7984 */ /* 0x000ee80000000800 */
[----:B------:R-:W4:Y:S04]  /*2880*/  LDS R30, [R14+0x400] ;  /* 0x000400000e1e7984 */ /* 0x000f280000000800 */
[----:B------:R-:W4:Y:S04]  /*2890*/  LDS R24, [R14+0x600] ;  /* 0x000600000e187984 */ /* 0x000f280000000800 */
[----:B------:R-:W4:Y:S04]  /*28a0*/  LDS R20, [R14+0x800] ;  /* 0x000800000e147984 */ /* 0x000f280000000800 */
[----:B------:R-:W4:Y:S01]  /*28b0*/  LDS R34, [R14+0x1400] ;  /* 0x001400000e227984 */ /* 0x000f220000000800 */
        /* <DEDUP_REMOVED lines=11> */
[----:B----45:R-:W-:Y:S01]  /*2970*/  FADD.FTZ R23, -R7, R30 ;  /* 0x0000001e07177221 */ /* 0x030fe20000010100 */
[----:B------:R-:W-:Y:S02]  /*2980*/  FMUL.FTZ R17, R17, 1.4426950216293334961 ;  /* 0x3fb8aa3b11117820 */ /* 0x000fe40000410000 */
[----:B------:R-:W4:Y:S01]  /*2990*/  LDS R32, [R14+0x1000] ;  /* 0x001000000e207984 */ /* 0x000f220000000800 */
[----:B------:R-:W0:Y:S01]  /*29a0*/  MUFU.EX2 R13, R13 ;  /* 0x0000000d000d7308 */ /* 0x000e220000000800 */
[----:B------:R-:W-:Y:S01]  /*29b0*/  FADD.FTZ R24, -R7, R24 ;  /* 0x0000001807187221 */ /* 0x000fe20000010100 */
[----:B------:R-:W-:Y:S01]  /*29c0*/  FMUL.FTZ R23, R23, 1.4426950216293334961 ;  /* 0x3fb8aa3b17177820 */ /* 0x000fe20000410000 */
[----:B------:R-:W4:Y:S01]  /*29d0*/  LDS R30, [R14+0x1200] ;  /* 0x001200000e1e7984 */ /* 0x000f220000000800 */
[----:B------:R-:W-:Y:S01]  /*29e0*/  FADD.FTZ R20, -R7, R20 ;  /* 0x0000001407147221 */ /* 0x000fe20000010100 */
[----:B------:R-:W-:-:S02]  /*29f0*/  FMUL.FTZ R25, R24, 1.4426950216293334961 ;  /* 0x3fb8aa3b18197820 */ /* 0x000fc40000410000 */
[----:B------:R-:W4:Y:S01]  /*2a00*/  LDS R24, [R14+0x1600] ;  /* 0x001600000e187984 */ /* 0x000f220000000800 */
[----:B------:R-:W-:Y:S01]  /*2a10*/  FMUL.FTZ R27, R20, 1.4426950216293334961 ;  /* 0x3fb8aa3b141b7820 */ /* 0x000fe20000410000 */
[----:B------:R-:W1:Y:S01]  /*2a20*/  MUFU.EX2 R17, R17 ;  /* 0x0000001100117308 */ /* 0x000e620000000800 */
[C---:B------:R-:W-:Y:S01]  /*2a30*/  FADD.FTZ R34, -R7.reuse, R34 ;  /* 0x0000002207227221 */ /* 0x040fe20000010100 */
[----:B--2---:R-:W-:Y:S03]  /*2a40*/  STS [R14+-0x400], R19 ;  /* 0xfffc00130e007388 */ /* 0x004fe60000000800 */
[----:B------:R-:W-:Y:S01]  /*2a50*/  FMUL.FTZ R34, R34, 1.4426950216293334961 ;  /* 0x3fb8aa3b22227820 */ /* 0x000fe20000410000 */
[----:B0-----:R-:W-:Y:S02]  /*2a60*/  STS [R14+-0x200], R13 ;  /* 0xfffe000d0e007388 */ /* 0x001fe40000000800 */
[----:B------:R-:W0:Y:S01]  /*2a70*/  MUFU.EX2 R21, R21 ;  /* 0x0000001500157308 */ /* 0x000e220000000800 */
[----:B------:R-:W-:-:S02]  /*2a80*/  FADD.FTZ R20, -R7, R18 ;  /* 0x0000001207147221 */ /* 0x000fc40000010100 */
[----:B------:R-:W2:Y:S05]  /*2a90*/  LDS R18, [R14+0x1800] ;  /* 0x001800000e127984 */ /* 0x000eaa0000000800 */
[----:B------:R-:W4:Y:S01]  /*2aa0*/  MUFU.EX2 R23, R23 ;  /* 0x0000001700177308 */ /* 0x000f220000000800 */
[----:B------:R-:W-:Y:S02]  /*2ab0*/  FMUL.FTZ R29, R20, 1.4426950216293334961 ;  /* 0x3fb8aa3b141d7820 */ /* 0x000fe40000410000 */
[----:B------:R-:W2:Y:S01]  /*2ac0*/  LDS R20, [R14+0x1a00] ;  /* 0x001a00000e147984 */ /* 0x000ea20000000800 */
[----:B-1----:R-:W-:-:S03]  /*2ad0*/  FADD.FTZ R26, -R7, R26 ;  /* 0x0000001a071a7221 */ /* 0x002fc60000010100 */
[----:B------:R-:W-:Y:S01]  /*2ae0*/  STS [R14], R17 ;  /* 0x000000110e007388 */ /* 0x000fe20000000800 */
[----:B------:R-:W1:Y:S01]  /*2af0*/  MUFU.EX2 R25, R25 ;  /* 0x0000001900197308 */ /* 0x000e620000000800 */
[----:B------:R-:W-:Y:S01]  /*2b00*/  FMUL.FTZ R26, R26, 1.4426950216293334961 ;  /* 0x3fb8aa3b1a1a7820 */ /* 0x000fe20000410000 */
[C---:B---3--:R-:W-:Y:S01]  /*2b10*/  FADD.FTZ R28, -R7.reuse, R28 ;  /* 0x0000001c071c7221 */ /* 0x048fe20000010100 */
[----:B0-----:R-:W-:Y:S01]  /*2b20*/  STS [R14+0x200], R21 ;  /* 0x000200150e007388 */ /* 0x001fe20000000800 */
[C---:B----4-:R-:W-:Y:S02]  /*2b30*/  FADD.FTZ R32, -R7.reuse, R32 ;  /* 0x0000002007207221 */ /* 0x050fe40000010100 */
[----:B------:R-:W-:Y:S02]  /*2b40*/  FMUL.FTZ R28, R28, 1.4426950216293334961 ;  /* 0x3fb8aa3b1c1c7820 */ /* 0x000fe40000410000 */
[----:B------:R0:W3:Y:S01]  /*2b50*/  MUFU.EX2 R31, R26 ;  /* 0x0000001a001f7308 */ /* 0x0000e20000000800 */
[----:B------:R-:W-:Y:S01]  /*2b60*/  FMUL.FTZ R32, R32, 1.4426950216293334961 ;  /* 0x3fb8aa3b20207820 */ /* 0x000fe20000410000 */
[C---:B------:R-:W-:Y:S01]  /*2b70*/  FADD.FTZ R30, -R7.reuse, R30 ;  /* 0x0000001e071e7221 */ /* 0x040fe20000010100 */
[----:B------:R-:W-:Y:S03]  /*2b80*/  STS [R14+0x400], R23 ;  /* 0x000400170e007388 */ /* 0x000fe60000000800 */
[----:B------:R-:W-:Y:S01]  /*2b90*/  FMUL.FTZ R30, R30, 1.4426950216293334961 ;  /* 0x3fb8aa3b1e1e7820 */ /* 0x000fe20000410000 */
[----:B------:R-:W-:Y:S01]  /*2ba0*/  FADD.FTZ R24, -R7, R24 ;  /* 0x0000001807187221 */ /* 0x000fe20000010100 */
[----:B------:R-:W4:Y:S01]  /*2bb0*/  MUFU.EX2 R27, R27 ;  /* 0x0000001b001b7308 */ /* 0x000f220000000800 */
[----:B0-----:R-:W-:Y:S01]  /*2bc0*/  FADD.FTZ R26, R19, R16 ;  /* 0x00000010131a7221 */ /* 0x001fe20000010000 */
[----:B-1----:R-:W-:Y:S01]  /*2bd0*/  STS [R14+0x600], R25 ;  /* 0x000600190e007388 */ /* 0x002fe20000000800 */
[----:B------:R-:W-:-:S02]  /*2be0*/  FMUL.FTZ R24, R24, 1.4426950216293334961 ;  /* 0x3fb8aa3b18187820 */ /* 0x000fc40000410000 */
        /* <DEDUP_REMOVED lines=37> */
[----:B0-----:R-:W-:Y:S01]  /*2e40*/  VIADD R14, R14, 0x2000 ;  /* 0x000020000e0e7836 */ /* 0x001fe20000000000 */
[----:B------:R-:W-:Y:S06]  /*2e50*/  @!P4 BRA `(.L_x_19421) ;  /* 0xfffffff80070c947 */ /* 0x000fec000383ffff */
.L_x_19420:
[----:B------:R-:W-:Y:S05]  /*2e60*/  BSYNC.RECONVERGENT B1 ;  /* 0x0000000000017941 */ /* 0x000fea0003800200 */
.L_x_19419:
        /* <DEDUP_REMOVED lines=38> */
[----:B-----5:R-:W1:Y:S01]  /*30d0*/  MUFU.EX2 R23, R30 ;  /* 0x0000001e00177308 */ /* 0x020e620000000800 */
        /* <DEDUP_REMOVED lines=16> */
.L_x_19423:
[----:B------:R-:W-:Y:S05]  /*31e0*/  BSYNC.RECONVERGENT B1 ;  /* 0x0000000000017941 */ /* 0x000fea0003800200 */
.L_x_19422:
        /* <DEDUP_REMOVED lines=26> */
.L_x_19415:
[----:B------:R-:W-:Y:S05]  /*3390*/  BSYNC.RECONVERGENT B0 ;  /* 0x0000000000007941 */ /* 0x000fea0003800200 */
.L_x_19414:
        /* <DEDUP_REMOVED lines=40> */
.L_x_19428:
[----:B------:R-:W1:Y:S01]  /*3620*/  LDS R10, [R13] ;  /* 0x000000000d0a7984 */ /* 0x000e620000000800 */
[----:B------:R-:W-:-:S05]  /*3630*/  VIADD R14, R14, 0x1 ;  /* 0x000000010e0e7836 */ /* 0x000fca0000000000 */
[----:B------:R-:W-:Y:S01]  /*3640*/  ISETP.NE.AND P0, PT, R14, RZ, PT ;  /* 0x000000ff0e00720c */ /* 0x000fe20003f05270 */
[----:B-1----:R-:W-:-:S05]  /*3650*/  FMUL.FTZ R10, R10, R9 ;  /* 0x000000090a0a7220 */ /* 0x002fca0000410000 */
[----:B------:R1:W-:Y:S02]  /*3660*/  STS [R13], R10 ;  /* 0x0000000a0d007388 */ /* 0x0003e40000000800 */
[----:B-1----:R-:W-:-:S05]  /*3670*/  IADD3 R13, PT, PT, R13, 0x200, RZ ;  /* 0x000002000d0d7810 */ /* 0x002fca0007ffe0ff */
[----:B------:R-:W-:Y:S05]  /*3680*/  @P0 BRA `(.L_x_19428) ;  /* 0xfffffffc00e40947 */ /* 0x000fea000383ffff */
.L_x_19427:
[----:B------:R-:W-:Y:S05]  /*3690*/  BSYNC.RECONVERGENT B1 ;  /* 0x0000000000017941 */ /* 0x000fea0003800200 */
.L_x_19426:
        /* <DEDUP_REMOVED lines=12> */
.L_x_19431:
[----:B------:R-:W1:Y:S01]  /*3760*/  LDS R34, [R10+-0x400] ;  /* 0xfffc00000a227984 */ /* 0x000e620000000800 */
[----:B------:R-:W-:-:S03]  /*3770*/  IADD3 R11, PT, PT, R11, 0x800, RZ ;  /* 0x000008000b0b7810 */ /* 0x000fc60007ffe0ff */
[----:B------:R-:W2:Y:S01]  /*3780*/  LDS R36, [R10+-0x200] ;  /* 0xfffe00000a247984 */ /* 0x000ea20000000800 */
[----:B------:R-:W-:-:S03]  /*3790*/  ISETP.GE.AND P1, PT, R11, R14, PT ;  /* 0x0000000e0b00720c */ /* 0x000fc60003f26270 */
[----:B------:R-:W3:Y:S04]  /*37a0*/  LDS R17, [R10] ;  /* 0x000000000a117984 */ /* 0x000ee80000000800 */
[----:B------:R-:W4:Y:S04]  /*37b0*/  LDS R19, [R10+0x200] ;  /* 0x000200000a137984 */ /* 0x000f280000000800 */
[----:B------:R-:W0:Y:S04]  /*37c0*/  LDS R21, [R10+0x400] ;  /* 0x000400000a157984 */ /* 0x000e280000000800 */
[----:B-----5:R-:W0:Y:S04]  /*37d0*/  LDS R23, [R10+0x600] ;  /* 0x000600000a177984 */ /* 0x020e280000000800 */
        /* <DEDUP_REMOVED lines=21> */
[----:B-1----:R-:W-:-:S03]  /*3930*/  FMUL.FTZ R13, R32, R9 ;  /* 0x00000009200d7220 */ /* 0x002fc60000410000 */
        /* <DEDUP_REMOVED lines=22> */
.L_x_19430:
[----:B------:R-:W-:Y:S05]  /*3aa0*/  BSYNC.RECONVERGENT B1 ;  /* 0x0000000000017941 */ /* 0x000fea0003800200 */
.L_x_19429:
        /* <DEDUP_REMOVED lines=31> */
.L_x_19433:
[----:B------:R-:W-:Y:S05]  /*3ca0*/  BSYNC.RECONVERGENT B1 ;  /* 0x0000000000017941 */ /* 0x000fea0003800200 */
.L_x_19432:
        /* <DEDUP_REMOVED lines=14> */
.L_x_19425:
[----:B------:R-:W-:Y:S05]  /*3d90*/  BSYNC.RECONVERGENT B0 ;  /* 0x0000000000007941 */ /* 0x000fea0003800200 */
.L_x_19424:
        /* <DEDUP_REMOVED lines=18> */
[----:B------:R-:W-:Y:S01]  /*3ec0*/  IMAD.U32 R8, RZ, RZ, UR6 ;  /* 0x00000006ff087e24 */ /* 0x000fe2000f8e00ff */
[----:B------:R-:W-:-:S02]  /*3ed0*/  UIADD3.X UR5, UPT, UPT, UR11, UR5, URZ, UP1, !UPT ;  /* 0x000000050b057290 */ /* 0x000fc40008ffe4ff */
[----:B--2---:R-:W-:Y:S02]  /*3ee0*/  IMAD.U32 R10, RZ, RZ, UR4 ;  /* 0x00000004ff0a7e24 */ /* 0x004fe4000f8e00ff */
[----:B-1----:R-:W-:Y:S02]  /*3ef0*/  MOV R9, UR7 ;  /* 0x0000000700097c02 */ /* 0x002fe40008000f00 */
[----:B------:R-:W-:-:S03]  /*3f00*/  IMAD.U32 R11, RZ, RZ, UR5 ;  /* 0x00000005ff0b7e24 */ /* 0x000fc6000f8e00ff */
[----:B------:R0:W-:Y:S04]  /*3f10*/  STG.E desc[UR14][R8.64], R7 ;  /* 0x0000000708007986 */ /* 0x0001e8000c10190e */
[----:B------:R0:W-:Y:S02]  /*3f20*/  STG.E desc[UR14][R10.64], R12 ;  /* 0x0000000c0a007986 */ /* 0x0001e4000c10190e */
.L_x_19435:
[----:B---34-:R-:W-:Y:S05]  /*3f30*/  BSYNC.RECONVERGENT B0 ;  /* 0x0000000000007941 */ /* 0x018fea0003800200 */
.L_x_19434:
[----:B------:R-:W-:Y:S01]  /*3f40*/  ISETP.GE.U32.AND P0, PT, R27, UR8, PT ;  /* 0x000000081b007c0c */ /* 0x000fe2000bf06070 */
[----:B------:R-:W-:Y:S01]  /*3f50*/  BSSY.RECONVERGENT B1, `(.L_x_19436) ;  /* 0x0000238000017945 */ /* 0x000fe20003800200 */
[----:B-----5:R-:W-:Y:S02]  /*3f60*/  HFMA2 R23, -RZ, RZ, 0, 0 ;  /* 0x00000000ff177431 */ /* 0x020fe400000001ff */
[----:B------:R-:W-:Y:S01]  /*3f70*/  IMAD.MOV.U32 R26, RZ, RZ, RZ ;  /* 0x000000ffff1a7224 */ /* 0x000fe200078e00ff */
[----:B------:R-:W-:Y:S02]  /*3f80*/  CS2R R24, SRZ ;  /* 0x0000000000187805 */ /* 0x000fe4000001ff00 */
[----:B------:R-:W-:Y:S01]  /*3f90*/  CS2R R20, SRZ ;  /* 0x0000000000147805 */ /* 0x000fe2000001ff00 */
[----:B------:R-:W-:-:S05]  /*3fa0*/  IMAD.MOV.U32 R19, RZ, RZ, RZ ;  /* 0x000000ffff137224 */ /* 0x000fca00078e00ff */
[----:B------:R-:W-:Y:S05]  /*3fb0*/  @P0 BRA `(.L_x_19437) ;  /* 0x0000002000c40947 */ /* 0x000fea0003800000 */
[----:B0-2---:R-:W0:Y:S01]  /*3fc0*/  I2F.RP R10, R2 ;  /* 0x00000002000a7306 */ /* 0x005e220000209400 */
[----:B------:R-:W2:Y:S01]  /*3fd0*/  LDCU UR4, c[0x0][0x3c8] ;  /* 0x00007900ff0477ac */ /* 0x000ea20008000800 */
[----:B-1----:R-:W-:Y:S01]  /*3fe0*/  IMAD.WIDE.U32 R8, R27, 0x4, RZ ;  /* 0x000000041b087825 */ /* 0x002fe200078e00ff */
[----:B------:R-:W-:Y:S02]  /*3ff0*/  IADD3 R11, PT, PT, R4, 0x100, RZ ;  /* 0x00000100040b7810 */ /* 0x000fe40007ffe0ff */
[----:B------:R-:W-:Y:S01]  /*4000*/  CS2R R24, SRZ ;  /* 0x0000000000187805 */ /* 0x000fe2000001ff00 */
[----:B------:R-:W1:Y:S01]  /*4010*/  LDCU.64 UR6, c[0x0][0x3b8] ;  /* 0x00007700ff0677ac */ /* 0x000e620008000a00 */
[C---:B------:R-:W-:Y:S01]  /*4020*/  IMAD.SHL.U32 R4, R3.reuse, 0x20, RZ ;  /* 0x0000002003047824 */ /* 0x040fe200078e00ff */
[----:B------:R-:W-:Y:S01]  /*4030*/  LEA R6, R6, R11, 0x18 ;  /* 0x0000000b06067211 */ /* 0x000fe200078ec0ff */
[----:B------:R-:W-:Y:S01]  /*4040*/  IMAD.SHL.U32 R3, R3, 0x8, RZ ;  /* 0x0000000803037824 */ /* 0x000fe200078e00ff */
[----:B------:R-:W-:Y:S01]  /*4050*/  UIADD3 UR5, UPT, UPT, UR22, 0xf, URZ ;  /* 0x0000000f16057890 */ /* 0x000fe2000fffe0ff */
[----:B------:R-:W-:Y:S01]  /*4060*/  IMAD R29, R0, 0x10, R5 ;  /* 0x00000010001d7824 */ /* 0x000fe200078e0205 */
[----:B------:R-:W-:Y:S01]  /*4070*/  LOP3.LUT R11, R4, 0x20, RZ, 0xe2, !PT ;  /* 0x00000020040b7812 */ /* 0x000fe200078ee2ff */
[----:B------:R-:W-:Y:S01]  /*4080*/  IMAD.MOV.U32 R26, RZ, RZ, RZ ;  /* 0x000000ffff1a7224 */ /* 0x000fe200078e00ff */
[----:B------:R-:W-:Y:S01]  /*4090*/  LOP3.LUT R28, R3, 0x8, RZ, 0xc0, !PT ;  /* 0x00000008031c7812 */ /* 0x000fe200078ec0ff */
[----:B------:R-:W-:Y:S01]  /*40a0*/  USHF.R.U32.HI UR5, URZ, 0x4, UR5 ;  /* 0x00000004ff057899 */ /* 0x000fe20008011605 */
[----:B0-----:R-:W0:Y:S01]  /*40b0*/  MUFU.RCP R10, R10 ;  /* 0x0000000a000a7308 */ /* 0x001e220000001000 */
[----:B------:R-:W-:Y:S01]  /*40c0*/  LEA R11, R0, R11, 0x6 ;  /* 0x0000000b000b7211 */ /* 0x000fe200078e30ff */
[----:B------:R-:W-:Y:S01]  /*40d0*/  IMAD.MOV.U32 R23, RZ, RZ, RZ ;  /* 0x000000ffff177224 */ /* 0x000fe200078e00ff */
[----:B------:R-:W-:Y:S01]  /*40e0*/  IADD3 R29, PT, PT, R29, 0x3, RZ ;  /* 0x000000031d1d7810 */ /* 0x000fe20007ffe0ff */
[----:B--2---:R-:W-:Y:S01]  /*40f0*/  UIMAD UR4, UR17, UR4, URZ ;  /* 0x00000004110472a4 */ /* 0x004fe2000f8e02ff */
[----:B------:R-:W-:Y:S01]  /*4100*/  IADD3 R18, PT, PT, R11, 0x10, R6 ;  /* 0x000000100b127810 */ /* 0x000fe20007ffe006 */
[----:B------:R-:W-:Y:S01]  /*4110*/  IMAD.MOV.U32 R6, RZ, RZ, RZ ;  /* 0x000000ffff067224 */ /* 0x000fe200078e00ff */
[----:B------:R-:W-:-:S02]  /*4120*/  IADD3 R30, PT, PT, R27, 0x1, RZ ;  /* 0x000000011b1e7810 */ /* 0x000fc40007ffe0ff */
[----:B------:R-:W-:Y:S01]  /*4130*/  CS2R R20, SRZ ;  /* 0x0000000000147805 */ /* 0x000fe2000001ff00 */
[----:B------:R-:W-:Y:S01]  /*4140*/  IMAD.MOV.U32 R19, RZ, RZ, RZ ;  /* 0x000000ffff137224 */ /* 0x000fe200078e00ff */
[----:B------:R-:W-:Y:S01]  /*4150*/  IADD3 R28, PT, PT, R28, R29, RZ ;  /* 0x0000001d1c1c7210 */ /* 0x000fe20007ffe0ff */
[----:B------:R-:W-:Y:S02]  /*4160*/  IMAD.U32 R13, RZ, RZ, UR4 ;  /* 0x00000004ff0d7e24 */ /* 0x000fe4000f8e00ff */
[----:B------:R-:W-:Y:S02]  /*4170*/  VIADD R27, R27, -UR5 ;  /* 0x800000051b1b7c36 */ /* 0x000fe40008000000 */
        /* <DEDUP_REMOVED lines=8> */
[----:B0-----:R-:W-:Y:S01]  /*4200*/  IMAD.U32 R3, RZ, RZ, UR6 ;  /* 0x00000006ff037e24 */ /* 0x001fe2000f8e00ff */
[----:B-1----:R-:W-:-:S02]  /*4210*/  IADD3 R10, PT, PT, RZ, -R7, RZ ;  /* 0x80000007ff0a7210 */ /* 0x002fc40007ffe0ff */
[----:B------:R-:W-:Y:S02]  /*4220*/  USHF.R.S32.HI UR6, URZ, 0x1f, UR4 ;  /* 0x0000001fff067899 */ /* 0x000fe40008011404 */
[----:B------:R-:W-:Y:S01]  /*4230*/  IMAD.U32 R12, RZ, RZ, UR4 ;  /* 0x00000004ff0c7e24 */ /* 0x000fe2000f8e00ff */
[----:B------:R-:W-:Y:S01]  /*4240*/  IADD3 R3, PT, PT, -R3, UR16, RZ ;  /* 0x0000001003037c10 */ /* 0x000fe2000fffe1ff */
[----:B------:R-:W-:-:S04]  /*4250*/  IMAD.MOV.U32 R13, RZ, RZ, R10 ;  /* 0x000000ffff0d7224 */ /* 0x000fc800078e000a */
[----:B------:R-:W-:Y:S01]  /*4260*/  IMAD R5, R13, R2, RZ ;  /* 0x000000020d057224 */ /* 0x000fe200078e02ff */
[----:B------:R-:W-:-:S03]  /*4270*/  MOV R13, UR6 ;  /* 0x00000006000d7c02 */ /* 0x000fc60008000f00 */
[----:B------:R-:W-:-:S07]  /*4280*/  IMAD.HI.U32 R0, R7, R5, R6 ;  /* 0x0000000507007227 */ /* 0x000fce00078e0006 */
.L_x_19454:
        /* <DEDUP_REMOVED lines=26> */
[----:B------:R-:W-:Y:S01]  /*4430*/  IMAD.MOV.U32 R4, RZ, RZ, RZ ;  /* 0x000000ffff047224 */ /* 0x000fe200078e00ff */
[----:B------:R-:W-:Y:S01]  /*4440*/  ISETP.NE.AND P2, PT, R10, RZ, PT ;  /* 0x000000ff0a00720c */ /* 0x000fe20003f45270 */
[----:B------:R-:W-:Y:S02]  /*4450*/  IMAD R11, R11, R6, RZ ;  /* 0x000000060b0b7224 */ /* 0x000fe400078e02ff */
[----:B------:R-:W-:Y:S02]  /*4460*/  VIADD R7, R8, UR9 ;  /* 0x0000000908077c36 */ /* 0x000fe40008000000 */
        /* <DEDUP_REMOVED lines=16> */
[----:B------:R-:W2:Y:S01]  /*4570*/  LDG.E.CONSTANT R15, desc[UR14][R16.64] ;  /* 0x0000000e100f7981 */ /* 0x000ea2000c1e9900 */
[----:B------:R-:W0:Y:S01]  /*4580*/  S2R R14, SR_TID.X ;  /* 0x00000000000e7919 */ /* 0x000e220000002100 */
[----:B------:R-:W-:Y:S02]  /*4590*/  VIADD R33, R28, 0xfffffffd ;  /* 0xfffffffd1c217836 */ /* 0x000fe40000000000 */
[----:B------:R-:W1:Y:S04]  /*45a0*/  LDS.128 R8, [R18+-0x10] ;  /* 0xfffff00012087984 */ /* 0x000e680000000c00 */
[----:B------:R3:W4:Y:S01]  /*45b0*/  LDS.128 R4, [R18] ;  /* 0x0000000012047984 */ /* 0x0007220000000c00 */
[----:B0-----:R-:W-:-:S05]  /*45c0*/  IMAD.SHL.U32 R31, R14, 0x8, RZ ;  /* 0x000000080e1f7824 */ /* 0x001fca00078e00ff */
[----:B------:R-:W-:Y:S02]  /*45d0*/  LOP3.LUT R31, R31, 0xf8, RZ, 0xc0, !PT ;  /* 0x000000f81f1f7812 */ /* 0x000fe400078ec0ff */
[----:B-1----:R-:W-:Y:S01]  /*45e0*/  F2FP.BF16.F32.PACK_AB R8, R9, R8 ;  /* 0x000000080908723e */ /* 0x002fe200000010ff */
[----:B--2---:R-:W-:-:S03]  /*45f0*/  IMAD.WIDE R14, R15, UR23, R12 ;  /* 0x000000170f0e7c25 */ /* 0x004fc6000f8e020c */
[----:B------:R-:W-:-:S04]  /*4600*/  IADD3 R31, P0, PT, R31, R14, RZ ;  /* 0x0000000e1f1f7210 */ /* 0x000fc80007f1e0ff */
[----:B------:R-:W-:Y:S02]  /*4610*/  IADD3.X R32, PT, PT, RZ, R15, RZ, P0, !PT ;  /* 0x0000000fff207210 */ /* 0x000fe400007fe4ff */
[----:B------:R-:W-:-:S04]  /*4620*/  LEA R14, P0, R31, UR24, 0x1 ;  /* 0x000000181f0e7c11 */ /* 0x000fc8000f8008ff */
[----:B------:R-:W-:Y:S02]  /*4630*/  LEA.HI.X R15, R31, UR25, R32, 0x1, P0 ;  /* 0x000000191f0f7c11 */ /* 0x000fe400080f0c20 */
[----:B------:R-:W-:Y:S02]  /*4640*/  F2FP.BF16.F32.PACK_AB R31, R11, R10 ;  /* 0x0000000a0b1f723e */ /* 0x000fe400000010ff */
[----:B------:R-:W-:Y:S01]  /*4650*/  ISETP.NE.AND P0, PT, R27, -0x1, PT ;  /* 0xffffffff1b00780c */ /* 0x000fe20003f05270 */
[----:B------:R3:W5:Y:S04]  /*4660*/  LDG.E.CONSTANT R35, desc[UR14][R14.64] ;  /* 0x0000000e0e237981 */ /* 0x000768000c1e9900 */
[----:B------:R3:W5:Y:S04]  /*4670*/  LDG.E.CONSTANT R11, desc[UR14][R14.64+0x4] ;  /* 0x0000040e0e0b7981 */ /* 0x000768000c1e9900 */
[----:B------:R3:W5:Y:S04]  /*4680*/  LDG.E.CONSTANT R10, desc[UR14][R14.64+0x8] ;  /* 0x0000080e0e0a7981 */ /* 0x000768000c1e9900 */
[----:B------:R3:W5:Y:S01]  /*4690*/  LDG.E.CONSTANT R9, desc[UR14][R14.64+0xc] ;  /* 0x00000c0e0e097981 */ /* 0x000762000c1e9900 */
[----:B------:R-:W-:Y:S04]  /*46a0*/  BSSY.RECONVERGENT B2, `(.L_x_19440) ;  /* 0x0000020000027945 */ /* 0x000fe80003800200 */
[----:B----4-:R-:W-:Y:S05]  /*46b0*/  @P0 BRA `(.L_x_19441) ;  /* 0x0000000000780947 */ /* 0x010fea0003800000 */
        /* <DEDUP_REMOVED lines=30> */
.L_x_19441:
[----:B------:R-:W-:Y:S05]  /*48a0*/  BSYNC.RECONVERGENT B2 ;  /* 0x0000000000027941 */ /* 0x000fea0003800200 */
.L_x_19440:
[----:B------:R-:W-:Y:S01]  /*48b0*/  F2FP.BF16.F32.PACK_AB R5, R5, R4 ;  /* 0x000000040505723e */ /* 0x000fe200000010ff */
[----:B------:R-:W-:Y:S02]  /*48c0*/  IMAD.MOV.U32 R4, RZ, RZ, R31 ;  /* 0x000000ffff047224 */ /* 0x000fe400078e001f */
[----:B-----5:R-:W-:Y:S01]  /*48d0*/  HMUL2.BF16_V2 R32, R8, R35 ;  /* 0x0000002308207232 */ /* 0x020fe20000200000 */
[----:B------:R-:W-:Y:S01]  /*48e0*/  F2FP.BF16.F32.PACK_AB R6, R7, R6 ;  /* 0x000000060706723e */ /* 0x000fe200000010ff */
[----:B------:R-:W-:Y:S02]  /*48f0*/  HMUL2.BF16_V2 R31, R5, R10 ;  /* 0x0000000a051f7232 */ /* 0x000fe40000200000 */
[----:B------:R-:W-:Y:S01]  /*4900*/  HFMA2.BF16_V2 R11, R4, R11, -RZ ;  /* 0x0000000b040b7231 */ /* 0x000fe200003000ff */
[C---:B------:R-:W-:Y:S01]  /*4910*/  PRMT R34, R32.reuse, 0x7632, R34 ;  /* 0x0000763220227816 */ /* 0x040fe20000000022 */
[----:B------:R-:W-:Y:S02]  /*4920*/  IMAD.U32 R32, R32, 0x10000, RZ ;  /* 0x0001000020207824 */ /* 0x000fe400078e00ff */
[----:B------:R-:W-:Y:S01]  /*4930*/  HFMA2.BF16_V2 R9, R6, R9, -RZ ;  /* 0x0000000906097231 */ /* 0x000fe200003000ff */
[----:B------:R-:W-:-:S02]  /*4940*/  SHF.L.U32 R35, R34, 0x10, RZ ;  /* 0x0000001022237819 */ /* 0x000fc400000006ff */
[----:B------:R-:W-:-:S03]  /*4950*/  PRMT R10, R11, 0x7610, R10 ;  /* 0x000076100b0a7816 */ /* 0x000fc6000000000a */
[----:B------:R-:W-:Y:S01]  /*4960*/  FADD.FTZ R7, R32, R35 ;  /* 0x0000002320077221 */ /* 0x000fe20000010000 */
[----:B------:R-:W-:Y:S02]  /*4970*/  PRMT R11, R11, 0x7632, R11 ;  /* 0x000076320b0b7816 */ /* 0x000fe4000000000b */
[----:B------:R-:W-:Y:S01]  /*4980*/  PRMT R32, R31, 0x7632, R32 ;  /* 0x000076321f207816 */ /* 0x000fe20000000020 */
[----:B------:R-:W-:Y:S01]  /*4990*/  IMAD.U32 R10, R10, 0x10000, RZ ;  /* 0x000100000a0a7824 */ /* 0x000fe200078e00ff */
[----:B------:R-:W-:Y:S01]  /*49a0*/  SHF.L.U32 R11, R11, 0x10, RZ ;  /* 0x000000100b0b7819 */ /* 0x000fe200000006ff */
[----:B------:R-:W-:Y:S02]  /*49b0*/  IMAD.U32 R31, R31, 0x10000, RZ ;  /* 0x000100001f1f7824 */ /* 0x000fe400078e00ff */
[----:B------:R-:W-:Y:S02]  /*49c0*/  IMAD.U32 R34, R32, 0x10000, RZ ;  /* 0x0001000020227824 */ /* 0x000fe400078e00ff */
[----:B------:R-:W-:Y:S01]  /*49d0*/  FADD.FTZ R32, R10, R11 ;  /* 0x0000000b0a207221 */ /* 0x000fe20000010000 */
[----:B------:R-:W-:Y:S01]  /*49e0*/  PRMT R10, R9, 0x7632, R10 ;  /* 0x00007632090a7816 */ /* 0x000fe2000000000a */
[----:B------:R-:W-:Y:S01]  /*49f0*/  FADD.FTZ R34, R31, R34 ;  /* 0x000000221f227221 */ /* 0x000fe20000010000 */
[----:B------:R-:W-:Y:S01]  /*4a00*/  SHF.L.U32 R9, R9, 0x10, RZ ;  /* 0x0000001009097819 */ /* 0x000fe200000006ff */
[----:B------:R-:W-:Y:S01]  /*4a10*/  FADD.FTZ R7, R7, R32 ;  /* 0x0000002007077221 */ /* 0x000fe20000010000 */
[----:B------:R0:W5:Y:S01]  /*4a20*/  LDG.E.CONSTANT R31, desc[UR14][R14.64+0x200] ;  /* 0x0002000e0e1f7981 */ /* 0x000162000c1e9900 */
[----:B------:R-:W-:-:S02]  /*4a30*/  IMAD.U32 R10, R10, 0x10000, RZ ;  /* 0x000100000a0a7824 */ /* 0x000fc400078e00ff */
        /* <DEDUP_REMOVED lines=38> */
.L_x_19443:
[----:B------:R-:W-:Y:S05]  /*4ca0*/  BSYNC.RECONVERGENT B2 ;  /* 0x0000000000027941 */ /* 0x000fea0003800200 */
.L_x_19442:
        /* <DEDUP_REMOVED lines=11> */
[----:B------:R-:W-:Y:S02]  /*4d60*/  HMUL2.BF16_V2 R34, R5, R10 ;  /* 0x0000000a05227232 */ /* 0x000fe40000200000 */
[----:B------:R-:W-:Y:S01]  /*4d70*/  FADD.FTZ R10, R11, R36 ;  /* 0x000000240b0a7221 */ /* 0x000fe20000010000 */
[--C-:B------:R-:W-:Y:S02]  /*4d80*/  FADD.FTZ R11, R32, R31.reuse ;  /* 0x0000001f200b7221 */ /* 0x100fe40000010000 */
[C---:B------:R-:W-:Y:S02]  /*4d90*/  PRMT R31, R34.reuse, 0x7610, R31 ;  /* 0x00007610221f7816 */ /* 0x040fe4000000001f */
[----:B------:R-:W-:Y:S01]  /*4da0*/  PRMT R32, R34, 0x7632, R32 ;  /* 0x0000763222207816 */ /* 0x000fe20000000020 */
[----:B------:R-:W-:Y:S01]  /*4db0*/  HFMA2.BF16_V2 R34, R6, R9, -RZ ;  /* 0x0000000906227231 */ /* 0x000fe200003000ff */
[----:B------:R-:W-:-:S03]  /*4dc0*/  SHF.L.U32 R31, R31, 0x10, RZ ;  /* 0x000000101f1f7819 */ /* 0x000fc600000006ff */
[----:B------:R-:W-:-:S04]  /*4dd0*/  IMAD.U32 R32, R32, 0x10000, RZ ;  /* 0x0001000020207824 */ /* 0x000fc800078e00ff */
[----:B------:R-:W-:Y:S01]  /*4de0*/  FADD.FTZ R9, R31, R32 ;  /* 0x000000201f097221 */ /* 0x000fe20000010000 */
[--C-:B------:R-:W-:Y:S01]  /*4df0*/  FADD.FTZ R32, R10, R11.reuse ;  /* 0x0000000b0a207221 */ /* 0x100fe20000010000 */
[C---:B------:R-:W-:Y:S02]  /*4e00*/  PRMT R10, R34.reuse, 0x7610, R10 ;  /* 0x00007610220a7816 */ /* 0x040fe4000000000a */
[----:B------:R-:W-:-:S03]  /*4e10*/  PRMT R11, R34, 0x7632, R11 ;  /* 0x00007632220b7816 */ /* 0x000fc6000000000b */
[----:B------:R-:W-:Y:S01]  /*4e20*/  IMAD.U32 R10, R10, 0x10000, RZ ;  /* 0x000100000a0a7824 */ /* 0x000fe200078e00ff */
[----:B------:R-:W-:-:S05]  /*4e30*/  SHF.L.U32 R11, R11, 0x10, RZ ;  /* 0x000000100b0b7819 */ /* 0x000fca00000006ff */
        /* <DEDUP_REMOVED lines=38> */
.L_x_19445:
[----:B------:R-:W-:Y:S05]  /*50a0*/  BSYNC.RECONVERGENT B2 ;  /* 0x0000000000027941 */ /* 0x000fea0003800200 */
.L_x_19444:
        /* <DEDUP_REMOVED lines=11> */
[----:B------:R-:W-:Y:S02]  /*5160*/  FADD.FTZ R9, R9, R36 ;  /* 0x0000002409097221 */ /* 0x000fe40000010000 */
[----:B------:R-:W-:Y:S01]  /*5170*/  FADD.FTZ R32, R31, R34 ;  /* 0x000000221f207221 */ /* 0x000fe20000010000 */
[C---:B------:R-:W-:Y:S01]  /*5180*/  PRMT R31, R11.reuse, 0x7632, R31 ;  /* 0x000076320b1f7816 */ /* 0x040fe2000000001f */
[----:B------:R-:W-:-:S02]  /*5190*/  IMAD.U32 R11, R11, 0x10000, RZ ;  /* 0x000100000b0b7824 */ /* 0x000fc400078e00ff */
[----:B------:R-:W-:Y:S01]  /*51a0*/  FADD.FTZ R32, R9, R32 ;  /* 0x0000002009207221 */ /* 0x000fe20000010000 */
[----:B------:R-:W-:Y:S01]  /*51b0*/  SHF.L.U32 R34, R31, 0x10, RZ ;  /* 0x000000101f227819 */ /* 0x000fe200000006ff */
[----:B------:R-:W-:-:S04]  /*51c0*/  HFMA2.BF16_V2 R31, R6, R7, -RZ ;  /* 0x00000007061f7231 */ /* 0x000fc800003000ff */
[----:B------:R-:W-:Y:S01]  /*51d0*/  FADD.FTZ R7, R11, R34 ;  /* 0x000000220b077221 */ /* 0x000fe20000010000 */
[----:B------:R-:W-:Y:S03]  /*51e0*/  BSSY.RECONVERGENT B2, `(.L_x_19446) ;  /* 0x000002a000027945 */ /* 0x000fe60003800200 */
[----:B------:R-:W-:Y:S01]  /*51f0*/  FADD.FTZ R7, R32, R7 ;  /* 0x0000000720077221 */ /* 0x000fe20000010000 */
[C---:B------:R-:W-:Y:S02]  /*5200*/  PRMT R9, R31.reuse, 0x7610, R9 ;  /* 0x000076101f097816 */ /* 0x040fe40000000009 */
[----:B------:R-:W-:Y:S02]  /*5210*/  PRMT R11, R31, 0x7632, R11 ;  /* 0x000076321f0b7816 */ /* 0x000fe4000000000b */
[----:B------:R2:W5:Y:S01]  /*5220*/  LDG.E.CONSTANT R31, desc[UR14][R14.64+0x600] ;  /* 0x0006000e0e1f7981 */ /* 0x000562000c1e9900 */
[----:B------:R-:W-:-:S02]  /*5230*/  IMAD.U32 R9, R9, 0x10000, RZ ;  /* 0x0001000009097824 */ /* 0x000fc400078e00ff */
[----:B------:R-:W-:Y:S02]  /*5240*/  IMAD.U32 R34, R11, 0x10000, RZ ;  /* 0x000100000b227824 */ /* 0x000fe400078e00ff */
[----:B------:R2:W5:Y:S02]  /*5250*/  LDG.E.CONSTANT R11, desc[UR14][R14.64+0x604] ;  /* 0x0006040e0e0b7981 */ /* 0x000564000c1e9900 */
[----:B------:R-:W-:Y:S02]  /*5260*/  FADD.FTZ R34, R9, R34 ;  /* 0x0000002209227221 */ /* 0x000fe40000010000 */
[----:B------:R2:W5:Y:S02]  /*5270*/  LDG.E.CONSTANT R9, desc[UR14][R14.64+0x60c] ;  /* 0x00060c0e0e097981 */ /* 0x000564000c1e9900 */
[----:B------:R-:W-:Y:S01]  /*5280*/  FADD.FTZ R7, R7, R34 ;  /* 0x0000002207077221 */ /* 0x000fe20000010000 */
[----:B------:R-:W-:Y:S06]  /*5290*/  @P0 BRA `(.L_x_19447) ;  /* 0x0000000000780947 */ /* 0x000fec0003800000 */
        /* <DEDUP_REMOVED lines=30> */
.L_x_19447:
[----:B------:R-:W-:Y:S05]  /*5480*/  BSYNC.RECONVERGENT B2 ;  /* 0x0000000000027941 */ /* 0x000fea0003800200 */
.L_x_19446:
        /* <DEDUP_REMOVED lines=13> */
[--C-:B------:R-:W-:Y:S01]  /*5560*/  FADD.FTZ R11, R32, R31.reuse ;  /* 0x0000001f200b7221 */ /* 0x100fe20000010000 */
[C---:B------:R-:W-:Y:S02]  /*5570*/  PRMT R31, R34.reuse, 0x7610, R31 ;  /* 0x00007610221f7816 */ /* 0x040fe4000000001f */
[----:B------:R-:W-:Y:S01]  /*5580*/  PRMT R32, R34, 0x7632, R32 ;  /* 0x0000763222207816 */ /* 0x000fe20000000020 */
[----:B------:R-:W-:Y:S02]  /*5590*/  HFMA2.BF16_V2 R34, R6, R9, -RZ ;  /* 0x0000000906227231 */ /* 0x000fe400003000ff */
[----:B------:R-:W-:Y:S02]  /*55a0*/  IMAD.U32 R31, R31, 0x10000, RZ ;  /* 0x000100001f1f7824 */ /* 0x000fe400078e00ff */
[----:B------:R-:W-:-:S04]  /*55b0*/  IMAD.U32 R32, R32, 0x10000, RZ ;  /* 0x0001000020207824 */ /* 0x000fc800078e00ff */
[----:B------:R-:W-:Y:S01]  /*55c0*/  FADD.FTZ R9, R31, R32 ;  /* 0x000000201f097221 */ /* 0x000fe20000010000 */
[--C-:B------:R-:W-:Y:S01]  /*55d0*/  FADD.FTZ R32, R10, R11.reuse ;  /* 0x0000000b0a207221 */ /* 0x100fe20000010000 */
[C---:B------:R-:W-:Y:S02]  /*55e0*/  PRMT R10, R34.reuse, 0x7610, R10 ;  /* 0x00007610220a7816 */ /* 0x040fe4000000000a */
[----:B------:R-:W-:Y:S01]  /*55f0*/  PRMT R11, R34, 0x7632, R11 ;  /* 0x00007632220b7816 */ /* 0x000fe2000000000b */
[----:B------:R-:W-:Y:S01]  /*5600*/  FADD.FTZ R9, R32, R9 ;  /* 0x0000000920097221 */ /* 0x000fe20000010000 */
[----:B------:R-:W-:Y:S01]  /*5610*/  SHF.L.U32 R10, R10, 0x10, RZ ;  /* 0x000000100a0a7819 */ /* 0x000fe200000006ff */
[----:B------:R4:W5:Y:S02]  /*5620*/  LDG.E.CONSTANT R32, desc[UR14][R14.64+0x808] ;  /* 0x0008080e0e207981 */ /* 0x000964000c1e9900 */
        /* <DEDUP_REMOVED lines=37> */
.L_x_19449:
[----:B------:R-:W-:Y:S05]  /*5880*/  BSYNC.RECONVERGENT B2 ;  /* 0x0000000000027941 */ /* 0x000fea0003800200 */
.L_x_19448:
[----:B-----5:R-:W-:Y:S02]  /*5890*/  HFMA2.BF16_V2 R31, R4, R9, -RZ ;  /* 0x00000009041f7231 */ /* 0x020fe400003000ff */
[----:B------:R-:W-:-:S05]  /*58a0*/  HMUL2.BF16_V2 R11, R8, R11 ;  /* 0x0000000b080b7232 */ /* 0x000fca0000200000 */
[C---:B------:R-:W-:Y:S02]  /*58b0*/  PRMT R9, R11.reuse, 0x7610, R9 ;  /* 0x000076100b097816 */ /* 0x040fe40000000009 */
[----:B------:R-:W-:Y:S02]  /*58c0*/  PRMT R11, R11, 0x7632, R11 ;  /* 0x000076320b0b7816 */ /* 0x000fe4000000000b */
[C---:B------:R-:W-:Y:S01]  /*58d0*/  PRMT R34, R31.reuse, 0x7632, R34 ;  /* 0x000076321f227816 */ /* 0x040fe20000000022 */
[----:B------:R-:W-:Y:S01]  /*58e0*/  IMAD.U32 R31, R31, 0x10000, RZ ;  /* 0x000100001f1f7824 */ /* 0x000fe200078e00ff */
[----:B------:R-:W-:Y:S01]  /*58f0*/  SHF.L.U32 R36, R11, 0x10, RZ ;  /* 0x000000100b247819 */ /* 0x000fe200000006ff */
[----:B------:R-:W-:Y:S02]  /*5900*/  HMUL2.BF16_V2 R11, R5, R32 ;  /* 0x00000020050b7232 */ /* 0x000fe40000200000 */
[----:B------:R-:W-:Y:S02]  /*5910*/  IMAD.U32 R9, R9, 0x10000, RZ ;  /* 0x0001000009097824 */ /* 0x000fe400078e00ff */
[----:B------:R-:W-:-:S02]  /*5920*/  IMAD.U32 R34, R34, 0x10000, RZ ;  /* 0x0001000022227824 */ /* 0x000fc400078e00ff */
[----:B------:R-:W-:Y:S02]  /*5930*/  FADD.FTZ R9, R9, R36 ;  /* 0x0000002409097221 */ /* 0x000fe40000010000 */
[----:B------:R-:W-:Y:S01]  /*5940*/  FADD.FTZ R32, R31, R34 ;  /* 0x000000221f207221 */ /* 0x000fe20000010000 */
[C---:B------:R-:W-:Y:S02]  /*5950*/  PRMT R31, R11.reuse, 0x7632, R31 ;  /* 0x000076320b1f7816 */ /* 0x040fe4000000001f */
[----:B------:R-:W-:Y:S01]  /*5960*/  SHF.L.U32 R11, R11, 0x10, RZ ;  /* 0x000000100b0b7819 */ /* 0x000fe200000006ff */
[----:B------:R-:W-:Y:S02]  /*5970*/  FADD.FTZ R32, R9, R32 ;  /* 0x0000002009207221 */ /* 0x000fe40000010000 */
[----:B------:R-:W-:Y:S02]  /*5980*/  IMAD.U32 R34, R31, 0x10000, RZ ;  /* 0x000100001f227824 */ /* 0x000fe400078e00ff */
[----:B------:R-:W-:-:S02]  /*5990*/  HFMA2.BF16_V2 R31, R6, R7, -RZ ;  /* 0x00000007061f7231 */ /* 0x000fc400003000ff */
[----:B------:R-:W-:-:S04]  /*59a0*/  FADD.FTZ R7, R11, R34 ;  /* 0x000000220b077221 */ /* 0x000fc80000010000 */
[----:B------:R-:W-:Y:S02]  /*59b0*/  FADD.FTZ R32, R32, R7 ;  /* 0x0000000720207221 */ /* 0x000fe40000010000 */
[----:B------:R0:W5:Y:S01]  /*59c0*/  LDG.E.CONSTANT R7, desc[UR14][R14.64+0xa0c] ;  /* 0x000a0c0e0e077981 */ /* 0x000162000c1e9900 */
[C---:B------:R-:W-:Y:S02]  /*59d0*/  PRMT R9, R31.reuse, 0x7610, R9 ;  /* 0x000076101f097816 */ /* 0x040fe40000000009 */
[----:B------:R-:W-:-:S03]  /*59e0*/  PRMT R11, R31, 0x7632, R11 ;  /* 0x000076321f0b7816 */ /* 0x000fc6000000000b */
[----:B------:R-:W-:Y:S01]  /*59f0*/  IMAD.U32 R9, R9, 0x10000, RZ ;  /* 0x0001000009097824 */ /* 0x000fe200078e00ff */
[----:B------:R-:W-:Y:S02]  /*5a00*/  SHF.L.U32 R34, R11, 0x10, RZ ;  /* 0x000000100b227819 */ /* 0x000fe400000006ff */
[----:B------:R0:W5:Y:S03]  /*5a10*/  LDG.E.CONSTANT R11, desc[UR14][R14.64+0xa00] ;  /* 0x000a000e0e0b7981 */ /* 0x000166000c1e9900 */
[----:B------:R-:W-:Y:S02]  /*5a20*/  FADD.FTZ R9, R9, R34 ;  /* 0x0000002209097221 */ /* 0x000fe40000010000 */
[----:B------:R0:W5:Y:S02]  /*5a30*/  LDG.E.CONSTANT R34, desc[UR14][R14.64+0xa08] ;  /* 0x000a080e0e227981 */ /* 0x000164000c1e9900 */
[----:B------:R-:W-:-:S02]  /*5a40*/  FADD.FTZ R32, R32, R9 ;  /* 0x0000000920207221 */ /* 0x000fc40000010000 */
        /* <DEDUP_REMOVED lines=33> */
.L_x_19451:
[----:B------:R-:W-:Y:S05]  /*5c60*/  BSYNC.RECONVERGENT B2 ;  /* 0x0000000000027941 */ /* 0x000fea0003800200 */
.L_x_19450:
        /* <DEDUP_REMOVED lines=34> */
[----:B------:R-:W-:Y:S02]  /*5e90*/  ISETP.GE.AND P3, PT, R28, UR22, PT ;  /* 0x000000161c007c0c */ /* 0x000fe4000bf66270 */
[----:B-----5:R-:W-:Y:S02]  /*5ea0*/  PRMT R15, R9, 0x7632, R15 ;  /* 0x00007632090f7816 */ /* 0x020fe4000000000f */
        /* <DEDUP_REMOVED lines=24> */
.L_x_19453:
[----:B------:R-:W-:Y:S05]  /*6030*/  BSYNC.RECONVERGENT B2 ;  /* 0x0000000000027941 */ /* 0x000fea0003800200 */
.L_x_19452:
[----:B-----5:R-:W-:Y:S02]  /*6040*/  HMUL2.BF16_V2 R8, R8, R31 ;  /* 0x0000001f08087232 */ /* 0x020fe40000200000 */
[----:B------:R-:W-:Y:S02]  /*6050*/  HFMA2.BF16_V2 R9, R4, R9, -RZ ;  /* 0x0000000904097231 */ /* 0x000fe400003000ff */
[----:B------:R-:W-:Y:S02]  /*6060*/  HMUL2.BF16_V2 R36, R5, R36 ;  /* 0x0000002405247232 */ /* 0x000fe40000200000 */
[----:B------:R-:W-:Y:S02]  /*6070*/  HFMA2.BF16_V2 R11, R6, R11, -RZ ;  /* 0x0000000b060b7231 */ /* 0x000fe400003000ff */
[----:B------:R-:W-:Y:S01]  /*6080*/  FADD.FTZ R7, R34, R7 ;  /* 0x0000000722077221 */ /* 0x000fe20000010000 */
[C---:B01234-:R-:W-:Y:S01]  /*6090*/  PRMT R14, R8.reuse, 0x7632, R14 ;  /* 0x00007632080e7816 */ /* 0x05ffe2000000000e */
[----:B------:R-:W-:Y:S01]  /*60a0*/  FADD.FTZ R23, R23, R10 ;  /* 0x0000000a17177221 */ /* 0x000fe20000010000 */
[----:B------:R-:W-:Y:S01]  /*60b0*/  SHF.L.U32 R8, R8, 0x10, RZ ;  /* 0x0000001008087819 */ /* 0x000fe200000006ff */
[----:B------:R-:W-:Y:S01]  /*60c0*/  FADD.FTZ R21, R21, R32 ;  /* 0x0000002015157221 */ /* 0x000fe20000010000 */
[----:B------:R-:W-:Y:S01]  /*60d0*/  FADD.FTZ R20, R20, R7 ;  /* 0x0000000714147221 */ /* 0x000fe20000010000 */
[----:B------:R-:W-:Y:S01]  /*60e0*/  IMAD.U32 R15, R14, 0x10000, RZ ;  /* 0x000100000e0f7824 */ /* 0x000fe200078e00ff */
[----:B------:R-:W-:-:S02]  /*60f0*/  PRMT R5, R9, 0x7610, R5 ;  /* 0x0000761009057816 */ /* 0x000fc40000000005 */
[----:B------:R-:W-:Y:S01]  /*6100*/  PRMT R6, R9, 0x7632, R6 ;  /* 0x0000763209067816 */ /* 0x000fe20000000006 */
[----:B------:R-:W-:Y:S01]  /*6110*/  FADD.FTZ R4, R8, R15 ;  /* 0x0000000f08047221 */ /* 0x000fe20000010000 */
[C---:B------:R-:W-:Y:S01]  /*6120*/  PRMT R8, R36.reuse, 0x7610, R8 ;  /* 0x0000761024087816 */ /* 0x040fe20000000008 */
[----:B------:R-:W-:Y:S01]  /*6130*/  IMAD.U32 R14, R5, 0x10000, RZ ;  /* 0x00010000050e7824 */ /* 0x000fe200078e00ff */
[----:B------:R-:W-:Y:S02]  /*6140*/  PRMT R9, R36, 0x7632, R9 ;  /* 0x0000763224097816 */ /* 0x000fe40000000009 */
[----:B------:R-:W-:Y:S01]  /*6150*/  SHF.L.U32 R15, R6, 0x10, RZ ;  /* 0x00000010060f7819 */ /* 0x000fe200000006ff */
[----:B------:R-:W-:Y:S01]  /*6160*/  IMAD.U32 R8, R8, 0x10000, RZ ;  /* 0x0001000008087824 */ /* 0x000fe200078e00ff */
[----:B------:R-:W-:Y:S01]  /*6170*/  PRMT R5, R11, 0x7632, R5 ;  /* 0x000076320b057816 */ /* 0x000fe20000000005 */
        /* <DEDUP_REMOVED lines=10> */
.L_x_19439:
[----:B------:R-:W-:Y:S05]  /*6220*/  BSYNC.RECONVERGENT B0 ;  /* 0x0000000000007941 */ /* 0x000fea0003800200 */
.L_x_19438:
        /* <DEDUP_REMOVED lines=10> */
.L_x_19437:
[----:B------:R-:W-:Y:S05]  /*62d0*/  BSYNC.RECONVERGENT B1 ;  /* 0x0000000000017941 */ /* 0x000fea0003800200 */
.L_x_19436:
[----:B------:R-:W3:Y:S01]  /*62e0*/  S2R R0, SR_TID.X ;  /* 0x0000000000007919 */ /* 0x000ee20000002100 */
[----:B------:R-:W4:Y:S01]  /*62f0*/  S2UR UR5, SR_CgaCtaId ;  /* 0x00000000000579c3 */ /* 0x000f220000008800 */
[----:B------:R-:W-:Y:S01]  /*6300*/  ISETP.NE.AND P5, PT, R22, RZ, PT ;  /* 0x000000ff1600720c */ /* 0x000fe20003fa5270 */
[----:B------:R-:W-:Y:S01]  /*6310*/  UMOV UR4, 0x400 ;  /* 0x0000040000047882 */ /* 0x000fe20000000000 */
[----:B------:R-:W5:Y:S01]  /*6320*/  SHFL.BFLY PT, R3, R26, 0x1, 0x1f ;  /* 0x0c201f001a037f89 */ /* 0x000f6200000e0000 */
[----:B------:R-:W-:Y:S01]  /*6330*/  UIADD3 UR4, UPT, UPT, UR4, 0x100, URZ ;  /* 0x0000010004047890 */ /* 0x000fe2000fffe0ff */
[----:B------:R-:W-:Y:S02]  /*6340*/  BSSY.RECONVERGENT B0, `(.L_x_19455) ;  /* 0x0000033000007945 */ /* 0x000fe40003800200 */
[----:B------:R-:W1:Y:S04]  /*6350*/  SHFL.BFLY PT, R4, R25, 0x1, 0x1f ;  /* 0x0c201f0019047f89 */ /* 0x000e6800000e0000 */
[----:B------:R-:W3:Y:S04]  /*6360*/  SHFL.BFLY PT, R5, R24, 0x1, 0x1f ;  /* 0x0c201f0018057f89 */ /* 0x000ee800000e0000 */
[----:B------:R-:W3:Y:S04]  /*6370*/  SHFL.BFLY PT, R6, R23, 0x1, 0x1f ;  /* 0x0c201f0017067f89 */ /* 0x000ee800000e0000 */
[----:B0-----:R-:W0:Y:S04]  /*6380*/  SHFL.BFLY PT, R8, R21, 0x1, 0x1f ;  /* 0x0c201f0015087f89 */ /* 0x001e2800000e0000 */
[----:B------:R-:W0:Y:S01]  /*6390*/  SHFL.BFLY PT, R7, R20, 0x1, 0x1f ;  /* 0x0c201f0014077f89 */ /* 0x000e2200000e0000 */
[----:B----4-:R-:W-:-:S03]  /*63a0*/  ULEA UR4, UR5, UR4, 0x18 ;  /* 0x0000000405047291 */ /* 0x010fc6000f8ec0ff */
[----:B--2---:R-:W2:Y:S01]  /*63b0*/  SHFL.BFLY PT, R10, R19, 0x1, 0x1f ;  /* 0x0c201f00130a7f89 */ /* 0x004ea200000e0000 */
[----:B-----5:R-:W-:Y:S01]  /*63c0*/  FADD.FTZ R2, R3, R26 ;  /* 0x0000001a03027221 */ /* 0x020fe20000010000 */
[----:B------:R-:W-:Y:S01]  /*63d0*/  BAR.SYNC.DEFER_BLOCKING 0x0 ;  /* 0x0000000000007b1d */ /* 0x000fe20000010000 */
[----:B-1----:R-:W-:Y:S01]  /*63e0*/  FADD.FTZ R3, R4, R25 ;  /* 0x0000001904037221 */ /* 0x002fe20000010000 */
[C---:B---3--:R-:W-:Y:S02]  /*63f0*/  LOP3.LUT R4, R0.reuse, 0x1f, RZ, 0xc0, !PT ;  /* 0x0000001f00047812 */ /* 0x048fe400078ec0ff */
[----:B------:R-:W-:Y:S01]  /*6400*/  LOP3.LUT R9, R0, 0x3c0, RZ, 0xc0, !PT ;  /* 0x000003c000097812 */ /* 0x000fe200078ec0ff */
[----:B------:R-:W-:Y:S01]  /*6410*/  FADD.FTZ R24, R5, R24 ;  /* 0x0000001805187221 */ /* 0x000fe20000010000 */
[----:B------:R-:W-:Y:S02]  /*6420*/  SHF.R.U32.HI R11, RZ, 0x5, R0 ;  /* 0x00000005ff0b7819 */ /* 0x000fe40000011600 */
[----:B------:R-:W-:Y:S01]  /*6430*/  SHF.R.U32.HI R4, RZ, 0x1, R4 ;  /* 0x00000001ff047819 */ /* 0x000fe20000011604 */
[----:B------:R-:W-:Y:S01]  /*6440*/  FADD.FTZ R23, R6, R23 ;  /* 0x0000001706177221 */ /* 0x000fe20000010000 */
[----:B------:R-:W-:-:S02]  /*6450*/  ISETP.NE.OR P4, PT, R9, 0x40, P5 ;  /* 0x000000400900780c */ /* 0x000fc40002f85670 */
[C---:B------:R-:W-:Y:S01]  /*6460*/  LOP3.LUT P0, RZ, R0.reuse, 0x3c1, RZ, 0xc0, !PT ;  /* 0x000003c100ff7812 */ /* 0x040fe2000780c0ff */
[----:B------:R-:W-:Y:S01]  /*6470*/  IMAD R4, R11, 0x70, R4 ;  /* 0x000000700b047824 */ /* 0x000fe200078e0204 */
[----:B------:R-:W-:Y:S01]  /*6480*/  LOP3.LUT R5, R0, 0x3e0, RZ, 0xc0, !PT ;  /* 0x000003e000057812 */ /* 0x000fe200078ec0ff */
[----:B0-----:R-:W-:Y:S01]  /*6490*/  FADD.FTZ R21, R8, R21 ;  /* 0x0000001508157221 */ /* 0x001fe20000010000 */
[----:B------:R-:W-:Y:S01]  /*64a0*/  FADD.FTZ R20, R7, R20 ;  /* 0x0000001407147221 */ /* 0x000fe20000010000 */
[----:B------:R-:W-:Y:S02]  /*64b0*/  LOP3.LUT P1, RZ, R0, 0x3e1, RZ, 0xc0, !PT ;  /* 0x000003e100ff7812 */ /* 0x000fe4000782c0ff */
[----:B------:R-:W-:Y:S01]  /*64c0*/  ISETP.NE.OR P3, PT, R5, 0x20, P5 ;  /* 0x000000200500780c */ /* 0x000fe20002f65670 */
[----:B--2---:R-:W-:Y:S01]  /*64d0*/  FADD.FTZ R10, R10, R19 ;  /* 0x000000130a0a7221 */ /* 0x004fe20000010000 */
[----:B------:R-:W-:Y:S02]  /*64e0*/  LEA R5, R4, UR4, 0x2 ;  /* 0x0000000404057c11 */ /* 0x000fe4000f8e10ff */
[----:B------:R-:W-:-:S03]  /*64f0*/  ISETP.GT.U32.AND P2, PT, R0, 0x1f, PT ;  /* 0x0000001f0000780c */ /* 0x000fc60003f44070 */
        /* <DEDUP_REMOVED lines=23> */
.L_x_19456:
[----:B------:R-:W-:Y:S05]  /*6670*/  BSYNC.RECONVERGENT B0 ;  /* 0x0000000000007941 */ /* 0x000fea0003800200 */
.L_x_19455:
        /* <DEDUP_REMOVED lines=25> */
.L_x_19458:
[----:B------:R-:W-:Y:S05]  /*6810*/  BSYNC.RECONVERGENT B0 ;  /* 0x0000000000007941 */ /* 0x000fea0003800200 */
.L_x_19457:
        /* <DEDUP_REMOVED lines=29> */
.L_x_19411:
        /* <DEDUP_REMOVED lines=8> */
.L_x_19460:
[----:B------:R-:W-:Y:S05]  /*6a70*/  BSYNC B2 ;  /* 0x0000000000027941 */ /* 0x000fea0003800000 */
.L_x_19459:
[----:B------:R-:W-:Y:S01]  /*6a80*/  IMAD.MOV.U32 R8, RZ, RZ, R12 ;  /* 0x000000ffff087224 */ /* 0x000fe200078e000c */
[----:B------:R-:W-:Y:S06]  /*6a90*/  BRA `(.L_x_19461) ;  /* 0xffffffb400b87947 */ /* 0x000fec000383ffff */
.L_x_19413:
[----:B------:R-:W-:Y:S01]  /*6aa0*/  HFMA2 R28, -RZ, RZ, 0, 1.847743988037109375e-06 ;  /* 0x0000001fff1c7431 */ /* 0x000fe200000001ff */
[----:B------:R-:W-:Y:S01]  /*6ab0*/  BSSY B0, `(.L_x_19462) ;  /* 0x0000007000007945 */ /* 0x000fe20003800000 */
[----:B------:R-:W-:Y:S01]  /*6ac0*/  MOV R26, R19 ;  /* 0x00000013001a7202 */ /* 0x000fe20000000f00 */
[----:B------:R-:W-:Y:S02]  /*6ad0*/  IMAD.MOV.U32 R13, RZ, RZ, 0x10 ;  /* 0x00000010ff0d7424 */ /* 0x000fe400078e00ff */
[----:B------:R-:W-:-:S07]  /*6ae0*/  IMAD.MOV.U32 R11, RZ, RZ, -0x1 ;  /* 0xffffffffff0b7424 */ /* 0x000fce00078e00ff */
[----:B-----5:R-:W-:Y:S05]  /*6af0*/  WARPSYNC.COLLECTIVE R11, `(.L_x_19463) ;  /* 0x000000000b087348 */ /* 0x020fea0003c00000 */
[----:B------:R0:W1:Y:S02]  /*6b00*/  SHFL.BFLY P2, R12, R26, R13, R28 ;  /* 0x0c00000d1a0c7389 */ /* 0x000064000004001c */
[----:B01---5:R-:W-:Y:S05]  /*6b10*/  ENDCOLLECTIVE ;  /* 0x000000000000791b */ /* 0x023fea0003800000 */
.L_x_19463:
[----:B------:R-:W-:Y:S05]  /*6b20*/  BSYNC B0 ;  /* 0x0000000000007941 */ /* 0x000fea0003800000 */
.L_x_19462:
[----:B------:R-:W-:Y:S01]  /*6b30*/  MOV R4, R12 ;  /* 0x0000000c00047202 */ /* 0x000fe20000000f00 */
[----:B------:R-:W-:Y:S02]  /*6b40*/  HFMA2 R13, -RZ, RZ, 0, 4.76837158203125e-07 ;  /* 0x00000008ff0d7431 */ /* 0x000fe400000001ff */
[----:B------:R-:W-:Y:S01]  /*6b50*/  IMAD.MOV.U32 R28, RZ, RZ, 0x1f ;  /* 0x0000001fff1c7424 */ /* 0x000fe200078e00ff */
[----:B------:R-:W-:Y:S02]  /*6b60*/  MOV R11, 0xffffffff ;  /* 0xffffffff000b7802 */ /* 0x000fe40000000f00 */
[----:B------:R-:W-:-:S05]  /*6b70*/  FMNMX.FTZ R4, R4, R19, !PT ;  /* 0x0000001304047209 */ /* 0x000fca0007810000 */
[----:B------:R-:W-:-:S07]  /*6b80*/  IMAD.MOV.U32 R26, RZ, RZ, R4 ;  /* 0x000000ffff1a7224 */ /* 0x000fce00078e0004 */
[----:B------:R-:W-:Y:S05]  /*6b90*/  WARPSYNC.COLLECTIVE R11, `(.L_x_19464) ;  /* 0x000000000b087348 */ /* 0x000fea0003c00000 */
[----:B------:R0:W1:Y:S02]  /*6ba0*/  SHFL.BFLY P2, R12, R26, R13, R28 ;  /* 0x0c00000d1a0c7389 */ /* 0x000064000004001c */
[----:B01----:R-:W-:Y:S05]  /*6bb0*/  ENDCOLLECTIVE ;  /* 0x000000000000791b */ /* 0x003fea0003800000 */
.L_x_19464:
[----:B------:R-:W-:Y:S02]  /*6bc0*/  IMAD.MOV.U32 R13, RZ, RZ, 0x4 ;  /* 0x00000004ff0d7424 */ /* 0x000fe400078e00ff */
[----:B------:R-:W-:-:S05]  /*6bd0*/  IMAD.MOV.U32 R7, RZ, RZ, R12 ;  /* 0x000000ffff077224 */ /* 0x000fca00078e000c */
[----:B------:R-:W-:-:S04]  /*6be0*/  FMNMX.FTZ R7, R4, R7, !PT ;  /* 0x0000000704077209 */ /* 0x000fc80007810000 */
[----:B------:R-:W-:-:S07]  /*6bf0*/  MOV R26, R7 ;  /* 0x00000007001a7202 */ /* 0x000fce0000000f00 */
[----:B------:R-:W-:Y:S05]  /*6c00*/  WARPSYNC.COLLECTIVE R11, `(.L_x_19465) ;  /* 0x000000000b087348 */ /* 0x000fea0003c00000 */
[----:B------:R0:W1:Y:S02]  /*6c10*/  SHFL.BFLY P2, R12, R26, R13, R28 ;  /* 0x0c00000d1a0c7389 */ /* 0x000064000004001c */
[----:B01----:R-:W-:Y:S05]  /*6c20*/  ENDCOLLECTIVE ;  /* 0x000000000000791b */ /* 0x003fea0003800000 */
.L_x_19465:
[----:B------:R-:W-:Y:S01]  /*6c30*/  HFMA2 R13, -RZ, RZ, 0, 1.1920928955078125e-07 ;  /* 0x00000002ff0d7431 */ /* 0x000fe200000001ff */
[----:B------:R-:W-:-:S04]  /*6c40*/  MOV R6, R12 ;  /* 0x0000000c00067202 */ /* 0x000fc80000000f00 */
[----:B------:R-:W-:-:S05]  /*6c50*/  FMNMX.FTZ R9, R7, R6, !PT ;  /* 0x0000000607097209 */ /* 0x000fca0007810000 */
[----:B------:R-:W-:-:S07]  /*6c60*/  IMAD.MOV.U32 R26, RZ, RZ, R9 ;  /* 0x000000ffff1a7224 */ /* 0x000fce00078e0009 */
[----:B------:R-:W-:Y:S05]  /*6c70*/  WARPSYNC.COLLECTIVE R11, `(.L_x_19466) ;  /* 0x000000000b087348 */ /* 0x000fea0003c00000 */
[----:B------:R0:W1:Y:S02]  /*6c80*/  SHFL.BFLY P2, R12, R26, R13, R28 ;  /* 0x0c00000d1a0c7389 */ /* 0x000064000004001c */
[----:B01----:R-:W-:Y:S05]  /*6c90*/  ENDCOLLECTIVE ;  /* 0x000000000000791b */ /* 0x003fea0003800000 */
.L_x_19466:
[----:B------:R-:W-:Y:S05]  /*6ca0*/  BRA `(.L_x_19467) ;  /* 0xffffffb400d87947 */ /* 0x000fea000383ffff */
.L_x_19468:
        /* <DEDUP_REMOVED lines=13> */
.L_x_27600:


//--------------------- .text._ZN4vllm25paged_attention_v2_kernelI13__nv_bfloat16S1_Li96ELi16ELi128ELNS_18Fp8KVCacheDataTypeE0ELb1ELi512EEEvPfS3_PT_PKS4_PKT0_SA_ifPKiSC_iPKfiiiSE_SE_iiiii --------------------------
	.section	.text._ZN4vllm25paged_attention_v2_kernelI13__nv_bfloat16S1_Li96ELi16ELi128ELNS_18Fp8KVCacheDataTypeE0ELb1ELi512EEEvPfS3_PT_PKS4_PKT0_SA_ifPKiSC_iPKfiiiSE_SE_iiiii,"ax",@progbits
	.align	128
        .global         _ZN4vllm25paged_attention_v2_kernelI13__nv_bfloat16S1_Li96ELi16ELi128ELNS_18Fp8KVCacheDataTypeE0ELb1ELi512EEEvPfS3_PT_PKS4_PKT0_SA_ifPKiSC_iPKfiiiSE_SE_iiiii
        .type           _ZN4vllm25paged_attention_v2_kernelI13__nv_bfloat16S1_Li96ELi16ELi128ELNS_18Fp8KVCacheDataTypeE0ELb1ELi512EEEvPfS3_PT_PKS4_PKT0_SA_ifPKiSC_iPKfiiiSE_SE_iiiii,@function
        .size           _ZN4vllm25paged_attention_v2_kernelI13__nv_bfloat16S1_Li96ELi16ELi128ELNS_18Fp8KVCacheDataTypeE0ELb1ELi512EEEvPfS3_PT_PKS4_PKT0_SA_ifPKiSC_iPKfiiiSE_SE_iiiii,(.L_x_27601 - _ZN4vllm25paged_attention_v2_kernelI13__nv_bfloat16S1_Li96ELi16ELi128ELNS_18Fp8KVCacheDataTypeE0ELb1ELi512EEEvPfS3_PT_PKS4_PKT0_SA_ifPKiSC_iPKfiiiSE_SE_iiiii)
        .other          _ZN4vllm25paged_attention_v2_kernelI13__nv_bfloat16S1_Li96ELi16ELi128ELNS_18Fp8KVCacheDataTypeE0ELb1ELi512EEEvPfS3_PT_PKS4_PKT0_SA_ifPKiSC_iPKfiiiSE_SE_iiiii,@"STO_CUDA_ENTRY STV_DEFAULT"
_ZN4vllm25paged_attention_v2_kernelI13__nv_bfloat16S1_Li96ELi16ELi128ELNS_18Fp8KVCacheDataTypeE0ELb1ELi512EEEvPfS3_PT_PKS4_PKT0_SA_ifPKiSC_iPKfiiiSE_SE_iiiii:
.text._ZN4vllm25paged_attention_v2_kernelI13__nv_bfloat16S1_Li96ELi16ELi128ELNS_18Fp8KVCacheDataTypeE0ELb1ELi512EEEvPfS3_PT_PKS4_PKT0_SA_ifPKiSC_iPKfiiiSE_SE_iiiii:
        /* <DEDUP_REMOVED lines=31> */
[----:B------:R-:W0:Y:S02]  /*01f0*/  S2R R14, SR_CgaCtaId ;  /* 0x00000000000e7919 */ /* 0x000e240000008800 */
[----:B------:R-:W-:Y:S01]  /*0200*/  UISETP.NE.AND.EX UP0, UPT, UR7, URZ, UPT, UP0 ;  /* 0x000000ff0700728c */ /* 0x000fe2000bf05300 */
[----:B------:R-:W2:Y:S01]  /*0210*/  LDCU UR27, c[0x0][0x408] ;  /* 0x00008100ff1b77ac */ /* 0x000ea20008000800 */
[----:B------:R-:W3:Y:S01]  /*0220*/  LDCU UR28, c[0x0][0x3dc] ;  /* 0x00007b80ff1c77ac */ /* 0x000ee20008000800 */
[----:B-1----:R-:W1:Y:S01]  /*0230*/  MUFU.RCP R0, R0 ;  /* 0x0000000000007308 */ /* 0x002e620000001000 */
[----:B------:R-:W4:Y:S06]  /*0240*/  LDCU UR29, c[0x0][0x3b4] ;  /* 0x00007680ff1d77ac */ /* 0x000f2c0008000800 */
[----:B------:R-:W2:Y:S01]  /*0250*/  @!P0 LDC.64 R8, c[0x0][0x398] ;  /* 0x0000e600ff088b82 */ /* 0x000ea20000000a00 */
[----:B------:R-:W-:-:S02]  /*0260*/  @!P0 IMAD R3, R3, 0x60, RZ ;  /* 0x0000006003038824 */ /* 0x000fc400078e02ff */
[----:B------:R-:W-:Y:S01]  /*0270*/  @!P0 IMAD.SHL.U32 R2, R6, 0x4, RZ ;  /* 0x0000000406028824 */ /* 0x000fe200078e00ff */
[----:B------:R-:W0:Y:S04]  /*0280*/  LDCU.64 UR24, c[0x0][0x3a0] ;  /* 0x00007400ff1877ac */ /* 0x000e280008000a00 */
[----:B------:R-:W-:-:S04]  /*0290*/  @!P0 IADD3 R3, P1, P2, R2, UR4, R3 ;  /* 0x0000000402038c10 */ /* 0x000fc8000fa3e003 */
[----:B------:R-:W-:Y:S01]  /*02a0*/  @!P0 IADD3.X R4, PT, PT, RZ, UR5, RZ, P1, P2 ;  /* 0x00000005ff048c10 */ /* 0x000fe20008fe44ff */
[----:B------:R-:W3:Y:S01]  /*02b0*/  LDCU UR21, c[0x0][0x370] ;  /* 0x00006e00ff1577ac */ /* 0x000ee20008000800 */
[----:B-1----:R-:W-:Y:S01]  /*02c0*/  IADD3 R10, PT, PT, R0, 0xffffffe, RZ ;  /* 0x0ffffffe000a7810 */ /* 0x002fe20007ffe0ff */
[----:B------:R-:W1:Y:S03]  /*02d0*/  @UP0 LDCU.64 UR4, c[0x0][0x3d0] ;  /* 0x00007a00ff0407ac */ /* 0x000e660008000a00 */
[----:B------:R-:W4:Y:S01]  /*02e0*/  F2I.FTZ.U32.TRUNC.NTZ R11, R10 ;  /* 0x0000000a000b7305 */ /* 0x000f22000021f000 */
[----:B--2---:R-:W-:-:S04]  /*02f0*/  @!P0 LEA R2, P1, R3, R8, 0x1 ;  /* 0x0000000803028211 */ /* 0x004fc800078208ff */
[----:B------:R-:W-:-:S05]  /*0300*/  @!P0 LEA.HI.X R3, R3, R9, R4, 0x1, P1 ;  /* 0x0000000903038211 */ /* 0x000fca00008f0c04 */
[----:B------:R-:W2:Y:S04]  /*0310*/  @!P0 LDG.E.CONSTANT R4, desc[UR14][R2.64] ;  /* 0x0000000e02048981 */ /* 0x000ea8000c1e9900 */
[----:B------:R0:W2:Y:S01]  /*0320*/  @!P0 LDG.E.CONSTANT R5, desc[UR14][R2.64+0x4] ;  /* 0x0000040e02058981 */ /* 0x0000a2000c1e9900 */
[----:B----4-:R-:W-:Y:S01]  /*0330*/  IMAD.MOV R0, RZ, RZ, -R11 ;  /* 0x000000ffff007224 */ /* 0x010fe200078e0a0b */
[----:B-1----:R-:W-:Y:S01]  /*0340*/  @UP0 UIMAD.WIDE.U32 UR4, UR19, 0x4, UR4 ;  /* 0x00000004130408a5 */ /* 0x002fe2000f8e0004 */
[----:B------:R-:W-:Y:S01]  /*0350*/  IMAD.MOV.U32 R10, RZ, RZ, RZ ;  /* 0x000000ffff0a7224 */ /* 0x000fe200078e00ff */
[----:B------:R-:W-:Y:S01]  /*0360*/  PLOP3.LUT P1, PT, PT, PT, UP0, 0x80, 0x8 ;  /* 0x000000000008781c */ /* 0x000fe20003f2f008 */
[----:B------:R-:W-:Y:S01]  /*0370*/  IMAD R13, R0, R7, RZ ;  /* 0x00000007000d7224 */ /* 0x000fe200078e02ff */
[----:B---3--:R-:W-:-:S02]  /*0380*/  IABS R0, UR21 ;  /* 0x0000001500007c13 */ /* 0x008fc40008000000 */
        /* <DEDUP_REMOVED lines=10> */
[----:B------:R-:W-:Y:S09]  /*0430*/  BSSY B0, `(.L_x_19469) ;  /* 0x00001c5000007945 */ /* 0x000ff20003800000 */
[----:B0-----:R-:W-:-:S05]  /*0440*/  IADD3 R2, PT, PT, RZ, -UR4, RZ ;  /* 0x80000004ff027c10 */ /* 0x001fca000fffe0ff */
[----:B------:R-:W-:Y:S02]  /*0450*/  IMAD R0, R7, R2, R0 ;  /* 0x0000000207007224 */ /* 0x000fe400078e0200 */
[----:B------:R-:W-:-:S03]  /*0460*/  IMAD.U32 R2, RZ, RZ, UR4 ;  /* 0x00000004ff027e24 */ /* 0x000fc6000f8e00ff */
[----:B------:R-:W-:-:S13]  /*0470*/  ISETP.GT.U32.AND P1, PT, R7, R0, PT ;  /* 0x000000000700720c */ /* 0x000fda0003f24070 */
[----:B------:R-:W-:Y:S01]  /*0480*/  @!P1 VIADD R2, R2, 0x1 ;  /* 0x0000000102029836 */ /* 0x000fe20000000000 */
[----:B------:R-:W-:-:S04]  /*0490*/  @!P1 IADD3 R0, PT, PT, R0, -R7, RZ ;  /* 0x8000000700009210 */ /* 0x000fc80007ffe0ff */
[----:B------:R-:W-:Y:S02]  /*04a0*/  @!P1 R2UR UR4, R2 ;  /* 0x00000000020492ca */ /* 0x000fe400000e0000 */
[----:B------:R-:W-:-:S11]  /*04b0*/  ISETP.GE.U32.AND P1, PT, R0, R7, PT ;  /* 0x000000070000720c */ /* 0x000fd60003f26070 */
[----:B------:R-:W-:-:S04]  /*04c0*/  IMAD.U32 R0, RZ, RZ, UR4 ;  /* 0x00000004ff007e24 */ /* 0x000fc8000f8e00ff */
[----:B------:R-:W-:-:S05]  /*04d0*/  @P1 VIADD R0, R0, 0x1 ;  /* 0x0000000100001836 */ /* 0x000fca0000000000 */
[----:B------:R-:W-:Y:S01]  /*04e0*/  @P1 R2UR UR4, R0 ;  /* 0x00000000000412ca */ /* 0x000fe200000e0000 */
[----:B------:R-:W-:-:S05]  /*04f0*/  IMAD.U32 R0, RZ, RZ, UR26 ;  /* 0x0000001aff007e24 */ /* 0x000fca000f8e00ff */
[----:B------:R-:W-:-:S04]  /*0500*/  IABS R0, R0 ;  /* 0x0000000000007213 */ /* 0x000fc80000000000 */
[----:B------:R-:W0:Y:S03]  /*0510*/  I2F.RP R7, R0 ;  /* 0x0000000000077306 */ /* 0x000e260000209400 */
[----:B------:R-:W-:Y:S02]  /*0520*/  UMOV UR12, UR4 ;  /* 0x00000004000c7c82 */ /* 0x000fe40008000000 */
[----:B------:R-:W-:Y:S02]  /*0530*/  @!UP1 UIADD3 UR12, UPT, UPT, URZ, -UR12, URZ ;  /* 0x8000000cff0c9290 */ /* 0x000fe4000fffe0ff */
[----:B------:R-:W-:Y:S02]  /*0540*/  @!UP0 ULOP3.LUT UR12, URZ, UR10, URZ, 0x33, !UPT ;  /* 0x0000000aff0c8292 */ /* 0x000fe4000f8e33ff */
[----:B------:R-:W-:Y:S02]  /*0550*/  UISETP.GE.AND UP0, UPT, UR27, URZ, UPT ;  /* 0x000000ff1b00728c */ /* 0x000fe4000bf06270 */
[----:B------:R-:W-:-:S02]  /*0560*/  UISETP.NE.AND UP1, UPT, UR26, URZ, UPT ;  /* 0x000000ff1a00728c */ /* 0x000fc4000bf25270 */
[----:B------:R-:W-:Y:S01]  /*0570*/  MOV R12, UR12 ;  /* 0x0000000c000c7c02 */ /* 0x000fe20008000f00 */
[----:B0-----:R-:W0:Y:S03]  /*0580*/  MUFU.RCP R7, R7 ;  /* 0x0000000700077308 */ /* 0x001e260000001000 */
[-C--:B------:R-:W-:Y:S02]  /*0590*/  IABS R2, R12.reuse ;  /* 0x0000000c00027213 */ /* 0x080fe40000000000 */
[----:B------:R-:W-:-:S03]  /*05a0*/  IABS R12, R12 ;  /* 0x0000000c000c7213 */ /* 0x000fc60000000000 */
[----:B------:R-:W3:Y:S01]  /*05b0*/  I2F.RP R3, R2 ;  /* 0x0000000200037306 */ /* 0x000ee20000209400 */
[----:B0-----:R-:W-:-:S07]  /*05c0*/  IADD3 R10, PT, PT, R7, 0xffffffe, RZ ;  /* 0x0ffffffe070a7810 */ /* 0x001fce0007ffe0ff */
[----:B------:R0:W4:Y:S08]  /*05d0*/  F2I.FTZ.U32.TRUNC.NTZ R11, R10 ;  /* 0x0000000a000b7305 */ /* 0x000130000021f000 */
[----:B---3--:R-:W1:Y:S01]  /*05e0*/  MUFU.RCP R3, R3 ;  /* 0x0000000300037308 */ /* 0x008e620000001000 */
[----:B0-----:R-:W-:-:S05]  /*05f0*/  IMAD.MOV.U32 R10, RZ, RZ, RZ ;  /* 0x000000ffff0a7224 */ /* 0x001fca00078e00ff */
[----:B------:R-:W-:Y:S02]  /*0600*/  R2UR UR6, R10 ;  /* 0x000000000a0672ca */ /* 0x000fe400000e0000 */
[----:B----4-:R-:W-:Y:S01]  /*0610*/  R2UR UR7, R11 ;  /* 0x000000000b0772ca */ /* 0x010fe200000e0000 */
[----:B-1----:R-:W-:Y:S02]  /*0620*/  VIADD R8, R3, 0xffffffe ;  /* 0x0ffffffe03087836 */ /* 0x002fe40000000000 */
[----:B------:R-:W-:Y:S02]  /*0630*/  IMAD R3, R11, R0, RZ ;  /* 0x000000000b037224 */ /* 0x000fe400078e02ff */
[----:B------:R0:W1:Y:S02]  /*0640*/  F2I.FTZ.U32.TRUNC.NTZ R9, R8 ;  /* 0x0000000800097305 */ /* 0x000064000021f000 */
[----:B------:R-:W-:-:S06]  /*0650*/  IMAD.MOV R3, RZ, RZ, -R3 ;  /* 0x000000ffff037224 */ /* 0x000fcc00078e0a03 */
[----:B------:R-:W-:Y:S01]  /*0660*/  IMAD.HI.U32 R3, R11, R3, UR6 ;  /* 0x000000060b037e27 */ /* 0x000fe2000f8e0003 */
[----:B------:R-:W-:-:S03]  /*0670*/  MOV R11, 0x400 ;  /* 0x00000400000b7802 */ /* 0x000fc60000000f00 */
[----:B0-----:R-:W-:Y:S01]  /*0680*/  IMAD.MOV.U32 R8, RZ, RZ, RZ ;  /* 0x000000ffff087224 */ /* 0x001fe200078e00ff */
[----:B------:R-:W-:Y:S01]  /*0690*/  R2UR UR30, R3 ;  /* 0x00000000031e72ca */ /* 0x000fe200000e0000 */
[----:B------:R-:W-:Y:S01]  /*06a0*/  IMAD.MOV R3, RZ, RZ, -R12 ;  /* 0x000000ffff037224 */ /* 0x000fe200078e0a0c */
[----:B------:R-:W-:Y:S02]  /*06b0*/  SHF.R.U32.HI R12, RZ, 0x1, R6 ;  /* 0x00000001ff0c7819 */ /* 0x000fe40000011606 */
[----:B------:R-:W-:Y:S01]  /*06c0*/  R2UR UR4, R8 ;  /* 0x00000000080472ca */ /* 0x000fe200000e0000 */
[----:B------:R-:W-:Y:S01]  /*06d0*/  IMAD.U32 R8, RZ, RZ, UR9 ;  /* 0x00000009ff087e24 */ /* 0x000fe2000f8e00ff */
[----:B-1----:R-:W-:Y:S01]  /*06e0*/  R2UR UR5, R9 ;  /* 0x00000000090572ca */ /* 0x002fe200000e0000 */
[----:B------:R-:W-:Y:S01]  /*06f0*/  ULOP3.LUT UR9, UR9, UR26, URZ, 0x3c, !UPT ;  /* 0x0000001a09097292 */ /* 0x000fe2000f8e3cff */
[----:B------:R-:W-:Y:S02]  /*0700*/  IADD3 R7, PT, PT, RZ, -R9, RZ ;  /* 0x80000009ff077210 */ /* 0x000fe40007ffe0ff */
[----:B------:R-:W-:Y:S01]  /*0710*/  IABS R10, R8 ;  /* 0x00000008000a7213 */ /* 0x000fe20000000000 */
[----:B------:R-:W-:Y:S01]  /*0720*/  UISETP.GE.AND UP2, UPT, UR9, URZ, UPT ;  /* 0x000000ff0900728c */ /* 0x000fe2000bf46270 */
[----:B------:R-:W-:Y:S01]  /*0730*/  MOV R8, R13 ;  /* 0x0000000d00087202 */ /* 0x000fe20000000f00 */
[----:B------:R-:W-:Y:S01]  /*0740*/  IMAD R7, R7, R2, RZ ;  /* 0x0000000207077224 */ /* 0x000fe200078e02ff */
[----:B------:R-:W-:-:S02]  /*0750*/  ULOP3.LUT UR9, UR19, UR12, URZ, 0x3c, !UPT ;  /* 0x0000000c13097292 */ /* 0x000fc4000f8e3cff */
[----:B------:R-:W-:-:S03]  /*0760*/  R2UR UR6, R8 ;  /* 0x00000000080672ca */ /* 0x000fc600000e0000 */
[----:B------:R-:W-:-:S04]  /*0770*/  IMAD.HI.U32 R7, R9, R7, UR4 ;  /* 0x0000000409077e27 */ /* 0x000fc8000f8e0007 */
[----:B------:R-:W-:Y:S01]  /*0780*/  IMAD.MOV.U32 R9, RZ, RZ, R10 ;  /* 0x000000ffff097224 */ /* 0x000fe200078e000a */
[----:B------:R-:W-:Y:S02]  /*0790*/  R2UR UR4, R7 ;  /* 0x00000000070472ca */ /* 0x000fe400000e0000 */
[----:B------:R-:W-:Y:S02]  /*07a0*/  SHF.R.U32.HI R10, RZ, 0x5, R6 ;  /* 0x00000005ff0a7819 */ /* 0x000fe40000011606 */
[----:B------:R-:W-:Y:S01]  /*07b0*/  R2UR UR11, R9 ;  /* 0x00000000090b72ca */ /* 0x000fe200000e0000 */
[----:B------:R-:W-:Y:S01]  /*07c0*/  IMAD.U32 R9, RZ, RZ, UR18 ;  /* 0x00000012ff097e24 */ /* 0x000fe2000f8e00ff */
[----:B------:R-:W-:-:S04]  /*07d0*/  MOV R8, UR6 ;  /* 0x0000000600087c02 */ /* 0x000fc80008000f00 */
[----:B------:R-:W-:-:S03]  /*07e0*/  LEA R16, R9, R10, 0x5 ;  /* 0x0000000a09107211 */ /* 0x000fc600078e28ff */
[----:B------:R-:W-:Y:S02]  /*07f0*/  UIMAD.WIDE.U32 UR4, UR4, UR6, URZ ;  /* 0x00000006040472a5 */ /* 0x000fe4000f8e00ff */
[----:B------:R-:W-:Y:S02]  /*0800*/  UIADD3 UR4, UPT, UPT, UR22, 0xf, URZ ;  /* 0x0000000f16047890 */ /* 0x000fe4000fffe0ff */
[----:B------:R-:W-:Y:S02]  /*0810*/  UIMAD.WIDE.U32 UR6, UR30, UR11, URZ ;  /* 0x0000000b1e0672a5 */ /* 0x000fe4000f8e00ff */
[----:B------:R-:W-:Y:S01]  /*0820*/  USHF.R.U32.HI UR4, URZ, 0x4, UR4 ;  /* 0x00000004ff047899 */ /* 0x000fe20008011604 */
[----:B------:R-:W-:Y:S01]  /*0830*/  UMOV UR8, UR5 ;  /* 0x0000000500087c82 */ /* 0x000fe20008000000 */
[----:B------:R-:W-:Y:S01]  /*0840*/  ULEA UR5, UR18, 0x20, 0x5 ;  /* 0x0000002012057891 */ /* 0x000fe2000f8e28ff */
[----:B------:R-:W-:Y:S02]  /*0850*/  IMAD R3, R3, UR8, R8 ;  /* 0x0000000803037c24 */ /* 0x000fe4000f8e0208 */
[----:B------:R-:W-:Y:S01]  /*0860*/  IMAD R7, RZ, RZ, -UR7 ;  /* 0x80000007ff077e24 */ /* 0x000fe2000f8e02ff */
[----:B------:R-:W-:-:S02]  /*0870*/  UISETP.LT.U32.AND UP3, UPT, UR4, UR5, UPT ;  /* 0x000000050400728c */ /* 0x000fc4000bf61070 */
[----:B------:R-:W-:Y:S01]  /*0880*/  ISETP.GT.U32.AND P1, PT, R2, R3, PT ;  /* 0x000000030200720c */ /* 0x000fe20003f24070 */
[C---:B------:R-:W-:Y:S01]  /*0890*/  IMAD R7, R0.reuse, R7, UR11 ;  /* 0x0000000b00077e24 */ /* 0x040fe2000f8e0207 */
[----:B------:R-:W0:Y:S04]  /*08a0*/  LDCU UR11, c[0x0][0x3f8] ;  /* 0x00007f00ff0b77ac */ /* 0x000e280008000800 */
[----:B------:R-:W-:Y:S01]  /*08b0*/  ISETP.GT.U32.AND P2, PT, R0, R7, PT ;  /* 0x000000070000720c */ /* 0x000fe20003f44070 */
[----:B------:R-:W1:Y:S06]  /*08c0*/  LDCU UR6, c[0x0][0x3c8] ;  /* 0x00007900ff0677ac */ /* 0x000e6c0008000800 */
[----:B------:R-:W-:Y:S01]  /*08d0*/  VOTEU.ANY UP4, P1 ;  /* 0x0000000000ff7886 */ /* 0x000fe20000880100 */
[----:B------:R-:W-:-:S04]  /*08e0*/  PLOP3.LUT P1, PT, PT, PT, UP4, 0x80, 0x8 ;  /* 0x000000000008781c */ /* 0x000fc80003f2f048 */
[----:B------:R-:W-:Y:S01]  /*08f0*/  @!UP4 UIADD3 UR8, UPT, UPT, UR8, 0x1, URZ ;  /* 0x000000010808c890 */ /* 0x000fe2000fffe0ff */
[----:B------:R-:W-:Y:S01]  /*0900*/  VOTEU.ANY UP5, P2 ;  /* 0x0000000000ff7886 */ /* 0x000fe200010a0100 */
[----:B------:R-:W-:Y:S01]  /*0910*/  PLOP3.LUT P2, PT, PT, PT, UP5, 0x80, 0x8 ;  /* 0x000000000008781c */ /* 0x000fe20003f4f058 */
[----:B------:R-:W-:Y:S02]  /*0920*/  UISETP.GE.AND UP4, UPT, UR9, URZ, UPT ;  /* 0x000000ff0900728c */ /* 0x000fe4000bf86270 */
[----:B0-----:R-:W-:Y:S02]  /*0930*/  @UP0 UIMAD UR9, UR21, UR11, UR19 ;  /* 0x0000000b150902a4 */ /* 0x001fe4000f8e0213 */
[----:B------:R-:W-:Y:S02]  /*0940*/  @!UP5 UIADD3 UR7, UPT, UPT, UR7, 0x1, URZ ;  /* 0x000000010707d890 */ /* 0x000fe4000fffe0ff */
[----:B------:R-:W-:Y:S01]  /*0950*/  @!P1 IMAD.IADD R3, R3, 0x1, -R2 ;  /* 0x0000000103039824 */ /* 0x000fe200078e0a02 */
[----:B------:R-:W-:-:S02]  /*0960*/  @UP0 UIMAD UR9, UR9, UR27, 0x1 ;  /* 0x00000001090904a4 */ /* 0x000fc4000f8e021b */
[----:B-1----:R-:W-:Y:S02]  /*0970*/  UIMAD UR6, UR17, UR6, URZ ;  /* 0x00000006110672a4 */ /* 0x002fe4000f8e02ff */
[----:B------:R-:W-:Y:S02]  /*0980*/  ISETP.GE.U32.AND P1, PT, R3, R2, PT ;  /* 0x000000020300720c */ /* 0x000fe40003f26070 */
[-C--:B------:R-:W-:Y:S02]  /*0990*/  @!P2 IADD3 R7, PT, PT, R7, -R0.reuse, RZ ;  /* 0x800000000707a210 */ /* 0x080fe40007ffe0ff */
[----:B------:R-:W-:Y:S02]  /*09a0*/  LOP3.LUT R2, R6, 0x1, RZ, 0xc0, !PT ;  /* 0x0000000106027812 */ /* 0x000fe400078ec0ff */
[----:B------:R-:W-:Y:S02]  /*09b0*/  ISETP.GE.U32.AND P2, PT, R7, R0, PT ;  /* 0x000000000700720c */ /* 0x000fe40003f46070 */
[----:B------:R-:W-:-:S05]  /*09c0*/  LEA R3, R14, R11, 0x18 ;  /* 0x0000000b0e037211 */ /* 0x000fca00078ec0ff */
[----:B------:R-:W-:Y:S01]  /*09d0*/  VOTEU.ANY UP5, P1 ;  /* 0x0000000000ff7886 */ /* 0x000fe200008a0100 */
[----:B------:R-:W-:-:S04]  /*09e0*/  IMAD R3, R2, 0x60, R3 ;  /* 0x0000006002037824 */ /* 0x000fc800078e0203 */
[----:B------:R-:W-:Y:S01]  /*09f0*/  @UP5 UIADD3 UR8, UPT, UPT, UR8, 0x1, URZ ;  /* 0x0000000108085890 */ /* 0x000fe2000fffe0ff */
[----:B------:R-:W-:Y:S01]  /*0a00*/  @!P0 IMAD R7, R12, 0x8, R3 ;  /* 0x000000080c078824 */ /* 0x000fe200078e0203 */
[----:B------:R-:W-:Y:S01]  /*0a10*/  UISETP.NE.AND UP5, UPT, UR12, URZ, UPT ;  /* 0x000000ff0c00728c */ /* 0x000fe2000bfa5270 */
[----:B------:R-:W-:-:S04]  /*0a20*/  VOTEU.ANY UP6, P2 ;  /* 0x0000000000ff7886 */ /* 0x000fc800010c0100 */
[----:B------:R-:W-:Y:S01]  /*0a30*/  UMOV UR13, UR8 ;  /* 0x00000008000d7c82 */ /* 0x000fe20008000000 */
[----:B------:R-:W-:Y:S02]  /*0a40*/  USEL UR8, UR4, UR5, UP3 ;  /* 0x0000000504087287 */ /* 0x000fe40009800000 */
        /* <DEDUP_REMOVED lines=9> */
[----:B--2---:R0:W-:Y:S01]  /*0ae0*/  @!P0 STS.64 [R7], R4 ;  /* 0x0000000407008388 */ /* 0x0041e20000000a00 */
[----:B------:R-:W-:Y:S01]  /*0af0*/  BAR.SYNC.DEFER_BLOCKING 0x0 ;  /* 0x0000000000007b1d */ /* 0x000fe20000010000 */
[----:B------:R-:W-:Y:S01]  /*0b00*/  ISETP.GE.U32.AND P0, PT, R16, UR8, PT ;  /* 0x0000000810007c0c */ /* 0x000fe2000bf06070 */
[----:B0-----:R-:W-:-:S02]  /*0b10*/  IMAD.MOV.U32 R4, RZ, RZ, -0x800001 ;  /* 0xff7fffffff047424 */ /* 0x001fc400078e00ff */
[----:B------:R-:W-:-:S10]  /*0b20*/  IMAD.MOV.U32 R5, RZ, RZ, R0 ;  /* 0x000000ffff057224 */ /* 0x000fd400078e0000 */
[----:B------:R-:W-:Y:S05]  /*0b30*/  @P0 BRA `(.L_x_19470) ;  /* 0x0000001400500947 */ /* 0x000fea0003800000 */
[----:B------:R-:W0:Y:S01]  /*0b40*/  LDCU.64 UR10, c[0x0][0x3b8] ;  /* 0x00007700ff0a77ac */ /* 0x000e220008000a00 */
[----:B------:R-:W-:Y:S01]  /*0b50*/  IMAD.WIDE.U32 R6, R16, 0x4, RZ ;  /* 0x0000000410067825 */ /* 0x000fe200078e00ff */
[----:B------:R-:W-:Y:S01]  /*0b60*/  MOV R9, UR6 ;  /* 0x0000000600097c02 */ /* 0x000fe20008000f00 */
[----:B------:R-:W1:Y:S02]  /*0b70*/  LDCU UR4, c[0x0][0x3e0] ;  /* 0x00007c00ff0477ac */ /* 0x000e640008000800 */
[----:B------:R-:W-:Y:S01]  /*0b80*/  IMAD.SHL.U32 R0, R12, 0x4, RZ ;  /* 0x000000040c007824 */ /* 0x000fe200078e00ff */
[----:B------:R-:W-:Y:S01]  /*0b90*/  MOV R4, 0xff7fffff ;  /* 0xff7fffff00047802 */ /* 0x000fe20000000f00 */
[----:B------:R-:W-:Y:S01]  /*0ba0*/  IMAD.WIDE R8, R9, 0x4, R6 ;  /* 0x0000000409087825 */ /* 0x000fe200078e0206 */
[----:B------:R-:W2:Y:S02]  /*0bb0*/  LDCU UR5, c[0x0][0x3fc] ;  /* 0x00007f80ff0577ac */ /* 0x000ea40008000800 */
[----:B------:R-:W-:Y:S01]  /*0bc0*/  LOP3.LUT R7, R0, 0x3c, RZ, 0xc0, !PT ;  /* 0x0000003c00077812 */ /* 0x000fe200078ec0ff */
[----:B------:R-:W-:-:S03]  /*0bd0*/  VIADD R11, R11, 0xe0 ;  /* 0x000000e00b0b7836 */ /* 0x000fc60000000000 */
[----:B------:R-:W-:Y:S02]  /*0be0*/  LEA R7, R10, R7, 0x6 ;  /* 0x000000070a077211 */ /* 0x000fe400078e30ff */
[----:B------:R-:W-:Y:S02]  /*0bf0*/  LEA R0, R14, R11, 0x18 ;  /* 0x0000000b0e007211 */ /* 0x000fe400078ec0ff */
[----:B0-----:R-:W-:-:S03]  /*0c00*/  IADD3 R6, P0, PT, R8, UR10, RZ ;  /* 0x0000000a08067c10 */ /* 0x001fc6000ff1e0ff */
[----:B------:R-:W-:Y:S01]  /*0c10*/  IMAD.IADD R7, R7, 0x1, R0 ;  /* 0x0000000107077824 */ /* 0x000fe200078e0200 */
[----:B-1----:R-:W-:Y:S01]  /*0c20*/  UIMAD UR4, UR13, UR4, URZ ;  /* 0x000000040d0472a4 */ /* 0x002fe2000f8e02ff */
[C---:B------:R-:W-:Y:S01]  /*0c30*/  IMAD.SHL.U32 R0, R12.reuse, 0x8, RZ ;  /* 0x000000080c007824 */ /* 0x040fe200078e00ff */
[----:B------:R-:W-:Y:S02]  /*0c40*/  IADD3.X R17, PT, PT, R9, UR11, RZ, P0, !PT ;  /* 0x0000000b09117c10 */ /* 0x000fe400087fe4ff */
[----:B------:R-:W-:Y:S02]  /*0c50*/  LOP3.LUT R12, R12, 0xf, RZ, 0xc0, !PT ;  /* 0x0000000f0c0c7812 */ /* 0x000fe400078ec0ff */
[----:B------:R-:W-:Y:S02]  /*0c60*/  LEA R9, R10, UR23, 0x4 ;  /* 0x000000170a097c11 */ /* 0x000fe4000f8e20ff */
[----:B------:R-:W-:Y:S02]  /*0c70*/  LOP3.LUT R0, R0, 0x78, RZ, 0xc0, !PT ;  /* 0x0000007800007812 */ /* 0x000fe400078ec0ff */
[----:B--2---:R-:W-:Y:S01]  /*0c80*/  MOV R21, UR5 ;  /* 0x0000000500157c02 */ /* 0x004fe20008000f00 */
[----:B------:R-:W-:Y:S01]  /*0c90*/  IMAD.IADD R12, R12, 0x1, R9 ;  /* 0x000000010c0c7824 */ /* 0x000fe200078e0209 */
[----:B------:R-:W-:Y:S01]  /*0ca0*/  IADD3 R24, P0, PT, R0, UR4, RZ ;  /* 0x0000000400187c10 */ /* 0x000fe2000ff1e0ff */
[----:B------:R-:W-:Y:S01]  /*0cb0*/  IMAD.U32 R0, RZ, RZ, UR4 ;  /* 0x00000004ff007e24 */ /* 0x000fe2000f8e00ff */
[----:B------:R-:W-:Y:S01]  /*0cc0*/  IADD3 R21, PT, PT, -R21, UR16, RZ ;  /* 0x0000001015157c10 */ /* 0x000fe2000fffe1ff */
[----:B------:R-:W-:Y:S01]  /*0cd0*/  VIADD R18, R9, 0x1 ;  /* 0x0000000109127836 */ /* 0x000fe20000000000 */
[C---:B------:R-:W-:Y:S01]  /*0ce0*/  IADD3 R20, PT, PT, R12.reuse, 0x1, RZ ;  /* 0x000000010c147810 */ /* 0x040fe20007ffe0ff */
[----:B------:R-:W-:Y:S01]  /*0cf0*/  VIADD R19, R12, -UR22 ;  /* 0x800000160c137c36 */ /* 0x000fe20008000000 */
[----:B------:R-:W-:-:S07]  /*0d00*/  LEA.HI.X.SX32 R25, R0, RZ, 0x1, P0 ;  /* 0x000000ff00197211 */ /* 0x000fce00000f0eff */
.L_x_19475:
[----:B------:R-:W0:Y:S01]  /*0d10*/  LDC R14, c[0x0][0x400] ;  /* 0x00010000ff0e7b82 */ /* 0x000e220000000800 */
[----:B------:R-:W-:Y:S01]  /*0d20*/  VIADD R8, R18, 0xffffffff ;  /* 0xffffffff12087836 */ /* 0x000fe20000000000 */
[----:B------:R-:W-:Y:S04]  /*0d30*/  BSSY B1, `(.L_x_19471) ;  /* 0x000012b000017945 */ /* 0x000fe80003800000 */
        /* <DEDUP_REMOVED lines=48> */
.L_x_19472:
[----:B------:R-:W-:Y:S01]  /*1040*/  MOV R10, R6 ;  /* 0x00000006000a7202 */ /* 0x000fe20000000f00 */
[----:B------:R-:W-:-:S05]  /*1050*/  IMAD.MOV.U32 R11, RZ, RZ, R17 ;  /* 0x000000ffff0b7224 */ /* 0x000fca00078e0011 */
[----:B------:R-:W2:Y:S02]  /*1060*/  LDG.E.CONSTANT R9, desc[UR14][R10.64] ;  /* 0x0000000e0a097981 */ /* 0x000ea4000c1e9900 */
[----:B--2---:R-:W-:-:S03]  /*1070*/  IMAD.WIDE R8, R9, UR28, R24 ;  /* 0x0000001c09087c25 */ /* 0x004fc6000f8e0218 */
[----:B------:R-:W-:-:S05]  /*1080*/  LEA R8, P0, R2, R8, 0x2 ;  /* 0x0000000802087211 */ /* 0x000fca00078010ff */
[----:B------:R-:W-:Y:S01]  /*1090*/  IMAD.X R9, RZ, RZ, R9, P0 ;  /* 0x000000ffff097224 */ /* 0x000fe200000e0609 */
[----:B------:R-:W-:-:S04]  /*10a0*/  LEA R26, P0, R8, UR24, 0x1 ;  /* 0x00000018081a7c11 */ /* 0x000fc8000f8008ff */
[----:B------:R-:W-:Y:S02]  /*10b0*/  LEA.HI.X R27, R8, UR25, R9, 0x1, P0 ;  /* 0x00000019081b7c11 */ /* 0x000fe400080f0c09 */
[----:B------:R-:W0:Y:S04]  /*10c0*/  LDS.128 R8, [R3] ;  /* 0x0000000003087984 */ /* 0x000e280000000c00 */
        /* <DEDUP_REMOVED lines=10> */
[----:B------:R-:W-:-:S05]  /*1170*/  PRMT R10, R10, 0x7632, R10 ;  /* 0x000076320a0a7816 */ /* 0x000fca000000000a */
[----:B------:R-:W-:Y:S02]  /*1180*/  IMAD.U32 R10, R10, 0x10000, RZ ;  /* 0x000100000a0a7824 */ /* 0x000fe400078e00ff */
[C---:B--2---:R-:W-:Y:S01]  /*1190*/  IMAD.U32 R32, R14.reuse, 0x10000, RZ ;  /* 0x000100000e207824 */ /* 0x044fe200078e00ff */
[----:B------:R-:W-:-:S03]  /*11a0*/  PRMT R14, R14, 0x7632, R14 ;  /* 0x000076320e0e7816 */ /* 0x000fc6000000000e */
[----:B------:R-:W-:Y:S01]  /*11b0*/  FMUL.FTZ R23, R15, R32 ;  /* 0x000000200f177220 */ /* 0x000fe20000410000 */
[C---:B---3--:R-:W-:Y:S01]  /*11c0*/  SHF.L.U32 R15, R13.reuse, 0x10, RZ ;  /* 0x000000100d0f7819 */ /* 0x048fe200000006ff */
[C---:B------:R-:W-:Y:S01]  /*11d0*/  IMAD.U32 R32, R8.reuse, 0x10000, RZ ;  /* 0x0001000008207824 */ /* 0x040fe200078e00ff */
[----:B------:R-:W-:Y:S02]  /*11e0*/  PRMT R8, R8, 0x7632, R8 ;  /* 0x0000763208087816 */ /* 0x000fe40000000008 */
[----:B------:R-:W-:Y:S01]  /*11f0*/  PRMT R13, R13, 0x7632, R13 ;  /* 0x000076320d0d7816 */ /* 0x000fe2000000000d */
[----:B------:R-:W-:Y:S01]  /*1200*/  FFMA.FTZ R32, R32, R15, R23 ;  /* 0x0000000f20207223 */ /* 0x000fe20000010017 */
[----:B------:R-:W-:Y:S01]  /*1210*/  IMAD.U32 R15, R14, 0x10000, RZ ;  /* 0x000100000e0f7824 */ /* 0x000fe200078e00ff */
[----:B------:R-:W-:Y:S01]  /*1220*/  SHF.L.U32 R8, R8, 0x10, RZ ;  /* 0x0000001008087819 */ /* 0x000fe200000006ff */
[----:B------:R-:W2:Y:S01]  /*1230*/  LDG.E.CONSTANT R23, desc[UR14][R26.64+0x404] ;  /* 0x0004040e1a177981 */ /* 0x000ea2000c1e9900 */
[----:B------:R-:W-:-:S02]  /*1240*/  IMAD.U32 R13, R13, 0x10000, RZ ;  /* 0x000100000d0d7824 */ /* 0x000fc400078e00ff */
[----:B------:R-:W-:Y:S01]  /*1250*/  FMUL.FTZ R15, R10, R15 ;  /* 0x0000000f0a0f7220 */ /* 0x000fe20000410000 */
[----:B----4-:R-:W-:-:S03]  /*1260*/  PRMT R35, R34, 0x7632, R35 ;  /* 0x0000763222237816 */ /* 0x010fc60000000023 */
[----:B------:R-:W-:Y:S01]  /*1270*/  FFMA.FTZ R10, R8, R13, R15 ;  /* 0x0000000d080a7223 */ /* 0x000fe2000001000f */
[C---:B------:R-:W-:Y:S01]  /*1280*/  IMAD.U32 R8, R11.reuse, 0x10000, RZ ;  /* 0x000100000b087824 */ /* 0x040fe200078e00ff */
[C---:B------:R-:W-:Y:S02]  /*1290*/  SHF.L.U32 R15, R12.reuse, 0x10, RZ ;  /* 0x000000100c0f7819 */ /* 0x040fe400000006ff */
[----:B------:R-:W-:Y:S02]  /*12a0*/  PRMT R11, R11, 0x7632, R11 ;  /* 0x000076320b0b7816 */ /* 0x000fe4000000000b */
[----:B------:R-:W-:Y:S01]  /*12b0*/  PRMT R13, R12, 0x7632, R13 ;  /* 0x000076320c0d7816 */ /* 0x000fe2000000000d */
[----:B------:R-:W-:Y:S01]  /*12c0*/  FMUL.FTZ R15, R8, R15 ;  /* 0x0000000f080f7220 */ /* 0x000fe20000410000 */
[----:B------:R-:W-:Y:S01]  /*12d0*/  SHF.L.U32 R8, R9, 0x10, RZ ;  /* 0x0000001009087819 */ /* 0x000fe200000006ff */
[----:B------:R-:W-:Y:S01]  /*12e0*/  IMAD.U32 R12, R11, 0x10000, RZ ;  /* 0x000100000b0c7824 */ /* 0x000fe200078e00ff */
[----:B------:R-:W-:Y:S01]  /*12f0*/  PRMT R9, R9, 0x7632, R9 ;  /* 0x0000763209097816 */ /* 0x000fe20000000009 */
[----:B------:R-:W-:Y:S01]  /*1300*/  IMAD.U32 R13, R13, 0x10000, RZ ;  /* 0x000100000d0d7824 */ /* 0x000fe200078e00ff */
[----:B------:R-:W-:Y:S01]  /*1310*/  SHF.L.U32 R35, R35, 0x10, RZ ;  /* 0x0000001023237819 */ /* 0x000fe200000006ff */
[----:B------:R-:W-:-:S02]  /*1320*/  IMAD.U32 R11, R34, 0x10000, RZ ;  /* 0x00010000220b7824 */ /* 0x000fc400078e00ff */
[----:B------:R-:W-:Y:S02]  /*1330*/  IMAD.U32 R34, R9, 0x10000, RZ ;  /* 0x0001000009227824 */ /* 0x000fe400078e00ff */
[----:B------:R-:W-:Y:S01]  /*1340*/  FFMA.FTZ R8, R8, R11, R15 ;  /* 0x0000000b08087223 */ /* 0x000fe2000001000f */
[----:B------:R-:W-:Y:S02]  /*1350*/  FMUL.FTZ R11, R12, R13 ;  /* 0x0000000d0c0b7220 */ /* 0x000fe40000410000 */
[----:B------:R-:W0:Y:S02]  /*1360*/  LDS.128 R12, [R3+0x10] ;  /* 0x00001000030c7984 */ /* 0x000e240000000c00 */
[----:B------:R-:W-:Y:S01]  /*1370*/  FFMA.FTZ R11, R34, R35, R11 ;  /* 0x00000023220b7223 */ /* 0x000fe2000001000b */
[----:B------:R-:W-:Y:S02]  /*1380*/  IMAD.U32 R34, R29, 0x10000, RZ ;  /* 0x000100001d227824 */ /* 0x000fe400078e00ff */
[C---:B0-----:R-:W-:Y:S01]  /*1390*/  IMAD.U32 R9, R12.reuse, 0x10000, RZ ;  /* 0x000100000c097824 */ /* 0x041fe200078e00ff */
[----:B------:R-:W-:-:S03]  /*13a0*/  PRMT R12, R12, 0x7632, R12 ;  /* 0x000076320c0c7816 */ /* 0x000fc6000000000c */
[----:B------:R-:W-:Y:S01]  /*13b0*/  FFMA.FTZ R9, R9, R34, R32 ;  /* 0x0000002209097223 */ /* 0x000fe20000010020 */
[----:B------:R-:W-:Y:S01]  /*13c0*/  PRMT R34, R29, 0x7632, R34 ;  /* 0x000076321d227816 */ /* 0x000fe20000000022 */
[----:B------:R-:W3:Y:S01]  /*13d0*/  LDG.E.CONSTANT R32, desc[UR14][R26.64+0x500] ;  /* 0x0005000e1a207981 */ /* 0x000ee2000c1e9900 */
[----:B------:R-:W-:-:S03]  /*13e0*/  SHF.L.U32 R29, R12, 0x10, RZ ;  /* 0x000000100c1d7819 */ /* 0x000fc600000006ff */
[----:B------:R-:W-:-:S04]  /*13f0*/  IMAD.U32 R12, R34, 0x10000, RZ ;  /* 0x00010000220c7824 */ /* 0x000fc800078e00ff */
[----:B------:R-:W-:Y:S02]  /*1400*/  FFMA.FTZ R12, R29, R12, R10 ;  /* 0x0000000c1d0c7223 */ /* 0x000fe4000001000a */
[----:B------:R-:W4:Y:S01]  /*1410*/  LDG.E.CONSTANT R29, desc[UR14][R26.64+0x504] ;  /* 0x0005040e1a1d7981 */ /* 0x000f22000c1e9900 */
[----:B------:R-:W-:Y:S01]  /*1420*/  IMAD.U32 R35, R13, 0x10000, RZ ;  /* 0x000100000d237824 */ /* 0x000fe200078e00ff */
[----:B------:R-:W-:Y:S02]  /*1430*/  SHF.L.U32 R34, R33, 0x10, RZ ;  /* 0x0000001021227819 */ /* 0x000fe400000006ff */
[----:B------:R-:W-:Y:S02]  /*1440*/  PRMT R13, R13, 0x7632, R13 ;  /* 0x000076320d0d7816 */ /* 0x000fe4000000000d */
[----:B------:R-:W-:Y:S01]  /*1450*/  PRMT R33, R33, 0x7632, R33 ;  /* 0x0000763221217816 */ /* 0x000fe20000000021 */
[----:B------:R-:W-:Y:S01]  /*1460*/  FFMA.FTZ R34, R35, R34, R8 ;  /* 0x0000002223227223 */ /* 0x000fe20000010008 */
[----:B------:R-:W-:Y:S01]  /*1470*/  PRMT R10, R31, 0x7632, R10 ;  /* 0x000076321f0a7816 */ /* 0x000fe2000000000a */
[----:B------:R-:W-:-:S02]  /*1480*/  IMAD.U32 R8, R13, 0x10000, RZ ;  /* 0x000100000d087824 */ /* 0x000fc400078e00ff */
[----:B------:R-:W-:-:S04]  /*1490*/  IMAD.U32 R13, R33, 0x10000, RZ ;  /* 0x00010000210d7824 */ /* 0x000fc800078e00ff */
[----:B------:R-:W-:Y:S01]  /*14a0*/  FFMA.FTZ R13, R8, R13, R11 ;  /* 0x0000000d080d7223 */ /* 0x000fe2000001000b */
[C---:B------:R-:W-:Y:S01]  /*14b0*/  SHF.L.U32 R8, R14.reuse, 0x10, RZ ;  /* 0x000000100e087819 */ /* 0x040fe200000006ff */
[----:B------:R-:W-:Y:S01]  /*14c0*/  IMAD.U32 R11, R31, 0x10000, RZ ;  /* 0x000100001f0b7824 */ /* 0x000fe200078e00ff */
[----:B------:R-:W-:-:S03]  /*14d0*/  PRMT R14, R14, 0x7632, R14 ;  /* 0x000076320e0e7816 */ /* 0x000fc6000000000e */
[----:B------:R-:W-:Y:S02]  /*14e0*/  FFMA.FTZ R31, R8, R11, R9 ;  /* 0x0000000b081f7223 */ /* 0x000fe40000010009 */
[----:B------:R-:W-:Y:S01]  /*14f0*/  IMAD.U32 R33, R14, 0x10000, RZ ;  /* 0x000100000e217824 */ /* 0x000fe200078e00ff */
[----:B------:R-:W-:Y:S02]  /*1500*/  SHF.L.U32 R14, R10, 0x10, RZ ;  /* 0x000000100a0e7819 */ /* 0x000fe400000006ff */
[----:B------:R-:W0:Y:S03]  /*1510*/  LDS.128 R8, [R3+0x20] ;  /* 0x0000200003087984 */ /* 0x000e260000000c00 */
[----:B------:R-:W-:Y:S01]  /*1520*/  FFMA.FTZ R12, R33, R14, R12 ;  /* 0x0000000e210c7223 */ /* 0x000fe2000001000c */
[----:B------:R-:W-:Y:S02]  /*1530*/  IMAD.U32 R33, R15, 0x10000, RZ ;  /* 0x000100000f217824 */ /* 0x000fe400078e00ff */
[----:B------:R-:W-:-:S04]  /*1540*/  IMAD.U32 R14, R30, 0x10000, RZ ;  /* 0x000100001e0e7824 */ /* 0x000fc800078e00ff */
[--C-:B------:R-:W-:Y:S02]  /*1550*/  FFMA.FTZ R14, R33, R14, R34.reuse ;  /* 0x0000000e210e7223 */ /* 0x100fe40000010022 */
[----:B------:R-:W4:Y:S01]  /*1560*/  LDG.E.CONSTANT R33, desc[UR14][R26.64+0x600] ;  /* 0x0006000e1a217981 */ /* 0x000f22000c1e9900 */
[----:B------:R-:W-:Y:S02]  /*1570*/  PRMT R15, R15, 0x7632, R15 ;  /* 0x000076320f0f7816 */ /* 0x000fe4000000000f */
[----:B------:R-:W-:Y:S02]  /*1580*/  PRMT R34, R30, 0x7632, R34 ;  /* 0x000076321e227816 */ /* 0x000fe40000000022 */
[----:B------:R-:W-:-:S03]  /*1590*/  SHF.L.U32 R30, R15, 0x10, RZ ;  /* 0x000000100f1e7819 */ /* 0x000fc600000006ff */
[----:B------:R-:W-:Y:S02]  /*15a0*/  IMAD.U32 R15, R34, 0x10000, RZ ;  /* 0x00010000220f7824 */ /* 0x000fe400078e00ff */
[----:B------:R-:W4:Y:S02]  /*15b0*/  LDG.E.CONSTANT R34, desc[UR14][R26.64+0x604] ;  /* 0x0006040e1a227981 */ /* 0x000f24000c1e9900 */
[----:B------:R-:W-:Y:S01]  /*15c0*/  FFMA.FTZ R15, R30, R15, R13 ;  /* 0x0000000f1e0f7223 */ /* 0x000fe2000001000d */
[----:B------:R-:W-:Y:S01]  /*15d0*/  SHF.L.U32 R13, R28, 0x10, RZ ;  /* 0x000000101c0d7819 */ /* 0x000fe200000006ff */
[----:B0-----:R-:W-:-:S04]  /*15e0*/  IMAD.U32 R30, R8, 0x10000, RZ ;  /* 0x00010000081e7824 */ /* 0x001fc800078e00ff */
        /* <DEDUP_REMOVED lines=11> */
[C---:B------:R-:W-:Y:S01]  /*16a0*/  IMAD.U32 R36, R10.reuse, 0x10000, RZ ;  /* 0x000100000a247824 */ /* 0x040fe200078e00ff */
[----:B------:R-:W-:Y:S01]  /*16b0*/  PRMT R10, R10, 0x7632, R10 ;  /* 0x000076320a0a7816 */ /* 0x000fe2000000000a */
[C---:B--2---:R-:W-:Y:S01]  /*16c0*/  IMAD.U32 R8, R23.reuse, 0x10000, RZ ;  /* 0x0001000017087824 */ /* 0x044fe200078e00ff */
[----:B------:R-:W-:-:S03]  /*16d0*/  PRMT R23, R23, 0x7632, R23 ;  /* 0x0000763217177816 */ /* 0x000fc60000000017 */
[----:B------:R-:W-:Y:S01]  /*16e0*/  FFMA.FTZ R14, R35, R8, R14 ;  /* 0x00000008230e7223 */ /* 0x000fe2000001000e */
[----:B------:R-:W-:Y:S01]  /*16f0*/  SHF.L.U32 R23, R23, 0x10, RZ ;  /* 0x0000001017177819 */ /* 0x000fe200000006ff */
[----:B------:R-:W-:-:S04]  /*1700*/  IMAD.U32 R8, R9, 0x10000, RZ ;  /* 0x0001000009087824 */ /* 0x000fc800078e00ff */
[----:B------:R-:W-:Y:S01]  /*1710*/  FFMA.FTZ R8, R8, R23, R15 ;  /* 0x0000001708087223 */ /* 0x000fe2000001000f */
[----:B------:R-:W-:Y:S01]  /*1720*/  SHF.L.U32 R23, R10, 0x10, RZ ;  /* 0x000000100a177819 */ /* 0x000fe200000006ff */
[C---:B---3--:R-:W-:Y:S01]  /*1730*/  IMAD.U32 R9, R32.reuse, 0x10000, RZ ;  /* 0x0001000020097824 */ /* 0x048fe200078e00ff */
[----:B------:R-:W-:-:S03]  /*1740*/  PRMT R32, R32, 0x7632, R32 ;  /* 0x0000763220207816 */ /* 0x000fc60000000020 */
[----:B------:R-:W-:Y:S01]  /*1750*/  FFMA.FTZ R9, R36, R9, R13 ;  /* 0x0000000924097223 */ /* 0x000fe2000001000d */
[----:B------:R-:W-:Y:S02]  /*1760*/  IMAD.U32 R13, R11, 0x10000, RZ ;  /* 0x000100000b0d7824 */ /* 0x000fe400078e00ff */
[----:B------:R-:W-:Y:S01]  /*1770*/  IMAD.U32 R32, R32, 0x10000, RZ ;  /* 0x0001000020207824 */ /* 0x000fe200078e00ff */
[----:B----4-:R-:W-:-:S03]  /*1780*/  SHF.L.U32 R10, R29, 0x10, RZ ;  /* 0x000000101d0a7819 */ /* 0x010fc600000006ff */
[----:B------:R-:W-:Y:S02]  /*1790*/  FFMA.FTZ R23, R23, R32, R12 ;  /* 0x0000002017177223 */ /* 0x000fe4000001000c */
[----:B------:R-:W-:Y:S02]  /*17a0*/  FFMA.FTZ R10, R13, R10, R14 ;  /* 0x0000000a0d0a7223 */ /* 0x000fe4000001000e */
[----:B------:R-:W0:Y:S01]  /*17b0*/  LDS.128 R12, [R3+0x30] ;  /* 0x00003000030c7984 */ /* 0x000e220000000c00 */
[----:B------:R-:W-:Y:S02]  /*17c0*/  PRMT R11, R11, 0x7632, R11 ;  /* 0x000076320b0b7816 */ /* 0x000fe4000000000b */
[----:B------:R-:W-:-:S03]  /*17d0*/  PRMT R29, R29, 0x7632, R29 ;  /* 0x000076321d1d7816 */ /* 0x000fc6000000001d */
[----:B------:R-:W-:Y:S02]  /*17e0*/  IMAD.U32 R11, R11, 0x10000, RZ ;  /* 0x000100000b0b7824 */ /* 0x000fe400078e00ff */
[----:B------:R-:W-:-:S04]  /*17f0*/  IMAD.U32 R29, R29, 0x10000, RZ ;  /* 0x000100001d1d7824 */ /* 0x000fc800078e00ff */
[----:B------:R-:W-:Y:S01]  /*1800*/  FFMA.FTZ R8, R11, R29, R8 ;  /* 0x0000001d0b087223 */ /* 0x000fe20000010008 */
[C---:B------:R-:W-:Y:S01]  /*1810*/  IMAD.U32 R11, R33.reuse, 0x10000, RZ ;  /* 0x00010000210b7824 */ /* 0x040fe200078e00ff */
[----:B------:R-:W-:Y:S02]  /*1820*/  PRMT R33, R33, 0x7632, R33 ;  /* 0x0000763221217816 */ /* 0x000fe40000000021 */
[----:B0-----:R-:W-:-:S05]  /*1830*/  SHF.L.U32 R32, R12, 0x10, RZ ;  /* 0x000000100c207819 */ /* 0x001fca00000006ff */
[----:B------:R-:W-:Y:S01]  /*1840*/  FFMA.FTZ R9, R32, R11, R9 ;  /* 0x0000000b20097223 */ /* 0x000fe20000010009 */
[----:B------:R-:W-:Y:S02]  /*1850*/  PRMT R11, R12, 0x7632, R11 ;  /* 0x000076320c0b7816 */ /* 0x000fe4000000000b */
[----:B------:R-:W2:Y:S01]  /*1860*/  LDG.E.CONSTANT R12, desc[UR14][R26.64+0x804] ;  /* 0x0008040e1a0c7981 */ /* 0x000ea2000c1e9900 */
[----:B------:R-:W-:Y:S02]  /*1870*/  SHF.L.U32 R29, R33, 0x10, RZ ;  /* 0x00000010211d7819 */ /* 0x000fe400000006ff */
[----:B------:R-:W-:Y:S02]  /*1880*/  IMAD.U32 R32, R11, 0x10000, RZ ;  /* 0x000100000b207824 */ /* 0x000fe400078e00ff */
[C---:B------:R-:W-:Y:S02]  /*1890*/  IMAD.U32 R11, R13.reuse, 0x10000, RZ ;  /* 0x000100000d0b7824 */ /* 0x040fe400078e00ff */
[----:B------:R-:W-:Y:S01]  /*18a0*/  FFMA.FTZ R29, R32, R29, R23 ;  /* 0x0000001d201d7223 */ /* 0x000fe20000010017 */
[----:B------:R-:W-:Y:S01]  /*18b0*/  IMAD.U32 R32, R34, 0x10000, RZ ;  /* 0x0001000022207824 */ /* 0x000fe200078e00ff */
[----:B------:R-:W3:Y:S01]  /*18c0*/  LDG.E.CONSTANT R23, desc[UR14][R26.64+0x900] ;  /* 0x0009000e1a177981 */ /* 0x000ee2000c1e9900 */
[----:B------:R-:W-:-:S02]  /*18d0*/  PRMT R13, R13, 0x7632, R13 ;  /* 0x000076320d0d7816 */ /* 0x000fc4000000000d */
[----:B------:R-:W-:Y:S01]  /*18e0*/  PRMT R34, R34, 0x7632, R34 ;  /* 0x0000763222227816 */ /* 0x000fe20000000022 */
[----:B------:R-:W-:Y:S01]  /*18f0*/  FFMA.FTZ R32, R11, R32, R10 ;  /* 0x000000200b207223 */ /* 0x000fe2000001000a */
[----:B------:R-:W-:Y:S01]  /*1900*/  SHF.L.U32 R13, R13, 0x10, RZ ;  /* 0x000000100d0d7819 */ /* 0x000fe200000006ff */
        /* <DEDUP_REMOVED lines=16> */
[----:B------:R-:W-:Y:S01]  /*1a10*/  PRMT R31, R31, 0x7632, R31 ;  /* 0x000076321f1f7816 */ /* 0x000fe2000000001f */
[----:B------:R-:W-:Y:S02]  /*1a20*/  IMAD.U32 R34, R15, 0x10000, RZ ;  /* 0x000100000f227824 */ /* 0x000fe400078e00ff */
[----:B------:R-:W4:Y:S01]  /*1a30*/  LDG.E.CONSTANT R30, desc[UR14][R26.64+0xa00] ;  /* 0x000a000e1a1e7981 */ /* 0x000f22000c1e9900 */
[----:B------:R-:W-:-:S03]  /*1a40*/  SHF.L.U32 R15, R31, 0x10, RZ ;  /* 0x000000101f0f7819 */ /* 0x000fc600000006ff */
[----:B------:R-:W4:Y:S02]  /*1a50*/  LDG.E.CONSTANT R31, desc[UR14][R26.64+0xa04] ;  /* 0x000a040e1a1f7981 */ /* 0x000f24000c1e9900 */
[----:B------:R-:W-:Y:S01]  /*1a60*/  FFMA.FTZ R15, R34, R15, R13 ;  /* 0x0000000f220f7223 */ /* 0x000fe2000001000d */
[----:B------:R-:W-:Y:S02]  /*1a70*/  IMAD.U32 R13, R28, 0x10000, RZ ;  /* 0x000100001c0d7824 */ /* 0x000fe400078e00ff */
[----:B0-----:R-:W-:-:S04]  /*1a80*/  IMAD.U32 R34, R8, 0x10000, RZ ;  /* 0x0001000008227824 */ /* 0x001fc800078e00ff */
[----:B------:R-:W-:Y:S02]  /*1a90*/  FFMA.FTZ R13, R34, R13, R33 ;  /* 0x0000000d220d7223 */ /* 0x000fe40000010021 */
[----:B------:R-:W4:Y:S04]  /*1aa0*/  LDG.E.CONSTANT R33, desc[UR14][R26.64+0xb00] ;  /* 0x000b000e1a217981 */ /* 0x000f28000c1e9900 */
[----:B------:R0:W4:Y:S01]  /*1ab0*/  LDG.E.CONSTANT R34, desc[UR14][R26.64+0xb04] ;  /* 0x000b040e1a227981 */ /* 0x000122000c1e9900 */
[----:B------:R-:W-:Y:S02]  /*1ac0*/  PRMT R8, R8, 0x7632, R8 ;  /* 0x0000763208087816 */ /* 0x000fe40000000008 */
[----:B------:R-:W-:Y:S02]  /*1ad0*/  PRMT R28, R28, 0x7632, R28 ;  /* 0x000076321c1c7816 */ /* 0x000fe4000000001c */
[----:B------:R-:W-:-:S03]  /*1ae0*/  SHF.L.U32 R35, R8, 0x10, RZ ;  /* 0x0000001008237819 */ /* 0x000fc600000006ff */
[----:B------:R-:W-:-:S04]  /*1af0*/  IMAD.U32 R8, R28, 0x10000, RZ ;  /* 0x000100001c087824 */ /* 0x000fc800078e00ff */
[----:B------:R-:W-:Y:S01]  /*1b00*/  FFMA.FTZ R8, R35, R8, R14 ;  /* 0x0000000823087223 */ /* 0x000fe2000001000e */
[C---:B------:R-:W-:Y:S01]  /*1b10*/  IMAD.U32 R35, R9.reuse, 0x10000, RZ ;  /* 0x0001000009237824 */ /* 0x040fe200078e00ff */
[----:B------:R-:W-:Y:S01]  /*1b20*/  PRMT R9, R9, 0x7632, R9 ;  /* 0x0000763209097816 */ /* 0x000fe20000000009 */
[C---:B0-----:R-:W-:Y:S01]  /*1b30*/  IMAD.U32 R26, R10.reuse, 0x10000, RZ ;  /* 0x000100000a1a7824 */ /* 0x041fe200078e00ff */
[----:B------:R-:W-:Y:S01]  /*1b40*/  PRMT R10, R10, 0x7632, R10 ;  /* 0x000076320a0a7816 */ /* 0x000fe2000000000a */
[----:B------:R-:W-:Y:S01]  /*1b50*/  UMOV UR4, 0xffffffff ;  /* 0xffffffff00047882 */ /* 0x000fe20000000000 */
[----:B------:R-:W-:Y:S02]  /*1b60*/  ISETP.NE.AND P0, PT, R2, RZ, PT ;  /* 0x000000ff0200720c */ /* 0x000fe40003f05270 */
[----:B-----5:R-:W-:Y:S02]  /*1b70*/  FSETP.NEU.FTZ.AND P1, PT, R22, RZ, PT ;  /* 0x000000ff1600720b */ /* 0x020fe40003f3d000 */
[----:B--2---:R-:W-:-:S05]  /*1b80*/  SHF.L.U32 R14, R12, 0x10, RZ ;  /* 0x000000100c0e7819 */ /* 0x004fca00000006ff */
[----:B------:R-:W-:Y:S01]  /*1b90*/  FFMA.FTZ R32, R35, R14, R32 ;  /* 0x0000000e23207223 */ /* 0x000fe20000010020 */
[----:B------:R-:W-:Y:S01]  /*1ba0*/  PRMT R14, R12, 0x7632, R14 ;  /* 0x000076320c0e7816 */ /* 0x000fe2000000000e */
[----:B------:R-:W-:-:S03]  /*1bb0*/  IMAD.U32 R12, R9, 0x10000, RZ ;  /* 0x00010000090c7824 */ /* 0x000fc600078e00ff */
[----:B------:R-:W-:Y:S01]  /*1bc0*/  SHF.L.U32 R9, R14, 0x10, RZ ;  /* 0x000000100e097819 */ /* 0x000fe200000006ff */
[----:B---3--:R-:W-:-:S04]  /*1bd0*/  IMAD.U32 R14, R23, 0x10000, RZ ;  /* 0x00010000170e7824 */ /* 0x008fc800078e00ff */
[----:B------:R-:W-:Y:S01]  /*1be0*/  FFMA.FTZ R9, R12, R9, R15 ;  /* 0x000000090c097223 */ /* 0x000fe2000001000f */
[----:B------:R-:W-:Y:S02]  /*1bf0*/  FFMA.FTZ R26, R26, R14, R13 ;  /* 0x0000000e1a1a7223 */ /* 0x000fe4000001000d */
[----:B------:R-:W0:Y:S01]  /*1c00*/  LDS.128 R12, [R3+0x50] ;  /* 0x00005000030c7984 */ /* 0x000e220000000c00 */
[----:B------:R-:W-:Y:S01]  /*1c10*/  PRMT R27, R23, 0x7632, R27 ;  /* 0x00007632171b7816 */ /* 0x000fe2000000001b */
[----:B------:R-:W-:-:S03]  /*1c20*/  IMAD.U32 R23, R10, 0x10000, RZ ;  /* 0x000100000a177824 */ /* 0x000fc600078e00ff */
[----:B------:R-:W-:-:S05]  /*1c30*/  SHF.L.U32 R27, R27, 0x10, RZ ;  /* 0x000000101b1b7819 */ /* 0x000fca00000006ff */
[----:B------:R-:W-:Y:S01]  /*1c40*/  FFMA.FTZ R8, R23, R27, R8 ;  /* 0x0000001b17087223 */ /* 0x000fe20000010008 */
[----:B------:R-:W-:Y:S02]  /*1c50*/  IMAD.U32 R23, R11, 0x10000, RZ ;  /* 0x000100000b177824 */ /* 0x000fe400078e00ff */
[----:B----4-:R-:W-:-:S04]  /*1c60*/  IMAD.U32 R10, R29, 0x10000, RZ ;  /* 0x000100001d0a7824 */ /* 0x010fc800078e00ff */
[----:B------:R-:W-:Y:S01]  /*1c70*/  FFMA.FTZ R32, R23, R10, R32 ;  /* 0x0000000a17207223 */ /* 0x000fe20000010020 */
[----:B------:R-:W-:Y:S02]  /*1c80*/  PRMT R10, R11, 0x7632, R10 ;  /* 0x000076320b0a7816 */ /* 0x000fe4000000000a */
[----:B------:R-:W-:Y:S02]  /*1c90*/  PRMT R27, R30, 0x7632, R27 ;  /* 0x000076321e1b7816 */ /* 0x000fe4000000001b */
[----:B------:R-:W-:Y:S02]  /*1ca0*/  PRMT R29, R29, 0x7632, R29 ;  /* 0x000076321d1d7816 */ /* 0x000fe4000000001d */
[C---:B0-----:R-:W-:Y:S02]  /*1cb0*/  SHF.L.U32 R11, R12.reuse, 0x10, RZ ;  /* 0x000000100c0b7819 */ /* 0x041fe400000006ff */
[----:B------:R-:W-:Y:S01]  /*1cc0*/  PRMT R12, R12, 0x7632, R12 ;  /* 0x000076320c0c7816 */ /* 0x000fe2000000000c */
[----:B------:R-:W-:Y:S01]  /*1cd0*/  IMAD.U32 R27, R27, 0x10000, RZ ;  /* 0x000100001b1b7824 */ /* 0x000fe200078e00ff */
[----:B------:R-:W-:Y:S01]  /*1ce0*/  SHF.L.U32 R29, R29, 0x10, RZ ;  /* 0x000000101d1d7819 */ /* 0x000fe200000006ff */
[----:B------:R-:W-:-:S02]  /*1cf0*/  IMAD.U32 R10, R10, 0x10000, RZ ;  /* 0x000100000a0a7824 */ /* 0x000fc400078e00ff */
[----:B------:R-:W-:Y:S02]  /*1d00*/  IMAD.U32 R23, R12, 0x10000, RZ ;  /* 0x000100000c177824 */ /* 0x000fe400078e00ff */
[----:B------:R-:W-:Y:S02]  /*1d10*/  IMAD.U32 R30, R30, 0x10000, RZ ;  /* 0x000100001e1e7824 */ /* 0x000fe400078e00ff */
[----:B------:R-:W-:Y:S01]  /*1d20*/  FFMA.FTZ R9, R10, R29, R9 ;  /* 0x0000001d0a097223 */ /* 0x000fe20000010009 */
[----:B------:R-:W-:Y:S01]  /*1d30*/  FFMA.FTZ R8, R23, R27, R8 ;  /* 0x0000001b17087223 */ /* 0x000fe20000010008 */
[C---:B------:R-:W-:Y:S01]  /*1d40*/  PRMT R23, R14.reuse, 0x7632, R23 ;  /* 0x000076320e177816 */ /* 0x040fe20000000017 */
[----:B------:R-:W-:Y:S01]  /*1d50*/  FFMA.FTZ R11, R11, R30, R26 ;  /* 0x0000001e0b0b7223 */ /* 0x000fe2000001001a */
        /* <DEDUP_REMOVED lines=9> */
[----:B------:R-:W-:Y:S01]  /*1df0*/  FFMA.FTZ R32, R13, R14, R32 ;  /* 0x0000000e0d207223 */ /* 0x000fe20000010020 */
[C---:B------:R-:W-:Y:S01]  /*1e00*/  PRMT R12, R15.reuse, 0x7632, R12 ;  /* 0x000076320f0c7816 */ /* 0x040fe2000000000c */
[----:B------:R-:W-:Y:S01]  /*1e10*/  FFMA.FTZ R11, R26, R33, R11 ;  /* 0x000000211a0b7223 */ /* 0x000fe2000001000b */
[----:B------:R-:W-:Y:S01]  /*1e20*/  SHF.L.U32 R15, R15, 0x10, RZ ;  /* 0x000000100f0f7819 */ /* 0x000fe200000006ff */
        /* <DEDUP_REMOVED lines=15> */
.L_x_19522:
[----:B------:R-:W-:Y:S01]  /*1f20*/  IADD3 R10, PT, PT, R19, 0x1, RZ ;  /* 0x00000001130a7810 */ /* 0x000fe20007ffe0ff */
[----:B-1----:R-:W-:-:S03]  /*1f30*/  FADD.FTZ R9, R8, R9 ;  /* 0x0000000908097221 */ /* 0x002fc60000010000 */
[----:B------:R-:W-:-:S05]  /*1f40*/  I2FP.F32.S32 R11, R10 ;  /* 0x0000000a000b7245 */ /* 0x000fca0000201400 */
[----:B------:R-:W-:-:S05]  /*1f50*/  FMUL.FTZ R11, R11, R22 ;  /* 0x000000160b0b7220 */ /* 0x000fca0000410000 */
[----:B------:R-:W-:Y:S01]  /*1f60*/  FSEL R10, R11, RZ, P1 ;  /* 0x000000ff0b0a7208 */ /* 0x000fe20000800000 */
[----:B------:R-:W-:-:S04]  /*1f70*/  @!P0 VIADD R11, R20, 0xffffffff ;  /* 0xffffffff140b8836 */ /* 0x000fc80000000000 */
[----:B------:R-:W-:Y:S01]  /*1f80*/  FFMA.FTZ R9, R9, UR29, R10 ;  /* 0x0000001d09097c23 */ /* 0x000fe2000801000a */
[----:B------:R-:W-:-:S04]  /*1f90*/  @!P0 ISETP.GE.AND P1, PT, R11, UR22, PT ;  /* 0x000000160b008c0c */ /* 0x000fc8000bf26270 */
[----:B0-----:R-:W-:-:S05]  /*1fa0*/  @!P0 FSEL R8, R9, RZ, !P1 ;  /* 0x000000ff09088208 */ /* 0x001fca0004800000 */
[----:B------:R0:W-:Y:S01]  /*1fb0*/  @!P0 STS [R7], R8 ;  /* 0x0000000807008388 */ /* 0x0001e20000000800 */
[----:B------:R-:W-:-:S13]  /*1fc0*/  ISETP.GE.OR P0, PT, R11, UR22, P0 ;  /* 0x000000160b007c0c */ /* 0x000fda0008706670 */
[----:B0-----:R-:W-:-:S07]  /*1fd0*/  @!P0 FMNMX.FTZ R4, R4, R9, !PT ;  /* 0x0000000904048209 */ /* 0x001fce0007810000 */
.L_x_19473:
[----:B------:R-:W-:Y:S05]  /*1fe0*/  BSYNC B1 ;  /* 0x0000000000017941 */ /* 0x000fea0003800000 */
.L_x_19471:
        /* <DEDUP_REMOVED lines=9> */
.L_x_19470:
[----:B------:R-:W-:Y:S05]  /*2080*/  BSYNC B0 ;  /* 0x0000000000007941 */ /* 0x000fea0003800000 */
.L_x_19469:
[----:B------:R-:W0:Y:S01]  /*2090*/  S2R R3, SR_TID.X ;  /* 0x0000000000037919 */ /* 0x000e220000002100 */
[----:B------:R-:W-:Y:S02]  /*20a0*/  UIMAD UR4, UR18, -0x20, UR8 ;  /* 0xffffffe0120478a4 */ /* 0x000fe4000f8e0208 */
[----:B------:R-:W-:-:S05]  /*20b0*/  IMAD.U32 R5, RZ, RZ, UR18 ;  /* 0x00000012ff057e24 */ /* 0x000fca000f8e00ff */
[----:B------:R-:W-:Y:S01]  /*20c0*/  SHF.L.U32 R5, R5, 0x9, RZ ;  /* 0x0000000905057819 */ /* 0x000fe200000006ff */
[----:B------:R-:W-:Y:S01]  /*20d0*/  IMAD.U32 R10, RZ, RZ, UR4 ;  /* 0x00000004ff0a7e24 */ /* 0x000fe2000f8e00ff */
[----:B------:R-:W-:-:S03]  /*20e0*/  UMOV UR4, 0xffffffff ;  /* 0xffffffff00047882 */ /* 0x000fc60000000000 */
[----:B------:R-:W-:-:S05]  /*20f0*/  IMAD R10, R10, 0x10, R5 ;  /* 0x000000100a0a7824 */ /* 0x000fca00078e0205 */
[----:B------:R-:W-:-:S04]  /*2100*/  VIMNMX R10, PT, PT, R10, UR22, PT ;  /* 0x000000160a0a7c48 */ /* 0x000fc8000bfe0100 */
[----:B------:R-:W-:Y:S02]  /*2110*/  IADD3 R8, PT, PT, -R5, R10, RZ ;  /* 0x0000000a05087210 */ /* 0x000fe40007ffe1ff */
        /* <DEDUP_REMOVED lines=10> */
.L_x_19528:
[----:B------:R-:W2:Y:S01]  /*21c0*/  S2R R4, SR_CgaCtaId ;  /* 0x0000000000047919 */ /* 0x000ea20000008800 */
[----:B------:R-:W-:Y:S01]  /*21d0*/  MOV R7, 0x400 ;  /* 0x0000040000077802 */ /* 0x000fe20000000f00 */
[----:B------:R-:W-:Y:S05]  /*21e0*/  WARPSYNC.ALL ;  /* 0x0000000000007948 */ /* 0x000fea0003800000 */
[----:B------:R-:W-:Y:S01]  /*21f0*/  VIADD R11, R7, 0xc0 ;  /* 0x000000c0070b7836 */ /* 0x000fe20000000000 */
[----:B------:R-:W-:Y:S02]  /*2200*/  ISETP.NE.AND P1, PT, R16, RZ, PT ;  /* 0x000000ff1000720c */ /* 0x000fe40003f25270 */
[----:B-1----:R-:W-:-:S02]  /*2210*/  FMNMX.FTZ R14, R9, R14, !PT ;  /* 0x0000000e090e7209 */ /* 0x002fc40007810000 */
[----:B--2---:R-:W-:-:S05]  /*2220*/  LEA R13, R4, R11, 0x18 ;  /* 0x0000000b040d7211 */ /* 0x004fca00078ec0ff */
[----:B------:R-:W-:-:S05]  /*2230*/  IMAD R11, R6, 0x4, R13 ;  /* 0x00000004060b7824 */ /* 0x000fca00078e020d */
[----:B------:R-:W-:Y:S01]  /*2240*/  @!P1 STS [R11], R14 ;  /* 0x0000000e0b009388 */ /* 0x000fe20000000800 */
[----:B------:R-:W-:Y:S01]  /*2250*/  BAR.SYNC.DEFER_BLOCKING 0x0 ;  /* 0x0000000000007b1d */ /* 0x000fe20000010000 */
[C---:B------:R-:W-:Y:S01]  /*2260*/  ISETP.GT.U32.AND P2, PT, R16.reuse, 0x3, PT ;  /* 0x000000031000780c */ /* 0x040fe20003f44070 */
[----:B------:R-:W-:Y:S01]  /*2270*/  IMAD.MOV.U32 R18, RZ, RZ, RZ ;  /* 0x000000ffff127224 */ /* 0x000fe200078e00ff */
[----:B------:R-:W-:Y:S01]  /*2280*/  LEA R12, R16, R13, 0x2 ;  /* 0x0000000d100c7211 */ /* 0x000fe200078e10ff */
[----:B------:R-:W-:Y:S01]  /*2290*/  IMAD.MOV.U32 R13, RZ, RZ, -0x800001 ;  /* 0xff7fffffff0d7424 */ /* 0x000fe200078e00ff */
[----:B------:R-:W-:Y:S01]  /*22a0*/  ISETP.GE.AND P3, PT, R3, R8, PT ;  /* 0x000000080300720c */ /* 0x000fe20003f66270 */
[----:B------:R-:W-:Y:S08]  /*22b0*/  BSSY.RECONVERGENT B0, `(.L_x_19477) ;  /* 0x00000e9000007945 */ /* 0x000ff00003800200 */
[----:B------:R-:W1:Y:S04]  /*22c0*/  @!P2 LDS R13, [R12] ;  /* 0x000000000c0da984 */ /* 0x000e680000000800 */
[----:B-1----:R-:W1:Y:S02]  /*22d0*/  SHFL.BFLY PT, R14, R13, 0x2, 0x1f ;  /* 0x0c401f000d0e7f89 */ /* 0x002e6400000e0000 */
[----:B-1----:R-:W-:-:S05]  /*22e0*/  FMNMX.FTZ R14, R14, R13, !PT ;  /* 0x0000000d0e0e7209 */ /* 0x002fca0007810000 */
[----:B0-----:R-:W0:Y:S02]  /*22f0*/  SHFL.BFLY PT, R9, R14, 0x1, 0x1f ;  /* 0x0c201f000e097f89 */ /* 0x001e2400000e0000 */
[----:B0-----:R-:W-:-:S06]  /*2300*/  FMNMX.FTZ R9, R14, R9, !PT ;  /* 0x000000090e097209 */ /* 0x001fcc0007810000 */
[----:B------:R-:W0:Y:S01]  /*2310*/  SHFL.IDX PT, R9, R9, RZ, 0x1f ;  /* 0x00001fff09097589 */ /* 0x000e2200000e0000 */
        /* <DEDUP_REMOVED lines=12> */
[----:B------:R-:W-:Y:S01]  /*23e0*/  LEA.HI R14, R14, 0x1, RZ, 0x19 ;  /* 0x000000010e0e7811 */ /* 0x000fe200078fc8ff */
[----:B------:R-:W-:Y:S01]  /*23f0*/  IMAD.MOV.U32 R18, RZ, RZ, RZ ;  /* 0x000000ffff127224 */ /* 0x000fe200078e00ff */
[----:B------:R-:W-:Y:S02]  /*2400*/  MOV R17, R3 ;  /* 0x0000000300117202 */ /* 0x000fe40000000f00 */
[----:B------:R-:W-:Y:S02]  /*2410*/  LEA R16, R4, R13, 0x18 ;  /* 0x0000000d04107211 */ /* 0x000fe400078ec0ff */
[----:B------:R-:W-:-:S03]  /*2420*/  LOP3.LUT R14, R14, 0x3, RZ, 0xc0, !PT ;  /* 0x000000030e0e7812 */ /* 0x000fc600078ec0ff */
[----:B------:R-:W-:Y:S02]  /*2430*/  IMAD R13, R3, 0x4, R16 ;  /* 0x00000004030d7824 */ /* 0x000fe400078e0210 */
[----:B------:R-:W-:-:S07]  /*2440*/  IMAD.MOV R14, RZ, RZ, -R14 ;  /* 0x000000ffff0e7224 */ /* 0x000fce00078e0a0e */
.L_x_19481:
        /* <DEDUP_REMOVED lines=11> */
.L_x_19480:
[----:B------:R-:W-:Y:S05]  /*2500*/  BSYNC.RECONVERGENT B1 ;  /* 0x0000000000017941 */ /* 0x000fea0003800200 */
.L_x_19479:
        /* <DEDUP_REMOVED lines=12> */
.L_x_19484:
[----:B------:R-:W0:Y:S01]  /*25d0*/  LDS R14, [R15+-0x400] ;  /* 0xfffc00000f0e7984 */ /* 0x000e220000000800 */
[----:B------:R-:W-:-:S03]  /*25e0*/  VIADD R17, R17, 0x800 ;  /* 0x0000080011117836 */ /* 0x000fc60000000000 */
[----:B------:R-:W1:Y:S02]  /*25f0*/  LDS R16, [R15+-0x200] ;  /* 0xfffe00000f107984 */ /* 0x000e640000000800 */
[----:B------:R-:W-:Y:S02]  /*2600*/  ISETP.GE.AND P4, PT, R17, R13, PT ;  /* 0x0000000d1100720c */ /* 0x000fe40003f86270 */
[----:B------:R-:W2:Y:S04]  /*2610*/  LDS R30, [R15] ;  /* 0x000000000f1e7984 */ /* 0x000ea80000000800 */
[----:B------:R-:W3:Y:S04]  /*2620*/  LDS R20, [R15+0x400] ;  /* 0x000400000f147984 */ /* 0x000ee80000000800 */
[----:B------:R-:W4:Y:S04]  /*2630*/  LDS R32, [R15+0x200] ;  /* 0x000200000f207984 */ /* 0x000f280000000800 */
[----:B-----5:R-:W4:Y:S04]  /*2640*/  LDS R22, [R15+0x600] ;  /* 0x000600000f167984 */ /* 0x020f280000000800 */
[----:B------:R-:W-:Y:S04]  /*2650*/  LDS R28, [R15+0xc00] ;  /* 0x000c00000f1c7984 */ /* 0x000fe80000000800 */
[----:B------:R-:W4:Y:S04]  /*2660*/  LDS R24, [R15+0x800] ;  /* 0x000800000f187984 */ /* 0x000f280000000800 */
[----:B------:R-:W4:Y:S04]  /*2670*/  LDS R26, [R15+0xa00] ;  /* 0x000a00000f1a7984 */ /* 0x000f280000000800 */
[----:B------:R-:W4:Y:S01]  /*2680*/  LDS R36, [R15+0x1000] ;  /* 0x001000000f247984 */ /* 0x000f220000000800 */
[----:B0-----:R-:W-:-:S03]  /*2690*/  FADD.FTZ R14, -R9, R14 ;  /* 0x0000000e090e7221 */ /* 0x001fc60000010100 */
[----:B------:R-:W-:Y:S01]  /*26a0*/  LDS R23, [R15+0x1200] ;  /* 0x001200000f177984 */ /* 0x000fe20000000800 */
[C---:B-1----:R-:W-:Y:S01]  /*26b0*/  FADD.FTZ R16, -R9.reuse, R16 ;  /* 0x0000001009107221 */ /* 0x042fe20000010100 */
[----:B------:R-:W-:Y:S02]  /*26c0*/  FMUL.FTZ R19, R14, 1.4426950216293334961 ;  /* 0x3fb8aa3b0e137820 */ /* 0x000fe40000410000 */
[----:B------:R-:W-:Y:S01]  /*26d0*/  LDS R25, [R15+0x1400] ;  /* 0x001400000f197984 */ /* 0x000fe20000000800 */
[----:B------:R-:W-:Y:S01]  /*26e0*/  FMUL.FTZ R14, R16, 1.4426950216293334961 ;  /* 0x3fb8aa3b100e7820 */ /* 0x000fe20000410000 */
[C---:B--2---:R-:W-:Y:S02]  /*26f0*/  FADD.FTZ R16, -R9.reuse, R30 ;  /* 0x0000001e09107221 */ /* 0x044fe40000010100 */
[----:B------:R-:W-:Y:S01]  /*2700*/  LDS R34, [R15+0x1a00] ;  /* 0x001a00000f227984 */ /* 0x000fe20000000800 */
[----:B------:R-:W0:Y:S01]  /*2710*/  MUFU.EX2 R19, R19 ;  /* 0x0000001300137308 */ /* 0x000e220000000800 */
[----:B---3--:R-:W-:Y:S01]  /*2720*/  FADD.FTZ R21, -R9, R20 ;  /* 0x0000001409157221 */ /* 0x008fe20000010100 */
[----:B------:R-:W-:Y:S01]  /*2730*/  FMUL.FTZ R16, R16, 1.4426950216293334961 ;  /* 0x3fb8aa3b10107820 */ /* 0x000fe20000410000 */
[----:B------:R-:W1:Y:S02]  /*2740*/  LDS R30, [R15+0xe00] ;  /* 0x000e00000f1e7984 */ /* 0x000e640000000800 */
[----:B------:R-:W-:Y:S01]  /*2750*/  FMUL.FTZ R27, R21, 1.4426950216293334961 ;  /* 0x3fb8aa3b151b7820 */ /* 0x000fe20000410000 */
[----:B----4-:R-:W-:-:S02]  /*2760*/  FADD.FTZ R32, -R9, R32 ;  /* 0x0000002009207221 */ /* 0x010fc40000010100 */
[----:B------:R-:W2:Y:S01]  /*2770*/  MUFU.EX2 R14, R14 ;  /* 0x0000000e000e7308 */ /* 0x000ea20000000800 */
[----:B------:R-:W-:Y:S01]  /*2780*/  FADD.FTZ R21, -R9, R22 ;  /* 0x0000001609157221 */ /* 0x000fe20000010100 */
[----:B------:R-:W-:-:S03]  /*2790*/  FMUL.FTZ R32, R32, 1.4426950216293334961 ;  /* 0x3fb8aa3b20207820 */ /* 0x000fc60000410000 */
[----:B------:R-:W-:Y:S02]  /*27a0*/  FMUL.FTZ R29, R21, 1.4426950216293334961 ;  /* 0x3fb8aa3b151d7820 */ /* 0x000fe40000410000 */
[----:B------:R-:W3:Y:S01]  /*27b0*/  LDS R21, [R15+0x1600] ;  /* 0x001600000f157984 */ /* 0x000ee20000000800 */
[----:B------:R4:W2:Y:S01]  /*27c0*/  MUFU.EX2 R20, R32 ;  /* 0x0000002000147308 */ /* 0x0008a20000000800 */
[----:B------:R-:W-:Y:S02]  /*27d0*/  FADD.FTZ R31, -R9, R24 ;  /* 0x00000018091f7221 */ /* 0x000fe40000010100 */
[----:B0-----:R-:W-:Y:S02]  /*27e0*/  STS [R15+-0x400], R19 ;  /* 0xfffc00130f007388 */ /* 0x001fe40000000800 */
[----:B------:R-:W-:Y:S01]  /*27f0*/  FMUL.FTZ R31, R31, 1.4426950216293334961 ;  /* 0x3fb8aa3b1f1f7820 */ /* 0x000fe20000410000 */
[----:B------:R-:W-:Y:S02]  /*2800*/  FADD.FTZ R33, -R9, R26 ;  /* 0x0000001a09217221 */ /* 0x000fe40000010100 */
[----:B------:R0:W1:Y:S01]  /*2810*/  MUFU.EX2 R22, R27 ;  /* 0x0000001b00167308 */ /* 0x0000620000000800 */
[----:B----4-:R-:W4:Y:S01]  /*2820*/  LDS R32, [R15+0x1800] ;  /* 0x001800000f207984 */ /* 0x010f220000000800 */
[----:B------:R-:W-:Y:S01]  /*2830*/  FMUL.FTZ R33, R33, 1.4426950216293334961 ;  /* 0x3fb8aa3b21217820 */ /* 0x000fe20000410000 */
[----:B------:R-:W-:-:S02]  /*2840*/  FADD.FTZ R35, -R9, R36 ;  /* 0x0000002409237221 */ /* 0x000fc40000010100 */
[----:B--2---:R2:W-:Y:S02]  /*2850*/  STS [R15+-0x200], R14 ;  /* 0xfffe000e0f007388 */ /* 0x0045e40000000800 */
[----:B------:R-:W-:Y:S01]  /*2860*/  FMUL.FTZ R35, R35, 1.4426950216293334961 ;  /* 0x3fb8aa3b23237820 */ /* 0x000fe20000410000 */
[----:B------:R-:W2:Y:S01]  /*2870*/  MUFU.EX2 R16, R16 ;  /* 0x0000001000107308 */ /* 0x000ea20000000800 */
[----:B0-----:R-:W-:Y:S01]  /*2880*/  FADD.FTZ R27, -R9, R28 ;  /* 0x0000001c091b7221 */ /* 0x001fe20000010100 */
[----:B------:R-:W-:Y:S03]  /*2890*/  STS [R15+0x200], R20 ;  /* 0x000200140f007388 */ /* 0x000fe60000000800 */
[----:B------:R-:W-:-:S03]  /*28a0*/  FMUL.FTZ R27, R27, 1.4426950216293334961 ;  /* 0x3fb8aa3b1b1b7820 */ /* 0x000fc60000410000 */
[----:B------:R0:W3:Y:S01]  /*28b0*/  MUFU.EX2 R24, R29 ;  /* 0x0000001d00187308 */ /* 0x0000e20000000800 */
[----:B-1----:R-:W-:Y:S07]  /*28c0*/  STS [R15+0x400], R22 ;  /* 0x000400160f007388 */ /* 0x002fee0000000800 */
[----:B------:R1:W4:Y:S01]  /*28d0*/  MUFU.EX2 R26, R31 ;  /* 0x0000001f001a7308 */ /* 0x0003220000000800 */
[----:B0-----:R-:W-:Y:S01]  /*28e0*/  FADD.FTZ R29, -R9, R30 ;  /* 0x0000001e091d7221 */ /* 0x001fe20000010100 */
[----:B--2---:R-:W-:Y:S03]  /*28f0*/  STS [R15], R16 ;  /* 0x000000100f007388 */ /* 0x004fe60000000800 */
[----:B------:R-:W-:Y:S01]  /*2900*/  FMUL.FTZ R29, R29, 1.4426950216293334961 ;  /* 0x3fb8aa3b1d1d7820 */ /* 0x000fe20000410000 */
[----:B---3--:R-:W-:-:S02]  /*2910*/  FADD.FTZ R21, -R9, R21 ;  /* 0x0000001509157221 */ /* 0x008fc40000010100 */
[----:B------:R0:W2:Y:S01]  /*2920*/  MUFU.EX2 R30, R27 ;  /* 0x0000001b001e7308 */ /* 0x0000a20000000800 */
[----:B-1----:R-:W-:Y:S01]  /*2930*/  FADD.FTZ R31, -R9, R23 ;  /* 0x00000017091f7221 */ /* 0x002fe20000010100 */
[----:B------:R-:W-:Y:S01]  /*2940*/  STS [R15+0x600], R24 ;  /* 0x000600180f007388 */ /* 0x000fe20000000800 */
[----:B------:R-:W-:Y:S02]  /*2950*/  FMUL.FTZ R21, R21, 1.4426950216293334961 ;  /* 0x3fb8aa3b15157820 */ /* 0x000fe40000410000 */
[----:B------:R-:W-:-:S03]  /*2960*/  FMUL.FTZ R31, R31, 1.4426950216293334961 ;  /* 0x3fb8aa3b1f1f7820 */ /* 0x000fc60000410000 */
[----:B------:R1:W3:Y:S01]  /*2970*/  MUFU.EX2 R28, R33 ;  /* 0x00000021001c7308 */ /* 0x0002e20000000800 */
[----:B0-----:R-:W-:Y:S01]  /*2980*/  FADD.FTZ R27, R19, R18 ;  /* 0x00000012131b7221 */ /* 0x001fe20000010000 */
[----:B----4-:R-:W-:Y:S03]  /*2990*/  STS [R15+0x800], R26 ;  /* 0x0008001a0f007388 */ /* 0x010fe60000000800 */
        /* <DEDUP_REMOVED lines=18> */
[----:B------:R-:W-:Y:S01]  /*2ac0*/  FADD.FTZ R27, R27, R30 ;  /* 0x0000001e1b1b7221 */ /* 0x000fe20000010000 */
[----:B0-----:R-:W-:Y:S01]  /*2ad0*/  FADD.FTZ R31, -R9, R34 ;  /* 0x00000022091f7221 */ /* 0x001fe20000010100 */
[----:B-1----:R-:W-:Y:S02]  /*2ae0*/  STS [R15+0x1000], R23 ;  /* 0x001000170f007388 */ /* 0x002fe40000000800 */
[----:B------:R-:W-:Y:S01]  /*2af0*/  FADD.FTZ R27, R27, R36 ;  /* 0x000000241b1b7221 */ /* 0x000fe20000010000 */
[----:B------:R-:W-:Y:S02]  /*2b00*/  FMUL.FTZ R31, R31, 1.4426950216293334961 ;  /* 0x3fb8aa3b1f1f7820 */ /* 0x000fe40000410000 */
[----:B------:R-:W0:Y:S01]  /*2b10*/  MUFU.EX2 R32, R21 ;  /* 0x0000001500207308 */ /* 0x000e220000000800 */
[----:B------:R-:W-:Y:S01]  /*2b20*/  FADD.FTZ R14, R27, R23 ;  /* 0x000000171b0e7221 */ /* 0x000fe20000010000 */
[----:B--2---:R-:W-:Y:S03]  /*2b30*/  STS [R15+0x1200], R25 ;  /* 0x001200190f007388 */ /* 0x004fe60000000800 */
[----:B------:R-:W-:-:S03]  /*2b40*/  FADD.FTZ R19, R14, R25 ;  /* 0x000000190e137221 */ /* 0x000fc60000010000 */
[----:B------:R-:W1:Y:S01]  /*2b50*/  MUFU.EX2 R34, R29 ;  /* 0x0000001d00227308 */ /* 0x000e620000000800 */
[----:B---3--:R-:W-:Y:S01]  /*2b60*/  FADD.FTZ R19, R19, R18 ;  /* 0x0000001213137221 */ /* 0x008fe20000010000 */
        /* <DEDUP_REMOVED lines=10> */
.L_x_19483:
[----:B------:R-:W-:Y:S05]  /*2c10*/  BSYNC.RECONVERGENT B1 ;  /* 0x0000000000017941 */ /* 0x000fea0003800200 */
.L_x_19482:
[----:B------:R-:W-:Y:S01]  /*2c20*/  IMAD.IADD R13, R8, 0x1, -R17 ;  /* 0x00000001080d7824 */ /* 0x000fe200078e0a11 */
[----:B------:R-:W-:Y:S04]  /*2c30*/  BSSY.RECONVERGENT B1, `(.L_x_19485) ;  /* 0x0000036000017945 */ /* 0x000fe80003800200 */
[----:B------:R-:W-:-:S13]  /*2c40*/  ISETP.GT.AND P4, PT, R13, 0x200, PT ;  /* 0x000002000d00780c */ /* 0x000fda0003f84270 */
[----:B------:R-:W-:Y:S05]  /*2c50*/  @!P4 BRA `(.L_x_19486) ;  /* 0x0000000000ccc947 */ /* 0x000fea0003800000 */
[----:B------:R-:W0:Y:S01]  /*2c60*/  LDS R20, [R15+-0x400] ;  /* 0xfffc00000f147984 */ /* 0x000e220000000800 */
[----:B------:R-:W-:Y:S01]  /*2c70*/  PLOP3.LUT P0, PT, PT, PT, PT, 0x8, 0x80 ;  /* 0x000000000080781c */ /* 0x000fe20003f0e170 */
[----:B------:R-:W-:Y:S02]  /*2c80*/  VIADD R17, R17, 0x400 ;  /* 0x0000040011117836 */ /* 0x000fe40000000000 */
[----:B-----5:R-:W1:Y:S04]  /*2c90*/  LDS R22, [R15+-0x200] ;  /* 0xfffe00000f167984 */ /* 0x020e680000000800 */
        /* <DEDUP_REMOVED lines=47> */
.L_x_19486:
[----:B------:R-:W-:Y:S05]  /*2f90*/  BSYNC.RECONVERGENT B1 ;  /* 0x0000000000017941 */ /* 0x000fea0003800200 */
.L_x_19485:
[----:B------:R-:W-:-:S13]  /*2fa0*/  ISETP.LT.OR P0, PT, R17, R8, P0 ;  /* 0x000000081100720c */ /* 0x000fda0000701670 */
[----:B------:R-:W-:Y:S05]  /*2fb0*/  @!P0 BRA `(.L_x_19478) ;  /* 0x0000000000608947 */ /* 0x000fea0003800000 */
[----:B------:R-:W0:Y:S04]  /*2fc0*/  LDS R14, [R15+-0x400] ;  /* 0xfffc00000f0e7984 */ /* 0x000e280000000800 */
[----:B------:R-:W1:Y:S04]  /*2fd0*/  LDS R16, [R15+-0x200] ;  /* 0xfffe00000f107984 */ /* 0x000e680000000800 */
[----:B------:R-:W2:Y:S04]  /*2fe0*/  LDS R20, [R15] ;  /* 0x000000000f147984 */ /* 0x000ea80000000800 */
[----:B-----5:R-:W3:Y:S01]  /*2ff0*/  LDS R22, [R15+0x200] ;  /* 0x000200000f167984 */ /* 0x020ee20000000800 */
        /* <DEDUP_REMOVED lines=20> */
.L_x_19478:
[----:B------:R-:W-:Y:S05]  /*3140*/  BSYNC.RECONVERGENT B0 ;  /* 0x0000000000007941 */ /* 0x000fea0003800200 */
.L_x_19477:
[----:B------:R-:W1:Y:S01]  /*3150*/  SHFL.BFLY PT, R13, R18, 0x10, 0x1f ;  /* 0x0e001f00120d7f89 */ /* 0x000e6200000e0000 */
[----:B------:R-:W-:Y:S01]  /*3160*/  BSSY.RECONVERGENT B0, `(.L_x_19487) ;  /* 0x000009e000007945 */ /* 0x000fe20003800200 */
[----:B-1----:R-:W-:-:S05]  /*3170*/  FADD.FTZ R13, R13, R18 ;  /* 0x000000120d0d7221 */ /* 0x002fca0000010000 */
[----:B---3--:R-:W1:Y:S02]  /*3180*/  SHFL.BFLY PT, R14, R13, 0x8, 0x1f ;  /* 0x0d001f000d0e7f89 */ /* 0x008e6400000e0000 */
        /* <DEDUP_REMOVED lines=19> */
[----:B------:R-:W-:-:S04]  /*32c0*/  IMAD.IADD R12, R10, 0x1, R11 ;  /* 0x000000010a0c7824 */ /* 0x000fc800078e020b */
[C---:B------:R-:W-:Y:S01]  /*32d0*/  IMAD.IADD R11, R12.reuse, 0x1, -R5 ;  /* 0x000000010c0b7824 */ /* 0x040fe200078e0a05 */
[----:B------:R-:W-:-:S04]  /*32e0*/  LOP3.LUT R10, R12, 0x180, RZ, 0xc0, !PT ;  /* 0x000001800c0a7812 */ /* 0x000fc800078ec0ff */
[----:B------:R-:W-:Y:S01]  /*32f0*/  ISETP.NE.AND P0, PT, R10, 0x180, PT ;  /* 0x000001800a00780c */ /* 0x000fe20003f05270 */
[----:B-1----:R-:W-:Y:S01]  /*3300*/  FADD.FTZ R10, R13, 9.9999999747524270788e-07 ;  /* 0x358637bd0d0a7421 */ /* 0x002fe20000010000 */
[----:B------:R-:W-:-:S05]  /*3310*/  ISETP.GE.U32.AND P1, PT, R11, 0x180, PT ;  /* 0x000001800b00780c */ /* 0x000fca0003f26070 */
        /* <DEDUP_REMOVED lines=11> */
.L_x_19491:
[----:B------:R-:W1:Y:S01]  /*33d0*/  LDS R17, [R11] ;  /* 0x000000000b117984 */ /* 0x000e620000000800 */
[----:B------:R-:W-:-:S04]  /*33e0*/  IADD3 R14, PT, PT, R14, 0x1, RZ ;  /* 0x000000010e0e7810 */ /* 0x000fc80007ffe0ff */
[----:B------:R-:W-:Y:S01]  /*33f0*/  ISETP.NE.AND P0, PT, R14, RZ, PT ;  /* 0x000000ff0e00720c */ /* 0x000fe20003f05270 */
[----:B-1----:R-:W-:-:S05]  /*3400*/  FMUL.FTZ R12, R17, R10 ;  /* 0x0000000a110c7220 */ /* 0x002fca0000410000 */
[----:B------:R1:W-:Y:S02]  /*3410*/  STS [R11], R12 ;  /* 0x0000000c0b007388 */ /* 0x0003e40000000800 */
[----:B-1----:R-:W-:-:S05]  /*3420*/  VIADD R11, R11, 0x200 ;  /* 0x000002000b0b7836 */ /* 0x002fca0000000000 */
[----:B------:R-:W-:Y:S05]  /*3430*/  @P0 BRA `(.L_x_19491) ;  /* 0xfffffffc00e40947 */ /* 0x000fea000383ffff */
.L_x_19490:
[----:B------:R-:W-:Y:S05]  /*3440*/  BSYNC.RECONVERGENT B1 ;  /* 0x0000000000017941 */ /* 0x000fea0003800200 */
.L_x_19489:
        /* <DEDUP_REMOVED lines=12> */
.L_x_19494:
        /* <DEDUP_REMOVED lines=52> */
.L_x_19493:
[----:B------:R-:W-:Y:S05]  /*3850*/  BSYNC.RECONVERGENT B1 ;  /* 0x0000000000017941 */ /* 0x000fea0003800200 */
.L_x_19492:
        /* <DEDUP_REMOVED lines=31> */
.L_x_19496:
[----:B------:R-:W-:Y:S05]  /*3a50*/  BSYNC.RECONVERGENT B1 ;  /* 0x0000000000017941 */ /* 0x000fea0003800200 */
.L_x_19495:
        /* <DEDUP_REMOVED lines=14> */
.L_x_19488:
[----:B------:R-:W-:Y:S05]  /*3b40*/  BSYNC.RECONVERGENT B0 ;  /* 0x0000000000007941 */ /* 0x000fea0003800200 */
.L_x_19487:
[----:B------:R-:W-:Y:S01]  /*3b50*/  BAR.SYNC.DEFER_BLOCKING 0x0 ;  /* 0x0000000000007b1d */ /* 0x000fe20000010000 */
[----:B------:R-:W-:Y:S02]  /*3b60*/  ISETP.NE.AND P0, PT, R3, RZ, PT ;  /* 0x000000ff0300720c */ /* 0x000fe40003f05270 */
[----:B--2---:R-:W-:-:S03]  /*3b70*/  MOV R11, UR18 ;  /* 0x00000012000b7c02 */ /* 0x004fc60008000f00 */
[----:B------:R-:W2:Y:S01]  /*3b80*/  LDCU UR23, c[0x0][0x3dc] ;  /* 0x00007b80ff1777ac */ /* 0x000ea20008000800 */
[----:B------:R-:W-:Y:S01]  /*3b90*/  BSSY.RECONVERGENT B0, `(.L_x_19497) ;  /* 0x0000015000007945 */ /* 0x000fe20003800200 */
[----:B------:R-:W-:Y:S01]  /*3ba0*/  IMAD R20, R11, 0x20, R6 ;  /* 0x000000200b147824 */ /* 0x000fe200078e0206 */
        /* <DEDUP_REMOVED lines=19> */
.L_x_19498:
[----:B--23--:R-:W-:Y:S05]  /*3ce0*/  BSYNC.RECONVERGENT B0 ;  /* 0x0000000000007941 */ /* 0x00cfea0003800200 */
.L_x_19497:
[----:B------:R-:W-:Y:S01]  /*3cf0*/  ISETP.GE.U32.AND P0, PT, R20, UR8, PT ;  /* 0x0000000814007c0c */ /* 0x000fe2000bf06070 */
[----:B------:R-:W-:Y:S01]  /*3d00*/  BSSY.RECONVERGENT B1, `(.L_x_19499) ;  /* 0x00001f3000017945 */ /* 0x000fe20003800200 */
[----:B------:R-:W-:Y:S01]  /*3d10*/  HFMA2 R30, -RZ, RZ, 0, 0 ;  /* 0x00000000ff1e7431 */ /* 0x000fe200000001ff */
[----:B------:R-:W-:Y:S02]  /*3d20*/  CS2R R28, SRZ ;  /* 0x00000000001c7805 */ /* 0x000fe4000001ff00 */
[----:B------:R-:W-:Y:S01]  /*3d30*/  CS2R R26, SRZ ;  /* 0x00000000001a7805 */ /* 0x000fe2000001ff00 */
[----:B------:R-:W-:-:S07]  /*3d40*/  IMAD.MOV.U32 R25, RZ, RZ, RZ ;  /* 0x000000ffff197224 */ /* 0x000fce00078e00ff */
[----:B------:R-:W-:Y:S05]  /*3d50*/  @P0 BRA `(.L_x_19500) ;  /* 0x0000001c00b40947 */ /* 0x000fea0003800000 */
[----:B------:R-:W2:Y:S01]  /*3d60*/  I2F.RP R12, R0 ;  /* 0x00000000000c7306 */ /* 0x000ea20000209400 */
[----:B------:R-:W3:Y:S01]  /*3d70*/  LDCU UR4, c[0x0][0x3c8] ;  /* 0x00007900ff0477ac */ /* 0x000ee20008000800 */
[----:B-1--4-:R-:W-:Y:S01]  /*3d80*/  IMAD.WIDE.U32 R10, R20, 0x4, RZ ;  /* 0x00000004140a7825 */ /* 0x012fe200078e00ff */
[----:B------:R-:W-:Y:S02]  /*3d90*/  IADD3 R7, PT, PT, R7, 0xe0, RZ ;  /* 0x000000e007077810 */ /* 0x000fe40007ffe0ff */
[----:B------:R-:W-:Y:S01]  /*3da0*/  CS2R R28, SRZ ;  /* 0x00000000001c7805 */ /* 0x000fe2000001ff00 */
[----:B------:R-:W1:Y:S01]  /*3db0*/  LDCU.64 UR6, c[0x0][0x3b8] ;  /* 0x00007700ff0677ac */ /* 0x000e620008000a00 */
[----:B------:R-:W-:Y:S01]  /*3dc0*/  IMAD.SHL.U32 R14, R3, 0x20, RZ ;  /* 0x00000020030e7824 */ /* 0x000fe200078e00ff */
[----:B------:R-:W-:Y:S01]  /*3dd0*/  LEA R4, R4, R7, 0x18 ;  /* 0x0000000704047211 */ /* 0x000fe200078ec0ff */
[----:B------:R-:W-:Y:S01]  /*3de0*/  IMAD R5, R6, 0x10, R5 ;  /* 0x0000001006057824 */ /* 0x000fe200078e0205 */
[----:B------:R-:W-:Y:S01]  /*3df0*/  UIADD3 UR5, UPT, UPT, UR22, 0xf, URZ ;  /* 0x0000000f16057890 */ /* 0x000fe2000fffe0ff */
[----:B-----5:R-:W-:Y:S01]  /*3e00*/  VIADD R22, R20, 0x1 ;  /* 0x0000000114167836 */ /* 0x020fe20000000000 */
[----:B------:R-:W-:Y:S01]  /*3e10*/  LOP3.LUT R7, R14, 0x20, RZ, 0xe2, !PT ;  /* 0x000000200e077812 */ /* 0x000fe200078ee2ff */
[----:B------:R-:W-:Y:S01]  /*3e20*/  VIADD R21, R5, 0x3 ;  /* 0x0000000305157836 */ /* 0x000fe20000000000 */
[----:B------:R-:W-:Y:S01]  /*3e30*/  USHF.R.U32.HI UR5, URZ, 0x4, UR5 ;  /* 0x00000004ff057899 */ /* 0x000fe20008011605 */
[----:B------:R-:W-:Y:S01]  /*3e40*/  MOV R30, RZ ;  /* 0x000000ff001e7202 */ /* 0x000fe20000000f00 */
[----:B--2---:R-:W2:Y:S01]  /*3e50*/  MUFU.RCP R12, R12 ;  /* 0x0000000c000c7308 */ /* 0x004ea20000001000 */
[----:B------:R-:W-:Y:S01]  /*3e60*/  IMAD R7, R6, 0x40, R7 ;  /* 0x0000004006077824 */ /* 0x000fe200078e0207 */
[----:B------:R-:W-:-:S02]  /*3e70*/  CS2R R26, SRZ ;  /* 0x00000000001a7805 */ /* 0x000fc4000001ff00 */
[----:B------:R-:W-:Y:S01]  /*3e80*/  MOV R25, RZ ;  /* 0x000000ff00197202 */ /* 0x000fe20000000f00 */
[----:B---3--:R-:W-:Y:S01]  /*3e90*/  UIMAD UR4, UR17, UR4, URZ ;  /* 0x00000004110472a4 */ /* 0x008fe2000f8e02ff */
[----:B------:R-:W-:Y:S01]  /*3ea0*/  VIADD R20, R20, -UR5 ;  /* 0x8000000514147c36 */ /* 0x000fe20008000000 */
[----:B------:R-:W-:Y:S01]  /*3eb0*/  IADD3 R24, PT, PT, R7, 0x10, R4 ;  /* 0x0000001007187810 */ /* 0x000fe20007ffe004 */
[----:B------:R-:W-:-:S03]  /*3ec0*/  IMAD.SHL.U32 R4, R3, 0x8, RZ ;  /* 0x0000000803047824 */ /* 0x000fc600078e00ff */
[----:B------:R-:W-:Y:S02]  /*3ed0*/  IMAD.U32 R13, RZ, RZ, UR4 ;  /* 0x00000004ff0d7e24 */ /* 0x000fe4000f8e00ff */
[----:B------:R-:W-:Y:S02]  /*3ee0*/  LOP3.LUT R4, R4, 0x8, RZ, 0xc0, !PT ;  /* 0x0000000804047812 */ /* 0x000fe400078ec0ff */
[----:B------:R-:W-:Y:S01]  /*3ef0*/  IMAD.WIDE R10, R13, 0x4, R10 ;  /* 0x000000040d0a7825 */ /* 0x000fe200078e020a */
[----:B------:R-:W3:Y:S03]  /*3f00*/  LDCU UR4, c[0x0][0x3e0] ;  /* 0x00007c00ff0477ac */ /* 0x000ee60008000800 */
[----:B--2---:R-:W-:Y:S01]  /*3f10*/  VIADD R8, R12, 0xffffffe ;  /* 0x0ffffffe0c087836 */ /* 0x004fe20000000000 */
[----:B-1----:R-:W-:Y:S01]  /*3f20*/  IADD3 R16, P0, PT, R10, UR6, RZ ;  /* 0x000000060a107c10 */ /* 0x002fe2000ff1e0ff */
[----:B------:R-:W1:Y:S01]  /*3f30*/  LDCU UR6, c[0x0][0x3fc] ;  /* 0x00007f80ff0677ac */ /* 0x000e620008000800 */
[----:B------:R-:W-:Y:S01]  /*3f40*/  IMAD.IADD R19, R4, 0x1, R21 ;  /* 0x0000000104137824 */ /* 0x000fe200078e0215 */
[----:B0-----:R0:W2:Y:S01]  /*3f50*/  F2I.FTZ.U32.TRUNC.NTZ R9, R8 ;  /* 0x0000000800097305 */ /* 0x0010a2000021f000 */
[----:B------:R-:W-:-:S02]  /*3f60*/  IADD3.X R17, PT, PT, R11, UR7, RZ, P0, !PT ;  /* 0x000000070b117c10 */ /* 0x000fc400087fe4ff */
[----:B0-----:R-:W-:Y:S01]  /*3f70*/  MOV R8, RZ ;  /* 0x000000ff00087202 */ /* 0x001fe20000000f00 */
[----:B---3--:R-:W-:Y:S01]  /*3f80*/  UIMAD UR4, UR13, UR4, URZ ;  /* 0x000000040d0472a4 */ /* 0x008fe2000f8e02ff */
[----:B--2---:R-:W-:Y:S01]  /*3f90*/  IADD3 R23, PT, PT, RZ, -R9, RZ ;  /* 0x80000009ff177210 */ /* 0x004fe20007ffe0ff */
[----:B-1----:R-:W-:Y:S02]  /*3fa0*/  IMAD.U32 R18, RZ, RZ, UR6 ;  /* 0x00000006ff127e24 */ /* 0x002fe4000f8e00ff */
[----:B------:R-:W-:Y:S02]  /*3fb0*/  USHF.R.S32.HI UR6, URZ, 0x1f, UR4 ;  /* 0x0000001fff067899 */ /* 0x000fe40008011404 */
[----:B------:R-:W-:Y:S01]  /*3fc0*/  MOV R12, UR4 ;  /* 0x00000004000c7c02 */ /* 0x000fe20008000f00 */
[----:B------:R-:W-:Y:S01]  /*3fd0*/  IMAD R23, R23, R0, RZ ;  /* 0x0000000017177224 */ /* 0x000fe200078e02ff */
[----:B------:R-:W-:Y:S02]  /*3fe0*/  IADD3 R18, PT, PT, -R18, UR16, RZ ;  /* 0x0000001012127c10 */ /* 0x000fe4000fffe1ff */
[----:B------:R-:W-:-:S02]  /*3ff0*/  IMAD.U32 R13, RZ, RZ, UR6 ;  /* 0x00000006ff0d7e24 */ /* 0x000fc4000f8e00ff */
[----:B------:R-:W-:-:S07]  /*4000*/  IMAD.HI.U32 R23, R9, R23, R8 ;  /* 0x0000001709177227 */ /* 0x000fce00078e0008 */
.L_x_19515:
        /* <DEDUP_REMOVED lines=47> */
[----:B------:R-:W-:-:S03]  /*4300*/  SHF.L.U32 R31, R3, 0x3, RZ ;  /* 0x00000003031f7819 */ /* 0x000fc600000006ff */
[----:B------:R-:W0:Y:S01]  /*4310*/  LDS.128 R8, [R24+-0x10] ;  /* 0xfffff00018087984 */ /* 0x000e220000000c00 */
[----:B------:R-:W-:-:S03]  /*4320*/  LOP3.LUT R31, R31, 0xf8, RZ, 0xc0, !PT ;  /* 0x000000f81f1f7812 */ /* 0x000fc600078ec0ff */
[----:B------:R1:W3:Y:S01]  /*4330*/  LDS.128 R4, [R24] ;  /* 0x0000000018047984 */ /* 0x0002e20000000c00 */
[----:B0-----:R-:W-:Y:S01]  /*4340*/  F2FP.BF16.F32.PACK_AB R8, R9, R8 ;  /* 0x000000080908723e */ /* 0x001fe200000010ff */
        /* <DEDUP_REMOVED lines=13> */
[----:B---3--:R-:W-:Y:S05]  /*4420*/  @P0 BRA `(.L_x_19504) ;  /* 0x0000000000780947 */ /* 0x008fea0003800000 */
        /* <DEDUP_REMOVED lines=30> */
.L_x_19504:
[----:B------:R-:W-:Y:S05]  /*4610*/  BSYNC.RECONVERGENT B2 ;  /* 0x0000000000027941 */ /* 0x000fea0003800200 */
.L_x_19503:
        /* <DEDUP_REMOVED lines=63> */
.L_x_19506:
[----:B------:R-:W-:Y:S05]  /*4a10*/  BSYNC.RECONVERGENT B2 ;  /* 0x0000000000027941 */ /* 0x000fea0003800200 */
.L_x_19505:
        /* <DEDUP_REMOVED lines=39> */
[----:B------:R-:W-:Y:S02]  /*4c90*/  IADD3 R31, PT, PT, R19, 0x1, RZ ;  /* 0x00000001131f7810 */ /* 0x000fe40007ffe0ff */
        /* <DEDUP_REMOVED lines=22> */
.L_x_19508:
[----:B------:R-:W-:Y:S05]  /*4e00*/  BSYNC.RECONVERGENT B2 ;  /* 0x0000000000027941 */ /* 0x000fea0003800200 */
.L_x_19507:
        /* <DEDUP_REMOVED lines=61> */
.L_x_19510:
[----:B------:R-:W-:Y:S05]  /*51e0*/  BSYNC.RECONVERGENT B2 ;  /* 0x0000000000027941 */ /* 0x000fea0003800200 */
.L_x_19509:
        /* <DEDUP_REMOVED lines=12> */
[C---:B------:R-:W-:Y:S01]  /*52b0*/  PRMT R33, R31.reuse, 0x7632, R33 ;  /* 0x000076321f217816 */ /* 0x040fe20000000021 */
[----:B------:R-:W-:-:S03]  /*52c0*/  IMAD.U32 R31, R31, 0x10000, RZ ;  /* 0x000100001f1f7824 */ /* 0x000fc600078e00ff */
[----:B------:R-:W-:Y:S01]  /*52d0*/  SHF.L.U32 R34, R33, 0x10, RZ ;  /* 0x0000001021227819 */ /* 0x000fe200000006ff */
[----:B------:R-:W-:-:S04]  /*52e0*/  HFMA2.BF16_V2 R33, R6, R9, -RZ ;  /* 0x0000000906217231 */ /* 0x000fc800003000ff */
[----:B------:R-:W-:Y:S01]  /*52f0*/  FADD.FTZ R9, R31, R34 ;  /* 0x000000221f097221 */ /* 0x000fe20000010000 */
[----:B------:R-:W-:Y:S01]  /*5300*/  FADD.FTZ R34, R10, R11 ;  /* 0x0000000b0a227221 */ /* 0x000fe20000010000 */
[----:B------:R4:W5:Y:S03]  /*5310*/  LDG.E.CONSTANT R31, desc[UR14][R14.64+0x800] ;  /* 0x0008000e0e1f7981 */ /* 0x000966000c1e9900 */
        /* <DEDUP_REMOVED lines=19> */
[----:B------:R-:W-:Y:S02]  /*5450*/  PRMT R11, R11, 0x5410, R36 ;  /* 0x000054100b0b7816 */ /* 0x000fe40000000024 */
        /* <DEDUP_REMOVED lines=18> */
[C---:B------:R-:W-:Y:S02]  /*5580*/  PRMT R33, R31.reuse, 0x7632, R33 ;  /* 0x000076321f217816 */ /* 0x040fe40000000021 */
[----:B------:R-:W-:Y:S02]  /*5590*/  SEL R31, R31, RZ, !P1 ;  /* 0x000000ff1f1f7207 */ /* 0x000fe40004800000 */
[----:B------:R-:W-:-:S04]  /*55a0*/  SEL R36, R33, RZ, !P2 ;  /* 0x000000ff21247207 */ /* 0x000fc80005000000 */
[----:B------:R-:W-:-:S07]  /*55b0*/  PRMT R31, R31, 0x5410, R36 ;  /* 0x000054101f1f7816 */ /* 0x000fce0000000024 */
.L_x_19512:
[----:B------:R-:W-:Y:S05]  /*55c0*/  BSYNC.RECONVERGENT B2 ;  /* 0x0000000000027941 */ /* 0x000fea0003800200 */
.L_x_19511:
[----:B-----5:R-:W-:Y:S02]  /*55d0*/  HMUL2.BF16_V2 R31, R8, R31 ;  /* 0x0000001f081f7232 */ /* 0x020fe40000200000 */
[----:B------:R-:W-:-:S03]  /*55e0*/  HFMA2.BF16_V2 R9, R6, R9, -RZ ;  /* 0x0000000906097231 */ /* 0x000fc600003000ff */
[C---:B------:R-:W-:Y:S02]  /*55f0*/  PRMT R33, R31.reuse, 0x7632, R33 ;  /* 0x000076321f217816 */ /* 0x040fe40000000021 */
[----:B------:R-:W-:-:S03]  /*5600*/  SHF.L.U32 R31, R31, 0x10, RZ ;  /* 0x000000101f1f7819 */ /* 0x000fc600000006ff */
[----:B------:R-:W-:Y:S02]  /*5610*/  IMAD.U32 R36, R33, 0x10000, RZ ;  /* 0x0001000021247824 */ /* 0x000fe400078e00ff */
[----:B------:R-:W-:Y:S02]  /*5620*/  HFMA2.BF16_V2 R33, R4, R11, -RZ ;  /* 0x0000000b04217231 */ /* 0x000fe400003000ff */
[----:B------:R-:W-:-:S03]  /*5630*/  FADD.FTZ R11, R31, R36 ;  /* 0x000000241f0b7221 */ /* 0x000fc60000010000 */
[C---:B------:R-:W-:Y:S02]  /*5640*/  PRMT R31, R33.reuse, 0x7610, R31 ;  /* 0x00007610211f7816 */ /* 0x040fe4000000001f */
[----:B------:R-:W-:-:S03]  /*5650*/  PRMT R33, R33, 0x7632, R33 ;  /* 0x0000763221217816 */ /* 0x000fc60000000021 */
[----:B------:R-:W-:Y:S01]  /*5660*/  IMAD.U32 R31, R31, 0x10000, RZ ;  /* 0x000100001f1f7824 */ /* 0x000fe200078e00ff */
[----:B------:R-:W-:Y:S01]  /*5670*/  SHF.L.U32 R36, R33, 0x10, RZ ;  /* 0x0000001021247819 */ /* 0x000fe200000006ff */
[----:B------:R-:W-:-:S04]  /*5680*/  HMUL2.BF16_V2 R33, R5, R34 ;  /* 0x0000002205217232 */ /* 0x000fc80000200000 */
[----:B------:R-:W-:Y:S01]  /*5690*/  FADD.FTZ R34, R31, R36 ;  /* 0x000000241f227221 */ /* 0x000fe20000010000 */
[C---:B------:R-:W-:Y:S02]  /*56a0*/  PRMT R31, R33.reuse, 0x7610, R31 ;  /* 0x00007610211f7816 */ /* 0x040fe4000000001f */
[----:B------:R-:W-:Y:S01]  /*56b0*/  PRMT R33, R33, 0x7632, R33 ;  /* 0x0000763221217816 */ /* 0x000fe20000000021 */
[----:B------:R-:W-:Y:S01]  /*56c0*/  FADD.FTZ R34, R11, R34 ;  /* 0x000000220b227221 */ /* 0x000fe20000010000 */
[----:B------:R-:W-:Y:S01]  /*56d0*/  PRMT R11, R9, 0x7632, R11 ;  /* 0x00007632090b7816 */ /* 0x000fe2000000000b */
[----:B------:R-:W-:Y:S01]  /*56e0*/  IMAD.U32 R31, R31, 0x10000, RZ ;  /* 0x000100001f1f7824 */ /* 0x000fe200078e00ff */
[----:B------:R-:W-:Y:S01]  /*56f0*/  SHF.L.U32 R9, R9, 0x10, RZ ;  /* 0x0000001009097819 */ /* 0x000fe200000006ff */
[----:B------:R-:W-:Y:S02]  /*5700*/  IMAD.U32 R36, R33, 0x10000, RZ ;  /* 0x0001000021247824 */ /* 0x000fe400078e00ff */
[----:B------:R0:W5:Y:S02]  /*5710*/  LDG.E.CONSTANT R33, desc[UR14][R14.64+0xa00] ;  /* 0x000a000e0e217981 */ /* 0x000164000c1e9900 */
        /* <DEDUP_REMOVED lines=9> */
[----:B01234-:R-:W-:Y:S01]  /*57b0*/  VIADD R14, R19, 0xfffffffe ;  /* 0xfffffffe130e7836 */ /* 0x01ffe20000000000 */
[----:B------:R-:W-:Y:S02]  /*57c0*/  ISETP.GE.AND P0, PT, R32, UR22, PT ;  /* 0x0000001620007c0c */ /* 0x000fe4000bf06270 */
[----:B-----5:R-:W-:Y:S02]  /*57d0*/  PRMT R15, R11, 0x7632, R15 ;  /* 0x000076320b0f7816 */ /* 0x020fe4000000000f */
[----:B------:R-:W-:Y:S02]  /*57e0*/  ISETP.GE.AND P1, PT, R14, UR22, PT ;  /* 0x000000160e007c0c */ /* 0x000fe4000bf26270 */
[C---:B------:R-:W-:Y:S02]  /*57f0*/  IADD3 R14, PT, PT, R19.reuse, -0x1, RZ ;  /* 0xffffffff130e7810 */ /* 0x040fe40007ffe0ff */
        /* <DEDUP_REMOVED lines=9> */
[----:B------:R-:W-:Y:S01]  /*5890*/  ISETP.GE.AND P0, PT, R14, UR22, PT ;  /* 0x000000160e007c0c */ /* 0x000fe2000bf06270 */
[----:B------:R-:W-:Y:S01]  /*58a0*/  VIADD R14, R19, 0x2 ;  /* 0x00000002130e7836 */ /* 0x000fe20000000000 */
[----:B------:R-:W-:-:S04]  /*58b0*/  PRMT R11, R11, 0x5410, R32 ;  /* 0x000054100b0b7816 */ /* 0x000fc80000000020 */
[----:B------:R-:W-:Y:S02]  /*58c0*/  ISETP.GE.AND P1, PT, R14, UR22, PT ;  /* 0x000000160e007c0c */ /* 0x000fe4000bf26270 */
[----:B------:R-:W-:-:S04]  /*58d0*/  IADD3 R14, PT, PT, R19, 0x3, RZ ;  /* 0x00000003130e7810 */ /* 0x000fc80007ffe0ff */
        /* <DEDUP_REMOVED lines=11> */
.L_x_19514:
[----:B------:R-:W-:Y:S05]  /*5990*/  BSYNC.RECONVERGENT B2 ;  /* 0x0000000000027941 */ /* 0x000fea0003800200 */
.L_x_19513:
[----:B-----5:R-:W-:Y:S02]  /*59a0*/  HMUL2.BF16_V2 R8, R8, R33 ;  /* 0x0000002108087232 */ /* 0x020fe40000200000 */
[----:B------:R-:W-:Y:S02]  /*59b0*/  HFMA2.BF16_V2 R11, R4, R11, -RZ ;  /* 0x0000000b040b7231 */ /* 0x000fe400003000ff */
[----:B------:R-:W-:Y:S02]  /*59c0*/  HMUL2.BF16_V2 R36, R5, R36 ;  /* 0x0000002405247232 */ /* 0x000fe40000200000 */
[----:B------:R-:W-:Y:S01]  /*59d0*/  FADD.FTZ R9, R34, R9 ;  /* 0x0000000922097221 */ /* 0x000fe20000010000 */
[----:B------:R-:W-:Y:S01]  /*59e0*/  FADD.FTZ R28, R28, R7 ;  /* 0x000000071c1c7221 */ /* 0x000fe20000010000 */
[C---:B01234-:R-:W-:Y:S01]  /*59f0*/  PRMT R14, R8.reuse, 0x7632, R14 ;  /* 0x00007632080e7816 */ /* 0x05ffe2000000000e */
[----:B------:R-:W-:Y:S02]  /*5a00*/  IMAD.U32 R8, R8, 0x10000, RZ ;  /* 0x0001000008087824 */ /* 0x000fe400078e00ff */
[----:B------:R-:W-:Y:S01]  /*5a10*/  FADD.FTZ R27, R27, R10 ;  /* 0x0000000a1b1b7221 */ /* 0x000fe20000010000 */
[----:B------:R-:W-:Y:S01]  /*5a20*/  FADD.FTZ R26, R26, R9 ;  /* 0x000000091a1a7221 */ /* 0x000fe20000010000 */
[----:B------:R-:W-:Y:S01]  /*5a30*/  SHF.L.U32 R15, R14, 0x10, RZ ;  /* 0x000000100e0f7819 */ /* 0x000fe200000006ff */
[----:B------:R-:W-:Y:S01]  /*5a40*/  HFMA2.BF16_V2 R14, R6, R31, -RZ ;  /* 0x0000001f060e7231 */ /* 0x000fe200003000ff */
        /* <DEDUP_REMOVED lines=18> */
[----:B------:R-:W-:-:S07]  /*5b70*/  FADD.FTZ R25, R25, R4 ;  /* 0x0000000419197221 */ /* 0x000fce0000010000 */
.L_x_19502:
[----:B------:R-:W-:Y:S05]  /*5b80*/  BSYNC.RECONVERGENT B0 ;  /* 0x0000000000007941 */ /* 0x000fea0003800200 */
.L_x_19501:
        /* <DEDUP_REMOVED lines=10> */
.L_x_19500:
[----:B------:R-:W-:Y:S05]  /*5c30*/  BSYNC.RECONVERGENT B1 ;  /* 0x0000000000017941 */ /* 0x000fea0003800200 */
.L_x_19499:
[----:B------:R-:W2:Y:S01]  /*5c40*/  S2R R3, SR_TID.X ;  /* 0x0000000000037919 */ /* 0x000ea20000002100 */
[----:B------:R-:W3:Y:S01]  /*5c50*/  S2UR UR5, SR_CgaCtaId ;  /* 0x00000000000579c3 */ /* 0x000ee20000008800 */
[----:B------:R-:W-:Y:S01]  /*5c60*/  ISETP.NE.AND P5, PT, R2, RZ, PT ;  /* 0x000000ff0200720c */ /* 0x000fe20003fa5270 */
[----:B------:R-:W-:Y:S01]  /*5c70*/  UMOV UR4, 0x400 ;  /* 0x0000040000047882 */ /* 0x000fe20000000000 */
[----:B------:R-:W1:Y:S01]  /*5c80*/  SHFL.BFLY PT, R5, R30, 0x1, 0x1f ;  /* 0x0c201f001e057f89 */ /* 0x000e6200000e0000 */
[----:B------:R-:W-:Y:S01]  /*5c90*/  UIADD3 UR4, UPT, UPT, UR4, 0xe0, URZ ;  /* 0x000000e004047890 */ /* 0x000fe2000fffe0ff */
[----:B------:R-:W-:Y:S02]  /*5ca0*/  BSSY.RECONVERGENT B0, `(.L_x_19516) ;  /* 0x000002e000007945 */ /* 0x000fe40003800200 */
[----:B------:R-:W2:Y:S04]  /*5cb0*/  SHFL.BFLY PT, R4, R29, 0x1, 0x1f ;  /* 0x0c201f001d047f89 */ /* 0x000ea800000e0000 */
[----:B------:R-:W2:Y:S04]  /*5cc0*/  SHFL.BFLY PT, R7, R28, 0x1, 0x1f ;  /* 0x0c201f001c077f89 */ /* 0x000ea800000e0000 */
[----:B------:R-:W2:Y:S04]  /*5cd0*/  SHFL.BFLY PT, R6, R27, 0x1, 0x1f ;  /* 0x0c201f001b067f89 */ /* 0x000ea800000e0000 */
[----:B0---4-:R-:W0:Y:S04]  /*5ce0*/  SHFL.BFLY PT, R9, R26, 0x1, 0x1f ;  /* 0x0c201f001a097f89 */ /* 0x011e2800000e0000 */
[----:B------:R-:W4:Y:S01]  /*5cf0*/  SHFL.BFLY PT, R8, R25, 0x1, 0x1f ;  /* 0x0c201f0019087f89 */ /* 0x000f2200000e0000 */
[----:B---3--:R-:W-:Y:S01]  /*5d00*/  ULEA UR4, UR5, UR4, 0x18 ;  /* 0x0000000405047291 */ /* 0x008fe2000f8ec0ff */
[----:B------:R-:W-:Y:S01]  /*5d10*/  BAR.SYNC.DEFER_BLOCKING 0x0 ;  /* 0x0000000000007b1d */ /* 0x000fe20000010000 */
[----:B-1----:R-:W-:Y:S01]  /*5d20*/  FADD.FTZ R0, R5, R30 ;  /* 0x0000001e05007221 */ /* 0x002fe20000010000 */
[C---:B--2---:R-:W-:Y:S01]  /*5d30*/  LOP3.LUT R2, R3.reuse, 0x1f, RZ, 0xc0, !PT ;  /* 0x0000001f03027812 */ /* 0x044fe200078ec0ff */
[----:B------:R-:W-:Y:S01]  /*5d40*/  FADD.FTZ R29, R4, R29 ;  /* 0x0000001d041d7221 */ /* 0x000fe20000010000 */
[----:B------:R-:W-:-:S02]  /*5d50*/  LOP3.LUT R5, R3, 0x3c0, RZ, 0xc0, !PT ;  /* 0x000003c003057812 */ /* 0x000fc400078ec0ff */
[----:B------:R-:W-:Y:S01]  /*5d60*/  SHF.R.U32.HI R11, RZ, 0x5, R3 ;  /* 0x00000005ff0b7819 */ /* 0x000fe20000011603 */
[----:B------:R-:W-:Y:S01]  /*5d70*/  FADD.FTZ R28, R7, R28 ;  /* 0x0000001c071c7221 */ /* 0x000fe20000010000 */
[----:B------:R-:W-:Y:S02]  /*5d80*/  SHF.R.U32.HI R2, RZ, 0x1, R2 ;  /* 0x00000001ff027819 */ /* 0x000fe40000011602 */
[----:B------:R-:W-:Y:S01]  /*5d90*/  ISETP.NE.OR P4, PT, R5, 0x40, P5 ;  /* 0x000000400500780c */ /* 0x000fe20002f85670 */
[----:B------:R-:W-:Y:S01]  /*5da0*/  FADD.FTZ R27, R6, R27 ;  /* 0x0000001b061b7221 */ /* 0x000fe20000010000 */
[----:B------:R-:W-:Y:S01]  /*5db0*/  LOP3.LUT P0, RZ, R3, 0x3c1, RZ, 0xc0, !PT ;  /* 0x000003c103ff7812 */ /* 0x000fe2000780c0ff */
[----:B------:R-:W-:Y:S02]  /*5dc0*/  IMAD R2, R11, 0x60, R2 ;  /* 0x000000600b027824 */ /* 0x000fe400078e0202 */
[----:B0-----:R-:W-:Y:S01]  /*5dd0*/  FADD.FTZ R9, R9, R26 ;  /* 0x0000001a09097221 */ /* 0x001fe20000010000 */
[----:B------:R-:W-:-:S02]  /*5de0*/  LOP3.LUT R4, R3, 0x3e0, RZ, 0xc0, !PT ;  /* 0x000003e003047812 */ /* 0x000fc400078ec0ff */
[C---:B------:R-:W-:Y:S01]  /*5df0*/  LOP3.LUT P1, RZ, R3.reuse, 0x3e1, RZ, 0xc0, !PT ;  /* 0x000003e103ff7812 */ /* 0x040fe2000782c0ff */
[----:B----4-:R-:W-:Y:S01]  /*5e00*/  FADD.FTZ R8, R8, R25 ;  /* 0x0000001908087221 */ /* 0x010fe20000010000 */
[----:B------:R-:W-:Y:S02]  /*5e10*/  LEA R2, R2, UR4, 0x2 ;  /* 0x0000000402027c11 */ /* 0x000fe4000f8e10ff */
[----:B------:R-:W-:Y:S02]  /*5e20*/  ISETP.NE.OR P3, PT, R4, 0x20, P5 ;  /* 0x000000200400780c */ /* 0x000fe40002f65670 */
        /* <DEDUP_REMOVED lines=21> */
.L_x_19517:
[----:B------:R-:W-:Y:S05]  /*5f80*/  BSYNC.RECONVERGENT B0 ;  /* 0x0000000000007941 */ /* 0x000fea0003800200 */
.L_x_19516:
        /* <DEDUP_REMOVED lines=22> */
.L_x_19519:
[----:B------:R-:W-:Y:S05]  /*60f0*/  BSYNC.RECONVERGENT B0 ;  /* 0x0000000000007941 */ /* 0x000fea0003800200 */
.L_x_19518:
        /* <DEDUP_REMOVED lines=27> */
.L_x_19474:
[----:B------:R-:W-:Y:S01]  /*62b0*/  BSSY B2, `(.L_x_19520) ;  /* 0x0000008000027945 */ /* 0x000fe20003800000 */
[----:B------:R-:W-:Y:S01]  /*62c0*/  IMAD.MOV.U32 R26, RZ, RZ, R8 ;  /* 0x000000ffff1a7224 */ /* 0x000fe200078e0008 */
[----:B------:R-:W-:Y:S01]  /*62d0*/  MOV R13, 0x1 ;  /* 0x00000001000d7802 */ /* 0x000fe20000000f00 */
[----:B------:R-:W-:Y:S01]  /*62e0*/  IMAD.MOV.U32 R28, RZ, RZ, 0x1f ;  /* 0x0000001fff1c7424 */ /* 0x000fe200078e00ff */
[----:B------:R-:W-:-:S07]  /*62f0*/  MOV R11, 0xffffffff ;  /* 0xffffffff000b7802 */ /* 0x000fce0000000f00 */
[----:B------:R-:W-:Y:S05]  /*6300*/  WARPSYNC.COLLECTIVE R11, `(.L_x_19521) ;  /* 0x000000000b087348 */ /* 0x000fea0003c00000 */
[----:B------:R0:W1:Y:S02]  /*6310*/  SHFL.BFLY P2, R14, R26, R13, R28 ;  /* 0x0c00000d1a0e7389 */ /* 0x000064000004001c */
[----:B01----:R-:W-:Y:S05]  /*6320*/  ENDCOLLECTIVE ;  /* 0x000000000000791b */ /* 0x003fea0003800000 */
.L_x_19521:
[----:B------:R-:W-:Y:S05]  /*6330*/  BSYNC B2 ;  /* 0x0000000000027941 */ /* 0x000fea0003800000 */
.L_x_19520:
[----:B------:R-:W-:Y:S01]  /*6340*/  IMAD.MOV.U32 R9, RZ, RZ, R14 ;  /* 0x000000ffff097224 */ /* 0x000fe200078e000e */
[----:B------:R-:W-:Y:S06]  /*6350*/  BRA `(.L_x_19522) ;  /* 0xffffffb800f07947 */ /* 0x000fec000383ffff */
.L_x_19476:
        /* <DEDUP_REMOVED lines=8> */
.L_x_19524:
[----:B------:R-:W-:Y:S05]  /*63e0*/  BSYNC B0 ;  /* 0x0000000000007941 */ /* 0x000fea0003800000 */
.L_x_19523:
        /* <DEDUP_REMOVED lines=9> */
.L_x_19525:
[----:B------:R-:W-:Y:S02]  /*6480*/  IMAD.MOV.U32 R13, RZ, RZ, 0x4 ;  /* 0x00000004ff0d7424 */ /* 0x000fe400078e00ff */
[----:B------:R-:W-:-:S05]  /*6490*/  IMAD.MOV.U32 R12, RZ, RZ, R14 ;  /* 0x000000ffff0c7224 */ /* 0x000fca00078e000e */
[----:B------:R-:W-:-:S04]  /*64a0*/  FMNMX.FTZ R12, R7, R12, !PT ;  /* 0x0000000c070c7209 */ /* 0x000fc80007810000 */
[----:B------:R-:W-:-:S07]  /*64b0*/  MOV R26, R12 ;  /* 0x0000000c001a7202 */ /* 0x000fce0000000f00 */
[----:B------:R-:W-:Y:S05]  /*64c0*/  WARPSYNC.COLLECTIVE R11, `(.L_x_19526) ;  /* 0x000000000b087348 */ /* 0x000fea0003c00000 */
[----:B------:R0:W1:Y:S02]  /*64d0*/  SHFL.BFLY P2, R14, R26, R13, R28 ;  /* 0x0c00000d1a0e7389 */ /* 0x000064000004001c */
[----:B01----:R-:W-:Y:S05]  /*64e0*/  ENDCOLLECTIVE ;  /* 0x000000000000791b */ /* 0x003fea0003800000 */
.L_x_19526:
[----:B------:R-:W-:Y:S01]  /*64f0*/  HFMA2 R13, -RZ, RZ, 0, 1.1920928955078125e-07 ;  /* 0x00000002ff0d7431 */ /* 0x000fe200000001ff */
[----:B------:R-:W-:-:S04]  /*6500*/  MOV R9, R14 ;  /* 0x0000000e00097202 */ /* 0x000fc80000000f00 */
[----:B------:R-:W-:-:S05]  /*6510*/  FMNMX.FTZ R9, R12, R9, !PT ;  /* 0x000000090c097209 */ /* 0x000fca0007810000 */
[----:B------:R-:W-:-:S07]  /*6520*/  IMAD.MOV.U32 R26, RZ, RZ, R9 ;  /* 0x000000ffff1a7224 */ /* 0x000fce00078e0009 */
[----:B------:R-:W-:Y:S05]  /*6530*/  WARPSYNC.COLLECTIVE R11, `(.L_x_19527) ;  /* 0x000000000b087348 */ /* 0x000fea0003c00000 */
[----:B------:R0:W1:Y:S02]  /*6540*/  SHFL.BFLY P2, R14, R26, R13, R28 ;  /* 0x0c00000d1a0e7389 */ /* 0x000064000004001c */
[----:B01----:R-:W-:Y:S05]  /*6550*/  ENDCOLLECTIVE ;  /* 0x000000000000791b */ /* 0x003fea0003800000 */
.L_x_19527:
[----:B------:R-:W-:Y:S05]  /*6560*/  BRA `(.L_x_19528) ;  /* 0xffffffbc00147947 */ /* 0x000fea000383ffff */
.L_x_19529:
        /* <DEDUP_REMOVED lines=9> */
.L_x_27601:


//--------------------- .text._ZN4vllm25paged_attention_v2_kernelI13__nv_bfloat16S1_Li80ELi16ELi128ELNS_18Fp8KVCacheDataTypeE0ELb1ELi512EEEvPfS3_PT_PKS4_PKT0_SA_ifPKiSC_iPKfiiiSE_SE_iiiii --------------------------
	.section	.text._ZN4vllm25paged_attention_v2_kernelI13__nv_bfloat16S1_Li80ELi16ELi128ELNS_18Fp8KVCacheDataTypeE0ELb1ELi512EEEvPfS3_PT_PKS4_PKT0_SA_ifPKiSC_iPKfiiiSE_SE_iiiii,"ax",@progbits
	.align	128
        .global         _ZN4vllm25paged_attention_v2_kernelI13__nv_bfloat16S1_Li80ELi16ELi128ELNS_18Fp8KVCacheDataTypeE0ELb1ELi512EEEvPfS3_PT_PKS4_PKT0_SA_ifPKiSC_iPKfiiiSE_SE_iiiii
        .type           _ZN4vllm25paged_attention_v2_kernelI13__nv_bfloat16S1_Li80ELi16ELi128ELNS_18Fp8KVCacheDataTypeE0ELb1ELi512EEEvPfS3_PT_PKS4_PKT0_SA_ifPKiSC_iPKfiiiSE_SE_iiiii,@function
        .size           _ZN4vllm25paged_attention_v2_kernelI13__nv_bfloat16S1_Li80ELi16ELi128ELNS_18Fp8KVCacheDataTypeE0ELb1ELi512EEEvPfS3_PT_PKS4_PKT0_SA_ifPKiSC_iPKfiiiSE_SE_iiiii,(.L_x_27602 - _ZN4vllm25paged_attention_v2_kernelI13__nv_bfloat16S1_Li80ELi16ELi128ELNS_18Fp8KVCacheDataTypeE0ELb1ELi512EEEvPfS3_PT_PKS4_PKT0_SA_ifPKiSC_iPKfiiiSE_SE_iiiii)
        .other          _ZN4vllm25paged_attention_v2_kernelI13__nv_bfloat16S1_Li80ELi16ELi128ELNS_18Fp8KVCacheDataTypeE0ELb1ELi512EEEvPfS3_PT_PKS4_PKT0_SA_ifPKiSC_iPKfiiiSE_SE_iiiii,@"STO_CUDA_ENTRY STV_DEFAULT"
_ZN4vllm25paged_attention_v2_kernelI13__nv_bfloat16S1_Li80ELi16ELi128ELNS_18Fp8KVCacheDataTypeE0ELb1ELi512EEEvPfS3_PT_PKS4_PKT0_SA_ifPKiSC_iPKfiiiSE_SE_iiiii:
.text._ZN4vllm25paged_attention_v2_kernelI13__nv_bfloat16S1_Li80ELi16ELi128ELNS_18Fp8KVCacheDataTypeE0ELb1ELi512EEEvPfS3_PT_PKS4_PKT0_SA_ifPKiSC_iPKfiiiSE_SE_iiiii:
        /* <DEDUP_REMOVED lines=14> */
[----:B------:R-:W4:Y:S01]  /*00e0*/  LDC R14, c[0x0][0x3b0] ;  /* 0x0000ec00ff0e7b82 */ /* 0x000f220000000800 */
[----:B------:R-:W0:Y:S01]  /*00f0*/  LDCU UR8, c[0x0][0x378] ;  /* 0x00006f00ff0877ac */ /* 0x000e220008000800 */
[----:B------:R-:W-:Y:S01]  /*0100*/  IADD3 R26, PT, PT, R2, -0x1, RZ ;  /* 0xffffffff021a7810 */ /* 0x000fe20007ffe0ff */
[----:B------:R-:W4:Y:S05]  /*0110*/  LDCU UR5, c[0x0][0x3f8] ;  /* 0x00007f00ff0577ac */ /* 0x000f2a0008000800 */
[----:B------:R-:W4:Y:S01]  /*0120*/  LDC R30, c[0x0][0x408] ;  /* 0x00010200ff1e7b82 */ /* 0x000f220000000800 */
[----:B-1----:R-:W-:Y:S01]  /*0130*/  IMAD R4, R0, UR4, RZ ;  /* 0x0000000400047c24 */ /* 0x002fe2000f8e02ff */
[----:B------:R-:W1:Y:S01]  /*0140*/  LDCU UR9, c[0x0][0x3fc] ;  /* 0x00007f80ff0977ac */ /* 0x000e620008000800 */
[----:B------:R-:W1:Y:S01]  /*0150*/  LDCU UR12, c[0x0][0x3dc] ;  /* 0x00007b80ff0c77ac */ /* 0x000e620008000800 */
[----:B------:R-:W1:Y:S01]  /*0160*/  LDCU UR13, c[0x0][0x3b4] ;  /* 0x00007680ff0d77ac */ /* 0x000e620008000800 */
[----:B0-----:R-:W-:Y:S01]  /*0170*/  ISETP.GT.U32.AND P1, PT, R12, 0x13, PT ;  /* 0x000000130c00780c */ /* 0x001fe20003f24070 */
[----:B------:R-:W0:Y:S01]  /*0180*/  LDCU UR4, c[0x0][0x3c8] ;  /* 0x00007900ff0477ac */ /* 0x000e220008000800 */
[----:B------:R-:W0:Y:S11]  /*0190*/  LDCU.64 UR14, c[0x0][0x3a0] ;  /* 0x00007400ff0e77ac */ /* 0x000e360008000a00 */
[----:B------:R-:W1:Y:S01]  /*01a0*/  @!P1 LDC.64 R8, c[0x0][0x398] ;  /* 0x0000e600ff089b82 */ /* 0x000e620000000a00 */
[----:B---3--:R-:W-:-:S02]  /*01b0*/  @!P1 IMAD R6, R5, 0x50, RZ ;  /* 0x0000005005069824 */ /* 0x008fc400078e02ff */
[----:B------:R-:W-:-:S05]  /*01c0*/  @!P1 IMAD.SHL.U32 R7, R12, 0x4, RZ ;  /* 0x000000040c079824 */ /* 0x000fca00078e00ff */
[----:B------:R-:W-:Y:S02]  /*01d0*/  @!P1 IADD3 R7, P0, P2, R7, R4, R6 ;  /* 0x0000000407079210 */ /* 0x000fe40007a1e006 */
[----:B------:R-:W-:-:S04]  /*01e0*/  SHF.R.S32.HI R4, RZ, 0x1f, R4 ;  /* 0x0000001fff047819 */ /* 0x000fc80000011404 */
[----:B------:R-:W-:Y:S02]  /*01f0*/  @!P1 IADD3.X R4, PT, PT, RZ, R4, RZ, P0, P2 ;  /* 0x00000004ff049210 */ /* 0x000fe400007e44ff */
[----:B--2---:R-:W-:-:S04]  /*0200*/  ISETP.NE.U32.AND P0, PT, R10, RZ, PT ;  /* 0x000000ff0a00720c */ /* 0x004fc80003f05070 */
[----:B------:R-:W-:Y:S02]  /*0210*/  ISETP.NE.AND.EX P0, PT, R11, RZ, PT, P0 ;  /* 0x000000ff0b00720c */ /* 0x000fe40003f05300 */
[----:B-1----:R-:W-:-:S04]  /*0220*/  @!P1 LEA R6, P2, R7, R8, 0x1 ;  /* 0x0000000807069211 */ /* 0x002fc800078408ff */
[----:B------:R-:W-:-:S05]  /*0230*/  @!P1 LEA.HI.X R7, R7, R9, R4, 0x1, P2 ;  /* 0x0000000907079211 */ /* 0x000fca00010f0c04 */
[----:B------:R-:W2:Y:S01]  /*0240*/  @!P1 LDG.E.CONSTANT R10, desc[UR6][R6.64] ;  /* 0x00000006060a9981 */ /* 0x000ea2000c1e9900 */
[----:B----4-:R-:W-:Y:S01]  /*0250*/  IABS R20, R14 ;  /* 0x0000000e00147213 */ /* 0x010fe20000000000 */
[----:B------:R-:W1:Y:S02]  /*0260*/  @P0 LDC.64 R8, c[0x0][0x3d0] ;  /* 0x0000f400ff080b82 */ /* 0x000e640000000a00 */
[----:B------:R3:W2:Y:S01]  /*0270*/  @!P1 LDG.E.CONSTANT R11, desc[UR6][R6.64+0x4] ;  /* 0x00000406060b9981 */ /* 0x0006a2000c1e9900 */
[----:B------:R-:W4:Y:S01]  /*0280*/  I2F.RP R15, R20 ;  /* 0x00000014000f7306 */ /* 0x000f220000209400 */
[----:B------:R-:W-:-:S07]  /*0290*/  HFMA2 R4, -RZ, RZ, 0, 0 ;  /* 0x00000000ff047431 */ /* 0x000fce00000001ff */
[----:B----4-:R-:W4:Y:S01]  /*02a0*/  MUFU.RCP R15, R15 ;  /* 0x0000000f000f7308 */ /* 0x010f220000001000 */
[----:B---3--:R-:W3:Y:S01]  /*02b0*/  LDC R6, c[0x0][0x370] ;  /* 0x0000dc00ff067b82 */ /* 0x008ee20000000800 */
[----:B-1----:R-:W-:-:S05]  /*02c0*/  @P0 IMAD.WIDE.U32 R8, R5, 0x4, R8 ;  /* 0x0000000405080825 */ /* 0x002fca00078e0008 */
[----:B------:R1:W5:Y:S01]  /*02d0*/  @P0 LDG.E.CONSTANT R4, desc[UR6][R8.64] ;  /* 0x0000000608040981 */ /* 0x000362000c1e9900 */
[----:B------:R-:W-:Y:S01]  /*02e0*/  IABS R28, R26 ;  /* 0x0000001a001c7213 */ /* 0x000fe20000000000 */
[----:B------:R-:W-:Y:S01]  /*02f0*/  BSSY B0, `(.L_x_19530) ;  /* 0x0000196000007945 */ /* 0x000fe20003800000 */
[----:B----4-:R-:W-:Y:S02]  /*0300*/  VIADD R16, R15, 0xffffffe ;  /* 0x0ffffffe0f107836 */ /* 0x010fe40000000000 */
[----:B------:R-:W4:Y:S02]  /*0310*/  LDC R15, c[0x0][0x404] ;  /* 0x00010100ff0f7b82 */ /* 0x000f240000000800 */
[----:B------:R0:W1:Y:S01]  /*0320*/  F2I.FTZ.U32.TRUNC.NTZ R17, R16 ;  /* 0x0000001000117305 */ /* 0x000062000021f000 */
[----:B---3--:R-:W-:Y:S02]  /*0330*/  IABS R18, R6 ;  /* 0x0000000600127213 */ /* 0x008fe40000000000 */
[----:B0-----:R-:W-:Y:S01]  /*0340*/  MOV R16, RZ ;  /* 0x000000ff00107202 */ /* 0x001fe20000000f00 */
[----:B-1----:R-:W-:-:S04]  /*0350*/  IMAD.MOV R7, RZ, RZ, -R17 ;  /* 0x000000ffff077224 */ /* 0x002fc800078e0a11 */
[----:B------:R-:W-:Y:S01]  /*0360*/  IMAD R7, R7, R20, RZ ;  /* 0x0000001407077224 */ /* 0x000fe200078e02ff */
[----:B----4-:R-:W-:-:S03]  /*0370*/  LOP3.LUT R26, R26, R15, RZ, 0x3c, !PT ;  /* 0x0000000f1a1a7212 */ /* 0x010fc600078e3cff */
[----:B------:R-:W-:-:S04]  /*0380*/  IMAD.HI.U32 R17, R17, R7, R16 ;  /* 0x0000000711117227 */ /* 0x000fc800078e0010 */
[----:B------:R-:W-:-:S04]  /*0390*/  IMAD.MOV.U32 R7, RZ, RZ, R18 ;  /* 0x000000ffff077224 */ /* 0x000fc800078e0012 */
        /* <DEDUP_REMOVED lines=10> */
[----:B------:R-:W-:-:S04]  /*0440*/  IABS R7, R15 ;  /* 0x0000000f00077213 */ /* 0x000fc80000000000 */
[----:B------:R-:W0:Y:S01]  /*0450*/  I2F.RP R21, R7 ;  /* 0x0000000700157306 */ /* 0x000e220000209400 */
[----:B------:R-:W-:-:S06]  /*0460*/  @P0 VIADD R18, R18, 0x1 ;  /* 0x0000000112120836 */ /* 0x000fcc0000000000 */
[----:B------:R-:W-:Y:S02]  /*0470*/  @!P3 IADD3 R18, PT, PT, RZ, -R18, RZ ;  /* 0x80000012ff12b210 */ /* 0x000fe40007ffe0ff */
[----:B------:R-:W-:-:S04]  /*0480*/  @!P2 LOP3.LUT R18, RZ, R14, RZ, 0x33, !PT ;  /* 0x0000000eff12a212 */ /* 0x000fc800078e33ff */
[-C--:B------:R-:W-:Y:S01]  /*0490*/  IABS R19, R18.reuse ;  /* 0x0000001200137213 */ /* 0x080fe20000000000 */
[----:B0-----:R-:W0:Y:S01]  /*04a0*/  MUFU.RCP R21, R21 ;  /* 0x0000001500157308 */ /* 0x001e220000001000 */
[----:B------:R-:W-:-:S04]  /*04b0*/  LOP3.LUT R25, R5, R18, RZ, 0x3c, !PT ;  /* 0x0000001205197212 */ /* 0x000fc800078e3cff */
[----:B------:R-:W-:-:S03]  /*04c0*/  ISETP.GE.AND P2, PT, R25, RZ, PT ;  /* 0x000000ff1900720c */ /* 0x000fc60003f46270 */
[----:B------:R-:W1:Y:S01]  /*04d0*/  I2F.RP R20, R19 ;  /* 0x0000001300147306 */ /* 0x000e620000209400 */
[----:B0-----:R-:W-:Y:S01]  /*04e0*/  VIADD R8, R21, 0xffffffe ;  /* 0x0ffffffe15087836 */ /* 0x001fe20000000000 */
[----:B------:R-:W-:-:S06]  /*04f0*/  IABS R21, R5 ;  /* 0x0000000500157213 */ /* 0x000fcc0000000000 */
[----:B------:R-:W-:Y:S08]  /*0500*/  F2I.FTZ.U32.TRUNC.NTZ R9, R8 ;  /* 0x0000000800097305 */ /* 0x000ff0000021f000 */
[----:B-1----:R-:W0:Y:S02]  /*0510*/  MUFU.RCP R20, R20 ;  /* 0x0000001400147308 */ /* 0x002e240000001000 */
[----:B0-----:R-:W-:Y:S01]  /*0520*/  VIADD R16, R20, 0xffffffe ;  /* 0x0ffffffe14107836 */ /* 0x001fe20000000000 */
[----:B------:R-:W-:-:S05]  /*0530*/  IABS R20, R18 ;  /* 0x0000001200147213 */ /* 0x000fca0000000000 */
[----:B------:R0:W1:Y:S01]  /*0540*/  F2I.FTZ.U32.TRUNC.NTZ R17, R16 ;  /* 0x0000001000117305 */ /* 0x000062000021f000 */
[----:B------:R-:W-:Y:S02]  /*0550*/  IMAD.MOV R8, RZ, RZ, -R20 ;  /* 0x000000ffff087224 */ /* 0x000fe400078e0a14 */
[----:B------:R-:W-:Y:S02]  /*0560*/  IMAD R20, R9, R7, RZ ;  /* 0x0000000709147224 */ /* 0x000fe400078e02ff */
[----:B0-----:R-:W-:Y:S01]  /*0570*/  IMAD.MOV.U32 R16, RZ, RZ, RZ ;  /* 0x000000ffff107224 */ /* 0x001fe200078e00ff */
[----:B-1----:R-:W-:-:S05]  /*0580*/  IADD3 R22, PT, PT, RZ, -R17, RZ ;  /* 0x80000011ff167210 */ /* 0x002fca0007ffe0ff */
[----:B------:R-:W-:-:S04]  /*0590*/  IMAD R23, R22, R19, RZ ;  /* 0x0000001316177224 */ /* 0x000fc800078e02ff */
[----:B------:R-:W-:Y:S02]  /*05a0*/  IMAD.HI.U32 R17, R17, R23, R16 ;  /* 0x0000001711117227 */ /* 0x000fe400078e0010 */
[----:B------:R-:W0:Y:S04]  /*05b0*/  S2R R16, SR_CgaCtaId ;  /* 0x0000000000107919 */ /* 0x000e280000008800 */
[----:B------:R-:W-:-:S04]  /*05c0*/  IMAD.HI.U32 R22, R17, R21, RZ ;  /* 0x0000001511167227 */ /* 0x000fc800078e00ff */
[----:B------:R-:W-:Y:S02]  /*05d0*/  IMAD.MOV R17, RZ, RZ, -R20 ;  /* 0x000000ffff117224 */ /* 0x000fe400078e0a14 */
[----:B------:R-:W-:Y:S02]  /*05e0*/  IMAD R20, R22, R8, R21 ;  /* 0x0000000816147224 */ /* 0x000fe400078e0215 */
[----:B------:R-:W-:-:S03]  /*05f0*/  IMAD.MOV.U32 R8, RZ, RZ, RZ ;  /* 0x000000ffff087224 */ /* 0x000fc600078e00ff */
[----:B------:R-:W-:Y:S01]  /*0600*/  ISETP.GT.U32.AND P4, PT, R19, R20, PT ;  /* 0x000000141300720c */ /* 0x000fe20003f84070 */
[----:B------:R-:W-:Y:S01]  /*0610*/  IMAD.HI.U32 R8, R9, R17, R8 ;  /* 0x0000001109087227 */ /* 0x000fe200078e0008 */
[----:B------:R-:W-:-:S05]  /*0620*/  LOP3.LUT R17, R12, 0x1, RZ, 0xc0, !PT ;  /* 0x000000010c117812 */ /* 0x000fca00078ec0ff */
[----:B------:R-:W-:-:S05]  /*0630*/  IMAD.HI.U32 R23, R8, R28, RZ ;  /* 0x0000001c08177227 */ /* 0x000fca00078e00ff */
[----:B------:R-:W-:Y:S01]  /*0640*/  IADD3 R9, PT, PT, RZ, -R23, RZ ;  /* 0x80000017ff097210 */ /* 0x000fe20007ffe0ff */
[----:B------:R-:W-:Y:S01]  /*0650*/  @!P4 IMAD.IADD R20, R20, 0x1, -R19 ;  /* 0x000000011414c824 */ /* 0x000fe200078e0a13 */
[----:B------:R-:W-:Y:S02]  /*0660*/  @!P4 IADD3 R22, PT, PT, R22, 0x1, RZ ;  /* 0x000000011616c810 */ /* 0x000fe40007ffe0ff */
[----:B------:R-:W-:Y:S01]  /*0670*/  ISETP.NE.AND P4, PT, R18, RZ, PT ;  /* 0x000000ff1200720c */ /* 0x000fe20003f85270 */
[C---:B------:R-:W-:Y:S01]  /*0680*/  IMAD R28, R7.reuse, R9, R28 ;  /* 0x00000009071c7224 */ /* 0x040fe200078e021c */
[----:B------:R-:W-:Y:S01]  /*0690*/  ISETP.GE.U32.AND P3, PT, R20, R19, PT ;  /* 0x000000131400720c */ /* 0x000fe20003f66070 */
[----:B------:R-:W-:Y:S01]  /*06a0*/  VIADD R9, R2, 0xf ;  /* 0x0000000f02097836 */ /* 0x000fe20000000000 */
[----:B------:R-:W-:Y:S02]  /*06b0*/  MOV R19, 0x400 ;  /* 0x0000040000137802 */ /* 0x000fe40000000f00 */
[----:B------:R-:W-:-:S02]  /*06c0*/  ISETP.GT.U32.AND P0, PT, R7, R28, PT ;  /* 0x0000001c0700720c */ /* 0x000fc40003f04070 */
[----:B0-----:R-:W-:Y:S02]  /*06d0*/  LEA R24, R16, R19, 0x18 ;  /* 0x0000001310187211 */ /* 0x001fe400078ec0ff */
[----:B------:R-:W-:Y:S02]  /*06e0*/  LEA R20, R3, 0x20, 0x5 ;  /* 0x0000002003147811 */ /* 0x000fe400078e28ff */
[----:B------:R-:W-:Y:S01]  /*06f0*/  SHF.R.U32.HI R9, RZ, 0x4, R9 ;  /* 0x00000004ff097819 */ /* 0x000fe20000011609 */
[----:B------:R-:W-:Y:S01]  /*0700*/  IMAD R24, R17, 0x50, R24 ;  /* 0x0000005011187824 */ /* 0x000fe200078e0218 */
[----:B------:R-:W-:Y:S02]  /*0710*/  SHF.R.U32.HI R17, RZ, 0x1, R12 ;  /* 0x00000001ff117819 */ /* 0x000fe4000001160c */
[----:B------:R-:W-:Y:S02]  /*0720*/  @P3 IADD3 R22, PT, PT, R22, 0x1, RZ ;  /* 0x0000000116163810 */ /* 0x000fe40007ffe0ff */
[----:B------:R-:W-:Y:S01]  /*0730*/  VIMNMX.U32 R21, PT, PT, R9, R20, PT ;  /* 0x0000001409157248 */ /* 0x000fe20003fe0000 */
[----:B------:R-:W-:Y:S01]  /*0740*/  @!P0 IMAD.IADD R28, R28, 0x1, -R7 ;  /* 0x000000011c1c8824 */ /* 0x000fe200078e0a07 */
[----:B------:R-:W-:Y:S01]  /*0750*/  @!P0 IADD3 R23, PT, PT, R23, 0x1, RZ ;  /* 0x0000000117178810 */ /* 0x000fe20007ffe0ff */
[----:B------:R-:W-:Y:S01]  /*0760*/  IMAD.MOV.U32 R9, RZ, RZ, R22 ;  /* 0x000000ffff097224 */ /* 0x000fe200078e0016 */
[----:B------:R-:W-:Y:S01]  /*0770*/  SHF.R.U32.HI R12, RZ, 0x5, R12 ;  /* 0x00000005ff0c7819 */ /* 0x000fe2000001160c */
[----:B------:R-:W-:Y:S01]  /*0780*/  @!P1 IMAD R24, R17, 0x8, R24 ;  /* 0x0000000811189824 */ /* 0x000fe200078e0218 */
[----:B------:R-:W-:Y:S01]  /*0790*/  ISETP.GE.U32.AND P3, PT, R28, R7, PT ;  /* 0x000000071c00720c */ /* 0x000fe20003f66070 */
[----:B------:R-:W-:Y:S01]  /*07a0*/  @!P2 IMAD.MOV R9, RZ, RZ, -R9 ;  /* 0x000000ffff09a224 */ /* 0x000fe200078e0a09 */
[----:B------:R-:W-:-:S02]  /*07b0*/  ISETP.GE.AND P2, PT, R26, RZ, PT ;  /* 0x000000ff1a00720c */ /* 0x000fc40003f46270 */
[----:B------:R-:W-:Y:S02]  /*07c0*/  LEA R28, R3, R12, 0x5 ;  /* 0x0000000c031c7211 */ /* 0x000fe400078e28ff */
[----:B------:R-:W-:Y:S02]  /*07d0*/  @!P4 LOP3.LUT R9, RZ, R18, RZ, 0x33, !PT ;  /* 0x00000012ff09c212 */ /* 0x000fe400078e33ff */
[----:B------:R-:W-:Y:S02]  /*07e0*/  ISETP.NE.AND P0, PT, R15, RZ, PT ;  /* 0x000000ff0f00720c */ /* 0x000fe40003f05270 */
[----:B------:R-:W-:-:S03]  /*07f0*/  MOV R22, 0xff7fffff ;  /* 0xff7fffff00167802 */ /* 0x000fc60000000f00 */
[----:B------:R-:W-:Y:S01]  /*0800*/  @P3 VIADD R23, R23, 0x1 ;  /* 0x0000000117173836 */ /* 0x000fe20000000000 */
[----:B--2---:R0:W-:Y:S01]  /*0810*/  @!P1 STS.64 [R24], R10 ;  /* 0x0000000a18009388 */ /* 0x0041e20000000a00 */
[----:B------:R-:W-:Y:S01]  /*0820*/  BAR.SYNC.DEFER_BLOCKING 0x0 ;  /* 0x0000000000007b1d */ /* 0x000fe20000010000 */
[----:B------:R-:W-:Y:S01]  /*0830*/  ISETP.GE.AND P1, PT, R30, RZ, PT ;  /* 0x000000ff1e00720c */ /* 0x000fe20003f26270 */
[----:B0-----:R-:W-:-:S04]  /*0840*/  IMAD.MOV.U32 R10, RZ, RZ, R23 ;  /* 0x000000ffff0a7224 */ /* 0x001fc800078e0017 */
[----:B------:R-:W-:Y:S01]  /*0850*/  @!P2 IMAD.MOV R10, RZ, RZ, -R10 ;  /* 0x000000ffff0aa224 */ /* 0x000fe200078e0a0a */
[----:B------:R-:W-:-:S07]  /*0860*/  ISETP.GE.U32.AND P2, PT, R28, R21, PT ;  /* 0x000000151c00720c */ /* 0x000fce0003f46070 */
[----:B------:R-:W-:Y:S01]  /*0870*/  @!P1 IMAD R14, R14, UR5, R9 ;  /* 0x000000050e0e9c24 */ /* 0x000fe2000f8e0209 */
[----:B------:R-:W-:Y:S01]  /*0880*/  @!P0 LOP3.LUT R10, RZ, R15, RZ, 0x33, !PT ;  /* 0x0000000fff0a8212 */ /* 0x000fe200078e33ff */
[----:B------:R-:W-:Y:S02]  /*0890*/  @P1 IMAD R11, R6, UR5, R5 ;  /* 0x00000005060b1c24 */ /* 0x000fe4000f8e0205 */
[----:B------:R-:W-:Y:S02]  /*08a0*/  @!P1 IMAD.MOV R23, RZ, RZ, -R14 ;  /* 0x000000ffff179224 */ /* 0x000fe400078e0a0e */
[----:B------:R-:W-:Y:S02]  /*08b0*/  IMAD R21, R0, UR4, RZ ;  /* 0x0000000400157c24 */ /* 0x000fe4000f8e02ff */
[----:B------:R-:W-:Y:S02]  /*08c0*/  @P1 IMAD R11, R11, R30, 0x1 ;  /* 0x000000010b0b1424 */ /* 0x000fe400078e021e */
[----:B------:R-:W-:-:S02]  /*08d0*/  @!P1 IMAD R11, R30, R23, 0x1 ;  /* 0x000000011e0b9424 */ /* 0x000fc400078e0217 */
[----:B------:R-:W-:Y:S01]  /*08e0*/  IMAD.MOV.U32 R23, RZ, RZ, R7 ;  /* 0x000000ffff177224 */ /* 0x000fe200078e0007 */
[----:B------:R-:W-:Y:S06]  /*08f0*/  @P2 BRA `(.L_x_19531) ;  /* 0x0000001000d42947 */ /* 0x000fec0003800000 */
[----:B------:R-:W0:Y:S01]  /*0900*/  LDCU.64 UR10, c[0x0][0x3b8] ;  /* 0x00007700ff0a77ac */ /* 0x000e220008000a00 */
[----:B------:R-:W-:Y:S01]  /*0910*/  IMAD.SHL.U32 R7, R17, 0x4, RZ ;  /* 0x0000000411077824 */ /* 0x000fe200078e00ff */
[----:B------:R-:W-:Y:S01]  /*0920*/  IADD3 R19, PT, PT, R19, 0xc0, RZ ;  /* 0x000000c013137810 */ /* 0x000fe20007ffe0ff */
[----:B------:R-:W-:Y:S01]  /*0930*/  IMAD.WIDE.U32 R14, R28, 0x4, RZ ;  /* 0x000000041c0e7825 */ /* 0x000fe200078e00ff */
[----:B------:R-:W1:Y:S01]  /*0940*/  LDCU UR4, c[0x0][0x3e0] ;  /* 0x00007c00ff0477ac */ /* 0x000e620008000800 */
[----:B------:R-:W-:Y:S02]  /*0950*/  MOV R22, 0xff7fffff ;  /* 0xff7fffff00167802 */ /* 0x000fe40000000f00 */
[----:B------:R-:W-:Y:S01]  /*0960*/  LOP3.LUT R7, R7, 0x3c, RZ, 0xc0, !PT ;  /* 0x0000003c07077812 */ /* 0x000fe200078ec0ff */
[----:B------:R-:W-:Y:S01]  /*0970*/  IMAD R30, R12, 0x10, R13 ;  /* 0x000000100c1e7824 */ /* 0x000fe200078e020d */
[----:B------:R-:W-:Y:S01]  /*0980*/  LEA R16, R16, R19, 0x18 ;  /* 0x0000001310107211 */ /* 0x000fe200078ec0ff */
[----:B------:R-:W-:-:S04]  /*0990*/  IMAD.WIDE R14, R21, 0x4, R14 ;  /* 0x00000004150e7825 */ /* 0x000fc800078e020e */
[----:B------:R-:W-:Y:S01]  /*09a0*/  IMAD R27, R12, 0x40, R7 ;  /* 0x000000400c1b7824 */ /* 0x000fe200078e0207 */
[C---:B------:R-:W-:Y:S02]  /*09b0*/  SHF.L.U32 R12, R17.reuse, 0x3, RZ ;  /* 0x00000003110c7819 */ /* 0x040fe400000006ff */
[----:B------:R-:W-:Y:S01]  /*09c0*/  LOP3.LUT R17, R17, 0xf, RZ, 0xc0, !PT ;  /* 0x0000000f11117812 */ /* 0x000fe200078ec0ff */
[----:B------:R-:W-:Y:S01]  /*09d0*/  IMAD.IADD R27, R27, 0x1, R16 ;  /* 0x000000011b1b7824 */ /* 0x000fe200078e0210 */
[----:B0-----:R-:W-:Y:S02]  /*09e0*/  IADD3 R26, P0, PT, R14, UR10, RZ ;  /* 0x0000000a0e1a7c10 */ /* 0x001fe4000ff1e0ff */
[----:B------:R-:W-:Y:S01]  /*09f0*/  LOP3.LUT R12, R12, 0x78, RZ, 0xc0, !PT ;  /* 0x000000780c0c7812 */ /* 0x000fe200078ec0ff */
[----:B-1----:R-:W-:Y:S01]  /*0a00*/  IMAD R7, R9, UR4, RZ ;  /* 0x0000000409077c24 */ /* 0x002fe2000f8e02ff */
[----:B------:R-:W-:Y:S01]  /*0a10*/  IADD3.X R29, PT, PT, R15, UR11, RZ, P0, !PT ;  /* 0x0000000b0f1d7c10 */ /* 0x000fe200087fe4ff */
[----:B------:R-:W-:-:S02]  /*0a20*/  IMAD.IADD R17, R17, 0x1, R30 ;  /* 0x0000000111117824 */ /* 0x000fc400078e021e */
[----:B------:R-:W-:Y:S01]  /*0a30*/  VIADD R30, R30, 0x1 ;  /* 0x000000011e1e7836 */ /* 0x000fe20000000000 */
[----:B------:R-:W-:Y:S01]  /*0a40*/  IADD3 R20, P0, PT, R7, R12, RZ ;  /* 0x0000000c07147210 */ /* 0x000fe20007f1e0ff */
[C---:B------:R-:W-:Y:S01]  /*0a50*/  IMAD.IADD R31, R17.reuse, 0x1, -R2 ;  /* 0x00000001111f7824 */ /* 0x040fe200078e0a02 */
[----:B------:R-:W-:Y:S02]  /*0a60*/  IADD3 R32, PT, PT, R17, 0x1, RZ ;  /* 0x0000000111207810 */ /* 0x000fe40007ffe0ff */
[----:B------:R-:W-:-:S09]  /*0a70*/  LEA.HI.X.SX32 R21, R7, RZ, 0x1, P0 ;  /* 0x000000ff07157211 */ /* 0x000fd200000f0eff */
.L_x_19536:
[----:B0-----:R-:W0:Y:S01]  /*0a80*/  LDC R18, c[0x0][0x400] ;  /* 0x00010000ff127b82 */ /* 0x001e220000000800 */
[----:B------:R-:W-:Y:S01]  /*0a90*/  VIADD R12, R30, 0xffffffff ;  /* 0xffffffff1e0c7836 */ /* 0x000fe20000000000 */
[----:B------:R-:W1:Y:S01]  /*0aa0*/  S2R R33, SR_TID.X ;  /* 0x0000000000217919 */ /* 0x000e620000002100 */
[----:B------:R-:W-:Y:S03]  /*0ab0*/  BSSY B1, `(.L_x_19532) ;  /* 0x000010c000017945 */ /* 0x000fe60003800000 */
[----:B------:R-:W-:Y:S02]  /*0ac0*/  IABS R16, R12 ;  /* 0x0000000c00107213 */ /* 0x000fe40000000000 */
[----:B------:R-:W2:Y:S03]  /*0ad0*/  LDC R19, c[0x0][0x404] ;  /* 0x00010100ff137b82 */ /* 0x000ea60000000800 */
[----:B------:R-:W-:-:S04]  /*0ae0*/  IMAD.HI.U32 R15, R8, R16, RZ ;  /* 0x00000010080f7227 */ /* 0x000fc800078e00ff */
[----:B------:R-:W-:Y:S01]  /*0af0*/  IMAD.MOV R13, RZ, RZ, -R15 ;  /* 0x000000ffff0d7224 */ /* 0x000fe200078e0a0f */
[----:B0-----:R-:W-:-:S04]  /*0b00*/  IABS R14, R18 ;  /* 0x00000012000e7213 */ /* 0x001fc80000000000 */
[----:B------:R-:W0:Y:S01]  /*0b10*/  I2F.RP R17, R14 ;  /* 0x0000000e00117306 */ /* 0x000e220000209400 */
[-C--:B--2---:R-:W-:Y:S02]  /*0b20*/  IABS R7, R19.reuse ;  /* 0x0000001300077213 */ /* 0x084fe40000000000 */
[----:B------:R-:W-:Y:S02]  /*0b30*/  LOP3.LUT R12, R12, R19, RZ, 0x3c, !PT ;  /* 0x000000130c0c7212 */ /* 0x000fe400078e3cff */
[----:B-1----:R-:W-:Y:S01]  /*0b40*/  LOP3.LUT R33, R33, 0x1, RZ, 0xc0, !PT ;  /* 0x0000000121217812 */ /* 0x002fe200078ec0ff */
        /* <DEDUP_REMOVED lines=18> */
[----:B------:R-:W-:-:S03]  /*0c70*/  IMAD R17, R17, R14, RZ ;  /* 0x0000000e11117224 */ /* 0x000fc600078e02ff */
[----:B------:R-:W-:Y:S01]  /*0c80*/  IABS R19, R15 ;  /* 0x0000000f00137213 */ /* 0x000fe20000000000 */
[----:B------:R-:W-:Y:S01]  /*0c90*/  IMAD.HI.U32 R12, R13, R17, R12 ;  /* 0x000000110d0c7227 */ /* 0x000fe200078e000c */
[----:B------:R-:W-:Y:S02]  /*0ca0*/  ISETP.GE.AND P2, PT, R15, RZ, PT ;  /* 0x000000ff0f00720c */ /* 0x000fe40003f46270 */
[----:B------:R-:W-:-:S05]  /*0cb0*/  MOV R13, R19 ;  /* 0x00000013000d7202 */ /* 0x000fca0000000f00 */
[----:B------:R-:W-:-:S04]  /*0cc0*/  IMAD.HI.U32 R12, R12, R13, RZ ;  /* 0x0000000d0c0c7227 */ /* 0x000fc800078e00ff */
[----:B------:R-:W-:-:S04]  /*0cd0*/  IMAD.MOV R12, RZ, RZ, -R12 ;  /* 0x000000ffff0c7224 */ /* 0x000fc800078e0a0c */
[----:B------:R-:W-:Y:S02]  /*0ce0*/  IMAD R13, R14, R12, R13 ;  /* 0x0000000c0e0d7224 */ /* 0x000fe400078e020d */
[----:B------:R-:W-:-:S03]  /*0cf0*/  VIADD R12, R10, -UR9 ;  /* 0x800000090a0c7c36 */ /* 0x000fc60008000000 */
        /* <DEDUP_REMOVED lines=14> */
.L_x_19533:
[----:B------:R-:W-:Y:S02]  /*0de0*/  IMAD.MOV.U32 R12, RZ, RZ, R26 ;  /* 0x000000ffff0c7224 */ /* 0x000fe400078e001a */
[----:B------:R-:W-:-:S05]  /*0df0*/  IMAD.MOV.U32 R13, RZ, RZ, R29 ;  /* 0x000000ffff0d7224 */ /* 0x000fca00078e001d */
[----:B------:R0:W2:Y:S02]  /*0e00*/  LDG.E.CONSTANT R15, desc[UR6][R12.64] ;  /* 0x000000060c0f7981 */ /* 0x0000a4000c1e9900 */
[----:B0-----:R-:W0:Y:S01]  /*0e10*/  S2R R13, SR_CgaCtaId ;  /* 0x00000000000d7919 */ /* 0x001e220000008800 */
[----:B------:R-:W-:Y:S01]  /*0e20*/  MOV R12, 0x400 ;  /* 0x00000400000c7802 */ /* 0x000fe20000000f00 */
        /* <DEDUP_REMOVED lines=9> */
[----:B------:R-:W4:Y:S01]  /*0ec0*/  LDG.E.CONSTANT R36, desc[UR6][R24.64+0x200] ;  /* 0x0002000618247981 */ /* 0x000f22000c1e9900 */
[----:B0-----:R-:W-:-:S03]  /*0ed0*/  LEA R12, R13, R12, 0x18 ;  /* 0x0000000c0d0c7211 */ /* 0x001fc600078ec0ff */
[----:B------:R-:W4:Y:S02]  /*0ee0*/  LDG.E.CONSTANT R41, desc[UR6][R24.64+0x204] ;  /* 0x0002040618297981 */ /* 0x000f24000c1e9900 */
[----:B------:R-:W-:Y:S02]  /*0ef0*/  IMAD R34, R33, 0x50, R12 ;  /* 0x0000005021227824 */ /* 0x000fe400078e020c */
[----:B------:R-:W4:Y:S04]  /*0f00*/  LDG.E.CONSTANT R42, desc[UR6][R24.64+0x300] ;  /* 0x00030006182a7981 */ /* 0x000f28000c1e9900 */
[----:B------:R-:W0:Y:S04]  /*0f10*/  LDS.128 R12, [R34] ;  /* 0x00000000220c7984 */ /* 0x000e280000000c00 */
[----:B------:R-:W4:Y:S04]  /*0f20*/  LDG.E.CONSTANT R37, desc[UR6][R24.64+0x304] ;  /* 0x0003040618257981 */ /* 0x000f28000c1e9900 */
[----:B------:R-:W4:Y:S01]  /*0f30*/  LDG.E.CONSTANT R44, desc[UR6][R24.64+0x904] ;  /* 0x00090406182c7981 */ /* 0x000f22000c1e9900 */
[C---:B0-----:R-:W-:Y:S01]  /*0f40*/  IMAD.U32 R17, R14.reuse, 0x10000, RZ ;  /* 0x000100000e117824 */ /* 0x041fe200078e00ff */
[----:B------:R-:W-:Y:S01]  /*0f50*/  PRMT R14, R14, 0x7632, R14 ;  /* 0x000076320e0e7816 */ /* 0x000fe2000000000e */
[C---:B------:R-:W-:Y:S01]  /*0f60*/  IMAD.U32 R35, R12.reuse, 0x10000, RZ ;  /* 0x000100000c237824 */ /* 0x040fe200078e00ff */
[----:B------:R-:W-:Y:S01]  /*0f70*/  PRMT R12, R12, 0x7632, R12 ;  /* 0x000076320c0c7816 */ /* 0x000fe2000000000c */
[C---:B--2---:R-:W-:Y:S01]  /*0f80*/  IMAD.U32 R40, R18.reuse, 0x10000, RZ ;  /* 0x0001000012287824 */ /* 0x044fe200078e00ff */
[----:B------:R-:W-:-:S03]  /*0f90*/  PRMT R18, R18, 0x7632, R18 ;  /* 0x0000763212127816 */ /* 0x000fc60000000012 */
[----:B------:R-:W-:Y:S01]  /*0fa0*/  FMUL.FTZ R40, R17, R40 ;  /* 0x0000002811287220 */ /* 0x000fe20000410000 */
[----:B------:R-:W-:Y:S02]  /*0fb0*/  SHF.L.U32 R17, R14, 0x10, RZ ;  /* 0x000000100e117819 */ /* 0x000fe400000006ff */
[----:B---3--:R-:W-:Y:S01]  /*0fc0*/  SHF.L.U32 R14, R16, 0x10, RZ ;  /* 0x00000010100e7819 */ /* 0x008fe200000006ff */
[----:B------:R-:W-:Y:S01]  /*0fd0*/  IMAD.U32 R18, R18, 0x10000, RZ ;  /* 0x0001000012127824 */ /* 0x000fe200078e00ff */
[----:B------:R-:W-:-:S03]  /*0fe0*/  PRMT R16, R16, 0x7632, R16 ;  /* 0x0000763210107816 */ /* 0x000fc60000000010 */
[----:B------:R-:W-:Y:S01]  /*0ff0*/  FFMA.FTZ R35, R35, R14, R40 ;  /* 0x0000000e23237223 */ /* 0x000fe20000010028 */
[----:B------:R-:W-:Y:S01]  /*1000*/  FMUL.FTZ R14, R17, R18 ;  /* 0x00000012110e7220 */ /* 0x000fe20000410000 */
[----:B------:R-:W-:Y:S02]  /*1010*/  IMAD.U32 R17, R15, 0x10000, RZ ;  /* 0x000100000f117824 */ /* 0x000fe400078e00ff */
[----:B----4-:R-:W-:Y:S01]  /*1020*/  IMAD.U32 R18, R39, 0x10000, RZ ;  /* 0x0001000027127824 */ /* 0x010fe200078e00ff */
[----:B------:R-:W-:-:S03]  /*1030*/  SHF.L.U32 R19, R38, 0x10, RZ ;  /* 0x0000001026137819 */ /* 0x000fc600000006ff */
[----:B------:R-:W-:Y:S01]  /*1040*/  FMUL.FTZ R43, R17, R18 ;  /* 0x00000012112b7220 */ /* 0x000fe20000410000 */
[----:B------:R-:W-:Y:S01]  /*1050*/  SHF.L.U32 R17, R12, 0x10, RZ ;  /* 0x000000100c117819 */ /* 0x000fe200000006ff */
[----:B------:R-:W-:Y:S02]  /*1060*/  IMAD.U32 R12, R16, 0x10000, RZ ;  /* 0x00010000100c7824 */ /* 0x000fe400078e00ff */
[----:B------:R-:W-:Y:S02]  /*1070*/  IMAD.U32 R16, R13, 0x10000, RZ ;  /* 0x000100000d107824 */ /* 0x000fe400078e00ff */
[----:B------:R-:W-:Y:S02]  /*1080*/  FFMA.FTZ R12, R17, R12, R14 ;  /* 0x0000000c110c7223 */ /* 0x000fe4000001000e */
[----:B------:R-:W-:Y:S02]  /*1090*/  FFMA.FTZ R14, R16, R19, R43 ;  /* 0x00000013100e7223 */ /* 0x000fe4000001002b */
[----:B------:R-:W0:Y:S01]  /*10a0*/  LDS.128 R16, [R34+0x10] ;  /* 0x0000100022107984 */ /* 0x000e220000000c00 */
[----:B------:R-:W-:-:S02]  /*10b0*/  PRMT R39, R39, 0x7632, R39 ;  /* 0x0000763227277816 */ /* 0x000fc40000000027 */
[----:B------:R-:W-:-:S03]  /*10c0*/  PRMT R15, R15, 0x7632, R15 ;  /* 0x000076320f0f7816 */ /* 0x000fc6000000000f */
[----:B------:R-:W-:Y:S01]  /*10d0*/  IMAD.U32 R40, R39, 0x10000, RZ ;  /* 0x0001000027287824 */ /* 0x000fe200078e00ff */
[----:B------:R-:W-:Y:S01]  /*10e0*/  PRMT R13, R13, 0x7632, R13 ;  /* 0x000076320d0d7816 */ /* 0x000fe2000000000d */
[----:B------:R-:W2:Y:S01]  /*10f0*/  LDG.E.CONSTANT R39, desc[UR6][R24.64+0x400] ;  /* 0x0004000618277981 */ /* 0x000ea2000c1e9900 */
[----:B------:R-:W-:Y:S01]  /*1100*/  PRMT R38, R38, 0x7632, R38 ;  /* 0x0000763226267816 */ /* 0x000fe20000000026 */
[----:B------:R-:W-:Y:S01]  /*1110*/  IMAD.U32 R15, R15, 0x10000, RZ ;  /* 0x000100000f0f7824 */ /* 0x000fe200078e00ff */
[----:B------:R-:W-:-:S03]  /*1120*/  SHF.L.U32 R13, R13, 0x10, RZ ;  /* 0x000000100d0d7819 */ /* 0x000fc600000006ff */
[----:B------:R-:W-:Y:S01]  /*1130*/  FMUL.FTZ R40, R15, R40 ;  /* 0x000000280f287220 */ /* 0x000fe20000410000 */
[----:B------:R-:W-:-:S04]  /*1140*/  IMAD.U32 R38, R38, 0x10000, RZ ;  /* 0x0001000026267824 */ /* 0x000fc800078e00ff */
[----:B------:R-:W-:Y:S01]  /*1150*/  FFMA.FTZ R15, R13, R38, R40 ;  /* 0x000000260d0f7223 */ /* 0x000fe20000010028 */
[----:B------:R-:W-:Y:S01]  /*1160*/  SHF.L.U32 R13, R36, 0x10, RZ ;  /* 0x00000010240d7819 */ /* 0x000fe200000006ff */
[----:B------:R-:W3:Y:S01]  /*1170*/  LDG.E.CONSTANT R40, desc[UR6][R24.64+0x404] ;  /* 0x0004040618287981 */ /* 0x000ee2000c1e9900 */
[----:B0-----:R-:W-:-:S04]  /*1180*/  IMAD.U32 R38, R16, 0x10000, RZ ;  /* 0x0001000010267824 */ /* 0x001fc800078e00ff */
[----:B------:R-:W-:Y:S02]  /*1190*/  FFMA.FTZ R13, R38, R13, R35 ;  /* 0x0000000d260d7223 */ /* 0x000fe40000010023 */
[----:B------:R-:W4:Y:S04]  /*11a0*/  LDG.E.CONSTANT R38, desc[UR6][R24.64+0x500] ;  /* 0x0005000618267981 */ /* 0x000f28000c1e9900 */
[----:B------:R-:W4:Y:S01]  /*11b0*/  LDG.E.CONSTANT R35, desc[UR6][R24.64+0x504] ;  /* 0x0005040618237981 */ /* 0x000f22000c1e9900 */
[----:B------:R-:W-:Y:S02]  /*11c0*/  PRMT R16, R16, 0x7632, R16 ;  /* 0x0000763210107816 */ /* 0x000fe40000000010 */
[----:B------:R-:W-:-:S03]  /*11d0*/  PRMT R36, R36, 0x7632, R36 ;  /* 0x0000763224247816 */ /* 0x000fc60000000024 */
[----:B------:R-:W-:Y:S02]  /*11e0*/  IMAD.U32 R43, R16, 0x10000, RZ ;  /* 0x00010000102b7824 */ /* 0x000fe400078e00ff */
[----:B------:R-:W-:Y:S02]  /*11f0*/  IMAD.U32 R36, R36, 0x10000, RZ ;  /* 0x0001000024247824 */ /* 0x000fe400078e00ff */
[----:B------:R-:W-:Y:S02]  /*1200*/  IMAD.U32 R16, R41, 0x10000, RZ ;  /* 0x0001000029107824 */ /* 0x000fe400078e00ff */
[----:B------:R-:W-:Y:S01]  /*1210*/  FFMA.FTZ R12, R43, R36, R12 ;  /* 0x000000242b0c7223 */ /* 0x000fe2000001000c */
[C---:B------:R-:W-:Y:S01]  /*1220*/  SHF.L.U32 R43, R17.reuse, 0x10, RZ ;  /* 0x00000010112b7819 */ /* 0x040fe200000006ff */
[----:B------:R-:W4:Y:S01]  /*1230*/  LDG.E.CONSTANT R36, desc[UR6][R24.64+0x600] ;  /* 0x0006000618247981 */ /* 0x000f22000c1e9900 */
[----:B------:R-:W-:Y:S02]  /*1240*/  PRMT R17, R17, 0x7632, R17 ;  /* 0x0000763211117816 */ /* 0x000fe40000000011 */
[----:B------:R-:W-:Y:S01]  /*1250*/  PRMT R41, R41, 0x7632, R41 ;  /* 0x0000763229297816 */ /* 0x000fe20000000029 */
[----:B------:R-:W-:-:S02]  /*1260*/  FFMA.FTZ R14, R43, R16, R14 ;  /* 0x000000102b0e7223 */ /* 0x000fc4000001000e */
[----:B------:R-:W-:Y:S01]  /*1270*/  IMAD.U32 R16, R17, 0x10000, RZ ;  /* 0x0001000011107824 */ /* 0x000fe200078e00ff */
[----:B------:R-:W-:Y:S01]  /*1280*/  SHF.L.U32 R17, R41, 0x10, RZ ;  /* 0x0000001029117819 */ /* 0x000fe200000006ff */
[----:B------:R-:W4:Y:S04]  /*1290*/  LDG.E.CONSTANT R43, desc[UR6][R24.64+0x804] ;  /* 0x00080406182b7981 */ /* 0x000f28000c1e9900 */
[----:B------:R-:W-:Y:S01]  /*12a0*/  FFMA.FTZ R17, R16, R17, R15 ;  /* 0x0000001110117223 */ /* 0x000fe2000001000f */
[C---:B------:R-:W-:Y:S01]  /*12b0*/  IMAD.U32 R16, R18.reuse, 0x10000, RZ ;  /* 0x0001000012107824 */ /* 0x040fe200078e00ff */
[----:B------:R-:W-:Y:S01]  /*12c0*/  PRMT R18, R18, 0x7632, R18 ;  /* 0x0000763212127816 */ /* 0x000fe20000000012 */
[C---:B------:R-:W-:Y:S01]  /*12d0*/  IMAD.U32 R15, R42.reuse, 0x10000, RZ ;  /* 0x000100002a0f7824 */ /* 0x040fe200078e00ff */
[----:B------:R-:W-:Y:S01]  /*12e0*/  PRMT R42, R42, 0x7632, R42 ;  /* 0x000076322a2a7816 */ /* 0x000fe2000000002a */
[----:B------:R-:W-:-:S02]  /*12f0*/  IMAD.U32 R41, R19, 0x10000, RZ ;  /* 0x0001000013297824 */ /* 0x000fc400078e00ff */
[----:B------:R-:W-:Y:S01]  /*1300*/  FFMA.FTZ R16, R16, R15, R13 ;  /* 0x0000000f10107223 */ /* 0x000fe2000001000d */
[----:B------:R-:W-:Y:S01]  /*1310*/  SHF.L.U32 R13, R18, 0x10, RZ ;  /* 0x00000010120d7819 */ /* 0x000fe200000006ff */
[----:B------:R-:W-:Y:S01]  /*1320*/  IMAD.U32 R18, R42, 0x10000, RZ ;  /* 0x000100002a127824 */ /* 0x000fe200078e00ff */
[----:B------:R-:W-:-:S03]  /*1330*/  SHF.L.U32 R15, R37, 0x10, RZ ;  /* 0x00000010250f7819 */ /* 0x000fc600000006ff */
[----:B------:R-:W-:Y:S02]  /*1340*/  FFMA.FTZ R18, R13, R18, R12 ;  /* 0x000000120d127223 */ /* 0x000fe4000001000c */
[----:B------:R-:W-:Y:S02]  /*1350*/  FFMA.FTZ R41, R41, R15, R14 ;  /* 0x0000000f29297223 */ /* 0x000fe4000001000e */
[----:B------:R-:W0:Y:S01]  /*1360*/  LDS.128 R12, [R34+0x20] ;  /* 0x00002000220c7984 */ /* 0x000e220000000c00 */
        /* <DEDUP_REMOVED lines=9> */
[----:B------:R-:W-:Y:S01]  /*1400*/  FFMA.FTZ R16, R19, R42, R16 ;  /* 0x0000002a13107223 */ /* 0x000fe20000010010 */
[----:B------:R-:W-:Y:S01]  /*1410*/  PRMT R19, R39, 0x7632, R19 ;  /* 0x0000763227137816 */ /* 0x000fe20000000013 */
[----:B------:R-:W-:Y:S02]  /*1420*/  IMAD.U32 R39, R12, 0x10000, RZ ;  /* 0x000100000c277824 */ /* 0x000fe400078e00ff */
[----:B------:R-:W-:Y:S01]  /*1430*/  IMAD.U32 R12, R13, 0x10000, RZ ;  /* 0x000100000d0c7824 */ /* 0x000fe200078e00ff */
[----:B------:R-:W-:Y:S02]  /*1440*/  SHF.L.U32 R19, R19, 0x10, RZ ;  /* 0x0000001013137819 */ /* 0x000fe400000006ff */
[----:B------:R-:W-:-:S03]  /*1450*/  PRMT R13, R13, 0x7632, R13 ;  /* 0x000076320d0d7816 */ /* 0x000fc6000000000d */
[----:B------:R-:W-:Y:S01]  /*1460*/  FFMA.FTZ R39, R39, R19, R18 ;  /* 0x0000001327277223 */ /* 0x000fe20000010012 */
[----:B---3--:R-:W-:Y:S01]  /*1470*/  IMAD.U32 R18, R40, 0x10000, RZ ;  /* 0x0001000028127824 */ /* 0x008fe200078e00ff */
[----:B------:R-:W-:Y:S01]  /*1480*/  SHF.L.U32 R19, R14, 0x10, RZ ;  /* 0x000000100e137819 */ /* 0x000fe200000006ff */
[----:B------:R-:W-:Y:S01]  /*1490*/  IMAD.U32 R42, R13, 0x10000, RZ ;  /* 0x000100000d2a7824 */ /* 0x000fe200078e00ff */
[----:B------:R-:W-:Y:S02]  /*14a0*/  PRMT R40, R40, 0x7632, R40 ;  /* 0x0000763228287816 */ /* 0x000fe40000000028 */
[----:B------:R-:W-:Y:S01]  /*14b0*/  PRMT R14, R14, 0x7632, R14 ;  /* 0x000076320e0e7816 */ /* 0x000fe2000000000e */
[----:B------:R-:W-:Y:S02]  /*14c0*/  FFMA.FTZ R41, R12, R18, R41 ;  /* 0x000000120c297223 */ /* 0x000fe40000010029 */
[----:B------:R-:W-:Y:S02]  /*14d0*/  IMAD.U32 R40, R40, 0x10000, RZ ;  /* 0x0001000028287824 */ /* 0x000fe400078e00ff */
[----:B------:R-:W-:-:S02]  /*14e0*/  IMAD.U32 R14, R14, 0x10000, RZ ;  /* 0x000100000e0e7824 */ /* 0x000fc400078e00ff */
[----:B------:R-:W-:Y:S01]  /*14f0*/  FFMA.FTZ R42, R42, R40, R17 ;  /* 0x000000282a2a7223 */ /* 0x000fe20000010011 */
[----:B------:R-:W-:Y:S02]  /*1500*/  SHF.L.U32 R40, R15, 0x10, RZ ;  /* 0x000000100f287819 */ /* 0x000fe400000006ff */
[C---:B----4-:R-:W-:Y:S02]  /*1510*/  PRMT R13, R38.reuse, 0x7632, R13 ;  /* 0x00007632260d7816 */ /* 0x050fe4000000000d */
[----:B------:R-:W-:Y:S02]  /*1520*/  SHF.L.U32 R12, R38, 0x10, RZ ;  /* 0x00000010260c7819 */ /* 0x000fe400000006ff */
[----:B------:R-:W2:Y:S01]  /*1530*/  LDG.E.CONSTANT R38, desc[UR6][R24.64+0x800] ;  /* 0x0008000618267981 */ /* 0x000ea2000c1e9900 */
[----:B------:R-:W-:Y:S01]  /*1540*/  IMAD.U32 R13, R13, 0x10000, RZ ;  /* 0x000100000d0d7824 */ /* 0x000fe200078e00ff */
[----:B------:R-:W-:-:S03]  /*1550*/  PRMT R15, R15, 0x7632, R15 ;  /* 0x000076320f0f7816 */ /* 0x000fc6000000000f */
[----:B------:R-:W-:Y:S01]  /*1560*/  FFMA.FTZ R13, R14, R13, R39 ;  /* 0x0000000d0e0d7223 */ /* 0x000fe20000010027 */
[C---:B------:R-:W-:Y:S01]  /*1570*/  IMAD.U32 R14, R35.reuse, 0x10000, RZ ;  /* 0x00010000230e7824 */ /* 0x040fe200078e00ff */
[----:B------:R-:W3:Y:S01]  /*1580*/  LDG.E.CONSTANT R39, desc[UR6][R24.64+0x900] ;  /* 0x0009000618277981 */ /* 0x000ee2000c1e9900 */
[----:B------:R-:W-:Y:S01]  /*1590*/  PRMT R35, R35, 0x7632, R35 ;  /* 0x0000763223237816 */ /* 0x000fe20000000023 */
[----:B------:R-:W-:Y:S02]  /*15a0*/  IMAD.U32 R15, R15, 0x10000, RZ ;  /* 0x000100000f0f7824 */ /* 0x000fe400078e00ff */
[----:B------:R-:W-:Y:S01]  /*15b0*/  FFMA.FTZ R40, R40, R14, R41 ;  /* 0x0000000e28287223 */ /* 0x000fe20000010029 */
[----:B------:R-:W-:Y:S01]  /*15c0*/  SHF.L.U32 R35, R35, 0x10, RZ ;  /* 0x0000001023237819 */ /* 0x000fe200000006ff */
[----:B------:R-:W4:Y:S04]  /*15d0*/  LDG.E.CONSTANT R41, desc[UR6][R24.64+0x604] ;  /* 0x0006040618297981 */ /* 0x000f28000c1e9900 */
[----:B------:R-:W-:-:S02]  /*15e0*/  FFMA.FTZ R35, R15, R35, R42 ;  /* 0x000000230f237223 */ /* 0x000fc4000001002a */
[----:B------:R0:W4:Y:S01]  /*15f0*/  LDG.E.CONSTANT R42, desc[UR6][R24.64+0x704] ;  /* 0x00070406182a7981 */ /* 0x000122000c1e9900 */
[----:B------:R-:W-:-:S03]  /*1600*/  FFMA.FTZ R12, R19, R12, R16 ;  /* 0x0000000c130c7223 */ /* 0x000fc60000010010 */
[----:B------:R-:W1:Y:S01]  /*1610*/  LDS.128 R16, [R34+0x30] ;  /* 0x0000300022107984 */ /* 0x000e620000000c00 */
[C---:B------:R-:W-:Y:S01]  /*1620*/  IMAD.U32 R14, R36.reuse, 0x10000, RZ ;  /* 0x00010000240e7824 */ /* 0x040fe200078e00ff */
[----:B------:R-:W-:-:S05]  /*1630*/  PRMT R36, R36, 0x7632, R36 ;  /* 0x0000763224247816 */ /* 0x000fca0000000024 */
[----:B------:R-:W-:Y:S02]  /*1640*/  IMAD.U32 R36, R36, 0x10000, RZ ;  /* 0x0001000024247824 */ /* 0x000fe400078e00ff */
[C---:B-1----:R-:W-:Y:S01]  /*1650*/  IMAD.U32 R15, R16.reuse, 0x10000, RZ ;  /* 0x00010000100f7824 */ /* 0x042fe200078e00ff */
[----:B------:R-:W-:-:S04]  /*1660*/  PRMT R16, R16, 0x7632, R16 ;  /* 0x0000763210107816 */ /* 0x000fc80000000010 */
[----:B------:R-:W-:Y:S01]  /*1670*/  SHF.L.U32 R16, R16, 0x10, RZ ;  /* 0x0000001010107819 */ /* 0x000fe200000006ff */
[----:B------:R-:W-:-:S04]  /*1680*/  FFMA.FTZ R12, R15, R14, R12 ;  /* 0x0000000e0f0c7223 */ /* 0x000fc8000001000c */
[----:B------:R-:W-:Y:S01]  /*1690*/  FFMA.FTZ R16, R16, R36, R13 ;  /* 0x0000002410107223 */ /* 0x000fe2000001000d */
[----:B------:R-:W-:Y:S01]  /*16a0*/  IMAD.U32 R13, R18, 0x10000, RZ ;  /* 0x00010000120d7824 */ /* 0x000fe200078e00ff */
[----:B------:R-:W-:-:S05]  /*16b0*/  SHF.L.U32 R36, R37, 0x10, RZ ;  /* 0x0000001025247819 */ /* 0x000fca00000006ff */
[----:B------:R-:W-:Y:S02]  /*16c0*/  FFMA.FTZ R36, R13, R36, R12 ;  /* 0x000000240d247223 */ /* 0x000fe4000001000c */
[----:B------:R-:W1:Y:S01]  /*16d0*/  LDS.128 R12, [R34+0x40] ;  /* 0x00004000220c7984 */ /* 0x000e620000000c00 */
[----:B------:R-:W-:Y:S02]  /*16e0*/  PRMT R18, R18, 0x7632, R18 ;  /* 0x0000763212127816 */ /* 0x000fe40000000012 */
[----:B------:R-:W-:-:S03]  /*16f0*/  PRMT R37, R37, 0x7632, R37 ;  /* 0x0000763225257816 */ /* 0x000fc60000000025 */
[----:B0-----:R-:W-:Y:S02]  /*1700*/  IMAD.U32 R25, R18, 0x10000, RZ ;  /* 0x0001000012197824 */ /* 0x001fe400078e00ff */
[----:B------:R-:W-:-:S04]  /*1710*/  IMAD.U32 R37, R37, 0x10000, RZ ;  /* 0x0001000025257824 */ /* 0x000fc800078e00ff */
[----:B------:R-:W-:Y:S01]  /*1720*/  FFMA.FTZ R16, R25, R37, R16 ;  /* 0x0000002519107223 */ /* 0x000fe20000010010 */
[C---:B-1----:R-:W-:Y:S02]  /*1730*/  PRMT R18, R12.reuse, 0x7632, R18 ;  /* 0x000076320c127816 */ /* 0x042fe40000000012 */
[----:B------:R-:W-:-:S03]  /*1740*/  SHF.L.U32 R25, R12, 0x10, RZ ;  /* 0x000000100c197819 */ /* 0x000fc600000006ff */
[----:B------:R-:W-:Y:S01]  /*1750*/  IMAD.U32 R37, R18, 0x10000, RZ ;  /* 0x0001000012257824 */ /* 0x000fe200078e00ff */
[----:B------:R-:W-:Y:S01]  /*1760*/  PRMT R18, R14, 0x7632, R18 ;  /* 0x000076320e127816 */ /* 0x000fe20000000012 */
[----:B------:R-:W-:Y:S01]  /*1770*/  UMOV UR4, 0xffffffff ;  /* 0xffffffff00047882 */ /* 0x000fe20000000000 */
[----:B------:R-:W-:Y:S02]  /*1780*/  ISETP.NE.AND P0, PT, R33, RZ, PT ;  /* 0x000000ff2100720c */ /* 0x000fe40003f05270 */
[----:B-----5:R-:W-:Y:S02]  /*1790*/  FSETP.NEU.FTZ.AND P1, PT, R4, RZ, PT ;  /* 0x000000ff0400720b */ /* 0x020fe40003f3d000 */
[C---:B--2---:R-:W-:Y:S01]  /*17a0*/  PRMT R12, R38.reuse, 0x7632, R12 ;  /* 0x00007632260c7816 */ /* 0x044fe2000000000c */
[----:B------:R-:W-:-:S03]  /*17b0*/  IMAD.U32 R38, R38, 0x10000, RZ ;  /* 0x0001000026267824 */ /* 0x000fc600078e00ff */
[----:B------:R-:W-:Y:S01]  /*17c0*/  SHF.L.U32 R12, R12, 0x10, RZ ;  /* 0x000000100c0c7819 */ /* 0x000fe200000006ff */
[C---:B---3--:R-:W-:Y:S01]  /*17d0*/  IMAD.U32 R24, R39.reuse, 0x10000, RZ ;  /* 0x0001000027187824 */ /* 0x048fe200078e00ff */
[----:B------:R-:W-:-:S03]  /*17e0*/  PRMT R39, R39, 0x7632, R39 ;  /* 0x0000763227277816 */ /* 0x000fc60000000027 */
[----:B------:R-:W-:Y:S01]  /*17f0*/  FFMA.FTZ R16, R37, R12, R16 ;  /* 0x0000000c25107223 */ /* 0x000fe20000010010 */
[----:B------:R-:W-:Y:S01]  /*1800*/  FFMA.FTZ R25, R25, R38, R36 ;  /* 0x0000002619197223 */ /* 0x000fe20000010024 */
[----:B------:R-:W-:Y:S01]  /*1810*/  IMAD.U32 R12, R14, 0x10000, RZ ;  /* 0x000100000e0c7824 */ /* 0x000fe200078e00ff */
[----:B------:R-:W-:Y:S01]  /*1820*/  SHF.L.U32 R37, R18, 0x10, RZ ;  /* 0x0000001012257819 */ /* 0x000fe200000006ff */
[----:B------:R-:W-:Y:S01]  /*1830*/  IMAD.U32 R39, R39, 0x10000, RZ ;  /* 0x0001000027277824 */ /* 0x000fe200078e00ff */
[----:B------:R-:W-:Y:S02]  /*1840*/  PRMT R14, R17, 0x7632, R14 ;  /* 0x00007632110e7816 */ /* 0x000fe4000000000e */
[----:B----4-:R-:W-:Y:S01]  /*1850*/  PRMT R18, R41, 0x7632, R18 ;  /* 0x0000763229127816 */ /* 0x010fe20000000012 */
[----:B------:R-:W-:Y:S01]  /*1860*/  FFMA.FTZ R12, R12, R24, R25 ;  /* 0x000000180c0c7223 */ /* 0x000fe20000010019 */
[----:B------:R-:W-:Y:S01]  /*1870*/  IMAD.U32 R25, R17, 0x10000, RZ ;  /* 0x0001000011197824 */ /* 0x000fe200078e00ff */
[----:B------:R-:W-:Y:S01]  /*1880*/  SHF.L.U32 R14, R14, 0x10, RZ ;  /* 0x000000100e0e7819 */ /* 0x000fe200000006ff */
[----:B------:R-:W-:-:S02]  /*1890*/  IMAD.U32 R41, R41, 0x10000, RZ ;  /* 0x0001000029297824 */ /* 0x000fc400078e00ff */
[--C-:B------:R-:W-:Y:S01]  /*18a0*/  FFMA.FTZ R17, R37, R39, R16.reuse ;  /* 0x0000002725117223 */ /* 0x100fe20000010010 */
[----:B------:R-:W-:Y:S01]  /*18b0*/  IMAD.U32 R18, R18, 0x10000, RZ ;  /* 0x0001000012127824 */ /* 0x000fe200078e00ff */
[----:B------:R-:W-:Y:S02]  /*18c0*/  PRMT R16, R19, 0x7632, R16 ;  /* 0x0000763213107816 */ /* 0x000fe40000000010 */
[C---:B------:R-:W-:Y:S01]  /*18d0*/  PRMT R24, R42.reuse, 0x7632, R24 ;  /* 0x000076322a187816 */ /* 0x040fe20000000018 */
[----:B------:R-:W-:Y:S01]  /*18e0*/  FFMA.FTZ R40, R25, R41, R40 ;  /* 0x0000002919287223 */ /* 0x000fe20000010028 */
[----:B------:R-:W-:Y:S02]  /*18f0*/  SHF.L.U32 R19, R19, 0x10, RZ ;  /* 0x0000001013137819 */ /* 0x000fe400000006ff */
[----:B------:R-:W-:Y:S01]  /*1900*/  SHF.L.U32 R42, R42, 0x10, RZ ;  /* 0x000000102a2a7819 */ /* 0x000fe200000006ff */
[----:B------:R-:W-:Y:S01]  /*1910*/  FFMA.FTZ R18, R14, R18, R35 ;  /* 0x000000120e127223 */ /* 0x000fe20000010023 */
[----:B------:R-:W-:-:S03]  /*1920*/  PRMT R14, R13, 0x7632, R14 ;  /* 0x000076320d0e7816 */ /* 0x000fc6000000000e */
[----:B------:R-:W-:Y:S01]  /*1930*/  FFMA.FTZ R40, R19, R42, R40 ;  /* 0x0000002a13287223 */ /* 0x000fe20000010028 */
[----:B------:R-:W-:Y:S01]  /*1940*/  PRMT R19, R43, 0x7632, R19 ;  /* 0x000076322b137816 */ /* 0x000fe20000000013 */
[----:B------:R-:W-:Y:S01]  /*1950*/  IMAD.U32 R13, R13, 0x10000, RZ ;  /* 0x000100000d0d7824 */ /* 0x000fe200078e00ff */
[----:B------:R-:W-:Y:S01]  /*1960*/  SHF.L.U32 R43, R43, 0x10, RZ ;  /* 0x000000102b2b7819 */ /* 0x000fe200000006ff */
[----:B------:R-:W-:Y:S02]  /*1970*/  IMAD.U32 R25, R16, 0x10000, RZ ;  /* 0x0001000010197824 */ /* 0x000fe400078e00ff */
[----:B------:R-:W-:Y:S01]  /*1980*/  FADD.FTZ R12, R12, R17 ;  /* 0x000000110c0c7221 */ /* 0x000fe20000010000 */
[----:B------:R-:W-:Y:S02]  /*1990*/  IMAD.U32 R24, R24, 0x10000, RZ ;  /* 0x0001000018187824 */ /* 0x000fe400078e00ff */
[----:B------:R-:W-:Y:S01]  /*19a0*/  IMAD.U32 R17, R14, 0x10000, RZ ;  /* 0x000100000e117824 */ /* 0x000fe200078e00ff */
[C---:B------:R-:W-:Y:S01]  /*19b0*/  PRMT R14, R44.reuse, 0x7632, R14 ;  /* 0x000076322c0e7816 */ /* 0x040fe2000000000e */
        /* <DEDUP_REMOVED lines=15> */
.L_x_19581:
[----:B------:R-:W-:Y:S01]  /*1ab0*/  IADD3 R12, PT, PT, R31, 0x1, RZ ;  /* 0x000000011f0c7810 */ /* 0x000fe20007ffe0ff */
[----:B-1----:R-:W-:-:S03]  /*1ac0*/  FADD.FTZ R13, R14, R13 ;  /* 0x0000000d0e0d7221 */ /* 0x002fc60000010000 */
[----:B------:R-:W-:-:S05]  /*1ad0*/  I2FP.F32.S32 R15, R12 ;  /* 0x0000000c000f7245 */ /* 0x000fca0000201400 */
[----:B------:R-:W-:-:S05]  /*1ae0*/  FMUL.FTZ R15, R15, R4 ;  /* 0x000000040f0f7220 */ /* 0x000fca0000410000 */
[----:B------:R-:W-:Y:S01]  /*1af0*/  FSEL R12, R15, RZ, P1 ;  /* 0x000000ff0f0c7208 */ /* 0x000fe20000800000 */
[----:B------:R-:W-:-:S04]  /*1b00*/  @!P0 VIADD R15, R32, 0xffffffff ;  /* 0xffffffff200f8836 */ /* 0x000fc80000000000 */
[----:B------:R-:W-:Y:S01]  /*1b10*/  FFMA.FTZ R13, R13, UR13, R12 ;  /* 0x0000000d0d0d7c23 */ /* 0x000fe2000801000c */
[----:B------:R-:W-:-:S04]  /*1b20*/  @!P0 ISETP.GE.AND P1, PT, R15, R2, PT ;  /* 0x000000020f00820c */ /* 0x000fc80003f26270 */
[----:B------:R-:W-:-:S05]  /*1b30*/  @!P0 FSEL R12, R13, RZ, !P1 ;  /* 0x000000ff0d0c8208 */ /* 0x000fca0004800000 */
[----:B------:R1:W-:Y:S01]  /*1b40*/  @!P0 STS [R27], R12 ;  /* 0x0000000c1b008388 */ /* 0x0003e20000000800 */
[----:B------:R-:W-:-:S13]  /*1b50*/  ISETP.GE.OR P0, PT, R15, R2, P0 ;  /* 0x000000020f00720c */ /* 0x000fda0000706670 */
[----:B-1----:R-:W-:-:S07]  /*1b60*/  @!P0 FMNMX.FTZ R22, R22, R13, !PT ;  /* 0x0000000d16168209 */ /* 0x002fce0007810000 */
.L_x_19534:
[----:B------:R-:W-:Y:S05]  /*1b70*/  BSYNC B1 ;  /* 0x0000000000017941 */ /* 0x000fea0003800000 */
.L_x_19532:
[----:B-1----:R-:W-:Y:S01]  /*1b80*/  VIADD R12, R2, 0xf ;  /* 0x0000000f020c7836 */ /* 0x002fe20000000000 */
[----:B------:R-:W-:Y:S01]  /*1b90*/  LEA R13, R3, 0x20, 0x5 ;  /* 0x00000020030d7811 */ /* 0x000fe200078e28ff */
[----:B------:R-:W-:Y:S01]  /*1ba0*/  VIADD R27, R27, 0x100 ;  /* 0x000001001b1b7836 */ /* 0x000fe20000000000 */
[----:B------:R-:W-:Y:S01]  /*1bb0*/  IADD3 R28, PT, PT, R28, 0x4, RZ ;  /* 0x000000041c1c7810 */ /* 0x000fe20007ffe0ff */
[----:B------:R-:W-:Y:S01]  /*1bc0*/  VIADD R31, R31, 0x40 ;  /* 0x000000401f1f7836 */ /* 0x000fe20000000000 */
[----:B------:R-:W-:Y:S01]  /*1bd0*/  SHF.R.U32.HI R12, RZ, 0x4, R12 ;  /* 0x00000004ff0c7819 */ /* 0x000fe2000001160c */
[----:B------:R-:W-:Y:S01]  /*1be0*/  VIADD R30, R30, 0x40 ;  /* 0x000000401e1e7836 */ /* 0x000fe20000000000 */
[----:B------:R-:W-:Y:S02]  /*1bf0*/  IADD3 R26, P1, PT, R26, 0x10, RZ ;  /* 0x000000101a1a7810 */ /* 0x000fe40007f3e0ff */
[----:B------:R-:W-:Y:S02]  /*1c00*/  VIMNMX.U32 R13, PT, PT, R12, R13, PT ;  /* 0x0000000d0c0d7248 */ /* 0x000fe40003fe0000 */
[----:B------:R-:W-:Y:S01]  /*1c10*/  IADD3 R32, PT, PT, R32, 0x40, RZ ;  /* 0x0000004020207810 */ /* 0x000fe20007ffe0ff */
[----:B------:R-:W-:Y:S01]  /*1c20*/  IMAD.X R29, RZ, RZ, R29, P1 ;  /* 0x000000ffff1d7224 */ /* 0x000fe200008e061d */
[----:B------:R-:W-:-:S13]  /*1c30*/  ISETP.GE.U32.AND P0, PT, R28, R13, PT ;  /* 0x0000000d1c00720c */ /* 0x000fda0003f06070 */
[----:B------:R-:W-:Y:S05]  /*1c40*/  @!P0 BRA `(.L_x_19536) ;  /* 0xffffffec008c8947 */ /* 0x000fea000383ffff */
.L_x_19531:
[----:B------:R-:W-:Y:S05]  /*1c50*/  BSYNC B0 ;  /* 0x0000000000007941 */ /* 0x000fea0003800000 */
.L_x_19530:
[----:B------:R-:W-:Y:S01]  /*1c60*/  IADD3 R32, PT, PT, R2, 0xf, RZ ;  /* 0x0000000f02207810 */ /* 0x000fe20007ffe0ff */
[----:B-----5:R-:W1:Y:S01]  /*1c70*/  S2R R4, SR_TID.X ;  /* 0x0000000000047919 */ /* 0x020e620000002100 */
[C---:B------:R-:W-:Y:S01]  /*1c80*/  LEA R13, R3.reuse, 0x20, 0x5 ;  /* 0x00000020030d7811 */ /* 0x040fe200078e28ff */
[----:B------:R-:W-:Y:S01]  /*1c90*/  IMAD.SHL.U32 R8, R3, 0x200, RZ ;  /* 0x0000020003087824 */ /* 0x000fe200078e00ff */
[----:B------:R-:W-:Y:S01]  /*1ca0*/  SHF.R.U32.HI R32, RZ, 0x4, R32 ;  /* 0x00000004ff207819 */ /* 0x000fe20000011620 */
[----:B------:R-:W-:-:S03]  /*1cb0*/  UMOV UR4, 0xffffffff ;  /* 0xffffffff00047882 */ /* 0x000fc60000000000 */
[----:B------:R-:W-:-:S05]  /*1cc0*/  VIMNMX.U32 R16, PT, PT, R32, R13, PT ;  /* 0x0000000d20107248 */ /* 0x000fca0003fe0000 */
[----:B------:R-:W-:-:S04]  /*1cd0*/  IMAD R13, R3, -0x20, R16 ;  /* 0xffffffe0030d7824 */ /* 0x000fc800078e0210 */
[----:B------:R-:W-:-:S05]  /*1ce0*/  IMAD R13, R13, 0x10, R8 ;  /* 0x000000100d0d7824 */ /* 0x000fca00078e0208 */
[----:B------:R-:W-:-:S04]  /*1cf0*/  VIMNMX R19, PT, PT, R2, R13, PT ;  /* 0x0000000d02137248 */ /* 0x000fc80003fe0100 */
[----:B------:R-:W-:Y:S01]  /*1d00*/  IADD3 R15, PT, PT, -R8, R19, RZ ;  /* 0x00000013080f7210 */ /* 0x000fe20007ffe1ff */
[----:B------:R-:W-:Y:S06]  /*1d10*/  BRA.DIV UR4, `(.L_x_19537) ;  /* 0x0000003e04647947 */ /* 0x000fec000b800000 */
[----:B------:R-:W2:Y:S02]  /*1d20*/  SHFL.BFLY PT, R13, R22, 0x10, 0x1f ;  /* 0x0e001f00160d7f89 */ /* 0x000ea400000e0000 */
[----:B--2---:R-:W-:-:S05]  /*1d30*/  FMNMX.FTZ R13, R13, R22, !PT ;  /* 0x000000160d0d7209 */ /* 0x004fca0007810000 */
[----:B------:R-:W2:Y:S02]  /*1d40*/  SHFL.BFLY PT, R12, R13, 0x8, 0x1f ;  /* 0x0d001f000d0c7f89 */ /* 0x000ea400000e0000 */
[----:B--2---:R-:W-:-:S05]  /*1d50*/  FMNMX.FTZ R12, R13, R12, !PT ;  /* 0x0000000c0d0c7209 */ /* 0x004fca0007810000 */
[----:B------:R-:W2:Y:S02]  /*1d60*/  SHFL.BFLY PT, R17, R12, 0x4, 0x1f ;  /* 0x0c801f000c117f89 */ /* 0x000ea400000e0000 */
[----:B--2---:R-:W-:-:S05]  /*1d70*/  FMNMX.FTZ R17, R12, R17, !PT ;  /* 0x000000110c117209 */ /* 0x004fca0007810000 */
[----:B------:R2:W3:Y:S02]  /*1d80*/  SHFL.BFLY PT, R20, R17, 0x2, 0x1f ;  /* 0x0c401f0011147f89 */ /* 0x0004e400000e0000 */
.L_x_19587:
[----:B------:R-:W4:Y:S01]  /*1d90*/  S2R R12, SR_CgaCtaId ;  /* 0x00000000000c7919 */ /* 0x000f220000008800 */
[----:B0-----:R-:W-:Y:S01]  /*1da0*/  MOV R14, 0x400 ;  /* 0x00000400000e7802 */ /* 0x001fe20000000f00 */
[----:B------:R-:W-:Y:S05]  /*1db0*/  WARPSYNC.ALL ;  /* 0x0000000000007948 */ /* 0x000fea0003800000 */
[----:B------:R-:W-:Y:S01]  /*1dc0*/  VIADD R21, R14, 0xa0 ;  /* 0x000000a00e157836 */ /* 0x000fe20000000000 */
[----:B-1----:R-:W-:Y:S02]  /*1dd0*/  LOP3.LUT P0, R18, R4, 0x1f, RZ, 0xc0, !PT ;  /* 0x0000001f04127812 */ /* 0x002fe4000780c0ff */
[----:B------:R-:W-:-:S02]  /*1de0*/  SHF.R.U32.HI R13, RZ, 0x5, R4 ;  /* 0x00000005ff0d7819 */ /* 0x000fc40000011604 */
[----:B--23--:R-:W-:Y:S02]  /*1df0*/  FMNMX.FTZ R17, R17, R20, !PT ;  /* 0x0000001411117209 */ /* 0x00cfe40007810000 */
[----:B----4-:R-:W-:-:S05]  /*1e00*/  LEA R21, R12, R21, 0x18 ;  /* 0x000000150c157211 */ /* 0x010fca00078ec0ff */
[----:B------:R-:W-:-:S05]  /*1e10*/  IMAD R20, R13, 0x4, R21 ;  /* 0x000000040d147824 */ /* 0x000fca00078e0215 */
[----:B------:R-:W-:Y:S01]  /*1e20*/  @!P0 STS [R20], R17 ;  /* 0x0000001114008388 */ /* 0x000fe20000000800 */
[----:B------:R-:W-:Y:S01]  /*1e30*/  BAR.SYNC.DEFER_BLOCKING 0x0 ;  /* 0x0000000000007b1d */ /* 0x000fe20000010000 */
[C---:B------:R-:W-:Y:S01]  /*1e40*/  ISETP.GT.U32.AND P1, PT, R18.reuse, 0x3, PT ;  /* 0x000000031200780c */ /* 0x040fe20003f24070 */
[----:B------:R-:W-:Y:S01]  /*1e50*/  IMAD.MOV.U32 R22, RZ, RZ, -0x800001 ;  /* 0xff7fffffff167424 */ /* 0x000fe200078e00ff */
[----:B------:R-:W-:Y:S01]  /*1e60*/  LEA R21, R18, R21, 0x2 ;  /* 0x0000001512157211 */ /* 0x000fe200078e10ff */
        /* <DEDUP_REMOVED lines=28> */
.L_x_19542:
        /* <DEDUP_REMOVED lines=11> */
.L_x_19541:
[----:B------:R-:W-:Y:S05]  /*20e0*/  BSYNC.RECONVERGENT B1 ;  /* 0x0000000000017941 */ /* 0x000fea0003800200 */
.L_x_19540:
        /* <DEDUP_REMOVED lines=12> */
.L_x_19545:
[----:B------:R-:W0:Y:S01]  /*21b0*/  LDS R40, [R23+0x200] ;  /* 0x0002000017287984 */ /* 0x000e220000000800 */
[----:B------:R-:W-:-:S03]  /*21c0*/  VIADD R24, R24, 0x800 ;  /* 0x0000080018187836 */ /* 0x000fc60000000000 */
[----:B------:R-:W1:Y:S02]  /*21d0*/  LDS R26, [R23+-0x400] ;  /* 0xfffc0000171a7984 */ /* 0x000e640000000800 */
[----:B------:R-:W-:Y:S02]  /*21e0*/  ISETP.GE.AND P3, PT, R24, R22, PT ;  /* 0x000000161800720c */ /* 0x000fe40003f66270 */
[----:B------:R-:W2:Y:S04]  /*21f0*/  LDS R28, [R23+-0x200] ;  /* 0xfffe0000171c7984 */ /* 0x000ea80000000800 */
[----:B------:R-:W3:Y:S04]  /*2200*/  LDS R30, [R23] ;  /* 0x00000000171e7984 */ /* 0x000ee80000000800 */
[----:B------:R-:W4:Y:S04]  /*2210*/  LDS R38, [R23+0x800] ;  /* 0x0008000017267984 */ /* 0x000f280000000800 */
[----:B------:R-:W5:Y:S04]  /*2220*/  LDS R34, [R23+0x400] ;  /* 0x0004000017227984 */ /* 0x000f680000000800 */
[----:B------:R-:W5:Y:S04]  /*2230*/  LDS R27, [R23+0xa00] ;  /* 0x000a0000171b7984 */ /* 0x000f680000000800 */
[----:B------:R-:W5:Y:S04]  /*2240*/  LDS R31, [R23+0xc00] ;  /* 0x000c0000171f7984 */ /* 0x000f680000000800 */
[----:B------:R-:W5:Y:S04]  /*2250*/  LDS R36, [R23+0x600] ;  /* 0x0006000017247984 */ /* 0x000f680000000800 */
[----:B------:R-:W5:Y:S01]  /*2260*/  LDS R35, [R23+0xe00] ;  /* 0x000e000017237984 */ /* 0x000f620000000800 */
[----:B0-----:R-:W-:-:S03]  /*2270*/  FADD.FTZ R40, -R17, R40 ;  /* 0x0000002811287221 */ /* 0x001fc60000010100 */
[----:B------:R-:W-:Y:S01]  /*2280*/  LDS R42, [R23+0x1200] ;  /* 0x00120000172a7984 */ /* 0x000fe20000000800 */
[----:B------:R-:W-:Y:S01]  /*2290*/  FMUL.FTZ R29, R40, 1.4426950216293334961 ;  /* 0x3fb8aa3b281d7820 */ /* 0x000fe20000410000 */
[C---:B-1----:R-:W-:Y:S02]  /*22a0*/  FADD.FTZ R26, -R17.reuse, R26 ;  /* 0x0000001a111a7221 */ /* 0x042fe40000010100 */
[----:B------:R-:W0:Y:S01]  /*22b0*/  LDS R40, [R23+0x1000] ;  /* 0x0010000017287984 */ /* 0x000e220000000800 */
[C---:B--2---:R-:W-:Y:S01]  /*22c0*/  FADD.FTZ R28, -R17.reuse, R28 ;  /* 0x0000001c111c7221 */ /* 0x044fe20000010100 */
[----:B------:R-:W-:Y:S02]  /*22d0*/  FMUL.FTZ R26, R26, 1.4426950216293334961 ;  /* 0x3fb8aa3b1a1a7820 */ /* 0x000fe40000410000 */
[----:B------:R-:W-:Y:S01]  /*22e0*/  LDS R44, [R23+0x1400] ;  /* 0x00140000172c7984 */ /* 0x000fe20000000800 */
[----:B------:R-:W-:Y:S01]  /*22f0*/  FMUL.FTZ R28, R28, 1.4426950216293334961 ;  /* 0x3fb8aa3b1c1c7820 */ /* 0x000fe20000410000 */
[----:B---3--:R-:W-:-:S02]  /*2300*/  FADD.FTZ R30, -R17, R30 ;  /* 0x0000001e111e7221 */ /* 0x008fc40000010100 */
[----:B------:R-:W1:Y:S01]  /*2310*/  MUFU.EX2 R26, R26 ;  /* 0x0000001a001a7308 */ /* 0x000e620000000800 */
[C---:B----4-:R-:W-:Y:S01]  /*2320*/  FADD.FTZ R39, -R17.reuse, R38 ;  /* 0x0000002611277221 */ /* 0x050fe20000010100 */
[----:B------:R-:W-:Y:S01]  /*2330*/  FMUL.FTZ R30, R30, 1.4426950216293334961 ;  /* 0x3fb8aa3b1e1e7820 */ /* 0x000fe20000410000 */
[----:B-----5:R-:W-:Y:S02]  /*2340*/  FADD.FTZ R33, -R17, R34 ;  /* 0x0000002211217221 */ /* 0x020fe40000010100 */
[----:B------:R-:W-:-:S03]  /*2350*/  FMUL.FTZ R39, R39, 1.4426950216293334961 ;  /* 0x3fb8aa3b27277820 */ /* 0x000fc60000410000 */
[----:B------:R2:W3:Y:S01]  /*2360*/  MUFU.EX2 R34, R29 ;  /* 0x0000001d00227308 */ /* 0x0004e20000000800 */
[----:B------:R-:W-:Y:S01]  /*2370*/  FADD.FTZ R41, -R17, R27 ;  /* 0x0000001b11297221 */ /* 0x000fe20000010100 */
[----:B------:R-:W-:Y:S01]  /*2380*/  FMUL.FTZ R33, R33, 1.4426950216293334961 ;  /* 0x3fb8aa3b21217820 */ /* 0x000fe20000410000 */
[----:B------:R-:W-:Y:S02]  /*2390*/  FADD.FTZ R43, -R17, R31 ;  /* 0x0000001f112b7221 */ /* 0x000fe40000010100 */
[----:B------:R-:W-:Y:S01]  /*23a0*/  FMUL.FTZ R41, R41, 1.4426950216293334961 ;  /* 0x3fb8aa3b29297820 */ /* 0x000fe20000410000 */
[----:B------:R-:W4:Y:S02]  /*23b0*/  LDS R31, [R23+0x1800] ;  /* 0x00180000171f7984 */ /* 0x000f240000000800 */
[----:B------:R-:W5:Y:S01]  /*23c0*/  MUFU.EX2 R28, R28 ;  /* 0x0000001c001c7308 */ /* 0x000f620000000800 */
[----:B------:R-:W-:Y:S01]  /*23d0*/  FADD.FTZ R37, -R17, R36 ;  /* 0x0000002411257221 */ /* 0x000fe20000010100 */
[----:B------:R-:W-:Y:S01]  /*23e0*/  FMUL.FTZ R43, R43, 1.4426950216293334961 ;  /* 0x3fb8aa3b2b2b7820 */ /* 0x000fe20000410000 */
[----:B--2---:R-:W2:Y:S01]  /*23f0*/  LDS R29, [R23+0x1600] ;  /* 0x00160000171d7984 */ /* 0x004ea20000000800 */
[----:B------:R-:W-:Y:S01]  /*2400*/  FADD.FTZ R45, -R17, R35 ;  /* 0x00000023112d7221 */ /* 0x000fe20000010100 */
[----:B------:R-:W-:-:S02]  /*2410*/  FMUL.FTZ R37, R37, 1.4426950216293334961 ;  /* 0x3fb8aa3b25257820 */ /* 0x000fc40000410000 */
[----:B------:R-:W2:Y:S01]  /*2420*/  LDS R35, [R23+0x1a00] ;  /* 0x001a000017237984 */ /* 0x000ea20000000800 */
[----:B------:R0:W5:Y:S01]  /*2430*/  MUFU.EX2 R27, R39 ;  /* 0x00000027001b7308 */ /* 0x0001620000000800 */
[----:B------:R-:W-:Y:S02]  /*2440*/  FMUL.FTZ R45, R45, 1.4426950216293334961 ;  /* 0x3fb8aa3b2d2d7820 */ /* 0x000fe40000410000 */
[----:B-1----:R1:W-:Y:S04]  /*2450*/  STS [R23+-0x400], R26 ;  /* 0xfffc001a17007388 */ /* 0x0023e80000000800 */
[----:B---3--:R-:W-:Y:S01]  /*2460*/  STS [R23+0x200], R34 ;  /* 0x0002002217007388 */ /* 0x008fe20000000800 */
[----:B------:R-:W3:Y:S01]  /*2470*/  MUFU.EX2 R30, R30 ;  /* 0x0000001e001e7308 */ /* 0x000ee20000000800 */
[----:B0-----:R-:W-:-:S02]  /*2480*/  FADD.FTZ R39, -R17, R40 ;  /* 0x0000002811277221 */ /* 0x001fc40000010100 */
[----:B-----5:R0:W-:Y:S05]  /*2490*/  STS [R23+-0x200], R28 ;  /* 0xfffe001c17007388 */ /* 0x0201ea0000000800 */
[----:B------:R-:W5:Y:S01]  /*24a0*/  MUFU.EX2 R36, R33 ;  /* 0x0000002100247308 */ /* 0x000f620000000800 */
[----:B------:R-:W-:Y:S07]  /*24b0*/  STS [R23+0x800], R27 ;  /* 0x0008001b17007388 */ /* 0x000fee0000000800 */
[----:B------:R1:W0:Y:S01]  /*24c0*/  MUFU.EX2 R33, R41 ;  /* 0x0000002900217308 */ /* 0x0002220000000800 */
[----:B---3--:R3:W-:Y:S01]  /*24d0*/  STS [R23], R30 ;  /* 0x0000001e17007388 */ /* 0x0087e20000000800 */
[----:B----4-:R-:W-:-:S06]  /*24e0*/  FADD.FTZ R31, -R17, R31 ;  /* 0x0000001f111f7221 */ /* 0x010fcc0000010100 */
[----:B------:R-:W4:Y:S01]  /*24f0*/  MUFU.EX2 R38, R37 ;  /* 0x0000002500267308 */ /* 0x000f220000000800 */
[----:B-1----:R-:W-:Y:S01]  /*2500*/  FMUL.FTZ R41, R39, 1.4426950216293334961 ;  /* 0x3fb8aa3b27297820 */ /* 0x002fe20000410000 */
[C---:B------:R-:W-:Y:S01]  /*2510*/  FADD.FTZ R39, -R17.reuse, R42 ;  /* 0x0000002a11277221 */ /* 0x040fe20000010100 */
[----:B--2---:R-:W-:Y:S01]  /*2520*/  FADD.FTZ R29, -R17, R29 ;  /* 0x0000001d111d7221 */ /* 0x004fe20000010100 */
[----:B-----5:R-:W-:Y:S03]  /*2530*/  STS [R23+0x400], R36 ;  /* 0x0004002417007388 */ /* 0x020fe60000000800 */
[----:B------:R-:W-:Y:S01]  /*2540*/  FMUL.FTZ R29, R29, 1.4426950216293334961 ;  /* 0x3fb8aa3b1d1d7820 */ /* 0x000fe20000410000 */
[----:B------:R1:W2:Y:S01]  /*2550*/  MUFU.EX2 R42, R41 ;  /* 0x00000029002a7308 */ /* 0x0002a20000000800 */
[----:B------:R-:W-:Y:S01]  /*2560*/  FADD.FTZ R35, -R17, R35 ;  /* 0x0000002311237221 */ /* 0x000fe20000010100 */
[----:B0-----:R-:W-:Y:S06]  /*2570*/  STS [R23+0xa00], R33 ;  /* 0x000a002117007388 */ /* 0x001fec0000000800 */
[----:B------:R0:W5:Y:S01]  /*2580*/  MUFU.EX2 R37, R43 ;  /* 0x0000002b00257308 */ /* 0x0001620000000800 */
[----:B-1----:R-:W-:Y:S01]  /*2590*/  FMUL.FTZ R41, R39, 1.4426950216293334961 ;  /* 0x3fb8aa3b27297820 */ /* 0x002fe20000410000 */
[----:B------:R-:W-:Y:S01]  /*25a0*/  FADD.FTZ R39, R26, R25 ;  /* 0x000000191a277221 */ /* 0x000fe20000010000 */
[----:B------:R-:W-:Y:S01]  /*25b0*/  FMUL.FTZ R26, R31, 1.4426950216293334961 ;  /* 0x3fb8aa3b1f1a7820 */ /* 0x000fe20000410000 */
[----:B----4-:R-:W-:Y:S02]  /*25c0*/  STS [R23+0x600], R38 ;  /* 0x0006002617007388 */ /* 0x010fe40000000800 */
[----:B------:R-:W-:Y:S01]  /*25d0*/  FADD.FTZ R39, R39, R28 ;  /* 0x0000001c27277221 */ /* 0x000fe20000010000 */
[----:B------:R-:W-:Y:S01]  /*25e0*/  FMUL.FTZ R28, R35, 1.4426950216293334961 ;  /* 0x3fb8aa3b231c7820 */ /* 0x000fe20000410000 */
[----:B------:R-:W1:Y:S01]  /*25f0*/  MUFU.EX2 R40, R45 ;  /* 0x0000002d00287308 */ /* 0x000e620000000800 */
[----:B0-----:R-:W-:Y:S01]  /*2600*/  FADD.FTZ R43, -R17, R44 ;  /* 0x0000002c112b7221 */ /* 0x001fe20000010100 */
[----:B------:R-:W-:Y:S01]  /*2610*/  FADD.FTZ R39, R39, R30 ;  /* 0x0000001e27277221 */ /* 0x000fe20000010000 */
[----:B--2---:R-:W-:Y:S02]  /*2620*/  STS [R23+0x1000], R42 ;  /* 0x0010002a17007388 */ /* 0x004fe40000000800 */
[----:B------:R-:W-:Y:S01]  /*2630*/  FMUL.FTZ R25, R43, 1.4426950216293334961 ;  /* 0x3fb8aa3b2b197820 */ /* 0x000fe20000410000 */
[----:B------:R-:W-:-:S02]  /*2640*/  FADD.FTZ R39, R39, R34 ;  /* 0x0000002227277221 */ /* 0x000fc40000010000 */
[----:B------:R-:W0:Y:S01]  /*2650*/  MUFU.EX2 R44, R41 ;  /* 0x00000029002c7308 */ /* 0x000e220000000800 */
[----:B-----5:R-:W-:Y:S01]  /*2660*/  STS [R23+0xc00], R37 ;  /* 0x000c002517007388 */ /* 0x020fe20000000800 */
[----:B------:R-:W-:-:S04]  /*2670*/  FADD.FTZ R39, R39, R36 ;  /* 0x0000002427277221 */ /* 0x000fc80000010000 */
[----:B------:R-:W-:Y:S02]  /*2680*/  FADD.FTZ R39, R39, R38 ;  /* 0x0000002627277221 */ /* 0x000fe40000010000 */
[----:B------:R-:W2:Y:S01]  /*2690*/  MUFU.EX2 R25, R25 ;  /* 0x0000001900197308 */ /* 0x000ea20000000800 */
[----:B-1----:R-:W-:Y:S01]  /*26a0*/  STS [R23+0xe00], R40 ;  /* 0x000e002817007388 */ /* 0x002fe20000000800 */
[----:B------:R-:W-:-:S04]  /*26b0*/  FADD.FTZ R39, R39, R27 ;  /* 0x0000001b27277221 */ /* 0x000fc80000010000 */
[----:B------:R-:W-:Y:S02]  /*26c0*/  FADD.FTZ R39, R39, R33 ;  /* 0x0000002127277221 */ /* 0x000fe40000010000 */
[----:B------:R-:W1:Y:S01]  /*26d0*/  MUFU.EX2 R29, R29 ;  /* 0x0000001d001d7308 */ /* 0x000e620000000800 */
[----:B0-----:R-:W-:Y:S01]  /*26e0*/  STS [R23+0x1200], R44 ;  /* 0x0012002c17007388 */ /* 0x001fe20000000800 */
[----:B------:R-:W-:-:S04]  /*26f0*/  FADD.FTZ R39, R39, R37 ;  /* 0x0000002527277221 */ /* 0x000fc80000010000 */
[----:B------:R-:W-:Y:S02]  /*2700*/  FADD.FTZ R39, R39, R40 ;  /* 0x0000002827277221 */ /* 0x000fe40000010000 */
[----:B------:R-:W0:Y:S01]  /*2710*/  MUFU.EX2 R26, R26 ;  /* 0x0000001a001a7308 */ /* 0x000e220000000800 */
[----:B--2---:R2:W-:Y:S01]  /*2720*/  STS [R23+0x1400], R25 ;  /* 0x0014001917007388 */ /* 0x0045e20000000800 */
[----:B------:R-:W-:-:S04]  /*2730*/  FADD.FTZ R39, R39, R42 ;  /* 0x0000002a27277221 */ /* 0x000fc80000010000 */
[----:B---3--:R-:W-:Y:S02]  /*2740*/  FADD.FTZ R30, R39, R44 ;  /* 0x0000002c271e7221 */ /* 0x008fe40000010000 */
[----:B------:R-:W3:Y:S01]  /*2750*/  MUFU.EX2 R28, R28 ;  /* 0x0000001c001c7308 */ /* 0x000ee20000000800 */
[----:B-1----:R-:W-:Y:S01]  /*2760*/  STS [R23+0x1600], R29 ;  /* 0x0016001d17007388 */ /* 0x002fe20000000800 */
[----:B------:R-:W-:-:S04]  /*2770*/  FADD.FTZ R30, R30, R25 ;  /* 0x000000191e1e7221 */ /* 0x000fc80000010000 */
[----:B------:R-:W-:Y:S01]  /*2780*/  FADD.FTZ R27, R30, R29 ;  /* 0x0000001d1e1b7221 */ /* 0x000fe20000010000 */
[----:B0-----:R-:W-:Y:S03]  /*2790*/  STS [R23+0x1800], R26 ;  /* 0x0018001a17007388 */ /* 0x001fe60000000800 */
[----:B------:R-:W-:Y:S01]  /*27a0*/  FADD.FTZ R27, R27, R26 ;  /* 0x0000001a1b1b7221 */ /* 0x000fe20000010000 */
[----:B---3--:R0:W-:Y:S03]  /*27b0*/  STS [R23+0x1a00], R28 ;  /* 0x001a001c17007388 */ /* 0x0081e60000000800 */
[----:B--2---:R-:W-:Y:S01]  /*27c0*/  FADD.FTZ R25, R27, R28 ;  /* 0x0000001c1b197221 */ /* 0x004fe20000010000 */
[----:B0-----:R-:W-:Y:S01]  /*27d0*/  IADD3 R23, PT, PT, R23, 0x2000, RZ ;  /* 0x0000200017177810 */ /* 0x001fe20007ffe0ff */
[----:B------:R-:W-:Y:S06]  /*27e0*/  @!P3 BRA `(.L_x_19545) ;  /* 0xfffffff80070b947 */ /* 0x000fec000383ffff */
.L_x_19544:
[----:B------:R-:W-:Y:S05]  /*27f0*/  BSYNC.RECONVERGENT B1 ;  /* 0x0000000000017941 */ /* 0x000fea0003800200 */
.L_x_19543:
        /* <DEDUP_REMOVED lines=55> */
.L_x_19547:
[----:B------:R-:W-:Y:S05]  /*2b70*/  BSYNC.RECONVERGENT B1 ;  /* 0x0000000000017941 */ /* 0x000fea0003800200 */
.L_x_19546:
        /* <DEDUP_REMOVED lines=26> */
.L_x_19539:
[----:B------:R-:W-:Y:S05]  /*2d20*/  BSYNC.RECONVERGENT B0 ;  /* 0x0000000000007941 */ /* 0x000fea0003800200 */
.L_x_19538:
        /* <DEDUP_REMOVED lines=41> */
.L_x_19552:
[----:B------:R-:W1:Y:S01]  /*2fc0*/  LDS R24, [R20] ;  /* 0x0000000014187984 */ /* 0x000e620000000800 */
[----:B------:R-:W-:-:S04]  /*2fd0*/  IADD3 R23, PT, PT, R23, 0x1, RZ ;  /* 0x0000000117177810 */ /* 0x000fc80007ffe0ff */
[----:B------:R-:W-:Y:S01]  /*2fe0*/  ISETP.NE.AND P0, PT, R23, RZ, PT ;  /* 0x000000ff1700720c */ /* 0x000fe20003f05270 */
[----:B-1----:R-:W-:-:S05]  /*2ff0*/  FMUL.FTZ R21, R24, R19 ;  /* 0x0000001318157220 */ /* 0x002fca0000410000 */
[----:B------:R1:W-:Y:S02]  /*3000*/  STS [R20], R21 ;  /* 0x0000001514007388 */ /* 0x0003e40000000800 */
[----:B-1----:R-:W-:-:S05]  /*3010*/  VIADD R20, R20, 0x200 ;  /* 0x0000020014147836 */ /* 0x002fca0000000000 */
[----:B------:R-:W-:Y:S05]  /*3020*/  @P0 BRA `(.L_x_19552) ;  /* 0xfffffffc00e40947 */ /* 0x000fea000383ffff */
.L_x_19551:
[----:B------:R-:W-:Y:S05]  /*3030*/  BSYNC.RECONVERGENT B1 ;  /* 0x0000000000017941 */ /* 0x000fea0003800200 */
.L_x_19550:
        /* <DEDUP_REMOVED lines=12> */
.L_x_19555:
        /* <DEDUP_REMOVED lines=52> */
.L_x_19554:
[----:B------:R-:W-:Y:S05]  /*3440*/  BSYNC.RECONVERGENT B1 ;  /* 0x0000000000017941 */ /* 0x000fea0003800200 */
.L_x_19553:
        /* <DEDUP_REMOVED lines=31> */
.L_x_19557:
[----:B------:R-:W-:Y:S05]  /*3640*/  BSYNC.RECONVERGENT B1 ;  /* 0x0000000000017941 */ /* 0x000fea0003800200 */
.L_x_19556:
        /* <DEDUP_REMOVED lines=14> */
.L_x_19549:
[----:B------:R-:W-:Y:S05]  /*3730*/  BSYNC.RECONVERGENT B0 ;  /* 0x0000000000007941 */ /* 0x000fea0003800200 */
.L_x_19548:
[----:B------:R-:W-:Y:S01]  /*3740*/  BAR.SYNC.DEFER_BLOCKING 0x0 ;  /* 0x0000000000007b1d */ /* 0x000fe20000010000 */
[----:B------:R-:W-:Y:S02]  /*3750*/  ISETP.NE.AND P0, PT, R4, RZ, PT ;  /* 0x000000ff0400720c */ /* 0x000fe40003f05270 */
[----:B--2---:R-:W-:-:S03]  /*3760*/  SHF.R.U32.HI R20, RZ, 0x5, R4 ;  /* 0x00000005ff147819 */ /* 0x004fc60000011604 */
[----:B------:R-:W2:Y:S01]  /*3770*/  LDCU UR11, c[0x0][0x3dc] ;  /* 0x00007b80ff0b77ac */ /* 0x000ea20008000800 */
[----:B------:R-:W-:Y:S01]  /*3780*/  LEA R31, R3, R20, 0x5 ;  /* 0x00000014031f7211 */ /* 0x000fe200078e28ff */
[----:B------:R-:W-:Y:S01]  /*3790*/  BSSY.RECONVERGENT B0, `(.L_x_19558) ;  /* 0x0000011000007945 */ /* 0x000fe20003800200 */
[----:B------:R-:W3:Y:S02]  /*37a0*/  LDCU.64 UR4, c[0x0][0x3a8] ;  /* 0x00007500ff0477ac */ /* 0x000ee40008000a00 */
[----:B------:R-:W-:-:S03]  /*37b0*/  ISETP.GE.U32.AND P1, PT, R31, R16, PT ;  /* 0x000000101f00720c */ /* 0x000fc60003f26070 */
[----:B------:R-:W-:Y:S10]  /*37c0*/  @P0 BRA `(.L_x_19559) ;  /* 0x0000000000340947 */ /* 0x000ff40003800000 */
[----:B------:R-:W-:Y:S01]  /*37d0*/  IMAD R15, R0, R6, R5 ;  /* 0x00000006000f7224 */ /* 0x000fe200078e0205 */
[----:B------:R-:W4:Y:S03]  /*37e0*/  LDCU.128 UR12, c[0x0][0x380] ;  /* 0x00007000ff0c77ac */ /* 0x000f260008000c00 */
[----:B------:R-:W-:-:S05]  /*37f0*/  IMAD R16, R15, UR8, RZ ;  /* 0x000000080f107c24 */ /* 0x000fca000f8e02ff */
[----:B------:R-:W-:-:S05]  /*3800*/  IADD3 R15, P0, PT, R16, R3, RZ ;  /* 0x00000003100f7210 */ /* 0x000fca0007f1e0ff */
[----:B------:R-:W-:Y:S02]  /*3810*/  IMAD.X R16, RZ, RZ, RZ, P0 ;  /* 0x000000ffff107224 */ /* 0x000fe400000e06ff */
[----:B------:R-:W-:-:S03]  /*3820*/  IMAD.SHL.U32 R22, R15, 0x4, RZ ;  /* 0x000000040f167824 */ /* 0x000fc600078e00ff */
[----:B------:R-:W-:Y:S02]  /*3830*/  SHF.L.U64.HI R15, R15, 0x2, R16 ;  /* 0x000000020f0f7819 */ /* 0x000fe40000010210 */
[C---:B----4-:R-:W-:Y:S02]  /*3840*/  IADD3 R20, P0, PT, R22.reuse, UR14, RZ ;  /* 0x0000000e16147c10 */ /* 0x050fe4000ff1e0ff */
[----:B------:R-:W-:Y:S02]  /*3850*/  IADD3 R22, P2, PT, R22, UR12, RZ ;  /* 0x0000000c16167c10 */ /* 0x000fe4000ff5e0ff */
[C---:B------:R-:W-:Y:S02]  /*3860*/  IADD3.X R21, PT, PT, R15.reuse, UR15, RZ, P0, !PT ;  /* 0x0000000f0f157c10 */ /* 0x040fe400087fe4ff */
[----:B------:R-:W-:-:S03]  /*3870*/  IADD3.X R23, PT, PT, R15, UR13, RZ, P2, !PT ;  /* 0x0000000d0f177c10 */ /* 0x000fc600097fe4ff */
[----:B0-----:R4:W-:Y:S04]  /*3880*/  STG.E desc[UR6][R20.64], R17 ;  /* 0x0000001114007986 */ /* 0x0019e8000c101906 */
[----:B-1----:R4:W-:Y:S02]  /*3890*/  STG.E desc[UR6][R22.64], R18 ;  /* 0x0000001216007986 */ /* 0x0029e4000c101906 */
.L_x_19559:
[----:B--23--:R-:W-:Y:S05]  /*38a0*/  BSYNC.RECONVERGENT B0 ;  /* 0x0000000000007941 */ /* 0x00cfea0003800200 */
.L_x_19558:
[----:B------:R-:W-:Y:S01]  /*38b0*/  BSSY.RECONVERGENT B1, `(.L_x_19560) ;  /* 0x00001b7000017945 */ /* 0x000fe20003800200 */
[----:B------:R-:W-:Y:S01]  /*38c0*/  HFMA2 R28, -RZ, RZ, 0, 0 ;  /* 0x00000000ff1c7431 */ /* 0x000fe200000001ff */
[----:B------:R-:W-:Y:S02]  /*38d0*/  CS2R R24, SRZ ;  /* 0x0000000000187805 */ /* 0x000fe4000001ff00 */
[----:B------:R-:W-:Y:S01]  /*38e0*/  CS2R R26, SRZ ;  /* 0x00000000001a7805 */ /* 0x000fe2000001ff00 */
[----:B------:R-:W-:Y:S06]  /*38f0*/  @P1 BRA `(.L_x_19561) ;  /* 0x0000001800c81947 */ /* 0x000fec0003800000 */
[----:B-1--4-:R-:W1:Y:S01]  /*3900*/  I2F.RP R18, R7 ;  /* 0x0000000700127306 */ /* 0x012e620000209400 */
[----:B------:R-:W2:Y:S01]  /*3910*/  LDCU UR9, c[0x0][0x3c8] ;  /* 0x00007900ff0977ac */ /* 0x000ea20008000800 */
[C---:B0-----:R-:W-:Y:S01]  /*3920*/  IMAD.WIDE.U32 R16, R31.reuse, 0x4, RZ ;  /* 0x000000041f107825 */ /* 0x041fe200078e00ff */
[----:B------:R-:W-:Y:S02]  /*3930*/  IADD3 R32, PT, PT, -R32, R31, RZ ;  /* 0x0000001f20207210 */ /* 0x000fe40007ffe1ff */
[----:B------:R-:W-:Y:S01]  /*3940*/  CS2R R24, SRZ ;  /* 0x0000000000187805 */ /* 0x000fe2000001ff00 */
[----:B------:R-:W0:Y:S01]  /*3950*/  LDCU UR10, c[0x0][0x3e0] ;  /* 0x00007c00ff0a77ac */ /* 0x000e220008000800 */
[----:B------:R-:W-:Y:S01]  /*3960*/  IMAD.SHL.U32 R20, R4, 0x20, RZ ;  /* 0x0000002004147824 */ /* 0x000fe200078e00ff */
[----:B------:R-:W-:Y:S01]  /*3970*/  CS2R R26, SRZ ;  /* 0x00000000001a7805 */ /* 0x000fe2000001ff00 */
[----:B------:R-:W-:Y:S01]  /*3980*/  VIADD R31, R31, 0x1 ;  /* 0x000000011f1f7836 */ /* 0x000fe20000000000 */
[----:B------:R-:W3:Y:S01]  /*3990*/  LDCU.64 UR12, c[0x0][0x3b8] ;  /* 0x00007700ff0c77ac */ /* 0x000ee20008000a00 */
[----:B------:R-:W-:Y:S01]  /*39a0*/  IMAD.MOV.U32 R28, RZ, RZ, RZ ;  /* 0x000000ffff1c7224 */ /* 0x000fe200078e00ff */
[----:B-1----:R-:W1:Y:S01]  /*39b0*/  MUFU.RCP R18, R18 ;  /* 0x0000001200127308 */ /* 0x002e620000001000 */
[----:B--2---:R-:W-:Y:S01]  /*39c0*/  IMAD R19, R0, UR9, RZ ;  /* 0x0000000900137c24 */ /* 0x004fe2000f8e02ff */
[----:B------:R-:W2:Y:S03]  /*39d0*/  LDCU UR9, c[0x0][0x3fc] ;  /* 0x00007f80ff0977ac */ /* 0x000ea60008000800 */
[----:B------:R-:W-:Y:S01]  /*39e0*/  IMAD.WIDE R16, R19, 0x4, R16 ;  /* 0x0000000413107825 */ /* 0x000fe200078e0210 */
[----:B------:R-:W-:-:S02]  /*39f0*/  IADD3 R19, PT, PT, R14, 0xc0, RZ ;  /* 0x000000c00e137810 */ /* 0x000fc40007ffe0ff */
[----:B------:R-:W-:Y:S02]  /*3a00*/  LOP3.LUT R14, R20, 0x20, RZ, 0xe2, !PT ;  /* 0x00000020140e7812 */ /* 0x000fe400078ee2ff */
[----:B------:R-:W-:Y:S02]  /*3a10*/  LEA R19, R12, R19, 0x18 ;  /* 0x000000130c137211 */ /* 0x000fe400078ec0ff */
[C---:B------:R-:W-:Y:S01]  /*3a20*/  LEA R14, R13.reuse, R14, 0x6 ;  /* 0x0000000e0d0e7211 */ /* 0x040fe200078e30ff */
[----:B------:R-:W-:Y:S01]  /*3a30*/  IMAD R13, R13, 0x10, R8 ;  /* 0x000000100d0d7824 */ /* 0x000fe200078e0208 */
[----:B---3--:R-:W-:Y:S01]  /*3a40*/  IADD3 R22, P0, PT, R16, UR12, RZ ;  /* 0x0000000c10167c10 */ /* 0x008fe2000ff1e0ff */
[----:B-1----:R-:W-:Y:S01]  /*3a50*/  VIADD R15, R18, 0xffffffe ;  /* 0x0ffffffe120f7836 */ /* 0x002fe20000000000 */
[----:B------:R-:W-:Y:S01]  /*3a60*/  IADD3 R30, PT, PT, R14, 0x10, R19 ;  /* 0x000000100e1e7810 */ /* 0x000fe20007ffe013 */
[----:B0-----:R-:W-:Y:S01]  /*3a70*/  IMAD R8, R9, UR10, RZ ;  /* 0x0000000a09087c24 */ /* 0x001fe2000f8e02ff */
[----:B------:R-:W-:Y:S01]  /*3a80*/  IADD3 R33, PT, PT, R13, 0x3, RZ ;  /* 0x000000030d217810 */ /* 0x000fe20007ffe0ff */
[----:B------:R-:W-:Y:S01]  /*3a90*/  IMAD.MOV.U32 R14, RZ, RZ, RZ ;  /* 0x000000ffff0e7224 */ /* 0x000fe200078e00ff */
[----:B------:R-:W-:Y:S01]  /*3aa0*/  IADD3.X R23, PT, PT, R17, UR13, RZ, P0, !PT ;  /* 0x0000000d11177c10 */ /* 0x000fe200087fe4ff */
[----:B------:R-:W0:Y:S01]  /*3ab0*/  F2I.FTZ.U32.TRUNC.NTZ R15, R15 ;  /* 0x0000000f000f7305 */ /* 0x000e22000021f000 */
[----:B--2---:R-:W-:Y:S01]  /*3ac0*/  VIADD R10, R10, -UR9 ;  /* 0x800000090a0a7c36 */ /* 0x004fe20008000000 */
[----:B------:R-:W-:Y:S01]  /*3ad0*/  SHF.R.S32.HI R9, RZ, 0x1f, R8 ;  /* 0x0000001fff097819 */ /* 0x000fe20000011408 */
[----:B0-----:R-:W-:-:S04]  /*3ae0*/  IMAD.MOV R21, RZ, RZ, -R15 ;  /* 0x000000ffff157224 */ /* 0x001fc800078e0a0f */
[----:B------:R-:W-:-:S04]  /*3af0*/  IMAD.MOV.U32 R12, RZ, RZ, R21 ;  /* 0x000000ffff0c7224 */ /* 0x000fc800078e0015 */
[----:B------:R-:W-:Y:S02]  /*3b00*/  IMAD R29, R12, R7, RZ ;  /* 0x000000070c1d7224 */ /* 0x000fe400078e02ff */
[----:B------:R-:W-:Y:S02]  /*3b10*/  IMAD.SHL.U32 R12, R4, 0x8, RZ ;  /* 0x00000008040c7824 */ /* 0x000fe400078e00ff */
[----:B------:R-:W-:-:S03]  /*3b20*/  IMAD.HI.U32 R29, R15, R29, R14 ;  /* 0x0000001d0f1d7227 */ /* 0x000fc600078e000e */
[----:B------:R-:W-:-:S04]  /*3b30*/  LOP3.LUT R12, R12, 0x8, RZ, 0xc0, !PT ;  /* 0x000000080c0c7812 */ /* 0x000fc800078ec0ff */
[----:B------:R-:W-:-:S07]  /*3b40*/  IADD3 R35, PT, PT, R12, R33, RZ ;  /* 0x000000210c237210 */ /* 0x000fce0007ffe0ff */
.L_x_19574:
        /* <DEDUP_REMOVED lines=24> */
[----:B0-----:R-:W-:Y:S02]  /*3cd0*/  IADD3 R12, PT, PT, RZ, -R13, RZ ;  /* 0x8000000dff0c7210 */ /* 0x001fe40007ffe0ff */
[----:B------:R-:W-:Y:S02]  /*3ce0*/  @!P1 LOP3.LUT R16, RZ, R17, RZ, 0x33, !PT ;  /* 0x00000011ff109212 */ /* 0x000fe400078e33ff */
[----:B------:R-:W-:Y:S01]  /*3cf0*/  ISETP.NE.AND P2, PT, R20, RZ, PT ;  /* 0x000000ff1400720c */ /* 0x000fe20003f45270 */
[----:B------:R-:W-:Y:S01]  /*3d00*/  IMAD.MOV.U32 R17, RZ, RZ, R12 ;  /* 0x000000ffff117224 */ /* 0x000fe200078e000c */
[----:B------:R-:W-:Y:S01]  /*3d10*/  MOV R12, RZ ;  /* 0x000000ff000c7202 */ /* 0x000fe20000000f00 */
[----:B------:R-:W-:Y:S02]  /*3d20*/  IMAD.IADD R15, R16, 0x1, R11 ;  /* 0x00000001100f7824 */ /* 0x000fe400078e020b */
        /* <DEDUP_REMOVED lines=21> */
[----:B------:R-:W1:Y:S01]  /*3e80*/  LDS.128 R12, [R30] ;  /* 0x000000001e0c7984 */ /* 0x000e620000000c00 */
[----:B0-----:R-:W-:Y:S02]  /*3e90*/  F2FP.BF16.F32.PACK_AB R34, R17, R16 ;  /* 0x000000101122723e */ /* 0x001fe400000010ff */
[----:B------:R-:W-:Y:S02]  /*3ea0*/  F2FP.BF16.F32.PACK_AB R19, R19, R18 ;  /* 0x000000121313723e */ /* 0x000fe400000010ff */
[----:B-1----:R-:W-:Y:S01]  /*3eb0*/  F2FP.BF16.F32.PACK_AB R18, R13, R12 ;  /* 0x0000000c0d12723e */ /* 0x002fe200000010ff */
[----:B------:R-:W-:Y:S01]  /*3ec0*/  BSSY.RECONVERGENT B2, `(.L_x_19564) ;  /* 0x000002e000027945 */ /* 0x000fe20003800200 */
[----:B------:R-:W-:Y:S01]  /*3ed0*/  MOV R12, R19 ;  /* 0x00000013000c7202 */ /* 0x000fe20000000f00 */
[----:B------:R-:W-:Y:S02]  /*3ee0*/  VIADD R13, R35, 0xfffffffd ;  /* 0xfffffffd230d7836 */ /* 0x000fe40000000000 */
[----:B--2---:R-:W-:-:S03]  /*3ef0*/  IMAD.WIDE R20, R21, UR11, R8 ;  /* 0x0000000b15147c25 */ /* 0x004fc6000f8e0208 */
[----:B------:R-:W-:-:S05]  /*3f00*/  IADD3 R20, P0, PT, R37, R20, RZ ;  /* 0x0000001425147210 */ /* 0x000fca0007f1e0ff */
[----:B------:R-:W-:Y:S01]  /*3f10*/  IMAD.X R17, RZ, RZ, R21, P0 ;  /* 0x000000ffff117224 */ /* 0x000fe200000e0615 */
[C---:B------:R-:W-:Y:S02]  /*3f20*/  LEA R16, P0, R20.reuse, UR4, 0x1 ;  /* 0x0000000414107c11 */ /* 0x040fe4000f8008ff */
[----:B------:R-:W-:Y:S01]  /*3f30*/  F2FP.BF16.F32.PACK_AB R21, R15, R14 ;  /* 0x0000000e0f15723e */ /* 0x000fe200000010ff */
[----:B------:R-:W-:Y:S01]  /*3f40*/  IMAD.MOV.U32 R14, RZ, RZ, R34 ;  /* 0x000000ffff0e7224 */ /* 0x000fe200078e0022 */
[----:B------:R-:W-:Y:S02]  /*3f50*/  LEA.HI.X R17, R20, UR5, R17, 0x1, P0 ;  /* 0x0000000514117c11 */ /* 0x000fe400080f0c11 */
[----:B------:R-:W-:-:S03]  /*3f60*/  ISETP.NE.AND P0, PT, R32, -0x1, PT ;  /* 0xffffffff2000780c */ /* 0x000fc60003f05270 */
        /* <DEDUP_REMOVED lines=35> */
.L_x_19565:
[----:B------:R-:W-:Y:S05]  /*41a0*/  BSYNC.RECONVERGENT B2 ;  /* 0x0000000000027941 */ /* 0x000fea0003800200 */
.L_x_19564:
[----:B-----5:R-:W-:Y:S02]  /*41b0*/  HFMA2.BF16_V2 R37, R12, R37, -RZ ;  /* 0x000000250c257231 */ /* 0x020fe400003000ff */
[----:B------:R-:W-:Y:S02]  /*41c0*/  HMUL2.BF16_V2 R34, R14, R15 ;  /* 0x0000000f0e227232 */ /* 0x000fe40000200000 */
[----:B------:R-:W-:Y:S01]  /*41d0*/  IMAD.MOV.U32 R15, RZ, RZ, R18 ;  /* 0x000000ffff0f7224 */ /* 0x000fe200078e0012 */
[----:B------:R-:W-:Y:S01]  /*41e0*/  MOV R18, R21 ;  /* 0x0000001500127202 */ /* 0x000fe20000000f00 */
[----:B------:R1:W5:Y:S01]  /*41f0*/  LDG.E.CONSTANT R41, desc[UR6][R16.64+0x200] ;  /* 0x0002000610297981 */ /* 0x000362000c1e9900 */
[C---:B------:R-:W-:Y:S02]  /*4200*/  PRMT R21, R34.reuse, 0x7632, R21 ;  /* 0x0000763222157816 */ /* 0x040fe40000000015 */
[----:B------:R-:W-:Y:S01]  /*4210*/  HMUL2.BF16_V2 R38, R15, R20 ;  /* 0x000000140f267232 */ /* 0x000fe20000200000 */
[----:B------:R-:W-:-:S02]  /*4220*/  PRMT R20, R34, 0x7610, R20 ;  /* 0x0000761022147816 */ /* 0x000fc40000000014 */
[----:B------:R-:W-:Y:S01]  /*4230*/  PRMT R34, R37, 0x7610, R34 ;  /* 0x0000761025227816 */ /* 0x000fe20000000022 */
[----:B------:R-:W-:Y:S01]  /*4240*/  IMAD.U32 R21, R21, 0x10000, RZ ;  /* 0x0001000015157824 */ /* 0x000fe200078e00ff */
[----:B------:R-:W-:Y:S01]  /*4250*/  PRMT R36, R37, 0x7632, R36 ;  /* 0x0000763225247816 */ /* 0x000fe20000000024 */
[----:B------:R-:W-:Y:S01]  /*4260*/  IMAD.U32 R20, R20, 0x10000, RZ ;  /* 0x0001000014147824 */ /* 0x000fe200078e00ff */
[C---:B------:R-:W-:Y:S02]  /*4270*/  PRMT R37, R38.reuse, 0x7610, R37 ;  /* 0x0000761026257816 */ /* 0x040fe40000000025 */
[----:B------:R-:W-:Y:S01]  /*4280*/  PRMT R38, R38, 0x7632, R38 ;  /* 0x0000763226267816 */ /* 0x000fe20000000026 */
[----:B------:R-:W-:Y:S01]  /*4290*/  IMAD.U32 R39, R36, 0x10000, RZ ;  /* 0x0001000024277824 */ /* 0x000fe200078e00ff */
[----:B------:R-:W-:Y:S01]  /*42a0*/  SHF.L.U32 R34, R34, 0x10, RZ ;  /* 0x0000001022227819 */ /* 0x000fe200000006ff */
[----:B------:R-:W-:Y:S01]  /*42b0*/  IMAD.U32 R37, R37, 0x10000, RZ ;  /* 0x0001000025257824 */ /* 0x000fe200078e00ff */
[----:B------:R-:W-:Y:S01]  /*42c0*/  SHF.L.U32 R38, R38, 0x10, RZ ;  /* 0x0000001026267819 */ /* 0x000fe200000006ff */
[----:B------:R-:W-:Y:S01]  /*42d0*/  FADD.FTZ R21, R20, R21 ;  /* 0x0000001514157221 */ /* 0x000fe20000010000 */
[----:B------:R-:W-:-:S02]  /*42e0*/  HFMA2.BF16_V2 R36, R18, R19, -RZ ;  /* 0x0000001312247231 */ /* 0x000fc400003000ff */
[--C-:B------:R-:W-:Y:S01]  /*42f0*/  FADD.FTZ R34, R34, R39.reuse ;  /* 0x0000002722227221 */ /* 0x100fe20000010000 */
[----:B------:R1:W5:Y:S01]  /*4300*/  LDG.E.CONSTANT R19, desc[UR6][R16.64+0x20c] ;  /* 0x00020c0610137981 */ /* 0x000362000c1e9900 */
[----:B------:R-:W-:Y:S02]  /*4310*/  FADD.FTZ R20, R37, R38 ;  /* 0x0000002625147221 */ /* 0x000fe40000010000 */
[----:B------:R-:W-:Y:S02]  /*4320*/  FADD.FTZ R37, R21, R34 ;  /* 0x0000002215257221 */ /* 0x000fe40000010000 */
[----:B------:R1:W5:Y:S01]  /*4330*/  LDG.E.CONSTANT R21, desc[UR6][R16.64+0x204] ;  /* 0x0002040610157981 */ /* 0x000362000c1e9900 */
[----:B------:R-:W-:Y:S01]  /*4340*/  BSSY.RECONVERGENT B2, `(.L_x_19566) ;  /* 0x0000024000027945 */ /* 0x000fe20003800200 */
[C---:B------:R-:W-:Y:S02]  /*4350*/  PRMT R39, R36.reuse, 0x7632, R39 ;  /* 0x0000763224277816 */ /* 0x040fe40000000027 */
[----:B------:R1:W5:Y:S01]  /*4360*/  LDG.E.CONSTANT R34, desc[UR6][R16.64+0x208] ;  /* 0x0002080610227981 */ /* 0x000362000c1e9900 */
[----:B------:R-:W-:-:S02]  /*4370*/  IMAD.U32 R36, R36, 0x10000, RZ ;  /* 0x0001000024247824 */ /* 0x000fc400078e00ff */
[----:B------:R-:W-:Y:S01]  /*4380*/  IMAD.U32 R39, R39, 0x10000, RZ ;  /* 0x0001000027277824 */ /* 0x000fe200078e00ff */
[----:B------:R-:W-:Y:S06]  /*4390*/  @P0 BRA `(.L_x_19567) ;  /* 0x0000000000780947 */ /* 0x000fec0003800000 */
[C---:B------:R-:W-:Y:S01]  /*43a0*/  IADD3 R43, PT, PT, R35.reuse, -0x1, RZ ;  /* 0xffffffff232b7810 */ /* 0x040fe20007ffe0ff */
[C---:B------:R-:W-:Y:S01]  /*43b0*/  VIADD R45, R35.reuse, 0x2 ;  /* 0x00000002232d7836 */ /* 0x040fe20000000000 */
[-C--:B------:R-:W-:Y:S02]  /*43c0*/  ISETP.GE.AND P2, PT, R35, R2.reuse, PT ;  /* 0x000000022300720c */ /* 0x080fe40003f46270 */
[-C--:B------:R-:W-:Y:S01]  /*43d0*/  ISETP.GE.AND P1, PT, R43, R2.reuse, PT ;  /* 0x000000022b00720c */ /* 0x080fe20003f26270 */
[----:B------:R-:W-:Y:S01]  /*43e0*/  VIADD R43, R35, 0x1 ;  /* 0x00000001232b7836 */ /* 0x000fe20000000000 */
[C---:B-----5:R-:W-:Y:S02]  /*43f0*/  PRMT R38, R21.reuse, 0x7632, R38 ;  /* 0x0000763215267816 */ /* 0x060fe40000000026 */
[----:B------:R-:W-:Y:S02]  /*4400*/  SEL R21, R21, RZ, !P1 ;  /* 0x000000ff15157207 */ /* 0x000fe40004800000 */
[----:B------:R-:W-:Y:S01]  /*4410*/  ISETP.GE.AND P3, PT, R43, R2, PT ;  /* 0x000000022b00720c */ /* 0x000fe20003f66270 */
[----:B------:R-:W-:Y:S01]  /*4420*/  VIADD R43, R35, 0x4 ;  /* 0x00000004232b7836 */ /* 0x000fe20000000000 */
[----:B------:R-:W-:-:S02]  /*4430*/  SEL R38, R38, RZ, !P2 ;  /* 0x000000ff26267207 */ /* 0x000fc40005000000 */
[-C--:B------:R-:W-:Y:S02]  /*4440*/  ISETP.GE.AND P1, PT, R13, R2.reuse, PT ;  /* 0x000000020d00720c */ /* 0x080fe40003f26270 */
[-C--:B------:R-:W-:Y:S01]  /*4450*/  ISETP.GE.AND P6, PT, R43, R2.reuse, PT ;  /* 0x000000022b00720c */ /* 0x080fe20003fc6270 */
[----:B------:R-:W-:Y:S01]  /*4460*/  VIADD R43, R35, 0xfffffffe ;  /* 0xfffffffe232b7836 */ /* 0x000fe20000000000 */
[----:B------:R-:W-:Y:S02]  /*4470*/  ISETP.GE.AND P4, PT, R45, R2, PT ;  /* 0x000000022d00720c */ /* 0x000fe40003f86270 */
[----:B------:R-:W-:Y:S02]  /*4480*/  IADD3 R45, PT, PT, R35, 0x3, RZ ;  /* 0x00000003232d7810 */ /* 0x000fe40007ffe0ff */
[--C-:B------:R-:W-:Y:S02]  /*4490*/  PRMT R21, R21, 0x5410, R38.reuse ;  /* 0x0000541015157816 */ /* 0x100fe40000000026 */
[----:B------:R-:W-:-:S02]  /*44a0*/  PRMT R38, R41, 0x7632, R38 ;  /* 0x0000763229267816 */ /* 0x000fc40000000026 */
[----:B------:R-:W-:Y:S02]  /*44b0*/  SEL R40, R41, RZ, !P1 ;  /* 0x000000ff29287207 */ /* 0x000fe40004800000 */
        /* <DEDUP_REMOVED lines=12> */
.L_x_19567:
[----:B------:R-:W-:Y:S05]  /*4580*/  BSYNC.RECONVERGENT B2 ;  /* 0x0000000000027941 */ /* 0x000fea0003800200 */
.L_x_19566:
[----:B------:R-:W-:Y:S01]  /*4590*/  FADD.FTZ R39, R36, R39 ;  /* 0x0000002724277221 */ /* 0x000fe20000010000 */
[----:B-----5:R-:W-:Y:S02]  /*45a0*/  HFMA2.BF16_V2 R36, R12, R21, -RZ ;  /* 0x000000150c247231 */ /* 0x020fe400003000ff */
[----:B------:R-:W-:Y:S02]  /*45b0*/  HMUL2.BF16_V2 R41, R14, R41 ;  /* 0x000000290e297232 */ /* 0x000fe40000200000 */
[----:B------:R-:W-:Y:S01]  /*45c0*/  FADD.FTZ R20, R37, R20 ;  /* 0x0000001425147221 */ /* 0x000fe20000010000 */
[----:B------:R-:W-:-:S03]  /*45d0*/  HMUL2.BF16_V2 R38, R15, R34 ;  /* 0x000000220f267232 */ /* 0x000fc60000200000 */
[----:B------:R-:W-:Y:S01]  /*45e0*/  FADD.FTZ R39, R20, R39 ;  /* 0x0000002714277221 */ /* 0x000fe20000010000 */
[C---:B------:R-:W-:Y:S02]  /*45f0*/  PRMT R21, R41.reuse, 0x7610, R21 ;  /* 0x0000761029157816 */ /* 0x040fe40000000015 */
[----:B------:R-:W-:Y:S01]  /*4600*/  PRMT R20, R41, 0x7632, R20 ;  /* 0x0000763229147816 */ /* 0x000fe20000000014 */
[----:B------:R-:W-:Y:S01]  /*4610*/  FADD.FTZ R24, R24, R39 ;  /* 0x0000002718187221 */ /* 0x000fe20000010000 */
[C---:B------:R-:W-:Y:S01]  /*4620*/  PRMT R37, R36.reuse, 0x7632, R37 ;  /* 0x0000763224257816 */ /* 0x040fe20000000025 */
[----:B------:R-:W-:Y:S01]  /*4630*/  IMAD.U32 R36, R36, 0x10000, RZ ;  /* 0x0001000024247824 */ /* 0x000fe200078e00ff */
[----:B------:R-:W-:Y:S01]  /*4640*/  SHF.L.U32 R21, R21, 0x10, RZ ;  /* 0x0000001015157819 */ /* 0x000fe200000006ff */
[----:B------:R-:W-:Y:S01]  /*4650*/  IMAD.U32 R20, R20, 0x10000, RZ ;  /* 0x0001000014147824 */ /* 0x000fe200078e00ff */
[----:B------:R-:W-:Y:S01]  /*4660*/  SHF.L.U32 R37, R37, 0x10, RZ ;  /* 0x0000001025257819 */ /* 0x000fe200000006ff */
[----:B------:R2:W5:Y:S01]  /*4670*/  LDG.E.CONSTANT R41, desc[UR6][R16.64+0x400] ;  /* 0x0004000610297981 */ /* 0x000562000c1e9900 */
[----:B------:R-:W-:Y:S01]  /*4680*/  BSSY.RECONVERGENT B2, `(.L_x_19568) ;  /* 0x0000026000027945 */ /* 0x000fe20003800200 */
[----:B------:R-:W-:Y:S01]  /*4690*/  FADD.FTZ R20, R21, R20 ;  /* 0x0000001415147221 */ /* 0x000fe20000010000 */
[----:B------:R-:W-:Y:S01]  /*46a0*/  PRMT R34, R38, 0x7632, R34 ;  /* 0x0000763226227816 */ /* 0x000fe20000000022 */
[----:B------:R-:W-:Y:S01]  /*46b0*/  FADD.FTZ R37, R36, R37 ;  /* 0x0000002524257221 */ /* 0x000fe20000010000 */
[----:B------:R2:W5:Y:S04]  /*46c0*/  LDG.E.CONSTANT R39, desc[UR6][R16.64+0x404] ;  /* 0x0004040610277981 */ /* 0x000568000c1e9900 */
[----:B------:R2:W5:Y:S04]  /*46d0*/  LDG.E.CONSTANT R36, desc[UR6][R16.64+0x408] ;  /* 0x0004080610247981 */ /* 0x000568000c1e9900 */
[----:B------:R2:W5:Y:S01]  /*46e0*/  LDG.E.CONSTANT R21, desc[UR6][R16.64+0x40c] ;  /* 0x00040c0610157981 */ /* 0x000562000c1e9900 */
[----:B------:R-:W-:Y:S05]  /*46f0*/  @P0 BRA `(.L_x_19569) ;  /* 0x0000000000780947 */ /* 0x000fea0003800000 */
[C---:B------:R-:W-:Y:S01]  /*4700*/  VIADD R43, R35.reuse, 0xffffffff ;  /* 0xffffffff232b7836 */ /* 0x040fe20000000000 */
[-C--:B------:R-:W-:Y:S02]  /*4710*/  ISETP.GE.AND P2, PT, R35, R2.reuse, PT ;  /* 0x000000022300720c */ /* 0x080fe40003f46270 */
[----:B-----5:R-:W-:Y:S02]  /*4720*/  PRMT R40, R39, 0x7632, R40 ;  /* 0x0000763227287816 */ /* 0x020fe40000000028 */
[-C--:B------:R-:W-:Y:S01]  /*4730*/  ISETP.GE.AND P1, PT, R43, R2.reuse, PT ;  /* 0x000000022b00720c */ /* 0x080fe20003f26270 */
[----:B------:R-:W-:Y:S01]  /*4740*/  VIADD R43, R35, 0x1 ;  /* 0x00000001232b7836 */ /* 0x000fe20000000000 */
[----:B------:R-:W-:Y:S02]  /*4750*/  SEL R40, R40, RZ, !P2 ;  /* 0x000000ff28287207 */ /* 0x000fe40005000000 */
[----:B------:R-:W-:Y:S02]  /*4760*/  SEL R39, R39, RZ, !P1 ;  /* 0x000000ff27277207 */ /* 0x000fe40004800000 */
[----:B------:R-:W-:-:S02]  /*4770*/  ISETP.GE.AND P1, PT, R43, R2, PT ;  /* 0x000000022b00720c */ /* 0x000fc40003f26270 */
[----:B------:R-:W-:Y:S02]  /*4780*/  IADD3 R43, PT, PT, R35, 0x2, RZ ;  /* 0x00000002232b7810 */ /* 0x000fe40007ffe0ff */
[--C-:B------:R-:W-:Y:S02]  /*4790*/  PRMT R39, R39, 0x5410, R40.reuse ;  /* 0x0000541027277816 */ /* 0x100fe40000000028 */
[----:B------:R-:W-:Y:S02]  /*47a0*/  ISETP.GE.AND P2, PT, R43, R2, PT ;  /* 0x000000022b00720c */ /* 0x000fe40003f46270 */
[C---:B------:R-:W-:Y:S02]  /*47b0*/  PRMT R40, R36.reuse, 0x7632, R40 ;  /* 0x0000763224287816 */ /* 0x040fe40000000028 */
[----:B------:R-:W-:Y:S02]  /*47c0*/  SEL R36, R36, RZ, !P1 ;  /* 0x000000ff24247207 */ /* 0x000fe40004800000 */
[----:B------:R-:W-:-:S02]  /*47d0*/  SEL R43, R40, RZ, !P2 ;  /* 0x000000ff282b7207 */ /* 0x000fc40005000000 */
[-C--:B------:R-:W-:Y:S02]  /*47e0*/  ISETP.GE.AND P1, PT, R13, R2.reuse, PT ;  /* 0x000000020d00720c */ /* 0x080fe40003f26270 */
[----:B------:R-:W-:Y:S01]  /*47f0*/  PRMT R36, R36, 0x5410, R43 ;  /* 0x0000541024247816 */ /* 0x000fe2000000002b */
[----:B------:R-:W-:Y:S01]  /*4800*/  VIADD R43, R35, 0x3 ;  /* 0x00000003232b7836 */ /* 0x000fe20000000000 */
[----:B------:R-:W-:Y:S02]  /*4810*/  PRMT R42, R21, 0x7632, R42 ;  /* 0x00007632152a7816 */ /* 0x000fe4000000002a */
[----:B------:R-:W-:Y:S02]  /*4820*/  PRMT R40, R41, 0x7632, R40 ;  /* 0x0000763229287816 */ /* 0x000fe40000000028 */
[----:B------:R-:W-:Y:S01]  /*4830*/  ISETP.GE.AND P3, PT, R43, R2, PT ;  /* 0x000000022b00720c */ /* 0x000fe20003f66270 */
[----:B------:R-:W-:Y:S01]  /*4840*/  VIADD R43, R35, 0x4 ;  /* 0x00000004232b7836 */ /* 0x000fe20000000000 */
[----:B------:R-:W-:-:S02]  /*4850*/  SEL R41, R41, RZ, !P1 ;  /* 0x000000ff29297207 */ /* 0x000fc40004800000 */
[----:B------:R-:W-:Y:S02]  /*4860*/  SEL R21, R21, RZ, !P3 ;  /* 0x000000ff15157207 */ /* 0x000fe40005800000 */
[-C--:B------:R-:W-:Y:S02]  /*4870*/  ISETP.GE.AND P4, PT, R43, R2.reuse, PT ;  /* 0x000000022b00720c */ /* 0x080fe40003f86270 */
[----:B------:R-:W-:Y:S02]  /*4880*/  IADD3 R43, PT, PT, R35, -0x2, RZ ;  /* 0xfffffffe232b7810 */ /* 0x000fe40007ffe0ff */
[----:B------:R-:W-:Y:S02]  /*4890*/  SEL R42, R42, RZ, !P4 ;  /* 0x000000ff2a2a7207 */ /* 0x000fe40006000000 */
[----:B------:R-:W-:Y:S02]  /*48a0*/  ISETP.GE.AND P2, PT, R43, R2, PT ;  /* 0x000000022b00720c */ /* 0x000fe40003f46270 */
[----:B------:R-:W-:-:S02]  /*48b0*/  PRMT R21, R21, 0x5410, R42 ;  /* 0x0000541015157816 */ /* 0x000fc4000000002a */
[----:B------:R-:W-:-:S04]  /*48c0*/  SEL R40, R40, RZ, !P2 ;  /* 0x000000ff28287207 */ /* 0x000fc80005000000 */
[----:B------:R-:W-:-:S07]  /*48d0*/  PRMT R41, R41, 0x5410, R40 ;  /* 0x0000541029297816 */ /* 0x000fce0000000028 */
.L_x_19569:
[----:B------:R-:W-:Y:S05]  /*48e0*/  BSYNC.RECONVERGENT B2 ;  /* 0x0000000000027941 */ /* 0x000fea0003800200 */
.L_x_19568:
[----:B-----5:R-:W-:Y:S02]  /*48f0*/  HFMA2.BF16_V2 R41, R14, R41, -RZ ;  /* 0x000000290e297231 */ /* 0x020fe400003000ff */
[----:B------:R-:W-:Y:S02]  /*4900*/  IMAD.U32 R38, R38, 0x10000, RZ ;  /* 0x0001000026267824 */ /* 0x000fe400078e00ff */
[----:B------:R-:W-:Y:S02]  /*4910*/  HMUL2.BF16_V2 R39, R12, R39 ;  /* 0x000000270c277232 */ /* 0x000fe40000200000 */
[----:B------:R-:W-:Y:S02]  /*4920*/  IMAD.U32 R43, R34, 0x10000, RZ ;  /* 0x00010000222b7824 */ /* 0x000fe400078e00ff */
[----:B------:R-:W-:Y:S02]  /*4930*/  HFMA2.BF16_V2 R36, R15, R36, -RZ ;  /* 0x000000240f247231 */ /* 0x000fe400003000ff */
[----:B------:R-:W-:Y:S01]  /*4940*/  FADD.FTZ R37, R20, R37 ;  /* 0x0000002514257221 */ /* 0x000fe20000010000 */
[----:B------:R-:W-:-:S02]  /*4950*/  HMUL2.BF16_V2 R19, R18, R19 ;  /* 0x0000001312137232 */ /* 0x000fc40000200000 */
[----:B------:R-:W-:Y:S01]  /*4960*/  FADD.FTZ R34, R38, R43 ;  /* 0x0000002b26227221 */ /* 0x000fe20000010000 */
[----:B------:R-:W-:-:S03]  /*4970*/  PRMT R38, R41, 0x7610, R38 ;  /* 0x0000761029267816 */ /* 0x000fc60000000026 */
[----:B------:R-:W-:Y:S01]  /*4980*/  FADD.FTZ R34, R37, R34 ;  /* 0x0000002225227221 */ /* 0x000fe20000010000 */
[----:B------:R-:W-:Y:S01]  /*4990*/  PRMT R40, R41, 0x7632, R40 ;  /* 0x0000763229287816 */ /* 0x000fe20000000028 */
[----:B------:R3:W5:Y:S01]  /*49a0*/  LDG.E.CONSTANT R37, desc[UR6][R16.64+0x60c] ;  /* 0x00060c0610257981 */ /* 0x000762000c1e9900 */
[----:B------:R-:W-:-:S03]  /*49b0*/  SHF.L.U32 R38, R38, 0x10, RZ ;  /* 0x0000001026267819 */ /* 0x000fc600000006ff */
[----:B------:R-:W-:-:S04]  /*49c0*/  IMAD.U32 R41, R40, 0x10000, RZ ;  /* 0x0001000028297824 */ /* 0x000fc800078e00ff */
[----:B------:R-:W-:Y:S01]  /*49d0*/  FADD.FTZ R20, R38, R41 ;  /* 0x0000002926147221 */ /* 0x000fe20000010000 */
[C---:B------:R-:W-:Y:S02]  /*49e0*/  PRMT R38, R39.reuse, 0x7610, R38 ;  /* 0x0000761027267816 */ /* 0x040fe40000000026 */
[----:B------:R-:W-:-:S03]  /*49f0*/  PRMT R39, R39, 0x7632, R39 ;  /* 0x0000763227277816 */ /* 0x000fc60000000027 */
[----:B------:R-:W-:Y:S01]  /*4a00*/  IMAD.U32 R40, R38, 0x10000, RZ ;  /* 0x0001000026287824 */ /* 0x000fe200078e00ff */
[C---:B------:R-:W-:Y:S01]  /*4a10*/  PRMT R38, R36.reuse, 0x7632, R38 ;  /* 0x0000763224267816 */ /* 0x040fe20000000026 */
[----:B------:R-:W-:Y:S01]  /*4a20*/  IMAD.U32 R36, R36, 0x10000, RZ ;  /* 0x0001000024247824 */ /* 0x000fe200078e00ff */
[----:B------:R-:W-:-:S03]  /*4a30*/  SHF.L.U32 R39, R39, 0x10, RZ ;  /* 0x0000001027277819 */ /* 0x000fc600000006ff */
[----:B------:R-:W-:Y:S02]  /*4a40*/  IMAD.U32 R41, R38, 0x10000, RZ ;  /* 0x0001000026297824 */ /* 0x000fe400078e00ff */
[----:B------:R-:W-:Y:S02]  /*4a50*/  HFMA2.BF16_V2 R38, R18, R21, -RZ ;  /* 0x0000001512267231 */ /* 0x000fe400003000ff */
[----:B------:R-:W-:Y:S01]  /*4a60*/  FADD.FTZ R39, R40, R39 ;  /* 0x0000002728277221 */ /* 0x000fe20000010000 */
[----:B------:R-:W-:Y:S01]  /*4a70*/  FADD.FTZ R21, R36, R41 ;  /* 0x0000002924157221 */ /* 0x000fe20000010000 */
[C---:B------:R-:W-:Y:S02]  /*4a80*/  PRMT R36, R19.reuse, 0x7632, R36 ;  /* 0x0000763213247816 */ /* 0x040fe40000000024 */
[----:B------:R-:W-:-:S03]  /*4a90*/  SHF.L.U32 R19, R19, 0x10, RZ ;  /* 0x0000001013137819 */ /* 0x000fc600000006ff */
[----:B------:R-:W-:Y:S01]  /*4aa0*/  IMAD.U32 R36, R36, 0x10000, RZ ;  /* 0x0001000024247824 */ /* 0x000fe200078e00ff */
[C---:B------:R-:W-:Y:S01]  /*4ab0*/  PRMT R40, R38.reuse, 0x7632, R40 ;  /* 0x0000763226287816 */ /* 0x040fe20000000028 */
[----:B------:R-:W-:Y:S02]  /*4ac0*/  IMAD.U32 R41, R38, 0x10000, RZ ;  /* 0x0001000026297824 */ /* 0x000fe400078e00ff */
[----:B------:R-:W-:Y:S01]  /*4ad0*/  FADD.FTZ R38, R20, R39 ;  /* 0x0000002714267221 */ /* 0x000fe20000010000 */
[----:B------:R-:W-:Y:S01]  /*4ae0*/  FADD.FTZ R19, R19, R36 ;  /* 0x0000002413137221 */ /* 0x000fe20000010000 */
[----:B------:R-:W-:Y:S01]  /*4af0*/  SHF.L.U32 R40, R40, 0x10, RZ ;  /* 0x0000001028287819 */ /* 0x000fe200000006ff */
[----:B------:R3:W5:Y:S01]  /*4b00*/  LDG.E.CONSTANT R39, desc[UR6][R16.64+0x604] ;  /* 0x0006040610277981 */ /* 0x000762000c1e9900 */
[----:B------:R-:W-:Y:S01]  /*4b10*/  BSSY.RECONVERGENT B2, `(.L_x_19570) ;  /* 0x0000024000027945 */ /* 0x000fe20003800200 */
[----:B------:R-:W-:Y:S02]  /*4b20*/  FADD.FTZ R21, R38, R21 ;  /* 0x0000001526157221 */ /* 0x000fe40000010000 */
[----:B------:R-:W-:Y:S01]  /*4b30*/  FADD.FTZ R20, R41, R40 ;  /* 0x0000002829147221 */ /* 0x000fe20000010000 */
[----:B------:R3:W5:Y:S04]  /*4b40*/  LDG.E.CONSTANT R36, desc[UR6][R16.64+0x608] ;  /* 0x0006080610247981 */ /* 0x000768000c1e9900 */
[----:B------:R3:W5:Y:S01]  /*4b50*/  LDG.E.CONSTANT R41, desc[UR6][R16.64+0x600] ;  /* 0x0006000610297981 */ /* 0x000762000c1e9900 */
[----:B------:R-:W-:Y:S05]  /*4b60*/  @P0 BRA `(.L_x_19571) ;  /* 0x0000000000780947 */ /* 0x000fea0003800000 */
[C---:B------:R-:W-:Y:S01]  /*4b70*/  VIADD R43, R35.reuse, 0xffffffff ;  /* 0xffffffff232b7836 */ /* 0x040fe20000000000 */
[-C--:B------:R-:W-:Y:S02]  /*4b80*/  ISETP.GE.AND P2, PT, R35, R2.reuse, PT ;  /* 0x000000022300720c */ /* 0x080fe40003f46270 */
[----:B-----5:R-:W-:Y:S02]  /*4b90*/  PRMT R38, R39, 0x7632, R38 ;  /* 0x0000763227267816 */ /* 0x020fe40000000026 */
[-C--:B------:R-:W-:Y:S01]  /*4ba0*/  ISETP.GE.AND P1, PT, R43, R2.reuse, PT ;  /* 0x000000022b00720c */ /* 0x080fe20003f26270 */
[C---:B------:R-:W-:Y:S01]  /*4bb0*/  VIADD R43, R35.reuse, 0x1 ;  /* 0x00000001232b7836 */ /* 0x040fe20000000000 */
[----:B------:R-:W-:Y:S02]  /*4bc0*/  IADD3 R45, PT, PT, R35, 0x2, RZ ;  /* 0x00000002232d7810 */ /* 0x000fe40007ffe0ff */
[----:B------:R-:W-:Y:S02]  /*4bd0*/  SEL R38, R38, RZ, !P2 ;  /* 0x000000ff26267207 */ /* 0x000fe40005000000 */
[----:B------:R-:W-:Y:S01]  /*4be0*/  ISETP.GE.AND P3, PT, R43, R2, PT ;  /* 0x000000022b00720c */ /* 0x000fe20003f66270 */
[----:B------:R-:W-:Y:S01]  /*4bf0*/  VIADD R43, R35, 0x4 ;  /* 0x00000004232b7836 */ /* 0x000fe20000000000 */
[----:B------:R-:W-:-:S02]  /*4c00*/  SEL R39, R39, RZ, !P1 ;  /* 0x000000ff27277207 */ /* 0x000fc40004800000 */
[-C--:B------:R-:W-:Y:S01]  /*4c10*/  ISETP.GE.AND P4, PT, R45, R2.reuse, PT ;  /* 0x000000022d00720c */ /* 0x080fe20003f86270 */
[----:B------:R-:W-:Y:S01]  /*4c20*/  VIADD R45, R35, 0x3 ;  /* 0x00000003232d7836 */ /* 0x000fe20000000000 */
[-C--:B------:R-:W-:Y:S02]  /*4c30*/  ISETP.GE.AND P1, PT, R13, R2.reuse, PT ;  /* 0x000000020d00720c */ /* 0x080fe40003f26270 */
[----:B------:R-:W-:Y:S02]  /*4c40*/  ISETP.GE.AND P6, PT, R43, R2, PT ;  /* 0x000000022b00720c */ /* 0x000fe40003fc6270 */
[----:B------:R-:W-:Y:S02]  /*4c50*/  IADD3 R43, PT, PT, R35, -0x2, RZ ;  /* 0xfffffffe232b7810 */ /* 0x000fe40007ffe0ff */
        /* <DEDUP_REMOVED lines=15> */
.L_x_19571:
[----:B------:R-:W-:Y:S05]  /*4d50*/  BSYNC.RECONVERGENT B2 ;  /* 0x0000000000027941 */ /* 0x000fea0003800200 */
.L_x_19570:
[----:B-----5:R-:W-:Y:S02]  /*4d60*/  HFMA2.BF16_V2 R40, R12, R39, -RZ ;  /* 0x000000270c287231 */ /* 0x020fe400003000ff */
[----:B------:R-:W-:Y:S01]  /*4d70*/  HMUL2.BF16_V2 R41, R14, R41 ;  /* 0x000000290e297232 */ /* 0x000fe20000200000 */
[----:B------:R4:W5:Y:S01]  /*4d80*/  LDG.E.CONSTANT R45, desc[UR6][R16.64+0x800] ;  /* 0x00080006102d7981 */ /* 0x000962000c1e9900 */
[----:B------:R-:W-:-:S03]  /*4d90*/  HMUL2.BF16_V2 R38, R15, R36 ;  /* 0x000000240f267232 */ /* 0x000fc60000200000 */
[C---:B------:R-:W-:Y:S02]  /*4da0*/  PRMT R39, R41.reuse, 0x7610, R39 ;  /* 0x0000761029277816 */ /* 0x040fe40000000027 */
        /* <DEDUP_REMOVED lines=13> */
[----:B------:R4:W5:Y:S04]  /*4e80*/  LDG.E.CONSTANT R43, desc[UR6][R16.64+0x804] ;  /* 0x00080406102b7981 */ /* 0x000968000c1e9900 */
[----:B------:R4:W5:Y:S01]  /*4e90*/  LDG.E.CONSTANT R41, desc[UR6][R16.64+0x80c] ;  /* 0x00080c0610297981 */ /* 0x000962000c1e9900 */
[----:B------:R-:W-:Y:S04]  /*4ea0*/  BSSY.RECONVERGENT B2, `(.L_x_19572) ;  /* 0x0000020000027945 */ /* 0x000fe80003800200 */
[----:B------:R-:W-:Y:S05]  /*4eb0*/  @P0 BRA `(.L_x_19573) ;  /* 0x0000000000780947 */ /* 0x000fea0003800000 */
[-C--:B------:R-:W-:Y:S01]  /*4ec0*/  ISETP.GE.AND P0, PT, R13, R2.reuse, PT ;  /* 0x000000020d00720c */ /* 0x080fe20003f06270 */
[C---:B------:R-:W-:Y:S01]  /*4ed0*/  VIADD R13, R35.reuse, 0xfffffffe ;  /* 0xfffffffe230d7836 */ /* 0x040fe20000000000 */
[-C--:B------:R-:W-:Y:S02]  /*4ee0*/  ISETP.GE.AND P3, PT, R35, R2.reuse, PT ;  /* 0x000000022300720c */ /* 0x080fe40003f66270 */
[----:B012345:R-:W-:Y:S02]  /*4ef0*/  PRMT R16, R43, 0x7632, R16 ;  /* 0x000076322b107816 */ /* 0x03ffe40000000010 */
[----:B------:R-:W-:Y:S01]  /*4f00*/  ISETP.GE.AND P1, PT, R13, R2, PT ;  /* 0x000000020d00720c */ /* 0x000fe20003f26270 */
[C---:B------:R-:W-:Y:S01]  /*4f10*/  VIADD R13, R35.reuse, 0xffffffff ;  /* 0xffffffff230d7836 */ /* 0x040fe20000000000 */
[----:B------:R-:W-:Y:S02]  /*4f20*/  SEL R42, R16, RZ, !P3 ;  /* 0x000000ff102a7207 */ /* 0x000fe40005800000 */
[----:B------:R-:W-:-:S02]  /*4f30*/  IADD3 R17, PT, PT, R35, 0x4, RZ ;  /* 0x0000000423117810 */ /* 0x000fc40007ffe0ff */
[----:B------:R-:W-:Y:S02]  /*4f40*/  ISETP.GE.AND P2, PT, R13, R2, PT ;  /* 0x000000020d00720c */ /* 0x000fe40003f46270 */
[C---:B------:R-:W-:Y:S02]  /*4f50*/  PRMT R13, R45.reuse, 0x7632, R13 ;  /* 0x000076322d0d7816 */ /* 0x040fe4000000000d */
[----:B------:R-:W-:Y:S02]  /*4f60*/  SEL R45, R45, RZ, !P0 ;  /* 0x000000ff2d2d7207 */ /* 0x000fe40004000000 */
[----:B------:R-:W-:Y:S02]  /*4f70*/  SEL R16, R13, RZ, !P1 ;  /* 0x000000ff0d107207 */ /* 0x000fe40004800000 */
[----:B------:R-:W-:Y:S02]  /*4f80*/  IADD3 R13, PT, PT, R35, 0x1, RZ ;  /* 0x00000001230d7810 */ /* 0x000fe40007ffe0ff */
[----:B------:R-:W-:-:S02]  /*4f90*/  SEL R43, R43, RZ, !P2 ;  /* 0x000000ff2b2b7207 */ /* 0x000fc40005000000 */
[-C--:B------:R-:W-:Y:S01]  /*4fa0*/  ISETP.GE.AND P0, PT, R13, R2.reuse, PT ;  /* 0x000000020d00720c */ /* 0x080fe20003f06270 */
[----:B------:R-:W-:Y:S01]  /*4fb0*/  VIADD R13, R35, 0x2 ;  /* 0x00000002230d7836 */ /* 0x000fe20000000000 */
[----:B------:R-:W-:Y:S02]  /*4fc0*/  PRMT R45, R45, 0x5410, R16 ;  /* 0x000054102d2d7816 */ /* 0x000fe40000000010 */
[----:B------:R-:W-:Y:S02]  /*4fd0*/  PRMT R43, R43, 0x5410, R42 ;  /* 0x000054102b2b7816 */ /* 0x000fe4000000002a */
[----:B------:R-:W-:Y:S01]  /*4fe0*/  ISETP.GE.AND P1, PT, R13, R2, PT ;  /* 0x000000020d00720c */ /* 0x000fe20003f26270 */
[----:B------:R-:W-:-:S05]  /*4ff0*/  VIADD R13, R35, 0x3 ;  /* 0x00000003230d7836 */ /* 0x000fca0000000000 */
[-C--:B------:R-:W-:Y:S02]  /*5000*/  ISETP.GE.AND P2, PT, R13, R2.reuse, PT ;  /* 0x000000020d00720c */ /* 0x080fe40003f46270 */
[C---:B------:R-:W-:Y:S02]  /*5010*/  PRMT R13, R40.reuse, 0x7632, R13 ;  /* 0x00007632280d7816 */ /* 0x040fe4000000000d */
[----:B------:R-:W-:Y:S02]  /*5020*/  SEL R40, R40, RZ, !P0 ;  /* 0x000000ff28287207 */ /* 0x000fe40004000000 */
[----:B------:R-:W-:Y:S02]  /*5030*/  SEL R13, R13, RZ, !P1 ;  /* 0x000000ff0d0d7207 */ /* 0x000fe40004800000 */
[----:B------:R-:W-:Y:S02]  /*5040*/  ISETP.GE.AND P0, PT, R17, R2, PT ;  /* 0x000000021100720c */ /* 0x000fe40003f06270 */
[----:B------:R-:W-:-:S02]  /*5050*/  PRMT R40, R40, 0x5410, R13 ;  /* 0x0000541028287816 */ /* 0x000fc4000000000d */
[C---:B------:R-:W-:Y:S02]  /*5060*/  PRMT R13, R41.reuse, 0x7632, R13 ;  /* 0x00007632290d7816 */ /* 0x040fe4000000000d */
[----:B------:R-:W-:Y:S02]  /*5070*/  SEL R41, R41, RZ, !P2 ;  /* 0x000000ff29297207 */ /* 0x000fe40005000000 */
[----:B------:R-:W-:-:S04]  /*5080*/  SEL R16, R13, RZ, !P0 ;  /* 0x000000ff0d107207 */ /* 0x000fc80004000000 */
[----:B------:R-:W-:-:S07]  /*5090*/  PRMT R41, R41, 0x5410, R16 ;  /* 0x0000541029297816 */ /* 0x000fce0000000010 */
.L_x_19573:
[----:B------:R-:W-:Y:S05]  /*50a0*/  BSYNC.RECONVERGENT B2 ;  /* 0x0000000000027941 */ /* 0x000fea0003800200 */
.L_x_19572:
[----:B-----5:R-:W-:Y:S02]  /*50b0*/  HFMA2.BF16_V2 R14, R14, R45, -RZ ;  /* 0x0000002d0e0e7231 */ /* 0x020fe400003000ff */
[----:B------:R-:W-:Y:S02]  /*50c0*/  HMUL2.BF16_V2 R43, R12, R43 ;  /* 0x0000002b0c2b7232 */ /* 0x000fe40000200000 */
[C---:B------:R-:W-:Y:S02]  /*50d0*/  HFMA2.BF16_V2 R37, R18.reuse, R37, -RZ ;  /* 0x0000002512257231 */ /* 0x040fe400003000ff */
[----:B------:R-:W-:Y:S01]  /*50e0*/  FADD.FTZ R39, R38, R39 ;  /* 0x0000002726277221 */ /* 0x000fe20000010000 */
[----:B------:R-:W-:Y:S02]  /*50f0*/  HFMA2.BF16_V2 R18, R18, R41, -RZ ;  /* 0x0000002912127231 */ /* 0x000fe400003000ff */
[----:B------:R-:W-:Y:S01]  /*5100*/  FADD.FTZ R34, R34, R19 ;  /* 0x0000001322227221 */ /* 0x000fe20000010000 */
[----:B01234-:R-:W-:Y:S01]  /*5110*/  PRMT R16, R43, 0x7632, R16 ;  /* 0x000076322b107816 */ /* 0x01ffe20000000010 */
[----:B------:R-:W-:Y:S01]  /*5120*/  FADD.FTZ R36, R39, R36 ;  /* 0x0000002427247221 */ /* 0x000fe20000010000 */
[----:B------:R-:W-:Y:S01]  /*5130*/  FADD.FTZ R21, R21, R20 ;  /* 0x0000001415157221 */ /* 0x000fe20000010000 */
[----:B------:R-:W-:Y:S01]  /*5140*/  FADD.FTZ R25, R25, R34 ;  /* 0x0000002219197221 */ /* 0x000fe20000010000 */
[----:B------:R-:W-:-:S02]  /*5150*/  PRMT R12, R14, 0x7610, R12 ;  /* 0x000076100e0c7816 */ /* 0x000fc4000000000c */
[----:B------:R-:W-:Y:S01]  /*5160*/  PRMT R13, R14, 0x7632, R13 ;  /* 0x000076320e0d7816 */ /* 0x000fe2000000000d */
[----:B------:R-:W-:Y:S01]  /*5170*/  FADD.FTZ R26, R26, R21 ;  /* 0x000000151a1a7221 */ /* 0x000fe20000010000 */
[----:B------:R-:W-:Y:S01]  /*5180*/  PRMT R14, R43, 0x7610, R14 ;  /* 0x000076102b0e7816 */ /* 0x000fe2000000000e */
[----:B------:R-:W-:Y:S01]  /*5190*/  IMAD.U32 R12, R12, 0x10000, RZ ;  /* 0x000100000c0c7824 */ /* 0x000fe200078e00ff */
[----:B------:R-:W-:Y:S02]  /*51a0*/  SHF.L.U32 R13, R13, 0x10, RZ ;  /* 0x000000100d0d7819 */ /* 0x000fe400000006ff */
[----:B------:R-:W-:Y:S01]  /*51b0*/  SHF.L.U32 R17, R16, 0x10, RZ ;  /* 0x0000001010117819 */ /* 0x000fe200000006ff */
[----:B------:R-:W-:Y:S02]  /*51c0*/  IMAD.U32 R14, R14, 0x10000, RZ ;  /* 0x000100000e0e7824 */ /* 0x000fe400078e00ff */
[----:B------:R-:W-:Y:S02]  /*51d0*/  HMUL2.BF16_V2 R16, R15, R40 ;  /* 0x000000280f107232 */ /* 0x000fe40000200000 */
[----:B------:R-:W-:Y:S01]  /*51e0*/  FADD.FTZ R12, R12, R13 ;  /* 0x0000000d0c0c7221 */ /* 0x000fe20000010000 */
        /* <DEDUP_REMOVED lines=12> */
[----:B------:R-:W-:Y:S02]  /*52b0*/  FADD.FTZ R17, R16, R17 ;  /* 0x0000001110117221 */ /* 0x000fe40000010000 */
[----:B------:R-:W-:-:S02]  /*52c0*/  FADD.FTZ R15, R14, R15 ;  /* 0x0000000f0e0f7221 */ /* 0x000fc40000010000 */
[----:B------:R-:W-:Y:S01]  /*52d0*/  FADD.FTZ R37, R18, R37 ;  /* 0x0000002512257221 */ /* 0x000fe20000010000 */
[----:B------:R-:W-:Y:S01]  /*52e0*/  FADD.FTZ R12, R12, R17 ;  /* 0x000000110c0c7221 */ /* 0x000fe20000010000 */
[----:B------:R-:W-:-:S03]  /*52f0*/  FADD.FTZ R36, R36, R15 ;  /* 0x0000000f24247221 */ /* 0x000fc60000010000 */
[----:B------:R-:W-:Y:S01]  /*5300*/  FADD.FTZ R37, R12, R37 ;  /* 0x000000250c257221 */ /* 0x000fe20000010000 */
[----:B------:R-:W-:-:S03]  /*5310*/  FADD.FTZ R27, R27, R36 ;  /* 0x000000241b1b7221 */ /* 0x000fc60000010000 */
[----:B------:R-:W-:-:S07]  /*5320*/  FADD.FTZ R28, R28, R37 ;  /* 0x000000251c1c7221 */ /* 0x000fce0000010000 */
.L_x_19563:
[----:B------:R-:W-:Y:S05]  /*5330*/  BSYNC.RECONVERGENT B0 ;  /* 0x0000000000007941 */ /* 0x000fea0003800200 */
.L_x_19562:
[----:B------:R-:W-:Y:S01]  /*5340*/  VIADD R12, R2, 0xf ;  /* 0x0000000f020c7836 */ /* 0x000fe20000000000 */
[----:B------:R-:W-:Y:S01]  /*5350*/  LEA R14, R3, 0x20, 0x5 ;  /* 0x00000020030e7811 */ /* 0x000fe200078e28ff */
[----:B------:R-:W-:Y:S01]  /*5360*/  VIADD R32, R32, 0x4 ;  /* 0x0000000420207836 */ /* 0x000fe20000000000 */
[----:B------:R-:W-:Y:S01]  /*5370*/  IADD3 R22, P1, PT, R22, 0x10, RZ ;  /* 0x0000001016167810 */ /* 0x000fe20007f3e0ff */
[----:B------:R-:W-:Y:S01]  /*5380*/  VIADD R33, R33, 0x40 ;  /* 0x0000004021217836 */ /* 0x000fe20000000000 */
[----:B------:R-:W-:Y:S02]  /*5390*/  SHF.R.U32.HI R13, RZ, 0x4, R12 ;  /* 0x00000004ff0d7819 */ /* 0x000fe4000001160c */
[C---:B------:R-:W-:Y:S01]  /*53a0*/  IADD3 R12, PT, PT, R31.reuse, 0x3, RZ ;  /* 0x000000031f0c7810 */ /* 0x040fe20007ffe0ff */
[----:B------:R-:W-:Y:S01]  /*53b0*/  VIADD R31, R31, 0x4 ;  /* 0x000000041f1f7836 */ /* 0x000fe20000000000 */
[----:B------:R-:W-:Y:S02]  /*53c0*/  VIMNMX.U32 R13, PT, PT, R13, R14, PT ;  /* 0x0000000e0d0d7248 */ /* 0x000fe40003fe0000 */
[----:B------:R-:W-:-:S02]  /*53d0*/  IADD3 R35, PT, PT, R35, 0x40, RZ ;  /* 0x0000004023237810 */ /* 0x000fc40007ffe0ff */
[----:B------:R-:W-:Y:S02]  /*53e0*/  ISETP.GE.U32.AND P0, PT, R12, R13, PT ;  /* 0x0000000d0c00720c */ /* 0x000fe40003f06070 */
[----:B------:R-:W-:Y:S02]  /*53f0*/  IADD3 R30, PT, PT, R30, 0x100, RZ ;  /* 0x000001001e1e7810 */ /* 0x000fe40007ffe0ff */
[----:B------:R-:W-:-:S09]  /*5400*/  IADD3.X R23, PT, PT, RZ, R23, RZ, P1, !PT ;  /* 0x00000017ff177210 */ /* 0x000fd20000ffe4ff */
[----:B------:R-:W-:Y:S05]  /*5410*/  @!P0 BRA `(.L_x_19574) ;  /* 0xffffffe400cc8947 */ /* 0x000fea000383ffff */
.L_x_19561:
[----:B------:R-:W-:Y:S05]  /*5420*/  BSYNC.RECONVERGENT B1 ;  /* 0x0000000000017941 */ /* 0x000fea0003800200 */
.L_x_19560:
[----:B------:R-:W2:Y:S01]  /*5430*/  S2R R16, SR_TID.X ;  /* 0x0000000000107919 */ /* 0x000ea20000002100 */
[----:B------:R-:W3:Y:S01]  /*5440*/  S2UR UR5, SR_CgaCtaId ;  /* 0x00000000000579c3 */ /* 0x000ee20000008800 */
[----:B------:R-:W-:Y:S01]  /*5450*/  UMOV UR4, 0x400 ;  /* 0x0000040000047882 */ /* 0x000fe20000000000 */
[----:B------:R-:W-:Y:S01]  /*5460*/  BSSY.RECONVERGENT B0, `(.L_x_19575) ;  /* 0x000002d000007945 */ /* 0x000fe20003800200 */
[----:B------:R-:W5:Y:S01]  /*5470*/  SHFL.BFLY PT, R7, R24, 0x1, 0x1f ;  /* 0x0c201f0018077f89 */ /* 0x000f6200000e0000 */
[----:B------:R-:W-:-:S03]  /*5480*/  UIADD3 UR4, UPT, UPT, UR4, 0xc0, URZ ;  /* 0x000000c004047890 */ /* 0x000fc6000fffe0ff */
[----:B------:R-:W0:Y:S04]  /*5490*/  SHFL.BFLY PT, R2, R25, 0x1, 0x1f ;  /* 0x0c201f0019027f89 */ /* 0x000e2800000e0000 */
[----:B------:R-:W1:Y:S04]  /*54a0*/  SHFL.BFLY PT, R9, R26, 0x1, 0x1f ;  /* 0x0c201f001a097f89 */ /* 0x000e6800000e0000 */
[----:B------:R-:W4:Y:S04]  /*54b0*/  SHFL.BFLY PT, R8, R27, 0x1, 0x1f ;  /* 0x0c201f001b087f89 */ /* 0x000f2800000e0000 */
[----:B------:R-:W4:Y:S01]  /*54c0*/  SHFL.BFLY PT, R11, R28, 0x1, 0x1f ;  /* 0x0c201f001c0b7f89 */ /* 0x000f2200000e0000 */
[----:B------:R-:W-:Y:S01]  /*54d0*/  BAR.SYNC.DEFER_BLOCKING 0x0 ;  /* 0x0000000000007b1d */ /* 0x000fe20000010000 */
[----:B---3--:R-:W-:Y:S01]  /*54e0*/  ULEA UR4, UR5, UR4, 0x18 ;  /* 0x0000000405047291 */ /* 0x008fe2000f8ec0ff */
[----:B-----5:R-:W-:Y:S01]  /*54f0*/  FADD.FTZ R7, R7, R24 ;  /* 0x0000001807077221 */ /* 0x020fe20000010000 */
[----:B--2---:R-:W-:-:S02]  /*5500*/  LOP3.LUT R4, R16, 0x1, RZ, 0xc0, !PT ;  /* 0x0000000110047812 */ /* 0x004fc400078ec0ff */
[----:B------:R-:W-:Y:S02]  /*5510*/  LOP3.LUT R10, R16, 0x1f, RZ, 0xc0, !PT ;  /* 0x0000001f100a7812 */ /* 0x000fe400078ec0ff */
[----:B------:R-:W-:Y:S01]  /*5520*/  ISETP.NE.AND P5, PT, R4, RZ, PT ;  /* 0x000000ff0400720c */ /* 0x000fe20003fa5270 */
[----:B0-----:R-:W-:Y:S01]  /*5530*/  FADD.FTZ R4, R2, R25 ;  /* 0x0000001902047221 */ /* 0x001fe20000010000 */
[----:B------:R-:W-:Y:S01]  /*5540*/  LOP3.LUT R12, R16, 0x3c0, RZ, 0xc0, !PT ;  /* 0x000003c0100c7812 */ /* 0x000fe200078ec0ff */
[----:B-1----:R-:W-:Y:S01]  /*5550*/  FADD.FTZ R9, R9, R26 ;  /* 0x0000001a09097221 */ /* 0x002fe20000010000 */
[----:B------:R-:W-:Y:S01]  /*5560*/  SHF.R.U32.HI R13, RZ, 0x5, R16 ;  /* 0x00000005ff0d7819 */ /* 0x000fe20000011610 */
[----:B----4-:R-:W-:Y:S01]  /*5570*/  FADD.FTZ R8, R8, R27 ;  /* 0x0000001b08087221 */ /* 0x010fe20000010000 */
[----:B------:R-:W-:Y:S02]  /*5580*/  SHF.R.U32.HI R10, RZ, 0x1, R10 ;  /* 0x00000001ff0a7819 */ /* 0x000fe4000001160a */
[----:B------:R-:W-:Y:S01]  /*5590*/  ISETP.NE.OR P4, PT, R12, 0x40, P5 ;  /* 0x000000400c00780c */ /* 0x000fe20002f85670 */
[----:B------:R-:W-:Y:S01]  /*55a0*/  FADD.FTZ R11, R11, R28 ;  /* 0x0000001c0b0b7221 */ /* 0x000fe20000010000 */
[C---:B------:R-:W-:Y:S01]  /*55b0*/  LOP3.LUT P0, RZ, R16.reuse, 0x3c1, RZ, 0xc0, !PT ;  /* 0x000003c110ff7812 */ /* 0x040fe2000780c0ff */
[----:B------:R-:W-:Y:S01]  /*55c0*/  IMAD R10, R13, 0x50, R10 ;  /* 0x000000500d0a7824 */ /* 0x000fe200078e020a */
[----:B------:R-:W-:-:S02]  /*55d0*/  LOP3.LUT R2, R16, 0x3e0, RZ, 0xc0, !PT ;  /* 0x000003e010027812 */ /* 0x000fc400078ec0ff */
[----:B------:R-:W-:Y:S02]  /*55e0*/  LOP3.LUT P1, RZ, R16, 0x3e1, RZ, 0xc0, !PT ;  /* 0x000003e110ff7812 */ /* 0x000fe4000782c0ff */
[----:B------:R-:W-:Y:S02]  /*55f0*/  LEA R10, R10, UR4, 0x2 ;  /* 0x000000040a0a7c11 */ /* 0x000fe4000f8e10ff */
[----:B------:R-:W-:Y:S02]  /*5600*/  ISETP.NE.OR P3, PT, R2, 0x20, P5 ;  /* 0x000000200200780c */ /* 0x000fe40002f65670 */
        /* <DEDUP_REMOVED lines=18> */
.L_x_19576:
[----:B------:R-:W-:Y:S05]  /*5730*/  BSYNC.RECONVERGENT B0 ;  /* 0x0000000000007941 */ /* 0x000fea0003800200 */
.L_x_19575:
        /* <DEDUP_REMOVED lines=19> */
.L_x_19578:
[----:B------:R-:W-:Y:S05]  /*5870*/  BSYNC.RECONVERGENT B0 ;  /* 0x0000000000007941 */ /* 0x000fea0003800200 */
.L_x_19577:
        /* <DEDUP_REMOVED lines=12> */
[----:B------:R-:W-:-:S02]  /*5940*/  F2FP.BF16.F32.PACK_AB R11, RZ, R11 ;  /* 0x0000000bff0b723e */ /* 0x000fc400000010ff */
[----:B------:R-:W-:Y:S02]  /*5950*/  IADD3.X R3, PT, PT, RZ, RZ, RZ, P0, P1 ;  /* 0x000000ffff037210 */ /* 0x000fe400007e24ff */
[----:B------:R-:W-:Y:S02]  /*5960*/  PRMT R5, R8, 0x7632, R5 ;  /* 0x0000763208057816 */ /* 0x000fe40000000005 */
[----:B--2---:R-:W-:-:S04]  /*5970*/  LEA R2, P0, R0, UR4, 0x1 ;  /* 0x0000000400027c11 */ /* 0x004fc8000f8008ff */
        /* <DEDUP_REMOVED lines=8> */
.L_x_19535:
        /* <DEDUP_REMOVED lines=8> */
.L_x_19580:
[----:B------:R-:W-:Y:S05]  /*5a80*/  BSYNC B2 ;  /* 0x0000000000027941 */ /* 0x000fea0003800000 */
.L_x_19579:
[----:B------:R-:W-:Y:S01]  /*5a90*/  IMAD.MOV.U32 R13, RZ, RZ, R24 ;  /* 0x000000ffff0d7224 */ /* 0x000fe200078e0018 */
[----:B------:R-:W-:Y:S06]  /*5aa0*/  BRA `(.L_x_19581) ;  /* 0xffffffc000007947 */ /* 0x000fec000383ffff */
.L_x_19537:
[----:B------:R-:W-:Y:S01]  /*5ab0*/  HFMA2 R34, -RZ, RZ, 0, 1.847743988037109375e-06 ;  /* 0x0000001fff227431 */ /* 0x000fe200000001ff */
[----:B------:R-:W-:Y:S01]  /*5ac0*/  BSSY B0, `(.L_x_19582) ;  /* 0x0000007000007945 */ /* 0x000fe20003800000 */
[----:B------:R-:W-:Y:S01]  /*5ad0*/  MOV R13, R22 ;  /* 0x00000016000d7202 */ /* 0x000fe20000000f00 */
[----:B------:R-:W-:Y:S02]  /*5ae0*/  IMAD.MOV.U32 R25, RZ, RZ, 0x10 ;  /* 0x00000010ff197424 */ /* 0x000fe400078e00ff */
[----:B------:R-:W-:-:S07]  /*5af0*/  IMAD.MOV.U32 R18, RZ, RZ, -0x1 ;  /* 0xffffffffff127424 */ /* 0x000fce00078e00ff */
[----:B01----:R-:W-:Y:S05]  /*5b00*/  WARPSYNC.COLLECTIVE R18, `(.L_x_19583) ;  /* 0x0000000012087348 */ /* 0x003fea0003c00000 */
[----:B------:R2:W3:Y:S02]  /*5b10*/  SHFL.BFLY P2, R24, R13, R25, R34 ;  /* 0x0c0000190d187389 */ /* 0x0004e40000040022 */
[----:B0123--:R-:W-:Y:S05]  /*5b20*/  ENDCOLLECTIVE ;  /* 0x000000000000791b */ /* 0x00ffea0003800000 */
.L_x_19583:
[----:B------:R-:W-:Y:S05]  /*5b30*/  BSYNC B0 ;  /* 0x0000000000007941 */ /* 0x000fea0003800000 */
.L_x_19582:
[----:B------:R-:W-:Y:S01]  /*5b40*/  MOV R13, R24 ;  /* 0x00000018000d7202 */ /* 0x000fe20000000f00 */
[----:B------:R-:W-:Y:S02]  /*5b50*/  HFMA2 R34, -RZ, RZ, 0, 1.847743988037109375e-06 ;  /* 0x0000001fff227431 */ /* 0x000fe400000001ff */
[----:B------:R-:W-:Y:S01]  /*5b60*/  IMAD.MOV.U32 R25, RZ, RZ, 0x8 ;  /* 0x00000008ff197424 */ /* 0x000fe200078e00ff */
[----:B------:R-:W-:Y:S01]  /*5b70*/  FMNMX.FTZ R13, R13, R22, !PT ;  /* 0x000000160d0d7209 */ /* 0x000fe20007810000 */
[----:B------:R-:W-:-:S07]  /*5b80*/  IMAD.MOV.U32 R18, RZ, RZ, -0x1 ;  /* 0xffffffffff127424 */ /* 0x000fce00078e00ff */
[----:B------:R-:W-:Y:S05]  /*5b90*/  WARPSYNC.COLLECTIVE R18, `(.L_x_19584) ;  /* 0x0000000012087348 */ /* 0x000fea0003c00000 */
[----:B------:R0:W1:Y:S02]  /*5ba0*/  SHFL.BFLY P2, R24, R13, R25, R34 ;  /* 0x0c0000190d187389 */ /* 0x0000640000040022 */
[----:B01----:R-:W-:Y:S05]  /*5bb0*/  ENDCOLLECTIVE ;  /* 0x000000000000791b */ /* 0x003fea0003800000 */
.L_x_19584:
[----:B------:R-:W-:Y:S01]  /*5bc0*/  HFMA2 R25, -RZ, RZ, 0, 2.384185791015625e-07 ;  /* 0x00000004ff197431 */ /* 0x000fe200000001ff */
[----:B------:R-:W-:-:S04]  /*5bd0*/  MOV R12, R24 ;  /* 0x00000018000c7202 */ /* 0x000fc80000000f00 */
[----:B------:R-:W-:-:S05]  /*5be0*/  FMNMX.FTZ R12, R13, R12, !PT ;  /* 0x0000000c0d0c7209 */ /* 0x000fca0007810000 */
[----:B------:R-:W-:-:S07]  /*5bf0*/  IMAD.MOV.U32 R13, RZ, RZ, R12 ;  /* 0x000000ffff0d7224 */ /* 0x000fce00078e000c */
[----:B------:R-:W-:Y:S05]  /*5c00*/  WARPSYNC.COLLECTIVE R18, `(.L_x_19585) ;  /* 0x0000000012087348 */ /* 0x000fea0003c00000 */
[----:B------:R0:W1:Y:S02]  /*5c10*/  SHFL.BFLY P2, R24, R13, R25, R34 ;  /* 0x0c0000190d187389 */ /* 0x0000640000040022 */
[----:B01----:R-:W-:Y:S05]  /*5c20*/  ENDCOLLECTIVE ;  /* 0x000000000000791b */ /* 0x003fea0003800000 */
.L_x_19585:
[----:B------:R-:W-:Y:S02]  /*5c30*/  IMAD.MOV.U32 R25, RZ, RZ, 0x2 ;  /* 0x00000002ff197424 */ /* 0x000fe400078e00ff */
[----:B------:R-:W-:-:S05]  /*5c40*/  IMAD.MOV.U32 R17, RZ, RZ, R24 ;  /* 0x000000ffff117224 */ /* 0x000fca00078e0018 */
[----:B------:R-:W-:-:S04]  /*5c50*/  FMNMX.FTZ R17, R12, R17, !PT ;  /* 0x000000110c117209 */ /* 0x000fc80007810000 */
[----:B------:R-:W-:-:S07]  /*5c60*/  MOV R13, R17 ;  /* 0x00000011000d7202 */ /* 0x000fce0000000f00 */
[----:B------:R-:W-:Y:S05]  /*5c70*/  WARPSYNC.COLLECTIVE R18, `(.L_x_19586) ;  /* 0x0000000012087348 */ /* 0x000fea0003c00000 */
[----:B------:R0:W1:Y:S02]  /*5c80*/  SHFL.BFLY P2, R24, R13, R25, R34 ;  /* 0x0c0000190d187389 */ /* 0x0000640000040022 */
[----:B01----:R-:W-:Y:S05]  /*5c90*/  ENDCOLLECTIVE ;  /* 0x000000000000791b */ /* 0x003fea0003800000 */
.L_x_19586:
[----:B------:R-:W-:Y:S01]  /*5ca0*/  MOV R20, R24 ;  /* 0x0000001800147202 */ /* 0x000fe20000000f00 */
[----:B------:R-:W-:Y:S06]  /*5cb0*/  BRA `(.L_x_19587) ;  /* 0xffffffc000347947 */ /* 0x000fec000383ffff */
.L_x_19588:
        /* <DEDUP_REMOVED lines=12> */
.L_x_27602:


//--------------------- .text._ZN4vllm25paged_attention_v2_kernelI13__nv_bfloat16S1_Li64ELi16ELi128ELNS_18Fp8KVCacheDataTypeE0ELb1ELi512EEEvPfS3_PT_PKS4_PKT0_SA_ifPKiSC_iPKfiiiSE_SE_iiiii --------------------------
	.section	.text._ZN4vllm25paged_attention_v2_kernelI13__nv_bfloat16S1_Li64ELi16ELi128ELNS_18Fp8KVCacheDataTypeE0ELb1ELi512EEEvPfS3_PT_PKS4_PKT0_SA_ifPKiSC_iPKfiiiSE_SE_iiiii,"ax",@progbits
	.align	128
        .global         _ZN4vllm25paged_attention_v2_kernelI13__nv_bfloat16S1_Li64ELi16ELi128ELNS_18Fp8KVCacheDataTypeE0ELb1ELi512EEEvPfS3_PT_PKS4_PKT0_SA_ifPKiSC_iPKfiiiSE_SE_iiiii
        .type           _ZN4vllm25paged_attention_v2_kernelI13__nv_bfloat16S1_Li64ELi16ELi128ELNS_18Fp8KVCacheDataTypeE0ELb1ELi512EEEvPfS3_PT_PKS4_PKT0_SA_ifPKiSC_iPKfiiiSE_SE_iiiii,@function
        .size           _ZN4vllm25paged_attention_v2_kernelI13__nv_bfloat16S1_Li64ELi16ELi128ELNS_18Fp8KVCacheDataTypeE0ELb1ELi512EEEvPfS3_PT_PKS4_PKT0_SA_ifPKiSC_iPKfiiiSE_SE_iiiii,(.L_x_27603 - _ZN4vllm25paged_attention_v2_kernelI13__nv_bfloat16S1_Li64ELi16ELi128ELNS_18Fp8KVCacheDataTypeE0ELb1ELi512EEEvPfS3_PT_PKS4_PKT0_SA_ifPKiSC_iPKfiiiSE_SE_iiiii)
        .other          _ZN4vllm25paged_attention_v2_kernelI13__nv_bfloat16S1_Li64ELi16ELi128ELNS_18Fp8KVCacheDataTypeE0ELb1ELi512EEEvPfS3_PT_PKS4_PKT0_SA_ifPKiSC_iPKfiiiSE_SE_iiiii,@"STO_CUDA_ENTRY STV_DEFAULT"
_ZN4vllm25paged_attention_v2_kernelI13__nv_bfloat16S1_Li64ELi16ELi128ELNS_18Fp8KVCacheDataTypeE0ELb1ELi512EEEvPfS3_PT_PKS4_PKT0_SA_ifPKiSC_iPKfiiiSE_SE_iiiii:
.text._ZN4vllm25paged_attention_v2_kernelI13__nv_bfloat16S1_Li64ELi16ELi128ELNS_18Fp8KVCacheDataTypeE0ELb1ELi512EEEvPfS3_PT_PKS4_PKT0_SA_ifPKiSC_iPKfiiiSE_SE_iiiii:
        /* <DEDUP_REMOVED lines=29> */
[C---:B0-----:R-:W-:Y:S01]  /*01d0*/  ISETP.GT.U32.AND P0, PT, R16.reuse, 0xf, PT ;  /* 0x0000000f1000780c */ /* 0x041fe20003f04070 */
[----:B------:R-:W0:Y:S02]  /*01e0*/  S2UR UR27, SR_CgaCtaId ;  /* 0x00000000001b79c3 */ /* 0x000e240000008800 */
[----:B------:R-:W-:Y:S01]  /*01f0*/  UISETP.NE.AND.EX UP0, UPT, UR7, URZ, UPT, UP0 ;  /* 0x000000ff0700728c */ /* 0x000fe2000bf05300 */
[----:B------:R-:W2:Y:S01]  /*0200*/  LDCU UR29, c[0x0][0x408] ;  /* 0x00008100ff1d77ac */ /* 0x000ea20008000800 */
[----:B------:R-:W-:Y:S01]  /*0210*/  UMOV UR26, 0x400 ;  /* 0x00000400001a7882 */ /* 0x000fe20000000000 */
[----:B------:R-:W3:Y:S01]  /*0220*/  LDCU UR30, c[0x0][0x3dc] ;  /* 0x00007b80ff1e77ac */ /* 0x000ee20008000800 */
[----:B-1----:R-:W1:Y:S06]  /*0230*/  MUFU.RCP R0, R0 ;  /* 0x0000000000007308 */ /* 0x002e6c0000001000 */
[----:B------:R-:W4:Y:S01]  /*0240*/  @!P0 LDC.64 R4, c[0x0][0x398] ;  /* 0x0000e600ff048b82 */ /* 0x000f220000000a00 */
[----:B------:R-:W-:Y:S01]  /*0250*/  @!P0 IMAD.SHL.U32 R3, R3, 0x40, RZ ;  /* 0x0000004003038824 */ /* 0x000fe200078e00ff */
[----:B------:R-:W-:Y:S01]  /*0260*/  @!P0 SHF.L.U32 R2, R16, 0x2, RZ ;  /* 0x0000000210028819 */ /* 0x000fe200000006ff */
[----:B------:R-:W0:Y:S03]  /*0270*/  LDCU UR31, c[0x0][0x3b4] ;  /* 0x00007680ff1f77ac */ /* 0x000e260008000800 */
[----:B------:R-:W-:Y:S01]  /*0280*/  @!P0 IADD3 R2, P1, P2, R2, UR4, R3 ;  /* 0x0000000402028c10 */ /* 0x000fe2000fa3e003 */
[----:B------:R-:W0:Y:S03]  /*0290*/  LDCU.64 UR22, c[0x0][0x3a0] ;  /* 0x00007400ff1677ac */ /* 0x000e260008000a00 */
[----:B------:R-:W-:Y:S01]  /*02a0*/  @!P0 IADD3.X R3, PT, PT, RZ, UR5, RZ, P1, P2 ;  /* 0x00000005ff038c10 */ /* 0x000fe20008fe44ff */
[----:B------:R-:W2:Y:S01]  /*02b0*/  LDCU UR20, c[0x0][0x370] ;  /* 0x00006e00ff1477ac */ /* 0x000ea20008000800 */
[----:B-1----:R-:W-:Y:S01]  /*02c0*/  VIADD R8, R0, 0xffffffe ;  /* 0x0ffffffe00087836 */ /* 0x002fe20000000000 */
[----:B------:R-:W1:Y:S03]  /*02d0*/  @UP0 LDCU.64 UR4, c[0x0][0x3d0] ;  /* 0x00007a00ff0407ac */ /* 0x000e660008000a00 */
[----:B------:R-:W3:Y:S01]  /*02e0*/  F2I.FTZ.U32.TRUNC.NTZ R9, R8 ;  /* 0x0000000800097305 */ /* 0x000ee2000021f000 */
[----:B----4-:R-:W-:-:S04]  /*02f0*/  @!P0 LEA R4, P1, R2, R4, 0x1 ;  /* 0x0000000402048211 */ /* 0x010fc800078208ff */
[----:B------:R-:W-:-:S05]  /*0300*/  @!P0 LEA.HI.X R5, R2, R5, R3, 0x1, P1 ;  /* 0x0000000502058211 */ /* 0x000fca00008f0c03 */
[----:B------:R-:W4:Y:S04]  /*0310*/  @!P0 LDG.E.CONSTANT R2, desc[UR14][R4.64] ;  /* 0x0000000e04028981 */ /* 0x000f28000c1e9900 */
[----:B------:R0:W4:Y:S01]  /*0320*/  @!P0 LDG.E.CONSTANT R3, desc[UR14][R4.64+0x4] ;  /* 0x0000040e04038981 */ /* 0x000122000c1e9900 */
[----:B---3--:R-:W-:Y:S01]  /*0330*/  IMAD.MOV R6, RZ, RZ, -R9 ;  /* 0x000000ffff067224 */ /* 0x008fe200078e0a09 */
[----:B------:R-:W-:Y:S01]  /*0340*/  MOV R8, RZ ;  /* 0x000000ff00087202 */ /* 0x000fe20000000f00 */
[----:B-1----:R-:W-:Y:S01]  /*0350*/  @UP0 UIMAD.WIDE.U32 UR4, UR18, 0x4, UR4 ;  /* 0x00000004120408a5 */ /* 0x002fe2000f8e0004 */
[----:B--2---:R-:W-:Y:S01]  /*0360*/  IABS R10, UR20 ;  /* 0x00000014000a7c13 */ /* 0x004fe20008000000 */
[----:B------:R-:W-:Y:S01]  /*0370*/  IMAD R13, R6, R11, RZ ;  /* 0x0000000b060d7224 */ /* 0x000fe200078e02ff */
[----:B------:R-:W-:Y:S01]  /*0380*/  PLOP3.LUT P1, PT, PT, PT, UP0, 0x80, 0x8 ;  /* 0x000000000008781c */ /* 0x000fe20003f2f008 */
[----:B------:R-:W-:-:S02]  /*0390*/  HFMA2 R0, -RZ, RZ, 0, 0 ;  /* 0x00000000ff007431 */ /* 0x000fc400000001ff */
[----:B------:R-:W-:-:S04]  /*03a0*/  IMAD.HI.U32 R8, R9, R13, R8 ;  /* 0x0000000d09087227 */ /* 0x000fc800078e0008 */
[----:B0-----:R-:W-:Y:S02]  /*03b0*/  IMAD.MOV.U32 R4, RZ, RZ, R10 ;  /* 0x000000ffff047224 */ /* 0x001fe400078e000a */
        /* <DEDUP_REMOVED lines=8> */
[----:B------:R-:W-:Y:S01]  /*0440*/  BSSY B0, `(.L_x_19589) ;  /* 0x000017e000007945 */ /* 0x000fe20003800000 */
[----:B------:R-:W-:Y:S01]  /*0450*/  UISETP.GE.AND UP1, UPT, UR5, URZ, UPT ;  /* 0x000000ff0500728c */ /* 0x000fe2000bf26270 */
[----:B------:R-:W-:Y:S01]  /*0460*/  IMAD.MOV.U32 R15, RZ, RZ, -0x800001 ;  /* 0xff7fffffff0f7424 */ /* 0x000fe200078e00ff */
[----:B------:R-:W-:Y:S02]  /*0470*/  ULEA UR13, UR27, UR26, 0x18 ;  /* 0x0000001a1b0d7291 */ /* 0x000fe4000f8ec0ff */
[----:B------:R-:W-:-:S04]  /*0480*/  IMAD R5, RZ, RZ, -UR4 ;  /* 0x80000004ff057e24 */ /* 0x000fc8000f8e02ff */
[----:B------:R-:W-:Y:S01]  /*0490*/  IMAD R4, R11, R5, R4 ;  /* 0x000000050b047224 */ /* 0x000fe200078e0204 */
[----:B------:R-:W-:-:S04]  /*04a0*/  MOV R5, UR4 ;  /* 0x0000000400057c02 */ /* 0x000fc80008000f00 */
[----:B------:R-:W-:-:S13]  /*04b0*/  ISETP.GT.U32.AND P1, PT, R11, R4, PT ;  /* 0x000000040b00720c */ /* 0x000fda0003f24070 */
[----:B------:R-:W-:Y:S02]  /*04c0*/  @!P1 VIADD R5, R5, 0x1 ;  /* 0x0000000105059836 */ /* 0x000fe40000000000 */
[----:B------:R-:W-:-:S03]  /*04d0*/  @!P1 IMAD.IADD R4, R4, 0x1, -R11 ;  /* 0x0000000104049824 */ /* 0x000fc600078e0a0b */
[----:B------:R-:W-:Y:S02]  /*04e0*/  @!P1 R2UR UR4, R5 ;  /* 0x00000000050492ca */ /* 0x000fe400000e0000 */
[----:B------:R-:W-:Y:S02]  /*04f0*/  ISETP.GE.U32.AND P1, PT, R4, R11, PT ;  /* 0x0000000b0400720c */ /* 0x000fe40003f26070 */
[----:B------:R-:W-:-:S04]  /*0500*/  MOV R5, UR28 ;  /* 0x0000001c00057c02 */ /* 0x000fc80008000f00 */
[----:B------:R-:W-:-:S04]  /*0510*/  IABS R14, R5 ;  /* 0x00000005000e7213 */ /* 0x000fc80000000000 */
[----:B------:R-:W1:Y:S01]  /*0520*/  I2F.RP R10, R14 ;  /* 0x0000000e000a7306 */ /* 0x000e620000209400 */
[----:B------:R-:W-:Y:S01]  /*0530*/  MOV R4, UR4 ;  /* 0x0000000400047c02 */ /* 0x000fe20008000f00 */
[----:B------:R-:W-:-:S04]  /*0540*/  IMAD.MOV.U32 R17, RZ, RZ, R14 ;  /* 0x000000ffff117224 */ /* 0x000fc800078e000e */
[----:B------:R-:W-:-:S05]  /*0550*/  @P1 VIADD R4, R4, 0x1 ;  /* 0x0000000104041836 */ /* 0x000fca0000000000 */
[----:B------:R-:W-:Y:S01]  /*0560*/  @P1 R2UR UR4, R4 ;  /* 0x00000000040412ca */ /* 0x000fe200000e0000 */
[----:B-1----:R-:W1:-:S12]  /*0570*/  MUFU.RCP R10, R10 ;  /* 0x0000000a000a7308 */ /* 0x002e580000001000 */
[----:B------:R-:W-:Y:S02]  /*0580*/  UMOV UR12, UR4 ;  /* 0x00000004000c7c82 */ /* 0x000fe40008000000 */
[----:B------:R-:W-:Y:S02]  /*0590*/  @!UP1 UIADD3 UR12, UPT, UPT, URZ, -UR12, URZ ;  /* 0x8000000cff0c9290 */ /* 0x000fe4000fffe0ff */
[----:B------:R-:W-:Y:S02]  /*05a0*/  @!UP0 ULOP3.LUT UR12, URZ, UR10, URZ, 0x33, !UPT ;  /* 0x0000000aff0c8292 */ /* 0x000fe4000f8e33ff */
[----:B------:R-:W-:Y:S01]  /*05b0*/  UISETP.GE.AND UP0, UPT, UR29, URZ, UPT ;  /* 0x000000ff1d00728c */ /* 0x000fe2000bf06270 */
[----:B-1----:R-:W-:Y:S01]  /*05c0*/  VIADD R8, R10, 0xffffffe ;  /* 0x0ffffffe0a087836 */ /* 0x002fe20000000000 */
[----:B------:R-:W-:Y:S02]  /*05d0*/  MOV R10, UR9 ;  /* 0x00000009000a7c02 */ /* 0x000fe40008000f00 */
[----:B------:R-:W-:Y:S01]  /*05e0*/  IMAD.U32 R11, RZ, RZ, UR12 ;  /* 0x0000000cff0b7e24 */ /* 0x000fe2000f8e00ff */
[----:B------:R-:W-:Y:S01]  /*05f0*/  ULOP3.LUT UR9, UR9, UR28, URZ, 0x3c, !UPT ;  /* 0x0000001c09097292 */ /* 0x000fe2000f8e3cff */
[----:B------:R1:W2:Y:S01]  /*0600*/  F2I.FTZ.U32.TRUNC.NTZ R9, R8 ;  /* 0x0000000800097305 */ /* 0x0002a2000021f000 */
[----:B------:R-:W-:-:S02]  /*0610*/  UISETP.NE.AND UP1, UPT, UR28, URZ, UPT ;  /* 0x000000ff1c00728c */ /* 0x000fc4000bf25270 */
[-C--:B------:R-:W-:Y:S01]  /*0620*/  IABS R4, R11.reuse ;  /* 0x0000000b00047213 */ /* 0x080fe20000000000 */
[----:B------:R-:W-:Y:S01]  /*0630*/  UISETP.GE.AND UP2, UPT, UR9, URZ, UPT ;  /* 0x000000ff0900728c */ /* 0x000fe2000bf46270 */
[----:B------:R-:W-:Y:S01]  /*0640*/  IABS R11, R11 ;  /* 0x0000000b000b7213 */ /* 0x000fe20000000000 */
[----:B------:R-:W-:Y:S02]  /*0650*/  ULOP3.LUT UR9, UR18, UR12, URZ, 0x3c, !UPT ;  /* 0x0000000c12097292 */ /* 0x000fe4000f8e3cff */
[----:B------:R-:W3:Y:S01]  /*0660*/  I2F.RP R5, R4 ;  /* 0x0000000400057306 */ /* 0x000ee20000209400 */
[----:B-1----:R-:W-:-:S05]  /*0670*/  IMAD.MOV.U32 R8, RZ, RZ, RZ ;  /* 0x000000ffff087224 */ /* 0x002fca00078e00ff */
[----:B------:R-:W-:Y:S02]  /*0680*/  R2UR UR6, R8 ;  /* 0x00000000080672ca */ /* 0x000fe400000e0000 */
[----:B--2---:R-:W-:Y:S02]  /*0690*/  R2UR UR7, R9 ;  /* 0x00000000090772ca */ /* 0x004fe400000e0000 */
[----:B------:R-:W-:-:S04]  /*06a0*/  IABS R8, R10 ;  /* 0x0000000a00087213 */ /* 0x000fc80000000000 */
[----:B------:R-:W-:Y:S01]  /*06b0*/  R2UR UR11, R8 ;  /* 0x00000000080b72ca */ /* 0x000fe200000e0000 */
[----:B---3--:R-:W0:Y:S02]  /*06c0*/  MUFU.RCP R5, R5 ;  /* 0x0000000500057308 */ /* 0x008e240000001000 */
[----:B0-----:R-:W-:Y:S02]  /*06d0*/  VIADD R6, R5, 0xffffffe ;  /* 0x0ffffffe05067836 */ /* 0x001fe40000000000 */
[----:B------:R-:W-:-:S04]  /*06e0*/  IMAD R5, R9, R14, RZ ;  /* 0x0000000e09057224 */ /* 0x000fc800078e02ff */
[----:B------:R0:W1:Y:S01]  /*06f0*/  F2I.FTZ.U32.TRUNC.NTZ R7, R6 ;  /* 0x0000000600077305 */ /* 0x000062000021f000 */
[----:B------:R-:W-:-:S04]  /*0700*/  IMAD.MOV R5, RZ, RZ, -R5 ;  /* 0x000000ffff057224 */ /* 0x000fc800078e0a05 */
[----:B------:R-:W-:-:S04]  /*0710*/  IMAD.HI.U32 R5, R9, R5, UR6 ;  /* 0x0000000609057e27 */ /* 0x000fc8000f8e0005 */
[----:B0-----:R-:W-:Y:S01]  /*0720*/  HFMA2 R6, -RZ, RZ, 0, 0 ;  /* 0x00000000ff067431 */ /* 0x001fe200000001ff */
[----:B------:R-:W-:Y:S02]  /*0730*/  R2UR UR32, R5 ;  /* 0x00000000052072ca */ /* 0x000fe400000e0000 */
[----:B------:R-:W-:Y:S02]  /*0740*/  IADD3 R5, PT, PT, RZ, -R11, RZ ;  /* 0x8000000bff057210 */ /* 0x000fe40007ffe0ff */
[----:B-1----:R-:W-:Y:S01]  /*0750*/  R2UR UR5, R7 ;  /* 0x00000000070572ca */ /* 0x002fe200000e0000 */
[----:B------:R-:W-:Y:S01]  /*0760*/  IMAD.MOV R13, RZ, RZ, -R7 ;  /* 0x000000ffff0d7224 */ /* 0x000fe200078e0a07 */
[----:B------:R-:W-:-:S03]  /*0770*/  R2UR UR4, R6 ;  /* 0x00000000060472ca */ /* 0x000fc600000e0000 */
[----:B------:R-:W-:-:S10]  /*0780*/  IMAD R6, R13, R4, RZ ;  /* 0x000000040d067224 */ /* 0x000fd400078e02ff */
[----:B------:R-:W-:-:S04]  /*0790*/  IMAD.HI.U32 R6, R7, R6, UR4 ;  /* 0x0000000407067e27 */ /* 0x000fc8000f8e0006 */
[----:B------:R-:W-:Y:S01]  /*07a0*/  IMAD.MOV.U32 R7, RZ, RZ, R12 ;  /* 0x000000ffff077224 */ /* 0x000fe200078e000c */
[----:B------:R-:W-:-:S04]  /*07b0*/  R2UR UR4, R6 ;  /* 0x00000000060472ca */ /* 0x000fc800000e0000 */
[----:B------:R-:W-:-:S13]  /*07c0*/  R2UR UR6, R7 ;  /* 0x00000000070672ca */ /* 0x000fda00000e0000 */
[----:B------:R-:W-:Y:S02]  /*07d0*/  UIMAD.WIDE.U32 UR4, UR4, UR6, URZ ;  /* 0x00000006040472a5 */ /* 0x000fe4000f8e00ff */
[----:B------:R-:W-:Y:S01]  /*07e0*/  IMAD.U32 R6, RZ, RZ, UR6 ;  /* 0x00000006ff067e24 */ /* 0x000fe2000f8e00ff */
[----:B------:R-:W-:Y:S02]  /*07f0*/  UIMAD.WIDE.U32 UR6, UR32, UR11, URZ ;  /* 0x0000000b200672a5 */ /* 0x000fe4000f8e00ff */
[----:B------:R-:W-:Y:S02]  /*0800*/  UIADD3 UR4, UPT, UPT, UR24, 0xf, URZ ;  /* 0x0000000f18047890 */ /* 0x000fe4000fffe0ff */
[----:B------:R-:W-:Y:S02]  /*0810*/  UMOV UR8, UR5 ;  /* 0x0000000500087c82 */ /* 0x000fe40008000000 */
[----:B------:R-:W-:Y:S01]  /*0820*/  IMAD R7, RZ, RZ, -UR7 ;  /* 0x80000007ff077e24 */ /* 0x000fe2000f8e02ff */
[----:B------:R-:W-:Y:S01]  /*0830*/  ULEA UR5, UR19, 0x20, 0x5 ;  /* 0x0000002013057891 */ /* 0x000fe2000f8e28ff */
[----:B------:R-:W-:Y:S01]  /*0840*/  IMAD R5, R5, UR8, R6 ;  /* 0x0000000805057c24 */ /* 0x000fe2000f8e0206 */
[----:B------:R-:W-:Y:S01]  /*0850*/  USHF.R.U32.HI UR4, URZ, 0x4, UR4 ;  /* 0x00000004ff047899 */ /* 0x000fe20008011604 */
[----:B------:R-:W-:Y:S01]  /*0860*/  IMAD R7, R14, R7, UR11 ;  /* 0x0000000b0e077e24 */ /* 0x000fe2000f8e0207 */
[----:B------:R-:W0:Y:S02]  /*0870*/  LDCU UR11, c[0x0][0x3f8] ;  /* 0x00007f00ff0b77ac */ /* 0x000e240008000800 */
[----:B------:R-:W-:-:S02]  /*0880*/  ISETP.GT.U32.AND P1, PT, R4, R5, PT ;  /* 0x000000050400720c */ /* 0x000fc40003f24070 */
[----:B------:R-:W-:Y:S01]  /*0890*/  ISETP.GT.U32.AND P2, PT, R14, R7, PT ;  /* 0x000000070e00720c */ /* 0x000fe20003f44070 */
[----:B------:R-:W-:Y:S01]  /*08a0*/  UISETP.LT.U32.AND UP3, UPT, UR4, UR5, UPT ;  /* 0x000000050400728c */ /* 0x000fe2000bf61070 */
[----:B------:R-:W1:Y:S09]  /*08b0*/  LDCU UR6, c[0x0][0x3c8] ;  /* 0x00007900ff0677ac */ /* 0x000e720008000800 */
[----:B------:R-:W-:Y:S01]  /*08c0*/  VOTEU.ANY UP4, P1 ;  /* 0x0000000000ff7886 */ /* 0x000fe20000880100 */
[----:B------:R-:W-:Y:S01]  /*08d0*/  PLOP3.LUT P1, PT, PT, PT, UP4, 0x80, 0x8 ;  /* 0x000000000008781c */ /* 0x000fe20003f2f048 */
[----:B------:R-:W-:Y:S01]  /*08e0*/  VOTEU.ANY UP5, P2 ;  /* 0x0000000000ff7886 */ /* 0x000fe200010a0100 */
[----:B------:R-:W-:-:S02]  /*08f0*/  PLOP3.LUT P2, PT, PT, PT, UP5, 0x80, 0x8 ;  /* 0x000000000008781c */ /* 0x000fc40003f4f058 */
[----:B------:R-:W-:Y:S02]  /*0900*/  @!UP4 UIADD3 UR8, UPT, UPT, UR8, 0x1, URZ ;  /* 0x000000010808c890 */ /* 0x000fe4000fffe0ff */
[----:B------:R-:W-:Y:S02]  /*0910*/  @!UP5 UIADD3 UR7, UPT, UPT, UR7, 0x1, URZ ;  /* 0x000000010707d890 */ /* 0x000fe4000fffe0ff */
[----:B------:R-:W-:Y:S02]  /*0920*/  UISETP.GE.AND UP4, UPT, UR9, URZ, UPT ;  /* 0x000000ff0900728c */ /* 0x000fe4000bf86270 */
[----:B0-----:R-:W-:Y:S02]  /*0930*/  @UP0 UIMAD UR9, UR20, UR11, UR18 ;  /* 0x0000000b140902a4 */ /* 0x001fe4000f8e0212 */
[----:B-1----:R-:W-:Y:S01]  /*0940*/  UIMAD UR6, UR17, UR6, URZ ;  /* 0x00000006110672a4 */ /* 0x002fe2000f8e02ff */
[----:B------:R-:W-:Y:S01]  /*0950*/  @!P1 IADD3 R5, PT, PT, R5, -R4, RZ ;  /* 0x8000000405059210 */ /* 0x000fe20007ffe0ff */
[----:B------:R-:W-:Y:S01]  /*0960*/  @UP0 UIMAD UR9, UR9, UR29, 0x1 ;  /* 0x00000001090904a4 */ /* 0x000fe2000f8e021d */
[----:B------:R-:W-:-:S02]  /*0970*/  @!P2 IMAD.IADD R7, R7, 0x1, -R14 ;  /* 0x000000010707a824 */ /* 0x000fc400078e0a0e */
[----:B------:R-:W-:Y:S01]  /*0980*/  ISETP.GE.U32.AND P1, PT, R5, R4, PT ;  /* 0x000000040500720c */ /* 0x000fe20003f26070 */
[----:B------:R-:W-:Y:S01]  /*0990*/  IMAD.SHL.U32 R4, R16, 0x40, RZ ;  /* 0x0000004010047824 */ /* 0x000fe200078e00ff */
[----:B------:R-:W-:Y:S02]  /*09a0*/  SHF.R.U32.HI R5, RZ, 0x1, R16 ;  /* 0x00000001ff057819 */ /* 0x000fe40000011610 */
[----:B------:R-:W-:Y:S01]  /*09b0*/  ISETP.GE.U32.AND P2, PT, R7, R14, PT ;  /* 0x0000000e0700720c */ /* 0x000fe20003f46070 */
[----:B------:R-:W-:Y:S01]  /*09c0*/  IMAD.U32 R7, RZ, RZ, UR19 ;  /* 0x00000013ff077e24 */ /* 0x000fe2000f8e00ff */
[----:B------:R-:W-:-:S04]  /*09d0*/  LOP3.LUT R4, R4, 0x40, RZ, 0xc0, !PT ;  /* 0x0000004004047812 */ /* 0x000fc800078ec0ff */
[----:B------:R-:W-:-:S03]  /*09e0*/  IADD3 R4, PT, PT, R4, UR13, RZ ;  /* 0x0000000d04047c10 */ /* 0x000fc6000fffe0ff */
[----:B------:R-:W-:Y:S02]  /*09f0*/  VOTEU.ANY UP5, P1 ;  /* 0x0000000000ff7886 */ /* 0x000fe400008a0100 */
[----:B------:R-:W-:Y:S01]  /*0a00*/  @!P0 IMAD R6, R5, 0x8, R4 ;  /* 0x0000000805068824 */ /* 0x000fe200078e0204 */
[----:B------:R-:W-:Y:S01]  /*0a10*/  SHF.R.U32.HI R4, RZ, 0x5, R16 ;  /* 0x00000005ff047819 */ /* 0x000fe20000011610 */
[----:B------:R-:W-:Y:S01]  /*0a20*/  VOTEU.ANY UP6, P2 ;  /* 0x0000000000ff7886 */ /* 0x000fe200010c0100 */
[----:B------:R-:W-:Y:S01]  /*0a30*/  @UP5 UIADD3 UR8, UPT, UPT, UR8, 0x1, URZ ;  /* 0x0000000108085890 */ /* 0x000fe2000fffe0ff */
[----:B------:R-:W-:Y:S01]  /*0a40*/  LOP3.LUT R16, R16, 0x1, RZ, 0xc0, !PT ;  /* 0x0000000110107812 */ /* 0x000fe200078ec0ff */
[----:B------:R-:W-:Y:S01]  /*0a50*/  UISETP.NE.AND UP5, UPT, UR12, URZ, UPT ;  /* 0x000000ff0c00728c */ /* 0x000fe2000bfa5270 */
[----:B------:R-:W-:Y:S01]  /*0a60*/  LEA R20, R7, R4, 0x5 ;  /* 0x0000000407147211 */ /* 0x000fe200078e28ff */
        /* <DEDUP_REMOVED lines=15> */
[----:B------:R-:W0:Y:S01]  /*0b60*/  LDCU.64 UR10, c[0x0][0x3b8] ;  /* 0x00007700ff0a77ac */ /* 0x000e220008000a00 */
[----:B------:R-:W-:Y:S01]  /*0b70*/  IMAD.WIDE.U32 R2, R20, 0x4, RZ ;  /* 0x0000000414027825 */ /* 0x000fe200078e00ff */
[----:B------:R-:W-:Y:S01]  /*0b80*/  MOV R7, UR6 ;  /* 0x0000000600077c02 */ /* 0x000fe20008000f00 */
[----:B------:R-:W1:Y:S02]  /*0b90*/  LDCU UR4, c[0x0][0x3e0] ;  /* 0x00007c00ff0477ac */ /* 0x000e640008000800 */
[----:B------:R-:W-:Y:S02]  /*0ba0*/  IMAD.MOV.U32 R15, RZ, RZ, -0x800001 ;  /* 0xff7fffffff0f7424 */ /* 0x000fe400078e00ff */
[----:B------:R-:W-:Y:S01]  /*0bb0*/  IMAD.WIDE R2, R7, 0x4, R2 ;  /* 0x0000000407027825 */ /* 0x000fe200078e0202 */
[----:B------:R-:W2:Y:S01]  /*0bc0*/  LDCU UR7, c[0x0][0x3fc] ;  /* 0x00007f80ff0777ac */ /* 0x000ea20008000800 */
[----:B------:R-:W-:-:S04]  /*0bd0*/  UIADD3 UR5, UPT, UPT, UR26, 0xa0, URZ ;  /* 0x000000a01a057890 */ /* 0x000fc8000fffe0ff */
[----:B------:R-:W-:Y:S01]  /*0be0*/  ULEA UR5, UR27, UR5, 0x18 ;  /* 0x000000051b057291 */ /* 0x000fe2000f8ec0ff */
[----:B0-----:R-:W-:Y:S01]  /*0bf0*/  IADD3 R18, P0, PT, R2, UR10, RZ ;  /* 0x0000000a02127c10 */ /* 0x001fe2000ff1e0ff */
[----:B------:R-:W-:-:S03]  /*0c00*/  IMAD.SHL.U32 R2, R5, 0x4, RZ ;  /* 0x0000000405027824 */ /* 0x000fc600078e00ff */
[----:B------:R-:W-:Y:S01]  /*0c10*/  IADD3.X R19, PT, PT, R3, UR11, RZ, P0, !PT ;  /* 0x0000000b03137c10 */ /* 0x000fe200087fe4ff */
[----:B-1----:R-:W-:Y:S01]  /*0c20*/  UIMAD UR4, UR13, UR4, URZ ;  /* 0x000000040d0472a4 */ /* 0x002fe2000f8e02ff */
[----:B------:R-:W-:Y:S01]  /*0c30*/  LOP3.LUT R3, R2, 0x3c, RZ, 0xc0, !PT ;  /* 0x0000003c02037812 */ /* 0x000fe200078ec0ff */
[C---:B------:R-:W-:Y:S01]  /*0c40*/  IMAD.SHL.U32 R2, R5.reuse, 0x8, RZ ;  /* 0x0000000805027824 */ /* 0x040fe200078e00ff */
[----:B------:R-:W-:Y:S01]  /*0c50*/  LOP3.LUT R5, R5, 0xf, RZ, 0xc0, !PT ;  /* 0x0000000f05057812 */ /* 0x000fe200078ec0ff */
[----:B--2---:R-:W-:Y:S01]  /*0c60*/  IMAD.U32 R23, RZ, RZ, UR7 ;  /* 0x00000007ff177e24 */ /* 0x004fe2000f8e00ff */
[C---:B------:R-:W-:Y:S02]  /*0c70*/  LEA R3, R4.reuse, R3, 0x6 ;  /* 0x0000000304037211 */ /* 0x040fe400078e30ff */
[----:B------:R-:W-:Y:S02]  /*0c80*/  LEA R4, R4, UR25, 0x4 ;  /* 0x0000001904047c11 */ /* 0x000fe4000f8e20ff */
[----:B------:R-:W-:Y:S01]  /*0c90*/  LOP3.LUT R2, R2, 0x78, RZ, 0xc0, !PT ;  /* 0x0000007802027812 */ /* 0x000fe200078ec0ff */
[----:B------:R-:W-:Y:S01]  /*0ca0*/  VIADD R24, R3, UR5 ;  /* 0x0000000503187c36 */ /* 0x000fe20008000000 */
[----:B------:R-:W-:Y:S01]  /*0cb0*/  IADD3 R21, PT, PT, R4, 0x1, RZ ;  /* 0x0000000104157810 */ /* 0x000fe20007ffe0ff */
[----:B------:R-:W-:Y:S01]  /*0cc0*/  IMAD.IADD R5, R5, 0x1, R4 ;  /* 0x0000000105057824 */ /* 0x000fe200078e0204 */
[----:B------:R-:W-:-:S02]  /*0cd0*/  IADD3 R2, P0, PT, R2, UR4, RZ ;  /* 0x0000000402027c10 */ /* 0x000fc4000ff1e0ff */
[----:B------:R-:W-:Y:S01]  /*0ce0*/  MOV R4, UR4 ;  /* 0x0000000400047c02 */ /* 0x000fe20008000f00 */
[----:B------:R-:W-:Y:S01]  /*0cf0*/  VIADD R29, R5, -UR24 ;  /* 0x80000018051d7c36 */ /* 0x000fe20008000000 */
[----:B------:R-:W-:Y:S01]  /*0d00*/  IADD3 R23, PT, PT, -R23, UR16, RZ ;  /* 0x0000001017177c10 */ /* 0x000fe2000fffe1ff */
[----:B------:R-:W-:Y:S01]  /*0d10*/  VIADD R22, R5, 0x1 ;  /* 0x0000000105167836 */ /* 0x000fe20000000000 */
[----:B------:R-:W-:-:S07]  /*0d20*/  LEA.HI.X.SX32 R3, R4, RZ, 0x1, P0 ;  /* 0x000000ff04037211 */ /* 0x000fce00000f0eff */
.L_x_19595:
        /* <DEDUP_REMOVED lines=51> */
.L_x_19592:
        /* <DEDUP_REMOVED lines=22> */
[----:B------:R-:W-:-:S05]  /*11c0*/  PRMT R10, R10, 0x7632, R10 ;  /* 0x000076320a0a7816 */ /* 0x000fca000000000a */
[----:B------:R-:W-:Y:S02]  /*11d0*/  IMAD.U32 R10, R10, 0x10000, RZ ;  /* 0x000100000a0a7824 */ /* 0x000fe400078e00ff */
[C---:B--2---:R-:W-:Y:S01]  /*11e0*/  IMAD.U32 R32, R6.reuse, 0x10000, RZ ;  /* 0x0001000006207824 */ /* 0x044fe200078e00ff */
[----:B------:R-:W-:-:S03]  /*11f0*/  PRMT R6, R6, 0x7632, R6 ;  /* 0x0000763206067816 */ /* 0x000fc60000000006 */
[----:B------:R-:W-:Y:S01]  /*1200*/  FMUL.FTZ R7, R5, R32 ;  /* 0x0000002005077220 */ /* 0x000fe20000410000 */
[----:B---3--:R-:W-:Y:S01]  /*1210*/  SHF.L.U32 R5, R4, 0x10, RZ ;  /* 0x0000001004057819 */ /* 0x008fe200000006ff */
[----:B------:R-:W-:Y:S01]  /*1220*/  IMAD.U32 R32, R8, 0x10000, RZ ;  /* 0x0001000008207824 */ /* 0x000fe200078e00ff */
[----:B------:R-:W-:Y:S02]  /*1230*/  PRMT R4, R4, 0x7632, R4 ;  /* 0x0000763204047816 */ /* 0x000fe40000000004 */
[C---:B----4-:R-:W-:Y:S01]  /*1240*/  SHF.L.U32 R33, R35.reuse, 0x10, RZ ;  /* 0x0000001023217819 */ /* 0x050fe200000006ff */
[----:B------:R-:W-:Y:S01]  /*1250*/  FFMA.FTZ R32, R32, R5, R7 ;  /* 0x0000000520207223 */ /* 0x000fe20000010007 */
[----:B------:R-:W-:Y:S01]  /*1260*/  IMAD.U32 R5, R6, 0x10000, RZ ;  /* 0x0001000006057824 */ /* 0x000fe200078e00ff */
[----:B------:R-:W-:Y:S02]  /*1270*/  PRMT R8, R8, 0x7632, R8 ;  /* 0x0000763208087816 */ /* 0x000fe40000000008 */
[----:B------:R-:W-:Y:S01]  /*1280*/  PRMT R35, R35, 0x7632, R35 ;  /* 0x0000763223237816 */ /* 0x000fe20000000023 */
[----:B------:R-:W-:Y:S01]  /*1290*/  FMUL.FTZ R7, R10, R5 ;  /* 0x000000050a077220 */ /* 0x000fe20000410000 */
[----:B------:R-:W-:Y:S01]  /*12a0*/  IMAD.U32 R5, R4, 0x10000, RZ ;  /* 0x0001000004057824 */ /* 0x000fe200078e00ff */
[----:B------:R-:W-:Y:S01]  /*12b0*/  SHF.L.U32 R8, R8, 0x10, RZ ;  /* 0x0000001008087819 */ /* 0x000fe200000006ff */
[C---:B------:R-:W-:Y:S01]  /*12c0*/  IMAD.U32 R4, R11.reuse, 0x10000, RZ ;  /* 0x000100000b047824 */ /* 0x040fe200078e00ff */
[----:B------:R-:W-:Y:S01]  /*12d0*/  PRMT R11, R11, 0x7632, R11 ;  /* 0x000076320b0b7816 */ /* 0x000fe2000000000b */
[----:B------:R-:W-:-:S02]  /*12e0*/  IMAD.U32 R10, R35, 0x10000, RZ ;  /* 0x00010000230a7824 */ /* 0x000fc400078e00ff */
[----:B------:R-:W-:Y:S01]  /*12f0*/  FMUL.FTZ R6, R4, R33 ;  /* 0x0000002104067220 */ /* 0x000fe20000410000 */
[----:B------:R-:W-:Y:S02]  /*1300*/  IMAD.U32 R4, R34, 0x10000, RZ ;  /* 0x0001000022047824 */ /* 0x000fe400078e00ff */
[----:B------:R-:W-:Y:S01]  /*1310*/  FFMA.FTZ R8, R8, R5, R7 ;  /* 0x0000000508087223 */ /* 0x000fe20000010007 */
[----:B------:R-:W-:Y:S01]  /*1320*/  IMAD.U32 R33, R9, 0x10000, RZ ;  /* 0x0001000009217824 */ /* 0x000fe200078e00ff */
[----:B------:R-:W-:Y:S02]  /*1330*/  SHF.L.U32 R11, R11, 0x10, RZ ;  /* 0x000000100b0b7819 */ /* 0x000fe400000006ff */
[----:B------:R-:W-:Y:S01]  /*1340*/  PRMT R9, R9, 0x7632, R9 ;  /* 0x0000763209097816 */ /* 0x000fe20000000009 */
[----:B------:R-:W-:Y:S01]  /*1350*/  FFMA.FTZ R33, R33, R4, R6 ;  /* 0x0000000421217223 */ /* 0x000fe20000010006 */
[----:B------:R-:W-:Y:S01]  /*1360*/  PRMT R34, R34, 0x7632, R34 ;  /* 0x0000763222227816 */ /* 0x000fe20000000022 */
[----:B------:R-:W0:Y:S01]  /*1370*/  LDS.128 R4, [R25+0x10] ;  /* 0x0000100019047984 */ /* 0x000e220000000c00 */
[----:B------:R-:W-:Y:S01]  /*1380*/  FMUL.FTZ R10, R11, R10 ;  /* 0x0000000a0b0a7220 */ /* 0x000fe20000410000 */
[----:B------:R-:W-:Y:S01]  /*1390*/  IMAD.U32 R9, R9, 0x10000, RZ ;  /* 0x0001000009097824 */ /* 0x000fe200078e00ff */
[----:B------:R-:W-:-:S05]  /*13a0*/  SHF.L.U32 R34, R34, 0x10, RZ ;  /* 0x0000001022227819 */ /* 0x000fca00000006ff */
[----:B------:R-:W-:Y:S01]  /*13b0*/  FFMA.FTZ R35, R9, R34, R10 ;  /* 0x0000002209237223 */ /* 0x000fe2000001000a */
[C---:B------:R-:W-:Y:S01]  /*13c0*/  IMAD.U32 R10, R27.reuse, 0x10000, RZ ;  /* 0x000100001b0a7824 */ /* 0x040fe200078e00ff */
[----:B------:R-:W-:-:S05]  /*13d0*/  PRMT R27, R27, 0x7632, R27 ;  /* 0x000076321b1b7816 */ /* 0x000fca000000001b */
[----:B------:R-:W-:Y:S02]  /*13e0*/  IMAD.U32 R34, R27, 0x10000, RZ ;  /* 0x000100001b227824 */ /* 0x000fe400078e00ff */
[----:B------:R-:W2:Y:S01]  /*13f0*/  LDG.E.CONSTANT R27, desc[UR14][R12.64+0x404] ;  /* 0x0004040e0c1b7981 */ /* 0x000ea2000c1e9900 */
[C---:B0-----:R-:W-:Y:S01]  /*1400*/  IMAD.U32 R9, R4.reuse, 0x10000, RZ ;  /* 0x0001000004097824 */ /* 0x041fe200078e00ff */
[----:B------:R-:W-:-:S03]  /*1410*/  PRMT R4, R4, 0x7632, R4 ;  /* 0x0000763204047816 */ /* 0x000fc60000000004 */
[----:B------:R-:W-:Y:S01]  /*1420*/  FFMA.FTZ R32, R9, R10, R32 ;  /* 0x0000000a09207223 */ /* 0x000fe20000010020 */
[----:B------:R-:W-:Y:S01]  /*1430*/  SHF.L.U32 R9, R4, 0x10, RZ ;  /* 0x0000001004097819 */ /* 0x000fe200000006ff */
[C---:B------:R-:W-:Y:S01]  /*1440*/  IMAD.U32 R4, R5.reuse, 0x10000, RZ ;  /* 0x0001000005047824 */ /* 0x040fe200078e00ff */
[----:B------:R-:W-:-:S03]  /*1450*/  PRMT R5, R5, 0x7632, R5 ;  /* 0x0000763205057816 */ /* 0x000fc60000000005 */
[----:B------:R-:W-:Y:S01]  /*1460*/  FFMA.FTZ R34, R9, R34, R8 ;  /* 0x0000002209227223 */ /* 0x000fe20000010008 */
[C---:B------:R-:W-:Y:S02]  /*1470*/  SHF.L.U32 R8, R31.reuse, 0x10, RZ ;  /* 0x000000101f087819 */ /* 0x040fe400000006ff */
[----:B------:R-:W-:Y:S01]  /*1480*/  PRMT R31, R31, 0x7632, R31 ;  /* 0x000076321f1f7816 */ /* 0x000fe2000000001f */
[----:B------:R-:W-:Y:S02]  /*1490*/  IMAD.U32 R9, R6, 0x10000, RZ ;  /* 0x0001000006097824 */ /* 0x000fe400078e00ff */
[----:B------:R-:W-:Y:S01]  /*14a0*/  FFMA.FTZ R33, R4, R8, R33 ;  /* 0x0000000804217223 */ /* 0x000fe20000010021 */
[----:B------:R-:W-:Y:S01]  /*14b0*/  SHF.L.U32 R31, R31, 0x10, RZ ;  /* 0x000000101f1f7819 */ /* 0x000fe200000006ff */
[----:B------:R-:W-:Y:S02]  /*14c0*/  IMAD.U32 R4, R5, 0x10000, RZ ;  /* 0x0001000005047824 */ /* 0x000fe400078e00ff */
[----:B------:R-:W-:Y:S01]  /*14d0*/  IMAD.U32 R5, R30, 0x10000, RZ ;  /* 0x000100001e057824 */ /* 0x000fe200078e00ff */
[----:B------:R-:W-:Y:S01]  /*14e0*/  PRMT R6, R6, 0x7632, R6 ;  /* 0x0000763206067816 */ /* 0x000fe20000000006 */
[----:B------:R-:W-:Y:S01]  /*14f0*/  FFMA.FTZ R35, R4, R31, R35 ;  /* 0x0000001f04237223 */ /* 0x000fe20000010023 */
[----:B------:R-:W-:Y:S01]  /*1500*/  PRMT R30, R30, 0x7632, R30 ;  /* 0x000076321e1e7816 */ /* 0x000fe2000000001e */
[----:B------:R-:W-:Y:S01]  /*1510*/  FFMA.FTZ R4, R9, R5, R32 ;  /* 0x0000000509047223 */ /* 0x000fe20000010020 */
[----:B------:R-:W3:Y:S01]  /*1520*/  LDG.E.CONSTANT R31, desc[UR14][R12.64+0x504] ;  /* 0x0005040e0c1f7981 */ /* 0x000ee2000c1e9900 */
[----:B------:R-:W-:Y:S01]  /*1530*/  IMAD.U32 R5, R6, 0x10000, RZ ;  /* 0x0001000006057824 */ /* 0x000fe200078e00ff */
[----:B------:R-:W-:-:S02]  /*1540*/  SHF.L.U32 R30, R30, 0x10, RZ ;  /* 0x000000101e1e7819 */ /* 0x000fc400000006ff */
[----:B------:R-:W4:Y:S01]  /*1550*/  LDG.E.CONSTANT R32, desc[UR14][R12.64+0x500] ;  /* 0x0005000e0c207981 */ /* 0x000f22000c1e9900 */
[----:B------:R-:W-:Y:S02]  /*1560*/  IMAD.U32 R6, R7, 0x10000, RZ ;  /* 0x0001000007067824 */ /* 0x000fe400078e00ff */
[----:B------:R-:W-:Y:S01]  /*1570*/  FFMA.FTZ R5, R5, R30, R34 ;  /* 0x0000001e05057223 */ /* 0x000fe20000010022 */
[----:B------:R-:W-:Y:S01]  /*1580*/  IMAD.U32 R30, R28, 0x10000, RZ ;  /* 0x000100001c1e7824 */ /* 0x000fe200078e00ff */
[----:B------:R-:W-:Y:S01]  /*1590*/  PRMT R7, R7, 0x7632, R7 ;  /* 0x0000763207077816 */ /* 0x000fe20000000007 */
[----:B------:R-:W3:Y:S02]  /*15a0*/  LDG.E.CONSTANT R34, desc[UR14][R12.64+0x604] ;  /* 0x0006040e0c227981 */ /* 0x000ee4000c1e9900 */
[--C-:B------:R-:W-:Y:S01]  /*15b0*/  FFMA.FTZ R6, R6, R30, R33.reuse ;  /* 0x0000001e06067223 */ /* 0x100fe20000010021 */
[----:B------:R-:W-:Y:S01]  /*15c0*/  PRMT R33, R28, 0x7632, R33 ;  /* 0x000076321c217816 */ /* 0x000fe20000000021 */
[----:B------:R-:W3:Y:S01]  /*15d0*/  LDG.E.CONSTANT R30, desc[UR14][R12.64+0x600] ;  /* 0x0006000e0c1e7981 */ /* 0x000ee2000c1e9900 */
[----:B------:R-:W-:-:S03]  /*15e0*/  SHF.L.U32 R28, R7, 0x10, RZ ;  /* 0x00000010071c7819 */ /* 0x000fc600000006ff */
[----:B------:R-:W-:Y:S01]  /*15f0*/  IMAD.U32 R33, R33, 0x10000, RZ ;  /* 0x0001000021217824 */ /* 0x000fe200078e00ff */
[----:B------:R-:W0:Y:S03]  /*1600*/  LDS.128 R8, [R25+0x20] ;  /* 0x0000200019087984 */ /* 0x000e260000000c00 */
[----:B------:R-:W-:Y:S02]  /*1610*/  FFMA.FTZ R28, R28, R33, R35 ;  /* 0x000000211c1c7223 */ /* 0x000fe40000010023 */
[----:B------:R4:W3:Y:S01]  /*1620*/  LDG.E.CONSTANT R33, desc[UR14][R12.64+0x700] ;  /* 0x0007000e0c217981 */ /* 0x0008e2000c1e9900 */
[C---:B------:R-:W-:Y:S02]  /*1630*/  SHF.L.U32 R7, R26.reuse, 0x10, RZ ;  /* 0x000000101a077819 */ /* 0x040fe400000006ff */
[----:B------:R-:W-:-:S05]  /*1640*/  PRMT R26, R26, 0x7632, R26 ;  /* 0x000076321a1a7816 */ /* 0x000fca000000001a */
[----:B------:R-:W-:Y:S02]  /*1650*/  IMAD.U32 R26, R26, 0x10000, RZ ;  /* 0x000100001a1a7824 */ /* 0x000fe400078e00ff */
[C---:B0-----:R-:W-:Y:S01]  /*1660*/  IMAD.U32 R35, R8.reuse, 0x10000, RZ ;  /* 0x0001000008237824 */ /* 0x041fe200078e00ff */
[----:B------:R-:W-:-:S05]  /*1670*/  PRMT R8, R8, 0x7632, R8 ;  /* 0x0000763208087816 */ /* 0x000fca0000000008 */
[----:B------:R-:W-:-:S04]  /*1680*/  IMAD.U32 R8, R8, 0x10000, RZ ;  /* 0x0001000008087824 */ /* 0x000fc800078e00ff */
[----:B------:R-:W-:Y:S01]  /*1690*/  FFMA.FTZ R8, R8, R26, R5 ;  /* 0x0000001a08087223 */ /* 0x000fe20000010005 */
[----:B------:R-:W-:Y:S01]  /*16a0*/  SHF.L.U32 R5, R9, 0x10, RZ ;  /* 0x0000001009057819 */ /* 0x000fe200000006ff */
[----:B------:R-:W-:Y:S01]  /*16b0*/  FFMA.FTZ R35, R35, R7, R4 ;  /* 0x0000000723237223 */ /* 0x000fe20000010004 */
[----:B------:R-:W-:-:S05]  /*16c0*/  PRMT R9, R9, 0x7632, R9 ;  /* 0x0000763209097816 */ /* 0x000fca0000000009 */
[----:B------:R-:W-:Y:S01]  /*16d0*/  IMAD.U32 R9, R9, 0x10000, RZ ;  /* 0x0001000009097824 */ /* 0x000fe200078e00ff */
[----:B------:R-:W-:Y:S01]  /*16e0*/  UMOV UR4, 0xffffffff ;  /* 0xffffffff00047882 */ /* 0x000fe20000000000 */
[----:B------:R-:W-:Y:S02]  /*16f0*/  ISETP.NE.AND P0, PT, R16, RZ, PT ;  /* 0x000000ff1000720c */ /* 0x000fe40003f05270 */
[----:B-----5:R-:W-:Y:S01]  /*1700*/  FSETP.NEU.FTZ.AND P1, PT, R0, RZ, PT ;  /* 0x000000ff0000720b */ /* 0x020fe20003f3d000 */
[----:B--2---:R-:W-:-:S04]  /*1710*/  IMAD.U32 R26, R27, 0x10000, RZ ;  /* 0x000100001b1a7824 */ /* 0x004fc800078e00ff */
[----:B------:R-:W-:Y:S02]  /*1720*/  FFMA.FTZ R26, R5, R26, R6 ;  /* 0x0000001a051a7223 */ /* 0x000fe40000010006 */
[----:B------:R-:W0:Y:S01]  /*1730*/  LDS.128 R4, [R25+0x30] ;  /* 0x0000300019047984 */ /* 0x000e220000000c00 */
[----:B------:R-:W-:-:S04]  /*1740*/  PRMT R27, R27, 0x7632, R27 ;  /* 0x000076321b1b7816 */ /* 0x000fc8000000001b */
[----:B------:R-:W-:-:S05]  /*1750*/  SHF.L.U32 R27, R27, 0x10, RZ ;  /* 0x000000101b1b7819 */ /* 0x000fca00000006ff */
[----:B------:R-:W-:Y:S01]  /*1760*/  FFMA.FTZ R28, R9, R27, R28 ;  /* 0x0000001b091c7223 */ /* 0x000fe2000001001c */
[C---:B------:R-:W-:Y:S01]  /*1770*/  PRMT R9, R10.reuse, 0x7632, R9 ;  /* 0x000076320a097816 */ /* 0x040fe20000000009 */
[----:B------:R-:W-:-:S04]  /*1780*/  IMAD.U32 R10, R10, 0x10000, RZ ;  /* 0x000100000a0a7824 */ /* 0x000fc800078e00ff */
[----:B------:R-:W-:Y:S01]  /*1790*/  IMAD.U32 R9, R9, 0x10000, RZ ;  /* 0x0001000009097824 */ /* 0x000fe200078e00ff */
[C---:B----4-:R-:W-:Y:S02]  /*17a0*/  PRMT R12, R32.reuse, 0x7632, R12 ;  /* 0x00007632200c7816 */ /* 0x050fe4000000000c */
[----:B------:R-:W-:-:S03]  /*17b0*/  SHF.L.U32 R32, R32, 0x10, RZ ;  /* 0x0000001020207819 */ /* 0x000fc600000006ff */
[----:B------:R-:W-:Y:S02]  /*17c0*/  IMAD.U32 R12, R12, 0x10000, RZ ;  /* 0x000100000c0c7824 */ /* 0x000fe400078e00ff */
[----:B------:R-:W-:Y:S01]  /*17d0*/  FFMA.FTZ R35, R10, R32, R35 ;  /* 0x000000200a237223 */ /* 0x000fe20000010023 */
[----:B---3--:R-:W-:Y:S01]  /*17e0*/  SHF.L.U32 R10, R31, 0x10, RZ ;  /* 0x000000101f0a7819 */ /* 0x008fe200000006ff */
[----:B------:R-:W-:Y:S01]  /*17f0*/  FFMA.FTZ R8, R9, R12, R8 ;  /* 0x0000000c09087223 */ /* 0x000fe20000010008 */
[C---:B------:R-:W-:Y:S01]  /*1800*/  IMAD.U32 R9, R11.reuse, 0x10000, RZ ;  /* 0x000100000b097824 */ /* 0x040fe200078e00ff */
[----:B------:R-:W-:Y:S02]  /*1810*/  PRMT R11, R11, 0x7632, R11 ;  /* 0x000076320b0b7816 */ /* 0x000fe4000000000b */
[----:B------:R-:W-:Y:S01]  /*1820*/  PRMT R31, R31, 0x7632, R31 ;  /* 0x000076321f1f7816 */ /* 0x000fe2000000001f */
[----:B------:R-:W-:Y:S01]  /*1830*/  FFMA.FTZ R26, R9, R10, R26 ;  /* 0x0000000a091a7223 */ /* 0x000fe2000001001a */
[----:B0-----:R-:W-:-:S02]  /*1840*/  IMAD.U32 R10, R4, 0x10000, RZ ;  /* 0x00010000040a7824 */ /* 0x001fc400078e00ff */
[C---:B------:R-:W-:Y:S01]  /*1850*/  IMAD.U32 R9, R30.reuse, 0x10000, RZ ;  /* 0x000100001e097824 */ /* 0x040fe200078e00ff */
[----:B------:R-:W-:Y:S01]  /*1860*/  SHF.L.U32 R31, R31, 0x10, RZ ;  /* 0x000000101f1f7819 */ /* 0x000fe200000006ff */
[----:B------:R-:W-:Y:S01]  /*1870*/  IMAD.U32 R11, R11, 0x10000, RZ ;  /* 0x000100000b0b7824 */ /* 0x000fe200078e00ff */
[----:B------:R-:W-:Y:S01]  /*1880*/  PRMT R30, R30, 0x7632, R30 ;  /* 0x000076321e1e7816 */ /* 0x000fe2000000001e */
[----:B------:R-:W-:Y:S01]  /*1890*/  FFMA.FTZ R35, R10, R9, R35 ;  /* 0x000000090a237223 */ /* 0x000fe20000010023 */
[----:B------:R-:W-:Y:S01]  /*18a0*/  PRMT R9, R4, 0x7632, R9 ;  /* 0x0000763204097816 */ /* 0x000fe20000000009 */
[----:B------:R-:W-:Y:S01]  /*18b0*/  FFMA.FTZ R28, R11, R31, R28 ;  /* 0x0000001f0b1c7223 */ /* 0x000fe2000001001c */
        /* <DEDUP_REMOVED lines=9> */
[----:B------:R-:W-:Y:S01]  /*1950*/  FFMA.FTZ R8, R9, R30, R8 ;  /* 0x0000001e09087223 */ /* 0x000fe20000010008 */
[----:B------:R-:W-:-:S02]  /*1960*/  SHF.L.U32 R12, R12, 0x10, RZ ;  /* 0x000000100c0c7819 */ /* 0x000fc400000006ff */
[C---:B------:R-:W-:Y:S01]  /*1970*/  PRMT R11, R34.reuse, 0x7632, R11 ;  /* 0x00007632220b7816 */ /* 0x040fe2000000000b */
[----:B------:R-:W-:Y:S01]  /*1980*/  IMAD.U32 R34, R34, 0x10000, RZ ;  /* 0x0001000022227824 */ /* 0x000fe200078e00ff */
[C---:B------:R-:W-:Y:S01]  /*1990*/  PRMT R4, R7.reuse, 0x7632, R4 ;  /* 0x0000763207047816 */ /* 0x040fe20000000004 */
[----:B------:R-:W-:Y:S01]  /*19a0*/  IMAD.U32 R9, R6, 0x10000, RZ ;  /* 0x0001000006097824 */ /* 0x000fe200078e00ff */
[----:B------:R-:W-:Y:S01]  /*19b0*/  PRMT R6, R36, 0x7632, R6 ;  /* 0x0000763224067816 */ /* 0x000fe20000000006 */
[----:B------:R-:W-:Y:S01]  /*19c0*/  IMAD.U32 R7, R7, 0x10000, RZ ;  /* 0x0001000007077824 */ /* 0x000fe200078e00ff */
[----:B------:R-:W-:Y:S01]  /*19d0*/  SHF.L.U32 R11, R11, 0x10, RZ ;  /* 0x000000100b0b7819 */ /* 0x000fe200000006ff */
[----:B------:R-:W-:Y:S01]  /*19e0*/  FFMA.FTZ R10, R10, R33, R35 ;  /* 0x000000210a0a7223 */ /* 0x000fe20000010023 */
[----:B------:R-:W-:Y:S01]  /*19f0*/  FFMA.FTZ R13, R13, R12, R8 ;  /* 0x0000000c0d0d7223 */ /* 0x000fe20000010008 */
        /* <DEDUP_REMOVED lines=12> */
.L_x_19636:
[----:B------:R-:W-:Y:S02]  /*1ac0*/  VIADD R6, R29, 0x1 ;  /* 0x000000011d067836 */ /* 0x000fe40000000000 */
[----:B-1----:R-:W-:Y:S01]  /*1ad0*/  FADD.FTZ R5, R4, R5 ;  /* 0x0000000504057221 */ /* 0x002fe20000010000 */
[----:B0-----:R-:W-:Y:S02]  /*1ae0*/  @!P0 VIADD R4, R22, 0xffffffff ;  /* 0xffffffff16048836 */ /* 0x001fe40000000000 */
        /* <DEDUP_REMOVED lines=9> */
.L_x_19593:
[----:B------:R-:W-:Y:S05]  /*1b80*/  BSYNC B1 ;  /* 0x0000000000017941 */ /* 0x000fea0003800000 */
.L_x_19591:
[----:B------:R-:W-:Y:S01]  /*1b90*/  IADD3 R20, PT, PT, R20, 0x4, RZ ;  /* 0x0000000414147810 */ /* 0x000fe20007ffe0ff */
[----:B0-----:R-:W-:Y:S01]  /*1ba0*/  VIADD R24, R24, 0x100 ;  /* 0x0000010018187836 */ /* 0x001fe20000000000 */
[----:B------:R-:W-:Y:S01]  /*1bb0*/  IADD3 R18, P1, PT, R18, 0x10, RZ ;  /* 0x0000001012127810 */ /* 0x000fe20007f3e0ff */
[----:B------:R-:W-:Y:S01]  /*1bc0*/  VIADD R29, R29, 0x40 ;  /* 0x000000401d1d7836 */ /* 0x000fe20000000000 */
[----:B------:R-:W-:Y:S01]  /*1bd0*/  ISETP.GE.U32.AND P0, PT, R20, UR8, PT ;  /* 0x0000000814007c0c */ /* 0x000fe2000bf06070 */
[----:B------:R-:W-:Y:S01]  /*1be0*/  VIADD R21, R21, 0x40 ;  /* 0x0000004015157836 */ /* 0x000fe20000000000 */
[----:B------:R-:W-:Y:S01]  /*1bf0*/  IADD3 R22, PT, PT, R22, 0x40, RZ ;  /* 0x0000004016167810 */ /* 0x000fe20007ffe0ff */
[----:B------:R-:W-:-:S10]  /*1c00*/  IMAD.X R19, RZ, RZ, R19, P1 ;  /* 0x000000ffff137224 */ /* 0x000fd400008e0613 */
[----:B------:R-:W-:Y:S05]  /*1c10*/  @!P0 BRA `(.L_x_19595) ;  /* 0xfffffff000448947 */ /* 0x000fea000383ffff */
.L_x_19590:
[----:B------:R-:W-:Y:S05]  /*1c20*/  BSYNC B0 ;  /* 0x0000000000007941 */ /* 0x000fea0003800000 */
.L_x_19589:
[----:B-----5:R-:W0:Y:S01]  /*1c30*/  S2R R0, SR_TID.X ;  /* 0x0000000000007919 */ /* 0x020e220000002100 */
[----:B------:R-:W-:Y:S02]  /*1c40*/  UIMAD UR4, UR19, -0x20, UR8 ;  /* 0xffffffe0130478a4 */ /* 0x000fe4000f8e0208 */
[----:B------:R-:W-:-:S05]  /*1c50*/  MOV R2, UR19 ;  /* 0x0000001300027c02 */ /* 0x000fca0008000f00 */
        /* <DEDUP_REMOVED lines=16> */
.L_x_19642:
[----:B------:R-:W2:Y:S01]  /*1d60*/  S2R R4, SR_CgaCtaId ;  /* 0x0000000000047919 */ /* 0x000ea20000008800 */
[----:B------:R-:W-:Y:S01]  /*1d70*/  MOV R5, 0x400 ;  /* 0x0000040000057802 */ /* 0x000fe20000000f00 */
[----:B------:R-:W-:Y:S05]  /*1d80*/  WARPSYNC.ALL ;  /* 0x0000000000007948 */ /* 0x000fea0003800000 */
[----:B------:R-:W-:Y:S01]  /*1d90*/  VIADD R13, R5, 0x80 ;  /* 0x00000080050d7836 */ /* 0x000fe20000000000 */
[----:B------:R-:W-:Y:S02]  /*1da0*/  ISETP.NE.AND P3, PT, R17, RZ, PT ;  /* 0x000000ff1100720c */ /* 0x000fe40003f65270 */
[----:B-1----:R-:W-:-:S02]  /*1db0*/  FMNMX.FTZ R11, R6, R11, !PT ;  /* 0x0000000b060b7209 */ /* 0x002fc40007810000 */
[----:B--2---:R-:W-:-:S04]  /*1dc0*/  LEA R10, R4, R13, 0x18 ;  /* 0x0000000d040a7211 */ /* 0x004fc800078ec0ff */
[----:B------:R-:W-:-:S05]  /*1dd0*/  LEA R8, R3, R10, 0x2 ;  /* 0x0000000a03087211 */ /* 0x000fca00078e10ff */
[----:B------:R1:W-:Y:S01]  /*1de0*/  @!P3 STS [R8], R11 ;  /* 0x0000000b0800b388 */ /* 0x0003e20000000800 */
[----:B------:R-:W-:Y:S01]  /*1df0*/  BAR.SYNC.DEFER_BLOCKING 0x0 ;  /* 0x0000000000007b1d */ /* 0x000fe20000010000 */
[C---:B------:R-:W-:Y:S01]  /*1e00*/  ISETP.GT.U32.AND P2, PT, R17.reuse, 0x3, PT ;  /* 0x000000031100780c */ /* 0x040fe20003f44070 */
[----:B-1----:R-:W-:Y:S01]  /*1e10*/  IMAD.MOV.U32 R11, RZ, RZ, -0x800001 ;  /* 0xff7fffffff0b7424 */ /* 0x002fe200078e00ff */
        /* <DEDUP_REMOVED lines=29> */
.L_x_19601:
        /* <DEDUP_REMOVED lines=11> */
.L_x_19600:
[----:B------:R-:W-:Y:S05]  /*20a0*/  BSYNC.RECONVERGENT B1 ;  /* 0x0000000000017941 */ /* 0x000fea0003800200 */
.L_x_19599:
        /* <DEDUP_REMOVED lines=12> */
.L_x_19604:
[----:B------:R-:W0:Y:S01]  /*2170*/  LDS R17, [R13+-0x400] ;  /* 0xfffc00000d117984 */ /* 0x000e220000000800 */
[----:B------:R-:W-:-:S03]  /*2180*/  IADD3 R18, PT, PT, R18, 0x800, RZ ;  /* 0x0000080012127810 */ /* 0x000fc60007ffe0ff */
[----:B------:R-:W1:Y:S01]  /*2190*/  LDS R25, [R13] ;  /* 0x000000000d197984 */ /* 0x000e620000000800 */
[----:B------:R-:W-:-:S03]  /*21a0*/  ISETP.GE.AND P4, PT, R18, R11, PT ;  /* 0x0000000b1200720c */ /* 0x000fc60003f86270 */
[----:B------:R-:W2:Y:S04]  /*21b0*/  LDS R27, [R13+0x400] ;  /* 0x000400000d1b7984 */ /* 0x000ea80000000800 */
[----:B------:R-:W3:Y:S04]  /*21c0*/  LDS R23, [R13+-0x200] ;  /* 0xfffe00000d177984 */ /* 0x000ee80000000800 */
[----:B------:R-:W4:Y:S04]  /*21d0*/  LDS R29, [R13+0x200] ;  /* 0x000200000d1d7984 */ /* 0x000f280000000800 */
[----:B------:R-:W5:Y:S04]  /*21e0*/  LDS R21, [R13+0x600] ;  /* 0x000600000d157984 */ /* 0x000f680000000800 */
        /* <DEDUP_REMOVED lines=8> */
[----:B------:R-:W-:Y:S02]  /*2270*/  FMUL.FTZ R20, R20, 1.4426950216293334961 ;  /* 0x3fb8aa3b14147820 */ /* 0x000fe40000410000 */
[----:B------:R-:W2:Y:S01]  /*2280*/  LDS R27, [R13+0x1200] ;  /* 0x001200000d1b7984 */ /* 0x000ea20000000800 */
[----:B------:R-:W5:Y:S01]  /*2290*/  MUFU.EX2 R22, R22 ;  /* 0x0000001600167308 */ /* 0x000f620000000800 */
[----:B---3--:R-:W-:Y:S01]  /*22a0*/  FADD.FTZ R23, -R6, R23 ;  /* 0x0000001706177221 */ /* 0x008fe20000010100 */
[----:B------:R-:W-:-:S03]  /*22b0*/  FMUL.FTZ R26, R26, 1.4426950216293334961 ;  /* 0x3fb8aa3b1a1a7820 */ /* 0x000fc60000410000 */
[----:B------:R-:W-:Y:S01]  /*22c0*/  FMUL.FTZ R12, R23, 1.4426950216293334961 ;  /* 0x3fb8aa3b170c7820 */ /* 0x000fe20000410000 */
[C---:B----4-:R-:W-:Y:S01]  /*22d0*/  FADD.FTZ R29, -R6.reuse, R29 ;  /* 0x0000001d061d7221 */ /* 0x050fe20000010100 */
[----:B------:R-:W3:Y:S01]  /*22e0*/  LDS R23, [R13+0xc00] ;  /* 0x000c00000d177984 */ /* 0x000ee20000000800 */
[----:B------:R-:W4:Y:S01]  /*22f0*/  MUFU.EX2 R20, R20 ;  /* 0x0000001400147308 */ /* 0x000f220000000800 */
[C---:B-----5:R-:W-:Y:S01]  /*2300*/  FADD.FTZ R21, -R6.reuse, R21 ;  /* 0x0000001506157221 */ /* 0x060fe20000010100 */
[----:B------:R-:W-:Y:S02]  /*2310*/  FMUL.FTZ R24, R29, 1.4426950216293334961 ;  /* 0x3fb8aa3b1d187820 */ /* 0x000fe40000410000 */
[----:B------:R-:W5:Y:S01]  /*2320*/  LDS R29, [R13+0x1000] ;  /* 0x001000000d1d7984 */ /* 0x000f620000000800 */
[C---:B------:R-:W-:Y:S01]  /*2330*/  FADD.FTZ R19, -R6.reuse, R19 ;  /* 0x0000001306137221 */ /* 0x040fe20000010100 */
[----:B------:R-:W-:Y:S02]  /*2340*/  FMUL.FTZ R28, R21, 1.4426950216293334961 ;  /* 0x3fb8aa3b151c7820 */ /* 0x000fe40000410000 */
[----:B------:R-:W2:Y:S01]  /*2350*/  MUFU.EX2 R12, R12 ;  /* 0x0000000c000c7308 */ /* 0x000ea20000000800 */
[----:B------:R-:W5:Y:S01]  /*2360*/  LDS R21, [R13+0x1600] ;  /* 0x001600000d157984 */ /* 0x000f620000000800 */
[----:B------:R-:W-:Y:S01]  /*2370*/  FMUL.FTZ R30, R19, 1.4426950216293334961 ;  /* 0x3fb8aa3b131e7820 */ /* 0x000fe20000410000 */
[----:B------:R-:W-:-:S02]  /*2380*/  FADD.FTZ R31, -R6, R31 ;  /* 0x0000001f061f7221 */ /* 0x000fc40000010100 */
[----:B------:R-:W-:Y:S02]  /*2390*/  STS [R13+-0x400], R22 ;  /* 0xfffc00160d007388 */ /* 0x000fe40000000800 */
[----:B------:R-:W-:Y:S01]  /*23a0*/  FMUL.FTZ R31, R31, 1.4426950216293334961 ;  /* 0x3fb8aa3b1f1f7820 */ /* 0x000fe20000410000 */
[----:B------:R-:W3:Y:S01]  /*23b0*/  MUFU.EX2 R24, R24 ;  /* 0x0000001800187308 */ /* 0x000ee20000000800 */
[----:B----4-:R-:W-:Y:S01]  /*23c0*/  STS [R13], R20 ;  /* 0x000000140d007388 */ /* 0x010fe20000000800 */
[----:B0-----:R-:W-:-:S06]  /*23d0*/  FADD.FTZ R19, -R6, R17 ;  /* 0x0000001106137221 */ /* 0x001fcc0000010100 */
[----:B------:R-:W0:Y:S01]  /*23e0*/  MUFU.EX2 R26, R26 ;  /* 0x0000001a001a7308 */ /* 0x000e220000000800 */
[----:B------:R-:W4:Y:S01]  /*23f0*/  LDS R17, [R13+0x1800] ;  /* 0x001800000d117984 */ /* 0x000f220000000800 */
[----:B------:R-:W-:Y:S01]  /*2400*/  FMUL.FTZ R32, R19, 1.4426950216293334961 ;  /* 0x3fb8aa3b13207820 */ /* 0x000fe20000410000 */
[C---:B-1----:R-:W-:Y:S02]  /*2410*/  FADD.FTZ R25, -R6.reuse, R25 ;  /* 0x0000001906197221 */ /* 0x042fe40000010100 */
[----:B------:R-:W1:Y:S01]  /*2420*/  LDS R19, [R13+0x1a00] ;  /* 0x001a00000d137984 */ /* 0x000e620000000800 */
[----:B--2---:R-:W-:Y:S01]  /*2430*/  FADD.FTZ R27, -R6, R27 ;  /* 0x0000001b061b7221 */ /* 0x004fe20000010100 */
[----:B------:R-:W-:Y:S01]  /*2440*/  FMUL.FTZ R36, R25, 1.4426950216293334961 ;  /* 0x3fb8aa3b19247820 */ /* 0x000fe20000410000 */
[----:B------:R-:W2:Y:S01]  /*2450*/  MUFU.EX2 R28, R28 ;  /* 0x0000001c001c7308 */ /* 0x000ea20000000800 */
[----:B------:R-:W-:Y:S01]  /*2460*/  STS [R13+-0x200], R12 ;  /* 0xfffe000c0d007388 */ /* 0x000fe20000000800 */
[----:B------:R-:W-:Y:S01]  /*2470*/  FMUL.FTZ R25, R27, 1.4426950216293334961 ;  /* 0x3fb8aa3b1b197820 */ /* 0x000fe20000410000 */
[----:B------:R-:W-:-:S02]  /*2480*/  FADD.FTZ R27, R22, R15 ;  /* 0x0000000f161b7221 */ /* 0x000fc40000010000 */
[----:B---3--:R-:W-:Y:S01]  /*2490*/  STS [R13+0x200], R24 ;  /* 0x000200180d007388 */ /* 0x008fe20000000800 */
[C---:B------:R-:W-:Y:S01]  /*24a0*/  FADD.FTZ R23, -R6.reuse, R23 ;  /* 0x0000001706177221 */ /* 0x040fe20000010100 */
[----:B------:R-:W-:Y:S01]  /*24b0*/  FADD.FTZ R27, R27, R12 ;  /* 0x0000000c1b1b7221 */ /* 0x000fe20000010000 */
[----:B------:R-:W3:Y:S01]  /*24c0*/  MUFU.EX2 R30, R30 ;  /* 0x0000001e001e7308 */ /* 0x000ee20000000800 */
[----:B0-----:R-:W-:Y:S01]  /*24d0*/  STS [R13+0x400], R26 ;  /* 0x0004001a0d007388 */ /* 0x001fe20000000800 */
[----:B------:R-:W-:Y:S01]  /*24e0*/  FMUL.FTZ R34, R23, 1.4426950216293334961 ;  /* 0x3fb8aa3b17227820 */ /* 0x000fe20000410000 */
[----:B------:R-:W-:Y:S01]  /*24f0*/  FADD.FTZ R27, R27, R20 ;  /* 0x000000141b1b7221 */ /* 0x000fe20000010000 */
[----:B-----5:R-:W-:-:S03]  /*2500*/  FADD.FTZ R29, -R6, R29 ;  /* 0x0000001d061d7221 */ /* 0x020fc60000010100 */
[----:B------:R-:W-:Y:S01]  /*2510*/  FADD.FTZ R27, R27, R24 ;  /* 0x000000181b1b7221 */ /* 0x000fe20000010000 */
[----:B------:R-:W0:Y:S01]  /*2520*/  MUFU.EX2 R32, R32 ;  /* 0x0000002000207308 */ /* 0x000e220000000800 */
[----:B------:R-:W-:Y:S01]  /*2530*/  FMUL.FTZ R23, R29, 1.4426950216293334961 ;  /* 0x3fb8aa3b1d177820 */ /* 0x000fe20000410000 */
[----:B------:R-:W-:Y:S01]  /*2540*/  FADD.FTZ R21, -R6, R21 ;  /* 0x0000001506157221 */ /* 0x000fe20000010100 */
[----:B------:R-:W-:Y:S01]  /*2550*/  FADD.FTZ R27, R27, R26 ;  /* 0x0000001a1b1b7221 */ /* 0x000fe20000010000 */
[----:B--2---:R-:W-:Y:S02]  /*2560*/  STS [R13+0x600], R28 ;  /* 0x0006001c0d007388 */ /* 0x004fe40000000800 */
[----:B------:R-:W-:Y:S01]  /*2570*/  FMUL.FTZ R21, R21, 1.4426950216293334961 ;  /* 0x3fb8aa3b15157820 */ /* 0x000fe20000410000 */
[----:B------:R-:W-:Y:S01]  /*2580*/  FADD.FTZ R27, R27, R28 ;  /* 0x0000001c1b1b7221 */ /* 0x000fe20000010000 */
[----:B------:R-:W2:Y:S01]  /*2590*/  MUFU.EX2 R34, R34 ;  /* 0x0000002200227308 */ /* 0x000ea20000000800 */
[----:B---3--:R-:W-:Y:S02]  /*25a0*/  STS [R13+0x800], R30 ;  /* 0x0008001e0d007388 */ /* 0x008fe40000000800 */
[----:B------:R-:W-:-:S05]  /*25b0*/  FADD.FTZ R27, R27, R30 ;  /* 0x0000001e1b1b7221 */ /* 0x000fca0000010000 */
[----:B------:R-:W3:Y:S01]  /*25c0*/  MUFU.EX2 R36, R36 ;  /* 0x0000002400247308 */ /* 0x000ee20000000800 */
[----:B0-----:R-:W-:Y:S01]  /*25d0*/  FADD.FTZ R27, R27, R32 ;  /* 0x000000201b1b7221 */ /* 0x001fe20000010000 */
[C---:B----4-:R-:W-:Y:S01]  /*25e0*/  FADD.FTZ R29, -R6.reuse, R17 ;  /* 0x00000011061d7221 */ /* 0x050fe20000010100 */
[----:B------:R-:W-:Y:S01]  /*25f0*/  STS [R13+0xa00], R32 ;  /* 0x000a00200d007388 */ /* 0x000fe20000000800 */
[----:B-1----:R-:W-:Y:S02]  /*2600*/  FADD.FTZ R33, -R6, R19 ;  /* 0x0000001306217221 */ /* 0x002fe40000010100 */
[----:B------:R-:W-:Y:S02]  /*2610*/  FMUL.FTZ R29, R29, 1.4426950216293334961 ;  /* 0x3fb8aa3b1d1d7820 */ /* 0x000fe40000410000 */
[----:B------:R-:W0:Y:S01]  /*2620*/  MUFU.EX2 R23, R23 ;  /* 0x0000001700177308 */ /* 0x000e220000000800 */
[----:B--2---:R-:W-:Y:S01]  /*2630*/  FADD.FTZ R27, R27, R34 ;  /* 0x000000221b1b7221 */ /* 0x004fe20000010000 */
[----:B------:R-:W-:Y:S01]  /*2640*/  FMUL.FTZ R33, R33, 1.4426950216293334961 ;  /* 0x3fb8aa3b21217820 */ /* 0x000fe20000410000 */
[----:B------:R-:W-:Y:S05]  /*2650*/  STS [R13+0xc00], R34 ;  /* 0x000c00220d007388 */ /* 0x000fea0000000800 */
        /* <DEDUP_REMOVED lines=21> */
.L_x_19603:
[----:B------:R-:W-:Y:S05]  /*27b0*/  BSYNC.RECONVERGENT B1 ;  /* 0x0000000000017941 */ /* 0x000fea0003800200 */
.L_x_19602:
        /* <DEDUP_REMOVED lines=55> */
.L_x_19606:
[----:B------:R-:W-:Y:S05]  /*2b30*/  BSYNC.RECONVERGENT B1 ;  /* 0x0000000000017941 */ /* 0x000fea0003800200 */
.L_x_19605:
        /* <DEDUP_REMOVED lines=26> */
.L_x_19598:
[----:B------:R-:W-:Y:S05]  /*2ce0*/  BSYNC.RECONVERGENT B0 ;  /* 0x0000000000007941 */ /* 0x000fea0003800200 */
.L_x_19597:
        /* <DEDUP_REMOVED lines=40> */
.L_x_19611:
[----:B------:R-:W1:Y:S01]  /*2f70*/  LDS R9, [R12] ;  /* 0x000000000c097984 */ /* 0x000e620000000800 */
[----:B------:R-:W-:-:S05]  /*2f80*/  VIADD R13, R13, 0x1 ;  /* 0x000000010d0d7836 */ /* 0x000fca0000000000 */
[----:B------:R-:W-:Y:S01]  /*2f90*/  ISETP.NE.AND P0, PT, R13, RZ, PT ;  /* 0x000000ff0d00720c */ /* 0x000fe20003f05270 */
[----:B-1----:R-:W-:-:S05]  /*2fa0*/  FMUL.FTZ R9, R9, R8 ;  /* 0x0000000809097220 */ /* 0x002fca0000410000 */
[----:B------:R1:W-:Y:S02]  /*2fb0*/  STS [R12], R9 ;  /* 0x000000090c007388 */ /* 0x0003e40000000800 */
[----:B-1----:R-:W-:-:S05]  /*2fc0*/  VIADD R12, R12, 0x200 ;  /* 0x000002000c0c7836 */ /* 0x002fca0000000000 */
[----:B------:R-:W-:Y:S05]  /*2fd0*/  @P0 BRA `(.L_x_19611) ;  /* 0xfffffffc00e40947 */ /* 0x000fea000383ffff */
.L_x_19610:
[----:B------:R-:W-:Y:S05]  /*2fe0*/  BSYNC.RECONVERGENT B1 ;  /* 0x0000000000017941 */ /* 0x000fea0003800200 */
.L_x_19609:
        /* <DEDUP_REMOVED lines=12> */
.L_x_19614:
        /* <DEDUP_REMOVED lines=29> */
[----:B0-----:R-:W-:-:S03]  /*3280*/  FMUL.FTZ R12, R29, R8 ;  /* 0x000000081d0c7220 */ /* 0x001fc60000410000 */
        /* <DEDUP_REMOVED lines=22> */
.L_x_19613:
[----:B------:R-:W-:Y:S05]  /*33f0*/  BSYNC.RECONVERGENT B1 ;  /* 0x0000000000017941 */ /* 0x000fea0003800200 */
.L_x_19612:
[----:B------:R-:W-:Y:S01]  /*3400*/  IMAD.IADD R12, R7, 0x1, -R10 ;  /* 0x00000001070c7824 */ /* 0x000fe200078e0a0a */
[----:B------:R-:W-:Y:S04]  /*3410*/  BSSY.RECONVERGENT B1, `(.L_x_19615) ;  /* 0x000001e000017945 */ /* 0x000fe80003800200 */
        /* <DEDUP_REMOVED lines=29> */
.L_x_19616:
[----:B------:R-:W-:Y:S05]  /*35f0*/  BSYNC.RECONVERGENT B1 ;  /* 0x0000000000017941 */ /* 0x000fea0003800200 */
.L_x_19615:
        /* <DEDUP_REMOVED lines=14> */
.L_x_19608:
[----:B------:R-:W-:Y:S05]  /*36e0*/  BSYNC.RECONVERGENT B0 ;  /* 0x0000000000007941 */ /* 0x000fea0003800200 */
.L_x_19607:
[----:B------:R-:W-:Y:S01]  /*36f0*/  BAR.SYNC.DEFER_BLOCKING 0x0 ;  /* 0x0000000000007b1d */ /* 0x000fe20000010000 */
[----:B------:R-:W-:Y:S01]  /*3700*/  ISETP.NE.AND P0, PT, R0, RZ, PT ;  /* 0x000000ff0000720c */ /* 0x000fe20003f05270 */
[----:B-12---:R-:W-:-:S04]  /*3710*/  IMAD.U32 R8, RZ, RZ, UR19 ;  /* 0x00000013ff087e24 */ /* 0x006fc8000f8e00ff */
[----:B------:R-:W-:Y:S01]  /*3720*/  IMAD R17, R8, 0x20, R3 ;  /* 0x0000002008117824 */ /* 0x000fe200078e0203 */
[----:B------:R-:W1:Y:S01]  /*3730*/  LDCU UR25, c[0x0][0x3dc] ;  /* 0x00007b80ff1977ac */ /* 0x000e620008000800 */
[----:B------:R-:W-:Y:S01]  /*3740*/  BSSY.RECONVERGENT B0, `(.L_x_19617) ;  /* 0x0000015000007945 */ /* 0x000fe20003800200 */
[----:B------:R-:W2:Y:S02]  /*3750*/  LDCU.64 UR22, c[0x0][0x3a8] ;  /* 0x00007500ff1677ac */ /* 0x000ea40008000a00 */
[----:B------:R-:W-:-:S03]  /*3760*/  ISETP.GE.U32.AND P1, PT, R17, UR8, PT ;  /* 0x0000000811007c0c */ /* 0x000fc6000bf26070 */
[----:B------:R-:W-:Y:S10]  /*3770*/  @P0 BRA `(.L_x_19618) ;  /* 0x0000000000440947 */ /* 0x000ff40003800000 */
        /* <DEDUP_REMOVED lines=17> */
.L_x_19618:
[----:B-12---:R-:W-:Y:S05]  /*3890*/  BSYNC.RECONVERGENT B0 ;  /* 0x0000000000007941 */ /* 0x006fea0003800200 */
.L_x_19617:
[----:B------:R-:W-:Y:S01]  /*38a0*/  BSSY.RECONVERGENT B1, `(.L_x_19619) ;  /* 0x0000170000017945 */ /* 0x000fe20003800200 */
[----:B------:R-:W-:Y:S02]  /*38b0*/  CS2R R28, SRZ ;  /* 0x00000000001c7805 */ /* 0x000fe4000001ff00 */
[----:B------:R-:W-:Y:S01]  /*38c0*/  CS2R R26, SRZ ;  /* 0x00000000001a7805 */ /* 0x000fe2000001ff00 */
[----:B------:R-:W-:Y:S06]  /*38d0*/  @P1 BRA `(.L_x_19620) ;  /* 0x0000001400b01947 */ /* 0x000fec0003800000 */
[----:B------:R-:W1:Y:S01]  /*38e0*/  I2F.RP R10, R14 ;  /* 0x0000000e000a7306 */ /* 0x000e620000209400 */
[----:B------:R-:W2:Y:S01]  /*38f0*/  LDCU UR4, c[0x0][0x3c8] ;  /* 0x00007900ff0477ac */ /* 0x000ea20008000800 */
[C---:B0--3--:R-:W-:Y:S01]  /*3900*/  SHF.L.U32 R6, R0.reuse, 0x5, RZ ;  /* 0x0000000500067819 */ /* 0x049fe200000006ff */
[----:B------:R-:W-:Y:S01]  /*3910*/  IMAD.WIDE.U32 R8, R17, 0x4, RZ ;  /* 0x0000000411087825 */ /* 0x000fe200078e00ff */
[----:B------:R-:W-:Y:S01]  /*3920*/  SHF.L.U32 R21, R0, 0x3, RZ ;  /* 0x0000000300157819 */ /* 0x000fe200000006ff */
[----:B------:R-:W0:Y:S01]  /*3930*/  LDCU UR6, c[0x0][0x3fc] ;  /* 0x00007f80ff0677ac */ /* 0x000e220008000800 */
[----:B------:R-:W-:Y:S01]  /*3940*/  LOP3.LUT R6, R6, 0x20, RZ, 0xe2, !PT ;  /* 0x0000002006067812 */ /* 0x000fe200078ee2ff */
[----:B------:R-:W-:Y:S01]  /*3950*/  VIADD R5, R5, 0xa0 ;  /* 0x000000a005057836 */ /* 0x000fe20000000000 */
[----:B------:R-:W-:Y:S01]  /*3960*/  CS2R R28, SRZ ;  /* 0x00000000001c7805 */ /* 0x000fe2000001ff00 */
[----:B------:R-:W3:Y:S01]  /*3970*/  LDCU.64 UR10, c[0x0][0x3b8] ;  /* 0x00007700ff0a77ac */ /* 0x000ee20008000a00 */
[C---:B------:R-:W-:Y:S01]  /*3980*/  LEA R6, R3.reuse, R6, 0x6 ;  /* 0x0000000603067211 */ /* 0x040fe200078e30ff */
[----:B------:R-:W-:Y:S01]  /*3990*/  IMAD R2, R3, 0x10, R2 ;  /* 0x0000001003027824 */ /* 0x000fe200078e0202 */
[----:B------:R-:W-:Y:S01]  /*39a0*/  LEA R5, R4, R5, 0x18 ;  /* 0x0000000504057211 */ /* 0x000fe200078ec0ff */
[----:B------:R-:W-:Y:S01]  /*39b0*/  UIADD3 UR5, UPT, UPT, UR24, 0xf, URZ ;  /* 0x0000000f18057890 */ /* 0x000fe2000fffe0ff */
[----:B------:R-:W-:Y:S01]  /*39c0*/  VIADD R23, R17, 0x1 ;  /* 0x0000000111177836 */ /* 0x000fe20000000000 */
[----:B-1----:R-:W1:Y:S01]  /*39d0*/  MUFU.RCP R10, R10 ;  /* 0x0000000a000a7308 */ /* 0x002e620000001000 */
[----:B------:R-:W-:Y:S01]  /*39e0*/  IADD3 R25, PT, PT, R6, 0x10, R5 ;  /* 0x0000001006197810 */ /* 0x000fe20007ffe005 */
[----:B------:R-:W-:Y:S01]  /*39f0*/  IMAD.MOV.U32 R6, RZ, RZ, RZ ;  /* 0x000000ffff067224 */ /* 0x000fe200078e00ff */
[----:B------:R-:W-:Y:S01]  /*3a00*/  USHF.R.U32.HI UR5, URZ, 0x4, UR5 ;  /* 0x00000004ff057899 */ /* 0x000fe20008011605 */
[----:B------:R-:W-:Y:S01]  /*3a10*/  VIADD R22, R2, 0x3 ;  /* 0x0000000302167836 */ /* 0x000fe20000000000 */
[----:B--2---:R-:W-:Y:S01]  /*3a20*/  UIMAD UR4, UR17, UR4, URZ ;  /* 0x00000004110472a4 */ /* 0x004fe2000f8e02ff */
[----:B------:R-:W-:-:S02]  /*3a30*/  CS2R R26, SRZ ;  /* 0x00000000001a7805 */ /* 0x000fc4000001ff00 */
[----:B0-----:R-:W-:Y:S01]  /*3a40*/  MOV R15, UR6 ;  /* 0x00000006000f7c02 */ /* 0x001fe20008000f00 */
[----:B------:R-:W-:Y:S02]  /*3a50*/  VIADD R17, R17, -UR5 ;  /* 0x8000000511117c36 */ /* 0x000fe40008000000 */
[----:B------:R-:W-:Y:S01]  /*3a60*/  IMAD.U32 R11, RZ, RZ, UR4 ;  /* 0x00000004ff0b7e24 */ /* 0x000fe2000f8e00ff */
[----:B------:R-:W-:-:S03]  /*3a70*/  IADD3 R15, PT, PT, -R15, UR16, RZ ;  /* 0x000000100f0f7c10 */ /* 0x000fc6000fffe1ff */
[----:B------:R-:W-:Y:S01]  /*3a80*/  IMAD.WIDE R8, R11, 0x4, R8 ;  /* 0x000000040b087825 */ /* 0x000fe200078e0208 */
[----:B------:R-:W0:Y:S03]  /*3a90*/  LDCU UR4, c[0x0][0x3e0] ;  /* 0x00007c00ff0477ac */ /* 0x000e260008000800 */
[----:B-1----:R-:W-:Y:S01]  /*3aa0*/  VIADD R7, R10, 0xffffffe ;  /* 0x0ffffffe0a077836 */ /* 0x002fe20000000000 */
[----:B---3--:R-:W-:-:S04]  /*3ab0*/  IADD3 R18, P0, PT, R8, UR10, RZ ;  /* 0x0000000a08127c10 */ /* 0x008fc8000ff1e0ff */
[----:B------:R-:W-:Y:S01]  /*3ac0*/  IADD3.X R19, PT, PT, R9, UR11, RZ, P0, !PT ;  /* 0x0000000b09137c10 */ /* 0x000fe200087fe4ff */
[----:B------:R-:W1:Y:S01]  /*3ad0*/  F2I.FTZ.U32.TRUNC.NTZ R7, R7 ;  /* 0x0000000700077305 */ /* 0x000e62000021f000 */
[----:B0-----:R-:W-:-:S04]  /*3ae0*/  UIMAD UR4, UR13, UR4, URZ ;  /* 0x000000040d0472a4 */ /* 0x001fc8000f8e02ff */
[----:B------:R-:W-:Y:S01]  /*3af0*/  USHF.R.S32.HI UR6, URZ, 0x1f, UR4 ;  /* 0x0000001fff067899 */ /* 0x000fe20008011404 */
[----:B-1----:R-:W-:Y:S01]  /*3b00*/  IMAD.MOV R11, RZ, RZ, -R7 ;  /* 0x000000ffff0b7224 */ /* 0x002fe200078e0a07 */
[----:B------:R-:W-:-:S03]  /*3b10*/  MOV R2, UR4 ;  /* 0x0000000400027c02 */ /* 0x000fc60008000f00 */
[----:B------:R-:W-:-:S04]  /*3b20*/  IMAD R3, R11, R14, RZ ;  /* 0x0000000e0b037224 */ /* 0x000fc800078e02ff */
[----:B------:R-:W-:Y:S01]  /*3b30*/  IMAD.HI.U32 R24, R7, R3, R6 ;  /* 0x0000000307187227 */ /* 0x000fe200078e0006 */
[C---:B------:R-:W-:Y:S02]  /*3b40*/  LOP3.LUT R3, R21.reuse, 0x8, RZ, 0xc0, !PT ;  /* 0x0000000815037812 */ /* 0x040fe400078ec0ff */
[----:B------:R-:W-:-:S03]  /*3b50*/  LOP3.LUT R21, R21, 0xf8, RZ, 0xc0, !PT ;  /* 0x000000f815157812 */ /* 0x000fc600078ec0ff */
[----:B------:R-:W-:Y:S02]  /*3b60*/  IMAD.IADD R20, R3, 0x1, R22 ;  /* 0x0000000103147824 */ /* 0x000fe400078e0216 */
[----:B------:R-:W-:-:S07]  /*3b70*/  IMAD.U32 R3, RZ, RZ, UR6 ;  /* 0x00000006ff037e24 */ /* 0x000fce000f8e00ff */
.L_x_19631:
        /* <DEDUP_REMOVED lines=48> */
[----:B------:R1:W3:Y:S01]  /*3e80*/  LDS.128 R4, [R25] ;  /* 0x0000000019047984 */ /* 0x0002e20000000c00 */
[----:B0-----:R-:W-:Y:S01]  /*3e90*/  F2FP.BF16.F32.PACK_AB R10, R11, R10 ;  /* 0x0000000a0b0a723e */ /* 0x001fe200000010ff */
[----:B------:R-:W-:Y:S01]  /*3ea0*/  BSSY.RECONVERGENT B2, `(.L_x_19623) ;  /* 0x000002c000027945 */ /* 0x000fe20003800200 */
[----:B------:R-:W-:Y:S01]  /*3eb0*/  F2FP.BF16.F32.PACK_AB R9, R9, R8 ;  /* 0x000000080909723e */ /* 0x000fe200000010ff */
[----:B------:R-:W-:-:S02]  /*3ec0*/  VIADD R8, R20, 0xfffffffd ;  /* 0xfffffffd14087836 */ /* 0x000fc40000000000 */
[----:B--2---:R-:W-:-:S03]  /*3ed0*/  IMAD.WIDE R12, R13, UR25, R2 ;  /* 0x000000190d0c7c25 */ /* 0x004fc6000f8e0202 */
[----:B------:R-:W-:-:S04]  /*3ee0*/  IADD3 R30, P0, PT, R21, R12, RZ ;  /* 0x0000000c151e7210 */ /* 0x000fc80007f1e0ff */
[----:B------:R-:W-:Y:S02]  /*3ef0*/  IADD3.X R13, PT, PT, RZ, R13, RZ, P0, !PT ;  /* 0x0000000dff0d7210 */ /* 0x000fe400007fe4ff */
[----:B------:R-:W-:-:S04]  /*3f00*/  LEA R12, P0, R30, UR22, 0x1 ;  /* 0x000000161e0c7c11 */ /* 0x000fc8000f8008ff */
[----:B------:R-:W-:Y:S02]  /*3f10*/  LEA.HI.X R13, R30, UR23, R13, 0x1, P0 ;  /* 0x000000171e0d7c11 */ /* 0x000fe400080f0c0d */
[----:B------:R-:W-:-:S03]  /*3f20*/  ISETP.NE.AND P0, PT, R17, -0x1, PT ;  /* 0xffffffff1100780c */ /* 0x000fc60003f05270 */
[----:B------:R1:W5:Y:S04]  /*3f30*/  LDG.E.CONSTANT R32, desc[UR14][R12.64] ;  /* 0x0000000e0c207981 */ /* 0x000368000c1e9900 */
[----:B------:R1:W5:Y:S04]  /*3f40*/  LDG.E.CONSTANT R31, desc[UR14][R12.64+0x4] ;  /* 0x0000040e0c1f7981 */ /* 0x000368000c1e9900 */
[----:B------:R1:W5:Y:S04]  /*3f50*/  LDG.E.CONSTANT R11, desc[UR14][R12.64+0x8] ;  /* 0x0000080e0c0b7981 */ /* 0x000368000c1e9900 */
[----:B------:R1:W5:Y:S01]  /*3f60*/  LDG.E.CONSTANT R30, desc[UR14][R12.64+0xc] ;  /* 0x00000c0e0c1e7981 */ /* 0x000362000c1e9900 */
[----:B---3--:R-:W-:Y:S05]  /*3f70*/  @P0 BRA `(.L_x_19624) ;  /* 0x0000000000780947 */ /* 0x008fea0003800000 */
        /* <DEDUP_REMOVED lines=30> */
.L_x_19624:
[----:B------:R-:W-:Y:S05]  /*4160*/  BSYNC.RECONVERGENT B2 ;  /* 0x0000000000027941 */ /* 0x000fea0003800200 */
.L_x_19623:
[----:B-----5:R-:W-:Y:S02]  /*4170*/  HFMA2.BF16_V2 R31, R10, R31, -RZ ;  /* 0x0000001f0a1f7231 */ /* 0x020fe400003000ff */
[----:B------:R-:W-:Y:S01]  /*4180*/  HMUL2.BF16_V2 R32, R9, R32 ;  /* 0x0000002009207232 */ /* 0x000fe20000200000 */
[----:B------:R-:W-:Y:S02]  /*4190*/  F2FP.BF16.F32.PACK_AB R4, R5, R4 ;  /* 0x000000040504723e */ /* 0x000fe400000010ff */
[----:B------:R-:W-:Y:S02]  /*41a0*/  F2FP.BF16.F32.PACK_AB R5, R7, R6 ;  /* 0x000000060705723e */ /* 0x000fe400000010ff */
[C---:B------:R-:W-:Y:S01]  /*41b0*/  PRMT R33, R32.reuse, 0x7632, R33 ;  /* 0x0000763220217816 */ /* 0x040fe20000000021 */
[----:B------:R-:W-:Y:S02]  /*41c0*/  IMAD.U32 R32, R32, 0x10000, RZ ;  /* 0x0001000020207824 */ /* 0x000fe400078e00ff */
[----:B------:R-:W-:Y:S01]  /*41d0*/  HMUL2.BF16_V2 R11, R4, R11 ;  /* 0x0000000b040b7232 */ /* 0x000fe20000200000 */
[----:B------:R-:W-:-:S02]  /*41e0*/  SHF.L.U32 R33, R33, 0x10, RZ ;  /* 0x0000001021217819 */ /* 0x000fc400000006ff */
[C---:B------:R-:W-:Y:S02]  /*41f0*/  PRMT R7, R31.reuse, 0x7610, R7 ;  /* 0x000076101f077816 */ /* 0x040fe40000000007 */
[----:B------:R-:W-:Y:S01]  /*4200*/  PRMT R31, R31, 0x7632, R31 ;  /* 0x000076321f1f7816 */ /* 0x000fe2000000001f */
[----:B------:R-:W-:Y:S02]  /*4210*/  FADD.FTZ R6, R32, R33 ;  /* 0x0000002120067221 */ /* 0x000fe40000010000 */
[----:B------:R-:W-:Y:S02]  /*4220*/  IMAD.U32 R7, R7, 0x10000, RZ ;  /* 0x0001000007077824 */ /* 0x000fe400078e00ff */
[----:B------:R-:W-:Y:S02]  /*4230*/  IMAD.U32 R32, R31, 0x10000, RZ ;  /* 0x000100001f207824 */ /* 0x000fe400078e00ff */
[----:B------:R-:W-:Y:S01]  /*4240*/  HFMA2.BF16_V2 R31, R5, R30, -RZ ;  /* 0x0000001e051f7231 */ /* 0x000fe200003000ff */
[----:B------:R-:W-:Y:S01]  /*4250*/  PRMT R30, R11, 0x7632, R30 ;  /* 0x000076320b1e7816 */ /* 0x000fe2000000001e */
[----:B------:R-:W-:Y:S01]  /*4260*/  FADD.FTZ R7, R7, R32 ;  /* 0x0000002007077221 */ /* 0x000fe20000010000 */
[----:B------:R-:W-:-:S03]  /*4270*/  SHF.L.U32 R11, R11, 0x10, RZ ;  /* 0x000000100b0b7819 */ /* 0x000fc600000006ff */
[----:B------:R-:W-:Y:S02]  /*4280*/  IMAD.U32 R30, R30, 0x10000, RZ ;  /* 0x000100001e1e7824 */ /* 0x000fe400078e00ff */
[----:B------:R-:W-:Y:S02]  /*4290*/  FADD.FTZ R7, R6, R7 ;  /* 0x0000000706077221 */ /* 0x000fe40000010000 */
[----:B------:R0:W5:Y:S01]  /*42a0*/  LDG.E.CONSTANT R6, desc[UR14][R12.64+0x20c] ;  /* 0x00020c0e0c067981 */ /* 0x000162000c1e9900 */
[C---:B------:R-:W-:Y:S01]  /*42b0*/  PRMT R32, R31.reuse, 0x7632, R32 ;  /* 0x000076321f207816 */ /* 0x040fe20000000020 */
[----:B------:R-:W-:Y:S02]  /*42c0*/  IMAD.U32 R31, R31, 0x10000, RZ ;  /* 0x000100001f1f7824 */ /* 0x000fe400078e00ff */
[----:B------:R-:W-:Y:S01]  /*42d0*/  FADD.FTZ R34, R11, R30 ;  /* 0x0000001e0b227221 */ /* 0x000fe20000010000 */
[----:B------:R-:W-:Y:S01]  /*42e0*/  SHF.L.U32 R32, R32, 0x10, RZ ;  /* 0x0000001020207819 */ /* 0x000fe200000006ff */
[----:B------:R0:W5:Y:S04]  /*42f0*/  LDG.E.CONSTANT R11, desc[UR14][R12.64+0x208] ;  /* 0x0002080e0c0b7981 */ /* 0x000168000c1e9900 */
[----:B------:R-:W-:-:S02]  /*4300*/  FADD.FTZ R30, R31, R32 ;  /* 0x000000201f1e7221 */ /* 0x000fc40000010000 */
        /* <DEDUP_REMOVED lines=35> */
.L_x_19626:
[----:B------:R-:W-:Y:S05]  /*4540*/  BSYNC.RECONVERGENT B2 ;  /* 0x0000000000027941 */ /* 0x000fea0003800200 */
.L_x_19625:
[----:B-----5:R-:W-:Y:S02]  /*4550*/  HFMA2.BF16_V2 R33, R10, R31, -RZ ;  /* 0x0000001f0a217231 */ /* 0x020fe400003000ff */
[----:B------:R-:W-:Y:S02]  /*4560*/  HMUL2.BF16_V2 R32, R9, R32 ;  /* 0x0000002009207232 */ /* 0x000fe40000200000 */
[----:B------:R-:W-:Y:S02]  /*4570*/  HFMA2.BF16_V2 R6, R5, R6, -RZ ;  /* 0x0000000605067231 */ /* 0x000fe400003000ff */
[----:B------:R-:W-:Y:S02]  /*4580*/  HMUL2.BF16_V2 R35, R4, R11 ;  /* 0x0000000b04237232 */ /* 0x000fe40000200000 */
[----:B------:R-:W-:Y:S01]  /*4590*/  FADD.FTZ R30, R7, R30 ;  /* 0x0000001e071e7221 */ /* 0x000fe20000010000 */
[C---:B------:R-:W-:Y:S02]  /*45a0*/  PRMT R31, R32.reuse, 0x7610, R31 ;  /* 0x00007610201f7816 */ /* 0x040fe4000000001f */
[----:B------:R-:W-:-:S02]  /*45b0*/  PRMT R32, R32, 0x7632, R32 ;  /* 0x0000763220207816 */ /* 0x000fc40000000020 */
        /* <DEDUP_REMOVED lines=8> */
[----:B------:R-:W-:-:S03]  /*4640*/  PRMT R33, R35, 0x7632, R33 ;  /* 0x0000763223217816 */ /* 0x000fc60000000021 */
[----:B------:R-:W-:Y:S01]  /*4650*/  FADD.FTZ R32, R11, R32 ;  /* 0x000000200b207221 */ /* 0x000fe20000010000 */
[----:B------:R-:W-:Y:S01]  /*4660*/  SHF.L.U32 R34, R33, 0x10, RZ ;  /* 0x0000001021227819 */ /* 0x000fe200000006ff */
[----:B------:R-:W-:Y:S01]  /*4670*/  IMAD.U32 R31, R31, 0x10000, RZ ;  /* 0x000100001f1f7824 */ /* 0x000fe200078e00ff */
[C---:B------:R-:W-:Y:S01]  /*4680*/  PRMT R11, R6.reuse, 0x7632, R11 ;  /* 0x00007632060b7816 */ /* 0x040fe2000000000b */
[----:B------:R-:W-:Y:S02]  /*4690*/  IMAD.U32 R6, R6, 0x10000, RZ ;  /* 0x0001000006067824 */ /* 0x000fe400078e00ff */
[----:B------:R-:W-:Y:S02]  /*46a0*/  FADD.FTZ R31, R31, R34 ;  /* 0x000000221f1f7221 */ /* 0x000fe40000010000 */
[----:B------:R-:W-:Y:S01]  /*46b0*/  IMAD.U32 R11, R11, 0x10000, RZ ;  /* 0x000100000b0b7824 */ /* 0x000fe200078e00ff */
[----:B------:R2:W5:Y:S01]  /*46c0*/  LDG.E.CONSTANT R34, desc[UR14][R12.64+0x400] ;  /* 0x0004000e0c227981 */ /* 0x000562000c1e9900 */
[----:B------:R-:W-:-:S02]  /*46d0*/  FADD.FTZ R7, R32, R31 ;  /* 0x0000001f20077221 */ /* 0x000fc40000010000 */
[----:B------:R-:W-:Y:S01]  /*46e0*/  FADD.FTZ R6, R6, R11 ;  /* 0x0000000b06067221 */ /* 0x000fe20000010000 */
[----:B------:R2:W5:Y:S04]  /*46f0*/  LDG.E.CONSTANT R31, desc[UR14][R12.64+0x404] ;  /* 0x0004040e0c1f7981 */ /* 0x000568000c1e9900 */
[----:B------:R2:W5:Y:S04]  /*4700*/  LDG.E.CONSTANT R11, desc[UR14][R12.64+0x408] ;  /* 0x0004080e0c0b7981 */ /* 0x000568000c1e9900 */
        /* <DEDUP_REMOVED lines=33> */
.L_x_19628:
[----:B------:R-:W-:Y:S05]  /*4920*/  BSYNC.RECONVERGENT B2 ;  /* 0x0000000000027941 */ /* 0x000fea0003800200 */
.L_x_19627:
[----:B-----5:R-:W-:Y:S02]  /*4930*/  HMUL2.BF16_V2 R33, R9, R34 ;  /* 0x0000002209217232 */ /* 0x020fe40000200000 */
[----:B------:R-:W-:Y:S02]  /*4940*/  HFMA2.BF16_V2 R35, R10, R31, -RZ ;  /* 0x0000001f0a237231 */ /* 0x000fe400003000ff */
[----:B------:R-:W-:Y:S01]  /*4950*/  HMUL2.BF16_V2 R11, R4, R11 ;  /* 0x0000000b040b7232 */ /* 0x000fe20000200000 */
[C---:B------:R-:W-:Y:S02]  /*4960*/  PRMT R34, R33.reuse, 0x7632, R34 ;  /* 0x0000763221227816 */ /* 0x040fe40000000022 */
[----:B------:R-:W-:-:S03]  /*4970*/  SHF.L.U32 R33, R33, 0x10, RZ ;  /* 0x0000001021217819 */ /* 0x000fc600000006ff */
[----:B------:R-:W-:-:S04]  /*4980*/  IMAD.U32 R34, R34, 0x10000, RZ ;  /* 0x0001000022227824 */ /* 0x000fc800078e00ff */
[--C-:B------:R-:W-:Y:S01]  /*4990*/  FADD.FTZ R31, R33, R34.reuse ;  /* 0x00000022211f7221 */ /* 0x100fe20000010000 */
[C---:B------:R-:W-:Y:S02]  /*49a0*/  PRMT R33, R35.reuse, 0x7610, R33 ;  /* 0x0000761023217816 */ /* 0x040fe40000000021 */
[----:B------:R-:W-:Y:S01]  /*49b0*/  PRMT R34, R35, 0x7632, R34 ;  /* 0x0000763223227816 */ /* 0x000fe20000000022 */
[----:B------:R-:W-:Y:S01]  /*49c0*/  HFMA2.BF16_V2 R35, R5, R32, -RZ ;  /* 0x0000002005237231 */ /* 0x000fe200003000ff */
[----:B------:R-:W-:-:S03]  /*49d0*/  SHF.L.U32 R33, R33, 0x10, RZ ;  /* 0x0000001021217819 */ /* 0x000fc600000006ff */
[----:B------:R-:W-:-:S04]  /*49e0*/  IMAD.U32 R34, R34, 0x10000, RZ ;  /* 0x0001000022227824 */ /* 0x000fc800078e00ff */
[----:B------:R-:W-:Y:S01]  /*49f0*/  FADD.FTZ R34, R33, R34 ;  /* 0x0000002221227221 */ /* 0x000fe20000010000 */
[C---:B------:R-:W-:Y:S02]  /*4a00*/  PRMT R33, R11.reuse, 0x7632, R33 ;  /* 0x000076320b217816 */ /* 0x040fe40000000021 */
[----:B------:R-:W-:-:S03]  /*4a10*/  SHF.L.U32 R11, R11, 0x10, RZ ;  /* 0x000000100b0b7819 */ /* 0x000fc600000006ff */
[----:B------:R-:W-:Y:S02]  /*4a20*/  IMAD.U32 R36, R33, 0x10000, RZ ;  /* 0x0001000021247824 */ /* 0x000fe400078e00ff */
[----:B------:R-:W-:Y:S01]  /*4a30*/  FADD.FTZ R33, R31, R34 ;  /* 0x000000221f217221 */ /* 0x000fe20000010000 */
[----:B------:R-:W-:Y:S01]  /*4a40*/  PRMT R31, R35, 0x7632, R31 ;  /* 0x00007632231f7816 */ /* 0x000fe2000000001f */
[----:B------:R-:W-:Y:S01]  /*4a50*/  FADD.FTZ R32, R11, R36 ;  /* 0x000000240b207221 */ /* 0x000fe20000010000 */
[----:B------:R-:W-:Y:S01]  /*4a60*/  PRMT R11, R35, 0x7610, R11 ;  /* 0x00007610230b7816 */ /* 0x000fe2000000000b */
[----:B------:R3:W5:Y:S02]  /*4a70*/  LDG.E.CONSTANT R36, desc[UR14][R12.64+0x600] ;  /* 0x0006000e0c247981 */ /* 0x000764000c1e9900 */
[----:B------:R-:W-:Y:S02]  /*4a80*/  IMAD.U32 R34, R31, 0x10000, RZ ;  /* 0x000100001f227824 */ /* 0x000fe400078e00ff */
[----:B------:R-:W-:Y:S01]  /*4a90*/  FADD.FTZ R32, R33, R32 ;  /* 0x0000002021207221 */ /* 0x000fe20000010000 */
[----:B------:R-:W-:Y:S01]  /*4aa0*/  SHF.L.U32 R11, R11, 0x10, RZ ;  /* 0x000000100b0b7819 */ /* 0x000fe200000006ff */
[----:B------:R3:W5:Y:S04]  /*4ab0*/  LDG.E.CONSTANT R33, desc[UR14][R12.64+0x604] ;  /* 0x0006040e0c217981 */ /* 0x000768000c1e9900 */
[----:B------:R-:W-:Y:S01]  /*4ac0*/  FADD.FTZ R11, R11, R34 ;  /* 0x000000220b0b7221 */ /* 0x000fe20000010000 */
[----:B------:R3:W5:Y:S04]  /*4ad0*/  LDG.E.CONSTANT R31, desc[UR14][R12.64+0x608] ;  /* 0x0006080e0c1f7981 */ /* 0x000768000c1e9900 */
[----:B------:R3:W5:Y:S01]  /*4ae0*/  LDG.E.CONSTANT R34, desc[UR14][R12.64+0x60c] ;  /* 0x00060c0e0c227981 */ /* 0x000762000c1e9900 */
[----:B------:R-:W-:Y:S04]  /*4af0*/  BSSY.RECONVERGENT B2, `(.L_x_19629) ;  /* 0x0000020000027945 */ /* 0x000fe80003800200 */
[----:B------:R-:W-:Y:S05]  /*4b00*/  @P0 BRA `(.L_x_19630) ;  /* 0x0000000000780947 */ /* 0x000fea0003800000 */
[----:B------:R-:W-:Y:S02]  /*4b10*/  ISETP.GE.AND P0, PT, R8, UR24, PT ;  /* 0x0000001808007c0c */ /* 0x000fe4000bf06270 */
[C---:B------:R-:W-:Y:S02]  /*4b20*/  IADD3 R8, PT, PT, R20.reuse, -0x2, RZ ;  /* 0xfffffffe14087810 */ /* 0x040fe40007ffe0ff */
[----:B------:R-:W-:Y:S02]  /*4b30*/  ISETP.GE.AND P3, PT, R20, UR24, PT ;  /* 0x0000001814007c0c */ /* 0x000fe4000bf66270 */
[----:B------:R-:W-:Y:S01]  /*4b40*/  ISETP.GE.AND P1, PT, R8, UR24, PT ;  /* 0x0000001808007c0c */ /* 0x000fe2000bf26270 */
[----:B------:R-:W-:Y:S01]  /*4b50*/  VIADD R8, R20, 0xffffffff ;  /* 0xffffffff14087836 */ /* 0x000fe20000000000 */
[----:B0123-5:R-:W-:-:S04]  /*4b60*/  PRMT R12, R33, 0x7632, R12 ;  /* 0x00007632210c7816 */ /* 0x02ffc8000000000c */
[----:B------:R-:W-:Y:S02]  /*4b70*/  ISETP.GE.AND P2, PT, R8, UR24, PT ;  /* 0x0000001808007c0c */ /* 0x000fe4000bf46270 */
[C---:B------:R-:W-:Y:S02]  /*4b80*/  PRMT R8, R36.reuse, 0x7632, R8 ;  /* 0x0000763224087816 */ /* 0x040fe40000000008 */
[----:B------:R-:W-:Y:S02]  /*4b90*/  SEL R36, R36, RZ, !P0 ;  /* 0x000000ff24247207 */ /* 0x000fe40004000000 */
[----:B------:R-:W-:Y:S02]  /*4ba0*/  SEL R13, R8, RZ, !P1 ;  /* 0x000000ff080d7207 */ /* 0x000fe40004800000 */
[----:B------:R-:W-:Y:S02]  /*4bb0*/  IADD3 R8, PT, PT, R20, 0x1, RZ ;  /* 0x0000000114087810 */ /* 0x000fe40007ffe0ff */
[----:B------:R-:W-:-:S02]  /*4bc0*/  SEL R33, R33, RZ, !P2 ;  /* 0x000000ff21217207 */ /* 0x000fc40005000000 */
[----:B------:R-:W-:Y:S01]  /*4bd0*/  ISETP.GE.AND P0, PT, R8, UR24, PT ;  /* 0x0000001808007c0c */ /* 0x000fe2000bf06270 */
[----:B------:R-:W-:Y:S01]  /*4be0*/  VIADD R8, R20, 0x2 ;  /* 0x0000000214087836 */ /* 0x000fe20000000000 */
[----:B------:R-:W-:Y:S02]  /*4bf0*/  SEL R12, R12, RZ, !P3 ;  /* 0x000000ff0c0c7207 */ /* 0x000fe40005800000 */
[----:B------:R-:W-:Y:S02]  /*4c00*/  PRMT R36, R36, 0x5410, R13 ;  /* 0x0000541024247816 */ /* 0x000fe4000000000d */
[----:B------:R-:W-:Y:S02]  /*4c10*/  ISETP.GE.AND P1, PT, R8, UR24, PT ;  /* 0x0000001808007c0c */ /* 0x000fe4000bf26270 */
[C---:B------:R-:W-:Y:S02]  /*4c20*/  IADD3 R8, PT, PT, R20.reuse, 0x3, RZ ;  /* 0x0000000314087810 */ /* 0x040fe40007ffe0ff */
[----:B------:R-:W-:Y:S01]  /*4c30*/  PRMT R33, R33, 0x5410, R12 ;  /* 0x0000541021217816 */ /* 0x000fe2000000000c */
[----:B------:R-:W-:Y:S01]  /*4c40*/  VIADD R12, R20, 0x4 ;  /* 0x00000004140c7836 */ /* 0x000fe20000000000 */
[----:B------:R-:W-:-:S02]  /*4c50*/  ISETP.GE.AND P2, PT, R8, UR24, PT ;  /* 0x0000001808007c0c */ /* 0x000fc4000bf46270 */
[C---:B------:R-:W-:Y:S02]  /*4c60*/  PRMT R8, R31.reuse, 0x7632, R8 ;  /* 0x000076321f087816 */ /* 0x040fe40000000008 */
[----:B------:R-:W-:Y:S02]  /*4c70*/  SEL R31, R31, RZ, !P0 ;  /* 0x000000ff1f1f7207 */ /* 0x000fe40004000000 */
[----:B------:R-:W-:Y:S02]  /*4c80*/  SEL R8, R8, RZ, !P1 ;  /* 0x000000ff08087207 */ /* 0x000fe40004800000 */
[----:B------:R-:W-:Y:S02]  /*4c90*/  ISETP.GE.AND P0, PT, R12, UR24, PT ;  /* 0x000000180c007c0c */ /* 0x000fe4000bf06270 */
[--C-:B------:R-:W-:Y:S02]  /*4ca0*/  PRMT R31, R31, 0x5410, R8.reuse ;  /* 0x000054101f1f7816 */ /* 0x100fe40000000008 */
[----:B------:R-:W-:-:S02]  /*4cb0*/  PRMT R8, R34, 0x7632, R8 ;  /* 0x0000763222087816 */ /* 0x000fc40000000008 */
[----:B------:R-:W-:Y:S02]  /*4cc0*/  SEL R34, R34, RZ, !P2 ;  /* 0x000000ff22227207 */ /* 0x000fe40005000000 */
[----:B------:R-:W-:-:S04]  /*4cd0*/  SEL R13, R8, RZ, !P0 ;  /* 0x000000ff080d7207 */ /* 0x000fc80004000000 */
[----:B------:R-:W-:-:S07]  /*4ce0*/  PRMT R34, R34, 0x5410, R13 ;  /* 0x0000541022227816 */ /* 0x000fce000000000d */
.L_x_19630:
[----:B------:R-:W-:Y:S05]  /*4cf0*/  BSYNC.RECONVERGENT B2 ;  /* 0x0000000000027941 */ /* 0x000fea0003800200 */
.L_x_19629:
[----:B-----5:R-:W-:Y:S02]  /*4d00*/  HMUL2.BF16_V2 R8, R9, R36 ;  /* 0x0000002409087232 */ /* 0x020fe40000200000 */
[----:B------:R-:W-:Y:S02]  /*4d10*/  HFMA2.BF16_V2 R10, R10, R33, -RZ ;  /* 0x000000210a0a7231 */ /* 0x000fe400003000ff */
[----:B------:R-:W-:Y:S02]  /*4d20*/  HMUL2.BF16_V2 R31, R4, R31 ;  /* 0x0000001f041f7232 */ /* 0x000fe40000200000 */
[----:B0123--:R-:W-:Y:S02]  /*4d30*/  HFMA2.BF16_V2 R12, R5, R34, -RZ ;  /* 0x00000022050c7231 */ /* 0x00ffe400003000ff */
[----:B------:R-:W-:Y:S01]  /*4d40*/  FADD.FTZ R7, R7, R6 ;  /* 0x0000000607077221 */ /* 0x000fe20000010000 */
[----:B------:R-:W-:Y:S01]  /*4d50*/  PRMT R9, R8, 0x7632, R9 ;  /* 0x0000763208097816 */ /* 0x000fe20000000009 */
[----:B------:R-:W-:Y:S01]  /*4d60*/  FADD.FTZ R32, R32, R11 ;  /* 0x0000000b20207221 */ /* 0x000fe20000010000 */
[----:B------:R-:W-:Y:S01]  /*4d70*/  SHF.L.U32 R8, R8, 0x10, RZ ;  /* 0x0000001008087819 */ /* 0x000fe200000006ff */
[----:B------:R-:W-:Y:S01]  /*4d80*/  FADD.FTZ R29, R29, R30 ;  /* 0x0000001e1d1d7221 */ /* 0x000fe20000010000 */
[----:B------:R-:W-:Y:S01]  /*4d90*/  FADD.FTZ R28, R28, R7 ;  /* 0x000000071c1c7221 */ /* 0x000fe20000010000 */
[----:B------:R-:W-:Y:S01]  /*4da0*/  IMAD.U32 R9, R9, 0x10000, RZ ;  /* 0x0001000009097824 */ /* 0x000fe200078e00ff */
[----:B------:R-:W-:Y:S01]  /*4db0*/  PRMT R5, R10, 0x7610, R5 ;  /* 0x000076100a057816 */ /* 0x000fe20000000005 */
[----:B------:R-:W-:-:S02]  /*4dc0*/  FADD.FTZ R27, R27, R32 ;  /* 0x000000201b1b7221 */ /* 0x000fc40000010000 */
[--C-:B------:R-:W-:Y:S01]  /*4dd0*/  FADD.FTZ R4, R8, R9.reuse ;  /* 0x0000000908047221 */ /* 0x100fe20000010000 */
[----:B------:R-:W-:Y:S02]  /*4de0*/  PRMT R8, R10, 0x7632, R8 ;  /* 0x000076320a087816 */ /* 0x000fe40000000008 */
[C---:B------:R-:W-:Y:S02]  /*4df0*/  PRMT R9, R31.reuse, 0x7610, R9 ;  /* 0x000076101f097816 */ /* 0x040fe40000000009 */
[----:B------:R-:W-:Y:S01]  /*4e00*/  PRMT R10, R31, 0x7632, R10 ;  /* 0x000076321f0a7816 */ /* 0x000fe2000000000a */
[----:B------:R-:W-:Y:S01]  /*4e10*/  IMAD.U32 R8, R8, 0x10000, RZ ;  /* 0x0001000008087824 */ /* 0x000fe200078e00ff */
[----:B------:R-:W-:Y:S02]  /*4e20*/  SHF.L.U32 R13, R5, 0x10, RZ ;  /* 0x00000010050d7819 */ /* 0x000fe400000006ff */
        /* <DEDUP_REMOVED lines=8> */
[----:B------:R-:W-:-:S03]  /*4eb0*/  FADD.FTZ R5, R12, R5 ;  /* 0x000000050c057221 */ /* 0x000fc60000010000 */
[----:B------:R-:W-:-:S04]  /*4ec0*/  FADD.FTZ R4, R4, R9 ;  /* 0x0000000904047221 */ /* 0x000fc80000010000 */
[----:B------:R-:W-:-:S04]  /*4ed0*/  FADD.FTZ R5, R4, R5 ;  /* 0x0000000504057221 */ /* 0x000fc80000010000 */
[----:B------:R-:W-:-:S07]  /*4ee0*/  FADD.FTZ R26, R26, R5 ;  /* 0x000000051a1a7221 */ /* 0x000fce0000010000 */
.L_x_19622:
[----:B------:R-:W-:Y:S05]  /*4ef0*/  BSYNC.RECONVERGENT B0 ;  /* 0x0000000000007941 */ /* 0x000fea0003800200 */
.L_x_19621:
[----:B------:R-:W-:Y:S01]  /*4f00*/  IADD3 R4, PT, PT, R23, 0x3, RZ ;  /* 0x0000000317047810 */ /* 0x000fe20007ffe0ff */
[----:B------:R-:W-:Y:S01]  /*4f10*/  VIADD R17, R17, 0x4 ;  /* 0x0000000411117836 */ /* 0x000fe20000000000 */
[----:B------:R-:W-:Y:S01]  /*4f20*/  IADD3 R18, P1, PT, R18, 0x10, RZ ;  /* 0x0000001012127810 */ /* 0x000fe20007f3e0ff */
[----:B------:R-:W-:Y:S01]  /*4f30*/  VIADD R23, R23, 0x4 ;  /* 0x0000000417177836 */ /* 0x000fe20000000000 */
[----:B------:R-:W-:Y:S01]  /*4f40*/  ISETP.GE.U32.AND P0, PT, R4, UR8, PT ;  /* 0x0000000804007c0c */ /* 0x000fe2000bf06070 */
[----:B------:R-:W-:Y:S01]  /*4f50*/  VIADD R22, R22, 0x40 ;  /* 0x0000004016167836 */ /* 0x000fe20000000000 */
[----:B------:R-:W-:Y:S02]  /*4f60*/  IADD3 R20, PT, PT, R20, 0x40, RZ ;  /* 0x0000004014147810 */ /* 0x000fe40007ffe0ff */
[----:B------:R-:W-:Y:S02]  /*4f70*/  IADD3 R25, PT, PT, R25, 0x100, RZ ;  /* 0x0000010019197810 */ /* 0x000fe40007ffe0ff */
[----:B------:R-:W-:-:S07]  /*4f80*/  IADD3.X R19, PT, PT, RZ, R19, RZ, P1, !PT ;  /* 0x00000013ff137210 */ /* 0x000fce0000ffe4ff */
[----:B------:R-:W-:Y:S05]  /*4f90*/  @!P0 BRA `(.L_x_19631) ;  /* 0xffffffe800f88947 */ /* 0x000fea000383ffff */
.L_x_19620:
[----:B------:R-:W-:Y:S05]  /*4fa0*/  BSYNC.RECONVERGENT B1 ;  /* 0x0000000000017941 */ /* 0x000fea0003800200 */
.L_x_19619:
[----:B------:R-:W1:Y:S01]  /*4fb0*/  SHFL.BFLY PT, R2, R29, 0x1, 0x1f ;  /* 0x0c201f001d027f89 */ /* 0x000e6200000e0000 */
[----:B------:R-:W-:Y:S01]  /*4fc0*/  ISETP.NE.AND P0, PT, R16, RZ, PT ;  /* 0x000000ff1000720c */ /* 0x000fe20003f05270 */
[----:B------:R-:W-:Y:S01]  /*4fd0*/  BSSY.RECONVERGENT B0, `(.L_x_19632) ;  /* 0x0000019000007945 */ /* 0x000fe20003800200 */
[C---:B------:R-:W-:Y:S01]  /*4fe0*/  LOP3.LUT R4, R0.reuse, 0x3c0, RZ, 0xc0, !PT ;  /* 0x000003c000047812 */ /* 0x040fe200078ec0ff */
[----:B------:R-:W2:Y:S01]  /*4ff0*/  SHFL.BFLY PT, R3, R28, 0x1, 0x1f ;  /* 0x0c201f001c037f89 */ /* 0x000ea200000e0000 */
[----:B---3--:R-:W-:Y:S01]  /*5000*/  LOP3.LUT R8, R0, 0x1f, RZ, 0xc0, !PT ;  /* 0x0000001f00087812 */ /* 0x008fe200078ec0ff */
[----:B------:R-:W-:Y:S01]  /*5010*/  BAR.SYNC.DEFER_BLOCKING 0x0 ;  /* 0x0000000000007b1d */ /* 0x000fe20000010000 */
[----:B------:R-:W-:Y:S02]  /*5020*/  ISETP.NE.OR P1, PT, R4, 0x40, P0 ;  /* 0x000000400400780c */ /* 0x000fe40000725670 */
[----:B------:R-:W-:-:S03]  /*5030*/  SHF.R.U32.HI R7, RZ, 0x5, R0 ;  /* 0x00000005ff077819 */ /* 0x000fc60000011600 */
[----:B0-----:R-:W0:Y:S04]  /*5040*/  SHFL.BFLY PT, R6, R27, 0x1, 0x1f ;  /* 0x0c201f001b067f89 */ /* 0x001e2800000e0000 */
[----:B------:R-:W3:Y:S01]  /*5050*/  SHFL.BFLY PT, R5, R26, 0x1, 0x1f ;  /* 0x0c201f001a057f89 */ /* 0x000ee200000e0000 */
[----:B-1----:R-:W-:Y:S01]  /*5060*/  FADD.FTZ R4, R2, R29 ;  /* 0x0000001d02047221 */ /* 0x002fe20000010000 */
[----:B------:R-:W-:Y:S01]  /*5070*/  SHF.R.U32.HI R2, RZ, 0x1, R8 ;  /* 0x00000001ff027819 */ /* 0x000fe20000011608 */
[----:B--2---:R-:W-:-:S04]  /*5080*/  FADD.FTZ R3, R3, R28 ;  /* 0x0000001c03037221 */ /* 0x004fc80000010000 */
[----:B------:R-:W-:Y:S02]  /*5090*/  IMAD R7, R7, 0x40, R2 ;  /* 0x0000004007077824 */ /* 0x000fe400078e0202 */
[----:B0-----:R-:W-:Y:S01]  /*50a0*/  FADD.FTZ R6, R6, R27 ;  /* 0x0000001b06067221 */ /* 0x001fe20000010000 */
        /* <DEDUP_REMOVED lines=11> */
.L_x_19633:
[----:B------:R-:W-:Y:S05]  /*5160*/  BSYNC.RECONVERGENT B0 ;  /* 0x0000000000007941 */ /* 0x000fea0003800200 */
.L_x_19632:
        /* <DEDUP_REMOVED lines=57> */
.L_x_19594:
[----:B------:R-:W-:Y:S01]  /*5500*/  BSSY B2, `(.L_x_19634) ;  /* 0x0000007000027945 */ /* 0x000fe20003800000 */
[----:B------:R-:W-:Y:S01]  /*5510*/  IMAD.MOV.U32 R13, RZ, RZ, 0x1 ;  /* 0x00000001ff0d7424 */ /* 0x000fe200078e00ff */
[----:B------:R-:W-:Y:S01]  /*5520*/  MOV R25, 0x1f ;  /* 0x0000001f00197802 */ /* 0x000fe20000000f00 */
[----:B------:R-:W-:-:S07]  /*5530*/  IMAD.MOV.U32 R8, RZ, RZ, -0x1 ;  /* 0xffffffffff087424 */ /* 0x000fce00078e00ff */
[----:B------:R-:W-:Y:S05]  /*5540*/  WARPSYNC.COLLECTIVE R8, `(.L_x_19635) ;  /* 0x0000000008087348 */ /* 0x000fea0003c00000 */
[----:B------:R0:W1:Y:S02]  /*5550*/  SHFL.BFLY P2, R11, R4, R13, R25 ;  /* 0x0c00000d040b7389 */ /* 0x0000640000040019 */
[----:B01----:R-:W-:Y:S05]  /*5560*/  ENDCOLLECTIVE ;  /* 0x000000000000791b */ /* 0x003fea0003800000 */
.L_x_19635:
[----:B------:R-:W-:Y:S05]  /*5570*/  BSYNC B2 ;  /* 0x0000000000027941 */ /* 0x000fea0003800000 */
.L_x_19634:
[----:B------:R-:W-:Y:S01]  /*5580*/  MOV R5, R11 ;  /* 0x0000000b00057202 */ /* 0x000fe20000000f00 */
[----:B------:R-:W-:Y:S06]  /*5590*/  BRA `(.L_x_19636) ;  /* 0xffffffc400487947 */ /* 0x000fec000383ffff */
.L_x_19596:
[----:B------:R-:W-:Y:S01]  /*55a0*/  HFMA2 R13, -RZ, RZ, 0, 9.5367431640625e-07 ;  /* 0x00000010ff0d7431 */ /* 0x000fe200000001ff */
[----:B------:R-:W-:Y:S01]  /*55b0*/  BSSY B0, `(.L_x_19637) ;  /* 0x0000007000007945 */ /* 0x000fe20003800000 */
[----:B------:R-:W-:Y:S01]  /*55c0*/  IMAD.MOV.U32 R4, RZ, RZ, R15 ;  /* 0x000000ffff047224 */ /* 0x000fe200078e000f */
[----:B------:R-:W-:Y:S01]  /*55d0*/  MOV R8, 0xffffffff ;  /* 0xffffffff00087802 */ /* 0x000fe20000000f00 */
[----:B------:R-:W-:-:S07]  /*55e0*/  IMAD.MOV.U32 R25, RZ, RZ, 0x1f ;  /* 0x0000001fff197424 */ /* 0x000fce00078e00ff */
[----:B------:R-:W-:Y:S05]  /*55f0*/  WARPSYNC.COLLECTIVE R8, `(.L_x_19638) ;  /* 0x0000000008087348 */ /* 0x000fea0003c00000 */
[----:B------:R0:W1:Y:S02]  /*5600*/  SHFL.BFLY P2, R11, R4, R13, R25 ;  /* 0x0c00000d040b7389 */ /* 0x0000640000040019 */
[----:B01----:R-:W-:Y:S05]  /*5610*/  ENDCOLLECTIVE ;  /* 0x000000000000791b */ /* 0x003fea0003800000 */
.L_x_19638:
[----:B------:R-:W-:Y:S05]  /*5620*/  BSYNC B0 ;  /* 0x0000000000007941 */ /* 0x000fea0003800000 */
.L_x_19637:
[----:B------:R-:W-:Y:S02]  /*5630*/  IMAD.MOV.U32 R4, RZ, RZ, R11 ;  /* 0x000000ffff047224 */ /* 0x000fe400078e000b */
[----:B------:R-:W-:Y:S02]  /*5640*/  HFMA2 R13, -RZ, RZ, 0, 4.76837158203125e-07 ;  /* 0x00000008ff0d7431 */ /* 0x000fe400000001ff */
[----:B------:R-:W-:Y:S01]  /*5650*/  IMAD.MOV.U32 R25, RZ, RZ, 0x1f ;  /* 0x0000001fff197424 */ /* 0x000fe200078e00ff */
[----:B------:R-:W-:Y:S02]  /*5660*/  MOV R8, 0xffffffff ;  /* 0xffffffff00087802 */ /* 0x000fe40000000f00 */
[----:B------:R-:W-:-:S07]  /*5670*/  FMNMX.FTZ R4, R4, R15, !PT ;  /* 0x0000000f04047209 */ /* 0x000fce0007810000 */
[----:B------:R-:W-:Y:S05]  /*5680*/  WARPSYNC.COLLECTIVE R8, `(.L_x_19639) ;  /* 0x0000000008087348 */ /* 0x000fea0003c00000 */
[----:B------:R0:W1:Y:S02]  /*5690*/  SHFL.BFLY P2, R11, R4, R13, R25 ;  /* 0x0c00000d040b7389 */ /* 0x0000640000040019 */
[----:B01----:R-:W-:Y:S05]  /*56a0*/  ENDCOLLECTIVE ;  /* 0x000000000000791b */ /* 0x003fea0003800000 */
.L_x_19639:
[----:B------:R-:W-:Y:S02]  /*56b0*/  IMAD.MOV.U32 R13, RZ, RZ, 0x4 ;  /* 0x00000004ff0d7424 */ /* 0x000fe400078e00ff */
[----:B------:R-:W-:-:S05]  /*56c0*/  IMAD.MOV.U32 R5, RZ, RZ, R11 ;  /* 0x000000ffff057224 */ /* 0x000fca00078e000b */
[----:B------:R-:W-:-:S04]  /*56d0*/  FMNMX.FTZ R5, R4, R5, !PT ;  /* 0x0000000504057209 */ /* 0x000fc80007810000 */
[----:B------:R-:W-:-:S07]  /*56e0*/  MOV R4, R5 ;  /* 0x0000000500047202 */ /* 0x000fce0000000f00 */
[----:B------:R-:W-:Y:S05]  /*56f0*/  WARPSYNC.COLLECTIVE R8, `(.L_x_19640) ;  /* 0x0000000008087348 */ /* 0x000fea0003c00000 */
[----:B------:R0:W1:Y:S02]  /*5700*/  SHFL.BFLY P2, R11, R4, R13, R25 ;  /* 0x0c00000d040b7389 */ /* 0x0000640000040019 */
[----:B01----:R-:W-:Y:S05]  /*5710*/  ENDCOLLECTIVE ;  /* 0x000000000000791b */ /* 0x003fea0003800000 */
.L_x_19640:
[----:B------:R-:W-:Y:S01]  /*5720*/  HFMA2 R13, -RZ, RZ, 0, 1.1920928955078125e-07 ;  /* 0x00000002ff0d7431 */ /* 0x000fe200000001ff */
[----:B------:R-:W-:-:S04]  /*5730*/  MOV R6, R11 ;  /* 0x0000000b00067202 */ /* 0x000fc80000000f00 */
[----:B------:R-:W-:-:S05]  /*5740*/  FMNMX.FTZ R6, R5, R6, !PT ;  /* 0x0000000605067209 */ /* 0x000fca0007810000 */
[----:B------:R-:W-:-:S07]  /*5750*/  IMAD.MOV.U32 R4, RZ, RZ, R6 ;  /* 0x000000ffff047224 */ /* 0x000fce00078e0006 */
[----:B------:R-:W-:Y:S05]  /*5760*/  WARPSYNC.COLLECTIVE R8, `(.L_x_19641) ;  /* 0x0000000008087348 */ /* 0x000fea0003c00000 */
[----:B------:R0:W1:Y:S02]  /*5770*/  SHFL.BFLY P2, R11, R4, R13, R25 ;  /* 0x0c00000d040b7389 */ /* 0x0000640000040019 */
[----:B01----:R-:W-:Y:S05]  /*5780*/  ENDCOLLECTIVE ;  /* 0x000000000000791b */ /* 0x003fea0003800000 */
.L_x_19641:
[----:B------:R-:W-:Y:S05]  /*5790*/  BRA `(.L_x_19642) ;  /* 0xffffffc400707947 */ /* 0x000fea000383ffff */
.L_x_19643:
        /* <DEDUP_REMOVED lines=14> */
.L_x_27603:


//--------------------- .text._ZN4vllm25paged_attention_v2_kernelI13__nv_bfloat16S1_Li32ELi16ELi128ELNS_18Fp8KVCacheDataTypeE0ELb1ELi512EEEvPfS3_PT_PKS4_PKT0_SA_ifPKiSC_iPKfiiiSE_SE_iiiii --------------------------
	.section	.text._ZN4vllm25paged_attention_v2_kernelI13__nv_bfloat16S1_Li32ELi16ELi128ELNS_18Fp8KVCacheDataTypeE0ELb1ELi512EEEvPfS3_PT_PKS4_PKT0_SA_ifPKiSC_iPKfiiiSE_SE_iiiii,"ax",@progbits
	.align	128
        .global         _ZN4vllm25paged_attention_v2_kernelI13__nv_bfloat16S1_Li32ELi16ELi128ELNS_18Fp8KVCacheDataTypeE0ELb1ELi512EEEvPfS3_PT_PKS4_PKT0_SA_ifPKiSC_iPKfiiiSE_SE_iiiii
        .type           _ZN4vllm25paged_attention_v2_kernelI13__nv_bfloat16S1_Li32ELi16ELi128ELNS_18Fp8KVCacheDataTypeE0ELb1ELi512EEEvPfS3_PT_PKS4_PKT0_SA_ifPKiSC_iPKfiiiSE_SE_iiiii,@function
        .size           _ZN4vllm25paged_attention_v2_kernelI13__nv_bfloat16S1_Li32ELi16ELi128ELNS_18Fp8KVCacheDataTypeE0ELb1ELi512EEEvPfS3_PT_PKS4_PKT0_SA_ifPKiSC_iPKfiiiSE_SE_iiiii,(.L_x_27604 - _ZN4vllm25paged_attention_v2_kernelI13__nv_bfloat16S1_Li32ELi16ELi128ELNS_18Fp8KVCacheDataTypeE0ELb1ELi512EEEvPfS3_PT_PKS4_PKT0_SA_ifPKiSC_iPKfiiiSE_SE_iiiii)
        .other          _ZN4vllm25paged_attention_v2_kernelI13__nv_bfloat16S1_Li32ELi16ELi128ELNS_18Fp8KVCacheDataTypeE0ELb1ELi512EEEvPfS3_PT_PKS4_PKT0_SA_ifPKiSC_iPKfiiiSE_SE_iiiii,@"STO_CUDA_ENTRY STV_DEFAULT"
_ZN4vllm25paged_attention_v2_kernelI13__nv_bfloat16S1_Li32ELi16ELi128ELNS_18Fp8KVCacheDataTypeE0ELb1ELi512EEEvPfS3_PT_PKS4_PKT0_SA_ifPKiSC_iPKfiiiSE_SE_iiiii:
.text._ZN4vllm25paged_attention_v2_kernelI13__nv_bfloat16S1_Li32ELi16ELi128ELNS_18Fp8KVCacheDataTypeE0ELb1ELi512EEEvPfS3_PT_PKS4_PKT0_SA_ifPKiSC_iPKfiiiSE_SE_iiiii:
        /* <DEDUP_REMOVED lines=21> */
[----:B--2---:R-:W-:Y:S02]  /*0150*/  MOV R0, UR6 ;  /* 0x0000000600007c02 */ /* 0x004fe40008000f00 */
[----:B------:R-:W2:Y:S01]  /*0160*/  S2UR UR29, SR_CgaCtaId ;  /* 0x00000000001d79c3 */ /* 0x000ea20000008800 */
[----:B------:R-:W-:Y:S01]  /*0170*/  USHF.L.U32 UR26, UR22, 0x5, URZ ;  /* 0x00000005161a7899 */ /* 0x000fe200080006ff */
[----:B------:R-:W-:Y:S01]  /*0180*/  IABS R0, R0 ;  /* 0x0000000000007213 */ /* 0x000fe20000000000 */
[----:B-1----:R-:W-:Y:S01]  /*0190*/  IMAD.U32 R3, RZ, RZ, UR18 ;  /* 0x00000012ff037e24 */ /* 0x002fe2000f8e00ff */
[----:B---3--:R-:W-:-:S02]  /*01a0*/  UIMAD UR4, UR17, UR4, URZ ;  /* 0x00000004110472a4 */ /* 0x008fc4000f8e02ff */
[----:B------:R-:W-:Y:S01]  /*01b0*/  R2UR UR9, R0 ;  /* 0x00000000000972ca */ /* 0x000fe200000e0000 */
[----:B----4-:R-:W-:Y:S02]  /*01c0*/  UISETP.NE.U32.AND UP0, UPT, UR10, URZ, UPT ;  /* 0x000000ff0a00728c */ /* 0x010fe4000bf05070 */
[----:B------:R-:W-:Y:S01]  /*01d0*/  USHF.R.S32.HI UR5, URZ, 0x1f, UR4 ;  /* 0x0000001fff057899 */ /* 0x000fe20008011404 */
[C---:B0-----:R-:W-:Y:S01]  /*01e0*/  ISETP.GT.U32.AND P0, PT, R2.reuse, 0x7, PT ;  /* 0x000000070200780c */ /* 0x041fe20003f04070 */
[----:B------:R-:W-:Y:S01]  /*01f0*/  UISETP.NE.AND.EX UP0, UPT, UR11, URZ, UPT, UP0 ;  /* 0x000000ff0b00728c */ /* 0x000fe2000bf05300 */
[----:B------:R-:W0:Y:S01]  /*0200*/  LDCU UR31, c[0x0][0x408] ;  /* 0x00008100ff1f77ac */ /* 0x000e220008000800 */
[----:B------:R-:W1:Y:S01]  /*0210*/  LDCU UR14, c[0x0][0x3c8] ;  /* 0x00007900ff0e77ac */ /* 0x000e620008000800 */
[----:B------:R-:W-:Y:S01]  /*0220*/  UMOV UR28, 0x400 ;  /* 0x00000400001c7882 */ /* 0x000fe20000000000 */
[----:B------:R-:W3:Y:S08]  /*0230*/  LDCU UR15, c[0x0][0x3f8] ;  /* 0x00007f00ff0f77ac */ /* 0x000ef00008000800 */
[----:B------:R-:W4:Y:S01]  /*0240*/  @!P0 LDC.64 R6, c[0x0][0x398] ;  /* 0x0000e600ff068b82 */ /* 0x000f220000000a00 */
[----:B------:R-:W-:Y:S01]  /*0250*/  @!P0 IMAD.SHL.U32 R3, R3, 0x20, RZ ;  /* 0x0000002003038824 */ /* 0x000fe200078e00ff */
[----:B------:R-:W-:Y:S01]  /*0260*/  @!P0 SHF.L.U32 R0, R2, 0x2, RZ ;  /* 0x0000000202008819 */ /* 0x000fe200000006ff */
[----:B------:R-:W0:Y:S03]  /*0270*/  LDCU UR32, c[0x0][0x3dc] ;  /* 0x00007b80ff2077ac */ /* 0x000e260008000800 */
[----:B------:R-:W-:Y:S01]  /*0280*/  @!P0 IADD3 R3, P1, P2, R0, UR4, R3 ;  /* 0x0000000400038c10 */ /* 0x000fe2000fa3e003 */
[----:B------:R-:W0:Y:S01]  /*0290*/  LDCU UR33, c[0x0][0x3b4] ;  /* 0x00007680ff2177ac */ /* 0x000e220008000800 */
[----:B------:R-:W2:Y:S02]  /*02a0*/  I2F.RP R0, UR9 ;  /* 0x0000000900007d06 */ /* 0x000ea40008209400 */
[----:B------:R-:W-:Y:S01]  /*02b0*/  @!P0 IADD3.X R4, PT, PT, RZ, UR5, RZ, P1, P2 ;  /* 0x00000005ff048c10 */ /* 0x000fe20008fe44ff */
[----:B------:R-:W1:Y:S01]  /*02c0*/  @UP0 LDCU.64 UR4, c[0x0][0x3d0] ;  /* 0x00007a00ff0407ac */ /* 0x000e620008000a00 */
[----:B------:R-:W0:Y:S01]  /*02d0*/  LDCU.64 UR24, c[0x0][0x3a0] ;  /* 0x00007400ff1877ac */ /* 0x000e220008000a00 */
[----:B----4-:R-:W-:-:S04]  /*02e0*/  @!P0 LEA R6, P1, R3, R6, 0x1 ;  /* 0x0000000603068211 */ /* 0x010fc800078208ff */
[----:B------:R-:W-:-:S05]  /*02f0*/  @!P0 LEA.HI.X R7, R3, R7, R4, 0x1, P1 ;  /* 0x0000000703078211 */ /* 0x000fca00008f0c04 */
[----:B------:R-:W4:Y:S04]  /*0300*/  @!P0 LDG.E.CONSTANT R4, desc[UR12][R6.64] ;  /* 0x0000000c06048981 */ /* 0x000f28000c1e9900 */
[----:B------:R-:W4:Y:S01]  /*0310*/  @!P0 LDG.E.CONSTANT R5, desc[UR12][R6.64+0x4] ;  /* 0x0000040c06058981 */ /* 0x000f22000c1e9900 */
[----:B--2---:R-:W2:Y:S01]  /*0320*/  MUFU.RCP R0, R0 ;  /* 0x0000000000007308 */ /* 0x004ea20000001000 */
[----:B------:R-:W3:Y:S01]  /*0330*/  LDCU UR21, c[0x0][0x370] ;  /* 0x00006e00ff1577ac */ /* 0x000ee20008000800 */
[----:B------:R-:W-:Y:S01]  /*0340*/  PLOP3.LUT P1, PT, PT, PT, UP0, 0x80, 0x8 ;  /* 0x000000000008781c */ /* 0x000fe20003f2f008 */
[----:B------:R-:W-:Y:S01]  /*0350*/  IMAD.MOV.U32 R3, RZ, RZ, RZ ;  /* 0x000000ffff037224 */ /* 0x000fe200078e00ff */
[----:B-1----:R-:W-:-:S06]  /*0360*/  @UP0 UIMAD.WIDE.U32 UR4, UR18, 0x4, UR4 ;  /* 0x00000004120408a5 */ /* 0x002fcc000f8e0004 */
[----:B------:R-:W-:Y:S01]  /*0370*/  MOV R9, UR5 ;  /* 0x0000000500097c02 */ /* 0x000fe20008000f00 */
[----:B------:R-:W-:Y:S02]  /*0380*/  IMAD.U32 R8, RZ, RZ, UR4 ;  /* 0x00000004ff087e24 */ /* 0x000fe4000f8e00ff */
[----:B--2---:R-:W-:Y:S01]  /*0390*/  VIADD R10, R0, 0xffffffe ;  /* 0x0ffffffe000a7836 */ /* 0x004fe20000000000 */
[----:B------:R-:W-:Y:S02]  /*03a0*/  UMOV UR4, URZ ;  /* 0x000000ff00047c82 */ /* 0x000fe40008000000 */
[----:B------:R1:W5:Y:S01]  /*03b0*/  @P1 LDG.E.CONSTANT R3, desc[UR12][R8.64] ;  /* 0x0000000c08031981 */ /* 0x000362000c1e9900 */
[----:B---3--:R-:W-:Y:S01]  /*03c0*/  IABS R0, UR21 ;  /* 0x0000001500007c13 */ /* 0x008fe20008000000 */
[----:B------:R-:W-:Y:S01]  /*03d0*/  UIADD3 UR10, UPT, UPT, UR19, -0x1, URZ ;  /* 0xffffffff130a7890 */ /* 0x000fe2000fffe0ff */
[----:B------:R-:W-:Y:S01]  /*03e0*/  IMAD.SHL.U32 R15, R2, 0x20, RZ ;  /* 0x00000020020f7824 */ /* 0x000fe200078e00ff */
[----:B------:R-:W2:Y:S01]  /*03f0*/  F2I.FTZ.U32.TRUNC.NTZ R10, R10 ;  /* 0x0000000a000a7305 */ /* 0x000ea2000021f000 */
[----:B------:R-:W-:Y:S01]  /*0400*/  R2UR UR8, R0 ;  /* 0x00000000000872ca */ /* 0x000fe200000e0000 */
[----:B------:R-:W-:Y:S01]  /*0410*/  IMAD.U32 R0, RZ, RZ, UR30 ;  /* 0x0000001eff007e24 */ /* 0x000fe2000f8e00ff */
[----:B------:R-:W-:Y:S01]  /*0420*/  BSSY B0, `(.L_x_19644) ;  /* 0x000012b000007945 */ /* 0x000fe20003800000 */
[----:B------:R-:W-:Y:S01]  /*0430*/  MOV R12, UR10 ;  /* 0x0000000a000c7c02 */ /* 0x000fe20008000f00 */
[----:B------:R-:W-:Y:S01]  /*0440*/  ULOP3.LUT UR10, UR10, UR30, URZ, 0x3c, !UPT ;  /* 0x0000001e0a0a7292 */ /* 0x000fe2000f8e3cff */
[----:B------:R-:W-:Y:S01]  /*0450*/  LOP3.LUT R15, R15, 0x20, RZ, 0xc0, !PT ;  /* 0x000000200f0f7812 */ /* 0x000fe200078ec0ff */
[----:B------:R-:W-:Y:S01]  /*0460*/  IMAD.MOV.U32 R14, RZ, RZ, -0x800001 ;  /* 0xff7fffffff0e7424 */ /* 0x000fe200078e00ff */
[----:B------:R-:W-:Y:S01]  /*0470*/  IABS R0, R0 ;  /* 0x0000000000007213 */ /* 0x000fe20000000000 */
[----:B------:R-:W-:Y:S01]  /*0480*/  UISETP.GE.AND UP5, UPT, UR10, URZ, UPT ;  /* 0x000000ff0a00728c */ /* 0x000fe2000bfa6270 */
[----:B------:R-:W-:-:S02]  /*0490*/  IABS R12, R12 ;  /* 0x0000000c000c7213 */ /* 0x000fc40000000000 */
[----:B-1----:R-:W1:Y:S01]  /*04a0*/  I2F.RP R9, R0 ;  /* 0x0000000000097306 */ /* 0x002e620000209400 */
[----:B------:R-:W-:Y:S01]  /*04b0*/  IMAD.MOV.U32 R16, RZ, RZ, R0 ;  /* 0x000000ffff107224 */ /* 0x000fe200078e0000 */
[----:B--2---:R-:W-:-:S06]  /*04c0*/  R2UR UR5, R10 ;  /* 0x000000000a0572ca */ /* 0x004fcc00000e0000 */
[----:B-1----:R-:W1:Y:S07]  /*04d0*/  MUFU.RCP R9, R9 ;  /* 0x0000000900097308 */ /* 0x002e6e0000001000 */
[----:B------:R-:W-:-:S04]  /*04e0*/  UIADD3 UR7, UPT, UPT, URZ, -UR5, URZ ;  /* 0x80000005ff077290 */ /* 0x000fc8000fffe0ff */
[----:B------:R-:W-:-:S04]  /*04f0*/  UIMAD UR7, UR7, UR9, URZ ;  /* 0x00000009070772a4 */ /* 0x000fc8000f8e02ff */
[----:B------:R-:W-:-:S04]  /*0500*/  UIMAD.WIDE.U32 UR4, UR5, UR7, UR4 ;  /* 0x00000007050472a5 */ /* 0x000fc8000f8e0004 */
[----:B------:R-:W-:-:S04]  /*0510*/  UIMAD.WIDE.U32 UR4, UR5, UR8, URZ ;  /* 0x00000008050472a5 */ /* 0x000fc8000f8e00ff */
[----:B------:R-:W-:Y:S01]  /*0520*/  UIADD3 UR4, UPT, UPT, URZ, -UR5, URZ ;  /* 0x80000005ff047290 */ /* 0x000fe2000fffe0ff */
[----:B-1----:R-:W-:-:S03]  /*0530*/  VIADD R7, R9, 0xffffffe ;  /* 0x0ffffffe09077836 */ /* 0x002fc60000000000 */
[----:B------:R-:W-:-:S03]  /*0540*/  UIMAD UR4, UR9, UR4, UR8 ;  /* 0x00000004090472a4 */ /* 0x000fc6000f8e0208 */
[----:B------:R-:W1:Y:S01]  /*0550*/  F2I.FTZ.U32.TRUNC.NTZ R7, R7 ;  /* 0x0000000700077305 */ /* 0x000e62000021f000 */
[----:B------:R-:W-:-:S11]  /*0560*/  UISETP.GT.U32.AND UP1, UPT, UR9, UR4, UPT ;  /* 0x000000040900728c */ /* 0x000fd6000bf24070 */
[----:B------:R-:W-:Y:S02]  /*0570*/  @!UP1 UIADD3 UR4, UPT, UPT, UR4, -UR9, URZ ;  /* 0x8000000904049290 */ /* 0x000fe4000fffe0ff */
[----:B------:R-:W-:Y:S01]  /*0580*/  @!UP1 UIADD3 UR5, UPT, UPT, UR5, 0x1, URZ ;  /* 0x0000000105059890 */ /* 0x000fe2000fffe0ff */
[----:B-1----:R-:W-:Y:S01]  /*0590*/  IMAD R10, R7, R0, RZ ;  /* 0x00000000070a7224 */ /* 0x002fe200078e02ff */
[----:B------:R-:W-:Y:S02]  /*05a0*/  UISETP.GE.U32.AND UP0, UPT, UR4, UR9, UPT ;  /* 0x000000090400728c */ /* 0x000fe4000bf06070 */
[----:B------:R-:W-:Y:S01]  /*05b0*/  ULOP3.LUT UR4, UR21, UR6, URZ, 0x3c, !UPT ;  /* 0x0000000615047292 */ /* 0x000fe2000f8e3cff */
[----:B------:R-:W-:-:S03]  /*05c0*/  IMAD.MOV R9, RZ, RZ, -R10 ;  /* 0x000000ffff097224 */ /* 0x000fc600078e0a0a */
        /* <DEDUP_REMOVED lines=8> */
[----:B0-----:R-:W-:-:S04]  /*0650*/  UISETP.GE.AND UP0, UPT, UR31, URZ, UPT ;  /* 0x000000ff1f00728c */ /* 0x001fc8000bf06270 */
[----:B------:R-:W-:-:S04]  /*0660*/  MOV R11, UR16 ;  /* 0x00000010000b7c02 */ /* 0x000fc80008000f00 */
[-C--:B------:R-:W-:Y:S02]  /*0670*/  IABS R6, R11.reuse ;  /* 0x0000000b00067213 */ /* 0x080fe40000000000 */
[----:B------:R-:W-:Y:S02]  /*0680*/  IABS R11, R11 ;  /* 0x0000000b000b7213 */ /* 0x000fe40000000000 */
[----:B------:R-:W-:-:S13]  /*0690*/  R2UR UR27, R6 ;  /* 0x00000000061b72ca */ /* 0x000fda00000e0000 */
[----:B------:R-:W0:Y:S08]  /*06a0*/  I2F.RP R6, UR27 ;  /* 0x0000001b00067d06 */ /* 0x000e300008209400 */
[----:B0-----:R0:W1:Y:S02]  /*06b0*/  MUFU.RCP R8, R6 ;  /* 0x0000000600087308 */ /* 0x0010640000001000 */
[----:B0-----:R-:W-:-:S05]  /*06c0*/  IMAD.MOV.U32 R6, RZ, RZ, RZ ;  /* 0x000000ffff067224 */ /* 0x001fca00078e00ff */
[----:B------:R-:W-:Y:S02]  /*06d0*/  R2UR UR4, R6 ;  /* 0x00000000060472ca */ /* 0x000fe400000e0000 */
[----:B------:R-:W-:Y:S01]  /*06e0*/  IABS R6, UR18 ;  /* 0x0000001200067c13 */ /* 0x000fe20008000000 */
[----:B-1----:R-:W-:-:S06]  /*06f0*/  VIADD R8, R8, 0xffffffe ;  /* 0x0ffffffe08087836 */ /* 0x002fcc0000000000 */
[----:B------:R-:W0:Y:S04]  /*0700*/  F2I.FTZ.U32.TRUNC.NTZ R8, R8 ;  /* 0x0000000800087305 */ /* 0x000e28000021f000 */
[----:B------:R-:W-:Y:S01]  /*0710*/  IMAD.HI.U32 R9, R7, R9, UR4 ;  /* 0x0000000407097e27 */ /* 0x000fe2000f8e0009 */
[----:B------:R-:W-:-:S04]  /*0720*/  MOV R7, R12 ;  /* 0x0000000c00077202 */ /* 0x000fc80000000f00 */
[----:B------:R-:W-:Y:S02]  /*0730*/  R2UR UR4, R7 ;  /* 0x00000000070472ca */ /* 0x000fe400000e0000 */
[----:B------:R-:W-:Y:S01]  /*0740*/  R2UR UR34, R9 ;  /* 0x00000000092272ca */ /* 0x000fe200000e0000 */
[----:B------:R-:W-:Y:S01]  /*0750*/  IMAD.U32 R9, RZ, RZ, UR26 ;  /* 0x0000001aff097e24 */ /* 0x000fe2000f8e00ff */
[----:B0-----:R-:W-:-:S11]  /*0760*/  R2UR UR5, R8 ;  /* 0x00000000080572ca */ /* 0x001fd600000e0000 */
[----:B------:R-:W-:Y:S02]  /*0770*/  UIMAD.WIDE.U32 UR8, UR34, UR4, URZ ;  /* 0x00000004220872a5 */ /* 0x000fe4000f8e00ff */
[----:B------:R-:W-:-:S04]  /*0780*/  UIADD3 UR7, UPT, UPT, URZ, -UR5, URZ ;  /* 0x80000005ff077290 */ /* 0x000fc8000fffe0ff */
[----:B------:R-:W-:Y:S01]  /*0790*/  IMAD R7, RZ, RZ, -UR9 ;  /* 0x80000009ff077e24 */ /* 0x000fe2000f8e02ff */
[----:B------:R-:W-:Y:S01]  /*07a0*/  R2UR UR8, R6 ;  /* 0x00000000060872ca */ /* 0x000fe200000e0000 */
[----:B------:R-:W-:Y:S01]  /*07b0*/  IMAD.MOV R6, RZ, RZ, -R11 ;  /* 0x000000ffff067224 */ /* 0x000fe200078e0a0b */
[----:B------:R-:W-:Y:S01]  /*07c0*/  UIMAD UR7, UR7, UR27, URZ ;  /* 0x0000001b070772a4 */ /* 0x000fe2000f8e02ff */
[----:B------:R-:W-:Y:S01]  /*07d0*/  IMAD R7, R0, R7, UR4 ;  /* 0x0000000400077e24 */ /* 0x000fe2000f8e0207 */
[----:B------:R-:W-:Y:S02]  /*07e0*/  UMOV UR4, URZ ;  /* 0x000000ff00047c82 */ /* 0x000fe40008000000 */
[----:B------:R-:W-:Y:S01]  /*07f0*/  R2UR UR11, R6 ;  /* 0x00000000060b72ca */ /* 0x000fe200000e0000 */
[----:B------:R-:W-:Y:S01]  /*0800*/  UIMAD.WIDE.U32 UR4, UR5, UR7, UR4 ;  /* 0x00000007050472a5 */ /* 0x000fe2000f8e0004 */
[----:B------:R-:W-:Y:S01]  /*0810*/  ISETP.GT.U32.AND P1, PT, R0, R7, PT ;  /* 0x000000070000720c */ /* 0x000fe20003f24070 */
[----:B------:R-:W-:-:S04]  /*0820*/  UIADD3 UR7, UPT, UPT, UR19, 0xf, URZ ;  /* 0x0000000f13077890 */ /* 0x000fc8000fffe0ff */
[----:B------:R-:W-:Y:S02]  /*0830*/  UIMAD.WIDE.U32 UR4, UR5, UR8, URZ ;  /* 0x00000008050472a5 */ /* 0x000fe4000f8e00ff */
[----:B------:R-:W-:-:S04]  /*0840*/  USHF.R.U32.HI UR7, URZ, 0x4, UR7 ;  /* 0x00000004ff077899 */ /* 0x000fc80008011607 */
[----:B------:R-:W-:Y:S02]  /*0850*/  UIMAD UR4, UR5, UR11, UR8 ;  /* 0x0000000b050472a4 */ /* 0x000fe4000f8e0208 */
[----:B------:R-:W-:Y:S01]  /*0860*/  VOTEU.ANY UP2, P1 ;  /* 0x0000000000ff7886 */ /* 0x000fe20000840100 */
[----:B------:R-:W-:Y:S01]  /*0870*/  PLOP3.LUT P1, PT, PT, PT, UP2, 0x80, 0x8 ;  /* 0x000000000008781c */ /* 0x000fe20003f2f028 */
[----:B------:R-:W-:Y:S01]  /*0880*/  UISETP.GT.U32.AND UP4, UPT, UR27, UR4, UPT ;  /* 0x000000041b00728c */ /* 0x000fe2000bf84070 */
[----:B------:R-:W-:Y:S01]  /*0890*/  MOV R8, UR7 ;  /* 0x0000000700087c02 */ /* 0x000fe20008000f00 */
[----:B------:R-:W-:Y:S02]  /*08a0*/  ULEA UR11, UR29, UR28, 0x18 ;  /* 0x0000001c1d0b7291 */ /* 0x000fe4000f8ec0ff */
[----:B------:R-:W-:Y:S01]  /*08b0*/  UIMAD UR8, UR17, UR14, URZ ;  /* 0x0000000e110872a4 */ /* 0x000fe2000f8e02ff */
[----:B------:R-:W-:Y:S01]  /*08c0*/  VIADDMNMX.U32 R9, R9, 0x20, R8, PT ;  /* 0x0000002009097846 */ /* 0x000fe20003800008 */
[----:B------:R-:W-:-:S02]  /*08d0*/  @!UP2 UIADD3 UR9, UPT, UPT, UR9, 0x1, URZ ;  /* 0x000000010909a890 */ /* 0x000fc4000fffe0ff */
[----:B------:R-:W-:-:S03]  /*08e0*/  VIADD R6, R15, UR11 ;  /* 0x0000000b0f067c36 */ /* 0x000fc60008000000 */
[----:B------:R-:W-:Y:S01]  /*08f0*/  @!UP4 UIADD3 UR4, UPT, UPT, UR4, -UR27, URZ ;  /* 0x8000001b0404c290 */ /* 0x000fe2000fffe0ff */
[-C--:B------:R-:W-:Y:S01]  /*0900*/  @!P1 IADD3 R7, PT, PT, R7, -R0.reuse, RZ ;  /* 0x8000000007079210 */ /* 0x080fe20007ffe0ff */
[----:B------:R-:W-:Y:S02]  /*0910*/  @!UP4 UIADD3 UR5, UPT, UPT, UR5, 0x1, URZ ;  /* 0x000000010505c890 */ /* 0x000fe4000fffe0ff */
[----:B------:R-:W-:Y:S01]  /*0920*/  UISETP.GE.U32.AND UP3, UPT, UR4, UR27, UPT ;  /* 0x0000001b0400728c */ /* 0x000fe2000bf66070 */
[----:B------:R-:W-:Y:S01]  /*0930*/  ISETP.GE.U32.AND P1, PT, R7, R0, PT ;  /* 0x000000000700720c */ /* 0x000fe20003f26070 */
[----:B------:R-:W-:Y:S01]  /*0940*/  ULOP3.LUT UR4, UR18, UR16, URZ, 0x3c, !UPT ;  /* 0x0000001012047292 */ /* 0x000fe2000f8e3cff */
[----:B------:R-:W-:Y:S02]  /*0950*/  SHF.R.U32.HI R7, RZ, 0x1, R2 ;  /* 0x00000001ff077819 */ /* 0x000fe40000011602 */
[----:B------:R-:W-:Y:S01]  /*0960*/  R2UR UR27, R9 ;  /* 0x00000000091b72ca */ /* 0x000fe200000e0000 */
[----:B------:R-:W-:-:S02]  /*0970*/  UISETP.GE.AND UP4, UPT, UR4, URZ, UPT ;  /* 0x000000ff0400728c */ /* 0x000fc4000bf86270 */
[----:B------:R-:W-:Y:S01]  /*0980*/  @!P0 IMAD R8, R7, 0x8, R6 ;  /* 0x0000000807088824 */ /* 0x000fe200078e0206 */
[----:B------:R-:W-:Y:S01]  /*0990*/  SHF.R.U32.HI R6, RZ, 0x5, R2 ;  /* 0x00000005ff067819 */ /* 0x000fe20000011602 */
[----:B------:R-:W-:Y:S02]  /*09a0*/  @UP0 UIMAD UR4, UR21, UR15, UR18 ;  /* 0x0000000f150402a4 */ /* 0x000fe4000f8e0212 */
[----:B------:R-:W-:Y:S01]  /*09b0*/  @UP3 UIADD3 UR5, UPT, UPT, UR5, 0x1, URZ ;  /* 0x0000000105053890 */ /* 0x000fe2000fffe0ff */
[----:B------:R-:W-:Y:S01]  /*09c0*/  IADD3 R17, PT, PT, R6, UR26, RZ ;  /* 0x0000001a06117c10 */ /* 0x000fe2000fffe0ff */
[----:B------:R-:W-:Y:S01]  /*09d0*/  UISETP.NE.AND UP3, UPT, UR16, URZ, UPT ;  /* 0x000000ff1000728c */ /* 0x000fe2000bf65270 */
[----:B------:R-:W-:Y:S01]  /*09e0*/  VOTEU.ANY UP2, P1 ;  /* 0x0000000000ff7886 */ /* 0x000fe20000840100 */
[----:B------:R-:W-:-:S03]  /*09f0*/  @UP0 UIMAD UR10, UR4, UR31, 0x1 ;  /* 0x00000001040a04a4 */ /* 0x000fc6000f8e021f */
        /* <DEDUP_REMOVED lines=18> */
[----:B------:R-:W-:Y:S02]  /*0b20*/  IMAD.SHL.U32 R0, R7, 0x4, RZ ;  /* 0x0000000407007824 */ /* 0x000fe400078e00ff */
[----:B------:R-:W-:Y:S01]  /*0b30*/  IMAD.WIDE R4, R9, 0x4, R4 ;  /* 0x0000000409047825 */ /* 0x000fe200078e0204 */
[----:B------:R-:W2:Y:S03]  /*0b40*/  LDCU UR6, c[0x0][0x3fc] ;  /* 0x00007f80ff0677ac */ /* 0x000ea60008000800 */
[----:B------:R-:W-:Y:S01]  /*0b50*/  IMAD.MOV.U32 R14, RZ, RZ, -0x800001 ;  /* 0xff7fffffff0e7424 */ /* 0x000fe200078e00ff */
[----:B------:R-:W-:-:S04]  /*0b60*/  UIADD3 UR5, UPT, UPT, UR28, 0x60, URZ ;  /* 0x000000601c057890 */ /* 0x000fc8000fffe0ff */
[----:B------:R-:W-:Y:S01]  /*0b70*/  ULEA UR5, UR29, UR5, 0x18 ;  /* 0x000000051d057291 */ /* 0x000fe2000f8ec0ff */
[----:B0-----:R-:W-:-:S04]  /*0b80*/  IADD3 R18, P0, PT, R4, UR30, RZ ;  /* 0x0000001e04127c10 */ /* 0x001fc8000ff1e0ff */
        /* <DEDUP_REMOVED lines=14> */
[C---:B------:R-:W-:Y:S01]  /*0c70*/  VIADD R31, R7.reuse, -UR19 ;  /* 0x80000013071f7c36 */ /* 0x040fe20008000000 */
[----:B------:R-:W-:Y:S01]  /*0c80*/  IADD3 R22, PT, PT, -R22, UR16, RZ ;  /* 0x0000001016167c10 */ /* 0x000fe2000fffe1ff */
[----:B------:R-:W-:Y:S01]  /*0c90*/  VIADD R21, R7, 0x1 ;  /* 0x0000000107157836 */ /* 0x000fe20000000000 */
[----:B------:R-:W-:-:S07]  /*0ca0*/  LEA.HI.X.SX32 R13, R0, RZ, 0x1, P0 ;  /* 0x000000ff000d7211 */ /* 0x000fce00000f0eff */
.L_x_19650:
[----:B------:R-:W0:Y:S01]  /*0cb0*/  LDC R10, c[0x0][0x400] ;  /* 0x00010000ff0a7b82 */ /* 0x000e220000000800 */
[----:B------:R-:W-:Y:S01]  /*0cc0*/  IADD3 R4, PT, PT, R20, -0x1, RZ ;  /* 0xffffffff14047810 */ /* 0x000fe20007ffe0ff */
[----:B------:R-:W-:Y:S01]  /*0cd0*/  BSSY B1, `(.L_x_19646) ;  /* 0x0000096000017945 */ /* 0x000fe20003800000 */
[----:B------:R-:W-:Y:S02]  /*0ce0*/  LOP3.LUT R24, R2, 0x1, RZ, 0xc0, !PT ;  /* 0x0000000102187812 */ /* 0x000fe400078ec0ff */
        /* <DEDUP_REMOVED lines=48> */
.L_x_19647:
[----:B------:R-:W2:Y:S02]  /*0ff0*/  LDG.E.CONSTANT R5, desc[UR12][R18.64] ;  /* 0x0000000c12057981 */ /* 0x000ea4000c1e9900 */
[----:B--2---:R-:W-:-:S03]  /*1000*/  IMAD.WIDE R4, R5, UR32, R12 ;  /* 0x0000002005047c25 */ /* 0x004fc6000f8e020c */
[----:B------:R-:W-:-:S05]  /*1010*/  LEA R4, P0, R24, R4, 0x2 ;  /* 0x0000000418047211 */ /* 0x000fca00078010ff */
[----:B------:R-:W-:Y:S01]  /*1020*/  IMAD.X R5, RZ, RZ, R5, P0 ;  /* 0x000000ffff057224 */ /* 0x000fe200000e0605 */
[----:B------:R-:W-:-:S04]  /*1030*/  LEA R8, P0, R4, UR24, 0x1 ;  /* 0x0000001804087c11 */ /* 0x000fc8000f8008ff */
[----:B------:R-:W-:Y:S02]  /*1040*/  LEA.HI.X R9, R4, UR25, R5, 0x1, P0 ;  /* 0x0000001904097c11 */ /* 0x000fe400080f0c05 */
[----:B------:R-:W0:Y:S04]  /*1050*/  LDS.128 R4, [R15+UR11] ;  /* 0x0000000b0f047984 */ /* 0x000e280008000c00 */
[----:B------:R-:W2:Y:S04]  /*1060*/  LDG.E.CONSTANT R10, desc[UR12][R8.64+0x100] ;  /* 0x0001000c080a7981 */ /* 0x000ea8000c1e9900 */
[----:B------:R-:W3:Y:S04]  /*1070*/  LDG.E.CONSTANT R32, desc[UR12][R8.64] ;  /* 0x0000000c08207981 */ /* 0x000ee8000c1e9900 */
[----:B------:R-:W4:Y:S04]  /*1080*/  LDG.E.CONSTANT R30, desc[UR12][R8.64+0x104] ;  /* 0x0001040c081e7981 */ /* 0x000f28000c1e9900 */
[----:B------:R-:W4:Y:S04]  /*1090*/  LDG.E.CONSTANT R28, desc[UR12][R8.64+0x4] ;  /* 0x0000040c081c7981 */ /* 0x000f28000c1e9900 */
[----:B------:R-:W4:Y:S04]  /*10a0*/  LDG.E.CONSTANT R27, desc[UR12][R8.64+0x200] ;  /* 0x0002000c081b7981 */ /* 0x000f28000c1e9900 */
[----:B------:R-:W4:Y:S04]  /*10b0*/  LDG.E.CONSTANT R26, desc[UR12][R8.64+0x204] ;  /* 0x0002040c081a7981 */ /* 0x000f28000c1e9900 */
[----:B------:R-:W4:Y:S04]  /*10c0*/  LDG.E.CONSTANT R25, desc[UR12][R8.64+0x300] ;  /* 0x0003000c08197981 */ /* 0x000f28000c1e9900 */
[----:B------:R1:W4:Y:S01]  /*10d0*/  LDG.E.CONSTANT R29, desc[UR12][R8.64+0x304] ;  /* 0x0003040c081d7981 */ /* 0x000322000c1e9900 */
[----:B------:R-:W-:Y:S01]  /*10e0*/  UMOV UR4, 0xffffffff ;  /* 0xffffffff00047882 */ /* 0x000fe20000000000 */
[----:B------:R-:W-:-:S02]  /*10f0*/  ISETP.NE.AND P0, PT, R24, RZ, PT ;  /* 0x000000ff1800720c */ /* 0x000fc40003f05270 */
[----:B-----5:R-:W-:Y:S02]  /*1100*/  FSETP.NEU.FTZ.AND P1, PT, R3, RZ, PT ;  /* 0x000000ff0300720b */ /* 0x020fe40003f3d000 */
[----:B0-----:R-:W-:Y:S01]  /*1110*/  SHF.L.U32 R11, R6, 0x10, RZ ;  /* 0x00000010060b7819 */ /* 0x001fe200000006ff */
[----:B--2---:R-:W-:Y:S01]  /*1120*/  IMAD.U32 R34, R10, 0x10000, RZ ;  /* 0x000100000a227824 */ /* 0x004fe200078e00ff */
[----:B------:R-:W-:Y:S01]  /*1130*/  PRMT R10, R6, 0x7632, R10 ;  /* 0x00007632060a7816 */ /* 0x000fe2000000000a */
[C---:B------:R-:W-:Y:S01]  /*1140*/  IMAD.U32 R6, R4.reuse, 0x10000, RZ ;  /* 0x0001000004067824 */ /* 0x040fe200078e00ff */
[----:B------:R-:W-:Y:S01]  /*1150*/  PRMT R4, R4, 0x7632, R4 ;  /* 0x0000763204047816 */ /* 0x000fe20000000004 */
[----:B------:R-:W-:Y:S01]  /*1160*/  FMUL.FTZ R35, R11, R34 ;  /* 0x000000220b237220 */ /* 0x000fe20000410000 */
[----:B------:R-:W-:Y:S01]  /*1170*/  PRMT R33, R10, 0x7632, R33 ;  /* 0x000076320a217816 */ /* 0x000fe20000000021 */
[----:B---3--:R-:W-:Y:S01]  /*1180*/  IMAD.U32 R11, R32, 0x10000, RZ ;  /* 0x00010000200b7824 */ /* 0x008fe200078e00ff */
[----:B------:R-:W-:-:S02]  /*1190*/  SHF.L.U32 R10, R10, 0x10, RZ ;  /* 0x000000100a0a7819 */ /* 0x000fc400000006ff */
[----:B------:R-:W-:Y:S01]  /*11a0*/  PRMT R32, R32, 0x7632, R32 ;  /* 0x0000763220207816 */ /* 0x000fe20000000020 */
[----:B------:R-:W-:Y:S02]  /*11b0*/  IMAD.U32 R33, R33, 0x10000, RZ ;  /* 0x0001000021217824 */ /* 0x000fe400078e00ff */
[----:B------:R-:W-:Y:S01]  /*11c0*/  FFMA.FTZ R6, R6, R11, R35 ;  /* 0x0000000b06067223 */ /* 0x000fe20000010023 */
[----:B------:R-:W-:Y:S01]  /*11d0*/  SHF.L.U32 R4, R4, 0x10, RZ ;  /* 0x0000001004047819 */ /* 0x000fe200000006ff */
[----:B------:R-:W-:Y:S01]  /*11e0*/  FMUL.FTZ R35, R10, R33 ;  /* 0x000000210a237220 */ /* 0x000fe20000410000 */
[----:B------:R-:W-:Y:S01]  /*11f0*/  IMAD.U32 R33, R32, 0x10000, RZ ;  /* 0x0001000020217824 */ /* 0x000fe200078e00ff */
[----:B-1----:R-:W0:Y:S01]  /*1200*/  LDS.128 R8, [R15+UR11+0x10] ;  /* 0x0000100b0f087984 */ /* 0x002e220008000c00 */
[C---:B------:R-:W-:Y:S01]  /*1210*/  PRMT R32, R7.reuse, 0x7632, R32 ;  /* 0x0000763207207816 */ /* 0x040fe20000000020 */
[----:B------:R-:W-:Y:S02]  /*1220*/  IMAD.U32 R7, R7, 0x10000, RZ ;  /* 0x0001000007077824 */ /* 0x000fe400078e00ff */
[----:B------:R-:W-:Y:S01]  /*1230*/  FFMA.FTZ R4, R4, R33, R35 ;  /* 0x0000002104047223 */ /* 0x000fe20000010023 */
[C---:B----4-:R-:W-:Y:S01]  /*1240*/  PRMT R33, R30.reuse, 0x7632, R33 ;  /* 0x000076321e217816 */ /* 0x050fe20000000021 */
[----:B------:R-:W-:Y:S01]  /*1250*/  IMAD.U32 R30, R30, 0x10000, RZ ;  /* 0x000100001e1e7824 */ /* 0x000fe200078e00ff */
[----:B------:R-:W-:-:S03]  /*1260*/  SHF.L.U32 R32, R32, 0x10, RZ ;  /* 0x0000001020207819 */ /* 0x000fc600000006ff */
[----:B------:R-:W-:Y:S02]  /*1270*/  IMAD.U32 R33, R33, 0x10000, RZ ;  /* 0x0001000021217824 */ /* 0x000fe400078e00ff */
[----:B------:R-:W-:Y:S02]  /*1280*/  FMUL.FTZ R30, R7, R30 ;  /* 0x0000001e071e7220 */ /* 0x000fe40000410000 */
[----:B------:R-:W-:Y:S01]  /*1290*/  FMUL.FTZ R7, R32, R33 ;  /* 0x0000002120077220 */ /* 0x000fe20000410000 */
[C---:B------:R-:W-:Y:S02]  /*12a0*/  PRMT R32, R5.reuse, 0x7632, R32 ;  /* 0x0000763205207816 */ /* 0x040fe40000000020 */
[----:B------:R-:W-:Y:S02]  /*12b0*/  SHF.L.U32 R5, R5, 0x10, RZ ;  /* 0x0000001005057819 */ /* 0x000fe400000006ff */
[C---:B------:R-:W-:Y:S01]  /*12c0*/  PRMT R33, R28.reuse, 0x7632, R33 ;  /* 0x000076321c217816 */ /* 0x040fe20000000021 */
[----:B------:R-:W-:-:S02]  /*12d0*/  IMAD.U32 R28, R28, 0x10000, RZ ;  /* 0x000100001c1c7824 */ /* 0x000fc400078e00ff */
[----:B------:R-:W-:Y:S01]  /*12e0*/  IMAD.U32 R32, R32, 0x10000, RZ ;  /* 0x0001000020207824 */ /* 0x000fe200078e00ff */
[----:B------:R-:W-:Y:S01]  /*12f0*/  SHF.L.U32 R33, R33, 0x10, RZ ;  /* 0x0000001021217819 */ /* 0x000fe200000006ff */
[----:B------:R-:W-:Y:S01]  /*1300*/  FFMA.FTZ R30, R5, R28, R30 ;  /* 0x0000001c051e7223 */ /* 0x000fe2000001001e */
[C---:B------:R-:W-:Y:S01]  /*1310*/  IMAD.U32 R28, R27.reuse, 0x10000, RZ ;  /* 0x000100001b1c7824 */ /* 0x040fe200078e00ff */
[----:B------:R-:W-:Y:S02]  /*1320*/  PRMT R27, R27, 0x7632, R27 ;  /* 0x000076321b1b7816 */ /* 0x000fe4000000001b */
[----:B------:R-:W-:-:S03]  /*1330*/  FFMA.FTZ R7, R32, R33, R7 ;  /* 0x0000002120077223 */ /* 0x000fc60000010007 */
[----:B------:R-:W-:Y:S02]  /*1340*/  IMAD.U32 R27, R27, 0x10000, RZ ;  /* 0x000100001b1b7824 */ /* 0x000fe400078e00ff */
[C---:B0-----:R-:W-:Y:S01]  /*1350*/  IMAD.U32 R5, R8.reuse, 0x10000, RZ ;  /* 0x0001000008057824 */ /* 0x041fe200078e00ff */
[----:B------:R-:W-:Y:S02]  /*1360*/  PRMT R8, R8, 0x7632, R8 ;  /* 0x0000763208087816 */ /* 0x000fe40000000008 */
[----:B------:R-:W-:Y:S01]  /*1370*/  SHF.L.U32 R33, R9, 0x10, RZ ;  /* 0x0000001009217819 */ /* 0x000fe200000006ff */
[----:B------:R-:W-:Y:S01]  /*1380*/  FFMA.FTZ R6, R5, R28, R6 ;  /* 0x0000001c05067223 */ /* 0x000fe20000010006 */
[----:B------:R-:W-:Y:S01]  /*1390*/  PRMT R9, R9, 0x7632, R9 ;  /* 0x0000763209097816 */ /* 0x000fe20000000009 */
[----:B------:R-:W-:Y:S01]  /*13a0*/  IMAD.U32 R5, R8, 0x10000, RZ ;  /* 0x0001000008057824 */ /* 0x000fe200078e00ff */
[C---:B------:R-:W-:Y:S02]  /*13b0*/  SHF.L.U32 R8, R26.reuse, 0x10, RZ ;  /* 0x000000101a087819 */ /* 0x040fe400000006ff */
[----:B------:R-:W-:Y:S01]  /*13c0*/  PRMT R26, R26, 0x7632, R26 ;  /* 0x000076321a1a7816 */ /* 0x000fe2000000001a */
[----:B------:R-:W-:Y:S01]  /*13d0*/  FFMA.FTZ R4, R5, R27, R4 ;  /* 0x0000001b05047223 */ /* 0x000fe20000010004 */
[----:B------:R-:W-:-:S02]  /*13e0*/  IMAD.U32 R27, R10, 0x10000, RZ ;  /* 0x000100000a1b7824 */ /* 0x000fc400078e00ff */
[----:B------:R-:W-:Y:S01]  /*13f0*/  FFMA.FTZ R30, R33, R8, R30 ;  /* 0x00000008211e7223 */ /* 0x000fe2000001001e */
[----:B------:R-:W-:Y:S01]  /*1400*/  PRMT R8, R10, 0x7632, R8 ;  /* 0x000076320a087816 */ /* 0x000fe20000000008 */
[----:B------:R-:W-:Y:S01]  /*1410*/  IMAD.U32 R26, R26, 0x10000, RZ ;  /* 0x000100001a1a7824 */ /* 0x000fe200078e00ff */
[C---:B------:R-:W-:Y:S02]  /*1420*/  PRMT R10, R25.reuse, 0x7632, R10 ;  /* 0x00007632190a7816 */ /* 0x040fe4000000000a */
[----:B------:R-:W-:Y:S01]  /*1430*/  SHF.L.U32 R25, R25, 0x10, RZ ;  /* 0x0000001019197819 */ /* 0x000fe200000006ff */
[----:B------:R-:W-:Y:S01]  /*1440*/  IMAD.U32 R33, R8, 0x10000, RZ ;  /* 0x0001000008217824 */ /* 0x000fe200078e00ff */
[----:B------:R-:W-:Y:S01]  /*1450*/  SHF.L.U32 R8, R9, 0x10, RZ ;  /* 0x0000001009087819 */ /* 0x000fe200000006ff */
[----:B------:R-:W-:Y:S01]  /*1460*/  IMAD.U32 R10, R10, 0x10000, RZ ;  /* 0x000100000a0a7824 */ /* 0x000fe200078e00ff */
[C---:B------:R-:W-:Y:S01]  /*1470*/  PRMT R5, R11.reuse, 0x7632, R5 ;  /* 0x000076320b057816 */ /* 0x040fe20000000005 */
[----:B------:R-:W-:Y:S01]  /*1480*/  IMAD.U32 R11, R11, 0x10000, RZ ;  /* 0x000100000b0b7824 */ /* 0x000fe200078e00ff */
[----:B------:R-:W-:Y:S01]  /*1490*/  PRMT R9, R29, 0x7632, R9 ;  /* 0x000076321d097816 */ /* 0x000fe20000000009 */
[----:B------:R-:W-:Y:S01]  /*14a0*/  FFMA.FTZ R6, R27, R25, R6 ;  /* 0x000000191b067223 */ /* 0x000fe20000010006 */
[----:B------:R-:W-:Y:S01]  /*14b0*/  FFMA.FTZ R33, R33, R10, R4 ;  /* 0x0000000a21217223 */ /* 0x000fe20000010004 */
[----:B------:R-:W-:Y:S01]  /*14c0*/  IMAD.U32 R29, R29, 0x10000, RZ ;  /* 0x000100001d1d7824 */ /* 0x000fe200078e00ff */
[----:B------:R-:W-:Y:S01]  /*14d0*/  SHF.L.U32 R4, R5, 0x10, RZ ;  /* 0x0000001005047819 */ /* 0x000fe200000006ff */
[----:B------:R-:W-:Y:S01]  /*14e0*/  FFMA.FTZ R7, R8, R26, R7 ;  /* 0x0000001a08077223 */ /* 0x000fe20000010007 */
[----:B------:R-:W-:-:S02]  /*14f0*/  IMAD.U32 R9, R9, 0x10000, RZ ;  /* 0x0001000009097824 */ /* 0x000fc400078e00ff */
[----:B------:R-:W-:Y:S01]  /*1500*/  FADD.FTZ R6, R6, R33 ;  /* 0x0000002106067221 */ /* 0x000fe20000010000 */
[----:B------:R-:W-:Y:S01]  /*1510*/  FFMA.FTZ R11, R11, R29, R30 ;  /* 0x0000001d0b0b7223 */ /* 0x000fe2000001001e */
[----:B------:R-:W-:-:S03]  /*1520*/  FFMA.FTZ R4, R4, R9, R7 ;  /* 0x0000000904047223 */ /* 0x000fc60000010007 */
[----:B------:R-:W-:-:S04]  /*1530*/  FADD.FTZ R11, R11, R6 ;  /* 0x000000060b0b7221 */ /* 0x000fc80000010000 */
[----:B------:R-:W-:Y:S01]  /*1540*/  FADD.FTZ R4, R4, R11 ;  /* 0x0000000b04047221 */ /* 0x000fe20000010000 */
[----:B------:R-:W-:Y:S06]  /*1550*/  BRA.DIV UR4, `(.L_x_19649) ;  /* 0x0000003204287947 */ /* 0x000fec000b800000 */
[----:B------:R0:W1:Y:S02]  /*1560*/  SHFL.BFLY PT, R5, R4, 0x1, 0x1f ;  /* 0x0c201f0004057f89 */ /* 0x00006400000e0000 */
.L_x_19685:
[----:B------:R-:W-:Y:S02]  /*1570*/  VIADD R6, R31, 0x1 ;  /* 0x000000011f067836 */ /* 0x000fe40000000000 */
[----:B-1----:R-:W-:Y:S01]  /*1580*/  FADD.FTZ R5, R4, R5 ;  /* 0x0000000504057221 */ /* 0x002fe20000010000 */
[----:B------:R-:W-:Y:S02]  /*1590*/  @!P0 IADD3 R7, PT, PT, R21, -0x1, RZ ;  /* 0xffffffff15078810 */ /* 0x000fe40007ffe0ff */
        /* <DEDUP_REMOVED lines=9> */
.L_x_19648:
[----:B------:R-:W-:Y:S05]  /*1630*/  BSYNC B1 ;  /* 0x0000000000017941 */ /* 0x000fea0003800000 */
.L_x_19646:
        /* <DEDUP_REMOVED lines=9> */
.L_x_19645:
[----:B------:R-:W-:Y:S05]  /*16d0*/  BSYNC B0 ;  /* 0x0000000000007941 */ /* 0x000fea0003800000 */
.L_x_19644:
[----:B------:R-:W-:Y:S01]  /*16e0*/  UIADD3 UR4, UPT, UPT, -UR26, UR27, URZ ;  /* 0x0000001b1a047290 */ /* 0x000fe2000fffe1ff */
[----:B------:R-:W-:Y:S01]  /*16f0*/  IMAD.U32 R4, RZ, RZ, UR22 ;  /* 0x00000016ff047e24 */ /* 0x000fe2000f8e00ff */
[----:B------:R-:W-:Y:S02]  /*1700*/  SHF.R.U32.HI R5, RZ, 0x5, R2 ;  /* 0x00000005ff057819 */ /* 0x000fe40000011602 */
[----:B-----5:R-:W-:Y:S01]  /*1710*/  LOP3.LUT R3, R2, 0x1f, RZ, 0xc0, !PT ;  /* 0x0000001f02037812 */ /* 0x020fe200078ec0ff */
        /* <DEDUP_REMOVED lines=14> */
.L_x_19691:
        /* <DEDUP_REMOVED lines=41> */
.L_x_19656:
        /* <DEDUP_REMOVED lines=11> */
.L_x_19655:
[----:B------:R-:W-:Y:S05]  /*1b40*/  BSYNC.RECONVERGENT B1 ;  /* 0x0000000000017941 */ /* 0x000fea0003800200 */
.L_x_19654:
        /* <DEDUP_REMOVED lines=12> */
.L_x_19659:
        /* <DEDUP_REMOVED lines=17> */
[----:B------:R-:W2:Y:S01]  /*1d20*/  MUFU.EX2 R20, R20 ;  /* 0x0000001400147308 */ /* 0x000ea20000000800 */
[----:B------:R-:W-:Y:S01]  /*1d30*/  FMUL.FTZ R14, R25, 1.4426950216293334961 ;  /* 0x3fb8aa3b190e7820 */ /* 0x000fe20000410000 */
[C---:B---3--:R-:W-:Y:S01]  /*1d40*/  FADD.FTZ R31, -R8.reuse, R31 ;  /* 0x0000001f081f7221 */ /* 0x048fe20000010100 */
[----:B------:R-:W3:Y:S01]  /*1d50*/  LDS R25, [R15+0xc00] ;  /* 0x000c00000f197984 */ /* 0x000ee20000000800 */
[----:B----4-:R-:W-:-:S02]  /*1d60*/  FADD.FTZ R24, -R8, R29 ;  /* 0x0000001d08187221 */ /* 0x010fc40000010100 */
[----:B------:R-:W-:Y:S01]  /*1d70*/  FMUL.FTZ R22, R31, 1.4426950216293334961 ;  /* 0x3fb8aa3b1f167820 */ /* 0x000fe20000410000 */
[----:B------:R-:W4:Y:S01]  /*1d80*/  LDS R29, [R15+0x1200] ;  /* 0x001200000f1d7984 */ /* 0x000f220000000800 */
[----:B------:R-:W2:Y:S01]  /*1d90*/  MUFU.EX2 R14, R14 ;  /* 0x0000000e000e7308 */ /* 0x000ea20000000800 */
[----:B-----5:R-:W-:Y:S01]  /*1da0*/  FADD.FTZ R23, -R8, R23 ;  /* 0x0000001708177221 */ /* 0x020fe20000010100 */
[----:B------:R-:W-:Y:S01]  /*1db0*/  FMUL.FTZ R24, R24, 1.4426950216293334961 ;  /* 0x3fb8aa3b18187820 */ /* 0x000fe20000410000 */
[----:B------:R-:W5:Y:S01]  /*1dc0*/  LDS R31, [R15+0x1000] ;  /* 0x001000000f1f7984 */ /* 0x000f620000000800 */
[C---:B------:R-:W-:Y:S01]  /*1dd0*/  FADD.FTZ R21, -R8.reuse, R21 ;  /* 0x0000001508157221 */ /* 0x040fe20000010100 */
[----:B------:R-:W-:Y:S02]  /*1de0*/  FMUL.FTZ R26, R23, 1.4426950216293334961 ;  /* 0x3fb8aa3b171a7820 */ /* 0x000fe40000410000 */
[----:B------:R-:W5:Y:S01]  /*1df0*/  LDS R23, [R15+0x1600] ;  /* 0x001600000f177984 */ /* 0x000f620000000800 */
[----:B------:R-:W-:Y:S01]  /*1e00*/  FMUL.FTZ R28, R21, 1.4426950216293334961 ;  /* 0x3fb8aa3b151c7820 */ /* 0x000fe20000410000 */
[----:B------:R-:W3:Y:S01]  /*1e10*/  MUFU.EX2 R18, R18 ;  /* 0x0000001200127308 */ /* 0x000ee20000000800 */
[C---:B------:R-:W-:Y:S01]  /*1e20*/  FADD.FTZ R33, -R8.reuse, R33 ;  /* 0x0000002108217221 */ /* 0x040fe20000010100 */
[----:B--2---:R-:W-:Y:S03]  /*1e30*/  STS [R15+-0x400], R20 ;  /* 0xfffc00140f007388 */ /* 0x004fe60000000800 */
[----:B------:R-:W-:Y:S01]  /*1e40*/  FMUL.FTZ R33, R33, 1.4426950216293334961 ;  /* 0x3fb8aa3b21217820 */ /* 0x000fe20000410000 */
[----:B------:R-:W-:Y:S02]  /*1e50*/  STS [R15+-0x200], R14 ;  /* 0xfffe000e0f007388 */ /* 0x000fe40000000800 */
[----:B------:R-:W2:Y:S01]  /*1e60*/  MUFU.EX2 R22, R22 ;  /* 0x0000001600167308 */ /* 0x000ea20000000800 */
[----:B0-----:R-:W-:-:S02]  /*1e70*/  FADD.FTZ R21, -R8, R19 ;  /* 0x0000001308157221 */ /* 0x001fc40000010100 */
[----:B------:R-:W0:Y:S05]  /*1e80*/  LDS R19, [R15+0x1800] ;  /* 0x001800000f137984 */ /* 0x000e2a0000000800 */
[----:B------:R-:W2:Y:S01]  /*1e90*/  MUFU.EX2 R24, R24 ;  /* 0x0000001800187308 */ /* 0x000ea20000000800 */
[----:B------:R-:W-:Y:S01]  /*1ea0*/  FMUL.FTZ R30, R21, 1.4426950216293334961 ;  /* 0x3fb8aa3b151e7820 */ /* 0x000fe20000410000 */
[----:B-1----:R-:W-:Y:S01]  /*1eb0*/  FADD.FTZ R27, -R8, R27 ;  /* 0x0000001b081b7221 */ /* 0x002fe20000010100 */
[----:B------:R-:W1:Y:S03]  /*1ec0*/  LDS R21, [R15+0x1a00] ;  /* 0x001a00000f157984 */ /* 0x000e660000000800 */
[----:B------:R-:W-:Y:S01]  /*1ed0*/  FMUL.FTZ R34, R27, 1.4426950216293334961 ;  /* 0x3fb8aa3b1b227820 */ /* 0x000fe20000410000 */
[----:B------:R-:W-:Y:S01]  /*1ee0*/  FADD.FTZ R27, R20, R17 ;  /* 0x00000011141b7221 */ /* 0x000fe20000010000 */
[----:B------:R-:W2:Y:S01]  /*1ef0*/  MUFU.EX2 R26, R26 ;  /* 0x0000001a001a7308 */ /* 0x000ea20000000800 */
[----:B---3--:R-:W-:Y:S01]  /*1f00*/  FADD.FTZ R25, -R8, R25 ;  /* 0x0000001908197221 */ /* 0x008fe20000010100 */
[----:B------:R-:W-:Y:S01]  /*1f10*/  STS [R15], R18 ;  /* 0x000000120f007388 */ /* 0x000fe20000000800 */
[----:B------:R-:W-:-:S02]  /*1f20*/  FADD.FTZ R27, R27, R14 ;  /* 0x0000000e1b1b7221 */ /* 0x000fc40000010000 */
[----:B------:R-:W-:Y:S01]  /*1f30*/  FMUL.FTZ R32, R25, 1.4426950216293334961 ;  /* 0x3fb8aa3b19207820 */ /* 0x000fe20000410000 */
[C---:B----4-:R-:W-:Y:S01]  /*1f40*/  FADD.FTZ R29, -R8.reuse, R29 ;  /* 0x0000001d081d7221 */ /* 0x050fe20000010100 */
[----:B------:R-:W-:Y:S01]  /*1f50*/  FADD.FTZ R27, R27, R18 ;  /* 0x000000121b1b7221 */ /* 0x000fe20000010000 */
[----:B------:R-:W3:Y:S01]  /*1f60*/  MUFU.EX2 R28, R28 ;  /* 0x0000001c001c7308 */ /* 0x000ee20000000800 */
[C---:B-----5:R-:W-:Y:S01]  /*1f70*/  FADD.FTZ R31, -R8.reuse, R31 ;  /* 0x0000001f081f7221 */ /* 0x060fe20000010100 */
[----:B------:R-:W-:Y:S01]  /*1f80*/  FMUL.FTZ R25, R29, 1.4426950216293334961 ;  /* 0x3fb8aa3b1d197820 */ /* 0x000fe20000410000 */
[----:B--2---:R-:W-:Y:S01]  /*1f90*/  FADD.FTZ R27, R27, R22 ;  /* 0x000000161b1b7221 */ /* 0x004fe20000010000 */
[----:B------:R-:W-:Y:S01]  /*1fa0*/  STS [R15+0x200], R22 ;  /* 0x000200160f007388 */ /* 0x000fe20000000800 */
[----:B------:R-:W-:Y:S01]  /*1fb0*/  FMUL.FTZ R31, R31, 1.4426950216293334961 ;  /* 0x3fb8aa3b1f1f7820 */ /* 0x000fe20000410000 */
[----:B------:R-:W-:Y:S01]  /*1fc0*/  FADD.FTZ R23, -R8, R23 ;  /* 0x0000001708177221 */ /* 0x000fe20000010100 */
[----:B------:R-:W-:Y:S01]  /*1fd0*/  FADD.FTZ R27, R27, R24 ;  /* 0x000000181b1b7221 */ /* 0x000fe20000010000 */
[----:B------:R-:W2:Y:S01]  /*1fe0*/  MUFU.EX2 R30, R30 ;  /* 0x0000001e001e7308 */ /* 0x000ea20000000800 */
[----:B------:R-:W-:Y:S01]  /*1ff0*/  STS [R15+0x400], R24 ;  /* 0x000400180f007388 */ /* 0x000fe20000000800 */
[----:B------:R-:W-:Y:S01]  /*2000*/  FMUL.FTZ R23, R23, 1.4426950216293334961 ;  /* 0x3fb8aa3b17177820 */ /* 0x000fe20000410000 */
[----:B------:R-:W-:-:S02]  /*2010*/  FADD.FTZ R27, R27, R26 ;  /* 0x0000001a1b1b7221 */ /* 0x000fc40000010000 */
[----:B------:R-:W-:Y:S03]  /*2020*/  STS [R15+0x600], R26 ;  /* 0x0006001a0f007388 */ /* 0x000fe60000000800 */
[----:B------:R-:W4:Y:S01]  /*2030*/  MUFU.EX2 R32, R32 ;  /* 0x0000002000207308 */ /* 0x000f220000000800 */
[----:B---3--:R-:W-:Y:S01]  /*2040*/  FADD.FTZ R27, R27, R28 ;  /* 0x0000001c1b1b7221 */ /* 0x008fe20000010000 */
[----:B------:R-:W-:Y:S01]  /*2050*/  STS [R15+0x800], R28 ;  /* 0x0008001c0f007388 */ /* 0x000fe20000000800 */
[----:B0-----:R-:W-:-:S05]  /*2060*/  FADD.FTZ R29, -R8, R19 ;  /* 0x00000013081d7221 */ /* 0x001fca0000010100 */
[----:B------:R-:W0:Y:S01]  /*2070*/  MUFU.EX2 R34, R34 ;  /* 0x0000002200227308 */ /* 0x000e220000000800 */
[----:B--2---:R-:W-:Y:S01]  /*2080*/  FADD.FTZ R27, R27, R30 ;  /* 0x0000001e1b1b7221 */ /* 0x004fe20000010000 */
[----:B------:R-:W-:Y:S01]  /*2090*/  STS [R15+0xa00], R30 ;  /* 0x000a001e0f007388 */ /* 0x000fe20000000800 */
[----:B------:R-:W-:-:S05]  /*20a0*/  FMUL.FTZ R29, R29, 1.4426950216293334961 ;  /* 0x3fb8aa3b1d1d7820 */ /* 0x000fca0000410000 */
[----:B------:R1:W2:Y:S01]  /*20b0*/  MUFU.EX2 R36, R31 ;  /* 0x0000001f00247308 */ /* 0x0002a20000000800 */
[----:B----4-:R-:W-:Y:S01]  /*20c0*/  FADD.FTZ R27, R27, R32 ;  /* 0x000000201b1b7221 */ /* 0x010fe20000010000 */
[----:B------:R-:W-:Y:S06]  /*20d0*/  STS [R15+0xc00], R32 ;  /* 0x000c00200f007388 */ /* 0x000fec0000000800 */
[----:B------:R-:W3:Y:S01]  /*20e0*/  MUFU.EX2 R25, R25 ;  /* 0x0000001900197308 */ /* 0x000ee20000000800 */
[----:B-1----:R-:W-:Y:S01]  /*20f0*/  FADD.FTZ R31, -R8, R21 ;  /* 0x00000015081f7221 */ /* 0x002fe20000010100 */
[----:B0-----:R-:W-:Y:S01]  /*2100*/  FADD.FTZ R27, R27, R34 ;  /* 0x000000221b1b7221 */ /* 0x001fe20000010000 */
[----:B------:R-:W-:Y:S02]  /*2110*/  STS [R15+0xe00], R34 ;  /* 0x000e00220f007388 */ /* 0x000fe40000000800 */
[----:B------:R-:W-:-:S03]  /*2120*/  FMUL.FTZ R31, R31, 1.4426950216293334961 ;  /* 0x3fb8aa3b1f1f7820 */ /* 0x000fc60000410000 */
        /* <DEDUP_REMOVED lines=8> */
[----:B------:R0:W-:Y:S06]  /*21b0*/  STS [R15+0x1400], R17 ;  /* 0x001400110f007388 */ /* 0x0001ec0000000800 */
[----:B------:R-:W3:Y:S01]  /*21c0*/  MUFU.EX2 R23, R31 ;  /* 0x0000001f00177308 */ /* 0x000ee20000000800 */
[----:B-1----:R-:W-:Y:S01]  /*21d0*/  FADD.FTZ R14, R14, R19 ;  /* 0x000000130e0e7221 */ /* 0x002fe20000010000 */
[----:B------:R-:W-:Y:S03]  /*21e0*/  STS [R15+0x1600], R19 ;  /* 0x001600130f007388 */ /* 0x000fe60000000800 */
[----:B--2---:R-:W-:Y:S01]  /*21f0*/  FADD.FTZ R14, R14, R21 ;  /* 0x000000150e0e7221 */ /* 0x004fe20000010000 */
[----:B------:R-:W-:Y:S04]  /*2200*/  STS [R15+0x1800], R21 ;  /* 0x001800150f007388 */ /* 0x000fe80000000800 */
[----:B---3--:R1:W-:Y:S01]  /*2210*/  STS [R15+0x1a00], R23 ;  /* 0x001a00170f007388 */ /* 0x0083e20000000800 */
[----:B0-----:R-:W-:Y:S01]  /*2220*/  FADD.FTZ R17, R14, R23 ;  /* 0x000000170e117221 */ /* 0x001fe20000010000 */
[----:B-1----:R-:W-:Y:S01]  /*2230*/  VIADD R15, R15, 0x2000 ;  /* 0x000020000f0f7836 */ /* 0x002fe20000000000 */
[----:B------:R-:W-:Y:S06]  /*2240*/  @!P4 BRA `(.L_x_19659) ;  /* 0xfffffff80070c947 */ /* 0x000fec000383ffff */
.L_x_19658:
[----:B------:R-:W-:Y:S05]  /*2250*/  BSYNC.RECONVERGENT B1 ;  /* 0x0000000000017941 */ /* 0x000fea0003800200 */
.L_x_19657:
        /* <DEDUP_REMOVED lines=55> */
.L_x_19661:
[----:B------:R-:W-:Y:S05]  /*25d0*/  BSYNC.RECONVERGENT B1 ;  /* 0x0000000000017941 */ /* 0x000fea0003800200 */
.L_x_19660:
        /* <DEDUP_REMOVED lines=26> */
.L_x_19653:
[----:B------:R-:W-:Y:S05]  /*2780*/  BSYNC.RECONVERGENT B0 ;  /* 0x0000000000007941 */ /* 0x000fea0003800200 */
.L_x_19652:
        /* <DEDUP_REMOVED lines=40> */
.L_x_19666:
[----:B------:R-:W1:Y:S01]  /*2a10*/  LDS R11, [R14] ;  /* 0x000000000e0b7984 */ /* 0x000e620000000800 */
[----:B------:R-:W-:-:S05]  /*2a20*/  VIADD R15, R15, 0x1 ;  /* 0x000000010f0f7836 */ /* 0x000fca0000000000 */
[----:B------:R-:W-:Y:S01]  /*2a30*/  ISETP.NE.AND P0, PT, R15, RZ, PT ;  /* 0x000000ff0f00720c */ /* 0x000fe20003f05270 */
[----:B-1----:R-:W-:-:S05]  /*2a40*/  FMUL.FTZ R11, R11, R10 ;  /* 0x0000000a0b0b7220 */ /* 0x002fca0000410000 */
[----:B------:R1:W-:Y:S02]  /*2a50*/  STS [R14], R11 ;  /* 0x0000000b0e007388 */ /* 0x0003e40000000800 */
[----:B-1----:R-:W-:-:S05]  /*2a60*/  IADD3 R14, PT, PT, R14, 0x200, RZ ;  /* 0x000002000e0e7810 */ /* 0x002fca0007ffe0ff */
[----:B------:R-:W-:Y:S05]  /*2a70*/  @P0 BRA `(.L_x_19666) ;  /* 0xfffffffc00e40947 */ /* 0x000fea000383ffff */
.L_x_19665:
[----:B------:R-:W-:Y:S05]  /*2a80*/  BSYNC.RECONVERGENT B1 ;  /* 0x0000000000017941 */ /* 0x000fea0003800200 */
.L_x_19664:
        /* <DEDUP_REMOVED lines=12> */
.L_x_19669:
        /* <DEDUP_REMOVED lines=52> */
.L_x_19668:
[----:B------:R-:W-:Y:S05]  /*2e90*/  BSYNC.RECONVERGENT B1 ;  /* 0x0000000000017941 */ /* 0x000fea0003800200 */
.L_x_19667:
        /* <DEDUP_REMOVED lines=31> */
.L_x_19671:
[----:B------:R-:W-:Y:S05]  /*3090*/  BSYNC.RECONVERGENT B1 ;  /* 0x0000000000017941 */ /* 0x000fea0003800200 */
.L_x_19670:
        /* <DEDUP_REMOVED lines=14> */
.L_x_19663:
[----:B------:R-:W-:Y:S05]  /*3180*/  BSYNC.RECONVERGENT B0 ;  /* 0x0000000000007941 */ /* 0x000fea0003800200 */
.L_x_19662:
[----:B------:R-:W-:Y:S01]  /*3190*/  BAR.SYNC.DEFER_BLOCKING 0x0 ;  /* 0x0000000000007b1d */ /* 0x000fe20000010000 */
[----:B------:R-:W-:Y:S01]  /*31a0*/  ISETP.NE.AND P0, PT, R2, RZ, PT ;  /* 0x000000ff0200720c */ /* 0x000fe20003f05270 */
[----:B------:R-:W-:-:S04]  /*31b0*/  VIADD R26, R5, UR26 ;  /* 0x0000001a051a7c36 */ /* 0x000fc80008000000 */
[----:B------:R-:W3:Y:S01]  /*31c0*/  LDCU UR15, c[0x0][0x3dc] ;  /* 0x00007b80ff0f77ac */ /* 0x000ee20008000800 */
[----:B------:R-:W-:Y:S01]  /*31d0*/  BSSY.RECONVERGENT B0, `(.L_x_19672) ;  /* 0x0000015000007945 */ /* 0x000fe20003800200 */
[----:B------:R-:W-:Y:S01]  /*31e0*/  ISETP.GE.U32.AND P1, PT, R26, UR27, PT ;  /* 0x0000001b1a007c0c */ /* 0x000fe2000bf26070 */
[----:B------:R-:W4:Y:S05]  /*31f0*/  LDCU.64 UR24, c[0x0][0x3a8] ;  /* 0x00007500ff1877ac */ /* 0x000f2a0008000a00 */
[----:B------:R-:W-:Y:S07]  /*3200*/  @P0 BRA `(.L_x_19673) ;  /* 0x0000000000440947 */ /* 0x000fee0003800000 */
        /* <DEDUP_REMOVED lines=10> */
[----:B-12---:R-:W-:Y:S01]  /*32b0*/  MOV R10, UR6 ;  /* 0x00000006000a7c02 */ /* 0x006fe20008000f00 */
[----:B------:R-:W-:-:S02]  /*32c0*/  UIADD3.X UR5, UPT, UPT, UR9, UR5, URZ, UP1, !UPT ;  /* 0x0000000509057290 */ /* 0x000fc40008ffe4ff */
[----:B------:R-:W-:Y:S02]  /*32d0*/  IMAD.U32 R14, RZ, RZ, UR4 ;  /* 0x00000004ff0e7e24 */ /* 0x000fe4000f8e00ff */
[----:B------:R-:W-:Y:S02]  /*32e0*/  IMAD.U32 R11, RZ, RZ, UR7 ;  /* 0x00000007ff0b7e24 */ /* 0x000fe4000f8e00ff */
[----:B------:R-:W-:-:S03]  /*32f0*/  MOV R15, UR5 ;  /* 0x00000005000f7c02 */ /* 0x000fc60008000f00 */
[----:B0-----:R0:W-:Y:S04]  /*3300*/  STG.E desc[UR12][R10.64], R8 ;  /* 0x000000080a007986 */ /* 0x0011e8000c10190c */
[----:B------:R0:W-:Y:S02]  /*3310*/  STG.E desc[UR12][R14.64], R13 ;  /* 0x0000000d0e007986 */ /* 0x0001e4000c10190c */
.L_x_19673:
[----:B---34-:R-:W-:Y:S05]  /*3320*/  BSYNC.RECONVERGENT B0 ;  /* 0x0000000000007941 */ /* 0x018fea0003800200 */
.L_x_19672:
[----:B------:R-:W-:Y:S01]  /*3330*/  BSSY.RECONVERGENT B1, `(.L_x_19674) ;  /* 0x00000f4000017945 */ /* 0x000fe20003800200 */
[----:B--2---:R-:W-:-:S03]  /*3340*/  CS2R R16, SRZ ;  /* 0x0000000000107805 */ /* 0x004fc6000001ff00 */
[----:B------:R-:W-:Y:S05]  /*3350*/  @P1 BRA `(.L_x_19675) ;  /* 0x0000000c00c41947 */ /* 0x000fea0003800000 */
[----:B------:R-:W2:Y:S01]  /*3360*/  I2F.RP R12, R0 ;  /* 0x00000000000c7306 */ /* 0x000ea20000209400 */
[----:B------:R-:W3:Y:S01]  /*3370*/  LDCU UR4, c[0x0][0x3c8] ;  /* 0x00007900ff0477ac */ /* 0x000ee20008000800 */
[----:B0-----:R-:W-:Y:S01]  /*3380*/  SHF.L.U32 R8, R2, 0x5, RZ ;  /* 0x0000000502087819 */ /* 0x001fe200000006ff */
[----:B-1----:R-:W-:Y:S01]  /*3390*/  IMAD.WIDE.U32 R10, R26, 0x4, RZ ;  /* 0x000000041a0a7825 */ /* 0x002fe200078e00ff */
[----:B------:R-:W-:Y:S01]  /*33a0*/  SHF.L.U32 R24, R2, 0x3, RZ ;  /* 0x0000000302187819 */ /* 0x000fe200000006ff */
[----:B------:R-:W0:Y:S01]  /*33b0*/  LDCU UR6, c[0x0][0x3fc] ;  /* 0x00007f80ff0677ac */ /* 0x000e220008000800 */
[----:B------:R-:W-:Y:S01]  /*33c0*/  LOP3.LUT R8, R8, 0x20, RZ, 0xe2, !PT ;  /* 0x0000002008087812 */ /* 0x000fe200078ee2ff */
[----:B------:R-:W-:Y:S01]  /*33d0*/  VIADD R7, R7, 0x60 ;  /* 0x0000006007077836 */ /* 0x000fe20000000000 */
[----:B------:R-:W-:Y:S01]  /*33e0*/  CS2R R16, SRZ ;  /* 0x0000000000107805 */ /* 0x000fe2000001ff00 */
[----:B------:R-:W1:Y:S01]  /*33f0*/  LDCU.64 UR8, c[0x0][0x3b8] ;  /* 0x00007700ff0877ac */ /* 0x000e620008000a00 */
[C---:B------:R-:W-:Y:S01]  /*3400*/  IMAD R4, R5.reuse, 0x10, R4 ;  /* 0x0000001005047824 */ /* 0x040fe200078e0204 */
[----:B------:R-:W-:Y:S01]  /*3410*/  LEA R8, R5, R8, 0x6 ;  /* 0x0000000805087211 */ /* 0x000fe200078e30ff */
[----:B------:R-:W-:Y:S01]  /*3420*/  VIADD R22, R26, 0x1 ;  /* 0x000000011a167836 */ /* 0x000fe20000000000 */
[----:B------:R-:W-:Y:S01]  /*3430*/  UIADD3 UR5, UPT, UPT, UR19, 0xf, URZ ;  /* 0x0000000f13057890 */ /* 0x000fe2000fffe0ff */
[----:B------:R-:W-:Y:S01]  /*3440*/  LEA R7, R6, R7, 0x18 ;  /* 0x0000000706077211 */ /* 0x000fe200078ec0ff */
[----:B--2---:R-:W2:Y:S01]  /*3450*/  MUFU.RCP R12, R12 ;  /* 0x0000000c000c7308 */ /* 0x004ea20000001000 */
[----:B------:R-:W-:Y:S01]  /*3460*/  VIADD R23, R4, 0x3 ;  /* 0x0000000304177836 */ /* 0x000fe20000000000 */
[----:B------:R-:W-:Y:S01]  /*3470*/  USHF.R.U32.HI UR5, URZ, 0x4, UR5 ;  /* 0x00000004ff057899 */ /* 0x000fe20008011605 */
[----:B------:R-:W-:Y:S01]  /*3480*/  IADD3 R19, PT, PT, R8, 0x10, R7 ;  /* 0x0000001008137810 */ /* 0x000fe20007ffe007 */
[----:B---3--:R-:W-:Y:S01]  /*3490*/  UIMAD UR4, UR17, UR4, URZ ;  /* 0x00000004110472a4 */ /* 0x008fe2000f8e02ff */
[C---:B------:R-:W-:Y:S01]  /*34a0*/  LOP3.LUT R4, R24.reuse, 0x8, RZ, 0xc0, !PT ;  /* 0x0000000818047812 */ /* 0x040fe200078ec0ff */
[----:B------:R-:W-:Y:S01]  /*34b0*/  IMAD.MOV.U32 R8, RZ, RZ, RZ ;  /* 0x000000ffff087224 */ /* 0x000fe200078e00ff */
[----:B------:R-:W-:Y:S01]  /*34c0*/  LOP3.LUT R24, R24, 0xf8, RZ, 0xc0, !PT ;  /* 0x000000f818187812 */ /* 0x000fe200078ec0ff */
[----:B------:R-:W-:Y:S01]  /*34d0*/  VIADD R26, R26, -UR5 ;  /* 0x800000051a1a7c36 */ /* 0x000fe20008000000 */
[----:B0-----:R-:W-:Y:S01]  /*34e0*/  MOV R27, UR6 ;  /* 0x00000006001b7c02 */ /* 0x001fe20008000f00 */
[----:B------:R-:W-:-:S02]  /*34f0*/  IMAD.U32 R13, RZ, RZ, UR4 ;  /* 0x00000004ff0d7e24 */ /* 0x000fc4000f8e00ff */
[----:B------:R-:W-:Y:S01]  /*3500*/  IMAD.IADD R25, R4, 0x1, R23 ;  /* 0x0000000104197824 */ /* 0x000fe200078e0217 */
[----:B------:R-:W-:Y:S01]  /*3510*/  IADD3 R27, PT, PT, -R27, UR16, RZ ;  /* 0x000000101b1b7c10 */ /* 0x000fe2000fffe1ff */
[----:B------:R-:W-:Y:S01]  /*3520*/  IMAD.WIDE R10, R13, 0x4, R10 ;  /* 0x000000040d0a7825 */ /* 0x000fe200078e020a */
[----:B------:R-:W0:Y:S03]  /*3530*/  LDCU UR4, c[0x0][0x3e0] ;  /* 0x00007c00ff0477ac */ /* 0x000e260008000800 */
[----:B--2---:R-:W-:Y:S01]  /*3540*/  VIADD R9, R12, 0xffffffe ;  /* 0x0ffffffe0c097836 */ /* 0x004fe20000000000 */
[----:B-1----:R-:W-:-:S04]  /*3550*/  IADD3 R18, P0, PT, R10, UR8, RZ ;  /* 0x000000080a127c10 */ /* 0x002fc8000ff1e0ff */
[----:B------:R-:W-:Y:S01]  /*3560*/  IADD3.X R21, PT, PT, R11, UR9, RZ, P0, !PT ;  /* 0x000000090b157c10 */ /* 0x000fe200087fe4ff */
[----:B------:R-:W1:Y:S01]  /*3570*/  F2I.FTZ.U32.TRUNC.NTZ R9, R9 ;  /* 0x0000000900097305 */ /* 0x000e62000021f000 */
[----:B0-----:R-:W-:-:S04]  /*3580*/  UIMAD UR4, UR14, UR4, URZ ;  /* 0x000000040e0472a4 */ /* 0x001fc8000f8e02ff */
[----:B------:R-:W-:Y:S01]  /*3590*/  USHF.R.S32.HI UR6, URZ, 0x1f, UR4 ;  /* 0x0000001fff067899 */ /* 0x000fe20008011404 */
[----:B-1----:R-:W-:Y:S01]  /*35a0*/  IMAD.MOV R13, RZ, RZ, -R9 ;  /* 0x000000ffff0d7224 */ /* 0x002fe200078e0a09 */
[----:B------:R-:W-:-:S03]  /*35b0*/  MOV R12, UR4 ;  /* 0x00000004000c7c02 */ /* 0x000fc60008000f00 */
[----:B------:R-:W-:Y:S02]  /*35c0*/  IMAD R5, R13, R0, RZ ;  /* 0x000000000d057224 */ /* 0x000fe400078e02ff */
[----:B------:R-:W-:Y:S02]  /*35d0*/  IMAD.U32 R13, RZ, RZ, UR6 ;  /* 0x00000006ff0d7e24 */ /* 0x000fe4000f8e00ff */
[----:B------:R-:W-:-:S07]  /*35e0*/  IMAD.HI.U32 R20, R9, R5, R8 ;  /* 0x0000000509147227 */ /* 0x000fce00078e0008 */
.L_x_19682:
        /* <DEDUP_REMOVED lines=25> */
[----:B------:R-:W-:Y:S02]  /*3780*/  @!P1 LOP3.LUT R8, RZ, R9, RZ, 0x33, !PT ;  /* 0x00000009ff089212 */ /* 0x000fe400078e33ff */
[----:B------:R-:W-:Y:S01]  /*3790*/  MOV R9, R4 ;  /* 0x0000000400097202 */ /* 0x000fe20000000f00 */
[----:B------:R-:W-:Y:S01]  /*37a0*/  HFMA2 R4, -RZ, RZ, 0, 0 ;  /* 0x00000000ff047431 */ /* 0x000fe200000001ff */
[----:B------:R-:W-:Y:S01]  /*37b0*/  ISETP.NE.AND P2, PT, R14, RZ, PT ;  /* 0x000000ff0e00720c */ /* 0x000fe20003f45270 */
[----:B------:R-:W-:Y:S02]  /*37c0*/  VIADD R7, R8, UR10 ;  /* 0x0000000a08077c36 */ /* 0x000fe40008000000 */
[----:B------:R-:W-:-:S03]  /*37d0*/  IMAD R9, R9, R6, RZ ;  /* 0x0000000609097224 */ /* 0x000fc600078e02ff */
        /* <DEDUP_REMOVED lines=19> */
[----:B------:R-:W2:Y:S02]  /*3910*/  LDG.E.CONSTANT R5, desc[UR12][R6.64] ;  /* 0x0000000c06057981 */ /* 0x000ea4000c1e9900 */
[----:B--2---:R-:W-:-:S03]  /*3920*/  IMAD.WIDE R4, R5, UR15, R12 ;  /* 0x0000000f05047c25 */ /* 0x004fc6000f8e020c */
[----:B------:R-:W-:-:S04]  /*3930*/  IADD3 R4, P0, PT, R24, R4, RZ ;  /* 0x0000000418047210 */ /* 0x000fc80007f1e0ff */
[----:B------:R-:W-:Y:S02]  /*3940*/  IADD3.X R5, PT, PT, RZ, R5, RZ, P0, !PT ;  /* 0x00000005ff057210 */ /* 0x000fe400007fe4ff */
[----:B------:R-:W-:-:S04]  /*3950*/  LEA R14, P0, R4, UR24, 0x1 ;  /* 0x00000018040e7c11 */ /* 0x000fc8000f8008ff */
[----:B------:R-:W-:Y:S02]  /*3960*/  LEA.HI.X R15, R4, UR25, R5, 0x1, P0 ;  /* 0x00000019040f7c11 */ /* 0x000fe400080f0c05 */
[----:B------:R-:W1:Y:S04]  /*3970*/  LDS.128 R4, [R19+-0x10] ;  /* 0xfffff00013047984 */ /* 0x000e680000000c00 */
        /* <DEDUP_REMOVED lines=11> */
[----:B-1----:R-:W-:Y:S01]  /*3a30*/  F2FP.BF16.F32.PACK_AB R5, R5, R4 ;  /* 0x000000040505723e */ /* 0x002fe200000010ff */
[----:B------:R-:W-:Y:S01]  /*3a40*/  VIADD R4, R25, 0xfffffffd ;  /* 0xfffffffd19047836 */ /* 0x000fe20000000000 */
[----:B------:R-:W-:-:S07]  /*3a50*/  F2FP.BF16.F32.PACK_AB R6, R7, R6 ;  /* 0x000000060706723e */ /* 0x000fce00000010ff */
[----:B--2---:R-:W-:Y:S05]  /*3a60*/  @P0 BRA `(.L_x_19679) ;  /* 0x0000000000780947 */ /* 0x004fea0003800000 */
[C---:B------:R-:W-:Y:S02]  /*3a70*/  IADD3 R7, PT, PT, R25.reuse, -0x1, RZ ;  /* 0xffffffff19077810 */ /* 0x040fe40007ffe0ff */
[----:B------:R-:W-:Y:S02]  /*3a80*/  ISETP.GE.AND P2, PT, R25, UR19, PT ;  /* 0x0000001319007c0c */ /* 0x000fe4000bf46270 */
[----:B------:R-:W-:Y:S02]  /*3a90*/  ISETP.GE.AND P1, PT, R7, UR19, PT ;  /* 0x0000001307007c0c */ /* 0x000fe4000bf26270 */
[----:B-----5:R-:W-:Y:S02]  /*3aa0*/  PRMT R7, R29, 0x7632, R7 ;  /* 0x000076321d077816 */ /* 0x020fe40000000007 */
[----:B------:R-:W-:Y:S02]  /*3ab0*/  IADD3 R9, PT, PT, R25, 0x2, RZ ;  /* 0x0000000219097810 */ /* 0x000fe40007ffe0ff */
[----:B------:R-:W-:Y:S01]  /*3ac0*/  SEL R14, R7, RZ, !P2 ;  /* 0x000000ff070e7207 */ /* 0x000fe20005000000 */
[----:B------:R-:W-:Y:S01]  /*3ad0*/  VIADD R7, R25, 0x1 ;  /* 0x0000000119077836 */ /* 0x000fe20000000000 */
[----:B------:R-:W-:Y:S01]  /*3ae0*/  ISETP.GE.AND P4, PT, R9, UR19, PT ;  /* 0x0000001309007c0c */ /* 0x000fe2000bf86270 */
[----:B------:R-:W-:Y:S01]  /*3af0*/  VIADD R9, R25, 0x3 ;  /* 0x0000000319097836 */ /* 0x000fe20000000000 */
[----:B------:R-:W-:-:S02]  /*3b00*/  SEL R29, R29, RZ, !P1 ;  /* 0x000000ff1d1d7207 */ /* 0x000fc40004800000 */
[----:B------:R-:W-:Y:S02]  /*3b10*/  ISETP.GE.AND P3, PT, R7, UR19, PT ;  /* 0x0000001307007c0c */ /* 0x000fe4000bf66270 */
[----:B------:R-:W-:Y:S02]  /*3b20*/  IADD3 R7, PT, PT, R25, 0x4, RZ ;  /* 0x0000000419077810 */ /* 0x000fe40007ffe0ff */
[----:B------:R-:W-:Y:S02]  /*3b30*/  PRMT R29, R29, 0x5410, R14 ;  /* 0x000054101d1d7816 */ /* 0x000fe4000000000e */
[----:B------:R-:W-:Y:S01]  /*3b40*/  ISETP.GE.AND P6, PT, R7, UR19, PT ;  /* 0x0000001307007c0c */ /* 0x000fe2000bfc6270 */
[----:B------:R-:W-:Y:S01]  /*3b50*/  VIADD R7, R25, 0xfffffffe ;  /* 0xfffffffe19077836 */ /* 0x000fe20000000000 */
[----:B------:R-:W-:Y:S02]  /*3b60*/  ISETP.GE.AND P5, PT, R9, UR19, PT ;  /* 0x0000001309007c0c */ /* 0x000fe4000bfa6270 */
[----:B------:R-:W-:-:S02]  /*3b70*/  ISETP.GE.AND P1, PT, R4, UR19, PT ;  /* 0x0000001304007c0c */ /* 0x000fc4000bf26270 */
        /* <DEDUP_REMOVED lines=13> */
.L_x_19679:
[----:B------:R-:W-:Y:S05]  /*3c50*/  BSYNC.RECONVERGENT B2 ;  /* 0x0000000000027941 */ /* 0x000fea0003800200 */
.L_x_19678:
        /* <DEDUP_REMOVED lines=8> */
[----:B------:R-:W-:Y:S02]  /*3ce0*/  SHF.L.U32 R14, R14, 0x10, RZ ;  /* 0x000000100e0e7819 */ /* 0x000fe400000006ff */
[----:B------:R-:W-:Y:S01]  /*3cf0*/  PRMT R9, R28, 0x7632, R9 ;  /* 0x000076321c097816 */ /* 0x000fe20000000009 */
[----:B------:R-:W-:Y:S02]  /*3d00*/  IMAD.U32 R15, R15, 0x10000, RZ ;  /* 0x000100000f0f7824 */ /* 0x000fe400078e00ff */
[----:B------:R-:W-:-:S02]  /*3d10*/  FADD.FTZ R7, R7, R30 ;  /* 0x0000001e07077221 */ /* 0x000fc40000010000 */
[--C-:B------:R-:W-:Y:S01]  /*3d20*/  FADD.FTZ R14, R14, R15.reuse ;  /* 0x0000000f0e0e7221 */ /* 0x100fe20000010000 */
[----:B------:R-:W-:Y:S01]  /*3d30*/  PRMT R15, R28, 0x7610, R15 ;  /* 0x000076101c0f7816 */ /* 0x000fe2000000000f */
[----:B------:R-:W-:Y:S06]  /*3d40*/  @P0 BRA `(.L_x_19681) ;  /* 0x0000000000780947 */ /* 0x000fec0003800000 */
[C---:B------:R-:W-:Y:S01]  /*3d50*/  VIADD R28, R25.reuse, 0xffffffff ;  /* 0xffffffff191c7836 */ /* 0x040fe20000000000 */
[----:B------:R-:W-:Y:S02]  /*3d60*/  ISETP.GE.AND P0, PT, R4, UR19, PT ;  /* 0x0000001304007c0c */ /* 0x000fe4000bf06270 */
[C---:B------:R-:W-:Y:S02]  /*3d70*/  IADD3 R4, PT, PT, R25.reuse, -0x2, RZ ;  /* 0xfffffffe19047810 */ /* 0x040fe40007ffe0ff */
[----:B------:R-:W-:Y:S02]  /*3d80*/  ISETP.GE.AND P2, PT, R28, UR19, PT ;  /* 0x000000131c007c0c */ /* 0x000fe4000bf46270 */
[----:B------:R-:W-:Y:S02]  /*3d90*/  ISETP.GE.AND P3, PT, R25, UR19, PT ;  /* 0x0000001319007c0c */ /* 0x000fe4000bf66270 */
[----:B------:R-:W-:Y:S02]  /*3da0*/  PRMT R28, R33, 0x7632, R28 ;  /* 0x00007632211c7816 */ /* 0x000fe4000000001c */
[----:B------:R-:W-:-:S02]  /*3db0*/  ISETP.GE.AND P1, PT, R4, UR19, PT ;  /* 0x0000001304007c0c */ /* 0x000fc4000bf26270 */
[----:B------:R-:W-:Y:S02]  /*3dc0*/  PRMT R4, R34, 0x7632, R4 ;  /* 0x0000763222047816 */ /* 0x000fe40000000004 */
[----:B------:R-:W-:Y:S02]  /*3dd0*/  SEL R28, R28, RZ, !P3 ;  /* 0x000000ff1c1c7207 */ /* 0x000fe40005800000 */
[----:B------:R-:W-:Y:S02]  /*3de0*/  SEL R33, R33, RZ, !P2 ;  /* 0x000000ff21217207 */ /* 0x000fe40005000000 */
[----:B------:R-:W-:Y:S02]  /*3df0*/  SEL R29, R4, RZ, !P1 ;  /* 0x000000ff041d7207 */ /* 0x000fe40004800000 */
[----:B------:R-:W-:Y:S01]  /*3e00*/  PRMT R33, R33, 0x5410, R28 ;  /* 0x0000541021217816 */ /* 0x000fe2000000001c */
[C---:B------:R-:W-:Y:S01]  /*3e10*/  VIADD R28, R25.reuse, 0x2 ;  /* 0x00000002191c7836 */ /* 0x040fe20000000000 */
[----:B------:R-:W-:-:S02]  /*3e20*/  IADD3 R4, PT, PT, R25, 0x1, RZ ;  /* 0x0000000119047810 */ /* 0x000fc40007ffe0ff */
[----:B------:R-:W-:Y:S02]  /*3e30*/  SEL R34, R34, RZ, !P0 ;  /* 0x000000ff22227207 */ /* 0x000fe40004000000 */
[----:B------:R-:W-:Y:S01]  /*3e40*/  ISETP.GE.AND P0, PT, R4, UR19, PT ;  /* 0x0000001304007c0c */ /* 0x000fe2000bf06270 */
[C---:B------:R-:W-:Y:S01]  /*3e50*/  VIADD R4, R25.reuse, 0x4 ;  /* 0x0000000419047836 */ /* 0x040fe20000000000 */
[----:B------:R-:W-:Y:S02]  /*3e60*/  ISETP.GE.AND P1, PT, R28, UR19, PT ;  /* 0x000000131c007c0c */ /* 0x000fe4000bf26270 */
[----:B------:R-:W-:Y:S02]  /*3e70*/  IADD3 R28, PT, PT, R25, 0x3, RZ ;  /* 0x00000003191c7810 */ /* 0x000fe40007ffe0ff */
[----:B------:R-:W-:Y:S02]  /*3e80*/  ISETP.GE.AND P3, PT, R4, UR19, PT ;  /* 0x0000001304007c0c */ /* 0x000fe4000bf66270 */
[----:B------:R-:W-:-:S02]  /*3e90*/  ISETP.GE.AND P2, PT, R28, UR19, PT ;  /* 0x000000131c007c0c */ /* 0x000fc4000bf46270 */
[----:B------:R-:W-:Y:S02]  /*3ea0*/  PRMT R4, R32, 0x7632, R4 ;  /* 0x0000763220047816 */ /* 0x000fe40000000004 */
[C---:B------:R-:W-:Y:S02]  /*3eb0*/  PRMT R28, R31.reuse, 0x7632, R28 ;  /* 0x000076321f1c7816 */ /* 0x040fe4000000001c */
[----:B------:R-:W-:Y:S02]  /*3ec0*/  PRMT R34, R34, 0x5410, R29 ;  /* 0x0000541022227816 */ /* 0x000fe4000000001d */
[----:B------:R-:W-:Y:S02]  /*3ed0*/  SEL R32, R32, RZ, !P0 ;  /* 0x000000ff20207207 */ /* 0x000fe40004000000 */
[----:B------:R-:W-:Y:S02]  /*3ee0*/  SEL R29, R4, RZ, !P1 ;  /* 0x000000ff041d7207 */ /* 0x000fe40004800000 */
[----:B------:R-:W-:-:S02]  /*3ef0*/  SEL R31, R31, RZ, !P2 ;  /* 0x000000ff1f1f7207 */ /* 0x000fc40005000000 */
[----:B------:R-:W-:Y:S02]  /*3f00*/  SEL R28, R28, RZ, !P3 ;  /* 0x000000ff1c1c7207 */ /* 0x000fe40005800000 */
[----:B------:R-:W-:Y:S02]  /*3f10*/  PRMT R32, R32, 0x5410, R29 ;  /* 0x0000541020207816 */ /* 0x000fe4000000001d */
[----:B------:R-:W-:-:S07]  /*3f20*/  PRMT R31, R31, 0x5410, R28 ;  /* 0x000054101f1f7816 */ /* 0x000fce000000001c */
.L_x_19681:
[----:B------:R-:W-:Y:S05]  /*3f30*/  BSYNC.RECONVERGENT B2 ;  /* 0x0000000000027941 */ /* 0x000fea0003800200 */
.L_x_19680:
[----:B------:R-:W-:Y:S01]  /*3f40*/  HFMA2.BF16_V2 R5, R5, R34, -RZ ;  /* 0x0000002205057231 */ /* 0x000fe200003000ff */
[----:B------:R-:W-:Y:S01]  /*3f50*/  SHF.L.U32 R4, R15, 0x10, RZ ;  /* 0x000000100f047819 */ /* 0x000fe200000006ff */
[----:B------:R-:W-:Y:S02]  /*3f60*/  IMAD.U32 R9, R9, 0x10000, RZ ;  /* 0x0001000009097824 */ /* 0x000fe400078e00ff */
[----:B------:R-:W-:Y:S01]  /*3f70*/  HMUL2.BF16_V2 R33, R6, R33 ;  /* 0x0000002106217232 */ /* 0x000fe20000200000 */
[----:B------:R-:W-:Y:S01]  /*3f80*/  F2FP.BF16.F32.PACK_AB R10, R11, R10 ;  /* 0x0000000a0b0a723e */ /* 0x000fe200000010ff */
[----:B------:R-:W-:Y:S01]  /*3f90*/  FADD.FTZ R7, R7, R14 ;  /* 0x0000000e07077221 */ /* 0x000fe20000010000 */
[--C-:B------:R-:W-:Y:S01]  /*3fa0*/  FADD.FTZ R4, R4, R9.reuse ;  /* 0x0000000904047221 */ /* 0x100fe20000010000 */
[----:B------:R-:W-:Y:S01]  /*3fb0*/  HMUL2.BF16_V2 R32, R8, R32 ;  /* 0x0000002008207232 */ /* 0x000fe20000200000 */
[----:B------:R-:W-:Y:S02]  /*3fc0*/  PRMT R9, R33, 0x7610, R9 ;  /* 0x0000761021097816 */ /* 0x000fe40000000009 */
[----:B------:R-:W-:Y:S01]  /*3fd0*/  PRMT R6, R5, 0x7632, R6 ;  /* 0x0000763205067816 */ /* 0x000fe20000000006 */
[----:B------:R-:W-:Y:S01]  /*3fe0*/  HFMA2.BF16_V2 R35, R10, R35, -RZ ;  /* 0x000000230a237231 */ /* 0x000fe200003000ff */
[----:B------:R-:W-:Y:S01]  /*3ff0*/  PRMT R11, R33, 0x7632, R11 ;  /* 0x00007632210b7816 */ /* 0x000fe2000000000b */
[----:B------:R-:W-:Y:S01]  /*4000*/  FADD.FTZ R4, R7, R4 ;  /* 0x0000000407047221 */ /* 0x000fe20000010000 */
[----:B------:R-:W-:Y:S01]  /*4010*/  SHF.L.U32 R5, R5, 0x10, RZ ;  /* 0x0000001005057819 */ /* 0x000fe200000006ff */
[----:B------:R-:W-:Y:S01]  /*4020*/  IMAD.U32 R6, R6, 0x10000, RZ ;  /* 0x0001000006067824 */ /* 0x000fe200078e00ff */
[----:B------:R-:W-:Y:S01]  /*4030*/  SHF.L.U32 R9, R9, 0x10, RZ ;  /* 0x0000001009097819 */ /* 0x000fe200000006ff */
[----:B------:R-:W-:Y:S01]  /*4040*/  IMAD.U32 R14, R11, 0x10000, RZ ;  /* 0x000100000b0e7824 */ /* 0x000fe200078e00ff */
[----:B------:R-:W-:Y:S01]  /*4050*/  PRMT R11, R32, 0x7632, R11 ;  /* 0x00007632200b7816 */ /* 0x000fe2000000000b */
[----:B------:R-:W-:-:S02]  /*4060*/  FADD.FTZ R5, R5, R6 ;  /* 0x0000000605057221 */ /* 0x000fc40000010000 */
[----:B------:R-:W-:Y:S01]  /*4070*/  FADD.FTZ R6, R9, R14 ;  /* 0x0000000e09067221 */ /* 0x000fe20000010000 */
[----:B------:R-:W-:Y:S01]  /*4080*/  HFMA2.BF16_V2 R14, R10, R31, -RZ ;  /* 0x0000001f0a0e7231 */ /* 0x000fe200003000ff */
[----:B------:R-:W-:Y:S01]  /*4090*/  PRMT R10, R32, 0x7610, R10 ;  /* 0x00007610200a7816 */ /* 0x000fe2000000000a */
[----:B------:R-:W-:Y:S01]  /*40a0*/  IMAD.U32 R11, R11, 0x10000, RZ ;  /* 0x000100000b0b7824 */ /* 0x000fe200078e00ff */
[----:B------:R-:W-:Y:S01]  /*40b0*/  PRMT R8, R35, 0x7610, R8 ;  /* 0x0000761023087816 */ /* 0x000fe20000000008 */
[----:B------:R-:W-:Y:S01]  /*40c0*/  FADD.FTZ R5, R5, R6 ;  /* 0x0000000605057221 */ /* 0x000fe20000010000 */
[----:B------:R-:W-:Y:S02]  /*40d0*/  PRMT R9, R35, 0x7632, R9 ;  /* 0x0000763223097816 */ /* 0x000fe40000000009 */
[----:B------:R-:W-:Y:S02]  /*40e0*/  SHF.L.U32 R10, R10, 0x10, RZ ;  /* 0x000000100a0a7819 */ /* 0x000fe400000006ff */
[----:B------:R-:W-:Y:S01]  /*40f0*/  SHF.L.U32 R8, R8, 0x10, RZ ;  /* 0x0000001008087819 */ /* 0x000fe200000006ff */
[----:B------:R-:W-:Y:S01]  /*4100*/  IMAD.U32 R9, R9, 0x10000, RZ ;  /* 0x0001000009097824 */ /* 0x000fe200078e00ff */
[----:B------:R-:W-:Y:S01]  /*4110*/  PRMT R15, R14, 0x7632, R15 ;  /* 0x000076320e0f7816 */ /* 0x000fe2000000000f */
[----:B------:R-:W-:Y:S01]  /*4120*/  FADD.FTZ R10, R10, R11 ;  /* 0x0000000b0a0a7221 */ /* 0x000fe20000010000 */
[----:B------:R-:W-:Y:S01]  /*4130*/  SHF.L.U32 R14, R14, 0x10, RZ ;  /* 0x000000100e0e7819 */ /* 0x000fe200000006ff */
[----:B------:R-:W-:-:S02]  /*4140*/  FADD.FTZ R9, R8, R9 ;  /* 0x0000000908097221 */ /* 0x000fc40000010000 */
[----:B------:R-:W-:Y:S02]  /*4150*/  IMAD.U32 R15, R15, 0x10000, RZ ;  /* 0x000100000f0f7824 */ /* 0x000fe400078e00ff */
[----:B------:R-:W-:Y:S01]  /*4160*/  FADD.FTZ R5, R5, R10 ;  /* 0x0000000a05057221 */ /* 0x000fe20000010000 */
[----:B------:R-:W-:Y:S01]  /*4170*/  FADD.FTZ R9, R4, R9 ;  /* 0x0000000904097221 */ /* 0x000fe20000010000 */
[----:B------:R-:W-:-:S03]  /*4180*/  FADD.FTZ R14, R14, R15 ;  /* 0x0000000f0e0e7221 */ /* 0x000fc60000010000 */
[----:B------:R-:W-:Y:S01]  /*4190*/  FADD.FTZ R16, R16, R9 ;  /* 0x0000000910107221 */ /* 0x000fe20000010000 */
[----:B------:R-:W-:-:S04]  /*41a0*/  FADD.FTZ R14, R5, R14 ;  /* 0x0000000e050e7221 */ /* 0x000fc80000010000 */
[----:B------:R-:W-:-:S07]  /*41b0*/  FADD.FTZ R17, R17, R14 ;  /* 0x0000000e11117221 */ /* 0x000fce0000010000 */
.L_x_19677:
[----:B------:R-:W-:Y:S05]  /*41c0*/  BSYNC.RECONVERGENT B0 ;  /* 0x0000000000007941 */ /* 0x000fea0003800200 */
.L_x_19676:
        /* <DEDUP_REMOVED lines=10> */
.L_x_19675:
[----:B------:R-:W-:Y:S05]  /*4270*/  BSYNC.RECONVERGENT B1 ;  /* 0x0000000000017941 */ /* 0x000fea0003800200 */
.L_x_19674:
[----:B------:R-:W2:Y:S01]  /*4280*/  S2UR UR5, SR_CgaCtaId ;  /* 0x00000000000579c3 */ /* 0x000ea20000008800 */
[----:B------:R-:W3:Y:S01]  /*4290*/  SHFL.BFLY PT, R5, R16, 0x1, 0x1f ;  /* 0x0c201f0010057f89 */ /* 0x000ee200000e0000 */
[----:B------:R-:W-:Y:S01]  /*42a0*/  LOP3.LUT R4, R2, 0x1, RZ, 0xc0, !PT ;  /* 0x0000000102047812 */ /* 0x000fe200078ec0ff */
[----:B------:R-:W-:Y:S01]  /*42b0*/  UMOV UR4, 0x400 ;  /* 0x0000040000047882 */ /* 0x000fe20000000000 */
[----:B------:R-:W-:Y:S01]  /*42c0*/  SHF.R.U32.HI R3, RZ, 0x1, R3 ;  /* 0x00000001ff037819 */ /* 0x000fe20000011603 */
[----:B------:R-:W4:Y:S03]  /*42d0*/  SHFL.BFLY PT, R0, R17, 0x1, 0x1f ;  /* 0x0c201f0011007f89 */ /* 0x000f2600000e0000 */
[----:B------:R-:W-:Y:S01]  /*42e0*/  BAR.SYNC.DEFER_BLOCKING 0x0 ;  /* 0x0000000000007b1d */ /* 0x000fe20000010000 */
[----:B------:R-:W-:Y:S01]  /*42f0*/  ISETP.NE.AND P3, PT, R4, RZ, PT ;  /* 0x000000ff0400720c */ /* 0x000fe20003f65270 */
[----:B------:R-:W-:Y:S01]  /*4300*/  UIADD3 UR4, UPT, UPT, UR4, 0x60, URZ ;  /* 0x0000006004047890 */ /* 0x000fe2000fffe0ff */
[----:B------:R-:W-:-:S02]  /*4310*/  LOP3.LUT R4, R2, 0x3c0, RZ, 0xc0, !PT ;  /* 0x000003c002047812 */ /* 0x000fc400078ec0ff */
[----:B------:R-:W-:Y:S02]  /*4320*/  LOP3.LUT P0, RZ, R2, 0x3c1, RZ, 0xc0, !PT ;  /* 0x000003c102ff7812 */ /* 0x000fe4000780c0ff */
[----:B------:R-:W-:Y:S02]  /*4330*/  ISETP.NE.OR P1, PT, R4, 0x40, P3 ;  /* 0x000000400400780c */ /* 0x000fe40001f25670 */
[----:B------:R-:W-:Y:S02]  /*4340*/  LOP3.LUT R4, R3, 0x3e0, R2, 0xf8, !PT ;  /* 0x000003e003047812 */ /* 0x000fe400078ef802 */
[----:B0-----:R-:W-:Y:S01]  /*4350*/  LOP3.LUT R8, R2, 0x3e1, RZ, 0xc0, !PT ;  /* 0x000003e102087812 */ /* 0x001fe200078ec0ff */
[----:B--2---:R-:W-:Y:S01]  /*4360*/  ULEA UR4, UR5, UR4, 0x18 ;  /* 0x0000000405047291 */ /* 0x004fe2000f8ec0ff */
[----:B---3--:R-:W-:Y:S02]  /*4370*/  FADD.FTZ R5, R5, R16 ;  /* 0x0000001005057221 */ /* 0x008fe40000010000 */
[----:B------:R-:W-:Y:S01]  /*4380*/  ISETP.NE.AND P2, PT, R8, RZ, PT ;  /* 0x000000ff0800720c */ /* 0x000fe20003f45270 */
[----:B----4-:R-:W-:-:S02]  /*4390*/  FADD.FTZ R0, R0, R17 ;  /* 0x0000001100007221 */ /* 0x010fc40000010000 */
[----:B------:R-:W-:-:S05]  /*43a0*/  LEA R4, R4, UR4, 0x2 ;  /* 0x0000000404047c11 */ /* 0x000fca000f8e10ff */
[----:B------:R-:W-:Y:S04]  /*43b0*/  @!P1 STS [R4+-0x100], R5 ;  /* 0xffff000504009388 */ /* 0x000fe80000000800 */
[----:B------:R-:W-:Y:S01]  /*43c0*/  @!P1 STS [R4+-0xc0], R0 ;  /* 0xffff400004009388 */ /* 0x000fe20000000800 */
[----:B------:R-:W-:Y:S01]  /*43d0*/  BAR.SYNC.DEFER_BLOCKING 0x0 ;  /* 0x0000000000007b1d */ /* 0x000fe20000010000 */
[----:B------:R-:W-:-:S13]  /*43e0*/  ISETP.NE.AND P1, PT, R8, 0x20, PT ;  /* 0x000000200800780c */ /* 0x000fda0003f25270 */
[----:B------:R-:W-:Y:S01]  /*43f0*/  @!P1 LEA R3, R3, UR4, 0x2 ;  /* 0x0000000403039c11 */ /* 0x000fe2000f8e10ff */
[----:B------:R-:W0:Y:S04]  /*4400*/  @!P0 LDS R6, [R4] ;  /* 0x0000000004068984 */ /* 0x000e280000000800 */
[----:B------:R-:W2:Y:S01]  /*4410*/  @!P0 LDS R7, [R4+0x40] ;  /* 0x0000400004078984 */ /* 0x000ea20000000800 */
[----:B0-----:R-:W-:Y:S01]  /*4420*/  @!P0 FADD.FTZ R5, R5, R6 ;  /* 0x0000000605058221 */ /* 0x001fe20000010000 */
        /* <DEDUP_REMOVED lines=12> */
[----:B------:R-:W-:Y:S11]  /*44f0*/  @P3 EXIT ;  /* 0x000000000000394d */ /* 0x000ff60003800000 */
[----:B0-----:R-:W0:Y:S01]  /*4500*/  S2R R3, SR_TID.X ;  /* 0x0000000000037919 */ /* 0x001e220000002100 */
[----:B------:R-:W4:Y:S01]  /*4510*/  LDCU.64 UR6, c[0x0][0x390] ;  /* 0x00007200ff0677ac */ /* 0x000f220008000a00 */
[----:B--2---:R-:W-:Y:S01]  /*4520*/  @!P2 FADD.FTZ R5, R2, R5 ;  /* 0x000000050205a221 */ /* 0x004fe20000010000 */
[----:B---3--:R-:W-:Y:S01]  /*4530*/  @!P2 FADD.FTZ R0, R7, R0 ;  /* 0x000000000700a221 */ /* 0x008fe20000010000 */
[----:B------:R-:W-:-:S04]  /*4540*/  USHF.L.U32 UR5, UR4, 0x5, URZ ;  /* 0x0000000504057899 */ /* 0x000fc800080006ff */
[----:B------:R-:W-:Y:S02]  /*4550*/  F2FP.BF16.F32.PACK_AB R0, R0, R5 ;  /* 0x000000050000723e */ /* 0x000fe400000010ff */
[----:B------:R-:W-:Y:S01]  /*4560*/  IMAD.U32 R4, RZ, RZ, UR5 ;  /* 0x00000005ff047e24 */ /* 0x000fe2000f8e00ff */
[----:B0-----:R-:W-:-:S04]  /*4570*/  SHF.R.U32.HI R3, RZ, 0x1, R3 ;  /* 0x00000001ff037819 */ /* 0x001fc80000011603 */
[----:B------:R-:W-:-:S04]  /*4580*/  IADD3 R3, P0, P1, R3, UR26, R4 ;  /* 0x0000001a03037c10 */ /* 0x000fc8000f91e004 */
[----:B------:R-:W-:Y:S02]  /*4590*/  IADD3.X R4, PT, PT, RZ, RZ, RZ, P0, P1 ;  /* 0x000000ffff047210 */ /* 0x000fe400007e24ff */
[----:B----4-:R-:W-:-:S04]  /*45a0*/  LEA R2, P0, R3, UR6, 0x1 ;  /* 0x0000000603027c11 */ /* 0x010fc8000f8008ff */
[--C-:B------:R-:W-:Y:S02]  /*45b0*/  LEA.HI.X R3, R3, UR7, R4.reuse, 0x1, P0 ;  /* 0x0000000703037c11 */ /* 0x100fe400080f0c04 */
[----:B------:R-:W-:-:S03]  /*45c0*/  PRMT R4, R0, 0x7632, R4 ;  /* 0x0000763200047816 */ /* 0x000fc60000000004 */
[----:B------:R-:W-:Y:S04]  /*45d0*/  STG.E.U16 desc[UR12][R2.64], R0 ;  /* 0x0000000002007986 */ /* 0x000fe8000c10150c */
[----:B------:R-:W-:Y:S01]  /*45e0*/  STG.E.U16 desc[UR12][R2.64+0x20], R4 ;  /* 0x0000200402007986 */ /* 0x000fe2000c10150c */
[----:B------:R-:W-:Y:S05]  /*45f0*/  EXIT ;  /* 0x000000000000794d */ /* 0x000fea0003800000 */
.L_x_19649:
[----:B------:R-:W-:Y:S01]  /*4600*/  HFMA2 R25, -RZ, RZ, 0, 1.847743988037109375e-06 ;  /* 0x0000001fff197431 */ /* 0x000fe200000001ff */
[----:B------:R-:W-:Y:S01]  /*4610*/  BSSY B2, `(.L_x_19683) ;  /* 0x0000007000027945 */ /* 0x000fe20003800000 */
[----:B------:R-:W-:Y:S01]  /*4620*/  MOV R7, R4 ;  /* 0x0000000400077202 */ /* 0x000fe20000000f00 */
[----:B------:R-:W-:Y:S02]  /*4630*/  IMAD.MOV.U32 R24, RZ, RZ, 0x1 ;  /* 0x00000001ff187424 */ /* 0x000fe400078e00ff */
[----:B------:R-:W-:-:S07]  /*4640*/  IMAD.MOV.U32 R10, RZ, RZ, -0x1 ;  /* 0xffffffffff0a7424 */ /* 0x000fce00078e00ff */
[----:B------:R-:W-:Y:S05]  /*4650*/  WARPSYNC.COLLECTIVE R10, `(.L_x_19684) ;  /* 0x000000000a087348 */ /* 0x000fea0003c00000 */
[----:B------:R0:W1:Y:S02]  /*4660*/  SHFL.BFLY P2, R8, R7, R24, R25 ;  /* 0x0c00001807087389 */ /* 0x0000640000040019 */
[----:B01----:R-:W-:Y:S05]  /*4670*/  ENDCOLLECTIVE ;  /* 0x000000000000791b */ /* 0x003fea0003800000 */
.L_x_19684:
[----:B------:R-:W-:Y:S05]  /*4680*/  BSYNC B2 ;  /* 0x0000000000027941 */ /* 0x000fea0003800000 */
.L_x_19683:
[----:B------:R-:W-:Y:S01]  /*4690*/  MOV R5, R8 ;  /* 0x0000000800057202 */ /* 0x000fe20000000f00 */
[----:B------:R-:W-:Y:S06]  /*46a0*/  BRA `(.L_x_19685) ;  /* 0xffffffcc00b07947 */ /* 0x000fec000383ffff */
.L_x_19651:
        /* <DEDUP_REMOVED lines=8> */
.L_x_19687:
[----:B------:R-:W-:Y:S05]  /*4730*/  BSYNC B0 ;  /* 0x0000000000007941 */ /* 0x000fea0003800000 */
.L_x_19686:
        /* <DEDUP_REMOVED lines=8> */
.L_x_19688:
[----:B------:R-:W-:Y:S02]  /*47c0*/  IMAD.MOV.U32 R24, RZ, RZ, 0x4 ;  /* 0x00000004ff187424 */ /* 0x000fe400078e00ff */
[----:B------:R-:W-:-:S05]  /*47d0*/  IMAD.MOV.U32 R6, RZ, RZ, R8 ;  /* 0x000000ffff067224 */ /* 0x000fca00078e0008 */
[----:B------:R-:W-:-:S04]  /*47e0*/  FMNMX.FTZ R6, R7, R6, !PT ;  /* 0x0000000607067209 */ /* 0x000fc80007810000 */
[----:B------:R-:W-:-:S07]  /*47f0*/  MOV R7, R6 ;  /* 0x0000000600077202 */ /* 0x000fce0000000f00 */
[----:B------:R-:W-:Y:S05]  /*4800*/  WARPSYNC.COLLECTIVE R10, `(.L_x_19689) ;  /* 0x000000000a087348 */ /* 0x000fea0003c00000 */
[----:B------:R0:W1:Y:S02]  /*4810*/  SHFL.BFLY P2, R8, R7, R24, R25 ;  /* 0x0c00001807087389 */ /* 0x0000640000040019 */
[----:B01----:R-:W-:Y:S05]  /*4820*/  ENDCOLLECTIVE ;  /* 0x000000000000791b */ /* 0x003fea0003800000 */
.L_x_19689:
[----:B------:R-:W-:Y:S01]  /*4830*/  HFMA2 R24, -RZ, RZ, 0, 1.1920928955078125e-07 ;  /* 0x00000002ff187431 */ /* 0x000fe200000001ff */
[----:B------:R-:W-:-:S04]  /*4840*/  MOV R13, R8 ;  /* 0x00000008000d7202 */ /* 0x000fc80000000f00 */
[----:B------:R-:W-:-:S05]  /*4850*/  FMNMX.FTZ R13, R6, R13, !PT ;  /* 0x0000000d060d7209 */ /* 0x000fca0007810000 */
[----:B------:R-:W-:-:S07]  /*4860*/  IMAD.MOV.U32 R7, RZ, RZ, R13 ;  /* 0x000000ffff077224 */ /* 0x000fce00078e000d */
[----:B------:R-:W-:Y:S05]  /*4870*/  WARPSYNC.COLLECTIVE R10, `(.L_x_19690) ;  /* 0x000000000a087348 */ /* 0x000fea0003c00000 */
[----:B------:R0:W1:Y:S02]  /*4880*/  SHFL.BFLY P2, R8, R7, R24, R25 ;  /* 0x0c00001807087389 */ /* 0x0000640000040019 */
[----:B01----:R-:W-:Y:S05]  /*4890*/  ENDCOLLECTIVE ;  /* 0x000000000000791b */ /* 0x003fea0003800000 */
.L_x_19690:
[----:B------:R-:W-:Y:S05]  /*48a0*/  BRA `(.L_x_19691) ;  /* 0xffffffcc00d47947 */ /* 0x000fea000383ffff */
.L_x_19692:
        /* <DEDUP_REMOVED lines=13> */
.L_x_27604:


//--------------------- .text._ZN4vllm25paged_attention_v2_kernelI13__nv_bfloat16S1_Li256ELi8ELi128ELNS_18Fp8KVCacheDataTypeE0ELb0ELi512EEEvPfS3_PT_PKS4_PKT0_SA_ifPKiSC_iPKfiiiSE_SE_iiiii --------------------------
	.section	.text._ZN4vllm25paged_attention_v2_kernelI13__nv_bfloat16S1_Li256ELi8ELi128ELNS_18Fp8KVCacheDataTypeE0ELb0ELi512EEEvPfS3_PT_PKS4_PKT0_SA_ifPKiSC_iPKfiiiSE_SE_iiiii,"ax",@progbits
	.align	128
        .global         _ZN4vllm25paged_attention_v2_kernelI13__nv_bfloat16S1_Li256ELi8ELi128ELNS_18Fp8KVCacheDataTypeE0ELb0ELi512EEEvPfS3_PT_PKS4_PKT0_SA_ifPKiSC_iPKfiiiSE_SE_iiiii
        .type           _ZN4vllm25paged_attention_v2_kernelI13__nv_bfloat16S1_Li256ELi8ELi128ELNS_18Fp8KVCacheDataTypeE0ELb0ELi512EEEvPfS3_PT_PKS4_PKT0_SA_ifPKiSC_iPKfiiiSE_SE_iiiii,@function
        .size           _ZN4vllm25paged_attention_v2_kernelI13__nv_bfloat16S1_Li256ELi8ELi128ELNS_18Fp8KVCacheDataTypeE0ELb0ELi512EEEvPfS3_PT_PKS4_PKT0_SA_ifPKiSC_iPKfiiiSE_SE_iiiii,(.L_x_27605 - _ZN4vllm25paged_attention_v2_kernelI13__nv_bfloat16S1_Li256ELi8ELi128ELNS_18Fp8KVCacheDataTypeE0ELb0ELi512EEEvPfS3_PT_PKS4_PKT0_SA_ifPKiSC_iPKfiiiSE_SE_iiiii)
        .other          _ZN4vllm25paged_attention_v2_kernelI13__nv_bfloat16S1_Li256ELi8ELi128ELNS_18Fp8KVCacheDataTypeE0ELb0ELi512EEEvPfS3_PT_PKS4_PKT0_SA_ifPKiSC_iPKfiiiSE_SE_iiiii,@"STO_CUDA_ENTRY STV_DEFAULT"
_ZN4vllm25paged_attention_v2_kernelI13__nv_bfloat16S1_Li256ELi8ELi128ELNS_18Fp8KVCacheDataTypeE0ELb0ELi512EEEvPfS3_PT_PKS4_PKT0_SA_ifPKiSC_iPKfiiiSE_SE_iiiii:
.text._ZN4vllm25paged_attention_v2_kernelI13__nv_bfloat16S1_Li256ELi8ELi128ELNS_18Fp8KVCacheDataTypeE0ELb0ELi512EEEvPfS3_PT_PKS4_PKT0_SA_ifPKiSC_iPKfiiiSE_SE_iiiii:
        /* <DEDUP_REMOVED lines=52> */
[----:B------:R-:W-:Y:S01]  /*0340*/  SHF.R.U32.HI R14, RZ, 0x2, R41 ;  /* 0x00000002ff0e7819 */ /* 0x000fe20000011629 */
[----:B------:R-:W-:Y:S01]  /*0350*/  UIMAD UR9, UR13, UR9, URZ ;  /* 0x000000090d0972a4 */ /* 0x000fe2000f8e02ff */
[----:B------:R-:W-:Y:S01]  /*0360*/  BSSY B0, `(.L_x_19693) ;  /* 0x00001aa000007945 */ /* 0x000fe20003800000 */
        /* <DEDUP_REMOVED lines=19> */
[C---:B------:R-:W-:Y:S02]  /*04a0*/  ISETP.NE.AND P2, PT, R9.reuse, RZ, PT ;  /* 0x000000ff0900720c */ /* 0x040fe40003f45270 */
[----:B------:R-:W-:Y:S02]  /*04b0*/  ISETP.GE.U32.AND P1, PT, R2, R7, PT ;  /* 0x000000070200720c */ /* 0x000fe40003f26070 */
[----:B------:R-:W-:-:S04]  /*04c0*/  LOP3.LUT R2, R9, UR19, RZ, 0x3c, !PT ;  /* 0x0000001309027c12 */ /* 0x000fc8000f8e3cff */
[----:B------:R-:W-:-:S07]  /*04d0*/  ISETP.GE.AND P3, PT, R2, RZ, PT ;  /* 0x000000ff0200720c */ /* 0x000fce0003f66270 */
[----:B------:R-:W-:-:S05]  /*04e0*/  @P1 IADD3 R3, PT, PT, R3, 0x1, RZ ;  /* 0x0000000103031810 */ /* 0x000fca0007ffe0ff */
[----:B------:R-:W-:-:S04]  /*04f0*/  IMAD.MOV.U32 R6, RZ, RZ, R3 ;  /* 0x000000ffff067224 */ /* 0x000fc800078e0003 */
[----:B------:R-:W-:Y:S01]  /*0500*/  @!P3 IMAD.MOV R6, RZ, RZ, -R6 ;  /* 0x000000ffff06b224 */ /* 0x000fe200078e0a06 */
[----:B------:R-:W-:-:S04]  /*0510*/  @!P2 LOP3.LUT R6, RZ, R9, RZ, 0x33, !PT ;  /* 0x00000009ff06a212 */ /* 0x000fc800078e33ff */
[-C--:B------:R-:W-:Y:S02]  /*0520*/  IABS R7, R6.reuse ;  /* 0x0000000600077213 */ /* 0x080fe40000000000 */
[----:B------:R-:W-:Y:S02]  /*0530*/  IABS R9, R6 ;  /* 0x0000000600097213 */ /* 0x000fe40000000000 */
[----:B------:R-:W1:Y:S08]  /*0540*/  I2F.RP R4, R7 ;  /* 0x0000000700047306 */ /* 0x000e700000209400 */
[----:B-1----:R-:W1:Y:S02]  /*0550*/  MUFU.RCP R4, R4 ;  /* 0x0000000400047308 */ /* 0x002e640000001000 */
[----:B-1----:R-:W-:-:S02]  /*0560*/  IADD3 R2, PT, PT, R4, 0xffffffe, RZ ;  /* 0x0ffffffe04027810 */ /* 0x002fc40007ffe0ff */
[----:B------:R-:W-:-:S04]  /*0570*/  IABS R4, UR17 ;  /* 0x0000001100047c13 */ /* 0x000fc80008000000 */
[----:B------:R1:W3:Y:S02]  /*0580*/  F2I.FTZ.U32.TRUNC.NTZ R3, R2 ;  /* 0x0000000200037305 */ /* 0x0002e4000021f000 */
[----:B-1----:R-:W-:Y:S02]  /*0590*/  IMAD.MOV.U32 R2, RZ, RZ, RZ ;  /* 0x000000ffff027224 */ /* 0x002fe400078e00ff */
[----:B---3--:R-:W-:-:S04]  /*05a0*/  IMAD.MOV R10, RZ, RZ, -R3 ;  /* 0x000000ffff0a7224 */ /* 0x008fc800078e0a03 */
[----:B------:R-:W-:-:S04]  /*05b0*/  IMAD R5, R10, R7, RZ ;  /* 0x000000070a057224 */ /* 0x000fc800078e02ff */
[----:B------:R-:W-:Y:S01]  /*05c0*/  IMAD.HI.U32 R3, R3, R5, R2 ;  /* 0x0000000503037227 */ /* 0x000fe200078e0002 */
[----:B------:R-:W-:-:S05]  /*05d0*/  IADD3 R2, PT, PT, RZ, -R9, RZ ;  /* 0x80000009ff027210 */ /* 0x000fca0007ffe0ff */
        /* <DEDUP_REMOVED lines=17> */
[----:B------:R-:W-:-:S05]  /*06f0*/  MOV R2, R3 ;  /* 0x0000000300027202 */ /* 0x000fca0000000f00 */
[----:B------:R-:W-:Y:S01]  /*0700*/  @!P3 IMAD.MOV R2, RZ, RZ, -R2 ;  /* 0x000000ffff02b224 */ /* 0x000fe200078e0a02 */
[----:B--2---:R1:W-:Y:S01]  /*0710*/  @!P0 STS [R5], R8 ;  /* 0x0000000805008388 */ /* 0x0043e20000000800 */
        /* <DEDUP_REMOVED lines=8> */
[----:B------:R-:W2:Y:S01]  /*07a0*/  LDS.128 R24, [R55+UR6+0x10] ;  /* 0x0000100637187984 */ /* 0x000ea20008000c00 */
[C---:B------:R-:W-:Y:S01]  /*07b0*/  SHF.L.U32 R18, R14.reuse, 0x2, RZ ;  /* 0x000000020e127819 */ /* 0x040fe200000006ff */
[----:B------:R-:W-:Y:S01]  /*07c0*/  USHF.L.U32 UR7, UR16, 0x9, URZ ;  /* 0x0000000910077899 */ /* 0x000fe200080006ff */
[----:B------:R-:W-:Y:S01]  /*07d0*/  LOP3.LUT R38, R14, 0x7, RZ, 0xc0, !PT ;  /* 0x000000070e267812 */ /* 0x000fe200078ec0ff */
[----:B------:R-:W3:Y:S01]  /*07e0*/  LDS.128 R20, [R55+UR6] ;  /* 0x0000000637147984 */ /* 0x000ee20008000c00 */
[----:B------:R-:W-:Y:S02]  /*07f0*/  LOP3.LUT R18, R18, 0x1c, RZ, 0xc0, !PT ;  /* 0x0000001c12127812 */ /* 0x000fe400078ec0ff */
[----:B------:R-:W-:Y:S01]  /*0800*/  LOP3.LUT R41, R41, 0x3, RZ, 0xc0, !PT ;  /* 0x0000000329297812 */ /* 0x000fe200078ec0ff */
[----:B------:R-:W4:Y:S01]  /*0810*/  LDS.128 R4, [R55+UR6+0x20] ;  /* 0x0000200637047984 */ /* 0x000f220008000c00 */
[----:B0-----:R-:W-:Y:S01]  /*0820*/  SHF.R.U32.HI R39, RZ, 0x5, R42 ;  /* 0x00000005ff277819 */ /* 0x001fe2000001162a */
[----:B------:R-:W-:Y:S01]  /*0830*/  IMAD.SHL.U32 R75, R42, 0x2, RZ ;  /* 0x000000022a4b7824 */ /* 0x000fe200078e00ff */
[----:B------:R-:W-:-:S02]  /*0840*/  MOV R42, 0xff7fffff ;  /* 0xff7fffff002a7802 */ /* 0x000fc40000000f00 */
[C---:B------:R-:W-:Y:S01]  /*0850*/  LEA R19, R39.reuse, UR7, 0x3 ;  /* 0x0000000727137c11 */ /* 0x040fe2000f8e18ff */
[----:B------:R-:W-:Y:S01]  /*0860*/  IMAD R3, R8, 0x40, R39 ;  /* 0x0000004008037824 */ /* 0x000fe200078e0227 */
[----:B------:R-:W0:Y:S01]  /*0870*/  LDCU UR7, c[0x0][0x3e0] ;  /* 0x00007c00ff0777ac */ /* 0x000e220008000800 */
[----:B------:R-:W-:Y:S01]  /*0880*/  IMAD R39, R39, 0x20, R18 ;  /* 0x0000002027277824 */ /* 0x000fe200078e0212 */
[----:B------:R-:W4:Y:S01]  /*0890*/  LDS.128 R8, [R55+UR6+0x30] ;  /* 0x0000300637087984 */ /* 0x000f220008000c00 */
[----:B------:R-:W-:Y:S01]  /*08a0*/  IMAD.WIDE.U32 R12, R3, 0x4, RZ ;  /* 0x00000004030c7825 */ /* 0x000fe200078e00ff */
[----:B------:R-:W-:Y:S02]  /*08b0*/  LOP3.LUT R75, R75, 0x38, RZ, 0xc0, !PT ;  /* 0x000000384b4b7812 */ /* 0x000fe400078ec0ff */
[----:B--2---:R-:W-:Y:S01]  /*08c0*/  PRMT R46, R24, 0x7632, R46 ;  /* 0x00007632182e7816 */ /* 0x004fe2000000002e */
[----:B------:R-:W-:Y:S01]  /*08d0*/  IMAD.IADD R38, R38, 0x1, R19 ;  /* 0x0000000126267824 */ /* 0x000fe200078e0213 */
[----:B------:R-:W-:Y:S01]  /*08e0*/  PRMT R47, R25, 0x7632, R47 ;  /* 0x00007632192f7816 */ /* 0x000fe2000000002f */
[----:B------:R-:W-:Y:S01]  /*08f0*/  IMAD.WIDE R16, R17, 0x4, R12 ;  /* 0x0000000411107825 */ /* 0x000fe200078e020c */
[C---:B------:R-:W-:Y:S01]  /*0900*/  PRMT R48, R26.reuse, 0x7632, R48 ;  /* 0x000076321a307816 */ /* 0x040fe20000000030 */
[----:B------:R-:W2:Y:S01]  /*0910*/  LDS.128 R12, [R55+UR6+0x40] ;  /* 0x00004006370c7984 */ /* 0x000ea20008000c00 */
[----:B------:R-:W-:Y:S01]  /*0920*/  SHF.L.U32 R36, R26, 0x10, RZ ;  /* 0x000000101a247819 */ /* 0x000fe200000006ff */
[----:B------:R-:W-:Y:S01]  /*0930*/  IMAD.U32 R34, R24, 0x10000, RZ ;  /* 0x0001000018227824 */ /* 0x000fe200078e00ff */
[----:B-1----:R-:W-:Y:S01]  /*0940*/  IADD3 R28, P0, PT, R16, UR4, RZ ;  /* 0x00000004101c7c10 */ /* 0x002fe2000ff1e0ff */
[----:B------:R-:W-:Y:S01]  /*0950*/  IMAD.U32 R35, R25, 0x10000, RZ ;  /* 0x0001000019237824 */ /* 0x000fe200078e00ff */
[C---:B------:R-:W-:Y:S01]  /*0960*/  PRMT R49, R27.reuse, 0x7632, R49 ;  /* 0x000076321b317816 */ /* 0x040fe20000000031 */
[----:B------:R-:W-:Y:S01]  /*0970*/  IMAD.U32 R37, R27, 0x10000, RZ ;  /* 0x000100001b257824 */ /* 0x000fe200078e00ff */
[----:B------:R-:W-:Y:S01]  /*0980*/  IADD3.X R29, PT, PT, R17, UR5, RZ, P0, !PT ;  /* 0x00000005111d7c10 */ /* 0x000fe200087fe4ff */
[C---:B---3--:R-:W-:Y:S01]  /*0990*/  IMAD.U32 R31, R21.reuse, 0x10000, RZ ;  /* 0x00010000151f7824 */ /* 0x048fe200078e00ff */
[----:B------:R-:W1:Y:S01]  /*09a0*/  LDS.128 R16, [R55+UR6+0x50] ;  /* 0x0000500637107984 */ /* 0x000e620008000c00 */
[----:B------:R-:W-:Y:S01]  /*09b0*/  PRMT R40, R20, 0x7632, R40 ;  /* 0x0000763214287816 */ /* 0x000fe20000000028 */
[----:B------:R-:W-:Y:S01]  /*09c0*/  IMAD.U32 R32, R22, 0x10000, RZ ;  /* 0x0001000016207824 */ /* 0x000fe200078e00ff */
[----:B------:R-:W-:Y:S01]  /*09d0*/  SHF.L.U32 R30, R20, 0x10, RZ ;  /* 0x00000010141e7819 */ /* 0x000fe200000006ff */
[----:B------:R-:W3:Y:S01]  /*09e0*/  LDS.128 R24, [R55+UR6+0x70] ;  /* 0x0000700637187984 */ /* 0x000ee20008000c00 */
[----:B------:R-:W-:Y:S01]  /*09f0*/  PRMT R43, R21, 0x7632, R43 ;  /* 0x00007632152b7816 */ /* 0x000fe2000000002b */
[----:B------:R-:W2:Y:S01]  /*0a00*/  S2UR UR5, SR_CgaCtaId ;  /* 0x00000000000579c3 */ /* 0x000ea20000008800 */
[----:B------:R-:W-:Y:S01]  /*0a10*/  PRMT R44, R22, 0x7632, R44 ;  /* 0x00007632162c7816 */ /* 0x000fe2000000002c */
[----:B------:R-:W-:Y:S01]  /*0a20*/  UMOV UR4, 0x400 ;  /* 0x0000040000047882 */ /* 0x000fe20000000000 */
[C---:B------:R-:W-:Y:S01]  /*0a30*/  PRMT R45, R23.reuse, 0x7632, R45 ;  /* 0x00007632172d7816 */ /* 0x040fe2000000002d */
[----:B------:R-:W-:Y:S01]  /*0a40*/  UIADD3 UR4, UPT, UPT, UR4, 0x220, URZ ;  /* 0x0000022004047890 */ /* 0x000fe2000fffe0ff */
[----:B------:R-:W-:Y:S01]  /*0a50*/  SHF.L.U32 R33, R23, 0x10, RZ ;  /* 0x0000001017217819 */ /* 0x000fe200000006ff */
[----:B0-----:R-:W-:Y:S01]  /*0a60*/  IMAD R74, R2, UR7, RZ ;  /* 0x00000007024a7c24 */ /* 0x001fe2000f8e02ff */
[----:B------:R1:W0:Y:S01]  /*0a70*/  LDS.128 R20, [R55+UR6+0x60] ;  /* 0x0000600637147984 */ /* 0x0002220008000c00 */
[----:B----4-:R-:W-:Y:S01]  /*0a80*/  PRMT R51, R5, 0x7632, R51 ;  /* 0x0000763205337816 */ /* 0x010fe20000000033 */
[----:B------:R-:W-:Y:S01]  /*0a90*/  VIADD R79, R38, -UR20 ;  /* 0x80000014264f7c36 */ /* 0x000fe20008000000 */
        /* <DEDUP_REMOVED lines=14> */
[----:B--2---:R-:W-:Y:S01]  /*0b80*/  ULEA UR4, UR5, UR4, 0x18 ;  /* 0x0000000405047291 */ /* 0x004fe2000f8ec0ff */
        /* <DEDUP_REMOVED lines=8> */
[----:B------:R-:W-:Y:S01]  /*0c10*/  SHF.L.U32 R5, R5, 0x10, RZ ;  /* 0x0000001005057819 */ /* 0x000fe200000006ff */
[C---:B-1----:R-:W-:Y:S01]  /*0c20*/  IMAD.U32 R55, R16.reuse, 0x10000, RZ ;  /* 0x0001000010377824 */ /* 0x042fe200078e00ff */
[----:B------:R-:W-:Y:S01]  /*0c30*/  PRMT R64, R16, 0x7632, R64 ;  /* 0x0000763210407816 */ /* 0x000fe20000000040 */
[----:B------:R-:W-:Y:S01]  /*0c40*/  IMAD.U32 R46, R46, 0x10000, RZ ;  /* 0x000100002e2e7824 */ /* 0x000fe200078e00ff */
[C---:B------:R-:W-:Y:S01]  /*0c50*/  PRMT R16, R17.reuse, 0x7632, R16 ;  /* 0x0000763211107816 */ /* 0x040fe20000000010 */
[----:B---3--:R-:W-:Y:S01]  /*0c60*/  IMAD.U32 R65, R24, 0x10000, RZ ;  /* 0x0001000018417824 */ /* 0x008fe200078e00ff */
        /* <DEDUP_REMOVED lines=8> */
[----:B0-----:R-:W-:Y:S01]  /*0cf0*/  PRMT R68, R20, 0x7632, R68 ;  /* 0x0000763214447816 */ /* 0x001fe20000000044 */
        /* <DEDUP_REMOVED lines=47> */
.L_x_19696:
        /* <DEDUP_REMOVED lines=17> */
[C---:B---3--:R-:W-:Y:S01]  /*1100*/  PRMT R80, R85.reuse, 0x7632, R80 ;  /* 0x0000763255507816 */ /* 0x048fe20000000050 */
[----:B------:R-:W-:Y:S01]  /*1110*/  IMAD.U32 R85, R85, 0x10000, RZ ;  /* 0x0001000055557824 */ /* 0x000fe200078e00ff */
[----:B------:R-:W-:Y:S01]  /*1120*/  SHF.L.U32 R88, R88, 0x10, RZ ;  /* 0x0000001058587819 */ /* 0x000fe200000006ff */
[----:B------:R-:W-:Y:S02]  /*1130*/  FMUL.FTZ R91, R31, R90 ;  /* 0x0000005a1f5b7220 */ /* 0x000fe40000410000 */
[----:B------:R-:W-:Y:S02]  /*1140*/  IMAD.U32 R89, R80, 0x10000, RZ ;  /* 0x0001000050597824 */ /* 0x000fe400078e00ff */
[----:B------:R-:W3:Y:S01]  /*1150*/  LDG.E.CONSTANT R80, desc[UR14][R24.64+0x480] ;  /* 0x0004800e18507981 */ /* 0x000ee2000c1e9900 */
[----:B------:R-:W-:Y:S01]  /*1160*/  FMUL.FTZ R93, R43, R88 ;  /* 0x000000582b5d7220 */ /* 0x000fe20000410000 */
[C---:B----4-:R-:W-:Y:S01]  /*1170*/  PRMT R88, R81.reuse, 0x7632, R88 ;  /* 0x0000763251587816 */ /* 0x050fe20000000058 */
[----:B------:R-:W-:-:S02]  /*1180*/  IMAD.U32 R81, R81, 0x10000, RZ ;  /* 0x0001000051517824 */ /* 0x000fc400078e00ff */
[----:B------:R-:W-:-:S04]  /*1190*/  FFMA.FTZ R85, R30, R85, R91 ;  /* 0x000000551e557223 */ /* 0x000fc8000001005b */
[----:B------:R-:W-:Y:S02]  /*11a0*/  FFMA.FTZ R90, R32, R81, R85 ;  /* 0x00000051205a7223 */ /* 0x000fe40000010055 */
[----:B------:R-:W4:Y:S01]  /*11b0*/  LDG.E.CONSTANT R81, desc[UR14][R24.64+0x500] ;  /* 0x0005000e18517981 */ /* 0x000f22000c1e9900 */
[----:B------:R-:W-:Y:S01]  /*11c0*/  SHF.L.U32 R88, R88, 0x10, RZ ;  /* 0x0000001058587819 */ /* 0x000fe200000006ff */
[----:B------:R-:W-:Y:S01]  /*11d0*/  FFMA.FTZ R89, R40, R89, R93 ;  /* 0x0000005928597223 */ /* 0x000fe2000001005d */
[C---:B-----5:R-:W-:Y:S01]  /*11e0*/  PRMT R85, R82.reuse, 0x7632, R85 ;  /* 0x0000763252557816 */ /* 0x060fe20000000055 */
[----:B------:R-:W-:Y:S02]  /*11f0*/  IMAD.U32 R82, R82, 0x10000, RZ ;  /* 0x0001000052527824 */ /* 0x000fe400078e00ff */
[----:B------:R-:W-:Y:S02]  /*1200*/  FFMA.FTZ R88, R44, R88, R89 ;  /* 0x000000582c587223 */ /* 0x000fe40000010059 */
[----:B------:R-:W-:-:S02]  /*1210*/  IMAD.U32 R85, R85, 0x10000, RZ ;  /* 0x0001000055557824 */ /* 0x000fc400078e00ff */
[----:B------:R-:W-:Y:S02]  /*1220*/  FFMA.FTZ R89, R33, R82, R90 ;  /* 0x0000005221597223 */ /* 0x000fe4000001005a */
[----:B------:R-:W5:Y:S01]  /*1230*/  LDG.E.CONSTANT R82, desc[UR14][R24.64+0x580] ;  /* 0x0005800e18527981 */ /* 0x000f62000c1e9900 */
[--C-:B------:R-:W-:Y:S01]  /*1240*/  FFMA.FTZ R85, R45, R85, R88.reuse ;  /* 0x000000552d557223 */ /* 0x100fe20000010058 */
[C---:B------:R-:W-:Y:S02]  /*1250*/  PRMT R88, R84.reuse, 0x7632, R88 ;  /* 0x0000763254587816 */ /* 0x040fe40000000058 */
[----:B------:R-:W-:-:S03]  /*1260*/  SHF.L.U32 R84, R84, 0x10, RZ ;  /* 0x0000001054547819 */ /* 0x000fc600000006ff */
[----:B------:R-:W-:Y:S02]  /*1270*/  IMAD.U32 R88, R88, 0x10000, RZ ;  /* 0x0001000058587824 */ /* 0x000fe400078e00ff */
[----:B------:R-:W-:Y:S02]  /*1280*/  FFMA.FTZ R90, R34, R84, R89 ;  /* 0x00000054225a7223 */ /* 0x000fe40000010059 */
[----:B------:R-:W5:Y:S01]  /*1290*/  LDG.E.CONSTANT R84, desc[UR14][R24.64+0x600] ;  /* 0x0006000e18547981 */ /* 0x000f62000c1e9900 */
[----:B------:R-:W-:Y:S01]  /*12a0*/  FFMA.FTZ R88, R46, R88, R85 ;  /* 0x000000582e587223 */ /* 0x000fe20000010055 */
[----:B------:R-:W-:-:S04]  /*12b0*/  IMAD.U32 R85, R83, 0x10000, RZ ;  /* 0x0001000053557824 */ /* 0x000fc800078e00ff */
[----:B------:R-:W-:Y:S02]  /*12c0*/  FFMA.FTZ R89, R35, R85, R90 ;  /* 0x0000005523597223 */ /* 0x000fe4000001005a */
[----:B------:R-:W5:Y:S01]  /*12d0*/  LDG.E.CONSTANT R85, desc[UR14][R24.64+0x680] ;  /* 0x0006800e18557981 */ /* 0x000f62000c1e9900 */
[----:B------:R-:W-:-:S04]  /*12e0*/  PRMT R83, R83, 0x7632, R83 ;  /* 0x0000763253537816 */ /* 0x000fc80000000053 */
[----:B------:R-:W-:-:S05]  /*12f0*/  SHF.L.U32 R83, R83, 0x10, RZ ;  /* 0x0000001053537819 */ /* 0x000fca00000006ff */
[----:B------:R-:W-:Y:S01]  /*1300*/  FFMA.FTZ R91, R47, R83, R88 ;  /* 0x000000532f5b7223 */ /* 0x000fe20000010058 */
[C---:B------:R-:W-:Y:S01]  /*1310*/  IMAD.U32 R88, R86.reuse, 0x10000, RZ ;  /* 0x0001000056587824 */ /* 0x040fe200078e00ff */
[----:B------:R-:W-:Y:S01]  /*1320*/  PRMT R86, R86, 0x7632, R86 ;  /* 0x0000763256567816 */ /* 0x000fe20000000056 */
[----:B------:R-:W5:Y:S02]  /*1330*/  LDG.E.CONSTANT R83, desc[UR14][R24.64+0x700] ;  /* 0x0007000e18537981 */ /* 0x000f64000c1e9900 */
[--C-:B------:R-:W-:Y:S01]  /*1340*/  FFMA.FTZ R88, R36, R88, R89.reuse ;  /* 0x0000005824587223 */ /* 0x100fe20000010059 */
[C---:B------:R-:W-:Y:S01]  /*1350*/  PRMT R89, R87.reuse, 0x7632, R89 ;  /* 0x0000763257597816 */ /* 0x040fe20000000059 */
[----:B------:R-:W-:Y:S01]  /*1360*/  IMAD.U32 R86, R86, 0x10000, RZ ;  /* 0x0001000056567824 */ /* 0x000fe200078e00ff */
[----:B------:R-:W-:-:S03]  /*1370*/  SHF.L.U32 R87, R87, 0x10, RZ ;  /* 0x0000001057577819 */ /* 0x000fc600000006ff */
[----:B------:R-:W-:Y:S01]  /*1380*/  FFMA.FTZ R86, R48, R86, R91 ;  /* 0x0000005630567223 */ /* 0x000fe2000001005b */
[----:B------:R-:W-:Y:S02]  /*1390*/  IMAD.U32 R89, R89, 0x10000, RZ ;  /* 0x0001000059597824 */ /* 0x000fe400078e00ff */
[----:B------:R-:W-:Y:S02]  /*13a0*/  FFMA.FTZ R87, R37, R87, R88 ;  /* 0x0000005725577223 */ /* 0x000fe40000010058 */
[----:B------:R-:W-:Y:S02]  /*13b0*/  FFMA.FTZ R89, R49, R89, R86 ;  /* 0x0000005931597223 */ /* 0x000fe40000010056 */
[----:B------:R-:W5:Y:S01]  /*13c0*/  LDG.E.CONSTANT R86, desc[UR14][R24.64+0x780] ;  /* 0x0007800e18567981 */ /* 0x000f62000c1e9900 */
[C---:B--2---:R-:W-:Y:S01]  /*13d0*/  PRMT R88, R74.reuse, 0x7632, R88 ;  /* 0x000076324a587816 */ /* 0x044fe20000000058 */
[----:B------:R-:W-:-:S03]  /*13e0*/  IMAD.U32 R74, R74, 0x10000, RZ ;  /* 0x000100004a4a7824 */ /* 0x000fc600078e00ff */
[----:B------:R-:W-:Y:S01]  /*13f0*/  SHF.L.U32 R88, R88, 0x10, RZ ;  /* 0x0000001058587819 */ /* 0x000fe200000006ff */
[----:B------:R-:W-:Y:S02]  /*1400*/  FFMA.FTZ R74, R4, R74, R87 ;  /* 0x0000004a044a7223 */ /* 0x000fe40000010057 */
[----:B------:R-:W2:Y:S02]  /*1410*/  LDG.E.CONSTANT R87, desc[UR14][R24.64+0x800] ;  /* 0x0008000e18577981 */ /* 0x000ea4000c1e9900 */
[--C-:B------:R-:W-:Y:S01]  /*1420*/  FFMA.FTZ R88, R50, R88, R89.reuse ;  /* 0x0000005832587223 */ /* 0x100fe20000010059 */
[C---:B---3--:R-:W-:Y:S01]  /*1430*/  PRMT R89, R80.reuse, 0x7632, R89 ;  /* 0x0000763250597816 */ /* 0x048fe20000000059 */
[----:B------:R-:W-:-:S04]  /*1440*/  IMAD.U32 R80, R80, 0x10000, RZ ;  /* 0x0001000050507824 */ /* 0x000fc800078e00ff */
[--C-:B------:R-:W-:Y:S02]  /*1450*/  FFMA.FTZ R91, R5, R80, R74.reuse ;  /* 0x00000050055b7223 */ /* 0x100fe4000001004a */
[----:B------:R-:W3:Y:S01]  /*1460*/  LDG.E.CONSTANT R80, desc[UR14][R24.64+0x880] ;  /* 0x0008800e18507981 */ /* 0x000ee2000c1e9900 */
[----:B----4-:R-:W-:Y:S01]  /*1470*/  PRMT R74, R81, 0x7632, R74 ;  /* 0x00007632514a7816 */ /* 0x010fe2000000004a */
[----:B------:R-:W-:Y:S01]  /*1480*/  IMAD.U32 R89, R89, 0x10000, RZ ;  /* 0x0001000059597824 */ /* 0x000fe200078e00ff */
[----:B------:R-:W-:-:S03]  /*1490*/  SHF.L.U32 R81, R81, 0x10, RZ ;  /* 0x0000001051517819 */ /* 0x000fc600000006ff */
[----:B------:R-:W-:Y:S01]  /*14a0*/  FFMA.FTZ R89, R51, R89, R88 ;  /* 0x0000005933597223 */ /* 0x000fe20000010058 */
[----:B------:R-:W-:Y:S02]  /*14b0*/  IMAD.U32 R74, R74, 0x10000, RZ ;  /* 0x000100004a4a7824 */ /* 0x000fe400078e00ff */
[----:B------:R-:W-:Y:S02]  /*14c0*/  FFMA.FTZ R88, R6, R81, R91 ;  /* 0x0000005106587223 */ /* 0x000fe4000001005b */
[----:B------:R-:W4:Y:S01]  /*14d0*/  LDG.E.CONSTANT R81, desc[UR14][R24.64+0x900] ;  /* 0x0009000e18517981 */ /* 0x000f22000c1e9900 */
[--C-:B------:R-:W-:Y:S01]  /*14e0*/  FFMA.FTZ R74, R52, R74, R89.reuse ;  /* 0x0000004a344a7223 */ /* 0x100fe20000010059 */
[C---:B-----5:R-:W-:Y:S01]  /*14f0*/  PRMT R89, R82.reuse, 0x7632, R89 ;  /* 0x0000763252597816 */ /* 0x060fe20000000059 */
[----:B------:R-:W-:-:S03]  /*1500*/  IMAD.U32 R82, R82, 0x10000, RZ ;  /* 0x0001000052527824 */ /* 0x000fc600078e00ff */
[----:B------:R-:W-:Y:S01]  /*1510*/  SHF.L.U32 R89, R89, 0x10, RZ ;  /* 0x0000001059597819 */ /* 0x000fe200000006ff */
[----:B------:R-:W-:Y:S02]  /*1520*/  FFMA.FTZ R91, R7, R82, R88 ;  /* 0x00000052075b7223 */ /* 0x000fe40000010058 */
[----:B------:R-:W5:Y:S02]  /*1530*/  LDG.E.CONSTANT R82, desc[UR14][R24.64+0x980] ;  /* 0x0009800e18527981 */ /* 0x000f64000c1e9900 */
[--C-:B------:R-:W-:Y:S01]  /*1540*/  FFMA.FTZ R89, R53, R89, R74.reuse ;  /* 0x0000005935597223 */ /* 0x100fe2000001004a */
[C---:B------:R-:W-:Y:S01]  /*1550*/  PRMT R74, R84.reuse, 0x7632, R74 ;  /* 0x00007632544a7816 */ /* 0x040fe2000000004a */
[----:B------:R-:W-:-:S04]  /*1560*/  IMAD.U32 R84, R84, 0x10000, RZ ;  /* 0x0001000054547824 */ /* 0x000fc800078e00ff */
[----:B------:R-:W-:Y:S02]  /*1570*/  IMAD.U32 R74, R74, 0x10000, RZ ;  /* 0x000100004a4a7824 */ /* 0x000fe400078e00ff */
[----:B------:R-:W-:Y:S02]  /*1580*/  FFMA.FTZ R88, R8, R84, R91 ;  /* 0x0000005408587223 */ /* 0x000fe4000001005b */
[----:B------:R-:W5:Y:S01]  /*1590*/  LDG.E.CONSTANT R84, desc[UR14][R24.64+0xa00] ;  /* 0x000a000e18547981 */ /* 0x000f62000c1e9900 */
[----:B------:R-:W-:Y:S01]  /*15a0*/  FFMA.FTZ R89, R54, R74, R89 ;  /* 0x0000004a36597223 */ /* 0x000fe20000010059 */
[C---:B------:R-:W-:Y:S02]  /*15b0*/  PRMT R74, R85.reuse, 0x7632, R74 ;  /* 0x00007632554a7816 */ /* 0x040fe4000000004a */
[----:B------:R-:W-:-:S05]  /*15c0*/  SHF.L.U32 R85, R85, 0x10, RZ ;  /* 0x0000001055557819 */ /* 0x000fca00000006ff */
[----:B------:R-:W-:Y:S02]  /*15d0*/  FFMA.FTZ R91, R9, R85, R88 ;  /* 0x00000055095b7223 */ /* 0x000fe40000010058 */
[----:B------:R-:W5:Y:S01]  /*15e0*/  LDG.E.CONSTANT R85, desc[UR14][R24.64+0xa80] ;  /* 0x000a800e18557981 */ /* 0x000f62000c1e9900 */
[----:B------:R-:W-:-:S04]  /*15f0*/  IMAD.U32 R74, R74, 0x10000, RZ ;  /* 0x000100004a4a7824 */ /* 0x000fc800078e00ff */
[----:B------:R-:W-:Y:S02]  /*1600*/  FFMA.FTZ R89, R56, R74, R89 ;  /* 0x0000004a38597223 */ /* 0x000fe40000010059 */
[----:B------:R-:W5:Y:S01]  /*1610*/  LDG.E.CONSTANT R74, desc[UR14][R24.64+0xb00] ;  /* 0x000b000e184a7981 */ /* 0x000f62000c1e9900 */
[C---:B------:R-:W-:Y:S01]  /*1620*/  IMAD.U32 R88, R83.reuse, 0x10000, RZ ;  /* 0x0001000053587824 */ /* 0x040fe200078e00ff */
[----:B------:R-:W-:-:S04]  /*1630*/  PRMT R83, R83, 0x7632, R83 ;  /* 0x0000763253537816 */ /* 0x000fc80000000053 */
[----:B------:R-:W-:Y:S01]  /*1640*/  SHF.L.U32 R83, R83, 0x10, RZ ;  /* 0x0000001053537819 */ /* 0x000fe200000006ff */
[----:B------:R-:W-:-:S04]  /*1650*/  FFMA.FTZ R88, R10, R88, R91 ;  /* 0x000000580a587223 */ /* 0x000fc8000001005b */
[----:B------:R-:W-:Y:S01]  /*1660*/  FFMA.FTZ R90, R58, R83, R89 ;  /* 0x000000533a5a7223 */ /* 0x000fe20000010059 */
[C---:B------:R-:W-:Y:S01]  /*1670*/  PRMT R83, R86.reuse, 0x7632, R83 ;  /* 0x0000763256537816 */ /* 0x040fe20000000053 */
[----:B------:R-:W-:-:S04]  /*1680*/  IMAD.U32 R86, R86, 0x10000, RZ ;  /* 0x0001000056567824 */ /* 0x000fc800078e00ff */
[----:B------:R-:W-:Y:S01]  /*1690*/  FFMA.FTZ R89, R11, R86, R88 ;  /* 0x000000560b597223 */ /* 0x000fe20000010058 */
[----:B------:R-:W-:-:S04]  /*16a0*/  IMAD.U32 R83, R83, 0x10000, RZ ;  /* 0x0001000053537824 */ /* 0x000fc800078e00ff */
[----:B------:R-:W-:Y:S01]  /*16b0*/  FFMA.FTZ R83, R59, R83, R90 ;  /* 0x000000533b537223 */ /* 0x000fe2000001005a */
[----:B--2---:R-:W-:-:S05]  /*16c0*/  PRMT R86, R87, 0x7632, R86 ;  /* 0x0000763257567816 */ /* 0x004fca0000000056 */
[----:B------:R-:W-:-:S04]  /*16d0*/  IMAD.U32 R86, R86, 0x10000, RZ ;  /* 0x0001000056567824 */ /* 0x000fc800078e00ff */
[--C-:B------:R-:W-:Y:S01]  /*16e0*/  FFMA.FTZ R86, R60, R86, R83.reuse ;  /* 0x000000563c567223 */ /* 0x100fe20000010053 */
[----:B---3--:R-:W-:Y:S02]  /*16f0*/  PRMT R83, R80, 0x7632, R83 ;  /* 0x0000763250537816 */ /* 0x008fe40000000053 */
[----:B------:R-:W-:Y:S02]  /*1700*/  SHF.L.U32 R87, R87, 0x10, RZ ;  /* 0x0000001057577819 */ /* 0x000fe400000006ff */
[----:B------:R-:W-:-:S03]  /*1710*/  SHF.L.U32 R83, R83, 0x10, RZ ;  /* 0x0000001053537819 */ /* 0x000fc600000006ff */
[----:B------:R-:W-:Y:S02]  /*1720*/  FFMA.FTZ R88, R12, R87, R89 ;  /* 0x000000570c587223 */ /* 0x000fe40000010059 */
[--C-:B------:R-:W-:Y:S01]  /*1730*/  FFMA.FTZ R83, R61, R83, R86.reuse ;  /* 0x000000533d537223 */ /* 0x100fe20000010056 */
[----:B----4-:R-:W-:Y:S01]  /*1740*/  PRMT R86, R81, 0x7632, R86 ;  /* 0x0000763251567816 */ /* 0x010fe20000000056 */
[----:B------:R-:W-:Y:S02]  /*1750*/  IMAD.U32 R87, R80, 0x10000, RZ ;  /* 0x0001000050577824 */ /* 0x000fe400078e00ff */
[----:B------:R-:W2:Y:S02]  /*1760*/  LDG.E.CONSTANT R80, desc[UR14][R24.64+0xb80] ;  /* 0x000b800e18507981 */ /* 0x000ea4000c1e9900 */
[----:B------:R-:W-:Y:S02]  /*1770*/  IMAD.U32 R86, R86, 0x10000, RZ ;  /* 0x0001000056567824 */ /* 0x000fe400078e00ff */
[----:B------:R-:W-:Y:S01]  /*1780*/  FFMA.FTZ R87, R13, R87, R88 ;  /* 0x000000570d577223 */ /* 0x000fe20000010058 */
[----:B------:R-:W-:-:S02]  /*1790*/  IMAD.U32 R88, R81, 0x10000, RZ ;  /* 0x0001000051587824 */ /* 0x000fc400078e00ff */
[--C-:B------:R-:W-:Y:S01]  /*17a0*/  FFMA.FTZ R86, R62, R86, R83.reuse ;  /* 0x000000563e567223 */ /* 0x100fe20000010053 */
[----:B-----5:R-:W-:Y:S01]  /*17b0*/  PRMT R83, R82, 0x7632, R83 ;  /* 0x0000763252537816 */ /* 0x020fe20000000053 */
[----:B------:R-:W3:Y:S01]  /*17c0*/  LDG.E.CONSTANT R81, desc[UR14][R24.64+0xc00] ;  /* 0x000c000e18517981 */ /* 0x000ee2000c1e9900 */
[----:B------:R-:W-:Y:S01]  /*17d0*/  FFMA.FTZ R88, R14, R88, R87 ;  /* 0x000000580e587223 */ /* 0x000fe20000010057 */
[----:B------:R-:W-:Y:S02]  /*17e0*/  SHF.L.U32 R87, R82, 0x10, RZ ;  /* 0x0000001052577819 */ /* 0x000fe400000006ff */
[----:B------:R-:W4:Y:S01]  /*17f0*/  LDG.E.CONSTANT R82, desc[UR14][R24.64+0xc80] ;  /* 0x000c800e18527981 */ /* 0x000f22000c1e9900 */
[----:B------:R-:W-:Y:S02]  /*1800*/  IMAD.U32 R83, R83, 0x10000, RZ ;  /* 0x0001000053537824 */ /* 0x000fe400078e00ff */
[----:B------:R-:W-:Y:S02]  /*1810*/  FFMA.FTZ R88, R15, R87, R88 ;  /* 0x000000570f587223 */ /* 0x000fe40000010058 */
[--C-:B------:R-:W-:Y:S01]  /*1820*/  FFMA.FTZ R87, R63, R83, R86.reuse ;  /* 0x000000533f577223 */ /* 0x100fe20000010056 */
[C---:B------:R-:W-:Y:S01]  /*1830*/  PRMT R86, R84.reuse, 0x7632, R86 ;  /* 0x0000763254567816 */ /* 0x040fe20000000056 */
[----:B------:R-:W5:Y:S01]  /*1840*/  LDG.E.CONSTANT R83, desc[UR14][R24.64+0xd00] ;  /* 0x000d000e18537981 */ /* 0x000f62000c1e9900 */
[----:B------:R-:W-:-:S02]  /*1850*/  IMAD.U32 R84, R84, 0x10000, RZ ;  /* 0x0001000054547824 */ /* 0x000fc400078e00ff */
[----:B------:R-:W-:Y:S02]  /*1860*/  SHF.L.U32 R86, R86, 0x10, RZ ;  /* 0x0000001056567819 */ /* 0x000fe400000006ff */
[----:B------:R-:W-:Y:S02]  /*1870*/  FFMA.FTZ R88, R55, R84, R88 ;  /* 0x0000005437587223 */ /* 0x000fe40000010058 */
[----:B------:R-:W5:Y:S01]  /*1880*/  LDG.E.CONSTANT R84, desc[UR14][R24.64+0xd80] ;  /* 0x000d800e18547981 */ /* 0x000f62000c1e9900 */
[----:B------:R-:W-:Y:S01]  /*1890*/  FFMA.FTZ R87, R64, R86, R87 ;  /* 0x0000005640577223 */ /* 0x000fe20000010057 */
[C---:B------:R-:W-:Y:S01]  /*18a0*/  PRMT R86, R85.reuse, 0x7632, R86 ;  /* 0x0000763255567816 */ /* 0x040fe20000000056 */
[----:B------:R-:W-:-:S04]  /*18b0*/  IMAD.U32 R85, R85, 0x10000, RZ ;  /* 0x0001000055557824 */ /* 0x000fc800078e00ff */
[----:B------:R-:W-:Y:S02]  /*18c0*/  FFMA.FTZ R89, R57, R85, R88 ;  /* 0x0000005539597223 */ /* 0x000fe40000010058 */
[----:B------:R-:W5:Y:S01]  /*18d0*/  LDG.E.CONSTANT R85, desc[UR14][R24.64+0xe00] ;  /* 0x000e000e18557981 */ /* 0x000f62000c1e9900 */
[----:B------:R-:W-:Y:S01]  /*18e0*/  IMAD.U32 R86, R86, 0x10000, RZ ;  /* 0x0001000056567824 */ /* 0x000fe200078e00ff */
[----:B------:R-:W-:Y:S02]  /*18f0*/  SHF.L.U32 R90, R74, 0x10, RZ ;  /* 0x000000104a5a7819 */ /* 0x000fe400000006ff */
[----:B------:R-:W5:Y:S01]  /*1900*/  LDG.E.CONSTANT R88, desc[UR14][R24.64+0xe80] ;  /* 0x000e800e18587981 */ /* 0x000f62000c1e9900 */
[----:B------:R-:W-:-:S03]  /*1910*/  FFMA.FTZ R86, R76, R86, R87 ;  /* 0x000000564c567223 */ /* 0x000fc60000010057 */
[----:B------:R-:W5:Y:S01]  /*1920*/  LDG.E.CONSTANT R87, desc[UR14][R24.64+0xf00] ;  /* 0x000f000e18577981 */ /* 0x000f62000c1e9900 */
[----:B------:R-:W-:-:S03]  /*1930*/  FFMA.FTZ R90, R18, R90, R89 ;  /* 0x0000005a125a7223 */ /* 0x000fc60000010059 */
[----:B------:R4:W5:Y:S01]  /*1940*/  LDG.E.CONSTANT R89, desc[UR14][R24.64+0xf80] ;  /* 0x000f800e18597981 */ /* 0x000962000c1e9900 */
[----:B------:R-:W-:-:S05]  /*1950*/  PRMT R74, R74, 0x7632, R74 ;  /* 0x000076324a4a7816 */ /* 0x000fca000000004a */
[----:B------:R-:W-:-:S04]  /*1960*/  IMAD.U32 R74, R74, 0x10000, RZ ;  /* 0x000100004a4a7824 */ /* 0x000fc800078e00ff */
[--C-:B------:R-:W-:Y:S01]  /*1970*/  FFMA.FTZ R74, R77, R74, R86.reuse ;  /* 0x0000004a4d4a7223 */ /* 0x100fe20000010056 */
[----:B------:R-:W-:Y:S01]  /*1980*/  UMOV UR4, 0xffffffff ;  /* 0xffffffff00047882 */ /* 0x000fe20000000000 */
[C---:B--2---:R-:W-:Y:S01]  /*1990*/  PRMT R86, R80.reuse, 0x7632, R86 ;  /* 0x0000763250567816 */ /* 0x044fe20000000056 */
[----:B------:R-:W-:-:S03]  /*19a0*/  IMAD.U32 R80, R80, 0x10000, RZ ;  /* 0x0001000050507824 */ /* 0x000fc600078e00ff */
[----:B------:R-:W-:Y:S01]  /*19b0*/  SHF.L.U32 R86, R86, 0x10, RZ ;  /* 0x0000001056567819 */ /* 0x000fe200000006ff */
[----:B------:R-:W-:-:S04]  /*19c0*/  FFMA.FTZ R91, R19, R80, R90 ;  /* 0x00000050135b7223 */ /* 0x000fc8000001005a */
[--C-:B------:R-:W-:Y:S01]  /*19d0*/  FFMA.FTZ R93, R67, R86, R74.reuse ;  /* 0x00000056435d7223 */ /* 0x100fe2000001004a */
[C---:B---3--:R-:W-:Y:S01]  /*19e0*/  PRMT R74, R81.reuse, 0x7632, R74 ;  /* 0x00007632514a7816 */ /* 0x048fe2000000004a */
[----:B------:R-:W-:Y:S01]  /*19f0*/  IMAD.U32 R81, R81, 0x10000, RZ ;  /* 0x0001000051517824 */ /* 0x000fe200078e00ff */
[C---:B----4-:R-:W-:Y:S02]  /*1a00*/  PRMT R25, R82.reuse, 0x7632, R25 ;  /* 0x0000763252197816 */ /* 0x050fe40000000019 */
[----:B------:R-:W-:Y:S01]  /*1a10*/  SHF.L.U32 R82, R82, 0x10, RZ ;  /* 0x0000001052527819 */ /* 0x000fe200000006ff */
[----:B------:R-:W-:Y:S01]  /*1a20*/  FFMA.FTZ R24, R20, R81, R91 ;  /* 0x0000005114187223 */ /* 0x000fe2000001005b */
[----:B------:R-:W-:-:S03]  /*1a30*/  IMAD.U32 R74, R74, 0x10000, RZ ;  /* 0x000100004a4a7824 */ /* 0x000fc600078e00ff */
[--C-:B------:R-:W-:Y:S01]  /*1a40*/  FFMA.FTZ R81, R21, R82, R24.reuse ;  /* 0x0000005215517223 */ /* 0x100fe20000010018 */
[----:B-----5:R-:W-:Y:S01]  /*1a50*/  PRMT R24, R83, 0x7632, R24 ;  /* 0x0000763253187816 */ /* 0x020fe20000000018 */
[----:B------:R-:W-:Y:S01]  /*1a60*/  FFMA.FTZ R74, R68, R74, R93 ;  /* 0x0000004a444a7223 */ /* 0x000fe2000001005d */
[----:B------:R-:W-:Y:S02]  /*1a70*/  IMAD.U32 R25, R25, 0x10000, RZ ;  /* 0x0001000019197824 */ /* 0x000fe400078e00ff */
[----:B------:R-:W-:Y:S02]  /*1a80*/  SHF.L.U32 R24, R24, 0x10, RZ ;  /* 0x0000001018187819 */ /* 0x000fe400000006ff */
[----:B------:R-:W-:Y:S01]  /*1a90*/  FFMA.FTZ R25, R69, R25, R74 ;  /* 0x0000001945197223 */ /* 0x000fe2000001004a */
[----:B------:R-:W-:-:S03]  /*1aa0*/  IMAD.U32 R83, R83, 0x10000, RZ ;  /* 0x0001000053537824 */ /* 0x000fc600078e00ff */
[----:B------:R-:W-:Y:S01]  /*1ab0*/  FFMA.FTZ R24, R70, R24, R25 ;  /* 0x0000001846187223 */ /* 0x000fe20000010019 */
[C---:B------:R-:W-:Y:S01]  /*1ac0*/  IMAD.U32 R25, R84.reuse, 0x10000, RZ ;  /* 0x0001000054197824 */ /* 0x040fe200078e00ff */
[----:B------:R-:W-:Y:S01]  /*1ad0*/  PRMT R84, R84, 0x7632, R84 ;  /* 0x0000763254547816 */ /* 0x000fe20000000054 */
[----:B------:R-:W-:Y:S01]  /*1ae0*/  FFMA.FTZ R74, R22, R83, R81 ;  /* 0x00000053164a7223 */ /* 0x000fe20000010051 */
[----:B------:R-:W-:-:S03]  /*1af0*/  PRMT R80, R85, 0x7632, R80 ;  /* 0x0000763255507816 */ /* 0x000fc60000000050 */
[----:B------:R-:W-:Y:S02]  /*1b00*/  IMAD.U32 R84, R84, 0x10000, RZ ;  /* 0x0001000054547824 */ /* 0x000fe400078e00ff */
[----:B------:R-:W-:Y:S01]  /*1b10*/  FFMA.FTZ R74, R23, R25, R74 ;  /* 0x00000019174a7223 */ /* 0x000fe2000001004a */
[----:B------:R-:W-:Y:S01]  /*1b20*/  SHF.L.U32 R85, R85, 0x10, RZ ;  /* 0x0000001055557819 */ /* 0x000fe200000006ff */
[--C-:B------:R-:W-:Y:S01]  /*1b30*/  FFMA.FTZ R25, R71, R84, R24.reuse ;  /* 0x0000005447197223 */ /* 0x100fe20000010018 */
[----:B------:R-:W-:Y:S01]  /*1b40*/  IMAD.U32 R80, R80, 0x10000, RZ ;  /* 0x0001000050507824 */ /* 0x000fe200078e00ff */
[----:B------:R-:W-:Y:S02]  /*1b50*/  PRMT R24, R88, 0x7632, R24 ;  /* 0x0000763258187816 */ /* 0x000fe40000000018 */
[----:B------:R-:W-:Y:S01]  /*1b60*/  FFMA.FTZ R85, R65, R85, R74 ;  /* 0x0000005541557223 */ /* 0x000fe2000001004a */
[--C-:B------:R-:W-:Y:S01]  /*1b70*/  FFMA.FTZ R80, R72, R80, R25.reuse ;  /* 0x0000005048507223 */ /* 0x100fe20000010019 */
[C---:B------:R-:W-:Y:S01]  /*1b80*/  PRMT R25, R87.reuse, 0x7632, R25 ;  /* 0x0000763257197816 */ /* 0x040fe20000000019 */
[----:B------:R-:W-:Y:S01]  /*1b90*/  IMAD.U32 R88, R88, 0x10000, RZ ;  /* 0x0001000058587824 */ /* 0x000fe200078e00ff */
[----:B------:R-:W-:Y:S01]  /*1ba0*/  SHF.L.U32 R24, R24, 0x10, RZ ;  /* 0x0000001018187819 */ /* 0x000fe200000006ff */
[----:B------:R-:W-:Y:S01]  /*1bb0*/  IMAD.U32 R87, R87, 0x10000, RZ ;  /* 0x0001000057577824 */ /* 0x000fe200078e00ff */
[----:B------:R-:W-:Y:S01]  /*1bc0*/  PRMT R81, R89, 0x7632, R81 ;  /* 0x0000763259517816 */ /* 0x000fe20000000051 */
[----:B------:R-:W-:Y:S01]  /*1bd0*/  FFMA.FTZ R85, R66, R88, R85 ;  /* 0x0000005842557223 */ /* 0x000fe20000010055 */
[----:B------:R-:W-:-:S02]  /*1be0*/  IMAD.U32 R25, R25, 0x10000, RZ ;  /* 0x0001000019197824 */ /* 0x000fc400078e00ff */
[----:B------:R-:W-:Y:S01]  /*1bf0*/  FFMA.FTZ R24, R73, R24, R80 ;  /* 0x0000001849187223 */ /* 0x000fe20000010050 */
[----:B------:R-:W-:Y:S01]  /*1c00*/  SHF.L.U32 R89, R89, 0x10, RZ ;  /* 0x0000001059597819 */ /* 0x000fe200000006ff */
[----:B------:R-:W-:Y:S01]  /*1c10*/  FFMA.FTZ R74, R26, R87, R85 ;  /* 0x000000571a4a7223 */ /* 0x000fe20000010055 */
[----:B------:R-:W-:Y:S02]  /*1c20*/  IMAD.U32 R81, R81, 0x10000, RZ ;  /* 0x0001000051517824 */ /* 0x000fe400078e00ff */
[----:B------:R-:W-:Y:S01]  /*1c30*/  FFMA.FTZ R25, R75, R25, R24 ;  /* 0x000000194b197223 */ /* 0x000fe20000010018 */
[----:B------:R-:W-:-:S03]  /*1c40*/  FFMA.FTZ R74, R27, R89, R74 ;  /* 0x000000591b4a7223 */ /* 0x000fc6000001004a */
[----:B------:R-:W-:-:S04]  /*1c50*/  FFMA.FTZ R25, R78, R81, R25 ;  /* 0x000000514e197223 */ /* 0x000fc80000010019 */
[----:B------:R-:W-:Y:S01]  /*1c60*/  FADD.FTZ R25, R74, R25 ;  /* 0x000000194a197221 */ /* 0x000fe20000010000 */
[----:B------:R-:W-:Y:S06]  /*1c70*/  BRA.DIV UR4, `(.L_x_19695) ;  /* 0x0000004604f87947 */ /* 0x000fec000b800000 */
[----:B------:R-:W0:Y:S02]  /*1c80*/  SHFL.BFLY PT, R24, R25, 0x2, 0x1f ;  /* 0x0c401f0019187f89 */ /* 0x000e2400000e0000 */
[----:B0-----:R-:W-:-:S05]  /*1c90*/  FADD.FTZ R24, R25, R24 ;  /* 0x0000001819187221 */ /* 0x001fca0000010000 */
[----:B------:R0:W1:Y:S02]  /*1ca0*/  SHFL.BFLY PT, R81, R24, 0x1, 0x1f ;  /* 0x0c201f0018517f89 */ /* 0x00006400000e0000 */
.L_x_19750:
[----:B------:R-:W-:Y:S01]  /*1cb0*/  VIADD R25, R79, 0x1 ;  /* 0x000000014f197836 */ /* 0x000fe20000000000 */
[----:B------:R-:W-:Y:S01]  /*1cc0*/  ISETP.NE.AND P2, PT, R41, RZ, PT ;  /* 0x000000ff2900720c */ /* 0x000fe20003f45270 */
[----:B-1----:R-:W-:Y:S01]  /*1cd0*/  FADD.FTZ R81, R24, R81 ;  /* 0x0000005118517221 */ /* 0x002fe20000010000 */
[----:B------:R-:W-:Y:S02]  /*1ce0*/  VIADD R3, R3, 0x4 ;  /* 0x0000000403037836 */ /* 0x000fe40000000000 */
[----:B------:R-:W-:Y:S01]  /*1cf0*/  I2FP.F32.S32 R25, R25 ;  /* 0x0000001900197245 */ /* 0x000fe20000201400 */
[----:B------:R-:W-:-:S04]  /*1d00*/  VIADD R79, R79, 0x20 ;  /* 0x000000204f4f7836 */ /* 0x000fc80000000000 */
[----:B------:R-:W-:-:S05]  /*1d10*/  FMUL.FTZ R25, R25, R0 ;  /* 0x0000000019197220 */ /* 0x000fca0000410000 */
[----:B------:R-:W-:Y:S02]  /*1d20*/  FSEL R74, R25, RZ, P0 ;  /* 0x000000ff194a7208 */ /* 0x000fe40000000000 */
[C---:B------:R-:W-:Y:S01]  /*1d30*/  @!P2 IADD3 R25, PT, PT, R38.reuse, -0x1, RZ ;  /* 0xffffffff2619a810 */ /* 0x040fe20007ffe0ff */
[----:B------:R-:W-:Y:S02]  /*1d40*/  VIADD R38, R38, 0x20 ;  /* 0x0000002026267836 */ /* 0x000fe40000000000 */
[----:B------:R-:W-:Y:S01]  /*1d50*/  FFMA.FTZ R81, R81, UR11, R74 ;  /* 0x0000000b51517c23 */ /* 0x000fe2000801004a */
[C---:B------:R-:W-:Y:S02]  /*1d60*/  @!P2 ISETP.GE.AND P1, PT, R25.reuse, UR20, PT ;  /* 0x000000141900ac0c */ /* 0x040fe4000bf26270 */
[----:B------:R-:W-:Y:S02]  /*1d70*/  ISETP.GE.OR P3, PT, R25, UR20, P2 ;  /* 0x0000001419007c0c */ /* 0x000fe40009766670 */
[----:B0-----:R-:W-:-:S02]  /*1d80*/  @!P2 FSEL R24, R81, RZ, !P1 ;  /* 0x000000ff5118a208 */ /* 0x001fc40004800000 */
[----:B------:R-:W-:-:S03]  /*1d90*/  IADD3 R28, P1, PT, R28, 0x10, RZ ;  /* 0x000000101c1c7810 */ /* 0x000fc60007f3e0ff */
[----:B------:R0:W-:Y:S01]  /*1da0*/  @!P2 STS [R39], R24 ;  /* 0x000000182700a388 */ /* 0x0001e20000000800 */
[----:B------:R-:W-:Y:S02]  /*1db0*/  ISETP.GE.U32.AND P2, PT, R3, UR8, PT ;  /* 0x0000000803007c0c */ /* 0x000fe4000bf46070 */
[----:B------:R-:W-:-:S03]  /*1dc0*/  IADD3.X R29, PT, PT, RZ, R29, RZ, P1, !PT ;  /* 0x0000001dff1d7210 */ /* 0x000fc60000ffe4ff */
[----:B------:R-:W-:Y:S01]  /*1dd0*/  @!P3 FMNMX.FTZ R42, R42, R81, !PT ;  /* 0x000000512a2ab209 */ /* 0x000fe20007810000 */
[----:B0-----:R-:W-:-:S07]  /*1de0*/  VIADD R39, R39, 0x80 ;  /* 0x0000008027277836 */ /* 0x001fce0000000000 */
[----:B------:R-:W-:Y:S05]  /*1df0*/  @!P2 BRA `(.L_x_19696) ;  /* 0xfffffff0007ca947 */ /* 0x000fea000383ffff */
.L_x_19694:
[----:B------:R-:W-:Y:S05]  /*1e00*/  BSYNC B0 ;  /* 0x0000000000007941 */ /* 0x000fea0003800000 */
.L_x_19693:
        /* <DEDUP_REMOVED lines=10> */
[----:B0-----:R-:W-:Y:S02]  /*1eb0*/  LOP3.LUT R14, R0, 0x1f, RZ, 0xc0, !PT ;  /* 0x0000001f000e7812 */ /* 0x001fe400078ec0ff */
[----:B------:R-:W-:Y:S01]  /*1ec0*/  SHF.R.U32.HI R15, RZ, 0x5, R0 ;  /* 0x00000005ff0f7819 */ /* 0x000fe20000011600 */
[----:B------:R-:W-:Y:S06]  /*1ed0*/  BRA.DIV UR4, `(.L_x_19697) ;  /* 0x0000004604a87947 */ /* 0x000fec000b800000 */
[----:B------:R-:W0:Y:S02]  /*1ee0*/  SHFL.BFLY PT, R7, R42, 0x10, 0x1f ;  /* 0x0e001f002a077f89 */ /* 0x000e2400000e0000 */
[----:B0-----:R-:W-:-:S05]  /*1ef0*/  FMNMX.FTZ R7, R7, R42, !PT ;  /* 0x0000002a07077209 */ /* 0x001fca0007810000 */
[----:B------:R-:W0:Y:S02]  /*1f00*/  SHFL.BFLY PT, R6, R7, 0x8, 0x1f ;  /* 0x0d001f0007067f89 */ /* 0x000e2400000e0000 */
[----:B0-----:R-:W-:-:S05]  /*1f10*/  FMNMX.FTZ R6, R7, R6, !PT ;  /* 0x0000000607067209 */ /* 0x001fca0007810000 */
[----:B------:R0:W2:Y:S02]  /*1f20*/  SHFL.BFLY PT, R11, R6, 0x4, 0x1f ;  /* 0x0c801f00060b7f89 */ /* 0x0000a400000e0000 */
.L_x_19755:
[----:B------:R-:W-:Y:S01]  /*1f30*/  VIADD R8, R5, 0x200 ;  /* 0x0000020005087836 */ /* 0x000fe20000000000 */
[----:B------:R-:W-:Y:S01]  /*1f40*/  ISETP.NE.AND P3, PT, R14, RZ, PT ;  /* 0x000000ff0e00720c */ /* 0x000fe20003f65270 */
[----:B------:R-:W-:Y:S05]  /*1f50*/  WARPSYNC.ALL ;  /* 0x0000000000007948 */ /* 0x000fea0003800000 */
[----:B-1----:R-:W-:Y:S02]  /*1f60*/  LEA R10, R3, R8, 0x18 ;  /* 0x00000008030a7211 */ /* 0x002fe400078ec0ff */
[----:B--2---:R-:W-:-:S03]  /*1f70*/  FMNMX.FTZ R11, R6, R11, !PT ;  /* 0x0000000b060b7209 */ /* 0x004fc60007810000 */
[----:B------:R-:W-:-:S05]  /*1f80*/  IMAD R8, R15, 0x4, R10 ;  /* 0x000000040f087824 */ /* 0x000fca00078e020a */
[----:B------:R1:W-:Y:S01]  /*1f90*/  @!P3 STS [R8], R11 ;  /* 0x0000000b0800b388 */ /* 0x0003e20000000800 */
[----:B------:R-:W-:Y:S01]  /*1fa0*/  BAR.SYNC.DEFER_BLOCKING 0x0 ;  /* 0x0000000000007b1d */ /* 0x000fe20000010000 */
[C---:B------:R-:W-:Y:S01]  /*1fb0*/  ISETP.GT.U32.AND P2, PT, R14.reuse, 0x3, PT ;  /* 0x000000030e00780c */ /* 0x040fe20003f44070 */
[----:B-1----:R-:W-:Y:S01]  /*1fc0*/  IMAD.MOV.U32 R11, RZ, RZ, -0x800001 ;  /* 0xff7fffffff0b7424 */ /* 0x002fe200078e00ff */
[----:B------:R-:W-:Y:S01]  /*1fd0*/  LEA R10, R14, R10, 0x2 ;  /* 0x0000000a0e0a7211 */ /* 0x000fe200078e10ff */
[----:B------:R-:W-:Y:S02]  /*1fe0*/  IMAD.IADD R7, R9, 0x1, -R4 ;  /* 0x0000000109077824 */ /* 0x000fe400078e0a04 */
        /* <DEDUP_REMOVED lines=28> */
.L_x_19702:
        /* <DEDUP_REMOVED lines=11> */
.L_x_19701:
[----:B------:R-:W-:Y:S05]  /*2260*/  BSYNC.RECONVERGENT B1 ;  /* 0x0000000000017941 */ /* 0x000fea0003800200 */
.L_x_19700:
        /* <DEDUP_REMOVED lines=12> */
.L_x_19705:
        /* <DEDUP_REMOVED lines=100> */
.L_x_19704:
[----:B------:R-:W-:Y:S05]  /*2970*/  BSYNC.RECONVERGENT B1 ;  /* 0x0000000000017941 */ /* 0x000fea0003800200 */
.L_x_19703:
        /* <DEDUP_REMOVED lines=55> */
.L_x_19707:
[----:B------:R-:W-:Y:S05]  /*2cf0*/  BSYNC.RECONVERGENT B1 ;  /* 0x0000000000017941 */ /* 0x000fea0003800200 */
.L_x_19706:
        /* <DEDUP_REMOVED lines=26> */
.L_x_19699:
[----:B------:R-:W-:Y:S05]  /*2ea0*/  BSYNC.RECONVERGENT B0 ;  /* 0x0000000000007941 */ /* 0x000fea0003800200 */
.L_x_19698:
        /* <DEDUP_REMOVED lines=40> */
.L_x_19712:
[----:B------:R-:W2:Y:S01]  /*3130*/  LDS R9, [R10] ;  /* 0x000000000a097984 */ /* 0x000ea20000000800 */
[----:B------:R-:W-:-:S05]  /*3140*/  VIADD R12, R12, 0x1 ;  /* 0x000000010c0c7836 */ /* 0x000fca0000000000 */
[----:B------:R-:W-:Y:S01]  /*3150*/  ISETP.NE.AND P0, PT, R12, RZ, PT ;  /* 0x000000ff0c00720c */ /* 0x000fe20003f05270 */
[----:B--2---:R-:W-:-:S05]  /*3160*/  FMUL.FTZ R9, R9, R36 ;  /* 0x0000002409097220 */ /* 0x004fca0000410000 */
[----:B------:R1:W-:Y:S02]  /*3170*/  STS [R10], R9 ;  /* 0x000000090a007388 */ /* 0x0003e40000000800 */
[----:B-1----:R-:W-:-:S05]  /*3180*/  VIADD R10, R10, 0x200 ;  /* 0x000002000a0a7836 */ /* 0x002fca0000000000 */
[----:B------:R-:W-:Y:S05]  /*3190*/  @P0 BRA `(.L_x_19712) ;  /* 0xfffffffc00e40947 */ /* 0x000fea000383ffff */
.L_x_19711:
[----:B------:R-:W-:Y:S05]  /*31a0*/  BSYNC.RECONVERGENT B1 ;  /* 0x0000000000017941 */ /* 0x000fea0003800200 */
.L_x_19710:
        /* <DEDUP_REMOVED lines=12> */
.L_x_19715:
        /* <DEDUP_REMOVED lines=52> */
.L_x_19714:
[----:B------:R-:W-:Y:S05]  /*35b0*/  BSYNC.RECONVERGENT B1 ;  /* 0x0000000000017941 */ /* 0x000fea0003800200 */
.L_x_19713:
        /* <DEDUP_REMOVED lines=31> */
.L_x_19717:
[----:B------:R-:W-:Y:S05]  /*37b0*/  BSYNC.RECONVERGENT B1 ;  /* 0x0000000000017941 */ /* 0x000fea0003800200 */
.L_x_19716:
        /* <DEDUP_REMOVED lines=14> */
.L_x_19709:
[----:B------:R-:W-:Y:S05]  /*38a0*/  BSYNC.RECONVERGENT B0 ;  /* 0x0000000000007941 */ /* 0x000fea0003800200 */
.L_x_19708:
        /* <DEDUP_REMOVED lines=18> */
[----:B-1----:R-:W-:Y:S01]  /*39d0*/  MOV R8, UR6 ;  /* 0x0000000600087c02 */ /* 0x002fe20008000f00 */
[----:B------:R-:W-:-:S02]  /*39e0*/  UIADD3.X UR5, UPT, UPT, UR11, UR5, URZ, UP1, !UPT ;  /* 0x000000050b057290 */ /* 0x000fc40008ffe4ff */
[----:B------:R-:W-:Y:S02]  /*39f0*/  IMAD.U32 R12, RZ, RZ, UR4 ;  /* 0x00000004ff0c7e24 */ /* 0x000fe4000f8e00ff */
[----:B------:R-:W-:Y:S02]  /*3a00*/  IMAD.U32 R9, RZ, RZ, UR7 ;  /* 0x00000007ff097e24 */ /* 0x000fe4000f8e00ff */
[----:B------:R-:W-:-:S03]  /*3a10*/  MOV R13, UR5 ;  /* 0x00000005000d7c02 */ /* 0x000fc60008000f00 */
[----:B0-----:R0:W-:Y:S04]  /*3a20*/  STG.E desc[UR14][R8.64], R6 ;  /* 0x0000000608007986 */ /* 0x0011e8000c10190e */
[----:B------:R0:W-:Y:S02]  /*3a30*/  STG.E desc[UR14][R12.64], R11 ;  /* 0x0000000b0c007986 */ /* 0x0001e4000c10190e */
.L_x_19719:
[----:B---34-:R-:W-:Y:S05]  /*3a40*/  BSYNC.RECONVERGENT B0 ;  /* 0x0000000000007941 */ /* 0x018fea0003800200 */
.L_x_19718:
[----:B------:R-:W-:Y:S01]  /*3a50*/  ISETP.GE.U32.AND P0, PT, R28, UR8, PT ;  /* 0x000000081c007c0c */ /* 0x000fe2000bf06070 */
[----:B------:R-:W-:Y:S01]  /*3a60*/  BSSY.RECONVERGENT B0, `(.L_x_19720) ;  /* 0x0000226000007945 */ /* 0x000fe20003800200 */
[----:B-1----:R-:W-:Y:S02]  /*3a70*/  CS2R R16, SRZ ;  /* 0x0000000000107805 */ /* 0x002fe4000001ff00 */
[----:B------:R-:W-:Y:S02]  /*3a80*/  CS2R R18, SRZ ;  /* 0x0000000000127805 */ /* 0x000fe4000001ff00 */
[----:B------:R-:W-:Y:S02]  /*3a90*/  CS2R R20, SRZ ;  /* 0x0000000000147805 */ /* 0x000fe4000001ff00 */
[----:B------:R-:W-:-:S05]  /*3aa0*/  CS2R R22, SRZ ;  /* 0x0000000000167805 */ /* 0x000fca000001ff00 */
[----:B------:R-:W-:Y:S05]  /*3ab0*/  @P0 BRA `(.L_x_19721) ;  /* 0x0000002000800947 */ /* 0x000fea0003800000 */
[----:B------:R-:W1:Y:S01]  /*3ac0*/  LDCU UR5, c[0x0][0x3e0] ;  /* 0x00007c00ff0577ac */ /* 0x000e620008000800 */
[C---:B0-----:R-:W-:Y:S01]  /*3ad0*/  IMAD.WIDE.U32 R6, R28.reuse, 0x4, RZ ;  /* 0x000000041c067825 */ /* 0x041fe200078e00ff */
[----:B------:R-:W-:Y:S02]  /*3ae0*/  LEA R4, R15, R4, 0x3 ;  /* 0x000000040f047211 */ /* 0x000fe400078e18ff */
[----:B------:R-:W-:Y:S01]  /*3af0*/  CS2R R16, SRZ ;  /* 0x0000000000107805 */ /* 0x000fe2000001ff00 */
[----:B------:R-:W0:Y:S01]  /*3b00*/  LDCU.64 UR6, c[0x0][0x3b8] ;  /* 0x00007700ff0677ac */ /* 0x000e220008000a00 */
[----:B------:R-:W-:Y:S01]  /*3b10*/  VIADD R8, R5, 0x220 ;  /* 0x0000022005087836 */ /* 0x000fe20000000000 */
[----:B------:R-:W-:Y:S01]  /*3b20*/  CS2R R18, SRZ ;  /* 0x0000000000127805 */ /* 0x000fe2000001ff00 */
[----:B------:R-:W-:Y:S01]  /*3b30*/  IMAD.U32 R9, RZ, RZ, UR9 ;  /* 0x00000009ff097e24 */ /* 0x000fe2000f8e00ff */
[----:B------:R-:W-:Y:S01]  /*3b40*/  UIADD3 UR4, UPT, UPT, UR20, 0x7, URZ ;  /* 0x0000000714047890 */ /* 0x000fe2000fffe0ff */
[----:B------:R-:W-:Y:S01]  /*3b50*/  VIADD R26, R28, 0x1 ;  /* 0x000000011c1a7836 */ /* 0x000fe20000000000 */
[----:B------:R-:W-:Y:S01]  /*3b60*/  LEA R8, R3, R8, 0x18 ;  /* 0x0000000803087211 */ /* 0x000fe200078ec0ff */
[----:B------:R-:W-:Y:S01]  /*3b70*/  IMAD.WIDE R6, R9, 0x4, R6 ;  /* 0x0000000409067825 */ /* 0x000fe200078e0206 */
[----:B------:R-:W-:Y:S01]  /*3b80*/  USHF.R.U32.HI UR4, URZ, 0x3, UR4 ;  /* 0x00000003ff047899 */ /* 0x000fe20008011604 */
[----:B------:R-:W-:-:S02]  /*3b90*/  CS2R R20, SRZ ;  /* 0x0000000000147805 */ /* 0x000fc4000001ff00 */
[----:B------:R-:W-:Y:S01]  /*3ba0*/  CS2R R22, SRZ ;  /* 0x0000000000167805 */ /* 0x000fe2000001ff00 */
[----:B------:R-:W-:Y:S01]  /*3bb0*/  IMAD R29, R15, 0x20, R8 ;  /* 0x000000200f1d7824 */ /* 0x000fe200078e0208 */
[----:B------:R-:W-:Y:S01]  /*3bc0*/  IADD3 R27, PT, PT, R4, 0x3, RZ ;  /* 0x00000003041b7810 */ /* 0x000fe20007ffe0ff */
[----:B-1----:R-:W-:Y:S02]  /*3bd0*/  IMAD R2, R2, UR5, RZ ;  /* 0x0000000502027c24 */ /* 0x002fe4000f8e02ff */
[----:B------:R-:W-:Y:S01]  /*3be0*/  VIADD R28, R28, -UR4 ;  /* 0x800000041c1c7c36 */ /* 0x000fe20008000000 */
[----:B0-----:R-:W-:Y:S01]  /*3bf0*/  IADD3 R24, P0, PT, R6, UR6, RZ ;  /* 0x0000000606187c10 */ /* 0x001fe2000ff1e0ff */
[----:B------:R-:W-:Y:S01]  /*3c00*/  VIADD R29, R29, 0x10 ;  /* 0x000000101d1d7836 */ /* 0x000fe20000000000 */
[----:B------:R-:W-:Y:S02]  /*3c10*/  SHF.R.S32.HI R3, RZ, 0x1f, R2 ;  /* 0x0000001fff037819 */ /* 0x000fe40000011402 */
[----:B------:R-:W-:-:S09]  /*3c20*/  IADD3.X R25, PT, PT, R7, UR7, RZ, P0, !PT ;  /* 0x0000000707197c10 */ /* 0x000fd200087fe4ff */
.L_x_19738:
[----:B------:R-:W3:Y:S04]  /*3c30*/  LDG.E.CONSTANT R5, desc[UR14][R24.64] ;  /* 0x0000000e18057981 */ /* 0x000ee8000c1e9900 */
[----:B------:R-:W0:Y:S01]  /*3c40*/  LDS.128 R8, [R29] ;  /* 0x000000001d087984 */ /* 0x000e220000000c00 */
[----:B------:R-:W-:Y:S01]  /*3c50*/  BSSY.RECONVERGENT B1, `(.L_x_19722) ;  /* 0x000004c000017945 */ /* 0x000fe20003800200 */
[----:B0-----:R-:W-:Y:S01]  /*3c60*/  F2FP.BF16.F32.PACK_AB R62, R11, R10 ;  /* 0x0000000a0b3e723e */ /* 0x001fe200000010ff */
[----:B---3--:R-:W-:-:S03]  /*3c70*/  IMAD.WIDE R4, R5, UR21, R2 ;  /* 0x0000001505047c25 */ /* 0x008fc6000f8e0202 */
[----:B------:R-:W-:-:S04]  /*3c80*/  LEA R4, P0, R14, R4, 0x3 ;  /* 0x000000040e047211 */ /* 0x000fc800078018ff */
        /* <DEDUP_REMOVED lines=16> */
[----:B------:R-:W-:Y:S01]  /*3d90*/  F2FP.BF16.F32.PACK_AB R5, R7, R6 ;  /* 0x000000060705723e */ /* 0x000fe200000010ff */
[----:B------:R-:W-:Y:S02]  /*3da0*/  VIADD R6, R27, 0xfffffffd ;  /* 0xfffffffd1b067836 */ /* 0x000fe40000000000 */
        /* <DEDUP_REMOVED lines=54> */
.L_x_19723:
[----:B------:R-:W-:Y:S05]  /*4110*/  BSYNC.RECONVERGENT B1 ;  /* 0x0000000000017941 */ /* 0x000fea0003800200 */
.L_x_19722:
[----:B-----5:R-:W-:Y:S01]  /*4120*/  HFMA2.BF16_V2 R11, R5, R58, -RZ ;  /* 0x0000003a050b7231 */ /* 0x020fe200003000ff */
[----:B------:R-:W-:Y:S01]  /*4130*/  MOV R7, R62 ;  /* 0x0000003e00077202 */ /* 0x000fe20000000f00 */
[----:B------:R-:W-:Y:S02]  /*4140*/  IMAD.MOV.U32 R8, RZ, RZ, R13 ;  /* 0x000000ffff087224 */ /* 0x000fe400078e000d */
[----:B------:R-:W-:Y:S01]  /*4150*/  HMUL2.BF16_V2 R9, R4, R59 ;  /* 0x0000003b04097232 */ /* 0x000fe20000200000 */
[----:B------:R-:W-:Y:S01]  /*4160*/  BSSY.RECONVERGENT B1, `(.L_x_19724) ;  /* 0x0000034000017945 */ /* 0x000fe20003800200 */
[----:B------:R-:W-:Y:S02]  /*4170*/  HFMA2.BF16_V2 R59, R7, R60, -RZ ;  /* 0x0000003c073b7231 */ /* 0x000fe400003000ff */
[----:B------:R-:W-:Y:S01]  /*4180*/  HMUL2.BF16_V2 R13, R8, R61 ;  /* 0x0000003d080d7232 */ /* 0x000fe20000200000 */
[C---:B------:R-:W-:Y:S01]  /*4190*/  PRMT R10, R9.reuse, 0x7632, R10 ;  /* 0x00007632090a7816 */ /* 0x040fe2000000000a */
[----:B------:R-:W-:Y:S01]  /*41a0*/  IMAD.U32 R60, R9, 0x10000, RZ ;  /* 0x00010000093c7824 */ /* 0x000fe200078e00ff */
[----:B------:R-:W-:-:S02]  /*41b0*/  PRMT R12, R11, 0x7632, R12 ;  /* 0x000076320b0c7816 */ /* 0x000fc4000000000c */
        /* <DEDUP_REMOVED lines=9> */
[----:B------:R-:W-:Y:S02]  /*4250*/  IMAD.U32 R59, R59, 0x10000, RZ ;  /* 0x000100003b3b7824 */ /* 0x000fe400078e00ff */
[----:B------:R-:W-:-:S02]  /*4260*/  IMAD.U32 R10, R9, 0x10000, RZ ;  /* 0x00010000090a7824 */ /* 0x000fc400078e00ff */
        /* <DEDUP_REMOVED lines=35> */
.L_x_19725:
[----:B------:R-:W-:Y:S05]  /*44a0*/  BSYNC.RECONVERGENT B1 ;  /* 0x0000000000017941 */ /* 0x000fea0003800200 */
.L_x_19724:
[----:B------:R-:W-:Y:S02]  /*44b0*/  HFMA2.BF16_V2 R12, R5, R57, -RZ ;  /* 0x00000039050c7231 */ /* 0x000fe400003000ff */
[----:B------:R-:W-:Y:S01]  /*44c0*/  HMUL2.BF16_V2 R56, R4, R56 ;  /* 0x0000003804387232 */ /* 0x000fe20000200000 */
[----:B------:R-:W-:Y:S01]  /*44d0*/  BSSY.RECONVERGENT B1, `(.L_x_19726) ;  /* 0x0000026000017945 */ /* 0x000fe20003800200 */
[----:B------:R-:W-:Y:S02]  /*44e0*/  HMUL2.BF16_V2 R45, R8, R45 ;  /* 0x0000002d082d7232 */ /* 0x000fe40000200000 */
[--C-:B------:R-:W-:Y:S01]  /*44f0*/  FADD.FTZ R9, R9, R10.reuse ;  /* 0x0000000a09097221 */ /* 0x100fe20000010000 */
        /* <DEDUP_REMOVED lines=35> */
.L_x_19727:
[----:B------:R-:W-:Y:S05]  /*4730*/  BSYNC.RECONVERGENT B1 ;  /* 0x0000000000017941 */ /* 0x000fea0003800200 */
.L_x_19726:
        /* <DEDUP_REMOVED lines=17> */
[----:B------:R-:W-:Y:S01]  /*4850*/  IMAD.U32 R12, R12, 0x10000, RZ ;  /* 0x000100000c0c7824 */ /* 0x000fe200078e00ff */
[----:B------:R-:W-:Y:S01]  /*4860*/  PRMT R47, R48, 0x7632, R47 ;  /* 0x00007632302f7816 */ /* 0x000fe2000000002f */
[----:B------:R-:W-:-:S02]  /*4870*/  HFMA2.BF16_V2 R10, R7, R46, -RZ ;  /* 0x0000002e070a7231 */ /* 0x000fc400003000ff */
[----:B------:R-:W-:Y:S01]  /*4880*/  FADD.FTZ R13, R13, R56 ;  /* 0x000000380d0d7221 */ /* 0x000fe20000010000 */
[----:B------:R-:W-:Y:S01]  /*4890*/  FADD.FTZ R48, R11, R12 ;  /* 0x0000000c0b307221 */ /* 0x000fe20000010000 */
[----:B------:R-:W-:Y:S01]  /*48a0*/  SHF.L.U32 R58, R47, 0x10, RZ ;  /* 0x000000102f3a7819 */ /* 0x000fe200000006ff */
[----:B------:R-:W-:Y:S02]  /*48b0*/  HFMA2.BF16_V2 R46, R7, R50, -RZ ;  /* 0x00000032072e7231 */ /* 0x000fe400003000ff */
[----:B------:R-:W-:Y:S02]  /*48c0*/  IMAD.U32 R45, R45, 0x10000, RZ ;  /* 0x000100002d2d7824 */ /* 0x000fe400078e00ff */
[----:B------:R-:W-:Y:S02]  /*48d0*/  HMUL2.BF16_V2 R12, R8, R49 ;  /* 0x00000031080c7232 */ /* 0x000fe40000200000 */
        /* <DEDUP_REMOVED lines=49> */
.L_x_19729:
[----:B------:R-:W-:Y:S05]  /*4bf0*/  BSYNC.RECONVERGENT B1 ;  /* 0x0000000000017941 */ /* 0x000fea0003800200 */
.L_x_19728:
        /* <DEDUP_REMOVED lines=9> */
[C---:B------:R-:W-:Y:S01]  /*4c90*/  PRMT R45, R13.reuse, 0x7632, R45 ;  /* 0x000076320d2d7816 */ /* 0x040fe2000000002d */
[----:B------:R-:W-:Y:S01]  /*4ca0*/  IMAD.U32 R13, R13, 0x10000, RZ ;  /* 0x000100000d0d7824 */ /* 0x000fe200078e00ff */
[C---:B------:R-:W-:Y:S01]  /*4cb0*/  PRMT R12, R11.reuse, 0x7632, R12 ;  /* 0x000076320b0c7816 */ /* 0x040fe2000000000c */
[----:B------:R-:W-:Y:S01]  /*4cc0*/  IMAD.U32 R10, R10, 0x10000, RZ ;  /* 0x000100000a0a7824 */ /* 0x000fe200078e00ff */
[----:B------:R-:W-:-:S03]  /*4cd0*/  SHF.L.U32 R46, R11, 0x10, RZ ;  /* 0x000000100b2e7819 */ /* 0x000fc600000006ff */
[----:B------:R-:W-:Y:S02]  /*4ce0*/  IMAD.U32 R47, R12, 0x10000, RZ ;  /* 0x000100000c2f7824 */ /* 0x000fe400078e00ff */
[--C-:B------:R-:W-:Y:S01]  /*4cf0*/  FADD.FTZ R11, R9, R10.reuse ;  /* 0x0000000a090b7221 */ /* 0x100fe20000010000 */
        /* <DEDUP_REMOVED lines=39> */
.L_x_19731:
[----:B------:R-:W-:Y:S05]  /*4f70*/  BSYNC.RECONVERGENT B1 ;  /* 0x0000000000017941 */ /* 0x000fea0003800200 */
.L_x_19730:
        /* <DEDUP_REMOVED lines=56> */
.L_x_19733:
[----:B------:R-:W-:Y:S05]  /*5300*/  BSYNC.RECONVERGENT B1 ;  /* 0x0000000000017941 */ /* 0x000fea0003800200 */
.L_x_19732:
        /* <DEDUP_REMOVED lines=41> */
.L_x_19735:
[----:B------:R-:W-:Y:S05]  /*55a0*/  BSYNC.RECONVERGENT B1 ;  /* 0x0000000000017941 */ /* 0x000fea0003800200 */
.L_x_19734:
        /* <DEDUP_REMOVED lines=17> */
[----:B------:R-:W-:Y:S01]  /*56c0*/  SHF.L.U32 R45, R32, 0x10, RZ ;  /* 0x00000010202d7819 */ /* 0x000fe200000006ff */
[----:B------:R-:W-:Y:S02]  /*56d0*/  HFMA2.BF16_V2 R13, R7, R31, -RZ ;  /* 0x0000001f070d7231 */ /* 0x000fe400003000ff */
[----:B------:R-:W-:-:S02]  /*56e0*/  HMUL2.BF16_V2 R31, R8, R34 ;  /* 0x00000022081f7232 */ /* 0x000fc40000200000 */
[----:B------:R-:W-:Y:S02]  /*56f0*/  IMAD.U32 R32, R41, 0x10000, RZ ;  /* 0x0001000029207824 */ /* 0x000fe400078e00ff */
[----:B------:R-:W-:Y:S01]  /*5700*/  FADD.FTZ R40, R40, R43 ;  /* 0x0000002b28287221 */ /* 0x000fe20000010000 */
[----:B------:R-:W-:Y:S02]  /*5710*/  IMAD.U32 R30, R30, 0x10000, RZ ;  /* 0x000100001e1e7824 */ /* 0x000fe400078e00ff */
[----:B------:R-:W-:Y:S01]  /*5720*/  FADD.FTZ R11, R12, R11 ;  /* 0x0000000b0c0b7221 */ /* 0x000fe20000010000 */
[--C-:B------:R-:W-:Y:S01]  /*5730*/  FADD.FTZ R42, R33, R32.reuse ;  /* 0x00000020212a7221 */ /* 0x100fe20000010000 */
[----:B------:R-:W-:Y:S01]  /*5740*/  HFMA2.BF16_V2 R33, R7, R35, -RZ ;  /* 0x0000002307217231 */ /* 0x000fe200003000ff */
        /* <DEDUP_REMOVED lines=8> */
[----:B------:R-:W-:Y:S01]  /*57d0*/  BSSY.RECONVERGENT B1, `(.L_x_19736) ;  /* 0x000002d000017945 */ /* 0x000fe20003800200 */
[C---:B------:R-:W-:Y:S01]  /*57e0*/  PRMT R34, R33.reuse, 0x7632, R34 ;  /* 0x0000763221227816 */ /* 0x040fe20000000022 */
[----:B------:R-:W-:-:S02]  /*57f0*/  IMAD.U32 R33, R33, 0x10000, RZ ;  /* 0x0001000021217824 */ /* 0x000fc400078e00ff */
[----:B------:R-:W-:Y:S01]  /*5800*/  FADD.FTZ R31, R31, R32 ;  /* 0x000000201f1f7221 */ /* 0x000fe20000010000 */
[----:B------:R-:W-:Y:S01]  /*5810*/  FADD.FTZ R13, R13, R30 ;  /* 0x0000001e0d0d7221 */ /* 0x000fe20000010000 */
[----:B------:R-:W-:Y:S01]  /*5820*/  FADD.FTZ R19, R10, R19 ;  /* 0x000000130a137221 */ /* 0x000fe20000010000 */
[----:B------:R-:W-:Y:S02]  /*5830*/  IMAD.U32 R34, R34, 0x10000, RZ ;  /* 0x0001000022227824 */ /* 0x000fe400078e00ff */
[----:B------:R-:W-:Y:S01]  /*5840*/  FADD.FTZ R31, R42, R31 ;  /* 0x0000001f2a1f7221 */ /* 0x000fe20000010000 */
[----:B------:R-:W-:Y:S01]  /*5850*/  FADD.FTZ R40, R40, R13 ;  /* 0x0000000d28287221 */ /* 0x000fe20000010000 */
[----:B------:R-:W-:Y:S01]  /*5860*/  FADD.FTZ R20, R11, R20 ;  /* 0x000000140b147221 */ /* 0x000fe20000010000 */
[----:B------:R-:W-:Y:S02]  /*5870*/  FADD.FTZ R34, R33, R34 ;  /* 0x0000002221227221 */ /* 0x000fe40000010000 */
[----:B------:R-:W-:-:S02]  /*5880*/  FADD.FTZ R21, R40, R21 ;  /* 0x0000001528157221 */ /* 0x000fc40000010000 */
[----:B------:R-:W-:-:S04]  /*5890*/  FADD.FTZ R31, R31, R34 ;  /* 0x000000221f1f7221 */ /* 0x000fc80000010000 */
[----:B------:R-:W-:Y:S01]  /*58a0*/  FADD.FTZ R22, R31, R22 ;  /* 0x000000161f167221 */ /* 0x000fe20000010000 */
[----:B------:R-:W-:Y:S06]  /*58b0*/  @P0 BRA `(.L_x_19737) ;  /* 0x0000000000780947 */ /* 0x000fec0003800000 */
[C---:B------:R-:W-:Y:S01]  /*58c0*/  IADD3 R9, PT, PT, R27.reuse, -0x2, RZ ;  /* 0xfffffffe1b097810 */ /* 0x040fe20007ffe0ff */
[C---:B------:R-:W-:Y:S01]  /*58d0*/  VIADD R10, R27.reuse, 0xffffffff ;  /* 0xffffffff1b0a7836 */ /* 0x040fe20000000000 */
[----:B------:R-:W-:Y:S01]  /*58e0*/  ISETP.GE.AND P6, PT, R6, UR20, PT ;  /* 0x0000001406007c0c */ /* 0x000fe2000bfc6270 */
[----:B------:R-:W-:Y:S01]  /*58f0*/  VIADD R11, R27, 0x3 ;  /* 0x000000031b0b7836 */ /* 0x000fe20000000000 */
        /* <DEDUP_REMOVED lines=26> */
.L_x_19737:
[----:B------:R-:W-:Y:S05]  /*5aa0*/  BSYNC.RECONVERGENT B1 ;  /* 0x0000000000017941 */ /* 0x000fea0003800200 */
.L_x_19736:
        /* <DEDUP_REMOVED lines=33> */
.L_x_19721:
[----:B------:R-:W-:Y:S05]  /*5cc0*/  BSYNC.RECONVERGENT B0 ;  /* 0x0000000000007941 */ /* 0x000fea0003800200 */
.L_x_19720:
[C---:B------:R-:W-:Y:S01]  /*5cd0*/  LOP3.LUT R2, R0.reuse, 0x3c0, RZ, 0xc0, !PT ;  /* 0x000003c000027812 */ /* 0x040fe200078ec0ff */
[----:B------:R-:W-:Y:S01]  /*5ce0*/  BAR.SYNC.DEFER_BLOCKING 0x0 ;  /* 0x0000000000007b1d */ /* 0x000fe20000010000 */
[----:B------:R-:W-:Y:S01]  /*5cf0*/  LOP3.LUT R3, R0, 0x3e0, RZ, 0xc0, !PT ;  /* 0x000003e000037812 */ /* 0x000fe200078ec0ff */
[----:B------:R-:W-:Y:S01]  /*5d00*/  IMAD R15, R15, 0x100, R14 ;  /* 0x000001000f0f7824 */ /* 0x000fe200078e020e */
[----:B------:R-:W-:Y:S02]  /*5d10*/  ISETP.NE.AND P0, PT, R2, 0x40, PT ;  /* 0x000000400200780c */ /* 0x000fe40003f05270 */
[C---:B------:R-:W-:Y:S01]  /*5d20*/  ISETP.GT.U32.AND P1, PT, R0.reuse, 0x3f, PT ;  /* 0x0000003f0000780c */ /* 0x040fe20003f24070 */
[----:B------:R-:W-:Y:S01]  /*5d30*/  BSSY.RECONVERGENT B0, `(.L_x_19739) ;  /* 0x0000011000007945 */ /* 0x000fe20003800200 */
[----:B------:R-:W-:Y:S02]  /*5d40*/  ISETP.NE.AND P2, PT, R3, 0x20, PT ;  /* 0x000000200300780c */ /* 0x000fe40003f45270 */
[----:B------:R-:W-:-:S07]  /*5d50*/  ISETP.GT.U32.AND P3, PT, R0, 0x1f, PT ;  /* 0x0000001f0000780c */ /* 0x000fce0003f64070 */
[----:B------:R-:W-:Y:S06]  /*5d60*/  @P0 BRA `(.L_x_19740) ;  /* 0x0000000000340947 */ /* 0x000fec0003800000 */
        /* <DEDUP_REMOVED lines=13> */
.L_x_19740:
[----:B------:R-:W-:Y:S05]  /*5e40*/  BSYNC.RECONVERGENT B0 ;  /* 0x0000000000007941 */ /* 0x000fea0003800200 */
.L_x_19739:
[----:B------:R-:W-:Y:S06]  /*5e50*/  BAR.SYNC.DEFER_BLOCKING 0x0 ;  /* 0x0000000000007b1d */ /* 0x000fec0000010000 */
[----:B------:R-:W-:Y:S04]  /*5e60*/  BSSY.RECONVERGENT B0, `(.L_x_19741) ;  /* 0x0000017000007945 */ /* 0x000fe80003800200 */
[----:B------:R-:W-:Y:S05]  /*5e70*/  @P1 BRA `(.L_x_19742) ;  /* 0x0000000000541947 */ /* 0x000fea0003800000 */
[----:B------:R-:W3:Y:S01]  /*5e80*/  S2UR UR5, SR_CgaCtaId ;  /* 0x00000000000579c3 */ /* 0x000ee20000008800 */
[----:B------:R-:W-:Y:S02]  /*5e90*/  UMOV UR4, 0x400 ;  /* 0x0000040000047882 */ /* 0x000fe40000000000 */
[----:B------:R-:W-:-:S04]  /*5ea0*/  UIADD3 UR4, UPT, UPT, UR4, 0x220, URZ ;  /* 0x0000022004047890 */ /* 0x000fc8000fffe0ff */
[----:B---3--:R-:W-:-:S06]  /*5eb0*/  ULEA UR4, UR5, UR4, 0x18 ;  /* 0x0000000405047291 */ /* 0x008fcc000f8ec0ff */
[----:B------:R-:W-:-:S05]  /*5ec0*/  LEA R10, R15, UR4, 0x2 ;  /* 0x000000040f0a7c11 */ /* 0x000fca000f8e10ff */
[----:B------:R-:W3:Y:S04]  /*5ed0*/  LDS R3, [R10] ;  /* 0x000000000a037984 */ /* 0x000ee80000000800 */
[----:B-1----:R-:W1:Y:S04]  /*5ee0*/  LDS R2, [R10+0x80] ;  /* 0x000080000a027984 */ /* 0x002e680000000800 */
[----:B------:R-:W4:Y:S04]  /*5ef0*/  LDS R5, [R10+0x100] ;  /* 0x000100000a057984 */ /* 0x000f280000000800 */
[----:B------:R-:W5:Y:S04]  /*5f00*/  LDS R4, [R10+0x180] ;  /* 0x000180000a047984 */ /* 0x000f680000000800 */
[----:B------:R-:W2:Y:S04]  /*5f10*/  LDS R7, [R10+0x200] ;  /* 0x000200000a077984 */ /* 0x000ea80000000800 */
[----:B0-----:R-:W0:Y:S04]  /*5f20*/  LDS R6, [R10+0x280] ;  /* 0x000280000a067984 */ /* 0x001e280000000800 */
[----:B------:R-:W0:Y:S04]  /*5f30*/  LDS R9, [R10+0x300] ;  /* 0x000300000a097984 */ /* 0x000e280000000800 */
[----:B------:R-:W0:Y:S01]  /*5f40*/  LDS R8, [R10+0x380] ;  /* 0x000380000a087984 */ /* 0x000e220000000800 */
[----:B---3--:R-:W-:Y:S01]  /*5f50*/  FADD.FTZ R16, R16, R3 ;  /* 0x0000000310107221 */ /* 0x008fe20000010000 */
[----:B-1----:R-:W-:Y:S01]  /*5f60*/  FADD.FTZ R17, R17, R2 ;  /* 0x0000000211117221 */ /* 0x002fe20000010000 */
[----:B----4-:R-:W-:Y:S01]  /*5f70*/  FADD.FTZ R18, R18, R5 ;  /* 0x0000000512127221 */ /* 0x010fe20000010000 */
[----:B-----5:R-:W-:Y:S01]  /*5f80*/  FADD.FTZ R19, R19, R4 ;  /* 0x0000000413137221 */ /* 0x020fe20000010000 */
[----:B--2---:R-:W-:Y:S01]  /*5f90*/  FADD.FTZ R20, R20, R7 ;  /* 0x0000000714147221 */ /* 0x004fe20000010000 */
[----:B0-----:R-:W-:Y:S01]  /*5fa0*/  FADD.FTZ R21, R21, R6 ;  /* 0x0000000615157221 */ /* 0x001fe20000010000 */
[----:B------:R-:W-:Y:S01]  /*5fb0*/  FADD.FTZ R22, R22, R9 ;  /* 0x0000000916167221 */ /* 0x000fe20000010000 */
[----:B------:R-:W-:-:S07]  /*5fc0*/  FADD.FTZ R23, R23, R8 ;  /* 0x0000000817177221 */ /* 0x000fce0000010000 */
.L_x_19742:
[----:B------:R-:W-:Y:S05]  /*5fd0*/  BSYNC.RECONVERGENT B0 ;  /* 0x0000000000007941 */ /* 0x000fea0003800200 */
.L_x_19741:
        /* <DEDUP_REMOVED lines=16> */
.L_x_19744:
[----:B------:R-:W-:Y:S05]  /*60e0*/  BSYNC.RECONVERGENT B0 ;  /* 0x0000000000007941 */ /* 0x000fea0003800200 */
.L_x_19743:
[----:B------:R-:W-:Y:S06]  /*60f0*/  BAR.SYNC.DEFER_BLOCKING 0x0 ;  /* 0x0000000000007b1d */ /* 0x000fec0000010000 */
[----:B------:R-:W-:Y:S04]  /*6100*/  BSSY.RECONVERGENT B0, `(.L_x_19745) ;  /* 0x0000017000007945 */ /* 0x000fe80003800200 */
[----:B------:R-:W-:Y:S05]  /*6110*/  @P3 BRA `(.L_x_19746) ;  /* 0x0000000000543947 */ /* 0x000fea0003800000 */
[----:B------:R-:W4:Y:S01]  /*6120*/  S2UR UR5, SR_CgaCtaId ;  /* 0x00000000000579c3 */ /* 0x000f220000008800 */
[----:B------:R-:W-:Y:S02]  /*6130*/  UMOV UR4, 0x400 ;  /* 0x0000040000047882 */ /* 0x000fe40000000000 */
[----:B------:R-:W-:-:S04]  /*6140*/  UIADD3 UR4, UPT, UPT, UR4, 0x220, URZ ;  /* 0x0000022004047890 */ /* 0x000fc8000fffe0ff */
[----:B----4-:R-:W-:-:S06]  /*6150*/  ULEA UR4, UR5, UR4, 0x18 ;  /* 0x0000000405047291 */ /* 0x010fcc000f8ec0ff */
        /* <DEDUP_REMOVED lines=17> */
.L_x_19746:
[----:B------:R-:W-:Y:S05]  /*6270*/  BSYNC.RECONVERGENT B0 ;  /* 0x0000000000007941 */ /* 0x000fea0003800200 */
.L_x_19745:
[----:B------:R-:W-:Y:S06]  /*6280*/  BAR.SYNC.DEFER_BLOCKING 0x0 ;  /* 0x0000000000007b1d */ /* 0x000fec0000010000 */
[----:B------:R-:W-:Y:S05]  /*6290*/  @P3 EXIT ;  /* 0x000000000000394d */ /* 0x000fea0003800000 */
[----:B------:R-:W-:Y:S01]  /*62a0*/  UIMAD UR5, UR13, UR19, UR17 ;  /* 0x000000130d0572a4 */ /* 0x000fe2000f8e0211 */
[----:B-1-3--:R-:W-:Y:S01]  /*62b0*/  F2FP.BF16.F32.PACK_AB R16, R17, R16 ;  /* 0x000000101110723e */ /* 0x00afe200000010ff */
        /* <DEDUP_REMOVED lines=8> */
[----:B------:R-:W-:Y:S01]  /*6340*/  ULEA UR4, UP0, UR5, UR4, 0x8 ;  /* 0x0000000405047291 */ /* 0x000fe2000f8040ff */
[----:B0-----:R-:W-:-:S05]  /*6350*/  PRMT R6, R22, 0x7632, R6 ;  /* 0x0000763216067816 */ /* 0x001fca0000000006 */
[----:B------:R-:W-:Y:S01]  /*6360*/  MOV R3, UR4 ;  /* 0x0000000400037c02 */ /* 0x000fe20008000f00 */
[----:B------:R-:W-:-:S03]  /*6370*/  UIADD3.X UR4, UPT, UPT, URZ, URZ, URZ, UP0, !UPT ;  /* 0x000000ffff047290 */ /* 0x000fc600087fe4ff */
[----:B------:R-:W-:-:S03]  /*6380*/  LOP3.LUT R0, R3, 0x1f, R0, 0xf8, !PT ;  /* 0x0000001f03007812 */ /* 0x000fc600078ef800 */
[----:B------:R-:W-:Y:S01]  /*6390*/  IMAD.U32 R3, RZ, RZ, UR4 ;  /* 0x00000004ff037e24 */ /* 0x000fe2000f8e00ff */
[----:B-1----:R-:W-:-:S04]  /*63a0*/  LEA R2, P0, R0, UR6, 0x1 ;  /* 0x0000000600027c11 */ /* 0x002fc8000f8008ff */
        /* <DEDUP_REMOVED lines=11> */
.L_x_19695:
[----:B------:R-:W-:Y:S01]  /*6460*/  BSSY B1, `(.L_x_19747) ;  /* 0x0000007000017945 */ /* 0x000fe20003800000 */
[----:B------:R-:W-:Y:S01]  /*6470*/  MOV R80, 0x2 ;  /* 0x0000000200507802 */ /* 0x000fe20000000f00 */
[----:B------:R-:W-:Y:S01]  /*6480*/  IMAD.MOV.U32 R83, RZ, RZ, 0x1f ;  /* 0x0000001fff537424 */ /* 0x000fe200078e00ff */
[----:B------:R-:W-:-:S07]  /*6490*/  MOV R74, 0xffffffff ;  /* 0xffffffff004a7802 */ /* 0x000fce0000000f00 */
[----:B------:R-:W-:Y:S05]  /*64a0*/  WARPSYNC.COLLECTIVE R74, `(.L_x_19748) ;  /* 0x000000004a087348 */ /* 0x000fea0003c00000 */
[----:B------:R0:W1:Y:S02]  /*64b0*/  SHFL.BFLY P1, R81, R25, R80, R83 ;  /* 0x0c00005019517389 */ /* 0x0000640000020053 */
[----:B01----:R-:W-:Y:S05]  /*64c0*/  ENDCOLLECTIVE ;  /* 0x000000000000791b */ /* 0x003fea0003800000 */
.L_x_19748:
[----:B------:R-:W-:Y:S05]  /*64d0*/  BSYNC B1 ;  /* 0x0000000000017941 */ /* 0x000fea0003800000 */
.L_x_19747:
[----:B------:R-:W-:Y:S02]  /*64e0*/  IMAD.MOV.U32 R24, RZ, RZ, R81 ;  /* 0x000000ffff187224 */ /* 0x000fe400078e0051 */
[----:B------:R-:W-:Y:S02]  /*64f0*/  HFMA2 R83, -RZ, RZ, 0, 1.847743988037109375e-06 ;  /* 0x0000001fff537431 */ /* 0x000fe400000001ff */
[----:B------:R-:W-:Y:S02]  /*6500*/  IMAD.MOV.U32 R80, RZ, RZ, 0x1 ;  /* 0x00000001ff507424 */ /* 0x000fe400078e00ff */
[----:B------:R-:W-:Y:S01]  /*6510*/  FADD.FTZ R24, R25, R24 ;  /* 0x0000001819187221 */ /* 0x000fe20000010000 */
[----:B------:R-:W-:-:S04]  /*6520*/  IMAD.MOV.U32 R74, RZ, RZ, -0x1 ;  /* 0xffffffffff4a7424 */ /* 0x000fc800078e00ff */
[----:B------:R-:W-:-:S07]  /*6530*/  MOV R25, R24 ;  /* 0x0000001800197202 */ /* 0x000fce0000000f00 */
[----:B------:R-:W-:Y:S05]  /*6540*/  WARPSYNC.COLLECTIVE R74, `(.L_x_19749) ;  /* 0x000000004a087348 */ /* 0x000fea0003c00000 */
[----:B------:R0:W1:Y:S02]  /*6550*/  SHFL.BFLY P1, R81, R25, R80, R83 ;  /* 0x0c00005019517389 */ /* 0x0000640000020053 */
[----:B01----:R-:W-:Y:S05]  /*6560*/  ENDCOLLECTIVE ;  /* 0x000000000000791b */ /* 0x003fea0003800000 */
.L_x_19749:
[----:B------:R-:W-:Y:S05]  /*6570*/  BRA `(.L_x_19750) ;  /* 0xffffffb400cc7947 */ /* 0x000fea000383ffff */
.L_x_19697:
        /* <DEDUP_REMOVED lines=8> */
.L_x_19752:
[----:B------:R-:W-:Y:S05]  /*6600*/  BSYNC B0 ;  /* 0x0000000000007941 */ /* 0x000fea0003800000 */
.L_x_19751:
        /* <DEDUP_REMOVED lines=9> */
.L_x_19753:
[----:B------:R-:W-:Y:S02]  /*66a0*/  IMAD.MOV.U32 R80, RZ, RZ, 0x4 ;  /* 0x00000004ff507424 */ /* 0x000fe400078e00ff */
[----:B------:R-:W-:-:S05]  /*66b0*/  IMAD.MOV.U32 R6, RZ, RZ, R81 ;  /* 0x000000ffff067224 */ /* 0x000fca00078e0051 */
[----:B------:R-:W-:-:S04]  /*66c0*/  FMNMX.FTZ R6, R7, R6, !PT ;  /* 0x0000000607067209 */ /* 0x000fc80007810000 */
[----:B------:R-:W-:-:S07]  /*66d0*/  MOV R25, R6 ;  /* 0x0000000600197202 */ /* 0x000fce0000000f00 */
[----:B------:R-:W-:Y:S05]  /*66e0*/  WARPSYNC.COLLECTIVE R74, `(.L_x_19754) ;  /* 0x000000004a087348 */ /* 0x000fea0003c00000 */
[----:B------:R0:W1:Y:S02]  /*66f0*/  SHFL.BFLY P1, R81, R25, R80, R83 ;  /* 0x0c00005019517389 */ /* 0x0000640000020053 */
[----:B01----:R-:W-:Y:S05]  /*6700*/  ENDCOLLECTIVE ;  /* 0x000000000000791b */ /* 0x003fea0003800000 */
.L_x_19754:
[----:B------:R-:W-:Y:S01]  /*6710*/  MOV R11, R81 ;  /* 0x00000051000b7202 */ /* 0x000fe20000000f00 */
[----:B------:R-:W-:Y:S06]  /*6720*/  BRA `(.L_x_19755) ;  /* 0xffffffb800007947 */ /* 0x000fec000383ffff */
.L_x_19756:
        /* <DEDUP_REMOVED lines=13> */
.L_x_27605:


//--------------------- .text._ZN4vllm25paged_attention_v2_kernelI13__nv_bfloat16S1_Li192ELi8ELi128ELNS_18Fp8KVCacheDataTypeE0ELb0ELi512EEEvPfS3_PT_PKS4_PKT0_SA_ifPKiSC_iPKfiiiSE_SE_iiiii --------------------------
	.section	.text._ZN4vllm25paged_attention_v2_kernelI13__nv_bfloat16S1_Li192ELi8ELi128ELNS_18Fp8KVCacheDataTypeE0ELb0ELi512EEEvPfS3_PT_PKS4_PKT0_SA_ifPKiSC_iPKfiiiSE_SE_iiiii,"ax",@progbits
	.align	128
        .global         _ZN4vllm25paged_attention_v2_kernelI13__nv_bfloat16S1_Li192ELi8ELi128ELNS_18Fp8KVCacheDataTypeE0ELb0ELi512EEEvPfS3_PT_PKS4_PKT0_SA_ifPKiSC_iPKfiiiSE_SE_iiiii
        .type           _ZN4vllm25paged_attention_v2_kernelI13__nv_bfloat16S1_Li192ELi8ELi128ELNS_18Fp8KVCacheDataTypeE0ELb0ELi512EEEvPfS3_PT_PKS4_PKT0_SA_ifPKiSC_iPKfiiiSE_SE_iiiii,@function
        .size           _ZN4vllm25paged_attention_v2_kernelI13__nv_bfloat16S1_Li192ELi8ELi128ELNS_18Fp8KVCacheDataTypeE0ELb0ELi512EEEvPfS3_PT_PKS4_PKT0_SA_ifPKiSC_iPKfiiiSE_SE_iiiii,(.L_x_27606 - _ZN4vllm25paged_attention_v2_kernelI13__nv_bfloat16S1_Li192ELi8ELi128ELNS_18Fp8KVCacheDataTypeE0ELb0ELi512EEEvPfS3_PT_PKS4_PKT0_SA_ifPKiSC_iPKfiiiSE_SE_iiiii)
        .other          _ZN4vllm25paged_attention_v2_kernelI13__nv_bfloat16S1_Li192ELi8ELi128ELNS_18Fp8KVCacheDataTypeE0ELb0ELi512EEEvPfS3_PT_PKS4_PKT0_SA_ifPKiSC_iPKfiiiSE_SE_iiiii,@"STO_CUDA_ENTRY STV_DEFAULT"
_ZN4vllm25paged_attention_v2_kernelI13__nv_bfloat16S1_Li192ELi8ELi128ELNS_18Fp8KVCacheDataTypeE0ELb0ELi512EEEvPfS3_PT_PKS4_PKT0_SA_ifPKiSC_iPKfiiiSE_SE_iiiii:
.text._ZN4vllm25paged_attention_v2_kernelI13__nv_bfloat16S1_Li192ELi8ELi128ELNS_18Fp8KVCacheDataTypeE0ELb0ELi512EEEvPfS3_PT_PKS4_PKT0_SA_ifPKiSC_iPKfiiiSE_SE_iiiii:
        /* <DEDUP_REMOVED lines=37> */
[----:B------:R-:W4:Y:S01]  /*0250*/  @UP0 LDCU.64 UR4, c[0x0][0x3d0] ;  /* 0x00007a00ff0407ac */ /* 0x000f220008000a00 */
[----:B---3--:R-:W-:-:S04]  /*0260*/  @!P0 LEA R2, P1, R0, R4, 0x1 ;  /* 0x0000000400028211 */ /* 0x008fc800078208ff */
[----:B------:R-:W-:-:S05]  /*0270*/  @!P0 LEA.HI.X R3, R0, R5, R3, 0x1, P1 ;  /* 0x0000000500038211 */ /* 0x000fca00008f0c03 */
[----:B------:R-:W3:Y:S01]  /*0280*/  @!P0 LDG.E.CONSTANT R7, desc[UR12][R2.64] ;  /* 0x0000000c02078981 */ /* 0x000ee2000c1e9900 */
[----:B------:R-:W2:Y:S01]  /*0290*/  I2F.RP R0, R9 ;  /* 0x0000000900007306 */ /* 0x000ea20000209400 */
[----:B------:R-:W-:Y:S01]  /*02a0*/  PLOP3.LUT P1, PT, PT, PT, UP0, 0x80, 0x8 ;  /* 0x000000000008781c */ /* 0x000fe20003f2f008 */
[----:B----4-:R-:W-:-:S06]  /*02b0*/  @UP0 UIMAD.WIDE.U32 UR4, UR17, 0x4, UR4 ;  /* 0x00000004110408a5 */ /* 0x010fcc000f8e0004 */
[----:B------:R-:W-:Y:S01]  /*02c0*/  MOV R4, UR4 ;  /* 0x0000000400047c02 */ /* 0x000fe20008000f00 */
[----:B------:R-:W-:-:S05]  /*02d0*/  IMAD.U32 R5, RZ, RZ, UR5 ;  /* 0x00000005ff057e24 */ /* 0x000fca000f8e00ff */
[----:B------:R4:W5:Y:S01]  /*02e0*/  @P1 LDG.E.CONSTANT R32, desc[UR12][R4.64] ;  /* 0x0000000c04201981 */ /* 0x000962000c1e9900 */
[----:B--2---:R-:W2:Y:S01]  /*02f0*/  MUFU.RCP R0, R0 ;  /* 0x0000000000007308 */ /* 0x004ea20000001000 */
[----:B------:R-:W-:Y:S01]  /*0300*/  UIADD3 UR4, UPT, UPT, UR11, 0x7, URZ ;  /* 0x000000070b047890 */ /* 0x000fe2000fffe0ff */
[----:B------:R-:W-:Y:S01]  /*0310*/  SHF.R.U32.HI R16, RZ, 0x2, R33 ;  /* 0x00000002ff107819 */ /* 0x000fe20000011621 */
[----:B------:R-:W-:Y:S01]  /*0320*/  USHF.L.U32 UR5, UR16, 0x6, URZ ;  /* 0x0000000610057899 */ /* 0x000fe200080006ff */
[----:B------:R-:W-:Y:S01]  /*0330*/  BSSY B0, `(.L_x_19757) ;  /* 0x0000157000007945 */ /* 0x000fe20003800000 */
[----:B------:R-:W-:Y:S01]  /*0340*/  USHF.R.U32.HI UR4, URZ, 0x3, UR4 ;  /* 0x00000003ff047899 */ /* 0x000fe20008011604 */
[----:B------:R-:W-:Y:S01]  /*0350*/  IMAD.MOV.U32 R53, RZ, RZ, -0x800001 ;  /* 0xff7fffffff357424 */ /* 0x000fe200078e00ff */
[----:B----4-:R-:W-:Y:S02]  /*0360*/  IABS R4, R6 ;  /* 0x0000000600047213 */ /* 0x010fe40000000000 */
[----:B------:R-:W-:Y:S01]  /*0370*/  LEA.HI R30, R33, UR5, RZ, 0x1b ;  /* 0x00000005211e7c11 */ /* 0x000fe2000f8fd8ff */
[----:B--2---:R-:W-:-:S04]  /*0380*/  VIADD R2, R0, 0xffffffe ;  /* 0x0ffffffe00027836 */ /* 0x004fc80000000000 */
[----:B------:R2:W4:Y:S02]  /*0390*/  F2I.FTZ.U32.TRUNC.NTZ R3, R2 ;  /* 0x0000000200037305 */ /* 0x000524000021f000 */
[----:B--2---:R-:W-:Y:S01]  /*03a0*/  IMAD.MOV.U32 R2, RZ, RZ, RZ ;  /* 0x000000ffff027224 */ /* 0x004fe200078e00ff */
[----:B----4-:R-:W-:-:S05]  /*03b0*/  IADD3 R8, PT, PT, RZ, -R3, RZ ;  /* 0x80000003ff087210 */ /* 0x010fca0007ffe0ff */
        /* <DEDUP_REMOVED lines=17> */
[----:B------:R-:W2:Y:S08]  /*04d0*/  I2F.RP R0, R9 ;  /* 0x0000000900007306 */ /* 0x000eb00000209400 */
[----:B--2---:R-:W2:Y:S02]  /*04e0*/  MUFU.RCP R0, R0 ;  /* 0x0000000000007308 */ /* 0x004ea40000001000 */
[----:B--2---:R-:W-:Y:S01]  /*04f0*/  VIADD R2, R0, 0xffffffe ;  /* 0x0ffffffe00027836 */ /* 0x004fe20000000000 */
[----:B------:R-:W-:-:S05]  /*0500*/  IABS R0, UR17 ;  /* 0x0000001100007c13 */ /* 0x000fca0008000000 */
[----:B------:R2:W4:Y:S02]  /*0510*/  F2I.FTZ.U32.TRUNC.NTZ R3, R2 ;  /* 0x0000000200037305 */ /* 0x000524000021f000 */
[----:B--2---:R-:W-:Y:S01]  /*0520*/  IMAD.MOV.U32 R2, RZ, RZ, RZ ;  /* 0x000000ffff027224 */ /* 0x004fe200078e00ff */
[----:B----4-:R-:W-:-:S05]  /*0530*/  IADD3 R6, PT, PT, RZ, -R3, RZ ;  /* 0x80000003ff067210 */ /* 0x010fca0007ffe0ff */
[----:B------:R-:W-:Y:S01]  /*0540*/  IMAD R5, R6, R9, RZ ;  /* 0x0000000906057224 */ /* 0x000fe200078e02ff */
[----:B------:R-:W-:-:S03]  /*0550*/  IABS R6, R4 ;  /* 0x0000000400067213 */ /* 0x000fc60000000000 */
[----:B------:R-:W-:-:S04]  /*0560*/  IMAD.HI.U32 R3, R3, R5, R2 ;  /* 0x0000000503037227 */ /* 0x000fc800078e0002 */
[----:B------:R-:W-:Y:S02]  /*0570*/  IMAD.MOV R2, RZ, RZ, -R6 ;  /* 0x000000ffff027224 */ /* 0x000fe400078e0a06 */
[----:B------:R-:W-:Y:S01]  /*0580*/  IMAD.HI.U32 R31, R3, R0, RZ ;  /* 0x00000000031f7227 */ /* 0x000fe200078e00ff */
[----:B------:R-:W-:-:S03]  /*0590*/  MOV R3, 0x400 ;  /* 0x0000040000037802 */ /* 0x000fc60000000f00 */
[----:B------:R-:W-:Y:S01]  /*05a0*/  IMAD R0, R31, R2, R0 ;  /* 0x000000021f007224 */ /* 0x000fe200078e0200 */
[----:B------:R-:W-:Y:S02]  /*05b0*/  LOP3.LUT R2, R33, 0x3, RZ, 0xc0, !PT ;  /* 0x0000000321027812 */ /* 0x000fe400078ec0ff */
[----:B------:R-:W-:Y:S02]  /*05c0*/  LEA R5, R23, R3, 0x18 ;  /* 0x0000000317057211 */ /* 0x000fe400078ec0ff */
[----:B------:R-:W-:-:S03]  /*05d0*/  ISETP.GT.U32.AND P2, PT, R9, R0, PT ;  /* 0x000000000900720c */ /* 0x000fc60003f44070 */
[----:B------:R-:W-:Y:S01]  /*05e0*/  IMAD R39, R2, 0x60, R5 ;  /* 0x0000006002277824 */ /* 0x000fe200078e0205 */
[----:B------:R-:W-:Y:S01]  /*05f0*/  MOV R5, UR5 ;  /* 0x0000000500057c02 */ /* 0x000fe20008000f00 */
[----:B------:R-:W-:-:S05]  /*0600*/  IMAD.U32 R2, RZ, RZ, UR4 ;  /* 0x00000004ff027e24 */ /* 0x000fca000f8e00ff */
[----:B------:R-:W-:Y:S02]  /*0610*/  VIADDMNMX.U32 R2, R5, 0x40, R2, PT ;  /* 0x0000004005027846 */ /* 0x000fe40003800002 */
[----:B------:R-:W-:Y:S01]  /*0620*/  LOP3.LUT R5, R4, UR17, RZ, 0x3c, !PT ;  /* 0x0000001104057c12 */ /* 0x000fe2000f8e3cff */
[----:B------:R-:W-:Y:S01]  /*0630*/  @!P2 IMAD.IADD R0, R0, 0x1, -R9 ;  /* 0x000000010000a824 */ /* 0x000fe200078e0a09 */
[----:B------:R-:W-:Y:S01]  /*0640*/  R2UR UR14, R2 ;  /* 0x00000000020e72ca */ /* 0x000fe200000e0000 */
[----:B------:R-:W-:Y:S01]  /*0650*/  @!P2 VIADD R31, R31, 0x1 ;  /* 0x000000011f1fa836 */ /* 0x000fe20000000000 */
[----:B------:R-:W-:Y:S02]  /*0660*/  ISETP.GE.AND P3, PT, R5, RZ, PT ;  /* 0x000000ff0500720c */ /* 0x000fe40003f66270 */
[----:B------:R-:W-:Y:S02]  /*0670*/  ISETP.GE.U32.AND P1, PT, R0, R9, PT ;  /* 0x000000090000720c */ /* 0x000fe40003f26070 */
[----:B------:R-:W-:-:S11]  /*0680*/  @!P0 LEA R0, R16, R39, 0x2 ;  /* 0x0000002710008211 */ /* 0x000fd600078e10ff */
[----:B------:R-:W-:Y:S01]  /*0690*/  @P1 VIADD R31, R31, 0x1 ;  /* 0x000000011f1f1836 */ /* 0x000fe20000000000 */
[----:B------:R-:W-:-:S04]  /*06a0*/  ISETP.GE.U32.AND P1, PT, R30, UR14, PT ;  /* 0x0000000e1e007c0c */ /* 0x000fc8000bf26070 */
[----:B------:R-:W-:Y:S01]  /*06b0*/  @!P3 IADD3 R31, PT, PT, RZ, -R31, RZ ;  /* 0x8000001fff1fb210 */ /* 0x000fe20007ffe0ff */
[----:B---3--:R2:W-:Y:S01]  /*06c0*/  @!P0 STS [R0], R7 ;  /* 0x0000000700008388 */ /* 0x0085e20000000800 */
[----:B------:R-:W-:Y:S01]  /*06d0*/  BAR.SYNC.DEFER_BLOCKING 0x0 ;  /* 0x0000000000007b1d */ /* 0x000fe20000010000 */
[----:B------:R-:W-:-:S13]  /*06e0*/  ISETP.NE.AND P0, PT, R4, RZ, PT ;  /* 0x000000ff0400720c */ /* 0x000fda0003f05270 */
[----:B------:R-:W-:Y:S01]  /*06f0*/  @!P0 LOP3.LUT R31, RZ, R4, RZ, 0x33, !PT ;  /* 0x00000004ff1f8212 */ /* 0x000fe200078e33ff */
[----:B012---:R-:W-:Y:S06]  /*0700*/  @P1 BRA `(.L_x_19758) ;  /* 0x0000001000641947 */ /* 0x007fec0003800000 */
[----:B------:R-:W0:Y:S01]  /*0710*/  LDCU UR4, c[0x0][0x3c8] ;  /* 0x00007900ff0477ac */ /* 0x000e220008000800 */
[----:B------:R-:W-:Y:S01]  /*0720*/  VIADD R0, R3, 0x1a0 ;  /* 0x000001a003007836 */ /* 0x000fe20000000000 */
[----:B------:R-:W-:Y:S01]  /*0730*/  LOP3.LUT R21, R16, 0xf8, RZ, 0xc0, !PT ;  /* 0x000000f810157812 */ /* 0x000fe200078ec0ff */
[----:B------:R-:W-:Y:S01]  /*0740*/  IMAD.WIDE.U32 R2, R30, 0x4, RZ ;  /* 0x000000041e027825 */ /* 0x000fe200078e00ff */
[----:B------:R-:W1:Y:S01]  /*0750*/  LDCU.64 UR8, c[0x0][0x3b8] ;  /* 0x00007700ff0877ac */ /* 0x000e620008000a00 */
[----:B------:R-:W-:Y:S01]  /*0760*/  LOP3.LUT R20, R33, 0x3fc, RZ, 0xc0, !PT ;  /* 0x000003fc21147812 */ /* 0x000fe200078ec0ff */
[----:B------:R-:W2:Y:S01]  /*0770*/  LDS.128 R12, [R39+0x30] ;  /* 0x00003000270c7984 */ /* 0x000ea20000000c00 */
[----:B------:R-:W-:Y:S01]  /*0780*/  LEA R23, R23, R0, 0x18 ;  /* 0x0000000017177211 */ /* 0x000fe200078ec0ff */
[----:B------:R-:W-:Y:S01]  /*0790*/  IMAD.SHL.U32 R51, R33, 0x2, RZ ;  /* 0x0000000221337824 */ /* 0x000fe200078e00ff */
[----:B------:R-:W-:Y:S01]  /*07a0*/  LOP3.LUT R0, R16, 0x7, RZ, 0xc0, !PT ;  /* 0x0000000710007812 */ /* 0x000fe200078ec0ff */
[----:B------:R-:W3:Y:S01]  /*07b0*/  LDS.128 R24, [R39] ;  /* 0x0000000027187984 */ /* 0x000ee20000000c00 */
[----:B------:R-:W-:-:S02]  /*07c0*/  MOV R53, 0xff7fffff ;  /* 0xff7fffff00357802 */ /* 0x000fc40000000f00 */
[C---:B------:R-:W-:Y:S01]  /*07d0*/  LOP3.LUT R57, R51.reuse, 0x38, RZ, 0xc0, !PT ;  /* 0x0000003833397812 */ /* 0x040fe200078ec0ff */
[----:B------:R-:W4:Y:S01]  /*07e0*/  LDS.128 R4, [R39+0x10] ;  /* 0x0000100027047984 */ /* 0x000f220000000c00 */
[----:B------:R-:W-:Y:S01]  /*07f0*/  LOP3.LUT R51, R51, 0x6, RZ, 0xc0, !PT ;  /* 0x0000000633337812 */ /* 0x000fe200078ec0ff */
[----:B0-----:R-:W-:Y:S02]  /*0800*/  UIMAD UR4, UR15, UR4, URZ ;  /* 0x000000040f0472a4 */ /* 0x001fe4000f8e02ff */
[----:B------:R-:W0:Y:S04]  /*0810*/  LDS.128 R8, [R39+0x20] ;  /* 0x0000200027087984 */ /* 0x000e280000000c00 */
[----:B------:R-:W-:-:S05]  /*0820*/  MOV R17, UR4 ;  /* 0x0000000400117c02 */ /* 0x000fca0008000f00 */
[----:B------:R-:W-:Y:S01]  /*0830*/  IMAD.WIDE R2, R17, 0x4, R2 ;  /* 0x0000000411027825 */ /* 0x000fe200078e0202 */
[----:B------:R-:W3:Y:S01]  /*0840*/  LDCU UR4, c[0x0][0x3e0] ;  /* 0x00007c00ff0477ac */ /* 0x000ee20008000800 */
[----:B------:R-:W0:Y:S01]  /*0850*/  LDS.128 R16, [R39+0x40] ;  /* 0x0000400027107984 */ /* 0x000e220000000c00 */
[----:B-1----:R-:W-:Y:S02]  /*0860*/  IADD3 R28, P0, PT, R2, UR8, RZ ;  /* 0x00000008021c7c10 */ /* 0x002fe4000ff1e0ff */
[----:B------:R-:W-:Y:S01]  /*0870*/  IADD3 R2, PT, PT, R0, UR6, R21 ;  /* 0x0000000600027c10 */ /* 0x000fe2000fffe015 */
[----:B------:R-:W-:Y:S01]  /*0880*/  IMAD.IADD R0, R20, 0x1, R23 ;  /* 0x0000000114007824 */ /* 0x000fe200078e0217 */
[----:B------:R-:W-:Y:S01]  /*0890*/  IADD3.X R29, PT, PT, R3, UR9, RZ, P0, !PT ;  /* 0x00000009031d7c10 */ /* 0x000fe200087fe4ff */
[----:B------:R1:W1:Y:S01]  /*08a0*/  LDS.128 R20, [R39+0x50] ;  /* 0x0000500027147984 */ /* 0x0002620000000c00 */
[----:B-----5:R-:W-:Y:S01]  /*08b0*/  FSETP.NEU.FTZ.AND P0, PT, R32, RZ, PT ;  /* 0x000000ff2000720b */ /* 0x020fe20003f1d000 */
[----:B------:R-:W-:Y:S01]  /*08c0*/  VIADD R55, R2, 0x1 ;  /* 0x0000000102377836 */ /* 0x000fe20000000000 */
[C---:B--2---:R-:W-:Y:S01]  /*08d0*/  PRMT R49, R14.reuse, 0x7632, R49 ;  /* 0x000076320e317816 */ /* 0x044fe20000000031 */
[----:B------:R-:W-:Y:S01]  /*08e0*/  IMAD.U32 R42, R14, 0x10000, RZ ;  /* 0x000100000e2a7824 */ /* 0x000fe200078e00ff */
[----:B------:R-:W-:Y:S01]  /*08f0*/  PRMT R14, R15, 0x7632, R14 ;  /* 0x000076320f0e7816 */ /* 0x000fe2000000000e */
[----:B---3--:R-:W-:Y:S01]  /*0900*/  IMAD R62, R31, UR4, RZ ;  /* 0x000000041f3e7c24 */ /* 0x008fe2000f8e02ff */
[C---:B------:R-:W-:Y:S01]  /*0910*/  PRMT R3, R24.reuse, 0x7632, R3 ;  /* 0x0000763218037816 */ /* 0x040fe20000000003 */
        /* <DEDUP_REMOVED lines=27> */
[----:B-1----:R-:W-:Y:S01]  /*0ad0*/  PRMT R39, R6, 0x7632, R39 ;  /* 0x0000763206277816 */ /* 0x002fe20000000027 */
[C---:B------:R-:W-:Y:S01]  /*0ae0*/  IMAD.U32 R52, R23.reuse, 0x10000, RZ ;  /* 0x0001000017347824 */ /* 0x040fe200078e00ff */
[----:B------:R-:W-:Y:S01]  /*0af0*/  PRMT R61, R23, 0x7632, R61 ;  /* 0x00007632173d7816 */ /* 0x000fe2000000003d */
[----:B------:R-:W-:Y:S01]  /*0b00*/  VIADD R23, R2, -UR11 ;  /* 0x8000000b02177c36 */ /* 0x000fe20008000000 */
        /* <DEDUP_REMOVED lines=39> */
[----:B------:R-:W-:-:S07]  /*0d80*/  LEA.HI.X.SX32 R3, R62, RZ, 0x1, P1 ;  /* 0x000000ff3e037211 */ /* 0x000fce00008f0eff */
.L_x_19760:
        /* <DEDUP_REMOVED lines=14> */
[----:B--2---:R-:W-:-:S04]  /*0e70*/  IMAD.U32 R62, R73, 0x10000, RZ ;  /* 0x00010000493e7824 */ /* 0x004fc800078e00ff */
[----:B------:R-:W-:Y:S01]  /*0e80*/  FMUL.FTZ R75, R25, R62 ;  /* 0x0000003e194b7220 */ /* 0x000fe20000410000 */
[C---:B---3--:R-:W-:Y:S01]  /*0e90*/  IMAD.U32 R71, R72.reuse, 0x10000, RZ ;  /* 0x0001000048477824 */ /* 0x048fe200078e00ff */
[----:B------:R-:W2:Y:S01]  /*0ea0*/  LDG.E.CONSTANT R62, desc[UR12][R14.64+0x400] ;  /* 0x0004000c0e3e7981 */ /* 0x000ea2000c1e9900 */
[----:B------:R-:W-:Y:S02]  /*0eb0*/  PRMT R73, R73, 0x7632, R73 ;  /* 0x0000763249497816 */ /* 0x000fe40000000049 */
[----:B------:R-:W-:Y:S01]  /*0ec0*/  PRMT R72, R72, 0x7632, R72 ;  /* 0x0000763248487816 */ /* 0x000fe20000000048 */
[----:B------:R-:W-:Y:S01]  /*0ed0*/  FFMA.FTZ R71, R24, R71, R75 ;  /* 0x0000004718477223 */ /* 0x000fe2000001004b */
[----:B------:R-:W-:-:S03]  /*0ee0*/  SHF.L.U32 R73, R73, 0x10, RZ ;  /* 0x0000001049497819 */ /* 0x000fc600000006ff */
[----:B------:R-:W-:Y:S02]  /*0ef0*/  IMAD.U32 R72, R72, 0x10000, RZ ;  /* 0x0001000048487824 */ /* 0x000fe400078e00ff */
[----:B------:R-:W-:Y:S01]  /*0f00*/  FMUL.FTZ R74, R34, R73 ;  /* 0x00000049224a7220 */ /* 0x000fe20000410000 */
[C---:B----4-:R-:W-:Y:S01]  /*0f10*/  PRMT R73, R70.reuse, 0x7632, R73 ;  /* 0x0000763246497816 */ /* 0x050fe20000000049 */
[----:B------:R-:W-:Y:S02]  /*0f20*/  IMAD.U32 R70, R70, 0x10000, RZ ;  /* 0x0001000046467824 */ /* 0x000fe400078e00ff */
[----:B------:R-:W-:Y:S01]  /*0f30*/  FFMA.FTZ R72, R57, R72, R74 ;  /* 0x0000004839487223 */ /* 0x000fe2000001004a */
[----:B------:R-:W-:Y:S01]  /*0f40*/  SHF.L.U32 R73, R73, 0x10, RZ ;  /* 0x0000001049497819 */ /* 0x000fe200000006ff */
[--C-:B------:R-:W-:Y:S01]  /*0f50*/  FFMA.FTZ R74, R26, R70, R71.reuse ;  /* 0x000000461a4a7223 */ /* 0x100fe20000010047 */
[----:B-----5:R-:W-:Y:S01]  /*0f60*/  PRMT R71, R69, 0x7632, R71 ;  /* 0x0000763245477816 */ /* 0x020fe20000000047 */
[----:B------:R-:W3:Y:S02]  /*0f70*/  LDG.E.CONSTANT R70, desc[UR12][R14.64+0x480] ;  /* 0x0004800c0e467981 */ /* 0x000ee4000c1e9900 */
[----:B------:R-:W-:-:S02]  /*0f80*/  FFMA.FTZ R73, R35, R73, R72 ;  /* 0x0000004923497223 */ /* 0x000fc40000010048 */
[----:B------:R-:W-:Y:S02]  /*0f90*/  IMAD.U32 R71, R71, 0x10000, RZ ;  /* 0x0001000047477824 */ /* 0x000fe400078e00ff */
[----:B------:R-:W-:Y:S02]  /*0fa0*/  IMAD.U32 R69, R69, 0x10000, RZ ;  /* 0x0001000045457824 */ /* 0x000fe400078e00ff */
[----:B------:R-:W-:Y:S01]  /*0fb0*/  FFMA.FTZ R72, R36, R71, R73 ;  /* 0x0000004724487223 */ /* 0x000fe20000010049 */
[C---:B------:R-:W-:Y:S01]  /*0fc0*/  PRMT R71, R68.reuse, 0x7632, R71 ;  /* 0x0000763244477816 */ /* 0x040fe20000000047 */
[----:B------:R-:W-:Y:S02]  /*0fd0*/  FFMA.FTZ R75, R27, R69, R74 ;  /* 0x000000451b4b7223 */ /* 0x000fe4000001004a */
[----:B------:R-:W4:Y:S02]  /*0fe0*/  LDG.E.CONSTANT R69, desc[UR12][R14.64+0x500] ;  /* 0x0005000c0e457981 */ /* 0x000f24000c1e9900 */
[----:B------:R-:W-:Y:S01]  /*0ff0*/  IMAD.U32 R71, R71, 0x10000, RZ ;  /* 0x0001000047477824 */ /* 0x000fe200078e00ff */
[----:B------:R-:W-:-:S03]  /*1000*/  SHF.L.U32 R68, R68, 0x10, RZ ;  /* 0x0000001044447819 */ /* 0x000fc600000006ff */
[--C-:B------:R-:W-:Y:S01]  /*1010*/  FFMA.FTZ R71, R37, R71, R72.reuse ;  /* 0x0000004725477223 */ /* 0x100fe20000010048 */
[C---:B------:R-:W-:Y:S01]  /*1020*/  PRMT R72, R67.reuse, 0x7632, R72 ;  /* 0x0000763243487816 */ /* 0x040fe20000000048 */
[----:B------:R-:W-:Y:S01]  /*1030*/  FFMA.FTZ R74, R4, R68, R75 ;  /* 0x00000044044a7223 */ /* 0x000fe2000001004b */
[----:B------:R-:W-:Y:S01]  /*1040*/  IMAD.U32 R67, R67, 0x10000, RZ ;  /* 0x0001000043437824 */ /* 0x000fe200078e00ff */
[----:B------:R-:W5:Y:S01]  /*1050*/  LDG.E.CONSTANT R68, desc[UR12][R14.64+0x580] ;  /* 0x0005800c0e447981 */ /* 0x000f62000c1e9900 */
[----:B------:R-:W-:Y:S02]  /*1060*/  SHF.L.U32 R72, R72, 0x10, RZ ;  /* 0x0000001048487819 */ /* 0x000fe400000006ff */
[----:B------:R-:W-:Y:S02]  /*1070*/  FFMA.FTZ R73, R5, R67, R74 ;  /* 0x0000004305497223 */ /* 0x000fe4000001004a */
[----:B------:R-:W5:Y:S01]  /*1080*/  LDG.E.CONSTANT R67, desc[UR12][R14.64+0x600] ;  /* 0x0006000c0e437981 */ /* 0x000f62000c1e9900 */
[--C-:B------:R-:W-:Y:S01]  /*1090*/  FFMA.FTZ R72, R38, R72, R71.reuse ;  /* 0x0000004826487223 */ /* 0x100fe20000010047 */
[C---:B------:R-:W-:Y:S01]  /*10a0*/  PRMT R71, R66.reuse, 0x7632, R71 ;  /* 0x0000763242477816 */ /* 0x040fe20000000047 */
[----:B------:R-:W-:-:S04]  /*10b0*/  IMAD.U32 R66, R66, 0x10000, RZ ;  /* 0x0001000042427824 */ /* 0x000fc800078e00ff */
[----:B------:R-:W-:Y:S02]  /*10c0*/  IMAD.U32 R71, R71, 0x10000, RZ ;  /* 0x0001000047477824 */ /* 0x000fe400078e00ff */
[----:B------:R-:W-:Y:S02]  /*10d0*/  FFMA.FTZ R74, R6, R66, R73 ;  /* 0x00000042064a7223 */ /* 0x000fe40000010049 */
[----:B------:R-:W5:Y:S01]  /*10e0*/  LDG.E.CONSTANT R66, desc[UR12][R14.64+0x680] ;  /* 0x0006800c0e427981 */ /* 0x000f62000c1e9900 */
[--C-:B------:R-:W-:Y:S01]  /*10f0*/  FFMA.FTZ R71, R39, R71, R72.reuse ;  /* 0x0000004727477223 */ /* 0x100fe20000010048 */
[C---:B------:R-:W-:Y:S02]  /*1100*/  PRMT R72, R65.reuse, 0x7632, R72 ;  /* 0x0000763241487816 */ /* 0x040fe40000000048 */
[----:B------:R-:W-:-:S03]  /*1110*/  SHF.L.U32 R65, R65, 0x10, RZ ;  /* 0x0000001041417819 */ /* 0x000fc600000006ff */
[----:B------:R-:W-:Y:S02]  /*1120*/  IMAD.U32 R72, R72, 0x10000, RZ ;  /* 0x0001000048487824 */ /* 0x000fe400078e00ff */
[----:B------:R-:W-:Y:S02]  /*1130*/  FFMA.FTZ R65, R7, R65, R74 ;  /* 0x0000004107417223 */ /* 0x000fe4000001004a */
[----:B------:R-:W-:Y:S02]  /*1140*/  FFMA.FTZ R74, R40, R72, R71 ;  /* 0x00000048284a7223 */ /* 0x000fe40000010047 */
[----:B------:R-:W5:Y:S01]  /*1150*/  LDG.E.CONSTANT R71, desc[UR12][R14.64+0x700] ;  /* 0x0007000c0e477981 */ /* 0x000f62000c1e9900 */
[----:B--2---:R-:W-:-:S04]  /*1160*/  IMAD.U32 R72, R62, 0x10000, RZ ;  /* 0x000100003e487824 */ /* 0x004fc800078e00ff */
[----:B------:R-:W-:Y:S02]  /*1170*/  FFMA.FTZ R72, R8, R72, R65 ;  /* 0x0000004808487223 */ /* 0x000fe40000010041 */
[----:B------:R-:W2:Y:S01]  /*1180*/  LDG.E.CONSTANT R65, desc[UR12][R14.64+0x780] ;  /* 0x0007800c0e417981 */ /* 0x000ea2000c1e9900 */
[----:B------:R-:W-:-:S04]  /*1190*/  PRMT R62, R62, 0x7632, R62 ;  /* 0x000076323e3e7816 */ /* 0x000fc8000000003e */
[----:B------:R-:W-:Y:S02]  /*11a0*/  SHF.L.U32 R62, R62, 0x10, RZ ;  /* 0x000000103e3e7819 */ /* 0x000fe400000006ff */
[C---:B---3--:R-:W-:Y:S01]  /*11b0*/  PRMT R73, R70.reuse, 0x7632, R73 ;  /* 0x0000763246497816 */ /* 0x048fe20000000049 */
[----:B------:R-:W-:Y:S02]  /*11c0*/  IMAD.U32 R70, R70, 0x10000, RZ ;  /* 0x0001000046467824 */ /* 0x000fe400078e00ff */
[----:B------:R-:W-:Y:S02]  /*11d0*/  FFMA.FTZ R62, R41, R62, R74 ;  /* 0x0000003e293e7223 */ /* 0x000fe4000001004a */
[----:B------:R-:W3:Y:S01]  /*11e0*/  LDG.E.CONSTANT R74, desc[UR12][R14.64+0xb80] ;  /* 0x000b800c0e4a7981 */ /* 0x000ee2000c1e9900 */
[----:B------:R-:W-:Y:S01]  /*11f0*/  FFMA.FTZ R75, R9, R70, R72 ;  /* 0x00000046094b7223 */ /* 0x000fe20000010048 */
[----:B------:R-:W-:Y:S01]  /*1200*/  IMAD.U32 R73, R73, 0x10000, RZ ;  /* 0x0001000049497824 */ /* 0x000fe200078e00ff */
[----:B----4-:R-:W-:-:S02]  /*1210*/  PRMT R70, R69, 0x7632, R70 ;  /* 0x0000763245467816 */ /* 0x010fc40000000046 */
[----:B------:R-:W-:Y:S01]  /*1220*/  SHF.L.U32 R69, R69, 0x10, RZ ;  /* 0x0000001045457819 */ /* 0x000fe200000006ff */
[----:B------:R-:W-:Y:S02]  /*1230*/  FFMA.FTZ R62, R43, R73, R62 ;  /* 0x000000492b3e7223 */ /* 0x000fe4000001003e */
[----:B------:R-:W-:Y:S02]  /*1240*/  IMAD.U32 R70, R70, 0x10000, RZ ;  /* 0x0001000046467824 */ /* 0x000fe400078e00ff */
[----:B------:R-:W-:Y:S02]  /*1250*/  FFMA.FTZ R72, R10, R69, R75 ;  /* 0x000000450a487223 */ /* 0x000fe4000001004b */
[----:B------:R-:W-:Y:S01]  /*1260*/  FFMA.FTZ R69, R45, R70, R62 ;  /* 0x000000462d457223 */ /* 0x000fe2000001003e */
[C---:B-----5:R-:W-:Y:S01]  /*1270*/  PRMT R70, R68.reuse, 0x7632, R70 ;  /* 0x0000763244467816 */ /* 0x060fe20000000046 */
[----:B------:R-:W-:Y:S01]  /*1280*/  IMAD.U32 R68, R68, 0x10000, RZ ;  /* 0x0001000044447824 */ /* 0x000fe200078e00ff */
[----:B------:R-:W4:Y:S02]  /*1290*/  LDG.E.CONSTANT R62, desc[UR12][R14.64+0x800] ;  /* 0x0008000c0e3e7981 */ /* 0x000f24000c1e9900 */
[----:B------:R-:W-:Y:S01]  /*12a0*/  SHF.L.U32 R70, R70, 0x10, RZ ;  /* 0x0000001046467819 */ /* 0x000fe200000006ff */
[----:B------:R-:W-:Y:S01]  /*12b0*/  FFMA.FTZ R73, R11, R68, R72 ;  /* 0x000000440b497223 */ /* 0x000fe20000010048 */
[----:B------:R-:W-:-:S03]  /*12c0*/  PRMT R68, R67, 0x7632, R68 ;  /* 0x0000763243447816 */ /* 0x000fc60000000044 */
[----:B------:R-:W-:Y:S01]  /*12d0*/  FFMA.FTZ R70, R46, R70, R69 ;  /* 0x000000462e467223 */ /* 0x000fe20000010045 */
[----:B------:R-:W-:Y:S02]  /*12e0*/  IMAD.U32 R69, R67, 0x10000, RZ ;  /* 0x0001000043457824 */ /* 0x000fe400078e00ff */
[----:B------:R-:W-:Y:S01]  /*12f0*/  IMAD.U32 R68, R68, 0x10000, RZ ;  /* 0x0001000044447824 */ /* 0x000fe200078e00ff */
[----:B------:R-:W5:Y:S01]  /*1300*/  LDG.E.CONSTANT R67, desc[UR12][R14.64+0x880] ;  /* 0x0008800c0e437981 */ /* 0x000f62000c1e9900 */
[----:B------:R-:W-:Y:S02]  /*1310*/  FFMA.FTZ R72, R12, R69, R73 ;  /* 0x000000450c487223 */ /* 0x000fe40000010049 */
[----:B------:R-:W-:Y:S01]  /*1320*/  FFMA.FTZ R69, R47, R68, R70 ;  /* 0x000000442f457223 */ /* 0x000fe20000010046 */
[C---:B------:R-:W-:Y:S02]  /*1330*/  PRMT R68, R66.reuse, 0x7632, R68 ;  /* 0x0000763242447816 */ /* 0x040fe40000000044 */
[----:B------:R-:W-:-:S02]  /*1340*/  SHF.L.U32 R70, R66, 0x10, RZ ;  /* 0x0000001042467819 */ /* 0x000fc400000006ff */
[----:B------:R-:W3:Y:S01]  /*1350*/  LDG.E.CONSTANT R66, desc[UR12][R14.64+0x900] ;  /* 0x0009000c0e427981 */ /* 0x000ee2000c1e9900 */
[----:B------:R-:W-:Y:S02]  /*1360*/  IMAD.U32 R68, R68, 0x10000, RZ ;  /* 0x0001000044447824 */ /* 0x000fe400078e00ff */
[----:B------:R-:W-:Y:S02]  /*1370*/  FFMA.FTZ R73, R13, R70, R72 ;  /* 0x000000460d497223 */ /* 0x000fe40000010048 */
[--C-:B------:R-:W-:Y:S01]  /*1380*/  FFMA.FTZ R70, R48, R68, R69.reuse ;  /* 0x0000004430467223 */ /* 0x100fe20000010045 */
[----:B------:R-:W3:Y:S01]  /*1390*/  LDG.E.CONSTANT R72, desc[UR12][R14.64+0xa80] ;  /* 0x000a800c0e487981 */ /* 0x000ee2000c1e9900 */
[----:B------:R-:W-:-:S03]  /*13a0*/  PRMT R69, R71, 0x7632, R69 ;  /* 0x0000763247457816 */ /* 0x000fc60000000045 */
[----:B------:R-:W3:Y:S01]  /*13b0*/  LDG.E.CONSTANT R68, desc[UR12][R14.64+0x980] ;  /* 0x0009800c0e447981 */ /* 0x000ee2000c1e9900 */
[----:B------:R-:W-:Y:S01]  /*13c0*/  SHF.L.U32 R69, R69, 0x10, RZ ;  /* 0x0000001045457819 */ /* 0x000fe200000006ff */
[----:B------:R-:W-:-:S04]  /*13d0*/  IMAD.U32 R71, R71, 0x10000, RZ ;  /* 0x0001000047477824 */ /* 0x000fc800078e00ff */
[----:B------:R-:W-:Y:S02]  /*13e0*/  FFMA.FTZ R70, R49, R69, R70 ;  /* 0x0000004531467223 */ /* 0x000fe40000010046 */
[----:B------:R-:W3:Y:S01]  /*13f0*/  LDG.E.CONSTANT R69, desc[UR12][R14.64+0xa00] ;  /* 0x000a000c0e457981 */ /* 0x000ee2000c1e9900 */
[----:B------:R-:W-:Y:S01]  /*1400*/  FFMA.FTZ R73, R42, R71, R73 ;  /* 0x000000472a497223 */ /* 0x000fe20000010049 */
[----:B--2---:R-:W-:-:S04]  /*1410*/  IMAD.U32 R71, R65, 0x10000, RZ ;  /* 0x0001000041477824 */ /* 0x004fc800078e00ff */
[----:B------:R-:W-:Y:S02]  /*1420*/  FFMA.FTZ R73, R44, R71, R73 ;  /* 0x000000472c497223 */ /* 0x000fe40000010049 */
[----:B------:R3:W2:Y:S01]  /*1430*/  LDG.E.CONSTANT R71, desc[UR12][R14.64+0xb00] ;  /* 0x000b000c0e477981 */ /* 0x0006a2000c1e9900 */
[----:B------:R-:W-:-:S05]  /*1440*/  PRMT R65, R65, 0x7632, R65 ;  /* 0x0000763241417816 */ /* 0x000fca0000000041 */
[----:B------:R-:W-:-:S04]  /*1450*/  IMAD.U32 R65, R65, 0x10000, RZ ;  /* 0x0001000041417824 */ /* 0x000fc800078e00ff */
[--C-:B------:R-:W-:Y:S01]  /*1460*/  FFMA.FTZ R65, R63, R65, R70.reuse ;  /* 0x000000413f417223 */ /* 0x100fe20000010046 */
[----:B----4-:R-:W-:-:S05]  /*1470*/  PRMT R70, R62, 0x7632, R70 ;  /* 0x000076323e467816 */ /* 0x010fca0000000046 */
[----:B------:R-:W-:Y:S01]  /*1480*/  IMAD.U32 R70, R70, 0x10000, RZ ;  /* 0x0001000046467824 */ /* 0x000fe200078e00ff */
[----:B------:R-:W-:-:S03]  /*1490*/  SHF.L.U32 R62, R62, 0x10, RZ ;  /* 0x000000103e3e7819 */ /* 0x000fc600000006ff */
[----:B------:R-:W-:Y:S01]  /*14a0*/  FFMA.FTZ R65, R64, R70, R65 ;  /* 0x0000004640417223 */ /* 0x000fe20000010041 */
[----:B-----5:R-:W-:Y:S01]  /*14b0*/  PRMT R70, R67, 0x7632, R70 ;  /* 0x0000763243467816 */ /* 0x020fe20000000046 */
[----:B------:R-:W-:-:S03]  /*14c0*/  FFMA.FTZ R62, R16, R62, R73 ;  /* 0x0000003e103e7223 */ /* 0x000fc60000010049 */
[----:B------:R-:W-:Y:S01]  /*14d0*/  SHF.L.U32 R70, R70, 0x10, RZ ;  /* 0x0000001046467819 */ /* 0x000fe200000006ff */
[----:B------:R-:W-:Y:S01]  /*14e0*/  IMAD.U32 R67, R67, 0x10000, RZ ;  /* 0x0001000043437824 */ /* 0x000fe200078e00ff */
[----:B---3--:R-:W-:-:S03]  /*14f0*/  PRMT R14, R66, 0x7632, R14 ;  /* 0x00007632420e7816 */ /* 0x008fc6000000000e */
[----:B------:R-:W-:Y:S01]  /*1500*/  FFMA.FTZ R65, R50, R70, R65 ;  /* 0x0000004632417223 */ /* 0x000fe20000010041 */
[----:B------:R-:W-:Y:S01]  /*1510*/  FFMA.FTZ R67, R17, R67, R62 ;  /* 0x0000004311437223 */ /* 0x000fe2000001003e */
[----:B------:R-:W-:Y:S02]  /*1520*/  IMAD.U32 R66, R66, 0x10000, RZ ;  /* 0x0001000042427824 */ /* 0x000fe400078e00ff */
[----:B------:R-:W-:Y:S02]  /*1530*/  IMAD.U32 R14, R14, 0x10000, RZ ;  /* 0x000100000e0e7824 */ /* 0x000fe400078e00ff */
[----:B------:R-:W-:Y:S02]  /*1540*/  FFMA.FTZ R66, R18, R66, R67 ;  /* 0x0000004212427223 */ /* 0x000fe40000010043 */
[----:B------:R-:W-:Y:S01]  /*1550*/  FFMA.FTZ R65, R54, R14, R65 ;  /* 0x0000000e36417223 */ /* 0x000fe20000010041 */
[C---:B------:R-:W-:Y:S02]  /*1560*/  SHF.L.U32 R14, R68.reuse, 0x10, RZ ;  /* 0x00000010440e7819 */ /* 0x040fe400000006ff */
[----:B------:R-:W-:-:S03]  /*1570*/  PRMT R68, R68, 0x7632, R68 ;  /* 0x0000763244447816 */ /* 0x000fc60000000044 */
[----:B------:R-:W-:Y:S01]  /*1580*/  FFMA.FTZ R15, R19, R14, R66 ;  /* 0x0000000e130f7223 */ /* 0x000fe20000010042 */
[C---:B------:R-:W-:Y:S01]  /*1590*/  PRMT R14, R69.reuse, 0x7632, R14 ;  /* 0x00007632450e7816 */ /* 0x040fe2000000000e */
[----:B------:R-:W-:Y:S02]  /*15a0*/  IMAD.U32 R69, R69, 0x10000, RZ ;  /* 0x0001000045457824 */ /* 0x000fe400078e00ff */
[----:B------:R-:W-:Y:S01]  /*15b0*/  IMAD.U32 R68, R68, 0x10000, RZ ;  /* 0x0001000044447824 */ /* 0x000fe200078e00ff */
[----:B------:R-:W-:Y:S01]  /*15c0*/  SHF.L.U32 R14, R14, 0x10, RZ ;  /* 0x000000100e0e7819 */ /* 0x000fe200000006ff */
[--C-:B------:R-:W-:Y:S01]  /*15d0*/  FFMA.FTZ R62, R20, R69, R15.reuse ;  /* 0x00000045143e7223 */ /* 0x100fe2000001000f */
[----:B------:R-:W-:Y:S01]  /*15e0*/  PRMT R15, R72, 0x7632, R15 ;  /* 0x00007632480f7816 */ /* 0x000fe2000000000f */
[----:B------:R-:W-:Y:S01]  /*15f0*/  FFMA.FTZ R65, R56, R68, R65 ;  /* 0x0000004438417223 */ /* 0x000fe20000010041 */
[----:B------:R-:W-:-:S03]  /*1600*/  IMAD.U32 R72, R72, 0x10000, RZ ;  /* 0x0001000048487824 */ /* 0x000fc600078e00ff */
[----:B------:R-:W-:Y:S01]  /*1610*/  FFMA.FTZ R14, R58, R14, R65 ;  /* 0x0000000e3a0e7223 */ /* 0x000fe20000010041 */
[----:B------:R-:W-:Y:S02]  /*1620*/  IMAD.U32 R15, R15, 0x10000, RZ ;  /* 0x000100000f0f7824 */ /* 0x000fe400078e00ff */
[--C-:B------:R-:W-:Y:S01]  /*1630*/  FFMA.FTZ R65, R21, R72, R62.reuse ;  /* 0x0000004815417223 */ /* 0x100fe2000001003e */
[C---:B------:R-:W-:Y:S01]  /*1640*/  PRMT R62, R74.reuse, 0x7632, R62 ;  /* 0x000076324a3e7816 */ /* 0x040fe2000000003e */
[----:B------:R-:W-:Y:S01]  /*1650*/  FFMA.FTZ R15, R59, R15, R14 ;  /* 0x0000000f3b0f7223 */ /* 0x000fe2000001000e */
[----:B------:R-:W-:Y:S02]  /*1660*/  IMAD.U32 R74, R74, 0x10000, RZ ;  /* 0x000100004a4a7824 */ /* 0x000fe400078e00ff */
[----:B------:R-:W-:Y:S01]  /*1670*/  SHF.L.U32 R62, R62, 0x10, RZ ;  /* 0x000000103e3e7819 */ /* 0x000fe200000006ff */
[----:B------:R-:W-:Y:S01]  /*1680*/  UMOV UR4, 0xffffffff ;  /* 0xffffffff00047882 */ /* 0x000fe20000000000 */
[----:B--2---:R-:W-:-:S02]  /*1690*/  PRMT R66, R71, 0x7632, R66 ;  /* 0x0000763247427816 */ /* 0x004fc40000000042 */
[----:B------:R-:W-:-:S03]  /*16a0*/  SHF.L.U32 R71, R71, 0x10, RZ ;  /* 0x0000001047477819 */ /* 0x000fc600000006ff */
[----:B------:R-:W-:Y:S02]  /*16b0*/  IMAD.U32 R66, R66, 0x10000, RZ ;  /* 0x0001000042427824 */ /* 0x000fe400078e00ff */
[----:B------:R-:W-:Y:S02]  /*16c0*/  FFMA.FTZ R65, R22, R71, R65 ;  /* 0x0000004716417223 */ /* 0x000fe40000010041 */
[----:B------:R-:W-:Y:S02]  /*16d0*/  FFMA.FTZ R66, R60, R66, R15 ;  /* 0x000000423c427223 */ /* 0x000fe4000001000f */
[----:B------:R-:W-:Y:S02]  /*16e0*/  FFMA.FTZ R65, R52, R74, R65 ;  /* 0x0000004a34417223 */ /* 0x000fe40000010041 */
[----:B------:R-:W-:-:S04]  /*16f0*/  FFMA.FTZ R62, R61, R62, R66 ;  /* 0x0000003e3d3e7223 */ /* 0x000fc80000010042 */
[----:B------:R-:W-:Y:S01]  /*1700*/  FADD.FTZ R62, R65, R62 ;  /* 0x0000003e413e7221 */ /* 0x000fe20000010000 */
[----:B------:R-:W-:Y:S06]  /*1710*/  BRA.DIV UR4, `(.L_x_19759) ;  /* 0x0000003e04847947 */ /* 0x000fec000b800000 */
[----:B------:R-:W0:Y:S02]  /*1720*/  SHFL.BFLY PT, R15, R62, 0x2, 0x1f ;  /* 0x0c401f003e0f7f89 */ /* 0x000e2400000e0000 */
[----:B0-----:R-:W-:-:S05]  /*1730*/  FADD.FTZ R15, R62, R15 ;  /* 0x0000000f3e0f7221 */ /* 0x001fca0000010000 */
[----:B------:R0:W1:Y:S02]  /*1740*/  SHFL.BFLY PT, R14, R15, 0x1, 0x1f ;  /* 0x0c201f000f0e7f89 */ /* 0x00006400000e0000 */
.L_x_19806:
[----:B------:R-:W-:Y:S01]  /*1750*/  VIADD R62, R23, 0x1 ;  /* 0x00000001173e7836 */ /* 0x000fe20000000000 */
[----:B------:R-:W-:Y:S01]  /*1760*/  LOP3.LUT P2, RZ, R33, 0x3, RZ, 0xc0, !PT ;  /* 0x0000000321ff7812 */ /* 0x000fe2000784c0ff */
[----:B-1----:R-:W-:Y:S01]  /*1770*/  FADD.FTZ R14, R15, R14 ;  /* 0x0000000e0f0e7221 */ /* 0x002fe20000010000 */
[----:B------:R-:W-:Y:S01]  /*1780*/  IADD3 R30, PT, PT, R30, 0x4, RZ ;  /* 0x000000041e1e7810 */ /* 0x000fe20007ffe0ff */
[----:B------:R-:W-:Y:S01]  /*1790*/  VIADD R23, R23, 0x20 ;  /* 0x0000002017177836 */ /* 0x000fe20000000000 */
[----:B------:R-:W-:-:S05]  /*17a0*/  I2FP.F32.S32 R65, R62 ;  /* 0x0000003e00417245 */ /* 0x000fca0000201400 */
[----:B------:R-:W-:-:S04]  /*17b0*/  FMUL.FTZ R65, R65, R32 ;  /* 0x0000002041417220 */ /* 0x000fc80000410000 */
[----:B------:R-:W-:Y:S01]  /*17c0*/  @!P2 VIADD R62, R55, 0xffffffff ;  /* 0xffffffff373ea836 */ /* 0x000fe20000000000 */
[----:B------:R-:W-:Y:S02]  /*17d0*/  FSEL R65, R65, RZ, P0 ;  /* 0x000000ff41417208 */ /* 0x000fe40000000000 */
[----:B------:R-:W-:Y:S02]  /*17e0*/  IADD3 R55, PT, PT, R55, 0x20, RZ ;  /* 0x0000002037377810 */ /* 0x000fe40007ffe0ff */
[----:B------:R-:W-:Y:S01]  /*17f0*/  @!P2 ISETP.GE.AND P1, PT, R62, UR11, PT ;  /* 0x0000000b3e00ac0c */ /* 0x000fe2000bf26270 */
[----:B------:R-:W-:Y:S01]  /*1800*/  FFMA.FTZ R14, R14, UR10, R65 ;  /* 0x0000000a0e0e7c23 */ /* 0x000fe20008010041 */
[----:B------:R-:W-:-:S04]  /*1810*/  ISETP.GE.OR P3, PT, R62, UR11, P2 ;  /* 0x0000000b3e007c0c */ /* 0x000fc80009766670 */
[----:B0-----:R-:W-:Y:S02]  /*1820*/  @!P2 FSEL R15, R14, RZ, !P1 ;  /* 0x000000ff0e0fa208 */ /* 0x001fe40004800000 */
[----:B------:R-:W-:-:S03]  /*1830*/  IADD3 R28, P1, PT, R28, 0x10, RZ ;  /* 0x000000101c1c7810 */ /* 0x000fc60007f3e0ff */
[----:B------:R0:W-:Y:S01]  /*1840*/  @!P2 STS [R0], R15 ;  /* 0x0000000f0000a388 */ /* 0x0001e20000000800 */
[----:B------:R-:W-:Y:S01]  /*1850*/  ISETP.GE.U32.AND P2, PT, R30, UR14, PT ;  /* 0x0000000e1e007c0c */ /* 0x000fe2000bf46070 */
[----:B------:R-:W-:Y:S02]  /*1860*/  IMAD.X R29, RZ, RZ, R29, P1 ;  /* 0x000000ffff1d7224 */ /* 0x000fe400008e061d */
[----:B------:R-:W-:Y:S01]  /*1870*/  @!P3 FMNMX.FTZ R53, R53, R14, !PT ;  /* 0x0000000e3535b209 */ /* 0x000fe20007810000 */
[----:B0-----:R-:W-:-:S09]  /*1880*/  VIADD R0, R0, 0x80 ;  /* 0x0000008000007836 */ /* 0x001fd20000000000 */
[----:B------:R-:W-:Y:S05]  /*1890*/  @!P2 BRA `(.L_x_19760) ;  /* 0xfffffff4003ca947 */ /* 0x000fea000383ffff */
.L_x_19758:
[----:B------:R-:W-:Y:S05]  /*18a0*/  BSYNC B0 ;  /* 0x0000000000007941 */ /* 0x000fea0003800000 */
.L_x_19757:
[----:B------:R-:W0:Y:S01]  /*18b0*/  S2R R3, SR_CgaCtaId ;  /* 0x0000000000037919 */ /* 0x000e220000008800 */
[----:B------:R-:W-:Y:S01]  /*18c0*/  IMAD.U32 R6, RZ, RZ, UR16 ;  /* 0x00000010ff067e24 */ /* 0x000fe2000f8e00ff */
[----:B------:R-:W-:Y:S01]  /*18d0*/  MOV R2, UR16 ;  /* 0x0000001000027c02 */ /* 0x000fe20008000f00 */
[----:B------:R-:W-:Y:S01]  /*18e0*/  UMOV UR4, 0xffffffff ;  /* 0xffffffff00047882 */ /* 0x000fe20000000000 */
[----:B------:R-:W-:Y:S01]  /*18f0*/  MOV R4, 0x400 ;  /* 0x0000040000047802 */ /* 0x000fe20000000f00 */
[----:B------:R-:W-:Y:S02]  /*1900*/  IMAD.SHL.U32 R6, R6, 0x40, RZ ;  /* 0x0000004006067824 */ /* 0x000fe400078e00ff */
[----:B------:R-:W-:-:S03]  /*1910*/  IMAD.SHL.U32 R2, R2, 0x200, RZ ;  /* 0x0000020002027824 */ /* 0x000fc600078e00ff */
[----:B------:R-:W-:-:S04]  /*1920*/  IADD3 R5, PT, PT, -R6, UR14, RZ ;  /* 0x0000000e06057c10 */ /* 0x000fc8000fffe1ff */
[----:B------:R-:W-:-:S04]  /*1930*/  LEA R5, R5, R2, 0x3 ;  /* 0x0000000205057211 */ /* 0x000fc800078e18ff */
[----:B------:R-:W-:Y:S01]  /*1940*/  VIMNMX R5, PT, PT, R5, UR11, PT ;  /* 0x0000000b05057c48 */ /* 0x000fe2000bfe0100 */
[----:B------:R-:W-:Y:S06]  /*1950*/  BRA.DIV UR4, `(.L_x_19761) ;  /* 0x0000003e043c7947 */ /* 0x000fec000b800000 */
[----:B------:R-:W1:Y:S02]  /*1960*/  SHFL.BFLY PT, R0, R53, 0x10, 0x1f ;  /* 0x0e001f0035007f89 */ /* 0x000e6400000e0000 */
[----:B-1----:R-:W-:-:S05]  /*1970*/  FMNMX.FTZ R0, R0, R53, !PT ;  /* 0x0000003500007209 */ /* 0x002fca0007810000 */
[----:B------:R-:W1:Y:S02]  /*1980*/  SHFL.BFLY PT, R7, R0, 0x8, 0x1f ;  /* 0x0d001f0000077f89 */ /* 0x000e6400000e0000 */
[----:B-1----:R-:W-:-:S05]  /*1990*/  FMNMX.FTZ R7, R0, R7, !PT ;  /* 0x0000000700077209 */ /* 0x002fca0007810000 */
[----:B------:R1:W2:Y:S02]  /*19a0*/  SHFL.BFLY PT, R8, R7, 0x4, 0x1f ;  /* 0x0c801f0007087f89 */ /* 0x0002a400000e0000 */
.L_x_19811:
[----:B------:R-:W-:Y:S01]  /*19b0*/  VIADD R10, R4, 0x180 ;  /* 0x00000180040a7836 */ /* 0x000fe20000000000 */
[----:B------:R-:W-:Y:S01]  /*19c0*/  LOP3.LUT P0, R0, R33, 0x1f, RZ, 0xc0, !PT ;  /* 0x0000001f21007812 */ /* 0x000fe2000780c0ff */
[----:B------:R-:W-:Y:S05]  /*19d0*/  WARPSYNC.ALL ;  /* 0x0000000000007948 */ /* 0x000fea0003800000 */
[----:B------:R-:W-:Y:S02]  /*19e0*/  SHF.R.U32.HI R13, RZ, 0x5, R33 ;  /* 0x00000005ff0d7819 */ /* 0x000fe40000011621 */
[----:B0-----:R-:W-:Y:S02]  /*19f0*/  LEA R11, R3, R10, 0x18 ;  /* 0x0000000a030b7211 */ /* 0x001fe400078ec0ff */
[----:B-12---:R-:W-:-:S03]  /*1a00*/  FMNMX.FTZ R7, R7, R8, !PT ;  /* 0x0000000807077209 */ /* 0x006fc60007810000 */
[----:B------:R-:W-:-:S05]  /*1a10*/  IMAD R10, R13, 0x4, R11 ;  /* 0x000000040d0a7824 */ /* 0x000fca00078e020b */
[----:B------:R-:W-:Y:S01]  /*1a20*/  @!P0 STS [R10], R7 ;  /* 0x000000070a008388 */ /* 0x000fe20000000800 */
[----:B------:R-:W-:Y:S01]  /*1a30*/  BAR.SYNC.DEFER_BLOCKING 0x0 ;  /* 0x0000000000007b1d */ /* 0x000fe20000010000 */
[C---:B------:R-:W-:Y:S01]  /*1a40*/  ISETP.GT.U32.AND P1, PT, R0.reuse, 0x3, PT ;  /* 0x000000030000780c */ /* 0x040fe20003f24070 */
[----:B------:R-:W-:Y:S01]  /*1a50*/  IMAD.MOV.U32 R12, RZ, RZ, -0x800001 ;  /* 0xff7fffffff0c7424 */ /* 0x000fe200078e00ff */
        /* <DEDUP_REMOVED lines=30> */
.L_x_19766:
        /* <DEDUP_REMOVED lines=11> */
.L_x_19765:
[----:B------:R-:W-:Y:S05]  /*1cf0*/  BSYNC.RECONVERGENT B1 ;  /* 0x0000000000017941 */ /* 0x000fea0003800200 */
.L_x_19764:
        /* <DEDUP_REMOVED lines=12> */
.L_x_19769:
[----:B------:R-:W0:Y:S01]  /*1dc0*/  LDS R18, [R12+-0x200] ;  /* 0xfffe00000c127984 */ /* 0x000e220000000800 */
[----:B------:R-:W-:-:S03]  /*1dd0*/  IADD3 R15, PT, PT, R15, 0x800, RZ ;  /* 0x000008000f0f7810 */ /* 0x000fc60007ffe0ff */
[----:B------:R-:W1:Y:S01]  /*1de0*/  LDS R20, [R12] ;  /* 0x000000000c147984 */ /* 0x000e620000000800 */
[----:B------:R-:W-:-:S03]  /*1df0*/  ISETP.GE.AND P3, PT, R15, R14, PT ;  /* 0x0000000e0f00720c */ /* 0x000fc60003f66270 */
[----:B------:R-:W2:Y:S04]  /*1e00*/  LDS R16, [R12+-0x400] ;  /* 0xfffc00000c107984 */ /* 0x000ea80000000800 */
[----:B------:R-:W3:Y:S04]  /*1e10*/  LDS R22, [R12+0x200] ;  /* 0x000200000c167984 */ /* 0x000ee80000000800 */
[----:B------:R-:W4:Y:S04]  /*1e20*/  LDS R24, [R12+0x400] ;  /* 0x000400000c187984 */ /* 0x000f280000000800 */
[----:B------:R-:W4:Y:S04]  /*1e30*/  LDS R26, [R12+0x600] ;  /* 0x000600000c1a7984 */ /* 0x000f280000000800 */
[----:B------:R-:W4:Y:S04]  /*1e40*/  LDS R28, [R12+0x800] ;  /* 0x000800000c1c7984 */ /* 0x000f280000000800 */
[----:B------:R-:W4:Y:S04]  /*1e50*/  LDS R30, [R12+0xa00] ;  /* 0x000a00000c1e7984 */ /* 0x000f280000000800 */
[----:B-----5:R-:W4:Y:S04]  /*1e60*/  LDS R32, [R12+0xe00] ;  /* 0x000e00000c207984 */ /* 0x020f280000000800 */
[----:B------:R-:W4:Y:S01]  /*1e70*/  LDS R34, [R12+0x1200] ;  /* 0x001200000c227984 */ /* 0x000f220000000800 */
        /* <DEDUP_REMOVED lines=16> */
[C---:B------:R-:W-:Y:S01]  /*1f80*/  FADD.FTZ R26, -R7.reuse, R26 ;  /* 0x0000001a071a7221 */ /* 0x040fe20000010100 */
        /* <DEDUP_REMOVED lines=9> */
[----:B----4-:R-:W4:Y:S01]  /*2020*/  LDS R22, [R12+0x1800] ;  /* 0x001800000c167984 */ /* 0x010f220000000800 */
[----:B------:R-:W-:Y:S01]  /*2030*/  FMUL.FTZ R32, R32, 1.4426950216293334961 ;  /* 0x3fb8aa3b20207820 */ /* 0x000fe20000410000 */
[C---:B------:R-:W-:Y:S02]  /*2040*/  FADD.FTZ R34, -R7.reuse, R34 ;  /* 0x0000002207227221 */ /* 0x040fe40000010100 */
[----:B------:R-:W-:Y:S02]  /*2050*/  STS [R12+-0x400], R16 ;  /* 0xfffc00100c007388 */ /* 0x000fe40000000800 */
[----:B------:R-:W-:Y:S01]  /*2060*/  FMUL.FTZ R34, R34, 1.4426950216293334961 ;  /* 0x3fb8aa3b22227820 */ /* 0x000fe20000410000 */
[----:B------:R2:W3:Y:S01]  /*2070*/  MUFU.EX2 R23, R24 ;  /* 0x0000001800177308 */ /* 0x0004e20000000800 */
[C---:B0-----:R-:W-:Y:S01]  /*2080*/  FADD.FTZ R36, -R7.reuse, R36 ;  /* 0x0000002407247221 */ /* 0x041fe20000010100 */
[----:B------:R-:W-:Y:S01]  /*2090*/  STS [R12+0x200], R21 ;  /* 0x000200150c007388 */ /* 0x000fe20000000800 */
[----:B-1----:R-:W-:-:S02]  /*20a0*/  FADD.FTZ R18, -R7, R18 ;  /* 0x0000001207127221 */ /* 0x002fc40000010100 */
[----:B------:R-:W-:Y:S02]  /*20b0*/  FMUL.FTZ R36, R36, 1.4426950216293334961 ;  /* 0x3fb8aa3b24247820 */ /* 0x000fe40000410000 */
[----:B------:R-:W-:Y:S01]  /*20c0*/  FMUL.FTZ R18, R18, 1.4426950216293334961 ;  /* 0x3fb8aa3b12127820 */ /* 0x000fe20000410000 */
[----:B--2---:R-:W0:Y:S01]  /*20d0*/  LDS R24, [R12+0x1a00] ;  /* 0x001a00000c187984 */ /* 0x004e220000000800 */
[----:B------:R-:W1:Y:S01]  /*20e0*/  MUFU.EX2 R25, R26 ;  /* 0x0000001a00197308 */ /* 0x000e620000000800 */
[C---:B------:R-:W-:Y:S01]  /*20f0*/  FADD.FTZ R20, -R7.reuse, R20 ;  /* 0x0000001407147221 */ /* 0x040fe20000010100 */
[----:B---3--:R-:W-:Y:S01]  /*2100*/  FADD.FTZ R38, -R7, R38 ;  /* 0x0000002607267221 */ /* 0x008fe20000010100 */
[----:B------:R-:W-:Y:S02]  /*2110*/  STS [R12], R19 ;  /* 0x000000130c007388 */ /* 0x000fe40000000800 */
[----:B------:R-:W-:Y:S01]  /*2120*/  FMUL.FTZ R20, R20, 1.4426950216293334961 ;  /* 0x3fb8aa3b14147820 */ /* 0x000fe20000410000 */
[----:B------:R-:W-:-:S02]  /*2130*/  FMUL.FTZ R38, R38, 1.4426950216293334961 ;  /* 0x3fb8aa3b26267820 */ /* 0x000fc40000410000 */
[----:B------:R2:W3:Y:S01]  /*2140*/  MUFU.EX2 R35, R18 ;  /* 0x0000001200237308 */ /* 0x0004e20000000800 */
[----:B------:R-:W-:Y:S07]  /*2150*/  STS [R12+0x400], R23 ;  /* 0x000400170c007388 */ /* 0x000fee0000000800 */
[----:B------:R-:W0:Y:S01]  /*2160*/  MUFU.EX2 R27, R28 ;  /* 0x0000001c001b7308 */ /* 0x000e220000000800 */
[----:B--2---:R-:W-:Y:S01]  /*2170*/  FADD.FTZ R18, R16, R9 ;  /* 0x0000000910127221 */ /* 0x004fe20000010000 */
[----:B-1----:R-:W-:Y:S03]  /*2180*/  STS [R12+0x600], R25 ;  /* 0x000600190c007388 */ /* 0x002fe60000000800 */
[----:B------:R-:W-:Y:S01]  /*2190*/  FADD.FTZ R18, R18, R17 ;  /* 0x0000001112127221 */ /* 0x000fe20000010000 */
[----:B----4-:R-:W-:-:S02]  /*21a0*/  FADD.FTZ R22, -R7, R22 ;  /* 0x0000001607167221 */ /* 0x010fc40000010100 */
[----:B------:R-:W1:Y:S01]  /*21b0*/  MUFU.EX2 R29, R30 ;  /* 0x0000001e001d7308 */ /* 0x000e620000000800 */
[----:B------:R-:W-:Y:S01]  /*21c0*/  FADD.FTZ R18, R18, R19 ;  /* 0x0000001312127221 */ /* 0x000fe20000010000 */
[----:B---3--:R-:W-:Y:S01]  /*21d0*/  STS [R12+0xc00], R35 ;  /* 0x000c00230c007388 */ /* 0x008fe20000000800 */
[----:B------:R-:W-:Y:S02]  /*21e0*/  FMUL.FTZ R22, R22, 1.4426950216293334961 ;  /* 0x3fb8aa3b16167820 */ /* 0x000fe40000410000 */
[----:B------:R-:W-:-:S03]  /*21f0*/  FADD.FTZ R18, R18, R21 ;  /* 0x0000001512127221 */ /* 0x000fc60000010000 */
[----:B------:R-:W2:Y:S01]  /*2200*/  MUFU.EX2 R37, R32 ;  /* 0x0000002000257308 */ /* 0x000ea20000000800 */
[----:B------:R-:W-:Y:S01]  /*2210*/  FADD.FTZ R18, R18, R23 ;  /* 0x0000001712127221 */ /* 0x000fe20000010000 */
[----:B0-----:R-:W-:Y:S03]  /*2220*/  STS [R12+0x800], R27 ;  /* 0x0008001b0c007388 */ /* 0x001fe60000000800 */
[----:B------:R-:W-:Y:S01]  /*2230*/  FADD.FTZ R18, R18, R25 ;  /* 0x0000001912127221 */ /* 0x000fe20000010000 */
[----:B------:R-:W-:Y:S02]  /*2240*/  FADD.FTZ R24, -R7, R24 ;  /* 0x0000001807187221 */ /* 0x000fe40000010100 */
        /* <DEDUP_REMOVED lines=27> */
.L_x_19768:
[----:B------:R-:W-:Y:S05]  /*2400*/  BSYNC.RECONVERGENT B1 ;  /* 0x0000000000017941 */ /* 0x000fea0003800200 */
.L_x_19767:
        /* <DEDUP_REMOVED lines=55> */
.L_x_19771:
[----:B------:R-:W-:Y:S05]  /*2780*/  BSYNC.RECONVERGENT B1 ;  /* 0x0000000000017941 */ /* 0x000fea0003800200 */
.L_x_19770:
        /* <DEDUP_REMOVED lines=26> */
.L_x_19763:
[----:B------:R-:W-:Y:S05]  /*2930*/  BSYNC.RECONVERGENT B0 ;  /* 0x0000000000007941 */ /* 0x000fea0003800200 */
.L_x_19762:
        /* <DEDUP_REMOVED lines=41> */
.L_x_19776:
[----:B------:R-:W1:Y:S01]  /*2bd0*/  LDS R10, [R12] ;  /* 0x000000000c0a7984 */ /* 0x000e620000000800 */
[----:B------:R-:W-:-:S05]  /*2be0*/  VIADD R14, R14, 0x1 ;  /* 0x000000010e0e7836 */ /* 0x000fca0000000000 */
[----:B------:R-:W-:Y:S01]  /*2bf0*/  ISETP.NE.AND P0, PT, R14, RZ, PT ;  /* 0x000000ff0e00720c */ /* 0x000fe20003f05270 */
[----:B-1----:R-:W-:-:S05]  /*2c00*/  FMUL.FTZ R15, R10, R5 ;  /* 0x000000050a0f7220 */ /* 0x002fca0000410000 */
[----:B------:R1:W-:Y:S02]  /*2c10*/  STS [R12], R15 ;  /* 0x0000000f0c007388 */ /* 0x0003e40000000800 */
[----:B-1----:R-:W-:-:S05]  /*2c20*/  VIADD R12, R12, 0x200 ;  /* 0x000002000c0c7836 */ /* 0x002fca0000000000 */
[----:B------:R-:W-:Y:S05]  /*2c30*/  @P0 BRA `(.L_x_19776) ;  /* 0xfffffffc00e40947 */ /* 0x000fea000383ffff */
.L_x_19775:
[----:B------:R-:W-:Y:S05]  /*2c40*/  BSYNC.RECONVERGENT B1 ;  /* 0x0000000000017941 */ /* 0x000fea0003800200 */
.L_x_19774:
        /* <DEDUP_REMOVED lines=12> */
.L_x_19779:
        /* <DEDUP_REMOVED lines=52> */
.L_x_19778:
[----:B------:R-:W-:Y:S05]  /*3050*/  BSYNC.RECONVERGENT B1 ;  /* 0x0000000000017941 */ /* 0x000fea0003800200 */
.L_x_19777:
        /* <DEDUP_REMOVED lines=31> */
.L_x_19781:
[----:B------:R-:W-:Y:S05]  /*3250*/  BSYNC.RECONVERGENT B1 ;  /* 0x0000000000017941 */ /* 0x000fea0003800200 */
.L_x_19780:
        /* <DEDUP_REMOVED lines=14> */
.L_x_19773:
[----:B------:R-:W-:Y:S05]  /*3340*/  BSYNC.RECONVERGENT B0 ;  /* 0x0000000000007941 */ /* 0x000fea0003800200 */
.L_x_19772:
        /* <DEDUP_REMOVED lines=25> */
[----:B------:R0:W-:Y:S02]  /*34e0*/  STG.E desc[UR12][R14.64], R9 ;  /* 0x000000090e007986 */ /* 0x0001e4000c10190c */
.L_x_19783:
[----:B0--34-:R-:W-:Y:S05]  /*34f0*/  BSYNC.RECONVERGENT B0 ;  /* 0x0000000000007941 */ /* 0x019fea0003800200 */
.L_x_19782:
[----:B------:R-:W-:Y:S01]  /*3500*/  ISETP.GE.U32.AND P0, PT, R25, UR14, PT ;  /* 0x0000000e19007c0c */ /* 0x000fe2000bf06070 */
[----:B------:R-:W-:Y:S01]  /*3510*/  BSSY.RECONVERGENT B0, `(.L_x_19784) ;  /* 0x00001ad000007945 */ /* 0x000fe20003800200 */
[----:B------:R-:W-:Y:S02]  /*3520*/  HFMA2 R21, -RZ, RZ, 0, 0 ;  /* 0x00000000ff157431 */ /* 0x000fe400000001ff */
[----:B------:R-:W-:Y:S01]  /*3530*/  IMAD.MOV.U32 R12, RZ, RZ, RZ ;  /* 0x000000ffff0c7224 */ /* 0x000fe200078e00ff */
[----:B--2---:R-:W-:Y:S02]  /*3540*/  CS2R R16, SRZ ;  /* 0x0000000000107805 */ /* 0x004fe4000001ff00 */
[----:B------:R-:W-:-:S06]  /*3550*/  CS2R R18, SRZ ;  /* 0x0000000000127805 */ /* 0x000fcc000001ff00 */
[----:B------:R-:W-:Y:S05]  /*3560*/  @P0 BRA `(.L_x_19785) ;  /* 0x00000018009c0947 */ /* 0x000fea0003800000 */
[----:B------:R-:W0:Y:S01]  /*3570*/  LDCU UR4, c[0x0][0x3c8] ;  /* 0x00007900ff0477ac */ /* 0x000e220008000800 */
[----:B------:R-:W-:Y:S01]  /*3580*/  IMAD.WIDE.U32 R6, R25, 0x4, RZ ;  /* 0x0000000419067825 */ /* 0x000fe200078e00ff */
[----:B------:R-:W-:Y:S02]  /*3590*/  LEA R24, R13, R2, 0x3 ;  /* 0x000000020d187211 */ /* 0x000fe400078e18ff */
[----:B------:R-:W-:Y:S01]  /*35a0*/  CS2R R16, SRZ ;  /* 0x0000000000107805 */ /* 0x000fe2000001ff00 */
[----:B------:R-:W2:Y:S01]  /*35b0*/  LDCU UR5, c[0x0][0x3e0] ;  /* 0x00007c00ff0577ac */ /* 0x000ea20008000800 */
[----:B------:R-:W-:Y:S01]  /*35c0*/  VIADD R4, R4, 0x1a0 ;  /* 0x000001a004047836 */ /* 0x000fe20000000000 */
[----:B------:R-:W-:Y:S01]  /*35d0*/  CS2R R18, SRZ ;  /* 0x0000000000127805 */ /* 0x000fe2000001ff00 */
[----:B------:R-:W-:Y:S01]  /*35e0*/  VIADD R22, R25, 0x1 ;  /* 0x0000000119167836 */ /* 0x000fe20000000000 */
[----:B------:R-:W3:Y:S01]  /*35f0*/  LDCU.64 UR6, c[0x0][0x3b8] ;  /* 0x00007700ff0677ac */ /* 0x000ee20008000a00 */
[----:B------:R-:W-:Y:S01]  /*3600*/  IMAD.MOV.U32 R12, RZ, RZ, RZ ;  /* 0x000000ffff0c7224 */ /* 0x000fe200078e00ff */
[----:B------:R-:W-:Y:S01]  /*3610*/  LEA R4, R3, R4, 0x18 ;  /* 0x0000000403047211 */ /* 0x000fe200078ec0ff */
[----:B------:R-:W-:Y:S01]  /*3620*/  VIADD R24, R24, 0x3 ;  /* 0x0000000318187836 */ /* 0x000fe20000000000 */
[----:B------:R-:W-:-:S03]  /*3630*/  MOV R21, RZ ;  /* 0x000000ff00157202 */ /* 0x000fc60000000f00 */
[----:B------:R-:W-:Y:S01]  /*3640*/  IMAD R26, R13, 0x20, R4 ;  /* 0x000000200d1a7824 */ /* 0x000fe200078e0204 */
[----:B0-----:R-:W-:-:S03]  /*3650*/  UIMAD UR4, UR15, UR4, URZ ;  /* 0x000000040f0472a4 */ /* 0x001fc6000f8e02ff */
[----:B------:R-:W-:Y:S02]  /*3660*/  VIADD R26, R26, 0x10 ;  /* 0x000000101a1a7836 */ /* 0x000fe40000000000 */
[----:B--2---:R-:W-:Y:S02]  /*3670*/  IMAD R2, R31, UR5, RZ ;  /* 0x000000051f027c24 */ /* 0x004fe4000f8e02ff */
[----:B-1----:R-:W-:Y:S01]  /*3680*/  IMAD.U32 R5, RZ, RZ, UR4 ;  /* 0x00000004ff057e24 */ /* 0x002fe2000f8e00ff */
[----:B------:R-:W-:Y:S02]  /*3690*/  UIADD3 UR4, UPT, UPT, UR11, 0x7, URZ ;  /* 0x000000070b047890 */ /* 0x000fe4000fffe0ff */
[----:B------:R-:W-:Y:S01]  /*36a0*/  SHF.R.S32.HI R3, RZ, 0x1f, R2 ;  /* 0x0000001fff037819 */ /* 0x000fe20000011402 */
[----:B------:R-:W-:Y:S01]  /*36b0*/  IMAD.WIDE R6, R5, 0x4, R6 ;  /* 0x0000000405067825 */ /* 0x000fe200078e0206 */
[----:B------:R-:W-:Y:S02]  /*36c0*/  USHF.R.U32.HI UR4, URZ, 0x3, UR4 ;  /* 0x00000003ff047899 */ /* 0x000fe40008011604 */
[----:B---3--:R-:W-:-:S04]  /*36d0*/  IADD3 R20, P0, PT, R6, UR6, RZ ;  /* 0x0000000606147c10 */ /* 0x008fc8000ff1e0ff */
[----:B------:R-:W-:Y:S02]  /*36e0*/  IADD3 R25, PT, PT, R25, -UR4, RZ ;  /* 0x8000000419197c10 */ /* 0x000fe4000fffe0ff */
[----:B------:R-:W-:-:S07]  /*36f0*/  IADD3.X R23, PT, PT, R7, UR7, RZ, P0, !PT ;  /* 0x0000000707177c10 */ /* 0x000fce00087fe4ff */
.L_x_19798:
[----:B------:R-:W-:Y:S01]  /*3700*/  IMAD.MOV.U32 R6, RZ, RZ, R20 ;  /* 0x000000ffff067224 */ /* 0x000fe200078e0014 */
[----:B------:R-:W-:Y:S01]  /*3710*/  MOV R7, R23 ;  /* 0x0000001700077202 */ /* 0x000fe20000000f00 */
[----:B------:R-:W0:Y:S04]  /*3720*/  LDS.128 R8, [R26] ;  /* 0x000000001a087984 */ /* 0x000e280000000c00 */
[----:B------:R-:W2:Y:S01]  /*3730*/  LDG.E.CONSTANT R5, desc[UR12][R6.64] ;  /* 0x0000000c06057981 */ /* 0x000ea2000c1e9900 */
[----:B------:R-:W-:Y:S01]  /*3740*/  BSSY.RECONVERGENT B1, `(.L_x_19786) ;  /* 0x0000044000017945 */ /* 0x000fe20003800200 */
[----:B0-----:R-:W-:Y:S01]  /*3750*/  F2FP.BF16.F32.PACK_AB R52, R11, R10 ;  /* 0x0000000a0b34723e */ /* 0x001fe200000010ff */
[----:B--2---:R-:W-:-:S03]  /*3760*/  IMAD.WIDE R4, R5, UR22, R2 ;  /* 0x0000001605047c25 */ /* 0x004fc6000f8e0202 */
[----:B------:R-:W-:-:S05]  /*3770*/  LEA R4, P0, R0, R4, 0x3 ;  /* 0x0000000400047211 */ /* 0x000fca00078018ff */
        /* <DEDUP_REMOVED lines=64> */
.L_x_19787:
[----:B------:R-:W-:Y:S05]  /*3b80*/  BSYNC.RECONVERGENT B1 ;  /* 0x0000000000017941 */ /* 0x000fea0003800200 */
.L_x_19786:
        /* <DEDUP_REMOVED lines=16> */
[----:B------:R-:W-:Y:S01]  /*3c90*/  PRMT R9, R49, 0x7632, R9 ;  /* 0x0000763231097816 */ /* 0x000fe20000000009 */
[----:B------:R-:W-:Y:S01]  /*3ca0*/  FADD.FTZ R50, R50, R51 ;  /* 0x0000003332327221 */ /* 0x000fe20000010000 */
[----:B------:R-:W-:Y:S01]  /*3cb0*/  FADD.FTZ R11, R11, R14 ;  /* 0x0000000e0b0b7221 */ /* 0x000fe20000010000 */
[----:B------:R-:W-:Y:S01]  /*3cc0*/  IMAD.U32 R49, R49, 0x10000, RZ ;  /* 0x0001000031317824 */ /* 0x000fe200078e00ff */
[----:B------:R-:W-:Y:S01]  /*3cd0*/  SHF.L.U32 R10, R9, 0x10, RZ ;  /* 0x00000010090a7819 */ /* 0x000fe200000006ff */
[----:B------:R-:W-:Y:S01]  /*3ce0*/  FADD.FTZ R48, R15, R48 ;  /* 0x000000300f307221 */ /* 0x000fe20000010000 */
[----:B------:R-:W-:-:S03]  /*3cf0*/  FADD.FTZ R11, R50, R11 ;  /* 0x0000000b320b7221 */ /* 0x000fc60000010000 */
        /* <DEDUP_REMOVED lines=34> */
.L_x_19789:
[----:B------:R-:W-:Y:S05]  /*3f20*/  BSYNC.RECONVERGENT B1 ;  /* 0x0000000000017941 */ /* 0x000fea0003800200 */
.L_x_19788:
        /* <DEDUP_REMOVED lines=8> */
[C---:B------:R-:W-:Y:S01]  /*3fb0*/  PRMT R43, R15.reuse, 0x7632, R43 ;  /* 0x000076320f2b7816 */ /* 0x040fe2000000002b */
[----:B------:R-:W-:Y:S01]  /*3fc0*/  IMAD.U32 R15, R15, 0x10000, RZ ;  /* 0x000100000f0f7824 */ /* 0x000fe200078e00ff */
[----:B------:R-:W-:Y:S01]  /*3fd0*/  PRMT R11, R44, 0x7610, R11 ;  /* 0x000076102c0b7816 */ /* 0x000fe2000000000b */
[----:B------:R-:W-:Y:S01]  /*3fe0*/  IMAD.U32 R10, R10, 0x10000, RZ ;  /* 0x000100000a0a7824 */ /* 0x000fe200078e00ff */
[----:B------:R-:W-:Y:S02]  /*3ff0*/  PRMT R14, R44, 0x7632, R14 ;  /* 0x000076322c0e7816 */ /* 0x000fe4000000000e */
[----:B------:R-:W-:Y:S01]  /*4000*/  SHF.L.U32 R44, R11, 0x10, RZ ;  /* 0x000000100b2c7819 */ /* 0x000fe200000006ff */
[----:B------:R-:W-:Y:S01]  /*4010*/  FADD.FTZ R11, R9, R10 ;  /* 0x0000000a090b7221 */ /* 0x000fe20000010000 */
[----:B------:R-:W-:Y:S01]  /*4020*/  PRMT R9, R46, 0x7610, R9 ;  /* 0x000076102e097816 */ /* 0x000fe20000000009 */
[----:B------:R-:W-:Y:S01]  /*4030*/  IMAD.U32 R45, R14, 0x10000, RZ ;  /* 0x000100000e2d7824 */ /* 0x000fe200078e00ff */
[----:B------:R-:W-:-:S02]  /*4040*/  SHF.L.U32 R14, R43, 0x10, RZ ;  /* 0x000000102b0e7819 */ /* 0x000fc400000006ff */
[----:B------:R-:W-:Y:S01]  /*4050*/  PRMT R10, R46, 0x7632, R10 ;  /* 0x000076322e0a7816 */ /* 0x000fe2000000000a */
[----:B------:R-:W-:Y:S01]  /*4060*/  FADD.FTZ R44, R44, R45 ;  /* 0x0000002d2c2c7221 */ /* 0x000fe20000010000 */
[----:B------:R-:W-:Y:S02]  /*4070*/  IMAD.U32 R9, R9, 0x10000, RZ ;  /* 0x0001000009097824 */ /* 0x000fe400078e00ff */
[----:B------:R-:W-:Y:S01]  /*4080*/  FADD.FTZ R14, R15, R14 ;  /* 0x0000000e0f0e7221 */ /* 0x000fe20000010000 */
[----:B------:R-:W-:Y:S01]  /*4090*/  SHF.L.U32 R10, R10, 0x10, RZ ;  /* 0x000000100a0a7819 */ /* 0x000fe200000006ff */
[----:B------:R-:W-:Y:S01]  /*40a0*/  FADD.FTZ R11, R11, R44 ;  /* 0x0000002c0b0b7221 */ /* 0x000fe20000010000 */
[----:B------:R-:W-:Y:S06]  /*40b0*/  @P0 BRA `(.L_x_19791) ;  /* 0x0000000000780947 */ /* 0x000fec0003800000 */
[C---:B------:R-:W-:Y:S01]  /*40c0*/  VIADD R44, R24.reuse, 0x2 ;  /* 0x00000002182c7836 */ /* 0x040fe20000000000 */
[C---:B------:R-:W-:Y:S01]  /*40d0*/  IADD3 R43, PT, PT, R24.reuse, 0x1, RZ ;  /* 0x00000001182b7810 */ /* 0x040fe20007ffe0ff */
[C---:B------:R-:W-:Y:S01]  /*40e0*/  VIADD R15, R24.reuse, 0xffffffff ;  /* 0xffffffff180f7836 */ /* 0x040fe20000000000 */
[----:B------:R-:W-:Y:S02]  /*40f0*/  IADD3 R45, PT, PT, R24, 0x3, RZ ;  /* 0x00000003182d7810 */ /* 0x000fe40007ffe0ff */
[----:B------:R-:W-:Y:S01]  /*4100*/  ISETP.GE.AND P4, PT, R44, UR11, PT ;  /* 0x0000000b2c007c0c */ /* 0x000fe2000bf86270 */
[C---:B------:R-:W-:Y:S01]  /*4110*/  VIADD R44, R24.reuse, 0x4 ;  /* 0x00000004182c7836 */ /* 0x040fe20000000000 */
[----:B------:R-:W-:Y:S02]  /*4120*/  ISETP.GE.AND P1, PT, R15, UR11, PT ;  /* 0x0000000b0f007c0c */ /* 0x000fe4000bf26270 */
[----:B------:R-:W-:Y:S02]  /*4130*/  ISETP.GE.AND P5, PT, R43, UR11, PT ;  /* 0x0000000b2b007c0c */ /* 0x000fe4000bfa6270 */
[----:B------:R-:W-:-:S02]  /*4140*/  IADD3 R43, PT, PT, R24, -0x2, RZ ;  /* 0xfffffffe182b7810 */ /* 0x000fc40007ffe0ff */
[----:B------:R-:W-:Y:S02]  /*4150*/  ISETP.GE.AND P6, PT, R24, UR11, PT ;  /* 0x0000000b18007c0c */ /* 0x000fe4000bfc6270 */
[C---:B------:R-:W-:Y:S02]  /*4160*/  PRMT R15, R42.reuse, 0x7632, R15 ;  /* 0x000076322a0f7816 */ /* 0x040fe4000000000f */
        /* <DEDUP_REMOVED lines=19> */
.L_x_19791:
[----:B------:R-:W-:Y:S05]  /*42a0*/  BSYNC.RECONVERGENT B1 ;  /* 0x0000000000017941 */ /* 0x000fea0003800200 */
.L_x_19790:
        /* <DEDUP_REMOVED lines=17> */
[----:B------:R-:W-:Y:S02]  /*43c0*/  SHF.L.U32 R43, R43, 0x10, RZ ;  /* 0x000000102b2b7819 */ /* 0x000fe400000006ff */
        /* <DEDUP_REMOVED lines=38> */
.L_x_19793:
[----:B------:R-:W-:Y:S05]  /*4630*/  BSYNC.RECONVERGENT B1 ;  /* 0x0000000000017941 */ /* 0x000fea0003800200 */
.L_x_19792:
        /* <DEDUP_REMOVED lines=20> */
[----:B------:R-:W-:Y:S02]  /*4780*/  PRMT R42, R30, 0x7632, R42 ;  /* 0x000076321e2a7816 */ /* 0x000fe4000000002a */
[----:B------:R-:W-:Y:S02]  /*4790*/  IADD3 R45, PT, PT, R24, 0x3, RZ ;  /* 0x00000003182d7810 */ /* 0x000fe40007ffe0ff */
[----:B------:R-:W-:Y:S02]  /*47a0*/  ISETP.GE.AND P2, PT, R43, UR11, PT ;  /* 0x0000000b2b007c0c */ /* 0x000fe4000bf46270 */
[----:B------:R-:W-:Y:S02]  /*47b0*/  SEL R43, R30, RZ, !P1 ;  /* 0x000000ff1e2b7207 */ /* 0x000fe40004800000 */
[----:B------:R-:W-:Y:S02]  /*47c0*/  ISETP.GE.AND P1, PT, R44, UR11, PT ;  /* 0x0000000b2c007c0c */ /* 0x000fe4000bf26270 */
[----:B------:R-:W-:-:S02]  /*47d0*/  SEL R44, R42, RZ, !P6 ;  /* 0x000000ff2a2c7207 */ /* 0x000fc40007000000 */
[----:B------:R-:W-:Y:S02]  /*47e0*/  ISETP.GE.AND P3, PT, R45, UR11, PT ;  /* 0x0000000b2d007c0c */ /* 0x000fe4000bf66270 */
        /* <DEDUP_REMOVED lines=14> */
.L_x_19795:
[----:B------:R-:W-:Y:S05]  /*48d0*/  BSYNC.RECONVERGENT B1 ;  /* 0x0000000000017941 */ /* 0x000fea0003800200 */
.L_x_19794:
[----:B------:R-:W-:Y:S01]  /*48e0*/  SHF.L.U32 R39, R39, 0x10, RZ ;  /* 0x0000001027277819 */ /* 0x000fe200000006ff */
[----:B------:R-:W-:Y:S02]  /*48f0*/  IMAD.U32 R38, R38, 0x10000, RZ ;  /* 0x0001000026267824 */ /* 0x000fe400078e00ff */
[----:B------:R-:W-:Y:S01]  /*4900*/  HMUL2.BF16_V2 R30, R5, R30 ;  /* 0x0000001e051e7232 */ /* 0x000fe20000200000 */
[----:B------:R-:W-:Y:S01]  /*4910*/  SHF.L.U32 R42, R27, 0x10, RZ ;  /* 0x000000101b2a7819 */ /* 0x000fe200000006ff */
[----:B------:R-:W-:Y:S02]  /*4920*/  HFMA2.BF16_V2 R27, R4, R29, -RZ ;  /* 0x0000001d041b7231 */ /* 0x000fe400003000ff */
[--C-:B------:R-:W-:Y:S01]  /*4930*/  FADD.FTZ R38, R38, R39.reuse ;  /* 0x0000002726267221 */ /* 0x100fe20000010000 */
        /* <DEDUP_REMOVED lines=9> */
[----:B------:R-:W-:Y:S01]  /*49d0*/  PRMT R29, R27, 0x7632, R29 ;  /* 0x000076321b1d7816 */ /* 0x000fe2000000001d */
[----:B------:R-:W-:Y:S01]  /*49e0*/  FADD.FTZ R39, R30, R39 ;  /* 0x000000271e277221 */ /* 0x000fe20000010000 */
[C---:B------:R-:W-:Y:S02]  /*49f0*/  HFMA2.BF16_V2 R15, R7.reuse, R28, -RZ ;  /* 0x0000001c070f7231 */ /* 0x040fe400003000ff */
[----:B------:R-:W-:Y:S02]  /*4a00*/  HMUL2.BF16_V2 R28, R8, R31 ;  /* 0x0000001f081c7232 */ /* 0x000fe40000200000 */
[----:B------:R-:W-:Y:S02]  /*4a10*/  HFMA2.BF16_V2 R30, R7, R32, -RZ ;  /* 0x00000020071e7231 */ /* 0x000fe400003000ff */
[----:B------:R-:W-:Y:S01]  /*4a20*/  FADD.FTZ R41, R40, R41 ;  /* 0x0000002928297221 */ /* 0x000fe20000010000 */
[----:B------:R-:W-:Y:S01]  /*4a30*/  SHF.L.U32 R40, R29, 0x10, RZ ;  /* 0x000000101d287819 */ /* 0x000fe200000006ff */
[----:B------:R-:W-:Y:S01]  /*4a40*/  IMAD.U32 R27, R27, 0x10000, RZ ;  /* 0x000100001b1b7824 */ /* 0x000fe200078e00ff */
[C---:B------:R-:W-:Y:S01]  /*4a50*/  PRMT R29, R28.reuse, 0x7632, R29 ;  /* 0x000076321c1d7816 */ /* 0x040fe2000000001d */
[----:B------:R-:W-:-:S02]  /*4a60*/  IMAD.U32 R32, R28, 0x10000, RZ ;  /* 0x000100001c207824 */ /* 0x000fc400078e00ff */
[----:B------:R-:W-:Y:S01]  /*4a70*/  FADD.FTZ R38, R38, R41 ;  /* 0x0000002926267221 */ /* 0x000fe20000010000 */
[----:B------:R-:W-:Y:S01]  /*4a80*/  FADD.FTZ R40, R27, R40 ;  /* 0x000000281b287221 */ /* 0x000fe20000010000 */
[C---:B------:R-:W-:Y:S01]  /*4a90*/  PRMT R27, R15.reuse, 0x7632, R27 ;  /* 0x000076320f1b7816 */ /* 0x040fe2000000001b */
[----:B------:R-:W-:Y:S01]  /*4aa0*/  IMAD.U32 R15, R15, 0x10000, RZ ;  /* 0x000100000f0f7824 */ /* 0x000fe200078e00ff */
[C---:B------:R-:W-:Y:S01]  /*4ab0*/  PRMT R31, R30.reuse, 0x7632, R31 ;  /* 0x000076321e1f7816 */ /* 0x040fe2000000001f */
[----:B------:R-:W-:Y:S01]  /*4ac0*/  IMAD.U32 R30, R30, 0x10000, RZ ;  /* 0x000100001e1e7824 */ /* 0x000fe200078e00ff */
[----:B------:R-:W-:Y:S01]  /*4ad0*/  SHF.L.U32 R29, R29, 0x10, RZ ;  /* 0x000000101d1d7819 */ /* 0x000fe200000006ff */
[----:B------:R-:W-:Y:S01]  /*4ae0*/  FADD.FTZ R39, R40, R39 ;  /* 0x0000002728277221 */ /* 0x000fe20000010000 */
[----:B------:R-:W-:Y:S01]  /*4af0*/  SHF.L.U32 R28, R27, 0x10, RZ ;  /* 0x000000101b1c7819 */ /* 0x000fe200000006ff */
[----:B------:R-:W-:Y:S01]  /*4b00*/  FADD.FTZ R11, R14, R11 ;  /* 0x0000000b0e0b7221 */ /* 0x000fe20000010000 */
[----:B------:R-:W-:Y:S01]  /*4b10*/  SHF.L.U32 R31, R31, 0x10, RZ ;  /* 0x000000101f1f7819 */ /* 0x000fe200000006ff */
[----:B------:R-:W-:Y:S01]  /*4b20*/  FADD.FTZ R32, R32, R29 ;  /* 0x0000001d20207221 */ /* 0x000fe20000010000 */
[----:B------:R-:W-:Y:S01]  /*4b30*/  BSSY.RECONVERGENT B1, `(.L_x_19796) ;  /* 0x0000029000017945 */ /* 0x000fe20003800200 */
        /* <DEDUP_REMOVED lines=16> */
[----:B------:R-:W-:Y:S02]  /*4c40*/  IADD3 R6, PT, PT, R24, 0x4, RZ ;  /* 0x0000000418067810 */ /* 0x000fe40007ffe0ff */
        /* <DEDUP_REMOVED lines=23> */
.L_x_19797:
[----:B------:R-:W-:Y:S05]  /*4dc0*/  BSYNC.RECONVERGENT B1 ;  /* 0x0000000000017941 */ /* 0x000fea0003800200 */
.L_x_19796:
        /* <DEDUP_REMOVED lines=33> */
.L_x_19785:
[----:B------:R-:W-:Y:S05]  /*4fe0*/  BSYNC.RECONVERGENT B0 ;  /* 0x0000000000007941 */ /* 0x000fea0003800200 */
.L_x_19784:
[----:B------:R-:W0:Y:S08]  /*4ff0*/  S2UR UR5, SR_CgaCtaId ;  /* 0x00000000000579c3 */ /* 0x000e300000008800 */
[----:B------:R-:W-:Y:S01]  /*5000*/  BAR.SYNC.DEFER_BLOCKING 0x0 ;  /* 0x0000000000007b1d */ /* 0x000fe20000010000 */
[----:B------:R-:W-:Y:S01]  /*5010*/  LOP3.LUT R2, R33, 0x3c0, RZ, 0xc0, !PT ;  /* 0x000003c021027812 */ /* 0x000fe200078ec0ff */
[----:B------:R-:W-:Y:S01]  /*5020*/  IMAD R13, R13, 0xc0, R0 ;  /* 0x000000c00d0d7824 */ /* 0x000fe200078e0200 */
[----:B------:R-:W-:-:S02]  /*5030*/  ISETP.GT.U32.AND P1, PT, R33, 0x3f, PT ;  /* 0x0000003f2100780c */ /* 0x000fc40003f24070 */
[----:B------:R-:W-:Y:S01]  /*5040*/  ISETP.NE.AND P0, PT, R2, 0x40, PT ;  /* 0x000000400200780c */ /* 0x000fe20003f05270 */
[----:B------:R-:W-:Y:S01]  /*5050*/  UMOV UR4, 0x400 ;  /* 0x0000040000047882 */ /* 0x000fe20000000000 */
[C---:B------:R-:W-:Y:S01]  /*5060*/  LOP3.LUT R2, R33.reuse, 0x3e0, RZ, 0xc0, !PT ;  /* 0x000003e021027812 */ /* 0x040fe200078ec0ff */
[----:B------:R-:W-:Y:S01]  /*5070*/  UIADD3 UR4, UPT, UPT, UR4, 0x1a0, URZ ;  /* 0x000001a004047890 */ /* 0x000fe2000fffe0ff */
[----:B------:R-:W-:Y:S01]  /*5080*/  BSSY.RECONVERGENT B0, `(.L_x_19799) ;  /* 0x0000019000007945 */ /* 0x000fe20003800200 */
[----:B------:R-:W-:Y:S02]  /*5090*/  ISETP.GT.U32.AND P3, PT, R33, 0x1f, PT ;  /* 0x0000001f2100780c */ /* 0x000fe40003f64070 */
[----:B------:R-:W-:Y:S01]  /*50a0*/  ISETP.NE.AND P2, PT, R2, 0x20, PT ;  /* 0x000000200200780c */ /* 0x000fe20003f45270 */
        /* <DEDUP_REMOVED lines=12> */
[----:B-1----:R-:W1:Y:S04]  /*5170*/  LDS R5, [R13+0x100] ;  /* 0x000100000d057984 */ /* 0x002e680000000800 */
[----:B------:R-:W3:Y:S04]  /*5180*/  LDS R4, [R13+0x180] ;  /* 0x000180000d047984 */ /* 0x000ee80000000800 */
[----:B------:R-:W4:Y:S04]  /*5190*/  LDS R7, [R13+0x200] ;  /* 0x000200000d077984 */ /* 0x000f280000000800 */
[----:B------:R-:W4:Y:S01]  /*51a0*/  LDS R6, [R13+0x280] ;  /* 0x000280000d067984 */ /* 0x000f220000000800 */
[----:B0-----:R-:W-:Y:S01]  /*51b0*/  FADD.FTZ R12, R12, R3 ;  /* 0x000000030c0c7221 */ /* 0x001fe20000010000 */
[----:B--2---:R-:W-:Y:S01]  /*51c0*/  FADD.FTZ R17, R17, R2 ;  /* 0x0000000211117221 */ /* 0x004fe20000010000 */
[----:B-1----:R-:W-:Y:S01]  /*51d0*/  FADD.FTZ R16, R16, R5 ;  /* 0x0000000510107221 */ /* 0x002fe20000010000 */
[----:B---3--:R-:W-:Y:S01]  /*51e0*/  FADD.FTZ R19, R19, R4 ;  /* 0x0000000413137221 */ /* 0x008fe20000010000 */
[----:B----4-:R-:W-:Y:S01]  /*51f0*/  FADD.FTZ R18, R18, R7 ;  /* 0x0000000712127221 */ /* 0x010fe20000010000 */
[----:B------:R-:W-:-:S07]  /*5200*/  FADD.FTZ R21, R21, R6 ;  /* 0x0000000615157221 */ /* 0x000fce0000010000 */
.L_x_19800:
[----:B------:R-:W-:Y:S05]  /*5210*/  BSYNC.RECONVERGENT B0 ;  /* 0x0000000000007941 */ /* 0x000fea0003800200 */
.L_x_19799:
        /* <DEDUP_REMOVED lines=11> */
[----:B------:R-:W3:Y:S04]  /*52d0*/  LDS R2, [R13+0x80] ;  /* 0x000080000d027984 */ /* 0x000ee80000000800 */
[----:B-1----:R-:W1:Y:S04]  /*52e0*/  LDS R5, [R13+0x100] ;  /* 0x000100000d057984 */ /* 0x002e680000000800 */
[----:B------:R-:W4:Y:S04]  /*52f0*/  LDS R4, [R13+0x180] ;  /* 0x000180000d047984 */ /* 0x000f280000000800 */
[----:B------:R-:W4:Y:S04]  /*5300*/  LDS R7, [R13+0x200] ;  /* 0x000200000d077984 */ /* 0x000f280000000800 */
[----:B------:R-:W4:Y:S01]  /*5310*/  LDS R6, [R13+0x280] ;  /* 0x000280000d067984 */ /* 0x000f220000000800 */
[----:B0-2---:R-:W-:Y:S01]  /*5320*/  FADD.FTZ R12, R12, R3 ;  /* 0x000000030c0c7221 */ /* 0x005fe20000010000 */
[----:B---3--:R-:W-:Y:S01]  /*5330*/  FADD.FTZ R17, R17, R2 ;  /* 0x0000000211117221 */ /* 0x008fe20000010000 */
[----:B-1----:R-:W-:Y:S01]  /*5340*/  FADD.FTZ R16, R16, R5 ;  /* 0x0000000510107221 */ /* 0x002fe20000010000 */
[----:B----4-:R-:W-:Y:S01]  /*5350*/  FADD.FTZ R19, R19, R4 ;  /* 0x0000000413137221 */ /* 0x010fe20000010000 */
[----:B------:R-:W-:Y:S01]  /*5360*/  FADD.FTZ R18, R18, R7 ;  /* 0x0000000712127221 */ /* 0x000fe20000010000 */
[----:B------:R-:W-:-:S07]  /*5370*/  FADD.FTZ R21, R21, R6 ;  /* 0x0000000615157221 */ /* 0x000fce0000010000 */
.L_x_19802:
[----:B------:R-:W-:Y:S05]  /*5380*/  BSYNC.RECONVERGENT B0 ;  /* 0x0000000000007941 */ /* 0x000fea0003800200 */
.L_x_19801:
[----:B------:R-:W-:Y:S06]  /*5390*/  BAR.SYNC.DEFER_BLOCKING 0x0 ;  /* 0x0000000000007b1d */ /* 0x000fec0000010000 */
[----:B------:R-:W-:Y:S05]  /*53a0*/  @P3 EXIT ;  /* 0x000000000000394d */ /* 0x000fea0003800000 */
[----:B------:R-:W-:Y:S01]  /*53b0*/  UIMAD UR5, UR15, UR18, UR17 ;  /* 0x000000120f0572a4 */ /* 0x000fe2000f8e0211 */
[----:B0-2---:R-:W-:Y:S01]  /*53c0*/  F2FP.BF16.F32.PACK_AB R12, R17, R12 ;  /* 0x0000000c110c723e */ /* 0x005fe200000010ff */
[----:B------:R-:W0:Y:S01]  /*53d0*/  LDCU.64 UR6, c[0x0][0x390] ;  /* 0x00007200ff0677ac */ /* 0x000e220008000a00 */
[----:B------:R-:W-:Y:S02]  /*53e0*/  F2FP.BF16.F32.PACK_AB R18, R21, R18 ;  /* 0x000000121512723e */ /* 0x000fe400000010ff */
[----:B------:R-:W-:Y:S01]  /*53f0*/  F2FP.BF16.F32.PACK_AB R16, R19, R16 ;  /* 0x000000101310723e */ /* 0x000fe200000010ff */
[----:B------:R-:W-:Y:S01]  /*5400*/  UIMAD UR5, UR5, UR19, URZ ;  /* 0x00000013050572a4 */ /* 0x000fe2000f8e02ff */
[----:B-1----:R-:W-:Y:S01]  /*5410*/  PRMT R5, R18, 0x7632, R5 ;  /* 0x0000763212057816 */ /* 0x002fe20000000005 */
[----:B------:R-:W-:Y:S01]  /*5420*/  UIMAD UR4, UR16, 0xc0, URZ ;  /* 0x000000c0100478a4 */ /* 0x000fe2000f8e02ff */
[----:B------:R-:W-:Y:S01]  /*5430*/  PRMT R4, R16, 0x7632, R4 ;  /* 0x0000763210047816 */ /* 0x000fe20000000004 */
[----:B------:R-:W-:-:S04]  /*5440*/  UIMAD UR5, UR5, 0xc0, URZ ;  /* 0x000000c0050578a4 */ /* 0x000fc8000f8e02ff */
[----:B------:R-:W-:-:S04]  /*5450*/  UIADD3 UR4, UP0, UPT, UR5, UR4, URZ ;  /* 0x0000000405047290 */ /* 0x000fc8000ff1e0ff */
[----:B------:R-:W-:Y:S02]  /*5460*/  UIADD3.X UR5, UPT, UPT, URZ, URZ, URZ, UP0, !UPT ;  /* 0x000000ffff057290 */ /* 0x000fe400087fe4ff */
[----:B------:R-:W-:-:S04]  /*5470*/  LOP3.LUT R0, R0, UR4, RZ, 0xfc, !PT ;  /* 0x0000000400007c12 */ /* 0x000fc8000f8efcff */
[----:B------:R-:W-:Y:S01]  /*5480*/  IMAD.U32 R3, RZ, RZ, UR5 ;  /* 0x00000005ff037e24 */ /* 0x000fe2000f8e00ff */
        /* <DEDUP_REMOVED lines=10> */
.L_x_19759:
[----:B------:R-:W-:Y:S01]  /*5530*/  BSSY B1, `(.L_x_19803) ;  /* 0x0000007000017945 */ /* 0x000fe20003800000 */
[----:B------:R-:W-:Y:S01]  /*5540*/  MOV R66, 0x2 ;  /* 0x0000000200427802 */ /* 0x000fe20000000f00 */
[----:B------:R-:W-:Y:S01]  /*5550*/  IMAD.MOV.U32 R67, RZ, RZ, 0x1f ;  /* 0x0000001fff437424 */ /* 0x000fe200078e00ff */
[----:B------:R-:W-:-:S07]  /*5560*/  MOV R65, 0xffffffff ;  /* 0xffffffff00417802 */ /* 0x000fce0000000f00 */
[----:B------:R-:W-:Y:S05]  /*5570*/  WARPSYNC.COLLECTIVE R65, `(.L_x_19804) ;  /* 0x0000000041087348 */ /* 0x000fea0003c00000 */
[----:B------:R0:W1:Y:S02]  /*5580*/  SHFL.BFLY P1, R14, R62, R66, R67 ;  /* 0x0c0000423e0e7389 */ /* 0x0000640000020043 */
[----:B01----:R-:W-:Y:S05]  /*5590*/  ENDCOLLECTIVE ;  /* 0x000000000000791b */ /* 0x003fea0003800000 */
.L_x_19804:
[----:B------:R-:W-:Y:S05]  /*55a0*/  BSYNC B1 ;  /* 0x0000000000017941 */ /* 0x000fea0003800000 */
.L_x_19803:
        /* <DEDUP_REMOVED lines=9> */
.L_x_19805:
[----:B------:R-:W-:Y:S05]  /*5640*/  BRA `(.L_x_19806) ;  /* 0xffffffc000407947 */ /* 0x000fea000383ffff */
.L_x_19761:
[----:B------:R-:W-:Y:S01]  /*5650*/  HFMA2 R67, -RZ, RZ, 0, 1.847743988037109375e-06 ;  /* 0x0000001fff437431 */ /* 0x000fe200000001ff */
[----:B------:R-:W-:Y:S01]  /*5660*/  BSSY B0, `(.L_x_19807) ;  /* 0x0000007000007945 */ /* 0x000fe20003800000 */
[----:B------:R-:W-:Y:S01]  /*5670*/  MOV R62, R53 ;  /* 0x00000035003e7202 */ /* 0x000fe20000000f00 */
[----:B------:R-:W-:Y:S02]  /*5680*/  IMAD.MOV.U32 R66, RZ, RZ, 0x10 ;  /* 0x00000010ff427424 */ /* 0x000fe400078e00ff */
[----:B------:R-:W-:-:S07]  /*5690*/  IMAD.MOV.U32 R65, RZ, RZ, -0x1 ;  /* 0xffffffffff417424 */ /* 0x000fce00078e00ff */
[----:B0----5:R-:W-:Y:S05]  /*56a0*/  WARPSYNC.COLLECTIVE R65, `(.L_x_19808) ;  /* 0x0000000041087348 */ /* 0x021fea0003c00000 */
[----:B------:R1:W2:Y:S02]  /*56b0*/  SHFL.BFLY P1, R14, R62, R66, R67 ;  /* 0x0c0000423e0e7389 */ /* 0x0002a40000020043 */
[----:B012--5:R-:W-:Y:S05]  /*56c0*/  ENDCOLLECTIVE ;  /* 0x000000000000791b */ /* 0x027fea0003800000 */
.L_x_19808:
[----:B------:R-:W-:Y:S05]  /*56d0*/  BSYNC B0 ;  /* 0x0000000000007941 */ /* 0x000fea0003800000 */
.L_x_19807:
        /* <DEDUP_REMOVED lines=9> */
.L_x_19809:
[----:B------:R-:W-:Y:S02]  /*5770*/  IMAD.MOV.U32 R66, RZ, RZ, 0x4 ;  /* 0x00000004ff427424 */ /* 0x000fe400078e00ff */
[----:B------:R-:W-:-:S05]  /*5780*/  IMAD.MOV.U32 R7, RZ, RZ, R14 ;  /* 0x000000ffff077224 */ /* 0x000fca00078e000e */
[----:B------:R-:W-:-:S04]  /*5790*/  FMNMX.FTZ R7, R0, R7, !PT ;  /* 0x0000000700077209 */ /* 0x000fc80007810000 */
[----:B------:R-:W-:-:S07]  /*57a0*/  MOV R62, R7 ;  /* 0x00000007003e7202 */ /* 0x000fce0000000f00 */
[----:B------:R-:W-:Y:S05]  /*57b0*/  WARPSYNC.COLLECTIVE R65, `(.L_x_19810) ;  /* 0x0000000041087348 */ /* 0x000fea0003c00000 */
[----:B------:R0:W1:Y:S02]  /*57c0*/  SHFL.BFLY P1, R14, R62, R66, R67 ;  /* 0x0c0000423e0e7389 */ /* 0x0000640000020043 */
[----:B01----:R-:W-:Y:S05]  /*57d0*/  ENDCOLLECTIVE ;  /* 0x000000000000791b */ /* 0x003fea0003800000 */
.L_x_19810:
[----:B------:R-:W-:Y:S01]  /*57e0*/  MOV R8, R14 ;  /* 0x0000000e00087202 */ /* 0x000fe20000000f00 */
[----:B------:R-:W-:Y:S06]  /*57f0*/  BRA `(.L_x_19811) ;  /* 0xffffffc0006c7947 */ /* 0x000fec000383ffff */
.L_x_19812:
        /* <DEDUP_REMOVED lines=16> */
.L_x_27606:


//--------------------- .text._ZN4vllm25paged_attention_v2_kernelI13__nv_bfloat16S1_Li128ELi8ELi128ELNS_18Fp8KVCacheDataTypeE0ELb0ELi512EEEvPfS3_PT_PKS4_PKT0_SA_ifPKiSC_iPKfiiiSE_SE_iiiii --------------------------
	.section	.text._ZN4vllm25paged_attention_v2_kernelI13__nv_bfloat16S1_Li128ELi8ELi128ELNS_18Fp8KVCacheDataTypeE0ELb0ELi512EEEvPfS3_PT_PKS4_PKT0_SA_ifPKiSC_iPKfiiiSE_SE_iiiii,"ax",@progbits
	.align	128
        .global         _ZN4vllm25paged_attention_v2_kernelI13__nv_bfloat16S1_Li128ELi8ELi128ELNS_18Fp8KVCacheDataTypeE0ELb0ELi512EEEvPfS3_PT_PKS4_PKT0_SA_ifPKiSC_iPKfiiiSE_SE_iiiii
        .type           _ZN4vllm25paged_attention_v2_kernelI13__nv_bfloat16S1_Li128ELi8ELi128ELNS_18Fp8KVCacheDataTypeE0ELb0ELi512EEEvPfS3_PT_PKS4_PKT0_SA_ifPKiSC_iPKfiiiSE_SE_iiiii,@function
        .size           _ZN4vllm25paged_attention_v2_kernelI13__nv_bfloat16S1_Li128ELi8ELi128ELNS_18Fp8KVCacheDataTypeE0ELb0ELi512EEEvPfS3_PT_PKS4_PKT0_SA_ifPKiSC_iPKfiiiSE_SE_iiiii,(.L_x_27607 - _ZN4vllm25paged_attention_v2_kernelI13__nv_bfloat16S1_Li128ELi8ELi128ELNS_18Fp8KVCacheDataTypeE0ELb0ELi512EEEvPfS3_PT_PKS4_PKT0_SA_ifPKiSC_iPKfiiiSE_SE_iiiii)
        .other          _ZN4vllm25paged_attention_v2_kernelI13__nv_bfloat16S1_Li128ELi8ELi128ELNS_18Fp8KVCacheDataTypeE0ELb0ELi512EEEvPfS3_PT_PKS4_PKT0_SA_ifPKiSC_iPKfiiiSE_SE_iiiii,@"STO_CUDA_ENTRY STV_DEFAULT"
_ZN4vllm25paged_attention_v2_kernelI13__nv_bfloat16S1_Li128ELi8ELi128ELNS_18Fp8KVCacheDataTypeE0ELb0ELi512EEEvPfS3_PT_PKS4_PKT0_SA_ifPKiSC_iPKfiiiSE_SE_iiiii:
.text._ZN4vllm25paged_attention_v2_kernelI13__nv_bfloat16S1_Li128ELi8ELi128ELNS_18Fp8KVCacheDataTypeE0ELb0ELi512EEEvPfS3_PT_PKS4_PKT0_SA_ifPKiSC_iPKfiiiSE_SE_iiiii:
        /* <DEDUP_REMOVED lines=123> */
[----:B------:R-:W-:Y:S01]  /*07b0*/  SHF.L.U32 R24, R22, 0x2, RZ ;  /* 0x0000000216187819 */ /* 0x000fe200000006ff */
[----:B------:R-:W-:Y:S01]  /*07c0*/  USHF.L.U32 UR7, UR16, 0x9, URZ ;  /* 0x0000000910077899 */ /* 0x000fe200080006ff */
[----:B------:R-:W-:Y:S01]  /*07d0*/  LOP3.LUT R37, R28, 0x3, RZ, 0xc0, !PT ;  /* 0x000000031c257812 */ /* 0x000fe200078ec0ff */
[----:B------:R-:W3:Y:S01]  /*07e0*/  LDS.128 R16, [R23+UR6] ;  /* 0x0000000617107984 */ /* 0x000ee20008000c00 */
[----:B------:R-:W-:-:S03]  /*07f0*/  LOP3.LUT R24, R24, 0x1c, RZ, 0xc0, !PT ;  /* 0x0000001c18187812 */ /* 0x000fc600078ec0ff */
[----:B------:R-:W4:Y:S01]  /*0800*/  LDS.128 R8, [R23+UR6+0x20] ;  /* 0x0000200617087984 */ /* 0x000f220008000c00 */
[----:B0-----:R-:W-:Y:S01]  /*0810*/  SHF.R.U32.HI R27, RZ, 0x5, R29 ;  /* 0x00000005ff1b7819 */ /* 0x001fe2000001161d */
[----:B------:R-:W-:Y:S02]  /*0820*/  IMAD.SHL.U32 R46, R29, 0x2, RZ ;  /* 0x000000021d2e7824 */ /* 0x000fe400078e00ff */
[----:B------:R-:W-:Y:S02]  /*0830*/  IMAD.MOV.U32 R29, RZ, RZ, -0x800001 ;  /* 0xff7fffffff1d7424 */ /* 0x000fe400078e00ff */
[----:B------:R-:W-:Y:S01]  /*0840*/  IMAD R3, R12, 0x40, R27 ;  /* 0x000000400c037824 */ /* 0x000fe200078e021b */
[----:B------:R-:W-:Y:S01]  /*0850*/  LOP3.LUT R46, R46, 0x38, RZ, 0xc0, !PT ;  /* 0x000000382e2e7812 */ /* 0x000fe200078ec0ff */
[----:B------:R0:W4:Y:S01]  /*0860*/  LDS.128 R12, [R23+UR6+0x30] ;  /* 0x00003006170c7984 */ /* 0x0001220008000c00 */
[----:B------:R-:W-:Y:S02]  /*0870*/  IMAD R24, R27, 0x20, R24 ;  /* 0x000000201b187824 */ /* 0x000fe400078e0218 */
[----:B------:R-:W-:Y:S01]  /*0880*/  IMAD.WIDE.U32 R20, R3, 0x4, RZ ;  /* 0x0000000403147825 */ /* 0x000fe200078e00ff */
[----:B--2---:R-:W-:-:S02]  /*0890*/  PRMT R32, R4, 0x7632, R32 ;  /* 0x0000763204207816 */ /* 0x004fc40000000020 */
[----:B------:R-:W-:Y:S01]  /*08a0*/  PRMT R35, R7, 0x7632, R35 ;  /* 0x0000763207237816 */ /* 0x000fe20000000023 */
[----:B0-----:R-:W-:Y:S01]  /*08b0*/  IMAD.U32 R23, R5, 0x10000, RZ ;  /* 0x0001000005177824 */ /* 0x001fe200078e00ff */
[----:B---3--:R-:W-:Y:S01]  /*08c0*/  PRMT R30, R18, 0x7632, R30 ;  /* 0x00007632121e7816 */ /* 0x008fe2000000001e */
[----:B------:R-:W-:Y:S01]  /*08d0*/  IMAD.WIDE R20, R25, 0x4, R20 ;  /* 0x0000000419147825 */ /* 0x000fe200078e0214 */
[----:B------:R-:W-:Y:S02]  /*08e0*/  LOP3.LUT R25, R22, 0x7, RZ, 0xc0, !PT ;  /* 0x0000000716197812 */ /* 0x000fe400078ec0ff */
[----:B------:R-:W-:Y:S01]  /*08f0*/  LEA R22, R27, UR7, 0x3 ;  /* 0x000000071b167c11 */ /* 0x000fe2000f8e18ff */
[----:B------:R-:W0:Y:S01]  /*0900*/  LDCU UR7, c[0x0][0x3e0] ;  /* 0x00007c00ff0777ac */ /* 0x000e220008000800 */
[----:B-1----:R-:W-:Y:S01]  /*0910*/  IADD3 R20, P0, PT, R20, UR4, RZ ;  /* 0x0000000414147c10 */ /* 0x002fe2000ff1e0ff */
[----:B------:R-:W-:Y:S01]  /*0920*/  IMAD.U32 R18, R18, 0x10000, RZ ;  /* 0x0001000012127824 */ /* 0x000fe200078e00ff */
[----:B------:R-:W-:Y:S01]  /*0930*/  PRMT R27, R17, 0x7632, R27 ;  /* 0x00007632111b7816 */ /* 0x000fe2000000001b */
[----:B------:R-:W-:Y:S01]  /*0940*/  IMAD.IADD R25, R25, 0x1, R22 ;  /* 0x0000000119197824 */ /* 0x000fe200078e0216 */
[----:B------:R-:W-:Y:S01]  /*0950*/  IADD3.X R21, PT, PT, R21, UR5, RZ, P0, !PT ;  /* 0x0000000515157c10 */ /* 0x000fe200087fe4ff */
[----:B------:R-:W1:Y:S01]  /*0960*/  S2UR UR5, SR_CgaCtaId ;  /* 0x00000000000579c3 */ /* 0x000e620000008800 */
[----:B------:R-:W-:Y:S01]  /*0970*/  UMOV UR4, 0x400 ;  /* 0x0000040000047882 */ /* 0x000fe20000000000 */
[----:B------:R-:W-:Y:S01]  /*0980*/  IMAD.U32 R22, R4, 0x10000, RZ ;  /* 0x0001000004167824 */ /* 0x000fe200078e00ff */
[----:B------:R-:W-:Y:S01]  /*0990*/  PRMT R4, R5, 0x7632, R4 ;  /* 0x0000763205047816 */ /* 0x000fe20000000004 */
[----:B------:R-:W-:Y:S01]  /*09a0*/  UIADD3 UR4, UPT, UPT, UR4, 0x120, URZ ;  /* 0x0000012004047890 */ /* 0x000fe2000fffe0ff */
[----:B------:R-:W-:Y:S01]  /*09b0*/  PRMT R5, R6, 0x7632, R5 ;  /* 0x0000763206057816 */ /* 0x000fe20000000005 */
[----:B------:R-:W-:Y:S01]  /*09c0*/  VIADD R47, R25, -UR20 ;  /* 0x80000014192f7c36 */ /* 0x000fe20008000000 */
[----:B----4-:R-:W-:Y:S01]  /*09d0*/  PRMT R36, R8, 0x7632, R36 ;  /* 0x0000763208247816 */ /* 0x010fe20000000024 */
[----:B------:R-:W-:Y:S01]  /*09e0*/  IMAD.U32 R28, R4, 0x10000, RZ ;  /* 0x00010000041c7824 */ /* 0x000fe200078e00ff */
[----:B------:R-:W-:Y:S01]  /*09f0*/  PRMT R39, R10, 0x7632, R39 ;  /* 0x000076320a277816 */ /* 0x000fe20000000027 */
[----:B------:R-:W-:Y:S01]  /*0a00*/  IMAD.U32 R17, R17, 0x10000, RZ ;  /* 0x0001000011117824 */ /* 0x000fe200078e00ff */
[----:B------:R-:W-:Y:S01]  /*0a10*/  PRMT R40, R11, 0x7632, R40 ;  /* 0x000076320b287816 */ /* 0x000fe20000000028 */
[----:B0-----:R-:W-:Y:S01]  /*0a20*/  IMAD R43, R2, UR7, RZ ;  /* 0x00000007022b7c24 */ /* 0x001fe2000f8e02ff */
        /* <DEDUP_REMOVED lines=8> */
[C---:B------:R-:W-:Y:S01]  /*0ab0*/  PRMT R41, R12.reuse, 0x7632, R41 ;  /* 0x000076320c297816 */ /* 0x040fe20000000029 */
[----:B------:R-:W-:Y:S01]  /*0ac0*/  IMAD.U32 R11, R11, 0x10000, RZ ;  /* 0x000100000b0b7824 */ /* 0x000fe200078e00ff */
[----:B------:R-:W-:Y:S01]  /*0ad0*/  SHF.L.U32 R33, R12, 0x10, RZ ;  /* 0x000000100c217819 */ /* 0x000fe200000006ff */
[----:B-1----:R-:W-:Y:S01]  /*0ae0*/  ULEA UR4, UR5, UR4, 0x18 ;  /* 0x0000000405047291 */ /* 0x002fe2000f8ec0ff */
        /* <DEDUP_REMOVED lines=21> */
[----:B------:R-:W-:Y:S01]  /*0c40*/  VIADD R24, R24, UR4 ;  /* 0x0000000418187c36 */ /* 0x000fe20008000000 */
[----:B------:R-:W-:-:S02]  /*0c50*/  SHF.L.U32 R31, R31, 0x10, RZ ;  /* 0x000000101f1f7819 */ /* 0x000fc400000006ff */
[----:B------:R-:W-:Y:S02]  /*0c60*/  SHF.L.U32 R38, R38, 0x10, RZ ;  /* 0x0000001026267819 */ /* 0x000fe400000006ff */
[----:B------:R-:W-:Y:S02]  /*0c70*/  SHF.L.U32 R41, R41, 0x10, RZ ;  /* 0x0000001029297819 */ /* 0x000fe400000006ff */
[----:B------:R-:W-:Y:S02]  /*0c80*/  SHF.L.U32 R46, R13, 0x10, RZ ;  /* 0x000000100d2e7819 */ /* 0x000fe400000006ff */
[----:B------:R-:W-:Y:S02]  /*0c90*/  IADD3 R25, PT, PT, R25, 0x1, RZ ;  /* 0x0000000119197810 */ /* 0x000fe40007ffe0ff */
[----:B------:R-:W-:-:S07]  /*0ca0*/  LEA.HI.X.SX32 R5, R43, RZ, 0x1, P1 ;  /* 0x000000ff2b057211 */ /* 0x000fce00008f0eff */
.L_x_19816:
[----:B------:R-:W2:Y:S02]  /*0cb0*/  LDG.E.CONSTANT R13, desc[UR14][R20.64] ;  /* 0x0000000e140d7981 */ /* 0x000ea4000c1e9900 */
[----:B--2---:R-:W-:-:S03]  /*0cc0*/  IMAD.WIDE R12, R13, UR10, R4 ;  /* 0x0000000a0d0c7c25 */ /* 0x004fc6000f8e0204 */
[----:B------:R-:W-:-:S05]  /*0cd0*/  LEA R43, P1, R37, R12, 0x1 ;  /* 0x0000000c252b7211 */ /* 0x000fca00078208ff */
[----:B0-----:R-:W-:Y:S01]  /*0ce0*/  IMAD.X R48, RZ, RZ, R13, P1 ;  /* 0x000000ffff307224 */ /* 0x001fe200008e060d */
[----:B------:R-:W-:-:S04]  /*0cf0*/  LEA R12, P1, R43, UR22, 0x1 ;  /* 0x000000162b0c7c11 */ /* 0x000fc8000f8208ff */
[----:B------:R-:W-:-:S05]  /*0d00*/  LEA.HI.X R13, R43, UR23, R48, 0x1, P1 ;  /* 0x000000172b0d7c11 */ /* 0x000fca00088f0c30 */
[----:B------:R-:W2:Y:S04]  /*0d10*/  LDG.E.CONSTANT R48, desc[UR14][R12.64+0x80] ;  /* 0x0000800e0c307981 */ /* 0x000ea8000c1e9900 */
[----:B------:R-:W3:Y:S01]  /*0d20*/  LDG.E.CONSTANT R43, desc[UR14][R12.64] ;  /* 0x0000000e0c2b7981 */ /* 0x000ee2000c1e9900 */
[----:B--2---:R-:W-:-:S04]  /*0d30*/  IMAD.U32 R50, R48, 0x10000, RZ ;  /* 0x0001000030327824 */ /* 0x004fc800078e00ff */
[----:B------:R-:W-:Y:S01]  /*0d40*/  FMUL.FTZ R49, R17, R50 ;  /* 0x0000003211317220 */ /* 0x000fe20000410000 */
[----:B---3--:R-:W-:Y:S01]  /*0d50*/  SHF.L.U32 R51, R43, 0x10, RZ ;  /* 0x000000102b337819 */ /* 0x008fe200000006ff */
[----:B------:R-:W2:Y:S01]  /*0d60*/  LDG.E.CONSTANT R50, desc[UR14][R12.64+0x100] ;  /* 0x0001000e0c327981 */ /* 0x000ea2000c1e9900 */
[----:B------:R-:W-:-:S03]  /*0d70*/  PRMT R48, R48, 0x7632, R48 ;  /* 0x0000763230307816 */ /* 0x000fc60000000030 */
[----:B------:R-:W-:Y:S02]  /*0d80*/  FFMA.FTZ R51, R16, R51, R49 ;  /* 0x0000003310337223 */ /* 0x000fe40000010031 */
[----:B------:R-:W3:Y:S01]  /*0d90*/  LDG.E.CONSTANT R49, desc[UR14][R12.64+0x180] ;  /* 0x0001800e0c317981 */ /* 0x000ee2000c1e9900 */
[----:B------:R-:W-:Y:S01]  /*0da0*/  IMAD.U32 R48, R48, 0x10000, RZ ;  /* 0x0001000030307824 */ /* 0x000fe200078e00ff */
[----:B------:R-:W-:-:S03]  /*0db0*/  PRMT R43, R43, 0x7632, R43 ;  /* 0x000076322b2b7816 */ /* 0x000fc6000000002b */
[----:B------:R-:W-:Y:S02]  /*0dc0*/  FMUL.FTZ R53, R27, R48 ;  /* 0x000000301b357220 */ /* 0x000fe40000410000 */
[----:B------:R-:W4:Y:S01]  /*0dd0*/  LDG.E.CONSTANT R48, desc[UR14][R12.64+0x200] ;  /* 0x0002000e0c307981 */ /* 0x000f22000c1e9900 */
[----:B------:R-:W-:-:S04]  /*0de0*/  IMAD.U32 R43, R43, 0x10000, RZ ;  /* 0x000100002b2b7824 */ /* 0x000fc800078e00ff */
[----:B------:R-:W-:Y:S02]  /*0df0*/  FFMA.FTZ R53, R26, R43, R53 ;  /* 0x0000002b1a357223 */ /* 0x000fe40000010035 */
[----:B------:R-:W5:Y:S01]  /*0e00*/  LDG.E.CONSTANT R43, desc[UR14][R12.64+0x280] ;  /* 0x0002800e0c2b7981 */ /* 0x000f62000c1e9900 */
[C---:B--2---:R-:W-:Y:S02]  /*0e10*/  SHF.L.U32 R52, R50.reuse, 0x10, RZ ;  /* 0x0000001032347819 */ /* 0x044fe400000006ff */
[----:B------:R-:W-:-:S03]  /*0e20*/  PRMT R50, R50, 0x7632, R50 ;  /* 0x0000763232327816 */ /* 0x000fc60000000032 */
[----:B------:R-:W-:Y:S01]  /*0e30*/  FFMA.FTZ R52, R18, R52, R51 ;  /* 0x0000003412347223 */ /* 0x000fe20000010033 */
[C---:B---3--:R-:W-:Y:S01]  /*0e40*/  IMAD.U32 R51, R49.reuse, 0x10000, RZ ;  /* 0x0001000031337824 */ /* 0x048fe200078e00ff */
[----:B------:R-:W-:Y:S01]  /*0e50*/  PRMT R49, R49, 0x7632, R49 ;  /* 0x0000763231317816 */ /* 0x000fe20000000031 */
[----:B------:R-:W-:-:S03]  /*0e60*/  IMAD.U32 R50, R50, 0x10000, RZ ;  /* 0x0001000032327824 */ /* 0x000fc600078e00ff */
[----:B------:R-:W-:Y:S01]  /*0e70*/  SHF.L.U32 R49, R49, 0x10, RZ ;  /* 0x0000001031317819 */ /* 0x000fe200000006ff */
[----:B------:R-:W-:-:S04]  /*0e80*/  FFMA.FTZ R50, R30, R50, R53 ;  /* 0x000000321e327223 */ /* 0x000fc80000010035 */
[----:B------:R-:W-:Y:S01]  /*0e90*/  FFMA.FTZ R49, R31, R49, R50 ;  /* 0x000000311f317223 */ /* 0x000fe20000010032 */
[C---:B----4-:R-:W-:Y:S01]  /*0ea0*/  IMAD.U32 R50, R48.reuse, 0x10000, RZ ;  /* 0x0001000030327824 */ /* 0x050fe200078e00ff */
[----:B------:R-:W-:Y:S01]  /*0eb0*/  PRMT R48, R48, 0x7632, R48 ;  /* 0x0000763230307816 */ /* 0x000fe20000000030 */
[----:B------:R-:W-:-:S04]  /*0ec0*/  FFMA.FTZ R51, R19, R51, R52 ;  /* 0x0000003313337223 */ /* 0x000fc80000010034 */
[----:B------:R-:W-:Y:S02]  /*0ed0*/  IMAD.U32 R48, R48, 0x10000, RZ ;  /* 0x0001000030307824 */ /* 0x000fe400078e00ff */
[----:B------:R-:W-:Y:S02]  /*0ee0*/  FFMA.FTZ R50, R22, R50, R51 ;  /* 0x0000003216327223 */ /* 0x000fe40000010033 */
[----:B------:R-:W-:Y:S01]  /*0ef0*/  FFMA.FTZ R51, R32, R48, R49 ;  /* 0x0000003020337223 */ /* 0x000fe20000010031 */
[C---:B-----5:R-:W-:Y:S01]  /*0f00*/  SHF.L.U32 R49, R43.reuse, 0x10, RZ ;  /* 0x000000102b317819 */ /* 0x060fe200000006ff */
[----:B------:R-:W2:Y:S01]  /*0f10*/  LDG.E.CONSTANT R48, desc[UR14][R12.64+0x300] ;  /* 0x0003000e0c307981 */ /* 0x000ea2000c1e9900 */
[----:B------:R-:W-:-:S05]  /*0f20*/  PRMT R43, R43, 0x7632, R43 ;  /* 0x000076322b2b7816 */ /* 0x000fca000000002b */
[----:B------:R-:W-:-:S04]  /*0f30*/  IMAD.U32 R43, R43, 0x10000, RZ ;  /* 0x000100002b2b7824 */ /* 0x000fc800078e00ff */
[----:B------:R-:W-:Y:S02]  /*0f40*/  FFMA.FTZ R53, R28, R43, R51 ;  /* 0x0000002b1c357223 */ /* 0x000fe40000010033 */
[----:B------:R-:W3:Y:S01]  /*0f50*/  LDG.E.CONSTANT R51, desc[UR14][R12.64+0x380] ;  /* 0x0003800e0c337981 */ /* 0x000ee2000c1e9900 */
[----:B------:R-:W-:-:S03]  /*0f60*/  FFMA.FTZ R49, R23, R49, R50 ;  /* 0x0000003117317223 */ /* 0x000fc60000010032 */
[----:B------:R-:W4:Y:S04]  /*0f70*/  LDG.E.CONSTANT R50, desc[UR14][R12.64+0x400] ;  /* 0x0004000e0c327981 */ /* 0x000f28000c1e9900 */
[----:B------:R-:W5:Y:S01]  /*0f80*/  LDG.E.CONSTANT R43, desc[UR14][R12.64+0x480] ;  /* 0x0004800e0c2b7981 */ /* 0x000f62000c1e9900 */
[C---:B--2---:R-:W-:Y:S01]  /*0f90*/  IMAD.U32 R52, R48.reuse, 0x10000, RZ ;  /* 0x0001000030347824 */ /* 0x044fe200078e00ff */
[----:B------:R-:W-:-:S03]  /*0fa0*/  PRMT R48, R48, 0x7632, R48 ;  /* 0x0000763230307816 */ /* 0x000fc60000000030 */
[----:B------:R-:W-:Y:S01]  /*0fb0*/  FFMA.FTZ R52, R6, R52, R49 ;  /* 0x0000003406347223 */ /* 0x000fe20000010031 */
[----:B------:R-:W-:Y:S01]  /*0fc0*/  SHF.L.U32 R48, R48, 0x10, RZ ;  /* 0x0000001030307819 */ /* 0x000fe200000006ff */
[C---:B---3--:R-:W-:Y:S01]  /*0fd0*/  IMAD.U32 R49, R51.reuse, 0x10000, RZ ;  /* 0x0001000033317824 */ /* 0x048fe200078e00ff */
[----:B------:R-:W-:-:S03]  /*0fe0*/  PRMT R51, R51, 0x7632, R51 ;  /* 0x0000763233337816 */ /* 0x000fc60000000033 */
[----:B------:R-:W-:Y:S02]  /*0ff0*/  FFMA.FTZ R48, R44, R48, R53 ;  /* 0x000000302c307223 */ /* 0x000fe40000010035 */
[----:B------:R-:W-:Y:S02]  /*1000*/  IMAD.U32 R51, R51, 0x10000, RZ ;  /* 0x0001000033337824 */ /* 0x000fe400078e00ff */
[----:B------:R-:W-:Y:S02]  /*1010*/  FFMA.FTZ R49, R7, R49, R52 ;  /* 0x0000003107317223 */ /* 0x000fe40000010034 */
[----:B------:R-:W-:Y:S01]  /*1020*/  FFMA.FTZ R51, R35, R51, R48 ;  /* 0x0000003323337223 */ /* 0x000fe20000010030 */
[C---:B----4-:R-:W-:Y:S02]  /*1030*/  SHF.L.U32 R48, R50.reuse, 0x10, RZ ;  /* 0x0000001032307819 */ /* 0x050fe400000006ff */
[----:B------:R-:W-:-:S03]  /*1040*/  PRMT R50, R50, 0x7632, R50 ;  /* 0x0000763232327816 */ /* 0x000fc60000000032 */
[----:B------:R-:W-:Y:S01]  /*1050*/  FFMA.FTZ R48, R8, R48, R49 ;  /* 0x0000003008307223 */ /* 0x000fe20000010031 */
[C---:B-----5:R-:W-:Y:S01]  /*1060*/  IMAD.U32 R49, R43.reuse, 0x10000, RZ ;  /* 0x000100002b317824 */ /* 0x060fe200078e00ff */
[----:B------:R-:W-:Y:S01]  /*1070*/  PRMT R43, R43, 0x7632, R43 ;  /* 0x000076322b2b7816 */ /* 0x000fe2000000002b */
[----:B------:R-:W-:Y:S02]  /*1080*/  IMAD.U32 R50, R50, 0x10000, RZ ;  /* 0x0001000032327824 */ /* 0x000fe400078e00ff */
[----:B------:R-:W-:Y:S02]  /*1090*/  FFMA.FTZ R49, R9, R49, R48 ;  /* 0x0000003109317223 */ /* 0x000fe40000010030 */
[----:B------:R-:W2:Y:S01]  /*10a0*/  LDG.E.CONSTANT R48, desc[UR14][R12.64+0x500] ;  /* 0x0005000e0c307981 */ /* 0x000ea2000c1e9900 */
[----:B------:R-:W-:Y:S01]  /*10b0*/  FFMA.FTZ R51, R36, R50, R51 ;  /* 0x0000003224337223 */ /* 0x000fe20000010033 */
[----:B------:R-:W-:Y:S02]  /*10c0*/  SHF.L.U32 R43, R43, 0x10, RZ ;  /* 0x000000102b2b7819 */ /* 0x000fe400000006ff */
[----:B------:R-:W3:Y:S03]  /*10d0*/  LDG.E.CONSTANT R50, desc[UR14][R12.64+0x600] ;  /* 0x0006000e0c327981 */ /* 0x000ee6000c1e9900 */
[----:B------:R-:W-:-:S02]  /*10e0*/  FFMA.FTZ R53, R38, R43, R51 ;  /* 0x0000002b26357223 */ /* 0x000fc40000010033 */
[----:B------:R-:W4:Y:S04]  /*10f0*/  LDG.E.CONSTANT R51, desc[UR14][R12.64+0x580] ;  /* 0x0005800e0c337981 */ /* 0x000f28000c1e9900 */
[----:B------:R-:W5:Y:S01]  /*1100*/  LDG.E.CONSTANT R43, desc[UR14][R12.64+0x680] ;  /* 0x0006800e0c2b7981 */ /* 0x000f62000c1e9900 */
[C---:B--2---:R-:W-:Y:S01]  /*1110*/  IMAD.U32 R52, R48.reuse, 0x10000, RZ ;  /* 0x0001000030347824 */ /* 0x044fe200078e00ff */
[----:B------:R-:W-:-:S05]  /*1120*/  PRMT R48, R48, 0x7632, R48 ;  /* 0x0000763230307816 */ /* 0x000fca0000000030 */
[----:B------:R-:W-:Y:S02]  /*1130*/  IMAD.U32 R48, R48, 0x10000, RZ ;  /* 0x0001000030307824 */ /* 0x000fe400078e00ff */
[----:B------:R-:W-:Y:S02]  /*1140*/  FFMA.FTZ R52, R10, R52, R49 ;  /* 0x000000340a347223 */ /* 0x000fe40000010031 */
[----:B------:R-:W-:Y:S01]  /*1150*/  FFMA.FTZ R53, R39, R48, R53 ;  /* 0x0000003027357223 */ /* 0x000fe20000010035 */
[C---:B----4-:R-:W-:Y:S02]  /*1160*/  SHF.L.U32 R48, R51.reuse, 0x10, RZ ;  /* 0x0000001033307819 */ /* 0x050fe400000006ff */
[----:B------:R-:W-:-:S03]  /*1170*/  PRMT R51, R51, 0x7632, R51 ;  /* 0x0000763233337816 */ /* 0x000fc60000000033 */
[----:B------:R-:W-:Y:S02]  /*1180*/  FFMA.FTZ R52, R11, R48, R52 ;  /* 0x000000300b347223 */ /* 0x000fe40000010034 */
[----:B------:R-:W-:Y:S02]  /*1190*/  IMAD.U32 R48, R51, 0x10000, RZ ;  /* 0x0001000033307824 */ /* 0x000fe400078e00ff */
[C---:B---3--:R-:W-:Y:S01]  /*11a0*/  IMAD.U32 R51, R50.reuse, 0x10000, RZ ;  /* 0x0001000032337824 */ /* 0x048fe200078e00ff */
[----:B------:R-:W-:Y:S01]  /*11b0*/  PRMT R50, R50, 0x7632, R50 ;  /* 0x0000763232327816 */ /* 0x000fe20000000032 */
[----:B------:R-:W-:-:S03]  /*11c0*/  FFMA.FTZ R48, R40, R48, R53 ;  /* 0x0000003028307223 */ /* 0x000fc60000010035 */
[----:B------:R-:W-:Y:S01]  /*11d0*/  SHF.L.U32 R49, R50, 0x10, RZ ;  /* 0x0000001032317819 */ /* 0x000fe200000006ff */
[----:B------:R-:W-:Y:S01]  /*11e0*/  FFMA.FTZ R51, R33, R51, R52 ;  /* 0x0000003321337223 */ /* 0x000fe20000010034 */
[----:B------:R-:W2:Y:S03]  /*11f0*/  LDG.E.CONSTANT R50, desc[UR14][R12.64+0x780] ;  /* 0x0007800e0c327981 */ /* 0x000ea6000c1e9900 */
[----:B------:R-:W-:Y:S01]  /*1200*/  FFMA.FTZ R49, R41, R49, R48 ;  /* 0x0000003129317223 */ /* 0x000fe20000010030 */
[----:B-----5:R-:W-:-:S04]  /*1210*/  IMAD.U32 R48, R43, 0x10000, RZ ;  /* 0x000100002b307824 */ /* 0x020fc800078e00ff */
[----:B------:R-:W-:Y:S02]  /*1220*/  FFMA.FTZ R51, R34, R48, R51 ;  /* 0x0000003022337223 */ /* 0x000fe40000010033 */
[----:B------:R-:W3:Y:S01]  /*1230*/  LDG.E.CONSTANT R48, desc[UR14][R12.64+0x700] ;  /* 0x0007000e0c307981 */ /* 0x000ee2000c1e9900 */
[----:B------:R-:W-:-:S05]  /*1240*/  PRMT R43, R43, 0x7632, R43 ;  /* 0x000076322b2b7816 */ /* 0x000fca000000002b */
[----:B------:R-:W-:-:S04]  /*1250*/  IMAD.U32 R43, R43, 0x10000, RZ ;  /* 0x000100002b2b7824 */ /* 0x000fc800078e00ff */
[--C-:B------:R-:W-:Y:S01]  /*1260*/  FFMA.FTZ R52, R42, R43, R49.reuse ;  /* 0x0000002b2a347223 */ /* 0x100fe20000010031 */
[----:B------:R-:W-:Y:S01]  /*1270*/  UMOV UR4, 0xffffffff ;  /* 0xffffffff00047882 */ /* 0x000fe20000000000 */
[C---:B--2---:R-:W-:Y:S01]  /*1280*/  PRMT R49, R50.reuse, 0x7632, R49 ;  /* 0x0000763232317816 */ /* 0x044fe20000000031 */
[----:B------:R-:W-:Y:S01]  /*1290*/  IMAD.U32 R50, R50, 0x10000, RZ ;  /* 0x0001000032327824 */ /* 0x000fe200078e00ff */
[C---:B---3--:R-:W-:Y:S02]  /*12a0*/  PRMT R43, R48.reuse, 0x7632, R43 ;  /* 0x00007632302b7816 */ /* 0x048fe4000000002b */
[----:B------:R-:W-:-:S03]  /*12b0*/  SHF.L.U32 R48, R48, 0x10, RZ ;  /* 0x0000001030307819 */ /* 0x000fc600000006ff */
[----:B------:R-:W-:Y:S01]  /*12c0*/  IMAD.U32 R43, R43, 0x10000, RZ ;  /* 0x000100002b2b7824 */ /* 0x000fe200078e00ff */
[----:B------:R-:W-:Y:S01]  /*12d0*/  SHF.L.U32 R49, R49, 0x10, RZ ;  /* 0x0000001031317819 */ /* 0x000fe200000006ff */
        /* <DEDUP_REMOVED lines=9> */
.L_x_19862:
[----:B------:R-:W-:Y:S01]  /*1370*/  VIADD R12, R47, 0x1 ;  /* 0x000000012f0c7836 */ /* 0x000fe20000000000 */
[----:B------:R-:W-:Y:S01]  /*1380*/  ISETP.NE.AND P2, PT, R37, RZ, PT ;  /* 0x000000ff2500720c */ /* 0x000fe20003f45270 */
        /* <DEDUP_REMOVED lines=11> */
[----:B------:R-:W-:Y:S02]  /*1440*/  @!P2 FSEL R13, R12, RZ, !P1 ;  /* 0x000000ff0c0da208 */ /* 0x000fe40004800000 */
[----:B------:R-:W-:-:S03]  /*1450*/  IADD3 R20, P1, PT, R20, 0x10, RZ ;  /* 0x0000001014147810 */ /* 0x000fc60007f3e0ff */
[----:B------:R1:W-:Y:S01]  /*1460*/  @!P2 STS [R24], R13 ;  /* 0x0000000d1800a388 */ /* 0x0003e20000000800 */
[----:B------:R-:W-:Y:S01]  /*1470*/  ISETP.GE.U32.AND P2, PT, R3, UR8, PT ;  /* 0x0000000803007c0c */ /* 0x000fe2000bf46070 */
[----:B------:R-:W-:Y:S02]  /*1480*/  IMAD.X R21, RZ, RZ, R21, P1 ;  /* 0x000000ffff157224 */ /* 0x000fe400008e0615 */
[----:B------:R-:W-:Y:S01]  /*1490*/  @!P3 FMNMX.FTZ R29, R29, R12, !PT ;  /* 0x0000000c1d1db209 */ /* 0x000fe20007810000 */
[----:B-1----:R-:W-:-:S09]  /*14a0*/  VIADD R24, R24, 0x80 ;  /* 0x0000008018187836 */ /* 0x002fd20000000000 */
[----:B------:R-:W-:Y:S05]  /*14b0*/  @!P2 BRA `(.L_x_19816) ;  /* 0xfffffff400fca947 */ /* 0x000fea000383ffff */
.L_x_19814:
[----:B------:R-:W-:Y:S05]  /*14c0*/  BSYNC B0 ;  /* 0x0000000000007941 */ /* 0x000fea0003800000 */
.L_x_19813:
[----:B------:R-:W1:Y:S01]  /*14d0*/  S2R R14, SR_TID.X ;  /* 0x00000000000e7919 */ /* 0x000e620000002100 */
[----:B------:R-:W-:Y:S02]  /*14e0*/  UIMAD UR4, UR16, -0x40, UR8 ;  /* 0xffffffc0100478a4 */ /* 0x000fe4000f8e0208 */
[----:B------:R-:W-:Y:S01]  /*14f0*/  IMAD.U32 R3, RZ, RZ, UR16 ;  /* 0x00000010ff037e24 */ /* 0x000fe2000f8e00ff */
[----:B------:R-:W-:Y:S01]  /*1500*/  MOV R5, 0x400 ;  /* 0x0000040000057802 */ /* 0x000fe20000000f00 */
[----:B------:R-:W2:Y:S03]  /*1510*/  S2R R4, SR_CgaCtaId ;  /* 0x0000000000047919 */ /* 0x000ea60000008800 */
[----:B------:R-:W-:Y:S01]  /*1520*/  SHF.L.U32 R3, R3, 0x9, RZ ;  /* 0x0000000903037819 */ /* 0x000fe200000006ff */
[----:B------:R-:W-:Y:S01]  /*1530*/  IMAD.U32 R6, RZ, RZ, UR4 ;  /* 0x00000004ff067e24 */ /* 0x000fe2000f8e00ff */
[----:B------:R-:W-:-:S03]  /*1540*/  UMOV UR4, 0xffffffff ;  /* 0xffffffff00047882 */ /* 0x000fc60000000000 */
[----:B------:R-:W-:-:S05]  /*1550*/  IMAD R6, R6, 0x8, R3 ;  /* 0x0000000806067824 */ /* 0x000fca00078e0203 */
[----:B------:R-:W-:Y:S02]  /*1560*/  VIMNMX R6, PT, PT, R6, UR20, PT ;  /* 0x0000001406067c48 */ /* 0x000fe4000bfe0100 */
[----:B-1----:R-:W-:Y:S02]  /*1570*/  LOP3.LUT R15, R14, 0x1f, RZ, 0xc0, !PT ;  /* 0x0000001f0e0f7812 */ /* 0x002fe400078ec0ff */
[----:B-----5:R-:W-:Y:S01]  /*1580*/  SHF.R.U32.HI R0, RZ, 0x5, R14 ;  /* 0x00000005ff007819 */ /* 0x020fe2000001160e */
[----:B------:R-:W-:Y:S06]  /*1590*/  BRA.DIV UR4, `(.L_x_19817) ;  /* 0x00000036042c7947 */ /* 0x000fec000b800000 */
[----:B------:R-:W0:Y:S02]  /*15a0*/  SHFL.BFLY PT, R49, R29, 0x10, 0x1f ;  /* 0x0e001f001d317f89 */ /* 0x000e2400000e0000 */
[----:B0-----:R-:W-:-:S05]  /*15b0*/  FMNMX.FTZ R48, R49, R29, !PT ;  /* 0x0000001d31307209 */ /* 0x001fca0007810000 */
[----:B------:R-:W0:Y:S02]  /*15c0*/  SHFL.BFLY PT, R49, R48, 0x8, 0x1f ;  /* 0x0d001f0030317f89 */ /* 0x000e2400000e0000 */
[----:B0-----:R-:W-:-:S05]  /*15d0*/  FMNMX.FTZ R7, R48, R49, !PT ;  /* 0x0000003130077209 */ /* 0x001fca0007810000 */
[----:B------:R0:W1:Y:S02]  /*15e0*/  SHFL.BFLY PT, R49, R7, 0x4, 0x1f ;  /* 0x0c801f0007317f89 */ /* 0x00006400000e0000 */
.L_x_19867:
[----:B------:R-:W-:Y:S01]  /*15f0*/  IADD3 R9, PT, PT, R5, 0x100, RZ ;  /* 0x0000010005097810 */ /* 0x000fe20007ffe0ff */
[----:B------:R-:W-:Y:S05]  /*1600*/  WARPSYNC.ALL ;  /* 0x0000000000007948 */ /* 0x000fea0003800000 */
[----:B------:R-:W-:Y:S02]  /*1610*/  ISETP.NE.AND P3, PT, R15, RZ, PT ;  /* 0x000000ff0f00720c */ /* 0x000fe40003f65270 */
[----:B--2---:R-:W-:Y:S02]  /*1620*/  LEA R9, R4, R9, 0x18 ;  /* 0x0000000904097211 */ /* 0x004fe400078ec0ff */
[----:B-1----:R-:W-:-:S03]  /*1630*/  FMNMX.FTZ R49, R7, R49, !PT ;  /* 0x0000003107317209 */ /* 0x002fc60007810000 */
[----:B------:R-:W-:-:S06]  /*1640*/  IMAD R8, R0, 0x4, R9 ;  /* 0x0000000400087824 */ /* 0x000fcc00078e0209 */
[----:B------:R-:W-:Y:S01]  /*1650*/  @!P3 STS [R8], R49 ;  /* 0x000000310800b388 */ /* 0x000fe20000000800 */
[----:B------:R-:W-:Y:S01]  /*1660*/  BAR.SYNC.DEFER_BLOCKING 0x0 ;  /* 0x0000000000007b1d */ /* 0x000fe20000010000 */
[C---:B------:R-:W-:Y:S01]  /*1670*/  ISETP.GT.U32.AND P2, PT, R15.reuse, 0x3, PT ;  /* 0x000000030f00780c */ /* 0x040fe20003f44070 */
[----:B------:R-:W-:Y:S01]  /*1680*/  IMAD R9, R15, 0x4, R9 ;  /* 0x000000040f097824 */ /* 0x000fe200078e0209 */
[----:B------:R-:W-:Y:S01]  /*1690*/  MOV R12, 0xff7fffff ;  /* 0xff7fffff000c7802 */ /* 0x000fe20000000f00 */
[----:B------:R-:W-:Y:S02]  /*16a0*/  IMAD.IADD R11, R6, 0x1, -R3 ;  /* 0x00000001060b7824 */ /* 0x000fe400078e0a03 */
[----:B------:R-:W-:Y:S03]  /*16b0*/  BSSY.RECONVERGENT B0, `(.L_x_19818) ;  /* 0x00000eb000007945 */ /* 0x000fe60003800200 */
[----:B------:R-:W-:-:S05]  /*16c0*/  ISETP.GE.AND P1, PT, R14, R11, PT ;  /* 0x0000000b0e00720c */ /* 0x000fca0003f26270 */
        /* <DEDUP_REMOVED lines=15> */
[----:B------:R-:W-:Y:S01]  /*17c0*/  IMAD.MOV.U32 R10, RZ, RZ, RZ ;  /* 0x000000ffff0a7224 */ /* 0x000fe200078e00ff */
        /* <DEDUP_REMOVED lines=10> */
.L_x_19822:
        /* <DEDUP_REMOVED lines=11> */
.L_x_19821:
[----:B------:R-:W-:Y:S05]  /*1920*/  BSYNC.RECONVERGENT B1 ;  /* 0x0000000000017941 */ /* 0x000fea0003800200 */
.L_x_19820:
        /* <DEDUP_REMOVED lines=12> */
.L_x_19825:
[----:B------:R-:W0:Y:S01]  /*19f0*/  LDS R20, [R12+-0x200] ;  /* 0xfffe00000c147984 */ /* 0x000e220000000800 */
[----:B------:R-:W-:-:S03]  /*1a00*/  VIADD R16, R16, 0x800 ;  /* 0x0000080010107836 */ /* 0x000fc60000000000 */
[----:B------:R-:W1:Y:S02]  /*1a10*/  LDS R24, [R12+0x200] ;  /* 0x000200000c187984 */ /* 0x000e640000000800 */
[----:B------:R-:W-:Y:S02]  /*1a20*/  ISETP.GE.AND P4, PT, R16, R13, PT ;  /* 0x0000000d1000720c */ /* 0x000fe40003f86270 */
[----:B------:R-:W2:Y:S04]  /*1a30*/  LDS R18, [R12+-0x400] ;  /* 0xfffc00000c127984 */ /* 0x000ea80000000800 */
[----:B------:R-:W3:Y:S04]  /*1a40*/  LDS R26, [R12+0x400] ;  /* 0x000400000c1a7984 */ /* 0x000ee80000000800 */
[----:B------:R-:W4:Y:S04]  /*1a50*/  LDS R22, [R12] ;  /* 0x000000000c167984 */ /* 0x000f280000000800 */
[----:B------:R-:W5:Y:S04]  /*1a60*/  LDS R28, [R12+0x600] ;  /* 0x000600000c1c7984 */ /* 0x000f680000000800 */
        /* <DEDUP_REMOVED lines=13> */
[C---:B---3--:R-:W-:Y:S02]  /*1b40*/  FADD.FTZ R26, -R7.reuse, R26 ;  /* 0x0000001a071a7221 */ /* 0x048fe40000010100 */
[----:B------:R-:W3:Y:S01]  /*1b50*/  LDS R18, [R12+0x1800] ;  /* 0x001800000c127984 */ /* 0x000ee20000000800 */
[C---:B----4-:R-:W-:Y:S01]  /*1b60*/  FADD.FTZ R22, -R7.reuse, R22 ;  /* 0x0000001607167221 */ /* 0x050fe20000010100 */
[----:B------:R-:W-:Y:S01]  /*1b70*/  FMUL.FTZ R25, R26, 1.4426950216293334961 ;  /* 0x3fb8aa3b1a197820 */ /* 0x000fe20000410000 */
[----:B------:R-:W4:Y:S01]  /*1b80*/  MUFU.EX2 R17, R17 ;  /* 0x0000001100117308 */ /* 0x000f220000000800 */
[----:B------:R-:W3:Y:S01]  /*1b90*/  LDS R26, [R12+0x1400] ;  /* 0x001400000c1a7984 */ /* 0x000ee20000000800 */
[----:B-----5:R-:W-:Y:S01]  /*1ba0*/  FADD.FTZ R28, -R7, R28 ;  /* 0x0000001c071c7221 */ /* 0x020fe20000010100 */
[----:B------:R-:W-:-:S03]  /*1bb0*/  FMUL.FTZ R21, R22, 1.4426950216293334961 ;  /* 0x3fb8aa3b16157820 */ /* 0x000fc60000410000 */
[----:B------:R-:W-:Y:S01]  /*1bc0*/  FMUL.FTZ R27, R28, 1.4426950216293334961 ;  /* 0x3fb8aa3b1c1b7820 */ /* 0x000fe20000410000 */
[C---:B------:R-:W-:Y:S01]  /*1bd0*/  FADD.FTZ R30, -R7.reuse, R30 ;  /* 0x0000001e071e7221 */ /* 0x040fe20000010100 */
[----:B------:R-:W5:Y:S01]  /*1be0*/  LDS R28, [R12+0x1600] ;  /* 0x001600000c1c7984 */ /* 0x000f620000000800 */
[----:B------:R-:W0:Y:S01]  /*1bf0*/  MUFU.EX2 R21, R21 ;  /* 0x0000001500157308 */ /* 0x000e220000000800 */
[C---:B------:R-:W-:Y:S01]  /*1c00*/  FADD.FTZ R32, -R7.reuse, R32 ;  /* 0x0000002007207221 */ /* 0x040fe20000010100 */
[----:B------:R-:W-:Y:S01]  /*1c10*/  FMUL.FTZ R29, R30, 1.4426950216293334961 ;  /* 0x3fb8aa3b1e1d7820 */ /* 0x000fe20000410000 */
[----:B-1----:R-:W-:Y:S02]  /*1c20*/  STS [R12+-0x200], R19 ;  /* 0xfffe00130c007388 */ /* 0x002fe40000000800 */
[----:B------:R-:W-:Y:S01]  /*1c30*/  FMUL.FTZ R31, R32, 1.4426950216293334961 ;  /* 0x3fb8aa3b201f7820 */ /* 0x000fe20000410000 */
[----:B------:R-:W-:Y:S02]  /*1c40*/  FADD.FTZ R34, -R7, R34 ;  /* 0x0000002207227221 */ /* 0x000fe40000010100 */
[----:B------:R-:W1:Y:S01]  /*1c50*/  MUFU.EX2 R23, R23 ;  /* 0x0000001700177308 */ /* 0x000e620000000800 */
[----:B----4-:R-:W-:Y:S01]  /*1c60*/  FADD.FTZ R10, R17, R10 ;  /* 0x0000000a110a7221 */ /* 0x010fe20000010000 */
[----:B------:R-:W-:Y:S01]  /*1c70*/  FMUL.FTZ R34, R34, 1.4426950216293334961 ;  /* 0x3fb8aa3b22227820 */ /* 0x000fe20000410000 */
[----:B------:R-:W-:Y:S01]  /*1c80*/  FADD.FTZ R36, -R7, R36 ;  /* 0x0000002407247221 */ /* 0x000fe20000010100 */
[----:B------:R-:W-:Y:S01]  /*1c90*/  STS [R12+-0x400], R17 ;  /* 0xfffc00110c007388 */ /* 0x000fe20000000800 */
[----:B------:R-:W-:-:S02]  /*1ca0*/  FADD.FTZ R10, R10, R19 ;  /* 0x000000130a0a7221 */ /* 0x000fc40000010000 */
[----:B------:R-:W-:Y:S01]  /*1cb0*/  FMUL.FTZ R36, R36, 1.4426950216293334961 ;  /* 0x3fb8aa3b24247820 */ /* 0x000fe20000410000 */
[----:B------:R-:W4:Y:S01]  /*1cc0*/  MUFU.EX2 R25, R25 ;  /* 0x0000001900197308 */ /* 0x000f220000000800 */
[----:B0-----:R-:W-:Y:S01]  /*1cd0*/  FADD.FTZ R10, R10, R21 ;  /* 0x000000150a0a7221 */ /* 0x001fe20000010000 */
[----:B------:R-:W-:Y:S01]  /*1ce0*/  STS [R12], R21 ;  /* 0x000000150c007388 */ /* 0x000fe20000000800 */
[----:B------:R-:W-:-:S03]  /*1cf0*/  FADD.FTZ R22, -R7, R20 ;  /* 0x0000001407167221 */ /* 0x000fc60000010100 */
[----:B------:R-:W0:Y:S01]  /*1d00*/  LDS R20, [R12+0x1a00] ;  /* 0x001a00000c147984 */ /* 0x000e220000000800 */
[----:B------:R-:W-:Y:S01]  /*1d10*/  FMUL.FTZ R22, R22, 1.4426950216293334961 ;  /* 0x3fb8aa3b16167820 */ /* 0x000fe20000410000 */
[----:B------:R-:W5:Y:S01]  /*1d20*/  MUFU.EX2 R27, R27 ;  /* 0x0000001b001b7308 */ /* 0x000f620000000800 */
[----:B-1----:R-:W-:Y:S01]  /*1d30*/  FADD.FTZ R10, R10, R23 ;  /* 0x000000170a0a7221 */ /* 0x002fe20000010000 */
[C---:B--2---:R-:W-:Y:S01]  /*1d40*/  FADD.FTZ R24, -R7.reuse, R24 ;  /* 0x0000001807187221 */ /* 0x044fe20000010100 */
[----:B------:R-:W-:Y:S01]  /*1d50*/  STS [R12+0x200], R23 ;  /* 0x000200170c007388 */ /* 0x000fe20000000800 */
[C---:B---3--:R-:W-:Y:S02]  /*1d60*/  FADD.FTZ R18, -R7.reuse, R18 ;  /* 0x0000001207127221 */ /* 0x048fe40000010100 */
[----:B------:R-:W-:Y:S02]  /*1d70*/  FMUL.FTZ R24, R24, 1.4426950216293334961 ;  /* 0x3fb8aa3b18187820 */ /* 0x000fe40000410000 */
[----:B------:R-:W1:Y:S01]  /*1d80*/  MUFU.EX2 R29, R29 ;  /* 0x0000001d001d7308 */ /* 0x000e620000000800 */
[----:B----4-:R-:W-:Y:S01]  /*1d90*/  FADD.FTZ R10, R10, R25 ;  /* 0x000000190a0a7221 */ /* 0x010fe20000010000 */
[C---:B------:R-:W-:Y:S01]  /*1da0*/  FADD.FTZ R26, -R7.reuse, R26 ;  /* 0x0000001a071a7221 */ /* 0x040fe20000010100 */
[----:B------:R-:W-:Y:S01]  /*1db0*/  FMUL.FTZ R18, R18, 1.4426950216293334961 ;  /* 0x3fb8aa3b12127820 */ /* 0x000fe20000410000 */
[----:B------:R-:W-:Y:S02]  /*1dc0*/  STS [R12+0x400], R25 ;  /* 0x000400190c007388 */ /* 0x000fe40000000800 */
[----:B------:R-:W-:Y:S01]  /*1dd0*/  FMUL.FTZ R26, R26, 1.4426950216293334961 ;  /* 0x3fb8aa3b1a1a7820 */ /* 0x000fe20000410000 */
[----:B-----5:R-:W-:Y:S01]  /*1de0*/  FADD.FTZ R28, -R7, R28 ;  /* 0x0000001c071c7221 */ /* 0x020fe20000010100 */
[----:B------:R-:W2:Y:S01]  /*1df0*/  MUFU.EX2 R31, R31 ;  /* 0x0000001f001f7308 */ /* 0x000ea20000000800 */
[----:B------:R-:W-:Y:S01]  /*1e00*/  FADD.FTZ R10, R10, R27 ;  /* 0x0000001b0a0a7221 */ /* 0x000fe20000010000 */
[----:B------:R-:W-:Y:S01]  /*1e10*/  STS [R12+0x600], R27 ;  /* 0x0006001b0c007388 */ /* 0x000fe20000000800 */
[----:B------:R-:W-:-:S05]  /*1e20*/  FMUL.FTZ R28, R28, 1.4426950216293334961 ;  /* 0x3fb8aa3b1c1c7820 */ /* 0x000fca0000410000 */
[----:B------:R-:W3:Y:S01]  /*1e30*/  MUFU.EX2 R33, R22 ;  /* 0x0000001600217308 */ /* 0x000ee20000000800 */
[----:B-1----:R-:W-:Y:S01]  /*1e40*/  FADD.FTZ R10, R10, R29 ;  /* 0x0000001d0a0a7221 */ /* 0x002fe20000010000 */
[----:B------:R-:W-:Y:S06]  /*1e50*/  STS [R12+0x800], R29 ;  /* 0x0008001d0c007388 */ /* 0x000fec0000000800 */
        /* <DEDUP_REMOVED lines=27> */
[----:B0-----:R-:W-:Y:S01]  /*2010*/  IADD3 R12, PT, PT, R12, 0x2000, RZ ;  /* 0x000020000c0c7810 */ /* 0x001fe20007ffe0ff */
[----:B------:R-:W-:Y:S06]  /*2020*/  @!P4 BRA `(.L_x_19825) ;  /* 0xfffffff80070c947 */ /* 0x000fec000383ffff */
.L_x_19824:
[----:B------:R-:W-:Y:S05]  /*2030*/  BSYNC.RECONVERGENT B1 ;  /* 0x0000000000017941 */ /* 0x000fea0003800200 */
.L_x_19823:
        /* <DEDUP_REMOVED lines=55> */
.L_x_19827:
[----:B------:R-:W-:Y:S05]  /*23b0*/  BSYNC.RECONVERGENT B1 ;  /* 0x0000000000017941 */ /* 0x000fea0003800200 */
.L_x_19826:
        /* <DEDUP_REMOVED lines=26> */
.L_x_19819:
[----:B------:R-:W-:Y:S05]  /*2560*/  BSYNC.RECONVERGENT B0 ;  /* 0x0000000000007941 */ /* 0x000fea0003800200 */
.L_x_19818:
        /* <DEDUP_REMOVED lines=35> */
[----:B------:R-:W-:Y:S02]  /*27a0*/  LEA R17, R4, R17, 0x18 ;  /* 0x0000001104117211 */ /* 0x000fe400078ec0ff */
[----:B------:R-:W-:Y:S02]  /*27b0*/  IADD3 R13, PT, PT, RZ, -R13, RZ ;  /* 0x8000000dff0d7210 */ /* 0x000fe40007ffe0ff */
[----:B------:R-:W-:Y:S01]  /*27c0*/  LOP3.LUT R9, R8, 0x180, RZ, 0xc0, !PT ;  /* 0x0000018008097812 */ /* 0x000fe200078ec0ff */
[----:B------:R-:W-:-:S03]  /*27d0*/  IMAD R8, R14, 0x4, R17 ;  /* 0x000000040e087824 */ /* 0x000fc600078e0211 */
[----:B------:R-:W-:-:S07]  /*27e0*/  IADD3 R12, PT, PT, R9, R14, RZ ;  /* 0x0000000e090c7210 */ /* 0x000fce0007ffe0ff */
.L_x_19832:
[----:B------:R-:W1:Y:S01]  /*27f0*/  LDS R9, [R8] ;  /* 0x0000000008097984 */ /* 0x000e620000000800 */
[----:B------:R-:W-:-:S05]  /*2800*/  VIADD R13, R13, 0x1 ;  /* 0x000000010d0d7836 */ /* 0x000fca0000000000 */
[----:B------:R-:W-:Y:S01]  /*2810*/  ISETP.NE.AND P0, PT, R13, RZ, PT ;  /* 0x000000ff0d00720c */ /* 0x000fe20003f05270 */
[----:B-1----:R-:W-:-:S05]  /*2820*/  FMUL.FTZ R9, R9, R6 ;  /* 0x0000000609097220 */ /* 0x002fca0000410000 */
[----:B------:R1:W-:Y:S02]  /*2830*/  STS [R8], R9 ;  /* 0x0000000908007388 */ /* 0x0003e40000000800 */
[----:B-1----:R-:W-:-:S05]  /*2840*/  IADD3 R8, PT, PT, R8, 0x200, RZ ;  /* 0x0000020008087810 */ /* 0x002fca0007ffe0ff */
[----:B------:R-:W-:Y:S05]  /*2850*/  @P0 BRA `(.L_x_19832) ;  /* 0xfffffffc00e40947 */ /* 0x000fea000383ffff */
.L_x_19831:
[----:B------:R-:W-:Y:S05]  /*2860*/  BSYNC.RECONVERGENT B1 ;  /* 0x0000000000017941 */ /* 0x000fea0003800200 */
.L_x_19830:
        /* <DEDUP_REMOVED lines=12> */
.L_x_19835:
        /* <DEDUP_REMOVED lines=52> */
.L_x_19834:
[----:B------:R-:W-:Y:S05]  /*2c70*/  BSYNC.RECONVERGENT B1 ;  /* 0x0000000000017941 */ /* 0x000fea0003800200 */
.L_x_19833:
        /* <DEDUP_REMOVED lines=31> */
.L_x_19837:
[----:B------:R-:W-:Y:S05]  /*2e70*/  BSYNC.RECONVERGENT B1 ;  /* 0x0000000000017941 */ /* 0x000fea0003800200 */
.L_x_19836:
        /* <DEDUP_REMOVED lines=14> */
.L_x_19829:
[----:B------:R-:W-:Y:S05]  /*2f60*/  BSYNC.RECONVERGENT B0 ;  /* 0x0000000000007941 */ /* 0x000fea0003800200 */
.L_x_19828:
        /* <DEDUP_REMOVED lines=19> */
[----:B--2---:R-:W-:Y:S01]  /*30a0*/  IMAD.U32 R8, RZ, RZ, UR6 ;  /* 0x00000006ff087e24 */ /* 0x004fe2000f8e00ff */
[----:B------:R-:W-:-:S02]  /*30b0*/  UIADD3.X UR5, UPT, UPT, UR11, UR5, URZ, UP1, !UPT ;  /* 0x000000050b057290 */ /* 0x000fc40008ffe4ff */
[----:B------:R-:W-:Y:S02]  /*30c0*/  MOV R12, UR4 ;  /* 0x00000004000c7c02 */ /* 0x000fe40008000f00 */
[----:B------:R-:W-:Y:S02]  /*30d0*/  IMAD.U32 R9, RZ, RZ, UR7 ;  /* 0x00000007ff097e24 */ /* 0x000fe4000f8e00ff */
[----:B------:R-:W-:-:S03]  /*30e0*/  MOV R13, UR5 ;  /* 0x00000005000d7c02 */ /* 0x000fc60008000f00 */
[----:B0-----:R0:W-:Y:S04]  /*30f0*/  STG.E desc[UR14][R8.64], R7 ;  /* 0x0000000708007986 */ /* 0x0011e8000c10190e */
[----:B-1----:R0:W-:Y:S02]  /*3100*/  STG.E desc[UR14][R12.64], R10 ;  /* 0x0000000a0c007986 */ /* 0x0021e4000c10190e */
.L_x_19839:
[----:B---34-:R-:W-:Y:S05]  /*3110*/  BSYNC.RECONVERGENT B0 ;  /* 0x0000000000007941 */ /* 0x018fea0003800200 */
.L_x_19838:
[----:B------:R-:W-:Y:S01]  /*3120*/  BSSY.RECONVERGENT B0, `(.L_x_19840) ;  /* 0x0000129000007945 */ /* 0x000fe20003800200 */
[----:B------:R-:W-:Y:S02]  /*3130*/  CS2R R18, SRZ ;  /* 0x0000000000127805 */ /* 0x000fe4000001ff00 */
[----:B--2---:R-:W-:Y:S01]  /*3140*/  CS2R R16, SRZ ;  /* 0x0000000000107805 */ /* 0x004fe2000001ff00 */
[----:B------:R-:W-:Y:S06]  /*3150*/  @P1 BRA `(.L_x_19841) ;  /* 0x0000001000941947 */ /* 0x000fec0003800000 */
[----:B------:R-:W2:Y:S01]  /*3160*/  LDCU UR5, c[0x0][0x3e0] ;  /* 0x00007c00ff0577ac */ /* 0x000ea20008000800 */
[----:B01----:R-:W-:Y:S01]  /*3170*/  IMAD.WIDE.U32 R6, R31, 0x4, RZ ;  /* 0x000000041f067825 */ /* 0x003fe200078e00ff */
[----:B------:R-:W-:Y:S02]  /*3180*/  IADD3 R5, PT, PT, R5, 0x120, RZ ;  /* 0x0000012005057810 */ /* 0x000fe40007ffe0ff */
[----:B------:R-:W-:Y:S01]  /*3190*/  CS2R R18, SRZ ;  /* 0x0000000000127805 */ /* 0x000fe2000001ff00 */
[----:B------:R-:W0:Y:S01]  /*31a0*/  LDCU.64 UR6, c[0x0][0x3b8] ;  /* 0x00007700ff0677ac */ /* 0x000e220008000a00 */
[----:B------:R-:W-:Y:S01]  /*31b0*/  IMAD.U32 R9, RZ, RZ, UR9 ;  /* 0x00000009ff097e24 */ /* 0x000fe2000f8e00ff */
[----:B------:R-:W-:Y:S01]  /*31c0*/  LEA R5, R4, R5, 0x18 ;  /* 0x0000000504057211 */ /* 0x000fe200078ec0ff */
[----:B------:R-:W-:Y:S01]  /*31d0*/  IMAD R3, R0, 0x8, R3 ;  /* 0x0000000800037824 */ /* 0x000fe200078e0203 */
[----:B------:R-:W-:Y:S01]  /*31e0*/  UIADD3 UR4, UPT, UPT, UR20, 0x7, URZ ;  /* 0x0000000714047890 */ /* 0x000fe2000fffe0ff */
[----:B------:R-:W-:Y:S01]  /*31f0*/  IMAD.WIDE R6, R9, 0x4, R6 ;  /* 0x0000000409067825 */ /* 0x000fe200078e0206 */
[----:B------:R-:W-:-:S02]  /*3200*/  IADD3 R22, PT, PT, R31, 0x1, RZ ;  /* 0x000000011f167810 */ /* 0x000fc40007ffe0ff */
[----:B------:R-:W-:Y:S01]  /*3210*/  CS2R R16, SRZ ;  /* 0x0000000000107805 */ /* 0x000fe2000001ff00 */
[----:B------:R-:W-:Y:S01]  /*3220*/  USHF.R.U32.HI UR4, URZ, 0x3, UR4 ;  /* 0x00000003ff047899 */ /* 0x000fe20008011604 */
[----:B------:R-:W-:Y:S01]  /*3230*/  IMAD R30, R0, 0x20, R5 ;  /* 0x00000020001e7824 */ /* 0x000fe200078e0205 */
[----:B------:R-:W-:Y:S01]  /*3240*/  IADD3 R32, PT, PT, R3, 0x3, RZ ;  /* 0x0000000303207810 */ /* 0x000fe20007ffe0ff */
[----:B--2---:R-:W-:-:S03]  /*3250*/  IMAD R2, R2, UR5, RZ ;  /* 0x0000000502027c24 */ /* 0x004fc6000f8e02ff */
[----:B------:R-:W-:Y:S01]  /*3260*/  IADD3 R30, PT, PT, R30, 0x10, RZ ;  /* 0x000000101e1e7810 */ /* 0x000fe20007ffe0ff */
[----:B------:R-:W-:Y:S01]  /*3270*/  VIADD R31, R31, -UR4 ;  /* 0x800000041f1f7c36 */ /* 0x000fe20008000000 */
[----:B0-----:R-:W-:Y:S02]  /*3280*/  IADD3 R20, P0, PT, R6, UR6, RZ ;  /* 0x0000000606147c10 */ /* 0x001fe4000ff1e0ff */
[----:B------:R-:W-:Y:S02]  /*3290*/  SHF.R.S32.HI R3, RZ, 0x1f, R2 ;  /* 0x0000001fff037819 */ /* 0x000fe40000011402 */
[----:B------:R-:W-:-:S09]  /*32a0*/  IADD3.X R21, PT, PT, R7, UR7, RZ, P0, !PT ;  /* 0x0000000707157c10 */ /* 0x000fd200087fe4ff */
.L_x_19850:
[----:B------:R-:W2:Y:S04]  /*32b0*/  LDG.E.CONSTANT R5, desc[UR14][R20.64] ;  /* 0x0000000e14057981 */ /* 0x000ea8000c1e9900 */
[----:B------:R-:W-:Y:S01]  /*32c0*/  LDS.128 R8, [R30] ;  /* 0x000000001e087984 */ /* 0x000fe20000000c00 */
[----:B--2---:R-:W-:-:S03]  /*32d0*/  IMAD.WIDE R4, R5, UR21, R2 ;  /* 0x0000001505047c25 */ /* 0x004fc6000f8e0202 */
[----:B------:R-:W-:-:S05]  /*32e0*/  LEA R4, P0, R15, R4, 0x3 ;  /* 0x000000040f047211 */ /* 0x000fca00078018ff */
        /* <DEDUP_REMOVED lines=29> */
[C---:B------:R-:W-:Y:S01]  /*34c0*/  IADD3 R10, PT, PT, R32.reuse, 0x1, RZ ;  /* 0x00000001200a7810 */ /* 0x040fe20007ffe0ff */
[C---:B------:R-:W-:Y:S01]  /*34d0*/  VIADD R11, R32.reuse, 0x2 ;  /* 0x00000002200b7836 */ /* 0x040fe20000000000 */
[----:B------:R-:W-:Y:S02]  /*34e0*/  IADD3 R12, PT, PT, R32, 0x3, RZ ;  /* 0x00000003200c7810 */ /* 0x000fe40007ffe0ff */
[----:B------:R-:W-:Y:S02]  /*34f0*/  ISETP.GE.AND P1, PT, R9, UR20, PT ;  /* 0x0000001409007c0c */ /* 0x000fe4000bf26270 */
[----:B------:R-:W-:Y:S02]  /*3500*/  ISETP.GE.AND P5, PT, R10, UR20, PT ;  /* 0x000000140a007c0c */ /* 0x000fe4000bfa6270 */
[----:B------:R-:W-:Y:S01]  /*3510*/  ISETP.GE.AND P4, PT, R11, UR20, PT ;  /* 0x000000140b007c0c */ /* 0x000fe2000bf86270 */
[C---:B------:R-:W-:Y:S01]  /*3520*/  VIADD R11, R32.reuse, 0x4 ;  /* 0x00000004200b7836 */ /* 0x040fe20000000000 */
        /* <DEDUP_REMOVED lines=8> */
[----:B------:R-:W-:Y:S02]  /*35b0*/  ISETP.GE.AND P6, PT, R4, UR20, PT ;  /* 0x0000001404007c0c */ /* 0x000fe4000bfc6270 */
        /* <DEDUP_REMOVED lines=13> */
.L_x_19843:
[----:B------:R-:W-:Y:S05]  /*3690*/  BSYNC.RECONVERGENT B1 ;  /* 0x0000000000017941 */ /* 0x000fea0003800200 */
.L_x_19842:
        /* <DEDUP_REMOVED lines=26> */
[C---:B------:R-:W-:Y:S02]  /*3840*/  ISETP.GE.AND P6, PT, R32.reuse, UR20, PT ;  /* 0x0000001420007c0c */ /* 0x040fe4000bfc6270 */
[----:B------:R-:W-:Y:S01]  /*3850*/  ISETP.GE.AND P4, PT, R39, UR20, PT ;  /* 0x0000001427007c0c */ /* 0x000fe2000bf86270 */
[----:B------:R-:W-:Y:S01]  /*3860*/  VIADD R39, R32, 0x4 ;  /* 0x0000000420277836 */ /* 0x000fe20000000000 */
[----:B------:R-:W-:Y:S02]  /*3870*/  ISETP.GE.AND P1, PT, R13, UR20, PT ;  /* 0x000000140d007c0c */ /* 0x000fe4000bf26270 */
[----:B------:R-:W-:Y:S02]  /*3880*/  ISETP.GE.AND P5, PT, R38, UR20, PT ;  /* 0x0000001426007c0c */ /* 0x000fe4000bfa6270 */
[----:B------:R-:W-:-:S02]  /*3890*/  IADD3 R38, PT, PT, R32, -0x2, RZ ;  /* 0xfffffffe20267810 */ /* 0x000fc40007ffe0ff */
[----:B------:R-:W-:Y:S02]  /*38a0*/  PRMT R13, R36, 0x7632, R13 ;  /* 0x00007632240d7816 */ /* 0x000fe4000000000d */
        /* <DEDUP_REMOVED lines=20> */
.L_x_19845:
[----:B------:R-:W-:Y:S05]  /*39f0*/  BSYNC.RECONVERGENT B1 ;  /* 0x0000000000017941 */ /* 0x000fea0003800200 */
.L_x_19844:
        /* <DEDUP_REMOVED lines=41> */
.L_x_19847:
[----:B------:R-:W-:Y:S05]  /*3c90*/  BSYNC.RECONVERGENT B1 ;  /* 0x0000000000017941 */ /* 0x000fea0003800200 */
.L_x_19846:
[----:B------:R-:W-:Y:S01]  /*3ca0*/  HFMA2.BF16_V2 R34, R5, R34, -RZ ;  /* 0x0000002205227231 */ /* 0x000fe200003000ff */
[----:B------:R-:W-:Y:S01]  /*3cb0*/  SHF.L.U32 R37, R37, 0x10, RZ ;  /* 0x0000001025257819 */ /* 0x000fe200000006ff */
[----:B------:R-:W-:Y:S01]  /*3cc0*/  IMAD.U32 R36, R36, 0x10000, RZ ;  /* 0x0001000024247824 */ /* 0x000fe200078e00ff */
[----:B------:R-:W-:Y:S01]  /*3cd0*/  SHF.L.U32 R38, R35, 0x10, RZ ;  /* 0x0000001023267819 */ /* 0x000fe200000006ff */
[----:B------:R-:W-:Y:S01]  /*3ce0*/  IMAD.U32 R35, R12, 0x10000, RZ ;  /* 0x000100000c237824 */ /* 0x000fe200078e00ff */
[----:B------:R-:W-:Y:S01]  /*3cf0*/  SHF.L.U32 R40, R11, 0x10, RZ ;  /* 0x000000100b287819 */ /* 0x000fe200000006ff */
[----:B------:R-:W-:Y:S01]  /*3d00*/  FADD.FTZ R12, R36, R37 ;  /* 0x00000025240c7221 */ /* 0x000fe20000010000 */
[----:B------:R-:W-:Y:S02]  /*3d10*/  HMUL2.BF16_V2 R36, R6, R33 ;  /* 0x0000002106247232 */ /* 0x000fe40000200000 */
[----:B------:R-:W-:Y:S02]  /*3d20*/  IMAD.U32 R13, R13, 0x10000, RZ ;  /* 0x000100000d0d7824 */ /* 0x000fe400078e00ff */
[----:B------:R-:W-:Y:S01]  /*3d30*/  HMUL2.BF16_V2 R28, R7, R28 ;  /* 0x0000001c071c7232 */ /* 0x000fe20000200000 */
[C---:B------:R-:W-:Y:S01]  /*3d40*/  PRMT R33, R34.reuse, 0x7610, R33 ;  /* 0x0000761022217816 */ /* 0x040fe20000000021 */
[----:B------:R-:W-:Y:S01]  /*3d50*/  FADD.FTZ R11, R35, R40 ;  /* 0x00000028230b7221 */ /* 0x000fe20000010000 */
[----:B------:R-:W-:Y:S01]  /*3d60*/  PRMT R34, R34, 0x7632, R34 ;  /* 0x0000763222227816 */ /* 0x000fe20000000022 */
[----:B------:R-:W-:Y:S01]  /*3d70*/  FADD.FTZ R13, R13, R38 ;  /* 0x000000260d0d7221 */ /* 0x000fe20000010000 */
[----:B------:R-:W-:Y:S01]  /*3d80*/  PRMT R35, R36, 0x7610, R35 ;  /* 0x0000761024237816 */ /* 0x000fe20000000023 */
[----:B------:R-:W-:Y:S01]  /*3d90*/  IMAD.U32 R33, R33, 0x10000, RZ ;  /* 0x0001000021217824 */ /* 0x000fe200078e00ff */
[----:B------:R-:W-:Y:S01]  /*3da0*/  SHF.L.U32 R34, R34, 0x10, RZ ;  /* 0x0000001022227819 */ /* 0x000fe200000006ff */
[----:B------:R-:W-:Y:S01]  /*3db0*/  FADD.FTZ R12, R12, R13 ;  /* 0x0000000d0c0c7221 */ /* 0x000fe20000010000 */
[----:B------:R-:W-:-:S02]  /*3dc0*/  HFMA2.BF16_V2 R13, R8, R29, -RZ ;  /* 0x0000001d080d7231 */ /* 0x000fc400003000ff */
[----:B------:R-:W-:Y:S01]  /*3dd0*/  IMAD.U32 R37, R35, 0x10000, RZ ;  /* 0x0001000023257824 */ /* 0x000fe200078e00ff */
[----:B------:R-:W-:Y:S01]  /*3de0*/  PRMT R36, R36, 0x7632, R36 ;  /* 0x0000763224247816 */ /* 0x000fe20000000024 */
[----:B------:R-:W-:Y:S01]  /*3df0*/  FADD.FTZ R35, R33, R34 ;  /* 0x0000002221237221 */ /* 0x000fe20000010000 */
[----:B------:R-:W-:Y:S01]  /*3e00*/  HFMA2.BF16_V2 R33, R8, R27, -RZ ;  /* 0x0000001b08217231 */ /* 0x000fe200003000ff */
[----:B------:R-:W-:Y:S01]  /*3e10*/  PRMT R29, R28, 0x7632, R29 ;  /* 0x000076321c1d7816 */ /* 0x000fe2000000001d */
[----:B------:R-:W-:Y:S01]  /*3e20*/  FADD.FTZ R11, R12, R11 ;  /* 0x0000000b0c0b7221 */ /* 0x000fe20000010000 */
[----:B------:R-:W-:Y:S01]  /*3e30*/  SHF.L.U32 R36, R36, 0x10, RZ ;  /* 0x0000001024247819 */ /* 0x000fe200000006ff */
[----:B------:R-:W-:Y:S01]  /*3e40*/  FADD.FTZ R10, R10, R9 ;  /* 0x000000090a0a7221 */ /* 0x000fe20000010000 */
[----:B------:R-:W-:Y:S01]  /*3e50*/  SHF.L.U32 R38, R29, 0x10, RZ ;  /* 0x000000101d267819 */ /* 0x000fe200000006ff */
[----:B------:R-:W-:Y:S01]  /*3e60*/  BSSY.RECONVERGENT B1, `(.L_x_19848) ;  /* 0x0000032000017945 */ /* 0x000fe20003800200 */
[----:B------:R-:W-:Y:S01]  /*3e70*/  PRMT R27, R13, 0x7632, R27 ;  /* 0x000076320d1b7816 */ /* 0x000fe2000000001b */
[----:B------:R-:W-:Y:S01]  /*3e80*/  FADD.FTZ R36, R37, R36 ;  /* 0x0000002425247221 */ /* 0x000fe20000010000 */
[----:B------:R-:W-:Y:S01]  /*3e90*/  IMAD.U32 R37, R28, 0x10000, RZ ;  /* 0x000100001c257824 */ /* 0x000fe200078e00ff */
        /* <DEDUP_REMOVED lines=46> */
.L_x_19849:
[----:B------:R-:W-:Y:S05]  /*4180*/  BSYNC.RECONVERGENT B1 ;  /* 0x0000000000017941 */ /* 0x000fea0003800200 */
.L_x_19848:
        /* <DEDUP_REMOVED lines=34> */
.L_x_19841:
[----:B------:R-:W-:Y:S05]  /*43b0*/  BSYNC.RECONVERGENT B0 ;  /* 0x0000000000007941 */ /* 0x000fea0003800200 */
.L_x_19840:
        /* <DEDUP_REMOVED lines=10> */
[----:B------:R-:W2:Y:S01]  /*4460*/  S2UR UR5, SR_CgaCtaId ;  /* 0x00000000000579c3 */ /* 0x000ea20000008800 */
[----:B------:R-:W-:Y:S02]  /*4470*/  UMOV UR4, 0x400 ;  /* 0x0000040000047882 */ /* 0x000fe40000000000 */
[----:B------:R-:W-:-:S04]  /*4480*/  UIADD3 UR4, UPT, UPT, UR4, 0x120, URZ ;  /* 0x0000012004047890 */ /* 0x000fc8000fffe0ff */
[----:B--2---:R-:W-:-:S06]  /*4490*/  ULEA UR4, UR5, UR4, 0x18 ;  /* 0x0000000405047291 */ /* 0x004fcc000f8ec0ff */
[----:B------:R-:W-:-:S05]  /*44a0*/  LEA R2, R0, UR4, 0x2 ;  /* 0x0000000400027c11 */ /* 0x000fca000f8e10ff */
[----:B------:R2:W-:Y:S04]  /*44b0*/  STS [R2+-0x400], R19 ;  /* 0xfffc001302007388 */ /* 0x0005e80000000800 */
[----:B------:R2:W-:Y:S04]  /*44c0*/  STS [R2+-0x380], R18 ;  /* 0xfffc801202007388 */ /* 0x0005e80000000800 */
[----:B------:R2:W-:Y:S04]  /*44d0*/  STS [R2+-0x300], R17 ;  /* 0xfffd001102007388 */ /* 0x0005e80000000800 */
[----:B------:R2:W-:Y:S02]  /*44e0*/  STS [R2+-0x280], R16 ;  /* 0xfffd801002007388 */ /* 0x0005e40000000800 */
.L_x_19852:
[----:B------:R-:W-:Y:S05]  /*44f0*/  BSYNC.RECONVERGENT B0 ;  /* 0x0000000000007941 */ /* 0x000fea0003800200 */
.L_x_19851:
[----:B------:R-:W-:Y:S06]  /*4500*/  BAR.SYNC.DEFER_BLOCKING 0x0 ;  /* 0x0000000000007b1d */ /* 0x000fec0000010000 */
[----:B------:R-:W-:Y:S04]  /*4510*/  BSSY.RECONVERGENT B0, `(.L_x_19853) ;  /* 0x000000f000007945 */ /* 0x000fe80003800200 */
[----:B------:R-:W-:Y:S05]  /*4520*/  @P3 BRA `(.L_x_19854) ;  /* 0x0000000000343947 */ /* 0x000fea0003800000 */
[----:B------:R-:W3:Y:S01]  /*4530*/  S2UR UR5, SR_CgaCtaId ;  /* 0x00000000000579c3 */ /* 0x000ee20000008800 */
[----:B------:R-:W-:Y:S02]  /*4540*/  UMOV UR4, 0x400 ;  /* 0x0000040000047882 */ /* 0x000fe40000000000 */
[----:B------:R-:W-:-:S04]  /*4550*/  UIADD3 UR4, UPT, UPT, UR4, 0x120, URZ ;  /* 0x0000012004047890 */ /* 0x000fc8000fffe0ff */
[----:B---3--:R-:W-:-:S06]  /*4560*/  ULEA UR4, UR5, UR4, 0x18 ;  /* 0x0000000405047291 */ /* 0x008fcc000f8ec0ff */
[----:B-1----:R-:W-:-:S05]  /*4570*/  LEA R6, R0, UR4, 0x2 ;  /* 0x0000000400067c11 */ /* 0x002fca000f8e10ff */
[----:B--2---:R-:W1:Y:S04]  /*4580*/  LDS R2, [R6] ;  /* 0x0000000006027984 */ /* 0x004e680000000800 */
[----:B------:R-:W2:Y:S04]  /*4590*/  LDS R3, [R6+0x80] ;  /* 0x0000800006037984 */ /* 0x000ea80000000800 */
[----:B------:R-:W3:Y:S04]  /*45a0*/  LDS R4, [R6+0x100] ;  /* 0x0001000006047984 */ /* 0x000ee80000000800 */
[----:B------:R-:W4:Y:S01]  /*45b0*/  LDS R5, [R6+0x180] ;  /* 0x0001800006057984 */ /* 0x000f220000000800 */
[----:B-1----:R-:W-:Y:S01]  /*45c0*/  FADD.FTZ R19, R19, R2 ;  /* 0x0000000213137221 */ /* 0x002fe20000010000 */
[----:B--2---:R-:W-:Y:S01]  /*45d0*/  FADD.FTZ R18, R18, R3 ;  /* 0x0000000312127221 */ /* 0x004fe20000010000 */
[----:B---3--:R-:W-:Y:S01]  /*45e0*/  FADD.FTZ R17, R17, R4 ;  /* 0x0000000411117221 */ /* 0x008fe20000010000 */
[----:B----4-:R-:W-:-:S07]  /*45f0*/  FADD.FTZ R16, R16, R5 ;  /* 0x0000000510107221 */ /* 0x010fce0000010000 */
.L_x_19854:
[----:B------:R-:W-:Y:S05]  /*4600*/  BSYNC.RECONVERGENT B0 ;  /* 0x0000000000007941 */ /* 0x000fea0003800200 */
.L_x_19853:
        /* <DEDUP_REMOVED lines=11> */
[----:B------:R3:W-:Y:S02]  /*46c0*/  STS [R15+0x180], R16 ;  /* 0x000180100f007388 */ /* 0x0007e40000000800 */
.L_x_19856:
[----:B------:R-:W-:Y:S05]  /*46d0*/  BSYNC.RECONVERGENT B0 ;  /* 0x0000000000007941 */ /* 0x000fea0003800200 */
.L_x_19855:
        /* <DEDUP_REMOVED lines=9> */
[----:B------:R-:W4:Y:S04]  /*4770*/  LDS R3, [R4+0x80] ;  /* 0x0000800004037984 */ /* 0x000f280000000800 */
[----:B--2---:R-:W2:Y:S04]  /*4780*/  LDS R2, [R4+0x100] ;  /* 0x0001000004027984 */ /* 0x004ea80000000800 */
[----:B------:R-:W5:Y:S01]  /*4790*/  LDS R5, [R4+0x180] ;  /* 0x0001800004057984 */ /* 0x000f620000000800 */
[----:B---3--:R-:W-:Y:S01]  /*47a0*/  FADD.FTZ R19, R19, R0 ;  /* 0x0000000013137221 */ /* 0x008fe20000010000 */
[----:B----4-:R-:W-:Y:S01]  /*47b0*/  FADD.FTZ R18, R18, R3 ;  /* 0x0000000312127221 */ /* 0x010fe20000010000 */
[----:B--2---:R-:W-:Y:S01]  /*47c0*/  FADD.FTZ R17, R17, R2 ;  /* 0x0000000211117221 */ /* 0x004fe20000010000 */
[----:B-----5:R-:W-:-:S07]  /*47d0*/  FADD.FTZ R16, R16, R5 ;  /* 0x0000000510107221 */ /* 0x020fce0000010000 */
.L_x_19858:
[----:B------:R-:W-:Y:S05]  /*47e0*/  BSYNC.RECONVERGENT B0 ;  /* 0x0000000000007941 */ /* 0x000fea0003800200 */
.L_x_19857:
[----:B------:R-:W-:Y:S06]  /*47f0*/  BAR.SYNC.DEFER_BLOCKING 0x0 ;  /* 0x0000000000007b1d */ /* 0x000fec0000010000 */
[----:B------:R-:W-:Y:S05]  /*4800*/  @P2 EXIT ;  /* 0x000000000000294d */ /* 0x000fea0003800000 */
[----:B------:R-:W-:Y:S01]  /*4810*/  UIMAD UR5, UR13, UR19, UR17 ;  /* 0x000000130d0572a4 */ /* 0x000fe2000f8e0211 */
[----:B--23--:R-:W-:Y:S01]  /*4820*/  F2FP.BF16.F32.PACK_AB R18, R18, R19 ;  /* 0x000000131212723e */ /* 0x00cfe200000010ff */
[----:B------:R-:W-:Y:S01]  /*4830*/  USHF.L.U32 UR4, UR16, 0x7, URZ ;  /* 0x0000000710047899 */ /* 0x000fe200080006ff */
[----:B------:R-:W-:Y:S01]  /*4840*/  F2FP.BF16.F32.PACK_AB R16, R16, R17 ;  /* 0x000000111010723e */ /* 0x000fe200000010ff */
[----:B------:R-:W2:Y:S01]  /*4850*/  LDCU.64 UR6, c[0x0][0x390] ;  /* 0x00007200ff0677ac */ /* 0x000ea20008000a00 */
[----:B------:R-:W-:Y:S02]  /*4860*/  PRMT R0, R18, 0x7632, R0 ;  /* 0x0000763212007816 */ /* 0x000fe40000000000 */
[----:B------:R-:W-:Y:S01]  /*4870*/  PRMT R4, R16, 0x7632, R4 ;  /* 0x0000763210047816 */ /* 0x000fe20000000004 */
[----:B------:R-:W-:-:S04]  /*4880*/  UIMAD UR5, UR5, UR18, URZ ;  /* 0x00000012050572a4 */ /* 0x000fc8000f8e02ff */
[----:B------:R-:W-:-:S06]  /*4890*/  ULEA UR4, UP0, UR5, UR4, 0x7 ;  /* 0x0000000405047291 */ /* 0x000fcc000f8038ff */
[----:B------:R-:W-:Y:S01]  /*48a0*/  MOV R3, UR4 ;  /* 0x0000000400037c02 */ /* 0x000fe20008000f00 */
[----:B------:R-:W-:-:S03]  /*48b0*/  UIADD3.X UR4, UPT, UPT, URZ, URZ, URZ, UP0, !UPT ;  /* 0x000000ffff047290 */ /* 0x000fc600087fe4ff */
[----:B------:R-:W-:-:S03]  /*48c0*/  LOP3.LUT R14, R3, 0x1f, R14, 0xf8, !PT ;  /* 0x0000001f030e7812 */ /* 0x000fc600078ef80e */
[----:B------:R-:W-:Y:S01]  /*48d0*/  IMAD.U32 R3, RZ, RZ, UR4 ;  /* 0x00000004ff037e24 */ /* 0x000fe2000f8e00ff */
[----:B--2---:R-:W-:-:S04]  /*48e0*/  LEA R2, P0, R14, UR6, 0x1 ;  /* 0x000000060e027c11 */ /* 0x004fc8000f8008ff */
[----:B------:R-:W-:-:S05]  /*48f0*/  LEA.HI.X R3, R14, UR7, R3, 0x1, P0 ;  /* 0x000000070e037c11 */ /* 0x000fca00080f0c03 */
[----:B------:R-:W-:Y:S04]  /*4900*/  STG.E.U16 desc[UR14][R2.64], R18 ;  /* 0x0000001202007986 */ /* 0x000fe8000c10150e */
[----:B------:R-:W-:Y:S04]  /*4910*/  STG.E.U16 desc[UR14][R2.64+0x40], R0 ;  /* 0x0000400002007986 */ /* 0x000fe8000c10150e */
[----:B------:R-:W-:Y:S04]  /*4920*/  STG.E.U16 desc[UR14][R2.64+0x80], R16 ;  /* 0x0000801002007986 */ /* 0x000fe8000c10150e */
[----:B------:R-:W-:Y:S01]  /*4930*/  STG.E.U16 desc[UR14][R2.64+0xc0], R4 ;  /* 0x0000c00402007986 */ /* 0x000fe2000c10150e */
[----:B------:R-:W-:Y:S05]  /*4940*/  EXIT ;  /* 0x000000000000794d */ /* 0x000fea0003800000 */
.L_x_19815:
[----:B------:R-:W-:Y:S01]  /*4950*/  BSSY B1, `(.L_x_19859) ;  /* 0x0000007000017945 */ /* 0x000fe20003800000 */
[----:B------:R-:W-:Y:S01]  /*4960*/  MOV R43, 0x2 ;  /* 0x00000002002b7802 */ /* 0x000fe20000000f00 */
[----:B------:R-:W-:Y:S01]  /*4970*/  IMAD.MOV.U32 R13, RZ, RZ, 0x1f ;  /* 0x0000001fff0d7424 */ /* 0x000fe200078e00ff */
[----:B------:R-:W-:-:S07]  /*4980*/  MOV R12, 0xffffffff ;  /* 0xffffffff000c7802 */ /* 0x000fce0000000f00 */
[----:B------:R-:W-:Y:S05]  /*4990*/  WARPSYNC.COLLECTIVE R12, `(.L_x_19860) ;  /* 0x000000000c087348 */ /* 0x000fea0003c00000 */
[----:B------:R0:W1:Y:S02]  /*49a0*/  SHFL.BFLY P1, R49, R48, R43, R13 ;  /* 0x0c00002b30317389 */ /* 0x000064000002000d */
[----:B01----:R-:W-:Y:S05]  /*49b0*/  ENDCOLLECTIVE ;  /* 0x000000000000791b */ /* 0x003fea0003800000 */
.L_x_19860:
[----:B------:R-:W-:Y:S05]  /*49c0*/  BSYNC B1 ;  /* 0x0000000000017941 */ /* 0x000fea0003800000 */
.L_x_19859:
[----:B------:R-:W-:Y:S02]  /*49d0*/  HFMA2 R13, -RZ, RZ, 0, 1.847743988037109375e-06 ;  /* 0x0000001fff0d7431 */ /* 0x000fe400000001ff */
[----:B------:R-:W-:Y:S01]  /*49e0*/  FADD.FTZ R48, R48, R49 ;  /* 0x0000003130307221 */ /* 0x000fe20000010000 */
[----:B------:R-:W-:Y:S02]  /*49f0*/  IMAD.MOV.U32 R43, RZ, RZ, 0x1 ;  /* 0x00000001ff2b7424 */ /* 0x000fe400078e00ff */
[----:B------:R-:W-:-:S07]  /*4a00*/  IMAD.MOV.U32 R12, RZ, RZ, -0x1 ;  /* 0xffffffffff0c7424 */ /* 0x000fce00078e00ff */
[----:B------:R-:W-:Y:S05]  /*4a10*/  WARPSYNC.COLLECTIVE R12, `(.L_x_19861) ;  /* 0x000000000c087348 */ /* 0x000fea0003c00000 */
[----:B------:R0:W1:Y:S02]  /*4a20*/  SHFL.BFLY P1, R49, R48, R43, R13 ;  /* 0x0c00002b30317389 */ /* 0x000064000002000d */
[----:B01----:R-:W-:Y:S05]  /*4a30*/  ENDCOLLECTIVE ;  /* 0x000000000000791b */ /* 0x003fea0003800000 */
.L_x_19861:
[----:B------:R-:W-:Y:S05]  /*4a40*/  BRA `(.L_x_19862) ;  /* 0xffffffc800487947 */ /* 0x000fea000383ffff */
.L_x_19817:
        /* <DEDUP_REMOVED lines=8> */
.L_x_19864:
[----:B------:R-:W-:Y:S05]  /*4ad0*/  BSYNC B0 ;  /* 0x0000000000007941 */ /* 0x000fea0003800000 */
.L_x_19863:
[----:B------:R-:W-:Y:S01]  /*4ae0*/  FMNMX.FTZ R48, R49, R29, !PT ;  /* 0x0000001d31307209 */ /* 0x000fe20007810000 */
[----:B------:R-:W-:Y:S01]  /*4af0*/  IMAD.MOV.U32 R13, RZ, RZ, 0x1f ;  /* 0x0000001fff0d7424 */ /* 0x000fe200078e00ff */
[----:B------:R-:W-:Y:S02]  /*4b00*/  MOV R43, 0x8 ;  /* 0x00000008002b7802 */ /* 0x000fe40000000f00 */
[----:B------:R-:W-:-:S07]  /*4b10*/  MOV R12, 0xffffffff ;  /* 0xffffffff000c7802 */ /* 0x000fce0000000f00 */
[----:B------:R-:W-:Y:S05]  /*4b20*/  WARPSYNC.COLLECTIVE R12, `(.L_x_19865) ;  /* 0x000000000c087348 */ /* 0x000fea0003c00000 */
[----:B------:R0:W1:Y:S02]  /*4b30*/  SHFL.BFLY P1, R49, R48, R43, R13 ;  /* 0x0c00002b30317389 */ /* 0x000064000002000d */
[----:B01----:R-:W-:Y:S05]  /*4b40*/  ENDCOLLECTIVE ;  /* 0x000000000000791b */ /* 0x003fea0003800000 */
.L_x_19865:
[----:B------:R-:W-:Y:S01]  /*4b50*/  HFMA2 R43, -RZ, RZ, 0, 2.384185791015625e-07 ;  /* 0x00000004ff2b7431 */ /* 0x000fe200000001ff */
[----:B------:R-:W-:-:S05]  /*4b60*/  FMNMX.FTZ R7, R48, R49, !PT ;  /* 0x0000003130077209 */ /* 0x000fca0007810000 */
[----:B------:R-:W-:-:S07]  /*4b70*/  IMAD.MOV.U32 R48, RZ, RZ, R7 ;  /* 0x000000ffff307224 */ /* 0x000fce00078e0007 */
[----:B------:R-:W-:Y:S05]  /*4b80*/  WARPSYNC.COLLECTIVE R12, `(.L_x_19866) ;  /* 0x000000000c087348 */ /* 0x000fea0003c00000 */
[----:B------:R0:W1:Y:S02]  /*4b90*/  SHFL.BFLY P1, R49, R48, R43, R13 ;  /* 0x0c00002b30317389 */ /* 0x000064000002000d */
[----:B01----:R-:W-:Y:S05]  /*4ba0*/  ENDCOLLECTIVE ;  /* 0x000000000000791b */ /* 0x003fea0003800000 */
.L_x_19866:
[----:B------:R-:W-:Y:S05]  /*4bb0*/  BRA `(.L_x_19867) ;  /* 0xffffffc8008c7947 */ /* 0x000fea000383ffff */
.L_x_19868:
        /* <DEDUP_REMOVED lines=12> */
.L_x_27607:


//--------------------- .text._ZN4vllm25paged_attention_v2_kernelI13__nv_bfloat16S1_Li120ELi8ELi128ELNS_18Fp8KVCacheDataTypeE0ELb0ELi512EEEvPfS3_PT_PKS4_PKT0_SA_ifPKiSC_iPKfiiiSE_SE_iiiii --------------------------
	.section	.text._ZN4vllm25paged_attention_v2_kernelI13__nv_bfloat16S1_Li120ELi8ELi128ELNS_18Fp8KVCacheDataTypeE0ELb0ELi512EEEvPfS3_PT_PKS4_PKT0_SA_ifPKiSC_iPKfiiiSE_SE_iiiii,"ax",@progbits
	.align	128
        .global         _ZN4vllm25paged_attention_v2_kernelI13__nv_bfloat16S1_Li120ELi8ELi128ELNS_18Fp8KVCacheDataTypeE0ELb0ELi512EEEvPfS3_PT_PKS4_PKT0_SA_ifPKiSC_iPKfiiiSE_SE_iiiii
        .type           _ZN4vllm25paged_attention_v2_kernelI13__nv_bfloat16S1_Li120ELi8ELi128ELNS_18Fp8KVCacheDataTypeE0ELb0ELi512EEEvPfS3_PT_PKS4_PKT0_SA_ifPKiSC_iPKfiiiSE_SE_iiiii,@function
        .size           _ZN4vllm25paged_attention_v2_kernelI13__nv_bfloat16S1_Li120ELi8ELi128ELNS_18Fp8KVCacheDataTypeE0ELb0ELi512EEEvPfS3_PT_PKS4_PKT0_SA_ifPKiSC_iPKfiiiSE_SE_iiiii,(.L_x_27608 - _ZN4vllm25paged_attention_v2_kernelI13__nv_bfloat16S1_Li120ELi8ELi128ELNS_18Fp8KVCacheDataTypeE0ELb0ELi512EEEvPfS3_PT_PKS4_PKT0_SA_ifPKiSC_iPKfiiiSE_SE_iiiii)
        .other          _ZN4vllm25paged_attention_v2_kernelI13__nv_bfloat16S1_Li120ELi8ELi128ELNS_18Fp8KVCacheDataTypeE0ELb0ELi512EEEvPfS3_PT_PKS4_PKT0_SA_ifPKiSC_iPKfiiiSE_SE_iiiii,@"STO_CUDA_ENTRY STV_DEFAULT"
_ZN4vllm25paged_attention_v2_kernelI13__nv_bfloat16S1_Li120ELi8ELi128ELNS_18Fp8KVCacheDataTypeE0ELb0ELi512EEEvPfS3_PT_PKS4_PKT0_SA_ifPKiSC_iPKfiiiSE_SE_iiiii:
.text._ZN4vllm25paged_attention_v2_kernelI13__nv_bfloat16S1_Li120ELi8ELi128ELNS_18Fp8KVCacheDataTypeE0ELb0ELi512EEEvPfS3_PT_PKS4_PKT0_SA_ifPKiSC_iPKfiiiSE_SE_iiiii:
        /* <DEDUP_REMOVED lines=25> */
[----:B-1----:R-:W-:Y:S01]  /*0190*/  MOV R3, UR19 ;  /* 0x0000001300037c02 */ /* 0x002fe20008000f00 */
[----:B------:R-:W-:Y:S02]  /*01a0*/  USHF.R.S32.HI UR5, URZ, 0x1f, UR4 ;  /* 0x0000001fff057899 */ /* 0x000fe40008011404 */
[----:B------:R-:W-:Y:S01]  /*01b0*/  UISETP.NE.AND.EX UP0, UPT, UR7, URZ, UPT, UP0 ;  /* 0x000000ff0700728c */ /* 0x000fe2000bf05300 */
[----:B------:R-:W1:Y:S01]  /*01c0*/  LDCU.64 UR10, c[0x0][0x3a0] ;  /* 0x00007400ff0a77ac */ /* 0x000e620008000a00 */
[C---:B0-----:R-:W-:Y:S01]  /*01d0*/  ISETP.GT.U32.AND P0, PT, R0.reuse, 0x3b, PT ;  /* 0x0000003b0000780c */ /* 0x041fe20003f04070 */
[----:B------:R-:W0:Y:S01]  /*01e0*/  LDCU UR20, c[0x0][0x370] ;  /* 0x00006e00ff1477ac */ /* 0x000e220008000800 */
[----:B------:R-:W-:Y:S01]  /*01f0*/  LOP3.LUT R23, R0, 0x3, RZ, 0xc0, !PT ;  /* 0x0000000300177812 */ /* 0x000fe200078ec0ff */
[----:B------:R-:W-:Y:S01]  /*0200*/  BSSY B0, `(.L_x_19869) ;  /* 0x000012b000007945 */ /* 0x000fe20003800000 */
[----:B------:R-:W2:Y:S09]  /*0210*/  LDCU UR7, c[0x0][0x3dc] ;  /* 0x00007b80ff0777ac */ /* 0x000eb20008000800 */
[----:B------:R-:W3:Y:S01]  /*0220*/  @!P0 LDC.64 R6, c[0x0][0x398] ;  /* 0x0000e600ff068b82 */ /* 0x000ee20000000a00 */
[----:B------:R-:W-:-:S02]  /*0230*/  @!P0 IMAD R3, R3, 0x78, RZ ;  /* 0x0000007803038824 */ /* 0x000fc400078e02ff */
[----:B------:R-:W-:-:S05]  /*0240*/  @!P0 IMAD.SHL.U32 R2, R0, 0x2, RZ ;  /* 0x0000000200028824 */ /* 0x000fca00078e00ff */
[----:B------:R-:W-:-:S04]  /*0250*/  @!P0 IADD3 R3, P1, P2, R2, UR4, R3 ;  /* 0x0000000402038c10 */ /* 0x000fc8000fa3e003 */
[----:B------:R-:W-:Y:S01]  /*0260*/  @!P0 IADD3.X R4, PT, PT, RZ, UR5, RZ, P1, P2 ;  /* 0x00000005ff048c10 */ /* 0x000fe20008fe44ff */
[----:B------:R-:W1:Y:S01]  /*0270*/  @UP0 LDCU.64 UR4, c[0x0][0x3d0] ;  /* 0x00007a00ff0407ac */ /* 0x000e620008000a00 */
[----:B---3--:R-:W-:-:S04]  /*0280*/  @!P0 LEA R2, P1, R3, R6, 0x1 ;  /* 0x0000000603028211 */ /* 0x008fc800078208ff */
[----:B------:R-:W-:-:S05]  /*0290*/  @!P0 LEA.HI.X R3, R3, R7, R4, 0x1, P1 ;  /* 0x0000000703038211 */ /* 0x000fca00008f0c04 */
[----:B------:R-:W3:Y:S01]  /*02a0*/  @!P0 LDG.E.CONSTANT R10, desc[UR14][R2.64] ;  /* 0x0000000e020a8981 */ /* 0x000ee2000c1e9900 */
[----:B----4-:R-:W-:Y:S01]  /*02b0*/  IABS R7, R8 ;  /* 0x0000000800077213 */ /* 0x010fe20000000000 */
[----:B-1----:R-:W-:Y:S01]  /*02c0*/  @UP0 UIMAD.WIDE.U32 UR4, UR19, 0x4, UR4 ;  /* 0x00000004130408a5 */ /* 0x002fe2000f8e0004 */
[----:B------:R-:W-:Y:S02]  /*02d0*/  PLOP3.LUT P1, PT, PT, PT, UP0, 0x80, 0x8 ;  /* 0x000000000008781c */ /* 0x000fe40003f2f008 */
[----:B------:R-:W1:Y:S03]  /*02e0*/  I2F.RP R6, R7 ;  /* 0x0000000700067306 */ /* 0x000e660000209400 */
[----:B------:R-:W-:Y:S01]  /*02f0*/  MOV R4, UR4 ;  /* 0x0000000400047c02 */ /* 0x000fe20008000f00 */
[----:B------:R-:W-:-:S07]  /*0300*/  IMAD.U32 R5, RZ, RZ, UR5 ;  /* 0x00000005ff057e24 */ /* 0x000fce000f8e00ff */
[----:B------:R0:W5:Y:S01]  /*0310*/  @P1 LDG.E.CONSTANT R22, desc[UR14][R4.64] ;  /* 0x0000000e04161981 */ /* 0x000162000c1e9900 */
[----:B------:R-:W-:Y:S01]  /*0320*/  UIADD3 UR4, UPT, UPT, UR16, 0x7, URZ ;  /* 0x0000000710047890 */ /* 0x000fe2000fffe0ff */
[----:B------:R-:W-:Y:S01]  /*0330*/  IMAD.MOV.U32 R25, RZ, RZ, -0x800001 ;  /* 0xff7fffffff197424 */ /* 0x000fe200078e00ff */
[----:B------:R-:W-:Y:S01]  /*0340*/  ULEA UR5, UR17, 0x40, 0x6 ;  /* 0x0000004011057891 */ /* 0x000fe2000f8e30ff */
[----:B-1----:R-:W1:Y:S01]  /*0350*/  MUFU.RCP R6, R6 ;  /* 0x0000000600067308 */ /* 0x002e620000001000 */
[----:B------:R-:W-:Y:S02]  /*0360*/  USHF.R.U32.HI UR4, URZ, 0x3, UR4 ;  /* 0x00000003ff047899 */ /* 0x000fe40008011604 */
[----:B------:R-:W-:Y:S02]  /*0370*/  UIMAD UR9, UR13, UR9, URZ ;  /* 0x000000090d0972a4 */ /* 0x000fe4000f8e02ff */
[----:B------:R-:W-:Y:S01]  /*0380*/  UISETP.LT.U32.AND UP0, UPT, UR4, UR5, UPT ;  /* 0x000000050400728c */ /* 0x000fe2000bf01070 */
[----:B0-----:R-:W-:-:S03]  /*0390*/  IABS R4, UR20 ;  /* 0x0000001400047c13 */ /* 0x001fc60008000000 */
[----:B------:R-:W-:Y:S01]  /*03a0*/  USEL UR8, UR4, UR5, UP0 ;  /* 0x0000000504087287 */ /* 0x000fe20008000000 */
[----:B-1----:R-:W-:Y:S02]  /*03b0*/  VIADD R2, R6, 0xffffffe ;  /* 0x0ffffffe06027836 */ /* 0x002fe40000000000 */
[----:B------:R-:W0:Y:S02]  /*03c0*/  S2R R6, SR_CgaCtaId ;  /* 0x0000000000067919 */ /* 0x000e240000008800 */
[----:B------:R1:W4:Y:S02]  /*03d0*/  F2I.FTZ.U32.TRUNC.NTZ R3, R2 ;  /* 0x0000000200037305 */ /* 0x000324000021f000 */
[----:B-1----:R-:W-:Y:S01]  /*03e0*/  IMAD.MOV.U32 R2, RZ, RZ, RZ ;  /* 0x000000ffff027224 */ /* 0x002fe200078e00ff */
        /* <DEDUP_REMOVED lines=22> */
[----:B------:R1:W4:Y:S02]  /*0550*/  F2I.FTZ.U32.TRUNC.NTZ R3, R2 ;  /* 0x0000000200037305 */ /* 0x000324000021f000 */
[----:B-1----:R-:W-:Y:S01]  /*0560*/  IMAD.MOV.U32 R2, RZ, RZ, RZ ;  /* 0x000000ffff027224 */ /* 0x002fe200078e00ff */
        /* <DEDUP_REMOVED lines=8> */
[----:B0-----:R-:W-:Y:S02]  /*05f0*/  LEA R4, R6, R3, 0x18 ;  /* 0x0000000306047211 */ /* 0x001fe400078ec0ff */
[----:B------:R-:W-:Y:S02]  /*0600*/  SHF.R.U32.HI R7, RZ, 0x2, R0 ;  /* 0x00000002ff077819 */ /* 0x000fe40000011600 */
[----:B------:R-:W-:Y:S01]  /*0610*/  ISETP.GT.U32.AND P2, PT, R5, R2, PT ;  /* 0x000000020500720c */ /* 0x000fe20003f44070 */
[----:B------:R-:W-:Y:S01]  /*0620*/  IMAD R8, R23, 0x3c, R4 ;  /* 0x0000003c17087824 */ /* 0x000fe200078e0204 */
[----:B------:R-:W-:Y:S02]  /*0630*/  SHF.R.U32.HI R0, RZ, 0x5, R0 ;  /* 0x00000005ff007819 */ /* 0x000fe40000011600 */
[----:B------:R-:W-:Y:S01]  /*0640*/  LOP3.LUT R4, R9, UR19, RZ, 0x3c, !PT ;  /* 0x0000001309047c12 */ /* 0x000fe2000f8e3cff */
[----:B------:R-:W-:-:S03]  /*0650*/  @!P0 IMAD R3, R7, 0x4, R8 ;  /* 0x0000000407038824 */ /* 0x000fc600078e0208 */
[----:B------:R-:W-:-:S05]  /*0660*/  ISETP.GE.AND P3, PT, R4, RZ, PT ;  /* 0x000000ff0400720c */ /* 0x000fca0003f66270 */
[-C--:B------:R-:W-:Y:S02]  /*0670*/  @!P2 IADD3 R2, PT, PT, R2, -R5.reuse, RZ ;  /* 0x800000050202a210 */ /* 0x080fe40007ffe0ff */
[----:B------:R-:W-:Y:S02]  /*0680*/  @!P2 IADD3 R24, PT, PT, R24, 0x1, RZ ;  /* 0x000000011818a810 */ /* 0x000fe40007ffe0ff */
[----:B------:R-:W-:Y:S01]  /*0690*/  ISETP.GE.U32.AND P1, PT, R2, R5, PT ;  /* 0x000000050200720c */ /* 0x000fe20003f26070 */
[----:B------:R-:W-:-:S04]  /*06a0*/  IMAD.U32 R5, RZ, RZ, UR17 ;  /* 0x00000011ff057e24 */ /* 0x000fc8000f8e00ff */
[----:B------:R-:W-:-:S08]  /*06b0*/  IMAD R0, R5, 0x40, R0 ;  /* 0x0000004005007824 */ /* 0x000fd000078e0200 */
[----:B------:R-:W-:Y:S01]  /*06c0*/  @P1 VIADD R24, R24, 0x1 ;  /* 0x0000000118181836 */ /* 0x000fe20000000000 */
[----:B------:R-:W-:-:S04]  /*06d0*/  ISETP.GE.U32.AND P1, PT, R0, UR8, PT ;  /* 0x0000000800007c0c */ /* 0x000fc8000bf26070 */
[----:B------:R-:W-:Y:S01]  /*06e0*/  @!P3 IADD3 R24, PT, PT, RZ, -R24, RZ ;  /* 0x80000018ff18b210 */ /* 0x000fe20007ffe0ff */
[----:B---3--:R0:W-:Y:S01]  /*06f0*/  @!P0 STS [R3], R10 ;  /* 0x0000000a03008388 */ /* 0x0081e20000000800 */
        /* <DEDUP_REMOVED lines=8> */
[----:B------:R-:W2:Y:S01]  /*0780*/  LDS R27, [R8] ;  /* 0x00000000081b7984 */ /* 0x000ea20000000800 */
[----:B------:R-:W-:Y:S01]  /*0790*/  LOP3.LUT R6, R7, 0x7, RZ, 0xc0, !PT ;  /* 0x0000000707067812 */ /* 0x000fe200078ec0ff */
[----:B------:R-:W-:Y:S01]  /*07a0*/  USHF.L.U32 UR21, UR17, 0x9, URZ ;  /* 0x0000000911157899 */ /* 0x000fe200080006ff */
[----:B------:R-:W-:Y:S01]  /*07b0*/  MOV R25, 0xff7fffff ;  /* 0xff7fffff00197802 */ /* 0x000fe20000000f00 */
[----:B------:R-:W3:Y:S01]  /*07c0*/  LDS R28, [R8+0x4] ;  /* 0x00000400081c7984 */ /* 0x000ee20000000800 */
[----:B------:R-:W4:Y:S03]  /*07d0*/  LDCU UR6, c[0x0][0x3e0] ;  /* 0x00007c00ff0677ac */ /* 0x000f260008000800 */
[----:B------:R-:W4:Y:S04]  /*07e0*/  LDS R30, [R8+0xc] ;  /* 0x00000c00081e7984 */ /* 0x000f280000000800 */
[----:B------:R-:W4:Y:S04]  /*07f0*/  LDS R31, [R8+0x10] ;  /* 0x00001000081f7984 */ /* 0x000f280000000800 */
[----:B------:R-:W4:Y:S04]  /*0800*/  LDS R33, [R8+0x18] ;  /* 0x0000180008217984 */ /* 0x000f280000000800 */
[----:B------:R-:W4:Y:S04]  /*0810*/  LDS R34, [R8+0x1c] ;  /* 0x00001c0008227984 */ /* 0x000f280000000800 */
[----:B------:R-:W4:Y:S01]  /*0820*/  LDS R36, [R8+0x24] ;  /* 0x0000240008247984 */ /* 0x000f220000000800 */
[----:B0-----:R-:W-:-:S03]  /*0830*/  SHF.R.U32.HI R9, RZ, 0x5, R0 ;  /* 0x00000005ff097819 */ /* 0x001fc60000011600 */
[----:B------:R-:W0:Y:S01]  /*0840*/  LDS R37, [R8+0x28] ;  /* 0x0000280008257984 */ /* 0x000e220000000800 */
[----:B------:R-:W-:Y:S01]  /*0850*/  IMAD.SHL.U32 R0, R7, 0x4, RZ ;  /* 0x0000000407007824 */ /* 0x000fe200078e00ff */
[----:B------:R-:W-:Y:S02]  /*0860*/  LEA R26, R26, R9, 0x6 ;  /* 0x000000091a1a7211 */ /* 0x000fe400078e30ff */
[----:B------:R-:W0:Y:S02]  /*0870*/  LDS R21, [R8+0x30] ;  /* 0x0000300008157984 */ /* 0x000e240000000800 */
[----:B------:R-:W-:Y:S01]  /*0880*/  LOP3.LUT R0, R0, 0x1c, RZ, 0xc0, !PT ;  /* 0x0000001c00007812 */ /* 0x000fe200078ec0ff */
[----:B------:R-:W-:Y:S01]  /*0890*/  IMAD.WIDE.U32 R2, R26, 0x4, RZ ;  /* 0x000000041a027825 */ /* 0x000fe200078e00ff */
[----:B------:R-:W0:Y:S02]  /*08a0*/  LDS R20, [R8+0x34] ;  /* 0x0000340008147984 */ /* 0x000e240000000800 */
[----:B------:R-:W-:-:S02]  /*08b0*/  LEA R42, R9, R0, 0x5 ;  /* 0x00000000092a7211 */ /* 0x000fc400078e28ff */
[----:B--2---:R-:W-:Y:S01]  /*08c0*/  PRMT R18, R27, 0x7632, R18 ;  /* 0x000076321b127816 */ /* 0x004fe20000000012 */
[----:B------:R-:W2:Y:S01]  /*08d0*/  LDS R29, [R8+0x8] ;  /* 0x00000800081d7984 */ /* 0x000ea20000000800 */
[----:B------:R-:W-:Y:S01]  /*08e0*/  IMAD.WIDE R2, R5, 0x4, R2 ;  /* 0x0000000405027825 */ /* 0x000fe200078e0202 */
[----:B------:R-:W-:Y:S02]  /*08f0*/  LEA R5, R9, UR21, 0x3 ;  /* 0x0000001509057c11 */ /* 0x000fe4000f8e18ff */
[----:B------:R-:W2:Y:S01]  /*0900*/  LDS R32, [R8+0x14] ;  /* 0x0000140008207984 */ /* 0x000ea20000000800 */
[----:B---3--:R-:W-:Y:S01]  /*0910*/  PRMT R17, R28, 0x7632, R17 ;  /* 0x000076321c117816 */ /* 0x008fe20000000011 */
[----:B------:R-:W-:Y:S01]  /*0920*/  IMAD.U32 R27, R27, 0x10000, RZ ;  /* 0x000100001b1b7824 */ /* 0x000fe200078e00ff */
[----:B-1----:R-:W-:Y:S01]  /*0930*/  IADD3 R4, P0, PT, R2, UR4, RZ ;  /* 0x0000000402047c10 */ /* 0x002fe2000ff1e0ff */
[----:B------:R-:W1:Y:S01]  /*0940*/  LDS R35, [R8+0x20] ;  /* 0x0000200008237984 */ /* 0x000e620000000800 */
[----:B------:R-:W-:Y:S01]  /*0950*/  IMAD.IADD R6, R6, 0x1, R5 ;  /* 0x0000000106067824 */ /* 0x000fe200078e0205 */
[----:B------:R-:W-:Y:S01]  /*0960*/  UMOV UR4, 0x400 ;  /* 0x0000040000047882 */ /* 0x000fe20000000000 */
[----:B------:R-:W-:Y:S01]  /*0970*/  IADD3.X R5, PT, PT, R3, UR5, RZ, P0, !PT ;  /* 0x0000000503057c10 */ /* 0x000fe200087fe4ff */
[----:B------:R-:W3:Y:S01]  /*0980*/  LDS R38, [R8+0x2c] ;  /* 0x00002c0008267984 */ /* 0x000ee20000000800 */
[----:B------:R-:W2:Y:S01]  /*0990*/  S2UR UR5, SR_CgaCtaId ;  /* 0x00000000000579c3 */ /* 0x000ea20000008800 */
[----:B------:R-:W-:Y:S01]  /*09a0*/  IMAD.SHL.U32 R2, R7, 0x8, RZ ;  /* 0x0000000807027824 */ /* 0x000fe200078e00ff */
[----:B------:R-:W-:Y:S01]  /*09b0*/  UIADD3 UR4, UPT, UPT, UR4, 0x110, URZ ;  /* 0x0000011004047890 */ /* 0x000fe2000fffe0ff */
[----:B------:R0:W3:Y:S01]  /*09c0*/  LDS R19, [R8+0x38] ;  /* 0x0000380008137984 */ /* 0x0000e20000000800 */
[----:B----4-:R-:W-:Y:S01]  /*09d0*/  IMAD R3, R24, UR6, RZ ;  /* 0x0000000618037c24 */ /* 0x010fe2000f8e02ff */
[----:B------:R-:W-:Y:S01]  /*09e0*/  PRMT R15, R30, 0x7632, R15 ;  /* 0x000076321e0f7816 */ /* 0x000fe2000000000f */
[----:B------:R-:W-:Y:S01]  /*09f0*/  IMAD.U32 R28, R28, 0x10000, RZ ;  /* 0x000100001c1c7824 */ /* 0x000fe200078e00ff */
[----:B------:R-:W-:Y:S01]  /*0a00*/  LOP3.LUT R2, R2, 0x38, RZ, 0xc0, !PT ;  /* 0x0000003802027812 */ /* 0x000fe200078ec0ff */
        /* <DEDUP_REMOVED lines=9> */
[C---:B0-----:R-:W-:Y:S01]  /*0aa0*/  PRMT R8, R37.reuse, 0x7632, R8 ;  /* 0x0000763225087816 */ /* 0x041fe20000000008 */
[----:B------:R-:W-:Y:S01]  /*0ab0*/  IMAD.U32 R37, R37, 0x10000, RZ ;  /* 0x0001000025257824 */ /* 0x000fe200078e00ff */
[C---:B------:R-:W-:Y:S01]  /*0ac0*/  PRMT R39, R21.reuse, 0x7632, R39 ;  /* 0x0000763215277816 */ /* 0x040fe20000000027 */
[----:B------:R-:W-:Y:S01]  /*0ad0*/  IMAD.U32 R21, R21, 0x10000, RZ ;  /* 0x0001000015157824 */ /* 0x000fe200078e00ff */
[----:B------:R-:W-:Y:S01]  /*0ae0*/  IADD3 R2, P1, PT, R3, R2, RZ ;  /* 0x0000000203027210 */ /* 0x000fe20007f3e0ff */
[----:B------:R-:W-:Y:S01]  /*0af0*/  IMAD.U32 R18, R18, 0x10000, RZ ;  /* 0x0001000012127824 */ /* 0x000fe200078e00ff */
[----:B------:R-:W-:Y:S01]  /*0b00*/  PRMT R40, R20, 0x7632, R40 ;  /* 0x0000763214287816 */ /* 0x000fe20000000028 */
[----:B--2---:R-:W-:Y:S01]  /*0b10*/  ULEA UR4, UR5, UR4, 0x18 ;  /* 0x0000000405047291 */ /* 0x004fe2000f8ec0ff */
[----:B-----5:R-:W-:Y:S01]  /*0b20*/  FSETP.NEU.FTZ.AND P0, PT, R22, RZ, PT ;  /* 0x000000ff1600720b */ /* 0x020fe20003f1d000 */
        /* <DEDUP_REMOVED lines=8> */
[----:B------:R-:W-:Y:S01]  /*0bb0*/  IMAD.U32 R12, R12, 0x10000, RZ ;  /* 0x000100000c0c7824 */ /* 0x000fe200078e00ff */
[----:B-1----:R-:W-:Y:S01]  /*0bc0*/  PRMT R10, R35, 0x7632, R10 ;  /* 0x00007632230a7816 */ /* 0x002fe2000000000a */
[----:B------:R-:W-:Y:S01]  /*0bd0*/  IMAD.U32 R11, R11, 0x10000, RZ ;  /* 0x000100000b0b7824 */ /* 0x000fe200078e00ff */
[----:B------:R-:W-:Y:S01]  /*0be0*/  SHF.L.U32 R35, R35, 0x10, RZ ;  /* 0x0000001023237819 */ /* 0x000fe200000006ff */
[----:B------:R-:W-:Y:S01]  /*0bf0*/  IMAD.U32 R9, R9, 0x10000, RZ ;  /* 0x0001000009097824 */ /* 0x000fe200078e00ff */
[----:B---3--:R-:W-:Y:S01]  /*0c00*/  PRMT R0, R38, 0x7632, R0 ;  /* 0x0000763226007816 */ /* 0x008fe20000000000 */
[----:B------:R-:W-:Y:S01]  /*0c10*/  IMAD.U32 R8, R8, 0x10000, RZ ;  /* 0x0001000008087824 */ /* 0x000fe200078e00ff */
[----:B------:R-:W-:Y:S01]  /*0c20*/  SHF.L.U32 R38, R38, 0x10, RZ ;  /* 0x0000001026267819 */ /* 0x000fe200000006ff */
[----:B------:R-:W-:Y:S01]  /*0c30*/  IMAD.U32 R39, R39, 0x10000, RZ ;  /* 0x0001000027277824 */ /* 0x000fe200078e00ff */
[C---:B------:R-:W-:Y:S01]  /*0c40*/  PRMT R41, R19.reuse, 0x7632, R41 ;  /* 0x0000763213297816 */ /* 0x040fe20000000029 */
[----:B------:R-:W-:Y:S01]  /*0c50*/  IMAD.U32 R40, R40, 0x10000, RZ ;  /* 0x0001000028287824 */ /* 0x000fe200078e00ff */
[----:B------:R-:W-:Y:S01]  /*0c60*/  SHF.L.U32 R19, R19, 0x10, RZ ;  /* 0x0000001013137819 */ /* 0x000fe200000006ff */
[----:B------:R-:W-:Y:S01]  /*0c70*/  VIADD R42, R42, UR4 ;  /* 0x000000042a2a7c36 */ /* 0x000fe20008000000 */
[----:B------:R-:W-:Y:S01]  /*0c80*/  SHF.L.U32 R16, R16, 0x10, RZ ;  /* 0x0000001010107819 */ /* 0x000fe200000006ff */
[----:B------:R-:W-:Y:S01]  /*0c90*/  VIADD R43, R6, -UR16 ;  /* 0x80000010062b7c36 */ /* 0x000fe20008000000 */
[----:B------:R-:W-:-:S02]  /*0ca0*/  SHF.L.U32 R13, R13, 0x10, RZ ;  /* 0x000000100d0d7819 */ /* 0x000fc400000006ff */
[----:B------:R-:W-:Y:S02]  /*0cb0*/  SHF.L.U32 R10, R10, 0x10, RZ ;  /* 0x000000100a0a7819 */ /* 0x000fe400000006ff */
[----:B------:R-:W-:Y:S02]  /*0cc0*/  SHF.L.U32 R0, R0, 0x10, RZ ;  /* 0x0000001000007819 */ /* 0x000fe400000006ff */
[----:B------:R-:W-:Y:S02]  /*0cd0*/  SHF.L.U32 R41, R41, 0x10, RZ ;  /* 0x0000001029297819 */ /* 0x000fe400000006ff */
[----:B------:R-:W-:Y:S02]  /*0ce0*/  LEA.HI.X.SX32 R3, R3, RZ, 0x1, P1 ;  /* 0x000000ff03037211 */ /* 0x000fe400008f0eff */
[----:B------:R-:W-:-:S07]  /*0cf0*/  IADD3 R44, PT, PT, R6, 0x1, RZ ;  /* 0x00000001062c7810 */ /* 0x000fce0007ffe0ff */
.L_x_19872:
[----:B------:R-:W2:Y:S02]  /*0d00*/  LDG.E.CONSTANT R7, desc[UR14][R4.64] ;  /* 0x0000000e04077981 */ /* 0x000ea4000c1e9900 */
[----:B--2---:R-:W-:-:S03]  /*0d10*/  IMAD.WIDE R6, R7, UR7, R2 ;  /* 0x0000000707067c25 */ /* 0x004fc6000f8e0202 */
[----:B------:R-:W-:-:S05]  /*0d20*/  LEA R45, P1, R23, R6, 0x1 ;  /* 0x00000006172d7211 */ /* 0x000fca00078208ff */
[----:B0-----:R-:W-:Y:S01]  /*0d30*/  IMAD.X R46, RZ, RZ, R7, P1 ;  /* 0x000000ffff2e7224 */ /* 0x001fe200008e0607 */
[----:B------:R-:W-:-:S04]  /*0d40*/  LEA R6, P1, R45, UR10, 0x1 ;  /* 0x0000000a2d067c11 */ /* 0x000fc8000f8208ff */
[----:B------:R-:W-:-:S05]  /*0d50*/  LEA.HI.X R7, R45, UR11, R46, 0x1, P1 ;  /* 0x0000000b2d077c11 */ /* 0x000fca00088f0c2e */
[----:B------:R-:W2:Y:S04]  /*0d60*/  LDG.E.CONSTANT R49, desc[UR14][R6.64+0x80] ;  /* 0x0000800e06317981 */ /* 0x000ea8000c1e9900 */
[----:B------:R-:W3:Y:S04]  /*0d70*/  LDG.E.CONSTANT R45, desc[UR14][R6.64] ;  /* 0x0000000e062d7981 */ /* 0x000ee8000c1e9900 */
[----:B------:R-:W4:Y:S04]  /*0d80*/  LDG.E.CONSTANT R48, desc[UR14][R6.64+0x100] ;  /* 0x0001000e06307981 */ /* 0x000f28000c1e9900 */
[----:B------:R-:W5:Y:S01]  /*0d90*/  LDG.E.CONSTANT R47, desc[UR14][R6.64+0x180] ;  /* 0x0001800e062f7981 */ /* 0x000f62000c1e9900 */
[C---:B--2---:R-:W-:Y:S01]  /*0da0*/  IMAD.U32 R51, R49.reuse, 0x10000, RZ ;  /* 0x0001000031337824 */ /* 0x044fe200078e00ff */
[----:B------:R-:W-:-:S02]  /*0db0*/  PRMT R49, R49, 0x7632, R49 ;  /* 0x0000763231317816 */ /* 0x000fc40000000031 */
[C---:B---3--:R-:W-:Y:S01]  /*0dc0*/  SHF.L.U32 R46, R45.reuse, 0x10, RZ ;  /* 0x000000102d2e7819 */ /* 0x048fe200000006ff */
[----:B------:R-:W-:Y:S01]  /*0dd0*/  FMUL.FTZ R50, R28, R51 ;  /* 0x000000331c327220 */ /* 0x000fe20000410000 */
[----:B------:R-:W-:-:S03]  /*0de0*/  PRMT R45, R45, 0x7632, R45 ;  /* 0x000076322d2d7816 */ /* 0x000fc6000000002d */
[----:B------:R-:W-:Y:S01]  /*0df0*/  FFMA.FTZ R46, R27, R46, R50 ;  /* 0x0000002e1b2e7223 */ /* 0x000fe20000010032 */
[----:B------:R-:W-:Y:S02]  /*0e00*/  IMAD.U32 R50, R49, 0x10000, RZ ;  /* 0x0001000031327824 */ /* 0x000fe400078e00ff */
[----:B------:R-:W-:Y:S02]  /*0e10*/  IMAD.U32 R51, R45, 0x10000, RZ ;  /* 0x000100002d337824 */ /* 0x000fe400078e00ff */
[----:B------:R-:W2:Y:S01]  /*0e20*/  LDG.E.CONSTANT R45, desc[UR14][R6.64+0x200] ;  /* 0x0002000e062d7981 */ /* 0x000ea2000c1e9900 */
[----:B------:R-:W-:-:S04]  /*0e30*/  FMUL.FTZ R49, R17, R50 ;  /* 0x0000003211317220 */ /* 0x000fc80000410000 */
[----:B------:R-:W-:Y:S01]  /*0e40*/  FFMA.FTZ R51, R18, R51, R49 ;  /* 0x0000003312337223 */ /* 0x000fe20000010031 */
[C---:B----4-:R-:W-:Y:S02]  /*0e50*/  SHF.L.U32 R49, R48.reuse, 0x10, RZ ;  /* 0x0000001030317819 */ /* 0x050fe400000006ff */
[----:B------:R-:W-:-:S03]  /*0e60*/  PRMT R48, R48, 0x7632, R48 ;  /* 0x0000763230307816 */ /* 0x000fc60000000030 */
[----:B------:R-:W-:Y:S02]  /*0e70*/  FFMA.FTZ R49, R29, R49, R46 ;  /* 0x000000311d317223 */ /* 0x000fe4000001002e */
[----:B------:R-:W3:Y:S01]  /*0e80*/  LDG.E.CONSTANT R46, desc[UR14][R6.64+0x280] ;  /* 0x0002800e062e7981 */ /* 0x000ee2000c1e9900 */
[----:B------:R-:W-:-:S04]  /*0e90*/  IMAD.U32 R48, R48, 0x10000, RZ ;  /* 0x0001000030307824 */ /* 0x000fc800078e00ff */
[----:B------:R-:W-:Y:S02]  /*0ea0*/  FFMA.FTZ R50, R16, R48, R51 ;  /* 0x0000003010327223 */ /* 0x000fe40000010033 */
[----:B------:R-:W4:Y:S01]  /*0eb0*/  LDG.E.CONSTANT R48, desc[UR14][R6.64+0x300] ;  /* 0x0003000e06307981 */ /* 0x000f22000c1e9900 */
[C---:B-----5:R-:W-:Y:S01]  /*0ec0*/  IMAD.U32 R52, R47.reuse, 0x10000, RZ ;  /* 0x000100002f347824 */ /* 0x060fe200078e00ff */
[----:B------:R-:W-:-:S03]  /*0ed0*/  PRMT R47, R47, 0x7632, R47 ;  /* 0x000076322f2f7816 */ /* 0x000fc6000000002f */
[----:B------:R-:W-:Y:S01]  /*0ee0*/  FFMA.FTZ R52, R30, R52, R49 ;  /* 0x000000341e347223 */ /* 0x000fe20000010031 */
[----:B------:R-:W-:-:S05]  /*0ef0*/  SHF.L.U32 R47, R47, 0x10, RZ ;  /* 0x000000102f2f7819 */ /* 0x000fca00000006ff */
[----:B------:R-:W-:Y:S01]  /*0f00*/  FFMA.FTZ R47, R15, R47, R50 ;  /* 0x0000002f0f2f7223 */ /* 0x000fe20000010032 */
[C---:B--2---:R-:W-:Y:S01]  /*0f10*/  IMAD.U32 R49, R45.reuse, 0x10000, RZ ;  /* 0x000100002d317824 */ /* 0x044fe200078e00ff */
[----:B------:R-:W-:-:S05]  /*0f20*/  PRMT R45, R45, 0x7632, R45 ;  /* 0x000076322d2d7816 */ /* 0x000fca000000002d */
[----:B------:R-:W-:Y:S02]  /*0f30*/  IMAD.U32 R50, R45, 0x10000, RZ ;  /* 0x000100002d327824 */ /* 0x000fe400078e00ff */
[----:B------:R-:W2:Y:S02]  /*0f40*/  LDG.E.CONSTANT R45, desc[UR14][R6.64+0x380] ;  /* 0x0003800e062d7981 */ /* 0x000ea4000c1e9900 */
[--C-:B------:R-:W-:Y:S01]  /*0f50*/  FFMA.FTZ R50, R14, R50, R47.reuse ;  /* 0x000000320e327223 */ /* 0x100fe2000001002f */
[----:B------:R-:W-:Y:S01]  /*0f60*/  FFMA.FTZ R49, R31, R49, R52 ;  /* 0x000000311f317223 */ /* 0x000fe20000010034 */
[C---:B---3--:R-:W-:Y:S02]  /*0f70*/  PRMT R47, R46.reuse, 0x7632, R47 ;  /* 0x000076322e2f7816 */ /* 0x048fe4000000002f */
[----:B------:R-:W-:-:S05]  /*0f80*/  SHF.L.U32 R46, R46, 0x10, RZ ;  /* 0x000000102e2e7819 */ /* 0x000fca00000006ff */
[----:B------:R-:W-:Y:S02]  /*0f90*/  FFMA.FTZ R46, R32, R46, R49 ;  /* 0x0000002e202e7223 */ /* 0x000fe40000010031 */
[----:B------:R-:W3:Y:S01]  /*0fa0*/  LDG.E.CONSTANT R49, desc[UR14][R6.64+0x400] ;  /* 0x0004000e06317981 */ /* 0x000ee2000c1e9900 */
[----:B----4-:R-:W-:-:S04]  /*0fb0*/  IMAD.U32 R51, R48, 0x10000, RZ ;  /* 0x0001000030337824 */ /* 0x010fc800078e00ff */
[----:B------:R-:W-:Y:S02]  /*0fc0*/  FFMA.FTZ R51, R33, R51, R46 ;  /* 0x0000003321337223 */ /* 0x000fe4000001002e */
[----:B------:R-:W4:Y:S01]  /*0fd0*/  LDG.E.CONSTANT R46, desc[UR14][R6.64+0x480] ;  /* 0x0004800e062e7981 */ /* 0x000f22000c1e9900 */
[----:B------:R-:W-:Y:S01]  /*0fe0*/  IMAD.U32 R47, R47, 0x10000, RZ ;  /* 0x000100002f2f7824 */ /* 0x000fe200078e00ff */
[----:B------:R-:W-:-:S03]  /*0ff0*/  PRMT R48, R48, 0x7632, R48 ;  /* 0x0000763230307816 */ /* 0x000fc60000000030 */
[----:B------:R-:W-:Y:S01]  /*1000*/  FFMA.FTZ R47, R13, R47, R50 ;  /* 0x0000002f0d2f7223 */ /* 0x000fe20000010032 */
[----:B------:R-:W-:-:S05]  /*1010*/  SHF.L.U32 R48, R48, 0x10, RZ ;  /* 0x0000001030307819 */ /* 0x000fca00000006ff */
[----:B------:R-:W-:Y:S02]  /*1020*/  FFMA.FTZ R48, R12, R48, R47 ;  /* 0x000000300c307223 */ /* 0x000fe4000001002f */
[----:B------:R-:W5:Y:S01]  /*1030*/  LDG.E.CONSTANT R47, desc[UR14][R6.64+0x500] ;  /* 0x0005000e062f7981 */ /* 0x000f62000c1e9900 */
[C---:B--2---:R-:W-:Y:S01]  /*1040*/  IMAD.U32 R50, R45.reuse, 0x10000, RZ ;  /* 0x000100002d327824 */ /* 0x044fe200078e00ff */
[----:B------:R-:W-:-:S05]  /*1050*/  PRMT R45, R45, 0x7632, R45 ;  /* 0x000076322d2d7816 */ /* 0x000fca000000002d */
[----:B------:R-:W-:-:S04]  /*1060*/  IMAD.U32 R45, R45, 0x10000, RZ ;  /* 0x000100002d2d7824 */ /* 0x000fc800078e00ff */
[--C-:B------:R-:W-:Y:S01]  /*1070*/  FFMA.FTZ R45, R11, R45, R48.reuse ;  /* 0x0000002d0b2d7223 */ /* 0x100fe20000010030 */
[C---:B---3--:R-:W-:Y:S01]  /*1080*/  PRMT R48, R49.reuse, 0x7632, R48 ;  /* 0x0000763231307816 */ /* 0x048fe20000000030 */
[----:B------:R-:W-:Y:S01]  /*1090*/  FFMA.FTZ R50, R34, R50, R51 ;  /* 0x0000003222327223 */ /* 0x000fe20000010033 */
[----:B------:R-:W-:-:S03]  /*10a0*/  SHF.L.U32 R49, R49, 0x10, RZ ;  /* 0x0000001031317819 */ /* 0x000fc600000006ff */
[----:B------:R-:W-:Y:S02]  /*10b0*/  IMAD.U32 R48, R48, 0x10000, RZ ;  /* 0x0001000030307824 */ /* 0x000fe400078e00ff */
[--C-:B------:R-:W-:Y:S01]  /*10c0*/  FFMA.FTZ R49, R35, R49, R50.reuse ;  /* 0x0000003123317223 */ /* 0x100fe20000010032 */
[----:B----4-:R-:W-:Y:S01]  /*10d0*/  PRMT R50, R46, 0x7632, R50 ;  /* 0x000076322e327816 */ /* 0x010fe20000000032 */
[----:B------:R-:W-:Y:S01]  /*10e0*/  FFMA.FTZ R48, R10, R48, R45 ;  /* 0x000000300a307223 */ /* 0x000fe2000001002d */
[----:B------:R-:W-:Y:S01]  /*10f0*/  IMAD.U32 R46, R46, 0x10000, RZ ;  /* 0x000100002e2e7824 */ /* 0x000fe200078e00ff */
[----:B------:R-:W2:Y:S03]  /*1100*/  LDG.E.CONSTANT R45, desc[UR14][R6.64+0x580] ;  /* 0x0005800e062d7981 */ /* 0x000ea6000c1e9900 */
[----:B------:R-:W-:Y:S02]  /*1110*/  FFMA.FTZ R52, R36, R46, R49 ;  /* 0x0000002e24347223 */ /* 0x000fe40000010031 */
[----:B------:R-:W3:Y:S01]  /*1120*/  LDG.E.CONSTANT R46, desc[UR14][R6.64+0x600] ;  /* 0x0006000e062e7981 */ /* 0x000ee2000c1e9900 */
[----:B------:R-:W-:-:S05]  /*1130*/  SHF.L.U32 R50, R50, 0x10, RZ ;  /* 0x0000001032327819 */ /* 0x000fca00000006ff */
[----:B------:R-:W-:Y:S02]  /*1140*/  FFMA.FTZ R49, R9, R50, R48 ;  /* 0x0000003209317223 */ /* 0x000fe40000010030 */
[----:B------:R-:W4:Y:S04]  /*1150*/  LDG.E.CONSTANT R48, desc[UR14][R6.64+0x680] ;  /* 0x0006800e06307981 */ /* 0x000f28000c1e9900 */
[----:B------:R0:W4:Y:S01]  /*1160*/  LDG.E.CONSTANT R50, desc[UR14][R6.64+0x700] ;  /* 0x0007000e06327981 */ /* 0x000122000c1e9900 */
[C---:B-----5:R-:W-:Y:S01]  /*1170*/  IMAD.U32 R51, R47.reuse, 0x10000, RZ ;  /* 0x000100002f337824 */ /* 0x060fe200078e00ff */
[----:B------:R-:W-:-:S05]  /*1180*/  PRMT R47, R47, 0x7632, R47 ;  /* 0x000076322f2f7816 */ /* 0x000fca000000002f */
[----:B------:R-:W-:Y:S02]  /*1190*/  IMAD.U32 R47, R47, 0x10000, RZ ;  /* 0x000100002f2f7824 */ /* 0x000fe400078e00ff */
[----:B------:R-:W-:Y:S02]  /*11a0*/  FFMA.FTZ R51, R37, R51, R52 ;  /* 0x0000003325337223 */ /* 0x000fe40000010034 */
[--C-:B------:R-:W-:Y:S01]  /*11b0*/  FFMA.FTZ R47, R8, R47, R49.reuse ;  /* 0x0000002f082f7223 */ /* 0x100fe20000010031 */
[----:B------:R-:W-:Y:S01]  /*11c0*/  UMOV UR4, 0xffffffff ;  /* 0xffffffff00047882 */ /* 0x000fe20000000000 */
[C---:B--2---:R-:W-:Y:S02]  /*11d0*/  PRMT R49, R45.reuse, 0x7632, R49 ;  /* 0x000076322d317816 */ /* 0x044fe40000000031 */
[----:B------:R-:W-:-:S03]  /*11e0*/  SHF.L.U32 R45, R45, 0x10, RZ ;  /* 0x000000102d2d7819 */ /* 0x000fc600000006ff */
[----:B------:R-:W-:Y:S02]  /*11f0*/  IMAD.U32 R49, R49, 0x10000, RZ ;  /* 0x0001000031317824 */ /* 0x000fe400078e00ff */
[----:B------:R-:W-:Y:S01]  /*1200*/  FFMA.FTZ R52, R38, R45, R51 ;  /* 0x0000002d26347223 */ /* 0x000fe20000010033 */
[----:B---3--:R-:W-:Y:S01]  /*1210*/  PRMT R45, R46, 0x7632, R45 ;  /* 0x000076322e2d7816 */ /* 0x008fe2000000002d */
[----:B------:R-:W-:-:S03]  /*1220*/  FFMA.FTZ R47, R0, R49, R47 ;  /* 0x00000031002f7223 */ /* 0x000fc6000001002f */
[----:B0-----:R-:W-:Y:S01]  /*1230*/  SHF.L.U32 R6, R45, 0x10, RZ ;  /* 0x000000102d067819 */ /* 0x001fe200000006ff */
[----:B------:R-:W-:-:S04]  /*1240*/  IMAD.U32 R46, R46, 0x10000, RZ ;  /* 0x000100002e2e7824 */ /* 0x000fc800078e00ff */
[----:B------:R-:W-:Y:S01]  /*1250*/  FFMA.FTZ R47, R39, R6, R47 ;  /* 0x00000006272f7223 */ /* 0x000fe2000001002f */
[C---:B----4-:R-:W-:Y:S01]  /*1260*/  PRMT R6, R48.reuse, 0x7632, R6 ;  /* 0x0000763230067816 */ /* 0x050fe20000000006 */
[----:B------:R-:W-:Y:S01]  /*1270*/  FFMA.FTZ R7, R21, R46, R52 ;  /* 0x0000002e15077223 */ /* 0x000fe20000010034 */
[----:B------:R-:W-:-:S04]  /*1280*/  IMAD.U32 R48, R48, 0x10000, RZ ;  /* 0x0001000030307824 */ /* 0x000fc800078e00ff */
[--C-:B------:R-:W-:Y:S01]  /*1290*/  FFMA.FTZ R48, R20, R48, R7.reuse ;  /* 0x0000003014307223 */ /* 0x100fe20000010007 */
[----:B------:R-:W-:Y:S01]  /*12a0*/  PRMT R7, R50, 0x7632, R7 ;  /* 0x0000763232077816 */ /* 0x000fe20000000007 */
[----:B------:R-:W-:Y:S01]  /*12b0*/  IMAD.U32 R6, R6, 0x10000, RZ ;  /* 0x0001000006067824 */ /* 0x000fe200078e00ff */
[----:B------:R-:W-:-:S03]  /*12c0*/  SHF.L.U32 R50, R50, 0x10, RZ ;  /* 0x0000001032327819 */ /* 0x000fc600000006ff */
[----:B------:R-:W-:Y:S01]  /*12d0*/  FFMA.FTZ R6, R40, R6, R47 ;  /* 0x0000000628067223 */ /* 0x000fe2000001002f */
[----:B------:R-:W-:Y:S02]  /*12e0*/  IMAD.U32 R7, R7, 0x10000, RZ ;  /* 0x0001000007077824 */ /* 0x000fe400078e00ff */
[----:B------:R-:W-:Y:S02]  /*12f0*/  FFMA.FTZ R48, R19, R50, R48 ;  /* 0x0000003213307223 */ /* 0x000fe40000010030 */
[----:B------:R-:W-:-:S04]  /*1300*/  FFMA.FTZ R7, R41, R7, R6 ;  /* 0x0000000729077223 */ /* 0x000fc80000010006 */
[----:B------:R-:W-:Y:S01]  /*1310*/  FADD.FTZ R46, R48, R7 ;  /* 0x00000007302e7221 */ /* 0x000fe20000010000 */
[----:B------:R-:W-:Y:S06]  /*1320*/  BRA.DIV UR4, `(.L_x_19871) ;  /* 0x0000003604747947 */ /* 0x000fec000b800000 */
[----:B------:R-:W0:Y:S02]  /*1330*/  SHFL.BFLY PT, R47, R46, 0x2, 0x1f ;  /* 0x0c401f002e2f7f89 */ /* 0x000e2400000e0000 */
[----:B0-----:R-:W-:-:S05]  /*1340*/  FADD.FTZ R46, R46, R47 ;  /* 0x0000002f2e2e7221 */ /* 0x001fca0000010000 */
[----:B------:R0:W1:Y:S02]  /*1350*/  SHFL.BFLY PT, R47, R46, 0x1, 0x1f ;  /* 0x0c201f002e2f7f89 */ /* 0x00006400000e0000 */
.L_x_19920:
        /* <DEDUP_REMOVED lines=13> */
[----:B------:R-:W-:Y:S02]  /*1430*/  @!P2 FSEL R7, R6, RZ, !P1 ;  /* 0x000000ff0607a208 */ /* 0x000fe40004800000 */
[----:B------:R-:W-:-:S03]  /*1440*/  IADD3 R4, P1, PT, R4, 0x10, RZ ;  /* 0x0000001004047810 */ /* 0x000fc60007f3e0ff */
[----:B------:R1:W-:Y:S01]  /*1450*/  @!P2 STS [R42], R7 ;  /* 0x000000072a00a388 */ /* 0x0003e20000000800 */
[----:B------:R-:W-:Y:S02]  /*1460*/  ISETP.GE.U32.AND P2, PT, R26, UR8, PT ;  /* 0x000000081a007c0c */ /* 0x000fe4000bf46070 */
[----:B------:R-:W-:Y:S02]  /*1470*/  @!P3 FMNMX.FTZ R25, R25, R6, !PT ;  /* 0x000000061919b209 */ /* 0x000fe40007810000 */
[----:B------:R-:W-:Y:S01]  /*1480*/  IADD3.X R5, PT, PT, RZ, R5, RZ, P1, !PT ;  /* 0x00000005ff057210 */ /* 0x000fe20000ffe4ff */
[----:B-1----:R-:W-:-:S08]  /*1490*/  VIADD R42, R42, 0x80 ;  /* 0x000000802a2a7836 */ /* 0x002fd00000000000 */
[----:B------:R-:W-:Y:S05]  /*14a0*/  @!P2 BRA `(.L_x_19872) ;  /* 0xfffffff80014a947 */ /* 0x000fea000383ffff */
.L_x_19870:
[----:B------:R-:W-:Y:S05]  /*14b0*/  BSYNC B0 ;  /* 0x0000000000007941 */ /* 0x000fea0003800000 */
.L_x_19869:
[----:B------:R-:W1:Y:S01]  /*14c0*/  S2R R12, SR_TID.X ;  /* 0x00000000000c7919 */ /* 0x000e620000002100 */
[----:B------:R-:W-:Y:S02]  /*14d0*/  UIMAD UR4, UR17, -0x40, UR8 ;  /* 0xffffffc0110478a4 */ /* 0x000fe4000f8e0208 */
[----:B------:R-:W-:Y:S01]  /*14e0*/  MOV R2, UR17 ;  /* 0x0000001100027c02 */ /* 0x000fe20008000f00 */
[----:B------:R-:W2:Y:S01]  /*14f0*/  S2R R3, SR_CgaCtaId ;  /* 0x0000000000037919 */ /* 0x000ea20000008800 */
[----:B------:R-:W-:-:S03]  /*1500*/  MOV R4, 0x400 ;  /* 0x0000040000047802 */ /* 0x000fc60000000f00 */
[----:B------:R-:W-:Y:S02]  /*1510*/  IMAD.SHL.U32 R2, R2, 0x200, RZ ;  /* 0x0000020002027824 */ /* 0x000fe400078e00ff */
[----:B------:R-:W-:Y:S01]  /*1520*/  IMAD.U32 R9, RZ, RZ, UR4 ;  /* 0x00000004ff097e24 */ /* 0x000fe2000f8e00ff */
[----:B------:R-:W-:-:S04]  /*1530*/  UMOV UR4, 0xffffffff ;  /* 0xffffffff00047882 */ /* 0x000fc80000000000 */
[----:B------:R-:W-:-:S04]  /*1540*/  LEA R9, R9, R2, 0x3 ;  /* 0x0000000209097211 */ /* 0x000fc800078e18ff */
[----:B------:R-:W-:-:S05]  /*1550*/  VIMNMX R9, PT, PT, R9, UR16, PT ;  /* 0x0000001009097c48 */ /* 0x000fca000bfe0100 */
[----:B------:R-:W-:Y:S01]  /*1560*/  IMAD.IADD R5, R9, 0x1, -R2 ;  /* 0x0000000109057824 */ /* 0x000fe200078e0a02 */
[----:B-1----:R-:W-:Y:S02]  /*1570*/  SHF.R.U32.HI R13, RZ, 0x5, R12 ;  /* 0x00000005ff0d7819 */ /* 0x002fe4000001160c */
[----:B------:R-:W-:Y:S01]  /*1580*/  LOP3.LUT R0, R12, 0x1f, RZ, 0xc0, !PT ;  /* 0x0000001f0c007812 */ /* 0x000fe200078ec0ff */
[----:B------:R-:W-:Y:S06]  /*1590*/  BRA.DIV UR4, `(.L_x_19873) ;  /* 0x0000003604187947 */ /* 0x000fec000b800000 */
[----:B------:R-:W0:Y:S02]  /*15a0*/  SHFL.BFLY PT, R47, R25, 0x10, 0x1f ;  /* 0x0e001f00192f7f89 */ /* 0x000e2400000e0000 */
[----:B0-----:R-:W-:-:S05]  /*15b0*/  FMNMX.FTZ R46, R47, R25, !PT ;  /* 0x000000192f2e7209 */ /* 0x001fca0007810000 */
[----:B------:R-:W0:Y:S02]  /*15c0*/  SHFL.BFLY PT, R47, R46, 0x8, 0x1f ;  /* 0x0d001f002e2f7f89 */ /* 0x000e2400000e0000 */
[----:B0-----:R-:W-:-:S05]  /*15d0*/  FMNMX.FTZ R8, R46, R47, !PT ;  /* 0x0000002f2e087209 */ /* 0x001fca0007810000 */
[----:B------:R0:W1:Y:S02]  /*15e0*/  SHFL.BFLY PT, R47, R8, 0x4, 0x1f ;  /* 0x0c801f00082f7f89 */ /* 0x00006400000e0000 */
.L_x_19925:
[----:B------:R-:W-:Y:S01]  /*15f0*/  VIADD R6, R4, 0xf0 ;  /* 0x000000f004067836 */ /* 0x000fe20000000000 */
[----:B------:R-:W-:Y:S01]  /*1600*/  ISETP.NE.AND P3, PT, R0, RZ, PT ;  /* 0x000000ff0000720c */ /* 0x000fe20003f65270 */
[----:B------:R-:W-:Y:S05]  /*1610*/  WARPSYNC.ALL ;  /* 0x0000000000007948 */ /* 0x000fea0003800000 */
[----:B--2---:R-:W-:Y:S02]  /*1620*/  LEA R6, R3, R6, 0x18 ;  /* 0x0000000603067211 */ /* 0x004fe400078ec0ff */
[----:B01----:R-:W-:Y:S02]  /*1630*/  FMNMX.FTZ R8, R8, R47, !PT ;  /* 0x0000002f08087209 */ /* 0x003fe40007810000 */
[----:B------:R-:W-:-:S05]  /*1640*/  LEA R7, R13, R6, 0x2 ;  /* 0x000000060d077211 */ /* 0x000fca00078e10ff */
[----:B------:R0:W-:Y:S01]  /*1650*/  @!P3 STS [R7], R8 ;  /* 0x000000080700b388 */ /* 0x0001e20000000800 */
[----:B------:R-:W-:Y:S01]  /*1660*/  BAR.SYNC.DEFER_BLOCKING 0x0 ;  /* 0x0000000000007b1d */ /* 0x000fe20000010000 */
[----:B------:R-:W-:Y:S01]  /*1670*/  ISETP.GT.U32.AND P2, PT, R0, 0x3, PT ;  /* 0x000000030000780c */ /* 0x000fe20003f44070 */
[----:B------:R-:W-:Y:S01]  /*1680*/  IMAD.MOV.U32 R11, RZ, RZ, -0x800001 ;  /* 0xff7fffffff0b7424 */ /* 0x000fe200078e00ff */
[----:B------:R-:W-:Y:S01]  /*1690*/  ISETP.GE.AND P1, PT, R12, R5, PT ;  /* 0x000000050c00720c */ /* 0x000fe20003f26270 */
[----:B0-----:R-:W-:Y:S02]  /*16a0*/  IMAD R8, R0, 0x4, R6 ;  /* 0x0000000400087824 */ /* 0x001fe400078e0206 */
        /* <DEDUP_REMOVED lines=27> */
.L_x_19878:
        /* <DEDUP_REMOVED lines=11> */
.L_x_19877:
[----:B------:R-:W-:Y:S05]  /*1910*/  BSYNC.RECONVERGENT B1 ;  /* 0x0000000000017941 */ /* 0x000fea0003800200 */
.L_x_19876:
        /* <DEDUP_REMOVED lines=12> */
.L_x_19881:
[----:B------:R-:W0:Y:S01]  /*19e0*/  LDS R19, [R11+-0x200] ;  /* 0xfffe00000b137984 */ /* 0x000e220000000800 */
[----:B------:R-:W-:-:S03]  /*19f0*/  IADD3 R14, PT, PT, R14, 0x800, RZ ;  /* 0x000008000e0e7810 */ /* 0x000fc60007ffe0ff */
[----:B------:R-:W1:Y:S01]  /*1a00*/  LDS R23, [R11+0x200] ;  /* 0x000200000b177984 */ /* 0x000e620000000800 */
[----:B------:R-:W-:-:S03]  /*1a10*/  ISETP.GE.AND P4, PT, R14, R15, PT ;  /* 0x0000000f0e00720c */ /* 0x000fc60003f86270 */
[----:B------:R-:W2:Y:S04]  /*1a20*/  LDS R17, [R11+-0x400] ;  /* 0xfffc00000b117984 */ /* 0x000ea80000000800 */
[----:B------:R-:W3:Y:S04]  /*1a30*/  LDS R21, [R11] ;  /* 0x000000000b157984 */ /* 0x000ee80000000800 */
        /* <DEDUP_REMOVED lines=12> */
[----:B-----5:R-:W-:Y:S01]  /*1b00*/  FMUL.FTZ R22, R23, 1.4426950216293334961 ;  /* 0x3fb8aa3b17167820 */ /* 0x020fe20000410000 */
        /* <DEDUP_REMOVED lines=10> */
[C---:B------:R-:W-:Y:S01]  /*1bb0*/  FADD.FTZ R27, -R6.reuse, R27 ;  /* 0x0000001b061b7221 */ /* 0x040fe20000010100 */
[----:B------:R-:W-:-:S03]  /*1bc0*/  FADD.FTZ R29, -R6, R29 ;  /* 0x0000001d061d7221 */ /* 0x000fc60000010100 */
[----:B------:R-:W-:Y:S01]  /*1bd0*/  FMUL.FTZ R27, R27, 1.4426950216293334961 ;  /* 0x3fb8aa3b1b1b7820 */ /* 0x000fe20000410000 */
[----:B------:R-:W0:Y:S01]  /*1be0*/  MUFU.EX2 R20, R20 ;  /* 0x0000001400147308 */ /* 0x000e220000000800 */
[----:B--2---:R-:W-:Y:S01]  /*1bf0*/  STS [R11+-0x200], R18 ;  /* 0xfffe00120b007388 */ /* 0x004fe20000000800 */
[----:B------:R-:W-:Y:S01]  /*1c00*/  FMUL.FTZ R29, R29, 1.4426950216293334961 ;  /* 0x3fb8aa3b1d1d7820 */ /* 0x000fe20000410000 */
[C---:B------:R-:W-:Y:S01]  /*1c10*/  FADD.FTZ R31, -R6.reuse, R31 ;  /* 0x0000001f061f7221 */ /* 0x040fe20000010100 */
[----:B------:R-:W-:-:S03]  /*1c20*/  FADD.FTZ R33, -R6, R33 ;  /* 0x0000002106217221 */ /* 0x000fc60000010100 */
[----:B------:R-:W-:Y:S01]  /*1c30*/  FMUL.FTZ R31, R31, 1.4426950216293334961 ;  /* 0x3fb8aa3b1f1f7820 */ /* 0x000fe20000410000 */
[----:B------:R-:W2:Y:S01]  /*1c40*/  MUFU.EX2 R22, R22 ;  /* 0x0000001600167308 */ /* 0x000ea20000000800 */
[----:B----4-:R-:W-:Y:S01]  /*1c50*/  STS [R11+-0x400], R16 ;  /* 0xfffc00100b007388 */ /* 0x010fe20000000800 */
[----:B------:R-:W-:Y:S01]  /*1c60*/  FMUL.FTZ R33, R33, 1.4426950216293334961 ;  /* 0x3fb8aa3b21217820 */ /* 0x000fe20000410000 */
[----:B------:R-:W-:-:S04]  /*1c70*/  FADD.FTZ R35, -R6, R35 ;  /* 0x0000002306237221 */ /* 0x000fc80000010100 */
[----:B------:R-:W-:Y:S01]  /*1c80*/  FMUL.FTZ R35, R35, 1.4426950216293334961 ;  /* 0x3fb8aa3b23237820 */ /* 0x000fe20000410000 */
[----:B------:R-:W4:Y:S01]  /*1c90*/  MUFU.EX2 R26, R25 ;  /* 0x00000019001a7308 */ /* 0x000f220000000800 */
[C---:B0-----:R-:W-:Y:S01]  /*1ca0*/  FADD.FTZ R37, -R6.reuse, R37 ;  /* 0x0000002506257221 */ /* 0x041fe20000010100 */
[----:B------:R-:W-:Y:S01]  /*1cb0*/  STS [R11], R20 ;  /* 0x000000140b007388 */ /* 0x000fe20000000800 */
[C---:B-1----:R-:W-:Y:S02]  /*1cc0*/  FADD.FTZ R21, -R6.reuse, R19 ;  /* 0x0000001306157221 */ /* 0x042fe40000010100 */
[----:B------:R-:W-:Y:S01]  /*1cd0*/  FMUL.FTZ R37, R37, 1.4426950216293334961 ;  /* 0x3fb8aa3b25257820 */ /* 0x000fe20000410000 */
[----:B------:R-:W0:Y:S01]  /*1ce0*/  LDS R19, [R11+0x1a00] ;  /* 0x001a00000b137984 */ /* 0x000e220000000800 */
[----:B------:R-:W-:Y:S01]  /*1cf0*/  FMUL.FTZ R21, R21, 1.4426950216293334961 ;  /* 0x3fb8aa3b15157820 */ /* 0x000fe20000410000 */
[----:B------:R-:W1:Y:S01]  /*1d00*/  MUFU.EX2 R28, R27 ;  /* 0x0000001b001c7308 */ /* 0x000e620000000800 */
[C---:B------:R-:W-:Y:S01]  /*1d10*/  FADD.FTZ R23, -R6.reuse, R23 ;  /* 0x0000001706177221 */ /* 0x040fe20000010100 */
[----:B--2---:R-:W-:Y:S01]  /*1d20*/  STS [R11+0x200], R22 ;  /* 0x000200160b007388 */ /* 0x004fe20000000800 */
[----:B---3--:R-:W-:-:S02]  /*1d30*/  FADD.FTZ R39, -R6, R39 ;  /* 0x0000002706277221 */ /* 0x008fc40000010100 */
[----:B------:R-:W-:-:S03]  /*1d40*/  FMUL.FTZ R23, R23, 1.4426950216293334961 ;  /* 0x3fb8aa3b17177820 */ /* 0x000fc60000410000 */
[----:B------:R2:W3:Y:S01]  /*1d50*/  MUFU.EX2 R34, R21 ;  /* 0x0000001500227308 */ /* 0x0004e20000000800 */
[----:B------:R-:W-:Y:S01]  /*1d60*/  FMUL.FTZ R39, R39, 1.4426950216293334961 ;  /* 0x3fb8aa3b27277820 */ /* 0x000fe20000410000 */
[----:B------:R-:W-:Y:S01]  /*1d70*/  FADD.FTZ R17, -R6, R17 ;  /* 0x0000001106117221 */ /* 0x000fe20000010100 */
[----:B----4-:R-:W-:Y:S03]  /*1d80*/  STS [R11+0x400], R26 ;  /* 0x0004001a0b007388 */ /* 0x010fe60000000800 */
[----:B------:R-:W-:Y:S02]  /*1d90*/  FMUL.FTZ R17, R17, 1.4426950216293334961 ;  /* 0x3fb8aa3b11117820 */ /* 0x000fe40000410000 */
[----:B------:R-:W4:Y:S01]  /*1da0*/  MUFU.EX2 R30, R29 ;  /* 0x0000001d001e7308 */ /* 0x000f220000000800 */
[----:B--2---:R-:W-:Y:S01]  /*1db0*/  FADD.FTZ R21, R16, R10 ;  /* 0x0000000a10157221 */ /* 0x004fe20000010000 */
[----:B-1----:R-:W-:Y:S03]  /*1dc0*/  STS [R11+0x600], R28 ;  /* 0x0006001c0b007388 */ /* 0x002fe60000000800 */
[----:B------:R-:W-:-:S03]  /*1dd0*/  FADD.FTZ R21, R21, R18 ;  /* 0x0000001215157221 */ /* 0x000fc60000010000 */
[----:B------:R-:W1:Y:S01]  /*1de0*/  MUFU.EX2 R32, R31 ;  /* 0x0000001f00207308 */ /* 0x000e620000000800 */
[----:B------:R-:W-:Y:S01]  /*1df0*/  FADD.FTZ R21, R21, R20 ;  /* 0x0000001415157221 */ /* 0x000fe20000010000 */
[----:B---3--:R-:W-:Y:S03]  /*1e00*/  STS [R11+0xc00], R34 ;  /* 0x000c00220b007388 */ /* 0x008fe60000000800 */
        /* <DEDUP_REMOVED lines=8> */
[----:B------:R-:W-:Y:S01]  /*1e90*/  FMUL.FTZ R19, R19, 1.4426950216293334961 ;  /* 0x3fb8aa3b13137820 */ /* 0x000fe20000410000 */
[----:B-1----:R-:W-:Y:S02]  /*1ea0*/  STS [R11+0xa00], R32 ;  /* 0x000a00200b007388 */ /* 0x002fe40000000800 */
        /* <DEDUP_REMOVED lines=23> */
.L_x_19880:
[----:B------:R-:W-:Y:S05]  /*2020*/  BSYNC.RECONVERGENT B1 ;  /* 0x0000000000017941 */ /* 0x000fea0003800200 */
.L_x_19879:
        /* <DEDUP_REMOVED lines=55> */
.L_x_19883:
[----:B------:R-:W-:Y:S05]  /*23a0*/  BSYNC.RECONVERGENT B1 ;  /* 0x0000000000017941 */ /* 0x000fea0003800200 */
.L_x_19882:
        /* <DEDUP_REMOVED lines=26> */
.L_x_19875:
[----:B------:R-:W-:Y:S05]  /*2550*/  BSYNC.RECONVERGENT B0 ;  /* 0x0000000000007941 */ /* 0x000fea0003800200 */
.L_x_19874:
        /* <DEDUP_REMOVED lines=40> */
.L_x_19888:
[----:B------:R-:W1:Y:S01]  /*27e0*/  LDS R16, [R8] ;  /* 0x0000000008107984 */ /* 0x000e620000000800 */
[----:B------:R-:W-:-:S05]  /*27f0*/  VIADD R11, R11, 0x1 ;  /* 0x000000010b0b7836 */ /* 0x000fca0000000000 */
[----:B------:R-:W-:Y:S01]  /*2800*/  ISETP.NE.AND P0, PT, R11, RZ, PT ;  /* 0x000000ff0b00720c */ /* 0x000fe20003f05270 */
[----:B-1----:R-:W-:-:S05]  /*2810*/  FMUL.FTZ R9, R16, R7 ;  /* 0x0000000710097220 */ /* 0x002fca0000410000 */
[----:B------:R1:W-:Y:S02]  /*2820*/  STS [R8], R9 ;  /* 0x0000000908007388 */ /* 0x0003e40000000800 */
[----:B-1----:R-:W-:-:S05]  /*2830*/  VIADD R8, R8, 0x200 ;  /* 0x0000020008087836 */ /* 0x002fca0000000000 */
[----:B------:R-:W-:Y:S05]  /*2840*/  @P0 BRA `(.L_x_19888) ;  /* 0xfffffffc00e40947 */ /* 0x000fea000383ffff */
.L_x_19887:
[----:B------:R-:W-:Y:S05]  /*2850*/  BSYNC.RECONVERGENT B1 ;  /* 0x0000000000017941 */ /* 0x000fea0003800200 */
.L_x_19886:
        /* <DEDUP_REMOVED lines=12> */
.L_x_19891:
[----:B------:R-:W1:Y:S01]  /*2920*/  LDS R16, [R8+-0x400] ;  /* 0xfffc000008107984 */ /* 0x000e620000000800 */
[----:B------:R-:W-:-:S03]  /*2930*/  VIADD R14, R14, 0x800 ;  /* 0x000008000e0e7836 */ /* 0x000fc60000000000 */
[----:B------:R-:W2:Y:S02]  /*2940*/  LDS R18, [R8+-0x200] ;  /* 0xfffe000008127984 */ /* 0x000ea40000000800 */
[----:B------:R-:W-:Y:S02]  /*2950*/  ISETP.GE.AND P1, PT, R14, R31, PT ;  /* 0x0000001f0e00720c */ /* 0x000fe40003f26270 */
[----:B------:R-:W3:Y:S04]  /*2960*/  LDS R20, [R8] ;  /* 0x0000000008147984 */ /* 0x000ee80000000800 */
[----:B-----5:R-:W4:Y:S04]  /*2970*/  LDS R22, [R8+0x200] ;  /* 0x0002000008167984 */ /* 0x020f280000000800 */
        /* <DEDUP_REMOVED lines=46> */
.L_x_19890:
[----:B------:R-:W-:Y:S05]  /*2c60*/  BSYNC.RECONVERGENT B1 ;  /* 0x0000000000017941 */ /* 0x000fea0003800200 */
.L_x_19889:
        /* <DEDUP_REMOVED lines=31> */
.L_x_19893:
[----:B------:R-:W-:Y:S05]  /*2e60*/  BSYNC.RECONVERGENT B1 ;  /* 0x0000000000017941 */ /* 0x000fea0003800200 */
.L_x_19892:
        /* <DEDUP_REMOVED lines=14> */
.L_x_19885:
[----:B------:R-:W-:Y:S05]  /*2f50*/  BSYNC.RECONVERGENT B0 ;  /* 0x0000000000007941 */ /* 0x000fea0003800200 */
.L_x_19884:
[----:B------:R-:W-:Y:S01]  /*2f60*/  BAR.SYNC.DEFER_BLOCKING 0x0 ;  /* 0x0000000000007b1d */ /* 0x000fe20000010000 */
[----:B------:R-:W-:Y:S01]  /*2f70*/  ISETP.NE.AND P0, PT, R12, RZ, PT ;  /* 0x000000ff0c00720c */ /* 0x000fe20003f05270 */
[----:B-----5:R-:W-:-:S04]  /*2f80*/  IMAD.U32 R22, RZ, RZ, UR17 ;  /* 0x00000011ff167e24 */ /* 0x020fc8000f8e00ff */
        /* <DEDUP_REMOVED lines=23> */
.L_x_19895:
[----:B---34-:R-:W-:Y:S05]  /*3100*/  BSYNC.RECONVERGENT B0 ;  /* 0x0000000000007941 */ /* 0x018fea0003800200 */
.L_x_19894:
[----:B------:R-:W-:Y:S01]  /*3110*/  BSSY.RECONVERGENT B0, `(.L_x_19896) ;  /* 0x000012f000007945 */ /* 0x000fe20003800200 */
[----:B------:R-:W-:Y:S02]  /*3120*/  CS2R R16, SRZ ;  /* 0x0000000000107805 */ /* 0x000fe4000001ff00 */
[----:B0-----:R-:W-:Y:S01]  /*3130*/  CS2R R14, SRZ ;  /* 0x00000000000e7805 */ /* 0x001fe2000001ff00 */
[----:B------:R-:W-:Y:S06]  /*3140*/  @P1 BRA `(.L_x_19897) ;  /* 0x0000001000ac1947 */ /* 0x000fec0003800000 */
[----:B------:R-:W0:Y:S01]  /*3150*/  LDCU UR5, c[0x0][0x3e0] ;  /* 0x00007c00ff0577ac */ /* 0x000e220008000800 */
[----:B-12---:R-:W-:Y:S01]  /*3160*/  IMAD.WIDE.U32 R6, R22, 0x4, RZ ;  /* 0x0000000416067825 */ /* 0x006fe200078e00ff */
[----:B------:R-:W-:Y:S02]  /*3170*/  IADD3 R4, PT, PT, R4, 0x110, RZ ;  /* 0x0000011004047810 */ /* 0x000fe40007ffe0ff */
[----:B------:R-:W-:Y:S01]  /*3180*/  CS2R R16, SRZ ;  /* 0x0000000000107805 */ /* 0x000fe2000001ff00 */
[----:B------:R-:W1:Y:S01]  /*3190*/  LDCU.64 UR6, c[0x0][0x3b8] ;  /* 0x00007700ff0677ac */ /* 0x000e620008000a00 */
        /* <DEDUP_REMOVED lines=10> */
[----:B0-----:R-:W-:-:S03]  /*3240*/  IMAD R24, R24, UR5, RZ ;  /* 0x0000000518187c24 */ /* 0x001fc6000f8e02ff */
[----:B------:R-:W-:Y:S01]  /*3250*/  IADD3 R23, PT, PT, R23, 0x10, RZ ;  /* 0x0000001017177810 */ /* 0x000fe20007ffe0ff */
[----:B------:R-:W-:Y:S01]  /*3260*/  VIADD R22, R22, -UR4 ;  /* 0x8000000416167c36 */ /* 0x000fe20008000000 */
[----:B-1----:R-:W-:Y:S02]  /*3270*/  IADD3 R18, P0, PT, R6, UR6, RZ ;  /* 0x0000000606127c10 */ /* 0x002fe4000ff1e0ff */
[----:B------:R-:W-:Y:S02]  /*3280*/  SHF.R.S32.HI R25, RZ, 0x1f, R24 ;  /* 0x0000001fff197819 */ /* 0x000fe40000011418 */
[----:B------:R-:W-:-:S09]  /*3290*/  IADD3.X R19, PT, PT, R7, UR7, RZ, P0, !PT ;  /* 0x0000000707137c10 */ /* 0x000fd200087fe4ff */
.L_x_19908:
        /* <DEDUP_REMOVED lines=37> */
[----:B------:R-:W-:Y:S02]  /*34f0*/  IADD3 R9, PT, PT, R21, -0x2, RZ ;  /* 0xfffffffe15097810 */ /* 0x000fe40007ffe0ff */
[C---:B-----5:R-:W-:Y:S02]  /*3500*/  PRMT R7, R37.reuse, 0x7632, R7 ;  /* 0x0000763225077816 */ /* 0x060fe40000000007 */
[----:B------:R-:W-:Y:S02]  /*3510*/  ISETP.GE.AND P3, PT, R38, UR16, PT ;  /* 0x0000001026007c0c */ /* 0x000fe4000bf66270 */
[----:B------:R-:W-:Y:S02]  /*3520*/  SEL R37, R37, RZ, !P1 ;  /* 0x000000ff25257207 */ /* 0x000fe40004800000 */
        /* <DEDUP_REMOVED lines=17> */
.L_x_19899:
[----:B------:R-:W-:Y:S05]  /*3640*/  BSYNC.RECONVERGENT B1 ;  /* 0x0000000000017941 */ /* 0x000fea0003800200 */
.L_x_19898:
[----:B-----5:R-:W-:Y:S02]  /*3650*/  HFMA2.BF16_V2 R11, R6, R37, -RZ ;  /* 0x00000025060b7231 */ /* 0x020fe400003000ff */
[----:B------:R-:W-:Y:S01]  /*3660*/  HMUL2.BF16_V2 R7, R5, R36 ;  /* 0x0000002405077232 */ /* 0x000fe20000200000 */
[----:B------:R-:W-:Y:S01]  /*3670*/  BSSY.RECONVERGENT B1, `(.L_x_19900) ;  /* 0x0000033000017945 */ /* 0x000fe20003800200 */
[----:B------:R-:W-:-:S03]  /*3680*/  HMUL2.BF16_V2 R36, R8, R35 ;  /* 0x0000002308247232 */ /* 0x000fc60000200000 */
[C---:B------:R-:W-:Y:S01]  /*3690*/  PRMT R9, R7.reuse, 0x7632, R9 ;  /* 0x0000763207097816 */ /* 0x040fe20000000009 */
[----:B------:R-:W-:Y:S01]  /*36a0*/  IMAD.U32 R7, R7, 0x10000, RZ ;  /* 0x0001000007077824 */ /* 0x000fe200078e00ff */
[C---:B------:R-:W-:Y:S02]  /*36b0*/  PRMT R37, R36.reuse, 0x7632, R37 ;  /* 0x0000763224257816 */ /* 0x040fe40000000025 */
[C---:B------:R-:W-:Y:S01]  /*36c0*/  PRMT R35, R11.reuse, 0x7632, R35 ;  /* 0x000076320b237816 */ /* 0x040fe20000000023 */
[----:B------:R-:W-:Y:S01]  /*36d0*/  IMAD.U32 R11, R11, 0x10000, RZ ;  /* 0x000100000b0b7824 */ /* 0x000fe200078e00ff */
[----:B------:R-:W-:Y:S01]  /*36e0*/  SHF.L.U32 R38, R9, 0x10, RZ ;  /* 0x0000001009267819 */ /* 0x000fe200000006ff */
[----:B------:R-:W-:Y:S01]  /*36f0*/  IMAD.U32 R9, R36, 0x10000, RZ ;  /* 0x0001000024097824 */ /* 0x000fe200078e00ff */
[----:B------:R-:W-:Y:S01]  /*3700*/  SHF.L.U32 R40, R35, 0x10, RZ ;  /* 0x0000001023287819 */ /* 0x000fe200000006ff */
[----:B------:R-:W-:Y:S01]  /*3710*/  HFMA2.BF16_V2 R35, R10, R33, -RZ ;  /* 0x000000210a237231 */ /* 0x000fe200003000ff */
[----:B------:R-:W-:Y:S01]  /*3720*/  SHF.L.U32 R42, R37, 0x10, RZ ;  /* 0x00000010252a7819 */ /* 0x000fe200000006ff */
[----:B------:R-:W-:-:S02]  /*3730*/  FADD.FTZ R36, R7, R38 ;  /* 0x0000002607247221 */ /* 0x000fc40000010000 */
[----:B------:R-:W-:Y:S02]  /*3740*/  FADD.FTZ R33, R11, R40 ;  /* 0x000000280b217221 */ /* 0x000fe40000010000 */
[----:B------:R-:W-:Y:S02]  /*3750*/  FADD.FTZ R9, R9, R42 ;  /* 0x0000002a09097221 */ /* 0x000fe40000010000 */
[----:B------:R-:W-:Y:S01]  /*3760*/  FADD.FTZ R36, R36, R33 ;  /* 0x0000002124247221 */ /* 0x000fe20000010000 */
[C---:B------:R-:W-:Y:S02]  /*3770*/  PRMT R7, R35.reuse, 0x7610, R7 ;  /* 0x0000761023077816 */ /* 0x040fe40000000007 */
[----:B------:R-:W-:-:S03]  /*3780*/  PRMT R11, R35, 0x7632, R11 ;  /* 0x00007632230b7816 */ /* 0x000fc6000000000b */
[----:B------:R-:W-:Y:S01]  /*3790*/  IMAD.U32 R7, R7, 0x10000, RZ ;  /* 0x0001000007077824 */ /* 0x000fe200078e00ff */
[----:B------:R-:W-:Y:S01]  /*37a0*/  SHF.L.U32 R38, R11, 0x10, RZ ;  /* 0x000000100b267819 */ /* 0x000fe200000006ff */
[----:B------:R-:W-:Y:S06]  /*37b0*/  @P0 BRA `(.L_x_19901) ;  /* 0x0000000000780947 */ /* 0x000fec0003800000 */
        /* <DEDUP_REMOVED lines=30> */
.L_x_19901:
[----:B------:R-:W-:Y:S05]  /*39a0*/  BSYNC.RECONVERGENT B1 ;  /* 0x0000000000017941 */ /* 0x000fea0003800200 */
.L_x_19900:
[----:B------:R-:W-:Y:S02]  /*39b0*/  HFMA2.BF16_V2 R11, R6, R32, -RZ ;  /* 0x00000020060b7231 */ /* 0x000fe400003000ff */
[----:B------:R-:W-:Y:S01]  /*39c0*/  FADD.FTZ R32, R36, R9 ;  /* 0x0000000924207221 */ /* 0x000fe20000010000 */
[----:B------:R-:W-:Y:S01]  /*39d0*/  HMUL2.BF16_V2 R9, R8, R31 ;  /* 0x0000001f08097232 */ /* 0x000fe20000200000 */
[----:B------:R-:W-:Y:S01]  /*39e0*/  BSSY.RECONVERGENT B1, `(.L_x_19902) ;  /* 0x0000027000017945 */ /* 0x000fe20003800200 */
[----:B------:R-:W-:Y:S02]  /*39f0*/  HMUL2.BF16_V2 R34, R5, R34 ;  /* 0x0000002205227232 */ /* 0x000fe40000200000 */
[----:B------:R-:W-:-:S03]  /*3a00*/  FADD.FTZ R7, R7, R38 ;  /* 0x0000002607077221 */ /* 0x000fc60000010000 */
[----:B------:R-:W-:Y:S02]  /*3a10*/  PRMT R35, R34, 0x7632, R35 ;  /* 0x0000763222237816 */ /* 0x000fe40000000023 */
[C---:B------:R-:W-:Y:S02]  /*3a20*/  PRMT R31, R11.reuse, 0x7610, R31 ;  /* 0x000076100b1f7816 */ /* 0x040fe4000000001f */
[----:B------:R-:W-:Y:S02]  /*3a30*/  PRMT R33, R11, 0x7632, R33 ;  /* 0x000076320b217816 */ /* 0x000fe40000000021 */
[C---:B------:R-:W-:Y:S02]  /*3a40*/  PRMT R11, R9.reuse, 0x7610, R11 ;  /* 0x00007610090b7816 */ /* 0x040fe4000000000b */
        /* <DEDUP_REMOVED lines=32> */
.L_x_19903:
[----:B------:R-:W-:Y:S05]  /*3c50*/  BSYNC.RECONVERGENT B1 ;  /* 0x0000000000017941 */ /* 0x000fea0003800200 */
.L_x_19902:
[----:B------:R-:W-:Y:S01]  /*3c60*/  HFMA2.BF16_V2 R30, R5, R30, -RZ ;  /* 0x0000001e051e7231 */ /* 0x000fe200003000ff */
[----:B------:R-:W-:Y:S01]  /*3c70*/  SHF.L.U32 R38, R9, 0x10, RZ ;  /* 0x0000001009267819 */ /* 0x000fe200000006ff */
[----:B------:R-:W-:Y:S01]  /*3c80*/  IMAD.U32 R11, R11, 0x10000, RZ ;  /* 0x000100000b0b7824 */ /* 0x000fe200078e00ff */
[----:B------:R-:W-:Y:S01]  /*3c90*/  SHF.L.U32 R36, R33, 0x10, RZ ;  /* 0x0000001021247819 */ /* 0x000fe200000006ff */
[----:B------:R-:W-:Y:S02]  /*3ca0*/  IMAD.U32 R31, R31, 0x10000, RZ ;  /* 0x000100001f1f7824 */ /* 0x000fe400078e00ff */
[----:B------:R-:W-:Y:S02]  /*3cb0*/  HMUL2.BF16_V2 R33, R6, R29 ;  /* 0x0000001d06217232 */ /* 0x000fe40000200000 */
[----:B------:R-:W-:Y:S01]  /*3cc0*/  FADD.FTZ R9, R11, R38 ;  /* 0x000000260b097221 */ /* 0x000fe20000010000 */
[----:B------:R-:W-:Y:S02]  /*3cd0*/  HFMA2.BF16_V2 R26, R10, R26, -RZ ;  /* 0x0000001a0a1a7231 */ /* 0x000fe400003000ff */
[----:B------:R-:W-:Y:S01]  /*3ce0*/  FADD.FTZ R31, R31, R36 ;  /* 0x000000241f1f7221 */ /* 0x000fe20000010000 */
[----:B------:R-:W-:Y:S01]  /*3cf0*/  HMUL2.BF16_V2 R28, R8, R28 ;  /* 0x0000001c081c7232 */ /* 0x000fe20000200000 */
[----:B------:R-:W-:Y:S01]  /*3d00*/  PRMT R29, R30, 0x7632, R29 ;  /* 0x000076321e1d7816 */ /* 0x000fe2000000001d */
[----:B------:R-:W-:Y:S01]  /*3d10*/  IMAD.U32 R34, R34, 0x10000, RZ ;  /* 0x0001000022227824 */ /* 0x000fe200078e00ff */
[----:B------:R-:W-:Y:S01]  /*3d20*/  PRMT R11, R30, 0x7610, R11 ;  /* 0x000076101e0b7816 */ /* 0x000fe2000000000b */
[----:B------:R-:W-:Y:S01]  /*3d30*/  FADD.FTZ R32, R32, R7 ;  /* 0x0000000720207221 */ /* 0x000fe20000010000 */
[----:B------:R-:W-:Y:S01]  /*3d40*/  PRMT R30, R33, 0x7610, R30 ;  /* 0x00007610211e7816 */ /* 0x000fe2000000001e */
[----:B------:R-:W-:Y:S01]  /*3d50*/  BSSY.RECONVERGENT B1, `(.L_x_19904) ;  /* 0x0000061000017945 */ /* 0x000fe20003800200 */
[----:B------:R-:W-:Y:S01]  /*3d60*/  SHF.L.U32 R36, R29, 0x10, RZ ;  /* 0x000000101d247819 */ /* 0x000fe200000006ff */
[----:B------:R-:W-:Y:S01]  /*3d70*/  HFMA2.BF16_V2 R29, R10, R27, -RZ ;  /* 0x0000001b0a1d7231 */ /* 0x000fe200003000ff */
[----:B------:R-:W-:Y:S01]  /*3d80*/  PRMT R33, R33, 0x7632, R33 ;  /* 0x0000763221217816 */ /* 0x000fe20000000021 */
[----:B------:R-:W-:Y:S01]  /*3d90*/  IMAD.U32 R11, R11, 0x10000, RZ ;  /* 0x000100000b0b7824 */ /* 0x000fe200078e00ff */
[----:B------:R-:W-:Y:S01]  /*3da0*/  PRMT R27, R28, 0x7610, R27 ;  /* 0x000076101c1b7816 */ /* 0x000fe2000000001b */
[----:B------:R-:W-:Y:S01]  /*3db0*/  IMAD.U32 R30, R30, 0x10000, RZ ;  /* 0x000100001e1e7824 */ /* 0x000fe200078e00ff */
[----:B------:R-:W-:Y:S01]  /*3dc0*/  SHF.L.U32 R33, R33, 0x10, RZ ;  /* 0x0000001021217819 */ /* 0x000fe200000006ff */
[----:B------:R-:W-:Y:S01]  /*3dd0*/  FADD.FTZ R36, R11, R36 ;  /* 0x000000240b247221 */ /* 0x000fe20000010000 */
[----:B------:R-:W-:Y:S01]  /*3de0*/  SHF.L.U32 R35, R35, 0x10, RZ ;  /* 0x0000001023237819 */ /* 0x000fe200000006ff */
[----:B------:R-:W-:Y:S01]  /*3df0*/  IMAD.U32 R27, R27, 0x10000, RZ ;  /* 0x000100001b1b7824 */ /* 0x000fe200078e00ff */
[----:B------:R-:W-:Y:S01]  /*3e00*/  PRMT R28, R28, 0x7632, R28 ;  /* 0x000076321c1c7816 */ /* 0x000fe2000000001c */
[----:B------:R-:W-:Y:S01]  /*3e10*/  FADD.FTZ R33, R30, R33 ;  /* 0x000000211e217221 */ /* 0x000fe20000010000 */
        /* <DEDUP_REMOVED lines=8> */
[----:B------:R-:W-:Y:S01]  /*3ea0*/  ISETP.GT.U32.AND P1, PT, R0, 0x17, PT ;  /* 0x000000170000780c */ /* 0x000fe20003f24070 */
        /* <DEDUP_REMOVED lines=10> */
[----:B------:R-:W-:Y:S02]  /*3f50*/  FADD.FTZ R28, R28, R29 ;  /* 0x0000001d1c1c7221 */ /* 0x000fe40000010000 */
[----:B------:R-:W-:Y:S02]  /*3f60*/  FADD.FTZ R16, R9, R16 ;  /* 0x0000001009107221 */ /* 0x000fe40000010000 */
[----:B------:R-:W-:Y:S01]  /*3f70*/  FADD.FTZ R15, R28, R15 ;  /* 0x0000000f1c0f7221 */ /* 0x000fe20000010000 */
[----:B------:R-:W-:Y:S06]  /*3f80*/  @P1 BRA `(.L_x_19905) ;  /* 0x0000000000f41947 */ /* 0x000fec0003800000 */
[----:B------:R0:W5:Y:S04]  /*3f90*/  LDG.E.CONSTANT R26, desc[UR14][R2.64+0x600] ;  /* 0x0006000e021a7981 */ /* 0x000168000c1e9900 */
[----:B------:R0:W5:Y:S04]  /*3fa0*/  LDG.E.CONSTANT R7, desc[UR14][R2.64+0x604] ;  /* 0x0006040e02077981 */ /* 0x000168000c1e9900 */
[----:B------:R0:W5:Y:S04]  /*3fb0*/  LDG.E.CONSTANT R9, desc[UR14][R2.64+0x608] ;  /* 0x0006080e02097981 */ /* 0x000168000c1e9900 */
[----:B------:R0:W5:Y:S01]  /*3fc0*/  LDG.E.CONSTANT R11, desc[UR14][R2.64+0x60c] ;  /* 0x00060c0e020b7981 */ /* 0x000162000c1e9900 */
[----:B------:R-:W-:Y:S04]  /*3fd0*/  BSSY.RECONVERGENT B2, `(.L_x_19906) ;  /* 0x0000020000027945 */ /* 0x000fe80003800200 */
[----:B------:R-:W-:Y:S05]  /*3fe0*/  @P0 BRA `(.L_x_19907) ;  /* 0x0000000000780947 */ /* 0x000fea0003800000 */
[C---:B0-----:R-:W-:Y:S01]  /*3ff0*/  VIADD R2, R21.reuse, 0xfffffffe ;  /* 0xfffffffe15027836 */ /* 0x041fe20000000000 */
[C---:B------:R-:W-:Y:S01]  /*4000*/  IADD3 R3, PT, PT, R21.reuse, -0x1, RZ ;  /* 0xffffffff15037810 */ /* 0x040fe20007ffe0ff */
[----:B------:R-:W-:Y:S01]  /*4010*/  VIADD R27, R21, 0x3 ;  /* 0x00000003151b7836 */ /* 0x000fe20000000000 */
        /* <DEDUP_REMOVED lines=8> */
[----:B-----5:R-:W-:Y:S02]  /*40a0*/  SEL R2, R26, RZ, !P6 ;  /* 0x000000ff1a027207 */ /* 0x020fe40007000000 */
        /* <DEDUP_REMOVED lines=18> */
.L_x_19907:
[----:B------:R-:W-:Y:S05]  /*41d0*/  BSYNC.RECONVERGENT B2 ;  /* 0x0000000000027941 */ /* 0x000fea0003800200 */
.L_x_19906:
[----:B-----5:R-:W-:Y:S02]  /*41e0*/  HFMA2.BF16_V2 R4, R6, R7, -RZ ;  /* 0x0000000706047231 */ /* 0x020fe400003000ff */
[----:B0-----:R-:W-:Y:S02]  /*41f0*/  HMUL2.BF16_V2 R2, R5, R26 ;  /* 0x0000001a05027232 */ /* 0x001fe40000200000 */
[----:B------:R-:W-:Y:S02]  /*4200*/  HMUL2.BF16_V2 R6, R8, R9 ;  /* 0x0000000908067232 */ /* 0x000fe40000200000 */
[----:B------:R-:W-:Y:S01]  /*4210*/  HFMA2.BF16_V2 R8, R10, R11, -RZ ;  /* 0x0000000b0a087231 */ /* 0x000fe200003000ff */
        /* <DEDUP_REMOVED lines=20> */
.L_x_19905:
[----:B------:R-:W-:Y:S05]  /*4360*/  BSYNC.RECONVERGENT B1 ;  /* 0x0000000000017941 */ /* 0x000fea0003800200 */
.L_x_19904:
[----:B------:R-:W-:Y:S01]  /*4370*/  VIADD R2, R20, 0x3 ;  /* 0x0000000314027836 */ /* 0x000fe20000000000 */
[----:B------:R-:W-:Y:S01]  /*4380*/  IADD3 R18, P1, PT, R18, 0x10, RZ ;  /* 0x0000001012127810 */ /* 0x000fe20007f3e0ff */
[----:B------:R-:W-:Y:S01]  /*4390*/  VIADD R20, R20, 0x4 ;  /* 0x0000000414147836 */ /* 0x000fe20000000000 */
[----:B------:R-:W-:Y:S01]  /*43a0*/  IADD3 R22, PT, PT, R22, 0x4, RZ ;  /* 0x0000000416167810 */ /* 0x000fe20007ffe0ff */
[----:B------:R-:W-:Y:S01]  /*43b0*/  VIADD R23, R23, 0x80 ;  /* 0x0000008017177836 */ /* 0x000fe20000000000 */
[----:B------:R-:W-:Y:S02]  /*43c0*/  ISETP.GE.U32.AND P0, PT, R2, UR8, PT ;  /* 0x0000000802007c0c */ /* 0x000fe4000bf06070 */
[----:B------:R-:W-:Y:S02]  /*43d0*/  IADD3 R21, PT, PT, R21, 0x20, RZ ;  /* 0x0000002015157810 */ /* 0x000fe40007ffe0ff */
[----:B------:R-:W-:-:S09]  /*43e0*/  IADD3.X R19, PT, PT, RZ, R19, RZ, P1, !PT ;  /* 0x00000013ff137210 */ /* 0x000fd20000ffe4ff */
[----:B------:R-:W-:Y:S05]  /*43f0*/  @!P0 BRA `(.L_x_19908) ;  /* 0xffffffec00a88947 */ /* 0x000fea000383ffff */
.L_x_19897:
[----:B------:R-:W-:Y:S05]  /*4400*/  BSYNC.RECONVERGENT B0 ;  /* 0x0000000000007941 */ /* 0x000fea0003800200 */
.L_x_19896:
[----:B------:R-:W0:Y:S01]  /*4410*/  S2UR UR5, SR_CgaCtaId ;  /* 0x00000000000579c3 */ /* 0x000e220000008800 */
[----:B------:R-:W-:Y:S01]  /*4420*/  LOP3.LUT R2, R12, 0x3c0, RZ, 0xc0, !PT ;  /* 0x000003c00c027812 */ /* 0x000fe200078ec0ff */
[----:B------:R-:W-:Y:S01]  /*4430*/  UMOV UR4, 0x400 ;  /* 0x0000040000047882 */ /* 0x000fe20000000000 */
[----:B------:R-:W-:Y:S01]  /*4440*/  IMAD R13, R13, 0x78, R0 ;  /* 0x000000780d0d7824 */ /* 0x000fe200078e0200 */
[----:B------:R-:W-:-:S04]  /*4450*/  UIADD3 UR4, UPT, UPT, UR4, 0x110, URZ ;  /* 0x0000011004047890 */ /* 0x000fc8000fffe0ff */
[----:B------:R-:W-:Y:S01]  /*4460*/  BAR.SYNC.DEFER_BLOCKING 0x0 ;  /* 0x0000000000007b1d */ /* 0x000fe20000010000 */
[----:B------:R-:W-:Y:S02]  /*4470*/  ISETP.NE.AND P1, PT, R2, 0x40, PT ;  /* 0x000000400200780c */ /* 0x000fe40003f25270 */
[C---:B------:R-:W-:Y:S02]  /*4480*/  LOP3.LUT R3, R12.reuse, 0x3e0, RZ, 0xc0, !PT ;  /* 0x000003e00c037812 */ /* 0x040fe400078ec0ff */
[C---:B------:R-:W-:Y:S01]  /*4490*/  ISETP.GT.U32.AND P2, PT, R12.reuse, 0x3f, PT ;  /* 0x0000003f0c00780c */ /* 0x040fe20003f44070 */
[----:B------:R-:W-:Y:S01]  /*44a0*/  BSSY.RECONVERGENT B0, `(.L_x_19909) ;  /* 0x000000b000007945 */ /* 0x000fe20003800200 */
[----:B------:R-:W-:Y:S02]  /*44b0*/  ISETP.GT.U32.AND P0, PT, R12, 0x1f, PT ;  /* 0x0000001f0c00780c */ /* 0x000fe40003f04070 */
[----:B------:R-:W-:Y:S01]  /*44c0*/  ISETP.NE.AND P3, PT, R3, 0x20, PT ;  /* 0x000000200300780c */ /* 0x000fe20003f65270 */
[----:B0-----:R-:W-:-:S06]  /*44d0*/  ULEA UR4, UR5, UR4, 0x18 ;  /* 0x0000000405047291 */ /* 0x001fcc000f8ec0ff */
[----:B------:R-:W-:Y:S01]  /*44e0*/  LEA R2, R13, UR4, 0x2 ;  /* 0x000000040d027c11 */ /* 0x000fe2000f8e10ff */
[----:B------:R-:W-:Y:S06]  /*44f0*/  @P1 BRA `(.L_x_19910) ;  /* 0x0000000000141947 */ /* 0x000fec0003800000 */
[----:B------:R-:W-:Y:S01]  /*4500*/  ISETP.GT.U32.AND P1, PT, R0, 0x17, PT ;  /* 0x000000170000780c */ /* 0x000fe20003f24070 */
[----:B------:R0:W-:Y:S04]  /*4510*/  STS [R2+-0x3c0], R17 ;  /* 0xfffc401102007388 */ /* 0x0001e80000000800 */
[----:B------:R0:W-:Y:S04]  /*4520*/  STS [R2+-0x340], R16 ;  /* 0xfffcc01002007388 */ /* 0x0001e80000000800 */
[----:B------:R0:W-:Y:S04]  /*4530*/  STS [R2+-0x2c0], R15 ;  /* 0xfffd400f02007388 */ /* 0x0001e80000000800 */
[----:B------:R0:W-:Y:S02]  /*4540*/  @!P1 STS [R2+-0x240], R14 ;  /* 0xfffdc00e02009388 */ /* 0x0001e40000000800 */
.L_x_19910:
[----:B------:R-:W-:Y:S05]  /*4550*/  BSYNC.RECONVERGENT B0 ;  /* 0x0000000000007941 */ /* 0x000fea0003800200 */
.L_x_19909:
[----:B------:R-:W-:Y:S06]  /*4560*/  BAR.SYNC.DEFER_BLOCKING 0x0 ;  /* 0x0000000000007b1d */ /* 0x000fec0000010000 */
[----:B------:R-:W-:Y:S04]  /*4570*/  BSSY.RECONVERGENT B0, `(.L_x_19911) ;  /* 0x000000b000007945 */ /* 0x000fe80003800200 */
[----:B------:R-:W-:Y:S05]  /*4580*/  @P2 BRA `(.L_x_19912) ;  /* 0x0000000000242947 */ /* 0x000fea0003800000 */
[----:B------:R-:W-:Y:S01]  /*4590*/  ISETP.GT.U32.AND P1, PT, R0, 0x17, PT ;  /* 0x000000170000780c */ /* 0x000fe20003f24070 */
[----:B------:R-:W0:Y:S04]  /*45a0*/  LDS R4, [R2] ;  /* 0x0000000002047984 */ /* 0x000e280000000800 */
[----:B------:R-:W3:Y:S04]  /*45b0*/  LDS R3, [R2+0x80] ;  /* 0x0000800002037984 */ /* 0x000ee80000000800 */
[----:B------:R-:W4:Y:S04]  /*45c0*/  LDS R6, [R2+0x100] ;  /* 0x0001000002067984 */ /* 0x000f280000000800 */
[----:B--2---:R-:W2:Y:S01]  /*45d0*/  @!P1 LDS R5, [R2+0x180] ;  /* 0x0001800002059984 */ /* 0x004ea20000000800 */
[----:B0-----:R-:W-:Y:S01]  /*45e0*/  FADD.FTZ R17, R17, R4 ;  /* 0x0000000411117221 */ /* 0x001fe20000010000 */
[----:B---3--:R-:W-:Y:S01]  /*45f0*/  FADD.FTZ R16, R16, R3 ;  /* 0x0000000310107221 */ /* 0x008fe20000010000 */
[----:B----4-:R-:W-:Y:S01]  /*4600*/  FADD.FTZ R15, R15, R6 ;  /* 0x000000060f0f7221 */ /* 0x010fe20000010000 */
[----:B--2---:R-:W-:-:S07]  /*4610*/  @!P1 FADD.FTZ R14, R5, R14 ;  /* 0x0000000e050e9221 */ /* 0x004fce0000010000 */
.L_x_19912:
[----:B------:R-:W-:Y:S05]  /*4620*/  BSYNC.RECONVERGENT B0 ;  /* 0x0000000000007941 */ /* 0x000fea0003800200 */
.L_x_19911:
        /* <DEDUP_REMOVED lines=8> */
.L_x_19914:
[----:B------:R-:W-:Y:S05]  /*46b0*/  BSYNC.RECONVERGENT B0 ;  /* 0x0000000000007941 */ /* 0x000fea0003800200 */
.L_x_19913:
[----:B------:R-:W-:Y:S06]  /*46c0*/  BAR.SYNC.DEFER_BLOCKING 0x0 ;  /* 0x0000000000007b1d */ /* 0x000fec0000010000 */
[----:B------:R-:W-:Y:S04]  /*46d0*/  BSSY.RECONVERGENT B0, `(.L_x_19915) ;  /* 0x000000b000007945 */ /* 0x000fe80003800200 */
[----:B------:R-:W-:Y:S05]  /*46e0*/  @P0 BRA `(.L_x_19916) ;  /* 0x0000000000240947 */ /* 0x000fea0003800000 */
[----:B------:R-:W-:Y:S01]  /*46f0*/  ISETP.GT.U32.AND P1, PT, R0, 0x17, PT ;  /* 0x000000170000780c */ /* 0x000fe20003f24070 */
[----:B------:R-:W0:Y:S04]  /*4700*/  LDS R4, [R2] ;  /* 0x0000000002047984 */ /* 0x000e280000000800 */
[----:B------:R-:W4:Y:S04]  /*4710*/  LDS R3, [R2+0x80] ;  /* 0x0000800002037984 */ /* 0x000f280000000800 */
[----:B------:R-:W5:Y:S04]  /*4720*/  LDS R6, [R2+0x100] ;  /* 0x0001000002067984 */ /* 0x000f680000000800 */
[----:B--2---:R-:W2:Y:S01]  /*4730*/  @!P1 LDS R5, [R2+0x180] ;  /* 0x0001800002059984 */ /* 0x004ea20000000800 */
[----:B0--3--:R-:W-:Y:S01]  /*4740*/  FADD.FTZ R17, R17, R4 ;  /* 0x0000000411117221 */ /* 0x009fe20000010000 */
[----:B----4-:R-:W-:Y:S01]  /*4750*/  FADD.FTZ R16, R16, R3 ;  /* 0x0000000310107221 */ /* 0x010fe20000010000 */
[----:B-----5:R-:W-:Y:S01]  /*4760*/  FADD.FTZ R15, R15, R6 ;  /* 0x000000060f0f7221 */ /* 0x020fe20000010000 */
[----:B--2---:R-:W-:-:S07]  /*4770*/  @!P1 FADD.FTZ R14, R5, R14 ;  /* 0x0000000e050e9221 */ /* 0x004fce0000010000 */
.L_x_19916:
[----:B------:R-:W-:Y:S05]  /*4780*/  BSYNC.RECONVERGENT B0 ;  /* 0x0000000000007941 */ /* 0x000fea0003800200 */
.L_x_19915:
[----:B------:R-:W-:Y:S06]  /*4790*/  BAR.SYNC.DEFER_BLOCKING 0x0 ;  /* 0x0000000000007b1d */ /* 0x000fec0000010000 */
[----:B------:R-:W-:Y:S05]  /*47a0*/  @P0 EXIT ;  /* 0x000000000000094d */ /* 0x000fea0003800000 */
[----:B------:R-:W-:Y:S01]  /*47b0*/  UIMAD UR4, UR13, UR20, UR19 ;  /* 0x000000140d0472a4 */ /* 0x000fe2000f8e0213 */
[----:B0--3--:R-:W-:Y:S01]  /*47c0*/  F2FP.BF16.F32.PACK_AB R16, R16, R17 ;  /* 0x000000111010723e */ /* 0x009fe200000010ff */
[----:B------:R-:W0:Y:S01]  /*47d0*/  LDCU.64 UR6, c[0x0][0x390] ;  /* 0x00007200ff0677ac */ /* 0x000e220008000a00 */
[----:B------:R-:W-:Y:S01]  /*47e0*/  F2FP.BF16.F32.PACK_AB R15, RZ, R15 ;  /* 0x0000000fff0f723e */ /* 0x000fe200000010ff */
[----:B------:R-:W-:Y:S02]  /*47f0*/  UIMAD UR5, UR17, 0x78, URZ ;  /* 0x00000078110578a4 */ /* 0x000fe4000f8e02ff */
[----:B------:R-:W-:-:S04]  /*4800*/  UIMAD UR4, UR4, UR18, URZ ;  /* 0x00000012040472a4 */ /* 0x000fc8000f8e02ff */
[----:B------:R-:W-:Y:S01]  /*4810*/  UIMAD UR4, UR4, 0x78, URZ ;  /* 0x00000078040478a4 */ /* 0x000fe2000f8e02ff */
[----:B------:R-:W-:-:S05]  /*4820*/  IMAD.U32 R3, RZ, RZ, UR5 ;  /* 0x00000005ff037e24 */ /* 0x000fca000f8e00ff */
[----:B------:R-:W-:-:S04]  /*4830*/  IADD3 R3, P0, P1, R0, UR4, R3 ;  /* 0x0000000400037c10 */ /* 0x000fc8000f91e003 */
[----:B------:R-:W-:Y:S02]  /*4840*/  IADD3.X R4, PT, PT, RZ, RZ, RZ, P0, P1 ;  /* 0x000000ffff047210 */ /* 0x000fe400007e24ff */
[----:B0-----:R-:W-:-:S04]  /*4850*/  LEA R2, P0, R3, UR6, 0x1 ;  /* 0x0000000603027c11 */ /* 0x001fc8000f8008ff */
[--C-:B------:R-:W-:Y:S02]  /*4860*/  LEA.HI.X R3, R3, UR7, R4.reuse, 0x1, P0 ;  /* 0x0000000703037c11 */ /* 0x100fe400080f0c04 */
[----:B------:R-:W-:Y:S02]  /*4870*/  ISETP.GT.U32.AND P0, PT, R0, 0x17, PT ;  /* 0x000000170000780c */ /* 0x000fe40003f04070 */
[----:B------:R-:W-:Y:S01]  /*4880*/  PRMT R4, R16, 0x7632, R4 ;  /* 0x0000763210047816 */ /* 0x000fe20000000004 */
[----:B------:R0:W-:Y:S04]  /*4890*/  STG.E.U16 desc[UR14][R2.64], R16 ;  /* 0x0000001002007986 */ /* 0x0001e8000c10150e */
[----:B------:R0:W-:Y:S04]  /*48a0*/  STG.E.U16 desc[UR14][R2.64+0x40], R4 ;  /* 0x0000400402007986 */ /* 0x0001e8000c10150e */
[----:B------:R0:W-:Y:S02]  /*48b0*/  STG.E.U16 desc[UR14][R2.64+0x80], R15 ;  /* 0x0000800f02007986 */ /* 0x0001e4000c10150e */
[----:B------:R-:W-:Y:S05]  /*48c0*/  @P0 EXIT ;  /* 0x000000000000094d */ /* 0x000fea0003800000 */
[----:B------:R-:W-:-:S05]  /*48d0*/  F2FP.BF16.F32.PACK_AB R0, RZ, R14 ;  /* 0x0000000eff00723e */ /* 0x000fca00000010ff */
[----:B------:R-:W-:Y:S01]  /*48e0*/  STG.E.U16 desc[UR14][R2.64+0xc0], R0 ;  /* 0x0000c00002007986 */ /* 0x000fe2000c10150e */
[----:B------:R-:W-:Y:S05]  /*48f0*/  EXIT ;  /* 0x000000000000794d */ /* 0x000fea0003800000 */
.L_x_19871:
[----:B------:R-:W-:Y:S01]  /*4900*/  BSSY B1, `(.L_x_19917) ;  /* 0x0000007000017945 */ /* 0x000fe20003800000 */
[----:B------:R-:W-:Y:S01]  /*4910*/  MOV R45, 0x2 ;  /* 0x00000002002d7802 */ /* 0x000fe20000000f00 */
[----:B------:R-:W-:Y:S01]  /*4920*/  IMAD.MOV.U32 R7, RZ, RZ, 0x1f ;  /* 0x0000001fff077424 */ /* 0x000fe200078e00ff */
[----:B------:R-:W-:-:S07]  /*4930*/  MOV R6, 0xffffffff ;  /* 0xffffffff00067802 */ /* 0x000fce0000000f00 */
[----:B------:R-:W-:Y:S05]  /*4940*/  WARPSYNC.COLLECTIVE R6, `(.L_x_19918) ;  /* 0x0000000006087348 */ /* 0x000fea0003c00000 */
[----:B------:R0:W1:Y:S02]  /*4950*/  SHFL.BFLY P1, R47, R46, R45, R7 ;  /* 0x0c00002d2e2f7389 */ /* 0x0000640000020007 */
[----:B01----:R-:W-:Y:S05]  /*4960*/  ENDCOLLECTIVE ;  /* 0x000000000000791b */ /* 0x003fea0003800000 */
.L_x_19918:
[----:B------:R-:W-:Y:S05]  /*4970*/  BSYNC B1 ;  /* 0x0000000000017941 */ /* 0x000fea0003800000 */
.L_x_19917:
[----:B------:R-:W-:Y:S02]  /*4980*/  HFMA2 R7, -RZ, RZ, 0, 1.847743988037109375e-06 ;  /* 0x0000001fff077431 */ /* 0x000fe400000001ff */
[----:B------:R-:W-:Y:S01]  /*4990*/  FADD.FTZ R46, R46, R47 ;  /* 0x0000002f2e2e7221 */ /* 0x000fe20000010000 */
[----:B------:R-:W-:Y:S02]  /*49a0*/  IMAD.MOV.U32 R45, RZ, RZ, 0x1 ;  /* 0x00000001ff2d7424 */ /* 0x000fe400078e00ff */
[----:B------:R-:W-:-:S07]  /*49b0*/  IMAD.MOV.U32 R6, RZ, RZ, -0x1 ;  /* 0xffffffffff067424 */ /* 0x000fce00078e00ff */
[----:B------:R-:W-:Y:S05]  /*49c0*/  WARPSYNC.COLLECTIVE R6, `(.L_x_19919) ;  /* 0x0000000006087348 */ /* 0x000fea0003c00000 */
[----:B------:R0:W1:Y:S02]  /*49d0*/  SHFL.BFLY P1, R47, R46, R45, R7 ;  /* 0x0c00002d2e2f7389 */ /* 0x0000640000020007 */
[----:B01----:R-:W-:Y:S05]  /*49e0*/  ENDCOLLECTIVE ;  /* 0x000000000000791b */ /* 0x003fea0003800000 */
.L_x_19919:
[----:B------:R-:W-:Y:S05]  /*49f0*/  BRA `(.L_x_19920) ;  /* 0xffffffc800587947 */ /* 0x000fea000383ffff */
.L_x_19873:
[----:B------:R-:W-:Y:S01]  /*4a00*/  HFMA2 R7, -RZ, RZ, 0, 1.847743988037109375e-06 ;  /* 0x0000001fff077431 */ /* 0x000fe200000001ff */
[----:B------:R-:W-:Y:S01]  /*4a10*/  BSSY B0, `(.L_x_19921) ;  /* 0x0000007000007945 */ /* 0x000fe20003800000 */
[----:B0-----:R-:W-:Y:S01]  /*4a20*/  MOV R46, R25 ;  /* 0x00000019002e7202 */ /* 0x001fe20000000f00 */
[----:B------:R-:W-:Y:S02]  /*4a30*/  IMAD.MOV.U32 R45, RZ, RZ, 0x10 ;  /* 0x00000010ff2d7424 */ /* 0x000fe400078e00ff */
[----:B------:R-:W-:-:S07]  /*4a40*/  IMAD.MOV.U32 R6, RZ, RZ, -0x1 ;  /* 0xffffffffff067424 */ /* 0x000fce00078e00ff */
[----:B--2--5:R-:W-:Y:S05]  /*4a50*/  WARPSYNC.COLLECTIVE R6, `(.L_x_19922) ;  /* 0x0000000006087348 */ /* 0x024fea0003c00000 */
[----:B------:R0:W1:Y:S02]  /*4a60*/  SHFL.BFLY P1, R47, R46, R45, R7 ;  /* 0x0c00002d2e2f7389 */ /* 0x0000640000020007 */
[----:B012--5:R-:W-:Y:S05]  /*4a70*/  ENDCOLLECTIVE ;  /* 0x000000000000791b */ /* 0x027fea0003800000 */
.L_x_19922:
[----:B------:R-:W-:Y:S05]  /*4a80*/  BSYNC B0 ;  /* 0x0000000000007941 */ /* 0x000fea0003800000 */
.L_x_19921:
[----:B------:R-:W-:Y:S01]  /*4a90*/  FMNMX.FTZ R46, R47, R25, !PT ;  /* 0x000000192f2e7209 */ /* 0x000fe20007810000 */
[----:B------:R-:W-:Y:S01]  /*4aa0*/  IMAD.MOV.U32 R7, RZ, RZ, 0x1f ;  /* 0x0000001fff077424 */ /* 0x000fe200078e00ff */
[----:B------:R-:W-:Y:S02]  /*4ab0*/  MOV R45, 0x8 ;  /* 0x00000008002d7802 */ /* 0x000fe40000000f00 */
[----:B------:R-:W-:-:S07]  /*4ac0*/  MOV R6, 0xffffffff ;  /* 0xffffffff00067802 */ /* 0x000fce0000000f00 */
[----:B------:R-:W-:Y:S05]  /*4ad0*/  WARPSYNC.COLLECTIVE R6, `(.L_x_19923) ;  /* 0x0000000006087348 */ /* 0x000fea0003c00000 */
[----:B------:R0:W1:Y:S02]  /*4ae0*/  SHFL.BFLY P1, R47, R46, R45, R7 ;  /* 0x0c00002d2e2f7389 */ /* 0x0000640000020007 */
[----:B01----:R-:W-:Y:S05]  /*4af0*/  ENDCOLLECTIVE ;  /* 0x000000000000791b */ /* 0x003fea0003800000 */
.L_x_19923:
[----:B------:R-:W-:Y:S01]  /*4b00*/  HFMA2 R45, -RZ, RZ, 0, 2.384185791015625e-07 ;  /* 0x00000004ff2d7431 */ /* 0x000fe200000001ff */
[----:B------:R-:W-:-:S05]  /*4b10*/  FMNMX.FTZ R8, R46, R47, !PT ;  /* 0x0000002f2e087209 */ /* 0x000fca0007810000 */
[----:B------:R-:W-:-:S07]  /*4b20*/  IMAD.MOV.U32 R46, RZ, RZ, R8 ;  /* 0x000000ffff2e7224 */ /* 0x000fce00078e0008 */
[----:B------:R-:W-:Y:S05]  /*4b30*/  WARPSYNC.COLLECTIVE R6, `(.L_x_19924) ;  /* 0x0000000006087348 */ /* 0x000fea0003c00000 */
[----:B------:R0:W1:Y:S02]  /*4b40*/  SHFL.BFLY P1, R47, R46, R45, R7 ;  /* 0x0c00002d2e2f7389 */ /* 0x0000640000020007 */
[----:B01----:R-:W-:Y:S05]  /*4b50*/  ENDCOLLECTIVE ;  /* 0x000000000000791b */ /* 0x003fea0003800000 */
.L_x_19924:
[----:B------:R-:W-:Y:S05]  /*4b60*/  BRA `(.L_x_19925) ;  /* 0xffffffc800a07947 */ /* 0x000fea000383ffff */
.L_x_19926:
        /* <DEDUP_REMOVED lines=9> */
.L_x_27608:


//--------------------- .text._ZN4vllm25paged_attention_v2_kernelI13__nv_bfloat16S1_Li112ELi8ELi128ELNS_18Fp8KVCacheDataTypeE0ELb0ELi512EEEvPfS3_PT_PKS4_PKT0_SA_ifPKiSC_iPKfiiiSE_SE_iiiii --------------------------
	.section	.text._ZN4vllm25paged_attention_v2_kernelI13__nv_bfloat16S1_Li112ELi8ELi128ELNS_18Fp8KVCacheDataTypeE0ELb0ELi512EEEvPfS3_PT_PKS4_PKT0_SA_ifPKiSC_iPKfiiiSE_SE_iiiii,"ax",@progbits
	.align	128
        .global         _ZN4vllm25paged_attention_v2_kernelI13__nv_bfloat16S1_Li112ELi8ELi128ELNS_18Fp8KVCacheDataTypeE0ELb0ELi512EEEvPfS3_PT_PKS4_PKT0_SA_ifPKiSC_iPKfiiiSE_SE_iiiii
        .type           _ZN4vllm25paged_attention_v2_kernelI13__nv_bfloat16S1_Li112ELi8ELi128ELNS_18Fp8KVCacheDataTypeE0ELb0ELi512EEEvPfS3_PT_PKS4_PKT0_SA_ifPKiSC_iPKfiiiSE_SE_iiiii,@function
        .size           _ZN4vllm25paged_attention_v2_kernelI13__nv_bfloat16S1_Li112ELi8ELi128ELNS_18Fp8KVCacheDataTypeE0ELb0ELi512EEEvPfS3_PT_PKS4_PKT0_SA_ifPKiSC_iPKfiiiSE_SE_iiiii,(.L_x_27609 - _ZN4vllm25paged_attention_v2_kernelI13__nv_bfloat16S1_Li112ELi8ELi128ELNS_18Fp8KVCacheDataTypeE0ELb0ELi512EEEvPfS3_PT_PKS4_PKT0_SA_ifPKiSC_iPKfiiiSE_SE_iiiii)
        .other          _ZN4vllm25paged_attention_v2_kernelI13__nv_bfloat16S1_Li112ELi8ELi128ELNS_18Fp8KVCacheDataTypeE0ELb0ELi512EEEvPfS3_PT_PKS4_PKT0_SA_ifPKiSC_iPKfiiiSE_SE_iiiii,@"STO_CUDA_ENTRY STV_DEFAULT"
_ZN4vllm25paged_attention_v2_kernelI13__nv_bfloat16S1_Li112ELi8ELi128ELNS_18Fp8KVCacheDataTypeE0ELb0ELi512EEEvPfS3_PT_PKS4_PKT0_SA_ifPKiSC_iPKfiiiSE_SE_iiiii:
.text._ZN4vllm25paged_attention_v2_kernelI13__nv_bfloat16S1_Li112ELi8ELi128ELNS_18Fp8KVCacheDataTypeE0ELb0ELi512EEEvPfS3_PT_PKS4_PKT0_SA_ifPKiSC_iPKfiiiSE_SE_iiiii:
        /* <DEDUP_REMOVED lines=28> */
[----:B0-----:R-:W-:Y:S02]  /*01c0*/  ISETP.GT.U32.AND P0, PT, R2, 0x37, PT ;  /* 0x000000370200780c */ /* 0x001fe40003f04070 */
[----:B----4-:R-:W-:Y:S01]  /*01d0*/  IABS R8, R9 ;  /* 0x0000000900087213 */ /* 0x010fe20000000000 */
[----:B------:R-:W0:Y:S01]  /*01e0*/  LDCU UR20, c[0x0][0x370] ;  /* 0x00006e00ff1477ac */ /* 0x000e220008000800 */
[----:B------:R-:W-:Y:S01]  /*01f0*/  SHF.R.U32.HI R25, RZ, 0x2, R2 ;  /* 0x00000002ff197819 */ /* 0x000fe20000011602 */
[----:B------:R-:W-:Y:S01]  /*0200*/  BSSY B0, `(.L_x_19927) ;  /* 0x000011a000007945 */ /* 0x000fe20003800000 */
[----:B------:R-:W2:Y:S07]  /*0210*/  LDCU UR7, c[0x0][0x3dc] ;  /* 0x00007b80ff0777ac */ /* 0x000eae0008000800 */
        /* <DEDUP_REMOVED lines=8> */
[----:B------:R3:W2:Y:S01]  /*02a0*/  @!P0 LDG.E.CONSTANT R11, desc[UR14][R4.64] ;  /* 0x0000000e040b8981 */ /* 0x0006a2000c1e9900 */
[----:B------:R-:W1:Y:S01]  /*02b0*/  I2F.RP R3, R8 ;  /* 0x0000000800037306 */ /* 0x000e620000209400 */
[----:B------:R-:W-:Y:S01]  /*02c0*/  PLOP3.LUT P1, PT, PT, PT, UP0, 0x80, 0x8 ;  /* 0x000000000008781c */ /* 0x000fe20003f2f008 */
[----:B----4-:R-:W-:Y:S01]  /*02d0*/  @UP0 UIMAD.WIDE.U32 UR4, UR19, 0x4, UR4 ;  /* 0x00000004130408a5 */ /* 0x010fe2000f8e0004 */
[----:B------:R-:W-:-:S05]  /*02e0*/  IMAD.MOV.U32 R0, RZ, RZ, RZ ;  /* 0x000000ffff007224 */ /* 0x000fca00078e00ff */
[----:B------:R-:W-:Y:S01]  /*02f0*/  MOV R6, UR4 ;  /* 0x0000000400067c02 */ /* 0x000fe20008000f00 */
[----:B------:R-:W-:-:S05]  /*0300*/  IMAD.U32 R7, RZ, RZ, UR5 ;  /* 0x00000005ff077e24 */ /* 0x000fca000f8e00ff */
[----:B------:R4:W5:Y:S01]  /*0310*/  @P1 LDG.E.CONSTANT R0, desc[UR14][R6.64] ;  /* 0x0000000e06001981 */ /* 0x000962000c1e9900 */
[----:B-1----:R-:W3:Y:S01]  /*0320*/  MUFU.RCP R3, R3 ;  /* 0x0000000300037308 */ /* 0x002ee20000001000 */
[----:B------:R-:W-:Y:S01]  /*0330*/  UIADD3 UR4, UPT, UPT, UR16, 0x7, URZ ;  /* 0x0000000710047890 */ /* 0x000fe2000fffe0ff */
[----:B------:R-:W-:Y:S01]  /*0340*/  IMAD.MOV.U32 R31, RZ, RZ, -0x800001 ;  /* 0xff7fffffff1f7424 */ /* 0x000fe200078e00ff */
[----:B------:R-:W-:Y:S02]  /*0350*/  ULEA UR5, UR17, 0x40, 0x6 ;  /* 0x0000004011057891 */ /* 0x000fe4000f8e30ff */
[----:B------:R-:W-:Y:S02]  /*0360*/  USHF.R.U32.HI UR4, URZ, 0x3, UR4 ;  /* 0x00000003ff047899 */ /* 0x000fe40008011604 */
[----:B------:R-:W-:Y:S02]  /*0370*/  UIMAD UR9, UR13, UR9, URZ ;  /* 0x000000090d0972a4 */ /* 0x000fe4000f8e02ff */
[----:B------:R-:W-:-:S04]  /*0380*/  UISETP.LT.U32.AND UP0, UPT, UR4, UR5, UPT ;  /* 0x000000050400728c */ /* 0x000fc8000bf01070 */
[----:B------:R-:W-:Y:S01]  /*0390*/  USEL UR8, UR4, UR5, UP0 ;  /* 0x0000000504087287 */ /* 0x000fe20008000000 */
[----:B---3--:R-:W-:Y:S01]  /*03a0*/  VIADD R4, R3, 0xffffffe ;  /* 0x0ffffffe03047836 */ /* 0x008fe20000000000 */
[----:B0-----:R-:W-:-:S03]  /*03b0*/  IABS R3, UR20 ;  /* 0x0000001400037c13 */ /* 0x001fc60008000000 */
[----:B------:R0:W1:Y:S02]  /*03c0*/  F2I.FTZ.U32.TRUNC.NTZ R5, R4 ;  /* 0x0000000400057305 */ /* 0x000064000021f000 */
[----:B0-----:R-:W-:Y:S01]  /*03d0*/  IMAD.MOV.U32 R4, RZ, RZ, RZ ;  /* 0x000000ffff047224 */ /* 0x001fe200078e00ff */
[----:B-1----:R-:W-:-:S05]  /*03e0*/  IADD3 R13, PT, PT, RZ, -R5, RZ ;  /* 0x80000005ff0d7210 */ /* 0x002fca0007ffe0ff */
[----:B----4-:R-:W-:-:S04]  /*03f0*/  IMAD R7, R13, R8, RZ ;  /* 0x000000080d077224 */ /* 0x010fc800078e02ff */
        /* <DEDUP_REMOVED lines=20> */
[----:B-1----:R-:W-:Y:S01]  /*0540*/  VIADD R4, R3, 0xffffffe ;  /* 0x0ffffffe03047836 */ /* 0x002fe20000000000 */
[----:B------:R-:W-:-:S05]  /*0550*/  IABS R3, UR19 ;  /* 0x0000001300037c13 */ /* 0x000fca0008000000 */
[----:B------:R1:W3:Y:S02]  /*0560*/  F2I.FTZ.U32.TRUNC.NTZ R5, R4 ;  /* 0x0000000400057305 */ /* 0x0002e4000021f000 */
[----:B-1----:R-:W-:Y:S01]  /*0570*/  IMAD.MOV.U32 R4, RZ, RZ, RZ ;  /* 0x000000ffff047224 */ /* 0x002fe200078e00ff */
[----:B---3--:R-:W-:-:S05]  /*0580*/  IADD3 R9, PT, PT, RZ, -R5, RZ ;  /* 0x80000005ff097210 */ /* 0x008fca0007ffe0ff */
[----:B------:R-:W-:-:S04]  /*0590*/  IMAD R9, R9, R6, RZ ;  /* 0x0000000609097224 */ /* 0x000fc800078e02ff */
[----:B------:R-:W-:Y:S01]  /*05a0*/  IMAD.HI.U32 R5, R5, R9, R4 ;  /* 0x0000000905057227 */ /* 0x000fe200078e0004 */
[----:B------:R-:W-:Y:S02]  /*05b0*/  LOP3.LUT R9, R2, 0x3, RZ, 0xc0, !PT ;  /* 0x0000000302097812 */ /* 0x000fe400078ec0ff */
[----:B------:R-:W-:Y:S01]  /*05c0*/  SHF.R.U32.HI R2, RZ, 0x5, R2 ;  /* 0x00000005ff027819 */ /* 0x000fe20000011602 */
[----:B------:R-:W-:Y:S02]  /*05d0*/  IMAD.MOV R4, RZ, RZ, -R8 ;  /* 0x000000ffff047224 */ /* 0x000fe400078e0a08 */
[----:B------:R-:W-:Y:S01]  /*05e0*/  IMAD.HI.U32 R8, R5, R3, RZ ;  /* 0x0000000305087227 */ /* 0x000fe200078e00ff */
[----:B------:R-:W-:-:S03]  /*05f0*/  LOP3.LUT R5, R10, UR19, RZ, 0x3c, !PT ;  /* 0x000000130a057c12 */ /* 0x000fc6000f8e3cff */
[----:B------:R-:W-:Y:S01]  /*0600*/  IMAD R3, R8, R4, R3 ;  /* 0x0000000408037224 */ /* 0x000fe200078e0203 */
[----:B------:R-:W-:Y:S02]  /*0610*/  MOV R4, 0x400 ;  /* 0x0000040000047802 */ /* 0x000fe40000000f00 */
[----:B------:R-:W-:Y:S02]  /*0620*/  ISETP.GE.AND P3, PT, R5, RZ, PT ;  /* 0x000000ff0500720c */ /* 0x000fe40003f66270 */
[----:B------:R-:W-:Y:S02]  /*0630*/  ISETP.GT.U32.AND P2, PT, R6, R3, PT ;  /* 0x000000030600720c */ /* 0x000fe40003f44070 */
[----:B0-----:R-:W-:-:S05]  /*0640*/  LEA R4, R7, R4, 0x18 ;  /* 0x0000000407047211 */ /* 0x001fca00078ec0ff */
[----:B------:R-:W-:-:S04]  /*0650*/  IMAD R26, R9, 0x38, R4 ;  /* 0x00000038091a7824 */ /* 0x000fc800078e0204 */
[----:B------:R-:W-:Y:S02]  /*0660*/  @!P0 IMAD R4, R25, 0x4, R26 ;  /* 0x0000000419048824 */ /* 0x000fe400078e021a */
        /* <DEDUP_REMOVED lines=8> */
[----:B--2---:R0:W-:Y:S01]  /*06f0*/  @!P0 STS [R4], R11 ;  /* 0x0000000b04008388 */ /* 0x0041e20000000800 */
[----:B------:R-:W-:Y:S01]  /*0700*/  BAR.SYNC.DEFER_BLOCKING 0x0 ;  /* 0x0000000000007b1d */ /* 0x000fe20000010000 */
[----:B------:R-:W-:-:S13]  /*0710*/  ISETP.NE.AND P0, PT, R10, RZ, PT ;  /* 0x000000ff0a00720c */ /* 0x000fda0003f05270 */
[----:B------:R-:W-:Y:S01]  /*0720*/  @!P0 LOP3.LUT R8, RZ, R10, RZ, 0x33, !PT ;  /* 0x0000000aff088212 */ /* 0x000fe200078e33ff */
[----:B0-----:R-:W-:Y:S06]  /*0730*/  @P1 BRA `(.L_x_19928) ;  /* 0x0000000c00181947 */ /* 0x001fec0003800000 */
[----:B------:R-:W0:Y:S01]  /*0740*/  S2R R2, SR_TID.X ;  /* 0x0000000000027919 */ /* 0x000e220000002100 */
[----:B------:R-:W-:Y:S01]  /*0750*/  IMAD.U32 R10, RZ, RZ, UR17 ;  /* 0x00000011ff0a7e24 */ /* 0x000fe2000f8e00ff */
[----:B------:R-:W1:Y:S01]  /*0760*/  LDCU.64 UR4, c[0x0][0x3b8] ;  /* 0x00007700ff0477ac */ /* 0x000e620008000a00 */
[----:B------:R-:W-:Y:S01]  /*0770*/  IMAD.U32 R27, RZ, RZ, UR9 ;  /* 0x00000009ff1b7e24 */ /* 0x000fe2000f8e00ff */
[----:B------:R-:W2:Y:S01]  /*0780*/  LDS.64 R12, [R26] ;  /* 0x000000001a0c7984 */ /* 0x000ea20000000a00 */
[C---:B------:R-:W-:Y:S01]  /*0790*/  IMAD.SHL.U32 R11, R25.reuse, 0x4, RZ ;  /* 0x00000004190b7824 */ /* 0x040fe200078e00ff */
[----:B------:R-:W-:Y:S01]  /*07a0*/  USHF.L.U32 UR6, UR17, 0x9, URZ ;  /* 0x0000000911067899 */ /* 0x000fe200080006ff */
[----:B------:R-:W-:Y:S01]  /*07b0*/  LOP3.LUT R24, R25, 0x7, RZ, 0xc0, !PT ;  /* 0x0000000719187812 */ /* 0x000fe200078ec0ff */
[----:B------:R-:W3:Y:S01]  /*07c0*/  LDS.64 R14, [R26+0x8] ;  /* 0x000008001a0e7984 */ /* 0x000ee20000000a00 */
[----:B------:R-:W-:Y:S01]  /*07d0*/  IMAD.MOV.U32 R31, RZ, RZ, -0x800001 ;  /* 0xff7fffffff1f7424 */ /* 0x000fe200078e00ff */
[----:B------:R-:W-:-:S02]  /*07e0*/  LOP3.LUT R22, R11, 0x1c, RZ, 0xc0, !PT ;  /* 0x0000001c0b167812 */ /* 0x000fc400078ec0ff */
[----:B------:R-:W4:Y:S04]  /*07f0*/  LDS.64 R16, [R26+0x10] ;  /* 0x000010001a107984 */ /* 0x000f280000000a00 */
[----:B------:R-:W-:Y:S04]  /*0800*/  LDS.64 R18, [R26+0x18] ;  /* 0x000018001a127984 */ /* 0x000fe80000000a00 */
[----:B------:R-:W4:Y:S04]  /*0810*/  LDS.64 R6, [R26+0x28] ;  /* 0x000028001a067984 */ /* 0x000f280000000a00 */
[----:B------:R-:W4:Y:S01]  /*0820*/  LDS.64 R20, [R26+0x20] ;  /* 0x000020001a147984 */ /* 0x000f220000000a00 */
[----:B0-----:R-:W-:-:S03]  /*0830*/  SHF.R.U32.HI R23, RZ, 0x5, R2 ;  /* 0x00000005ff177819 */ /* 0x001fc60000011602 */
[----:B------:R4:W0:Y:S01]  /*0840*/  LDS.64 R2, [R26+0x30] ;  /* 0x000030001a027984 */ /* 0x0008220000000a00 */
[----:B------:R-:W-:Y:S02]  /*0850*/  LEA R10, R10, R23, 0x6 ;  /* 0x000000170a0a7211 */ /* 0x000fe400078e30ff */
[C---:B------:R-:W-:Y:S01]  /*0860*/  LEA R11, R23.reuse, UR6, 0x3 ;  /* 0x00000006170b7c11 */ /* 0x040fe2000f8e18ff */
[----:B------:R-:W0:Y:S01]  /*0870*/  LDCU UR6, c[0x0][0x3e0] ;  /* 0x00007c00ff0677ac */ /* 0x000e220008000800 */
[----:B------:R-:W-:Y:S01]  /*0880*/  LEA R22, R23, R22, 0x5 ;  /* 0x0000001617167211 */ /* 0x000fe200078e28ff */
[----:B------:R-:W-:Y:S01]  /*0890*/  IMAD.WIDE.U32 R4, R10, 0x4, RZ ;  /* 0x000000040a047825 */ /* 0x000fe200078e00ff */
[----:B--2---:R-:W-:-:S03]  /*08a0*/  PRMT R30, R12, 0x7632, R30 ;  /* 0x000076320c1e7816 */ /* 0x004fc6000000001e */
[----:B------:R-:W-:Y:S01]  /*08b0*/  IMAD.IADD R24, R24, 0x1, R11 ;  /* 0x0000000118187824 */ /* 0x000fe200078e020b */
[----:B------:R-:W-:Y:S01]  /*08c0*/  PRMT R29, R13, 0x7632, R29 ;  /* 0x000076320d1d7816 */ /* 0x000fe2000000001d */
[----:B------:R-:W-:Y:S01]  /*08d0*/  IMAD.WIDE R4, R27, 0x4, R4 ;  /* 0x000000041b047825 */ /* 0x000fe200078e0204 */
[----:B---3--:R-:W-:Y:S02]  /*08e0*/  PRMT R28, R14, 0x7632, R28 ;  /* 0x000076320e1c7816 */ /* 0x008fe4000000001c */
[----:B------:R-:W-:Y:S01]  /*08f0*/  PRMT R27, R15, 0x7632, R27 ;  /* 0x000076320f1b7816 */ /* 0x000fe2000000001b */
[----:B------:R-:W-:Y:S01]  /*0900*/  IMAD.U32 R11, R12, 0x10000, RZ ;  /* 0x000100000c0b7824 */ /* 0x000fe200078e00ff */
[----:B-1----:R-:W-:Y:S01]  /*0910*/  IADD3 R4, P0, PT, R4, UR4, RZ ;  /* 0x0000000404047c10 */ /* 0x002fe2000ff1e0ff */
[----:B------:R-:W-:Y:S01]  /*0920*/  UMOV UR4, 0x400 ;  /* 0x0000040000047882 */ /* 0x000fe20000000000 */
[----:B------:R-:W-:Y:S01]  /*0930*/  SHF.L.U32 R12, R13, 0x10, RZ ;  /* 0x000000100d0c7819 */ /* 0x000fe200000006ff */
[----:B------:R-:W-:Y:S01]  /*0940*/  IMAD.U32 R13, R14, 0x10000, RZ ;  /* 0x000100000e0d7824 */ /* 0x000fe200078e00ff */
[----:B------:R-:W-:Y:S01]  /*0950*/  IADD3.X R5, PT, PT, R5, UR5, RZ, P0, !PT ;  /* 0x0000000505057c10 */ /* 0x000fe200087fe4ff */
[----:B------:R-:W1:Y:S01]  /*0960*/  S2UR UR5, SR_CgaCtaId ;  /* 0x00000000000579c3 */ /* 0x000e620000008800 */
[----:B------:R-:W-:Y:S01]  /*0970*/  IMAD.U32 R14, R15, 0x10000, RZ ;  /* 0x000100000f0e7824 */ /* 0x000fe200078e00ff */
[C---:B----4-:R-:W-:Y:S01]  /*0980*/  PRMT R26, R16.reuse, 0x7632, R26 ;  /* 0x00007632101a7816 */ /* 0x050fe2000000001a */
[----:B------:R-:W-:Y:S01]  /*0990*/  IMAD.U32 R23, R7, 0x10000, RZ ;  /* 0x0001000007177824 */ /* 0x000fe200078e00ff */
[----:B------:R-:W-:Y:S01]  /*09a0*/  SHF.L.U32 R15, R16, 0x10, RZ ;  /* 0x00000010100f7819 */ /* 0x000fe200000006ff */
[C---:B------:R-:W-:Y:S01]  /*09b0*/  IMAD.U32 R16, R17.reuse, 0x10000, RZ ;  /* 0x0001000011107824 */ /* 0x040fe200078e00ff */
[----:B------:R-:W-:Y:S01]  /*09c0*/  PRMT R33, R17, 0x7632, R33 ;  /* 0x0000763211217816 */ /* 0x000fe20000000021 */
[C---:B------:R-:W-:Y:S01]  /*09d0*/  IMAD.U32 R17, R18.reuse, 0x10000, RZ ;  /* 0x0001000012117824 */ /* 0x040fe200078e00ff */
[----:B------:R-:W-:Y:S01]  /*09e0*/  PRMT R34, R18, 0x7632, R34 ;  /* 0x0000763212227816 */ /* 0x000fe20000000022 */
[----:B------:R-:W-:Y:S01]  /*09f0*/  UIADD3 UR4, UPT, UPT, UR4, 0x100, URZ ;  /* 0x0000010004047890 */ /* 0x000fe2000fffe0ff */
[----:B------:R-:W-:Y:S01]  /*0a00*/  PRMT R35, R19, 0x7632, R35 ;  /* 0x0000763213237816 */ /* 0x000fe20000000023 */
[----:B------:R-:W-:Y:S01]  /*0a10*/  IMAD.U32 R29, R29, 0x10000, RZ ;  /* 0x000100001d1d7824 */ /* 0x000fe200078e00ff */
[----:B------:R-:W-:Y:S01]  /*0a20*/  SHF.L.U32 R18, R19, 0x10, RZ ;  /* 0x0000001013127819 */ /* 0x000fe200000006ff */
[C---:B------:R-:W-:Y:S01]  /*0a30*/  IMAD.U32 R19, R20.reuse, 0x10000, RZ ;  /* 0x0001000014137824 */ /* 0x040fe200078e00ff */
[----:B------:R-:W-:Y:S01]  /*0a40*/  PRMT R39, R7, 0x7632, R39 ;  /* 0x0000763207277816 */ /* 0x000fe20000000027 */
[----:B------:R-:W-:Y:S01]  /*0a50*/  IMAD.SHL.U32 R7, R25, 0x8, RZ ;  /* 0x0000000819077824 */ /* 0x000fe200078e00ff */
[----:B------:R-:W-:Y:S01]  /*0a60*/  PRMT R36, R20, 0x7632, R36 ;  /* 0x0000763214247816 */ /* 0x000fe20000000024 */
[C---:B------:R-:W-:Y:S01]  /*0a70*/  IMAD.U32 R20, R21.reuse, 0x10000, RZ ;  /* 0x0001000015147824 */ /* 0x040fe200078e00ff */
[----:B------:R-:W-:Y:S01]  /*0a80*/  PRMT R37, R21, 0x7632, R37 ;  /* 0x0000763215257816 */ /* 0x000fe20000000025 */
[C---:B0-----:R-:W-:Y:S01]  /*0a90*/  IMAD.U32 R32, R3.reuse, 0x10000, RZ ;  /* 0x0001000003207824 */ /* 0x041fe200078e00ff */
[----:B------:R-:W-:Y:S01]  /*0aa0*/  PRMT R38, R6, 0x7632, R38 ;  /* 0x0000763206267816 */ /* 0x000fe20000000026 */
[----:B------:R-:W-:Y:S01]  /*0ab0*/  IMAD.U32 R28, R28, 0x10000, RZ ;  /* 0x000100001c1c7824 */ /* 0x000fe200078e00ff */
[----:B------:R-:W-:Y:S01]  /*0ac0*/  SHF.L.U32 R21, R6, 0x10, RZ ;  /* 0x0000001006157819 */ /* 0x000fe200000006ff */
[----:B------:R-:W-:Y:S01]  /*0ad0*/  IMAD.U32 R26, R26, 0x10000, RZ ;  /* 0x000100001a1a7824 */ /* 0x000fe200078e00ff */
[----:B------:R-:W-:Y:S01]  /*0ae0*/  PRMT R6, R3, 0x7632, R6 ;  /* 0x0000763203067816 */ /* 0x000fe20000000006 */
[----:B------:R-:W-:Y:S01]  /*0af0*/  IMAD R3, R8, UR6, RZ ;  /* 0x0000000608037c24 */ /* 0x000fe2000f8e02ff */
[C---:B------:R-:W-:Y:S01]  /*0b00*/  PRMT R40, R2.reuse, 0x7632, R40 ;  /* 0x0000763202287816 */ /* 0x040fe20000000028 */
[----:B-1----:R-:W-:Y:S01]  /*0b10*/  ULEA UR4, UR5, UR4, 0x18 ;  /* 0x0000000405047291 */ /* 0x002fe2000f8ec0ff */
[----:B------:R-:W-:Y:S01]  /*0b20*/  SHF.L.U32 R25, R2, 0x10, RZ ;  /* 0x0000001002197819 */ /* 0x000fe200000006ff */
[----:B------:R-:W-:Y:S01]  /*0b30*/  IMAD.U32 R33, R33, 0x10000, RZ ;  /* 0x0001000021217824 */ /* 0x000fe200078e00ff */
[----:B------:R-:W-:Y:S01]  /*0b40*/  LOP3.LUT R2, R7, 0x38, RZ, 0xc0, !PT ;  /* 0x0000003807027812 */ /* 0x000fe200078ec0ff */
[----:B------:R-:W-:Y:S01]  /*0b50*/  IMAD.U32 R35, R35, 0x10000, RZ ;  /* 0x0001000023237824 */ /* 0x000fe200078e00ff */
[----:B------:R-:W-:Y:S01]  /*0b60*/  IADD3 R42, PT, PT, R24, -UR16, RZ ;  /* 0x80000010182a7c10 */ /* 0x000fe2000fffe0ff */
[----:B------:R-:W-:Y:S01]  /*0b70*/  IMAD.U32 R36, R36, 0x10000, RZ ;  /* 0x0001000024247824 */ /* 0x000fe200078e00ff */
[----:B------:R-:W-:Y:S01]  /*0b80*/  IADD3 R2, P1, PT, R3, R2, RZ ;  /* 0x0000000203027210 */ /* 0x000fe20007f3e0ff */
[----:B------:R-:W-:Y:S01]  /*0b90*/  IMAD.U32 R38, R38, 0x10000, RZ ;  /* 0x0001000026267824 */ /* 0x000fe200078e00ff */
[----:B-----5:R-:W-:Y:S01]  /*0ba0*/  FSETP.NEU.FTZ.AND P0, PT, R0, RZ, PT ;  /* 0x000000ff0000720b */ /* 0x020fe20003f1d000 */
[----:B------:R-:W-:Y:S01]  /*0bb0*/  IMAD.U32 R39, R39, 0x10000, RZ ;  /* 0x0001000027277824 */ /* 0x000fe200078e00ff */
[----:B------:R-:W-:Y:S01]  /*0bc0*/  SHF.L.U32 R30, R30, 0x10, RZ ;  /* 0x000000101e1e7819 */ /* 0x000fe200000006ff */
[----:B------:R-:W-:Y:S01]  /*0bd0*/  IMAD.U32 R41, R6, 0x10000, RZ ;  /* 0x0001000006297824 */ /* 0x000fe200078e00ff */
[----:B------:R-:W-:Y:S01]  /*0be0*/  SHF.L.U32 R27, R27, 0x10, RZ ;  /* 0x000000101b1b7819 */ /* 0x000fe200000006ff */
[----:B------:R-:W-:Y:S01]  /*0bf0*/  VIADD R22, R22, UR4 ;  /* 0x0000000416167c36 */ /* 0x000fe20008000000 */
[----:B------:R-:W-:Y:S01]  /*0c00*/  SHF.L.U32 R34, R34, 0x10, RZ ;  /* 0x0000001022227819 */ /* 0x000fe200000006ff */
[----:B------:R-:W-:Y:S01]  /*0c10*/  VIADD R24, R24, 0x1 ;  /* 0x0000000118187836 */ /* 0x000fe20000000000 */
[----:B------:R-:W-:-:S02]  /*0c20*/  SHF.L.U32 R37, R37, 0x10, RZ ;  /* 0x0000001025257819 */ /* 0x000fc400000006ff */
[----:B------:R-:W-:Y:S02]  /*0c30*/  SHF.L.U32 R40, R40, 0x10, RZ ;  /* 0x0000001028287819 */ /* 0x000fe400000006ff */
[----:B------:R-:W-:-:S07]  /*0c40*/  LEA.HI.X.SX32 R3, R3, RZ, 0x1, P1 ;  /* 0x000000ff03037211 */ /* 0x000fce00008f0eff */
.L_x_19930:
        /* <DEDUP_REMOVED lines=9> */
[----:B------:R-:W5:Y:S04]  /*0ce0*/  LDG.E.CONSTANT R48, desc[UR14][R6.64+0x180] ;  /* 0x0001800e06307981 */ /* 0x000f68000c1e9900 */
[----:B------:R-:W5:Y:S01]  /*0cf0*/  LDG.E.CONSTANT R45, desc[UR14][R6.64+0x200] ;  /* 0x0002000e062d7981 */ /* 0x000f62000c1e9900 */
[----:B--2---:R-:W-:-:S02]  /*0d00*/  PRMT R46, R44, 0x7632, R46 ;  /* 0x000076322c2e7816 */ /* 0x004fc4000000002e */
[----:B------:R-:W-:Y:S02]  /*0d10*/  SHF.L.U32 R51, R44, 0x10, RZ ;  /* 0x000000102c337819 */ /* 0x000fe400000006ff */
[C---:B---3--:R-:W-:Y:S01]  /*0d20*/  PRMT R44, R43.reuse, 0x7632, R44 ;  /* 0x000076322b2c7816 */ /* 0x048fe2000000002c */
[----:B------:R-:W-:Y:S02]  /*0d30*/  IMAD.U32 R52, R46, 0x10000, RZ ;  /* 0x000100002e347824 */ /* 0x000fe400078e00ff */
[----:B------:R-:W2:Y:S01]  /*0d40*/  LDG.E.CONSTANT R46, desc[UR14][R6.64+0x280] ;  /* 0x0002800e062e7981 */ /* 0x000ea2000c1e9900 */
[----:B------:R-:W-:Y:S01]  /*0d50*/  SHF.L.U32 R49, R44, 0x10, RZ ;  /* 0x000000102c317819 */ /* 0x000fe200000006ff */
[----:B------:R-:W-:Y:S01]  /*0d60*/  FMUL.FTZ R44, R12, R51 ;  /* 0x000000330c2c7220 */ /* 0x000fe20000410000 */
[----:B------:R-:W-:Y:S02]  /*0d70*/  IMAD.U32 R50, R43, 0x10000, RZ ;  /* 0x000100002b327824 */ /* 0x000fe400078e00ff */
[----:B------:R-:W-:-:S02]  /*0d80*/  FMUL.FTZ R43, R29, R52 ;  /* 0x000000341d2b7220 */ /* 0x000fc40000410000 */
[----:B------:R-:W-:Y:S02]  /*0d90*/  FFMA.FTZ R50, R11, R50, R44 ;  /* 0x000000320b327223 */ /* 0x000fe4000001002c */
[----:B------:R-:W-:Y:S01]  /*0da0*/  FFMA.FTZ R49, R30, R49, R43 ;  /* 0x000000311e317223 */ /* 0x000fe2000001002b */
[----:B------:R-:W3:Y:S01]  /*0db0*/  LDG.E.CONSTANT R44, desc[UR14][R6.64+0x300] ;  /* 0x0003000e062c7981 */ /* 0x000ee2000c1e9900 */
[----:B----4-:R-:W-:-:S03]  /*0dc0*/  IMAD.U32 R51, R47, 0x10000, RZ ;  /* 0x000100002f337824 */ /* 0x010fc600078e00ff */
[----:B------:R-:W4:Y:S01]  /*0dd0*/  LDG.E.CONSTANT R43, desc[UR14][R6.64+0x380] ;  /* 0x0003800e062b7981 */ /* 0x000f22000c1e9900 */
[----:B------:R-:W-:Y:S01]  /*0de0*/  PRMT R47, R47, 0x7632, R47 ;  /* 0x000076322f2f7816 */ /* 0x000fe2000000002f */
[----:B------:R-:W-:-:S04]  /*0df0*/  FFMA.FTZ R51, R13, R51, R50 ;  /* 0x000000330d337223 */ /* 0x000fc80000010032 */
[----:B------:R-:W-:-:S04]  /*0e00*/  IMAD.U32 R47, R47, 0x10000, RZ ;  /* 0x000100002f2f7824 */ /* 0x000fc800078e00ff */
[----:B------:R-:W-:Y:S01]  /*0e10*/  FFMA.FTZ R50, R28, R47, R49 ;  /* 0x0000002f1c327223 */ /* 0x000fe20000010031 */
[C---:B-----5:R-:W-:Y:S02]  /*0e20*/  PRMT R47, R48.reuse, 0x7632, R47 ;  /* 0x00007632302f7816 */ /* 0x060fe4000000002f */
[----:B------:R-:W-:-:S03]  /*0e30*/  SHF.L.U32 R48, R48, 0x10, RZ ;  /* 0x0000001030307819 */ /* 0x000fc600000006ff */
[----:B------:R-:W-:-:S04]  /*0e40*/  IMAD.U32 R47, R47, 0x10000, RZ ;  /* 0x000100002f2f7824 */ /* 0x000fc800078e00ff */
[----:B------:R-:W-:Y:S01]  /*0e50*/  FFMA.FTZ R49, R27, R47, R50 ;  /* 0x0000002f1b317223 */ /* 0x000fe20000010032 */
[C---:B------:R-:W-:Y:S01]  /*0e60*/  PRMT R47, R45.reuse, 0x7632, R47 ;  /* 0x000076322d2f7816 */ /* 0x040fe2000000002f */
[----:B------:R-:W-:Y:S01]  /*0e70*/  FFMA.FTZ R48, R14, R48, R51 ;  /* 0x000000300e307223 */ /* 0x000fe20000010033 */
[----:B------:R-:W-:Y:S02]  /*0e80*/  IMAD.U32 R50, R45, 0x10000, RZ ;  /* 0x000100002d327824 */ /* 0x000fe400078e00ff */
[----:B------:R-:W-:Y:S01]  /*0e90*/  SHF.L.U32 R51, R47, 0x10, RZ ;  /* 0x000000102f337819 */ /* 0x000fe200000006ff */
[----:B------:R-:W5:Y:S01]  /*0ea0*/  LDG.E.CONSTANT R45, desc[UR14][R6.64+0x400] ;  /* 0x0004000e062d7981 */ /* 0x000f62000c1e9900 */
[----:B------:R-:W-:-:S03]  /*0eb0*/  FFMA.FTZ R47, R15, R50, R48 ;  /* 0x000000320f2f7223 */ /* 0x000fc60000010030 */
[----:B------:R-:W-:Y:S01]  /*0ec0*/  FFMA.FTZ R50, R26, R51, R49 ;  /* 0x000000331a327223 */ /* 0x000fe20000010031 */
[C---:B--2---:R-:W-:Y:S01]  /*0ed0*/  PRMT R48, R46.reuse, 0x7632, R48 ;  /* 0x000076322e307816 */ /* 0x044fe20000000030 */
[----:B------:R-:W-:Y:S02]  /*0ee0*/  IMAD.U32 R49, R46, 0x10000, RZ ;  /* 0x000100002e317824 */ /* 0x000fe400078e00ff */
[----:B------:R-:W2:Y:S02]  /*0ef0*/  LDG.E.CONSTANT R46, desc[UR14][R6.64+0x480] ;  /* 0x0004800e062e7981 */ /* 0x000ea4000c1e9900 */
[----:B------:R-:W-:Y:S02]  /*0f00*/  IMAD.U32 R51, R48, 0x10000, RZ ;  /* 0x0001000030337824 */ /* 0x000fe400078e00ff */
[--C-:B------:R-:W-:Y:S01]  /*0f10*/  FFMA.FTZ R48, R16, R49, R47.reuse ;  /* 0x0000003110307223 */ /* 0x100fe2000001002f */
[C---:B---3--:R-:W-:Y:S02]  /*0f20*/  PRMT R47, R44.reuse, 0x7632, R47 ;  /* 0x000076322c2f7816 */ /* 0x048fe4000000002f */
[----:B------:R-:W-:Y:S01]  /*0f30*/  SHF.L.U32 R49, R44, 0x10, RZ ;  /* 0x000000102c317819 */ /* 0x000fe200000006ff */
[----:B------:R-:W-:Y:S01]  /*0f40*/  FFMA.FTZ R51, R33, R51, R50 ;  /* 0x0000003321337223 */ /* 0x000fe20000010032 */
[----:B------:R-:W3:Y:S01]  /*0f50*/  LDG.E.CONSTANT R44, desc[UR14][R6.64+0x500] ;  /* 0x0005000e062c7981 */ /* 0x000ee2000c1e9900 */
[----:B------:R-:W-:-:S02]  /*0f60*/  IMAD.U32 R47, R47, 0x10000, RZ ;  /* 0x000100002f2f7824 */ /* 0x000fc400078e00ff */
[----:B------:R-:W-:Y:S02]  /*0f70*/  FFMA.FTZ R49, R17, R49, R48 ;  /* 0x0000003111317223 */ /* 0x000fe40000010030 */
[----:B------:R-:W-:Y:S01]  /*0f80*/  FFMA.FTZ R48, R34, R47, R51 ;  /* 0x0000002f22307223 */ /* 0x000fe20000010033 */
[C---:B----4-:R-:W-:Y:S01]  /*0f90*/  IMAD.U32 R50, R43.reuse, 0x10000, RZ ;  /* 0x000100002b327824 */ /* 0x050fe200078e00ff */
[----:B------:R-:W4:Y:S03]  /*0fa0*/  LDG.E.CONSTANT R47, desc[UR14][R6.64+0x580] ;  /* 0x0005800e062f7981 */ /* 0x000f26000c1e9900 */
[----:B------:R-:W-:Y:S01]  /*0fb0*/  FFMA.FTZ R50, R18, R50, R49 ;  /* 0x0000003212327223 */ /* 0x000fe20000010031 */
[----:B------:R-:W4:Y:S04]  /*0fc0*/  LDG.E.CONSTANT R51, desc[UR14][R6.64+0x680] ;  /* 0x0006800e06337981 */ /* 0x000f28000c1e9900 */
[----:B------:R3:W4:Y:S01]  /*0fd0*/  LDG.E.CONSTANT R49, desc[UR14][R6.64+0x600] ;  /* 0x0006000e06317981 */ /* 0x000722000c1e9900 */
[----:B------:R-:W-:-:S04]  /*0fe0*/  PRMT R43, R43, 0x7632, R43 ;  /* 0x000076322b2b7816 */ /* 0x000fc8000000002b */
[----:B------:R-:W-:-:S05]  /*0ff0*/  SHF.L.U32 R43, R43, 0x10, RZ ;  /* 0x000000102b2b7819 */ /* 0x000fca00000006ff */
[--C-:B------:R-:W-:Y:S01]  /*1000*/  FFMA.FTZ R43, R35, R43, R48.reuse ;  /* 0x0000002b232b7223 */ /* 0x100fe20000010030 */
[----:B-----5:R-:W-:-:S05]  /*1010*/  PRMT R48, R45, 0x7632, R48 ;  /* 0x000076322d307816 */ /* 0x020fca0000000030 */
[----:B------:R-:W-:-:S04]  /*1020*/  IMAD.U32 R48, R48, 0x10000, RZ ;  /* 0x0001000030307824 */ /* 0x000fc800078e00ff */
[----:B------:R-:W-:Y:S01]  /*1030*/  FFMA.FTZ R48, R36, R48, R43 ;  /* 0x0000003024307223 */ /* 0x000fe2000001002b */
[----:B------:R-:W-:-:S04]  /*1040*/  IMAD.U32 R45, R45, 0x10000, RZ ;  /* 0x000100002d2d7824 */ /* 0x000fc800078e00ff */
[----:B------:R-:W-:Y:S01]  /*1050*/  FFMA.FTZ R45, R19, R45, R50 ;  /* 0x0000002d132d7223 */ /* 0x000fe20000010032 */
[----:B------:R-:W-:Y:S01]  /*1060*/  UMOV UR4, 0xffffffff ;  /* 0xffffffff00047882 */ /* 0x000fe20000000000 */
[C---:B--2---:R-:W-:Y:S02]  /*1070*/  PRMT R43, R46.reuse, 0x7632, R43 ;  /* 0x000076322e2b7816 */ /* 0x044fe4000000002b */
[----:B------:R-:W-:-:S03]  /*1080*/  SHF.L.U32 R46, R46, 0x10, RZ ;  /* 0x000000102e2e7819 */ /* 0x000fc600000006ff */
[----:B------:R-:W-:Y:S02]  /*1090*/  IMAD.U32 R43, R43, 0x10000, RZ ;  /* 0x000100002b2b7824 */ /* 0x000fe400078e00ff */
[C---:B---3--:R-:W-:Y:S01]  /*10a0*/  IMAD.U32 R6, R44.reuse, 0x10000, RZ ;  /* 0x000100002c067824 */ /* 0x048fe200078e00ff */
[----:B------:R-:W-:Y:S01]  /*10b0*/  PRMT R44, R44, 0x7632, R44 ;  /* 0x000076322c2c7816 */ /* 0x000fe2000000002c */
[----:B------:R-:W-:Y:S01]  /*10c0*/  FFMA.FTZ R43, R37, R43, R48 ;  /* 0x0000002b252b7223 */ /* 0x000fe20000010030 */
[----:B------:R-:W-:Y:S02]  /*10d0*/  FFMA.FTZ R46, R20, R46, R45 ;  /* 0x0000002e142e7223 */ /* 0x000fe4000001002d */
[----:B------:R-:W-:Y:S02]  /*10e0*/  SHF.L.U32 R44, R44, 0x10, RZ ;  /* 0x000000102c2c7819 */ /* 0x000fe400000006ff */
[----:B----4-:R-:W-:Y:S01]  /*10f0*/  PRMT R7, R47, 0x7632, R7 ;  /* 0x000076322f077816 */ /* 0x010fe20000000007 */
[----:B------:R-:W-:Y:S01]  /*1100*/  FFMA.FTZ R6, R21, R6, R46 ;  /* 0x0000000615067223 */ /* 0x000fe2000001002e */
[----:B------:R-:W-:-:S02]  /*1110*/  IMAD.U32 R47, R47, 0x10000, RZ ;  /* 0x000100002f2f7824 */ /* 0x000fc400078e00ff */
[--C-:B------:R-:W-:Y:S01]  /*1120*/  FFMA.FTZ R44, R38, R44, R43.reuse ;  /* 0x0000002c262c7223 */ /* 0x100fe2000001002b */
[----:B------:R-:W-:Y:S01]  /*1130*/  IMAD.U32 R7, R7, 0x10000, RZ ;  /* 0x0001000007077824 */ /* 0x000fe200078e00ff */
[----:B------:R-:W-:-:S03]  /*1140*/  PRMT R43, R49, 0x7632, R43 ;  /* 0x00007632312b7816 */ /* 0x000fc6000000002b */
[----:B------:R-:W-:Y:S01]  /*1150*/  FFMA.FTZ R7, R39, R7, R44 ;  /* 0x0000000727077223 */ /* 0x000fe2000001002c */
[----:B------:R-:W-:Y:S01]  /*1160*/  SHF.L.U32 R49, R49, 0x10, RZ ;  /* 0x0000001031317819 */ /* 0x000fe200000006ff */
[----:B------:R-:W-:Y:S01]  /*1170*/  FFMA.FTZ R6, R23, R47, R6 ;  /* 0x0000002f17067223 */ /* 0x000fe20000010006 */
[----:B------:R-:W-:Y:S01]  /*1180*/  PRMT R44, R51, 0x7632, R44 ;  /* 0x00007632332c7816 */ /* 0x000fe2000000002c */
[----:B------:R-:W-:Y:S02]  /*1190*/  IMAD.U32 R43, R43, 0x10000, RZ ;  /* 0x000100002b2b7824 */ /* 0x000fe400078e00ff */
[----:B------:R-:W-:Y:S01]  /*11a0*/  FFMA.FTZ R49, R25, R49, R6 ;  /* 0x0000003119317223 */ /* 0x000fe20000010006 */
[----:B------:R-:W-:Y:S01]  /*11b0*/  SHF.L.U32 R44, R44, 0x10, RZ ;  /* 0x000000102c2c7819 */ /* 0x000fe200000006ff */
[----:B------:R-:W-:Y:S02]  /*11c0*/  IMAD.U32 R51, R51, 0x10000, RZ ;  /* 0x0001000033337824 */ /* 0x000fe400078e00ff */
[----:B------:R-:W-:-:S02]  /*11d0*/  FFMA.FTZ R6, R40, R43, R7 ;  /* 0x0000002b28067223 */ /* 0x000fc40000010007 */
[----:B------:R-:W-:Y:S02]  /*11e0*/  FFMA.FTZ R49, R32, R51, R49 ;  /* 0x0000003320317223 */ /* 0x000fe40000010031 */
[----:B------:R-:W-:-:S04]  /*11f0*/  FFMA.FTZ R6, R41, R44, R6 ;  /* 0x0000002c29067223 */ /* 0x000fc80000010006 */
[----:B------:R-:W-:Y:S01]  /*1200*/  FADD.FTZ R49, R49, R6 ;  /* 0x0000000631317221 */ /* 0x000fe20000010000 */
[----:B------:R-:W-:Y:S06]  /*1210*/  BRA.DIV UR4, `(.L_x_19929) ;  /* 0x0000003604747947 */ /* 0x000fec000b800000 */
[----:B------:R-:W0:Y:S02]  /*1220*/  SHFL.BFLY PT, R6, R49, 0x2, 0x1f ;  /* 0x0c401f0031067f89 */ /* 0x000e2400000e0000 */
[----:B0-----:R-:W-:-:S05]  /*1230*/  FADD.FTZ R44, R49, R6 ;  /* 0x00000006312c7221 */ /* 0x001fca0000010000 */
[----:B------:R0:W1:Y:S02]  /*1240*/  SHFL.BFLY PT, R45, R44, 0x1, 0x1f ;  /* 0x0c201f002c2d7f89 */ /* 0x00006400000e0000 */
.L_x_19978:
[----:B------:R-:W-:Y:S01]  /*1250*/  VIADD R6, R42, 0x1 ;  /* 0x000000012a067836 */ /* 0x000fe20000000000 */
[----:B------:R-:W-:Y:S01]  /*1260*/  ISETP.NE.AND P2, PT, R9, RZ, PT ;  /* 0x000000ff0900720c */ /* 0x000fe20003f45270 */
[----:B-1----:R-:W-:Y:S01]  /*1270*/  FADD.FTZ R45, R44, R45 ;  /* 0x0000002d2c2d7221 */ /* 0x002fe20000010000 */
[----:B------:R-:W-:Y:S01]  /*1280*/  IADD3 R10, PT, PT, R10, 0x4, RZ ;  /* 0x000000040a0a7810 */ /* 0x000fe20007ffe0ff */
[----:B------:R-:W-:Y:S01]  /*1290*/  VIADD R42, R42, 0x20 ;  /* 0x000000202a2a7836 */ /* 0x000fe20000000000 */
[----:B------:R-:W-:-:S05]  /*12a0*/  I2FP.F32.S32 R7, R6 ;  /* 0x0000000600077245 */ /* 0x000fca0000201400 */
[----:B------:R-:W-:-:S04]  /*12b0*/  FMUL.FTZ R7, R7, R0 ;  /* 0x0000000007077220 */ /* 0x000fc80000410000 */
[C---:B------:R-:W-:Y:S01]  /*12c0*/  @!P2 VIADD R43, R24.reuse, 0xffffffff ;  /* 0xffffffff182ba836 */ /* 0x040fe20000000000 */
        /* <DEDUP_REMOVED lines=13> */
.L_x_19928:
[----:B------:R-:W-:Y:S05]  /*13a0*/  BSYNC B0 ;  /* 0x0000000000007941 */ /* 0x000fea0003800000 */
.L_x_19927:
        /* <DEDUP_REMOVED lines=9> */
[----:B------:R-:W-:-:S04]  /*1440*/  VIMNMX R10, PT, PT, R10, UR16, PT ;  /* 0x000000100a0a7c48 */ /* 0x000fc8000bfe0100 */
[----:B------:R-:W-:Y:S02]  /*1450*/  IADD3 R5, PT, PT, -R3, R10, RZ ;  /* 0x0000000a03057210 */ /* 0x000fe40007ffe1ff */
[----:B-1----:R-:W-:Y:S02]  /*1460*/  LOP3.LUT R15, R14, 0x1f, RZ, 0xc0, !PT ;  /* 0x0000001f0e0f7812 */ /* 0x002fe400078ec0ff */
[----:B-----5:R-:W-:Y:S01]  /*1470*/  SHF.R.U32.HI R0, RZ, 0x5, R14 ;  /* 0x00000005ff007819 */ /* 0x020fe2000001160e */
[----:B------:R-:W-:Y:S06]  /*1480*/  BRA.DIV UR4, `(.L_x_19931) ;  /* 0x0000003604207947 */ /* 0x000fec000b800000 */
[----:B------:R-:W1:Y:S02]  /*1490*/  SHFL.BFLY PT, R6, R31, 0x10, 0x1f ;  /* 0x0e001f001f067f89 */ /* 0x000e6400000e0000 */
[----:B-1----:R-:W-:-:S05]  /*14a0*/  FMNMX.FTZ R9, R6, R31, !PT ;  /* 0x0000001f06097209 */ /* 0x002fca0007810000 */
[----:B------:R-:W1:Y:S02]  /*14b0*/  SHFL.BFLY PT, R12, R9, 0x8, 0x1f ;  /* 0x0d001f00090c7f89 */ /* 0x000e6400000e0000 */
[----:B-1----:R-:W-:-:S05]  /*14c0*/  FMNMX.FTZ R12, R9, R12, !PT ;  /* 0x0000000c090c7209 */ /* 0x002fca0007810000 */
[----:B------:R1:W3:Y:S02]  /*14d0*/  SHFL.BFLY PT, R11, R12, 0x4, 0x1f ;  /* 0x0c801f000c0b7f89 */ /* 0x0002e400000e0000 */
.L_x_19983:
[----:B------:R-:W-:Y:S01]  /*14e0*/  VIADD R7, R4, 0xe0 ;  /* 0x000000e004077836 */ /* 0x000fe20000000000 */
[----:B------:R-:W-:Y:S01]  /*14f0*/  ISETP.NE.AND P3, PT, R15, RZ, PT ;  /* 0x000000ff0f00720c */ /* 0x000fe20003f65270 */
[----:B------:R-:W-:Y:S05]  /*1500*/  WARPSYNC.ALL ;  /* 0x0000000000007948 */ /* 0x000fea0003800000 */
[----:B--2---:R-:W-:Y:S02]  /*1510*/  LEA R9, R2, R7, 0x18 ;  /* 0x0000000702097211 */ /* 0x004fe400078ec0ff */
[----:B-1-3--:R-:W-:-:S03]  /*1520*/  FMNMX.FTZ R12, R12, R11, !PT ;  /* 0x0000000b0c0c7209 */ /* 0x00afc60007810000 */
[----:B------:R-:W-:-:S05]  /*1530*/  IMAD R7, R0, 0x4, R9 ;  /* 0x0000000400077824 */ /* 0x000fca00078e0209 */
[----:B------:R1:W-:Y:S01]  /*1540*/  @!P3 STS [R7], R12 ;  /* 0x0000000c0700b388 */ /* 0x0003e20000000800 */
[----:B------:R-:W-:Y:S01]  /*1550*/  BAR.SYNC.DEFER_BLOCKING 0x0 ;  /* 0x0000000000007b1d */ /* 0x000fe20000010000 */
[C---:B------:R-:W-:Y:S01]  /*1560*/  ISETP.GT.U32.AND P2, PT, R15.reuse, 0x3, PT ;  /* 0x000000030f00780c */ /* 0x040fe20003f44070 */
[----:B-1----:R-:W-:Y:S01]  /*1570*/  IMAD.MOV.U32 R12, RZ, RZ, -0x800001 ;  /* 0xff7fffffff0c7424 */ /* 0x002fe200078e00ff */
[----:B------:R-:W-:Y:S02]  /*1580*/  LEA R9, R15, R9, 0x2 ;  /* 0x000000090f097211 */ /* 0x000fe400078e10ff */
[----:B------:R-:W-:Y:S01]  /*1590*/  ISETP.GE.AND P1, PT, R14, R5, PT ;  /* 0x000000050e00720c */ /* 0x000fe20003f26270 */
[----:B------:R-:W-:Y:S08]  /*15a0*/  BSSY.RECONVERGENT B0, `(.L_x_19932) ;  /* 0x00000ea000007945 */ /* 0x000ff00003800200 */
[----:B------:R-:W1:Y:S04]  /*15b0*/  @!P2 LDS R12, [R9] ;  /* 0x00000000090ca984 */ /* 0x000e680000000800 */
[----:B-1----:R-:W1:Y:S02]  /*15c0*/  SHFL.BFLY PT, R11, R12, 0x2, 0x1f ;  /* 0x0c401f000c0b7f89 */ /* 0x002e6400000e0000 */
[----:B-1----:R-:W-:Y:S01]  /*15d0*/  FMNMX.FTZ R13, R11, R12, !PT ;  /* 0x0000000c0b0d7209 */ /* 0x002fe20007810000 */
[----:B------:R-:W-:-:S04]  /*15e0*/  IMAD.MOV.U32 R11, RZ, RZ, RZ ;  /* 0x000000ffff0b7224 */ /* 0x000fc800078e00ff */
[----:B------:R-:W1:Y:S02]  /*15f0*/  SHFL.BFLY PT, R6, R13, 0x1, 0x1f ;  /* 0x0c201f000d067f89 */ /* 0x000e6400000e0000 */
[----:B-1----:R-:W-:-:S06]  /*1600*/  FMNMX.FTZ R6, R13, R6, !PT ;  /* 0x000000060d067209 */ /* 0x002fcc0007810000 */
[----:B------:R-:W1:Y:S01]  /*1610*/  SHFL.IDX PT, R6, R6, RZ, 0x1f ;  /* 0x00001fff06067589 */ /* 0x000e6200000e0000 */
        /* <DEDUP_REMOVED lines=19> */
.L_x_19936:
[----:B------:R-:W1:Y:S01]  /*1750*/  LDS R17, [R13] ;  /* 0x000000000d117984 */ /* 0x000e620000000800 */
[----:B------:R-:W-:Y:S01]  /*1760*/  IADD3 R12, PT, PT, R12, 0x1, RZ ;  /* 0x000000010c0c7810 */ /* 0x000fe20007ffe0ff */
[----:B------:R-:W-:-:S03]  /*1770*/  VIADD R16, R16, 0x80 ;  /* 0x0000008010107836 */ /* 0x000fc60000000000 */
[----:B------:R-:W-:Y:S01]  /*1780*/  ISETP.NE.AND P0, PT, R12, RZ, PT ;  /* 0x000000ff0c00720c */ /* 0x000fe20003f05270 */
[----:B-1----:R-:W-:-:S04]  /*1790*/  FADD.FTZ R17, -R6, R17 ;  /* 0x0000001106117221 */ /* 0x002fc80000010100 */
[----:B------:R-:W-:-:S04]  /*17a0*/  FMUL.FTZ R17, R17, 1.4426950216293334961 ;  /* 0x3fb8aa3b11117820 */ /* 0x000fc80000410000 */
[----:B------:R-:W1:Y:S02]  /*17b0*/  MUFU.EX2 R18, R17 ;  /* 0x0000001100127308 */ /* 0x000e640000000800 */
[----:B-1----:R1:W-:Y:S01]  /*17c0*/  STS [R13], R18 ;  /* 0x000000120d007388 */ /* 0x0023e20000000800 */
[----:B------:R-:W-:Y:S01]  /*17d0*/  FADD.FTZ R11, R18, R11 ;  /* 0x0000000b120b7221 */ /* 0x000fe20000010000 */
[----:B-1----:R-:W-:Y:S01]  /*17e0*/  VIADD R13, R13, 0x200 ;  /* 0x000002000d0d7836 */ /* 0x002fe20000000000 */
[----:B------:R-:W-:Y:S06]  /*17f0*/  @P0 BRA `(.L_x_19936) ;  /* 0xfffffffc00d40947 */ /* 0x000fec000383ffff */
.L_x_19935:
[----:B------:R-:W-:Y:S05]  /*1800*/  BSYNC.RECONVERGENT B1 ;  /* 0x0000000000017941 */ /* 0x000fea0003800200 */
.L_x_19934:
        /* <DEDUP_REMOVED lines=12> */
.L_x_19939:
        /* <DEDUP_REMOVED lines=12> */
[----:B-1----:R-:W-:-:S03]  /*1990*/  FADD.FTZ R17, -R6, R17 ;  /* 0x0000001106117221 */ /* 0x002fc60000010100 */
[----:B------:R-:W1:Y:S01]  /*19a0*/  LDS R41, [R12+0x1000] ;  /* 0x001000000c297984 */ /* 0x000e620000000800 */
[----:B------:R-:W-:Y:S01]  /*19b0*/  FMUL.FTZ R17, R17, 1.4426950216293334961 ;  /* 0x3fb8aa3b11117820 */ /* 0x000fe20000410000 */
[C---:B--2---:R-:W-:Y:S02]  /*19c0*/  FADD.FTZ R19, -R6.reuse, R19 ;  /* 0x0000001306137221 */ /* 0x044fe40000010100 */
[----:B------:R-:W2:Y:S01]  /*19d0*/  LDS R43, [R12+0x1200] ;  /* 0x001200000c2b7984 */ /* 0x000ea20000000800 */
[C---:B---3--:R-:W-:Y:S01]  /*19e0*/  FADD.FTZ R21, -R6.reuse, R21 ;  /* 0x0000001506157221 */ /* 0x048fe20000010100 */
[----:B------:R-:W-:Y:S02]  /*19f0*/  FMUL.FTZ R19, R19, 1.4426950216293334961 ;  /* 0x3fb8aa3b13137820 */ /* 0x000fe40000410000 */
[----:B------:R-:W3:Y:S01]  /*1a00*/  LDS R45, [R12+0x1400] ;  /* 0x001400000c2d7984 */ /* 0x000ee20000000800 */
[----:B------:R-:W0:Y:S01]  /*1a10*/  MUFU.EX2 R17, R17 ;  /* 0x0000001100117308 */ /* 0x000e220000000800 */
[----:B------:R-:W-:Y:S01]  /*1a20*/  FMUL.FTZ R21, R21, 1.4426950216293334961 ;  /* 0x3fb8aa3b15157820 */ /* 0x000fe20000410000 */
[C---:B----4-:R-:W-:Y:S01]  /*1a30*/  FADD.FTZ R23, -R6.reuse, R23 ;  /* 0x0000001706177221 */ /* 0x050fe20000010100 */
[----:B------:R-:W4:Y:S01]  /*1a40*/  LDS R47, [R12+0x1600] ;  /* 0x001600000c2f7984 */ /* 0x000f220000000800 */
[----:B-----5:R-:W-:-:S02]  /*1a50*/  FADD.FTZ R25, -R6, R25 ;  /* 0x0000001906197221 */ /* 0x020fc40000010100 */
[----:B------:R-:W-:Y:S01]  /*1a60*/  FMUL.FTZ R23, R23, 1.4426950216293334961 ;  /* 0x3fb8aa3b17177820 */ /* 0x000fe20000410000 */
[----:B------:R-:W5:Y:S01]  /*1a70*/  LDS R35, [R12+0x1800] ;  /* 0x001800000c237984 */ /* 0x000f620000000800 */
[----:B------:R-:W1:Y:S01]  /*1a80*/  MUFU.EX2 R19, R19 ;  /* 0x0000001300137308 */ /* 0x000e620000000800 */
[----:B------:R-:W-:Y:S01]  /*1a90*/  FMUL.FTZ R25, R25, 1.4426950216293334961 ;  /* 0x3fb8aa3b19197820 */ /* 0x000fe20000410000 */
[C---:B0-----:R-:W-:Y:S01]  /*1aa0*/  FADD.FTZ R27, -R6.reuse, R27 ;  /* 0x0000001b061b7221 */ /* 0x041fe20000010100 */
[----:B------:R-:W0:Y:S01]  /*1ab0*/  LDS R37, [R12+0x1a00] ;  /* 0x001a00000c257984 */ /* 0x000e220000000800 */
[C---:B------:R-:W-:Y:S02]  /*1ac0*/  FADD.FTZ R29, -R6.reuse, R29 ;  /* 0x0000001d061d7221 */ /* 0x040fe40000010100 */
[----:B------:R-:W-:Y:S02]  /*1ad0*/  FMUL.FTZ R27, R27, 1.4426950216293334961 ;  /* 0x3fb8aa3b1b1b7820 */ /* 0x000fe40000410000 */
[----:B------:R-:W2:Y:S01]  /*1ae0*/  MUFU.EX2 R21, R21 ;  /* 0x0000001500157308 */ /* 0x000ea20000000800 */
[----:B------:R-:W-:Y:S01]  /*1af0*/  FADD.FTZ R18, R17, R11 ;  /* 0x0000000b11127221 */ /* 0x000fe20000010000 */
[----:B------:R-:W-:Y:S01]  /*1b00*/  FMUL.FTZ R29, R29, 1.4426950216293334961 ;  /* 0x3fb8aa3b1d1d7820 */ /* 0x000fe20000410000 */
[C---:B------:R-:W-:Y:S01]  /*1b10*/  FADD.FTZ R31, -R6.reuse, R31 ;  /* 0x0000001f061f7221 */ /* 0x040fe20000010100 */
[----:B------:R-:W-:Y:S01]  /*1b20*/  STS [R12+-0x400], R17 ;  /* 0xfffc00110c007388 */ /* 0x000fe20000000800 */
[----:B------:R-:W-:-:S02]  /*1b30*/  FADD.FTZ R33, -R6, R33 ;  /* 0x0000002106217221 */ /* 0x000fc40000010100 */
[----:B------:R-:W-:Y:S01]  /*1b40*/  FMUL.FTZ R31, R31, 1.4426950216293334961 ;  /* 0x3fb8aa3b1f1f7820 */ /* 0x000fe20000410000 */
[----:B------:R-:W3:Y:S01]  /*1b50*/  MUFU.EX2 R23, R23 ;  /* 0x0000001700177308 */ /* 0x000ee20000000800 */
[----:B-1----:R-:W-:Y:S01]  /*1b60*/  FADD.FTZ R18, R18, R19 ;  /* 0x0000001312127221 */ /* 0x002fe20000010000 */
[----:B------:R-:W-:Y:S01]  /*1b70*/  FMUL.FTZ R33, R33, 1.4426950216293334961 ;  /* 0x3fb8aa3b21217820 */ /* 0x000fe20000410000 */
[C---:B------:R-:W-:Y:S01]  /*1b80*/  FADD.FTZ R39, -R6.reuse, R39 ;  /* 0x0000002706277221 */ /* 0x040fe20000010100 */
[----:B------:R-:W-:Y:S01]  /*1b90*/  STS [R12+-0x200], R19 ;  /* 0xfffe00130c007388 */ /* 0x000fe20000000800 */
[----:B------:R-:W-:Y:S02]  /*1ba0*/  FADD.FTZ R41, -R6, R41 ;  /* 0x0000002906297221 */ /* 0x000fe40000010100 */
[----:B------:R-:W-:Y:S01]  /*1bb0*/  FMUL.FTZ R39, R39, 1.4426950216293334961 ;  /* 0x3fb8aa3b27277820 */ /* 0x000fe20000410000 */
[----:B------:R-:W1:Y:S01]  /*1bc0*/  MUFU.EX2 R25, R25 ;  /* 0x0000001900197308 */ /* 0x000e620000000800 */
[----:B--2---:R-:W-:Y:S01]  /*1bd0*/  FADD.FTZ R18, R18, R21 ;  /* 0x0000001512127221 */ /* 0x004fe20000010000 */
[----:B------:R-:W-:Y:S01]  /*1be0*/  FMUL.FTZ R41, R41, 1.4426950216293334961 ;  /* 0x3fb8aa3b29297820 */ /* 0x000fe20000410000 */
[----:B------:R-:W-:Y:S01]  /*1bf0*/  FADD.FTZ R43, -R6, R43 ;  /* 0x0000002b062b7221 */ /* 0x000fe20000010100 */
[----:B------:R-:W-:Y:S03]  /*1c00*/  STS [R12], R21 ;  /* 0x000000150c007388 */ /* 0x000fe60000000800 */
[----:B------:R-:W-:Y:S01]  /*1c10*/  FMUL.FTZ R43, R43, 1.4426950216293334961 ;  /* 0x3fb8aa3b2b2b7820 */ /* 0x000fe20000410000 */
[----:B------:R-:W2:Y:S01]  /*1c20*/  MUFU.EX2 R27, R27 ;  /* 0x0000001b001b7308 */ /* 0x000ea20000000800 */
[----:B---3--:R-:W-:Y:S01]  /*1c30*/  FADD.FTZ R18, R18, R23 ;  /* 0x0000001712127221 */ /* 0x008fe20000010000 */
[C---:B------:R-:W-:Y:S01]  /*1c40*/  FADD.FTZ R45, -R6.reuse, R45 ;  /* 0x0000002d062d7221 */ /* 0x040fe20000010100 */
[----:B----4-:R-:W-:Y:S01]  /*1c50*/  FADD.FTZ R47, -R6, R47 ;  /* 0x0000002f062f7221 */ /* 0x010fe20000010100 */
[----:B------:R-:W-:Y:S02]  /*1c60*/  STS [R12+0x200], R23 ;  /* 0x000200170c007388 */ /* 0x000fe40000000800 */
[----:B------:R-:W-:Y:S01]  /*1c70*/  FMUL.FTZ R45, R45, 1.4426950216293334961 ;  /* 0x3fb8aa3b2d2d7820 */ /* 0x000fe20000410000 */
[----:B------:R-:W-:Y:S01]  /*1c80*/  FMUL.FTZ R47, R47, 1.4426950216293334961 ;  /* 0x3fb8aa3b2f2f7820 */ /* 0x000fe20000410000 */
[----:B------:R-:W3:Y:S01]  /*1c90*/  MUFU.EX2 R29, R29 ;  /* 0x0000001d001d7308 */ /* 0x000ee20000000800 */
[----:B-1----:R-:W-:Y:S01]  /*1ca0*/  FADD.FTZ R18, R18, R25 ;  /* 0x0000001912127221 */ /* 0x002fe20000010000 */
[C---:B-----5:R-:W-:Y:S01]  /*1cb0*/  FADD.FTZ R35, -R6.reuse, R35 ;  /* 0x0000002306237221 */ /* 0x060fe20000010100 */
[----:B0-----:R-:W-:Y:S01]  /*1cc0*/  FADD.FTZ R37, -R6, R37 ;  /* 0x0000002506257221 */ /* 0x001fe20000010100 */
[----:B------:R-:W-:Y:S02]  /*1cd0*/  STS [R12+0x400], R25 ;  /* 0x000400190c007388 */ /* 0x000fe40000000800 */
[----:B------:R-:W-:Y:S01]  /*1ce0*/  FMUL.FTZ R35, R35, 1.4426950216293334961 ;  /* 0x3fb8aa3b23237820 */ /* 0x000fe20000410000 */
[----:B------:R-:W-:Y:S01]  /*1cf0*/  FMUL.FTZ R37, R37, 1.4426950216293334961 ;  /* 0x3fb8aa3b25257820 */ /* 0x000fe20000410000 */
        /* <DEDUP_REMOVED lines=33> */
.L_x_19938:
[----:B------:R-:W-:Y:S05]  /*1f10*/  BSYNC.RECONVERGENT B1 ;  /* 0x0000000000017941 */ /* 0x000fea0003800200 */
.L_x_19937:
        /* <DEDUP_REMOVED lines=14> */
[----:B-1----:R-:W-:-:S04]  /*2000*/  FADD.FTZ R13, -R6, R13 ;  /* 0x0000000d060d7221 */ /* 0x002fc80000010100 */
[----:B------:R-:W-:Y:S01]  /*2010*/  FMUL.FTZ R13, R13, 1.4426950216293334961 ;  /* 0x3fb8aa3b0d0d7820 */ /* 0x000fe20000410000 */
[C---:B--2---:R-:W-:Y:S01]  /*2020*/  FADD.FTZ R17, -R6.reuse, R17 ;  /* 0x0000001106117221 */ /* 0x044fe20000010100 */
[----:B---3--:R-:W-:-:S03]  /*2030*/  FADD.FTZ R19, -R6, R19 ;  /* 0x0000001306137221 */ /* 0x008fc60000010100 */
[----:B------:R-:W-:Y:S01]  /*2040*/  FMUL.FTZ R17, R17, 1.4426950216293334961 ;  /* 0x3fb8aa3b11117820 */ /* 0x000fe20000410000 */
[----:B------:R-:W1:Y:S01]  /*2050*/  MUFU.EX2 R13, R13 ;  /* 0x0000000d000d7308 */ /* 0x000e620000000800 */
[----:B------:R-:W-:Y:S01]  /*2060*/  FMUL.FTZ R19, R19, 1.4426950216293334961 ;  /* 0x3fb8aa3b13137820 */ /* 0x000fe20000410000 */
[C---:B----4-:R-:W-:Y:S01]  /*2070*/  FADD.FTZ R21, -R6.reuse, R21 ;  /* 0x0000001506157221 */ /* 0x050fe20000010100 */
[----:B-----5:R-:W-:-:S03]  /*2080*/  FADD.FTZ R23, -R6, R23 ;  /* 0x0000001706177221 */ /* 0x020fc60000010100 */
[----:B------:R-:W-:Y:S02]  /*2090*/  FMUL.FTZ R21, R21, 1.4426950216293334961 ;  /* 0x3fb8aa3b15157820 */ /* 0x000fe40000410000 */
[----:B------:R-:W2:Y:S01]  /*20a0*/  MUFU.EX2 R17, R17 ;  /* 0x0000001100117308 */ /* 0x000ea20000000800 */
[----:B------:R-:W-:Y:S01]  /*20b0*/  FMUL.FTZ R23, R23, 1.4426950216293334961 ;  /* 0x3fb8aa3b17177820 */ /* 0x000fe20000410000 */
[C---:B0-----:R-:W-:Y:S01]  /*20c0*/  FADD.FTZ R25, -R6.reuse, R25 ;  /* 0x0000001906197221 */ /* 0x041fe20000010100 */
[----:B------:R-:W-:-:S03]  /*20d0*/  FADD.FTZ R27, -R6, R27 ;  /* 0x0000001b061b7221 */ /* 0x000fc60000010100 */
[----:B------:R-:W-:Y:S02]  /*20e0*/  FMUL.FTZ R25, R25, 1.4426950216293334961 ;  /* 0x3fb8aa3b19197820 */ /* 0x000fe40000410000 */
[----:B------:R-:W0:Y:S01]  /*20f0*/  MUFU.EX2 R19, R19 ;  /* 0x0000001300137308 */ /* 0x000e220000000800 */
[----:B-1----:R-:W-:Y:S01]  /*2100*/  FADD.FTZ R11, R11, R13 ;  /* 0x0000000d0b0b7221 */ /* 0x002fe20000010000 */
[----:B------:R-:W-:Y:S01]  /*2110*/  FADD.FTZ R29, -R6, R29 ;  /* 0x0000001d061d7221 */ /* 0x000fe20000010100 */
[----:B------:R-:W-:Y:S01]  /*2120*/  FMUL.FTZ R27, R27, 1.4426950216293334961 ;  /* 0x3fb8aa3b1b1b7820 */ /* 0x000fe20000410000 */
[----:B------:R-:W-:Y:S02]  /*2130*/  STS [R12+-0x400], R13 ;  /* 0xfffc000d0c007388 */ /* 0x000fe40000000800 */
[----:B------:R-:W-:Y:S02]  /*2140*/  FMUL.FTZ R29, R29, 1.4426950216293334961 ;  /* 0x3fb8aa3b1d1d7820 */ /* 0x000fe40000410000 */
[----:B------:R-:W1:Y:S01]  /*2150*/  MUFU.EX2 R21, R21 ;  /* 0x0000001500157308 */ /* 0x000e620000000800 */
[----:B--2---:R-:W-:Y:S01]  /*2160*/  FADD.FTZ R11, R11, R17 ;  /* 0x000000110b0b7221 */ /* 0x004fe20000010000 */
[----:B------:R-:W-:Y:S06]  /*2170*/  STS [R12+-0x200], R17 ;  /* 0xfffe00110c007388 */ /* 0x000fec0000000800 */
[----:B------:R-:W2:Y:S01]  /*2180*/  MUFU.EX2 R23, R23 ;  /* 0x0000001700177308 */ /* 0x000ea20000000800 */
[----:B0-----:R-:W-:Y:S01]  /*2190*/  FADD.FTZ R11, R11, R19 ;  /* 0x000000130b0b7221 */ /* 0x001fe20000010000 */
        /* <DEDUP_REMOVED lines=15> */
.L_x_19941:
[----:B------:R-:W-:Y:S05]  /*2290*/  BSYNC.RECONVERGENT B1 ;  /* 0x0000000000017941 */ /* 0x000fea0003800200 */
.L_x_19940:
[----:B------:R-:W-:-:S13]  /*22a0*/  ISETP.LT.OR P0, PT, R16, R5, P0 ;  /* 0x000000051000720c */ /* 0x000fda0000701670 */
[----:B------:R-:W-:Y:S05]  /*22b0*/  @!P0 BRA `(.L_x_19933) ;  /* 0x0000000000608947 */ /* 0x000fea0003800000 */
[----:B------:R-:W1:Y:S04]  /*22c0*/  LDS R13, [R12+-0x400] ;  /* 0xfffc00000c0d7984 */ /* 0x000e680000000800 */
[----:B------:R-:W2:Y:S04]  /*22d0*/  LDS R17, [R12+-0x200] ;  /* 0xfffe00000c117984 */ /* 0x000ea80000000800 */
[----:B------:R-:W3:Y:S04]  /*22e0*/  LDS R19, [R12] ;  /* 0x000000000c137984 */ /* 0x000ee80000000800 */
[----:B------:R-:W4:Y:S01]  /*22f0*/  LDS R21, [R12+0x200] ;  /* 0x000200000c157984 */ /* 0x000f220000000800 */
[C---:B-1----:R-:W-:Y:S01]  /*2300*/  FADD.FTZ R13, -R6.reuse, R13 ;  /* 0x0000000d060d7221 */ /* 0x042fe20000010100 */
[----:B--2---:R-:W-:-:S03]  /*2310*/  FADD.FTZ R17, -R6, R17 ;  /* 0x0000001106117221 */ /* 0x004fc60000010100 */
[----:B------:R-:W-:Y:S01]  /*2320*/  FMUL.FTZ R13, R13, 1.4426950216293334961 ;  /* 0x3fb8aa3b0d0d7820 */ /* 0x000fe20000410000 */
[----:B---3--:R-:W-:Y:S01]  /*2330*/  FADD.FTZ R19, -R6, R19 ;  /* 0x0000001306137221 */ /* 0x008fe20000010100 */
[----:B------:R-:W-:-:S04]  /*2340*/  FMUL.FTZ R17, R17, 1.4426950216293334961 ;  /* 0x3fb8aa3b11117820 */ /* 0x000fc80000410000 */
[----:B------:R-:W1:Y:S01]  /*2350*/  MUFU.EX2 R13, R13 ;  /* 0x0000000d000d7308 */ /* 0x000e620000000800 */
[----:B----4-:R-:W-:Y:S01]  /*2360*/  FADD.FTZ R21, -R6, R21 ;  /* 0x0000001506157221 */ /* 0x010fe20000010100 */
[----:B------:R-:W-:-:S03]  /*2370*/  FMUL.FTZ R19, R19, 1.4426950216293334961 ;  /* 0x3fb8aa3b13137820 */ /* 0x000fc60000410000 */
[----:B------:R-:W-:-:S03]  /*2380*/  FMUL.FTZ R21, R21, 1.4426950216293334961 ;  /* 0x3fb8aa3b15157820 */ /* 0x000fc60000410000 */
[----:B------:R-:W2:Y:S08]  /*2390*/  MUFU.EX2 R17, R17 ;  /* 0x0000001100117308 */ /* 0x000eb00000000800 */
[----:B------:R-:W3:Y:S01]  /*23a0*/  MUFU.EX2 R19, R19 ;  /* 0x0000001300137308 */ /* 0x000ee20000000800 */
[----:B-1----:R4:W-:Y:S01]  /*23b0*/  STS [R12+-0x400], R13 ;  /* 0xfffc000d0c007388 */ /* 0x0029e20000000800 */
[----:B------:R-:W-:-:S06]  /*23c0*/  FADD.FTZ R11, R11, R13 ;  /* 0x0000000d0b0b7221 */ /* 0x000fcc0000010000 */
[----:B------:R-:W1:Y:S01]  /*23d0*/  MUFU.EX2 R21, R21 ;  /* 0x0000001500157308 */ /* 0x000e620000000800 */
[----:B--2---:R4:W-:Y:S01]  /*23e0*/  STS [R12+-0x200], R17 ;  /* 0xfffe00110c007388 */ /* 0x0049e20000000800 */
[----:B------:R-:W-:-:S03]  /*23f0*/  FADD.FTZ R11, R11, R17 ;  /* 0x000000110b0b7221 */ /* 0x000fc60000010000 */
[----:B---3--:R4:W-:Y:S01]  /*2400*/  STS [R12], R19 ;  /* 0x000000130c007388 */ /* 0x0089e20000000800 */
[----:B------:R-:W-:-:S03]  /*2410*/  FADD.FTZ R11, R11, R19 ;  /* 0x000000130b0b7221 */ /* 0x000fc60000010000 */
[----:B-1----:R4:W-:Y:S01]  /*2420*/  STS [R12+0x200], R21 ;  /* 0x000200150c007388 */ /* 0x0029e20000000800 */
[----:B------:R-:W-:-:S07]  /*2430*/  FADD.FTZ R11, R11, R21 ;  /* 0x000000150b0b7221 */ /* 0x000fce0000010000 */
.L_x_19933:
[----:B------:R-:W-:Y:S05]  /*2440*/  BSYNC.RECONVERGENT B0 ;  /* 0x0000000000007941 */ /* 0x000fea0003800200 */
.L_x_19932:
[----:B----4-:R-:W2:Y:S01]  /*2450*/  SHFL.BFLY PT, R12, R11, 0x10, 0x1f ;  /* 0x0e001f000b0c7f89 */ /* 0x010ea200000e0000 */
        /* <DEDUP_REMOVED lines=12> */
[----:B------:R-:W2:Y:S04]  /*2520*/  @!P2 LDS R18, [R9+0x10] ;  /* 0x000010000912a984 */ /* 0x000ea80000000800 */
[----:B--2---:R-:W2:Y:S02]  /*2530*/  SHFL.BFLY PT, R11, R18, 0x2, 0x1f ;  /* 0x0c401f00120b7f89 */ /* 0x004ea400000e0000 */
[----:B--2---:R-:W-:-:S05]  /*2540*/  FADD.FTZ R12, R11, R18 ;  /* 0x000000120b0c7221 */ /* 0x004fca0000010000 */
[----:B------:R-:W2:Y:S02]  /*2550*/  SHFL.BFLY PT, R11, R12, 0x1, 0x1f ;  /* 0x0c201f000c0b7f89 */ /* 0x000ea400000e0000 */
[----:B--2---:R-:W-:-:S06]  /*2560*/  FADD.FTZ R11, R12, R11 ;  /* 0x0000000b0c0b7221 */ /* 0x004fcc0000010000 */
[----:B------:R-:W2:Y:S01]  /*2570*/  SHFL.IDX PT, R11, R11, RZ, 0x1f ;  /* 0x00001fff0b0b7589 */ /* 0x000ea200000e0000 */
[----:B------:R-:W-:Y:S05]  /*2580*/  @P1 BRA `(.L_x_19943) ;  /* 0x00000008002c1947 */ /* 0x000fea0003800000 */
[-C--:B------:R-:W-:Y:S01]  /*2590*/  LOP3.LUT R7, RZ, R14.reuse, RZ, 0x33, !PT ;  /* 0x0000000eff077212 */ /* 0x080fe200078e33ff */
[----:B------:R-:W-:Y:S04]  /*25a0*/  BSSY.RECONVERGENT B1, `(.L_x_19944) ;  /* 0x000001a000017945 */ /* 0x000fe80003800200 */
[----:B------:R-:W-:Y:S01]  /*25b0*/  IMAD.IADD R12, R10, 0x1, R7 ;  /* 0x000000010a0c7824 */ /* 0x000fe200078e0207 */
[----:B------:R-:W-:-:S03]  /*25c0*/  MOV R10, R14 ;  /* 0x0000000e000a7202 */ /* 0x000fc60000000f00 */
[C---:B------:R-:W-:Y:S01]  /*25d0*/  IMAD.IADD R9, R12.reuse, 0x1, -R3 ;  /* 0x000000010c097824 */ /* 0x040fe200078e0a03 */
[----:B------:R-:W-:-:S04]  /*25e0*/  LOP3.LUT R7, R12, 0x180, RZ, 0xc0, !PT ;  /* 0x000001800c077812 */ /* 0x000fc800078ec0ff */
[----:B------:R-:W-:Y:S01]  /*25f0*/  ISETP.NE.AND P0, PT, R7, 0x180, PT ;  /* 0x000001800700780c */ /* 0x000fe20003f05270 */
[----:B--2---:R-:W-:Y:S01]  /*2600*/  FADD.FTZ R7, R11, 9.9999999747524270788e-07 ;  /* 0x358637bd0b077421 */ /* 0x004fe20000010000 */
[----:B------:R-:W-:-:S05]  /*2610*/  ISETP.GE.U32.AND P1, PT, R9, 0x180, PT ;  /* 0x000001800900780c */ /* 0x000fca0003f26070 */
[----:B------:R-:W2:Y:S06]  /*2620*/  MUFU.RCP R7, R7 ;  /* 0x0000000700077308 */ /* 0x000eac0000001000 */
        /* <DEDUP_REMOVED lines=10> */
.L_x_19946:
[----:B------:R-:W2:Y:S01]  /*26d0*/  LDS R16, [R12] ;  /* 0x000000000c107984 */ /* 0x000ea20000000800 */
[----:B------:R-:W-:-:S04]  /*26e0*/  IADD3 R13, PT, PT, R13, 0x1, RZ ;  /* 0x000000010d0d7810 */ /* 0x000fc80007ffe0ff */
[----:B------:R-:W-:Y:S01]  /*26f0*/  ISETP.NE.AND P0, PT, R13, RZ, PT ;  /* 0x000000ff0d00720c */ /* 0x000fe20003f05270 */
[----:B--2---:R-:W-:-:S05]  /*2700*/  FMUL.FTZ R9, R16, R7 ;  /* 0x0000000710097220 */ /* 0x004fca0000410000 */
[----:B------:R2:W-:Y:S02]  /*2710*/  STS [R12], R9 ;  /* 0x000000090c007388 */ /* 0x0005e40000000800 */
[----:B--2---:R-:W-:-:S05]  /*2720*/  VIADD R12, R12, 0x200 ;  /* 0x000002000c0c7836 */ /* 0x004fca0000000000 */
[----:B------:R-:W-:Y:S05]  /*2730*/  @P0 BRA `(.L_x_19946) ;  /* 0xfffffffc00e40947 */ /* 0x000fea000383ffff */
.L_x_19945:
[----:B------:R-:W-:Y:S05]  /*2740*/  BSYNC.RECONVERGENT B1 ;  /* 0x0000000000017941 */ /* 0x000fea0003800200 */
.L_x_19944:
        /* <DEDUP_REMOVED lines=12> */
.L_x_19949:
[----:B------:R-:W2:Y:S01]  /*2810*/  LDS R12, [R9+-0x400] ;  /* 0xfffc0000090c7984 */ /* 0x000ea20000000800 */
[----:B------:R-:W-:-:S03]  /*2820*/  VIADD R10, R10, 0x800 ;  /* 0x000008000a0a7836 */ /* 0x000fc60000000000 */
[----:B------:R-:W3:Y:S02]  /*2830*/  LDS R16, [R9+-0x200] ;  /* 0xfffe000009107984 */ /* 0x000ee40000000800 */
[----:B------:R-:W-:Y:S02]  /*2840*/  ISETP.GE.AND P1, PT, R10, R13, PT ;  /* 0x0000000d0a00720c */ /* 0x000fe40003f26270 */
[----:B------:R-:W4:Y:S04]  /*2850*/  LDS R18, [R9] ;  /* 0x0000000009127984 */ /* 0x000f280000000800 */
[----:B------:R-:W5:Y:S04]  /*2860*/  LDS R20, [R9+0x200] ;  /* 0x0002000009147984 */ /* 0x000f680000000800 */
[----:B------:R-:W0:Y:S04]  /*2870*/  LDS R22, [R9+0x400] ;  /* 0x0004000009167984 */ /* 0x000e280000000800 */
[----:B------:R-:W1:Y:S04]  /*2880*/  LDS R24, [R9+0x600] ;  /* 0x0006000009187984 */ /* 0x000e680000000800 */
[----:B------:R-:W1:Y:S04]  /*2890*/  LDS R26, [R9+0x800] ;  /* 0x00080000091a7984 */ /* 0x000e680000000800 */
[----:B------:R-:W1:Y:S04]  /*28a0*/  LDS R28, [R9+0xa00] ;  /* 0x000a0000091c7984 */ /* 0x000e680000000800 */
[----:B------:R-:W1:Y:S04]  /*28b0*/  LDS R30, [R9+0xc00] ;  /* 0x000c0000091e7984 */ /* 0x000e680000000800 */
[----:B------:R-:W1:Y:S04]  /*28c0*/  LDS R32, [R9+0xe00] ;  /* 0x000e000009207984 */ /* 0x000e680000000800 */
        /* <DEDUP_REMOVED lines=11> */
[-C--:B-1----:R-:W-:Y:S01]  /*2980*/  FMUL.FTZ R24, R24, R7.reuse ;  /* 0x0000000718187220 */ /* 0x082fe20000410000 */
        /* <DEDUP_REMOVED lines=28> */
.L_x_19948:
[----:B------:R-:W-:Y:S05]  /*2b50*/  BSYNC.RECONVERGENT B1 ;  /* 0x0000000000017941 */ /* 0x000fea0003800200 */
.L_x_19947:
[----:B------:R-:W-:Y:S01]  /*2b60*/  IADD3 R12, PT, PT, R5, -R10, RZ ;  /* 0x8000000a050c7210 */ /* 0x000fe20007ffe0ff */
[----:B------:R-:W-:Y:S03]  /*2b70*/  BSSY.RECONVERGENT B1, `(.L_x_19950) ;  /* 0x000001e000017945 */ /* 0x000fe60003800200 */
[----:B------:R-:W-:-:S13]  /*2b80*/  ISETP.GT.AND P1, PT, R12, 0x200, PT ;  /* 0x000002000c00780c */ /* 0x000fda0003f24270 */
[----:B------:R-:W-:Y:S05]  /*2b90*/  @!P1 BRA `(.L_x_19951) ;  /* 0x00000000006c9947 */ /* 0x000fea0003800000 */
[----:B------:R-:W2:Y:S01]  /*2ba0*/  LDS R12, [R9+-0x400] ;  /* 0xfffc0000090c7984 */ /* 0x000ea20000000800 */
[----:B------:R-:W-:Y:S01]  /*2bb0*/  PLOP3.LUT P0, PT, PT, PT, PT, 0x8, 0x80 ;  /* 0x000000000080781c */ /* 0x000fe20003f0e170 */
[----:B------:R-:W-:Y:S02]  /*2bc0*/  VIADD R10, R10, 0x400 ;  /* 0x000004000a0a7836 */ /* 0x000fe40000000000 */
[----:B------:R-:W3:Y:S04]  /*2bd0*/  LDS R16, [R9+-0x200] ;  /* 0xfffe000009107984 */ /* 0x000ee80000000800 */
[----:B------:R-:W4:Y:S04]  /*2be0*/  LDS R18, [R9] ;  /* 0x0000000009127984 */ /* 0x000f280000000800 */
[----:B------:R-:W5:Y:S04]  /*2bf0*/  LDS R20, [R9+0x200] ;  /* 0x0002000009147984 */ /* 0x000f680000000800 */
[----:B------:R-:W0:Y:S04]  /*2c00*/  LDS R22, [R9+0x400] ;  /* 0x0004000009167984 */ /* 0x000e280000000800 */
[----:B------:R-:W1:Y:S04]  /*2c10*/  LDS R24, [R9+0x600] ;  /* 0x0006000009187984 */ /* 0x000e680000000800 */
[----:B------:R-:W1:Y:S04]  /*2c20*/  LDS R26, [R9+0x800] ;  /* 0x00080000091a7984 */ /* 0x000e680000000800 */
[----:B------:R-:W1:Y:S01]  /*2c30*/  LDS R28, [R9+0xa00] ;  /* 0x000a0000091c7984 */ /* 0x000e620000000800 */
[-C--:B--2---:R-:W-:Y:S01]  /*2c40*/  FMUL.FTZ R12, R12, R7.reuse ;  /* 0x000000070c0c7220 */ /* 0x084fe20000410000 */
[----:B---3--:R-:W-:-:S04]  /*2c50*/  FMUL.FTZ R16, R16, R7 ;  /* 0x0000000710107220 */ /* 0x008fc80000410000 */
[----:B------:R-:W-:Y:S01]  /*2c60*/  STS [R9+-0x400], R12 ;  /* 0xfffc000c09007388 */ /* 0x000fe20000000800 */
[----:B----4-:R-:W-:-:S03]  /*2c70*/  FMUL.FTZ R18, R18, R7 ;  /* 0x0000000712127220 */ /* 0x010fc60000410000 */
[----:B------:R-:W-:Y:S01]  /*2c80*/  STS [R9+-0x200], R16 ;  /* 0xfffe001009007388 */ /* 0x000fe20000000800 */
[----:B-----5:R-:W-:-:S03]  /*2c90*/  FMUL.FTZ R20, R20, R7 ;  /* 0x0000000714147220 */ /* 0x020fc60000410000 */
[----:B------:R-:W-:Y:S01]  /*2ca0*/  STS [R9], R18 ;  /* 0x0000001209007388 */ /* 0x000fe20000000800 */
[----:B0-----:R-:W-:-:S03]  /*2cb0*/  FMUL.FTZ R22, R22, R7 ;  /* 0x0000000716167220 */ /* 0x001fc60000410000 */
        /* <DEDUP_REMOVED lines=9> */
.L_x_19951:
[----:B------:R-:W-:Y:S05]  /*2d50*/  BSYNC.RECONVERGENT B1 ;  /* 0x0000000000017941 */ /* 0x000fea0003800200 */
.L_x_19950:
[----:B------:R-:W-:-:S13]  /*2d60*/  ISETP.LT.OR P0, PT, R10, R5, P0 ;  /* 0x000000050a00720c */ /* 0x000fda0000701670 */
[----:B------:R-:W-:Y:S05]  /*2d70*/  @!P0 BRA `(.L_x_19943) ;  /* 0x0000000000308947 */ /* 0x000fea0003800000 */
[----:B------:R-:W2:Y:S04]  /*2d80*/  LDS R10, [R9+-0x400] ;  /* 0xfffc0000090a7984 */ /* 0x000ea80000000800 */
[----:B------:R-:W3:Y:S04]  /*2d90*/  LDS R12, [R9+-0x200] ;  /* 0xfffe0000090c7984 */ /* 0x000ee80000000800 */
[----:B------:R-:W4:Y:S04]  /*2da0*/  LDS R16, [R9] ;  /* 0x0000000009107984 */ /* 0x000f280000000800 */
[----:B------:R-:W5:Y:S01]  /*2db0*/  LDS R18, [R9+0x200] ;  /* 0x0002000009127984 */ /* 0x000f620000000800 */
[-C--:B--2---:R-:W-:Y:S01]  /*2dc0*/  FMUL.FTZ R10, R10, R7.reuse ;  /* 0x000000070a0a7220 */ /* 0x084fe20000410000 */
[----:B---3--:R-:W-:-:S04]  /*2dd0*/  FMUL.FTZ R12, R12, R7 ;  /* 0x000000070c0c7220 */ /* 0x008fc80000410000 */
[----:B------:R3:W-:Y:S01]  /*2de0*/  STS [R9+-0x400], R10 ;  /* 0xfffc000a09007388 */ /* 0x0007e20000000800 */
[----:B----4-:R-:W-:-:S03]  /*2df0*/  FMUL.FTZ R16, R16, R7 ;  /* 0x0000000710107220 */ /* 0x010fc60000410000 */
[----:B------:R3:W-:Y:S01]  /*2e00*/  STS [R9+-0x200], R12 ;  /* 0xfffe000c09007388 */ /* 0x0007e20000000800 */
[----:B-----5:R-:W-:-:S03]  /*2e10*/  FMUL.FTZ R18, R18, R7 ;  /* 0x0000000712127220 */ /* 0x020fc60000410000 */
[----:B------:R3:W-:Y:S04]  /*2e20*/  STS [R9], R16 ;  /* 0x0000001009007388 */ /* 0x0007e80000000800 */
[----:B------:R3:W-:Y:S02]  /*2e30*/  STS [R9+0x200], R18 ;  /* 0x0002001209007388 */ /* 0x0007e40000000800 */
.L_x_19943:
[----:B------:R-:W-:Y:S05]  /*2e40*/  BSYNC.RECONVERGENT B0 ;  /* 0x0000000000007941 */ /* 0x000fea0003800200 */
.L_x_19942:
[----:B------:R-:W-:Y:S01]  /*2e50*/  BAR.SYNC.DEFER_BLOCKING 0x0 ;  /* 0x0000000000007b1d */ /* 0x000fe20000010000 */
[----:B------:R-:W-:Y:S02]  /*2e60*/  ISETP.NE.AND P0, PT, R14, RZ, PT ;  /* 0x000000ff0e00720c */ /* 0x000fe40003f05270 */
[----:B------:R-:W-:-:S03]  /*2e70*/  MOV R5, UR17 ;  /* 0x0000001100057c02 */ /* 0x000fc60008000f00 */
[----:B------:R-:W4:Y:S01]  /*2e80*/  LDCU UR21, c[0x0][0x3dc] ;  /* 0x00007b80ff1577ac */ /* 0x000f220008000800 */
[----:B------:R-:W-:Y:S01]  /*2e90*/  BSSY.RECONVERGENT B0, `(.L_x_19952) ;  /* 0x0000016000007945 */ /* 0x000fe20003800200 */
[----:B------:R-:W-:Y:S01]  /*2ea0*/  IMAD R24, R5, 0x40, R0 ;  /* 0x0000004005187824 */ /* 0x000fe200078e0200 */
[----:B------:R-:W0:Y:S04]  /*2eb0*/  LDCU.64 UR22, c[0x0][0x3a8] ;  /* 0x00007500ff1677ac */ /* 0x000e280008000a00 */
[----:B------:R-:W-:Y:S01]  /*2ec0*/  ISETP.GE.U32.AND P1, PT, R24, UR8, PT ;  /* 0x0000000818007c0c */ /* 0x000fe2000bf26070 */
[----:B------:R-:W-:-:S12]  /*2ed0*/  @P0 BRA `(.L_x_19953) ;  /* 0x0000000000440947 */ /* 0x000fd80003800000 */
        /* <DEDUP_REMOVED lines=10> */
[----:B---3--:R-:W-:Y:S01]  /*2f80*/  IMAD.U32 R12, RZ, RZ, UR6 ;  /* 0x00000006ff0c7e24 */ /* 0x008fe2000f8e00ff */
[----:B------:R-:W-:-:S02]  /*2f90*/  UIADD3.X UR5, UPT, UPT, UR11, UR5, URZ, UP1, !UPT ;  /* 0x000000050b057290 */ /* 0x000fc40008ffe4ff */
[----:B------:R-:W-:Y:S02]  /*2fa0*/  MOV R16, UR4 ;  /* 0x0000000400107c02 */ /* 0x000fe40008000f00 */
[----:B------:R-:W-:Y:S02]  /*2fb0*/  IMAD.U32 R13, RZ, RZ, UR7 ;  /* 0x00000007ff0d7e24 */ /* 0x000fe4000f8e00ff */
[----:B------:R-:W-:-:S03]  /*2fc0*/  MOV R17, UR5 ;  /* 0x0000000500117c02 */ /* 0x000fc60008000f00 */
[----:B-1----:R1:W-:Y:S04]  /*2fd0*/  STG.E desc[UR14][R12.64], R6 ;  /* 0x000000060c007986 */ /* 0x0023e8000c10190e */
[----:B--2---:R1:W-:Y:S02]  /*2fe0*/  STG.E desc[UR14][R16.64], R11 ;  /* 0x0000000b10007986 */ /* 0x0043e4000c10190e */
.L_x_19953:
[----:B0---4-:R-:W-:Y:S05]  /*2ff0*/  BSYNC.RECONVERGENT B0 ;  /* 0x0000000000007941 */ /* 0x011fea0003800200 */
.L_x_19952:
[----:B------:R-:W-:Y:S01]  /*3000*/  BSSY.RECONVERGENT B0, `(.L_x_19954) ;  /* 0x000012f000007945 */ /* 0x000fe20003800200 */
[----:B---3--:R-:W-:Y:S02]  /*3010*/  CS2R R18, SRZ ;  /* 0x0000000000127805 */ /* 0x008fe4000001ff00 */
[----:B-1----:R-:W-:Y:S01]  /*3020*/  CS2R R16, SRZ ;  /* 0x0000000000107805 */ /* 0x002fe2000001ff00 */
[----:B------:R-:W-:Y:S06]  /*3030*/  @P1 BRA `(.L_x_19955) ;  /* 0x0000001000ac1947 */ /* 0x000fec0003800000 */
[----:B------:R-:W0:Y:S01]  /*3040*/  LDCU UR5, c[0x0][0x3e0] ;  /* 0x00007c00ff0577ac */ /* 0x000e220008000800 */
[C---:B--2---:R-:W-:Y:S01]  /*3050*/  IMAD.WIDE.U32 R6, R24.reuse, 0x4, RZ ;  /* 0x0000000418067825 */ /* 0x044fe200078e00ff */
[----:B------:R-:W-:Y:S02]  /*3060*/  IADD3 R22, PT, PT, R24, 0x1, RZ ;  /* 0x0000000118167810 */ /* 0x000fe40007ffe0ff */
[----:B------:R-:W-:Y:S01]  /*3070*/  CS2R R18, SRZ ;  /* 0x0000000000127805 */ /* 0x000fe2000001ff00 */
[----:B------:R-:W1:Y:S01]  /*3080*/  LDCU.64 UR6, c[0x0][0x3b8] ;  /* 0x00007700ff0677ac */ /* 0x000e620008000a00 */
[----:B------:R-:W-:Y:S01]  /*3090*/  IMAD.U32 R5, RZ, RZ, UR9 ;  /* 0x00000009ff057e24 */ /* 0x000fe2000f8e00ff */
[----:B------:R-:W-:Y:S01]  /*30a0*/  CS2R R16, SRZ ;  /* 0x0000000000107805 */ /* 0x000fe2000001ff00 */
[----:B------:R-:W-:Y:S01]  /*30b0*/  IMAD R3, R0, 0x8, R3 ;  /* 0x0000000800037824 */ /* 0x000fe200078e0203 */
[----:B------:R-:W-:Y:S01]  /*30c0*/  UIADD3 UR4, UPT, UPT, UR16, 0x7, URZ ;  /* 0x0000000710047890 */ /* 0x000fe2000fffe0ff */
[----:B------:R-:W-:Y:S01]  /*30d0*/  IMAD.WIDE R6, R5, 0x4, R6 ;  /* 0x0000000405067825 */ /* 0x000fe200078e0206 */
[----:B------:R-:W-:-:S02]  /*30e0*/  IADD3 R5, PT, PT, R4, 0x100, RZ ;  /* 0x0000010004057810 */ /* 0x000fc40007ffe0ff */
[----:B------:R-:W-:Y:S01]  /*30f0*/  USHF.R.U32.HI UR4, URZ, 0x3, UR4 ;  /* 0x00000003ff047899 */ /* 0x000fe20008011604 */
[----:B------:R-:W-:Y:S02]  /*3100*/  IADD3 R23, PT, PT, R3, 0x3, RZ ;  /* 0x0000000303177810 */ /* 0x000fe40007ffe0ff */
[----:B------:R-:W-:Y:S01]  /*3110*/  LEA R5, R2, R5, 0x18 ;  /* 0x0000000502057211 */ /* 0x000fe200078ec0ff */
[----:B0-----:R-:W-:-:S04]  /*3120*/  IMAD R12, R8, UR5, RZ ;  /* 0x00000005080c7c24 */ /* 0x001fc8000f8e02ff */
[----:B------:R-:W-:Y:S01]  /*3130*/  IMAD R25, R0, 0x20, R5 ;  /* 0x0000002000197824 */ /* 0x000fe200078e0205 */
[----:B-1----:R-:W-:Y:S01]  /*3140*/  IADD3 R20, P0, PT, R6, UR6, RZ ;  /* 0x0000000606147c10 */ /* 0x002fe2000ff1e0ff */
[----:B------:R-:W-:Y:S01]  /*3150*/  VIADD R24, R24, -UR4 ;  /* 0x8000000418187c36 */ /* 0x000fe20008000000 */
[----:B------:R-:W-:Y:S02]  /*3160*/  SHF.R.S32.HI R13, RZ, 0x1f, R12 ;  /* 0x0000001fff0d7819 */ /* 0x000fe4000001140c */
[----:B------:R-:W-:Y:S02]  /*3170*/  IADD3.X R21, PT, PT, R7, UR7, RZ, P0, !PT ;  /* 0x0000000707157c10 */ /* 0x000fe400087fe4ff */
[----:B------:R-:W-:-:S07]  /*3180*/  IADD3 R25, PT, PT, R25, 0x10, RZ ;  /* 0x0000001019197810 */ /* 0x000fce0007ffe0ff */
.L_x_19966:
        /* <DEDUP_REMOVED lines=58> */
.L_x_19957:
[----:B------:R-:W-:Y:S05]  /*3530*/  BSYNC.RECONVERGENT B1 ;  /* 0x0000000000017941 */ /* 0x000fea0003800200 */
.L_x_19956:
[----:B-----5:R-:W-:Y:S02]  /*3540*/  HFMA2.BF16_V2 R7, R5, R36, -RZ ;  /* 0x0000002405077231 */ /* 0x020fe400003000ff */
[----:B------:R-:W-:Y:S02]  /*3550*/  HMUL2.BF16_V2 R11, R6, R37 ;  /* 0x00000025060b7232 */ /* 0x000fe40000200000 */
[----:B------:R-:W-:Y:S01]  /*3560*/  HFMA2.BF16_V2 R36, R8, R35, -RZ ;  /* 0x0000002308247231 */ /* 0x000fe200003000ff */
[----:B------:R-:W-:Y:S02]  /*3570*/  BSSY.RECONVERGENT B1, `(.L_x_19958) ;  /* 0x0000032000017945 */ /* 0x000fe40003800200 */
[C---:B------:R-:W-:Y:S01]  /*3580*/  PRMT R35, R11.reuse, 0x7632, R35 ;  /* 0x000076320b237816 */ /* 0x040fe20000000023 */
[----:B------:R-:W-:Y:S01]  /*3590*/  IMAD.U32 R11, R11, 0x10000, RZ ;  /* 0x000100000b0b7824 */ /* 0x000fe200078e00ff */
[C---:B------:R-:W-:Y:S01]  /*35a0*/  PRMT R9, R7.reuse, 0x7632, R9 ;  /* 0x0000763207097816 */ /* 0x040fe20000000009 */
[----:B------:R-:W-:Y:S01]  /*35b0*/  IMAD.U32 R7, R7, 0x10000, RZ ;  /* 0x0001000007077824 */ /* 0x000fe200078e00ff */
[----:B------:R-:W-:Y:S01]  /*35c0*/  SHF.L.U32 R40, R35, 0x10, RZ ;  /* 0x0000001023287819 */ /* 0x000fe200000006ff */
[----:B------:R-:W-:Y:S01]  /*35d0*/  HMUL2.BF16_V2 R35, R10, R33 ;  /* 0x000000210a237232 */ /* 0x000fe20000200000 */
[----:B------:R-:W-:Y:S01]  /*35e0*/  SHF.L.U32 R38, R9, 0x10, RZ ;  /* 0x0000001009267819 */ /* 0x000fe200000006ff */
[C---:B------:R-:W-:Y:S01]  /*35f0*/  IMAD.U32 R9, R36.reuse, 0x10000, RZ ;  /* 0x0001000024097824 */ /* 0x040fe200078e00ff */
[----:B------:R-:W-:Y:S01]  /*3600*/  PRMT R37, R36, 0x7632, R37 ;  /* 0x0000763224257816 */ /* 0x000fe20000000025 */
[----:B------:R-:W-:Y:S01]  /*3610*/  FADD.FTZ R33, R11, R40 ;  /* 0x000000280b217221 */ /* 0x000fe20000010000 */
[----:B------:R-:W-:Y:S01]  /*3620*/  PRMT R11, R35, 0x7632, R11 ;  /* 0x00007632230b7816 */ /* 0x000fe2000000000b */
[----:B------:R-:W-:Y:S01]  /*3630*/  FADD.FTZ R36, R7, R38 ;  /* 0x0000002607247221 */ /* 0x000fe20000010000 */
[----:B------:R-:W-:-:S02]  /*3640*/  SHF.L.U32 R42, R37, 0x10, RZ ;  /* 0x00000010252a7819 */ /* 0x000fc400000006ff */
[----:B------:R-:W-:Y:S01]  /*3650*/  PRMT R7, R35, 0x7610, R7 ;  /* 0x0000761023077816 */ /* 0x000fe20000000007 */
[----:B------:R-:W-:Y:S01]  /*3660*/  FADD.FTZ R36, R36, R33 ;  /* 0x0000002124247221 */ /* 0x000fe20000010000 */
[----:B------:R-:W-:Y:S01]  /*3670*/  SHF.L.U32 R38, R11, 0x10, RZ ;  /* 0x000000100b267819 */ /* 0x000fe200000006ff */
[----:B------:R-:W-:Y:S02]  /*3680*/  FADD.FTZ R9, R9, R42 ;  /* 0x0000002a09097221 */ /* 0x000fe40000010000 */
[----:B------:R-:W-:Y:S01]  /*3690*/  IMAD.U32 R7, R7, 0x10000, RZ ;  /* 0x0001000007077824 */ /* 0x000fe200078e00ff */
        /* <DEDUP_REMOVED lines=31> */
.L_x_19959:
[----:B------:R-:W-:Y:S05]  /*3890*/  BSYNC.RECONVERGENT B1 ;  /* 0x0000000000017941 */ /* 0x000fea0003800200 */
.L_x_19958:
[----:B------:R-:W-:Y:S02]  /*38a0*/  HMUL2.BF16_V2 R11, R6, R32 ;  /* 0x00000020060b7232 */ /* 0x000fe40000200000 */
[----:B------:R-:W-:Y:S01]  /*38b0*/  FADD.FTZ R32, R36, R9 ;  /* 0x0000000924207221 */ /* 0x000fe20000010000 */
[----:B------:R-:W-:Y:S01]  /*38c0*/  HFMA2.BF16_V2 R9, R8, R31, -RZ ;  /* 0x0000001f08097231 */ /* 0x000fe200003000ff */
[----:B------:R-:W-:Y:S01]  /*38d0*/  BSSY.RECONVERGENT B1, `(.L_x_19960) ;  /* 0x0000027000017945 */ /* 0x000fe20003800200 */
[----:B------:R-:W-:Y:S01]  /*38e0*/  HFMA2.BF16_V2 R34, R5, R34, -RZ ;  /* 0x0000002205227231 */ /* 0x000fe200003000ff */
[----:B------:R-:W-:Y:S01]  /*38f0*/  PRMT R31, R11, 0x7610, R31 ;  /* 0x000076100b1f7816 */ /* 0x000fe2000000001f */
[----:B------:R-:W-:Y:S01]  /*3900*/  FADD.FTZ R7, R7, R38 ;  /* 0x0000002607077221 */ /* 0x000fe20000010000 */
[----:B------:R-:W-:Y:S02]  /*3910*/  PRMT R33, R11, 0x7632, R33 ;  /* 0x000076320b217816 */ /* 0x000fe40000000021 */
[----:B------:R-:W-:-:S02]  /*3920*/  PRMT R11, R9, 0x7610, R11 ;  /* 0x00007610090b7816 */ /* 0x000fc4000000000b */
        /* <DEDUP_REMOVED lines=33> */
.L_x_19961:
[----:B------:R-:W-:Y:S05]  /*3b40*/  BSYNC.RECONVERGENT B1 ;  /* 0x0000000000017941 */ /* 0x000fea0003800200 */
.L_x_19960:
[----:B------:R-:W-:Y:S01]  /*3b50*/  SHF.L.U32 R36, R33, 0x10, RZ ;  /* 0x0000001021247819 */ /* 0x000fe200000006ff */
[----:B------:R-:W-:Y:S01]  /*3b60*/  HFMA2.BF16_V2 R33, R6, R29, -RZ ;  /* 0x0000001d06217231 */ /* 0x000fe200003000ff */
[----:B------:R-:W-:Y:S01]  /*3b70*/  SHF.L.U32 R38, R9, 0x10, RZ ;  /* 0x0000001009267819 */ /* 0x000fe200000006ff */
[----:B------:R-:W-:Y:S02]  /*3b80*/  IMAD.U32 R11, R11, 0x10000, RZ ;  /* 0x000100000b0b7824 */ /* 0x000fe400078e00ff */
[----:B------:R-:W-:Y:S02]  /*3b90*/  HMUL2.BF16_V2 R30, R5, R30 ;  /* 0x0000001e051e7232 */ /* 0x000fe40000200000 */
[----:B------:R-:W-:Y:S02]  /*3ba0*/  HFMA2.BF16_V2 R28, R8, R28, -RZ ;  /* 0x0000001c081c7231 */ /* 0x000fe400003000ff */
[----:B------:R-:W-:Y:S02]  /*3bb0*/  IMAD.U32 R31, R31, 0x10000, RZ ;  /* 0x000100001f1f7824 */ /* 0x000fe400078e00ff */
[----:B------:R-:W-:Y:S01]  /*3bc0*/  FADD.FTZ R9, R11, R38 ;  /* 0x000000260b097221 */ /* 0x000fe20000010000 */
[C---:B------:R-:W-:Y:S01]  /*3bd0*/  HMUL2.BF16_V2 R26, R10.reuse, R26 ;  /* 0x0000001a0a1a7232 */ /* 0x040fe20000200000 */
[C---:B------:R-:W-:Y:S01]  /*3be0*/  PRMT R11, R30.reuse, 0x7610, R11 ;  /* 0x000076101e0b7816 */ /* 0x040fe2000000000b */
[----:B------:R-:W-:Y:S01]  /*3bf0*/  FADD.FTZ R31, R31, R36 ;  /* 0x000000241f1f7221 */ /* 0x000fe20000010000 */
[----:B------:R-:W-:Y:S01]  /*3c00*/  PRMT R29, R30, 0x7632, R29 ;  /* 0x000076321e1d7816 */ /* 0x000fe2000000001d */
[----:B------:R-:W-:Y:S01]  /*3c10*/  IMAD.U32 R34, R34, 0x10000, RZ ;  /* 0x0001000022227824 */ /* 0x000fe200078e00ff */
[----:B------:R-:W-:Y:S01]  /*3c20*/  PRMT R30, R33, 0x7610, R30 ;  /* 0x00007610211e7816 */ /* 0x000fe2000000001e */
[----:B------:R-:W-:Y:S01]  /*3c30*/  IMAD.U32 R11, R11, 0x10000, RZ ;  /* 0x000100000b0b7824 */ /* 0x000fe200078e00ff */
[----:B------:R-:W-:Y:S01]  /*3c40*/  PRMT R33, R33, 0x7632, R33 ;  /* 0x0000763221217816 */ /* 0x000fe20000000021 */
[----:B------:R-:W-:Y:S01]  /*3c50*/  FADD.FTZ R32, R32, R7 ;  /* 0x0000000720207221 */ /* 0x000fe20000010000 */
[----:B------:R-:W-:Y:S01]  /*3c60*/  SHF.L.U32 R36, R29, 0x10, RZ ;  /* 0x000000101d247819 */ /* 0x000fe200000006ff */
[----:B------:R-:W-:Y:S01]  /*3c70*/  HMUL2.BF16_V2 R29, R10, R27 ;  /* 0x0000001b0a1d7232 */ /* 0x000fe20000200000 */
[----:B------:R-:W-:Y:S01]  /*3c80*/  SHF.L.U32 R33, R33, 0x10, RZ ;  /* 0x0000001021217819 */ /* 0x000fe200000006ff */
        /* <DEDUP_REMOVED lines=26> */
[----:B------:R-:W-:-:S02]  /*3e30*/  FADD.FTZ R9, R9, R26 ;  /* 0x0000001a09097221 */ /* 0x000fc40000010000 */
        /* <DEDUP_REMOVED lines=40> */
.L_x_19965:
[----:B------:R-:W-:Y:S05]  /*40c0*/  BSYNC.RECONVERGENT B2 ;  /* 0x0000000000027941 */ /* 0x000fea0003800200 */
.L_x_19964:
[----:B0----5:R-:W-:Y:S02]  /*40d0*/  HFMA2.BF16_V2 R2, R5, R26, -RZ ;  /* 0x0000001a05027231 */ /* 0x021fe400003000ff */
[----:B------:R-:W-:Y:S02]  /*40e0*/  HMUL2.BF16_V2 R4, R6, R7 ;  /* 0x0000000706047232 */ /* 0x000fe40000200000 */
[----:B------:R-:W-:Y:S02]  /*40f0*/  HFMA2.BF16_V2 R6, R8, R9, -RZ ;  /* 0x0000000908067231 */ /* 0x000fe400003000ff */
[----:B------:R-:W-:Y:S01]  /*4100*/  HMUL2.BF16_V2 R8, R10, R11 ;  /* 0x0000000b0a087232 */ /* 0x000fe20000200000 */
        /* <DEDUP_REMOVED lines=20> */
.L_x_19963:
[----:B------:R-:W-:Y:S05]  /*4250*/  BSYNC.RECONVERGENT B1 ;  /* 0x0000000000017941 */ /* 0x000fea0003800200 */
.L_x_19962:
        /* <DEDUP_REMOVED lines=9> */
.L_x_19955:
[----:B------:R-:W-:Y:S05]  /*42f0*/  BSYNC.RECONVERGENT B0 ;  /* 0x0000000000007941 */ /* 0x000fea0003800200 */
.L_x_19954:
        /* <DEDUP_REMOVED lines=20> */
.L_x_19968:
[----:B------:R-:W-:Y:S05]  /*4440*/  BSYNC.RECONVERGENT B0 ;  /* 0x0000000000007941 */ /* 0x000fea0003800200 */
.L_x_19967:
[----:B------:R-:W-:Y:S06]  /*4450*/  BAR.SYNC.DEFER_BLOCKING 0x0 ;  /* 0x0000000000007b1d */ /* 0x000fec0000010000 */
[----:B------:R-:W-:Y:S04]  /*4460*/  BSSY.RECONVERGENT B0, `(.L_x_19969) ;  /* 0x000000b000007945 */ /* 0x000fe80003800200 */
[----:B------:R-:W-:Y:S05]  /*4470*/  @P2 BRA `(.L_x_19970) ;  /* 0x0000000000242947 */ /* 0x000fea0003800000 */
[----:B------:R-:W-:Y:S01]  /*4480*/  ISETP.GT.U32.AND P1, PT, R15, 0xf, PT ;  /* 0x0000000f0f00780c */ /* 0x000fe20003f24070 */
[----:B------:R-:W0:Y:S04]  /*4490*/  LDS R2, [R0] ;  /* 0x0000000000027984 */ /* 0x000e280000000800 */
[----:B------:R-:W1:Y:S04]  /*44a0*/  LDS R3, [R0+0x80] ;  /* 0x0000800000037984 */ /* 0x000e680000000800 */
[----:B------:R-:W3:Y:S04]  /*44b0*/  LDS R4, [R0+0x100] ;  /* 0x0001000000047984 */ /* 0x000ee80000000800 */
[----:B------:R-:W4:Y:S01]  /*44c0*/  @!P1 LDS R5, [R0+0x180] ;  /* 0x0001800000059984 */ /* 0x000f220000000800 */
[----:B0-----:R-:W-:Y:S01]  /*44d0*/  FADD.FTZ R19, R19, R2 ;  /* 0x0000000213137221 */ /* 0x001fe20000010000 */
[----:B-1----:R-:W-:Y:S01]  /*44e0*/  FADD.FTZ R18, R18, R3 ;  /* 0x0000000312127221 */ /* 0x002fe20000010000 */
[----:B---3--:R-:W-:Y:S01]  /*44f0*/  FADD.FTZ R17, R17, R4 ;  /* 0x0000000411117221 */ /* 0x008fe20000010000 */
[----:B----4-:R-:W-:-:S07]  /*4500*/  @!P1 FADD.FTZ R16, R5, R16 ;  /* 0x0000001005109221 */ /* 0x010fce0000010000 */
.L_x_19970:
[----:B------:R-:W-:Y:S05]  /*4510*/  BSYNC.RECONVERGENT B0 ;  /* 0x0000000000007941 */ /* 0x000fea0003800200 */
.L_x_19969:
        /* <DEDUP_REMOVED lines=8> */
.L_x_19972:
[----:B------:R-:W-:Y:S05]  /*45a0*/  BSYNC.RECONVERGENT B0 ;  /* 0x0000000000007941 */ /* 0x000fea0003800200 */
.L_x_19971:
[----:B------:R-:W-:Y:S06]  /*45b0*/  BAR.SYNC.DEFER_BLOCKING 0x0 ;  /* 0x0000000000007b1d */ /* 0x000fec0000010000 */
[----:B------:R-:W-:Y:S04]  /*45c0*/  BSSY.RECONVERGENT B0, `(.L_x_19973) ;  /* 0x000000b000007945 */ /* 0x000fe80003800200 */
[----:B------:R-:W-:Y:S05]  /*45d0*/  @P0 BRA `(.L_x_19974) ;  /* 0x0000000000240947 */ /* 0x000fea0003800000 */
[----:B------:R-:W-:Y:S01]  /*45e0*/  ISETP.GT.U32.AND P1, PT, R15, 0xf, PT ;  /* 0x0000000f0f00780c */ /* 0x000fe20003f24070 */
[----:B------:R-:W0:Y:S04]  /*45f0*/  LDS R2, [R0] ;  /* 0x0000000000027984 */ /* 0x000e280000000800 */
[----:B------:R-:W3:Y:S04]  /*4600*/  LDS R3, [R0+0x80] ;  /* 0x0000800000037984 */ /* 0x000ee80000000800 */
[----:B------:R-:W4:Y:S04]  /*4610*/  LDS R4, [R0+0x100] ;  /* 0x0001000000047984 */ /* 0x000f280000000800 */
[----:B------:R-:W5:Y:S01]  /*4620*/  @!P1 LDS R5, [R0+0x180] ;  /* 0x0001800000059984 */ /* 0x000f620000000800 */
[----:B01----:R-:W-:Y:S01]  /*4630*/  FADD.FTZ R19, R19, R2 ;  /* 0x0000000213137221 */ /* 0x003fe20000010000 */
[----:B---3--:R-:W-:Y:S01]  /*4640*/  FADD.FTZ R18, R18, R3 ;  /* 0x0000000312127221 */ /* 0x008fe20000010000 */
[----:B----4-:R-:W-:Y:S01]  /*4650*/  FADD.FTZ R17, R17, R4 ;  /* 0x0000000411117221 */ /* 0x010fe20000010000 */
[----:B-----5:R-:W-:-:S07]  /*4660*/  @!P1 FADD.FTZ R16, R5, R16 ;  /* 0x0000001005109221 */ /* 0x020fce0000010000 */
.L_x_19974:
[----:B------:R-:W-:Y:S05]  /*4670*/  BSYNC.RECONVERGENT B0 ;  /* 0x0000000000007941 */ /* 0x000fea0003800200 */
.L_x_19973:
[----:B------:R-:W-:Y:S06]  /*4680*/  BAR.SYNC.DEFER_BLOCKING 0x0 ;  /* 0x0000000000007b1d */ /* 0x000fec0000010000 */
[----:B------:R-:W-:Y:S05]  /*4690*/  @P0 EXIT ;  /* 0x000000000000094d */ /* 0x000fea0003800000 */
[----:B------:R-:W-:Y:S01]  /*46a0*/  UIMAD UR4, UR13, UR20, UR19 ;  /* 0x000000140d0472a4 */ /* 0x000fe2000f8e0213 */
[----:B01----:R-:W-:Y:S01]  /*46b0*/  F2FP.BF16.F32.PACK_AB R18, R18, R19 ;  /* 0x000000131212723e */ /* 0x003fe200000010ff */
        /* <DEDUP_REMOVED lines=9> */
[----:B------:R-:W-:Y:S02]  /*4750*/  LEA.HI.X R3, R0, UR7, R3, 0x1, P0 ;  /* 0x0000000700037c11 */ /* 0x000fe400080f0c03 */
[----:B------:R-:W-:Y:S02]  /*4760*/  ISETP.GT.U32.AND P0, PT, R15, 0xf, PT ;  /* 0x0000000f0f00780c */ /* 0x000fe40003f04070 */
[----:B------:R-:W-:Y:S01]  /*4770*/  PRMT R0, R18, 0x7632, R0 ;  /* 0x0000763212007816 */ /* 0x000fe20000000000 */
[----:B------:R0:W-:Y:S04]  /*4780*/  STG.E.U16 desc[UR14][R2.64], R18 ;  /* 0x0000001202007986 */ /* 0x0001e8000c10150e */
[----:B------:R0:W-:Y:S04]  /*4790*/  STG.E.U16 desc[UR14][R2.64+0x40], R0 ;  /* 0x0000400002007986 */ /* 0x0001e8000c10150e */
[----:B------:R0:W-:Y:S02]  /*47a0*/  STG.E.U16 desc[UR14][R2.64+0x80], R17 ;  /* 0x0000801102007986 */ /* 0x0001e4000c10150e */
[----:B------:R-:W-:Y:S05]  /*47b0*/  @P0 EXIT ;  /* 0x000000000000094d */ /* 0x000fea0003800000 */
[----:B0-----:R-:W-:-:S05]  /*47c0*/  F2FP.BF16.F32.PACK_AB R0, RZ, R16 ;  /* 0x00000010ff00723e */ /* 0x001fca00000010ff */
[----:B------:R-:W-:Y:S01]  /*47d0*/  STG.E.U16 desc[UR14][R2.64+0xc0], R0 ;  /* 0x0000c00002007986 */ /* 0x000fe2000c10150e */
[----:B------:R-:W-:Y:S05]  /*47e0*/  EXIT ;  /* 0x000000000000794d */ /* 0x000fea0003800000 */
.L_x_19929:
        /* <DEDUP_REMOVED lines=8> */
.L_x_19976:
[----:B------:R-:W-:Y:S05]  /*4870*/  BSYNC B1 ;  /* 0x0000000000017941 */ /* 0x000fea0003800000 */
.L_x_19975:
[----:B------:R-:W-:Y:S01]  /*4880*/  MOV R6, R45 ;  /* 0x0000002d00067202 */ /* 0x000fe20000000f00 */
[----:B------:R-:W-:Y:S02]  /*4890*/  HFMA2 R7, -RZ, RZ, 0, 1.847743988037109375e-06 ;  /* 0x0000001fff077431 */ /* 0x000fe400000001ff */
[----:B------:R-:W-:Y:S02]  /*48a0*/  IMAD.MOV.U32 R43, RZ, RZ, 0x1 ;  /* 0x00000001ff2b7424 */ /* 0x000fe400078e00ff */
[----:B------:R-:W-:Y:S01]  /*48b0*/  FADD.FTZ R44, R49, R6 ;  /* 0x00000006312c7221 */ /* 0x000fe20000010000 */
[----:B------:R-:W-:-:S07]  /*48c0*/  IMAD.MOV.U32 R6, RZ, RZ, -0x1 ;  /* 0xffffffffff067424 */ /* 0x000fce00078e00ff */
[----:B------:R-:W-:Y:S05]  /*48d0*/  WARPSYNC.COLLECTIVE R6, `(.L_x_19977) ;  /* 0x0000000006087348 */ /* 0x000fea0003c00000 */
[----:B------:R0:W1:Y:S02]  /*48e0*/  SHFL.BFLY P1, R45, R44, R43, R7 ;  /* 0x0c00002b2c2d7389 */ /* 0x0000640000020007 */
[----:B01----:R-:W-:Y:S05]  /*48f0*/  ENDCOLLECTIVE ;  /* 0x000000000000791b */ /* 0x003fea0003800000 */
.L_x_19977:
[----:B------:R-:W-:Y:S05]  /*4900*/  BRA `(.L_x_19978) ;  /* 0xffffffc800507947 */ /* 0x000fea000383ffff */
.L_x_19931:
        /* <DEDUP_REMOVED lines=8> */
.L_x_19980:
[----:B------:R-:W-:Y:S05]  /*4990*/  BSYNC B0 ;  /* 0x0000000000007941 */ /* 0x000fea0003800000 */
.L_x_19979:
[----:B------:R-:W-:Y:S01]  /*49a0*/  MOV R6, R45 ;  /* 0x0000002d00067202 */ /* 0x000fe20000000f00 */
[----:B------:R-:W-:Y:S02]  /*49b0*/  HFMA2 R43, -RZ, RZ, 0, 4.76837158203125e-07 ;  /* 0x00000008ff2b7431 */ /* 0x000fe400000001ff */
[----:B------:R-:W-:Y:S01]  /*49c0*/  IMAD.MOV.U32 R7, RZ, RZ, 0x1f ;  /* 0x0000001fff077424 */ /* 0x000fe200078e00ff */
[----:B------:R-:W-:Y:S02]  /*49d0*/  FMNMX.FTZ R9, R6, R31, !PT ;  /* 0x0000001f06097209 */ /* 0x000fe40007810000 */
[----:B------:R-:W-:-:S03]  /*49e0*/  MOV R6, 0xffffffff ;  /* 0xffffffff00067802 */ /* 0x000fc60000000f00 */
[----:B------:R-:W-:-:S07]  /*49f0*/  IMAD.MOV.U32 R44, RZ, RZ, R9 ;  /* 0x000000ffff2c7224 */ /* 0x000fce00078e0009 */
[----:B------:R-:W-:Y:S05]  /*4a00*/  WARPSYNC.COLLECTIVE R6, `(.L_x_19981) ;  /* 0x0000000006087348 */ /* 0x000fea0003c00000 */
[----:B------:R0:W1:Y:S02]  /*4a10*/  SHFL.BFLY P1, R45, R44, R43, R7 ;  /* 0x0c00002b2c2d7389 */ /* 0x0000640000020007 */
[----:B01----:R-:W-:Y:S05]  /*4a20*/  ENDCOLLECTIVE ;  /* 0x000000000000791b */ /* 0x003fea0003800000 */
.L_x_19981:
[----:B------:R-:W-:Y:S02]  /*4a30*/  IMAD.MOV.U32 R43, RZ, RZ, 0x4 ;  /* 0x00000004ff2b7424 */ /* 0x000fe400078e00ff */
[----:B------:R-:W-:-:S05]  /*4a40*/  IMAD.MOV.U32 R12, RZ, RZ, R45 ;  /* 0x000000ffff0c7224 */ /* 0x000fca00078e002d */
[----:B------:R-:W-:-:S04]  /*4a50*/  FMNMX.FTZ R12, R9, R12, !PT ;  /* 0x0000000c090c7209 */ /* 0x000fc80007810000 */
[----:B------:R-:W-:-:S07]  /*4a60*/  MOV R44, R12 ;  /* 0x0000000c002c7202 */ /* 0x000fce0000000f00 */
[----:B------:R-:W-:Y:S05]  /*4a70*/  WARPSYNC.COLLECTIVE R6, `(.L_x_19982) ;  /* 0x0000000006087348 */ /* 0x000fea0003c00000 */
[----:B------:R0:W1:Y:S02]  /*4a80*/  SHFL.BFLY P1, R45, R44, R43, R7 ;  /* 0x0c00002b2c2d7389 */ /* 0x0000640000020007 */
[----:B01----:R-:W-:Y:S05]  /*4a90*/  ENDCOLLECTIVE ;  /* 0x000000000000791b */ /* 0x003fea0003800000 */
.L_x_19982:
[----:B------:R-:W-:Y:S01]  /*4aa0*/  MOV R11, R45 ;  /* 0x0000002d000b7202 */ /* 0x000fe20000000f00 */
[----:B------:R-:W-:Y:S06]  /*4ab0*/  BRA `(.L_x_19983) ;  /* 0xffffffc800887947 */ /* 0x000fec000383ffff */
.L_x_19984:
        /* <DEDUP_REMOVED lines=12> */
.L_x_27609:


//--------------------- .text._ZN4vllm25paged_attention_v2_kernelI13__nv_bfloat16S1_Li96ELi8ELi128ELNS_18Fp8KVCacheDataTypeE0ELb0ELi512EEEvPfS3_PT_PKS4_PKT0_SA_ifPKiSC_iPKfiiiSE_SE_iiiii --------------------------
	.section	.text._ZN4vllm25paged_attention_v2_kernelI13__nv_bfloat16S1_Li96ELi8ELi128ELNS_18Fp8KVCacheDataTypeE0ELb0ELi512EEEvPfS3_PT_PKS4_PKT0_SA_ifPKiSC_iPKfiiiSE_SE_iiiii,"ax",@progbits
	.align	128
        .global         _ZN4vllm25paged_attention_v2_kernelI13__nv_bfloat16S1_Li96ELi8ELi128ELNS_18Fp8KVCacheDataTypeE0ELb0ELi512EEEvPfS3_PT_PKS4_PKT0_SA_ifPKiSC_iPKfiiiSE_SE_iiiii
        .type           _ZN4vllm25paged_attention_v2_kernelI13__nv_bfloat16S1_Li96ELi8ELi128ELNS_18Fp8KVCacheDataTypeE0ELb0ELi512EEEvPfS3_PT_PKS4_PKT0_SA_ifPKiSC_iPKfiiiSE_SE_iiiii,@function
        .size           _ZN4vllm25paged_attention_v2_kernelI13__nv_bfloat16S1_Li96ELi8ELi128ELNS_18Fp8KVCacheDataTypeE0ELb0ELi512EEEvPfS3_PT_PKS4_PKT0_SA_ifPKiSC_iPKfiiiSE_SE_iiiii,(.L_x_27610 - _ZN4vllm25paged_attention_v2_kernelI13__nv_bfloat16S1_Li96ELi8ELi128ELNS_18Fp8KVCacheDataTypeE0ELb0ELi512EEEvPfS3_PT_PKS4_PKT0_SA_ifPKiSC_iPKfiiiSE_SE_iiiii)
        .other          _ZN4vllm25paged_attention_v2_kernelI13__nv_bfloat16S1_Li96ELi8ELi128ELNS_18Fp8KVCacheDataTypeE0ELb0ELi512EEEvPfS3_PT_PKS4_PKT0_SA_ifPKiSC_iPKfiiiSE_SE_iiiii,@"STO_CUDA_ENTRY STV_DEFAULT"
_ZN4vllm25paged_attention_v2_kernelI13__nv_bfloat16S1_Li96ELi8ELi128ELNS_18Fp8KVCacheDataTypeE0ELb0ELi512EEEvPfS3_PT_PKS4_PKT0_SA_ifPKiSC_iPKfiiiSE_SE_iiiii:
.text._ZN4vllm25paged_attention_v2_kernelI13__nv_bfloat16S1_Li96ELi8ELi128ELNS_18Fp8KVCacheDataTypeE0ELb0ELi512EEEvPfS3_PT_PKS4_PKT0_SA_ifPKiSC_iPKfiiiSE_SE_iiiii:
        /* <DEDUP_REMOVED lines=33> */
[----:B------:R-:W-:Y:S01]  /*0210*/  BSSY B0, `(.L_x_19985) ;  /* 0x0000104000007945 */ /* 0x000fe20003800000 */
[----:B------:R-:W2:Y:S07]  /*0220*/  LDCU UR7, c[0x0][0x3dc] ;  /* 0x00007b80ff0777ac */ /* 0x000eae0008000800 */
        /* <DEDUP_REMOVED lines=8> */
[----:B------:R-:W-:-:S06]  /*02b0*/  @!P0 LEA.HI.X R3, R3, R7, R4, 0x1, P1 ;  /* 0x0000000703038211 */ /* 0x000fcc00008f0c04 */
[----:B------:R3:W2:Y:S01]  /*02c0*/  @!P0 LDG.E.CONSTANT R3, desc[UR14][R2.64] ;  /* 0x0000000e02038981 */ /* 0x0006a2000c1e9900 */
[----:B----4-:R-:W4:Y:S01]  /*02d0*/  MUFU.RCP R8, R8 ;  /* 0x0000000800087308 */ /* 0x010f220000001000 */
[----:B------:R-:W-:Y:S01]  /*02e0*/  PLOP3.LUT P1, PT, PT, PT, UP0, 0x80, 0x8 ;  /* 0x000000000008781c */ /* 0x000fe20003f2f008 */
[----:B-1----:R-:W-:-:S06]  /*02f0*/  @UP0 UIMAD.WIDE.U32 UR4, UR19, 0x4, UR4 ;  /* 0x00000004130408a5 */ /* 0x002fcc000f8e0004 */
[----:B------:R-:W-:Y:S01]  /*0300*/  MOV R4, UR4 ;  /* 0x0000000400047c02 */ /* 0x000fe20008000f00 */
[----:B------:R-:W-:-:S05]  /*0310*/  IMAD.U32 R5, RZ, RZ, UR5 ;  /* 0x00000005ff057e24 */ /* 0x000fca000f8e00ff */
[----:B------:R1:W5:Y:S01]  /*0320*/  @P1 LDG.E.CONSTANT R17, desc[UR14][R4.64] ;  /* 0x0000000e04111981 */ /* 0x000362000c1e9900 */
[----:B------:R-:W-:Y:S01]  /*0330*/  UIADD3 UR4, UPT, UPT, UR16, 0x7, URZ ;  /* 0x0000000710047890 */ /* 0x000fe2000fffe0ff */
[----:B------:R-:W-:Y:S01]  /*0340*/  IMAD.MOV.U32 R15, RZ, RZ, -0x800001 ;  /* 0xff7fffffff0f7424 */ /* 0x000fe200078e00ff */
[----:B------:R-:W-:Y:S01]  /*0350*/  ULEA UR5, UR17, 0x40, 0x6 ;  /* 0x0000004011057891 */ /* 0x000fe2000f8e30ff */
[----:B----4-:R-:W-:Y:S01]  /*0360*/  VIADD R6, R8, 0xffffffe ;  /* 0x0ffffffe08067836 */ /* 0x010fe20000000000 */
[----:B------:R-:W-:Y:S02]  /*0370*/  USHF.R.U32.HI UR4, URZ, 0x3, UR4 ;  /* 0x00000003ff047899 */ /* 0x000fe40008011604 */
[----:B------:R-:W-:Y:S01]  /*0380*/  UIMAD UR9, UR13, UR9, URZ ;  /* 0x000000090d0972a4 */ /* 0x000fe2000f8e02ff */
[----:B------:R4:W3:Y:S01]  /*0390*/  F2I.FTZ.U32.TRUNC.NTZ R7, R6 ;  /* 0x0000000600077305 */ /* 0x0008e2000021f000 */
[----:B------:R-:W-:-:S04]  /*03a0*/  UISETP.LT.U32.AND UP0, UPT, UR4, UR5, UPT ;  /* 0x000000050400728c */ /* 0x000fc8000bf01070 */
[----:B------:R-:W-:Y:S01]  /*03b0*/  USEL UR8, UR4, UR5, UP0 ;  /* 0x0000000504087287 */ /* 0x000fe20008000000 */
[----:B----4-:R-:W-:Y:S01]  /*03c0*/  IMAD.MOV.U32 R6, RZ, RZ, RZ ;  /* 0x000000ffff067224 */ /* 0x010fe200078e00ff */
[----:B---3--:R-:W-:-:S05]  /*03d0*/  IADD3 R2, PT, PT, RZ, -R7, RZ ;  /* 0x80000007ff027210 */ /* 0x008fca0007ffe0ff */
[----:B-1----:R-:W-:Y:S01]  /*03e0*/  IMAD R5, R2, R9, RZ ;  /* 0x0000000902057224 */ /* 0x002fe200078e02ff */
[----:B0-----:R-:W-:-:S03]  /*03f0*/  IABS R2, UR20 ;  /* 0x0000001400027c13 */ /* 0x001fc60008000000 */
        /* <DEDUP_REMOVED lines=12> */
[----:B------:R-:W-:Y:S02]  /*04c0*/  MOV R8, R7 ;  /* 0x0000000700087202 */ /* 0x000fe40000000f00 */
[----:B------:R-:W0:Y:S03]  /*04d0*/  S2R R7, SR_CgaCtaId ;  /* 0x0000000000077919 */ /* 0x000e260000008800 */
[----:B------:R-:W-:Y:S01]  /*04e0*/  @!P3 IMAD.MOV R8, RZ, RZ, -R8 ;  /* 0x000000ffff08b224 */ /* 0x000fe200078e0a08 */
[----:B------:R-:W-:-:S04]  /*04f0*/  @!P2 LOP3.LUT R8, RZ, R10, RZ, 0x33, !PT ;  /* 0x0000000aff08a212 */ /* 0x000fc800078e33ff */
[----:B------:R-:W-:-:S04]  /*0500*/  IABS R9, R8 ;  /* 0x0000000800097213 */ /* 0x000fc80000000000 */
[----:B------:R-:W1:Y:S08]  /*0510*/  I2F.RP R2, R9 ;  /* 0x0000000900027306 */ /* 0x000e700000209400 */
[----:B-1----:R-:W1:Y:S02]  /*0520*/  MUFU.RCP R2, R2 ;  /* 0x0000000200027308 */ /* 0x002e640000001000 */
[----:B-1----:R-:W-:Y:S01]  /*0530*/  VIADD R4, R2, 0xffffffe ;  /* 0x0ffffffe02047836 */ /* 0x002fe20000000000 */
[----:B------:R-:W-:-:S05]  /*0540*/  IABS R2, UR19 ;  /* 0x0000001300027c13 */ /* 0x000fca0008000000 */
[----:B------:R1:W3:Y:S02]  /*0550*/  F2I.FTZ.U32.TRUNC.NTZ R5, R4 ;  /* 0x0000000400057305 */ /* 0x0002e4000021f000 */
[----:B-1----:R-:W-:Y:S01]  /*0560*/  IMAD.MOV.U32 R4, RZ, RZ, RZ ;  /* 0x000000ffff047224 */ /* 0x002fe200078e00ff */
[----:B---3--:R-:W-:-:S05]  /*0570*/  IADD3 R6, PT, PT, RZ, -R5, RZ ;  /* 0x80000005ff067210 */ /* 0x008fca0007ffe0ff */
[----:B------:R-:W-:Y:S01]  /*0580*/  IMAD R11, R6, R9, RZ ;  /* 0x00000009060b7224 */ /* 0x000fe200078e02ff */
[----:B------:R-:W-:-:S03]  /*0590*/  IABS R6, R8 ;  /* 0x0000000800067213 */ /* 0x000fc60000000000 */
[----:B------:R-:W-:-:S04]  /*05a0*/  IMAD.HI.U32 R5, R5, R11, R4 ;  /* 0x0000000b05057227 */ /* 0x000fc800078e0004 */
[----:B------:R-:W-:Y:S02]  /*05b0*/  IMAD.MOV R4, RZ, RZ, -R6 ;  /* 0x000000ffff047224 */ /* 0x000fe400078e0a06 */
[----:B------:R-:W-:-:S04]  /*05c0*/  IMAD.HI.U32 R5, R5, R2, RZ ;  /* 0x0000000205057227 */ /* 0x000fc800078e00ff */
[----:B------:R-:W-:Y:S01]  /*05d0*/  IMAD R4, R5, R4, R2 ;  /* 0x0000000405047224 */ /* 0x000fe200078e0202 */
[----:B------:R-:W-:-:S04]  /*05e0*/  MOV R2, 0x400 ;  /* 0x0000040000027802 */ /* 0x000fc80000000f00 */
[----:B------:R-:W-:Y:S02]  /*05f0*/  ISETP.GT.U32.AND P2, PT, R9, R4, PT ;  /* 0x000000040900720c */ /* 0x000fe40003f44070 */
[----:B0-----:R-:W-:Y:S02]  /*0600*/  LEA R7, R7, R2, 0x18 ;  /* 0x0000000207077211 */ /* 0x001fe400078ec0ff */
[--C-:B------:R-:W-:Y:S02]  /*0610*/  SHF.R.U32.HI R2, RZ, 0x2, R0.reuse ;  /* 0x00000002ff027819 */ /* 0x100fe40000011600 */
[----:B------:R-:W-:Y:S01]  /*0620*/  SHF.R.U32.HI R0, RZ, 0x5, R0 ;  /* 0x00000005ff007819 */ /* 0x000fe20000011600 */
[----:B------:R-:W-:Y:S01]  /*0630*/  IMAD R23, R16, 0x30, R7 ;  /* 0x0000003010177824 */ /* 0x000fe200078e0207 */
[----:B------:R-:W-:-:S03]  /*0640*/  LOP3.LUT R7, R8, UR19, RZ, 0x3c, !PT ;  /* 0x0000001308077c12 */ /* 0x000fc6000f8e3cff */
[----:B------:R-:W-:Y:S01]  /*0650*/  @!P0 IMAD R6, R2, 0x4, R23 ;  /* 0x0000000402068824 */ /* 0x000fe200078e0217 */
[----:B------:R-:W-:Y:S01]  /*0660*/  ISETP.GE.AND P3, PT, R7, RZ, PT ;  /* 0x000000ff0700720c */ /* 0x000fe20003f66270 */
[----:B------:R-:W-:Y:S01]  /*0670*/  IMAD.U32 R7, RZ, RZ, UR17 ;  /* 0x00000011ff077e24 */ /* 0x000fe2000f8e00ff */
[-C--:B------:R-:W-:Y:S02]  /*0680*/  @!P2 IADD3 R4, PT, PT, R4, -R9.reuse, RZ ;  /* 0x800000090404a210 */ /* 0x080fe40007ffe0ff */
[----:B------:R-:W-:Y:S02]  /*0690*/  @!P2 IADD3 R5, PT, PT, R5, 0x1, RZ ;  /* 0x000000010505a810 */ /* 0x000fe40007ffe0ff */
[----:B------:R-:W-:Y:S01]  /*06a0*/  ISETP.GE.U32.AND P1, PT, R4, R9, PT ;  /* 0x000000090400720c */ /* 0x000fe20003f26070 */
[----:B------:R-:W-:-:S12]  /*06b0*/  IMAD R4, R7, 0x40, R0 ;  /* 0x0000004007047824 */ /* 0x000fd800078e0200 */
        /* <DEDUP_REMOVED lines=8> */
[----:B0-----:R-:W-:Y:S06]  /*0740*/  @P1 BRA `(.L_x_19986) ;  /* 0x0000000800c01947 */ /* 0x001fec0003800000 */
[----:B------:R-:W0:Y:S01]  /*0750*/  S2R R3, SR_TID.X ;  /* 0x0000000000037919 */ /* 0x000e220000002100 */
[----:B------:R-:W-:Y:S01]  /*0760*/  MOV R13, UR17 ;  /* 0x00000011000d7c02 */ /* 0x000fe20008000f00 */
[----:B------:R-:W1:Y:S01]  /*0770*/  LDCU.64 UR4, c[0x0][0x3b8] ;  /* 0x00007700ff0477ac */ /* 0x000e620008000a00 */
[----:B------:R-:W-:Y:S01]  /*0780*/  IMAD.U32 R19, RZ, RZ, UR9 ;  /* 0x00000009ff137e24 */ /* 0x000fe2000f8e00ff */
[----:B------:R-:W2:Y:S01]  /*0790*/  LDS.128 R4, [R23] ;  /* 0x0000000017047984 */ /* 0x000ea20000000c00 */
[C---:B------:R-:W-:Y:S01]  /*07a0*/  LOP3.LUT R22, R2.reuse, 0x7, RZ, 0xc0, !PT ;  /* 0x0000000702167812 */ /* 0x040fe200078ec0ff */
[----:B------:R-:W-:Y:S02]  /*07b0*/  USHF.L.U32 UR6, UR17, 0x9, URZ ;  /* 0x0000000911067899 */ /* 0x000fe400080006ff */
[----:B------:R-:W3:Y:S01]  /*07c0*/  LDS.128 R8, [R23+0x10] ;  /* 0x0000100017087984 */ /* 0x000ee20000000c00 */
[----:B0-----:R-:W-:Y:S02]  /*07d0*/  SHF.R.U32.HI R24, RZ, 0x5, R3 ;  /* 0x00000005ff187819 */ /* 0x001fe40000011603 */
[C---:B------:R-:W-:Y:S01]  /*07e0*/  SHF.L.U32 R3, R2.reuse, 0x2, RZ ;  /* 0x0000000202037819 */ /* 0x040fe200000006ff */
[----:B------:R-:W-:-:S02]  /*07f0*/  IMAD.SHL.U32 R2, R2, 0x8, RZ ;  /* 0x0000000802027824 */ /* 0x000fc400078e00ff */
[----:B------:R-:W-:Y:S02]  /*0800*/  IMAD R18, R13, 0x40, R24 ;  /* 0x000000400d127824 */ /* 0x000fe400078e0218 */
[----:B------:R0:W4:Y:S01]  /*0810*/  LDS.128 R12, [R23+0x20] ;  /* 0x00002000170c7984 */ /* 0x0001220000000c00 */
[----:B------:R-:W-:Y:S01]  /*0820*/  LOP3.LUT R37, R2, 0x38, RZ, 0xc0, !PT ;  /* 0x0000003802257812 */ /* 0x000fe200078ec0ff */
[----:B------:R-:W-:Y:S01]  /*0830*/  IMAD.WIDE.U32 R20, R18, 0x4, RZ ;  /* 0x0000000412147825 */ /* 0x000fe200078e00ff */
[----:B--2---:R-:W-:-:S03]  /*0840*/  PRMT R26, R6, 0x7632, R26 ;  /* 0x00007632061a7816 */ /* 0x004fc6000000001a */
[----:B------:R-:W-:Y:S01]  /*0850*/  IMAD.U32 R6, R6, 0x10000, RZ ;  /* 0x0001000006067824 */ /* 0x000fe200078e00ff */
[----:B------:R-:W-:Y:S01]  /*0860*/  PRMT R27, R7, 0x7632, R27 ;  /* 0x00007632071b7816 */ /* 0x000fe2000000001b */
[----:B------:R-:W-:Y:S01]  /*0870*/  IMAD.WIDE R20, R19, 0x4, R20 ;  /* 0x0000000413147825 */ /* 0x000fe200078e0214 */
[----:B------:R-:W-:Y:S02]  /*0880*/  LOP3.LUT R19, R3, 0x1c, RZ, 0xc0, !PT ;  /* 0x0000001c03137812 */ /* 0x000fe400078ec0ff */
[----:B------:R-:W-:Y:S01]  /*0890*/  LEA R3, R24, UR6, 0x3 ;  /* 0x0000000618037c11 */ /* 0x000fe2000f8e18ff */
[----:B------:R-:W2:Y:S01]  /*08a0*/  LDCU UR6, c[0x0][0x3e0] ;  /* 0x00007c00ff0677ac */ /* 0x000ea20008000800 */
[----:B-1----:R-:W-:Y:S01]  /*08b0*/  IADD3 R20, P0, PT, R20, UR4, RZ ;  /* 0x0000000414147c10 */ /* 0x002fe2000ff1e0ff */
[----:B------:R-:W-:Y:S01]  /*08c0*/  IMAD R19, R24, 0x20, R19 ;  /* 0x0000002018137824 */ /* 0x000fe200078e0213 */
[----:B---3--:R-:W-:Y:S01]  /*08d0*/  PRMT R31, R10, 0x7632, R31 ;  /* 0x000076320a1f7816 */ /* 0x008fe2000000001f */
[----:B------:R-:W-:Y:S01]  /*08e0*/  UMOV UR4, 0x400 ;  /* 0x0000040000047882 */ /* 0x000fe20000000000 */
[----:B------:R-:W-:Y:S01]  /*08f0*/  IADD3.X R21, PT, PT, R21, UR5, RZ, P0, !PT ;  /* 0x0000000515157c10 */ /* 0x000fe200087fe4ff */
[----:B------:R-:W1:Y:S01]  /*0900*/  S2UR UR5, SR_CgaCtaId ;  /* 0x00000000000579c3 */ /* 0x000e620000008800 */
[----:B------:R-:W-:Y:S01]  /*0910*/  UIADD3 UR4, UPT, UPT, UR4, 0xe0, URZ ;  /* 0x000000e004047890 */ /* 0x000fe2000fffe0ff */
[--C-:B------:R-:W-:Y:S01]  /*0920*/  IMAD.IADD R22, R22, 0x1, R3.reuse ;  /* 0x0000000116167824 */ /* 0x100fe200078e0203 */
[----:B------:R-:W-:Y:S01]  /*0930*/  PRMT R3, R4, 0x7632, R3 ;  /* 0x0000763204037816 */ /* 0x000fe20000000003 */
[C---:B------:R-:W-:Y:S01]  /*0940*/  IMAD.U32 R24, R11.reuse, 0x10000, RZ ;  /* 0x000100000b187824 */ /* 0x040fe200078e00ff */
[----:B0-----:R-:W-:Y:S01]  /*0950*/  SHF.L.U32 R23, R10, 0x10, RZ ;  /* 0x000000100a177819 */ /* 0x001fe200000006ff */
[----:B------:R-:W-:Y:S01]  /*0960*/  IMAD.U32 R26, R26, 0x10000, RZ ;  /* 0x000100001a1a7824 */ /* 0x000fe200078e00ff */
[----:B------:R-:W-:Y:S01]  /*0970*/  PRMT R10, R11, 0x7632, R10 ;  /* 0x000076320b0a7816 */ /* 0x000fe2000000000a */
[----:B------:R-:W-:Y:S01]  /*0980*/  IMAD.U32 R32, R3, 0x10000, RZ ;  /* 0x0001000003207824 */ /* 0x000fe200078e00ff */
[C---:B------:R-:W-:Y:S01]  /*0990*/  PRMT R29, R9.reuse, 0x7632, R29 ;  /* 0x00007632091d7816 */ /* 0x040fe2000000001d */
[----:B------:R-:W-:Y:S01]  /*09a0*/  IMAD.U32 R9, R9, 0x10000, RZ ;  /* 0x0001000009097824 */ /* 0x000fe200078e00ff */
[C---:B------:R-:W-:Y:S01]  /*09b0*/  PRMT R25, R5.reuse, 0x7632, R25 ;  /* 0x0000763205197816 */ /* 0x040fe20000000019 */
[----:B--2---:R-:W-:Y:S01]  /*09c0*/  IMAD R36, R0, UR6, RZ ;  /* 0x0000000600247c24 */ /* 0x004fe2000f8e02ff */
[----:B------:R-:W-:Y:S01]  /*09d0*/  PRMT R28, R8, 0x7632, R28 ;  /* 0x00007632081c7816 */ /* 0x000fe2000000001c */
[----:B------:R-:W-:Y:S01]  /*09e0*/  IMAD.U32 R5, R5, 0x10000, RZ ;  /* 0x0001000005057824 */ /* 0x000fe200078e00ff */
[----:B------:R-:W-:Y:S01]  /*09f0*/  SHF.L.U32 R4, R4, 0x10, RZ ;  /* 0x0000001004047819 */ /* 0x000fe200000006ff */
[----:B------:R-:W-:Y:S01]  /*0a00*/  IMAD.U32 R8, R8, 0x10000, RZ ;  /* 0x0001000008087824 */ /* 0x000fe200078e00ff */
[C---:B------:R-:W-:Y:S01]  /*0a10*/  IADD3 R2, P1, PT, R36.reuse, R37, RZ ;  /* 0x0000002524027210 */ /* 0x040fe20007f3e0ff */
[----:B------:R-:W-:Y:S01]  /*0a20*/  IMAD.U32 R27, R27, 0x10000, RZ ;  /* 0x000100001b1b7824 */ /* 0x000fe200078e00ff */
[----:B------:R-:W-:Y:S01]  /*0a30*/  SHF.L.U32 R7, R7, 0x10, RZ ;  /* 0x0000001007077819 */ /* 0x000fe200000006ff */
[----:B------:R-:W-:Y:S01]  /*0a40*/  IMAD.U32 R29, R29, 0x10000, RZ ;  /* 0x000100001d1d7824 */ /* 0x000fe200078e00ff */
[----:B------:R-:W-:Y:S01]  /*0a50*/  LEA.HI.X.SX32 R3, R36, RZ, 0x1, P1 ;  /* 0x000000ff24037211 */ /* 0x000fe200008f0eff */
[----:B------:R-:W-:Y:S01]  /*0a60*/  IMAD.U32 R31, R31, 0x10000, RZ ;  /* 0x000100001f1f7824 */ /* 0x000fe200078e00ff */
[----:B----4-:R-:W-:Y:S01]  /*0a70*/  PRMT R11, R12, 0x7632, R11 ;  /* 0x000076320c0b7816 */ /* 0x010fe2000000000b */
[----:B-1----:R-:W-:Y:S01]  /*0a80*/  ULEA UR4, UR5, UR4, 0x18 ;  /* 0x0000000405047291 */ /* 0x002fe2000f8ec0ff */
[C---:B------:R-:W-:Y:S01]  /*0a90*/  PRMT R33, R13.reuse, 0x7632, R33 ;  /* 0x000076320d217816 */ /* 0x040fe20000000021 */
[----:B------:R-:W-:Y:S01]  /*0aa0*/  IMAD.U32 R13, R13, 0x10000, RZ ;  /* 0x000100000d0d7824 */ /* 0x000fe200078e00ff */
[----:B------:R-:W-:Y:S01]  /*0ab0*/  PRMT R35, R15, 0x7632, R35 ;  /* 0x000076320f237816 */ /* 0x000fe20000000023 */
[----:B------:R-:W-:Y:S01]  /*0ac0*/  IMAD.U32 R38, R11, 0x10000, RZ ;  /* 0x000100000b267824 */ /* 0x000fe200078e00ff */
[C---:B------:R-:W-:Y:S01]  /*0ad0*/  PRMT R34, R14.reuse, 0x7632, R34 ;  /* 0x000076320e227816 */ /* 0x040fe20000000022 */
[----:B------:R-:W-:Y:S01]  /*0ae0*/  VIADD R36, R19, UR4 ;  /* 0x0000000413247c36 */ /* 0x000fe20008000000 */
[----:B------:R-:W-:Y:S01]  /*0af0*/  SHF.L.U32 R30, R15, 0x10, RZ ;  /* 0x000000100f1e7819 */ /* 0x000fe200000006ff */
[----:B------:R-:W-:Y:S01]  /*0b00*/  IMAD.U32 R14, R14, 0x10000, RZ ;  /* 0x000100000e0e7824 */ /* 0x000fe200078e00ff */
[----:B------:R-:W-:Y:S01]  /*0b10*/  IADD3 R19, PT, PT, R22, -UR16, RZ ;  /* 0x8000001016137c10 */ /* 0x000fe2000fffe0ff */
[----:B------:R-:W-:Y:S01]  /*0b20*/  IMAD.MOV.U32 R15, RZ, RZ, -0x800001 ;  /* 0xff7fffffff0f7424 */ /* 0x000fe200078e00ff */
[----:B------:R-:W-:Y:S01]  /*0b30*/  SHF.L.U32 R12, R12, 0x10, RZ ;  /* 0x000000100c0c7819 */ /* 0x000fe200000006ff */
[----:B------:R-:W-:Y:S01]  /*0b40*/  IMAD.U32 R33, R33, 0x10000, RZ ;  /* 0x0001000021217824 */ /* 0x000fe200078e00ff */
[----:B-----5:R-:W-:Y:S01]  /*0b50*/  FSETP.NEU.FTZ.AND P0, PT, R17, RZ, PT ;  /* 0x000000ff1100720b */ /* 0x020fe20003f1d000 */
[----:B------:R-:W-:Y:S01]  /*0b60*/  IMAD.U32 R35, R35, 0x10000, RZ ;  /* 0x0001000023237824 */ /* 0x000fe200078e00ff */
[----:B------:R-:W-:Y:S01]  /*0b70*/  SHF.L.U32 R25, R25, 0x10, RZ ;  /* 0x0000001019197819 */ /* 0x000fe200000006ff */
[----:B------:R-:W-:Y:S01]  /*0b80*/  VIADD R22, R22, 0x1 ;  /* 0x0000000116167836 */ /* 0x000fe20000000000 */
[----:B------:R-:W-:-:S02]  /*0b90*/  SHF.L.U32 R28, R28, 0x10, RZ ;  /* 0x000000101c1c7819 */ /* 0x000fc400000006ff */
[----:B------:R-:W-:Y:S02]  /*0ba0*/  SHF.L.U32 R37, R10, 0x10, RZ ;  /* 0x000000100a257819 */ /* 0x000fe400000006ff */
[----:B------:R-:W-:-:S07]  /*0bb0*/  SHF.L.U32 R34, R34, 0x10, RZ ;  /* 0x0000001022227819 */ /* 0x000fce00000006ff */
.L_x_19988:
        /* <DEDUP_REMOVED lines=8> */
[----:B--2---:R-:W-:Y:S01]  /*0c40*/  SHF.L.U32 R42, R40, 0x10, RZ ;  /* 0x00000010282a7819 */ /* 0x004fe200000006ff */
[----:B---3--:R-:W-:-:S04]  /*0c50*/  IMAD.U32 R43, R39, 0x10000, RZ ;  /* 0x00010000272b7824 */ /* 0x008fc800078e00ff */
[----:B------:R-:W-:Y:S02]  /*0c60*/  FMUL.FTZ R41, R5, R42 ;  /* 0x0000002a05297220 */ /* 0x000fe40000410000 */
[----:B------:R-:W2:Y:S01]  /*0c70*/  LDG.E.CONSTANT R42, desc[UR14][R10.64+0x100] ;  /* 0x0001000e0a2a7981 */ /* 0x000ea2000c1e9900 */
[----:B------:R-:W-:Y:S01]  /*0c80*/  PRMT R40, R40, 0x7632, R40 ;  /* 0x0000763228287816 */ /* 0x000fe20000000028 */
[----:B------:R-:W-:Y:S02]  /*0c90*/  FFMA.FTZ R43, R4, R43, R41 ;  /* 0x0000002b042b7223 */ /* 0x000fe40000010029 */
[----:B------:R-:W3:Y:S02]  /*0ca0*/  LDG.E.CONSTANT R41, desc[UR14][R10.64+0x180] ;  /* 0x0001800e0a297981 */ /* 0x000ee4000c1e9900 */
[----:B------:R-:W-:Y:S01]  /*0cb0*/  IMAD.U32 R40, R40, 0x10000, RZ ;  /* 0x0001000028287824 */ /* 0x000fe200078e00ff */
[----:B------:R-:W-:-:S03]  /*0cc0*/  PRMT R39, R39, 0x7632, R39 ;  /* 0x0000763227277816 */ /* 0x000fc60000000027 */
[----:B------:R-:W-:Y:S02]  /*0cd0*/  FMUL.FTZ R45, R25, R40 ;  /* 0x00000028192d7220 */ /* 0x000fe40000410000 */
[----:B------:R-:W4:Y:S01]  /*0ce0*/  LDG.E.CONSTANT R40, desc[UR14][R10.64+0x200] ;  /* 0x0002000e0a287981 */ /* 0x000f22000c1e9900 */
[----:B------:R-:W-:-:S05]  /*0cf0*/  SHF.L.U32 R39, R39, 0x10, RZ ;  /* 0x0000001027277819 */ /* 0x000fca00000006ff */
[----:B------:R-:W-:Y:S02]  /*0d00*/  FFMA.FTZ R45, R32, R39, R45 ;  /* 0x00000027202d7223 */ /* 0x000fe4000001002d */
[----:B------:R-:W5:Y:S01]  /*0d10*/  LDG.E.CONSTANT R39, desc[UR14][R10.64+0x280] ;  /* 0x0002800e0a277981 */ /* 0x000f62000c1e9900 */
[C---:B--2---:R-:W-:Y:S01]  /*0d20*/  IMAD.U32 R44, R42.reuse, 0x10000, RZ ;  /* 0x000100002a2c7824 */ /* 0x044fe200078e00ff */
[----:B------:R-:W-:-:S03]  /*0d30*/  PRMT R42, R42, 0x7632, R42 ;  /* 0x000076322a2a7816 */ /* 0x000fc6000000002a */
[----:B------:R-:W-:Y:S01]  /*0d40*/  FFMA.FTZ R44, R6, R44, R43 ;  /* 0x0000002c062c7223 */ /* 0x000fe2000001002b */
[C---:B---3--:R-:W-:Y:S01]  /*0d50*/  SHF.L.U32 R43, R41.reuse, 0x10, RZ ;  /* 0x00000010292b7819 */ /* 0x048fe200000006ff */
[----:B------:R-:W-:Y:S01]  /*0d60*/  IMAD.U32 R42, R42, 0x10000, RZ ;  /* 0x000100002a2a7824 */ /* 0x000fe200078e00ff */
[----:B------:R-:W-:-:S03]  /*0d70*/  PRMT R41, R41, 0x7632, R41 ;  /* 0x0000763229297816 */ /* 0x000fc60000000029 */
[----:B------:R-:W-:Y:S02]  /*0d80*/  FFMA.FTZ R42, R26, R42, R45 ;  /* 0x0000002a1a2a7223 */ /* 0x000fe4000001002d */
[----:B------:R-:W-:-:S04]  /*0d90*/  IMAD.U32 R41, R41, 0x10000, RZ ;  /* 0x0001000029297824 */ /* 0x000fc800078e00ff */
[----:B------:R-:W-:Y:S01]  /*0da0*/  FFMA.FTZ R41, R27, R41, R42 ;  /* 0x000000291b297223 */ /* 0x000fe2000001002a */
[C---:B----4-:R-:W-:Y:S01]  /*0db0*/  IMAD.U32 R42, R40.reuse, 0x10000, RZ ;  /* 0x00010000282a7824 */ /* 0x050fe200078e00ff */
[----:B------:R-:W-:Y:S01]  /*0dc0*/  PRMT R40, R40, 0x7632, R40 ;  /* 0x0000763228287816 */ /* 0x000fe20000000028 */
[----:B------:R-:W-:-:S03]  /*0dd0*/  FFMA.FTZ R43, R7, R43, R44 ;  /* 0x0000002b072b7223 */ /* 0x000fc6000001002c */
[----:B------:R-:W-:Y:S01]  /*0de0*/  SHF.L.U32 R40, R40, 0x10, RZ ;  /* 0x0000001028287819 */ /* 0x000fe200000006ff */
[----:B------:R-:W-:Y:S02]  /*0df0*/  FFMA.FTZ R42, R8, R42, R43 ;  /* 0x0000002a082a7223 */ /* 0x000fe4000001002b */
[----:B------:R-:W2:Y:S02]  /*0e00*/  LDG.E.CONSTANT R43, desc[UR14][R10.64+0x380] ;  /* 0x0003800e0a2b7981 */ /* 0x000ea4000c1e9900 */
[----:B------:R-:W-:Y:S01]  /*0e10*/  FFMA.FTZ R44, R28, R40, R41 ;  /* 0x000000281c2c7223 */ /* 0x000fe20000010029 */
[----:B-----5:R-:W-:Y:S01]  /*0e20*/  IMAD.U32 R40, R39, 0x10000, RZ ;  /* 0x0001000027287824 */ /* 0x020fe200078e00ff */
[----:B------:R-:W3:Y:S03]  /*0e30*/  LDG.E.CONSTANT R41, desc[UR14][R10.64+0x400] ;  /* 0x0004000e0a297981 */ /* 0x000ee6000c1e9900 */
[----:B------:R-:W-:-:S02]  /*0e40*/  FFMA.FTZ R42, R9, R40, R42 ;  /* 0x00000028092a7223 */ /* 0x000fc4000001002a */
[----:B------:R-:W4:Y:S01]  /*0e50*/  LDG.E.CONSTANT R40, desc[UR14][R10.64+0x300] ;  /* 0x0003000e0a287981 */ /* 0x000f22000c1e9900 */
[----:B------:R-:W-:-:S05]  /*0e60*/  PRMT R39, R39, 0x7632, R39 ;  /* 0x0000763227277816 */ /* 0x000fca0000000027 */
[----:B------:R-:W-:-:S04]  /*0e70*/  IMAD.U32 R39, R39, 0x10000, RZ ;  /* 0x0001000027277824 */ /* 0x000fc800078e00ff */
[----:B------:R-:W-:Y:S02]  /*0e80*/  FFMA.FTZ R44, R29, R39, R44 ;  /* 0x000000271d2c7223 */ /* 0x000fe4000001002c */
[----:B------:R-:W5:Y:S01]  /*0e90*/  LDG.E.CONSTANT R39, desc[UR14][R10.64+0x480] ;  /* 0x0004800e0a277981 */ /* 0x000f62000c1e9900 */
[C---:B----4-:R-:W-:Y:S02]  /*0ea0*/  SHF.L.U32 R45, R40.reuse, 0x10, RZ ;  /* 0x00000010282d7819 */ /* 0x050fe400000006ff */
[----:B------:R-:W-:-:S05]  /*0eb0*/  PRMT R40, R40, 0x7632, R40 ;  /* 0x0000763228287816 */ /* 0x000fca0000000028 */
[----:B------:R-:W-:Y:S02]  /*0ec0*/  IMAD.U32 R40, R40, 0x10000, RZ ;  /* 0x0001000028287824 */ /* 0x000fe400078e00ff */
[----:B------:R-:W-:Y:S01]  /*0ed0*/  FFMA.FTZ R45, R23, R45, R42 ;  /* 0x0000002d172d7223 */ /* 0x000fe2000001002a */
[----:B---3--:R-:W-:Y:S02]  /*0ee0*/  IMAD.U32 R42, R41, 0x10000, RZ ;  /* 0x00010000292a7824 */ /* 0x008fe400078e00ff */
[----:B------:R-:W-:Y:S01]  /*0ef0*/  FFMA.FTZ R44, R31, R40, R44 ;  /* 0x000000281f2c7223 */ /* 0x000fe2000001002c */
[----:B--2---:R-:W-:Y:S01]  /*0f00*/  IMAD.U32 R40, R43, 0x10000, RZ ;  /* 0x000100002b287824 */ /* 0x004fe200078e00ff */
[----:B------:R-:W-:-:S03]  /*0f10*/  PRMT R41, R41, 0x7632, R41 ;  /* 0x0000763229297816 */ /* 0x000fc60000000029 */
[----:B------:R-:W-:Y:S02]  /*0f20*/  FFMA.FTZ R45, R24, R40, R45 ;  /* 0x00000028182d7223 */ /* 0x000fe4000001002d */
[----:B------:R-:W-:Y:S01]  /*0f30*/  IMAD.U32 R40, R41, 0x10000, RZ ;  /* 0x0001000029287824 */ /* 0x000fe200078e00ff */
[----:B-----5:R-:W-:Y:S01]  /*0f40*/  SHF.L.U32 R41, R39, 0x10, RZ ;  /* 0x0000001027297819 */ /* 0x020fe200000006ff */
[----:B------:R-:W-:Y:S01]  /*0f50*/  FFMA.FTZ R42, R12, R42, R45 ;  /* 0x0000002a0c2a7223 */ /* 0x000fe2000001002d */
[----:B------:R-:W-:-:S03]  /*0f60*/  PRMT R43, R43, 0x7632, R43 ;  /* 0x000076322b2b7816 */ /* 0x000fc6000000002b */
[----:B------:R-:W-:Y:S01]  /*0f70*/  FFMA.FTZ R41, R13, R41, R42 ;  /* 0x000000290d297223 */ /* 0x000fe2000001002a */
[----:B------:R-:W-:Y:S01]  /*0f80*/  SHF.L.U32 R43, R43, 0x10, RZ ;  /* 0x000000102b2b7819 */ /* 0x000fe200000006ff */
[----:B------:R-:W2:Y:S04]  /*0f90*/  LDG.E.CONSTANT R42, desc[UR14][R10.64+0x500] ;  /* 0x0005000e0a2a7981 */ /* 0x000ea8000c1e9900 */
[----:B------:R-:W-:-:S04]  /*0fa0*/  FFMA.FTZ R43, R37, R43, R44 ;  /* 0x0000002b252b7223 */ /* 0x000fc8000001002c */
[----:B------:R-:W-:Y:S02]  /*0fb0*/  FFMA.FTZ R40, R38, R40, R43 ;  /* 0x0000002826287223 */ /* 0x000fe4000001002b */
[----:B------:R-:W3:Y:S01]  /*0fc0*/  LDG.E.CONSTANT R43, desc[UR14][R10.64+0x580] ;  /* 0x0005800e0a2b7981 */ /* 0x000ee2000c1e9900 */
[----:B------:R-:W-:-:S05]  /*0fd0*/  PRMT R39, R39, 0x7632, R39 ;  /* 0x0000763227277816 */ /* 0x000fca0000000027 */
[----:B------:R-:W-:-:S04]  /*0fe0*/  IMAD.U32 R39, R39, 0x10000, RZ ;  /* 0x0001000027277824 */ /* 0x000fc800078e00ff */
[--C-:B------:R-:W-:Y:S01]  /*0ff0*/  FFMA.FTZ R39, R33, R39, R40.reuse ;  /* 0x0000002721277223 */ /* 0x100fe20000010028 */
[----:B------:R-:W-:Y:S01]  /*1000*/  UMOV UR4, 0xffffffff ;  /* 0xffffffff00047882 */ /* 0x000fe20000000000 */
[----:B--2---:R-:W-:-:S05]  /*1010*/  PRMT R40, R42, 0x7632, R40 ;  /* 0x000076322a287816 */ /* 0x004fca0000000028 */
[----:B------:R-:W-:Y:S01]  /*1020*/  IMAD.U32 R40, R40, 0x10000, RZ ;  /* 0x0001000028287824 */ /* 0x000fe200078e00ff */
[----:B------:R-:W-:-:S03]  /*1030*/  SHF.L.U32 R42, R42, 0x10, RZ ;  /* 0x000000102a2a7819 */ /* 0x000fc600000006ff */
[--C-:B------:R-:W-:Y:S01]  /*1040*/  FFMA.FTZ R40, R34, R40, R39.reuse ;  /* 0x0000002822287223 */ /* 0x100fe20000010027 */
[C---:B---3--:R-:W-:Y:S01]  /*1050*/  PRMT R39, R43.reuse, 0x7632, R39 ;  /* 0x000076322b277816 */ /* 0x048fe20000000027 */
[----:B------:R-:W-:Y:S01]  /*1060*/  FFMA.FTZ R41, R14, R42, R41 ;  /* 0x0000002a0e297223 */ /* 0x000fe20000010029 */
[----:B------:R-:W-:-:S03]  /*1070*/  SHF.L.U32 R43, R43, 0x10, RZ ;  /* 0x000000102b2b7819 */ /* 0x000fc600000006ff */
        /* <DEDUP_REMOVED lines=8> */
.L_x_20024:
        /* <DEDUP_REMOVED lines=21> */
.L_x_19986:
[----:B------:R-:W-:Y:S05]  /*1250*/  BSYNC B0 ;  /* 0x0000000000007941 */ /* 0x000fea0003800000 */
.L_x_19985:
[----:B------:R-:W1:Y:S01]  /*1260*/  S2R R14, SR_TID.X ;  /* 0x00000000000e7919 */ /* 0x000e620000002100 */
[----:B------:R-:W-:Y:S02]  /*1270*/  UIMAD UR4, UR17, -0x40, UR8 ;  /* 0xffffffc0110478a4 */ /* 0x000fe4000f8e0208 */
[----:B------:R-:W-:Y:S01]  /*1280*/  IMAD.U32 R3, RZ, RZ, UR17 ;  /* 0x00000011ff037e24 */ /* 0x000fe2000f8e00ff */
[----:B------:R-:W-:Y:S01]  /*1290*/  MOV R4, 0x400 ;  /* 0x0000040000047802 */ /* 0x000fe20000000f00 */
[----:B------:R-:W2:Y:S02]  /*12a0*/  S2R R2, SR_CgaCtaId ;  /* 0x0000000000027919 */ /* 0x000ea40000008800 */
[----:B------:R-:W-:Y:S01]  /*12b0*/  IMAD.U32 R6, RZ, RZ, UR4 ;  /* 0x00000004ff067e24 */ /* 0x000fe2000f8e00ff */
[----:B------:R-:W-:Y:S01]  /*12c0*/  SHF.L.U32 R3, R3, 0x9, RZ ;  /* 0x0000000903037819 */ /* 0x000fe200000006ff */
[----:B------:R-:W-:-:S03]  /*12d0*/  UMOV UR4, 0xffffffff ;  /* 0xffffffff00047882 */ /* 0x000fc60000000000 */
[----:B------:R-:W-:-:S04]  /*12e0*/  LEA R6, R6, R3, 0x3 ;  /* 0x0000000306067211 */ /* 0x000fc800078e18ff */
[----:B------:R-:W-:-:S05]  /*12f0*/  VIMNMX R6, PT, PT, R6, UR16, PT ;  /* 0x0000001006067c48 */ /* 0x000fca000bfe0100 */
[----:B------:R-:W-:Y:S01]  /*1300*/  IMAD.IADD R5, R6, 0x1, -R3 ;  /* 0x0000000106057824 */ /* 0x000fe200078e0a03 */
[----:B-1----:R-:W-:Y:S02]  /*1310*/  LOP3.LUT R13, R14, 0x1f, RZ, 0xc0, !PT ;  /* 0x0000001f0e0d7812 */ /* 0x002fe400078ec0ff */
[----:B------:R-:W-:Y:S01]  /*1320*/  SHF.R.U32.HI R12, RZ, 0x5, R14 ;  /* 0x00000005ff0c7819 */ /* 0x000fe2000001160e */
[----:B------:R-:W-:Y:S06]  /*1330*/  BRA.DIV UR4, `(.L_x_19989) ;  /* 0x0000002e04b47947 */ /* 0x000fec000b800000 */
[----:B------:R-:W0:Y:S02]  /*1340*/  SHFL.BFLY PT, R41, R15, 0x10, 0x1f ;  /* 0x0e001f000f297f89 */ /* 0x000e2400000e0000 */
[----:B0-----:R-:W-:-:S05]  /*1350*/  FMNMX.FTZ R40, R41, R15, !PT ;  /* 0x0000000f29287209 */ /* 0x001fca0007810000 */
[----:B------:R-:W0:Y:S02]  /*1360*/  SHFL.BFLY PT, R41, R40, 0x8, 0x1f ;  /* 0x0d001f0028297f89 */ /* 0x000e2400000e0000 */
[----:B0-----:R-:W-:-:S05]  /*1370*/  FMNMX.FTZ R7, R40, R41, !PT ;  /* 0x0000002928077209 */ /* 0x001fca0007810000 */
[----:B------:R0:W1:Y:S02]  /*1380*/  SHFL.BFLY PT, R41, R7, 0x4, 0x1f ;  /* 0x0c801f0007297f89 */ /* 0x00006400000e0000 */
.L_x_20029:
        /* <DEDUP_REMOVED lines=9> */
[----:B------:R-:W-:Y:S01]  /*1420*/  IMAD.MOV.U32 R10, RZ, RZ, -0x800001 ;  /* 0xff7fffffff0a7424 */ /* 0x000fe200078e00ff */
        /* <DEDUP_REMOVED lines=17> */
[----:B------:R-:W-:Y:S01]  /*1540*/  ISETP.GE.U32.AND P4, PT, R11, 0x180, PT ;  /* 0x000001800b00780c */ /* 0x000fe20003f86070 */
[----:B------:R-:W-:Y:S01]  /*1550*/  IMAD.MOV.U32 R11, RZ, RZ, RZ ;  /* 0x000000ffff0b7224 */ /* 0x000fe200078e00ff */
        /* <DEDUP_REMOVED lines=10> */
.L_x_19994:
        /* <DEDUP_REMOVED lines=11> */
.L_x_19993:
[----:B------:R-:W-:Y:S05]  /*16b0*/  BSYNC.RECONVERGENT B1 ;  /* 0x0000000000017941 */ /* 0x000fea0003800200 */
.L_x_19992:
        /* <DEDUP_REMOVED lines=11> */
[----:B-----5:R-:W-:-:S12]  /*1770*/  VIADD R17, R5, 0xfffffa00 ;  /* 0xfffffa0005117836 */ /* 0x020fd80000000000 */
.L_x_19997:
        /* <DEDUP_REMOVED lines=20> */
[----:B------:R-:W-:Y:S01]  /*18c0*/  LDS R44, [R15+0x1600] ;  /* 0x001600000f2c7984 */ /* 0x000fe20000000800 */
[----:B---3--:R-:W-:Y:S01]  /*18d0*/  FADD.FTZ R19, -R7, R38 ;  /* 0x0000002607137221 */ /* 0x008fe20000010100 */
[----:B------:R-:W-:-:S02]  /*18e0*/  FMUL.FTZ R20, R20, 1.4426950216293334961 ;  /* 0x3fb8aa3b14147820 */ /* 0x000fc40000410000 */
[----:B------:R-:W3:Y:S01]  /*18f0*/  LDS R38, [R15+0x1400] ;  /* 0x001400000f267984 */ /* 0x000ee20000000800 */
[----:B----4-:R-:W-:Y:S01]  /*1900*/  FADD.FTZ R22, -R7, R22 ;  /* 0x0000001607167221 */ /* 0x010fe20000010100 */
[----:B------:R-:W-:Y:S01]  /*1910*/  FMUL.FTZ R19, R19, 1.4426950216293334961 ;  /* 0x3fb8aa3b13137820 */ /* 0x000fe20000410000 */
[----:B------:R-:W4:Y:S01]  /*1920*/  MUFU.EX2 R18, R18 ;  /* 0x0000001200127308 */ /* 0x000f220000000800 */
[----:B------:R-:W3:Y:S01]  /*1930*/  LDS R40, [R15+0x1800] ;  /* 0x001800000f287984 */ /* 0x000ee20000000800 */
[----:B------:R-:W-:Y:S01]  /*1940*/  FMUL.FTZ R22, R22, 1.4426950216293334961 ;  /* 0x3fb8aa3b16167820 */ /* 0x000fe20000410000 */
[C---:B-----5:R-:W-:Y:S02]  /*1950*/  FADD.FTZ R26, -R7.reuse, R26 ;  /* 0x0000001a071a7221 */ /* 0x060fe40000010100 */
[----:B------:R-:W5:Y:S01]  /*1960*/  LDS R42, [R15+0x1a00] ;  /* 0x001a00000f2a7984 */ /* 0x000f620000000800 */
[----:B------:R-:W-:Y:S01]  /*1970*/  FADD.FTZ R21, -R7, R28 ;  /* 0x0000001c07157221 */ /* 0x000fe20000010100 */
[----:B------:R-:W-:Y:S01]  /*1980*/  FMUL.FTZ R26, R26, 1.4426950216293334961 ;  /* 0x3fb8aa3b1a1a7820 */ /* 0x000fe20000410000 */
[----:B------:R-:W1:Y:S01]  /*1990*/  MUFU.EX2 R20, R20 ;  /* 0x0000001400147308 */ /* 0x000e620000000800 */
[----:B--2---:R-:W-:Y:S01]  /*19a0*/  FADD.FTZ R11, R16, R11 ;  /* 0x0000000b100b7221 */ /* 0x004fe20000010000 */
[----:B------:R-:W-:Y:S01]  /*19b0*/  FMUL.FTZ R21, R21, 1.4426950216293334961 ;  /* 0x3fb8aa3b15157820 */ /* 0x000fe20000410000 */
[C---:B------:R-:W-:Y:S01]  /*19c0*/  FADD.FTZ R23, -R7.reuse, R24 ;  /* 0x0000001807177221 */ /* 0x040fe20000010100 */
[----:B------:R-:W-:Y:S01]  /*19d0*/  STS [R15+-0x400], R16 ;  /* 0xfffc00100f007388 */ /* 0x000fe20000000800 */
[----:B------:R-:W-:-:S02]  /*19e0*/  FADD.FTZ R25, -R7, R30 ;  /* 0x0000001e07197221 */ /* 0x000fc40000010100 */
[----:B------:R-:W-:Y:S01]  /*19f0*/  FMUL.FTZ R23, R23, 1.4426950216293334961 ;  /* 0x3fb8aa3b17177820 */ /* 0x000fe20000410000 */
[----:B------:R-:W2:Y:S01]  /*1a00*/  MUFU.EX2 R22, R22 ;  /* 0x0000001600167308 */ /* 0x000ea20000000800 */
[----:B----4-:R-:W-:Y:S01]  /*1a10*/  FADD.FTZ R11, R11, R18 ;  /* 0x000000120b0b7221 */ /* 0x010fe20000010000 */
[----:B------:R-:W-:Y:S01]  /*1a20*/  FMUL.FTZ R25, R25, 1.4426950216293334961 ;  /* 0x3fb8aa3b19197820 */ /* 0x000fe20000410000 */
[----:B------:R-:W-:Y:S01]  /*1a30*/  STS [R15+-0x200], R18 ;  /* 0xfffe00120f007388 */ /* 0x000fe20000000800 */
[----:B0-----:R-:W-:-:S04]  /*1a40*/  FADD.FTZ R27, -R7, R34 ;  /* 0x00000022071b7221 */ /* 0x001fc80000010100 */
[----:B------:R-:W0:Y:S01]  /*1a50*/  MUFU.EX2 R26, R26 ;  /* 0x0000001a001a7308 */ /* 0x000e220000000800 */
[----:B-1----:R-:W-:Y:S01]  /*1a60*/  FADD.FTZ R11, R11, R20 ;  /* 0x000000140b0b7221 */ /* 0x002fe20000010000 */
[----:B------:R-:W-:Y:S01]  /*1a70*/  STS [R15], R20 ;  /* 0x000000140f007388 */ /* 0x000fe20000000800 */
[----:B------:R-:W-:-:S05]  /*1a80*/  FMUL.FTZ R27, R27, 1.4426950216293334961 ;  /* 0x3fb8aa3b1b1b7820 */ /* 0x000fca0000410000 */
[----:B------:R1:W4:Y:S01]  /*1a90*/  MUFU.EX2 R28, R19 ;  /* 0x00000013001c7308 */ /* 0x0003220000000800 */
[----:B--2---:R-:W-:Y:S01]  /*1aa0*/  FADD.FTZ R11, R11, R22 ;  /* 0x000000160b0b7221 */ /* 0x004fe20000010000 */
[----:B------:R-:W-:Y:S06]  /*1ab0*/  STS [R15+0x200], R22 ;  /* 0x000200160f007388 */ /* 0x000fec0000000800 */
[----:B------:R2:W5:Y:S01]  /*1ac0*/  MUFU.EX2 R24, R21 ;  /* 0x0000001500187308 */ /* 0x0005620000000800 */
[----:B-1----:R-:W-:Y:S01]  /*1ad0*/  FADD.FTZ R19, -R7, R32 ;  /* 0x0000002007137221 */ /* 0x002fe20000010100 */
[----:B0-----:R-:W-:Y:S01]  /*1ae0*/  FADD.FTZ R11, R11, R26 ;  /* 0x0000001a0b0b7221 */ /* 0x001fe20000010000 */
[----:B------:R-:W-:Y:S02]  /*1af0*/  STS [R15+0x400], R26 ;  /* 0x0004001a0f007388 */ /* 0x000fe40000000800 */
[----:B------:R-:W-:-:S03]  /*1b00*/  FMUL.FTZ R19, R19, 1.4426950216293334961 ;  /* 0x3fb8aa3b13137820 */ /* 0x000fc60000410000 */
[----:B------:R3:W0:Y:S01]  /*1b10*/  MUFU.EX2 R30, R23 ;  /* 0x00000017001e7308 */ /* 0x0006220000000800 */
[----:B--2---:R-:W-:Y:S01]  /*1b20*/  FADD.FTZ R21, -R7, R36 ;  /* 0x0000002407157221 */ /* 0x004fe20000010100 */
[----:B----4-:R-:W-:Y:S01]  /*1b30*/  FADD.FTZ R11, R11, R28 ;  /* 0x0000001c0b0b7221 */ /* 0x010fe20000010000 */
[----:B------:R-:W-:Y:S02]  /*1b40*/  STS [R15+0x600], R28 ;  /* 0x0006001c0f007388 */ /* 0x000fe40000000800 */
[----:B------:R-:W-:-:S03]  /*1b50*/  FMUL.FTZ R21, R21, 1.4426950216293334961 ;  /* 0x3fb8aa3b15157820 */ /* 0x000fc60000410000 */
[----:B------:R1:W2:Y:S01]  /*1b60*/  MUFU.EX2 R32, R25 ;  /* 0x0000001900207308 */ /* 0x0002a20000000800 */
[----:B---3--:R-:W-:Y:S01]  /*1b70*/  FADD.FTZ R23, -R7, R38 ;  /* 0x0000002607177221 */ /* 0x008fe20000010100 */
[----:B-----5:R-:W-:Y:S01]  /*1b80*/  FADD.FTZ R11, R11, R24 ;  /* 0x000000180b0b7221 */ /* 0x020fe20000010000 */
[----:B------:R-:W-:Y:S02]  /*1b90*/  STS [R15+0x800], R24 ;  /* 0x000800180f007388 */ /* 0x000fe40000000800 */
[----:B------:R-:W-:-:S03]  /*1ba0*/  FMUL.FTZ R23, R23, 1.4426950216293334961 ;  /* 0x3fb8aa3b17177820 */ /* 0x000fc60000410000 */
[----:B------:R3:W4:Y:S01]  /*1bb0*/  MUFU.EX2 R34, R19 ;  /* 0x0000001300227308 */ /* 0x0007220000000800 */
[----:B-1----:R-:W-:Y:S01]  /*1bc0*/  FADD.FTZ R25, -R7, R44 ;  /* 0x0000002c07197221 */ /* 0x002fe20000010100 */
[----:B0-----:R-:W-:Y:S01]  /*1bd0*/  FADD.FTZ R11, R11, R30 ;  /* 0x0000001e0b0b7221 */ /* 0x001fe20000010000 */
[----:B------:R-:W-:Y:S02]  /*1be0*/  STS [R15+0xa00], R30 ;  /* 0x000a001e0f007388 */ /* 0x000fe40000000800 */
[----:B------:R-:W-:-:S03]  /*1bf0*/  FMUL.FTZ R25, R25, 1.4426950216293334961 ;  /* 0x3fb8aa3b19197820 */ /* 0x000fc60000410000 */
[----:B------:R-:W0:Y:S01]  /*1c00*/  MUFU.EX2 R36, R27 ;  /* 0x0000001b00247308 */ /* 0x000e220000000800 */
[----:B---3--:R-:W-:Y:S01]  /*1c10*/  FADD.FTZ R19, -R7, R40 ;  /* 0x0000002807137221 */ /* 0x008fe20000010100 */
[----:B--2---:R-:W-:Y:S01]  /*1c20*/  FADD.FTZ R11, R11, R32 ;  /* 0x000000200b0b7221 */ /* 0x004fe20000010000 */
[----:B------:R-:W-:Y:S02]  /*1c30*/  STS [R15+0xc00], R32 ;  /* 0x000c00200f007388 */ /* 0x000fe40000000800 */
[----:B------:R-:W-:-:S03]  /*1c40*/  FMUL.FTZ R19, R19, 1.4426950216293334961 ;  /* 0x3fb8aa3b13137820 */ /* 0x000fc60000410000 */
        /* <DEDUP_REMOVED lines=23> */
.L_x_19996:
[----:B------:R-:W-:Y:S05]  /*1dc0*/  BSYNC.RECONVERGENT B1 ;  /* 0x0000000000017941 */ /* 0x000fea0003800200 */
.L_x_19995:
        /* <DEDUP_REMOVED lines=55> */
.L_x_19999:
[----:B------:R-:W-:Y:S05]  /*2140*/  BSYNC.RECONVERGENT B1 ;  /* 0x0000000000017941 */ /* 0x000fea0003800200 */
.L_x_19998:
        /* <DEDUP_REMOVED lines=26> */
.L_x_19991:
[----:B------:R-:W-:Y:S05]  /*22f0*/  BSYNC.RECONVERGENT B0 ;  /* 0x0000000000007941 */ /* 0x000fea0003800200 */
.L_x_19990:
[----:B---3--:R-:W1:Y:S01]  /*2300*/  SHFL.BFLY PT, R10, R11, 0x10, 0x1f ;  /* 0x0e001f000b0a7f89 */ /* 0x008e6200000e0000 */
[----:B------:R-:W-:Y:S01]  /*2310*/  BSSY.RECONVERGENT B0, `(.L_x_20000) ;  /* 0x000009e000007945 */ /* 0x000fe20003800200 */
[----:B-1----:R-:W-:-:S05]  /*2320*/  FADD.FTZ R10, R10, R11 ;  /* 0x0000000b0a0a7221 */ /* 0x002fca0000010000 */
[----:B------:R-:W1:Y:S02]  /*2330*/  SHFL.BFLY PT, R15, R10, 0x8, 0x1f ;  /* 0x0d001f000a0f7f89 */ /* 0x000e6400000e0000 */
[----:B-1----:R-:W-:-:S05]  /*2340*/  FADD.FTZ R15, R10, R15 ;  /* 0x0000000f0a0f7221 */ /* 0x002fca0000010000 */
[----:B------:R-:W1:Y:S02]  /*2350*/  SHFL.BFLY PT, R16, R15, 0x4, 0x1f ;  /* 0x0c801f000f107f89 */ /* 0x000e6400000e0000 */
[----:B-1----:R-:W-:-:S05]  /*2360*/  FADD.FTZ R16, R15, R16 ;  /* 0x000000100f107221 */ /* 0x002fca0000010000 */
[----:B-----5:R-:W1:Y:S02]  /*2370*/  SHFL.BFLY PT, R17, R16, 0x2, 0x1f ;  /* 0x0c401f0010117f89 */ /* 0x020e6400000e0000 */
        /* <DEDUP_REMOVED lines=32> */
.L_x_20004:
[----:B------:R-:W1:Y:S01]  /*2580*/  LDS R9, [R8] ;  /* 0x0000000008097984 */ /* 0x000e620000000800 */
[----:B------:R-:W-:-:S05]  /*2590*/  VIADD R11, R11, 0x1 ;  /* 0x000000010b0b7836 */ /* 0x000fca0000000000 */
[----:B------:R-:W-:Y:S01]  /*25a0*/  ISETP.NE.AND P0, PT, R11, RZ, PT ;  /* 0x000000ff0b00720c */ /* 0x000fe20003f05270 */
[----:B-1----:R-:W-:-:S05]  /*25b0*/  FMUL.FTZ R9, R9, R6 ;  /* 0x0000000609097220 */ /* 0x002fca0000410000 */
[----:B------:R1:W-:Y:S02]  /*25c0*/  STS [R8], R9 ;  /* 0x0000000908007388 */ /* 0x0003e40000000800 */
[----:B-1----:R-:W-:-:S05]  /*25d0*/  IADD3 R8, PT, PT, R8, 0x200, RZ ;  /* 0x0000020008087810 */ /* 0x002fca0007ffe0ff */
[----:B------:R-:W-:Y:S05]  /*25e0*/  @P0 BRA `(.L_x_20004) ;  /* 0xfffffffc00e40947 */ /* 0x000fea000383ffff */
.L_x_20003:
[----:B------:R-:W-:Y:S05]  /*25f0*/  BSYNC.RECONVERGENT B1 ;  /* 0x0000000000017941 */ /* 0x000fea0003800200 */
.L_x_20002:
        /* <DEDUP_REMOVED lines=12> */
.L_x_20007:
        /* <DEDUP_REMOVED lines=52> */
.L_x_20006:
[----:B------:R-:W-:Y:S05]  /*2a00*/  BSYNC.RECONVERGENT B1 ;  /* 0x0000000000017941 */ /* 0x000fea0003800200 */
.L_x_20005:
        /* <DEDUP_REMOVED lines=31> */
.L_x_20009:
[----:B------:R-:W-:Y:S05]  /*2c00*/  BSYNC.RECONVERGENT B1 ;  /* 0x0000000000017941 */ /* 0x000fea0003800200 */
.L_x_20008:
        /* <DEDUP_REMOVED lines=14> */
.L_x_20001:
[----:B------:R-:W-:Y:S05]  /*2cf0*/  BSYNC.RECONVERGENT B0 ;  /* 0x0000000000007941 */ /* 0x000fea0003800200 */
.L_x_20000:
        /* <DEDUP_REMOVED lines=26> */
.L_x_20011:
[----:B---34-:R-:W-:Y:S05]  /*2ea0*/  BSYNC.RECONVERGENT B0 ;  /* 0x0000000000007941 */ /* 0x018fea0003800200 */
.L_x_20010:
[----:B------:R-:W-:Y:S01]  /*2eb0*/  BSSY.RECONVERGENT B0, `(.L_x_20012) ;  /* 0x00000ee000007945 */ /* 0x000fe20003800200 */
[----:B------:R-:W-:Y:S01]  /*2ec0*/  CS2R R18, SRZ ;  /* 0x0000000000127805 */ /* 0x000fe2000001ff00 */
[----:B--2---:R-:W-:Y:S02]  /*2ed0*/  IMAD.MOV.U32 R15, RZ, RZ, RZ ;  /* 0x000000ffff0f7224 */ /* 0x004fe400078e00ff */
[----:B------:R-:W-:Y:S05]  /*2ee0*/  @P1 BRA `(.L_x_20013) ;  /* 0x0000000c00a81947 */ /* 0x000fea0003800000 */
[----:B------:R-:W2:Y:S01]  /*2ef0*/  LDCU UR5, c[0x0][0x3e0] ;  /* 0x00007c00ff0577ac */ /* 0x000ea20008000800 */
[----:B01----:R-:W-:Y:S01]  /*2f00*/  IMAD.WIDE.U32 R6, R23, 0x4, RZ ;  /* 0x0000000417067825 */ /* 0x003fe200078e00ff */
[----:B------:R-:W-:-:S03]  /*2f10*/  MOV R5, UR9 ;  /* 0x0000000900057c02 */ /* 0x000fc60008000f00 */
[----:B------:R-:W-:Y:S01]  /*2f20*/  HFMA2 R15, -RZ, RZ, 0, 0 ;  /* 0x00000000ff0f7431 */ /* 0x000fe200000001ff */
[----:B------:R-:W0:Y:S01]  /*2f30*/  LDCU.64 UR6, c[0x0][0x3b8] ;  /* 0x00007700ff0677ac */ /* 0x000e220008000a00 */
[----:B------:R-:W-:Y:S01]  /*2f40*/  LEA R3, R12, R3, 0x3 ;  /* 0x000000030c037211 */ /* 0x000fe200078e18ff */
[----:B------:R-:W-:Y:S01]  /*2f50*/  VIADD R22, R23, 0x1 ;  /* 0x0000000117167836 */ /* 0x000fe20000000000 */
[----:B------:R-:W-:Y:S01]  /*2f60*/  CS2R R18, SRZ ;  /* 0x0000000000127805 */ /* 0x000fe2000001ff00 */
[----:B------:R-:W-:Y:S01]  /*2f70*/  IMAD.WIDE R6, R5, 0x4, R6 ;  /* 0x0000000405067825 */ /* 0x000fe200078e0206 */
[----:B------:R-:W-:-:S03]  /*2f80*/  UIADD3 UR4, UPT, UPT, UR16, 0x7, URZ ;  /* 0x0000000710047890 */ /* 0x000fc6000fffe0ff */
[----:B------:R-:W-:Y:S01]  /*2f90*/  VIADD R5, R4, 0xe0 ;  /* 0x000000e004057836 */ /* 0x000fe20000000000 */
[----:B------:R-:W-:-:S04]  /*2fa0*/  USHF.R.U32.HI UR4, URZ, 0x3, UR4 ;  /* 0x00000003ff047899 */ /* 0x000fc80008011604 */
[----:B------:R-:W-:Y:S01]  /*2fb0*/  LEA R5, R2, R5, 0x18 ;  /* 0x0000000502057211 */ /* 0x000fe200078ec0ff */
[----:B--2---:R-:W-:Y:S01]  /*2fc0*/  IMAD R2, R0, UR5, RZ ;  /* 0x0000000500027c24 */ /* 0x004fe2000f8e02ff */
[----:B------:R-:W-:Y:S01]  /*2fd0*/  IADD3 R0, PT, PT, R3, 0x3, RZ ;  /* 0x0000000303007810 */ /* 0x000fe20007ffe0ff */
[----:B------:R-:W-:Y:S02]  /*2fe0*/  VIADD R23, R23, -UR4 ;  /* 0x8000000417177c36 */ /* 0x000fe40008000000 */
[----:B------:R-:W-:Y:S01]  /*2ff0*/  IMAD R24, R12, 0x20, R5 ;  /* 0x000000200c187824 */ /* 0x000fe200078e0205 */
[----:B0-----:R-:W-:Y:S02]  /*3000*/  IADD3 R20, P0, PT, R6, UR6, RZ ;  /* 0x0000000606147c10 */ /* 0x001fe4000ff1e0ff */
[----:B------:R-:W-:Y:S02]  /*3010*/  SHF.R.S32.HI R3, RZ, 0x1f, R2 ;  /* 0x0000001fff037819 */ /* 0x000fe40000011402 */
[----:B------:R-:W-:-:S02]  /*3020*/  IADD3.X R21, PT, PT, R7, UR7, RZ, P0, !PT ;  /* 0x0000000707157c10 */ /* 0x000fc400087fe4ff */
[----:B------:R-:W-:-:S07]  /*3030*/  IADD3 R24, PT, PT, R24, 0x10, RZ ;  /* 0x0000001018187810 */ /* 0x000fce0007ffe0ff */
.L_x_20020:
        /* <DEDUP_REMOVED lines=25> */
[----:B------:R-:W-:-:S05]  /*31d0*/  IADD3 R5, PT, PT, R0, -0x3, RZ ;  /* 0xfffffffd00057810 */ /* 0x000fca0007ffe0ff */
        /* <DEDUP_REMOVED lines=31> */
.L_x_20015:
[----:B------:R-:W-:Y:S05]  /*33d0*/  BSYNC.RECONVERGENT B1 ;  /* 0x0000000000017941 */ /* 0x000fea0003800200 */
.L_x_20014:
[----:B-----5:R-:W-:Y:S02]  /*33e0*/  HFMA2.BF16_V2 R16, R6, R35, -RZ ;  /* 0x0000002306107231 */ /* 0x020fe400003000ff */
[----:B------:R-:W-:Y:S01]  /*33f0*/  HMUL2.BF16_V2 R8, R4, R37 ;  /* 0x0000002504087232 */ /* 0x000fe20000200000 */
[----:B------:R-:W-:Y:S01]  /*3400*/  BSSY.RECONVERGENT B1, `(.L_x_20016) ;  /* 0x000002d000017945 */ /* 0x000fe20003800200 */
[----:B------:R-:W-:-:S03]  /*3410*/  HMUL2.BF16_V2 R36, R7, R34 ;  /* 0x0000002207247232 */ /* 0x000fc60000200000 */
[C---:B------:R-:W-:Y:S01]  /*3420*/  PRMT R9, R8.reuse, 0x7632, R9 ;  /* 0x0000763208097816 */ /* 0x040fe20000000009 */
[----:B------:R-:W-:Y:S01]  /*3430*/  IMAD.U32 R8, R8, 0x10000, RZ ;  /* 0x0001000008087824 */ /* 0x000fe200078e00ff */
[C---:B------:R-:W-:Y:S01]  /*3440*/  PRMT R17, R16.reuse, 0x7632, R17 ;  /* 0x0000763210117816 */ /* 0x040fe20000000011 */
[----:B------:R-:W-:Y:S01]  /*3450*/  IMAD.U32 R34, R16, 0x10000, RZ ;  /* 0x0001000010227824 */ /* 0x000fe200078e00ff */
[----:B------:R-:W-:Y:S02]  /*3460*/  SHF.L.U32 R9, R9, 0x10, RZ ;  /* 0x0000001009097819 */ /* 0x000fe400000006ff */
[----:B------:R-:W-:Y:S02]  /*3470*/  SHF.L.U32 R35, R17, 0x10, RZ ;  /* 0x0000001011237819 */ /* 0x000fe400000006ff */
        /* <DEDUP_REMOVED lines=17> */
[----:B------:R-:W-:Y:S02]  /*3590*/  ISETP.GE.AND P2, PT, R35, UR16, PT ;  /* 0x0000001023007c0c */ /* 0x000fe4000bf46270 */
[----:B------:R-:W-:Y:S02]  /*35a0*/  IADD3 R37, PT, PT, R0, 0x3, RZ ;  /* 0x0000000300257810 */ /* 0x000fe40007ffe0ff */
[----:B------:R-:W-:Y:S02]  /*35b0*/  SEL R35, R32, RZ, !P1 ;  /* 0x000000ff20237207 */ /* 0x000fe40004800000 */
        /* <DEDUP_REMOVED lines=17> */
.L_x_20017:
[----:B------:R-:W-:Y:S05]  /*36d0*/  BSYNC.RECONVERGENT B1 ;  /* 0x0000000000017941 */ /* 0x000fea0003800200 */
.L_x_20016:
[----:B------:R-:W-:Y:S02]  /*36e0*/  HFMA2.BF16_V2 R33, R4, R33, -RZ ;  /* 0x0000002104217231 */ /* 0x000fe400003000ff */
[----:B------:R-:W-:Y:S01]  /*36f0*/  FADD.FTZ R9, R8, R9 ;  /* 0x0000000908097221 */ /* 0x000fe20000010000 */
[----:B------:R-:W-:Y:S01]  /*3700*/  F2FP.BF16.F32.PACK_AB R35, R11, R10 ;  /* 0x0000000a0b23723e */ /* 0x000fe200000010ff */
[----:B------:R-:W-:Y:S02]  /*3710*/  HMUL2.BF16_V2 R11, R6, R32 ;  /* 0x00000020060b7232 */ /* 0x000fe40000200000 */
[--C-:B------:R-:W-:Y:S01]  /*3720*/  FADD.FTZ R16, R16, R17.reuse ;  /* 0x0000001110107221 */ /* 0x100fe20000010000 */
[----:B------:R-:W-:Y:S01]  /*3730*/  HMUL2.BF16_V2 R30, R7, R30 ;  /* 0x0000001e071e7232 */ /* 0x000fe20000200000 */
[----:B------:R-:W-:Y:S01]  /*3740*/  BSSY.RECONVERGENT B1, `(.L_x_20018) ;  /* 0x0000042000017945 */ /* 0x000fe20003800200 */
[C---:B------:R-:W-:Y:S01]  /*3750*/  PRMT R17, R11.reuse, 0x7632, R17 ;  /* 0x000076320b117816 */ /* 0x040fe20000000011 */
[----:B------:R-:W-:Y:S01]  /*3760*/  IMAD.U32 R11, R11, 0x10000, RZ ;  /* 0x000100000b0b7824 */ /* 0x000fe200078e00ff */
[----:B------:R-:W-:Y:S01]  /*3770*/  PRMT R8, R33, 0x7610, R8 ;  /* 0x0000761021087816 */ /* 0x000fe20000000008 */
[----:B------:R-:W-:Y:S01]  /*3780*/  FADD.FTZ R9, R9, R16 ;  /* 0x0000001009097221 */ /* 0x000fe20000010000 */
[----:B------:R-:W-:-:S02]  /*3790*/  PRMT R10, R33, 0x7632, R10 ;  /* 0x00007632210a7816 */ /* 0x000fc4000000000a */
[----:B------:R-:W-:Y:S01]  /*37a0*/  SHF.L.U32 R34, R17, 0x10, RZ ;  /* 0x0000001011227819 */ /* 0x000fe200000006ff */
[----:B------:R-:W-:Y:S01]  /*37b0*/  IMAD.U32 R32, R8, 0x10000, RZ ;  /* 0x0001000008207824 */ /* 0x000fe200078e00ff */
[----:B------:R-:W-:Y:S01]  /*37c0*/  SHF.L.U32 R33, R10, 0x10, RZ ;  /* 0x000000100a217819 */ /* 0x000fe200000006ff */
[----:B------:R-:W-:-:S04]  /*37d0*/  IMAD.MOV.U32 R8, RZ, RZ, R35 ;  /* 0x000000ffff087224 */ /* 0x000fc800078e0023 */
[----:B------:R-:W-:Y:S01]  /*37e0*/  FADD.FTZ R10, R32, R33 ;  /* 0x00000021200a7221 */ /* 0x000fe20000010000 */
[----:B------:R-:W-:Y:S01]  /*37f0*/  FADD.FTZ R33, R11, R34 ;  /* 0x000000220b217221 */ /* 0x000fe20000010000 */
[C---:B------:R-:W-:Y:S02]  /*3800*/  HFMA2.BF16_V2 R31, R8.reuse, R31, -RZ ;  /* 0x0000001f081f7231 */ /* 0x040fe400003000ff */
[----:B------:R-:W-:Y:S01]  /*3810*/  HFMA2.BF16_V2 R32, R8, R29, -RZ ;  /* 0x0000001d08207231 */ /* 0x000fe200003000ff */
[----:B------:R-:W-:Y:S01]  /*3820*/  PRMT R29, R30, 0x7610, R29 ;  /* 0x000076101e1d7816 */ /* 0x000fe2000000001d */
[----:B------:R-:W-:Y:S01]  /*3830*/  FADD.FTZ R10, R10, R33 ;  /* 0x000000210a0a7221 */ /* 0x000fe20000010000 */
[----:B------:R-:W-:Y:S02]  /*3840*/  PRMT R30, R30, 0x7632, R30 ;  /* 0x000076321e1e7816 */ /* 0x000fe4000000001e */
[----:B------:R-:W-:Y:S02]  /*3850*/  SHF.L.U32 R29, R29, 0x10, RZ ;  /* 0x000000101d1d7819 */ /* 0x000fe400000006ff */
[C---:B------:R-:W-:Y:S01]  /*3860*/  PRMT R11, R31.reuse, 0x7610, R11 ;  /* 0x000076101f0b7816 */ /* 0x040fe2000000000b */
[----:B------:R-:W-:Y:S01]  /*3870*/  IMAD.U32 R34, R30, 0x10000, RZ ;  /* 0x000100001e227824 */ /* 0x000fe200078e00ff */
[----:B------:R-:W-:-:S02]  /*3880*/  PRMT R17, R31, 0x7632, R17 ;  /* 0x000076321f117816 */ /* 0x000fc40000000011 */
[C---:B------:R-:W-:Y:S01]  /*3890*/  PRMT R31, R32.reuse, 0x7610, R31 ;  /* 0x00007610201f7816 */ /* 0x040fe2000000001f */
[----:B------:R-:W-:Y:S01]  /*38a0*/  FADD.FTZ R29, R29, R34 ;  /* 0x000000221d1d7221 */ /* 0x000fe20000010000 */
[----:B------:R-:W-:Y:S01]  /*38b0*/  PRMT R32, R32, 0x7632, R32 ;  /* 0x0000763220207816 */ /* 0x000fe20000000020 */
[----:B------:R-:W-:Y:S01]  /*38c0*/  IMAD.U32 R30, R17, 0x10000, RZ ;  /* 0x00010000111e7824 */ /* 0x000fe200078e00ff */
[----:B------:R-:W-:Y:S01]  /*38d0*/  SHF.L.U32 R11, R11, 0x10, RZ ;  /* 0x000000100b0b7819 */ /* 0x000fe200000006ff */
[----:B------:R-:W-:Y:S01]  /*38e0*/  FADD.FTZ R10, R10, R29 ;  /* 0x0000001d0a0a7221 */ /* 0x000fe20000010000 */
[----:B------:R-:W-:Y:S01]  /*38f0*/  SHF.L.U32 R31, R31, 0x10, RZ ;  /* 0x000000101f1f7819 */ /* 0x000fe200000006ff */
[----:B------:R-:W-:Y:S02]  /*3900*/  IMAD.U32 R32, R32, 0x10000, RZ ;  /* 0x0001000020207824 */ /* 0x000fe400078e00ff */
[----:B------:R-:W-:Y:S02]  /*3910*/  FADD.FTZ R30, R11, R30 ;  /* 0x0000001e0b1e7221 */ /* 0x000fe40000010000 */
[----:B------:R-:W-:-:S02]  /*3920*/  FADD.FTZ R31, R31, R32 ;  /* 0x000000201f1f7221 */ /* 0x000fc40000010000 */
[----:B------:R-:W-:Y:S02]  /*3930*/  FADD.FTZ R30, R9, R30 ;  /* 0x0000001e091e7221 */ /* 0x000fe40000010000 */
[----:B------:R-:W-:Y:S02]  /*3940*/  FADD.FTZ R31, R10, R31 ;  /* 0x0000001f0a1f7221 */ /* 0x000fe40000010000 */
[----:B------:R-:W-:Y:S02]  /*3950*/  FADD.FTZ R19, R30, R19 ;  /* 0x000000131e137221 */ /* 0x000fe40000010000 */
[----:B------:R-:W-:Y:S01]  /*3960*/  FADD.FTZ R18, R31, R18 ;  /* 0x000000121f127221 */ /* 0x000fe20000010000 */
[----:B------:R-:W-:Y:S06]  /*3970*/  @P0 BRA `(.L_x_20019) ;  /* 0x0000000000780947 */ /* 0x000fec0003800000 */
[C---:B------:R-:W-:Y:S01]  /*3980*/  VIADD R10, R0.reuse, 0xffffffff ;  /* 0xffffffff000a7836 */ /* 0x040fe20000000000 */
[C---:B------:R-:W-:Y:S02]  /*3990*/  IADD3 R9, PT, PT, R0.reuse, -0x2, RZ ;  /* 0xfffffffe00097810 */ /* 0x040fe40007ffe0ff */
[----:B------:R-:W-:Y:S01]  /*39a0*/  ISETP.GE.AND P6, PT, R5, UR16, PT ;  /* 0x0000001005007c0c */ /* 0x000fe2000bfc6270 */
[----:B------:R-:W-:Y:S01]  /*39b0*/  VIADD R5, R0, 0x4 ;  /* 0x0000000400057836 */ /* 0x000fe20000000000 */
        /* <DEDUP_REMOVED lines=26> */
.L_x_20019:
[----:B------:R-:W-:Y:S05]  /*3b60*/  BSYNC.RECONVERGENT B1 ;  /* 0x0000000000017941 */ /* 0x000fea0003800200 */
.L_x_20018:
        /* <DEDUP_REMOVED lines=10> */
[----:B------:R-:W-:Y:S01]  /*3c10*/  PRMT R7, R6, 0x7632, R7 ;  /* 0x0000763206077816 */ /* 0x000fe20000000007 */
[----:B------:R-:W-:Y:S01]  /*3c20*/  IMAD.U32 R16, R5, 0x10000, RZ ;  /* 0x0001000005107824 */ /* 0x000fe200078e00ff */
[----:B------:R-:W-:-:S02]  /*3c30*/  PRMT R4, R10, 0x7632, R4 ;  /* 0x000076320a047816 */ /* 0x000fc40000000004 */
[----:B------:R-:W-:Y:S01]  /*3c40*/  PRMT R8, R27, 0x7610, R8 ;  /* 0x000076101b087816 */ /* 0x000fe20000000008 */
[----:B------:R-:W-:Y:S01]  /*3c50*/  IMAD.U32 R7, R7, 0x10000, RZ ;  /* 0x0001000007077824 */ /* 0x000fe200078e00ff */
[----:B------:R-:W-:Y:S01]  /*3c60*/  PRMT R9, R27, 0x7632, R9 ;  /* 0x000076321b097816 */ /* 0x000fe20000000009 */
[----:B------:R-:W-:Y:S01]  /*3c70*/  IMAD.U32 R5, R4, 0x10000, RZ ;  /* 0x0001000004057824 */ /* 0x000fe200078e00ff */
[----:B------:R-:W-:Y:S01]  /*3c80*/  SHF.L.U32 R6, R6, 0x10, RZ ;  /* 0x0000001006067819 */ /* 0x000fe200000006ff */
[----:B------:R-:W-:Y:S01]  /*3c90*/  FADD.FTZ R11, R11, R16 ;  /* 0x000000100b0b7221 */ /* 0x000fe20000010000 */
[----:B------:R-:W-:Y:S01]  /*3ca0*/  IADD3 R4, PT, PT, R22, 0x3, RZ ;  /* 0x0000000316047810 */ /* 0x000fe20007ffe0ff */
[----:B------:R-:W-:Y:S01]  /*3cb0*/  IMAD.U32 R9, R9, 0x10000, RZ ;  /* 0x0001000009097824 */ /* 0x000fe200078e00ff */
[----:B------:R-:W-:Y:S01]  /*3cc0*/  SHF.L.U32 R8, R8, 0x10, RZ ;  /* 0x0000001008087819 */ /* 0x000fe200000006ff */
        /* <DEDUP_REMOVED lines=12> */
.L_x_20013:
[----:B------:R-:W-:Y:S05]  /*3d90*/  BSYNC.RECONVERGENT B0 ;  /* 0x0000000000007941 */ /* 0x000fea0003800200 */
.L_x_20012:
[----:B------:R-:W2:Y:S08]  /*3da0*/  S2UR UR5, SR_CgaCtaId ;  /* 0x00000000000579c3 */ /* 0x000eb00000008800 */
        /* <DEDUP_REMOVED lines=8> */
[----:B------:R-:W-:-:S03]  /*3e30*/  ISETP.GT.U32.AND P2, PT, R14, 0x1f, PT ;  /* 0x0000001f0e00780c */ /* 0x000fc60003f44070 */
[----:B--2---:R-:W-:-:S06]  /*3e40*/  ULEA UR4, UR5, UR4, 0x18 ;  /* 0x0000000405047291 */ /* 0x004fcc000f8ec0ff */
[----:B------:R-:W-:-:S05]  /*3e50*/  LEA R12, R12, UR4, 0x2 ;  /* 0x000000040c0c7c11 */ /* 0x000fca000f8e10ff */
[----:B------:R-:W-:Y:S04]  /*3e60*/  @!P0 STS [R12+-0x300], R19 ;  /* 0xfffd00130c008388 */ /* 0x000fe80000000800 */
[----:B------:R-:W-:Y:S04]  /*3e70*/  @!P0 STS [R12+-0x280], R18 ;  /* 0xfffd80120c008388 */ /* 0x000fe80000000800 */
[----:B------:R-:W-:Y:S01]  /*3e80*/  @!P0 STS [R12+-0x200], R15 ;  /* 0xfffe000f0c008388 */ /* 0x000fe20000000800 */
[----:B------:R-:W-:Y:S01]  /*3e90*/  BAR.SYNC.DEFER_BLOCKING 0x0 ;  /* 0x0000000000007b1d */ /* 0x000fe20000010000 */
[----:B------:R-:W-:-:S05]  /*3ea0*/  ISETP.NE.AND P0, PT, R4, 0x20, PT ;  /* 0x000000200400780c */ /* 0x000fca0003f05270 */
[----:B------:R-:W2:Y:S04]  /*3eb0*/  @!P1 LDS R0, [R12] ;  /* 0x000000000c009984 */ /* 0x000ea80000000800 */
[----:B------:R-:W3:Y:S04]  /*3ec0*/  @!P1 LDS R3, [R12+0x80] ;  /* 0x000080000c039984 */ /* 0x000ee80000000800 */
[----:B------:R-:W4:Y:S01]  /*3ed0*/  @!P1 LDS R2, [R12+0x100] ;  /* 0x000100000c029984 */ /* 0x000f220000000800 */
[----:B--2---:R-:W-:Y:S01]  /*3ee0*/  @!P1 FADD.FTZ R19, R0, R19 ;  /* 0x0000001300139221 */ /* 0x004fe20000010000 */
[----:B------:R-:W-:Y:S01]  /*3ef0*/  BAR.SYNC.DEFER_BLOCKING 0x0 ;  /* 0x0000000000007b1d */ /* 0x000fe20000010000 */
[----:B---3--:R-:W-:Y:S01]  /*3f00*/  @!P1 FADD.FTZ R18, R3, R18 ;  /* 0x0000001203129221 */ /* 0x008fe20000010000 */
[----:B----4-:R-:W-:-:S04]  /*3f10*/  @!P1 FADD.FTZ R15, R2, R15 ;  /* 0x0000000f020f9221 */ /* 0x010fc80000010000 */
[----:B------:R2:W-:Y:S04]  /*3f20*/  @!P0 STS [R12+-0x180], R19 ;  /* 0xfffe80130c008388 */ /* 0x0005e80000000800 */
[----:B------:R2:W-:Y:S04]  /*3f30*/  @!P0 STS [R12+-0x100], R18 ;  /* 0xffff00120c008388 */ /* 0x0005e80000000800 */
[----:B------:R2:W-:Y:S01]  /*3f40*/  @!P0 STS [R12+-0x80], R15 ;  /* 0xffff800f0c008388 */ /* 0x0005e20000000800 */
[----:B------:R-:W-:Y:S06]  /*3f50*/  BAR.SYNC.DEFER_BLOCKING 0x0 ;  /* 0x0000000000007b1d */ /* 0x000fec0000010000 */
[----:B------:R2:W3:Y:S04]  /*3f60*/  @!P2 LDS R0, [R12] ;  /* 0x000000000c00a984 */ /* 0x0004e80000000800 */
[----:B------:R2:W4:Y:S04]  /*3f70*/  @!P2 LDS R3, [R12+0x80] ;  /* 0x000080000c03a984 */ /* 0x0005280000000800 */
[----:B------:R2:W0:Y:S01]  /*3f80*/  @!P2 LDS R2, [R12+0x100] ;  /* 0x000100000c02a984 */ /* 0x0004220000000800 */
[----:B------:R-:W-:Y:S06]  /*3f90*/  BAR.SYNC.DEFER_BLOCKING 0x0 ;  /* 0x0000000000007b1d */ /* 0x000fec0000010000 */
[----:B------:R-:W-:Y:S05]  /*3fa0*/  @P2 EXIT ;  /* 0x000000000000294d */ /* 0x000fea0003800000 */
[----:B------:R-:W-:Y:S01]  /*3fb0*/  UIMAD UR5, UR13, UR20, UR19 ;  /* 0x000000140d0572a4 */ /* 0x000fe2000f8e0213 */
[----:B--23--:R-:W-:Y:S01]  /*3fc0*/  @!P2 FADD.FTZ R19, R0, R19 ;  /* 0x000000130013a221 */ /* 0x00cfe20000010000 */
[----:B------:R-:W-:Y:S01]  /*3fd0*/  UIMAD UR4, UR17, 0x60, URZ ;  /* 0x00000060110478a4 */ /* 0x000fe2000f8e02ff */
[----:B----4-:R-:W-:Y:S01]  /*3fe0*/  @!P2 FADD.FTZ R18, R3, R18 ;  /* 0x000000120312a221 */ /* 0x010fe20000010000 */
[----:B------:R-:W-:Y:S01]  /*3ff0*/  UIMAD UR5, UR5, UR18, URZ ;  /* 0x00000012050572a4 */ /* 0x000fe2000f8e02ff */
[----:B0-----:R-:W-:Y:S01]  /*4000*/  @!P2 FADD.FTZ R15, R2, R15 ;  /* 0x0000000f020fa221 */ /* 0x001fe20000010000 */
[----:B------:R-:W0:Y:S02]  /*4010*/  LDCU.64 UR6, c[0x0][0x390] ;  /* 0x00007200ff0677ac */ /* 0x000e240008000a00 */
[----:B------:R-:W-:Y:S01]  /*4020*/  F2FP.BF16.F32.PACK_AB R18, R18, R19 ;  /* 0x000000131212723e */ /* 0x000fe200000010ff */
[----:B------:R-:W-:Y:S01]  /*4030*/  UIMAD UR5, UR5, 0x60, URZ ;  /* 0x00000060050578a4 */ /* 0x000fe2000f8e02ff */
[----:B------:R-:W-:-:S02]  /*4040*/  F2FP.BF16.F32.PACK_AB R15, RZ, R15 ;  /* 0x0000000fff0f723e */ /* 0x000fc400000010ff */
[----:B------:R-:W-:Y:S01]  /*4050*/  PRMT R0, R18, 0x7632, R0 ;  /* 0x0000763212007816 */ /* 0x000fe20000000000 */
[----:B------:R-:W-:-:S06]  /*4060*/  UIADD3 UR4, UP0, UPT, UR5, UR4, URZ ;  /* 0x0000000405047290 */ /* 0x000fcc000ff1e0ff */
[----:B------:R-:W-:Y:S01]  /*4070*/  MOV R5, UR4 ;  /* 0x0000000400057c02 */ /* 0x000fe20008000f00 */
[----:B------:R-:W-:-:S03]  /*4080*/  UIADD3.X UR4, UPT, UPT, URZ, URZ, URZ, UP0, !UPT ;  /* 0x000000ffff047290 */ /* 0x000fc600087fe4ff */
[----:B------:R-:W-:-:S03]  /*4090*/  LOP3.LUT R14, R5, 0x1f, R14, 0xf8, !PT ;  /* 0x0000001f050e7812 */ /* 0x000fc600078ef80e */
[----:B------:R-:W-:Y:S01]  /*40a0*/  IMAD.U32 R3, RZ, RZ, UR4 ;  /* 0x00000004ff037e24 */ /* 0x000fe2000f8e00ff */
[----:B0-----:R-:W-:-:S04]  /*40b0*/  LEA R2, P0, R14, UR6, 0x1 ;  /* 0x000000060e027c11 */ /* 0x001fc8000f8008ff */
[----:B------:R-:W-:-:S05]  /*40c0*/  LEA.HI.X R3, R14, UR7, R3, 0x1, P0 ;  /* 0x000000070e037c11 */ /* 0x000fca00080f0c03 */
[----:B------:R-:W-:Y:S04]  /*40d0*/  STG.E.U16 desc[UR14][R2.64], R18 ;  /* 0x0000001202007986 */ /* 0x000fe8000c10150e */
[----:B------:R-:W-:Y:S04]  /*40e0*/  STG.E.U16 desc[UR14][R2.64+0x40], R0 ;  /* 0x0000400002007986 */ /* 0x000fe8000c10150e */
[----:B------:R-:W-:Y:S01]  /*40f0*/  STG.E.U16 desc[UR14][R2.64+0x80], R15 ;  /* 0x0000800f02007986 */ /* 0x000fe2000c10150e */
[----:B------:R-:W-:Y:S05]  /*4100*/  EXIT ;  /* 0x000000000000794d */ /* 0x000fea0003800000 */
.L_x_19987:
[----:B------:R-:W-:Y:S01]  /*4110*/  BSSY B1, `(.L_x_20021) ;  /* 0x0000007000017945 */ /* 0x000fe20003800000 */
[----:B------:R-:W-:Y:S01]  /*4120*/  MOV R39, 0x2 ;  /* 0x0000000200277802 */ /* 0x000fe20000000f00 */
[----:B------:R-:W-:Y:S01]  /*4130*/  IMAD.MOV.U32 R11, RZ, RZ, 0x1f ;  /* 0x0000001fff0b7424 */ /* 0x000fe200078e00ff */
[----:B------:R-:W-:-:S07]  /*4140*/  MOV R10, 0xffffffff ;  /* 0xffffffff000a7802 */ /* 0x000fce0000000f00 */
[----:B------:R-:W-:Y:S05]  /*4150*/  WARPSYNC.COLLECTIVE R10, `(.L_x_20022) ;  /* 0x000000000a087348 */ /* 0x000fea0003c00000 */
[----:B------:R0:W1:Y:S02]  /*4160*/  SHFL.BFLY P1, R41, R40, R39, R11 ;  /* 0x0c00002728297389 */ /* 0x000064000002000b */
[----:B01----:R-:W-:Y:S05]  /*4170*/  ENDCOLLECTIVE ;  /* 0x000000000000791b */ /* 0x003fea0003800000 */
.L_x_20022:
[----:B------:R-:W-:Y:S05]  /*4180*/  BSYNC B1 ;  /* 0x0000000000017941 */ /* 0x000fea0003800000 */
.L_x_20021:
[----:B------:R-:W-:Y:S02]  /*4190*/  HFMA2 R11, -RZ, RZ, 0, 1.847743988037109375e-06 ;  /* 0x0000001fff0b7431 */ /* 0x000fe400000001ff */
[----:B------:R-:W-:Y:S01]  /*41a0*/  FADD.FTZ R40, R40, R41 ;  /* 0x0000002928287221 */ /* 0x000fe20000010000 */
[----:B------:R-:W-:Y:S02]  /*41b0*/  IMAD.MOV.U32 R39, RZ, RZ, 0x1 ;  /* 0x00000001ff277424 */ /* 0x000fe400078e00ff */
[----:B------:R-:W-:-:S07]  /*41c0*/  IMAD.MOV.U32 R10, RZ, RZ, -0x1 ;  /* 0xffffffffff0a7424 */ /* 0x000fce00078e00ff */
[----:B------:R-:W-:Y:S05]  /*41d0*/  WARPSYNC.COLLECTIVE R10, `(.L_x_20023) ;  /* 0x000000000a087348 */ /* 0x000fea0003c00000 */
[----:B------:R0:W1:Y:S02]  /*41e0*/  SHFL.BFLY P1, R41, R40, R39, R11 ;  /* 0x0c00002728297389 */ /* 0x000064000002000b */
[----:B01----:R-:W-:Y:S05]  /*41f0*/  ENDCOLLECTIVE ;  /* 0x000000000000791b */ /* 0x003fea0003800000 */
.L_x_20023:
[----:B------:R-:W-:Y:S05]  /*4200*/  BRA `(.L_x_20024) ;  /* 0xffffffcc00bc7947 */ /* 0x000fea000383ffff */
.L_x_19989:
        /* <DEDUP_REMOVED lines=8> */
.L_x_20026:
[----:B------:R-:W-:Y:S05]  /*4290*/  BSYNC B0 ;  /* 0x0000000000007941 */ /* 0x000fea0003800000 */
.L_x_20025:
[----:B------:R-:W-:Y:S01]  /*42a0*/  FMNMX.FTZ R40, R41, R15, !PT ;  /* 0x0000000f29287209 */ /* 0x000fe20007810000 */
[----:B------:R-:W-:Y:S01]  /*42b0*/  IMAD.MOV.U32 R11, RZ, RZ, 0x1f ;  /* 0x0000001fff0b7424 */ /* 0x000fe200078e00ff */
[----:B------:R-:W-:Y:S02]  /*42c0*/  MOV R39, 0x8 ;  /* 0x0000000800277802 */ /* 0x000fe40000000f00 */
[----:B------:R-:W-:-:S07]  /*42d0*/  MOV R10, 0xffffffff ;  /* 0xffffffff000a7802 */ /* 0x000fce0000000f00 */
[----:B------:R-:W-:Y:S05]  /*42e0*/  WARPSYNC.COLLECTIVE R10, `(.L_x_20027) ;  /* 0x000000000a087348 */ /* 0x000fea0003c00000 */
[----:B------:R0:W1:Y:S02]  /*42f0*/  SHFL.BFLY P1, R41, R40, R39, R11 ;  /* 0x0c00002728297389 */ /* 0x000064000002000b */
[----:B01----:R-:W-:Y:S05]  /*4300*/  ENDCOLLECTIVE ;  /* 0x000000000000791b */ /* 0x003fea0003800000 */
.L_x_20027:
[----:B------:R-:W-:Y:S01]  /*4310*/  HFMA2 R39, -RZ, RZ, 0, 2.384185791015625e-07 ;  /* 0x00000004ff277431 */ /* 0x000fe200000001ff */
[----:B------:R-:W-:-:S05]  /*4320*/  FMNMX.FTZ R7, R40, R41, !PT ;  /* 0x0000002928077209 */ /* 0x000fca0007810000 */
[----:B------:R-:W-:-:S07]  /*4330*/  IMAD.MOV.U32 R40, RZ, RZ, R7 ;  /* 0x000000ffff287224 */ /* 0x000fce00078e0007 */
[----:B------:R-:W-:Y:S05]  /*4340*/  WARPSYNC.COLLECTIVE R10, `(.L_x_20028) ;  /* 0x000000000a087348 */ /* 0x000fea0003c00000 */
[----:B------:R0:W1:Y:S02]  /*4350*/  SHFL.BFLY P1, R41, R40, R39, R11 ;  /* 0x0c00002728297389 */ /* 0x000064000002000b */
[----:B01----:R-:W-:Y:S05]  /*4360*/  ENDCOLLECTIVE ;  /* 0x000000000000791b */ /* 0x003fea0003800000 */
.L_x_20028:
[----:B------:R-:W-:Y:S05]  /*4370*/  BRA `(.L_x_20029) ;  /* 0xffffffd000047947 */ /* 0x000fea000383ffff */
.L_x_20030:
        /* <DEDUP_REMOVED lines=16> */
.L_x_27610:


//--------------------- .text._ZN4vllm25paged_attention_v2_kernelI13__nv_bfloat16S1_Li80ELi8ELi128ELNS_18Fp8KVCacheDataTypeE0ELb0ELi512EEEvPfS3_PT_PKS4_PKT0_SA_ifPKiSC_iPKfiiiSE_SE_iiiii --------------------------
	.section	.text._ZN4vllm25paged_attention_v2_kernelI13__nv_bfloat16S1_Li80ELi8ELi128ELNS_18Fp8KVCacheDataTypeE0ELb0ELi512EEEvPfS3_PT_PKS4_PKT0_SA_ifPKiSC_iPKfiiiSE_SE_iiiii,"ax",@progbits
	.align	128
        .global         _ZN4vllm25paged_attention_v2_kernelI13__nv_bfloat16S1_Li80ELi8ELi128ELNS_18Fp8KVCacheDataTypeE0ELb0ELi512EEEvPfS3_PT_PKS4_PKT0_SA_ifPKiSC_iPKfiiiSE_SE_iiiii
        .type           _ZN4vllm25paged_attention_v2_kernelI13__nv_bfloat16S1_Li80ELi8ELi128ELNS_18Fp8KVCacheDataTypeE0ELb0ELi512EEEvPfS3_PT_PKS4_PKT0_SA_ifPKiSC_iPKfiiiSE_SE_iiiii,@function
        .size           _ZN4vllm25paged_attention_v2_kernelI13__nv_bfloat16S1_Li80ELi8ELi128ELNS_18Fp8KVCacheDataTypeE0ELb0ELi512EEEvPfS3_PT_PKS4_PKT0_SA_ifPKiSC_iPKfiiiSE_SE_iiiii,(.L_x_27611 - _ZN4vllm25paged_attention_v2_kernelI13__nv_bfloat16S1_Li80ELi8ELi128ELNS_18Fp8KVCacheDataTypeE0ELb0ELi512EEEvPfS3_PT_PKS4_PKT0_SA_ifPKiSC_iPKfiiiSE_SE_iiiii)
        .other          _ZN4vllm25paged_attention_v2_kernelI13__nv_bfloat16S1_Li80ELi8ELi128ELNS_18Fp8KVCacheDataTypeE0ELb0ELi512EEEvPfS3_PT_PKS4_PKT0_SA_ifPKiSC_iPKfiiiSE_SE_iiiii,@"STO_CUDA_ENTRY STV_DEFAULT"
_ZN4vllm25paged_attention_v2_kernelI13__nv_bfloat16S1_Li80ELi8ELi128ELNS_18Fp8KVCacheDataTypeE0ELb0ELi512EEEvPfS3_PT_PKS4_PKT0_SA_ifPKiSC_iPKfiiiSE_SE_iiiii:
.text._ZN4vllm25paged_attention_v2_kernelI13__nv_bfloat16S1_Li80ELi8ELi128ELNS_18Fp8KVCacheDataTypeE0ELb0ELi512EEEvPfS3_PT_PKS4_PKT0_SA_ifPKiSC_iPKfiiiSE_SE_iiiii:
        /* <DEDUP_REMOVED lines=43> */
[----:B------:R3:W2:Y:S01]  /*02b0*/  @!P0 LDG.E.CONSTANT R0, desc[UR14][R2.64] ;  /* 0x0000000e02008981 */ /* 0x0006a2000c1e9900 */
[----:B----4-:R-:W3:Y:S01]  /*02c0*/  MUFU.RCP R6, R6 ;  /* 0x0000000600067308 */ /* 0x010ee20000001000 */
[----:B------:R-:W-:Y:S01]  /*02d0*/  PLOP3.LUT P1, PT, PT, PT, UP0, 0x80, 0x8 ;  /* 0x000000000008781c */ /* 0x000fe20003f2f008 */
[----:B-1----:R-:W-:-:S06]  /*02e0*/  @UP0 UIMAD.WIDE.U32 UR4, UR19, 0x4, UR4 ;  /* 0x00000004130408a5 */ /* 0x002fcc000f8e0004 */
[----:B------:R-:W-:Y:S01]  /*02f0*/  MOV R4, UR4 ;  /* 0x0000000400047c02 */ /* 0x000fe20008000f00 */
[----:B------:R-:W-:-:S05]  /*0300*/  IMAD.U32 R5, RZ, RZ, UR5 ;  /* 0x00000005ff057e24 */ /* 0x000fca000f8e00ff */
[----:B------:R0:W5:Y:S01]  /*0310*/  @P1 LDG.E.CONSTANT R13, desc[UR14][R4.64] ;  /* 0x0000000e040d1981 */ /* 0x000162000c1e9900 */
[----:B------:R-:W-:Y:S01]  /*0320*/  UIADD3 UR4, UPT, UPT, UR13, 0x7, URZ ;  /* 0x000000070d047890 */ /* 0x000fe2000fffe0ff */
[----:B------:R-:W-:Y:S01]  /*0330*/  BSSY B0, `(.L_x_20031) ;  /* 0x00000e0000007945 */ /* 0x000fe20003800000 */
[----:B---3--:R-:W-:Y:S01]  /*0340*/  VIADD R2, R6, 0xffffffe ;  /* 0x0ffffffe06027836 */ /* 0x008fe20000000000 */
[----:B------:R-:W-:Y:S02]  /*0350*/  ULEA UR5, UR17, 0x40, 0x6 ;  /* 0x0000004011057891 */ /* 0x000fe4000f8e30ff */
[----:B------:R-:W-:Y:S01]  /*0360*/  USHF.R.U32.HI UR4, URZ, 0x3, UR4 ;  /* 0x00000003ff047899 */ /* 0x000fe20008011604 */
[----:B------:R1:W3:Y:S01]  /*0370*/  F2I.FTZ.U32.TRUNC.NTZ R3, R2 ;  /* 0x0000000200037305 */ /* 0x0002e2000021f000 */
[----:B--2---:R-:W-:Y:S01]  /*0380*/  UIMAD UR9, UR16, UR9, URZ ;  /* 0x00000009100972a4 */ /* 0x004fe2000f8e02ff */
[----:B0-----:R-:W-:Y:S01]  /*0390*/  IABS R4, UR20 ;  /* 0x0000001400047c13 */ /* 0x001fe20008000000 */
[----:B------:R-:W-:-:S04]  /*03a0*/  UISETP.LT.U32.AND UP0, UPT, UR4, UR5, UPT ;  /* 0x000000050400728c */ /* 0x000fc8000bf01070 */
[----:B------:R-:W-:Y:S01]  /*03b0*/  USEL UR8, UR4, UR5, UP0 ;  /* 0x0000000504087287 */ /* 0x000fe20008000000 */
[----:B-1----:R-:W-:Y:S01]  /*03c0*/  IMAD.MOV.U32 R2, RZ, RZ, RZ ;  /* 0x000000ffff027224 */ /* 0x002fe200078e00ff */
[----:B---3--:R-:W-:-:S05]  /*03d0*/  IADD3 R10, PT, PT, RZ, -R3, RZ ;  /* 0x80000003ff0a7210 */ /* 0x008fca0007ffe0ff */
[----:B------:R-:W-:Y:S01]  /*03e0*/  IMAD R5, R10, R9, RZ ;  /* 0x000000090a057224 */ /* 0x000fe200078e02ff */
[----:B------:R-:W-:-:S03]  /*03f0*/  SHF.R.U32.HI R10, RZ, 0x2, R7 ;  /* 0x00000002ff0a7819 */ /* 0x000fc60000011607 */
        /* <DEDUP_REMOVED lines=15> */
[----:B------:R-:W-:Y:S01]  /*04f0*/  @!P2 LOP3.LUT R12, RZ, R8, RZ, 0x33, !PT ;  /* 0x00000008ff0ca212 */ /* 0x000fe200078e33ff */
[----:B------:R-:W-:-:S03]  /*0500*/  IMAD.MOV.U32 R8, RZ, RZ, -0x800001 ;  /* 0xff7fffffff087424 */ /* 0x000fc600078e00ff */
        /* <DEDUP_REMOVED lines=10> */
[----:B------:R-:W-:-:S04]  /*05b0*/  IMAD.HI.U32 R3, R3, R11, R2 ;  /* 0x0000000b03037227 */ /* 0x000fc800078e0002 */
[----:B------:R-:W-:Y:S01]  /*05c0*/  IMAD.MOV R2, RZ, RZ, -R6 ;  /* 0x000000ffff027224 */ /* 0x000fe200078e0a06 */
[----:B------:R-:W-:Y:S01]  /*05d0*/  SHF.R.U32.HI R6, RZ, 0x5, R7 ;  /* 0x00000005ff067819 */ /* 0x000fe20000011607 */
[----:B------:R-:W-:-:S04]  /*05e0*/  IMAD.HI.U32 R3, R3, R4, RZ ;  /* 0x0000000403037227 */ /* 0x000fc800078e00ff */
[----:B------:R-:W-:Y:S01]  /*05f0*/  IMAD R2, R3, R2, R4 ;  /* 0x0000000203027224 */ /* 0x000fe200078e0204 */
[----:B------:R-:W-:-:S04]  /*0600*/  MOV R4, 0x400 ;  /* 0x0000040000047802 */ /* 0x000fc80000000f00 */
[----:B------:R-:W-:Y:S02]  /*0610*/  ISETP.GT.U32.AND P2, PT, R9, R2, PT ;  /* 0x000000020900720c */ /* 0x000fe40003f44070 */
[----:B0-----:R-:W-:-:S05]  /*0620*/  LEA R4, R5, R4, 0x18 ;  /* 0x0000000405047211 */ /* 0x001fca00078ec0ff */
[----:B------:R-:W-:-:S04]  /*0630*/  IMAD R11, R15, 0x28, R4 ;  /* 0x000000280f0b7824 */ /* 0x000fc800078e0204 */
[----:B------:R-:W-:Y:S02]  /*0640*/  @!P0 IMAD R5, R10, 0x4, R11 ;  /* 0x000000040a058824 */ /* 0x000fe400078e020b */
[-C--:B------:R-:W-:Y:S02]  /*0650*/  @!P2 IADD3 R2, PT, PT, R2, -R9.reuse, RZ ;  /* 0x800000090202a210 */ /* 0x080fe40007ffe0ff */
[----:B------:R-:W-:Y:S02]  /*0660*/  @!P2 IADD3 R3, PT, PT, R3, 0x1, RZ ;  /* 0x000000010303a810 */ /* 0x000fe40007ffe0ff */
[----:B------:R-:W-:Y:S01]  /*0670*/  ISETP.GE.U32.AND P1, PT, R2, R9, PT ;  /* 0x000000090200720c */ /* 0x000fe20003f26070 */
[----:B------:R-:W-:Y:S01]  /*0680*/  IMAD.U32 R9, RZ, RZ, UR17 ;  /* 0x00000011ff097e24 */ /* 0x000fe2000f8e00ff */
[----:B------:R-:W-:-:S04]  /*0690*/  LOP3.LUT R2, R12, UR19, RZ, 0x3c, !PT ;  /* 0x000000130c027c12 */ /* 0x000fc8000f8e3cff */
[----:B------:R-:W-:Y:S01]  /*06a0*/  ISETP.GE.AND P3, PT, R2, RZ, PT ;  /* 0x000000ff0200720c */ /* 0x000fe20003f66270 */
[----:B------:R-:W-:-:S06]  /*06b0*/  IMAD R2, R9, 0x40, R6 ;  /* 0x0000004009027824 */ /* 0x000fcc00078e0206 */
[----:B------:R-:W-:Y:S01]  /*06c0*/  @P1 VIADD R3, R3, 0x1 ;  /* 0x0000000103031836 */ /* 0x000fe20000000000 */
[----:B------:R-:W-:Y:S01]  /*06d0*/  ISETP.GE.U32.AND P1, PT, R2, UR8, PT ;  /* 0x0000000802007c0c */ /* 0x000fe2000bf26070 */
[----:B------:R0:W-:Y:S01]  /*06e0*/  @!P0 STS [R5], R0 ;  /* 0x0000000005008388 */ /* 0x0001e20000000800 */
[----:B------:R-:W-:Y:S01]  /*06f0*/  BAR.SYNC.DEFER_BLOCKING 0x0 ;  /* 0x0000000000007b1d */ /* 0x000fe20000010000 */
[----:B------:R-:W-:Y:S02]  /*0700*/  ISETP.NE.AND P0, PT, R12, RZ, PT ;  /* 0x000000ff0c00720c */ /* 0x000fe40003f05270 */
[----:B0-----:R-:W-:-:S05]  /*0710*/  MOV R0, R3 ;  /* 0x0000000300007202 */ /* 0x001fca0000000f00 */
[----:B------:R-:W-:-:S06]  /*0720*/  @!P3 IMAD.MOV R0, RZ, RZ, -R0 ;  /* 0x000000ffff00b224 */ /* 0x000fcc00078e0a00 */
[----:B------:R-:W-:Y:S01]  /*0730*/  @!P0 LOP3.LUT R0, RZ, R12, RZ, 0x33, !PT ;  /* 0x0000000cff008212 */ /* 0x000fe200078e33ff */
[----:B------:R-:W-:Y:S06]  /*0740*/  @P1 BRA `(.L_x_20032) ;  /* 0x0000000800781947 */ /* 0x000fec0003800000 */
[----:B------:R-:W0:Y:S01]  /*0750*/  S2R R14, SR_TID.X ;  /* 0x00000000000e7919 */ /* 0x000e220000002100 */
[----:B------:R-:W-:Y:S01]  /*0760*/  MOV R12, UR17 ;  /* 0x00000011000c7c02 */ /* 0x000fe20008000f00 */
[----:B------:R-:W1:Y:S01]  /*0770*/  LDCU.64 UR4, c[0x0][0x3b8] ;  /* 0x00007700ff0477ac */ /* 0x000e620008000a00 */
[----:B------:R-:W-:Y:S01]  /*0780*/  IMAD.U32 R23, RZ, RZ, UR9 ;  /* 0x00000009ff177e24 */ /* 0x000fe2000f8e00ff */
[----:B------:R-:W2:Y:S01]  /*0790*/  LDS.64 R8, [R11] ;  /* 0x000000000b087984 */ /* 0x000ea20000000a00 */
[----:B------:R-:W-:Y:S01]  /*07a0*/  LEA R6, R6, UR6, 0x3 ;  /* 0x0000000606067c11 */ /* 0x000fe2000f8e18ff */
[----:B------:R-:W3:Y:S01]  /*07b0*/  LDCU UR7, c[0x0][0x3e0] ;  /* 0x00007c00ff0777ac */ /* 0x000ee20008000800 */
[----:B------:R-:W-:Y:S01]  /*07c0*/  IMAD.SHL.U32 R7, R7, 0x2, RZ ;  /* 0x0000000207077824 */ /* 0x000fe200078e00ff */
[----:B------:R-:W4:Y:S04]  /*07d0*/  LDS.64 R20, [R11+0x8] ;  /* 0x000008000b147984 */ /* 0x000f280000000a00 */
[----:B------:R-:W3:Y:S04]  /*07e0*/  LDS.64 R2, [R11+0x20] ;  /* 0x000020000b027984 */ /* 0x000ee80000000a00 */
[----:B------:R-:W3:Y:S04]  /*07f0*/  LDS.64 R16, [R11+0x10] ;  /* 0x000010000b107984 */ /* 0x000ee80000000a00 */
[----:B------:R1:W3:Y:S01]  /*0800*/  LDS.64 R18, [R11+0x18] ;  /* 0x000018000b127984 */ /* 0x0002e20000000a00 */
[----:B0-----:R-:W-:-:S05]  /*0810*/  SHF.R.U32.HI R25, RZ, 0x5, R14 ;  /* 0x00000005ff197819 */ /* 0x001fca000001160e */
[----:B------:R-:W-:-:S04]  /*0820*/  IMAD R12, R12, 0x40, R25 ;  /* 0x000000400c0c7824 */ /* 0x000fc800078e0219 */
[----:B------:R-:W-:Y:S01]  /*0830*/  IMAD.WIDE.U32 R4, R12, 0x4, RZ ;  /* 0x000000040c047825 */ /* 0x000fe200078e00ff */
[----:B--2---:R-:W-:-:S03]  /*0840*/  PRMT R24, R8, 0x7632, R24 ;  /* 0x0000763208187816 */ /* 0x004fc60000000018 */
[----:B-1----:R-:W-:Y:S02]  /*0850*/  IMAD.U32 R11, R8, 0x10000, RZ ;  /* 0x00010000080b7824 */ /* 0x002fe400078e00ff */
[----:B------:R-:W-:Y:S01]  /*0860*/  IMAD.WIDE R4, R23, 0x4, R4 ;  /* 0x0000000417047825 */ /* 0x000fe200078e0204 */
[----:B------:R-:W-:Y:S02]  /*0870*/  LOP3.LUT R23, R10, 0x7, RZ, 0xc0, !PT ;  /* 0x000000070a177812 */ /* 0x000fe400078ec0ff */
[----:B------:R-:W-:Y:S01]  /*0880*/  LOP3.LUT R10, R14, 0x1c, RZ, 0xc0, !PT ;  /* 0x0000001c0e0a7812 */ /* 0x000fe200078ec0ff */
[----:B----4-:R-:W-:Y:S01]  /*0890*/  IMAD.U32 R14, R21, 0x10000, RZ ;  /* 0x00010000150e7824 */ /* 0x010fe200078e00ff */
[----:B------:R-:W-:Y:S01]  /*08a0*/  IADD3 R4, P0, PT, R4, UR4, RZ ;  /* 0x0000000404047c10 */ /* 0x000fe2000ff1e0ff */
[----:B------:R-:W-:Y:S01]  /*08b0*/  UMOV UR4, 0x400 ;  /* 0x0000040000047882 */ /* 0x000fe20000000000 */
[----:B------:R-:W-:Y:S01]  /*08c0*/  IADD3 R23, PT, PT, R23, R6, RZ ;  /* 0x0000000617177210 */ /* 0x000fe20007ffe0ff */
[----:B------:R-:W-:Y:S01]  /*08d0*/  IMAD R6, R25, 0x20, R10 ;  /* 0x0000002019067824 */ /* 0x000fe200078e020a */
[----:B------:R-:W-:Y:S01]  /*08e0*/  IADD3.X R5, PT, PT, R5, UR5, RZ, P0, !PT ;  /* 0x0000000505057c10 */ /* 0x000fe200087fe4ff */
[----:B------:R-:W0:Y:S01]  /*08f0*/  S2UR UR5, SR_CgaCtaId ;  /* 0x00000000000579c3 */ /* 0x000e220000008800 */
[C---:B------:R-:W-:Y:S01]  /*0900*/  PRMT R25, R9.reuse, 0x7632, R25 ;  /* 0x0000763209197816 */ /* 0x040fe20000000019 */
[----:B------:R-:W-:Y:S01]  /*0910*/  UIADD3 UR4, UPT, UPT, UR4, 0xc0, URZ ;  /* 0x000000c004047890 */ /* 0x000fe2000fffe0ff */
[----:B------:R-:W-:Y:S01]  /*0920*/  SHF.L.U32 R10, R9, 0x10, RZ ;  /* 0x00000010090a7819 */ /* 0x000fe200000006ff */
[C---:B------:R-:W-:Y:S01]  /*0930*/  IMAD.U32 R9, R20.reuse, 0x10000, RZ ;  /* 0x0001000014097824 */ /* 0x040fe200078e00ff */
[----:B------:R-:W-:Y:S01]  /*0940*/  PRMT R26, R20, 0x7632, R26 ;  /* 0x00007632141a7816 */ /* 0x000fe2000000001a */
[----:B---3--:R-:W-:Y:S01]  /*0950*/  IMAD.U32 R20, R2, 0x10000, RZ ;  /* 0x0001000002147824 */ /* 0x008fe200078e00ff */
[C---:B------:R-:W-:Y:S01]  /*0960*/  PRMT R33, R3.reuse, 0x7632, R33 ;  /* 0x0000763203217816 */ /* 0x040fe20000000021 */
[----:B------:R-:W-:Y:S01]  /*0970*/  IMAD.MOV.U32 R8, RZ, RZ, -0x800001 ;  /* 0xff7fffffff087424 */ /* 0x000fe200078e00ff */
[----:B------:R-:W-:Y:S01]  /*0980*/  SHF.L.U32 R22, R3, 0x10, RZ ;  /* 0x0000001003167819 */ /* 0x000fe200000006ff */
[----:B------:R-:W-:Y:S01]  /*0990*/  IMAD R3, R0, UR7, RZ ;  /* 0x0000000700037c24 */ /* 0x000fe2000f8e02ff */
[----:B------:R-:W-:Y:S01]  /*09a0*/  PRMT R32, R2, 0x7632, R32 ;  /* 0x0000763202207816 */ /* 0x000fe20000000020 */
[----:B------:R-:W-:Y:S01]  /*09b0*/  IMAD.U32 R24, R24, 0x10000, RZ ;  /* 0x0001000018187824 */ /* 0x000fe200078e00ff */
[----:B------:R-:W-:Y:S01]  /*09c0*/  LOP3.LUT R2, R7, 0x38, RZ, 0xc0, !PT ;  /* 0x0000003807027812 */ /* 0x000fe200078ec0ff */
[----:B------:R-:W-:Y:S01]  /*09d0*/  IMAD.U32 R25, R25, 0x10000, RZ ;  /* 0x0001000019197824 */ /* 0x000fe200078e00ff */
[----:B------:R-:W-:Y:S01]  /*09e0*/  PRMT R27, R21, 0x7632, R27 ;  /* 0x00007632151b7816 */ /* 0x000fe2000000001b */
[----:B------:R-:W-:Y:S01]  /*09f0*/  VIADD R21, R23, -UR13 ;  /* 0x8000000d17157c36 */ /* 0x000fe20008000000 */
[----:B------:R-:W-:Y:S01]  /*0a00*/  PRMT R28, R16, 0x7632, R28 ;  /* 0x00007632101c7816 */ /* 0x000fe2000000001c */
[----:B------:R-:W-:Y:S01]  /*0a10*/  IMAD.U32 R33, R33, 0x10000, RZ ;  /* 0x0001000021217824 */ /* 0x000fe200078e00ff */
[C---:B------:R-:W-:Y:S01]  /*0a20*/  PRMT R30, R18.reuse, 0x7632, R30 ;  /* 0x00007632121e7816 */ /* 0x040fe2000000001e */
[----:B------:R-:W-:Y:S01]  /*0a30*/  IMAD.U32 R18, R18, 0x10000, RZ ;  /* 0x0001000012127824 */ /* 0x000fe200078e00ff */
[----:B------:R-:W-:Y:S01]  /*0a40*/  PRMT R31, R19, 0x7632, R31 ;  /* 0x00007632131f7816 */ /* 0x000fe2000000001f */
[----:B------:R-:W-:Y:S01]  /*0a50*/  IMAD.U32 R27, R27, 0x10000, RZ ;  /* 0x000100001b1b7824 */ /* 0x000fe200078e00ff */
[----:B------:R-:W-:Y:S01]  /*0a60*/  PRMT R29, R17, 0x7632, R29 ;  /* 0x00007632111d7816 */ /* 0x000fe2000000001d */
[----:B0-----:R-:W-:Y:S01]  /*0a70*/  ULEA UR4, UR5, UR4, 0x18 ;  /* 0x0000000405047291 */ /* 0x001fe2000f8ec0ff */
[----:B------:R-:W-:Y:S01]  /*0a80*/  IADD3 R2, P1, PT, R3, R2, RZ ;  /* 0x0000000203027210 */ /* 0x000fe20007f3e0ff */
[----:B------:R-:W-:Y:S01]  /*0a90*/  IMAD.U32 R17, R17, 0x10000, RZ ;  /* 0x0001000011117824 */ /* 0x000fe200078e00ff */
[----:B------:R-:W-:Y:S01]  /*0aa0*/  SHF.L.U32 R16, R16, 0x10, RZ ;  /* 0x0000001010107819 */ /* 0x000fe200000006ff */
[----:B------:R-:W-:Y:S01]  /*0ab0*/  IMAD.U32 R28, R28, 0x10000, RZ ;  /* 0x000100001c1c7824 */ /* 0x000fe200078e00ff */
[----:B------:R-:W-:Y:S01]  /*0ac0*/  SHF.L.U32 R19, R19, 0x10, RZ ;  /* 0x0000001013137819 */ /* 0x000fe200000006ff */
[----:B------:R-:W-:Y:S01]  /*0ad0*/  IMAD.U32 R30, R30, 0x10000, RZ ;  /* 0x000100001e1e7824 */ /* 0x000fe200078e00ff */
[----:B-----5:R-:W-:Y:S01]  /*0ae0*/  FSETP.NEU.FTZ.AND P0, PT, R13, RZ, PT ;  /* 0x000000ff0d00720b */ /* 0x020fe20003f1d000 */
[----:B------:R-:W-:Y:S01]  /*0af0*/  IMAD.U32 R31, R31, 0x10000, RZ ;  /* 0x000100001f1f7824 */ /* 0x000fe200078e00ff */
[----:B------:R-:W-:Y:S01]  /*0b00*/  IADD3 R23, PT, PT, R23, 0x1, RZ ;  /* 0x0000000117177810 */ /* 0x000fe20007ffe0ff */
[----:B------:R-:W-:Y:S01]  /*0b10*/  VIADD R34, R6, UR4 ;  /* 0x0000000406227c36 */ /* 0x000fe20008000000 */
[----:B------:R-:W-:-:S02]  /*0b20*/  SHF.L.U32 R26, R26, 0x10, RZ ;  /* 0x000000101a1a7819 */ /* 0x000fc400000006ff */
[----:B------:R-:W-:Y:S02]  /*0b30*/  SHF.L.U32 R29, R29, 0x10, RZ ;  /* 0x000000101d1d7819 */ /* 0x000fe400000006ff */
[----:B------:R-:W-:Y:S02]  /*0b40*/  SHF.L.U32 R32, R32, 0x10, RZ ;  /* 0x0000001020207819 */ /* 0x000fe400000006ff */
[----:B------:R-:W-:-:S07]  /*0b50*/  LEA.HI.X.SX32 R3, R3, RZ, 0x1, P1 ;  /* 0x000000ff03037211 */ /* 0x000fce00008f0eff */
.L_x_20034:
        /* <DEDUP_REMOVED lines=10> */
[----:B--2---:R-:W-:-:S02]  /*0c00*/  PRMT R36, R38, 0x7632, R36 ;  /* 0x0000763226247816 */ /* 0x004fc40000000024 */
[C---:B---3--:R-:W-:Y:S01]  /*0c10*/  PRMT R40, R39.reuse, 0x7632, R40 ;  /* 0x0000763227287816 */ /* 0x048fe20000000028 */
[----:B------:R-:W-:Y:S02]  /*0c20*/  IMAD.U32 R41, R39, 0x10000, RZ ;  /* 0x0001000027297824 */ /* 0x000fe400078e00ff */
[----:B------:R-:W-:Y:S01]  /*0c30*/  IMAD.U32 R39, R36, 0x10000, RZ ;  /* 0x0001000024277824 */ /* 0x000fe200078e00ff */
[----:B------:R-:W-:Y:S01]  /*0c40*/  SHF.L.U32 R40, R40, 0x10, RZ ;  /* 0x0000001028287819 */ /* 0x000fe200000006ff */
[----:B------:R-:W2:Y:S01]  /*0c50*/  LDG.E.CONSTANT R36, desc[UR14][R6.64+0x200] ;  /* 0x0002000e06247981 */ /* 0x000ea2000c1e9900 */
[----:B------:R-:W-:Y:S01]  /*0c60*/  FMUL.FTZ R42, R10, R41 ;  /* 0x000000290a2a7220 */ /* 0x000fe20000410000 */
[----:B------:R-:W-:Y:S02]  /*0c70*/  IMAD.U32 R38, R38, 0x10000, RZ ;  /* 0x0001000026267824 */ /* 0x000fe400078e00ff */
[----:B------:R-:W-:Y:S01]  /*0c80*/  FMUL.FTZ R41, R25, R40 ;  /* 0x0000002819297220 */ /* 0x000fe20000410000 */
[----:B----4-:R-:W-:Y:S01]  /*0c90*/  PRMT R40, R37, 0x7632, R40 ;  /* 0x0000763225287816 */ /* 0x010fe20000000028 */
[----:B------:R-:W-:-:S02]  /*0ca0*/  FFMA.FTZ R38, R11, R38, R42 ;  /* 0x000000260b267223 */ /* 0x000fc4000001002a */
[----:B------:R-:W-:Y:S01]  /*0cb0*/  FFMA.FTZ R39, R24, R39, R41 ;  /* 0x0000002718277223 */ /* 0x000fe20000010029 */
[----:B------:R-:W-:Y:S01]  /*0cc0*/  IMAD.U32 R41, R37, 0x10000, RZ ;  /* 0x0001000025297824 */ /* 0x000fe200078e00ff */
[----:B------:R-:W-:Y:S01]  /*0cd0*/  SHF.L.U32 R40, R40, 0x10, RZ ;  /* 0x0000001028287819 */ /* 0x000fe200000006ff */
[----:B------:R-:W3:Y:S01]  /*0ce0*/  LDG.E.CONSTANT R37, desc[UR14][R6.64+0x280] ;  /* 0x0002800e06257981 */ /* 0x000ee2000c1e9900 */
[----:B-----5:R-:W-:Y:S02]  /*0cf0*/  IMAD.U32 R43, R35, 0x10000, RZ ;  /* 0x00010000232b7824 */ /* 0x020fe400078e00ff */
[----:B------:R-:W-:Y:S01]  /*0d00*/  FFMA.FTZ R41, R9, R41, R38 ;  /* 0x0000002909297223 */ /* 0x000fe20000010026 */
[----:B------:R-:W-:Y:S01]  /*0d10*/  FFMA.FTZ R38, R26, R40, R39 ;  /* 0x000000281a267223 */ /* 0x000fe20000010027 */
[----:B------:R-:W4:Y:S02]  /*0d20*/  LDG.E.CONSTANT R42, desc[UR14][R6.64+0x480] ;  /* 0x0004800e062a7981 */ /* 0x000f24000c1e9900 */
[----:B------:R-:W-:-:S02]  /*0d30*/  FFMA.FTZ R43, R14, R43, R41 ;  /* 0x0000002b0e2b7223 */ /* 0x000fc40000010029 */
[----:B------:R-:W5:Y:S04]  /*0d40*/  LDG.E.CONSTANT R39, desc[UR14][R6.64+0x300] ;  /* 0x0003000e06277981 */ /* 0x000f68000c1e9900 */
[----:B------:R-:W4:Y:S04]  /*0d50*/  LDG.E.CONSTANT R41, desc[UR14][R6.64+0x380] ;  /* 0x0003800e06297981 */ /* 0x000f28000c1e9900 */
[----:B------:R5:W4:Y:S01]  /*0d60*/  LDG.E.CONSTANT R40, desc[UR14][R6.64+0x400] ;  /* 0x0004000e06287981 */ /* 0x000b22000c1e9900 */
[----:B------:R-:W-:-:S05]  /*0d70*/  PRMT R35, R35, 0x7632, R35 ;  /* 0x0000763223237816 */ /* 0x000fca0000000023 */
[----:B------:R-:W-:-:S04]  /*0d80*/  IMAD.U32 R35, R35, 0x10000, RZ ;  /* 0x0001000023237824 */ /* 0x000fc800078e00ff */
[--C-:B------:R-:W-:Y:S01]  /*0d90*/  FFMA.FTZ R35, R27, R35, R38.reuse ;  /* 0x000000231b237223 */ /* 0x100fe20000010026 */
[----:B------:R-:W-:Y:S01]  /*0da0*/  UMOV UR4, 0xffffffff ;  /* 0xffffffff00047882 */ /* 0x000fe20000000000 */
[----:B--2---:R-:W-:-:S05]  /*0db0*/  PRMT R38, R36, 0x7632, R38 ;  /* 0x0000763224267816 */ /* 0x004fca0000000026 */
[----:B------:R-:W-:Y:S01]  /*0dc0*/  IMAD.U32 R38, R38, 0x10000, RZ ;  /* 0x0001000026267824 */ /* 0x000fe200078e00ff */
[----:B------:R-:W-:-:S03]  /*0dd0*/  SHF.L.U32 R36, R36, 0x10, RZ ;  /* 0x0000001024247819 */ /* 0x000fc600000006ff */
[----:B------:R-:W-:Y:S01]  /*0de0*/  FFMA.FTZ R38, R28, R38, R35 ;  /* 0x000000261c267223 */ /* 0x000fe20000010023 */
[C---:B---3--:R-:W-:Y:S01]  /*0df0*/  IMAD.U32 R35, R37.reuse, 0x10000, RZ ;  /* 0x0001000025237824 */ /* 0x048fe200078e00ff */
[----:B------:R-:W-:Y:S01]  /*0e00*/  PRMT R37, R37, 0x7632, R37 ;  /* 0x0000763225257816 */ /* 0x000fe20000000025 */
[----:B------:R-:W-:-:S03]  /*0e10*/  FFMA.FTZ R36, R16, R36, R43 ;  /* 0x0000002410247223 */ /* 0x000fc6000001002b */
[----:B------:R-:W-:Y:S01]  /*0e20*/  SHF.L.U32 R37, R37, 0x10, RZ ;  /* 0x0000001025257819 */ /* 0x000fe200000006ff */
[----:B------:R-:W-:Y:S01]  /*0e30*/  FFMA.FTZ R35, R17, R35, R36 ;  /* 0x0000002311237223 */ /* 0x000fe20000010024 */
[C---:B-----5:R-:W-:Y:S01]  /*0e40*/  PRMT R6, R39.reuse, 0x7632, R6 ;  /* 0x0000763227067816 */ /* 0x060fe20000000006 */
[----:B------:R-:W-:Y:S02]  /*0e50*/  IMAD.U32 R39, R39, 0x10000, RZ ;  /* 0x0001000027277824 */ /* 0x000fe400078e00ff */
[----:B------:R-:W-:Y:S01]  /*0e60*/  FFMA.FTZ R37, R29, R37, R38 ;  /* 0x000000251d257223 */ /* 0x000fe20000010026 */
[C---:B----4-:R-:W-:Y:S01]  /*0e70*/  PRMT R7, R41.reuse, 0x7632, R7 ;  /* 0x0000763229077816 */ /* 0x050fe20000000007 */
[----:B------:R-:W-:Y:S01]  /*0e80*/  IMAD.U32 R6, R6, 0x10000, RZ ;  /* 0x0001000006067824 */ /* 0x000fe200078e00ff */
[----:B------:R-:W-:Y:S01]  /*0e90*/  SHF.L.U32 R41, R41, 0x10, RZ ;  /* 0x0000001029297819 */ /* 0x000fe200000006ff */
[--C-:B------:R-:W-:Y:S01]  /*0ea0*/  FFMA.FTZ R36, R18, R39, R35.reuse ;  /* 0x0000002712247223 */ /* 0x100fe20000010023 */
[----:B------:R-:W-:Y:S01]  /*0eb0*/  PRMT R35, R40, 0x7632, R35 ;  /* 0x0000763228237816 */ /* 0x000fe20000000023 */
[----:B------:R-:W-:Y:S01]  /*0ec0*/  FFMA.FTZ R6, R30, R6, R37 ;  /* 0x000000061e067223 */ /* 0x000fe20000010025 */
[----:B------:R-:W-:-:S02]  /*0ed0*/  IMAD.U32 R7, R7, 0x10000, RZ ;  /* 0x0001000007077824 */ /* 0x000fc400078e00ff */
[--C-:B------:R-:W-:Y:S01]  /*0ee0*/  FFMA.FTZ R41, R19, R41, R36.reuse ;  /* 0x0000002913297223 */ /* 0x100fe20000010024 */
[----:B------:R-:W-:Y:S01]  /*0ef0*/  PRMT R36, R42, 0x7632, R36 ;  /* 0x000076322a247816 */ /* 0x000fe20000000024 */
[----:B------:R-:W-:Y:S01]  /*0f00*/  IMAD.U32 R40, R40, 0x10000, RZ ;  /* 0x0001000028287824 */ /* 0x000fe200078e00ff */
[----:B------:R-:W-:Y:S01]  /*0f10*/  SHF.L.U32 R35, R35, 0x10, RZ ;  /* 0x0000001023237819 */ /* 0x000fe200000006ff */
[----:B------:R-:W-:Y:S01]  /*0f20*/  FFMA.FTZ R7, R31, R7, R6 ;  /* 0x000000071f077223 */ /* 0x000fe20000010006 */
[----:B------:R-:W-:Y:S02]  /*0f30*/  IMAD.U32 R42, R42, 0x10000, RZ ;  /* 0x000100002a2a7824 */ /* 0x000fe400078e00ff */
        /* <DEDUP_REMOVED lines=10> */
.L_x_20080:
[----:B------:R-:W-:Y:S01]  /*0fe0*/  IADD3 R6, PT, PT, R21, 0x1, RZ ;  /* 0x0000000115067810 */ /* 0x000fe20007ffe0ff */
        /* <DEDUP_REMOVED lines=17> */
[----:B------:R-:W-:Y:S02]  /*1100*/  @!P3 FMNMX.FTZ R8, R8, R35, !PT ;  /* 0x000000230808b209 */ /* 0x000fe40007810000 */
[----:B0-----:R-:W-:-:S06]  /*1110*/  IADD3 R34, PT, PT, R34, 0x80, RZ ;  /* 0x0000008022227810 */ /* 0x001fcc0007ffe0ff */
[----:B------:R-:W-:Y:S05]  /*1120*/  @!P2 BRA `(.L_x_20034) ;  /* 0xfffffff8008ca947 */ /* 0x000fea000383ffff */
.L_x_20032:
[----:B------:R-:W-:Y:S05]  /*1130*/  BSYNC B0 ;  /* 0x0000000000007941 */ /* 0x000fea0003800000 */
.L_x_20031:
        /* <DEDUP_REMOVED lines=18> */
[----:B------:R0:W2:Y:S02]  /*1260*/  SHFL.BFLY PT, R11, R10, 0x4, 0x1f ;  /* 0x0c801f000a0b7f89 */ /* 0x0000a400000e0000 */
.L_x_20085:
        /* <DEDUP_REMOVED lines=10> */
[----:B0-----:R-:W-:Y:S02]  /*1310*/  MOV R10, 0xff7fffff ;  /* 0xff7fffff000a7802 */ /* 0x001fe40000000f00 */
        /* <DEDUP_REMOVED lines=12> */
[----:B-----5:R-:W-:-:S05]  /*13e0*/  IMAD.IADD R13, R7, 0x1, R10 ;  /* 0x00000001070d7824 */ /* 0x020fca00078e020a */
[----:B------:R-:W-:Y:S02]  /*13f0*/  LOP3.LUT R10, R13, 0x180, RZ, 0xc0, !PT ;  /* 0x000001800d0a7812 */ /* 0x000fe400078ec0ff */
[----:B------:R-:W-:Y:S02]  /*1400*/  IADD3 R11, PT, PT, -R2, R13, RZ ;  /* 0x0000000d020b7210 */ /* 0x000fe40007ffe1ff */
[----:B------:R-:W-:Y:S01]  /*1410*/  ISETP.NE.AND P0, PT, R10, 0x180, PT ;  /* 0x000001800a00780c */ /* 0x000fe20003f05270 */
[----:B------:R-:W-:Y:S01]  /*1420*/  IMAD.MOV.U32 R10, RZ, RZ, R16 ;  /* 0x000000ffff0a7224 */ /* 0x000fe200078e0010 */
[----:B------:R-:W-:Y:S01]  /*1430*/  ISETP.GE.U32.AND P4, PT, R11, 0x180, PT ;  /* 0x000001800b00780c */ /* 0x000fe20003f86070 */
[----:B------:R-:W-:-:S10]  /*1440*/  IMAD.MOV.U32 R11, RZ, RZ, RZ ;  /* 0x000000ffff0b7224 */ /* 0x000fd400078e00ff */
        /* <DEDUP_REMOVED lines=9> */
.L_x_20040:
        /* <DEDUP_REMOVED lines=11> */
.L_x_20039:
[----:B------:R-:W-:Y:S05]  /*1590*/  BSYNC.RECONVERGENT B1 ;  /* 0x0000000000017941 */ /* 0x000fea0003800200 */
.L_x_20038:
        /* <DEDUP_REMOVED lines=12> */
.L_x_20043:
[----:B------:R-:W0:Y:S01]  /*1660*/  LDS R39, [R12+0x600] ;  /* 0x000600000c277984 */ /* 0x000e220000000800 */
[----:B------:R-:W-:-:S03]  /*1670*/  VIADD R10, R10, 0x800 ;  /* 0x000008000a0a7836 */ /* 0x000fc60000000000 */
[----:B------:R-:W1:Y:S02]  /*1680*/  LDS R17, [R12+-0x400] ;  /* 0xfffc00000c117984 */ /* 0x000e640000000800 */
[----:B------:R-:W-:Y:S02]  /*1690*/  ISETP.GE.AND P4, PT, R10, R13, PT ;  /* 0x0000000d0a00720c */ /* 0x000fe40003f86270 */
[----:B------:R-:W2:Y:S04]  /*16a0*/  LDS R19, [R12+-0x200] ;  /* 0xfffe00000c137984 */ /* 0x000ea80000000800 */
[----:B------:R-:W3:Y:S04]  /*16b0*/  LDS R29, [R12+0x800] ;  /* 0x000800000c1d7984 */ /* 0x000ee80000000800 */
[----:B------:R-:W-:Y:S04]  /*16c0*/  LDS R33, [R12+0xe00] ;  /* 0x000e00000c217984 */ /* 0x000fe80000000800 */
[----:B------:R-:W4:Y:S04]  /*16d0*/  LDS R21, [R12] ;  /* 0x000000000c157984 */ /* 0x000f280000000800 */
[----:B------:R-:W5:Y:S04]  /*16e0*/  LDS R23, [R12+0x200] ;  /* 0x000200000c177984 */ /* 0x000f680000000800 */
[----:B------:R-:W5:Y:S04]  /*16f0*/  LDS R25, [R12+0xa00] ;  /* 0x000a00000c197984 */ /* 0x000f680000000800 */
[----:B------:R-:W5:Y:S04]  /*1700*/  LDS R35, [R12+0x1000] ;  /* 0x001000000c237984 */ /* 0x000f680000000800 */
[----:B------:R-:W5:Y:S04]  /*1710*/  LDS R27, [R12+0x400] ;  /* 0x000400000c1b7984 */ /* 0x000f680000000800 */
[----:B------:R-:W-:Y:S01]  /*1720*/  LDS R37, [R12+0x1200] ;  /* 0x001200000c257984 */ /* 0x000fe20000000800 */
[----:B0-----:R-:W-:-:S03]  /*1730*/  FADD.FTZ R18, -R6, R39 ;  /* 0x0000002706127221 */ /* 0x001fc60000010100 */
[----:B------:R-:W0:Y:S01]  /*1740*/  LDS R31, [R12+0xc00] ;  /* 0x000c00000c1f7984 */ /* 0x000e220000000800 */
[----:B-1----:R-:W-:Y:S01]  /*1750*/  FADD.FTZ R17, -R6, R17 ;  /* 0x0000001106117221 */ /* 0x002fe20000010100 */
[----:B------:R-:W-:Y:S02]  /*1760*/  FMUL.FTZ R18, R18, 1.4426950216293334961 ;  /* 0x3fb8aa3b12127820 */ /* 0x000fe40000410000 */
[----:B------:R-:W-:Y:S01]  /*1770*/  LDS R39, [R12+0x1400] ;  /* 0x001400000c277984 */ /* 0x000fe20000000800 */
[----:B------:R-:W-:Y:S01]  /*1780*/  FMUL.FTZ R17, R17, 1.4426950216293334961 ;  /* 0x3fb8aa3b11117820 */ /* 0x000fe20000410000 */
[C---:B--2---:R-:W-:Y:S01]  /*1790*/  FADD.FTZ R19, -R6.reuse, R19 ;  /* 0x0000001306137221 */ /* 0x044fe20000010100 */
[----:B---3--:R-:W-:Y:S01]  /*17a0*/  FADD.FTZ R20, -R6, R29 ;  /* 0x0000001d06147221 */ /* 0x008fe20000010100 */
[----:B------:R-:W1:Y:S01]  /*17b0*/  LDS R45, [R12+0x1600] ;  /* 0x001600000c2d7984 */ /* 0x000e620000000800 */
[----:B------:R2:W3:Y:S01]  /*17c0*/  MUFU.EX2 R29, R18 ;  /* 0x00000012001d7308 */ /* 0x0004e20000000800 */
[----:B------:R-:W-:Y:S01]  /*17d0*/  FMUL.FTZ R19, R19, 1.4426950216293334961 ;  /* 0x3fb8aa3b13137820 */ /* 0x000fe20000410000 */
[----:B------:R-:W-:Y:S01]  /*17e0*/  FMUL.FTZ R20, R20, 1.4426950216293334961 ;  /* 0x3fb8aa3b14147820 */ /* 0x000fe20000410000 */
[----:B------:R-:W1:Y:S01]  /*17f0*/  LDS R41, [R12+0x1800] ;  /* 0x001800000c297984 */ /* 0x000e620000000800 */
[----:B----4-:R-:W-:-:S03]  /*1800*/  FADD.FTZ R21, -R6, R21 ;  /* 0x0000001506157221 */ /* 0x010fc60000010100 */
[----:B------:R-:W4:Y:S01]  /*1810*/  LDS R43, [R12+0x1a00] ;  /* 0x001a00000c2b7984 */ /* 0x000f220000000800 */
[----:B------:R-:W0:Y:S01]  /*1820*/  MUFU.EX2 R17, R17 ;  /* 0x0000001100117308 */ /* 0x000e220000000800 */
[C---:B--2---:R-:W-:Y:S01]  /*1830*/  FADD.FTZ R18, -R6.reuse, R33 ;  /* 0x0000002106127221 */ /* 0x044fe20000010100 */
[----:B------:R-:W-:Y:S01]  /*1840*/  FMUL.FTZ R21, R21, 1.4426950216293334961 ;  /* 0x3fb8aa3b15157820 */ /* 0x000fe20000410000 */
[----:B-----5:R-:W-:Y:S02]  /*1850*/  FADD.FTZ R23, -R6, R23 ;  /* 0x0000001706177221 */ /* 0x020fe40000010100 */
[----:B------:R-:W-:Y:S01]  /*1860*/  FMUL.FTZ R26, R18, 1.4426950216293334961 ;  /* 0x3fb8aa3b121a7820 */ /* 0x000fe20000410000 */
[C---:B------:R-:W-:Y:S01]  /*1870*/  FADD.FTZ R22, -R6.reuse, R25 ;  /* 0x0000001906167221 */ /* 0x040fe20000010100 */
[----:B------:R-:W-:Y:S01]  /*1880*/  FMUL.FTZ R23, R23, 1.4426950216293334961 ;  /* 0x3fb8aa3b17177820 */ /* 0x000fe20000410000 */
[----:B------:R-:W2:Y:S01]  /*1890*/  MUFU.EX2 R19, R19 ;  /* 0x0000001300137308 */ /* 0x000ea20000000800 */
[----:B---3--:R-:W-:Y:S01]  /*18a0*/  STS [R12+0x600], R29 ;  /* 0x0006001d0c007388 */ /* 0x008fe20000000800 */
[----:B------:R-:W-:Y:S01]  /*18b0*/  FADD.FTZ R18, -R6, R35 ;  /* 0x0000002306127221 */ /* 0x000fe20000010100 */
[----:B------:R-:W-:Y:S01]  /*18c0*/  FMUL.FTZ R22, R22, 1.4426950216293334961 ;  /* 0x3fb8aa3b16167820 */ /* 0x000fe20000410000 */
[----:B------:R-:W-:-:S04]  /*18d0*/  FADD.FTZ R27, -R6, R27 ;  /* 0x0000001b061b7221 */ /* 0x000fc80000010100 */
[----:B------:R3:W5:Y:S01]  /*18e0*/  MUFU.EX2 R25, R20 ;  /* 0x0000001400197308 */ /* 0x0007620000000800 */
[----:B0-----:R-:W-:Y:S01]  /*18f0*/  STS [R12+-0x400], R17 ;  /* 0xfffc00110c007388 */ /* 0x001fe20000000800 */
[----:B------:R-:W-:Y:S01]  /*1900*/  FMUL.FTZ R27, R27, 1.4426950216293334961 ;  /* 0x3fb8aa3b1b1b7820 */ /* 0x000fe20000410000 */
[----:B------:R-:W-:-:S05]  /*1910*/  FADD.FTZ R24, -R6, R31 ;  /* 0x0000001f06187221 */ /* 0x000fca0000010100 */
[----:B------:R-:W0:Y:S01]  /*1920*/  MUFU.EX2 R21, R21 ;  /* 0x0000001500157308 */ /* 0x000e220000000800 */
[----:B---3--:R-:W-:Y:S01]  /*1930*/  FMUL.FTZ R20, R18, 1.4426950216293334961 ;  /* 0x3fb8aa3b12147820 */ /* 0x008fe20000410000 */
[----:B------:R-:W-:Y:S01]  /*1940*/  FADD.FTZ R18, -R6, R37 ;  /* 0x0000002506127221 */ /* 0x000fe20000010100 */
[----:B------:R-:W-:Y:S01]  /*1950*/  FMUL.FTZ R24, R24, 1.4426950216293334961 ;  /* 0x3fb8aa3b18187820 */ /* 0x000fe20000410000 */
[----:B--2---:R-:W-:Y:S01]  /*1960*/  STS [R12+-0x200], R19 ;  /* 0xfffe00130c007388 */ /* 0x004fe20000000800 */
[----:B-1----:R-:W-:-:S03]  /*1970*/  FADD.FTZ R45, -R6, R45 ;  /* 0x0000002d062d7221 */ /* 0x002fc60000010100 */
[----:B------:R1:W2:Y:S01]  /*1980*/  MUFU.EX2 R31, R22 ;  /* 0x00000016001f7308 */ /* 0x0002a20000000800 */
[----:B-----5:R-:W-:Y:S01]  /*1990*/  STS [R12+0x800], R25 ;  /* 0x000800190c007388 */ /* 0x020fe20000000800 */
[----:B------:R-:W-:-:S06]  /*19a0*/  FMUL.FTZ R45, R45, 1.4426950216293334961 ;  /* 0x3fb8aa3b2d2d7820 */ /* 0x000fcc0000410000 */
[----:B------:R-:W3:Y:S01]  /*19b0*/  MUFU.EX2 R23, R23 ;  /* 0x0000001700177308 */ /* 0x000ee20000000800 */
[----:B-1----:R-:W-:Y:S01]  /*19c0*/  FMUL.FTZ R22, R18, 1.4426950216293334961 ;  /* 0x3fb8aa3b12167820 */ /* 0x002fe20000410000 */
[----:B------:R-:W-:Y:S01]  /*19d0*/  FADD.FTZ R18, -R6, R39 ;  /* 0x0000002706127221 */ /* 0x000fe20000010100 */
[----:B0-----:R-:W-:Y:S03]  /*19e0*/  STS [R12], R21 ;  /* 0x000000150c007388 */ /* 0x001fe60000000800 */
[----:B------:R-:W-:Y:S01]  /*19f0*/  FMUL.FTZ R28, R18, 1.4426950216293334961 ;  /* 0x3fb8aa3b121c7820 */ /* 0x000fe20000410000 */
[----:B------:R-:W-:Y:S01]  /*1a00*/  FADD.FTZ R18, R17, R11 ;  /* 0x0000000b11127221 */ /* 0x000fe20000010000 */
[----:B------:R-:W0:Y:S01]  /*1a10*/  MUFU.EX2 R27, R27 ;  /* 0x0000001b001b7308 */ /* 0x000e220000000800 */
[----:B--2---:R-:W-:Y:S02]  /*1a20*/  STS [R12+0xa00], R31 ;  /* 0x000a001f0c007388 */ /* 0x004fe40000000800 */
[----:B------:R-:W-:-:S04]  /*1a30*/  FADD.FTZ R18, R18, R19 ;  /* 0x0000001312127221 */ /* 0x000fc80000010000 */
[----:B------:R-:W-:Y:S01]  /*1a40*/  FADD.FTZ R18, R18, R21 ;  /* 0x0000001512127221 */ /* 0x000fe20000010000 */
[----:B------:R-:W1:Y:S01]  /*1a50*/  MUFU.EX2 R33, R24 ;  /* 0x0000001800217308 */ /* 0x000e620000000800 */
[----:B---3--:R-:W-:Y:S02]  /*1a60*/  STS [R12+0x200], R23 ;  /* 0x000200170c007388 */ /* 0x008fe40000000800 */
[----:B------:R-:W-:-:S05]  /*1a70*/  FADD.FTZ R18, R18, R23 ;  /* 0x0000001712127221 */ /* 0x000fca0000010000 */
[----:B------:R-:W2:Y:S01]  /*1a80*/  MUFU.EX2 R35, R26 ;  /* 0x0000001a00237308 */ /* 0x000ea20000000800 */
[----:B0-----:R-:W-:Y:S01]  /*1a90*/  FADD.FTZ R18, R18, R27 ;  /* 0x0000001b12127221 */ /* 0x001fe20000010000 */
[----:B------:R-:W-:Y:S03]  /*1aa0*/  STS [R12+0x400], R27 ;  /* 0x0004001b0c007388 */ /* 0x000fe60000000800 */
[----:B------:R-:W-:-:S03]  /*1ab0*/  FADD.FTZ R18, R18, R29 ;  /* 0x0000001d12127221 */ /* 0x000fc60000010000 */
[----:B------:R0:W3:Y:S01]  /*1ac0*/  MUFU.EX2 R37, R20 ;  /* 0x0000001400257308 */ /* 0x0000e20000000800 */
[----:B------:R-:W-:Y:S01]  /*1ad0*/  FADD.FTZ R18, R18, R25 ;  /* 0x0000001912127221 */ /* 0x000fe20000010000 */
[----:B-1----:R-:W-:Y:S03]  /*1ae0*/  STS [R12+0xc00], R33 ;  /* 0x000c00210c007388 */ /* 0x002fe60000000800 */
[----:B------:R-:W-:-:S03]  /*1af0*/  FADD.FTZ R18, R18, R31 ;  /* 0x0000001f12127221 */ /* 0x000fc60000010000 */
[----:B------:R4:W1:Y:S01]  /*1b00*/  MUFU.EX2 R39, R22 ;  /* 0x0000001600277308 */ /* 0x0008620000000800 */
[----:B0-----:R-:W-:Y:S01]  /*1b10*/  FADD.FTZ R20, -R6, R41 ;  /* 0x0000002906147221 */ /* 0x001fe20000010100 */
[----:B------:R-:W-:Y:S01]  /*1b20*/  FADD.FTZ R18, R18, R33 ;  /* 0x0000002112127221 */ /* 0x000fe20000010000 */
[----:B--2---:R-:W-:Y:S02]  /*1b30*/  STS [R12+0xe00], R35 ;  /* 0x000e00230c007388 */ /* 0x004fe40000000800 */
[----:B------:R-:W-:Y:S01]  /*1b40*/  FMUL.FTZ R20, R20, 1.4426950216293334961 ;  /* 0x3fb8aa3b14147820 */ /* 0x000fe20000410000 */
[----:B------:R-:W-:Y:S02]  /*1b50*/  FADD.FTZ R18, R18, R35 ;  /* 0x0000002312127221 */ /* 0x000fe40000010000 */
[----:B------:R-:W0:Y:S01]  /*1b60*/  MUFU.EX2 R11, R28 ;  /* 0x0000001c000b7308 */ /* 0x000e220000000800 */
[----:B----4-:R-:W-:Y:S01]  /*1b70*/  FADD.FTZ R22, -R6, R43 ;  /* 0x0000002b06167221 */ /* 0x010fe20000010100 */
[----:B---3--:R-:W-:Y:S01]  /*1b80*/  FADD.FTZ R18, R18, R37 ;  /* 0x0000002512127221 */ /* 0x008fe20000010000 */
[----:B------:R-:W-:Y:S02]  /*1b90*/  STS [R12+0x1000], R37 ;  /* 0x001000250c007388 */ /* 0x000fe40000000800 */
[----:B------:R-:W-:-:S03]  /*1ba0*/  FMUL.FTZ R22, R22, 1.4426950216293334961 ;  /* 0x3fb8aa3b16167820 */ /* 0x000fc60000410000 */
        /* <DEDUP_REMOVED lines=15> */
.L_x_20042:
[----:B------:R-:W-:Y:S05]  /*1ca0*/  BSYNC.RECONVERGENT B1 ;  /* 0x0000000000017941 */ /* 0x000fea0003800200 */
.L_x_20041:
        /* <DEDUP_REMOVED lines=55> */
.L_x_20045:
[----:B------:R-:W-:Y:S05]  /*2020*/  BSYNC.RECONVERGENT B1 ;  /* 0x0000000000017941 */ /* 0x000fea0003800200 */
.L_x_20044:
        /* <DEDUP_REMOVED lines=26> */
.L_x_20037:
[----:B------:R-:W-:Y:S05]  /*21d0*/  BSYNC.RECONVERGENT B0 ;  /* 0x0000000000007941 */ /* 0x000fea0003800200 */
.L_x_20036:
[----:B------:R-:W1:Y:S01]  /*21e0*/  SHFL.BFLY PT, R10, R11, 0x10, 0x1f ;  /* 0x0e001f000b0a7f89 */ /* 0x000e6200000e0000 */
[----:B------:R-:W-:Y:S01]  /*21f0*/  BSSY.RECONVERGENT B0, `(.L_x_20046) ;  /* 0x000009e000007945 */ /* 0x000fe20003800200 */
[----:B-1----:R-:W-:-:S05]  /*2200*/  FADD.FTZ R10, R10, R11 ;  /* 0x0000000b0a0a7221 */ /* 0x002fca0000010000 */
[----:B---3-5:R-:W1:Y:S02]  /*2210*/  SHFL.BFLY PT, R13, R10, 0x8, 0x1f ;  /* 0x0d001f000a0d7f89 */ /* 0x028e6400000e0000 */
        /* <DEDUP_REMOVED lines=36> */
.L_x_20050:
[----:B------:R-:W1:Y:S01]  /*2460*/  LDS R18, [R8] ;  /* 0x0000000008127984 */ /* 0x000e620000000800 */
[----:B------:R-:W-:-:S04]  /*2470*/  IADD3 R11, PT, PT, R11, 0x1, RZ ;  /* 0x000000010b0b7810 */ /* 0x000fc80007ffe0ff */
[----:B------:R-:W-:Y:S01]  /*2480*/  ISETP.NE.AND P0, PT, R11, RZ, PT ;  /* 0x000000ff0b00720c */ /* 0x000fe20003f05270 */
[----:B-1----:R-:W-:-:S05]  /*2490*/  FMUL.FTZ R9, R18, R7 ;  /* 0x0000000712097220 */ /* 0x002fca0000410000 */
[----:B------:R1:W-:Y:S02]  /*24a0*/  STS [R8], R9 ;  /* 0x0000000908007388 */ /* 0x0003e40000000800 */
[----:B-1----:R-:W-:-:S05]  /*24b0*/  VIADD R8, R8, 0x200 ;  /* 0x0000020008087836 */ /* 0x002fca0000000000 */
[----:B------:R-:W-:Y:S05]  /*24c0*/  @P0 BRA `(.L_x_20050) ;  /* 0xfffffffc00e40947 */ /* 0x000fea000383ffff */
.L_x_20049:
[----:B------:R-:W-:Y:S05]  /*24d0*/  BSYNC.RECONVERGENT B1 ;  /* 0x0000000000017941 */ /* 0x000fea0003800200 */
.L_x_20048:
        /* <DEDUP_REMOVED lines=12> */
.L_x_20053:
        /* <DEDUP_REMOVED lines=52> */
.L_x_20052:
[----:B------:R-:W-:Y:S05]  /*28e0*/  BSYNC.RECONVERGENT B1 ;  /* 0x0000000000017941 */ /* 0x000fea0003800200 */
.L_x_20051:
        /* <DEDUP_REMOVED lines=31> */
.L_x_20055:
[----:B------:R-:W-:Y:S05]  /*2ae0*/  BSYNC.RECONVERGENT B1 ;  /* 0x0000000000017941 */ /* 0x000fea0003800200 */
.L_x_20054:
        /* <DEDUP_REMOVED lines=14> */
.L_x_20047:
[----:B------:R-:W-:Y:S05]  /*2bd0*/  BSYNC.RECONVERGENT B0 ;  /* 0x0000000000007941 */ /* 0x000fea0003800200 */
.L_x_20046:
[----:B------:R-:W-:Y:S01]  /*2be0*/  BAR.SYNC.DEFER_BLOCKING 0x0 ;  /* 0x0000000000007b1d */ /* 0x000fe20000010000 */
[----:B------:R-:W-:Y:S02]  /*2bf0*/  ISETP.NE.AND P0, PT, R16, RZ, PT ;  /* 0x000000ff1000720c */ /* 0x000fe40003f05270 */
[----:B--2---:R-:W-:-:S03]  /*2c00*/  MOV R8, UR17 ;  /* 0x0000001100087c02 */ /* 0x004fc60008000f00 */
[----:B------:R-:W2:Y:S01]  /*2c10*/  LDCU UR21, c[0x0][0x3dc] ;  /* 0x00007b80ff1577ac */ /* 0x000ea20008000800 */
[----:B------:R-:W-:Y:S01]  /*2c20*/  BSSY.RECONVERGENT B0, `(.L_x_20056) ;  /* 0x0000016000007945 */ /* 0x000fe20003800200 */
[----:B------:R-:W-:Y:S01]  /*2c30*/  IMAD R23, R8, 0x40, R15 ;  /* 0x0000004008177824 */ /* 0x000fe200078e020f */
[----:B------:R-:W3:Y:S04]  /*2c40*/  LDCU.64 UR22, c[0x0][0x3a8] ;  /* 0x00007500ff1677ac */ /* 0x000ee80008000a00 */
[----:B------:R-:W-:Y:S01]  /*2c50*/  ISETP.GE.U32.AND P1, PT, R23, UR8, PT ;  /* 0x0000000817007c0c */ /* 0x000fe2000bf26070 */
[----:B------:R-:W-:-:S12]  /*2c60*/  @P0 BRA `(.L_x_20057) ;  /* 0x0000000000440947 */ /* 0x000fd80003800000 */
        /* <DEDUP_REMOVED lines=15> */
[----:B0-----:R4:W-:Y:S04]  /*2d60*/  STG.E desc[UR14][R8.64], R6 ;  /* 0x0000000608007986 */ /* 0x0019e8000c10190e */
[----:B-1----:R4:W-:Y:S02]  /*2d70*/  STG.E desc[UR14][R12.64], R10 ;  /* 0x0000000a0c007986 */ /* 0x0029e4000c10190e */
.L_x_20057:
[----:B--23--:R-:W-:Y:S05]  /*2d80*/  BSYNC.RECONVERGENT B0 ;  /* 0x0000000000007941 */ /* 0x00cfea0003800200 */
.L_x_20056:
[----:B------:R-:W-:Y:S01]  /*2d90*/  BSSY.RECONVERGENT B0, `(.L_x_20058) ;  /* 0x00000f0000007945 */ /* 0x000fe20003800200 */
[----:B------:R-:W-:Y:S01]  /*2da0*/  HFMA2 R17, -RZ, RZ, 0, 0 ;  /* 0x00000000ff117431 */ /* 0x000fe200000001ff */
[----:B------:R-:W-:Y:S02]  /*2db0*/  CS2R R18, SRZ ;  /* 0x0000000000127805 */ /* 0x000fe4000001ff00 */
[----:B------:R-:W-:Y:S05]  /*2dc0*/  @P1 BRA `(.L_x_20059) ;  /* 0x0000000c00b01947 */ /* 0x000fea0003800000 */
[----:B------:R-:W2:Y:S01]  /*2dd0*/  LDCU UR5, c[0x0][0x3e0] ;  /* 0x00007c00ff0577ac */ /* 0x000ea20008000800 */
[----:B01--4-:R-:W-:Y:S01]  /*2de0*/  IMAD.WIDE.U32 R6, R23, 0x4, RZ ;  /* 0x0000000417067825 */ /* 0x013fe200078e00ff */
        /* <DEDUP_REMOVED lines=8> */
[----:B------:R-:W-:-:S02]  /*2e70*/  LEA R24, R15, R4, 0x5 ;  /* 0x000000040f187211 */ /* 0x000fc400078e28ff */
[----:B------:R-:W-:Y:S01]  /*2e80*/  USHF.R.U32.HI UR4, URZ, 0x3, UR4 ;  /* 0x00000003ff047899 */ /* 0x000fe20008011604 */
[C---:B------:R-:W-:Y:S01]  /*2e90*/  IADD3 R22, PT, PT, R23.reuse, 0x1, RZ ;  /* 0x0000000117167810 */ /* 0x040fe20007ffe0ff */
[----:B------:R-:W-:Y:S02]  /*2ea0*/  IMAD.MOV.U32 R17, RZ, RZ, RZ ;  /* 0x000000ffff117224 */ /* 0x000fe400078e00ff */
[----:B------:R-:W-:Y:S02]  /*2eb0*/  VIADD R24, R24, 0x10 ;  /* 0x0000001018187836 */ /* 0x000fe40000000000 */
[----:B--2---:R-:W-:Y:S01]  /*2ec0*/  IMAD R12, R0, UR5, RZ ;  /* 0x00000005000c7c24 */ /* 0x004fe2000f8e02ff */
[----:B------:R-:W-:Y:S01]  /*2ed0*/  IADD3 R23, PT, PT, R23, -UR4, RZ ;  /* 0x8000000417177c10 */ /* 0x000fe2000fffe0ff */
[----:B------:R-:W-:Y:S01]  /*2ee0*/  VIADD R0, R2, 0x3 ;  /* 0x0000000302007836 */ /* 0x000fe20000000000 */
[----:B0-----:R-:W-:Y:S02]  /*2ef0*/  IADD3 R20, P0, PT, R6, UR6, RZ ;  /* 0x0000000606147c10 */ /* 0x001fe4000ff1e0ff */
[----:B------:R-:W-:-:S02]  /*2f00*/  SHF.R.S32.HI R13, RZ, 0x1f, R12 ;  /* 0x0000001fff0d7819 */ /* 0x000fc4000001140c */
[----:B------:R-:W-:-:S09]  /*2f10*/  IADD3.X R21, PT, PT, R7, UR7, RZ, P0, !PT ;  /* 0x0000000707157c10 */ /* 0x000fd200087fe4ff */
.L_x_20068:
[----:B------:R-:W2:Y:S04]  /*2f20*/  LDG.E.CONSTANT R3, desc[UR14][R20.64] ;  /* 0x0000000e14037981 */ /* 0x000ea8000c1e9900 */
[----:B------:R-:W-:Y:S01]  /*2f30*/  LDS.128 R8, [R24] ;  /* 0x0000000018087984 */ /* 0x000fe20000000c00 */
[----:B--2---:R-:W-:-:S03]  /*2f40*/  IMAD.WIDE R2, R3, UR21, R12 ;  /* 0x0000001503027c25 */ /* 0x004fc6000f8e020c */
[----:B------:R-:W-:-:S04]  /*2f50*/  LEA R4, P0, R14, R2, 0x3 ;  /* 0x000000020e047211 */ /* 0x000fc800078018ff */
        /* <DEDUP_REMOVED lines=22> */
[C---:B------:R-:W-:Y:S02]  /*30c0*/  IADD3 R33, PT, PT, R0.reuse, 0x2, RZ ;  /* 0x0000000200217810 */ /* 0x040fe40007ffe0ff */
[----:B------:R-:W-:Y:S01]  /*30d0*/  ISETP.GE.AND P5, PT, R9, UR13, PT ;  /* 0x0000000d09007c0c */ /* 0x000fe2000bfa6270 */
[----:B------:R-:W-:Y:S01]  /*30e0*/  VIADD R9, R0, 0xfffffffe ;  /* 0xfffffffe00097836 */ /* 0x000fe20000000000 */
[----:B------:R-:W-:Y:S02]  /*30f0*/  ISETP.GE.AND P1, PT, R8, UR13, PT ;  /* 0x0000000d08007c0c */ /* 0x000fe4000bf26270 */
[----:B------:R-:W-:Y:S02]  /*3100*/  ISETP.GE.AND P4, PT, R33, UR13, PT ;  /* 0x0000000d21007c0c */ /* 0x000fe4000bf86270 */
[----:B------:R-:W-:-:S02]  /*3110*/  ISETP.GE.AND P6, PT, R0, UR13, PT ;  /* 0x0000000d00007c0c */ /* 0x000fc4000bfc6270 */
[C---:B-----5:R-:W-:Y:S02]  /*3120*/  PRMT R8, R31.reuse, 0x7632, R8 ;  /* 0x000076321f087816 */ /* 0x060fe40000000008 */
        /* <DEDUP_REMOVED lines=20> */
.L_x_20061:
[----:B------:R-:W-:Y:S05]  /*3270*/  BSYNC.RECONVERGENT B1 ;  /* 0x0000000000017941 */ /* 0x000fea0003800200 */
.L_x_20060:
[----:B-----5:R-:W-:Y:S02]  /*3280*/  HFMA2.BF16_V2 R31, R6, R31, -RZ ;  /* 0x0000001f061f7231 */ /* 0x020fe400003000ff */
[----:B------:R-:W-:Y:S01]  /*3290*/  HMUL2.BF16_V2 R8, R5, R32 ;  /* 0x0000002005087232 */ /* 0x000fe20000200000 */
[----:B------:R-:W-:Y:S01]  /*32a0*/  BSSY.RECONVERGENT B1, `(.L_x_20062) ;  /* 0x000002c000017945 */ /* 0x000fe20003800200 */
[----:B------:R-:W-:-:S03]  /*32b0*/  HMUL2.BF16_V2 R30, R7, R30 ;  /* 0x0000001e071e7232 */ /* 0x000fc60000200000 */
[C---:B------:R-:W-:Y:S02]  /*32c0*/  PRMT R9, R8.reuse, 0x7632, R9 ;  /* 0x0000763208097816 */ /* 0x040fe40000000009 */
[----:B------:R-:W-:Y:S02]  /*32d0*/  SHF.L.U32 R8, R8, 0x10, RZ ;  /* 0x0000001008087819 */ /* 0x000fe400000006ff */
[----:B------:R-:W-:Y:S01]  /*32e0*/  PRMT R32, R31, 0x7632, R32 ;  /* 0x000076321f207816 */ /* 0x000fe20000000020 */
[----:B------:R-:W-:Y:S01]  /*32f0*/  IMAD.U32 R9, R9, 0x10000, RZ ;  /* 0x0001000009097824 */ /* 0x000fe200078e00ff */
[----:B------:R-:W-:Y:S02]  /*3300*/  SHF.L.U32 R33, R31, 0x10, RZ ;  /* 0x000000101f217819 */ /* 0x000fe400000006ff */
[----:B------:R-:W-:Y:S01]  /*3310*/  PRMT R31, R30, 0x7632, R31 ;  /* 0x000076321e1f7816 */ /* 0x000fe2000000001f */
[----:B------:R-:W-:Y:S02]  /*3320*/  IMAD.U32 R32, R32, 0x10000, RZ ;  /* 0x0001000020207824 */ /* 0x000fe400078e00ff */
        /* <DEDUP_REMOVED lines=15> */
[C---:B------:R-:W-:Y:S02]  /*3420*/  PRMT R32, R29.reuse, 0x7632, R32 ;  /* 0x000076321d207816 */ /* 0x040fe40000000020 */
        /* <DEDUP_REMOVED lines=19> */
.L_x_20063:
[----:B------:R-:W-:Y:S05]  /*3560*/  BSYNC.RECONVERGENT B1 ;  /* 0x0000000000017941 */ /* 0x000fea0003800200 */
.L_x_20062:
[----:B------:R-:W-:Y:S02]  /*3570*/  HFMA2.BF16_V2 R28, R5, R28, -RZ ;  /* 0x0000001c051c7231 */ /* 0x000fe400003000ff */
[----:B------:R-:W-:Y:S01]  /*3580*/  FADD.FTZ R9, R8, R9 ;  /* 0x0000000908097221 */ /* 0x000fe20000010000 */
[----:B------:R-:W-:Y:S01]  /*3590*/  HMUL2.BF16_V2 R29, R6, R29 ;  /* 0x0000001d061d7232 */ /* 0x000fe20000200000 */
[----:B------:R-:W-:Y:S01]  /*35a0*/  F2FP.BF16.F32.PACK_AB R32, R11, R10 ;  /* 0x0000000a0b20723e */ /* 0x000fe200000010ff */
[----:B------:R-:W-:Y:S01]  /*35b0*/  FADD.FTZ R10, R30, R31 ;  /* 0x0000001f1e0a7221 */ /* 0x000fe20000010000 */
[----:B------:R-:W-:Y:S01]  /*35c0*/  ISETP.GT.U32.AND P1, PT, R14, 0xf, PT ;  /* 0x0000000f0e00780c */ /* 0x000fe20003f24070 */
[----:B------:R-:W-:Y:S02]  /*35d0*/  BSSY.RECONVERGENT B1, `(.L_x_20064) ;  /* 0x0000062000017945 */ /* 0x000fe40003800200 */
[----:B------:R-:W-:Y:S01]  /*35e0*/  FADD.FTZ R9, R9, R10 ;  /* 0x0000000a09097221 */ /* 0x000fe20000010000 */
[----:B------:R-:W-:-:S02]  /*35f0*/  PRMT R8, R28, 0x7610, R8 ;  /* 0x000076101c087816 */ /* 0x000fc40000000008 */
[----:B------:R-:W-:Y:S02]  /*3600*/  PRMT R11, R28, 0x7632, R11 ;  /* 0x000076321c0b7816 */ /* 0x000fe4000000000b */
[----:B------:R-:W-:Y:S02]  /*3610*/  SHF.L.U32 R30, R8, 0x10, RZ ;  /* 0x00000010081e7819 */ /* 0x000fe400000006ff */
[----:B------:R-:W-:Y:S01]  /*3620*/  PRMT R28, R29, 0x7610, R28 ;  /* 0x000076101d1c7816 */ /* 0x000fe2000000001c */
[----:B------:R-:W-:Y:S01]  /*3630*/  IMAD.U32 R11, R11, 0x10000, RZ ;  /* 0x000100000b0b7824 */ /* 0x000fe200078e00ff */
[----:B------:R-:W-:Y:S01]  /*3640*/  MOV R8, R32 ;  /* 0x0000002000087202 */ /* 0x000fe20000000f00 */
[----:B------:R-:W-:Y:S01]  /*3650*/  HMUL2.BF16_V2 R32, R7, R25 ;  /* 0x0000001907207232 */ /* 0x000fe20000200000 */
[----:B------:R-:W-:Y:S01]  /*3660*/  PRMT R29, R29, 0x7632, R29 ;  /* 0x000076321d1d7816 */ /* 0x000fe2000000001d */
[----:B------:R-:W-:Y:S01]  /*3670*/  FADD.FTZ R30, R30, R11 ;  /* 0x0000000b1e1e7221 */ /* 0x000fe20000010000 */
[----:B------:R-:W-:Y:S01]  /*3680*/  SHF.L.U32 R28, R28, 0x10, RZ ;  /* 0x000000101c1c7819 */ /* 0x000fe200000006ff */
[----:B------:R-:W-:-:S02]  /*3690*/  HFMA2.BF16_V2 R27, R8, R27, -RZ ;  /* 0x0000001b081b7231 */ /* 0x000fc400003000ff */
[----:B------:R-:W-:-:S04]  /*36a0*/  IMAD.U32 R29, R29, 0x10000, RZ ;  /* 0x000100001d1d7824 */ /* 0x000fc800078e00ff */
[----:B------:R-:W-:Y:S01]  /*36b0*/  FADD.FTZ R31, R28, R29 ;  /* 0x0000001d1c1f7221 */ /* 0x000fe20000010000 */
[----:B------:R-:W-:Y:S01]  /*36c0*/  HFMA2.BF16_V2 R28, R8, R26, -RZ ;  /* 0x0000001a081c7231 */ /* 0x000fe200003000ff */
[----:B------:R-:W-:Y:S02]  /*36d0*/  PRMT R26, R32, 0x7610, R26 ;  /* 0x00007610201a7816 */ /* 0x000fe4000000001a */
[----:B------:R-:W-:Y:S01]  /*36e0*/  FADD.FTZ R30, R30, R31 ;  /* 0x0000001f1e1e7221 */ /* 0x000fe20000010000 */
[C---:B------:R-:W-:Y:S02]  /*36f0*/  PRMT R11, R27.reuse, 0x7610, R11 ;  /* 0x000076101b0b7816 */ /* 0x040fe4000000000b */
[----:B------:R-:W-:Y:S02]  /*3700*/  PRMT R25, R27, 0x7632, R25 ;  /* 0x000076321b197816 */ /* 0x000fe40000000019 */
[----:B------:R-:W-:Y:S01]  /*3710*/  PRMT R27, R32, 0x7632, R27 ;  /* 0x00007632201b7816 */ /* 0x000fe2000000001b */
[----:B------:R-:W-:Y:S01]  /*3720*/  IMAD.U32 R32, R26, 0x10000, RZ ;  /* 0x000100001a207824 */ /* 0x000fe200078e00ff */
[C---:B------:R-:W-:Y:S01]  /*3730*/  PRMT R29, R28.reuse, 0x7632, R29 ;  /* 0x000076321c1d7816 */ /* 0x040fe2000000001d */
[----:B------:R-:W-:Y:S01]  /*3740*/  IMAD.U32 R11, R11, 0x10000, RZ ;  /* 0x000100000b0b7824 */ /* 0x000fe200078e00ff */
[----:B------:R-:W-:Y:S01]  /*3750*/  SHF.L.U32 R27, R27, 0x10, RZ ;  /* 0x000000101b1b7819 */ /* 0x000fe200000006ff */
[----:B------:R-:W-:Y:S01]  /*3760*/  IMAD.U32 R28, R28, 0x10000, RZ ;  /* 0x000100001c1c7824 */ /* 0x000fe200078e00ff */
[----:B------:R-:W-:-:S02]  /*3770*/  SHF.L.U32 R26, R25, 0x10, RZ ;  /* 0x00000010191a7819 */ /* 0x000fc400000006ff */
        /* <DEDUP_REMOVED lines=46> */
.L_x_20067:
[----:B------:R-:W-:Y:S05]  /*3a60*/  BSYNC.RECONVERGENT B2 ;  /* 0x0000000000027941 */ /* 0x000fea0003800200 */
.L_x_20066:
[----:B-----5:R-:W-:Y:S02]  /*3a70*/  HFMA2.BF16_V2 R4, R6, R9, -RZ ;  /* 0x0000000906047231 */ /* 0x020fe400003000ff */
[----:B0-----:R-:W-:Y:S02]  /*3a80*/  HMUL2.BF16_V2 R2, R5, R10 ;  /* 0x0000000a05027232 */ /* 0x001fe40000200000 */
[----:B------:R-:W-:Y:S02]  /*3a90*/  HFMA2.BF16_V2 R8, R8, R11, -RZ ;  /* 0x0000000b08087231 */ /* 0x000fe400003000ff */
[----:B------:R-:W-:Y:S01]  /*3aa0*/  HMUL2.BF16_V2 R6, R7, R26 ;  /* 0x0000001a07067232 */ /* 0x000fe20000200000 */
[C---:B------:R-:W-:Y:S01]  /*3ab0*/  PRMT R3, R2.reuse, 0x7632, R3 ;  /* 0x0000763202037816 */ /* 0x040fe20000000003 */
[----:B------:R-:W-:-:S03]  /*3ac0*/  IMAD.U32 R9, R2, 0x10000, RZ ;  /* 0x0001000002097824 */ /* 0x000fc600078e00ff */
        /* <DEDUP_REMOVED lines=18> */
.L_x_20065:
[----:B------:R-:W-:Y:S05]  /*3bf0*/  BSYNC.RECONVERGENT B1 ;  /* 0x0000000000017941 */ /* 0x000fea0003800200 */
.L_x_20064:
        /* <DEDUP_REMOVED lines=9> */
.L_x_20059:
[----:B------:R-:W-:Y:S05]  /*3c90*/  BSYNC.RECONVERGENT B0 ;  /* 0x0000000000007941 */ /* 0x000fea0003800200 */
.L_x_20058:
[----:B------:R-:W2:Y:S01]  /*3ca0*/  S2UR UR5, SR_CgaCtaId ;  /* 0x00000000000579c3 */ /* 0x000ea20000008800 */
        /* <DEDUP_REMOVED lines=11> */
[----:B--2---:R-:W-:-:S06]  /*3d60*/  ULEA UR4, UR5, UR4, 0x18 ;  /* 0x0000000405047291 */ /* 0x004fcc000f8ec0ff */
[----:B------:R-:W-:Y:S01]  /*3d70*/  LEA R15, R15, UR4, 0x2 ;  /* 0x000000040f0f7c11 */ /* 0x000fe2000f8e10ff */
[----:B------:R-:W-:Y:S06]  /*3d80*/  @P1 BRA `(.L_x_20070) ;  /* 0x0000000000101947 */ /* 0x000fec0003800000 */
[----:B------:R-:W-:Y:S01]  /*3d90*/  ISETP.GT.U32.AND P1, PT, R14, 0xf, PT ;  /* 0x0000000f0e00780c */ /* 0x000fe20003f24070 */
[----:B------:R2:W-:Y:S04]  /*3da0*/  STS [R15+-0x280], R19 ;  /* 0xfffd80130f007388 */ /* 0x0005e80000000800 */
[----:B------:R2:W-:Y:S08]  /*3db0*/  STS [R15+-0x200], R18 ;  /* 0xfffe00120f007388 */ /* 0x0005f00000000800 */
[----:B------:R2:W-:Y:S02]  /*3dc0*/  @!P1 STS [R15+-0x180], R17 ;  /* 0xfffe80110f009388 */ /* 0x0005e40000000800 */
.L_x_20070:
[----:B------:R-:W-:Y:S05]  /*3dd0*/  BSYNC.RECONVERGENT B0 ;  /* 0x0000000000007941 */ /* 0x000fea0003800200 */
.L_x_20069:
[----:B------:R-:W-:Y:S06]  /*3de0*/  BAR.SYNC.DEFER_BLOCKING 0x0 ;  /* 0x0000000000007b1d */ /* 0x000fec0000010000 */
[----:B------:R-:W-:Y:S04]  /*3df0*/  BSSY.RECONVERGENT B0, `(.L_x_20071) ;  /* 0x0000009000007945 */ /* 0x000fe80003800200 */
[----:B------:R-:W-:Y:S05]  /*3e00*/  @P2 BRA `(.L_x_20072) ;  /* 0x00000000001c2947 */ /* 0x000fea0003800000 */
[----:B------:R-:W-:Y:S01]  /*3e10*/  ISETP.GT.U32.AND P1, PT, R14, 0xf, PT ;  /* 0x0000000f0e00780c */ /* 0x000fe20003f24070 */
[----:B------:R-:W2:Y:S04]  /*3e20*/  LDS R0, [R15] ;  /* 0x000000000f007984 */ /* 0x000ea80000000800 */
[----:B------:R-:W3:Y:S08]  /*3e30*/  LDS R3, [R15+0x80] ;  /* 0x000080000f037984 */ /* 0x000ef00000000800 */
[----:B------:R-:W5:Y:S01]  /*3e40*/  @!P1 LDS R2, [R15+0x100] ;  /* 0x000100000f029984 */ /* 0x000f620000000800 */
[----:B--2---:R-:W-:Y:S01]  /*3e50*/  FADD.FTZ R19, R19, R0 ;  /* 0x0000000013137221 */ /* 0x004fe20000010000 */
[----:B---3--:R-:W-:Y:S01]  /*3e60*/  FADD.FTZ R18, R18, R3 ;  /* 0x0000000312127221 */ /* 0x008fe20000010000 */
[----:B-----5:R-:W-:-:S07]  /*3e70*/  @!P1 FADD.FTZ R17, R2, R17 ;  /* 0x0000001102119221 */ /* 0x020fce0000010000 */
.L_x_20072:
[----:B------:R-:W-:Y:S05]  /*3e80*/  BSYNC.RECONVERGENT B0 ;  /* 0x0000000000007941 */ /* 0x000fea0003800200 */
.L_x_20071:
[----:B------:R-:W-:Y:S06]  /*3e90*/  BAR.SYNC.DEFER_BLOCKING 0x0 ;  /* 0x0000000000007b1d */ /* 0x000fec0000010000 */
[----:B------:R-:W-:Y:S04]  /*3ea0*/  BSSY.RECONVERGENT B0, `(.L_x_20073) ;  /* 0x0000006000007945 */ /* 0x000fe80003800200 */
[----:B------:R-:W-:Y:S05]  /*3eb0*/  @P3 BRA `(.L_x_20074) ;  /* 0x0000000000103947 */ /* 0x000fea0003800000 */
[----:B------:R-:W-:Y:S01]  /*3ec0*/  ISETP.GT.U32.AND P1, PT, R14, 0xf, PT ;  /* 0x0000000f0e00780c */ /* 0x000fe20003f24070 */
[----:B------:R3:W-:Y:S04]  /*3ed0*/  STS [R15+-0x140], R19 ;  /* 0xfffec0130f007388 */ /* 0x0007e80000000800 */
[----:B------:R3:W-:Y:S08]  /*3ee0*/  STS [R15+-0xc0], R18 ;  /* 0xffff40120f007388 */ /* 0x0007f00000000800 */
[----:B------:R3:W-:Y:S02]  /*3ef0*/  @!P1 STS [R15+-0x40], R17 ;  /* 0xffffc0110f009388 */ /* 0x0007e40000000800 */
.L_x_20074:
[----:B------:R-:W-:Y:S05]  /*3f00*/  BSYNC.RECONVERGENT B0 ;  /* 0x0000000000007941 */ /* 0x000fea0003800200 */
.L_x_20073:
[----:B------:R-:W-:Y:S06]  /*3f10*/  BAR.SYNC.DEFER_BLOCKING 0x0 ;  /* 0x0000000000007b1d */ /* 0x000fec0000010000 */
[----:B------:R-:W-:Y:S04]  /*3f20*/  BSSY.RECONVERGENT B0, `(.L_x_20075) ;  /* 0x0000009000007945 */ /* 0x000fe80003800200 */
[----:B------:R-:W-:Y:S05]  /*3f30*/  @P0 BRA `(.L_x_20076) ;  /* 0x00000000001c0947 */ /* 0x000fea0003800000 */
[----:B------:R-:W-:Y:S01]  /*3f40*/  ISETP.GT.U32.AND P1, PT, R14, 0xf, PT ;  /* 0x0000000f0e00780c */ /* 0x000fe20003f24070 */
[----:B------:R-:W2:Y:S04]  /*3f50*/  LDS R0, [R15] ;  /* 0x000000000f007984 */ /* 0x000ea80000000800 */
[----:B------:R-:W5:Y:S08]  /*3f60*/  LDS R3, [R15+0x80] ;  /* 0x000080000f037984 */ /* 0x000f700000000800 */
[----:B------:R-:W0:Y:S01]  /*3f70*/  @!P1 LDS R2, [R15+0x100] ;  /* 0x000100000f029984 */ /* 0x000e220000000800 */
[----:B--23--:R-:W-:Y:S01]  /*3f80*/  FADD.FTZ R19, R19, R0 ;  /* 0x0000000013137221 */ /* 0x00cfe20000010000 */
[----:B-----5:R-:W-:Y:S01]  /*3f90*/  FADD.FTZ R18, R18, R3 ;  /* 0x0000000312127221 */ /* 0x020fe20000010000 */
[----:B0-----:R-:W-:-:S07]  /*3fa0*/  @!P1 FADD.FTZ R17, R2, R17 ;  /* 0x0000001102119221 */ /* 0x001fce0000010000 */
.L_x_20076:
[----:B------:R-:W-:Y:S05]  /*3fb0*/  BSYNC.RECONVERGENT B0 ;  /* 0x0000000000007941 */ /* 0x000fea0003800200 */
.L_x_20075:
[----:B------:R-:W-:Y:S06]  /*3fc0*/  BAR.SYNC.DEFER_BLOCKING 0x0 ;  /* 0x0000000000007b1d */ /* 0x000fec0000010000 */
[----:B------:R-:W-:Y:S05]  /*3fd0*/  @P0 EXIT ;  /* 0x000000000000094d */ /* 0x000fea0003800000 */
[----:B------:R-:W-:Y:S01]  /*3fe0*/  UIMAD UR4, UR16, UR20, UR19 ;  /* 0x00000014100472a4 */ /* 0x000fe2000f8e0213 */
[----:B--23--:R-:W-:Y:S01]  /*3ff0*/  F2FP.BF16.F32.PACK_AB R18, R18, R19 ;  /* 0x000000131212723e */ /* 0x00cfe200000010ff */
[----:B------:R-:W2:Y:S01]  /*4000*/  LDCU.64 UR6, c[0x0][0x390] ;  /* 0x00007200ff0677ac */ /* 0x000ea20008000a00 */
[----:B------:R-:W-:Y:S02]  /*4010*/  UIMAD UR5, UR17, 0x50, URZ ;  /* 0x00000050110578a4 */ /* 0x000fe4000f8e02ff */
[----:B------:R-:W-:-:S04]  /*4020*/  UIMAD UR4, UR4, UR18, URZ ;  /* 0x00000012040472a4 */ /* 0x000fc8000f8e02ff */
[----:B------:R-:W-:Y:S01]  /*4030*/  UIMAD UR4, UR4, 0x50, URZ ;  /* 0x00000050040478a4 */ /* 0x000fe2000f8e02ff */
[----:B------:R-:W-:-:S05]  /*4040*/  IMAD.U32 R3, RZ, RZ, UR5 ;  /* 0x00000005ff037e24 */ /* 0x000fca000f8e00ff */
[----:B------:R-:W-:-:S04]  /*4050*/  IADD3 R0, P0, P1, R14, UR4, R3 ;  /* 0x000000040e007c10 */ /* 0x000fc8000f91e003 */
        /* <DEDUP_REMOVED lines=8> */
[----:B--2---:R-:W-:-:S05]  /*40e0*/  F2FP.BF16.F32.PACK_AB R0, RZ, R17 ;  /* 0x00000011ff00723e */ /* 0x004fca00000010ff */
[----:B------:R-:W-:Y:S01]  /*40f0*/  STG.E.U16 desc[UR14][R2.64+0x80], R0 ;  /* 0x0000800002007986 */ /* 0x000fe2000c10150e */
[----:B------:R-:W-:Y:S05]  /*4100*/  EXIT ;  /* 0x000000000000794d */ /* 0x000fea0003800000 */
.L_x_20033:
[----:B------:R-:W-:Y:S01]  /*4110*/  BSSY B1, `(.L_x_20077) ;  /* 0x0000007000017945 */ /* 0x000fe20003800000 */
[----:B------:R-:W-:Y:S01]  /*4120*/  MOV R36, 0x2 ;  /* 0x0000000200247802 */ /* 0x000fe20000000f00 */
[----:B------:R-:W-:Y:S01]  /*4130*/  IMAD.MOV.U32 R35, RZ, RZ, 0x1f ;  /* 0x0000001fff237424 */ /* 0x000fe200078e00ff */
[----:B------:R-:W-:-:S07]  /*4140*/  MOV R6, 0xffffffff ;  /* 0xffffffff00067802 */ /* 0x000fce0000000f00 */
[----:B------:R-:W-:Y:S05]  /*4150*/  WARPSYNC.COLLECTIVE R6, `(.L_x_20078) ;  /* 0x0000000006087348 */ /* 0x000fea0003c00000 */
[----:B------:R0:W1:Y:S02]  /*4160*/  SHFL.BFLY P1, R38, R41, R36, R35 ;  /* 0x0c00002429267389 */ /* 0x0000640000020023 */
[----:B01----:R-:W-:Y:S05]  /*4170*/  ENDCOLLECTIVE ;  /* 0x000000000000791b */ /* 0x003fea0003800000 */
.L_x_20078:
[----:B------:R-:W-:Y:S05]  /*4180*/  BSYNC B1 ;  /* 0x0000000000017941 */ /* 0x000fea0003800000 */
.L_x_20077:
        /* <DEDUP_REMOVED lines=9> */
.L_x_20079:
[----:B------:R-:W-:Y:S05]  /*4220*/  BRA `(.L_x_20080) ;  /* 0xffffffcc006c7947 */ /* 0x000fea000383ffff */
.L_x_20035:
[----:B------:R-:W-:Y:S01]  /*4230*/  HFMA2 R35, -RZ, RZ, 0, 1.847743988037109375e-06 ;  /* 0x0000001fff237431 */ /* 0x000fe200000001ff */
[----:B------:R-:W-:Y:S01]  /*4240*/  BSSY B0, `(.L_x_20081) ;  /* 0x0000007000007945 */ /* 0x000fe20003800000 */
[----:B------:R-:W-:Y:S01]  /*4250*/  MOV R41, R8 ;  /* 0x0000000800297202 */ /* 0x000fe20000000f00 */
[----:B------:R-:W-:Y:S02]  /*4260*/  IMAD.MOV.U32 R36, RZ, RZ, 0x10 ;  /* 0x00000010ff247424 */ /* 0x000fe400078e00ff */
[----:B------:R-:W-:-:S07]  /*4270*/  IMAD.MOV.U32 R6, RZ, RZ, -0x1 ;  /* 0xffffffffff067424 */ /* 0x000fce00078e00ff */
[----:B-1---5:R-:W-:Y:S05]  /*4280*/  WARPSYNC.COLLECTIVE R6, `(.L_x_20082) ;  /* 0x0000000006087348 */ /* 0x022fea0003c00000 */
[----:B------:R0:W2:Y:S02]  /*4290*/  SHFL.BFLY P1, R38, R41, R36, R35 ;  /* 0x0c00002429267389 */ /* 0x0000a40000020023 */
[----:B012--5:R-:W-:Y:S05]  /*42a0*/  ENDCOLLECTIVE ;  /* 0x000000000000791b */ /* 0x027fea0003800000 */
.L_x_20082:
[----:B------:R-:W-:Y:S05]  /*42b0*/  BSYNC B0 ;  /* 0x0000000000007941 */ /* 0x000fea0003800000 */
.L_x_20081:
        /* <DEDUP_REMOVED lines=9> */
.L_x_20083:
[----:B------:R-:W-:Y:S02]  /*4350*/  IMAD.MOV.U32 R36, RZ, RZ, 0x4 ;  /* 0x00000004ff247424 */ /* 0x000fe400078e00ff */
[----:B------:R-:W-:-:S05]  /*4360*/  IMAD.MOV.U32 R10, RZ, RZ, R38 ;  /* 0x000000ffff0a7224 */ /* 0x000fca00078e0026 */
[----:B------:R-:W-:-:S04]  /*4370*/  FMNMX.FTZ R10, R9, R10, !PT ;  /* 0x0000000a090a7209 */ /* 0x000fc80007810000 */
[----:B------:R-:W-:-:S07]  /*4380*/  MOV R41, R10 ;  /* 0x0000000a00297202 */ /* 0x000fce0000000f00 */
[----:B------:R-:W-:Y:S05]  /*4390*/  WARPSYNC.COLLECTIVE R6, `(.L_x_20084) ;  /* 0x0000000006087348 */ /* 0x000fea0003c00000 */
[----:B------:R0:W1:Y:S02]  /*43a0*/  SHFL.BFLY P1, R38, R41, R36, R35 ;  /* 0x0c00002429267389 */ /* 0x0000640000020023 */
[----:B01----:R-:W-:Y:S05]  /*43b0*/  ENDCOLLECTIVE ;  /* 0x000000000000791b */ /* 0x003fea0003800000 */
.L_x_20084:
[----:B------:R-:W-:Y:S01]  /*43c0*/  MOV R11, R38 ;  /* 0x00000026000b7202 */ /* 0x000fe20000000f00 */
[----:B------:R-:W-:Y:S06]  /*43d0*/  BRA `(.L_x_20085) ;  /* 0xffffffcc00a47947 */ /* 0x000fec000383ffff */
.L_x_20086:
        /* <DEDUP_REMOVED lines=10> */
.L_x_27611:


//--------------------- .text._ZN4vllm25paged_attention_v2_kernelI13__nv_bfloat16S1_Li64ELi8ELi128ELNS_18Fp8KVCacheDataTypeE0ELb0ELi512EEEvPfS3_PT_PKS4_PKT0_SA_ifPKiSC_iPKfiiiSE_SE_iiiii --------------------------
	.section	.text._ZN4vllm25paged_attention_v2_kernelI13__nv_bfloat16S1_Li64ELi8ELi128ELNS_18Fp8KVCacheDataTypeE0ELb0ELi512EEEvPfS3_PT_PKS4_PKT0_SA_ifPKiSC_iPKfiiiSE_SE_iiiii,"ax",@progbits
	.align	128
        .global         _ZN4vllm25paged_attention_v2_kernelI13__nv_bfloat16S1_Li64ELi8ELi128ELNS_18Fp8KVCacheDataTypeE0ELb0ELi512EEEvPfS3_PT_PKS4_PKT0_SA_ifPKiSC_iPKfiiiSE_SE_iiiii
        .type           _ZN4vllm25paged_attention_v2_kernelI13__nv_bfloat16S1_Li64ELi8ELi128ELNS_18Fp8KVCacheDataTypeE0ELb0ELi512EEEvPfS3_PT_PKS4_PKT0_SA_ifPKiSC_iPKfiiiSE_SE_iiiii,@function
        .size           _ZN4vllm25paged_attention_v2_kernelI13__nv_bfloat16S1_Li64ELi8ELi128ELNS_18Fp8KVCacheDataTypeE0ELb0ELi512EEEvPfS3_PT_PKS4_PKT0_SA_ifPKiSC_iPKfiiiSE_SE_iiiii,(.L_x_27612 - _ZN4vllm25paged_attention_v2_kernelI13__nv_bfloat16S1_Li64ELi8ELi128ELNS_18Fp8KVCacheDataTypeE0ELb0ELi512EEEvPfS3_PT_PKS4_PKT0_SA_ifPKiSC_iPKfiiiSE_SE_iiiii)
        .other          _ZN4vllm25paged_attention_v2_kernelI13__nv_bfloat16S1_Li64ELi8ELi128ELNS_18Fp8KVCacheDataTypeE0ELb0ELi512EEEvPfS3_PT_PKS4_PKT0_SA_ifPKiSC_iPKfiiiSE_SE_iiiii,@"STO_CUDA_ENTRY STV_DEFAULT"
_ZN4vllm25paged_attention_v2_kernelI13__nv_bfloat16S1_Li64ELi8ELi128ELNS_18Fp8KVCacheDataTypeE0ELb0ELi512EEEvPfS3_PT_PKS4_PKT0_SA_ifPKiSC_iPKfiiiSE_SE_iiiii:
.text._ZN4vllm25paged_attention_v2_kernelI13__nv_bfloat16S1_Li64ELi8ELi128ELNS_18Fp8KVCacheDataTypeE0ELb0ELi512EEEvPfS3_PT_PKS4_PKT0_SA_ifPKiSC_iPKfiiiSE_SE_iiiii:
        /* <DEDUP_REMOVED lines=29> */
[C---:B0-----:R-:W-:Y:S01]  /*01d0*/  ISETP.GT.U32.AND P0, PT, R0.reuse, 0x1f, PT ;  /* 0x0000001f0000780c */ /* 0x041fe20003f04070 */
[----:B------:R-:W0:Y:S01]  /*01e0*/  LDCU UR21, c[0x0][0x3b4] ;  /* 0x00007680ff1577ac */ /* 0x000e220008000800 */
[----:B----4-:R-:W-:Y:S01]  /*01f0*/  IABS R9, R10 ;  /* 0x0000000a00097213 */ /* 0x010fe20000000000 */
[----:B------:R-:W1:Y:S01]  /*0200*/  LDCU UR20, c[0x0][0x370] ;  /* 0x00006e00ff1477ac */ /* 0x000e620008000800 */
[----:B------:R-:W-:Y:S01]  /*0210*/  SHF.R.U32.HI R13, RZ, 0x5, R0 ;  /* 0x00000005ff0d7819 */ /* 0x000fe20000011600 */
[----:B------:R-:W2:Y:S08]  /*0220*/  LDCU UR8, c[0x0][0x3c8] ;  /* 0x00007900ff0877ac */ /* 0x000eb00008000800 */
[----:B------:R-:W3:Y:S01]  /*0230*/  @!P0 LDC.64 R6, c[0x0][0x398] ;  /* 0x0000e600ff068b82 */ /* 0x000ee20000000a00 */
[----:B------:R-:W-:Y:S01]  /*0240*/  @!P0 IMAD.SHL.U32 R3, R3, 0x40, RZ ;  /* 0x0000004003038824 */ /* 0x000fe200078e00ff */
[----:B------:R-:W4:Y:S01]  /*0250*/  LDCU.64 UR22, c[0x0][0x3a0] ;  /* 0x00007400ff1677ac */ /* 0x000f220008000a00 */
[----:B------:R-:W-:-:S05]  /*0260*/  @!P0 IMAD.SHL.U32 R2, R0, 0x2, RZ ;  /* 0x0000000200028824 */ /* 0x000fca00078e00ff */
[----:B------:R-:W-:-:S04]  /*0270*/  @!P0 IADD3 R3, P1, P2, R2, UR4, R3 ;  /* 0x0000000402038c10 */ /* 0x000fc8000fa3e003 */
[----:B------:R-:W-:Y:S01]  /*0280*/  @!P0 IADD3.X R4, PT, PT, RZ, UR5, RZ, P1, P2 ;  /* 0x00000005ff048c10 */ /* 0x000fe20008fe44ff */
[----:B------:R-:W0:Y:S01]  /*0290*/  I2F.RP R8, R9 ;  /* 0x0000000900087306 */ /* 0x000e220000209400 */
[----:B------:R-:W1:Y:S01]  /*02a0*/  @UP0 LDCU.64 UR4, c[0x0][0x3d0] ;  /* 0x00007a00ff0407ac */ /* 0x000e620008000a00 */
[----:B---3--:R-:W-:-:S04]  /*02b0*/  @!P0 LEA R2, P1, R3, R6, 0x1 ;  /* 0x0000000603028211 */ /* 0x008fc800078208ff */
[----:B------:R-:W-:-:S06]  /*02c0*/  @!P0 LEA.HI.X R3, R3, R7, R4, 0x1, P1 ;  /* 0x0000000703038211 */ /* 0x000fcc00008f0c04 */
[----:B------:R3:W4:Y:S01]  /*02d0*/  @!P0 LDG.E.CONSTANT R3, desc[UR12][R2.64] ;  /* 0x0000000c02038981 */ /* 0x000722000c1e9900 */
[----:B0-----:R-:W0:Y:S01]  /*02e0*/  MUFU.RCP R8, R8 ;  /* 0x0000000800087308 */ /* 0x001e220000001000 */
[----:B------:R-:W-:Y:S01]  /*02f0*/  PLOP3.LUT P1, PT, PT, PT, UP0, 0x80, 0x8 ;  /* 0x000000000008781c */ /* 0x000fe20003f2f008 */
[----:B-1----:R-:W-:-:S06]  /*0300*/  @UP0 UIMAD.WIDE.U32 UR4, UR19, 0x4, UR4 ;  /* 0x00000004130408a5 */ /* 0x002fcc000f8e0004 */
[----:B------:R-:W-:Y:S02]  /*0310*/  IMAD.U32 R4, RZ, RZ, UR4 ;  /* 0x00000004ff047e24 */ /* 0x000fe4000f8e00ff */
[----:B------:R-:W-:-:S05]  /*0320*/  IMAD.U32 R5, RZ, RZ, UR5 ;  /* 0x00000005ff057e24 */ /* 0x000fca000f8e00ff */
[----:B------:R1:W5:Y:S01]  /*0330*/  @P1 LDG.E.CONSTANT R12, desc[UR12][R4.64] ;  /* 0x0000000c040c1981 */ /* 0x000362000c1e9900 */
[----:B------:R-:W-:Y:S01]  /*0340*/  UIADD3 UR4, UPT, UPT, UR15, 0x7, URZ ;  /* 0x000000070f047890 */ /* 0x000fe2000fffe0ff */
[----:B0-----:R-:W-:Y:S01]  /*0350*/  IADD3 R6, PT, PT, R8, 0xffffffe, RZ ;  /* 0x0ffffffe08067810 */ /* 0x001fe20007ffe0ff */
[----:B------:R-:W-:Y:S01]  /*0360*/  USHF.L.U32 UR5, UR17, 0x6, URZ ;  /* 0x0000000611057899 */ /* 0x000fe200080006ff */
[----:B------:R-:W-:Y:S01]  /*0370*/  BSSY B0, `(.L_x_20087) ;  /* 0x00000c8000007945 */ /* 0x000fe20003800000 */
[----:B------:R-:W-:Y:S01]  /*0380*/  USHF.R.U32.HI UR4, URZ, 0x3, UR4 ;  /* 0x00000003ff047899 */ /* 0x000fe20008011604 */
[----:B------:R0:W3:Y:S01]  /*0390*/  F2I.FTZ.U32.TRUNC.NTZ R7, R6 ;  /* 0x0000000600077305 */ /* 0x0000e2000021f000 */
[----:B------:R-:W-:Y:S01]  /*03a0*/  ULEA UR9, UR10, UR7, 0x18 ;  /* 0x000000070a097291 */ /* 0x000fe2000f8ec0ff */
[----:B------:R-:W-:Y:S01]  /*03b0*/  IMAD.MOV.U32 R22, RZ, RZ, -0x800001 ;  /* 0xff7fffffff167424 */ /* 0x000fe200078e00ff */
[----:B------:R-:W-:Y:S01]  /*03c0*/  IADD3 R16, PT, PT, R13, UR5, RZ ;  /* 0x000000050d107c10 */ /* 0x000fe2000fffe0ff */
[----:B--2---:R-:W-:Y:S01]  /*03d0*/  UIMAD UR8, UR14, UR8, URZ ;  /* 0x000000080e0872a4 */ /* 0x004fe2000f8e02ff */
[----:B0-----:R-:W-:-:S02]  /*03e0*/  IMAD.MOV.U32 R6, RZ, RZ, RZ ;  /* 0x000000ffff067224 */ /* 0x001fc400078e00ff */
[----:B---3--:R-:W-:-:S04]  /*03f0*/  IMAD.MOV R2, RZ, RZ, -R7 ;  /* 0x000000ffff027224 */ /* 0x008fc800078e0a07 */
[----:B-1----:R-:W-:Y:S01]  /*0400*/  IMAD R5, R2, R9, RZ ;  /* 0x0000000902057224 */ /* 0x002fe200078e02ff */
[----:B------:R-:W-:-:S03]  /*0410*/  IABS R2, UR20 ;  /* 0x0000001400027c13 */ /* 0x000fc60008000000 */
        /* <DEDUP_REMOVED lines=26> */
[----:B------:R-:W-:-:S03]  /*05c0*/  IADD3 R9, PT, PT, RZ, -R8, RZ ;  /* 0x80000008ff097210 */ /* 0x000fc60007ffe0ff */
[----:B------:R-:W-:Y:S02]  /*05d0*/  IMAD.U32 R8, RZ, RZ, UR5 ;  /* 0x00000005ff087e24 */ /* 0x000fe4000f8e00ff */
[----:B------:R-:W-:Y:S01]  /*05e0*/  IMAD.HI.U32 R14, R5, R2, RZ ;  /* 0x00000002050e7227 */ /* 0x000fe200078e00ff */
[----:B------:R-:W-:-:S03]  /*05f0*/  MOV R5, UR4 ;  /* 0x0000000400057c02 */ /* 0x000fc60008000f00 */
[----:B------:R-:W-:Y:S01]  /*0600*/  IMAD R4, R14, R9, R2 ;  /* 0x000000090e047224 */ /* 0x000fe200078e0202 */
[----:B------:R-:W-:Y:S01]  /*0610*/  VIADDMNMX.U32 R8, R8, 0x40, R5, PT ;  /* 0x0000004008087846 */ /* 0x000fe20003800005 */
[----:B------:R-:W-:-:S03]  /*0620*/  IMAD.SHL.U32 R2, R0, 0x20, RZ ;  /* 0x0000002000027824 */ /* 0x000fc600078e00ff */
[----:B------:R-:W-:Y:S02]  /*0630*/  ISETP.GT.U32.AND P2, PT, R7, R4, PT ;  /* 0x000000040700720c */ /* 0x000fe40003f44070 */
[----:B------:R-:W-:Y:S02]  /*0640*/  LOP3.LUT R18, R2, 0x60, RZ, 0xc0, !PT ;  /* 0x0000006002127812 */ /* 0x000fe400078ec0ff */
[----:B------:R-:W-:Y:S02]  /*0650*/  R2UR UR16, R8 ;  /* 0x00000000081072ca */ /* 0x000fe400000e0000 */
[----:B------:R-:W-:Y:S01]  /*0660*/  SHF.R.U32.HI R2, RZ, 0x2, R0 ;  /* 0x00000002ff027819 */ /* 0x000fe20000011600 */
[----:B------:R-:W-:-:S06]  /*0670*/  VIADD R5, R18, UR9 ;  /* 0x0000000912057c36 */ /* 0x000fcc0008000000 */
[----:B------:R-:W-:Y:S02]  /*0680*/  @!P2 IMAD.IADD R4, R4, 0x1, -R7 ;  /* 0x000000010404a824 */ /* 0x000fe400078e0a07 */
[----:B------:R-:W-:-:S03]  /*0690*/  @!P2 VIADD R14, R14, 0x1 ;  /* 0x000000010e0ea836 */ /* 0x000fc60000000000 */
[----:B------:R-:W-:Y:S02]  /*06a0*/  ISETP.GE.U32.AND P1, PT, R4, R7, PT ;  /* 0x000000070400720c */ /* 0x000fe40003f26070 */
[----:B------:R-:W-:Y:S02]  /*06b0*/  @!P0 LEA R4, R2, R5, 0x2 ;  /* 0x0000000502048211 */ /* 0x000fe400078e10ff */
[----:B------:R-:W-:-:S04]  /*06c0*/  LOP3.LUT R7, R6, UR19, RZ, 0x3c, !PT ;  /* 0x0000001306077c12 */ /* 0x000fc8000f8e3cff */
[----:B------:R-:W-:-:S05]  /*06d0*/  ISETP.GE.AND P3, PT, R7, RZ, PT ;  /* 0x000000ff0700720c */ /* 0x000fca0003f66270 */
[----:B------:R-:W-:Y:S01]  /*06e0*/  @P1 VIADD R14, R14, 0x1 ;  /* 0x000000010e0e1836 */ /* 0x000fe20000000000 */
[----:B------:R-:W-:-:S07]  /*06f0*/  ISETP.GE.U32.AND P1, PT, R16, UR16, PT ;  /* 0x0000001010007c0c */ /* 0x000fce000bf26070 */
[----:B------:R-:W-:Y:S01]  /*0700*/  @!P3 IMAD.MOV R14, RZ, RZ, -R14 ;  /* 0x000000ffff0eb224 */ /* 0x000fe200078e0a0e */
[----:B----4-:R0:W-:Y:S01]  /*0710*/  @!P0 STS [R4], R3 ;  /* 0x0000000304008388 */ /* 0x0101e20000000800 */
[----:B------:R-:W-:Y:S01]  /*0720*/  BAR.SYNC.DEFER_BLOCKING 0x0 ;  /* 0x0000000000007b1d */ /* 0x000fe20000010000 */
[----:B------:R-:W-:-:S13]  /*0730*/  ISETP.NE.AND P0, PT, R6, RZ, PT ;  /* 0x000000ff0600720c */ /* 0x000fda0003f05270 */
[----:B------:R-:W-:Y:S01]  /*0740*/  @!P0 LOP3.LUT R14, RZ, R6, RZ, 0x33, !PT ;  /* 0x00000006ff0e8212 */ /* 0x000fe200078e33ff */
[----:B0-----:R-:W-:Y:S06]  /*0750*/  @P1 BRA `(.L_x_20088) ;  /* 0x0000000800241947 */ /* 0x001fec0003800000 */
[----:B------:R-:W0:Y:S01]  /*0760*/  LDS.128 R8, [R18+UR9+0x10] ;  /* 0x0000100912087984 */ /* 0x000e220008000c00 */
[----:B------:R-:W1:Y:S01]  /*0770*/  LDCU.64 UR4, c[0x0][0x3b8] ;  /* 0x00007700ff0477ac */ /* 0x000e620008000a00 */
[----:B------:R-:W-:Y:S01]  /*0780*/  IMAD.WIDE.U32 R16, R16, 0x4, RZ ;  /* 0x0000000410107825 */ /* 0x000fe200078e00ff */
[----:B------:R-:W-:Y:S01]  /*0790*/  MOV R3, UR8 ;  /* 0x0000000800037c02 */ /* 0x000fe20008000f00 */
[----:B------:R-:W2:Y:S01]  /*07a0*/  LDS.128 R4, [R18+UR9] ;  /* 0x0000000912047984 */ /* 0x000ea20008000c00 */
[C---:B------:R-:W-:Y:S01]  /*07b0*/  LOP3.LUT R25, R2.reuse, 0x7, RZ, 0xc0, !PT ;  /* 0x0000000702197812 */ /* 0x040fe200078ec0ff */
[----:B------:R-:W-:Y:S01]  /*07c0*/  IMAD.SHL.U32 R21, R2, 0x4, RZ ;  /* 0x0000000402157824 */ /* 0x000fe200078e00ff */
[----:B------:R-:W-:Y:S01]  /*07d0*/  LEA R20, R13, UR6, 0x3 ;  /* 0x000000060d147c11 */ /* 0x000fe2000f8e18ff */
[----:B------:R-:W-:Y:S01]  /*07e0*/  IMAD.WIDE R16, R3, 0x4, R16 ;  /* 0x0000000403107825 */ /* 0x000fe200078e0210 */
[----:B------:R-:W-:Y:S01]  /*07f0*/  USHF.L.U32 UR24, UR17, 0x6, URZ ;  /* 0x0000000611187899 */ /* 0x000fe200080006ff */
[----:B------:R-:W-:-:S02]  /*0800*/  LOP3.LUT R23, R0, 0x3, RZ, 0xc0, !PT ;  /* 0x0000000300177812 */ /* 0x000fc400078ec0ff */
[----:B------:R-:W-:Y:S01]  /*0810*/  LOP3.LUT R34, R21, 0x1c, RZ, 0xc0, !PT ;  /* 0x0000001c15227812 */ /* 0x000fe200078ec0ff */
[----:B------:R-:W-:Y:S01]  /*0820*/  IMAD.IADD R25, R25, 0x1, R20 ;  /* 0x0000000119197824 */ /* 0x000fe200078e0214 */
[----:B------:R-:W-:Y:S01]  /*0830*/  MOV R22, 0xff7fffff ;  /* 0xff7fffff00167802 */ /* 0x000fe20000000f00 */
[C---:B------:R-:W-:Y:S01]  /*0840*/  VIADD R21, R13.reuse, UR24 ;  /* 0x000000180d157c36 */ /* 0x040fe20008000000 */
[----:B------:R-:W-:Y:S02]  /*0850*/  LEA R34, R13, R34, 0x5 ;  /* 0x000000220d227211 */ /* 0x000fe400078e28ff */
[----:B-1----:R-:W-:Y:S01]  /*0860*/  IADD3 R15, P0, PT, R16, UR4, RZ ;  /* 0x00000004100f7c10 */ /* 0x002fe2000ff1e0ff */
[----:B------:R-:W-:-:S03]  /*0870*/  UIADD3 UR4, UPT, UPT, UR7, 0xa0, URZ ;  /* 0x000000a007047890 */ /* 0x000fc6000fffe0ff */
[----:B------:R-:W-:Y:S01]  /*0880*/  IADD3.X R16, PT, PT, R17, UR5, RZ, P0, !PT ;  /* 0x0000000511107c10 */ /* 0x000fe200087fe4ff */
[----:B------:R-:W1:Y:S01]  /*0890*/  LDCU UR5, c[0x0][0x3e0] ;  /* 0x00007c00ff0577ac */ /* 0x000e620008000800 */
[----:B-----5:R-:W-:Y:S01]  /*08a0*/  FSETP.NEU.FTZ.AND P0, PT, R12, RZ, PT ;  /* 0x000000ff0c00720b */ /* 0x020fe20003f1d000 */
[----:B------:R-:W-:-:S06]  /*08b0*/  ULEA UR4, UR10, UR4, 0x18 ;  /* 0x000000040a047291 */ /* 0x000fcc000f8ec0ff */
[----:B------:R-:W-:Y:S01]  /*08c0*/  VIADD R34, R34, UR4 ;  /* 0x0000000422227c36 */ /* 0x000fe20008000000 */
[C---:B0-----:R-:W-:Y:S02]  /*08d0*/  PRMT R31, R11.reuse, 0x7632, R31 ;  /* 0x000076320b1f7816 */ /* 0x041fe4000000001f */
[----:B------:R-:W-:Y:S01]  /*08e0*/  SHF.L.U32 R24, R11, 0x10, RZ ;  /* 0x000000100b187819 */ /* 0x000fe200000006ff */
[----:B------:R-:W-:Y:S01]  /*08f0*/  IMAD.SHL.U32 R11, R2, 0x8, RZ ;  /* 0x00000008020b7824 */ /* 0x000fe200078e00ff */
[----:B--2---:R-:W-:Y:S01]  /*0900*/  PRMT R26, R4, 0x7632, R26 ;  /* 0x00007632041a7816 */ /* 0x004fe2000000001a */
[----:B-1----:R-:W-:Y:S01]  /*0910*/  IMAD R33, R14, UR5, RZ ;  /* 0x000000050e217c24 */ /* 0x002fe2000f8e02ff */
[----:B------:R-:W-:Y:S01]  /*0920*/  SHF.L.U32 R18, R5, 0x10, RZ ;  /* 0x0000001005127819 */ /* 0x000fe200000006ff */
[----:B------:R-:W-:Y:S01]  /*0930*/  IMAD.U32 R17, R4, 0x10000, RZ ;  /* 0x0001000004117824 */ /* 0x000fe200078e00ff */
[----:B------:R-:W-:Y:S01]  /*0940*/  LOP3.LUT R2, R11, 0x38, RZ, 0xc0, !PT ;  /* 0x000000380b027812 */ /* 0x000fe200078ec0ff */
[C---:B------:R-:W-:Y:S01]  /*0950*/  IMAD.U32 R19, R6.reuse, 0x10000, RZ ;  /* 0x0001000006137824 */ /* 0x040fe200078e00ff */
[----:B------:R-:W-:Y:S01]  /*0960*/  PRMT R4, R5, 0x7632, R4 ;  /* 0x0000763205047816 */ /* 0x000fe20000000004 */
[----:B------:R-:W-:Y:S01]  /*0970*/  IMAD.U32 R20, R7, 0x10000, RZ ;  /* 0x0001000007147824 */ /* 0x000fe200078e00ff */
        /* <DEDUP_REMOVED lines=14> */
[----:B------:R-:W-:-:S02]  /*0a60*/  IADD3 R25, PT, PT, R25, 0x1, RZ ;  /* 0x0000000119197810 */ /* 0x000fc40007ffe0ff */
[----:B------:R-:W-:Y:S02]  /*0a70*/  SHF.L.U32 R27, R4, 0x10, RZ ;  /* 0x00000010041b7819 */ /* 0x000fe400000006ff */
[----:B------:R-:W-:Y:S02]  /*0a80*/  SHF.L.U32 R30, R6, 0x10, RZ ;  /* 0x00000010061e7819 */ /* 0x000fe400000006ff */
[----:B------:R-:W-:Y:S02]  /*0a90*/  SHF.L.U32 R35, R7, 0x10, RZ ;  /* 0x0000001007237819 */ /* 0x000fe400000006ff */
[----:B------:R-:W-:Y:S02]  /*0aa0*/  SHF.L.U32 R31, R31, 0x10, RZ ;  /* 0x000000101f1f7819 */ /* 0x000fe400000006ff */
[----:B------:R-:W-:-:S07]  /*0ab0*/  LEA.HI.X.SX32 R3, R33, RZ, 0x1, P1 ;  /* 0x000000ff21037211 */ /* 0x000fce00008f0eff */
.L_x_20090:
[----:B------:R-:W-:Y:S01]  /*0ac0*/  MOV R4, R15 ;  /* 0x0000000f00047202 */ /* 0x000fe20000000f00 */
        /* <DEDUP_REMOVED lines=8> */
[----:B------:R-:W3:Y:S01]  /*0b50*/  LDG.E.CONSTANT R33, desc[UR12][R6.64] ;  /* 0x0000000c06217981 */ /* 0x000ee2000c1e9900 */
[C---:B--2---:R-:W-:Y:S01]  /*0b60*/  IMAD.U32 R36, R37.reuse, 0x10000, RZ ;  /* 0x0001000025247824 */ /* 0x044fe200078e00ff */
[----:B------:R-:W-:-:S03]  /*0b70*/  PRMT R37, R37, 0x7632, R37 ;  /* 0x0000763225257816 */ /* 0x000fc60000000025 */
[----:B------:R-:W-:Y:S01]  /*0b80*/  FMUL.FTZ R4, R18, R36 ;  /* 0x0000002412047220 */ /* 0x000fe20000410000 */
[C---:B---3--:R-:W-:Y:S02]  /*0b90*/  SHF.L.U32 R36, R33.reuse, 0x10, RZ ;  /* 0x0000001021247819 */ /* 0x048fe400000006ff */
[----:B------:R-:W-:-:S03]  /*0ba0*/  PRMT R33, R33, 0x7632, R33 ;  /* 0x0000763221217816 */ /* 0x000fc60000000021 */
[----:B------:R-:W-:Y:S01]  /*0bb0*/  FFMA.FTZ R4, R17, R36, R4 ;  /* 0x0000002411047223 */ /* 0x000fe20000010004 */
[----:B------:R-:W-:Y:S01]  /*0bc0*/  IMAD.U32 R36, R37, 0x10000, RZ ;  /* 0x0001000025247824 */ /* 0x000fe200078e00ff */
[----:B------:R-:W-:-:S03]  /*0bd0*/  SHF.L.U32 R5, R33, 0x10, RZ ;  /* 0x0000001021057819 */ /* 0x000fc600000006ff */
[----:B------:R-:W-:-:S04]  /*0be0*/  FMUL.FTZ R33, R27, R36 ;  /* 0x000000241b217220 */ /* 0x000fc80000410000 */
[----:B------:R-:W-:Y:S02]  /*0bf0*/  FFMA.FTZ R5, R26, R5, R33 ;  /* 0x000000051a057223 */ /* 0x000fe40000010021 */
[----:B------:R-:W2:Y:S02]  /*0c00*/  LDG.E.CONSTANT R33, desc[UR12][R6.64+0x100] ;  /* 0x0001000c06217981 */ /* 0x000ea4000c1e9900 */
[C---:B--2---:R-:W-:Y:S01]  /*0c10*/  IMAD.U32 R37, R33.reuse, 0x10000, RZ ;  /* 0x0001000021257824 */ /* 0x044fe200078e00ff */
[----:B------:R-:W-:-:S03]  /*0c20*/  PRMT R36, R33, 0x7632, R36 ;  /* 0x0000763221247816 */ /* 0x000fc60000000024 */
[----:B------:R-:W-:Y:S01]  /*0c30*/  FFMA.FTZ R33, R19, R37, R4 ;  /* 0x0000002513217223 */ /* 0x000fe20000010004 */
[----:B------:R-:W-:Y:S01]  /*0c40*/  SHF.L.U32 R36, R36, 0x10, RZ ;  /* 0x0000001024247819 */ /* 0x000fe200000006ff */
[----:B------:R-:W2:Y:S04]  /*0c50*/  LDG.E.CONSTANT R4, desc[UR12][R6.64+0x180] ;  /* 0x0001800c06047981 */ /* 0x000ea8000c1e9900 */
[----:B------:R-:W-:Y:S01]  /*0c60*/  FFMA.FTZ R5, R28, R36, R5 ;  /* 0x000000241c057223 */ /* 0x000fe20000010005 */
[C---:B--2---:R-:W-:Y:S01]  /*0c70*/  IMAD.U32 R36, R4.reuse, 0x10000, RZ ;  /* 0x0001000004247824 */ /* 0x044fe200078e00ff */
[----:B------:R-:W-:-:S04]  /*0c80*/  PRMT R4, R4, 0x7632, R4 ;  /* 0x0000763204047816 */ /* 0x000fc80000000004 */
[----:B------:R-:W-:-:S05]  /*0c90*/  SHF.L.U32 R4, R4, 0x10, RZ ;  /* 0x0000001004047819 */ /* 0x000fca00000006ff */
[----:B------:R-:W-:Y:S02]  /*0ca0*/  FFMA.FTZ R5, R30, R4, R5 ;  /* 0x000000041e057223 */ /* 0x000fe40000010005 */
[----:B------:R-:W2:Y:S01]  /*0cb0*/  LDG.E.CONSTANT R4, desc[UR12][R6.64+0x200] ;  /* 0x0002000c06047981 */ /* 0x000ea2000c1e9900 */
[----:B------:R-:W-:Y:S01]  /*0cc0*/  FFMA.FTZ R33, R20, R36, R33 ;  /* 0x0000002414217223 */ /* 0x000fe20000010021 */
[----:B--2---:R-:W-:-:S04]  /*0cd0*/  PRMT R36, R4, 0x7632, R36 ;  /* 0x0000763204247816 */ /* 0x004fc80000000024 */
[----:B------:R-:W-:-:S05]  /*0ce0*/  SHF.L.U32 R36, R36, 0x10, RZ ;  /* 0x0000001024247819 */ /* 0x000fca00000006ff */
[----:B------:R-:W-:Y:S02]  /*0cf0*/  FFMA.FTZ R36, R32, R36, R5 ;  /* 0x0000002420247223 */ /* 0x000fe40000010005 */
[----:B------:R-:W2:Y:S01]  /*0d00*/  LDG.E.CONSTANT R5, desc[UR12][R6.64+0x280] ;  /* 0x0002800c06057981 */ /* 0x000ea2000c1e9900 */
[----:B------:R-:W-:-:S04]  /*0d10*/  IMAD.U32 R37, R4, 0x10000, RZ ;  /* 0x0001000004257824 */ /* 0x000fc800078e00ff */
[--C-:B------:R-:W-:Y:S01]  /*0d20*/  FFMA.FTZ R4, R8, R37, R33.reuse ;  /* 0x0000002508047223 */ /* 0x100fe20000010021 */
[----:B--2---:R-:W-:-:S04]  /*0d30*/  PRMT R33, R5, 0x7632, R33 ;  /* 0x0000763205217816 */ /* 0x004fc80000000021 */
[----:B------:R-:W-:-:S05]  /*0d40*/  SHF.L.U32 R33, R33, 0x10, RZ ;  /* 0x0000001021217819 */ /* 0x000fca00000006ff */
[----:B------:R-:W-:Y:S02]  /*0d50*/  FFMA.FTZ R36, R35, R33, R36 ;  /* 0x0000002123247223 */ /* 0x000fe40000010024 */
[----:B------:R-:W2:Y:S01]  /*0d60*/  LDG.E.CONSTANT R33, desc[UR12][R6.64+0x300] ;  /* 0x0003000c06217981 */ /* 0x000ea2000c1e9900 */
[----:B------:R-:W-:-:S04]  /*0d70*/  IMAD.U32 R37, R5, 0x10000, RZ ;  /* 0x0001000005257824 */ /* 0x000fc800078e00ff */
[----:B------:R-:W-:Y:S02]  /*0d80*/  FFMA.FTZ R5, R9, R37, R4 ;  /* 0x0000002509057223 */ /* 0x000fe40000010004 */
[----:B------:R-:W3:Y:S01]  /*0d90*/  LDG.E.CONSTANT R4, desc[UR12][R6.64+0x380] ;  /* 0x0003800c06047981 */ /* 0x000ee2000c1e9900 */
[----:B------:R-:W-:Y:S01]  /*0da0*/  UMOV UR4, 0xffffffff ;  /* 0xffffffff00047882 */ /* 0x000fe20000000000 */
[C---:B--2---:R-:W-:Y:S01]  /*0db0*/  IMAD.U32 R37, R33.reuse, 0x10000, RZ ;  /* 0x0001000021257824 */ /* 0x044fe200078e00ff */
[----:B------:R-:W-:-:S04]  /*0dc0*/  PRMT R33, R33, 0x7632, R33 ;  /* 0x0000763221217816 */ /* 0x000fc80000000021 */
[----:B------:R-:W-:-:S05]  /*0dd0*/  SHF.L.U32 R33, R33, 0x10, RZ ;  /* 0x0000001021217819 */ /* 0x000fca00000006ff */
[----:B------:R-:W-:Y:S01]  /*0de0*/  FFMA.FTZ R36, R29, R33, R36 ;  /* 0x000000211d247223 */ /* 0x000fe20000010024 */
[----:B---3--:R-:W-:Y:S01]  /*0df0*/  PRMT R33, R4, 0x7632, R33 ;  /* 0x0000763204217816 */ /* 0x008fe20000000021 */
[----:B------:R-:W-:Y:S01]  /*0e00*/  FFMA.FTZ R5, R10, R37, R5 ;  /* 0x000000250a057223 */ /* 0x000fe20000010005 */
[----:B------:R-:W-:Y:S02]  /*0e10*/  IMAD.U32 R4, R4, 0x10000, RZ ;  /* 0x0001000004047824 */ /* 0x000fe400078e00ff */
[----:B------:R-:W-:Y:S02]  /*0e20*/  SHF.L.U32 R33, R33, 0x10, RZ ;  /* 0x0000001021217819 */ /* 0x000fe400000006ff */
[----:B------:R-:W-:-:S03]  /*0e30*/  FFMA.FTZ R4, R24, R4, R5 ;  /* 0x0000000418047223 */ /* 0x000fc60000010005 */
[----:B------:R-:W-:-:S04]  /*0e40*/  FFMA.FTZ R33, R31, R33, R36 ;  /* 0x000000211f217223 */ /* 0x000fc80000010024 */
[----:B------:R-:W-:Y:S01]  /*0e50*/  FADD.FTZ R7, R4, R33 ;  /* 0x0000002104077221 */ /* 0x000fe20000010000 */
[----:B------:R-:W-:Y:S06]  /*0e60*/  BRA.DIV UR4, `(.L_x_20089) ;  /* 0x0000002e042c7947 */ /* 0x000fec000b800000 */
[----:B------:R-:W0:Y:S02]  /*0e70*/  SHFL.BFLY PT, R33, R7, 0x2, 0x1f ;  /* 0x0c401f0007217f89 */ /* 0x000e2400000e0000 */
[----:B0-----:R-:W-:-:S05]  /*0e80*/  FADD.FTZ R7, R7, R33 ;  /* 0x0000002107077221 */ /* 0x001fca0000010000 */
[----:B------:R0:W1:Y:S02]  /*0e90*/  SHFL.BFLY PT, R33, R7, 0x1, 0x1f ;  /* 0x0c201f0007217f89 */ /* 0x00006400000e0000 */
.L_x_20128:
[----:B------:R-:W-:Y:S01]  /*0ea0*/  VIADD R4, R11, 0x1 ;  /* 0x000000010b047836 */ /* 0x000fe20000000000 */
[----:B------:R-:W-:Y:S01]  /*0eb0*/  ISETP.NE.AND P2, PT, R23, RZ, PT ;  /* 0x000000ff1700720c */ /* 0x000fe20003f45270 */
[----:B-1----:R-:W-:Y:S01]  /*0ec0*/  FADD.FTZ R33, R7, R33 ;  /* 0x0000002107217221 */ /* 0x002fe20000010000 */
[----:B------:R-:W-:Y:S01]  /*0ed0*/  VIADD R21, R21, 0x4 ;  /* 0x0000000415157836 */ /* 0x000fe20000000000 */
[----:B------:R-:W-:Y:S02]  /*0ee0*/  IADD3 R11, PT, PT, R11, 0x20, RZ ;  /* 0x000000200b0b7810 */ /* 0x000fe40007ffe0ff */
[----:B------:R-:W-:-:S05]  /*0ef0*/  I2FP.F32.S32 R5, R4 ;  /* 0x0000000400057245 */ /* 0x000fca0000201400 */
[----:B------:R-:W-:-:S05]  /*0f00*/  FMUL.FTZ R5, R5, R12 ;  /* 0x0000000c05057220 */ /* 0x000fca0000410000 */
[----:B------:R-:W-:-:S05]  /*0f10*/  FSEL R4, R5, RZ, P0 ;  /* 0x000000ff05047208 */ /* 0x000fca0000000000 */
[----:B------:R-:W-:Y:S01]  /*0f20*/  FFMA.FTZ R33, R33, UR21, R4 ;  /* 0x0000001521217c23 */ /* 0x000fe20008010004 */
[C---:B------:R-:W-:Y:S02]  /*0f30*/  @!P2 IADD3 R4, PT, PT, R25.reuse, -0x1, RZ ;  /* 0xffffffff1904a810 */ /* 0x040fe40007ffe0ff */
[----:B------:R-:W-:Y:S02]  /*0f40*/  IADD3 R25, PT, PT, R25, 0x20, RZ ;  /* 0x0000002019197810 */ /* 0x000fe40007ffe0ff */
[C---:B------:R-:W-:Y:S02]  /*0f50*/  @!P2 ISETP.GE.AND P1, PT, R4.reuse, UR15, PT ;  /* 0x0000000f0400ac0c */ /* 0x040fe4000bf26270 */
[----:B------:R-:W-:Y:S02]  /*0f60*/  ISETP.GE.OR P3, PT, R4, UR15, P2 ;  /* 0x0000000f04007c0c */ /* 0x000fe40009766670 */
[----:B------:R-:W-:Y:S02]  /*0f70*/  @!P2 FSEL R5, R33, RZ, !P1 ;  /* 0x000000ff2105a208 */ /* 0x000fe40004800000 */
[----:B------:R-:W-:-:S03]  /*0f80*/  IADD3 R15, P1, PT, R15, 0x10, RZ ;  /* 0x000000100f0f7810 */ /* 0x000fc60007f3e0ff */
[----:B------:R1:W-:Y:S01]  /*0f90*/  @!P2 STS [R34], R5 ;  /* 0x000000052200a388 */ /* 0x0003e20000000800 */
[----:B------:R-:W-:Y:S01]  /*0fa0*/  ISETP.GE.U32.AND P2, PT, R21, UR16, PT ;  /* 0x0000001015007c0c */ /* 0x000fe2000bf46070 */
[----:B------:R-:W-:-:S04]  /*0fb0*/  IMAD.X R16, RZ, RZ, R16, P1 ;  /* 0x000000ffff107224 */ /* 0x000fc800008e0610 */
[----:B------:R-:W-:Y:S01]  /*0fc0*/  @!P3 FMNMX.FTZ R22, R22, R33, !PT ;  /* 0x000000211616b209 */ /* 0x000fe20007810000 */
[----:B-1----:R-:W-:-:S07]  /*0fd0*/  VIADD R34, R34, 0x80 ;  /* 0x0000008022227836 */ /* 0x002fce0000000000 */
[----:B------:R-:W-:Y:S05]  /*0fe0*/  @!P2 BRA `(.L_x_20090) ;  /* 0xfffffff800b4a947 */ /* 0x000fea000383ffff */
.L_x_20088:
[----:B------:R-:W-:Y:S05]  /*0ff0*/  BSYNC B0 ;  /* 0x0000000000007941 */ /* 0x000fea0003800000 */
.L_x_20087:
[----:B------:R-:W1:Y:S01]  /*1000*/  S2R R2, SR_TID.X ;  /* 0x0000000000027919 */ /* 0x000e620000002100 */
[----:B------:R-:W-:Y:S01]  /*1010*/  MOV R3, UR17 ;  /* 0x0000001100037c02 */ /* 0x000fe20008000f00 */
[----:B------:R-:W-:Y:S01]  /*1020*/  IMAD.U32 R8, RZ, RZ, UR17 ;  /* 0x00000011ff087e24 */ /* 0x000fe2000f8e00ff */
[----:B------:R-:W-:Y:S01]  /*1030*/  UMOV UR4, 0xffffffff ;  /* 0xffffffff00047882 */ /* 0x000fe20000000000 */
[----:B------:R-:W2:Y:S01]  /*1040*/  S2R R9, SR_CgaCtaId ;  /* 0x0000000000097919 */ /* 0x000ea20000008800 */
[----:B------:R-:W-:Y:S01]  /*1050*/  SHF.L.U32 R3, R3, 0x6, RZ ;  /* 0x0000000603037819 */ /* 0x000fe200000006ff */
[----:B------:R-:W-:Y:S01]  /*1060*/  IMAD.SHL.U32 R8, R8, 0x200, RZ ;  /* 0x0000020008087824 */ /* 0x000fe200078e00ff */
[----:B------:R-:W-:Y:S02]  /*1070*/  MOV R10, 0x400 ;  /* 0x00000400000a7802 */ /* 0x000fe40000000f00 */
[----:B------:R-:W-:-:S04]  /*1080*/  IADD3 R5, PT, PT, -R3, UR16, RZ ;  /* 0x0000001003057c10 */ /* 0x000fc8000fffe1ff */
[----:B------:R-:W-:-:S04]  /*1090*/  LEA R5, R5, R8, 0x3 ;  /* 0x0000000805057211 */ /* 0x000fc800078e18ff */
[----:B------:R-:W-:-:S05]  /*10a0*/  VIMNMX R15, PT, PT, R5, UR15, PT ;  /* 0x0000000f050f7c48 */ /* 0x000fca000bfe0100 */
[----:B------:R-:W-:Y:S01]  /*10b0*/  IMAD.IADD R11, R15, 0x1, -R8 ;  /* 0x000000010f0b7824 */ /* 0x000fe200078e0a08 */
[----:B-1----:R-:W-:Y:S01]  /*10c0*/  LOP3.LUT R2, R2, 0x1f, RZ, 0xc0, !PT ;  /* 0x0000001f02027812 */ /* 0x002fe200078ec0ff */
[----:B------:R-:W-:Y:S06]  /*10d0*/  BRA.DIV UR4, `(.L_x_20091) ;  /* 0x0000002a04d07947 */ /* 0x000fec000b800000 */
[----:B------:R-:W0:Y:S02]  /*10e0*/  SHFL.BFLY PT, R33, R22, 0x10, 0x1f ;  /* 0x0e001f0016217f89 */ /* 0x000e2400000e0000 */
[----:B0-----:R-:W-:-:S05]  /*10f0*/  FMNMX.FTZ R7, R33, R22, !PT ;  /* 0x0000001621077209 */ /* 0x001fca0007810000 */
[----:B------:R-:W0:Y:S02]  /*1100*/  SHFL.BFLY PT, R33, R7, 0x8, 0x1f ;  /* 0x0d001f0007217f89 */ /* 0x000e2400000e0000 */
[----:B0----5:R-:W-:-:S05]  /*1110*/  FMNMX.FTZ R12, R7, R33, !PT ;  /* 0x00000021070c7209 */ /* 0x021fca0007810000 */
[----:B------:R0:W1:Y:S02]  /*1120*/  SHFL.BFLY PT, R33, R12, 0x4, 0x1f ;  /* 0x0c801f000c217f89 */ /* 0x00006400000e0000 */
.L_x_20133:
[----:B------:R-:W-:Y:S01]  /*1130*/  IADD3 R4, PT, PT, R10, 0x80, RZ ;  /* 0x000000800a047810 */ /* 0x000fe20007ffe0ff */
[----:B------:R-:W-:Y:S05]  /*1140*/  WARPSYNC.ALL ;  /* 0x0000000000007948 */ /* 0x000fea0003800000 */
[----:B------:R-:W-:Y:S02]  /*1150*/  ISETP.NE.AND P3, PT, R2, RZ, PT ;  /* 0x000000ff0200720c */ /* 0x000fe40003f65270 */
[----:B--2---:R-:W-:Y:S02]  /*1160*/  LEA R4, R9, R4, 0x18 ;  /* 0x0000000409047211 */ /* 0x004fe400078ec0ff */
[----:B01----:R-:W-:-:S03]  /*1170*/  FMNMX.FTZ R12, R12, R33, !PT ;  /* 0x000000210c0c7209 */ /* 0x003fc60007810000 */
[----:B------:R-:W-:-:S06]  /*1180*/  IMAD R5, R13, 0x4, R4 ;  /* 0x000000040d057824 */ /* 0x000fcc00078e0204 */
[----:B------:R-:W-:Y:S01]  /*1190*/  @!P3 STS [R5], R12 ;  /* 0x0000000c0500b388 */ /* 0x000fe20000000800 */
[----:B------:R-:W-:Y:S01]  /*11a0*/  BAR.SYNC.DEFER_BLOCKING 0x0 ;  /* 0x0000000000007b1d */ /* 0x000fe20000010000 */
[C---:B------:R-:W-:Y:S01]  /*11b0*/  ISETP.GT.U32.AND P2, PT, R2.reuse, 0x3, PT ;  /* 0x000000030200780c */ /* 0x040fe20003f44070 */
[----:B------:R-:W-:Y:S01]  /*11c0*/  IMAD.MOV.U32 R7, RZ, RZ, -0x800001 ;  /* 0xff7fffffff077424 */ /* 0x000fe200078e00ff */
        /* <DEDUP_REMOVED lines=29> */
.L_x_20096:
        /* <DEDUP_REMOVED lines=11> */
.L_x_20095:
[----:B------:R-:W-:Y:S05]  /*1450*/  BSYNC.RECONVERGENT B1 ;  /* 0x0000000000017941 */ /* 0x000fea0003800200 */
.L_x_20094:
        /* <DEDUP_REMOVED lines=12> */
.L_x_20099:
[----:B------:R-:W0:Y:S01]  /*1520*/  LDS R31, [R12] ;  /* 0x000000000c1f7984 */ /* 0x000e220000000800 */
[----:B------:R-:W-:-:S03]  /*1530*/  IADD3 R16, PT, PT, R16, 0x800, RZ ;  /* 0x0000080010107810 */ /* 0x000fc60007ffe0ff */
[----:B------:R-:W1:Y:S01]  /*1540*/  LDS R33, [R12+0x200] ;  /* 0x000200000c217984 */ /* 0x000e620000000800 */
[----:B------:R-:W-:-:S03]  /*1550*/  ISETP.GE.AND P4, PT, R16, R7, PT ;  /* 0x000000071000720c */ /* 0x000fc60003f86270 */
[----:B------:R-:W2:Y:S04]  /*1560*/  LDS R19, [R12+-0x400] ;  /* 0xfffc00000c137984 */ /* 0x000ea80000000800 */
[----:B------:R-:W3:Y:S04]  /*1570*/  LDS R21, [R12+-0x200] ;  /* 0xfffe00000c157984 */ /* 0x000ee80000000800 */
        /* <DEDUP_REMOVED lines=8> */
[----:B-1----:R-:W-:Y:S01]  /*1600*/  FADD.FTZ R22, -R4, R33 ;  /* 0x0000002104167221 */ /* 0x002fe20000010100 */
[----:B------:R-:W-:Y:S02]  /*1610*/  FMUL.FTZ R20, R20, 1.4426950216293334961 ;  /* 0x3fb8aa3b14147820 */ /* 0x000fe40000410000 */
[----:B------:R-:W-:Y:S01]  /*1620*/  LDS R33, [R12+0xe00] ;  /* 0x000e00000c217984 */ /* 0x000fe20000000800 */
[----:B--2---:R-:W-:Y:S01]  /*1630*/  FADD.FTZ R19, -R4, R19 ;  /* 0x0000001304137221 */ /* 0x004fe20000010100 */
[----:B------:R-:W-:Y:S01]  /*1640*/  FMUL.FTZ R24, R22, 1.4426950216293334961 ;  /* 0x3fb8aa3b16187820 */ /* 0x000fe20000410000 */
[C---:B---3--:R-:W-:Y:S02]  /*1650*/  FADD.FTZ R21, -R4.reuse, R21 ;  /* 0x0000001504157221 */ /* 0x048fe40000010100 */
[----:B------:R-:W-:Y:S01]  /*1660*/  FMUL.FTZ R18, R19, 1.4426950216293334961 ;  /* 0x3fb8aa3b13127820 */ /* 0x000fe20000410000 */
[C---:B----4-:R-:W-:Y:S01]  /*1670*/  FADD.FTZ R22, -R4.reuse, R23 ;  /* 0x0000001704167221 */ /* 0x050fe20000010100 */
[----:B------:R-:W-:Y:S01]  /*1680*/  FMUL.FTZ R19, R21, 1.4426950216293334961 ;  /* 0x3fb8aa3b15137820 */ /* 0x000fe20000410000 */
[----:B------:R1:W2:Y:S01]  /*1690*/  MUFU.EX2 R23, R24 ;  /* 0x0000001800177308 */ /* 0x0002a20000000800 */
[----:B-----5:R-:W-:Y:S01]  /*16a0*/  FADD.FTZ R26, -R4, R25 ;  /* 0x00000019041a7221 */ /* 0x020fe20000010100 */
[----:B------:R-:W-:-:S02]  /*16b0*/  FMUL.FTZ R28, R22, 1.4426950216293334961 ;  /* 0x3fb8aa3b161c7820 */ /* 0x000fc40000410000 */
[----:B------:R-:W3:Y:S01]  /*16c0*/  LDS R22, [R12+0x1200] ;  /* 0x001200000c167984 */ /* 0x000ee20000000800 */
[----:B------:R-:W-:-:S03]  /*16d0*/  FMUL.FTZ R30, R26, 1.4426950216293334961 ;  /* 0x3fb8aa3b1a1e7820 */ /* 0x000fc60000410000 */
[----:B------:R4:W5:Y:S01]  /*16e0*/  MUFU.EX2 R21, R20 ;  /* 0x0000001400157308 */ /* 0x0009620000000800 */
[----:B------:R-:W-:Y:S04]  /*16f0*/  LDS R26, [R12+0x1400] ;  /* 0x001400000c1a7984 */ /* 0x000fe80000000800 */
[----:B-1----:R-:W1:Y:S03]  /*1700*/  LDS R24, [R12+0x1600] ;  /* 0x001600000c187984 */ /* 0x002e660000000800 */
[----:B------:R-:W0:Y:S01]  /*1710*/  MUFU.EX2 R18, R18 ;  /* 0x0000001200127308 */ /* 0x000e220000000800 */
[----:B----4-:R-:W-:Y:S01]  /*1720*/  FADD.FTZ R20, -R4, R27 ;  /* 0x0000001b04147221 */ /* 0x010fe20000010100 */
[----:B--2---:R-:W-:Y:S03]  /*1730*/  STS [R12+0x200], R23 ;  /* 0x000200170c007388 */ /* 0x004fe60000000800 */
[----:B------:R-:W-:Y:S01]  /*1740*/  FMUL.FTZ R32, R20, 1.4426950216293334961 ;  /* 0x3fb8aa3b14207820 */ /* 0x000fe20000410000 */
[----:B------:R-:W-:-:S02]  /*1750*/  FADD.FTZ R20, -R4, R29 ;  /* 0x0000001d04147221 */ /* 0x000fc40000010100 */
[----:B------:R-:W2:Y:S01]  /*1760*/  MUFU.EX2 R19, R19 ;  /* 0x0000001300137308 */ /* 0x000ea20000000800 */
[----:B-----5:R-:W-:Y:S01]  /*1770*/  STS [R12], R21 ;  /* 0x000000150c007388 */ /* 0x020fe20000000800 */
[----:B------:R-:W-:Y:S01]  /*1780*/  FMUL.FTZ R34, R20, 1.4426950216293334961 ;  /* 0x3fb8aa3b14227820 */ /* 0x000fe20000410000 */
[----:B0-----:R-:W-:-:S05]  /*1790*/  FADD.FTZ R20, -R4, R31 ;  /* 0x0000001f04147221 */ /* 0x001fca0000010100 */
[----:B------:R0:W4:Y:S01]  /*17a0*/  MUFU.EX2 R25, R28 ;  /* 0x0000001c00197308 */ /* 0x0001220000000800 */
[----:B------:R-:W-:Y:S07]  /*17b0*/  STS [R12+-0x400], R18 ;  /* 0xfffc00120c007388 */ /* 0x000fee0000000800 */
[----:B------:R5:W1:Y:S01]  /*17c0*/  MUFU.EX2 R27, R30 ;  /* 0x0000001e001b7308 */ /* 0x000a620000000800 */
[----:B0-----:R-:W-:Y:S01]  /*17d0*/  FMUL.FTZ R28, R20, 1.4426950216293334961 ;  /* 0x3fb8aa3b141c7820 */ /* 0x001fe20000410000 */
[----:B--2---:R-:W-:Y:S01]  /*17e0*/  STS [R12+-0x200], R19 ;  /* 0xfffe00130c007388 */ /* 0x004fe20000000800 */
[----:B---3--:R-:W-:-:S03]  /*17f0*/  FADD.FTZ R36, -R4, R22 ;  /* 0x0000001604247221 */ /* 0x008fc60000010100 */
[----:B------:R-:W0:Y:S02]  /*1800*/  LDS R20, [R12+0x1a00] ;  /* 0x001a00000c147984 */ /* 0x000e240000000800 */
[----:B------:R2:W3:Y:S01]  /*1810*/  MUFU.EX2 R29, R32 ;  /* 0x00000020001d7308 */ /* 0x0004e20000000800 */
[----:B-----5:R-:W-:Y:S01]  /*1820*/  FADD.FTZ R30, -R4, R33 ;  /* 0x00000021041e7221 */ /* 0x020fe20000010100 */
[----:B------:R-:W-:Y:S01]  /*1830*/  FMUL.FTZ R36, R36, 1.4426950216293334961 ;  /* 0x3fb8aa3b24247820 */ /* 0x000fe20000410000 */
[----:B----4-:R-:W-:Y:S02]  /*1840*/  STS [R12+0x400], R25 ;  /* 0x000400190c007388 */ /* 0x010fe40000000800 */
[----:B------:R-:W-:Y:S01]  /*1850*/  FMUL.FTZ R30, R30, 1.4426950216293334961 ;  /* 0x3fb8aa3b1e1e7820 */ /* 0x000fe20000410000 */
[C---:B-1----:R-:W-:Y:S02]  /*1860*/  FADD.FTZ R24, -R4.reuse, R24 ;  /* 0x0000001804187221 */ /* 0x042fe40000010100 */
[----:B------:R1:W4:Y:S01]  /*1870*/  MUFU.EX2 R33, R28 ;  /* 0x0000001c00217308 */ /* 0x0003220000000800 */
[----:B--2---:R-:W-:Y:S01]  /*1880*/  FADD.FTZ R32, -R4, R35 ;  /* 0x0000002304207221 */ /* 0x004fe20000010100 */
[----:B------:R-:W-:Y:S01]  /*1890*/  FMUL.FTZ R24, R24, 1.4426950216293334961 ;  /* 0x3fb8aa3b18187820 */ /* 0x000fe20000410000 */
[----:B------:R-:W-:Y:S02]  /*18a0*/  STS [R12+0x600], R27 ;  /* 0x0006001b0c007388 */ /* 0x000fe40000000800 */
[----:B------:R-:W-:-:S03]  /*18b0*/  FMUL.FTZ R32, R32, 1.4426950216293334961 ;  /* 0x3fb8aa3b20207820 */ /* 0x000fc60000410000 */
[----:B------:R2:W5:Y:S01]  /*18c0*/  MUFU.EX2 R31, R34 ;  /* 0x00000022001f7308 */ /* 0x0005620000000800 */
[----:B-1----:R-:W-:Y:S01]  /*18d0*/  FADD.FTZ R28, R18, R17 ;  /* 0x00000011121c7221 */ /* 0x002fe20000010000 */
[----:B---3--:R-:W-:Y:S03]  /*18e0*/  STS [R12+0x800], R29 ;  /* 0x0008001d0c007388 */ /* 0x008fe60000000800 */
[----:B------:R-:W-:-:S03]  /*18f0*/  FADD.FTZ R28, R28, R19 ;  /* 0x000000131c1c7221 */ /* 0x000fc60000010000 */
[----:B------:R1:W3:Y:S01]  /*1900*/  MUFU.EX2 R35, R30 ;  /* 0x0000001e00237308 */ /* 0x0002e20000000800 */
[----:B------:R-:W-:Y:S01]  /*1910*/  FADD.FTZ R28, R28, R21 ;  /* 0x000000151c1c7221 */ /* 0x000fe20000010000 */
[----:B--2---:R-:W-:Y:S01]  /*1920*/  FADD.FTZ R34, -R4, R26 ;  /* 0x0000001a04227221 */ /* 0x004fe20000010100 */
[----:B----4-:R-:W-:Y:S02]  /*1930*/  STS [R12+0xc00], R33 ;  /* 0x000c00210c007388 */ /* 0x010fe40000000800 */
[----:B------:R-:W-:Y:S01]  /*1940*/  FADD.FTZ R28, R28, R23 ;  /* 0x000000171c1c7221 */ /* 0x000fe20000010000 */
[----:B------:R-:W-:Y:S02]  /*1950*/  FMUL.FTZ R17, R34, 1.4426950216293334961 ;  /* 0x3fb8aa3b22117820 */ /* 0x000fe40000410000 */
[----:B------:R-:W2:Y:S01]  /*1960*/  MUFU.EX2 R22, R32 ;  /* 0x0000002000167308 */ /* 0x000ea20000000800 */
[----:B------:R-:W-:Y:S01]  /*1970*/  FADD.FTZ R28, R28, R25 ;  /* 0x000000191c1c7221 */ /* 0x000fe20000010000 */
[----:B-1----:R-:W-:Y:S01]  /*1980*/  FADD.FTZ R30, -R4, R37 ;  /* 0x00000025041e7221 */ /* 0x002fe20000010100 */
[----:B-----5:R-:W-:Y:S02]  /*1990*/  STS [R12+0xa00], R31 ;  /* 0x000a001f0c007388 */ /* 0x020fe40000000800 */
[----:B------:R-:W-:Y:S01]  /*19a0*/  FADD.FTZ R28, R28, R27 ;  /* 0x0000001b1c1c7221 */ /* 0x000fe20000010000 */
[----:B0-----:R-:W-:Y:S01]  /*19b0*/  FADD.FTZ R20, -R4, R20 ;  /* 0x0000001404147221 */ /* 0x001fe20000010100 */
[----:B------:R-:W-:Y:S01]  /*19c0*/  FMUL.FTZ R18, R30, 1.4426950216293334961 ;  /* 0x3fb8aa3b1e127820 */ /* 0x000fe20000410000 */
[----:B------:R-:W0:Y:S01]  /*19d0*/  MUFU.EX2 R26, R36 ;  /* 0x00000024001a7308 */ /* 0x000e220000000800 */
[----:B------:R-:W-:Y:S01]  /*19e0*/  FADD.FTZ R28, R28, R29 ;  /* 0x0000001d1c1c7221 */ /* 0x000fe20000010000 */
[----:B------:R-:W-:Y:S01]  /*19f0*/  FMUL.FTZ R20, R20, 1.4426950216293334961 ;  /* 0x3fb8aa3b14147820 */ /* 0x000fe20000410000 */
[----:B---3--:R-:W-:Y:S02]  /*1a00*/  STS [R12+0xe00], R35 ;  /* 0x000e00230c007388 */ /* 0x008fe40000000800 */
[----:B------:R-:W-:-:S03]  /*1a10*/  FADD.FTZ R28, R28, R31 ;  /* 0x0000001f1c1c7221 */ /* 0x000fc60000010000 */
[----:B------:R-:W1:Y:S01]  /*1a20*/  MUFU.EX2 R17, R17 ;  /* 0x0000001100117308 */ /* 0x000e620000000800 */
[----:B------:R-:W-:Y:S01]  /*1a30*/  FADD.FTZ R28, R28, R33 ;  /* 0x000000211c1c7221 */ /* 0x000fe20000010000 */
[----:B--2---:R-:W-:Y:S03]  /*1a40*/  STS [R12+0x1000], R22 ;  /* 0x001000160c007388 */ /* 0x004fe60000000800 */
[----:B------:R-:W-:-:S03]  /*1a50*/  FADD.FTZ R28, R28, R35 ;  /* 0x000000231c1c7221 */ /* 0x000fc60000010000 */
[----:B------:R2:W3:Y:S01]  /*1a60*/  MUFU.EX2 R37, R24 ;  /* 0x0000001800257308 */ /* 0x0004e20000000800 */
[----:B------:R-:W-:Y:S01]  /*1a70*/  FADD.FTZ R19, R28, R22 ;  /* 0x000000161c137221 */ /* 0x000fe20000010000 */
[----:B0-----:R-:W-:Y:S06]  /*1a80*/  STS [R12+0x1200], R26 ;  /* 0x0012001a0c007388 */ /* 0x001fec0000000800 */
[----:B------:R-:W0:Y:S01]  /*1a90*/  MUFU.EX2 R18, R18 ;  /* 0x0000001200127308 */ /* 0x000e220000000800 */
[----:B--2---:R-:W-:Y:S01]  /*1aa0*/  FADD.FTZ R24, R19, R26 ;  /* 0x0000001a13187221 */ /* 0x004fe20000010000 */
[----:B-1----:R1:W-:Y:S03]  /*1ab0*/  STS [R12+0x1400], R17 ;  /* 0x001400110c007388 */ /* 0x0023e60000000800 */
[----:B------:R-:W-:-:S03]  /*1ac0*/  FADD.FTZ R24, R24, R17 ;  /* 0x0000001118187221 */ /* 0x000fc60000010000 */
[----:B------:R-:W2:Y:S01]  /*1ad0*/  MUFU.EX2 R20, R20 ;  /* 0x0000001400147308 */ /* 0x000ea20000000800 */
[----:B---3--:R-:W-:Y:S01]  /*1ae0*/  FADD.FTZ R19, R24, R37 ;  /* 0x0000002518137221 */ /* 0x008fe20000010000 */
[----:B------:R-:W-:Y:S03]  /*1af0*/  STS [R12+0x1600], R37 ;  /* 0x001600250c007388 */ /* 0x000fe60000000800 */
[----:B0-----:R-:W-:Y:S01]  /*1b00*/  FADD.FTZ R19, R19, R18 ;  /* 0x0000001213137221 */ /* 0x001fe20000010000 */
[----:B------:R-:W-:Y:S04]  /*1b10*/  STS [R12+0x1800], R18 ;  /* 0x001800120c007388 */ /* 0x000fe80000000800 */
[----:B--2---:R0:W-:Y:S01]  /*1b20*/  STS [R12+0x1a00], R20 ;  /* 0x001a00140c007388 */ /* 0x0041e20000000800 */
[----:B-1----:R-:W-:Y:S01]  /*1b30*/  FADD.FTZ R17, R19, R20 ;  /* 0x0000001413117221 */ /* 0x002fe20000010000 */
[----:B0-----:R-:W-:Y:S01]  /*1b40*/  VIADD R12, R12, 0x2000 ;  /* 0x000020000c0c7836 */ /* 0x001fe20000000000 */
[----:B------:R-:W-:Y:S06]  /*1b50*/  @!P4 BRA `(.L_x_20099) ;  /* 0xfffffff80070c947 */ /* 0x000fec000383ffff */
.L_x_20098:
[----:B------:R-:W-:Y:S05]  /*1b60*/  BSYNC.RECONVERGENT B1 ;  /* 0x0000000000017941 */ /* 0x000fea0003800200 */
.L_x_20097:
        /* <DEDUP_REMOVED lines=55> */
.L_x_20101:
[----:B------:R-:W-:Y:S05]  /*1ee0*/  BSYNC.RECONVERGENT B1 ;  /* 0x0000000000017941 */ /* 0x000fea0003800200 */
.L_x_20100:
        /* <DEDUP_REMOVED lines=26> */
.L_x_20093:
[----:B------:R-:W-:Y:S05]  /*2090*/  BSYNC.RECONVERGENT B0 ;  /* 0x0000000000007941 */ /* 0x000fea0003800200 */
.L_x_20092:
        /* <DEDUP_REMOVED lines=40> */
.L_x_20106:
[----:B------:R-:W1:Y:S01]  /*2320*/  LDS R18, [R6] ;  /* 0x0000000006127984 */ /* 0x000e620000000800 */
[----:B------:R-:W-:-:S05]  /*2330*/  VIADD R16, R16, 0x1 ;  /* 0x0000000110107836 */ /* 0x000fca0000000000 */
[----:B------:R-:W-:Y:S01]  /*2340*/  ISETP.NE.AND P0, PT, R16, RZ, PT ;  /* 0x000000ff1000720c */ /* 0x000fe20003f05270 */
[----:B-1----:R-:W-:-:S05]  /*2350*/  FMUL.FTZ R15, R18, R5 ;  /* 0x00000005120f7220 */ /* 0x002fca0000410000 */
[----:B------:R1:W-:Y:S02]  /*2360*/  STS [R6], R15 ;  /* 0x0000000f06007388 */ /* 0x0003e40000000800 */
[----:B-1----:R-:W-:-:S05]  /*2370*/  IADD3 R6, PT, PT, R6, 0x200, RZ ;  /* 0x0000020006067810 */ /* 0x002fca0007ffe0ff */
[----:B------:R-:W-:Y:S05]  /*2380*/  @P0 BRA `(.L_x_20106) ;  /* 0xfffffffc00e40947 */ /* 0x000fea000383ffff */
.L_x_20105:
[----:B------:R-:W-:Y:S05]  /*2390*/  BSYNC.RECONVERGENT B1 ;  /* 0x0000000000017941 */ /* 0x000fea0003800200 */
.L_x_20104:
        /* <DEDUP_REMOVED lines=12> */
.L_x_20109:
        /* <DEDUP_REMOVED lines=52> */
.L_x_20108:
[----:B------:R-:W-:Y:S05]  /*27a0*/  BSYNC.RECONVERGENT B1 ;  /* 0x0000000000017941 */ /* 0x000fea0003800200 */
.L_x_20107:
        /* <DEDUP_REMOVED lines=31> */
.L_x_20111:
[----:B------:R-:W-:Y:S05]  /*29a0*/  BSYNC.RECONVERGENT B1 ;  /* 0x0000000000017941 */ /* 0x000fea0003800200 */
.L_x_20110:
        /* <DEDUP_REMOVED lines=14> */
.L_x_20103:
[----:B------:R-:W-:Y:S05]  /*2a90*/  BSYNC.RECONVERGENT B0 ;  /* 0x0000000000007941 */ /* 0x000fea0003800200 */
.L_x_20102:
[----:B------:R-:W-:Y:S01]  /*2aa0*/  BAR.SYNC.DEFER_BLOCKING 0x0 ;  /* 0x0000000000007b1d */ /* 0x000fe20000010000 */
[----:B------:R-:W-:Y:S01]  /*2ab0*/  ISETP.NE.AND P0, PT, R0, RZ, PT ;  /* 0x000000ff0000720c */ /* 0x000fe20003f05270 */
[----:B------:R-:W-:-:S04]  /*2ac0*/  IMAD.IADD R23, R3, 0x1, R13 ;  /* 0x0000000103177824 */ /* 0x000fc800078e020d */
        /* <DEDUP_REMOVED lines=18> */
[----:B--2---:R-:W-:Y:S02]  /*2bf0*/  MOV R17, UR7 ;  /* 0x0000000700117c02 */ /* 0x004fe40008000f00 */
[----:B------:R-:W-:-:S03]  /*2c00*/  IMAD.U32 R19, RZ, RZ, UR5 ;  /* 0x00000005ff137e24 */ /* 0x000fc6000f8e00ff */
[----:B0-----:R0:W-:Y:S04]  /*2c10*/  STG.E desc[UR12][R16.64], R4 ;  /* 0x0000000410007986 */ /* 0x0011e8000c10190c */
[----:B-1----:R0:W-:Y:S02]  /*2c20*/  STG.E desc[UR12][R18.64], R7 ;  /* 0x0000000712007986 */ /* 0x0021e4000c10190c */
.L_x_20113:
[----:B---34-:R-:W-:Y:S05]  /*2c30*/  BSYNC.RECONVERGENT B0 ;  /* 0x0000000000007941 */ /* 0x018fea0003800200 */
.L_x_20112:
[----:B------:R-:W-:Y:S01]  /*2c40*/  BSSY.RECONVERGENT B0, `(.L_x_20114) ;  /* 0x00000ad000007945 */ /* 0x000fe20003800200 */
[----:B0-----:R-:W-:Y:S02]  /*2c50*/  HFMA2 R19, -RZ, RZ, 0, 0 ;  /* 0x00000000ff137431 */ /* 0x001fe400000001ff */
[----:B------:R-:W-:Y:S01]  /*2c60*/  IMAD.MOV.U32 R12, RZ, RZ, RZ ;  /* 0x000000ffff0c7224 */ /* 0x000fe200078e00ff */
[----:B------:R-:W-:Y:S06]  /*2c70*/  @P1 BRA `(.L_x_20115) ;  /* 0x0000000800a41947 */ /* 0x000fec0003800000 */
[----:B------:R-:W0:Y:S01]  /*2c80*/  LDCU UR5, c[0x0][0x3e0] ;  /* 0x00007c00ff0577ac */ /* 0x000e220008000800 */
[----:B-12---:R-:W-:Y:S01]  /*2c90*/  IMAD.WIDE.U32 R4, R23, 0x4, RZ ;  /* 0x0000000417047825 */ /* 0x006fe200078e00ff */
[----:B------:R-:W-:Y:S01]  /*2ca0*/  MOV R7, UR8 ;  /* 0x0000000800077c02 */ /* 0x000fe20008000f00 */
[----:B------:R-:W1:Y:S02]  /*2cb0*/  LDCU.64 UR6, c[0x0][0x3b8] ;  /* 0x00007700ff0677ac */ /* 0x000e640008000a00 */
[----:B------:R-:W-:Y:S01]  /*2cc0*/  VIADD R10, R10, 0xa0 ;  /* 0x000000a00a0a7836 */ /* 0x000fe20000000000 */
[----:B------:R-:W-:Y:S01]  /*2cd0*/  LEA R8, R13, R8, 0x3 ;  /* 0x000000080d087211 */ /* 0x000fe200078e18ff */
[----:B------:R-:W-:Y:S01]  /*2ce0*/  IMAD.WIDE R4, R7, 0x4, R4 ;  /* 0x0000000407047825 */ /* 0x000fe200078e0204 */
[----:B------:R-:W-:Y:S01]  /*2cf0*/  UIADD3 UR4, UPT, UPT, UR15, 0x7, URZ ;  /* 0x000000070f047890 */ /* 0x000fe2000fffe0ff */
[----:B------:R-:W-:Y:S02]  /*2d00*/  MOV R19, RZ ;  /* 0x000000ff00137202 */ /* 0x000fe40000000f00 */
[----:B------:R-:W-:Y:S01]  /*2d10*/  LEA R10, R9, R10, 0x18 ;  /* 0x0000000a090a7211 */ /* 0x000fe200078ec0ff */
[----:B------:R-:W-:Y:S01]  /*2d20*/  USHF.R.U32.HI UR4, URZ, 0x3, UR4 ;  /* 0x00000003ff047899 */ /* 0x000fe20008011604 */
[----:B------:R-:W-:-:S02]  /*2d30*/  VIADD R20, R23, 0x1 ;  /* 0x0000000117147836 */ /* 0x000fc40000000000 */
[----:B------:R-:W-:Y:S01]  /*2d40*/  LEA R24, R13, R10, 0x5 ;  /* 0x0000000a0d187211 */ /* 0x000fe200078e28ff */
[----:B------:R-:W-:Y:S02]  /*2d50*/  IMAD.MOV.U32 R12, RZ, RZ, RZ ;  /* 0x000000ffff0c7224 */ /* 0x000fe400078e00ff */
[----:B0-----:R-:W-:Y:S01]  /*2d60*/  IMAD R14, R14, UR5, RZ ;  /* 0x000000050e0e7c24 */ /* 0x001fe2000f8e02ff */
[----:B------:R-:W-:Y:S01]  /*2d70*/  IADD3 R23, PT, PT, R23, -UR4, RZ ;  /* 0x8000000417177c10 */ /* 0x000fe2000fffe0ff */
[----:B------:R-:W-:Y:S01]  /*2d80*/  VIADD R22, R8, 0x3 ;  /* 0x0000000308167836 */ /* 0x000fe20000000000 */
[----:B-1----:R-:W-:Y:S01]  /*2d90*/  IADD3 R18, P0, PT, R4, UR6, RZ ;  /* 0x0000000604127c10 */ /* 0x002fe2000ff1e0ff */
[----:B------:R-:W-:Y:S01]  /*2da0*/  VIADD R24, R24, 0x10 ;  /* 0x0000001018187836 */ /* 0x000fe20000000000 */
[----:B------:R-:W-:Y:S02]  /*2db0*/  SHF.R.S32.HI R15, RZ, 0x1f, R14 ;  /* 0x0000001fff0f7819 */ /* 0x000fe4000001140e */
[----:B------:R-:W-:-:S09]  /*2dc0*/  IADD3.X R21, PT, PT, R5, UR7, RZ, P0, !PT ;  /* 0x0000000705157c10 */ /* 0x000fd200087fe4ff */
.L_x_20120:
[----:B------:R-:W-:Y:S01]  /*2dd0*/  MOV R6, R18 ;  /* 0x0000001200067202 */ /* 0x000fe20000000f00 */
[----:B------:R-:W-:Y:S01]  /*2de0*/  IMAD.MOV.U32 R7, RZ, RZ, R21 ;  /* 0x000000ffff077224 */ /* 0x000fe200078e0015 */
[----:B------:R-:W0:Y:S04]  /*2df0*/  LDS.128 R8, [R24] ;  /* 0x0000000018087984 */ /* 0x000e280000000c00 */
[----:B------:R-:W2:Y:S02]  /*2e00*/  LDG.E.CONSTANT R5, desc[UR12][R6.64] ;  /* 0x0000000c06057981 */ /* 0x000ea4000c1e9900 */
[----:B--2---:R-:W-:-:S03]  /*2e10*/  IMAD.WIDE R4, R5, UR21, R14 ;  /* 0x0000001505047c25 */ /* 0x004fc6000f8e020e */
[----:B------:R-:W-:-:S04]  /*2e20*/  LEA R4, P0, R2, R4, 0x3 ;  /* 0x0000000402047211 */ /* 0x000fc800078018ff */
        /* <DEDUP_REMOVED lines=16> */
[----:B-1----:R-:W-:Y:S02]  /*2f30*/  F2FP.BF16.F32.PACK_AB R4, R5, R4 ;  /* 0x000000040504723e */ /* 0x002fe400000010ff */
[----:B------:R-:W-:-:S03]  /*2f40*/  F2FP.BF16.F32.PACK_AB R5, R7, R6 ;  /* 0x000000060705723e */ /* 0x000fc600000010ff */
[----:B------:R-:W-:Y:S01]  /*2f50*/  IMAD.MOV.U32 R6, RZ, RZ, R4 ;  /* 0x000000ffff067224 */ /* 0x000fe200078e0004 */
[----:B------:R-:W-:Y:S01]  /*2f60*/  IADD3 R4, PT, PT, R22, -0x3, RZ ;  /* 0xfffffffd16047810 */ /* 0x000fe20007ffe0ff */
[----:B--2---:R-:W-:Y:S06]  /*2f70*/  @P0 BRA `(.L_x_20117) ;  /* 0x0000000000780947 */ /* 0x004fec0003800000 */
[C---:B------:R-:W-:Y:S01]  /*2f80*/  VIADD R11, R22.reuse, 0x2 ;  /* 0x00000002160b7836 */ /* 0x040fe20000000000 */
[C---:B------:R-:W-:Y:S01]  /*2f90*/  IADD3 R9, PT, PT, R22.reuse, 0x1, RZ ;  /* 0x0000000116097810 */ /* 0x040fe20007ffe0ff */
[C---:B------:R-:W-:Y:S01]  /*2fa0*/  VIADD R7, R22.reuse, 0xffffffff ;  /* 0xffffffff16077836 */ /* 0x040fe20000000000 */
[C---:B------:R-:W-:Y:S02]  /*2fb0*/  ISETP.GE.AND P6, PT, R22.reuse, UR15, PT ;  /* 0x0000000f16007c0c */ /* 0x040fe4000bfc6270 */
[----:B------:R-:W-:Y:S01]  /*2fc0*/  ISETP.GE.AND P4, PT, R11, UR15, PT ;  /* 0x0000000f0b007c0c */ /* 0x000fe2000bf86270 */
[C---:B------:R-:W-:Y:S01]  /*2fd0*/  VIADD R11, R22.reuse, 0x4 ;  /* 0x00000004160b7836 */ /* 0x040fe20000000000 */
[----:B------:R-:W-:Y:S02]  /*2fe0*/  ISETP.GE.AND P1, PT, R7, UR15, PT ;  /* 0x0000000f07007c0c */ /* 0x000fe4000bf26270 */
[----:B------:R-:W-:Y:S02]  /*2ff0*/  ISETP.GE.AND P5, PT, R9, UR15, PT ;  /* 0x0000000f09007c0c */ /* 0x000fe4000bfa6270 */
[----:B------:R-:W-:-:S02]  /*3000*/  IADD3 R9, PT, PT, R22, -0x2, RZ ;  /* 0xfffffffe16097810 */ /* 0x000fc40007ffe0ff */
[C---:B-----5:R-:W-:Y:S02]  /*3010*/  PRMT R7, R31.reuse, 0x7632, R7 ;  /* 0x000076321f077816 */ /* 0x060fe40000000007 */
[----:B------:R-:W-:Y:S02]  /*3020*/  IADD3 R16, PT, PT, R22, 0x3, RZ ;  /* 0x0000000316107810 */ /* 0x000fe40007ffe0ff */
[----:B------:R-:W-:Y:S02]  /*3030*/  SEL R31, R31, RZ, !P1 ;  /* 0x000000ff1f1f7207 */ /* 0x000fe40004800000 */
[----:B------:R-:W-:Y:S02]  /*3040*/  ISETP.GE.AND P2, PT, R11, UR15, PT ;  /* 0x0000000f0b007c0c */ /* 0x000fe4000bf46270 */
[----:B------:R-:W-:Y:S02]  /*3050*/  ISETP.GE.AND P1, PT, R9, UR15, PT ;  /* 0x0000000f09007c0c */ /* 0x000fe4000bf26270 */
[----:B------:R-:W-:-:S02]  /*3060*/  SEL R34, R7, RZ, !P6 ;  /* 0x000000ff07227207 */ /* 0x000fc40007000000 */
[----:B------:R-:W-:Y:S02]  /*3070*/  ISETP.GE.AND P3, PT, R16, UR15, PT ;  /* 0x0000000f10007c0c */ /* 0x000fe4000bf66270 */
        /* <DEDUP_REMOVED lines=14> */
.L_x_20117:
[----:B------:R-:W-:Y:S05]  /*3160*/  BSYNC.RECONVERGENT B1 ;  /* 0x0000000000017941 */ /* 0x000fea0003800200 */
.L_x_20116:
        /* <DEDUP_REMOVED lines=56> */
.L_x_20119:
[----:B------:R-:W-:Y:S05]  /*34f0*/  BSYNC.RECONVERGENT B1 ;  /* 0x0000000000017941 */ /* 0x000fea0003800200 */
.L_x_20118:
        /* <DEDUP_REMOVED lines=33> */
.L_x_20115:
[----:B------:R-:W-:Y:S05]  /*3710*/  BSYNC.RECONVERGENT B0 ;  /* 0x0000000000007941 */ /* 0x000fea0003800200 */
.L_x_20114:
[C---:B------:R-:W-:Y:S01]  /*3720*/  LOP3.LUT R4, R0.reuse, 0x3c0, RZ, 0xc0, !PT ;  /* 0x000003c000047812 */ /* 0x040fe200078ec0ff */
[----:B------:R-:W-:Y:S01]  /*3730*/  BAR.SYNC.DEFER_BLOCKING 0x0 ;  /* 0x0000000000007b1d */ /* 0x000fe20000010000 */
[----:B------:R-:W-:Y:S02]  /*3740*/  ISETP.GT.U32.AND P1, PT, R0, 0x3f, PT ;  /* 0x0000003f0000780c */ /* 0x000fe40003f24070 */
[----:B------:R-:W-:Y:S02]  /*3750*/  ISETP.NE.AND P0, PT, R4, 0x40, PT ;  /* 0x000000400400780c */ /* 0x000fe40003f05270 */
[----:B------:R-:W-:Y:S01]  /*3760*/  LOP3.LUT R4, R0, 0x3e0, RZ, 0xc0, !PT ;  /* 0x000003e000047812 */ /* 0x000fe200078ec0ff */
[----:B------:R-:W-:Y:S01]  /*3770*/  BSSY.RECONVERGENT B0, `(.L_x_20121) ;  /* 0x000001b000007945 */ /* 0x000fe20003800200 */
[----:B------:R-:W-:Y:S02]  /*3780*/  LEA R13, R13, R2, 0x6 ;  /* 0x000000020d0d7211 */ /* 0x000fe400078e30ff */
[----:B------:R-:W-:-:S02]  /*3790*/  ISETP.NE.AND P2, PT, R4, 0x20, PT ;  /* 0x000000200400780c */ /* 0x000fc40003f45270 */
[----:B------:R-:W-:-:S05]  /*37a0*/  ISETP.GT.U32.AND P3, PT, R0, 0x1f, PT ;  /* 0x0000001f0000780c */ /* 0x000fca0003f64070 */
[----:B-12---:R-:W0:Y:S01]  /*37b0*/  @!P0 S2R R5, SR_CgaCtaId ;  /* 0x0000000000058919 */ /* 0x006e220000008800 */
[----:B------:R-:W-:-:S05]  /*37c0*/  @!P0 MOV R4, 0x400 ;  /* 0x0000040000048802 */ /* 0x000fca0000000f00 */
[----:B------:R-:W1:Y:S01]  /*37d0*/  @!P2 S2R R7, SR_CgaCtaId ;  /* 0x000000000007a919 */ /* 0x000e620000008800 */
[----:B------:R-:W-:Y:S01]  /*37e0*/  @!P0 VIADD R4, R4, 0xa0 ;  /* 0x000000a004048836 */ /* 0x000fe20000000000 */
[----:B------:R-:W-:-:S05]  /*37f0*/  @!P2 MOV R6, 0x400 ;  /* 0x000004000006a802 */ /* 0x000fca0000000f00 */
[----:B------:R-:W-:Y:S01]  /*3800*/  @!P2 VIADD R6, R6, 0xa0 ;  /* 0x000000a00606a836 */ /* 0x000fe20000000000 */
[----:B0-----:R-:W-:-:S04]  /*3810*/  @!P0 LEA R4, R5, R4, 0x18 ;  /* 0x0000000405048211 */ /* 0x001fc800078ec0ff */
[----:B------:R-:W-:Y:S02]  /*3820*/  @!P0 LEA R4, R13, R4, 0x2 ;  /* 0x000000040d048211 */ /* 0x000fe400078e10ff */
[----:B-1----:R-:W-:-:S03]  /*3830*/  @!P2 LEA R7, R7, R6, 0x18 ;  /* 0x000000060707a211 */ /* 0x002fc600078ec0ff */
[----:B------:R0:W-:Y:S02]  /*3840*/  @!P0 STS [R4+-0x200], R19 ;  /* 0xfffe001304008388 */ /* 0x0001e40000000800 */
[----:B------:R-:W-:Y:S02]  /*3850*/  @!P2 IMAD R6, R2, 0x4, R7 ;  /* 0x000000040206a824 */ /* 0x000fe400078e0207 */
[----:B------:R0:W-:Y:S01]  /*3860*/  @!P0 STS [R4+-0x180], R12 ;  /* 0xfffe800c04008388 */ /* 0x0001e20000000800 */
        /* <DEDUP_REMOVED lines=9> */
[----:B0-----:R-:W-:Y:S01]  /*3900*/  FADD.FTZ R19, R19, R0 ;  /* 0x0000000013137221 */ /* 0x001fe20000010000 */
[----:B-1----:R-:W-:-:S07]  /*3910*/  FADD.FTZ R12, R12, R5 ;  /* 0x000000050c0c7221 */ /* 0x002fce0000010000 */
.L_x_20122:
[----:B------:R-:W-:Y:S05]  /*3920*/  BSYNC.RECONVERGENT B0 ;  /* 0x0000000000007941 */ /* 0x000fea0003800200 */
.L_x_20121:
        /* <DEDUP_REMOVED lines=10> */
[----:B------:R-:W-:-:S05]  /*39d0*/  LEA R13, R13, UR4, 0x2 ;  /* 0x000000040d0d7c11 */ /* 0x000fca000f8e10ff */
[----:B------:R-:W0:Y:S04]  /*39e0*/  LDS R0, [R13] ;  /* 0x000000000d007984 */ /* 0x000e280000000800 */
[----:B------:R-:W2:Y:S01]  /*39f0*/  LDS R5, [R13+0x80] ;  /* 0x000080000d057984 */ /* 0x000ea20000000800 */
[----:B01----:R-:W-:Y:S01]  /*3a00*/  FADD.FTZ R19, R19, R0 ;  /* 0x0000000013137221 */ /* 0x003fe20000010000 */
[----:B--2---:R-:W-:-:S07]  /*3a10*/  FADD.FTZ R12, R12, R5 ;  /* 0x000000050c0c7221 */ /* 0x004fce0000010000 */
.L_x_20124:
[----:B------:R-:W-:Y:S05]  /*3a20*/  BSYNC.RECONVERGENT B0 ;  /* 0x0000000000007941 */ /* 0x000fea0003800200 */
.L_x_20123:
[----:B------:R-:W-:Y:S06]  /*3a30*/  BAR.SYNC.DEFER_BLOCKING 0x0 ;  /* 0x0000000000007b1d */ /* 0x000fec0000010000 */
[----:B------:R-:W-:Y:S05]  /*3a40*/  @P3 EXIT ;  /* 0x000000000000394d */ /* 0x000fea0003800000 */
[----:B------:R-:W-:Y:S01]  /*3a50*/  UIMAD UR4, UR14, UR20, UR19 ;  /* 0x000000140e0472a4 */ /* 0x000fe2000f8e0213 */
[----:B01----:R-:W-:Y:S01]  /*3a60*/  F2FP.BF16.F32.PACK_AB R12, R12, R19 ;  /* 0x000000130c0c723e */ /* 0x003fe200000010ff */
[----:B------:R-:W0:Y:S02]  /*3a70*/  LDCU.64 UR6, c[0x0][0x390] ;  /* 0x00007200ff0677ac */ /* 0x000e240008000a00 */
[----:B------:R-:W-:-:S04]  /*3a80*/  UIMAD UR4, UR4, UR18, URZ ;  /* 0x00000012040472a4 */ /* 0x000fc8000f8e02ff */
[----:B------:R-:W-:-:S06]  /*3a90*/  USHF.L.U32 UR4, UR4, 0x6, URZ ;  /* 0x0000000604047899 */ /* 0x000fcc00080006ff */
[----:B------:R-:W-:-:S04]  /*3aa0*/  IADD3 R3, P0, P1, R2, UR4, R3 ;  /* 0x0000000402037c10 */ /* 0x000fc8000f91e003 */
[----:B------:R-:W-:Y:S02]  /*3ab0*/  IADD3.X R0, PT, PT, RZ, RZ, RZ, P0, P1 ;  /* 0x000000ffff007210 */ /* 0x000fe400007e24ff */
[----:B0-----:R-:W-:-:S04]  /*3ac0*/  LEA R2, P0, R3, UR6, 0x1 ;  /* 0x0000000603027c11 */ /* 0x001fc8000f8008ff */
[--C-:B------:R-:W-:Y:S02]  /*3ad0*/  LEA.HI.X R3, R3, UR7, R0.reuse, 0x1, P0 ;  /* 0x0000000703037c11 */ /* 0x100fe400080f0c00 */
[----:B------:R-:W-:-:S03]  /*3ae0*/  PRMT R0, R12, 0x7632, R0 ;  /* 0x000076320c007816 */ /* 0x000fc60000000000 */
[----:B------:R-:W-:Y:S04]  /*3af0*/  STG.E.U16 desc[UR12][R2.64], R12 ;  /* 0x0000000c02007986 */ /* 0x000fe8000c10150c */
[----:B------:R-:W-:Y:S01]  /*3b00*/  STG.E.U16 desc[UR12][R2.64+0x40], R0 ;  /* 0x0000400002007986 */ /* 0x000fe2000c10150c */
[----:B------:R-:W-:Y:S05]  /*3b10*/  EXIT ;  /* 0x000000000000794d */ /* 0x000fea0003800000 */
.L_x_20089:
[----:B------:R-:W-:Y:S01]  /*3b20*/  BSSY B1, `(.L_x_20125) ;  /* 0x0000007000017945 */ /* 0x000fe20003800000 */
[----:B------:R-:W-:Y:S01]  /*3b30*/  MOV R6, 0x2 ;  /* 0x0000000200067802 */ /* 0x000fe20000000f00 */
[----:B------:R-:W-:Y:S01]  /*3b40*/  IMAD.MOV.U32 R5, RZ, RZ, 0x1f ;  /* 0x0000001fff057424 */ /* 0x000fe200078e00ff */
[----:B------:R-:W-:-:S07]  /*3b50*/  MOV R4, 0xffffffff ;  /* 0xffffffff00047802 */ /* 0x000fce0000000f00 */
[----:B------:R-:W-:Y:S05]  /*3b60*/  WARPSYNC.COLLECTIVE R4, `(.L_x_20126) ;  /* 0x0000000004087348 */ /* 0x000fea0003c00000 */
[----:B------:R0:W1:Y:S02]  /*3b70*/  SHFL.BFLY P1, R33, R7, R6, R5 ;  /* 0x0c00000607217389 */ /* 0x0000640000020005 */
[----:B01----:R-:W-:Y:S05]  /*3b80*/  ENDCOLLECTIVE ;  /* 0x000000000000791b */ /* 0x003fea0003800000 */
.L_x_20126:
[----:B------:R-:W-:Y:S05]  /*3b90*/  BSYNC B1 ;  /* 0x0000000000017941 */ /* 0x000fea0003800000 */
.L_x_20125:
[----:B------:R-:W-:Y:S02]  /*3ba0*/  HFMA2 R5, -RZ, RZ, 0, 1.847743988037109375e-06 ;  /* 0x0000001fff057431 */ /* 0x000fe400000001ff */
[----:B------:R-:W-:Y:S01]  /*3bb0*/  FADD.FTZ R7, R7, R33 ;  /* 0x0000002107077221 */ /* 0x000fe20000010000 */
[----:B------:R-:W-:Y:S02]  /*3bc0*/  IMAD.MOV.U32 R6, RZ, RZ, 0x1 ;  /* 0x00000001ff067424 */ /* 0x000fe400078e00ff */
[----:B------:R-:W-:-:S07]  /*3bd0*/  IMAD.MOV.U32 R4, RZ, RZ, -0x1 ;  /* 0xffffffffff047424 */ /* 0x000fce00078e00ff */
[----:B------:R-:W-:Y:S05]  /*3be0*/  WARPSYNC.COLLECTIVE R4, `(.L_x_20127) ;  /* 0x0000000004087348 */ /* 0x000fea0003c00000 */
[----:B------:R0:W1:Y:S02]  /*3bf0*/  SHFL.BFLY P1, R33, R7, R6, R5 ;  /* 0x0c00000607217389 */ /* 0x0000640000020005 */
[----:B01----:R-:W-:Y:S05]  /*3c00*/  ENDCOLLECTIVE ;  /* 0x000000000000791b */ /* 0x003fea0003800000 */
.L_x_20127:
[----:B------:R-:W-:Y:S05]  /*3c10*/  BRA `(.L_x_20128) ;  /* 0xffffffd000a07947 */ /* 0x000fea000383ffff */
.L_x_20091:
        /* <DEDUP_REMOVED lines=8> */
.L_x_20130:
[----:B------:R-:W-:Y:S05]  /*3ca0*/  BSYNC B0 ;  /* 0x0000000000007941 */ /* 0x000fea0003800000 */
.L_x_20129:
[----:B------:R-:W-:Y:S01]  /*3cb0*/  FMNMX.FTZ R7, R33, R22, !PT ;  /* 0x0000001621077209 */ /* 0x000fe20007810000 */
[----:B------:R-:W-:Y:S01]  /*3cc0*/  IMAD.MOV.U32 R5, RZ, RZ, 0x1f ;  /* 0x0000001fff057424 */ /* 0x000fe200078e00ff */
[----:B------:R-:W-:Y:S02]  /*3cd0*/  MOV R6, 0x8 ;  /* 0x0000000800067802 */ /* 0x000fe40000000f00 */
[----:B------:R-:W-:-:S07]  /*3ce0*/  MOV R4, 0xffffffff ;  /* 0xffffffff00047802 */ /* 0x000fce0000000f00 */
[----:B------:R-:W-:Y:S05]  /*3cf0*/  WARPSYNC.COLLECTIVE R4, `(.L_x_20131) ;  /* 0x0000000004087348 */ /* 0x000fea0003c00000 */
[----:B------:R0:W1:Y:S02]  /*3d00*/  SHFL.BFLY P1, R33, R7, R6, R5 ;  /* 0x0c00000607217389 */ /* 0x0000640000020005 */
[----:B01----:R-:W-:Y:S05]  /*3d10*/  ENDCOLLECTIVE ;  /* 0x000000000000791b */ /* 0x003fea0003800000 */
.L_x_20131:
[----:B------:R-:W-:Y:S01]  /*3d20*/  HFMA2 R6, -RZ, RZ, 0, 2.384185791015625e-07 ;  /* 0x00000004ff067431 */ /* 0x000fe200000001ff */
[----:B------:R-:W-:-:S05]  /*3d30*/  FMNMX.FTZ R12, R7, R33, !PT ;  /* 0x00000021070c7209 */ /* 0x000fca0007810000 */
[----:B------:R-:W-:-:S07]  /*3d40*/  IMAD.MOV.U32 R7, RZ, RZ, R12 ;  /* 0x000000ffff077224 */ /* 0x000fce00078e000c */
[----:B------:R-:W-:Y:S05]  /*3d50*/  WARPSYNC.COLLECTIVE R4, `(.L_x_20132) ;  /* 0x0000000004087348 */ /* 0x000fea0003c00000 */
[----:B------:R0:W1:Y:S02]  /*3d60*/  SHFL.BFLY P1, R33, R7, R6, R5 ;  /* 0x0c00000607217389 */ /* 0x0000640000020005 */
[----:B01----:R-:W-:Y:S05]  /*3d70*/  ENDCOLLECTIVE ;  /* 0x000000000000791b */ /* 0x003fea0003800000 */
.L_x_20132:
[----:B------:R-:W-:Y:S05]  /*3d80*/  BRA `(.L_x_20133) ;  /* 0xffffffd000e87947 */ /* 0x000fea000383ffff */
.L_x_20134:
        /* <DEDUP_REMOVED lines=15> */
.L_x_27612:


//--------------------- .text._ZN4vllm25paged_attention_v2_kernelI13__nv_bfloat16S1_Li32ELi8ELi128ELNS_18Fp8KVCacheDataTypeE0ELb0ELi512EEEvPfS3_PT_PKS4_PKT0_SA_ifPKiSC_iPKfiiiSE_SE_iiiii --------------------------
	.section	.text._ZN4vllm25paged_attention_v2_kernelI13__nv_bfloat16S1_Li32ELi8ELi128ELNS_18Fp8KVCacheDataTypeE0ELb0ELi512EEEvPfS3_PT_PKS4_PKT0_SA_ifPKiSC_iPKfiiiSE_SE_iiiii,"ax",@progbits
	.align	128
        .global         _ZN4vllm25paged_attention_v2_kernelI13__nv_bfloat16S1_Li32ELi8ELi128ELNS_18Fp8KVCacheDataTypeE0ELb0ELi512EEEvPfS3_PT_PKS4_PKT0_SA_ifPKiSC_iPKfiiiSE_SE_iiiii
        .type           _ZN4vllm25paged_attention_v2_kernelI13__nv_bfloat16S1_Li32ELi8ELi128ELNS_18Fp8KVCacheDataTypeE0ELb0ELi512EEEvPfS3_PT_PKS4_PKT0_SA_ifPKiSC_iPKfiiiSE_SE_iiiii,@function
        .size           _ZN4vllm25paged_attention_v2_kernelI13__nv_bfloat16S1_Li32ELi8ELi128ELNS_18Fp8KVCacheDataTypeE0ELb0ELi512EEEvPfS3_PT_PKS4_PKT0_SA_ifPKiSC_iPKfiiiSE_SE_iiiii,(.L_x_27613 - _ZN4vllm25paged_attention_v2_kernelI13__nv_bfloat16S1_Li32ELi8ELi128ELNS_18Fp8KVCacheDataTypeE0ELb0ELi512EEEvPfS3_PT_PKS4_PKT0_SA_ifPKiSC_iPKfiiiSE_SE_iiiii)
        .other          _ZN4vllm25paged_attention_v2_kernelI13__nv_bfloat16S1_Li32ELi8ELi128ELNS_18Fp8KVCacheDataTypeE0ELb0ELi512EEEvPfS3_PT_PKS4_PKT0_SA_ifPKiSC_iPKfiiiSE_SE_iiiii,@"STO_CUDA_ENTRY STV_DEFAULT"
_ZN4vllm25paged_attention_v2_kernelI13__nv_bfloat16S1_Li32ELi8ELi128ELNS_18Fp8KVCacheDataTypeE0ELb0ELi512EEEvPfS3_PT_PKS4_PKT0_SA_ifPKiSC_iPKfiiiSE_SE_iiiii:
.text._ZN4vllm25paged_attention_v2_kernelI13__nv_bfloat16S1_Li32ELi8ELi128ELNS_18Fp8KVCacheDataTypeE0ELb0ELi512EEEvPfS3_PT_PKS4_PKT0_SA_ifPKiSC_iPKfiiiSE_SE_iiiii:
        /* <DEDUP_REMOVED lines=35> */
[----:B------:R-:W-:-:S02]  /*0230*/  @!P0 IMAD.SHL.U32 R3, R3, 0x20, RZ ;  /* 0x0000002003038824 */ /* 0x000fc400078e00ff */
        /* <DEDUP_REMOVED lines=10> */
[----:B-1----:R-:W-:Y:S01]  /*02e0*/  @UP0 UIMAD.WIDE.U32 UR4, UR19, 0x4, UR4 ;  /* 0x00000004130408a5 */ /* 0x002fe2000f8e0004 */
[----:B------:R-:W-:-:S05]  /*02f0*/  HFMA2 R0, -RZ, RZ, 0, 0 ;  /* 0x00000000ff007431 */ /* 0x000fca00000001ff */
[----:B------:R-:W-:Y:S02]  /*0300*/  IMAD.U32 R6, RZ, RZ, UR4 ;  /* 0x00000004ff067e24 */ /* 0x000fe4000f8e00ff */
[----:B------:R-:W-:-:S05]  /*0310*/  IMAD.U32 R7, RZ, RZ, UR5 ;  /* 0x00000005ff077e24 */ /* 0x000fca000f8e00ff */
[----:B------:R1:W5:Y:S01]  /*0320*/  @P1 LDG.E.CONSTANT R0, desc[UR12][R6.64] ;  /* 0x0000000c06001981 */ /* 0x000362000c1e9900 */
[----:B------:R-:W-:Y:S01]  /*0330*/  UIADD3 UR4, UPT, UPT, UR14, 0x7, URZ ;  /* 0x000000070e047890 */ /* 0x000fe2000fffe0ff */
[----:B---3--:R-:W-:Y:S01]  /*0340*/  IADD3 R4, PT, PT, R8, 0xffffffe, RZ ;  /* 0x0ffffffe08047810 */ /* 0x008fe20007ffe0ff */
[----:B------:R-:W-:Y:S01]  /*0350*/  USHF.L.U32 UR5, UR17, 0x6, URZ ;  /* 0x0000000611057899 */ /* 0x000fe200080006ff */
[----:B0-----:R-:W-:Y:S01]  /*0360*/  IABS R8, UR20 ;  /* 0x0000001400087c13 */ /* 0x001fe20008000000 */
[----:B------:R-:W-:Y:S01]  /*0370*/  USHF.R.U32.HI UR4, URZ, 0x3, UR4 ;  /* 0x00000003ff047899 */ /* 0x000fe20008011604 */
[----:B------:R0:W3:Y:S01]  /*0380*/  F2I.FTZ.U32.TRUNC.NTZ R5, R4 ;  /* 0x0000000400057305 */ /* 0x0000e2000021f000 */
[----:B------:R-:W-:Y:S01]  /*0390*/  UIMAD UR8, UR16, UR8, URZ ;  /* 0x00000008100872a4 */ /* 0x000fe2000f8e02ff */
[----:B0-----:R-:W-:Y:S02]  /*03a0*/  IMAD.MOV.U32 R4, RZ, RZ, RZ ;  /* 0x000000ffff047224 */ /* 0x001fe400078e00ff */
[----:B---3--:R-:W-:-:S04]  /*03b0*/  IMAD.MOV R12, RZ, RZ, -R5 ;  /* 0x000000ffff0c7224 */ /* 0x008fc800078e0a05 */
[----:B-1----:R-:W-:Y:S01]  /*03c0*/  IMAD R7, R12, R9, RZ ;  /* 0x000000090c077224 */ /* 0x002fe200078e02ff */
[----:B------:R-:W-:-:S03]  /*03d0*/  IABS R12, UR19 ;  /* 0x00000013000c7c13 */ /* 0x000fc60008000000 */
[----:B------:R-:W-:-:S06]  /*03e0*/  IMAD.HI.U32 R5, R5, R7, R4 ;  /* 0x0000000705057227 */ /* 0x000fcc00078e0004 */
[----:B------:R-:W-:-:S05]  /*03f0*/  IMAD.HI.U32 R6, R5, R8, RZ ;  /* 0x0000000805067227 */ /* 0x000fca00078e00ff */
[----:B------:R-:W-:-:S05]  /*0400*/  IADD3 R4, PT, PT, -R6, RZ, RZ ;  /* 0x000000ff06047210 */ /* 0x000fca0007ffe1ff */
        /* <DEDUP_REMOVED lines=8> */
[----:B------:R-:W-:-:S06]  /*0490*/  @P1 IADD3 R6, PT, PT, R6, 0x1, RZ ;  /* 0x0000000106061810 */ /* 0x000fcc0007ffe0ff */
[----:B------:R-:W-:Y:S01]  /*04a0*/  @!P3 IMAD.MOV R6, RZ, RZ, -R6 ;  /* 0x000000ffff06b224 */ /* 0x000fe200078e0a06 */
[----:B------:R-:W-:Y:S02]  /*04b0*/  @!P2 LOP3.LUT R6, RZ, R10, RZ, 0x33, !PT ;  /* 0x0000000aff06a212 */ /* 0x000fe400078e33ff */
[----:B------:R-:W0:Y:S02]  /*04c0*/  @!P0 S2R R10, SR_CgaCtaId ;  /* 0x00000000000a8919 */ /* 0x000e240000008800 */
[-C--:B------:R-:W-:Y:S02]  /*04d0*/  IABS R4, R6.reuse ;  /* 0x0000000600047213 */ /* 0x080fe40000000000 */
[----:B------:R-:W-:Y:S02]  /*04e0*/  IABS R11, R6 ;  /* 0x00000006000b7213 */ /* 0x000fe40000000000 */
[----:B------:R-:W1:Y:S08]  /*04f0*/  I2F.RP R5, R4 ;  /* 0x0000000400057306 */ /* 0x000e700000209400 */
[----:B-1----:R-:W1:Y:S02]  /*0500*/  MUFU.RCP R5, R5 ;  /* 0x0000000500057308 */ /* 0x002e640000001000 */
[----:B-1----:R-:W-:-:S02]  /*0510*/  VIADD R8, R5, 0xffffffe ;  /* 0x0ffffffe05087836 */ /* 0x002fc40000000000 */
[----:B------:R-:W-:Y:S01]  /*0520*/  IMAD.MOV R5, RZ, RZ, -R11 ;  /* 0x000000ffff057224 */ /* 0x000fe200078e0a0b */
[----:B------:R-:W-:-:S03]  /*0530*/  MOV R11, UR5 ;  /* 0x00000005000b7c02 */ /* 0x000fc60008000f00 */
[----:B------:R1:W3:Y:S02]  /*0540*/  F2I.FTZ.U32.TRUNC.NTZ R9, R8 ;  /* 0x0000000800097305 */ /* 0x0002e4000021f000 */
[----:B-1----:R-:W-:Y:S01]  /*0550*/  IMAD.MOV.U32 R8, RZ, RZ, RZ ;  /* 0x000000ffff087224 */ /* 0x002fe200078e00ff */
[----:B---3--:R-:W-:-:S05]  /*0560*/  IADD3 R7, PT, PT, RZ, -R9, RZ ;  /* 0x80000009ff077210 */ /* 0x008fca0007ffe0ff */
[----:B------:R-:W-:-:S04]  /*0570*/  IMAD R7, R7, R4, RZ ;  /* 0x0000000407077224 */ /* 0x000fc800078e02ff */
[----:B------:R-:W-:Y:S01]  /*0580*/  IMAD.HI.U32 R9, R9, R7, R8 ;  /* 0x0000000709097227 */ /* 0x000fe200078e0008 */
[----:B------:R-:W-:-:S04]  /*0590*/  @!P0 MOV R7, 0x400 ;  /* 0x0000040000078802 */ /* 0x000fc80000000f00 */
[----:B0-----:R-:W-:Y:S01]  /*05a0*/  @!P0 LEA R8, R10, R7, 0x18 ;  /* 0x000000070a088211 */ /* 0x001fe200078ec0ff */
[----:B------:R-:W-:Y:S01]  /*05b0*/  IMAD.HI.U32 R9, R9, R12, RZ ;  /* 0x0000000c09097227 */ /* 0x000fe200078e00ff */
[----:B------:R-:W-:-:S03]  /*05c0*/  @!P0 LOP3.LUT R7, R2, 0x3fc, RZ, 0xc0, !PT ;  /* 0x000003fc02078812 */ /* 0x000fc600078ec0ff */
[----:B------:R-:W-:Y:S02]  /*05d0*/  IMAD R5, R9, R5, R12 ;  /* 0x0000000509057224 */ /* 0x000fe400078e020c */
[----:B------:R-:W-:Y:S02]  /*05e0*/  IMAD.U32 R10, RZ, RZ, UR4 ;  /* 0x00000004ff0a7e24 */ /* 0x000fe4000f8e00ff */
[----:B------:R-:W-:Y:S01]  /*05f0*/  @!P0 IMAD R8, R13, 0x10, R8 ;  /* 0x000000100d088824 */ /* 0x000fe200078e0208 */
[----:B------:R-:W-:Y:S02]  /*0600*/  ISETP.GT.U32.AND P2, PT, R4, R5, PT ;  /* 0x000000050400720c */ /* 0x000fe40003f44070 */
[----:B------:R-:W-:Y:S01]  /*0610*/  VIADDMNMX.U32 R10, R11, 0x40, R10, PT ;  /* 0x000000400b0a7846 */ /* 0x000fe2000380000a */
[----:B------:R-:W-:-:S03]  /*0620*/  @!P0 IMAD.IADD R8, R8, 0x1, R7 ;  /* 0x0000000108088824 */ /* 0x000fc600078e0207 */
[----:B------:R-:W-:Y:S02]  /*0630*/  R2UR UR15, R10 ;  /* 0x000000000a0f72ca */ /* 0x000fe400000e0000 */
[----:B------:R-:W-:-:S05]  /*0640*/  MOV R10, 0xff7fffff ;  /* 0xff7fffff000a7802 */ /* 0x000fca0000000f00 */
[----:B------:R-:W-:Y:S01]  /*0650*/  @!P2 IADD3 R5, PT, PT, R5, -R4, RZ ;  /* 0x800000040505a210 */ /* 0x000fe20007ffe0ff */
[----:B------:R-:W-:-:S03]  /*0660*/  @!P2 VIADD R9, R9, 0x1 ;  /* 0x000000010909a836 */ /* 0x000fc60000000000 */
[----:B------:R-:W-:Y:S02]  /*0670*/  ISETP.GE.U32.AND P1, PT, R5, R4, PT ;  /* 0x000000040500720c */ /* 0x000fe40003f26070 */
[----:B------:R-:W-:Y:S02]  /*0680*/  LEA.HI R5, R2, UR5, RZ, 0x1b ;  /* 0x0000000502057c11 */ /* 0x000fe4000f8fd8ff */
[----:B------:R-:W-:-:S04]  /*0690*/  LOP3.LUT R4, R6, UR19, RZ, 0x3c, !PT ;  /* 0x0000001306047c12 */ /* 0x000fc8000f8e3cff */
[----:B------:R-:W-:-:S05]  /*06a0*/  ISETP.GE.AND P3, PT, R4, RZ, PT ;  /* 0x000000ff0400720c */ /* 0x000fca0003f66270 */
[----:B------:R-:W-:Y:S02]  /*06b0*/  @P1 IADD3 R9, PT, PT, R9, 0x1, RZ ;  /* 0x0000000109091810 */ /* 0x000fe40007ffe0ff */
[----:B------:R-:W-:-:S03]  /*06c0*/  ISETP.GE.U32.AND P1, PT, R5, UR15, PT ;  /* 0x0000000f05007c0c */ /* 0x000fc6000bf26070 */
[----:B------:R-:W-:-:S04]  /*06d0*/  IMAD.MOV.U32 R4, RZ, RZ, R9 ;  /* 0x000000ffff047224 */ /* 0x000fc800078e0009 */
[----:B------:R-:W-:Y:S01]  /*06e0*/  @!P3 IMAD.MOV R4, RZ, RZ, -R4 ;  /* 0x000000ffff04b224 */ /* 0x000fe200078e0a04 */
[----:B--2---:R0:W-:Y:S01]  /*06f0*/  @!P0 STS [R8], R3 ;  /* 0x0000000308008388 */ /* 0x0041e20000000800 */
[----:B------:R-:W-:Y:S01]  /*0700*/  BAR.SYNC.DEFER_BLOCKING 0x0 ;  /* 0x0000000000007b1d */ /* 0x000fe20000010000 */
[----:B------:R-:W-:-:S13]  /*0710*/  ISETP.NE.AND P0, PT, R6, RZ, PT ;  /* 0x000000ff0600720c */ /* 0x000fda0003f05270 */
[----:B------:R-:W-:Y:S01]  /*0720*/  @!P0 LOP3.LUT R4, RZ, R6, RZ, 0x33, !PT ;  /* 0x00000006ff048212 */ /* 0x000fe200078e33ff */
[----:B0-----:R-:W-:Y:S06]  /*0730*/  @P1 BRA `(.L_x_20136) ;  /* 0x0000000400941947 */ /* 0x001fec0003800000 */
[----:B------:R-:W0:Y:S01]  /*0740*/  S2UR UR5, SR_CgaCtaId ;  /* 0x00000000000579c3 */ /* 0x000e220000008800 */
[----:B------:R-:W-:Y:S01]  /*0750*/  UMOV UR4, 0x400 ;  /* 0x0000040000047882 */ /* 0x000fe20000000000 */
[----:B------:R-:W1:Y:S01]  /*0760*/  S2R R3, SR_TID.X ;  /* 0x0000000000037919 */ /* 0x000e620000002100 */
[----:B------:R-:W2:Y:S01]  /*0770*/  LDCU.64 UR10, c[0x0][0x3b8] ;  /* 0x00007700ff0a77ac */ /* 0x000ea20008000a00 */
[----:B------:R-:W-:Y:S01]  /*0780*/  IMAD.WIDE.U32 R6, R5, 0x4, RZ ;  /* 0x0000000405067825 */ /* 0x000fe200078e00ff */
[----:B------:R-:W-:Y:S01]  /*0790*/  SHF.R.U32.HI R12, RZ, 0x2, R2 ;  /* 0x00000002ff0c7819 */ /* 0x000fe20000011602 */
[----:B------:R-:W-:Y:S02]  /*07a0*/  USHF.L.U32 UR21, UR17, 0x9, URZ ;  /* 0x0000000911157899 */ /* 0x000fe400080006ff */
[----:B------:R-:W-:Y:S01]  /*07b0*/  IMAD.U32 R15, RZ, RZ, UR8 ;  /* 0x00000008ff0f7e24 */ /* 0x000fe2000f8e00ff */
[----:B------:R-:W-:Y:S01]  /*07c0*/  LOP3.LUT R20, R12, 0x7, RZ, 0xc0, !PT ;  /* 0x000000070c147812 */ /* 0x000fe200078ec0ff */
[----:B------:R-:W-:-:S02]  /*07d0*/  IMAD.SHL.U32 R2, R2, 0x2, RZ ;  /* 0x0000000202027824 */ /* 0x000fc400078e00ff */
[----:B------:R-:W-:Y:S01]  /*07e0*/  IMAD.WIDE R6, R15, 0x4, R6 ;  /* 0x000000040f067825 */ /* 0x000fe200078e0206 */
[----:B------:R-:W-:Y:S02]  /*07f0*/  LOP3.LUT R15, R12, 0xf8, RZ, 0xc0, !PT ;  /* 0x000000f80c0f7812 */ /* 0x000fe400078ec0ff */
[----:B------:R-:W-:Y:S01]  /*0800*/  LOP3.LUT R2, R2, 0x38, RZ, 0xc0, !PT ;  /* 0x0000003802027812 */ /* 0x000fe200078ec0ff */
[----:B------:R-:W-:Y:S01]  /*0810*/  IMAD.MOV.U32 R22, RZ, RZ, R5 ;  /* 0x000000ffff167224 */ /* 0x000fe200078e0005 */
[----:B------:R-:W-:Y:S02]  /*0820*/  IADD3 R20, PT, PT, R20, UR21, R15 ;  /* 0x0000001514147c10 */ /* 0x000fe4000fffe00f */
[----:B--2---:R-:W-:Y:S02]  /*0830*/  IADD3 R6, P0, PT, R6, UR10, RZ ;  /* 0x0000000a06067c10 */ /* 0x004fe4000ff1e0ff */
[----:B------:R-:W-:Y:S01]  /*0840*/  IADD3 R21, PT, PT, R20, -UR14, RZ ;  /* 0x8000000e14157c10 */ /* 0x000fe2000fffe0ff */
[----:B0-----:R-:W-:Y:S01]  /*0850*/  ULEA UR6, UR5, UR4, 0x18 ;  /* 0x0000000405067291 */ /* 0x001fe2000f8ec0ff */
[----:B------:R-:W-:Y:S01]  /*0860*/  IADD3.X R7, PT, PT, R7, UR11, RZ, P0, !PT ;  /* 0x0000000b07077c10 */ /* 0x000fe200087fe4ff */
[----:B------:R-:W-:Y:S01]  /*0870*/  UIADD3 UR4, UPT, UPT, UR4, 0x60, URZ ;  /* 0x0000006004047890 */ /* 0x000fe2000fffe0ff */
[----:B-----5:R-:W-:Y:S01]  /*0880*/  FSETP.NEU.FTZ.AND P0, PT, R0, RZ, PT ;  /* 0x000000ff0000720b */ /* 0x020fe20003f1d000 */
[----:B------:R-:W-:-:S02]  /*0890*/  VIADD R20, R20, 0x1 ;  /* 0x0000000114147836 */ /* 0x000fc40000000000 */
[----:B------:R-:W-:Y:S01]  /*08a0*/  LEA R8, R13, UR6, 0x4 ;  /* 0x000000060d087c11 */ /* 0x000fe2000f8e20ff */
[----:B------:R-:W-:Y:S01]  /*08b0*/  ULEA UR4, UR5, UR4, 0x18 ;  /* 0x0000000405047291 */ /* 0x000fe2000f8ec0ff */
[----:B-1----:R-:W-:-:S03]  /*08c0*/  LOP3.LUT R19, R3, 0x3fc, RZ, 0xc0, !PT ;  /* 0x000003fc03137812 */ /* 0x002fc600078ec0ff */
[----:B------:R-:W0:Y:S01]  /*08d0*/  LDCU UR6, c[0x0][0x3e0] ;  /* 0x00007c00ff0677ac */ /* 0x000e220008000800 */
[----:B------:R-:W1:Y:S01]  /*08e0*/  LDS.128 R8, [R8] ;  /* 0x0000000008087984 */ /* 0x000e620000000c00 */
[----:B------:R-:W-:Y:S01]  /*08f0*/  VIADD R19, R19, UR4 ;  /* 0x0000000413137c36 */ /* 0x000fe20008000000 */
[C---:B-1----:R-:W-:Y:S01]  /*0900*/  PRMT R17, R9.reuse, 0x7632, R17 ;  /* 0x0000763209117816 */ /* 0x042fe20000000011 */
[----:B------:R-:W-:Y:S01]  /*0910*/  IMAD.U32 R14, R9, 0x10000, RZ ;  /* 0x00010000090e7824 */ /* 0x000fe200078e00ff */
[----:B------:R-:W-:Y:S01]  /*0920*/  PRMT R18, R8, 0x7632, R18 ;  /* 0x0000763208127816 */ /* 0x000fe20000000012 */
[----:B0-----:R-:W-:Y:S01]  /*0930*/  IMAD R9, R4, UR6, RZ ;  /* 0x0000000604097c24 */ /* 0x001fe2000f8e02ff */
[----:B------:R-:W-:Y:S01]  /*0940*/  SHF.L.U32 R12, R8, 0x10, RZ ;  /* 0x00000010080c7819 */ /* 0x000fe200000006ff */
[C---:B------:R-:W-:Y:S01]  /*0950*/  IMAD.U32 R15, R10.reuse, 0x10000, RZ ;  /* 0x000100000a0f7824 */ /* 0x040fe200078e00ff */
[----:B------:R-:W-:Y:S01]  /*0960*/  PRMT R16, R10, 0x7632, R16 ;  /* 0x000076320a107816 */ /* 0x000fe20000000010 */
[----:B------:R-:W-:Y:S01]  /*0970*/  IMAD.MOV.U32 R10, RZ, RZ, -0x800001 ;  /* 0xff7fffffff0a7424 */ /* 0x000fe200078e00ff */
[----:B------:R-:W-:Y:S01]  /*0980*/  PRMT R8, R11, 0x7632, R8 ;  /* 0x000076320b087816 */ /* 0x000fe20000000008 */
[----:B------:R-:W-:Y:S01]  /*0990*/  IMAD.U32 R17, R17, 0x10000, RZ ;  /* 0x0001000011117824 */ /* 0x000fe200078e00ff */
[----:B------:R-:W-:Y:S01]  /*09a0*/  IADD3 R2, P1, PT, R9, R2, RZ ;  /* 0x0000000209027210 */ /* 0x000fe20007f3e0ff */
[----:B------:R-:W-:Y:S01]  /*09b0*/  IMAD.U32 R16, R16, 0x10000, RZ ;  /* 0x0001000010107824 */ /* 0x000fe200078e00ff */
[----:B------:R-:W-:-:S02]  /*09c0*/  SHF.L.U32 R23, R11, 0x10, RZ ;  /* 0x000000100b177819 */ /* 0x000fc400000006ff */
[----:B------:R-:W-:Y:S02]  /*09d0*/  LEA.HI.X.SX32 R3, R9, RZ, 0x1, P1 ;  /* 0x000000ff09037211 */ /* 0x000fe400008f0eff */
[----:B------:R-:W-:Y:S02]  /*09e0*/  SHF.L.U32 R18, R18, 0x10, RZ ;  /* 0x0000001012127819 */ /* 0x000fe400000006ff */
[----:B------:R-:W-:-:S07]  /*09f0*/  SHF.L.U32 R11, R8, 0x10, RZ ;  /* 0x00000010080b7819 */ /* 0x000fce00000006ff */
.L_x_20138:
[----:B------:R-:W2:Y:S02]  /*0a00*/  LDG.E.CONSTANT R9, desc[UR12][R6.64] ;  /* 0x0000000c06097981 */ /* 0x000ea4000c1e9900 */
[----:B--2---:R-:W-:-:S03]  /*0a10*/  IMAD.WIDE R8, R9, UR7, R2 ;  /* 0x0000000709087c25 */ /* 0x004fc6000f8e0202 */
[----:B------:R-:W-:-:S05]  /*0a20*/  LEA R24, P1, R13, R8, 0x1 ;  /* 0x000000080d187211 */ /* 0x000fca00078208ff */
[----:B------:R-:W-:Y:S01]  /*0a30*/  IMAD.X R9, RZ, RZ, R9, P1 ;  /* 0x000000ffff097224 */ /* 0x000fe200008e0609 */
[----:B------:R-:W-:-:S04]  /*0a40*/  LEA R8, P1, R24, UR22, 0x1 ;  /* 0x0000001618087c11 */ /* 0x000fc8000f8208ff */
[----:B------:R-:W-:-:S05]  /*0a50*/  LEA.HI.X R9, R24, UR23, R9, 0x1, P1 ;  /* 0x0000001718097c11 */ /* 0x000fca00088f0c09 */
[----:B------:R-:W2:Y:S04]  /*0a60*/  LDG.E.CONSTANT R24, desc[UR12][R8.64+0x80] ;  /* 0x0000800c08187981 */ /* 0x000ea8000c1e9900 */
[----:B0-----:R-:W3:Y:S01]  /*0a70*/  LDG.E.CONSTANT R25, desc[UR12][R8.64] ;  /* 0x0000000c08197981 */ /* 0x001ee2000c1e9900 */
[C---:B--2---:R-:W-:Y:S01]  /*0a80*/  IMAD.U32 R27, R24.reuse, 0x10000, RZ ;  /* 0x00010000181b7824 */ /* 0x044fe200078e00ff */
[----:B------:R-:W-:-:S03]  /*0a90*/  PRMT R26, R24, 0x7632, R26 ;  /* 0x00007632181a7816 */ /* 0x000fc6000000001a */
[----:B------:R-:W-:Y:S01]  /*0aa0*/  FMUL.FTZ R29, R14, R27 ;  /* 0x0000001b0e1d7220 */ /* 0x000fe20000410000 */
[C---:B---3--:R-:W-:Y:S01]  /*0ab0*/  SHF.L.U32 R27, R25.reuse, 0x10, RZ ;  /* 0x00000010191b7819 */ /* 0x048fe200000006ff */
[----:B------:R-:W-:Y:S01]  /*0ac0*/  IMAD.U32 R26, R26, 0x10000, RZ ;  /* 0x000100001a1a7824 */ /* 0x000fe200078e00ff */
[----:B------:R-:W-:-:S03]  /*0ad0*/  PRMT R25, R25, 0x7632, R25 ;  /* 0x0000763219197816 */ /* 0x000fc60000000019 */
[----:B------:R-:W-:Y:S01]  /*0ae0*/  FFMA.FTZ R24, R12, R27, R29 ;  /* 0x0000001b0c187223 */ /* 0x000fe2000001001d */
[----:B------:R-:W-:Y:S01]  /*0af0*/  FMUL.FTZ R27, R17, R26 ;  /* 0x0000001a111b7220 */ /* 0x000fe20000410000 */
[----:B------:R-:W-:Y:S01]  /*0b00*/  IMAD.U32 R25, R25, 0x10000, RZ ;  /* 0x0001000019197824 */ /* 0x000fe200078e00ff */
[----:B------:R-:W2:Y:S03]  /*0b10*/  LDG.E.CONSTANT R26, desc[UR12][R8.64+0x180] ;  /* 0x0001800c081a7981 */ /* 0x000ea6000c1e9900 */
[----:B------:R-:W-:Y:S02]  /*0b20*/  FFMA.FTZ R25, R18, R25, R27 ;  /* 0x0000001912197223 */ /* 0x000fe4000001001b */
[----:B------:R-:W3:Y:S01]  /*0b30*/  LDG.E.CONSTANT R27, desc[UR12][R8.64+0x100] ;  /* 0x0001000c081b7981 */ /* 0x000ee2000c1e9900 */
[----:B------:R-:W-:Y:S01]  /*0b40*/  UMOV UR4, 0xffffffff ;  /* 0xffffffff00047882 */ /* 0x000fe20000000000 */
[----:B---3--:R-:W-:-:S05]  /*0b50*/  PRMT R28, R27, 0x7632, R28 ;  /* 0x000076321b1c7816 */ /* 0x008fca000000001c */
[----:B------:R-:W-:Y:S01]  /*0b60*/  IMAD.U32 R28, R28, 0x10000, RZ ;  /* 0x000100001c1c7824 */ /* 0x000fe200078e00ff */
[----:B------:R-:W-:-:S03]  /*0b70*/  SHF.L.U32 R27, R27, 0x10, RZ ;  /* 0x000000101b1b7819 */ /* 0x000fc600000006ff */
[--C-:B------:R-:W-:Y:S01]  /*0b80*/  FFMA.FTZ R28, R16, R28, R25.reuse ;  /* 0x0000001c101c7223 */ /* 0x100fe20000010019 */
[C---:B--2---:R-:W-:Y:S01]  /*0b90*/  PRMT R25, R26.reuse, 0x7632, R25 ;  /* 0x000076321a197816 */ /* 0x044fe20000000019 */
        /* <DEDUP_REMOVED lines=10> */
.L_x_20176:
[----:B------:R-:W-:Y:S01]  /*0c40*/  VIADD R8, R21, 0x1 ;  /* 0x0000000115087836 */ /* 0x000fe20000000000 */
[----:B------:R-:W-:Y:S01]  /*0c50*/  ISETP.NE.AND P3, PT, R13, RZ, PT ;  /* 0x000000ff0d00720c */ /* 0x000fe20003f65270 */
[----:B-1----:R-:W-:Y:S01]  /*0c60*/  FADD.FTZ R26, R25, R26 ;  /* 0x0000001a191a7221 */ /* 0x002fe20000010000 */
[----:B------:R-:W-:Y:S01]  /*0c70*/  IADD3 R22, PT, PT, R22, 0x4, RZ ;  /* 0x0000000416167810 */ /* 0x000fe20007ffe0ff */
[----:B------:R-:W-:Y:S01]  /*0c80*/  VIADD R21, R21, 0x20 ;  /* 0x0000002015157836 */ /* 0x000fe20000000000 */
[----:B------:R-:W-:Y:S02]  /*0c90*/  I2FP.F32.S32 R9, R8 ;  /* 0x0000000800097245 */ /* 0x000fe40000201400 */
[----:B------:R-:W-:-:S03]  /*0ca0*/  ISETP.GE.U32.AND P2, PT, R22, UR15, PT ;  /* 0x0000000f16007c0c */ /* 0x000fc6000bf46070 */
[----:B------:R-:W-:-:S04]  /*0cb0*/  FMUL.FTZ R9, R9, R0 ;  /* 0x0000000009097220 */ /* 0x000fc80000410000 */
[C---:B------:R-:W-:Y:S01]  /*0cc0*/  @!P3 VIADD R24, R20.reuse, 0xffffffff ;  /* 0xffffffff1418b836 */ /* 0x040fe20000000000 */
[----:B------:R-:W-:Y:S02]  /*0cd0*/  FSEL R9, R9, RZ, P0 ;  /* 0x000000ff09097208 */ /* 0x000fe40000000000 */
[----:B------:R-:W-:Y:S02]  /*0ce0*/  IADD3 R20, PT, PT, R20, 0x20, RZ ;  /* 0x0000002014147810 */ /* 0x000fe40007ffe0ff */
[----:B------:R-:W-:Y:S01]  /*0cf0*/  ISETP.GE.OR P4, PT, R24, UR14, P3 ;  /* 0x0000000e18007c0c */ /* 0x000fe20009f86670 */
[----:B------:R-:W-:Y:S01]  /*0d00*/  FFMA.FTZ R9, R26, UR9, R9 ;  /* 0x000000091a097c23 */ /* 0x000fe20008010009 */
[----:B------:R-:W-:-:S04]  /*0d10*/  @!P3 ISETP.GE.AND P1, PT, R24, UR14, PT ;  /* 0x0000000e1800bc0c */ /* 0x000fc8000bf26270 */
[----:B------:R-:W-:Y:S02]  /*0d20*/  @!P3 FSEL R8, R9, RZ, !P1 ;  /* 0x000000ff0908b208 */ /* 0x000fe40004800000 */
[----:B------:R-:W-:-:S03]  /*0d30*/  IADD3 R6, P1, PT, R6, 0x10, RZ ;  /* 0x0000001006067810 */ /* 0x000fc60007f3e0ff */
[----:B------:R1:W-:Y:S02]  /*0d40*/  @!P3 STS [R19], R8 ;  /* 0x000000081300b388 */ /* 0x0003e40000000800 */
[----:B------:R-:W-:Y:S01]  /*0d50*/  @!P4 FMNMX.FTZ R10, R10, R9, !PT ;  /* 0x000000090a0ac209 */ /* 0x000fe20007810000 */
[----:B------:R-:W-:Y:S02]  /*0d60*/  IMAD.X R7, RZ, RZ, R7, P1 ;  /* 0x000000ffff077224 */ /* 0x000fe400008e0607 */
[----:B-1----:R-:W-:Y:S01]  /*0d70*/  VIADD R19, R19, 0x80 ;  /* 0x0000008013137836 */ /* 0x002fe20000000000 */
[----:B------:R-:W-:Y:S06]  /*0d80*/  @!P2 BRA `(.L_x_20138) ;  /* 0xfffffffc001ca947 */ /* 0x000fec000383ffff */
.L_x_20136:
[----:B------:R-:W-:Y:S05]  /*0d90*/  BSYNC B0 ;  /* 0x0000000000007941 */ /* 0x000fea0003800000 */
.L_x_20135:
[----:B------:R-:W1:Y:S01]  /*0da0*/  S2R R3, SR_TID.X ;  /* 0x0000000000037919 */ /* 0x000e620000002100 */
[----:B------:R-:W-:Y:S01]  /*0db0*/  IMAD.U32 R7, RZ, RZ, UR17 ;  /* 0x00000011ff077e24 */ /* 0x000fe2000f8e00ff */
[----:B------:R-:W-:Y:S01]  /*0dc0*/  MOV R2, UR17 ;  /* 0x0000001100027c02 */ /* 0x000fe20008000f00 */
[----:B------:R-:W-:Y:S02]  /*0dd0*/  UMOV UR4, 0xffffffff ;  /* 0xffffffff00047882 */ /* 0x000fe40000000000 */
[----:B------:R-:W-:Y:S02]  /*0de0*/  IMAD.SHL.U32 R7, R7, 0x40, RZ ;  /* 0x0000004007077824 */ /* 0x000fe400078e00ff */
[----:B------:R-:W-:-:S03]  /*0df0*/  IMAD.SHL.U32 R2, R2, 0x200, RZ ;  /* 0x0000020002027824 */ /* 0x000fc600078e00ff */
[----:B------:R-:W-:-:S04]  /*0e00*/  IADD3 R9, PT, PT, -R7, UR15, RZ ;  /* 0x0000000f07097c10 */ /* 0x000fc8000fffe1ff */
[----:B------:R-:W-:-:S04]  /*0e10*/  LEA R9, R9, R2, 0x3 ;  /* 0x0000000209097211 */ /* 0x000fc800078e18ff */
[----:B------:R-:W-:Y:S02]  /*0e20*/  VIMNMX R11, PT, PT, R9, UR14, PT ;  /* 0x0000000e090b7c48 */ /* 0x000fe4000bfe0100 */
[----:B-1---5:R-:W-:Y:S01]  /*0e30*/  LOP3.LUT R0, R3, 0x1f, RZ, 0xc0, !PT ;  /* 0x0000001f03007812 */ /* 0x022fe200078ec0ff */
[----:B------:R-:W-:Y:S06]  /*0e40*/  BRA.DIV UR4, `(.L_x_20139) ;  /* 0x0000002e04f87947 */ /* 0x000fec000b800000 */
[----:B------:R-:W0:Y:S02]  /*0e50*/  SHFL.BFLY PT, R26, R10, 0x10, 0x1f ;  /* 0x0e001f000a1a7f89 */ /* 0x000e2400000e0000 */
[----:B0-----:R-:W-:-:S05]  /*0e60*/  FMNMX.FTZ R25, R26, R10, !PT ;  /* 0x0000000a1a197209 */ /* 0x001fca0007810000 */
[----:B------:R-:W0:Y:S02]  /*0e70*/  SHFL.BFLY PT, R26, R25, 0x8, 0x1f ;  /* 0x0d001f00191a7f89 */ /* 0x000e2400000e0000 */
[----:B0-----:R-:W-:-:S05]  /*0e80*/  FMNMX.FTZ R12, R25, R26, !PT ;  /* 0x0000001a190c7209 */ /* 0x001fca0007810000 */
[----:B------:R0:W1:Y:S02]  /*0e90*/  SHFL.BFLY PT, R26, R12, 0x4, 0x1f ;  /* 0x0c801f000c1a7f89 */ /* 0x00006400000e0000 */
.L_x_20181:
[----:B------:R-:W2:Y:S01]  /*0ea0*/  S2R R20, SR_CgaCtaId ;  /* 0x0000000000147919 */ /* 0x000ea20000008800 */
[----:B------:R-:W-:Y:S01]  /*0eb0*/  MOV R18, 0x400 ;  /* 0x0000040000127802 */ /* 0x000fe20000000f00 */
[----:B------:R-:W-:Y:S05]  /*0ec0*/  WARPSYNC.ALL ;  /* 0x0000000000007948 */ /* 0x000fea0003800000 */
[----:B------:R-:W-:Y:S01]  /*0ed0*/  VIADD R9, R18, 0x40 ;  /* 0x0000004012097836 */ /* 0x000fe20000000000 */
[----:B------:R-:W-:Y:S02]  /*0ee0*/  ISETP.NE.AND P3, PT, R0, RZ, PT ;  /* 0x000000ff0000720c */ /* 0x000fe40003f65270 */
[----:B------:R-:W-:-:S02]  /*0ef0*/  SHF.R.U32.HI R6, RZ, 0x5, R3 ;  /* 0x00000005ff067819 */ /* 0x000fc40000011603 */
[----:B-1----:R-:W-:Y:S02]  /*0f00*/  FMNMX.FTZ R13, R12, R26, !PT ;  /* 0x0000001a0c0d7209 */ /* 0x002fe40007810000 */
[----:B--2---:R-:W-:-:S05]  /*0f10*/  LEA R9, R20, R9, 0x18 ;  /* 0x0000000914097211 */ /* 0x004fca00078ec0ff */
[----:B------:R-:W-:-:S05]  /*0f20*/  IMAD R8, R6, 0x4, R9 ;  /* 0x0000000406087824 */ /* 0x000fca00078e0209 */
[----:B------:R-:W-:Y:S01]  /*0f30*/  @!P3 STS [R8], R13 ;  /* 0x0000000d0800b388 */ /* 0x000fe20000000800 */
[----:B------:R-:W-:Y:S01]  /*0f40*/  BAR.SYNC.DEFER_BLOCKING 0x0 ;  /* 0x0000000000007b1d */ /* 0x000fe20000010000 */
[C---:B------:R-:W-:Y:S01]  /*0f50*/  ISETP.GT.U32.AND P2, PT, R0.reuse, 0x3, PT ;  /* 0x000000030000780c */ /* 0x040fe20003f44070 */
[----:B0-----:R-:W-:Y:S01]  /*0f60*/  IMAD.MOV.U32 R12, RZ, RZ, -0x800001 ;  /* 0xff7fffffff0c7424 */ /* 0x001fe200078e00ff */
[----:B------:R-:W-:Y:S01]  /*0f70*/  LEA R9, R0, R9, 0x2 ;  /* 0x0000000900097211 */ /* 0x000fe200078e10ff */
[----:B------:R-:W-:Y:S02]  /*0f80*/  HFMA2 R14, -RZ, RZ, 0, 0 ;  /* 0x00000000ff0e7431 */ /* 0x000fe400000001ff */
[----:B------:R-:W-:Y:S08]  /*0f90*/  BSSY.RECONVERGENT B0, `(.L_x_20140) ;  /* 0x00000ec000007945 */ /* 0x000ff00003800200 */
[----:B------:R-:W0:Y:S04]  /*0fa0*/  @!P2 LDS R12, [R9] ;  /* 0x00000000090ca984 */ /* 0x000e280000000800 */
[----:B0-----:R-:W0:Y:S02]  /*0fb0*/  SHFL.BFLY PT, R13, R12, 0x2, 0x1f ;  /* 0x0c401f000c0d7f89 */ /* 0x001e2400000e0000 */
[----:B0-----:R-:W-:-:S05]  /*0fc0*/  FMNMX.FTZ R13, R13, R12, !PT ;  /* 0x0000000c0d0d7209 */ /* 0x001fca0007810000 */
[----:B------:R-:W0:Y:S02]  /*0fd0*/  SHFL.BFLY PT, R10, R13, 0x1, 0x1f ;  /* 0x0c201f000d0a7f89 */ /* 0x000e2400000e0000 */
[----:B0-----:R-:W-:Y:S01]  /*0fe0*/  FMNMX.FTZ R15, R13, R10, !PT ;  /* 0x0000000a0d0f7209 */ /* 0x001fe20007810000 */
[----:B------:R-:W-:-:S05]  /*0ff0*/  IMAD.IADD R10, R11, 0x1, -R2 ;  /* 0x000000010b0a7824 */ /* 0x000fca00078e0a02 */
[----:B------:R-:W0:Y:S01]  /*1000*/  SHFL.IDX PT, R15, R15, RZ, 0x1f ;  /* 0x00001fff0f0f7589 */ /* 0x000e2200000e0000 */
[----:B------:R-:W-:Y:S02]  /*1010*/  ISETP.GE.AND P1, PT, R3, R10, PT ;  /* 0x0000000a0300720c */ /* 0x000fe40003f26270 */
[----:B0-----:R-:W-:-:S11]  /*1020*/  R2UR UR21, R15 ;  /* 0x000000000f1572ca */ /* 0x001fd600000e0000 */
        /* <DEDUP_REMOVED lines=12> */
[----:B------:R-:W-:Y:S02]  /*10f0*/  LEA.HI R13, R13, 0x1, RZ, 0x19 ;  /* 0x000000010d0d7811 */ /* 0x000fe400078fc8ff */
[----:B------:R-:W-:Y:S02]  /*1100*/  MOV R14, RZ ;  /* 0x000000ff000e7202 */ /* 0x000fe40000000f00 */
[----:B------:R-:W-:Y:S01]  /*1110*/  LEA R12, R20, R15, 0x18 ;  /* 0x0000000f140c7211 */ /* 0x000fe200078ec0ff */
[----:B------:R-:W-:Y:S01]  /*1120*/  IMAD.MOV.U32 R15, RZ, RZ, R3 ;  /* 0x000000ffff0f7224 */ /* 0x000fe200078e0003 */
[----:B------:R-:W-:-:S03]  /*1130*/  LOP3.LUT R13, R13, 0x3, RZ, 0xc0, !PT ;  /* 0x000000030d0d7812 */ /* 0x000fc600078ec0ff */
[----:B------:R-:W-:Y:S01]  /*1140*/  IMAD R12, R3, 0x4, R12 ;  /* 0x00000004030c7824 */ /* 0x000fe200078e020c */
[----:B------:R-:W-:-:S07]  /*1150*/  IADD3 R13, PT, PT, -R13, RZ, RZ ;  /* 0x000000ff0d0d7210 */ /* 0x000fce0007ffe1ff */
.L_x_20144:
[----:B------:R-:W0:Y:S01]  /*1160*/  LDS R16, [R12] ;  /* 0x000000000c107984 */ /* 0x000e220000000800 */
[----:B------:R-:W-:Y:S02]  /*1170*/  VIADD R13, R13, 0x1 ;  /* 0x000000010d0d7836 */ /* 0x000fe40000000000 */
        /* <DEDUP_REMOVED lines=9> */
.L_x_20143:
[----:B------:R-:W-:Y:S05]  /*1210*/  BSYNC.RECONVERGENT B1 ;  /* 0x0000000000017941 */ /* 0x000fea0003800200 */
.L_x_20142:
        /* <DEDUP_REMOVED lines=12> */
.L_x_20147:
        /* <DEDUP_REMOVED lines=10> */
[----:B0-----:R-:W-:-:S04]  /*1380*/  FADD.FTZ R22, R22, -UR21 ;  /* 0x8000001516167e21 */ /* 0x001fc80008010000 */
[----:B------:R-:W-:Y:S01]  /*1390*/  FMUL.FTZ R22, R22, 1.4426950216293334961 ;  /* 0x3fb8aa3b16167820 */ /* 0x000fe20000410000 */
[----:B-1----:R-:W-:-:S04]  /*13a0*/  FADD.FTZ R23, R23, -UR21 ;  /* 0x8000001517177e21 */ /* 0x002fc80008010000 */
[----:B------:R-:W-:Y:S01]  /*13b0*/  FMUL.FTZ R27, R23, 1.4426950216293334961 ;  /* 0x3fb8aa3b171b7820 */ /* 0x000fe20000410000 */
[----:B------:R-:W0:Y:S01]  /*13c0*/  MUFU.EX2 R22, R22 ;  /* 0x0000001600167308 */ /* 0x000e220000000800 */
[----:B--2---:R-:W-:Y:S01]  /*13d0*/  FADD.FTZ R23, R17, -UR21 ;  /* 0x8000001511177e21 */ /* 0x004fe20008010000 */
[----:B---3--:R-:W-:-:S03]  /*13e0*/  FADD.FTZ R24, R24, -UR21 ;  /* 0x8000001518187e21 */ /* 0x008fc60008010000 */
[----:B------:R-:W-:Y:S01]  /*13f0*/  FMUL.FTZ R28, R23, 1.4426950216293334961 ;  /* 0x3fb8aa3b171c7820 */ /* 0x000fe20000410000 */
[----:B------:R-:W-:Y:S01]  /*1400*/  FMUL.FTZ R24, R24, 1.4426950216293334961 ;  /* 0x3fb8aa3b18187820 */ /* 0x000fe20000410000 */
[----:B------:R-:W1:Y:S01]  /*1410*/  LDS R23, [R13+0xa00] ;  /* 0x000a00000d177984 */ /* 0x000e620000000800 */
[----:B------:R-:W2:Y:S01]  /*1420*/  MUFU.EX2 R27, R27 ;  /* 0x0000001b001b7308 */ /* 0x000ea20000000800 */
[----:B----4-:R-:W-:Y:S01]  /*1430*/  FADD.FTZ R21, R21, -UR21 ;  /* 0x8000001515157e21 */ /* 0x010fe20008010000 */
[----:B-----5:R-:W-:-:S03]  /*1440*/  FADD.FTZ R19, R19, -UR21 ;  /* 0x8000001513137e21 */ /* 0x020fc60008010000 */
[----:B------:R-:W-:Y:S01]  /*1450*/  FMUL.FTZ R21, R21, 1.4426950216293334961 ;  /* 0x3fb8aa3b15157820 */ /* 0x000fe20000410000 */
[----:B------:R-:W-:Y:S01]  /*1460*/  FMUL.FTZ R29, R19, 1.4426950216293334961 ;  /* 0x3fb8aa3b131d7820 */ /* 0x000fe20000410000 */
[----:B------:R-:W-:Y:S01]  /*1470*/  FADD.FTZ R16, R16, -UR21 ;  /* 0x8000001510107e21 */ /* 0x000fe20008010000 */
[----:B------:R3:W4:Y:S01]  /*1480*/  MUFU.EX2 R17, R24 ;  /* 0x0000001800117308 */ /* 0x0007220000000800 */
[----:B0-----:R-:W-:Y:S01]  /*1490*/  FADD.FTZ R14, R22, R14 ;  /* 0x0000000e160e7221 */ /* 0x001fe20000010000 */
[----:B------:R-:W-:Y:S01]  /*14a0*/  STS [R13+-0x400], R22 ;  /* 0xfffc00160d007388 */ /* 0x000fe20000000800 */
[----:B------:R-:W-:Y:S01]  /*14b0*/  FMUL.FTZ R19, R16, 1.4426950216293334961 ;  /* 0x3fb8aa3b10137820 */ /* 0x000fe20000410000 */
[----:B------:R-:W-:Y:S02]  /*14c0*/  FADD.FTZ R25, R25, -UR21 ;  /* 0x8000001519197e21 */ /* 0x000fe40008010000 */
[----:B------:R-:W-:Y:S02]  /*14d0*/  LDS R16, [R13+0x1200] ;  /* 0x001200000d107984 */ /* 0x000fe40000000800 */
[----:B------:R-:W0:Y:S01]  /*14e0*/  MUFU.EX2 R28, R28 ;  /* 0x0000001c001c7308 */ /* 0x000e220000000800 */
[----:B--2---:R-:W-:Y:S01]  /*14f0*/  FADD.FTZ R14, R14, R27 ;  /* 0x0000001b0e0e7221 */ /* 0x004fe20000010000 */
[----:B---3--:R-:W2:Y:S01]  /*1500*/  LDS R24, [R13+0xc00] ;  /* 0x000c00000d187984 */ /* 0x008ea20000000800 */
[----:B------:R-:W-:-:S03]  /*1510*/  FMUL.FTZ R25, R25, 1.4426950216293334961 ;  /* 0x3fb8aa3b19197820 */ /* 0x000fc60000410000 */
[----:B------:R-:W3:Y:S02]  /*1520*/  LDS R22, [R13+0x1400] ;  /* 0x001400000d167984 */ /* 0x000ee40000000800 */
[----:B------:R5:W1:Y:S02]  /*1530*/  MUFU.EX2 R26, R21 ;  /* 0x00000015001a7308 */ /* 0x000a640000000800 */
[----:B----4-:R-:W-:Y:S04]  /*1540*/  STS [R13], R17 ;  /* 0x000000110d007388 */ /* 0x010fe80000000800 */
[----:B------:R4:W-:Y:S02]  /*1550*/  STS [R13+-0x200], R27 ;  /* 0xfffe001b0d007388 */ /* 0x0009e40000000800 */
[----:B------:R-:W4:Y:S01]  /*1560*/  MUFU.EX2 R29, R29 ;  /* 0x0000001d001d7308 */ /* 0x000f220000000800 */
[----:B-----5:R-:W-:Y:S01]  /*1570*/  FADD.FTZ R21, R14, R17 ;  /* 0x000000110e157221 */ /* 0x020fe20000010000 */
[----:B0-----:R-:W-:Y:S03]  /*1580*/  STS [R13+0x200], R28 ;  /* 0x0002001c0d007388 */ /* 0x001fe60000000800 */
[----:B------:R-:W-:Y:S01]  /*1590*/  FADD.FTZ R21, R21, R28 ;  /* 0x0000001c15157221 */ /* 0x000fe20000010000 */
[----:B------:R-:W0:Y:S02]  /*15a0*/  LDS R14, [R13+0x1000] ;  /* 0x001000000d0e7984 */ /* 0x000e240000000800 */
[----:B------:R-:W5:Y:S01]  /*15b0*/  MUFU.EX2 R19, R19 ;  /* 0x0000001300137308 */ /* 0x000f620000000800 */
[----:B-1----:R-:W-:Y:S01]  /*15c0*/  FADD.FTZ R21, R21, R26 ;  /* 0x0000001a15157221 */ /* 0x002fe20000010000 */
[----:B----4-:R-:W-:Y:S01]  /*15d0*/  FADD.FTZ R27, R23, -UR21 ;  /* 0x80000015171b7e21 */ /* 0x010fe20008010000 */
[----:B------:R2:W-:Y:S03]  /*15e0*/  STS [R13+0x400], R26 ;  /* 0x0004001a0d007388 */ /* 0x0005e60000000800 */
[----:B------:R-:W-:Y:S01]  /*15f0*/  FMUL.FTZ R27, R27, 1.4426950216293334961 ;  /* 0x3fb8aa3b1b1b7820 */ /* 0x000fe20000410000 */
[----:B------:R-:W-:Y:S01]  /*1600*/  LDS R23, [R13+0x1a00] ;  /* 0x001a00000d177984 */ /* 0x000fe20000000800 */
[----:B------:R-:W-:-:S03]  /*1610*/  FADD.FTZ R17, R21, R29 ;  /* 0x0000001d15117221 */ /* 0x000fc60000010000 */
[----:B------:R-:W1:Y:S04]  /*1620*/  LDS R21, [R13+0x1600] ;  /* 0x001600000d157984 */ /* 0x000e680000000800 */
[----:B------:R-:W-:Y:S01]  /*1630*/  STS [R13+0x600], R29 ;  /* 0x0006001d0d007388 */ /* 0x000fe20000000800 */
[----:B--2---:R-:W-:-:S03]  /*1640*/  FADD.FTZ R26, R24, -UR21 ;  /* 0x80000015181a7e21 */ /* 0x004fc60008010000 */
[----:B-----5:R2:W-:Y:S01]  /*1650*/  STS [R13+0x800], R19 ;  /* 0x000800130d007388 */ /* 0x0205e20000000800 */
[----:B------:R3:W4:Y:S01]  /*1660*/  MUFU.EX2 R24, R27 ;  /* 0x0000001b00187308 */ /* 0x0007220000000800 */
[----:B------:R-:W-:-:S07]  /*1670*/  FMUL.FTZ R26, R26, 1.4426950216293334961 ;  /* 0x3fb8aa3b1a1a7820 */ /* 0x000fce0000410000 */
[----:B------:R-:W5:Y:S01]  /*1680*/  MUFU.EX2 R26, R26 ;  /* 0x0000001a001a7308 */ /* 0x000f620000000800 */
[----:B--2---:R-:W-:Y:S01]  /*1690*/  FADD.FTZ R19, R17, R19 ;  /* 0x0000001311137221 */ /* 0x004fe20000010000 */
[----:B---3--:R-:W-:Y:S01]  /*16a0*/  FADD.FTZ R27, R22, -UR21 ;  /* 0x80000015161b7e21 */ /* 0x008fe20008010000 */
[----:B------:R-:W2:Y:S03]  /*16b0*/  LDS R17, [R13+0x1800] ;  /* 0x001800000d117984 */ /* 0x000ea60000000800 */
[----:B------:R-:W-:Y:S01]  /*16c0*/  FMUL.FTZ R27, R27, 1.4426950216293334961 ;  /* 0x3fb8aa3b1b1b7820 */ /* 0x000fe20000410000 */
[----:B----4-:R-:W-:Y:S01]  /*16d0*/  FADD.FTZ R19, R19, R24 ;  /* 0x0000001813137221 */ /* 0x010fe20000010000 */
[----:B0-----:R-:W-:Y:S01]  /*16e0*/  FADD.FTZ R28, R14, -UR21 ;  /* 0x800000150e1c7e21 */ /* 0x001fe20008010000 */
[----:B------:R0:W-:Y:S01]  /*16f0*/  STS [R13+0xa00], R24 ;  /* 0x000a00180d007388 */ /* 0x0001e20000000800 */
[----:B------:R-:W3:Y:S02]  /*1700*/  MUFU.EX2 R14, R25 ;  /* 0x00000019000e7308 */ /* 0x000ee40000000800 */
[----:B------:R-:W-:Y:S01]  /*1710*/  FMUL.FTZ R29, R28, 1.4426950216293334961 ;  /* 0x3fb8aa3b1c1d7820 */ /* 0x000fe20000410000 */
[----:B------:R-:W-:Y:S01]  /*1720*/  FADD.FTZ R28, R16, -UR21 ;  /* 0x80000015101c7e21 */ /* 0x000fe20008010000 */
[----:B-----5:R-:W-:Y:S01]  /*1730*/  FADD.FTZ R19, R19, R26 ;  /* 0x0000001a13137221 */ /* 0x020fe20000010000 */
[----:B------:R-:W-:Y:S02]  /*1740*/  STS [R13+0xc00], R26 ;  /* 0x000c001a0d007388 */ /* 0x000fe40000000800 */
[----:B------:R-:W-:Y:S01]  /*1750*/  FMUL.FTZ R28, R28, 1.4426950216293334961 ;  /* 0x3fb8aa3b1c1c7820 */ /* 0x000fe20000410000 */
[----:B------:R4:W5:Y:S01]  /*1760*/  MUFU.EX2 R16, R29 ;  /* 0x0000001d00107308 */ /* 0x0009620000000800 */
[----:B-1----:R-:W-:-:S04]  /*1770*/  FADD.FTZ R21, R21, -UR21 ;  /* 0x8000001515157e21 */ /* 0x002fc80008010000 */
[----:B------:R-:W-:-:S03]  /*1780*/  FMUL.FTZ R21, R21, 1.4426950216293334961 ;  /* 0x3fb8aa3b15157820 */ /* 0x000fc60000410000 */
[----:B------:R-:W1:Y:S01]  /*1790*/  MUFU.EX2 R22, R28 ;  /* 0x0000001c00167308 */ /* 0x000e620000000800 */
[----:B----4-:R-:W-:Y:S01]  /*17a0*/  FADD.FTZ R29, R23, -UR21 ;  /* 0x80000015171d7e21 */ /* 0x010fe20008010000 */
[----:B---3--:R-:W-:Y:S01]  /*17b0*/  FADD.FTZ R19, R19, R14 ;  /* 0x0000000e13137221 */ /* 0x008fe20000010000 */
[----:B------:R3:W-:Y:S02]  /*17c0*/  STS [R13+0xe00], R14 ;  /* 0x000e000e0d007388 */ /* 0x0007e40000000800 */
[----:B------:R-:W-:-:S03]  /*17d0*/  FMUL.FTZ R29, R29, 1.4426950216293334961 ;  /* 0x3fb8aa3b1d1d7820 */ /* 0x000fc60000410000 */
[----:B------:R-:W0:Y:S01]  /*17e0*/  MUFU.EX2 R28, R27 ;  /* 0x0000001b001c7308 */ /* 0x000e220000000800 */
[----:B-----5:R-:W-:Y:S01]  /*17f0*/  FADD.FTZ R19, R19, R16 ;  /* 0x0000001013137221 */ /* 0x020fe20000010000 */
[----:B------:R-:W-:Y:S01]  /*1800*/  STS [R13+0x1000], R16 ;  /* 0x001000100d007388 */ /* 0x000fe20000000800 */
[----:B--2---:R-:W-:-:S05]  /*1810*/  FADD.FTZ R25, R17, -UR21 ;  /* 0x8000001511197e21 */ /* 0x004fca0008010000 */
[----:B------:R-:W2:Y:S01]  /*1820*/  MUFU.EX2 R17, R21 ;  /* 0x0000001500117308 */ /* 0x000ea20000000800 */
[----:B-1----:R-:W-:Y:S01]  /*1830*/  FADD.FTZ R19, R19, R22 ;  /* 0x0000001613137221 */ /* 0x002fe20000010000 */
[----:B------:R-:W-:Y:S01]  /*1840*/  FMUL.FTZ R25, R25, 1.4426950216293334961 ;  /* 0x3fb8aa3b19197820 */ /* 0x000fe20000410000 */
[----:B------:R-:W-:Y:S05]  /*1850*/  STS [R13+0x1200], R22 ;  /* 0x001200160d007388 */ /* 0x000fea0000000800 */
[----:B------:R-:W1:Y:S01]  /*1860*/  MUFU.EX2 R23, R25 ;  /* 0x0000001900177308 */ /* 0x000e620000000800 */
[----:B0-----:R-:W-:Y:S01]  /*1870*/  FADD.FTZ R24, R19, R28 ;  /* 0x0000001c13187221 */ /* 0x001fe20000010000 */
[----:B------:R-:W-:Y:S06]  /*1880*/  STS [R13+0x1400], R28 ;  /* 0x0014001c0d007388 */ /* 0x000fec0000000800 */
[----:B------:R-:W0:Y:S01]  /*1890*/  MUFU.EX2 R21, R29 ;  /* 0x0000001d00157308 */ /* 0x000e220000000800 */
[----:B--2---:R-:W-:Y:S01]  /*18a0*/  FADD.FTZ R24, R24, R17 ;  /* 0x0000001118187221 */ /* 0x004fe20000010000 */
[----:B------:R-:W-:Y:S03]  /*18b0*/  STS [R13+0x1600], R17 ;  /* 0x001600110d007388 */ /* 0x000fe60000000800 */
[----:B-1----:R-:W-:Y:S01]  /*18c0*/  FADD.FTZ R24, R24, R23 ;  /* 0x0000001718187221 */ /* 0x002fe20000010000 */
[----:B------:R-:W-:Y:S04]  /*18d0*/  STS [R13+0x1800], R23 ;  /* 0x001800170d007388 */ /* 0x000fe80000000800 */
[----:B0-----:R0:W-:Y:S01]  /*18e0*/  STS [R13+0x1a00], R21 ;  /* 0x001a00150d007388 */ /* 0x0011e20000000800 */
[----:B---3--:R-:W-:Y:S01]  /*18f0*/  FADD.FTZ R14, R24, R21 ;  /* 0x00000015180e7221 */ /* 0x008fe20000010000 */
[----:B0-----:R-:W-:Y:S01]  /*1900*/  VIADD R13, R13, 0x2000 ;  /* 0x000020000d0d7836 */ /* 0x001fe20000000000 */
[----:B------:R-:W-:Y:S06]  /*1910*/  @!P4 BRA `(.L_x_20147) ;  /* 0xfffffff80070c947 */ /* 0x000fec000383ffff */
.L_x_20146:
[----:B------:R-:W-:Y:S05]  /*1920*/  BSYNC.RECONVERGENT B1 ;  /* 0x0000000000017941 */ /* 0x000fea0003800200 */
.L_x_20145:
        /* <DEDUP_REMOVED lines=33> */
[----:B------:R0:W-:Y:S02]  /*1b40*/  STS [R13+-0x400], R17 ;  /* 0xfffc00110d007388 */ /* 0x0001e40000000800 */
[----:B------:R-:W-:Y:S02]  /*1b50*/  FMUL.FTZ R12, R12, 1.4426950216293334961 ;  /* 0x3fb8aa3b0c0c7820 */ /* 0x000fe40000410000 */
[----:B------:R-:W3:Y:S01]  /*1b60*/  MUFU.EX2 R22, R23 ;  /* 0x0000001700167308 */ /* 0x000ee20000000800 */
[----:B-1----:R-:W-:Y:S01]  /*1b70*/  FADD.FTZ R21, R21, R16 ;  /* 0x0000001015157221 */ /* 0x002fe20000010000 */
[----:B------:R-:W-:Y:S06]  /*1b80*/  STS [R13+-0x200], R16 ;  /* 0xfffe00100d007388 */ /* 0x000fec0000000800 */
[----:B------:R-:W1:Y:S01]  /*1b90*/  MUFU.EX2 R26, R25 ;  /* 0x00000019001a7308 */ /* 0x000e620000000800 */
[----:B--2---:R-:W-:Y:S01]  /*1ba0*/  FADD.FTZ R21, R21, R24 ;  /* 0x0000001815157221 */ /* 0x004fe20000010000 */
[----:B------:R-:W-:Y:S06]  /*1bb0*/  STS [R13], R24 ;  /* 0x000000180d007388 */ /* 0x000fec0000000800 */
[----:B------:R-:W2:Y:S01]  /*1bc0*/  MUFU.EX2 R28, R28 ;  /* 0x0000001c001c7308 */ /* 0x000ea20000000800 */
[----:B---3--:R-:W-:Y:S01]  /*1bd0*/  FADD.FTZ R21, R21, R22 ;  /* 0x0000001615157221 */ /* 0x008fe20000010000 */
        /* <DEDUP_REMOVED lines=12> */
.L_x_20149:
[----:B------:R-:W-:Y:S05]  /*1ca0*/  BSYNC.RECONVERGENT B1 ;  /* 0x0000000000017941 */ /* 0x000fea0003800200 */
.L_x_20148:
[----:B------:R-:W-:-:S13]  /*1cb0*/  ISETP.LT.OR P0, PT, R15, R10, P0 ;  /* 0x0000000a0f00720c */ /* 0x000fda0000701670 */
[----:B------:R-:W-:Y:S05]  /*1cc0*/  @!P0 BRA `(.L_x_20141) ;  /* 0x0000000000608947 */ /* 0x000fea0003800000 */
[----:B------:R-:W0:Y:S04]  /*1cd0*/  LDS R12, [R13+-0x400] ;  /* 0xfffc00000d0c7984 */ /* 0x000e280000000800 */
[----:B------:R-:W1:Y:S04]  /*1ce0*/  LDS R15, [R13+-0x200] ;  /* 0xfffe00000d0f7984 */ /* 0x000e680000000800 */
[----:B------:R-:W2:Y:S04]  /*1cf0*/  LDS R16, [R13] ;  /* 0x000000000d107984 */ /* 0x000ea80000000800 */
[----:B------:R-:W3:Y:S01]  /*1d00*/  LDS R17, [R13+0x200] ;  /* 0x000200000d117984 */ /* 0x000ee20000000800 */
        /* <DEDUP_REMOVED lines=20> */
.L_x_20141:
[----:B------:R-:W-:Y:S05]  /*1e50*/  BSYNC.RECONVERGENT B0 ;  /* 0x0000000000007941 */ /* 0x000fea0003800200 */
.L_x_20140:
        /* <DEDUP_REMOVED lines=26> */
[----:B0-----:R-:W-:Y:S01]  /*2000*/  FADD.FTZ R8, R12, 9.9999999747524270788e-07 ;  /* 0x358637bd0c087421 */ /* 0x001fe20000010000 */
[----:B------:R-:W-:Y:S01]  /*2010*/  ISETP.GE.U32.AND P1, PT, R9, 0x180, PT ;  /* 0x000001800900780c */ /* 0x000fe20003f26070 */
[----:B------:R-:W-:-:S04]  /*2020*/  IMAD.MOV.U32 R9, RZ, RZ, R3 ;  /* 0x000000ffff097224 */ /* 0x000fc800078e0003 */
[----:B------:R-:W0:Y:S06]  /*2030*/  MUFU.RCP R8, R8 ;  /* 0x0000000800087308 */ /* 0x000e2c0000001000 */
        /* <DEDUP_REMOVED lines=10> */
.L_x_20154:
[----:B------:R-:W0:Y:S01]  /*20e0*/  LDS R15, [R11] ;  /* 0x000000000b0f7984 */ /* 0x000e220000000800 */
[----:B------:R-:W-:-:S05]  /*20f0*/  VIADD R13, R13, 0x1 ;  /* 0x000000010d0d7836 */ /* 0x000fca0000000000 */
[----:B------:R-:W-:Y:S01]  /*2100*/  ISETP.NE.AND P0, PT, R13, RZ, PT ;  /* 0x000000ff0d00720c */ /* 0x000fe20003f05270 */
[----:B0-----:R-:W-:-:S05]  /*2110*/  FMUL.FTZ R14, R15, R8 ;  /* 0x000000080f0e7220 */ /* 0x001fca0000410000 */
[----:B------:R0:W-:Y:S02]  /*2120*/  STS [R11], R14 ;  /* 0x0000000e0b007388 */ /* 0x0001e40000000800 */
[----:B0-----:R-:W-:-:S05]  /*2130*/  VIADD R11, R11, 0x200 ;  /* 0x000002000b0b7836 */ /* 0x001fca0000000000 */
[----:B------:R-:W-:Y:S05]  /*2140*/  @P0 BRA `(.L_x_20154) ;  /* 0xfffffffc00e40947 */ /* 0x000fea000383ffff */
.L_x_20153:
[----:B------:R-:W-:Y:S05]  /*2150*/  BSYNC.RECONVERGENT B1 ;  /* 0x0000000000017941 */ /* 0x000fea0003800200 */
.L_x_20152:
        /* <DEDUP_REMOVED lines=12> */
.L_x_20157:
[----:B------:R-:W0:Y:S01]  /*2220*/  LDS R13, [R11+-0x400] ;  /* 0xfffc00000b0d7984 */ /* 0x000e220000000800 */
[----:B------:R-:W-:-:S03]  /*2230*/  VIADD R9, R9, 0x800 ;  /* 0x0000080009097836 */ /* 0x000fc60000000000 */
[----:B------:R-:W1:Y:S02]  /*2240*/  LDS R29, [R11+0x400] ;  /* 0x000400000b1d7984 */ /* 0x000e640000000800 */
[----:B------:R-:W-:Y:S02]  /*2250*/  ISETP.GE.AND P1, PT, R9, R14, PT ;  /* 0x0000000e0900720c */ /* 0x000fe40003f26270 */
[----:B------:R-:W2:Y:S04]  /*2260*/  LDS R23, [R11+-0x200] ;  /* 0xfffe00000b177984 */ /* 0x000ea80000000800 */
[----:B------:R-:W3:Y:S04]  /*2270*/  LDS R25, [R11] ;  /* 0x000000000b197984 */ /* 0x000ee80000000800 */
[----:B------:R-:W4:Y:S04]  /*2280*/  LDS R27, [R11+0x200] ;  /* 0x000200000b1b7984 */ /* 0x000f280000000800 */
[----:B------:R-:W5:Y:S04]  /*2290*/  LDS R15, [R11+0x800] ;  /* 0x000800000b0f7984 */ /* 0x000f680000000800 */
[----:B------:R-:W-:Y:S04]  /*22a0*/  LDS R19, [R11+0xa00] ;  /* 0x000a00000b137984 */ /* 0x000fe80000000800 */
[----:B------:R-:W-:Y:S04]  /*22b0*/  LDS R21, [R11+0xc00] ;  /* 0x000c00000b157984 */ /* 0x000fe80000000800 */
[----:B------:R-:W-:Y:S01]  /*22c0*/  LDS R17, [R11+0xe00] ;  /* 0x000e00000b117984 */ /* 0x000fe20000000800 */
[----:B0-----:R-:W-:-:S03]  /*22d0*/  FMUL.FTZ R16, R13, R8 ;  /* 0x000000080d107220 */ /* 0x001fc60000410000 */
[----:B------:R-:W0:Y:S01]  /*22e0*/  LDS R13, [R11+0x600] ;  /* 0x000600000b0d7984 */ /* 0x000e220000000800 */
[----:B-1----:R-:W-:-:S03]  /*22f0*/  FMUL.FTZ R22, R29, R8 ;  /* 0x000000081d167220 */ /* 0x002fc60000410000 */
[----:B------:R-:W-:Y:S01]  /*2300*/  STS [R11+-0x400], R16 ;  /* 0xfffc00100b007388 */ /* 0x000fe20000000800 */
[----:B--2---:R-:W-:-:S03]  /*2310*/  FMUL.FTZ R24, R23, R8 ;  /* 0x0000000817187220 */ /* 0x004fc60000410000 */
[----:B------:R-:W-:Y:S01]  /*2320*/  STS [R11+0x400], R22 ;  /* 0x000400160b007388 */ /* 0x000fe20000000800 */
[----:B---3--:R-:W-:-:S03]  /*2330*/  FMUL.FTZ R26, R25, R8 ;  /* 0x00000008191a7220 */ /* 0x008fc60000410000 */
[----:B------:R-:W1:Y:S01]  /*2340*/  LDS R23, [R11+0x1000] ;  /* 0x001000000b177984 */ /* 0x000e620000000800 */
[----:B----4-:R-:W-:-:S03]  /*2350*/  FMUL.FTZ R28, R27, R8 ;  /* 0x000000081b1c7220 */ /* 0x010fc60000410000 */
[----:B------:R-:W2:Y:S01]  /*2360*/  LDS R22, [R11+0x1200] ;  /* 0x001200000b167984 */ /* 0x000ea20000000800 */
[----:B-----5:R-:W-:-:S03]  /*2370*/  FMUL.FTZ R15, R15, R8 ;  /* 0x000000080f0f7220 */ /* 0x020fc60000410000 */
[----:B------:R-:W3:Y:S04]  /*2380*/  LDS R25, [R11+0x1400] ;  /* 0x001400000b197984 */ /* 0x000ee80000000800 */
[----:B------:R-:W4:Y:S04]  /*2390*/  LDS R16, [R11+0x1600] ;  /* 0x001600000b107984 */ /* 0x000f280000000800 */
[----:B------:R-:W5:Y:S04]  /*23a0*/  LDS R29, [R11+0x1800] ;  /* 0x001800000b1d7984 */ /* 0x000f680000000800 */
[----:B------:R-:W5:Y:S04]  /*23b0*/  LDS R27, [R11+0x1a00] ;  /* 0x001a00000b1b7984 */ /* 0x000f680000000800 */
[----:B------:R0:W-:Y:S04]  /*23c0*/  STS [R11+-0x200], R24 ;  /* 0xfffe00180b007388 */ /* 0x0001e80000000800 */
[----:B------:R1:W-:Y:S01]  /*23d0*/  STS [R11], R26 ;  /* 0x0000001a0b007388 */ /* 0x0003e20000000800 */
[----:B0-----:R-:W-:-:S03]  /*23e0*/  FMUL.FTZ R13, R13, R8 ;  /* 0x000000080d0d7220 */ /* 0x001fc60000410000 */
[----:B------:R0:W-:Y:S01]  /*23f0*/  STS [R11+0x200], R28 ;  /* 0x0002001c0b007388 */ /* 0x0001e20000000800 */
[----:B------:R-:W-:-:S03]  /*2400*/  FMUL.FTZ R24, R19, R8 ;  /* 0x0000000813187220 */ /* 0x000fc60000410000 */
[----:B------:R-:W-:Y:S01]  /*2410*/  STS [R11+0x600], R13 ;  /* 0x0006000d0b007388 */ /* 0x000fe20000000800 */
[-C--:B-1----:R-:W-:Y:S01]  /*2420*/  FMUL.FTZ R26, R21, R8.reuse ;  /* 0x00000008151a7220 */ /* 0x082fe20000410000 */
[-C--:B------:R-:W-:Y:S02]  /*2430*/  FMUL.FTZ R23, R23, R8.reuse ;  /* 0x0000000817177220 */ /* 0x080fe40000410000 */
[----:B------:R-:W-:Y:S01]  /*2440*/  STS [R11+0x800], R15 ;  /* 0x0008000f0b007388 */ /* 0x000fe20000000800 */
[-C--:B0-----:R-:W-:Y:S01]  /*2450*/  FMUL.FTZ R28, R17, R8.reuse ;  /* 0x00000008111c7220 */ /* 0x081fe20000410000 */
[-C--:B--2---:R-:W-:Y:S02]  /*2460*/  FMUL.FTZ R22, R22, R8.reuse ;  /* 0x0000000816167220 */ /* 0x084fe40000410000 */
        /* <DEDUP_REMOVED lines=12> */
[----:B------:R0:W-:Y:S02]  /*2530*/  STS [R11+0x1a00], R27 ;  /* 0x001a001b0b007388 */ /* 0x0001e40000000800 */
[----:B0-----:R-:W-:Y:S01]  /*2540*/  IADD3 R11, PT, PT, R11, 0x2000, RZ ;  /* 0x000020000b0b7810 */ /* 0x001fe20007ffe0ff */
[----:B------:R-:W-:Y:S06]  /*2550*/  @!P1 BRA `(.L_x_20157) ;  /* 0xfffffffc00309947 */ /* 0x000fec000383ffff */
.L_x_20156:
[----:B------:R-:W-:Y:S05]  /*2560*/  BSYNC.RECONVERGENT B1 ;  /* 0x0000000000017941 */ /* 0x000fea0003800200 */
.L_x_20155:
        /* <DEDUP_REMOVED lines=31> */
.L_x_20159:
[----:B------:R-:W-:Y:S05]  /*2760*/  BSYNC.RECONVERGENT B1 ;  /* 0x0000000000017941 */ /* 0x000fea0003800200 */
.L_x_20158:
        /* <DEDUP_REMOVED lines=14> */
.L_x_20151:
[----:B------:R-:W-:Y:S05]  /*2850*/  BSYNC.RECONVERGENT B0 ;  /* 0x0000000000007941 */ /* 0x000fea0003800200 */
.L_x_20150:
[----:B------:R-:W-:Y:S01]  /*2860*/  BAR.SYNC.DEFER_BLOCKING 0x0 ;  /* 0x0000000000007b1d */ /* 0x000fe20000010000 */
[----:B------:R-:W-:Y:S02]  /*2870*/  ISETP.NE.AND P0, PT, R3, RZ, PT ;  /* 0x000000ff0300720c */ /* 0x000fe40003f05270 */
[----:B------:R-:W-:-:S03]  /*2880*/  ISETP.GE.U32.AND P1, PT, R5, UR15, PT ;  /* 0x0000000f05007c0c */ /* 0x000fc6000bf26070 */
[----:B------:R-:W-:Y:S08]  /*2890*/  BSSY.RECONVERGENT B0, `(.L_x_20160) ;  /* 0x0000014000007945 */ /* 0x000ff00003800200 */
[----:B------:R-:W-:Y:S05]  /*28a0*/  @P0 BRA `(.L_x_20161) ;  /* 0x0000000000480947 */ /* 0x000fea0003800000 */
[----:B------:R-:W2:Y:S01]  /*28b0*/  LDCU.128 UR4, c[0x0][0x380] ;  /* 0x00007000ff0477ac */ /* 0x000ea20008000c00 */
[----:B------:R-:W-:Y:S01]  /*28c0*/  IMAD.U32 R13, RZ, RZ, UR21 ;  /* 0x00000015ff0d7e24 */ /* 0x000fe2000f8e00ff */
        /* <DEDUP_REMOVED lines=9> */
[----:B01----:R-:W-:Y:S01]  /*2960*/  IMAD.U32 R8, RZ, RZ, UR6 ;  /* 0x00000006ff087e24 */ /* 0x003fe2000f8e00ff */
[----:B------:R-:W-:-:S02]  /*2970*/  UIADD3.X UR5, UPT, UPT, UR10, UR5, URZ, UP1, !UPT ;  /* 0x000000050a057290 */ /* 0x000fc40008ffe4ff */
[----:B------:R-:W-:Y:S02]  /*2980*/  IMAD.U32 R10, RZ, RZ, UR4 ;  /* 0x00000004ff0a7e24 */ /* 0x000fe4000f8e00ff */
[----:B------:R-:W-:Y:S02]  /*2990*/  MOV R9, UR7 ;  /* 0x0000000700097c02 */ /* 0x000fe40008000f00 */
[----:B------:R-:W-:-:S03]  /*29a0*/  IMAD.U32 R11, RZ, RZ, UR5 ;  /* 0x00000005ff0b7e24 */ /* 0x000fc6000f8e00ff */
[----:B------:R2:W-:Y:S04]  /*29b0*/  STG.E desc[UR12][R8.64], R13 ;  /* 0x0000000d08007986 */ /* 0x0005e8000c10190c */
[----:B------:R2:W-:Y:S02]  /*29c0*/  STG.E desc[UR12][R10.64], R12 ;  /* 0x0000000c0a007986 */ /* 0x0005e4000c10190c */
.L_x_20161:
[----:B------:R-:W-:Y:S05]  /*29d0*/  BSYNC.RECONVERGENT B0 ;  /* 0x0000000000007941 */ /* 0x000fea0003800200 */
.L_x_20160:
[----:B------:R-:W-:Y:S01]  /*29e0*/  BSSY.RECONVERGENT B0, `(.L_x_20162) ;  /* 0x000010e000007945 */ /* 0x000fe20003800200 */
[----:B------:R-:W-:-:S03]  /*29f0*/  HFMA2 R19, -RZ, RZ, 0, 0 ;  /* 0x00000000ff137431 */ /* 0x000fc600000001ff */
[----:B------:R-:W-:Y:S05]  /*2a00*/  @P1 BRA `(.L_x_20163) ;  /* 0x00000010002c1947 */ /* 0x000fea0003800000 */
[----:B------:R-:W-:Y:S01]  /*2a10*/  VIADD R21, R5, 0x4 ;  /* 0x0000000405157836 */ /* 0x000fe20000000000 */
[----:B------:R-:W3:Y:S01]  /*2a20*/  LDCU UR5, c[0x0][0x3e0] ;  /* 0x00007c00ff0577ac */ /* 0x000ee20008000800 */
[----:B--2---:R-:W-:Y:S01]  /*2a30*/  LOP3.LUT R9, RZ, R6, RZ, 0x33, !PT ;  /* 0x00000006ff097212 */ /* 0x004fe200078e33ff */
[----:B-1----:R-:W1:Y:S01]  /*2a40*/  LDC.64 R16, c[0x0][0x3b8] ;  /* 0x0000ee00ff107b82 */ /* 0x002e620000000a00 */
[----:B------:R-:W-:Y:S01]  /*2a50*/  BSSY.RECONVERGENT B1, `(.L_x_20164) ;  /* 0x0000062000017945 */ /* 0x000fe20003800200 */
[----:B------:R-:W-:Y:S01]  /*2a60*/  VIMNMX.U32 R6, PT, PT, R21, UR15, !PT ;  /* 0x0000000f15067c48 */ /* 0x000fe2000ffe0000 */
[----:B------:R-:W-:Y:S01]  /*2a70*/  UIADD3 UR4, UPT, UPT, UR14, 0x7, URZ ;  /* 0x000000070e047890 */ /* 0x000fe2000fffe0ff */
[----:B------:R-:W-:-:S03]  /*2a80*/  MOV R19, RZ ;  /* 0x000000ff00137202 */ /* 0x000fc60000000f00 */
[----:B------:R-:W-:Y:S01]  /*2a90*/  IMAD.IADD R24, R6, 0x1, R9 ;  /* 0x0000000106187824 */ /* 0x000fe200078e0209 */
[----:B------:R-:W-:Y:S01]  /*2aa0*/  USHF.R.U32.HI UR4, URZ, 0x3, UR4 ;  /* 0x00000003ff047899 */ /* 0x000fe20008011604 */
[----:B------:R-:W-:-:S03]  /*2ab0*/  MOV R9, UR8 ;  /* 0x0000000800097c02 */ /* 0x000fc60008000f00 */
[C---:B------:R-:W-:Y:S01]  /*2ac0*/  LOP3.LUT P0, RZ, R24.reuse, 0x4, RZ, 0xc0, !PT ;  /* 0x0000000418ff7812 */ /* 0x040fe2000780c0ff */
[----:B------:R-:W-:Y:S02]  /*2ad0*/  IMAD.IADD R24, R24, 0x1, -R7 ;  /* 0x0000000118187824 */ /* 0x000fe400078e0a07 */
[----:B---3--:R-:W-:Y:S02]  /*2ae0*/  IMAD R11, R4, UR5, RZ ;  /* 0x00000005040b7c24 */ /* 0x008fe4000f8e02ff */
[----:B------:R-:W-:-:S03]  /*2af0*/  IMAD.U32 R4, RZ, RZ, UR4 ;  /* 0x00000004ff047e24 */ /* 0x000fc6000f8e00ff */
[----:B------:R-:W-:Y:S01]  /*2b00*/  LEA R6, P1, R0, R11, 0x3 ;  /* 0x0000000b00067211 */ /* 0x000fe200078218ff */
[----:B------:R-:W-:Y:S02]  /*2b10*/  VIADD R4, R4, 0xffffffff ;  /* 0xffffffff04047836 */ /* 0x000fe40000000000 */
[----:B-1----:R-:W-:Y:S01]  /*2b20*/  IMAD.WIDE R16, R9, 0x4, R16 ;  /* 0x0000000409107825 */ /* 0x002fe200078e0210 */
[----:B------:R-:W-:Y:S01]  /*2b30*/  LEA.HI.X.SX32 R7, R11, RZ, 0x1, P1 ;  /* 0x000000ff0b077211 */ /* 0x000fe200008f0eff */
[----:B------:R-:W-:Y:S08]  /*2b40*/  @P0 BRA `(.L_x_20165) ;  /* 0x0000000400480947 */ /* 0x000ff00003800000 */
[C---:B0-----:R-:W-:Y:S01]  /*2b50*/  IMAD.WIDE.U32 R8, R5.reuse, 0x4, R16 ;  /* 0x0000000405087825 */ /* 0x041fe200078e0010 */
[----:B------:R-:W0:Y:S01]  /*2b60*/  LDCU UR6, c[0x0][0x3dc] ;  /* 0x00007b80ff0677ac */ /* 0x000e220008000800 */
[----:B------:R-:W1:Y:S04]  /*2b70*/  LDCU.64 UR4, c[0x0][0x3a8] ;  /* 0x00007500ff0477ac */ /* 0x000e680008000a00 */
[----:B------:R2:W0:Y:S01]  /*2b80*/  LDG.E.CONSTANT R9, desc[UR12][R8.64] ;  /* 0x0000000c08097981 */ /* 0x000422000c1e9900 */
[----:B------:R-:W-:-:S05]  /*2b90*/  SHF.L.U32 R27, R5, 0x3, RZ ;  /* 0x00000003051b7819 */ /* 0x000fca00000006ff */
[----:B--2---:R-:W-:Y:S02]  /*2ba0*/  IMAD.IADD R8, R27, 0x1, -R2 ;  /* 0x000000011b087824 */ /* 0x004fe400078e0a02 */
[----:B0-----:R-:W-:-:S03]  /*2bb0*/  IMAD.WIDE R10, R9, UR6, R6 ;  /* 0x00000006090a7c25 */ /* 0x001fc6000f8e0206 */
[----:B-1----:R-:W-:-:S04]  /*2bc0*/  LEA R22, P0, R10, UR4, 0x1 ;  /* 0x000000040a167c11 */ /* 0x002fc8000f8008ff */
[----:B------:R-:W-:-:S05]  /*2bd0*/  LEA.HI.X R23, R10, UR5, R11, 0x1, P0 ;  /* 0x000000050a177c11 */ /* 0x000fca00080f0c0b */
[----:B------:R0:W5:Y:S04]  /*2be0*/  LDG.E.CONSTANT R26, desc[UR12][R22.64] ;  /* 0x0000000c161a7981 */ /* 0x000168000c1e9900 */
[----:B------:R0:W5:Y:S04]  /*2bf0*/  LDG.E.CONSTANT R25, desc[UR12][R22.64+0x4] ;  /* 0x0000040c16197981 */ /* 0x000168000c1e9900 */
[----:B------:R0:W5:Y:S04]  /*2c00*/  LDG.E.CONSTANT R19, desc[UR12][R22.64+0x8] ;  /* 0x0000080c16137981 */ /* 0x000168000c1e9900 */
[----:B------:R0:W5:Y:S01]  /*2c10*/  LDG.E.CONSTANT R28, desc[UR12][R22.64+0xc] ;  /* 0x00000c0c161c7981 */ /* 0x000162000c1e9900 */
[----:B------:R-:W-:Y:S01]  /*2c20*/  VIADD R11, R18, 0x60 ;  /* 0x00000060120b7836 */ /* 0x000fe20000000000 */
[----:B------:R-:W-:Y:S01]  /*2c30*/  ISETP.NE.AND P0, PT, R5, R4, PT ;  /* 0x000000040500720c */ /* 0x000fe20003f05270 */
[----:B------:R-:W-:Y:S03]  /*2c40*/  BSSY.RECONVERGENT B2, `(.L_x_20166) ;  /* 0x0000029000027945 */ /* 0x000fe60003800200 */
[----:B------:R-:W-:-:S05]  /*2c50*/  LEA R11, R20, R11, 0x18 ;  /* 0x0000000b140b7211 */ /* 0x000fca00078ec0ff */
[----:B------:R-:W-:-:S05]  /*2c60*/  IMAD R29, R8, 0x4, R11 ;  /* 0x00000004081d7824 */ /* 0x000fca00078e020b */
[----:B------:R-:W1:Y:S04]  /*2c70*/  LDS.128 R8, [R29] ;  /* 0x000000001d087984 */ /* 0x000e680000000c00 */
[----:B------:R-:W2:Y:S01]  /*2c80*/  LDS.128 R12, [R29+0x10] ;  /* 0x000010001d0c7984 */ /* 0x000ea20000000c00 */
[----:B-1----:R-:W-:Y:S02]  /*2c90*/  F2FP.BF16.F32.PACK_AB R8, R9, R8 ;  /* 0x000000080908723e */ /* 0x002fe400000010ff */
[----:B------:R-:W-:Y:S02]  /*2ca0*/  F2FP.BF16.F32.PACK_AB R10, R11, R10 ;  /* 0x0000000a0b0a723e */ /* 0x000fe400000010ff */
[----:B--2---:R-:W-:Y:S02]  /*2cb0*/  F2FP.BF16.F32.PACK_AB R12, R13, R12 ;  /* 0x0000000c0d0c723e */ /* 0x004fe400000010ff */
[----:B------:R-:W-:Y:S01]  /*2cc0*/  F2FP.BF16.F32.PACK_AB R14, R15, R14 ;  /* 0x0000000e0f0e723e */ /* 0x000fe200000010ff */
[----:B0-----:R-:W-:Y:S06]  /*2cd0*/  @P0 BRA `(.L_x_20167) ;  /* 0x00000000007c0947 */ /* 0x001fec0003800000 */
[C---:B------:R-:W-:Y:S01]  /*2ce0*/  IADD3 R5, PT, PT, R27.reuse, 0x1, RZ ;  /* 0x000000011b057810 */ /* 0x040fe20007ffe0ff */
[C---:B------:R-:W-:Y:S01]  /*2cf0*/  VIADD R9, R27.reuse, 0x2 ;  /* 0x000000021b097836 */ /* 0x040fe20000000000 */
[C---:B------:R-:W-:Y:S01]  /*2d00*/  IADD3 R13, PT, PT, R27.reuse, 0x4, RZ ;  /* 0x000000041b0d7810 */ /* 0x040fe20007ffe0ff */
[----:B------:R-:W-:Y:S01]  /*2d10*/  VIADD R11, R27, 0x3 ;  /* 0x000000031b0b7836 */ /* 0x000fe20000000000 */
[----:B------:R-:W-:Y:S01]  /*2d20*/  ISETP.GE.AND P5, PT, R5, UR14, PT ;  /* 0x0000000e05007c0c */ /* 0x000fe2000bfa6270 */
[----:B------:R-:W-:Y:S01]  /*2d30*/  VIADD R5, R27, 0x5 ;  /* 0x000000051b057836 */ /* 0x000fe20000000000 */
[----:B------:R-:W-:Y:S01]  /*2d40*/  ISETP.GE.AND P4, PT, R9, UR14, PT ;  /* 0x0000000e09007c0c */ /* 0x000fe2000bf86270 */
[C---:B------:R-:W-:Y:S01]  /*2d50*/  VIADD R9, R27.reuse, 0x6 ;  /* 0x000000061b097836 */ /* 0x040fe20000000000 */
[C---:B------:R-:W-:Y:S02]  /*2d60*/  ISETP.GE.AND P6, PT, R27.reuse, UR14, PT ;  /* 0x0000000e1b007c0c */ /* 0x040fe4000bfc6270 */
[----:B------:R-:W-:-:S02]  /*2d70*/  IADD3 R27, PT, PT, R27, 0x7, RZ ;  /* 0x000000071b1b7810 */ /* 0x000fc40007ffe0ff */
[----:B------:R-:W-:Y:S02]  /*2d80*/  ISETP.GE.AND P1, PT, R5, UR14, PT ;  /* 0x0000000e05007c0c */ /* 0x000fe4000bf26270 */
[----:B------:R-:W-:Y:S02]  /*2d90*/  ISETP.GE.AND P3, PT, R11, UR14, PT ;  /* 0x0000000e0b007c0c */ /* 0x000fe4000bf66270 */
[----:B------:R-:W-:Y:S02]  /*2da0*/  ISETP.GE.AND P2, PT, R13, UR14, PT ;  /* 0x0000000e0d007c0c */ /* 0x000fe4000bf46270 */
[----:B------:R-:W-:Y:S02]  /*2db0*/  ISETP.GE.AND P0, PT, R9, UR14, PT ;  /* 0x0000000e09007c0c */ /* 0x000fe4000bf06270 */
[----:B-----5:R-:W-:Y:S02]  /*2dc0*/  SEL R5, R26, RZ, !P6 ;  /* 0x000000ff1a057207 */ /* 0x020fe40007000000 */
        /* <DEDUP_REMOVED lines=16> */
.L_x_20167:
[----:B------:R-:W-:Y:S05]  /*2ed0*/  BSYNC.RECONVERGENT B2 ;  /* 0x0000000000027941 */ /* 0x000fea0003800200 */
.L_x_20166:
[----:B-----5:R-:W-:Y:S02]  /*2ee0*/  HFMA2.BF16_V2 R9, R10, R25, -RZ ;  /* 0x000000190a097231 */ /* 0x020fe400003000ff */
[----:B------:R-:W-:Y:S02]  /*2ef0*/  HMUL2.BF16_V2 R5, R8, R26 ;  /* 0x0000001a08057232 */ /* 0x000fe40000200000 */
[----:B------:R-:W-:Y:S02]  /*2f00*/  HFMA2.BF16_V2 R13, R14, R28, -RZ ;  /* 0x0000001c0e0d7231 */ /* 0x000fe400003000ff */
[----:B------:R-:W-:Y:S01]  /*2f10*/  HMUL2.BF16_V2 R11, R12, R19 ;  /* 0x000000130c0b7232 */ /* 0x000fe20000200000 */
[C---:B------:R-:W-:Y:S01]  /*2f20*/  PRMT R8, R5.reuse, 0x7632, R8 ;  /* 0x0000763205087816 */ /* 0x040fe20000000008 */
[----:B------:R-:W-:-:S03]  /*2f30*/  IMAD.U32 R14, R5, 0x10000, RZ ;  /* 0x00010000050e7824 */ /* 0x000fc600078e00ff */
[----:B------:R-:W-:Y:S02]  /*2f40*/  PRMT R12, R11, 0x7632, R12 ;  /* 0x000076320b0c7816 */ /* 0x000fe4000000000c */
[C---:B------:R-:W-:Y:S01]  /*2f50*/  PRMT R10, R9.reuse, 0x7632, R10 ;  /* 0x00007632090a7816 */ /* 0x040fe2000000000a */
[----:B------:R-:W-:Y:S01]  /*2f60*/  IMAD.U32 R15, R8, 0x10000, RZ ;  /* 0x00010000080f7824 */ /* 0x000fe200078e00ff */
[----:B------:R-:W-:Y:S01]  /*2f70*/  SHF.L.U32 R9, R9, 0x10, RZ ;  /* 0x0000001009097819 */ /* 0x000fe200000006ff */
[----:B------:R-:W-:Y:S01]  /*2f80*/  IMAD.U32 R12, R12, 0x10000, RZ ;  /* 0x000100000c0c7824 */ /* 0x000fe200078e00ff */
[----:B------:R-:W-:Y:S01]  /*2f90*/  PRMT R5, R13, 0x7632, R5 ;  /* 0x000076320d057816 */ /* 0x000fe20000000005 */
[----:B------:R-:W-:Y:S01]  /*2fa0*/  IMAD.U32 R10, R10, 0x10000, RZ ;  /* 0x000100000a0a7824 */ /* 0x000fe200078e00ff */
[----:B------:R-:W-:Y:S01]  /*2fb0*/  SHF.L.U32 R11, R11, 0x10, RZ ;  /* 0x000000100b0b7819 */ /* 0x000fe200000006ff */
[----:B------:R-:W-:Y:S01]  /*2fc0*/  FADD.FTZ R14, R14, R15 ;  /* 0x0000000f0e0e7221 */ /* 0x000fe20000010000 */
[----:B------:R-:W-:Y:S01]  /*2fd0*/  SHF.L.U32 R13, R13, 0x10, RZ ;  /* 0x000000100d0d7819 */ /* 0x000fe200000006ff */
[----:B------:R-:W-:Y:S01]  /*2fe0*/  FADD.FTZ R9, R9, R10 ;  /* 0x0000000a09097221 */ /* 0x000fe20000010000 */
[----:B------:R-:W-:-:S02]  /*2ff0*/  IMAD.U32 R8, R5, 0x10000, RZ ;  /* 0x0001000005087824 */ /* 0x000fc400078e00ff */
[----:B------:R-:W-:Y:S01]  /*3000*/  FADD.FTZ R12, R11, R12 ;  /* 0x0000000c0b0c7221 */ /* 0x000fe20000010000 */
[----:B------:R-:W-:Y:S01]  /*3010*/  MOV R5, R21 ;  /* 0x0000001500057202 */ /* 0x000fe20000000f00 */
[----:B------:R-:W-:Y:S01]  /*3020*/  FADD.FTZ R9, R14, R9 ;  /* 0x000000090e097221 */ /* 0x000fe20000010000 */
[----:B------:R-:W-:-:S03]  /*3030*/  FADD.FTZ R8, R13, R8 ;  /* 0x000000080d087221 */ /* 0x000fc60000010000 */
[----:B------:R-:W-:-:S04]  /*3040*/  FADD.FTZ R9, R9, R12 ;  /* 0x0000000c09097221 */ /* 0x000fc80000010000 */
[----:B------:R-:W-:-:S04]  /*3050*/  FADD.FTZ R8, R9, R8 ;  /* 0x0000000809087221 */ /* 0x000fc80000010000 */
[----:B------:R-:W-:-:S07]  /*3060*/  FADD.FTZ R19, RZ, R8 ;  /* 0x00000008ff137221 */ /* 0x000fce0000010000 */
.L_x_20165:
[----:B------:R-:W-:Y:S05]  /*3070*/  BSYNC.RECONVERGENT B1 ;  /* 0x0000000000017941 */ /* 0x000fea0003800200 */
.L_x_20164:
[----:B------:R-:W-:-:S13]  /*3080*/  ISETP.GE.U32.AND P0, PT, R24, 0x4, PT ;  /* 0x000000041800780c */ /* 0x000fda0003f06070 */
[----:B------:R-:W-:Y:S05]  /*3090*/  @!P0 BRA `(.L_x_20163) ;  /* 0x0000000800888947 */ /* 0x000fea0003800000 */
[----:B------:R-:W-:-:S05]  /*30a0*/  VIADD R9, R18, 0x60 ;  /* 0x0000006012097836 */ /* 0x000fca0000000000 */
[----:B------:R-:W-:-:S07]  /*30b0*/  LEA R18, R20, R9, 0x18 ;  /* 0x0000000914127211 */ /* 0x000fce00078ec0ff */
.L_x_20172:
[----:B------:R-:W-:-:S04]  /*30c0*/  IMAD.WIDE.U32 R26, R5, 0x4, R16 ;  /* 0x00000004051a7825 */ /* 0x000fc800078e0010 */
[C---:B------:R-:W-:Y:S01]  /*30d0*/  IMAD.WIDE.U32 R28, R5.reuse, 0x4, R16 ;  /* 0x00000004051c7825 */ /* 0x040fe200078e0010 */
[----:B------:R-:W-:Y:S01]  /*30e0*/  SHF.L.U32 R23, R5, 0x3, RZ ;  /* 0x0000000305177819 */ /* 0x000fe200000006ff */
[----:B------:R-:W2:Y:S01]  /*30f0*/  LDG.E.CONSTANT R27, desc[UR12][R26.64] ;  /* 0x0000000c1a1b7981 */ /* 0x000ea2000c1e9900 */
[----:B------:R-:W1:Y:S03]  /*3100*/  LDC.64 R20, c[0x0][0x3a8] ;  /* 0x0000ea00ff147b82 */ /* 0x000e660000000a00 */
[----:B------:R3:W4:Y:S01]  /*3110*/  LDG.E.CONSTANT R29, desc[UR12][R28.64+0x10] ;  /* 0x0000100c1c1d7981 */ /* 0x000722000c1e9900 */
[----:B------:R-:W-:-:S05]  /*3120*/  IMAD.IADD R9, R23, 0x1, -R2 ;  /* 0x0000000117097824 */ /* 0x000fca00078e0a02 */
[----:B------:R-:W-:Y:S01]  /*3130*/  LEA R22, R9, R18, 0x2 ;  /* 0x0000001209167211 */ /* 0x000fe200078e10ff */
[----:B---3--:R-:W2:Y:S04]  /*3140*/  LDC R28, c[0x0][0x3dc] ;  /* 0x0000f700ff1c7b82 */ /* 0x008ea80000000800 */
[----:B0-----:R-:W0:Y:S04]  /*3150*/  LDS.128 R8, [R22] ;  /* 0x0000000016087984 */ /* 0x001e280000000c00 */
[----:B------:R-:W3:Y:S01]  /*3160*/  LDS.128 R12, [R22+0x10] ;  /* 0x00001000160c7984 */ /* 0x000ee20000000c00 */
[----:B0-----:R-:W-:-:S02]  /*3170*/  F2FP.BF16.F32.PACK_AB R24, R9, R8 ;  /* 0x000000080918723e */ /* 0x001fc400000010ff */
[----:B------:R-:W-:Y:S02]  /*3180*/  F2FP.BF16.F32.PACK_AB R25, R11, R10 ;  /* 0x0000000a0b19723e */ /* 0x000fe400000010ff */
[----:B---3--:R-:W-:Y:S02]  /*3190*/  F2FP.BF16.F32.PACK_AB R12, R13, R12 ;  /* 0x0000000c0d0c723e */ /* 0x008fe400000010ff */
[----:B------:R-:W-:Y:S01]  /*31a0*/  F2FP.BF16.F32.PACK_AB R14, R15, R14 ;  /* 0x0000000e0f0e723e */ /* 0x000fe200000010ff */
[----:B--2---:R-:W-:-:S04]  /*31b0*/  IMAD.WIDE R26, R27, R28, R6 ;  /* 0x0000001c1b1a7225 */ /* 0x004fc800078e0206 */
[----:B----4-:R-:W-:Y:S01]  /*31c0*/  IMAD.WIDE R8, R29, R28, R6 ;  /* 0x0000001c1d087225 */ /* 0x010fe200078e0206 */
[----:B-1----:R-:W-:-:S04]  /*31d0*/  LEA R10, P0, R26, R20, 0x1 ;  /* 0x000000141a0a7211 */ /* 0x002fc800078008ff */
[-C--:B------:R-:W-:Y:S02]  /*31e0*/  LEA.HI.X R11, R26, R21.reuse, R27, 0x1, P0 ;  /* 0x000000151a0b7211 */ /* 0x080fe400000f0c1b */
[C---:B------:R-:W-:Y:S02]  /*31f0*/  LEA R20, P1, R8.reuse, R20, 0x1 ;  /* 0x0000001408147211 */ /* 0x040fe400078208ff */
[----:B------:R-:W-:Y:S01]  /*3200*/  ISETP.NE.AND P0, PT, R5, R4, PT ;  /* 0x000000040500720c */ /* 0x000fe20003f05270 */
[----:B------:R0:W5:Y:S01]  /*3210*/  LDG.E.CONSTANT R13, desc[UR12][R10.64+0x4] ;  /* 0x0000040c0a0d7981 */ /* 0x000162000c1e9900 */
[----:B------:R-:W-:-:S03]  /*3220*/  LEA.HI.X R21, R8, R21, R9, 0x1, P1 ;  /* 0x0000001508157211 */ /* 0x000fc600008f0c09 */
[----:B------:R0:W5:Y:S04]  /*3230*/  LDG.E.CONSTANT R8, desc[UR12][R10.64] ;  /* 0x0000000c0a087981 */ /* 0x000168000c1e9900 */
[----:B------:R0:W5:Y:S04]  /*3240*/  LDG.E.CONSTANT R9, desc[UR12][R10.64+0x8] ;  /* 0x0000080c0a097981 */ /* 0x000168000c1e9900 */
[----:B------:R0:W5:Y:S01]  /*3250*/  LDG.E.CONSTANT R15, desc[UR12][R10.64+0xc] ;  /* 0x00000c0c0a0f7981 */ /* 0x000162000c1e9900 */
[----:B------:R-:W-:Y:S04]  /*3260*/  BSSY.RECONVERGENT B1, `(.L_x_20168) ;  /* 0x0000021000017945 */ /* 0x000fe80003800200 */
[----:B------:R-:W-:Y:S05]  /*3270*/  @P0 BRA `(.L_x_20169) ;  /* 0x00000000007c0947 */ /* 0x000fea0003800000 */
[C---:B0-----:R-:W-:Y:S01]  /*3280*/  VIADD R10, R23.reuse, 0x1 ;  /* 0x00000001170a7836 */ /* 0x041fe20000000000 */
[C---:B------:R-:W-:Y:S01]  /*3290*/  ISETP.GE.AND P4, PT, R23.reuse, UR14, PT ;  /* 0x0000000e17007c0c */ /* 0x040fe2000bf86270 */
[C---:B------:R-:W-:Y:S01]  /*32a0*/  VIADD R11, R23.reuse, 0x3 ;  /* 0x00000003170b7836 */ /* 0x040fe20000000000 */
[C---:B------:R-:W-:Y:S02]  /*32b0*/  IADD3 R26, PT, PT, R23.reuse, 0x6, RZ ;  /* 0x00000006171a7810 */ /* 0x040fe40007ffe0ff */
[----:B------:R-:W-:Y:S02]  /*32c0*/  ISETP.GE.AND P5, PT, R10, UR14, PT ;  /* 0x0000000e0a007c0c */ /* 0x000fe4000bfa6270 */
[----:B------:R-:W-:Y:S02]  /*32d0*/  IADD3 R10, PT, PT, R23, 0x2, RZ ;  /* 0x00000002170a7810 */ /* 0x000fe40007ffe0ff */
[----:B------:R-:W-:Y:S01]  /*32e0*/  ISETP.GE.AND P2, PT, R11, UR14, PT ;  /* 0x0000000e0b007c0c */ /* 0x000fe2000bf46270 */
[----:B------:R-:W-:Y:S01]  /*32f0*/  VIADD R11, R23, 0x5 ;  /* 0x00000005170b7836 */ /* 0x000fe20000000000 */
[----:B------:R-:W-:-:S02]  /*3300*/  ISETP.GE.AND P3, PT, R10, UR14, PT ;  /* 0x0000000e0a007c0c */ /* 0x000fc4000bf66270 */
[C---:B------:R-:W-:Y:S01]  /*3310*/  IADD3 R10, PT, PT, R23.reuse, 0x4, RZ ;  /* 0x00000004170a7810 */ /* 0x040fe20007ffe0ff */
[----:B------:R-:W-:Y:S01]  /*3320*/  VIADD R23, R23, 0x7 ;  /* 0x0000000717177836 */ /* 0x000fe20000000000 */
[----:B------:R-:W-:Y:S02]  /*3330*/  ISETP.GE.AND P0, PT, R11, UR14, PT ;  /* 0x0000000e0b007c0c */ /* 0x000fe4000bf06270 */
[----:B------:R-:W-:Y:S02]  /*3340*/  ISETP.GE.AND P1, PT, R10, UR14, PT ;  /* 0x0000000e0a007c0c */ /* 0x000fe4000bf26270 */
[C---:B-----5:R-:W-:Y:S02]  /*3350*/  PRMT R10, R8.reuse, 0x7632, R10 ;  /* 0x00007632080a7816 */ /* 0x060fe4000000000a */
[----:B------:R-:W-:Y:S02]  /*3360*/  SEL R8, R8, RZ, !P4 ;  /* 0x000000ff08087207 */ /* 0x000fe40006000000 */
[----:B------:R-:W-:-:S02]  /*3370*/  SEL R11, R10, RZ, !P5 ;  /* 0x000000ff0a0b7207 */ /* 0x000fc40006800000 */
[----:B------:R-:W-:Y:S02]  /*3380*/  ISETP.GE.AND P5, PT, R23, UR14, PT ;  /* 0x0000000e17007c0c */ /* 0x000fe4000bfa6270 */
[--C-:B------:R-:W-:Y:S02]  /*3390*/  PRMT R8, R8, 0x5410, R11.reuse ;  /* 0x0000541008087816 */ /* 0x100fe4000000000b */
[----:B------:R-:W-:Y:S02]  /*33a0*/  ISETP.GE.AND P4, PT, R26, UR14, PT ;  /* 0x0000000e1a007c0c */ /* 0x000fe4000bf86270 */
[----:B------:R-:W-:Y:S02]  /*33b0*/  PRMT R10, R13, 0x7632, R10 ;  /* 0x000076320d0a7816 */ /* 0x000fe4000000000a */
[----:B------:R-:W-:Y:S02]  /*33c0*/  PRMT R11, R9, 0x7632, R11 ;  /* 0x00007632090b7816 */ /* 0x000fe4000000000b */
[----:B------:R-:W-:-:S02]  /*33d0*/  PRMT R23, R15, 0x7632, R23 ;  /* 0x000076320f177816 */ /* 0x000fc40000000017 */
[----:B------:R-:W-:Y:S02]  /*33e0*/  SEL R13, R13, RZ, !P3 ;  /* 0x000000ff0d0d7207 */ /* 0x000fe40005800000 */
[----:B------:R-:W-:Y:S02]  /*33f0*/  SEL R10, R10, RZ, !P2 ;  /* 0x000000ff0a0a7207 */ /* 0x000fe40005000000 */
[----:B------:R-:W-:Y:S02]  /*3400*/  SEL R9, R9, RZ, !P1 ;  /* 0x000000ff09097207 */ /* 0x000fe40004800000 */
[----:B------:R-:W-:Y:S02]  /*3410*/  SEL R26, R11, RZ, !P0 ;  /* 0x000000ff0b1a7207 */ /* 0x000fe40004000000 */
[----:B------:R-:W-:Y:S02]  /*3420*/  SEL R15, R15, RZ, !P4 ;  /* 0x000000ff0f0f7207 */ /* 0x000fe40006000000 */
[----:B------:R-:W-:-:S02]  /*3430*/  SEL R28, R23, RZ, !P5 ;  /* 0x000000ff171c7207 */ /* 0x000fc40006800000 */
[----:B------:R-:W-:Y:S02]  /*3440*/  PRMT R13, R13, 0x5410, R10 ;  /* 0x000054100d0d7816 */ /* 0x000fe4000000000a */
[----:B------:R-:W-:Y:S02]  /*3450*/  PRMT R9, R9, 0x5410, R26 ;  /* 0x0000541009097816 */ /* 0x000fe4000000001a */
[----:B------:R-:W-:-:S07]  /*3460*/  PRMT R15, R15, 0x5410, R28 ;  /* 0x000054100f0f7816 */ /* 0x000fce000000001c */
.L_x_20169:
[----:B------:R-:W-:Y:S05]  /*3470*/  BSYNC.RECONVERGENT B1 ;  /* 0x0000000000017941 */ /* 0x000fea0003800200 */
.L_x_20168:
[----:B-----5:R-:W-:Y:S02]  /*3480*/  HMUL2.BF16_V2 R8, R24, R8 ;  /* 0x0000000818087232 */ /* 0x020fe40000200000 */
[----:B------:R-:W-:Y:S01]  /*3490*/  HFMA2.BF16_V2 R13, R25, R13, -RZ ;  /* 0x0000000d190d7231 */ /* 0x000fe200003000ff */
[----:B------:R-:W5:Y:S02]  /*34a0*/  LDG.E.CONSTANT R27, desc[UR12][R20.64] ;  /* 0x0000000c141b7981 */ /* 0x000f64000c1e9900 */
[C---:B0-----:R-:W-:Y:S02]  /*34b0*/  PRMT R10, R8.reuse, 0x7632, R10 ;  /* 0x00007632080a7816 */ /* 0x041fe4000000000a */
[----:B------:R-:W5:Y:S01]  /*34c0*/  LDG.E.CONSTANT R26, desc[UR12][R20.64+0x4] ;  /* 0x0000040c141a7981 */ /* 0x000f62000c1e9900 */
[----:B------:R-:W-:Y:S02]  /*34d0*/  SHF.L.U32 R8, R8, 0x10, RZ ;  /* 0x0000001008087819 */ /* 0x000fe400000006ff */
[----:B------:R-:W-:-:S02]  /*34e0*/  IMAD.U32 R11, R10, 0x10000, RZ ;  /* 0x000100000a0b7824 */ /* 0x000fc400078e00ff */
[----:B------:R-:W-:Y:S01]  /*34f0*/  HFMA2.BF16_V2 R15, R14, R15, -RZ ;  /* 0x0000000f0e0f7231 */ /* 0x000fe200003000ff */
[C---:B------:R-:W-:Y:S01]  /*3500*/  PRMT R10, R13.reuse, 0x7632, R10 ;  /* 0x000076320d0a7816 */ /* 0x040fe2000000000a */
[----:B------:R-:W5:Y:S01]  /*3510*/  LDG.E.CONSTANT R23, desc[UR12][R20.64+0x8] ;  /* 0x0000080c14177981 */ /* 0x000f62000c1e9900 */
[----:B------:R-:W-:Y:S01]  /*3520*/  FADD.FTZ R8, R8, R11 ;  /* 0x0000000b08087221 */ /* 0x000fe20000010000 */
[----:B------:R-:W-:Y:S01]  /*3530*/  HMUL2.BF16_V2 R11, R12, R9 ;  /* 0x000000090c0b7232 */ /* 0x000fe20000200000 */
[----:B------:R-:W-:Y:S01]  /*3540*/  PRMT R9, R13, 0x7610, R9 ;  /* 0x000076100d097816 */ /* 0x000fe20000000009 */
[----:B------:R-:W-:Y:S01]  /*3550*/  IMAD.U32 R14, R10, 0x10000, RZ ;  /* 0x000100000a0e7824 */ /* 0x000fe200078e00ff */
[----:B------:R0:W5:Y:S01]  /*3560*/  LDG.E.CONSTANT R28, desc[UR12][R20.64+0xc] ;  /* 0x00000c0c141c7981 */ /* 0x000162000c1e9900 */
[----:B------:R-:W-:Y:S01]  /*3570*/  BSSY.RECONVERGENT B1, `(.L_x_20170) ;  /* 0x0000039000017945 */ /* 0x000fe20003800200 */
[----:B------:R-:W-:Y:S02]  /*3580*/  PRMT R12, R11, 0x7632, R12 ;  /* 0x000076320b0c7816 */ /* 0x000fe4000000000c */
[----:B------:R-:W-:-:S02]  /*3590*/  SHF.L.U32 R13, R9, 0x10, RZ ;  /* 0x00000010090d7819 */ /* 0x000fc400000006ff */
[----:B------:R-:W-:Y:S01]  /*35a0*/  PRMT R10, R15, 0x7632, R10 ;  /* 0x000076320f0a7816 */ /* 0x000fe2000000000a */
[----:B------:R-:W-:Y:S01]  /*35b0*/  IMAD.U32 R12, R12, 0x10000, RZ ;  /* 0x000100000c0c7824 */ /* 0x000fe200078e00ff */
[----:B------:R-:W-:Y:S01]  /*35c0*/  SHF.L.U32 R11, R11, 0x10, RZ ;  /* 0x000000100b0b7819 */ /* 0x000fe200000006ff */
[----:B------:R-:W-:Y:S01]  /*35d0*/  FADD.FTZ R13, R13, R14 ;  /* 0x0000000e0d0d7221 */ /* 0x000fe20000010000 */
[----:B------:R-:W-:Y:S01]  /*35e0*/  PRMT R9, R15, 0x7610, R9 ;  /* 0x000076100f097816 */ /* 0x000fe20000000009 */
[----:B------:R-:W-:Y:S02]  /*35f0*/  IMAD.U32 R10, R10, 0x10000, RZ ;  /* 0x000100000a0a7824 */ /* 0x000fe400078e00ff */
[----:B------:R-:W-:Y:S01]  /*3600*/  FADD.FTZ R12, R11, R12 ;  /* 0x0000000c0b0c7221 */ /* 0x000fe20000010000 */
[----:B------:R-:W-:Y:S01]  /*3610*/  SHF.L.U32 R9, R9, 0x10, RZ ;  /* 0x0000001009097819 */ /* 0x000fe200000006ff */
[----:B------:R-:W-:-:S04]  /*3620*/  FADD.FTZ R13, R8, R13 ;  /* 0x0000000d080d7221 */ /* 0x000fc80000010000 */
[----:B0-----:R-:W-:Y:S01]  /*3630*/  FADD.FTZ R21, R9, R10 ;  /* 0x0000000a09157221 */ /* 0x001fe20000010000 */
[----:B------:R-:W-:Y:S01]  /*3640*/  FADD.FTZ R20, R13, R12 ;  /* 0x0000000c0d147221 */ /* 0x000fe20000010000 */
[----:B------:R-:W0:Y:S03]  /*3650*/  LDS.128 R8, [R22+0x80] ;  /* 0x0000800016087984 */ /* 0x000e260000000c00 */
[----:B------:R-:W-:Y:S01]  /*3660*/  FADD.FTZ R20, R20, R21 ;  /* 0x0000001514147221 */ /* 0x000fe20000010000 */
[----:B------:R-:W1:Y:S01]  /*3670*/  LDS.128 R12, [R22+0x90] ;  /* 0x00009000160c7984 */ /* 0x000e620000000c00 */
[----:B------:R-:W-:Y:S02]  /*3680*/  IADD3 R21, PT, PT, R5, 0x4, RZ ;  /* 0x0000000405157810 */ /* 0x000fe40007ffe0ff */
[----:B------:R-:W-:Y:S02]  /*3690*/  FADD.FTZ R19, R20, R19 ;  /* 0x0000001314137221 */ /* 0x000fe40000010000 */
[----:B------:R-:W-:-:S02]  /*36a0*/  ISETP.NE.AND P0, PT, R21, R4, PT ;  /* 0x000000041500720c */ /* 0x000fc40003f05270 */
[----:B0-----:R-:W-:Y:S02]  /*36b0*/  F2FP.BF16.F32.PACK_AB R8, R9, R8 ;  /* 0x000000080908723e */ /* 0x001fe400000010ff */
[----:B------:R-:W-:Y:S02]  /*36c0*/  F2FP.BF16.F32.PACK_AB R10, R11, R10 ;  /* 0x0000000a0b0a723e */ /* 0x000fe400000010ff */
[----:B-1----:R-:W-:Y:S02]  /*36d0*/  F2FP.BF16.F32.PACK_AB R12, R13, R12 ;  /* 0x0000000c0d0c723e */ /* 0x002fe400000010ff */
[----:B------:R-:W-:-:S05]  /*36e0*/  F2FP.BF16.F32.PACK_AB R14, R15, R14 ;  /* 0x0000000e0f0e723e */ /* 0x000fca00000010ff */
[----:B------:R-:W-:Y:S05]  /*36f0*/  @P0 BRA `(.L_x_20171) ;  /* 0x0000000000800947 */ /* 0x000fea0003800000 */
[----:B------:R-:W-:-:S04]  /*3700*/  IMAD.SHL.U32 R9, R4, 0x8, RZ ;  /* 0x0000000804097824 */ /* 0x000fc800078e00ff */
        /* <DEDUP_REMOVED lines=9> */
[C---:B------:R-:W-:Y:S02]  /*37a0*/  IADD3 R13, PT, PT, R9.reuse, 0x5, RZ ;  /* 0x00000005090d7810 */ /* 0x040fe40007ffe0ff */
[----:B------:R-:W-:Y:S02]  /*37b0*/  IADD3 R11, PT, PT, R9, 0x7, RZ ;  /* 0x00000007090b7810 */ /* 0x000fe40007ffe0ff */
[----:B-----5:R-:W-:Y:S02]  /*37c0*/  SEL R9, R27, RZ, !P6 ;  /* 0x000000ff1b097207 */ /* 0x020fe40007000000 */
[----:B------:R-:W-:Y:S02]  /*37d0*/  ISETP.GE.AND P1, PT, R13, UR14, PT ;  /* 0x0000000e0d007c0c */ /* 0x000fe4000bf26270 */
[----:B------:R-:W-:Y:S02]  /*37e0*/  ISETP.GE.AND P0, PT, R15, UR14, PT ;  /* 0x0000000e0f007c0c */ /* 0x000fe4000bf06270 */
[----:B------:R-:W-:-:S02]  /*37f0*/  ISETP.GE.AND P6, PT, R11, UR14, PT ;  /* 0x0000000e0b007c0c */ /* 0x000fc4000bfc6270 */
[----:B------:R-:W-:Y:S02]  /*3800*/  ISETP.GE.AND P2, PT, R20, UR14, PT ;  /* 0x0000000e14007c0c */ /* 0x000fe4000bf46270 */
[----:B------:R-:W-:Y:S02]  /*3810*/  PRMT R27, R27, 0x7632, R27 ;  /* 0x000076321b1b7816 */ /* 0x000fe4000000001b */
[----:B------:R-:W-:Y:S02]  /*3820*/  PRMT R11, R26, 0x7632, R11 ;  /* 0x000076321a0b7816 */ /* 0x000fe4000000000b */
        /* <DEDUP_REMOVED lines=11> */
[----:B------:R-:W-:Y:S02]  /*38e0*/  PRMT R23, R23, 0x5410, R22 ;  /* 0x0000541017177816 */ /* 0x000fe40000000016 */
[----:B------:R-:W-:-:S07]  /*38f0*/  PRMT R28, R28, 0x5410, R15 ;  /* 0x000054101c1c7816 */ /* 0x000fce000000000f */
.L_x_20171:
[----:B------:R-:W-:Y:S05]  /*3900*/  BSYNC.RECONVERGENT B1 ;  /* 0x0000000000017941 */ /* 0x000fea0003800200 */
.L_x_20170:
[----:B-----5:R-:W-:Y:S02]  /*3910*/  HFMA2.BF16_V2 R10, R10, R26, -RZ ;  /* 0x0000001a0a0a7231 */ /* 0x020fe400003000ff */
[----:B------:R-:W-:Y:S02]  /*3920*/  HMUL2.BF16_V2 R8, R8, R27 ;  /* 0x0000001b08087232 */ /* 0x000fe40000200000 */
[----:B------:R-:W-:Y:S02]  /*3930*/  HFMA2.BF16_V2 R14, R14, R28, -RZ ;  /* 0x0000001c0e0e7231 */ /* 0x000fe400003000ff */
[----:B------:R-:W-:Y:S02]  /*3940*/  HMUL2.BF16_V2 R12, R12, R23 ;  /* 0x000000170c0c7232 */ /* 0x000fe40000200000 */
        /* <DEDUP_REMOVED lines=13> */
[----:B------:R-:W-:Y:S01]  /*3a20*/  ISETP.GE.U32.AND P0, PT, R5, UR15, PT ;  /* 0x0000000f05007c0c */ /* 0x000fe2000bf06070 */
[----:B------:R-:W-:Y:S01]  /*3a30*/  IMAD.U32 R14, R14, 0x10000, RZ ;  /* 0x000100000e0e7824 */ /* 0x000fe200078e00ff */
[----:B------:R-:W-:Y:S01]  /*3a40*/  SHF.L.U32 R9, R8, 0x10, RZ ;  /* 0x0000001008097819 */ /* 0x000fe200000006ff */
[----:B------:R-:W-:Y:S01]  /*3a50*/  FADD.FTZ R13, R12, R13 ;  /* 0x0000000d0c0d7221 */ /* 0x000fe20000010000 */
[----:B------:R-:W-:-:S03]  /*3a60*/  FADD.FTZ R10, R15, R10 ;  /* 0x0000000a0f0a7221 */ /* 0x000fc60000010000 */
[----:B------:R-:W-:Y:S01]  /*3a70*/  FADD.FTZ R9, R14, R9 ;  /* 0x000000090e097221 */ /* 0x000fe20000010000 */
[----:B------:R-:W-:-:S04]  /*3a80*/  FADD.FTZ R10, R10, R13 ;  /* 0x0000000d0a0a7221 */ /* 0x000fc80000010000 */
[----:B------:R-:W-:-:S04]  /*3a90*/  FADD.FTZ R10, R10, R9 ;  /* 0x000000090a0a7221 */ /* 0x000fc80000010000 */
[----:B------:R-:W-:Y:S01]  /*3aa0*/  FADD.FTZ R19, R19, R10 ;  /* 0x0000000a13137221 */ /* 0x000fe20000010000 */
[----:B------:R-:W-:Y:S06]  /*3ab0*/  @!P0 BRA `(.L_x_20172) ;  /* 0xfffffff400808947 */ /* 0x000fec000383ffff */
.L_x_20163:
[----:B------:R-:W-:Y:S05]  /*3ac0*/  BSYNC.RECONVERGENT B0 ;  /* 0x0000000000007941 */ /* 0x000fea0003800200 */
.L_x_20162:
[----:B------:R-:W3:Y:S08]  /*3ad0*/  S2UR UR5, SR_CgaCtaId ;  /* 0x00000000000579c3 */ /* 0x000ef00000008800 */
[----:B------:R-:W-:Y:S01]  /*3ae0*/  BAR.SYNC.DEFER_BLOCKING 0x0 ;  /* 0x0000000000007b1d */ /* 0x000fe20000010000 */
[C---:B------:R-:W-:Y:S02]  /*3af0*/  LOP3.LUT R2, R3.reuse, 0x3c0, RZ, 0xc0, !PT ;  /* 0x000003c003027812 */ /* 0x040fe400078ec0ff */
[----:B------:R-:W-:-:S02]  /*3b00*/  ISETP.GT.U32.AND P1, PT, R3, 0x3f, PT ;  /* 0x0000003f0300780c */ /* 0x000fc40003f24070 */
[----:B------:R-:W-:Y:S01]  /*3b10*/  ISETP.NE.AND P0, PT, R2, 0x40, PT ;  /* 0x000000400200780c */ /* 0x000fe20003f05270 */
[----:B------:R-:W-:Y:S01]  /*3b20*/  UMOV UR4, 0x400 ;  /* 0x0000040000047882 */ /* 0x000fe20000000000 */
[C---:B------:R-:W-:Y:S01]  /*3b30*/  LOP3.LUT R2, R3.reuse, 0x3e0, RZ, 0xc0, !PT ;  /* 0x000003e003027812 */ /* 0x040fe200078ec0ff */
[----:B------:R-:W-:Y:S01]  /*3b40*/  UIADD3 UR4, UPT, UPT, UR4, 0x60, URZ ;  /* 0x0000006004047890 */ /* 0x000fe2000fffe0ff */
[----:B------:R-:W-:Y:S02]  /*3b50*/  ISETP.GT.U32.AND P2, PT, R3, 0x1f, PT ;  /* 0x0000001f0300780c */ /* 0x000fe40003f44070 */
[----:B------:R-:W-:Y:S01]  /*3b60*/  LOP3.LUT R4, R2, 0x1f, R3, 0xf8, !PT ;  /* 0x0000001f02047812 */ /* 0x000fe200078ef803 */
[----:B---3--:R-:W-:-:S06]  /*3b70*/  ULEA UR4, UR5, UR4, 0x18 ;  /* 0x0000000405047291 */ /* 0x008fcc000f8ec0ff */
[----:B------:R-:W-:-:S05]  /*3b80*/  LEA R4, R4, UR4, 0x2 ;  /* 0x0000000404047c11 */ /* 0x000fca000f8e10ff */
[----:B------:R-:W-:Y:S01]  /*3b90*/  @!P0 STS [R4+-0x100], R19 ;  /* 0xffff001304008388 */ /* 0x000fe20000000800 */
[----:B------:R-:W-:Y:S01]  /*3ba0*/  BAR.SYNC.DEFER_BLOCKING 0x0 ;  /* 0x0000000000007b1d */ /* 0x000fe20000010000 */
[----:B------:R-:W-:-:S13]  /*3bb0*/  ISETP.NE.AND P0, PT, R2, 0x20, PT ;  /* 0x000000200200780c */ /* 0x000fda0003f05270 */
[----:B------:R-:W-:Y:S01]  /*3bc0*/  @!P0 LEA R2, R0, UR4, 0x2 ;  /* 0x0000000400028c11 */ /* 0x000fe2000f8e10ff */
[----:B------:R-:W3:Y:S02]  /*3bd0*/  @!P1 LDS R6, [R4] ;  /* 0x0000000004069984 */ /* 0x000ee40000000800 */
[----:B---3--:R-:W-:Y:S01]  /*3be0*/  @!P1 FADD.FTZ R19, R19, R6 ;  /* 0x0000000613139221 */ /* 0x008fe20000010000 */
[----:B------:R-:W-:Y:S06]  /*3bf0*/  BAR.SYNC.DEFER_BLOCKING 0x0 ;  /* 0x0000000000007b1d */ /* 0x000fec0000010000 */
[----:B------:R3:W-:Y:S02]  /*3c00*/  @!P0 STS [R2], R19 ;  /* 0x0000001302008388 */ /* 0x0007e40000000800 */
[----:B------:R-:W-:Y:S06]  /*3c10*/  BAR.SYNC.DEFER_BLOCKING 0x0 ;  /* 0x0000000000007b1d */ /* 0x000fec0000010000 */
[----:B------:R3:W4:Y:S02]  /*3c20*/  @!P2 LDS R6, [R4] ;  /* 0x000000000406a984 */ /* 0x0007240000000800 */
[----:B------:R-:W-:Y:S06]  /*3c30*/  BAR.SYNC.DEFER_BLOCKING 0x0 ;  /* 0x0000000000007b1d */ /* 0x000fec0000010000 */
[----:B------:R-:W-:Y:S05]  /*3c40*/  @P2 EXIT ;  /* 0x000000000000294d */ /* 0x000fea0003800000 */
[----:B------:R-:W-:Y:S01]  /*3c50*/  UIMAD UR4, UR16, UR20, UR19 ;  /* 0x00000014100472a4 */ /* 0x000fe2000f8e0213 */
[----:B------:R-:W-:Y:S01]  /*3c60*/  MOV R3, UR17 ;  /* 0x0000001100037c02 */ /* 0x000fe20008000f00 */
[----:B------:R-:W5:Y:S01]  /*3c70*/  LDCU.64 UR6, c[0x0][0x390] ;  /* 0x00007200ff0677ac */ /* 0x000f620008000a00 */
[----:B---34-:R-:W-:Y:S01]  /*3c80*/  @!P2 FADD.FTZ R19, R19, R6 ;  /* 0x000000061313a221 */ /* 0x018fe20000010000 */
[----:B------:R-:W-:Y:S02]  /*3c90*/  UIMAD UR4, UR4, UR18, URZ ;  /* 0x00000012040472a4 */ /* 0x000fe4000f8e02ff */
[----:B------:R-:W-:Y:S02]  /*3ca0*/  IMAD R0, R3, 0x20, R0 ;  /* 0x0000002003007824 */ /* 0x000fe400078e0200 */
[----:B------:R-:W-:Y:S02]  /*3cb0*/  F2FP.BF16.F32.PACK_AB R19, RZ, R19 ;  /* 0x00000013ff13723e */ /* 0x000fe400000010ff */
[----:B------:R-:W-:-:S04]  /*3cc0*/  MOV R3, UR4 ;  /* 0x0000000400037c02 */ /* 0x000fc80008000f00 */
[----:B------:R-:W-:-:S05]  /*3cd0*/  LEA R0, P0, R3, R0, 0x5 ;  /* 0x0000000003007211 */ /* 0x000fca00078028ff */
[----:B------:R-:W-:Y:S01]  /*3ce0*/  IMAD.X R3, RZ, RZ, RZ, P0 ;  /* 0x000000ffff037224 */ /* 0x000fe200000e06ff */
[----:B-----5:R-:W-:-:S04]  /*3cf0*/  LEA R2, P0, R0, UR6, 0x1 ;  /* 0x0000000600027c11 */ /* 0x020fc8000f8008ff */
[----:B------:R-:W-:-:S05]  /*3d00*/  LEA.HI.X R3, R0, UR7, R3, 0x1, P0 ;  /* 0x0000000700037c11 */ /* 0x000fca00080f0c03 */
[----:B------:R-:W-:Y:S01]  /*3d10*/  STG.E.U16 desc[UR12][R2.64], R19 ;  /* 0x0000001302007986 */ /* 0x000fe2000c10150c */
[----:B------:R-:W-:Y:S05]  /*3d20*/  EXIT ;  /* 0x000000000000794d */ /* 0x000fea0003800000 */
.L_x_20137:
[----:B------:R-:W-:Y:S01]  /*3d30*/  BSSY B1, `(.L_x_20173) ;  /* 0x0000007000017945 */ /* 0x000fe20003800000 */
[----:B------:R-:W-:Y:S01]  /*3d40*/  MOV R24, 0x2 ;  /* 0x0000000200187802 */ /* 0x000fe20000000f00 */
[----:B------:R-:W-:Y:S01]  /*3d50*/  IMAD.MOV.U32 R9, RZ, RZ, 0x1f ;  /* 0x0000001fff097424 */ /* 0x000fe200078e00ff */
[----:B------:R-:W-:-:S07]  /*3d60*/  MOV R8, 0xffffffff ;  /* 0xffffffff00087802 */ /* 0x000fce0000000f00 */
[----:B------:R-:W-:Y:S05]  /*3d70*/  WARPSYNC.COLLECTIVE R8, `(.L_x_20174) ;  /* 0x0000000008087348 */ /* 0x000fea0003c00000 */
[----:B------:R0:W1:Y:S02]  /*3d80*/  SHFL.BFLY P1, R26, R25, R24, R9 ;  /* 0x0c000018191a7389 */ /* 0x0000640000020009 */
[----:B01----:R-:W-:Y:S05]  /*3d90*/  ENDCOLLECTIVE ;  /* 0x000000000000791b */ /* 0x003fea0003800000 */
.L_x_20174:
[----:B------:R-:W-:Y:S05]  /*3da0*/  BSYNC B1 ;  /* 0x0000000000017941 */ /* 0x000fea0003800000 */
.L_x_20173:
[----:B------:R-:W-:Y:S02]  /*3db0*/  HFMA2 R9, -RZ, RZ, 0, 1.847743988037109375e-06 ;  /* 0x0000001fff097431 */ /* 0x000fe400000001ff */
[----:B------:R-:W-:Y:S01]  /*3dc0*/  FADD.FTZ R25, R25, R26 ;  /* 0x0000001a19197221 */ /* 0x000fe20000010000 */
[----:B------:R-:W-:Y:S02]  /*3dd0*/  IMAD.MOV.U32 R24, RZ, RZ, 0x1 ;  /* 0x00000001ff187424 */ /* 0x000fe400078e00ff */
[----:B------:R-:W-:-:S07]  /*3de0*/  IMAD.MOV.U32 R8, RZ, RZ, -0x1 ;  /* 0xffffffffff087424 */ /* 0x000fce00078e00ff */
[----:B------:R-:W-:Y:S05]  /*3df0*/  WARPSYNC.COLLECTIVE R8, `(.L_x_20175) ;  /* 0x0000000008087348 */ /* 0x000fea0003c00000 */
[----:B------:R0:W1:Y:S02]  /*3e00*/  SHFL.BFLY P1, R26, R25, R24, R9 ;  /* 0x0c000018191a7389 */ /* 0x0000640000020009 */
[----:B01----:R-:W-:Y:S05]  /*3e10*/  ENDCOLLECTIVE ;  /* 0x000000000000791b */ /* 0x003fea0003800000 */
.L_x_20175:
[----:B------:R-:W-:Y:S05]  /*3e20*/  BRA `(.L_x_20176) ;  /* 0xffffffcc00847947 */ /* 0x000fea000383ffff */
.L_x_20139:
[----:B------:R-:W-:Y:S01]  /*3e30*/  HFMA2 R9, -RZ, RZ, 0, 1.847743988037109375e-06 ;  /* 0x0000001fff097431 */ /* 0x000fe200000001ff */
[----:B------:R-:W-:Y:S01]  /*3e40*/  BSSY B0, `(.L_x_20177) ;  /* 0x0000007000007945 */ /* 0x000fe20003800000 */
[----:B0-----:R-:W-:Y:S01]  /*3e50*/  MOV R25, R10 ;  /* 0x0000000a00197202 */ /* 0x001fe20000000f00 */
[----:B------:R-:W-:Y:S02]  /*3e60*/  IMAD.MOV.U32 R24, RZ, RZ, 0x10 ;  /* 0x00000010ff187424 */ /* 0x000fe400078e00ff */
[----:B------:R-:W-:-:S07]  /*3e70*/  IMAD.MOV.U32 R8, RZ, RZ, -0x1 ;  /* 0xffffffffff087424 */ /* 0x000fce00078e00ff */
[----:B------:R-:W-:Y:S05]  /*3e80*/  WARPSYNC.COLLECTIVE R8, `(.L_x_20178) ;  /* 0x0000000008087348 */ /* 0x000fea0003c00000 */
[----:B------:R0:W1:Y:S02]  /*3e90*/  SHFL.BFLY P1, R26, R25, R24, R9 ;  /* 0x0c000018191a7389 */ /* 0x0000640000020009 */
[----:B01----:R-:W-:Y:S05]  /*3ea0*/  ENDCOLLECTIVE ;  /* 0x000000000000791b */ /* 0x003fea0003800000 */
.L_x_20178:
[----:B------:R-:W-:Y:S05]  /*3eb0*/  BSYNC B0 ;  /* 0x0000000000007941 */ /* 0x000fea0003800000 */
.L_x_20177:
[----:B------:R-:W-:Y:S01]  /*3ec0*/  FMNMX.FTZ R25, R26, R10, !PT ;  /* 0x0000000a1a197209 */ /* 0x000fe20007810000 */
[----:B------:R-:W-:Y:S01]  /*3ed0*/  IMAD.MOV.U32 R9, RZ, RZ, 0x1f ;  /* 0x0000001fff097424 */ /* 0x000fe200078e00ff */
[----:B------:R-:W-:Y:S02]  /*3ee0*/  MOV R24, 0x8 ;  /* 0x0000000800187802 */ /* 0x000fe40000000f00 */
[----:B------:R-:W-:-:S07]  /*3ef0*/  MOV R8, 0xffffffff ;  /* 0xffffffff00087802 */ /* 0x000fce0000000f00 */
[----:B------:R-:W-:Y:S05]  /*3f00*/  WARPSYNC.COLLECTIVE R8, `(.L_x_20179) ;  /* 0x0000000008087348 */ /* 0x000fea0003c00000 */
[----:B------:R0:W1:Y:S02]  /*3f10*/  SHFL.BFLY P1, R26, R25, R24, R9 ;  /* 0x0c000018191a7389 */ /* 0x0000640000020009 */
[----:B01----:R-:W-:Y:S05]  /*3f20*/  ENDCOLLECTIVE ;  /* 0x000000000000791b */ /* 0x003fea0003800000 */
.L_x_20179:
[----:B------:R-:W-:Y:S01]  /*3f30*/  HFMA2 R24, -RZ, RZ, 0, 2.384185791015625e-07 ;  /* 0x00000004ff187431 */ /* 0x000fe200000001ff */
[----:B------:R-:W-:-:S05]  /*3f40*/  FMNMX.FTZ R12, R25, R26, !PT ;  /* 0x0000001a190c7209 */ /* 0x000fca0007810000 */
[----:B------:R-:W-:-:S07]  /*3f50*/  IMAD.MOV.U32 R25, RZ, RZ, R12 ;  /* 0x000000ffff197224 */ /* 0x000fce00078e000c */
[----:B------:R-:W-:Y:S05]  /*3f60*/  WARPSYNC.COLLECTIVE R8, `(.L_x_20180) ;  /* 0x0000000008087348 */ /* 0x000fea0003c00000 */
[----:B------:R0:W1:Y:S02]  /*3f70*/  SHFL.BFLY P1, R26, R25, R24, R9 ;  /* 0x0c000018191a7389 */ /* 0x0000640000020009 */
[----:B01----:R-:W-:Y:S05]  /*3f80*/  ENDCOLLECTIVE ;  /* 0x000000000000791b */ /* 0x003fea0003800000 */
.L_x_20180:
[----:B------:R-:W-:Y:S05]  /*3f90*/  BRA `(.L_x_20181) ;  /* 0xffffffcc00c07947 */ /* 0x000fea000383ffff */
.L_x_20182:
        /* <DEDUP_REMOVED lines=14> */
.L_x_27613:


//--------------------- .text._ZN4vllm32paged_attention_v2_reduce_kernelI13__nv_bfloat16Li256ELi128ELi512EEEvPT_PKfS5_PKS2_PKii --------------------------
	.section	.text._ZN4vllm32paged_attention_v2_reduce_kernelI13__nv_bfloat16Li256ELi128ELi512EEEvPT_PKfS5_PKS2_PKii,"ax",@progbits
	.align	128
        .global         _ZN4vllm32paged_attention_v2_reduce_kernelI13__nv_bfloat16Li256ELi128ELi512EEEvPT_PKfS5_PKS2_PKii
        .type           _ZN4vllm32paged_attention_v2_reduce_kernelI13__nv_bfloat16Li256ELi128ELi512EEEvPT_PKfS5_PKS2_PKii,@function
        .size           _ZN4vllm32paged_attention_v2_reduce_kernelI13__nv_bfloat16Li256ELi128ELi512EEEvPT_PKfS5_PKS2_PKii,(.L_x_27614 - _ZN4vllm32paged_attention_v2_reduce_kernelI13__nv_bfloat16Li256ELi128ELi512EEEvPT_PKfS5_PKS2_PKii)
        .other          _ZN4vllm32paged_attention_v2_reduce_kernelI13__nv_bfloat16Li256ELi128ELi512EEEvPT_PKfS5_PKS2_PKii,@"STO_CUDA_ENTRY STV_DEFAULT"
_ZN4vllm32paged_attention_v2_reduce_kernelI13__nv_bfloat16Li256ELi128ELi512EEEvPT_PKfS5_PKS2_PKii:
.text._ZN4vllm32paged_attention_v2_reduce_kernelI13__nv_bfloat16Li256ELi128ELi512EEEvPT_PKfS5_PKS2_PKii:
[----:B------:R-:W-:Y:S01]  /*0000*/  LDC R1, c[0x0][0x37c] ;  /* 0x0000df00ff017b82 */ /* 0x000fe20000000800 */
[----:B------:R-:W0:Y:S07]  /*0010*/  S2R R7, SR_CTAID.Y ;  /* 0x0000000000077919 */ /* 0x000e2e0000002600 */
[----:B------:R-:W0:Y:S01]  /*0020*/  LDC.64 R2, c[0x0][0x3a0] ;  /* 0x0000e800ff027b82 */ /* 0x000e220000000a00 */
[----:B------:R-:W1:Y:S01]  /*0030*/  LDCU.64 UR8, c[0x0][0x358] ;  /* 0x00006b00ff0877ac */ /* 0x000e620008000a00 */
[----:B0-----:R-:W-:-:S05]  /*0040*/  IMAD.WIDE.U32 R2, R7, 0x4, R2 ;  /* 0x0000000407027825 */ /* 0x001fca00078e0002 */
[----:B-1----:R-:W2:Y:S01]  /*0050*/  LDG.E.CONSTANT R0, desc[UR8][R2.64] ;  /* 0x0000000802007981 */ /* 0x002ea2000c1e9900 */
[----:B------:R-:W0:Y:S01]  /*0060*/  S2UR UR10, SR_CTAID.X ;  /* 0x00000000000a79c3 */ /* 0x000e220000002500 */
[----:B------:R-:W1:Y:S01]  /*0070*/  LDCU UR4, c[0x0][0x370] ;  /* 0x00006e00ff0477ac */ /* 0x000e620008000800 */
[C---:B--2---:R-:W-:Y:S02]  /*0080*/  VIADD R6, R0.reuse, 0xffffffff ;  /* 0xffffffff00067836 */ /* 0x044fe40000000000 */
[----:B------:R-:W-:-:S03]  /*0090*/  VIADD R4, R0, 0x1ff ;  /* 0x000001ff00047836 */ /* 0x000fc60000000000 */
[----:B------:R-:W-:Y:S02]  /*00a0*/  ISETP.GT.U32.AND P0, PT, R6, 0x1ff, PT ;  /* 0x000001ff0600780c */ /* 0x000fe40003f04070 */
[----:B------:R-:W-:-:S04]  /*00b0*/  SHF.R.S32.HI R5, RZ, 0x1f, R4 ;  /* 0x0000001fff057819 */ /* 0x000fc80000011404 */
[----:B------:R-:W-:-:S04]  /*00c0*/  LEA.HI R5, R5, R4, RZ, 0x9 ;  /* 0x0000000405057211 */ /* 0x000fc800078f48ff */
[----:B------:R-:W-:-:S03]  /*00d0*/  SHF.R.S32.HI R9, RZ, 0x9, R5 ;  /* 0x00000009ff097819 */ /* 0x000fc60000011405 */
[----:B01----:R-:W-:Y:S05]  /*00e0*/  @P0 BRA `(.L_x_20183) ;  /* 0x0000000400cc0947 */ /* 0x003fea0003800000 */
[----:B------:R-:W0:Y:S01]  /*00f0*/  S2R R22, SR_TID.X ;  /* 0x0000000000167919 */ /* 0x000e220000002100 */
[----:B------:R-:W1:Y:S01]  /*0100*/  LDCU UR6, c[0x0][0x3a8] ;  /* 0x00007500ff0677ac */ /* 0x000e620008000800 */
[----:B------:R-:W-:Y:S01]  /*0110*/  IMAD R4, R7, UR4, RZ ;  /* 0x0000000407047c24 */ /* 0x000fe2000f8e02ff */
[----:B------:R-:W-:-:S03]  /*0120*/  USHF.L.U32 UR4, UR10, 0x8, URZ ;  /* 0x000000080a047899 */ /* 0x000fc600080006ff */
[----:B------:R-:W-:Y:S01]  /*0130*/  IMAD.SHL.U32 R27, R4, 0x100, RZ ;  /* 0x00000100041b7824 */ /* 0x000fe200078e00ff */
[----:B-1----:R-:W-:-:S03]  /*0140*/  UIMAD UR5, UR4, UR6, URZ ;  /* 0x00000006040572a4 */ /* 0x002fc6000f8e02ff */
[----:B------:R-:W-:Y:S01]  /*0150*/  IMAD R20, R27, UR6, RZ ;  /* 0x000000061b147c24 */ /* 0x000fe2000f8e02ff */
[----:B------:R-:W-:-:S04]  /*0160*/  USHF.R.S32.HI UR6, URZ, 0x1f, UR5 ;  /* 0x0000001fff067899 */ /* 0x000fc80008011405 */
[----:B------:R-:W-:-:S04]  /*0170*/  IADD3 R0, P1, PT, R20, UR5, RZ ;  /* 0x0000000514007c10 */ /* 0x000fc8000ff3e0ff */
[----:B------:R-:W-:Y:S02]  /*0180*/  LEA.HI.X.SX32 R20, R20, UR6, 0x1, P1 ;  /* 0x0000000614147c11 */ /* 0x000fe400088f0eff */
[----:B0-----:R-:W-:-:S13]  /*0190*/  ISETP.GT.U32.AND P0, PT, R22, 0xff, PT ;  /* 0x000000ff1600780c */ /* 0x001fda0003f04070 */
[----:B------:R-:W-:Y:S05]  /*01a0*/  @P0 EXIT ;  /* 0x000000000000094d */ /* 0x000fea0003800000 */
[----:B------:R-:W0:Y:S01]  /*01b0*/  LDC R21, c[0x0][0x360] ;  /* 0x0000d800ff157b82 */ /* 0x000e220000000800 */
[----:B------:R-:W-:Y:S01]  /*01c0*/  BSSY.RECONVERGENT B0, `(.L_x_20184) ;  /* 0x0000032000007945 */ /* 0x000fe20003800200 */
[----:B0-----:R-:W0:Y:S01]  /*01d0*/  I2F.U32.RP R8, R21 ;  /* 0x0000001500087306 */ /* 0x001e220000209000 */
[----:B------:R-:W-:Y:S01]  /*01e0*/  IMAD.IADD R5, R22, 0x1, R21 ;  /* 0x0000000116057824 */ /* 0x000fe200078e0215 */
[----:B------:R-:W-:-:S04]  /*01f0*/  ISETP.NE.U32.AND P2, PT, R21, RZ, PT ;  /* 0x000000ff1500720c */ /* 0x000fc80003f45070 */
[C---:B------:R-:W-:Y:S02]  /*0200*/  ISETP.GE.U32.AND P0, PT, R5.reuse, 0x100, PT ;  /* 0x000001000500780c */ /* 0x040fe40003f06070 */
[----:B------:R-:W-:Y:S02]  /*0210*/  VIMNMX.U32 R6, PT, PT, R5, 0x100, !PT ;  /* 0x0000010005067848 */ /* 0x000fe40007fe0000 */
[----:B------:R-:W-:-:S04]  /*0220*/  SEL R7, RZ, 0x1, P0 ;  /* 0x00000001ff077807 */ /* 0x000fc80000000000 */
[----:B------:R-:W-:Y:S01]  /*0230*/  IADD3 R6, PT, PT, R6, -R5, -R7 ;  /* 0x8000000506067210 */ /* 0x000fe20007ffe807 */
[----:B0-----:R-:W0:Y:S02]  /*0240*/  MUFU.RCP R8, R8 ;  /* 0x0000000800087308 */ /* 0x001e240000001000 */
[----:B0-----:R-:W-:-:S06]  /*0250*/  IADD3 R2, PT, PT, R8, 0xffffffe, RZ ;  /* 0x0ffffffe08027810 */ /* 0x001fcc0007ffe0ff */
[----:B------:R0:W1:Y:S02]  /*0260*/  F2I.FTZ.U32.TRUNC.NTZ R3, R2 ;  /* 0x0000000200037305 */ /* 0x000064000021f000 */
[----:B0-----:R-:W-:Y:S02]  /*0270*/  IMAD.MOV.U32 R2, RZ, RZ, RZ ;  /* 0x000000ffff027224 */ /* 0x001fe400078e00ff */
[----:B-1----:R-:W-:-:S04]  /*0280*/  IMAD.MOV R10, RZ, RZ, -R3 ;  /* 0x000000ffff0a7224 */ /* 0x002fc800078e0a03 */
[----:B------:R-:W-:-:S04]  /*0290*/  IMAD R9, R10, R21, RZ ;  /* 0x000000150a097224 */ /* 0x000fc800078e02ff */
[----:B------:R-:W-:-:S06]  /*02a0*/  IMAD.HI.U32 R3, R3, R9, R2 ;  /* 0x0000000903037227 */ /* 0x000fcc00078e0002 */
[----:B------:R-:W-:-:S05]  /*02b0*/  IMAD.HI.U32 R2, R3, R6, RZ ;  /* 0x0000000603027227 */ /* 0x000fca00078e00ff */
[----:B------:R-:W-:-:S05]  /*02c0*/  IADD3 R3, PT, PT, -R2, RZ, RZ ;  /* 0x000000ff02037210 */ /* 0x000fca0007ffe1ff */
[----:B------:R-:W-:-:S05]  /*02d0*/  IMAD R6, R21, R3, R6 ;  /* 0x0000000315067224 */ /* 0x000fca00078e0206 */
[----:B------:R-:W-:-:S13]  /*02e0*/  ISETP.GE.U32.AND P0, PT, R6, R21, PT ;  /* 0x000000150600720c */ /* 0x000fda0003f06070 */
[----:B------:R-:W-:Y:S02]  /*02f0*/  @P0 IMAD.IADD R6, R6, 0x1, -R21 ;  /* 0x0000000106060824 */ /* 0x000fe400078e0a15 */
[----:B------:R-:W-:-:S03]  /*0300*/  @P0 VIADD R2, R2, 0x1 ;  /* 0x0000000102020836 */ /* 0x000fc60000000000 */
[----:B------:R-:W-:-:S13]  /*0310*/  ISETP.GE.U32.AND P1, PT, R6, R21, PT ;  /* 0x000000150600720c */ /* 0x000fda0003f26070 */
[----:B------:R-:W-:Y:S01]  /*0320*/  @P1 VIADD R2, R2, 0x1 ;  /* 0x0000000102021836 */ /* 0x000fe20000000000 */
[----:B------:R-:W-:-:S04]  /*0330*/  @!P2 LOP3.LUT R2, RZ, R21, RZ, 0x33, !PT ;  /* 0x00000015ff02a212 */ /* 0x000fc800078e33ff */
[----:B------:R-:W-:-:S04]  /*0340*/  IADD3 R5, PT, PT, R7, R2, RZ ;  /* 0x0000000207057210 */ /* 0x000fc80007ffe0ff */
[C---:B------:R-:W-:Y:S02]  /*0350*/  LOP3.LUT R2, R5.reuse, 0x3, RZ, 0xc0, !PT ;  /* 0x0000000305027812 */ /* 0x040fe400078ec0ff */
[----:B------:R-:W-:Y:S02]  /*0360*/  ISETP.GE.U32.AND P1, PT, R5, 0x3, PT ;  /* 0x000000030500780c */ /* 0x000fe40003f26070 */
[----:B------:R-:W-:-:S13]  /*0370*/  ISETP.NE.AND P0, PT, R2, 0x3, PT ;  /* 0x000000030200780c */ /* 0x000fda0003f05270 */
[----:B------:R-:W-:Y:S05]  /*0380*/  @!P0 BRA `(.L_x_20185) ;  /* 0x0000000000548947 */ /* 0x000fea0003800000 */
[----:B------:R-:W0:Y:S01]  /*0390*/  LDCU.64 UR6, c[0x0][0x398] ;  /* 0x00007300ff0677ac */ /* 0x000e220008000a00 */
[----:B------:R-:W1:Y:S01]  /*03a0*/  LDC.64 R2, c[0x0][0x380] ;  /* 0x0000e000ff027b82 */ /* 0x000e620000000a00 */
[----:B------:R-:W-:Y:S01]  /*03b0*/  VIADD R5, R5, 0x1 ;  /* 0x0000000105057836 */ /* 0x000fe20000000000 */
[C---:B------:R-:W-:Y:S02]  /*03c0*/  IADD3 R9, P0, PT, R22.reuse, R0, RZ ;  /* 0x0000000016097210 */ /* 0x040fe40007f1e0ff */
[----:B------:R-:W-:Y:S02]  /*03d0*/  IADD3 R12, PT, PT, R22, UR4, R27 ;  /* 0x00000004160c7c10 */ /* 0x000fe4000fffe01b */
[----:B------:R-:W-:Y:S01]  /*03e0*/  LOP3.LUT R5, R5, 0x3, RZ, 0xc0, !PT ;  /* 0x0000000305057812 */ /* 0x000fe200078ec0ff */
[----:B------:R-:W-:-:S04]  /*03f0*/  IMAD.X R6, RZ, RZ, R20, P0 ;  /* 0x000000ffff067224 */ /* 0x000fc800000e0614 */
[----:B------:R-:W-:Y:S02]  /*0400*/  IMAD R22, R5, R21, R22 ;  /* 0x0000001505167224 */ /* 0x000fe400078e0216 */
[----:B------:R-:W-:Y:S01]  /*0410*/  IMAD.MOV R5, RZ, RZ, -R5 ;  /* 0x000000ffff057224 */ /* 0x000fe200078e0a05 */
[----:B0-----:R-:W-:-:S04]  /*0420*/  LEA R8, P0, R9, UR6, 0x1 ;  /* 0x0000000609087c11 */ /* 0x001fc8000f8008ff */
[----:B------:R-:W-:-:S09]  /*0430*/  LEA.HI.X R9, R9, UR7, R6, 0x1, P0 ;  /* 0x0000000709097c11 */ /* 0x000fd200080f0c06 */
.L_x_20186:
[----:B------:R-:W-:Y:S01]  /*0440*/  MOV R10, R8 ;  /* 0x00000008000a7202 */ /* 0x000fe20000000f00 */
[----:B------:R-:W-:-:S05]  /*0450*/  IMAD.MOV.U32 R11, RZ, RZ, R9 ;  /* 0x000000ffff0b7224 */ /* 0x000fca00078e0009 */
[----:B0-----:R-:W2:Y:S01]  /*0460*/  LDG.E.U16.CONSTANT R13, desc[UR8][R10.64] ;  /* 0x000000080a0d7981 */ /* 0x001ea2000c1e9500 */
[----:B-1----:R-:W-:-:S04]  /*0470*/  IMAD.WIDE.U32 R6, R12, 0x2, R2 ;  /* 0x000000020c067825 */ /* 0x002fc800078e0002 */
[----:B------:R-:W-:Y:S02]  /*0480*/  VIADD R5, R5, 0x1 ;  /* 0x0000000105057836 */ /* 0x000fe40000000000 */
[----:B------:R-:W-:-:S03]  /*0490*/  IMAD.WIDE.U32 R8, R21, 0x2, R10 ;  /* 0x0000000215087825 */ /* 0x000fc600078e000a */
[----:B------:R-:W-:Y:S01]  /*04a0*/  ISETP.NE.AND P0, PT, R5, RZ, PT ;  /* 0x000000ff0500720c */ /* 0x000fe20003f05270 */
[----:B------:R-:W-:Y:S01]  /*04b0*/  IMAD.IADD R12, R21, 0x1, R12 ;  /* 0x00000001150c7824 */ /* 0x000fe200078e020c */
[----:B--2---:R0:W-:Y:S11]  /*04c0*/  STG.E.U16 desc[UR8][R6.64], R13 ;  /* 0x0000000d06007986 */ /* 0x0041f6000c101508 */
[----:B------:R-:W-:Y:S05]  /*04d0*/  @P0 BRA `(.L_x_20186) ;  /* 0xfffffffc00d80947 */ /* 0x000fea000383ffff */
.L_x_20185:
[----:B------:R-:W-:Y:S05]  /*04e0*/  BSYNC.RECONVERGENT B0 ;  /* 0x0000000000007941 */ /* 0x000fea0003800200 */
.L_x_20184:
[----:B------:R-:W-:Y:S05]  /*04f0*/  @!P1 EXIT ;  /* 0x000000000000994d */ /* 0x000fea0003800000 */
[----:B------:R-:W1:Y:S01]  /*0500*/  LDC.64 R2, c[0x0][0x380] ;  /* 0x0000e000ff027b82 */ /* 0x000e620000000a00 */
[C---:B------:R-:W-:Y:S01]  /*0510*/  IADD3 R23, PT, PT, R22.reuse, R21, RZ ;  /* 0x0000001516177210 */ /* 0x040fe20007ffe0ff */
[--C-:B------:R-:W-:Y:S01]  /*0520*/  IMAD R24, R21, 0x3, R22.reuse ;  /* 0x0000000315187824 */ /* 0x100fe200078e0216 */
[--C-:B------:R-:W-:Y:S01]  /*0530*/  IADD3 R26, PT, PT, R22, UR4, R27.reuse ;  /* 0x00000004161a7c10 */ /* 0x100fe2000fffe01b */
[----:B------:R-:W-:Y:S01]  /*0540*/  VIADD R5, R4, UR10 ;  /* 0x0000000a04057c36 */ /* 0x000fe20008000000 */
[----:B------:R-:W-:Y:S01]  /*0550*/  IADD3 R27, PT, PT, R23, UR4, R27 ;  /* 0x00000004171b7c10 */ /* 0x000fe2000fffe01b */
[C---:B------:R-:W-:Y:S01]  /*0560*/  IMAD R25, R21.reuse, 0x2, R22 ;  /* 0x0000000215197824 */ /* 0x040fe200078e0216 */
[----:B------:R-:W-:Y:S01]  /*0570*/  LEA R29, R21, R26, 0x1 ;  /* 0x0000001a151d7211 */ /* 0x000fe200078e08ff */
[----:B------:R-:W-:Y:S01]  /*0580*/  IMAD R28, R5, 0x100, R24 ;  /* 0x00000100051c7824 */ /* 0x000fe200078e0218 */
[----:B------:R-:W2:Y:S06]  /*0590*/  LDCU.64 UR6, c[0x0][0x398] ;  /* 0x00007300ff0677ac */ /* 0x000eac0008000a00 */
.L_x_20187:
[-C--:B0-----:R-:W-:Y:S02]  /*05a0*/  IADD3 R5, P0, PT, R22, R0.reuse, RZ ;  /* 0x0000000016057210 */ /* 0x081fe40007f1e0ff */
[-C--:B0-----:R-:W-:Y:S02]  /*05b0*/  IADD3 R7, P1, PT, R23, R0.reuse, RZ ;  /* 0x0000000017077210 */ /* 0x081fe40007f3e0ff */
[-C--:B------:R-:W-:Y:S01]  /*05c0*/  IADD3 R9, P2, PT, R25, R0.reuse, RZ ;  /* 0x0000000019097210 */ /* 0x080fe20007f5e0ff */
[--C-:B------:R-:W-:Y:S01]  /*05d0*/  IMAD.X R6, RZ, RZ, R20.reuse, P0 ;  /* 0x000000ffff067224 */ /* 0x100fe200000e0614 */
[C---:B--2---:R-:W-:Y:S01]  /*05e0*/  LEA R4, P0, R5.reuse, UR6, 0x1 ;  /* 0x0000000605047c11 */ /* 0x044fe2000f8008ff */
[--C-:B------:R-:W-:Y:S01]  /*05f0*/  IMAD.X R16, RZ, RZ, R20.reuse, P1 ;  /* 0x000000ffff107224 */ /* 0x100fe200008e0614 */
[----:B------:R-:W-:Y:S01]  /*0600*/  IADD3 R11, P3, PT, R24, R0, RZ ;  /* 0x00000000180b7210 */ /* 0x000fe20007f7e0ff */
[----:B------:R-:W-:Y:S01]  /*0610*/  IMAD.X R14, RZ, RZ, R20, P2 ;  /* 0x000000ffff0e7224 */ /* 0x000fe200010e0614 */
[----:B------:R-:W-:-:S02]  /*0620*/  LEA.HI.X R5, R5, UR7, R6, 0x1, P0 ;  /* 0x0000000705057c11 */ /* 0x000fc400080f0c06 */
[----:B------:R-:W-:Y:S02]  /*0630*/  LEA R6, P0, R7, UR6, 0x1 ;  /* 0x0000000607067c11 */ /* 0x000fe4000f8008ff */
[----:B------:R-:W-:Y:S02]  /*0640*/  LEA R8, P1, R9, UR6, 0x1 ;  /* 0x0000000609087c11 */ /* 0x000fe4000f8208ff */
[----:B------:R-:W-:Y:S01]  /*0650*/  IADD3.X R12, PT, PT, RZ, R20, RZ, P3, !PT ;  /* 0x00000014ff0c7210 */ /* 0x000fe20001ffe4ff */
[----:B------:R-:W2:Y:S01]  /*0660*/  LDG.E.U16.CONSTANT R5, desc[UR8][R4.64] ;  /* 0x0000000804057981 */ /* 0x000ea2000c1e9500 */
[----:B------:R-:W-:Y:S02]  /*0670*/  LEA R10, P2, R11, UR6, 0x1 ;  /* 0x000000060b0a7c11 */ /* 0x000fe4000f8408ff */
[----:B------:R-:W-:Y:S02]  /*0680*/  LEA.HI.X R7, R7, UR7, R16, 0x1, P0 ;  /* 0x0000000707077c11 */ /* 0x000fe400080f0c10 */
[----:B------:R-:W-:-:S02]  /*0690*/  LEA.HI.X R9, R9, UR7, R14, 0x1, P1 ;  /* 0x0000000709097c11 */ /* 0x000fc400088f0c0e */
[----:B------:R-:W-:Y:S02]  /*06a0*/  LEA.HI.X R11, R11, UR7, R12, 0x1, P2 ;  /* 0x000000070b0b7c11 */ /* 0x000fe400090f0c0c */
[----:B------:R-:W3:Y:S04]  /*06b0*/  LDG.E.U16.CONSTANT R7, desc[UR8][R6.64] ;  /* 0x0000000806077981 */ /* 0x000ee8000c1e9500 */
[----:B------:R-:W4:Y:S04]  /*06c0*/  LDG.E.U16.CONSTANT R9, desc[UR8][R8.64] ;  /* 0x0000000808097981 */ /* 0x000f28000c1e9500 */
[----:B------:R-:W5:Y:S01]  /*06d0*/  LDG.E.U16.CONSTANT R11, desc[UR8][R10.64] ;  /* 0x000000080a0b7981 */ /* 0x000f62000c1e9500 */
[----:B-1----:R-:W-:-:S04]  /*06e0*/  IMAD.WIDE.U32 R12, R26, 0x2, R2 ;  /* 0x000000021a0c7825 */ /* 0x002fc800078e0002 */
[----:B------:R-:W-:Y:S01]  /*06f0*/  IMAD.WIDE.U32 R14, R27, 0x2, R2 ;  /* 0x000000021b0e7825 */ /* 0x000fe200078e0002 */
[----:B------:R-:W-:-:S03]  /*0700*/  IADD3 R22, PT, PT, R21, R22, R21 ;  /* 0x0000001615167210 */ /* 0x000fc60007ffe015 */
[----:B------:R-:W-:-:S04]  /*0710*/  IMAD.WIDE.U32 R16, R29, 0x2, R2 ;  /* 0x000000021d107825 */ /* 0x000fc800078e0002 */
[----:B------:R-:W-:Y:S01]  /*0720*/  IMAD.WIDE.U32 R18, R28, 0x2, R2 ;  /* 0x000000021c127825 */ /* 0x000fe200078e0002 */
[----:B------:R-:W-:-:S04]  /*0730*/  IADD3 R22, PT, PT, R21, R22, R21 ;  /* 0x0000001615167210 */ /* 0x000fc80007ffe015 */
[----:B------:R-:W-:Y:S01]  /*0740*/  ISETP.GE.U32.AND P0, PT, R22, 0x100, PT ;  /* 0x000001001600780c */ /* 0x000fe20003f06070 */
[C---:B------:R-:W-:Y:S01]  /*0750*/  IMAD R25, R21.reuse, 0x4, R25 ;  /* 0x0000000415197824 */ /* 0x040fe200078e0219 */
[C---:B------:R-:W-:Y:S01]  /*0760*/  LEA R27, R21.reuse, R27, 0x2 ;  /* 0x0000001b151b7211 */ /* 0x040fe200078e10ff */
[C---:B------:R-:W-:Y:S02]  /*0770*/  IMAD R24, R21.reuse, 0x4, R24 ;  /* 0x0000000415187824 */ /* 0x040fe400078e0218 */
[C---:B------:R-:W-:Y:S02]  /*0780*/  IMAD R23, R21.reuse, 0x4, R23 ;  /* 0x0000000415177824 */ /* 0x040fe400078e0217 */
[C---:B------:R-:W-:Y:S02]  /*0790*/  IMAD R29, R21.reuse, 0x4, R29 ;  /* 0x00000004151d7824 */ /* 0x040fe400078e021d */
[C---:B------:R-:W-:Y:S02]  /*07a0*/  IMAD R28, R21.reuse, 0x4, R28 ;  /* 0x00000004151c7824 */ /* 0x040fe400078e021c */
[----:B------:R-:W-:Y:S01]  /*07b0*/  IMAD R26, R21, 0x4, R26 ;  /* 0x00000004151a7824 */ /* 0x000fe200078e021a */
[----:B--2---:R0:W-:Y:S04]  /*07c0*/  STG.E.U16 desc[UR8][R12.64], R5 ;  /* 0x000000050c007986 */ /* 0x0041e8000c101508 */
[----:B---3--:R0:W-:Y:S04]  /*07d0*/  STG.E.U16 desc[UR8][R14.64], R7 ;  /* 0x000000070e007986 */ /* 0x0081e8000c101508 */
[----:B----4-:R0:W-:Y:S04]  /*07e0*/  STG.E.U16 desc[UR8][R16.64], R9 ;  /* 0x0000000910007986 */ /* 0x0101e8000c101508 */
[----:B-----5:R0:W-:Y:S01]  /*07f0*/  STG.E.U16 desc[UR8][R18.64], R11 ;  /* 0x0000000b12007986 */ /* 0x0201e2000c101508 */
[----:B------:R-:W-:Y:S05]  /*0800*/  @!P0 BRA `(.L_x_20187) ;  /* 0xfffffffc00648947 */ /* 0x000fea000383ffff */
[----:B------:R-:W-:Y:S05]  /*0810*/  EXIT ;  /* 0x000000000000794d */ /* 0x000fea0003800000 */
.L_x_20183:
[----:B------:R-:W0:Y:S01]  /*0820*/  S2R R2, SR_TID.X ;  /* 0x0000000000027919 */ /* 0x000e220000002100 */
[----:B------:R-:W1:Y:S01]  /*0830*/  LDCU UR5, c[0x0][0x3a8] ;  /* 0x00007500ff0577ac */ /* 0x000e620008000800 */
[----:B------:R-:W-:Y:S01]  /*0840*/  IMAD R5, R7, UR4, RZ ;  /* 0x0000000407057c24 */ /* 0x000fe2000f8e02ff */
[----:B------:R-:W-:Y:S01]  /*0850*/  BSSY.RECONVERGENT B0, `(.L_x_20188) ;  /* 0x0000073000007945 */ /* 0x000fe20003800200 */
[----:B------:R-:W-:Y:S01]  /*0860*/  MOV R8, 0xff7fffff ;  /* 0xff7fffff00087802 */ /* 0x000fe20000000f00 */
[----:B------:R-:W2:Y:S01]  /*0870*/  LDCU.64 UR14, c[0x0][0x390] ;  /* 0x00007200ff0e77ac */ /* 0x000ea20008000a00 */
[----:B-1----:R-:W-:Y:S02]  /*0880*/  UIMAD UR7, UR10, UR5, URZ ;  /* 0x000000050a0772a4 */ /* 0x002fe4000f8e02ff */
[----:B------:R-:W-:Y:S02]  /*0890*/  IMAD R4, R5, UR5, RZ ;  /* 0x0000000505047c24 */ /* 0x000fe4000f8e02ff */
[----:B------:R-:W-:-:S03]  /*08a0*/  USHF.R.S32.HI UR4, URZ, 0x1f, UR7 ;  /* 0x0000001fff047899 */ /* 0x000fc60008011407 */
[----:B------:R-:W-:-:S04]  /*08b0*/  IADD3 R7, P1, PT, R4, UR7, RZ ;  /* 0x0000000704077c10 */ /* 0x000fc8000ff3e0ff */
[----:B------:R-:W-:Y:S02]  /*08c0*/  LEA.HI.X.SX32 R19, R4, UR4, 0x1, P1 ;  /* 0x0000000404137c11 */ /* 0x000fe400088f0eff */
[----:B0-----:R-:W-:-:S13]  /*08d0*/  ISETP.GE.AND P0, PT, R2, R9, PT ;  /* 0x000000090200720c */ /* 0x001fda0003f06270 */
[----:B--2---:R-:W-:Y:S05]  /*08e0*/  @P0 BRA `(.L_x_20189) ;  /* 0x0000000400a40947 */ /* 0x004fea0003800000 */
[----:B------:R-:W0:Y:S01]  /*08f0*/  LDC R3, c[0x0][0x360] ;  /* 0x0000d800ff037b82 */ /* 0x000e220000000800 */
[----:B------:R-:W-:Y:S01]  /*0900*/  BSSY.RECONVERGENT B1, `(.L_x_20190) ;  /* 0x0000039000017945 */ /* 0x000fe20003800200 */
[----:B0-----:R-:W0:Y:S01]  /*0910*/  I2F.U32.RP R12, R3 ;  /* 0x00000003000c7306 */ /* 0x001e220000209000 */
[----:B------:R-:W-:Y:S01]  /*0920*/  IMAD.IADD R6, R2, 0x1, R3 ;  /* 0x0000000102067824 */ /* 0x000fe200078e0203 */
[----:B------:R-:W-:-:S04]  /*0930*/  ISETP.NE.U32.AND P3, PT, R3, RZ, PT ;  /* 0x000000ff0300720c */ /* 0x000fc80003f65070 */
[----:B------:R-:W-:Y:S02]  /*0940*/  ISETP.GE.U32.AND P1, PT, R6, R9, PT ;  /* 0x000000090600720c */ /* 0x000fe40003f26070 */
[----:B------:R-:W-:Y:S01]  /*0950*/  VIMNMX.U32 R13, PT, PT, R9, R6, !PT ;  /* 0x00000006090d7248 */ /* 0x000fe20007fe0000 */
[----:B0-----:R-:W0:Y:S02]  /*0960*/  MUFU.RCP R12, R12 ;  /* 0x0000000c000c7308 */ /* 0x001e240000001000 */
[----:B0-----:R-:W-:-:S06]  /*0970*/  VIADD R10, R12, 0xffffffe ;  /* 0x0ffffffe0c0a7836 */ /* 0x001fcc0000000000 */
[----:B------:R0:W1:Y:S02]  /*0980*/  F2I.FTZ.U32.TRUNC.NTZ R11, R10 ;  /* 0x0000000a000b7305 */ /* 0x000064000021f000 */
[----:B0-----:R-:W-:Y:S02]  /*0990*/  HFMA2 R10, -RZ, RZ, 0, 0 ;  /* 0x00000000ff0a7431 */ /* 0x001fe400000001ff */
[----:B-1----:R-:W-:-:S04]  /*09a0*/  IMAD.MOV R8, RZ, RZ, -R11 ;  /* 0x000000ffff087224 */ /* 0x002fc800078e0a0b */
[----:B------:R-:W-:Y:S01]  /*09b0*/  IMAD R15, R8, R3, RZ ;  /* 0x00000003080f7224 */ /* 0x000fe200078e02ff */
[----:B------:R-:W-:-:S03]  /*09c0*/  SEL R8, RZ, 0x1, P1 ;  /* 0x00000001ff087807 */ /* 0x000fc60000800000 */
[----:B------:R-:W-:Y:S01]  /*09d0*/  IMAD.HI.U32 R11, R11, R15, R10 ;  /* 0x0000000f0b0b7227 */ /* 0x000fe200078e000a */
[----:B------:R-:W-:-:S05]  /*09e0*/  IADD3 R6, PT, PT, R13, -R6, -R8 ;  /* 0x800000060d067210 */ /* 0x000fca0007ffe808 */
[----:B------:R-:W-:-:S04]  /*09f0*/  IMAD.HI.U32 R11, R11, R6, RZ ;  /* 0x000000060b0b7227 */ /* 0x000fc800078e00ff */
[----:B------:R-:W-:-:S04]  /*0a00*/  IMAD.MOV R10, RZ, RZ, -R11 ;  /* 0x000000ffff0a7224 */ /* 0x000fc800078e0a0b */
[----:B------:R-:W-:-:S05]  /*0a10*/  IMAD R6, R3, R10, R6 ;  /* 0x0000000a03067224 */ /* 0x000fca00078e0206 */
[----:B------:R-:W-:-:S13]  /*0a20*/  ISETP.GE.U32.AND P1, PT, R6, R3, PT ;  /* 0x000000030600720c */ /* 0x000fda0003f26070 */
[----:B------:R-:W-:Y:S02]  /*0a30*/  @P1 IMAD.IADD R6, R6, 0x1, -R3 ;  /* 0x0000000106061824 */ /* 0x000fe400078e0a03 */
[----:B------:R-:W-:-:S03]  /*0a40*/  @P1 VIADD R11, R11, 0x1 ;  /* 0x000000010b0b1836 */ /* 0x000fc60000000000 */
[----:B------:R-:W-:-:S13]  /*0a50*/  ISETP.GE.U32.AND P2, PT, R6, R3, PT ;  /* 0x000000030600720c */ /* 0x000fda0003f46070 */
[----:B------:R-:W-:Y:S02]  /*0a60*/  @P2 IADD3 R11, PT, PT, R11, 0x1, RZ ;  /* 0x000000010b0b2810 */ /* 0x000fe40007ffe0ff */
[----:B------:R-:W-:-:S05]  /*0a70*/  @!P3 LOP3.LUT R11, RZ, R3, RZ, 0x33, !PT ;  /* 0x00000003ff0bb212 */ /* 0x000fca00078e33ff */
[----:B------:R-:W-:Y:S02]  /*0a80*/  IMAD.IADD R11, R8, 0x1, R11 ;  /* 0x00000001080b7824 */ /* 0x000fe400078e020b */
[----:B------:R-:W-:-:S03]  /*0a90*/  IMAD.MOV.U32 R8, RZ, RZ, -0x800001 ;  /* 0xff7fffffff087424 */ /* 0x000fc600078e00ff */
[C---:B------:R-:W-:Y:S02]  /*0aa0*/  LOP3.LUT R6, R11.reuse, 0x3, RZ, 0xc0, !PT ;  /* 0x000000030b067812 */ /* 0x040fe400078ec0ff */
[----:B------:R-:W-:Y:S02]  /*0ab0*/  ISETP.GE.U32.AND P1, PT, R11, 0x3, PT ;  /* 0x000000030b00780c */ /* 0x000fe40003f26070 */
[----:B------:R-:W-:Y:S01]  /*0ac0*/  ISETP.NE.AND P2, PT, R6, 0x3, PT ;  /* 0x000000030600780c */ /* 0x000fe20003f45270 */
[----:B------:R-:W-:-:S12]  /*0ad0*/  IMAD.MOV.U32 R6, RZ, RZ, R2 ;  /* 0x000000ffff067224 */ /* 0x000fd800078e0002 */
[----:B------:R-:W-:Y:S05]  /*0ae0*/  @!P2 BRA `(.L_x_20191) ;  /* 0x000000000068a947 */ /* 0x000fea0003800000 */
[----:B------:R-:W0:Y:S01]  /*0af0*/  S2UR UR5, SR_CgaCtaId ;  /* 0x00000000000579c3 */ /* 0x000e220000008800 */
[----:B------:R-:W1:Y:S01]  /*0b00*/  LDCU.64 UR12, c[0x0][0x390] ;  /* 0x00007200ff0c77ac */ /* 0x000e620008000a00 */
[----:B------:R-:W-:Y:S01]  /*0b10*/  IADD3 R13, P2, PT, R2, R7, RZ ;  /* 0x00000007020d7210 */ /* 0x000fe20007f5e0ff */
[----:B------:R-:W-:Y:S01]  /*0b20*/  IMAD.MOV.U32 R8, RZ, RZ, -0x800001 ;  /* 0xff7fffffff087424 */ /* 0x000fe200078e00ff */
[----:B------:R-:W-:Y:S01]  /*0b30*/  IADD3 R11, PT, PT, R11, 0x1, RZ ;  /* 0x000000010b0b7810 */ /* 0x000fe20007ffe0ff */
[----:B------:R-:W-:Y:S02]  /*0b40*/  UMOV UR4, 0x400 ;  /* 0x0000040000047882 */ /* 0x000fe40000000000 */
[----:B------:R-:W-:Y:S01]  /*0b50*/  UIADD3 UR4, UPT, UPT, UR4, 0x20, URZ ;  /* 0x0000002004047890 */ /* 0x000fe2000fffe0ff */
[----:B------:R-:W-:Y:S01]  /*0b60*/  IMAD.X R6, RZ, RZ, R19, P2 ;  /* 0x000000ffff067224 */ /* 0x000fe200010e0613 */
[----:B------:R-:W-:-:S04]  /*0b70*/  LOP3.LUT R11, R11, 0x3, RZ, 0xc0, !PT ;  /* 0x000000030b0b7812 */ /* 0x000fc800078ec0ff */
[----:B------:R-:W-:Y:S02]  /*0b80*/  IADD3 R15, PT, PT, -R11, RZ, RZ ;  /* 0x000000ff0b0f7210 */ /* 0x000fe40007ffe1ff */
[----:B-1----:R-:W-:-:S04]  /*0b90*/  LEA R10, P2, R13, UR12, 0x2 ;  /* 0x0000000c0d0a7c11 */ /* 0x002fc8000f8410ff */
[----:B------:R-:W-:Y:S01]  /*0ba0*/  LEA.HI.X R13, R13, UR13, R6, 0x2, P2 ;  /* 0x0000000d0d0d7c11 */ /* 0x000fe200090f1406 */
[----:B0-----:R-:W-:Y:S01]  /*0bb0*/  ULEA UR4, UR5, UR4, 0x18 ;  /* 0x0000000405047291 */ /* 0x001fe2000f8ec0ff */
[----:B------:R-:W-:-:S05]  /*0bc0*/  IMAD.MOV.U32 R6, RZ, RZ, R2 ;  /* 0x000000ffff067224 */ /* 0x000fca00078e0002 */
[----:B------:R-:W-:-:S07]  /*0bd0*/  LEA R14, R2, UR4, 0x2 ;  /* 0x00000004020e7c11 */ /* 0x000fce000f8e10ff */
.L_x_20192:
[----:B------:R-:W-:-:S05]  /*0be0*/  IMAD.MOV.U32 R12, RZ, RZ, R10 ;  /* 0x000000ffff0c7224 */ /* 0x000fca00078e000a */
[----:B------:R0:W2:Y:S01]  /*0bf0*/  LDG.E.CONSTANT R17, desc[UR8][R12.64] ;  /* 0x000000080c117981 */ /* 0x0000a2000c1e9900 */
[----:B------:R-:W-:Y:S01]  /*0c00*/  VIADD R15, R15, 0x1 ;  /* 0x000000010f0f7836 */ /* 0x000fe20000000000 */
[C---:B------:R-:W-:Y:S01]  /*0c10*/  IADD3 R6, PT, PT, R3.reuse, R6, RZ ;  /* 0x0000000603067210 */ /* 0x040fe20007ffe0ff */
[----:B------:R-:W-:-:S03]  /*0c20*/  IMAD.WIDE.U32 R10, R3, 0x4, R12 ;  /* 0x00000004030a7825 */ /* 0x000fc600078e000c */
[----:B------:R-:W-:Y:S01]  /*0c30*/  ISETP.NE.AND P2, PT, R15, RZ, PT ;  /* 0x000000ff0f00720c */ /* 0x000fe20003f45270 */
[----:B0-----:R-:W-:Y:S01]  /*0c40*/  IMAD.MOV.U32 R13, RZ, RZ, R11 ;  /* 0x000000ffff0d7224 */ /* 0x001fe200078e000b */
[----:B--2---:R0:W-:Y:S01]  /*0c50*/  STS [R14], R17 ;  /* 0x000000110e007388 */ /* 0x0041e20000000800 */
[----:B------:R-:W-:Y:S01]  /*0c60*/  FMNMX.FTZ R8, R17, R8, !PT ;  /* 0x0000000811087209 */ /* 0x000fe20007810000 */
[----:B0-----:R-:W-:-:S09]  /*0c70*/  IMAD R14, R3, 0x4, R14 ;  /* 0x00000004030e7824 */ /* 0x001fd200078e020e */
[----:B------:R-:W-:Y:S05]  /*0c80*/  @P2 BRA `(.L_x_20192) ;  /* 0xfffffffc00d42947 */ /* 0x000fea000383ffff */
.L_x_20191:
[----:B------:R-:W-:Y:S05]  /*0c90*/  BSYNC.RECONVERGENT B1 ;  /* 0x0000000000017941 */ /* 0x000fea0003800200 */
.L_x_20190:
[----:B------:R-:W-:Y:S05]  /*0ca0*/  @!P1 BRA `(.L_x_20189) ;  /* 0x0000000000b49947 */ /* 0x000fea0003800000 */
[----:B------:R-:W0:Y:S01]  /*0cb0*/  S2UR UR5, SR_CgaCtaId ;  /* 0x00000000000579c3 */ /* 0x000e220000008800 */
[----:B------:R-:W-:Y:S01]  /*0cc0*/  UMOV UR4, 0x400 ;  /* 0x0000040000047882 */ /* 0x000fe20000000000 */
[C-C-:B------:R-:W-:Y:S01]  /*0cd0*/  IMAD R18, R3.reuse, 0x2, R6.reuse ;  /* 0x0000000203127824 */ /* 0x140fe200078e0206 */
[----:B------:R-:W-:Y:S01]  /*0ce0*/  UIADD3 UR4, UPT, UPT, UR4, 0x20, URZ ;  /* 0x0000002004047890 */ /* 0x000fe2000fffe0ff */
[----:B------:R-:W-:Y:S02]  /*0cf0*/  IMAD R20, R3, 0x3, R6 ;  /* 0x0000000303147824 */ /* 0x000fe400078e0206 */
[----:B------:R-:W-:Y:S01]  /*0d00*/  IMAD.IADD R22, R6, 0x1, R3 ;  /* 0x0000000106167824 */ /* 0x000fe200078e0203 */
[----:B0-----:R-:W-:-:S06]  /*0d10*/  ULEA UR4, UR5, UR4, 0x18 ;  /* 0x0000000405047291 */ /* 0x001fcc000f8ec0ff */
[----:B------:R-:W-:-:S07]  /*0d20*/  LEA R24, R6, UR4, 0x2 ;  /* 0x0000000406187c11 */ /* 0x000fce000f8e10ff */
.L_x_20193:
[-C--:B------:R-:W-:Y:S02]  /*0d30*/  IADD3 R11, P1, PT, R6, R7.reuse, RZ ;  /* 0x00000007060b7210 */ /* 0x080fe40007f3e0ff */
[----:B------:R-:W-:Y:S02]  /*0d40*/  IADD3 R13, P3, PT, R22, R7, RZ ;  /* 0x00000007160d7210 */ /* 0x000fe40007f7e0ff */
[----:B-1----:R-:W-:Y:S02]  /*0d50*/  IADD3.X R12, PT, PT, RZ, R19, RZ, P1, !PT ;  /* 0x00000013ff0c7210 */ /* 0x002fe40000ffe4ff */
[C---:B------:R-:W-:Y:S01]  /*0d60*/  LEA R10, P2, R11.reuse, UR14, 0x2 ;  /* 0x0000000e0b0a7c11 */ /* 0x040fe2000f8410ff */
[----:B------:R-:W-:Y:S01]  /*0d70*/  IMAD.X R21, RZ, RZ, R19, P3 ;  /* 0x000000ffff157224 */ /* 0x000fe200018e0613 */
[----:B------:R-:W-:Y:S02]  /*0d80*/  IADD3 R15, P1, PT, R18, R7, RZ ;  /* 0x00000007120f7210 */ /* 0x000fe40007f3e0ff */
[----:B------:R-:W-:-:S02]  /*0d90*/  LEA.HI.X R11, R11, UR15, R12, 0x2, P2 ;  /* 0x0000000f0b0b7c11 */ /* 0x000fc400090f140c */
[----:B------:R-:W-:Y:S01]  /*0da0*/  IADD3 R17, P2, PT, R20, R7, RZ ;  /* 0x0000000714117210 */ /* 0x000fe20007f5e0ff */
[--C-:B------:R-:W-:Y:S01]  /*0db0*/  IMAD.X R28, RZ, RZ, R19.reuse, P1 ;  /* 0x000000ffff1c7224 */ /* 0x100fe200008e0613 */
[----:B------:R-:W-:Y:S02]  /*0dc0*/  LEA R12, P3, R13, UR14, 0x2 ;  /* 0x0000000e0d0c7c11 */ /* 0x000fe4000f8610ff */
[----:B------:R-:W-:Y:S01]  /*0dd0*/  LEA R14, P1, R15, UR14, 0x2 ;  /* 0x0000000e0f0e7c11 */ /* 0x000fe2000f8210ff */
[----:B------:R-:W-:Y:S01]  /*0de0*/  IMAD.X R26, RZ, RZ, R19, P2 ;  /* 0x000000ffff1a7224 */ /* 0x000fe200010e0613 */
[----:B------:R-:W-:Y:S01]  /*0df0*/  LEA R16, P2, R17, UR14, 0x2 ;  /* 0x0000000e11107c11 */ /* 0x000fe2000f8410ff */
[----:B------:R-:W2:Y:S01]  /*0e00*/  LDG.E.CONSTANT R11, desc[UR8][R10.64] ;  /* 0x000000080a0b7981 */ /* 0x000ea2000c1e9900 */
[----:B------:R-:W-:Y:S02]  /*0e10*/  LEA.HI.X R13, R13, UR15, R21, 0x2, P3 ;  /* 0x0000000f0d0d7c11 */ /* 0x000fe400098f1415 */
[----:B------:R-:W-:-:S02]  /*0e20*/  LEA.HI.X R15, R15, UR15, R28, 0x2, P1 ;  /* 0x0000000f0f0f7c11 */ /* 0x000fc400088f141c */
[----:B------:R-:W-:Y:S01]  /*0e30*/  LEA.HI.X R17, R17, UR15, R26, 0x2, P2 ;  /* 0x0000000f11117c11 */ /* 0x000fe200090f141a */
[----:B------:R-:W3:Y:S04]  /*0e40*/  LDG.E.CONSTANT R12, desc[UR8][R12.64] ;  /* 0x000000080c0c7981 */ /* 0x000ee8000c1e9900 */
[----:B------:R-:W4:Y:S04]  /*0e50*/  LDG.E.CONSTANT R15, desc[UR8][R14.64] ;  /* 0x000000080e0f7981 */ /* 0x000f28000c1e9900 */
[----:B------:R-:W5:Y:S01]  /*0e60*/  LDG.E.CONSTANT R16, desc[UR8][R16.64] ;  /* 0x0000000810107981 */ /* 0x000f62000c1e9900 */
[C---:B------:R-:W-:Y:S01]  /*0e70*/  LEA R21, R3.reuse, R24, 0x2 ;  /* 0x0000001803157211 */ /* 0x040fe200078e10ff */
[----:B------:R-:W-:-:S02]  /*0e80*/  IMAD R26, R3, 0x8, R24 ;  /* 0x00000008031a7824 */ /* 0x000fc400078e0218 */
[C---:B------:R-:W-:Y:S01]  /*0e90*/  IMAD R23, R3.reuse, 0xc, R24 ;  /* 0x0000000c03177824 */ /* 0x040fe200078e0218 */
[----:B------:R-:W-:-:S04]  /*0ea0*/  IADD3 R6, PT, PT, R3, R6, R3 ;  /* 0x0000000603067210 */ /* 0x000fc80007ffe003 */
[----:B------:R-:W-:-:S04]  /*0eb0*/  IADD3 R6, PT, PT, R3, R6, R3 ;  /* 0x0000000603067210 */ /* 0x000fc80007ffe003 */
[----:B------:R-:W-:Y:S01]  /*0ec0*/  ISETP.GE.AND P1, PT, R6, R9, PT ;  /* 0x000000090600720c */ /* 0x000fe20003f26270 */
[C---:B------:R-:W-:Y:S01]  /*0ed0*/  IMAD R18, R3.reuse, 0x4, R18 ;  /* 0x0000000403127824 */ /* 0x040fe200078e0212 */
[C---:B------:R-:W-:Y:S01]  /*0ee0*/  LEA R22, R3.reuse, R22, 0x2 ;  /* 0x0000001603167211 */ /* 0x040fe200078e10ff */
[C---:B------:R-:W-:Y:S01]  /*0ef0*/  IMAD R20, R3.reuse, 0x4, R20 ;  /* 0x0000000403147824 */ /* 0x040fe200078e0214 */
[----:B--2---:R0:W-:Y:S04]  /*0f00*/  STS [R24], R11 ;  /* 0x0000000b18007388 */ /* 0x0041e80000000800 */
[----:B---3--:R1:W-:Y:S04]  /*0f10*/  STS [R21], R12 ;  /* 0x0000000c15007388 */ /* 0x0083e80000000800 */
[----:B----4-:R1:W-:Y:S04]  /*0f20*/  STS [R26], R15 ;  /* 0x0000000f1a007388 */ /* 0x0103e80000000800 */
[----:B-----5:R1:W-:Y:S01]  /*0f30*/  STS [R23], R16 ;  /* 0x0000001017007388 */ /* 0x0203e20000000800 */
[----:B------:R-:W-:Y:S01]  /*0f40*/  FMNMX3.FTZ R8, R8, R11, R12, !PT ;  /* 0x0000000b08087276 */ /* 0x000fe2000781000c */
[----:B0-----:R-:W-:-:S03]  /*0f50*/  IMAD R24, R3, 0x10, R24 ;  /* 0x0000001003187824 */ /* 0x001fc600078e0218 */
[----:B------:R-:W-:Y:S01]  /*0f60*/  FMNMX3.FTZ R8, R8, R15, R16, !PT ;  /* 0x0000000f08087276 */ /* 0x000fe20007810010 */
[----:B------:R-:W-:Y:S06]  /*0f70*/  @!P1 BRA `(.L_x_20193) ;  /* 0xfffffffc006c9947 */ /* 0x000fec000383ffff */
.L_x_20189:
[----:B------:R-:W-:Y:S05]  /*0f80*/  BSYNC.RECONVERGENT B0 ;  /* 0x0000000000007941 */ /* 0x000fea0003800200 */
.L_x_20188:
[----:B------:R-:W0:Y:S01]  /*0f90*/  SHFL.BFLY PT, R3, R8, 0x10, 0x1f ;  /* 0x0e001f0008037f89 */ /* 0x000e2200000e0000 */
[----:B------:R-:W2:Y:S08]  /*0fa0*/  S2UR UR5, SR_CgaCtaId ;  /* 0x00000000000579c3 */ /* 0x000eb00000008800 */
[----:B------:R-:W-:Y:S01]  /*0fb0*/  BAR.SYNC.DEFER_BLOCKING 0x0 ;  /* 0x0000000000007b1d */ /* 0x000fe20000010000 */
[----:B-1----:R-:W-:-:S02]  /*0fc0*/  LOP3.LUT P1, R12, R2, 0x1f, RZ, 0xc0, !PT ;  /* 0x0000001f020c7812 */ /* 0x002fc4000782c0ff */
[----:B------:R-:W-:Y:S02]  /*0fd0*/  MOV R16, RZ ;  /* 0x000000ff00107202 */ /* 0x000fe40000000f00 */
[----:B------:R-:W-:Y:S01]  /*0fe0*/  ISETP.GT.U32.AND P2, PT, R12, 0x3, PT ;  /* 0x000000030c00780c */ /* 0x000fe20003f44070 */
[----:B------:R-:W-:Y:S01]  /*0ff0*/  UMOV UR4, 0x400 ;  /* 0x0000040000047882 */ /* 0x000fe20000000000 */
[----:B------:R-:W1:Y:S01]  /*1000*/  LDCU.64 UR14, c[0x0][0x388] ;  /* 0x00007100ff0e77ac */ /* 0x000e620008000a00 */
[----:B------:R-:W-:Y:S01]  /*1010*/  BSSY.RECONVERGENT B0, `(.L_x_20194) ;  /* 0x00000a1000007945 */ /* 0x000fe20003800200 */
[----:B0-----:R-:W-:Y:S01]  /*1020*/  FMNMX.FTZ R3, R3, R8, !PT ;  /* 0x0000000803037209 */ /* 0x001fe20007810000 */
[----:B--2---:R-:W-:-:S04]  /*1030*/  ULEA UR6, UR5, UR4, 0x18 ;  /* 0x0000000405067291 */ /* 0x004fc8000f8ec0ff */
[----:B------:R-:W0:Y:S02]  /*1040*/  SHFL.BFLY PT, R6, R3, 0x8, 0x1f ;  /* 0x0d001f0003067f89 */ /* 0x000e2400000e0000 */
[----:B------:R-:W-:Y:S02]  /*1050*/  LEA R12, R12, UR6, 0x2 ;  /* 0x000000060c0c7c11 */ /* 0x000fe4000f8e10ff */
[----:B0-----:R-:W-:Y:S02]  /*1060*/  FMNMX.FTZ R6, R3, R6, !PT ;  /* 0x0000000603067209 */ /* 0x001fe40007810000 */
[----:B------:R-:W-:-:S03]  /*1070*/  SHF.R.U32.HI R3, RZ, 0x3, R2 ;  /* 0x00000003ff037819 */ /* 0x000fc60000011602 */
[----:B------:R-:W0:Y:S01]  /*1080*/  SHFL.BFLY PT, R11, R6, 0x4, 0x1f ;  /* 0x0c801f00060b7f89 */ /* 0x000e2200000e0000 */
[----:B------:R-:W-:Y:S02]  /*1090*/  LOP3.LUT R8, R3, 0x7c, RZ, 0xc0, !PT ;  /* 0x0000007c03087812 */ /* 0x000fe400078ec0ff */
[----:B0-----:R-:W-:-:S05]  /*10a0*/  FMNMX.FTZ R11, R6, R11, !PT ;  /* 0x0000000b060b7209 */ /* 0x001fca0007810000 */
[----:B------:R-:W0:Y:S02]  /*10b0*/  SHFL.BFLY PT, R10, R11, 0x2, 0x1f ;  /* 0x0c401f000b0a7f89 */ /* 0x000e2400000e0000 */
[----:B0-----:R-:W-:Y:S01]  /*10c0*/  FMNMX.FTZ R10, R11, R10, !PT ;  /* 0x0000000a0b0a7209 */ /* 0x001fe20007810000 */
[----:B------:R-:W-:-:S04]  /*10d0*/  IMAD.MOV.U32 R11, RZ, RZ, -0x800001 ;  /* 0xff7fffffff0b7424 */ /* 0x000fc800078e00ff */
[----:B------:R-:W0:Y:S02]  /*10e0*/  SHFL.BFLY PT, R13, R10, 0x1, 0x1f ;  /* 0x0c201f000a0d7f89 */ /* 0x000e2400000e0000 */
[----:B0-----:R-:W-:-:S05]  /*10f0*/  FMNMX.FTZ R13, R10, R13, !PT ;  /* 0x0000000d0a0d7209 */ /* 0x001fca0007810000 */
[----:B------:R-:W-:Y:S01]  /*1100*/  @!P1 STS [R8+UR6], R13 ;  /* 0x0000000d08009988 */ /* 0x000fe20008000806 */
[----:B------:R-:W-:Y:S06]  /*1110*/  BAR.SYNC.DEFER_BLOCKING 0x0 ;  /* 0x0000000000007b1d */ /* 0x000fec0000010000 */
[----:B------:R-:W0:Y:S04]  /*1120*/  @!P2 LDS R11, [R12] ;  /* 0x000000000c0ba984 */ /* 0x000e280000000800 */
[----:B0-----:R-:W0:Y:S02]  /*1130*/  SHFL.BFLY PT, R6, R11, 0x2, 0x1f ;  /* 0x0c401f000b067f89 */ /* 0x001e2400000e0000 */
[----:B0-----:R-:W-:-:S05]  /*1140*/  FMNMX.FTZ R10, R6, R11, !PT ;  /* 0x0000000b060a7209 */ /* 0x001fca0007810000 */
[----:B------:R-:W0:Y:S02]  /*1150*/  SHFL.BFLY PT, R3, R10, 0x1, 0x1f ;  /* 0x0c201f000a037f89 */ /* 0x000e2400000e0000 */
[----:B0-----:R-:W-:Y:S01]  /*1160*/  FMNMX.FTZ R6, R10, R3, !PT ;  /* 0x000000030a067209 */ /* 0x001fe20007810000 */
[----:B------:R-:W-:-:S05]  /*1170*/  IMAD.SHL.U32 R3, R9, 0x4, RZ ;  /* 0x0000000409037824 */ /* 0x000fca00078e00ff */
[----:B------:R-:W0:Y:S01]  /*1180*/  SHFL.IDX PT, R6, R6, RZ, 0x1f ;  /* 0x00001fff06067589 */ /* 0x000e2200000e0000 */
[----:B-1----:R-:W-:Y:S05]  /*1190*/  @P0 BRA `(.L_x_20195) ;  /* 0x0000000800200947 */ /* 0x002fea0003800000 */
[----:B------:R-:W1:Y:S01]  /*11a0*/  LDC R8, c[0x0][0x360] ;  /* 0x0000d800ff087b82 */ /* 0x000e620000000800 */
[----:B------:R-:W-:Y:S01]  /*11b0*/  BSSY.RECONVERGENT B1, `(.L_x_20196) ;  /* 0x000003d000017945 */ /* 0x000fe20003800200 */
[----:B-1----:R-:W1:Y:S01]  /*11c0*/  I2F.U32.RP R15, R8 ;  /* 0x00000008000f7306 */ /* 0x002e620000209000 */
[----:B------:R-:W-:Y:S01]  /*11d0*/  IMAD.IADD R12, R2, 0x1, R8 ;  /* 0x00000001020c7824 */ /* 0x000fe200078e0208 */
[----:B------:R-:W-:-:S04]  /*11e0*/  ISETP.NE.U32.AND P4, PT, R8, RZ, PT ;  /* 0x000000ff0800720c */ /* 0x000fc80003f85070 */
[----:B------:R-:W-:Y:S02]  /*11f0*/  ISETP.GE.U32.AND P0, PT, R12, R9, PT ;  /* 0x000000090c00720c */ /* 0x000fe40003f06070 */
[----:B------:R-:W-:Y:S02]  /*1200*/  VIMNMX.U32 R13, PT, PT, R9, R12, !PT ;  /* 0x0000000c090d7248 */ /* 0x000fe40007fe0000 */
[----:B------:R-:W-:-:S04]  /*1210*/  SEL R14, RZ, 0x1, P0 ;  /* 0x00000001ff0e7807 */ /* 0x000fc80000000000 */
[----:B------:R-:W-:Y:S01]  /*1220*/  IADD3 R13, PT, PT, R13, -R12, -R14 ;  /* 0x8000000c0d0d7210 */ /* 0x000fe20007ffe80e */
[----:B-1----:R-:W1:Y:S02]  /*1230*/  MUFU.RCP R15, R15 ;  /* 0x0000000f000f7308 */ /* 0x002e640000001000 */
[----:B-1----:R-:W-:-:S06]  /*1240*/  VIADD R10, R15, 0xffffffe ;  /* 0x0ffffffe0f0a7836 */ /* 0x002fcc0000000000 */
[----:B------:R1:W2:Y:S02]  /*1250*/  F2I.FTZ.U32.TRUNC.NTZ R11, R10 ;  /* 0x0000000a000b7305 */ /* 0x0002a4000021f000 */
[----:B-1----:R-:W-:Y:S02]  /*1260*/  HFMA2 R10, -RZ, RZ, 0, 0 ;  /* 0x00000000ff0a7431 */ /* 0x002fe400000001ff */
[----:B--2---:R-:W-:-:S04]  /*1270*/  IMAD.MOV R17, RZ, RZ, -R11 ;  /* 0x000000ffff117224 */ /* 0x004fc800078e0a0b */
[----:B------:R-:W-:-:S04]  /*1280*/  IMAD R17, R17, R8, RZ ;  /* 0x0000000811117224 */ /* 0x000fc800078e02ff */
[----:B------:R-:W-:-:S04]  /*1290*/  IMAD.HI.U32 R16, R11, R17, R10 ;  /* 0x000000110b107227 */ /* 0x000fc800078e000a */
[----:B------:R-:W-:Y:S02]  /*12a0*/  IMAD.MOV.U32 R17, RZ, RZ, R2 ;  /* 0x000000ffff117224 */ /* 0x000fe400078e0002 */
[----:B------:R-:W-:-:S04]  /*12b0*/  IMAD.HI.U32 R11, R16, R13, RZ ;  /* 0x0000000d100b7227 */ /* 0x000fc800078e00ff */
[----:B------:R-:W-:Y:S02]  /*12c0*/  IMAD.MOV R10, RZ, RZ, -R11 ;  /* 0x000000ffff0a7224 */ /* 0x000fe400078e0a0b */
[----:B------:R-:W-:Y:S02]  /*12d0*/  IMAD.MOV.U32 R16, RZ, RZ, RZ ;  /* 0x000000ffff107224 */ /* 0x000fe400078e00ff */
[----:B------:R-:W-:-:S05]  /*12e0*/  IMAD R13, R8, R10, R13 ;  /* 0x0000000a080d7224 */ /* 0x000fca00078e020d */
[----:B------:R-:W-:-:S13]  /*12f0*/  ISETP.GE.U32.AND P0, PT, R13, R8, PT ;  /* 0x000000080d00720c */ /* 0x000fda0003f06070 */
[----:B------:R-:W-:Y:S02]  /*1300*/  @P0 IMAD.IADD R13, R13, 0x1, -R8 ;  /* 0x000000010d0d0824 */ /* 0x000fe400078e0a08 */
[----:B------:R-:W-:-:S03]  /*1310*/  @P0 VIADD R11, R11, 0x1 ;  /* 0x000000010b0b0836 */ /* 0x000fc60000000000 */
[----:B------:R-:W-:-:S13]  /*1320*/  ISETP.GE.U32.AND P3, PT, R13, R8, PT ;  /* 0x000000080d00720c */ /* 0x000fda0003f66070 */
[----:B------:R-:W-:Y:S02]  /*1330*/  @P3 IADD3 R11, PT, PT, R11, 0x1, RZ ;  /* 0x000000010b0b3810 */ /* 0x000fe40007ffe0ff */
[----:B------:R-:W-:-:S05]  /*1340*/  @!P4 LOP3.LUT R11, RZ, R8, RZ, 0x33, !PT ;  /* 0x00000008ff0bc212 */ /* 0x000fca00078e33ff */
[----:B------:R-:W-:-:S05]  /*1350*/  IMAD.IADD R11, R14, 0x1, R11 ;  /* 0x000000010e0b7824 */ /* 0x000fca00078e020b */
[C---:B------:R-:W-:Y:S02]  /*1360*/  LOP3.LUT R10, R11.reuse, 0x3, RZ, 0xc0, !PT ;  /* 0x000000030b0a7812 */ /* 0x040fe400078ec0ff */
[----:B------:R-:W-:Y:S02]  /*1370*/  ISETP.GE.U32.AND P0, PT, R11, 0x3, PT ;  /* 0x000000030b00780c */ /* 0x000fe40003f06070 */
[----:B------:R-:W-:-:S13]  /*1380*/  ISETP.NE.AND P3, PT, R10, 0x3, PT ;  /* 0x000000030a00780c */ /* 0x000fda0003f65270 */
[----:B------:R-:W-:Y:S05]  /*1390*/  @!P3 BRA `(.L_x_20197) ;  /* 0x000000000078b947 */ /* 0x000fea0003800000 */
[----:B------:R-:W1:Y:S01]  /*13a0*/  LDCU.64 UR12, c[0x0][0x388] ;  /* 0x00007100ff0c77ac */ /* 0x000e620008000a00 */
[----:B------:R-:W-:Y:S01]  /*13b0*/  IADD3 R13, P3, PT, R2, R7, RZ ;  /* 0x00000007020d7210 */ /* 0x000fe20007f7e0ff */
[----:B------:R-:W-:Y:S01]  /*13c0*/  IMAD.MOV.U32 R16, RZ, RZ, RZ ;  /* 0x000000ffff107224 */ /* 0x000fe200078e00ff */
[----:B------:R-:W-:Y:S01]  /*13d0*/  IADD3 R11, PT, PT, R11, 0x1, RZ ;  /* 0x000000010b0b7810 */ /* 0x000fe20007ffe0ff */
[----:B------:R-:W-:Y:S01]  /*13e0*/  UIADD3 UR6, UPT, UPT, UR4, 0x20, URZ ;  /* 0x0000002004067890 */ /* 0x000fe2000fffe0ff */
[----:B------:R-:W-:Y:S02]  /*13f0*/  IMAD.MOV.U32 R17, RZ, RZ, R2 ;  /* 0x000000ffff117224 */ /* 0x000fe400078e0002 */
[----:B------:R-:W-:Y:S01]  /*1400*/  IMAD.X R12, RZ, RZ, R19, P3 ;  /* 0x000000ffff0c7224 */ /* 0x000fe200018e0613 */
[----:B------:R-:W-:Y:S01]  /*1410*/  ULEA UR6, UR5, UR6, 0x18 ;  /* 0x0000000605067291 */ /* 0x000fe2000f8ec0ff */
[----:B------:R-:W-:-:S04]  /*1420*/  LOP3.LUT R11, R11, 0x3, RZ, 0xc0, !PT ;  /* 0x000000030b0b7812 */ /* 0x000fc800078ec0ff */
[----:B------:R-:W-:Y:S02]  /*1430*/  IADD3 R15, PT, PT, -R11, RZ, RZ ;  /* 0x000000ff0b0f7210 */ /* 0x000fe40007ffe1ff */
[----:B------:R-:W-:Y:S02]  /*1440*/  LEA R14, R2, UR6, 0x2 ;  /* 0x00000006020e7c11 */ /* 0x000fe4000f8e10ff */
[----:B-1----:R-:W-:-:S04]  /*1450*/  LEA R10, P3, R13, UR12, 0x2 ;  /* 0x0000000c0d0a7c11 */ /* 0x002fc8000f8610ff */
[----:B------:R-:W-:-:S09]  /*1460*/  LEA.HI.X R13, R13, UR13, R12, 0x2, P3 ;  /* 0x0000000d0d0d7c11 */ /* 0x000fd200098f140c */
.L_x_20198:
[----:B------:R-:W-:Y:S02]  /*1470*/  IMAD.MOV.U32 R11, RZ, RZ, R13 ;  /* 0x000000ffff0b7224 */ /* 0x000fe400078e000d */
[----:B-1----:R1:W0:Y:S04]  /*1480*/  LDS R13, [R14] ;  /* 0x000000000e0d7984 */ /* 0x0022280000000800 */
[----:B------:R-:W2:Y:S01]  /*1490*/  LDG.E.CONSTANT R12, desc[UR8][R10.64] ;  /* 0x000000080a0c7981 */ /* 0x000ea2000c1e9900 */
[----:B------:R-:W-:Y:S02]  /*14a0*/  IMAD R20, R9, 0x4, R14 ;  /* 0x0000000409147824 */ /* 0x000fe400078e020e */
[----:B------:R-:W-:Y:S02]  /*14b0*/  VIADD R15, R15, 0x1 ;  /* 0x000000010f0f7836 */ /* 0x000fe40000000000 */
[----:B------:R-:W-:-:S02]  /*14c0*/  IMAD.IADD R17, R8, 0x1, R17 ;  /* 0x0000000108117824 */ /* 0x000fc400078e0211 */
[----:B-1----:R-:W-:Y:S01]  /*14d0*/  IMAD R14, R8, 0x4, R14 ;  /* 0x00000004080e7824 */ /* 0x002fe200078e020e */
[----:B------:R-:W-:Y:S01]  /*14e0*/  ISETP.NE.AND P3, PT, R15, RZ, PT ;  /* 0x000000ff0f00720c */ /* 0x000fe20003f65270 */
[----:B0-----:R-:W-:-:S04]  /*14f0*/  FADD.FTZ R13, -R6, R13 ;  /* 0x0000000d060d7221 */ /* 0x001fc80000010100 */
[----:B------:R-:W-:-:S04]  /*1500*/  FMUL.FTZ R18, R13, 1.4426950216293334961 ;  /* 0x3fb8aa3b0d127820 */ /* 0x000fc80000410000 */
[----:B------:R-:W2:Y:S02]  /*1510*/  MUFU.EX2 R13, R18 ;  /* 0x00000012000d7308 */ /* 0x000ea40000000800 */
[----:B--2---:R-:W-:Y:S01]  /*1520*/  FMUL.FTZ R21, R12, R13 ;  /* 0x0000000d0c157220 */ /* 0x004fe20000410000 */
[----:B------:R-:W-:-:S04]  /*1530*/  IMAD.WIDE.U32 R12, R8, 0x4, R10 ;  /* 0x00000004080c7825 */ /* 0x000fc800078e000a */
[----:B------:R-:W-:Y:S01]  /*1540*/  FADD.FTZ R16, R21, R16 ;  /* 0x0000001015107221 */ /* 0x000fe20000010000 */
[----:B------:R1:W-:Y:S01]  /*1550*/  STS [R20], R21 ;  /* 0x0000001514007388 */ /* 0x0003e20000000800 */
[----:B------:R-:W-:Y:S01]  /*1560*/  MOV R10, R12 ;  /* 0x0000000c000a7202 */ /* 0x000fe20000000f00 */
[----:B------:R-:W-:Y:S06]  /*1570*/  @P3 BRA `(.L_x_20198) ;  /* 0xfffffffc00bc3947 */ /* 0x000fec000383ffff */
.L_x_20197:
[----:B------:R-:W-:Y:S05]  /*1580*/  BSYNC.RECONVERGENT B1 ;  /* 0x0000000000017941 */ /* 0x000fea0003800200 */
.L_x_20196:
[----:B------:R-:W-:Y:S05]  /*1590*/  @!P0 BRA `(.L_x_20195) ;  /* 0x0000000400208947 */ /* 0x000fea0003800000 */
[----:B------:R-:W-:Y:S01]  /*15a0*/  UIADD3 UR6, UPT, UPT, UR4, 0x20, URZ ;  /* 0x0000002004067890 */ /* 0x000fe2000fffe0ff */
[C-C-:B------:R-:W-:Y:S01]  /*15b0*/  IMAD R18, R8.reuse, 0x2, R17.reuse ;  /* 0x0000000208127824 */ /* 0x140fe200078e0211 */
[----:B-1----:R-:W-:Y:S01]  /*15c0*/  IADD3 R21, PT, PT, R17, R8, RZ ;  /* 0x0000000811157210 */ /* 0x002fe20007ffe0ff */
[----:B------:R-:W-:Y:S01]  /*15d0*/  IMAD R20, R8, 0x3, R17 ;  /* 0x0000000308147824 */ /* 0x000fe200078e0211 */
[----:B------:R-:W-:-:S06]  /*15e0*/  ULEA UR6, UR5, UR6, 0x18 ;  /* 0x0000000605067291 */ /* 0x000fcc000f8ec0ff */
[----:B------:R-:W-:-:S07]  /*15f0*/  LEA R23, R17, UR6, 0x2 ;  /* 0x0000000611177c11 */ /* 0x000fce000f8e10ff */
.L_x_20199:
[----:B--2---:R-:W-:-:S05]  /*1600*/  IADD3 R11, P0, PT, R17, R7, RZ ;  /* 0x00000007110b7210 */ /* 0x004fca0007f1e0ff */
[----:B------:R-:W-:Y:S01]  /*1610*/  IMAD.X R12, RZ, RZ, R19, P0 ;  /* 0x000000ffff0c7224 */ /* 0x000fe200000e0613 */
[----:B------:R-:W-:-:S04]  /*1620*/  LEA R10, P0, R11, UR14, 0x2 ;  /* 0x0000000e0b0a7c11 */ /* 0x000fc8000f8010ff */
[----:B------:R-:W-:-:S05]  /*1630*/  LEA.HI.X R11, R11, UR15, R12, 0x2, P0 ;  /* 0x0000000f0b0b7c11 */ /* 0x000fca00080f140c */
[----:B------:R-:W2:Y:S01]  /*1640*/  LDG.E.CONSTANT R22, desc[UR8][R10.64] ;  /* 0x000000080a167981 */ /* 0x000ea2000c1e9900 */
[----:B------:R-:W-:-:S05]  /*1650*/  IADD3 R13, P0, PT, R21, R7, RZ ;  /* 0x00000007150d7210 */ /* 0x000fca0007f1e0ff */
[----:B------:R-:W-:Y:S01]  /*1660*/  IMAD.X R14, RZ, RZ, R19, P0 ;  /* 0x000000ffff0e7224 */ /* 0x000fe200000e0613 */
[----:B------:R-:W-:-:S04]  /*1670*/  LEA R12, P0, R13, UR14, 0x2 ;  /* 0x0000000e0d0c7c11 */ /* 0x000fc8000f8010ff */
[----:B------:R-:W-:-:S05]  /*1680*/  LEA.HI.X R13, R13, UR15, R14, 0x2, P0 ;  /* 0x0000000f0d0d7c11 */ /* 0x000fca00080f140e */
[----:B------:R1:W3:Y:S01]  /*1690*/  LDG.E.CONSTANT R12, desc[UR8][R12.64] ;  /* 0x000000080c0c7981 */ /* 0x0002e2000c1e9900 */
[----:B------:R-:W-:-:S05]  /*16a0*/  IADD3 R15, P0, PT, R18, R7, RZ ;  /* 0x00000007120f7210 */ /* 0x000fca0007f1e0ff */
[----:B------:R-:W-:Y:S01]  /*16b0*/  IMAD.X R24, RZ, RZ, R19, P0 ;  /* 0x000000ffff187224 */ /* 0x000fe200000e0613 */
[C---:B------:R-:W-:Y:S01]  /*16c0*/  LEA R14, P0, R15.reuse, UR14, 0x2 ;  /* 0x0000000e0f0e7c11 */ /* 0x040fe2000f8010ff */
[----:B-1----:R-:W0:Y:S03]  /*16d0*/  LDS R13, [R23] ;  /* 0x00000000170d7984 */ /* 0x002e260000000800 */
[----:B------:R-:W-:-:S05]  /*16e0*/  LEA.HI.X R15, R15, UR15, R24, 0x2, P0 ;  /* 0x0000000f0f0f7c11 */ /* 0x000fca00080f1418 */
[----:B------:R1:W4:Y:S01]  /*16f0*/  LDG.E.CONSTANT R14, desc[UR8][R14.64] ;  /* 0x000000080e0e7981 */ /* 0x000322000c1e9900 */
[----:B------:R-:W-:-:S04]  /*1700*/  IADD3 R11, P0, PT, R20, R7, RZ ;  /* 0x00000007140b7210 */ /* 0x000fc80007f1e0ff */
[----:B------:R-:W-:Y:S02]  /*1710*/  IADD3.X R24, PT, PT, RZ, R19, RZ, P0, !PT ;  /* 0x00000013ff187210 */ /* 0x000fe400007fe4ff */
[----:B------:R-:W-:-:S04]  /*1720*/  LEA R10, P0, R11, UR14, 0x2 ;  /* 0x0000000e0b0a7c11 */ /* 0x000fc8000f8010ff */
[----:B------:R-:W-:-:S05]  /*1730*/  LEA.HI.X R11, R11, UR15, R24, 0x2, P0 ;  /* 0x0000000f0b0b7c11 */ /* 0x000fca00080f1418 */
[----:B------:R5:W4:Y:S01]  /*1740*/  LDG.E.CONSTANT R10, desc[UR8][R10.64] ;  /* 0x000000080a0a7981 */ /* 0x000b22000c1e9900 */
[C---:B-1----:R-:W-:Y:S01]  /*1750*/  IMAD R15, R8.reuse, 0x4, R23 ;  /* 0x00000004080f7824 */ /* 0x042fe200078e0217 */
[C---:B------:R-:W-:Y:S01]  /*1760*/  IADD3 R17, PT, PT, R8.reuse, R17, R8 ;  /* 0x0000001108117210 */ /* 0x040fe20007ffe008 */
[C---:B------:R-:W-:Y:S02]  /*1770*/  IMAD R26, R8.reuse, 0x4, R3 ;  /* 0x00000004081a7824 */ /* 0x040fe400078e0203 */
[C---:B------:R-:W-:Y:S01]  /*1780*/  IMAD R18, R8.reuse, 0x4, R18 ;  /* 0x0000000408127824 */ /* 0x040fe200078e0212 */
[C---:B------:R-:W-:Y:S01]  /*1790*/  IADD3 R17, PT, PT, R8.reuse, R17, R8 ;  /* 0x0000001108117210 */ /* 0x040fe20007ffe008 */
[C---:B------:R-:W-:Y:S02]  /*17a0*/  IMAD R20, R8.reuse, 0x4, R20 ;  /* 0x0000000408147824 */ /* 0x040fe400078e0214 */
[----:B------:R-:W-:Y:S01]  /*17b0*/  IMAD R21, R8, 0x4, R21 ;  /* 0x0000000408157824 */ /* 0x000fe200078e0215 */
[----:B-----5:R-:W-:-:S02]  /*17c0*/  IADD3 R11, PT, PT, R26, R23, RZ ;  /* 0x000000171a0b7210 */ /* 0x020fc40007ffe0ff */
[----:B------:R-:W-:Y:S01]  /*17d0*/  ISETP.GE.AND P0, PT, R17, R9, PT ;  /* 0x000000091100720c */ /* 0x000fe20003f06270 */
[----:B0-----:R-:W-:-:S04]  /*17e0*/  FADD.FTZ R13, -R6, R13 ;  /* 0x0000000d060d7221 */ /* 0x001fc80000010100 */
[----:B------:R-:W-:-:S04]  /*17f0*/  FMUL.FTZ R24, R13, 1.4426950216293334961 ;  /* 0x3fb8aa3b0d187820 */ /* 0x000fc80000410000 */
[----:B------:R0:W2:Y:S02]  /*1800*/  MUFU.EX2 R13, R24 ;  /* 0x00000018000d7308 */ /* 0x0000a40000000800 */
[--C-:B0-----:R-:W-:Y:S02]  /*1810*/  IMAD R24, R8, 0x8, R23.reuse ;  /* 0x0000000808187824 */ /* 0x101fe400078e0217 */
[----:B--2---:R-:W-:Y:S01]  /*1820*/  FMUL.FTZ R13, R22, R13 ;  /* 0x0000000d160d7220 */ /* 0x004fe20000410000 */
[----:B------:R-:W-:-:S05]  /*1830*/  IMAD R22, R9, 0x4, R23 ;  /* 0x0000000409167824 */ /* 0x000fca00078e0217 */
[----:B------:R0:W-:Y:S04]  /*1840*/  STS [R22], R13 ;  /* 0x0000000d16007388 */ /* 0x0001e80000000800 */
[----:B------:R-:W1:Y:S01]  /*1850*/  LDS R15, [R15] ;  /* 0x000000000f0f7984 */ /* 0x000e620000000800 */
[----:B0-----:R-:W-:Y:S02]  /*1860*/  IMAD R22, R8, 0x8, R3 ;  /* 0x0000000808167824 */ /* 0x001fe400078e0203 */
[----:B------:R-:W-:Y:S01]  /*1870*/  FADD.FTZ R13, R13, R16 ;  /* 0x000000100d0d7221 */ /* 0x000fe20000010000 */
[----:B-1----:R-:W-:Y:S01]  /*1880*/  FADD.FTZ R25, -R6, R15 ;  /* 0x0000000f06197221 */ /* 0x002fe20000010100 */
[--C-:B------:R-:W-:Y:S02]  /*1890*/  IMAD.IADD R15, R22, 0x1, R23.reuse ;  /* 0x00000001160f7824 */ /* 0x100fe400078e0217 */
[----:B------:R-:W-:-:S02]  /*18a0*/  IMAD R22, R8, 0xc, R23 ;  /* 0x0000000c08167824 */ /* 0x000fc400078e0217 */
[----:B------:R-:W-:-:S06]  /*18b0*/  FMUL.FTZ R25, R25, 1.4426950216293334961 ;  /* 0x3fb8aa3b19197820 */ /* 0x000fcc0000410000 */
[----:B------:R-:W3:Y:S02]  /*18c0*/  MUFU.EX2 R25, R25 ;  /* 0x0000001900197308 */ /* 0x000ee40000000800 */
[----:B---3--:R-:W-:-:S04]  /*18d0*/  FMUL.FTZ R12, R12, R25 ;  /* 0x000000190c0c7220 */ /* 0x008fc80000410000 */
[----:B------:R-:W-:Y:S01]  /*18e0*/  FADD.FTZ R13, R13, R12 ;  /* 0x0000000c0d0d7221 */ /* 0x000fe20000010000 */
[----:B------:R-:W-:Y:S04]  /*18f0*/  STS [R11], R12 ;  /* 0x0000000c0b007388 */ /* 0x000fe80000000800 */
[----:B------:R0:W1:Y:S02]  /*1900*/  LDS R27, [R24] ;  /* 0x00000000181b7984 */ /* 0x0000640000000800 */
[----:B0-----:R-:W-:-:S05]  /*1910*/  IMAD R24, R8, 0xc, R3 ;  /* 0x0000000c08187824 */ /* 0x001fca00078e0203 */
[-C--:B------:R-:W-:Y:S02]  /*1920*/  IADD3 R11, PT, PT, R24, R23.reuse, RZ ;  /* 0x00000017180b7210 */ /* 0x080fe40007ffe0ff */
[----:B------:R-:W-:Y:S01]  /*1930*/  LEA R23, R8, R23, 0x4 ;  /* 0x0000001708177211 */ /* 0x000fe200078e20ff */
[----:B-1----:R-:W-:-:S04]  /*1940*/  FADD.FTZ R27, -R6, R27 ;  /* 0x0000001b061b7221 */ /* 0x002fc80000010100 */
[----:B------:R-:W-:-:S06]  /*1950*/  FMUL.FTZ R27, R27, 1.4426950216293334961 ;  /* 0x3fb8aa3b1b1b7820 */ /* 0x000fcc0000410000 */
[----:B------:R-:W4:Y:S02]  /*1960*/  MUFU.EX2 R27, R27 ;  /* 0x0000001b001b7308 */ /* 0x000f240000000800 */
[----:B----4-:R-:W-:-:S04]  /*1970*/  FMUL.FTZ R14, R14, R27 ;  /* 0x0000001b0e0e7220 */ /* 0x010fc80000410000 */
[----:B------:R-:W-:Y:S01]  /*1980*/  FADD.FTZ R13, R13, R14 ;  /* 0x0000000e0d0d7221 */ /* 0x000fe20000010000 */
[----:B------:R-:W-:Y:S04]  /*1990*/  STS [R15], R14 ;  /* 0x0000000e0f007388 */ /* 0x000fe80000000800 */
[----:B------:R-:W0:Y:S02]  /*19a0*/  LDS R25, [R22] ;  /* 0x0000000016197984 */ /* 0x000e240000000800 */
[----:B0-----:R-:W-:-:S04]  /*19b0*/  FADD.FTZ R25, -R6, R25 ;  /* 0x0000001906197221 */ /* 0x001fc80000010100 */
[----:B------:R-:W-:-:S06]  /*19c0*/  FMUL.FTZ R25, R25, 1.4426950216293334961 ;  /* 0x3fb8aa3b19197820 */ /* 0x000fcc0000410000 */
[----:B------:R-:W0:Y:S02]  /*19d0*/  MUFU.EX2 R25, R25 ;  /* 0x0000001900197308 */ /* 0x000e240000000800 */
[----:B0-----:R-:W-:-:S04]  /*19e0*/  FMUL.FTZ R10, R10, R25 ;  /* 0x000000190a0a7220 */ /* 0x001fc80000410000 */
[----:B------:R-:W-:Y:S01]  /*19f0*/  FADD.FTZ R16, R13, R10 ;  /* 0x0000000a0d107221 */ /* 0x000fe20000010000 */
[----:B------:R2:W-:Y:S01]  /*1a00*/  STS [R11], R10 ;  /* 0x0000000a0b007388 */ /* 0x0005e20000000800 */
[----:B------:R-:W-:Y:S05]  /*1a10*/  @!P0 BRA `(.L_x_20199) ;  /* 0xfffffff800f88947 */ /* 0x000fea000383ffff */
.L_x_20195:
[----:B------:R-:W-:Y:S05]  /*1a20*/  BSYNC.RECONVERGENT B0 ;  /* 0x0000000000007941 */ /* 0x000fea0003800200 */
.L_x_20194:
[----:B------:R-:W3:Y:S01]  /*1a30*/  SHFL.BFLY PT, R7, R16, 0x10, 0x1f ;  /* 0x0e001f0010077f89 */ /* 0x000ee200000e0000 */
[----:B------:R-:W-:Y:S01]  /*1a40*/  ULEA UR6, UR5, UR4, 0x18 ;  /* 0x0000000405067291 */ /* 0x000fe2000f8ec0ff */
[----:B------:R-:W-:Y:S01]  /*1a50*/  SHF.R.U32.HI R12, RZ, 0x3, R2 ;  /* 0x00000003ff0c7819 */ /* 0x000fe20000011602 */
[----:B--2---:R-:W-:Y:S01]  /*1a60*/  @!P2 IMAD.SHL.U32 R10, R2, 0x4, RZ ;  /* 0x00000004020aa824 */ /* 0x004fe200078e00ff */
[----:B------:R-:W-:Y:S01]  /*1a70*/  BAR.SYNC.DEFER_BLOCKING 0x0 ;  /* 0x0000000000007b1d */ /* 0x000fe20000010000 */
[----:B------:R-:W-:Y:S01]  /*1a80*/  VIADD R5, R5, UR10 ;  /* 0x0000000a05057c36 */ /* 0x000fe20008000000 */
[----:B------:R-:W-:Y:S02]  /*1a90*/  LOP3.LUT R12, R12, 0x7c, RZ, 0xc0, !PT ;  /* 0x0000007c0c0c7812 */ /* 0x000fe400078ec0ff */
[----:B------:R-:W-:Y:S01]  /*1aa0*/  @!P2 LOP3.LUT R10, R10, 0x7c, RZ, 0xc0, !PT ;  /* 0x0000007c0a0aa812 */ /* 0x000fe200078ec0ff */
[----:B---3--:R-:W-:-:S05]  /*1ab0*/  FADD.FTZ R7, R7, R16 ;  /* 0x0000001007077221 */ /* 0x008fca0000010000 */
[----:B0-----:R-:W0:Y:S02]  /*1ac0*/  SHFL.BFLY PT, R6, R7, 0x8, 0x1f ;  /* 0x0d001f0007067f89 */ /* 0x001e2400000e0000 */
[----:B0-----:R-:W-:-:S05]  /*1ad0*/  FADD.FTZ R6, R7, R6 ;  /* 0x0000000607067221 */ /* 0x001fca0000010000 */
[----:B------:R-:W0:Y:S02]  /*1ae0*/  SHFL.BFLY PT, R11, R6, 0x4, 0x1f ;  /* 0x0c801f00060b7f89 */ /* 0x000e2400000e0000 */
[----:B0-----:R-:W-:-:S05]  /*1af0*/  FADD.FTZ R11, R6, R11 ;  /* 0x0000000b060b7221 */ /* 0x001fca0000010000 */
[----:B------:R-:W0:Y:S02]  /*1b00*/  SHFL.BFLY PT, R8, R11, 0x2, 0x1f ;  /* 0x0c401f000b087f89 */ /* 0x000e2400000e0000 */
[----:B0-----:R-:W-:-:S05]  /*1b10*/  FADD.FTZ R8, R11, R8 ;  /* 0x000000080b087221 */ /* 0x001fca0000010000 */
[----:B------:R-:W0:Y:S02]  /*1b20*/  SHFL.BFLY PT, R13, R8, 0x1, 0x1f ;  /* 0x0c201f00080d7f89 */ /* 0x000e2400000e0000 */
[----:B0-----:R-:W-:-:S05]  /*1b30*/  FADD.FTZ R13, R8, R13 ;  /* 0x0000000d080d7221 */ /* 0x001fca0000010000 */
[----:B------:R-:W-:Y:S01]  /*1b40*/  @!P1 STS [R12+UR6+0x10], R13 ;  /* 0x0000100d0c009988 */ /* 0x000fe20008000806 */
[----:B------:R-:W-:Y:S01]  /*1b50*/  BAR.SYNC.DEFER_BLOCKING 0x0 ;  /* 0x0000000000007b1d */ /* 0x000fe20000010000 */
[----:B------:R-:W-:-:S05]  /*1b60*/  ISETP.GT.U32.AND P1, PT, R2, 0xff, PT ;  /* 0x000000ff0200780c */ /* 0x000fca0003f24070 */
[----:B------:R-:W0:Y:S01]  /*1b70*/  @!P2 LDS R13, [R10+UR6+0x10] ;  /* 0x000010060a0da984 */ /* 0x000e220008000800 */
[----:B------:R-:W-:-:S04]  /*1b80*/  USHF.L.U32 UR6, UR7, 0x8, URZ ;  /* 0x0000000807067899 */ /* 0x000fc800080006ff */
[----:B------:R-:W-:Y:S01]  /*1b90*/  USHF.R.S32.HI UR11, URZ, 0x1f, UR6 ;  /* 0x0000001fff0b7899 */ /* 0x000fe20008011406 */
[----:B0-----:R-:W0:Y:S02]  /*1ba0*/  SHFL.BFLY PT, R6, R13, 0x2, 0x1f ;  /* 0x0c401f000d067f89 */ /* 0x001e2400000e0000 */
[----:B0-----:R-:W-:-:S05]  /*1bb0*/  FADD.FTZ R7, R6, R13 ;  /* 0x0000000d06077221 */ /* 0x001fca0000010000 */
[----:B------:R-:W0:Y:S02]  /*1bc0*/  SHFL.BFLY PT, R6, R7, 0x1, 0x1f ;  /* 0x0c201f0007067f89 */ /* 0x000e2400000e0000 */
[----:B0-----:R-:W-:Y:S01]  /*1bd0*/  FADD.FTZ R8, R7, R6 ;  /* 0x0000000607087221 */ /* 0x001fe20000010000 */
[----:B------:R-:W-:-:S05]  /*1be0*/  IMAD.SHL.U32 R6, R4, 0x100, RZ ;  /* 0x0000010004067824 */ /* 0x000fca00078e00ff */
[C---:B------:R-:W-:Y:S01]  /*1bf0*/  IADD3 R4, P0, PT, R6.reuse, UR6, RZ ;  /* 0x0000000606047c10 */ /* 0x040fe2000ff1e0ff */
[----:B------:R-:W0:Y:S03]  /*1c00*/  SHFL.IDX PT, R8, R8, RZ, 0x1f ;  /* 0x00001fff08087589 */ /* 0x000e2600000e0000 */
[----:B------:R-:W-:Y:S01]  /*1c10*/  LEA.HI.X.SX32 R6, R6, UR11, 0x1, P0 ;  /* 0x0000000b06067c11 */ /* 0x000fe200080f0eff */
[----:B------:R-:W-:Y:S08]  /*1c20*/  @P1 EXIT ;  /* 0x000000000000194d */ /* 0x000ff00003800000 */
[----:B0-----:R-:W-:Y:S01]  /*1c30*/  FADD.FTZ R7, R8, 9.9999999747524270788e-07 ;  /* 0x358637bd08077421 */ /* 0x001fe20000010000 */
[----:B------:R-:W-:Y:S01]  /*1c40*/  ISETP.GE.AND P0, PT, R0, 0x1, PT ;  /* 0x000000010000780c */ /* 0x000fe20003f06270 */
[----:B------:R-:W-:Y:S01]  /*1c50*/  UIADD3 UR4, UPT, UPT, UR4, 0x20, URZ ;  /* 0x0000002004047890 */ /* 0x000fe2000fffe0ff */
[----:B------:R-:W-:Y:S01]  /*1c60*/  VIMNMX R8, PT, PT, R9, 0x1, !PT ;  /* 0x0000000109087848 */ /* 0x000fe20007fe0100 */
[----:B------:R-:W-:Y:S02]  /*1c70*/  HFMA2 R10, -RZ, RZ, 0, 0 ;  /* 0x00000000ff0a7431 */ /* 0x000fe400000001ff */
[----:B------:R-:W0:Y:S01]  /*1c80*/  MUFU.RCP R7, R7 ;  /* 0x0000000700077308 */ /* 0x000e220000001000 */
[----:B------:R-:W-:Y:S01]  /*1c90*/  ULEA UR4, UR5, UR4, 0x18 ;  /* 0x0000000405047291 */ /* 0x000fe2000f8ec0ff */
[C---:B------:R-:W-:Y:S02]  /*1ca0*/  LOP3.LUT R9, R8.reuse, 0x3, RZ, 0xc0, !PT ;  /* 0x0000000308097812 */ /* 0x040fe400078ec0ff */
[----:B------:R-:W-:-:S03]  /*1cb0*/  LOP3.LUT R11, R8, 0x7, RZ, 0xc0, !PT ;  /* 0x00000007080b7812 */ /* 0x000fc600078ec0ff */
[----:B------:R-:W-:Y:S02]  /*1cc0*/  VIADD R12, R3, UR4 ;  /* 0x00000004030c7c36 */ /* 0x000fe40008000000 */
[----:B------:R-:W-:Y:S01]  /*1cd0*/  VIADD R13, R9, 0xffffffff ;  /* 0xffffffff090d7836 */ /* 0x000fe20000000000 */
[----:B------:R-:W-:Y:S06]  /*1ce0*/  @!P0 BRA `(.L_x_20200) ;  /* 0x0000000800ac8947 */ /* 0x000fec0003800000 */
[----:B------:R-:W-:Y:S01]  /*1cf0*/  ISETP.GE.U32.AND P2, PT, R0, 0xe01, PT ;  /* 0x00000e010000780c */ /* 0x000fe20003f46070 */
[----:B------:R-:W-:Y:S01]  /*1d00*/  IMAD.MOV.U32 R10, RZ, RZ, RZ ;  /* 0x000000ffff0a7224 */ /* 0x000fe200078e00ff */
[----:B------:R-:W-:Y:S02]  /*1d10*/  ISETP.NE.AND P1, PT, R11, RZ, PT ;  /* 0x000000ff0b00720c */ /* 0x000fe40003f25270 */
[----:B------:R-:W-:-:S09]  /*1d20*/  MOV R23, RZ ;  /* 0x000000ff00177202 */ /* 0x000fd20000000f00 */
[----:B------:R-:W-:Y:S05]  /*1d30*/  @!P2 BRA `(.L_x_20201) ;  /* 0x000000040038a947 */ /* 0x000fea0003800000 */
[----:B------:R-:W-:Y:S01]  /*1d40*/  LOP3.LUT R23, R8, 0x3ffff8, RZ, 0xc0, !PT ;  /* 0x003ffff808177812 */ /* 0x000fe200078ec0ff */
[----:B------:R-:W-:Y:S01]  /*1d50*/  IMAD.MOV.U32 R10, RZ, RZ, RZ ;  /* 0x000000ffff0a7224 */ /* 0x000fe200078e00ff */
[----:B------:R-:W2:Y:S01]  /*1d60*/  LDCU.64 UR6, c[0x0][0x398] ;  /* 0x00007300ff0677ac */ /* 0x000ea20008000a00 */
[----:B------:R-:W-:-:S07]  /*1d70*/  IMAD.MOV.U32 R27, RZ, RZ, RZ ;  /* 0x000000ffff1b7224 */ /* 0x000fce00078e00ff */
.L_x_20202:
[----:B------:R-:W-:-:S05]  /*1d80*/  IMAD R25, R27, 0x100, R2 ;  /* 0x000001001b197824 */ /* 0x000fca00078e0202 */
[----:B------:R-:W-:-:S04]  /*1d90*/  IADD3 R15, P2, PT, R25, R4, RZ ;  /* 0x00000004190f7210 */ /* 0x000fc80007f5e0ff */
[----:B------:R-:W-:Y:S02]  /*1da0*/  IADD3.X R16, PT, PT, RZ, R6, RZ, P2, !PT ;  /* 0x00000006ff107210 */ /* 0x000fe400017fe4ff */
[----:B--2---:R-:W-:-:S04]  /*1db0*/  LEA R14, P2, R15, UR6, 0x1 ;  /* 0x000000060f0e7c11 */ /* 0x004fc8000f8408ff */
[----:B------:R-:W-:-:S05]  /*1dc0*/  LEA.HI.X R15, R15, UR7, R16, 0x1, P2 ;  /* 0x000000070f0f7c11 */ /* 0x000fca00090f0c10 */
[----:B------:R-:W2:Y:S01]  /*1dd0*/  LDG.E.U16.CONSTANT R28, desc[UR8][R14.64] ;  /* 0x000000080e1c7981 */ /* 0x000ea2000c1e9500 */
[----:B------:R-:W-:Y:S02]  /*1de0*/  VIADD R17, R25, 0x300 ;  /* 0x0000030019117836 */ /* 0x000fe40000000000 */
[----:B------:R-:W-:Y:S01]  /*1df0*/  IMAD R24, R27, 0x4, R12 ;  /* 0x000000041b187824 */ /* 0x000fe200078e020c */
[----:B------:R-:W3:Y:S01]  /*1e00*/  LDG.E.U16.CONSTANT R22, desc[UR8][R14.64+0x200] ;  /* 0x000200080e167981 */ /* 0x000ee2000c1e9500 */
[----:B------:R-:W-:Y:S02]  /*1e10*/  IADD3 R19, PT, PT, R25, 0x400, RZ ;  /* 0x0000040019137810 */ /* 0x000fe40007ffe0ff */
[----:B------:R-:W-:Y:S01]  /*1e20*/  IADD3 R17, P2, PT, R17, R4, RZ ;  /* 0x0000000411117210 */ /* 0x000fe20007f5e0ff */
[----:B------:R-:W4:Y:S04]  /*1e30*/  LDS R26, [R24] ;  /* 0x00000000181a7984 */ /* 0x000f280000000800 */
[----:B------:R-:W-:Y:S01]  /*1e40*/  IMAD.X R18, RZ, RZ, R6, P2 ;  /* 0x000000ffff127224 */ /* 0x000fe200010e0606 */
[----:B------:R-:W-:Y:S01]  /*1e50*/  LEA R16, P2, R17, UR6, 0x1 ;  /* 0x0000000611107c11 */ /* 0x000fe2000f8408ff */
[----:B-1----:R-:W-:Y:S01]  /*1e60*/  VIADD R21, R25, 0x500 ;  /* 0x0000050019157836 */ /* 0x002fe20000000000 */
[----:B------:R1:W5:Y:S02]  /*1e70*/  LDG.E.U16.CONSTANT R29, desc[UR8][R14.64+0x400] ;  /* 0x000400080e1d7981 */ /* 0x000364000c1e9500 */
[----:B------:R-:W-:-:S02]  /*1e80*/  LEA.HI.X R17, R17, UR7, R18, 0x1, P2 ;  /* 0x0000000711117c11 */ /* 0x000fc400090f0c12 */
[----:B------:R-:W-:-:S03]  /*1e90*/  IADD3 R19, P2, PT, R19, R4, RZ ;  /* 0x0000000413137210 */ /* 0x000fc60007f5e0ff */
[----:B------:R-:W5:Y:S02]  /*1ea0*/  LDG.E.U16.CONSTANT R16, desc[UR8][R16.64] ;  /* 0x0000000810107981 */ /* 0x000f64000c1e9500 */
[----:B------:R-:W-:Y:S01]  /*1eb0*/  IMAD.X R20, RZ, RZ, R6, P2 ;  /* 0x000000ffff147224 */ /* 0x000fe200010e0606 */
[----:B------:R-:W-:-:S04]  /*1ec0*/  LEA R18, P2, R19, UR6, 0x1 ;  /* 0x0000000613127c11 */ /* 0x000fc8000f8408ff */
[----:B------:R-:W-:Y:S02]  /*1ed0*/  LEA.HI.X R19, R19, UR7, R20, 0x1, P2 ;  /* 0x0000000713137c11 */ /* 0x000fe400090f0c14 */
[----:B------:R-:W-:-:S03]  /*1ee0*/  IADD3 R21, P2, PT, R21, R4, RZ ;  /* 0x0000000415157210 */ /* 0x000fc60007f5e0ff */
[----:B------:R-:W5:Y:S02]  /*1ef0*/  LDG.E.U16.CONSTANT R17, desc[UR8][R18.64] ;  /* 0x0000000812117981 */ /* 0x000f64000c1e9500 */
[----:B-1----:R-:W-:Y:S01]  /*1f00*/  IMAD.X R14, RZ, RZ, R6, P2 ;  /* 0x000000ffff0e7224 */ /* 0x002fe200010e0606 */
[----:B------:R-:W-:-:S04]  /*1f10*/  LEA R20, P2, R21, UR6, 0x1 ;  /* 0x0000000615147c11 */ /* 0x000fc8000f8408ff */
[----:B------:R-:W-:Y:S02]  /*1f20*/  LEA.HI.X R21, R21, UR7, R14, 0x1, P2 ;  /* 0x0000000715157c11 */ /* 0x000fe400090f0c0e */
[C---:B------:R-:W-:Y:S01]  /*1f30*/  IADD3 R14, PT, PT, R25.reuse, 0x600, RZ ;  /* 0x00000600190e7810 */ /* 0x040fe20007ffe0ff */
[----:B------:R-:W-:Y:S02]  /*1f40*/  VIADD R25, R25, 0x700 ;  /* 0x0000070019197836 */ /* 0x000fe40000000000 */
[----:B------:R1:W5:Y:S04]  /*1f50*/  LDG.E.U16.CONSTANT R20, desc[UR8][R20.64] ;  /* 0x0000000814147981 */ /* 0x000368000c1e9500 */
[----:B-1----:R-:W1:Y:S01]  /*1f60*/  LDS R21, [R24+0x4] ;  /* 0x0000040018157984 */ /* 0x002e620000000800 */
[----:B--2---:R-:W-:Y:S01]  /*1f70*/  IMAD.U32 R15, R28, 0x10000, RZ ;  /* 0x000100001c0f7824 */ /* 0x004fe200078e00ff */
[----:B------:R-:W-:-:S03]  /*1f80*/  IADD3 R28, P2, PT, R14, R4, RZ ;  /* 0x000000040e1c7210 */ /* 0x000fc60007f5e0ff */
[----:B----4-:R-:W-:Y:S02]  /*1f90*/  FMUL.FTZ R26, R15, R26 ;  /* 0x0000001a0f1a7220 */ /* 0x010fe40000410000 */
[----:B------:R-:W-:Y:S01]  /*1fa0*/  IMAD.X R15, RZ, RZ, R6, P2 ;  /* 0x000000ffff0f7224 */ /* 0x000fe200010e0606 */
[----:B------:R-:W-:-:S04]  /*1fb0*/  LEA R14, P2, R28, UR6, 0x1 ;  /* 0x000000061c0e7c11 */ /* 0x000fc8000f8408ff */
[----:B------:R-:W-:Y:S02]  /*1fc0*/  LEA.HI.X R15, R28, UR7, R15, 0x1, P2 ;  /* 0x000000071c0f7c11 */ /* 0x000fe400090f0c0f */
[----:B------:R-:W-:-:S03]  /*1fd0*/  IADD3 R25, P2, PT, R25, R4, RZ ;  /* 0x0000000419197210 */ /* 0x000fc60007f5e0ff */
[----:B------:R2:W4:Y:S01]  /*1fe0*/  LDG.E.U16.CONSTANT R14, desc[UR8][R14.64] ;  /* 0x000000080e0e7981 */ /* 0x000522000c1e9500 */
[----:B------:R-:W-:Y:S02]  /*1ff0*/  IADD3.X R28, PT, PT, RZ, R6, RZ, P2, !PT ;  /* 0x00000006ff1c7210 */ /* 0x000fe400017fe4ff */
[----:B------:R-:W-:-:S04]  /*2000*/  LEA R18, P2, R25, UR6, 0x1 ;  /* 0x0000000619127c11 */ /* 0x000fc8000f8408ff */
[----:B------:R-:W-:Y:S01]  /*2010*/  LEA.HI.X R19, R25, UR7, R28, 0x1, P2 ;  /* 0x0000000719137c11 */ /* 0x000fe200090f0c1c */
[----:B0-----:R-:W-:Y:S02]  /*2020*/  FFMA.FTZ R26, R26, R7, R10 ;  /* 0x000000071a1a7223 */ /* 0x001fe4000001000a */
[----:B------:R-:W0:Y:S04]  /*2030*/  LDS R10, [R24+0xc] ;  /* 0x00000c00180a7984 */ /* 0x000e280000000800 */
[----:B------:R5:W4:Y:S01]  /*2040*/  LDG.E.U16.CONSTANT R18, desc[UR8][R18.64] ;  /* 0x0000000812127981 */ /* 0x000b22000c1e9500 */
[----:B---3--:R-:W-:-:S03]  /*2050*/  IMAD.U32 R22, R22, 0x10000, RZ ;  /* 0x0001000016167824 */ /* 0x008fc600078e00ff */
[----:B--2---:R-:W-:Y:S01]  /*2060*/  LDS R15, [R24+0x10] ;  /* 0x00001000180f7984 */ /* 0x004fe20000000800 */
[----:B-1----:R-:W-:-:S03]  /*2070*/  FMUL.FTZ R21, R22, R21 ;  /* 0x0000001516157220 */ /* 0x002fc60000410000 */
[----:B------:R-:W1:Y:S01]  /*2080*/  LDS R22, [R24+0x8] ;  /* 0x0000080018167984 */ /* 0x000e620000000800 */
[----:B------:R-:W-:Y:S01]  /*2090*/  FFMA.FTZ R26, R21, R7, R26 ;  /* 0x00000007151a7223 */ /* 0x000fe2000001001a */
[----:B-----5:R-:W-:Y:S02]  /*20a0*/  IMAD.U32 R21, R16, 0x10000, RZ ;  /* 0x0001000010157824 */ /* 0x020fe400078e00ff */
[----:B------:R-:W2:Y:S04]  /*20b0*/  LDS R19, [R24+0x14] ;  /* 0x0000140018137984 */ /* 0x000ea80000000800 */
[----:B------:R-:W-:Y:S01]  /*20c0*/  LDS R16, [R24+0x1c] ;  /* 0x00001c0018107984 */ /* 0x000fe20000000800 */
[----:B0-----:R-:W-:-:S03]  /*20d0*/  FMUL.FTZ R21, R21, R10 ;  /* 0x0000000a15157220 */ /* 0x001fc60000410000 */
[----:B------:R-:W0:Y:S01]  /*20e0*/  LDS R10, [R24+0x18] ;  /* 0x00001800180a7984 */ /* 0x000e220000000800 */
[----:B------:R-:W-:Y:S01]  /*20f0*/  IMAD.U32 R29, R29, 0x10000, RZ ;  /* 0x000100001d1d7824 */ /* 0x000fe200078e00ff */
[----:B------:R-:W-:-:S03]  /*2100*/  IADD3 R27, PT, PT, R27, 0x8, RZ ;  /* 0x000000081b1b7810 */ /* 0x000fc60007ffe0ff */
[----:B-1----:R-:W-:Y:S01]  /*2110*/  FMUL.FTZ R29, R29, R22 ;  /* 0x000000161d1d7220 */ /* 0x002fe20000410000 */
[----:B------:R-:W-:-:S03]  /*2120*/  SHF.L.U32 R22, R17, 0x10, RZ ;  /* 0x0000001011167819 */ /* 0x000fc600000006ff */
[----:B------:R-:W-:Y:S01]  /*2130*/  FFMA.FTZ R26, R29, R7, R26 ;  /* 0x000000071d1a7223 */ /* 0x000fe2000001001a */
[----:B------:R-:W-:Y:S02]  /*2140*/  IMAD.U32 R20, R20, 0x10000, RZ ;  /* 0x0001000014147824 */ /* 0x000fe400078e00ff */
[----:B------:R-:W-:Y:S01]  /*2150*/  FMUL.FTZ R15, R22, R15 ;  /* 0x0000000f160f7220 */ /* 0x000fe20000410000 */
[----:B------:R-:W-:Y:S01]  /*2160*/  FFMA.FTZ R26, R21, R7, R26 ;  /* 0x00000007151a7223 */ /* 0x000fe2000001001a */
[----:B------:R-:W-:Y:S01]  /*2170*/  ISETP.NE.AND P2, PT, R27, R23, PT ;  /* 0x000000171b00720c */ /* 0x000fe20003f45270 */
[----:B--2---:R-:W-:Y:S02]  /*2180*/  FMUL.FTZ R19, R20, R19 ;  /* 0x0000001314137220 */ /* 0x004fe40000410000 */
[----:B------:R-:W-:-:S04]  /*2190*/  FFMA.FTZ R26, R15, R7, R26 ;  /* 0x000000070f1a7223 */ /* 0x000fc8000001001a */
[----:B------:R-:W-:Y:S01]  /*21a0*/  FFMA.FTZ R26, R19, R7, R26 ;  /* 0x00000007131a7223 */ /* 0x000fe2000001001a */
[----:B----4-:R-:W-:-:S04]  /*21b0*/  IMAD.U32 R15, R14, 0x10000, RZ ;  /* 0x000100000e0f7824 */ /* 0x010fc800078e00ff */
[----:B0-----:R-:W-:-:S04]  /*21c0*/  FMUL.FTZ R15, R15, R10 ;  /* 0x0000000a0f0f7220 */ /* 0x001fc80000410000 */
[----:B------:R-:W-:Y:S01]  /*21d0*/  FFMA.FTZ R26, R15, R7, R26 ;  /* 0x000000070f1a7223 */ /* 0x000fe2000001001a */
[----:B------:R-:W-:-:S04]  /*21e0*/  IMAD.U32 R17, R18, 0x10000, RZ ;  /* 0x0001000012117824 */ /* 0x000fc800078e00ff */
[----:B------:R-:W-:-:S04]  /*21f0*/  FMUL.FTZ R17, R17, R16 ;  /* 0x0000001011117220 */ /* 0x000fc80000410000 */
[----:B------:R-:W-:Y:S01]  /*2200*/  FFMA.FTZ R10, R17, R7, R26 ;  /* 0x00000007110a7223 */ /* 0x000fe2000001001a */
[----:B------:R-:W-:Y:S06]  /*2210*/  @P2 BRA `(.L_x_20202) ;  /* 0xfffffff800d82947 */ /* 0x000fec000383ffff */
.L_x_20201:
[----:B------:R-:W-:Y:S05]  /*2220*/  @!P1 BRA `(.L_x_20200) ;  /* 0x00000004005c9947 */ /* 0x000fea0003800000 */
[----:B------:R-:W-:Y:S02]  /*2230*/  ISETP.GE.U32.AND P2, PT, R11, 0x4, PT ;  /* 0x000000040b00780c */ /* 0x000fe40003f46070 */
[----:B------:R-:W-:-:S11]  /*2240*/  ISETP.NE.AND P1, PT, R9, RZ, PT ;  /* 0x000000ff0900720c */ /* 0x000fd60003f25270 */
[----:B------:R-:W-:Y:S05]  /*2250*/  @!P2 BRA `(.L_x_20203) ;  /* 0x0000000000aca947 */ /* 0x000fea0003800000 */
[----:B------:R-:W2:Y:S01]  /*2260*/  LDCU.64 UR6, c[0x0][0x398] ;  /* 0x00007300ff0677ac */ /* 0x000ea20008000a00 */
[----:B------:R-:W-:-:S05]  /*2270*/  IMAD R15, R23, 0x100, R2 ;  /* 0x00000100170f7824 */ /* 0x000fca00078e0202 */
[C---:B------:R-:W-:Y:S02]  /*2280*/  IADD3 R17, PT, PT, R15.reuse, 0x100, RZ ;  /* 0x000001000f117810 */ /* 0x040fe40007ffe0ff */
[-C--:B------:R-:W-:Y:S02]  /*2290*/  IADD3 R16, P2, PT, R15, R4.reuse, RZ ;  /* 0x000000040f107210 */ /* 0x080fe40007f5e0ff */
[----:B------:R-:W-:Y:S01]  /*22a0*/  IADD3 R14, P3, PT, R17, R4, RZ ;  /* 0x00000004110e7210 */ /* 0x000fe20007f7e0ff */
[C---:B------:R-:W-:Y:S02]  /*22b0*/  VIADD R17, R15.reuse, 0x200 ;  /* 0x000002000f117836 */ /* 0x040fe40000000000 */
[----:B-1----:R-:W-:Y:S01]  /*22c0*/  IMAD.X R21, RZ, RZ, R6, P2 ;  /* 0x000000ffff157224 */ /* 0x002fe200010e0606 */
[----:B------:R-:W-:Y:S01]  /*22d0*/  IADD3.X R19, PT, PT, RZ, R6, RZ, P3, !PT ;  /* 0x00000006ff137210 */ /* 0x000fe20001ffe4ff */
[----:B------:R-:W-:Y:S01]  /*22e0*/  VIADD R15, R15, 0x300 ;  /* 0x000003000f0f7836 */ /* 0x000fe20000000000 */
[----:B------:R-:W-:-:S02]  /*22f0*/  IADD3 R17, P3, PT, R17, R4, RZ ;  /* 0x0000000411117210 */ /* 0x000fc40007f7e0ff */
[----:B--2---:R-:W-:Y:S02]  /*2300*/  LEA R20, P2, R16, UR6, 0x1 ;  /* 0x0000000610147c11 */ /* 0x004fe4000f8408ff */
[----:B------:R-:W-:Y:S02]  /*2310*/  LEA R18, P4, R14, UR6, 0x1 ;  /* 0x000000060e127c11 */ /* 0x000fe4000f8808ff */
[----:B------:R-:W-:Y:S02]  /*2320*/  LEA.HI.X R21, R16, UR7, R21, 0x1, P2 ;  /* 0x0000000710157c11 */ /* 0x000fe400090f0c15 */
[----:B------:R-:W-:Y:S01]  /*2330*/  LEA.HI.X R19, R14, UR7, R19, 0x1, P4 ;  /* 0x000000070e137c11 */ /* 0x000fe2000a0f0c13 */
[----:B------:R-:W-:Y:S01]  /*2340*/  IMAD.X R14, RZ, RZ, R6, P3 ;  /* 0x000000ffff0e7224 */ /* 0x000fe200018e0606 */
[----:B------:R-:W-:Y:S01]  /*2350*/  LEA R16, P2, R17, UR6, 0x1 ;  /* 0x0000000611107c11 */ /* 0x000fe2000f8408ff */
[----:B------:R1:W2:Y:S01]  /*2360*/  LDG.E.U16.CONSTANT R22, desc[UR8][R20.64] ;  /* 0x0000000814167981 */ /* 0x0002a2000c1e9500 */
[----:B------:R-:W-:-:S02]  /*2370*/  IADD3 R15, P4, PT, R15, R4, RZ ;  /* 0x000000040f0f7210 */ /* 0x000fc40007f9e0ff */
[----:B------:R-:W-:Y:S01]  /*2380*/  LEA.HI.X R17, R17, UR7, R14, 0x1, P2 ;  /* 0x0000000711117c11 */ /* 0x000fe200090f0c0e */
[----:B------:R-:W3:Y:S01]  /*2390*/  LDG.E.U16.CONSTANT R18, desc[UR8][R18.64] ;  /* 0x0000000812127981 */ /* 0x000ee2000c1e9500 */
[----:B------:R-:W-:Y:S02]  /*23a0*/  IADD3.X R24, PT, PT, RZ, R6, RZ, P4, !PT ;  /* 0x00000006ff187210 */ /* 0x000fe400027fe4ff */
[C---:B------:R-:W-:Y:S01]  /*23b0*/  LEA R14, P2, R15.reuse, UR6, 0x1 ;  /* 0x000000060f0e7c11 */ /* 0x040fe2000f8408ff */
[----:B------:R-:W4:Y:S03]  /*23c0*/  LDG.E.U16.CONSTANT R16, desc[UR8][R16.64] ;  /* 0x0000000810107981 */ /* 0x000f26000c1e9500 */
[----:B------:R-:W-:-:S05]  /*23d0*/  LEA.HI.X R15, R15, UR7, R24, 0x1, P2 ;  /* 0x000000070f0f7c11 */ /* 0x000fca00090f0c18 */
[----:B------:R4:W5:Y:S01]  /*23e0*/  LDG.E.U16.CONSTANT R14, desc[UR8][R14.64] ;  /* 0x000000080e0e7981 */ /* 0x000962000c1e9500 */
[----:B------:R-:W-:-:S05]  /*23f0*/  IMAD R24, R23, 0x4, R12 ;  /* 0x0000000417187824 */ /* 0x000fca00078e020c */
[----:B------:R-:W0:Y:S04]  /*2400*/  LDS R25, [R24] ;  /* 0x0000000018197984 */ /* 0x000e280000000800 */
[----:B------:R-:W4:Y:S04]  /*2410*/  LDS R27, [R24+0x4] ;  /* 0x00000400181b7984 */ /* 0x000f280000000800 */
[----:B-1----:R-:W1:Y:S04]  /*2420*/  LDS R20, [R24+0x8] ;  /* 0x0000080018147984 */ /* 0x002e680000000800 */
[----:B------:R-:W5:Y:S01]  /*2430*/  LDS R21, [R24+0xc] ;  /* 0x00000c0018157984 */ /* 0x000f620000000800 */
[----:B------:R-:W-:Y:S01]  /*2440*/  IADD3 R23, PT, PT, R23, 0x4, RZ ;  /* 0x0000000417177810 */ /* 0x000fe20007ffe0ff */
[----:B--2---:R-:W-:Y:S01]  /*2450*/  IMAD.U32 R22, R22, 0x10000, RZ ;  /* 0x0001000016167824 */ /* 0x004fe200078e00ff */
[----:B---3--:R-:W-:-:S03]  /*2460*/  SHF.L.U32 R18, R18, 0x10, RZ ;  /* 0x0000001012127819 */ /* 0x008fc600000006ff */
[----:B0-----:R-:W-:Y:S01]  /*2470*/  FMUL.FTZ R25, R22, R25 ;  /* 0x0000001916197220 */ /* 0x001fe20000410000 */
[----:B----4-:R-:W-:-:S03]  /*2480*/  IMAD.U32 R15, R16, 0x10000, RZ ;  /* 0x00010000100f7824 */ /* 0x010fc600078e00ff */
[----:B------:R-:W-:Y:S01]  /*2490*/  FFMA.FTZ R10, R25, R7, R10 ;  /* 0x00000007190a7223 */ /* 0x000fe2000001000a */
[----:B------:R-:W-:Y:S01]  /*24a0*/  FMUL.FTZ R27, R18, R27 ;  /* 0x0000001b121b7220 */ /* 0x000fe20000410000 */
[----:B-1----:R-:W-:-:S03]  /*24b0*/  FMUL.FTZ R15, R15, R20 ;  /* 0x000000140f0f7220 */ /* 0x002fc60000410000 */
[----:B------:R-:W-:Y:S01]  /*24c0*/  FFMA.FTZ R10, R27, R7, R10 ;  /* 0x000000071b0a7223 */ /* 0x000fe2000001000a */
[----:B-----5:R-:W-:-:S03]  /*24d0*/  IMAD.U32 R14, R14, 0x10000, RZ ;  /* 0x000100000e0e7824 */ /* 0x020fc600078e00ff */
[----:B------:R-:W-:Y:S01]  /*24e0*/  FFMA.FTZ R10, R15, R7, R10 ;  /* 0x000000070f0a7223 */ /* 0x000fe2000001000a */
[----:B------:R-:W-:-:S04]  /*24f0*/  FMUL.FTZ R21, R14, R21 ;  /* 0x000000150e157220 */ /* 0x000fc80000410000 */
[----:B------:R-:W-:-:S07]  /*2500*/  FFMA.FTZ R10, R21, R7, R10 ;  /* 0x00000007150a7223 */ /* 0x000fce000001000a */
.L_x_20203:
[----:B------:R-:W-:Y:S05]  /*2510*/  @!P1 BRA `(.L_x_20200) ;  /* 0x0000000000a09947 */ /* 0x000fea0003800000 */
[----:B------:R-:W-:Y:S02]  /*2520*/  ISETP.NE.AND P2, PT, R13, RZ, PT ;  /* 0x000000ff0d00720c */ /* 0x000fe40003f45270 */
[----:B------:R-:W-:-:S04]  /*2530*/  LOP3.LUT R14, R8, 0x1, RZ, 0xc0, !PT ;  /* 0x00000001080e7812 */ /* 0x000fc800078ec0ff */
[----:B------:R-:W-:-:S07]  /*2540*/  ISETP.NE.U32.AND P1, PT, R14, 0x1, PT ;  /* 0x000000010e00780c */ /* 0x000fce0003f25070 */
[----:B------:R-:W-:Y:S06]  /*2550*/  @!P2 BRA `(.L_x_20204) ;  /* 0x00000000005ca947 */ /* 0x000fec0003800000 */
[----:B------:R-:W2:Y:S01]  /*2560*/  LDCU.64 UR6, c[0x0][0x398] ;  /* 0x00007300ff0677ac */ /* 0x000ea20008000a00 */
[----:B------:R-:W-:-:S04]  /*2570*/  IMAD R15, R23, 0x100, R2 ;  /* 0x00000100170f7824 */ /* 0x000fc800078e0202 */
[C---:B------:R-:W-:Y:S01]  /*2580*/  VIADD R17, R15.reuse, 0x100 ;  /* 0x000001000f117836 */ /* 0x040fe20000000000 */
[----:B------:R-:W-:-:S04]  /*2590*/  IADD3 R14, P2, PT, R15, R4, RZ ;  /* 0x000000040f0e7210 */ /* 0x000fc80007f5e0ff */
[----:B------:R-:W-:Y:S02]  /*25a0*/  IADD3.X R15, PT, PT, RZ, R6, RZ, P2, !PT ;  /* 0x00000006ff0f7210 */ /* 0x000fe400017fe4ff */
[----:B------:R-:W-:Y:S02]  /*25b0*/  IADD3 R18, P3, PT, R17, R4, RZ ;  /* 0x0000000411127210 */ /* 0x000fe40007f7e0ff */
[----:B--2---:R-:W-:-:S04]  /*25c0*/  LEA R16, P2, R14, UR6, 0x1 ;  /* 0x000000060e107c11 */ /* 0x004fc8000f8408ff */
[----:B------:R-:W-:Y:S01]  /*25d0*/  LEA.HI.X R17, R14, UR7, R15, 0x1, P2 ;  /* 0x000000070e117c11 */ /* 0x000fe200090f0c0f */
[----:B------:R-:W-:Y:S01]  /*25e0*/  IMAD.X R15, RZ, RZ, R6, P3 ;  /* 0x000000ffff0f7224 */ /* 0x000fe200018e0606 */
[----:B------:R-:W-:-:S03]  /*25f0*/  LEA R14, P2, R18, UR6, 0x1 ;  /* 0x00000006120e7c11 */ /* 0x000fc6000f8408ff */
[----:B------:R-:W2:Y:S01]  /*2600*/  LDG.E.U16.CONSTANT R16, desc[UR8][R16.64] ;  /* 0x0000000810107981 */ /* 0x000ea2000c1e9500 */
[----:B------:R-:W-:-:S05]  /*2610*/  LEA.HI.X R15, R18, UR7, R15, 0x1, P2 ;  /* 0x00000007120f7c11 */ /* 0x000fca00090f0c0f */
[----:B------:R-:W3:Y:S01]  /*2620*/  LDG.E.U16.CONSTANT R14, desc[UR8][R14.64] ;  /* 0x000000080e0e7981 */ /* 0x000ee2000c1e9500 */
[----:B------:R-:W-:-:S05]  /*2630*/  IMAD R19, R23, 0x4, R12 ;  /* 0x0000000417137824 */ /* 0x000fca00078e020c */
[----:B-1----:R-:W1:Y:S04]  /*2640*/  LDS R21, [R19] ;  /* 0x0000000013157984 */ /* 0x002e680000000800 */
[----:B------:R-:W4:Y:S01]  /*2650*/  LDS R25, [R19+0x4] ;  /* 0x0000040013197984 */ /* 0x000f220000000800 */
[----:B------:R-:W-:Y:S01]  /*2660*/  VIADD R23, R23, 0x2 ;  /* 0x0000000217177836 */ /* 0x000fe20000000000 */
[----:B--2---:R-:W-:-:S05]  /*2670*/  SHF.L.U32 R18, R16, 0x10, RZ ;  /* 0x0000001010127819 */ /* 0x004fca00000006ff */
[----:B-1----:R-:W-:Y:S01]  /*2680*/  FMUL.FTZ R21, R18, R21 ;  /* 0x0000001512157220 */ /* 0x002fe20000410000 */
[----:B---3--:R-:W-:-:S03]  /*2690*/  IMAD.U32 R18, R14, 0x10000, RZ ;  /* 0x000100000e127824 */ /* 0x008fc600078e00ff */
[----:B0-----:R-:W-:Y:S01]  /*26a0*/  FFMA.FTZ R10, R21, R7, R10 ;  /* 0x00000007150a7223 */ /* 0x001fe2000001000a */
[----:B----4-:R-:W-:-:S04]  /*26b0*/  FMUL.FTZ R25, R18, R25 ;  /* 0x0000001912197220 */ /* 0x010fc80000410000 */
[----:B------:R-:W-:-:S07]  /*26c0*/  FFMA.FTZ R10, R25, R7, R10 ;  /* 0x00000007190a7223 */ /* 0x000fce000001000a */
.L_x_20204:
[----:B------:R-:W-:Y:S05]  /*26d0*/  @P1 BRA `(.L_x_20200) ;  /* 0x0000000000301947 */ /* 0x000fea0003800000 */
[----:B------:R-:W2:Y:S01]  /*26e0*/  LDCU.64 UR6, c[0x0][0x398] ;  /* 0x00007300ff0677ac */ /* 0x000ea20008000a00 */
[----:B------:R-:W-:-:S04]  /*26f0*/  LEA R15, R23, R2, 0x8 ;  /* 0x00000002170f7211 */ /* 0x000fc800078e40ff */
[----:B------:R-:W-:-:S05]  /*2700*/  IADD3 R15, P1, PT, R15, R4, RZ ;  /* 0x000000040f0f7210 */ /* 0x000fca0007f3e0ff */
[----:B------:R-:W-:Y:S01]  /*2710*/  IMAD.X R16, RZ, RZ, R6, P1 ;  /* 0x000000ffff107224 */ /* 0x000fe200008e0606 */
[----:B--2---:R-:W-:-:S04]  /*2720*/  LEA R14, P1, R15, UR6, 0x1 ;  /* 0x000000060f0e7c11 */ /* 0x004fc8000f8208ff */
[----:B------:R-:W-:-:S05]  /*2730*/  LEA.HI.X R15, R15, UR7, R16, 0x1, P1 ;  /* 0x000000070f0f7c11 */ /* 0x000fca00088f0c10 */
[----:B------:R-:W2:Y:S01]  /*2740*/  LDG.E.U16.CONSTANT R14, desc[UR8][R14.64] ;  /* 0x000000080e0e7981 */ /* 0x000ea2000c1e9500 */
[----:B------:R-:W-:-:S06]  /*2750*/  IMAD R23, R23, 0x4, R12 ;  /* 0x0000000417177824 */ /* 0x000fcc00078e020c */
[----:B------:R-:W3:Y:S01]  /*2760*/  LDS R23, [R23] ;  /* 0x0000000017177984 */ /* 0x000ee20000000800 */
[----:B--2---:R-:W-:-:S05]  /*2770*/  SHF.L.U32 R16, R14, 0x10, RZ ;  /* 0x000000100e107819 */ /* 0x004fca00000006ff */
[----:B---3--:R-:W-:-:S04]  /*2780*/  FMUL.FTZ R17, R16, R23 ;  /* 0x0000001710117220 */ /* 0x008fc80000410000 */
[----:B0-----:R-:W-:-:S07]  /*2790*/  FFMA.FTZ R10, R17, R7, R10 ;  /* 0x00000007110a7223 */ /* 0x001fce000001000a */
.L_x_20200:
[----:B------:R-:W2:Y:S01]  /*27a0*/  LDC.64 R14, c[0x0][0x380] ;  /* 0x0000e000ff0e7b82 */ /* 0x000ea20000000a00 */
[----:B------:R-:W-:Y:S01]  /*27b0*/  ISETP.GT.U32.AND P1, PT, R2, 0x7f, PT ;  /* 0x0000007f0200780c */ /* 0x000fe20003f24070 */
[----:B------:R-:W-:Y:S01]  /*27c0*/  IMAD.U32 R5, R5, 0x100, R2 ;  /* 0x0000010005057824 */ /* 0x000fe200078e0002 */
[----:B------:R-:W-:-:S03]  /*27d0*/  F2FP.BF16.F32.PACK_AB R10, RZ, R10 ;  /* 0x0000000aff0a723e */ /* 0x000fc600000010ff */
[----:B--2---:R-:W-:-:S05]  /*27e0*/  IMAD.WIDE.U32 R14, R5, 0x2, R14 ;  /* 0x00000002050e7825 */ /* 0x004fca00078e000e */
[----:B------:R2:W-:Y:S03]  /*27f0*/  STG.E.U16 desc[UR8][R14.64], R10 ;  /* 0x0000000a0e007986 */ /* 0x0005e6000c101508 */
[----:B------:R-:W-:Y:S05]  /*2800*/  @P1 EXIT ;  /* 0x000000000000194d */ /* 0x000fea0003800000 */
[----:B--2---:R-:W-:Y:S01]  /*2810*/  IMAD.MOV.U32 R10, RZ, RZ, RZ ;  /* 0x000000ffff0a7224 */ /* 0x004fe200078e00ff */
[----:B------:R-:W-:Y:S06]  /*2820*/  @!P0 BRA `(.L_x_20205) ;  /* 0x0000000800548947 */ /* 0x000fec0003800000 */
[----:B------:R-:W-:Y:S01]  /*2830*/  ISETP.GE.U32.AND P0, PT, R0, 0xe01, PT ;  /* 0x00000e010000780c */ /* 0x000fe20003f06070 */
[----:B------:R-:W-:Y:S01]  /*2840*/  IMAD.MOV.U32 R5, RZ, RZ, RZ ;  /* 0x000000ffff057224 */ /* 0x000fe200078e00ff */
[----:B------:R-:W-:Y:S02]  /*2850*/  ISETP.NE.AND P1, PT, R11, RZ, PT ;  /* 0x000000ff0b00720c */ /* 0x000fe40003f25270 */
[----:B------:R-:W-:-:S09]  /*2860*/  MOV R10, RZ ;  /* 0x000000ff000a7202 */ /* 0x000fd20000000f00 */
[----:B------:R-:W-:Y:S05]  /*2870*/  @!P0 BRA `(.L_x_20206) ;  /* 0x0000000000e08947 */ /* 0x000fea0003800000 */
[----:B------:R-:W-:Y:S01]  /*2880*/  IMAD.U32 R0, RZ, RZ, UR4 ;  /* 0x00000004ff007e24 */ /* 0x000fe2000f8e00ff */
[----:B------:R-:W-:Y:S01]  /*2890*/  LOP3.LUT R5, R8, 0x3ffff8, RZ, 0xc0, !PT ;  /* 0x003ffff808057812 */ /* 0x000fe200078ec0ff */
[----:B------:R-:W-:Y:S02]  /*28a0*/  HFMA2 R10, -RZ, RZ, 0, 0 ;  /* 0x00000000ff0a7431 */ /* 0x000fe400000001ff */
[----:B------:R-:W-:Y:S01]  /*28b0*/  IMAD.MOV.U32 R19, RZ, RZ, R2 ;  /* 0x000000ffff137224 */ /* 0x000fe200078e0002 */
[----:B------:R-:W2:Y:S01]  /*28c0*/  LDCU.64 UR6, c[0x0][0x398] ;  /* 0x00007300ff0677ac */ /* 0x000ea20008000a00 */
[----:B------:R-:W-:Y:S01]  /*28d0*/  IADD3 R3, PT, PT, R3, 0x10, R0 ;  /* 0x0000001003037810 */ /* 0x000fe20007ffe000 */
[----:B------:R-:W-:-:S07]  /*28e0*/  IMAD.MOV R26, RZ, RZ, -R5 ;  /* 0x000000ffff1a7224 */ /* 0x000fce00078e0a05 */
.L_x_20207:
[----:B------:R-:W-:Y:S01]  /*28f0*/  IADD3 R0, P0, PT, R19, R4, RZ ;  /* 0x0000000413007210 */ /* 0x000fe20007f1e0ff */
[----:B------:R-:W3:Y:S03]  /*2900*/  LDS R28, [R3+-0x10] ;  /* 0xfffff000031c7984 */ /* 0x000ee60000000800 */
[----:B------:R-:W-:Y:S01]  /*2910*/  IADD3.X R17, PT, PT, RZ, R6, RZ, P0, !PT ;  /* 0x00000006ff117210 */ /* 0x000fe200007fe4ff */
[----:B------:R-:W4:Y:S01]  /*2920*/  LDS R27, [R3+-0xc] ;  /* 0xfffff400031b7984 */ /* 0x000f220000000800 */
[----:B--2---:R-:W-:-:S04]  /*2930*/  LEA R16, P0, R0, UR6, 0x1 ;  /* 0x0000000600107c11 */ /* 0x004fc8000f8008ff */
[----:B------:R-:W-:-:S05]  /*2940*/  LEA.HI.X R17, R0, UR7, R17, 0x1, P0 ;  /* 0x0000000700117c11 */ /* 0x000fca00080f0c11 */
[----:B------:R-:W2:Y:S04]  /*2950*/  LDG.E.U16.CONSTANT R25, desc[UR8][R16.64+0x100] ;  /* 0x0001000810197981 */ /* 0x000ea8000c1e9500 */
[----:B------:R-:W5:Y:S04]  /*2960*/  LDG.E.U16.CONSTANT R24, desc[UR8][R16.64+0x300] ;  /* 0x0003000810187981 */ /* 0x000f68000c1e9500 */
[----:B------:R-:W4:Y:S04]  /*2970*/  LDG.E.U16.CONSTANT R23, desc[UR8][R16.64+0x500] ;  /* 0x0005000810177981 */ /* 0x000f28000c1e9500 */
[----:B------:R-:W4:Y:S04]  /*2980*/  LDG.E.U16.CONSTANT R0, desc[UR8][R16.64+0x700] ;  /* 0x0007000810007981 */ /* 0x000f28000c1e9500 */
[----:B-1----:R-:W4:Y:S04]  /*2990*/  LDG.E.U16.CONSTANT R21, desc[UR8][R16.64+0x900] ;  /* 0x0009000810157981 */ /* 0x002f28000c1e9500 */
[----:B------:R-:W4:Y:S04]  /*29a0*/  LDG.E.U16.CONSTANT R20, desc[UR8][R16.64+0xb00] ;  /* 0x000b000810147981 */ /* 0x000f28000c1e9500 */
[----:B------:R-:W4:Y:S04]  /*29b0*/  LDG.E.U16.CONSTANT R18, desc[UR8][R16.64+0xd00] ;  /* 0x000d000810127981 */ /* 0x000f28000c1e9500 */
[----:B------:R1:W4:Y:S01]  /*29c0*/  LDG.E.U16.CONSTANT R22, desc[UR8][R16.64+0xf00] ;  /* 0x000f000810167981 */ /* 0x000322000c1e9500 */
[----:B------:R-:W-:Y:S01]  /*29d0*/  IADD3 R26, PT, PT, R26, 0x8, RZ ;  /* 0x000000081a1a7810 */ /* 0x000fe20007ffe0ff */
[----:B------:R-:W-:-:S03]  /*29e0*/  VIADD R19, R19, 0x800 ;  /* 0x0000080013137836 */ /* 0x000fc60000000000 */
[----:B------:R-:W-:Y:S01]  /*29f0*/  ISETP.NE.AND P0, PT, R26, RZ, PT ;  /* 0x000000ff1a00720c */ /* 0x000fe20003f05270 */
[----:B-1----:R-:W1:Y:S04]  /*2a00*/  LDS R16, [R3] ;  /* 0x0000000003107984 */ /* 0x002e680000000800 */
[----:B------:R-:W1:Y:S01]  /*2a10*/  LDS R17, [R3+0x4] ;  /* 0x0000040003117984 */ /* 0x000e620000000800 */
[----:B--2---:R-:W-:-:S04]  /*2a20*/  IMAD.U32 R25, R25, 0x10000, RZ ;  /* 0x0001000019197824 */ /* 0x004fc800078e00ff */
[----:B---3--:R-:W-:Y:S01]  /*2a30*/  FMUL.FTZ R25, R25, R28 ;  /* 0x0000001c19197220 */ /* 0x008fe20000410000 */
[----:B-----5:R-:W-:-:S03]  /*2a40*/  IMAD.U32 R24, R24, 0x10000, RZ ;  /* 0x0001000018187824 */ /* 0x020fc600078e00ff */
[----:B0-----:R-:W-:Y:S01]  /*2a50*/  FFMA.FTZ R28, R25, R7, R10 ;  /* 0x00000007191c7223 */ /* 0x001fe2000001000a */
[----:B----4-:R-:W-:Y:S01]  /*2a60*/  FMUL.FTZ R27, R24, R27 ;  /* 0x0000001b181b7220 */ /* 0x010fe20000410000 */
[----:B------:R-:W0:Y:S01]  /*2a70*/  LDS R25, [R3+-0x8] ;  /* 0xfffff80003197984 */ /* 0x000e220000000800 */
[----:B------:R-:W-:Y:S02]  /*2a80*/  SHF.L.U32 R24, R23, 0x10, RZ ;  /* 0x0000001017187819 */ /* 0x000fe400000006ff */
[----:B------:R-:W-:Y:S01]  /*2a90*/  FFMA.FTZ R28, R27, R7, R28 ;  /* 0x000000071b1c7223 */ /* 0x000fe2000001001c */
[----:B------:R-:W-:Y:S01]  /*2aa0*/  LDS R10, [R3+-0x4] ;  /* 0xfffffc00030a7984 */ /* 0x000fe20000000800 */
[----:B------:R-:W-:-:S03]  /*2ab0*/  IMAD.U32 R21, R21, 0x10000, RZ ;  /* 0x0001000015157824 */ /* 0x000fc600078e00ff */
[----:B------:R-:W2:Y:S01]  /*2ac0*/  LDS R23, [R3+0x8] ;  /* 0x0000080003177984 */ /* 0x000ea20000000800 */
[----:B------:R-:W-:Y:S01]  /*2ad0*/  SHF.L.U32 R20, R20, 0x10, RZ ;  /* 0x0000001014147819 */ /* 0x000fe200000006ff */
[----:B-1----:R-:W-:Y:S01]  /*2ae0*/  FMUL.FTZ R21, R21, R16 ;  /* 0x0000001015157220 */ /* 0x002fe20000410000 */
[----:B------:R-:W-:-:S03]  /*2af0*/  IMAD.U32 R18, R18, 0x10000, RZ ;  /* 0x0001000012127824 */ /* 0x000fc600078e00ff */
[----:B------:R-:W-:Y:S01]  /*2b00*/  FMUL.FTZ R17, R20, R17 ;  /* 0x0000001114117220 */ /* 0x000fe20000410000 */
[----:B0-----:R-:W-:Y:S02]  /*2b10*/  FMUL.FTZ R25, R24, R25 ;  /* 0x0000001918197220 */ /* 0x001fe40000410000 */
[----:B------:R0:W1:Y:S02]  /*2b20*/  LDS R24, [R3+0xc] ;  /* 0x00000c0003187984 */ /* 0x0000640000000800 */
[----:B------:R-:W-:Y:S01]  /*2b30*/  FFMA.FTZ R28, R25, R7, R28 ;  /* 0x00000007191c7223 */ /* 0x000fe2000001001c */
[----:B------:R-:W-:Y:S02]  /*2b40*/  IMAD.U32 R25, R0, 0x10000, RZ ;  /* 0x0001000000197824 */ /* 0x000fe400078e00ff */
[----:B--2---:R-:W-:Y:S02]  /*2b50*/  FMUL.FTZ R23, R18, R23 ;  /* 0x0000001712177220 */ /* 0x004fe40000410000 */
[----:B------:R-:W-:Y:S01]  /*2b60*/  FMUL.FTZ R25, R25, R10 ;  /* 0x0000000a19197220 */ /* 0x000fe20000410000 */
[----:B0-----:R-:W-:-:S03]  /*2b70*/  VIADD R3, R3, 0x20 ;  /* 0x0000002003037836 */ /* 0x001fc60000000000 */
[----:B------:R-:W-:-:S04]  /*2b80*/  FFMA.FTZ R28, R25, R7, R28 ;  /* 0x00000007191c7223 */ /* 0x000fc8000001001c */
[----:B------:R-:W-:Y:S01]  /*2b90*/  FFMA.FTZ R28, R21, R7, R28 ;  /* 0x00000007151c7223 */ /* 0x000fe2000001001c */
[----:B------:R-:W-:-:S03]  /*2ba0*/  IMAD.U32 R21, R22, 0x10000, RZ ;  /* 0x0001000016157824 */ /* 0x000fc600078e00ff */
[----:B------:R-:W-:-:S04]  /*2bb0*/  FFMA.FTZ R28, R17, R7, R28 ;  /* 0x00000007111c7223 */ /* 0x000fc8000001001c */
[----:B------:R-:W-:Y:S01]  /*2bc0*/  FFMA.FTZ R28, R23, R7, R28 ;  /* 0x00000007171c7223 */ /* 0x000fe2000001001c */
[----:B-1----:R-:W-:-:S04]  /*2bd0*/  FMUL.FTZ R21, R21, R24 ;  /* 0x0000001815157220 */ /* 0x002fc80000410000 */
[----:B------:R-:W-:Y:S01]  /*2be0*/  FFMA.FTZ R10, R21, R7, R28 ;  /* 0x00000007150a7223 */ /* 0x000fe2000001001c */
[----:B------:R-:W-:Y:S06]  /*2bf0*/  @P0 BRA `(.L_x_20207) ;  /* 0xfffffffc003c0947 */ /* 0x000fec000383ffff */
.L_x_20206:
[----:B------:R-:W-:Y:S05]  /*2c00*/  @!P1 BRA `(.L_x_20205) ;  /* 0x00000004005c9947 */ /* 0x000fea0003800000 */
[----:B------:R-:W-:Y:S02]  /*2c10*/  ISETP.GE.U32.AND P1, PT, R11, 0x4, PT ;  /* 0x000000040b00780c */ /* 0x000fe40003f26070 */
[----:B------:R-:W-:-:S11]  /*2c20*/  ISETP.NE.AND P0, PT, R9, RZ, PT ;  /* 0x000000ff0900720c */ /* 0x000fd60003f05270 */
[----:B------:R-:W-:Y:S05]  /*2c30*/  @!P1 BRA `(.L_x_20208) ;  /* 0x0000000000ac9947 */ /* 0x000fea0003800000 */
[----:B------:R-:W2:Y:S01]  /*2c40*/  LDCU.64 UR6, c[0x0][0x398] ;  /* 0x00007300ff0677ac */ /* 0x000ea20008000a00 */
[----:B------:R-:W-:-:S04]  /*2c50*/  LEA R3, R5, R2, 0x8 ;  /* 0x0000000205037211 */ /* 0x000fc800078e40ff */
[C---:B------:R-:W-:Y:S01]  /*2c60*/  IADD3 R16, P1, PT, R3.reuse, R4, RZ ;  /* 0x0000000403107210 */ /* 0x040fe20007f3e0ff */
[----:B------:R-:W-:-:S03]  /*2c70*/  VIADD R9, R3, 0x100 ;  /* 0x0000010003097836 */ /* 0x000fc60000000000 */
[----:B------:R-:W-:Y:S02]  /*2c80*/  IADD3.X R17, PT, PT, RZ, R6, RZ, P1, !PT ;  /* 0x00000006ff117210 */ /* 0x000fe40000ffe4ff */
[-C--:B------:R-:W-:Y:S01]  /*2c90*/  IADD3 R0, P2, PT, R9, R4.reuse, RZ ;  /* 0x0000000409007210 */ /* 0x080fe20007f5e0ff */
[C---:B------:R-:W-:Y:S02]  /*2ca0*/  VIADD R9, R3.reuse, 0x200 ;  /* 0x0000020003097836 */ /* 0x040fe40000000000 */
[----:B------:R-:W-:Y:S02]  /*2cb0*/  VIADD R3, R3, 0x300 ;  /* 0x0000030003037836 */ /* 0x000fe40000000000 */
[----:B------:R-:W-:Y:S01]  /*2cc0*/  IMAD.X R11, RZ, RZ, R6, P2 ;  /* 0x000000ffff0b7224 */ /* 0x000fe200010e0606 */
[----:B------:R-:W-:Y:S02]  /*2cd0*/  IADD3 R9, P3, PT, R9, R4, RZ ;  /* 0x0000000409097210 */ /* 0x000fe40007f7e0ff */
[----:B--2---:R-:W-:-:S02]  /*2ce0*/  LEA R22, P1, R16, UR6, 0x1 ;  /* 0x0000000610167c11 */ /* 0x004fc4000f8208ff */
[----:B------:R-:W-:Y:S02]  /*2cf0*/  LEA R18, P2, R0, UR6, 0x1 ;  /* 0x0000000600127c11 */ /* 0x000fe4000f8408ff */
[----:B------:R-:W-:Y:S02]  /*2d00*/  LEA.HI.X R23, R16, UR7, R17, 0x1, P1 ;  /* 0x0000000710177c11 */ /* 0x000fe400088f0c11 */
[----:B------:R-:W-:Y:S02]  /*2d10*/  LEA.HI.X R19, R0, UR7, R11, 0x1, P2 ;  /* 0x0000000700137c11 */ /* 0x000fe400090f0c0b */
[----:B------:R-:W-:Y:S01]  /*2d20*/  IADD3 R3, P2, PT, R3, R4, RZ ;  /* 0x0000000403037210 */ /* 0x000fe20007f5e0ff */
[----:B------:R2:W3:Y:S01]  /*2d30*/  LDG.E.U16.CONSTANT R22, desc[UR8][R22.64+0x100] ;  /* 0x0001000816167981 */ /* 0x0004e2000c1e9500 */
[----:B------:R-:W-:Y:S02]  /*2d40*/  IADD3.X R0, PT, PT, RZ, R6, RZ, P3, !PT ;  /* 0x00000006ff007210 */ /* 0x000fe40001ffe4ff */
[C---:B------:R-:W-:Y:S01]  /*2d50*/  LEA R16, P1, R9.reuse, UR6, 0x1 ;  /* 0x0000000609107c11 */ /* 0x040fe2000f8208ff */
[----:B------:R-:W4:Y:S03]  /*2d60*/  LDG.E.U16.CONSTANT R18, desc[UR8][R18.64+0x100] ;  /* 0x0001000812127981 */ /* 0x000f26000c1e9500 */
[----:B------:R-:W-:Y:S01]  /*2d70*/  LEA.HI.X R17, R9, UR7, R0, 0x1, P1 ;  /* 0x0000000709117c11 */ /* 0x000fe200088f0c00 */
[----:B------:R-:W-:Y:S01]  /*2d80*/  IMAD.X R0, RZ, RZ, R6, P2 ;  /* 0x000000ffff007224 */ /* 0x000fe200010e0606 */
[----:B-1----:R-:W-:-:S03]  /*2d90*/  LEA R20, P1, R3, UR6, 0x1 ;  /* 0x0000000603147c11 */ /* 0x002fc6000f8208ff */
[----:B------:R-:W5:Y:S01]  /*2da0*/  LDG.E.U16.CONSTANT R16, desc[UR8][R16.64+0x100] ;  /* 0x0001000810107981 */ /* 0x000f62000c1e9500 */
[----:B------:R-:W-:-:S05]  /*2db0*/  LEA.HI.X R21, R3, UR7, R0, 0x1, P1 ;  /* 0x0000000703157c11 */ /* 0x000fca00088f0c00 */
[----:B------:R-:W5:Y:S01]  /*2dc0*/  LDG.E.U16.CONSTANT R20, desc[UR8][R20.64+0x100] ;  /* 0x0001000814147981 */ /* 0x000f62000c1e9500 */
[----:B------:R-:W-:-:S05]  /*2dd0*/  IMAD R0, R5, 0x4, R12 ;  /* 0x0000000405007824 */ /* 0x000fca00078e020c */
[----:B------:R-:W1:Y:S04]  /*2de0*/  LDS R3, [R0] ;  /* 0x0000000000037984 */ /* 0x000e680000000800 */
[----:B------:R-:W0:Y:S04]  /*2df0*/  LDS R9, [R0+0x4] ;  /* 0x0000040000097984 */ /* 0x000e280000000800 */
[----:B------:R-:W5:Y:S04]  /*2e00*/  LDS R11, [R0+0x8] ;  /* 0x00000800000b7984 */ /* 0x000f680000000800 */
[----:B--2---:R-:W2:Y:S01]  /*2e10*/  LDS R23, [R0+0xc] ;  /* 0x00000c0000177984 */ /* 0x004ea20000000800 */
[----:B------:R-:W-:Y:S01]  /*2e20*/  VIADD R5, R5, 0x4 ;  /* 0x0000000405057836 */ /* 0x000fe20000000000 */
[----:B---3--:R-:W-:Y:S01]  /*2e30*/  SHF.L.U32 R22, R22, 0x10, RZ ;  /* 0x0000001016167819 */ /* 0x008fe200000006ff */
[----:B----4-:R-:W-:-:S04]  /*2e40*/  IMAD.U32 R18, R18, 0x10000, RZ ;  /* 0x0001000012127824 */ /* 0x010fc800078e00ff */
[----:B-1----:R-:W-:Y:S01]  /*2e50*/  FMUL.FTZ R3, R22, R3 ;  /* 0x0000000316037220 */ /* 0x002fe20000410000 */
[----:B0-----:R-:W-:-:S03]  /*2e60*/  FMUL.FTZ R9, R18, R9 ;  /* 0x0000000912097220 */ /* 0x001fc60000410000 */
[----:B------:R-:W-:Y:S01]  /*2e70*/  FFMA.FTZ R10, R3, R7, R10 ;  /* 0x00000007030a7223 */ /* 0x000fe2000001000a */
[----:B-----5:R-:W-:-:S03]  /*2e80*/  IMAD.U32 R16, R16, 0x10000, RZ ;  /* 0x0001000010107824 */ /* 0x020fc600078e00ff */
[----:B------:R-:W-:Y:S01]  /*2e90*/  FFMA.FTZ R10, R9, R7, R10 ;  /* 0x00000007090a7223 */ /* 0x000fe2000001000a */
[----:B------:R-:W-:Y:S01]  /*2ea0*/  FMUL.FTZ R11, R16, R11 ;  /* 0x0000000b100b7220 */ /* 0x000fe20000410000 */
[----:B------:R-:W-:-:S03]  /*2eb0*/  SHF.L.U32 R20, R20, 0x10, RZ ;  /* 0x0000001014147819 */ /* 0x000fc600000006ff */
[----:B------:R-:W-:Y:S02]  /*2ec0*/  FFMA.FTZ R10, R11, R7, R10 ;  /* 0x000000070b0a7223 */ /* 0x000fe4000001000a */
[----:B--2---:R-:W-:-:S04]  /*2ed0*/  FMUL.FTZ R23, R20, R23 ;  /* 0x0000001714177220 */ /* 0x004fc80000410000 */
[----:B------:R-:W-:-:S07]  /*2ee0*/  FFMA.FTZ R10, R23, R7, R10 ;  /* 0x00000007170a7223 */ /* 0x000fce000001000a */
.L_x_20208:
[----:B------:R-:W-:Y:S05]  /*2ef0*/  @!P0 BRA `(.L_x_20205) ;  /* 0x0000000000a08947 */ /* 0x000fea0003800000 */
[----:B------:R-:W-:Y:S02]  /*2f00*/  ISETP.NE.AND P1, PT, R13, RZ, PT ;  /* 0x000000ff0d00720c */ /* 0x000fe40003f25270 */
[----:B------:R-:W-:-:S04]  /*2f10*/  LOP3.LUT R8, R8, 0x1, RZ, 0xc0, !PT ;  /* 0x0000000108087812 */ /* 0x000fc800078ec0ff */
[----:B------:R-:W-:-:S07]  /*2f20*/  ISETP.NE.U32.AND P0, PT, R8, 0x1, PT ;  /* 0x000000010800780c */ /* 0x000fce0003f05070 */
[----:B------:R-:W-:Y:S06]  /*2f30*/  @!P1 BRA `(.L_x_20209) ;  /* 0x00000000005c9947 */ /* 0x000fec0003800000 */
[----:B------:R-:W2:Y:S01]  /*2f40*/  LDCU.64 UR6, c[0x0][0x398] ;  /* 0x00007300ff0677ac */ /* 0x000ea20008000a00 */
[----:B------:R-:W-:-:S05]  /*2f50*/  IMAD R3, R5, 0x100, R2 ;  /* 0x0000010005037824 */ /* 0x000fca00078e0202 */
[C---:B------:R-:W-:Y:S02]  /*2f60*/  IADD3 R0, P1, PT, R3.reuse, R4, RZ ;  /* 0x0000000403007210 */ /* 0x040fe40007f3e0ff */
[----:B------:R-:W-:-:S03]  /*2f70*/  IADD3 R9, PT, PT, R3, 0x100, RZ ;  /* 0x0000010003097810 */ /* 0x000fc60007ffe0ff */
[----:B------:R-:W-:Y:S01]  /*2f80*/  IMAD.X R3, RZ, RZ, R6, P1 ;  /* 0x000000ffff037224 */ /* 0x000fe200008e0606 */
        /* <DEDUP_REMOVED lines=8> */
[----:B------:R-:W-:-:S05]  /*3010*/  LEA R3, R5, R12, 0x2 ;  /* 0x0000000c05037211 */ /* 0x000fca00078e10ff */
[----:B------:R-:W4:Y:S04]  /*3020*/  LDS R11, [R3] ;  /* 0x00000000030b7984 */ /* 0x000f280000000800 */
[----:B------:R-:W5:Y:S01]  /*3030*/  LDS R13, [R3+0x4] ;  /* 0x00000400030d7984 */ /* 0x000f620000000800 */
[----:B------:R-:W-:Y:S01]  /*3040*/  IADD3 R5, PT, PT, R5, 0x2, RZ ;  /* 0x0000000205057810 */ /* 0x000fe20007ffe0ff */
[----:B--2---:R-:W-:-:S04]  /*3050*/  IMAD.U32 R0, R8, 0x10000, RZ ;  /* 0x0001000008007824 */ /* 0x004fc800078e00ff */
[----:B----4-:R-:W-:Y:S01]  /*3060*/  FMUL.FTZ R11, R0, R11 ;  /* 0x0000000b000b7220 */ /* 0x010fe20000410000 */
[----:B---3--:R-:W-:-:S03]  /*3070*/  IMAD.U32 R0, R16, 0x10000, RZ ;  /* 0x0001000010007824 */ /* 0x008fc600078e00ff */
[----:B0-----:R-:W-:Y:S01]  /*3080*/  FFMA.FTZ R10, R11, R7, R10 ;  /* 0x000000070b0a7223 */ /* 0x001fe2000001000a */
[----:B-----5:R-:W-:-:S04]  /*3090*/  FMUL.FTZ R13, R0, R13 ;  /* 0x0000000d000d7220 */ /* 0x020fc80000410000 */
[----:B------:R-:W-:-:S07]  /*30a0*/  FFMA.FTZ R10, R13, R7, R10 ;  /* 0x000000070d0a7223 */ /* 0x000fce000001000a */
.L_x_20209:
[----:B------:R-:W-:Y:S05]  /*30b0*/  @P0 BRA `(.L_x_20205) ;  /* 0x0000000000300947 */ /* 0x000fea0003800000 */
[----:B------:R-:W2:Y:S01]  /*30c0*/  LDCU.64 UR6, c[0x0][0x398] ;  /* 0x00007300ff0677ac */ /* 0x000ea20008000a00 */
[----:B------:R-:W-:-:S05]  /*30d0*/  IMAD R3, R5, 0x100, R2 ;  /* 0x0000010005037824 */ /* 0x000fca00078e0202 */
[----:B------:R-:W-:-:S05]  /*30e0*/  IADD3 R3, P0, PT, R3, R4, RZ ;  /* 0x0000000403037210 */ /* 0x000fca0007f1e0ff */
[----:B------:R-:W-:Y:S01]  /*30f0*/  IMAD.X R6, RZ, RZ, R6, P0 ;  /* 0x000000ffff067224 */ /* 0x000fe200000e0606 */
[----:B--2---:R-:W-:-:S04]  /*3100*/  LEA R2, P0, R3, UR6, 0x1 ;  /* 0x0000000603027c11 */ /* 0x004fc8000f8008ff */
[----:B------:R-:W-:-:S05]  /*3110*/  LEA.HI.X R3, R3, UR7, R6, 0x1, P0 ;  /* 0x0000000703037c11 */ /* 0x000fca00080f0c06 */
[----:B------:R-:W2:Y:S01]  /*3120*/  LDG.E.U16.CONSTANT R2, desc[UR8][R2.64+0x100] ;  /* 0x0001000802027981 */ /* 0x000ea2000c1e9500 */
[----:B------:R-:W-:-:S06]  /*3130*/  LEA R5, R5, R12, 0x2 ;  /* 0x0000000c05057211 */ /* 0x000fcc00078e10ff */
[----:B------:R-:W3:Y:S01]  /*3140*/  LDS R5, [R5] ;  /* 0x0000000005057984 */ /* 0x000ee20000000800 */
[----:B--2---:R-:W-:-:S04]  /*3150*/  IMAD.U32 R0, R2, 0x10000, RZ ;  /* 0x0001000002007824 */ /* 0x004fc800078e00ff */
[----:B---3--:R-:W-:-:S04]  /*3160*/  FMUL.FTZ R9, R0, R5 ;  /* 0x0000000500097220 */ /* 0x008fc80000410000 */
[----:B0-----:R-:W-:-:S07]  /*3170*/  FFMA.FTZ R10, R9, R7, R10 ;  /* 0x00000007090a7223 */ /* 0x001fce000001000a */
.L_x_20205:
[----:B------:R-:W-:-:S05]  /*3180*/  F2FP.BF16.F32.PACK_AB R10, RZ, R10 ;  /* 0x0000000aff0a723e */ /* 0x000fca00000010ff */
[----:B------:R-:W-:Y:S01]  /*3190*/  STG.E.U16 desc[UR8][R14.64+0x100], R10 ;  /* 0x0001000a0e007986 */ /* 0x000fe2000c101508 */
[----:B------:R-:W-:Y:S05]  /*31a0*/  EXIT ;  /* 0x000000000000794d */ /* 0x000fea0003800000 */
.L_x_20210:
        /* <DEDUP_REMOVED lines=13> */
.L_x_27614:


//--------------------- .text._ZN4vllm25paged_attention_v2_kernelI13__nv_bfloat16S1_Li256ELi8ELi128ELNS_18Fp8KVCacheDataTypeE0ELb1ELi512EEEvPfS3_PT_PKS4_PKT0_SA_ifPKiSC_iPKfiiiSE_SE_iiiii --------------------------
	.section	.text._ZN4vllm25paged_attention_v2_kernelI13__nv_bfloat16S1_Li256ELi8ELi128ELNS_18Fp8KVCacheDataTypeE0ELb1ELi512EEEvPfS3_PT_PKS4_PKT0_SA_ifPKiSC_iPKfiiiSE_SE_iiiii,"ax",@progbits
	.align	128
        .global         _ZN4vllm25paged_attention_v2_kernelI13__nv_bfloat16S1_Li256ELi8ELi128ELNS_18Fp8KVCacheDataTypeE0ELb1ELi512EEEvPfS3_PT_PKS4_PKT0_SA_ifPKiSC_iPKfiiiSE_SE_iiiii
        .type           _ZN4vllm25paged_attention_v2_kernelI13__nv_bfloat16S1_Li256ELi8ELi128ELNS_18Fp8KVCacheDataTypeE0ELb1ELi512EEEvPfS3_PT_PKS4_PKT0_SA_ifPKiSC_iPKfiiiSE_SE_iiiii,@function
        .size           _ZN4vllm25paged_attention_v2_kernelI13__nv_bfloat16S1_Li256ELi8ELi128ELNS_18Fp8KVCacheDataTypeE0ELb1ELi512EEEvPfS3_PT_PKS4_PKT0_SA_ifPKiSC_iPKfiiiSE_SE_iiiii,(.L_x_27615 - _ZN4vllm25paged_attention_v2_kernelI13__nv_bfloat16S1_Li256ELi8ELi128ELNS_18Fp8KVCacheDataTypeE0ELb1ELi512EEEvPfS3_PT_PKS4_PKT0_SA_ifPKiSC_iPKfiiiSE_SE_iiiii)
        .other          _ZN4vllm25paged_attention_v2_kernelI13__nv_bfloat16S1_Li256ELi8ELi128ELNS_18Fp8KVCacheDataTypeE0ELb1ELi512EEEvPfS3_PT_PKS4_PKT0_SA_ifPKiSC_iPKfiiiSE_SE_iiiii,@"STO_CUDA_ENTRY STV_DEFAULT"
_ZN4vllm25paged_attention_v2_kernelI13__nv_bfloat16S1_Li256ELi8ELi128ELNS_18Fp8KVCacheDataTypeE0ELb1ELi512EEEvPfS3_PT_PKS4_PKT0_SA_ifPKiSC_iPKfiiiSE_SE_iiiii:
.text._ZN4vllm25paged_attention_v2_kernelI13__nv_bfloat16S1_Li256ELi8ELi128ELNS_18Fp8KVCacheDataTypeE0ELb1ELi512EEEvPfS3_PT_PKS4_PKT0_SA_ifPKiSC_iPKfiiiSE_SE_iiiii:
        /* <DEDUP_REMOVED lines=40> */
[----:B------:R-:W0:Y:S01]  /*0280*/  LDCU UR33, c[0x0][0x3b4] ;  /* 0x00007680ff2177ac */ /* 0x000e220008000800 */
[----:B------:R-:W-:Y:S01]  /*0290*/  @!P0 IMAD.SHL.U32 R2, R0, 0x2, RZ ;  /* 0x0000000200028824 */ /* 0x000fe200078e00ff */
[----:B------:R-:W0:Y:S04]  /*02a0*/  LDCU.64 UR24, c[0x0][0x3a0] ;  /* 0x00007400ff1877ac */ /* 0x000e280008000a00 */
[----:B------:R-:W-:-:S04]  /*02b0*/  @!P0 IADD3 R3, P1, P2, R2, UR4, R3 ;  /* 0x0000000402038c10 */ /* 0x000fc8000fa3e003 */
[----:B------:R-:W-:Y:S01]  /*02c0*/  @!P0 IADD3.X R8, PT, PT, RZ, UR5, RZ, P1, P2 ;  /* 0x00000005ff088c10 */ /* 0x000fe20008fe44ff */
[----:B------:R-:W1:Y:S01]  /*02d0*/  LDCU UR22, c[0x0][0x370] ;  /* 0x00006e00ff1677ac */ /* 0x000e620008000800 */
[----:B------:R-:W4:Y:S01]  /*02e0*/  @UP0 LDCU.64 UR4, c[0x0][0x3d0] ;  /* 0x00007a00ff0407ac */ /* 0x000f220008000a00 */
[----:B---3--:R-:W-:Y:S01]  /*02f0*/  @!P0 LEA R2, P1, R3, R6, 0x1 ;  /* 0x0000000603028211 */ /* 0x008fe200078208ff */
[----:B--2---:R-:W-:-:S03]  /*0300*/  VIADD R6, R4, 0xffffffe ;  /* 0x0ffffffe04067836 */ /* 0x004fc60000000000 */
[----:B------:R-:W-:Y:S02]  /*0310*/  @!P0 LEA.HI.X R3, R3, R7, R8, 0x1, P1 ;  /* 0x0000000703038211 */ /* 0x000fe400008f0c08 */
[----:B------:R2:W3:Y:S04]  /*0320*/  F2I.FTZ.U32.TRUNC.NTZ R7, R6 ;  /* 0x0000000600077305 */ /* 0x0004e8000021f000 */
[----:B------:R1:W3:Y:S01]  /*0330*/  @!P0 LDG.E.CONSTANT R3, desc[UR14][R2.64] ;  /* 0x0000000e02038981 */ /* 0x0002e2000c1e9900 */
[----:B----4-:R-:W-:Y:S01]  /*0340*/  @UP0 UIMAD.WIDE.U32 UR4, UR19, 0x4, UR4 ;  /* 0x00000004130408a5 */ /* 0x010fe2000f8e0004 */
[----:B------:R-:W-:Y:S01]  /*0350*/  PLOP3.LUT P1, PT, PT, PT, UP0, 0x80, 0x8 ;  /* 0x000000000008781c */ /* 0x000fe20003f2f008 */
[----:B--2---:R-:W-:-:S04]  /*0360*/  HFMA2 R6, -RZ, RZ, 0, 0 ;  /* 0x00000000ff067431 */ /* 0x004fc800000001ff */
[----:B------:R-:W-:Y:S01]  /*0370*/  IMAD.U32 R5, RZ, RZ, UR5 ;  /* 0x00000005ff057e24 */ /* 0x000fe2000f8e00ff */
[----:B-1----:R-:W-:Y:S02]  /*0380*/  IABS R2, UR22 ;  /* 0x0000001600027c13 */ /* 0x002fe40008000000 */
[----:B---3--:R-:W-:-:S05]  /*0390*/  IADD3 R4, PT, PT, RZ, -R7, RZ ;  /* 0x80000007ff047210 */ /* 0x008fca0007ffe0ff */
        /* <DEDUP_REMOVED lines=10> */
[----:B------:R-:W-:Y:S01]  /*0440*/  IMAD.SHL.U32 R22, R0, 0x80, RZ ;  /* 0x0000008000167824 */ /* 0x000fe200078e00ff */
[----:B------:R-:W-:Y:S01]  /*0450*/  R2UR UR4, R6 ;  /* 0x00000000060472ca */ /* 0x000fe200000e0000 */
[----:B------:R-:W-:Y:S01]  /*0460*/  ULEA UR28, UR29, UR27, 0x18 ;  /* 0x0000001b1d1c7291 */ /* 0x000fe2000f8ec0ff */
[----:B------:R-:W-:Y:S01]  /*0470*/  IMAD.MOV.U32 R20, RZ, RZ, -0x800001 ;  /* 0xff7fffffff147424 */ /* 0x000fe200078e00ff */
[----:B------:R-:W-:-:S02]  /*0480*/  LOP3.LUT R24, R0, 0x1f, RZ, 0xc0, !PT ;  /* 0x0000001f00187812 */ /* 0x000fc400078ec0ff */
[----:B------:R-:W-:-:S08]  /*0490*/  LOP3.LUT R22, R22, 0x180, RZ, 0xc0, !PT ;  /* 0x0000018016167812 */ /* 0x000fd000078ec0ff */
[----:B------:R-:W-:-:S04]  /*04a0*/  IMAD R6, RZ, RZ, -UR4 ;  /* 0x80000004ff067e24 */ /* 0x000fc8000f8e02ff */
        /* <DEDUP_REMOVED lines=9> */
[----:B------:R-:W-:Y:S02]  /*0540*/  @P1 R2UR UR4, R2 ;  /* 0x00000000020412ca */ /* 0x000fe400000e0000 */
[----:B------:R-:W-:-:S04]  /*0550*/  MOV R2, UR30 ;  /* 0x0000001e00027c02 */ /* 0x000fc80008000f00 */
[----:B------:R-:W-:-:S04]  /*0560*/  IABS R2, R2 ;  /* 0x0000000200027213 */ /* 0x000fc80000000000 */
[----:B------:R-:W2:Y:S01]  /*0570*/  I2F.RP R9, R2 ;  /* 0x0000000200097306 */ /* 0x000ea20000209400 */
[----:B------:R-:W-:Y:S02]  /*0580*/  IMAD.MOV.U32 R21, RZ, RZ, R2 ;  /* 0x000000ffff157224 */ /* 0x000fe400078e0002 */
[----:B------:R-:W-:Y:S02]  /*0590*/  UMOV UR13, UR4 ;  /* 0x00000004000d7c82 */ /* 0x000fe40008000000 */
[----:B------:R-:W-:Y:S02]  /*05a0*/  @!UP1 UIADD3 UR13, UPT, UPT, URZ, -UR13, URZ ;  /* 0x8000000dff0d9290 */ /* 0x000fe4000fffe0ff */
[----:B------:R-:W-:Y:S02]  /*05b0*/  @!UP0 ULOP3.LUT UR13, URZ, UR11, URZ, 0x33, !UPT ;  /* 0x0000000bff0d8292 */ /* 0x000fe4000f8e33ff */
[----:B------:R-:W-:Y:S02]  /*05c0*/  UISETP.GE.AND UP0, UPT, UR31, URZ, UPT ;  /* 0x000000ff1f00728c */ /* 0x000fe4000bf06270 */
[----:B------:R-:W-:-:S02]  /*05d0*/  UISETP.NE.AND UP1, UPT, UR30, URZ, UPT ;  /* 0x000000ff1e00728c */ /* 0x000fc4000bf25270 */
[----:B------:R-:W-:Y:S01]  /*05e0*/  IMAD.U32 R10, RZ, RZ, UR13 ;  /* 0x0000000dff0a7e24 */ /* 0x000fe2000f8e00ff */
[----:B--2---:R-:W2:Y:S04]  /*05f0*/  MUFU.RCP R9, R9 ;  /* 0x0000000900097308 */ /* 0x004ea80000001000 */
[-C--:B------:R-:W-:Y:S02]  /*0600*/  IABS R11, R10.reuse ;  /* 0x0000000a000b7213 */ /* 0x080fe40000000000 */
[----:B------:R-:W-:Y:S02]  /*0610*/  IABS R10, R10 ;  /* 0x0000000a000a7213 */ /* 0x000fe40000000000 */
[----:B------:R-:W3:Y:S01]  /*0620*/  I2F.RP R8, R11 ;  /* 0x0000000b00087306 */ /* 0x000ee20000209400 */
[----:B--2---:R-:W-:-:S02]  /*0630*/  VIADD R6, R9, 0xffffffe ;  /* 0x0ffffffe09067836 */ /* 0x004fc40000000000 */
[----:B------:R-:W-:Y:S01]  /*0640*/  IMAD.U32 R9, RZ, RZ, UR10 ;  /* 0x0000000aff097e24 */ /* 0x000fe2000f8e00ff */
[----:B------:R-:W-:-:S04]  /*0650*/  ULOP3.LUT UR10, UR10, UR30, URZ, 0x3c, !UPT ;  /* 0x0000001e0a0a7292 */ /* 0x000fc8000f8e3cff */
[----:B------:R2:W4:Y:S01]  /*0660*/  F2I.FTZ.U32.TRUNC.NTZ R7, R6 ;  /* 0x0000000600077305 */ /* 0x000522000021f000 */
[----:B------:R-:W-:Y:S01]  /*0670*/  IABS R9, R9 ;  /* 0x0000000900097213 */ /* 0x000fe20000000000 */
[----:B------:R-:W-:-:S06]  /*0680*/  UISETP.GE.AND UP2, UPT, UR10, URZ, UPT ;  /* 0x000000ff0a00728c */ /* 0x000fcc000bf46270 */
[----:B---3--:R-:W1:Y:S01]  /*0690*/  MUFU.RCP R8, R8 ;  /* 0x0000000800087308 */ /* 0x008e620000001000 */
[----:B--2---:R-:W-:Y:S01]  /*06a0*/  HFMA2 R6, -RZ, RZ, 0, 0 ;  /* 0x00000000ff067431 */ /* 0x004fe200000001ff */
[----:B----4-:R-:W-:-:S04]  /*06b0*/  R2UR UR7, R7 ;  /* 0x00000000070772ca */ /* 0x010fc800000e0000 */
[----:B------:R-:W-:Y:S01]  /*06c0*/  R2UR UR6, R6 ;  /* 0x00000000060672ca */ /* 0x000fe200000e0000 */
[----:B-1----:R-:W-:Y:S02]  /*06d0*/  VIADD R4, R8, 0xffffffe ;  /* 0x0ffffffe08047836 */ /* 0x002fe40000000000 */
[----:B------:R-:W-:Y:S02]  /*06e0*/  IMAD R8, R7, R2, RZ ;  /* 0x0000000207087224 */ /* 0x000fe400078e02ff */
[----:B------:R1:W2:Y:S02]  /*06f0*/  F2I.FTZ.U32.TRUNC.NTZ R5, R4 ;  /* 0x0000000400057305 */ /* 0x0002a4000021f000 */
[----:B------:R-:W-:Y:S01]  /*0700*/  IMAD.MOV R6, RZ, RZ, -R8 ;  /* 0x000000ffff067224 */ /* 0x000fe200078e0a08 */
[----:B------:R-:W-:-:S05]  /*0710*/  SHF.R.U32.HI R8, RZ, 0x2, R0 ;  /* 0x00000002ff087819 */ /* 0x000fca0000011600 */
[----:B------:R-:W-:-:S04]  /*0720*/  IMAD.HI.U32 R6, R7, R6, UR6 ;  /* 0x0000000607067e27 */ /* 0x000fc8000f8e0006 */
[----:B-1----:R-:W-:Y:S01]  /*0730*/  IMAD.MOV.U32 R4, RZ, RZ, RZ ;  /* 0x000000ffff047224 */ /* 0x002fe200078e00ff */
[----:B------:R-:W-:Y:S01]  /*0740*/  R2UR UR34, R6 ;  /* 0x00000000062272ca */ /* 0x000fe200000e0000 */
[----:B------:R-:W-:Y:S01]  /*0750*/  IMAD.MOV.U32 R7, RZ, RZ, R9 ;  /* 0x000000ffff077224 */ /* 0x000fe200078e0009 */
[----:B------:R-:W-:Y:S02]  /*0760*/  SHF.R.U32.HI R6, RZ, 0x5, R0 ;  /* 0x00000005ff067819 */ /* 0x000fe40000011600 */
[----:B------:R-:W-:Y:S01]  /*0770*/  R2UR UR4, R4 ;  /* 0x00000000040472ca */ /* 0x000fe200000e0000 */
[----:B--2---:R-:W-:Y:S01]  /*0780*/  IMAD.MOV R12, RZ, RZ, -R5 ;  /* 0x000000ffff0c7224 */ /* 0x004fe200078e0a05 */
[----:B------:R-:W-:Y:S02]  /*0790*/  R2UR UR5, R5 ;  /* 0x00000000050572ca */ /* 0x000fe400000e0000 */
[----:B------:R-:W-:Y:S01]  /*07a0*/  R2UR UR8, R7 ;  /* 0x00000000070872ca */ /* 0x000fe200000e0000 */
[----:B------:R-:W-:-:S02]  /*07b0*/  IMAD R4, R12, R11, RZ ;  /* 0x0000000b0c047224 */ /* 0x000fc400078e02ff */
[----:B------:R-:W-:-:S05]  /*07c0*/  IMAD.U32 R7, RZ, RZ, UR20 ;  /* 0x00000014ff077e24 */ /* 0x000fca000f8e00ff */
[----:B------:R-:W-:-:S03]  /*07d0*/  LEA R7, R7, R6, 0x6 ;  /* 0x0000000607077211 */ /* 0x000fc600078e30ff */
[----:B------:R-:W-:Y:S01]  /*07e0*/  IMAD.HI.U32 R4, R5, R4, UR4 ;  /* 0x0000000405047e27 */ /* 0x000fe2000f8e0004 */
[----:B------:R-:W-:-:S04]  /*07f0*/  MOV R5, R13 ;  /* 0x0000000d00057202 */ /* 0x000fc80000000f00 */
[----:B------:R-:W-:Y:S02]  /*0800*/  R2UR UR6, R5 ;  /* 0x00000000050672ca */ /* 0x000fe400000e0000 */
[----:B------:R-:W-:Y:S01]  /*0810*/  R2UR UR4, R4 ;  /* 0x00000000040472ca */ /* 0x000fe200000e0000 */
[----:B------:R-:W-:-:S10]  /*0820*/  IMAD.MOV R4, RZ, RZ, -R10 ;  /* 0x000000ffff047224 */ /* 0x000fd400078e0a0a */
[----:B------:R-:W-:Y:S02]  /*0830*/  IMAD.U32 R5, RZ, RZ, UR6 ;  /* 0x00000006ff057e24 */ /* 0x000fe4000f8e00ff */
[----:B------:R-:W-:Y:S02]  /*0840*/  UIMAD.WIDE.U32 UR4, UR4, UR6, URZ ;  /* 0x00000006040472a5 */ /* 0x000fe4000f8e00ff */
[----:B------:R-:W-:Y:S02]  /*0850*/  UIMAD.WIDE.U32 UR6, UR34, UR8, URZ ;  /* 0x00000008220672a5 */ /* 0x000fe4000f8e00ff */
[----:B------:R-:W-:Y:S02]  /*0860*/  UIADD3 UR4, UPT, UPT, UR23, 0x7, URZ ;  /* 0x0000000717047890 */ /* 0x000fe4000fffe0ff */
[----:B------:R-:W-:Y:S01]  /*0870*/  ULOP3.LUT UR6, UR19, UR13, URZ, 0x3c, !UPT ;  /* 0x0000000d13067292 */ /* 0x000fe2000f8e3cff */
[----:B------:R-:W-:Y:S01]  /*0880*/  UMOV UR9, UR5 ;  /* 0x0000000500097c82 */ /* 0x000fe20008000000 */
[----:B------:R-:W-:Y:S01]  /*0890*/  ULEA UR5, UR20, 0x40, 0x6 ;  /* 0x0000004014057891 */ /* 0x000fe2000f8e30ff */
[----:B------:R-:W-:Y:S01]  /*08a0*/  IMAD R4, R4, UR9, R5 ;  /* 0x0000000904047c24 */ /* 0x000fe2000f8e0205 */
[----:B------:R-:W-:Y:S01]  /*08b0*/  IADD3 R5, PT, PT, RZ, -UR7, RZ ;  /* 0x80000007ff057c10 */ /* 0x000fe2000fffe0ff */
[----:B------:R-:W-:-:S03]  /*08c0*/  USHF.R.U32.HI UR4, URZ, 0x3, UR4 ;  /* 0x00000003ff047899 */ /* 0x000fc60008011604 */
[----:B------:R-:W-:Y:S01]  /*08d0*/  ISETP.GT.U32.AND P1, PT, R11, R4, PT ;  /* 0x000000040b00720c */ /* 0x000fe20003f24070 */
[C---:B------:R-:W-:Y:S01]  /*08e0*/  IMAD R5, R2.reuse, R5, UR8 ;  /* 0x0000000802057e24 */ /* 0x040fe2000f8e0205 */
[----:B------:R-:W-:Y:S01]  /*08f0*/  UISETP.LT.U32.AND UP3, UPT, UR4, UR5, UPT ;  /* 0x000000050400728c */ /* 0x000fe2000bf61070 */
[----:B------:R-:W1:Y:S03]  /*0900*/  LDCU UR8, c[0x0][0x3c8] ;  /* 0x00007900ff0877ac */ /* 0x000e660008000800 */
[----:B------:R-:W-:-:S07]  /*0910*/  ISETP.GT.U32.AND P2, PT, R2, R5, PT ;  /* 0x000000050200720c */ /* 0x000fce0003f44070 */
        /* <DEDUP_REMOVED lines=11> */
[----:B------:R-:W-:Y:S01]  /*09d0*/  ISETP.GE.U32.AND P1, PT, R4, R11, PT ;  /* 0x0000000b0400720c */ /* 0x000fe20003f26070 */
[----:B------:R-:W-:-:S05]  /*09e0*/  @!P2 IMAD.IADD R5, R5, 0x1, -R2 ;  /* 0x000000010505a824 */ /* 0x000fca00078e0a02 */
[----:B------:R-:W-:Y:S02]  /*09f0*/  ISETP.GE.U32.AND P2, PT, R5, R2, PT ;  /* 0x000000020500720c */ /* 0x000fe40003f46070 */
[----:B------:R-:W-:-:S05]  /*0a00*/  IADD3 R5, PT, PT, R22, UR28, RZ ;  /* 0x0000001c16057c10 */ /* 0x000fca000fffe0ff */
[----:B------:R-:W-:Y:S01]  /*0a10*/  VOTEU.ANY UP5, P1 ;  /* 0x0000000000ff7886 */ /* 0x000fe200008a0100 */
[----:B------:R-:W-:-:S04]  /*0a20*/  @!P0 IMAD R4, R8, 0x4, R5 ;  /* 0x0000000408048824 */ /* 0x000fc800078e0205 */
[----:B------:R-:W-:Y:S02]  /*0a30*/  @UP5 UIADD3 UR9, UPT, UPT, UR9, 0x1, URZ ;  /* 0x0000000109095890 */ /* 0x000fe4000fffe0ff */
[----:B------:R-:W-:Y:S01]  /*0a40*/  UISETP.NE.AND UP5, UPT, UR13, URZ, UPT ;  /* 0x000000ff0d00728c */ /* 0x000fe2000bfa5270 */
[----:B------:R-:W-:-:S04]  /*0a50*/  VOTEU.ANY UP6, P2 ;  /* 0x0000000000ff7886 */ /* 0x000fc800010c0100 */
[----:B------:R-:W-:Y:S01]  /*0a60*/  UMOV UR16, UR9 ;  /* 0x0000000900107c82 */ /* 0x000fe20008000000 */
[----:B------:R-:W-:Y:S02]  /*0a70*/  USEL UR9, UR4, UR5, UP3 ;  /* 0x0000000504097287 */ /* 0x000fe40009800000 */
[----:B------:R-:W-:Y:S02]  /*0a80*/  @!UP4 UIADD3 UR16, UPT, UPT, URZ, -UR16, URZ ;  /* 0x80000010ff10c290 */ /* 0x000fe4000fffe0ff */
[----:B------:R-:W-:Y:S02]  /*0a90*/  @UP6 UIADD3 UR7, UPT, UPT, UR7, 0x1, URZ ;  /* 0x0000000107076890 */ /* 0x000fe4000fffe0ff */
[----:B------:R-:W-:Y:S01]  /*0aa0*/  @!UP5 ULOP3.LUT UR16, URZ, UR13, URZ, 0x33, !UPT ;  /* 0x0000000dff10d292 */ /* 0x000fe2000f8e33ff */
[----:B------:R0:W-:Y:S01]  /*0ab0*/  @!P0 STS [R4], R3 ;  /* 0x0000000304008388 */ /* 0x0001e20000000800 */
        /* <DEDUP_REMOVED lines=24> */
[----:B------:R-:W-:Y:S02]  /*0c40*/  LOP3.LUT R8, R8, 0x7, RZ, 0xc0, !PT ;  /* 0x0000000708087812 */ /* 0x000fe400078ec0ff */
[C---:B------:R-:W-:Y:S02]  /*0c50*/  LEA R19, R6.reuse, R3, 0x5 ;  /* 0x0000000306137211 */ /* 0x040fe400078e28ff */
[----:B------:R-:W-:Y:S02]  /*0c60*/  LEA R3, R6, UR26, 0x3 ;  /* 0x0000001a06037c11 */ /* 0x000fe4000f8e18ff */
[----:B------:R-:W-:Y:S01]  /*0c70*/  LOP3.LUT R2, R2, 0x38, RZ, 0xc0, !PT ;  /* 0x0000003802027812 */ /* 0x000fe200078ec0ff */
[----:B------:R-:W-:Y:S01]  /*0c80*/  VIADD R19, R19, UR5 ;  /* 0x0000000513137c36 */ /* 0x000fe20008000000 */
[----:B------:R-:W-:Y:S01]  /*0c90*/  IADD3 R16, PT, PT, R3, 0x1, RZ ;  /* 0x0000000103107810 */ /* 0x000fe20007ffe0ff */
[----:B------:R-:W-:Y:S01]  /*0ca0*/  IMAD.IADD R8, R8, 0x1, R3 ;  /* 0x0000000108087824 */ /* 0x000fe200078e0203 */
[----:B------:R-:W-:Y:S01]  /*0cb0*/  IADD3 R26, P0, PT, R2, UR4, RZ ;  /* 0x00000004021a7c10 */ /* 0x000fe2000ff1e0ff */
[----:B--2---:R-:W-:Y:S01]  /*0cc0*/  IMAD.U32 R3, RZ, RZ, UR6 ;  /* 0x00000006ff037e24 */ /* 0x004fe2000f8e00ff */
[----:B------:R-:W-:Y:S01]  /*0cd0*/  MOV R2, UR4 ;  /* 0x0000000400027c02 */ /* 0x000fe20008000f00 */
[----:B------:R-:W-:-:S02]  /*0ce0*/  VIADD R18, R8, -UR23 ;  /* 0x8000001708127c36 */ /* 0x000fc40008000000 */
[----:B------:R-:W-:Y:S01]  /*0cf0*/  VIADD R17, R8, 0x1 ;  /* 0x0000000108117836 */ /* 0x000fe20000000000 */
[----:B------:R-:W-:Y:S02]  /*0d00*/  IADD3 R3, PT, PT, -R3, UR17, RZ ;  /* 0x0000001103037c10 */ /* 0x000fe4000fffe1ff */
[----:B------:R-:W-:-:S07]  /*0d10*/  LEA.HI.X.SX32 R27, R2, RZ, 0x1, P0 ;  /* 0x000000ff021b7211 */ /* 0x000fce00000f0eff */
.L_x_20217:
[----:B0-----:R-:W0:Y:S01]  /*0d20*/  LDC R13, c[0x0][0x400] ;  /* 0x00010000ff0d7b82 */ /* 0x001e220000000800 */
        /* <DEDUP_REMOVED lines=40> */
[----:B------:R-:W-:Y:S02]  /*0fb0*/  ISETP.GT.AND P0, PT, R12, R3, PT ;  /* 0x000000030c00720c */ /* 0x000fe40003f04270 */
[----:B------:R-:W-:Y:S02]  /*0fc0*/  LOP3.LUT R6, R0, 0x3, RZ, 0xc0, !PT ;  /* 0x0000000300067812 */ /* 0x000fe400078ec0ff */
        /* <DEDUP_REMOVED lines=9> */
.L_x_20214:
[----:B------:R-:W2:Y:S04]  /*1060*/  LDG.E.CONSTANT R9, desc[UR14][R4.64] ;  /* 0x0000000e04097981 */ /* 0x000ea8000c1e9900 */
[----:B------:R-:W0:Y:S01]  /*1070*/  LDS.128 R12, [R22+UR28] ;  /* 0x0000001c160c7984 */ /* 0x000e220008000c00 */
        /* <DEDUP_REMOVED lines=11> */
[----:B0-----:R-:W-:-:S03]  /*1130*/  SHF.L.U32 R9, R13, 0x10, RZ ;  /* 0x000000100d097819 */ /* 0x001fc600000006ff */
[----:B------:R-:W4:Y:S04]  /*1140*/  LDG.E.CONSTANT R34, desc[UR14][R28.64+0x300] ;  /* 0x0003000e1c227981 */ /* 0x000f28000c1e9900 */
[----:B------:R-:W4:Y:S01]  /*1150*/  LDG.E.CONSTANT R25, desc[UR14][R28.64+0x380] ;  /* 0x0003800e1c197981 */ /* 0x000f22000c1e9900 */
[----:B------:R-:W-:-:S03]  /*1160*/  PRMT R13, R13, 0x7632, R13 ;  /* 0x000076320d0d7816 */ /* 0x000fc6000000000d */
[----:B------:R-:W4:Y:S04]  /*1170*/  LDG.E.CONSTANT R37, desc[UR14][R28.64+0x500] ;  /* 0x0005000e1c257981 */ /* 0x000f28000c1e9900 */
[----:B------:R-:W4:Y:S01]  /*1180*/  LDG.E.CONSTANT R36, desc[UR14][R28.64+0x680] ;  /* 0x0006800e1c247981 */ /* 0x000f22000c1e9900 */
[----:B--2---:R-:W-:-:S04]  /*1190*/  IMAD.U32 R30, R11, 0x10000, RZ ;  /* 0x000100000b1e7824 */ /* 0x004fc800078e00ff */
[----:B------:R-:W-:Y:S01]  /*11a0*/  FMUL.FTZ R32, R9, R30 ;  /* 0x0000001e09207220 */ /* 0x000fe20000410000 */
[----:B---3--:R-:W-:Y:S01]  /*11b0*/  SHF.L.U32 R30, R10, 0x10, RZ ;  /* 0x000000100a1e7819 */ /* 0x008fe200000006ff */
[----:B------:R-:W-:Y:S01]  /*11c0*/  IMAD.U32 R9, R12, 0x10000, RZ ;  /* 0x000100000c097824 */ /* 0x000fe200078e00ff */
[----:B------:R-:W-:-:S03]  /*11d0*/  PRMT R10, R11, 0x7632, R10 ;  /* 0x000076320b0a7816 */ /* 0x000fc6000000000a */
[----:B------:R-:W-:Y:S01]  /*11e0*/  FFMA.FTZ R9, R9, R30, R32 ;  /* 0x0000001e09097223 */ /* 0x000fe20000010020 */
[----:B------:R-:W-:Y:S01]  /*11f0*/  PRMT R12, R12, 0x7632, R12 ;  /* 0x000076320c0c7816 */ /* 0x000fe2000000000c */
[C---:B------:R-:W-:Y:S01]  /*1200*/  IMAD.U32 R32, R10.reuse, 0x10000, RZ ;  /* 0x000100000a207824 */ /* 0x040fe200078e00ff */
[----:B------:R-:W-:Y:S01]  /*1210*/  PRMT R10, R10, 0x7632, R10 ;  /* 0x000076320a0a7816 */ /* 0x000fe2000000000a */
[----:B------:R-:W-:Y:S01]  /*1220*/  IMAD.U32 R11, R13, 0x10000, RZ ;  /* 0x000100000d0b7824 */ /* 0x000fe200078e00ff */
[----:B------:R-:W-:Y:S01]  /*1230*/  SHF.L.U32 R12, R12, 0x10, RZ ;  /* 0x000000100c0c7819 */ /* 0x000fe200000006ff */
[----:B------:R-:W2:Y:S02]  /*1240*/  LDG.E.CONSTANT R30, desc[UR14][R28.64+0x400] ;  /* 0x0004000e1c1e7981 */ /* 0x000ea4000c1e9900 */
[----:B------:R-:W-:Y:S01]  /*1250*/  FMUL.FTZ R11, R11, R32 ;  /* 0x000000200b0b7220 */ /* 0x000fe20000410000 */
[----:B------:R-:W-:Y:S01]  /*1260*/  IMAD.U32 R10, R10, 0x10000, RZ ;  /* 0x000100000a0a7824 */ /* 0x000fe200078e00ff */
[----:B------:R-:W3:Y:S03]  /*1270*/  LDG.E.CONSTANT R32, desc[UR14][R28.64+0x480] ;  /* 0x0004800e1c207981 */ /* 0x000ee6000c1e9900 */
[----:B------:R-:W-:Y:S01]  /*1280*/  FFMA.FTZ R11, R12, R10, R11 ;  /* 0x0000000a0c0b7223 */ /* 0x000fe2000001000b */
[----:B------:R-:W-:Y:S01]  /*1290*/  IMAD.U32 R10, R14, 0x10000, RZ ;  /* 0x000100000e0a7824 */ /* 0x000fe200078e00ff */
[----:B----4-:R-:W-:-:S02]  /*12a0*/  SHF.L.U32 R12, R8, 0x10, RZ ;  /* 0x00000010080c7819 */ /* 0x010fc400000006ff */
[----:B------:R-:W-:Y:S02]  /*12b0*/  PRMT R14, R14, 0x7632, R14 ;  /* 0x000076320e0e7816 */ /* 0x000fe4000000000e */
[----:B------:R-:W-:Y:S01]  /*12c0*/  PRMT R8, R8, 0x7632, R8 ;  /* 0x0000763208087816 */ /* 0x000fe20000000008 */
[----:B------:R-:W-:Y:S02]  /*12d0*/  FFMA.FTZ R9, R10, R12, R9 ;  /* 0x0000000c0a097223 */ /* 0x000fe40000010009 */
[----:B------:R-:W-:Y:S02]  /*12e0*/  IMAD.U32 R12, R14, 0x10000, RZ ;  /* 0x000100000e0c7824 */ /* 0x000fe400078e00ff */
[----:B------:R-:W-:Y:S02]  /*12f0*/  IMAD.U32 R8, R8, 0x10000, RZ ;  /* 0x0001000008087824 */ /* 0x000fe400078e00ff */
[----:B------:R-:W-:Y:S02]  /*1300*/  IMAD.U32 R13, R35, 0x10000, RZ ;  /* 0x00010000230d7824 */ /* 0x000fe400078e00ff */
[----:B------:R-:W-:Y:S01]  /*1310*/  FFMA.FTZ R12, R12, R8, R11 ;  /* 0x000000080c0c7223 */ /* 0x000fe2000001000b */
[----:B------:R-:W-:-:S05]  /*1320*/  SHF.L.U32 R8, R15, 0x10, RZ ;  /* 0x000000100f087819 */ /* 0x000fca00000006ff */
        /* <DEDUP_REMOVED lines=11> */
[----:B------:R-:W-:-:S03]  /*13e0*/  PRMT R8, R8, 0x7632, R8 ;  /* 0x0000763208087816 */ /* 0x000fc60000000008 */
[----:B------:R-:W-:Y:S01]  /*13f0*/  FFMA.FTZ R13, R14, R15, R13 ;  /* 0x0000000f0e0d7223 */ /* 0x000fe2000001000d */
[----:B------:R-:W-:Y:S01]  /*1400*/  SHF.L.U32 R15, R8, 0x10, RZ ;  /* 0x00000010080f7819 */ /* 0x000fe200000006ff */
[----:B------:R-:W-:Y:S02]  /*1410*/  IMAD.U32 R8, R31, 0x10000, RZ ;  /* 0x000100001f087824 */ /* 0x000fe400078e00ff */
[----:B------:R-:W4:Y:S01]  /*1420*/  LDG.E.CONSTANT R31, desc[UR14][R28.64+0x580] ;  /* 0x0005800e1c1f7981 */ /* 0x000f22000c1e9900 */
[----:B------:R-:W-:Y:S01]  /*1430*/  SHF.L.U32 R14, R33, 0x10, RZ ;  /* 0x00000010210e7819 */ /* 0x000fe200000006ff */
[----:B------:R-:W-:Y:S01]  /*1440*/  FFMA.FTZ R12, R15, R8, R12 ;  /* 0x000000080f0c7223 */ /* 0x000fe2000001000c */
[C---:B------:R-:W-:Y:S01]  /*1450*/  IMAD.U32 R8, R9.reuse, 0x10000, RZ ;  /* 0x0001000009087824 */ /* 0x040fe200078e00ff */
[----:B------:R-:W-:Y:S02]  /*1460*/  PRMT R9, R9, 0x7632, R9 ;  /* 0x0000763209097816 */ /* 0x000fe40000000009 */
[----:B------:R-:W-:-:S03]  /*1470*/  PRMT R33, R33, 0x7632, R33 ;  /* 0x0000763221217816 */ /* 0x000fc60000000021 */
[----:B------:R-:W-:Y:S02]  /*1480*/  IMAD.U32 R9, R9, 0x10000, RZ ;  /* 0x0001000009097824 */ /* 0x000fe400078e00ff */
[----:B------:R-:W-:Y:S02]  /*1490*/  IMAD.U32 R33, R33, 0x10000, RZ ;  /* 0x0001000021217824 */ /* 0x000fe400078e00ff */
[----:B------:R-:W-:Y:S01]  /*14a0*/  FFMA.FTZ R13, R8, R14, R13 ;  /* 0x0000000e080d7223 */ /* 0x000fe2000001000d */
[----:B------:R-:W-:Y:S01]  /*14b0*/  SHF.L.U32 R8, R10, 0x10, RZ ;  /* 0x000000100a087819 */ /* 0x000fe200000006ff */
[----:B------:R-:W-:Y:S01]  /*14c0*/  FFMA.FTZ R12, R9, R33, R12 ;  /* 0x00000021090c7223 */ /* 0x000fe2000001000c */
[C---:B------:R-:W-:Y:S01]  /*14d0*/  IMAD.U32 R9, R34.reuse, 0x10000, RZ ;  /* 0x0001000022097824 */ /* 0x040fe200078e00ff */
[----:B------:R-:W-:Y:S01]  /*14e0*/  PRMT R34, R34, 0x7632, R34 ;  /* 0x0000763222227816 */ /* 0x000fe20000000022 */
[----:B------:R-:W-:Y:S01]  /*14f0*/  IMAD.U32 R14, R11, 0x10000, RZ ;  /* 0x000100000b0e7824 */ /* 0x000fe200078e00ff */
[----:B------:R-:W-:Y:S01]  /*1500*/  PRMT R10, R10, 0x7632, R10 ;  /* 0x000076320a0a7816 */ /* 0x000fe2000000000a */
[----:B------:R-:W-:Y:S01]  /*1510*/  FFMA.FTZ R13, R8, R9, R13 ;  /* 0x00000009080d7223 */ /* 0x000fe2000001000d */
[----:B------:R-:W4:Y:S01]  /*1520*/  LDG.E.CONSTANT R33, desc[UR14][R28.64+0x880] ;  /* 0x0008800e1c217981 */ /* 0x000f22000c1e9900 */
[----:B------:R-:W-:-:S03]  /*1530*/  IMAD.U32 R8, R34, 0x10000, RZ ;  /* 0x0001000022087824 */ /* 0x000fc600078e00ff */
[----:B------:R-:W4:Y:S01]  /*1540*/  LDG.E.CONSTANT R34, desc[UR14][R28.64+0x600] ;  /* 0x0006000e1c227981 */ /* 0x000f22000c1e9900 */
[----:B------:R-:W-:Y:S01]  /*1550*/  SHF.L.U32 R9, R10, 0x10, RZ ;  /* 0x000000100a097819 */ /* 0x000fe200000006ff */
[C---:B------:R-:W-:Y:S01]  /*1560*/  IMAD.U32 R10, R25.reuse, 0x10000, RZ ;  /* 0x00010000190a7824 */ /* 0x040fe200078e00ff */
[----:B------:R-:W-:Y:S02]  /*1570*/  PRMT R25, R25, 0x7632, R25 ;  /* 0x0000763219197816 */ /* 0x000fe40000000019 */
[----:B------:R-:W-:Y:S01]  /*1580*/  PRMT R11, R11, 0x7632, R11 ;  /* 0x000076320b0b7816 */ /* 0x000fe2000000000b */
[----:B------:R-:W-:Y:S02]  /*1590*/  FFMA.FTZ R8, R9, R8, R12 ;  /* 0x0000000809087223 */ /* 0x000fe4000001000c */
[----:B------:R-:W-:Y:S01]  /*15a0*/  IMAD.U32 R25, R25, 0x10000, RZ ;  /* 0x0001000019197824 */ /* 0x000fe200078e00ff */
[----:B------:R-:W-:-:S05]  /*15b0*/  SHF.L.U32 R11, R11, 0x10, RZ ;  /* 0x000000100b0b7819 */ /* 0x000fca00000006ff */
[----:B------:R-:W-:Y:S02]  /*15c0*/  FFMA.FTZ R8, R11, R25, R8 ;  /* 0x000000190b087223 */ /* 0x000fe40000010008 */
[----:B------:R-:W4:Y:S01]  /*15d0*/  LDG.E.CONSTANT R25, desc[UR14][R28.64+0x780] ;  /* 0x0007800e1c197981 */ /* 0x000f22000c1e9900 */
[----:B------:R-:W-:-:S03]  /*15e0*/  FFMA.FTZ R9, R14, R10, R13 ;  /* 0x0000000a0e097223 */ /* 0x000fc6000001000d */
[----:B------:R-:W0:Y:S02]  /*15f0*/  LDS.128 R12, [R22+UR28+0x20] ;  /* 0x0000201c160c7984 */ /* 0x000e240008000c00 */
[C---:B0-----:R-:W-:Y:S01]  /*1600*/  IMAD.U32 R10, R12.reuse, 0x10000, RZ ;  /* 0x000100000c0a7824 */ /* 0x041fe200078e00ff */
[----:B------:R-:W-:Y:S02]  /*1610*/  PRMT R12, R12, 0x7632, R12 ;  /* 0x000076320c0c7816 */ /* 0x000fe4000000000c */
        /* <DEDUP_REMOVED lines=8> */
[----:B------:R-:W-:Y:S01]  /*16a0*/  PRMT R13, R13, 0x7632, R13 ;  /* 0x000076320d0d7816 */ /* 0x000fe2000000000d */
[----:B------:R-:W2:Y:S01]  /*16b0*/  LDG.E.CONSTANT R30, desc[UR14][R28.64+0x800] ;  /* 0x0008000e1c1e7981 */ /* 0x000ea2000c1e9900 */
[----:B------:R-:W-:Y:S01]  /*16c0*/  PRMT R32, R32, 0x7632, R32 ;  /* 0x0000763220207816 */ /* 0x000fe20000000020 */
[----:B------:R-:W-:Y:S01]  /*16d0*/  FFMA.FTZ R9, R10, R11, R9 ;  /* 0x0000000b0a097223 */ /* 0x000fe20000010009 */
[C---:B------:R-:W-:Y:S01]  /*16e0*/  IMAD.U32 R10, R14.reuse, 0x10000, RZ ;  /* 0x000100000e0a7824 */ /* 0x040fe200078e00ff */
[----:B------:R-:W-:Y:S01]  /*16f0*/  PRMT R14, R14, 0x7632, R14 ;  /* 0x000076320e0e7816 */ /* 0x000fe2000000000e */
[----:B------:R-:W-:Y:S01]  /*1700*/  IMAD.U32 R11, R37, 0x10000, RZ ;  /* 0x00010000250b7824 */ /* 0x000fe200078e00ff */
[----:B------:R-:W-:Y:S01]  /*1710*/  SHF.L.U32 R32, R32, 0x10, RZ ;  /* 0x0000001020207819 */ /* 0x000fe200000006ff */
[----:B------:R-:W-:Y:S01]  /*1720*/  IMAD.U32 R13, R13, 0x10000, RZ ;  /* 0x000100000d0d7824 */ /* 0x000fe200078e00ff */
[----:B------:R-:W-:Y:S01]  /*1730*/  PRMT R37, R37, 0x7632, R37 ;  /* 0x0000763225257816 */ /* 0x000fe20000000025 */
[----:B------:R-:W-:Y:S01]  /*1740*/  FFMA.FTZ R9, R10, R11, R9 ;  /* 0x0000000b0a097223 */ /* 0x000fe20000010009 */
[----:B------:R-:W-:Y:S01]  /*1750*/  SHF.L.U32 R11, R14, 0x10, RZ ;  /* 0x000000100e0b7819 */ /* 0x000fe200000006ff */
[----:B------:R-:W-:-:S02]  /*1760*/  FFMA.FTZ R8, R13, R32, R8 ;  /* 0x000000200d087223 */ /* 0x000fc40000010008 */
[----:B------:R-:W-:Y:S02]  /*1770*/  IMAD.U32 R12, R37, 0x10000, RZ ;  /* 0x00010000250c7824 */ /* 0x000fe400078e00ff */
[----:B------:R-:W3:Y:S02]  /*1780*/  LDG.E.CONSTANT R37, desc[UR14][R28.64+0x900] ;  /* 0x0009000e1c257981 */ /* 0x000ee4000c1e9900 */
[----:B------:R-:W-:Y:S01]  /*1790*/  FFMA.FTZ R12, R11, R12, R8 ;  /* 0x0000000c0b0c7223 */ /* 0x000fe20000010008 */
[C---:B------:R-:W-:Y:S01]  /*17a0*/  IMAD.U32 R8, R15.reuse, 0x10000, RZ ;  /* 0x000100000f087824 */ /* 0x040fe200078e00ff */
[----:B------:R-:W-:-:S05]  /*17b0*/  PRMT R15, R15, 0x7632, R15 ;  /* 0x000076320f0f7816 */ /* 0x000fca000000000f */
[----:B------:R-:W-:Y:S01]  /*17c0*/  IMAD.U32 R15, R15, 0x10000, RZ ;  /* 0x000100000f0f7824 */ /* 0x000fe200078e00ff */
[----:B----4-:R-:W-:-:S05]  /*17d0*/  SHF.L.U32 R13, R31, 0x10, RZ ;  /* 0x000000101f0d7819 */ /* 0x010fca00000006ff */
[----:B------:R-:W-:Y:S02]  /*17e0*/  FFMA.FTZ R13, R8, R13, R9 ;  /* 0x0000000d080d7223 */ /* 0x000fe40000010009 */
[----:B------:R-:W0:Y:S01]  /*17f0*/  LDS.128 R8, [R22+UR28+0x30] ;  /* 0x0000301c16087984 */ /* 0x000e220008000c00 */
[----:B------:R-:W-:-:S05]  /*1800*/  PRMT R31, R31, 0x7632, R31 ;  /* 0x000076321f1f7816 */ /* 0x000fca000000001f */
[----:B------:R-:W-:-:S04]  /*1810*/  IMAD.U32 R31, R31, 0x10000, RZ ;  /* 0x000100001f1f7824 */ /* 0x000fc800078e00ff */
[----:B------:R-:W-:Y:S02]  /*1820*/  FFMA.FTZ R12, R15, R31, R12 ;  /* 0x0000001f0f0c7223 */ /* 0x000fe4000001000c */
[----:B------:R-:W4:Y:S01]  /*1830*/  LDG.E.CONSTANT R31, desc[UR14][R28.64+0x980] ;  /* 0x0009800e1c1f7981 */ /* 0x000f22000c1e9900 */
[C---:B------:R-:W-:Y:S01]  /*1840*/  IMAD.U32 R15, R34.reuse, 0x10000, RZ ;  /* 0x00010000220f7824 */ /* 0x040fe200078e00ff */
[----:B------:R-:W-:-:S04]  /*1850*/  PRMT R34, R34, 0x7632, R34 ;  /* 0x0000763222227816 */ /* 0x000fc80000000022 */
[----:B------:R-:W-:Y:S02]  /*1860*/  SHF.L.U32 R34, R34, 0x10, RZ ;  /* 0x0000001022227819 */ /* 0x000fe400000006ff */
[C---:B0-----:R-:W-:Y:S02]  /*1870*/  SHF.L.U32 R14, R8.reuse, 0x10, RZ ;  /* 0x00000010080e7819 */ /* 0x041fe400000006ff */
[----:B------:R-:W-:-:S03]  /*1880*/  PRMT R8, R8, 0x7632, R8 ;  /* 0x0000763208087816 */ /* 0x000fc60000000008 */
[----:B------:R-:W-:Y:S01]  /*1890*/  FFMA.FTZ R13, R14, R15, R13 ;  /* 0x0000000f0e0d7223 */ /* 0x000fe2000001000d */
[----:B------:R-:W-:Y:S02]  /*18a0*/  IMAD.U32 R14, R36, 0x10000, RZ ;  /* 0x00010000240e7824 */ /* 0x000fe400078e00ff */
[----:B------:R-:W-:Y:S01]  /*18b0*/  IMAD.U32 R15, R8, 0x10000, RZ ;  /* 0x00010000080f7824 */ /* 0x000fe200078e00ff */
[----:B------:R-:W-:Y:S01]  /*18c0*/  PRMT R36, R36, 0x7632, R36 ;  /* 0x0000763224247816 */ /* 0x000fe20000000024 */
[C---:B------:R-:W-:Y:S01]  /*18d0*/  IMAD.U32 R8, R9.reuse, 0x10000, RZ ;  /* 0x0001000009087824 */ /* 0x040fe200078e00ff */
[----:B------:R-:W-:Y:S01]  /*18e0*/  PRMT R9, R9, 0x7632, R9 ;  /* 0x0000763209097816 */ /* 0x000fe20000000009 */
[----:B------:R-:W-:Y:S02]  /*18f0*/  FFMA.FTZ R12, R15, R34, R12 ;  /* 0x000000220f0c7223 */ /* 0x000fe4000001000c */
[----:B------:R-:W-:Y:S01]  /*1900*/  FFMA.FTZ R13, R8, R14, R13 ;  /* 0x0000000e080d7223 */ /* 0x000fe2000001000d */
[----:B------:R-:W-:Y:S01]  /*1910*/  SHF.L.U32 R9, R9, 0x10, RZ ;  /* 0x0000001009097819 */ /* 0x000fe200000006ff */
[----:B------:R-:W-:Y:S01]  /*1920*/  IMAD.U32 R8, R36, 0x10000, RZ ;  /* 0x0001000024087824 */ /* 0x000fe200078e00ff */
[----:B------:R-:W-:Y:S01]  /*1930*/  PRMT R14, R35, 0x7632, R14 ;  /* 0x00007632230e7816 */ /* 0x000fe2000000000e */
[----:B------:R-:W4:Y:S02]  /*1940*/  LDG.E.CONSTANT R34, desc[UR14][R28.64+0xa00] ;  /* 0x000a000e1c227981 */ /* 0x000f24000c1e9900 */
[----:B------:R-:W-:Y:S01]  /*1950*/  FFMA.FTZ R8, R9, R8, R12 ;  /* 0x0000000809087223 */ /* 0x000fe2000001000c */
[C---:B------:R-:W-:Y:S01]  /*1960*/  IMAD.U32 R12, R10.reuse, 0x10000, RZ ;  /* 0x000100000a0c7824 */ /* 0x040fe200078e00ff */
[----:B------:R-:W-:Y:S01]  /*1970*/  PRMT R10, R10, 0x7632, R10 ;  /* 0x000076320a0a7816 */ /* 0x000fe2000000000a */
[----:B------:R-:W-:Y:S01]  /*1980*/  IMAD.U32 R32, R25, 0x10000, RZ ;  /* 0x0001000019207824 */ /* 0x000fe200078e00ff */
[----:B------:R-:W-:Y:S01]  /*1990*/  SHF.L.U32 R9, R35, 0x10, RZ ;  /* 0x0000001023097819 */ /* 0x000fe200000006ff */
[----:B------:R-:W4:Y:S02]  /*19a0*/  LDG.E.CONSTANT R36, desc[UR14][R28.64+0xf80] ;  /* 0x000f800e1c247981 */ /* 0x000f24000c1e9900 */
[----:B------:R-:W-:-:S02]  /*19b0*/  IMAD.U32 R35, R10, 0x10000, RZ ;  /* 0x000100000a237824 */ /* 0x000fc400078e00ff */
[----:B------:R-:W-:Y:S01]  /*19c0*/  IMAD.U32 R10, R14, 0x10000, RZ ;  /* 0x000100000e0a7824 */ /* 0x000fe200078e00ff */
[----:B------:R-:W-:-:S03]  /*19d0*/  PRMT R25, R25, 0x7632, R25 ;  /* 0x0000763219197816 */ /* 0x000fc60000000019 */
[----:B------:R-:W-:Y:S01]  /*19e0*/  FFMA.FTZ R8, R35, R10, R8 ;  /* 0x0000000a23087223 */ /* 0x000fe20000010008 */
[C---:B------:R-:W-:Y:S01]  /*19f0*/  SHF.L.U32 R10, R11.reuse, 0x10, RZ ;  /* 0x000000100b0a7819 */ /* 0x040fe200000006ff */
[----:B------:R-:W4:Y:S01]  /*1a00*/  LDG.E.CONSTANT R35, desc[UR14][R28.64+0xa80] ;  /* 0x000a800e1c237981 */ /* 0x000f22000c1e9900 */
[----:B------:R-:W-:Y:S02]  /*1a10*/  PRMT R11, R11, 0x7632, R11 ;  /* 0x000076320b0b7816 */ /* 0x000fe4000000000b */
[----:B------:R-:W-:-:S03]  /*1a20*/  SHF.L.U32 R25, R25, 0x10, RZ ;  /* 0x0000001019197819 */ /* 0x000fc600000006ff */
[----:B------:R-:W-:-:S04]  /*1a30*/  IMAD.U32 R11, R11, 0x10000, RZ ;  /* 0x000100000b0b7824 */ /* 0x000fc800078e00ff */
[----:B------:R-:W-:Y:S02]  /*1a40*/  FFMA.FTZ R8, R11, R25, R8 ;  /* 0x000000190b087223 */ /* 0x000fe40000010008 */
[----:B------:R-:W4:Y:S01]  /*1a50*/  LDG.E.CONSTANT R25, desc[UR14][R28.64+0xb00] ;  /* 0x000b000e1c197981 */ /* 0x000f22000c1e9900 */
[----:B------:R-:W-:-:S03]  /*1a60*/  FFMA.FTZ R9, R12, R9, R13 ;  /* 0x000000090c097223 */ /* 0x000fc6000001000d */
[----:B------:R-:W0:Y:S01]  /*1a70*/  LDS.128 R12, [R22+UR28+0x40] ;  /* 0x0000401c160c7984 */ /* 0x000e220008000c00 */
[----:B------:R-:W-:-:S03]  /*1a80*/  FFMA.FTZ R9, R10, R32, R9 ;  /* 0x000000200a097223 */ /* 0x000fc60000010009 */
[----:B------:R-:W4:Y:S01]  /*1a90*/  LDG.E.CONSTANT R32, desc[UR14][R28.64+0xb80] ;  /* 0x000b800e1c207981 */ /* 0x000f22000c1e9900 */
[C---:B0-----:R-:W-:Y:S01]  /*1aa0*/  IMAD.U32 R10, R12.reuse, 0x10000, RZ ;  /* 0x000100000c0a7824 */ /* 0x041fe200078e00ff */
[----:B------:R-:W-:Y:S01]  /*1ab0*/  PRMT R12, R12, 0x7632, R12 ;  /* 0x000076320c0c7816 */ /* 0x000fe2000000000c */
[C---:B--2---:R-:W-:Y:S01]  /*1ac0*/  IMAD.U32 R11, R30.reuse, 0x10000, RZ ;  /* 0x000100001e0b7824 */ /* 0x044fe200078e00ff */
[----:B------:R-:W-:-:S03]  /*1ad0*/  PRMT R30, R30, 0x7632, R30 ;  /* 0x000076321e1e7816 */ /* 0x000fc6000000001e */
[----:B------:R-:W-:Y:S01]  /*1ae0*/  FFMA.FTZ R9, R10, R11, R9 ;  /* 0x0000000b0a097223 */ /* 0x000fe20000010009 */
[----:B------:R-:W-:Y:S01]  /*1af0*/  SHF.L.U32 R11, R12, 0x10, RZ ;  /* 0x000000100c0b7819 */ /* 0x000fe200000006ff */
[----:B------:R-:W-:Y:S02]  /*1b00*/  IMAD.U32 R30, R30, 0x10000, RZ ;  /* 0x000100001e1e7824 */ /* 0x000fe400078e00ff */
[----:B------:R-:W-:Y:S02]  /*1b10*/  IMAD.U32 R10, R13, 0x10000, RZ ;  /* 0x000100000d0a7824 */ /* 0x000fe400078e00ff */
[----:B------:R-:W-:Y:S01]  /*1b20*/  FFMA.FTZ R8, R11, R30, R8 ;  /* 0x0000001e0b087223 */ /* 0x000fe20000010008 */
[----:B------:R-:W-:Y:S01]  /*1b30*/  SHF.L.U32 R11, R33, 0x10, RZ ;  /* 0x00000010210b7819 */ /* 0x000fe200000006ff */
[----:B------:R-:W2:Y:S01]  /*1b40*/  LDG.E.CONSTANT R30, desc[UR14][R28.64+0xc00] ;  /* 0x000c000e1c1e7981 */ /* 0x000ea2000c1e9900 */
[----:B------:R-:W-:Y:S02]  /*1b50*/  PRMT R13, R13, 0x7632, R13 ;  /* 0x000076320d0d7816 */ /* 0x000fe4000000000d */
[----:B------:R-:W-:Y:S01]  /*1b60*/  PRMT R33, R33, 0x7632, R33 ;  /* 0x0000763221217816 */ /* 0x000fe20000000021 */
[----:B------:R-:W-:Y:S01]  /*1b70*/  FFMA.FTZ R9, R10, R11, R9 ;  /* 0x0000000b0a097223 */ /* 0x000fe20000010009 */
[C---:B------:R-:W-:Y:S01]  /*1b80*/  SHF.L.U32 R10, R14.reuse, 0x10, RZ ;  /* 0x000000100e0a7819 */ /* 0x040fe200000006ff */
[----:B---3--:R-:W-:Y:S01]  /*1b90*/  IMAD.U32 R11, R37, 0x10000, RZ ;  /* 0x00010000250b7824 */ /* 0x008fe200078e00ff */
[----:B------:R-:W-:Y:S01]  /*1ba0*/  PRMT R14, R14, 0x7632, R14 ;  /* 0x000076320e0e7816 */ /* 0x000fe2000000000e */
[----:B------:R-:W-:Y:S01]  /*1bb0*/  IMAD.U32 R13, R13, 0x10000, RZ ;  /* 0x000100000d0d7824 */ /* 0x000fe200078e00ff */
[----:B------:R-:W-:Y:S01]  /*1bc0*/  PRMT R37, R37, 0x7632, R37 ;  /* 0x0000763225257816 */ /* 0x000fe20000000025 */
[----:B------:R-:W-:-:S02]  /*1bd0*/  IMAD.U32 R33, R33, 0x10000, RZ ;  /* 0x0001000021217824 */ /* 0x000fc400078e00ff */
[----:B------:R-:W-:Y:S01]  /*1be0*/  FFMA.FTZ R9, R10, R11, R9 ;  /* 0x0000000b0a097223 */ /* 0x000fe20000010009 */
[----:B------:R-:W-:Y:S01]  /*1bf0*/  IMAD.U32 R11, R14, 0x10000, RZ ;  /* 0x000100000e0b7824 */ /* 0x000fe200078e00ff */
[----:B------:R-:W-:Y:S01]  /*1c00*/  SHF.L.U32 R12, R37, 0x10, RZ ;  /* 0x00000010250c7819 */ /* 0x000fe200000006ff */
[----:B------:R-:W-:Y:S01]  /*1c10*/  FFMA.FTZ R8, R13, R33, R8 ;  /* 0x000000210d087223 */ /* 0x000fe20000010008 */
[----:B------:R-:W-:Y:S01]  /*1c20*/  IMAD.U32 R10, R15, 0x10000, RZ ;  /* 0x000100000f0a7824 */ /* 0x000fe200078e00ff */
[----:B------:R-:W3:Y:S02]  /*1c30*/  LDG.E.CONSTANT R33, desc[UR14][R28.64+0xc80] ;  /* 0x000c800e1c217981 */ /* 0x000ee4000c1e9900 */
[----:B------:R-:W-:Y:S01]  /*1c40*/  FFMA.FTZ R12, R11, R12, R8 ;  /* 0x0000000c0b0c7223 */ /* 0x000fe20000010008 */
[----:B------:R-:W-:-:S04]  /*1c50*/  PRMT R15, R15, 0x7632, R15 ;  /* 0x000076320f0f7816 */ /* 0x000fc8000000000f */
[----:B------:R-:W-:Y:S01]  /*1c60*/  SHF.L.U32 R15, R15, 0x10, RZ ;  /* 0x000000100f0f7819 */ /* 0x000fe200000006ff */
[----:B----4-:R-:W-:-:S04]  /*1c70*/  IMAD.U32 R13, R31, 0x10000, RZ ;  /* 0x000100001f0d7824 */ /* 0x010fc800078e00ff */
[----:B------:R-:W-:Y:S02]  /*1c80*/  FFMA.FTZ R13, R10, R13, R9 ;  /* 0x0000000d0a0d7223 */ /* 0x000fe40000010009 */
[----:B------:R-:W0:Y:S01]  /*1c90*/  LDS.128 R8, [R22+UR28+0x50] ;  /* 0x0000501c16087984 */ /* 0x000e220008000c00 */
[----:B------:R-:W-:-:S05]  /*1ca0*/  PRMT R31, R31, 0x7632, R31 ;  /* 0x000076321f1f7816 */ /* 0x000fca000000001f */
[----:B------:R-:W-:-:S04]  /*1cb0*/  IMAD.U32 R31, R31, 0x10000, RZ ;  /* 0x000100001f1f7824 */ /* 0x000fc800078e00ff */
[----:B------:R-:W-:Y:S02]  /*1cc0*/  FFMA.FTZ R12, R15, R31, R12 ;  /* 0x0000001f0f0c7223 */ /* 0x000fe4000001000c */
[----:B------:R-:W4:Y:S01]  /*1cd0*/  LDG.E.CONSTANT R31, desc[UR14][R28.64+0xd00] ;  /* 0x000d000e1c1f7981 */ /* 0x000f22000c1e9900 */
[----:B0-----:R-:W-:Y:S01]  /*1ce0*/  IMAD.U32 R14, R8, 0x10000, RZ ;  /* 0x00010000080e7824 */ /* 0x001fe200078e00ff */
[----:B------:R-:W-:Y:S02]  /*1cf0*/  SHF.L.U32 R15, R34, 0x10, RZ ;  /* 0x00000010220f7819 */ /* 0x000fe400000006ff */
[----:B------:R-:W-:Y:S02]  /*1d00*/  PRMT R8, R8, 0x7632, R8 ;  /* 0x0000763208087816 */ /* 0x000fe40000000008 */
[----:B------:R-:W-:Y:S01]  /*1d10*/  PRMT R34, R34, 0x7632, R34 ;  /* 0x0000763222227816 */ /* 0x000fe20000000022 */
[----:B------:R-:W-:Y:S02]  /*1d20*/  FFMA.FTZ R13, R14, R15, R13 ;  /* 0x0000000f0e0d7223 */ /* 0x000fe4000001000d */
[----:B------:R-:W-:Y:S01]  /*1d30*/  IMAD.U32 R15, R8, 0x10000, RZ ;  /* 0x00010000080f7824 */ /* 0x000fe200078e00ff */
[C---:B------:R-:W-:Y:S01]  /*1d40*/  SHF.L.U32 R8, R9.reuse, 0x10, RZ ;  /* 0x0000001009087819 */ /* 0x040fe200000006ff */
[----:B------:R-:W-:Y:S01]  /*1d50*/  IMAD.U32 R34, R34, 0x10000, RZ ;  /* 0x0001000022227824 */ /* 0x000fe200078e00ff */
[----:B------:R-:W-:Y:S01]  /*1d60*/  PRMT R9, R9, 0x7632, R9 ;  /* 0x0000763209097816 */ /* 0x000fe20000000009 */
[C---:B------:R-:W-:Y:S01]  /*1d70*/  IMAD.U32 R14, R35.reuse, 0x10000, RZ ;  /* 0x00010000230e7824 */ /* 0x040fe200078e00ff */
[----:B------:R-:W-:-:S03]  /*1d80*/  PRMT R35, R35, 0x7632, R35 ;  /* 0x0000763223237816 */ /* 0x000fc60000000023 */
[----:B------:R-:W-:Y:S01]  /*1d90*/  FFMA.FTZ R8, R8, R14, R13 ;  /* 0x0000000e08087223 */ /* 0x000fe2000001000d */
[C---:B------:R-:W-:Y:S01]  /*1da0*/  IMAD.U32 R13, R10.reuse, 0x10000, RZ ;  /* 0x000100000a0d7824 */ /* 0x040fe200078e00ff */
[----:B------:R-:W-:Y:S01]  /*1db0*/  SHF.L.U32 R35, R35, 0x10, RZ ;  /* 0x0000001023237819 */ /* 0x000fe200000006ff */
[----:B------:R-:W-:Y:S01]  /*1dc0*/  FFMA.FTZ R12, R15, R34, R12 ;  /* 0x000000220f0c7223 */ /* 0x000fe2000001000c */
[----:B------:R-:W-:Y:S01]  /*1dd0*/  PRMT R10, R10, 0x7632, R10 ;  /* 0x000076320a0a7816 */ /* 0x000fe2000000000a */
[----:B------:R-:W-:Y:S01]  /*1de0*/  IMAD.U32 R9, R9, 0x10000, RZ ;  /* 0x0001000009097824 */ /* 0x000fe200078e00ff */
[----:B------:R-:W4:Y:S01]  /*1df0*/  LDG.E.CONSTANT R34, desc[UR14][R28.64+0xd80] ;  /* 0x000d800e1c227981 */ /* 0x000f22000c1e9900 */
[C---:B------:R-:W-:Y:S01]  /*1e00*/  IMAD.U32 R14, R25.reuse, 0x10000, RZ ;  /* 0x00010000190e7824 */ /* 0x040fe200078e00ff */
[----:B------:R-:W-:Y:S01]  /*1e10*/  PRMT R25, R25, 0x7632, R25 ;  /* 0x0000763219197816 */ /* 0x000fe20000000019 */
[----:B------:R-:W-:Y:S01]  /*1e20*/  FFMA.FTZ R9, R9, R35, R12 ;  /* 0x0000002309097223 */ /* 0x000fe2000001000c */
[----:B------:R-:W-:Y:S01]  /*1e30*/  SHF.L.U32 R10, R10, 0x10, RZ ;  /* 0x000000100a0a7819 */ /* 0x000fe200000006ff */
[----:B------:R-:W-:Y:S01]  /*1e40*/  FFMA.FTZ R8, R13, R14, R8 ;  /* 0x0000000e0d087223 */ /* 0x000fe20000010008 */
[----:B------:R-:W4:Y:S01]  /*1e50*/  LDG.E.CONSTANT R35, desc[UR14][R28.64+0xf00] ;  /* 0x000f000e1c237981 */ /* 0x000f22000c1e9900 */
[----:B------:R-:W-:-:S03]  /*1e60*/  IMAD.U32 R25, R25, 0x10000, RZ ;  /* 0x0001000019197824 */ /* 0x000fc600078e00ff */
[----:B------:R-:W0:Y:S01]  /*1e70*/  LDS.128 R12, [R22+UR28+0x60] ;  /* 0x0000601c160c7984 */ /* 0x000e220008000c00 */
        /* <DEDUP_REMOVED lines=8> */
[----:B------:R-:W-:-:S04]  /*1f00*/  IMAD.U32 R10, R11, 0x10000, RZ ;  /* 0x000100000b0a7824 */ /* 0x000fc800078e00ff */
[----:B------:R-:W-:Y:S02]  /*1f10*/  FFMA.FTZ R9, R10, R32, R9 ;  /* 0x000000200a097223 */ /* 0x000fe40000010009 */
[----:B------:R1:W4:Y:S01]  /*1f20*/  LDG.E.CONSTANT R32, desc[UR14][R28.64+0xe80] ;  /* 0x000e800e1c207981 */ /* 0x000322000c1e9900 */
[C---:B0-----:R-:W-:Y:S02]  /*1f30*/  SHF.L.U32 R11, R12.reuse, 0x10, RZ ;  /* 0x000000100c0b7819 */ /* 0x041fe400000006ff */
[----:B------:R-:W-:-:S05]  /*1f40*/  PRMT R12, R12, 0x7632, R12 ;  /* 0x000076320c0c7816 */ /* 0x000fca000000000c */
[----:B------:R-:W-:Y:S01]  /*1f50*/  IMAD.U32 R12, R12, 0x10000, RZ ;  /* 0x000100000c0c7824 */ /* 0x000fe200078e00ff */
[----:B-1----:R-:W-:Y:S01]  /*1f60*/  SHF.L.U32 R28, R15, 0x10, RZ ;  /* 0x000000100f1c7819 */ /* 0x002fe200000006ff */
[----:B------:R-:W-:Y:S01]  /*1f70*/  UMOV UR4, 0xffffffff ;  /* 0xffffffff00047882 */ /* 0x000fe20000000000 */
[----:B------:R-:W-:Y:S02]  /*1f80*/  ISETP.NE.AND P0, PT, R6, RZ, PT ;  /* 0x000000ff0600720c */ /* 0x000fe40003f05270 */
[----:B-----5:R-:W-:Y:S01]  /*1f90*/  FSETP.NEU.FTZ.AND P1, PT, R23, RZ, PT ;  /* 0x000000ff1700720b */ /* 0x020fe20003f3d000 */
[C---:B--2---:R-:W-:Y:S01]  /*1fa0*/  IMAD.U32 R10, R30.reuse, 0x10000, RZ ;  /* 0x000100001e0a7824 */ /* 0x044fe200078e00ff */
[----:B------:R-:W-:-:S03]  /*1fb0*/  PRMT R30, R30, 0x7632, R30 ;  /* 0x000076321e1e7816 */ /* 0x000fc6000000001e */
[----:B------:R-:W-:Y:S01]  /*1fc0*/  FFMA.FTZ R8, R11, R10, R8 ;  /* 0x0000000a0b087223 */ /* 0x000fe20000010008 */
[----:B------:R-:W-:Y:S01]  /*1fd0*/  SHF.L.U32 R30, R30, 0x10, RZ ;  /* 0x000000101e1e7819 */ /* 0x000fe200000006ff */
[C---:B------:R-:W-:Y:S01]  /*1fe0*/  IMAD.U32 R11, R13.reuse, 0x10000, RZ ;  /* 0x000100000d0b7824 */ /* 0x040fe200078e00ff */
[----:B------:R-:W-:-:S03]  /*1ff0*/  PRMT R13, R13, 0x7632, R13 ;  /* 0x000076320d0d7816 */ /* 0x000fc6000000000d */
[----:B------:R-:W-:Y:S02]  /*2000*/  FFMA.FTZ R9, R12, R30, R9 ;  /* 0x0000001e0c097223 */ /* 0x000fe40000010009 */
[----:B------:R-:W-:Y:S02]  /*2010*/  IMAD.U32 R12, R13, 0x10000, RZ ;  /* 0x000100000d0c7824 */ /* 0x000fe400078e00ff */
[C---:B---3--:R-:W-:Y:S01]  /*2020*/  IMAD.U32 R10, R33.reuse, 0x10000, RZ ;  /* 0x00010000210a7824 */ /* 0x048fe200078e00ff */
[----:B------:R-:W-:-:S03]  /*2030*/  PRMT R33, R33, 0x7632, R33 ;  /* 0x0000763221217816 */ /* 0x000fc60000000021 */
[----:B------:R-:W-:Y:S01]  /*2040*/  FFMA.FTZ R8, R11, R10, R8 ;  /* 0x0000000a0b087223 */ /* 0x000fe20000010008 */
[----:B------:R-:W-:Y:S01]  /*2050*/  SHF.L.U32 R11, R14, 0x10, RZ ;  /* 0x000000100e0b7819 */ /* 0x000fe200000006ff */
[----:B------:R-:W-:-:S04]  /*2060*/  IMAD.U32 R33, R33, 0x10000, RZ ;  /* 0x0001000021217824 */ /* 0x000fc800078e00ff */
[----:B------:R-:W-:Y:S01]  /*2070*/  FFMA.FTZ R12, R12, R33, R9 ;  /* 0x000000210c0c7223 */ /* 0x000fe20000010009 */
[----:B------:R-:W-:-:S05]  /*2080*/  PRMT R14, R14, 0x7632, R14 ;  /* 0x000076320e0e7816 */ /* 0x000fca000000000e */
[----:B------:R-:W-:Y:S01]  /*2090*/  IMAD.U32 R29, R14, 0x10000, RZ ;  /* 0x000100000e1d7824 */ /* 0x000fe200078e00ff */
[----:B------:R-:W-:-:S05]  /*20a0*/  PRMT R14, R15, 0x7632, R14 ;  /* 0x000076320f0e7816 */ /* 0x000fca000000000e */
[----:B------:R-:W-:Y:S01]  /*20b0*/  IMAD.U32 R15, R14, 0x10000, RZ ;  /* 0x000100000e0f7824 */ /* 0x000fe200078e00ff */
[----:B----4-:R-:W-:-:S05]  /*20c0*/  SHF.L.U32 R13, R31, 0x10, RZ ;  /* 0x000000101f0d7819 */ /* 0x010fca00000006ff */
[----:B------:R-:W-:Y:S02]  /*20d0*/  FFMA.FTZ R13, R11, R13, R8 ;  /* 0x0000000d0b0d7223 */ /* 0x000fe40000010008 */
[----:B------:R-:W0:Y:S01]  /*20e0*/  LDS.128 R8, [R22+UR28+0x70] ;  /* 0x0000701c16087984 */ /* 0x000e220008000c00 */
[----:B------:R-:W-:-:S05]  /*20f0*/  PRMT R31, R31, 0x7632, R31 ;  /* 0x000076321f1f7816 */ /* 0x000fca000000001f */
[----:B------:R-:W-:-:S04]  /*2100*/  IMAD.U32 R31, R31, 0x10000, RZ ;  /* 0x000100001f1f7824 */ /* 0x000fc800078e00ff */
[----:B------:R-:W-:Y:S01]  /*2110*/  FFMA.FTZ R12, R29, R31, R12 ;  /* 0x0000001f1d0c7223 */ /* 0x000fe2000001000c */
[----:B0-----:R-:W-:Y:S02]  /*2120*/  PRMT R14, R8, 0x7632, R14 ;  /* 0x00007632080e7816 */ /* 0x001fe4000000000e */
[C---:B------:R-:W-:Y:S01]  /*2130*/  PRMT R29, R34.reuse, 0x7632, R29 ;  /* 0x00007632221d7816 */ /* 0x040fe2000000001d */
[----:B------:R-:W-:-:S03]  /*2140*/  IMAD.U32 R34, R34, 0x10000, RZ ;  /* 0x0001000022227824 */ /* 0x000fc600078e00ff */
[----:B------:R-:W-:Y:S01]  /*2150*/  SHF.L.U32 R29, R29, 0x10, RZ ;  /* 0x000000101d1d7819 */ /* 0x000fe200000006ff */
[----:B------:R-:W-:Y:S01]  /*2160*/  FFMA.FTZ R13, R28, R34, R13 ;  /* 0x000000221c0d7223 */ /* 0x000fe2000001000d */
[----:B------:R-:W-:-:S03]  /*2170*/  IMAD.U32 R8, R8, 0x10000, RZ ;  /* 0x0001000008087824 */ /* 0x000fc600078e00ff */
[----:B------:R-:W-:Y:S01]  /*2180*/  FFMA.FTZ R12, R15, R29, R12 ;  /* 0x0000001d0f0c7223 */ /* 0x000fe2000001000c */
[----:B------:R-:W-:Y:S01]  /*2190*/  IMAD.U32 R15, R14, 0x10000, RZ ;  /* 0x000100000e0f7824 */ /* 0x000fe200078e00ff */
[C---:B------:R-:W-:Y:S02]  /*21a0*/  PRMT R28, R25.reuse, 0x7632, R28 ;  /* 0x00007632191c7816 */ /* 0x040fe4000000001c */
[----:B------:R-:W-:-:S03]  /*21b0*/  SHF.L.U32 R25, R25, 0x10, RZ ;  /* 0x0000001019197819 */ /* 0x000fc600000006ff */
[----:B------:R-:W-:Y:S01]  /*21c0*/  IMAD.U32 R28, R28, 0x10000, RZ ;  /* 0x000100001c1c7824 */ /* 0x000fe200078e00ff */
[----:B------:R-:W-:Y:S01]  /*21d0*/  PRMT R14, R9, 0x7632, R14 ;  /* 0x00007632090e7816 */ /* 0x000fe2000000000e */
[----:B------:R-:W-:Y:S02]  /*21e0*/  FFMA.FTZ R8, R8, R25, R13 ;  /* 0x0000001908087223 */ /* 0x000fe4000001000d */
[----:B------:R-:W-:Y:S01]  /*21f0*/  FFMA.FTZ R12, R15, R28, R12 ;  /* 0x0000001c0f0c7223 */ /* 0x000fe2000001000c */
[C---:B------:R-:W-:Y:S01]  /*2200*/  PRMT R28, R32.reuse, 0x7632, R28 ;  /* 0x00007632201c7816 */ /* 0x040fe2000000001c */
[----:B------:R-:W-:Y:S02]  /*2210*/  IMAD.U32 R15, R9, 0x10000, RZ ;  /* 0x00010000090f7824 */ /* 0x000fe400078e00ff */
[----:B------:R-:W-:Y:S01]  /*2220*/  IMAD.U32 R32, R32, 0x10000, RZ ;  /* 0x0001000020207824 */ /* 0x000fe200078e00ff */
[----:B------:R-:W-:Y:S01]  /*2230*/  PRMT R9, R10, 0x7632, R9 ;  /* 0x000076320a097816 */ /* 0x000fe20000000009 */
[----:B------:R-:W-:Y:S01]  /*2240*/  IMAD.U32 R25, R14, 0x10000, RZ ;  /* 0x000100000e197824 */ /* 0x000fe200078e00ff */
[----:B------:R-:W-:Y:S01]  /*2250*/  SHF.L.U32 R28, R28, 0x10, RZ ;  /* 0x000000101c1c7819 */ /* 0x000fe200000006ff */
[--C-:B------:R-:W-:Y:S01]  /*2260*/  FFMA.FTZ R15, R15, R32, R8.reuse ;  /* 0x000000200f0f7223 */ /* 0x100fe20000010008 */
[C---:B------:R-:W-:Y:S01]  /*2270*/  PRMT R8, R35.reuse, 0x7632, R8 ;  /* 0x0000763223087816 */ /* 0x040fe20000000008 */
[----:B------:R-:W-:Y:S01]  /*2280*/  IMAD.U32 R35, R35, 0x10000, RZ ;  /* 0x0001000023237824 */ /* 0x000fe200078e00ff */
[----:B------:R-:W-:Y:S01]  /*2290*/  SHF.L.U32 R10, R10, 0x10, RZ ;  /* 0x000000100a0a7819 */ /* 0x000fe200000006ff */
[----:B------:R-:W-:Y:S01]  /*22a0*/  FFMA.FTZ R12, R25, R28, R12 ;  /* 0x0000001c190c7223 */ /* 0x000fe2000001000c */
[----:B------:R-:W-:Y:S01]  /*22b0*/  PRMT R13, R11, 0x7632, R13 ;  /* 0x000076320b0d7816 */ /* 0x000fe2000000000d */
[----:B------:R-:W-:Y:S01]  /*22c0*/  IMAD.U32 R8, R8, 0x10000, RZ ;  /* 0x0001000008087824 */ /* 0x000fe200078e00ff */
[----:B------:R-:W-:-:S02]  /*22d0*/  SHF.L.U32 R9, R9, 0x10, RZ ;  /* 0x0000001009097819 */ /* 0x000fc400000006ff */
[C---:B------:R-:W-:Y:S01]  /*22e0*/  PRMT R14, R36.reuse, 0x7632, R14 ;  /* 0x00007632240e7816 */ /* 0x040fe2000000000e */
[----:B------:R-:W-:Y:S01]  /*22f0*/  IMAD.U32 R11, R11, 0x10000, RZ ;  /* 0x000100000b0b7824 */ /* 0x000fe200078e00ff */
[----:B------:R-:W-:Y:S01]  /*2300*/  SHF.L.U32 R36, R36, 0x10, RZ ;  /* 0x0000001024247819 */ /* 0x000fe200000006ff */
[----:B------:R-:W-:Y:S01]  /*2310*/  FFMA.FTZ R10, R10, R35, R15 ;  /* 0x000000230a0a7223 */ /* 0x000fe2000001000f */
[----:B------:R-:W-:Y:S02]  /*2320*/  IMAD.U32 R13, R13, 0x10000, RZ ;  /* 0x000100000d0d7824 */ /* 0x000fe400078e00ff */
        /* <DEDUP_REMOVED lines=9> */
.L_x_20273:
        /* <DEDUP_REMOVED lines=8> */
[----:B------:R-:W-:-:S05]  /*2440*/  @!P0 FSEL R6, R11, RZ, !P1 ;  /* 0x000000ff0b068208 */ /* 0x000fca0004800000 */
[----:B------:R1:W-:Y:S01]  /*2450*/  @!P0 STS [R19], R6 ;  /* 0x0000000613008388 */ /* 0x0003e20000000800 */
[----:B------:R-:W-:-:S13]  /*2460*/  ISETP.GE.OR P0, PT, R8, UR23, P0 ;  /* 0x0000001708007c0c */ /* 0x000fda0008706670 */
[----:B-1----:R-:W-:-:S07]  /*2470*/  @!P0 FMNMX.FTZ R20, R20, R11, !PT ;  /* 0x0000000b14148209 */ /* 0x002fce0007810000 */
.L_x_20215:
[----:B------:R-:W-:Y:S05]  /*2480*/  BSYNC B1 ;  /* 0x0000000000017941 */ /* 0x000fea0003800000 */
.L_x_20213:
[----:B------:R-:W-:Y:S01]  /*2490*/  VIADD R7, R7, 0x4 ;  /* 0x0000000407077836 */ /* 0x000fe20000000000 */
[----:B------:R-:W-:Y:S01]  /*24a0*/  IADD3 R4, P1, PT, R4, 0x10, RZ ;  /* 0x0000001004047810 */ /* 0x000fe20007f3e0ff */
[----:B-1----:R-:W-:Y:S01]  /*24b0*/  VIADD R19, R19, 0x80 ;  /* 0x0000008013137836 */ /* 0x002fe20000000000 */
[----:B------:R-:W-:Y:S01]  /*24c0*/  IADD3 R18, PT, PT, R18, 0x20, RZ ;  /* 0x0000002012127810 */ /* 0x000fe20007ffe0ff */
[----:B------:R-:W-:Y:S01]  /*24d0*/  VIADD R17, R17, 0x20 ;  /* 0x0000002011117836 */ /* 0x000fe20000000000 */
[----:B------:R-:W-:Y:S01]  /*24e0*/  ISETP.GE.U32.AND P0, PT, R7, UR9, PT ;  /* 0x0000000907007c0c */ /* 0x000fe2000bf06070 */
[----:B------:R-:W-:Y:S01]  /*24f0*/  VIADD R16, R16, 0x20 ;  /* 0x0000002010107836 */ /* 0x000fe20000000000 */
[----:B------:R-:W-:-:S11]  /*2500*/  IADD3.X R5, PT, PT, RZ, R5, RZ, P1, !PT ;  /* 0x00000005ff057210 */ /* 0x000fd60000ffe4ff */
[----:B------:R-:W-:Y:S05]  /*2510*/  @!P0 BRA `(.L_x_20217) ;  /* 0xffffffe800008947 */ /* 0x000fea000383ffff */
.L_x_20212:
[----:B------:R-:W-:Y:S05]  /*2520*/  BSYNC B0 ;  /* 0x0000000000007941 */ /* 0x000fea0003800000 */
.L_x_20211:
[----:B------:R-:W-:Y:S02]  /*2530*/  UIMAD UR4, UR20, -0x40, UR9 ;  /* 0xffffffc0140478a4 */ /* 0x000fe4000f8e0209 */
[----:B------:R-:W-:Y:S01]  /*2540*/  IMAD.U32 R4, RZ, RZ, UR20 ;  /* 0x00000014ff047e24 */ /* 0x000fe2000f8e00ff */
[----:B------:R-:W-:-:S03]  /*2550*/  SHF.R.U32.HI R3, RZ, 0x5, R0 ;  /* 0x00000005ff037819 */ /* 0x000fc60000011600 */
[----:B------:R-:W-:Y:S01]  /*2560*/  IMAD.SHL.U32 R4, R4, 0x200, RZ ;  /* 0x0000020004047824 */ /* 0x000fe200078e00ff */
[----:B0-----:R-:W-:Y:S01]  /*2570*/  MOV R9, UR4 ;  /* 0x0000000400097c02 */ /* 0x001fe20008000f00 */
        /* <DEDUP_REMOVED lines=9> */
[----:B------:R0:W1:Y:S02]  /*2610*/  SHFL.BFLY PT, R11, R8, 0x4, 0x1f ;  /* 0x0c801f00080b7f89 */ /* 0x00006400000e0000 */
.L_x_20278:
[----:B------:R-:W2:Y:S01]  /*2620*/  S2R R5, SR_CgaCtaId ;  /* 0x0000000000057919 */ /* 0x000ea20000008800 */
[----:B------:R-:W-:Y:S01]  /*2630*/  MOV R6, 0x400 ;  /* 0x0000040000067802 */ /* 0x000fe20000000f00 */
[----:B------:R-:W-:Y:S05]  /*2640*/  WARPSYNC.ALL ;  /* 0x0000000000007948 */ /* 0x000fea0003800000 */
[----:B------:R-:W-:Y:S02]  /*2650*/  IADD3 R10, PT, PT, R6, 0x200, RZ ;  /* 0x00000200060a7810 */ /* 0x000fe40007ffe0ff */
[----:B------:R-:W-:Y:S02]  /*2660*/  ISETP.NE.AND P3, PT, R24, RZ, PT ;  /* 0x000000ff1800720c */ /* 0x000fe40003f65270 */
[----:B-1----:R-:W-:-:S02]  /*2670*/  FMNMX.FTZ R11, R8, R11, !PT ;  /* 0x0000000b080b7209 */ /* 0x002fc40007810000 */
[----:B--2---:R-:W-:-:S05]  /*2680*/  LEA R12, R5, R10, 0x18 ;  /* 0x0000000a050c7211 */ /* 0x004fca00078ec0ff */
[----:B------:R-:W-:-:S05]  /*2690*/  IMAD R10, R3, 0x4, R12 ;  /* 0x00000004030a7824 */ /* 0x000fca00078e020c */
[----:B------:R1:W-:Y:S01]  /*26a0*/  @!P3 STS [R10], R11 ;  /* 0x0000000b0a00b388 */ /* 0x0003e20000000800 */
[----:B------:R-:W-:Y:S01]  /*26b0*/  BAR.SYNC.DEFER_BLOCKING 0x0 ;  /* 0x0000000000007b1d */ /* 0x000fe20000010000 */
[C---:B------:R-:W-:Y:S01]  /*26c0*/  ISETP.GT.U32.AND P2, PT, R24.reuse, 0x3, PT ;  /* 0x000000031800780c */ /* 0x040fe20003f44070 */
[----:B------:R-:W-:Y:S01]  /*26d0*/  IMAD R24, R24, 0x4, R12 ;  /* 0x0000000418187824 */ /* 0x000fe200078e020c */
[----:B-1----:R-:W-:Y:S01]  /*26e0*/  MOV R11, 0xff7fffff ;  /* 0xff7fffff000b7802 */ /* 0x002fe20000000f00 */
        /* <DEDUP_REMOVED lines=28> */
.L_x_20223:
        /* <DEDUP_REMOVED lines=11> */
.L_x_20222:
[----:B------:R-:W-:Y:S05]  /*2960*/  BSYNC.RECONVERGENT B1 ;  /* 0x0000000000017941 */ /* 0x000fea0003800200 */
.L_x_20221:
        /* <DEDUP_REMOVED lines=12> */
.L_x_20226:
[----:B------:R-:W0:Y:S01]  /*2a30*/  LDS R17, [R13+-0x400] ;  /* 0xfffc00000d117984 */ /* 0x000e220000000800 */
[----:B------:R-:W-:-:S03]  /*2a40*/  VIADD R14, R14, 0x800 ;  /* 0x000008000e0e7836 */ /* 0x000fc60000000000 */
[----:B-----5:R-:W1:Y:S02]  /*2a50*/  LDS R23, [R13] ;  /* 0x000000000d177984 */ /* 0x020e640000000800 */
[----:B------:R-:W-:Y:S02]  /*2a60*/  ISETP.GE.AND P4, PT, R14, R11, PT ;  /* 0x0000000b0e00720c */ /* 0x000fe40003f86270 */
[----:B------:R-:W2:Y:S04]  /*2a70*/  LDS R21, [R13+-0x200] ;  /* 0xfffe00000d157984 */ /* 0x000ea80000000800 */
[----:B------:R-:W3:Y:S04]  /*2a80*/  LDS R27, [R13+0x200] ;  /* 0x000200000d1b7984 */ /* 0x000ee80000000800 */
[----:B------:R-:W4:Y:S04]  /*2a90*/  LDS R29, [R13+0x400] ;  /* 0x000400000d1d7984 */ /* 0x000f280000000800 */
[----:B------:R-:W4:Y:S04]  /*2aa0*/  LDS R19, [R13+0x800] ;  /* 0x000800000d137984 */ /* 0x000f280000000800 */
[----:B------:R-:W4:Y:S04]  /*2ab0*/  LDS R25, [R13+0x600] ;  /* 0x000600000d197984 */ /* 0x000f280000000800 */
[----:B------:R-:W4:Y:S01]  /*2ac0*/  LDS R31, [R13+0x1600] ;  /* 0x001600000d1f7984 */ /* 0x000f220000000800 */
        /* <DEDUP_REMOVED lines=15> */
[----:B------:R-:W-:Y:S01]  /*2bc0*/  FADD.FTZ R19, -R8, R19 ;  /* 0x0000001308137221 */ /* 0x000fe20000010100 */
[----:B------:R-:W-:Y:S01]  /*2bd0*/  FMUL.FTZ R22, R22, 1.4426950216293334961 ;  /* 0x3fb8aa3b16167820 */ /* 0x000fe20000410000 */
[----:B------:R-:W4:Y:S01]  /*2be0*/  LDS R27, [R13+0x1000] ;  /* 0x001000000d1b7984 */ /* 0x000f220000000800 */
[----:B------:R-:W-:Y:S01]  /*2bf0*/  FADD.FTZ R26, -R8, R25 ;  /* 0x00000019081a7221 */ /* 0x000fe20000010100 */
[----:B------:R-:W-:Y:S02]  /*2c00*/  FMUL.FTZ R28, R19, 1.4426950216293334961 ;  /* 0x3fb8aa3b131c7820 */ /* 0x000fe40000410000 */
[----:B------:R-:W4:Y:S01]  /*2c10*/  LDS R25, [R13+0x1400] ;  /* 0x001400000d197984 */ /* 0x000f220000000800 */
[----:B------:R-:W3:Y:S01]  /*2c20*/  MUFU.EX2 R18, R18 ;  /* 0x0000001200127308 */ /* 0x000ee20000000800 */
[----:B------:R-:W-:Y:S01]  /*2c30*/  FMUL.FTZ R26, R26, 1.4426950216293334961 ;  /* 0x3fb8aa3b1a1a7820 */ /* 0x000fe20000410000 */
[----:B------:R-:W-:Y:S01]  /*2c40*/  FADD.FTZ R31, -R8, R31 ;  /* 0x0000001f081f7221 */ /* 0x000fe20000010100 */
[----:B--2---:R-:W-:Y:S03]  /*2c50*/  STS [R13+-0x400], R12 ;  /* 0xfffc000c0d007388 */ /* 0x004fe60000000800 */
[----:B------:R-:W-:-:S02]  /*2c60*/  FMUL.FTZ R31, R31, 1.4426950216293334961 ;  /* 0x3fb8aa3b1f1f7820 */ /* 0x000fc40000410000 */
[----:B------:R-:W2:Y:S01]  /*2c70*/  MUFU.EX2 R20, R20 ;  /* 0x0000001400147308 */ /* 0x000ea20000000800 */
[----:B------:R-:W-:Y:S01]  /*2c80*/  STS [R13+-0x200], R16 ;  /* 0xfffe00100d007388 */ /* 0x000fe20000000800 */
[----:B0-----:R-:W-:-:S06]  /*2c90*/  FADD.FTZ R19, -R8, R17 ;  /* 0x0000001108137221 */ /* 0x001fcc0000010100 */
[----:B------:R-:W0:Y:S01]  /*2ca0*/  MUFU.EX2 R22, R22 ;  /* 0x0000001600167308 */ /* 0x000e220000000800 */
[----:B------:R-:W-:Y:S01]  /*2cb0*/  LDS R17, [R13+0x1800] ;  /* 0x001800000d117984 */ /* 0x000fe20000000800 */
[----:B------:R-:W-:Y:S01]  /*2cc0*/  FMUL.FTZ R30, R19, 1.4426950216293334961 ;  /* 0x3fb8aa3b131e7820 */ /* 0x000fe20000410000 */
[----:B-1----:R-:W-:Y:S02]  /*2cd0*/  FADD.FTZ R23, -R8, R23 ;  /* 0x0000001708177221 */ /* 0x002fe40000010100 */
[----:B------:R-:W1:Y:S02]  /*2ce0*/  LDS R19, [R13+0x1a00] ;  /* 0x001a00000d137984 */ /* 0x000e640000000800 */
[----:B------:R-:W-:Y:S01]  /*2cf0*/  FMUL.FTZ R34, R23, 1.4426950216293334961 ;  /* 0x3fb8aa3b17227820 */ /* 0x000fe20000410000 */
[----:B------:R-:W-:Y:S01]  /*2d00*/  FADD.FTZ R23, R12, R15 ;  /* 0x0000000f0c177221 */ /* 0x000fe20000010000 */
[----:B------:R-:W0:Y:S01]  /*2d10*/  MUFU.EX2 R26, R26 ;  /* 0x0000001a001a7308 */ /* 0x000e220000000800 */
[----:B---3--:R-:W-:Y:S01]  /*2d20*/  FADD.FTZ R21, -R8, R21 ;  /* 0x0000001508157221 */ /* 0x008fe20000010100 */
[----:B------:R-:W-:Y:S01]  /*2d30*/  STS [R13], R18 ;  /* 0x000000120d007388 */ /* 0x000fe20000000800 */
[----:B------:R-:W-:-:S02]  /*2d40*/  FADD.FTZ R23, R23, R16 ;  /* 0x0000001017177221 */ /* 0x000fc40000010000 */
[----:B------:R-:W-:Y:S01]  /*2d50*/  FMUL.FTZ R32, R21, 1.4426950216293334961 ;  /* 0x3fb8aa3b15207820 */ /* 0x000fe20000410000 */
[C---:B----4-:R-:W-:Y:S01]  /*2d60*/  FADD.FTZ R29, -R8.reuse, R29 ;  /* 0x0000001d081d7221 */ /* 0x050fe20000010100 */
[----:B------:R-:W-:Y:S01]  /*2d70*/  FADD.FTZ R23, R23, R18 ;  /* 0x0000001217177221 */ /* 0x000fe20000010000 */
[----:B------:R-:W3:Y:S01]  /*2d80*/  MUFU.EX2 R28, R28 ;  /* 0x0000001c001c7308 */ /* 0x000ee20000000800 */
[C---:B------:R-:W-:Y:S01]  /*2d90*/  FADD.FTZ R27, -R8.reuse, R27 ;  /* 0x0000001b081b7221 */ /* 0x040fe20000010100 */
[----:B------:R-:W-:Y:S01]  /*2da0*/  FMUL.FTZ R21, R29, 1.4426950216293334961 ;  /* 0x3fb8aa3b1d157820 */ /* 0x000fe20000410000 */
[----:B--2---:R-:W-:Y:S01]  /*2db0*/  FADD.FTZ R23, R23, R20 ;  /* 0x0000001417177221 */ /* 0x004fe20000010000 */
[----:B------:R-:W-:Y:S01]  /*2dc0*/  STS [R13+0x200], R20 ;  /* 0x000200140d007388 */ /* 0x000fe20000000800 */
[----:B------:R-:W-:Y:S01]  /*2dd0*/  FMUL.FTZ R27, R27, 1.4426950216293334961 ;  /* 0x3fb8aa3b1b1b7820 */ /* 0x000fe20000410000 */
[----:B------:R-:W-:Y:S01]  /*2de0*/  FADD.FTZ R25, -R8, R25 ;  /* 0x0000001908197221 */ /* 0x000fe20000010100 */
[----:B0-----:R-:W-:Y:S01]  /*2df0*/  FADD.FTZ R23, R23, R22 ;  /* 0x0000001617177221 */ /* 0x001fe20000010000 */
[----:B------:R-:W0:Y:S01]  /*2e00*/  MUFU.EX2 R30, R30 ;  /* 0x0000001e001e7308 */ /* 0x000e220000000800 */
[----:B------:R-:W-:Y:S01]  /*2e10*/  STS [R13+0x400], R22 ;  /* 0x000400160d007388 */ /* 0x000fe20000000800 */
[----:B------:R-:W-:Y:S01]  /*2e20*/  FMUL.FTZ R25, R25, 1.4426950216293334961 ;  /* 0x3fb8aa3b19197820 */ /* 0x000fe20000410000 */
[----:B------:R-:W-:-:S02]  /*2e30*/  FADD.FTZ R23, R23, R26 ;  /* 0x0000001a17177221 */ /* 0x000fc40000010000 */
[----:B------:R-:W-:Y:S03]  /*2e40*/  STS [R13+0x600], R26 ;  /* 0x0006001a0d007388 */ /* 0x000fe60000000800 */
[----:B------:R-:W2:Y:S01]  /*2e50*/  MUFU.EX2 R32, R32 ;  /* 0x0000002000207308 */ /* 0x000ea20000000800 */
[----:B---3--:R-:W-:Y:S01]  /*2e60*/  FADD.FTZ R23, R23, R28 ;  /* 0x0000001c17177221 */ /* 0x008fe20000010000 */
[----:B------:R-:W-:Y:S06]  /*2e70*/  STS [R13+0x800], R28 ;  /* 0x0008001c0d007388 */ /* 0x000fec0000000800 */
[----:B------:R-:W3:Y:S01]  /*2e80*/  MUFU.EX2 R34, R34 ;  /* 0x0000002200227308 */ /* 0x000ee20000000800 */
[----:B0-----:R-:W-:Y:S01]  /*2e90*/  FADD.FTZ R23, R23, R30 ;  /* 0x0000001e17177221 */ /* 0x001fe20000010000 */
[----:B------:R-:W-:Y:S01]  /*2ea0*/  STS [R13+0xa00], R30 ;  /* 0x000a001e0d007388 */ /* 0x000fe20000000800 */
[----:B-1----:R-:W-:-:S04]  /*2eb0*/  FADD.FTZ R29, -R8, R19 ;  /* 0x00000013081d7221 */ /* 0x002fc80000010100 */
[----:B------:R-:W-:Y:S01]  /*2ec0*/  FMUL.FTZ R29, R29, 1.4426950216293334961 ;  /* 0x3fb8aa3b1d1d7820 */ /* 0x000fe20000410000 */
[----:B------:R0:W1:Y:S01]  /*2ed0*/  MUFU.EX2 R36, R27 ;  /* 0x0000001b00247308 */ /* 0x0000620000000800 */
[----:B--2---:R-:W-:Y:S01]  /*2ee0*/  FADD.FTZ R23, R23, R32 ;  /* 0x0000002017177221 */ /* 0x004fe20000010000 */
[----:B------:R-:W-:Y:S06]  /*2ef0*/  STS [R13+0xc00], R32 ;  /* 0x000c00200d007388 */ /* 0x000fec0000000800 */
[----:B------:R-:W2:Y:S01]  /*2f00*/  MUFU.EX2 R21, R21 ;  /* 0x0000001500157308 */ /* 0x000ea20000000800 */
[----:B0-----:R-:W-:Y:S01]  /*2f10*/  FADD.FTZ R27, -R8, R17 ;  /* 0x00000011081b7221 */ /* 0x001fe20000010100 */
[----:B---3--:R-:W-:Y:S01]  /*2f20*/  FADD.FTZ R23, R23, R34 ;  /* 0x0000002217177221 */ /* 0x008fe20000010000 */
        /* <DEDUP_REMOVED lines=20> */
.L_x_20225:
[----:B------:R-:W-:Y:S05]  /*3070*/  BSYNC.RECONVERGENT B1 ;  /* 0x0000000000017941 */ /* 0x000fea0003800200 */
.L_x_20224:
        /* <DEDUP_REMOVED lines=8> */
[----:B-----5:R-:W2:Y:S04]  /*3100*/  LDS R23, [R13] ;  /* 0x000000000d177984 */ /* 0x020ea80000000800 */
        /* <DEDUP_REMOVED lines=46> */
.L_x_20228:
[----:B------:R-:W-:Y:S05]  /*33f0*/  BSYNC.RECONVERGENT B1 ;  /* 0x0000000000017941 */ /* 0x000fea0003800200 */
.L_x_20227:
        /* <DEDUP_REMOVED lines=26> */
.L_x_20220:
[----:B------:R-:W-:Y:S05]  /*35a0*/  BSYNC.RECONVERGENT B0 ;  /* 0x0000000000007941 */ /* 0x000fea0003800200 */
.L_x_20219:
        /* <DEDUP_REMOVED lines=40> */
.L_x_20233:
[----:B------:R-:W1:Y:S01]  /*3830*/  LDS R16, [R10] ;  /* 0x000000000a107984 */ /* 0x000e620000000800 */
[----:B------:R-:W-:-:S05]  /*3840*/  VIADD R14, R14, 0x1 ;  /* 0x000000010e0e7836 */ /* 0x000fca0000000000 */
[----:B------:R-:W-:Y:S01]  /*3850*/  ISETP.NE.AND P0, PT, R14, RZ, PT ;  /* 0x000000ff0e00720c */ /* 0x000fe20003f05270 */
[----:B-1----:R-:W-:-:S05]  /*3860*/  FMUL.FTZ R13, R16, R9 ;  /* 0x00000009100d7220 */ /* 0x002fca0000410000 */
[----:B------:R1:W-:Y:S02]  /*3870*/  STS [R10], R13 ;  /* 0x0000000d0a007388 */ /* 0x0003e40000000800 */
[----:B-1----:R-:W-:-:S05]  /*3880*/  IADD3 R10, PT, PT, R10, 0x200, RZ ;  /* 0x000002000a0a7810 */ /* 0x002fca0007ffe0ff */
[----:B------:R-:W-:Y:S05]  /*3890*/  @P0 BRA `(.L_x_20233) ;  /* 0xfffffffc00e40947 */ /* 0x000fea000383ffff */
.L_x_20232:
[----:B------:R-:W-:Y:S05]  /*38a0*/  BSYNC.RECONVERGENT B1 ;  /* 0x0000000000017941 */ /* 0x000fea0003800200 */
.L_x_20231:
        /* <DEDUP_REMOVED lines=12> */
.L_x_20236:
        /* <DEDUP_REMOVED lines=21> */
[----:B0----5:R-:W-:-:S03]  /*3ac0*/  FMUL.FTZ R23, R36, R9 ;  /* 0x0000000924177220 */ /* 0x021fc60000410000 */
        /* <DEDUP_REMOVED lines=30> */
.L_x_20235:
[----:B------:R-:W-:Y:S05]  /*3cb0*/  BSYNC.RECONVERGENT B1 ;  /* 0x0000000000017941 */ /* 0x000fea0003800200 */
.L_x_20234:
        /* <DEDUP_REMOVED lines=31> */
.L_x_20238:
[----:B------:R-:W-:Y:S05]  /*3eb0*/  BSYNC.RECONVERGENT B1 ;  /* 0x0000000000017941 */ /* 0x000fea0003800200 */
.L_x_20237:
        /* <DEDUP_REMOVED lines=14> */
.L_x_20230:
[----:B------:R-:W-:Y:S05]  /*3fa0*/  BSYNC.RECONVERGENT B0 ;  /* 0x0000000000007941 */ /* 0x000fea0003800200 */
.L_x_20229:
        /* <DEDUP_REMOVED lines=20> */
[----:B------:R-:W-:Y:S02]  /*40f0*/  IMAD.U32 R14, RZ, RZ, UR4 ;  /* 0x00000004ff0e7e24 */ /* 0x000fe4000f8e00ff */
[----:B--2---:R-:W-:Y:S02]  /*4100*/  MOV R13, UR7 ;  /* 0x00000007000d7c02 */ /* 0x004fe40008000f00 */
[----:B------:R-:W-:-:S03]  /*4110*/  IMAD.U32 R15, RZ, RZ, UR5 ;  /* 0x00000005ff0f7e24 */ /* 0x000fc6000f8e00ff */
[----:B------:R0:W-:Y:S04]  /*4120*/  STG.E desc[UR14][R12.64], R8 ;  /* 0x000000080c007986 */ /* 0x0001e8000c10190e */
[----:B-1----:R0:W-:Y:S02]  /*4130*/  STG.E desc[UR14][R14.64], R11 ;  /* 0x0000000b0e007986 */ /* 0x0021e4000c10190e */
.L_x_20240:
[----:B---34-:R-:W-:Y:S05]  /*4140*/  BSYNC.RECONVERGENT B0 ;  /* 0x0000000000007941 */ /* 0x018fea0003800200 */
.L_x_20239:
[----:B------:R-:W-:Y:S01]  /*4150*/  ISETP.GE.U32.AND P0, PT, R19, UR9, PT ;  /* 0x0000000913007c0c */ /* 0x000fe2000bf06070 */
[----:B------:R-:W-:Y:S01]  /*4160*/  BSSY.RECONVERGENT B1, `(.L_x_20241) ;  /* 0x000026f000017945 */ /* 0x000fe20003800200 */
[----:B-----5:R-:W-:Y:S02]  /*4170*/  HFMA2 R23, -RZ, RZ, 0, 0 ;  /* 0x00000000ff177431 */ /* 0x020fe400000001ff */
[----:B------:R-:W-:Y:S01]  /*4180*/  IMAD.MOV.U32 R30, RZ, RZ, RZ ;  /* 0x000000ffff1e7224 */ /* 0x000fe200078e00ff */
[----:B------:R-:W-:Y:S02]  /*4190*/  CS2R R28, SRZ ;  /* 0x00000000001c7805 */ /* 0x000fe4000001ff00 */
[----:B------:R-:W-:Y:S02]  /*41a0*/  CS2R R26, SRZ ;  /* 0x00000000001a7805 */ /* 0x000fe4000001ff00 */
[----:B------:R-:W-:-:S04]  /*41b0*/  CS2R R24, SRZ ;  /* 0x0000000000187805 */ /* 0x000fc8000001ff00 */
[----:B------:R-:W-:Y:S05]  /*41c0*/  @P0 BRA `(.L_x_20242) ;  /* 0x0000002400a00947 */ /* 0x000fea0003800000 */
[----:B------:R-:W3:Y:S01]  /*41d0*/  I2F.RP R0, R2 ;  /* 0x0000000200007306 */ /* 0x000ee20000209400 */
[----:B------:R-:W4:Y:S01]  /*41e0*/  LDCU UR4, c[0x0][0x3e0] ;  /* 0x00007c00ff0477ac */ /* 0x000f220008000800 */
[----:B012---:R-:W-:Y:S01]  /*41f0*/  IMAD.WIDE.U32 R8, R19, 0x4, RZ ;  /* 0x0000000413087825 */ /* 0x007fe200078e00ff */
[----:B------:R-:W-:Y:S02]  /*4200*/  LEA R4, R3, R4, 0x3 ;  /* 0x0000000403047211 */ /* 0x000fe400078e18ff */
[----:B------:R-:W-:Y:S01]  /*4210*/  CS2R R28, SRZ ;  /* 0x00000000001c7805 */ /* 0x000fe2000001ff00 */
[----:B------:R-:W0:Y:S01]  /*4220*/  LDCU UR6, c[0x0][0x3fc] ;  /* 0x00007f80ff0677ac */ /* 0x000e220008000800 */
[----:B------:R-:W-:Y:S01]  /*4230*/  IMAD.U32 R7, RZ, RZ, UR8 ;  /* 0x00000008ff077e24 */ /* 0x000fe2000f8e00ff */
[----:B------:R-:W-:Y:S01]  /*4240*/  IADD3 R21, PT, PT, R19, 0x1, RZ ;  /* 0x0000000113157810 */ /* 0x000fe20007ffe0ff */
[----:B------:R-:W-:Y:S01]  /*4250*/  VIADD R6, R6, 0x220 ;  /* 0x0000022006067836 */ /* 0x000fe20000000000 */
[----:B------:R-:W1:Y:S01]  /*4260*/  LDCU.64 UR12, c[0x0][0x3b8] ;  /* 0x00007700ff0c77ac */ /* 0x000e620008000a00 */
[----:B------:R-:W-:Y:S01]  /*4270*/  IMAD.WIDE R8, R7, 0x4, R8 ;  /* 0x0000000407087825 */ /* 0x000fe200078e0208 */
[----:B------:R-:W-:-:S02]  /*4280*/  CS2R R26, SRZ ;  /* 0x00000000001a7805 */ /* 0x000fc4000001ff00 */
[----:B------:R-:W-:Y:S01]  /*4290*/  CS2R R24, SRZ ;  /* 0x0000000000187805 */ /* 0x000fe2000001ff00 */
[----:B------:R-:W-:Y:S01]  /*42a0*/  UIADD3 UR5, UPT, UPT, UR23, 0x7, URZ ;  /* 0x0000000717057890 */ /* 0x000fe2000fffe0ff */
[----:B------:R-:W-:Y:S01]  /*42b0*/  LEA R6, R5, R6, 0x18 ;  /* 0x0000000605067211 */ /* 0x000fe200078ec0ff */
[----:B---3--:R-:W2:Y:S01]  /*42c0*/  MUFU.RCP R0, R0 ;  /* 0x0000000000007308 */ /* 0x008ea20000001000 */
[----:B------:R-:W-:Y:S01]  /*42d0*/  IMAD.MOV.U32 R30, RZ, RZ, RZ ;  /* 0x000000ffff1e7224 */ /* 0x000fe200078e00ff */
[----:B------:R-:W-:Y:S01]  /*42e0*/  USHF.R.U32.HI UR5, URZ, 0x3, UR5 ;  /* 0x00000003ff057899 */ /* 0x000fe20008011605 */
[----:B------:R-:W-:Y:S01]  /*42f0*/  VIADD R20, R4, 0x3 ;  /* 0x0000000304147836 */ /* 0x000fe20000000000 */
[----:B----4-:R-:W-:Y:S01]  /*4300*/  UIMAD UR4, UR16, UR4, URZ ;  /* 0x00000004100472a4 */ /* 0x010fe2000f8e02ff */
[----:B------:R-:W-:Y:S01]  /*4310*/  IMAD R3, R3, 0x20, R6 ;  /* 0x0000002003037824 */ /* 0x000fe200078e0206 */
[----:B0-----:R-:W-:Y:S02]  /*4320*/  MOV R18, UR6 ;  /* 0x0000000600127c02 */ /* 0x001fe40008000f00 */
[----:B------:R-:W-:Y:S01]  /*4330*/  USHF.R.S32.HI UR6, URZ, 0x1f, UR4 ;  /* 0x0000001fff067899 */ /* 0x000fe20008011404 */
[----:B------:R-:W-:Y:S01]  /*4340*/  VIADD R19, R19, -UR5 ;  /* 0x8000000513137c36 */ /* 0x000fe20008000000 */
[----:B------:R-:W-:Y:S01]  /*4350*/  MOV R12, UR4 ;  /* 0x00000004000c7c02 */ /* 0x000fe20008000f00 */
[----:B------:R-:W-:Y:S01]  /*4360*/  VIADD R3, R3, 0x10 ;  /* 0x0000001003037836 */ /* 0x000fe20000000000 */
[----:B-1----:R-:W-:-:S02]  /*4370*/  IADD3 R16, P0, PT, R8, UR12, RZ ;  /* 0x0000000c08107c10 */ /* 0x002fc4000ff1e0ff */
[----:B------:R-:W-:Y:S01]  /*4380*/  IADD3 R18, PT, PT, -R18, UR17, RZ ;  /* 0x0000001112127c10 */ /* 0x000fe2000fffe1ff */
[----:B------:R-:W-:Y:S01]  /*4390*/  IMAD.U32 R13, RZ, RZ, UR6 ;  /* 0x00000006ff0d7e24 */ /* 0x000fe2000f8e00ff */
[----:B------:R-:W-:Y:S01]  /*43a0*/  IADD3.X R17, PT, PT, R9, UR13, RZ, P0, !PT ;  /* 0x0000000d09117c10 */ /* 0x000fe200087fe4ff */
[----:B--2---:R-:W-:-:S04]  /*43b0*/  VIADD R22, R0, 0xffffffe ;  /* 0x0ffffffe00167836 */ /* 0x004fc80000000000 */
[----:B------:R0:W1:Y:S02]  /*43c0*/  F2I.FTZ.U32.TRUNC.NTZ R23, R22 ;  /* 0x0000001600177305 */ /* 0x000064000021f000 */
[----:B0-----:R-:W-:Y:S01]  /*43d0*/  IMAD.MOV.U32 R22, RZ, RZ, RZ ;  /* 0x000000ffff167224 */ /* 0x001fe200078e00ff */
[----:B-1----:R-:W-:-:S05]  /*43e0*/  IADD3 R10, PT, PT, RZ, -R23, RZ ;  /* 0x80000017ff0a7210 */ /* 0x002fca0007ffe0ff */
[----:B------:R-:W-:-:S04]  /*43f0*/  IMAD.MOV.U32 R7, RZ, RZ, R10 ;  /* 0x000000ffff077224 */ /* 0x000fc800078e000a */
[----:B------:R-:W-:-:S04]  /*4400*/  IMAD R5, R7, R2, RZ ;  /* 0x0000000207057224 */ /* 0x000fc800078e02ff */
[----:B------:R-:W-:-:S04]  /*4410*/  IMAD.HI.U32 R22, R23, R5, R22 ;  /* 0x0000000517167227 */ /* 0x000fc800078e0016 */
[----:B------:R-:W-:-:S07]  /*4420*/  IMAD.MOV.U32 R23, RZ, RZ, RZ ;  /* 0x000000ffff177224 */ /* 0x000fce00078e00ff */
.L_x_20261:
        /* <DEDUP_REMOVED lines=9> */
[----:B-1----:R-:W-:-:S05]  /*44c0*/  IABS R14, R7 ;  /* 0x00000007000e7213 */ /* 0x002fca0000000000 */
[----:B------:R-:W-:-:S05]  /*44d0*/  IMAD R5, R8, R14, R5 ;  /* 0x0000000e08057224 */ /* 0x000fca00078e0205 */
[----:B------:R-:W-:Y:S01]  /*44e0*/  ISETP.GT.U32.AND P1, PT, R2, R5, PT ;  /* 0x000000050200720c */ /* 0x000fe20003f24070 */
[----:B0-----:R-:W0:-:S12]  /*44f0*/  MUFU.RCP R11, R11 ;  /* 0x0000000b000b7308 */ /* 0x001e180000001000 */
[----:B------:R-:W-:Y:S02]  /*4500*/  @!P1 IMAD.IADD R5, R5, 0x1, -R14 ;  /* 0x0000000105059824 */ /* 0x000fe400078e0a0e */
[----:B------:R-:W-:Y:S01]  /*4510*/  @!P1 VIADD R4, R4, 0x1 ;  /* 0x0000000104049836 */ /* 0x000fe20000000000 */
[----:B------:R-:W-:Y:S02]  /*4520*/  ISETP.NE.AND P1, PT, R7, RZ, PT ;  /* 0x000000ff0700720c */ /* 0x000fe40003f25270 */
[----:B------:R-:W-:Y:S02]  /*4530*/  ISETP.GE.U32.AND P0, PT, R5, R2, PT ;  /* 0x000000020500720c */ /* 0x000fe40003f06070 */
[----:B------:R-:W-:Y:S02]  /*4540*/  LOP3.LUT R5, R0, R7, RZ, 0x3c, !PT ;  /* 0x0000000700057212 */ /* 0x000fe400078e3cff */
[----:B0-----:R-:W-:Y:S02]  /*4550*/  IADD3 R8, PT, PT, R11, 0xffffffe, RZ ;  /* 0x0ffffffe0b087810 */ /* 0x001fe40007ffe0ff */
[----:B------:R-:W-:-:S02]  /*4560*/  ISETP.GE.AND P2, PT, R5, RZ, PT ;  /* 0x000000ff0500720c */ /* 0x000fc40003f46270 */
[----:B------:R-:W0:Y:S05]  /*4570*/  F2I.FTZ.U32.TRUNC.NTZ R5, R8 ;  /* 0x0000000800057305 */ /* 0x000e2a000021f000 */
[----:B------:R-:W-:-:S05]  /*4580*/  @P0 VIADD R4, R4, 0x1 ;  /* 0x0000000104040836 */ /* 0x000fca0000000000 */
[----:B------:R-:W-:Y:S01]  /*4590*/  MOV R9, R4 ;  /* 0x0000000400097202 */ /* 0x000fe20000000f00 */
[----:B------:R-:W-:-:S04]  /*45a0*/  IMAD.MOV.U32 R4, RZ, RZ, RZ ;  /* 0x000000ffff047224 */ /* 0x000fc800078e00ff */
        /* <DEDUP_REMOVED lines=22> */
[----:B------:R-:W2:Y:S01]  /*4710*/  LDG.E.CONSTANT R15, desc[UR14][R16.64] ;  /* 0x0000000e100f7981 */ /* 0x000ea2000c1e9900 */
[----:B------:R-:W0:Y:S03]  /*4720*/  S2R R31, SR_TID.X ;  /* 0x00000000001f7919 */ /* 0x000e260000002100 */
[----:B------:R-:W1:Y:S04]  /*4730*/  LDS.128 R8, [R3+-0x10] ;  /* 0xfffff00003087984 */ /* 0x000e680000000c00 */
[----:B------:R3:W4:Y:S01]  /*4740*/  LDS.128 R4, [R3] ;  /* 0x0000000003047984 */ /* 0x0007220000000c00 */
[----:B0-----:R-:W-:Y:S02]  /*4750*/  LOP3.LUT R31, R31, 0x1f, RZ, 0xc0, !PT ;  /* 0x0000001f1f1f7812 */ /* 0x001fe400078ec0ff */
[----:B-1----:R-:W-:-:S02]  /*4760*/  F2FP.BF16.F32.PACK_AB R8, R9, R8 ;  /* 0x000000080908723e */ /* 0x002fc400000010ff */
[----:B------:R-:W-:Y:S01]  /*4770*/  F2FP.BF16.F32.PACK_AB R9, R11, R10 ;  /* 0x0000000a0b09723e */ /* 0x000fe200000010ff */
[----:B--2---:R-:W-:-:S03]  /*4780*/  IMAD.WIDE R14, R15, UR26, R12 ;  /* 0x0000001a0f0e7c25 */ /* 0x004fc6000f8e020c */
[----:B------:R-:W-:-:S05]  /*4790*/  LEA R31, P0, R31, R14, 0x3 ;  /* 0x0000000e1f1f7211 */ /* 0x000fca00078018ff */
        /* <DEDUP_REMOVED lines=40> */
.L_x_20246:
[----:B------:R-:W-:Y:S05]  /*4a20*/  BSYNC.RECONVERGENT B2 ;  /* 0x0000000000027941 */ /* 0x000fea0003800200 */
.L_x_20245:
[----:B-----5:R-:W-:Y:S02]  /*4a30*/  HMUL2.BF16_V2 R31, R8, R31 ;  /* 0x0000001f081f7232 */ /* 0x020fe40000200000 */
[----:B------:R-:W-:Y:S01]  /*4a40*/  HFMA2.BF16_V2 R32, R9, R32, -RZ ;  /* 0x0000002009207231 */ /* 0x000fe200003000ff */
[----:B------:R-:W-:Y:S02]  /*4a50*/  F2FP.BF16.F32.PACK_AB R4, R5, R4 ;  /* 0x000000040504723e */ /* 0x000fe400000010ff */
[----:B------:R-:W-:Y:S02]  /*4a60*/  F2FP.BF16.F32.PACK_AB R5, R7, R6 ;  /* 0x000000060705723e */ /* 0x000fe400000010ff */
[C---:B------:R-:W-:Y:S01]  /*4a70*/  PRMT R33, R31.reuse, 0x7632, R33 ;  /* 0x000076321f217816 */ /* 0x040fe20000000021 */
[----:B------:R-:W-:Y:S02]  /*4a80*/  IMAD.U32 R31, R31, 0x10000, RZ ;  /* 0x000100001f1f7824 */ /* 0x000fe400078e00ff */
[----:B------:R-:W-:Y:S01]  /*4a90*/  HMUL2.BF16_V2 R11, R4, R11 ;  /* 0x0000000b040b7232 */ /* 0x000fe20000200000 */
[----:B------:R-:W-:-:S02]  /*4aa0*/  SHF.L.U32 R34, R33, 0x10, RZ ;  /* 0x0000001021227819 */ /* 0x000fc400000006ff */
[----:B------:R-:W-:-:S03]  /*4ab0*/  PRMT R7, R32, 0x7610, R7 ;  /* 0x0000761020077816 */ /* 0x000fc60000000007 */
[----:B------:R-:W-:Y:S01]  /*4ac0*/  FADD.FTZ R6, R31, R34 ;  /* 0x000000221f067221 */ /* 0x000fe20000010000 */
[----:B------:R-:W-:Y:S01]  /*4ad0*/  PRMT R31, R32, 0x7632, R31 ;  /* 0x00007632201f7816 */ /* 0x000fe2000000001f */
[----:B------:R-:W-:-:S04]  /*4ae0*/  IMAD.U32 R7, R7, 0x10000, RZ ;  /* 0x0001000007077824 */ /* 0x000fc800078e00ff */
[----:B------:R-:W-:Y:S02]  /*4af0*/  IMAD.U32 R32, R31, 0x10000, RZ ;  /* 0x000100001f207824 */ /* 0x000fe400078e00ff */
[----:B------:R-:W-:Y:S01]  /*4b00*/  HFMA2.BF16_V2 R31, R5, R10, -RZ ;  /* 0x0000000a051f7231 */ /* 0x000fe200003000ff */
[C---:B------:R-:W-:Y:S02]  /*4b10*/  PRMT R10, R11.reuse, 0x7610, R10 ;  /* 0x000076100b0a7816 */ /* 0x040fe4000000000a */
[----:B------:R-:W-:Y:S01]  /*4b20*/  PRMT R11, R11, 0x7632, R11 ;  /* 0x000076320b0b7816 */ /* 0x000fe2000000000b */
[----:B------:R-:W-:Y:S01]  /*4b30*/  FADD.FTZ R7, R7, R32 ;  /* 0x0000002007077221 */ /* 0x000fe20000010000 */
[----:B------:R-:W-:-:S03]  /*4b40*/  SHF.L.U32 R10, R10, 0x10, RZ ;  /* 0x000000100a0a7819 */ /* 0x000fc600000006ff */
[----:B------:R-:W-:Y:S02]  /*4b50*/  IMAD.U32 R11, R11, 0x10000, RZ ;  /* 0x000100000b0b7824 */ /* 0x000fe400078e00ff */
[----:B------:R-:W-:Y:S01]  /*4b60*/  FADD.FTZ R7, R6, R7 ;  /* 0x0000000706077221 */ /* 0x000fe20000010000 */
[C---:B------:R-:W-:Y:S01]  /*4b70*/  PRMT R32, R31.reuse, 0x7632, R32 ;  /* 0x000076321f207816 */ /* 0x040fe20000000020 */
[----:B------:R-:W-:Y:S02]  /*4b80*/  IMAD.U32 R31, R31, 0x10000, RZ ;  /* 0x000100001f1f7824 */ /* 0x000fe400078e00ff */
[----:B------:R-:W-:Y:S01]  /*4b90*/  FADD.FTZ R10, R10, R11 ;  /* 0x0000000b0a0a7221 */ /* 0x000fe20000010000 */
[----:B------:R-:W-:Y:S01]  /*4ba0*/  SHF.L.U32 R32, R32, 0x10, RZ ;  /* 0x0000001020207819 */ /* 0x000fe200000006ff */
[----:B------:R0:W5:Y:S02]  /*4bb0*/  LDG.E.CONSTANT R11, desc[UR14][R14.64+0x208] ;  /* 0x0002080e0e0b7981 */ /* 0x000164000c1e9900 */
[----:B------:R-:W-:-:S02]  /*4bc0*/  FADD.FTZ R7, R7, R10 ;  /* 0x0000000a07077221 */ /* 0x000fc40000010000 */
[----:B------:R-:W-:Y:S01]  /*4bd0*/  FADD.FTZ R6, R31, R32 ;  /* 0x000000201f067221 */ /* 0x000fe20000010000 */
[----:B------:R0:W5:Y:S04]  /*4be0*/  LDG.E.CONSTANT R10, desc[UR14][R14.64+0x20c] ;  /* 0x00020c0e0e0a7981 */ /* 0x000168000c1e9900 */
        /* <DEDUP_REMOVED lines=34> */
.L_x_20248:
[----:B------:R-:W-:Y:S05]  /*4e10*/  BSYNC.RECONVERGENT B2 ;  /* 0x0000000000027941 */ /* 0x000fea0003800200 */
.L_x_20247:
[----:B-----5:R-:W-:Y:S02]  /*4e20*/  HFMA2.BF16_V2 R33, R9, R32, -RZ ;  /* 0x0000002009217231 */ /* 0x020fe400003000ff */
[----:B------:R-:W-:Y:S02]  /*4e30*/  HMUL2.BF16_V2 R31, R8, R31 ;  /* 0x0000001f081f7232 */ /* 0x000fe40000200000 */
[----:B------:R-:W-:Y:S01]  /*4e40*/  FADD.FTZ R7, R7, R6 ;  /* 0x0000000607077221 */ /* 0x000fe20000010000 */
[----:B------:R-:W-:Y:S02]  /*4e50*/  HMUL2.BF16_V2 R35, R4, R11 ;  /* 0x0000000b04237232 */ /* 0x000fe40000200000 */
[C---:B------:R-:W-:Y:S01]  /*4e60*/  PRMT R32, R31.reuse, 0x7632, R32 ;  /* 0x000076321f207816 */ /* 0x040fe20000000020 */
[----:B------:R-:W-:Y:S01]  /*4e70*/  IMAD.U32 R31, R31, 0x10000, RZ ;  /* 0x000100001f1f7824 */ /* 0x000fe200078e00ff */
[----:B------:R-:W-:-:S03]  /*4e80*/  PRMT R34, R33, 0x7632, R34 ;  /* 0x0000763221227816 */ /* 0x000fc60000000022 */
[----:B------:R-:W-:Y:S01]  /*4e90*/  IMAD.U32 R32, R32, 0x10000, RZ ;  /* 0x0001000020207824 */ /* 0x000fe200078e00ff */
[----:B------:R-:W-:Y:S01]  /*4ea0*/  SHF.L.U32 R33, R33, 0x10, RZ ;  /* 0x0000001021217819 */ /* 0x000fe200000006ff */
[----:B------:R-:W-:Y:S02]  /*4eb0*/  IMAD.U32 R34, R34, 0x10000, RZ ;  /* 0x0001000022227824 */ /* 0x000fe400078e00ff */
[----:B------:R-:W-:Y:S01]  /*4ec0*/  FADD.FTZ R11, R31, R32 ;  /* 0x000000201f0b7221 */ /* 0x000fe20000010000 */
[----:B------:R-:W-:Y:S01]  /*4ed0*/  PRMT R31, R35, 0x7610, R31 ;  /* 0x00007610231f7816 */ /* 0x000fe2000000001f */
[----:B------:R-:W-:Y:S01]  /*4ee0*/  FADD.FTZ R32, R33, R34 ;  /* 0x0000002221207221 */ /* 0x000fe20000010000 */
[----:B------:R-:W-:Y:S01]  /*4ef0*/  PRMT R33, R35, 0x7632, R33 ;  /* 0x0000763223217816 */ /* 0x000fe20000000021 */
[----:B------:R-:W-:Y:S02]  /*4f00*/  HFMA2.BF16_V2 R35, R5, R10, -RZ ;  /* 0x0000000a05237231 */ /* 0x000fe400003000ff */
[----:B------:R-:W-:Y:S01]  /*4f10*/  IMAD.U32 R31, R31, 0x10000, RZ ;  /* 0x000100001f1f7824 */ /* 0x000fe200078e00ff */
[----:B------:R-:W-:Y:S01]  /*4f20*/  SHF.L.U32 R34, R33, 0x10, RZ ;  /* 0x0000001021227819 */ /* 0x000fe200000006ff */
[----:B------:R-:W-:-:S04]  /*4f30*/  FADD.FTZ R33, R11, R32 ;  /* 0x000000200b217221 */ /* 0x000fc80000010000 */
[----:B------:R-:W-:Y:S01]  /*4f40*/  FADD.FTZ R10, R31, R34 ;  /* 0x000000221f0a7221 */ /* 0x000fe20000010000 */
[C---:B------:R-:W-:Y:S02]  /*4f50*/  PRMT R11, R35.reuse, 0x7610, R11 ;  /* 0x00007610230b7816 */ /* 0x040fe4000000000b */
[----:B------:R-:W-:Y:S01]  /*4f60*/  PRMT R31, R35, 0x7632, R31 ;  /* 0x00007632231f7816 */ /* 0x000fe2000000001f */
[----:B------:R-:W-:Y:S02]  /*4f70*/  FADD.FTZ R10, R33, R10 ;  /* 0x0000000a210a7221 */ /* 0x000fe40000010000 */
[----:B------:R-:W-:Y:S02]  /*4f80*/  IMAD.U32 R11, R11, 0x10000, RZ ;  /* 0x000100000b0b7824 */ /* 0x000fe400078e00ff */
[----:B------:R-:W-:Y:S02]  /*4f90*/  IMAD.U32 R32, R31, 0x10000, RZ ;  /* 0x000100001f207824 */ /* 0x000fe400078e00ff */
[----:B------:R1:W5:Y:S02]  /*4fa0*/  LDG.E.CONSTANT R31, desc[UR14][R14.64+0x400] ;  /* 0x0004000e0e1f7981 */ /* 0x000364000c1e9900 */
[----:B------:R-:W-:-:S02]  /*4fb0*/  FADD.FTZ R11, R11, R32 ;  /* 0x000000200b0b7221 */ /* 0x000fc40000010000 */
[----:B------:R1:W5:Y:S02]  /*4fc0*/  LDG.E.CONSTANT R32, desc[UR14][R14.64+0x404] ;  /* 0x0004040e0e207981 */ /* 0x000364000c1e9900 */
[----:B------:R-:W-:Y:S02]  /*4fd0*/  FADD.FTZ R6, R10, R11 ;  /* 0x0000000b0a067221 */ /* 0x000fe40000010000 */
[----:B------:R1:W5:Y:S04]  /*4fe0*/  LDG.E.CONSTANT R11, desc[UR14][R14.64+0x408] ;  /* 0x0004080e0e0b7981 */ /* 0x000368000c1e9900 */
        /* <DEDUP_REMOVED lines=33> */
.L_x_20250:
[----:B------:R-:W-:Y:S05]  /*5200*/  BSYNC.RECONVERGENT B2 ;  /* 0x0000000000027941 */ /* 0x000fea0003800200 */
.L_x_20249:
[----:B-----5:R-:W-:Y:S02]  /*5210*/  HFMA2.BF16_V2 R33, R9, R32, -RZ ;  /* 0x0000002009217231 */ /* 0x020fe400003000ff */
[----:B------:R-:W-:Y:S02]  /*5220*/  HMUL2.BF16_V2 R31, R8, R31 ;  /* 0x0000001f081f7232 */ /* 0x000fe40000200000 */
[----:B------:R-:W-:Y:S01]  /*5230*/  FADD.FTZ R30, R30, R7 ;  /* 0x000000071e1e7221 */ /* 0x000fe20000010000 */
[----:B------:R-:W-:Y:S02]  /*5240*/  HMUL2.BF16_V2 R35, R4, R11 ;  /* 0x0000000b04237232 */ /* 0x000fe40000200000 */
[----:B------:R-:W-:Y:S01]  /*5250*/  FADD.FTZ R29, R29, R6 ;  /* 0x000000061d1d7221 */ /* 0x000fe20000010000 */
[C---:B------:R-:W-:Y:S02]  /*5260*/  PRMT R32, R31.reuse, 0x7632, R32 ;  /* 0x000076321f207816 */ /* 0x040fe40000000020 */
[----:B------:R-:W-:-:S02]  /*5270*/  SHF.L.U32 R31, R31, 0x10, RZ ;  /* 0x000000101f1f7819 */ /* 0x000fc400000006ff */
[C---:B------:R-:W-:Y:S01]  /*5280*/  PRMT R34, R33.reuse, 0x7632, R34 ;  /* 0x0000763221227816 */ /* 0x040fe20000000022 */
[----:B------:R-:W-:Y:S02]  /*5290*/  IMAD.U32 R32, R32, 0x10000, RZ ;  /* 0x0001000020207824 */ /* 0x000fe400078e00ff */
        /* <DEDUP_REMOVED lines=12> */
[----:B------:R-:W-:Y:S01]  /*5360*/  PRMT R11, R35, 0x7610, R11 ;  /* 0x00007610230b7816 */ /* 0x000fe2000000000b */
[----:B------:R-:W-:Y:S02]  /*5370*/  FADD.FTZ R7, R33, R10 ;  /* 0x0000000a21077221 */ /* 0x000fe40000010000 */
[----:B------:R-:W-:Y:S01]  /*5380*/  IMAD.U32 R32, R31, 0x10000, RZ ;  /* 0x000100001f207824 */ /* 0x000fe200078e00ff */
[----:B------:R-:W-:Y:S01]  /*5390*/  SHF.L.U32 R11, R11, 0x10, RZ ;  /* 0x000000100b0b7819 */ /* 0x000fe200000006ff */
[----:B------:R2:W5:Y:S04]  /*53a0*/  LDG.E.CONSTANT R31, desc[UR14][R14.64+0x600] ;  /* 0x0006000e0e1f7981 */ /* 0x000568000c1e9900 */
        /* <DEDUP_REMOVED lines=36> */
.L_x_20252:
[----:B------:R-:W-:Y:S05]  /*55f0*/  BSYNC.RECONVERGENT B2 ;  /* 0x0000000000027941 */ /* 0x000fea0003800200 */
.L_x_20251:
[----:B-----5:R-:W-:Y:S02]  /*5600*/  HFMA2.BF16_V2 R33, R9, R32, -RZ ;  /* 0x0000002009217231 */ /* 0x020fe400003000ff */
[----:B------:R-:W-:Y:S02]  /*5610*/  HMUL2.BF16_V2 R31, R8, R31 ;  /* 0x0000001f081f7232 */ /* 0x000fe40000200000 */
[----:B------:R-:W-:Y:S01]  /*5620*/  FADD.FTZ R7, R7, R6 ;  /* 0x0000000607077221 */ /* 0x000fe20000010000 */
[----:B------:R-:W-:Y:S02]  /*5630*/  HMUL2.BF16_V2 R35, R4, R11 ;  /* 0x0000000b04237232 */ /* 0x000fe40000200000 */
[C---:B------:R-:W-:Y:S01]  /*5640*/  PRMT R32, R31.reuse, 0x7632, R32 ;  /* 0x000076321f207816 */ /* 0x040fe20000000020 */
[----:B------:R-:W-:Y:S01]  /*5650*/  IMAD.U32 R31, R31, 0x10000, RZ ;  /* 0x000100001f1f7824 */ /* 0x000fe200078e00ff */
[C---:B------:R-:W-:Y:S01]  /*5660*/  PRMT R34, R33.reuse, 0x7632, R34 ;  /* 0x0000763221227816 */ /* 0x040fe20000000022 */
[----:B------:R-:W-:Y:S01]  /*5670*/  IMAD.U32 R33, R33, 0x10000, RZ ;  /* 0x0001000021217824 */ /* 0x000fe200078e00ff */
[----:B------:R-:W-:-:S03]  /*5680*/  SHF.L.U32 R32, R32, 0x10, RZ ;  /* 0x0000001020207819 */ /* 0x000fc600000006ff */
        /* <DEDUP_REMOVED lines=11> */
[----:B------:R-:W-:Y:S01]  /*5740*/  PRMT R31, R35, 0x7632, R31 ;  /* 0x00007632231f7816 */ /* 0x000fe2000000001f */
[----:B------:R-:W-:Y:S02]  /*5750*/  FADD.FTZ R10, R33, R10 ;  /* 0x0000000a210a7221 */ /* 0x000fe40000010000 */
[----:B------:R-:W-:Y:S01]  /*5760*/  IMAD.U32 R11, R11, 0x10000, RZ ;  /* 0x000100000b0b7824 */ /* 0x000fe200078e00ff */
[----:B------:R-:W-:-:S02]  /*5770*/  SHF.L.U32 R32, R31, 0x10, RZ ;  /* 0x000000101f207819 */ /* 0x000fc400000006ff */
[----:B------:R4:W5:Y:S03]  /*5780*/  LDG.E.CONSTANT R31, desc[UR14][R14.64+0x800] ;  /* 0x0008000e0e1f7981 */ /* 0x000966000c1e9900 */
        /* <DEDUP_REMOVED lines=37> */
.L_x_20254:
[----:B------:R-:W-:Y:S05]  /*59e0*/  BSYNC.RECONVERGENT B2 ;  /* 0x0000000000027941 */ /* 0x000fea0003800200 */
.L_x_20253:
[----:B-----5:R-:W-:Y:S02]  /*59f0*/  HFMA2.BF16_V2 R33, R9, R32, -RZ ;  /* 0x0000002009217231 */ /* 0x020fe400003000ff */
[----:B------:R-:W-:Y:S02]  /*5a00*/  HMUL2.BF16_V2 R31, R8, R31 ;  /* 0x0000001f081f7232 */ /* 0x000fe40000200000 */
[----:B------:R-:W-:Y:S01]  /*5a10*/  FADD.FTZ R28, R28, R7 ;  /* 0x000000071c1c7221 */ /* 0x000fe20000010000 */
[----:B------:R-:W-:Y:S02]  /*5a20*/  HMUL2.BF16_V2 R35, R4, R11 ;  /* 0x0000000b04237232 */ /* 0x000fe40000200000 */
[----:B------:R-:W-:Y:S01]  /*5a30*/  FADD.FTZ R27, R27, R6 ;  /* 0x000000061b1b7221 */ /* 0x000fe20000010000 */
        /* <DEDUP_REMOVED lines=18> */
[----:B------:R-:W-:Y:S01]  /*5b60*/  IMAD.U32 R11, R11, 0x10000, RZ ;  /* 0x000100000b0b7824 */ /* 0x000fe200078e00ff */
[----:B------:R0:W5:Y:S01]  /*5b70*/  LDG.E.CONSTANT R10, desc[UR14][R14.64+0xa0c] ;  /* 0x000a0c0e0e0a7981 */ /* 0x000162000c1e9900 */
[----:B------:R-:W-:-:S03]  /*5b80*/  IMAD.U32 R32, R31, 0x10000, RZ ;  /* 0x000100001f207824 */ /* 0x000fc600078e00ff */
[----:B------:R0:W5:Y:S01]  /*5b90*/  LDG.E.CONSTANT R31, desc[UR14][R14.64+0xa00] ;  /* 0x000a000e0e1f7981 */ /* 0x000162000c1e9900 */
[----:B------:R-:W-:-:S03]  /*5ba0*/  FADD.FTZ R7, R11, R32 ;  /* 0x000000200b077221 */ /* 0x000fc60000010000 */
        /* <DEDUP_REMOVED lines=34> */
.L_x_20256:
[----:B------:R-:W-:Y:S05]  /*5dd0*/  BSYNC.RECONVERGENT B2 ;  /* 0x0000000000027941 */ /* 0x000fea0003800200 */
.L_x_20255:
[----:B-----5:R-:W-:Y:S02]  /*5de0*/  HFMA2.BF16_V2 R33, R9, R32, -RZ ;  /* 0x0000002009217231 */ /* 0x020fe400003000ff */
[----:B------:R-:W-:Y:S02]  /*5df0*/  HMUL2.BF16_V2 R31, R8, R31 ;  /* 0x0000001f081f7232 */ /* 0x000fe40000200000 */
[----:B------:R-:W-:Y:S01]  /*5e00*/  FADD.FTZ R7, R6, R7 ;  /* 0x0000000706077221 */ /* 0x000fe20000010000 */
[----:B------:R-:W-:Y:S02]  /*5e10*/  HMUL2.BF16_V2 R35, R4, R11 ;  /* 0x0000000b04237232 */ /* 0x000fe40000200000 */
[C---:B------:R-:W-:Y:S02]  /*5e20*/  PRMT R32, R31.reuse, 0x7632, R32 ;  /* 0x000076321f207816 */ /* 0x040fe40000000020 */
[----:B------:R-:W-:Y:S02]  /*5e30*/  SHF.L.U32 R31, R31, 0x10, RZ ;  /* 0x000000101f1f7819 */ /* 0x000fe400000006ff */
[----:B------:R-:W-:Y:S01]  /*5e40*/  PRMT R34, R33, 0x7632, R34 ;  /* 0x0000763221227816 */ /* 0x000fe20000000022 */
[----:B------:R-:W-:-:S02]  /*5e50*/  IMAD.U32 R32, R32, 0x10000, RZ ;  /* 0x0001000020207824 */ /* 0x000fc400078e00ff */
        /* <DEDUP_REMOVED lines=53> */
.L_x_20258:
[----:B------:R-:W-:Y:S05]  /*61b0*/  BSYNC.RECONVERGENT B2 ;  /* 0x0000000000027941 */ /* 0x000fea0003800200 */
.L_x_20257:
[----:B-----5:R-:W-:Y:S02]  /*61c0*/  HMUL2.BF16_V2 R33, R8, R33 ;  /* 0x0000002108217232 */ /* 0x020fe40000200000 */
[----:B------:R-:W-:Y:S02]  /*61d0*/  HFMA2.BF16_V2 R35, R9, R32, -RZ ;  /* 0x0000002009237231 */ /* 0x000fe400003000ff */
[----:B------:R-:W-:Y:S02]  /*61e0*/  HMUL2.BF16_V2 R31, R4, R31 ;  /* 0x0000001f041f7232 */ /* 0x000fe40000200000 */
[----:B------:R-:W-:Y:S01]  /*61f0*/  HFMA2.BF16_V2 R10, R5, R10, -RZ ;  /* 0x0000000a050a7231 */ /* 0x000fe200003000ff */
[C---:B------:R-:W-:Y:S01]  /*6200*/  PRMT R34, R33.reuse, 0x7632, R34 ;  /* 0x0000763221227816 */ /* 0x040fe20000000022 */
[----:B------:R-:W-:-:S03]  /*6210*/  IMAD.U32 R33, R33, 0x10000, RZ ;  /* 0x0001000021217824 */ /* 0x000fc600078e00ff */
[----:B------:R-:W-:-:S05]  /*6220*/  SHF.L.U32 R34, R34, 0x10, RZ ;  /* 0x0000001022227819 */ /* 0x000fca00000006ff */
[--C-:B------:R-:W-:Y:S01]  /*6230*/  FADD.FTZ R32, R33, R34.reuse ;  /* 0x0000002221207221 */ /* 0x100fe20000010000 */
[C---:B------:R-:W-:Y:S02]  /*6240*/  PRMT R33, R35.reuse, 0x7610, R33 ;  /* 0x0000761023217816 */ /* 0x040fe40000000021 */
[----:B------:R-:W-:Y:S02]  /*6250*/  PRMT R34, R35, 0x7632, R34 ;  /* 0x0000763223227816 */ /* 0x000fe40000000022 */
[----:B------:R0:W5:Y:S01]  /*6260*/  LDG.E.CONSTANT R35, desc[UR14][R14.64+0xe00] ;  /* 0x000e000e0e237981 */ /* 0x000162000c1e9900 */
[----:B------:R-:W-:Y:S02]  /*6270*/  IMAD.U32 R33, R33, 0x10000, RZ ;  /* 0x0001000021217824 */ /* 0x000fe400078e00ff */
[----:B------:R-:W-:-:S04]  /*6280*/  IMAD.U32 R34, R34, 0x10000, RZ ;  /* 0x0001000022227824 */ /* 0x000fc800078e00ff */
[--C-:B------:R-:W-:Y:S01]  /*6290*/  FADD.FTZ R33, R33, R34.reuse ;  /* 0x0000002221217221 */ /* 0x100fe20000010000 */
[C---:B------:R-:W-:Y:S02]  /*62a0*/  PRMT R34, R31.reuse, 0x7632, R34 ;  /* 0x000076321f227816 */ /* 0x040fe40000000022 */
[----:B------:R-:W-:-:S03]  /*62b0*/  SHF.L.U32 R31, R31, 0x10, RZ ;  /* 0x000000101f1f7819 */ /* 0x000fc600000006ff */
[----:B------:R-:W-:-:S04]  /*62c0*/  IMAD.U32 R34, R34, 0x10000, RZ ;  /* 0x0001000022227824 */ /* 0x000fc800078e00ff */
[----:B------:R-:W-:Y:S01]  /*62d0*/  FADD.FTZ R31, R31, R34 ;  /* 0x000000221f1f7221 */ /* 0x000fe20000010000 */
[----:B------:R-:W-:Y:S01]  /*62e0*/  FADD.FTZ R34, R32, R33 ;  /* 0x0000002120227221 */ /* 0x000fe20000010000 */
[C---:B------:R-:W-:Y:S01]  /*62f0*/  PRMT R32, R10.reuse, 0x7632, R32 ;  /* 0x000076320a207816 */ /* 0x040fe20000000020 */
        /* <DEDUP_REMOVED lines=9> */
[----:B------:R-:W-:Y:S01]  /*6390*/  ISETP.GE.AND P0, PT, R0, UR23, PT ;  /* 0x0000001700007c0c */ /* 0x000fe2000bf06270 */
[----:B------:R-:W-:Y:S01]  /*63a0*/  VIADD R0, R20, 0xfffffffe ;  /* 0xfffffffe14007836 */ /* 0x000fe20000000000 */
[----:B012345:R-:W-:Y:S02]  /*63b0*/  PRMT R14, R32, 0x7632, R14 ;  /* 0x00007632200e7816 */ /* 0x03ffe4000000000e */
[----:B------:R-:W-:Y:S02]  /*63c0*/  ISETP.GE.AND P3, PT, R20, UR23, PT ;  /* 0x0000001714007c0c */ /* 0x000fe4000bf66270 */
[----:B------:R-:W-:Y:S01]  /*63d0*/  ISETP.GE.AND P1, PT, R0, UR23, PT ;  /* 0x0000001700007c0c */ /* 0x000fe2000bf26270 */
[----:B------:R-:W-:Y:S01]  /*63e0*/  VIADD R0, R20, 0xffffffff ;  /* 0xffffffff14007836 */ /* 0x000fe20000000000 */
[----:B------:R-:W-:Y:S02]  /*63f0*/  SEL R15, R14, RZ, !P3 ;  /* 0x000000ff0e0f7207 */ /* 0x000fe40005800000 */
[----:B------:R-:W-:-:S02]  /*6400*/  IADD3 R14, PT, PT, R20, 0x4, RZ ;  /* 0x00000004140e7810 */ /* 0x000fc40007ffe0ff */
[----:B------:R-:W-:Y:S02]  /*6410*/  ISETP.GE.AND P2, PT, R0, UR23, PT ;  /* 0x0000001700007c0c */ /* 0x000fe4000bf46270 */
[C---:B------:R-:W-:Y:S02]  /*6420*/  PRMT R0, R35.reuse, 0x7632, R0 ;  /* 0x0000763223007816 */ /* 0x040fe40000000000 */
[----:B------:R-:W-:Y:S02]  /*6430*/  SEL R35, R35, RZ, !P0 ;  /* 0x000000ff23237207 */ /* 0x000fe40004000000 */
[----:B------:R-:W-:Y:S02]  /*6440*/  SEL R0, R0, RZ, !P1 ;  /* 0x000000ff00007207 */ /* 0x000fe40004800000 */
[----:B------:R-:W-:Y:S02]  /*6450*/  SEL R32, R32, RZ, !P2 ;  /* 0x000000ff20207207 */ /* 0x000fe40005000000 */
[----:B------:R-:W-:-:S02]  /*6460*/  PRMT R35, R35, 0x5410, R0 ;  /* 0x0000541023237816 */ /* 0x000fc40000000000 */
[----:B------:R-:W-:Y:S02]  /*6470*/  IADD3 R0, PT, PT, R20, 0x1, RZ ;  /* 0x0000000114007810 */ /* 0x000fe40007ffe0ff */
[----:B------:R-:W-:Y:S02]  /*6480*/  PRMT R32, R32, 0x5410, R15 ;  /* 0x0000541020207816 */ /* 0x000fe4000000000f */
[----:B------:R-:W-:Y:S01]  /*6490*/  ISETP.GE.AND P0, PT, R0, UR23, PT ;  /* 0x0000001700007c0c */ /* 0x000fe2000bf06270 */
        /* <DEDUP_REMOVED lines=13> */
.L_x_20260:
[----:B------:R-:W-:Y:S05]  /*6570*/  BSYNC.RECONVERGENT B2 ;  /* 0x0000000000027941 */ /* 0x000fea0003800200 */
.L_x_20259:
[----:B-----5:R-:W-:Y:S02]  /*6580*/  HMUL2.BF16_V2 R0, R8, R35 ;  /* 0x0000002308007232 */ /* 0x020fe40000200000 */
[----:B------:R-:W-:Y:S02]  /*6590*/  HFMA2.BF16_V2 R9, R9, R32, -RZ ;  /* 0x0000002009097231 */ /* 0x000fe400003000ff */
[----:B------:R-:W-:Y:S01]  /*65a0*/  FADD.FTZ R6, R11, R6 ;  /* 0x000000060b067221 */ /* 0x000fe20000010000 */
[----:B01234-:R-:W-:Y:S02]  /*65b0*/  HFMA2.BF16_V2 R14, R5, R34, -RZ ;  /* 0x00000022050e7231 */ /* 0x01ffe400003000ff */
[----:B------:R-:W-:Y:S01]  /*65c0*/  FADD.FTZ R31, R31, R10 ;  /* 0x0000000a1f1f7221 */ /* 0x000fe20000010000 */
[C---:B------:R-:W-:Y:S01]  /*65d0*/  PRMT R8, R0.reuse, 0x7632, R8 ;  /* 0x0000763200087816 */ /* 0x040fe20000000008 */
[----:B------:R-:W-:Y:S02]  /*65e0*/  IMAD.U32 R0, R0, 0x10000, RZ ;  /* 0x0001000000007824 */ /* 0x000fe400078e00ff */
[----:B------:R-:W-:Y:S01]  /*65f0*/  FADD.FTZ R26, R26, R7 ;  /* 0x000000071a1a7221 */ /* 0x000fe20000010000 */
[----:B------:R-:W-:Y:S01]  /*6600*/  FADD.FTZ R25, R25, R6 ;  /* 0x0000000619197221 */ /* 0x000fe20000010000 */
[----:B------:R-:W-:Y:S01]  /*6610*/  FADD.FTZ R24, R24, R31 ;  /* 0x0000001f18187221 */ /* 0x000fe20000010000 */
[----:B------:R-:W-:-:S02]  /*6620*/  IMAD.U32 R15, R8, 0x10000, RZ ;  /* 0x00010000080f7824 */ /* 0x000fc400078e00ff */
[----:B------:R-:W-:Y:S01]  /*6630*/  HMUL2.BF16_V2 R8, R4, R33 ;  /* 0x0000002104087232 */ /* 0x000fe20000200000 */
[C---:B------:R-:W-:Y:S02]  /*6640*/  PRMT R4, R9.reuse, 0x7610, R4 ;  /* 0x0000761009047816 */ /* 0x040fe40000000004 */
[----:B------:R-:W-:Y:S01]  /*6650*/  PRMT R5, R9, 0x7632, R5 ;  /* 0x0000763209057816 */ /* 0x000fe20000000005 */
        /* <DEDUP_REMOVED lines=16> */
.L_x_20244:
[----:B------:R-:W-:Y:S05]  /*6760*/  BSYNC.RECONVERGENT B0 ;  /* 0x0000000000007941 */ /* 0x000fea0003800200 */
.L_x_20243:
[----:B------:R-:W-:Y:S01]  /*6770*/  UIADD3 UR4, UPT, UPT, UR23, 0x7, URZ ;  /* 0x0000000717047890 */ /* 0x000fe2000fffe0ff */
[----:B------:R-:W-:Y:S01]  /*6780*/  IADD3 R0, PT, PT, R21, 0x3, RZ ;  /* 0x0000000315007810 */ /* 0x000fe20007ffe0ff */
[----:B------:R-:W-:Y:S01]  /*6790*/  ULEA UR5, UR20, 0x40, 0x6 ;  /* 0x0000004014057891 */ /* 0x000fe2000f8e30ff */
[----:B------:R-:W-:Y:S01]  /*67a0*/  IADD3 R16, P1, PT, R16, 0x10, RZ ;  /* 0x0000001010107810 */ /* 0x000fe20007f3e0ff */
[----:B------:R-:W-:Y:S01]  /*67b0*/  USHF.R.U32.HI UR4, URZ, 0x3, UR4 ;  /* 0x00000003ff047899 */ /* 0x000fe20008011604 */
[----:B------:R-:W-:Y:S01]  /*67c0*/  VIADD R19, R19, 0x4 ;  /* 0x0000000413137836 */ /* 0x000fe20000000000 */
[----:B------:R-:W-:Y:S01]  /*67d0*/  IADD3 R20, PT, PT, R20, 0x20, RZ ;  /* 0x0000002014147810 */ /* 0x000fe20007ffe0ff */
[----:B------:R-:W-:Y:S01]  /*67e0*/  VIADD R21, R21, 0x4 ;  /* 0x0000000415157836 */ /* 0x000fe20000000000 */
[----:B------:R-:W-:Y:S01]  /*67f0*/  UISETP.LT.U32.AND UP0, UPT, UR4, UR5, UPT ;  /* 0x000000050400728c */ /* 0x000fe2000bf01070 */
[----:B------:R-:W-:Y:S02]  /*6800*/  VIADD R3, R3, 0x80 ;  /* 0x0000008003037836 */ /* 0x000fe40000000000 */
[----:B------:R-:W-:Y:S01]  /*6810*/  IMAD.X R17, RZ, RZ, R17, P1 ;  /* 0x000000ffff117224 */ /* 0x000fe200008e0611 */
[----:B------:R-:W-:-:S06]  /*6820*/  USEL UR4, UR4, UR5, UP0 ;  /* 0x0000000504047287 */ /* 0x000fcc0008000000 */
[----:B------:R-:W-:-:S13]  /*6830*/  ISETP.GE.U32.AND P0, PT, R0, UR4, PT ;  /* 0x0000000400007c0c */ /* 0x000fda000bf06070 */
[----:B------:R-:W-:Y:S05]  /*6840*/  @!P0 BRA `(.L_x_20261) ;  /* 0xffffffd800f88947 */ /* 0x000fea000383ffff */
.L_x_20242:
[----:B------:R-:W-:Y:S05]  /*6850*/  BSYNC.RECONVERGENT B1 ;  /* 0x0000000000017941 */ /* 0x000fea0003800200 */
.L_x_20241:
[----:B------:R-:W3:Y:S01]  /*6860*/  S2R R0, SR_TID.X ;  /* 0x0000000000007919 */ /* 0x000ee20000002100 */
[----:B------:R-:W-:Y:S01]  /*6870*/  BSSY.RECONVERGENT B0, `(.L_x_20262) ;  /* 0x0000019000007945 */ /* 0x000fe20003800200 */
[----:B------:R-:W-:Y:S01]  /*6880*/  BAR.SYNC.DEFER_BLOCKING 0x0 ;  /* 0x0000000000007b1d */ /* 0x000fe20000010000 */
[C---:B---3--:R-:W-:Y:S02]  /*6890*/  LOP3.LUT R2, R0.reuse, 0x3c0, RZ, 0xc0, !PT ;  /* 0x000003c000027812 */ /* 0x048fe400078ec0ff */
[----:B------:R-:W-:Y:S02]  /*68a0*/  LOP3.LUT R3, R0, 0x3e0, RZ, 0xc0, !PT ;  /* 0x000003e000037812 */ /* 0x000fe400078ec0ff */
[----:B------:R-:W-:Y:S02]  /*68b0*/  ISETP.NE.AND P0, PT, R2, 0x40, PT ;  /* 0x000000400200780c */ /* 0x000fe40003f05270 */
[----:B------:R-:W-:Y:S02]  /*68c0*/  ISETP.NE.AND P2, PT, R3, 0x20, PT ;  /* 0x000000200300780c */ /* 0x000fe40003f45270 */
[----:B0-----:R-:W-:-:S02]  /*68d0*/  LOP3.LUT R12, R0, 0x1f, RZ, 0xc0, !PT ;  /* 0x0000001f000c7812 */ /* 0x001fc400078ec0ff */
[----:B------:R-:W-:Y:S02]  /*68e0*/  SHF.R.U32.HI R3, RZ, 0x5, R0 ;  /* 0x00000005ff037819 */ /* 0x000fe40000011600 */
[C---:B------:R-:W-:Y:S02]  /*68f0*/  ISETP.GT.U32.AND P1, PT, R0.reuse, 0x3f, PT ;  /* 0x0000003f0000780c */ /* 0x040fe40003f24070 */
[----:B------:R-:W-:Y:S02]  /*6900*/  ISETP.GT.U32.AND P3, PT, R0, 0x1f, PT ;  /* 0x0000001f0000780c */ /* 0x000fe40003f64070 */
[----:B------:R-:W-:Y:S01]  /*6910*/  LEA R2, R3, R12, 0x8 ;  /* 0x0000000c03027211 */ /* 0x000fe200078e40ff */
[----:B------:R-:W-:Y:S10]  /*6920*/  @P0 BRA `(.L_x_20263) ;  /* 0x0000000000340947 */ /* 0x000ff40003800000 */
        /* <DEDUP_REMOVED lines=13> */
.L_x_20263:
[----:B------:R-:W-:Y:S05]  /*6a00*/  BSYNC.RECONVERGENT B0 ;  /* 0x0000000000007941 */ /* 0x000fea0003800200 */
.L_x_20262:
        /* <DEDUP_REMOVED lines=8> */
[----:B0-----:R-:W0:Y:S04]  /*6a90*/  LDS R3, [R11] ;  /* 0x000000000b037984 */ /* 0x001e280000000800 */
[----:B------:R-:W1:Y:S04]  /*6aa0*/  LDS R4, [R11+0x80] ;  /* 0x000080000b047984 */ /* 0x000e680000000800 */
[----:B------:R-:W3:Y:S04]  /*6ab0*/  LDS R5, [R11+0x100] ;  /* 0x000100000b057984 */ /* 0x000ee80000000800 */
[----:B------:R-:W4:Y:S04]  /*6ac0*/  LDS R6, [R11+0x180] ;  /* 0x000180000b067984 */ /* 0x000f280000000800 */
[----:B--2---:R-:W2:Y:S04]  /*6ad0*/  LDS R7, [R11+0x200] ;  /* 0x000200000b077984 */ /* 0x004ea80000000800 */
[----:B------:R-:W5:Y:S04]  /*6ae0*/  LDS R8, [R11+0x280] ;  /* 0x000280000b087984 */ /* 0x000f680000000800 */
[----:B------:R-:W5:Y:S04]  /*6af0*/  LDS R9, [R11+0x300] ;  /* 0x000300000b097984 */ /* 0x000f680000000800 */
[----:B------:R-:W5:Y:S01]  /*6b00*/  LDS R10, [R11+0x380] ;  /* 0x000380000b0a7984 */ /* 0x000f620000000800 */
[----:B0-----:R-:W-:Y:S01]  /*6b10*/  FADD.FTZ R30, R3, R30 ;  /* 0x0000001e031e7221 */ /* 0x001fe20000010000 */
[----:B-1----:R-:W-:Y:S01]  /*6b20*/  FADD.FTZ R29, R4, R29 ;  /* 0x0000001d041d7221 */ /* 0x002fe20000010000 */
[----:B---3--:R-:W-:Y:S01]  /*6b30*/  FADD.FTZ R28, R5, R28 ;  /* 0x0000001c051c7221 */ /* 0x008fe20000010000 */
[----:B----4-:R-:W-:Y:S01]  /*6b40*/  FADD.FTZ R27, R6, R27 ;  /* 0x0000001b061b7221 */ /* 0x010fe20000010000 */
[----:B--2---:R-:W-:Y:S01]  /*6b50*/  FADD.FTZ R26, R7, R26 ;  /* 0x0000001a071a7221 */ /* 0x004fe20000010000 */
[----:B-----5:R-:W-:Y:S01]  /*6b60*/  FADD.FTZ R25, R8, R25 ;  /* 0x0000001908197221 */ /* 0x020fe20000010000 */
[----:B------:R-:W-:Y:S01]  /*6b70*/  FADD.FTZ R24, R9, R24 ;  /* 0x0000001809187221 */ /* 0x000fe20000010000 */
[----:B------:R-:W-:-:S07]  /*6b80*/  FADD.FTZ R23, R10, R23 ;  /* 0x000000170a177221 */ /* 0x000fce0000010000 */
.L_x_20265:
[----:B------:R-:W-:Y:S05]  /*6b90*/  BSYNC.RECONVERGENT B0 ;  /* 0x0000000000007941 */ /* 0x000fea0003800200 */
.L_x_20264:
[----:B------:R-:W-:Y:S06]  /*6ba0*/  BAR.SYNC.DEFER_BLOCKING 0x0 ;  /* 0x0000000000007b1d */ /* 0x000fec0000010000 */
[----:B------:R-:W-:Y:S04]  /*6bb0*/  BSSY.RECONVERGENT B0, `(.L_x_20266) ;  /* 0x000000f000007945 */ /* 0x000fe80003800200 */
[----:B------:R-:W-:Y:S05]  /*6bc0*/  @P2 BRA `(.L_x_20267) ;  /* 0x0000000000342947 */ /* 0x000fea0003800000 */
[----:B------:R-:W3:Y:S01]  /*6bd0*/  S2UR UR5, SR_CgaCtaId ;  /* 0x00000000000579c3 */ /* 0x000ee20000008800 */
[----:B------:R-:W-:Y:S02]  /*6be0*/  UMOV UR4, 0x400 ;  /* 0x0000040000047882 */ /* 0x000fe40000000000 */
[----:B------:R-:W-:-:S04]  /*6bf0*/  UIADD3 UR4, UPT, UPT, UR4, 0x220, URZ ;  /* 0x0000022004047890 */ /* 0x000fc8000fffe0ff */
[----:B---3--:R-:W-:-:S06]  /*6c00*/  ULEA UR4, UR5, UR4, 0x18 ;  /* 0x0000000405047291 */ /* 0x008fcc000f8ec0ff */
        /* <DEDUP_REMOVED lines=9> */
.L_x_20267:
[----:B------:R-:W-:Y:S05]  /*6ca0*/  BSYNC.RECONVERGENT B0 ;  /* 0x0000000000007941 */ /* 0x000fea0003800200 */
.L_x_20266:
[----:B------:R-:W-:Y:S06]  /*6cb0*/  BAR.SYNC.DEFER_BLOCKING 0x0 ;  /* 0x0000000000007b1d */ /* 0x000fec0000010000 */
[----:B------:R-:W-:Y:S04]  /*6cc0*/  BSSY.RECONVERGENT B0, `(.L_x_20268) ;  /* 0x0000017000007945 */ /* 0x000fe80003800200 */
[----:B------:R-:W-:Y:S05]  /*6cd0*/  @P3 BRA `(.L_x_20269) ;  /* 0x0000000000543947 */ /* 0x000fea0003800000 */
[----:B------:R-:W4:Y:S01]  /*6ce0*/  S2UR UR5, SR_CgaCtaId ;  /* 0x00000000000579c3 */ /* 0x000f220000008800 */
[----:B------:R-:W-:Y:S02]  /*6cf0*/  UMOV UR4, 0x400 ;  /* 0x0000040000047882 */ /* 0x000fe40000000000 */
[----:B------:R-:W-:-:S04]  /*6d00*/  UIADD3 UR4, UPT, UPT, UR4, 0x220, URZ ;  /* 0x0000022004047890 */ /* 0x000fc8000fffe0ff */
[----:B----4-:R-:W-:-:S06]  /*6d10*/  ULEA UR4, UR5, UR4, 0x18 ;  /* 0x0000000405047291 */ /* 0x010fcc000f8ec0ff */
[----:B--2---:R-:W-:-:S05]  /*6d20*/  LEA R10, R2, UR4, 0x2 ;  /* 0x00000004020a7c11 */ /* 0x004fca000f8e10ff */
[----:B0--3--:R-:W0:Y:S04]  /*6d30*/  LDS R3, [R10] ;  /* 0x000000000a037984 */ /* 0x009e280000000800 */
[----:B------:R-:W2:Y:S04]  /*6d40*/  LDS R2, [R10+0x80] ;  /* 0x000080000a027984 */ /* 0x000ea80000000800 */
[----:B------:R-:W3:Y:S04]  /*6d50*/  LDS R5, [R10+0x100] ;  /* 0x000100000a057984 */ /* 0x000ee80000000800 */
[----:B------:R-:W4:Y:S04]  /*6d60*/  LDS R4, [R10+0x180] ;  /* 0x000180000a047984 */ /* 0x000f280000000800 */
[----:B------:R-:W5:Y:S04]  /*6d70*/  LDS R7, [R10+0x200] ;  /* 0x000200000a077984 */ /* 0x000f680000000800 */
[----:B------:R-:W5:Y:S04]  /*6d80*/  LDS R6, [R10+0x280] ;  /* 0x000280000a067984 */ /* 0x000f680000000800 */
[----:B-1----:R-:W1:Y:S04]  /*6d90*/  LDS R9, [R10+0x300] ;  /* 0x000300000a097984 */ /* 0x002e680000000800 */
[----:B------:R-:W1:Y:S01]  /*6da0*/  LDS R8, [R10+0x380] ;  /* 0x000380000a087984 */ /* 0x000e620000000800 */
[----:B0-----:R-:W-:Y:S01]  /*6db0*/  FADD.FTZ R30, R3, R30 ;  /* 0x0000001e031e7221 */ /* 0x001fe20000010000 */
[----:B--2---:R-:W-:Y:S01]  /*6dc0*/  FADD.FTZ R29, R2, R29 ;  /* 0x0000001d021d7221 */ /* 0x004fe20000010000 */
[----:B---3--:R-:W-:Y:S01]  /*6dd0*/  FADD.FTZ R28, R5, R28 ;  /* 0x0000001c051c7221 */ /* 0x008fe20000010000 */
[----:B----4-:R-:W-:Y:S01]  /*6de0*/  FADD.FTZ R27, R4, R27 ;  /* 0x0000001b041b7221 */ /* 0x010fe20000010000 */
[----:B-----5:R-:W-:Y:S01]  /*6df0*/  FADD.FTZ R26, R7, R26 ;  /* 0x0000001a071a7221 */ /* 0x020fe20000010000 */
[----:B------:R-:W-:Y:S01]  /*6e00*/  FADD.FTZ R25, R6, R25 ;  /* 0x0000001906197221 */ /* 0x000fe20000010000 */
[----:B-1----:R-:W-:Y:S01]  /*6e10*/  FADD.FTZ R24, R9, R24 ;  /* 0x0000001809187221 */ /* 0x002fe20000010000 */
[----:B------:R-:W-:-:S07]  /*6e20*/  FADD.FTZ R23, R8, R23 ;  /* 0x0000001708177221 */ /* 0x000fce0000010000 */
.L_x_20269:
[----:B------:R-:W-:Y:S05]  /*6e30*/  BSYNC.RECONVERGENT B0 ;  /* 0x0000000000007941 */ /* 0x000fea0003800200 */
.L_x_20268:
[----:B------:R-:W-:Y:S06]  /*6e40*/  BAR.SYNC.DEFER_BLOCKING 0x0 ;  /* 0x0000000000007b1d */ /* 0x000fec0000010000 */
[----:B------:R-:W-:Y:S05]  /*6e50*/  @P3 EXIT ;  /* 0x000000000000394d */ /* 0x000fea0003800000 */
[----:B------:R-:W-:Y:S01]  /*6e60*/  UIMAD UR5, UR18, UR22, UR19 ;  /* 0x00000016120572a4 */ /* 0x000fe2000f8e0213 */
[----:B0--3--:R-:W-:Y:S01]  /*6e70*/  F2FP.BF16.F32.PACK_AB R29, R29, R30 ;  /* 0x0000001e1d1d723e */ /* 0x009fe200000010ff */
[----:B------:R-:W-:Y:S01]  /*6e80*/  USHF.L.U32 UR4, UR20, 0x8, URZ ;  /* 0x0000000814047899 */ /* 0x000fe200080006ff */
[----:B------:R-:W-:Y:S01]  /*6e90*/  F2FP.BF16.F32.PACK_AB R27, R27, R28 ;  /* 0x0000001c1b1b723e */ /* 0x000fe200000010ff */
[----:B------:R-:W-:Y:S01]  /*6ea0*/  UIMAD UR5, UR5, UR21, URZ ;  /* 0x00000015050572a4 */ /* 0x000fe2000f8e02ff */
[----:B------:R-:W-:Y:S01]  /*6eb0*/  F2FP.BF16.F32.PACK_AB R25, R25, R26 ;  /* 0x0000001a1919723e */ /* 0x000fe200000010ff */
[----:B------:R-:W0:Y:S01]  /*6ec0*/  LDCU.64 UR6, c[0x0][0x390] ;  /* 0x00007200ff0677ac */ /* 0x000e220008000a00 */
[----:B------:R-:W-:Y:S02]  /*6ed0*/  F2FP.BF16.F32.PACK_AB R23, R23, R24 ;  /* 0x000000181717723e */ /* 0x000fe400000010ff */
[----:B------:R-:W-:Y:S01]  /*6ee0*/  PRMT R4, R27, 0x7632, R4 ;  /* 0x000076321b047816 */ /* 0x000fe20000000004 */
[----:B------:R-:W-:Y:S01]  /*6ef0*/  ULEA UR4, UP0, UR5, UR4, 0x8 ;  /* 0x0000000405047291 */ /* 0x000fe2000f8040ff */
[----:B------:R-:W-:-:S02]  /*6f00*/  PRMT R5, R25, 0x7632, R5 ;  /* 0x0000763219057816 */ /* 0x000fc40000000005 */
[----:B------:R-:W-:-:S03]  /*6f10*/  PRMT R6, R23, 0x7632, R6 ;  /* 0x0000763217067816 */ /* 0x000fc60000000006 */
[----:B------:R-:W-:Y:S01]  /*6f20*/  IMAD.U32 R3, RZ, RZ, UR4 ;  /* 0x00000004ff037e24 */ /* 0x000fe2000f8e00ff */
[----:B------:R-:W-:-:S04]  /*6f30*/  UIADD3.X UR4, UPT, UPT, URZ, URZ, URZ, UP0, !UPT ;  /* 0x000000ffff047290 */ /* 0x000fc800087fe4ff */
[----:B------:R-:W-:Y:S02]  /*6f40*/  LOP3.LUT R0, R3, 0x1f, R0, 0xf8, !PT ;  /* 0x0000001f03007812 */ /* 0x000fe400078ef800 */
[----:B------:R-:W-:Y:S02]  /*6f50*/  IMAD.U32 R3, RZ, RZ, UR4 ;  /* 0x00000004ff037e24 */ /* 0x000fe4000f8e00ff */
        /* <DEDUP_REMOVED lines=12> */
.L_x_20216:
[----:B------:R-:W-:Y:S01]  /*7020*/  BSSY B2, `(.L_x_20270) ;  /* 0x0000007000027945 */ /* 0x000fe20003800000 */
[----:B------:R-:W-:Y:S01]  /*7030*/  MOV R13, 0x2 ;  /* 0x00000002000d7802 */ /* 0x000fe20000000f00 */
[----:B------:R-:W-:Y:S02]  /*7040*/  IMAD.MOV.U32 R15, RZ, RZ, 0x1f ;  /* 0x0000001fff0f7424 */ /* 0x000fe400078e00ff */
[----:B------:R-:W-:-:S07]  /*7050*/  IMAD.MOV.U32 R12, RZ, RZ, -0x1 ;  /* 0xffffffffff0c7424 */ /* 0x000fce00078e00ff */
[----:B------:R-:W-:Y:S05]  /*7060*/  WARPSYNC.COLLECTIVE R12, `(.L_x_20271) ;  /* 0x000000000c087348 */ /* 0x000fea0003c00000 */
[----:B------:R0:W1:Y:S02]  /*7070*/  SHFL.BFLY P2, R6, R10, R13, R15 ;  /* 0x0c00000d0a067389 */ /* 0x000064000004000f */
[----:B01----:R-:W-:Y:S05]  /*7080*/  ENDCOLLECTIVE ;  /* 0x000000000000791b */ /* 0x003fea0003800000 */
.L_x_20271:
[----:B------:R-:W-:Y:S05]  /*7090*/  BSYNC B2 ;  /* 0x0000000000027941 */ /* 0x000fea0003800000 */
.L_x_20270:
[----:B------:R-:W-:Y:S01]  /*70a0*/  MOV R9, R6 ;  /* 0x0000000600097202 */ /* 0x000fe20000000f00 */
[----:B------:R-:W-:Y:S02]  /*70b0*/  HFMA2 R15, -RZ, RZ, 0, 1.847743988037109375e-06 ;  /* 0x0000001fff0f7431 */ /* 0x000fe400000001ff */
[----:B------:R-:W-:Y:S02]  /*70c0*/  IMAD.MOV.U32 R13, RZ, RZ, 0x1 ;  /* 0x00000001ff0d7424 */ /* 0x000fe400078e00ff */
[----:B------:R-:W-:Y:S02]  /*70d0*/  IMAD.MOV.U32 R12, RZ, RZ, -0x1 ;  /* 0xffffffffff0c7424 */ /* 0x000fe400078e00ff */
[----:B------:R-:W-:-:S04]  /*70e0*/  FADD.FTZ R9, R10, R9 ;  /* 0x000000090a097221 */ /* 0x000fc80000010000 */
[----:B------:R-:W-:-:S07]  /*70f0*/  IMAD.MOV.U32 R10, RZ, RZ, R9 ;  /* 0x000000ffff0a7224 */ /* 0x000fce00078e0009 */
[----:B------:R-:W-:Y:S05]  /*7100*/  WARPSYNC.COLLECTIVE R12, `(.L_x_20272) ;  /* 0x000000000c087348 */ /* 0x000fea0003c00000 */
[----:B------:R0:W1:Y:S02]  /*7110*/  SHFL.BFLY P2, R6, R10, R13, R15 ;  /* 0x0c00000d0a067389 */ /* 0x000064000004000f */
[----:B01----:R-:W-:Y:S05]  /*7120*/  ENDCOLLECTIVE ;  /* 0x000000000000791b */ /* 0x003fea0003800000 */
.L_x_20272:
[----:B------:R-:W-:Y:S05]  /*7130*/  BRA `(.L_x_20273) ;  /* 0xffffffb000a07947 */ /* 0x000fea000383ffff */
.L_x_20218:
[----:B------:R-:W-:Y:S01]  /*7140*/  BSSY B0, `(.L_x_20274) ;  /* 0x0000008000007945 */ /* 0x000fe20003800000 */
[----:B------:R-:W-:Y:S01]  /*7150*/  IMAD.MOV.U32 R10, RZ, RZ, R20 ;  /* 0x000000ffff0a7224 */ /* 0x000fe200078e0014 */
[----:B------:R-:W-:Y:S01]  /*7160*/  MOV R13, 0x10 ;  /* 0x00000010000d7802 */ /* 0x000fe20000000f00 */
[----:B------:R-:W-:Y:S02]  /*7170*/  IMAD.MOV.U32 R15, RZ, RZ, 0x1f ;  /* 0x0000001fff0f7424 */ /* 0x000fe400078e00ff */
[----:B------:R-:W-:-:S07]  /*7180*/  IMAD.MOV.U32 R12, RZ, RZ, -0x1 ;  /* 0xffffffffff0c7424 */ /* 0x000fce00078e00ff */
[----:B-----5:R-:W-:Y:S05]  /*7190*/  WARPSYNC.COLLECTIVE R12, `(.L_x_20275) ;  /* 0x000000000c087348 */ /* 0x020fea0003c00000 */
[----:B------:R0:W1:Y:S02]  /*71a0*/  SHFL.BFLY P2, R6, R10, R13, R15 ;  /* 0x0c00000d0a067389 */ /* 0x000064000004000f */
[----:B01---5:R-:W-:Y:S05]  /*71b0*/  ENDCOLLECTIVE ;  /* 0x000000000000791b */ /* 0x023fea0003800000 */
.L_x_20275:
[----:B------:R-:W-:Y:S05]  /*71c0*/  BSYNC B0 ;  /* 0x0000000000007941 */ /* 0x000fea0003800000 */
.L_x_20274:
        /* <DEDUP_REMOVED lines=9> */
.L_x_20276:
[----:B------:R-:W-:Y:S02]  /*7260*/  MOV R13, 0x4 ;  /* 0x00000004000d7802 */ /* 0x000fe40000000f00 */
[----:B------:R-:W-:-:S05]  /*7270*/  FMNMX.FTZ R8, R5, R6, !PT ;  /* 0x0000000605087209 */ /* 0x000fca0007810000 */
[----:B------:R-:W-:-:S07]  /*7280*/  IMAD.MOV.U32 R10, RZ, RZ, R8 ;  /* 0x000000ffff0a7224 */ /* 0x000fce00078e0008 */
[----:B------:R-:W-:Y:S05]  /*7290*/  WARPSYNC.COLLECTIVE R12, `(.L_x_20277) ;  /* 0x000000000c087348 */ /* 0x000fea0003c00000 */
[----:B------:R0:W1:Y:S02]  /*72a0*/  SHFL.BFLY P2, R6, R10, R13, R15 ;  /* 0x0c00000d0a067389 */ /* 0x000064000004000f */
[----:B01----:R-:W-:Y:S05]  /*72b0*/  ENDCOLLECTIVE ;  /* 0x000000000000791b */ /* 0x003fea0003800000 */
.L_x_20277:
[----:B------:R-:W-:Y:S01]  /*72c0*/  IMAD.MOV.U32 R11, RZ, RZ, R6 ;  /* 0x000000ffff0b7224 */ /* 0x000fe200078e0006 */
[----:B------:R-:W-:Y:S06]  /*72d0*/  BRA `(.L_x_20278) ;  /* 0xffffffb000d07947 */ /* 0x000fec000383ffff */
.L_x_20279:
        /* <DEDUP_REMOVED lines=10> */
.L_x_27615:


//--------------------- .text._ZN4vllm32paged_attention_v2_reduce_kernelI13__nv_bfloat16Li192ELi128ELi512EEEvPT_PKfS5_PKS2_PKii --------------------------
	.section	.text._ZN4vllm32paged_attention_v2_reduce_kernelI13__nv_bfloat16Li192ELi128ELi512EEEvPT_PKfS5_PKS2_PKii,"ax",@progbits
	.align	128
        .global         _ZN4vllm32paged_attention_v2_reduce_kernelI13__nv_bfloat16Li192ELi128ELi512EEEvPT_PKfS5_PKS2_PKii
        .type           _ZN4vllm32paged_attention_v2_reduce_kernelI13__nv_bfloat16Li192ELi128ELi512EEEvPT_PKfS5_PKS2_PKii,@function
        .size           _ZN4vllm32paged_attention_v2_reduce_kernelI13__nv_bfloat16Li192ELi128ELi512EEEvPT_PKfS5_PKS2_PKii,(.L_x_27616 - _ZN4vllm32paged_attention_v2_reduce_kernelI13__nv_bfloat16Li192ELi128ELi512EEEvPT_PKfS5_PKS2_PKii)
        .other          _ZN4vllm32paged_attention_v2_reduce_kernelI13__nv_bfloat16Li192ELi128ELi512EEEvPT_PKfS5_PKS2_PKii,@"STO_CUDA_ENTRY STV_DEFAULT"
_ZN4vllm32paged_attention_v2_reduce_kernelI13__nv_bfloat16Li192ELi128ELi512EEEvPT_PKfS5_PKS2_PKii:
.text._ZN4vllm32paged_attention_v2_reduce_kernelI13__nv_bfloat16Li192ELi128ELi512EEEvPT_PKfS5_PKS2_PKii:
        /* <DEDUP_REMOVED lines=17> */
[----:B------:R-:W-:-:S04]  /*0110*/  IMAD R2, R9, UR5, RZ ;  /* 0x0000000509027c24 */ /* 0x000fc8000f8e02ff */
[----:B------:R-:W-:Y:S01]  /*0120*/  VIADD R0, R2, UR7 ;  /* 0x0000000702007c36 */ /* 0x000fe20008000000 */
[----:B-1----:R-:W-:-:S06]  /*0130*/  UIMAD UR4, UR4, 0xc0, URZ ;  /* 0x000000c0040478a4 */ /* 0x002fcc000f8e02ff */
[----:B------:R-:W-:Y:S01]  /*0140*/  IMAD R2, R2, UR4, RZ ;  /* 0x0000000402027c24 */ /* 0x000fe2000f8e02ff */
[----:B------:R-:W-:Y:S01]  /*0150*/  UIMAD UR4, UR7, UR4, URZ ;  /* 0x00000004070472a4 */ /* 0x000fe2000f8e02ff */
[----:B0-----:R-:W-:-:S13]  /*0160*/  ISETP.GT.U32.AND P0, PT, R11, 0xbf, PT ;  /* 0x000000bf0b00780c */ /* 0x001fda0003f04070 */
[----:B------:R-:W-:Y:S05]  /*0170*/  @P0 EXIT ;  /* 0x000000000000094d */ /* 0x000fea0003800000 */
[----:B------:R-:W0:Y:S01]  /*0180*/  LDC R10, c[0x0][0x360] ;  /* 0x0000d800ff0a7b82 */ /* 0x000e220000000800 */
[----:B------:R-:W-:Y:S01]  /*0190*/  USHF.R.S32.HI UR5, URZ, 0x1f, UR4 ;  /* 0x0000001fff057899 */ /* 0x000fe20008011404 */
[----:B------:R-:W-:Y:S01]  /*01a0*/  BSSY.RECONVERGENT B0, `(.L_x_20281) ;  /* 0x0000038000007945 */ /* 0x000fe20003800200 */
[----:B------:R-:W-:Y:S01]  /*01b0*/  IMAD R0, R0, 0xc0, RZ ;  /* 0x000000c000007824 */ /* 0x000fe200078e02ff */
[----:B------:R-:W-:Y:S01]  /*01c0*/  SHF.R.S32.HI R19, RZ, 0x1f, R2 ;  /* 0x0000001fff137819 */ /* 0x000fe20000011402 */
        /* <DEDUP_REMOVED lines=8> */
[----:B0-----:R-:W-:-:S06]  /*0250*/  VIADD R4, R8, 0xffffffe ;  /* 0x0ffffffe08047836 */ /* 0x001fcc0000000000 */
[----:B------:R0:W1:Y:S02]  /*0260*/  F2I.FTZ.U32.TRUNC.NTZ R5, R4 ;  /* 0x0000000400057305 */ /* 0x000064000021f000 */
[----:B0-----:R-:W-:Y:S01]  /*0270*/  IMAD.MOV.U32 R4, RZ, RZ, RZ ;  /* 0x000000ffff047224 */ /* 0x001fe200078e00ff */
[----:B-1----:R-:W-:-:S05]  /*0280*/  IADD3 R9, PT, PT, RZ, -R5, RZ ;  /* 0x80000005ff097210 */ /* 0x002fca0007ffe0ff */
[----:B------:R-:W-:-:S04]  /*0290*/  IMAD R9, R9, R10, RZ ;  /* 0x0000000a09097224 */ /* 0x000fc800078e02ff */
[----:B------:R-:W-:-:S06]  /*02a0*/  IMAD.HI.U32 R8, R5, R9, R4 ;  /* 0x0000000905087227 */ /* 0x000fcc00078e0004 */
[----:B------:R-:W-:-:S04]  /*02b0*/  IMAD.HI.U32 R8, R8, R3, RZ ;  /* 0x0000000308087227 */ /* 0x000fc800078e00ff */
[----:B------:R-:W-:-:S04]  /*02c0*/  IMAD.MOV R4, RZ, RZ, -R8 ;  /* 0x000000ffff047224 */ /* 0x000fc800078e0a08 */
[----:B------:R-:W-:-:S05]  /*02d0*/  IMAD R3, R10, R4, R3 ;  /* 0x000000040a037224 */ /* 0x000fca00078e0203 */
[----:B------:R-:W-:-:S13]  /*02e0*/  ISETP.GE.U32.AND P0, PT, R3, R10, PT ;  /* 0x0000000a0300720c */ /* 0x000fda0003f06070 */
[----:B------:R-:W-:Y:S01]  /*02f0*/  @P0 IMAD.IADD R3, R3, 0x1, -R10 ;  /* 0x0000000103030824 */ /* 0x000fe200078e0a0a */
[----:B------:R-:W-:-:S04]  /*0300*/  @P0 IADD3 R8, PT, PT, R8, 0x1, RZ ;  /* 0x0000000108080810 */ /* 0x000fc80007ffe0ff */
[----:B------:R-:W-:-:S13]  /*0310*/  ISETP.GE.U32.AND P1, PT, R3, R10, PT ;  /* 0x0000000a0300720c */ /* 0x000fda0003f26070 */
[----:B------:R-:W-:Y:S01]  /*0320*/  @P1 VIADD R8, R8, 0x1 ;  /* 0x0000000108081836 */ /* 0x000fe20000000000 */
[----:B------:R-:W-:-:S05]  /*0330*/  @!P2 LOP3.LUT R8, RZ, R10, RZ, 0x33, !PT ;  /* 0x0000000aff08a212 */ /* 0x000fca00078e33ff */
[----:B------:R-:W-:-:S05]  /*0340*/  IMAD.IADD R3, R7, 0x1, R8 ;  /* 0x0000000107037824 */ /* 0x000fca00078e0208 */
[C---:B------:R-:W-:Y:S02]  /*0350*/  LOP3.LUT R4, R3.reuse, 0x3, RZ, 0xc0, !PT ;  /* 0x0000000303047812 */ /* 0x040fe400078ec0ff */
[----:B------:R-:W-:Y:S02]  /*0360*/  ISETP.GE.U32.AND P0, PT, R3, 0x3, PT ;  /* 0x000000030300780c */ /* 0x000fe40003f06070 */
[----:B------:R-:W-:-:S13]  /*0370*/  ISETP.NE.AND P1, PT, R4, 0x3, PT ;  /* 0x000000030400780c */ /* 0x000fda0003f25270 */
[----:B------:R-:W-:Y:S05]  /*0380*/  @!P1 BRA `(.L_x_20282) ;  /* 0x0000000000649947 */ /* 0x000fea0003800000 */
[----:B------:R-:W0:Y:S01]  /*0390*/  LDCU.64 UR12, c[0x0][0x380] ;  /* 0x00007000ff0c77ac */ /* 0x000e220008000a00 */
[----:B------:R-:W-:Y:S02]  /*03a0*/  VIADD R3, R3, 0x1 ;  /* 0x0000000103037836 */ /* 0x000fe40000000000 */
[----:B------:R-:W-:Y:S01]  /*03b0*/  IMAD.WIDE.U32 R4, R11, 0x2, RZ ;  /* 0x000000020b047825 */ /* 0x000fe200078e00ff */
[----:B------:R-:W1:Y:S02]  /*03c0*/  LDCU.64 UR10, c[0x0][0x398] ;  /* 0x00007300ff0a77ac */ /* 0x000e640008000a00 */
[----:B------:R-:W-:Y:S01]  /*03d0*/  LOP3.LUT R3, R3, 0x3, RZ, 0xc0, !PT ;  /* 0x0000000303037812 */ /* 0x000fe200078ec0ff */
[----:B------:R-:W-:Y:S02]  /*03e0*/  USHF.L.U32 UR6, UR4, 0x1, URZ ;  /* 0x0000000104067899 */ /* 0x000fe400080006ff */
[----:B------:R-:W-:Y:S02]  /*03f0*/  USHF.L.U64.HI UR7, UR4, 0x1, UR5 ;  /* 0x0000000104077899 */ /* 0x000fe40008010205 */
[----:B------:R-:W-:-:S02]  /*0400*/  IMAD R11, R3, R10, R11 ;  /* 0x0000000a030b7224 */ /* 0x000fc400078e020b */
[----:B------:R-:W-:Y:S01]  /*0410*/  IMAD.MOV R3, RZ, RZ, -R3 ;  /* 0x000000ffff037224 */ /* 0x000fe200078e0a03 */
[----:B------:R-:W-:Y:S02]  /*0420*/  LEA R17, P1, R2, UR6, 0x1 ;  /* 0x0000000602117c11 */ /* 0x000fe4000f8208ff */
[----:B0-----:R-:W-:Y:S02]  /*0430*/  LEA R13, P3, R0, UR12, 0x1 ;  /* 0x0000000c000d7c11 */ /* 0x001fe4000f8608ff */
[----:B------:R-:W-:Y:S02]  /*0440*/  LEA.HI.X R21, R2, UR7, R19, 0x1, P1 ;  /* 0x0000000702157c11 */ /* 0x000fe400088f0c13 */
[----:B-1----:R-:W-:Y:S02]  /*0450*/  IADD3 R17, P2, PT, R17, UR10, RZ ;  /* 0x0000000a11117c10 */ /* 0x002fe4000ff5e0ff */
[----:B------:R-:W-:Y:S02]  /*0460*/  LEA.HI.X R15, R0, UR13, RZ, 0x1, P3 ;  /* 0x0000000d000f7c11 */ /* 0x000fe400098f0cff */
[----:B------:R-:W-:-:S09]  /*0470*/  IADD3.X R21, PT, PT, R21, UR11, RZ, P2, !PT ;  /* 0x0000000b15157c10 */ /* 0x000fd200097fe4ff */
.L_x_20283:
[----:B------:R-:W-:-:S04]  /*0480*/  IADD3 R6, P1, PT, R4, R17, RZ ;  /* 0x0000001104067210 */ /* 0x000fc80007f3e0ff */
[----:B0-----:R-:W-:-:S06]  /*0490*/  IADD3.X R7, PT, PT, R5, R21, RZ, P1, !PT ;  /* 0x0000001505077210 */ /* 0x001fcc0000ffe4ff */
[----:B------:R-:W2:Y:S01]  /*04a0*/  LDG.E.U16.CONSTANT R7, desc[UR8][R6.64] ;  /* 0x0000000806077981 */ /* 0x000ea2000c1e9500 */
[----:B------:R-:W-:Y:S01]  /*04b0*/  IADD3 R8, P1, PT, R4, R13, RZ ;  /* 0x0000000d04087210 */ /* 0x000fe20007f3e0ff */
[----:B------:R-:W-:-:S04]  /*04c0*/  VIADD R3, R3, 0x1 ;  /* 0x0000000103037836 */ /* 0x000fc80000000000 */
[----:B------:R-:W-:Y:S01]  /*04d0*/  IMAD.X R9, R5, 0x1, R15, P1 ;  /* 0x0000000105097824 */ /* 0x000fe200008e060f */
[----:B------:R-:W-:Y:S01]  /*04e0*/  ISETP.NE.AND P1, PT, R3, RZ, PT ;  /* 0x000000ff0300720c */ /* 0x000fe20003f25270 */
[----:B------:R-:W-:-:S03]  /*04f0*/  IMAD.WIDE.U32 R4, R10, 0x2, R4 ;  /* 0x000000020a047825 */ /* 0x000fc600078e0004 */
[----:B--2---:R0:W-:Y:S09]  /*0500*/  STG.E.U16 desc[UR8][R8.64], R7 ;  /* 0x0000000708007986 */ /* 0x0041f2000c101508 */
[----:B------:R-:W-:Y:S05]  /*0510*/  @P1 BRA `(.L_x_20283) ;  /* 0xfffffffc00d81947 */ /* 0x000fea000383ffff */
.L_x_20282:
[----:B------:R-:W-:Y:S05]  /*0520*/  BSYNC.RECONVERGENT B0 ;  /* 0x0000000000007941 */ /* 0x000fea0003800200 */
.L_x_20281:
[----:B------:R-:W-:Y:S05]  /*0530*/  @!P0 EXIT ;  /* 0x000000000000894d */ /* 0x000fea0003800000 */
[----:B------:R-:W-:Y:S01]  /*0540*/  IADD3 R12, P0, PT, R2, UR4, RZ ;  /* 0x00000004020c7c10 */ /* 0x000fe2000ff1e0ff */
[C-C-:B------:R-:W-:Y:S01]  /*0550*/  IMAD R13, R10.reuse, 0x2, R11.reuse ;  /* 0x000000020a0d7824 */ /* 0x140fe200078e020b */
[----:B------:R-:W1:Y:S01]  /*0560*/  LDCU.64 UR10, c[0x0][0x398] ;  /* 0x00007300ff0a77ac */ /* 0x000e620008000a00 */
[----:B------:R-:W-:Y:S01]  /*0570*/  IMAD R15, R10, 0x3, R11 ;  /* 0x000000030a0f7824 */ /* 0x000fe200078e020b */
[----:B------:R-:W-:Y:S01]  /*0580*/  IADD3.X R14, PT, PT, R19, UR5, RZ, P0, !PT ;  /* 0x00000005130e7c10 */ /* 0x000fe200087fe4ff */
[----:B------:R-:W-:Y:S01]  /*0590*/  IMAD.IADD R17, R11, 0x1, R10 ;  /* 0x000000010b117824 */ /* 0x000fe200078e020a */
[----:B------:R-:W2:Y:S07]  /*05a0*/  LDCU.64 UR6, c[0x0][0x380] ;  /* 0x00007000ff0677ac */ /* 0x000eae0008000a00 */
.L_x_20284:
[-C--:B---3--:R-:W-:Y:S02]  /*05b0*/  IADD3 R2, P0, PT, R11, R12.reuse, RZ ;  /* 0x0000000c0b027210 */ /* 0x088fe40007f1e0ff */
[----:B0-----:R-:W-:Y:S02]  /*05c0*/  IADD3 R7, P1, PT, R17, R12, RZ ;  /* 0x0000000c11077210 */ /* 0x001fe40007f3e0ff */
[----:B------:R-:W-:Y:S02]  /*05d0*/  IADD3.X R3, PT, PT, RZ, R14, RZ, P0, !PT ;  /* 0x0000000eff037210 */ /* 0x000fe400007fe4ff */
[C---:B-1----:R-:W-:Y:S01]  /*05e0*/  LEA R18, P0, R2.reuse, UR10, 0x1 ;  /* 0x0000000a02127c11 */ /* 0x042fe2000f8008ff */
        /* <DEDUP_REMOVED lines=9> */
[----:B------:R-:W3:Y:S01]  /*0680*/  LDG.E.U16.CONSTANT R19, desc[UR8][R18.64] ;  /* 0x0000000812137981 */ /* 0x000ee2000c1e9500 */
[----:B------:R-:W-:Y:S02]  /*0690*/  LEA.HI.X R7, R7, UR11, R20, 0x1, P0 ;  /* 0x0000000b07077c11 */ /* 0x000fe400080f0c14 */
[----:B------:R-:W-:-:S02]  /*06a0*/  LEA.HI.X R9, R5, UR11, R16, 0x1, P1 ;  /* 0x0000000b05097c11 */ /* 0x000fc400088f0c10 */
[----:B------:R-:W-:Y:S01]  /*06b0*/  LEA.HI.X R3, R3, UR11, R4, 0x1, P2 ;  /* 0x0000000b03037c11 */ /* 0x000fe200090f0c04 */
[----:B------:R0:W4:Y:S04]  /*06c0*/  LDG.E.U16.CONSTANT R21, desc[UR8][R6.64] ;  /* 0x0000000806157981 */ /* 0x000128000c1e9500 */
[----:B------:R1:W5:Y:S04]  /*06d0*/  LDG.E.U16.CONSTANT R23, desc[UR8][R8.64] ;  /* 0x0000000808177981 */ /* 0x000368000c1e9500 */
[----:B------:R1:W5:Y:S01]  /*06e0*/  LDG.E.U16.CONSTANT R25, desc[UR8][R2.64] ;  /* 0x0000000802197981 */ /* 0x000362000c1e9500 */
[----:B------:R-:W-:-:S05]  /*06f0*/  IADD3 R5, P0, PT, R0, R11, RZ ;  /* 0x0000000b00057210 */ /* 0x000fca0007f1e0ff */
[----:B------:R-:W-:Y:S01]  /*0700*/  IMAD.X R16, RZ, RZ, RZ, P0 ;  /* 0x000000ffff107224 */ /* 0x000fe200000e06ff */
[C---:B--2---:R-:W-:Y:S02]  /*0710*/  LEA R4, P0, R5.reuse, UR6, 0x1 ;  /* 0x0000000605047c11 */ /* 0x044fe4000f8008ff */
[C---:B------:R-:W-:Y:S02]  /*0720*/  IADD3 R20, P2, PT, R0.reuse, R13, RZ ;  /* 0x0000000d00147210 */ /* 0x040fe40007f5e0ff */
[----:B------:R-:W-:Y:S02]  /*0730*/  LEA.HI.X R5, R5, UR7, R16, 0x1, P0 ;  /* 0x0000000705057c11 */ /* 0x000fe400080f0c10 */
[C---:B------:R-:W-:Y:S02]  /*0740*/  IADD3 R22, P1, PT, R0.reuse, R17, RZ ;  /* 0x0000001100167210 */ /* 0x040fe40007f3e0ff */
[----:B------:R-:W-:Y:S01]  /*0750*/  IADD3 R16, P3, PT, R0, R15, RZ ;  /* 0x0000000f00107210 */ /* 0x000fe20007f7e0ff */
[----:B------:R-:W-:Y:S01]  /*0760*/  IMAD.X R27, RZ, RZ, RZ, P2 ;  /* 0x000000ffff1b7224 */ /* 0x000fe200010e06ff */
[----:B------:R-:W-:-:S02]  /*0770*/  IADD3.X R29, PT, PT, RZ, RZ, RZ, P1, !PT ;  /* 0x000000ffff1d7210 */ /* 0x000fc40000ffe4ff */
[----:B0-----:R-:W-:Y:S01]  /*0780*/  LEA R6, P0, R22, UR6, 0x1 ;  /* 0x0000000616067c11 */ /* 0x001fe2000f8008ff */
[----:B-1----:R-:W-:Y:S01]  /*0790*/  IMAD.X R9, RZ, RZ, RZ, P3 ;  /* 0x000000ffff097224 */ /* 0x002fe200018e06ff */
[----:B------:R-:W-:Y:S02]  /*07a0*/  LEA R2, P1, R20, UR6, 0x1 ;  /* 0x0000000614027c11 */ /* 0x000fe4000f8208ff */
[----:B------:R-:W-:Y:S02]  /*07b0*/  LEA R8, P2, R16, UR6, 0x1 ;  /* 0x0000000610087c11 */ /* 0x000fe4000f8408ff */
[----:B------:R-:W-:Y:S02]  /*07c0*/  LEA.HI.X R7, R22, UR7, R29, 0x1, P0 ;  /* 0x0000000716077c11 */ /* 0x000fe400080f0c1d */
[----:B------:R-:W-:Y:S02]  /*07d0*/  LEA.HI.X R3, R20, UR7, R27, 0x1, P1 ;  /* 0x0000000714037c11 */ /* 0x000fe400088f0c1b */
[----:B------:R-:W-:-:S02]  /*07e0*/  LEA.HI.X R9, R16, UR7, R9, 0x1, P2 ;  /* 0x0000000710097c11 */ /* 0x000fc400090f0c09 */
[----:B------:R-:W-:-:S04]  /*07f0*/  IADD3 R11, PT, PT, R10, R11, R10 ;  /* 0x0000000b0a0b7210 */ /* 0x000fc80007ffe00a */
[----:B------:R-:W-:-:S04]  /*0800*/  IADD3 R11, PT, PT, R10, R11, R10 ;  /* 0x0000000b0a0b7210 */ /* 0x000fc80007ffe00a */
[----:B------:R-:W-:Y:S01]  /*0810*/  ISETP.GE.U32.AND P0, PT, R11, 0xc0, PT ;  /* 0x000000c00b00780c */ /* 0x000fe20003f06070 */
[C---:B------:R-:W-:Y:S01]  /*0820*/  IMAD R13, R10.reuse, 0x4, R13 ;  /* 0x000000040a0d7824 */ /* 0x040fe200078e020d */
[C---:B------:R-:W-:Y:S01]  /*0830*/  LEA R17, R10.reuse, R17, 0x2 ;  /* 0x000000110a117211 */ /* 0x040fe200078e10ff */
[----:B------:R-:W-:Y:S01]  /*0840*/  IMAD R15, R10, 0x4, R15 ;  /* 0x000000040a0f7824 */ /* 0x000fe200078e020f */
[----:B---3--:R3:W-:Y:S04]  /*0850*/  STG.E.U16 desc[UR8][R4.64], R19 ;  /* 0x0000001304007986 */ /* 0x0087e8000c101508 */
[----:B----4-:R3:W-:Y:S04]  /*0860*/  STG.E.U16 desc[UR8][R6.64], R21 ;  /* 0x0000001506007986 */ /* 0x0107e8000c101508 */
[----:B-----5:R3:W-:Y:S04]  /*0870*/  STG.E.U16 desc[UR8][R2.64], R23 ;  /* 0x0000001702007986 */ /* 0x0207e8000c101508 */
[----:B------:R3:W-:Y:S01]  /*0880*/  STG.E.U16 desc[UR8][R8.64], R25 ;  /* 0x0000001908007986 */ /* 0x0007e2000c101508 */
[----:B------:R-:W-:Y:S05]  /*0890*/  @!P0 BRA `(.L_x_20284) ;  /* 0xfffffffc00448947 */ /* 0x000fea000383ffff */
[----:B------:R-:W-:Y:S05]  /*08a0*/  EXIT ;  /* 0x000000000000794d */ /* 0x000fea0003800000 */
.L_x_20280:
[----:B------:R-:W0:Y:S01]  /*08b0*/  S2R R2, SR_TID.X ;  /* 0x0000000000027919 */ /* 0x000e220000002100 */
[----:B------:R-:W1:Y:S01]  /*08c0*/  LDCU UR4, c[0x0][0x3a8] ;  /* 0x00007500ff0477ac */ /* 0x000e620008000800 */
[----:B------:R-:W-:Y:S01]  /*08d0*/  IMAD R4, R9, UR5, RZ ;  /* 0x0000000509047c24 */ /* 0x000fe2000f8e02ff */
[----:B------:R-:W-:Y:S01]  /*08e0*/  BSSY.RECONVERGENT B0, `(.L_x_20285) ;  /* 0x0000073000007945 */ /* 0x000fe20003800200 */
[----:B------:R-:W-:Y:S01]  /*08f0*/  IMAD.MOV.U32 R16, RZ, RZ, -0x800001 ;  /* 0xff7fffffff107424 */ /* 0x000fe200078e00ff */
        /* <DEDUP_REMOVED lines=10> */
[----:B------:R-:W-:Y:S01]  /*09a0*/  IMAD.MOV.U32 R16, RZ, RZ, -0x800001 ;  /* 0xff7fffffff107424 */ /* 0x000fe200078e00ff */
        /* <DEDUP_REMOVED lines=32> */
[----:B------:R-:W-:Y:S01]  /*0bb0*/  VIADD R9, R9, 0x1 ;  /* 0x0000000109097836 */ /* 0x000fe20000000000 */
[----:B------:R-:W-:Y:S01]  /*0bc0*/  MOV R16, 0xff7fffff ;  /* 0xff7fffff00107802 */ /* 0x000fe20000000f00 */
[----:B------:R-:W-:Y:S02]  /*0bd0*/  UMOV UR4, 0x400 ;  /* 0x0000040000047882 */ /* 0x000fe40000000000 */
[----:B------:R-:W-:Y:S01]  /*0be0*/  UIADD3 UR4, UPT, UPT, UR4, 0x20, URZ ;  /* 0x0000002004047890 */ /* 0x000fe2000fffe0ff */
[----:B------:R-:W-:Y:S01]  /*0bf0*/  IMAD.X R6, RZ, RZ, R17, P2 ;  /* 0x000000ffff067224 */ /* 0x000fe200010e0611 */
[----:B------:R-:W-:-:S05]  /*0c00*/  LOP3.LUT R9, R9, 0x3, RZ, 0xc0, !PT ;  /* 0x0000000309097812 */ /* 0x000fca00078ec0ff */
[----:B------:R-:W-:Y:S01]  /*0c10*/  IMAD.MOV R13, RZ, RZ, -R9 ;  /* 0x000000ffff0d7224 */ /* 0x000fe200078e0a09 */
[----:B-1----:R-:W-:-:S04]  /*0c20*/  LEA R8, P2, R11, UR10, 0x2 ;  /* 0x0000000a0b087c11 */ /* 0x002fc8000f8410ff */
[----:B------:R-:W-:Y:S01]  /*0c30*/  LEA.HI.X R11, R11, UR11, R6, 0x2, P2 ;  /* 0x0000000b0b0b7c11 */ /* 0x000fe200090f1406 */
[----:B0-----:R-:W-:Y:S01]  /*0c40*/  ULEA UR4, UR5, UR4, 0x18 ;  /* 0x0000000405047291 */ /* 0x001fe2000f8ec0ff */
[----:B------:R-:W-:-:S05]  /*0c50*/  IMAD.MOV.U32 R6, RZ, RZ, R2 ;  /* 0x000000ffff067224 */ /* 0x000fca00078e0002 */
[----:B------:R-:W-:-:S07]  /*0c60*/  LEA R12, R2, UR4, 0x2 ;  /* 0x00000004020c7c11 */ /* 0x000fce000f8e10ff */
.L_x_20289:
[----:B------:R-:W-:-:S05]  /*0c70*/  IMAD.MOV.U32 R10, RZ, RZ, R8 ;  /* 0x000000ffff0a7224 */ /* 0x000fca00078e0008 */
[----:B------:R0:W2:Y:S01]  /*0c80*/  LDG.E.CONSTANT R15, desc[UR8][R10.64] ;  /* 0x000000080a0f7981 */ /* 0x0000a2000c1e9900 */
[----:B------:R-:W-:Y:S02]  /*0c90*/  VIADD R13, R13, 0x1 ;  /* 0x000000010d0d7836 */ /* 0x000fe40000000000 */
[----:B------:R-:W-:-:S03]  /*0ca0*/  IMAD.WIDE.U32 R8, R19, 0x4, R10 ;  /* 0x0000000413087825 */ /* 0x000fc600078e000a */
[----:B------:R-:W-:Y:S01]  /*0cb0*/  ISETP.NE.AND P2, PT, R13, RZ, PT ;  /* 0x000000ff0d00720c */ /* 0x000fe20003f45270 */
[----:B------:R-:W-:Y:S01]  /*0cc0*/  IMAD.IADD R6, R19, 0x1, R6 ;  /* 0x0000000113067824 */ /* 0x000fe200078e0206 */
[----:B0-----:R-:W-:Y:S01]  /*0cd0*/  MOV R11, R9 ;  /* 0x00000009000b7202 */ /* 0x001fe20000000f00 */
[----:B--2---:R0:W-:Y:S01]  /*0ce0*/  STS [R12], R15 ;  /* 0x0000000f0c007388 */ /* 0x0041e20000000800 */
[----:B------:R-:W-:Y:S01]  /*0cf0*/  FMNMX.FTZ R16, R15, R16, !PT ;  /* 0x000000100f107209 */ /* 0x000fe20007810000 */
[----:B0-----:R-:W-:-:S08]  /*0d00*/  IMAD R12, R19, 0x4, R12 ;  /* 0x00000004130c7824 */ /* 0x001fd000078e020c */
[----:B------:R-:W-:Y:S05]  /*0d10*/  @P2 BRA `(.L_x_20289) ;  /* 0xfffffffc00d42947 */ /* 0x000fea000383ffff */
.L_x_20288:
[----:B------:R-:W-:Y:S05]  /*0d20*/  BSYNC.RECONVERGENT B1 ;  /* 0x0000000000017941 */ /* 0x000fea0003800200 */
.L_x_20287:
        /* <DEDUP_REMOVED lines=9> */
.L_x_20290:
        /* <DEDUP_REMOVED lines=20> */
[C-C-:B------:R-:W-:Y:S01]  /*0f00*/  IMAD R21, R19.reuse, 0x4, R24.reuse ;  /* 0x0000000413157824 */ /* 0x140fe200078e0218 */
[C---:B------:R-:W-:Y:S01]  /*0f10*/  LEA R26, R19.reuse, R24, 0x3 ;  /* 0x00000018131a7211 */ /* 0x040fe200078e18ff */
[C---:B------:R-:W-:Y:S01]  /*0f20*/  IMAD R23, R19.reuse, 0xc, R24 ;  /* 0x0000000c13177824 */ /* 0x040fe200078e0218 */
[----:B------:R-:W-:-:S04]  /*0f30*/  IADD3 R6, PT, PT, R19, R6, R19 ;  /* 0x0000000613067210 */ /* 0x000fc80007ffe013 */
[----:B------:R-:W-:-:S04]  /*0f40*/  IADD3 R6, PT, PT, R19, R6, R19 ;  /* 0x0000000613067210 */ /* 0x000fc80007ffe013 */
[----:B------:R-:W-:Y:S01]  /*0f50*/  ISETP.GE.AND P1, PT, R6, R7, PT ;  /* 0x000000070600720c */ /* 0x000fe20003f26270 */
[C---:B------:R-:W-:Y:S02]  /*0f60*/  IMAD R18, R19.reuse, 0x4, R18 ;  /* 0x0000000413127824 */ /* 0x040fe400078e0212 */
[C---:B------:R-:W-:Y:S02]  /*0f70*/  IMAD R20, R19.reuse, 0x4, R20 ;  /* 0x0000000413147824 */ /* 0x040fe400078e0214 */
        /* <DEDUP_REMOVED lines=9> */
.L_x_20286:
[----:B------:R-:W-:Y:S05]  /*1010*/  BSYNC.RECONVERGENT B0 ;  /* 0x0000000000007941 */ /* 0x000fea0003800200 */
.L_x_20285:
[----:B------:R-:W0:Y:S01]  /*1020*/  SHFL.BFLY PT, R9, R16, 0x10, 0x1f ;  /* 0x0e001f0010097f89 */ /* 0x000e2200000e0000 */
[----:B------:R-:W2:Y:S08]  /*1030*/  S2UR UR5, SR_CgaCtaId ;  /* 0x00000000000579c3 */ /* 0x000eb00000008800 */
[----:B------:R-:W-:Y:S01]  /*1040*/  BAR.SYNC.DEFER_BLOCKING 0x0 ;  /* 0x0000000000007b1d */ /* 0x000fe20000010000 */
[----:B-1----:R-:W-:-:S02]  /*1050*/  LOP3.LUT P1, R10, R2, 0x1f, RZ, 0xc0, !PT ;  /* 0x0000001f020a7812 */ /* 0x002fc4000782c0ff */
[----:B------:R-:W-:Y:S02]  /*1060*/  MOV R12, 0xff7fffff ;  /* 0xff7fffff000c7802 */ /* 0x000fe40000000f00 */
[----:B------:R-:W-:Y:S01]  /*1070*/  ISETP.GT.U32.AND P2, PT, R10, 0x3, PT ;  /* 0x000000030a00780c */ /* 0x000fe20003f44070 */
[----:B------:R-:W-:Y:S01]  /*1080*/  UMOV UR4, 0x400 ;  /* 0x0000040000047882 */ /* 0x000fe20000000000 */
[----:B------:R-:W1:Y:S01]  /*1090*/  LDCU.64 UR14, c[0x0][0x388] ;  /* 0x00007100ff0e77ac */ /* 0x000e620008000a00 */
[----:B------:R-:W-:Y:S01]  /*10a0*/  BSSY.RECONVERGENT B0, `(.L_x_20291) ;  /* 0x00000a1000007945 */ /* 0x000fe20003800200 */
[----:B0-----:R-:W-:Y:S01]  /*10b0*/  FMNMX.FTZ R9, R9, R16, !PT ;  /* 0x0000001009097209 */ /* 0x001fe20007810000 */
[----:B--2---:R-:W-:Y:S01]  /*10c0*/  ULEA UR6, UR5, UR4, 0x18 ;  /* 0x0000000405067291 */ /* 0x004fe2000f8ec0ff */
[----:B------:R-:W-:-:S03]  /*10d0*/  IMAD.MOV.U32 R16, RZ, RZ, RZ ;  /* 0x000000ffff107224 */ /* 0x000fc600078e00ff */
[----:B------:R-:W0:Y:S02]  /*10e0*/  SHFL.BFLY PT, R6, R9, 0x8, 0x1f ;  /* 0x0d001f0009067f89 */ /* 0x000e2400000e0000 */
[----:B0-----:R-:W-:Y:S02]  /*10f0*/  FMNMX.FTZ R6, R9, R6, !PT ;  /* 0x0000000609067209 */ /* 0x001fe40007810000 */
[----:B------:R-:W-:-:S03]  /*1100*/  SHF.R.U32.HI R9, RZ, 0x3, R2 ;  /* 0x00000003ff097819 */ /* 0x000fc60000011602 */
[----:B------:R-:W0:Y:S01]  /*1110*/  SHFL.BFLY PT, R11, R6, 0x4, 0x1f ;  /* 0x0c801f00060b7f89 */ /* 0x000e2200000e0000 */
[----:B------:R-:W-:Y:S02]  /*1120*/  LOP3.LUT R9, R9, 0x7c, RZ, 0xc0, !PT ;  /* 0x0000007c09097812 */ /* 0x000fe400078ec0ff */
[----:B0-----:R-:W-:-:S05]  /*1130*/  FMNMX.FTZ R11, R6, R11, !PT ;  /* 0x0000000b060b7209 */ /* 0x001fca0007810000 */
[----:B------:R-:W0:Y:S02]  /*1140*/  SHFL.BFLY PT, R8, R11, 0x2, 0x1f ;  /* 0x0c401f000b087f89 */ /* 0x000e2400000e0000 */
[----:B0-----:R-:W-:Y:S02]  /*1150*/  FMNMX.FTZ R8, R11, R8, !PT ;  /* 0x000000080b087209 */ /* 0x001fe40007810000 */
[----:B------:R-:W-:Y:S01]  /*1160*/  LEA R11, R10, UR6, 0x2 ;  /* 0x000000060a0b7c11 */ /* 0x000fe2000f8e10ff */
[----:B------:R-:W-:Y:S02]  /*1170*/  IMAD.SHL.U32 R10, R7, 0x4, RZ ;  /* 0x00000004070a7824 */ /* 0x000fe400078e00ff */
        /* <DEDUP_REMOVED lines=8> */
[----:B0-----:R-:W-:-:S06]  /*1200*/  FMNMX.FTZ R6, R13, R6, !PT ;  /* 0x000000060d067209 */ /* 0x001fcc0007810000 */
[----:B------:R-:W0:Y:S01]  /*1210*/  SHFL.IDX PT, R6, R6, RZ, 0x1f ;  /* 0x00001fff06067589 */ /* 0x000e2200000e0000 */
[----:B-1----:R-:W-:Y:S05]  /*1220*/  @P0 BRA `(.L_x_20292) ;  /* 0x0000000800200947 */ /* 0x002fea0003800000 */
[----:B------:R-:W1:Y:S01]  /*1230*/  LDC R11, c[0x0][0x360] ;  /* 0x0000d800ff0b7b82 */ /* 0x000e620000000800 */
[----:B------:R-:W-:Y:S01]  /*1240*/  BSSY.RECONVERGENT B1, `(.L_x_20293) ;  /* 0x000003d000017945 */ /* 0x000fe20003800200 */
[----:B------:R-:W-:Y:S02]  /*1250*/  IMAD.MOV.U32 R16, RZ, RZ, RZ ;  /* 0x000000ffff107224 */ /* 0x000fe400078e00ff */
[----:B------:R-:W-:Y:S01]  /*1260*/  IMAD.MOV.U32 R18, RZ, RZ, R2 ;  /* 0x000000ffff127224 */ /* 0x000fe200078e0002 */
[----:B-1----:R-:W1:Y:S01]  /*1270*/  I2F.U32.RP R15, R11 ;  /* 0x0000000b000f7306 */ /* 0x002e620000209000 */
[----:B------:R-:W-:Y:S02]  /*1280*/  IADD3 R12, PT, PT, R2, R11, RZ ;  /* 0x0000000b020c7210 */ /* 0x000fe40007ffe0ff */
[----:B------:R-:W-:Y:S02]  /*1290*/  ISETP.NE.U32.AND P4, PT, R11, RZ, PT ;  /* 0x000000ff0b00720c */ /* 0x000fe40003f85070 */
[----:B------:R-:W-:-:S02]  /*12a0*/  ISETP.GE.U32.AND P0, PT, R12, R7, PT ;  /* 0x000000070c00720c */ /* 0x000fc40003f06070 */
[----:B------:R-:W-:Y:S01]  /*12b0*/  VIMNMX.U32 R13, PT, PT, R7, R12, !PT ;  /* 0x0000000c070d7248 */ /* 0x000fe20007fe0000 */
[----:B-1----:R-:W1:Y:S02]  /*12c0*/  MUFU.RCP R15, R15 ;  /* 0x0000000f000f7308 */ /* 0x002e640000001000 */
[----:B-1----:R-:W-:-:S06]  /*12d0*/  VIADD R8, R15, 0xffffffe ;  /* 0x0ffffffe0f087836 */ /* 0x002fcc0000000000 */
[----:B------:R1:W2:Y:S02]  /*12e0*/  F2I.FTZ.U32.TRUNC.NTZ R9, R8 ;  /* 0x0000000800097305 */ /* 0x0002a4000021f000 */
[----:B-1----:R-:W-:Y:S02]  /*12f0*/  IMAD.MOV.U32 R8, RZ, RZ, RZ ;  /* 0x000000ffff087224 */ /* 0x002fe400078e00ff */
[----:B--2---:R-:W-:-:S04]  /*1300*/  IMAD.MOV R14, RZ, RZ, -R9 ;  /* 0x000000ffff0e7224 */ /* 0x004fc800078e0a09 */
        /* <DEDUP_REMOVED lines=19> */
[----:B------:R-:W-:Y:S01]  /*1440*/  VIADD R9, R9, 0x1 ;  /* 0x0000000109097836 */ /* 0x000fe20000000000 */
[----:B------:R-:W-:Y:S01]  /*1450*/  IADD3 R13, P3, PT, R2, R3, RZ ;  /* 0x00000003020d7210 */ /* 0x000fe20007f7e0ff */
[----:B------:R-:W-:Y:S01]  /*1460*/  IMAD.MOV.U32 R16, RZ, RZ, RZ ;  /* 0x000000ffff107224 */ /* 0x000fe200078e00ff */
[----:B------:R-:W-:Y:S01]  /*1470*/  UIADD3 UR6, UPT, UPT, UR4, 0x20, URZ ;  /* 0x0000002004067890 */ /* 0x000fe2000fffe0ff */
[----:B------:R-:W-:Y:S01]  /*1480*/  IMAD.MOV.U32 R18, RZ, RZ, R2 ;  /* 0x000000ffff127224 */ /* 0x000fe200078e0002 */
[----:B------:R-:W-:Y:S02]  /*1490*/  IADD3.X R12, PT, PT, RZ, R17, RZ, P3, !PT ;  /* 0x00000011ff0c7210 */ /* 0x000fe40001ffe4ff */
[----:B------:R-:W-:Y:S01]  /*14a0*/  ULEA UR6, UR5, UR6, 0x18 ;  /* 0x0000000605067291 */ /* 0x000fe2000f8ec0ff */
[----:B------:R-:W-:-:S05]  /*14b0*/  LOP3.LUT R9, R9, 0x3, RZ, 0xc0, !PT ;  /* 0x0000000309097812 */ /* 0x000fca00078ec0ff */
[----:B------:R-:W-:Y:S01]  /*14c0*/  IMAD.MOV R15, RZ, RZ, -R9 ;  /* 0x000000ffff0f7224 */ /* 0x000fe200078e0a09 */
[----:B------:R-:W-:Y:S02]  /*14d0*/  LEA R14, R2, UR6, 0x2 ;  /* 0x00000006020e7c11 */ /* 0x000fe4000f8e10ff */
[----:B-1----:R-:W-:-:S04]  /*14e0*/  LEA R8, P3, R13, UR10, 0x2 ;  /* 0x0000000a0d087c11 */ /* 0x002fc8000f8610ff */
[----:B------:R-:W-:-:S09]  /*14f0*/  LEA.HI.X R13, R13, UR11, R12, 0x2, P3 ;  /* 0x0000000b0d0d7c11 */ /* 0x000fd200098f140c */
.L_x_20295:
[----:B------:R-:W-:Y:S02]  /*1500*/  IMAD.MOV.U32 R9, RZ, RZ, R13 ;  /* 0x000000ffff097224 */ /* 0x000fe400078e000d */
[----:B-1----:R1:W0:Y:S04]  /*1510*/  LDS R13, [R14] ;  /* 0x000000000e0d7984 */ /* 0x0022280000000800 */
[----:B------:R-:W2:Y:S01]  /*1520*/  LDG.E.CONSTANT R12, desc[UR8][R8.64] ;  /* 0x00000008080c7981 */ /* 0x000ea2000c1e9900 */
[----:B------:R-:W-:Y:S01]  /*1530*/  LEA R20, R7, R14, 0x2 ;  /* 0x0000000e07147211 */ /* 0x000fe200078e10ff */
[----:B------:R-:W-:Y:S02]  /*1540*/  VIADD R15, R15, 0x1 ;  /* 0x000000010f0f7836 */ /* 0x000fe40000000000 */
[----:B------:R-:W-:-:S02]  /*1550*/  IMAD.IADD R18, R11, 0x1, R18 ;  /* 0x000000010b127824 */ /* 0x000fc400078e0212 */
[----:B-1----:R-:W-:Y:S01]  /*1560*/  IMAD R14, R11, 0x4, R14 ;  /* 0x000000040b0e7824 */ /* 0x002fe200078e020e */
[----:B------:R-:W-:Y:S01]  /*1570*/  ISETP.NE.AND P3, PT, R15, RZ, PT ;  /* 0x000000ff0f00720c */ /* 0x000fe20003f65270 */
[----:B0-----:R-:W-:-:S04]  /*1580*/  FADD.FTZ R13, -R6, R13 ;  /* 0x0000000d060d7221 */ /* 0x001fc80000010100 */
[----:B------:R-:W-:-:S06]  /*1590*/  FMUL.FTZ R19, R13, 1.4426950216293334961 ;  /* 0x3fb8aa3b0d137820 */ /* 0x000fcc0000410000 */
[----:B------:R-:W2:Y:S02]  /*15a0*/  MUFU.EX2 R19, R19 ;  /* 0x0000001300137308 */ /* 0x000ea40000000800 */
[----:B--2---:R-:W-:Y:S01]  /*15b0*/  FMUL.FTZ R21, R12, R19 ;  /* 0x000000130c157220 */ /* 0x004fe20000410000 */
[----:B------:R-:W-:-:S04]  /*15c0*/  IMAD.WIDE.U32 R12, R11, 0x4, R8 ;  /* 0x000000040b0c7825 */ /* 0x000fc800078e0008 */
[----:B------:R-:W-:Y:S01]  /*15d0*/  FADD.FTZ R16, R21, R16 ;  /* 0x0000001015107221 */ /* 0x000fe20000010000 */
[----:B------:R1:W-:Y:S01]  /*15e0*/  STS [R20], R21 ;  /* 0x0000001514007388 */ /* 0x0003e20000000800 */
[----:B------:R-:W-:Y:S01]  /*15f0*/  IMAD.MOV.U32 R8, RZ, RZ, R12 ;  /* 0x000000ffff087224 */ /* 0x000fe200078e000c */
[----:B------:R-:W-:Y:S06]  /*1600*/  @P3 BRA `(.L_x_20295) ;  /* 0xfffffffc00bc3947 */ /* 0x000fec000383ffff */
.L_x_20294:
[----:B------:R-:W-:Y:S05]  /*1610*/  BSYNC.RECONVERGENT B1 ;  /* 0x0000000000017941 */ /* 0x000fea0003800200 */
.L_x_20293:
[----:B------:R-:W-:Y:S05]  /*1620*/  @!P0 BRA `(.L_x_20292) ;  /* 0x0000000400208947 */ /* 0x000fea0003800000 */
[----:B------:R-:W-:Y:S01]  /*1630*/  UIADD3 UR6, UPT, UPT, UR4, 0x20, URZ ;  /* 0x0000002004067890 */ /* 0x000fe2000fffe0ff */
[C---:B-1----:R-:W-:Y:S01]  /*1640*/  LEA R20, R11.reuse, R18, 0x1 ;  /* 0x000000120b147211 */ /* 0x042fe200078e08ff */
[----:B------:R-:W-:Y:S02]  /*1650*/  IMAD R22, R11, 0x3, R18 ;  /* 0x000000030b167824 */ /* 0x000fe400078e0212 */
[----:B------:R-:W-:Y:S01]  /*1660*/  ULEA UR6, UR5, UR6, 0x18 ;  /* 0x0000000605067291 */ /* 0x000fe2000f8ec0ff */
[----:B------:R-:W-:-:S05]  /*1670*/  IMAD.IADD R24, R18, 0x1, R11 ;  /* 0x0000000112187824 */ /* 0x000fca00078e020b */
[----:B------:R-:W-:-:S07]  /*1680*/  LEA R26, R18, UR6, 0x2 ;  /* 0x00000006121a7c11 */ /* 0x000fce000f8e10ff */
.L_x_20296:
[----:B------:R-:W-:-:S05]  /*1690*/  IADD3 R9, P0, PT, R18, R3, RZ ;  /* 0x0000000312097210 */ /* 0x000fca0007f1e0ff */
[----:B------:R-:W-:Y:S01]  /*16a0*/  IMAD.X R12, RZ, RZ, R17, P0 ;  /* 0x000000ffff0c7224 */ /* 0x000fe200000e0611 */
[----:B--2---:R-:W-:-:S04]  /*16b0*/  LEA R8, P0, R9, UR14, 0x2 ;  /* 0x0000000e09087c11 */ /* 0x004fc8000f8010ff */
        /* <DEDUP_REMOVED lines=19> */
[C-C-:B------:R-:W-:Y:S01]  /*17f0*/  IADD3 R18, PT, PT, R11.reuse, R18, R11.reuse ;  /* 0x000000120b127210 */ /* 0x140fe20007ffe00b */
[C---:B------:R-:W-:Y:S01]  /*1800*/  IMAD R20, R11.reuse, 0x4, R20 ;  /* 0x000000040b147824 */ /* 0x040fe200078e0214 */
[C---:B------:R-:W-:Y:S01]  /*1810*/  LEA R22, R11.reuse, R22, 0x2 ;  /* 0x000000160b167211 */ /* 0x040fe200078e10ff */
[C---:B------:R-:W-:Y:S01]  /*1820*/  IMAD R24, R11.reuse, 0x4, R24 ;  /* 0x000000040b187824 */ /* 0x040fe200078e0218 */
[C---:B------:R-:W-:Y:S01]  /*1830*/  IADD3 R18, PT, PT, R11.reuse, R18, R11 ;  /* 0x000000120b127210 */ /* 0x040fe20007ffe00b */
[----:B-----5:R-:W-:-:S03]  /*1840*/  IMAD R9, R11, 0x4, R10 ;  /* 0x000000040b097824 */ /* 0x020fc600078e020a */
[----:B------:R-:W-:Y:S01]  /*1850*/  ISETP.GE.AND P0, PT, R18, R7, PT ;  /* 0x000000071200720c */ /* 0x000fe20003f06270 */
[----:B------:R-:W-:Y:S02]  /*1860*/  IMAD.IADD R9, R9, 0x1, R26 ;  /* 0x0000000109097824 */ /* 0x000fe400078e021a */
[----:B0-----:R-:W-:-:S04]  /*1870*/  FADD.FTZ R13, -R6, R13 ;  /* 0x0000000d060d7221 */ /* 0x001fc80000010100 */
[----:B------:R-:W-:-:S04]  /*1880*/  FMUL.FTZ R13, R13, 1.4426950216293334961 ;  /* 0x3fb8aa3b0d0d7820 */ /* 0x000fc80000410000 */
[----:B------:R0:W2:Y:S02]  /*1890*/  MUFU.EX2 R28, R13 ;  /* 0x0000000d001c7308 */ /* 0x0000a40000000800 */
[----:B0-----:R-:W-:Y:S01]  /*18a0*/  LEA R13, R11, R26, 0x3 ;  /* 0x0000001a0b0d7211 */ /* 0x001fe200078e18ff */
[----:B--2---:R-:W-:Y:S01]  /*18b0*/  FMUL.FTZ R19, R19, R28 ;  /* 0x0000001c13137220 */ /* 0x004fe20000410000 */
[----:B------:R-:W-:-:S05]  /*18c0*/  IMAD R28, R7, 0x4, R26 ;  /* 0x00000004071c7824 */ /* 0x000fca00078e021a */
[----:B------:R0:W-:Y:S04]  /*18d0*/  STS [R28], R19 ;  /* 0x000000131c007388 */ /* 0x0001e80000000800 */
[----:B------:R-:W1:Y:S01]  /*18e0*/  LDS R15, [R15] ;  /* 0x000000000f0f7984 */ /* 0x000e620000000800 */
[----:B0-----:R-:W-:Y:S01]  /*18f0*/  FADD.FTZ R19, R19, R16 ;  /* 0x0000001013137221 */ /* 0x001fe20000010000 */
[----:B-1----:R-:W-:Y:S01]  /*1900*/  FADD.FTZ R21, -R6, R15 ;  /* 0x0000000f06157221 */ /* 0x002fe20000010100 */
[----:B------:R-:W-:-:S03]  /*1910*/  IMAD R15, R11, 0x8, R10 ;  /* 0x000000080b0f7824 */ /* 0x000fc600078e020a */
[----:B------:R-:W-:Y:S01]  /*1920*/  FMUL.FTZ R21, R21, 1.4426950216293334961 ;  /* 0x3fb8aa3b15157820 */ /* 0x000fe20000410000 */
[----:B------:R-:W-:-:S05]  /*1930*/  IMAD.IADD R15, R15, 0x1, R26 ;  /* 0x000000010f0f7824 */ /* 0x000fca00078e021a */
[----:B------:R-:W3:Y:S02]  /*1940*/  MUFU.EX2 R21, R21 ;  /* 0x0000001500157308 */ /* 0x000ee40000000800 */
[----:B---3--:R-:W-:Y:S01]  /*1950*/  FMUL.FTZ R12, R12, R21 ;  /* 0x000000150c0c7220 */ /* 0x008fe20000410000 */
[----:B------:R-:W-:-:S03]  /*1960*/  IMAD R21, R11, 0xc, R26 ;  /* 0x0000000c0b157824 */ /* 0x000fc600078e021a */
[----:B------:R-:W-:Y:S01]  /*1970*/  FADD.FTZ R19, R19, R12 ;  /* 0x0000000c13137221 */ /* 0x000fe20000010000 */
[----:B------:R-:W-:Y:S04]  /*1980*/  STS [R9], R12 ;  /* 0x0000000c09007388 */ /* 0x000fe80000000800 */
[----:B------:R-:W0:Y:S02]  /*1990*/  LDS R13, [R13] ;  /* 0x000000000d0d7984 */ /* 0x000e240000000800 */
[----:B0-----:R-:W-:Y:S01]  /*19a0*/  FADD.FTZ R23, -R6, R13 ;  /* 0x0000000d06177221 */ /* 0x001fe20000010100 */
[----:B------:R-:W-:-:S03]  /*19b0*/  IMAD R13, R11, 0xc, R10 ;  /* 0x0000000c0b0d7824 */ /* 0x000fc600078e020a */
[----:B------:R-:W-:Y:S01]  /*19c0*/  FMUL.FTZ R23, R23, 1.4426950216293334961 ;  /* 0x3fb8aa3b17177820 */ /* 0x000fe20000410000 */
[--C-:B------:R-:W-:Y:S02]  /*19d0*/  IMAD.IADD R13, R13, 0x1, R26.reuse ;  /* 0x000000010d0d7824 */ /* 0x100fe400078e021a */
[----:B------:R-:W-:-:S03]  /*19e0*/  IMAD R26, R11, 0x10, R26 ;  /* 0x000000100b1a7824 */ /* 0x000fc600078e021a */
        /* <DEDUP_REMOVED lines=12> */
.L_x_20292:
[----:B------:R-:W-:Y:S05]  /*1ab0*/  BSYNC.RECONVERGENT B0 ;  /* 0x0000000000007941 */ /* 0x000fea0003800200 */
.L_x_20291:
[----:B------:R-:W3:Y:S01]  /*1ac0*/  SHFL.BFLY PT, R3, R16, 0x10, 0x1f ;  /* 0x0e001f0010037f89 */ /* 0x000ee200000e0000 */
[----:B------:R-:W-:Y:S01]  /*1ad0*/  ULEA UR6, UR5, UR4, 0x18 ;  /* 0x0000000405067291 */ /* 0x000fe2000f8ec0ff */
[----:B--2---:R-:W-:Y:S01]  /*1ae0*/  SHF.R.U32.HI R13, RZ, 0x3, R2 ;  /* 0x00000003ff0d7819 */ /* 0x004fe20000011602 */
[----:B------:R-:W-:Y:S01]  /*1af0*/  @!P2 IMAD.SHL.U32 R12, R2, 0x4, RZ ;  /* 0x00000004020ca824 */ /* 0x000fe200078e00ff */
[----:B------:R-:W-:Y:S01]  /*1b00*/  BAR.SYNC.DEFER_BLOCKING 0x0 ;  /* 0x0000000000007b1d */ /* 0x000fe20000010000 */
[----:B------:R-:W-:Y:S01]  /*1b10*/  IMAD R5, R5, 0xc0, RZ ;  /* 0x000000c005057824 */ /* 0x000fe200078e02ff */
[----:B------:R-:W-:Y:S01]  /*1b20*/  LOP3.LUT R14, R13, 0x7c, RZ, 0xc0, !PT ;  /* 0x0000007c0d0e7812 */ /* 0x000fe200078ec0ff */
[----:B------:R-:W-:Y:S01]  /*1b30*/  VIADD R4, R4, UR7 ;  /* 0x0000000704047c36 */ /* 0x000fe20008000000 */
        /* <DEDUP_REMOVED lines=14> */
[----:B------:R-:W-:-:S04]  /*1c20*/  UIMAD UR6, UR12, 0xc0, URZ ;  /* 0x000000c00c0678a4 */ /* 0x000fc8000f8e02ff */
[----:B------:R-:W-:Y:S01]  /*1c30*/  USHF.R.S32.HI UR10, URZ, 0x1f, UR6 ;  /* 0x0000001fff0a7899 */ /* 0x000fe20008011406 */
[----:B0-----:R-:W0:Y:S02]  /*1c40*/  SHFL.BFLY PT, R6, R11, 0x2, 0x1f ;  /* 0x0c401f000b067f89 */ /* 0x001e2400000e0000 */
[----:B0-----:R-:W-:-:S05]  /*1c50*/  FADD.FTZ R6, R6, R11 ;  /* 0x0000000b06067221 */ /* 0x001fca0000010000 */
[----:B------:R-:W0:Y:S02]  /*1c60*/  SHFL.BFLY PT, R3, R6, 0x1, 0x1f ;  /* 0x0c201f0006037f89 */ /* 0x000e2400000e0000 */
[----:B0-----:R-:W-:Y:S01]  /*1c70*/  FADD.FTZ R8, R6, R3 ;  /* 0x0000000306087221 */ /* 0x001fe20000010000 */
[----:B------:R-:W-:-:S04]  /*1c80*/  IADD3 R3, P0, PT, R5, UR6, RZ ;  /* 0x0000000605037c10 */ /* 0x000fc8000ff1e0ff */
[----:B------:R-:W-:Y:S01]  /*1c90*/  LEA.HI.X.SX32 R5, R5, UR10, 0x1, P0 ;  /* 0x0000000a05057c11 */ /* 0x000fe200080f0eff */
[----:B------:R-:W0:Y:S01]  /*1ca0*/  SHFL.IDX PT, R8, R8, RZ, 0x1f ;  /* 0x00001fff08087589 */ /* 0x000e2200000e0000 */
[----:B------:R-:W-:Y:S07]  /*1cb0*/  @P1 EXIT ;  /* 0x000000000000194d */ /* 0x000fee0003800000 */
        /* <DEDUP_REMOVED lines=15> */
[----:B-1----:R-:W-:-:S09]  /*1db0*/  MOV R21, RZ ;  /* 0x000000ff00157202 */ /* 0x002fd20000000f00 */
[----:B------:R-:W-:Y:S05]  /*1dc0*/  @!P2 BRA `(.L_x_20298) ;  /* 0x000000040038a947 */ /* 0x000fea0003800000 */
[----:B------:R-:W-:Y:S01]  /*1dd0*/  LOP3.LUT R21, R7, 0x3ffff8, RZ, 0xc0, !PT ;  /* 0x003ffff807157812 */ /* 0x000fe200078ec0ff */
[----:B------:R-:W-:Y:S01]  /*1de0*/  IMAD.MOV.U32 R23, RZ, RZ, RZ ;  /* 0x000000ffff177224 */ /* 0x000fe200078e00ff */
[----:B------:R-:W1:Y:S01]  /*1df0*/  LDCU.64 UR4, c[0x0][0x398] ;  /* 0x00007300ff0477ac */ /* 0x000e620008000a00 */
[----:B------:R-:W-:-:S07]  /*1e00*/  IMAD.MOV.U32 R25, RZ, RZ, RZ ;  /* 0x000000ffff197224 */ /* 0x000fce00078e00ff */
.L_x_20299:
[----:B------:R-:W-:-:S05]  /*1e10*/  IMAD R28, R25, 0xc0, R2 ;  /* 0x000000c0191c7824 */ /* 0x000fca00078e0202 */
[----:B------:R-:W-:-:S05]  /*1e20*/  IADD3 R13, P2, PT, R28, R3, RZ ;  /* 0x000000031c0d7210 */ /* 0x000fca0007f5e0ff */
[----:B------:R-:W-:Y:S01]  /*1e30*/  IMAD.X R14, RZ, RZ, R5, P2 ;  /* 0x000000ffff0e7224 */ /* 0x000fe200010e0605 */
[----:B-1----:R-:W-:-:S04]  /*1e40*/  LEA R12, P2, R13, UR4, 0x1 ;  /* 0x000000040d0c7c11 */ /* 0x002fc8000f8408ff */
[----:B------:R-:W-:-:S05]  /*1e50*/  LEA.HI.X R13, R13, UR5, R14, 0x1, P2 ;  /* 0x000000050d0d7c11 */ /* 0x000fca00090f0c0e */
[----:B------:R-:W2:Y:S04]  /*1e60*/  LDG.E.U16.CONSTANT R20, desc[UR8][R12.64] ;  /* 0x000000080c147981 */ /* 0x000ea8000c1e9500 */
[----:B------:R-:W3:Y:S01]  /*1e70*/  LDG.E.U16.CONSTANT R24, desc[UR8][R12.64+0x300] ;  /* 0x000300080c187981 */ /* 0x000ee2000c1e9500 */
[----:B------:R-:W-:-:S03]  /*1e80*/  IADD3 R14, PT, PT, R28, 0x240, RZ ;  /* 0x000002401c0e7810 */ /* 0x000fc60007ffe0ff */
[----:B------:R1:W4:Y:S01]  /*1e90*/  LDG.E.U16.CONSTANT R22, desc[UR8][R12.64+0x180] ;  /* 0x000180080c167981 */ /* 0x000322000c1e9500 */
[----:B------:R-:W-:Y:S01]  /*1ea0*/  VIADD R16, R28, 0x300 ;  /* 0x000003001c107836 */ /* 0x000fe20000000000 */
[----:B------:R-:W-:-:S04]  /*1eb0*/  IADD3 R15, P2, PT, R14, R3, RZ ;  /* 0x000000030e0f7210 */ /* 0x000fc80007f5e0ff */
[----:B------:R-:W-:Y:S01]  /*1ec0*/  IADD3 R19, P3, PT, R16, R3, RZ ;  /* 0x0000000310137210 */ /* 0x000fe20007f7e0ff */
[----:B------:R-:W-:Y:S01]  /*1ed0*/  IMAD.X R18, RZ, RZ, R5, P2 ;  /* 0x000000ffff127224 */ /* 0x000fe200010e0605 */
[C---:B------:R-:W-:Y:S01]  /*1ee0*/  LEA R14, P2, R15.reuse, UR4, 0x1 ;  /* 0x000000040f0e7c11 */ /* 0x040fe2000f8408ff */
[----:B------:R-:W-:Y:S01]  /*1ef0*/  VIADD R16, R28, 0x3c0 ;  /* 0x000003c01c107836 */ /* 0x000fe20000000000 */
[----:B------:R-:W-:Y:S02]  /*1f00*/  IADD3.X R26, PT, PT, RZ, R5, RZ, P3, !PT ;  /* 0x00000005ff1a7210 */ /* 0x000fe40001ffe4ff */
[----:B------:R-:W-:Y:S02]  /*1f10*/  LEA.HI.X R15, R15, UR5, R18, 0x1, P2 ;  /* 0x000000050f0f7c11 */ /* 0x000fe400090f0c12 */
[----:B------:R-:W-:Y:S02]  /*1f20*/  IADD3 R17, P3, PT, R16, R3, RZ ;  /* 0x0000000310117210 */ /* 0x000fe40007f7e0ff */
[----:B------:R-:W-:Y:S01]  /*1f30*/  LEA R18, P2, R19, UR4, 0x1 ;  /* 0x0000000413127c11 */ /* 0x000fe2000f8408ff */
[----:B-1----:R-:W-:-:S02]  /*1f40*/  VIADD R12, R28, 0x480 ;  /* 0x000004801c0c7836 */ /* 0x002fc40000000000 */
[----:B------:R-:W-:Y:S01]  /*1f50*/  IMAD.X R13, RZ, RZ, R5, P3 ;  /* 0x000000ffff0d7224 */ /* 0x000fe200018e0605 */
[----:B------:R-:W-:Y:S02]  /*1f60*/  LEA.HI.X R19, R19, UR5, R26, 0x1, P2 ;  /* 0x0000000513137c11 */ /* 0x000fe400090f0c1a */
[C---:B------:R-:W-:Y:S01]  /*1f70*/  LEA R16, P2, R17.reuse, UR4, 0x1 ;  /* 0x0000000411107c11 */ /* 0x040fe2000f8408ff */
[----:B------:R-:W-:Y:S01]  /*1f80*/  VIADD R28, R28, 0x540 ;  /* 0x000005401c1c7836 */ /* 0x000fe20000000000 */
[----:B------:R1:W5:Y:S02]  /*1f90*/  LDG.E.U16.CONSTANT R26, desc[UR8][R14.64] ;  /* 0x000000080e1a7981 */ /* 0x000364000c1e9500 */
[----:B------:R-:W-:Y:S02]  /*1fa0*/  LEA.HI.X R17, R17, UR5, R13, 0x1, P2 ;  /* 0x0000000511117c11 */ /* 0x000fe400090f0c0d */
[-C--:B------:R-:W-:Y:S01]  /*1fb0*/  IADD3 R13, P2, PT, R12, R3.reuse, RZ ;  /* 0x000000030c0d7210 */ /* 0x080fe20007f5e0ff */
[----:B------:R0:W5:Y:S01]  /*1fc0*/  LDG.E.U16.CONSTANT R18, desc[UR8][R18.64] ;  /* 0x0000000812127981 */ /* 0x000162000c1e9500 */
[----:B------:R-:W-:-:S02]  /*1fd0*/  IADD3 R27, P3, PT, R28, R3, RZ ;  /* 0x000000031c1b7210 */ /* 0x000fc40007f7e0ff */
[----:B------:R-:W-:Y:S01]  /*1fe0*/  IADD3.X R29, PT, PT, RZ, R5, RZ, P2, !PT ;  /* 0x00000005ff1d7210 */ /* 0x000fe200017fe4ff */
[----:B------:R0:W5:Y:S01]  /*1ff0*/  LDG.E.U16.CONSTANT R16, desc[UR8][R16.64] ;  /* 0x0000000810107981 */ /* 0x000162000c1e9500 */
[----:B------:R-:W-:Y:S01]  /*2000*/  LEA R12, P2, R13, UR4, 0x1 ;  /* 0x000000040d0c7c11 */ /* 0x000fe2000f8408ff */
[----:B------:R-:W-:-:S03]  /*2010*/  IMAD.X R28, RZ, RZ, R5, P3 ;  /* 0x000000ffff1c7224 */ /* 0x000fc600018e0605 */
[----:B------:R-:W-:Y:S02]  /*2020*/  LEA.HI.X R13, R13, UR5, R29, 0x1, P2 ;  /* 0x000000050d0d7c11 */ /* 0x000fe400090f0c1d */
[----:B-1----:R-:W-:-:S03]  /*2030*/  LEA R14, P2, R27, UR4, 0x1 ;  /* 0x000000041b0e7c11 */ /* 0x002fc6000f8408ff */
[----:B------:R1:W5:Y:S01]  /*2040*/  LDG.E.U16.CONSTANT R12, desc[UR8][R12.64] ;  /* 0x000000080c0c7981 */ /* 0x000362000c1e9500 */
[----:B------:R-:W-:-:S05]  /*2050*/  LEA.HI.X R15, R27, UR5, R28, 0x1, P2 ;  /* 0x000000051b0f7c11 */ /* 0x000fca00090f0c1c */
[----:B------:R1:W5:Y:S01]  /*2060*/  LDG.E.U16.CONSTANT R14, desc[UR8][R14.64] ;  /* 0x000000080e0e7981 */ /* 0x000362000c1e9500 */
[----:B0-----:R-:W-:-:S05]  /*2070*/  IMAD R19, R25, 0x4, R10 ;  /* 0x0000000419137824 */ /* 0x001fca00078e020a */
[----:B------:R-:W0:Y:S04]  /*2080*/  LDS R27, [R19] ;  /* 0x00000000131b7984 */ /* 0x000e280000000800 */
[----:B------:R-:W4:Y:S04]  /*2090*/  LDS R17, [R19+0x8] ;  /* 0x0000080013117984 */ /* 0x000f280000000800 */
[----:B-1----:R-:W-:Y:S04]  /*20a0*/  LDS R13, [R19+0xc] ;  /* 0x00000c00130d7984 */ /* 0x002fe80000000800 */
[----:B------:R-:W-:Y:S01]  /*20b0*/  LDS R15, [R19+0x10] ;  /* 0x00001000130f7984 */ /* 0x000fe20000000800 */
[----:B------:R-:W-:-:S05]  /*20c0*/  VIADD R25, R25, 0x8 ;  /* 0x0000000819197836 */ /* 0x000fca0000000000 */
[----:B------:R-:W-:Y:S01]  /*20d0*/  ISETP.NE.AND P2, PT, R25, R21, PT ;  /* 0x000000151900720c */ /* 0x000fe20003f45270 */
[----:B--2---:R-:W-:-:S04]  /*20e0*/  IMAD.U32 R20, R20, 0x10000, RZ ;  /* 0x0001000014147824 */ /* 0x004fc800078e00ff */
[----:B0-----:R-:W-:Y:S02]  /*20f0*/  FMUL.FTZ R20, R20, R27 ;  /* 0x0000001b14147220 */ /* 0x001fe40000410000 */
[----:B------:R-:W0:Y:S01]  /*2100*/  LDS R27, [R19+0x4] ;  /* 0x00000400131b7984 */ /* 0x000e220000000800 */
[----:B---3--:R-:W-:Y:S01]  /*2110*/  IMAD.U32 R24, R24, 0x10000, RZ ;  /* 0x0001000018187824 */ /* 0x008fe200078e00ff */
[----:B----4-:R-:W-:-:S03]  /*2120*/  SHF.L.U32 R22, R22, 0x10, RZ ;  /* 0x0000001016167819 */ /* 0x010fc600000006ff */
[----:B------:R-:W-:Y:S02]  /*2130*/  FMUL.FTZ R24, R24, R17 ;  /* 0x0000001118187220 */ /* 0x000fe40000410000 */
[----:B------:R-:W1:Y:S01]  /*2140*/  LDS R17, [R19+0x14] ;  /* 0x0000140013117984 */ /* 0x000e620000000800 */
[----:B------:R-:W-:-:S03]  /*2150*/  FFMA.FTZ R23, R20, R6, R23 ;  /* 0x0000000614177223 */ /* 0x000fc60000010017 */
[----:B------:R-:W2:Y:S01]  /*2160*/  LDS R20, [R19+0x18] ;  /* 0x0000180013147984 */ /* 0x000ea20000000800 */
[----:B0-----:R-:W-:-:S04]  /*2170*/  FMUL.FTZ R22, R22, R27 ;  /* 0x0000001b16167220 */ /* 0x001fc80000410000 */
[-C--:B------:R-:W-:Y:S02]  /*2180*/  FFMA.FTZ R23, R22, R6.reuse, R23 ;  /* 0x0000000616177223 */ /* 0x080fe40000010017 */
[----:B------:R-:W0:Y:S01]  /*2190*/  LDS R22, [R19+0x1c] ;  /* 0x00001c0013167984 */ /* 0x000e220000000800 */
[----:B-----5:R-:W-:Y:S02]  /*21a0*/  IMAD.U32 R26, R26, 0x10000, RZ ;  /* 0x000100001a1a7824 */ /* 0x020fe400078e00ff */
[----:B------:R-:W-:Y:S01]  /*21b0*/  FFMA.FTZ R23, R24, R6, R23 ;  /* 0x0000000618177223 */ /* 0x000fe20000010017 */
[----:B------:R-:W-:Y:S02]  /*21c0*/  IMAD.U32 R18, R18, 0x10000, RZ ;  /* 0x0001000012127824 */ /* 0x000fe400078e00ff */
[----:B------:R-:W-:Y:S01]  /*21d0*/  FMUL.FTZ R26, R26, R13 ;  /* 0x0000000d1a1a7220 */ /* 0x000fe20000410000 */
[----:B------:R-:W-:Y:S01]  /*21e0*/  SHF.L.U32 R16, R16, 0x10, RZ ;  /* 0x0000001010107819 */ /* 0x000fe200000006ff */
[----:B------:R-:W-:-:S02]  /*21f0*/  FMUL.FTZ R18, R18, R15 ;  /* 0x0000000f12127220 */ /* 0x000fc40000410000 */
[-C--:B------:R-:W-:Y:S01]  /*2200*/  FFMA.FTZ R23, R26, R6.reuse, R23 ;  /* 0x000000061a177223 */ /* 0x080fe20000010017 */
[----:B------:R-:W-:Y:S02]  /*2210*/  IMAD.U32 R13, R12, 0x10000, RZ ;  /* 0x000100000c0d7824 */ /* 0x000fe400078e00ff */
[----:B-1----:R-:W-:Y:S01]  /*2220*/  FMUL.FTZ R16, R16, R17 ;  /* 0x0000001110107220 */ /* 0x002fe20000410000 */
[----:B------:R-:W-:Y:S01]  /*2230*/  FFMA.FTZ R23, R18, R6, R23 ;  /* 0x0000000612177223 */ /* 0x000fe20000010017 */
[----:B------:R-:W-:Y:S02]  /*2240*/  IMAD.U32 R15, R14, 0x10000, RZ ;  /* 0x000100000e0f7824 */ /* 0x000fe400078e00ff */
[----:B--2---:R-:W-:Y:S01]  /*2250*/  FMUL.FTZ R20, R13, R20 ;  /* 0x000000140d147220 */ /* 0x004fe20000410000 */
[----:B------:R-:W-:-:S04]  /*2260*/  FFMA.FTZ R23, R16, R6, R23 ;  /* 0x0000000610177223 */ /* 0x000fc80000010017 */
[----:B------:R-:W-:Y:S01]  /*2270*/  FFMA.FTZ R23, R20, R6, R23 ;  /* 0x0000000614177223 */ /* 0x000fe20000010017 */
[----:B0-----:R-:W-:-:S04]  /*2280*/  FMUL.FTZ R22, R15, R22 ;  /* 0x000000160f167220 */ /* 0x001fc80000410000 */
[----:B------:R-:W-:Y:S01]  /*2290*/  FFMA.FTZ R23, R22, R6, R23 ;  /* 0x0000000616177223 */ /* 0x000fe20000010017 */
[----:B------:R-:W-:Y:S06]  /*22a0*/  @P2 BRA `(.L_x_20299) ;  /* 0xfffffff800d82947 */ /* 0x000fec000383ffff */
.L_x_20298:
[----:B------:R-:W-:Y:S05]  /*22b0*/  @!P1 BRA `(.L_x_20297) ;  /* 0x00000004005c9947 */ /* 0x000fea0003800000 */
[----:B------:R-:W-:Y:S02]  /*22c0*/  ISETP.GE.U32.AND P2, PT, R9, 0x4, PT ;  /* 0x000000040900780c */ /* 0x000fe40003f46070 */
[----:B------:R-:W-:-:S11]  /*22d0*/  ISETP.NE.AND P1, PT, R8, RZ, PT ;  /* 0x000000ff0800720c */ /* 0x000fd60003f25270 */
[----:B------:R-:W-:Y:S05]  /*22e0*/  @!P2 BRA `(.L_x_20300) ;  /* 0x0000000000aca947 */ /* 0x000fea0003800000 */
[----:B------:R-:W1:Y:S01]  /*22f0*/  LDCU.64 UR4, c[0x0][0x398] ;  /* 0x00007300ff0477ac */ /* 0x000e620008000a00 */
[----:B------:R-:W-:-:S04]  /*2300*/  IMAD R12, R21, 0xc0, R2 ;  /* 0x000000c0150c7824 */ /* 0x000fc800078e0202 */
[C---:B------:R-:W-:Y:S01]  /*2310*/  VIADD R18, R12.reuse, 0x180 ;  /* 0x000001800c127836 */ /* 0x040fe20000000000 */
[C---:B------:R-:W-:Y:S02]  /*2320*/  IADD3 R14, PT, PT, R12.reuse, 0xc0, RZ ;  /* 0x000000c00c0e7810 */ /* 0x040fe40007ffe0ff */
[-C--:B------:R-:W-:Y:S02]  /*2330*/  IADD3 R15, P2, PT, R12, R3.reuse, RZ ;  /* 0x000000030c0f7210 */ /* 0x080fe40007f5e0ff */
[-C--:B------:R-:W-:Y:S02]  /*2340*/  IADD3 R13, P3, PT, R14, R3.reuse, RZ ;  /* 0x000000030e0d7210 */ /* 0x080fe40007f7e0ff */
[----:B------:R-:W-:Y:S01]  /*2350*/  IADD3 R12, PT, PT, R12, 0x240, RZ ;  /* 0x000002400c0c7810 */ /* 0x000fe20007ffe0ff */
[--C-:B------:R-:W-:Y:S02]  /*2360*/  IMAD.X R22, RZ, RZ, R5.reuse, P2 ;  /* 0x000000ffff167224 */ /* 0x100fe400010e0605 */
[----:B------:R-:W-:Y:S01]  /*2370*/  IMAD.X R20, RZ, RZ, R5, P3 ;  /* 0x000000ffff147224 */ /* 0x000fe200018e0605 */
[----:B------:R-:W-:-:S02]  /*2380*/  IADD3 R18, P3, PT, R18, R3, RZ ;  /* 0x0000000312127210 */ /* 0x000fc40007f7e0ff */
[----:B-1----:R-:W-:Y:S02]  /*2390*/  LEA R16, P2, R15, UR4, 0x1 ;  /* 0x000000040f107c11 */ /* 0x002fe4000f8408ff */
[----:B------:R-:W-:Y:S02]  /*23a0*/  LEA R14, P4, R13, UR4, 0x1 ;  /* 0x000000040d0e7c11 */ /* 0x000fe4000f8808ff */
[----:B------:R-:W-:Y:S02]  /*23b0*/  LEA.HI.X R17, R15, UR5, R22, 0x1, P2 ;  /* 0x000000050f117c11 */ /* 0x000fe400090f0c16 */
[----:B------:R-:W-:Y:S01]  /*23c0*/  LEA.HI.X R15, R13, UR5, R20, 0x1, P4 ;  /* 0x000000050d0f7c11 */ /* 0x000fe2000a0f0c14 */
[----:B------:R-:W-:Y:S01]  /*23d0*/  IMAD.X R13, RZ, RZ, R5, P3 ;  /* 0x000000ffff0d7224 */ /* 0x000fe200018e0605 */
[----:B------:R-:W-:Y:S01]  /*23e0*/  IADD3 R19, P4, PT, R12, R3, RZ ;  /* 0x000000030c137210 */ /* 0x000fe20007f9e0ff */
[----:B------:R1:W2:Y:S01]  /*23f0*/  LDG.E.U16.CONSTANT R20, desc[UR8][R16.64] ;  /* 0x0000000810147981 */ /* 0x0002a2000c1e9500 */
[----:B------:R-:W-:-:S03]  /*2400*/  LEA R12, P2, R18, UR4, 0x1 ;  /* 0x00000004120c7c11 */ /* 0x000fc6000f8408ff */
[----:B------:R-:W-:Y:S01]  /*2410*/  IMAD.X R22, RZ, RZ, R5, P4 ;  /* 0x000000ffff167224 */ /* 0x000fe200020e0605 */
[----:B------:R-:W-:Y:S01]  /*2420*/  LEA.HI.X R13, R18, UR5, R13, 0x1, P2 ;  /* 0x00000005120d7c11 */ /* 0x000fe200090f0c0d */
[----:B------:R-:W3:Y:S01]  /*2430*/  LDG.E.U16.CONSTANT R14, desc[UR8][R14.64] ;  /* 0x000000080e0e7981 */ /* 0x000ee2000c1e9500 */
[----:B------:R-:W-:-:S03]  /*2440*/  LEA R18, P2, R19, UR4, 0x1 ;  /* 0x0000000413127c11 */ /* 0x000fc6000f8408ff */
[----:B------:R-:W4:Y:S01]  /*2450*/  LDG.E.U16.CONSTANT R12, desc[UR8][R12.64] ;  /* 0x000000080c0c7981 */ /* 0x000f22000c1e9500 */
[----:B------:R-:W-:-:S05]  /*2460*/  LEA.HI.X R19, R19, UR5, R22, 0x1, P2 ;  /* 0x0000000513137c11 */ /* 0x000fca00090f0c16 */
[----:B------:R-:W5:Y:S01]  /*2470*/  LDG.E.U16.CONSTANT R18, desc[UR8][R18.64] ;  /* 0x0000000812127981 */ /* 0x000f62000c1e9500 */
[----:B------:R-:W-:-:S05]  /*2480*/  IMAD R22, R21, 0x4, R10 ;  /* 0x0000000415167824 */ /* 0x000fca00078e020a */
[----:B------:R-:W0:Y:S04]  /*2490*/  LDS R25, [R22] ;  /* 0x0000000016197984 */ /* 0x000e280000000800 */
[----:B------:R-:W3:Y:S04]  /*24a0*/  LDS R27, [R22+0x4] ;  /* 0x00000400161b7984 */ /* 0x000ee80000000800 */
[----:B-1----:R-:W1:Y:S04]  /*24b0*/  LDS R16, [R22+0x8] ;  /* 0x0000080016107984 */ /* 0x002e680000000800 */
[----:B------:R-:W5:Y:S01]  /*24c0*/  LDS R17, [R22+0xc] ;  /* 0x00000c0016117984 */ /* 0x000f620000000800 */
[----:B------:R-:W-:-:S02]  /*24d0*/  IADD3 R21, PT, PT, R21, 0x4, RZ ;  /* 0x0000000415157810 */ /* 0x000fc40007ffe0ff */
[----:B--2---:R-:W-:-:S05]  /*24e0*/  SHF.L.U32 R20, R20, 0x10, RZ ;  /* 0x0000001014147819 */ /* 0x004fca00000006ff */
[----:B0-----:R-:W-:Y:S01]  /*24f0*/  FMUL.FTZ R20, R20, R25 ;  /* 0x0000001914147220 */ /* 0x001fe20000410000 */
[----:B---3--:R-:W-:-:S03]  /*2500*/  IMAD.U32 R14, R14, 0x10000, RZ ;  /* 0x000100000e0e7824 */ /* 0x008fc600078e00ff */
[----:B------:R-:W-:Y:S01]  /*2510*/  FFMA.FTZ R23, R20, R6, R23 ;  /* 0x0000000614177223 */ /* 0x000fe20000010017 */
[----:B------:R-:W-:Y:S01]  /*2520*/  FMUL.FTZ R14, R14, R27 ;  /* 0x0000001b0e0e7220 */ /* 0x000fe20000410000 */
[----:B----4-:R-:W-:-:S03]  /*2530*/  IMAD.U32 R13, R12, 0x10000, RZ ;  /* 0x000100000c0d7824 */ /* 0x010fc600078e00ff */
[----:B------:R-:W-:Y:S01]  /*2540*/  FFMA.FTZ R23, R14, R6, R23 ;  /* 0x000000060e177223 */ /* 0x000fe20000010017 */
[----:B-1----:R-:W-:Y:S01]  /*2550*/  FMUL.FTZ R16, R13, R16 ;  /* 0x000000100d107220 */ /* 0x002fe20000410000 */
[----:B-----5:R-:W-:-:S03]  /*2560*/  IMAD.U32 R18, R18, 0x10000, RZ ;  /* 0x0001000012127824 */ /* 0x020fc600078e00ff */
[----:B------:R-:W-:Y:S01]  /*2570*/  FFMA.FTZ R23, R16, R6, R23 ;  /* 0x0000000610177223 */ /* 0x000fe20000010017 */
[----:B------:R-:W-:-:S04]  /*2580*/  FMUL.FTZ R18, R18, R17 ;  /* 0x0000001112127220 */ /* 0x000fc80000410000 */
[----:B------:R-:W-:-:S07]  /*2590*/  FFMA.FTZ R23, R18, R6, R23 ;  /* 0x0000000612177223 */ /* 0x000fce0000010017 */
.L_x_20300:
[----:B------:R-:W-:Y:S05]  /*25a0*/  @!P1 BRA `(.L_x_20297) ;  /* 0x0000000000a09947 */ /* 0x000fea0003800000 */
[----:B------:R-:W-:Y:S02]  /*25b0*/  ISETP.NE.AND P2, PT, R11, RZ, PT ;  /* 0x000000ff0b00720c */ /* 0x000fe40003f45270 */
[----:B------:R-:W-:-:S04]  /*25c0*/  LOP3.LUT R12, R7, 0x1, RZ, 0xc0, !PT ;  /* 0x00000001070c7812 */ /* 0x000fc800078ec0ff */
[----:B------:R-:W-:-:S07]  /*25d0*/  ISETP.NE.U32.AND P1, PT, R12, 0x1, PT ;  /* 0x000000010c00780c */ /* 0x000fce0003f25070 */
[----:B------:R-:W-:Y:S06]  /*25e0*/  @!P2 BRA `(.L_x_20301) ;  /* 0x00000000005ca947 */ /* 0x000fec0003800000 */
[----:B------:R-:W1:Y:S01]  /*25f0*/  LDCU.64 UR4, c[0x0][0x398] ;  /* 0x00007300ff0477ac */ /* 0x000e620008000a00 */
[----:B------:R-:W-:-:S04]  /*2600*/  IMAD R12, R21, 0xc0, R2 ;  /* 0x000000c0150c7824 */ /* 0x000fc800078e0202 */
[C---:B------:R-:W-:Y:S01]  /*2610*/  VIADD R16, R12.reuse, 0xc0 ;  /* 0x000000c00c107836 */ /* 0x040fe20000000000 */
[----:B------:R-:W-:-:S04]  /*2620*/  IADD3 R13, P2, PT, R12, R3, RZ ;  /* 0x000000030c0d7210 */ /* 0x000fc80007f5e0ff */
[----:B------:R-:W-:Y:S01]  /*2630*/  IADD3 R16, P3, PT, R16, R3, RZ ;  /* 0x0000000310107210 */ /* 0x000fe20007f7e0ff */
[----:B------:R-:W-:-:S04]  /*2640*/  IMAD.X R14, RZ, RZ, R5, P2 ;  /* 0x000000ffff0e7224 */ /* 0x000fc800010e0605 */
[----:B------:R-:W-:Y:S01]  /*2650*/  IMAD.X R15, RZ, RZ, R5, P3 ;  /* 0x000000ffff0f7224 */ /* 0x000fe200018e0605 */
[----:B-1----:R-:W-:-:S04]  /*2660*/  LEA R12, P2, R13, UR4, 0x1 ;  /* 0x000000040d0c7c11 */ /* 0x002fc8000f8408ff */
[----:B------:R-:W-:Y:S02]  /*2670*/  LEA.HI.X R13, R13, UR5, R14, 0x1, P2 ;  /* 0x000000050d0d7c11 */ /* 0x000fe400090f0c0e */
[----:B------:R-:W-:-:S03]  /*2680*/  LEA R14, P2, R16, UR4, 0x1 ;  /* 0x00000004100e7c11 */ /* 0x000fc6000f8408ff */
[----:B------:R-:W2:Y:S01]  /*2690*/  LDG.E.U16.CONSTANT R12, desc[UR8][R12.64] ;  /* 0x000000080c0c7981 */ /* 0x000ea2000c1e9500 */
[----:B------:R-:W-:-:S05]  /*26a0*/  LEA.HI.X R15, R16, UR5, R15, 0x1, P2 ;  /* 0x00000005100f7c11 */ /* 0x000fca00090f0c0f */
[----:B------:R-:W3:Y:S01]  /*26b0*/  LDG.E.U16.CONSTANT R14, desc[UR8][R14.64] ;  /* 0x000000080e0e7981 */ /* 0x000ee2000c1e9500 */
[----:B------:R-:W-:-:S05]  /*26c0*/  LEA R17, R21, R10, 0x2 ;  /* 0x0000000a15117211 */ /* 0x000fca00078e10ff */
[----:B------:R-:W1:Y:S04]  /*26d0*/  LDS R19, [R17] ;  /* 0x0000000011137984 */ /* 0x000e680000000800 */
[----:B------:R-:W4:Y:S01]  /*26e0*/  LDS R25, [R17+0x4] ;  /* 0x0000040011197984 */ /* 0x000f220000000800 */
[----:B------:R-:W-:Y:S02]  /*26f0*/  VIADD R21, R21, 0x2 ;  /* 0x0000000215157836 */ /* 0x000fe40000000000 */
[----:B--2---:R-:W-:-:S04]  /*2700*/  IMAD.U32 R16, R12, 0x10000, RZ ;  /* 0x000100000c107824 */ /* 0x004fc800078e00ff */
[----:B-1----:R-:W-:Y:S01]  /*2710*/  FMUL.FTZ R16, R16, R19 ;  /* 0x0000001310107220 */ /* 0x002fe20000410000 */
[----:B---3--:R-:W-:-:S03]  /*2720*/  IMAD.U32 R18, R14, 0x10000, RZ ;  /* 0x000100000e127824 */ /* 0x008fc600078e00ff */
[----:B0-----:R-:W-:Y:S01]  /*2730*/  FFMA.FTZ R23, R16, R6, R23 ;  /* 0x0000000610177223 */ /* 0x001fe20000010017 */
[----:B----4-:R-:W-:-:S04]  /*2740*/  FMUL.FTZ R18, R18, R25 ;  /* 0x0000001912127220 */ /* 0x010fc80000410000 */
[----:B------:R-:W-:-:S07]  /*2750*/  FFMA.FTZ R23, R18, R6, R23 ;  /* 0x0000000612177223 */ /* 0x000fce0000010017 */
.L_x_20301:
[----:B------:R-:W-:Y:S05]  /*2760*/  @P1 BRA `(.L_x_20297) ;  /* 0x0000000000301947 */ /* 0x000fea0003800000 */
[----:B------:R-:W1:Y:S01]  /*2770*/  LDCU.64 UR4, c[0x0][0x398] ;  /* 0x00007300ff0477ac */ /* 0x000e620008000a00 */
[----:B------:R-:W-:-:S05]  /*2780*/  IMAD R12, R21, 0xc0, R2 ;  /* 0x000000c0150c7824 */ /* 0x000fca00078e0202 */
[----:B------:R-:W-:-:S04]  /*2790*/  IADD3 R13, P1, PT, R12, R3, RZ ;  /* 0x000000030c0d7210 */ /* 0x000fc80007f3e0ff */
[----:B------:R-:W-:Y:S02]  /*27a0*/  IADD3.X R14, PT, PT, RZ, R5, RZ, P1, !PT ;  /* 0x00000005ff0e7210 */ /* 0x000fe40000ffe4ff */
[----:B-1----:R-:W-:-:S04]  /*27b0*/  LEA R12, P1, R13, UR4, 0x1 ;  /* 0x000000040d0c7c11 */ /* 0x002fc8000f8208ff */
[----:B------:R-:W-:-:S05]  /*27c0*/  LEA.HI.X R13, R13, UR5, R14, 0x1, P1 ;  /* 0x000000050d0d7c11 */ /* 0x000fca00088f0c0e */
[----:B------:R-:W2:Y:S01]  /*27d0*/  LDG.E.U16.CONSTANT R12, desc[UR8][R12.64] ;  /* 0x000000080c0c7981 */ /* 0x000ea2000c1e9500 */
[----:B------:R-:W-:-:S06]  /*27e0*/  IMAD R21, R21, 0x4, R10 ;  /* 0x0000000415157824 */ /* 0x000fcc00078e020a */
[----:B------:R-:W1:Y:S01]  /*27f0*/  LDS R21, [R21] ;  /* 0x0000000015157984 */ /* 0x000e620000000800 */
[----:B--2---:R-:W-:-:S04]  /*2800*/  IMAD.U32 R14, R12, 0x10000, RZ ;  /* 0x000100000c0e7824 */ /* 0x004fc800078e00ff */
[----:B-1----:R-:W-:-:S04]  /*2810*/  FMUL.FTZ R14, R14, R21 ;  /* 0x000000150e0e7220 */ /* 0x002fc80000410000 */
[----:B0-----:R-:W-:-:S07]  /*2820*/  FFMA.FTZ R23, R14, R6, R23 ;  /* 0x000000060e177223 */ /* 0x001fce0000010017 */
.L_x_20297:
[----:B------:R-:W2:Y:S01]  /*2830*/  LDCU.64 UR4, c[0x0][0x380] ;  /* 0x00007000ff0477ac */ /* 0x000ea20008000a00 */
[----:B------:R-:W-:Y:S01]  /*2840*/  IMAD R13, R4, 0xc0, RZ ;  /* 0x000000c0040d7824 */ /* 0x000fe200078e02ff */
[----:B------:R-:W-:-:S04]  /*2850*/  F2FP.BF16.F32.PACK_AB R23, RZ, R23 ;  /* 0x00000017ff17723e */ /* 0x000fc800000010ff */
[----:B------:R-:W-:-:S05]  /*2860*/  IADD3 R4, P1, PT, R13, R2, RZ ;  /* 0x000000020d047210 */ /* 0x000fca0007f3e0ff */
[----:B------:R-:W-:Y:S01]  /*2870*/  IMAD.X R13, RZ, RZ, RZ, P1 ;  /* 0x000000ffff0d7224 */ /* 0x000fe200008e06ff */
[----:B--2---:R-:W-:-:S04]  /*2880*/  LEA R12, P1, R4, UR4, 0x1 ;  /* 0x00000004040c7c11 */ /* 0x004fc8000f8208ff */
[----:B------:R-:W-:Y:S02]  /*2890*/  LEA.HI.X R13, R4, UR5, R13, 0x1, P1 ;  /* 0x00000005040d7c11 */ /* 0x000fe400088f0c0d */
[----:B------:R-:W-:-:S03]  /*28a0*/  ISETP.GT.U32.AND P1, PT, R2, 0x3f, PT ;  /* 0x0000003f0200780c */ /* 0x000fc60003f24070 */
[----:B------:R2:W-:Y:S10]  /*28b0*/  STG.E.U16 desc[UR8][R12.64], R23 ;  /* 0x000000170c007986 */ /* 0x0005f4000c101508 */
[----:B------:R-:W-:Y:S05]  /*28c0*/  @P1 EXIT ;  /* 0x000000000000194d */ /* 0x000fea0003800000 */
[----:B------:R-:W-:Y:S01]  /*28d0*/  MOV R19, RZ ;  /* 0x000000ff00137202 */ /* 0x000fe20000000f00 */
[----:B------:R-:W-:Y:S06]  /*28e0*/  @!P0 BRA `(.L_x_20302) ;  /* 0x0000000800708947 */ /* 0x000fec0003800000 */
[----:B------:R-:W-:Y:S01]  /*28f0*/  ISETP.GE.U32.AND P1, PT, R0, 0xe01, PT ;  /* 0x00000e010000780c */ /* 0x000fe20003f26070 */
[----:B------:R-:W-:Y:S01]  /*2900*/  IMAD.MOV.U32 R19, RZ, RZ, RZ ;  /* 0x000000ffff137224 */ /* 0x000fe200078e00ff */
[----:B------:R-:W-:Y:S01]  /*2910*/  ISETP.NE.AND P0, PT, R9, RZ, PT ;  /* 0x000000ff0900720c */ /* 0x000fe20003f05270 */
[----:B-1----:R-:W-:-:S10]  /*2920*/  IMAD.MOV.U32 R21, RZ, RZ, RZ ;  /* 0x000000ffff157224 */ /* 0x002fd400078e00ff */
[----:B------:R-:W-:Y:S05]  /*2930*/  @!P1 BRA `(.L_x_20303) ;  /* 0x0000000000fc9947 */ /* 0x000fea0003800000 */
[----:B--2---:R-:W-:Y:S01]  /*2940*/  HFMA2 R23, -RZ, RZ, 0, 0 ;  /* 0x00000000ff177431 */ /* 0x004fe200000001ff */
[----:B------:R-:W-:Y:S01]  /*2950*/  LOP3.LUT R21, R7, 0x3ffff8, RZ, 0xc0, !PT ;  /* 0x003ffff807157812 */ /* 0x000fe200078ec0ff */
[----:B------:R-:W-:Y:S01]  /*2960*/  IMAD.MOV.U32 R19, RZ, RZ, RZ ;  /* 0x000000ffff137224 */ /* 0x000fe200078e00ff */
[----:B------:R-:W1:Y:S06]  /*2970*/  LDCU.64 UR4, c[0x0][0x398] ;  /* 0x00007300ff0477ac */ /* 0x000e6c0008000a00 */
.L_x_20304:
[----:B------:R-:W-:-:S05]  /*2980*/  IMAD R18, R23, 0xc0, R2 ;  /* 0x000000c017127824 */ /* 0x000fca00078e0202 */
[----:B------:R-:W-:-:S05]  /*2990*/  IADD3 R0, P1, PT, R18, R3, RZ ;  /* 0x0000000312007210 */ /* 0x000fca0007f3e0ff */
[----:B------:R-:W-:Y:S01]  /*29a0*/  IMAD.X R15, RZ, RZ, R5, P1 ;  /* 0x000000ffff0f7224 */ /* 0x000fe200008e0605 */
[----:B-1----:R-:W-:-:S04]  /*29b0*/  LEA R16, P1, R0, UR4, 0x1 ;  /* 0x0000000400107c11 */ /* 0x002fc8000f8208ff */
[----:B------:R-:W-:-:S05]  /*29c0*/  LEA.HI.X R17, R0, UR5, R15, 0x1, P1 ;  /* 0x0000000500117c11 */ /* 0x000fca00088f0c0f */
[----:B------:R-:W2:Y:S04]  /*29d0*/  LDG.E.U16.CONSTANT R4, desc[UR8][R16.64+0x100] ;  /* 0x0001000810047981 */ /* 0x000ea8000c1e9500 */
[----:B------:R-:W3:Y:S04]  /*29e0*/  LDG.E.U16.CONSTANT R0, desc[UR8][R16.64+0x280] ;  /* 0x0002800810007981 */ /* 0x000ee8000c1e9500 */
[----:B------:R1:W4:Y:S01]  /*29f0*/  LDG.E.U16.CONSTANT R22, desc[UR8][R16.64+0x400] ;  /* 0x0004000810167981 */ /* 0x000322000c1e9500 */
[----:B------:R-:W-:-:S05]  /*2a00*/  VIADD R14, R18, 0x240 ;  /* 0x00000240120e7836 */ /* 0x000fca0000000000 */
[----:B------:R-:W-:-:S05]  /*2a10*/  IADD3 R15, P1, PT, R14, R3, RZ ;  /* 0x000000030e0f7210 */ /* 0x000fca0007f3e0ff */
[----:B------:R-:W-:Y:S01]  /*2a20*/  IMAD.X R20, RZ, RZ, R5, P1 ;  /* 0x000000ffff147224 */ /* 0x000fe200008e0605 */
[----:B------:R-:W-:-:S04]  /*2a30*/  LEA R14, P1, R15, UR4, 0x1 ;  /* 0x000000040f0e7c11 */ /* 0x000fc8000f8208ff */
[----:B------:R-:W-:Y:S02]  /*2a40*/  LEA.HI.X R15, R15, UR5, R20, 0x1, P1 ;  /* 0x000000050f0f7c11 */ /* 0x000fe400088f0c14 */
[----:B------:R-:W-:-:S03]  /*2a50*/  IADD3 R20, PT, PT, R18, 0x480, RZ ;  /* 0x0000048012147810 */ /* 0x000fc60007ffe0ff */
[----:B------:R-:W5:Y:S01]  /*2a60*/  LDG.E.U16.CONSTANT R18, desc[UR8][R14.64+0x100] ;  /* 0x000100080e127981 */ /* 0x000f62000c1e9500 */
[----:B------:R-:W-:-:S03]  /*2a70*/  IADD3 R24, P1, PT, R20, R3, RZ ;  /* 0x0000000314187210 */ /* 0x000fc60007f3e0ff */
[----:B------:R-:W5:Y:S02]  /*2a80*/  LDG.E.U16.CONSTANT R20, desc[UR8][R14.64+0x280] ;  /* 0x000280080e147981 */ /* 0x000f64000c1e9500 */
[----:B------:R-:W-:Y:S01]  /*2a90*/  IMAD.X R25, RZ, RZ, R5, P1 ;  /* 0x000000ffff197224 */ /* 0x000fe200008e0605 */
[----:B-1----:R-:W-:-:S04]  /*2aa0*/  LEA R16, P1, R24, UR4, 0x1 ;  /* 0x0000000418107c11 */ /* 0x002fc8000f8208ff */
[----:B------:R-:W-:Y:S02]  /*2ab0*/  LEA.HI.X R17, R24, UR5, R25, 0x1, P1 ;  /* 0x0000000518117c11 */ /* 0x000fe400088f0c19 */
[----:B------:R1:W5:Y:S04]  /*2ac0*/  LDG.E.U16.CONSTANT R25, desc[UR8][R14.64+0x400] ;  /* 0x000400080e197981 */ /* 0x000368000c1e9500 */
[----:B------:R-:W5:Y:S04]  /*2ad0*/  LDG.E.U16.CONSTANT R24, desc[UR8][R16.64+0x100] ;  /* 0x0001000810187981 */ /* 0x000f68000c1e9500 */
[----:B------:R0:W5:Y:S01]  /*2ae0*/  LDG.E.U16.CONSTANT R26, desc[UR8][R16.64+0x280] ;  /* 0x00028008101a7981 */ /* 0x000162000c1e9500 */
[----:B------:R-:W-:-:S05]  /*2af0*/  IMAD R27, R23, 0x4, R10 ;  /* 0x00000004171b7824 */ /* 0x000fca00078e020a */
[----:B------:R-:W2:Y:S04]  /*2b00*/  LDS R29, [R27] ;  /* 0x000000001b1d7984 */ /* 0x000ea80000000800 */
[----:B------:R-:W3:Y:S04]  /*2b10*/  LDS R28, [R27+0x4] ;  /* 0x000004001b1c7984 */ /* 0x000ee80000000800 */
[----:B-1----:R-:W-:Y:S04]  /*2b20*/  LDS R14, [R27+0x10] ;  /* 0x000010001b0e7984 */ /* 0x002fe80000000800 */
[----:B------:R-:W-:Y:S04]  /*2b30*/  LDS R15, [R27+0x14] ;  /* 0x000014001b0f7984 */ /* 0x000fe80000000800 */
[----:B0-----:R-:W-:Y:S01]  /*2b40*/  LDS R16, [R27+0x1c] ;  /* 0x00001c001b107984 */ /* 0x001fe20000000800 */
[----:B------:R-:W-:-:S05]  /*2b50*/  VIADD R23, R23, 0x8 ;  /* 0x0000000817177836 */ /* 0x000fca0000000000 */
[----:B------:R-:W-:Y:S01]  /*2b60*/  ISETP.NE.AND P1, PT, R23, R21, PT ;  /* 0x000000151700720c */ /* 0x000fe20003f25270 */
[----:B--2---:R-:W-:-:S04]  /*2b70*/  IMAD.U32 R4, R4, 0x10000, RZ ;  /* 0x0001000004047824 */ /* 0x004fc800078e00ff */
[----:B------:R-:W-:Y:S02]  /*2b80*/  FMUL.FTZ R29, R4, R29 ;  /* 0x0000001d041d7220 */ /* 0x000fe40000410000 */
[----:B------:R-:W0:Y:S02]  /*2b90*/  LDS R4, [R27+0x8] ;  /* 0x000008001b047984 */ /* 0x000e240000000800 */
[----:B------:R-:W-:Y:S01]  /*2ba0*/  FFMA.FTZ R29, R29, R6, R19 ;  /* 0x000000061d1d7223 */ /* 0x000fe20000010013 */
[----:B---3--:R-:W-:Y:S02]  /*2bb0*/  SHF.L.U32 R19, R0, 0x10, RZ ;  /* 0x0000001000137819 */ /* 0x008fe400000006ff */
[----:B------:R-:W1:Y:S03]  /*2bc0*/  LDS R0, [R27+0xc] ;  /* 0x00000c001b007984 */ /* 0x000e660000000800 */
[----:B------:R-:W-:Y:S01]  /*2bd0*/  FMUL.FTZ R28, R19, R28 ;  /* 0x0000001c131c7220 */ /* 0x000fe20000410000 */
[----:B----4-:R-:W-:-:S03]  /*2be0*/  IMAD.U32 R19, R22, 0x10000, RZ ;  /* 0x0001000016137824 */ /* 0x010fc600078e00ff */
[----:B------:R-:W-:Y:S01]  /*2bf0*/  FFMA.FTZ R17, R28, R6, R29 ;  /* 0x000000061c117223 */ /* 0x000fe2000001001d */
[----:B0-----:R-:W-:Y:S02]  /*2c00*/  FMUL.FTZ R22, R19, R4 ;  /* 0x0000000413167220 */ /* 0x001fe40000410000 */
[----:B------:R-:W0:Y:S01]  /*2c10*/  LDS R4, [R27+0x18] ;  /* 0x000018001b047984 */ /* 0x000e220000000800 */
[----:B-----5:R-:W-:Y:S02]  /*2c20*/  IMAD.U32 R19, R18, 0x10000, RZ ;  /* 0x0001000012137824 */ /* 0x020fe400078e00ff */
[----:B------:R-:W-:Y:S02]  /*2c30*/  FFMA.FTZ R17, R22, R6, R17 ;  /* 0x0000000616117223 */ /* 0x000fe40000010011 */
[----:B-1----:R-:W-:Y:S01]  /*2c40*/  FMUL.FTZ R0, R19, R0 ;  /* 0x0000000013007220 */ /* 0x002fe20000410000 */
[----:B------:R-:W-:-:S03]  /*2c50*/  IMAD.U32 R19, R20, 0x10000, RZ ;  /* 0x0001000014137824 */ /* 0x000fc600078e00ff */
[----:B------:R-:W-:Y:S01]  /*2c60*/  FFMA.FTZ R17, R0, R6, R17 ;  /* 0x0000000600117223 */ /* 0x000fe20000010011 */
[----:B------:R-:W-:Y:S01]  /*2c70*/  SHF.L.U32 R0, R25, 0x10, RZ ;  /* 0x0000001019007819 */ /* 0x000fe200000006ff */
[----:B------:R-:W-:-:S04]  /*2c80*/  FMUL.FTZ R14, R19, R14 ;  /* 0x0000000e130e7220 */ /* 0x000fc80000410000 */
[----:B------:R-:W-:Y:S01]  /*2c90*/  FMUL.FTZ R0, R0, R15 ;  /* 0x0000000f00007220 */ /* 0x000fe20000410000 */
[-C--:B------:R-:W-:Y:S01]  /*2ca0*/  FFMA.FTZ R17, R14, R6.reuse, R17 ;  /* 0x000000060e117223 */ /* 0x080fe20000010011 */
[----:B------:R-:W-:Y:S02]  /*2cb0*/  IMAD.U32 R15, R24, 0x10000, RZ ;  /* 0x00010000180f7824 */ /* 0x000fe400078e00ff */
[----:B------:R-:W-:Y:S02]  /*2cc0*/  IMAD.U32 R19, R26, 0x10000, RZ ;  /* 0x000100001a137824 */ /* 0x000fe400078e00ff */
[----:B------:R-:W-:Y:S02]  /*2cd0*/  FFMA.FTZ R17, R0, R6, R17 ;  /* 0x0000000600117223 */ /* 0x000fe40000010011 */
[----:B------:R-:W-:Y:S01]  /*2ce0*/  FMUL.FTZ R16, R19, R16 ;  /* 0x0000001013107220 */ /* 0x000fe20000410000 */
[----:B0-----:R-:W-:-:S04]  /*2cf0*/  FMUL.FTZ R4, R15, R4 ;  /* 0x000000040f047220 */ /* 0x001fc80000410000 */
[----:B------:R-:W-:-:S04]  /*2d00*/  FFMA.FTZ R17, R4, R6, R17 ;  /* 0x0000000604117223 */ /* 0x000fc80000010011 */
[----:B------:R-:W-:Y:S01]  /*2d10*/  FFMA.FTZ R19, R16, R6, R17 ;  /* 0x0000000610137223 */ /* 0x000fe20000010011 */
[----:B------:R-:W-:Y:S06]  /*2d20*/  @P1 BRA `(.L_x_20304) ;  /* 0xfffffffc00141947 */ /* 0x000fec000383ffff */
.L_x_20303:
[----:B------:R-:W-:Y:S05]  /*2d30*/  @!P0 BRA `(.L_x_20302) ;  /* 0x00000004005c8947 */ /* 0x000fea0003800000 */
[----:B------:R-:W-:Y:S02]  /*2d40*/  ISETP.GE.U32.AND P1, PT, R9, 0x4, PT ;  /* 0x000000040900780c */ /* 0x000fe40003f26070 */
[----:B------:R-:W-:-:S11]  /*2d50*/  ISETP.NE.AND P0, PT, R8, RZ, PT ;  /* 0x000000ff0800720c */ /* 0x000fd60003f05270 */
[----:B------:R-:W-:Y:S05]  /*2d60*/  @!P1 BRA `(.L_x_20305) ;  /* 0x0000000000ac9947 */ /* 0x000fea0003800000 */
[----:B------:R-:W1:Y:S01]  /*2d70*/  LDCU.64 UR4, c[0x0][0x398] ;  /* 0x00007300ff0477ac */ /* 0x000e620008000a00 */
[----:B------:R-:W-:-:S05]  /*2d80*/  IMAD R0, R21, 0xc0, R2 ;  /* 0x000000c015007824 */ /* 0x000fca00078e0202 */
[C---:B------:R-:W-:Y:S02]  /*2d90*/  IADD3 R4, PT, PT, R0.reuse, 0xc0, RZ ;  /* 0x000000c000047810 */ /* 0x040fe40007ffe0ff */
[-C--:B------:R-:W-:Y:S02]  /*2da0*/  IADD3 R15, P1, PT, R0, R3.reuse, RZ ;  /* 0x00000003000f7210 */ /* 0x080fe40007f3e0ff */
[-C--:B------:R-:W-:Y:S01]  /*2db0*/  IADD3 R8, P2, PT, R4, R3.reuse, RZ ;  /* 0x0000000304087210 */ /* 0x080fe20007f5e0ff */
[C---:B------:R-:W-:Y:S01]  /*2dc0*/  VIADD R4, R0.reuse, 0x180 ;  /* 0x0000018000047836 */ /* 0x040fe20000000000 */
[----:B------:R-:W-:Y:S01]  /*2dd0*/  IADD3 R0, PT, PT, R0, 0x240, RZ ;  /* 0x0000024000007810 */ /* 0x000fe20007ffe0ff */
[--C-:B------:R-:W-:Y:S02]  /*2de0*/  IMAD.X R16, RZ, RZ, R5.reuse, P1 ;  /* 0x000000ffff107224 */ /* 0x100fe400008e0605 */
[----:B------:R-:W-:Y:S01]  /*2df0*/  IMAD.X R9, RZ, RZ, R5, P2 ;  /* 0x000000ffff097224 */ /* 0x000fe200010e0605 */
[----:B------:R-:W-:-:S02]  /*2e00*/  IADD3 R4, P3, PT, R4, R3, RZ ;  /* 0x0000000304047210 */ /* 0x000fc40007f7e0ff */
[C---:B-1----:R-:W-:Y:S02]  /*2e10*/  LEA R22, P1, R15.reuse, UR4, 0x1 ;  /* 0x000000040f167c11 */ /* 0x042fe4000f8208ff */
[C---:B------:R-:W-:Y:S02]  /*2e20*/  LEA R14, P2, R8.reuse, UR4, 0x1 ;  /* 0x00000004080e7c11 */ /* 0x040fe4000f8408ff */
[----:B--2---:R-:W-:Y:S02]  /*2e30*/  LEA.HI.X R23, R15, UR5, R16, 0x1, P1 ;  /* 0x000000050f177c11 */ /* 0x004fe400088f0c10 */
        /* <DEDUP_REMOVED lines=30> */
.L_x_20305:
[----:B------:R-:W-:Y:S05]  /*3020*/  @!P0 BRA `(.L_x_20302) ;  /* 0x0000000000a08947 */ /* 0x000fea0003800000 */
[----:B------:R-:W-:Y:S02]  /*3030*/  ISETP.NE.AND P1, PT, R11, RZ, PT ;  /* 0x000000ff0b00720c */ /* 0x000fe40003f25270 */
[----:B------:R-:W-:-:S04]  /*3040*/  LOP3.LUT R7, R7, 0x1, RZ, 0xc0, !PT ;  /* 0x0000000107077812 */ /* 0x000fc800078ec0ff */
[----:B------:R-:W-:-:S07]  /*3050*/  ISETP.NE.U32.AND P0, PT, R7, 0x1, PT ;  /* 0x000000010700780c */ /* 0x000fce0003f05070 */
[----:B------:R-:W-:Y:S06]  /*3060*/  @!P1 BRA `(.L_x_20306) ;  /* 0x00000000005c9947 */ /* 0x000fec0003800000 */
[----:B------:R-:W1:Y:S01]  /*3070*/  LDCU.64 UR4, c[0x0][0x398] ;  /* 0x00007300ff0477ac */ /* 0x000e620008000a00 */
[----:B------:R-:W-:-:S05]  /*3080*/  IMAD R0, R21, 0xc0, R2 ;  /* 0x000000c015007824 */ /* 0x000fca00078e0202 */
[C---:B------:R-:W-:Y:S01]  /*3090*/  IADD3 R4, P1, PT, R0.reuse, R3, RZ ;  /* 0x0000000300047210 */ /* 0x040fe20007f3e0ff */
[----:B------:R-:W-:-:S04]  /*30a0*/  VIADD R0, R0, 0xc0 ;  /* 0x000000c000007836 */ /* 0x000fc80000000000 */
[----:B------:R-:W-:Y:S01]  /*30b0*/  IMAD.X R7, RZ, RZ, R5, P1 ;  /* 0x000000ffff077224 */ /* 0x000fe200008e0605 */
[----:B------:R-:W-:Y:S02]  /*30c0*/  IADD3 R0, P2, PT, R0, R3, RZ ;  /* 0x0000000300007210 */ /* 0x000fe40007f5e0ff */
[----:B-1----:R-:W-:-:S04]  /*30d0*/  LEA R8, P1, R4, UR4, 0x1 ;  /* 0x0000000404087c11 */ /* 0x002fc8000f8208ff */
[----:B------:R-:W-:Y:S01]  /*30e0*/  LEA.HI.X R9, R4, UR5, R7, 0x1, P1 ;  /* 0x0000000504097c11 */ /* 0x000fe200088f0c07 */
[----:B------:R-:W-:Y:S01]  /*30f0*/  IMAD.X R7, RZ, RZ, R5, P2 ;  /* 0x000000ffff077224 */ /* 0x000fe200010e0605 */
[----:B------:R-:W-:-:S03]  /*3100*/  LEA R14, P1, R0, UR4, 0x1 ;  /* 0x00000004000e7c11 */ /* 0x000fc6000f8208ff */
[----:B------:R-:W3:Y:S01]  /*3110*/  LDG.E.U16.CONSTANT R8, desc[UR8][R8.64+0x100] ;  /* 0x0001000808087981 */ /* 0x000ee2000c1e9500 */
[----:B------:R-:W-:-:S05]  /*3120*/  LEA.HI.X R15, R0, UR5, R7, 0x1, P1 ;  /* 0x00000005000f7c11 */ /* 0x000fca00088f0c07 */
[----:B------:R-:W4:Y:S01]  /*3130*/  LDG.E.U16.CONSTANT R14, desc[UR8][R14.64+0x100] ;  /* 0x000100080e0e7981 */ /* 0x000f22000c1e9500 */
[----:B------:R-:W-:-:S05]  /*3140*/  LEA R4, R21, R10, 0x2 ;  /* 0x0000000a15047211 */ /* 0x000fca00078e10ff */
[----:B------:R-:W1:Y:S04]  /*3150*/  LDS R7, [R4] ;  /* 0x0000000004077984 */ /* 0x000e680000000800 */
[----:B------:R-:W5:Y:S01]  /*3160*/  LDS R16, [R4+0x4] ;  /* 0x0000040004107984 */ /* 0x000f620000000800 */
[----:B------:R-:W-:Y:S02]  /*3170*/  VIADD R21, R21, 0x2 ;  /* 0x0000000215157836 */ /* 0x000fe40000000000 */
[----:B---3--:R-:W-:-:S04]  /*3180*/  IMAD.U32 R0, R8, 0x10000, RZ ;  /* 0x0001000008007824 */ /* 0x008fc800078e00ff */
[----:B-1----:R-:W-:Y:S01]  /*3190*/  FMUL.FTZ R0, R0, R7 ;  /* 0x0000000700007220 */ /* 0x002fe20000410000 */
[----:B----4-:R-:W-:-:S03]  /*31a0*/  IMAD.U32 R7, R14, 0x10000, RZ ;  /* 0x000100000e077824 */ /* 0x010fc600078e00ff */
[----:B0-----:R-:W-:Y:S01]  /*31b0*/  FFMA.FTZ R19, R0, R6, R19 ;  /* 0x0000000600137223 */ /* 0x001fe20000010013 */
[----:B-----5:R-:W-:-:S04]  /*31c0*/  FMUL.FTZ R16, R7, R16 ;  /* 0x0000001007107220 */ /* 0x020fc80000410000 */
[----:B------:R-:W-:-:S07]  /*31d0*/  FFMA.FTZ R19, R16, R6, R19 ;  /* 0x0000000610137223 */ /* 0x000fce0000010013 */
.L_x_20306:
[----:B------:R-:W-:Y:S05]  /*31e0*/  @P0 BRA `(.L_x_20302) ;  /* 0x0000000000300947 */ /* 0x000fea0003800000 */
[----:B------:R-:W1:Y:S01]  /*31f0*/  LDCU.64 UR4, c[0x0][0x398] ;  /* 0x00007300ff0477ac */ /* 0x000e620008000a00 */
[----:B------:R-:W-:-:S05]  /*3200*/  IMAD R2, R21, 0xc0, R2 ;  /* 0x000000c015027824 */ /* 0x000fca00078e0202 */
[----:B------:R-:W-:-:S04]  /*3210*/  IADD3 R3, P0, PT, R2, R3, RZ ;  /* 0x0000000302037210 */ /* 0x000fc80007f1e0ff */
[----:B------:R-:W-:Y:S02]  /*3220*/  IADD3.X R0, PT, PT, RZ, R5, RZ, P0, !PT ;  /* 0x00000005ff007210 */ /* 0x000fe400007fe4ff */
[----:B-1----:R-:W-:-:S04]  /*3230*/  LEA R2, P0, R3, UR4, 0x1 ;  /* 0x0000000403027c11 */ /* 0x002fc8000f8008ff */
[----:B------:R-:W-:-:S05]  /*3240*/  LEA.HI.X R3, R3, UR5, R0, 0x1, P0 ;  /* 0x0000000503037c11 */ /* 0x000fca00080f0c00 */
[----:B------:R-:W3:Y:S01]  /*3250*/  LDG.E.U16.CONSTANT R2, desc[UR8][R2.64+0x100] ;  /* 0x0001000802027981 */ /* 0x000ee2000c1e9500 */
[----:B------:R-:W-:-:S05]  /*3260*/  IMAD R10, R21, 0x4, R10 ;  /* 0x00000004150a7824 */ /* 0x000fca00078e020a */
[----:B------:R-:W1:Y:S01]  /*3270*/  LDS R5, [R10] ;  /* 0x000000000a057984 */ /* 0x000e620000000800 */
[----:B---3--:R-:W-:-:S04]  /*3280*/  IMAD.U32 R0, R2, 0x10000, RZ ;  /* 0x0001000002007824 */ /* 0x008fc800078e00ff */
[----:B-1----:R-:W-:-:S04]  /*3290*/  FMUL.FTZ R0, R0, R5 ;  /* 0x0000000500007220 */ /* 0x002fc80000410000 */
[----:B0-----:R-:W-:-:S07]  /*32a0*/  FFMA.FTZ R19, R0, R6, R19 ;  /* 0x0000000600137223 */ /* 0x001fce0000010013 */
.L_x_20302:
[----:B------:R-:W-:-:S05]  /*32b0*/  F2FP.BF16.F32.PACK_AB R19, RZ, R19 ;  /* 0x00000013ff13723e */ /* 0x000fca00000010ff */
[----:B------:R-:W-:Y:S01]  /*32c0*/  STG.E.U16 desc[UR8][R12.64+0x100], R19 ;  /* 0x000100130c007986 */ /* 0x000fe2000c101508 */
[----:B------:R-:W-:Y:S05]  /*32d0*/  EXIT ;  /* 0x000000000000794d */ /* 0x000fea0003800000 */
.L_x_20307:
        /* <DEDUP_REMOVED lines=10> */
.L_x_27616:


//--------------------- .text._ZN4vllm25paged_attention_v2_kernelI13__nv_bfloat16S1_Li192ELi8ELi128ELNS_18Fp8KVCacheDataTypeE0ELb1ELi512EEEvPfS3_PT_PKS4_PKT0_SA_ifPKiSC_iPKfiiiSE_SE_iiiii --------------------------
	.section	.text._ZN4vllm25paged_attention_v2_kernelI13__nv_bfloat16S1_Li192ELi8ELi128ELNS_18Fp8KVCacheDataTypeE0ELb1ELi512EEEvPfS3_PT_PKS4_PKT0_SA_ifPKiSC_iPKfiiiSE_SE_iiiii,"ax",@progbits
	.align	128
        .global         _ZN4vllm25paged_attention_v2_kernelI13__nv_bfloat16S1_Li192ELi8ELi128ELNS_18Fp8KVCacheDataTypeE0ELb1ELi512EEEvPfS3_PT_PKS4_PKT0_SA_ifPKiSC_iPKfiiiSE_SE_iiiii
        .type           _ZN4vllm25paged_attention_v2_kernelI13__nv_bfloat16S1_Li192ELi8ELi128ELNS_18Fp8KVCacheDataTypeE0ELb1ELi512EEEvPfS3_PT_PKS4_PKT0_SA_ifPKiSC_iPKfiiiSE_SE_iiiii,@function
        .size           _ZN4vllm25paged_attention_v2_kernelI13__nv_bfloat16S1_Li192ELi8ELi128ELNS_18Fp8KVCacheDataTypeE0ELb1ELi512EEEvPfS3_PT_PKS4_PKT0_SA_ifPKiSC_iPKfiiiSE_SE_iiiii,(.L_x_27617 - _ZN4vllm25paged_attention_v2_kernelI13__nv_bfloat16S1_Li192ELi8ELi128ELNS_18Fp8KVCacheDataTypeE0ELb1ELi512EEEvPfS3_PT_PKS4_PKT0_SA_ifPKiSC_iPKfiiiSE_SE_iiiii)
        .other          _ZN4vllm25paged_attention_v2_kernelI13__nv_bfloat16S1_Li192ELi8ELi128ELNS_18Fp8KVCacheDataTypeE0ELb1ELi512EEEvPfS3_PT_PKS4_PKT0_SA_ifPKiSC_iPKfiiiSE_SE_iiiii,@"STO_CUDA_ENTRY STV_DEFAULT"
_ZN4vllm25paged_attention_v2_kernelI13__nv_bfloat16S1_Li192ELi8ELi128ELNS_18Fp8KVCacheDataTypeE0ELb1ELi512EEEvPfS3_PT_PKS4_PKT0_SA_ifPKiSC_iPKfiiiSE_SE_iiiii:
.text._ZN4vllm25paged_attention_v2_kernelI13__nv_bfloat16S1_Li192ELi8ELi128ELNS_18Fp8KVCacheDataTypeE0ELb1ELi512EEEvPfS3_PT_PKS4_PKT0_SA_ifPKiSC_iPKfiiiSE_SE_iiiii:
        /* <DEDUP_REMOVED lines=20> */
[----:B------:R-:W-:Y:S01]  /*0140*/  IMAD.MOV.U32 R23, RZ, RZ, RZ ;  /* 0x000000ffff177224 */ /* 0x000fe200078e00ff */
        /* <DEDUP_REMOVED lines=9> */
[----:B0-----:R-:W-:Y:S01]  /*01e0*/  ISETP.GT.U32.AND P0, PT, R2, 0x5f, PT ;  /* 0x0000005f0200780c */ /* 0x001fe20003f04070 */
[----:B------:R-:W-:Y:S01]  /*01f0*/  UISETP.NE.AND.EX UP0, UPT, UR7, URZ, UPT, UP0 ;  /* 0x000000ff0700728c */ /* 0x000fe2000bf05300 */
[----:B------:R-:W0:Y:S01]  /*0200*/  S2R R14, SR_CgaCtaId ;  /* 0x00000000000e7919 */ /* 0x000e220000008800 */
[----:B------:R-:W2:Y:S01]  /*0210*/  LDCU UR26, c[0x0][0x408] ;  /* 0x00008100ff1a77ac */ /* 0x000ea20008000800 */
[----:B------:R-:W3:Y:S01]  /*0220*/  LDCU UR27, c[0x0][0x3dc] ;  /* 0x00007b80ff1b77ac */ /* 0x000ee20008000800 */
[----:B-1----:R-:W1:Y:S01]  /*0230*/  MUFU.RCP R0, R0 ;  /* 0x0000000000007308 */ /* 0x002e620000001000 */
[----:B------:R-:W4:Y:S07]  /*0240*/  LDCU UR28, c[0x0][0x3b4] ;  /* 0x00007680ff1c77ac */ /* 0x000f2e0008000800 */
[----:B------:R-:W2:Y:S01]  /*0250*/  @!P0 LDC.64 R8, c[0x0][0x398] ;  /* 0x0000e600ff088b82 */ /* 0x000ea20000000a00 */
[----:B------:R-:W-:-:S02]  /*0260*/  @!P0 IMAD R4, R4, 0xc0, RZ ;  /* 0x000000c004048824 */ /* 0x000fc400078e02ff */
[----:B------:R-:W-:Y:S01]  /*0270*/  @!P0 IMAD.SHL.U32 R3, R2, 0x2, RZ ;  /* 0x0000000202038824 */ /* 0x000fe200078e00ff */
[----:B------:R-:W0:Y:S04]  /*0280*/  LDCU.64 UR22, c[0x0][0x3a0] ;  /* 0x00007400ff1677ac */ /* 0x000e280008000a00 */
[----:B------:R-:W-:-:S04]  /*0290*/  @!P0 IADD3 R3, P1, P2, R3, UR4, R4 ;  /* 0x0000000403038c10 */ /* 0x000fc8000fa3e004 */
[----:B------:R-:W-:Y:S01]  /*02a0*/  @!P0 IADD3.X R6, PT, PT, RZ, UR5, RZ, P1, P2 ;  /* 0x00000005ff068c10 */ /* 0x000fe20008fe44ff */
[----:B------:R-:W3:Y:S01]  /*02b0*/  LDCU UR19, c[0x0][0x370] ;  /* 0x00006e00ff1377ac */ /* 0x000ee20008000800 */
[----:B------:R-:W4:Y:S01]  /*02c0*/  @UP0 LDCU.64 UR4, c[0x0][0x3d0] ;  /* 0x00007a00ff0407ac */ /* 0x000f220008000a00 */
[C---:B--2---:R-:W-:Y:S02]  /*02d0*/  @!P0 LEA R4, P1, R3.reuse, R8, 0x1 ;  /* 0x0000000803048211 */ /* 0x044fe400078208ff */
[----:B-1----:R-:W-:Y:S02]  /*02e0*/  IADD3 R8, PT, PT, R0, 0xffffffe, RZ ;  /* 0x0ffffffe00087810 */ /* 0x002fe40007ffe0ff */
[----:B------:R-:W-:Y:S02]  /*02f0*/  @!P0 LEA.HI.X R5, R3, R9, R6, 0x1, P1 ;  /* 0x0000000903058211 */ /* 0x000fe400008f0c06 */
[----:B------:R1:W2:Y:S03]  /*0300*/  F2I.FTZ.U32.TRUNC.NTZ R9, R8 ;  /* 0x0000000800097305 */ /* 0x0002a6000021f000 */
[----:B------:R0:W3:Y:S01]  /*0310*/  @!P0 LDG.E.CONSTANT R4, desc[UR12][R4.64] ;  /* 0x0000000c04048981 */ /* 0x0000e2000c1e9900 */
[----:B------:R-:W-:Y:S01]  /*0320*/  PLOP3.LUT P1, PT, PT, PT, UP0, 0x80, 0x8 ;  /* 0x000000000008781c */ /* 0x000fe20003f2f008 */
[----:B----4-:R-:W-:Y:S01]  /*0330*/  @UP0 UIMAD.WIDE.U32 UR4, UR17, 0x4, UR4 ;  /* 0x00000004110408a5 */ /* 0x010fe2000f8e0004 */
[----:B-1----:R-:W-:-:S05]  /*0340*/  IMAD.MOV.U32 R8, RZ, RZ, RZ ;  /* 0x000000ffff087224 */ /* 0x002fca00078e00ff */
[----:B------:R-:W-:Y:S01]  /*0350*/  MOV R6, UR4 ;  /* 0x0000000400067c02 */ /* 0x000fe20008000f00 */
[----:B------:R-:W-:Y:S02]  /*0360*/  IMAD.U32 R7, RZ, RZ, UR5 ;  /* 0x00000005ff077e24 */ /* 0x000fe4000f8e00ff */
[----:B--2---:R-:W-:-:S03]  /*0370*/  IMAD.MOV R0, RZ, RZ, -R9 ;  /* 0x000000ffff007224 */ /* 0x004fc600078e0a09 */
[----:B------:R1:W5:Y:S01]  /*0380*/  @P1 LDG.E.CONSTANT R23, desc[UR12][R6.64] ;  /* 0x0000000c06171981 */ /* 0x000362000c1e9900 */
[----:B------:R-:W-:Y:S01]  /*0390*/  IMAD R3, R0, R11, RZ ;  /* 0x0000000b00037224 */ /* 0x000fe200078e02ff */
[----:B---3--:R-:W-:-:S03]  /*03a0*/  IABS R0, UR19 ;  /* 0x0000001300007c13 */ /* 0x008fc60008000000 */
[----:B------:R-:W-:-:S06]  /*03b0*/  IMAD.HI.U32 R8, R9, R3, R8 ;  /* 0x0000000309087227 */ /* 0x000fcc00078e0008 */
[----:B------:R-:W-:-:S05]  /*03c0*/  IMAD.HI.U32 R8, R8, R0, RZ ;  /* 0x0000000008087227 */ /* 0x000fca00078e00ff */
[----:B------:R-:W-:-:S13]  /*03d0*/  R2UR UR4, R8 ;  /* 0x00000000080472ca */ /* 0x000fda00000e0000 */
[----:B------:R-:W-:-:S05]  /*03e0*/  IADD3 R3, PT, PT, RZ, -UR4, RZ ;  /* 0x80000004ff037c10 */ /* 0x000fca000fffe0ff */
        /* <DEDUP_REMOVED lines=12> */
[----:B------:R-:W-:-:S12]  /*04b0*/  UISETP.NE.AND UP0, UPT, UR10, URZ, UPT ;  /* 0x000000ff0a00728c */ /* 0x000fd8000bf05270 */
[----:B------:R-:W-:Y:S02]  /*04c0*/  UMOV UR14, UR4 ;  /* 0x00000004000e7c82 */ /* 0x000fe40008000000 */
[----:B------:R-:W-:Y:S02]  /*04d0*/  @!UP1 UIADD3 UR14, UPT, UPT, URZ, -UR14, URZ ;  /* 0x8000000eff0e9290 */ /* 0x000fe4000fffe0ff */
[----:B------:R-:W-:Y:S01]  /*04e0*/  @!UP0 ULOP3.LUT UR14, URZ, UR10, URZ, 0x33, !UPT ;  /* 0x0000000aff0e8292 */ /* 0x000fe2000f8e33ff */
[----:B------:R-:W-:-:S05]  /*04f0*/  IMAD.U32 R0, RZ, RZ, UR25 ;  /* 0x00000019ff007e24 */ /* 0x000fca000f8e00ff */
[----:B------:R-:W-:-:S04]  /*0500*/  MOV R11, UR14 ;  /* 0x0000000e000b7c02 */ /* 0x000fc80008000f00 */
[----:B------:R-:W-:Y:S02]  /*0510*/  IABS R3, R11 ;  /* 0x0000000b00037213 */ /* 0x000fe40000000000 */
[----:B------:R-:W-:Y:S02]  /*0520*/  IABS R0, R0 ;  /* 0x0000000000007213 */ /* 0x000fe40000000000 */
[----:B0-----:R-:W0:Y:S08]  /*0530*/  I2F.RP R5, R3 ;  /* 0x0000000300057306 */ /* 0x001e300000209400 */
[----:B------:R-:W2:Y:S08]  /*0540*/  I2F.RP R10, R0 ;  /* 0x00000000000a7306 */ /* 0x000eb00000209400 */
[----:B0-----:R-:W1:Y:S08]  /*0550*/  MUFU.RCP R5, R5 ;  /* 0x0000000500057308 */ /* 0x001e700000001000 */
[----:B--2---:R-:W0:Y:S01]  /*0560*/  MUFU.RCP R10, R10 ;  /* 0x0000000a000a7308 */ /* 0x004e220000001000 */
[----:B-1----:R-:W-:-:S07]  /*0570*/  VIADD R6, R5, 0xffffffe ;  /* 0x0ffffffe05067836 */ /* 0x002fce0000000000 */
[----:B------:R1:W2:Y:S01]  /*0580*/  F2I.FTZ.U32.TRUNC.NTZ R7, R6 ;  /* 0x0000000600077305 */ /* 0x0002a2000021f000 */
[----:B0-----:R-:W-:-:S07]  /*0590*/  IADD3 R8, PT, PT, R10, 0xffffffe, RZ ;  /* 0x0ffffffe0a087810 */ /* 0x001fce0007ffe0ff */
[----:B------:R0:W3:Y:S01]  /*05a0*/  F2I.FTZ.U32.TRUNC.NTZ R9, R8 ;  /* 0x0000000800097305 */ /* 0x0000e2000021f000 */
[----:B-1----:R-:W-:-:S05]  /*05b0*/  IMAD.MOV.U32 R6, RZ, RZ, RZ ;  /* 0x000000ffff067224 */ /* 0x002fca00078e00ff */
[----:B------:R-:W-:Y:S02]  /*05c0*/  R2UR UR4, R6 ;  /* 0x00000000060472ca */ /* 0x000fe400000e0000 */
[----:B--2---:R-:W-:Y:S01]  /*05d0*/  R2UR UR5, R7 ;  /* 0x00000000070572ca */ /* 0x004fe200000e0000 */
[----:B0-----:R-:W-:Y:S01]  /*05e0*/  IMAD.MOV.U32 R8, RZ, RZ, RZ ;  /* 0x000000ffff087224 */ /* 0x001fe200078e00ff */
[----:B------:R-:W-:-:S04]  /*05f0*/  IADD3 R12, PT, PT, RZ, -R7, RZ ;  /* 0x80000007ff0c7210 */ /* 0x000fc80007ffe0ff */
[----:B------:R-:W-:Y:S02]  /*0600*/  R2UR UR6, R8 ;  /* 0x00000000080672ca */ /* 0x000fe400000e0000 */
[C---:B---3--:R-:W-:Y:S01]  /*0610*/  R2UR UR7, R9.reuse ;  /* 0x00000000090772ca */ /* 0x048fe200000e0000 */
[----:B------:R-:W-:Y:S01]  /*0620*/  IMAD R5, R9, R0, RZ ;  /* 0x0000000009057224 */ /* 0x000fe200078e02ff */
[----:B------:R-:W-:Y:S01]  /*0630*/  IABS R13, UR17 ;  /* 0x00000011000d7c13 */ /* 0x000fe20008000000 */
[----:B------:R-:W-:Y:S02]  /*0640*/  IMAD R6, R12, R3, RZ ;  /* 0x000000030c067224 */ /* 0x000fe400078e02ff */
[----:B------:R-:W-:Y:S02]  /*0650*/  IMAD.MOV R5, RZ, RZ, -R5 ;  /* 0x000000ffff057224 */ /* 0x000fe400078e0a05 */
[----:B------:R-:W-:Y:S01]  /*0660*/  IMAD.HI.U32 R6, R7, R6, UR4 ;  /* 0x0000000407067e27 */ /* 0x000fe2000f8e0006 */
[----:B------:R-:W-:-:S04]  /*0670*/  MOV R7, R13 ;  /* 0x0000000d00077202 */ /* 0x000fc80000000f00 */
[----:B------:R-:W-:Y:S01]  /*0680*/  R2UR UR4, R6 ;  /* 0x00000000060472ca */ /* 0x000fe200000e0000 */
[----:B------:R-:W-:Y:S01]  /*0690*/  IMAD.HI.U32 R5, R9, R5, UR6 ;  /* 0x0000000609057e27 */ /* 0x000fe2000f8e0005 */
[----:B------:R-:W-:-:S03]  /*06a0*/  R2UR UR6, R7 ;  /* 0x00000000070672ca */ /* 0x000fc600000e0000 */
[----:B------:R-:W-:Y:S01]  /*06b0*/  IMAD.U32 R10, RZ, RZ, UR9 ;  /* 0x00000009ff0a7e24 */ /* 0x000fe2000f8e00ff */
[----:B------:R-:W-:-:S04]  /*06c0*/  R2UR UR29, R5 ;  /* 0x00000000051d72ca */ /* 0x000fc800000e0000 */
[----:B------:R-:W-:Y:S02]  /*06d0*/  IABS R8, R10 ;  /* 0x0000000a00087213 */ /* 0x000fe40000000000 */
[----:B------:R-:W-:Y:S02]  /*06e0*/  IABS R11, R11 ;  /* 0x0000000b000b7213 */ /* 0x000fe40000000000 */
[----:B------:R-:W-:Y:S01]  /*06f0*/  R2UR UR11, R8 ;  /* 0x00000000080b72ca */ /* 0x000fe200000e0000 */
[----:B------:R-:W-:Y:S02]  /*0700*/  UIMAD.WIDE.U32 UR4, UR4, UR6, URZ ;  /* 0x00000006040472a5 */ /* 0x000fe4000f8e00ff */
[----:B------:R-:W-:Y:S02]  /*0710*/  IMAD.U32 R5, RZ, RZ, UR6 ;  /* 0x00000006ff057e24 */ /* 0x000fe4000f8e00ff */
[----:B------:R-:W-:-:S03]  /*0720*/  IMAD.MOV R6, RZ, RZ, -R11 ;  /* 0x000000ffff067224 */ /* 0x000fc600078e0a0b */
[----:B------:R-:W-:Y:S02]  /*0730*/  UMOV UR8, UR5 ;  /* 0x0000000500087c82 */ /* 0x000fe40008000000 */
[----:B------:R-:W-:-:S03]  /*0740*/  IMAD R6, R6, UR8, R5 ;  /* 0x0000000806067c24 */ /* 0x000fc6000f8e0205 */
[----:B------:R-:W-:Y:S02]  /*0750*/  UIMAD.WIDE.U32 UR6, UR29, UR11, URZ ;  /* 0x0000000b1d0672a5 */ /* 0x000fe4000f8e00ff */
[----:B------:R-:W-:-:S04]  /*0760*/  ISETP.GT.U32.AND P1, PT, R3, R6, PT ;  /* 0x000000060300720c */ /* 0x000fc80003f24070 */
[----:B------:R-:W-:-:S05]  /*0770*/  IADD3 R5, PT, PT, RZ, -UR7, RZ ;  /* 0x80000007ff057c10 */ /* 0x000fca000fffe0ff */
[C---:B------:R-:W-:Y:S01]  /*0780*/  IMAD R5, R0.reuse, R5, UR11 ;  /* 0x0000000b00057e24 */ /* 0x040fe2000f8e0205 */
[----:B------:R-:W-:Y:S01]  /*0790*/  ULOP3.LUT UR9, UR9, UR25, URZ, 0x3c, !UPT ;  /* 0x0000001909097292 */ /* 0x000fe2000f8e3cff */
[----:B------:R-:W-:Y:S01]  /*07a0*/  MOV R11, 0x400 ;  /* 0x00000400000b7802 */ /* 0x000fe20000000f00 */
[----:B------:R-:W-:Y:S01]  /*07b0*/  UIADD3 UR4, UPT, UPT, UR21, 0x7, URZ ;  /* 0x0000000715047890 */ /* 0x000fe2000fffe0ff */
[----:B------:R-:W-:Y:S01]  /*07c0*/  VOTEU.ANY UP4, P1 ;  /* 0x0000000000ff7886 */ /* 0x000fe20000880100 */
[----:B------:R-:W-:Y:S02]  /*07d0*/  ISETP.GT.U32.AND P2, PT, R0, R5, PT ;  /* 0x000000050000720c */ /* 0x000fe40003f44070 */
[----:B------:R-:W-:Y:S01]  /*07e0*/  LOP3.LUT R22, R2, 0x3, RZ, 0xc0, !PT ;  /* 0x0000000302167812 */ /* 0x000fe200078ec0ff */
[----:B------:R-:W-:Y:S01]  /*07f0*/  ULEA UR5, UR18, 0x40, 0x6 ;  /* 0x0000004012057891 */ /* 0x000fe2000f8e30ff */
[----:B------:R-:W-:Y:S01]  /*0800*/  PLOP3.LUT P1, PT, PT, PT, UP4, 0x80, 0x8 ;  /* 0x000000000008781c */ /* 0x000fe20003f2f048 */
[----:B------:R-:W0:Y:S01]  /*0810*/  LDCU UR11, c[0x0][0x3f8] ;  /* 0x00007f00ff0b77ac */ /* 0x000e220008000800 */
[--C-:B------:R-:W-:Y:S01]  /*0820*/  SHF.R.U32.HI R12, RZ, 0x2, R2.reuse ;  /* 0x00000002ff0c7819 */ /* 0x100fe20000011602 */
[----:B------:R-:W-:Y:S01]  /*0830*/  IMAD.U32 R7, RZ, RZ, UR18 ;  /* 0x00000012ff077e24 */ /* 0x000fe2000f8e00ff */
[----:B------:R-:W-:Y:S01]  /*0840*/  SHF.R.U32.HI R10, RZ, 0x5, R2 ;  /* 0x00000005ff0a7819 */ /* 0x000fe20000011602 */
[----:B------:R-:W-:Y:S01]  /*0850*/  UISETP.GE.AND UP0, UPT, UR26, URZ, UPT ;  /* 0x000000ff1a00728c */ /* 0x000fe2000bf06270 */
[----:B------:R-:W1:Y:S03]  /*0860*/  LDCU UR6, c[0x0][0x3c8] ;  /* 0x00007900ff0677ac */ /* 0x000e660008000800 */
[----:B------:R-:W-:Y:S01]  /*0870*/  VOTEU.ANY UP5, P2 ;  /* 0x0000000000ff7886 */ /* 0x000fe200010a0100 */
[----:B------:R-:W-:-:S03]  /*0880*/  PLOP3.LUT P2, PT, PT, PT, UP5, 0x80, 0x8 ;  /* 0x000000000008781c */ /* 0x000fc60003f4f058 */
[----:B------:R-:W-:-:S05]  /*0890*/  @!P1 IMAD.IADD R6, R6, 0x1, -R3 ;  /* 0x0000000106069824 */ /* 0x000fca00078e0a03 */
[----:B------:R-:W-:Y:S01]  /*08a0*/  ISETP.GE.U32.AND P1, PT, R6, R3, PT ;  /* 0x000000030600720c */ /* 0x000fe20003f26070 */
[----:B------:R-:W-:Y:S01]  /*08b0*/  @!UP5 UIADD3 UR7, UPT, UPT, UR7, 0x1, URZ ;  /* 0x000000010707d890 */ /* 0x000fe2000fffe0ff */
[----:B------:R-:W-:Y:S01]  /*08c0*/  LEA R3, R14, R11, 0x18 ;  /* 0x0000000b0e037211 */ /* 0x000fe200078ec0ff */
[----:B------:R-:W-:Y:S02]  /*08d0*/  UISETP.GE.AND UP2, UPT, UR9, URZ, UPT ;  /* 0x000000ff0900728c */ /* 0x000fe4000bf46270 */
[----:B------:R-:W-:Y:S01]  /*08e0*/  @!P2 IMAD.IADD R5, R5, 0x1, -R0 ;  /* 0x000000010505a824 */ /* 0x000fe200078e0a00 */
[----:B------:R-:W-:Y:S02]  /*08f0*/  ULOP3.LUT UR9, UR17, UR14, URZ, 0x3c, !UPT ;  /* 0x0000000e11097292 */ /* 0x000fe4000f8e3cff */
[----:B------:R-:W-:Y:S02]  /*0900*/  @!UP4 UIADD3 UR8, UPT, UPT, UR8, 0x1, URZ ;  /* 0x000000010808c890 */ /* 0x000fe4000fffe0ff */
[----:B------:R-:W-:-:S03]  /*0910*/  ISETP.GE.U32.AND P2, PT, R5, R0, PT ;  /* 0x000000000500720c */ /* 0x000fc60003f46070 */
[----:B------:R-:W-:Y:S01]  /*0920*/  VOTEU.ANY UP5, P1 ;  /* 0x0000000000ff7886 */ /* 0x000fe200008a0100 */
[----:B------:R-:W-:Y:S01]  /*0930*/  USHF.R.U32.HI UR4, URZ, 0x3, UR4 ;  /* 0x00000003ff047899 */ /* 0x000fe20008011604 */
[----:B------:R-:W-:Y:S01]  /*0940*/  IMAD R3, R22, 0x60, R3 ;  /* 0x0000006016037824 */ /* 0x000fe200078e0203 */
[----:B------:R-:W-:Y:S02]  /*0950*/  UISETP.GE.AND UP4, UPT, UR9, URZ, UPT ;  /* 0x000000ff0900728c */ /* 0x000fe4000bf86270 */
[----:B------:R-:W-:Y:S02]  /*0960*/  @UP5 UIADD3 UR8, UPT, UPT, UR8, 0x1, URZ ;  /* 0x0000000108085890 */ /* 0x000fe4000fffe0ff */
[----:B------:R-:W-:Y:S02]  /*0970*/  UISETP.NE.AND UP5, UPT, UR14, URZ, UPT ;  /* 0x000000ff0e00728c */ /* 0x000fe4000bfa5270 */
[----:B------:R-:W-:Y:S01]  /*0980*/  UISETP.LT.U32.AND UP3, UPT, UR4, UR5, UPT ;  /* 0x000000050400728c */ /* 0x000fe2000bf61070 */
[----:B------:R-:W-:Y:S01]  /*0990*/  @!P0 LEA R5, R12, R3, 0x2 ;  /* 0x000000030c058211 */ /* 0x000fe200078e10ff */
[----:B------:R-:W-:-:S02]  /*09a0*/  IMAD R16, R7, 0x40, R10 ;  /* 0x0000004007107824 */ /* 0x000fc400078e020a */
[----:B------:R-:W-:Y:S01]  /*09b0*/  USEL UR4, UR4, UR5, UP3 ;  /* 0x0000000504047287 */ /* 0x000fe20009800000 */
[----:B------:R-:W-:Y:S01]  /*09c0*/  VOTEU.ANY UP6, P2 ;  /* 0x0000000000ff7886 */ /* 0x000fe200010c0100 */
[----:B------:R-:W-:Y:S02]  /*09d0*/  UMOV UR15, UR8 ;  /* 0x00000008000f7c82 */ /* 0x000fe40008000000 */
[----:B------:R-:W-:Y:S02]  /*09e0*/  @!UP4 UIADD3 UR15, UPT, UPT, URZ, -UR15, URZ ;  /* 0x8000000fff0fc290 */ /* 0x000fe4000fffe0ff */
[----:B------:R-:W-:Y:S01]  /*09f0*/  @!UP5 ULOP3.LUT UR15, URZ, UR14, URZ, 0x33, !UPT ;  /* 0x0000000eff0fd292 */ /* 0x000fe2000f8e33ff */
[----:B------:R2:W-:Y:S01]  /*0a00*/  @!P0 STS [R5], R4 ;  /* 0x0000000405008388 */ /* 0x0005e20000000800 */
[----:B------:R-:W-:Y:S01]  /*0a10*/  ISETP.GE.U32.AND P0, PT, R16, UR4, PT ;  /* 0x0000000410007c0c */ /* 0x000fe2000bf06070 */
[----:B------:R-:W-:Y:S02]  /*0a20*/  UISETP.NE.AND UP1, UPT, UR25, URZ, UPT ;  /* 0x000000ff1900728c */ /* 0x000fe4000bf25270 */
[----:B------:R-:W-:-:S02]  /*0a30*/  @UP6 UIADD3 UR7, UPT, UPT, UR7, 0x1, URZ ;  /* 0x0000000107076890 */ /* 0x000fc4000fffe0ff */
[----:B0-----:R-:W-:Y:S02]  /*0a40*/  @!UP0 UIMAD UR5, UR10, UR11, UR15 ;  /* 0x0000000b0a0582a4 */ /* 0x001fe4000f8e020f */
[----:B------:R-:W-:Y:S02]  /*0a50*/  @UP0 UIMAD UR9, UR19, UR11, UR17 ;  /* 0x0000000b130902a4 */ /* 0x000fe4000f8e0211 */
[----:B------:R-:W-:Y:S01]  /*0a60*/  @!UP0 UIADD3 UR5, UPT, UPT, URZ, -UR5, URZ ;  /* 0x80000005ff058290 */ /* 0x000fe2000fffe0ff */
[----:B------:R-:W-:Y:S01]  /*0a70*/  UMOV UR14, UR7 ;  /* 0x00000007000e7c82 */ /* 0x000fe20008000000 */
[----:B------:R-:W-:Y:S01]  /*0a80*/  @UP0 UIMAD UR9, UR9, UR26, 0x1 ;  /* 0x00000001090904a4 */ /* 0x000fe2000f8e021a */
[----:B------:R-:W-:Y:S01]  /*0a90*/  BSSY B0, `(.L_x_20308) ;  /* 0x0000162000007945 */ /* 0x000fe20003800000 */
[----:B------:R-:W-:Y:S02]  /*0aa0*/  @!UP2 UIADD3 UR14, UPT, UPT, URZ, -UR14, URZ ;  /* 0x8000000eff0ea290 */ /* 0x000fe4000fffe0ff */
[----:B-1----:R-:W-:-:S02]  /*0ab0*/  UIMAD UR6, UR16, UR6, URZ ;  /* 0x00000006100672a4 */ /* 0x002fc4000f8e02ff */
[----:B------:R-:W-:Y:S02]  /*0ac0*/  @!UP1 ULOP3.LUT UR14, URZ, UR25, URZ, 0x33, !UPT ;  /* 0x00000019ff0e9292 */ /* 0x000fe4000f8e33ff */
[----:B------:R-:W-:Y:S01]  /*0ad0*/  @!UP0 UIMAD UR9, UR26, UR5, 0x1 ;  /* 0x000000011a0984a4 */ /* 0x000fe2000f8e0205 */
[----:B--2---:R-:W-:Y:S01]  /*0ae0*/  MOV R4, 0xff7fffff ;  /* 0xff7fffff00047802 */ /* 0x004fe20000000f00 */
[----:B------:R-:W-:Y:S01]  /*0af0*/  IMAD.MOV.U32 R5, RZ, RZ, R0 ;  /* 0x000000ffff057224 */ /* 0x000fe200078e0000 */
[----:B------:R-:W-:Y:S06]  /*0b00*/  BAR.SYNC.DEFER_BLOCKING 0x0 ;  /* 0x0000000000007b1d */ /* 0x000fec0000010000 */
[----:B------:R-:W-:Y:S05]  /*0b10*/  @P0 BRA `(.L_x_20309) ;  /* 0x0000001400640947 */ /* 0x000fea0003800000 */
[----:B------:R-:W0:Y:S01]  /*0b20*/  LDCU.64 UR10, c[0x0][0x3b8] ;  /* 0x00007700ff0a77ac */ /* 0x000e220008000a00 */
[----:B------:R-:W-:Y:S01]  /*0b30*/  IMAD.WIDE.U32 R6, R16, 0x4, RZ ;  /* 0x0000000410067825 */ /* 0x000fe200078e00ff */
[----:B------:R-:W-:Y:S01]  /*0b40*/  SHF.L.U32 R0, R12, 0x2, RZ ;  /* 0x000000020c007819 */ /* 0x000fe200000006ff */
[----:B------:R-:W1:Y:S02]  /*0b50*/  LDCU UR4, c[0x0][0x3e0] ;  /* 0x00007c00ff0477ac */ /* 0x000e640008000800 */
[----:B------:R-:W-:Y:S02]  /*0b60*/  IMAD.U32 R9, RZ, RZ, UR6 ;  /* 0x00000006ff097e24 */ /* 0x000fe4000f8e00ff */
[----:B------:R-:W-:Y:S01]  /*0b70*/  VIADD R11, R11, 0x1a0 ;  /* 0x000001a00b0b7836 */ /* 0x000fe20000000000 */
[----:B------:R-:W2:Y:S01]  /*0b80*/  LDCU UR5, c[0x0][0x3fc] ;  /* 0x00007f80ff0577ac */ /* 0x000ea20008000800 */
[----:B------:R-:W-:Y:S01]  /*0b90*/  IMAD.WIDE R8, R9, 0x4, R6 ;  /* 0x0000000409087825 */ /* 0x000fe200078e0206 */
[----:B------:R-:W-:-:S02]  /*0ba0*/  LOP3.LUT R7, R0, 0x1c, RZ, 0xc0, !PT ;  /* 0x0000001c00077812 */ /* 0x000fc400078ec0ff */
[----:B------:R-:W-:Y:S01]  /*0bb0*/  LEA R0, R14, R11, 0x18 ;  /* 0x0000000b0e007211 */ /* 0x000fe200078ec0ff */
[----:B------:R-:W-:Y:S02]  /*0bc0*/  IMAD.MOV.U32 R4, RZ, RZ, -0x800001 ;  /* 0xff7fffffff047424 */ /* 0x000fe400078e00ff */
[----:B------:R-:W-:Y:S01]  /*0bd0*/  IMAD R7, R10, 0x20, R7 ;  /* 0x000000200a077824 */ /* 0x000fe200078e0207 */
[----:B0-----:R-:W-:-:S04]  /*0be0*/  IADD3 R6, P0, PT, R8, UR10, RZ ;  /* 0x0000000a08067c10 */ /* 0x001fc8000ff1e0ff */
[----:B------:R-:W-:Y:S01]  /*0bf0*/  IADD3 R7, PT, PT, R7, R0, RZ ;  /* 0x0000000007077210 */ /* 0x000fe20007ffe0ff */
[C---:B------:R-:W-:Y:S01]  /*0c00*/  IMAD.SHL.U32 R0, R12.reuse, 0x8, RZ ;  /* 0x000000080c007824 */ /* 0x040fe200078e00ff */
[----:B-1----:R-:W-:Y:S01]  /*0c10*/  UIMAD UR4, UR15, UR4, URZ ;  /* 0x000000040f0472a4 */ /* 0x002fe2000f8e02ff */
[----:B------:R-:W-:Y:S02]  /*0c20*/  IADD3.X R17, PT, PT, R9, UR11, RZ, P0, !PT ;  /* 0x0000000b09117c10 */ /* 0x000fe400087fe4ff */
[----:B------:R-:W-:Y:S01]  /*0c30*/  LOP3.LUT R12, R12, 0x7, RZ, 0xc0, !PT ;  /* 0x000000070c0c7812 */ /* 0x000fe200078ec0ff */
[----:B--2---:R-:W-:Y:S01]  /*0c40*/  IMAD.U32 R21, RZ, RZ, UR5 ;  /* 0x00000005ff157e24 */ /* 0x004fe2000f8e00ff */
[----:B------:R-:W-:Y:S02]  /*0c50*/  LEA R9, R10, UR24, 0x3 ;  /* 0x000000180a097c11 */ /* 0x000fe4000f8e18ff */
[----:B------:R-:W-:Y:S02]  /*0c60*/  LOP3.LUT R0, R0, 0x38, RZ, 0xc0, !PT ;  /* 0x0000003800007812 */ /* 0x000fe400078ec0ff */
[----:B------:R-:W-:Y:S01]  /*0c70*/  IADD3 R12, PT, PT, R12, R9, RZ ;  /* 0x000000090c0c7210 */ /* 0x000fe20007ffe0ff */
[----:B------:R-:W-:Y:S01]  /*0c80*/  VIADD R18, R9, 0x1 ;  /* 0x0000000109127836 */ /* 0x000fe20000000000 */
[----:B------:R-:W-:-:S02]  /*0c90*/  IADD3 R24, P0, PT, R0, UR4, RZ ;  /* 0x0000000400187c10 */ /* 0x000fc4000ff1e0ff */
[----:B------:R-:W-:Y:S01]  /*0ca0*/  MOV R0, UR4 ;  /* 0x0000000400007c02 */ /* 0x000fe20008000f00 */
[C---:B------:R-:W-:Y:S01]  /*0cb0*/  VIADD R19, R12.reuse, -UR21 ;  /* 0x800000150c137c36 */ /* 0x040fe20008000000 */
[----:B------:R-:W-:Y:S01]  /*0cc0*/  IADD3 R21, PT, PT, -R21, UR14, RZ ;  /* 0x0000000e15157c10 */ /* 0x000fe2000fffe1ff */
[----:B------:R-:W-:Y:S01]  /*0cd0*/  VIADD R20, R12, 0x1 ;  /* 0x000000010c147836 */ /* 0x000fe20000000000 */
[----:B------:R-:W-:-:S07]  /*0ce0*/  LEA.HI.X.SX32 R25, R0, RZ, 0x1, P0 ;  /* 0x000000ff00197211 */ /* 0x000fce00000f0eff */
.L_x_20314:
        /* <DEDUP_REMOVED lines=51> */
.L_x_20311:
[----:B------:R-:W-:Y:S01]  /*1020*/  IMAD.MOV.U32 R10, RZ, RZ, R6 ;  /* 0x000000ffff0a7224 */ /* 0x000fe200078e0006 */
[----:B------:R-:W-:-:S05]  /*1030*/  MOV R11, R17 ;  /* 0x00000011000b7202 */ /* 0x000fca0000000f00 */
        /* <DEDUP_REMOVED lines=16> */
[C---:B0-----:R-:W-:Y:S01]  /*1140*/  IMAD.U32 R13, R9.reuse, 0x10000, RZ ;  /* 0x00010000090d7824 */ /* 0x041fe200078e00ff */
[----:B------:R-:W-:-:S02]  /*1150*/  PRMT R9, R9, 0x7632, R9 ;  /* 0x0000763209097816 */ /* 0x000fc40000000009 */
[----:B------:R-:W4:Y:S02]  /*1160*/  LDG.E.CONSTANT R36, desc[UR12][R38.64+0x700] ;  /* 0x0007000c26247981 */ /* 0x000f24000c1e9900 */
[----:B------:R-:W-:Y:S02]  /*1170*/  SHF.L.U32 R9, R9, 0x10, RZ ;  /* 0x0000001009097819 */ /* 0x000fe400000006ff */
[----:B------:R-:W4:Y:S01]  /*1180*/  LDG.E.CONSTANT R35, desc[UR12][R38.64+0x800] ;  /* 0x0008000c26237981 */ /* 0x000f22000c1e9900 */
[C---:B--2---:R-:W-:Y:S02]  /*1190*/  SHF.L.U32 R30, R15.reuse, 0x10, RZ ;  /* 0x000000100f1e7819 */ /* 0x044fe400000006ff */
[----:B------:R-:W-:-:S03]  /*11a0*/  PRMT R15, R15, 0x7632, R15 ;  /* 0x000076320f0f7816 */ /* 0x000fc6000000000f */
[----:B------:R-:W-:Y:S01]  /*11b0*/  FMUL.FTZ R32, R13, R30 ;  /* 0x0000001e0d207220 */ /* 0x000fe20000410000 */
[C---:B------:R-:W-:Y:S01]  /*11c0*/  IMAD.U32 R13, R8.reuse, 0x10000, RZ ;  /* 0x00010000080d7824 */ /* 0x040fe200078e00ff */
[----:B------:R-:W-:Y:S01]  /*11d0*/  PRMT R8, R8, 0x7632, R8 ;  /* 0x0000763208087816 */ /* 0x000fe20000000008 */
[C---:B---3--:R-:W-:Y:S01]  /*11e0*/  IMAD.U32 R30, R14.reuse, 0x10000, RZ ;  /* 0x000100000e1e7824 */ /* 0x048fe200078e00ff */
[----:B------:R-:W-:-:S03]  /*11f0*/  PRMT R14, R14, 0x7632, R14 ;  /* 0x000076320e0e7816 */ /* 0x000fc6000000000e */
[----:B------:R-:W-:Y:S01]  /*1200*/  FFMA.FTZ R13, R13, R30, R32 ;  /* 0x0000001e0d0d7223 */ /* 0x000fe20000010020 */
[----:B------:R-:W-:Y:S01]  /*1210*/  IMAD.U32 R30, R15, 0x10000, RZ ;  /* 0x000100000f1e7824 */ /* 0x000fe200078e00ff */
[----:B------:R-:W2:Y:S01]  /*1220*/  LDG.E.CONSTANT R32, desc[UR12][R38.64+0x500] ;  /* 0x0005000c26207981 */ /* 0x000ea2000c1e9900 */
[----:B------:R-:W-:Y:S02]  /*1230*/  IMAD.U32 R8, R8, 0x10000, RZ ;  /* 0x0001000008087824 */ /* 0x000fe400078e00ff */
[----:B------:R-:W-:Y:S01]  /*1240*/  FMUL.FTZ R15, R9, R30 ;  /* 0x0000001e090f7220 */ /* 0x000fe20000410000 */
[----:B------:R-:W-:Y:S01]  /*1250*/  SHF.L.U32 R9, R14, 0x10, RZ ;  /* 0x000000100e097819 */ /* 0x000fe200000006ff */
[C---:B------:R-:W-:Y:S01]  /*1260*/  IMAD.U32 R14, R10.reuse, 0x10000, RZ ;  /* 0x000100000a0e7824 */ /* 0x040fe200078e00ff */
[----:B------:R-:W-:Y:S02]  /*1270*/  PRMT R10, R10, 0x7632, R10 ;  /* 0x000076320a0a7816 */ /* 0x000fe4000000000a */
[----:B----4-:R-:W-:Y:S01]  /*1280*/  PRMT R30, R12, 0x7632, R30 ;  /* 0x000076320c1e7816 */ /* 0x010fe2000000001e */
[----:B------:R-:W-:Y:S01]  /*1290*/  FFMA.FTZ R8, R8, R9, R15 ;  /* 0x0000000908087223 */ /* 0x000fe2000001000f */
[----:B------:R-:W-:-:S03]  /*12a0*/  SHF.L.U32 R31, R10, 0x10, RZ ;  /* 0x000000100a1f7819 */ /* 0x000fc600000006ff */
[----:B------:R-:W-:-:S04]  /*12b0*/  IMAD.U32 R30, R30, 0x10000, RZ ;  /* 0x000100001e1e7824 */ /* 0x000fc800078e00ff */
[----:B------:R-:W-:Y:S02]  /*12c0*/  FFMA.FTZ R8, R31, R30, R8 ;  /* 0x0000001e1f087223 */ /* 0x000fe40000010008 */
[----:B------:R-:W3:Y:S01]  /*12d0*/  LDG.E.CONSTANT R31, desc[UR12][R38.64+0x480] ;  /* 0x0004800c261f7981 */ /* 0x000ee2000c1e9900 */
[C---:B------:R-:W-:Y:S01]  /*12e0*/  SHF.L.U32 R30, R26.reuse, 0x10, RZ ;  /* 0x000000101a1e7819 */ /* 0x040fe200000006ff */
[C---:B------:R-:W-:Y:S01]  /*12f0*/  IMAD.U32 R10, R11.reuse, 0x10000, RZ ;  /* 0x000100000b0a7824 */ /* 0x040fe200078e00ff */
[----:B------:R-:W-:Y:S02]  /*1300*/  PRMT R26, R26, 0x7632, R26 ;  /* 0x000076321a1a7816 */ /* 0x000fe4000000001a */
[----:B------:R-:W-:-:S03]  /*1310*/  PRMT R11, R11, 0x7632, R11 ;  /* 0x000076320b0b7816 */ /* 0x000fc6000000000b */
[----:B------:R-:W-:Y:S02]  /*1320*/  IMAD.U32 R26, R26, 0x10000, RZ ;  /* 0x000100001a1a7824 */ /* 0x000fe400078e00ff */
[----:B------:R-:W-:-:S04]  /*1330*/  IMAD.U32 R11, R11, 0x10000, RZ ;  /* 0x000100000b0b7824 */ /* 0x000fc800078e00ff */
[----:B------:R-:W-:Y:S02]  /*1340*/  FFMA.FTZ R8, R11, R26, R8 ;  /* 0x0000001a0b087223 */ /* 0x000fe40000010008 */
[----:B------:R-:W4:Y:S01]  /*1350*/  LDG.E.CONSTANT R26, desc[UR12][R38.64+0x580] ;  /* 0x0005800c261a7981 */ /* 0x000f22000c1e9900 */
[----:B------:R-:W-:-:S04]  /*1360*/  IMAD.U32 R9, R12, 0x10000, RZ ;  /* 0x000100000c097824 */ /* 0x000fc800078e00ff */
[----:B------:R-:W-:Y:S02]  /*1370*/  FFMA.FTZ R9, R14, R9, R13 ;  /* 0x000000090e097223 */ /* 0x000fe4000001000d */
[----:B------:R-:W0:Y:S02]  /*1380*/  LDS.128 R12, [R3+0x10] ;  /* 0x00001000030c7984 */ /* 0x000e240000000c00 */
[----:B------:R-:W-:Y:S02]  /*1390*/  FFMA.FTZ R9, R10, R30, R9 ;  /* 0x0000001e0a097223 */ /* 0x000fe40000010009 */
[----:B------:R-:W4:Y:S01]  /*13a0*/  LDG.E.CONSTANT R30, desc[UR12][R38.64+0x600] ;  /* 0x0006000c261e7981 */ /* 0x000f22000c1e9900 */
[C---:B------:R-:W-:Y:S01]  /*13b0*/  IMAD.U32 R11, R29.reuse, 0x10000, RZ ;  /* 0x000100001d0b7824 */ /* 0x040fe200078e00ff */
[----:B------:R-:W-:-:S04]  /*13c0*/  PRMT R29, R29, 0x7632, R29 ;  /* 0x000076321d1d7816 */ /* 0x000fc8000000001d */
[----:B------:R-:W-:Y:S02]  /*13d0*/  SHF.L.U32 R29, R29, 0x10, RZ ;  /* 0x000000101d1d7819 */ /* 0x000fe400000006ff */
[C---:B0-----:R-:W-:Y:S02]  /*13e0*/  SHF.L.U32 R10, R12.reuse, 0x10, RZ ;  /* 0x000000100c0a7819 */ /* 0x041fe400000006ff */
[----:B------:R-:W-:-:S03]  /*13f0*/  PRMT R12, R12, 0x7632, R12 ;  /* 0x000076320c0c7816 */ /* 0x000fc6000000000c */
[----:B------:R-:W-:Y:S02]  /*1400*/  FFMA.FTZ R9, R10, R11, R9 ;  /* 0x0000000b0a097223 */ /* 0x000fe40000010009 */
[----:B------:R-:W-:Y:S02]  /*1410*/  IMAD.U32 R11, R12, 0x10000, RZ ;  /* 0x000100000c0b7824 */ /* 0x000fe400078e00ff */
[----:B------:R-:W-:Y:S02]  /*1420*/  IMAD.U32 R10, R13, 0x10000, RZ ;  /* 0x000100000d0a7824 */ /* 0x000fe400078e00ff */
[----:B------:R-:W-:Y:S01]  /*1430*/  FFMA.FTZ R8, R11, R29, R8 ;  /* 0x0000001d0b087223 */ /* 0x000fe20000010008 */
[----:B------:R-:W-:Y:S01]  /*1440*/  IMAD.U32 R11, R33, 0x10000, RZ ;  /* 0x00010000210b7824 */ /* 0x000fe200078e00ff */
[----:B------:R-:W-:Y:S01]  /*1450*/  PRMT R13, R13, 0x7632, R13 ;  /* 0x000076320d0d7816 */ /* 0x000fe2000000000d */
[----:B------:R-:W4:Y:S01]  /*1460*/  LDG.E.CONSTANT R29, desc[UR12][R38.64+0x680] ;  /* 0x0006800c261d7981 */ /* 0x000f22000c1e9900 */
[----:B------:R-:W-:Y:S01]  /*1470*/  PRMT R33, R33, 0x7632, R33 ;  /* 0x0000763221217816 */ /* 0x000fe20000000021 */
[----:B------:R-:W-:Y:S01]  /*1480*/  FFMA.FTZ R9, R10, R11, R9 ;  /* 0x0000000b0a097223 */ /* 0x000fe20000010009 */
[----:B------:R-:W-:Y:S01]  /*1490*/  SHF.L.U32 R11, R34, 0x10, RZ ;  /* 0x00000010220b7819 */ /* 0x000fe200000006ff */
[C---:B------:R-:W-:Y:S01]  /*14a0*/  IMAD.U32 R10, R14.reuse, 0x10000, RZ ;  /* 0x000100000e0a7824 */ /* 0x040fe200078e00ff */
[----:B------:R-:W-:Y:S01]  /*14b0*/  SHF.L.U32 R13, R13, 0x10, RZ ;  /* 0x000000100d0d7819 */ /* 0x000fe200000006ff */
[----:B------:R-:W-:Y:S01]  /*14c0*/  IMAD.U32 R33, R33, 0x10000, RZ ;  /* 0x0001000021217824 */ /* 0x000fe200078e00ff */
[----:B------:R-:W-:-:S02]  /*14d0*/  PRMT R14, R14, 0x7632, R14 ;  /* 0x000076320e0e7816 */ /* 0x000fc4000000000e */
[----:B------:R-:W-:Y:S01]  /*14e0*/  PRMT R34, R34, 0x7632, R34 ;  /* 0x0000763222227816 */ /* 0x000fe20000000022 */
[----:B------:R-:W-:Y:S01]  /*14f0*/  FFMA.FTZ R9, R10, R11, R9 ;  /* 0x0000000b0a097223 */ /* 0x000fe20000010009 */
[----:B------:R-:W-:Y:S01]  /*1500*/  FFMA.FTZ R8, R13, R33, R8 ;  /* 0x000000210d087223 */ /* 0x000fe20000010008 */
[----:B------:R-:W-:Y:S01]  /*1510*/  SHF.L.U32 R12, R15, 0x10, RZ ;  /* 0x000000100f0c7819 */ /* 0x000fe200000006ff */
[----:B------:R-:W-:Y:S01]  /*1520*/  IMAD.U32 R10, R28, 0x10000, RZ ;  /* 0x000100001c0a7824 */ /* 0x000fe200078e00ff */
[----:B------:R-:W4:Y:S01]  /*1530*/  LDG.E.CONSTANT R33, desc[UR12][R38.64+0xb00] ;  /* 0x000b000c26217981 */ /* 0x000f22000c1e9900 */
[----:B------:R-:W-:Y:S02]  /*1540*/  IMAD.U32 R13, R14, 0x10000, RZ ;  /* 0x000100000e0d7824 */ /* 0x000fe400078e00ff */
[----:B------:R-:W-:Y:S02]  /*1550*/  IMAD.U32 R34, R34, 0x10000, RZ ;  /* 0x0001000022227824 */ /* 0x000fe400078e00ff */
[----:B------:R-:W-:-:S02]  /*1560*/  FFMA.FTZ R12, R12, R10, R9 ;  /* 0x0000000a0c0c7223 */ /* 0x000fc40000010009 */
[----:B------:R-:W-:Y:S02]  /*1570*/  FFMA.FTZ R13, R13, R34, R8 ;  /* 0x000000220d0d7223 */ /* 0x000fe40000010008 */
[----:B------:R-:W0:Y:S01]  /*1580*/  LDS.128 R8, [R3+0x20] ;  /* 0x0000200003087984 */ /* 0x000e220000000c00 */
[----:B------:R-:W-:Y:S02]  /*1590*/  PRMT R15, R15, 0x7632, R15 ;  /* 0x000076320f0f7816 */ /* 0x000fe4000000000f */
[----:B------:R-:W-:Y:S01]  /*15a0*/  PRMT R28, R28, 0x7632, R28 ;  /* 0x000076321c1c7816 */ /* 0x000fe2000000001c */
[----:B------:R-:W4:Y:S02]  /*15b0*/  LDG.E.CONSTANT R34, desc[UR12][R38.64+0xb80] ;  /* 0x000b800c26227981 */ /* 0x000f24000c1e9900 */
[----:B------:R-:W-:Y:S01]  /*15c0*/  IMAD.U32 R14, R15, 0x10000, RZ ;  /* 0x000100000f0e7824 */ /* 0x000fe200078e00ff */
[----:B------:R-:W-:-:S05]  /*15d0*/  SHF.L.U32 R28, R28, 0x10, RZ ;  /* 0x000000101c1c7819 */ /* 0x000fca00000006ff */
[----:B------:R-:W-:Y:S02]  /*15e0*/  FFMA.FTZ R13, R14, R28, R13 ;  /* 0x0000001c0e0d7223 */ /* 0x000fe4000001000d */
[----:B------:R-:W4:Y:S01]  /*15f0*/  LDG.E.CONSTANT R28, desc[UR12][R38.64+0x780] ;  /* 0x0007800c261c7981 */ /* 0x000f22000c1e9900 */
[C---:B------:R-:W-:Y:S01]  /*1600*/  IMAD.U32 R14, R27.reuse, 0x10000, RZ ;  /* 0x000100001b0e7824 */ /* 0x040fe200078e00ff */
[----:B------:R-:W-:-:S05]  /*1610*/  PRMT R27, R27, 0x7632, R27 ;  /* 0x000076321b1b7816 */ /* 0x000fca000000001b */
[----:B------:R-:W-:Y:S02]  /*1620*/  IMAD.U32 R27, R27, 0x10000, RZ ;  /* 0x000100001b1b7824 */ /* 0x000fe400078e00ff */
[C---:B0-----:R-:W-:Y:S01]  /*1630*/  IMAD.U32 R15, R8.reuse, 0x10000, RZ ;  /* 0x00010000080f7824 */ /* 0x041fe200078e00ff */
[----:B------:R-:W-:-:S04]  /*1640*/  PRMT R8, R8, 0x7632, R8 ;  /* 0x0000763208087816 */ /* 0x000fc80000000008 */
[----:B------:R-:W-:Y:S01]  /*1650*/  SHF.L.U32 R8, R8, 0x10, RZ ;  /* 0x0000001008087819 */ /* 0x000fe200000006ff */
[----:B------:R-:W-:-:S04]  /*1660*/  FFMA.FTZ R12, R15, R14, R12 ;  /* 0x0000000e0f0c7223 */ /* 0x000fc8000001000c */
[----:B------:R-:W-:Y:S01]  /*1670*/  FFMA.FTZ R13, R8, R27, R13 ;  /* 0x0000001b080d7223 */ /* 0x000fe2000001000d */
[C---:B------:R-:W-:Y:S01]  /*1680*/  PRMT R8, R9.reuse, 0x7632, R8 ;  /* 0x0000763209087816 */ /* 0x040fe20000000008 */
[----:B------:R-:W-:-:S03]  /*1690*/  IMAD.U32 R9, R9, 0x10000, RZ ;  /* 0x0001000009097824 */ /* 0x000fc600078e00ff */
[----:B------:R-:W-:Y:S01]  /*16a0*/  SHF.L.U32 R8, R8, 0x10, RZ ;  /* 0x0000001008087819 */ /* 0x000fe200000006ff */
[C---:B------:R-:W-:Y:S01]  /*16b0*/  IMAD.U32 R27, R11.reuse, 0x10000, RZ ;  /* 0x000100000b1b7824 */ /* 0x040fe200078e00ff */
[----:B------:R-:W-:Y:S02]  /*16c0*/  PRMT R11, R11, 0x7632, R11 ;  /* 0x000076320b0b7816 */ /* 0x000fe4000000000b */
[C---:B---3--:R-:W-:Y:S01]  /*16d0*/  PRMT R14, R31.reuse, 0x7632, R14 ;  /* 0x000076321f0e7816 */ /* 0x048fe2000000000e */
[----:B------:R-:W-:-:S04]  /*16e0*/  IMAD.U32 R31, R31, 0x10000, RZ ;  /* 0x000100001f1f7824 */ /* 0x000fc800078e00ff */
[----:B------:R-:W-:Y:S02]  /*16f0*/  IMAD.U32 R14, R14, 0x10000, RZ ;  /* 0x000100000e0e7824 */ /* 0x000fe400078e00ff */
[----:B------:R-:W-:Y:S01]  /*1700*/  FFMA.FTZ R12, R9, R31, R12 ;  /* 0x0000001f090c7223 */ /* 0x000fe2000001000c */
[----:B------:R-:W-:Y:S01]  /*1710*/  PRMT R9, R10, 0x7632, R9 ;  /* 0x000076320a097816 */ /* 0x000fe20000000009 */
[----:B------:R-:W3:Y:S01]  /*1720*/  LDG.E.CONSTANT R31, desc[UR12][R38.64+0xa00] ;  /* 0x000a000c261f7981 */ /* 0x000ee2000c1e9900 */
[----:B------:R-:W-:Y:S01]  /*1730*/  FFMA.FTZ R8, R8, R14, R13 ;  /* 0x0000000e08087223 */ /* 0x000fe2000001000d */
[----:B------:R-:W-:Y:S02]  /*1740*/  SHF.L.U32 R13, R10, 0x10, RZ ;  /* 0x000000100a0d7819 */ /* 0x000fe400000006ff */
[C---:B--2---:R-:W-:Y:S01]  /*1750*/  PRMT R10, R32.reuse, 0x7632, R10 ;  /* 0x00007632200a7816 */ /* 0x044fe2000000000a */
[----:B------:R-:W-:Y:S02]  /*1760*/  IMAD.U32 R32, R32, 0x10000, RZ ;  /* 0x0001000020207824 */ /* 0x000fe400078e00ff */
[----:B------:R-:W-:Y:S01]  /*1770*/  IMAD.U32 R9, R9, 0x10000, RZ ;  /* 0x0001000009097824 */ /* 0x000fe200078e00ff */
[----:B------:R-:W-:Y:S01]  /*1780*/  SHF.L.U32 R10, R10, 0x10, RZ ;  /* 0x000000100a0a7819 */ /* 0x000fe200000006ff */
[----:B------:R-:W-:-:S02]  /*1790*/  FFMA.FTZ R32, R13, R32, R12 ;  /* 0x000000200d207223 */ /* 0x000fc4000001000c */
[----:B------:R-:W0:Y:S02]  /*17a0*/  LDS.128 R12, [R3+0x30] ;  /* 0x00003000030c7984 */ /* 0x000e240000000c00 */
[----:B------:R-:W-:Y:S01]  /*17b0*/  FFMA.FTZ R9, R9, R10, R8 ;  /* 0x0000000a09097223 */ /* 0x000fe20000010008 */
[----:B----4-:R-:W-:-:S04]  /*17c0*/  IMAD.U32 R8, R26, 0x10000, RZ ;  /* 0x000100001a087824 */ /* 0x010fc800078e00ff */
[----:B------:R-:W-:Y:S02]  /*17d0*/  FFMA.FTZ R8, R27, R8, R32 ;  /* 0x000000081b087223 */ /* 0x000fe40000010020 */
[----:B------:R-:W2:Y:S01]  /*17e0*/  LDG.E.CONSTANT R27, desc[UR12][R38.64+0x880] ;  /* 0x0008800c261b7981 */ /* 0x000ea2000c1e9900 */
[----:B------:R-:W-:Y:S02]  /*17f0*/  PRMT R26, R26, 0x7632, R26 ;  /* 0x000076321a1a7816 */ /* 0x000fe4000000001a */
[----:B------:R-:W-:Y:S01]  /*1800*/  SHF.L.U32 R10, R11, 0x10, RZ ;  /* 0x000000100b0a7819 */ /* 0x000fe200000006ff */
[----:B------:R-:W4:Y:S02]  /*1810*/  LDG.E.CONSTANT R32, desc[UR12][R38.64+0xa80] ;  /* 0x000a800c26207981 */ /* 0x000f24000c1e9900 */
[----:B------:R-:W-:-:S04]  /*1820*/  IMAD.U32 R26, R26, 0x10000, RZ ;  /* 0x000100001a1a7824 */ /* 0x000fc800078e00ff */
[----:B------:R-:W-:Y:S02]  /*1830*/  FFMA.FTZ R9, R10, R26, R9 ;  /* 0x0000001a0a097223 */ /* 0x000fe40000010009 */
[----:B------:R-:W3:Y:S01]  /*1840*/  LDG.E.CONSTANT R26, desc[UR12][R38.64+0x900] ;  /* 0x0009000c261a7981 */ /* 0x000ee2000c1e9900 */
[----:B------:R-:W-:Y:S01]  /*1850*/  SHF.L.U32 R10, R30, 0x10, RZ ;  /* 0x000000101e0a7819 */ /* 0x000fe200000006ff */
[----:B0-----:R-:W-:-:S04]  /*1860*/  IMAD.U32 R11, R12, 0x10000, RZ ;  /* 0x000100000c0b7824 */ /* 0x001fc800078e00ff */
[----:B------:R-:W-:Y:S01]  /*1870*/  FFMA.FTZ R8, R11, R10, R8 ;  /* 0x0000000a0b087223 */ /* 0x000fe20000010008 */
[----:B------:R-:W-:Y:S02]  /*1880*/  PRMT R10, R30, 0x7632, R10 ;  /* 0x000076321e0a7816 */ /* 0x000fe4000000000a */
[----:B------:R-:W4:Y:S01]  /*1890*/  LDG.E.CONSTANT R30, desc[UR12][R38.64+0x980] ;  /* 0x0009800c261e7981 */ /* 0x000f22000c1e9900 */
[----:B------:R-:W-:Y:S02]  /*18a0*/  PRMT R12, R12, 0x7632, R12 ;  /* 0x000076320c0c7816 */ /* 0x000fe4000000000c */
[----:B------:R-:W-:-:S03]  /*18b0*/  IMAD.U32 R10, R10, 0x10000, RZ ;  /* 0x000100000a0a7824 */ /* 0x000fc600078e00ff */
[----:B------:R-:W-:Y:S01]  /*18c0*/  IMAD.U32 R12, R12, 0x10000, RZ ;  /* 0x000100000c0c7824 */ /* 0x000fe200078e00ff */
[----:B------:R-:W-:-:S03]  /*18d0*/  SHF.L.U32 R11, R13, 0x10, RZ ;  /* 0x000000100d0b7819 */ /* 0x000fc600000006ff */
[----:B------:R-:W-:Y:S01]  /*18e0*/  FFMA.FTZ R9, R12, R10, R9 ;  /* 0x0000000a0c097223 */ /* 0x000fe20000010009 */
[----:B------:R-:W-:Y:S01]  /*18f0*/  IMAD.U32 R10, R29, 0x10000, RZ ;  /* 0x000100001d0a7824 */ /* 0x000fe200078e00ff */
[----:B------:R-:W-:Y:S02]  /*1900*/  PRMT R13, R13, 0x7632, R13 ;  /* 0x000076320d0d7816 */ /* 0x000fe4000000000d */
[----:B------:R-:W-:Y:S01]  /*1910*/  PRMT R29, R29, 0x7632, R29 ;  /* 0x000076321d1d7816 */ /* 0x000fe2000000001d */
[----:B------:R-:W-:Y:S02]  /*1920*/  FFMA.FTZ R8, R11, R10, R8 ;  /* 0x0000000a0b087223 */ /* 0x000fe40000010008 */
[----:B------:R-:W-:Y:S01]  /*1930*/  IMAD.U32 R10, R13, 0x10000, RZ ;  /* 0x000100000d0a7824 */ /* 0x000fe200078e00ff */
[----:B------:R-:W-:Y:S01]  /*1940*/  SHF.L.U32 R29, R29, 0x10, RZ ;  /* 0x000000101d1d7819 */ /* 0x000fe200000006ff */
[C---:B------:R-:W-:Y:S01]  /*1950*/  IMAD.U32 R11, R14.reuse, 0x10000, RZ ;  /* 0x000100000e0b7824 */ /* 0x040fe200078e00ff */
[----:B------:R-:W-:-:S03]  /*1960*/  PRMT R14, R14, 0x7632, R14 ;  /* 0x000076320e0e7816 */ /* 0x000fc6000000000e */
[----:B------:R-:W-:Y:S01]  /*1970*/  FFMA.FTZ R9, R10, R29, R9 ;  /* 0x0000001d0a097223 */ /* 0x000fe20000010009 */
[C---:B------:R-:W-:Y:S01]  /*1980*/  IMAD.U32 R10, R36.reuse, 0x10000, RZ ;  /* 0x00010000240a7824 */ /* 0x040fe200078e00ff */
[----:B------:R-:W-:Y:S01]  /*1990*/  PRMT R36, R36, 0x7632, R36 ;  /* 0x0000763224247816 */ /* 0x000fe20000000024 */
[----:B------:R-:W-:Y:S01]  /*19a0*/  IMAD.U32 R13, R15, 0x10000, RZ ;  /* 0x000100000f0d7824 */ /* 0x000fe200078e00ff */
[----:B------:R-:W-:Y:S01]  /*19b0*/  SHF.L.U32 R12, R14, 0x10, RZ ;  /* 0x000000100e0c7819 */ /* 0x000fe200000006ff */
[----:B------:R-:W-:Y:S02]  /*19c0*/  FFMA.FTZ R8, R11, R10, R8 ;  /* 0x0000000a0b087223 */ /* 0x000fe40000010008 */
[----:B------:R-:W-:-:S04]  /*19d0*/  IMAD.U32 R36, R36, 0x10000, RZ ;  /* 0x0001000024247824 */ /* 0x000fc800078e00ff */
[----:B------:R-:W-:Y:S01]  /*19e0*/  FFMA.FTZ R12, R12, R36, R9 ;  /* 0x000000240c0c7223 */ /* 0x000fe20000010009 */
[----:B------:R-:W-:-:S05]  /*19f0*/  SHF.L.U32 R10, R28, 0x10, RZ ;  /* 0x000000101c0a7819 */ /* 0x000fca00000006ff */
        /* <DEDUP_REMOVED lines=9> */
[C---:B0-----:R-:W-:Y:S02]  /*1a90*/  SHF.L.U32 R14, R8.reuse, 0x10, RZ ;  /* 0x00000010080e7819 */ /* 0x041fe400000006ff */
[----:B------:R-:W-:-:S03]  /*1aa0*/  PRMT R8, R8, 0x7632, R8 ;  /* 0x0000763208087816 */ /* 0x000fc60000000008 */
[----:B------:R-:W-:Y:S02]  /*1ab0*/  FFMA.FTZ R13, R14, R15, R13 ;  /* 0x0000000f0e0d7223 */ /* 0x000fe4000001000d */
[----:B------:R-:W-:Y:S01]  /*1ac0*/  IMAD.U32 R15, R8, 0x10000, RZ ;  /* 0x00010000080f7824 */ /* 0x000fe200078e00ff */
[----:B------:R-:W-:Y:S01]  /*1ad0*/  SHF.L.U32 R8, R35, 0x10, RZ ;  /* 0x0000001023087819 */ /* 0x000fe200000006ff */
[----:B------:R-:W-:-:S04]  /*1ae0*/  IMAD.U32 R28, R9, 0x10000, RZ ;  /* 0x00010000091c7824 */ /* 0x000fc800078e00ff */
[----:B------:R-:W-:Y:S01]  /*1af0*/  FFMA.FTZ R8, R15, R8, R12 ;  /* 0x000000080f087223 */ /* 0x000fe2000001000c */
[----:B------:R-:W-:-:S04]  /*1b00*/  PRMT R9, R9, 0x7632, R9 ;  /* 0x0000763209097816 */ /* 0x000fc80000000009 */
[----:B------:R-:W-:Y:S01]  /*1b10*/  SHF.L.U32 R9, R9, 0x10, RZ ;  /* 0x0000001009097819 */ /* 0x000fe200000006ff */
[----:B------:R-:W-:Y:S01]  /*1b20*/  UMOV UR4, 0xffffffff ;  /* 0xffffffff00047882 */ /* 0x000fe20000000000 */
[----:B------:R-:W-:Y:S02]  /*1b30*/  ISETP.NE.AND P0, PT, R22, RZ, PT ;  /* 0x000000ff1600720c */ /* 0x000fe40003f05270 */
[----:B-----5:R-:W-:Y:S01]  /*1b40*/  FSETP.NEU.FTZ.AND P1, PT, R23, RZ, PT ;  /* 0x000000ff1700720b */ /* 0x020fe20003f3d000 */
[----:B--2---:R-:W-:-:S04]  /*1b50*/  IMAD.U32 R14, R27, 0x10000, RZ ;  /* 0x000100001b0e7824 */ /* 0x004fc800078e00ff */
[----:B------:R-:W-:Y:S02]  /*1b60*/  FFMA.FTZ R28, R28, R14, R13 ;  /* 0x0000000e1c1c7223 */ /* 0x000fe4000001000d */
[----:B------:R-:W0:Y:S01]  /*1b70*/  LDS.128 R12, [R3+0x50] ;  /* 0x00005000030c7984 */ /* 0x000e220000000c00 */
[----:B------:R-:W-:-:S05]  /*1b80*/  PRMT R27, R27, 0x7632, R27 ;  /* 0x000076321b1b7816 */ /* 0x000fca000000001b */
[----:B------:R-:W-:-:S04]  /*1b90*/  IMAD.U32 R27, R27, 0x10000, RZ ;  /* 0x000100001b1b7824 */ /* 0x000fc800078e00ff */
[----:B------:R-:W-:Y:S01]  /*1ba0*/  FFMA.FTZ R8, R9, R27, R8 ;  /* 0x0000001b09087223 */ /* 0x000fe20000010008 */
[C---:B------:R-:W-:Y:S01]  /*1bb0*/  PRMT R9, R10.reuse, 0x7632, R9 ;  /* 0x000076320a097816 */ /* 0x040fe20000000009 */
[----:B------:R-:W-:Y:S01]  /*1bc0*/  IMAD.U32 R27, R10, 0x10000, RZ ;  /* 0x000100000a1b7824 */ /* 0x000fe200078e00ff */
[C---:B---3--:R-:W-:Y:S02]  /*1bd0*/  PRMT R10, R26.reuse, 0x7632, R10 ;  /* 0x000076321a0a7816 */ /* 0x048fe4000000000a */
[----:B------:R-:W-:Y:S01]  /*1be0*/  SHF.L.U32 R9, R9, 0x10, RZ ;  /* 0x0000001009097819 */ /* 0x000fe200000006ff */
[----:B------:R-:W-:Y:S02]  /*1bf0*/  IMAD.U32 R26, R26, 0x10000, RZ ;  /* 0x000100001a1a7824 */ /* 0x000fe400078e00ff */
[----:B------:R-:W-:Y:S02]  /*1c00*/  IMAD.U32 R10, R10, 0x10000, RZ ;  /* 0x000100000a0a7824 */ /* 0x000fe400078e00ff */
[----:B------:R-:W-:-:S02]  /*1c10*/  FFMA.FTZ R26, R27, R26, R28 ;  /* 0x0000001a1b1a7223 */ /* 0x000fc4000001001c */
[----:B------:R-:W-:Y:S01]  /*1c20*/  FFMA.FTZ R8, R9, R10, R8 ;  /* 0x0000000a09087223 */ /* 0x000fe20000010008 */
[C---:B------:R-:W-:Y:S02]  /*1c30*/  SHF.L.U32 R9, R11.reuse, 0x10, RZ ;  /* 0x000000100b097819 */ /* 0x040fe400000006ff */
[----:B------:R-:W-:Y:S01]  /*1c40*/  PRMT R11, R11, 0x7632, R11 ;  /* 0x000076320b0b7816 */ /* 0x000fe2000000000b */
[C---:B----4-:R-:W-:Y:S01]  /*1c50*/  IMAD.U32 R10, R30.reuse, 0x10000, RZ ;  /* 0x000100001e0a7824 */ /* 0x050fe200078e00ff */
[----:B------:R-:W-:-:S03]  /*1c60*/  PRMT R30, R30, 0x7632, R30 ;  /* 0x000076321e1e7816 */ /* 0x000fc6000000001e */
[--C-:B------:R-:W-:Y:S01]  /*1c70*/  FFMA.FTZ R9, R9, R10, R26.reuse ;  /* 0x0000000a09097223 */ /* 0x100fe2000001001a */
[C---:B------:R-:W-:Y:S02]  /*1c80*/  PRMT R26, R31.reuse, 0x7632, R26 ;  /* 0x000076321f1a7816 */ /* 0x040fe4000000001a */
[----:B------:R-:W-:Y:S02]  /*1c90*/  SHF.L.U32 R31, R31, 0x10, RZ ;  /* 0x000000101f1f7819 */ /* 0x000fe400000006ff */
[C---:B0-----:R-:W-:Y:S01]  /*1ca0*/  PRMT R10, R12.reuse, 0x7632, R10 ;  /* 0x000076320c0a7816 */ /* 0x041fe2000000000a */
[----:B------:R-:W-:Y:S01]  /*1cb0*/  IMAD.U32 R12, R12, 0x10000, RZ ;  /* 0x000100000c0c7824 */ /* 0x000fe200078e00ff */
[----:B------:R-:W-:Y:S01]  /*1cc0*/  SHF.L.U32 R30, R30, 0x10, RZ ;  /* 0x000000101e1e7819 */ /* 0x000fe200000006ff */
[----:B------:R-:W-:Y:S02]  /*1cd0*/  IMAD.U32 R11, R11, 0x10000, RZ ;  /* 0x000100000b0b7824 */ /* 0x000fe400078e00ff */
[----:B------:R-:W-:-:S02]  /*1ce0*/  IMAD.U32 R27, R10, 0x10000, RZ ;  /* 0x000100000a1b7824 */ /* 0x000fc400078e00ff */
[----:B------:R-:W-:Y:S01]  /*1cf0*/  FFMA.FTZ R9, R12, R31, R9 ;  /* 0x0000001f0c097223 */ /* 0x000fe20000010009 */
[C---:B------:R-:W-:Y:S01]  /*1d00*/  PRMT R10, R13.reuse, 0x7632, R10 ;  /* 0x000076320d0a7816 */ /* 0x040fe2000000000a */
[----:B------:R-:W-:Y:S01]  /*1d10*/  IMAD.U32 R12, R13, 0x10000, RZ ;  /* 0x000100000d0c7824 */ /* 0x000fe200078e00ff */
[----:B------:R-:W-:Y:S01]  /*1d20*/  PRMT R13, R32, 0x7632, R13 ;  /* 0x00007632200d7816 */ /* 0x000fe2000000000d */
[----:B------:R-:W-:Y:S02]  /*1d30*/  IMAD.U32 R26, R26, 0x10000, RZ ;  /* 0x000100001a1a7824 */ /* 0x000fe400078e00ff */
[----:B------:R-:W-:Y:S01]  /*1d40*/  FFMA.FTZ R8, R11, R30, R8 ;  /* 0x0000001e0b087223 */ /* 0x000fe20000010008 */
[----:B------:R-:W-:Y:S01]  /*1d50*/  IMAD.U32 R32, R32, 0x10000, RZ ;  /* 0x0001000020207824 */ /* 0x000fe200078e00ff */
[----:B------:R-:W-:Y:S01]  /*1d60*/  SHF.L.U32 R11, R10, 0x10, RZ ;  /* 0x000000100a0b7819 */ /* 0x000fe200000006ff */
[----:B------:R-:W-:Y:S02]  /*1d70*/  IMAD.U32 R13, R13, 0x10000, RZ ;  /* 0x000100000d0d7824 */ /* 0x000fe400078e00ff */
[--C-:B------:R-:W-:Y:S01]  /*1d80*/  FFMA.FTZ R26, R27, R26, R8.reuse ;  /* 0x0000001a1b1a7223 */ /* 0x100fe20000010008 */
[----:B------:R-:W-:Y:S01]  /*1d90*/  FFMA.FTZ R9, R12, R32, R9 ;  /* 0x000000200c097223 */ /* 0x000fe20000010009 */
[----:B------:R-:W-:-:S02]  /*1da0*/  PRMT R8, R14, 0x7632, R8 ;  /* 0x000076320e087816 */ /* 0x000fc40000000008 */
[----:B------:R-:W-:Y:S01]  /*1db0*/  PRMT R12, R33, 0x7632, R12 ;  /* 0x00007632210c7816 */ /* 0x000fe2000000000c */
[----:B------:R-:W-:Y:S01]  /*1dc0*/  FFMA.FTZ R11, R11, R13, R26 ;  /* 0x0000000d0b0b7223 */ /* 0x000fe2000001001a */
[----:B------:R-:W-:Y:S01]  /*1dd0*/  SHF.L.U32 R14, R14, 0x10, RZ ;  /* 0x000000100e0e7819 */ /* 0x000fe200000006ff */
[----:B------:R-:W-:Y:S01]  /*1de0*/  IMAD.U32 R33, R33, 0x10000, RZ ;  /* 0x0001000021217824 */ /* 0x000fe200078e00ff */
[C---:B------:R-:W-:Y:S01]  /*1df0*/  PRMT R10, R15.reuse, 0x7632, R10 ;  /* 0x000076320f0a7816 */ /* 0x040fe2000000000a */
[----:B------:R-:W-:Y:S01]  /*1e00*/  IMAD.U32 R12, R12, 0x10000, RZ ;  /* 0x000100000c0c7824 */ /* 0x000fe200078e00ff */
[----:B------:R-:W-:Y:S02]  /*1e10*/  SHF.L.U32 R8, R8, 0x10, RZ ;  /* 0x0000001008087819 */ /* 0x000fe400000006ff */
[----:B------:R-:W-:Y:S01]  /*1e20*/  PRMT R13, R34, 0x7632, R13 ;  /* 0x00007632220d7816 */ /* 0x000fe2000000000d */
[----:B------:R-:W-:Y:S01]  /*1e30*/  FFMA.FTZ R14, R14, R33, R9 ;  /* 0x000000210e0e7223 */ /* 0x000fe20000010009 */
[----:B------:R-:W-:Y:S01]  /*1e40*/  SHF.L.U32 R9, R10, 0x10, RZ ;  /* 0x000000100a097819 */ /* 0x000fe200000006ff */
[----:B------:R-:W-:-:S02]  /*1e50*/  IMAD.U32 R15, R15, 0x10000, RZ ;  /* 0x000100000f0f7824 */ /* 0x000fc400078e00ff */
[----:B------:R-:W-:Y:S01]  /*1e60*/  FFMA.FTZ R8, R8, R12, R11 ;  /* 0x0000000c08087223 */ /* 0x000fe2000001000b */
[----:B------:R-:W-:Y:S02]  /*1e70*/  IMAD.U32 R34, R34, 0x10000, RZ ;  /* 0x0001000022227824 */ /* 0x000fe400078e00ff */
        /* <DEDUP_REMOVED lines=8> */
.L_x_20362:
        /* <DEDUP_REMOVED lines=12> */
.L_x_20312:
[----:B------:R-:W-:Y:S05]  /*1fc0*/  BSYNC B1 ;  /* 0x0000000000017941 */ /* 0x000fea0003800000 */
.L_x_20310:
[----:B------:R-:W-:Y:S01]  /*1fd0*/  UIADD3 UR4, UPT, UPT, UR21, 0x7, URZ ;  /* 0x0000000715047890 */ /* 0x000fe2000fffe0ff */
[----:B------:R-:W-:Y:S01]  /*1fe0*/  VIADD R16, R16, 0x4 ;  /* 0x0000000410107836 */ /* 0x000fe20000000000 */
[----:B------:R-:W-:Y:S01]  /*1ff0*/  ULEA UR5, UR18, 0x40, 0x6 ;  /* 0x0000004012057891 */ /* 0x000fe2000f8e30ff */
[----:B------:R-:W-:Y:S01]  /*2000*/  IADD3 R6, P1, PT, R6, 0x10, RZ ;  /* 0x0000001006067810 */ /* 0x000fe20007f3e0ff */
[----:B------:R-:W-:Y:S01]  /*2010*/  USHF.R.U32.HI UR4, URZ, 0x3, UR4 ;  /* 0x00000003ff047899 */ /* 0x000fe20008011604 */
[----:B0-----:R-:W-:Y:S01]  /*2020*/  VIADD R7, R7, 0x80 ;  /* 0x0000008007077836 */ /* 0x001fe20000000000 */
[----:B------:R-:W-:Y:S01]  /*2030*/  IADD3 R19, PT, PT, R19, 0x20, RZ ;  /* 0x0000002013137810 */ /* 0x000fe20007ffe0ff */
[----:B------:R-:W-:Y:S01]  /*2040*/  VIADD R20, R20, 0x20 ;  /* 0x0000002014147836 */ /* 0x000fe20000000000 */
[----:B------:R-:W-:Y:S01]  /*2050*/  UISETP.LT.U32.AND UP0, UPT, UR4, UR5, UPT ;  /* 0x000000050400728c */ /* 0x000fe2000bf01070 */
[----:B------:R-:W-:Y:S01]  /*2060*/  VIADD R18, R18, 0x20 ;  /* 0x0000002012127836 */ /* 0x000fe20000000000 */
[----:B------:R-:W-:-:S02]  /*2070*/  IADD3.X R17, PT, PT, RZ, R17, RZ, P1, !PT ;  /* 0x00000011ff117210 */ /* 0x000fc40000ffe4ff */
[----:B------:R-:W-:-:S06]  /*2080*/  USEL UR4, UR4, UR5, UP0 ;  /* 0x0000000504047287 */ /* 0x000fcc0008000000 */
[----:B------:R-:W-:-:S13]  /*2090*/  ISETP.GE.U32.AND P0, PT, R16, UR4, PT ;  /* 0x0000000410007c0c */ /* 0x000fda000bf06070 */
[----:B------:R-:W-:Y:S05]  /*20a0*/  @!P0 BRA `(.L_x_20314) ;  /* 0xffffffec00108947 */ /* 0x000fea000383ffff */
.L_x_20309:
[----:B------:R-:W-:Y:S05]  /*20b0*/  BSYNC B0 ;  /* 0x0000000000007941 */ /* 0x000fea0003800000 */
.L_x_20308:
[----:B------:R-:W-:Y:S01]  /*20c0*/  UIADD3 UR4, UPT, UPT, UR21, 0x7, URZ ;  /* 0x0000000715047890 */ /* 0x000fe2000fffe0ff */
[----:B------:R-:W-:Y:S01]  /*20d0*/  MOV R6, UR18 ;  /* 0x0000001200067c02 */ /* 0x000fe20008000f00 */
[----:B------:R-:W-:Y:S01]  /*20e0*/  IMAD.U32 R8, RZ, RZ, UR18 ;  /* 0x00000012ff087e24 */ /* 0x000fe2000f8e00ff */
[----:B------:R-:W-:-:S03]  /*20f0*/  LOP3.LUT R17, R2, 0x1f, RZ, 0xc0, !PT ;  /* 0x0000001f02117812 */ /* 0x000fc600078ec0ff */
[----:B------:R-:W-:Y:S01]  /*2100*/  IMAD.U32 R29, RZ, RZ, UR4 ;  /* 0x00000004ff1d7e24 */ /* 0x000fe2000f8e00ff */
[----:B------:R-:W-:Y:S01]  /*2110*/  ULEA UR4, UR18, 0x40, 0x6 ;  /* 0x0000004012047891 */ /* 0x000fe2000f8e30ff */
[----:B------:R-:W-:-:S03]  /*2120*/  IMAD.SHL.U32 R6, R6, 0x200, RZ ;  /* 0x0000020006067824 */ /* 0x000fc600078e00ff */
[----:B------:R-:W-:-:S04]  /*2130*/  SHF.R.U32.HI R29, RZ, 0x3, R29 ;  /* 0x00000003ff1d7819 */ /* 0x000fc8000001161d */
[----:B------:R-:W-:Y:S01]  /*2140*/  VIMNMX.U32 R7, PT, PT, R29, UR4, PT ;  /* 0x000000041d077c48 */ /* 0x000fe2000bfe0000 */
[----:B------:R-:W-:-:S04]  /*2150*/  UMOV UR4, 0xffffffff ;  /* 0xffffffff00047882 */ /* 0x000fc80000000000 */
[----:B------:R-:W-:-:S04]  /*2160*/  IMAD R3, R8, -0x40, R7 ;  /* 0xffffffc008037824 */ /* 0x000fc800078e0207 */
[----:B------:R-:W-:-:S05]  /*2170*/  IMAD R3, R3, 0x8, R6 ;  /* 0x0000000803037824 */ /* 0x000fca00078e0206 */
[----:B------:R-:W-:Y:S02]  /*2180*/  VIMNMX R11, PT, PT, R3, UR21, PT ;  /* 0x00000015030b7c48 */ /* 0x000fe4000bfe0100 */
[----:B------:R-:W-:Y:S02]  /*2190*/  SHF.R.U32.HI R3, RZ, 0x5, R2 ;  /* 0x00000005ff037819 */ /* 0x000fe40000011602 */
[----:B------:R-:W-:Y:S01]  /*21a0*/  IADD3 R9, PT, PT, -R6, R11, RZ ;  /* 0x0000000b06097210 */ /* 0x000fe20007ffe1ff */
[----:B------:R-:W-:Y:S06]  /*21b0*/  BRA.DIV UR4, `(.L_x_20315) ;  /* 0x0000004204687947 */ /* 0x000fec000b800000 */
[----:B------:R-:W0:Y:S02]  /*21c0*/  SHFL.BFLY PT, R5, R4, 0x10, 0x1f ;  /* 0x0e001f0004057f89 */ /* 0x000e2400000e0000 */
[----:B0-----:R-:W-:-:S05]  /*21d0*/  FMNMX.FTZ R5, R5, R4, !PT ;  /* 0x0000000405057209 */ /* 0x001fca0007810000 */
[----:B------:R-:W0:Y:S02]  /*21e0*/  SHFL.BFLY PT, R8, R5, 0x8, 0x1f ;  /* 0x0d001f0005087f89 */ /* 0x000e2400000e0000 */
[----:B0-----:R-:W-:-:S05]  /*21f0*/  FMNMX.FTZ R8, R5, R8, !PT ;  /* 0x0000000805087209 */ /* 0x001fca0007810000 */
[----:B------:R0:W1:Y:S02]  /*2200*/  SHFL.BFLY PT, R13, R8, 0x4, 0x1f ;  /* 0x0c801f00080d7f89 */ /* 0x00006400000e0000 */
.L_x_20367:
[----:B------:R-:W2:Y:S01]  /*2210*/  S2R R5, SR_CgaCtaId ;  /* 0x0000000000057919 */ /* 0x000ea20000008800 */
[----:B------:R-:W-:Y:S01]  /*2220*/  MOV R4, 0x400 ;  /* 0x0000040000047802 */ /* 0x000fe20000000f00 */
[----:B------:R-:W-:Y:S05]  /*2230*/  WARPSYNC.ALL ;  /* 0x0000000000007948 */ /* 0x000fea0003800000 */
[----:B------:R-:W-:Y:S01]  /*2240*/  VIADD R10, R4, 0x180 ;  /* 0x00000180040a7836 */ /* 0x000fe20000000000 */
[----:B------:R-:W-:Y:S02]  /*2250*/  ISETP.NE.AND P3, PT, R17, RZ, PT ;  /* 0x000000ff1100720c */ /* 0x000fe40003f65270 */
[----:B-1----:R-:W-:-:S02]  /*2260*/  FMNMX.FTZ R13, R8, R13, !PT ;  /* 0x0000000d080d7209 */ /* 0x002fc40007810000 */
[----:B--2---:R-:W-:-:S05]  /*2270*/  LEA R10, R5, R10, 0x18 ;  /* 0x0000000a050a7211 */ /* 0x004fca00078ec0ff */
[----:B0-----:R-:W-:-:S05]  /*2280*/  IMAD R8, R3, 0x4, R10 ;  /* 0x0000000403087824 */ /* 0x001fca00078e020a */
        /* <DEDUP_REMOVED lines=34> */
.L_x_20320:
[----:B------:R-:W0:Y:S01]  /*24b0*/  LDS R16, [R12] ;  /* 0x000000000c107984 */ /* 0x000e220000000800 */
[----:B------:R-:W-:Y:S01]  /*24c0*/  IADD3 R13, PT, PT, R13, 0x1, RZ ;  /* 0x000000010d0d7810 */ /* 0x000fe20007ffe0ff */
[----:B------:R-:W-:-:S03]  /*24d0*/  VIADD R14, R14, 0x80 ;  /* 0x000000800e0e7836 */ /* 0x000fc60000000000 */
[----:B------:R-:W-:Y:S01]  /*24e0*/  ISETP.NE.AND P4, PT, R13, RZ, PT ;  /* 0x000000ff0d00720c */ /* 0x000fe20003f85270 */
[----:B0-----:R-:W-:-:S04]  /*24f0*/  FADD.FTZ R16, R16, -UR24 ;  /* 0x8000001810107e21 */ /* 0x001fc80008010000 */
[----:B------:R-:W-:-:S06]  /*2500*/  FMUL.FTZ R16, R16, 1.4426950216293334961 ;  /* 0x3fb8aa3b10107820 */ /* 0x000fcc0000410000 */
[----:B------:R-:W0:Y:S02]  /*2510*/  MUFU.EX2 R16, R16 ;  /* 0x0000001000107308 */ /* 0x000e240000000800 */
[----:B0-----:R0:W-:Y:S01]  /*2520*/  STS [R12], R16 ;  /* 0x000000100c007388 */ /* 0x0011e20000000800 */
[----:B------:R-:W-:Y:S01]  /*2530*/  FADD.FTZ R15, R16, R15 ;  /* 0x0000000f100f7221 */ /* 0x000fe20000010000 */
[----:B0-----:R-:W-:Y:S01]  /*2540*/  VIADD R12, R12, 0x200 ;  /* 0x000002000c0c7836 */ /* 0x001fe20000000000 */
[----:B------:R-:W-:Y:S06]  /*2550*/  @P4 BRA `(.L_x_20320) ;  /* 0xfffffffc00d44947 */ /* 0x000fec000383ffff */
.L_x_20319:
[----:B------:R-:W-:Y:S05]  /*2560*/  BSYNC.RECONVERGENT B1 ;  /* 0x0000000000017941 */ /* 0x000fea0003800200 */
.L_x_20318:
        /* <DEDUP_REMOVED lines=12> */
.L_x_20323:
[----:B------:R-:W0:Y:S01]  /*2630*/  LDS R16, [R13+-0x400] ;  /* 0xfffc00000d107984 */ /* 0x000e220000000800 */
[----:B------:R-:W-:-:S03]  /*2640*/  VIADD R14, R14, 0x800 ;  /* 0x000008000e0e7836 */ /* 0x000fc60000000000 */
[----:B------:R-:W1:Y:S02]  /*2650*/  LDS R18, [R13+-0x200] ;  /* 0xfffe00000d127984 */ /* 0x000e640000000800 */
[----:B------:R-:W-:Y:S02]  /*2660*/  ISETP.GE.AND P4, PT, R14, R12, PT ;  /* 0x0000000c0e00720c */ /* 0x000fe40003f86270 */
[----:B------:R-:W2:Y:S04]  /*2670*/  LDS R19, [R13+0x800] ;  /* 0x000800000d137984 */ /* 0x000ea80000000800 */
[----:B------:R-:W3:Y:S04]  /*2680*/  LDS R20, [R13] ;  /* 0x000000000d147984 */ /* 0x000ee80000000800 */
[----:B-----5:R-:W4:Y:S04]  /*2690*/  LDS R23, [R13+0xa00] ;  /* 0x000a00000d177984 */ /* 0x020f280000000800 */
[----:B------:R-:W4:Y:S04]  /*26a0*/  LDS R24, [R13+0x200] ;  /* 0x000200000d187984 */ /* 0x000f280000000800 */
[----:B------:R-:W4:Y:S04]  /*26b0*/  LDS R21, [R13+0x600] ;  /* 0x000600000d157984 */ /* 0x000f280000000800 */
[----:B------:R-:W4:Y:S04]  /*26c0*/  LDS R22, [R13+0x400] ;  /* 0x000400000d167984 */ /* 0x000f280000000800 */
[----:B------:R-:W4:Y:S04]  /*26d0*/  LDS R25, [R13+0xc00] ;  /* 0x000c00000d197984 */ /* 0x000f280000000800 */
[----:B------:R-:W4:Y:S01]  /*26e0*/  LDS R27, [R13+0xe00] ;  /* 0x000e00000d1b7984 */ /* 0x000f220000000800 */
        /* <DEDUP_REMOVED lines=10> */
[----:B------:R-:W-:Y:S01]  /*2790*/  FMUL.FTZ R34, R19, 1.4426950216293334961 ;  /* 0x3fb8aa3b13227820 */ /* 0x000fe20000410000 */
[----:B----4-:R-:W-:-:S02]  /*27a0*/  FADD.FTZ R19, R23, -UR24 ;  /* 0x8000001817137e21 */ /* 0x010fc40008010000 */
[----:B------:R-:W-:Y:S02]  /*27b0*/  FMUL.FTZ R20, R20, 1.4426950216293334961 ;  /* 0x3fb8aa3b14147820 */ /* 0x000fe40000410000 */
[----:B------:R-:W3:Y:S01]  /*27c0*/  MUFU.EX2 R18, R18 ;  /* 0x0000001200127308 */ /* 0x000ee20000000800 */
[----:B------:R-:W4:Y:S01]  /*27d0*/  LDS R23, [R13+0x1600] ;  /* 0x001600000d177984 */ /* 0x000f220000000800 */
[----:B------:R-:W-:Y:S01]  /*27e0*/  FADD.FTZ R24, R24, -UR24 ;  /* 0x8000001818187e21 */ /* 0x000fe20008010000 */
[----:B------:R-:W-:Y:S02]  /*27f0*/  FMUL.FTZ R30, R19, 1.4426950216293334961 ;  /* 0x3fb8aa3b131e7820 */ /* 0x000fe40000410000 */
[----:B------:R-:W4:Y:S01]  /*2800*/  LDS R19, [R13+0x1800] ;  /* 0x001800000d137984 */ /* 0x000f220000000800 */
[----:B------:R-:W-:Y:S01]  /*2810*/  FADD.FTZ R21, R21, -UR24 ;  /* 0x8000001815157e21 */ /* 0x000fe20008010000 */
[----:B------:R-:W-:Y:S01]  /*2820*/  FMUL.FTZ R28, R24, 1.4426950216293334961 ;  /* 0x3fb8aa3b181c7820 */ /* 0x000fe20000410000 */
[----:B------:R-:W0:Y:S01]  /*2830*/  MUFU.EX2 R20, R20 ;  /* 0x0000001400147308 */ /* 0x000e220000000800 */
[----:B--2---:R-:W-:Y:S01]  /*2840*/  FADD.FTZ R15, R16, R15 ;  /* 0x0000000f100f7221 */ /* 0x004fe20000010000 */
[----:B------:R-:W-:Y:S01]  /*2850*/  FMUL.FTZ R21, R21, 1.4426950216293334961 ;  /* 0x3fb8aa3b15157820 */ /* 0x000fe20000410000 */
[----:B------:R-:W-:Y:S01]  /*2860*/  FADD.FTZ R24, R22, -UR24 ;  /* 0x8000001816187e21 */ /* 0x000fe20008010000 */
[----:B------:R2:W-:Y:S01]  /*2870*/  STS [R13+-0x400], R16 ;  /* 0xfffc00100d007388 */ /* 0x0005e20000000800 */
[----:B------:R-:W-:-:S02]  /*2880*/  FADD.FTZ R25, R25, -UR24 ;  /* 0x8000001819197e21 */ /* 0x000fc40008010000 */
[----:B------:R-:W-:Y:S01]  /*2890*/  FMUL.FTZ R24, R24, 1.4426950216293334961 ;  /* 0x3fb8aa3b18187820 */ /* 0x000fe20000410000 */
[----:B------:R2:W1:Y:S01]  /*28a0*/  MUFU.EX2 R26, R21 ;  /* 0x00000015001a7308 */ /* 0x0004620000000800 */
[----:B---3--:R-:W-:Y:S01]  /*28b0*/  FADD.FTZ R15, R15, R18 ;  /* 0x000000120f0f7221 */ /* 0x008fe20000010000 */
[----:B------:R-:W-:Y:S01]  /*28c0*/  FMUL.FTZ R25, R25, 1.4426950216293334961 ;  /* 0x3fb8aa3b19197820 */ /* 0x000fe20000410000 */
[----:B------:R-:W-:Y:S01]  /*28d0*/  FADD.FTZ R27, R27, -UR24 ;  /* 0x800000181b1b7e21 */ /* 0x000fe20008010000 */
[----:B------:R-:W-:Y:S03]  /*28e0*/  STS [R13+-0x200], R18 ;  /* 0xfffe00120d007388 */ /* 0x000fe60000000800 */
[----:B------:R-:W-:Y:S01]  /*28f0*/  FMUL.FTZ R27, R27, 1.4426950216293334961 ;  /* 0x3fb8aa3b1b1b7820 */ /* 0x000fe20000410000 */
[----:B------:R-:W3:Y:S01]  /*2900*/  MUFU.EX2 R22, R28 ;  /* 0x0000001c00167308 */ /* 0x000ee20000000800 */
[----:B--2---:R-:W2:Y:S01]  /*2910*/  LDS R21, [R13+0x1a00] ;  /* 0x001a00000d157984 */ /* 0x004ea20000000800 */
[----:B0-----:R-:W-:Y:S01]  /*2920*/  FADD.FTZ R15, R15, R20 ;  /* 0x000000140f0f7221 */ /* 0x001fe20000010000 */
[----:B------:R-:W-:Y:S01]  /*2930*/  FADD.FTZ R31, R31, -UR24 ;  /* 0x800000181f1f7e21 */ /* 0x000fe20008010000 */
[----:B-1----:R-:W-:Y:S01]  /*2940*/  FADD.FTZ R33, R33, -UR24 ;  /* 0x8000001821217e21 */ /* 0x002fe20008010000 */
[----:B------:R-:W-:Y:S02]  /*2950*/  STS [R13], R20 ;  /* 0x000000140d007388 */ /* 0x000fe40000000800 */
[----:B------:R-:W-:Y:S01]  /*2960*/  FMUL.FTZ R31, R31, 1.4426950216293334961 ;  /* 0x3fb8aa3b1f1f7820 */ /* 0x000fe20000410000 */
[----:B------:R-:W0:Y:S01]  /*2970*/  MUFU.EX2 R24, R24 ;  /* 0x0000001800187308 */ /* 0x000e220000000800 */
[----:B------:R-:W-:Y:S01]  /*2980*/  FMUL.FTZ R33, R33, 1.4426950216293334961 ;  /* 0x3fb8aa3b21217820 */ /* 0x000fe20000410000 */
[----:B------:R-:W-:Y:S01]  /*2990*/  FADD.FTZ R35, R35, -UR24 ;  /* 0x8000001823237e21 */ /* 0x000fe20008010000 */
[----:B------:R-:W-:Y:S03]  /*29a0*/  STS [R13+0x600], R26 ;  /* 0x0006001a0d007388 */ /* 0x000fe60000000800 */
[----:B------:R-:W-:-:S02]  /*29b0*/  FMUL.FTZ R35, R35, 1.4426950216293334961 ;  /* 0x3fb8aa3b23237820 */ /* 0x000fc40000410000 */
[----:B------:R-:W1:Y:S01]  /*29c0*/  MUFU.EX2 R28, R34 ;  /* 0x00000022001c7308 */ /* 0x000e620000000800 */
[----:B---3--:R-:W-:Y:S01]  /*29d0*/  FADD.FTZ R15, R15, R22 ;  /* 0x000000160f0f7221 */ /* 0x008fe20000010000 */
[----:B----4-:R-:W-:Y:S01]  /*29e0*/  FADD.FTZ R23, R23, -UR24 ;  /* 0x8000001817177e21 */ /* 0x010fe20008010000 */
[----:B------:R-:W-:Y:S01]  /*29f0*/  STS [R13+0x200], R22 ;  /* 0x000200160d007388 */ /* 0x000fe20000000800 */
[----:B------:R-:W-:Y:S02]  /*2a00*/  FADD.FTZ R19, R19, -UR24 ;  /* 0x8000001813137e21 */ /* 0x000fe40008010000 */
[----:B------:R-:W-:Y:S02]  /*2a10*/  FMUL.FTZ R23, R23, 1.4426950216293334961 ;  /* 0x3fb8aa3b17177820 */ /* 0x000fe40000410000 */
[----:B------:R-:W3:Y:S01]  /*2a20*/  MUFU.EX2 R30, R30 ;  /* 0x0000001e001e7308 */ /* 0x000ee20000000800 */
[----:B0-----:R-:W-:Y:S01]  /*2a30*/  FADD.FTZ R15, R15, R24 ;  /* 0x000000180f0f7221 */ /* 0x001fe20000010000 */
[----:B------:R-:W-:Y:S01]  /*2a40*/  FMUL.FTZ R16, R19, 1.4426950216293334961 ;  /* 0x3fb8aa3b13107820 */ /* 0x000fe20000410000 */
[----:B------:R-:W-:Y:S02]  /*2a50*/  STS [R13+0x400], R24 ;  /* 0x000400180d007388 */ /* 0x000fe40000000800 */
[----:B------:R-:W-:-:S03]  /*2a60*/  FADD.FTZ R15, R15, R26 ;  /* 0x0000001a0f0f7221 */ /* 0x000fc60000010000 */
[----:B------:R-:W0:Y:S01]  /*2a70*/  MUFU.EX2 R32, R25 ;  /* 0x0000001900207308 */ /* 0x000e220000000800 */
[----:B-1----:R-:W-:Y:S01]  /*2a80*/  FADD.FTZ R15, R15, R28 ;  /* 0x0000001c0f0f7221 */ /* 0x002fe20000010000 */
[----:B------:R-:W-:Y:S06]  /*2a90*/  STS [R13+0x800], R28 ;  /* 0x0008001c0d007388 */ /* 0x000fec0000000800 */
[----:B------:R-:W1:Y:S01]  /*2aa0*/  MUFU.EX2 R34, R27 ;  /* 0x0000001b00227308 */ /* 0x000e620000000800 */
[----:B---3--:R-:W-:Y:S01]  /*2ab0*/  FADD.FTZ R15, R15, R30 ;  /* 0x0000001e0f0f7221 */ /* 0x008fe20000010000 */
[----:B--2---:R-:W-:Y:S01]  /*2ac0*/  FADD.FTZ R21, R21, -UR24 ;  /* 0x8000001815157e21 */ /* 0x004fe20008010000 */
[----:B------:R-:W-:Y:S03]  /*2ad0*/  STS [R13+0xa00], R30 ;  /* 0x000a001e0d007388 */ /* 0x000fe60000000800 */
[----:B------:R-:W-:-:S02]  /*2ae0*/  FMUL.FTZ R21, R21, 1.4426950216293334961 ;  /* 0x3fb8aa3b15157820 */ /* 0x000fc40000410000 */
        /* <DEDUP_REMOVED lines=22> */
[----:B0-----:R-:W-:Y:S01]  /*2c50*/  IADD3 R13, PT, PT, R13, 0x2000, RZ ;  /* 0x000020000d0d7810 */ /* 0x001fe20007ffe0ff */
[----:B------:R-:W-:Y:S06]  /*2c60*/  @!P4 BRA `(.L_x_20323) ;  /* 0xfffffff80070c947 */ /* 0x000fec000383ffff */
.L_x_20322:
[----:B------:R-:W-:Y:S05]  /*2c70*/  BSYNC.RECONVERGENT B1 ;  /* 0x0000000000017941 */ /* 0x000fea0003800200 */
.L_x_20321:
        /* <DEDUP_REMOVED lines=14> */
[----:B0-----:R-:W-:-:S04]  /*2d60*/  FADD.FTZ R19, R19, -UR24 ;  /* 0x8000001813137e21 */ /* 0x001fc80008010000 */
[----:B------:R-:W-:Y:S01]  /*2d70*/  FMUL.FTZ R19, R19, 1.4426950216293334961 ;  /* 0x3fb8aa3b13137820 */ /* 0x000fe20000410000 */
[----:B-1----:R-:W-:-:S03]  /*2d80*/  FADD.FTZ R21, R20, -UR24 ;  /* 0x8000001814157e21 */ /* 0x002fc60008010000 */
[----:B------:R0:W1:Y:S01]  /*2d90*/  MUFU.EX2 R20, R19 ;  /* 0x0000001300147308 */ /* 0x0000620000000800 */
[----:B------:R-:W-:Y:S01]  /*2da0*/  FMUL.FTZ R21, R21, 1.4426950216293334961 ;  /* 0x3fb8aa3b15157820 */ /* 0x000fe20000410000 */
[----:B--2--5:R-:W-:Y:S01]  /*2db0*/  FADD.FTZ R23, R22, -UR24 ;  /* 0x8000001816177e21 */ /* 0x024fe20008010000 */
[----:B---3--:R-:W-:-:S03]  /*2dc0*/  FADD.FTZ R25, R24, -UR24 ;  /* 0x8000001818197e21 */ /* 0x008fc60008010000 */
[----:B------:R-:W-:Y:S02]  /*2dd0*/  FMUL.FTZ R23, R23, 1.4426950216293334961 ;  /* 0x3fb8aa3b17177820 */ /* 0x000fe40000410000 */
[----:B------:R2:W3:Y:S01]  /*2de0*/  MUFU.EX2 R22, R21 ;  /* 0x0000001500167308 */ /* 0x0004e20000000800 */
[----:B------:R-:W-:Y:S01]  /*2df0*/  FMUL.FTZ R25, R25, 1.4426950216293334961 ;  /* 0x3fb8aa3b19197820 */ /* 0x000fe20000410000 */
[----:B----4-:R-:W-:Y:S01]  /*2e00*/  FADD.FTZ R27, R26, -UR24 ;  /* 0x800000181a1b7e21 */ /* 0x010fe20008010000 */
[----:B0-----:R-:W-:-:S03]  /*2e10*/  FADD.FTZ R19, R18, -UR24 ;  /* 0x8000001812137e21 */ /* 0x001fc60008010000 */
[----:B------:R-:W-:Y:S02]  /*2e20*/  FMUL.FTZ R27, R27, 1.4426950216293334961 ;  /* 0x3fb8aa3b1b1b7820 */ /* 0x000fe40000410000 */
[----:B------:R0:W4:Y:S01]  /*2e30*/  MUFU.EX2 R24, R23 ;  /* 0x0000001700187308 */ /* 0x0001220000000800 */
[----:B------:R-:W-:Y:S01]  /*2e40*/  FMUL.FTZ R19, R19, 1.4426950216293334961 ;  /* 0x3fb8aa3b13137820 */ /* 0x000fe20000410000 */
[----:B--2---:R-:W-:Y:S01]  /*2e50*/  FADD.FTZ R21, R16, -UR24 ;  /* 0x8000001810157e21 */ /* 0x004fe20008010000 */
[----:B-1----:R-:W-:Y:S01]  /*2e60*/  FADD.FTZ R15, R15, R20 ;  /* 0x000000140f0f7221 */ /* 0x002fe20000010000 */
[----:B------:R-:W-:Y:S02]  /*2e70*/  STS [R13+-0x400], R20 ;  /* 0xfffc00140d007388 */ /* 0x000fe40000000800 */
[----:B------:R-:W-:Y:S02]  /*2e80*/  FMUL.FTZ R21, R21, 1.4426950216293334961 ;  /* 0x3fb8aa3b15157820 */ /* 0x000fe40000410000 */
[----:B------:R-:W1:Y:S01]  /*2e90*/  MUFU.EX2 R26, R25 ;  /* 0x00000019001a7308 */ /* 0x000e620000000800 */
[----:B0-----:R-:W-:Y:S01]  /*2ea0*/  FADD.FTZ R23, R12, -UR24 ;  /* 0x800000180c177e21 */ /* 0x001fe20008010000 */
[----:B---3--:R-:W-:Y:S01]  /*2eb0*/  FADD.FTZ R15, R15, R22 ;  /* 0x000000160f0f7221 */ /* 0x008fe20000010000 */
[----:B------:R-:W-:Y:S02]  /*2ec0*/  STS [R13+-0x200], R22 ;  /* 0xfffe00160d007388 */ /* 0x000fe40000000800 */
[----:B------:R-:W-:-:S03]  /*2ed0*/  FMUL.FTZ R23, R23, 1.4426950216293334961 ;  /* 0x3fb8aa3b17177820 */ /* 0x000fc60000410000 */
[----:B------:R-:W0:Y:S01]  /*2ee0*/  MUFU.EX2 R18, R27 ;  /* 0x0000001b00127308 */ /* 0x000e220000000800 */
[----:B----4-:R-:W-:Y:S01]  /*2ef0*/  FADD.FTZ R15, R15, R24 ;  /* 0x000000180f0f7221 */ /* 0x010fe20000010000 */
[----:B------:R-:W-:Y:S06]  /*2f00*/  STS [R13], R24 ;  /* 0x000000180d007388 */ /* 0x000fec0000000800 */
        /* <DEDUP_REMOVED lines=12> */
[----:B------:R-:W-:Y:S01]  /*2fd0*/  FADD.FTZ R15, R15, R28 ;  /* 0x0000001c0f0f7221 */ /* 0x000fe20000010000 */
[----:B0-----:R-:W-:-:S07]  /*2fe0*/  IADD3 R13, PT, PT, R13, 0x1000, RZ ;  /* 0x000010000d0d7810 */ /* 0x001fce0007ffe0ff */
.L_x_20325:
[----:B------:R-:W-:Y:S05]  /*2ff0*/  BSYNC.RECONVERGENT B1 ;  /* 0x0000000000017941 */ /* 0x000fea0003800200 */
.L_x_20324:
        /* <DEDUP_REMOVED lines=26> */
.L_x_20317:
[----:B------:R-:W-:Y:S05]  /*31a0*/  BSYNC.RECONVERGENT B0 ;  /* 0x0000000000007941 */ /* 0x000fea0003800200 */
.L_x_20316:
        /* <DEDUP_REMOVED lines=27> */
[----:B0-----:R-:W-:Y:S01]  /*3360*/  FADD.FTZ R8, R12, 9.9999999747524270788e-07 ;  /* 0x358637bd0c087421 */ /* 0x001fe20000010000 */
[----:B------:R-:W-:-:S05]  /*3370*/  ISETP.GE.U32.AND P1, PT, R10, 0x180, PT ;  /* 0x000001800a00780c */ /* 0x000fca0003f26070 */
[----:B------:R-:W0:Y:S06]  /*3380*/  MUFU.RCP R8, R8 ;  /* 0x0000000800087308 */ /* 0x000e2c0000001000 */
        /* <DEDUP_REMOVED lines=10> */
.L_x_20330:
[----:B------:R-:W0:Y:S01]  /*3430*/  LDS R11, [R10] ;  /* 0x000000000a0b7984 */ /* 0x000e220000000800 */
[----:B------:R-:W-:-:S04]  /*3440*/  IADD3 R13, PT, PT, R13, 0x1, RZ ;  /* 0x000000010d0d7810 */ /* 0x000fc80007ffe0ff */
[----:B------:R-:W-:Y:S01]  /*3450*/  ISETP.NE.AND P0, PT, R13, RZ, PT ;  /* 0x000000ff0d00720c */ /* 0x000fe20003f05270 */
[----:B0-----:R-:W-:-:S05]  /*3460*/  FMUL.FTZ R11, R11, R8 ;  /* 0x000000080b0b7220 */ /* 0x001fca0000410000 */
[----:B------:R0:W-:Y:S02]  /*3470*/  STS [R10], R11 ;  /* 0x0000000b0a007388 */ /* 0x0001e40000000800 */
[----:B0-----:R-:W-:-:S05]  /*3480*/  VIADD R10, R10, 0x200 ;  /* 0x000002000a0a7836 */ /* 0x001fca0000000000 */
[----:B------:R-:W-:Y:S05]  /*3490*/  @P0 BRA `(.L_x_20330) ;  /* 0xfffffffc00e40947 */ /* 0x000fea000383ffff */
.L_x_20329:
[----:B------:R-:W-:Y:S05]  /*34a0*/  BSYNC.RECONVERGENT B1 ;  /* 0x0000000000017941 */ /* 0x000fea0003800200 */
.L_x_20328:
        /* <DEDUP_REMOVED lines=12> */
.L_x_20333:
        /* <DEDUP_REMOVED lines=10> */
[----:B------:R-:W4:Y:S04]  /*3610*/  LDS R31, [R10+0xc00] ;  /* 0x000c00000a1f7984 */ /* 0x000f280000000800 */
[----:B------:R-:W4:Y:S04]  /*3620*/  LDS R27, [R10+0xe00] ;  /* 0x000e00000a1b7984 */ /* 0x000f280000000800 */
[----:B------:R-:W4:Y:S01]  /*3630*/  LDS R25, [R10+0x1000] ;  /* 0x001000000a197984 */ /* 0x000f220000000800 */
[----:B0-----:R-:W-:-:S03]  /*3640*/  FMUL.FTZ R35, R35, R8 ;  /* 0x0000000823237220 */ /* 0x001fc60000410000 */
        /* <DEDUP_REMOVED lines=9> */
[----:B------:R-:W-:-:S03]  /*36e0*/  FMUL.FTZ R45, R45, R8 ;  /* 0x000000082d2d7220 */ /* 0x000fc60000410000 */
[----:B------:R0:W-:Y:S01]  /*36f0*/  STS [R10+-0x400], R35 ;  /* 0xfffc00230a007388 */ /* 0x0001e20000000800 */
[----:B------:R-:W-:-:S03]  /*3700*/  FMUL.FTZ R33, R33, R8 ;  /* 0x0000000821217220 */ /* 0x000fc60000410000 */
[----:B------:R-:W-:Y:S01]  /*3710*/  STS [R10+-0x200], R37 ;  /* 0xfffe00250a007388 */ /* 0x000fe20000000800 */
[----:B------:R-:W-:-:S03]  /*3720*/  FMUL.FTZ R31, R31, R8 ;  /* 0x000000081f1f7220 */ /* 0x000fc60000410000 */
[----:B------:R-:W-:Y:S01]  /*3730*/  STS [R10], R39 ;  /* 0x000000270a007388 */ /* 0x000fe20000000800 */
[-C--:B0-----:R-:W-:Y:S01]  /*3740*/  FMUL.FTZ R35, R16, R8.reuse ;  /* 0x0000000810237220 */ /* 0x081fe20000410000 */
[-C--:B------:R-:W-:Y:S02]  /*3750*/  FMUL.FTZ R27, R27, R8.reuse ;  /* 0x000000081b1b7220 */ /* 0x080fe40000410000 */
[----:B------:R-:W-:Y:S01]  /*3760*/  STS [R10+0x200], R41 ;  /* 0x000200290a007388 */ /* 0x000fe20000000800 */
        /* <DEDUP_REMOVED lines=20> */
.L_x_20332:
[----:B------:R-:W-:Y:S05]  /*38b0*/  BSYNC.RECONVERGENT B1 ;  /* 0x0000000000017941 */ /* 0x000fea0003800200 */
.L_x_20331:
        /* <DEDUP_REMOVED lines=11> */
[----:B-----5:R-:W4:Y:S04]  /*3970*/  LDS R23, [R10+0x600] ;  /* 0x000600000a177984 */ /* 0x020f280000000800 */
[----:B------:R-:W4:Y:S04]  /*3980*/  LDS R25, [R10+0x800] ;  /* 0x000800000a197984 */ /* 0x000f280000000800 */
[----:B------:R-:W4:Y:S01]  /*3990*/  LDS R27, [R10+0xa00] ;  /* 0x000a00000a1b7984 */ /* 0x000f220000000800 */
        /* <DEDUP_REMOVED lines=17> */
.L_x_20335:
[----:B------:R-:W-:Y:S05]  /*3ab0*/  BSYNC.RECONVERGENT B1 ;  /* 0x0000000000017941 */ /* 0x000fea0003800200 */
.L_x_20334:
        /* <DEDUP_REMOVED lines=14> */
.L_x_20327:
[----:B------:R-:W-:Y:S05]  /*3ba0*/  BSYNC.RECONVERGENT B0 ;  /* 0x0000000000007941 */ /* 0x000fea0003800200 */
.L_x_20326:
[----:B------:R-:W-:Y:S01]  /*3bb0*/  BAR.SYNC.DEFER_BLOCKING 0x0 ;  /* 0x0000000000007b1d */ /* 0x000fe20000010000 */
[----:B------:R-:W-:Y:S02]  /*3bc0*/  ISETP.NE.AND P0, PT, R2, RZ, PT ;  /* 0x000000ff0200720c */ /* 0x000fe40003f05270 */
[----:B------:R-:W-:-:S03]  /*3bd0*/  MOV R28, UR18 ;  /* 0x00000012001c7c02 */ /* 0x000fc60008000f00 */
[----:B------:R-:W2:Y:S01]  /*3be0*/  LDCU UR25, c[0x0][0x3dc] ;  /* 0x00007b80ff1977ac */ /* 0x000ea20008000800 */
[----:B------:R-:W-:Y:S01]  /*3bf0*/  BSSY.RECONVERGENT B0, `(.L_x_20336) ;  /* 0x0000017000007945 */ /* 0x000fe20003800200 */
[----:B------:R-:W-:Y:S01]  /*3c00*/  IMAD R28, R28, 0x40, R3 ;  /* 0x000000401c1c7824 */ /* 0x000fe200078e0203 */
[----:B------:R-:W3:Y:S04]  /*3c10*/  LDCU.64 UR22, c[0x0][0x3a8] ;  /* 0x00007500ff1677ac */ /* 0x000ee80008000a00 */
[----:B------:R-:W-:Y:S01]  /*3c20*/  ISETP.GE.U32.AND P1, PT, R28, R7, PT ;  /* 0x000000071c00720c */ /* 0x000fe20003f26070 */
[----:B------:R-:W-:-:S12]  /*3c30*/  @P0 BRA `(.L_x_20337) ;  /* 0x0000000000480947 */ /* 0x000fd80003800000 */
[----:B------:R-:W4:Y:S01]  /*3c40*/  LDCU.128 UR4, c[0x0][0x380] ;  /* 0x00007000ff0477ac */ /* 0x000f220008000c00 */
[----:B------:R-:W-:Y:S01]  /*3c50*/  MOV R7, UR24 ;  /* 0x0000001800077c02 */ /* 0x000fe20008000f00 */
        /* <DEDUP_REMOVED lines=9> */
[----:B0-----:R-:W-:Y:S01]  /*3cf0*/  IMAD.U32 R8, RZ, RZ, UR6 ;  /* 0x00000006ff087e24 */ /* 0x001fe2000f8e00ff */
[----:B------:R-:W-:-:S02]  /*3d00*/  UIADD3.X UR5, UPT, UPT, UR10, UR5, URZ, UP1, !UPT ;  /* 0x000000050a057290 */ /* 0x000fc40008ffe4ff */
[----:B-1----:R-:W-:Y:S02]  /*3d10*/  MOV R10, UR4 ;  /* 0x00000004000a7c02 */ /* 0x002fe40008000f00 */
[----:B------:R-:W-:Y:S02]  /*3d20*/  IMAD.U32 R9, RZ, RZ, UR7 ;  /* 0x00000007ff097e24 */ /* 0x000fe4000f8e00ff */
[----:B------:R-:W-:-:S03]  /*3d30*/  IMAD.U32 R11, RZ, RZ, UR5 ;  /* 0x00000005ff0b7e24 */ /* 0x000fc6000f8e00ff */
[----:B------:R4:W-:Y:S04]  /*3d40*/  STG.E desc[UR12][R8.64], R7 ;  /* 0x0000000708007986 */ /* 0x0009e8000c10190c */
[----:B------:R4:W-:Y:S02]  /*3d50*/  STG.E desc[UR12][R10.64], R12 ;  /* 0x0000000c0a007986 */ /* 0x0009e4000c10190c */
.L_x_20337:
[----:B--23--:R-:W-:Y:S05]  /*3d60*/  BSYNC.RECONVERGENT B0 ;  /* 0x0000000000007941 */ /* 0x00cfea0003800200 */
.L_x_20336:
[----:B------:R-:W-:Y:S01]  /*3d70*/  BSSY.RECONVERGENT B1, `(.L_x_20338) ;  /* 0x00001f2000017945 */ /* 0x000fe20003800200 */
[----:B-----5:R-:W-:Y:S02]  /*3d80*/  CS2R R22, SRZ ;  /* 0x0000000000167805 */ /* 0x020fe4000001ff00 */
[----:B------:R-:W-:Y:S02]  /*3d90*/  CS2R R20, SRZ ;  /* 0x0000000000147805 */ /* 0x000fe4000001ff00 */
[----:B------:R-:W-:Y:S01]  /*3da0*/  CS2R R18, SRZ ;  /* 0x0000000000127805 */ /* 0x000fe2000001ff00 */
[----:B------:R-:W-:Y:S06]  /*3db0*/  @P1 BRA `(.L_x_20339) ;  /* 0x0000001c00b41947 */ /* 0x000fec0003800000 */
[----:B------:R-:W2:Y:S01]  /*3dc0*/  I2F.RP R2, R0 ;  /* 0x0000000000027306 */ /* 0x000ea20000209400 */
[----:B------:R-:W3:Y:S01]  /*3dd0*/  LDCU UR4, c[0x0][0x3c8] ;  /* 0x00007900ff0477ac */ /* 0x000ee20008000800 */
[----:B01--4-:R-:W-:Y:S01]  /*3de0*/  IMAD.WIDE.U32 R8, R28, 0x4, RZ ;  /* 0x000000041c087825 */ /* 0x013fe200078e00ff */
[----:B------:R-:W-:Y:S02]  /*3df0*/  LEA R27, R3, R6, 0x3 ;  /* 0x00000006031b7211 */ /* 0x000fe400078e18ff */
[----:B------:R-:W-:Y:S01]  /*3e00*/  CS2R R22, SRZ ;  /* 0x0000000000167805 */ /* 0x000fe2000001ff00 */
[----:B------:R-:W0:Y:S01]  /*3e10*/  LDCU UR5, c[0x0][0x3fc] ;  /* 0x00007f80ff0577ac */ /* 0x000e220008000800 */
[----:B------:R-:W-:Y:S01]  /*3e20*/  VIADD R4, R4, 0x1a0 ;  /* 0x000001a004047836 */ /* 0x000fe20000000000 */
[----:B------:R-:W-:Y:S01]  /*3e30*/  IADD3 R29, PT, PT, -R29, R28, RZ ;  /* 0x0000001c1d1d7210 */ /* 0x000fe20007ffe1ff */
[----:B------:R-:W-:Y:S01]  /*3e40*/  IMAD.MOV.U32 R6, RZ, RZ, RZ ;  /* 0x000000ffff067224 */ /* 0x000fe200078e00ff */
[----:B------:R-:W1:Y:S01]  /*3e50*/  LDCU.64 UR6, c[0x0][0x3b8] ;  /* 0x00007700ff0677ac */ /* 0x000e620008000a00 */
[----:B------:R-:W-:Y:S01]  /*3e60*/  VIADD R28, R28, 0x1 ;  /* 0x000000011c1c7836 */ /* 0x000fe20000000000 */
[----:B------:R-:W-:-:S02]  /*3e70*/  LEA R4, R5, R4, 0x18 ;  /* 0x0000000405047211 */ /* 0x000fc400078ec0ff */
[----:B------:R-:W-:Y:S02]  /*3e80*/  CS2R R20, SRZ ;  /* 0x0000000000147805 */ /* 0x000fe4000001ff00 */
[----:B------:R-:W-:Y:S02]  /*3e90*/  CS2R R18, SRZ ;  /* 0x0000000000127805 */ /* 0x000fe4000001ff00 */
[----:B------:R-:W-:Y:S01]  /*3ea0*/  IADD3 R27, PT, PT, R27, 0x3, RZ ;  /* 0x000000031b1b7810 */ /* 0x000fe20007ffe0ff */
[----:B--2---:R-:W2:Y:S01]  /*3eb0*/  MUFU.RCP R2, R2 ;  /* 0x0000000200027308 */ /* 0x004ea20000001000 */
[----:B------:R-:W-:Y:S01]  /*3ec0*/  IMAD R3, R3, 0x20, R4 ;  /* 0x0000002003037824 */ /* 0x000fe200078e0204 */
[----:B---3--:R-:W-:-:S03]  /*3ed0*/  UIMAD UR4, UR16, UR4, URZ ;  /* 0x00000004100472a4 */ /* 0x008fc6000f8e02ff */
[----:B------:R-:W-:Y:S02]  /*3ee0*/  VIADD R25, R3, 0x10 ;  /* 0x0000001003197836 */ /* 0x000fe40000000000 */
[----:B0-----:R-:W-:Y:S02]  /*3ef0*/  IMAD.U32 R26, RZ, RZ, UR5 ;  /* 0x00000005ff1a7e24 */ /* 0x001fe4000f8e00ff */
[----:B------:R-:W-:-:S03]  /*3f00*/  IMAD.U32 R11, RZ, RZ, UR4 ;  /* 0x00000004ff0b7e24 */ /* 0x000fc6000f8e00ff */
        /* <DEDUP_REMOVED lines=9> */
[----:B-1----:R-:W-:Y:S01]  /*3fa0*/  IADD3 R10, PT, PT, RZ, -R7, RZ ;  /* 0x80000007ff0a7210 */ /* 0x002fe20007ffe0ff */
[----:B------:R-:W-:-:S04]  /*3fb0*/  IMAD.U32 R2, RZ, RZ, UR4 ;  /* 0x00000004ff027e24 */ /* 0x000fc8000f8e00ff */
[----:B------:R-:W-:Y:S01]  /*3fc0*/  MOV R3, UR5 ;  /* 0x0000000500037c02 */ /* 0x000fe20008000f00 */
[----:B------:R-:W-:-:S04]  /*3fd0*/  IMAD.MOV.U32 R11, RZ, RZ, R10 ;  /* 0x000000ffff0b7224 */ /* 0x000fc800078e000a */
[----:B------:R-:W-:-:S04]  /*3fe0*/  IMAD R5, R11, R0, RZ ;  /* 0x000000000b057224 */ /* 0x000fc800078e02ff */
[----:B------:R-:W-:-:S07]  /*3ff0*/  IMAD.HI.U32 R16, R7, R5, R6 ;  /* 0x0000000507107227 */ /* 0x000fce00078e0006 */
.L_x_20354:
        /* <DEDUP_REMOVED lines=13> */
[----:B------:R-:W-:Y:S01]  /*40d0*/  @!P1 IADD3 R5, PT, PT, R5, -R10, RZ ;  /* 0x8000000a05059210 */ /* 0x000fe20007ffe0ff */
[----:B------:R-:W-:Y:S01]  /*40e0*/  @!P1 VIADD R4, R4, 0x1 ;  /* 0x0000000104049836 */ /* 0x000fe20000000000 */
[----:B------:R-:W-:Y:S02]  /*40f0*/  ISETP.NE.AND P1, PT, R7, RZ, PT ;  /* 0x000000ff0700720c */ /* 0x000fe40003f25270 */
[----:B------:R-:W-:Y:S01]  /*4100*/  ISETP.GE.U32.AND P0, PT, R5, R0, PT ;  /* 0x000000000500720c */ /* 0x000fe20003f06070 */
[----:B0-----:R-:W-:Y:S01]  /*4110*/  VIADD R8, R12, 0xffffffe ;  /* 0x0ffffffe0c087836 */ /* 0x001fe20000000000 */
[----:B------:R-:W-:-:S04]  /*4120*/  LOP3.LUT R5, R24, R7, RZ, 0x3c, !PT ;  /* 0x0000000718057212 */ /* 0x000fc800078e3cff */
[----:B------:R-:W-:Y:S02]  /*4130*/  ISETP.GE.AND P2, PT, R5, RZ, PT ;  /* 0x000000ff0500720c */ /* 0x000fe40003f46270 */
[----:B------:R-:W0:Y:S05]  /*4140*/  F2I.FTZ.U32.TRUNC.NTZ R5, R8 ;  /* 0x0000000800057305 */ /* 0x000e2a000021f000 */
[----:B------:R-:W-:-:S05]  /*4150*/  @P0 IADD3 R4, PT, PT, R4, 0x1, RZ ;  /* 0x0000000104040810 */ /* 0x000fca0007ffe0ff */
[----:B------:R-:W-:Y:S02]  /*4160*/  IMAD.MOV.U32 R9, RZ, RZ, R4 ;  /* 0x000000ffff097224 */ /* 0x000fe400078e0004 */
[----:B------:R-:W-:Y:S02]  /*4170*/  IMAD.MOV.U32 R4, RZ, RZ, RZ ;  /* 0x000000ffff047224 */ /* 0x000fe400078e00ff */
[----:B------:R-:W-:Y:S01]  /*4180*/  @!P2 IMAD.MOV R9, RZ, RZ, -R9 ;  /* 0x000000ffff09a224 */ /* 0x000fe200078e0a09 */
[----:B------:R-:W-:Y:S02]  /*4190*/  @!P1 LOP3.LUT R9, RZ, R7, RZ, 0x33, !PT ;  /* 0x00000007ff099212 */ /* 0x000fe400078e33ff */
[----:B0-----:R-:W-:Y:S02]  /*41a0*/  IADD3 R13, PT, PT, RZ, -R5, RZ ;  /* 0x80000005ff0d7210 */ /* 0x001fe40007ffe0ff */
[----:B------:R-:W-:Y:S01]  /*41b0*/  ISETP.NE.AND P2, PT, R11, RZ, PT ;  /* 0x000000ff0b00720c */ /* 0x000fe20003f45270 */
[----:B------:R-:W-:-:S02]  /*41c0*/  VIADD R7, R9, UR9 ;  /* 0x0000000909077c36 */ /* 0x000fc40008000000 */
        /* <DEDUP_REMOVED lines=32> */
[----:B---3--:R-:W-:Y:S05]  /*43d0*/  @P0 BRA `(.L_x_20343) ;  /* 0x0000000000780947 */ /* 0x008fea0003800000 */
        /* <DEDUP_REMOVED lines=30> */
.L_x_20343:
[----:B------:R-:W-:Y:S05]  /*45c0*/  BSYNC.RECONVERGENT B2 ;  /* 0x0000000000027941 */ /* 0x000fea0003800200 */
.L_x_20342:
[----:B-----5:R-:W-:Y:S01]  /*45d0*/  HFMA2.BF16_V2 R33, R8, R33, -RZ ;  /* 0x0000002108217231 */ /* 0x020fe200003000ff */
[----:B------:R-:W-:Y:S02]  /*45e0*/  F2FP.BF16.F32.PACK_AB R10, R11, R10 ;  /* 0x0000000a0b0a723e */ /* 0x000fe400000010ff */
[----:B------:R-:W-:Y:S02]  /*45f0*/  F2FP.BF16.F32.PACK_AB R5, R5, R4 ;  /* 0x000000040505723e */ /* 0x000fe400000010ff */
[----:B------:R-:W-:Y:S01]  /*4600*/  F2FP.BF16.F32.PACK_AB R6, R7, R6 ;  /* 0x000000060706723e */ /* 0x000fe200000010ff */
[----:B------:R-:W-:Y:S01]  /*4610*/  IMAD.MOV.U32 R4, RZ, RZ, R10 ;  /* 0x000000ffff047224 */ /* 0x000fe200078e000a */
[----:B------:R-:W-:-:S04]  /*4620*/  PRMT R11, R33, 0x7610, R11 ;  /* 0x00007610210b7816 */ /* 0x000fc8000000000b */
[----:B------:R-:W-:Y:S01]  /*4630*/  HMUL2.BF16_V2 R31, R4, R31 ;  /* 0x0000001f041f7232 */ /* 0x000fe20000200000 */
[----:B------:R-:W-:Y:S02]  /*4640*/  PRMT R32, R33, 0x7632, R32 ;  /* 0x0000763221207816 */ /* 0x000fe40000000020 */
[----:B------:R-:W-:Y:S01]  /*4650*/  SHF.L.U32 R11, R11, 0x10, RZ ;  /* 0x000000100b0b7819 */ /* 0x000fe200000006ff */
[----:B------:R0:W5:Y:S01]  /*4660*/  LDG.E.CONSTANT R33, desc[UR12][R12.64+0x200] ;  /* 0x0002000c0c217981 */ /* 0x000162000c1e9900 */
[----:B------:R-:W-:Y:S01]  /*4670*/  PRMT R10, R31, 0x7632, R10 ;  /* 0x000076321f0a7816 */ /* 0x000fe2000000000a */
[----:B------:R-:W-:-:S04]  /*4680*/  IMAD.U32 R32, R32, 0x10000, RZ ;  /* 0x0001000020207824 */ /* 0x000fc800078e00ff */
[----:B------:R-:W-:Y:S01]  /*4690*/  FADD.FTZ R7, R11, R32 ;  /* 0x000000200b077221 */ /* 0x000fe20000010000 */
[----:B------:R-:W-:Y:S02]  /*46a0*/  HFMA2.BF16_V2 R11, R5, R30, -RZ ;  /* 0x0000001e050b7231 */ /* 0x000fe400003000ff */
[----:B------:R-:W-:Y:S01]  /*46b0*/  HMUL2.BF16_V2 R32, R6, R9 ;  /* 0x0000000906207232 */ /* 0x000fe20000200000 */
[----:B------:R-:W-:Y:S01]  /*46c0*/  PRMT R9, R31, 0x7610, R9 ;  /* 0x000076101f097816 */ /* 0x000fe20000000009 */
[----:B------:R-:W-:-:S03]  /*46d0*/  IMAD.U32 R10, R10, 0x10000, RZ ;  /* 0x000100000a0a7824 */ /* 0x000fc600078e00ff */
[C---:B------:R-:W-:Y:S02]  /*46e0*/  PRMT R31, R32.reuse, 0x7610, R31 ;  /* 0x00007610201f7816 */ /* 0x040fe4000000001f */
[----:B------:R-:W-:Y:S02]  /*46f0*/  SHF.L.U32 R9, R9, 0x10, RZ ;  /* 0x0000001009097819 */ /* 0x000fe400000006ff */
[C---:B------:R-:W-:Y:S01]  /*4700*/  PRMT R30, R11.reuse, 0x7632, R30 ;  /* 0x000076320b1e7816 */ /* 0x040fe2000000001e */
[----:B------:R-:W-:Y:S01]  /*4710*/  IMAD.U32 R11, R11, 0x10000, RZ ;  /* 0x000100000b0b7824 */ /* 0x000fe200078e00ff */
[----:B------:R-:W-:Y:S01]  /*4720*/  PRMT R32, R32, 0x7632, R32 ;  /* 0x0000763220207816 */ /* 0x000fe20000000020 */
[----:B------:R-:W-:Y:S01]  /*4730*/  IMAD.U32 R31, R31, 0x10000, RZ ;  /* 0x000100001f1f7824 */ /* 0x000fe200078e00ff */
[----:B------:R-:W-:Y:S01]  /*4740*/  SHF.L.U32 R34, R30, 0x10, RZ ;  /* 0x000000101e227819 */ /* 0x000fe200000006ff */
[----:B------:R-:W-:Y:S02]  /*4750*/  FADD.FTZ R30, R9, R10 ;  /* 0x0000000a091e7221 */ /* 0x000fe40000010000 */
[----:B------:R-:W-:-:S02]  /*4760*/  IMAD.U32 R32, R32, 0x10000, RZ ;  /* 0x0001000020207824 */ /* 0x000fc400078e00ff */
[----:B------:R-:W-:Y:S01]  /*4770*/  FADD.FTZ R10, R11, R34 ;  /* 0x000000220b0a7221 */ /* 0x000fe20000010000 */
[----:B------:R-:W-:Y:S01]  /*4780*/  FADD.FTZ R11, R7, R30 ;  /* 0x0000001e070b7221 */ /* 0x000fe20000010000 */
[----:B------:R-:W-:Y:S01]  /*4790*/  FADD.FTZ R9, R31, R32 ;  /* 0x000000201f097221 */ /* 0x000fe20000010000 */
[----:B------:R0:W5:Y:S04]  /*47a0*/  LDG.E.CONSTANT R30, desc[UR12][R12.64+0x208] ;  /* 0x0002080c0c1e7981 */ /* 0x000168000c1e9900 */
        /* <DEDUP_REMOVED lines=34> */
.L_x_20345:
[----:B------:R-:W-:Y:S05]  /*49d0*/  BSYNC.RECONVERGENT B2 ;  /* 0x0000000000027941 */ /* 0x000fea0003800200 */
.L_x_20344:
[----:B-----5:R-:W-:Y:S02]  /*49e0*/  HFMA2.BF16_V2 R33, R8, R33, -RZ ;  /* 0x0000002108217231 */ /* 0x020fe400003000ff */
[----:B------:R-:W-:Y:S01]  /*49f0*/  FADD.FTZ R10, R11, R10 ;  /* 0x0000000a0b0a7221 */ /* 0x000fe20000010000 */
[----:B------:R-:W-:Y:S02]  /*4a00*/  HMUL2.BF16_V2 R31, R4, R31 ;  /* 0x0000001f041f7232 */ /* 0x000fe40000200000 */
[----:B------:R-:W-:Y:S02]  /*4a10*/  HMUL2.BF16_V2 R7, R6, R7 ;  /* 0x0000000706077232 */ /* 0x000fe40000200000 */
[----:B------:R-:W-:Y:S02]  /*4a20*/  FADD.FTZ R10, R10, R9 ;  /* 0x000000090a0a7221 */ /* 0x000fe40000010000 */
[----:B------:R2:W5:Y:S01]  /*4a30*/  LDG.E.CONSTANT R9, desc[UR12][R12.64+0x40c] ;  /* 0x00040c0c0c097981 */ /* 0x000562000c1e9900 */
[----:B------:R-:W-:-:S02]  /*4a40*/  PRMT R11, R33, 0x7610, R11 ;  /* 0x00007610210b7816 */ /* 0x000fc4000000000b */
[----:B------:R-:W-:Y:S01]  /*4a50*/  PRMT R32, R33, 0x7632, R32 ;  /* 0x0000763221207816 */ /* 0x000fe20000000020 */
[----:B------:R-:W-:Y:S01]  /*4a60*/  HFMA2.BF16_V2 R33, R5, R30, -RZ ;  /* 0x0000001e05217231 */ /* 0x000fe200003000ff */
[----:B------:R-:W-:Y:S02]  /*4a70*/  PRMT R30, R31, 0x7610, R30 ;  /* 0x000076101f1e7816 */ /* 0x000fe4000000001e */
[----:B------:R-:W-:Y:S01]  /*4a80*/  SHF.L.U32 R11, R11, 0x10, RZ ;  /* 0x000000100b0b7819 */ /* 0x000fe200000006ff */
[----:B------:R-:W-:Y:S01]  /*4a90*/  IMAD.U32 R32, R32, 0x10000, RZ ;  /* 0x0001000020207824 */ /* 0x000fe200078e00ff */
[----:B------:R-:W-:Y:S01]  /*4aa0*/  PRMT R31, R31, 0x7632, R31 ;  /* 0x000076321f1f7816 */ /* 0x000fe2000000001f */
[----:B------:R-:W-:Y:S02]  /*4ab0*/  IMAD.U32 R30, R30, 0x10000, RZ ;  /* 0x000100001e1e7824 */ /* 0x000fe400078e00ff */
[----:B------:R-:W-:Y:S01]  /*4ac0*/  FADD.FTZ R11, R11, R32 ;  /* 0x000000200b0b7221 */ /* 0x000fe20000010000 */
[----:B------:R-:W-:-:S02]  /*4ad0*/  SHF.L.U32 R31, R31, 0x10, RZ ;  /* 0x000000101f1f7819 */ /* 0x000fc400000006ff */
[C---:B------:R-:W-:Y:S02]  /*4ae0*/  PRMT R32, R33.reuse, 0x7610, R32 ;  /* 0x0000761021207816 */ /* 0x040fe40000000020 */
[----:B------:R-:W-:Y:S01]  /*4af0*/  PRMT R33, R33, 0x7632, R33 ;  /* 0x0000763221217816 */ /* 0x000fe20000000021 */
[----:B------:R-:W-:Y:S01]  /*4b00*/  FADD.FTZ R34, R30, R31 ;  /* 0x0000001f1e227221 */ /* 0x000fe20000010000 */
[C---:B------:R-:W-:Y:S01]  /*4b10*/  PRMT R30, R7.reuse, 0x7632, R30 ;  /* 0x00007632071e7816 */ /* 0x040fe2000000001e */
[----:B------:R-:W-:Y:S01]  /*4b20*/  IMAD.U32 R32, R32, 0x10000, RZ ;  /* 0x0001000020207824 */ /* 0x000fe200078e00ff */
[----:B------:R-:W-:Y:S01]  /*4b30*/  SHF.L.U32 R7, R7, 0x10, RZ ;  /* 0x0000001007077819 */ /* 0x000fe200000006ff */
[----:B------:R-:W-:Y:S02]  /*4b40*/  IMAD.U32 R33, R33, 0x10000, RZ ;  /* 0x0001000021217824 */ /* 0x000fe400078e00ff */
[----:B------:R-:W-:Y:S01]  /*4b50*/  FADD.FTZ R11, R11, R34 ;  /* 0x000000220b0b7221 */ /* 0x000fe20000010000 */
[----:B------:R-:W-:Y:S01]  /*4b60*/  IMAD.U32 R30, R30, 0x10000, RZ ;  /* 0x000100001e1e7824 */ /* 0x000fe200078e00ff */
[----:B------:R2:W5:Y:S01]  /*4b70*/  LDG.E.CONSTANT R31, desc[UR12][R12.64+0x400] ;  /* 0x0004000c0c1f7981 */ /* 0x000562000c1e9900 */
[----:B------:R-:W-:-:S02]  /*4b80*/  FADD.FTZ R32, R32, R33 ;  /* 0x0000002120207221 */ /* 0x000fc40000010000 */
[----:B------:R-:W-:Y:S02]  /*4b90*/  FADD.FTZ R7, R7, R30 ;  /* 0x0000001e07077221 */ /* 0x000fe40000010000 */
[----:B------:R-:W-:Y:S01]  /*4ba0*/  FADD.FTZ R32, R11, R32 ;  /* 0x000000200b207221 */ /* 0x000fe20000010000 */
        /* <DEDUP_REMOVED lines=34> */
.L_x_20347:
[----:B------:R-:W-:Y:S05]  /*4dd0*/  BSYNC.RECONVERGENT B2 ;  /* 0x0000000000027941 */ /* 0x000fea0003800200 */
.L_x_20346:
[----:B-----5:R-:W-:Y:S02]  /*4de0*/  HFMA2.BF16_V2 R31, R8, R31, -RZ ;  /* 0x0000001f081f7231 */ /* 0x020fe400003000ff */
[----:B------:R-:W-:Y:S01]  /*4df0*/  FADD.FTZ R23, R23, R10 ;  /* 0x0000000a17177221 */ /* 0x000fe20000010000 */
[----:B------:R-:W-:Y:S01]  /*4e00*/  FADD.FTZ R7, R32, R7 ;  /* 0x0000000720077221 */ /* 0x000fe20000010000 */
[----:B------:R-:W-:-:S03]  /*4e10*/  HMUL2.BF16_V2 R33, R4, R11 ;  /* 0x0000000b04217232 */ /* 0x000fc60000200000 */
[----:B------:R-:W-:Y:S01]  /*4e20*/  FADD.FTZ R22, R22, R7 ;  /* 0x0000000716167221 */ /* 0x000fe20000010000 */
[C---:B------:R-:W-:Y:S02]  /*4e30*/  PRMT R10, R31.reuse, 0x7610, R10 ;  /* 0x000076101f0a7816 */ /* 0x040fe4000000000a */
[----:B------:R-:W-:-:S03]  /*4e40*/  PRMT R31, R31, 0x7632, R31 ;  /* 0x000076321f1f7816 */ /* 0x000fc6000000001f */
[----:B------:R-:W-:Y:S01]  /*4e50*/  IMAD.U32 R11, R10, 0x10000, RZ ;  /* 0x000100000a0b7824 */ /* 0x000fe200078e00ff */
[----:B------:R-:W-:Y:S02]  /*4e60*/  SHF.L.U32 R32, R31, 0x10, RZ ;  /* 0x000000101f207819 */ /* 0x000fe400000006ff */
[C---:B------:R-:W-:Y:S02]  /*4e70*/  PRMT R10, R33.reuse, 0x7610, R10 ;  /* 0x00007610210a7816 */ /* 0x040fe4000000000a */
[----:B------:R-:W-:Y:S01]  /*4e80*/  PRMT R31, R33, 0x7632, R31 ;  /* 0x00007632211f7816 */ /* 0x000fe2000000001f */
[----:B------:R-:W-:Y:S01]  /*4e90*/  FADD.FTZ R11, R11, R32 ;  /* 0x000000200b0b7221 */ /* 0x000fe20000010000 */
[----:B------:R-:W-:Y:S02]  /*4ea0*/  HFMA2.BF16_V2 R32, R5, R30, -RZ ;  /* 0x0000001e05207231 */ /* 0x000fe400003000ff */
[----:B------:R-:W-:Y:S02]  /*4eb0*/  IMAD.U32 R10, R10, 0x10000, RZ ;  /* 0x000100000a0a7824 */ /* 0x000fe400078e00ff */
[----:B------:R-:W-:-:S02]  /*4ec0*/  HMUL2.BF16_V2 R33, R6, R9 ;  /* 0x0000000906217232 */ /* 0x000fc40000200000 */
[----:B------:R-:W-:-:S04]  /*4ed0*/  IMAD.U32 R31, R31, 0x10000, RZ ;  /* 0x000100001f1f7824 */ /* 0x000fc800078e00ff */
[--C-:B------:R-:W-:Y:S01]  /*4ee0*/  FADD.FTZ R30, R10, R31.reuse ;  /* 0x0000001f0a1e7221 */ /* 0x100fe20000010000 */
[----:B------:R-:W-:Y:S02]  /*4ef0*/  PRMT R31, R33, 0x7610, R31 ;  /* 0x00007610211f7816 */ /* 0x000fe4000000001f */
[C---:B------:R-:W-:Y:S01]  /*4f00*/  PRMT R9, R32.reuse, 0x7610, R9 ;  /* 0x0000761020097816 */ /* 0x040fe20000000009 */
[----:B------:R-:W-:Y:S01]  /*4f10*/  FADD.FTZ R11, R11, R30 ;  /* 0x0000001e0b0b7221 */ /* 0x000fe20000010000 */
[----:B------:R-:W-:Y:S01]  /*4f20*/  PRMT R10, R32, 0x7632, R10 ;  /* 0x00007632200a7816 */ /* 0x000fe2000000000a */
[----:B------:R-:W-:Y:S01]  /*4f30*/  IMAD.U32 R31, R31, 0x10000, RZ ;  /* 0x000100001f1f7824 */ /* 0x000fe200078e00ff */
[----:B------:R-:W-:Y:S01]  /*4f40*/  PRMT R32, R33, 0x7632, R32 ;  /* 0x0000763221207816 */ /* 0x000fe20000000020 */
[----:B------:R3:W5:Y:S01]  /*4f50*/  LDG.E.CONSTANT R30, desc[UR12][R12.64+0x608] ;  /* 0x0006080c0c1e7981 */ /* 0x000762000c1e9900 */
[----:B------:R-:W-:Y:S01]  /*4f60*/  SHF.L.U32 R9, R9, 0x10, RZ ;  /* 0x0000001009097819 */ /* 0x000fe200000006ff */
[----:B------:R-:W-:Y:S01]  /*4f70*/  IMAD.U32 R10, R10, 0x10000, RZ ;  /* 0x000100000a0a7824 */ /* 0x000fe200078e00ff */
[----:B------:R-:W-:Y:S01]  /*4f80*/  SHF.L.U32 R32, R32, 0x10, RZ ;  /* 0x0000001020207819 */ /* 0x000fe200000006ff */
[----:B------:R3:W5:Y:S02]  /*4f90*/  LDG.E.CONSTANT R33, desc[UR12][R12.64+0x600] ;  /* 0x0006000c0c217981 */ /* 0x000764000c1e9900 */
[----:B------:R-:W-:-:S02]  /*4fa0*/  FADD.FTZ R10, R9, R10 ;  /* 0x0000000a090a7221 */ /* 0x000fc40000010000 */
[----:B------:R-:W-:Y:S01]  /*4fb0*/  FADD.FTZ R7, R31, R32 ;  /* 0x000000201f077221 */ /* 0x000fe20000010000 */
        /* <DEDUP_REMOVED lines=34> */
.L_x_20349:
[----:B------:R-:W-:Y:S05]  /*51e0*/  BSYNC.RECONVERGENT B2 ;  /* 0x0000000000027941 */ /* 0x000fea0003800200 */
.L_x_20348:
[----:B-----5:R-:W-:Y:S02]  /*51f0*/  HFMA2.BF16_V2 R33, R8, R33, -RZ ;  /* 0x0000002108217231 */ /* 0x020fe400003000ff */
[----:B------:R-:W-:Y:S02]  /*5200*/  HMUL2.BF16_V2 R34, R4, R31 ;  /* 0x0000001f04227232 */ /* 0x000fe40000200000 */
[----:B------:R-:W-:Y:S02]  /*5210*/  HFMA2.BF16_V2 R35, R5, R30, -RZ ;  /* 0x0000001e05237231 */ /* 0x000fe400003000ff */
[----:B------:R-:W-:Y:S02]  /*5220*/  HMUL2.BF16_V2 R9, R6, R9 ;  /* 0x0000000906097232 */ /* 0x000fe40000200000 */
[----:B------:R-:W-:Y:S02]  /*5230*/  FADD.FTZ R10, R11, R10 ;  /* 0x0000000a0b0a7221 */ /* 0x000fe40000010000 */
[----:B------:R4:W5:Y:S01]  /*5240*/  LDG.E.CONSTANT R11, desc[UR12][R12.64+0x80c] ;  /* 0x00080c0c0c0b7981 */ /* 0x000962000c1e9900 */
[----:B------:R-:W-:-:S02]  /*5250*/  PRMT R31, R33, 0x7610, R31 ;  /* 0x00007610211f7816 */ /* 0x000fc4000000001f */
[----:B------:R-:W-:Y:S02]  /*5260*/  PRMT R32, R33, 0x7632, R32 ;  /* 0x0000763221207816 */ /* 0x000fe40000000020 */
[C---:B------:R-:W-:Y:S01]  /*5270*/  PRMT R33, R34.reuse, 0x7610, R33 ;  /* 0x0000761022217816 */ /* 0x040fe20000000021 */
[----:B------:R-:W-:Y:S01]  /*5280*/  IMAD.U32 R31, R31, 0x10000, RZ ;  /* 0x000100001f1f7824 */ /* 0x000fe200078e00ff */
[----:B------:R-:W-:Y:S01]  /*5290*/  PRMT R34, R34, 0x7632, R34 ;  /* 0x0000763222227816 */ /* 0x000fe20000000022 */
[----:B------:R-:W-:Y:S01]  /*52a0*/  IMAD.U32 R32, R32, 0x10000, RZ ;  /* 0x0001000020207824 */ /* 0x000fe200078e00ff */
[----:B------:R-:W-:-:S03]  /*52b0*/  SHF.L.U32 R33, R33, 0x10, RZ ;  /* 0x0000001021217819 */ /* 0x000fc600000006ff */
[--C-:B------:R-:W-:Y:S01]  /*52c0*/  FADD.FTZ R30, R31, R32.reuse ;  /* 0x000000201f1e7221 */ /* 0x100fe20000010000 */
[C---:B------:R-:W-:Y:S01]  /*52d0*/  PRMT R31, R35.reuse, 0x7610, R31 ;  /* 0x00007610231f7816 */ /* 0x040fe2000000001f */
[----:B------:R-:W-:Y:S01]  /*52e0*/  IMAD.U32 R34, R34, 0x10000, RZ ;  /* 0x0001000022227824 */ /* 0x000fe200078e00ff */
[----:B------:R-:W-:-:S03]  /*52f0*/  PRMT R32, R35, 0x7632, R32 ;  /* 0x0000763223207816 */ /* 0x000fc60000000020 */
[----:B------:R-:W-:Y:S01]  /*5300*/  IMAD.U32 R31, R31, 0x10000, RZ ;  /* 0x000100001f1f7824 */ /* 0x000fe200078e00ff */
[----:B------:R-:W-:Y:S01]  /*5310*/  SHF.L.U32 R32, R32, 0x10, RZ ;  /* 0x0000001020207819 */ /* 0x000fe200000006ff */
[----:B------:R-:W-:-:S04]  /*5320*/  FADD.FTZ R33, R33, R34 ;  /* 0x0000002221217221 */ /* 0x000fc80000010000 */
[----:B------:R-:W-:Y:S01]  /*5330*/  FADD.FTZ R31, R31, R32 ;  /* 0x000000201f1f7221 */ /* 0x000fe20000010000 */
[----:B------:R-:W-:Y:S01]  /*5340*/  FADD.FTZ R32, R30, R33 ;  /* 0x000000211e207221 */ /* 0x000fe20000010000 */
[C---:B------:R-:W-:Y:S01]  /*5350*/  PRMT R30, R9.reuse, 0x7632, R30 ;  /* 0x00007632091e7816 */ /* 0x040fe2000000001e */
[----:B------:R-:W-:Y:S01]  /*5360*/  IMAD.U32 R9, R9, 0x10000, RZ ;  /* 0x0001000009097824 */ /* 0x000fe200078e00ff */
[----:B------:R4:W5:Y:S03]  /*5370*/  LDG.E.CONSTANT R33, desc[UR12][R12.64+0x800] ;  /* 0x0008000c0c217981 */ /* 0x000966000c1e9900 */
[----:B------:R-:W-:-:S04]  /*5380*/  IMAD.U32 R30, R30, 0x10000, RZ ;  /* 0x000100001e1e7824 */ /* 0x000fc800078e00ff */
[----:B------:R-:W-:Y:S01]  /*5390*/  FADD.FTZ R9, R9, R30 ;  /* 0x0000001e09097221 */ /* 0x000fe20000010000 */
        /* <DEDUP_REMOVED lines=35> */
.L_x_20351:
[----:B------:R-:W-:Y:S05]  /*55d0*/  BSYNC.RECONVERGENT B2 ;  /* 0x0000000000027941 */ /* 0x000fea0003800200 */
.L_x_20350:
[----:B-----5:R-:W-:Y:S02]  /*55e0*/  HFMA2.BF16_V2 R33, R8, R33, -RZ ;  /* 0x0000002108217231 */ /* 0x020fe400003000ff */
[----:B------:R-:W-:Y:S02]  /*55f0*/  HMUL2.BF16_V2 R35, R4, R31 ;  /* 0x0000001f04237232 */ /* 0x000fe40000200000 */
[----:B------:R-:W-:Y:S02]  /*5600*/  HFMA2.BF16_V2 R32, R5, R32, -RZ ;  /* 0x0000002005207231 */ /* 0x000fe400003000ff */
[----:B------:R-:W-:Y:S01]  /*5610*/  HMUL2.BF16_V2 R11, R6, R11 ;  /* 0x0000000b060b7232 */ /* 0x000fe20000200000 */
[C---:B------:R-:W-:Y:S02]  /*5620*/  PRMT R34, R33.reuse, 0x7632, R34 ;  /* 0x0000763221227816 */ /* 0x040fe40000000022 */
[----:B------:R-:W-:-:S03]  /*5630*/  SHF.L.U32 R33, R33, 0x10, RZ ;  /* 0x0000001021217819 */ /* 0x000fc600000006ff */
[----:B------:R-:W-:-:S04]  /*5640*/  IMAD.U32 R34, R34, 0x10000, RZ ;  /* 0x0001000022227824 */ /* 0x000fc800078e00ff */
[--C-:B------:R-:W-:Y:S01]  /*5650*/  FADD.FTZ R31, R33, R34.reuse ;  /* 0x00000022211f7221 */ /* 0x100fe20000010000 */
[C---:B------:R-:W-:Y:S02]  /*5660*/  PRMT R33, R35.reuse, 0x7610, R33 ;  /* 0x0000761023217816 */ /* 0x040fe40000000021 */
[----:B------:R-:W-:Y:S02]  /*5670*/  PRMT R34, R35, 0x7632, R34 ;  /* 0x0000763223227816 */ /* 0x000fe40000000022 */
[----:B------:R0:W5:Y:S01]  /*5680*/  LDG.E.CONSTANT R35, desc[UR12][R12.64+0xa00] ;  /* 0x000a000c0c237981 */ /* 0x000162000c1e9900 */
[----:B------:R-:W-:Y:S01]  /*5690*/  IMAD.U32 R33, R33, 0x10000, RZ ;  /* 0x0001000021217824 */ /* 0x000fe200078e00ff */
[----:B------:R-:W-:-:S05]  /*56a0*/  SHF.L.U32 R34, R34, 0x10, RZ ;  /* 0x0000001022227819 */ /* 0x000fca00000006ff */
[----:B------:R-:W-:Y:S01]  /*56b0*/  FADD.FTZ R34, R33, R34 ;  /* 0x0000002221227221 */ /* 0x000fe20000010000 */
[C---:B------:R-:W-:Y:S01]  /*56c0*/  PRMT R33, R32.reuse, 0x7632, R33 ;  /* 0x0000763220217816 */ /* 0x040fe20000000021 */
[----:B------:R-:W-:-:S04]  /*56d0*/  IMAD.U32 R32, R32, 0x10000, RZ ;  /* 0x0001000020207824 */ /* 0x000fc800078e00ff */
[----:B------:R-:W-:-:S04]  /*56e0*/  IMAD.U32 R33, R33, 0x10000, RZ ;  /* 0x0001000021217824 */ /* 0x000fc800078e00ff */
[----:B------:R-:W-:Y:S01]  /*56f0*/  FADD.FTZ R32, R32, R33 ;  /* 0x0000002120207221 */ /* 0x000fe20000010000 */
[----:B------:R-:W-:Y:S01]  /*5700*/  FADD.FTZ R33, R31, R34 ;  /* 0x000000221f217221 */ /* 0x000fe20000010000 */
[C---:B------:R-:W-:Y:S02]  /*5710*/  PRMT R31, R11.reuse, 0x7632, R31 ;  /* 0x000076320b1f7816 */ /* 0x040fe4000000001f */
[----:B------:R-:W-:Y:S01]  /*5720*/  SHF.L.U32 R11, R11, 0x10, RZ ;  /* 0x000000100b0b7819 */ /* 0x000fe200000006ff */
[----:B------:R-:W-:Y:S02]  /*5730*/  FADD.FTZ R32, R33, R32 ;  /* 0x0000002021207221 */ /* 0x000fe40000010000 */
[----:B------:R-:W-:Y:S01]  /*5740*/  IMAD.U32 R34, R31, 0x10000, RZ ;  /* 0x000100001f227824 */ /* 0x000fe200078e00ff */
[----:B------:R0:W5:Y:S03]  /*5750*/  LDG.E.CONSTANT R33, desc[UR12][R12.64+0xa0c] ;  /* 0x000a0c0c0c217981 */ /* 0x000166000c1e9900 */
[----:B------:R-:W-:Y:S01]  /*5760*/  FADD.FTZ R11, R11, R34 ;  /* 0x000000220b0b7221 */ /* 0x000fe20000010000 */
        /* <DEDUP_REMOVED lines=34> */
.L_x_20353:
[----:B------:R-:W-:Y:S05]  /*5990*/  BSYNC.RECONVERGENT B2 ;  /* 0x0000000000027941 */ /* 0x000fea0003800200 */
.L_x_20352:
[----:B-----5:R-:W-:Y:S02]  /*59a0*/  HFMA2.BF16_V2 R8, R8, R35, -RZ ;  /* 0x0000002308087231 */ /* 0x020fe400003000ff */
[----:B------:R-:W-:Y:S02]  /*59b0*/  HMUL2.BF16_V2 R31, R4, R31 ;  /* 0x0000001f041f7232 */ /* 0x000fe40000200000 */
[----:B------:R-:W-:Y:S02]  /*59c0*/  HFMA2.BF16_V2 R34, R5, R34, -RZ ;  /* 0x0000002205227231 */ /* 0x000fe400003000ff */
[----:B------:R-:W-:Y:S01]  /*59d0*/  FADD.FTZ R10, R10, R7 ;  /* 0x000000070a0a7221 */ /* 0x000fe20000010000 */
[----:B------:R-:W-:Y:S01]  /*59e0*/  FADD.FTZ R9, R30, R9 ;  /* 0x000000091e097221 */ /* 0x000fe20000010000 */
[----:B------:R-:W-:Y:S01]  /*59f0*/  FADD.FTZ R32, R32, R11 ;  /* 0x0000000b20207221 */ /* 0x000fe20000010000 */
[----:B------:R-:W-:Y:S01]  /*5a00*/  PRMT R5, R31, 0x7610, R5 ;  /* 0x000076101f057816 */ /* 0x000fe20000000005 */
[----:B------:R-:W-:Y:S01]  /*5a10*/  FADD.FTZ R21, R21, R10 ;  /* 0x0000000a15157221 */ /* 0x000fe20000010000 */
[----:B------:R-:W-:Y:S01]  /*5a20*/  FADD.FTZ R20, R20, R9 ;  /* 0x0000000914147221 */ /* 0x000fe20000010000 */
[----:B------:R-:W-:Y:S01]  /*5a30*/  FADD.FTZ R19, R19, R32 ;  /* 0x0000002013137221 */ /* 0x000fe20000010000 */
[C---:B01234-:R-:W-:Y:S01]  /*5a40*/  PRMT R12, R8.reuse, 0x7632, R12 ;  /* 0x00007632080c7816 */ /* 0x05ffe2000000000c */
[----:B------:R-:W-:-:S02]  /*5a50*/  IMAD.U32 R8, R8, 0x10000, RZ ;  /* 0x0001000008087824 */ /* 0x000fc400078e00ff */
[----:B------:R-:W-:Y:S01]  /*5a60*/  IMAD.U32 R24, R5, 0x10000, RZ ;  /* 0x0001000005187824 */ /* 0x000fe200078e00ff */
[----:B------:R-:W-:Y:S02]  /*5a70*/  SHF.L.U32 R13, R12, 0x10, RZ ;  /* 0x000000100c0d7819 */ /* 0x000fe400000006ff */
[----:B------:R-:W-:-:S03]  /*5a80*/  PRMT R12, R34, 0x7632, R12 ;  /* 0x00007632220c7816 */ /* 0x000fc6000000000c */
[----:B------:R-:W-:Y:S01]  /*5a90*/  FADD.FTZ R4, R8, R13 ;  /* 0x0000000d08047221 */ /* 0x000fe20000010000 */
[----:B------:R-:W-:Y:S01]  /*5aa0*/  HMUL2.BF16_V2 R13, R6, R33 ;  /* 0x00000021060d7232 */ /* 0x000fe20000200000 */
[----:B------:R-:W-:Y:S01]  /*5ab0*/  PRMT R6, R31, 0x7632, R6 ;  /* 0x000076321f067816 */ /* 0x000fe20000000006 */
[----:B------:R-:W-:Y:S01]  /*5ac0*/  IMAD.U32 R33, R12, 0x10000, RZ ;  /* 0x000100000c217824 */ /* 0x000fe200078e00ff */
[----:B------:R-:W-:Y:S02]  /*5ad0*/  PRMT R8, R34, 0x7610, R8 ;  /* 0x0000761022087816 */ /* 0x000fe40000000008 */
        /* <DEDUP_REMOVED lines=8> */
[----:B------:R-:W-:-:S03]  /*5b60*/  FADD.FTZ R13, R13, R6 ;  /* 0x000000060d0d7221 */ /* 0x000fc60000010000 */
[----:B------:R-:W-:-:S04]  /*5b70*/  FADD.FTZ R4, R4, R33 ;  /* 0x0000002104047221 */ /* 0x000fc80000010000 */
[----:B------:R-:W-:-:S04]  /*5b80*/  FADD.FTZ R13, R4, R13 ;  /* 0x0000000d040d7221 */ /* 0x000fc80000010000 */
[----:B------:R-:W-:-:S07]  /*5b90*/  FADD.FTZ R18, R18, R13 ;  /* 0x0000000d12127221 */ /* 0x000fce0000010000 */
.L_x_20341:
[----:B------:R-:W-:Y:S05]  /*5ba0*/  BSYNC.RECONVERGENT B0 ;  /* 0x0000000000007941 */ /* 0x000fea0003800200 */
.L_x_20340:
        /* <DEDUP_REMOVED lines=14> */
.L_x_20339:
[----:B------:R-:W-:Y:S05]  /*5c90*/  BSYNC.RECONVERGENT B1 ;  /* 0x0000000000017941 */ /* 0x000fea0003800200 */
.L_x_20338:
[----:B0---4-:R-:W0:Y:S01]  /*5ca0*/  S2R R8, SR_TID.X ;  /* 0x0000000000087919 */ /* 0x011e220000002100 */
[----:B------:R-:W2:Y:S01]  /*5cb0*/  S2UR UR5, SR_CgaCtaId ;  /* 0x00000000000579c3 */ /* 0x000ea20000008800 */
[----:B------:R-:W-:Y:S01]  /*5cc0*/  UMOV UR4, 0x400 ;  /* 0x0000040000047882 */ /* 0x000fe20000000000 */
[----:B------:R-:W-:Y:S06]  /*5cd0*/  BSSY.RECONVERGENT B0, `(.L_x_20355) ;  /* 0x0000022000007945 */ /* 0x000fec0003800200 */
[----:B------:R-:W-:Y:S01]  /*5ce0*/  BAR.SYNC.DEFER_BLOCKING 0x0 ;  /* 0x0000000000007b1d */ /* 0x000fe20000010000 */
[----:B------:R-:W-:-:S04]  /*5cf0*/  UIADD3 UR4, UPT, UPT, UR4, 0x1a0, URZ ;  /* 0x000001a004047890 */ /* 0x000fc8000fffe0ff */
[----:B--2---:R-:W-:Y:S01]  /*5d00*/  ULEA UR4, UR5, UR4, 0x18 ;  /* 0x0000000405047291 */ /* 0x004fe2000f8ec0ff */
[C---:B0-----:R-:W-:Y:S02]  /*5d10*/  LOP3.LUT R2, R8.reuse, 0x3c0, RZ, 0xc0, !PT ;  /* 0x000003c008027812 */ /* 0x041fe400078ec0ff */
[----:B------:R-:W-:Y:S02]  /*5d20*/  LOP3.LUT R0, R8, 0x1f, RZ, 0xc0, !PT ;  /* 0x0000001f08007812 */ /* 0x000fe400078ec0ff */
[----:B------:R-:W-:Y:S02]  /*5d30*/  SHF.R.U32.HI R3, RZ, 0x5, R8 ;  /* 0x00000005ff037819 */ /* 0x000fe40000011608 */
[----:B------:R-:W-:Y:S02]  /*5d40*/  ISETP.NE.AND P0, PT, R2, 0x40, PT ;  /* 0x000000400200780c */ /* 0x000fe40003f05270 */
[C---:B------:R-:W-:Y:S01]  /*5d50*/  ISETP.GT.U32.AND P1, PT, R8.reuse, 0x3f, PT ;  /* 0x0000003f0800780c */ /* 0x040fe20003f24070 */
[----:B------:R-:W-:Y:S01]  /*5d60*/  IMAD R0, R3, 0xc0, R0 ;  /* 0x000000c003007824 */ /* 0x000fe200078e0200 */
[----:B------:R-:W-:-:S02]  /*5d70*/  LOP3.LUT R4, R8, 0x3e0, RZ, 0xc0, !PT ;  /* 0x000003e008047812 */ /* 0x000fc400078ec0ff */
[----:B------:R-:W-:Y:S02]  /*5d80*/  ISETP.GT.U32.AND P3, PT, R8, 0x1f, PT ;  /* 0x0000001f0800780c */ /* 0x000fe40003f64070 */
[----:B------:R-:W-:Y:S02]  /*5d90*/  LEA R0, R0, UR4, 0x2 ;  /* 0x0000000400007c11 */ /* 0x000fe4000f8e10ff */
[----:B------:R-:W-:-:S03]  /*5da0*/  ISETP.NE.AND P2, PT, R4, 0x20, PT ;  /* 0x000000200400780c */ /* 0x000fc60003f45270 */
        /* <DEDUP_REMOVED lines=13> */
[----:B------:R-:W1:Y:S01]  /*5e80*/  LDS R7, [R0+0x280] ;  /* 0x0002800000077984 */ /* 0x000e620000000800 */
[----:B0-----:R-:W-:Y:S01]  /*5e90*/  FADD.FTZ R23, R2, R23 ;  /* 0x0000001702177221 */ /* 0x001fe20000010000 */
[----:B--2---:R-:W-:Y:S01]  /*5ea0*/  FADD.FTZ R22, R3, R22 ;  /* 0x0000001603167221 */ /* 0x004fe20000010000 */
[----:B---3--:R-:W-:Y:S01]  /*5eb0*/  FADD.FTZ R21, R4, R21 ;  /* 0x0000001504157221 */ /* 0x008fe20000010000 */
[----:B----4-:R-:W-:Y:S01]  /*5ec0*/  FADD.FTZ R20, R5, R20 ;  /* 0x0000001405147221 */ /* 0x010fe20000010000 */
[----:B-----5:R-:W-:Y:S01]  /*5ed0*/  FADD.FTZ R19, R6, R19 ;  /* 0x0000001306137221 */ /* 0x020fe20000010000 */
[----:B-1----:R-:W-:-:S07]  /*5ee0*/  FADD.FTZ R18, R7, R18 ;  /* 0x0000001207127221 */ /* 0x002fce0000010000 */
.L_x_20356:
[----:B------:R-:W-:Y:S05]  /*5ef0*/  BSYNC.RECONVERGENT B0 ;  /* 0x0000000000007941 */ /* 0x000fea0003800200 */
.L_x_20355:
        /* <DEDUP_REMOVED lines=12> */
[----:B------:R-:W4:Y:S04]  /*5fc0*/  LDS R4, [R0+0x100] ;  /* 0x0001000000047984 */ /* 0x000f280000000800 */
[----:B------:R-:W5:Y:S04]  /*5fd0*/  LDS R5, [R0+0x180] ;  /* 0x0001800000057984 */ /* 0x000f680000000800 */
[----:B------:R-:W1:Y:S04]  /*5fe0*/  LDS R6, [R0+0x200] ;  /* 0x0002000000067984 */ /* 0x000e680000000800 */
[----:B------:R-:W1:Y:S01]  /*5ff0*/  LDS R7, [R0+0x280] ;  /* 0x0002800000077984 */ /* 0x000e620000000800 */
[----:B0-2---:R-:W-:Y:S01]  /*6000*/  FADD.FTZ R23, R2, R23 ;  /* 0x0000001702177221 */ /* 0x005fe20000010000 */
[----:B---3--:R-:W-:Y:S01]  /*6010*/  FADD.FTZ R22, R3, R22 ;  /* 0x0000001603167221 */ /* 0x008fe20000010000 */
[----:B----4-:R-:W-:Y:S01]  /*6020*/  FADD.FTZ R21, R4, R21 ;  /* 0x0000001504157221 */ /* 0x010fe20000010000 */
[----:B-----5:R-:W-:Y:S01]  /*6030*/  FADD.FTZ R20, R5, R20 ;  /* 0x0000001405147221 */ /* 0x020fe20000010000 */
[----:B-1----:R-:W-:Y:S01]  /*6040*/  FADD.FTZ R19, R6, R19 ;  /* 0x0000001306137221 */ /* 0x002fe20000010000 */
[----:B------:R-:W-:-:S07]  /*6050*/  FADD.FTZ R18, R7, R18 ;  /* 0x0000001207127221 */ /* 0x000fce0000010000 */
.L_x_20358:
[----:B------:R-:W-:Y:S05]  /*6060*/  BSYNC.RECONVERGENT B0 ;  /* 0x0000000000007941 */ /* 0x000fea0003800200 */
.L_x_20357:
[----:B------:R-:W-:Y:S06]  /*6070*/  BAR.SYNC.DEFER_BLOCKING 0x0 ;  /* 0x0000000000007b1d */ /* 0x000fec0000010000 */
[----:B------:R-:W-:Y:S05]  /*6080*/  @P3 EXIT ;  /* 0x000000000000394d */ /* 0x000fea0003800000 */
[----:B------:R-:W-:Y:S01]  /*6090*/  UIMAD UR5, UR16, UR19, UR17 ;  /* 0x00000013100572a4 */ /* 0x000fe2000f8e0211 */
[----:B0-2---:R-:W-:Y:S01]  /*60a0*/  F2FP.BF16.F32.PACK_AB R0, R22, R23 ;  /* 0x000000171600723e */ /* 0x005fe200000010ff */
[----:B------:R-:W-:Y:S01]  /*60b0*/  UIMAD UR4, UR18, 0xc0, URZ ;  /* 0x000000c0120478a4 */ /* 0x000fe2000f8e02ff */
[----:B------:R-:W-:Y:S01]  /*60c0*/  F2FP.BF16.F32.PACK_AB R5, R18, R19 ;  /* 0x000000131205723e */ /* 0x000fe200000010ff */
[----:B------:R-:W-:Y:S01]  /*60d0*/  UIMAD UR5, UR5, UR20, URZ ;  /* 0x00000014050572a4 */ /* 0x000fe2000f8e02ff */
[----:B------:R-:W-:Y:S01]  /*60e0*/  PRMT R6, R0, 0x7632, R6 ;  /* 0x0000763200067816 */ /* 0x000fe20000000006 */
[----:B------:R-:W0:Y:S02]  /*60f0*/  LDCU.64 UR6, c[0x0][0x390] ;  /* 0x00007200ff0677ac */ /* 0x000e240008000a00 */
[----:B------:R-:W-:-:S04]  /*6100*/  UIMAD UR5, UR5, 0xc0, URZ ;  /* 0x000000c0050578a4 */ /* 0x000fc8000f8e02ff */
[----:B------:R-:W-:-:S06]  /*6110*/  UIADD3 UR4, UP0, UPT, UR5, UR4, URZ ;  /* 0x0000000405047290 */ /* 0x000fcc000ff1e0ff */
[----:B------:R-:W-:Y:S01]  /*6120*/  IMAD.U32 R3, RZ, RZ, UR4 ;  /* 0x00000004ff037e24 */ /* 0x000fe2000f8e00ff */
[----:B------:R-:W-:-:S04]  /*6130*/  UIADD3.X UR4, UPT, UPT, URZ, URZ, URZ, UP0, !UPT ;  /* 0x000000ffff047290 */ /* 0x000fc800087fe4ff */
[--C-:B------:R-:W-:Y:S02]  /*6140*/  LOP3.LUT R3, R3, 0x1f, R8.reuse, 0xf8, !PT ;  /* 0x0000001f03037812 */ /* 0x100fe400078ef808 */
[----:B------:R-:W-:Y:S01]  /*6150*/  IMAD.U32 R4, RZ, RZ, UR4 ;  /* 0x00000004ff047e24 */ /* 0x000fe2000f8e00ff */
[----:B------:R-:W-:Y:S02]  /*6160*/  PRMT R8, R5, 0x7632, R8 ;  /* 0x0000763205087816 */ /* 0x000fe40000000008 */
[----:B0-----:R-:W-:-:S04]  /*6170*/  LEA R2, P0, R3, UR6, 0x1 ;  /* 0x0000000603027c11 */ /* 0x001fc8000f8008ff */
[----:B------:R-:W-:Y:S02]  /*6180*/  LEA.HI.X R3, R3, UR7, R4, 0x1, P0 ;  /* 0x0000000703037c11 */ /* 0x000fe400080f0c04 */
[----:B------:R-:W-:-:S03]  /*6190*/  F2FP.BF16.F32.PACK_AB R4, R20, R21 ;  /* 0x000000151404723e */ /* 0x000fc600000010ff */
[----:B------:R-:W-:Y:S01]  /*61a0*/  STG.E.U16 desc[UR12][R2.64], R0 ;  /* 0x0000000002007986 */ /* 0x000fe2000c10150c */
[----:B------:R-:W-:-:S03]  /*61b0*/  PRMT R7, R4, 0x7632, R7 ;  /* 0x0000763204077816 */ /* 0x000fc60000000007 */
[----:B------:R-:W-:Y:S04]  /*61c0*/  STG.E.U16 desc[UR12][R2.64+0x40], R6 ;  /* 0x0000400602007986 */ /* 0x000fe8000c10150c */
[----:B------:R-:W-:Y:S04]  /*61d0*/  STG.E.U16 desc[UR12][R2.64+0x80], R4 ;  /* 0x0000800402007986 */ /* 0x000fe8000c10150c */
[----:B------:R-:W-:Y:S04]  /*61e0*/  STG.E.U16 desc[UR12][R2.64+0xc0], R7 ;  /* 0x0000c00702007986 */ /* 0x000fe8000c10150c */
[----:B------:R-:W-:Y:S04]  /*61f0*/  STG.E.U16 desc[UR12][R2.64+0x100], R5 ;  /* 0x0001000502007986 */ /* 0x000fe8000c10150c */
[----:B------:R-:W-:Y:S01]  /*6200*/  STG.E.U16 desc[UR12][R2.64+0x140], R8 ;  /* 0x0001400802007986 */ /* 0x000fe2000c10150c */
[----:B------:R-:W-:Y:S05]  /*6210*/  EXIT ;  /* 0x000000000000794d */ /* 0x000fea0003800000 */
.L_x_20313:
        /* <DEDUP_REMOVED lines=8> */
.L_x_20360:
[----:B------:R-:W-:Y:S05]  /*62a0*/  BSYNC B2 ;  /* 0x0000000000027941 */ /* 0x000fea0003800000 */
.L_x_20359:
[----:B------:R-:W-:Y:S02]  /*62b0*/  IMAD.MOV.U32 R8, RZ, RZ, R13 ;  /* 0x000000ffff087224 */ /* 0x000fe400078e000d */
[----:B------:R-:W-:Y:S02]  /*62c0*/  HFMA2 R12, -RZ, RZ, 0, 5.9604644775390625e-08 ;  /* 0x00000001ff0c7431 */ /* 0x000fe400000001ff */
[----:B------:R-:W-:Y:S02]  /*62d0*/  IMAD.MOV.U32 R27, RZ, RZ, 0x1f ;  /* 0x0000001fff1b7424 */ /* 0x000fe400078e00ff */
[----:B------:R-:W-:Y:S01]  /*62e0*/  FADD.FTZ R8, R9, R8 ;  /* 0x0000000809087221 */ /* 0x000fe20000010000 */
[----:B------:R-:W-:-:S03]  /*62f0*/  IMAD.MOV.U32 R10, RZ, RZ, -0x1 ;  /* 0xffffffffff0a7424 */ /* 0x000fc600078e00ff */
[----:B------:R-:W-:-:S07]  /*6300*/  IMAD.MOV.U32 R15, RZ, RZ, R8 ;  /* 0x000000ffff0f7224 */ /* 0x000fce00078e0008 */
[----:B------:R-:W-:Y:S05]  /*6310*/  WARPSYNC.COLLECTIVE R10, `(.L_x_20361) ;  /* 0x000000000a087348 */ /* 0x000fea0003c00000 */
[----:B------:R0:W1:Y:S02]  /*6320*/  SHFL.BFLY P2, R13, R15, R12, R27 ;  /* 0x0c00000c0f0d7389 */ /* 0x000064000004001b */
[----:B01----:R-:W-:Y:S05]  /*6330*/  ENDCOLLECTIVE ;  /* 0x000000000000791b */ /* 0x003fea0003800000 */
.L_x_20361:
[----:B------:R-:W-:Y:S01]  /*6340*/  MOV R11, R13 ;  /* 0x0000000d000b7202 */ /* 0x000fe20000000f00 */
[----:B------:R-:W-:Y:S06]  /*6350*/  BRA `(.L_x_20362) ;  /* 0xffffffb800e87947 */ /* 0x000fec000383ffff */
.L_x_20315:
[----:B------:R-:W-:Y:S01]  /*6360*/  HFMA2 R12, -RZ, RZ, 0, 9.5367431640625e-07 ;  /* 0x00000010ff0c7431 */ /* 0x000fe200000001ff */
[----:B------:R-:W-:Y:S01]  /*6370*/  BSSY B0, `(.L_x_20363) ;  /* 0x0000007000007945 */ /* 0x000fe20003800000 */
[----:B------:R-:W-:Y:S01]  /*6380*/  IMAD.MOV.U32 R15, RZ, RZ, R4 ;  /* 0x000000ffff0f7224 */ /* 0x000fe200078e0004 */
[----:B------:R-:W-:Y:S01]  /*6390*/  MOV R10, 0xffffffff ;  /* 0xffffffff000a7802 */ /* 0x000fe20000000f00 */
[----:B------:R-:W-:-:S07]  /*63a0*/  IMAD.MOV.U32 R27, RZ, RZ, 0x1f ;  /* 0x0000001fff1b7424 */ /* 0x000fce00078e00ff */
[----:B-----5:R-:W-:Y:S05]  /*63b0*/  WARPSYNC.COLLECTIVE R10, `(.L_x_20364) ;  /* 0x000000000a087348 */ /* 0x020fea0003c00000 */
[----:B------:R0:W1:Y:S02]  /*63c0*/  SHFL.BFLY P2, R13, R15, R12, R27 ;  /* 0x0c00000c0f0d7389 */ /* 0x000064000004001b */
[----:B01---5:R-:W-:Y:S05]  /*63d0*/  ENDCOLLECTIVE ;  /* 0x000000000000791b */ /* 0x023fea0003800000 */
.L_x_20364:
[----:B------:R-:W-:Y:S05]  /*63e0*/  BSYNC B0 ;  /* 0x0000000000007941 */ /* 0x000fea0003800000 */
.L_x_20363:
        /* <DEDUP_REMOVED lines=9> */
.L_x_20365:
[----:B------:R-:W-:Y:S01]  /*6480*/  HFMA2 R12, -RZ, RZ, 0, 2.384185791015625e-07 ;  /* 0x00000004ff0c7431 */ /* 0x000fe200000001ff */
[----:B------:R-:W-:-:S04]  /*6490*/  MOV R8, R13 ;  /* 0x0000000d00087202 */ /* 0x000fc80000000f00 */
[----:B------:R-:W-:-:S05]  /*64a0*/  FMNMX.FTZ R8, R5, R8, !PT ;  /* 0x0000000805087209 */ /* 0x000fca0007810000 */
[----:B------:R-:W-:-:S07]  /*64b0*/  IMAD.MOV.U32 R15, RZ, RZ, R8 ;  /* 0x000000ffff0f7224 */ /* 0x000fce00078e0008 */
[----:B------:R-:W-:Y:S05]  /*64c0*/  WARPSYNC.COLLECTIVE R10, `(.L_x_20366) ;  /* 0x000000000a087348 */ /* 0x000fea0003c00000 */
[----:B------:R0:W1:Y:S02]  /*64d0*/  SHFL.BFLY P2, R13, R15, R12, R27 ;  /* 0x0c00000c0f0d7389 */ /* 0x000064000004001b */
[----:B01----:R-:W-:Y:S05]  /*64e0*/  ENDCOLLECTIVE ;  /* 0x000000000000791b */ /* 0x003fea0003800000 */
.L_x_20366:
[----:B------:R-:W-:Y:S05]  /*64f0*/  BRA `(.L_x_20367) ;  /* 0xffffffbc00447947 */ /* 0x000fea000383ffff */
.L_x_20368:
        /* <DEDUP_REMOVED lines=16> */
.L_x_27617:


//--------------------- .text._ZN4vllm32paged_attention_v2_reduce_kernelI13__nv_bfloat16Li128ELi128ELi512EEEvPT_PKfS5_PKS2_PKii --------------------------
	.section	.text._ZN4vllm32paged_attention_v2_reduce_kernelI13__nv_bfloat16Li128ELi128ELi512EEEvPT_PKfS5_PKS2_PKii,"ax",@progbits
	.align	128
        .global         _ZN4vllm32paged_attention_v2_reduce_kernelI13__nv_bfloat16Li128ELi128ELi512EEEvPT_PKfS5_PKS2_PKii
        .type           _ZN4vllm32paged_attention_v2_reduce_kernelI13__nv_bfloat16Li128ELi128ELi512EEEvPT_PKfS5_PKS2_PKii,@function
        .size           _ZN4vllm32paged_attention_v2_reduce_kernelI13__nv_bfloat16Li128ELi128ELi512EEEvPT_PKfS5_PKS2_PKii,(.L_x_27618 - _ZN4vllm32paged_attention_v2_reduce_kernelI13__nv_bfloat16Li128ELi128ELi512EEEvPT_PKfS5_PKS2_PKii)
        .other          _ZN4vllm32paged_attention_v2_reduce_kernelI13__nv_bfloat16Li128ELi128ELi512EEEvPT_PKfS5_PKS2_PKii,@"STO_CUDA_ENTRY STV_DEFAULT"
_ZN4vllm32paged_attention_v2_reduce_kernelI13__nv_bfloat16Li128ELi128ELi512EEEvPT_PKfS5_PKS2_PKii:
.text._ZN4vllm32paged_attention_v2_reduce_kernelI13__nv_bfloat16Li128ELi128ELi512EEEvPT_PKfS5_PKS2_PKii:
        /* <DEDUP_REMOVED lines=64> */
[C---:B------:R-:W-:Y:S01]  /*0400*/  IMAD R22, R5.reuse, R21, R22 ;  /* 0x0000001505167224 */ /* 0x040fe200078e0216 */
[----:B------:R-:W-:Y:S02]  /*0410*/  IADD3 R5, PT, PT, -R5, RZ, RZ ;  /* 0x000000ff05057210 */ /* 0x000fe40007ffe1ff */
[----:B0-----:R-:W-:-:S04]  /*0420*/  LEA R8, P0, R9, UR10, 0x1 ;  /* 0x0000000a09087c11 */ /* 0x001fc8000f8008ff */
[----:B------:R-:W-:-:S09]  /*0430*/  LEA.HI.X R9, R9, UR11, R6, 0x1, P0 ;  /* 0x0000000b09097c11 */ /* 0x000fd200080f0c06 */
.L_x_20372:
[----:B------:R-:W-:Y:S02]  /*0440*/  IMAD.MOV.U32 R10, RZ, RZ, R8 ;  /* 0x000000ffff0a7224 */ /* 0x000fe400078e0008 */
        /* <DEDUP_REMOVED lines=9> */
.L_x_20371:
[----:B------:R-:W-:Y:S05]  /*04e0*/  BSYNC.RECONVERGENT B0 ;  /* 0x0000000000007941 */ /* 0x000fea0003800200 */
.L_x_20370:
[----:B------:R-:W-:Y:S05]  /*04f0*/  @!P1 EXIT ;  /* 0x000000000000994d */ /* 0x000fea0003800000 */
[----:B------:R-:W1:Y:S01]  /*0500*/  LDC.64 R2, c[0x0][0x380] ;  /* 0x0000e000ff027b82 */ /* 0x000e620000000a00 */
[C-C-:B------:R-:W-:Y:S01]  /*0510*/  IADD3 R26, PT, PT, R22.reuse, UR4, R27.reuse ;  /* 0x00000004161a7c10 */ /* 0x140fe2000fffe01b */
[C-C-:B------:R-:W-:Y:S01]  /*0520*/  IMAD R24, R21.reuse, 0x3, R22.reuse ;  /* 0x0000000315187824 */ /* 0x140fe200078e0216 */
[----:B------:R-:W-:Y:S01]  /*0530*/  IADD3 R23, PT, PT, R22, R21, RZ ;  /* 0x0000001516177210 */ /* 0x000fe20007ffe0ff */
[----:B------:R-:W-:Y:S01]  /*0540*/  VIADD R5, R4, UR9 ;  /* 0x0000000904057c36 */ /* 0x000fe20008000000 */
[----:B------:R-:W2:Y:S01]  /*0550*/  LDCU.64 UR10, c[0x0][0x398] ;  /* 0x00007300ff0a77ac */ /* 0x000ea20008000a00 */
[----:B------:R-:W-:Y:S01]  /*0560*/  IMAD R25, R21, 0x2, R22 ;  /* 0x0000000215197824 */ /* 0x000fe200078e0216 */
[----:B------:R-:W-:Y:S01]  /*0570*/  IADD3 R27, PT, PT, R23, UR4, R27 ;  /* 0x00000004171b7c10 */ /* 0x000fe2000fffe01b */
[----:B------:R-:W-:Y:S02]  /*0580*/  IMAD R28, R5, 0x80, R24 ;  /* 0x00000080051c7824 */ /* 0x000fe400078e0218 */
[----:B------:R-:W-:-:S07]  /*0590*/  IMAD R29, R21, 0x2, R26 ;  /* 0x00000002151d7824 */ /* 0x000fce00078e021a */
.L_x_20373:
[-C--:B0-----:R-:W-:Y:S02]  /*05a0*/  IADD3 R5, P0, PT, R22, R0.reuse, RZ ;  /* 0x0000000016057210 */ /* 0x081fe40007f1e0ff */
[----:B0-----:R-:W-:Y:S02]  /*05b0*/  IADD3 R7, P1, PT, R23, R0, RZ ;  /* 0x0000000017077210 */ /* 0x001fe40007f3e0ff */
[----:B------:R-:W-:Y:S02]  /*05c0*/  IADD3.X R6, PT, PT, RZ, R20, RZ, P0, !PT ;  /* 0x00000014ff067210 */ /* 0x000fe400007fe4ff */
[----:B--2---:R-:W-:Y:S01]  /*05d0*/  LEA R4, P0, R5, UR10, 0x1 ;  /* 0x0000000a05047c11 */ /* 0x004fe2000f8008ff */
[----:B------:R-:W-:Y:S01]  /*05e0*/  IMAD.X R16, RZ, RZ, R20, P1 ;  /* 0x000000ffff107224 */ /* 0x000fe200008e0614 */
[-C--:B------:R-:W-:Y:S02]  /*05f0*/  IADD3 R9, P2, PT, R25, R0.reuse, RZ ;  /* 0x0000000019097210 */ /* 0x080fe40007f5e0ff */
[----:B------:R-:W-:-:S02]  /*0600*/  IADD3 R11, P3, PT, R24, R0, RZ ;  /* 0x00000000180b7210 */ /* 0x000fc40007f7e0ff */
[----:B------:R-:W-:Y:S01]  /*0610*/  LEA.HI.X R5, R5, UR11, R6, 0x1, P0 ;  /* 0x0000000b05057c11 */ /* 0x000fe200080f0c06 */
[--C-:B------:R-:W-:Y:S01]  /*0620*/  IMAD.X R14, RZ, RZ, R20.reuse, P2 ;  /* 0x000000ffff0e7224 */ /* 0x100fe200010e0614 */
[----:B------:R-:W-:Y:S01]  /*0630*/  LEA R6, P0, R7, UR10, 0x1 ;  /* 0x0000000a07067c11 */ /* 0x000fe2000f8008ff */
[----:B------:R-:W-:Y:S01]  /*0640*/  IMAD.X R12, RZ, RZ, R20, P3 ;  /* 0x000000ffff0c7224 */ /* 0x000fe200018e0614 */
[----:B------:R-:W-:Y:S02]  /*0650*/  LEA R8, P1, R9, UR10, 0x1 ;  /* 0x0000000a09087c11 */ /* 0x000fe4000f8208ff */
[----:B------:R-:W-:Y:S01]  /*0660*/  LEA R10, P2, R11, UR10, 0x1 ;  /* 0x0000000a0b0a7c11 */ /* 0x000fe2000f8408ff */
[----:B------:R-:W2:Y:S01]  /*0670*/  LDG.E.U16.CONSTANT R5, desc[UR6][R4.64] ;  /* 0x0000000604057981 */ /* 0x000ea2000c1e9500 */
        /* <DEDUP_REMOVED lines=15> */
[C---:B------:R-:W-:Y:S01]  /*0770*/  IMAD R23, R21.reuse, 0x4, R23 ;  /* 0x0000000415177824 */ /* 0x040fe200078e0217 */
[C---:B------:R-:W-:Y:S01]  /*0780*/  LEA R26, R21.reuse, R26, 0x2 ;  /* 0x0000001a151a7211 */ /* 0x040fe200078e10ff */
        /* <DEDUP_REMOVED lines=9> */
.L_x_20369:
        /* <DEDUP_REMOVED lines=15> */
[----:B------:R-:W-:Y:S02]  /*0910*/  IMAD.MOV.U32 R17, RZ, RZ, -0x800001 ;  /* 0xff7fffffff117424 */ /* 0x000fe400078e00ff */
[----:B------:R-:W-:Y:S01]  /*0920*/  IMAD.MOV.U32 R16, RZ, RZ, R0 ;  /* 0x000000ffff107224 */ /* 0x000fe200078e0000 */
        /* <DEDUP_REMOVED lines=28> */
[----:B------:R-:W0:Y:S01]  /*0af0*/  S2UR UR5, SR_CgaCtaId ;  /* 0x00000000000579c3 */ /* 0x000e220000008800 */
[----:B------:R-:W1:Y:S01]  /*0b00*/  LDCU.64 UR10, c[0x0][0x390] ;  /* 0x00007200ff0a77ac */ /* 0x000e620008000a00 */
[----:B------:R-:W-:Y:S01]  /*0b10*/  IADD3 R11, P2, PT, R0, R5, RZ ;  /* 0x00000005000b7210 */ /* 0x000fe20007f5e0ff */
[----:B------:R-:W-:Y:S01]  /*0b20*/  IMAD.MOV.U32 R17, RZ, RZ, -0x800001 ;  /* 0xff7fffffff117424 */ /* 0x000fe200078e00ff */
[----:B------:R-:W-:Y:S01]  /*0b30*/  IADD3 R9, PT, PT, R9, 0x1, RZ ;  /* 0x0000000109097810 */ /* 0x000fe20007ffe0ff */
[----:B------:R-:W-:Y:S01]  /*0b40*/  UMOV UR4, 0x400 ;  /* 0x0000040000047882 */ /* 0x000fe20000000000 */
[----:B------:R-:W-:Y:S01]  /*0b50*/  IMAD.MOV.U32 R16, RZ, RZ, R0 ;  /* 0x000000ffff107224 */ /* 0x000fe200078e0000 */
[----:B------:R-:W-:Y:S01]  /*0b60*/  UIADD3 UR4, UPT, UPT, UR4, 0x20, URZ ;  /* 0x0000002004047890 */ /* 0x000fe2000fffe0ff */
[----:B------:R-:W-:Y:S01]  /*0b70*/  IMAD.X R10, RZ, RZ, R19, P2 ;  /* 0x000000ffff0a7224 */ /* 0x000fe200010e0613 */
[----:B------:R-:W-:-:S04]  /*0b80*/  LOP3.LUT R9, R9, 0x3, RZ, 0xc0, !PT ;  /* 0x0000000309097812 */ /* 0x000fc800078ec0ff */
[----:B------:R-:W-:Y:S02]  /*0b90*/  IADD3 R13, PT, PT, -R9, RZ, RZ ;  /* 0x000000ff090d7210 */ /* 0x000fe40007ffe1ff */
[----:B-1----:R-:W-:-:S04]  /*0ba0*/  LEA R8, P2, R11, UR10, 0x2 ;  /* 0x0000000a0b087c11 */ /* 0x002fc8000f8410ff */
[----:B------:R-:W-:Y:S01]  /*0bb0*/  LEA.HI.X R11, R11, UR11, R10, 0x2, P2 ;  /* 0x0000000b0b0b7c11 */ /* 0x000fe200090f140a */
[----:B0-----:R-:W-:-:S06]  /*0bc0*/  ULEA UR4, UR5, UR4, 0x18 ;  /* 0x0000000405047291 */ /* 0x001fcc000f8ec0ff */
[----:B------:R-:W-:-:S07]  /*0bd0*/  LEA R12, R0, UR4, 0x2 ;  /* 0x00000004000c7c11 */ /* 0x000fce000f8e10ff */
.L_x_20378:
        /* <DEDUP_REMOVED lines=11> */
.L_x_20377:
[----:B------:R-:W-:Y:S05]  /*0c90*/  BSYNC.RECONVERGENT B1 ;  /* 0x0000000000017941 */ /* 0x000fea0003800200 */
.L_x_20376:
        /* <DEDUP_REMOVED lines=9> */
.L_x_20379:
        /* <DEDUP_REMOVED lines=9> */
[----:B------:R-:W-:Y:S01]  /*0dc0*/  LEA R10, P3, R11, UR12, 0x2 ;  /* 0x0000000c0b0a7c11 */ /* 0x000fe2000f8610ff */
[----:B------:R-:W2:Y:S01]  /*0dd0*/  LDG.E.CONSTANT R8, desc[UR6][R8.64] ;  /* 0x0000000608087981 */ /* 0x000ea2000c1e9900 */
[----:B------:R-:W-:Y:S01]  /*0de0*/  LEA R12, P1, R13, UR12, 0x2 ;  /* 0x0000000c0d0c7c11 */ /* 0x000fe2000f8210ff */
[----:B------:R-:W-:Y:S01]  /*0df0*/  IMAD.X R26, RZ, RZ, R19, P2 ;  /* 0x000000ffff1a7224 */ /* 0x000fe200010e0613 */
[----:B------:R-:W-:Y:S02]  /*0e00*/  LEA R14, P2, R15, UR12, 0x2 ;  /* 0x0000000c0f0e7c11 */ /* 0x000fe4000f8410ff */
        /* <DEDUP_REMOVED lines=14> */
[----:B------:R-:W-:Y:S01]  /*0ef0*/  IMAD R20, R7, 0x4, R20 ;  /* 0x0000000407147824 */ /* 0x000fe200078e0214 */
        /* <DEDUP_REMOVED lines=8> */
.L_x_20375:
[----:B------:R-:W-:Y:S05]  /*0f80*/  BSYNC.RECONVERGENT B0 ;  /* 0x0000000000007941 */ /* 0x000fea0003800200 */
.L_x_20374:
[----:B------:R-:W0:Y:S01]  /*0f90*/  SHFL.BFLY PT, R8, R17, 0x10, 0x1f ;  /* 0x0e001f0011087f89 */ /* 0x000e2200000e0000 */
[----:B------:R-:W2:Y:S08]  /*0fa0*/  S2UR UR13, SR_CgaCtaId ;  /* 0x00000000000d79c3 */ /* 0x000eb00000008800 */
[----:B------:R-:W-:Y:S01]  /*0fb0*/  BAR.SYNC.DEFER_BLOCKING 0x0 ;  /* 0x0000000000007b1d */ /* 0x000fe20000010000 */
[----:B------:R-:W-:-:S02]  /*0fc0*/  LOP3.LUT P1, R11, R0, 0x1f, RZ, 0xc0, !PT ;  /* 0x0000001f000b7812 */ /* 0x000fc4000782c0ff */
[----:B------:R-:W-:Y:S02]  /*0fd0*/  MOV R15, RZ ;  /* 0x000000ff000f7202 */ /* 0x000fe40000000f00 */
[----:B------:R-:W-:Y:S01]  /*0fe0*/  ISETP.GT.U32.AND P2, PT, R11, 0x3, PT ;  /* 0x000000030b00780c */ /* 0x000fe20003f44070 */
[----:B------:R-:W-:Y:S01]  /*0ff0*/  UMOV UR12, 0x400 ;  /* 0x00000400000c7882 */ /* 0x000fe20000000000 */
[----:B------:R-:W3:Y:S01]  /*1000*/  LDCU.64 UR14, c[0x0][0x388] ;  /* 0x00007100ff0e77ac */ /* 0x000ee20008000a00 */
[----:B------:R-:W-:Y:S01]  /*1010*/  BSSY.RECONVERGENT B0, `(.L_x_20380) ;  /* 0x00000a1000007945 */ /* 0x000fe20003800200 */
[----:B0-----:R-:W-:Y:S01]  /*1020*/  FMNMX.FTZ R8, R8, R17, !PT ;  /* 0x0000001108087209 */ /* 0x001fe20007810000 */
[----:B--2---:R-:W-:-:S04]  /*1030*/  ULEA UR4, UR13, UR12, 0x18 ;  /* 0x0000000c0d047291 */ /* 0x004fc8000f8ec0ff */
[----:B------:R-:W0:Y:S02]  /*1040*/  SHFL.BFLY PT, R7, R8, 0x8, 0x1f ;  /* 0x0d001f0008077f89 */ /* 0x000e2400000e0000 */
[----:B------:R-:W-:Y:S02]  /*1050*/  LEA R11, R11, UR4, 0x2 ;  /* 0x000000040b0b7c11 */ /* 0x000fe4000f8e10ff */
[----:B0-----:R-:W-:Y:S02]  /*1060*/  FMNMX.FTZ R7, R8, R7, !PT ;  /* 0x0000000708077209 */ /* 0x001fe40007810000 */
[----:B------:R-:W-:-:S03]  /*1070*/  SHF.R.U32.HI R8, RZ, 0x3, R0 ;  /* 0x00000003ff087819 */ /* 0x000fc60000011600 */
[----:B-1----:R-:W0:Y:S01]  /*1080*/  SHFL.BFLY PT, R10, R7, 0x4, 0x1f ;  /* 0x0c801f00070a7f89 */ /* 0x002e2200000e0000 */
        /* <DEDUP_REMOVED lines=11> */
[----:B0-----:R-:W-:Y:S01]  /*1140*/  FMNMX.FTZ R9, R7, R10, !PT ;  /* 0x0000000a07097209 */ /* 0x001fe20007810000 */
[----:B------:R-:W-:-:S04]  /*1150*/  IMAD.SHL.U32 R7, R3, 0x4, RZ ;  /* 0x0000000403077824 */ /* 0x000fc800078e00ff */
[----:B------:R-:W0:Y:S02]  /*1160*/  SHFL.BFLY PT, R12, R9, 0x1, 0x1f ;  /* 0x0c201f00090c7f89 */ /* 0x000e2400000e0000 */
[----:B0-----:R-:W-:-:S05]  /*1170*/  FMNMX.FTZ R12, R9, R12, !PT ;  /* 0x0000000c090c7209 */ /* 0x001fca0007810000 */
[----:B------:R0:W1:Y:S01]  /*1180*/  SHFL.IDX PT, R14, R12, RZ, 0x1f ;  /* 0x00001fff0c0e7589 */ /* 0x00006200000e0000 */
[----:B---3--:R-:W-:Y:S05]  /*1190*/  @P0 BRA `(.L_x_20381) ;  /* 0x0000000800200947 */ /* 0x008fea0003800000 */
[----:B------:R-:W2:Y:S01]  /*11a0*/  LDC R16, c[0x0][0x360] ;  /* 0x0000d800ff107b82 */ /* 0x000ea20000000800 */
[----:B------:R-:W-:Y:S01]  /*11b0*/  BSSY.RECONVERGENT B1, `(.L_x_20382) ;  /* 0x000003d000017945 */ /* 0x000fe20003800200 */
[----:B------:R-:W-:Y:S01]  /*11c0*/  IMAD.MOV.U32 R17, RZ, RZ, R0 ;  /* 0x000000ffff117224 */ /* 0x000fe200078e0000 */
[----:B--2---:R-:W2:Y:S01]  /*11d0*/  I2F.U32.RP R13, R16 ;  /* 0x00000010000d7306 */ /* 0x004ea20000209000 */
[----:B------:R-:W-:Y:S01]  /*11e0*/  IMAD.IADD R10, R0, 0x1, R16 ;  /* 0x00000001000a7824 */ /* 0x000fe200078e0210 */
[----:B------:R-:W-:-:S04]  /*11f0*/  ISETP.NE.U32.AND P4, PT, R16, RZ, PT ;  /* 0x000000ff1000720c */ /* 0x000fc80003f85070 */
[----:B------:R-:W-:Y:S02]  /*1200*/  ISETP.GE.U32.AND P0, PT, R10, R3, PT ;  /* 0x000000030a00720c */ /* 0x000fe40003f06070 */
[----:B------:R-:W-:Y:S02]  /*1210*/  VIMNMX.U32 R11, PT, PT, R3, R10, !PT ;  /* 0x0000000a030b7248 */ /* 0x000fe40007fe0000 */
[----:B0-----:R-:W-:-:S04]  /*1220*/  SEL R12, RZ, 0x1, P0 ;  /* 0x00000001ff0c7807 */ /* 0x001fc80000000000 */
[----:B------:R-:W-:Y:S01]  /*1230*/  IADD3 R11, PT, PT, R11, -R10, -R12 ;  /* 0x8000000a0b0b7210 */ /* 0x000fe20007ffe80c */
[----:B--2---:R-:W0:Y:S02]  /*1240*/  MUFU.RCP R13, R13 ;  /* 0x0000000d000d7308 */ /* 0x004e240000001000 */
[----:B0-----:R-:W-:-:S06]  /*1250*/  VIADD R8, R13, 0xffffffe ;  /* 0x0ffffffe0d087836 */ /* 0x001fcc0000000000 */
[----:B------:R0:W2:Y:S02]  /*1260*/  F2I.FTZ.U32.TRUNC.NTZ R9, R8 ;  /* 0x0000000800097305 */ /* 0x0000a4000021f000 */
[----:B0-----:R-:W-:Y:S02]  /*1270*/  HFMA2 R8, -RZ, RZ, 0, 0 ;  /* 0x00000000ff087431 */ /* 0x001fe400000001ff */
[----:B--2---:R-:W-:-:S04]  /*1280*/  IMAD.MOV R15, RZ, RZ, -R9 ;  /* 0x000000ffff0f7224 */ /* 0x004fc800078e0a09 */
[----:B------:R-:W-:-:S04]  /*1290*/  IMAD R15, R15, R16, RZ ;  /* 0x000000100f0f7224 */ /* 0x000fc800078e02ff */
[----:B------:R-:W-:-:S04]  /*12a0*/  IMAD.HI.U32 R18, R9, R15, R8 ;  /* 0x0000000f09127227 */ /* 0x000fc800078e0008 */
[----:B------:R-:W-:Y:S02]  /*12b0*/  IMAD.MOV.U32 R15, RZ, RZ, RZ ;  /* 0x000000ffff0f7224 */ /* 0x000fe400078e00ff */
        /* <DEDUP_REMOVED lines=14> */
[----:B------:R-:W0:Y:S01]  /*13a0*/  LDCU.64 UR10, c[0x0][0x388] ;  /* 0x00007100ff0a77ac */ /* 0x000e220008000a00 */
        /* <DEDUP_REMOVED lines=10> */
[----:B0-----:R-:W-:-:S04]  /*1450*/  LEA R8, P3, R11, UR10, 0x2 ;  /* 0x0000000a0b087c11 */ /* 0x001fc8000f8610ff */
[----:B------:R-:W-:-:S09]  /*1460*/  LEA.HI.X R11, R11, UR11, R10, 0x2, P3 ;  /* 0x0000000b0b0b7c11 */ /* 0x000fd200098f140a */
.L_x_20384:
[----:B------:R-:W-:Y:S02]  /*1470*/  IMAD.MOV.U32 R9, RZ, RZ, R11 ;  /* 0x000000ffff097224 */ /* 0x000fe400078e000b */
[----:B0-----:R0:W1:Y:S04]  /*1480*/  LDS R11, [R12] ;  /* 0x000000000c0b7984 */ /* 0x0010680000000800 */
[----:B------:R-:W2:Y:S01]  /*1490*/  LDG.E.CONSTANT R10, desc[UR6][R8.64] ;  /* 0x00000006080a7981 */ /* 0x000ea2000c1e9900 */
[----:B------:R-:W-:Y:S02]  /*14a0*/  IMAD R21, R3, 0x4, R12 ;  /* 0x0000000403157824 */ /* 0x000fe400078e020c */
[----:B------:R-:W-:Y:S02]  /*14b0*/  VIADD R13, R13, 0x1 ;  /* 0x000000010d0d7836 */ /* 0x000fe40000000000 */
[----:B------:R-:W-:-:S02]  /*14c0*/  IMAD.IADD R17, R16, 0x1, R17 ;  /* 0x0000000110117824 */ /* 0x000fc400078e0211 */
[----:B0-----:R-:W-:Y:S01]  /*14d0*/  IMAD R12, R16, 0x4, R12 ;  /* 0x00000004100c7824 */ /* 0x001fe200078e020c */
[----:B------:R-:W-:Y:S01]  /*14e0*/  ISETP.NE.AND P3, PT, R13, RZ, PT ;  /* 0x000000ff0d00720c */ /* 0x000fe20003f65270 */
[----:B-1----:R-:W-:-:S04]  /*14f0*/  FADD.FTZ R11, -R14, R11 ;  /* 0x0000000b0e0b7221 */ /* 0x002fc80000010100 */
        /* <DEDUP_REMOVED lines=8> */
.L_x_20383:
[----:B------:R-:W-:Y:S05]  /*1580*/  BSYNC.RECONVERGENT B1 ;  /* 0x0000000000017941 */ /* 0x000fea0003800200 */
.L_x_20382:
[----:B------:R-:W-:Y:S05]  /*1590*/  @!P0 BRA `(.L_x_20381) ;  /* 0x0000000400208947 */ /* 0x000fea0003800000 */
[----:B------:R-:W-:Y:S01]  /*15a0*/  UIADD3 UR4, UPT, UPT, UR12, 0x20, URZ ;  /* 0x000000200c047890 */ /* 0x000fe2000fffe0ff */
[C-C-:B------:R-:W-:Y:S01]  /*15b0*/  IMAD R18, R16.reuse, 0x2, R17.reuse ;  /* 0x0000000210127824 */ /* 0x140fe200078e0211 */
[----:B0-----:R-:W-:Y:S01]  /*15c0*/  IADD3 R21, PT, PT, R17, R16, RZ ;  /* 0x0000001011157210 */ /* 0x001fe20007ffe0ff */
[----:B------:R-:W-:Y:S01]  /*15d0*/  IMAD R20, R16, 0x3, R17 ;  /* 0x0000000310147824 */ /* 0x000fe200078e0211 */
[----:B------:R-:W-:-:S06]  /*15e0*/  ULEA UR4, UR13, UR4, 0x18 ;  /* 0x000000040d047291 */ /* 0x000fcc000f8ec0ff */
[----:B------:R-:W-:-:S07]  /*15f0*/  LEA R23, R17, UR4, 0x2 ;  /* 0x0000000411177c11 */ /* 0x000fce000f8e10ff */
.L_x_20385:
        /* <DEDUP_REMOVED lines=13> */
[----:B0-----:R-:W1:Y:S03]  /*16d0*/  LDS R11, [R23] ;  /* 0x00000000170b7984 */ /* 0x001e660000000800 */
[----:B------:R-:W-:-:S05]  /*16e0*/  LEA.HI.X R13, R13, UR15, R24, 0x2, P0 ;  /* 0x0000000f0d0d7c11 */ /* 0x000fca00080f1418 */
[----:B------:R0:W4:Y:S01]  /*16f0*/  LDG.E.CONSTANT R12, desc[UR6][R12.64] ;  /* 0x000000060c0c7981 */ /* 0x000122000c1e9900 */
[----:B------:R-:W-:-:S04]  /*1700*/  IADD3 R9, P0, PT, R20, R5, RZ ;  /* 0x0000000514097210 */ /* 0x000fc80007f1e0ff */
[----:B------:R-:W-:Y:S02]  /*1710*/  IADD3.X R24, PT, PT, RZ, R19, RZ, P0, !PT ;  /* 0x00000013ff187210 */ /* 0x000fe400007fe4ff */
[----:B------:R-:W-:-:S04]  /*1720*/  LEA R8, P0, R9, UR14, 0x2 ;  /* 0x0000000e09087c11 */ /* 0x000fc8000f8010ff */
[----:B------:R-:W-:-:S05]  /*1730*/  LEA.HI.X R9, R9, UR15, R24, 0x2, P0 ;  /* 0x0000000f09097c11 */ /* 0x000fca00080f1418 */
[----:B------:R5:W4:Y:S01]  /*1740*/  LDG.E.CONSTANT R8, desc[UR6][R8.64] ;  /* 0x0000000608087981 */ /* 0x000b22000c1e9900 */
[--C-:B0-----:R-:W-:Y:S01]  /*1750*/  IMAD R13, R3, 0x4, R23.reuse ;  /* 0x00000004030d7824 */ /* 0x101fe200078e0217 */
[C-C-:B------:R-:W-:Y:S01]  /*1760*/  IADD3 R17, PT, PT, R16.reuse, R17, R16.reuse ;  /* 0x0000001110117210 */ /* 0x140fe20007ffe010 */
[C---:B------:R-:W-:Y:S02]  /*1770*/  IMAD R24, R16.reuse, 0x4, R23 ;  /* 0x0000000410187824 */ /* 0x040fe400078e0217 */
[C-C-:B------:R-:W-:Y:S01]  /*1780*/  IMAD R26, R16.reuse, 0x4, R7.reuse ;  /* 0x00000004101a7824 */ /* 0x140fe200078e0207 */
[C---:B------:R-:W-:Y:S01]  /*1790*/  IADD3 R17, PT, PT, R16.reuse, R17, R16 ;  /* 0x0000001110117210 */ /* 0x040fe20007ffe010 */
[C---:B------:R-:W-:Y:S02]  /*17a0*/  IMAD R18, R16.reuse, 0x4, R18 ;  /* 0x0000000410127824 */ /* 0x040fe400078e0212 */
[----:B------:R-:W-:Y:S01]  /*17b0*/  IMAD R20, R16, 0x4, R20 ;  /* 0x0000000410147824 */ /* 0x000fe200078e0214 */
[----:B-----5:R-:W-:Y:S01]  /*17c0*/  IADD3 R9, PT, PT, R26, R23, RZ ;  /* 0x000000171a097210 */ /* 0x020fe20007ffe0ff */
[C---:B------:R-:W-:Y:S01]  /*17d0*/  IMAD R26, R16.reuse, 0xc, R7 ;  /* 0x0000000c101a7824 */ /* 0x040fe200078e0207 */
[----:B------:R-:W-:Y:S01]  /*17e0*/  ISETP.GE.AND P0, PT, R17, R3, PT ;  /* 0x000000031100720c */ /* 0x000fe20003f06270 */
[----:B------:R-:W-:-:S02]  /*17f0*/  IMAD R21, R16, 0x4, R21 ;  /* 0x0000000410157824 */ /* 0x000fc400078e0215 */
[----:B-1----:R-:W-:-:S04]  /*1800*/  FADD.FTZ R11, -R14, R11 ;  /* 0x0000000b0e0b7221 */ /* 0x002fc80000010100 */
[----:B------:R-:W-:-:S06]  /*1810*/  FMUL.FTZ R11, R11, 1.4426950216293334961 ;  /* 0x3fb8aa3b0b0b7820 */ /* 0x000fcc0000410000 */
[----:B------:R-:W2:Y:S02]  /*1820*/  MUFU.EX2 R11, R11 ;  /* 0x0000000b000b7308 */ /* 0x000ea40000000800 */
[----:B--2---:R-:W-:Y:S01]  /*1830*/  FMUL.FTZ R22, R22, R11 ;  /* 0x0000000b16167220 */ /* 0x004fe20000410000 */
[----:B------:R-:W-:-:S03]  /*1840*/  IMAD R11, R16, 0x8, R23 ;  /* 0x00000008100b7824 */ /* 0x000fc600078e0217 */
[----:B------:R-:W-:Y:S01]  /*1850*/  FADD.FTZ R15, R22, R15 ;  /* 0x0000000f160f7221 */ /* 0x000fe20000010000 */
[----:B------:R-:W-:Y:S04]  /*1860*/  STS [R13], R22 ;  /* 0x000000160d007388 */ /* 0x000fe80000000800 */
[----:B------:R0:W1:Y:S02]  /*1870*/  LDS R25, [R24] ;  /* 0x0000000018197984 */ /* 0x0000640000000800 */
[----:B0-----:R-:W-:Y:S02]  /*1880*/  IMAD R24, R16, 0x8, R7 ;  /* 0x0000000810187824 */ /* 0x001fe400078e0207 */
[----:B-1----:R-:W-:-:S04]  /*1890*/  FADD.FTZ R25, -R14, R25 ;  /* 0x000000190e197221 */ /* 0x002fc80000010100 */
[----:B------:R-:W-:-:S06]  /*18a0*/  FMUL.FTZ R25, R25, 1.4426950216293334961 ;  /* 0x3fb8aa3b19197820 */ /* 0x000fcc0000410000 */
[----:B------:R-:W3:Y:S02]  /*18b0*/  MUFU.EX2 R25, R25 ;  /* 0x0000001900197308 */ /* 0x000ee40000000800 */
[----:B---3--:R-:W-:Y:S01]  /*18c0*/  FMUL.FTZ R10, R10, R25 ;  /* 0x000000190a0a7220 */ /* 0x008fe20000410000 */
[--C-:B------:R-:W-:Y:S02]  /*18d0*/  IMAD.IADD R25, R24, 0x1, R23.reuse ;  /* 0x0000000118197824 */ /* 0x100fe400078e0217 */
[----:B------:R-:W-:Y:S02]  /*18e0*/  IMAD R24, R16, 0xc, R23 ;  /* 0x0000000c10187824 */ /* 0x000fe400078e0217 */
[----:B------:R-:W-:Y:S01]  /*18f0*/  FADD.FTZ R15, R15, R10 ;  /* 0x0000000a0f0f7221 */ /* 0x000fe20000010000 */
[----:B------:R0:W-:Y:S04]  /*1900*/  STS [R9], R10 ;  /* 0x0000000a09007388 */ /* 0x0001e80000000800 */
[----:B------:R-:W1:Y:S01]  /*1910*/  LDS R11, [R11] ;  /* 0x000000000b0b7984 */ /* 0x000e620000000800 */
[----:B0-----:R-:W-:-:S02]  /*1920*/  IADD3 R9, PT, PT, R26, R23, RZ ;  /* 0x000000171a097210 */ /* 0x001fc40007ffe0ff */
        /* <DEDUP_REMOVED lines=15> */
.L_x_20381:
[----:B------:R-:W-:Y:S05]  /*1a20*/  BSYNC.RECONVERGENT B0 ;  /* 0x0000000000007941 */ /* 0x000fea0003800200 */
.L_x_20380:
[----:B--2---:R-:W2:Y:S01]  /*1a30*/  SHFL.BFLY PT, R8, R15, 0x10, 0x1f ;  /* 0x0e001f000f087f89 */ /* 0x004ea200000e0000 */
[----:B------:R-:W-:Y:S01]  /*1a40*/  ULEA UR4, UR13, UR12, 0x18 ;  /* 0x0000000c0d047291 */ /* 0x000fe2000f8ec0ff */
[----:B-1----:R-:W-:Y:S01]  /*1a50*/  SHF.R.U32.HI R14, RZ, 0x3, R0 ;  /* 0x00000003ff0e7819 */ /* 0x002fe20000011600 */
[----:B------:R-:W-:Y:S01]  /*1a60*/  @!P2 IMAD.SHL.U32 R13, R0, 0x4, RZ ;  /* 0x00000004000da824 */ /* 0x000fe200078e00ff */
[----:B------:R-:W-:Y:S01]  /*1a70*/  BAR.SYNC.DEFER_BLOCKING 0x0 ;  /* 0x0000000000007b1d */ /* 0x000fe20000010000 */
[----:B------:R-:W-:Y:S01]  /*1a80*/  IMAD.SHL.U32 R6, R6, 0x80, RZ ;  /* 0x0000008006067824 */ /* 0x000fe200078e00ff */
[----:B------:R-:W-:Y:S02]  /*1a90*/  LOP3.LUT R14, R14, 0x7c, RZ, 0xc0, !PT ;  /* 0x0000007c0e0e7812 */ /* 0x000fe400078ec0ff */
[----:B------:R-:W-:Y:S01]  /*1aa0*/  @!P2 LOP3.LUT R13, R13, 0x7c, RZ, 0xc0, !PT ;  /* 0x0000007c0d0da812 */ /* 0x000fe200078ec0ff */
[----:B--2---:R-:W-:Y:S01]  /*1ab0*/  FADD.FTZ R8, R8, R15 ;  /* 0x0000000f08087221 */ /* 0x004fe20000010000 */
[----:B------:R-:W-:-:S04]  /*1ac0*/  VIADD R15, R4, UR9 ;  /* 0x00000009040f7c36 */ /* 0x000fc80008000000 */
[----:B------:R-:W1:Y:S02]  /*1ad0*/  SHFL.BFLY PT, R5, R8, 0x8, 0x1f ;  /* 0x0d001f0008057f89 */ /* 0x000e6400000e0000 */
[----:B-1----:R-:W-:-:S05]  /*1ae0*/  FADD.FTZ R5, R8, R5 ;  /* 0x0000000508057221 */ /* 0x002fca0000010000 */
[----:B------:R-:W1:Y:S02]  /*1af0*/  SHFL.BFLY PT, R10, R5, 0x4, 0x1f ;  /* 0x0c801f00050a7f89 */ /* 0x000e6400000e0000 */
[----:B-1----:R-:W-:-:S05]  /*1b00*/  FADD.FTZ R10, R5, R10 ;  /* 0x0000000a050a7221 */ /* 0x002fca0000010000 */
[----:B------:R-:W1:Y:S02]  /*1b10*/  SHFL.BFLY PT, R9, R10, 0x2, 0x1f ;  /* 0x0c401f000a097f89 */ /* 0x000e6400000e0000 */
[----:B-1----:R-:W-:-:S05]  /*1b20*/  FADD.FTZ R9, R10, R9 ;  /* 0x000000090a097221 */ /* 0x002fca0000010000 */
[----:B0-----:R-:W0:Y:S02]  /*1b30*/  SHFL.BFLY PT, R12, R9, 0x1, 0x1f ;  /* 0x0c201f00090c7f89 */ /* 0x001e2400000e0000 */
[----:B0-----:R-:W-:-:S05]  /*1b40*/  FADD.FTZ R11, R9, R12 ;  /* 0x0000000c090b7221 */ /* 0x001fca0000010000 */
[----:B------:R0:W-:Y:S01]  /*1b50*/  @!P1 STS [R14+UR4+0x10], R11 ;  /* 0x0000100b0e009988 */ /* 0x0001e20008000804 */
[----:B------:R-:W-:Y:S01]  /*1b60*/  BAR.SYNC.DEFER_BLOCKING 0x0 ;  /* 0x0000000000007b1d */ /* 0x000fe20000010000 */
[----:B------:R-:W-:-:S05]  /*1b70*/  ISETP.GT.U32.AND P1, PT, R0, 0x7f, PT ;  /* 0x0000007f0000780c */ /* 0x000fca0003f24070 */
[----:B------:R-:W1:Y:S01]  /*1b80*/  @!P2 LDS R11, [R13+UR4+0x10] ;  /* 0x000010040d0ba984 */ /* 0x000e620008000800 */
[----:B------:R-:W-:-:S04]  /*1b90*/  USHF.L.U32 UR4, UR8, 0x7, URZ ;  /* 0x0000000708047899 */ /* 0x000fc800080006ff */
[----:B------:R-:W-:Y:S02]  /*1ba0*/  USHF.R.S32.HI UR5, URZ, 0x1f, UR4 ;  /* 0x0000001fff057899 */ /* 0x000fe40008011404 */
[----:B------:R-:W-:-:S04]  /*1bb0*/  IADD3 R12, P0, PT, R6, UR4, RZ ;  /* 0x00000004060c7c10 */ /* 0x000fc8000ff1e0ff */
[----:B0-----:R-:W-:Y:S01]  /*1bc0*/  LEA.HI.X.SX32 R14, R6, UR5, 0x1, P0 ;  /* 0x00000005060e7c11 */ /* 0x001fe200080f0eff */
[----:B-1----:R-:W0:Y:S02]  /*1bd0*/  SHFL.BFLY PT, R8, R11, 0x2, 0x1f ;  /* 0x0c401f000b087f89 */ /* 0x002e2400000e0000 */
[----:B0-----:R-:W-:-:S05]  /*1be0*/  FADD.FTZ R8, R8, R11 ;  /* 0x0000000b08087221 */ /* 0x001fca0000010000 */
[----:B------:R-:W0:Y:S02]  /*1bf0*/  SHFL.BFLY PT, R5, R8, 0x1, 0x1f ;  /* 0x0c201f0008057f89 */ /* 0x000e2400000e0000 */
[----:B0-----:R-:W-:-:S06]  /*1c00*/  FADD.FTZ R5, R8, R5 ;  /* 0x0000000508057221 */ /* 0x001fcc0000010000 */
[----:B------:R-:W0:Y:S01]  /*1c10*/  SHFL.IDX PT, R5, R5, RZ, 0x1f ;  /* 0x00001fff05057589 */ /* 0x000e2200000e0000 */
[----:B------:R-:W-:Y:S05]  /*1c20*/  @P1 EXIT ;  /* 0x000000000000194d */ /* 0x000fea0003800000 */
[----:B------:R-:W-:Y:S01]  /*1c30*/  ISETP.GE.AND P0, PT, R2, 0x1, PT ;  /* 0x000000010200780c */ /* 0x000fe20003f06270 */
[----:B------:R-:W-:-:S12]  /*1c40*/  HFMA2 R13, -RZ, RZ, 0, 0 ;  /* 0x00000000ff0d7431 */ /* 0x000fd800000001ff */
[----:B------:R-:W-:Y:S05]  /*1c50*/  @!P0 BRA `(.L_x_20386) ;  /* 0x0000000800cc8947 */ /* 0x000fea0003800000 */
[----:B0-----:R-:W-:Y:S01]  /*1c60*/  FADD.FTZ R5, R5, 9.9999999747524270788e-07 ;  /* 0x358637bd05057421 */ /* 0x001fe20000010000 */
[----:B------:R-:W-:Y:S01]  /*1c70*/  ISETP.GE.U32.AND P1, PT, R2, 0xe01, PT ;  /* 0x00000e010200780c */ /* 0x000fe20003f26070 */
[----:B------:R-:W-:Y:S01]  /*1c80*/  UIADD3 UR4, UPT, UPT, UR12, 0x20, URZ ;  /* 0x000000200c047890 */ /* 0x000fe2000fffe0ff */
[----:B------:R-:W-:Y:S01]  /*1c90*/  VIMNMX R16, PT, PT, R3, 0x1, !PT ;  /* 0x0000000103107848 */ /* 0x000fe20007fe0100 */
[----:B------:R0:W1:Y:S01]  /*1ca0*/  MUFU.RCP R18, R5 ;  /* 0x0000000500127308 */ /* 0x0000620000001000 */
[----:B------:R-:W-:Y:S01]  /*1cb0*/  IMAD.MOV.U32 R13, RZ, RZ, RZ ;  /* 0x000000ffff0d7224 */ /* 0x000fe200078e00ff */
[----:B------:R-:W-:Y:S01]  /*1cc0*/  ULEA UR4, UR13, UR4, 0x18 ;  /* 0x000000040d047291 */ /* 0x000fe2000f8ec0ff */
[----:B------:R-:W-:Y:S01]  /*1cd0*/  LOP3.LUT R24, R16, 0x7, RZ, 0xc0, !PT ;  /* 0x0000000710187812 */ /* 0x000fe200078ec0ff */
[----:B------:R-:W-:-:S03]  /*1ce0*/  IMAD.MOV.U32 R17, RZ, RZ, RZ ;  /* 0x000000ffff117224 */ /* 0x000fc600078e00ff */
[----:B------:R-:W-:Y:S01]  /*1cf0*/  ISETP.NE.AND P0, PT, R24, RZ, PT ;  /* 0x000000ff1800720c */ /* 0x000fe20003f05270 */
[----:B------:R-:W-:Y:S02]  /*1d00*/  VIADD R20, R7, UR4 ;  /* 0x0000000407147c36 */ /* 0x000fe40008000000 */
[----:B0-----:R-:W-:Y:S10]  /*1d10*/  @!P1 BRA `(.L_x_20387) ;  /* 0x0000000400389947 */ /* 0x001ff40003800000 */
[----:B------:R-:W-:Y:S01]  /*1d20*/  LOP3.LUT R17, R16, 0x3ffff8, RZ, 0xc0, !PT ;  /* 0x003ffff810117812 */ /* 0x000fe200078ec0ff */
[----:B------:R-:W-:Y:S01]  /*1d30*/  IMAD.MOV.U32 R21, RZ, RZ, RZ ;  /* 0x000000ffff157224 */ /* 0x000fe200078e00ff */
[----:B------:R-:W-:Y:S01]  /*1d40*/  MOV R13, RZ ;  /* 0x000000ff000d7202 */ /* 0x000fe20000000f00 */
[----:B------:R-:W0:Y:S06]  /*1d50*/  LDCU.64 UR4, c[0x0][0x398] ;  /* 0x00007300ff0477ac */ /* 0x000e2c0008000a00 */
.L_x_20388:
[----:B------:R-:W-:-:S05]  /*1d60*/  IMAD R5, R21, 0x80, R0 ;  /* 0x0000008015057824 */ /* 0x000fca00078e0200 */
[----:B------:R-:W-:-:S05]  /*1d70*/  IADD3 R2, P1, PT, R5, R12, RZ ;  /* 0x0000000c05027210 */ /* 0x000fca0007f3e0ff */
[----:B------:R-:W-:Y:S01]  /*1d80*/  IMAD.X R3, RZ, RZ, R14, P1 ;  /* 0x000000ffff037224 */ /* 0x000fe200008e060e */
[----:B0-----:R-:W-:-:S04]  /*1d90*/  LEA R10, P1, R2, UR4, 0x1 ;  /* 0x00000004020a7c11 */ /* 0x001fc8000f8208ff */
[----:B------:R-:W-:-:S05]  /*1da0*/  LEA.HI.X R11, R2, UR5, R3, 0x1, P1 ;  /* 0x00000005020b7c11 */ /* 0x000fca00088f0c03 */
[----:B------:R-:W2:Y:S01]  /*1db0*/  LDG.E.U16.CONSTANT R22, desc[UR6][R10.64] ;  /* 0x000000060a167981 */ /* 0x000ea2000c1e9500 */
[C---:B------:R-:W-:Y:S01]  /*1dc0*/  IADD3 R3, PT, PT, R5.reuse, 0x180, RZ ;  /* 0x0000018005037810 */ /* 0x040fe20007ffe0ff */
[C---:B------:R-:W-:Y:S01]  /*1dd0*/  VIADD R7, R5.reuse, 0x200 ;  /* 0x0000020005077836 */ /* 0x040fe20000000000 */
[----:B------:R-:W-:Y:S01]  /*1de0*/  IADD3 R9, PT, PT, R5, 0x280, RZ ;  /* 0x0000028005097810 */ /* 0x000fe20007ffe0ff */
[----:B------:R-:W3:Y:S01]  /*1df0*/  LDG.E.U16.CONSTANT R19, desc[UR6][R10.64+0x100] ;  /* 0x000100060a137981 */ /* 0x000ee2000c1e9500 */
[-C--:B------:R-:W-:Y:S02]  /*1e00*/  IADD3 R8, P1, PT, R3, R12.reuse, RZ ;  /* 0x0000000c03087210 */ /* 0x080fe40007f3e0ff */
[----:B------:R-:W-:Y:S01]  /*1e10*/  IADD3 R3, P2, PT, R7, R12, RZ ;  /* 0x0000000c07037210 */ /* 0x000fe20007f5e0ff */
[----:B------:R-:W-:Y:S01]  /*1e20*/  VIADD R25, R5, 0x380 ;  /* 0x0000038005197836 */ /* 0x000fe20000000000 */
[----:B------:R0:W4:Y:S01]  /*1e30*/  LDG.E.U16.CONSTANT R23, desc[UR6][R10.64+0x200] ;  /* 0x000200060a177981 */ /* 0x000122000c1e9500 */
[--C-:B------:R-:W-:Y:S01]  /*1e40*/  IMAD.X R7, RZ, RZ, R14.reuse, P1 ;  /* 0x000000ffff077224 */ /* 0x100fe200008e060e */
[----:B------:R-:W-:Y:S01]  /*1e50*/  LEA R6, P1, R8, UR4, 0x1 ;  /* 0x0000000408067c11 */ /* 0x000fe2000f8208ff */
[----:B------:R-:W-:Y:S01]  /*1e60*/  IMAD.X R4, RZ, RZ, R14, P2 ;  /* 0x000000ffff047224 */ /* 0x000fe200010e060e */
[----:B------:R-:W-:-:S02]  /*1e70*/  LEA R2, P2, R3, UR4, 0x1 ;  /* 0x0000000403027c11 */ /* 0x000fc4000f8408ff */
[----:B------:R-:W-:Y:S02]  /*1e80*/  LEA.HI.X R7, R8, UR5, R7, 0x1, P1 ;  /* 0x0000000508077c11 */ /* 0x000fe400088f0c07 */
[-C--:B------:R-:W-:Y:S01]  /*1e90*/  IADD3 R8, P1, PT, R9, R12.reuse, RZ ;  /* 0x0000000c09087210 */ /* 0x080fe20007f3e0ff */
[----:B------:R-:W-:Y:S01]  /*1ea0*/  VIADD R9, R5, 0x300 ;  /* 0x0000030005097836 */ /* 0x000fe20000000000 */
[----:B------:R-:W-:Y:S01]  /*1eb0*/  LEA.HI.X R3, R3, UR5, R4, 0x1, P2 ;  /* 0x0000000503037c11 */ /* 0x000fe200090f0c04 */
[----:B------:R5:W4:Y:S02]  /*1ec0*/  LDG.E.U16.CONSTANT R6, desc[UR6][R6.64] ;  /* 0x0000000606067981 */ /* 0x000b24000c1e9500 */
[----:B------:R-:W-:Y:S01]  /*1ed0*/  IMAD.X R5, RZ, RZ, R14, P1 ;  /* 0x000000ffff057224 */ /* 0x000fe200008e060e */
[----:B------:R-:W-:Y:S01]  /*1ee0*/  LEA R4, P1, R8, UR4, 0x1 ;  /* 0x0000000408047c11 */ /* 0x000fe2000f8208ff */
[----:B------:R1:W4:Y:S01]  /*1ef0*/  LDG.E.U16.CONSTANT R2, desc[UR6][R2.64] ;  /* 0x0000000602027981 */ /* 0x000322000c1e9500 */
[----:B------:R-:W-:-:S02]  /*1f00*/  IADD3 R9, P2, PT, R9, R12, RZ ;  /* 0x0000000c09097210 */ /* 0x000fc40007f5e0ff */
[----:B------:R-:W-:Y:S02]  /*1f10*/  LEA.HI.X R5, R8, UR5, R5, 0x1, P1 ;  /* 0x0000000508057c11 */ /* 0x000fe400088f0c05 */
[----:B------:R-:W-:Y:S02]  /*1f20*/  IADD3 R25, P3, PT, R25, R12, RZ ;  /* 0x0000000c19197210 */ /* 0x000fe40007f7e0ff */
[----:B------:R-:W-:Y:S01]  /*1f30*/  IADD3.X R26, PT, PT, RZ, R14, RZ, P2, !PT ;  /* 0x0000000eff1a7210 */ /* 0x000fe200017fe4ff */
[----:B------:R1:W4:Y:S01]  /*1f40*/  LDG.E.U16.CONSTANT R4, desc[UR6][R4.64] ;  /* 0x0000000604047981 */ /* 0x000322000c1e9500 */
[----:B------:R-:W-:-:S04]  /*1f50*/  LEA R8, P1, R9, UR4, 0x1 ;  /* 0x0000000409087c11 */ /* 0x000fc8000f8208ff */
[----:B------:R-:W-:Y:S01]  /*1f60*/  LEA.HI.X R9, R9, UR5, R26, 0x1, P1 ;  /* 0x0000000509097c11 */ /* 0x000fe200088f0c1a */
[----:B------:R-:W-:Y:S01]  /*1f70*/  IMAD.X R26, RZ, RZ, R14, P3 ;  /* 0x000000ffff1a7224 */ /* 0x000fe200018e060e */
[----:B0-----:R-:W-:-:S03]  /*1f80*/  LEA R10, P1, R25, UR4, 0x1 ;  /* 0x00000004190a7c11 */ /* 0x001fc6000f8208ff */
[----:B------:R0:W4:Y:S01]  /*1f90*/  LDG.E.U16.CONSTANT R8, desc[UR6][R8.64] ;  /* 0x0000000608087981 */ /* 0x000122000c1e9500 */
[----:B------:R-:W-:-:S05]  /*1fa0*/  LEA.HI.X R11, R25, UR5, R26, 0x1, P1 ;  /* 0x00000005190b7c11 */ /* 0x000fca00088f0c1a */
[----:B------:R0:W4:Y:S01]  /*1fb0*/  LDG.E.U16.CONSTANT R10, desc[UR6][R10.64] ;  /* 0x000000060a0a7981 */ /* 0x000122000c1e9500 */
[----:B------:R-:W-:-:S05]  /*1fc0*/  IMAD R25, R21, 0x4, R20 ;  /* 0x0000000415197824 */ /* 0x000fca00078e0214 */
[----:B------:R-:W2:Y:S04]  /*1fd0*/  LDS R27, [R25] ;  /* 0x00000000191b7984 */ /* 0x000ea80000000800 */
[----:B------:R-:W4:Y:S04]  /*1fe0*/  LDS R26, [R25+0x4] ;  /* 0x00000400191a7984 */ /* 0x000f280000000800 */
[----:B-----5:R-:W5:Y:S04]  /*1ff0*/  LDS R7, [R25+0x8] ;  /* 0x0000080019077984 */ /* 0x020f680000000800 */
[----:B-1----:R-:W1:Y:S04]  /*2000*/  LDS R3, [R25+0xc] ;  /* 0x00000c0019037984 */ /* 0x002e680000000800 */
[----:B------:R-:W1:Y:S04]  /*2010*/  LDS R5, [R25+0x10] ;  /* 0x0000100019057984 */ /* 0x000e680000000800 */
[----:B0-----:R-:W0:Y:S04]  /*2020*/  LDS R9, [R25+0x14] ;  /* 0x0000140019097984 */ /* 0x001e280000000800 */
[----:B------:R-:W0:Y:S01]  /*2030*/  LDS R11, [R25+0x18] ;  /* 0x00001800190b7984 */ /* 0x000e220000000800 */
[----:B------:R-:W-:-:S05]  /*2040*/  VIADD R21, R21, 0x8 ;  /* 0x0000000815157836 */ /* 0x000fca0000000000 */
[----:B------:R-:W-:Y:S01]  /*2050*/  ISETP.NE.AND P1, PT, R21, R17, PT ;  /* 0x000000111500720c */ /* 0x000fe20003f25270 */
[----:B--2---:R-:W-:-:S04]  /*2060*/  IMAD.U32 R22, R22, 0x10000, RZ ;  /* 0x0001000016167824 */ /* 0x004fc800078e00ff */
[----:B------:R-:W-:-:S04]  /*2070*/  FMUL.FTZ R22, R22, R27 ;  /* 0x0000001b16167220 */ /* 0x000fc80000410000 */
[----:B------:R-:W-:Y:S02]  /*2080*/  FFMA.FTZ R27, R22, R18, R13 ;  /* 0x00000012161b7223 */ /* 0x000fe4000001000d */
[----:B------:R-:W2:Y:S01]  /*2090*/  LDS R13, [R25+0x1c] ;  /* 0x00001c00190d7984 */ /* 0x000ea20000000800 */
[----:B---3--:R-:W-:Y:S01]  /*20a0*/  SHF.L.U32 R19, R19, 0x10, RZ ;  /* 0x0000001013137819 */ /* 0x008fe200000006ff */
[----:B----4-:R-:W-:-:S04]  /*20b0*/  IMAD.U32 R22, R23, 0x10000, RZ ;  /* 0x0001000017167824 */ /* 0x010fc800078e00ff */
[----:B------:R-:W-:Y:S01]  /*20c0*/  FMUL.FTZ R26, R19, R26 ;  /* 0x0000001a131a7220 */ /* 0x000fe20000410000 */
[----:B-----5:R-:W-:-:S03]  /*20d0*/  FMUL.FTZ R22, R22, R7 ;  /* 0x0000000716167220 */ /* 0x020fc60000410000 */
[----:B------:R-:W-:Y:S01]  /*20e0*/  FFMA.FTZ R27, R26, R18, R27 ;  /* 0x000000121a1b7223 */ /* 0x000fe2000001001b */
[----:B------:R-:W-:-:S03]  /*20f0*/  IMAD.U32 R6, R6, 0x10000, RZ ;  /* 0x0001000006067824 */ /* 0x000fc600078e00ff */
[----:B------:R-:W-:Y:S01]  /*2100*/  FFMA.FTZ R27, R22, R18, R27 ;  /* 0x00000012161b7223 */ /* 0x000fe2000001001b */
[----:B-1----:R-:W-:Y:S01]  /*2110*/  FMUL.FTZ R6, R6, R3 ;  /* 0x0000000306067220 */ /* 0x002fe20000410000 */
[----:B------:R-:W-:-:S03]  /*2120*/  IMAD.U32 R2, R2, 0x10000, RZ ;  /* 0x0001000002027824 */ /* 0x000fc600078e00ff */
[----:B------:R-:W-:Y:S01]  /*2130*/  FFMA.FTZ R27, R6, R18, R27 ;  /* 0x00000012061b7223 */ /* 0x000fe2000001001b */
[----:B------:R-:W-:Y:S01]  /*2140*/  FMUL.FTZ R2, R2, R5 ;  /* 0x0000000502027220 */ /* 0x000fe20000410000 */
[----:B------:R-:W-:-:S03]  /*2150*/  SHF.L.U32 R4, R4, 0x10, RZ ;  /* 0x0000001004047819 */ /* 0x000fc600000006ff */
[----:B------:R-:W-:Y:S02]  /*2160*/  FFMA.FTZ R27, R2, R18, R27 ;  /* 0x00000012021b7223 */ /* 0x000fe4000001001b */
[----:B0-----:R-:W-:Y:S01]  /*2170*/  FMUL.FTZ R4, R4, R9 ;  /* 0x0000000904047220 */ /* 0x001fe20000410000 */
[----:B------:R-:W-:-:S03]  /*2180*/  IMAD.U32 R8, R8, 0x10000, RZ ;  /* 0x0001000008087824 */ /* 0x000fc600078e00ff */
[----:B------:R-:W-:Y:S01]  /*2190*/  FFMA.FTZ R27, R4, R18, R27 ;  /* 0x00000012041b7223 */ /* 0x000fe2000001001b */
[----:B------:R-:W-:Y:S01]  /*21a0*/  FMUL.FTZ R8, R8, R11 ;  /* 0x0000000b08087220 */ /* 0x000fe20000410000 */
[----:B------:R-:W-:-:S03]  /*21b0*/  IMAD.U32 R10, R10, 0x10000, RZ ;  /* 0x000100000a0a7824 */ /* 0x000fc600078e00ff */
[----:B------:R-:W-:Y:S01]  /*21c0*/  FFMA.FTZ R27, R8, R18, R27 ;  /* 0x00000012081b7223 */ /* 0x000fe2000001001b */
[----:B--2---:R-:W-:-:S04]  /*21d0*/  FMUL.FTZ R10, R10, R13 ;  /* 0x0000000d0a0a7220 */ /* 0x004fc80000410000 */
[----:B------:R-:W-:Y:S01]  /*21e0*/  FFMA.FTZ R13, R10, R18, R27 ;  /* 0x000000120a0d7223 */ /* 0x000fe2000001001b */
[----:B------:R-:W-:Y:S06]  /*21f0*/  @P1 BRA `(.L_x_20388) ;  /* 0xfffffff800d81947 */ /* 0x000fec000383ffff */
.L_x_20387:
[----:B------:R-:W-:Y:S05]  /*2200*/  @!P0 BRA `(.L_x_20386) ;  /* 0x0000000400608947 */ /* 0x000fea0003800000 */
[----:B------:R-:W-:Y:S02]  /*2210*/  ISETP.GE.U32.AND P1, PT, R24, 0x4, PT ;  /* 0x000000041800780c */ /* 0x000fe40003f26070 */
[----:B------:R-:W-:-:S04]  /*2220*/  LOP3.LUT R19, R16, 0x3, RZ, 0xc0, !PT ;  /* 0x0000000310137812 */ /* 0x000fc800078ec0ff */
[----:B------:R-:W-:-:S07]  /*2230*/  ISETP.NE.AND P0, PT, R19, RZ, PT ;  /* 0x000000ff1300720c */ /* 0x000fce0003f05270 */
[----:B------:R-:W-:Y:S06]  /*2240*/  @!P1 BRA `(.L_x_20389) ;  /* 0x0000000000ac9947 */ /* 0x000fec0003800000 */
[----:B------:R-:W0:Y:S01]  /*2250*/  LDCU.64 UR4, c[0x0][0x398] ;  /* 0x00007300ff0477ac */ /* 0x000e220008000a00 */
[----:B------:R-:W-:-:S04]  /*2260*/  LEA R3, R17, R0, 0x7 ;  /* 0x0000000011037211 */ /* 0x000fc800078e38ff */
[CC--:B------:R-:W-:Y:S01]  /*2270*/  IADD3 R6, P1, PT, R3.reuse, R12.reuse, RZ ;  /* 0x0000000c03067210 */ /* 0x0c0fe20007f3e0ff */
[C---:B------:R-:W-:Y:S02]  /*2280*/  VIADD R5, R3.reuse, 0x80 ;  /* 0x0000008003057836 */ /* 0x040fe40000000000 */
[----:B------:R-:W-:Y:S02]  /*2290*/  VIADD R7, R3, 0x180 ;  /* 0x0000018003077836 */ /* 0x000fe40000000000 */
[----:B------:R-:W-:Y:S01]  /*22a0*/  IMAD.X R9, RZ, RZ, R14, P1 ;  /* 0x000000ffff097224 */ /* 0x000fe200008e060e */
[----:B------:R-:W-:Y:S01]  /*22b0*/  IADD3 R4, P2, PT, R5, R12, RZ ;  /* 0x0000000c05047210 */ /* 0x000fe20007f5e0ff */
[----:B------:R-:W-:-:S03]  /*22c0*/  VIADD R5, R3, 0x100 ;  /* 0x0000010003057836 */ /* 0x000fc60000000000 */
[----:B------:R-:W-:Y:S02]  /*22d0*/  IADD3.X R11, PT, PT, RZ, R14, RZ, P2, !PT ;  /* 0x0000000eff0b7210 */ /* 0x000fe400017fe4ff */
[----:B------:R-:W-:Y:S02]  /*22e0*/  IADD3 R5, P3, PT, R5, R12, RZ ;  /* 0x0000000c05057210 */ /* 0x000fe40007f7e0ff */
[----:B0-----:R-:W-:Y:S02]  /*22f0*/  LEA R8, P1, R6, UR4, 0x1 ;  /* 0x0000000406087c11 */ /* 0x001fe4000f8208ff */
[----:B------:R-:W-:Y:S02]  /*2300*/  LEA R2, P2, R4, UR4, 0x1 ;  /* 0x0000000404027c11 */ /* 0x000fe4000f8408ff */
[----:B------:R-:W-:Y:S01]  /*2310*/  LEA.HI.X R9, R6, UR5, R9, 0x1, P1 ;  /* 0x0000000506097c11 */ /* 0x000fe200088f0c09 */
[----:B------:R-:W-:Y:S01]  /*2320*/  IMAD.X R6, RZ, RZ, R14, P3 ;  /* 0x000000ffff067224 */ /* 0x000fe200018e060e */
[----:B------:R-:W-:-:S02]  /*2330*/  LEA.HI.X R3, R4, UR5, R11, 0x1, P2 ;  /* 0x0000000504037c11 */ /* 0x000fc400090f0c0b */
        /* <DEDUP_REMOVED lines=10> */
[----:B------:R-:W-:-:S05]  /*23e0*/  LEA R10, R17, R20, 0x2 ;  /* 0x00000014110a7211 */ /* 0x000fca00078e10ff */
[----:B------:R-:W1:Y:S04]  /*23f0*/  LDS R11, [R10] ;  /* 0x000000000a0b7984 */ /* 0x000e680000000800 */
[----:B------:R-:W3:Y:S04]  /*2400*/  LDS R21, [R10+0x4] ;  /* 0x000004000a157984 */ /* 0x000ee80000000800 */
[----:B0-----:R-:W0:Y:S04]  /*2410*/  LDS R9, [R10+0x8] ;  /* 0x000008000a097984 */ /* 0x001e280000000800 */
[----:B------:R-:W5:Y:S01]  /*2420*/  LDS R23, [R10+0xc] ;  /* 0x00000c000a177984 */ /* 0x000f620000000800 */
[----:B------:R-:W-:-:S02]  /*2430*/  VIADD R17, R17, 0x4 ;  /* 0x0000000411117836 */ /* 0x000fc40000000000 */
[----:B--2---:R-:W-:-:S04]  /*2440*/  IMAD.U32 R8, R8, 0x10000, RZ ;  /* 0x0001000008087824 */ /* 0x004fc800078e00ff */
[----:B-1----:R-:W-:Y:S01]  /*2450*/  FMUL.FTZ R8, R8, R11 ;  /* 0x0000000b08087220 */ /* 0x002fe20000410000 */
[----:B---3--:R-:W-:-:S03]  /*2460*/  IMAD.U32 R2, R2, 0x10000, RZ ;  /* 0x0001000002027824 */ /* 0x008fc600078e00ff */
[----:B------:R-:W-:Y:S01]  /*2470*/  FFMA.FTZ R13, R8, R18, R13 ;  /* 0x00000012080d7223 */ /* 0x000fe2000001000d */
[----:B------:R-:W-:Y:S01]  /*2480*/  FMUL.FTZ R2, R2, R21 ;  /* 0x0000001502027220 */ /* 0x000fe20000410000 */
[----:B----4-:R-:W-:-:S03]  /*2490*/  IMAD.U32 R4, R4, 0x10000, RZ ;  /* 0x0001000004047824 */ /* 0x010fc600078e00ff */
[----:B------:R-:W-:Y:S01]  /*24a0*/  FFMA.FTZ R13, R2, R18, R13 ;  /* 0x00000012020d7223 */ /* 0x000fe2000001000d */
[----:B0-----:R-:W-:Y:S01]  /*24b0*/  FMUL.FTZ R4, R4, R9 ;  /* 0x0000000904047220 */ /* 0x001fe20000410000 */
[----:B-----5:R-:W-:-:S03]  /*24c0*/  SHF.L.U32 R6, R6, 0x10, RZ ;  /* 0x0000001006067819 */ /* 0x020fc600000006ff */
[----:B------:R-:W-:Y:S02]  /*24d0*/  FFMA.FTZ R13, R4, R18, R13 ;  /* 0x00000012040d7223 */ /* 0x000fe4000001000d */
[----:B------:R-:W-:-:S04]  /*24e0*/  FMUL.FTZ R6, R6, R23 ;  /* 0x0000001706067220 */ /* 0x000fc80000410000 */
[----:B------:R-:W-:-:S07]  /*24f0*/  FFMA.FTZ R13, R6, R18, R13 ;  /* 0x00000012060d7223 */ /* 0x000fce000001000d */
.L_x_20389:
[----:B------:R-:W-:Y:S05]  /*2500*/  @!P0 BRA `(.L_x_20386) ;  /* 0x0000000000a08947 */ /* 0x000fea0003800000 */
[----:B------:R-:W-:Y:S02]  /*2510*/  ISETP.NE.AND P1, PT, R19, 0x1, PT ;  /* 0x000000011300780c */ /* 0x000fe40003f25270 */
[----:B------:R-:W-:-:S04]  /*2520*/  LOP3.LUT R16, R16, 0x1, RZ, 0xc0, !PT ;  /* 0x0000000110107812 */ /* 0x000fc800078ec0ff */
[----:B------:R-:W-:-:S07]  /*2530*/  ISETP.NE.U32.AND P0, PT, R16, 0x1, PT ;  /* 0x000000011000780c */ /* 0x000fce0003f05070 */
[----:B------:R-:W-:Y:S06]  /*2540*/  @!P1 BRA `(.L_x_20390) ;  /* 0x00000000005c9947 */ /* 0x000fec0003800000 */
[----:B------:R-:W0:Y:S01]  /*2550*/  LDCU.64 UR4, c[0x0][0x398] ;  /* 0x00007300ff0477ac */ /* 0x000e220008000a00 */
[----:B------:R-:W-:-:S04]  /*2560*/  IMAD R3, R17, 0x80, R0 ;  /* 0x0000008011037824 */ /* 0x000fc800078e0200 */
[C---:B------:R-:W-:Y:S01]  /*2570*/  VIADD R5, R3.reuse, 0x80 ;  /* 0x0000008003057836 */ /* 0x040fe20000000000 */
[----:B------:R-:W-:-:S04]  /*2580*/  IADD3 R4, P1, PT, R3, R12, RZ ;  /* 0x0000000c03047210 */ /* 0x000fc80007f3e0ff */
[----:B------:R-:W-:Y:S02]  /*2590*/  IADD3.X R3, PT, PT, RZ, R14, RZ, P1, !PT ;  /* 0x0000000eff037210 */ /* 0x000fe40000ffe4ff */
[----:B------:R-:W-:-:S05]  /*25a0*/  IADD3 R5, P2, PT, R5, R12, RZ ;  /* 0x0000000c05057210 */ /* 0x000fca0007f5e0ff */
[----:B------:R-:W-:Y:S01]  /*25b0*/  IMAD.X R6, RZ, RZ, R14, P2 ;  /* 0x000000ffff067224 */ /* 0x000fe200010e060e */
[----:B0-----:R-:W-:-:S04]  /*25c0*/  LEA R2, P1, R4, UR4, 0x1 ;  /* 0x0000000404027c11 */ /* 0x001fc8000f8208ff */
[----:B------:R-:W-:Y:S02]  /*25d0*/  LEA.HI.X R3, R4, UR5, R3, 0x1, P1 ;  /* 0x0000000504037c11 */ /* 0x000fe400088f0c03 */
[----:B------:R-:W-:-:S03]  /*25e0*/  LEA R4, P1, R5, UR4, 0x1 ;  /* 0x0000000405047c11 */ /* 0x000fc6000f8208ff */
[----:B------:R-:W2:Y:S01]  /*25f0*/  LDG.E.U16.CONSTANT R2, desc[UR6][R2.64] ;  /* 0x0000000602027981 */ /* 0x000ea2000c1e9500 */
[----:B------:R-:W-:-:S05]  /*2600*/  LEA.HI.X R5, R5, UR5, R6, 0x1, P1 ;  /* 0x0000000505057c11 */ /* 0x000fca00088f0c06 */
[----:B------:R-:W3:Y:S01]  /*2610*/  LDG.E.U16.CONSTANT R4, desc[UR6][R4.64] ;  /* 0x0000000604047981 */ /* 0x000ee2000c1e9500 */
[----:B------:R-:W-:-:S05]  /*2620*/  IMAD R7, R17, 0x4, R20 ;  /* 0x0000000411077824 */ /* 0x000fca00078e0214 */
[----:B------:R-:W0:Y:S04]  /*2630*/  LDS R9, [R7] ;  /* 0x0000000007097984 */ /* 0x000e280000000800 */
[----:B------:R-:W4:Y:S01]  /*2640*/  LDS R11, [R7+0x4] ;  /* 0x00000400070b7984 */ /* 0x000f220000000800 */
[----:B------:R-:W-:Y:S02]  /*2650*/  VIADD R17, R17, 0x2 ;  /* 0x0000000211117836 */ /* 0x000fe40000000000 */
[----:B--2---:R-:W-:-:S04]  /*2660*/  IMAD.U32 R6, R2, 0x10000, RZ ;  /* 0x0001000002067824 */ /* 0x004fc800078e00ff */
[----:B0-----:R-:W-:Y:S01]  /*2670*/  FMUL.FTZ R6, R6, R9 ;  /* 0x0000000906067220 */ /* 0x001fe20000410000 */
[----:B---3--:R-:W-:-:S03]  /*2680*/  SHF.L.U32 R8, R4, 0x10, RZ ;  /* 0x0000001004087819 */ /* 0x008fc600000006ff */
[----:B-1----:R-:W-:Y:S02]  /*2690*/  FFMA.FTZ R13, R6, R18, R13 ;  /* 0x00000012060d7223 */ /* 0x002fe4000001000d */
[----:B----4-:R-:W-:-:S04]  /*26a0*/  FMUL.FTZ R8, R8, R11 ;  /* 0x0000000b08087220 */ /* 0x010fc80000410000 */
[----:B------:R-:W-:-:S07]  /*26b0*/  FFMA.FTZ R13, R8, R18, R13 ;  /* 0x00000012080d7223 */ /* 0x000fce000001000d */
.L_x_20390:
[----:B------:R-:W-:Y:S05]  /*26c0*/  @P0 BRA `(.L_x_20386) ;  /* 0x0000000000300947 */ /* 0x000fea0003800000 */
[----:B------:R-:W0:Y:S01]  /*26d0*/  LDCU.64 UR4, c[0x0][0x398] ;  /* 0x00007300ff0477ac */ /* 0x000e220008000a00 */
[----:B------:R-:W-:-:S05]  /*26e0*/  IMAD R3, R17, 0x80, R0 ;  /* 0x0000008011037824 */ /* 0x000fca00078e0200 */
[----:B------:R-:W-:-:S05]  /*26f0*/  IADD3 R3, P0, PT, R3, R12, RZ ;  /* 0x0000000c03037210 */ /* 0x000fca0007f1e0ff */
[----:B------:R-:W-:Y:S01]  /*2700*/  IMAD.X R14, RZ, RZ, R14, P0 ;  /* 0x000000ffff0e7224 */ /* 0x000fe200000e060e */
[----:B0-----:R-:W-:-:S04]  /*2710*/  LEA R2, P0, R3, UR4, 0x1 ;  /* 0x0000000403027c11 */ /* 0x001fc8000f8008ff */
[----:B------:R-:W-:-:S05]  /*2720*/  LEA.HI.X R3, R3, UR5, R14, 0x1, P0 ;  /* 0x0000000503037c11 */ /* 0x000fca00080f0c0e */
[----:B------:R-:W2:Y:S01]  /*2730*/  LDG.E.U16.CONSTANT R2, desc[UR6][R2.64] ;  /* 0x0000000602027981 */ /* 0x000ea2000c1e9500 */
[----:B------:R-:W-:-:S06]  /*2740*/  LEA R17, R17, R20, 0x2 ;  /* 0x0000001411117211 */ /* 0x000fcc00078e10ff */
[----:B------:R-:W0:Y:S01]  /*2750*/  LDS R17, [R17] ;  /* 0x0000000011117984 */ /* 0x000e220000000800 */
[----:B--2---:R-:W-:-:S04]  /*2760*/  IMAD.U32 R4, R2, 0x10000, RZ ;  /* 0x0001000002047824 */ /* 0x004fc800078e00ff */
[----:B0-----:R-:W-:-:S04]  /*2770*/  FMUL.FTZ R4, R4, R17 ;  /* 0x0000001104047220 */ /* 0x001fc80000410000 */
[----:B-1----:R-:W-:-:S07]  /*2780*/  FFMA.FTZ R13, R4, R18, R13 ;  /* 0x00000012040d7223 */ /* 0x002fce000001000d */
.L_x_20386:
[----:B------:R-:W2:Y:S01]  /*2790*/  LDC.64 R2, c[0x0][0x380] ;  /* 0x0000e000ff027b82 */ /* 0x000ea20000000a00 */
[----:B------:R-:W-:Y:S01]  /*27a0*/  IMAD.U32 R15, R15, 0x80, R0 ;  /* 0x000000800f0f7824 */ /* 0x000fe200078e0000 */
[----:B------:R-:W-:-:S03]  /*27b0*/  F2FP.BF16.F32.PACK_AB R13, RZ, R13 ;  /* 0x0000000dff0d723e */ /* 0x000fc600000010ff */
[----:B--2---:R-:W-:-:S05]  /*27c0*/  IMAD.WIDE.U32 R2, R15, 0x2, R2 ;  /* 0x000000020f027825 */ /* 0x004fca00078e0002 */
[----:B------:R-:W-:Y:S01]  /*27d0*/  STG.E.U16 desc[UR6][R2.64], R13 ;  /* 0x0000000d02007986 */ /* 0x000fe2000c101506 */
[----:B------:R-:W-:Y:S05]  /*27e0*/  EXIT ;  /* 0x000000000000794d */ /* 0x000fea0003800000 */
.L_x_20391:
        /* <DEDUP_REMOVED lines=9> */
.L_x_27618:


//--------------------- .text._ZN4vllm25paged_attention_v2_kernelI13__nv_bfloat16S1_Li128ELi8ELi128ELNS_18Fp8KVCacheDataTypeE0ELb1ELi512EEEvPfS3_PT_PKS4_PKT0_SA_ifPKiSC_iPKfiiiSE_SE_iiiii --------------------------
	.section	.text._ZN4vllm25paged_attention_v2_kernelI13__nv_bfloat16S1_Li128ELi8ELi128ELNS_18Fp8KVCacheDataTypeE0ELb1ELi512EEEvPfS3_PT_PKS4_PKT0_SA_ifPKiSC_iPKfiiiSE_SE_iiiii,"ax",@progbits
	.align	128
        .global         _ZN4vllm25paged_attention_v2_kernelI13__nv_bfloat16S1_Li128ELi8ELi128ELNS_18Fp8KVCacheDataTypeE0ELb1ELi512EEEvPfS3_PT_PKS4_PKT0_SA_ifPKiSC_iPKfiiiSE_SE_iiiii
        .type           _ZN4vllm25paged_attention_v2_kernelI13__nv_bfloat16S1_Li128ELi8ELi128ELNS_18Fp8KVCacheDataTypeE0ELb1ELi512EEEvPfS3_PT_PKS4_PKT0_SA_ifPKiSC_iPKfiiiSE_SE_iiiii,@function
        .size           _ZN4vllm25paged_attention_v2_kernelI13__nv_bfloat16S1_Li128ELi8ELi128ELNS_18Fp8KVCacheDataTypeE0ELb1ELi512EEEvPfS3_PT_PKS4_PKT0_SA_ifPKiSC_iPKfiiiSE_SE_iiiii,(.L_x_27619 - _ZN4vllm25paged_attention_v2_kernelI13__nv_bfloat16S1_Li128ELi8ELi128ELNS_18Fp8KVCacheDataTypeE0ELb1ELi512EEEvPfS3_PT_PKS4_PKT0_SA_ifPKiSC_iPKfiiiSE_SE_iiiii)
        .other          _ZN4vllm25paged_attention_v2_kernelI13__nv_bfloat16S1_Li128ELi8ELi128ELNS_18Fp8KVCacheDataTypeE0ELb1ELi512EEEvPfS3_PT_PKS4_PKT0_SA_ifPKiSC_iPKfiiiSE_SE_iiiii,@"STO_CUDA_ENTRY STV_DEFAULT"
_ZN4vllm25paged_attention_v2_kernelI13__nv_bfloat16S1_Li128ELi8ELi128ELNS_18Fp8KVCacheDataTypeE0ELb1ELi512EEEvPfS3_PT_PKS4_PKT0_SA_ifPKiSC_iPKfiiiSE_SE_iiiii:
.text._ZN4vllm25paged_attention_v2_kernelI13__nv_bfloat16S1_Li128ELi8ELi128ELNS_18Fp8KVCacheDataTypeE0ELb1ELi512EEEvPfS3_PT_PKS4_PKT0_SA_ifPKiSC_iPKfiiiSE_SE_iiiii:
        /* <DEDUP_REMOVED lines=44> */
[----:B------:R-:W3:Y:S01]  /*02c0*/  @UP0 LDCU.64 UR4, c[0x0][0x3d0] ;  /* 0x00007a00ff0407ac */ /* 0x000ee20008000a00 */
[----:B----4-:R-:W-:Y:S01]  /*02d0*/  @!P0 LEA R2, P1, R3, R6, 0x1 ;  /* 0x0000000603028211 */ /* 0x010fe200078208ff */
[----:B-1----:R-:W-:-:S03]  /*02e0*/  VIADD R6, R0, 0xffffffe ;  /* 0x0ffffffe00067836 */ /* 0x002fc60000000000 */
[----:B------:R-:W-:Y:S02]  /*02f0*/  @!P0 LEA.HI.X R3, R3, R7, R4, 0x1, P1 ;  /* 0x0000000703038211 */ /* 0x000fe400008f0c04 */
[----:B------:R1:W4:Y:S03]  /*0300*/  F2I.FTZ.U32.TRUNC.NTZ R7, R6 ;  /* 0x0000000600077305 */ /* 0x000326000021f000 */
[----:B------:R2:W4:Y:S01]  /*0310*/  @!P0 LDG.E.CONSTANT R2, desc[UR12][R2.64] ;  /* 0x0000000c02028981 */ /* 0x000522000c1e9900 */
[----:B---3--:R-:W-:Y:S01]  /*0320*/  @UP0 UIMAD.WIDE.U32 UR4, UR18, 0x4, UR4 ;  /* 0x00000004120408a5 */ /* 0x008fe2000f8e0004 */
[----:B------:R-:W-:Y:S01]  /*0330*/  PLOP3.LUT P1, PT, PT, PT, UP0, 0x80, 0x8 ;  /* 0x000000000008781c */ /* 0x000fe20003f2f008 */
[----:B------:R-:W-:Y:S01]  /*0340*/  HFMA2 R0, -RZ, RZ, 0, 0 ;  /* 0x00000000ff007431 */ /* 0x000fe200000001ff */
[----:B-1----:R-:W-:-:S03]  /*0350*/  MOV R6, RZ ;  /* 0x000000ff00067202 */ /* 0x002fc60000000f00 */
[----:B------:R-:W-:Y:S02]  /*0360*/  IMAD.U32 R4, RZ, RZ, UR4 ;  /* 0x00000004ff047e24 */ /* 0x000fe4000f8e00ff */
[----:B------:R-:W-:Y:S01]  /*0370*/  IMAD.U32 R5, RZ, RZ, UR5 ;  /* 0x00000005ff057e24 */ /* 0x000fe2000f8e00ff */
[----:B--2---:R-:W-:Y:S01]  /*0380*/  IABS R3, UR21 ;  /* 0x0000001500037c13 */ /* 0x004fe20008000000 */
[----:B----4-:R-:W-:-:S04]  /*0390*/  IMAD.MOV R9, RZ, RZ, -R7 ;  /* 0x000000ffff097224 */ /* 0x010fc800078e0a07 */
[----:B------:R1:W5:Y:S01]  /*03a0*/  @P1 LDG.E.CONSTANT R0, desc[UR12][R4.64] ;  /* 0x0000000c04001981 */ /* 0x000362000c1e9900 */
[----:B------:R-:W-:-:S04]  /*03b0*/  IMAD R9, R9, R8, RZ ;  /* 0x0000000809097224 */ /* 0x000fc800078e02ff */
[----:B------:R-:W-:-:S06]  /*03c0*/  IMAD.HI.U32 R6, R7, R9, R6 ;  /* 0x0000000907067227 */ /* 0x000fcc00078e0006 */
[----:B------:R-:W-:-:S05]  /*03d0*/  IMAD.HI.U32 R6, R6, R3, RZ ;  /* 0x0000000306067227 */ /* 0x000fca00078e00ff */
[----:B------:R-:W-:-:S13]  /*03e0*/  R2UR UR4, R6 ;  /* 0x00000000060472ca */ /* 0x000fda00000e0000 */
[----:B------:R-:W-:-:S04]  /*03f0*/  IMAD R6, RZ, RZ, -UR4 ;  /* 0x80000004ff067e24 */ /* 0x000fc8000f8e02ff */
[----:B------:R-:W-:-:S05]  /*0400*/  IMAD R3, R8, R6, R3 ;  /* 0x0000000608037224 */ /* 0x000fca00078e0203 */
[----:B------:R-:W-:Y:S01]  /*0410*/  ISETP.GT.U32.AND P1, PT, R8, R3, PT ;  /* 0x000000030800720c */ /* 0x000fe20003f24070 */
[----:B------:R-:W-:-:S12]  /*0420*/  IMAD.U32 R6, RZ, RZ, UR4 ;  /* 0x00000004ff067e24 */ /* 0x000fd8000f8e00ff */
[----:B------:R-:W-:Y:S01]  /*0430*/  @!P1 IADD3 R6, PT, PT, R6, 0x1, RZ ;  /* 0x0000000106069810 */ /* 0x000fe20007ffe0ff */
[----:B------:R-:W-:-:S03]  /*0440*/  @!P1 IMAD.IADD R3, R3, 0x1, -R8 ;  /* 0x0000000103039824 */ /* 0x000fc600078e0a08 */
[----:B------:R-:W-:Y:S02]  /*0450*/  @!P1 R2UR UR4, R6 ;  /* 0x00000000060492ca */ /* 0x000fe400000e0000 */
[----:B------:R-:W-:Y:S01]  /*0460*/  ISETP.GE.U32.AND P1, PT, R3, R8, PT ;  /* 0x000000080300720c */ /* 0x000fe20003f26070 */
[----:B------:R-:W-:-:S10]  /*0470*/  ULOP3.LUT UR5, UR21, UR10, URZ, 0x3c, !UPT ;  /* 0x0000000a15057292 */ /* 0x000fd4000f8e3cff */
[----:B------:R-:W-:-:S05]  /*0480*/  IMAD.U32 R3, RZ, RZ, UR4 ;  /* 0x00000004ff037e24 */ /* 0x000fca000f8e00ff */
[----:B------:R-:W-:-:S04]  /*0490*/  @P1 IADD3 R3, PT, PT, R3, 0x1, RZ ;  /* 0x0000000103031810 */ /* 0x000fc80007ffe0ff */
[----:B------:R-:W-:Y:S01]  /*04a0*/  @P1 R2UR UR4, R3 ;  /* 0x00000000030412ca */ /* 0x000fe200000e0000 */
[----:B------:R-:W-:Y:S02]  /*04b0*/  UISETP.GE.AND UP1, UPT, UR5, URZ, UPT ;  /* 0x000000ff0500728c */ /* 0x000fe4000bf26270 */
[----:B------:R-:W-:-:S10]  /*04c0*/  UISETP.NE.AND UP0, UPT, UR10, URZ, UPT ;  /* 0x000000ff0a00728c */ /* 0x000fd4000bf05270 */
[----:B------:R-:W-:Y:S02]  /*04d0*/  UMOV UR14, UR4 ;  /* 0x00000004000e7c82 */ /* 0x000fe40008000000 */
[----:B------:R-:W-:Y:S02]  /*04e0*/  @!UP1 UIADD3 UR14, UPT, UPT, URZ, -UR14, URZ ;  /* 0x8000000eff0e9290 */ /* 0x000fe4000fffe0ff */
[----:B------:R-:W-:Y:S01]  /*04f0*/  @!UP0 ULOP3.LUT UR14, URZ, UR10, URZ, 0x33, !UPT ;  /* 0x0000000aff0e8292 */ /* 0x000fe2000f8e33ff */
[----:B------:R-:W-:-:S05]  /*0500*/  IMAD.U32 R3, RZ, RZ, UR29 ;  /* 0x0000001dff037e24 */ /* 0x000fca000f8e00ff */
[----:B------:R-:W-:Y:S01]  /*0510*/  IMAD.U32 R9, RZ, RZ, UR14 ;  /* 0x0000000eff097e24 */ /* 0x000fe2000f8e00ff */
[----:B------:R-:W-:-:S04]  /*0520*/  IABS R14, R3 ;  /* 0x00000003000e7213 */ /* 0x000fc80000000000 */
[----:B------:R-:W-:-:S04]  /*0530*/  IABS R10, R9 ;  /* 0x00000009000a7213 */ /* 0x000fc80000000000 */
[----:B------:R-:W2:Y:S08]  /*0540*/  I2F.RP R3, R10 ;  /* 0x0000000a00037306 */ /* 0x000eb00000209400 */
[----:B------:R-:W3:Y:S08]  /*0550*/  I2F.RP R8, R14 ;  /* 0x0000000e00087306 */ /* 0x000ef00000209400 */
[----:B--2---:R-:W1:Y:S08]  /*0560*/  MUFU.RCP R3, R3 ;  /* 0x0000000300037308 */ /* 0x004e700000001000 */
[----:B---3--:R-:W2:Y:S01]  /*0570*/  MUFU.RCP R8, R8 ;  /* 0x0000000800087308 */ /* 0x008ea20000001000 */
[----:B-1----:R-:W-:-:S07]  /*0580*/  IADD3 R4, PT, PT, R3, 0xffffffe, RZ ;  /* 0x0ffffffe03047810 */ /* 0x002fce0007ffe0ff */
[----:B------:R1:W3:Y:S01]  /*0590*/  F2I.FTZ.U32.TRUNC.NTZ R5, R4 ;  /* 0x0000000400057305 */ /* 0x0002e2000021f000 */
[----:B--2---:R-:W-:-:S07]  /*05a0*/  VIADD R6, R8, 0xffffffe ;  /* 0x0ffffffe08067836 */ /* 0x004fce0000000000 */
[----:B------:R2:W4:Y:S01]  /*05b0*/  F2I.FTZ.U32.TRUNC.NTZ R7, R6 ;  /* 0x0000000600077305 */ /* 0x000522000021f000 */
[----:B-1----:R-:W-:Y:S02]  /*05c0*/  IMAD.MOV.U32 R4, RZ, RZ, RZ ;  /* 0x000000ffff047224 */ /* 0x002fe400078e00ff */
[----:B--2---:R-:W-:-:S03]  /*05d0*/  HFMA2 R6, -RZ, RZ, 0, 0 ;  /* 0x00000000ff067431 */ /* 0x004fc600000001ff */
[----:B------:R-:W-:Y:S02]  /*05e0*/  R2UR UR4, R4 ;  /* 0x00000000040472ca */ /* 0x000fe400000e0000 */
[----:B---3--:R-:W-:Y:S01]  /*05f0*/  R2UR UR5, R5 ;  /* 0x00000000050572ca */ /* 0x008fe200000e0000 */
[----:B------:R-:W-:Y:S01]  /*0600*/  IMAD.MOV R11, RZ, RZ, -R5 ;  /* 0x000000ffff0b7224 */ /* 0x000fe200078e0a05 */
[C---:B----4-:R-:W-:Y:S01]  /*0610*/  R2UR UR7, R7.reuse ;  /* 0x00000000070772ca */ /* 0x050fe200000e0000 */
[----:B------:R-:W-:Y:S01]  /*0620*/  IMAD R3, R7, R14, RZ ;  /* 0x0000000e07037224 */ /* 0x000fe200078e02ff */
[----:B------:R-:W-:Y:S01]  /*0630*/  R2UR UR6, R6 ;  /* 0x00000000060672ca */ /* 0x000fe200000e0000 */
[----:B------:R-:W-:Y:S01]  /*0640*/  IMAD R4, R11, R10, RZ ;  /* 0x0000000a0b047224 */ /* 0x000fe200078e02ff */
[----:B------:R-:W-:Y:S02]  /*0650*/  IABS R12, UR18 ;  /* 0x00000012000c7c13 */ /* 0x000fe40008000000 */
[----:B------:R-:W-:-:S05]  /*0660*/  IADD3 R3, PT, PT, RZ, -R3, RZ ;  /* 0x80000003ff037210 */ /* 0x000fca0007ffe0ff */
[----:B------:R-:W-:-:S04]  /*0670*/  IMAD.HI.U32 R4, R5, R4, UR4 ;  /* 0x0000000405047e27 */ /* 0x000fc8000f8e0004 */
[----:B------:R-:W-:Y:S01]  /*0680*/  IMAD.MOV.U32 R5, RZ, RZ, R12 ;  /* 0x000000ffff057224 */ /* 0x000fe200078e000c */
[----:B------:R-:W-:Y:S01]  /*0690*/  R2UR UR4, R4 ;  /* 0x00000000040472ca */ /* 0x000fe200000e0000 */
[----:B------:R-:W-:-:S03]  /*06a0*/  IMAD.HI.U32 R3, R7, R3, UR6 ;  /* 0x0000000607037e27 */ /* 0x000fc6000f8e0003 */
[----:B------:R-:W-:Y:S01]  /*06b0*/  R2UR UR6, R5 ;  /* 0x00000000050672ca */ /* 0x000fe200000e0000 */
[----:B------:R-:W-:Y:S01]  /*06c0*/  IMAD.U32 R8, RZ, RZ, UR9 ;  /* 0x00000009ff087e24 */ /* 0x000fe2000f8e00ff */
[----:B------:R-:W-:-:S04]  /*06d0*/  IABS R9, R9 ;  /* 0x0000000900097213 */ /* 0x000fc80000000000 */
[----:B------:R-:W-:Y:S02]  /*06e0*/  IABS R6, R8 ;  /* 0x0000000800067213 */ /* 0x000fe40000000000 */
[----:B------:R-:W-:-:S05]  /*06f0*/  R2UR UR33, R3 ;  /* 0x00000000032172ca */ /* 0x000fca00000e0000 */
[----:B------:R-:W-:Y:S01]  /*0700*/  UIMAD.WIDE.U32 UR4, UR4, UR6, URZ ;  /* 0x00000006040472a5 */ /* 0x000fe2000f8e00ff */
[----:B------:R-:W-:Y:S01]  /*0710*/  R2UR UR11, R6 ;  /* 0x00000000060b72ca */ /* 0x000fe200000e0000 */
[----:B------:R-:W-:Y:S01]  /*0720*/  IMAD.MOV R3, RZ, RZ, -R9 ;  /* 0x000000ffff037224 */ /* 0x000fe200078e0a09 */
[----:B------:R-:W-:-:S04]  /*0730*/  MOV R4, UR6 ;  /* 0x0000000600047c02 */ /* 0x000fc80008000f00 */
[----:B------:R-:W-:Y:S02]  /*0740*/  UMOV UR8, UR5 ;  /* 0x0000000500087c82 */ /* 0x000fe40008000000 */
[----:B------:R-:W-:-:S05]  /*0750*/  IMAD R3, R3, UR8, R4 ;  /* 0x0000000803037c24 */ /* 0x000fca000f8e0204 */
[----:B------:R-:W-:Y:S01]  /*0760*/  ISETP.GT.U32.AND P1, PT, R10, R3, PT ;  /* 0x000000030a00720c */ /* 0x000fe20003f24070 */
[----:B------:R-:W-:-:S06]  /*0770*/  UIMAD.WIDE.U32 UR6, UR33, UR11, URZ ;  /* 0x0000000b210672a5 */ /* 0x000fcc000f8e00ff */
[----:B------:R-:W-:-:S04]  /*0780*/  IMAD R5, RZ, RZ, -UR7 ;  /* 0x80000007ff057e24 */ /* 0x000fc8000f8e02ff */
[----:B------:R-:W-:Y:S02]  /*0790*/  IMAD R5, R14, R5, UR11 ;  /* 0x0000000b0e057e24 */ /* 0x000fe4000f8e0205 */
[----:B------:R-:W-:Y:S01]  /*07a0*/  IMAD.SHL.U32 R15, R20, 0x40, RZ ;  /* 0x00000040140f7824 */ /* 0x000fe200078e00ff */
[----:B------:R-:W-:Y:S01]  /*07b0*/  VOTEU.ANY UP4, P1 ;  /* 0x0000000000ff7886 */ /* 0x000fe20000880100 */
[----:B------:R-:W-:Y:S01]  /*07c0*/  PLOP3.LUT P1, PT, PT, PT, UP4, 0x80, 0x8 ;  /* 0x000000000008781c */ /* 0x000fe20003f2f048 */
[----:B0-----:R-:W-:Y:S01]  /*07d0*/  ULEA UR27, UR28, UR26, 0x18 ;  /* 0x0000001a1c1b7291 */ /* 0x001fe2000f8ec0ff */
[----:B------:R-:W-:Y:S01]  /*07e0*/  ISETP.GT.U32.AND P2, PT, R14, R5, PT ;  /* 0x000000050e00720c */ /* 0x000fe20003f44070 */
[----:B------:R-:W-:Y:S02]  /*07f0*/  ULOP3.LUT UR9, UR9, UR29, URZ, 0x3c, !UPT ;  /* 0x0000001d09097292 */ /* 0x000fe4000f8e3cff */
[----:B------:R-:W-:Y:S02]  /*0800*/  UIADD3 UR4, UPT, UPT, UR22, 0x7, URZ ;  /* 0x0000000716047890 */ /* 0x000fe4000fffe0ff */
[----:B------:R-:W-:Y:S01]  /*0810*/  ULEA UR5, UR19, 0x40, 0x6 ;  /* 0x0000004013057891 */ /* 0x000fe2000f8e30ff */
[----:B------:R-:W0:Y:S05]  /*0820*/  LDCU UR11, c[0x0][0x3f8] ;  /* 0x00007f00ff0b77ac */ /* 0x000e2a0008000800 */
[----:B------:R-:W-:-:S02]  /*0830*/  @!P1 IMAD.IADD R3, R3, 0x1, -R10 ;  /* 0x0000000103039824 */ /* 0x000fc400078e0a0a */
[----:B------:R-:W-:Y:S01]  /*0840*/  IMAD.U32 R21, RZ, RZ, UR19 ;  /* 0x00000013ff157e24 */ /* 0x000fe2000f8e00ff */
[----:B------:R-:W-:Y:S01]  /*0850*/  VOTEU.ANY UP5, P2 ;  /* 0x0000000000ff7886 */ /* 0x000fe200010a0100 */
[----:B------:R-:W-:Y:S01]  /*0860*/  PLOP3.LUT P2, PT, PT, PT, UP5, 0x80, 0x8 ;  /* 0x000000000008781c */ /* 0x000fe20003f4f058 */
[----:B------:R-:W-:Y:S01]  /*0870*/  UISETP.GE.AND UP0, UPT, UR30, URZ, UPT ;  /* 0x000000ff1e00728c */ /* 0x000fe2000bf06270 */
[----:B------:R-:W-:Y:S01]  /*0880*/  ISETP.GE.U32.AND P1, PT, R3, R10, PT ;  /* 0x0000000a0300720c */ /* 0x000fe20003f26070 */
[----:B------:R-:W1:Y:S01]  /*0890*/  LDCU UR6, c[0x0][0x3c8] ;  /* 0x00007900ff0677ac */ /* 0x000e620008000800 */
[----:B------:R-:W-:Y:S01]  /*08a0*/  LOP3.LUT R15, R15, 0xc0, RZ, 0xc0, !PT ;  /* 0x000000c00f0f7812 */ /* 0x000fe200078ec0ff */
[----:B------:R-:W-:Y:S02]  /*08b0*/  @!UP5 UIADD3 UR7, UPT, UPT, UR7, 0x1, URZ ;  /* 0x000000010707d890 */ /* 0x000fe4000fffe0ff */
[----:B------:R-:W-:-:S06]  /*08c0*/  @!UP4 UIADD3 UR8, UPT, UPT, UR8, 0x1, URZ ;  /* 0x000000010808c890 */ /* 0x000fcc000fffe0ff */
[-C--:B------:R-:W-:Y:S02]  /*08d0*/  @!P2 IADD3 R5, PT, PT, R5, -R14.reuse, RZ ;  /* 0x8000000e0505a210 */ /* 0x080fe40007ffe0ff */
[----:B------:R-:W-:Y:S01]  /*08e0*/  VOTEU.ANY UP5, P1 ;  /* 0x0000000000ff7886 */ /* 0x000fe200008a0100 */
[----:B------:R-:W-:Y:S01]  /*08f0*/  UISETP.GE.AND UP2, UPT, UR9, URZ, UPT ;  /* 0x000000ff0900728c */ /* 0x000fe2000bf46270 */
[----:B------:R-:W-:Y:S01]  /*0900*/  ISETP.GE.U32.AND P2, PT, R5, R14, PT ;  /* 0x0000000e0500720c */ /* 0x000fe20003f46070 */
[----:B------:R-:W-:Y:S01]  /*0910*/  ULOP3.LUT UR9, UR18, UR14, URZ, 0x3c, !UPT ;  /* 0x0000000e12097292 */ /* 0x000fe2000f8e3cff */
[----:B------:R-:W-:Y:S01]  /*0920*/  VIADD R4, R15, UR27 ;  /* 0x0000001b0f047c36 */ /* 0x000fe20008000000 */
[--C-:B------:R-:W-:Y:S01]  /*0930*/  SHF.R.U32.HI R5, RZ, 0x2, R20.reuse ;  /* 0x00000002ff057819 */ /* 0x100fe20000011614 */
[----:B------:R-:W-:Y:S02]  /*0940*/  USHF.R.U32.HI UR4, URZ, 0x3, UR4 ;  /* 0x00000003ff047899 */ /* 0x000fe40008011604 */
[----:B------:R-:W-:Y:S01]  /*0950*/  @UP5 UIADD3 UR8, UPT, UPT, UR8, 0x1, URZ ;  /* 0x0000000108085890 */ /* 0x000fe2000fffe0ff */
[----:B------:R-:W-:Y:S01]  /*0960*/  @!P0 LEA R3, R5, R4, 0x2 ;  /* 0x0000000405038211 */ /* 0x000fe200078e10ff */
[----:B------:R-:W-:Y:S01]  /*0970*/  UISETP.GE.AND UP4, UPT, UR9, URZ, UPT ;  /* 0x000000ff0900728c */ /* 0x000fe2000bf86270 */
[----:B------:R-:W-:Y:S01]  /*0980*/  SHF.R.U32.HI R4, RZ, 0x5, R20 ;  /* 0x00000005ff047819 */ /* 0x000fe20000011614 */
[----:B------:R-:W-:-:S02]  /*0990*/  UISETP.NE.AND UP5, UPT, UR14, URZ, UPT ;  /* 0x000000ff0e00728c */ /* 0x000fc4000bfa5270 */
[----:B------:R-:W-:Y:S01]  /*09a0*/  UISETP.LT.U32.AND UP3, UPT, UR4, UR5, UPT ;  /* 0x000000050400728c */ /* 0x000fe2000bf61070 */
[----:B------:R-:W-:Y:S01]  /*09b0*/  UMOV UR15, UR8 ;  /* 0x00000008000f7c82 */ /* 0x000fe20008000000 */
[----:B------:R-:W-:Y:S02]  /*09c0*/  IMAD R21, R21, 0x40, R4 ;  /* 0x0000004015157824 */ /* 0x000fe400078e0204 */
[----:B------:R-:W-:Y:S01]  /*09d0*/  USEL UR8, UR4, UR5, UP3 ;  /* 0x0000000504087287 */ /* 0x000fe20009800000 */
[----:B------:R-:W-:Y:S02]  /*09e0*/  VOTEU.ANY UP6, P2 ;  /* 0x0000000000ff7886 */ /* 0x000fe400010c0100 */
[----:B------:R-:W-:Y:S01]  /*09f0*/  @!UP4 UIADD3 UR15, UPT, UPT, URZ, -UR15, URZ ;  /* 0x8000000fff0fc290 */ /* 0x000fe2000fffe0ff */
[----:B------:R2:W-:Y:S01]  /*0a00*/  @!P0 STS [R3], R2 ;  /* 0x0000000203008388 */ /* 0x0005e20000000800 */
[----:B------:R-:W-:Y:S01]  /*0a10*/  @!UP5 ULOP3.LUT UR15, URZ, UR14, URZ, 0x33, !UPT ;  /* 0x0000000eff0fd292 */ /* 0x000fe2000f8e33ff */
[----:B------:R-:W-:Y:S01]  /*0a20*/  ISETP.GE.U32.AND P0, PT, R21, UR8, PT ;  /* 0x0000000815007c0c */ /* 0x000fe2000bf06070 */
[----:B------:R-:W-:-:S02]  /*0a30*/  UISETP.NE.AND UP1, UPT, UR29, URZ, UPT ;  /* 0x000000ff1d00728c */ /* 0x000fc4000bf25270 */
[----:B------:R-:W-:Y:S02]  /*0a40*/  @UP6 UIADD3 UR7, UPT, UPT, UR7, 0x1, URZ ;  /* 0x0000000107076890 */ /* 0x000fe4000fffe0ff */
[----:B0-----:R-:W-:Y:S02]  /*0a50*/  @!UP0 UIMAD UR4, UR10, UR11, UR15 ;  /* 0x0000000b0a0482a4 */ /* 0x001fe4000f8e020f */
[----:B------:R-:W-:Y:S02]  /*0a60*/  @UP0 UIMAD UR9, UR21, UR11, UR18 ;  /* 0x0000000b150902a4 */ /* 0x000fe4000f8e0212 */
[----:B------:R-:W-:Y:S01]  /*0a70*/  @!UP0 UIADD3 UR4, UPT, UPT, URZ, -UR4, URZ ;  /* 0x80000004ff048290 */ /* 0x000fe2000fffe0ff */
[----:B------:R-:W-:Y:S01]  /*0a80*/  UMOV UR16, UR7 ;  /* 0x0000000700107c82 */ /* 0x000fe20008000000 */
[----:B------:R-:W-:Y:S01]  /*0a90*/  @UP0 UIMAD UR9, UR9, UR30, 0x1 ;  /* 0x00000001090904a4 */ /* 0x000fe2000f8e021e */
[----:B------:R-:W-:Y:S01]  /*0aa0*/  BSSY B0, `(.L_x_20392) ;  /* 0x0000112000007945 */ /* 0x000fe20003800000 */
[----:B------:R-:W-:-:S02]  /*0ab0*/  @!UP2 UIADD3 UR16, UPT, UPT, URZ, -UR16, URZ ;  /* 0x80000010ff10a290 */ /* 0x000fc4000fffe0ff */
[----:B-1----:R-:W-:Y:S02]  /*0ac0*/  UIMAD UR6, UR17, UR6, URZ ;  /* 0x00000006110672a4 */ /* 0x002fe4000f8e02ff */
[----:B------:R-:W-:Y:S02]  /*0ad0*/  @!UP1 ULOP3.LUT UR16, URZ, UR29, URZ, 0x33, !UPT ;  /* 0x0000001dff109292 */ /* 0x000fe4000f8e33ff */
[----:B------:R-:W-:Y:S01]  /*0ae0*/  @!UP0 UIMAD UR9, UR30, UR4, 0x1 ;  /* 0x000000011e0984a4 */ /* 0x000fe2000f8e0204 */
[----:B------:R-:W-:Y:S01]  /*0af0*/  MOV R16, 0xff7fffff ;  /* 0xff7fffff00107802 */ /* 0x000fe20000000f00 */
[----:B------:R-:W-:Y:S01]  /*0b00*/  IMAD.MOV.U32 R17, RZ, RZ, R14 ;  /* 0x000000ffff117224 */ /* 0x000fe200078e000e */
[----:B------:R-:W-:Y:S06]  /*0b10*/  BAR.SYNC.DEFER_BLOCKING 0x0 ;  /* 0x0000000000007b1d */ /* 0x000fec0000010000 */
[----:B--2---:R-:W-:Y:S05]  /*0b20*/  @P0 BRA `(.L_x_20393) ;  /* 0x0000001000240947 */ /* 0x004fea0003800000 */
[----:B------:R-:W0:Y:S01]  /*0b30*/  LDCU.64 UR10, c[0x0][0x3b8] ;  /* 0x00007700ff0a77ac */ /* 0x000e220008000a00 */
[----:B------:R-:W-:Y:S01]  /*0b40*/  IMAD.WIDE.U32 R2, R21, 0x4, RZ ;  /* 0x0000000415027825 */ /* 0x000fe200078e00ff */
[----:B------:R-:W-:Y:S01]  /*0b50*/  LOP3.LUT R20, R20, 0x3, RZ, 0xc0, !PT ;  /* 0x0000000314147812 */ /* 0x000fe200078ec0ff */
[----:B------:R-:W1:Y:S02]  /*0b60*/  LDCU UR4, c[0x0][0x3e0] ;  /* 0x00007c00ff0477ac */ /* 0x000e640008000800 */
[----:B------:R-:W-:Y:S01]  /*0b70*/  IMAD.U32 R7, RZ, RZ, UR6 ;  /* 0x00000006ff077e24 */ /* 0x000fe2000f8e00ff */
[----:B------:R-:W-:Y:S01]  /*0b80*/  MOV R16, 0xff7fffff ;  /* 0xff7fffff00107802 */ /* 0x000fe20000000f00 */
[----:B------:R-:W2:Y:S02]  /*0b90*/  LDCU UR7, c[0x0][0x3fc] ;  /* 0x00007f80ff0777ac */ /* 0x000ea40008000800 */
[----:B------:R-:W-:Y:S01]  /*0ba0*/  IMAD.WIDE R2, R7, 0x4, R2 ;  /* 0x0000000407027825 */ /* 0x000fe200078e0202 */
[----:B------:R-:W-:-:S04]  /*0bb0*/  UIADD3 UR5, UPT, UPT, UR26, 0x120, URZ ;  /* 0x000001201a057890 */ /* 0x000fc8000fffe0ff */
[----:B------:R-:W-:Y:S01]  /*0bc0*/  ULEA UR5, UR28, UR5, 0x18 ;  /* 0x000000051c057291 */ /* 0x000fe2000f8ec0ff */
[----:B0-----:R-:W-:Y:S02]  /*0bd0*/  IADD3 R18, P0, PT, R2, UR10, RZ ;  /* 0x0000000a02127c10 */ /* 0x001fe4000ff1e0ff */
[----:B------:R-:W-:Y:S02]  /*0be0*/  SHF.L.U32 R2, R5, 0x2, RZ ;  /* 0x0000000205027819 */ /* 0x000fe400000006ff */
[----:B------:R-:W-:Y:S01]  /*0bf0*/  IADD3.X R19, PT, PT, R3, UR11, RZ, P0, !PT ;  /* 0x0000000b03137c10 */ /* 0x000fe200087fe4ff */
[----:B-1----:R-:W-:Y:S01]  /*0c00*/  UIMAD UR4, UR15, UR4, URZ ;  /* 0x000000040f0472a4 */ /* 0x002fe2000f8e02ff */
[----:B------:R-:W-:Y:S01]  /*0c10*/  LOP3.LUT R3, R2, 0x1c, RZ, 0xc0, !PT ;  /* 0x0000001c02037812 */ /* 0x000fe200078ec0ff */
[C---:B------:R-:W-:Y:S01]  /*0c20*/  IMAD.SHL.U32 R2, R5.reuse, 0x8, RZ ;  /* 0x0000000805027824 */ /* 0x040fe200078e00ff */
[----:B------:R-:W-:Y:S02]  /*0c30*/  LOP3.LUT R5, R5, 0x7, RZ, 0xc0, !PT ;  /* 0x0000000705057812 */ /* 0x000fe400078ec0ff */
[----:B--2---:R-:W-:Y:S01]  /*0c40*/  MOV R24, UR7 ;  /* 0x0000000700187c02 */ /* 0x004fe20008000f00 */
[C---:B------:R-:W-:Y:S01]  /*0c50*/  IMAD R3, R4.reuse, 0x20, R3 ;  /* 0x0000002004037824 */ /* 0x040fe200078e0203 */
[----:B------:R-:W-:-:S02]  /*0c60*/  LEA R4, R4, UR23, 0x3 ;  /* 0x0000001704047c11 */ /* 0x000fc4000f8e18ff */
[----:B------:R-:W-:Y:S01]  /*0c70*/  LOP3.LUT R2, R2, 0x38, RZ, 0xc0, !PT ;  /* 0x0000003802027812 */ /* 0x000fe200078ec0ff */
[----:B------:R-:W-:Y:S01]  /*0c80*/  VIADD R25, R3, UR5 ;  /* 0x0000000503197c36 */ /* 0x000fe20008000000 */
[----:B------:R-:W-:Y:S01]  /*0c90*/  IADD3 R24, PT, PT, -R24, UR16, RZ ;  /* 0x0000001018187c10 */ /* 0x000fe2000fffe1ff */
[----:B------:R-:W-:Y:S01]  /*0ca0*/  IMAD.IADD R5, R5, 0x1, R4 ;  /* 0x0000000105057824 */ /* 0x000fe200078e0204 */
[----:B------:R-:W-:Y:S01]  /*0cb0*/  IADD3 R2, P0, PT, R2, UR4, RZ ;  /* 0x0000000402027c10 */ /* 0x000fe2000ff1e0ff */
[----:B------:R-:W-:Y:S02]  /*0cc0*/  VIADD R22, R4, 0x1 ;  /* 0x0000000104167836 */ /* 0x000fe40000000000 */
[----:B------:R-:W-:Y:S01]  /*0cd0*/  IMAD.U32 R4, RZ, RZ, UR4 ;  /* 0x00000004ff047e24 */ /* 0x000fe2000f8e00ff */
[C---:B------:R-:W-:Y:S01]  /*0ce0*/  IADD3 R23, PT, PT, R5.reuse, 0x1, RZ ;  /* 0x0000000105177810 */ /* 0x040fe20007ffe0ff */
[----:B------:R-:W-:-:S03]  /*0cf0*/  VIADD R29, R5, -UR22 ;  /* 0x80000016051d7c36 */ /* 0x000fc60008000000 */
[----:B------:R-:W-:-:S07]  /*0d00*/  LEA.HI.X.SX32 R3, R4, RZ, 0x1, P0 ;  /* 0x000000ff04037211 */ /* 0x000fce00000f0eff */
.L_x_20398:
        /* <DEDUP_REMOVED lines=51> */
.L_x_20395:
        /* <DEDUP_REMOVED lines=15> */
[C---:B0-----:R-:W-:Y:S01]  /*1130*/  PRMT R5, R9.reuse, 0x7632, R5 ;  /* 0x0000763209057816 */ /* 0x041fe20000000005 */
[----:B------:R-:W-:-:S02]  /*1140*/  IMAD.U32 R9, R9, 0x10000, RZ ;  /* 0x0001000009097824 */ /* 0x000fc400078e00ff */
[----:B------:R-:W4:Y:S01]  /*1150*/  LDG.E.CONSTANT R33, desc[UR12][R12.64+0x680] ;  /* 0x0006800c0c217981 */ /* 0x000f22000c1e9900 */
[----:B------:R-:W-:-:S03]  /*1160*/  SHF.L.U32 R6, R5, 0x10, RZ ;  /* 0x0000001005067819 */ /* 0x000fc600000006ff */
[----:B------:R-:W4:Y:S01]  /*1170*/  LDG.E.CONSTANT R35, desc[UR12][R12.64+0x780] ;  /* 0x0007800c0c237981 */ /* 0x000f22000c1e9900 */
[C---:B--2---:R-:W-:Y:S01]  /*1180*/  PRMT R26, R7.reuse, 0x7632, R26 ;  /* 0x00007632071a7816 */ /* 0x044fe2000000001a */
[----:B------:R-:W-:-:S04]  /*1190*/  IMAD.U32 R34, R7, 0x10000, RZ ;  /* 0x0001000007227824 */ /* 0x000fc800078e00ff */
[----:B------:R-:W-:Y:S02]  /*11a0*/  IMAD.U32 R7, R26, 0x10000, RZ ;  /* 0x000100001a077824 */ /* 0x000fe400078e00ff */
[----:B------:R-:W-:Y:S01]  /*11b0*/  FMUL.FTZ R5, R9, R34 ;  /* 0x0000002209057220 */ /* 0x000fe20000410000 */
[C---:B---3--:R-:W-:Y:S01]  /*11c0*/  PRMT R9, R4.reuse, 0x7632, R9 ;  /* 0x0000763204097816 */ /* 0x048fe20000000009 */
[----:B------:R-:W-:Y:S02]  /*11d0*/  IMAD.U32 R4, R4, 0x10000, RZ ;  /* 0x0001000004047824 */ /* 0x000fe400078e00ff */
[----:B------:R-:W-:Y:S01]  /*11e0*/  FMUL.FTZ R6, R6, R7 ;  /* 0x0000000706067220 */ /* 0x000fe20000410000 */
[C---:B------:R-:W-:Y:S01]  /*11f0*/  PRMT R7, R8.reuse, 0x7632, R7 ;  /* 0x0000763208077816 */ /* 0x040fe20000000007 */
[----:B------:R-:W2:Y:S01]  /*1200*/  LDG.E.CONSTANT R34, desc[UR12][R12.64+0x400] ;  /* 0x0004000c0c227981 */ /* 0x000ea2000c1e9900 */
[----:B------:R-:W-:Y:S02]  /*1210*/  SHF.L.U32 R8, R8, 0x10, RZ ;  /* 0x0000001008087819 */ /* 0x000fe400000006ff */
[----:B------:R-:W-:Y:S01]  /*1220*/  SHF.L.U32 R9, R9, 0x10, RZ ;  /* 0x0000001009097819 */ /* 0x000fe200000006ff */
[----:B------:R-:W-:Y:S01]  /*1230*/  IMAD.U32 R7, R7, 0x10000, RZ ;  /* 0x0001000007077824 */ /* 0x000fe200078e00ff */
[----:B------:R-:W3:Y:S01]  /*1240*/  LDG.E.CONSTANT R26, desc[UR12][R12.64+0x480] ;  /* 0x0004800c0c1a7981 */ /* 0x000ee2000c1e9900 */
[----:B------:R-:W-:Y:S01]  /*1250*/  FFMA.FTZ R4, R8, R4, R5 ;  /* 0x0000000408047223 */ /* 0x000fe20000010005 */
[----:B----4-:R-:W-:-:S02]  /*1260*/  IMAD.U32 R5, R28, 0x10000, RZ ;  /* 0x000100001c057824 */ /* 0x010fc400078e00ff */
[----:B------:R-:W-:Y:S01]  /*1270*/  FFMA.FTZ R8, R7, R9, R6 ;  /* 0x0000000907087223 */ /* 0x000fe20000010006 */
[----:B------:R-:W-:-:S04]  /*1280*/  IMAD.U32 R9, R10, 0x10000, RZ ;  /* 0x000100000a097824 */ /* 0x000fc800078e00ff */
[----:B------:R-:W-:Y:S02]  /*1290*/  FFMA.FTZ R9, R9, R5, R4 ;  /* 0x0000000509097223 */ /* 0x000fe40000010004 */
[----:B------:R-:W0:Y:S01]  /*12a0*/  LDS.128 R4, [R15+UR27+0x10] ;  /* 0x0000101b0f047984 */ /* 0x000e220008000c00 */
[----:B------:R-:W-:Y:S02]  /*12b0*/  PRMT R10, R10, 0x7632, R10 ;  /* 0x000076320a0a7816 */ /* 0x000fe4000000000a */
[----:B------:R-:W-:Y:S02]  /*12c0*/  PRMT R28, R28, 0x7632, R28 ;  /* 0x000076321c1c7816 */ /* 0x000fe4000000001c */
[----:B------:R-:W-:-:S03]  /*12d0*/  SHF.L.U32 R31, R10, 0x10, RZ ;  /* 0x000000100a1f7819 */ /* 0x000fc600000006ff */
        /* <DEDUP_REMOVED lines=8> */
[----:B------:R-:W4:Y:S01]  /*1360*/  LDG.E.CONSTANT R28, desc[UR12][R12.64+0x500] ;  /* 0x0005000c0c1c7981 */ /* 0x000f22000c1e9900 */
[----:B------:R-:W-:Y:S02]  /*1370*/  IMAD.U32 R30, R30, 0x10000, RZ ;  /* 0x000100001e1e7824 */ /* 0x000fe400078e00ff */
        /* <DEDUP_REMOVED lines=9> */
[----:B------:R-:W-:-:S04]  /*1410*/  IMAD.U32 R11, R4, 0x10000, RZ ;  /* 0x00010000040b7824 */ /* 0x000fc800078e00ff */
[----:B------:R-:W-:Y:S02]  /*1420*/  FFMA.FTZ R8, R11, R32, R8 ;  /* 0x000000200b087223 */ /* 0x000fe40000010008 */
[----:B------:R3:W4:Y:S01]  /*1430*/  LDG.E.CONSTANT R32, desc[UR12][R12.64+0x700] ;  /* 0x0007000c0c207981 */ /* 0x000722000c1e9900 */
[C---:B------:R-:W-:Y:S01]  /*1440*/  IMAD.U32 R4, R5.reuse, 0x10000, RZ ;  /* 0x0001000005047824 */ /* 0x040fe200078e00ff */
[----:B------:R-:W-:Y:S01]  /*1450*/  PRMT R5, R5, 0x7632, R5 ;  /* 0x0000763205057816 */ /* 0x000fe20000000005 */
[C---:B------:R-:W-:Y:S01]  /*1460*/  IMAD.U32 R10, R36.reuse, 0x10000, RZ ;  /* 0x00010000240a7824 */ /* 0x040fe200078e00ff */
[----:B------:R-:W-:Y:S02]  /*1470*/  PRMT R36, R36, 0x7632, R36 ;  /* 0x0000763224247816 */ /* 0x000fe40000000024 */
[----:B------:R-:W-:-:S03]  /*1480*/  SHF.L.U32 R5, R5, 0x10, RZ ;  /* 0x0000001005057819 */ /* 0x000fc600000006ff */
[----:B------:R-:W-:Y:S02]  /*1490*/  IMAD.U32 R36, R36, 0x10000, RZ ;  /* 0x0001000024247824 */ /* 0x000fe400078e00ff */
[----:B------:R-:W-:Y:S01]  /*14a0*/  FFMA.FTZ R9, R4, R10, R9 ;  /* 0x0000000a04097223 */ /* 0x000fe20000010009 */
[C---:B------:R-:W-:Y:S02]  /*14b0*/  IMAD.U32 R4, R6.reuse, 0x10000, RZ ;  /* 0x0001000006047824 */ /* 0x040fe400078e00ff */
[----:B------:R-:W-:Y:S01]  /*14c0*/  FFMA.FTZ R8, R5, R36, R8 ;  /* 0x0000002405087223 */ /* 0x000fe20000010008 */
[C---:B------:R-:W-:Y:S02]  /*14d0*/  SHF.L.U32 R5, R37.reuse, 0x10, RZ ;  /* 0x0000001025057819 */ /* 0x040fe400000006ff */
[----:B------:R-:W-:Y:S02]  /*14e0*/  PRMT R6, R6, 0x7632, R6 ;  /* 0x0000763206067816 */ /* 0x000fe40000000006 */
[----:B------:R-:W-:Y:S01]  /*14f0*/  PRMT R37, R37, 0x7632, R37 ;  /* 0x0000763225257816 */ /* 0x000fe20000000025 */
[----:B------:R-:W-:Y:S01]  /*1500*/  FFMA.FTZ R9, R4, R5, R9 ;  /* 0x0000000504097223 */ /* 0x000fe20000010009 */
[----:B------:R-:W-:-:S02]  /*1510*/  IMAD.U32 R10, R7, 0x10000, RZ ;  /* 0x00010000070a7824 */ /* 0x000fc400078e00ff */
[----:B------:R-:W-:Y:S01]  /*1520*/  SHF.L.U32 R4, R37, 0x10, RZ ;  /* 0x0000001025047819 */ /* 0x000fe200000006ff */
[----:B------:R-:W-:Y:S02]  /*1530*/  IMAD.U32 R5, R6, 0x10000, RZ ;  /* 0x0001000006057824 */ /* 0x000fe400078e00ff */
[----:B------:R-:W-:Y:S02]  /*1540*/  IMAD.U32 R6, R27, 0x10000, RZ ;  /* 0x000100001b067824 */ /* 0x000fe400078e00ff */
[----:B------:R-:W-:Y:S02]  /*1550*/  FFMA.FTZ R4, R5, R4, R8 ;  /* 0x0000000405047223 */ /* 0x000fe40000010008 */
[----:B------:R-:W-:Y:S02]  /*1560*/  FFMA.FTZ R5, R10, R6, R9 ;  /* 0x000000060a057223 */ /* 0x000fe40000010009 */
[----:B------:R-:W0:Y:S01]  /*1570*/  LDS.128 R8, [R15+UR27+0x20] ;  /* 0x0000201b0f087984 */ /* 0x000e220008000c00 */
[----:B------:R-:W-:-:S02]  /*1580*/  PRMT R7, R7, 0x7632, R7 ;  /* 0x0000763207077816 */ /* 0x000fc40000000007 */
[----:B------:R-:W-:-:S03]  /*1590*/  PRMT R27, R27, 0x7632, R27 ;  /* 0x000076321b1b7816 */ /* 0x000fc6000000001b */
[----:B------:R-:W-:Y:S01]  /*15a0*/  IMAD.U32 R7, R7, 0x10000, RZ ;  /* 0x0001000007077824 */ /* 0x000fe200078e00ff */
[----:B------:R-:W-:-:S05]  /*15b0*/  SHF.L.U32 R27, R27, 0x10, RZ ;  /* 0x000000101b1b7819 */ /* 0x000fca00000006ff */
[----:B------:R-:W-:Y:S01]  /*15c0*/  FFMA.FTZ R4, R7, R27, R4 ;  /* 0x0000001b07047223 */ /* 0x000fe20000010004 */
[C---:B0-----:R-:W-:Y:S01]  /*15d0*/  IMAD.U32 R6, R8.reuse, 0x10000, RZ ;  /* 0x0001000008067824 */ /* 0x041fe200078e00ff */
[----:B------:R-:W-:Y:S01]  /*15e0*/  PRMT R8, R8, 0x7632, R8 ;  /* 0x0000763208087816 */ /* 0x000fe20000000008 */
[----:B------:R-:W-:Y:S01]  /*15f0*/  UMOV UR4, 0xffffffff ;  /* 0xffffffff00047882 */ /* 0x000fe20000000000 */
[----:B------:R-:W-:Y:S02]  /*1600*/  ISETP.NE.AND P0, PT, R20, RZ, PT ;  /* 0x000000ff1400720c */ /* 0x000fe40003f05270 */
[----:B-----5:R-:W-:Y:S01]  /*1610*/  FSETP.NEU.FTZ.AND P1, PT, R0, RZ, PT ;  /* 0x000000ff0000720b */ /* 0x020fe20003f3d000 */
[C---:B--2---:R-:W-:Y:S01]  /*1620*/  IMAD.U32 R7, R34.reuse, 0x10000, RZ ;  /* 0x0001000022077824 */ /* 0x044fe200078e00ff */
[----:B------:R-:W-:-:S03]  /*1630*/  PRMT R34, R34, 0x7632, R34 ;  /* 0x0000763222227816 */ /* 0x000fc60000000022 */
[----:B------:R-:W-:Y:S01]  /*1640*/  FFMA.FTZ R6, R6, R7, R5 ;  /* 0x0000000706067223 */ /* 0x000fe20000010005 */
[----:B------:R-:W-:Y:S01]  /*1650*/  SHF.L.U32 R7, R9, 0x10, RZ ;  /* 0x0000001009077819 */ /* 0x000fe200000006ff */
[----:B------:R-:W-:Y:S01]  /*1660*/  IMAD.U32 R5, R8, 0x10000, RZ ;  /* 0x0001000008057824 */ /* 0x000fe200078e00ff */
[----:B---3--:R-:W-:Y:S01]  /*1670*/  SHF.L.U32 R12, R26, 0x10, RZ ;  /* 0x000000101a0c7819 */ /* 0x008fe200000006ff */
[----:B------:R-:W-:-:S04]  /*1680*/  IMAD.U32 R8, R34, 0x10000, RZ ;  /* 0x0001000022087824 */ /* 0x000fc800078e00ff */
[----:B------:R-:W-:Y:S01]  /*1690*/  FFMA.FTZ R8, R5, R8, R4 ;  /* 0x0000000805087223 */ /* 0x000fe20000010004 */
[----:B------:R-:W-:Y:S02]  /*16a0*/  FFMA.FTZ R12, R7, R12, R6 ;  /* 0x0000000c070c7223 */ /* 0x000fe40000010006 */
[----:B------:R-:W0:Y:S01]  /*16b0*/  LDS.128 R4, [R15+UR27+0x30] ;  /* 0x0000301b0f047984 */ /* 0x000e220008000c00 */
[----:B------:R-:W-:Y:S02]  /*16c0*/  PRMT R9, R9, 0x7632, R9 ;  /* 0x0000763209097816 */ /* 0x000fe40000000009 */
[----:B------:R-:W-:-:S03]  /*16d0*/  PRMT R26, R26, 0x7632, R26 ;  /* 0x000076321a1a7816 */ /* 0x000fc6000000001a */
[----:B------:R-:W-:Y:S02]  /*16e0*/  IMAD.U32 R9, R9, 0x10000, RZ ;  /* 0x0001000009097824 */ /* 0x000fe400078e00ff */
[----:B------:R-:W-:-:S04]  /*16f0*/  IMAD.U32 R26, R26, 0x10000, RZ ;  /* 0x000100001a1a7824 */ /* 0x000fc800078e00ff */
[----:B------:R-:W-:Y:S01]  /*1700*/  FFMA.FTZ R8, R9, R26, R8 ;  /* 0x0000001a09087223 */ /* 0x000fe20000010008 */
[C---:B------:R-:W-:Y:S02]  /*1710*/  SHF.L.U32 R9, R10.reuse, 0x10, RZ ;  /* 0x000000100a097819 */ /* 0x040fe400000006ff */
[----:B------:R-:W-:Y:S01]  /*1720*/  PRMT R10, R10, 0x7632, R10 ;  /* 0x000076320a0a7816 */ /* 0x000fe2000000000a */
[C---:B----4-:R-:W-:Y:S01]  /*1730*/  IMAD.U32 R13, R28.reuse, 0x10000, RZ ;  /* 0x000100001c0d7824 */ /* 0x050fe200078e00ff */
[----:B------:R-:W-:-:S03]  /*1740*/  PRMT R28, R28, 0x7632, R28 ;  /* 0x000076321c1c7816 */ /* 0x000fc6000000001c */
[----:B------:R-:W-:Y:S01]  /*1750*/  FFMA.FTZ R12, R9, R13, R12 ;  /* 0x0000000d090c7223 */ /* 0x000fe2000001000c */
[----:B------:R-:W-:Y:S01]  /*1760*/  IMAD.U32 R9, R10, 0x10000, RZ ;  /* 0x000100000a097824 */ /* 0x000fe200078e00ff */
[----:B------:R-:W-:Y:S01]  /*1770*/  SHF.L.U32 R28, R28, 0x10, RZ ;  /* 0x000000101c1c7819 */ /* 0x000fe200000006ff */
[C---:B------:R-:W-:Y:S01]  /*1780*/  IMAD.U32 R13, R11.reuse, 0x10000, RZ ;  /* 0x000100000b0d7824 */ /* 0x040fe200078e00ff */
[----:B------:R-:W-:Y:S01]  /*1790*/  PRMT R11, R11, 0x7632, R11 ;  /* 0x000076320b0b7816 */ /* 0x000fe2000000000b */
[C---:B------:R-:W-:Y:S01]  /*17a0*/  IMAD.U32 R10, R30.reuse, 0x10000, RZ ;  /* 0x000100001e0a7824 */ /* 0x040fe200078e00ff */
[----:B------:R-:W-:Y:S01]  /*17b0*/  PRMT R30, R30, 0x7632, R30 ;  /* 0x000076321e1e7816 */ /* 0x000fe2000000001e */
[----:B------:R-:W-:Y:S02]  /*17c0*/  FFMA.FTZ R8, R9, R28, R8 ;  /* 0x0000001c09087223 */ /* 0x000fe40000010008 */
[----:B------:R-:W-:Y:S02]  /*17d0*/  IMAD.U32 R11, R11, 0x10000, RZ ;  /* 0x000100000b0b7824 */ /* 0x000fe400078e00ff */
[----:B------:R-:W-:-:S02]  /*17e0*/  IMAD.U32 R30, R30, 0x10000, RZ ;  /* 0x000100001e1e7824 */ /* 0x000fc400078e00ff */
[----:B------:R-:W-:Y:S01]  /*17f0*/  FFMA.FTZ R9, R13, R10, R12 ;  /* 0x0000000a0d097223 */ /* 0x000fe2000001000c */
[----:B------:R-:W-:Y:S01]  /*1800*/  SHF.L.U32 R12, R31, 0x10, RZ ;  /* 0x000000101f0c7819 */ /* 0x000fe200000006ff */
[----:B------:R-:W-:Y:S01]  /*1810*/  FFMA.FTZ R8, R11, R30, R8 ;  /* 0x0000001e0b087223 */ /* 0x000fe20000010008 */
[C---:B0-----:R-:W-:Y:S02]  /*1820*/  SHF.L.U32 R10, R4.reuse, 0x10, RZ ;  /* 0x00000010040a7819 */ /* 0x041fe400000006ff */
[----:B------:R-:W-:Y:S02]  /*1830*/  PRMT R11, R4, 0x7632, R11 ;  /* 0x00007632040b7816 */ /* 0x000fe4000000000b */
[----:B------:R-:W-:Y:S01]  /*1840*/  PRMT R31, R31, 0x7632, R31 ;  /* 0x000076321f1f7816 */ /* 0x000fe2000000001f */
[----:B------:R-:W-:Y:S01]  /*1850*/  FFMA.FTZ R9, R10, R12, R9 ;  /* 0x0000000c0a097223 */ /* 0x000fe20000010009 */
[----:B------:R-:W-:Y:S01]  /*1860*/  PRMT R26, R33, 0x7632, R26 ;  /* 0x00007632211a7816 */ /* 0x000fe2000000001a */
[C---:B------:R-:W-:Y:S01]  /*1870*/  IMAD.U32 R4, R5.reuse, 0x10000, RZ ;  /* 0x0001000005047824 */ /* 0x040fe200078e00ff */
[----:B------:R-:W-:Y:S01]  /*1880*/  PRMT R12, R5, 0x7632, R12 ;  /* 0x00007632050c7816 */ /* 0x000fe2000000000c */
[----:B------:R-:W-:Y:S01]  /*1890*/  IMAD.U32 R33, R33, 0x10000, RZ ;  /* 0x0001000021217824 */ /* 0x000fe200078e00ff */
[----:B------:R-:W-:Y:S01]  /*18a0*/  SHF.L.U32 R11, R11, 0x10, RZ ;  /* 0x000000100b0b7819 */ /* 0x000fe200000006ff */
[----:B------:R-:W-:Y:S01]  /*18b0*/  IMAD.U32 R31, R31, 0x10000, RZ ;  /* 0x000100001f1f7824 */ /* 0x000fe200078e00ff */
[----:B------:R-:W-:Y:S01]  /*18c0*/  PRMT R5, R6, 0x7632, R5 ;  /* 0x0000763206057816 */ /* 0x000fe20000000005 */
[----:B------:R-:W-:Y:S01]  /*18d0*/  FFMA.FTZ R9, R4, R33, R9 ;  /* 0x0000002104097223 */ /* 0x000fe20000010009 */
[----:B------:R-:W-:Y:S01]  /*18e0*/  PRMT R4, R32, 0x7632, R4 ;  /* 0x0000763220047816 */ /* 0x000fe20000000004 */
[----:B------:R-:W-:-:S02]  /*18f0*/  IMAD.U32 R13, R12, 0x10000, RZ ;  /* 0x000100000c0d7824 */ /* 0x000fc400078e00ff */
[----:B------:R-:W-:Y:S01]  /*1900*/  FFMA.FTZ R8, R11, R31, R8 ;  /* 0x0000001f0b087223 */ /* 0x000fe20000010008 */
[----:B------:R-:W-:Y:S01]  /*1910*/  IMAD.U32 R26, R26, 0x10000, RZ ;  /* 0x000100001a1a7824 */ /* 0x000fe200078e00ff */
[----:B------:R-:W-:Y:S01]  /*1920*/  SHF.L.U32 R32, R32, 0x10, RZ ;  /* 0x0000001020207819 */ /* 0x000fe200000006ff */
[----:B------:R-:W-:Y:S01]  /*1930*/  IMAD.U32 R6, R6, 0x10000, RZ ;  /* 0x0001000006067824 */ /* 0x000fe200078e00ff */
[----:B------:R-:W-:Y:S01]  /*1940*/  PRMT R10, R7, 0x7632, R10 ;  /* 0x00007632070a7816 */ /* 0x000fe2000000000a */
[----:B------:R-:W-:Y:S01]  /*1950*/  FFMA.FTZ R8, R13, R26, R8 ;  /* 0x0000001a0d087223 */ /* 0x000fe20000010008 */
[----:B------:R-:W-:Y:S01]  /*1960*/  PRMT R11, R35, 0x7632, R11 ;  /* 0x00007632230b7816 */ /* 0x000fe2000000000b */
[----:B------:R-:W-:Y:S02]  /*1970*/  IMAD.U32 R5, R5, 0x10000, RZ ;  /* 0x0001000005057824 */ /* 0x000fe400078e00ff */
[----:B------:R-:W-:Y:S01]  /*1980*/  IMAD.U32 R4, R4, 0x10000, RZ ;  /* 0x0001000004047824 */ /* 0x000fe200078e00ff */
[----:B------:R-:W-:Y:S01]  /*1990*/  SHF.L.U32 R7, R7, 0x10, RZ ;  /* 0x0000001007077819 */ /* 0x000fe200000006ff */
[----:B------:R-:W-:Y:S01]  /*19a0*/  FFMA.FTZ R6, R6, R32, R9 ;  /* 0x0000002006067223 */ /* 0x000fe20000010009 */
[----:B------:R-:W-:Y:S01]  /*19b0*/  SHF.L.U32 R35, R35, 0x10, RZ ;  /* 0x0000001023237819 */ /* 0x000fe200000006ff */
[----:B------:R-:W-:-:S02]  /*19c0*/  IMAD.U32 R9, R10, 0x10000, RZ ;  /* 0x000100000a097824 */ /* 0x000fc400078e00ff */
        /* <DEDUP_REMOVED lines=9> */
.L_x_20446:
[----:B------:R-:W-:Y:S01]  /*1a60*/  IADD3 R6, PT, PT, R29, 0x1, RZ ;  /* 0x000000011d067810 */ /* 0x000fe20007ffe0ff */
        /* <DEDUP_REMOVED lines=11> */
.L_x_20396:
[----:B------:R-:W-:Y:S05]  /*1b20*/  BSYNC B1 ;  /* 0x0000000000017941 */ /* 0x000fea0003800000 */
.L_x_20394:
        /* <DEDUP_REMOVED lines=9> */
.L_x_20393:
[----:B------:R-:W-:Y:S05]  /*1bc0*/  BSYNC B0 ;  /* 0x0000000000007941 */ /* 0x000fea0003800000 */
.L_x_20392:
[----:B-----5:R-:W0:Y:S01]  /*1bd0*/  S2R R0, SR_TID.X ;  /* 0x0000000000007919 */ /* 0x020e220000002100 */
        /* <DEDUP_REMOVED lines=15> */
[----:B------:R0:W1:Y:S02]  /*1cd0*/  SHFL.BFLY PT, R11, R6, 0x4, 0x1f ;  /* 0x0c801f00060b7f89 */ /* 0x00006400000e0000 */
.L_x_20451:
        /* <DEDUP_REMOVED lines=8> */
[----:B------:R1:W-:Y:S01]  /*1d60*/  @!P3 STS [R8], R11 ;  /* 0x0000000b0800b388 */ /* 0x0003e20000000800 */
[----:B------:R-:W-:Y:S01]  /*1d70*/  BAR.SYNC.DEFER_BLOCKING 0x0 ;  /* 0x0000000000007b1d */ /* 0x000fe20000010000 */
[C---:B------:R-:W-:Y:S01]  /*1d80*/  ISETP.GT.U32.AND P2, PT, R15.reuse, 0x3, PT ;  /* 0x000000030f00780c */ /* 0x040fe20003f44070 */
[----:B-1----:R-:W-:Y:S01]  /*1d90*/  IMAD.MOV.U32 R11, RZ, RZ, -0x800001 ;  /* 0xff7fffffff0b7424 */ /* 0x002fe200078e00ff */
        /* <DEDUP_REMOVED lines=29> */
.L_x_20404:
        /* <DEDUP_REMOVED lines=11> */
.L_x_20403:
[----:B------:R-:W-:Y:S05]  /*2020*/  BSYNC.RECONVERGENT B1 ;  /* 0x0000000000017941 */ /* 0x000fea0003800200 */
.L_x_20402:
        /* <DEDUP_REMOVED lines=12> */
.L_x_20407:
        /* <DEDUP_REMOVED lines=98> */
[----:B-1----:R-:W-:Y:S01]  /*2710*/  IADD3 R13, PT, PT, R13, 0x2000, RZ ;  /* 0x000020000d0d7810 */ /* 0x002fe20007ffe0ff */
[----:B------:R-:W-:Y:S06]  /*2720*/  @!P4 BRA `(.L_x_20407) ;  /* 0xfffffff80070c947 */ /* 0x000fec000383ffff */
.L_x_20406:
[----:B------:R-:W-:Y:S05]  /*2730*/  BSYNC.RECONVERGENT B1 ;  /* 0x0000000000017941 */ /* 0x000fea0003800200 */
.L_x_20405:
        /* <DEDUP_REMOVED lines=55> */
.L_x_20409:
[----:B------:R-:W-:Y:S05]  /*2ab0*/  BSYNC.RECONVERGENT B1 ;  /* 0x0000000000017941 */ /* 0x000fea0003800200 */
.L_x_20408:
        /* <DEDUP_REMOVED lines=26> */
.L_x_20401:
[----:B------:R-:W-:Y:S05]  /*2c60*/  BSYNC.RECONVERGENT B0 ;  /* 0x0000000000007941 */ /* 0x000fea0003800200 */
.L_x_20400:
        /* <DEDUP_REMOVED lines=23> */
[C---:B------:R-:W-:Y:S01]  /*2de0*/  IMAD.IADD R10, R9.reuse, 0x1, -R2 ;  /* 0x00000001090a7824 */ /* 0x040fe200078e0a02 */
        /* <DEDUP_REMOVED lines=16> */
.L_x_20414:
[----:B------:R-:W1:Y:S01]  /*2ef0*/  LDS R9, [R12] ;  /* 0x000000000c097984 */ /* 0x000e620000000800 */
[----:B------:R-:W-:-:S04]  /*2f00*/  IADD3 R13, PT, PT, R13, 0x1, RZ ;  /* 0x000000010d0d7810 */ /* 0x000fc80007ffe0ff */
[----:B------:R-:W-:Y:S01]  /*2f10*/  ISETP.NE.AND P0, PT, R13, RZ, PT ;  /* 0x000000ff0d00720c */ /* 0x000fe20003f05270 */
[----:B-1----:R-:W-:-:S05]  /*2f20*/  FMUL.FTZ R9, R9, R8 ;  /* 0x0000000809097220 */ /* 0x002fca0000410000 */
[----:B------:R1:W-:Y:S02]  /*2f30*/  STS [R12], R9 ;  /* 0x000000090c007388 */ /* 0x0003e40000000800 */
[----:B-1----:R-:W-:-:S05]  /*2f40*/  VIADD R12, R12, 0x200 ;  /* 0x000002000c0c7836 */ /* 0x002fca0000000000 */
[----:B------:R-:W-:Y:S05]  /*2f50*/  @P0 BRA `(.L_x_20414) ;  /* 0xfffffffc00e40947 */ /* 0x000fea000383ffff */
.L_x_20413:
[----:B------:R-:W-:Y:S05]  /*2f60*/  BSYNC.RECONVERGENT B1 ;  /* 0x0000000000017941 */ /* 0x000fea0003800200 */
.L_x_20412:
        /* <DEDUP_REMOVED lines=12> */
.L_x_20417:
        /* <DEDUP_REMOVED lines=52> */
.L_x_20416:
[----:B------:R-:W-:Y:S05]  /*3370*/  BSYNC.RECONVERGENT B1 ;  /* 0x0000000000017941 */ /* 0x000fea0003800200 */
.L_x_20415:
        /* <DEDUP_REMOVED lines=31> */
.L_x_20419:
[----:B------:R-:W-:Y:S05]  /*3570*/  BSYNC.RECONVERGENT B1 ;  /* 0x0000000000017941 */ /* 0x000fea0003800200 */
.L_x_20418:
        /* <DEDUP_REMOVED lines=14> */
.L_x_20411:
[----:B------:R-:W-:Y:S05]  /*3660*/  BSYNC.RECONVERGENT B0 ;  /* 0x0000000000007941 */ /* 0x000fea0003800200 */
.L_x_20410:
[----:B------:R-:W-:Y:S01]  /*3670*/  BAR.SYNC.DEFER_BLOCKING 0x0 ;  /* 0x0000000000007b1d */ /* 0x000fe20000010000 */
[----:B------:R-:W-:Y:S02]  /*3680*/  ISETP.NE.AND P0, PT, R0, RZ, PT ;  /* 0x000000ff0000720c */ /* 0x000fe40003f05270 */
[----:B-12---:R-:W-:-:S03]  /*3690*/  MOV R8, UR19 ;  /* 0x0000001300087c02 */ /* 0x006fc60008000f00 */
[----:B------:R-:W1:Y:S01]  /*36a0*/  LDCU UR23, c[0x0][0x3dc] ;  /* 0x00007b80ff1777ac */ /* 0x000e620008000800 */
[----:B------:R-:W-:Y:S01]  /*36b0*/  BSSY.RECONVERGENT B0, `(.L_x_20420) ;  /* 0x0000016000007945 */ /* 0x000fe20003800200 */
[----:B------:R-:W-:Y:S01]  /*36c0*/  IMAD R19, R8, 0x40, R3 ;  /* 0x0000004008137824 */ /* 0x000fe200078e0203 */
[----:B------:R-:W2:Y:S04]  /*36d0*/  LDCU.64 UR24, c[0x0][0x3a8] ;  /* 0x00007500ff1877ac */ /* 0x000ea80008000a00 */
[----:B------:R-:W-:Y:S01]  /*36e0*/  ISETP.GE.U32.AND P1, PT, R19, UR8, PT ;  /* 0x0000000813007c0c */ /* 0x000fe2000bf26070 */
[----:B------:R-:W-:-:S12]  /*36f0*/  @P0 BRA `(.L_x_20421) ;  /* 0x0000000000440947 */ /* 0x000fd80003800000 */
        /* <DEDUP_REMOVED lines=17> */
.L_x_20421:
[----:B-12---:R-:W-:Y:S05]  /*3810*/  BSYNC.RECONVERGENT B0 ;  /* 0x0000000000007941 */ /* 0x006fea0003800200 */
.L_x_20420:
[----:B------:R-:W-:Y:S01]  /*3820*/  BSSY.RECONVERGENT B1, `(.L_x_20422) ;  /* 0x000016d000017945 */ /* 0x000fe20003800200 */
[----:B------:R-:W-:Y:S01]  /*3830*/  HFMA2 R28, -RZ, RZ, 0, 0 ;  /* 0x00000000ff1c7431 */ /* 0x000fe200000001ff */
[----:B------:R-:W-:Y:S01]  /*3840*/  CS2R R26, SRZ ;  /* 0x00000000001a7805 */ /* 0x000fe2000001ff00 */
[----:B------:R-:W-:Y:S01]  /*3850*/  IMAD.MOV.U32 R25, RZ, RZ, RZ ;  /* 0x000000ffff197224 */ /* 0x000fe200078e00ff */
[----:B------:R-:W-:Y:S06]  /*3860*/  @P1 BRA `(.L_x_20423) ;  /* 0x0000001400a01947 */ /* 0x000fec0003800000 */
[----:B------:R-:W1:Y:S01]  /*3870*/  I2F.RP R10, R14 ;  /* 0x0000000e000a7306 */ /* 0x000e620000209400 */
[----:B------:R-:W2:Y:S01]  /*3880*/  LDCU UR4, c[0x0][0x3c8] ;  /* 0x00007900ff0477ac */ /* 0x000ea20008000800 */
[----:B---3--:R-:W-:Y:S01]  /*3890*/  IMAD.WIDE.U32 R8, R19, 0x4, RZ ;  /* 0x0000000413087825 */ /* 0x008fe200078e00ff */
[----:B------:R-:W-:Y:S02]  /*38a0*/  CS2R R26, SRZ ;  /* 0x00000000001a7805 */ /* 0x000fe4000001ff00 */
[----:B------:R-:W-:Y:S01]  /*38b0*/  MOV R25, RZ ;  /* 0x000000ff00197202 */ /* 0x000fe20000000f00 */
[----:B------:R-:W3:Y:S01]  /*38c0*/  LDCU UR6, c[0x0][0x3fc] ;  /* 0x00007f80ff0677ac */ /* 0x000ee20008000800 */
[----:B------:R-:W-:Y:S02]  /*38d0*/  VIADD R5, R5, 0x120 ;  /* 0x0000012005057836 */ /* 0x000fe40000000000 */
[----:B------:R-:W-:Y:S01]  /*38e0*/  IMAD R2, R3, 0x8, R2 ;  /* 0x0000000803027824 */ /* 0x000fe200078e0202 */
[----:B------:R-:W4:Y:S01]  /*38f0*/  LDCU.64 UR10, c[0x0][0x3b8] ;  /* 0x00007700ff0a77ac */ /* 0x000f220008000a00 */
[----:B------:R-:W-:Y:S01]  /*3900*/  VIADD R21, R19, 0x1 ;  /* 0x0000000113157836 */ /* 0x000fe20000000000 */
[----:B------:R-:W-:Y:S01]  /*3910*/  LEA R4, R4, R5, 0x18 ;  /* 0x0000000504047211 */ /* 0x000fe200078ec0ff */
[----:B------:R-:W-:Y:S01]  /*3920*/  VIADD R20, R2, 0x3 ;  /* 0x0000000302147836 */ /* 0x000fe20000000000 */
[----:B------:R-:W-:Y:S01]  /*3930*/  UIADD3 UR5, UPT, UPT, UR22, 0x7, URZ ;  /* 0x0000000716057890 */ /* 0x000fe2000fffe0ff */
[----:B------:R-:W-:Y:S01]  /*3940*/  IMAD.MOV.U32 R28, RZ, RZ, RZ ;  /* 0x000000ffff1c7224 */ /* 0x000fe200078e00ff */
[----:B-1----:R-:W0:Y:S01]  /*3950*/  MUFU.RCP R10, R10 ;  /* 0x0000000a000a7308 */ /* 0x002e220000001000 */
[----:B------:R-:W-:Y:S01]  /*3960*/  IMAD R3, R3, 0x20, R4 ;  /* 0x0000002003037824 */ /* 0x000fe200078e0204 */
[----:B------:R-:W-:-:S02]  /*3970*/  USHF.R.U32.HI UR5, URZ, 0x3, UR5 ;  /* 0x00000003ff057899 */ /* 0x000fc40008011605 */
[----:B--2---:R-:W-:Y:S01]  /*3980*/  UIMAD UR4, UR17, UR4, URZ ;  /* 0x00000004110472a4 */ /* 0x004fe2000f8e02ff */
[----:B------:R-:W-:Y:S02]  /*3990*/  VIADD R17, R3, 0x10 ;  /* 0x0000001003117836 */ /* 0x000fe40000000000 */
[----:B---3--:R-:W-:Y:S01]  /*39a0*/  IMAD.U32 R18, RZ, RZ, UR6 ;  /* 0x00000006ff127e24 */ /* 0x008fe2000f8e00ff */
[----:B------:R-:W-:Y:S02]  /*39b0*/  IADD3 R19, PT, PT, R19, -UR5, RZ ;  /* 0x8000000513137c10 */ /* 0x000fe4000fffe0ff */
[----:B------:R-:W-:Y:S02]  /*39c0*/  MOV R11, UR4 ;  /* 0x00000004000b7c02 */ /* 0x000fe40008000f00 */
[----:B------:R-:W-:-:S03]  /*39d0*/  IADD3 R18, PT, PT, -R18, UR16, RZ ;  /* 0x0000001012127c10 */ /* 0x000fc6000fffe1ff */
[----:B------:R-:W1:Y:S01]  /*39e0*/  LDCU UR4, c[0x0][0x3e0] ;  /* 0x00007c00ff0477ac */ /* 0x000e620008000800 */
[----:B------:R-:W-:-:S04]  /*39f0*/  IMAD.WIDE R8, R11, 0x4, R8 ;  /* 0x000000040b087825 */ /* 0x000fc800078e0208 */
[----:B0-----:R-:W-:Y:S01]  /*3a00*/  VIADD R6, R10, 0xffffffe ;  /* 0x0ffffffe0a067836 */ /* 0x001fe20000000000 */
[----:B----4-:R-:W-:-:S03]  /*3a10*/  IADD3 R24, P0, PT, R8, UR10, RZ ;  /* 0x0000000a08187c10 */ /* 0x010fc6000ff1e0ff */
[----:B------:R0:W2:Y:S01]  /*3a20*/  F2I.FTZ.U32.TRUNC.NTZ R7, R6 ;  /* 0x0000000600077305 */ /* 0x0000a2000021f000 */
[----:B------:R-:W-:Y:S01]  /*3a30*/  IADD3.X R23, PT, PT, R9, UR11, RZ, P0, !PT ;  /* 0x0000000b09177c10 */ /* 0x000fe200087fe4ff */
[----:B-1----:R-:W-:Y:S01]  /*3a40*/  UIMAD UR4, UR15, UR4, URZ ;  /* 0x000000040f0472a4 */ /* 0x002fe2000f8e02ff */
[----:B0-----:R-:W-:-:S03]  /*3a50*/  MOV R6, RZ ;  /* 0x000000ff00067202 */ /* 0x001fc60000000f00 */
[----:B------:R-:W-:Y:S01]  /*3a60*/  USHF.R.S32.HI UR6, URZ, 0x1f, UR4 ;  /* 0x0000001fff067899 */ /* 0x000fe20008011404 */
[----:B--2---:R-:W-:Y:S02]  /*3a70*/  IMAD.MOV R12, RZ, RZ, -R7 ;  /* 0x000000ffff0c7224 */ /* 0x004fe400078e0a07 */
[----:B------:R-:W-:-:S03]  /*3a80*/  IMAD.U32 R2, RZ, RZ, UR4 ;  /* 0x00000004ff027e24 */ /* 0x000fc6000f8e00ff */
[----:B------:R-:W-:Y:S02]  /*3a90*/  MOV R3, UR6 ;  /* 0x0000000600037c02 */ /* 0x000fe40008000f00 */
[----:B------:R-:W-:-:S05]  /*3aa0*/  MOV R5, R12 ;  /* 0x0000000c00057202 */ /* 0x000fca0000000f00 */
[----:B------:R-:W-:-:S04]  /*3ab0*/  IMAD R5, R5, R14, RZ ;  /* 0x0000000e05057224 */ /* 0x000fc800078e02ff */
[----:B------:R-:W-:-:S07]  /*3ac0*/  IMAD.HI.U32 R22, R7, R5, R6 ;  /* 0x0000000507167227 */ /* 0x000fce00078e0006 */
.L_x_20434:
        /* <DEDUP_REMOVED lines=48> */
[----:B------:R-:W0:Y:S04]  /*3dd0*/  LDS.128 R8, [R17+-0x10] ;  /* 0xfffff00011087984 */ /* 0x000e280000000c00 */
[----:B------:R-:W2:Y:S04]  /*3de0*/  LDG.E.CONSTANT R13, desc[UR12][R30.64] ;  /* 0x0000000c1e0d7981 */ /* 0x000ea8000c1e9900 */
        /* <DEDUP_REMOVED lines=33> */
[C---:B------:R-:W-:Y:S02]  /*4000*/  PRMT R31, R33.reuse, 0x7632, R31 ;  /* 0x00007632211f7816 */ /* 0x040fe4000000001f */
[----:B------:R-:W-:Y:S02]  /*4010*/  SEL R32, R33, RZ, !P1 ;  /* 0x000000ff21207207 */ /* 0x000fe40004800000 */
[C---:B------:R-:W-:Y:S02]  /*4020*/  PRMT R33, R30.reuse, 0x7632, R33 ;  /* 0x000076321e217816 */ /* 0x040fe40000000021 */
        /* <DEDUP_REMOVED lines=8> */
.L_x_20427:
[----:B------:R-:W-:Y:S05]  /*40b0*/  BSYNC.RECONVERGENT B2 ;  /* 0x0000000000027941 */ /* 0x000fea0003800200 */
.L_x_20426:
[----:B------:R-:W-:Y:S01]  /*40c0*/  F2FP.BF16.F32.PACK_AB R31, R11, R10 ;  /* 0x0000000a0b1f723e */ /* 0x000fe200000010ff */
[----:B-----5:R-:W-:Y:S01]  /*40d0*/  HMUL2.BF16_V2 R33, R8, R33 ;  /* 0x0000002108217232 */ /* 0x020fe20000200000 */
[----:B------:R-:W-:Y:S02]  /*40e0*/  F2FP.BF16.F32.PACK_AB R5, R5, R4 ;  /* 0x000000040505723e */ /* 0x000fe400000010ff */
[----:B------:R-:W-:Y:S02]  /*40f0*/  MOV R4, R31 ;  /* 0x0000001f00047202 */ /* 0x000fe40000000f00 */
[C---:B------:R-:W-:Y:S01]  /*4100*/  PRMT R10, R33.reuse, 0x7610, R10 ;  /* 0x00007610210a7816 */ /* 0x040fe2000000000a */
[----:B------:R-:W-:Y:S01]  /*4110*/  HMUL2.BF16_V2 R30, R5, R30 ;  /* 0x0000001e051e7232 */ /* 0x000fe20000200000 */
[----:B------:R-:W-:Y:S01]  /*4120*/  PRMT R11, R33, 0x7632, R11 ;  /* 0x00007632210b7816 */ /* 0x000fe2000000000b */
[----:B------:R-:W-:Y:S02]  /*4130*/  HFMA2.BF16_V2 R31, R4, R29, -RZ ;  /* 0x0000001d041f7231 */ /* 0x000fe400003000ff */
[----:B------:R-:W-:Y:S01]  /*4140*/  IMAD.U32 R10, R10, 0x10000, RZ ;  /* 0x000100000a0a7824 */ /* 0x000fe200078e00ff */
[----:B------:R-:W-:Y:S01]  /*4150*/  SHF.L.U32 R29, R11, 0x10, RZ ;  /* 0x000000100b1d7819 */ /* 0x000fe200000006ff */
[----:B------:R0:W5:Y:S04]  /*4160*/  LDG.E.CONSTANT R33, desc[UR12][R12.64+0x200] ;  /* 0x0002000c0c217981 */ /* 0x000168000c1e9900 */
[----:B------:R-:W-:Y:S01]  /*4170*/  FADD.FTZ R10, R10, R29 ;  /* 0x0000001d0a0a7221 */ /* 0x000fe20000010000 */
[----:B------:R-:W-:-:S02]  /*4180*/  PRMT R11, R31, 0x7610, R11 ;  /* 0x000076101f0b7816 */ /* 0x000fc4000000000b */
[----:B------:R-:W-:Y:S02]  /*4190*/  PRMT R29, R31, 0x7632, R29 ;  /* 0x000076321f1d7816 */ /* 0x000fe4000000001d */
[C---:B------:R-:W-:Y:S01]  /*41a0*/  PRMT R31, R30.reuse, 0x7632, R31 ;  /* 0x000076321e1f7816 */ /* 0x040fe2000000001f */
[----:B------:R-:W-:Y:S01]  /*41b0*/  IMAD.U32 R11, R11, 0x10000, RZ ;  /* 0x000100000b0b7824 */ /* 0x000fe200078e00ff */
[----:B------:R-:W-:Y:S01]  /*41c0*/  SHF.L.U32 R32, R29, 0x10, RZ ;  /* 0x000000101d207819 */ /* 0x000fe200000006ff */
[----:B------:R-:W-:Y:S01]  /*41d0*/  IMAD.U32 R30, R30, 0x10000, RZ ;  /* 0x000100001e1e7824 */ /* 0x000fe200078e00ff */
[----:B------:R-:W-:-:S03]  /*41e0*/  SHF.L.U32 R31, R31, 0x10, RZ ;  /* 0x000000101f1f7819 */ /* 0x000fc600000006ff */
[----:B------:R-:W-:Y:S01]  /*41f0*/  FADD.FTZ R29, R11, R32 ;  /* 0x000000200b1d7221 */ /* 0x000fe20000010000 */
[----:B------:R-:W-:Y:S01]  /*4200*/  F2FP.BF16.F32.PACK_AB R11, R7, R6 ;  /* 0x00000006070b723e */ /* 0x000fe200000010ff */
[----:B------:R-:W-:Y:S02]  /*4210*/  FADD.FTZ R6, R30, R31 ;  /* 0x0000001f1e067221 */ /* 0x000fe40000010000 */
[----:B------:R-:W-:Y:S01]  /*4220*/  FADD.FTZ R7, R10, R29 ;  /* 0x0000001d0a077221 */ /* 0x000fe20000010000 */
[----:B------:R0:W5:Y:S04]  /*4230*/  LDG.E.CONSTANT R30, desc[UR12][R12.64+0x208] ;  /* 0x0002080c0c1e7981 */ /* 0x000168000c1e9900 */
        /* <DEDUP_REMOVED lines=14> */
[----:B------:R-:W-:Y:S01]  /*4320*/  ISETP.GE.AND P3, PT, R31, UR22, PT ;  /* 0x000000161f007c0c */ /* 0x000fe2000bf66270 */
[----:B------:R-:W-:Y:S01]  /*4330*/  VIADD R31, R20, 0x4 ;  /* 0x00000004141f7836 */ /* 0x000fe20000000000 */
[----:B------:R-:W-:Y:S02]  /*4340*/  ISETP.GE.AND P1, PT, R16, UR22, PT ;  /* 0x0000001610007c0c */ /* 0x000fe4000bf26270 */
[----:B------:R-:W-:Y:S02]  /*4350*/  ISETP.GE.AND P4, PT, R32, UR22, PT ;  /* 0x0000001620007c0c */ /* 0x000fe4000bf86270 */
[----:B------:R-:W-:-:S02]  /*4360*/  ISETP.GE.AND P6, PT, R31, UR22, PT ;  /* 0x000000161f007c0c */ /* 0x000fc4000bfc6270 */
[C---:B------:R-:W-:Y:S02]  /*4370*/  IADD3 R32, PT, PT, R20.reuse, 0x3, RZ ;  /* 0x0000000314207810 */ /* 0x040fe40007ffe0ff */
[----:B------:R-:W-:Y:S02]  /*4380*/  IADD3 R31, PT, PT, R20, -0x2, RZ ;  /* 0xfffffffe141f7810 */ /* 0x000fe40007ffe0ff */
[----:B------:R-:W-:Y:S02]  /*4390*/  ISETP.GE.AND P5, PT, R32, UR22, PT ;  /* 0x0000001620007c0c */ /* 0x000fe4000bfa6270 */
[----:B------:R-:W-:Y:S02]  /*43a0*/  ISETP.GE.AND P2, PT, R31, UR22, PT ;  /* 0x000000161f007c0c */ /* 0x000fe4000bf46270 */
[C---:B------:R-:W-:Y:S02]  /*43b0*/  PRMT R31, R33.reuse, 0x7632, R31 ;  /* 0x00007632211f7816 */ /* 0x040fe4000000001f */
[----:B------:R-:W-:-:S02]  /*43c0*/  SEL R32, R33, RZ, !P1 ;  /* 0x000000ff21207207 */ /* 0x000fc40004800000 */
[C---:B------:R-:W-:Y:S02]  /*43d0*/  PRMT R33, R30.reuse, 0x7632, R33 ;  /* 0x000076321e217816 */ /* 0x040fe40000000021 */
        /* <DEDUP_REMOVED lines=8> */
.L_x_20429:
[----:B------:R-:W-:Y:S05]  /*4460*/  BSYNC.RECONVERGENT B2 ;  /* 0x0000000000027941 */ /* 0x000fea0003800200 */
.L_x_20428:
[----:B-----5:R-:W-:Y:S02]  /*4470*/  HMUL2.BF16_V2 R32, R4, R29 ;  /* 0x0000001d04207232 */ /* 0x020fe40000200000 */
[----:B------:R-:W-:Y:S02]  /*4480*/  HFMA2.BF16_V2 R31, R8, R33, -RZ ;  /* 0x00000021081f7231 */ /* 0x000fe400003000ff */
[----:B------:R-:W-:Y:S02]  /*4490*/  HMUL2.BF16_V2 R9, R11, R9 ;  /* 0x000000090b097232 */ /* 0x000fe40000200000 */
[----:B------:R-:W-:Y:S02]  /*44a0*/  HFMA2.BF16_V2 R30, R5, R30, -RZ ;  /* 0x0000001e051e7231 */ /* 0x000fe400003000ff */
[----:B------:R-:W-:Y:S01]  /*44b0*/  FADD.FTZ R6, R7, R6 ;  /* 0x0000000607067221 */ /* 0x000fe20000010000 */
[C---:B------:R-:W-:Y:S01]  /*44c0*/  PRMT R33, R32.reuse, 0x7632, R33 ;  /* 0x0000763220217816 */ /* 0x040fe20000000021 */
[----:B------:R-:W-:-:S03]  /*44d0*/  IMAD.U32 R32, R32, 0x10000, RZ ;  /* 0x0001000020207824 */ /* 0x000fc600078e00ff */
[----:B------:R-:W-:Y:S02]  /*44e0*/  SHF.L.U32 R33, R33, 0x10, RZ ;  /* 0x0000001021217819 */ /* 0x000fe400000006ff */
[C---:B------:R-:W-:Y:S01]  /*44f0*/  PRMT R34, R31.reuse, 0x7632, R34 ;  /* 0x000076321f227816 */ /* 0x040fe20000000022 */
[----:B------:R-:W-:Y:S01]  /*4500*/  IMAD.U32 R31, R31, 0x10000, RZ ;  /* 0x000100001f1f7824 */ /* 0x000fe200078e00ff */
[----:B------:R-:W-:Y:S01]  /*4510*/  PRMT R29, R30, 0x7632, R29 ;  /* 0x000076321e1d7816 */ /* 0x000fe2000000001d */
[----:B------:R-:W-:Y:S01]  /*4520*/  FADD.FTZ R32, R32, R33 ;  /* 0x0000002120207221 */ /* 0x000fe20000010000 */
[----:B------:R-:W-:Y:S01]  /*4530*/  SHF.L.U32 R34, R34, 0x10, RZ ;  /* 0x0000001022227819 */ /* 0x000fe200000006ff */
[----:B------:R-:W-:Y:S01]  /*4540*/  HFMA2.BF16_V2 R33, R11, R10, -RZ ;  /* 0x0000000a0b217231 */ /* 0x000fe200003000ff */
[----:B------:R-:W-:Y:S01]  /*4550*/  SHF.L.U32 R29, R29, 0x10, RZ ;  /* 0x000000101d1d7819 */ /* 0x000fe200000006ff */
[----:B------:R-:W-:Y:S02]  /*4560*/  IMAD.U32 R30, R30, 0x10000, RZ ;  /* 0x000100001e1e7824 */ /* 0x000fe400078e00ff */
[----:B------:R-:W-:-:S02]  /*4570*/  FADD.FTZ R31, R31, R34 ;  /* 0x000000221f1f7221 */ /* 0x000fc40000010000 */
[----:B------:R-:W-:Y:S01]  /*4580*/  FADD.FTZ R29, R30, R29 ;  /* 0x0000001d1e1d7221 */ /* 0x000fe20000010000 */
[----:B------:R-:W-:Y:S01]  /*4590*/  PRMT R30, R9, 0x7632, R30 ;  /* 0x00007632091e7816 */ /* 0x000fe2000000001e */
[--C-:B------:R-:W-:Y:S01]  /*45a0*/  FADD.FTZ R10, R31, R32.reuse ;  /* 0x000000201f0a7221 */ /* 0x100fe20000010000 */
[----:B------:R-:W-:Y:S01]  /*45b0*/  IMAD.U32 R9, R9, 0x10000, RZ ;  /* 0x0001000009097824 */ /* 0x000fe200078e00ff */
[C---:B------:R-:W-:Y:S02]  /*45c0*/  PRMT R31, R33.reuse, 0x7610, R31 ;  /* 0x00007610211f7816 */ /* 0x040fe4000000001f */
[----:B------:R-:W-:Y:S01]  /*45d0*/  PRMT R32, R33, 0x7632, R32 ;  /* 0x0000763221207816 */ /* 0x000fe20000000020 */
[----:B------:R-:W-:Y:S01]  /*45e0*/  FADD.FTZ R10, R10, R29 ;  /* 0x0000001d0a0a7221 */ /* 0x000fe20000010000 */
[----:B------:R-:W-:Y:S01]  /*45f0*/  SHF.L.U32 R30, R30, 0x10, RZ ;  /* 0x000000101e1e7819 */ /* 0x000fe200000006ff */
[----:B------:R-:W-:Y:S01]  /*4600*/  IMAD.U32 R31, R31, 0x10000, RZ ;  /* 0x000100001f1f7824 */ /* 0x000fe200078e00ff */
        /* <DEDUP_REMOVED lines=39> */
.L_x_20431:
[----:B------:R-:W-:Y:S05]  /*4880*/  BSYNC.RECONVERGENT B2 ;  /* 0x0000000000027941 */ /* 0x000fea0003800200 */
.L_x_20430:
[----:B-----5:R-:W-:Y:S02]  /*4890*/  HMUL2.BF16_V2 R31, R8, R31 ;  /* 0x0000001f081f7232 */ /* 0x020fe40000200000 */
[----:B------:R-:W-:Y:S01]  /*48a0*/  HFMA2.BF16_V2 R33, R4, R29, -RZ ;  /* 0x0000001d04217231 */ /* 0x000fe200003000ff */
[----:B------:R3:W5:Y:S01]  /*48b0*/  LDG.E.CONSTANT R35, desc[UR12][R12.64+0x600] ;  /* 0x0006000c0c237981 */ /* 0x000762000c1e9900 */
[----:B------:R-:W-:Y:S01]  /*48c0*/  HFMA2.BF16_V2 R32, R11, R32, -RZ ;  /* 0x000000200b207231 */ /* 0x000fe200003000ff */
[C---:B------:R-:W-:Y:S02]  /*48d0*/  PRMT R29, R31.reuse, 0x7610, R29 ;  /* 0x000076101f1d7816 */ /* 0x040fe4000000001d */
[----:B------:R-:W-:-:S03]  /*48e0*/  PRMT R31, R31, 0x7632, R31 ;  /* 0x000076321f1f7816 */ /* 0x000fc6000000001f */
[----:B------:R-:W-:Y:S01]  /*48f0*/  IMAD.U32 R29, R29, 0x10000, RZ ;  /* 0x000100001d1d7824 */ /* 0x000fe200078e00ff */
[----:B------:R-:W-:Y:S02]  /*4900*/  PRMT R34, R33, 0x7632, R34 ;  /* 0x0000763221227816 */ /* 0x000fe40000000022 */
[----:B------:R-:W-:Y:S01]  /*4910*/  SHF.L.U32 R36, R31, 0x10, RZ ;  /* 0x000000101f247819 */ /* 0x000fe200000006ff */
[----:B------:R-:W-:Y:S01]  /*4920*/  IMAD.U32 R31, R33, 0x10000, RZ ;  /* 0x00010000211f7824 */ /* 0x000fe200078e00ff */
[----:B------:R-:W-:-:S03]  /*4930*/  SHF.L.U32 R33, R34, 0x10, RZ ;  /* 0x0000001022217819 */ /* 0x000fc600000006ff */
[----:B------:R-:W-:Y:S01]  /*4940*/  FADD.FTZ R34, R29, R36 ;  /* 0x000000241d227221 */ /* 0x000fe20000010000 */
[----:B------:R-:W-:Y:S02]  /*4950*/  HMUL2.BF16_V2 R29, R5, R30 ;  /* 0x0000001e051d7232 */ /* 0x000fe40000200000 */
[--C-:B------:R-:W-:Y:S01]  /*4960*/  FADD.FTZ R31, R31, R33.reuse ;  /* 0x000000211f1f7221 */ /* 0x100fe20000010000 */
[C---:B------:R-:W-:Y:S01]  /*4970*/  PRMT R33, R32.reuse, 0x7632, R33 ;  /* 0x0000763220217816 */ /* 0x040fe20000000021 */
[----:B------:R-:W-:Y:S01]  /*4980*/  IMAD.U32 R32, R32, 0x10000, RZ ;  /* 0x0001000020207824 */ /* 0x000fe200078e00ff */
[C---:B------:R-:W-:Y:S01]  /*4990*/  PRMT R30, R29.reuse, 0x7632, R30 ;  /* 0x000076321d1e7816 */ /* 0x040fe2000000001e */
[----:B------:R-:W-:Y:S01]  /*49a0*/  IMAD.U32 R29, R29, 0x10000, RZ ;  /* 0x000100001d1d7824 */ /* 0x000fe200078e00ff */
[----:B------:R-:W-:Y:S01]  /*49b0*/  SHF.L.U32 R33, R33, 0x10, RZ ;  /* 0x0000001021217819 */ /* 0x000fe200000006ff */
[----:B------:R-:W-:Y:S01]  /*49c0*/  FADD.FTZ R31, R34, R31 ;  /* 0x0000001f221f7221 */ /* 0x000fe20000010000 */
[----:B------:R-:W-:Y:S01]  /*49d0*/  SHF.L.U32 R30, R30, 0x10, RZ ;  /* 0x000000101e1e7819 */ /* 0x000fe200000006ff */
[----:B------:R3:W5:Y:S04]  /*49e0*/  LDG.E.CONSTANT R34, desc[UR12][R12.64+0x60c] ;  /* 0x00060c0c0c227981 */ /* 0x000768000c1e9900 */
[----:B------:R-:W-:Y:S01]  /*49f0*/  FADD.FTZ R30, R29, R30 ;  /* 0x0000001e1d1e7221 */ /* 0x000fe20000010000 */
[----:B------:R-:W-:-:S02]  /*4a00*/  FADD.FTZ R29, R32, R33 ;  /* 0x00000021201d7221 */ /* 0x000fc40000010000 */
[----:B------:R3:W5:Y:S04]  /*4a10*/  LDG.E.CONSTANT R33, desc[UR12][R12.64+0x604] ;  /* 0x0006040c0c217981 */ /* 0x000768000c1e9900 */
[----:B------:R3:W5:Y:S01]  /*4a20*/  LDG.E.CONSTANT R32, desc[UR12][R12.64+0x608] ;  /* 0x0006080c0c207981 */ /* 0x000762000c1e9900 */
[----:B------:R-:W-:Y:S04]  /*4a30*/  BSSY.RECONVERGENT B2, `(.L_x_20432) ;  /* 0x0000020000027945 */ /* 0x000fe80003800200 */
[----:B------:R-:W-:Y:S05]  /*4a40*/  @P0 BRA `(.L_x_20433) ;  /* 0x0000000000780947 */ /* 0x000fea0003800000 */
[----:B0123--:R-:W-:Y:S01]  /*4a50*/  VIADD R12, R20, 0xfffffffe ;  /* 0xfffffffe140c7836 */ /* 0x00ffe20000000000 */
        /* <DEDUP_REMOVED lines=24> */
[----:B------:R-:W-:Y:S02]  /*4be0*/  ISETP.GE.AND P0, PT, R12, UR22, PT ;  /* 0x000000160c007c0c */ /* 0x000fe4000bf06270 */
[C---:B------:R-:W-:Y:S02]  /*4bf0*/  PRMT R12, R34.reuse, 0x7632, R12 ;  /* 0x00007632220c7816 */ /* 0x040fe4000000000c */
[----:B------:R-:W-:Y:S02]  /*4c00*/  SEL R34, R34, RZ, !P2 ;  /* 0x000000ff22227207 */ /* 0x000fe40005000000 */
[----:B------:R-:W-:-:S04]  /*4c10*/  SEL R13, R12, RZ, !P0 ;  /* 0x000000ff0c0d7207 */ /* 0x000fc80004000000 */
[----:B------:R-:W-:-:S07]  /*4c20*/  PRMT R34, R34, 0x5410, R13 ;  /* 0x0000541022227816 */ /* 0x000fce000000000d */
.L_x_20433:
[----:B------:R-:W-:Y:S05]  /*4c30*/  BSYNC.RECONVERGENT B2 ;  /* 0x0000000000027941 */ /* 0x000fea0003800200 */
.L_x_20432:
[----:B-----5:R-:W-:Y:S02]  /*4c40*/  HMUL2.BF16_V2 R8, R8, R35 ;  /* 0x0000002308087232 */ /* 0x020fe40000200000 */
[----:B------:R-:W-:Y:S02]  /*4c50*/  HFMA2.BF16_V2 R33, R4, R33, -RZ ;  /* 0x0000002104217231 */ /* 0x000fe400003000ff */
[----:B------:R-:W-:Y:S02]  /*4c60*/  HMUL2.BF16_V2 R32, R5, R32 ;  /* 0x0000002005207232 */ /* 0x000fe40000200000 */
[----:B------:R-:W-:Y:S01]  /*4c70*/  FADD.FTZ R30, R31, R30 ;  /* 0x0000001e1f1e7221 */ /* 0x000fe20000010000 */
[----:B------:R-:W-:Y:S01]  /*4c80*/  FADD.FTZ R9, R6, R9 ;  /* 0x0000000906097221 */ /* 0x000fe20000010000 */
[C---:B0123--:R-:W-:Y:S01]  /*4c90*/  PRMT R12, R8.reuse, 0x7632, R12 ;  /* 0x00007632080c7816 */ /* 0x04ffe2000000000c */
[----:B------:R-:W-:Y:S02]  /*4ca0*/  IMAD.U32 R8, R8, 0x10000, RZ ;  /* 0x0001000008087824 */ /* 0x000fe400078e00ff */
[----:B------:R-:W-:Y:S01]  /*4cb0*/  FADD.FTZ R10, R10, R7 ;  /* 0x000000070a0a7221 */ /* 0x000fe20000010000 */
[----:B------:R-:W-:Y:S01]  /*4cc0*/  FADD.FTZ R29, R30, R29 ;  /* 0x0000001d1e1d7221 */ /* 0x000fe20000010000 */
[----:B------:R-:W-:Y:S01]  /*4cd0*/  SHF.L.U32 R13, R12, 0x10, RZ ;  /* 0x000000100c0d7819 */ /* 0x000fe200000006ff */
[----:B------:R-:W-:Y:S01]  /*4ce0*/  FADD.FTZ R28, R28, R9 ;  /* 0x000000091c1c7221 */ /* 0x000fe20000010000 */
[----:B------:R-:W-:Y:S01]  /*4cf0*/  PRMT R5, R33, 0x7610, R5 ;  /* 0x0000761021057816 */ /* 0x000fe20000000005 */
[----:B------:R-:W-:Y:S01]  /*4d00*/  FADD.FTZ R27, R27, R10 ;  /* 0x0000000a1b1b7221 */ /* 0x000fe20000010000 */
[----:B------:R-:W-:Y:S01]  /*4d10*/  PRMT R12, R32, 0x7632, R12 ;  /* 0x00007632200c7816 */ /* 0x000fe2000000000c */
[----:B------:R-:W-:Y:S01]  /*4d20*/  FADD.FTZ R4, R8, R13 ;  /* 0x0000000d08047221 */ /* 0x000fe20000010000 */
[----:B------:R-:W-:Y:S01]  /*4d30*/  HFMA2.BF16_V2 R13, R11, R34, -RZ ;  /* 0x000000220b0d7231 */ /* 0x000fe200003000ff */
[----:B------:R-:W-:Y:S01]  /*4d40*/  PRMT R8, R33, 0x7632, R8 ;  /* 0x0000763221087816 */ /* 0x000fe20000000008 */
[----:B------:R-:W-:Y:S01]  /*4d50*/  IMAD.U32 R16, R5, 0x10000, RZ ;  /* 0x0001000005107824 */ /* 0x000fe200078e00ff */
[----:B------:R-:W-:Y:S01]  /*4d60*/  PRMT R11, R32, 0x7610, R11 ;  /* 0x00007610200b7816 */ /* 0x000fe2000000000b */
[----:B------:R-:W-:Y:S01]  /*4d70*/  FADD.FTZ R26, R26, R29 ;  /* 0x0000001d1a1a7221 */ /* 0x000fe20000010000 */
[----:B------:R-:W-:-:S02]  /*4d80*/  SHF.L.U32 R33, R8, 0x10, RZ ;  /* 0x0000001008217819 */ /* 0x000fc400000006ff */
[----:B------:R-:W-:Y:S01]  /*4d90*/  SHF.L.U32 R12, R12, 0x10, RZ ;  /* 0x000000100c0c7819 */ /* 0x000fe200000006ff */
[----:B------:R-:W-:Y:S01]  /*4da0*/  IMAD.U32 R11, R11, 0x10000, RZ ;  /* 0x000100000b0b7824 */ /* 0x000fe200078e00ff */
[C---:B------:R-:W-:Y:S01]  /*4db0*/  PRMT R5, R13.reuse, 0x7632, R5 ;  /* 0x000076320d057816 */ /* 0x040fe20000000005 */
[----:B------:R-:W-:Y:S01]  /*4dc0*/  FADD.FTZ R33, R16, R33 ;  /* 0x0000002110217221 */ /* 0x000fe20000010000 */
[----:B------:R-:W-:Y:S02]  /*4dd0*/  IMAD.U32 R13, R13, 0x10000, RZ ;  /* 0x000100000d0d7824 */ /* 0x000fe400078e00ff */
[----:B------:R-:W-:Y:S01]  /*4de0*/  FADD.FTZ R11, R11, R12 ;  /* 0x0000000c0b0b7221 */ /* 0x000fe20000010000 */
[----:B------:R-:W-:Y:S01]  /*4df0*/  SHF.L.U32 R8, R5, 0x10, RZ ;  /* 0x0000001005087819 */ /* 0x000fe200000006ff */
[----:B------:R-:W-:-:S04]  /*4e00*/  FADD.FTZ R4, R4, R33 ;  /* 0x0000002104047221 */ /* 0x000fc80000010000 */
[----:B------:R-:W-:Y:S01]  /*4e10*/  FADD.FTZ R13, R13, R8 ;  /* 0x000000080d0d7221 */ /* 0x000fe20000010000 */
[----:B------:R-:W-:-:S04]  /*4e20*/  FADD.FTZ R4, R4, R11 ;  /* 0x0000000b04047221 */ /* 0x000fc80000010000 */
[----:B------:R-:W-:-:S04]  /*4e30*/  FADD.FTZ R4, R4, R13 ;  /* 0x0000000d04047221 */ /* 0x000fc80000010000 */
[----:B------:R-:W-:-:S07]  /*4e40*/  FADD.FTZ R25, R25, R4 ;  /* 0x0000000419197221 */ /* 0x000fce0000010000 */
.L_x_20425:
[----:B------:R-:W-:Y:S05]  /*4e50*/  BSYNC.RECONVERGENT B0 ;  /* 0x0000000000007941 */ /* 0x000fea0003800200 */
.L_x_20424:
[C---:B------:R-:W-:Y:S01]  /*4e60*/  VIADD R4, R21.reuse, 0x3 ;  /* 0x0000000315047836 */ /* 0x040fe20000000000 */
        /* <DEDUP_REMOVED lines=8> */
.L_x_20423:
[----:B------:R-:W-:Y:S05]  /*4ef0*/  BSYNC.RECONVERGENT B1 ;  /* 0x0000000000017941 */ /* 0x000fea0003800200 */
.L_x_20422:
[C---:B------:R-:W-:Y:S01]  /*4f00*/  LOP3.LUT R2, R0.reuse, 0x3c0, RZ, 0xc0, !PT ;  /* 0x000003c000027812 */ /* 0x040fe200078ec0ff */
[----:B------:R-:W-:Y:S01]  /*4f10*/  BAR.SYNC.DEFER_BLOCKING 0x0 ;  /* 0x0000000000007b1d */ /* 0x000fe20000010000 */
[----:B------:R-:W-:Y:S02]  /*4f20*/  LOP3.LUT R3, R0, 0x3e0, RZ, 0xc0, !PT ;  /* 0x000003e000037812 */ /* 0x000fe400078ec0ff */
[----:B------:R-:W-:Y:S02]  /*4f30*/  ISETP.NE.AND P0, PT, R2, 0x40, PT ;  /* 0x000000400200780c */ /* 0x000fe40003f05270 */
[----:B------:R-:W-:Y:S01]  /*4f40*/  ISETP.NE.AND P1, PT, R3, 0x20, PT ;  /* 0x000000200300780c */ /* 0x000fe20003f25270 */
[----:B------:R-:W-:Y:S01]  /*4f50*/  BSSY.RECONVERGENT B0, `(.L_x_20435) ;  /* 0x0000010000007945 */ /* 0x000fe20003800200 */
[----:B---3--:R-:W-:Y:S02]  /*4f60*/  LOP3.LUT R8, R0, 0x1f, RZ, 0xc0, !PT ;  /* 0x0000001f00087812 */ /* 0x008fe400078ec0ff */
[----:B------:R-:W-:-:S02]  /*4f70*/  SHF.R.U32.HI R3, RZ, 0x5, R0 ;  /* 0x00000005ff037819 */ /* 0x000fc40000011600 */
[C---:B------:R-:W-:Y:S02]  /*4f80*/  ISETP.GT.U32.AND P3, PT, R0.reuse, 0x3f, PT ;  /* 0x0000003f0000780c */ /* 0x040fe40003f64070 */
[----:B------:R-:W-:Y:S01]  /*4f90*/  ISETP.GT.U32.AND P2, PT, R0, 0x1f, PT ;  /* 0x0000001f0000780c */ /* 0x000fe20003f44070 */
[----:B------:R-:W-:Y:S02]  /*4fa0*/  IMAD R2, R3, 0x80, R8 ;  /* 0x0000008003027824 */ /* 0x000fe400078e0208 */
[----:B------:R-:W-:Y:S10]  /*4fb0*/  @P0 BRA `(.L_x_20436) ;  /* 0x0000000000240947 */ /* 0x000ff40003800000 */
        /* <DEDUP_REMOVED lines=9> */
.L_x_20436:
[----:B------:R-:W-:Y:S05]  /*5050*/  BSYNC.RECONVERGENT B0 ;  /* 0x0000000000007941 */ /* 0x000fea0003800200 */
.L_x_20435:
        /* <DEDUP_REMOVED lines=8> */
[----:B-1----:R-:W1:Y:S04]  /*50e0*/  LDS R3, [R7] ;  /* 0x0000000007037984 */ /* 0x002e680000000800 */
[----:B------:R-:W2:Y:S04]  /*50f0*/  LDS R4, [R7+0x80] ;  /* 0x0000800007047984 */ /* 0x000ea80000000800 */
[----:B------:R-:W3:Y:S04]  /*5100*/  LDS R5, [R7+0x100] ;  /* 0x0001000007057984 */ /* 0x000ee80000000800 */
[----:B0-----:R-:W0:Y:S01]  /*5110*/  LDS R6, [R7+0x180] ;  /* 0x0001800007067984 */ /* 0x001e220000000800 */
[----:B-1----:R-:W-:Y:S01]  /*5120*/  FADD.FTZ R28, R3, R28 ;  /* 0x0000001c031c7221 */ /* 0x002fe20000010000 */
[----:B--2---:R-:W-:Y:S01]  /*5130*/  FADD.FTZ R27, R4, R27 ;  /* 0x0000001b041b7221 */ /* 0x004fe20000010000 */
[----:B---3--:R-:W-:Y:S01]  /*5140*/  FADD.FTZ R26, R5, R26 ;  /* 0x0000001a051a7221 */ /* 0x008fe20000010000 */
[----:B0-----:R-:W-:-:S07]  /*5150*/  FADD.FTZ R25, R6, R25 ;  /* 0x0000001906197221 */ /* 0x001fce0000010000 */
.L_x_20438:
[----:B------:R-:W-:Y:S05]  /*5160*/  BSYNC.RECONVERGENT B0 ;  /* 0x0000000000007941 */ /* 0x000fea0003800200 */
.L_x_20437:
[----:B------:R-:W-:Y:S06]  /*5170*/  BAR.SYNC.DEFER_BLOCKING 0x0 ;  /* 0x0000000000007b1d */ /* 0x000fec0000010000 */
[----:B------:R-:W-:Y:S04]  /*5180*/  BSSY.RECONVERGENT B0, `(.L_x_20439) ;  /* 0x000000b000007945 */ /* 0x000fe80003800200 */
[----:B------:R-:W-:Y:S05]  /*5190*/  @P1 BRA `(.L_x_20440) ;  /* 0x0000000000241947 */ /* 0x000fea0003800000 */
[----:B------:R-:W2:Y:S01]  /*51a0*/  S2UR UR5, SR_CgaCtaId ;  /* 0x00000000000579c3 */ /* 0x000ea20000008800 */
[----:B------:R-:W-:Y:S02]  /*51b0*/  UMOV UR4, 0x400 ;  /* 0x0000040000047882 */ /* 0x000fe40000000000 */
[----:B------:R-:W-:-:S04]  /*51c0*/  UIADD3 UR4, UPT, UPT, UR4, 0x120, URZ ;  /* 0x0000012004047890 */ /* 0x000fc8000fffe0ff */
[----:B--2---:R-:W-:-:S06]  /*51d0*/  ULEA UR4, UR5, UR4, 0x18 ;  /* 0x0000000405047291 */ /* 0x004fcc000f8ec0ff */
[----:B-1----:R-:W-:-:S05]  /*51e0*/  LEA R3, R8, UR4, 0x2 ;  /* 0x0000000408037c11 */ /* 0x002fca000f8e10ff */
[----:B------:R2:W-:Y:S04]  /*51f0*/  STS [R3], R28 ;  /* 0x0000001c03007388 */ /* 0x0005e80000000800 */
[----:B------:R2:W-:Y:S04]  /*5200*/  STS [R3+0x80], R27 ;  /* 0x0000801b03007388 */ /* 0x0005e80000000800 */
[----:B------:R2:W-:Y:S04]  /*5210*/  STS [R3+0x100], R26 ;  /* 0x0001001a03007388 */ /* 0x0005e80000000800 */
[----:B------:R2:W-:Y:S02]  /*5220*/  STS [R3+0x180], R25 ;  /* 0x0001801903007388 */ /* 0x0005e40000000800 */
.L_x_20440:
[----:B------:R-:W-:Y:S05]  /*5230*/  BSYNC.RECONVERGENT B0 ;  /* 0x0000000000007941 */ /* 0x000fea0003800200 */
.L_x_20439:
        /* <DEDUP_REMOVED lines=8> */
[----:B------:R-:W0:Y:S04]  /*52c0*/  LDS R2, [R6] ;  /* 0x0000000006027984 */ /* 0x000e280000000800 */
[----:B-12---:R-:W1:Y:S04]  /*52d0*/  LDS R3, [R6+0x80] ;  /* 0x0000800006037984 */ /* 0x006e680000000800 */
[----:B------:R-:W2:Y:S04]  /*52e0*/  LDS R4, [R6+0x100] ;  /* 0x0001000006047984 */ /* 0x000ea80000000800 */
[----:B------:R-:W3:Y:S01]  /*52f0*/  LDS R5, [R6+0x180] ;  /* 0x0001800006057984 */ /* 0x000ee20000000800 */
[----:B0-----:R-:W-:Y:S01]  /*5300*/  FADD.FTZ R28, R2, R28 ;  /* 0x0000001c021c7221 */ /* 0x001fe20000010000 */
[----:B-1----:R-:W-:Y:S01]  /*5310*/  FADD.FTZ R27, R3, R27 ;  /* 0x0000001b031b7221 */ /* 0x002fe20000010000 */
[----:B--2---:R-:W-:Y:S01]  /*5320*/  FADD.FTZ R26, R4, R26 ;  /* 0x0000001a041a7221 */ /* 0x004fe20000010000 */
[----:B---3--:R-:W-:-:S07]  /*5330*/  FADD.FTZ R25, R5, R25 ;  /* 0x0000001905197221 */ /* 0x008fce0000010000 */
.L_x_20442:
[----:B------:R-:W-:Y:S05]  /*5340*/  BSYNC.RECONVERGENT B0 ;  /* 0x0000000000007941 */ /* 0x000fea0003800200 */
.L_x_20441:
[----:B------:R-:W-:Y:S06]  /*5350*/  BAR.SYNC.DEFER_BLOCKING 0x0 ;  /* 0x0000000000007b1d */ /* 0x000fec0000010000 */
[----:B------:R-:W-:Y:S05]  /*5360*/  @P2 EXIT ;  /* 0x000000000000294d */ /* 0x000fea0003800000 */
[----:B------:R-:W-:Y:S01]  /*5370*/  UIMAD UR5, UR17, UR21, UR18 ;  /* 0x00000015110572a4 */ /* 0x000fe2000f8e0212 */
[----:B------:R-:W-:Y:S01]  /*5380*/  F2FP.BF16.F32.PACK_AB R4, R25, R26 ;  /* 0x0000001a1904723e */ /* 0x000fe200000010ff */
[----:B------:R-:W-:Y:S01]  /*5390*/  USHF.L.U32 UR4, UR19, 0x7, URZ ;  /* 0x0000000713047899 */ /* 0x000fe200080006ff */
[----:B------:R-:W3:Y:S01]  /*53a0*/  LDCU.64 UR6, c[0x0][0x390] ;  /* 0x00007200ff0677ac */ /* 0x000ee20008000a00 */
[----:B------:R-:W-:-:S04]  /*53b0*/  UIMAD UR5, UR5, UR20, URZ ;  /* 0x00000014050572a4 */ /* 0x000fc8000f8e02ff */
[----:B------:R-:W-:-:S06]  /*53c0*/  ULEA UR4, UP0, UR5, UR4, 0x7 ;  /* 0x0000000405047291 */ /* 0x000fcc000f8038ff */
[----:B-12---:R-:W-:Y:S01]  /*53d0*/  MOV R3, UR4 ;  /* 0x0000000400037c02 */ /* 0x006fe20008000f00 */
[----:B------:R-:W-:-:S03]  /*53e0*/  UIADD3.X UR4, UPT, UPT, URZ, URZ, URZ, UP0, !UPT ;  /* 0x000000ffff047290 */ /* 0x000fc600087fe4ff */
[----:B------:R-:W-:Y:S02]  /*53f0*/  LOP3.LUT R3, R3, 0x1f, R0, 0xf8, !PT ;  /* 0x0000001f03037812 */ /* 0x000fe400078ef800 */
[----:B------:R-:W-:Y:S01]  /*5400*/  F2FP.BF16.F32.PACK_AB R0, R27, R28 ;  /* 0x0000001c1b00723e */ /* 0x000fe200000010ff */
[----:B0-----:R-:W-:Y:S01]  /*5410*/  IMAD.U32 R6, RZ, RZ, UR4 ;  /* 0x00000004ff067e24 */ /* 0x001fe2000f8e00ff */
[C---:B---3--:R-:W-:Y:S02]  /*5420*/  LEA R2, P0, R3.reuse, UR6, 0x1 ;  /* 0x0000000603027c11 */ /* 0x048fe4000f8008ff */
[----:B------:R-:W-:Y:S02]  /*5430*/  PRMT R5, R0, 0x7632, R5 ;  /* 0x0000763200057816 */ /* 0x000fe40000000005 */
[--C-:B------:R-:W-:Y:S02]  /*5440*/  LEA.HI.X R3, R3, UR7, R6.reuse, 0x1, P0 ;  /* 0x0000000703037c11 */ /* 0x100fe400080f0c06 */
[----:B------:R-:W-:-:S03]  /*5450*/  PRMT R6, R4, 0x7632, R6 ;  /* 0x0000763204067816 */ /* 0x000fc60000000006 */
[----:B------:R-:W-:Y:S04]  /*5460*/  STG.E.U16 desc[UR12][R2.64], R0 ;  /* 0x0000000002007986 */ /* 0x000fe8000c10150c */
[----:B------:R-:W-:Y:S04]  /*5470*/  STG.E.U16 desc[UR12][R2.64+0x40], R5 ;  /* 0x0000400502007986 */ /* 0x000fe8000c10150c */
[----:B------:R-:W-:Y:S04]  /*5480*/  STG.E.U16 desc[UR12][R2.64+0x80], R4 ;  /* 0x0000800402007986 */ /* 0x000fe8000c10150c */
[----:B------:R-:W-:Y:S01]  /*5490*/  STG.E.U16 desc[UR12][R2.64+0xc0], R6 ;  /* 0x0000c00602007986 */ /* 0x000fe2000c10150c */
[----:B------:R-:W-:Y:S05]  /*54a0*/  EXIT ;  /* 0x000000000000794d */ /* 0x000fea0003800000 */
.L_x_20397:
        /* <DEDUP_REMOVED lines=8> */
.L_x_20444:
[----:B------:R-:W-:Y:S05]  /*5530*/  BSYNC B2 ;  /* 0x0000000000027941 */ /* 0x000fea0003800000 */
.L_x_20443:
[----:B------:R-:W-:Y:S01]  /*5540*/  MOV R5, R4 ;  /* 0x0000000400057202 */ /* 0x000fe20000000f00 */
[----:B------:R-:W-:Y:S02]  /*5550*/  HFMA2 R13, -RZ, RZ, 0, 1.847743988037109375e-06 ;  /* 0x0000001fff0d7431 */ /* 0x000fe400000001ff */
[----:B------:R-:W-:Y:S02]  /*5560*/  IMAD.MOV.U32 R10, RZ, RZ, 0x1 ;  /* 0x00000001ff0a7424 */ /* 0x000fe400078e00ff */
[----:B------:R-:W-:Y:S02]  /*5570*/  IMAD.MOV.U32 R8, RZ, RZ, -0x1 ;  /* 0xffffffffff087424 */ /* 0x000fe400078e00ff */
[----:B------:R-:W-:-:S07]  /*5580*/  FADD.FTZ R5, R6, R5 ;  /* 0x0000000506057221 */ /* 0x000fce0000010000 */
[----:B------:R-:W-:Y:S05]  /*5590*/  WARPSYNC.COLLECTIVE R8, `(.L_x_20445) ;  /* 0x0000000008087348 */ /* 0x000fea0003c00000 */
[----:B------:R0:W1:Y:S02]  /*55a0*/  SHFL.BFLY P2, R4, R5, R10, R13 ;  /* 0x0c00000a05047389 */ /* 0x000064000004000d */
[----:B01----:R-:W-:Y:S05]  /*55b0*/  ENDCOLLECTIVE ;  /* 0x000000000000791b */ /* 0x003fea0003800000 */
.L_x_20445:
[----:B------:R-:W-:Y:S05]  /*55c0*/  BRA `(.L_x_20446) ;  /* 0xffffffc400247947 */ /* 0x000fea000383ffff */
.L_x_20399:
        /* <DEDUP_REMOVED lines=8> */
.L_x_20448:
[----:B------:R-:W-:Y:S05]  /*5650*/  BSYNC B0 ;  /* 0x0000000000007941 */ /* 0x000fea0003800000 */
.L_x_20447:
        /* <DEDUP_REMOVED lines=8> */
.L_x_20449:
[----:B------:R-:W-:Y:S01]  /*56e0*/  IMAD.MOV.U32 R10, RZ, RZ, 0x4 ;  /* 0x00000004ff0a7424 */ /* 0x000fe200078e00ff */
[----:B------:R-:W-:-:S04]  /*56f0*/  FMNMX.FTZ R6, R5, R4, !PT ;  /* 0x0000000405067209 */ /* 0x000fc80007810000 */
[----:B------:R-:W-:-:S07]  /*5700*/  MOV R5, R6 ;  /* 0x0000000600057202 */ /* 0x000fce0000000f00 */
[----:B------:R-:W-:Y:S05]  /*5710*/  WARPSYNC.COLLECTIVE R8, `(.L_x_20450) ;  /* 0x0000000008087348 */ /* 0x000fea0003c00000 */
[----:B------:R0:W1:Y:S02]  /*5720*/  SHFL.BFLY P2, R4, R5, R10, R13 ;  /* 0x0c00000a05047389 */ /* 0x000064000004000d */
[----:B01----:R-:W-:Y:S05]  /*5730*/  ENDCOLLECTIVE ;  /* 0x000000000000791b */ /* 0x003fea0003800000 */
.L_x_20450:
[----:B------:R-:W-:Y:S01]  /*5740*/  MOV R11, R4 ;  /* 0x00000004000b7202 */ /* 0x000fe20000000f00 */
[----:B------:R-:W-:Y:S06]  /*5750*/  BRA `(.L_x_20451) ;  /* 0xffffffc400607947 */ /* 0x000fec000383ffff */
.L_x_20452:
        /* <DEDUP_REMOVED lines=10> */
.L_x_27619:


//--------------------- .text._ZN4vllm32paged_attention_v2_reduce_kernelI13__nv_bfloat16Li120ELi128ELi512EEEvPT_PKfS5_PKS2_PKii --------------------------
	.section	.text._ZN4vllm32paged_attention_v2_reduce_kernelI13__nv_bfloat16Li120ELi128ELi512EEEvPT_PKfS5_PKS2_PKii,"ax",@progbits
	.align	128
        .global         _ZN4vllm32paged_attention_v2_reduce_kernelI13__nv_bfloat16Li120ELi128ELi512EEEvPT_PKfS5_PKS2_PKii
        .type           _ZN4vllm32paged_attention_v2_reduce_kernelI13__nv_bfloat16Li120ELi128ELi512EEEvPT_PKfS5_PKS2_PKii,@function
        .size           _ZN4vllm32paged_attention_v2_reduce_kernelI13__nv_bfloat16Li120ELi128ELi512EEEvPT_PKfS5_PKS2_PKii,(.L_x_27620 - _ZN4vllm32paged_attention_v2_reduce_kernelI13__nv_bfloat16Li120ELi128ELi512EEEvPT_PKfS5_PKS2_PKii)
        .other          _ZN4vllm32paged_attention_v2_reduce_kernelI13__nv_bfloat16Li120ELi128ELi512EEEvPT_PKfS5_PKS2_PKii,@"STO_CUDA_ENTRY STV_DEFAULT"
_ZN4vllm32paged_attention_v2_reduce_kernelI13__nv_bfloat16Li120ELi128ELi512EEEvPT_PKfS5_PKS2_PKii:
.text._ZN4vllm32paged_attention_v2_reduce_kernelI13__nv_bfloat16Li120ELi128ELi512EEEvPT_PKfS5_PKS2_PKii:
        /* <DEDUP_REMOVED lines=30> */
[----:B------:R-:W-:Y:S02]  /*01e0*/  IADD3 R3, PT, PT, R11, R10, RZ ;  /* 0x0000000a0b037210 */ /* 0x000fe40007ffe0ff */
[----:B------:R-:W-:Y:S02]  /*01f0*/  ISETP.NE.U32.AND P2, PT, R10, RZ, PT ;  /* 0x000000ff0a00720c */ /* 0x000fe40003f45070 */
[----:B------:R-:W-:-:S02]  /*0200*/  ISETP.GE.U32.AND P0, PT, R3, 0x78, PT ;  /* 0x000000780300780c */ /* 0x000fc40003f06070 */
[----:B------:R-:W-:Y:S02]  /*0210*/  VIMNMX.U32 R6, PT, PT, R3, 0x78, !PT ;  /* 0x0000007803067848 */ /* 0x000fe40007fe0000 */
[----:B------:R-:W-:-:S04]  /*0220*/  SEL R7, RZ, 0x1, P0 ;  /* 0x00000001ff077807 */ /* 0x000fc80000000000 */
[----:B------:R-:W-:Y:S01]  /*0230*/  IADD3 R3, PT, PT, R6, -R3, -R7 ;  /* 0x8000000306037210 */ /* 0x000fe20007ffe807 */
[----:B0-----:R-:W0:Y:S02]  /*0240*/  MUFU.RCP R8, R8 ;  /* 0x0000000800087308 */ /* 0x001e240000001000 */
[----:B0-----:R-:W-:-:S06]  /*0250*/  VIADD R4, R8, 0xffffffe ;  /* 0x0ffffffe08047836 */ /* 0x001fcc0000000000 */
[----:B------:R0:W1:Y:S02]  /*0260*/  F2I.FTZ.U32.TRUNC.NTZ R5, R4 ;  /* 0x0000000400057305 */ /* 0x000064000021f000 */
[----:B0-----:R-:W-:Y:S02]  /*0270*/  IMAD.MOV.U32 R4, RZ, RZ, RZ ;  /* 0x000000ffff047224 */ /* 0x001fe400078e00ff */
[----:B-1----:R-:W-:-:S04]  /*0280*/  IMAD.MOV R9, RZ, RZ, -R5 ;  /* 0x000000ffff097224 */ /* 0x002fc800078e0a05 */
[----:B------:R-:W-:-:S04]  /*0290*/  IMAD R9, R9, R10, RZ ;  /* 0x0000000a09097224 */ /* 0x000fc800078e02ff */
[----:B------:R-:W-:-:S06]  /*02a0*/  IMAD.HI.U32 R8, R5, R9, R4 ;  /* 0x0000000905087227 */ /* 0x000fcc00078e0004 */
        /* <DEDUP_REMOVED lines=29> */
.L_x_20456:
[----:B------:R-:W-:-:S05]  /*0480*/  IADD3 R6, P1, PT, R4, R17, RZ ;  /* 0x0000001104067210 */ /* 0x000fca0007f3e0ff */
[----:B0-----:R-:W-:-:S06]  /*0490*/  IMAD.X R7, R5, 0x1, R21, P1 ;  /* 0x0000000105077824 */ /* 0x001fcc00008e0615 */
        /* <DEDUP_REMOVED lines=8> */
.L_x_20455:
[----:B------:R-:W-:Y:S05]  /*0520*/  BSYNC.RECONVERGENT B0 ;  /* 0x0000000000007941 */ /* 0x000fea0003800200 */
.L_x_20454:
[----:B------:R-:W-:Y:S05]  /*0530*/  @!P0 EXIT ;  /* 0x000000000000894d */ /* 0x000fea0003800000 */
[----:B------:R-:W-:Y:S01]  /*0540*/  IADD3 R12, P0, PT, R2, UR4, RZ ;  /* 0x00000004020c7c10 */ /* 0x000fe2000ff1e0ff */
[C---:B------:R-:W-:Y:S01]  /*0550*/  IMAD R15, R10.reuse, 0x3, R11 ;  /* 0x000000030a0f7824 */ /* 0x040fe200078e020b */
[----:B------:R-:W-:Y:S01]  /*0560*/  LEA R13, R10, R11, 0x1 ;  /* 0x0000000b0a0d7211 */ /* 0x000fe200078e08ff */
[----:B------:R-:W-:Y:S01]  /*0570*/  IMAD.IADD R17, R11, 0x1, R10 ;  /* 0x000000010b117824 */ /* 0x000fe200078e020a */
[----:B------:R-:W-:Y:S01]  /*0580*/  IADD3.X R14, PT, PT, R19, UR5, RZ, P0, !PT ;  /* 0x00000005130e7c10 */ /* 0x000fe200087fe4ff */
[----:B------:R-:W1:Y:S01]  /*0590*/  LDCU.64 UR10, c[0x0][0x398] ;  /* 0x00007300ff0a77ac */ /* 0x000e620008000a00 */
[----:B------:R-:W2:Y:S07]  /*05a0*/  LDCU.64 UR8, c[0x0][0x380] ;  /* 0x00007000ff0877ac */ /* 0x000eae0008000a00 */
.L_x_20457:
[-C--:B---3--:R-:W-:Y:S02]  /*05b0*/  IADD3 R2, P0, PT, R11, R12.reuse, RZ ;  /* 0x0000000c0b027210 */ /* 0x088fe40007f1e0ff */
[-C--:B0-----:R-:W-:Y:S02]  /*05c0*/  IADD3 R7, P1, PT, R17, R12.reuse, RZ ;  /* 0x0000000c11077210 */ /* 0x081fe40007f3e0ff */
[----:B------:R-:W-:Y:S01]  /*05d0*/  IADD3 R5, P2, PT, R13, R12, RZ ;  /* 0x0000000c0d057210 */ /* 0x000fe20007f5e0ff */
[--C-:B------:R-:W-:Y:S01]  /*05e0*/  IMAD.X R3, RZ, RZ, R14.reuse, P0 ;  /* 0x000000ffff037224 */ /* 0x100fe200000e060e */
[C---:B-1----:R-:W-:Y:S01]  /*05f0*/  LEA R18, P0, R2.reuse, UR10, 0x1 ;  /* 0x0000000a02127c11 */ /* 0x042fe2000f8008ff */
[--C-:B------:R-:W-:Y:S01]  /*0600*/  IMAD.X R20, RZ, RZ, R14.reuse, P1 ;  /* 0x000000ffff147224 */ /* 0x100fe200008e060e */
[----:B------:R-:W-:Y:S01]  /*0610*/  LEA R8, P1, R5, UR10, 0x1 ;  /* 0x0000000a05087c11 */ /* 0x000fe2000f8208ff */
[----:B------:R-:W-:Y:S01]  /*0620*/  IMAD.X R16, RZ, RZ, R14, P2 ;  /* 0x000000ffff107224 */ /* 0x000fe200010e060e */
[----:B------:R-:W-:-:S02]  /*0630*/  LEA.HI.X R19, R2, UR11, R3, 0x1, P0 ;  /* 0x0000000b02137c11 */ /* 0x000fc400080f0c03 */
[----:B------:R-:W-:Y:S02]  /*0640*/  IADD3 R3, P3, PT, R15, R12, RZ ;  /* 0x0000000c0f037210 */ /* 0x000fe40007f7e0ff */
[----:B------:R-:W-:Y:S02]  /*0650*/  LEA R6, P0, R7, UR10, 0x1 ;  /* 0x0000000a07067c11 */ /* 0x000fe4000f8008ff */
[----:B------:R-:W-:Y:S01]  /*0660*/  LEA R2, P2, R3, UR10, 0x1 ;  /* 0x0000000a03027c11 */ /* 0x000fe2000f8408ff */
[----:B------:R-:W-:Y:S01]  /*0670*/  IMAD.X R4, RZ, RZ, R14, P3 ;  /* 0x000000ffff047224 */ /* 0x000fe200018e060e */
[----:B------:R-:W-:Y:S01]  /*0680*/  LEA.HI.X R7, R7, UR11, R20, 0x1, P0 ;  /* 0x0000000b07077c11 */ /* 0x000fe200080f0c14 */
[----:B------:R-:W3:Y:S01]  /*0690*/  LDG.E.U16.CONSTANT R19, desc[UR6][R18.64] ;  /* 0x0000000612137981 */ /* 0x000ee2000c1e9500 */
[----:B------:R-:W-:Y:S02]  /*06a0*/  LEA.HI.X R9, R5, UR11, R16, 0x1, P1 ;  /* 0x0000000b05097c11 */ /* 0x000fe400088f0c10 */
[----:B------:R-:W-:Y:S01]  /*06b0*/  LEA.HI.X R3, R3, UR11, R4, 0x1, P2 ;  /* 0x0000000b03037c11 */ /* 0x000fe200090f0c04 */
[----:B------:R0:W4:Y:S04]  /*06c0*/  LDG.E.U16.CONSTANT R21, desc[UR6][R6.64] ;  /* 0x0000000606157981 */ /* 0x000128000c1e9500 */
[----:B------:R-:W5:Y:S04]  /*06d0*/  LDG.E.U16.CONSTANT R23, desc[UR6][R8.64] ;  /* 0x0000000608177981 */ /* 0x000f68000c1e9500 */
[----:B------:R1:W5:Y:S01]  /*06e0*/  LDG.E.U16.CONSTANT R25, desc[UR6][R2.64] ;  /* 0x0000000602197981 */ /* 0x000362000c1e9500 */
[----:B------:R-:W-:-:S04]  /*06f0*/  IADD3 R5, P0, PT, R0, R11, RZ ;  /* 0x0000000b00057210 */ /* 0x000fc80007f1e0ff */
[----:B------:R-:W-:Y:S02]  /*0700*/  IADD3.X R16, PT, PT, RZ, RZ, RZ, P0, !PT ;  /* 0x000000ffff107210 */ /* 0x000fe400007fe4ff */
[C---:B--2---:R-:W-:Y:S02]  /*0710*/  LEA R4, P0, R5.reuse, UR8, 0x1 ;  /* 0x0000000805047c11 */ /* 0x044fe4000f8008ff */
[C---:B------:R-:W-:Y:S02]  /*0720*/  IADD3 R22, P1, PT, R0.reuse, R17, RZ ;  /* 0x0000001100167210 */ /* 0x040fe40007f3e0ff */
[----:B------:R-:W-:Y:S02]  /*0730*/  LEA.HI.X R5, R5, UR9, R16, 0x1, P0 ;  /* 0x0000000905057c11 */ /* 0x000fe400080f0c10 */
[C---:B------:R-:W-:Y:S02]  /*0740*/  IADD3 R20, P2, PT, R0.reuse, R13, RZ ;  /* 0x0000000d00147210 */ /* 0x040fe40007f5e0ff */
[----:B------:R-:W-:Y:S01]  /*0750*/  IADD3 R16, P3, PT, R0, R15, RZ ;  /* 0x0000000f00107210 */ /* 0x000fe20007f7e0ff */
[----:B------:R-:W-:Y:S01]  /*0760*/  IMAD.X R29, RZ, RZ, RZ, P1 ;  /* 0x000000ffff1d7224 */ /* 0x000fe200008e06ff */
[----:B0-----:R-:W-:Y:S01]  /*0770*/  LEA R6, P0, R22, UR8, 0x1 ;  /* 0x0000000816067c11 */ /* 0x001fe2000f8008ff */
[----:B------:R-:W-:Y:S01]  /*0780*/  IMAD.X R27, RZ, RZ, RZ, P2 ;  /* 0x000000ffff1b7224 */ /* 0x000fe200010e06ff */
[----:B-1----:R-:W-:Y:S01]  /*0790*/  LEA R2, P1, R20, UR8, 0x1 ;  /* 0x0000000814027c11 */ /* 0x002fe2000f8208ff */
[----:B------:R-:W-:Y:S01]  /*07a0*/  IMAD.X R9, RZ, RZ, RZ, P3 ;  /* 0x000000ffff097224 */ /* 0x000fe200018e06ff */
[----:B------:R-:W-:-:S02]  /*07b0*/  LEA R8, P2, R16, UR8, 0x1 ;  /* 0x0000000810087c11 */ /* 0x000fc4000f8408ff */
[----:B------:R-:W-:Y:S02]  /*07c0*/  LEA.HI.X R7, R22, UR9, R29, 0x1, P0 ;  /* 0x0000000916077c11 */ /* 0x000fe400080f0c1d */
[----:B------:R-:W-:Y:S02]  /*07d0*/  LEA.HI.X R3, R20, UR9, R27, 0x1, P1 ;  /* 0x0000000914037c11 */ /* 0x000fe400088f0c1b */
[----:B------:R-:W-:Y:S02]  /*07e0*/  LEA.HI.X R9, R16, UR9, R9, 0x1, P2 ;  /* 0x0000000910097c11 */ /* 0x000fe400090f0c09 */
        /* <DEDUP_REMOVED lines=12> */
.L_x_20453:
        /* <DEDUP_REMOVED lines=16> */
[----:B------:R-:W-:Y:S01]  /*09b0*/  MOV R16, R0 ;  /* 0x0000000000107202 */ /* 0x000fe20000000f00 */
        /* <DEDUP_REMOVED lines=8> */
[----:B0-----:R-:W-:Y:S02]  /*0a40*/  IMAD.MOV.U32 R8, RZ, RZ, RZ ;  /* 0x000000ffff087224 */ /* 0x001fe400078e00ff */
[----:B-1----:R-:W-:-:S04]  /*0a50*/  IMAD.MOV R12, RZ, RZ, -R9 ;  /* 0x000000ffff0c7224 */ /* 0x002fc800078e0a09 */
[----:B------:R-:W-:Y:S01]  /*0a60*/  IMAD R15, R12, R7, RZ ;  /* 0x000000070c0f7224 */ /* 0x000fe200078e02ff */
[----:B------:R-:W-:-:S03]  /*0a70*/  SEL R12, RZ, 0x1, P1 ;  /* 0x00000001ff0c7807 */ /* 0x000fc60000800000 */
[----:B------:R-:W-:Y:S01]  /*0a80*/  IMAD.HI.U32 R9, R9, R15, R8 ;  /* 0x0000000f09097227 */ /* 0x000fe200078e0008 */
[----:B------:R-:W-:-:S05]  /*0a90*/  IADD3 R10, PT, PT, R11, -R10, -R12 ;  /* 0x8000000a0b0a7210 */ /* 0x000fca0007ffe80c */
        /* <DEDUP_REMOVED lines=17> */
[----:B------:R-:W-:Y:S01]  /*0bb0*/  VIADD R9, R9, 0x1 ;  /* 0x0000000109097836 */ /* 0x000fe20000000000 */
[----:B------:R-:W-:Y:S01]  /*0bc0*/  UMOV UR4, 0x400 ;  /* 0x0000040000047882 */ /* 0x000fe20000000000 */
[----:B------:R-:W-:Y:S01]  /*0bd0*/  IMAD.MOV.U32 R17, RZ, RZ, -0x800001 ;  /* 0xff7fffffff117424 */ /* 0x000fe200078e00ff */
[----:B------:R-:W-:Y:S01]  /*0be0*/  UIADD3 UR4, UPT, UPT, UR4, 0x20, URZ ;  /* 0x0000002004047890 */ /* 0x000fe2000fffe0ff */
[----:B------:R-:W-:Y:S01]  /*0bf0*/  IMAD.X R10, RZ, RZ, R19, P2 ;  /* 0x000000ffff0a7224 */ /* 0x000fe200010e0613 */
[----:B------:R-:W-:Y:S01]  /*0c00*/  LOP3.LUT R9, R9, 0x3, RZ, 0xc0, !PT ;  /* 0x0000000309097812 */ /* 0x000fe200078ec0ff */
[----:B------:R-:W-:-:S04]  /*0c10*/  IMAD.MOV.U32 R16, RZ, RZ, R0 ;  /* 0x000000ffff107224 */ /* 0x000fc800078e0000 */
[----:B------:R-:W-:Y:S01]  /*0c20*/  IMAD.MOV R13, RZ, RZ, -R9 ;  /* 0x000000ffff0d7224 */ /* 0x000fe200078e0a09 */
[----:B-1----:R-:W-:-:S04]  /*0c30*/  LEA R8, P2, R11, UR10, 0x2 ;  /* 0x0000000a0b087c11 */ /* 0x002fc8000f8410ff */
[----:B------:R-:W-:Y:S01]  /*0c40*/  LEA.HI.X R11, R11, UR11, R10, 0x2, P2 ;  /* 0x0000000b0b0b7c11 */ /* 0x000fe200090f140a */
[----:B0-----:R-:W-:-:S06]  /*0c50*/  ULEA UR4, UR5, UR4, 0x18 ;  /* 0x0000000405047291 */ /* 0x001fcc000f8ec0ff */
[----:B------:R-:W-:-:S07]  /*0c60*/  LEA R12, R0, UR4, 0x2 ;  /* 0x00000004000c7c11 */ /* 0x000fce000f8e10ff */
.L_x_20462:
[----:B------:R-:W-:-:S05]  /*0c70*/  MOV R10, R8 ;  /* 0x00000008000a7202 */ /* 0x000fca0000000f00 */
[----:B------:R0:W2:Y:S01]  /*0c80*/  LDG.E.CONSTANT R14, desc[UR6][R10.64] ;  /* 0x000000060a0e7981 */ /* 0x0000a2000c1e9900 */
[----:B------:R-:W-:Y:S02]  /*0c90*/  VIADD R13, R13, 0x1 ;  /* 0x000000010d0d7836 */ /* 0x000fe40000000000 */
[----:B------:R-:W-:-:S03]  /*0ca0*/  IMAD.WIDE.U32 R8, R7, 0x4, R10 ;  /* 0x0000000407087825 */ /* 0x000fc600078e000a */
[----:B------:R-:W-:Y:S01]  /*0cb0*/  ISETP.NE.AND P2, PT, R13, RZ, PT ;  /* 0x000000ff0d00720c */ /* 0x000fe20003f45270 */
[C---:B------:R-:W-:Y:S02]  /*0cc0*/  IMAD.IADD R16, R7.reuse, 0x1, R16 ;  /* 0x0000000107107824 */ /* 0x040fe400078e0210 */
[----:B0-----:R-:W-:Y:S01]  /*0cd0*/  IMAD.MOV.U32 R11, RZ, RZ, R9 ;  /* 0x000000ffff0b7224 */ /* 0x001fe200078e0009 */
[----:B--2---:R0:W-:Y:S01]  /*0ce0*/  STS [R12], R14 ;  /* 0x0000000e0c007388 */ /* 0x0041e20000000800 */
[----:B------:R-:W-:Y:S01]  /*0cf0*/  FMNMX.FTZ R17, R14, R17, !PT ;  /* 0x000000110e117209 */ /* 0x000fe20007810000 */
[----:B0-----:R-:W-:-:S07]  /*0d00*/  IMAD R12, R7, 0x4, R12 ;  /* 0x00000004070c7824 */ /* 0x001fce00078e020c */
[----:B------:R-:W-:Y:S05]  /*0d10*/  @P2 BRA `(.L_x_20462) ;  /* 0xfffffffc00d42947 */ /* 0x000fea000383ffff */
.L_x_20461:
[----:B------:R-:W-:Y:S05]  /*0d20*/  BSYNC.RECONVERGENT B1 ;  /* 0x0000000000017941 */ /* 0x000fea0003800200 */
.L_x_20460:
[----:B------:R-:W-:Y:S05]  /*0d30*/  @!P1 BRA `(.L_x_20459) ;  /* 0x0000000000b49947 */ /* 0x000fea0003800000 */
[----:B------:R-:W0:Y:S01]  /*0d40*/  S2UR UR5, SR_CgaCtaId ;  /* 0x00000000000579c3 */ /* 0x000e220000008800 */
[----:B------:R-:W-:Y:S01]  /*0d50*/  UMOV UR4, 0x400 ;  /* 0x0000040000047882 */ /* 0x000fe20000000000 */
[C-C-:B------:R-:W-:Y:S01]  /*0d60*/  IMAD R18, R7.reuse, 0x2, R16.reuse ;  /* 0x0000000207127824 */ /* 0x140fe200078e0210 */
[----:B------:R-:W-:Y:S01]  /*0d70*/  UIADD3 UR4, UPT, UPT, UR4, 0x20, URZ ;  /* 0x0000002004047890 */ /* 0x000fe2000fffe0ff */
[----:B------:R-:W-:Y:S01]  /*0d80*/  IMAD R20, R7, 0x3, R16 ;  /* 0x0000000307147824 */ /* 0x000fe200078e0210 */
[----:B------:R-:W-:Y:S02]  /*0d90*/  IADD3 R22, PT, PT, R16, R7, RZ ;  /* 0x0000000710167210 */ /* 0x000fe40007ffe0ff */
[----:B0-----:R-:W-:-:S06]  /*0da0*/  ULEA UR4, UR5, UR4, 0x18 ;  /* 0x0000000405047291 */ /* 0x001fcc000f8ec0ff */
[----:B------:R-:W-:-:S07]  /*0db0*/  LEA R24, R16, UR4, 0x2 ;  /* 0x0000000410187c11 */ /* 0x000fce000f8e10ff */
.L_x_20463:
[-C--:B------:R-:W-:Y:S02]  /*0dc0*/  IADD3 R9, P1, PT, R16, R5.reuse, RZ ;  /* 0x0000000510097210 */ /* 0x080fe40007f3e0ff */
[-C--:B------:R-:W-:Y:S02]  /*0dd0*/  IADD3 R11, P3, PT, R22, R5.reuse, RZ ;  /* 0x00000005160b7210 */ /* 0x080fe40007f7e0ff */
[----:B------:R-:W-:Y:S01]  /*0de0*/  LEA R8, P2, R9, UR12, 0x2 ;  /* 0x0000000c09087c11 */ /* 0x000fe2000f8410ff */
[--C-:B-1----:R-:W-:Y:S01]  /*0df0*/  IMAD.X R10, RZ, RZ, R19.reuse, P1 ;  /* 0x000000ffff0a7224 */ /* 0x102fe200008e0613 */
[----:B------:R-:W-:Y:S01]  /*0e00*/  IADD3 R13, P1, PT, R18, R5, RZ ;  /* 0x00000005120d7210 */ /* 0x000fe20007f3e0ff */
[----:B------:R-:W-:-:S03]  /*0e10*/  IMAD.X R21, RZ, RZ, R19, P3 ;  /* 0x000000ffff157224 */ /* 0x000fc600018e0613 */
[----:B------:R-:W-:Y:S01]  /*0e20*/  LEA.HI.X R9, R9, UR13, R10, 0x2, P2 ;  /* 0x0000000d09097c11 */ /* 0x000fe200090f140a */
[--C-:B------:R-:W-:Y:S01]  /*0e30*/  IMAD.X R28, RZ, RZ, R19.reuse, P1 ;  /* 0x000000ffff1c7224 */ /* 0x100fe200008e0613 */
[----:B------:R-:W-:Y:S02]  /*0e40*/  IADD3 R15, P2, PT, R20, R5, RZ ;  /* 0x00000005140f7210 */ /* 0x000fe40007f5e0ff */
[----:B------:R-:W-:Y:S01]  /*0e50*/  LEA R10, P3, R11, UR12, 0x2 ;  /* 0x0000000c0b0a7c11 */ /* 0x000fe2000f8610ff */
[----:B------:R-:W2:Y:S01]  /*0e60*/  LDG.E.CONSTANT R8, desc[UR6][R8.64] ;  /* 0x0000000608087981 */ /* 0x000ea2000c1e9900 */
[----:B------:R-:W-:Y:S01]  /*0e70*/  LEA R12, P1, R13, UR12, 0x2 ;  /* 0x0000000c0d0c7c11 */ /* 0x000fe2000f8210ff */
[----:B------:R-:W-:Y:S01]  /*0e80*/  IMAD.X R26, RZ, RZ, R19, P2 ;  /* 0x000000ffff1a7224 */ /* 0x000fe200010e0613 */
[----:B------:R-:W-:Y:S02]  /*0e90*/  LEA R14, P2, R15, UR12, 0x2 ;  /* 0x0000000c0f0e7c11 */ /* 0x000fe4000f8410ff */
[----:B------:R-:W-:-:S02]  /*0ea0*/  LEA.HI.X R11, R11, UR13, R21, 0x2, P3 ;  /* 0x0000000d0b0b7c11 */ /* 0x000fc400098f1415 */
[----:B------:R-:W-:Y:S02]  /*0eb0*/  LEA.HI.X R13, R13, UR13, R28, 0x2, P1 ;  /* 0x0000000d0d0d7c11 */ /* 0x000fe400088f141c */
        /* <DEDUP_REMOVED lines=21> */
.L_x_20459:
[----:B------:R-:W-:Y:S05]  /*1010*/  BSYNC.RECONVERGENT B0 ;  /* 0x0000000000007941 */ /* 0x000fea0003800200 */
.L_x_20458:
[----:B------:R-:W0:Y:S01]  /*1020*/  SHFL.BFLY PT, R8, R17, 0x10, 0x1f ;  /* 0x0e001f0011087f89 */ /* 0x000e2200000e0000 */
[----:B------:R-:W2:Y:S08]  /*1030*/  S2UR UR12, SR_CgaCtaId ;  /* 0x00000000000c79c3 */ /* 0x000eb00000008800 */
[----:B------:R-:W-:Y:S01]  /*1040*/  BAR.SYNC.DEFER_BLOCKING 0x0 ;  /* 0x0000000000007b1d */ /* 0x000fe20000010000 */
[----:B------:R-:W-:Y:S01]  /*1050*/  LOP3.LUT P1, R11, R0, 0x1f, RZ, 0xc0, !PT ;  /* 0x0000001f000b7812 */ /* 0x000fe2000782c0ff */
[----:B------:R-:W-:-:S03]  /*1060*/  IMAD.MOV.U32 R15, RZ, RZ, RZ ;  /* 0x000000ffff0f7224 */ /* 0x000fc600078e00ff */
        /* <DEDUP_REMOVED lines=22> */
[----:B0-----:R-:W-:-:S02]  /*11d0*/  FMNMX.FTZ R9, R7, R10, !PT ;  /* 0x0000000a07097209 */ /* 0x001fc40007810000 */
[----:B------:R-:W-:-:S03]  /*11e0*/  SHF.L.U32 R7, R3, 0x2, RZ ;  /* 0x0000000203077819 */ /* 0x000fc600000006ff */
[----:B------:R-:W0:Y:S02]  /*11f0*/  SHFL.BFLY PT, R12, R9, 0x1, 0x1f ;  /* 0x0c201f00090c7f89 */ /* 0x000e2400000e0000 */
[----:B0-----:R-:W-:-:S05]  /*1200*/  FMNMX.FTZ R12, R9, R12, !PT ;  /* 0x0000000c090c7209 */ /* 0x001fca0007810000 */
[----:B------:R0:W1:Y:S01]  /*1210*/  SHFL.IDX PT, R14, R12, RZ, 0x1f ;  /* 0x00001fff0c0e7589 */ /* 0x00006200000e0000 */
[----:B---3--:R-:W-:Y:S05]  /*1220*/  @P0 BRA `(.L_x_20465) ;  /* 0x0000000800200947 */ /* 0x008fea0003800000 */
[----:B------:R-:W2:Y:S01]  /*1230*/  LDC R16, c[0x0][0x360] ;  /* 0x0000d800ff107b82 */ /* 0x000ea20000000800 */
[----:B------:R-:W-:Y:S01]  /*1240*/  BSSY.RECONVERGENT B1, `(.L_x_20466) ;  /* 0x000003d000017945 */ /* 0x000fe20003800200 */
[----:B------:R-:W-:Y:S01]  /*1250*/  MOV R17, R0 ;  /* 0x0000000000117202 */ /* 0x000fe20000000f00 */
        /* <DEDUP_REMOVED lines=10> */
[----:B0-----:R-:W-:Y:S02]  /*1300*/  IMAD.MOV.U32 R8, RZ, RZ, RZ ;  /* 0x000000ffff087224 */ /* 0x001fe400078e00ff */
[----:B--2---:R-:W-:-:S04]  /*1310*/  IMAD.MOV R15, RZ, RZ, -R9 ;  /* 0x000000ffff0f7224 */ /* 0x004fc800078e0a09 */
[----:B------:R-:W-:-:S04]  /*1320*/  IMAD R15, R15, R16, RZ ;  /* 0x000000100f0f7224 */ /* 0x000fc800078e02ff */
[----:B------:R-:W-:-:S04]  /*1330*/  IMAD.HI.U32 R18, R9, R15, R8 ;  /* 0x0000000f09127227 */ /* 0x000fc800078e0008 */
[----:B------:R-:W-:Y:S02]  /*1340*/  IMAD.MOV.U32 R15, RZ, RZ, RZ ;  /* 0x000000ffff0f7224 */ /* 0x000fe400078e00ff */
        /* <DEDUP_REMOVED lines=16> */
[----:B------:R-:W-:Y:S01]  /*1450*/  VIADD R9, R9, 0x1 ;  /* 0x0000000109097836 */ /* 0x000fe20000000000 */
[----:B------:R-:W-:Y:S01]  /*1460*/  UIADD3 UR4, UPT, UPT, UR5, 0x20, URZ ;  /* 0x0000002005047890 */ /* 0x000fe2000fffe0ff */
[----:B------:R-:W-:Y:S02]  /*1470*/  IMAD.MOV.U32 R15, RZ, RZ, RZ ;  /* 0x000000ffff0f7224 */ /* 0x000fe400078e00ff */
[----:B------:R-:W-:Y:S01]  /*1480*/  IMAD.X R10, RZ, RZ, R19, P3 ;  /* 0x000000ffff0a7224 */ /* 0x000fe200018e0613 */
[----:B------:R-:W-:Y:S01]  /*1490*/  ULEA UR4, UR12, UR4, 0x18 ;  /* 0x000000040c047291 */ /* 0x000fe2000f8ec0ff */
[----:B------:R-:W-:Y:S01]  /*14a0*/  LOP3.LUT R9, R9, 0x3, RZ, 0xc0, !PT ;  /* 0x0000000309097812 */ /* 0x000fe200078ec0ff */
[----:B------:R-:W-:-:S04]  /*14b0*/  IMAD.MOV.U32 R17, RZ, RZ, R0 ;  /* 0x000000ffff117224 */ /* 0x000fc800078e0000 */
[----:B------:R-:W-:Y:S01]  /*14c0*/  IMAD.MOV R13, RZ, RZ, -R9 ;  /* 0x000000ffff0d7224 */ /* 0x000fe200078e0a09 */
[----:B------:R-:W-:Y:S02]  /*14d0*/  LEA R12, R0, UR4, 0x2 ;  /* 0x00000004000c7c11 */ /* 0x000fe4000f8e10ff */
[----:B0-----:R-:W-:-:S04]  /*14e0*/  LEA R8, P3, R11, UR10, 0x2 ;  /* 0x0000000a0b087c11 */ /* 0x001fc8000f8610ff */
[----:B------:R-:W-:-:S09]  /*14f0*/  LEA.HI.X R11, R11, UR11, R10, 0x2, P3 ;  /* 0x0000000b0b0b7c11 */ /* 0x000fd200098f140a */
.L_x_20468:
[----:B------:R-:W-:Y:S02]  /*1500*/  MOV R9, R11 ;  /* 0x0000000b00097202 */ /* 0x000fe40000000f00 */
        /* <DEDUP_REMOVED lines=14> */
[----:B------:R-:W-:Y:S01]  /*15f0*/  IMAD.MOV.U32 R8, RZ, RZ, R10 ;  /* 0x000000ffff087224 */ /* 0x000fe200078e000a */
[----:B------:R-:W-:Y:S06]  /*1600*/  @P3 BRA `(.L_x_20468) ;  /* 0xfffffffc00bc3947 */ /* 0x000fec000383ffff */
.L_x_20467:
[----:B------:R-:W-:Y:S05]  /*1610*/  BSYNC.RECONVERGENT B1 ;  /* 0x0000000000017941 */ /* 0x000fea0003800200 */
.L_x_20466:
[----:B------:R-:W-:Y:S05]  /*1620*/  @!P0 BRA `(.L_x_20465) ;  /* 0x0000000400208947 */ /* 0x000fea0003800000 */
[----:B------:R-:W-:Y:S01]  /*1630*/  UIADD3 UR4, UPT, UPT, UR5, 0x20, URZ ;  /* 0x0000002005047890 */ /* 0x000fe2000fffe0ff */
[C---:B------:R-:W-:Y:S01]  /*1640*/  LEA R18, R16.reuse, R17, 0x1 ;  /* 0x0000001110127211 */ /* 0x040fe200078e08ff */
[----:B0-----:R-:W-:Y:S02]  /*1650*/  IMAD R20, R16, 0x3, R17 ;  /* 0x0000000310147824 */ /* 0x001fe400078e0211 */
[----:B------:R-:W-:Y:S01]  /*1660*/  ULEA UR4, UR12, UR4, 0x18 ;  /* 0x000000040c047291 */ /* 0x000fe2000f8ec0ff */
[----:B------:R-:W-:-:S05]  /*1670*/  IMAD.IADD R21, R17, 0x1, R16 ;  /* 0x0000000111157824 */ /* 0x000fca00078e0210 */
[----:B------:R-:W-:-:S07]  /*1680*/  LEA R23, R17, UR4, 0x2 ;  /* 0x0000000411177c11 */ /* 0x000fce000f8e10ff */
.L_x_20469:
        /* <DEDUP_REMOVED lines=16> */
[----:B------:R-:W-:-:S05]  /*1790*/  IADD3 R9, P0, PT, R20, R5, RZ ;  /* 0x0000000514097210 */ /* 0x000fca0007f1e0ff */
[----:B------:R-:W-:Y:S01]  /*17a0*/  IMAD.X R24, RZ, RZ, R19, P0 ;  /* 0x000000ffff187224 */ /* 0x000fe200000e0613 */
[----:B------:R-:W-:-:S04]  /*17b0*/  LEA R8, P0, R9, UR14, 0x2 ;  /* 0x0000000e09087c11 */ /* 0x000fc8000f8010ff */
[----:B------:R-:W-:-:S05]  /*17c0*/  LEA.HI.X R9, R9, UR15, R24, 0x2, P0 ;  /* 0x0000000f09097c11 */ /* 0x000fca00080f1418 */
[----:B------:R5:W4:Y:S01]  /*17d0*/  LDG.E.CONSTANT R8, desc[UR6][R8.64] ;  /* 0x0000000608087981 */ /* 0x000b22000c1e9900 */
[----:B0-----:R-:W-:Y:S01]  /*17e0*/  LEA R13, R3, R23, 0x2 ;  /* 0x00000017030d7211 */ /* 0x001fe200078e10ff */
[C---:B------:R-:W-:Y:S01]  /*17f0*/  IMAD R24, R16.reuse, 0x4, R23 ;  /* 0x0000000410187824 */ /* 0x040fe200078e0217 */
[C---:B------:R-:W-:Y:S01]  /*1800*/  IADD3 R17, PT, PT, R16.reuse, R17, R16 ;  /* 0x0000001110117210 */ /* 0x040fe20007ffe010 */
[C---:B------:R-:W-:Y:S02]  /*1810*/  IMAD R26, R16.reuse, 0x4, R7 ;  /* 0x00000004101a7824 */ /* 0x040fe400078e0207 */
[C---:B------:R-:W-:Y:S01]  /*1820*/  IMAD R18, R16.reuse, 0x4, R18 ;  /* 0x0000000410127824 */ /* 0x040fe200078e0212 */
[C---:B------:R-:W-:Y:S01]  /*1830*/  IADD3 R17, PT, PT, R16.reuse, R17, R16 ;  /* 0x0000001110117210 */ /* 0x040fe20007ffe010 */
[----:B------:R-:W-:Y:S02]  /*1840*/  IMAD R20, R16, 0x4, R20 ;  /* 0x0000000410147824 */ /* 0x000fe400078e0214 */
[----:B-----5:R-:W-:Y:S01]  /*1850*/  IMAD.IADD R9, R26, 0x1, R23 ;  /* 0x000000011a097824 */ /* 0x020fe200078e0217 */
[----:B------:R-:W-:Y:S01]  /*1860*/  ISETP.GE.AND P0, PT, R17, R3, PT ;  /* 0x000000031100720c */ /* 0x000fe20003f06270 */
[----:B------:R-:W-:-:S02]  /*1870*/  IMAD R26, R16, 0xc, R7 ;  /* 0x0000000c101a7824 */ /* 0x000fc400078e0207 */
[----:B------:R-:W-:Y:S02]  /*1880*/  IMAD R21, R16, 0x4, R21 ;  /* 0x0000000410157824 */ /* 0x000fe400078e0215 */
        /* <DEDUP_REMOVED lines=13> */
[----:B------:R-:W-:Y:S01]  /*1960*/  IADD3 R25, PT, PT, R24, R23, RZ ;  /* 0x0000001718197210 */ /* 0x000fe20007ffe0ff */
[--C-:B------:R-:W-:Y:S02]  /*1970*/  IMAD R24, R16, 0xc, R23.reuse ;  /* 0x0000000c10187824 */ /* 0x100fe400078e0217 */
[----:B------:R-:W-:Y:S01]  /*1980*/  FADD.FTZ R15, R15, R10 ;  /* 0x0000000a0f0f7221 */ /* 0x000fe20000010000 */
[----:B------:R0:W-:Y:S04]  /*1990*/  STS [R9], R10 ;  /* 0x0000000a09007388 */ /* 0x0001e80000000800 */
[----:B------:R-:W1:Y:S01]  /*19a0*/  LDS R11, [R11] ;  /* 0x000000000b0b7984 */ /* 0x000e620000000800 */
[----:B0-----:R-:W-:-:S02]  /*19b0*/  IMAD.IADD R9, R26, 0x1, R23 ;  /* 0x000000011a097824 */ /* 0x001fc400078e0217 */
[----:B------:R-:W-:Y:S02]  /*19c0*/  IMAD R23, R16, 0x10, R23 ;  /* 0x0000001010177824 */ /* 0x000fe400078e0217 */
        /* <DEDUP_REMOVED lines=14> */
.L_x_20465:
[----:B------:R-:W-:Y:S05]  /*1ab0*/  BSYNC.RECONVERGENT B0 ;  /* 0x0000000000007941 */ /* 0x000fea0003800200 */
.L_x_20464:
[----:B--2---:R-:W2:Y:S01]  /*1ac0*/  SHFL.BFLY PT, R8, R15, 0x10, 0x1f ;  /* 0x0e001f000f087f89 */ /* 0x004ea200000e0000 */
[----:B------:R-:W-:Y:S01]  /*1ad0*/  ULEA UR4, UR12, UR5, 0x18 ;  /* 0x000000050c047291 */ /* 0x000fe2000f8ec0ff */
[----:B-1----:R-:W-:Y:S01]  /*1ae0*/  SHF.R.U32.HI R14, RZ, 0x3, R0 ;  /* 0x00000003ff0e7819 */ /* 0x002fe20000011600 */
[----:B------:R-:W-:Y:S01]  /*1af0*/  IMAD R6, R6, 0x78, RZ ;  /* 0x0000007806067824 */ /* 0x000fe200078e02ff */
[----:B------:R-:W-:Y:S01]  /*1b00*/  BAR.SYNC.DEFER_BLOCKING 0x0 ;  /* 0x0000000000007b1d */ /* 0x000fe20000010000 */
[----:B------:R-:W-:Y:S02]  /*1b10*/  @!P2 SHF.L.U32 R13, R0, 0x2, RZ ;  /* 0x00000002000da819 */ /* 0x000fe400000006ff */
        /* <DEDUP_REMOVED lines=16> */
[----:B------:R-:W-:-:S04]  /*1c20*/  UIMAD UR4, UR9, 0x78, URZ ;  /* 0x00000078090478a4 */ /* 0x000fc8000f8e02ff */
        /* <DEDUP_REMOVED lines=10> */
[----:B------:R-:W-:-:S12]  /*1cd0*/  IMAD.MOV.U32 R13, RZ, RZ, RZ ;  /* 0x000000ffff0d7224 */ /* 0x000fd800078e00ff */
        /* <DEDUP_REMOVED lines=13> */
[----:B------:R-:W-:Y:S01]  /*1db0*/  HFMA2 R13, -RZ, RZ, 0, 0 ;  /* 0x00000000ff0d7431 */ /* 0x000fe200000001ff */
[----:B------:R-:W-:Y:S01]  /*1dc0*/  LOP3.LUT R17, R16, 0x3ffff8, RZ, 0xc0, !PT ;  /* 0x003ffff810117812 */ /* 0x000fe200078ec0ff */
[----:B------:R-:W-:Y:S01]  /*1dd0*/  IMAD.MOV.U32 R21, RZ, RZ, RZ ;  /* 0x000000ffff157224 */ /* 0x000fe200078e00ff */
[----:B------:R-:W0:Y:S06]  /*1de0*/  LDCU.64 UR8, c[0x0][0x398] ;  /* 0x00007300ff0877ac */ /* 0x000e2c0008000a00 */
.L_x_20472:
[----:B------:R-:W-:-:S05]  /*1df0*/  IMAD R5, R21, 0x78, R0 ;  /* 0x0000007815057824 */ /* 0x000fca00078e0200 */
[----:B------:R-:W-:-:S05]  /*1e00*/  IADD3 R2, P1, PT, R5, R12, RZ ;  /* 0x0000000c05027210 */ /* 0x000fca0007f3e0ff */
[----:B------:R-:W-:Y:S01]  /*1e10*/  IMAD.X R3, RZ, RZ, R14, P1 ;  /* 0x000000ffff037224 */ /* 0x000fe200008e060e */
[----:B0-----:R-:W-:-:S04]  /*1e20*/  LEA R10, P1, R2, UR8, 0x1 ;  /* 0x00000008020a7c11 */ /* 0x001fc8000f8208ff */
[----:B------:R-:W-:Y:S01]  /*1e30*/  LEA.HI.X R11, R2, UR9, R3, 0x1, P1 ;  /* 0x00000009020b7c11 */ /* 0x000fe200088f0c03 */
[----:B------:R-:W-:-:S04]  /*1e40*/  VIADD R3, R5, 0x168 ;  /* 0x0000016805037836 */ /* 0x000fc80000000000 */
[----:B------:R-:W2:Y:S01]  /*1e50*/  LDG.E.U16.CONSTANT R22, desc[UR6][R10.64] ;  /* 0x000000060a167981 */ /* 0x000ea2000c1e9500 */
[----:B------:R-:W-:Y:S01]  /*1e60*/  VIADD R7, R5, 0x1e0 ;  /* 0x000001e005077836 */ /* 0x000fe20000000000 */
[-C--:B------:R-:W-:Y:S01]  /*1e70*/  IADD3 R8, P1, PT, R3, R12.reuse, RZ ;  /* 0x0000000c03087210 */ /* 0x080fe20007f3e0ff */
[----:B------:R-:W-:Y:S01]  /*1e80*/  VIADD R9, R5, 0x258 ;  /* 0x0000025805097836 */ /* 0x000fe20000000000 */
[----:B------:R-:W3:Y:S02]  /*1e90*/  LDG.E.U16.CONSTANT R19, desc[UR6][R10.64+0xf0] ;  /* 0x0000f0060a137981 */ /* 0x000ee4000c1e9500 */
[----:B------:R-:W-:Y:S01]  /*1ea0*/  IADD3 R3, P2, PT, R7, R12, RZ ;  /* 0x0000000c07037210 */ /* 0x000fe20007f5e0ff */
[----:B------:R-:W-:Y:S01]  /*1eb0*/  IMAD.X R7, RZ, RZ, R14, P1 ;  /* 0x000000ffff077224 */ /* 0x000fe200008e060e */
[C---:B------:R-:W-:Y:S01]  /*1ec0*/  LEA R6, P1, R8.reuse, UR8, 0x1 ;  /* 0x0000000808067c11 */ /* 0x040fe2000f8208ff */
[----:B------:R-:W-:Y:S01]  /*1ed0*/  VIADD R25, R5, 0x348 ;  /* 0x0000034805197836 */ /* 0x000fe20000000000 */
[----:B------:R-:W-:Y:S01]  /*1ee0*/  IADD3.X R4, PT, PT, RZ, R14, RZ, P2, !PT ;  /* 0x0000000eff047210 */ /* 0x000fe200017fe4ff */
[----:B------:R0:W4:Y:S01]  /*1ef0*/  LDG.E.U16.CONSTANT R23, desc[UR6][R10.64+0x1e0] ;  /* 0x0001e0060a177981 */ /* 0x000122000c1e9500 */
[----:B------:R-:W-:-:S02]  /*1f00*/  LEA.HI.X R7, R8, UR9, R7, 0x1, P1 ;  /* 0x0000000908077c11 */ /* 0x000fc400088f0c07 */
[-C--:B------:R-:W-:Y:S01]  /*1f10*/  IADD3 R8, P1, PT, R9, R12.reuse, RZ ;  /* 0x0000000c09087210 */ /* 0x080fe20007f3e0ff */
[----:B------:R-:W-:Y:S01]  /*1f20*/  VIADD R9, R5, 0x2d0 ;  /* 0x000002d005097836 */ /* 0x000fe20000000000 */
[C---:B------:R-:W-:Y:S01]  /*1f30*/  LEA R2, P2, R3.reuse, UR8, 0x1 ;  /* 0x0000000803027c11 */ /* 0x040fe2000f8408ff */
[----:B------:R5:W4:Y:S02]  /*1f40*/  LDG.E.U16.CONSTANT R6, desc[UR6][R6.64] ;  /* 0x0000000606067981 */ /* 0x000b24000c1e9500 */
[----:B------:R-:W-:Y:S01]  /*1f50*/  IMAD.X R5, RZ, RZ, R14, P1 ;  /* 0x000000ffff057224 */ /* 0x000fe200008e060e */
[----:B------:R-:W-:Y:S02]  /*1f60*/  LEA.HI.X R3, R3, UR9, R4, 0x1, P2 ;  /* 0x0000000903037c11 */ /* 0x000fe400090f0c04 */
[----:B------:R-:W-:Y:S02]  /*1f70*/  IADD3 R9, P2, PT, R9, R12, RZ ;  /* 0x0000000c09097210 */ /* 0x000fe40007f5e0ff */
[C---:B------:R-:W-:Y:S01]  /*1f80*/  LEA R4, P1, R8.reuse, UR8, 0x1 ;  /* 0x0000000808047c11 */ /* 0x040fe2000f8208ff */
[----:B------:R1:W4:Y:S02]  /*1f90*/  LDG.E.U16.CONSTANT R2, desc[UR6][R2.64] ;  /* 0x0000000602027981 */ /* 0x000324000c1e9500 */
[----:B------:R-:W-:Y:S01]  /*1fa0*/  IMAD.X R26, RZ, RZ, R14, P2 ;  /* 0x000000ffff1a7224 */ /* 0x000fe200010e060e */
[----:B------:R-:W-:-:S02]  /*1fb0*/  LEA.HI.X R5, R8, UR9, R5, 0x1, P1 ;  /* 0x0000000908057c11 */ /* 0x000fc400088f0c05 */
[----:B------:R-:W-:Y:S02]  /*1fc0*/  LEA R8, P1, R9, UR8, 0x1 ;  /* 0x0000000809087c11 */ /* 0x000fe4000f8208ff */
[----:B------:R-:W-:Y:S01]  /*1fd0*/  IADD3 R25, P3, PT, R25, R12, RZ ;  /* 0x0000000c19197210 */ /* 0x000fe20007f7e0ff */
[----:B------:R1:W4:Y:S01]  /*1fe0*/  LDG.E.U16.CONSTANT R4, desc[UR6][R4.64] ;  /* 0x0000000604047981 */ /* 0x000322000c1e9500 */
[----:B------:R-:W-:Y:S02]  /*1ff0*/  LEA.HI.X R9, R9, UR9, R26, 0x1, P1 ;  /* 0x0000000909097c11 */ /* 0x000fe400088f0c1a */
[----:B------:R-:W-:Y:S02]  /*2000*/  IADD3.X R26, PT, PT, RZ, R14, RZ, P3, !PT ;  /* 0x0000000eff1a7210 */ /* 0x000fe40001ffe4ff */
[C---:B0-----:R-:W-:Y:S01]  /*2010*/  LEA R10, P1, R25.reuse, UR8, 0x1 ;  /* 0x00000008190a7c11 */ /* 0x041fe2000f8208ff */
[----:B------:R0:W4:Y:S03]  /*2020*/  LDG.E.U16.CONSTANT R8, desc[UR6][R8.64] ;  /* 0x0000000608087981 */ /* 0x000126000c1e9500 */
        /* <DEDUP_REMOVED lines=16> */
[----:B---3--:R-:W-:Y:S02]  /*2130*/  IMAD.U32 R19, R19, 0x10000, RZ ;  /* 0x0001000013137824 */ /* 0x008fe400078e00ff */
[----:B----4-:R-:W-:Y:S02]  /*2140*/  IMAD.U32 R22, R23, 0x10000, RZ ;  /* 0x0001000017167824 */ /* 0x010fe400078e00ff */
[----:B------:R-:W-:Y:S02]  /*2150*/  FMUL.FTZ R26, R19, R26 ;  /* 0x0000001a131a7220 */ /* 0x000fe40000410000 */
[----:B-----5:R-:W-:Y:S01]  /*2160*/  FMUL.FTZ R22, R22, R7 ;  /* 0x0000000716167220 */ /* 0x020fe20000410000 */
[----:B------:R-:W-:-:S02]  /*2170*/  IMAD.U32 R6, R6, 0x10000, RZ ;  /* 0x0001000006067824 */ /* 0x000fc400078e00ff */
[-C--:B------:R-:W-:Y:S02]  /*2180*/  FFMA.FTZ R27, R26, R18.reuse, R27 ;  /* 0x000000121a1b7223 */ /* 0x080fe4000001001b */
[----:B-1----:R-:W-:Y:S02]  /*2190*/  FMUL.FTZ R6, R6, R3 ;  /* 0x0000000306067220 */ /* 0x002fe40000410000 */
[----:B------:R-:W-:Y:S01]  /*21a0*/  FFMA.FTZ R27, R22, R18, R27 ;  /* 0x00000012161b7223 */ /* 0x000fe2000001001b */
[----:B------:R-:W-:-:S03]  /*21b0*/  SHF.L.U32 R2, R2, 0x10, RZ ;  /* 0x0000001002027819 */ /* 0x000fc600000006ff */
[----:B------:R-:W-:Y:S02]  /*21c0*/  FFMA.FTZ R27, R6, R18, R27 ;  /* 0x00000012061b7223 */ /* 0x000fe4000001001b */
[----:B------:R-:W-:Y:S01]  /*21d0*/  FMUL.FTZ R2, R2, R5 ;  /* 0x0000000502027220 */ /* 0x000fe20000410000 */
[----:B------:R-:W-:-:S03]  /*21e0*/  IMAD.U32 R4, R4, 0x10000, RZ ;  /* 0x0001000004047824 */ /* 0x000fc600078e00ff */
[----:B------:R-:W-:Y:S01]  /*21f0*/  FFMA.FTZ R27, R2, R18, R27 ;  /* 0x00000012021b7223 */ /* 0x000fe2000001001b */
        /* <DEDUP_REMOVED lines=9> */
.L_x_20471:
[----:B------:R-:W-:Y:S05]  /*2290*/  @!P0 BRA `(.L_x_20470) ;  /* 0x0000000400608947 */ /* 0x000fea0003800000 */
[----:B------:R-:W-:Y:S02]  /*22a0*/  ISETP.GE.U32.AND P1, PT, R24, 0x4, PT ;  /* 0x000000041800780c */ /* 0x000fe40003f26070 */
[----:B------:R-:W-:-:S04]  /*22b0*/  LOP3.LUT R19, R16, 0x3, RZ, 0xc0, !PT ;  /* 0x0000000310137812 */ /* 0x000fc800078ec0ff */
[----:B------:R-:W-:-:S07]  /*22c0*/  ISETP.NE.AND P0, PT, R19, RZ, PT ;  /* 0x000000ff1300720c */ /* 0x000fce0003f05270 */
[----:B------:R-:W-:Y:S06]  /*22d0*/  @!P1 BRA `(.L_x_20473) ;  /* 0x0000000000ac9947 */ /* 0x000fec0003800000 */
[----:B------:R-:W0:Y:S01]  /*22e0*/  LDCU.64 UR8, c[0x0][0x398] ;  /* 0x00007300ff0877ac */ /* 0x000e220008000a00 */
[----:B------:R-:W-:-:S04]  /*22f0*/  IMAD R3, R17, 0x78, R0 ;  /* 0x0000007811037824 */ /* 0x000fc800078e0200 */
[C---:B------:R-:W-:Y:S01]  /*2300*/  VIADD R7, R3.reuse, 0x168 ;  /* 0x0000016803077836 */ /* 0x040fe20000000000 */
[C---:B------:R-:W-:Y:S02]  /*2310*/  IADD3 R5, PT, PT, R3.reuse, 0x78, RZ ;  /* 0x0000007803057810 */ /* 0x040fe40007ffe0ff */
[-C--:B------:R-:W-:Y:S02]  /*2320*/  IADD3 R6, P1, PT, R3, R12.reuse, RZ ;  /* 0x0000000c03067210 */ /* 0x080fe40007f3e0ff */
[-C--:B------:R-:W-:Y:S01]  /*2330*/  IADD3 R4, P2, PT, R5, R12.reuse, RZ ;  /* 0x0000000c05047210 */ /* 0x080fe20007f5e0ff */
[----:B------:R-:W-:Y:S02]  /*2340*/  VIADD R5, R3, 0xf0 ;  /* 0x000000f003057836 */ /* 0x000fe40000000000 */
[--C-:B------:R-:W-:Y:S02]  /*2350*/  IMAD.X R9, RZ, RZ, R14.reuse, P1 ;  /* 0x000000ffff097224 */ /* 0x100fe400008e060e */
[----:B------:R-:W-:Y:S01]  /*2360*/  IMAD.X R11, RZ, RZ, R14, P2 ;  /* 0x000000ffff0b7224 */ /* 0x000fe200010e060e */
[----:B------:R-:W-:-:S02]  /*2370*/  IADD3 R5, P3, PT, R5, R12, RZ ;  /* 0x0000000c05057210 */ /* 0x000fc40007f7e0ff */
[----:B0-----:R-:W-:Y:S02]  /*2380*/  LEA R8, P1, R6, UR8, 0x1 ;  /* 0x0000000806087c11 */ /* 0x001fe4000f8208ff */
[----:B------:R-:W-:Y:S02]  /*2390*/  LEA R2, P2, R4, UR8, 0x1 ;  /* 0x0000000804027c11 */ /* 0x000fe4000f8408ff */
[----:B------:R-:W-:Y:S02]  /*23a0*/  LEA.HI.X R9, R6, UR9, R9, 0x1, P1 ;  /* 0x0000000906097c11 */ /* 0x000fe400088f0c09 */
[----:B------:R-:W-:Y:S02]  /*23b0*/  LEA.HI.X R3, R4, UR9, R11, 0x1, P2 ;  /* 0x0000000904037c11 */ /* 0x000fe400090f0c0b */
[----:B------:R-:W-:Y:S01]  /*23c0*/  IADD3 R7, P2, PT, R7, R12, RZ ;  /* 0x0000000c07077210 */ /* 0x000fe20007f5e0ff */
[----:B------:R0:W2:Y:S01]  /*23d0*/  LDG.E.U16.CONSTANT R8, desc[UR6][R8.64] ;  /* 0x0000000608087981 */ /* 0x0000a2000c1e9500 */
[----:B------:R-:W-:-:S02]  /*23e0*/  IADD3.X R6, PT, PT, RZ, R14, RZ, P3, !PT ;  /* 0x0000000eff067210 */ /* 0x000fc40001ffe4ff */
[C---:B------:R-:W-:Y:S01]  /*23f0*/  LEA R4, P1, R5.reuse, UR8, 0x1 ;  /* 0x0000000805047c11 */ /* 0x040fe2000f8208ff */
[----:B------:R-:W-:Y:S01]  /*2400*/  IMAD.X R10, RZ, RZ, R14, P2 ;  /* 0x000000ffff0a7224 */ /* 0x000fe200010e060e */
[----:B------:R-:W3:Y:S02]  /*2410*/  LDG.E.U16.CONSTANT R2, desc[UR6][R2.64] ;  /* 0x0000000602027981 */ /* 0x000ee4000c1e9500 */
[----:B------:R-:W-:Y:S02]  /*2420*/  LEA.HI.X R5, R5, UR9, R6, 0x1, P1 ;  /* 0x0000000905057c11 */ /* 0x000fe400088f0c06 */
[----:B------:R-:W-:-:S03]  /*2430*/  LEA R6, P1, R7, UR8, 0x1 ;  /* 0x0000000807067c11 */ /* 0x000fc6000f8208ff */
[----:B------:R-:W4:Y:S01]  /*2440*/  LDG.E.U16.CONSTANT R4, desc[UR6][R4.64] ;  /* 0x0000000604047981 */ /* 0x000f22000c1e9500 */
[----:B------:R-:W-:-:S05]  /*2450*/  LEA.HI.X R7, R7, UR9, R10, 0x1, P1 ;  /* 0x0000000907077c11 */ /* 0x000fca00088f0c0a */
[----:B------:R-:W5:Y:S01]  /*2460*/  LDG.E.U16.CONSTANT R6, desc[UR6][R6.64] ;  /* 0x0000000606067981 */ /* 0x000f62000c1e9500 */
[----:B------:R-:W-:-:S05]  /*2470*/  IMAD R10, R17, 0x4, R20 ;  /* 0x00000004110a7824 */ /* 0x000fca00078e0214 */
        /* <DEDUP_REMOVED lines=10> */
[----:B----4-:R-:W-:-:S03]  /*2520*/  SHF.L.U32 R4, R4, 0x10, RZ ;  /* 0x0000001004047819 */ /* 0x010fc600000006ff */
[----:B------:R-:W-:Y:S02]  /*2530*/  FFMA.FTZ R13, R2, R18, R13 ;  /* 0x00000012020d7223 */ /* 0x000fe4000001000d */
[----:B0-----:R-:W-:Y:S01]  /*2540*/  FMUL.FTZ R4, R4, R9 ;  /* 0x0000000904047220 */ /* 0x001fe20000410000 */
[----:B-----5:R-:W-:-:S03]  /*2550*/  IMAD.U32 R6, R6, 0x10000, RZ ;  /* 0x0001000006067824 */ /* 0x020fc600078e00ff */
[----:B------:R-:W-:Y:S01]  /*2560*/  FFMA.FTZ R13, R4, R18, R13 ;  /* 0x00000012040d7223 */ /* 0x000fe2000001000d */
[----:B------:R-:W-:-:S04]  /*2570*/  FMUL.FTZ R6, R6, R23 ;  /* 0x0000001706067220 */ /* 0x000fc80000410000 */
[----:B------:R-:W-:-:S07]  /*2580*/  FFMA.FTZ R13, R6, R18, R13 ;  /* 0x00000012060d7223 */ /* 0x000fce000001000d */
.L_x_20473:
        /* <DEDUP_REMOVED lines=9> */
[----:B------:R-:W-:Y:S01]  /*2620*/  IADD3 R5, P2, PT, R5, R12, RZ ;  /* 0x0000000c05057210 */ /* 0x000fe20007f5e0ff */
[----:B------:R-:W-:-:S03]  /*2630*/  IMAD.X R3, RZ, RZ, R14, P1 ;  /* 0x000000ffff037224 */ /* 0x000fc600008e060e */
[----:B------:R-:W-:Y:S02]  /*2640*/  IADD3.X R6, PT, PT, RZ, R14, RZ, P2, !PT ;  /* 0x0000000eff067210 */ /* 0x000fe400017fe4ff */
        /* <DEDUP_REMOVED lines=12> */
[----:B---3--:R-:W-:-:S03]  /*2710*/  IMAD.U32 R8, R4, 0x10000, RZ ;  /* 0x0001000004087824 */ /* 0x008fc600078e00ff */
[----:B-1----:R-:W-:Y:S01]  /*2720*/  FFMA.FTZ R13, R6, R18, R13 ;  /* 0x00000012060d7223 */ /* 0x002fe2000001000d */
[----:B----4-:R-:W-:-:S04]  /*2730*/  FMUL.FTZ R8, R8, R11 ;  /* 0x0000000b08087220 */ /* 0x010fc80000410000 */
[----:B------:R-:W-:-:S07]  /*2740*/  FFMA.FTZ R13, R8, R18, R13 ;  /* 0x00000012080d7223 */ /* 0x000fce000001000d */
.L_x_20474:
[----:B------:R-:W-:Y:S05]  /*2750*/  @P0 BRA `(.L_x_20470) ;  /* 0x0000000000300947 */ /* 0x000fea0003800000 */
[----:B------:R-:W0:Y:S01]  /*2760*/  LDCU.64 UR8, c[0x0][0x398] ;  /* 0x00007300ff0877ac */ /* 0x000e220008000a00 */
[----:B------:R-:W-:-:S05]  /*2770*/  IMAD R3, R17, 0x78, R0 ;  /* 0x0000007811037824 */ /* 0x000fca00078e0200 */
[----:B------:R-:W-:-:S04]  /*2780*/  IADD3 R3, P0, PT, R3, R12, RZ ;  /* 0x0000000c03037210 */ /* 0x000fc80007f1e0ff */
[----:B------:R-:W-:Y:S02]  /*2790*/  IADD3.X R14, PT, PT, RZ, R14, RZ, P0, !PT ;  /* 0x0000000eff0e7210 */ /* 0x000fe400007fe4ff */
[----:B0-----:R-:W-:-:S04]  /*27a0*/  LEA R2, P0, R3, UR8, 0x1 ;  /* 0x0000000803027c11 */ /* 0x001fc8000f8008ff */
[----:B------:R-:W-:-:S05]  /*27b0*/  LEA.HI.X R3, R3, UR9, R14, 0x1, P0 ;  /* 0x0000000903037c11 */ /* 0x000fca00080f0c0e */
[----:B------:R-:W2:Y:S01]  /*27c0*/  LDG.E.U16.CONSTANT R2, desc[UR6][R2.64] ;  /* 0x0000000602027981 */ /* 0x000ea2000c1e9500 */
[----:B------:R-:W-:-:S06]  /*27d0*/  IMAD R17, R17, 0x4, R20 ;  /* 0x0000000411117824 */ /* 0x000fcc00078e0214 */
[----:B------:R-:W0:Y:S01]  /*27e0*/  LDS R17, [R17] ;  /* 0x0000000011117984 */ /* 0x000e220000000800 */
[----:B--2---:R-:W-:-:S04]  /*27f0*/  IMAD.U32 R4, R2, 0x10000, RZ ;  /* 0x0001000002047824 */ /* 0x004fc800078e00ff */
[----:B0-----:R-:W-:-:S04]  /*2800*/  FMUL.FTZ R4, R4, R17 ;  /* 0x0000001104047220 */ /* 0x001fc80000410000 */
[----:B-1----:R-:W-:-:S07]  /*2810*/  FFMA.FTZ R13, R4, R18, R13 ;  /* 0x00000012040d7223 */ /* 0x002fce000001000d */
.L_x_20470:
[----:B------:R-:W2:Y:S01]  /*2820*/  LDCU.64 UR8, c[0x0][0x380] ;  /* 0x00007000ff0877ac */ /* 0x000ea20008000a00 */
[----:B------:R-:W-:Y:S01]  /*2830*/  IMAD R15, R15, 0x78, RZ ;  /* 0x000000780f0f7824 */ /* 0x000fe200078e02ff */
[----:B------:R-:W-:-:S04]  /*2840*/  F2FP.BF16.F32.PACK_AB R13, RZ, R13 ;  /* 0x0000000dff0d723e */ /* 0x000fc800000010ff */
[----:B------:R-:W-:-:S05]  /*2850*/  IADD3 R0, P0, PT, R15, R0, RZ ;  /* 0x000000000f007210 */ /* 0x000fca0007f1e0ff */
[----:B------:R-:W-:Y:S01]  /*2860*/  IMAD.X R3, RZ, RZ, RZ, P0 ;  /* 0x000000ffff037224 */ /* 0x000fe200000e06ff */
[----:B--2---:R-:W-:-:S04]  /*2870*/  LEA R2, P0, R0, UR8, 0x1 ;  /* 0x0000000800027c11 */ /* 0x004fc8000f8008ff */
[----:B------:R-:W-:-:S05]  /*2880*/  LEA.HI.X R3, R0, UR9, R3, 0x1, P0 ;  /* 0x0000000900037c11 */ /* 0x000fca00080f0c03 */
[----:B------:R-:W-:Y:S01]  /*2890*/  STG.E.U16 desc[UR6][R2.64], R13 ;  /* 0x0000000d02007986 */ /* 0x000fe2000c101506 */
[----:B------:R-:W-:Y:S05]  /*28a0*/  EXIT ;  /* 0x000000000000794d */ /* 0x000fea0003800000 */
.L_x_20475:
        /* <DEDUP_REMOVED lines=13> */
.L_x_27620:


//--------------------- .text._ZN4vllm25paged_attention_v2_kernelI13__nv_bfloat16S1_Li120ELi8ELi128ELNS_18Fp8KVCacheDataTypeE0ELb1ELi512EEEvPfS3_PT_PKS4_PKT0_SA_ifPKiSC_iPKfiiiSE_SE_iiiii --------------------------
	.section	.text._ZN4vllm25paged_attention_v2_kernelI13__nv_bfloat16S1_Li120ELi8ELi128ELNS_18Fp8KVCacheDataTypeE0ELb1ELi512EEEvPfS3_PT_PKS4_PKT0_SA_ifPKiSC_iPKfiiiSE_SE_iiiii,"ax",@progbits
	.align	128
        .global         _ZN4vllm25paged_attention_v2_kernelI13__nv_bfloat16S1_Li120ELi8ELi128ELNS_18Fp8KVCacheDataTypeE0ELb1ELi512EEEvPfS3_PT_PKS4_PKT0_SA_ifPKiSC_iPKfiiiSE_SE_iiiii
        .type           _ZN4vllm25paged_attention_v2_kernelI13__nv_bfloat16S1_Li120ELi8ELi128ELNS_18Fp8KVCacheDataTypeE0ELb1ELi512EEEvPfS3_PT_PKS4_PKT0_SA_ifPKiSC_iPKfiiiSE_SE_iiiii,@function
        .size           _ZN4vllm25paged_attention_v2_kernelI13__nv_bfloat16S1_Li120ELi8ELi128ELNS_18Fp8KVCacheDataTypeE0ELb1ELi512EEEvPfS3_PT_PKS4_PKT0_SA_ifPKiSC_iPKfiiiSE_SE_iiiii,(.L_x_27621 - _ZN4vllm25paged_attention_v2_kernelI13__nv_bfloat16S1_Li120ELi8ELi128ELNS_18Fp8KVCacheDataTypeE0ELb1ELi512EEEvPfS3_PT_PKS4_PKT0_SA_ifPKiSC_iPKfiiiSE_SE_iiiii)
        .other          _ZN4vllm25paged_attention_v2_kernelI13__nv_bfloat16S1_Li120ELi8ELi128ELNS_18Fp8KVCacheDataTypeE0ELb1ELi512EEEvPfS3_PT_PKS4_PKT0_SA_ifPKiSC_iPKfiiiSE_SE_iiiii,@"STO_CUDA_ENTRY STV_DEFAULT"
_ZN4vllm25paged_attention_v2_kernelI13__nv_bfloat16S1_Li120ELi8ELi128ELNS_18Fp8KVCacheDataTypeE0ELb1ELi512EEEvPfS3_PT_PKS4_PKT0_SA_ifPKiSC_iPKfiiiSE_SE_iiiii:
.text._ZN4vllm25paged_attention_v2_kernelI13__nv_bfloat16S1_Li120ELi8ELi128ELNS_18Fp8KVCacheDataTypeE0ELb1ELi512EEEvPfS3_PT_PKS4_PKT0_SA_ifPKiSC_iPKfiiiSE_SE_iiiii:
        /* <DEDUP_REMOVED lines=31> */
[----:B------:R-:W0:Y:S02]  /*01f0*/  LDCU UR28, c[0x0][0x408] ;  /* 0x00008100ff1c77ac */ /* 0x000e240008000800 */
[----:B------:R-:W-:Y:S01]  /*0200*/  UISETP.NE.AND.EX UP0, UPT, UR7, URZ, UPT, UP0 ;  /* 0x000000ff0700728c */ /* 0x000fe2000bf05300 */
[----:B------:R-:W2:Y:S01]  /*0210*/  LDCU UR12, c[0x0][0x3f8] ;  /* 0x00007f00ff0c77ac */ /* 0x000ea20008000800 */
[----:B-1----:R-:W1:Y:S01]  /*0220*/  MUFU.RCP R3, R3 ;  /* 0x0000000300037308 */ /* 0x002e620000001000 */
[----:B------:R-:W3:Y:S07]  /*0230*/  LDCU UR29, c[0x0][0x3dc] ;  /* 0x00007b80ff1d77ac */ /* 0x000eee0008000800 */
[----:B------:R-:W4:Y:S01]  /*0240*/  @!P0 LDC.64 R8, c[0x0][0x398] ;  /* 0x0000e600ff088b82 */ /* 0x000f220000000a00 */
[----:B------:R-:W-:Y:S01]  /*0250*/  @!P0 IMAD R5, R5, 0x78, RZ ;  /* 0x0000007805058824 */ /* 0x000fe200078e02ff */
[----:B------:R-:W0:Y:S01]  /*0260*/  LDCU UR30, c[0x0][0x3b4] ;  /* 0x00007680ff1e77ac */ /* 0x000e220008000800 */
[----:B------:R-:W-:Y:S01]  /*0270*/  @!P0 IMAD.SHL.U32 R4, R2, 0x2, RZ ;  /* 0x0000000202048824 */ /* 0x000fe200078e00ff */
[----:B------:R-:W0:Y:S04]  /*0280*/  LDCU.64 UR24, c[0x0][0x3a0] ;  /* 0x00007400ff1877ac */ /* 0x000e280008000a00 */
[----:B------:R-:W-:-:S04]  /*0290*/  @!P0 IADD3 R5, P1, P2, R4, UR4, R5 ;  /* 0x0000000404058c10 */ /* 0x000fc8000fa3e005 */
[----:B------:R-:W-:Y:S01]  /*02a0*/  @!P0 IADD3.X R6, PT, PT, RZ, UR5, RZ, P1, P2 ;  /* 0x00000005ff068c10 */ /* 0x000fe20008fe44ff */
[----:B------:R-:W2:Y:S01]  /*02b0*/  LDCU UR22, c[0x0][0x370] ;  /* 0x00006e00ff1677ac */ /* 0x000ea20008000800 */
[----:B------:R-:W3:Y:S01]  /*02c0*/  @UP0 LDCU.64 UR4, c[0x0][0x3d0] ;  /* 0x00007a00ff0407ac */ /* 0x000ee20008000a00 */
[----:B----4-:R-:W-:Y:S02]  /*02d0*/  @!P0 LEA R4, P1, R5, R8, 0x1 ;  /* 0x0000000805048211 */ /* 0x010fe400078208ff */
[----:B-1----:R-:W-:Y:S02]  /*02e0*/  IADD3 R8, PT, PT, R3, 0xffffffe, RZ ;  /* 0x0ffffffe03087810 */ /* 0x002fe40007ffe0ff */
[----:B------:R-:W-:Y:S02]  /*02f0*/  @!P0 LEA.HI.X R5, R5, R9, R6, 0x1, P1 ;  /* 0x0000000905058211 */ /* 0x000fe400008f0c06 */
[----:B------:R1:W4:Y:S03]  /*0300*/  F2I.FTZ.U32.TRUNC.NTZ R9, R8 ;  /* 0x0000000800097305 */ /* 0x000326000021f000 */
[----:B------:R2:W4:Y:S01]  /*0310*/  @!P0 LDG.E.CONSTANT R3, desc[UR14][R4.64] ;  /* 0x0000000e04038981 */ /* 0x000522000c1e9900 */
[----:B------:R-:W-:Y:S01]  /*0320*/  PLOP3.LUT P1, PT, PT, PT, UP0, 0x80, 0x8 ;  /* 0x000000000008781c */ /* 0x000fe20003f2f008 */
[----:B---3--:R-:W-:Y:S01]  /*0330*/  @UP0 UIMAD.WIDE.U32 UR4, UR20, 0x4, UR4 ;  /* 0x00000004140408a5 */ /* 0x008fe2000f8e0004 */
[----:B-1----:R-:W-:-:S05]  /*0340*/  IMAD.MOV.U32 R8, RZ, RZ, RZ ;  /* 0x000000ffff087224 */ /* 0x002fca00078e00ff */
[----:B------:R-:W-:Y:S01]  /*0350*/  MOV R6, UR4 ;  /* 0x0000000400067c02 */ /* 0x000fe20008000f00 */
[----:B------:R-:W-:Y:S01]  /*0360*/  IMAD.U32 R7, RZ, RZ, UR5 ;  /* 0x00000005ff077e24 */ /* 0x000fe2000f8e00ff */
[----:B--2---:R-:W-:Y:S01]  /*0370*/  IABS R5, UR22 ;  /* 0x0000001600057c13 */ /* 0x004fe20008000000 */
[----:B----4-:R-:W-:-:S03]  /*0380*/  IMAD.MOV R11, RZ, RZ, -R9 ;  /* 0x000000ffff0b7224 */ /* 0x010fc600078e0a09 */
[----:B------:R1:W5:Y:S01]  /*0390*/  @P1 LDG.E.CONSTANT R10, desc[UR14][R6.64] ;  /* 0x0000000e060a1981 */ /* 0x000362000c1e9900 */
[----:B------:R-:W-:-:S04]  /*03a0*/  IMAD R11, R11, R0, RZ ;  /* 0x000000000b0b7224 */ /* 0x000fc800078e02ff */
        /* <DEDUP_REMOVED lines=21> */
[----:B-1----:R-:W-:-:S04]  /*0500*/  MOV R7, UR13 ;  /* 0x0000000d00077c02 */ /* 0x002fc80008000f00 */
[----:B------:R-:W-:Y:S02]  /*0510*/  IABS R6, R7 ;  /* 0x0000000700067213 */ /* 0x000fe40000000000 */
[----:B------:R-:W-:Y:S02]  /*0520*/  IABS R0, R0 ;  /* 0x0000000000007213 */ /* 0x000fe40000000000 */
[----:B------:R-:W1:Y:S08]  /*0530*/  I2F.RP R11, R6 ;  /* 0x00000006000b7306 */ /* 0x000e700000209400 */
[----:B------:R-:W2:Y:S08]  /*0540*/  I2F.RP R12, R0 ;  /* 0x00000000000c7306 */ /* 0x000eb00000209400 */
[----:B-1----:R-:W1:Y:S08]  /*0550*/  MUFU.RCP R11, R11 ;  /* 0x0000000b000b7308 */ /* 0x002e700000001000 */
[----:B--2---:R-:W2:Y:S01]  /*0560*/  MUFU.RCP R12, R12 ;  /* 0x0000000c000c7308 */ /* 0x004ea20000001000 */
[----:B-1----:R-:W-:-:S07]  /*0570*/  VIADD R4, R11, 0xffffffe ;  /* 0x0ffffffe0b047836 */ /* 0x002fce0000000000 */
[----:B------:R1:W3:Y:S01]  /*0580*/  F2I.FTZ.U32.TRUNC.NTZ R5, R4 ;  /* 0x0000000400057305 */ /* 0x0002e2000021f000 */
[----:B--2---:R-:W-:-:S07]  /*0590*/  IADD3 R8, PT, PT, R12, 0xffffffe, RZ ;  /* 0x0ffffffe0c087810 */ /* 0x004fce0007ffe0ff */
[----:B------:R2:W4:Y:S01]  /*05a0*/  F2I.FTZ.U32.TRUNC.NTZ R9, R8 ;  /* 0x0000000800097305 */ /* 0x000522000021f000 */
[----:B-1----:R-:W-:-:S05]  /*05b0*/  IMAD.MOV.U32 R4, RZ, RZ, RZ ;  /* 0x000000ffff047224 */ /* 0x002fca00078e00ff */
[----:B------:R-:W-:Y:S02]  /*05c0*/  R2UR UR4, R4 ;  /* 0x00000000040472ca */ /* 0x000fe400000e0000 */
[----:B---3--:R-:W-:Y:S01]  /*05d0*/  R2UR UR5, R5 ;  /* 0x00000000050572ca */ /* 0x008fe200000e0000 */
[----:B--2---:R-:W-:Y:S01]  /*05e0*/  IMAD.MOV.U32 R8, RZ, RZ, RZ ;  /* 0x000000ffff087224 */ /* 0x004fe200078e00ff */
[----:B------:R-:W-:-:S04]  /*05f0*/  IADD3 R13, PT, PT, RZ, -R5, RZ ;  /* 0x80000005ff0d7210 */ /* 0x000fc80007ffe0ff */
[----:B------:R-:W-:Y:S02]  /*0600*/  R2UR UR6, R8 ;  /* 0x00000000080672ca */ /* 0x000fe400000e0000 */
[C---:B----4-:R-:W-:Y:S01]  /*0610*/  R2UR UR7, R9.reuse ;  /* 0x00000000090772ca */ /* 0x050fe200000e0000 */
        /* <DEDUP_REMOVED lines=10> */
[----:B------:R-:W-:-:S04]  /*06c0*/  IABS R7, R7 ;  /* 0x0000000700077213 */ /* 0x000fc80000000000 */
[----:B------:R-:W-:Y:S02]  /*06d0*/  IABS R8, R12 ;  /* 0x0000000c00087213 */ /* 0x000fe40000000000 */
[----:B------:R-:W-:Y:S02]  /*06e0*/  R2UR UR31, R11 ;  /* 0x000000000b1f72ca */ /* 0x000fe400000e0000 */
[----:B------:R-:W-:Y:S01]  /*06f0*/  R2UR UR9, R8 ;  /* 0x00000000080972ca */ /* 0x000fe200000e0000 */
[----:B------:R-:W-:Y:S01]  /*0700*/  UIMAD.WIDE.U32 UR4, UR4, UR6, URZ ;  /* 0x00000006040472a5 */ /* 0x000fe2000f8e00ff */
[----:B------:R-:W-:Y:S02]  /*0710*/  IMAD.MOV R5, RZ, RZ, -R7 ;  /* 0x000000ffff057224 */ /* 0x000fe400078e0a07 */
[----:B------:R-:W-:-:S04]  /*0720*/  IMAD.U32 R4, RZ, RZ, UR6 ;  /* 0x00000006ff047e24 */ /* 0x000fc8000f8e00ff */
[----:B------:R-:W-:Y:S02]  /*0730*/  UMOV UR8, UR5 ;  /* 0x0000000500087c82 */ /* 0x000fe40008000000 */
[----:B------:R-:W-:-:S03]  /*0740*/  IMAD R5, R5, UR8, R4 ;  /* 0x0000000805057c24 */ /* 0x000fc6000f8e0204 */
[----:B------:R-:W-:Y:S02]  /*0750*/  UIMAD.WIDE.U32 UR6, UR31, UR9, URZ ;  /* 0x000000091f0672a5 */ /* 0x000fe4000f8e00ff */
[----:B------:R-:W-:-:S04]  /*0760*/  ISETP.GT.U32.AND P1, PT, R6, R5, PT ;  /* 0x000000050600720c */ /* 0x000fc80003f24070 */
[----:B------:R-:W-:-:S05]  /*0770*/  IADD3 R7, PT, PT, RZ, -UR7, RZ ;  /* 0x80000007ff077c10 */ /* 0x000fca000fffe0ff */
[C---:B------:R-:W-:Y:S01]  /*0780*/  IMAD R7, R0.reuse, R7, UR9 ;  /* 0x0000000900077e24 */ /* 0x040fe2000f8e0207 */
[----:B------:R-:W1:Y:S01]  /*0790*/  S2R R9, SR_CgaCtaId ;  /* 0x0000000000097919 */ /* 0x000e620000008800 */
[----:B------:R-:W-:Y:S01]  /*07a0*/  MOV R8, 0x400 ;  /* 0x0000040000087802 */ /* 0x000fe20000000f00 */
[----:B------:R-:W-:Y:S01]  /*07b0*/  UIADD3 UR4, UPT, UPT, UR23, 0x7, URZ ;  /* 0x0000000717047890 */ /* 0x000fe2000fffe0ff */
[----:B------:R-:W-:Y:S01]  /*07c0*/  VOTEU.ANY UP4, P1 ;  /* 0x0000000000ff7886 */ /* 0x000fe20000880100 */
[----:B------:R-:W-:Y:S01]  /*07d0*/  PLOP3.LUT P1, PT, PT, PT, UP4, 0x80, 0x8 ;  /* 0x000000000008781c */ /* 0x000fe20003f2f048 */
[----:B------:R-:W-:Y:S01]  /*07e0*/  ULOP3.LUT UR6, UR20, UR13, URZ, 0x3c, !UPT ;  /* 0x0000000d14067292 */ /* 0x000fe2000f8e3cff */
[----:B------:R-:W-:Y:S02]  /*07f0*/  ISETP.GT.U32.AND P2, PT, R0, R7, PT ;  /* 0x000000070000720c */ /* 0x000fe40003f44070 */
[----:B------:R-:W-:Y:S01]  /*0800*/  LOP3.LUT R11, R2, 0x3, RZ, 0xc0, !PT ;  /* 0x00000003020b7812 */ /* 0x000fe200078ec0ff */
[----:B------:R-:W-:-:S02]  /*0810*/  ULEA UR5, UR19, 0x40, 0x6 ;  /* 0x0000004013057891 */ /* 0x000fc4000f8e30ff */
[----:B0-----:R-:W-:Y:S01]  /*0820*/  UISETP.GE.AND UP0, UPT, UR28, URZ, UPT ;  /* 0x000000ff1c00728c */ /* 0x001fe2000bf06270 */
[----:B------:R-:W0:Y:S05]  /*0830*/  LDCU UR9, c[0x0][0x3c8] ;  /* 0x00007900ff0977ac */ /* 0x000e2a0008000800 */
[----:B------:R-:W-:Y:S02]  /*0840*/  @!P1 IMAD.IADD R5, R5, 0x1, -R6 ;  /* 0x0000000105059824 */ /* 0x000fe400078e0a06 */
[----:B------:R-:W-:Y:S01]  /*0850*/  VOTEU.ANY UP5, P2 ;  /* 0x0000000000ff7886 */ /* 0x000fe200010a0100 */
[----:B------:R-:W-:Y:S02]  /*0860*/  PLOP3.LUT P2, PT, PT, PT, UP5, 0x80, 0x8 ;  /* 0x000000000008781c */ /* 0x000fe40003f4f058 */
[----:B------:R-:W-:-:S02]  /*0870*/  ISETP.GE.U32.AND P1, PT, R5, R6, PT ;  /* 0x000000060500720c */ /* 0x000fc40003f26070 */
[----:B------:R-:W-:Y:S02]  /*0880*/  @!UP5 UIADD3 UR7, UPT, UPT, UR7, 0x1, URZ ;  /* 0x000000010707d890 */ /* 0x000fe4000fffe0ff */
[----:B------:R-:W-:-:S07]  /*0890*/  @!UP4 UIADD3 UR8, UPT, UPT, UR8, 0x1, URZ ;  /* 0x000000010808c890 */ /* 0x000fce000fffe0ff */
[----:B------:R-:W-:Y:S02]  /*08a0*/  @!P2 IMAD.IADD R7, R7, 0x1, -R0 ;  /* 0x000000010707a824 */ /* 0x000fe400078e0a00 */
[----:B------:R-:W-:Y:S01]  /*08b0*/  VOTEU.ANY UP5, P1 ;  /* 0x0000000000ff7886 */ /* 0x000fe200008a0100 */
[----:B-1----:R-:W-:Y:S02]  /*08c0*/  LEA R12, R9, R8, 0x18 ;  /* 0x00000008090c7211 */ /* 0x002fe400078ec0ff */
[----:B------:R-:W-:Y:S01]  /*08d0*/  ISETP.GE.U32.AND P2, PT, R7, R0, PT ;  /* 0x000000000700720c */ /* 0x000fe20003f46070 */
[----:B------:R-:W-:Y:S02]  /*08e0*/  USHF.R.U32.HI UR4, URZ, 0x3, UR4 ;  /* 0x00000003ff047899 */ /* 0x000fe40008011604 */
[----:B------:R-:W-:Y:S01]  /*08f0*/  @UP5 UIADD3 UR8, UPT, UPT, UR8, 0x1, URZ ;  /* 0x0000000108085890 */ /* 0x000fe2000fffe0ff */
[----:B------:R-:W-:Y:S01]  /*0900*/  IMAD R12, R11, 0x3c, R12 ;  /* 0x0000003c0b0c7824 */ /* 0x000fe200078e020c */
[----:B------:R-:W-:Y:S01]  /*0910*/  UISETP.GE.AND UP4, UPT, UR6, URZ, UPT ;  /* 0x000000ff0600728c */ /* 0x000fe2000bf86270 */
[--C-:B------:R-:W-:Y:S01]  /*0920*/  SHF.R.U32.HI R7, RZ, 0x2, R2.reuse ;  /* 0x00000002ff077819 */ /* 0x100fe20000011602 */
[----:B------:R-:W-:Y:S01]  /*0930*/  UISETP.NE.AND UP5, UPT, UR13, URZ, UPT ;  /* 0x000000ff0d00728c */ /* 0x000fe2000bfa5270 */
[----:B------:R-:W-:Y:S01]  /*0940*/  SHF.R.U32.HI R6, RZ, 0x5, R2 ;  /* 0x00000005ff067819 */ /* 0x000fe20000011602 */
[----:B------:R-:W-:Y:S01]  /*0950*/  UISETP.LT.U32.AND UP3, UPT, UR4, UR5, UPT ;  /* 0x000000050400728c */ /* 0x000fe2000bf61070 */
[----:B------:R-:W-:Y:S01]  /*0960*/  IMAD.U32 R5, RZ, RZ, UR19 ;  /* 0x00000013ff057e24 */ /* 0x000fe2000f8e00ff */
[----:B------:R-:W-:Y:S01]  /*0970*/  UMOV UR16, UR8 ;  /* 0x0000000800107c82 */ /* 0x000fe20008000000 */
[----:B------:R-:W-:Y:S01]  /*0980*/  @!P0 LEA R4, R7, R12, 0x2 ;  /* 0x0000000c07048211 */ /* 0x000fe200078e10ff */
[----:B------:R-:W-:Y:S01]  /*0990*/  USEL UR8, UR4, UR5, UP3 ;  /* 0x0000000504087287 */ /* 0x000fe20009800000 */
[----:B------:R-:W-:Y:S01]  /*09a0*/  IMAD R16, R5, 0x40, R6 ;  /* 0x0000004005107824 */ /* 0x000fe200078e0206 */
[----:B------:R-:W-:Y:S01]  /*09b0*/  ULOP3.LUT UR10, UR10, UR27, URZ, 0x3c, !UPT ;  /* 0x0000001b0a0a7292 */ /* 0x000fe2000f8e3cff */
[----:B------:R-:W-:Y:S01]  /*09c0*/  VOTEU.ANY UP6, P2 ;  /* 0x0000000000ff7886 */ /* 0x000fe200010c0100 */
[----:B------:R-:W-:-:S02]  /*09d0*/  @!UP4 UIADD3 UR16, UPT, UPT, URZ, -UR16, URZ ;  /* 0x80000010ff10c290 */ /* 0x000fc4000fffe0ff */
[----:B------:R-:W-:Y:S02]  /*09e0*/  UISETP.GE.AND UP2, UPT, UR10, URZ, UPT ;  /* 0x000000ff0a00728c */ /* 0x000fe4000bf46270 */
[----:B------:R-:W-:Y:S01]  /*09f0*/  @!UP5 ULOP3.LUT UR16, URZ, UR13, URZ, 0x33, !UPT ;  /* 0x0000000dff10d292 */ /* 0x000fe2000f8e33ff */
[----:B------:R1:W-:Y:S01]  /*0a00*/  @!P0 STS [R4], R3 ;  /* 0x0000000304008388 */ /* 0x0003e20000000800 */
[----:B------:R-:W-:Y:S01]  /*0a10*/  ISETP.GE.U32.AND P0, PT, R16, UR8, PT ;  /* 0x0000000810007c0c */ /* 0x000fe2000bf06070 */
[----:B------:R-:W-:Y:S02]  /*0a20*/  UISETP.NE.AND UP1, UPT, UR27, URZ, UPT ;  /* 0x000000ff1b00728c */ /* 0x000fe4000bf25270 */
[----:B------:R-:W-:Y:S02]  /*0a30*/  @UP6 UIADD3 UR7, UPT, UPT, UR7, 0x1, URZ ;  /* 0x0000000107076890 */ /* 0x000fe4000fffe0ff */
[----:B------:R-:W-:Y:S02]  /*0a40*/  @!UP0 UIMAD UR4, UR11, UR12, UR16 ;  /* 0x0000000c0b0482a4 */ /* 0x000fe4000f8e0210 */
[----:B------:R-:W-:-:S02]  /*0a50*/  @UP0 UIMAD UR6, UR22, UR12, UR20 ;  /* 0x0000000c160602a4 */ /* 0x000fc4000f8e0214 */
[----:B------:R-:W-:Y:S01]  /*0a60*/  @!UP0 UIADD3 UR4, UPT, UPT, URZ, -UR4, URZ ;  /* 0x80000004ff048290 */ /* 0x000fe2000fffe0ff */
[----:B------:R-:W-:Y:S01]  /*0a70*/  UMOV UR17, UR7 ;  /* 0x0000000700117c82 */ /* 0x000fe20008000000 */
[----:B------:R-:W-:Y:S01]  /*0a80*/  @UP0 UIMAD UR10, UR6, UR28, 0x1 ;  /* 0x00000001060a04a4 */ /* 0x000fe2000f8e021c */
[----:B------:R-:W-:Y:S01]  /*0a90*/  BSSY B0, `(.L_x_20476) ;  /* 0x0000114000007945 */ /* 0x000fe20003800000 */
[----:B------:R-:W-:Y:S02]  /*0aa0*/  @!UP2 UIADD3 UR17, UPT, UPT, URZ, -UR17, URZ ;  /* 0x80000011ff11a290 */ /* 0x000fe4000fffe0ff */
[----:B0-----:R-:W-:Y:S02]  /*0ab0*/  UIMAD UR9, UR18, UR9, URZ ;  /* 0x00000009120972a4 */ /* 0x001fe4000f8e02ff */
[----:B------:R-:W-:Y:S02]  /*0ac0*/  @!UP1 ULOP3.LUT UR17, URZ, UR27, URZ, 0x33, !UPT ;  /* 0x0000001bff119292 */ /* 0x000fe4000f8e33ff */
[----:B------:R-:W-:Y:S01]  /*0ad0*/  @!UP0 UIMAD UR10, UR28, UR4, 0x1 ;  /* 0x000000011c0a84a4 */ /* 0x000fe2000f8e0204 */
[----:B-1----:R-:W-:Y:S01]  /*0ae0*/  MOV R3, 0xff7fffff ;  /* 0xff7fffff00037802 */ /* 0x002fe20000000f00 */
[----:B------:R-:W-:Y:S01]  /*0af0*/  IMAD.MOV.U32 R13, RZ, RZ, R0 ;  /* 0x000000ffff0d7224 */ /* 0x000fe200078e0000 */
[----:B------:R-:W-:Y:S01]  /*0b00*/  LOP3.LUT R2, R2, 0x1f, RZ, 0xc0, !PT ;  /* 0x0000001f02027812 */ /* 0x000fe200078ec0ff */
[----:B------:R-:W-:Y:S06]  /*0b10*/  BAR.SYNC.DEFER_BLOCKING 0x0 ;  /* 0x0000000000007b1d */ /* 0x000fec0000010000 */
[----:B------:R-:W-:Y:S05]  /*0b20*/  @P0 BRA `(.L_x_20477) ;  /* 0x0000001000280947 */ /* 0x000fea0003800000 */
[----:B------:R-:W0:Y:S01]  /*0b30*/  LDCU UR4, c[0x0][0x3e0] ;  /* 0x00007c00ff0477ac */ /* 0x000e220008000800 */
[----:B------:R-:W-:Y:S01]  /*0b40*/  IMAD.WIDE.U32 R4, R16, 0x4, RZ ;  /* 0x0000000410047825 */ /* 0x000fe200078e00ff */
[----:B------:R-:W-:Y:S01]  /*0b50*/  SHF.L.U32 R0, R7, 0x2, RZ ;  /* 0x0000000207007819 */ /* 0x000fe200000006ff */
[----:B------:R-:W1:Y:S02]  /*0b60*/  LDCU.64 UR6, c[0x0][0x3b8] ;  /* 0x00007700ff0677ac */ /* 0x000e640008000a00 */
[----:B------:R-:W-:Y:S02]  /*0b70*/  IMAD.U32 R3, RZ, RZ, UR9 ;  /* 0x00000009ff037e24 */ /* 0x000fe4000f8e00ff */
[----:B------:R-:W-:Y:S01]  /*0b80*/  VIADD R8, R8, 0x110 ;  /* 0x0000011008087836 */ /* 0x000fe20000000000 */
[----:B------:R-:W2:Y:S01]  /*0b90*/  LDCU UR5, c[0x0][0x3fc] ;  /* 0x00007f80ff0577ac */ /* 0x000ea20008000800 */
[----:B------:R-:W-:Y:S01]  /*0ba0*/  IMAD.WIDE R4, R3, 0x4, R4 ;  /* 0x0000000403047825 */ /* 0x000fe200078e0204 */
[----:B------:R-:W-:-:S02]  /*0bb0*/  LOP3.LUT R3, R0, 0x1c, RZ, 0xc0, !PT ;  /* 0x0000001c00037812 */ /* 0x000fc400078ec0ff */
[----:B------:R-:W-:Y:S01]  /*0bc0*/  LEA R8, R9, R8, 0x18 ;  /* 0x0000000809087211 */ /* 0x000fe200078ec0ff */
[C---:B------:R-:W-:Y:S01]  /*0bd0*/  IMAD.SHL.U32 R0, R7.reuse, 0x8, RZ ;  /* 0x0000000807007824 */ /* 0x040fe200078e00ff */
[----:B------:R-:W-:Y:S01]  /*0be0*/  LOP3.LUT R7, R7, 0x7, RZ, 0xc0, !PT ;  /* 0x0000000707077812 */ /* 0x000fe200078ec0ff */
[C---:B------:R-:W-:Y:S01]  /*0bf0*/  IMAD R3, R6.reuse, 0x20, R3 ;  /* 0x0000002006037824 */ /* 0x040fe200078e0203 */
[----:B------:R-:W-:Y:S01]  /*0c00*/  LEA R6, R6, UR26, 0x3 ;  /* 0x0000001a06067c11 */ /* 0x000fe2000f8e18ff */
[----:B0-----:R-:W-:Y:S01]  /*0c10*/  UIMAD UR4, UR16, UR4, URZ ;  /* 0x00000004100472a4 */ /* 0x001fe2000f8e02ff */
[----:B------:R-:W-:Y:S02]  /*0c20*/  LOP3.LUT R0, R0, 0x38, RZ, 0xc0, !PT ;  /* 0x0000003800007812 */ /* 0x000fe400078ec0ff */
[----:B------:R-:W-:Y:S01]  /*0c30*/  IADD3 R7, PT, PT, R7, R6, RZ ;  /* 0x0000000607077210 */ /* 0x000fe20007ffe0ff */
[----:B------:R-:W-:Y:S01]  /*0c40*/  VIADD R18, R6, 0x1 ;  /* 0x0000000106127836 */ /* 0x000fe20000000000 */
[----:B-1----:R-:W-:-:S02]  /*0c50*/  IADD3 R14, P0, PT, R4, UR6, RZ ;  /* 0x00000006040e7c10 */ /* 0x002fc4000ff1e0ff */
[----:B------:R-:W-:Y:S01]  /*0c60*/  IADD3 R15, PT, PT, R3, R8, RZ ;  /* 0x00000008030f7210 */ /* 0x000fe20007ffe0ff */
[----:B--2---:R-:W-:Y:S01]  /*0c70*/  IMAD.U32 R20, RZ, RZ, UR5 ;  /* 0x00000005ff147e24 */ /* 0x004fe2000f8e00ff */
[----:B------:R-:W-:Y:S01]  /*0c80*/  IADD3.X R17, PT, PT, R5, UR7, RZ, P0, !PT ;  /* 0x0000000705117c10 */ /* 0x000fe200087fe4ff */
[----:B------:R-:W-:Y:S01]  /*0c90*/  IMAD.MOV.U32 R3, RZ, RZ, -0x800001 ;  /* 0xff7fffffff037424 */ /* 0x000fe200078e00ff */
[----:B------:R-:W-:Y:S01]  /*0ca0*/  IADD3 R4, P0, PT, R0, UR4, RZ ;  /* 0x0000000400047c10 */ /* 0x000fe2000ff1e0ff */
[C---:B------:R-:W-:Y:S01]  /*0cb0*/  VIADD R23, R7.reuse, -UR23 ;  /* 0x8000001707177c36 */ /* 0x040fe20008000000 */
[----:B------:R-:W-:Y:S01]  /*0cc0*/  MOV R0, UR4 ;  /* 0x0000000400007c02 */ /* 0x000fe20008000f00 */
[----:B------:R-:W-:Y:S01]  /*0cd0*/  VIADD R19, R7, 0x1 ;  /* 0x0000000107137836 */ /* 0x000fe20000000000 */
[----:B------:R-:W-:Y:S02]  /*0ce0*/  IADD3 R20, PT, PT, -R20, UR17, RZ ;  /* 0x0000001114147c10 */ /* 0x000fe4000fffe1ff */
[----:B------:R-:W-:-:S07]  /*0cf0*/  LEA.HI.X.SX32 R5, R0, RZ, 0x1, P0 ;  /* 0x000000ff00057211 */ /* 0x000fce00000f0eff */
.L_x_20482:
        /* <DEDUP_REMOVED lines=15> */
[----:B------:R-:W-:Y:S02]  /*0df0*/  @!P1 IMAD.IADD R22, R22, 0x1, -R0 ;  /* 0x0000000116169824 */ /* 0x000fe400078e0a00 */
[----:B------:R-:W-:Y:S01]  /*0e00*/  @!P1 VIADD R9, R9, 0x1 ;  /* 0x0000000109099836 */ /* 0x000fe20000000000 */
[----:B------:R-:W-:Y:S02]  /*0e10*/  ISETP.NE.AND P1, PT, R6, RZ, PT ;  /* 0x000000ff0600720c */ /* 0x000fe40003f25270 */
[----:B------:R-:W-:Y:S02]  /*0e20*/  ISETP.GE.U32.AND P0, PT, R22, R13, PT ;  /* 0x0000000d1600720c */ /* 0x000fe40003f06070 */
[----:B0-----:R-:W-:-:S04]  /*0e30*/  IADD3 R26, PT, PT, R24, 0xffffffe, RZ ;  /* 0x0ffffffe181a7810 */ /* 0x001fc80007ffe0ff */
[----:B------:R-:W0:Y:S07]  /*0e40*/  F2I.FTZ.U32.TRUNC.NTZ R7, R26 ;  /* 0x0000001a00077305 */ /* 0x000e2e000021f000 */
[----:B------:R-:W-:-:S04]  /*0e50*/  @P0 VIADD R9, R9, 0x1 ;  /* 0x0000000109090836 */ /* 0x000fc80000000000 */
[----:B------:R-:W-:Y:S01]  /*0e60*/  @!P2 IMAD.MOV R9, RZ, RZ, -R9 ;  /* 0x000000ffff09a224 */ /* 0x000fe200078e0a09 */
[----:B------:R-:W-:Y:S01]  /*0e70*/  @!P1 LOP3.LUT R9, RZ, R6, RZ, 0x33, !PT ;  /* 0x00000006ff099212 */ /* 0x000fe200078e33ff */
[----:B------:R-:W-:Y:S01]  /*0e80*/  HFMA2 R6, -RZ, RZ, 0, 0 ;  /* 0x00000000ff067431 */ /* 0x000fe200000001ff */
[----:B------:R-:W-:Y:S02]  /*0e90*/  ISETP.NE.AND P1, PT, R25, RZ, PT ;  /* 0x000000ff1900720c */ /* 0x000fe40003f25270 */
[----:B0-----:R-:W-:Y:S01]  /*0ea0*/  IADD3 R21, PT, PT, RZ, -R7, RZ ;  /* 0x80000007ff157210 */ /* 0x001fe20007ffe0ff */
[----:B------:R-:W-:-:S04]  /*0eb0*/  VIADD R22, R9, UR10 ;  /* 0x0000000a09167c36 */ /* 0x000fc80008000000 */
[----:B------:R-:W-:Y:S01]  /*0ec0*/  IMAD R21, R21, R8, RZ ;  /* 0x0000000815157224 */ /* 0x000fe200078e02ff */
[----:B------:R-:W-:-:S03]  /*0ed0*/  ISETP.GE.AND P2, PT, R22, RZ, PT ;  /* 0x000000ff1600720c */ /* 0x000fc60003f46270 */
[----:B------:R-:W-:Y:S01]  /*0ee0*/  IMAD.HI.U32 R6, R7, R21, R6 ;  /* 0x0000001507067227 */ /* 0x000fe200078e0006 */
[----:B------:R-:W-:-:S05]  /*0ef0*/  IABS R7, R22 ;  /* 0x0000001600077213 */ /* 0x000fca0000000000 */
        /* <DEDUP_REMOVED lines=17> */
.L_x_20479:
[----:B------:R-:W-:Y:S01]  /*1010*/  MOV R6, R14 ;  /* 0x0000000e00067202 */ /* 0x000fe20000000f00 */
[----:B------:R-:W-:Y:S01]  /*1020*/  IMAD.MOV.U32 R7, RZ, RZ, R17 ;  /* 0x000000ffff077224 */ /* 0x000fe200078e0011 */
[----:B------:R-:W0:Y:S04]  /*1030*/  LDS R27, [R12+0x4] ;  /* 0x000004000c1b7984 */ /* 0x000e280000000800 */
[----:B------:R-:W2:Y:S04]  /*1040*/  LDG.E.CONSTANT R9, desc[UR14][R6.64] ;  /* 0x0000000e06097981 */ /* 0x000ea8000c1e9900 */
[----:B------:R-:W1:Y:S01]  /*1050*/  LDS R24, [R12] ;  /* 0x000000000c187984 */ /* 0x000e620000000800 */
        /* <DEDUP_REMOVED lines=8> */
[----:B------:R-:W4:Y:S01]  /*10e0*/  LDG.E.CONSTANT R21, desc[UR14][R8.64+0x180] ;  /* 0x0001800e08157981 */ /* 0x000f22000c1e9900 */
[----:B0-----:R-:W-:-:S02]  /*10f0*/  SHF.L.U32 R6, R27, 0x10, RZ ;  /* 0x000000101b067819 */ /* 0x001fc400000006ff */
[----:B------:R-:W-:Y:S01]  /*1100*/  PRMT R27, R27, 0x7632, R27 ;  /* 0x000076321b1b7816 */ /* 0x000fe2000000001b */
[----:B--2---:R-:W-:-:S04]  /*1110*/  IMAD.U32 R7, R26, 0x10000, RZ ;  /* 0x000100001a077824 */ /* 0x004fc800078e00ff */
[----:B------:R-:W-:Y:S01]  /*1120*/  FMUL.FTZ R28, R6, R7 ;  /* 0x00000007061c7220 */ /* 0x000fe20000410000 */
[----:B---3--:R-:W-:Y:S01]  /*1130*/  SHF.L.U32 R6, R25, 0x10, RZ ;  /* 0x0000001019067819 */ /* 0x008fe200000006ff */
[C---:B-1----:R-:W-:Y:S01]  /*1140*/  IMAD.U32 R7, R24.reuse, 0x10000, RZ ;  /* 0x0001000018077824 */ /* 0x042fe200078e00ff */
[----:B------:R-:W-:-:S03]  /*1150*/  PRMT R24, R24, 0x7632, R24 ;  /* 0x0000763218187816 */ /* 0x000fc60000000018 */
[----:B------:R-:W-:Y:S01]  /*1160*/  FFMA.FTZ R7, R7, R6, R28 ;  /* 0x0000000607077223 */ /* 0x000fe2000001001c */
[----:B------:R-:W-:Y:S01]  /*1170*/  PRMT R6, R26, 0x7632, R6 ;  /* 0x000076321a067816 */ /* 0x000fe20000000006 */
[----:B------:R-:W-:-:S04]  /*1180*/  IMAD.U32 R26, R27, 0x10000, RZ ;  /* 0x000100001b1a7824 */ /* 0x000fc800078e00ff */
[----:B------:R-:W-:Y:S02]  /*1190*/  IMAD.U32 R27, R6, 0x10000, RZ ;  /* 0x00010000061b7824 */ /* 0x000fe400078e00ff */
[----:B------:R-:W0:Y:S02]  /*11a0*/  LDS R6, [R12+0x8] ;  /* 0x000008000c067984 */ /* 0x000e240000000800 */
[----:B------:R-:W-:Y:S01]  /*11b0*/  FMUL.FTZ R26, R26, R27 ;  /* 0x0000001b1a1a7220 */ /* 0x000fe20000410000 */
[----:B------:R-:W-:Y:S02]  /*11c0*/  PRMT R27, R25, 0x7632, R27 ;  /* 0x00007632191b7816 */ /* 0x000fe4000000001b */
[----:B------:R-:W-:-:S03]  /*11d0*/  SHF.L.U32 R25, R24, 0x10, RZ ;  /* 0x0000001018197819 */ /* 0x000fc600000006ff */
[----:B------:R-:W-:-:S04]  /*11e0*/  IMAD.U32 R27, R27, 0x10000, RZ ;  /* 0x000100001b1b7824 */ /* 0x000fc800078e00ff */
[----:B------:R-:W-:Y:S01]  /*11f0*/  FFMA.FTZ R26, R25, R27, R26 ;  /* 0x0000001b191a7223 */ /* 0x000fe2000001001a */
[----:B----4-:R-:W-:Y:S01]  /*1200*/  SHF.L.U32 R25, R22, 0x10, RZ ;  /* 0x0000001016197819 */ /* 0x010fe200000006ff */
[----:B0-----:R-:W-:-:S04]  /*1210*/  IMAD.U32 R24, R6, 0x10000, RZ ;  /* 0x0001000006187824 */ /* 0x001fc800078e00ff */
[----:B------:R-:W-:Y:S02]  /*1220*/  FFMA.FTZ R25, R24, R25, R7 ;  /* 0x0000001918197223 */ /* 0x000fe40000010007 */
[----:B------:R-:W2:Y:S01]  /*1230*/  LDG.E.CONSTANT R7, desc[UR14][R8.64+0x200] ;  /* 0x0002000e08077981 */ /* 0x000ea2000c1e9900 */
[----:B------:R-:W-:Y:S02]  /*1240*/  PRMT R6, R6, 0x7632, R6 ;  /* 0x0000763206067816 */ /* 0x000fe40000000006 */
[----:B------:R-:W-:Y:S01]  /*1250*/  PRMT R22, R22, 0x7632, R22 ;  /* 0x0000763216167816 */ /* 0x000fe20000000016 */
[----:B------:R-:W0:Y:S02]  /*1260*/  LDS R24, [R12+0xc] ;  /* 0x00000c000c187984 */ /* 0x000e240000000800 */
[----:B------:R-:W-:Y:S02]  /*1270*/  IMAD.U32 R27, R6, 0x10000, RZ ;  /* 0x00010000061b7824 */ /* 0x000fe400078e00ff */
[----:B------:R-:W-:-:S04]  /*1280*/  IMAD.U32 R22, R22, 0x10000, RZ ;  /* 0x0001000016167824 */ /* 0x000fc800078e00ff */
[----:B------:R-:W-:Y:S01]  /*1290*/  FFMA.FTZ R26, R27, R22, R26 ;  /* 0x000000161b1a7223 */ /* 0x000fe2000001001a */
[----:B------:R-:W-:Y:S01]  /*12a0*/  IMAD.U32 R22, R21, 0x10000, RZ ;  /* 0x0001000015167824 */ /* 0x000fe200078e00ff */
[----:B0-----:R-:W-:-:S05]  /*12b0*/  SHF.L.U32 R6, R24, 0x10, RZ ;  /* 0x0000001018067819 */ /* 0x001fca00000006ff */
[----:B------:R-:W-:Y:S02]  /*12c0*/  FFMA.FTZ R25, R6, R22, R25 ;  /* 0x0000001606197223 */ /* 0x000fe40000010019 */
[----:B------:R-:W3:Y:S04]  /*12d0*/  LDG.E.CONSTANT R22, desc[UR14][R8.64+0x280] ;  /* 0x0002800e08167981 */ /* 0x000ee8000c1e9900 */
[----:B------:R-:W4:Y:S01]  /*12e0*/  LDG.E.CONSTANT R6, desc[UR14][R8.64+0x300] ;  /* 0x0003000e08067981 */ /* 0x000f22000c1e9900 */
[----:B------:R-:W-:Y:S02]  /*12f0*/  PRMT R24, R24, 0x7632, R24 ;  /* 0x0000763218187816 */ /* 0x000fe40000000018 */
[----:B------:R-:W-:-:S03]  /*1300*/  PRMT R27, R21, 0x7632, R27 ;  /* 0x00007632151b7816 */ /* 0x000fc6000000001b */
[----:B------:R-:W-:Y:S01]  /*1310*/  IMAD.U32 R21, R24, 0x10000, RZ ;  /* 0x0001000018157824 */ /* 0x000fe200078e00ff */
[----:B------:R-:W-:Y:S01]  /*1320*/  SHF.L.U32 R27, R27, 0x10, RZ ;  /* 0x000000101b1b7819 */ /* 0x000fe200000006ff */
[----:B------:R-:W0:Y:S04]  /*1330*/  LDS R24, [R12+0x10] ;  /* 0x000010000c187984 */ /* 0x000e280000000800 */
[----:B------:R-:W-:Y:S02]  /*1340*/  FFMA.FTZ R26, R21, R27, R26 ;  /* 0x0000001b151a7223 */ /* 0x000fe4000001001a */
[----:B------:R-:W4:Y:S01]  /*1350*/  LDG.E.CONSTANT R21, desc[UR14][R8.64+0x380] ;  /* 0x0003800e08157981 */ /* 0x000f22000c1e9900 */
[C---:B0-----:R-:W-:Y:S01]  /*1360*/  IMAD.U32 R28, R24.reuse, 0x10000, RZ ;  /* 0x00010000181c7824 */ /* 0x041fe200078e00ff */
[----:B------:R-:W-:Y:S01]  /*1370*/  PRMT R24, R24, 0x7632, R24 ;  /* 0x0000763218187816 */ /* 0x000fe20000000018 */
[----:B--2---:R-:W-:-:S04]  /*1380*/  IMAD.U32 R27, R7, 0x10000, RZ ;  /* 0x00010000071b7824 */ /* 0x004fc800078e00ff */
[----:B------:R-:W-:Y:S01]  /*1390*/  FFMA.FTZ R25, R28, R27, R25 ;  /* 0x0000001b1c197223 */ /* 0x000fe20000010019 */
[----:B------:R-:W-:Y:S02]  /*13a0*/  PRMT R27, R7, 0x7632, R27 ;  /* 0x00007632071b7816 */ /* 0x000fe4000000001b */
[----:B------:R-:W-:-:S03]  /*13b0*/  SHF.L.U32 R7, R24, 0x10, RZ ;  /* 0x0000001018077819 */ /* 0x000fc600000006ff */
[----:B------:R-:W-:-:S04]  /*13c0*/  IMAD.U32 R27, R27, 0x10000, RZ ;  /* 0x000100001b1b7824 */ /* 0x000fc800078e00ff */
[----:B------:R-:W-:Y:S02]  /*13d0*/  FFMA.FTZ R26, R7, R27, R26 ;  /* 0x0000001b071a7223 */ /* 0x000fe4000001001a */
[----:B------:R-:W0:Y:S01]  /*13e0*/  LDS R7, [R12+0x14] ;  /* 0x000014000c077984 */ /* 0x000e220000000800 */
[C---:B---3--:R-:W-:Y:S02]  /*13f0*/  SHF.L.U32 R27, R22.reuse, 0x10, RZ ;  /* 0x00000010161b7819 */ /* 0x048fe400000006ff */
[----:B------:R-:W-:Y:S01]  /*1400*/  PRMT R22, R22, 0x7632, R22 ;  /* 0x0000763216167816 */ /* 0x000fe20000000016 */
[C---:B0-----:R-:W-:Y:S01]  /*1410*/  IMAD.U32 R24, R7.reuse, 0x10000, RZ ;  /* 0x0001000007187824 */ /* 0x041fe200078e00ff */
[----:B------:R-:W-:-:S03]  /*1420*/  PRMT R7, R7, 0x7632, R7 ;  /* 0x0000763207077816 */ /* 0x000fc60000000007 */
[----:B------:R-:W-:Y:S02]  /*1430*/  IMAD.U32 R22, R22, 0x10000, RZ ;  /* 0x0001000016167824 */ /* 0x000fe400078e00ff */
[----:B------:R-:W-:Y:S02]  /*1440*/  FFMA.FTZ R25, R24, R27, R25 ;  /* 0x0000001b18197223 */ /* 0x000fe40000010019 */
[----:B------:R-:W0:Y:S01]  /*1450*/  LDS R24, [R12+0x18] ;  /* 0x000018000c187984 */ /* 0x000e220000000800 */
[----:B------:R-:W-:-:S04]  /*1460*/  IMAD.U32 R7, R7, 0x10000, RZ ;  /* 0x0001000007077824 */ /* 0x000fc800078e00ff */
[----:B------:R-:W-:Y:S01]  /*1470*/  FFMA.FTZ R26, R7, R22, R26 ;  /* 0x00000016071a7223 */ /* 0x000fe2000001001a */
[----:B----4-:R-:W-:Y:S01]  /*1480*/  IMAD.U32 R7, R6, 0x10000, RZ ;  /* 0x0001000006077824 */ /* 0x010fe200078e00ff */
[----:B0-----:R-:W-:-:S05]  /*1490*/  SHF.L.U32 R22, R24, 0x10, RZ ;  /* 0x0000001018167819 */ /* 0x001fca00000006ff */
[----:B------:R-:W-:Y:S02]  /*14a0*/  FFMA.FTZ R25, R22, R7, R25 ;  /* 0x0000000716197223 */ /* 0x000fe40000010019 */
[----:B------:R-:W2:Y:S01]  /*14b0*/  LDG.E.CONSTANT R7, desc[UR14][R8.64+0x400] ;  /* 0x0004000e08077981 */ /* 0x000ea2000c1e9900 */
[----:B------:R-:W-:Y:S02]  /*14c0*/  PRMT R24, R24, 0x7632, R24 ;  /* 0x0000763218187816 */ /* 0x000fe40000000018 */
[----:B------:R-:W-:Y:S01]  /*14d0*/  PRMT R6, R6, 0x7632, R6 ;  /* 0x0000763206067816 */ /* 0x000fe20000000006 */
[----:B------:R-:W0:Y:S02]  /*14e0*/  LDS R22, [R12+0x1c] ;  /* 0x00001c000c167984 */ /* 0x000e240000000800 */
[----:B------:R-:W-:Y:S01]  /*14f0*/  IMAD.U32 R27, R24, 0x10000, RZ ;  /* 0x00010000181b7824 */ /* 0x000fe200078e00ff */
[----:B------:R-:W-:Y:S01]  /*1500*/  SHF.L.U32 R6, R6, 0x10, RZ ;  /* 0x0000001006067819 */ /* 0x000fe200000006ff */
[----:B------:R-:W-:-:S04]  /*1510*/  IMAD.U32 R24, R21, 0x10000, RZ ;  /* 0x0001000015187824 */ /* 0x000fc800078e00ff */
[----:B------:R-:W-:Y:S01]  /*1520*/  FFMA.FTZ R26, R27, R6, R26 ;  /* 0x000000061b1a7223 */ /* 0x000fe2000001001a */
[----:B0-----:R-:W-:-:S04]  /*1530*/  IMAD.U32 R6, R22, 0x10000, RZ ;  /* 0x0001000016067824 */ /* 0x001fc800078e00ff */
[----:B------:R-:W-:Y:S02]  /*1540*/  FFMA.FTZ R25, R6, R24, R25 ;  /* 0x0000001806197223 */ /* 0x000fe40000010019 */
[----:B------:R-:W3:Y:S04]  /*1550*/  LDG.E.CONSTANT R24, desc[UR14][R8.64+0x480] ;  /* 0x0004800e08187981 */ /* 0x000ee8000c1e9900 */
[----:B------:R-:W4:Y:S01]  /*1560*/  LDG.E.CONSTANT R6, desc[UR14][R8.64+0x500] ;  /* 0x0005000e08067981 */ /* 0x000f22000c1e9900 */
[----:B------:R-:W-:Y:S02]  /*1570*/  PRMT R22, R22, 0x7632, R22 ;  /* 0x0000763216167816 */ /* 0x000fe40000000016 */
[----:B------:R-:W-:Y:S02]  /*1580*/  PRMT R27, R21, 0x7632, R27 ;  /* 0x00007632151b7816 */ /* 0x000fe4000000001b */
[----:B------:R-:W-:-:S02]  /*1590*/  SHF.L.U32 R21, R22, 0x10, RZ ;  /* 0x0000001016157819 */ /* 0x000fc400000006ff */
[----:B------:R-:W0:Y:S01]  /*15a0*/  LDS R22, [R12+0x20] ;  /* 0x000020000c167984 */ /* 0x000e220000000800 */
[----:B------:R-:W-:-:S04]  /*15b0*/  IMAD.U32 R27, R27, 0x10000, RZ ;  /* 0x000100001b1b7824 */ /* 0x000fc800078e00ff */
[----:B------:R-:W-:Y:S02]  /*15c0*/  FFMA.FTZ R26, R21, R27, R26 ;  /* 0x0000001b151a7223 */ /* 0x000fe4000001001a */
[----:B------:R-:W4:Y:S01]  /*15d0*/  LDG.E.CONSTANT R21, desc[UR14][R8.64+0x580] ;  /* 0x0005800e08157981 */ /* 0x000f22000c1e9900 */
[C---:B0-----:R-:W-:Y:S01]  /*15e0*/  IMAD.U32 R28, R22.reuse, 0x10000, RZ ;  /* 0x00010000161c7824 */ /* 0x041fe200078e00ff */
[----:B------:R-:W-:Y:S02]  /*15f0*/  PRMT R22, R22, 0x7632, R22 ;  /* 0x0000763216167816 */ /* 0x000fe40000000016 */
[----:B--2---:R-:W-:-:S05]  /*1600*/  SHF.L.U32 R27, R7, 0x10, RZ ;  /* 0x00000010071b7819 */ /* 0x004fca00000006ff */
[----:B------:R-:W-:Y:S01]  /*1610*/  FFMA.FTZ R25, R28, R27, R25 ;  /* 0x0000001b1c197223 */ /* 0x000fe20000010019 */
[----:B------:R-:W-:Y:S01]  /*1620*/  PRMT R27, R7, 0x7632, R27 ;  /* 0x00007632071b7816 */ /* 0x000fe2000000001b */
[----:B------:R-:W-:Y:S02]  /*1630*/  IMAD.U32 R7, R22, 0x10000, RZ ;  /* 0x0001000016077824 */ /* 0x000fe400078e00ff */
[----:B------:R-:W0:Y:S02]  /*1640*/  LDS R22, [R12+0x24] ;  /* 0x000024000c167984 */ /* 0x000e240000000800 */
[----:B------:R-:W-:-:S04]  /*1650*/  IMAD.U32 R27, R27, 0x10000, RZ ;  /* 0x000100001b1b7824 */ /* 0x000fc800078e00ff */
[----:B------:R-:W-:Y:S01]  /*1660*/  FFMA.FTZ R26, R7, R27, R26 ;  /* 0x0000001b071a7223 */ /* 0x000fe2000001001a */
[----:B0-----:R-:W-:Y:S01]  /*1670*/  SHF.L.U32 R28, R22, 0x10, RZ ;  /* 0x00000010161c7819 */ /* 0x001fe200000006ff */
[----:B---3--:R-:W-:Y:S01]  /*1680*/  IMAD.U32 R7, R24, 0x10000, RZ ;  /* 0x0001000018077824 */ /* 0x008fe200078e00ff */
[----:B------:R-:W-:Y:S02]  /*1690*/  PRMT R22, R22, 0x7632, R22 ;  /* 0x0000763216167816 */ /* 0x000fe40000000016 */
[----:B------:R-:W-:Y:S01]  /*16a0*/  PRMT R24, R24, 0x7632, R24 ;  /* 0x0000763218187816 */ /* 0x000fe20000000018 */
[----:B------:R-:W-:Y:S02]  /*16b0*/  FFMA.FTZ R7, R28, R7, R25 ;  /* 0x000000071c077223 */ /* 0x000fe40000010019 */
[----:B------:R-:W0:Y:S01]  /*16c0*/  LDS R25, [R12+0x28] ;  /* 0x000028000c197984 */ /* 0x000e220000000800 */
[----:B------:R-:W-:Y:S01]  /*16d0*/  SHF.L.U32 R24, R24, 0x10, RZ ;  /* 0x0000001018187819 */ /* 0x000fe200000006ff */
[----:B------:R-:W-:-:S02]  /*16e0*/  IMAD.U32 R27, R22, 0x10000, RZ ;  /* 0x00010000161b7824 */ /* 0x000fc400078e00ff */
[----:B----4-:R-:W-:Y:S02]  /*16f0*/  IMAD.U32 R22, R6, 0x10000, RZ ;  /* 0x0001000006167824 */ /* 0x010fe400078e00ff */
[----:B------:R-:W-:Y:S01]  /*1700*/  FFMA.FTZ R26, R27, R24, R26 ;  /* 0x000000181b1a7223 */ /* 0x000fe2000001001a */
[----:B0-----:R-:W-:-:S04]  /*1710*/  IMAD.U32 R24, R25, 0x10000, RZ ;  /* 0x0001000019187824 */ /* 0x001fc800078e00ff */
[----:B------:R-:W-:Y:S02]  /*1720*/  FFMA.FTZ R24, R24, R22, R7 ;  /* 0x0000001618187223 */ /* 0x000fe40000010007 */
[----:B------:R-:W0:Y:S04]  /*1730*/  LDS R7, [R12+0x2c] ;  /* 0x00002c000c077984 */ /* 0x000e280000000800 */
[----:B------:R-:W2:Y:S01]  /*1740*/  LDG.E.CONSTANT R22, desc[UR14][R8.64+0x600] ;  /* 0x0006000e08167981 */ /* 0x000ea2000c1e9900 */
[----:B------:R-:W-:Y:S02]  /*1750*/  PRMT R25, R25, 0x7632, R25 ;  /* 0x0000763219197816 */ /* 0x000fe40000000019 */
[----:B------:R-:W-:Y:S02]  /*1760*/  PRMT R6, R6, 0x7632, R6 ;  /* 0x0000763206067816 */ /* 0x000fe40000000006 */
[----:B------:R-:W-:-:S03]  /*1770*/  SHF.L.U32 R25, R25, 0x10, RZ ;  /* 0x0000001019197819 */ /* 0x000fc600000006ff */
[----:B------:R-:W-:-:S04]  /*1780*/  IMAD.U32 R6, R6, 0x10000, RZ ;  /* 0x0001000006067824 */ /* 0x000fc800078e00ff */
[----:B------:R-:W-:Y:S01]  /*1790*/  FFMA.FTZ R26, R25, R6, R26 ;  /* 0x00000006191a7223 */ /* 0x000fe2000001001a */
[----:B------:R-:W-:Y:S01]  /*17a0*/  SHF.L.U32 R6, R21, 0x10, RZ ;  /* 0x0000001015067819 */ /* 0x000fe200000006ff */
[----:B------:R-:W1:Y:S01]  /*17b0*/  LDS R25, [R12+0x30] ;  /* 0x000030000c197984 */ /* 0x000e620000000800 */
[----:B0-----:R-:W-:-:S04]  /*17c0*/  IMAD.U32 R27, R7, 0x10000, RZ ;  /* 0x00010000071b7824 */ /* 0x001fc800078e00ff */
[----:B------:R-:W-:Y:S02]  /*17d0*/  FFMA.FTZ R27, R27, R6, R24 ;  /* 0x000000061b1b7223 */ /* 0x000fe40000010018 */
[----:B------:R-:W3:Y:S04]  /*17e0*/  LDG.E.CONSTANT R6, desc[UR14][R8.64+0x680] ;  /* 0x0006800e08067981 */ /* 0x000ee8000c1e9900 */
[----:B------:R0:W4:Y:S01]  /*17f0*/  LDG.E.CONSTANT R24, desc[UR14][R8.64+0x700] ;  /* 0x0007000e08187981 */ /* 0x000122000c1e9900 */
[----:B------:R-:W-:Y:S01]  /*1800*/  PRMT R7, R7, 0x7632, R7 ;  /* 0x0000763207077816 */ /* 0x000fe20000000007 */
[----:B------:R-:W-:Y:S01]  /*1810*/  UMOV UR4, 0xffffffff ;  /* 0xffffffff00047882 */ /* 0x000fe20000000000 */
[----:B------:R-:W-:Y:S02]  /*1820*/  PRMT R21, R21, 0x7632, R21 ;  /* 0x0000763215157816 */ /* 0x000fe40000000015 */
[----:B------:R-:W-:Y:S01]  /*1830*/  ISETP.NE.AND P0, PT, R11, RZ, PT ;  /* 0x000000ff0b00720c */ /* 0x000fe20003f05270 */
[----:B------:R-:W-:Y:S01]  /*1840*/  IMAD.U32 R7, R7, 0x10000, RZ ;  /* 0x0001000007077824 */ /* 0x000fe200078e00ff */
[----:B-----5:R-:W-:Y:S01]  /*1850*/  FSETP.NEU.FTZ.AND P1, PT, R10, RZ, PT ;  /* 0x000000ff0a00720b */ /* 0x020fe20003f3d000 */
[----:B------:R-:W-:Y:S01]  /*1860*/  IMAD.U32 R21, R21, 0x10000, RZ ;  /* 0x0001000015157824 */ /* 0x000fe200078e00ff */
[----:B-1----:R-:W-:-:S02]  /*1870*/  SHF.L.U32 R28, R25, 0x10, RZ ;  /* 0x00000010191c7819 */ /* 0x002fc400000006ff */
[----:B------:R-:W-:Y:S01]  /*1880*/  PRMT R25, R25, 0x7632, R25 ;  /* 0x0000763219197816 */ /* 0x000fe20000000019 */
[----:B------:R-:W-:Y:S02]  /*1890*/  FFMA.FTZ R26, R7, R21, R26 ;  /* 0x00000015071a7223 */ /* 0x000fe4000001001a */
[----:B------:R-:W0:Y:S02]  /*18a0*/  LDS R21, [R12+0x34] ;  /* 0x000034000c157984 */ /* 0x000e240000000800 */
[----:B------:R-:W-:Y:S01]  /*18b0*/  IMAD.U32 R25, R25, 0x10000, RZ ;  /* 0x0001000019197824 */ /* 0x000fe200078e00ff */
[----:B0-----:R-:W-:-:S04]  /*18c0*/  PRMT R8, R21, 0x7632, R8 ;  /* 0x0000763215087816 */ /* 0x001fc80000000008 */
[----:B------:R-:W-:Y:S01]  /*18d0*/  SHF.L.U32 R9, R8, 0x10, RZ ;  /* 0x0000001008097819 */ /* 0x000fe200000006ff */
[C---:B--2---:R-:W-:Y:S01]  /*18e0*/  IMAD.U32 R7, R22.reuse, 0x10000, RZ ;  /* 0x0001000016077824 */ /* 0x044fe200078e00ff */
[----:B------:R-:W-:-:S03]  /*18f0*/  PRMT R22, R22, 0x7632, R22 ;  /* 0x0000763216167816 */ /* 0x000fc60000000016 */
[----:B------:R-:W-:Y:S01]  /*1900*/  FFMA.FTZ R27, R28, R7, R27 ;  /* 0x000000071c1b7223 */ /* 0x000fe2000001001b */
[----:B------:R-:W-:Y:S01]  /*1910*/  SHF.L.U32 R22, R22, 0x10, RZ ;  /* 0x0000001016167819 */ /* 0x000fe200000006ff */
[----:B------:R-:W0:Y:S04]  /*1920*/  LDS R7, [R12+0x38] ;  /* 0x000038000c077984 */ /* 0x000e280000000800 */
[----:B------:R-:W-:Y:S01]  /*1930*/  FFMA.FTZ R26, R25, R22, R26 ;  /* 0x00000016191a7223 */ /* 0x000fe2000001001a */
[----:B------:R-:W-:Y:S01]  /*1940*/  IMAD.U32 R22, R21, 0x10000, RZ ;  /* 0x0001000015167824 */ /* 0x000fe200078e00ff */
[C---:B---3--:R-:W-:Y:S01]  /*1950*/  PRMT R25, R6.reuse, 0x7632, R25 ;  /* 0x0000763206197816 */ /* 0x048fe20000000019 */
[----:B------:R-:W-:Y:S01]  /*1960*/  IMAD.U32 R6, R6, 0x10000, RZ ;  /* 0x0001000006067824 */ /* 0x000fe200078e00ff */
[----:B----4-:R-:W-:-:S03]  /*1970*/  PRMT R21, R24, 0x7632, R21 ;  /* 0x0000763218157816 */ /* 0x010fc60000000015 */
[----:B------:R-:W-:Y:S01]  /*1980*/  FFMA.FTZ R27, R22, R6, R27 ;  /* 0x00000006161b7223 */ /* 0x000fe2000001001b */
[----:B0-----:R-:W-:Y:S01]  /*1990*/  PRMT R6, R7, 0x7632, R6 ;  /* 0x0000763207067816 */ /* 0x001fe20000000006 */
[----:B------:R-:W-:Y:S02]  /*19a0*/  IMAD.U32 R25, R25, 0x10000, RZ ;  /* 0x0001000019197824 */ /* 0x000fe400078e00ff */
[----:B------:R-:W-:Y:S01]  /*19b0*/  IMAD.U32 R8, R7, 0x10000, RZ ;  /* 0x0001000007087824 */ /* 0x000fe200078e00ff */
[----:B------:R-:W-:Y:S01]  /*19c0*/  SHF.L.U32 R6, R6, 0x10, RZ ;  /* 0x0000001006067819 */ /* 0x000fe200000006ff */
[----:B------:R-:W-:Y:S01]  /*19d0*/  FFMA.FTZ R9, R9, R25, R26 ;  /* 0x0000001909097223 */ /* 0x000fe2000001001a */
[----:B------:R-:W-:Y:S02]  /*19e0*/  IMAD.U32 R24, R24, 0x10000, RZ ;  /* 0x0001000018187824 */ /* 0x000fe400078e00ff */
[----:B------:R-:W-:Y:S02]  /*19f0*/  IMAD.U32 R21, R21, 0x10000, RZ ;  /* 0x0001000015157824 */ /* 0x000fe400078e00ff */
[----:B------:R-:W-:-:S02]  /*1a00*/  FFMA.FTZ R8, R8, R24, R27 ;  /* 0x0000001808087223 */ /* 0x000fc4000001001b */
[----:B------:R-:W-:-:S04]  /*1a10*/  FFMA.FTZ R9, R6, R21, R9 ;  /* 0x0000001506097223 */ /* 0x000fc80000010009 */
[----:B------:R-:W-:Y:S01]  /*1a20*/  FADD.FTZ R8, R8, R9 ;  /* 0x0000000908087221 */ /* 0x000fe20000010000 */
[----:B------:R-:W-:Y:S06]  /*1a30*/  BRA.DIV UR4, `(.L_x_20481) ;  /* 0x0000003a04607947 */ /* 0x000fec000b800000 */
[----:B------:R-:W0:Y:S02]  /*1a40*/  SHFL.BFLY PT, R7, R8, 0x2, 0x1f ;  /* 0x0c401f0008077f89 */ /* 0x000e2400000e0000 */
[----:B0-----:R-:W-:-:S05]  /*1a50*/  FADD.FTZ R7, R8, R7 ;  /* 0x0000000708077221 */ /* 0x001fca0000010000 */
[----:B------:R0:W1:Y:S02]  /*1a60*/  SHFL.BFLY PT, R6, R7, 0x1, 0x1f ;  /* 0x0c201f0007067f89 */ /* 0x00006400000e0000 */
.L_x_20530:
        /* <DEDUP_REMOVED lines=12> */
.L_x_20480:
[----:B------:R-:W-:Y:S05]  /*1b30*/  BSYNC B1 ;  /* 0x0000000000017941 */ /* 0x000fea0003800000 */
.L_x_20478:
        /* <DEDUP_REMOVED lines=9> */
.L_x_20477:
[----:B------:R-:W-:Y:S05]  /*1bd0*/  BSYNC B0 ;  /* 0x0000000000007941 */ /* 0x000fea0003800000 */
.L_x_20476:
        /* <DEDUP_REMOVED lines=9> */
[----:B0-----:R-:W-:Y:S01]  /*1c70*/  SHF.R.U32.HI R8, RZ, 0x5, R4 ;  /* 0x00000005ff087819 */ /* 0x001fe20000011604 */
[----:B------:R-:W-:Y:S06]  /*1c80*/  BRA.DIV UR4, `(.L_x_20483) ;  /* 0x0000003a041c7947 */ /* 0x000fec000b800000 */
[----:B-----5:R-:W0:Y:S02]  /*1c90*/  SHFL.BFLY PT, R10, R3, 0x10, 0x1f ;  /* 0x0e001f00030a7f89 */ /* 0x020e2400000e0000 */
[----:B0-----:R-:W-:-:S05]  /*1ca0*/  FMNMX.FTZ R10, R10, R3, !PT ;  /* 0x000000030a0a7209 */ /* 0x001fca0007810000 */
[----:B------:R-:W0:Y:S02]  /*1cb0*/  SHFL.BFLY PT, R11, R10, 0x8, 0x1f ;  /* 0x0d001f000a0b7f89 */ /* 0x000e2400000e0000 */
[----:B0-----:R-:W-:-:S05]  /*1cc0*/  FMNMX.FTZ R11, R10, R11, !PT ;  /* 0x0000000b0a0b7209 */ /* 0x001fca0007810000 */
[----:B------:R0:W1:Y:S02]  /*1cd0*/  SHFL.BFLY PT, R12, R11, 0x4, 0x1f ;  /* 0x0c801f000b0c7f89 */ /* 0x00006400000e0000 */
.L_x_20535:
        /* <DEDUP_REMOVED lines=21> */
[----:B------:R-:W0:Y:S02]  /*1e30*/  SHFL.IDX PT, R15, R15, RZ, 0x1f ;  /* 0x00001fff0f0f7589 */ /* 0x000e2400000e0000 */
[----:B0-----:R-:W-:Y:S01]  /*1e40*/  R2UR UR26, R15 ;  /* 0x000000000f1a72ca */ /* 0x001fe200000e0000 */
[----:B------:R-:W-:-:S14]  /*1e50*/  @P1 BRA `(.L_x_20485) ;  /* 0x0000000c00841947 */ /* 0x000fdc0003800000 */
[-C--:B------:R-:W-:Y:S01]  /*1e60*/  LOP3.LUT R13, RZ, R4.reuse, RZ, 0x33, !PT ;  /* 0x00000004ff0d7212 */ /* 0x080fe200078e33ff */
[----:B------:R-:W-:Y:S01]  /*1e70*/  BSSY.RECONVERGENT B1, `(.L_x_20486) ;  /* 0x000001c000017945 */ /* 0x000fe20003800200 */
[----:B------:R-:W-:Y:S02]  /*1e80*/  MOV R16, R4 ;  /* 0x0000000400107202 */ /* 0x000fe40000000f00 */
[----:B------:R-:W-:-:S04]  /*1e90*/  IADD3 R12, PT, PT, R6, R13, RZ ;  /* 0x0000000d060c7210 */ /* 0x000fc80007ffe0ff */
[C---:B------:R-:W-:Y:S01]  /*1ea0*/  LOP3.LUT R13, R12.reuse, 0x180, RZ, 0xc0, !PT ;  /* 0x000001800c0d7812 */ /* 0x040fe200078ec0ff */
[----:B------:R-:W-:-:S03]  /*1eb0*/  IMAD.IADD R14, R12, 0x1, -R7 ;  /* 0x000000010c0e7824 */ /* 0x000fc600078e0a07 */
[----:B------:R-:W-:Y:S02]  /*1ec0*/  ISETP.NE.AND P4, PT, R13, 0x180, PT ;  /* 0x000001800d00780c */ /* 0x000fe40003f85270 */
[----:B------:R-:W-:Y:S01]  /*1ed0*/  ISETP.GE.U32.AND P0, PT, R14, 0x180, PT ;  /* 0x000001800e00780c */ /* 0x000fe20003f06070 */
[----:B------:R-:W-:-:S10]  /*1ee0*/  IMAD.MOV.U32 R14, RZ, RZ, RZ ;  /* 0x000000ffff0e7224 */ /* 0x000fd400078e00ff */
        /* <DEDUP_REMOVED lines=9> */
.L_x_20488:
        /* <DEDUP_REMOVED lines=11> */
.L_x_20487:
[----:B------:R-:W-:Y:S05]  /*2030*/  BSYNC.RECONVERGENT B1 ;  /* 0x0000000000017941 */ /* 0x000fea0003800200 */
.L_x_20486:
        /* <DEDUP_REMOVED lines=12> */
.L_x_20491:
[----:B------:R-:W0:Y:S01]  /*2100*/  LDS R15, [R13+-0x400] ;  /* 0xfffc00000d0f7984 */ /* 0x000e220000000800 */
[----:B------:R-:W-:-:S03]  /*2110*/  VIADD R16, R16, 0x800 ;  /* 0x0000080010107836 */ /* 0x000fc60000000000 */
[----:B------:R-:W1:Y:S02]  /*2120*/  LDS R20, [R13+-0x200] ;  /* 0xfffe00000d147984 */ /* 0x000e640000000800 */
[----:B------:R-:W-:Y:S02]  /*2130*/  ISETP.GE.AND P4, PT, R16, R12, PT ;  /* 0x0000000c1000720c */ /* 0x000fe40003f86270 */
[----:B------:R-:W2:Y:S04]  /*2140*/  LDS R21, [R13] ;  /* 0x000000000d157984 */ /* 0x000ea80000000800 */
[----:B------:R-:W3:Y:S04]  /*2150*/  LDS R18, [R13+0x200] ;  /* 0x000200000d127984 */ /* 0x000ee80000000800 */
[----:B------:R-:W4:Y:S04]  /*2160*/  LDS R17, [R13+0x400] ;  /* 0x000400000d117984 */ /* 0x000f280000000800 */
[----:B------:R-:W-:Y:S04]  /*2170*/  LDS R24, [R13+0xa00] ;  /* 0x000a00000d187984 */ /* 0x000fe80000000800 */
[----:B------:R-:W5:Y:S04]  /*2180*/  LDS R23, [R13+0xc00] ;  /* 0x000c00000d177984 */ /* 0x000f680000000800 */
[----:B------:R-:W-:Y:S01]  /*2190*/  LDS R22, [R13+0x1000] ;  /* 0x001000000d167984 */ /* 0x000fe20000000800 */
[----:B0-----:R-:W-:-:S03]  /*21a0*/  FADD.FTZ R19, R15, -UR26 ;  /* 0x8000001a0f137e21 */ /* 0x001fc60008010000 */
[----:B------:R-:W0:Y:S01]  /*21b0*/  LDS R15, [R13+0x600] ;  /* 0x000600000d0f7984 */ /* 0x000e220000000800 */
[----:B------:R-:W-:Y:S01]  /*21c0*/  FMUL.FTZ R25, R19, 1.4426950216293334961 ;  /* 0x3fb8aa3b13197820 */ /* 0x000fe20000410000 */
[----:B-1----:R-:W-:Y:S02]  /*21d0*/  FADD.FTZ R20, R20, -UR26 ;  /* 0x8000001a14147e21 */ /* 0x002fe40008010000 */
[----:B------:R-:W1:Y:S01]  /*21e0*/  LDS R19, [R13+0x800] ;  /* 0x000800000d137984 */ /* 0x000e620000000800 */
[----:B--2---:R-:W-:Y:S01]  /*21f0*/  FADD.FTZ R21, R21, -UR26 ;  /* 0x8000001a15157e21 */ /* 0x004fe20008010000 */
[----:B------:R-:W-:Y:S01]  /*2200*/  FMUL.FTZ R28, R20, 1.4426950216293334961 ;  /* 0x3fb8aa3b141c7820 */ /* 0x000fe20000410000 */
[----:B------:R-:W2:Y:S02]  /*2210*/  MUFU.EX2 R25, R25 ;  /* 0x0000001900197308 */ /* 0x000ea40000000800 */
[----:B------:R-:W-:Y:S01]  /*2220*/  FMUL.FTZ R20, R21, 1.4426950216293334961 ;  /* 0x3fb8aa3b15147820 */ /* 0x000fe20000410000 */
[----:B---3--:R-:W-:Y:S01]  /*2230*/  FADD.FTZ R18, R18, -UR26 ;  /* 0x8000001a12127e21 */ /* 0x008fe20008010000 */
[----:B------:R-:W3:Y:S01]  /*2240*/  LDS R21, [R13+0xe00] ;  /* 0x000e00000d157984 */ /* 0x000ee20000000800 */
[----:B----4-:R-:W-:-:S02]  /*2250*/  FADD.FTZ R17, R17, -UR26 ;  /* 0x8000001a11117e21 */ /* 0x010fc40008010000 */
[----:B------:R-:W-:Y:S01]  /*2260*/  FMUL.FTZ R26, R18, 1.4426950216293334961 ;  /* 0x3fb8aa3b121a7820 */ /* 0x000fe20000410000 */
[----:B------:R-:W4:Y:S01]  /*2270*/  MUFU.EX2 R28, R28 ;  /* 0x0000001c001c7308 */ /* 0x000f220000000800 */
[----:B------:R-:W-:Y:S01]  /*2280*/  LDS R18, [R13+0x1200] ;  /* 0x001200000d127984 */ /* 0x000fe20000000800 */
[----:B------:R-:W-:Y:S01]  /*2290*/  FMUL.FTZ R27, R17, 1.4426950216293334961 ;  /* 0x3fb8aa3b111b7820 */ /* 0x000fe20000410000 */
[----:B-----5:R-:W-:-:S05]  /*22a0*/  FADD.FTZ R23, R23, -UR26 ;  /* 0x8000001a17177e21 */ /* 0x020fca0008010000 */
[----:B------:R-:W5:Y:S01]  /*22b0*/  MUFU.EX2 R20, R20 ;  /* 0x0000001400147308 */ /* 0x000f620000000800 */
[----:B--2---:R-:W-:Y:S01]  /*22c0*/  FADD.FTZ R17, R25, R14 ;  /* 0x0000000e19117221 */ /* 0x004fe20000010000 */
[----:B------:R2:W-:Y:S01]  /*22d0*/  STS [R13+-0x400], R25 ;  /* 0xfffc00190d007388 */ /* 0x0005e20000000800 */
[----:B------:R-:W-:-:S05]  /*22e0*/  FMUL.FTZ R23, R23, 1.4426950216293334961 ;  /* 0x3fb8aa3b17177820 */ /* 0x000fca0000410000 */
[----:B------:R-:W3:Y:S01]  /*22f0*/  MUFU.EX2 R26, R26 ;  /* 0x0000001a001a7308 */ /* 0x000ee20000000800 */
[----:B----4-:R-:W-:Y:S01]  /*2300*/  FADD.FTZ R17, R17, R28 ;  /* 0x0000001c11117221 */ /* 0x010fe20000010000 */
[----:B------:R1:W-:Y:S01]  /*2310*/  STS [R13+-0x200], R28 ;  /* 0xfffe001c0d007388 */ /* 0x0003e20000000800 */
[----:B0-----:R-:W-:Y:S02]  /*2320*/  FADD.FTZ R15, R15, -UR26 ;  /* 0x8000001a0f0f7e21 */ /* 0x001fe40008010000 */
[----:B-----5:R-:W-:-:S03]  /*2330*/  FADD.FTZ R29, R17, R20 ;  /* 0x00000014111d7221 */ /* 0x020fc60000010000 */
[----:B------:R-:W0:Y:S01]  /*2340*/  MUFU.EX2 R27, R27 ;  /* 0x0000001b001b7308 */ /* 0x000e220000000800 */
[----:B------:R-:W4:Y:S01]  /*2350*/  LDS R17, [R13+0x1400] ;  /* 0x001400000d117984 */ /* 0x000f220000000800 */
[----:B--2---:R-:W-:Y:S01]  /*2360*/  FMUL.FTZ R25, R15, 1.4426950216293334961 ;  /* 0x3fb8aa3b0f197820 */ /* 0x004fe20000410000 */
[----:B-1----:R-:W-:Y:S02]  /*2370*/  FADD.FTZ R28, R19, -UR26 ;  /* 0x8000001a131c7e21 */ /* 0x002fe40008010000 */
[----:B------:R-:W1:Y:S01]  /*2380*/  LDS R15, [R13+0x1600] ;  /* 0x001600000d0f7984 */ /* 0x000e620000000800 */
[----:B---3--:R-:W-:Y:S01]  /*2390*/  FADD.FTZ R14, R29, R26 ;  /* 0x0000001a1d0e7221 */ /* 0x008fe20000010000 */
[----:B------:R-:W-:Y:S02]  /*23a0*/  FMUL.FTZ R29, R28, 1.4426950216293334961 ;  /* 0x3fb8aa3b1c1d7820 */ /* 0x000fe40000410000 */
[----:B------:R-:W-:Y:S01]  /*23b0*/  LDS R19, [R13+0x1800] ;  /* 0x001800000d137984 */ /* 0x000fe20000000800 */
[----:B------:R-:W-:-:S03]  /*23c0*/  FADD.FTZ R28, R24, -UR26 ;  /* 0x8000001a181c7e21 */ /* 0x000fc60008010000 */
[----:B------:R-:W2:Y:S01]  /*23d0*/  LDS R24, [R13+0x1a00] ;  /* 0x001a00000d187984 */ /* 0x000ea20000000800 */
[----:B------:R-:W-:-:S03]  /*23e0*/  FMUL.FTZ R28, R28, 1.4426950216293334961 ;  /* 0x3fb8aa3b1c1c7820 */ /* 0x000fc60000410000 */
[----:B0-----:R0:W-:Y:S01]  /*23f0*/  STS [R13+0x400], R27 ;  /* 0x0004001b0d007388 */ /* 0x0011e20000000800 */
[----:B------:R-:W-:Y:S02]  /*2400*/  FADD.FTZ R14, R14, R27 ;  /* 0x0000001b0e0e7221 */ /* 0x000fe40000010000 */
[----:B------:R-:W3:Y:S01]  /*2410*/  MUFU.EX2 R28, R28 ;  /* 0x0000001c001c7308 */ /* 0x000ee20000000800 */
[----:B------:R5:W-:Y:S04]  /*2420*/  STS [R13], R20 ;  /* 0x000000140d007388 */ /* 0x000be80000000800 */
[----:B------:R4:W-:Y:S01]  /*2430*/  STS [R13+0x200], R26 ;  /* 0x0002001a0d007388 */ /* 0x0009e20000000800 */
[----:B0-----:R-:W-:Y:S02]  /*2440*/  FADD.FTZ R27, R21, -UR26 ;  /* 0x8000001a151b7e21 */ /* 0x001fe40008010000 */
[----:B------:R4:W0:Y:S02]  /*2450*/  MUFU.EX2 R21, R23 ;  /* 0x0000001700157308 */ /* 0x0008240000000800 */
[----:B------:R-:W-:-:S06]  /*2460*/  FMUL.FTZ R27, R27, 1.4426950216293334961 ;  /* 0x3fb8aa3b1b1b7820 */ /* 0x000fcc0000410000 */
[----:B-----5:R5:W1:Y:S01]  /*2470*/  MUFU.EX2 R20, R25 ;  /* 0x0000001900147308 */ /* 0x020a620000000800 */
[----:B---3--:R-:W-:Y:S01]  /*2480*/  STS [R13+0xa00], R28 ;  /* 0x000a001c0d007388 */ /* 0x008fe20000000800 */
[----:B----4-:R-:W-:-:S06]  /*2490*/  FADD.FTZ R23, R17, -UR26 ;  /* 0x8000001a11177e21 */ /* 0x010fcc0008010000 */
[----:B------:R3:W4:Y:S01]  /*24a0*/  MUFU.EX2 R26, R29 ;  /* 0x0000001d001a7308 */ /* 0x0007220000000800 */
[----:B-----5:R-:W-:Y:S01]  /*24b0*/  FADD.FTZ R25, R22, -UR26 ;  /* 0x8000001a16197e21 */ /* 0x020fe20008010000 */
[----:B0-----:R0:W-:Y:S03]  /*24c0*/  STS [R13+0xc00], R21 ;  /* 0x000c00150d007388 */ /* 0x0011e60000000800 */
[----:B------:R-:W-:-:S03]  /*24d0*/  FMUL.FTZ R25, R25, 1.4426950216293334961 ;  /* 0x3fb8aa3b19197820 */ /* 0x000fc60000410000 */
[----:B------:R5:W0:Y:S01]  /*24e0*/  MUFU.EX2 R22, R27 ;  /* 0x0000001b00167308 */ /* 0x000a220000000800 */
[----:B---3--:R-:W-:Y:S01]  /*24f0*/  FADD.FTZ R29, R18, -UR26 ;  /* 0x8000001a121d7e21 */ /* 0x008fe20008010000 */
[----:B-1----:R-:W-:Y:S03]  /*2500*/  STS [R13+0x600], R20 ;  /* 0x000600140d007388 */ /* 0x002fe60000000800 */
[----:B------:R-:W-:-:S03]  /*2510*/  FMUL.FTZ R29, R29, 1.4426950216293334961 ;  /* 0x3fb8aa3b1d1d7820 */ /* 0x000fc60000410000 */
[----:B------:R2:W1:Y:S01]  /*2520*/  MUFU.EX2 R18, R25 ;  /* 0x0000001900127308 */ /* 0x0004620000000800 */
[----:B-----5:R-:W-:Y:S01]  /*2530*/  FMUL.FTZ R27, R23, 1.4426950216293334961 ;  /* 0x3fb8aa3b171b7820 */ /* 0x020fe20000410000 */
[----:B------:R-:W-:Y:S01]  /*2540*/  FADD.FTZ R23, R15, -UR26 ;  /* 0x8000001a0f177e21 */ /* 0x000fe20008010000 */
[----:B----4-:R-:W-:Y:S05]  /*2550*/  STS [R13+0x800], R26 ;  /* 0x0008001a0d007388 */ /* 0x010fea0000000800 */
[----:B------:R3:W4:Y:S01]  /*2560*/  MUFU.EX2 R17, R29 ;  /* 0x0000001d00117308 */ /* 0x0007220000000800 */
[----:B--2---:R-:W-:Y:S01]  /*2570*/  FADD.FTZ R25, R24, -UR26 ;  /* 0x8000001a18197e21 */ /* 0x004fe20008010000 */
[----:B0-----:R-:W-:Y:S06]  /*2580*/  STS [R13+0xe00], R22 ;  /* 0x000e00160d007388 */ /* 0x001fec0000000800 */
[----:B------:R0:W2:Y:S01]  /*2590*/  MUFU.EX2 R15, R27 ;  /* 0x0000001b000f7308 */ /* 0x0000a20000000800 */
[----:B---3--:R-:W-:Y:S01]  /*25a0*/  FMUL.FTZ R29, R23, 1.4426950216293334961 ;  /* 0x3fb8aa3b171d7820 */ /* 0x008fe20000410000 */
[----:B------:R-:W-:Y:S01]  /*25b0*/  FADD.FTZ R23, R19, -UR26 ;  /* 0x8000001a13177e21 */ /* 0x000fe20008010000 */
[----:B-1----:R-:W-:Y:S05]  /*25c0*/  STS [R13+0x1000], R18 ;  /* 0x001000120d007388 */ /* 0x002fea0000000800 */
[----:B------:R1:W3:Y:S01]  /*25d0*/  MUFU.EX2 R19, R29 ;  /* 0x0000001d00137308 */ /* 0x0002e20000000800 */
[----:B0-----:R-:W-:Y:S01]  /*25e0*/  FMUL.FTZ R27, R23, 1.4426950216293334961 ;  /* 0x3fb8aa3b171b7820 */ /* 0x001fe20000410000 */
[----:B------:R-:W-:Y:S01]  /*25f0*/  FADD.FTZ R23, R14, R20 ;  /* 0x000000140e177221 */ /* 0x000fe20000010000 */
[----:B----4-:R-:W-:Y:S05]  /*2600*/  STS [R13+0x1200], R17 ;  /* 0x001200110d007388 */ /* 0x010fea0000000800 */
[----:B------:R-:W0:Y:S01]  /*2610*/  MUFU.EX2 R24, R27 ;  /* 0x0000001b00187308 */ /* 0x000e220000000800 */
[----:B-1----:R-:W-:Y:S01]  /*2620*/  FMUL.FTZ R29, R25, 1.4426950216293334961 ;  /* 0x3fb8aa3b191d7820 */ /* 0x002fe20000410000 */
[----:B------:R-:W-:Y:S01]  /*2630*/  FADD.FTZ R25, R23, R26 ;  /* 0x0000001a17197221 */ /* 0x000fe20000010000 */
[----:B--2---:R-:W-:Y:S03]  /*2640*/  STS [R13+0x1400], R15 ;  /* 0x0014000f0d007388 */ /* 0x004fe60000000800 */
[----:B------:R-:W-:-:S02]  /*2650*/  FADD.FTZ R14, R25, R28 ;  /* 0x0000001c190e7221 */ /* 0x000fc40000010000 */
[----:B------:R-:W1:Y:S01]  /*2660*/  MUFU.EX2 R23, R29 ;  /* 0x0000001d00177308 */ /* 0x000e620000000800 */
[----:B---3--:R-:W-:Y:S01]  /*2670*/  STS [R13+0x1600], R19 ;  /* 0x001600130d007388 */ /* 0x008fe20000000800 */
        /* <DEDUP_REMOVED lines=9> */
[----:B0-----:R-:W-:-:S03]  /*2710*/  IADD3 R13, PT, PT, R13, 0x2000, RZ ;  /* 0x000020000d0d7810 */ /* 0x001fc60007ffe0ff */
[----:B------:R-:W-:Y:S01]  /*2720*/  FADD.FTZ R14, R14, R23 ;  /* 0x000000170e0e7221 */ /* 0x000fe20000010000 */
[----:B------:R-:W-:Y:S06]  /*2730*/  @!P4 BRA `(.L_x_20491) ;  /* 0xfffffff80070c947 */ /* 0x000fec000383ffff */
.L_x_20490:
[----:B------:R-:W-:Y:S05]  /*2740*/  BSYNC.RECONVERGENT B1 ;  /* 0x0000000000017941 */ /* 0x000fea0003800200 */
.L_x_20489:
        /* <DEDUP_REMOVED lines=30> */
[----:B0-----:R-:W-:Y:S01]  /*2930*/  STS [R13+-0x400], R17 ;  /* 0xfffc00110d007388 */ /* 0x001fe20000000800 */
[----:B------:R-:W-:Y:S01]  /*2940*/  FADD.FTZ R15, R12, -UR26 ;  /* 0x8000001a0c0f7e21 */ /* 0x000fe20008010000 */
[----:B------:R-:W-:-:S03]  /*2950*/  FMUL.FTZ R23, R23, 1.4426950216293334961 ;  /* 0x3fb8aa3b17177820 */ /* 0x000fc60000410000 */
[----:B------:R-:W-:Y:S01]  /*2960*/  FMUL.FTZ R27, R15, 1.4426950216293334961 ;  /* 0x3fb8aa3b0f1b7820 */ /* 0x000fe20000410000 */
[----:B------:R-:W-:Y:S01]  /*2970*/  FADD.FTZ R15, R14, R17 ;  /* 0x000000110e0f7221 */ /* 0x000fe20000010000 */
[----:B------:R-:W0:Y:S01]  /*2980*/  MUFU.EX2 R24, R21 ;  /* 0x0000001500187308 */ /* 0x000e220000000800 */
[----:B-1----:R-:W-:Y:S02]  /*2990*/  STS [R13+-0x200], R20 ;  /* 0xfffe00140d007388 */ /* 0x002fe40000000800 */
[----:B------:R-:W-:-:S05]  /*29a0*/  FADD.FTZ R15, R15, R20 ;  /* 0x000000140f0f7221 */ /* 0x000fca0000010000 */
        /* <DEDUP_REMOVED lines=17> */
.L_x_20493:
[----:B------:R-:W-:Y:S05]  /*2ac0*/  BSYNC.RECONVERGENT B1 ;  /* 0x0000000000017941 */ /* 0x000fea0003800200 */
.L_x_20492:
        /* <DEDUP_REMOVED lines=26> */
.L_x_20485:
[----:B------:R-:W-:Y:S05]  /*2c70*/  BSYNC.RECONVERGENT B0 ;  /* 0x0000000000007941 */ /* 0x000fea0003800200 */
.L_x_20484:
        /* <DEDUP_REMOVED lines=22> */
[----:B------:R-:W-:-:S04]  /*2de0*/  IMAD.IADD R14, R6, 0x1, R3 ;  /* 0x00000001060e7824 */ /* 0x000fc800078e0203 */
[C---:B------:R-:W-:Y:S01]  /*2df0*/  IMAD.IADD R6, R14.reuse, 0x1, -R7 ;  /* 0x000000010e067824 */ /* 0x040fe200078e0a07 */
[----:B------:R-:W-:-:S04]  /*2e00*/  LOP3.LUT R3, R14, 0x180, RZ, 0xc0, !PT ;  /* 0x000001800e037812 */ /* 0x000fc800078ec0ff */
[----:B------:R-:W-:Y:S01]  /*2e10*/  ISETP.NE.AND P0, PT, R3, 0x180, PT ;  /* 0x000001800300780c */ /* 0x000fe20003f05270 */
[----:B0-----:R-:W-:Y:S01]  /*2e20*/  FADD.FTZ R3, R12, 9.9999999747524270788e-07 ;  /* 0x358637bd0c037421 */ /* 0x001fe20000010000 */
[----:B------:R-:W-:Y:S02]  /*2e30*/  ISETP.GE.U32.AND P1, PT, R6, 0x180, PT ;  /* 0x000001800600780c */ /* 0x000fe40003f26070 */
[----:B------:R-:W-:-:S03]  /*2e40*/  MOV R6, R4 ;  /* 0x0000000400067202 */ /* 0x000fc60000000f00 */
[----:B------:R-:W0:Y:S06]  /*2e50*/  MUFU.RCP R3, R3 ;  /* 0x0000000300037308 */ /* 0x000e2c0000001000 */
[----:B------:R-:W-:Y:S05]  /*2e60*/  @!P0 BRA `(.L_x_20497) ;  /* 0x0000000000408947 */ /* 0x000fea0003800000 */
        /* <DEDUP_REMOVED lines=9> */
.L_x_20498:
[----:B------:R-:W0:Y:S01]  /*2f00*/  LDS R16, [R13] ;  /* 0x000000000d107984 */ /* 0x000e220000000800 */
[----:B------:R-:W-:-:S04]  /*2f10*/  IADD3 R14, PT, PT, R14, 0x1, RZ ;  /* 0x000000010e0e7810 */ /* 0x000fc80007ffe0ff */
[----:B------:R-:W-:Y:S01]  /*2f20*/  ISETP.NE.AND P0, PT, R14, RZ, PT ;  /* 0x000000ff0e00720c */ /* 0x000fe20003f05270 */
[----:B0-----:R-:W-:-:S05]  /*2f30*/  FMUL.FTZ R16, R16, R3 ;  /* 0x0000000310107220 */ /* 0x001fca0000410000 */
[----:B------:R0:W-:Y:S02]  /*2f40*/  STS [R13], R16 ;  /* 0x000000100d007388 */ /* 0x0001e40000000800 */
[----:B0-----:R-:W-:-:S05]  /*2f50*/  VIADD R13, R13, 0x200 ;  /* 0x000002000d0d7836 */ /* 0x001fca0000000000 */
[----:B------:R-:W-:Y:S05]  /*2f60*/  @P0 BRA `(.L_x_20498) ;  /* 0xfffffffc00e40947 */ /* 0x000fea000383ffff */
.L_x_20497:
[----:B------:R-:W-:Y:S05]  /*2f70*/  BSYNC.RECONVERGENT B1 ;  /* 0x0000000000017941 */ /* 0x000fea0003800200 */
.L_x_20496:
        /* <DEDUP_REMOVED lines=12> */
.L_x_20501:
        /* <DEDUP_REMOVED lines=24> */
[----:B------:R-:W-:-:S03]  /*31c0*/  FMUL.FTZ R14, R14, R3 ;  /* 0x000000030e0e7220 */ /* 0x000fc60000410000 */
[----:B------:R1:W-:Y:S01]  /*31d0*/  STS [R11+0x200], R16 ;  /* 0x000200100b007388 */ /* 0x0003e20000000800 */
[----:B------:R-:W-:-:S03]  /*31e0*/  FMUL.FTZ R24, R24, R3 ;  /* 0x0000000318187220 */ /* 0x000fc60000410000 */
[----:B------:R-:W-:Y:S01]  /*31f0*/  STS [R11+0x400], R20 ;  /* 0x000400140b007388 */ /* 0x000fe20000000800 */
[----:B------:R-:W-:-:S03]  /*3200*/  FMUL.FTZ R22, R22, R3 ;  /* 0x0000000316167220 */ /* 0x000fc60000410000 */
[----:B------:R2:W-:Y:S01]  /*3210*/  STS [R11+0x600], R18 ;  /* 0x000600120b007388 */ /* 0x0005e20000000800 */
[----:B------:R-:W-:-:S03]  /*3220*/  FMUL.FTZ R28, R28, R3 ;  /* 0x000000031c1c7220 */ /* 0x000fc60000410000 */
[----:B------:R-:W-:Y:S01]  /*3230*/  STS [R11+-0x400], R25 ;  /* 0xfffc00190b007388 */ /* 0x000fe20000000800 */
[----:B0-----:R-:W-:-:S03]  /*3240*/  FMUL.FTZ R26, R26, R3 ;  /* 0x000000031a1a7220 */ /* 0x001fc60000410000 */
[----:B------:R-:W-:Y:S01]  /*3250*/  STS [R11+-0x200], R27 ;  /* 0xfffe001b0b007388 */ /* 0x000fe20000000800 */
[----:B-1----:R-:W-:-:S03]  /*3260*/  FMUL.FTZ R16, R23, R3 ;  /* 0x0000000317107220 */ /* 0x002fc60000410000 */
[----:B------:R-:W-:Y:S01]  /*3270*/  STS [R11], R29 ;  /* 0x0000001d0b007388 */ /* 0x000fe20000000800 */
        /* <DEDUP_REMOVED lines=16> */
.L_x_20500:
[----:B------:R-:W-:Y:S05]  /*3380*/  BSYNC.RECONVERGENT B1 ;  /* 0x0000000000017941 */ /* 0x000fea0003800200 */
.L_x_20499:
        /* <DEDUP_REMOVED lines=31> */
.L_x_20503:
[----:B------:R-:W-:Y:S05]  /*3580*/  BSYNC.RECONVERGENT B1 ;  /* 0x0000000000017941 */ /* 0x000fea0003800200 */
.L_x_20502:
        /* <DEDUP_REMOVED lines=14> */
.L_x_20495:
[----:B------:R-:W-:Y:S05]  /*3670*/  BSYNC.RECONVERGENT B0 ;  /* 0x0000000000007941 */ /* 0x000fea0003800200 */
.L_x_20494:
[----:B------:R-:W-:Y:S01]  /*3680*/  BAR.SYNC.DEFER_BLOCKING 0x0 ;  /* 0x0000000000007b1d */ /* 0x000fe20000010000 */
[----:B------:R-:W-:Y:S02]  /*3690*/  ISETP.NE.AND P0, PT, R4, RZ, PT ;  /* 0x000000ff0400720c */ /* 0x000fe40003f05270 */
[----:B0-----:R-:W-:-:S03]  /*36a0*/  MOV R3, UR19 ;  /* 0x0000001300037c02 */ /* 0x001fc60008000f00 */
[----:B------:R-:W0:Y:S01]  /*36b0*/  LDCU UR27, c[0x0][0x3dc] ;  /* 0x00007b80ff1b77ac */ /* 0x000e220008000800 */
[----:B------:R-:W-:Y:S01]  /*36c0*/  BSSY.RECONVERGENT B0, `(.L_x_20504) ;  /* 0x0000017000007945 */ /* 0x000fe20003800200 */
[----:B------:R-:W-:Y:S01]  /*36d0*/  IMAD R22, R3, 0x40, R8 ;  /* 0x0000004003167824 */ /* 0x000fe200078e0208 */
[----:B------:R-:W2:Y:S04]  /*36e0*/  LDCU.64 UR24, c[0x0][0x3a8] ;  /* 0x00007500ff1877ac */ /* 0x000ea80008000a00 */
[----:B------:R-:W-:Y:S01]  /*36f0*/  ISETP.GE.U32.AND P1, PT, R22, UR8, PT ;  /* 0x0000000816007c0c */ /* 0x000fe2000bf26070 */
[----:B------:R-:W-:-:S12]  /*3700*/  @P0 BRA `(.L_x_20505) ;  /* 0x0000000000480947 */ /* 0x000fd80003800000 */
[----:B------:R-:W3:Y:S01]  /*3710*/  LDCU.128 UR4, c[0x0][0x380] ;  /* 0x00007000ff0477ac */ /* 0x000ee20008000c00 */
[----:B------:R-:W-:Y:S01]  /*3720*/  MOV R3, UR26 ;  /* 0x0000001a00037c02 */ /* 0x000fe20008000f00 */
        /* <DEDUP_REMOVED lines=11> */
[----:B-1----:R-:W-:Y:S02]  /*37e0*/  MOV R14, UR4 ;  /* 0x00000004000e7c02 */ /* 0x002fe40008000f00 */
[----:B------:R-:W-:Y:S02]  /*37f0*/  IMAD.U32 R5, RZ, RZ, UR7 ;  /* 0x00000007ff057e24 */ /* 0x000fe4000f8e00ff */
[----:B------:R-:W-:-:S03]  /*3800*/  IMAD.U32 R15, RZ, RZ, UR5 ;  /* 0x00000005ff0f7e24 */ /* 0x000fc6000f8e00ff */
[----:B------:R3:W-:Y:S04]  /*3810*/  STG.E desc[UR14][R4.64], R3 ;  /* 0x0000000304007986 */ /* 0x0007e8000c10190e */
[----:B------:R3:W-:Y:S02]  /*3820*/  STG.E desc[UR14][R14.64], R12 ;  /* 0x0000000c0e007986 */ /* 0x0007e4000c10190e */
.L_x_20505:
[----:B0-2---:R-:W-:Y:S05]  /*3830*/  BSYNC.RECONVERGENT B0 ;  /* 0x0000000000007941 */ /* 0x005fea0003800200 */
.L_x_20504:
[----:B------:R-:W-:Y:S01]  /*3840*/  BSSY.RECONVERGENT B1, `(.L_x_20506) ;  /* 0x0000162000017945 */ /* 0x000fe20003800200 */
[----:B---3--:R-:W-:Y:S01]  /*3850*/  IMAD.MOV.U32 R3, RZ, RZ, RZ ;  /* 0x000000ffff037224 */ /* 0x008fe200078e00ff */
[----:B------:R-:W-:Y:S01]  /*3860*/  CS2R R4, SRZ ;  /* 0x0000000000047805 */ /* 0x000fe2000001ff00 */
[----:B-1----:R-:W-:Y:S01]  /*3870*/  IMAD.MOV.U32 R6, RZ, RZ, RZ ;  /* 0x000000ffff067224 */ /* 0x002fe200078e00ff */
[----:B------:R-:W-:Y:S06]  /*3880*/  @P1 BRA `(.L_x_20507) ;  /* 0x0000001400741947 */ /* 0x000fec0003800000 */
[----:B------:R-:W0:Y:S01]  /*3890*/  I2F.RP R3, R0 ;  /* 0x0000000000037306 */ /* 0x000e220000209400 */
[----:B------:R-:W1:Y:S01]  /*38a0*/  LDCU UR4, c[0x0][0x3e0] ;  /* 0x00007c00ff0477ac */ /* 0x000e620008000800 */
[----:B------:R-:W-:Y:S01]  /*38b0*/  VIADD R4, R10, 0x110 ;  /* 0x000001100a047836 */ /* 0x000fe20000000000 */
[----:B------:R-:W-:Y:S01]  /*38c0*/  MOV R6, RZ ;  /* 0x000000ff00067202 */ /* 0x000fe20000000f00 */
[----:B------:R-:W-:Y:S01]  /*38d0*/  IMAD.WIDE.U32 R12, R22, 0x4, RZ ;  /* 0x00000004160c7825 */ /* 0x000fe200078e00ff */
[----:B------:R-:W2:Y:S02]  /*38e0*/  LDCU UR6, c[0x0][0x3fc] ;  /* 0x00007f80ff0677ac */ /* 0x000ea40008000800 */
[----:B------:R-:W-:Y:S01]  /*38f0*/  LEA R9, R9, R4, 0x18 ;  /* 0x0000000409097211 */ /* 0x000fe200078ec0ff */
[----:B------:R-:W-:Y:S01]  /*3900*/  IMAD.U32 R11, RZ, RZ, UR9 ;  /* 0x00000009ff0b7e24 */ /* 0x000fe2000f8e00ff */
[----:B------:R-:W3:Y:S01]  /*3910*/  LDCU.64 UR12, c[0x0][0x3b8] ;  /* 0x00007700ff0c77ac */ /* 0x000ee20008000a00 */
[----:B------:R-:W-:-:S02]  /*3920*/  HFMA2 R4, -RZ, RZ, 0, 0 ;  /* 0x00000000ff047431 */ /* 0x000fc400000001ff */
[C---:B------:R-:W-:Y:S01]  /*3930*/  IMAD R21, R8.reuse, 0x8, R7 ;  /* 0x0000000808157824 */ /* 0x040fe200078e0207 */
[----:B------:R-:W-:Y:S01]  /*3940*/  UIADD3 UR5, UPT, UPT, UR23, 0x7, URZ ;  /* 0x0000000717057890 */ /* 0x000fe2000fffe0ff */
[----:B------:R-:W-:Y:S01]  /*3950*/  IMAD.WIDE R10, R11, 0x4, R12 ;  /* 0x000000040b0a7825 */ /* 0x000fe200078e020c */
[----:B0-----:R-:W0:Y:S02]  /*3960*/  MUFU.RCP R3, R3 ;  /* 0x0000000300037308 */ /* 0x001e240000001000 */
[----:B------:R-:W-:Y:S01]  /*3970*/  USHF.R.U32.HI UR5, URZ, 0x3, UR5 ;  /* 0x00000003ff057899 */ /* 0x000fe20008011605 */
[----:B------:R-:W-:Y:S01]  /*3980*/  IMAD R8, R8, 0x20, R9 ;  /* 0x0000002008087824 */ /* 0x000fe200078e0209 */
[----:B-1----:R-:W-:Y:S01]  /*3990*/  UIMAD UR4, UR16, UR4, URZ ;  /* 0x00000004100472a4 */ /* 0x002fe2000f8e02ff */
[C---:B------:R-:W-:Y:S02]  /*39a0*/  VIADD R20, R22.reuse, 0x1 ;  /* 0x0000000116147836 */ /* 0x040fe40000000000 */
[----:B------:R-:W-:Y:S01]  /*39b0*/  VIADD R21, R21, 0x3 ;  /* 0x0000000315157836 */ /* 0x000fe20000000000 */
[----:B------:R-:W-:Y:S01]  /*39c0*/  IADD3 R22, PT, PT, R22, -UR5, RZ ;  /* 0x8000000516167c10 */ /* 0x000fe2000fffe0ff */
[----:B--2---:R-:W-:Y:S01]  /*39d0*/  IMAD.U32 R23, RZ, RZ, UR6 ;  /* 0x00000006ff177e24 */ /* 0x004fe2000f8e00ff */
[----:B------:R-:W-:-:S02]  /*39e0*/  USHF.R.S32.HI UR6, URZ, 0x1f, UR4 ;  /* 0x0000001fff067899 */ /* 0x000fc40008011404 */
[----:B------:R-:W-:Y:S01]  /*39f0*/  IMAD.U32 R18, RZ, RZ, UR4 ;  /* 0x00000004ff127e24 */ /* 0x000fe2000f8e00ff */
[----:B---3--:R-:W-:Y:S01]  /*3a00*/  IADD3 R16, P0, PT, R10, UR12, RZ ;  /* 0x0000000c0a107c10 */ /* 0x008fe2000ff1e0ff */
[----:B------:R-:W-:Y:S01]  /*3a10*/  VIADD R24, R8, 0x10 ;  /* 0x0000001008187836 */ /* 0x000fe20000000000 */
[----:B------:R-:W-:Y:S02]  /*3a20*/  IADD3 R23, PT, PT, -R23, UR17, RZ ;  /* 0x0000001117177c10 */ /* 0x000fe4000fffe1ff */
[----:B------:R-:W-:Y:S02]  /*3a30*/  IADD3.X R17, PT, PT, R11, UR13, RZ, P0, !PT ;  /* 0x0000000d0b117c10 */ /* 0x000fe400087fe4ff */
[----:B0-----:R-:W-:Y:S02]  /*3a40*/  IADD3 R5, PT, PT, R3, 0xffffffe, RZ ;  /* 0x0ffffffe03057810 */ /* 0x001fe40007ffe0ff */
[----:B------:R-:W-:-:S04]  /*3a50*/  MOV R19, UR6 ;  /* 0x0000000600137c02 */ /* 0x000fc80008000f00 */
[----:B------:R-:W0:Y:S02]  /*3a60*/  F2I.FTZ.U32.TRUNC.NTZ R5, R5 ;  /* 0x0000000500057305 */ /* 0x000e24000021f000 */
[----:B0-----:R-:W-:-:S05]  /*3a70*/  IADD3 R3, PT, PT, RZ, -R5, RZ ;  /* 0x80000005ff037210 */ /* 0x001fca0007ffe0ff */
[----:B------:R-:W-:Y:S02]  /*3a80*/  IMAD R7, R3, R0, RZ ;  /* 0x0000000003077224 */ /* 0x000fe400078e02ff */
[----:B------:R-:W-:Y:S02]  /*3a90*/  IMAD.MOV.U32 R3, RZ, RZ, RZ ;  /* 0x000000ffff037224 */ /* 0x000fe400078e00ff */
[----:B------:R-:W-:Y:S01]  /*3aa0*/  IMAD.HI.U32 R7, R5, R7, R4 ;  /* 0x0000000705077227 */ /* 0x000fe200078e0004 */
[----:B------:R-:W-:-:S07]  /*3ab0*/  CS2R R4, SRZ ;  /* 0x0000000000047805 */ /* 0x000fce000001ff00 */
.L_x_20518:
        /* <DEDUP_REMOVED lines=22> */
[----:B------:R-:W-:Y:S01]  /*3c20*/  @!P2 IMAD.MOV R11, RZ, RZ, -R11 ;  /* 0x000000ffff0ba224 */ /* 0x000fe200078e0a0b */
[----:B------:R-:W-:Y:S01]  /*3c30*/  @!P1 LOP3.LUT R11, RZ, R8, RZ, 0x33, !PT ;  /* 0x00000008ff0b9212 */ /* 0x000fe200078e33ff */
[----:B0-----:R-:W-:Y:S01]  /*3c40*/  IMAD.MOV R15, RZ, RZ, -R9 ;  /* 0x000000ffff0f7224 */ /* 0x001fe200078e0a09 */
[----:B------:R-:W-:Y:S01]  /*3c50*/  ISETP.NE.AND P2, PT, R13, RZ, PT ;  /* 0x000000ff0d00720c */ /* 0x000fe20003f45270 */
[----:B------:R-:W-:Y:S01]  /*3c60*/  IMAD.MOV.U32 R8, RZ, RZ, RZ ;  /* 0x000000ffff087224 */ /* 0x000fe200078e00ff */
[----:B------:R-:W-:Y:S01]  /*3c70*/  IADD3 R12, PT, PT, R11, UR10, RZ ;  /* 0x0000000a0b0c7c10 */ /* 0x000fe2000fffe0ff */
[----:B------:R-:W-:-:S03]  /*3c80*/  IMAD R15, R15, R10, RZ ;  /* 0x0000000a0f0f7224 */ /* 0x000fc600078e02ff */
[----:B------:R-:W-:Y:S01]  /*3c90*/  ISETP.GE.AND P1, PT, R12, RZ, PT ;  /* 0x000000ff0c00720c */ /* 0x000fe20003f26270 */
[----:B------:R-:W-:Y:S01]  /*3ca0*/  IMAD.HI.U32 R8, R9, R15, R8 ;  /* 0x0000000f09087227 */ /* 0x000fe200078e0008 */
[----:B------:R-:W-:-:S05]  /*3cb0*/  IABS R9, R12 ;  /* 0x0000000c00097213 */ /* 0x000fca0000000000 */
        /* <DEDUP_REMOVED lines=20> */
[----:B------:R-:W-:-:S04]  /*3e00*/  LEA R11, P0, R2, R8, 0x3 ;  /* 0x00000008020b7211 */ /* 0x000fc800078018ff */
        /* <DEDUP_REMOVED lines=40> */
.L_x_20511:
[----:B------:R-:W-:Y:S05]  /*4090*/  BSYNC.RECONVERGENT B2 ;  /* 0x0000000000027941 */ /* 0x000fea0003800200 */
.L_x_20510:
        /* <DEDUP_REMOVED lines=9> */
[----:B------:R-:W-:-:S03]  /*4130*/  IMAD.U32 R27, R27, 0x10000, RZ ;  /* 0x000100001b1b7824 */ /* 0x000fc600078e00ff */
[----:B------:R-:W-:-:S05]  /*4140*/  SHF.L.U32 R28, R28, 0x10, RZ ;  /* 0x000000101c1c7819 */ /* 0x000fca00000006ff */
[----:B------:R-:W-:Y:S01]  /*4150*/  FADD.FTZ R28, R27, R28 ;  /* 0x0000001c1b1c7221 */ /* 0x000fe20000010000 */
[C---:B------:R-:W-:Y:S01]  /*4160*/  PRMT R27, R13.reuse, 0x7632, R27 ;  /* 0x000076320d1b7816 */ /* 0x040fe2000000001b */
[----:B------:R-:W-:Y:S02]  /*4170*/  IMAD.U32 R13, R13, 0x10000, RZ ;  /* 0x000100000d0d7824 */ /* 0x000fe400078e00ff */
[----:B------:R-:W-:Y:S01]  /*4180*/  FADD.FTZ R15, R15, R28 ;  /* 0x0000001c0f0f7221 */ /* 0x000fe20000010000 */
[----:B------:R-:W-:Y:S02]  /*4190*/  SHF.L.U32 R28, R27, 0x10, RZ ;  /* 0x000000101b1c7819 */ /* 0x000fe400000006ff */
[----:B------:R1:W5:Y:S03]  /*41a0*/  LDG.E.CONSTANT R27, desc[UR14][R8.64+0x200] ;  /* 0x0002000e081b7981 */ /* 0x000366000c1e9900 */
[----:B------:R-:W-:Y:S01]  /*41b0*/  FADD.FTZ R28, R13, R28 ;  /* 0x0000001c0d1c7221 */ /* 0x000fe20000010000 */
[C---:B------:R-:W-:Y:S01]  /*41c0*/  PRMT R13, R11.reuse, 0x7632, R13 ;  /* 0x000076320b0d7816 */ /* 0x040fe2000000000d */
[----:B------:R-:W-:-:S02]  /*41d0*/  IMAD.U32 R11, R11, 0x10000, RZ ;  /* 0x000100000b0b7824 */ /* 0x000fc400078e00ff */
[----:B------:R-:W-:Y:S01]  /*41e0*/  FADD.FTZ R15, R15, R28 ;  /* 0x0000001c0f0f7221 */ /* 0x000fe20000010000 */
[----:B------:R-:W-:Y:S02]  /*41f0*/  SHF.L.U32 R28, R13, 0x10, RZ ;  /* 0x000000100d1c7819 */ /* 0x000fe400000006ff */
[----:B------:R1:W5:Y:S03]  /*4200*/  LDG.E.CONSTANT R13, desc[UR14][R8.64+0x208] ;  /* 0x0002080e080d7981 */ /* 0x000366000c1e9900 */
[----:B------:R-:W-:Y:S02]  /*4210*/  FADD.FTZ R28, R11, R28 ;  /* 0x0000001c0b1c7221 */ /* 0x000fe40000010000 */
[----:B------:R1:W5:Y:S02]  /*4220*/  LDG.E.CONSTANT R11, desc[UR14][R8.64+0x20c] ;  /* 0x00020c0e080b7981 */ /* 0x000364000c1e9900 */
[----:B------:R-:W-:-:S02]  /*4230*/  FADD.FTZ R28, R15, R28 ;  /* 0x0000001c0f1c7221 */ /* 0x000fc40000010000 */
        /* <DEDUP_REMOVED lines=34> */
.L_x_20513:
[----:B------:R-:W-:Y:S05]  /*4460*/  BSYNC.RECONVERGENT B2 ;  /* 0x0000000000027941 */ /* 0x000fea0003800200 */
.L_x_20512:
        /* <DEDUP_REMOVED lines=60> */
.L_x_20515:
[----:B------:R-:W-:Y:S05]  /*4830*/  BSYNC.RECONVERGENT B2 ;  /* 0x0000000000027941 */ /* 0x000fea0003800200 */
.L_x_20514:
[----:B-----5:R-:W-:Y:S02]  /*4840*/  HMUL2.BF16_V2 R27, R26, R27 ;  /* 0x0000001b1a1b7232 */ /* 0x020fe40000200000 */
[----:B------:R-:W-:Y:S02]  /*4850*/  HFMA2.BF16_V2 R15, R10, R15, -RZ ;  /* 0x0000000f0a0f7231 */ /* 0x000fe400003000ff */
[----:B------:R-:W-:Y:S02]  /*4860*/  HMUL2.BF16_V2 R13, R12, R13 ;  /* 0x0000000d0c0d7232 */ /* 0x000fe40000200000 */
[----:B------:R-:W-:Y:S01]  /*4870*/  HFMA2.BF16_V2 R11, R14, R11, -RZ ;  /* 0x0000000b0e0b7231 */ /* 0x000fe200003000ff */
[----:B------:R-:W-:Y:S02]  /*4880*/  ISETP.GT.U32.AND P1, PT, R2, 0x17, PT ;  /* 0x000000170200780c */ /* 0x000fe40003f24070 */
        /* <DEDUP_REMOVED lines=11> */
[----:B------:R-:W-:-:S05]  /*4940*/  SHF.L.U32 R28, R15, 0x10, RZ ;  /* 0x000000100f1c7819 */ /* 0x000fca00000006ff */
[----:B------:R-:W-:Y:S01]  /*4950*/  FADD.FTZ R28, R13, R28 ;  /* 0x0000001c0d1c7221 */ /* 0x000fe20000010000 */
[C---:B------:R-:W-:Y:S01]  /*4960*/  PRMT R13, R11.reuse, 0x7632, R13 ;  /* 0x000076320b0d7816 */ /* 0x040fe2000000000d */
[----:B------:R-:W-:Y:S02]  /*4970*/  IMAD.U32 R11, R11, 0x10000, RZ ;  /* 0x000100000b0b7824 */ /* 0x000fe400078e00ff */
[----:B------:R-:W-:Y:S01]  /*4980*/  FADD.FTZ R27, R27, R28 ;  /* 0x0000001c1b1b7221 */ /* 0x000fe20000010000 */
[----:B------:R-:W-:-:S05]  /*4990*/  SHF.L.U32 R28, R13, 0x10, RZ ;  /* 0x000000100d1c7819 */ /* 0x000fca00000006ff */
[----:B------:R-:W-:-:S04]  /*49a0*/  FADD.FTZ R28, R11, R28 ;  /* 0x0000001c0b1c7221 */ /* 0x000fc80000010000 */
[----:B------:R-:W-:-:S04]  /*49b0*/  FADD.FTZ R28, R27, R28 ;  /* 0x0000001c1b1c7221 */ /* 0x000fc80000010000 */
        /* <DEDUP_REMOVED lines=8> */
[----:B0123--:R-:W-:Y:S01]  /*4a40*/  VIADD R8, R21, 0xfffffffe ;  /* 0xfffffffe15087836 */ /* 0x00ffe20000000000 */
[----:B------:R-:W-:Y:S02]  /*4a50*/  ISETP.GE.AND P0, PT, R25, UR23, PT ;  /* 0x0000001719007c0c */ /* 0x000fe4000bf06270 */
[----:B------:R-:W-:Y:S02]  /*4a60*/  IADD3 R9, PT, PT, R21, -0x1, RZ ;  /* 0xffffffff15097810 */ /* 0x000fe40007ffe0ff */
[----:B------:R-:W-:Y:S02]  /*4a70*/  ISETP.GE.AND P1, PT, R8, UR23, PT ;  /* 0x0000001708007c0c */ /* 0x000fe4000bf26270 */
[C---:B-----5:R-:W-:Y:S02]  /*4a80*/  PRMT R8, R15.reuse, 0x7632, R8 ;  /* 0x000076320f087816 */ /* 0x060fe40000000008 */
[----:B------:R-:W-:Y:S02]  /*4a90*/  SEL R15, R15, RZ, !P0 ;  /* 0x000000ff0f0f7207 */ /* 0x000fe40004000000 */
[----:B------:R-:W-:-:S02]  /*4aa0*/  SEL R8, R8, RZ, !P1 ;  /* 0x000000ff08087207 */ /* 0x000fc40004800000 */
[----:B------:R-:W-:Y:S02]  /*4ab0*/  ISETP.GE.AND P2, PT, R9, UR23, PT ;  /* 0x0000001709007c0c */ /* 0x000fe4000bf46270 */
[----:B------:R-:W-:Y:S01]  /*4ac0*/  PRMT R15, R15, 0x5410, R8 ;  /* 0x000054100f0f7816 */ /* 0x000fe20000000008 */
[C---:B------:R-:W-:Y:S01]  /*4ad0*/  VIADD R8, R21.reuse, 0x1 ;  /* 0x0000000115087836 */ /* 0x040fe20000000000 */
[----:B------:R-:W-:Y:S02]  /*4ae0*/  ISETP.GE.AND P3, PT, R21, UR23, PT ;  /* 0x0000001715007c0c */ /* 0x000fe4000bf66270 */
[----:B------:R-:W-:Y:S02]  /*4af0*/  PRMT R9, R13, 0x7632, R9 ;  /* 0x000076320d097816 */ /* 0x000fe40000000009 */
[----:B------:R-:W-:Y:S02]  /*4b00*/  ISETP.GE.AND P0, PT, R8, UR23, PT ;  /* 0x0000001708007c0c */ /* 0x000fe4000bf06270 */
[----:B------:R-:W-:-:S02]  /*4b10*/  IADD3 R8, PT, PT, R21, 0x2, RZ ;  /* 0x0000000215087810 */ /* 0x000fc40007ffe0ff */
[----:B------:R-:W-:Y:S01]  /*4b20*/  SEL R28, R9, RZ, !P3 ;  /* 0x000000ff091c7207 */ /* 0x000fe20005800000 */
[----:B------:R-:W-:Y:S01]  /*4b30*/  VIADD R9, R21, 0x3 ;  /* 0x0000000315097836 */ /* 0x000fe20000000000 */
[----:B------:R-:W-:Y:S02]  /*4b40*/  ISETP.GE.AND P1, PT, R8, UR23, PT ;  /* 0x0000001708007c0c */ /* 0x000fe4000bf26270 */
[----:B------:R-:W-:Y:S02]  /*4b50*/  PRMT R8, R11, 0x7632, R8 ;  /* 0x000076320b087816 */ /* 0x000fe40000000008 */
[----:B------:R-:W-:Y:S02]  /*4b60*/  SEL R13, R13, RZ, !P2 ;  /* 0x000000ff0d0d7207 */ /* 0x000fe40005000000 */
[----:B------:R-:W-:Y:S02]  /*4b70*/  ISETP.GE.AND P2, PT, R9, UR23, PT ;  /* 0x0000001709007c0c */ /* 0x000fe4000bf46270 */
[----:B------:R-:W-:-:S02]  /*4b80*/  SEL R11, R11, RZ, !P0 ;  /* 0x000000ff0b0b7207 */ /* 0x000fc40004000000 */
[----:B------:R-:W-:Y:S02]  /*4b90*/  SEL R8, R8, RZ, !P1 ;  /* 0x000000ff08087207 */ /* 0x000fe40004800000 */
[----:B------:R-:W-:Y:S02]  /*4ba0*/  IADD3 R9, PT, PT, R21, 0x4, RZ ;  /* 0x0000000415097810 */ /* 0x000fe40007ffe0ff */
[--C-:B------:R-:W-:Y:S02]  /*4bb0*/  PRMT R11, R11, 0x5410, R8.reuse ;  /* 0x000054100b0b7816 */ /* 0x100fe40000000008 */
[----:B------:R-:W-:Y:S02]  /*4bc0*/  ISETP.GE.AND P0, PT, R9, UR23, PT ;  /* 0x0000001709007c0c */ /* 0x000fe4000bf06270 */
[C---:B------:R-:W-:Y:S02]  /*4bd0*/  PRMT R8, R27.reuse, 0x7632, R8 ;  /* 0x000076321b087816 */ /* 0x040fe40000000008 */
[----:B------:R-:W-:-:S02]  /*4be0*/  SEL R27, R27, RZ, !P2 ;  /* 0x000000ff1b1b7207 */ /* 0x000fc40005000000 */
[----:B------:R-:W-:Y:S02]  /*4bf0*/  SEL R8, R8, RZ, !P0 ;  /* 0x000000ff08087207 */ /* 0x000fe40004000000 */
[----:B------:R-:W-:Y:S02]  /*4c00*/  PRMT R13, R13, 0x5410, R28 ;  /* 0x000054100d0d7816 */ /* 0x000fe4000000001c */
[----:B------:R-:W-:-:S07]  /*4c10*/  PRMT R27, R27, 0x5410, R8 ;  /* 0x000054101b1b7816 */ /* 0x000fce0000000008 */
.L_x_20517:
[----:B------:R-:W-:Y:S05]  /*4c20*/  BSYNC.RECONVERGENT B2 ;  /* 0x0000000000027941 */ /* 0x000fea0003800200 */
.L_x_20516:
[----:B-----5:R-:W-:Y:S02]  /*4c30*/  HFMA2.BF16_V2 R13, R10, R13, -RZ ;  /* 0x0000000d0a0d7231 */ /* 0x020fe400003000ff */
[----:B------:R-:W-:Y:S02]  /*4c40*/  HMUL2.BF16_V2 R15, R26, R15 ;  /* 0x0000000f1a0f7232 */ /* 0x000fe40000200000 */
[----:B0123--:R-:W-:Y:S02]  /*4c50*/  HFMA2.BF16_V2 R8, R14, R27, -RZ ;  /* 0x0000001b0e087231 */ /* 0x00ffe400003000ff */
[----:B------:R-:W-:Y:S01]  /*4c60*/  HMUL2.BF16_V2 R11, R12, R11 ;  /* 0x0000000b0c0b7232 */ /* 0x000fe20000200000 */
[C---:B------:R-:W-:Y:S02]  /*4c70*/  PRMT R10, R15.reuse, 0x7610, R10 ;  /* 0x000076100f0a7816 */ /* 0x040fe4000000000a */
[----:B------:R-:W-:Y:S02]  /*4c80*/  PRMT R12, R15, 0x7632, R12 ;  /* 0x000076320f0c7816 */ /* 0x000fe4000000000c */
[----:B------:R-:W-:Y:S01]  /*4c90*/  PRMT R14, R13, 0x7632, R14 ;  /* 0x000076320d0e7816 */ /* 0x000fe2000000000e */
[----:B------:R-:W-:Y:S01]  /*4ca0*/  IMAD.U32 R10, R10, 0x10000, RZ ;  /* 0x000100000a0a7824 */ /* 0x000fe200078e00ff */
[----:B------:R-:W-:Y:S01]  /*4cb0*/  PRMT R9, R11, 0x7632, R9 ;  /* 0x000076320b097816 */ /* 0x000fe20000000009 */
[----:B------:R-:W-:Y:S01]  /*4cc0*/  IMAD.U32 R13, R13, 0x10000, RZ ;  /* 0x000100000d0d7824 */ /* 0x000fe200078e00ff */
[----:B------:R-:W-:Y:S01]  /*4cd0*/  SHF.L.U32 R15, R12, 0x10, RZ ;  /* 0x000000100c0f7819 */ /* 0x000fe200000006ff */
[----:B------:R-:W-:Y:S01]  /*4ce0*/  IMAD.U32 R11, R11, 0x10000, RZ ;  /* 0x000100000b0b7824 */ /* 0x000fe200078e00ff */
[----:B------:R-:W-:-:S02]  /*4cf0*/  SHF.L.U32 R14, R14, 0x10, RZ ;  /* 0x000000100e0e7819 */ /* 0x000fc400000006ff */
        /* <DEDUP_REMOVED lines=12> */
.L_x_20509:
[----:B------:R-:W-:Y:S05]  /*4dc0*/  BSYNC.RECONVERGENT B0 ;  /* 0x0000000000007941 */ /* 0x000fea0003800200 */
.L_x_20508:
[----:B012---:R-:W-:Y:S01]  /*4dd0*/  VIADD R8, R20, 0x3 ;  /* 0x0000000314087836 */ /* 0x007fe20000000000 */
        /* <DEDUP_REMOVED lines=8> */
.L_x_20507:
[----:B------:R-:W-:Y:S05]  /*4e60*/  BSYNC.RECONVERGENT B1 ;  /* 0x0000000000017941 */ /* 0x000fea0003800200 */
.L_x_20506:
[----:B------:R-:W0:Y:S01]  /*4e70*/  S2R R0, SR_TID.X ;  /* 0x0000000000007919 */ /* 0x000e220000002100 */
[----:B------:R-:W1:Y:S01]  /*4e80*/  S2UR UR5, SR_CgaCtaId ;  /* 0x00000000000579c3 */ /* 0x000e620000008800 */
[----:B------:R-:W-:Y:S01]  /*4e90*/  UMOV UR4, 0x400 ;  /* 0x0000040000047882 */ /* 0x000fe20000000000 */
[----:B------:R-:W-:Y:S01]  /*4ea0*/  BSSY.RECONVERGENT B0, `(.L_x_20519) ;  /* 0x0000017000007945 */ /* 0x000fe20003800200 */
[----:B------:R-:W-:-:S05]  /*4eb0*/  UIADD3 UR4, UPT, UPT, UR4, 0x110, URZ ;  /* 0x0000011004047890 */ /* 0x000fca000fffe0ff */
[----:B------:R-:W-:Y:S01]  /*4ec0*/  BAR.SYNC.DEFER_BLOCKING 0x0 ;  /* 0x0000000000007b1d */ /* 0x000fe20000010000 */
[----:B------:R-:W-:Y:S01]  /*4ed0*/  IMAD.MOV.U32 R10, RZ, RZ, R3 ;  /* 0x000000ffff0a7224 */ /* 0x000fe200078e0003 */
[----:B-1----:R-:W-:Y:S01]  /*4ee0*/  ULEA UR4, UR5, UR4, 0x18 ;  /* 0x0000000405047291 */ /* 0x002fe2000f8ec0ff */
[----:B0-----:R-:W-:Y:S02]  /*4ef0*/  LOP3.LUT R8, R0, 0x3c0, RZ, 0xc0, !PT ;  /* 0x000003c000087812 */ /* 0x001fe400078ec0ff */
[----:B------:R-:W-:Y:S02]  /*4f00*/  SHF.R.U32.HI R7, RZ, 0x5, R0 ;  /* 0x00000005ff077819 */ /* 0x000fe40000011600 */
[----:B------:R-:W-:Y:S01]  /*4f10*/  ISETP.NE.AND P2, PT, R8, 0x40, PT ;  /* 0x000000400800780c */ /* 0x000fe20003f45270 */
[----:B------:R-:W-:Y:S01]  /*4f20*/  IMAD.MOV.U32 R8, RZ, RZ, R5 ;  /* 0x000000ffff087224 */ /* 0x000fe200078e0005 */
[C---:B------:R-:W-:Y:S02]  /*4f30*/  ISETP.GT.U32.AND P3, PT, R0.reuse, 0x3f, PT ;  /* 0x0000003f0000780c */ /* 0x040fe40003f64070 */
[----:B------:R-:W-:-:S02]  /*4f40*/  LOP3.LUT R9, R0, 0x3e0, RZ, 0xc0, !PT ;  /* 0x000003e000097812 */ /* 0x000fc400078ec0ff */
[----:B------:R-:W-:Y:S01]  /*4f50*/  ISETP.GT.U32.AND P0, PT, R0, 0x1f, PT ;  /* 0x0000001f0000780c */ /* 0x000fe20003f04070 */
[----:B------:R-:W-:Y:S01]  /*4f60*/  IMAD R0, R7, 0x78, R2 ;  /* 0x0000007807007824 */ /* 0x000fe200078e0202 */
[----:B------:R-:W-:Y:S02]  /*4f70*/  ISETP.NE.AND P1, PT, R9, 0x20, PT ;  /* 0x000000200900780c */ /* 0x000fe40003f25270 */
[----:B------:R-:W-:Y:S02]  /*4f80*/  MOV R9, R4 ;  /* 0x0000000400097202 */ /* 0x000fe40000000f00 */
[----:B------:R-:W-:Y:S02]  /*4f90*/  LEA R0, R0, UR4, 0x2 ;  /* 0x0000000400007c11 */ /* 0x000fe4000f8e10ff */
[----:B------:R-:W-:Y:S01]  /*4fa0*/  MOV R7, R6 ;  /* 0x0000000600077202 */ /* 0x000fe20000000f00 */
[----:B------:R-:W-:Y:S06]  /*4fb0*/  @P2 BRA `(.L_x_20520) ;  /* 0x0000000000142947 */ /* 0x000fec0003800000 */
[----:B------:R-:W-:Y:S01]  /*4fc0*/  ISETP.GT.U32.AND P2, PT, R2, 0x17, PT ;  /* 0x000000170200780c */ /* 0x000fe20003f44070 */
[----:B------:R0:W-:Y:S04]  /*4fd0*/  STS [R0+-0x3c0], R10 ;  /* 0xfffc400a00007388 */ /* 0x0001e80000000800 */
[----:B------:R0:W-:Y:S04]  /*4fe0*/  STS [R0+-0x340], R9 ;  /* 0xfffcc00900007388 */ /* 0x0001e80000000800 */
[----:B------:R0:W-:Y:S04]  /*4ff0*/  STS [R0+-0x2c0], R8 ;  /* 0xfffd400800007388 */ /* 0x0001e80000000800 */
[----:B------:R0:W-:Y:S02]  /*5000*/  @!P2 STS [R0+-0x240], R7 ;  /* 0xfffdc0070000a388 */ /* 0x0001e40000000800 */
.L_x_20520:
[----:B------:R-:W-:Y:S05]  /*5010*/  BSYNC.RECONVERGENT B0 ;  /* 0x0000000000007941 */ /* 0x000fea0003800200 */
.L_x_20519:
[----:B------:R-:W-:Y:S06]  /*5020*/  BAR.SYNC.DEFER_BLOCKING 0x0 ;  /* 0x0000000000007b1d */ /* 0x000fec0000010000 */
[----:B------:R-:W-:Y:S04]  /*5030*/  BSSY.RECONVERGENT B0, `(.L_x_20521) ;  /* 0x000000b000007945 */ /* 0x000fe80003800200 */
[----:B------:R-:W-:Y:S05]  /*5040*/  @P3 BRA `(.L_x_20522) ;  /* 0x0000000000243947 */ /* 0x000fea0003800000 */
[----:B------:R-:W-:Y:S01]  /*5050*/  ISETP.GT.U32.AND P2, PT, R2, 0x17, PT ;  /* 0x000000170200780c */ /* 0x000fe20003f44070 */
[----:B------:R-:W0:Y:S04]  /*5060*/  LDS R3, [R0] ;  /* 0x0000000000037984 */ /* 0x000e280000000800 */
[----:B------:R-:W1:Y:S04]  /*5070*/  LDS R4, [R0+0x80] ;  /* 0x0000800000047984 */ /* 0x000e680000000800 */
[----:B------:R-:W2:Y:S04]  /*5080*/  LDS R5, [R0+0x100] ;  /* 0x0001000000057984 */ /* 0x000ea80000000800 */
[----:B------:R-:W3:Y:S01]  /*5090*/  @!P2 LDS R6, [R0+0x180] ;  /* 0x000180000006a984 */ /* 0x000ee20000000800 */
[----:B0-----:R-:W-:Y:S01]  /*50a0*/  FADD.FTZ R10, R3, R10 ;  /* 0x0000000a030a7221 */ /* 0x001fe20000010000 */
[----:B-1----:R-:W-:Y:S01]  /*50b0*/  FADD.FTZ R9, R4, R9 ;  /* 0x0000000904097221 */ /* 0x002fe20000010000 */
[----:B--2---:R-:W-:Y:S01]  /*50c0*/  FADD.FTZ R8, R5, R8 ;  /* 0x0000000805087221 */ /* 0x004fe20000010000 */
[----:B---3--:R-:W-:-:S07]  /*50d0*/  @!P2 FADD.FTZ R7, R6, R7 ;  /* 0x000000070607a221 */ /* 0x008fce0000010000 */
.L_x_20522:
[----:B------:R-:W-:Y:S05]  /*50e0*/  BSYNC.RECONVERGENT B0 ;  /* 0x0000000000007941 */ /* 0x000fea0003800200 */
.L_x_20521:
        /* <DEDUP_REMOVED lines=8> */
.L_x_20524:
[----:B------:R-:W-:Y:S05]  /*5170*/  BSYNC.RECONVERGENT B0 ;  /* 0x0000000000007941 */ /* 0x000fea0003800200 */
.L_x_20523:
[----:B------:R-:W-:Y:S06]  /*5180*/  BAR.SYNC.DEFER_BLOCKING 0x0 ;  /* 0x0000000000007b1d */ /* 0x000fec0000010000 */
[----:B------:R-:W-:Y:S04]  /*5190*/  BSSY.RECONVERGENT B0, `(.L_x_20525) ;  /* 0x000000b000007945 */ /* 0x000fe80003800200 */
[----:B------:R-:W-:Y:S05]  /*51a0*/  @P0 BRA `(.L_x_20526) ;  /* 0x0000000000240947 */ /* 0x000fea0003800000 */
[----:B------:R-:W-:Y:S01]  /*51b0*/  ISETP.GT.U32.AND P1, PT, R2, 0x17, PT ;  /* 0x000000170200780c */ /* 0x000fe20003f24070 */
[----:B------:R-:W0:Y:S04]  /*51c0*/  LDS R3, [R0] ;  /* 0x0000000000037984 */ /* 0x000e280000000800 */
[----:B------:R-:W2:Y:S04]  /*51d0*/  LDS R4, [R0+0x80] ;  /* 0x0000800000047984 */ /* 0x000ea80000000800 */
[----:B------:R-:W3:Y:S04]  /*51e0*/  LDS R5, [R0+0x100] ;  /* 0x0001000000057984 */ /* 0x000ee80000000800 */
[----:B------:R-:W4:Y:S01]  /*51f0*/  @!P1 LDS R6, [R0+0x180] ;  /* 0x0001800000069984 */ /* 0x000f220000000800 */
[----:B01----:R-:W-:Y:S01]  /*5200*/  FADD.FTZ R10, R3, R10 ;  /* 0x0000000a030a7221 */ /* 0x003fe20000010000 */
[----:B--2---:R-:W-:Y:S01]  /*5210*/  FADD.FTZ R9, R4, R9 ;  /* 0x0000000904097221 */ /* 0x004fe20000010000 */
[----:B---3--:R-:W-:Y:S01]  /*5220*/  FADD.FTZ R8, R5, R8 ;  /* 0x0000000805087221 */ /* 0x008fe20000010000 */
[----:B----4-:R-:W-:-:S07]  /*5230*/  @!P1 FADD.FTZ R7, R6, R7 ;  /* 0x0000000706079221 */ /* 0x010fce0000010000 */
.L_x_20526:
[----:B------:R-:W-:Y:S05]  /*5240*/  BSYNC.RECONVERGENT B0 ;  /* 0x0000000000007941 */ /* 0x000fea0003800200 */
.L_x_20525:
        /* <DEDUP_REMOVED lines=23> */
.L_x_20481:
        /* <DEDUP_REMOVED lines=8> */
.L_x_20528:
[----:B------:R-:W-:Y:S05]  /*5440*/  BSYNC B2 ;  /* 0x0000000000027941 */ /* 0x000fea0003800000 */
.L_x_20527:
[----:B------:R-:W-:Y:S01]  /*5450*/  MOV R7, R24 ;  /* 0x0000001800077202 */ /* 0x000fe20000000f00 */
[----:B------:R-:W-:Y:S02]  /*5460*/  HFMA2 R9, -RZ, RZ, 0, 5.9604644775390625e-08 ;  /* 0x00000001ff097431 */ /* 0x000fe400000001ff */
[----:B------:R-:W-:Y:S01]  /*5470*/  IMAD.MOV.U32 R22, RZ, RZ, 0x1f ;  /* 0x0000001fff167424 */ /* 0x000fe200078e00ff */
[----:B------:R-:W-:Y:S01]  /*5480*/  MOV R21, 0xffffffff ;  /* 0xffffffff00157802 */ /* 0x000fe20000000f00 */
[----:B------:R-:W-:-:S04]  /*5490*/  FADD.FTZ R7, R8, R7 ;  /* 0x0000000708077221 */ /* 0x000fc80000010000 */
[----:B------:R-:W-:-:S07]  /*54a0*/  IMAD.MOV.U32 R26, RZ, RZ, R7 ;  /* 0x000000ffff1a7224 */ /* 0x000fce00078e0007 */
[----:B------:R-:W-:Y:S05]  /*54b0*/  WARPSYNC.COLLECTIVE R21, `(.L_x_20529) ;  /* 0x0000000015087348 */ /* 0x000fea0003c00000 */
[----:B------:R0:W1:Y:S02]  /*54c0*/  SHFL.BFLY P2, R24, R26, R9, R22 ;  /* 0x0c0000091a187389 */ /* 0x0000640000040016 */
[----:B01----:R-:W-:Y:S05]  /*54d0*/  ENDCOLLECTIVE ;  /* 0x000000000000791b */ /* 0x003fea0003800000 */
.L_x_20529:
[----:B------:R-:W-:Y:S01]  /*54e0*/  IMAD.MOV.U32 R6, RZ, RZ, R24 ;  /* 0x000000ffff067224 */ /* 0x000fe200078e0018 */
[----:B------:R-:W-:Y:S06]  /*54f0*/  BRA `(.L_x_20530) ;  /* 0xffffffc4005c7947 */ /* 0x000fec000383ffff */
.L_x_20483:
        /* <DEDUP_REMOVED lines=8> */
.L_x_20532:
[----:B------:R-:W-:Y:S05]  /*5580*/  BSYNC B0 ;  /* 0x0000000000007941 */ /* 0x000fea0003800000 */
.L_x_20531:
        /* <DEDUP_REMOVED lines=9> */
.L_x_20533:
[----:B------:R-:W-:Y:S02]  /*5620*/  IMAD.MOV.U32 R9, RZ, RZ, 0x4 ;  /* 0x00000004ff097424 */ /* 0x000fe400078e00ff */
[----:B------:R-:W-:-:S05]  /*5630*/  IMAD.MOV.U32 R11, RZ, RZ, R24 ;  /* 0x000000ffff0b7224 */ /* 0x000fca00078e0018 */
[----:B------:R-:W-:-:S04]  /*5640*/  FMNMX.FTZ R11, R10, R11, !PT ;  /* 0x0000000b0a0b7209 */ /* 0x000fc80007810000 */
[----:B------:R-:W-:-:S07]  /*5650*/  MOV R26, R11 ;  /* 0x0000000b001a7202 */ /* 0x000fce0000000f00 */
[----:B------:R-:W-:Y:S05]  /*5660*/  WARPSYNC.COLLECTIVE R21, `(.L_x_20534) ;  /* 0x0000000015087348 */ /* 0x000fea0003c00000 */
[----:B------:R0:W1:Y:S02]  /*5670*/  SHFL.BFLY P2, R24, R26, R9, R22 ;  /* 0x0c0000091a187389 */ /* 0x0000640000040016 */
[----:B01----:R-:W-:Y:S05]  /*5680*/  ENDCOLLECTIVE ;  /* 0x000000000000791b */ /* 0x003fea0003800000 */
.L_x_20534:
[----:B------:R-:W-:Y:S01]  /*5690*/  MOV R12, R24 ;  /* 0x00000018000c7202 */ /* 0x000fe20000000f00 */
[----:B------:R-:W-:Y:S06]  /*56a0*/  BRA `(.L_x_20535) ;  /* 0xffffffc4008c7947 */ /* 0x000fec000383ffff */
.L_x_20536:
        /* <DEDUP_REMOVED lines=13> */
.L_x_27621:


//--------------------- .text._ZN4vllm32paged_attention_v2_reduce_kernelI13__nv_bfloat16Li112ELi128ELi512EEEvPT_PKfS5_PKS2_PKii --------------------------
	.section	.text._ZN4vllm32paged_attention_v2_reduce_kernelI13__nv_bfloat16Li112ELi128ELi512EEEvPT_PKfS5_PKS2_PKii,"ax",@progbits
	.align	128
        .global         _ZN4vllm32paged_attention_v2_reduce_kernelI13__nv_bfloat16Li112ELi128ELi512EEEvPT_PKfS5_PKS2_PKii
        .type           _ZN4vllm32paged_attention_v2_reduce_kernelI13__nv_bfloat16Li112ELi128ELi512EEEvPT_PKfS5_PKS2_PKii,@function
        .size           _ZN4vllm32paged_attention_v2_reduce_kernelI13__nv_bfloat16Li112ELi128ELi512EEEvPT_PKfS5_PKS2_PKii,(.L_x_27622 - _ZN4vllm32paged_attention_v2_reduce_kernelI13__nv_bfloat16Li112ELi128ELi512EEEvPT_PKfS5_PKS2_PKii)
        .other          _ZN4vllm32paged_attention_v2_reduce_kernelI13__nv_bfloat16Li112ELi128ELi512EEEvPT_PKfS5_PKS2_PKii,@"STO_CUDA_ENTRY STV_DEFAULT"
_ZN4vllm32paged_attention_v2_reduce_kernelI13__nv_bfloat16Li112ELi128ELi512EEEvPT_PKfS5_PKS2_PKii:
.text._ZN4vllm32paged_attention_v2_reduce_kernelI13__nv_bfloat16Li112ELi128ELi512EEEvPT_PKfS5_PKS2_PKii:
        /* <DEDUP_REMOVED lines=72> */
.L_x_20540:
        /* <DEDUP_REMOVED lines=10> */
.L_x_20539:
[----:B------:R-:W-:Y:S05]  /*0520*/  BSYNC.RECONVERGENT B0 ;  /* 0x0000000000007941 */ /* 0x000fea0003800200 */
.L_x_20538:
        /* <DEDUP_REMOVED lines=8> */
.L_x_20541:
        /* <DEDUP_REMOVED lines=48> */
.L_x_20537:
        /* <DEDUP_REMOVED lines=60> */
.L_x_20546:
        /* <DEDUP_REMOVED lines=11> */
.L_x_20545:
[----:B------:R-:W-:Y:S05]  /*0d20*/  BSYNC.RECONVERGENT B1 ;  /* 0x0000000000017941 */ /* 0x000fea0003800200 */
.L_x_20544:
        /* <DEDUP_REMOVED lines=9> */
.L_x_20547:
        /* <DEDUP_REMOVED lines=37> */
.L_x_20543:
[----:B------:R-:W-:Y:S05]  /*1010*/  BSYNC.RECONVERGENT B0 ;  /* 0x0000000000007941 */ /* 0x000fea0003800200 */
.L_x_20542:
        /* <DEDUP_REMOVED lines=78> */
.L_x_20552:
        /* <DEDUP_REMOVED lines=17> */
.L_x_20551:
[----:B------:R-:W-:Y:S05]  /*1610*/  BSYNC.RECONVERGENT B1 ;  /* 0x0000000000017941 */ /* 0x000fea0003800200 */
.L_x_20550:
[----:B------:R-:W-:Y:S05]  /*1620*/  @!P0 BRA `(.L_x_20549) ;  /* 0x0000000400208947 */ /* 0x000fea0003800000 */
[----:B------:R-:W-:Y:S01]  /*1630*/  UIADD3 UR4, UPT, UPT, UR5, 0x20, URZ ;  /* 0x0000002005047890 */ /* 0x000fe2000fffe0ff */
[C---:B------:R-:W-:Y:S01]  /*1640*/  LEA R18, R16.reuse, R17, 0x1 ;  /* 0x0000001110127211 */ /* 0x040fe200078e08ff */
[----:B0-----:R-:W-:Y:S02]  /*1650*/  IMAD R20, R16, 0x3, R17 ;  /* 0x0000000310147824 */ /* 0x001fe400078e0211 */
[----:B------:R-:W-:Y:S01]  /*1660*/  ULEA UR4, UR12, UR4, 0x18 ;  /* 0x000000040c047291 */ /* 0x000fe2000f8ec0ff */
[----:B------:R-:W-:-:S05]  /*1670*/  IMAD.IADD R21, R17, 0x1, R16 ;  /* 0x0000000111157824 */ /* 0x000fca00078e0210 */
[----:B------:R-:W-:-:S07]  /*1680*/  LEA R23, R17, UR4, 0x2 ;  /* 0x0000000411177c11 */ /* 0x000fce000f8e10ff */
.L_x_20553:
        /* <DEDUP_REMOVED lines=66> */
.L_x_20549:
[----:B------:R-:W-:Y:S05]  /*1ab0*/  BSYNC.RECONVERGENT B0 ;  /* 0x0000000000007941 */ /* 0x000fea0003800200 */
.L_x_20548:
        /* <DEDUP_REMOVED lines=51> */
.L_x_20556:
        /* <DEDUP_REMOVED lines=74> */
.L_x_20555:
        /* <DEDUP_REMOVED lines=48> */
.L_x_20557:
        /* <DEDUP_REMOVED lines=28> */
.L_x_20558:
        /* <DEDUP_REMOVED lines=13> */
.L_x_20554:
        /* <DEDUP_REMOVED lines=9> */
.L_x_20559:
        /* <DEDUP_REMOVED lines=13> */
.L_x_27622:


//--------------------- .text._ZN4vllm25paged_attention_v2_kernelI13__nv_bfloat16S1_Li112ELi8ELi128ELNS_18Fp8KVCacheDataTypeE0ELb1ELi512EEEvPfS3_PT_PKS4_PKT0_SA_ifPKiSC_iPKfiiiSE_SE_iiiii --------------------------
	.section	.text._ZN4vllm25paged_attention_v2_kernelI13__nv_bfloat16S1_Li112ELi8ELi128ELNS_18Fp8KVCacheDataTypeE0ELb1ELi512EEEvPfS3_PT_PKS4_PKT0_SA_ifPKiSC_iPKfiiiSE_SE_iiiii,"ax",@progbits
	.align	128
        .global         _ZN4vllm25paged_attention_v2_kernelI13__nv_bfloat16S1_Li112ELi8ELi128ELNS_18Fp8KVCacheDataTypeE0ELb1ELi512EEEvPfS3_PT_PKS4_PKT0_SA_ifPKiSC_iPKfiiiSE_SE_iiiii
        .type           _ZN4vllm25paged_attention_v2_kernelI13__nv_bfloat16S1_Li112ELi8ELi128ELNS_18Fp8KVCacheDataTypeE0ELb1ELi512EEEvPfS3_PT_PKS4_PKT0_SA_ifPKiSC_iPKfiiiSE_SE_iiiii,@function
        .size           _ZN4vllm25paged_attention_v2_kernelI13__nv_bfloat16S1_Li112ELi8ELi128ELNS_18Fp8KVCacheDataTypeE0ELb1ELi512EEEvPfS3_PT_PKS4_PKT0_SA_ifPKiSC_iPKfiiiSE_SE_iiiii,(.L_x_27623 - _ZN4vllm25paged_attention_v2_kernelI13__nv_bfloat16S1_Li112ELi8ELi128ELNS_18Fp8KVCacheDataTypeE0ELb1ELi512EEEvPfS3_PT_PKS4_PKT0_SA_ifPKiSC_iPKfiiiSE_SE_iiiii)
        .other          _ZN4vllm25paged_attention_v2_kernelI13__nv_bfloat16S1_Li112ELi8ELi128ELNS_18Fp8KVCacheDataTypeE0ELb1ELi512EEEvPfS3_PT_PKS4_PKT0_SA_ifPKiSC_iPKfiiiSE_SE_iiiii,@"STO_CUDA_ENTRY STV_DEFAULT"
_ZN4vllm25paged_attention_v2_kernelI13__nv_bfloat16S1_Li112ELi8ELi128ELNS_18Fp8KVCacheDataTypeE0ELb1ELi512EEEvPfS3_PT_PKS4_PKT0_SA_ifPKiSC_iPKfiiiSE_SE_iiiii:
.text._ZN4vllm25paged_attention_v2_kernelI13__nv_bfloat16S1_Li112ELi8ELi128ELNS_18Fp8KVCacheDataTypeE0ELb1ELi512EEEvPfS3_PT_PKS4_PKT0_SA_ifPKiSC_iPKfiiiSE_SE_iiiii:
        /* <DEDUP_REMOVED lines=40> */
[----:B------:R-:W0:Y:S04]  /*0280*/  LDCU UR30, c[0x0][0x3b4] ;  /* 0x00007680ff1e77ac */ /* 0x000e280008000800 */
[----:B------:R-:W-:Y:S01]  /*0290*/  @!P0 IADD3 R3, P1, P2, R3, UR4, R4 ;  /* 0x0000000403038c10 */ /* 0x000fe2000fa3e004 */
[----:B------:R-:W0:Y:S03]  /*02a0*/  LDCU.64 UR24, c[0x0][0x3a0] ;  /* 0x00007400ff1877ac */ /* 0x000e260008000a00 */
[----:B------:R-:W-:Y:S01]  /*02b0*/  @!P0 IADD3.X R6, PT, PT, RZ, UR5, RZ, P1, P2 ;  /* 0x00000005ff068c10 */ /* 0x000fe20008fe44ff */
[----:B------:R-:W3:Y:S01]  /*02c0*/  LDCU UR22, c[0x0][0x370] ;  /* 0x00006e00ff1677ac */ /* 0x000ee20008000800 */
[----:B-1----:R-:W-:Y:S01]  /*02d0*/  IADD3 R10, PT, PT, R0, 0xffffffe, RZ ;  /* 0x0ffffffe000a7810 */ /* 0x002fe20007ffe0ff */
[----:B------:R-:W1:Y:S03]  /*02e0*/  @UP0 LDCU.64 UR4, c[0x0][0x3d0] ;  /* 0x00007a00ff0407ac */ /* 0x000e660008000a00 */
[----:B------:R-:W4:Y:S01]  /*02f0*/  F2I.FTZ.U32.TRUNC.NTZ R11, R10 ;  /* 0x0000000a000b7305 */ /* 0x000f22000021f000 */
[----:B--2---:R-:W-:-:S04]  /*0300*/  @!P0 LEA R4, P1, R3, R8, 0x1 ;  /* 0x0000000803048211 */ /* 0x004fc800078208ff */
[----:B------:R-:W-:-:S05]  /*0310*/  @!P0 LEA.HI.X R5, R3, R9, R6, 0x1, P1 ;  /* 0x0000000903058211 */ /* 0x000fca00008f0c06 */
[----:B------:R2:W2:Y:S01]  /*0320*/  @!P0 LDG.E.CONSTANT R0, desc[UR14][R4.64] ;  /* 0x0000000e04008981 */ /* 0x0004a2000c1e9900 */
[----:B----4-:R-:W-:Y:S01]  /*0330*/  IMAD.MOV R3, RZ, RZ, -R11 ;  /* 0x000000ffff037224 */ /* 0x010fe200078e0a0b */
[----:B---3--:R-:W-:Y:S01]  /*0340*/  IABS R6, UR22 ;  /* 0x0000001600067c13 */ /* 0x008fe20008000000 */
[----:B------:R-:W-:Y:S01]  /*0350*/  IMAD.MOV.U32 R10, RZ, RZ, RZ ;  /* 0x000000ffff0a7224 */ /* 0x000fe200078e00ff */
[----:B-1----:R-:W-:Y:S01]  /*0360*/  @UP0 UIMAD.WIDE.U32 UR4, UR20, 0x4, UR4 ;  /* 0x00000004140408a5 */ /* 0x002fe2000f8e0004 */
[----:B------:R-:W-:Y:S01]  /*0370*/  IMAD R3, R3, R2, RZ ;  /* 0x0000000203037224 */ /* 0x000fe200078e02ff */
[----:B------:R-:W-:-:S03]  /*0380*/  PLOP3.LUT P1, PT, PT, PT, UP0, 0x80, 0x8 ;  /* 0x000000000008781c */ /* 0x000fc60003f2f008 */
[----:B------:R-:W-:Y:S01]  /*0390*/  IMAD.HI.U32 R10, R11, R3, R10 ;  /* 0x000000030b0a7227 */ /* 0x000fe200078e000a */
[----:B------:R-:W-:Y:S02]  /*03a0*/  MOV R3, R6 ;  /* 0x0000000600037202 */ /* 0x000fe40000000f00 */
[----:B------:R-:W-:Y:S01]  /*03b0*/  MOV R8, UR4 ;  /* 0x0000000400087c02 */ /* 0x000fe20008000f00 */
[----:B------:R-:W-:Y:S02]  /*03c0*/  IMAD.U32 R9, RZ, RZ, UR5 ;  /* 0x00000005ff097e24 */ /* 0x000fe4000f8e00ff */
[----:B------:R-:W-:-:S04]  /*03d0*/  IMAD.HI.U32 R10, R10, R3, RZ ;  /* 0x000000030a0a7227 */ /* 0x000fc800078e00ff */
[----:B------:R1:W5:Y:S01]  /*03e0*/  @P1 LDG.E.CONSTANT R12, desc[UR14][R8.64] ;  /* 0x0000000e080c1981 */ /* 0x000362000c1e9900 */
[----:B------:R-:W-:Y:S01]  /*03f0*/  R2UR UR4, R10 ;  /* 0x000000000a0472ca */ /* 0x000fe200000e0000 */
[----:B------:R-:W-:Y:S01]  /*0400*/  ULOP3.LUT UR5, UR22, UR11, URZ, 0x3c, !UPT ;  /* 0x0000000b16057292 */ /* 0x000fe2000f8e3cff */
[----:B------:R-:W-:Y:S01]  /*0410*/  IABS R14, UR20 ;  /* 0x00000014000e7c13 */ /* 0x000fe20008000000 */
[----:B------:R-:W-:Y:S01]  /*0420*/  UISETP.NE.AND UP0, UPT, UR11, URZ, UPT ;  /* 0x000000ff0b00728c */ /* 0x000fe2000bf05270 */
[----:B------:R-:W-:Y:S01]  /*0430*/  BSSY B0, `(.L_x_20560) ;  /* 0x000016b000007945 */ /* 0x000fe20003800000 */
[----:B------:R-:W-:-:S08]  /*0440*/  UISETP.GE.AND UP1, UPT, UR5, URZ, UPT ;  /* 0x000000ff0500728c */ /* 0x000fd0000bf26270 */
[----:B--2---:R-:W-:-:S04]  /*0450*/  IMAD R4, RZ, RZ, -UR4 ;  /* 0x80000004ff047e24 */ /* 0x004fc8000f8e02ff */
        /* <DEDUP_REMOVED lines=16> */
[----:B------:R-:W-:Y:S02]  /*0560*/  UISETP.GE.AND UP0, UPT, UR28, URZ, UPT ;  /* 0x000000ff1c00728c */ /* 0x000fe4000bf06270 */
[----:B------:R-:W-:-:S02]  /*0570*/  UISETP.NE.AND UP1, UPT, UR27, URZ, UPT ;  /* 0x000000ff1b00728c */ /* 0x000fc4000bf25270 */
[----:B------:R-:W-:Y:S01]  /*0580*/  IMAD.U32 R5, RZ, RZ, UR13 ;  /* 0x0000000dff057e24 */ /* 0x000fe2000f8e00ff */
[----:B--2---:R-:W1:Y:S04]  /*0590*/  MUFU.RCP R10, R10 ;  /* 0x0000000a000a7308 */ /* 0x004e680000001000 */
[-C--:B------:R-:W-:Y:S02]  /*05a0*/  IABS R4, R5.reuse ;  /* 0x0000000500047213 */ /* 0x080fe40000000000 */
[----:B------:R-:W-:Y:S02]  /*05b0*/  IABS R5, R5 ;  /* 0x0000000500057213 */ /* 0x000fe40000000000 */
[----:B------:R-:W2:Y:S01]  /*05c0*/  I2F.RP R6, R4 ;  /* 0x0000000400067306 */ /* 0x000ea20000209400 */
[----:B-1----:R-:W-:-:S02]  /*05d0*/  VIADD R8, R10, 0xffffffe ;  /* 0x0ffffffe0a087836 */ /* 0x002fc40000000000 */
[----:B------:R-:W-:Y:S01]  /*05e0*/  IMAD.U32 R10, RZ, RZ, UR10 ;  /* 0x0000000aff0a7e24 */ /* 0x000fe2000f8e00ff */
[----:B------:R-:W-:-:S04]  /*05f0*/  ULOP3.LUT UR10, UR10, UR27, URZ, 0x3c, !UPT ;  /* 0x0000001b0a0a7292 */ /* 0x000fc8000f8e3cff */
[----:B------:R1:W3:Y:S01]  /*0600*/  F2I.FTZ.U32.TRUNC.NTZ R9, R8 ;  /* 0x0000000800097305 */ /* 0x0002e2000021f000 */
[----:B------:R-:W-:-:S07]  /*0610*/  UISETP.GE.AND UP2, UPT, UR10, URZ, UPT ;  /* 0x000000ff0a00728c */ /* 0x000fce000bf46270 */
[----:B--2---:R-:W2:Y:S01]  /*0620*/  MUFU.RCP R6, R6 ;  /* 0x0000000600067308 */ /* 0x004ea20000001000 */
[----:B-1----:R-:W-:Y:S01]  /*0630*/  HFMA2 R8, -RZ, RZ, 0, 0 ;  /* 0x00000000ff087431 */ /* 0x002fe200000001ff */
[----:B---3--:R-:W-:-:S04]  /*0640*/  R2UR UR7, R9 ;  /* 0x00000000090772ca */ /* 0x008fc800000e0000 */
[----:B------:R-:W-:Y:S02]  /*0650*/  R2UR UR6, R8 ;  /* 0x00000000080672ca */ /* 0x000fe400000e0000 */
[----:B--2---:R-:W-:Y:S01]  /*0660*/  IADD3 R2, PT, PT, R6, 0xffffffe, RZ ;  /* 0x0ffffffe06027810 */ /* 0x004fe20007ffe0ff */
[----:B------:R-:W-:-:S03]  /*0670*/  IMAD R6, R9, R11, RZ ;  /* 0x0000000b09067224 */ /* 0x000fc600078e02ff */
[----:B------:R1:W2:Y:S02]  /*0680*/  F2I.FTZ.U32.TRUNC.NTZ R3, R2 ;  /* 0x0000000200037305 */ /* 0x0002a4000021f000 */
[----:B------:R-:W-:Y:S02]  /*0690*/  IADD3 R8, PT, PT, RZ, -R6, RZ ;  /* 0x80000006ff087210 */ /* 0x000fe40007ffe0ff */
[----:B------:R-:W-:Y:S02]  /*06a0*/  IABS R6, R10 ;  /* 0x0000000a00067213 */ /* 0x000fe40000000000 */
[----:B------:R-:W-:Y:S01]  /*06b0*/  LOP3.LUT R10, R7, 0x3, RZ, 0xc0, !PT ;  /* 0x00000003070a7812 */ /* 0x000fe200078ec0ff */
[----:B------:R-:W-:Y:S01]  /*06c0*/  IMAD.HI.U32 R8, R9, R8, UR6 ;  /* 0x0000000609087e27 */ /* 0x000fe2000f8e0008 */
[----:B------:R-:W-:-:S03]  /*06d0*/  R2UR UR9, R6 ;  /* 0x00000000060972ca */ /* 0x000fc600000e0000 */
[----:B-1----:R-:W-:Y:S01]  /*06e0*/  IMAD.MOV.U32 R2, RZ, RZ, RZ ;  /* 0x000000ffff027224 */ /* 0x002fe200078e00ff */
[----:B------:R-:W-:Y:S01]  /*06f0*/  R2UR UR31, R8 ;  /* 0x00000000081f72ca */ /* 0x000fe200000e0000 */
[----:B------:R-:W-:Y:S01]  /*0700*/  IMAD.MOV.U32 R8, RZ, RZ, -0x800001 ;  /* 0xff7fffffff087424 */ /* 0x000fe200078e00ff */
[----:B--2---:R-:W-:Y:S01]  /*0710*/  R2UR UR5, R3 ;  /* 0x00000000030572ca */ /* 0x004fe200000e0000 */
[----:B------:R-:W-:Y:S01]  /*0720*/  IMAD.MOV R13, RZ, RZ, -R3 ;  /* 0x000000ffff0d7224 */ /* 0x000fe200078e0a03 */
[----:B------:R-:W-:-:S03]  /*0730*/  R2UR UR4, R2 ;  /* 0x00000000020472ca */ /* 0x000fc600000e0000 */
[----:B------:R-:W-:Y:S01]  /*0740*/  IMAD R2, R13, R4, RZ ;  /* 0x000000040d027224 */ /* 0x000fe200078e02ff */
[----:B------:R-:W-:-:S09]  /*0750*/  SHF.R.U32.HI R13, RZ, 0x5, R7 ;  /* 0x00000005ff0d7819 */ /* 0x000fd20000011607 */
[----:B------:R-:W-:-:S04]  /*0760*/  IMAD.HI.U32 R2, R3, R2, UR4 ;  /* 0x0000000403027e27 */ /* 0x000fc8000f8e0002 */
[----:B------:R-:W-:Y:S01]  /*0770*/  IMAD.MOV.U32 R3, RZ, RZ, R14 ;  /* 0x000000ffff037224 */ /* 0x000fe200078e000e */
[----:B------:R-:W-:Y:S02]  /*0780*/  R2UR UR4, R2 ;  /* 0x00000000020472ca */ /* 0x000fe400000e0000 */
[----:B------:R-:W-:Y:S02]  /*0790*/  SHF.R.U32.HI R14, RZ, 0x2, R7 ;  /* 0x00000002ff0e7819 */ /* 0x000fe40000011607 */
[----:B------:R-:W-:Y:S01]  /*07a0*/  R2UR UR6, R3 ;  /* 0x00000000030672ca */ /* 0x000fe200000e0000 */
[----:B------:R-:W-:Y:S01]  /*07b0*/  IMAD.MOV R3, RZ, RZ, -R5 ;  /* 0x000000ffff037224 */ /* 0x000fe200078e0a05 */
[----:B------:R-:W-:Y:S01]  /*07c0*/  LOP3.LUT R7, R7, 0x1f, RZ, 0xc0, !PT ;  /* 0x0000001f07077812 */ /* 0x000fe200078ec0ff */
[----:B------:R-:W-:-:S10]  /*07d0*/  IMAD.MOV.U32 R5, RZ, RZ, R11 ;  /* 0x000000ffff057224 */ /* 0x000fd400078e000b */
[----:B------:R-:W-:Y:S02]  /*07e0*/  UIMAD.WIDE.U32 UR4, UR4, UR6, URZ ;  /* 0x00000006040472a5 */ /* 0x000fe4000f8e00ff */
[----:B------:R-:W-:Y:S01]  /*07f0*/  MOV R2, UR6 ;  /* 0x0000000600027c02 */ /* 0x000fe20008000f00 */
[----:B------:R-:W-:Y:S02]  /*0800*/  UIMAD.WIDE.U32 UR6, UR31, UR9, URZ ;  /* 0x000000091f0672a5 */ /* 0x000fe4000f8e00ff */
[----:B------:R-:W-:Y:S02]  /*0810*/  UIADD3 UR4, UPT, UPT, UR23, 0x7, URZ ;  /* 0x0000000717047890 */ /* 0x000fe4000fffe0ff */
[----:B------:R-:W-:Y:S01]  /*0820*/  ULOP3.LUT UR6, UR20, UR13, URZ, 0x3c, !UPT ;  /* 0x0000000d14067292 */ /* 0x000fe2000f8e3cff */
[----:B------:R-:W-:Y:S01]  /*0830*/  UMOV UR8, UR5 ;  /* 0x0000000500087c82 */ /* 0x000fe20008000000 */
[----:B------:R-:W-:Y:S01]  /*0840*/  ULEA UR5, UR19, 0x40, 0x6 ;  /* 0x0000004013057891 */ /* 0x000fe2000f8e30ff */
[----:B------:R-:W-:Y:S01]  /*0850*/  IMAD R3, R3, UR8, R2 ;  /* 0x0000000803037c24 */ /* 0x000fe2000f8e0202 */
[----:B------:R-:W-:Y:S01]  /*0860*/  USHF.R.U32.HI UR4, URZ, 0x3, UR4 ;  /* 0x00000003ff047899 */ /* 0x000fe20008011604 */
[----:B------:R-:W-:-:S03]  /*0870*/  IMAD R2, RZ, RZ, -UR7 ;  /* 0x80000007ff027e24 */ /* 0x000fc6000f8e02ff */
        /* <DEDUP_REMOVED lines=11> */
[----:B------:R-:W-:Y:S02]  /*0930*/  @UP0 UIMAD UR6, UR22, UR12, UR20 ;  /* 0x0000000c160602a4 */ /* 0x000fe4000f8e0214 */
[----:B------:R-:W-:Y:S02]  /*0940*/  @!UP5 UIADD3 UR7, UPT, UPT, UR7, 0x1, URZ ;  /* 0x000000010707d890 */ /* 0x000fe4000fffe0ff */
[----:B------:R-:W-:Y:S01]  /*0950*/  @!P1 IMAD.IADD R3, R3, 0x1, -R4 ;  /* 0x0000000103039824 */ /* 0x000fe200078e0a04 */
[----:B------:R-:W-:-:S02]  /*0960*/  @UP0 UIMAD UR10, UR6, UR28, 0x1 ;  /* 0x00000001060a04a4 */ /* 0x000fc4000f8e021c */
[----:B-1----:R-:W-:Y:S02]  /*0970*/  UIMAD UR9, UR18, UR9, URZ ;  /* 0x00000009120972a4 */ /* 0x002fe4000f8e02ff */
[----:B------:R-:W-:Y:S02]  /*0980*/  ISETP.GE.U32.AND P1, PT, R3, R4, PT ;  /* 0x000000040300720c */ /* 0x000fe40003f26070 */
[-C--:B------:R-:W-:Y:S02]  /*0990*/  @!P2 IADD3 R2, PT, PT, R2, -R11.reuse, RZ ;  /* 0x8000000b0202a210 */ /* 0x080fe40007ffe0ff */
[----:B------:R-:W-:Y:S02]  /*09a0*/  MOV R4, 0x400 ;  /* 0x0000040000047802 */ /* 0x000fe40000000f00 */
[----:B------:R-:W-:Y:S01]  /*09b0*/  ISETP.GE.U32.AND P2, PT, R2, R11, PT ;  /* 0x0000000b0200720c */ /* 0x000fe20003f46070 */
[----:B------:R-:W-:Y:S01]  /*09c0*/  IMAD.U32 R2, RZ, RZ, UR19 ;  /* 0x00000013ff027e24 */ /* 0x000fe2000f8e00ff */
[----:B0-----:R-:W-:-:S04]  /*09d0*/  LEA R9, R17, R4, 0x18 ;  /* 0x0000000411097211 */ /* 0x001fc800078ec0ff */
[----:B------:R-:W-:Y:S01]  /*09e0*/  LEA R15, R2, R13, 0x6 ;  /* 0x0000000d020f7211 */ /* 0x000fe200078e30ff */
        /* <DEDUP_REMOVED lines=15> */
[----:B------:R-:W-:Y:S01]  /*0ae0*/  @!UP1 ULOP3.LUT UR17, URZ, UR27, URZ, 0x33, !UPT ;  /* 0x0000001bff119292 */ /* 0x000fe2000f8e33ff */
[----:B------:R0:W-:Y:S01]  /*0af0*/  @!P0 STS [R3], R0 ;  /* 0x0000000003008388 */ /* 0x0001e20000000800 */
[----:B------:R-:W-:Y:S01]  /*0b00*/  BAR.SYNC.DEFER_BLOCKING 0x0 ;  /* 0x0000000000007b1d */ /* 0x000fe20000010000 */
[----:B------:R-:W-:Y:S01]  /*0b10*/  ISETP.GE.U32.AND P0, PT, R15, UR8, PT ;  /* 0x000000080f007c0c */ /* 0x000fe2000bf06070 */
[----:B------:R-:W-:-:S12]  /*0b20*/  @!UP0 UIMAD UR10, UR28, UR4, 0x1 ;  /* 0x000000011c0a84a4 */ /* 0x000fd8000f8e0204 */
[----:B0-----:R-:W-:Y:S05]  /*0b30*/  @P0 BRA `(.L_x_20561) ;  /* 0x0000000c00e80947 */ /* 0x001fea0003800000 */
[----:B------:R-:W0:Y:S01]  /*0b40*/  LDCU UR4, c[0x0][0x3e0] ;  /* 0x00007c00ff0477ac */ /* 0x000e220008000800 */
[----:B------:R-:W-:Y:S01]  /*0b50*/  IMAD.SHL.U32 R0, R14, 0x4, RZ ;  /* 0x000000040e007824 */ /* 0x000fe200078e00ff */
[----:B------:R-:W-:Y:S01]  /*0b60*/  MOV R11, UR9 ;  /* 0x00000009000b7c02 */ /* 0x000fe20008000f00 */
[----:B------:R-:W-:Y:S01]  /*0b70*/  IMAD.WIDE.U32 R2, R15, 0x4, RZ ;  /* 0x000000040f027825 */ /* 0x000fe200078e00ff */
[----:B------:R-:W1:Y:S02]  /*0b80*/  LDCU.64 UR6, c[0x0][0x3b8] ;  /* 0x00007700ff0677ac */ /* 0x000e640008000a00 */
[----:B------:R-:W-:Y:S01]  /*0b90*/  LOP3.LUT R0, R0, 0x1c, RZ, 0xc0, !PT ;  /* 0x0000001c00007812 */ /* 0x000fe200078ec0ff */
[----:B------:R-:W-:Y:S01]  /*0ba0*/  VIADD R4, R4, 0x100 ;  /* 0x0000010004047836 */ /* 0x000fe20000000000 */
[----:B------:R-:W2:Y:S01]  /*0bb0*/  LDCU UR5, c[0x0][0x3fc] ;  /* 0x00007f80ff0577ac */ /* 0x000ea20008000800 */
[----:B------:R-:W-:Y:S01]  /*0bc0*/  IMAD.WIDE R2, R11, 0x4, R2 ;  /* 0x000000040b027825 */ /* 0x000fe200078e0202 */
[----:B------:R-:W-:-:S02]  /*0bd0*/  LEA R0, R13, R0, 0x5 ;  /* 0x000000000d007211 */ /* 0x000fc400078e28ff */
[----:B------:R-:W-:Y:S01]  /*0be0*/  LEA R11, R17, R4, 0x18 ;  /* 0x00000004110b7211 */ /* 0x000fe200078ec0ff */
[----:B------:R-:W-:Y:S01]  /*0bf0*/  IMAD.MOV.U32 R8, RZ, RZ, -0x800001 ;  /* 0xff7fffffff087424 */ /* 0x000fe200078e00ff */
[----:B------:R-:W-:-:S03]  /*0c00*/  LEA R13, R13, UR26, 0x3 ;  /* 0x0000001a0d0d7c11 */ /* 0x000fc6000f8e18ff */
[----:B------:R-:W-:Y:S01]  /*0c10*/  IMAD.IADD R4, R0, 0x1, R11 ;  /* 0x0000000100047824 */ /* 0x000fe200078e020b */
[----:B0-----:R-:W-:Y:S01]  /*0c20*/  UIMAD UR4, UR16, UR4, URZ ;  /* 0x00000004100472a4 */ /* 0x001fe2000f8e02ff */
[C---:B------:R-:W-:Y:S01]  /*0c30*/  IMAD.SHL.U32 R0, R14.reuse, 0x8, RZ ;  /* 0x000000080e007824 */ /* 0x040fe200078e00ff */
[----:B------:R-:W-:Y:S02]  /*0c40*/  LOP3.LUT R14, R14, 0x7, RZ, 0xc0, !PT ;  /* 0x000000070e0e7812 */ /* 0x000fe400078ec0ff */
[----:B-1----:R-:W-:Y:S02]  /*0c50*/  IADD3 R6, P0, PT, R2, UR6, RZ ;  /* 0x0000000602067c10 */ /* 0x002fe4000ff1e0ff */
[----:B------:R-:W-:Y:S01]  /*0c60*/  LOP3.LUT R20, R0, 0x38, RZ, 0xc0, !PT ;  /* 0x0000003800147812 */ /* 0x000fe200078ec0ff */
[----:B------:R-:W-:Y:S01]  /*0c70*/  IMAD.IADD R14, R14, 0x1, R13 ;  /* 0x000000010e0e7824 */ /* 0x000fe200078e020d */
[----:B------:R-:W-:Y:S01]  /*0c80*/  IADD3.X R3, PT, PT, R3, UR7, RZ, P0, !PT ;  /* 0x0000000703037c10 */ /* 0x000fe200087fe4ff */
[----:B--2---:R-:W-:Y:S01]  /*0c90*/  IMAD.U32 R19, RZ, RZ, UR5 ;  /* 0x00000005ff137e24 */ /* 0x004fe2000f8e00ff */
        /* <DEDUP_REMOVED lines=8> */
.L_x_20566:
[----:B0-----:R-:W0:Y:S01]  /*0d20*/  LDC R24, c[0x0][0x400] ;  /* 0x00010000ff187b82 */ /* 0x001e220000000800 */
        /* <DEDUP_REMOVED lines=8> */
[----:B-1----:R-:W-:-:S05]  /*0db0*/  IABS R11, R14 ;  /* 0x0000000e000b7213 */ /* 0x002fca0000000000 */
[----:B------:R-:W-:-:S05]  /*0dc0*/  IMAD R22, R11, R25, R22 ;  /* 0x000000190b167224 */ /* 0x000fca00078e0216 */
[----:B------:R-:W-:Y:S01]  /*0dd0*/  ISETP.GT.U32.AND P1, PT, R5, R22, PT ;  /* 0x000000160500720c */ /* 0x000fe20003f24070 */
[----:B0-----:R-:W0:-:S12]  /*0de0*/  MUFU.RCP R23, R23 ;  /* 0x0000001700177308 */ /* 0x001e180000001000 */
[----:B------:R-:W-:Y:S01]  /*0df0*/  @!P1 IMAD.IADD R22, R22, 0x1, -R11 ;  /* 0x0000000116169824 */ /* 0x000fe200078e0a0b */
[----:B------:R-:W-:Y:S02]  /*0e00*/  @!P1 IADD3 R17, PT, PT, R17, 0x1, RZ ;  /* 0x0000000111119810 */ /* 0x000fe40007ffe0ff */
[----:B------:R-:W-:Y:S02]  /*0e10*/  ISETP.NE.AND P1, PT, R14, RZ, PT ;  /* 0x000000ff0e00720c */ /* 0x000fe40003f25270 */
[----:B------:R-:W-:Y:S01]  /*0e20*/  ISETP.GE.U32.AND P0, PT, R22, R5, PT ;  /* 0x000000051600720c */ /* 0x000fe20003f06070 */
[----:B0-----:R-:W-:Y:S01]  /*0e30*/  VIADD R25, R23, 0xffffffe ;  /* 0x0ffffffe17197836 */ /* 0x001fe20000000000 */
[----:B------:R-:W-:-:S03]  /*0e40*/  LOP3.LUT R22, R15, R14, RZ, 0x3c, !PT ;  /* 0x0000000e0f167212 */ /* 0x000fc600078e3cff */
[----:B------:R-:W0:Y:S01]  /*0e50*/  F2I.FTZ.U32.TRUNC.NTZ R15, R25 ;  /* 0x00000019000f7305 */ /* 0x000e22000021f000 */
[----:B------:R-:W-:-:S07]  /*0e60*/  ISETP.GE.AND P2, PT, R22, RZ, PT ;  /* 0x000000ff1600720c */ /* 0x000fce0003f46270 */
[----:B------:R-:W-:-:S06]  /*0e70*/  @P0 VIADD R17, R17, 0x1 ;  /* 0x0000000111110836 */ /* 0x000fcc0000000000 */
[----:B------:R-:W-:Y:S01]  /*0e80*/  @!P2 IADD3 R17, PT, PT, RZ, -R17, RZ ;  /* 0x80000011ff11a210 */ /* 0x000fe20007ffe0ff */
[--C-:B0-----:R-:W-:Y:S01]  /*0e90*/  IMAD.MOV R23, RZ, RZ, -R15.reuse ;  /* 0x000000ffff177224 */ /* 0x101fe200078e0a0f */
[----:B------:R-:W-:Y:S01]  /*0ea0*/  @!P1 LOP3.LUT R17, RZ, R14, RZ, 0x33, !PT ;  /* 0x0000000eff119212 */ /* 0x000fe200078e33ff */
[----:B------:R-:W-:Y:S01]  /*0eb0*/  IMAD.MOV.U32 R14, RZ, RZ, RZ ;  /* 0x000000ffff0e7224 */ /* 0x000fe200078e00ff */
[----:B------:R-:W-:Y:S01]  /*0ec0*/  ISETP.NE.AND P1, PT, R24, RZ, PT ;  /* 0x000000ff1800720c */ /* 0x000fe20003f25270 */
        /* <DEDUP_REMOVED lines=22> */
.L_x_20563:
        /* <DEDUP_REMOVED lines=8> */
[----:B------:R-:W0:Y:S04]  /*10b0*/  LDS.64 R14, [R9] ;  /* 0x00000000090e7984 */ /* 0x000e280000000a00 */
[----:B------:R-:W2:Y:S04]  /*10c0*/  LDG.E.CONSTANT R25, desc[UR14][R22.64+0x80] ;  /* 0x0000800e16197981 */ /* 0x000ea8000c1e9900 */
[----:B------:R-:W3:Y:S04]  /*10d0*/  LDG.E.CONSTANT R26, desc[UR14][R22.64] ;  /* 0x0000000e161a7981 */ /* 0x000ee8000c1e9900 */
[----:B------:R-:W4:Y:S01]  /*10e0*/  LDG.E.CONSTANT R24, desc[UR14][R22.64+0x100] ;  /* 0x0001000e16187981 */ /* 0x000f22000c1e9900 */
[C---:B0-----:R-:W-:Y:S01]  /*10f0*/  IMAD.U32 R27, R15.reuse, 0x10000, RZ ;  /* 0x000100000f1b7824 */ /* 0x041fe200078e00ff */
[----:B------:R-:W-:-:S04]  /*1100*/  PRMT R15, R15, 0x7632, R15 ;  /* 0x000076320f0f7816 */ /* 0x000fc8000000000f */
[----:B------:R-:W-:Y:S02]  /*1110*/  SHF.L.U32 R15, R15, 0x10, RZ ;  /* 0x000000100f0f7819 */ /* 0x000fe400000006ff */
[C---:B--2---:R-:W-:Y:S02]  /*1120*/  SHF.L.U32 R16, R25.reuse, 0x10, RZ ;  /* 0x0000001019107819 */ /* 0x044fe400000006ff */
[----:B------:R-:W-:Y:S01]  /*1130*/  PRMT R25, R25, 0x7632, R25 ;  /* 0x0000763219197816 */ /* 0x000fe20000000019 */
[----:B---3--:R-:W-:Y:S02]  /*1140*/  IMAD.U32 R17, R26, 0x10000, RZ ;  /* 0x000100001a117824 */ /* 0x008fe400078e00ff */
[----:B------:R-:W-:Y:S01]  /*1150*/  FMUL.FTZ R27, R27, R16 ;  /* 0x000000101b1b7220 */ /* 0x000fe20000410000 */
[C---:B------:R-:W-:Y:S01]  /*1160*/  IMAD.U32 R16, R14.reuse, 0x10000, RZ ;  /* 0x000100000e107824 */ /* 0x040fe200078e00ff */
[----:B------:R-:W-:Y:S01]  /*1170*/  PRMT R14, R14, 0x7632, R14 ;  /* 0x000076320e0e7816 */ /* 0x000fe2000000000e */
[----:B------:R-:W-:-:S02]  /*1180*/  IMAD.U32 R28, R25, 0x10000, RZ ;  /* 0x00010000191c7824 */ /* 0x000fc400078e00ff */
[----:B------:R-:W2:Y:S01]  /*1190*/  LDG.E.CONSTANT R25, desc[UR14][R22.64+0x180] ;  /* 0x0001800e16197981 */ /* 0x000ea2000c1e9900 */
[----:B------:R-:W-:Y:S01]  /*11a0*/  PRMT R26, R26, 0x7632, R26 ;  /* 0x000076321a1a7816 */ /* 0x000fe2000000001a */
[----:B------:R-:W-:Y:S01]  /*11b0*/  FFMA.FTZ R16, R16, R17, R27 ;  /* 0x0000001110107223 */ /* 0x000fe2000001001b */
[----:B------:R-:W-:Y:S01]  /*11c0*/  FMUL.FTZ R17, R15, R28 ;  /* 0x0000001c0f117220 */ /* 0x000fe20000410000 */
[----:B------:R-:W-:Y:S01]  /*11d0*/  IMAD.U32 R14, R14, 0x10000, RZ ;  /* 0x000100000e0e7824 */ /* 0x000fe200078e00ff */
[----:B------:R-:W-:Y:S02]  /*11e0*/  SHF.L.U32 R15, R26, 0x10, RZ ;  /* 0x000000101a0f7819 */ /* 0x000fe400000006ff */
[----:B------:R-:W3:Y:S03]  /*11f0*/  LDG.E.CONSTANT R26, desc[UR14][R22.64+0x200] ;  /* 0x0002000e161a7981 */ /* 0x000ee6000c1e9900 */
[----:B------:R-:W-:-:S02]  /*1200*/  FFMA.FTZ R28, R14, R15, R17 ;  /* 0x0000000f0e1c7223 */ /* 0x000fc40000010011 */
[----:B------:R-:W0:Y:S01]  /*1210*/  LDS.64 R14, [R9+0x8] ;  /* 0x00000800090e7984 */ /* 0x000e220000000a00 */
[----:B----4-:R-:W-:Y:S02]  /*1220*/  IMAD.U32 R17, R24, 0x10000, RZ ;  /* 0x0001000018117824 */ /* 0x010fe400078e00ff */
[----:B0-----:R-:W-:-:S04]  /*1230*/  IMAD.U32 R27, R14, 0x10000, RZ ;  /* 0x000100000e1b7824 */ /* 0x001fc800078e00ff */
[----:B------:R-:W-:Y:S02]  /*1240*/  FFMA.FTZ R27, R27, R17, R16 ;  /* 0x000000111b1b7223 */ /* 0x000fe40000010010 */
[----:B------:R-:W4:Y:S04]  /*1250*/  LDG.E.CONSTANT R17, desc[UR14][R22.64+0x280] ;  /* 0x0002800e16117981 */ /* 0x000f28000c1e9900 */
[----:B------:R-:W4:Y:S01]  /*1260*/  LDG.E.CONSTANT R16, desc[UR14][R22.64+0x300] ;  /* 0x0003000e16107981 */ /* 0x000f22000c1e9900 */
[----:B------:R-:W-:Y:S02]  /*1270*/  PRMT R14, R14, 0x7632, R14 ;  /* 0x000076320e0e7816 */ /* 0x000fe4000000000e */
[----:B------:R-:W-:Y:S02]  /*1280*/  PRMT R24, R24, 0x7632, R24 ;  /* 0x0000763218187816 */ /* 0x000fe40000000018 */
[----:B------:R-:W-:-:S03]  /*1290*/  SHF.L.U32 R29, R14, 0x10, RZ ;  /* 0x000000100e1d7819 */ /* 0x000fc600000006ff */
[----:B------:R-:W-:Y:S02]  /*12a0*/  IMAD.U32 R24, R24, 0x10000, RZ ;  /* 0x0001000018187824 */ /* 0x000fe400078e00ff */
[C---:B------:R-:W-:Y:S01]  /*12b0*/  IMAD.U32 R14, R15.reuse, 0x10000, RZ ;  /* 0x000100000f0e7824 */ /* 0x040fe200078e00ff */
[----:B------:R-:W-:Y:S01]  /*12c0*/  PRMT R15, R15, 0x7632, R15 ;  /* 0x000076320f0f7816 */ /* 0x000fe2000000000f */
[----:B------:R-:W-:-:S04]  /*12d0*/  FFMA.FTZ R28, R29, R24, R28 ;  /* 0x000000181d1c7223 */ /* 0x000fc8000001001c */
[----:B------:R-:W-:Y:S01]  /*12e0*/  IMAD.U32 R15, R15, 0x10000, RZ ;  /* 0x000100000f0f7824 */ /* 0x000fe200078e00ff */
[C---:B--2---:R-:W-:Y:S02]  /*12f0*/  SHF.L.U32 R24, R25.reuse, 0x10, RZ ;  /* 0x0000001019187819 */ /* 0x044fe400000006ff */
[----:B------:R-:W-:-:S05]  /*1300*/  PRMT R25, R25, 0x7632, R25 ;  /* 0x0000763219197816 */ /* 0x000fca0000000019 */
[----:B------:R-:W-:Y:S02]  /*1310*/  IMAD.U32 R25, R25, 0x10000, RZ ;  /* 0x0001000019197824 */ /* 0x000fe400078e00ff */
[----:B------:R-:W-:Y:S02]  /*1320*/  FFMA.FTZ R27, R14, R24, R27 ;  /* 0x000000180e1b7223 */ /* 0x000fe4000001001b */
[----:B------:R-:W-:Y:S02]  /*1330*/  FFMA.FTZ R28, R15, R25, R28 ;  /* 0x000000190f1c7223 */ /* 0x000fe4000001001c */
[----:B------:R-:W0:Y:S01]  /*1340*/  LDS.64 R14, [R9+0x10] ;  /* 0x00001000090e7984 */ /* 0x000e220000000a00 */
[C---:B---3--:R-:W-:Y:S01]  /*1350*/  IMAD.U32 R25, R26.reuse, 0x10000, RZ ;  /* 0x000100001a197824 */ /* 0x048fe200078e00ff */
[----:B------:R-:W-:-:S04]  /*1360*/  PRMT R26, R26, 0x7632, R26 ;  /* 0x000076321a1a7816 */ /* 0x000fc8000000001a */
[----:B------:R-:W-:Y:S02]  /*1370*/  SHF.L.U32 R26, R26, 0x10, RZ ;  /* 0x000000101a1a7819 */ /* 0x000fe400000006ff */
[C---:B0-----:R-:W-:Y:S02]  /*1380*/  SHF.L.U32 R24, R14.reuse, 0x10, RZ ;  /* 0x000000100e187819 */ /* 0x041fe400000006ff */
[----:B------:R-:W-:-:S03]  /*1390*/  PRMT R14, R14, 0x7632, R14 ;  /* 0x000076320e0e7816 */ /* 0x000fc6000000000e */
[----:B------:R-:W-:Y:S01]  /*13a0*/  FFMA.FTZ R27, R24, R25, R27 ;  /* 0x00000019181b7223 */ /* 0x000fe2000001001b */
[C---:B----4-:R-:W-:Y:S02]  /*13b0*/  IMAD.U32 R24, R17.reuse, 0x10000, RZ ;  /* 0x0001000011187824 */ /* 0x050fe400078e00ff */
[----:B------:R-:W-:Y:S01]  /*13c0*/  IMAD.U32 R25, R14, 0x10000, RZ ;  /* 0x000100000e197824 */ /* 0x000fe200078e00ff */
[----:B------:R-:W-:Y:S01]  /*13d0*/  PRMT R17, R17, 0x7632, R17 ;  /* 0x0000763211117816 */ /* 0x000fe20000000011 */
[C---:B------:R-:W-:Y:S01]  /*13e0*/  IMAD.U32 R14, R15.reuse, 0x10000, RZ ;  /* 0x000100000f0e7824 */ /* 0x040fe200078e00ff */
[----:B------:R-:W-:Y:S01]  /*13f0*/  PRMT R15, R15, 0x7632, R15 ;  /* 0x000076320f0f7816 */ /* 0x000fe2000000000f */
[----:B------:R-:W-:Y:S02]  /*1400*/  FFMA.FTZ R28, R25, R26, R28 ;  /* 0x0000001a191c7223 */ /* 0x000fe4000001001c */
[----:B------:R-:W2:Y:S01]  /*1410*/  LDG.E.CONSTANT R25, desc[UR14][R22.64+0x380] ;  /* 0x0003800e16197981 */ /* 0x000ea2000c1e9900 */
[----:B------:R-:W-:Y:S01]  /*1420*/  SHF.L.U32 R15, R15, 0x10, RZ ;  /* 0x000000100f0f7819 */ /* 0x000fe200000006ff */
[----:B------:R-:W-:-:S02]  /*1430*/  IMAD.U32 R17, R17, 0x10000, RZ ;  /* 0x0001000011117824 */ /* 0x000fc400078e00ff */
[----:B------:R-:W-:Y:S01]  /*1440*/  FFMA.FTZ R27, R14, R24, R27 ;  /* 0x000000180e1b7223 */ /* 0x000fe2000001001b */
[----:B------:R-:W3:Y:S01]  /*1450*/  LDG.E.CONSTANT R26, desc[UR14][R22.64+0x400] ;  /* 0x0004000e161a7981 */ /* 0x000ee2000c1e9900 */
[----:B------:R-:W-:-:S03]  /*1460*/  FFMA.FTZ R28, R15, R17, R28 ;  /* 0x000000110f1c7223 */ /* 0x000fc6000001001c */
[----:B------:R-:W0:Y:S01]  /*1470*/  LDS.64 R14, [R9+0x18] ;  /* 0x00001800090e7984 */ /* 0x000e220000000a00 */
[C---:B------:R-:W-:Y:S02]  /*1480*/  SHF.L.U32 R17, R16.reuse, 0x10, RZ ;  /* 0x0000001010117819 */ /* 0x040fe400000006ff */
[----:B------:R-:W-:-:S05]  /*1490*/  PRMT R16, R16, 0x7632, R16 ;  /* 0x0000763210107816 */ /* 0x000fca0000000010 */
[----:B------:R-:W-:Y:S02]  /*14a0*/  IMAD.U32 R16, R16, 0x10000, RZ ;  /* 0x0001000010107824 */ /* 0x000fe400078e00ff */
[C---:B0-----:R-:W-:Y:S01]  /*14b0*/  IMAD.U32 R24, R14.reuse, 0x10000, RZ ;  /* 0x000100000e187824 */ /* 0x041fe200078e00ff */
[----:B------:R-:W-:-:S03]  /*14c0*/  PRMT R14, R14, 0x7632, R14 ;  /* 0x000076320e0e7816 */ /* 0x000fc6000000000e */
[----:B------:R-:W-:Y:S02]  /*14d0*/  FFMA.FTZ R17, R24, R17, R27 ;  /* 0x0000001118117223 */ /* 0x000fe4000001001b */
[----:B------:R-:W-:Y:S01]  /*14e0*/  IMAD.U32 R27, R14, 0x10000, RZ ;  /* 0x000100000e1b7824 */ /* 0x000fe200078e00ff */
[----:B------:R-:W4:Y:S03]  /*14f0*/  LDG.E.CONSTANT R24, desc[UR14][R22.64+0x500] ;  /* 0x0005000e16187981 */ /* 0x000f26000c1e9900 */
[----:B------:R-:W-:Y:S02]  /*1500*/  FFMA.FTZ R28, R27, R16, R28 ;  /* 0x000000101b1c7223 */ /* 0x000fe4000001001c */
[----:B------:R-:W4:Y:S01]  /*1510*/  LDG.E.CONSTANT R27, desc[UR14][R22.64+0x480] ;  /* 0x0004800e161b7981 */ /* 0x000f22000c1e9900 */
[C---:B------:R-:W-:Y:S02]  /*1520*/  SHF.L.U32 R14, R15.reuse, 0x10, RZ ;  /* 0x000000100f0e7819 */ /* 0x040fe400000006ff */
[----:B------:R-:W-:-:S05]  /*1530*/  PRMT R15, R15, 0x7632, R15 ;  /* 0x000076320f0f7816 */ /* 0x000fca000000000f */
[----:B------:R-:W-:Y:S02]  /*1540*/  IMAD.U32 R15, R15, 0x10000, RZ ;  /* 0x000100000f0f7824 */ /* 0x000fe400078e00ff */
[----:B--2---:R-:W-:-:S04]  /*1550*/  IMAD.U32 R16, R25, 0x10000, RZ ;  /* 0x0001000019107824 */ /* 0x004fc800078e00ff */
[----:B------:R-:W-:Y:S02]  /*1560*/  FFMA.FTZ R14, R14, R16, R17 ;  /* 0x000000100e0e7223 */ /* 0x000fe40000010011 */
[----:B------:R-:W0:Y:S01]  /*1570*/  LDS.64 R16, [R9+0x20] ;  /* 0x0000200009107984 */ /* 0x000e220000000a00 */
[----:B------:R-:W-:-:S04]  /*1580*/  PRMT R25, R25, 0x7632, R25 ;  /* 0x0000763219197816 */ /* 0x000fc80000000019 */
[----:B------:R-:W-:-:S05]  /*1590*/  SHF.L.U32 R25, R25, 0x10, RZ ;  /* 0x0000001019197819 */ /* 0x000fca00000006ff */
[----:B------:R-:W-:Y:S01]  /*15a0*/  FFMA.FTZ R28, R15, R25, R28 ;  /* 0x000000190f1c7223 */ /* 0x000fe2000001001c */
[C---:B---3--:R-:W-:Y:S01]  /*15b0*/  IMAD.U32 R25, R26.reuse, 0x10000, RZ ;  /* 0x000100001a197824 */ /* 0x048fe200078e00ff */
[----:B------:R-:W-:-:S05]  /*15c0*/  PRMT R26, R26, 0x7632, R26 ;  /* 0x000076321a1a7816 */ /* 0x000fca000000001a */
[----:B------:R-:W-:Y:S02]  /*15d0*/  IMAD.U32 R26, R26, 0x10000, RZ ;  /* 0x000100001a1a7824 */ /* 0x000fe400078e00ff */
[C---:B0-----:R-:W-:Y:S01]  /*15e0*/  IMAD.U32 R15, R16.reuse, 0x10000, RZ ;  /* 0x00010000100f7824 */ /* 0x041fe200078e00ff */
[----:B------:R-:W-:-:S03]  /*15f0*/  PRMT R16, R16, 0x7632, R16 ;  /* 0x0000763210107816 */ /* 0x000fc60000000010 */
[----:B------:R-:W-:Y:S01]  /*1600*/  FFMA.FTZ R14, R15, R25, R14 ;  /* 0x000000190f0e7223 */ /* 0x000fe2000001000e */
[----:B------:R-:W-:-:S05]  /*1610*/  SHF.L.U32 R15, R16, 0x10, RZ ;  /* 0x00000010100f7819 */ /* 0x000fca00000006ff */
[----:B------:R-:W-:Y:S01]  /*1620*/  FFMA.FTZ R28, R15, R26, R28 ;  /* 0x0000001a0f1c7223 */ /* 0x000fe2000001001c */
[----:B------:R-:W-:Y:S01]  /*1630*/  IMAD.U32 R15, R17, 0x10000, RZ ;  /* 0x00010000110f7824 */ /* 0x000fe200078e00ff */
[----:B----4-:R-:W-:Y:S01]  /*1640*/  SHF.L.U32 R16, R27, 0x10, RZ ;  /* 0x000000101b107819 */ /* 0x010fe200000006ff */
[----:B------:R-:W-:Y:S01]  /*1650*/  IMAD.U32 R25, R24, 0x10000, RZ ;  /* 0x0001000018197824 */ /* 0x000fe200078e00ff */
[----:B------:R-:W2:Y:S03]  /*1660*/  LDG.E.CONSTANT R26, desc[UR14][R22.64+0x600] ;  /* 0x0006000e161a7981 */ /* 0x000ea6000c1e9900 */
[----:B------:R-:W-:Y:S02]  /*1670*/  FFMA.FTZ R16, R15, R16, R14 ;  /* 0x000000100f107223 */ /* 0x000fe4000001000e */
[----:B------:R-:W0:Y:S01]  /*1680*/  LDS.64 R14, [R9+0x28] ;  /* 0x00002800090e7984 */ /* 0x000e220000000a00 */
[----:B------:R-:W-:-:S02]  /*1690*/  PRMT R17, R17, 0x7632, R17 ;  /* 0x0000763211117816 */ /* 0x000fc40000000011 */
[----:B------:R-:W-:-:S03]  /*16a0*/  PRMT R27, R27, 0x7632, R27 ;  /* 0x000076321b1b7816 */ /* 0x000fc6000000001b */
[----:B------:R-:W-:Y:S02]  /*16b0*/  IMAD.U32 R17, R17, 0x10000, RZ ;  /* 0x0001000011117824 */ /* 0x000fe400078e00ff */
[----:B------:R-:W-:-:S04]  /*16c0*/  IMAD.U32 R27, R27, 0x10000, RZ ;  /* 0x000100001b1b7824 */ /* 0x000fc800078e00ff */
[----:B------:R-:W-:Y:S02]  /*16d0*/  FFMA.FTZ R28, R17, R27, R28 ;  /* 0x0000001b111c7223 */ /* 0x000fe4000001001c */
[----:B------:R-:W3:Y:S01]  /*16e0*/  LDG.E.CONSTANT R27, desc[UR14][R22.64+0x680] ;  /* 0x0006800e161b7981 */ /* 0x000ee2000c1e9900 */
[----:B0-----:R-:W-:-:S05]  /*16f0*/  SHF.L.U32 R17, R14, 0x10, RZ ;  /* 0x000000100e117819 */ /* 0x001fca00000006ff */
        /* <DEDUP_REMOVED lines=8> */
[----:B------:R-:W-:-:S04]  /*1780*/  PRMT R15, R15, 0x7632, R15 ;  /* 0x000076320f0f7816 */ /* 0x000fc8000000000f */
[----:B------:R-:W-:Y:S01]  /*1790*/  SHF.L.U32 R15, R15, 0x10, RZ ;  /* 0x000000100f0f7819 */ /* 0x000fe200000006ff */
[----:B------:R-:W-:Y:S01]  /*17a0*/  UMOV UR4, 0xffffffff ;  /* 0xffffffff00047882 */ /* 0x000fe20000000000 */
[----:B------:R-:W-:Y:S02]  /*17b0*/  ISETP.NE.AND P0, PT, R10, RZ, PT ;  /* 0x000000ff0a00720c */ /* 0x000fe40003f05270 */
[----:B-----5:R-:W-:Y:S02]  /*17c0*/  FSETP.NEU.FTZ.AND P1, PT, R12, RZ, PT ;  /* 0x000000ff0c00720b */ /* 0x020fe40003f3d000 */
[----:B--2---:R-:W-:Y:S01]  /*17d0*/  PRMT R22, R26, 0x7632, R22 ;  /* 0x000076321a167816 */ /* 0x004fe20000000016 */
[----:B----4-:R-:W-:-:S04]  /*17e0*/  IMAD.U32 R14, R25, 0x10000, RZ ;  /* 0x00010000190e7824 */ /* 0x010fc800078e00ff */
[----:B------:R-:W-:Y:S02]  /*17f0*/  FFMA.FTZ R14, R17, R14, R16 ;  /* 0x0000000e110e7223 */ /* 0x000fe40000010010 */
[----:B------:R-:W0:Y:S01]  /*1800*/  LDS.64 R16, [R9+0x30] ;  /* 0x0000300009107984 */ /* 0x000e220000000a00 */
[----:B------:R-:W-:-:S05]  /*1810*/  PRMT R25, R25, 0x7632, R25 ;  /* 0x0000763219197816 */ /* 0x000fca0000000019 */
[----:B------:R-:W-:-:S04]  /*1820*/  IMAD.U32 R25, R25, 0x10000, RZ ;  /* 0x0001000019197824 */ /* 0x000fc800078e00ff */
[----:B------:R-:W-:Y:S01]  /*1830*/  FFMA.FTZ R28, R15, R25, R28 ;  /* 0x000000190f1c7223 */ /* 0x000fe2000001001c */
[----:B------:R-:W-:Y:S01]  /*1840*/  IMAD.U32 R22, R22, 0x10000, RZ ;  /* 0x0001000016167824 */ /* 0x000fe200078e00ff */
[----:B------:R-:W-:Y:S02]  /*1850*/  SHF.L.U32 R26, R26, 0x10, RZ ;  /* 0x000000101a1a7819 */ /* 0x000fe400000006ff */
[C---:B0-----:R-:W-:Y:S01]  /*1860*/  PRMT R15, R16.reuse, 0x7632, R15 ;  /* 0x00007632100f7816 */ /* 0x041fe2000000000f */
[----:B------:R-:W-:-:S04]  /*1870*/  IMAD.U32 R23, R16, 0x10000, RZ ;  /* 0x0001000010177824 */ /* 0x000fc800078e00ff */
[----:B------:R-:W-:Y:S01]  /*1880*/  IMAD.U32 R15, R15, 0x10000, RZ ;  /* 0x000100000f0f7824 */ /* 0x000fe200078e00ff */
[----:B------:R-:W-:-:S03]  /*1890*/  PRMT R16, R17, 0x7632, R16 ;  /* 0x0000763211107816 */ /* 0x000fc60000000010 */
[----:B------:R-:W-:Y:S01]  /*18a0*/  FFMA.FTZ R15, R15, R22, R28 ;  /* 0x000000160f0f7223 */ /* 0x000fe2000001001c */
[----:B---3--:R-:W-:Y:S01]  /*18b0*/  PRMT R22, R27, 0x7632, R22 ;  /* 0x000076321b167816 */ /* 0x008fe20000000016 */
[----:B------:R-:W-:Y:S01]  /*18c0*/  FFMA.FTZ R14, R23, R26, R14 ;  /* 0x0000001a170e7223 */ /* 0x000fe2000001000e */
[----:B------:R-:W-:Y:S01]  /*18d0*/  SHF.L.U32 R17, R17, 0x10, RZ ;  /* 0x0000001011117819 */ /* 0x000fe200000006ff */
[----:B------:R-:W-:Y:S01]  /*18e0*/  IMAD.U32 R16, R16, 0x10000, RZ ;  /* 0x0001000010107824 */ /* 0x000fe200078e00ff */
[----:B------:R-:W-:Y:S01]  /*18f0*/  SHF.L.U32 R22, R22, 0x10, RZ ;  /* 0x0000001016167819 */ /* 0x000fe200000006ff */
[----:B------:R-:W-:-:S04]  /*1900*/  IMAD.U32 R27, R27, 0x10000, RZ ;  /* 0x000100001b1b7824 */ /* 0x000fc800078e00ff */
[----:B------:R-:W-:Y:S01]  /*1910*/  FFMA.FTZ R14, R17, R27, R14 ;  /* 0x0000001b110e7223 */ /* 0x000fe2000001000e */
[----:B------:R-:W-:-:S04]  /*1920*/  FFMA.FTZ R15, R16, R22, R15 ;  /* 0x00000016100f7223 */ /* 0x000fc8000001000f */
[----:B------:R-:W-:Y:S01]  /*1930*/  FADD.FTZ R17, R14, R15 ;  /* 0x0000000f0e117221 */ /* 0x000fe20000010000 */
[----:B------:R-:W-:Y:S06]  /*1940*/  BRA.DIV UR4, `(.L_x_20565) ;  /* 0x0000003a04687947 */ /* 0x000fec000b800000 */
[----:B------:R-:W0:Y:S02]  /*1950*/  SHFL.BFLY PT, R14, R17, 0x2, 0x1f ;  /* 0x0c401f00110e7f89 */ /* 0x000e2400000e0000 */
[----:B0-----:R-:W-:-:S05]  /*1960*/  FADD.FTZ R22, R17, R14 ;  /* 0x0000000e11167221 */ /* 0x001fca0000010000 */
[----:B------:R0:W1:Y:S02]  /*1970*/  SHFL.BFLY PT, R23, R22, 0x1, 0x1f ;  /* 0x0c201f0016177f89 */ /* 0x00006400000e0000 */
.L_x_20614:
[----:B------:R-:W-:Y:S02]  /*1980*/  VIADD R14, R13, 0x1 ;  /* 0x000000010d0e7836 */ /* 0x000fe40000000000 */
[----:B-1----:R-:W-:Y:S01]  /*1990*/  FADD.FTZ R23, R22, R23 ;  /* 0x0000001716177221 */ /* 0x002fe20000010000 */
[----:B------:R-:W-:Y:S02]  /*19a0*/  @!P0 VIADD R16, R18, 0xffffffff ;  /* 0xffffffff12108836 */ /* 0x000fe40000000000 */
        /* <DEDUP_REMOVED lines=8> */
[----:B-1----:R-:W-:-:S07]  /*1a30*/  @!P0 FMNMX.FTZ R8, R8, R23, !PT ;  /* 0x0000001708088209 */ /* 0x002fce0007810000 */
.L_x_20564:
[----:B------:R-:W-:Y:S05]  /*1a40*/  BSYNC B1 ;  /* 0x0000000000017941 */ /* 0x000fea0003800000 */
.L_x_20562:
[----:B------:R-:W-:Y:S01]  /*1a50*/  IADD3 R2, PT, PT, R2, 0x4, RZ ;  /* 0x0000000402027810 */ /* 0x000fe20007ffe0ff */
[----:B-1----:R-:W-:Y:S01]  /*1a60*/  VIADD R4, R4, 0x80 ;  /* 0x0000008004047836 */ /* 0x002fe20000000000 */
[----:B------:R-:W-:Y:S01]  /*1a70*/  IADD3 R6, P1, PT, R6, 0x10, RZ ;  /* 0x0000001006067810 */ /* 0x000fe20007f3e0ff */
[----:B------:R-:W-:Y:S01]  /*1a80*/  VIADD R13, R13, 0x20 ;  /* 0x000000200d0d7836 */ /* 0x000fe20000000000 */
[----:B------:R-:W-:Y:S01]  /*1a90*/  ISETP.GE.U32.AND P0, PT, R2, UR8, PT ;  /* 0x0000000802007c0c */ /* 0x000fe2000bf06070 */
[----:B------:R-:W-:Y:S01]  /*1aa0*/  VIADD R0, R0, 0x20 ;  /* 0x0000002000007836 */ /* 0x000fe20000000000 */
[----:B------:R-:W-:Y:S01]  /*1ab0*/  IADD3 R18, PT, PT, R18, 0x20, RZ ;  /* 0x0000002012127810 */ /* 0x000fe20007ffe0ff */
[----:B------:R-:W-:-:S10]  /*1ac0*/  IMAD.X R3, RZ, RZ, R3, P1 ;  /* 0x000000ffff037224 */ /* 0x000fd400008e0603 */
[----:B------:R-:W-:Y:S05]  /*1ad0*/  @!P0 BRA `(.L_x_20566) ;  /* 0xfffffff000908947 */ /* 0x000fea000383ffff */
.L_x_20561:
[----:B------:R-:W-:Y:S05]  /*1ae0*/  BSYNC B0 ;  /* 0x0000000000007941 */ /* 0x000fea0003800000 */
.L_x_20560:
[----:B------:R-:W1:Y:S01]  /*1af0*/  S2R R0, SR_TID.X ;  /* 0x0000000000007919 */ /* 0x000e620000002100 */
        /* <DEDUP_REMOVED lines=8> */
[----:B-1----:R-:W-:Y:S01]  /*1b80*/  SHF.R.U32.HI R10, RZ, 0x5, R0 ;  /* 0x00000005ff0a7819 */ /* 0x002fe20000011600 */
[----:B------:R-:W-:Y:S06]  /*1b90*/  BRA.DIV UR4, `(.L_x_20567) ;  /* 0x0000003a041c7947 */ /* 0x000fec000b800000 */
[----:B------:R-:W1:Y:S02]  /*1ba0*/  SHFL.BFLY PT, R9, R8, 0x10, 0x1f ;  /* 0x0e001f0008097f89 */ /* 0x000e6400000e0000 */
[----:B-1----:R-:W-:-:S05]  /*1bb0*/  FMNMX.FTZ R9, R9, R8, !PT ;  /* 0x0000000809097209 */ /* 0x002fca0007810000 */
[----:B------:R-:W1:Y:S02]  /*1bc0*/  SHFL.BFLY PT, R4, R9, 0x8, 0x1f ;  /* 0x0d001f0009047f89 */ /* 0x000e6400000e0000 */
[----:B-1----:R-:W-:-:S05]  /*1bd0*/  FMNMX.FTZ R4, R9, R4, !PT ;  /* 0x0000000409047209 */ /* 0x002fca0007810000 */
[----:B------:R1:W2:Y:S02]  /*1be0*/  SHFL.BFLY PT, R13, R4, 0x4, 0x1f ;  /* 0x0c801f00040d7f89 */ /* 0x0002a400000e0000 */
.L_x_20619:
[----:B------:R-:W3:Y:S01]  /*1bf0*/  S2R R6, SR_CgaCtaId ;  /* 0x0000000000067919 */ /* 0x000ee20000008800 */
[----:B------:R-:W-:Y:S01]  /*1c00*/  MOV R8, 0x400 ;  /* 0x0000040000087802 */ /* 0x000fe20000000f00 */
[----:B------:R-:W-:Y:S05]  /*1c10*/  WARPSYNC.ALL ;  /* 0x0000000000007948 */ /* 0x000fea0003800000 */
[----:B------:R-:W-:Y:S01]  /*1c20*/  VIADD R9, R8, 0xe0 ;  /* 0x000000e008097836 */ /* 0x000fe20000000000 */
[----:B------:R-:W-:Y:S02]  /*1c30*/  ISETP.NE.AND P3, PT, R7, RZ, PT ;  /* 0x000000ff0700720c */ /* 0x000fe40003f65270 */
[----:B--2---:R-:W-:-:S02]  /*1c40*/  FMNMX.FTZ R13, R4, R13, !PT ;  /* 0x0000000d040d7209 */ /* 0x004fc40007810000 */
[----:B---3--:R-:W-:-:S04]  /*1c50*/  LEA R9, R6, R9, 0x18 ;  /* 0x0000000906097211 */ /* 0x008fc800078ec0ff */
[----:B-1----:R-:W-:-:S05]  /*1c60*/  LEA R4, R10, R9, 0x2 ;  /* 0x000000090a047211 */ /* 0x002fca00078e10ff */
[----:B------:R-:W-:Y:S01]  /*1c70*/  @!P3 STS [R4], R13 ;  /* 0x0000000d0400b388 */ /* 0x000fe20000000800 */
[----:B------:R-:W-:Y:S01]  /*1c80*/  BAR.SYNC.DEFER_BLOCKING 0x0 ;  /* 0x0000000000007b1d */ /* 0x000fe20000010000 */
[C---:B------:R-:W-:Y:S01]  /*1c90*/  ISETP.GT.U32.AND P2, PT, R7.reuse, 0x3, PT ;  /* 0x000000030700780c */ /* 0x040fe20003f44070 */
[----:B-----5:R-:W-:Y:S01]  /*1ca0*/  IMAD.MOV.U32 R12, RZ, RZ, -0x800001 ;  /* 0xff7fffffff0c7424 */ /* 0x020fe200078e00ff */
[----:B------:R-:W-:Y:S01]  /*1cb0*/  ISETP.GE.AND P1, PT, R0, R3, PT ;  /* 0x000000030000720c */ /* 0x000fe20003f26270 */
[----:B------:R-:W-:Y:S02]  /*1cc0*/  IMAD R9, R7, 0x4, R9 ;  /* 0x0000000407097824 */ /* 0x000fe400078e0209 */
[----:B------:R-:W-:Y:S08]  /*1cd0*/  BSSY.RECONVERGENT B0, `(.L_x_20568) ;  /* 0x00000eb000007945 */ /* 0x000ff00003800200 */
[----:B------:R-:W1:Y:S04]  /*1ce0*/  @!P2 LDS R12, [R9] ;  /* 0x00000000090ca984 */ /* 0x000e680000000800 */
[----:B-1----:R-:W1:Y:S02]  /*1cf0*/  SHFL.BFLY PT, R13, R12, 0x2, 0x1f ;  /* 0x0c401f000c0d7f89 */ /* 0x002e6400000e0000 */
[----:B-1----:R-:W-:-:S05]  /*1d00*/  FMNMX.FTZ R13, R13, R12, !PT ;  /* 0x0000000c0d0d7209 */ /* 0x002fca0007810000 */
[----:B------:R-:W1:Y:S02]  /*1d10*/  SHFL.BFLY PT, R14, R13, 0x1, 0x1f ;  /* 0x0c201f000d0e7f89 */ /* 0x000e6400000e0000 */
[----:B-1----:R-:W-:Y:S01]  /*1d20*/  FMNMX.FTZ R15, R13, R14, !PT ;  /* 0x0000000e0d0f7209 */ /* 0x002fe20007810000 */
[----:B------:R-:W-:-:S05]  /*1d30*/  HFMA2 R14, -RZ, RZ, 0, 0 ;  /* 0x00000000ff0e7431 */ /* 0x000fca00000001ff */
[----:B------:R-:W1:Y:S02]  /*1d40*/  SHFL.IDX PT, R15, R15, RZ, 0x1f ;  /* 0x00001fff0f0f7589 */ /* 0x000e6400000e0000 */
[----:B-1----:R-:W-:Y:S01]  /*1d50*/  R2UR UR26, R15 ;  /* 0x000000000f1a72ca */ /* 0x002fe200000e0000 */
[----:B------:R-:W-:-:S14]  /*1d60*/  @P1 BRA `(.L_x_20569) ;  /* 0x0000000c00841947 */ /* 0x000fdc0003800000 */
        /* <DEDUP_REMOVED lines=18> */
.L_x_20572:
[----:B------:R-:W1:Y:S01]  /*1e90*/  LDS R15, [R13] ;  /* 0x000000000d0f7984 */ /* 0x000e620000000800 */
[----:B------:R-:W-:Y:S02]  /*1ea0*/  VIADD R12, R12, 0x1 ;  /* 0x000000010c0c7836 */ /* 0x000fe40000000000 */
[----:B------:R-:W-:-:S03]  /*1eb0*/  VIADD R16, R16, 0x80 ;  /* 0x0000008010107836 */ /* 0x000fc60000000000 */
[----:B------:R-:W-:Y:S01]  /*1ec0*/  ISETP.NE.AND P4, PT, R12, RZ, PT ;  /* 0x000000ff0c00720c */ /* 0x000fe20003f85270 */
[----:B-1----:R-:W-:-:S04]  /*1ed0*/  FADD.FTZ R15, R15, -UR26 ;  /* 0x8000001a0f0f7e21 */ /* 0x002fc80008010000 */
[----:B------:R-:W-:-:S06]  /*1ee0*/  FMUL.FTZ R15, R15, 1.4426950216293334961 ;  /* 0x3fb8aa3b0f0f7820 */ /* 0x000fcc0000410000 */
[----:B------:R-:W1:Y:S02]  /*1ef0*/  MUFU.EX2 R15, R15 ;  /* 0x0000000f000f7308 */ /* 0x000e640000000800 */
[----:B-1----:R1:W-:Y:S01]  /*1f00*/  STS [R13], R15 ;  /* 0x0000000f0d007388 */ /* 0x0023e20000000800 */
[----:B------:R-:W-:Y:S01]  /*1f10*/  FADD.FTZ R14, R15, R14 ;  /* 0x0000000e0f0e7221 */ /* 0x000fe20000010000 */
[----:B-1----:R-:W-:Y:S01]  /*1f20*/  IADD3 R13, PT, PT, R13, 0x200, RZ ;  /* 0x000002000d0d7810 */ /* 0x002fe20007ffe0ff */
[----:B------:R-:W-:Y:S06]  /*1f30*/  @P4 BRA `(.L_x_20572) ;  /* 0xfffffffc00d44947 */ /* 0x000fec000383ffff */
.L_x_20571:
[----:B------:R-:W-:Y:S05]  /*1f40*/  BSYNC.RECONVERGENT B1 ;  /* 0x0000000000017941 */ /* 0x000fea0003800200 */
.L_x_20570:
        /* <DEDUP_REMOVED lines=12> */
.L_x_20575:
        /* <DEDUP_REMOVED lines=8> */
[----:B------:R-:W5:Y:S04]  /*2090*/  LDS R23, [R13+0xc00] ;  /* 0x000c00000d177984 */ /* 0x000f680000000800 */
[----:B0-----:R-:W-:Y:S01]  /*20a0*/  LDS R22, [R13+0x1000] ;  /* 0x001000000d167984 */ /* 0x001fe20000000800 */
[----:B-1----:R-:W-:-:S03]  /*20b0*/  FADD.FTZ R19, R15, -UR26 ;  /* 0x8000001a0f137e21 */ /* 0x002fc60008010000 */
[----:B------:R-:W0:Y:S01]  /*20c0*/  LDS R15, [R13+0x600] ;  /* 0x000600000d0f7984 */ /* 0x000e220000000800 */
[----:B------:R-:W-:Y:S01]  /*20d0*/  FMUL.FTZ R25, R19, 1.4426950216293334961 ;  /* 0x3fb8aa3b13197820 */ /* 0x000fe20000410000 */
[----:B--2---:R-:W-:Y:S02]  /*20e0*/  FADD.FTZ R20, R20, -UR26 ;  /* 0x8000001a14147e21 */ /* 0x004fe40008010000 */
[----:B------:R-:W1:Y:S01]  /*20f0*/  LDS R19, [R13+0x800] ;  /* 0x000800000d137984 */ /* 0x000e620000000800 */
[----:B---3--:R-:W-:Y:S01]  /*2100*/  FADD.FTZ R21, R21, -UR26 ;  /* 0x8000001a15157e21 */ /* 0x008fe20008010000 */
[----:B------:R-:W-:Y:S01]  /*2110*/  FMUL.FTZ R28, R20, 1.4426950216293334961 ;  /* 0x3fb8aa3b141c7820 */ /* 0x000fe20000410000 */
[----:B------:R-:W2:Y:S02]  /*2120*/  MUFU.EX2 R25, R25 ;  /* 0x0000001900197308 */ /* 0x000ea40000000800 */
[----:B------:R-:W-:Y:S01]  /*2130*/  FMUL.FTZ R20, R21, 1.4426950216293334961 ;  /* 0x3fb8aa3b15147820 */ /* 0x000fe20000410000 */
[----:B----4-:R-:W-:Y:S01]  /*2140*/  FADD.FTZ R18, R18, -UR26 ;  /* 0x8000001a12127e21 */ /* 0x010fe20008010000 */
[----:B------:R-:W3:Y:S01]  /*2150*/  LDS R21, [R13+0xe00] ;  /* 0x000e00000d157984 */ /* 0x000ee20000000800 */
[----:B-----5:R-:W-:-:S02]  /*2160*/  FADD.FTZ R17, R17, -UR26 ;  /* 0x8000001a11117e21 */ /* 0x020fc40008010000 */
[----:B------:R-:W-:Y:S01]  /*2170*/  FMUL.FTZ R26, R18, 1.4426950216293334961 ;  /* 0x3fb8aa3b121a7820 */ /* 0x000fe20000410000 */
[----:B------:R-:W4:Y:S01]  /*2180*/  MUFU.EX2 R28, R28 ;  /* 0x0000001c001c7308 */ /* 0x000f220000000800 */
[----:B------:R-:W-:Y:S01]  /*2190*/  LDS R18, [R13+0x1200] ;  /* 0x001200000d127984 */ /* 0x000fe20000000800 */
[----:B------:R-:W-:Y:S01]  /*21a0*/  FMUL.FTZ R27, R17, 1.4426950216293334961 ;  /* 0x3fb8aa3b111b7820 */ /* 0x000fe20000410000 */
[----:B------:R-:W-:-:S05]  /*21b0*/  FADD.FTZ R23, R23, -UR26 ;  /* 0x8000001a17177e21 */ /* 0x000fca0008010000 */
        /* <DEDUP_REMOVED lines=70> */
[----:B0-----:R-:W-:-:S03]  /*2620*/  VIADD R13, R13, 0x2000 ;  /* 0x000020000d0d7836 */ /* 0x001fc60000000000 */
[----:B------:R-:W-:Y:S01]  /*2630*/  FADD.FTZ R14, R14, R23 ;  /* 0x000000170e0e7221 */ /* 0x000fe20000010000 */
[----:B------:R-:W-:Y:S06]  /*2640*/  @!P4 BRA `(.L_x_20575) ;  /* 0xfffffff80070c947 */ /* 0x000fec000383ffff */
.L_x_20574:
[----:B------:R-:W-:Y:S05]  /*2650*/  BSYNC.RECONVERGENT B1 ;  /* 0x0000000000017941 */ /* 0x000fea0003800200 */
.L_x_20573:
        /* <DEDUP_REMOVED lines=8> */
[----:B0-----:R-:W0:Y:S04]  /*26e0*/  LDS R22, [R13] ;  /* 0x000000000d167984 */ /* 0x001e280000000800 */
[----:B------:R-:W3:Y:S04]  /*26f0*/  LDS R21, [R13+0x200] ;  /* 0x000200000d157984 */ /* 0x000ee80000000800 */
[----:B------:R-:W4:Y:S04]  /*2700*/  LDS R15, [R13+0x800] ;  /* 0x000800000d0f7984 */ /* 0x000f280000000800 */
[----:B------:R-:W5:Y:S04]  /*2710*/  LDS R19, [R13+0x400] ;  /* 0x000400000d137984 */ /* 0x000f680000000800 */
[----:B------:R-:W5:Y:S04]  /*2720*/  LDS R18, [R13+0x600] ;  /* 0x000600000d127984 */ /* 0x000f680000000800 */
[----:B------:R-:W5:Y:S01]  /*2730*/  LDS R12, [R13+0xa00] ;  /* 0x000a00000d0c7984 */ /* 0x000f620000000800 */
[----:B-1----:R-:W-:-:S04]  /*2740*/  FADD.FTZ R17, R17, -UR26 ;  /* 0x8000001a11117e21 */ /* 0x002fc80008010000 */
[----:B------:R-:W-:Y:S01]  /*2750*/  FMUL.FTZ R17, R17, 1.4426950216293334961 ;  /* 0x3fb8aa3b11117820 */ /* 0x000fe20000410000 */
[----:B--2---:R-:W-:Y:S01]  /*2760*/  FADD.FTZ R20, R20, -UR26 ;  /* 0x8000001a14147e21 */ /* 0x004fe20008010000 */
[----:B0-----:R-:W-:-:S03]  /*2770*/  FADD.FTZ R22, R22, -UR26 ;  /* 0x8000001a16167e21 */ /* 0x001fc60008010000 */
        /* <DEDUP_REMOVED lines=37> */
.L_x_20577:
[----:B------:R-:W-:Y:S05]  /*29d0*/  BSYNC.RECONVERGENT B1 ;  /* 0x0000000000017941 */ /* 0x000fea0003800200 */
.L_x_20576:
[----:B------:R-:W-:-:S13]  /*29e0*/  ISETP.LT.OR P0, PT, R16, R3, P0 ;  /* 0x000000031000720c */ /* 0x000fda0000701670 */
[----:B------:R-:W-:Y:S05]  /*29f0*/  @!P0 BRA `(.L_x_20569) ;  /* 0x0000000000608947 */ /* 0x000fea0003800000 */
[----:B------:R-:W1:Y:S04]  /*2a00*/  LDS R12, [R13+-0x400] ;  /* 0xfffc00000d0c7984 */ /* 0x000e680000000800 */
[----:B------:R-:W2:Y:S04]  /*2a10*/  LDS R15, [R13+-0x200] ;  /* 0xfffe00000d0f7984 */ /* 0x000ea80000000800 */
[----:B------:R-:W3:Y:S04]  /*2a20*/  LDS R16, [R13] ;  /* 0x000000000d107984 */ /* 0x000ee80000000800 */
[----:B------:R-:W4:Y:S01]  /*2a30*/  LDS R17, [R13+0x200] ;  /* 0x000200000d117984 */ /* 0x000f220000000800 */
[----:B-1----:R-:W-:Y:S01]  /*2a40*/  FADD.FTZ R12, R12, -UR26 ;  /* 0x8000001a0c0c7e21 */ /* 0x002fe20008010000 */
[----:B--2---:R-:W-:-:S03]  /*2a50*/  FADD.FTZ R15, R15, -UR26 ;  /* 0x8000001a0f0f7e21 */ /* 0x004fc60008010000 */
[----:B------:R-:W-:Y:S01]  /*2a60*/  FMUL.FTZ R12, R12, 1.4426950216293334961 ;  /* 0x3fb8aa3b0c0c7820 */ /* 0x000fe20000410000 */
[----:B---3--:R-:W-:Y:S01]  /*2a70*/  FADD.FTZ R16, R16, -UR26 ;  /* 0x8000001a10107e21 */ /* 0x008fe20008010000 */
[----:B------:R-:W-:-:S04]  /*2a80*/  FMUL.FTZ R15, R15, 1.4426950216293334961 ;  /* 0x3fb8aa3b0f0f7820 */ /* 0x000fc80000410000 */
[----:B------:R-:W1:Y:S01]  /*2a90*/  MUFU.EX2 R12, R12 ;  /* 0x0000000c000c7308 */ /* 0x000e620000000800 */
[----:B----4-:R-:W-:Y:S01]  /*2aa0*/  FADD.FTZ R17, R17, -UR26 ;  /* 0x8000001a11117e21 */ /* 0x010fe20008010000 */
[----:B------:R-:W-:-:S03]  /*2ab0*/  FMUL.FTZ R16, R16, 1.4426950216293334961 ;  /* 0x3fb8aa3b10107820 */ /* 0x000fc60000410000 */
[----:B------:R-:W-:-:S03]  /*2ac0*/  FMUL.FTZ R17, R17, 1.4426950216293334961 ;  /* 0x3fb8aa3b11117820 */ /* 0x000fc60000410000 */
[----:B------:R-:W2:Y:S08]  /*2ad0*/  MUFU.EX2 R15, R15 ;  /* 0x0000000f000f7308 */ /* 0x000eb00000000800 */
[----:B------:R-:W3:Y:S01]  /*2ae0*/  MUFU.EX2 R16, R16 ;  /* 0x0000001000107308 */ /* 0x000ee20000000800 */
[----:B-1----:R1:W-:Y:S01]  /*2af0*/  STS [R13+-0x400], R12 ;  /* 0xfffc000c0d007388 */ /* 0x0023e20000000800 */
[----:B------:R-:W-:-:S06]  /*2b00*/  FADD.FTZ R14, R14, R12 ;  /* 0x0000000c0e0e7221 */ /* 0x000fcc0000010000 */
[----:B------:R-:W4:Y:S01]  /*2b10*/  MUFU.EX2 R17, R17 ;  /* 0x0000001100117308 */ /* 0x000f220000000800 */
[----:B--2---:R1:W-:Y:S01]  /*2b20*/  STS [R13+-0x200], R15 ;  /* 0xfffe000f0d007388 */ /* 0x0043e20000000800 */
[----:B------:R-:W-:-:S03]  /*2b30*/  FADD.FTZ R14, R14, R15 ;  /* 0x0000000f0e0e7221 */ /* 0x000fc60000010000 */
[----:B---3--:R1:W-:Y:S01]  /*2b40*/  STS [R13], R16 ;  /* 0x000000100d007388 */ /* 0x0083e20000000800 */
[----:B------:R-:W-:-:S03]  /*2b50*/  FADD.FTZ R14, R14, R16 ;  /* 0x000000100e0e7221 */ /* 0x000fc60000010000 */
[----:B----4-:R1:W-:Y:S01]  /*2b60*/  STS [R13+0x200], R17 ;  /* 0x000200110d007388 */ /* 0x0103e20000000800 */
[----:B------:R-:W-:-:S07]  /*2b70*/  FADD.FTZ R14, R14, R17 ;  /* 0x000000110e0e7221 */ /* 0x000fce0000010000 */
.L_x_20569:
[----:B------:R-:W-:Y:S05]  /*2b80*/  BSYNC.RECONVERGENT B0 ;  /* 0x0000000000007941 */ /* 0x000fea0003800200 */
.L_x_20568:
[----:B-1----:R-:W1:Y:S01]  /*2b90*/  SHFL.BFLY PT, R13, R14, 0x10, 0x1f ;  /* 0x0e001f000e0d7f89 */ /* 0x002e6200000e0000 */
        /* <DEDUP_REMOVED lines=39> */
.L_x_20582:
[----:B------:R-:W1:Y:S01]  /*2e10*/  LDS R9, [R13] ;  /* 0x000000000d097984 */ /* 0x000e620000000800 */
[----:B------:R-:W-:-:S05]  /*2e20*/  VIADD R14, R14, 0x1 ;  /* 0x000000010e0e7836 */ /* 0x000fca0000000000 */
[----:B------:R-:W-:Y:S01]  /*2e30*/  ISETP.NE.AND P0, PT, R14, RZ, PT ;  /* 0x000000ff0e00720c */ /* 0x000fe20003f05270 */
[----:B-1----:R-:W-:-:S05]  /*2e40*/  FMUL.FTZ R16, R9, R2 ;  /* 0x0000000209107220 */ /* 0x002fca0000410000 */
[----:B------:R1:W-:Y:S02]  /*2e50*/  STS [R13], R16 ;  /* 0x000000100d007388 */ /* 0x0003e40000000800 */
[----:B-1----:R-:W-:-:S05]  /*2e60*/  VIADD R13, R13, 0x200 ;  /* 0x000002000d0d7836 */ /* 0x002fca0000000000 */
[----:B------:R-:W-:Y:S05]  /*2e70*/  @P0 BRA `(.L_x_20582) ;  /* 0xfffffffc00e40947 */ /* 0x000fea000383ffff */
.L_x_20581:
[----:B------:R-:W-:Y:S05]  /*2e80*/  BSYNC.RECONVERGENT B1 ;  /* 0x0000000000017941 */ /* 0x000fea0003800200 */
.L_x_20580:
        /* <DEDUP_REMOVED lines=12> */
.L_x_20585:
[----:B------:R-:W1:Y:S01]  /*2f50*/  LDS R14, [R9+-0x400] ;  /* 0xfffc0000090e7984 */ /* 0x000e620000000800 */
[----:B------:R-:W-:-:S03]  /*2f60*/  VIADD R4, R4, 0x800 ;  /* 0x0000080004047836 */ /* 0x000fc60000000000 */
[----:B------:R-:W2:Y:S02]  /*2f70*/  LDS R16, [R9+-0x200] ;  /* 0xfffe000009107984 */ /* 0x000ea40000000800 */
[----:B------:R-:W-:Y:S02]  /*2f80*/  ISETP.GE.AND P1, PT, R4, R13, PT ;  /* 0x0000000d0400720c */ /* 0x000fe40003f26270 */
[----:B------:R-:W3:Y:S04]  /*2f90*/  LDS R18, [R9] ;  /* 0x0000000009127984 */ /* 0x000ee80000000800 */
[----:B------:R-:W4:Y:S04]  /*2fa0*/  LDS R17, [R9+0x200] ;  /* 0x0002000009117984 */ /* 0x000f280000000800 */
[----:B------:R-:W5:Y:S04]  /*2fb0*/  LDS R21, [R9+0x400] ;  /* 0x0004000009157984 */ /* 0x000f680000000800 */
[----:B------:R-:W5:Y:S04]  /*2fc0*/  LDS R19, [R9+0x600] ;  /* 0x0006000009137984 */ /* 0x000f680000000800 */
[----:B------:R-:W5:Y:S04]  /*2fd0*/  LDS R15, [R9+0x800] ;  /* 0x00080000090f7984 */ /* 0x000f680000000800 */
[----:B------:R-:W-:Y:S04]  /*2fe0*/  LDS R25, [R9+0xa00] ;  /* 0x000a000009197984 */ /* 0x000fe80000000800 */
[----:B------:R-:W-:Y:S04]  /*2ff0*/  LDS R23, [R9+0xc00] ;  /* 0x000c000009177984 */ /* 0x000fe80000000800 */
[----:B------:R-:W5:Y:S01]  /*3000*/  LDS R29, [R9+0xe00] ;  /* 0x000e0000091d7984 */ /* 0x000f620000000800 */
[----:B-1----:R-:W-:-:S03]  /*3010*/  FMUL.FTZ R24, R14, R2 ;  /* 0x000000020e187220 */ /* 0x002fc60000410000 */
[----:B------:R-:W1:Y:S01]  /*3020*/  LDS R27, [R9+0x1000] ;  /* 0x00100000091b7984 */ /* 0x000e620000000800 */
[----:B--2---:R-:W-:-:S03]  /*3030*/  FMUL.FTZ R26, R16, R2 ;  /* 0x00000002101a7220 */ /* 0x004fc60000410000 */
[----:B0-----:R-:W0:Y:S01]  /*3040*/  LDS R22, [R9+0x1200] ;  /* 0x0012000009167984 */ /* 0x001e220000000800 */
[----:B---3--:R-:W-:-:S03]  /*3050*/  FMUL.FTZ R28, R18, R2 ;  /* 0x00000002121c7220 */ /* 0x008fc60000410000 */
[----:B------:R-:W2:Y:S01]  /*3060*/  LDS R14, [R9+0x1400] ;  /* 0x00140000090e7984 */ /* 0x000ea20000000800 */
[----:B----4-:R-:W-:-:S03]  /*3070*/  FMUL.FTZ R17, R17, R2 ;  /* 0x0000000211117220 */ /* 0x010fc60000410000 */
[----:B------:R-:W3:Y:S01]  /*3080*/  LDS R20, [R9+0x1600] ;  /* 0x0016000009147984 */ /* 0x000ee20000000800 */
[----:B-----5:R-:W-:-:S03]  /*3090*/  FMUL.FTZ R21, R21, R2 ;  /* 0x0000000215157220 */ /* 0x020fc60000410000 */
[----:B------:R-:W4:Y:S01]  /*30a0*/  LDS R18, [R9+0x1800] ;  /* 0x0018000009127984 */ /* 0x000f220000000800 */
[----:B------:R-:W-:-:S03]  /*30b0*/  FMUL.FTZ R19, R19, R2 ;  /* 0x0000000213137220 */ /* 0x000fc60000410000 */
[----:B------:R-:W5:Y:S04]  /*30c0*/  LDS R16, [R9+0x1a00] ;  /* 0x001a000009107984 */ /* 0x000f680000000800 */
[----:B------:R1:W-:Y:S04]  /*30d0*/  STS [R9+-0x400], R24 ;  /* 0xfffc001809007388 */ /* 0x0003e80000000800 */
[----:B------:R1:W-:Y:S04]  /*30e0*/  STS [R9+-0x200], R26 ;  /* 0xfffe001a09007388 */ /* 0x0003e80000000800 */
[----:B------:R0:W-:Y:S01]  /*30f0*/  STS [R9], R28 ;  /* 0x0000001c09007388 */ /* 0x0001e20000000800 */
[-C--:B-1----:R-:W-:Y:S01]  /*3100*/  FMUL.FTZ R24, R15, R2.reuse ;  /* 0x000000020f187220 */ /* 0x082fe20000410000 */
[----:B------:R-:W-:-:S02]  /*3110*/  FMUL.FTZ R29, R29, R2 ;  /* 0x000000021d1d7220 */ /* 0x000fc40000410000 */
[----:B------:R-:W-:Y:S01]  /*3120*/  STS [R9+0x200], R17 ;  /* 0x0002001109007388 */ /* 0x000fe20000000800 */
[-C--:B------:R-:W-:Y:S01]  /*3130*/  FMUL.FTZ R26, R25, R2.reuse ;  /* 0x00000002191a7220 */ /* 0x080fe20000410000 */
[-C--:B------:R-:W-:Y:S02]  /*3140*/  FMUL.FTZ R27, R27, R2.reuse ;  /* 0x000000021b1b7220 */ /* 0x080fe40000410000 */
[----:B------:R-:W-:Y:S01]  /*3150*/  STS [R9+0x400], R21 ;  /* 0x0004001509007388 */ /* 0x000fe20000000800 */
[-C--:B0-----:R-:W-:Y:S01]  /*3160*/  FMUL.FTZ R28, R23, R2.reuse ;  /* 0x00000002171c7220 */ /* 0x081fe20000410000 */
[-C--:B------:R-:W-:Y:S02]  /*3170*/  FMUL.FTZ R22, R22, R2.reuse ;  /* 0x0000000216167220 */ /* 0x080fe40000410000 */
        /* <DEDUP_REMOVED lines=17> */
.L_x_20584:
[----:B------:R-:W-:Y:S05]  /*3290*/  BSYNC.RECONVERGENT B1 ;  /* 0x0000000000017941 */ /* 0x000fea0003800200 */
.L_x_20583:
        /* <DEDUP_REMOVED lines=11> */
[----:B------:R-:W5:Y:S04]  /*3350*/  LDS R23, [R9+0x600] ;  /* 0x0006000009177984 */ /* 0x000f680000000800 */
[----:B------:R-:W5:Y:S04]  /*3360*/  LDS R25, [R9+0x800] ;  /* 0x0008000009197984 */ /* 0x000f680000000800 */
[----:B------:R-:W5:Y:S01]  /*3370*/  LDS R27, [R9+0xa00] ;  /* 0x000a0000091b7984 */ /* 0x000f620000000800 */
        /* <DEDUP_REMOVED lines=17> */
.L_x_20587:
[----:B------:R-:W-:Y:S05]  /*3490*/  BSYNC.RECONVERGENT B1 ;  /* 0x0000000000017941 */ /* 0x000fea0003800200 */
.L_x_20586:
        /* <DEDUP_REMOVED lines=14> */
.L_x_20579:
[----:B------:R-:W-:Y:S05]  /*3580*/  BSYNC.RECONVERGENT B0 ;  /* 0x0000000000007941 */ /* 0x000fea0003800200 */
.L_x_20578:
[----:B------:R-:W-:Y:S01]  /*3590*/  BAR.SYNC.DEFER_BLOCKING 0x0 ;  /* 0x0000000000007b1d */ /* 0x000fe20000010000 */
[----:B------:R-:W-:Y:S01]  /*35a0*/  ISETP.NE.AND P0, PT, R0, RZ, PT ;  /* 0x000000ff0000720c */ /* 0x000fe20003f05270 */
[----:B------:R-:W-:-:S04]  /*35b0*/  IMAD.U32 R3, RZ, RZ, UR19 ;  /* 0x00000013ff037e24 */ /* 0x000fc8000f8e00ff */
[----:B0-----:R-:W-:Y:S01]  /*35c0*/  IMAD R22, R3, 0x40, R10 ;  /* 0x0000004003167824 */ /* 0x001fe200078e020a */
[----:B------:R-:W0:Y:S01]  /*35d0*/  LDCU UR27, c[0x0][0x3dc] ;  /* 0x00007b80ff1b77ac */ /* 0x000e220008000800 */
[----:B------:R-:W-:Y:S01]  /*35e0*/  BSSY.RECONVERGENT B0, `(.L_x_20588) ;  /* 0x0000016000007945 */ /* 0x000fe20003800200 */
[----:B------:R-:W3:Y:S02]  /*35f0*/  LDCU.64 UR24, c[0x0][0x3a8] ;  /* 0x00007500ff1877ac */ /* 0x000ee40008000a00 */
[----:B------:R-:W-:-:S03]  /*3600*/  ISETP.GE.U32.AND P1, PT, R22, UR8, PT ;  /* 0x0000000816007c0c */ /* 0x000fc6000bf26070 */
[----:B------:R-:W-:Y:S10]  /*3610*/  @P0 BRA `(.L_x_20589) ;  /* 0x0000000000480947 */ /* 0x000ff40003800000 */
[----:B------:R-:W4:Y:S01]  /*3620*/  LDCU.128 UR4, c[0x0][0x380] ;  /* 0x00007000ff0477ac */ /* 0x000f220008000c00 */
[----:B--2---:R-:W-:Y:S01]  /*3630*/  IMAD.U32 R9, RZ, RZ, UR26 ;  /* 0x0000001aff097e24 */ /* 0x004fe2000f8e00ff */
        /* <DEDUP_REMOVED lines=14> */
[----:B------:R4:W-:Y:S04]  /*3720*/  STG.E desc[UR14][R2.64], R9 ;  /* 0x0000000902007986 */ /* 0x0009e8000c10190e */
[----:B------:R4:W-:Y:S02]  /*3730*/  STG.E desc[UR14][R14.64], R12 ;  /* 0x0000000c0e007986 */ /* 0x0009e4000c10190e */
.L_x_20589:
[----:B0--3--:R-:W-:Y:S05]  /*3740*/  BSYNC.RECONVERGENT B0 ;  /* 0x0000000000007941 */ /* 0x009fea0003800200 */
.L_x_20588:
[----:B------:R-:W-:Y:S01]  /*3750*/  BSSY.RECONVERGENT B1, `(.L_x_20590) ;  /* 0x0000164000017945 */ /* 0x000fe20003800200 */
[----:B--2---:R-:W-:Y:S02]  /*3760*/  HFMA2 R4, -RZ, RZ, 0, 0 ;  /* 0x00000000ff047431 */ /* 0x004fe400000001ff */
[----:B------:R-:W-:Y:S01]  /*3770*/  IMAD.MOV.U32 R0, RZ, RZ, RZ ;  /* 0x000000ffff007224 */ /* 0x000fe200078e00ff */
[----:B-1--4-:R-:W-:Y:S01]  /*3780*/  CS2R R2, SRZ ;  /* 0x0000000000027805 */ /* 0x012fe2000001ff00 */
[----:B------:R-:W-:Y:S06]  /*3790*/  @P1 BRA `(.L_x_20591) ;  /* 0x00000014007c1947 */ /* 0x000fec0003800000 */
[----:B------:R-:W0:Y:S01]  /*37a0*/  I2F.RP R0, R11 ;  /* 0x0000000b00007306 */ /* 0x000e220000209400 */
[----:B------:R-:W1:Y:S01]  /*37b0*/  LDCU UR4, c[0x0][0x3e0] ;  /* 0x00007c00ff0477ac */ /* 0x000e620008000800 */
[----:B------:R-:W-:Y:S01]  /*37c0*/  IMAD.WIDE.U32 R2, R22, 0x4, RZ ;  /* 0x0000000416027825 */ /* 0x000fe200078e00ff */
[----:B------:R-:W-:Y:S01]  /*37d0*/  IADD3 R13, PT, PT, R8, 0x100, RZ ;  /* 0x00000100080d7810 */ /* 0x000fe20007ffe0ff */
[----:B------:R-:W2:Y:S02]  /*37e0*/  LDCU UR6, c[0x0][0x3fc] ;  /* 0x00007f80ff0677ac */ /* 0x000ea40008000800 */
[----:B------:R-:W-:Y:S01]  /*37f0*/  IMAD.U32 R15, RZ, RZ, UR9 ;  /* 0x00000009ff0f7e24 */ /* 0x000fe2000f8e00ff */
[----:B------:R-:W-:Y:S01]  /*3800*/  LEA R13, R6, R13, 0x18 ;  /* 0x0000000d060d7211 */ /* 0x000fe200078ec0ff */
[----:B------:R-:W-:Y:S01]  /*3810*/  IMAD.MOV.U32 R8, RZ, RZ, RZ ;  /* 0x000000ffff087224 */ /* 0x000fe200078e00ff */
[----:B------:R-:W3:Y:S01]  /*3820*/  LDCU.64 UR12, c[0x0][0x3b8] ;  /* 0x00007700ff0c77ac */ /* 0x000ee20008000a00 */
[----:B------:R-:W-:Y:S01]  /*3830*/  IMAD.WIDE R2, R15, 0x4, R2 ;  /* 0x000000040f027825 */ /* 0x000fe200078e0202 */
[----:B------:R-:W-:Y:S01]  /*3840*/  LEA R24, R10, R13, 0x5 ;  /* 0x0000000d0a187211 */ /* 0x000fe200078e28ff */
[----:B------:R-:W-:-:S02]  /*3850*/  UIADD3 UR5, UPT, UPT, UR23, 0x7, URZ ;  /* 0x0000000717057890 */ /* 0x000fc4000fffe0ff */
[----:B------:R-:W-:Y:S01]  /*3860*/  IMAD R12, R10, 0x8, R5 ;  /* 0x000000080a0c7824 */ /* 0x000fe200078e0205 */
[----:B0-----:R-:W0:Y:S01]  /*3870*/  MUFU.RCP R0, R0 ;  /* 0x0000000000007308 */ /* 0x001e220000001000 */
[----:B------:R-:W-:Y:S01]  /*3880*/  IMAD.MOV.U32 R4, RZ, RZ, RZ ;  /* 0x000000ffff047224 */ /* 0x000fe200078e00ff */
[----:B------:R-:W-:Y:S01]  /*3890*/  USHF.R.U32.HI UR5, URZ, 0x3, UR5 ;  /* 0x00000003ff057899 */ /* 0x000fe20008011605 */
[----:B------:R-:W-:Y:S01]  /*38a0*/  IADD3 R24, PT, PT, R24, 0x10, RZ ;  /* 0x0000001018187810 */ /* 0x000fe20007ffe0ff */
[----:B-1----:R-:W-:Y:S01]  /*38b0*/  UIMAD UR4, UR16, UR4, URZ ;  /* 0x00000004100472a4 */ /* 0x002fe2000f8e02ff */
[----:B------:R-:W-:Y:S01]  /*38c0*/  IADD3 R10, PT, PT, R12, 0x3, RZ ;  /* 0x000000030c0a7810 */ /* 0x000fe20007ffe0ff */
[----:B--2---:R-:W-:Y:S02]  /*38d0*/  IMAD.U32 R23, RZ, RZ, UR6 ;  /* 0x00000006ff177e24 */ /* 0x004fe4000f8e00ff */
[----:B------:R-:W-:Y:S02]  /*38e0*/  USHF.R.S32.HI UR6, URZ, 0x1f, UR4 ;  /* 0x0000001fff067899 */ /* 0x000fe40008011404 */
[----:B------:R-:W-:Y:S01]  /*38f0*/  IMAD.U32 R20, RZ, RZ, UR4 ;  /* 0x00000004ff147e24 */ /* 0x000fe2000f8e00ff */
[----:B---3--:R-:W-:-:S02]  /*3900*/  IADD3 R6, P0, PT, R2, UR12, RZ ;  /* 0x0000000c02067c10 */ /* 0x008fc4000ff1e0ff */
[----:B------:R-:W-:Y:S01]  /*3910*/  IADD3 R23, PT, PT, -R23, UR17, RZ ;  /* 0x0000001117177c10 */ /* 0x000fe2000fffe1ff */
[----:B------:R-:W-:Y:S01]  /*3920*/  IMAD.U32 R21, RZ, RZ, UR6 ;  /* 0x00000006ff157e24 */ /* 0x000fe2000f8e00ff */
[----:B------:R-:W-:Y:S01]  /*3930*/  IADD3.X R5, PT, PT, R3, UR13, RZ, P0, !PT ;  /* 0x0000000d03057c10 */ /* 0x000fe200087fe4ff */
[----:B0-----:R-:W-:Y:S01]  /*3940*/  VIADD R9, R0, 0xffffffe ;  /* 0x0ffffffe00097836 */ /* 0x001fe20000000000 */
[----:B------:R-:W-:-:S05]  /*3950*/  CS2R R2, SRZ ;  /* 0x0000000000027805 */ /* 0x000fca000001ff00 */
[----:B------:R-:W0:Y:S02]  /*3960*/  F2I.FTZ.U32.TRUNC.NTZ R9, R9 ;  /* 0x0000000900097305 */ /* 0x000e24000021f000 */
[----:B0-----:R-:W-:-:S04]  /*3970*/  IMAD.MOV R0, RZ, RZ, -R9 ;  /* 0x000000ffff007224 */ /* 0x001fc800078e0a09 */
[----:B------:R-:W-:Y:S01]  /*3980*/  IMAD R13, R0, R11, RZ ;  /* 0x0000000b000d7224 */ /* 0x000fe200078e02ff */
[----:B------:R-:W-:-:S03]  /*3990*/  MOV R0, RZ ;  /* 0x000000ff00007202 */ /* 0x000fc60000000f00 */
[----:B------:R-:W-:-:S04]  /*39a0*/  IMAD.HI.U32 R8, R9, R13, R8 ;  /* 0x0000000d09087227 */ /* 0x000fc800078e0008 */
[C---:B------:R-:W-:Y:S02]  /*39b0*/  VIADD R9, R22.reuse, 0x1 ;  /* 0x0000000116097836 */ /* 0x040fe40000000000 */
[----:B------:R-:W-:-:S07]  /*39c0*/  VIADD R22, R22, -UR5 ;  /* 0x8000000516167c36 */ /* 0x000fce0008000000 */
.L_x_20602:
        /* <DEDUP_REMOVED lines=15> */
[----:B------:R-:W-:Y:S01]  /*3ac0*/  ISETP.NE.AND P1, PT, R12, RZ, PT ;  /* 0x000000ff0c00720c */ /* 0x000fe20003f25270 */
[----:B0-----:R-:W-:Y:S01]  /*3ad0*/  VIADD R13, R18, 0xffffffe ;  /* 0x0ffffffe120d7836 */ /* 0x001fe20000000000 */
[----:B------:R-:W-:Y:S02]  /*3ae0*/  ISETP.GE.U32.AND P0, PT, R16, R11, PT ;  /* 0x0000000b1000720c */ /* 0x000fe40003f06070 */
        /* <DEDUP_REMOVED lines=28> */
[----:B------:R-:W-:-:S03]  /*3cb0*/  IMAD.MOV.U32 R27, RZ, RZ, R5 ;  /* 0x000000ffff1b7224 */ /* 0x000fc600078e0005 */
[----:B------:R-:W1:Y:S04]  /*3cc0*/  LDS.128 R16, [R24] ;  /* 0x0000000018107984 */ /* 0x000e680000000c00 */
[----:B------:R0:W2:Y:S02]  /*3cd0*/  LDG.E.CONSTANT R29, desc[UR14][R26.64] ;  /* 0x0000000e1a1d7981 */ /* 0x0000a4000c1e9900 */
[----:B0-----:R-:W-:Y:S02]  /*3ce0*/  F2FP.BF16.F32.PACK_AB R27, R13, R12 ;  /* 0x0000000c0d1b723e */ /* 0x001fe400000010ff */
[----:B------:R-:W-:Y:S02]  /*3cf0*/  F2FP.BF16.F32.PACK_AB R14, R15, R14 ;  /* 0x0000000e0f0e723e */ /* 0x000fe400000010ff */
[----:B-1----:R-:W-:-:S02]  /*3d00*/  F2FP.BF16.F32.PACK_AB R16, R17, R16 ;  /* 0x000000101110723e */ /* 0x002fc400000010ff */
        /* <DEDUP_REMOVED lines=43> */
.L_x_20595:
[----:B------:R-:W-:Y:S05]  /*3fc0*/  BSYNC.RECONVERGENT B2 ;  /* 0x0000000000027941 */ /* 0x000fea0003800200 */
.L_x_20594:
        /* <DEDUP_REMOVED lines=11> */
[----:B------:R-:W-:-:S04]  /*4080*/  FADD.FTZ R26, R26, R29 ;  /* 0x0000001d1a1a7221 */ /* 0x000fc80000010000 */
        /* <DEDUP_REMOVED lines=10> */
[----:B------:R-:W-:-:S02]  /*4130*/  FADD.FTZ R26, R15, R26 ;  /* 0x0000001a0f1a7221 */ /* 0x000fc40000010000 */
        /* <DEDUP_REMOVED lines=37> */
.L_x_20597:
[----:B------:R-:W-:Y:S05]  /*4390*/  BSYNC.RECONVERGENT B2 ;  /* 0x0000000000027941 */ /* 0x000fea0003800200 */
.L_x_20596:
[----:B-----5:R-:W-:Y:S02]  /*43a0*/  HMUL2.BF16_V2 R26, R27, R26 ;  /* 0x0000001a1b1a7232 */ /* 0x020fe40000200000 */
[----:B------:R-:W-:Y:S02]  /*43b0*/  HFMA2.BF16_V2 R19, R14, R19, -RZ ;  /* 0x000000130e137231 */ /* 0x000fe400003000ff */
[----:B------:R-:W-:Y:S02]  /*43c0*/  HMUL2.BF16_V2 R17, R16, R17 ;  /* 0x0000001110117232 */ /* 0x000fe40000200000 */
[----:B------:R-:W-:Y:S01]  /*43d0*/  HFMA2.BF16_V2 R15, R18, R15, -RZ ;  /* 0x0000000f120f7231 */ /* 0x000fe200003000ff */
[C---:B------:R-:W-:Y:S01]  /*43e0*/  PRMT R28, R26.reuse, 0x7632, R28 ;  /* 0x000076321a1c7816 */ /* 0x040fe2000000001c */
[----:B------:R-:W-:-:S03]  /*43f0*/  IMAD.U32 R26, R26, 0x10000, RZ ;  /* 0x000100001a1a7824 */ /* 0x000fc600078e00ff */
[----:B------:R-:W-:Y:S02]  /*4400*/  SHF.L.U32 R29, R28, 0x10, RZ ;  /* 0x000000101c1d7819 */ /* 0x000fe400000006ff */
[C---:B------:R-:W-:Y:S01]  /*4410*/  PRMT R28, R19.reuse, 0x7632, R28 ;  /* 0x00007632131c7816 */ /* 0x040fe2000000001c */
[----:B------:R-:W-:Y:S02]  /*4420*/  IMAD.U32 R19, R19, 0x10000, RZ ;  /* 0x0001000013137824 */ /* 0x000fe400078e00ff */
[----:B------:R-:W-:Y:S01]  /*4430*/  FADD.FTZ R26, R26, R29 ;  /* 0x0000001d1a1a7221 */ /* 0x000fe20000010000 */
[----:B------:R-:W-:-:S05]  /*4440*/  SHF.L.U32 R28, R28, 0x10, RZ ;  /* 0x000000101c1c7819 */ /* 0x000fca00000006ff */
[----:B------:R-:W-:-:S04]  /*4450*/  FADD.FTZ R19, R19, R28 ;  /* 0x0000001c13137221 */ /* 0x000fc80000010000 */
[--C-:B------:R-:W-:Y:S01]  /*4460*/  FADD.FTZ R26, R26, R19.reuse ;  /* 0x000000131a1a7221 */ /* 0x100fe20000010000 */
[C---:B------:R-:W-:Y:S01]  /*4470*/  PRMT R19, R17.reuse, 0x7632, R19 ;  /* 0x0000763211137816 */ /* 0x040fe20000000013 */
[----:B------:R-:W-:-:S03]  /*4480*/  IMAD.U32 R17, R17, 0x10000, RZ ;  /* 0x0001000011117824 */ /* 0x000fc600078e00ff */
[----:B------:R-:W-:Y:S02]  /*4490*/  SHF.L.U32 R28, R19, 0x10, RZ ;  /* 0x00000010131c7819 */ /* 0x000fe400000006ff */
[----:B------:R2:W5:Y:S03]  /*44a0*/  LDG.E.CONSTANT R19, desc[UR14][R12.64+0x404] ;  /* 0x0004040e0c137981 */ /* 0x000566000c1e9900 */
[----:B------:R-:W-:-:S04]  /*44b0*/  FADD.FTZ R17, R17, R28 ;  /* 0x0000001c11117221 */ /* 0x000fc80000010000 */
[--C-:B------:R-:W-:Y:S01]  /*44c0*/  FADD.FTZ R26, R26, R17.reuse ;  /* 0x000000111a1a7221 */ /* 0x100fe20000010000 */
[C---:B------:R-:W-:Y:S01]  /*44d0*/  PRMT R17, R15.reuse, 0x7632, R17 ;  /* 0x000076320f117816 */ /* 0x040fe20000000011 */
[----:B------:R-:W-:-:S03]  /*44e0*/  IMAD.U32 R15, R15, 0x10000, RZ ;  /* 0x000100000f0f7824 */ /* 0x000fc600078e00ff */
[----:B------:R-:W-:Y:S02]  /*44f0*/  SHF.L.U32 R28, R17, 0x10, RZ ;  /* 0x00000010111c7819 */ /* 0x000fe400000006ff */
[----:B------:R2:W5:Y:S03]  /*4500*/  LDG.E.CONSTANT R17, desc[UR14][R12.64+0x408] ;  /* 0x0004080e0c117981 */ /* 0x000566000c1e9900 */
[----:B------:R-:W-:-:S04]  /*4510*/  FADD.FTZ R15, R15, R28 ;  /* 0x0000001c0f0f7221 */ /* 0x000fc80000010000 */
        /* <DEDUP_REMOVED lines=36> */
.L_x_20599:
[----:B------:R-:W-:Y:S05]  /*4760*/  BSYNC.RECONVERGENT B2 ;  /* 0x0000000000027941 */ /* 0x000fea0003800200 */
.L_x_20598:
[----:B-----5:R-:W-:Y:S02]  /*4770*/  HMUL2.BF16_V2 R26, R27, R26 ;  /* 0x0000001a1b1a7232 */ /* 0x020fe40000200000 */
[----:B------:R-:W-:Y:S02]  /*4780*/  HFMA2.BF16_V2 R19, R14, R19, -RZ ;  /* 0x000000130e137231 */ /* 0x000fe400003000ff */
[----:B------:R-:W-:Y:S02]  /*4790*/  HMUL2.BF16_V2 R17, R16, R17 ;  /* 0x0000001110117232 */ /* 0x000fe40000200000 */
[----:B------:R-:W-:Y:S01]  /*47a0*/  HFMA2.BF16_V2 R15, R18, R15, -RZ ;  /* 0x0000000f120f7231 */ /* 0x000fe200003000ff */
[----:B------:R-:W-:Y:S02]  /*47b0*/  ISETP.GT.U32.AND P1, PT, R7, 0xf, PT ;  /* 0x0000000f0700780c */ /* 0x000fe40003f24070 */
        /* <DEDUP_REMOVED lines=27> */
[C---:B0123--:R-:W-:Y:S01]  /*4970*/  VIADD R12, R10.reuse, 0xfffffffe ;  /* 0xfffffffe0a0c7836 */ /* 0x04ffe20000000000 */
[C---:B------:R-:W-:Y:S02]  /*4980*/  IADD3 R13, PT, PT, R10.reuse, -0x1, RZ ;  /* 0xffffffff0a0d7810 */ /* 0x040fe40007ffe0ff */
[----:B------:R-:W-:Y:S02]  /*4990*/  ISETP.GE.AND P3, PT, R10, UR23, PT ;  /* 0x000000170a007c0c */ /* 0x000fe4000bf66270 */
[----:B------:R-:W-:Y:S02]  /*49a0*/  ISETP.GE.AND P2, PT, R13, UR23, PT ;  /* 0x000000170d007c0c */ /* 0x000fe4000bf46270 */
[----:B------:R-:W-:Y:S02]  /*49b0*/  ISETP.GE.AND P1, PT, R12, UR23, PT ;  /* 0x000000170c007c0c */ /* 0x000fe4000bf26270 */
[----:B-----5:R-:W-:Y:S02]  /*49c0*/  PRMT R13, R17, 0x7632, R13 ;  /* 0x00007632110d7816 */ /* 0x020fe4000000000d */
[----:B------:R-:W-:-:S02]  /*49d0*/  PRMT R12, R26, 0x7632, R12 ;  /* 0x000076321a0c7816 */ /* 0x000fc4000000000c */
[----:B------:R-:W-:Y:S02]  /*49e0*/  SEL R28, R13, RZ, !P3 ;  /* 0x000000ff0d1c7207 */ /* 0x000fe40005800000 */
[----:B------:R-:W-:Y:S01]  /*49f0*/  SEL R13, R12, RZ, !P1 ;  /* 0x000000ff0c0d7207 */ /* 0x000fe20004800000 */
[----:B------:R-:W-:Y:S01]  /*4a00*/  VIADD R12, R10, 0x1 ;  /* 0x000000010a0c7836 */ /* 0x000fe20000000000 */
[----:B------:R-:W-:Y:S02]  /*4a10*/  ISETP.GE.AND P0, PT, R25, UR23, PT ;  /* 0x0000001719007c0c */ /* 0x000fe4000bf06270 */
[----:B------:R-:W-:Y:S02]  /*4a20*/  SEL R17, R17, RZ, !P2 ;  /* 0x000000ff11117207 */ /* 0x000fe40005000000 */
[----:B------:R-:W-:Y:S02]  /*4a30*/  SEL R26, R26, RZ, !P0 ;  /* 0x000000ff1a1a7207 */ /* 0x000fe40004000000 */
[----:B------:R-:W-:-:S02]  /*4a40*/  ISETP.GE.AND P0, PT, R12, UR23, PT ;  /* 0x000000170c007c0c */ /* 0x000fc4000bf06270 */
[----:B------:R-:W-:Y:S02]  /*4a50*/  IADD3 R12, PT, PT, R10, 0x2, RZ ;  /* 0x000000020a0c7810 */ /* 0x000fe40007ffe0ff */
[----:B------:R-:W-:Y:S01]  /*4a60*/  PRMT R26, R26, 0x5410, R13 ;  /* 0x000054101a1a7816 */ /* 0x000fe2000000000d */
[----:B------:R-:W-:Y:S01]  /*4a70*/  VIADD R13, R10, 0x3 ;  /* 0x000000030a0d7836 */ /* 0x000fe20000000000 */
[----:B------:R-:W-:Y:S02]  /*4a80*/  ISETP.GE.AND P1, PT, R12, UR23, PT ;  /* 0x000000170c007c0c */ /* 0x000fe4000bf26270 */
[----:B------:R-:W-:Y:S02]  /*4a90*/  PRMT R12, R15, 0x7632, R12 ;  /* 0x000076320f0c7816 */ /* 0x000fe4000000000c */
        /* <DEDUP_REMOVED lines=11> */
.L_x_20601:
[----:B------:R-:W-:Y:S05]  /*4b50*/  BSYNC.RECONVERGENT B2 ;  /* 0x0000000000027941 */ /* 0x000fea0003800200 */
.L_x_20600:
        /* <DEDUP_REMOVED lines=25> */
.L_x_20593:
[----:B------:R-:W-:Y:S05]  /*4cf0*/  BSYNC.RECONVERGENT B0 ;  /* 0x0000000000007941 */ /* 0x000fea0003800200 */
.L_x_20592:
[C---:B012---:R-:W-:Y:S01]  /*4d00*/  VIADD R12, R9.reuse, 0x3 ;  /* 0x00000003090c7836 */ /* 0x047fe20000000000 */
        /* <DEDUP_REMOVED lines=8> */
.L_x_20591:
[----:B------:R-:W-:Y:S05]  /*4d90*/  BSYNC.RECONVERGENT B1 ;  /* 0x0000000000017941 */ /* 0x000fea0003800200 */
.L_x_20590:
[----:B------:R-:W0:Y:S01]  /*4da0*/  S2R R5, SR_TID.X ;  /* 0x0000000000057919 */ /* 0x000e220000002100 */
[----:B------:R-:W1:Y:S01]  /*4db0*/  S2UR UR5, SR_CgaCtaId ;  /* 0x00000000000579c3 */ /* 0x000e620000008800 */
[----:B------:R-:W-:Y:S01]  /*4dc0*/  UMOV UR4, 0x400 ;  /* 0x0000040000047882 */ /* 0x000fe20000000000 */
[----:B------:R-:W-:Y:S01]  /*4dd0*/  IMAD.MOV.U32 R11, RZ, RZ, R0 ;  /* 0x000000ffff0b7224 */ /* 0x000fe200078e0000 */
[----:B------:R-:W-:-:S05]  /*4de0*/  UIADD3 UR4, UPT, UPT, UR4, 0x100, URZ ;  /* 0x0000010004047890 */ /* 0x000fca000fffe0ff */
[----:B------:R-:W-:Y:S06]  /*4df0*/  BAR.SYNC.DEFER_BLOCKING 0x0 ;  /* 0x0000000000007b1d */ /* 0x000fec0000010000 */
[----:B------:R-:W-:Y:S01]  /*4e00*/  BSSY.RECONVERGENT B0, `(.L_x_20603) ;  /* 0x0000014000007945 */ /* 0x000fe20003800200 */
[----:B-1----:R-:W-:Y:S01]  /*4e10*/  ULEA UR4, UR5, UR4, 0x18 ;  /* 0x0000000405047291 */ /* 0x002fe2000f8ec0ff */
[----:B0-----:R-:W-:Y:S02]  /*4e20*/  LOP3.LUT R8, R5, 0x3c0, RZ, 0xc0, !PT ;  /* 0x000003c005087812 */ /* 0x001fe400078ec0ff */
[----:B------:R-:W-:-:S02]  /*4e30*/  SHF.R.U32.HI R6, RZ, 0x5, R5 ;  /* 0x00000005ff067819 */ /* 0x000fc40000011605 */
[----:B------:R-:W-:Y:S02]  /*4e40*/  ISETP.NE.AND P2, PT, R8, 0x40, PT ;  /* 0x000000400800780c */ /* 0x000fe40003f45270 */
[C---:B------:R-:W-:Y:S01]  /*4e50*/  LOP3.LUT R9, R5.reuse, 0x3e0, RZ, 0xc0, !PT ;  /* 0x000003e005097812 */ /* 0x040fe200078ec0ff */
[----:B------:R-:W-:Y:S01]  /*4e60*/  IMAD R0, R6, 0x70, R7 ;  /* 0x0000007006007824 */ /* 0x000fe200078e0207 */
[----:B------:R-:W-:Y:S02]  /*4e70*/  ISETP.GT.U32.AND P3, PT, R5, 0x3f, PT ;  /* 0x0000003f0500780c */ /* 0x000fe40003f64070 */
[----:B------:R-:W-:Y:S01]  /*4e80*/  ISETP.NE.AND P1, PT, R9, 0x20, PT ;  /* 0x000000200900780c */ /* 0x000fe20003f25270 */
[----:B------:R-:W-:Y:S01]  /*4e90*/  IMAD.MOV.U32 R9, RZ, RZ, R3 ;  /* 0x000000ffff097224 */ /* 0x000fe200078e0003 */
[----:B------:R-:W-:Y:S02]  /*4ea0*/  LEA R0, R0, UR4, 0x2 ;  /* 0x0000000400007c11 */ /* 0x000fe4000f8e10ff */
[----:B------:R-:W-:-:S02]  /*4eb0*/  ISETP.GT.U32.AND P0, PT, R5, 0x1f, PT ;  /* 0x0000001f0500780c */ /* 0x000fc40003f04070 */
[----:B------:R-:W-:Y:S02]  /*4ec0*/  MOV R8, R2 ;  /* 0x0000000200087202 */ /* 0x000fe40000000f00 */
[----:B------:R-:W-:Y:S01]  /*4ed0*/  MOV R6, R4 ;  /* 0x0000000400067202 */ /* 0x000fe20000000f00 */
[----:B------:R-:W-:Y:S08]  /*4ee0*/  @P2 BRA `(.L_x_20604) ;  /* 0x0000000000142947 */ /* 0x000ff00003800000 */
[----:B------:R-:W-:Y:S01]  /*4ef0*/  ISETP.GT.U32.AND P2, PT, R7, 0xf, PT ;  /* 0x0000000f0700780c */ /* 0x000fe20003f44070 */
[----:B------:R0:W-:Y:S04]  /*4f00*/  STS [R0+-0x380], R11 ;  /* 0xfffc800b00007388 */ /* 0x0001e80000000800 */
[----:B------:R0:W-:Y:S04]  /*4f10*/  STS [R0+-0x300], R8 ;  /* 0xfffd000800007388 */ /* 0x0001e80000000800 */
[----:B------:R0:W-:Y:S04]  /*4f20*/  STS [R0+-0x280], R9 ;  /* 0xfffd800900007388 */ /* 0x0001e80000000800 */
[----:B------:R0:W-:Y:S02]  /*4f30*/  @!P2 STS [R0+-0x200], R6 ;  /* 0xfffe00060000a388 */ /* 0x0001e40000000800 */
.L_x_20604:
[----:B------:R-:W-:Y:S05]  /*4f40*/  BSYNC.RECONVERGENT B0 ;  /* 0x0000000000007941 */ /* 0x000fea0003800200 */
.L_x_20603:
        /* <DEDUP_REMOVED lines=12> */
.L_x_20606:
[----:B------:R-:W-:Y:S05]  /*5010*/  BSYNC.RECONVERGENT B0 ;  /* 0x0000000000007941 */ /* 0x000fea0003800200 */
.L_x_20605:
        /* <DEDUP_REMOVED lines=8> */
.L_x_20608:
[----:B------:R-:W-:Y:S05]  /*50a0*/  BSYNC.RECONVERGENT B0 ;  /* 0x0000000000007941 */ /* 0x000fea0003800200 */
.L_x_20607:
        /* <DEDUP_REMOVED lines=12> */
.L_x_20610:
[----:B------:R-:W-:Y:S05]  /*5170*/  BSYNC.RECONVERGENT B0 ;  /* 0x0000000000007941 */ /* 0x000fea0003800200 */
.L_x_20609:
[----:B------:R-:W-:Y:S06]  /*5180*/  BAR.SYNC.DEFER_BLOCKING 0x0 ;  /* 0x0000000000007b1d */ /* 0x000fec0000010000 */
[----:B------:R-:W-:Y:S05]  /*5190*/  @P0 EXIT ;  /* 0x000000000000094d */ /* 0x000fea0003800000 */
[----:B------:R-:W-:Y:S01]  /*51a0*/  UIMAD UR4, UR18, UR22, UR20 ;  /* 0x00000016120472a4 */ /* 0x000fe2000f8e0214 */
[----:B------:R-:W-:Y:S01]  /*51b0*/  F2FP.BF16.F32.PACK_AB R4, RZ, R9 ;  /* 0x00000009ff04723e */ /* 0x000fe200000010ff */
[----:B------:R-:W2:Y:S01]  /*51c0*/  LDCU.64 UR6, c[0x0][0x390] ;  /* 0x00007200ff0677ac */ /* 0x000ea20008000a00 */
[----:B------:R-:W-:Y:S02]  /*51d0*/  UIMAD UR5, UR19, 0x70, URZ ;  /* 0x00000070130578a4 */ /* 0x000fe4000f8e02ff */
[----:B------:R-:W-:-:S04]  /*51e0*/  UIMAD UR4, UR4, UR21, URZ ;  /* 0x00000015040472a4 */ /* 0x000fc8000f8e02ff */
[----:B------:R-:W-:Y:S01]  /*51f0*/  UIMAD UR4, UR4, 0x70, URZ ;  /* 0x00000070040478a4 */ /* 0x000fe2000f8e02ff */
[----:B01----:R-:W-:-:S05]  /*5200*/  IMAD.U32 R0, RZ, RZ, UR5 ;  /* 0x00000005ff007e24 */ /* 0x003fca000f8e00ff */
[----:B------:R-:W-:Y:S02]  /*5210*/  IADD3 R3, P0, P1, R7, UR4, R0 ;  /* 0x0000000407037c10 */ /* 0x000fe4000f91e000 */
[----:B------:R-:W-:Y:S02]  /*5220*/  F2FP.BF16.F32.PACK_AB R0, R8, R11 ;  /* 0x0000000b0800723e */ /* 0x000fe400000010ff */
[----:B------:R-:W-:Y:S02]  /*5230*/  IADD3.X R10, PT, PT, RZ, RZ, RZ, P0, P1 ;  /* 0x000000ffff0a7210 */ /* 0x000fe400007e24ff */
[C---:B--2---:R-:W-:Y:S02]  /*5240*/  LEA R2, P0, R3.reuse, UR6, 0x1 ;  /* 0x0000000603027c11 */ /* 0x044fe4000f8008ff */
[----:B------:R-:W-:Y:S02]  /*5250*/  PRMT R5, R0, 0x7632, R5 ;  /* 0x0000763200057816 */ /* 0x000fe40000000005 */
[----:B------:R-:W-:-:S02]  /*5260*/  LEA.HI.X R3, R3, UR7, R10, 0x1, P0 ;  /* 0x0000000703037c11 */ /* 0x000fc400080f0c0a */
[----:B------:R-:W-:-:S03]  /*5270*/  ISETP.GT.U32.AND P0, PT, R7, 0xf, PT ;  /* 0x0000000f0700780c */ /* 0x000fc60003f04070 */
[----:B------:R0:W-:Y:S04]  /*5280*/  STG.E.U16 desc[UR14][R2.64], R0 ;  /* 0x0000000002007986 */ /* 0x0001e8000c10150e */
[----:B------:R0:W-:Y:S04]  /*5290*/  STG.E.U16 desc[UR14][R2.64+0x40], R5 ;  /* 0x0000400502007986 */ /* 0x0001e8000c10150e */
[----:B------:R0:W-:Y:S02]  /*52a0*/  STG.E.U16 desc[UR14][R2.64+0x80], R4 ;  /* 0x0000800402007986 */ /* 0x0001e4000c10150e */
[----:B------:R-:W-:Y:S05]  /*52b0*/  @P0 EXIT ;  /* 0x000000000000094d */ /* 0x000fea0003800000 */
[----:B0-----:R-:W-:-:S05]  /*52c0*/  F2FP.BF16.F32.PACK_AB R0, RZ, R6 ;  /* 0x00000006ff00723e */ /* 0x001fca00000010ff */
[----:B------:R-:W-:Y:S01]  /*52d0*/  STG.E.U16 desc[UR14][R2.64+0xc0], R0 ;  /* 0x0000c00002007986 */ /* 0x000fe2000c10150e */
[----:B------:R-:W-:Y:S05]  /*52e0*/  EXIT ;  /* 0x000000000000794d */ /* 0x000fea0003800000 */
.L_x_20565:
[----:B------:R-:W-:Y:S01]  /*52f0*/  HFMA2 R14, -RZ, RZ, 0, 1.1920928955078125e-07 ;  /* 0x00000002ff0e7431 */ /* 0x000fe200000001ff */
[----:B------:R-:W-:Y:S01]  /*5300*/  BSSY B2, `(.L_x_20611) ;  /* 0x0000006000027945 */ /* 0x000fe20003800000 */
[----:B------:R-:W-:Y:S01]  /*5310*/  IMAD.MOV.U32 R15, RZ, RZ, 0x1f ;  /* 0x0000001fff0f7424 */ /* 0x000fe200078e00ff */
[----:B------:R-:W-:-:S07]  /*5320*/  MOV R16, 0xffffffff ;  /* 0xffffffff00107802 */ /* 0x000fce0000000f00 */
[----:B------:R-:W-:Y:S05]  /*5330*/  WARPSYNC.COLLECTIVE R16, `(.L_x_20612) ;  /* 0x0000000010087348 */ /* 0x000fea0003c00000 */
[----:B------:R0:W1:Y:S02]  /*5340*/  SHFL.BFLY P2, R23, R17, R14, R15 ;  /* 0x0c00000e11177389 */ /* 0x000064000004000f */
[----:B01----:R-:W-:Y:S05]  /*5350*/  ENDCOLLECTIVE ;  /* 0x000000000000791b */ /* 0x003fea0003800000 */
.L_x_20612:
[----:B------:R-:W-:Y:S05]  /*5360*/  BSYNC B2 ;  /* 0x0000000000027941 */ /* 0x000fea0003800000 */
.L_x_20611:
[----:B------:R-:W-:Y:S02]  /*5370*/  IMAD.MOV.U32 R14, RZ, RZ, R23 ;  /* 0x000000ffff0e7224 */ /* 0x000fe400078e0017 */
[----:B------:R-:W-:Y:S02]  /*5380*/  HFMA2 R15, -RZ, RZ, 0, 1.847743988037109375e-06 ;  /* 0x0000001fff0f7431 */ /* 0x000fe400000001ff */
[----:B------:R-:W-:Y:S02]  /*5390*/  IMAD.MOV.U32 R16, RZ, RZ, -0x1 ;  /* 0xffffffffff107424 */ /* 0x000fe400078e00ff */
[----:B------:R-:W-:Y:S01]  /*53a0*/  FADD.FTZ R22, R17, R14 ;  /* 0x0000000e11167221 */ /* 0x000fe20000010000 */
[----:B------:R-:W-:-:S04]  /*53b0*/  IMAD.MOV.U32 R14, RZ, RZ, 0x1 ;  /* 0x00000001ff0e7424 */ /* 0x000fc800078e00ff */
[----:B------:R-:W-:-:S07]  /*53c0*/  MOV R17, R22 ;  /* 0x0000001600117202 */ /* 0x000fce0000000f00 */
[----:B------:R-:W-:Y:S05]  /*53d0*/  WARPSYNC.COLLECTIVE R16, `(.L_x_20613) ;  /* 0x0000000010087348 */ /* 0x000fea0003c00000 */
[----:B------:R0:W1:Y:S02]  /*53e0*/  SHFL.BFLY P2, R23, R17, R14, R15 ;  /* 0x0c00000e11177389 */ /* 0x000064000004000f */
[----:B01----:R-:W-:Y:S05]  /*53f0*/  ENDCOLLECTIVE ;  /* 0x000000000000791b */ /* 0x003fea0003800000 */
.L_x_20613:
[----:B------:R-:W-:Y:S05]  /*5400*/  BRA `(.L_x_20614) ;  /* 0xffffffc4005c7947 */ /* 0x000fea000383ffff */
.L_x_20567:
        /* <DEDUP_REMOVED lines=8> */
.L_x_20616:
[----:B------:R-:W-:Y:S05]  /*5490*/  BSYNC B0 ;  /* 0x0000000000007941 */ /* 0x000fea0003800000 */
.L_x_20615:
        /* <DEDUP_REMOVED lines=9> */
.L_x_20617:
[----:B------:R-:W-:Y:S02]  /*5530*/  IMAD.MOV.U32 R14, RZ, RZ, 0x4 ;  /* 0x00000004ff0e7424 */ /* 0x000fe400078e00ff */
[----:B------:R-:W-:-:S05]  /*5540*/  IMAD.MOV.U32 R4, RZ, RZ, R23 ;  /* 0x000000ffff047224 */ /* 0x000fca00078e0017 */
[----:B------:R-:W-:-:S04]  /*5550*/  FMNMX.FTZ R4, R9, R4, !PT ;  /* 0x0000000409047209 */ /* 0x000fc80007810000 */
[----:B------:R-:W-:-:S07]  /*5560*/  MOV R17, R4 ;  /* 0x0000000400117202 */ /* 0x000fce0000000f00 */
[----:B------:R-:W-:Y:S05]  /*5570*/  WARPSYNC.COLLECTIVE R16, `(.L_x_20618) ;  /* 0x0000000010087348 */ /* 0x000fea0003c00000 */
[----:B------:R0:W1:Y:S02]  /*5580*/  SHFL.BFLY P2, R23, R17, R14, R15 ;  /* 0x0c00000e11177389 */ /* 0x000064000004000f */
[----:B01----:R-:W-:Y:S05]  /*5590*/  ENDCOLLECTIVE ;  /* 0x000000000000791b */ /* 0x003fea0003800000 */
.L_x_20618:
[----:B------:R-:W-:Y:S01]  /*55a0*/  MOV R13, R23 ;  /* 0x00000017000d7202 */ /* 0x000fe20000000f00 */
[----:B------:R-:W-:Y:S06]  /*55b0*/  BRA `(.L_x_20619) ;  /* 0xffffffc4008c7947 */ /* 0x000fec000383ffff */
.L_x_20620:
        /* <DEDUP_REMOVED lines=12> */
.L_x_27623:


//--------------------- .text._ZN4vllm32paged_attention_v2_reduce_kernelI13__nv_bfloat16Li96ELi128ELi512EEEvPT_PKfS5_PKS2_PKii --------------------------
	.section	.text._ZN4vllm32paged_attention_v2_reduce_kernelI13__nv_bfloat16Li96ELi128ELi512EEEvPT_PKfS5_PKS2_PKii,"ax",@progbits
	.align	128
        .global         _ZN4vllm32paged_attention_v2_reduce_kernelI13__nv_bfloat16Li96ELi128ELi512EEEvPT_PKfS5_PKS2_PKii
        .type           _ZN4vllm32paged_attention_v2_reduce_kernelI13__nv_bfloat16Li96ELi128ELi512EEEvPT_PKfS5_PKS2_PKii,@function
        .size           _ZN4vllm32paged_attention_v2_reduce_kernelI13__nv_bfloat16Li96ELi128ELi512EEEvPT_PKfS5_PKS2_PKii,(.L_x_27624 - _ZN4vllm32paged_attention_v2_reduce_kernelI13__nv_bfloat16Li96ELi128ELi512EEEvPT_PKfS5_PKS2_PKii)
        .other          _ZN4vllm32paged_attention_v2_reduce_kernelI13__nv_bfloat16Li96ELi128ELi512EEEvPT_PKfS5_PKS2_PKii,@"STO_CUDA_ENTRY STV_DEFAULT"
_ZN4vllm32paged_attention_v2_reduce_kernelI13__nv_bfloat16Li96ELi128ELi512EEEvPT_PKfS5_PKS2_PKii:
.text._ZN4vllm32paged_attention_v2_reduce_kernelI13__nv_bfloat16Li96ELi128ELi512EEEvPT_PKfS5_PKS2_PKii:
        /* <DEDUP_REMOVED lines=72> */
.L_x_20624:
        /* <DEDUP_REMOVED lines=10> */
.L_x_20623:
[----:B------:R-:W-:Y:S05]  /*0520*/  BSYNC.RECONVERGENT B0 ;  /* 0x0000000000007941 */ /* 0x000fea0003800200 */
.L_x_20622:
        /* <DEDUP_REMOVED lines=8> */
.L_x_20625:
        /* <DEDUP_REMOVED lines=48> */
.L_x_20621:
        /* <DEDUP_REMOVED lines=60> */
.L_x_20630:
        /* <DEDUP_REMOVED lines=11> */
.L_x_20629:
[----:B------:R-:W-:Y:S05]  /*0d20*/  BSYNC.RECONVERGENT B1 ;  /* 0x0000000000017941 */ /* 0x000fea0003800200 */
.L_x_20628:
        /* <DEDUP_REMOVED lines=9> */
.L_x_20631:
        /* <DEDUP_REMOVED lines=37> */
.L_x_20627:
[----:B------:R-:W-:Y:S05]  /*1010*/  BSYNC.RECONVERGENT B0 ;  /* 0x0000000000007941 */ /* 0x000fea0003800200 */
.L_x_20626:
        /* <DEDUP_REMOVED lines=78> */
.L_x_20636:
        /* <DEDUP_REMOVED lines=17> */
.L_x_20635:
[----:B------:R-:W-:Y:S05]  /*1610*/  BSYNC.RECONVERGENT B1 ;  /* 0x0000000000017941 */ /* 0x000fea0003800200 */
.L_x_20634:
[----:B------:R-:W-:Y:S05]  /*1620*/  @!P0 BRA `(.L_x_20633) ;  /* 0x0000000400208947 */ /* 0x000fea0003800000 */
[----:B------:R-:W-:Y:S01]  /*1630*/  UIADD3 UR4, UPT, UPT, UR5, 0x20, URZ ;  /* 0x0000002005047890 */ /* 0x000fe2000fffe0ff */
[C---:B------:R-:W-:Y:S01]  /*1640*/  LEA R18, R16.reuse, R17, 0x1 ;  /* 0x0000001110127211 */ /* 0x040fe200078e08ff */
[----:B0-----:R-:W-:Y:S02]  /*1650*/  IMAD R20, R16, 0x3, R17 ;  /* 0x0000000310147824 */ /* 0x001fe400078e0211 */
[----:B------:R-:W-:Y:S01]  /*1660*/  ULEA UR4, UR12, UR4, 0x18 ;  /* 0x000000040c047291 */ /* 0x000fe2000f8ec0ff */
[----:B------:R-:W-:-:S05]  /*1670*/  IMAD.IADD R21, R17, 0x1, R16 ;  /* 0x0000000111157824 */ /* 0x000fca00078e0210 */
[----:B------:R-:W-:-:S07]  /*1680*/  LEA R23, R17, UR4, 0x2 ;  /* 0x0000000411177c11 */ /* 0x000fce000f8e10ff */
.L_x_20637:
        /* <DEDUP_REMOVED lines=66> */
.L_x_20633:
[----:B------:R-:W-:Y:S05]  /*1ab0*/  BSYNC.RECONVERGENT B0 ;  /* 0x0000000000007941 */ /* 0x000fea0003800200 */
.L_x_20632:
        /* <DEDUP_REMOVED lines=51> */
.L_x_20640:
        /* <DEDUP_REMOVED lines=74> */
.L_x_20639:
        /* <DEDUP_REMOVED lines=48> */
.L_x_20641:
        /* <DEDUP_REMOVED lines=28> */
.L_x_20642:
        /* <DEDUP_REMOVED lines=13> */
.L_x_20638:
        /* <DEDUP_REMOVED lines=9> */
.L_x_20643:
        /* <DEDUP_REMOVED lines=13> */
.L_x_27624:


//--------------------- .text._ZN4vllm25paged_attention_v2_kernelI13__nv_bfloat16S1_Li96ELi8ELi128ELNS_18Fp8KVCacheDataTypeE0ELb1ELi512EEEvPfS3_PT_PKS4_PKT0_SA_ifPKiSC_iPKfiiiSE_SE_iiiii --------------------------
	.section	.text._ZN4vllm25paged_attention_v2_kernelI13__nv_bfloat16S1_Li96ELi8ELi128ELNS_18Fp8KVCacheDataTypeE0ELb1ELi512EEEvPfS3_PT_PKS4_PKT0_SA_ifPKiSC_iPKfiiiSE_SE_iiiii,"ax",@progbits
	.align	128
        .global         _ZN4vllm25paged_attention_v2_kernelI13__nv_bfloat16S1_Li96ELi8ELi128ELNS_18Fp8KVCacheDataTypeE0ELb1ELi512EEEvPfS3_PT_PKS4_PKT0_SA_ifPKiSC_iPKfiiiSE_SE_iiiii
        .type           _ZN4vllm25paged_attention_v2_kernelI13__nv_bfloat16S1_Li96ELi8ELi128ELNS_18Fp8KVCacheDataTypeE0ELb1ELi512EEEvPfS3_PT_PKS4_PKT0_SA_ifPKiSC_iPKfiiiSE_SE_iiiii,@function
        .size           _ZN4vllm25paged_attention_v2_kernelI13__nv_bfloat16S1_Li96ELi8ELi128ELNS_18Fp8KVCacheDataTypeE0ELb1ELi512EEEvPfS3_PT_PKS4_PKT0_SA_ifPKiSC_iPKfiiiSE_SE_iiiii,(.L_x_27625 - _ZN4vllm25paged_attention_v2_kernelI13__nv_bfloat16S1_Li96ELi8ELi128ELNS_18Fp8KVCacheDataTypeE0ELb1ELi512EEEvPfS3_PT_PKS4_PKT0_SA_ifPKiSC_iPKfiiiSE_SE_iiiii)
        .other          _ZN4vllm25paged_attention_v2_kernelI13__nv_bfloat16S1_Li96ELi8ELi128ELNS_18Fp8KVCacheDataTypeE0ELb1ELi512EEEvPfS3_PT_PKS4_PKT0_SA_ifPKiSC_iPKfiiiSE_SE_iiiii,@"STO_CUDA_ENTRY STV_DEFAULT"
_ZN4vllm25paged_attention_v2_kernelI13__nv_bfloat16S1_Li96ELi8ELi128ELNS_18Fp8KVCacheDataTypeE0ELb1ELi512EEEvPfS3_PT_PKS4_PKT0_SA_ifPKiSC_iPKfiiiSE_SE_iiiii:
.text._ZN4vllm25paged_attention_v2_kernelI13__nv_bfloat16S1_Li96ELi8ELi128ELNS_18Fp8KVCacheDataTypeE0ELb1ELi512EEEvPfS3_PT_PKS4_PKT0_SA_ifPKiSC_iPKfiiiSE_SE_iiiii:
        /* <DEDUP_REMOVED lines=22> */
[----:B------:R-:W2:Y:S01]  /*0160*/  S2R R12, SR_CgaCtaId ;  /* 0x00000000000c7919 */ /* 0x000ea20000008800 */
[----:B------:R-:W2:Y:S02]  /*0170*/  LDCU UR29, c[0x0][0x408] ;  /* 0x00008100ff1d77ac */ /* 0x000ea40008000800 */
[----:B------:R-:W-:Y:S01]  /*0180*/  IABS R2, R0 ;  /* 0x0000000000027213 */ /* 0x000fe20000000000 */
[----:B-1----:R-:W-:Y:S01]  /*0190*/  IMAD.U32 R3, RZ, RZ, UR20 ;  /* 0x00000014ff037e24 */ /* 0x002fe2000f8e00ff */
[----:B---3--:R-:W-:-:S02]  /*01a0*/  UIMAD UR4, UR18, UR4, URZ ;  /* 0x00000004120472a4 */ /* 0x008fc4000f8e02ff */
[----:B------:R-:W-:Y:S01]  /*01b0*/  R2UR UR9, R2 ;  /* 0x00000000020972ca */ /* 0x000fe200000e0000 */
[----:B----4-:R-:W-:Y:S02]  /*01c0*/  UISETP.NE.U32.AND UP0, UPT, UR10, URZ, UPT ;  /* 0x000000ff0a00728c */ /* 0x010fe4000bf05070 */
[----:B------:R-:W-:Y:S01]  /*01d0*/  USHF.R.S32.HI UR5, URZ, 0x1f, UR4 ;  /* 0x0000001fff057899 */ /* 0x000fe20008011404 */
[----:B0-----:R-:W-:Y:S01]  /*01e0*/  ISETP.GT.U32.AND P0, PT, R5, 0x2f, PT ;  /* 0x0000002f0500780c */ /* 0x001fe20003f04070 */
[----:B------:R-:W-:Y:S01]  /*01f0*/  UISETP.NE.AND.EX UP0, UPT, UR11, URZ, UPT, UP0 ;  /* 0x000000ff0b00728c */ /* 0x000fe2000bf05300 */
[----:B------:R-:W0:Y:S01]  /*0200*/  LDCU UR13, c[0x0][0x3c8] ;  /* 0x00007900ff0d77ac */ /* 0x000e220008000800 */
[----:B------:R-:W1:Y:S06]  /*0210*/  LDCU UR16, c[0x0][0x3f8] ;  /* 0x00007f00ff1077ac */ /* 0x000e6c0008000800 */
[----:B------:R-:W3:Y:S01]  /*0220*/  I2F.RP R4, UR9 ;  /* 0x0000000900047d06 */ /* 0x000ee20008209400 */
[----:B------:R-:W4:Y:S03]  /*0230*/  LDCU UR30, c[0x0][0x3dc] ;  /* 0x00007b80ff1e77ac */ /* 0x000f260008000800 */
[----:B------:R-:W0:Y:S01]  /*0240*/  @!P0 LDC.64 R6, c[0x0][0x398] ;  /* 0x0000e600ff068b82 */ /* 0x000e220000000a00 */
[----:B------:R-:W-:Y:S01]  /*0250*/  @!P0 IMAD R3, R3, 0x60, RZ ;  /* 0x0000006003038824 */ /* 0x000fe200078e02ff */
[----:B------:R-:W0:Y:S01]  /*0260*/  LDCU UR31, c[0x0][0x3b4] ;  /* 0x00007680ff1f77ac */ /* 0x000e220008000800 */
[----:B------:R-:W-:Y:S01]  /*0270*/  @!P0 IMAD.SHL.U32 R0, R5, 0x2, RZ ;  /* 0x0000000205008824 */ /* 0x000fe200078e00ff */
[----:B------:R-:W0:Y:S04]  /*0280*/  LDCU.64 UR26, c[0x0][0x3a0] ;  /* 0x00007400ff1a77ac */ /* 0x000e280008000a00 */
[----:B------:R-:W-:-:S04]  /*0290*/  @!P0 IADD3 R0, P1, P2, R0, UR4, R3 ;  /* 0x0000000400008c10 */ /* 0x000fc8000fa3e003 */
[----:B------:R-:W-:Y:S01]  /*02a0*/  @!P0 IADD3.X R2, PT, PT, RZ, UR5, RZ, P1, P2 ;  /* 0x00000005ff028c10 */ /* 0x000fe20008fe44ff */
[----:B---3--:R-:W3:Y:S01]  /*02b0*/  MUFU.RCP R4, R4 ;  /* 0x0000000400047308 */ /* 0x008ee20000001000 */
[----:B------:R-:W1:Y:S01]  /*02c0*/  @UP0 LDCU.64 UR4, c[0x0][0x3d0] ;  /* 0x00007a00ff0407ac */ /* 0x000e620008000a00 */
[----:B0-----:R-:W-:-:S04]  /*02d0*/  @!P0 LEA R6, P1, R0, R6, 0x1 ;  /* 0x0000000600068211 */ /* 0x001fc800078208ff */
[----:B------:R-:W-:-:S05]  /*02e0*/  @!P0 LEA.HI.X R7, R0, R7, R2, 0x1, P1 ;  /* 0x0000000700078211 */ /* 0x000fca00008f0c02 */
[----:B------:R-:W4:Y:S01]  /*02f0*/  @!P0 LDG.E.CONSTANT R6, desc[UR14][R6.64] ;  /* 0x0000000e06068981 */ /* 0x000f22000c1e9900 */
[----:B---3--:R-:W-:Y:S01]  /*0300*/  IADD3 R8, PT, PT, R4, 0xffffffe, RZ ;  /* 0x0ffffffe04087810 */ /* 0x008fe20007ffe0ff */
[----:B------:R-:W0:Y:S01]  /*0310*/  LDCU UR23, c[0x0][0x370] ;  /* 0x00006e00ff1777ac */ /* 0x000e220008000800 */
[----:B------:R-:W-:Y:S01]  /*0320*/  PLOP3.LUT P1, PT, PT, PT, UP0, 0x80, 0x8 ;  /* 0x000000000008781c */ /* 0x000fe20003f2f008 */
[----:B------:R-:W-:Y:S01]  /*0330*/  HFMA2 R0, -RZ, RZ, 0, 0 ;  /* 0x00000000ff007431 */ /* 0x000fe200000001ff */
[----:B-1----:R-:W-:Y:S02]  /*0340*/  @UP0 UIMAD.WIDE.U32 UR4, UR20, 0x4, UR4 ;  /* 0x00000004140408a5 */ /* 0x002fe4000f8e0004 */
[----:B------:R-:W1:Y:S04]  /*0350*/  F2I.FTZ.U32.TRUNC.NTZ R8, R8 ;  /* 0x0000000800087305 */ /* 0x000e68000021f000 */
[----:B------:R-:W-:-:S02]  /*0360*/  IMAD.U32 R3, RZ, RZ, UR5 ;  /* 0x00000005ff037e24 */ /* 0x000fc4000f8e00ff */
[----:B------:R-:W-:Y:S01]  /*0370*/  IMAD.U32 R2, RZ, RZ, UR4 ;  /* 0x00000004ff027e24 */ /* 0x000fe2000f8e00ff */
[----:B-1----:R-:W-:Y:S02]  /*0380*/  R2UR UR5, R8 ;  /* 0x00000000080572ca */ /* 0x002fe400000e0000 */
[----:B0-----:R-:W-:Y:S01]  /*0390*/  IABS R4, UR23 ;  /* 0x0000001700047c13 */ /* 0x001fe20008000000 */
[----:B------:R-:W-:Y:S01]  /*03a0*/  UMOV UR4, URZ ;  /* 0x000000ff00047c82 */ /* 0x000fe20008000000 */
[----:B------:R0:W5:Y:S01]  /*03b0*/  @P1 LDG.E.CONSTANT R0, desc[UR14][R2.64] ;  /* 0x0000000e02001981 */ /* 0x000162000c1e9900 */
[----:B------:R-:W-:Y:S01]  /*03c0*/  UIADD3 UR10, UPT, UPT, UR21, -0x1, URZ ;  /* 0xffffffff150a7890 */ /* 0x000fe2000fffe0ff */
[----:B------:R-:W-:Y:S01]  /*03d0*/  R2UR UR8, R4 ;  /* 0x00000000040872ca */ /* 0x000fe200000e0000 */
[----:B------:R-:W-:Y:S01]  /*03e0*/  BSSY B0, `(.L_x_20644) ;  /* 0x000014f000007945 */ /* 0x000fe20003800000 */
[----:B------:R-:W-:-:S03]  /*03f0*/  MOV R13, UR19 ;  /* 0x00000013000d7c02 */ /* 0x000fc60008000f00 */
[----:B------:R-:W-:Y:S01]  /*0400*/  IMAD.U32 R11, RZ, RZ, UR10 ;  /* 0x0000000aff0b7e24 */ /* 0x000fe2000f8e00ff */
[----:B------:R-:W-:Y:S02]  /*0410*/  ULOP3.LUT UR10, UR10, UR28, URZ, 0x3c, !UPT ;  /* 0x0000001c0a0a7292 */ /* 0x000fe4000f8e3cff */
[----:B------:R-:W-:Y:S01]  /*0420*/  UIADD3 UR7, UPT, UPT, URZ, -UR5, URZ ;  /* 0x80000005ff077290 */ /* 0x000fe2000fffe0ff */
[----:B0-----:R-:W-:Y:S01]  /*0430*/  IMAD.U32 R2, RZ, RZ, UR28 ;  /* 0x0000001cff027e24 */ /* 0x001fe2000f8e00ff */
[----:B------:R-:W-:Y:S02]  /*0440*/  UISETP.GE.AND UP2, UPT, UR10, URZ, UPT ;  /* 0x000000ff0a00728c */ /* 0x000fe4000bf46270 */
[----:B------:R-:W-:Y:S02]  /*0450*/  UIMAD UR7, UR7, UR9, URZ ;  /* 0x00000009070772a4 */ /* 0x000fe4000f8e02ff */
[----:B------:R-:W-:Y:S02]  /*0460*/  IABS R2, R2 ;  /* 0x0000000200027213 */ /* 0x000fe40000000000 */
[----:B------:R-:W-:-:S02]  /*0470*/  UIMAD.WIDE.U32 UR4, UR5, UR7, UR4 ;  /* 0x00000007050472a5 */ /* 0x000fc4000f8e0004 */
[----:B------:R-:W0:Y:S02]  /*0480*/  I2F.RP R4, R2 ;  /* 0x0000000200047306 */ /* 0x000e240000209400 */
[----:B------:R-:W-:-:S04]  /*0490*/  UIMAD.WIDE.U32 UR4, UR5, UR8, URZ ;  /* 0x00000008050472a5 */ /* 0x000fc8000f8e00ff */
[----:B------:R-:W-:-:S04]  /*04a0*/  UIADD3 UR4, UPT, UPT, URZ, -UR5, URZ ;  /* 0x80000005ff047290 */ /* 0x000fc8000fffe0ff */
[----:B------:R-:W-:-:S04]  /*04b0*/  UIMAD UR4, UR9, UR4, UR8 ;  /* 0x00000004090472a4 */ /* 0x000fc8000f8e0208 */
[----:B------:R-:W-:Y:S01]  /*04c0*/  UISETP.GT.U32.AND UP1, UPT, UR9, UR4, UPT ;  /* 0x000000040900728c */ /* 0x000fe2000bf24070 */
[----:B0-----:R-:W0:Y:S10]  /*04d0*/  MUFU.RCP R4, R4 ;  /* 0x0000000400047308 */ /* 0x001e340000001000 */
[----:B------:R-:W-:-:S02]  /*04e0*/  @!UP1 UIADD3 UR4, UPT, UPT, UR4, -UR9, URZ ;  /* 0x8000000904049290 */ /* 0x000fc4000fffe0ff */
[----:B------:R-:W-:Y:S02]  /*04f0*/  @!UP1 UIADD3 UR5, UPT, UPT, UR5, 0x1, URZ ;  /* 0x0000000105059890 */ /* 0x000fe4000fffe0ff */
[----:B------:R-:W-:Y:S02]  /*0500*/  UISETP.GE.U32.AND UP0, UPT, UR4, UR9, UPT ;  /* 0x000000090400728c */ /* 0x000fe4000bf06070 */
[----:B------:R-:W-:Y:S01]  /*0510*/  ULOP3.LUT UR4, UR23, UR6, URZ, 0x3c, !UPT ;  /* 0x0000000617047292 */ /* 0x000fe2000f8e3cff */
[----:B0-----:R-:W-:-:S03]  /*0520*/  IADD3 R8, PT, PT, R4, 0xffffffe, RZ ;  /* 0x0ffffffe04087810 */ /* 0x001fc60007ffe0ff */
[----:B------:R-:W-:Y:S01]  /*0530*/  UISETP.GE.AND UP1, UPT, UR4, URZ, UPT ;  /* 0x000000ff0400728c */ /* 0x000fe2000bf26270 */
[----:B------:R0:W1:Y:S04]  /*0540*/  F2I.FTZ.U32.TRUNC.NTZ R9, R8 ;  /* 0x0000000800097305 */ /* 0x000068000021f000 */
[----:B------:R-:W-:Y:S02]  /*0550*/  @UP0 UIADD3 UR5, UPT, UPT, UR5, 0x1, URZ ;  /* 0x0000000105050890 */ /* 0x000fe4000fffe0ff */
[----:B------:R-:W-:Y:S01]  /*0560*/  UISETP.NE.AND UP0, UPT, UR6, URZ, UPT ;  /* 0x000000ff0600728c */ /* 0x000fe2000bf05270 */
[----:B0-----:R-:W-:-:S04]  /*0570*/  IMAD.MOV.U32 R8, RZ, RZ, RZ ;  /* 0x000000ffff087224 */ /* 0x001fc800078e00ff */
[----:B------:R-:W-:Y:S02]  /*0580*/  UMOV UR17, UR5 ;  /* 0x0000000500117c82 */ /* 0x000fe40008000000 */
[----:B------:R-:W-:Y:S01]  /*0590*/  @!UP1 UIADD3 UR17, UPT, UPT, URZ, -UR17, URZ ;  /* 0x80000011ff119290 */ /* 0x000fe2000fffe0ff */
[----:B------:R-:W-:Y:S01]  /*05a0*/  R2UR UR4, R8 ;  /* 0x00000000080472ca */ /* 0x000fe200000e0000 */
[C---:B-1----:R-:W-:Y:S01]  /*05b0*/  IMAD R7, R9.reuse, R2, RZ ;  /* 0x0000000209077224 */ /* 0x042fe200078e02ff */
[----:B------:R-:W-:Y:S01]  /*05c0*/  R2UR UR5, R9 ;  /* 0x00000000090572ca */ /* 0x000fe200000e0000 */
[----:B------:R-:W-:Y:S02]  /*05d0*/  @!UP0 ULOP3.LUT UR17, URZ, UR6, URZ, 0x33, !UPT ;  /* 0x00000006ff118292 */ /* 0x000fe4000f8e33ff */
[----:B--2---:R-:W-:Y:S01]  /*05e0*/  UISETP.GE.AND UP0, UPT, UR29, URZ, UPT ;  /* 0x000000ff1d00728c */ /* 0x004fe2000bf06270 */
[----:B------:R-:W-:Y:S01]  /*05f0*/  IADD3 R7, PT, PT, RZ, -R7, RZ ;  /* 0x80000007ff077210 */ /* 0x000fe20007ffe0ff */
[----:B------:R-:W-:-:S02]  /*0600*/  UISETP.NE.AND UP1, UPT, UR28, URZ, UPT ;  /* 0x000000ff1c00728c */ /* 0x000fc4000bf25270 */
[----:B------:R-:W-:-:S05]  /*0610*/  IMAD.U32 R10, RZ, RZ, UR17 ;  /* 0x00000011ff0a7e24 */ /* 0x000fca000f8e00ff */
[-C--:B------:R-:W-:Y:S01]  /*0620*/  IABS R3, R10.reuse ;  /* 0x0000000a00037213 */ /* 0x080fe20000000000 */
[----:B------:R-:W-:Y:S01]  /*0630*/  IMAD.HI.U32 R7, R9, R7, UR4 ;  /* 0x0000000409077e27 */ /* 0x000fe2000f8e0007 */
[----:B------:R-:W-:Y:S02]  /*0640*/  IABS R10, R10 ;  /* 0x0000000a000a7213 */ /* 0x000fe40000000000 */
[----:B------:R-:W-:Y:S02]  /*0650*/  R2UR UR25, R3 ;  /* 0x00000000031972ca */ /* 0x000fe400000e0000 */
[----:B------:R-:W-:Y:S02]  /*0660*/  R2UR UR32, R7 ;  /* 0x00000000072072ca */ /* 0x000fe400000e0000 */
[----:B------:R-:W-:-:S09]  /*0670*/  IABS R7, UR20 ;  /* 0x0000001400077c13 */ /* 0x000fd20008000000 */
[----:B------:R-:W0:Y:S08]  /*0680*/  I2F.RP R3, UR25 ;  /* 0x0000001900037d06 */ /* 0x000e300008209400 */
[----:B0-----:R-:W0:Y:S02]  /*0690*/  MUFU.RCP R3, R3 ;  /* 0x0000000300037308 */ /* 0x001e240000001000 */
[----:B0-----:R-:W-:Y:S01]  /*06a0*/  VIADD R4, R3, 0xffffffe ;  /* 0x0ffffffe03047836 */ /* 0x001fe20000000000 */
[----:B------:R-:W-:-:S02]  /*06b0*/  IABS R3, R11 ;  /* 0x0000000b00037213 */ /* 0x000fc40000000000 */
[----:B------:R-:W-:Y:S02]  /*06c0*/  SHF.R.U32.HI R11, RZ, 0x2, R5 ;  /* 0x00000002ff0b7819 */ /* 0x000fe40000011605 */
[----:B------:R-:W-:Y:S01]  /*06d0*/  R2UR UR4, R3 ;  /* 0x00000000030472ca */ /* 0x000fe200000e0000 */
[----:B------:R-:W0:-:S12]  /*06e0*/  F2I.FTZ.U32.TRUNC.NTZ R4, R4 ;  /* 0x0000000400047305 */ /* 0x000e18000021f000 */
[----:B------:R-:W-:Y:S02]  /*06f0*/  UIMAD.WIDE.U32 UR8, UR32, UR4, URZ ;  /* 0x00000004200872a5 */ /* 0x000fe4000f8e00ff */
[----:B------:R-:W-:Y:S01]  /*0700*/  ULEA UR8, UR19, 0x40, 0x6 ;  /* 0x0000004013087891 */ /* 0x000fe2000f8e30ff */
[----:B0-----:R-:W-:Y:S02]  /*0710*/  R2UR UR5, R4 ;  /* 0x00000000040572ca */ /* 0x001fe400000e0000 */
[----:B------:R-:W-:Y:S02]  /*0720*/  IADD3 R4, PT, PT, RZ, -R10, RZ ;  /* 0x8000000aff047210 */ /* 0x000fe40007ffe0ff */
[----:B------:R-:W-:Y:S01]  /*0730*/  UMOV UR11, UR9 ;  /* 0x00000009000b7c82 */ /* 0x000fe20008000000 */
[----:B------:R-:W-:Y:S01]  /*0740*/  R2UR UR9, R7 ;  /* 0x00000000070972ca */ /* 0x000fe200000e0000 */
[----:B------:R-:W-:Y:S01]  /*0750*/  IMAD R3, RZ, RZ, -UR11 ;  /* 0x8000000bff037e24 */ /* 0x000fe2000f8e02ff */
[----:B------:R-:W-:-:S02]  /*0760*/  R2UR UR12, R4 ;  /* 0x00000000040c72ca */ /* 0x000fc400000e0000 */
[----:B------:R-:W-:Y:S01]  /*0770*/  MOV R7, 0x400 ;  /* 0x0000040000077802 */ /* 0x000fe20000000f00 */
[----:B------:R-:W-:Y:S01]  /*0780*/  IMAD R3, R2, R3, UR4 ;  /* 0x0000000402037e24 */ /* 0x000fe2000f8e0203 */
[----:B------:R-:W-:Y:S01]  /*0790*/  UMOV UR4, URZ ;  /* 0x000000ff00047c82 */ /* 0x000fe20008000000 */
[----:B------:R-:W-:Y:S01]  /*07a0*/  SHF.R.U32.HI R10, RZ, 0x5, R5 ;  /* 0x00000005ff0a7819 */ /* 0x000fe20000011605 */
[----:B------:R-:W-:Y:S01]  /*07b0*/  UIADD3 UR7, UPT, UPT, URZ, -UR5, URZ ;  /* 0x80000005ff077290 */ /* 0x000fe2000fffe0ff */
[----:B------:R-:W-:Y:S02]  /*07c0*/  LEA R4, R12, R7, 0x18 ;  /* 0x000000070c047211 */ /* 0x000fe400078ec0ff */
[----:B------:R-:W-:Y:S01]  /*07d0*/  ISETP.GT.U32.AND P1, PT, R2, R3, PT ;  /* 0x000000030200720c */ /* 0x000fe20003f24070 */
[----:B------:R-:W-:Y:S01]  /*07e0*/  UIMAD UR7, UR7, UR25, URZ ;  /* 0x00000019070772a4 */ /* 0x000fe2000f8e02ff */
[----:B------:R-:W-:-:S03]  /*07f0*/  IMAD R16, R13, 0x40, R10 ;  /* 0x000000400d107824 */ /* 0x000fc600078e020a */
[----:B------:R-:W-:Y:S02]  /*0800*/  UIMAD.WIDE.U32 UR4, UR5, UR7, UR4 ;  /* 0x00000007050472a5 */ /* 0x000fe4000f8e0004 */
[----:B------:R-:W-:Y:S02]  /*0810*/  UIADD3 UR7, UPT, UPT, UR21, 0x7, URZ ;  /* 0x0000000715077890 */ /* 0x000fe4000fffe0ff */
[----:B------:R-:W-:Y:S02]  /*0820*/  UIMAD.WIDE.U32 UR4, UR5, UR9, URZ ;  /* 0x00000009050472a5 */ /* 0x000fe4000f8e00ff */
[----:B------:R-:W-:Y:S02]  /*0830*/  USHF.R.U32.HI UR7, URZ, 0x3, UR7 ;  /* 0x00000003ff077899 */ /* 0x000fe40008011607 */
[----:B------:R-:W-:Y:S01]  /*0840*/  UIMAD UR4, UR5, UR12, UR9 ;  /* 0x0000000c050472a4 */ /* 0x000fe2000f8e0209 */
[----:B------:R-:W-:Y:S01]  /*0850*/  VOTEU.ANY UP3, P1 ;  /* 0x0000000000ff7886 */ /* 0x000fe20000860100 */
[----:B------:R-:W-:-:S02]  /*0860*/  PLOP3.LUT P1, PT, PT, PT, UP3, 0x80, 0x8 ;  /* 0x000000000008781c */ /* 0x000fc40003f2f038 */
[----:B------:R-:W-:Y:S02]  /*0870*/  UISETP.GT.U32.AND UP5, UPT, UR25, UR4, UPT ;  /* 0x000000041900728c */ /* 0x000fe4000bfa4070 */
[----:B------:R-:W-:Y:S02]  /*0880*/  UISETP.LT.U32.AND UP6, UPT, UR7, UR8, UPT ;  /* 0x000000080700728c */ /* 0x000fe4000bfc1070 */
[----:B------:R-:W-:Y:S02]  /*0890*/  UIMAD UR9, UR18, UR13, URZ ;  /* 0x0000000d120972a4 */ /* 0x000fe4000f8e02ff */
[----:B------:R-:W-:Y:S02]  /*08a0*/  USEL UR8, UR7, UR8, UP6 ;  /* 0x0000000807087287 */ /* 0x000fe4000b000000 */
[----:B------:R-:W-:Y:S02]  /*08b0*/  @!UP3 UIADD3 UR11, UPT, UPT, UR11, 0x1, URZ ;  /* 0x000000010b0bb890 */ /* 0x000fe4000fffe0ff */
[----:B------:R-:W-:-:S02]  /*08c0*/  @UP0 UIMAD UR12, UR23, UR16, UR20 ;  /* 0x00000010170c02a4 */ /* 0x000fc4000f8e0214 */
[----:B------:R-:W-:Y:S01]  /*08d0*/  @!UP5 UIADD3 UR4, UPT, UPT, UR4, -UR25, URZ ;  /* 0x800000190404d290 */ /* 0x000fe2000fffe0ff */
[----:B------:R-:W-:Y:S01]  /*08e0*/  @!P1 IMAD.IADD R3, R3, 0x1, -R2 ;  /* 0x0000000103039824 */ /* 0x000fe200078e0a02 */
[----:B------:R-:W-:Y:S02]  /*08f0*/  @!UP5 UIADD3 UR5, UPT, UPT, UR5, 0x1, URZ ;  /* 0x000000010505d890 */ /* 0x000fe4000fffe0ff */
[----:B------:R-:W-:Y:S02]  /*0900*/  UISETP.GE.U32.AND UP4, UPT, UR4, UR25, UPT ;  /* 0x000000190400728c */ /* 0x000fe4000bf86070 */
[----:B------:R-:W-:Y:S01]  /*0910*/  ISETP.GE.U32.AND P1, PT, R3, R2, PT ;  /* 0x000000020300720c */ /* 0x000fe20003f26070 */
[----:B------:R-:W-:Y:S01]  /*0920*/  ULOP3.LUT UR4, UR20, UR17, URZ, 0x3c, !UPT ;  /* 0x0000001114047292 */ /* 0x000fe2000f8e3cff */
[----:B------:R-:W-:Y:S01]  /*0930*/  LOP3.LUT R3, R5, 0x3, RZ, 0xc0, !PT ;  /* 0x0000000305037812 */ /* 0x000fe200078ec0ff */
[----:B------:R-:W-:Y:S01]  /*0940*/  @UP0 UIMAD UR12, UR12, UR29, 0x1 ;  /* 0x000000010c0c04a4 */ /* 0x000fe2000f8e021d */
[----:B------:R-:W-:Y:S01]  /*0950*/  IMAD.MOV.U32 R5, RZ, RZ, -0x800001 ;  /* 0xff7fffffff057424 */ /* 0x000fe200078e00ff */
[----:B------:R-:W-:-:S02]  /*0960*/  UISETP.GE.AND UP5, UPT, UR4, URZ, UPT ;  /* 0x000000ff0400728c */ /* 0x000fc4000bfa6270 */
[----:B------:R-:W-:Y:S02]  /*0970*/  IMAD R4, R3, 0x30, R4 ;  /* 0x0000003003047824 */ /* 0x000fe400078e0204 */
        /* <DEDUP_REMOVED lines=14> */
[----:B----4-:R0:W-:Y:S01]  /*0a60*/  @!P0 STS [R9], R6 ;  /* 0x0000000609008388 */ /* 0x0101e20000000800 */
[----:B------:R-:W-:Y:S01]  /*0a70*/  BAR.SYNC.DEFER_BLOCKING 0x0 ;  /* 0x0000000000007b1d */ /* 0x000fe20000010000 */
[----:B------:R-:W-:Y:S02]  /*0a80*/  ISETP.GE.U32.AND P0, PT, R16, UR8, PT ;  /* 0x0000000810007c0c */ /* 0x000fe4000bf06070 */
[----:B0-----:R-:W-:-:S11]  /*0a90*/  MOV R6, R2 ;  /* 0x0000000200067202 */ /* 0x001fd60000000f00 */
[----:B------:R-:W-:Y:S05]  /*0aa0*/  @P0 BRA `(.L_x_20645) ;  /* 0x0000000c00880947 */ /* 0x000fea0003800000 */
[----:B------:R-:W-:Y:S01]  /*0ab0*/  IMAD.WIDE.U32 R8, R16, 0x4, RZ ;  /* 0x0000000410087825 */ /* 0x000fe200078e00ff */
[----:B------:R-:W0:Y:S01]  /*0ac0*/  LDCU UR4, c[0x0][0x3e0] ;  /* 0x00007c00ff0477ac */ /* 0x000e220008000800 */
[----:B------:R-:W-:Y:S02]  /*0ad0*/  IADD3 R7, PT, PT, R7, 0xe0, RZ ;  /* 0x000000e007077810 */ /* 0x000fe40007ffe0ff */
[----:B------:R-:W-:Y:S01]  /*0ae0*/  IMAD.U32 R5, RZ, RZ, UR9 ;  /* 0x00000009ff057e24 */ /* 0x000fe2000f8e00ff */
[----:B------:R-:W1:Y:S01]  /*0af0*/  LDCU.64 UR6, c[0x0][0x3b8] ;  /* 0x00007700ff0677ac */ /* 0x000e620008000a00 */
[----:B------:R-:W-:Y:S02]  /*0b00*/  IMAD.SHL.U32 R2, R11, 0x4, RZ ;  /* 0x000000040b027824 */ /* 0x000fe400078e00ff */
[----:B------:R-:W-:Y:S01]  /*0b10*/  IMAD.WIDE R8, R5, 0x4, R8 ;  /* 0x0000000405087825 */ /* 0x000fe200078e0208 */
[----:B------:R-:W2:Y:S02]  /*0b20*/  LDCU UR5, c[0x0][0x3fc] ;  /* 0x00007f80ff0577ac */ /* 0x000ea40008000800 */
[----:B------:R-:W-:-:S02]  /*0b30*/  LOP3.LUT R5, R2, 0x1c, RZ, 0xc0, !PT ;  /* 0x0000001c02057812 */ /* 0x000fc400078ec0ff */
[----:B------:R-:W-:-:S03]  /*0b40*/  LEA R2, R12, R7, 0x18 ;  /* 0x000000070c027211 */ /* 0x000fc600078ec0ff */
[C---:B------:R-:W-:Y:S01]  /*0b50*/  IMAD R5, R10.reuse, 0x20, R5 ;  /* 0x000000200a057824 */ /* 0x040fe200078e0205 */
[----:B------:R-:W-:Y:S01]  /*0b60*/  LEA R10, R10, UR24, 0x3 ;  /* 0x000000180a0a7c11 */ /* 0x000fe2000f8e18ff */
[----:B0-----:R-:W-:Y:S02]  /*0b70*/  UIMAD UR4, UR13, UR4, URZ ;  /* 0x000000040d0472a4 */ /* 0x001fe4000f8e02ff */
[----:B------:R-:W-:Y:S01]  /*0b80*/  IMAD.IADD R7, R5, 0x1, R2 ;  /* 0x0000000105077824 */ /* 0x000fe200078e0202 */
[C---:B------:R-:W-:Y:S01]  /*0b90*/  SHF.L.U32 R2, R11.reuse, 0x3, RZ ;  /* 0x000000030b027819 */ /* 0x040fe200000006ff */
[----:B------:R-:W-:Y:S01]  /*0ba0*/  IMAD.MOV.U32 R5, RZ, RZ, -0x800001 ;  /* 0xff7fffffff057424 */ /* 0x000fe200078e00ff */
[----:B-1----:R-:W-:Y:S02]  /*0bb0*/  IADD3 R12, P0, PT, R8, UR6, RZ ;  /* 0x00000006080c7c10 */ /* 0x002fe4000ff1e0ff */
[----:B------:R-:W-:Y:S02]  /*0bc0*/  LOP3.LUT R11, R11, 0x7, RZ, 0xc0, !PT ;  /* 0x000000070b0b7812 */ /* 0x000fe400078ec0ff */
[----:B------:R-:W-:Y:S01]  /*0bd0*/  LOP3.LUT R2, R2, 0x38, RZ, 0xc0, !PT ;  /* 0x0000003802027812 */ /* 0x000fe200078ec0ff */
[----:B--2---:R-:W-:Y:S01]  /*0be0*/  IMAD.U32 R20, RZ, RZ, UR5 ;  /* 0x00000005ff147e24 */ /* 0x004fe2000f8e00ff */
[----:B------:R-:W-:Y:S01]  /*0bf0*/  IADD3.X R13, PT, PT, R9, UR7, RZ, P0, !PT ;  /* 0x00000007090d7c10 */ /* 0x000fe200087fe4ff */
[----:B------:R-:W-:Y:S01]  /*0c00*/  IMAD.IADD R11, R11, 0x1, R10 ;  /* 0x000000010b0b7824 */ /* 0x000fe200078e020a */
[----:B------:R-:W-:Y:S01]  /*0c10*/  IADD3 R14, P0, PT, R2, UR4, RZ ;  /* 0x00000004020e7c10 */ /* 0x000fe2000ff1e0ff */
[----:B------:R-:W-:Y:S01]  /*0c20*/  IMAD.U32 R2, RZ, RZ, UR4 ;  /* 0x00000004ff027e24 */ /* 0x000fe2000f8e00ff */
[----:B------:R-:W-:Y:S01]  /*0c30*/  IADD3 R17, PT, PT, R10, 0x1, RZ ;  /* 0x000000010a117810 */ /* 0x000fe20007ffe0ff */
[C---:B------:R-:W-:Y:S01]  /*0c40*/  VIADD R19, R11.reuse, 0x1 ;  /* 0x000000010b137836 */ /* 0x040fe20000000000 */
[----:B------:R-:W-:-:S02]  /*0c50*/  IADD3 R18, PT, PT, R11, -UR21, RZ ;  /* 0x800000150b127c10 */ /* 0x000fc4000fffe0ff */
[----:B------:R-:W-:Y:S02]  /*0c60*/  IADD3 R20, PT, PT, -R20, UR17, RZ ;  /* 0x0000001114147c10 */ /* 0x000fe4000fffe1ff */
[----:B------:R-:W-:-:S07]  /*0c70*/  LEA.HI.X.SX32 R15, R2, RZ, 0x1, P0 ;  /* 0x000000ff020f7211 */ /* 0x000fce00000f0eff */
.L_x_20650:
        /* <DEDUP_REMOVED lines=19> */
[----:B0-----:R-:W-:-:S04]  /*0db0*/  VIADD R24, R22, 0xffffffe ;  /* 0x0ffffffe16187836 */ /* 0x001fc80000000000 */
[----:B------:R-:W0:Y:S08]  /*0dc0*/  F2I.FTZ.U32.TRUNC.NTZ R9, R24 ;  /* 0x0000001800097305 */ /* 0x000e30000021f000 */
[----:B------:R-:W-:-:S04]  /*0dd0*/  @P0 VIADD R11, R11, 0x1 ;  /* 0x000000010b0b0836 */ /* 0x000fc80000000000 */
[----:B------:R-:W-:Y:S01]  /*0de0*/  @!P2 IMAD.MOV R11, RZ, RZ, -R11 ;  /* 0x000000ffff0ba224 */ /* 0x000fe200078e0a0b */
[----:B------:R-:W-:Y:S01]  /*0df0*/  @!P1 LOP3.LUT R11, RZ, R8, RZ, 0x33, !PT ;  /* 0x00000008ff0b9212 */ /* 0x000fe200078e33ff */
[----:B------:R-:W-:Y:S01]  /*0e00*/  IMAD.MOV.U32 R8, RZ, RZ, RZ ;  /* 0x000000ffff087224 */ /* 0x000fe200078e00ff */
        /* <DEDUP_REMOVED lines=25> */
.L_x_20647:
[----:B------:R-:W2:Y:S02]  /*0fa0*/  LDG.E.CONSTANT R9, desc[UR14][R12.64] ;  /* 0x0000000e0c097981 */ /* 0x000ea4000c1e9900 */
[----:B--2---:R-:W-:-:S03]  /*0fb0*/  IMAD.WIDE R8, R9, UR30, R14 ;  /* 0x0000001e09087c25 */ /* 0x004fc6000f8e020e */
[----:B------:R-:W-:-:S04]  /*0fc0*/  LEA R8, P0, R3, R8, 0x1 ;  /* 0x0000000803087211 */ /* 0x000fc800078008ff */
[----:B------:R-:W-:Y:S02]  /*0fd0*/  IADD3.X R9, PT, PT, RZ, R9, RZ, P0, !PT ;  /* 0x00000009ff097210 */ /* 0x000fe400007fe4ff */
[----:B------:R-:W-:-:S04]  /*0fe0*/  LEA R22, P0, R8, UR26, 0x1 ;  /* 0x0000001a08167c11 */ /* 0x000fc8000f8008ff */
[----:B------:R-:W-:Y:S02]  /*0ff0*/  LEA.HI.X R23, R8, UR27, R9, 0x1, P0 ;  /* 0x0000001b08177c11 */ /* 0x000fe400080f0c09 */
[----:B------:R-:W0:Y:S04]  /*1000*/  LDS.128 R8, [R4] ;  /* 0x0000000004087984 */ /* 0x000e280000000c00 */
[----:B------:R-:W2:Y:S04]  /*1010*/  LDG.E.CONSTANT R28, desc[UR14][R22.64+0x80] ;  /* 0x0000800e161c7981 */ /* 0x000ea8000c1e9900 */
[----:B------:R-:W3:Y:S01]  /*1020*/  LDG.E.CONSTANT R27, desc[UR14][R22.64] ;  /* 0x0000000e161b7981 */ /* 0x000ee2000c1e9900 */
[----:B0-----:R-:W-:Y:S01]  /*1030*/  IMAD.U32 R21, R9, 0x10000, RZ ;  /* 0x0001000009157824 */ /* 0x001fe200078e00ff */
[----:B------:R-:W-:Y:S01]  /*1040*/  SHF.L.U32 R26, R8, 0x10, RZ ;  /* 0x00000010081a7819 */ /* 0x000fe200000006ff */
[----:B--2---:R-:W-:-:S04]  /*1050*/  IMAD.U32 R24, R28, 0x10000, RZ ;  /* 0x000100001c187824 */ /* 0x004fc800078e00ff */
[----:B------:R-:W-:Y:S01]  /*1060*/  FMUL.FTZ R25, R21, R24 ;  /* 0x0000001815197220 */ /* 0x000fe20000410000 */
[----:B---3--:R-:W-:Y:S01]  /*1070*/  IMAD.U32 R21, R27, 0x10000, RZ ;  /* 0x000100001b157824 */ /* 0x008fe200078e00ff */
[----:B------:R-:W2:Y:S03]  /*1080*/  LDG.E.CONSTANT R24, desc[UR14][R22.64+0x180] ;  /* 0x0001800e16187981 */ /* 0x000ea6000c1e9900 */
[----:B------:R-:W-:Y:S02]  /*1090*/  FFMA.FTZ R26, R26, R21, R25 ;  /* 0x000000151a1a7223 */ /* 0x000fe40000010019 */
[----:B------:R-:W3:Y:S04]  /*10a0*/  LDG.E.CONSTANT R25, desc[UR14][R22.64+0x100] ;  /* 0x0001000e16197981 */ /* 0x000ee8000c1e9900 */
[----:B------:R-:W4:Y:S01]  /*10b0*/  LDG.E.CONSTANT R21, desc[UR14][R22.64+0x200] ;  /* 0x0002000e16157981 */ /* 0x000f22000c1e9900 */
[----:B------:R-:W-:-:S02]  /*10c0*/  PRMT R9, R9, 0x7632, R9 ;  /* 0x0000763209097816 */ /* 0x000fc40000000009 */
[----:B------:R-:W-:Y:S02]  /*10d0*/  PRMT R28, R28, 0x7632, R28 ;  /* 0x000076321c1c7816 */ /* 0x000fe4000000001c */
[----:B------:R-:W-:Y:S01]  /*10e0*/  PRMT R8, R8, 0x7632, R8 ;  /* 0x0000763208087816 */ /* 0x000fe20000000008 */
[----:B------:R-:W-:Y:S01]  /*10f0*/  IMAD.U32 R9, R9, 0x10000, RZ ;  /* 0x0001000009097824 */ /* 0x000fe200078e00ff */
[----:B------:R-:W-:Y:S02]  /*1100*/  SHF.L.U32 R28, R28, 0x10, RZ ;  /* 0x000000101c1c7819 */ /* 0x000fe400000006ff */
[----:B------:R-:W-:Y:S01]  /*1110*/  PRMT R27, R27, 0x7632, R27 ;  /* 0x000076321b1b7816 */ /* 0x000fe2000000001b */
[----:B------:R-:W-:Y:S02]  /*1120*/  IMAD.U32 R8, R8, 0x10000, RZ ;  /* 0x0001000008087824 */ /* 0x000fe400078e00ff */
[----:B------:R-:W-:Y:S02]  /*1130*/  FMUL.FTZ R9, R9, R28 ;  /* 0x0000001c09097220 */ /* 0x000fe40000410000 */
[----:B------:R-:W-:-:S04]  /*1140*/  IMAD.U32 R27, R27, 0x10000, RZ ;  /* 0x000100001b1b7824 */ /* 0x000fc800078e00ff */
[----:B------:R-:W-:Y:S01]  /*1150*/  FFMA.FTZ R9, R8, R27, R9 ;  /* 0x0000001b08097223 */ /* 0x000fe20000010009 */
[C---:B------:R-:W-:Y:S02]  /*1160*/  SHF.L.U32 R27, R10.reuse, 0x10, RZ ;  /* 0x000000100a1b7819 */ /* 0x040fe400000006ff */
[----:B------:R-:W-:-:S05]  /*1170*/  PRMT R10, R10, 0x7632, R10 ;  /* 0x000076320a0a7816 */ /* 0x000fca000000000a */
[----:B------:R-:W-:Y:S02]  /*1180*/  IMAD.U32 R10, R10, 0x10000, RZ ;  /* 0x000100000a0a7824 */ /* 0x000fe400078e00ff */
[C---:B---3--:R-:W-:Y:S01]  /*1190*/  IMAD.U32 R8, R25.reuse, 0x10000, RZ ;  /* 0x0001000019087824 */ /* 0x048fe200078e00ff */
[----:B------:R-:W-:-:S04]  /*11a0*/  PRMT R25, R25, 0x7632, R25 ;  /* 0x0000763219197816 */ /* 0x000fc80000000019 */
[----:B------:R-:W-:Y:S01]  /*11b0*/  SHF.L.U32 R25, R25, 0x10, RZ ;  /* 0x0000001019197819 */ /* 0x000fe200000006ff */
[----:B------:R-:W-:Y:S01]  /*11c0*/  FFMA.FTZ R26, R27, R8, R26 ;  /* 0x000000081b1a7223 */ /* 0x000fe2000001001a */
[----:B------:R-:W-:-:S03]  /*11d0*/  PRMT R8, R11, 0x7632, R8 ;  /* 0x000076320b087816 */ /* 0x000fc60000000008 */
[----:B------:R-:W-:Y:S01]  /*11e0*/  FFMA.FTZ R9, R10, R25, R9 ;  /* 0x000000190a097223 */ /* 0x000fe20000010009 */
[C---:B--2---:R-:W-:Y:S01]  /*11f0*/  PRMT R10, R24.reuse, 0x7632, R10 ;  /* 0x00007632180a7816 */ /* 0x044fe2000000000a */
[----:B------:R-:W-:Y:S01]  /*1200*/  IMAD.U32 R11, R11, 0x10000, RZ ;  /* 0x000100000b0b7824 */ /* 0x000fe200078e00ff */
[----:B------:R-:W-:Y:S01]  /*1210*/  SHF.L.U32 R24, R24, 0x10, RZ ;  /* 0x0000001018187819 */ /* 0x000fe200000006ff */
[----:B------:R-:W-:Y:S02]  /*1220*/  IMAD.U32 R8, R8, 0x10000, RZ ;  /* 0x0001000008087824 */ /* 0x000fe400078e00ff */
[----:B------:R-:W-:Y:S02]  /*1230*/  IMAD.U32 R10, R10, 0x10000, RZ ;  /* 0x000100000a0a7824 */ /* 0x000fe400078e00ff */
[----:B------:R-:W-:Y:S02]  /*1240*/  FFMA.FTZ R24, R11, R24, R26 ;  /* 0x000000180b187223 */ /* 0x000fe4000001001a */
[----:B------:R-:W-:-:S02]  /*1250*/  FFMA.FTZ R26, R8, R10, R9 ;  /* 0x0000000a081a7223 */ /* 0x000fc40000010009 */
[----:B------:R-:W0:Y:S01]  /*1260*/  LDS.128 R8, [R4+0x10] ;  /* 0x0000100004087984 */ /* 0x000e220000000c00 */
[C---:B----4-:R-:W-:Y:S02]  /*1270*/  SHF.L.U32 R27, R21.reuse, 0x10, RZ ;  /* 0x00000010151b7819 */ /* 0x050fe400000006ff */
        /* <DEDUP_REMOVED lines=8> */
[----:B------:R-:W-:-:S03]  /*1300*/  FFMA.FTZ R27, R27, R21, R26 ;  /* 0x000000151b1b7223 */ /* 0x000fc6000001001a */
[----:B------:R-:W4:Y:S04]  /*1310*/  LDG.E.CONSTANT R26, desc[UR14][R22.64+0x300] ;  /* 0x0003000e161a7981 */ /* 0x000f28000c1e9900 */
[----:B------:R-:W3:Y:S01]  /*1320*/  LDG.E.CONSTANT R21, desc[UR14][R22.64+0x400] ;  /* 0x0004000e16157981 */ /* 0x000ee2000c1e9900 */
[C---:B------:R-:W-:Y:S02]  /*1330*/  SHF.L.U32 R29, R9.reuse, 0x10, RZ ;  /* 0x00000010091d7819 */ /* 0x040fe400000006ff */
        /* <DEDUP_REMOVED lines=8> */
[----:B----4-:R-:W-:Y:S01]  /*13c0*/  IMAD.U32 R25, R26, 0x10000, RZ ;  /* 0x000100001a197824 */ /* 0x010fe200078e00ff */
[----:B------:R-:W-:Y:S02]  /*13d0*/  PRMT R10, R10, 0x7632, R10 ;  /* 0x000076320a0a7816 */ /* 0x000fe4000000000a */
[----:B------:R-:W-:Y:S01]  /*13e0*/  PRMT R26, R26, 0x7632, R26 ;  /* 0x000076321a1a7816 */ /* 0x000fe2000000001a */
[----:B------:R-:W-:Y:S01]  /*13f0*/  FFMA.FTZ R24, R9, R25, R24 ;  /* 0x0000001909187223 */ /* 0x000fe20000010018 */
[----:B------:R-:W-:-:S02]  /*1400*/  SHF.L.U32 R10, R10, 0x10, RZ ;  /* 0x000000100a0a7819 */ /* 0x000fc400000006ff */
[C---:B------:R-:W-:Y:S01]  /*1410*/  PRMT R9, R11.reuse, 0x7632, R9 ;  /* 0x000076320b097816 */ /* 0x040fe20000000009 */
[----:B------:R-:W-:Y:S01]  /*1420*/  IMAD.U32 R26, R26, 0x10000, RZ ;  /* 0x000100001a1a7824 */ /* 0x000fe200078e00ff */
[----:B---3--:R-:W-:Y:S01]  /*1430*/  PRMT R25, R8, 0x7632, R25 ;  /* 0x0000763208197816 */ /* 0x008fe20000000019 */
[----:B------:R-:W-:Y:S02]  /*1440*/  IMAD.U32 R11, R11, 0x10000, RZ ;  /* 0x000100000b0b7824 */ /* 0x000fe400078e00ff */
[----:B------:R-:W-:Y:S01]  /*1450*/  FFMA.FTZ R27, R10, R26, R27 ;  /* 0x0000001a0a1b7223 */ /* 0x000fe2000001001b */
[----:B------:R-:W-:Y:S01]  /*1460*/  SHF.L.U32 R10, R9, 0x10, RZ ;  /* 0x00000010090a7819 */ /* 0x000fe200000006ff */
[----:B------:R-:W-:Y:S02]  /*1470*/  IMAD.U32 R8, R8, 0x10000, RZ ;  /* 0x0001000008087824 */ /* 0x000fe400078e00ff */
[----:B------:R-:W-:Y:S02]  /*1480*/  IMAD.U32 R25, R25, 0x10000, RZ ;  /* 0x0001000019197824 */ /* 0x000fe400078e00ff */
[----:B------:R-:W-:-:S02]  /*1490*/  FFMA.FTZ R24, R11, R8, R24 ;  /* 0x000000080b187223 */ /* 0x000fc40000010018 */
[----:B------:R-:W-:Y:S02]  /*14a0*/  FFMA.FTZ R27, R10, R25, R27 ;  /* 0x000000190a1b7223 */ /* 0x000fe4000001001b */
[----:B------:R-:W0:Y:S01]  /*14b0*/  LDS.128 R8, [R4+0x20] ;  /* 0x0000200004087984 */ /* 0x000e220000000c00 */
[----:B------:R-:W-:Y:S01]  /*14c0*/  IMAD.U32 R26, R21, 0x10000, RZ ;  /* 0x00010000151a7824 */ /* 0x000fe200078e00ff */
[----:B0-----:R-:W-:-:S05]  /*14d0*/  SHF.L.U32 R25, R8, 0x10, RZ ;  /* 0x0000001008197819 */ /* 0x001fca00000006ff */
[----:B------:R-:W-:Y:S02]  /*14e0*/  FFMA.FTZ R25, R25, R26, R24 ;  /* 0x0000001a19197223 */ /* 0x000fe40000010018 */
[----:B------:R-:W2:Y:S01]  /*14f0*/  LDG.E.CONSTANT R24, desc[UR14][R22.64+0x480] ;  /* 0x0004800e16187981 */ /* 0x000ea2000c1e9900 */
[----:B------:R-:W-:Y:S02]  /*1500*/  PRMT R8, R8, 0x7632, R8 ;  /* 0x0000763208087816 */ /* 0x000fe40000000008 */
[----:B------:R-:W-:-:S03]  /*1510*/  PRMT R21, R21, 0x7632, R21 ;  /* 0x0000763215157816 */ /* 0x000fc60000000015 */
[----:B------:R-:W-:Y:S01]  /*1520*/  IMAD.U32 R8, R8, 0x10000, RZ ;  /* 0x0001000008087824 */ /* 0x000fe200078e00ff */
[----:B------:R-:W-:-:S05]  /*1530*/  SHF.L.U32 R21, R21, 0x10, RZ ;  /* 0x0000001015157819 */ /* 0x000fca00000006ff */
[----:B------:R-:W-:Y:S01]  /*1540*/  FFMA.FTZ R27, R8, R21, R27 ;  /* 0x00000015081b7223 */ /* 0x000fe2000001001b */
[----:B------:R-:W-:Y:S02]  /*1550*/  IMAD.U32 R8, R9, 0x10000, RZ ;  /* 0x0001000009087824 */ /* 0x000fe400078e00ff */
[----:B--2---:R-:W-:-:S04]  /*1560*/  IMAD.U32 R21, R24, 0x10000, RZ ;  /* 0x0001000018157824 */ /* 0x004fc800078e00ff */
[----:B------:R-:W-:Y:S02]  /*1570*/  FFMA.FTZ R25, R8, R21, R25 ;  /* 0x0000001508197223 */ /* 0x000fe40000010019 */
[----:B------:R-:W2:Y:S04]  /*1580*/  LDG.E.CONSTANT R8, desc[UR14][R22.64+0x500] ;  /* 0x0005000e16087981 */ /* 0x000ea8000c1e9900 */
[----:B------:R-:W3:Y:S01]  /*1590*/  LDG.E.CONSTANT R21, desc[UR14][R22.64+0x580] ;  /* 0x0005800e16157981 */ /* 0x000ee2000c1e9900 */
[----:B------:R-:W-:Y:S02]  /*15a0*/  PRMT R9, R9, 0x7632, R9 ;  /* 0x0000763209097816 */ /* 0x000fe40000000009 */
[----:B------:R-:W-:Y:S02]  /*15b0*/  PRMT R26, R24, 0x7632, R26 ;  /* 0x00007632181a7816 */ /* 0x000fe4000000001a */
[----:B------:R-:W-:-:S03]  /*15c0*/  SHF.L.U32 R24, R9, 0x10, RZ ;  /* 0x0000001009187819 */ /* 0x000fc600000006ff */
[----:B------:R-:W-:-:S04]  /*15d0*/  IMAD.U32 R26, R26, 0x10000, RZ ;  /* 0x000100001a1a7824 */ /* 0x000fc800078e00ff */
[----:B------:R-:W-:Y:S01]  /*15e0*/  FFMA.FTZ R27, R24, R26, R27 ;  /* 0x0000001a181b7223 */ /* 0x000fe2000001001b */
[C---:B------:R-:W-:Y:S01]  /*15f0*/  IMAD.U32 R24, R10.reuse, 0x10000, RZ ;  /* 0x000100000a187824 */ /* 0x040fe200078e00ff */
[----:B------:R-:W-:-:S05]  /*1600*/  PRMT R10, R10, 0x7632, R10 ;  /* 0x000076320a0a7816 */ /* 0x000fca000000000a */
[----:B------:R-:W-:Y:S01]  /*1610*/  IMAD.U32 R10, R10, 0x10000, RZ ;  /* 0x000100000a0a7824 */ /* 0x000fe200078e00ff */
[----:B------:R-:W-:Y:S01]  /*1620*/  UMOV UR4, 0xffffffff ;  /* 0xffffffff00047882 */ /* 0x000fe20000000000 */
[----:B------:R-:W-:Y:S02]  /*1630*/  ISETP.NE.AND P0, PT, R3, RZ, PT ;  /* 0x000000ff0300720c */ /* 0x000fe40003f05270 */
[----:B-----5:R-:W-:Y:S02]  /*1640*/  FSETP.NEU.FTZ.AND P1, PT, R0, RZ, PT ;  /* 0x000000ff0000720b */ /* 0x020fe40003f3d000 */
[----:B--2---:R-:W-:-:S05]  /*1650*/  SHF.L.U32 R9, R8, 0x10, RZ ;  /* 0x0000001008097819 */ /* 0x004fca00000006ff */
[----:B------:R-:W-:Y:S01]  /*1660*/  FFMA.FTZ R25, R24, R9, R25 ;  /* 0x0000000918197223 */ /* 0x000fe20000010019 */
[----:B------:R-:W-:Y:S01]  /*1670*/  PRMT R9, R8, 0x7632, R9 ;  /* 0x0000763208097816 */ /* 0x000fe20000000009 */
[C---:B------:R-:W-:Y:S01]  /*1680*/  IMAD.U32 R8, R11.reuse, 0x10000, RZ ;  /* 0x000100000b087824 */ /* 0x040fe200078e00ff */
[----:B------:R-:W-:Y:S02]  /*1690*/  PRMT R24, R11, 0x7632, R24 ;  /* 0x000076320b187816 */ /* 0x000fe40000000018 */
[----:B---3--:R-:W-:Y:S02]  /*16a0*/  PRMT R11, R21, 0x7632, R11 ;  /* 0x00007632150b7816 */ /* 0x008fe4000000000b */
[----:B------:R-:W-:Y:S01]  /*16b0*/  SHF.L.U32 R9, R9, 0x10, RZ ;  /* 0x0000001009097819 */ /* 0x000fe200000006ff */
[----:B------:R-:W-:Y:S01]  /*16c0*/  IMAD.U32 R21, R21, 0x10000, RZ ;  /* 0x0001000015157824 */ /* 0x000fe200078e00ff */
[----:B------:R-:W-:Y:S01]  /*16d0*/  SHF.L.U32 R11, R11, 0x10, RZ ;  /* 0x000000100b0b7819 */ /* 0x000fe200000006ff */
[----:B------:R-:W-:-:S02]  /*16e0*/  IMAD.U32 R24, R24, 0x10000, RZ ;  /* 0x0001000018187824 */ /* 0x000fc400078e00ff */
        /* <DEDUP_REMOVED lines=8> */
.L_x_20688:
        /* <DEDUP_REMOVED lines=12> */
.L_x_20648:
[----:B------:R-:W-:Y:S05]  /*1830*/  BSYNC B1 ;  /* 0x0000000000017941 */ /* 0x000fea0003800000 */
.L_x_20646:
        /* <DEDUP_REMOVED lines=9> */
.L_x_20645:
[----:B------:R-:W-:Y:S05]  /*18d0*/  BSYNC B0 ;  /* 0x0000000000007941 */ /* 0x000fea0003800000 */
.L_x_20644:
        /* <DEDUP_REMOVED lines=9> */
[----:B-1----:R-:W-:Y:S02]  /*1970*/  SHF.R.U32.HI R8, RZ, 0x5, R3 ;  /* 0x00000005ff087819 */ /* 0x002fe40000011603 */
[----:B-----5:R-:W-:Y:S01]  /*1980*/  LOP3.LUT R0, R3, 0x1f, RZ, 0xc0, !PT ;  /* 0x0000001f03007812 */ /* 0x020fe200078ec0ff */
[----:B------:R-:W-:Y:S06]  /*1990*/  BRA.DIV UR4, `(.L_x_20651) ;  /* 0x0000003204b47947 */ /* 0x000fec000b800000 */
[----:B------:R-:W1:Y:S02]  /*19a0*/  SHFL.BFLY PT, R10, R5, 0x10, 0x1f ;  /* 0x0e001f00050a7f89 */ /* 0x000e6400000e0000 */
[----:B-1----:R-:W-:-:S05]  /*19b0*/  FMNMX.FTZ R12, R10, R5, !PT ;  /* 0x000000050a0c7209 */ /* 0x002fca0007810000 */
[----:B------:R-:W1:Y:S02]  /*19c0*/  SHFL.BFLY PT, R13, R12, 0x8, 0x1f ;  /* 0x0d001f000c0d7f89 */ /* 0x000e6400000e0000 */
[----:B-1----:R-:W-:-:S05]  /*19d0*/  FMNMX.FTZ R13, R12, R13, !PT ;  /* 0x0000000d0c0d7209 */ /* 0x002fca0007810000 */
[----:B------:R1:W2:Y:S02]  /*19e0*/  SHFL.BFLY PT, R14, R13, 0x4, 0x1f ;  /* 0x0c801f000d0e7f89 */ /* 0x0002a400000e0000 */
.L_x_20693:
[----:B------:R-:W3:Y:S01]  /*19f0*/  S2R R9, SR_CgaCtaId ;  /* 0x0000000000097919 */ /* 0x000ee20000008800 */
[----:B------:R-:W-:Y:S01]  /*1a00*/  MOV R10, 0x400 ;  /* 0x00000400000a7802 */ /* 0x000fe20000000f00 */
[----:B------:R-:W-:Y:S05]  /*1a10*/  WARPSYNC.ALL ;  /* 0x0000000000007948 */ /* 0x000fea0003800000 */
[----:B------:R-:W-:Y:S01]  /*1a20*/  VIADD R12, R10, 0xc0 ;  /* 0x000000c00a0c7836 */ /* 0x000fe20000000000 */
[----:B------:R-:W-:Y:S02]  /*1a30*/  ISETP.NE.AND P3, PT, R0, RZ, PT ;  /* 0x000000ff0000720c */ /* 0x000fe40003f65270 */
[----:B--2---:R-:W-:-:S02]  /*1a40*/  FMNMX.FTZ R14, R13, R14, !PT ;  /* 0x0000000e0d0e7209 */ /* 0x004fc40007810000 */
[----:B---3--:R-:W-:-:S04]  /*1a50*/  LEA R11, R9, R12, 0x18 ;  /* 0x0000000c090b7211 */ /* 0x008fc800078ec0ff */
[----:B------:R-:W-:-:S05]  /*1a60*/  LEA R5, R8, R11, 0x2 ;  /* 0x0000000b08057211 */ /* 0x000fca00078e10ff */
[----:B------:R-:W-:Y:S01]  /*1a70*/  @!P3 STS [R5], R14 ;  /* 0x0000000e0500b388 */ /* 0x000fe20000000800 */
[----:B------:R-:W-:Y:S01]  /*1a80*/  BAR.SYNC.DEFER_BLOCKING 0x0 ;  /* 0x0000000000007b1d */ /* 0x000fe20000010000 */
[C---:B------:R-:W-:Y:S01]  /*1a90*/  ISETP.GT.U32.AND P2, PT, R0.reuse, 0x3, PT ;  /* 0x000000030000780c */ /* 0x040fe20003f44070 */
[----:B------:R-:W-:Y:S01]  /*1aa0*/  IMAD.MOV.U32 R12, RZ, RZ, -0x800001 ;  /* 0xff7fffffff0c7424 */ /* 0x000fe200078e00ff */
        /* <DEDUP_REMOVED lines=30> */
.L_x_20656:
        /* <DEDUP_REMOVED lines=11> */
.L_x_20655:
[----:B------:R-:W-:Y:S05]  /*1d40*/  BSYNC.RECONVERGENT B1 ;  /* 0x0000000000017941 */ /* 0x000fea0003800200 */
.L_x_20654:
        /* <DEDUP_REMOVED lines=12> */
.L_x_20659:
[----:B------:R-:W1:Y:S01]  /*1e10*/  LDS R16, [R13+-0x400] ;  /* 0xfffc00000d107984 */ /* 0x000e620000000800 */
[----:B------:R-:W-:-:S03]  /*1e20*/  IADD3 R15, PT, PT, R15, 0x800, RZ ;  /* 0x000008000f0f7810 */ /* 0x000fc60007ffe0ff */
[----:B------:R-:W2:Y:S01]  /*1e30*/  LDS R20, [R13+-0x200] ;  /* 0xfffe00000d147984 */ /* 0x000ea20000000800 */
[----:B------:R-:W-:-:S03]  /*1e40*/  ISETP.GE.AND P4, PT, R15, R12, PT ;  /* 0x0000000c0f00720c */ /* 0x000fc60003f86270 */
[----:B0-----:R-:W0:Y:S04]  /*1e50*/  LDS R21, [R13] ;  /* 0x000000000d157984 */ /* 0x001e280000000800 */
[----:B------:R-:W3:Y:S04]  /*1e60*/  LDS R18, [R13+0x200] ;  /* 0x000200000d127984 */ /* 0x000ee80000000800 */
[----:B------:R-:W4:Y:S04]  /*1e70*/  LDS R17, [R13+0x400] ;  /* 0x000400000d117984 */ /* 0x000f280000000800 */
[----:B------:R-:W-:Y:S04]  /*1e80*/  LDS R24, [R13+0xa00] ;  /* 0x000a00000d187984 */ /* 0x000fe80000000800 */
[----:B------:R-:W5:Y:S04]  /*1e90*/  LDS R23, [R13+0xc00] ;  /* 0x000c00000d177984 */ /* 0x000f680000000800 */
[----:B------:R-:W-:Y:S01]  /*1ea0*/  LDS R22, [R13+0x1000] ;  /* 0x001000000d167984 */ /* 0x000fe20000000800 */
[----:B-1----:R-:W-:-:S03]  /*1eb0*/  FADD.FTZ R19, R16, -UR16 ;  /* 0x8000001010137e21 */ /* 0x002fc60008010000 */
[----:B------:R-:W1:Y:S01]  /*1ec0*/  LDS R16, [R13+0x600] ;  /* 0x000600000d107984 */ /* 0x000e620000000800 */
[----:B------:R-:W-:Y:S01]  /*1ed0*/  FMUL.FTZ R25, R19, 1.4426950216293334961 ;  /* 0x3fb8aa3b13197820 */ /* 0x000fe20000410000 */
[----:B--2---:R-:W-:Y:S02]  /*1ee0*/  FADD.FTZ R20, R20, -UR16 ;  /* 0x8000001014147e21 */ /* 0x004fe40008010000 */
[----:B------:R-:W2:Y:S01]  /*1ef0*/  LDS R19, [R13+0x800] ;  /* 0x000800000d137984 */ /* 0x000ea20000000800 */
[----:B0-----:R-:W-:Y:S01]  /*1f00*/  FADD.FTZ R21, R21, -UR16 ;  /* 0x8000001015157e21 */ /* 0x001fe20008010000 */
[----:B------:R-:W-:Y:S01]  /*1f10*/  FMUL.FTZ R28, R20, 1.4426950216293334961 ;  /* 0x3fb8aa3b141c7820 */ /* 0x000fe20000410000 */
[----:B------:R-:W0:Y:S02]  /*1f20*/  MUFU.EX2 R25, R25 ;  /* 0x0000001900197308 */ /* 0x000e240000000800 */
        /* <DEDUP_REMOVED lines=10> */
[----:B0-----:R-:W-:Y:S01]  /*1fd0*/  FADD.FTZ R17, R25, R14 ;  /* 0x0000000e19117221 */ /* 0x001fe20000010000 */
[----:B------:R0:W-:Y:S01]  /*1fe0*/  STS [R13+-0x400], R25 ;  /* 0xfffc00190d007388 */ /* 0x0001e20000000800 */
[----:B------:R-:W-:-:S05]  /*1ff0*/  FMUL.FTZ R23, R23, 1.4426950216293334961 ;  /* 0x3fb8aa3b17177820 */ /* 0x000fca0000410000 */
[----:B------:R-:W3:Y:S01]  /*2000*/  MUFU.EX2 R26, R26 ;  /* 0x0000001a001a7308 */ /* 0x000ee20000000800 */
[----:B----4-:R-:W-:Y:S01]  /*2010*/  FADD.FTZ R17, R17, R28 ;  /* 0x0000001c11117221 */ /* 0x010fe20000010000 */
[----:B------:R2:W-:Y:S01]  /*2020*/  STS [R13+-0x200], R28 ;  /* 0xfffe001c0d007388 */ /* 0x0005e20000000800 */
[----:B-1----:R-:W-:Y:S02]  /*2030*/  FADD.FTZ R16, R16, -UR16 ;  /* 0x8000001010107e21 */ /* 0x002fe40008010000 */
[----:B-----5:R-:W-:-:S03]  /*2040*/  FADD.FTZ R29, R17, R20 ;  /* 0x00000014111d7221 */ /* 0x020fc60000010000 */
[----:B------:R-:W1:Y:S01]  /*2050*/  MUFU.EX2 R27, R27 ;  /* 0x0000001b001b7308 */ /* 0x000e620000000800 */
[----:B------:R-:W4:Y:S01]  /*2060*/  LDS R17, [R13+0x1400] ;  /* 0x001400000d117984 */ /* 0x000f220000000800 */
[----:B0-----:R-:W-:Y:S01]  /*2070*/  FMUL.FTZ R25, R16, 1.4426950216293334961 ;  /* 0x3fb8aa3b10197820 */ /* 0x001fe20000410000 */
[----:B--2---:R-:W-:Y:S02]  /*2080*/  FADD.FTZ R28, R19, -UR16 ;  /* 0x80000010131c7e21 */ /* 0x004fe40008010000 */
[----:B------:R-:W0:Y:S01]  /*2090*/  LDS R16, [R13+0x1600] ;  /* 0x001600000d107984 */ /* 0x000e220000000800 */
[----:B---3--:R-:W-:Y:S01]  /*20a0*/  FADD.FTZ R14, R29, R26 ;  /* 0x0000001a1d0e7221 */ /* 0x008fe20000010000 */
[----:B------:R-:W-:Y:S02]  /*20b0*/  FMUL.FTZ R29, R28, 1.4426950216293334961 ;  /* 0x3fb8aa3b1c1d7820 */ /* 0x000fe40000410000 */
[----:B------:R-:W-:Y:S01]  /*20c0*/  LDS R19, [R13+0x1800] ;  /* 0x001800000d137984 */ /* 0x000fe20000000800 */
[----:B------:R-:W-:-:S03]  /*20d0*/  FADD.FTZ R28, R24, -UR16 ;  /* 0x80000010181c7e21 */ /* 0x000fc60008010000 */
[----:B------:R-:W2:Y:S01]  /*20e0*/  LDS R24, [R13+0x1a00] ;  /* 0x001a00000d187984 */ /* 0x000ea20000000800 */
[----:B------:R-:W-:-:S03]  /*20f0*/  FMUL.FTZ R28, R28, 1.4426950216293334961 ;  /* 0x3fb8aa3b1c1c7820 */ /* 0x000fc60000410000 */
[----:B-1----:R1:W-:Y:S01]  /*2100*/  STS [R13+0x400], R27 ;  /* 0x0004001b0d007388 */ /* 0x0023e20000000800 */
[----:B------:R-:W-:Y:S02]  /*2110*/  FADD.FTZ R14, R14, R27 ;  /* 0x0000001b0e0e7221 */ /* 0x000fe40000010000 */
[----:B------:R-:W3:Y:S01]  /*2120*/  MUFU.EX2 R28, R28 ;  /* 0x0000001c001c7308 */ /* 0x000ee20000000800 */
[----:B------:R5:W-:Y:S04]  /*2130*/  STS [R13], R20 ;  /* 0x000000140d007388 */ /* 0x000be80000000800 */
[----:B------:R4:W-:Y:S01]  /*2140*/  STS [R13+0x200], R26 ;  /* 0x0002001a0d007388 */ /* 0x0009e20000000800 */
[----:B-1----:R-:W-:Y:S02]  /*2150*/  FADD.FTZ R27, R21, -UR16 ;  /* 0x80000010151b7e21 */ /* 0x002fe40008010000 */
[----:B------:R4:W1:Y:S02]  /*2160*/  MUFU.EX2 R21, R23 ;  /* 0x0000001700157308 */ /* 0x0008640000000800 */
[----:B------:R-:W-:-:S06]  /*2170*/  FMUL.FTZ R27, R27, 1.4426950216293334961 ;  /* 0x3fb8aa3b1b1b7820 */ /* 0x000fcc0000410000 */
[----:B-----5:R5:W0:Y:S01]  /*2180*/  MUFU.EX2 R20, R25 ;  /* 0x0000001900147308 */ /* 0x020a220000000800 */
[----:B---3--:R-:W-:Y:S01]  /*2190*/  STS [R13+0xa00], R28 ;  /* 0x000a001c0d007388 */ /* 0x008fe20000000800 */
[----:B----4-:R-:W-:-:S06]  /*21a0*/  FADD.FTZ R23, R17, -UR16 ;  /* 0x8000001011177e21 */ /* 0x010fcc0008010000 */
[----:B------:R3:W4:Y:S01]  /*21b0*/  MUFU.EX2 R26, R29 ;  /* 0x0000001d001a7308 */ /* 0x0007220000000800 */
[----:B-----5:R-:W-:Y:S01]  /*21c0*/  FADD.FTZ R25, R22, -UR16 ;  /* 0x8000001016197e21 */ /* 0x020fe20008010000 */
[----:B-1----:R1:W-:Y:S03]  /*21d0*/  STS [R13+0xc00], R21 ;  /* 0x000c00150d007388 */ /* 0x0023e60000000800 */
[----:B------:R-:W-:-:S03]  /*21e0*/  FMUL.FTZ R25, R25, 1.4426950216293334961 ;  /* 0x3fb8aa3b19197820 */ /* 0x000fc60000410000 */
[----:B------:R5:W1:Y:S01]  /*21f0*/  MUFU.EX2 R22, R27 ;  /* 0x0000001b00167308 */ /* 0x000a620000000800 */
[----:B---3--:R-:W-:Y:S01]  /*2200*/  FADD.FTZ R29, R18, -UR16 ;  /* 0x80000010121d7e21 */ /* 0x008fe20008010000 */
[----:B0-----:R-:W-:Y:S03]  /*2210*/  STS [R13+0x600], R20 ;  /* 0x000600140d007388 */ /* 0x001fe60000000800 */
[----:B------:R-:W-:-:S03]  /*2220*/  FMUL.FTZ R29, R29, 1.4426950216293334961 ;  /* 0x3fb8aa3b1d1d7820 */ /* 0x000fc60000410000 */
[----:B------:R2:W0:Y:S01]  /*2230*/  MUFU.EX2 R18, R25 ;  /* 0x0000001900127308 */ /* 0x0004220000000800 */
[----:B-----5:R-:W-:Y:S01]  /*2240*/  FMUL.FTZ R27, R23, 1.4426950216293334961 ;  /* 0x3fb8aa3b171b7820 */ /* 0x020fe20000410000 */
[----:B------:R-:W-:Y:S01]  /*2250*/  FADD.FTZ R23, R16, -UR16 ;  /* 0x8000001010177e21 */ /* 0x000fe20008010000 */
[----:B----4-:R-:W-:Y:S05]  /*2260*/  STS [R13+0x800], R26 ;  /* 0x0008001a0d007388 */ /* 0x010fea0000000800 */
[----:B------:R3:W4:Y:S01]  /*2270*/  MUFU.EX2 R17, R29 ;  /* 0x0000001d00117308 */ /* 0x0007220000000800 */
[----:B--2---:R-:W-:Y:S01]  /*2280*/  FADD.FTZ R25, R24, -UR16 ;  /* 0x8000001018197e21 */ /* 0x004fe20008010000 */
[----:B-1----:R-:W-:Y:S06]  /*2290*/  STS [R13+0xe00], R22 ;  /* 0x000e00160d007388 */ /* 0x002fec0000000800 */
[----:B------:R1:W2:Y:S01]  /*22a0*/  MUFU.EX2 R16, R27 ;  /* 0x0000001b00107308 */ /* 0x0002a20000000800 */
[----:B---3--:R-:W-:Y:S01]  /*22b0*/  FMUL.FTZ R29, R23, 1.4426950216293334961 ;  /* 0x3fb8aa3b171d7820 */ /* 0x008fe20000410000 */
[----:B------:R-:W-:Y:S01]  /*22c0*/  FADD.FTZ R23, R19, -UR16 ;  /* 0x8000001013177e21 */ /* 0x000fe20008010000 */
[----:B0-----:R-:W-:Y:S05]  /*22d0*/  STS [R13+0x1000], R18 ;  /* 0x001000120d007388 */ /* 0x001fea0000000800 */
[----:B------:R0:W3:Y:S01]  /*22e0*/  MUFU.EX2 R19, R29 ;  /* 0x0000001d00137308 */ /* 0x0000e20000000800 */
[----:B-1----:R-:W-:Y:S01]  /*22f0*/  FMUL.FTZ R27, R23, 1.4426950216293334961 ;  /* 0x3fb8aa3b171b7820 */ /* 0x002fe20000410000 */
[----:B------:R-:W-:Y:S01]  /*2300*/  FADD.FTZ R23, R14, R20 ;  /* 0x000000140e177221 */ /* 0x000fe20000010000 */
[----:B----4-:R-:W-:Y:S05]  /*2310*/  STS [R13+0x1200], R17 ;  /* 0x001200110d007388 */ /* 0x010fea0000000800 */
[----:B------:R-:W1:Y:S01]  /*2320*/  MUFU.EX2 R24, R27 ;  /* 0x0000001b00187308 */ /* 0x000e620000000800 */
[----:B0-----:R-:W-:Y:S01]  /*2330*/  FMUL.FTZ R29, R25, 1.4426950216293334961 ;  /* 0x3fb8aa3b191d7820 */ /* 0x001fe20000410000 */
[----:B------:R-:W-:Y:S01]  /*2340*/  FADD.FTZ R25, R23, R26 ;  /* 0x0000001a17197221 */ /* 0x000fe20000010000 */
[----:B--2---:R-:W-:Y:S03]  /*2350*/  STS [R13+0x1400], R16 ;  /* 0x001400100d007388 */ /* 0x004fe60000000800 */
[----:B------:R-:W-:-:S02]  /*2360*/  FADD.FTZ R14, R25, R28 ;  /* 0x0000001c190e7221 */ /* 0x000fc40000010000 */
[----:B------:R-:W0:Y:S01]  /*2370*/  MUFU.EX2 R23, R29 ;  /* 0x0000001d00177308 */ /* 0x000e220000000800 */
[----:B---3--:R-:W-:Y:S01]  /*2380*/  STS [R13+0x1600], R19 ;  /* 0x001600130d007388 */ /* 0x008fe20000000800 */
[----:B------:R-:W-:-:S04]  /*2390*/  FADD.FTZ R25, R14, R21 ;  /* 0x000000150e197221 */ /* 0x000fc80000010000 */
[----:B------:R-:W-:Y:S01]  /*23a0*/  FADD.FTZ R25, R25, R22 ;  /* 0x0000001619197221 */ /* 0x000fe20000010000 */
[----:B-1----:R-:W-:Y:S03]  /*23b0*/  STS [R13+0x1800], R24 ;  /* 0x001800180d007388 */ /* 0x002fe60000000800 */
[----:B------:R-:W-:-:S04]  /*23c0*/  FADD.FTZ R14, R25, R18 ;  /* 0x00000012190e7221 */ /* 0x000fc80000010000 */
[----:B------:R-:W-:Y:S01]  /*23d0*/  FADD.FTZ R25, R14, R17 ;  /* 0x000000110e197221 */ /* 0x000fe20000010000 */
[----:B0-----:R0:W-:Y:S03]  /*23e0*/  STS [R13+0x1a00], R23 ;  /* 0x001a00170d007388 */ /* 0x0011e60000000800 */
[----:B------:R-:W-:-:S04]  /*23f0*/  FADD.FTZ R14, R25, R16 ;  /* 0x00000010190e7221 */ /* 0x000fc80000010000 */
[----:B------:R-:W-:-:S04]  /*2400*/  FADD.FTZ R21, R14, R19 ;  /* 0x000000130e157221 */ /* 0x000fc80000010000 */
[----:B------:R-:W-:Y:S01]  /*2410*/  FADD.FTZ R14, R21, R24 ;  /* 0x00000018150e7221 */ /* 0x000fe20000010000 */
[----:B0-----:R-:W-:-:S03]  /*2420*/  VIADD R13, R13, 0x2000 ;  /* 0x000020000d0d7836 */ /* 0x001fc60000000000 */
[----:B------:R-:W-:Y:S01]  /*2430*/  FADD.FTZ R14, R14, R23 ;  /* 0x000000170e0e7221 */ /* 0x000fe20000010000 */
[----:B------:R-:W-:Y:S06]  /*2440*/  @!P4 BRA `(.L_x_20659) ;  /* 0xfffffff80070c947 */ /* 0x000fec000383ffff */
.L_x_20658:
[----:B------:R-:W-:Y:S05]  /*2450*/  BSYNC.RECONVERGENT B1 ;  /* 0x0000000000017941 */ /* 0x000fea0003800200 */
.L_x_20657:
        /* <DEDUP_REMOVED lines=8> */
[----:B------:R-:W3:Y:S04]  /*24e0*/  LDS R19, [R13+0x400] ;  /* 0x000400000d137984 */ /* 0x000ee80000000800 */
[----:B------:R-:W4:Y:S04]  /*24f0*/  LDS R22, [R13] ;  /* 0x000000000d167984 */ /* 0x000f280000000800 */
[----:B------:R-:W5:Y:S04]  /*2500*/  LDS R18, [R13+0x600] ;  /* 0x000600000d127984 */ /* 0x000f680000000800 */
[----:B0-----:R-:W0:Y:S04]  /*2510*/  LDS R21, [R13+0x200] ;  /* 0x000200000d157984 */ /* 0x001e280000000800 */
[----:B------:R-:W0:Y:S04]  /*2520*/  LDS R16, [R13+0x800] ;  /* 0x000800000d107984 */ /* 0x000e280000000800 */
[----:B------:R-:W0:Y:S01]  /*2530*/  LDS R12, [R13+0xa00] ;  /* 0x000a00000d0c7984 */ /* 0x000e220000000800 */
[----:B-1----:R-:W-:-:S04]  /*2540*/  FADD.FTZ R17, R17, -UR16 ;  /* 0x8000001011117e21 */ /* 0x002fc80008010000 */
[----:B------:R-:W-:Y:S01]  /*2550*/  FMUL.FTZ R17, R17, 1.4426950216293334961 ;  /* 0x3fb8aa3b11117820 */ /* 0x000fe20000410000 */
[----:B--2---:R-:W-:Y:S01]  /*2560*/  FADD.FTZ R20, R20, -UR16 ;  /* 0x8000001014147e21 */ /* 0x004fe20008010000 */
[----:B---3--:R-:W-:-:S03]  /*2570*/  FADD.FTZ R19, R19, -UR16 ;  /* 0x8000001013137e21 */ /* 0x008fc60008010000 */
[----:B------:R-:W-:Y:S01]  /*2580*/  FMUL.FTZ R20, R20, 1.4426950216293334961 ;  /* 0x3fb8aa3b14147820 */ /* 0x000fe20000410000 */
[----:B------:R-:W1:Y:S01]  /*2590*/  MUFU.EX2 R17, R17 ;  /* 0x0000001100117308 */ /* 0x000e620000000800 */
[----:B----4-:R-:W-:Y:S01]  /*25a0*/  FADD.FTZ R22, R22, -UR16 ;  /* 0x8000001016167e21 */ /* 0x010fe20008010000 */
[----:B------:R-:W-:-:S03]  /*25b0*/  FMUL.FTZ R23, R19, 1.4426950216293334961 ;  /* 0x3fb8aa3b13177820 */ /* 0x000fc60000410000 */
[----:B------:R-:W-:Y:S01]  /*25c0*/  FMUL.FTZ R22, R22, 1.4426950216293334961 ;  /* 0x3fb8aa3b16167820 */ /* 0x000fe20000410000 */
[----:B-----5:R-:W-:Y:S02]  /*25d0*/  FADD.FTZ R19, R18, -UR16 ;  /* 0x8000001012137e21 */ /* 0x020fe40008010000 */
[----:B------:R-:W2:Y:S01]  /*25e0*/  MUFU.EX2 R20, R20 ;  /* 0x0000001400147308 */ /* 0x000ea20000000800 */
[----:B0-----:R-:W-:Y:S01]  /*25f0*/  FADD.FTZ R21, R21, -UR16 ;  /* 0x8000001015157e21 */ /* 0x001fe20008010000 */
[----:B------:R-:W-:Y:S01]  /*2600*/  FMUL.FTZ R25, R19, 1.4426950216293334961 ;  /* 0x3fb8aa3b13197820 */ /* 0x000fe20000410000 */
[----:B------:R-:W-:Y:S02]  /*2610*/  FADD.FTZ R19, R16, -UR16 ;  /* 0x8000001010137e21 */ /* 0x000fe40008010000 */
[----:B------:R-:W-:-:S03]  /*2620*/  FMUL.FTZ R21, R21, 1.4426950216293334961 ;  /* 0x3fb8aa3b15157820 */ /* 0x000fc60000410000 */
[----:B------:R-:W0:Y:S01]  /*2630*/  MUFU.EX2 R22, R22 ;  /* 0x0000001600167308 */ /* 0x000e220000000800 */
[----:B-1----:R-:W-:Y:S01]  /*2640*/  STS [R13+-0x400], R17 ;  /* 0xfffc00110d007388 */ /* 0x002fe20000000800 */
[----:B------:R-:W-:Y:S01]  /*2650*/  FMUL.FTZ R26, R19, 1.4426950216293334961 ;  /* 0x3fb8aa3b131a7820 */ /* 0x000fe20000410000 */
[----:B------:R-:W-:-:S04]  /*2660*/  FADD.FTZ R19, R12, -UR16 ;  /* 0x800000100c137e21 */ /* 0x000fc80008010000 */
[----:B------:R-:W-:Y:S01]  /*2670*/  FMUL.FTZ R27, R19, 1.4426950216293334961 ;  /* 0x3fb8aa3b131b7820 */ /* 0x000fe20000410000 */
[----:B------:R-:W1:Y:S01]  /*2680*/  MUFU.EX2 R24, R21 ;  /* 0x0000001500187308 */ /* 0x000e620000000800 */
[----:B------:R-:W-:Y:S01]  /*2690*/  FADD.FTZ R19, R14, R17 ;  /* 0x000000110e137221 */ /* 0x000fe20000010000 */
[----:B--2---:R-:W-:Y:S03]  /*26a0*/  STS [R13+-0x200], R20 ;  /* 0xfffe00140d007388 */ /* 0x004fe60000000800 */
[----:B------:R-:W-:-:S03]  /*26b0*/  FADD.FTZ R19, R19, R20 ;  /* 0x0000001413137221 */ /* 0x000fc60000010000 */
        /* <DEDUP_REMOVED lines=16> */
[----:B0-----:R-:W-:-:S07]  /*27c0*/  VIADD R13, R13, 0x1000 ;  /* 0x000010000d0d7836 */ /* 0x001fce0000000000 */
.L_x_20661:
[----:B------:R-:W-:Y:S05]  /*27d0*/  BSYNC.RECONVERGENT B1 ;  /* 0x0000000000017941 */ /* 0x000fea0003800200 */
.L_x_20660:
        /* <DEDUP_REMOVED lines=26> */
.L_x_20653:
[----:B------:R-:W-:Y:S05]  /*2980*/  BSYNC.RECONVERGENT B0 ;  /* 0x0000000000007941 */ /* 0x000fea0003800200 */
.L_x_20652:
        /* <DEDUP_REMOVED lines=40> */
.L_x_20666:
[----:B------:R-:W1:Y:S01]  /*2c10*/  LDS R15, [R11] ;  /* 0x000000000b0f7984 */ /* 0x000e620000000800 */
[----:B------:R-:W-:-:S05]  /*2c20*/  VIADD R13, R13, 0x1 ;  /* 0x000000010d0d7836 */ /* 0x000fca0000000000 */
[----:B------:R-:W-:Y:S01]  /*2c30*/  ISETP.NE.AND P0, PT, R13, RZ, PT ;  /* 0x000000ff0d00720c */ /* 0x000fe20003f05270 */
[----:B-1----:R-:W-:-:S05]  /*2c40*/  FMUL.FTZ R14, R15, R4 ;  /* 0x000000040f0e7220 */ /* 0x002fca0000410000 */
[----:B------:R1:W-:Y:S02]  /*2c50*/  STS [R11], R14 ;  /* 0x0000000e0b007388 */ /* 0x0003e40000000800 */
[----:B-1----:R-:W-:-:S05]  /*2c60*/  VIADD R11, R11, 0x200 ;  /* 0x000002000b0b7836 */ /* 0x002fca0000000000 */
[----:B------:R-:W-:Y:S05]  /*2c70*/  @P0 BRA `(.L_x_20666) ;  /* 0xfffffffc00e40947 */ /* 0x000fea000383ffff */
.L_x_20665:
[----:B------:R-:W-:Y:S05]  /*2c80*/  BSYNC.RECONVERGENT B1 ;  /* 0x0000000000017941 */ /* 0x000fea0003800200 */
.L_x_20664:
        /* <DEDUP_REMOVED lines=12> */
.L_x_20669:
        /* <DEDUP_REMOVED lines=10> */
[----:B0-----:R-:W-:Y:S04]  /*2df0*/  LDS R21, [R11+0xc00] ;  /* 0x000c00000b157984 */ /* 0x001fe80000000800 */
        /* <DEDUP_REMOVED lines=12> */
[----:B------:R-:W5:Y:S04]  /*2ec0*/  LDS R16, [R11+0x1a00] ;  /* 0x001a00000b107984 */ /* 0x000f680000000800 */
[----:B------:R0:W-:Y:S04]  /*2ed0*/  STS [R11+-0x400], R24 ;  /* 0xfffc00180b007388 */ /* 0x0001e80000000800 */
[----:B------:R1:W-:Y:S04]  /*2ee0*/  STS [R11+-0x200], R26 ;  /* 0xfffe001a0b007388 */ /* 0x0003e80000000800 */
[----:B------:R2:W-:Y:S01]  /*2ef0*/  STS [R11], R28 ;  /* 0x0000001c0b007388 */ /* 0x0005e20000000800 */
[-C--:B0-----:R-:W-:Y:S01]  /*2f00*/  FMUL.FTZ R24, R13, R4.reuse ;  /* 0x000000040d187220 */ /* 0x081fe20000410000 */
[----:B------:R-:W-:-:S02]  /*2f10*/  FMUL.FTZ R27, R27, R4 ;  /* 0x000000041b1b7220 */ /* 0x000fc40000410000 */
[----:B------:R-:W-:Y:S01]  /*2f20*/  STS [R11+0x200], R15 ;  /* 0x0002000f0b007388 */ /* 0x000fe20000000800 */
[-C--:B-1----:R-:W-:Y:S01]  /*2f30*/  FMUL.FTZ R26, R23, R4.reuse ;  /* 0x00000004171a7220 */ /* 0x082fe20000410000 */
[-C--:B------:R-:W-:Y:S02]  /*2f40*/  FMUL.FTZ R25, R25, R4.reuse ;  /* 0x0000000419197220 */ /* 0x080fe40000410000 */
        /* <DEDUP_REMOVED lines=20> */
.L_x_20668:
[----:B------:R-:W-:Y:S05]  /*3090*/  BSYNC.RECONVERGENT B1 ;  /* 0x0000000000017941 */ /* 0x000fea0003800200 */
.L_x_20667:
        /* <DEDUP_REMOVED lines=10> */
[----:B0-----:R-:W0:Y:S04]  /*3140*/  LDS R21, [R11+0x400] ;  /* 0x000400000b157984 */ /* 0x001e280000000800 */
        /* <DEDUP_REMOVED lines=20> */
.L_x_20671:
[----:B------:R-:W-:Y:S05]  /*3290*/  BSYNC.RECONVERGENT B1 ;  /* 0x0000000000017941 */ /* 0x000fea0003800200 */
.L_x_20670:
        /* <DEDUP_REMOVED lines=14> */
.L_x_20663:
[----:B------:R-:W-:Y:S05]  /*3380*/  BSYNC.RECONVERGENT B0 ;  /* 0x0000000000007941 */ /* 0x000fea0003800200 */
.L_x_20662:
[----:B------:R-:W-:Y:S01]  /*3390*/  BAR.SYNC.DEFER_BLOCKING 0x0 ;  /* 0x0000000000007b1d */ /* 0x000fe20000010000 */
[----:B------:R-:W-:Y:S01]  /*33a0*/  ISETP.NE.AND P0, PT, R3, RZ, PT ;  /* 0x000000ff0300720c */ /* 0x000fe20003f05270 */
[----:B------:R-:W-:-:S04]  /*33b0*/  IMAD.U32 R5, RZ, RZ, UR19 ;  /* 0x00000013ff057e24 */ /* 0x000fc8000f8e00ff */
[----:B------:R-:W-:Y:S01]  /*33c0*/  IMAD R22, R5, 0x40, R8 ;  /* 0x0000004005167824 */ /* 0x000fe200078e0208 */
[----:B------:R-:W3:Y:S01]  /*33d0*/  LDCU UR26, c[0x0][0x3dc] ;  /* 0x00007b80ff1a77ac */ /* 0x000ee20008000800 */
[----:B------:R-:W-:Y:S01]  /*33e0*/  BSSY.RECONVERGENT B0, `(.L_x_20672) ;  /* 0x0000016000007945 */ /* 0x000fe20003800200 */
[----:B------:R-:W4:Y:S02]  /*33f0*/  LDCU.64 UR24, c[0x0][0x3a8] ;  /* 0x00007500ff1877ac */ /* 0x000f240008000a00 */
[----:B------:R-:W-:-:S03]  /*3400*/  ISETP.GE.U32.AND P1, PT, R22, UR8, PT ;  /* 0x0000000816007c0c */ /* 0x000fc6000bf26070 */
[----:B------:R-:W-:Y:S10]  /*3410*/  @P0 BRA `(.L_x_20673) ;  /* 0x0000000000480947 */ /* 0x000ff40003800000 */
[----:B------:R-:W5:Y:S01]  /*3420*/  LDCU.128 UR4, c[0x0][0x380] ;  /* 0x00007000ff0477ac */ /* 0x000f620008000c00 */
[----:B--2---:R-:W-:Y:S01]  /*3430*/  IMAD.U32 R11, RZ, RZ, UR16 ;  /* 0x00000010ff0b7e24 */ /* 0x004fe2000f8e00ff */
        /* <DEDUP_REMOVED lines=16> */
.L_x_20673:
[----:B---34-:R-:W-:Y:S05]  /*3540*/  BSYNC.RECONVERGENT B0 ;  /* 0x0000000000007941 */ /* 0x018fea0003800200 */
.L_x_20672:
[----:B------:R-:W-:Y:S01]  /*3550*/  BSSY.RECONVERGENT B1, `(.L_x_20674) ;  /* 0x0000124000017945 */ /* 0x000fe20003800200 */
[----:B-12---:R-:W-:Y:S01]  /*3560*/  CS2R R4, SRZ ;  /* 0x0000000000047805 */ /* 0x006fe2000001ff00 */
[----:B------:R-:W-:Y:S02]  /*3570*/  IMAD.MOV.U32 R6, RZ, RZ, RZ ;  /* 0x000000ffff067224 */ /* 0x000fe400078e00ff */
[----:B------:R-:W-:Y:S05]  /*3580*/  @P1 BRA `(.L_x_20675) ;  /* 0x0000001000801947 */ /* 0x000fea0003800000 */
[----:B------:R-:W1:Y:S01]  /*3590*/  I2F.RP R6, R2 ;  /* 0x0000000200067306 */ /* 0x000e620000209400 */
[----:B------:R-:W2:Y:S01]  /*35a0*/  LDCU UR4, c[0x0][0x3c8] ;  /* 0x00007900ff0477ac */ /* 0x000ea20008000800 */
[C---:B------:R-:W-:Y:S01]  /*35b0*/  IMAD.WIDE.U32 R12, R22.reuse, 0x4, RZ ;  /* 0x00000004160c7825 */ /* 0x040fe200078e00ff */
[----:B------:R-:W-:Y:S01]  /*35c0*/  IADD3 R20, PT, PT, R22, 0x1, RZ ;  /* 0x0000000116147810 */ /* 0x000fe20007ffe0ff */
[----:B------:R-:W3:Y:S02]  /*35d0*/  LDCU UR6, c[0x0][0x3fc] ;  /* 0x00007f80ff0677ac */ /* 0x000ee40008000800 */
[----:B------:R-:W-:Y:S02]  /*35e0*/  VIADD R4, R10, 0xe0 ;  /* 0x000000e00a047836 */ /* 0x000fe40000000000 */
[C---:B0-----:R-:W-:Y:S01]  /*35f0*/  IMAD R21, R8.reuse, 0x8, R7 ;  /* 0x0000000808157824 */ /* 0x041fe200078e0207 */
[----:B------:R-:W0:Y:S02]  /*3600*/  LDCU.64 UR10, c[0x0][0x3b8] ;  /* 0x00007700ff0a77ac */ /* 0x000e240008000a00 */
[----:B------:R-:W-:Y:S01]  /*3610*/  LEA R9, R9, R4, 0x18 ;  /* 0x0000000409097211 */ /* 0x000fe200078ec0ff */
[----:B------:R-:W-:Y:S01]  /*3620*/  IMAD.MOV.U32 R4, RZ, RZ, RZ ;  /* 0x000000ffff047224 */ /* 0x000fe200078e00ff */
[----:B------:R-:W-:Y:S01]  /*3630*/  UIADD3 UR5, UPT, UPT, UR21, 0x7, URZ ;  /* 0x0000000715057890 */ /* 0x000fe2000fffe0ff */
[----:B------:R-:W-:Y:S01]  /*3640*/  VIADD R21, R21, 0x3 ;  /* 0x0000000315157836 */ /* 0x000fe20000000000 */
[----:B-1----:R-:W1:Y:S01]  /*3650*/  MUFU.RCP R6, R6 ;  /* 0x0000000600067308 */ /* 0x002e620000001000 */
[----:B------:R-:W-:Y:S01]  /*3660*/  LEA R8, R8, R9, 0x5 ;  /* 0x0000000908087211 */ /* 0x000fe200078e28ff */
[----:B------:R-:W-:-:S02]  /*3670*/  USHF.R.U32.HI UR5, URZ, 0x3, UR5 ;  /* 0x00000003ff057899 */ /* 0x000fc40008011605 */
[----:B--2---:R-:W-:Y:S01]  /*3680*/  UIMAD UR4, UR18, UR4, URZ ;  /* 0x00000004120472a4 */ /* 0x004fe2000f8e02ff */
[----:B------:R-:W-:Y:S02]  /*3690*/  IADD3 R24, PT, PT, R8, 0x10, RZ ;  /* 0x0000001008187810 */ /* 0x000fe40007ffe0ff */
[----:B---3--:R-:W-:-:S03]  /*36a0*/  MOV R23, UR6 ;  /* 0x0000000600177c02 */ /* 0x008fc60008000f00 */
[----:B------:R-:W-:Y:S01]  /*36b0*/  IMAD.U32 R11, RZ, RZ, UR4 ;  /* 0x00000004ff0b7e24 */ /* 0x000fe2000f8e00ff */
[----:B------:R-:W-:Y:S02]  /*36c0*/  IADD3 R22, PT, PT, R22, -UR5, RZ ;  /* 0x8000000516167c10 */ /* 0x000fe4000fffe0ff */
[----:B------:R-:W-:Y:S01]  /*36d0*/  IADD3 R23, PT, PT, -R23, UR17, RZ ;  /* 0x0000001117177c10 */ /* 0x000fe2000fffe1ff */
[----:B------:R-:W-:Y:S01]  /*36e0*/  IMAD.WIDE R10, R11, 0x4, R12 ;  /* 0x000000040b0a7825 */ /* 0x000fe200078e020c */
[----:B------:R-:W2:Y:S01]  /*36f0*/  LDCU UR4, c[0x0][0x3e0] ;  /* 0x00007c00ff0477ac */ /* 0x000ea20008000800 */
[----:B-1----:R-:W-:Y:S02]  /*3700*/  IADD3 R5, PT, PT, R6, 0xffffffe, RZ ;  /* 0x0ffffffe06057810 */ /* 0x002fe40007ffe0ff */
[----:B------:R-:W-:Y:S01]  /*3710*/  IMAD.MOV.U32 R6, RZ, RZ, RZ ;  /* 0x000000ffff067224 */ /* 0x000fe200078e00ff */
[----:B0-----:R-:W-:-:S03]  /*3720*/  IADD3 R16, P0, PT, R10, UR10, RZ ;  /* 0x0000000a0a107c10 */ /* 0x001fc6000ff1e0ff */
[----:B------:R-:W0:Y:S01]  /*3730*/  F2I.FTZ.U32.TRUNC.NTZ R5, R5 ;  /* 0x0000000500057305 */ /* 0x000e22000021f000 */
[----:B------:R-:W-:Y:S01]  /*3740*/  IADD3.X R17, PT, PT, R11, UR11, RZ, P0, !PT ;  /* 0x0000000b0b117c10 */ /* 0x000fe200087fe4ff */
[----:B--2---:R-:W-:-:S04]  /*3750*/  UIMAD UR4, UR13, UR4, URZ ;  /* 0x000000040d0472a4 */ /* 0x004fc8000f8e02ff */
[----:B------:R-:W-:Y:S01]  /*3760*/  USHF.R.S32.HI UR6, URZ, 0x1f, UR4 ;  /* 0x0000001fff067899 */ /* 0x000fe20008011404 */
[----:B0-----:R-:W-:Y:S01]  /*3770*/  IADD3 R14, PT, PT, RZ, -R5, RZ ;  /* 0x80000005ff0e7210 */ /* 0x001fe20007ffe0ff */
[----:B------:R-:W-:-:S04]  /*3780*/  IMAD.U32 R18, RZ, RZ, UR4 ;  /* 0x00000004ff127e24 */ /* 0x000fc8000f8e00ff */
[----:B------:R-:W-:Y:S02]  /*3790*/  IMAD.MOV.U32 R13, RZ, RZ, R14 ;  /* 0x000000ffff0d7224 */ /* 0x000fe400078e000e */
[----:B------:R-:W-:Y:S02]  /*37a0*/  IMAD.U32 R19, RZ, RZ, UR6 ;  /* 0x00000006ff137e24 */ /* 0x000fe4000f8e00ff */
[----:B------:R-:W-:-:S04]  /*37b0*/  IMAD R7, R13, R2, RZ ;  /* 0x000000020d077224 */ /* 0x000fc800078e02ff */
[----:B------:R-:W-:Y:S01]  /*37c0*/  IMAD.HI.U32 R7, R5, R7, R4 ;  /* 0x0000000705077227 */ /* 0x000fe200078e0004 */
[----:B------:R-:W-:-:S07]  /*37d0*/  CS2R R4, SRZ ;  /* 0x0000000000047805 */ /* 0x000fce000001ff00 */
.L_x_20684:
        /* <DEDUP_REMOVED lines=15> */
[----:B------:R-:W-:Y:S02]  /*38d0*/  @!P1 IADD3 R9, PT, PT, R9, -R14, RZ ;  /* 0x8000000e09099210 */ /* 0x000fe40007ffe0ff */
[----:B------:R-:W-:Y:S02]  /*38e0*/  @!P1 IADD3 R11, PT, PT, R11, 0x1, RZ ;  /* 0x000000010b0b9810 */ /* 0x000fe40007ffe0ff */
[----:B------:R-:W-:Y:S01]  /*38f0*/  ISETP.GE.U32.AND P0, PT, R9, R2, PT ;  /* 0x000000020900720c */ /* 0x000fe20003f06070 */
[----:B0-----:R-:W-:Y:S01]  /*3900*/  VIADD R14, R15, 0xffffffe ;  /* 0x0ffffffe0f0e7836 */ /* 0x001fe20000000000 */
[----:B------:R-:W-:-:S03]  /*3910*/  ISETP.NE.AND P1, PT, R8, RZ, PT ;  /* 0x000000ff0800720c */ /* 0x000fc60003f25270 */
[----:B------:R-:W0:Y:S08]  /*3920*/  F2I.FTZ.U32.TRUNC.NTZ R9, R14 ;  /* 0x0000000e00097305 */ /* 0x000e30000021f000 */
[----:B------:R-:W-:-:S04]  /*3930*/  @P0 VIADD R11, R11, 0x1 ;  /* 0x000000010b0b0836 */ /* 0x000fc80000000000 */
[----:B------:R-:W-:Y:S01]  /*3940*/  @!P2 IMAD.MOV R11, RZ, RZ, -R11 ;  /* 0x000000ffff0ba224 */ /* 0x000fe200078e0a0b */
[----:B------:R-:W-:Y:S01]  /*3950*/  @!P1 LOP3.LUT R11, RZ, R8, RZ, 0x33, !PT ;  /* 0x00000008ff0b9212 */ /* 0x000fe200078e33ff */
[----:B------:R-:W-:Y:S01]  /*3960*/  IMAD.MOV.U32 R8, RZ, RZ, RZ ;  /* 0x000000ffff087224 */ /* 0x000fe200078e00ff */
[----:B0-----:R-:W-:Y:S02]  /*3970*/  IADD3 R15, PT, PT, RZ, -R9, RZ ;  /* 0x80000009ff0f7210 */ /* 0x001fe40007ffe0ff */
[----:B------:R-:W-:Y:S02]  /*3980*/  IADD3 R12, PT, PT, R11, UR12, RZ ;  /* 0x0000000c0b0c7c10 */ /* 0x000fe4000fffe0ff */
[----:B------:R-:W-:Y:S01]  /*3990*/  ISETP.NE.AND P2, PT, R13, RZ, PT ;  /* 0x000000ff0d00720c */ /* 0x000fe20003f45270 */
[----:B------:R-:W-:Y:S01]  /*39a0*/  IMAD R15, R15, R10, RZ ;  /* 0x0000000a0f0f7224 */ /* 0x000fe200078e02ff */
[----:B------:R-:W-:-:S03]  /*39b0*/  ISETP.GE.AND P1, PT, R12, RZ, PT ;  /* 0x000000ff0c00720c */ /* 0x000fc60003f26270 */
[----:B------:R-:W-:Y:S01]  /*39c0*/  IMAD.HI.U32 R8, R9, R15, R8 ;  /* 0x0000000f09087227 */ /* 0x000fe200078e0008 */
[----:B------:R-:W-:-:S05]  /*39d0*/  IABS R9, R12 ;  /* 0x0000000c00097213 */ /* 0x000fca0000000000 */
        /* <DEDUP_REMOVED lines=61> */
.L_x_20679:
[----:B------:R-:W-:Y:S05]  /*3db0*/  BSYNC.RECONVERGENT B2 ;  /* 0x0000000000027941 */ /* 0x000fea0003800200 */
.L_x_20678:
        /* <DEDUP_REMOVED lines=60> */
.L_x_20681:
[----:B------:R-:W-:Y:S05]  /*4180*/  BSYNC.RECONVERGENT B2 ;  /* 0x0000000000027941 */ /* 0x000fea0003800200 */
.L_x_20680:
        /* <DEDUP_REMOVED lines=30> */
[----:B012---:R-:W-:Y:S01]  /*4370*/  VIADD R8, R21, 0xfffffffe ;  /* 0xfffffffe15087836 */ /* 0x007fe20000000000 */
        /* <DEDUP_REMOVED lines=29> */
.L_x_20683:
[----:B------:R-:W-:Y:S05]  /*4550*/  BSYNC.RECONVERGENT B2 ;  /* 0x0000000000027941 */ /* 0x000fea0003800200 */
.L_x_20682:
[----:B-----5:R-:W-:Y:S02]  /*4560*/  HFMA2.BF16_V2 R13, R10, R13, -RZ ;  /* 0x0000000d0a0d7231 */ /* 0x020fe400003000ff */
[----:B------:R-:W-:Y:S02]  /*4570*/  HMUL2.BF16_V2 R15, R26, R15 ;  /* 0x0000000f1a0f7232 */ /* 0x000fe40000200000 */
[----:B012---:R-:W-:Y:S02]  /*4580*/  HFMA2.BF16_V2 R8, R14, R27, -RZ ;  /* 0x0000001b0e087231 */ /* 0x007fe400003000ff */
        /* <DEDUP_REMOVED lines=22> */
.L_x_20677:
[----:B------:R-:W-:Y:S05]  /*46f0*/  BSYNC.RECONVERGENT B0 ;  /* 0x0000000000007941 */ /* 0x000fea0003800200 */
.L_x_20676:
        /* <DEDUP_REMOVED lines=9> */
.L_x_20675:
[----:B------:R-:W-:Y:S05]  /*4790*/  BSYNC.RECONVERGENT B1 ;  /* 0x0000000000017941 */ /* 0x000fea0003800200 */
.L_x_20674:
[----:B------:R-:W1:Y:S08]  /*47a0*/  S2UR UR5, SR_CgaCtaId ;  /* 0x00000000000579c3 */ /* 0x000e700000008800 */
[----:B------:R-:W-:Y:S01]  /*47b0*/  BAR.SYNC.DEFER_BLOCKING 0x0 ;  /* 0x0000000000007b1d */ /* 0x000fe20000010000 */
[----:B------:R-:W-:Y:S01]  /*47c0*/  LOP3.LUT R2, R3, 0x3c0, RZ, 0xc0, !PT ;  /* 0x000003c003027812 */ /* 0x000fe200078ec0ff */
[----:B------:R-:W-:Y:S01]  /*47d0*/  IMAD.MOV.U32 R11, RZ, RZ, R4 ;  /* 0x000000ffff0b7224 */ /* 0x000fe200078e0004 */
[----:B------:R-:W-:-:S02]  /*47e0*/  SHF.R.U32.HI R7, RZ, 0x5, R3 ;  /* 0x00000005ff077819 */ /* 0x000fc40000011603 */
[----:B------:R-:W-:Y:S01]  /*47f0*/  ISETP.NE.AND P0, PT, R2, 0x40, PT ;  /* 0x000000400200780c */ /* 0x000fe20003f05270 */
[----:B------:R-:W-:Y:S01]  /*4800*/  UMOV UR4, 0x400 ;  /* 0x0000040000047882 */ /* 0x000fe20000000000 */
[----:B------:R-:W-:Y:S01]  /*4810*/  MOV R9, R5 ;  /* 0x0000000500097202 */ /* 0x000fe20000000f00 */
[----:B------:R-:W-:Y:S01]  /*4820*/  UIADD3 UR4, UPT, UPT, UR4, 0xe0, URZ ;  /* 0x000000e004047890 */ /* 0x000fe2000fffe0ff */
[----:B------:R-:W-:Y:S01]  /*4830*/  IMAD R0, R7, 0x60, R0 ;  /* 0x0000006007007824 */ /* 0x000fe200078e0200 */
[C---:B------:R-:W-:Y:S01]  /*4840*/  ISETP.GT.U32.AND P1, PT, R3.reuse, 0x3f, PT ;  /* 0x0000003f0300780c */ /* 0x040fe20003f24070 */
[----:B------:R-:W-:Y:S01]  /*4850*/  IMAD.MOV.U32 R7, RZ, RZ, R6 ;  /* 0x000000ffff077224 */ /* 0x000fe200078e0006 */
[C---:B------:R-:W-:Y:S02]  /*4860*/  LOP3.LUT R6, R3.reuse, 0x3e0, RZ, 0xc0, !PT ;  /* 0x000003e003067812 */ /* 0x040fe400078ec0ff */
[----:B------:R-:W-:Y:S01]  /*4870*/  ISETP.GT.U32.AND P2, PT, R3, 0x1f, PT ;  /* 0x0000001f0300780c */ /* 0x000fe20003f44070 */
[----:B-1----:R-:W-:-:S06]  /*4880*/  ULEA UR4, UR5, UR4, 0x18 ;  /* 0x0000000405047291 */ /* 0x002fcc000f8ec0ff */
[----:B------:R-:W-:-:S05]  /*4890*/  LEA R0, R0, UR4, 0x2 ;  /* 0x0000000400007c11 */ /* 0x000fca000f8e10ff */
[----:B------:R-:W-:Y:S04]  /*48a0*/  @!P0 STS [R0+-0x300], R11 ;  /* 0xfffd000b00008388 */ /* 0x000fe80000000800 */
[----:B------:R-:W-:Y:S04]  /*48b0*/  @!P0 STS [R0+-0x280], R9 ;  /* 0xfffd800900008388 */ /* 0x000fe80000000800 */
[----:B------:R-:W-:Y:S01]  /*48c0*/  @!P0 STS [R0+-0x200], R7 ;  /* 0xfffe000700008388 */ /* 0x000fe20000000800 */
[----:B------:R-:W-:Y:S01]  /*48d0*/  BAR.SYNC.DEFER_BLOCKING 0x0 ;  /* 0x0000000000007b1d */ /* 0x000fe20000010000 */
[----:B------:R-:W-:-:S05]  /*48e0*/  ISETP.NE.AND P0, PT, R6, 0x20, PT ;  /* 0x000000200600780c */ /* 0x000fca0003f05270 */
[----:B------:R-:W1:Y:S04]  /*48f0*/  @!P1 LDS R2, [R0] ;  /* 0x0000000000029984 */ /* 0x000e680000000800 */
[----:B------:R-:W2:Y:S04]  /*4900*/  @!P1 LDS R4, [R0+0x80] ;  /* 0x0000800000049984 */ /* 0x000ea80000000800 */
[----:B------:R-:W3:Y:S01]  /*4910*/  @!P1 LDS R5, [R0+0x100] ;  /* 0x0001000000059984 */ /* 0x000ee20000000800 */
[----:B-1----:R-:W-:Y:S01]  /*4920*/  @!P1 FADD.FTZ R11, R2, R11 ;  /* 0x0000000b020b9221 */ /* 0x002fe20000010000 */
[----:B------:R-:W-:Y:S01]  /*4930*/  BAR.SYNC.DEFER_BLOCKING 0x0 ;  /* 0x0000000000007b1d */ /* 0x000fe20000010000 */
[----:B--2---:R-:W-:Y:S01]  /*4940*/  @!P1 FADD.FTZ R9, R4, R9 ;  /* 0x0000000904099221 */ /* 0x004fe20000010000 */
[----:B---3--:R-:W-:-:S04]  /*4950*/  @!P1 FADD.FTZ R7, R5, R7 ;  /* 0x0000000705079221 */ /* 0x008fc80000010000 */
[----:B------:R1:W-:Y:S04]  /*4960*/  @!P0 STS [R0+-0x180], R11 ;  /* 0xfffe800b00008388 */ /* 0x0003e80000000800 */
[----:B------:R1:W-:Y:S04]  /*4970*/  @!P0 STS [R0+-0x100], R9 ;  /* 0xffff000900008388 */ /* 0x0003e80000000800 */
[----:B------:R1:W-:Y:S01]  /*4980*/  @!P0 STS [R0+-0x80], R7 ;  /* 0xffff800700008388 */ /* 0x0003e20000000800 */
[----:B------:R-:W-:Y:S06]  /*4990*/  BAR.SYNC.DEFER_BLOCKING 0x0 ;  /* 0x0000000000007b1d */ /* 0x000fec0000010000 */
[----:B------:R1:W2:Y:S04]  /*49a0*/  @!P2 LDS R2, [R0] ;  /* 0x000000000002a984 */ /* 0x0002a80000000800 */
[----:B------:R1:W3:Y:S04]  /*49b0*/  @!P2 LDS R4, [R0+0x80] ;  /* 0x000080000004a984 */ /* 0x0002e80000000800 */
[----:B------:R1:W4:Y:S01]  /*49c0*/  @!P2 LDS R5, [R0+0x100] ;  /* 0x000100000005a984 */ /* 0x0003220000000800 */
[----:B------:R-:W-:Y:S06]  /*49d0*/  BAR.SYNC.DEFER_BLOCKING 0x0 ;  /* 0x0000000000007b1d */ /* 0x000fec0000010000 */
[----:B------:R-:W-:Y:S05]  /*49e0*/  @P2 EXIT ;  /* 0x000000000000294d */ /* 0x000fea0003800000 */
[----:B------:R-:W-:Y:S01]  /*49f0*/  UIMAD UR5, UR18, UR23, UR20 ;  /* 0x00000017120572a4 */ /* 0x000fe2000f8e0214 */
[----:B-12---:R-:W-:Y:S01]  /*4a00*/  @!P2 FADD.FTZ R11, R2, R11 ;  /* 0x0000000b020ba221 */ /* 0x006fe20000010000 */
[----:B------:R-:W-:Y:S01]  /*4a10*/  UIMAD UR4, UR19, 0x60, URZ ;  /* 0x00000060130478a4 */ /* 0x000fe2000f8e02ff */
[----:B---3--:R-:W-:Y:S01]  /*4a20*/  @!P2 FADD.FTZ R9, R4, R9 ;  /* 0x000000090409a221 */ /* 0x008fe20000010000 */
[----:B------:R-:W-:Y:S01]  /*4a30*/  UIMAD UR5, UR5, UR22, URZ ;  /* 0x00000016050572a4 */ /* 0x000fe2000f8e02ff */
[----:B----4-:R-:W-:Y:S01]  /*4a40*/  @!P2 FADD.FTZ R7, R5, R7 ;  /* 0x000000070507a221 */ /* 0x010fe20000010000 */
[----:B------:R-:W1:Y:S02]  /*4a50*/  LDCU.64 UR6, c[0x0][0x390] ;  /* 0x00007200ff0677ac */ /* 0x000e640008000a00 */
[----:B------:R-:W-:Y:S02]  /*4a60*/  UIMAD UR5, UR5, 0x60, URZ ;  /* 0x00000060050578a4 */ /* 0x000fe4000f8e02ff */
[----:B------:R-:W-:-:S02]  /*4a70*/  F2FP.BF16.F32.PACK_AB R4, RZ, R7 ;  /* 0x00000007ff04723e */ /* 0x000fc400000010ff */
[----:B------:R-:W-:-:S06]  /*4a80*/  UIADD3 UR4, UP0, UPT, UR5, UR4, URZ ;  /* 0x0000000405047290 */ /* 0x000fcc000ff1e0ff */
[----:B------:R-:W-:Y:S01]  /*4a90*/  MOV R0, UR4 ;  /* 0x0000000400007c02 */ /* 0x000fe20008000f00 */
[----:B------:R-:W-:-:S03]  /*4aa0*/  UIADD3.X UR4, UPT, UPT, URZ, URZ, URZ, UP0, !UPT ;  /* 0x000000ffff047290 */ /* 0x000fc600087fe4ff */
[----:B------:R-:W-:Y:S02]  /*4ab0*/  LOP3.LUT R3, R0, 0x1f, R3, 0xf8, !PT ;  /* 0x0000001f00037812 */ /* 0x000fe400078ef803 */
[----:B------:R-:W-:Y:S01]  /*4ac0*/  F2FP.BF16.F32.PACK_AB R0, R9, R11 ;  /* 0x0000000b0900723e */ /* 0x000fe200000010ff */
[----:B------:R-:W-:Y:S01]  /*4ad0*/  IMAD.U32 R6, RZ, RZ, UR4 ;  /* 0x00000004ff067e24 */ /* 0x000fe2000f8e00ff */
[C---:B-1----:R-:W-:Y:S02]  /*4ae0*/  LEA R2, P0, R3.reuse, UR6, 0x1 ;  /* 0x0000000603027c11 */ /* 0x042fe4000f8008ff */
[----:B------:R-:W-:Y:S02]  /*4af0*/  PRMT R5, R0, 0x7632, R5 ;  /* 0x0000763200057816 */ /* 0x000fe40000000005 */
[----:B------:R-:W-:-:S05]  /*4b00*/  LEA.HI.X R3, R3, UR7, R6, 0x1, P0 ;  /* 0x0000000703037c11 */ /* 0x000fca00080f0c06 */
[----:B------:R-:W-:Y:S04]  /*4b10*/  STG.E.U16 desc[UR14][R2.64], R0 ;  /* 0x0000000002007986 */ /* 0x000fe8000c10150e */
[----:B------:R-:W-:Y:S04]  /*4b20*/  STG.E.U16 desc[UR14][R2.64+0x40], R5 ;  /* 0x0000400502007986 */ /* 0x000fe8000c10150e */
[----:B------:R-:W-:Y:S01]  /*4b30*/  STG.E.U16 desc[UR14][R2.64+0x80], R4 ;  /* 0x0000800402007986 */ /* 0x000fe2000c10150e */
[----:B------:R-:W-:Y:S05]  /*4b40*/  EXIT ;  /* 0x000000000000794d */ /* 0x000fea0003800000 */
.L_x_20649:
        /* <DEDUP_REMOVED lines=8> */
.L_x_20686:
[----:B------:R-:W-:Y:S05]  /*4bd0*/  BSYNC B2 ;  /* 0x0000000000027941 */ /* 0x000fea0003800000 */
.L_x_20685:
[----:B------:R-:W-:Y:S01]  /*4be0*/  MOV R9, R22 ;  /* 0x0000001600097202 */ /* 0x000fe20000000f00 */
[----:B------:R-:W-:Y:S02]  /*4bf0*/  HFMA2 R10, -RZ, RZ, 0, 1.847743988037109375e-06 ;  /* 0x0000001fff0a7431 */ /* 0x000fe400000001ff */
[----:B------:R-:W-:Y:S02]  /*4c00*/  IMAD.MOV.U32 R11, RZ, RZ, -0x1 ;  /* 0xffffffffff0b7424 */ /* 0x000fe400078e00ff */
[----:B------:R-:W-:Y:S01]  /*4c10*/  FADD.FTZ R21, R8, R9 ;  /* 0x0000000908157221 */ /* 0x000fe20000010000 */
[----:B------:R-:W-:-:S07]  /*4c20*/  IMAD.MOV.U32 R9, RZ, RZ, 0x1 ;  /* 0x00000001ff097424 */ /* 0x000fce00078e00ff */
[----:B------:R-:W-:Y:S05]  /*4c30*/  WARPSYNC.COLLECTIVE R11, `(.L_x_20687) ;  /* 0x000000000b087348 */ /* 0x000fea0003c00000 */
[----:B------:R0:W1:Y:S02]  /*4c40*/  SHFL.BFLY P2, R22, R21, R9, R10 ;  /* 0x0c00000915167389 */ /* 0x000064000004000a */
[----:B01----:R-:W-:Y:S05]  /*4c50*/  ENDCOLLECTIVE ;  /* 0x000000000000791b */ /* 0x003fea0003800000 */
.L_x_20687:
[----:B------:R-:W-:Y:S05]  /*4c60*/  BRA `(.L_x_20688) ;  /* 0xffffffc800c07947 */ /* 0x000fea000383ffff */
.L_x_20651:
        /* <DEDUP_REMOVED lines=8> */
.L_x_20690:
[----:B------:R-:W-:Y:S05]  /*4cf0*/  BSYNC B0 ;  /* 0x0000000000007941 */ /* 0x000fea0003800000 */
.L_x_20689:
[----:B------:R-:W-:Y:S01]  /*4d00*/  MOV R10, R22 ;  /* 0x00000016000a7202 */ /* 0x000fe20000000f00 */
[----:B------:R-:W-:Y:S01]  /*4d10*/  HFMA2 R9, -RZ, RZ, 0, 4.76837158203125e-07 ;  /* 0x00000008ff097431 */ /* 0x000fe200000001ff */
[----:B------:R-:W-:Y:S02]  /*4d20*/  MOV R11, 0xffffffff ;  /* 0xffffffff000b7802 */ /* 0x000fe40000000f00 */
[----:B------:R-:W-:Y:S01]  /*4d30*/  FMNMX.FTZ R12, R10, R5, !PT ;  /* 0x000000050a0c7209 */ /* 0x000fe20007810000 */
[----:B------:R-:W-:-:S04]  /*4d40*/  IMAD.MOV.U32 R10, RZ, RZ, 0x1f ;  /* 0x0000001fff0a7424 */ /* 0x000fc800078e00ff */
[----:B------:R-:W-:-:S07]  /*4d50*/  IMAD.MOV.U32 R21, RZ, RZ, R12 ;  /* 0x000000ffff157224 */ /* 0x000fce00078e000c */
[----:B------:R-:W-:Y:S05]  /*4d60*/  WARPSYNC.COLLECTIVE R11, `(.L_x_20691) ;  /* 0x000000000b087348 */ /* 0x000fea0003c00000 */
[----:B------:R0:W1:Y:S02]  /*4d70*/  SHFL.BFLY P2, R22, R21, R9, R10 ;  /* 0x0c00000915167389 */ /* 0x000064000004000a */
[----:B01----:R-:W-:Y:S05]  /*4d80*/  ENDCOLLECTIVE ;  /* 0x000000000000791b */ /* 0x003fea0003800000 */
.L_x_20691:
[----:B------:R-:W-:Y:S02]  /*4d90*/  IMAD.MOV.U32 R9, RZ, RZ, 0x4 ;  /* 0x00000004ff097424 */ /* 0x000fe400078e00ff */
[----:B------:R-:W-:-:S05]  /*4da0*/  IMAD.MOV.U32 R13, RZ, RZ, R22 ;  /* 0x000000ffff0d7224 */ /* 0x000fca00078e0016 */
[----:B------:R-:W-:-:S04]  /*4db0*/  FMNMX.FTZ R13, R12, R13, !PT ;  /* 0x0000000d0c0d7209 */ /* 0x000fc80007810000 */
[----:B------:R-:W-:-:S07]  /*4dc0*/  MOV R21, R13 ;  /* 0x0000000d00157202 */ /* 0x000fce0000000f00 */
[----:B------:R-:W-:Y:S05]  /*4dd0*/  WARPSYNC.COLLECTIVE R11, `(.L_x_20692) ;  /* 0x000000000b087348 */ /* 0x000fea0003c00000 */
[----:B------:R0:W1:Y:S02]  /*4de0*/  SHFL.BFLY P2, R22, R21, R9, R10 ;  /* 0x0c00000915167389 */ /* 0x000064000004000a */
[----:B01----:R-:W-:Y:S05]  /*4df0*/  ENDCOLLECTIVE ;  /* 0x000000000000791b */ /* 0x003fea0003800000 */
.L_x_20692:
[----:B------:R-:W-:Y:S01]  /*4e00*/  MOV R14, R22 ;  /* 0x00000016000e7202 */ /* 0x000fe20000000f00 */
[----:B------:R-:W-:Y:S06]  /*4e10*/  BRA `(.L_x_20693) ;  /* 0xffffffc800f47947 */ /* 0x000fec000383ffff */
.L_x_20694:
        /* <DEDUP_REMOVED lines=14> */
.L_x_27625:


//--------------------- .text._ZN4vllm32paged_attention_v2_reduce_kernelI13__nv_bfloat16Li80ELi128ELi512EEEvPT_PKfS5_PKS2_PKii --------------------------
	.section	.text._ZN4vllm32paged_attention_v2_reduce_kernelI13__nv_bfloat16Li80ELi128ELi512EEEvPT_PKfS5_PKS2_PKii,"ax",@progbits
	.align	128
        .global         _ZN4vllm32paged_attention_v2_reduce_kernelI13__nv_bfloat16Li80ELi128ELi512EEEvPT_PKfS5_PKS2_PKii
        .type           _ZN4vllm32paged_attention_v2_reduce_kernelI13__nv_bfloat16Li80ELi128ELi512EEEvPT_PKfS5_PKS2_PKii,@function
        .size           _ZN4vllm32paged_attention_v2_reduce_kernelI13__nv_bfloat16Li80ELi128ELi512EEEvPT_PKfS5_PKS2_PKii,(.L_x_27626 - _ZN4vllm32paged_attention_v2_reduce_kernelI13__nv_bfloat16Li80ELi128ELi512EEEvPT_PKfS5_PKS2_PKii)
        .other          _ZN4vllm32paged_attention_v2_reduce_kernelI13__nv_bfloat16Li80ELi128ELi512EEEvPT_PKfS5_PKS2_PKii,@"STO_CUDA_ENTRY STV_DEFAULT"
_ZN4vllm32paged_attention_v2_reduce_kernelI13__nv_bfloat16Li80ELi128ELi512EEEvPT_PKfS5_PKS2_PKii:
.text._ZN4vllm32paged_attention_v2_reduce_kernelI13__nv_bfloat16Li80ELi128ELi512EEEvPT_PKfS5_PKS2_PKii:
        /* <DEDUP_REMOVED lines=72> */
.L_x_20698:
        /* <DEDUP_REMOVED lines=10> */
.L_x_20697:
[----:B------:R-:W-:Y:S05]  /*0520*/  BSYNC.RECONVERGENT B0 ;  /* 0x0000000000007941 */ /* 0x000fea0003800200 */
.L_x_20696:
        /* <DEDUP_REMOVED lines=8> */
.L_x_20699:
        /* <DEDUP_REMOVED lines=48> */
.L_x_20695:
        /* <DEDUP_REMOVED lines=60> */
.L_x_20704:
        /* <DEDUP_REMOVED lines=11> */
.L_x_20703:
[----:B------:R-:W-:Y:S05]  /*0d20*/  BSYNC.RECONVERGENT B1 ;  /* 0x0000000000017941 */ /* 0x000fea0003800200 */
.L_x_20702:
        /* <DEDUP_REMOVED lines=9> */
.L_x_20705:
        /* <DEDUP_REMOVED lines=37> */
.L_x_20701:
[----:B------:R-:W-:Y:S05]  /*1010*/  BSYNC.RECONVERGENT B0 ;  /* 0x0000000000007941 */ /* 0x000fea0003800200 */
.L_x_20700:
        /* <DEDUP_REMOVED lines=78> */
.L_x_20710:
        /* <DEDUP_REMOVED lines=17> */
.L_x_20709:
[----:B------:R-:W-:Y:S05]  /*1610*/  BSYNC.RECONVERGENT B1 ;  /* 0x0000000000017941 */ /* 0x000fea0003800200 */
.L_x_20708:
[----:B------:R-:W-:Y:S05]  /*1620*/  @!P0 BRA `(.L_x_20707) ;  /* 0x0000000400208947 */ /* 0x000fea0003800000 */
[----:B------:R-:W-:Y:S01]  /*1630*/  UIADD3 UR4, UPT, UPT, UR5, 0x20, URZ ;  /* 0x0000002005047890 */ /* 0x000fe2000fffe0ff */
[C---:B------:R-:W-:Y:S01]  /*1640*/  LEA R18, R16.reuse, R17, 0x1 ;  /* 0x0000001110127211 */ /* 0x040fe200078e08ff */
[----:B0-----:R-:W-:Y:S02]  /*1650*/  IMAD R20, R16, 0x3, R17 ;  /* 0x0000000310147824 */ /* 0x001fe400078e0211 */
[----:B------:R-:W-:Y:S01]  /*1660*/  ULEA UR4, UR12, UR4, 0x18 ;  /* 0x000000040c047291 */ /* 0x000fe2000f8ec0ff */
[----:B------:R-:W-:-:S05]  /*1670*/  IMAD.IADD R21, R17, 0x1, R16 ;  /* 0x0000000111157824 */ /* 0x000fca00078e0210 */
[----:B------:R-:W-:-:S07]  /*1680*/  LEA R23, R17, UR4, 0x2 ;  /* 0x0000000411177c11 */ /* 0x000fce000f8e10ff */
.L_x_20711:
        /* <DEDUP_REMOVED lines=66> */
.L_x_20707:
[----:B------:R-:W-:Y:S05]  /*1ab0*/  BSYNC.RECONVERGENT B0 ;  /* 0x0000000000007941 */ /* 0x000fea0003800200 */
.L_x_20706:
        /* <DEDUP_REMOVED lines=51> */
.L_x_20714:
        /* <DEDUP_REMOVED lines=74> */
.L_x_20713:
        /* <DEDUP_REMOVED lines=48> */
.L_x_20715:
        /* <DEDUP_REMOVED lines=28> */
.L_x_20716:
        /* <DEDUP_REMOVED lines=13> */
.L_x_20712:
        /* <DEDUP_REMOVED lines=9> */
.L_x_20717:
        /* <DEDUP_REMOVED lines=13> */
.L_x_27626:


//--------------------- .text._ZN4vllm25paged_attention_v2_kernelI13__nv_bfloat16S1_Li80ELi8ELi128ELNS_18Fp8KVCacheDataTypeE0ELb1ELi512EEEvPfS3_PT_PKS4_PKT0_SA_ifPKiSC_iPKfiiiSE_SE_iiiii --------------------------
	.section	.text._ZN4vllm25paged_attention_v2_kernelI13__nv_bfloat16S1_Li80ELi8ELi128ELNS_18Fp8KVCacheDataTypeE0ELb1ELi512EEEvPfS3_PT_PKS4_PKT0_SA_ifPKiSC_iPKfiiiSE_SE_iiiii,"ax",@progbits
	.align	128
        .global         _ZN4vllm25paged_attention_v2_kernelI13__nv_bfloat16S1_Li80ELi8ELi128ELNS_18Fp8KVCacheDataTypeE0ELb1ELi512EEEvPfS3_PT_PKS4_PKT0_SA_ifPKiSC_iPKfiiiSE_SE_iiiii
        .type           _ZN4vllm25paged_attention_v2_kernelI13__nv_bfloat16S1_Li80ELi8ELi128ELNS_18Fp8KVCacheDataTypeE0ELb1ELi512EEEvPfS3_PT_PKS4_PKT0_SA_ifPKiSC_iPKfiiiSE_SE_iiiii,@function
        .size           _ZN4vllm25paged_attention_v2_kernelI13__nv_bfloat16S1_Li80ELi8ELi128ELNS_18Fp8KVCacheDataTypeE0ELb1ELi512EEEvPfS3_PT_PKS4_PKT0_SA_ifPKiSC_iPKfiiiSE_SE_iiiii,(.L_x_27627 - _ZN4vllm25paged_attention_v2_kernelI13__nv_bfloat16S1_Li80ELi8ELi128ELNS_18Fp8KVCacheDataTypeE0ELb1ELi512EEEvPfS3_PT_PKS4_PKT0_SA_ifPKiSC_iPKfiiiSE_SE_iiiii)
        .other          _ZN4vllm25paged_attention_v2_kernelI13__nv_bfloat16S1_Li80ELi8ELi128ELNS_18Fp8KVCacheDataTypeE0ELb1ELi512EEEvPfS3_PT_PKS4_PKT0_SA_ifPKiSC_iPKfiiiSE_SE_iiiii,@"STO_CUDA_ENTRY STV_DEFAULT"
_ZN4vllm25paged_attention_v2_kernelI13__nv_bfloat16S1_Li80ELi8ELi128ELNS_18Fp8KVCacheDataTypeE0ELb1ELi512EEEvPfS3_PT_PKS4_PKT0_SA_ifPKiSC_iPKfiiiSE_SE_iiiii:
.text._ZN4vllm25paged_attention_v2_kernelI13__nv_bfloat16S1_Li80ELi8ELi128ELNS_18Fp8KVCacheDataTypeE0ELb1ELi512EEEvPfS3_PT_PKS4_PKT0_SA_ifPKiSC_iPKfiiiSE_SE_iiiii:
        /* <DEDUP_REMOVED lines=42> */
[----:B------:R-:W3:Y:S01]  /*02a0*/  @UP0 LDCU.64 UR4, c[0x0][0x3d0] ;  /* 0x00007a00ff0407ac */ /* 0x000ee20008000a00 */
[C---:B----4-:R-:W-:Y:S02]  /*02b0*/  @!P0 LEA R4, P1, R3.reuse, R10, 0x1 ;  /* 0x0000000a03048211 */ /* 0x050fe400078208ff */
[----:B-1----:R-:W-:Y:S02]  /*02c0*/  IADD3 R10, PT, PT, R0, 0xffffffe, RZ ;  /* 0x0ffffffe000a7810 */ /* 0x002fe40007ffe0ff */
[----:B------:R-:W-:Y:S02]  /*02d0*/  @!P0 LEA.HI.X R5, R3, R11, R8, 0x1, P1 ;  /* 0x0000000b03058211 */ /* 0x000fe400008f0c08 */
[----:B------:R1:W4:Y:S04]  /*02e0*/  F2I.FTZ.U32.TRUNC.NTZ R11, R10 ;  /* 0x0000000a000b7305 */ /* 0x000328000021f000 */
[----:B------:R0:W4:Y:S01]  /*02f0*/  @!P0 LDG.E.CONSTANT R5, desc[UR14][R4.64] ;  /* 0x0000000e04058981 */ /* 0x000122000c1e9900 */
[----:B--2---:R-:W-:Y:S01]  /*0300*/  IABS R7, UR21 ;  /* 0x0000001500077c13 */ /* 0x004fe20008000000 */
[----:B---3--:R-:W-:Y:S01]  /*0310*/  @UP0 UIMAD.WIDE.U32 UR4, UR19, 0x4, UR4 ;  /* 0x00000004130408a5 */ /* 0x008fe2000f8e0004 */
[----:B------:R-:W-:Y:S01]  /*0320*/  PLOP3.LUT P1, PT, PT, PT, UP0, 0x80, 0x8 ;  /* 0x000000000008781c */ /* 0x000fe20003f2f008 */
[----:B------:R-:W-:-:S02]  /*0330*/  IMAD.MOV.U32 R0, RZ, RZ, RZ ;  /* 0x000000ffff007224 */ /* 0x000fc400078e00ff */
[----:B-1----:R-:W-:Y:S02]  /*0340*/  IMAD.MOV.U32 R10, RZ, RZ, RZ ;  /* 0x000000ffff0a7224 */ /* 0x002fe400078e00ff */
[----:B------:R-:W-:Y:S01]  /*0350*/  MOV R8, UR4 ;  /* 0x0000000400087c02 */ /* 0x000fe20008000f00 */
[----:B------:R-:W-:Y:S02]  /*0360*/  IMAD.U32 R9, RZ, RZ, UR5 ;  /* 0x00000005ff097e24 */ /* 0x000fe4000f8e00ff */
[----:B----4-:R-:W-:-:S04]  /*0370*/  IMAD.MOV R3, RZ, RZ, -R11 ;  /* 0x000000ffff037224 */ /* 0x010fc800078e0a0b */
[----:B------:R-:W-:Y:S01]  /*0380*/  IMAD R3, R3, R2, RZ ;  /* 0x0000000203037224 */ /* 0x000fe200078e02ff */
[----:B------:R1:W5:Y:S03]  /*0390*/  @P1 LDG.E.CONSTANT R0, desc[UR14][R8.64] ;  /* 0x0000000e08001981 */ /* 0x000366000c1e9900 */
[----:B------:R-:W-:Y:S01]  /*03a0*/  IMAD.HI.U32 R10, R11, R3, R10 ;  /* 0x000000030b0a7227 */ /* 0x000fe200078e000a */
[----:B------:R-:W-:-:S05]  /*03b0*/  MOV R3, R7 ;  /* 0x0000000700037202 */ /* 0x000fca0000000f00 */
[----:B------:R-:W-:-:S05]  /*03c0*/  IMAD.HI.U32 R10, R10, R3, RZ ;  /* 0x000000030a0a7227 */ /* 0x000fca00078e00ff */
[----:B------:R-:W-:-:S13]  /*03d0*/  R2UR UR4, R10 ;  /* 0x000000000a0472ca */ /* 0x000fda00000e0000 */
[----:B0-----:R-:W-:-:S04]  /*03e0*/  IMAD R4, RZ, RZ, -UR4 ;  /* 0x80000004ff047e24 */ /* 0x001fc8000f8e02ff */
        /* <DEDUP_REMOVED lines=17> */
[----:B------:R-:W-:-:S05]  /*0500*/  IMAD.U32 R4, RZ, RZ, UR12 ;  /* 0x0000000cff047e24 */ /* 0x000fca000f8e00ff */
[----:B------:R-:W-:Y:S02]  /*0510*/  IABS R3, R4 ;  /* 0x0000000400037213 */ /* 0x000fe40000000000 */
[----:B------:R-:W-:Y:S02]  /*0520*/  IABS R2, R2 ;  /* 0x0000000200027213 */ /* 0x000fe40000000000 */
[----:B------:R-:W0:Y:S08]  /*0530*/  I2F.RP R7, R3 ;  /* 0x0000000300077306 */ /* 0x000e300000209400 */
[----:B------:R-:W2:Y:S08]  /*0540*/  I2F.RP R12, R2 ;  /* 0x00000002000c7306 */ /* 0x000eb00000209400 */
[----:B0-----:R-:W1:Y:S08]  /*0550*/  MUFU.RCP R7, R7 ;  /* 0x0000000700077308 */ /* 0x001e700000001000 */
[----:B--2---:R-:W0:Y:S01]  /*0560*/  MUFU.RCP R12, R12 ;  /* 0x0000000c000c7308 */ /* 0x004e220000001000 */
[----:B-1----:R-:W-:-:S07]  /*0570*/  IADD3 R8, PT, PT, R7, 0xffffffe, RZ ;  /* 0x0ffffffe07087810 */ /* 0x002fce0007ffe0ff */
[----:B------:R1:W2:Y:S01]  /*0580*/  F2I.FTZ.U32.TRUNC.NTZ R9, R8 ;  /* 0x0000000800097305 */ /* 0x0002a2000021f000 */
[----:B0-----:R-:W-:-:S07]  /*0590*/  VIADD R10, R12, 0xffffffe ;  /* 0x0ffffffe0c0a7836 */ /* 0x001fce0000000000 */
[----:B------:R0:W3:Y:S01]  /*05a0*/  F2I.FTZ.U32.TRUNC.NTZ R11, R10 ;  /* 0x0000000a000b7305 */ /* 0x0000e2000021f000 */
[----:B-1----:R-:W-:Y:S02]  /*05b0*/  IMAD.MOV.U32 R8, RZ, RZ, RZ ;  /* 0x000000ffff087224 */ /* 0x002fe400078e00ff */
[----:B0-----:R-:W-:-:S03]  /*05c0*/  HFMA2 R10, -RZ, RZ, 0, 0 ;  /* 0x00000000ff0a7431 */ /* 0x001fc600000001ff */
[----:B------:R-:W-:Y:S02]  /*05d0*/  R2UR UR4, R8 ;  /* 0x00000000080472ca */ /* 0x000fe400000e0000 */
[----:B--2---:R-:W-:Y:S01]  /*05e0*/  R2UR UR5, R9 ;  /* 0x00000000090572ca */ /* 0x004fe200000e0000 */
[----:B------:R-:W-:Y:S01]  /*05f0*/  IMAD.MOV R14, RZ, RZ, -R9 ;  /* 0x000000ffff0e7224 */ /* 0x000fe200078e0a09 */
[C---:B---3--:R-:W-:Y:S01]  /*0600*/  R2UR UR7, R11.reuse ;  /* 0x000000000b0772ca */ /* 0x048fe200000e0000 */
        /* <DEDUP_REMOVED lines=23> */
[C---:B------:R-:W-:Y:S01]  /*0780*/  IMAD R7, R2.reuse, R7, UR11 ;  /* 0x0000000b02077e24 */ /* 0x040fe2000f8e0207 */
[----:B------:R-:W0:Y:S01]  /*0790*/  S2R R9, SR_CgaCtaId ;  /* 0x0000000000097919 */ /* 0x000e220000008800 */
[----:B------:R-:W-:Y:S01]  /*07a0*/  VOTEU.ANY UP4, P1 ;  /* 0x0000000000ff7886 */ /* 0x000fe20000880100 */
[----:B------:R-:W-:Y:S01]  /*07b0*/  PLOP3.LUT P1, PT, PT, PT, UP4, 0x80, 0x8 ;  /* 0x000000000008781c */ /* 0x000fe20003f2f048 */
[----:B------:R-:W-:Y:S01]  /*07c0*/  ULOP3.LUT UR9, UR9, UR26, URZ, 0x3c, !UPT ;  /* 0x0000001a09097292 */ /* 0x000fe2000f8e3cff */
[----:B------:R-:W-:Y:S01]  /*07d0*/  ISETP.GT.U32.AND P2, PT, R2, R7, PT ;  /* 0x000000070200720c */ /* 0x000fe20003f44070 */
[----:B------:R-:W-:Y:S01]  /*07e0*/  UIADD3 UR4, UPT, UPT, UR22, 0x7, URZ ;  /* 0x0000000716047890 */ /* 0x000fe2000fffe0ff */
[----:B------:R-:W-:Y:S01]  /*07f0*/  MOV R8, 0x400 ;  /* 0x0000040000087802 */ /* 0x000fe20000000f00 */
[----:B------:R-:W-:Y:S01]  /*0800*/  ULEA UR5, UR18, 0x40, 0x6 ;  /* 0x0000004012057891 */ /* 0x000fe2000f8e30ff */
[----:B------:R-:W1:Y:S01]  /*0810*/  LDCU UR11, c[0x0][0x3f8] ;  /* 0x00007f00ff0b77ac */ /* 0x000e620008000800 */
[----:B------:R-:W-:-:S02]  /*0820*/  SHF.R.U32.HI R13, RZ, 0x2, R6 ;  /* 0x00000002ff0d7819 */ /* 0x000fc40000011606 */
[----:B------:R-:W-:Y:S01]  /*0830*/  SHF.R.U32.HI R12, RZ, 0x5, R6 ;  /* 0x00000005ff0c7819 */ /* 0x000fe20000011606 */
[----:B------:R-:W-:-:S03]  /*0840*/  UISETP.GE.AND UP0, UPT, UR27, URZ, UPT ;  /* 0x000000ff1b00728c */ /* 0x000fc6000bf06270 */
[----:B------:R-:W-:Y:S01]  /*0850*/  @!P1 IMAD.IADD R4, R4, 0x1, -R3 ;  /* 0x0000000104049824 */ /* 0x000fe200078e0a03 */
[----:B------:R-:W2:Y:S01]  /*0860*/  LDCU UR6, c[0x0][0x3c8] ;  /* 0x00007900ff0677ac */ /* 0x000ea20008000800 */
[----:B------:R-:W-:Y:S01]  /*0870*/  VOTEU.ANY UP5, P2 ;  /* 0x0000000000ff7886 */ /* 0x000fe200010a0100 */
[----:B------:R-:W-:Y:S02]  /*0880*/  PLOP3.LUT P2, PT, PT, PT, UP5, 0x80, 0x8 ;  /* 0x000000000008781c */ /* 0x000fe40003f4f058 */
[----:B------:R-:W-:Y:S02]  /*0890*/  ISETP.GE.U32.AND P1, PT, R4, R3, PT ;  /* 0x000000030400720c */ /* 0x000fe40003f26070 */
[----:B------:R-:W-:Y:S02]  /*08a0*/  @!UP5 UIADD3 UR7, UPT, UPT, UR7, 0x1, URZ ;  /* 0x000000010707d890 */ /* 0x000fe4000fffe0ff */
[----:B------:R-:W-:Y:S02]  /*08b0*/  @!UP4 UIADD3 UR8, UPT, UPT, UR8, 0x1, URZ ;  /* 0x000000010808c890 */ /* 0x000fe4000fffe0ff */
[----:B------:R-:W-:-:S05]  /*08c0*/  UISETP.GE.AND UP2, UPT, UR9, URZ, UPT ;  /* 0x000000ff0900728c */ /* 0x000fca000bf46270 */
[-C--:B------:R-:W-:Y:S02]  /*08d0*/  @!P2 IADD3 R7, PT, PT, R7, -R2.reuse, RZ ;  /* 0x800000020707a210 */ /* 0x080fe40007ffe0ff */
[----:B------:R-:W-:Y:S01]  /*08e0*/  VOTEU.ANY UP5, P1 ;  /* 0x0000000000ff7886 */ /* 0x000fe200008a0100 */
[----:B------:R-:W-:Y:S01]  /*08f0*/  ULOP3.LUT UR9, UR19, UR12, URZ, 0x3c, !UPT ;  /* 0x0000000c13097292 */ /* 0x000fe2000f8e3cff */
[----:B------:R-:W-:Y:S01]  /*0900*/  ISETP.GE.U32.AND P2, PT, R7, R2, PT ;  /* 0x000000020700720c */ /* 0x000fe20003f46070 */
[----:B------:R-:W-:Y:S01]  /*0910*/  USHF.R.U32.HI UR4, URZ, 0x3, UR4 ;  /* 0x00000003ff047899 */ /* 0x000fe20008011604 */
[----:B------:R-:W-:Y:S01]  /*0920*/  LOP3.LUT R3, R6, 0x3, RZ, 0xc0, !PT ;  /* 0x0000000306037812 */ /* 0x000fe200078ec0ff */
[----:B------:R-:W-:Y:S01]  /*0930*/  @UP5 UIADD3 UR8, UPT, UPT, UR8, 0x1, URZ ;  /* 0x0000000108085890 */ /* 0x000fe2000fffe0ff */
[----:B0-----:R-:W-:Y:S01]  /*0940*/  LEA R4, R9, R8, 0x18 ;  /* 0x0000000809047211 */ /* 0x001fe200078ec0ff */
[----:B------:R-:W-:Y:S02]  /*0950*/  UISETP.GE.AND UP4, UPT, UR9, URZ, UPT ;  /* 0x000000ff0900728c */ /* 0x000fe4000bf86270 */
[----:B------:R-:W-:Y:S01]  /*0960*/  UISETP.NE.AND UP5, UPT, UR12, URZ, UPT ;  /* 0x000000ff0c00728c */ /* 0x000fe2000bfa5270 */
[----:B------:R-:W-:Y:S01]  /*0970*/  IMAD.U32 R7, RZ, RZ, UR18 ;  /* 0x00000012ff077e24 */ /* 0x000fe2000f8e00ff */
[----:B------:R-:W-:Y:S01]  /*0980*/  UISETP.LT.U32.AND UP3, UPT, UR4, UR5, UPT ;  /* 0x000000050400728c */ /* 0x000fe2000bf61070 */
[----:B------:R-:W-:Y:S01]  /*0990*/  IMAD R4, R3, 0x28, R4 ;  /* 0x0000002803047824 */ /* 0x000fe200078e0204 */
[----:B------:R-:W-:-:S02]  /*09a0*/  UMOV UR13, UR8 ;  /* 0x00000008000d7c82 */ /* 0x000fc40008000000 */
[----:B------:R-:W-:Y:S01]  /*09b0*/  USEL UR8, UR4, UR5, UP3 ;  /* 0x0000000504087287 */ /* 0x000fe20009800000 */
[----:B------:R-:W-:Y:S01]  /*09c0*/  @!P0 IMAD R10, R13, 0x4, R4 ;  /* 0x000000040d0a8824 */ /* 0x000fe200078e0204 */
[----:B------:R-:W-:Y:S01]  /*09d0*/  LEA R14, R7, R12, 0x6 ;  /* 0x0000000c070e7211 */ /* 0x000fe200078e30ff */
[----:B------:R-:W-:Y:S01]  /*09e0*/  VOTEU.ANY UP6, P2 ;  /* 0x0000000000ff7886 */ /* 0x000fe200010c0100 */
[----:B------:R-:W-:Y:S02]  /*09f0*/  @!UP4 UIADD3 UR13, UPT, UPT, URZ, -UR13, URZ ;  /* 0x8000000dff0dc290 */ /* 0x000fe4000fffe0ff */
[----:B------:R-:W-:Y:S01]  /*0a00*/  @!UP5 ULOP3.LUT UR13, URZ, UR12, URZ, 0x33, !UPT ;  /* 0x0000000cff0dd292 */ /* 0x000fe2000f8e33ff */
[----:B------:R0:W-:Y:S01]  /*0a10*/  @!P0 STS [R10], R5 ;  /* 0x000000050a008388 */ /* 0x0001e20000000800 */
[----:B------:R-:W-:Y:S01]  /*0a20*/  ISETP.GE.U32.AND P0, PT, R14, UR8, PT ;  /* 0x000000080e007c0c */ /* 0x000fe2000bf06070 */
[----:B------:R-:W-:Y:S02]  /*0a30*/  UISETP.NE.AND UP1, UPT, UR26, URZ, UPT ;  /* 0x000000ff1a00728c */ /* 0x000fe4000bf25270 */
[----:B------:R-:W-:-:S02]  /*0a40*/  @UP6 UIADD3 UR7, UPT, UPT, UR7, 0x1, URZ ;  /* 0x0000000107076890 */ /* 0x000fc4000fffe0ff */
[----:B-1----:R-:W-:Y:S02]  /*0a50*/  @!UP0 UIMAD UR4, UR10, UR11, UR13 ;  /* 0x0000000b0a0482a4 */ /* 0x002fe4000f8e020d */
[----:B------:R-:W-:Y:S02]  /*0a60*/  @UP0 UIMAD UR9, UR21, UR11, UR19 ;  /* 0x0000000b150902a4 */ /* 0x000fe4000f8e0213 */
[----:B------:R-:W-:Y:S01]  /*0a70*/  @!UP0 UIADD3 UR4, UPT, UPT, URZ, -UR4, URZ ;  /* 0x80000004ff048290 */ /* 0x000fe2000fffe0ff */
[----:B------:R-:W-:Y:S01]  /*0a80*/  UMOV UR16, UR7 ;  /* 0x0000000700107c82 */ /* 0x000fe20008000000 */
[----:B------:R-:W-:Y:S01]  /*0a90*/  @UP0 UIMAD UR9, UR9, UR27, 0x1 ;  /* 0x00000001090904a4 */ /* 0x000fe2000f8e021b */
[----:B------:R-:W-:Y:S01]  /*0aa0*/  BSSY B0, `(.L_x_20718) ;  /* 0x00000de000007945 */ /* 0x000fe20003800000 */
[----:B------:R-:W-:Y:S02]  /*0ab0*/  @!UP2 UIADD3 UR16, UPT, UPT, URZ, -UR16, URZ ;  /* 0x80000010ff10a290 */ /* 0x000fe4000fffe0ff */
[----:B--2---:R-:W-:-:S02]  /*0ac0*/  UIMAD UR6, UR17, UR6, URZ ;  /* 0x00000006110672a4 */ /* 0x004fc4000f8e02ff */
[----:B------:R-:W-:Y:S02]  /*0ad0*/  @!UP1 ULOP3.LUT UR16, URZ, UR26, URZ, 0x33, !UPT ;  /* 0x0000001aff109292 */ /* 0x000fe4000f8e33ff */
[----:B------:R-:W-:Y:S01]  /*0ae0*/  @!UP0 UIMAD UR9, UR27, UR4, 0x1 ;  /* 0x000000011b0984a4 */ /* 0x000fe2000f8e0204 */
[----:B0-----:R-:W-:Y:S01]  /*0af0*/  IMAD.MOV.U32 R5, RZ, RZ, -0x800001 ;  /* 0xff7fffffff057424 */ /* 0x001fe200078e00ff */
[----:B------:R-:W-:Y:S01]  /*0b00*/  LOP3.LUT R6, R6, 0x1f, RZ, 0xc0, !PT ;  /* 0x0000001f06067812 */ /* 0x000fe200078ec0ff */
[----:B------:R-:W-:Y:S01]  /*0b10*/  IMAD.MOV.U32 R7, RZ, RZ, R2 ;  /* 0x000000ffff077224 */ /* 0x000fe200078e0002 */
[----:B------:R-:W-:Y:S06]  /*0b20*/  BAR.SYNC.DEFER_BLOCKING 0x0 ;  /* 0x0000000000007b1d */ /* 0x000fec0000010000 */
[----:B------:R-:W-:Y:S05]  /*0b30*/  @P0 BRA `(.L_x_20719) ;  /* 0x0000000c00500947 */ /* 0x000fea0003800000 */
[----:B------:R-:W-:Y:S01]  /*0b40*/  IMAD.WIDE.U32 R10, R14, 0x4, RZ ;  /* 0x000000040e0a7825 */ /* 0x000fe200078e00ff */
[----:B------:R-:W-:Y:S01]  /*0b50*/  MOV R5, UR6 ;  /* 0x0000000600057c02 */ /* 0x000fe20008000f00 */
[----:B------:R-:W0:Y:S02]  /*0b60*/  LDCU UR4, c[0x0][0x3e0] ;  /* 0x00007c00ff0477ac */ /* 0x000e240008000800 */
[----:B------:R-:W-:Y:S01]  /*0b70*/  IMAD.SHL.U32 R2, R13, 0x4, RZ ;  /* 0x000000040d027824 */ /* 0x000fe200078e00ff */
[----:B------:R-:W1:Y:S01]  /*0b80*/  LDCU.64 UR10, c[0x0][0x3b8] ;  /* 0x00007700ff0a77ac */ /* 0x000e620008000a00 */
[----:B------:R-:W-:-:S03]  /*0b90*/  IMAD.WIDE R10, R5, 0x4, R10 ;  /* 0x00000004050a7825 */ /* 0x000fc600078e020a */
[----:B------:R-:W-:Y:S01]  /*0ba0*/  LOP3.LUT R5, R2, 0x1c, RZ, 0xc0, !PT ;  /* 0x0000001c02057812 */ /* 0x000fe200078ec0ff */
[----:B------:R-:W2:Y:S01]  /*0bb0*/  LDCU UR5, c[0x0][0x3fc] ;  /* 0x00007f80ff0577ac */ /* 0x000ea20008000800 */
[----:B------:R-:W-:Y:S02]  /*0bc0*/  VIADD R8, R8, 0xc0 ;  /* 0x000000c008087836 */ /* 0x000fe40000000000 */
[C---:B------:R-:W-:Y:S02]  /*0bd0*/  LEA R5, R12.reuse, R5, 0x5 ;  /* 0x000000050c057211 */ /* 0x040fe400078e28ff */
[----:B------:R-:W-:Y:S02]  /*0be0*/  LEA R12, R12, UR23, 0x3 ;  /* 0x000000170c0c7c11 */ /* 0x000fe4000f8e18ff */
[----:B------:R-:W-:Y:S02]  /*0bf0*/  LEA R2, R9, R8, 0x18 ;  /* 0x0000000809027211 */ /* 0x000fe400078ec0ff */
[----:B------:R-:W-:Y:S01]  /*0c00*/  IADD3 R20, PT, PT, R12, 0x1, RZ ;  /* 0x000000010c147810 */ /* 0x000fe20007ffe0ff */
[----:B0-----:R-:W-:-:S02]  /*0c10*/  UIMAD UR4, UR13, UR4, URZ ;  /* 0x000000040d0472a4 */ /* 0x001fc4000f8e02ff */
[----:B------:R-:W-:Y:S02]  /*0c20*/  IMAD.IADD R9, R5, 0x1, R2 ;  /* 0x0000000105097824 */ /* 0x000fe400078e0202 */
[C---:B------:R-:W-:Y:S01]  /*0c30*/  IMAD.SHL.U32 R2, R13.reuse, 0x8, RZ ;  /* 0x000000080d027824 */ /* 0x040fe200078e00ff */
[----:B------:R-:W-:Y:S01]  /*0c40*/  LOP3.LUT R13, R13, 0x7, RZ, 0xc0, !PT ;  /* 0x000000070d0d7812 */ /* 0x000fe200078ec0ff */
[----:B------:R-:W-:Y:S01]  /*0c50*/  IMAD.MOV.U32 R5, RZ, RZ, -0x800001 ;  /* 0xff7fffffff057424 */ /* 0x000fe200078e00ff */
[----:B-1----:R-:W-:Y:S01]  /*0c60*/  IADD3 R8, P0, PT, R10, UR10, RZ ;  /* 0x0000000a0a087c10 */ /* 0x002fe2000ff1e0ff */
[----:B--2---:R-:W-:Y:S01]  /*0c70*/  IMAD.U32 R23, RZ, RZ, UR5 ;  /* 0x00000005ff177e24 */ /* 0x004fe2000f8e00ff */
[----:B------:R-:W-:Y:S01]  /*0c80*/  LOP3.LUT R2, R2, 0x38, RZ, 0xc0, !PT ;  /* 0x0000003802027812 */ /* 0x000fe200078ec0ff */
[----:B------:R-:W-:Y:S01]  /*0c90*/  IMAD.IADD R13, R13, 0x1, R12 ;  /* 0x000000010d0d7824 */ /* 0x000fe200078e020c */
[----:B------:R-:W-:Y:S02]  /*0ca0*/  IADD3.X R11, PT, PT, R11, UR11, RZ, P0, !PT ;  /* 0x0000000b0b0b7c10 */ /* 0x000fe400087fe4ff */
[----:B------:R-:W-:Y:S01]  /*0cb0*/  IADD3 R12, P0, PT, R2, UR4, RZ ;  /* 0x00000004020c7c10 */ /* 0x000fe2000ff1e0ff */
[----:B------:R-:W-:Y:S01]  /*0cc0*/  IMAD.U32 R2, RZ, RZ, UR4 ;  /* 0x00000004ff027e24 */ /* 0x000fe2000f8e00ff */
[C---:B------:R-:W-:Y:S01]  /*0cd0*/  IADD3 R21, PT, PT, R13.reuse, -UR22, RZ ;  /* 0x800000160d157c10 */ /* 0x040fe2000fffe0ff */
[----:B------:R-:W-:Y:S01]  /*0ce0*/  VIADD R22, R13, 0x1 ;  /* 0x000000010d167836 */ /* 0x000fe20000000000 */
[----:B------:R-:W-:-:S02]  /*0cf0*/  MOV R10, R14 ;  /* 0x0000000e000a7202 */ /* 0x000fc40000000f00 */
[----:B------:R-:W-:Y:S02]  /*0d00*/  IADD3 R23, PT, PT, -R23, UR16, RZ ;  /* 0x0000001017177c10 */ /* 0x000fe4000fffe1ff */
[----:B------:R-:W-:-:S07]  /*0d10*/  LEA.HI.X.SX32 R13, R2, RZ, 0x1, P0 ;  /* 0x000000ff020d7211 */ /* 0x000fce00000f0eff */
.L_x_20724:
        /* <DEDUP_REMOVED lines=49> */
.L_x_20721:
        /* <DEDUP_REMOVED lines=13> */
[----:B------:R-:W-:Y:S01]  /*1100*/  PRMT R17, R17, 0x7632, R17 ;  /* 0x0000763211117816 */ /* 0x000fe20000000011 */
[C---:B------:R-:W-:Y:S01]  /*1110*/  IMAD.U32 R19, R16.reuse, 0x10000, RZ ;  /* 0x0001000010137824 */ /* 0x040fe200078e00ff */
[----:B------:R-:W-:-:S02]  /*1120*/  PRMT R16, R16, 0x7632, R16 ;  /* 0x0000763210107816 */ /* 0x000fc40000000010 */
[----:B------:R-:W-:-:S03]  /*1130*/  SHF.L.U32 R17, R17, 0x10, RZ ;  /* 0x0000001011117819 */ /* 0x000fc600000006ff */
[----:B------:R-:W-:Y:S01]  /*1140*/  IMAD.U32 R16, R16, 0x10000, RZ ;  /* 0x0001000010107824 */ /* 0x000fe200078e00ff */
[C---:B--2---:R-:W-:Y:S02]  /*1150*/  SHF.L.U32 R18, R26.reuse, 0x10, RZ ;  /* 0x000000101a127819 */ /* 0x044fe400000006ff */
[----:B------:R-:W-:-:S03]  /*1160*/  PRMT R26, R26, 0x7632, R26 ;  /* 0x000076321a1a7816 */ /* 0x000fc6000000001a */
[----:B------:R-:W-:Y:S01]  /*1170*/  FMUL.FTZ R28, R27, R18 ;  /* 0x000000121b1c7220 */ /* 0x000fe20000410000 */
[C---:B---3--:R-:W-:Y:S01]  /*1180*/  IMAD.U32 R18, R25.reuse, 0x10000, RZ ;  /* 0x0001000019127824 */ /* 0x048fe200078e00ff */
[----:B------:R-:W-:Y:S01]  /*1190*/  PRMT R25, R25, 0x7632, R25 ;  /* 0x0000763219197816 */ /* 0x000fe20000000019 */
[----:B------:R-:W-:Y:S02]  /*11a0*/  IMAD.U32 R26, R26, 0x10000, RZ ;  /* 0x000100001a1a7824 */ /* 0x000fe400078e00ff */
[----:B------:R-:W-:Y:S01]  /*11b0*/  FFMA.FTZ R19, R19, R18, R28 ;  /* 0x0000001213137223 */ /* 0x000fe2000001001c */
[----:B------:R-:W-:Y:S01]  /*11c0*/  SHF.L.U32 R25, R25, 0x10, RZ ;  /* 0x0000001019197819 */ /* 0x000fe200000006ff */
[----:B------:R-:W2:Y:S01]  /*11d0*/  LDG.E.CONSTANT R18, desc[UR14][R14.64+0x180] ;  /* 0x0001800e0e127981 */ /* 0x000ea2000c1e9900 */
[----:B------:R-:W-:-:S04]  /*11e0*/  FMUL.FTZ R17, R17, R26 ;  /* 0x0000001a11117220 */ /* 0x000fc80000410000 */
[----:B------:R-:W-:Y:S02]  /*11f0*/  FFMA.FTZ R25, R16, R25, R17 ;  /* 0x0000001910197223 */ /* 0x000fe40000010011 */
[----:B------:R-:W0:Y:S01]  /*1200*/  LDS.64 R16, [R4+0x8] ;  /* 0x0000080004107984 */ /* 0x000e220000000a00 */
[C---:B----4-:R-:W-:Y:S01]  /*1210*/  IMAD.U32 R27, R24.reuse, 0x10000, RZ ;  /* 0x00010000181b7824 */ /* 0x050fe200078e00ff */
[----:B------:R-:W-:-:S05]  /*1220*/  PRMT R24, R24, 0x7632, R24 ;  /* 0x0000763218187816 */ /* 0x000fca0000000018 */
[----:B------:R-:W-:Y:S02]  /*1230*/  IMAD.U32 R24, R24, 0x10000, RZ ;  /* 0x0001000018187824 */ /* 0x000fe400078e00ff */
[----:B0-----:R-:W-:-:S04]  /*1240*/  IMAD.U32 R26, R16, 0x10000, RZ ;  /* 0x00010000101a7824 */ /* 0x001fc800078e00ff */
[----:B------:R-:W-:Y:S02]  /*1250*/  FFMA.FTZ R26, R26, R27, R19 ;  /* 0x0000001b1a1a7223 */ /* 0x000fe40000010013 */
[----:B------:R-:W3:Y:S01]  /*1260*/  LDG.E.CONSTANT R19, desc[UR14][R14.64+0x200] ;  /* 0x0002000e0e137981 */ /* 0x000ee2000c1e9900 */
[----:B------:R-:W-:-:S04]  /*1270*/  PRMT R16, R16, 0x7632, R16 ;  /* 0x0000763210107816 */ /* 0x000fc80000000010 */
[----:B------:R-:W-:-:S05]  /*1280*/  SHF.L.U32 R16, R16, 0x10, RZ ;  /* 0x0000001010107819 */ /* 0x000fca00000006ff */
[----:B------:R-:W-:Y:S02]  /*1290*/  FFMA.FTZ R16, R16, R24, R25 ;  /* 0x0000001810107223 */ /* 0x000fe40000010019 */
[----:B------:R-:W4:Y:S04]  /*12a0*/  LDG.E.CONSTANT R25, desc[UR14][R14.64+0x280] ;  /* 0x0002800e0e197981 */ /* 0x000f28000c1e9900 */
[----:B------:R-:W4:Y:S01]  /*12b0*/  LDG.E.CONSTANT R24, desc[UR14][R14.64+0x300] ;  /* 0x0003000e0e187981 */ /* 0x000f22000c1e9900 */
[C---:B------:R-:W-:Y:S01]  /*12c0*/  IMAD.U32 R27, R17.reuse, 0x10000, RZ ;  /* 0x00010000111b7824 */ /* 0x040fe200078e00ff */
[----:B------:R-:W-:-:S05]  /*12d0*/  PRMT R17, R17, 0x7632, R17 ;  /* 0x0000763211117816 */ /* 0x000fca0000000011 */
[----:B------:R-:W-:Y:S01]  /*12e0*/  IMAD.U32 R17, R17, 0x10000, RZ ;  /* 0x0001000011117824 */ /* 0x000fe200078e00ff */
[C---:B--2---:R-:W-:Y:S02]  /*12f0*/  SHF.L.U32 R28, R18.reuse, 0x10, RZ ;  /* 0x00000010121c7819 */ /* 0x044fe400000006ff */
[----:B------:R-:W-:-:S05]  /*1300*/  PRMT R18, R18, 0x7632, R18 ;  /* 0x0000763212127816 */ /* 0x000fca0000000012 */
[----:B------:R-:W-:-:S04]  /*1310*/  IMAD.U32 R18, R18, 0x10000, RZ ;  /* 0x0001000012127824 */ /* 0x000fc800078e00ff */
[----:B------:R-:W-:Y:S02]  /*1320*/  FFMA.FTZ R18, R17, R18, R16 ;  /* 0x0000001211127223 */ /* 0x000fe40000010010 */
[----:B------:R-:W0:Y:S01]  /*1330*/  LDS.64 R16, [R4+0x10] ;  /* 0x0000100004107984 */ /* 0x000e220000000a00 */
[----:B------:R-:W-:Y:S01]  /*1340*/  FFMA.FTZ R26, R27, R28, R26 ;  /* 0x0000001c1b1a7223 */ /* 0x000fe2000001001a */
[C---:B0-----:R-:W-:Y:S01]  /*1350*/  SHF.L.U32 R27, R16.reuse, 0x10, RZ ;  /* 0x00000010101b7819 */ /* 0x041fe200000006ff */
[----:B---3--:R-:W-:Y:S01]  /*1360*/  IMAD.U32 R28, R19, 0x10000, RZ ;  /* 0x00010000131c7824 */ /* 0x008fe200078e00ff */
[----:B------:R-:W-:-:S03]  /*1370*/  PRMT R16, R16, 0x7632, R16 ;  /* 0x0000763210107816 */ /* 0x000fc60000000010 */
[----:B------:R-:W-:Y:S01]  /*1380*/  FFMA.FTZ R26, R27, R28, R26 ;  /* 0x0000001c1b1a7223 */ /* 0x000fe2000001001a */
[----:B------:R-:W-:Y:S01]  /*1390*/  PRMT R27, R19, 0x7632, R27 ;  /* 0x00007632131b7816 */ /* 0x000fe2000000001b */
[----:B------:R-:W-:-:S03]  /*13a0*/  IMAD.U32 R19, R16, 0x10000, RZ ;  /* 0x0001000010137824 */ /* 0x000fc600078e00ff */
[----:B------:R-:W-:Y:S02]  /*13b0*/  SHF.L.U32 R16, R27, 0x10, RZ ;  /* 0x000000101b107819 */ /* 0x000fe400000006ff */
[----:B------:R0:W2:Y:S03]  /*13c0*/  LDG.E.CONSTANT R27, desc[UR14][R14.64+0x480] ;  /* 0x0004800e0e1b7981 */ /* 0x0000a6000c1e9900 */
[----:B------:R-:W-:Y:S01]  /*13d0*/  FFMA.FTZ R16, R19, R16, R18 ;  /* 0x0000001013107223 */ /* 0x000fe20000010012 */
[----:B------:R-:W-:Y:S02]  /*13e0*/  IMAD.U32 R19, R17, 0x10000, RZ ;  /* 0x0001000011137824 */ /* 0x000fe400078e00ff */
[----:B----4-:R-:W-:-:S04]  /*13f0*/  IMAD.U32 R18, R25, 0x10000, RZ ;  /* 0x0001000019127824 */ /* 0x010fc800078e00ff */
[----:B------:R-:W-:Y:S02]  /*1400*/  FFMA.FTZ R26, R19, R18, R26 ;  /* 0x00000012131a7223 */ /* 0x000fe4000001001a */
[----:B------:R-:W1:Y:S01]  /*1410*/  LDS.64 R18, [R4+0x18] ;  /* 0x0000180004127984 */ /* 0x000e620000000a00 */
[----:B------:R-:W-:Y:S02]  /*1420*/  PRMT R17, R17, 0x7632, R17 ;  /* 0x0000763211117816 */ /* 0x000fe40000000011 */
[----:B------:R-:W-:Y:S02]  /*1430*/  PRMT R25, R25, 0x7632, R25 ;  /* 0x0000763219197816 */ /* 0x000fe40000000019 */
[----:B------:R-:W-:-:S03]  /*1440*/  SHF.L.U32 R17, R17, 0x10, RZ ;  /* 0x0000001011117819 */ /* 0x000fc600000006ff */
[----:B------:R-:W-:-:S04]  /*1450*/  IMAD.U32 R25, R25, 0x10000, RZ ;  /* 0x0001000019197824 */ /* 0x000fc800078e00ff */
[----:B------:R-:W-:Y:S01]  /*1460*/  FFMA.FTZ R16, R17, R25, R16 ;  /* 0x0000001911107223 */ /* 0x000fe20000010010 */
[----:B------:R-:W-:Y:S01]  /*1470*/  SHF.L.U32 R25, R24, 0x10, RZ ;  /* 0x0000001018197819 */ /* 0x000fe200000006ff */
[----:B-1----:R-:W-:-:S04]  /*1480*/  IMAD.U32 R17, R18, 0x10000, RZ ;  /* 0x0001000012117824 */ /* 0x002fc800078e00ff */
[----:B------:R-:W-:Y:S02]  /*1490*/  FFMA.FTZ R17, R17, R25, R26 ;  /* 0x0000001911117223 */ /* 0x000fe4000001001a */
[----:B------:R-:W3:Y:S04]  /*14a0*/  LDG.E.CONSTANT R26, desc[UR14][R14.64+0x380] ;  /* 0x0003800e0e1a7981 */ /* 0x000ee8000c1e9900 */
[----:B------:R-:W4:Y:S01]  /*14b0*/  LDG.E.CONSTANT R25, desc[UR14][R14.64+0x400] ;  /* 0x0004000e0e197981 */ /* 0x000f22000c1e9900 */
[----:B------:R-:W-:Y:S02]  /*14c0*/  PRMT R18, R18, 0x7632, R18 ;  /* 0x0000763212127816 */ /* 0x000fe40000000012 */
[----:B------:R-:W-:-:S03]  /*14d0*/  PRMT R24, R24, 0x7632, R24 ;  /* 0x0000763218187816 */ /* 0x000fc60000000018 */
[----:B------:R-:W-:Y:S02]  /*14e0*/  IMAD.U32 R29, R18, 0x10000, RZ ;  /* 0x00010000121d7824 */ /* 0x000fe400078e00ff */
[----:B------:R-:W-:Y:S01]  /*14f0*/  IMAD.U32 R18, R24, 0x10000, RZ ;  /* 0x0001000018127824 */ /* 0x000fe200078e00ff */
[----:B------:R-:W-:-:S03]  /*1500*/  SHF.L.U32 R24, R19, 0x10, RZ ;  /* 0x0000001013187819 */ /* 0x000fc600000006ff */
[----:B------:R-:W-:Y:S01]  /*1510*/  FFMA.FTZ R18, R29, R18, R16 ;  /* 0x000000121d127223 */ /* 0x000fe20000010010 */
[----:B------:R-:W-:-:S05]  /*1520*/  PRMT R19, R19, 0x7632, R19 ;  /* 0x0000763213137816 */ /* 0x000fca0000000013 */
[----:B------:R-:W-:Y:S01]  /*1530*/  IMAD.U32 R19, R19, 0x10000, RZ ;  /* 0x0001000013137824 */ /* 0x000fe200078e00ff */
[----:B------:R-:W-:Y:S01]  /*1540*/  UMOV UR4, 0xffffffff ;  /* 0xffffffff00047882 */ /* 0x000fe20000000000 */
[----:B------:R-:W-:Y:S02]  /*1550*/  ISETP.NE.AND P0, PT, R3, RZ, PT ;  /* 0x000000ff0300720c */ /* 0x000fe40003f05270 */
[----:B-----5:R-:W-:Y:S01]  /*1560*/  FSETP.NEU.FTZ.AND P1, PT, R0, RZ, PT ;  /* 0x000000ff0000720b */ /* 0x020fe20003f3d000 */
[----:B---3--:R-:W-:-:S04]  /*1570*/  IMAD.U32 R16, R26, 0x10000, RZ ;  /* 0x000100001a107824 */ /* 0x008fc800078e00ff */
[----:B------:R-:W-:Y:S02]  /*1580*/  FFMA.FTZ R24, R24, R16, R17 ;  /* 0x0000001018187223 */ /* 0x000fe40000010011 */
[----:B------:R-:W0:Y:S01]  /*1590*/  LDS.64 R16, [R4+0x20] ;  /* 0x0000200004107984 */ /* 0x000e220000000a00 */
[----:B------:R-:W-:-:S04]  /*15a0*/  PRMT R26, R26, 0x7632, R26 ;  /* 0x000076321a1a7816 */ /* 0x000fc8000000001a */
[----:B------:R-:W-:-:S05]  /*15b0*/  SHF.L.U32 R26, R26, 0x10, RZ ;  /* 0x000000101a1a7819 */ /* 0x000fca00000006ff */
[----:B------:R-:W-:Y:S01]  /*15c0*/  FFMA.FTZ R18, R19, R26, R18 ;  /* 0x0000001a13127223 */ /* 0x000fe20000010012 */
[C---:B----4-:R-:W-:Y:S02]  /*15d0*/  PRMT R26, R25.reuse, 0x7632, R26 ;  /* 0x00007632191a7816 */ /* 0x050fe4000000001a */
[----:B------:R-:W-:-:S03]  /*15e0*/  SHF.L.U32 R25, R25, 0x10, RZ ;  /* 0x0000001019197819 */ /* 0x000fc600000006ff */
[----:B------:R-:W-:Y:S01]  /*15f0*/  IMAD.U32 R26, R26, 0x10000, RZ ;  /* 0x000100001a1a7824 */ /* 0x000fe200078e00ff */
[C---:B0-----:R-:W-:Y:S01]  /*1600*/  PRMT R14, R16.reuse, 0x7632, R14 ;  /* 0x00007632100e7816 */ /* 0x041fe2000000000e */
[----:B------:R-:W-:Y:S01]  /*1610*/  IMAD.U32 R15, R16, 0x10000, RZ ;  /* 0x00010000100f7824 */ /* 0x000fe200078e00ff */
[----:B--2---:R-:W-:-:S03]  /*1620*/  PRMT R16, R27, 0x7632, R16 ;  /* 0x000076321b107816 */ /* 0x004fc60000000010 */
[----:B------:R-:W-:Y:S01]  /*1630*/  IMAD.U32 R19, R14, 0x10000, RZ ;  /* 0x000100000e137824 */ /* 0x000fe200078e00ff */
[----:B------:R-:W-:Y:S01]  /*1640*/  PRMT R14, R17, 0x7632, R14 ;  /* 0x00007632110e7816 */ /* 0x000fe2000000000e */
[----:B------:R-:W-:Y:S01]  /*1650*/  FFMA.FTZ R24, R15, R25, R24 ;  /* 0x000000190f187223 */ /* 0x000fe20000010018 */
[----:B------:R-:W-:Y:S01]  /*1660*/  SHF.L.U32 R27, R27, 0x10, RZ ;  /* 0x000000101b1b7819 */ /* 0x000fe200000006ff */
[----:B------:R-:W-:Y:S01]  /*1670*/  FFMA.FTZ R18, R19, R26, R18 ;  /* 0x0000001a13127223 */ /* 0x000fe20000010012 */
[----:B------:R-:W-:Y:S02]  /*1680*/  IMAD.U32 R17, R17, 0x10000, RZ ;  /* 0x0001000011117824 */ /* 0x000fe400078e00ff */
        /* <DEDUP_REMOVED lines=9> */
.L_x_20770:
        /* <DEDUP_REMOVED lines=8> */
[----:B------:R-:W-:-:S05]  /*17a0*/  @!P0 FSEL R14, R16, RZ, !P1 ;  /* 0x000000ff100e8208 */ /* 0x000fca0004800000 */
[----:B------:R1:W-:Y:S01]  /*17b0*/  @!P0 STS [R9], R14 ;  /* 0x0000000e09008388 */ /* 0x0003e20000000800 */
[----:B------:R-:W-:-:S13]  /*17c0*/  ISETP.GE.OR P0, PT, R15, UR22, P0 ;  /* 0x000000160f007c0c */ /* 0x000fda0008706670 */
[----:B-1----:R-:W-:-:S07]  /*17d0*/  @!P0 FMNMX.FTZ R5, R5, R16, !PT ;  /* 0x0000001005058209 */ /* 0x002fce0007810000 */
.L_x_20722:
[----:B------:R-:W-:Y:S05]  /*17e0*/  BSYNC B1 ;  /* 0x0000000000017941 */ /* 0x000fea0003800000 */
.L_x_20720:
[----:B------:R-:W-:Y:S01]  /*17f0*/  VIADD R10, R10, 0x4 ;  /* 0x000000040a0a7836 */ /* 0x000fe20000000000 */
[----:B------:R-:W-:Y:S01]  /*1800*/  IADD3 R8, P1, PT, R8, 0x10, RZ ;  /* 0x0000001008087810 */ /* 0x000fe20007f3e0ff */
[----:B------:R-:W-:Y:S01]  /*1810*/  VIADD R21, R21, 0x20 ;  /* 0x0000002015157836 */ /* 0x000fe20000000000 */
[----:B-1----:R-:W-:Y:S01]  /*1820*/  IADD3 R9, PT, PT, R9, 0x80, RZ ;  /* 0x0000008009097810 */ /* 0x002fe20007ffe0ff */
[----:B------:R-:W-:Y:S01]  /*1830*/  VIADD R22, R22, 0x20 ;  /* 0x0000002016167836 */ /* 0x000fe20000000000 */
[----:B------:R-:W-:Y:S01]  /*1840*/  ISETP.GE.U32.AND P0, PT, R10, UR8, PT ;  /* 0x000000080a007c0c */ /* 0x000fe2000bf06070 */
[----:B------:R-:W-:Y:S01]  /*1850*/  IMAD.X R11, RZ, RZ, R11, P1 ;  /* 0x000000ffff0b7224 */ /* 0x000fe200008e060b */
[----:B------:R-:W-:-:S11]  /*1860*/  IADD3 R20, PT, PT, R20, 0x20, RZ ;  /* 0x0000002014147810 */ /* 0x000fd60007ffe0ff */
[----:B------:R-:W-:Y:S05]  /*1870*/  @!P0 BRA `(.L_x_20724) ;  /* 0xfffffff400288947 */ /* 0x000fea000383ffff */
.L_x_20719:
[----:B------:R-:W-:Y:S05]  /*1880*/  BSYNC B0 ;  /* 0x0000000000007941 */ /* 0x000fea0003800000 */
.L_x_20718:
[----:B-----5:R-:W1:Y:S01]  /*1890*/  S2R R0, SR_TID.X ;  /* 0x0000000000007919 */ /* 0x020e620000002100 */
        /* <DEDUP_REMOVED lines=8> */
[----:B-1----:R-:W-:Y:S01]  /*1920*/  SHF.R.U32.HI R8, RZ, 0x5, R0 ;  /* 0x00000005ff087819 */ /* 0x002fe20000011600 */
[----:B------:R-:W-:Y:S06]  /*1930*/  BRA.DIV UR4, `(.L_x_20725) ;  /* 0x0000003604207947 */ /* 0x000fec000b800000 */
[----:B------:R-:W1:Y:S02]  /*1940*/  SHFL.BFLY PT, R10, R5, 0x10, 0x1f ;  /* 0x0e001f00050a7f89 */ /* 0x000e6400000e0000 */
[----:B-1----:R-:W-:-:S05]  /*1950*/  FMNMX.FTZ R10, R10, R5, !PT ;  /* 0x000000050a0a7209 */ /* 0x002fca0007810000 */
[----:B------:R-:W1:Y:S02]  /*1960*/  SHFL.BFLY PT, R9, R10, 0x8, 0x1f ;  /* 0x0d001f000a097f89 */ /* 0x000e6400000e0000 */
[----:B-1----:R-:W-:-:S05]  /*1970*/  FMNMX.FTZ R11, R10, R9, !PT ;  /* 0x000000090a0b7209 */ /* 0x002fca0007810000 */
[----:B------:R1:W2:Y:S02]  /*1980*/  SHFL.BFLY PT, R12, R11, 0x4, 0x1f ;  /* 0x0c801f000b0c7f89 */ /* 0x0002a400000e0000 */
.L_x_20775:
[----:B------:R-:W3:Y:S01]  /*1990*/  S2R R5, SR_CgaCtaId ;  /* 0x0000000000057919 */ /* 0x000ee20000008800 */
[----:B------:R-:W-:Y:S01]  /*19a0*/  MOV R9, 0x400 ;  /* 0x0000040000097802 */ /* 0x000fe20000000f00 */
[----:B------:R-:W-:Y:S05]  /*19b0*/  WARPSYNC.ALL ;  /* 0x0000000000007948 */ /* 0x000fea0003800000 */
[----:B------:R-:W-:Y:S01]  /*19c0*/  VIADD R10, R9, 0xa0 ;  /* 0x000000a0090a7836 */ /* 0x000fe20000000000 */
[----:B------:R-:W-:Y:S02]  /*19d0*/  ISETP.NE.AND P3, PT, R6, RZ, PT ;  /* 0x000000ff0600720c */ /* 0x000fe40003f65270 */
[----:B-12---:R-:W-:-:S02]  /*19e0*/  FMNMX.FTZ R11, R11, R12, !PT ;  /* 0x0000000c0b0b7209 */ /* 0x006fc40007810000 */
[----:B---3--:R-:W-:-:S05]  /*19f0*/  LEA R13, R5, R10, 0x18 ;  /* 0x0000000a050d7211 */ /* 0x008fca00078ec0ff */
[----:B------:R-:W-:-:S05]  /*1a00*/  IMAD R10, R8, 0x4, R13 ;  /* 0x00000004080a7824 */ /* 0x000fca00078e020d */
[----:B------:R1:W-:Y:S01]  /*1a10*/  @!P3 STS [R10], R11 ;  /* 0x0000000b0a00b388 */ /* 0x0003e20000000800 */
[----:B------:R-:W-:Y:S01]  /*1a20*/  BAR.SYNC.DEFER_BLOCKING 0x0 ;  /* 0x0000000000007b1d */ /* 0x000fe20000010000 */
[C---:B------:R-:W-:Y:S01]  /*1a30*/  ISETP.GT.U32.AND P2, PT, R6.reuse, 0x3, PT ;  /* 0x000000030600780c */ /* 0x040fe20003f44070 */
[----:B------:R-:W-:Y:S01]  /*1a40*/  IMAD.MOV.U32 R12, RZ, RZ, -0x800001 ;  /* 0xff7fffffff0c7424 */ /* 0x000fe200078e00ff */
[----:B-1----:R-:W-:Y:S02]  /*1a50*/  LEA R11, R6, R13, 0x2 ;  /* 0x0000000d060b7211 */ /* 0x002fe400078e10ff */
[----:B------:R-:W-:Y:S01]  /*1a60*/  ISETP.GE.AND P1, PT, R0, R3, PT ;  /* 0x000000030000720c */ /* 0x000fe20003f26270 */
[----:B------:R-:W-:Y:S08]  /*1a70*/  BSSY.RECONVERGENT B0, `(.L_x_20726) ;  /* 0x00000eb000007945 */ /* 0x000ff00003800200 */
[----:B------:R-:W1:Y:S04]  /*1a80*/  @!P2 LDS R12, [R11] ;  /* 0x000000000b0ca984 */ /* 0x000e680000000800 */
[----:B-1----:R-:W1:Y:S02]  /*1a90*/  SHFL.BFLY PT, R13, R12, 0x2, 0x1f ;  /* 0x0c401f000c0d7f89 */ /* 0x002e6400000e0000 */
[----:B-1----:R-:W-:-:S05]  /*1aa0*/  FMNMX.FTZ R13, R13, R12, !PT ;  /* 0x0000000c0d0d7209 */ /* 0x002fca0007810000 */
[----:B------:R-:W1:Y:S02]  /*1ab0*/  SHFL.BFLY PT, R14, R13, 0x1, 0x1f ;  /* 0x0c201f000d0e7f89 */ /* 0x000e6400000e0000 */
[----:B-1----:R-:W-:Y:S01]  /*1ac0*/  FMNMX.FTZ R15, R13, R14, !PT ;  /* 0x0000000e0d0f7209 */ /* 0x002fe20007810000 */
[----:B------:R-:W-:-:S05]  /*1ad0*/  IMAD.MOV.U32 R14, RZ, RZ, RZ ;  /* 0x000000ffff0e7224 */ /* 0x000fca00078e00ff */
[----:B------:R-:W1:Y:S02]  /*1ae0*/  SHFL.IDX PT, R15, R15, RZ, 0x1f ;  /* 0x00001fff0f0f7589 */ /* 0x000e6400000e0000 */
[----:B-1----:R-:W-:Y:S01]  /*1af0*/  R2UR UR23, R15 ;  /* 0x000000000f1772ca */ /* 0x002fe200000e0000 */
        /* <DEDUP_REMOVED lines=19> */
.L_x_20730:
[----:B------:R-:W1:Y:S01]  /*1c30*/  LDS R15, [R13] ;  /* 0x000000000d0f7984 */ /* 0x000e620000000800 */
[----:B------:R-:W-:Y:S01]  /*1c40*/  IADD3 R12, PT, PT, R12, 0x1, RZ ;  /* 0x000000010c0c7810 */ /* 0x000fe20007ffe0ff */
[----:B------:R-:W-:-:S03]  /*1c50*/  VIADD R16, R16, 0x80 ;  /* 0x0000008010107836 */ /* 0x000fc60000000000 */
[----:B------:R-:W-:Y:S01]  /*1c60*/  ISETP.NE.AND P4, PT, R12, RZ, PT ;  /* 0x000000ff0c00720c */ /* 0x000fe20003f85270 */
[----:B-1----:R-:W-:-:S04]  /*1c70*/  FADD.FTZ R15, R15, -UR23 ;  /* 0x800000170f0f7e21 */ /* 0x002fc80008010000 */
[----:B------:R-:W-:-:S06]  /*1c80*/  FMUL.FTZ R15, R15, 1.4426950216293334961 ;  /* 0x3fb8aa3b0f0f7820 */ /* 0x000fcc0000410000 */
[----:B------:R-:W1:Y:S02]  /*1c90*/  MUFU.EX2 R15, R15 ;  /* 0x0000000f000f7308 */ /* 0x000e640000000800 */
[----:B-1----:R1:W-:Y:S01]  /*1ca0*/  STS [R13], R15 ;  /* 0x0000000f0d007388 */ /* 0x0023e20000000800 */
[----:B------:R-:W-:Y:S01]  /*1cb0*/  FADD.FTZ R14, R15, R14 ;  /* 0x0000000e0f0e7221 */ /* 0x000fe20000010000 */
[----:B-1----:R-:W-:Y:S01]  /*1cc0*/  VIADD R13, R13, 0x200 ;  /* 0x000002000d0d7836 */ /* 0x002fe20000000000 */
[----:B------:R-:W-:Y:S06]  /*1cd0*/  @P4 BRA `(.L_x_20730) ;  /* 0xfffffffc00d44947 */ /* 0x000fec000383ffff */
.L_x_20729:
[----:B------:R-:W-:Y:S05]  /*1ce0*/  BSYNC.RECONVERGENT B1 ;  /* 0x0000000000017941 */ /* 0x000fea0003800200 */
.L_x_20728:
        /* <DEDUP_REMOVED lines=12> */
.L_x_20733:
[----:B------:R-:W1:Y:S01]  /*1db0*/  LDS R15, [R13+-0x400] ;  /* 0xfffc00000d0f7984 */ /* 0x000e620000000800 */
[----:B------:R-:W-:-:S03]  /*1dc0*/  VIADD R16, R16, 0x800 ;  /* 0x0000080010107836 */ /* 0x000fc60000000000 */
[----:B------:R-:W2:Y:S02]  /*1dd0*/  LDS R20, [R13+-0x200] ;  /* 0xfffe00000d147984 */ /* 0x000ea40000000800 */
[----:B------:R-:W-:Y:S02]  /*1de0*/  ISETP.GE.AND P4, PT, R16, R12, PT ;  /* 0x0000000c1000720c */ /* 0x000fe40003f86270 */
[----:B------:R-:W3:Y:S04]  /*1df0*/  LDS R21, [R13] ;  /* 0x000000000d157984 */ /* 0x000ee80000000800 */
[----:B0-----:R-:W0:Y:S04]  /*1e00*/  LDS R18, [R13+0x200] ;  /* 0x000200000d127984 */ /* 0x001e280000000800 */
        /* <DEDUP_REMOVED lines=9> */
[----:B---3--:R-:W-:Y:S01]  /*1ea0*/  FADD.FTZ R21, R21, -UR23 ;  /* 0x8000001715157e21 */ /* 0x008fe20008010000 */
[----:B------:R-:W-:Y:S01]  /*1eb0*/  FMUL.FTZ R28, R20, 1.4426950216293334961 ;  /* 0x3fb8aa3b141c7820 */ /* 0x000fe20000410000 */
[----:B------:R-:W3:Y:S02]  /*1ec0*/  MUFU.EX2 R25, R25 ;  /* 0x0000001900197308 */ /* 0x000ee40000000800 */
[----:B------:R-:W-:Y:S01]  /*1ed0*/  FMUL.FTZ R20, R21, 1.4426950216293334961 ;  /* 0x3fb8aa3b15147820 */ /* 0x000fe20000410000 */
[----:B0-----:R-:W-:Y:S01]  /*1ee0*/  FADD.FTZ R18, R18, -UR23 ;  /* 0x8000001712127e21 */ /* 0x001fe20008010000 */
[----:B------:R-:W0:Y:S01]  /*1ef0*/  LDS R21, [R13+0xe00] ;  /* 0x000e00000d157984 */ /* 0x000e220000000800 */
[----:B----4-:R-:W-:-:S02]  /*1f00*/  FADD.FTZ R17, R17, -UR23 ;  /* 0x8000001711117e21 */ /* 0x010fc40008010000 */
[----:B------:R-:W-:Y:S01]  /*1f10*/  FMUL.FTZ R26, R18, 1.4426950216293334961 ;  /* 0x3fb8aa3b121a7820 */ /* 0x000fe20000410000 */
[----:B------:R-:W4:Y:S01]  /*1f20*/  MUFU.EX2 R28, R28 ;  /* 0x0000001c001c7308 */ /* 0x000f220000000800 */
[----:B------:R-:W-:Y:S01]  /*1f30*/  LDS R18, [R13+0x1200] ;  /* 0x001200000d127984 */ /* 0x000fe20000000800 */
[----:B------:R-:W-:Y:S01]  /*1f40*/  FMUL.FTZ R27, R17, 1.4426950216293334961 ;  /* 0x3fb8aa3b111b7820 */ /* 0x000fe20000410000 */
[----:B-----5:R-:W-:-:S05]  /*1f50*/  FADD.FTZ R23, R23, -UR23 ;  /* 0x8000001717177e21 */ /* 0x020fca0008010000 */
[----:B------:R-:W5:Y:S01]  /*1f60*/  MUFU.EX2 R20, R20 ;  /* 0x0000001400147308 */ /* 0x000f620000000800 */
[----:B---3--:R-:W-:Y:S01]  /*1f70*/  FADD.FTZ R17, R25, R14 ;  /* 0x0000000e19117221 */ /* 0x008fe20000010000 */
[----:B------:R3:W-:Y:S01]  /*1f80*/  STS [R13+-0x400], R25 ;  /* 0xfffc00190d007388 */ /* 0x0007e20000000800 */
[----:B------:R-:W-:-:S05]  /*1f90*/  FMUL.FTZ R23, R23, 1.4426950216293334961 ;  /* 0x3fb8aa3b17177820 */ /* 0x000fca0000410000 */
[----:B------:R-:W0:Y:S01]  /*1fa0*/  MUFU.EX2 R26, R26 ;  /* 0x0000001a001a7308 */ /* 0x000e220000000800 */
[----:B----4-:R-:W-:Y:S01]  /*1fb0*/  FADD.FTZ R17, R17, R28 ;  /* 0x0000001c11117221 */ /* 0x010fe20000010000 */
[----:B------:R2:W-:Y:S01]  /*1fc0*/  STS [R13+-0x200], R28 ;  /* 0xfffe001c0d007388 */ /* 0x0005e20000000800 */
[----:B-1----:R-:W-:Y:S02]  /*1fd0*/  FADD.FTZ R15, R15, -UR23 ;  /* 0x800000170f0f7e21 */ /* 0x002fe40008010000 */
[----:B-----5:R-:W-:-:S03]  /*1fe0*/  FADD.FTZ R29, R17, R20 ;  /* 0x00000014111d7221 */ /* 0x020fc60000010000 */
[----:B------:R-:W1:Y:S01]  /*1ff0*/  MUFU.EX2 R27, R27 ;  /* 0x0000001b001b7308 */ /* 0x000e620000000800 */
[----:B------:R-:W4:Y:S01]  /*2000*/  LDS R17, [R13+0x1400] ;  /* 0x001400000d117984 */ /* 0x000f220000000800 */
[----:B---3--:R-:W-:Y:S01]  /*2010*/  FMUL.FTZ R25, R15, 1.4426950216293334961 ;  /* 0x3fb8aa3b0f197820 */ /* 0x008fe20000410000 */
[----:B--2---:R-:W-:Y:S02]  /*2020*/  FADD.FTZ R28, R19, -UR23 ;  /* 0x80000017131c7e21 */ /* 0x004fe40008010000 */
[----:B------:R-:W2:Y:S01]  /*2030*/  LDS R15, [R13+0x1600] ;  /* 0x001600000d0f7984 */ /* 0x000ea20000000800 */
[----:B0-----:R-:W-:Y:S01]  /*2040*/  FADD.FTZ R14, R29, R26 ;  /* 0x0000001a1d0e7221 */ /* 0x001fe20000010000 */
[----:B------:R-:W-:Y:S02]  /*2050*/  FMUL.FTZ R29, R28, 1.4426950216293334961 ;  /* 0x3fb8aa3b1c1d7820 */ /* 0x000fe40000410000 */
[----:B------:R-:W-:Y:S01]  /*2060*/  LDS R19, [R13+0x1800] ;  /* 0x001800000d137984 */ /* 0x000fe20000000800 */
[----:B------:R-:W-:-:S03]  /*2070*/  FADD.FTZ R28, R24, -UR23 ;  /* 0x80000017181c7e21 */ /* 0x000fc60008010000 */
[----:B------:R-:W0:Y:S01]  /*2080*/  LDS R24, [R13+0x1a00] ;  /* 0x001a00000d187984 */ /* 0x000e220000000800 */
        /* <DEDUP_REMOVED lines=9> */
[----:B-----5:R5:W2:Y:S01]  /*2120*/  MUFU.EX2 R20, R25 ;  /* 0x0000001900147308 */ /* 0x020aa20000000800 */
        /* <DEDUP_REMOVED lines=8> */
[----:B--2---:R-:W-:Y:S03]  /*21b0*/  STS [R13+0x600], R20 ;  /* 0x000600140d007388 */ /* 0x004fe60000000800 */
[----:B------:R-:W-:-:S03]  /*21c0*/  FMUL.FTZ R29, R29, 1.4426950216293334961 ;  /* 0x3fb8aa3b1d1d7820 */ /* 0x000fc60000410000 */
[----:B------:R0:W2:Y:S01]  /*21d0*/  MUFU.EX2 R18, R25 ;  /* 0x0000001900127308 */ /* 0x0000a20000000800 */
[----:B-----5:R-:W-:Y:S01]  /*21e0*/  FMUL.FTZ R27, R23, 1.4426950216293334961 ;  /* 0x3fb8aa3b171b7820 */ /* 0x020fe20000410000 */
[----:B------:R-:W-:Y:S01]  /*21f0*/  FADD.FTZ R23, R15, -UR23 ;  /* 0x800000170f177e21 */ /* 0x000fe20008010000 */
[----:B----4-:R-:W-:Y:S05]  /*2200*/  STS [R13+0x800], R26 ;  /* 0x0008001a0d007388 */ /* 0x010fea0000000800 */
[----:B------:R3:W4:Y:S01]  /*2210*/  MUFU.EX2 R17, R29 ;  /* 0x0000001d00117308 */ /* 0x0007220000000800 */
[----:B0-----:R-:W-:Y:S01]  /*2220*/  FADD.FTZ R25, R24, -UR23 ;  /* 0x8000001718197e21 */ /* 0x001fe20008010000 */
[----:B-1----:R-:W-:Y:S06]  /*2230*/  STS [R13+0xe00], R22 ;  /* 0x000e00160d007388 */ /* 0x002fec0000000800 */
[----:B------:R0:W1:Y:S01]  /*2240*/  MUFU.EX2 R15, R27 ;  /* 0x0000001b000f7308 */ /* 0x0000620000000800 */
[----:B---3--:R-:W-:Y:S01]  /*2250*/  FMUL.FTZ R29, R23, 1.4426950216293334961 ;  /* 0x3fb8aa3b171d7820 */ /* 0x008fe20000410000 */
[----:B------:R-:W-:Y:S01]  /*2260*/  FADD.FTZ R23, R19, -UR23 ;  /* 0x8000001713177e21 */ /* 0x000fe20008010000 */
[----:B--2---:R-:W-:Y:S05]  /*2270*/  STS [R13+0x1000], R18 ;  /* 0x001000120d007388 */ /* 0x004fea0000000800 */
[----:B------:R2:W3:Y:S01]  /*2280*/  MUFU.EX2 R19, R29 ;  /* 0x0000001d00137308 */ /* 0x0004e20000000800 */
[----:B0-----:R-:W-:Y:S01]  /*2290*/  FMUL.FTZ R27, R23, 1.4426950216293334961 ;  /* 0x3fb8aa3b171b7820 */ /* 0x001fe20000410000 */
[----:B------:R-:W-:Y:S01]  /*22a0*/  FADD.FTZ R23, R14, R20 ;  /* 0x000000140e177221 */ /* 0x000fe20000010000 */
[----:B----4-:R-:W-:Y:S05]  /*22b0*/  STS [R13+0x1200], R17 ;  /* 0x001200110d007388 */ /* 0x010fea0000000800 */
[----:B------:R-:W0:Y:S01]  /*22c0*/  MUFU.EX2 R24, R27 ;  /* 0x0000001b00187308 */ /* 0x000e220000000800 */
[----:B--2---:R-:W-:Y:S01]  /*22d0*/  FMUL.FTZ R29, R25, 1.4426950216293334961 ;  /* 0x3fb8aa3b191d7820 */ /* 0x004fe20000410000 */
[----:B------:R-:W-:Y:S01]  /*22e0*/  FADD.FTZ R25, R23, R26 ;  /* 0x0000001a17197221 */ /* 0x000fe20000010000 */
[----:B-1----:R-:W-:Y:S03]  /*22f0*/  STS [R13+0x1400], R15 ;  /* 0x0014000f0d007388 */ /* 0x002fe60000000800 */
        /* <DEDUP_REMOVED lines=15> */
.L_x_20732:
[----:B------:R-:W-:Y:S05]  /*23f0*/  BSYNC.RECONVERGENT B1 ;  /* 0x0000000000017941 */ /* 0x000fea0003800200 */
.L_x_20731:
        /* <DEDUP_REMOVED lines=11> */
[----:B------:R-:W5:Y:S04]  /*24b0*/  LDS R19, [R13+0x400] ;  /* 0x000400000d137984 */ /* 0x000f680000000800 */
[----:B0-----:R-:W0:Y:S04]  /*24c0*/  LDS R18, [R13+0x600] ;  /* 0x000600000d127984 */ /* 0x001e280000000800 */
[----:B------:R-:W0:Y:S01]  /*24d0*/  LDS R12, [R13+0xa00] ;  /* 0x000a00000d0c7984 */ /* 0x000e220000000800 */
[----:B-1----:R-:W-:-:S04]  /*24e0*/  FADD.FTZ R17, R17, -UR23 ;  /* 0x8000001711117e21 */ /* 0x002fc80008010000 */
[----:B------:R-:W-:Y:S01]  /*24f0*/  FMUL.FTZ R17, R17, 1.4426950216293334961 ;  /* 0x3fb8aa3b11117820 */ /* 0x000fe20000410000 */
[----:B--2---:R-:W-:Y:S01]  /*2500*/  FADD.FTZ R20, R20, -UR23 ;  /* 0x8000001714147e21 */ /* 0x004fe20008010000 */
[----:B---3--:R-:W-:-:S03]  /*2510*/  FADD.FTZ R22, R22, -UR23 ;  /* 0x8000001716167e21 */ /* 0x008fc60008010000 */
[----:B------:R-:W-:Y:S01]  /*2520*/  FMUL.FTZ R20, R20, 1.4426950216293334961 ;  /* 0x3fb8aa3b14147820 */ /* 0x000fe20000410000 */
[----:B------:R-:W1:Y:S01]  /*2530*/  MUFU.EX2 R17, R17 ;  /* 0x0000001100117308 */ /* 0x000e620000000800 */
[----:B------:R-:W-:Y:S01]  /*2540*/  FMUL.FTZ R22, R22, 1.4426950216293334961 ;  /* 0x3fb8aa3b16167820 */ /* 0x000fe20000410000 */
[----:B----4-:R-:W-:Y:S01]  /*2550*/  FADD.FTZ R21, R21, -UR23 ;  /* 0x8000001715157e21 */ /* 0x010fe20008010000 */
[----:B-----5:R-:W-:-:S03]  /*2560*/  FADD.FTZ R15, R15, -UR23 ;  /* 0x800000170f0f7e21 */ /* 0x020fc60008010000 */
[----:B------:R-:W-:Y:S02]  /*2570*/  FMUL.FTZ R21, R21, 1.4426950216293334961 ;  /* 0x3fb8aa3b15157820 */ /* 0x000fe40000410000 */
[----:B------:R-:W2:Y:S01]  /*2580*/  MUFU.EX2 R20, R20 ;  /* 0x0000001400147308 */ /* 0x000ea20000000800 */
[----:B------:R-:W-:Y:S01]  /*2590*/  FADD.FTZ R19, R19, -UR23 ;  /* 0x8000001713137e21 */ /* 0x000fe20008010000 */
[----:B------:R-:W-:-:S03]  /*25a0*/  FMUL.FTZ R25, R15, 1.4426950216293334961 ;  /* 0x3fb8aa3b0f197820 */ /* 0x000fc60000410000 */
[----:B------:R-:W-:Y:S01]  /*25b0*/  FMUL.FTZ R19, R19, 1.4426950216293334961 ;  /* 0x3fb8aa3b13137820 */ /* 0x000fe20000410000 */
[----:B0-----:R-:W-:Y:S02]  /*25c0*/  FADD.FTZ R23, R18, -UR23 ;  /* 0x8000001712177e21 */ /* 0x001fe40008010000 */
[----:B------:R-:W0:Y:S01]  /*25d0*/  MUFU.EX2 R22, R22 ;  /* 0x0000001600167308 */ /* 0x000e220000000800 */
[----:B-1----:R-:W-:Y:S01]  /*25e0*/  STS [R13+-0x400], R17 ;  /* 0xfffc00110d007388 */ /* 0x002fe20000000800 */
[----:B------:R-:W-:Y:S01]  /*25f0*/  FADD.FTZ R15, R12, -UR23 ;  /* 0x800000170c0f7e21 */ /* 0x000fe20008010000 */
[----:B------:R-:W-:-:S03]  /*2600*/  FMUL.FTZ R23, R23, 1.4426950216293334961 ;  /* 0x3fb8aa3b17177820 */ /* 0x000fc60000410000 */
[----:B------:R-:W-:Y:S01]  /*2610*/  FMUL.FTZ R27, R15, 1.4426950216293334961 ;  /* 0x3fb8aa3b0f1b7820 */ /* 0x000fe20000410000 */
[----:B------:R-:W-:Y:S01]  /*2620*/  FADD.FTZ R15, R14, R17 ;  /* 0x000000110e0f7221 */ /* 0x000fe20000010000 */
[----:B------:R-:W1:Y:S01]  /*2630*/  MUFU.EX2 R24, R21 ;  /* 0x0000001500187308 */ /* 0x000e620000000800 */
[----:B--2---:R-:W-:Y:S02]  /*2640*/  STS [R13+-0x200], R20 ;  /* 0xfffe00140d007388 */ /* 0x004fe40000000800 */
[----:B------:R-:W-:-:S05]  /*2650*/  FADD.FTZ R15, R15, R20 ;  /* 0x000000140f0f7221 */ /* 0x000fca0000010000 */
        /* <DEDUP_REMOVED lines=17> */
.L_x_20735:
[----:B------:R-:W-:Y:S05]  /*2770*/  BSYNC.RECONVERGENT B1 ;  /* 0x0000000000017941 */ /* 0x000fea0003800200 */
.L_x_20734:
        /* <DEDUP_REMOVED lines=26> */
.L_x_20727:
[----:B------:R-:W-:Y:S05]  /*2920*/  BSYNC.RECONVERGENT B0 ;  /* 0x0000000000007941 */ /* 0x000fea0003800200 */
.L_x_20726:
        /* <DEDUP_REMOVED lines=40> */
.L_x_20740:
[----:B------:R-:W1:Y:S01]  /*2bb0*/  LDS R11, [R13] ;  /* 0x000000000d0b7984 */ /* 0x000e620000000800 */
[----:B------:R-:W-:-:S04]  /*2bc0*/  IADD3 R14, PT, PT, R14, 0x1, RZ ;  /* 0x000000010e0e7810 */ /* 0x000fc80007ffe0ff */
[----:B------:R-:W-:Y:S01]  /*2bd0*/  ISETP.NE.AND P0, PT, R14, RZ, PT ;  /* 0x000000ff0e00720c */ /* 0x000fe20003f05270 */
[----:B-1----:R-:W-:-:S05]  /*2be0*/  FMUL.FTZ R16, R11, R4 ;  /* 0x000000040b107220 */ /* 0x002fca0000410000 */
[----:B------:R1:W-:Y:S02]  /*2bf0*/  STS [R13], R16 ;  /* 0x000000100d007388 */ /* 0x0003e40000000800 */
[----:B-1----:R-:W-:-:S05]  /*2c00*/  VIADD R13, R13, 0x200 ;  /* 0x000002000d0d7836 */ /* 0x002fca0000000000 */
[----:B------:R-:W-:Y:S05]  /*2c10*/  @P0 BRA `(.L_x_20740) ;  /* 0xfffffffc00e40947 */ /* 0x000fea000383ffff */
.L_x_20739:
[----:B------:R-:W-:Y:S05]  /*2c20*/  BSYNC.RECONVERGENT B1 ;  /* 0x0000000000017941 */ /* 0x000fea0003800200 */
.L_x_20738:
        /* <DEDUP_REMOVED lines=12> */
.L_x_20743:
[----:B------:R-:W1:Y:S01]  /*2cf0*/  LDS R14, [R11+-0x400] ;  /* 0xfffc00000b0e7984 */ /* 0x000e620000000800 */
[----:B------:R-:W-:-:S03]  /*2d00*/  VIADD R10, R10, 0x800 ;  /* 0x000008000a0a7836 */ /* 0x000fc60000000000 */
[----:B------:R-:W2:Y:S02]  /*2d10*/  LDS R16, [R11+-0x200] ;  /* 0xfffe00000b107984 */ /* 0x000ea40000000800 */
[----:B------:R-:W-:Y:S02]  /*2d20*/  ISETP.GE.AND P1, PT, R10, R13, PT ;  /* 0x0000000d0a00720c */ /* 0x000fe40003f26270 */
[----:B0-----:R-:W0:Y:S04]  /*2d30*/  LDS R18, [R11] ;  /* 0x000000000b127984 */ /* 0x001e280000000800 */
[----:B------:R-:W3:Y:S04]  /*2d40*/  LDS R17, [R11+0x200] ;  /* 0x000200000b117984 */ /* 0x000ee80000000800 */
[----:B------:R-:W4:Y:S04]  /*2d50*/  LDS R21, [R11+0x400] ;  /* 0x000400000b157984 */ /* 0x000f280000000800 */
        /* <DEDUP_REMOVED lines=15> */
[----:B-----5:R-:W-:-:S03]  /*2e50*/  FMUL.FTZ R19, R19, R4 ;  /* 0x0000000413137220 */ /* 0x020fc60000410000 */
        /* <DEDUP_REMOVED lines=10> */
[-C--:B--2---:R-:W-:Y:S01]  /*2f00*/  FMUL.FTZ R28, R23, R4.reuse ;  /* 0x00000004171c7220 */ /* 0x084fe20000410000 */
[-C--:B------:R-:W-:Y:S02]  /*2f10*/  FMUL.FTZ R22, R22, R4.reuse ;  /* 0x0000000416167220 */ /* 0x080fe40000410000 */
[----:B------:R-:W-:Y:S01]  /*2f20*/  STS [R11+0x600], R19 ;  /* 0x000600130b007388 */ /* 0x000fe20000000800 */
[----:B0-----:R-:W-:-:S03]  /*2f30*/  FMUL.FTZ R14, R14, R4 ;  /* 0x000000040e0e7220 */ /* 0x001fc60000410000 */
        /* <DEDUP_REMOVED lines=15> */
.L_x_20742:
[----:B------:R-:W-:Y:S05]  /*3030*/  BSYNC.RECONVERGENT B1 ;  /* 0x0000000000017941 */ /* 0x000fea0003800200 */
.L_x_20741:
        /* <DEDUP_REMOVED lines=8> */
[----:B------:R-:W0:Y:S04]  /*30c0*/  LDS R17, [R11] ;  /* 0x000000000b117984 */ /* 0x000e280000000800 */
[----:B------:R-:W3:Y:S04]  /*30d0*/  LDS R19, [R11+0x200] ;  /* 0x000200000b137984 */ /* 0x000ee80000000800 */
[----:B------:R-:W4:Y:S04]  /*30e0*/  LDS R21, [R11+0x400] ;  /* 0x000400000b157984 */ /* 0x000f280000000800 */
[----:B------:R-:W5:Y:S04]  /*30f0*/  LDS R23, [R11+0x600] ;  /* 0x000600000b177984 */ /* 0x000f680000000800 */
[----:B------:R-:W5:Y:S04]  /*3100*/  LDS R25, [R11+0x800] ;  /* 0x000800000b197984 */ /* 0x000f680000000800 */
[----:B------:R-:W5:Y:S01]  /*3110*/  LDS R27, [R11+0xa00] ;  /* 0x000a00000b1b7984 */ /* 0x000f620000000800 */
[-C--:B-1----:R-:W-:Y:S01]  /*3120*/  FMUL.FTZ R14, R13, R4.reuse ;  /* 0x000000040d0e7220 */ /* 0x082fe20000410000 */
[----:B--2---:R-:W-:-:S04]  /*3130*/  FMUL.FTZ R16, R15, R4 ;  /* 0x000000040f107220 */ /* 0x004fc80000410000 */
[----:B------:R-:W-:Y:S01]  /*3140*/  STS [R11+-0x400], R14 ;  /* 0xfffc000e0b007388 */ /* 0x000fe20000000800 */
[----:B0-----:R-:W-:-:S03]  /*3150*/  FMUL.FTZ R18, R17, R4 ;  /* 0x0000000411127220 */ /* 0x001fc60000410000 */
        /* <DEDUP_REMOVED lines=13> */
.L_x_20745:
[----:B------:R-:W-:Y:S05]  /*3230*/  BSYNC.RECONVERGENT B1 ;  /* 0x0000000000017941 */ /* 0x000fea0003800200 */
.L_x_20744:
        /* <DEDUP_REMOVED lines=14> */
.L_x_20737:
[----:B------:R-:W-:Y:S05]  /*3320*/  BSYNC.RECONVERGENT B0 ;  /* 0x0000000000007941 */ /* 0x000fea0003800200 */
.L_x_20736:
[----:B------:R-:W-:Y:S01]  /*3330*/  BAR.SYNC.DEFER_BLOCKING 0x0 ;  /* 0x0000000000007b1d */ /* 0x000fe20000010000 */
[----:B------:R-:W-:Y:S02]  /*3340*/  ISETP.NE.AND P0, PT, R0, RZ, PT ;  /* 0x000000ff0000720c */ /* 0x000fe40003f05270 */
[----:B------:R-:W-:-:S03]  /*3350*/  MOV R23, UR18 ;  /* 0x0000001200177c02 */ /* 0x000fc60008000f00 */
[----:B------:R-:W3:Y:S01]  /*3360*/  LDCU UR26, c[0x0][0x3dc] ;  /* 0x00007b80ff1a77ac */ /* 0x000ee20008000800 */
[----:B------:R-:W-:Y:S01]  /*3370*/  BSSY.RECONVERGENT B0, `(.L_x_20746) ;  /* 0x0000017000007945 */ /* 0x000fe20003800200 */
[----:B------:R-:W-:Y:S01]  /*3380*/  IMAD R23, R23, 0x40, R8 ;  /* 0x0000004017177824 */ /* 0x000fe200078e0208 */
[----:B------:R-:W4:Y:S04]  /*3390*/  LDCU.64 UR24, c[0x0][0x3a8] ;  /* 0x00007500ff1877ac */ /* 0x000f280008000a00 */
[----:B------:R-:W-:Y:S01]  /*33a0*/  ISETP.GE.U32.AND P1, PT, R23, UR8, PT ;  /* 0x0000000817007c0c */ /* 0x000fe2000bf26070 */
[----:B------:R-:W-:-:S12]  /*33b0*/  @P0 BRA `(.L_x_20747) ;  /* 0x0000000000480947 */ /* 0x000fd80003800000 */
[----:B------:R-:W5:Y:S01]  /*33c0*/  LDCU.128 UR4, c[0x0][0x380] ;  /* 0x00007000ff0477ac */ /* 0x000f620008000c00 */
[----:B------:R-:W-:Y:S01]  /*33d0*/  MOV R3, UR23 ;  /* 0x0000001700037c02 */ /* 0x000fe20008000f00 */
        /* <DEDUP_REMOVED lines=16> */
.L_x_20747:
[----:B---34-:R-:W-:Y:S05]  /*34e0*/  BSYNC.RECONVERGENT B0 ;  /* 0x0000000000007941 */ /* 0x018fea0003800200 */
.L_x_20746:
[----:B------:R-:W-:Y:S01]  /*34f0*/  BSSY.RECONVERGENT B1, `(.L_x_20748) ;  /* 0x000012e000017945 */ /* 0x000fe20003800200 */
[----:B-12---:R-:W-:Y:S02]  /*3500*/  HFMA2 R4, -RZ, RZ, 0, 0 ;  /* 0x00000000ff047431 */ /* 0x006fe400000001ff */
[----:B------:R-:W-:Y:S02]  /*3510*/  IMAD.MOV.U32 R0, RZ, RZ, RZ ;  /* 0x000000ffff007224 */ /* 0x000fe400078e00ff */
[----:B------:R-:W-:Y:S01]  /*3520*/  IMAD.MOV.U32 R3, RZ, RZ, RZ ;  /* 0x000000ffff037224 */ /* 0x000fe200078e00ff */
[----:B------:R-:W-:Y:S06]  /*3530*/  @P1 BRA `(.L_x_20749) ;  /* 0x0000001000a41947 */ /* 0x000fec0003800000 */
[----:B------:R-:W1:Y:S01]  /*3540*/  I2F.RP R3, R2 ;  /* 0x0000000200037306 */ /* 0x000e620000209400 */
[----:B------:R-:W2:Y:S01]  /*3550*/  LDCU UR4, c[0x0][0x3c8] ;  /* 0x00007900ff0477ac */ /* 0x000ea20008000800 */
[----:B------:R-:W-:Y:S01]  /*3560*/  IMAD.WIDE.U32 R12, R23, 0x4, RZ ;  /* 0x00000004170c7825 */ /* 0x000fe200078e00ff */
[----:B------:R-:W-:Y:S01]  /*3570*/  IADD3 R0, PT, PT, R9, 0xc0, RZ ;  /* 0x000000c009007810 */ /* 0x000fe20007ffe0ff */
[----:B------:R-:W3:Y:S02]  /*3580*/  LDCU UR6, c[0x0][0x3fc] ;  /* 0x00007f80ff0677ac */ /* 0x000ee40008000800 */
[C---:B------:R-:W-:Y:S01]  /*3590*/  IMAD R22, R8.reuse, 0x8, R7 ;  /* 0x0000000808167824 */ /* 0x040fe200078e0207 */
[----:B------:R-:W-:Y:S01]  /*35a0*/  LEA R5, R5, R0, 0x18 ;  /* 0x0000000005057211 */ /* 0x000fe200078ec0ff */
[----:B------:R-:W-:Y:S01]  /*35b0*/  VIADD R7, R23, 0x1 ;  /* 0x0000000117077836 */ /* 0x000fe20000000000 */
[----:B------:R-:W4:Y:S01]  /*35c0*/  LDCU.64 UR10, c[0x0][0x3b8] ;  /* 0x00007700ff0a77ac */ /* 0x000f220008000a00 */
[----:B------:R-:W-:Y:S01]  /*35d0*/  MOV R0, RZ ;  /* 0x000000ff00007202 */ /* 0x000fe20000000f00 */
[----:B------:R-:W-:Y:S01]  /*35e0*/  IMAD.MOV.U32 R4, RZ, RZ, RZ ;  /* 0x000000ffff047224 */ /* 0x000fe200078e00ff */
[----:B------:R-:W-:Y:S01]  /*35f0*/  LEA R8, R8, R5, 0x5 ;  /* 0x0000000508087211 */ /* 0x000fe200078e28ff */
[----:B------:R-:W-:Y:S01]  /*3600*/  UIADD3 UR5, UPT, UPT, UR22, 0x7, URZ ;  /* 0x0000000716057890 */ /* 0x000fe2000fffe0ff */
[----:B------:R-:W-:Y:S01]  /*3610*/  VIADD R22, R22, 0x3 ;  /* 0x0000000316167836 */ /* 0x000fe20000000000 */
[----:B-1----:R-:W1:Y:S02]  /*3620*/  MUFU.RCP R3, R3 ;  /* 0x0000000300037308 */ /* 0x002e640000001000 */
[----:B------:R-:W-:Y:S01]  /*3630*/  USHF.R.U32.HI UR5, URZ, 0x3, UR5 ;  /* 0x00000003ff057899 */ /* 0x000fe20008011605 */
[----:B------:R-:W-:Y:S01]  /*3640*/  VIADD R25, R8, 0x10 ;  /* 0x0000001008197836 */ /* 0x000fe20000000000 */
[----:B--2---:R-:W-:Y:S01]  /*3650*/  UIMAD UR4, UR17, UR4, URZ ;  /* 0x00000004110472a4 */ /* 0x004fe2000f8e02ff */
[----:B---3--:R-:W-:-:S03]  /*3660*/  MOV R24, UR6 ;  /* 0x0000000600187c02 */ /* 0x008fc60008000f00 */
[----:B------:R-:W-:Y:S02]  /*3670*/  VIADD R23, R23, -UR5 ;  /* 0x8000000517177c36 */ /* 0x000fe40008000000 */
[----:B------:R-:W-:Y:S01]  /*3680*/  IMAD.U32 R15, RZ, RZ, UR4 ;  /* 0x00000004ff0f7e24 */ /* 0x000fe2000f8e00ff */
[----:B------:R-:W-:-:S04]  /*3690*/  IADD3 R24, PT, PT, -R24, UR16, RZ ;  /* 0x0000001018187c10 */ /* 0x000fc8000fffe1ff */
[----:B------:R-:W2:Y:S01]  /*36a0*/  LDCU UR4, c[0x0][0x3e0] ;  /* 0x00007c00ff0477ac */ /* 0x000ea20008000800 */
[----:B------:R-:W-:-:S04]  /*36b0*/  IMAD.WIDE R12, R15, 0x4, R12 ;  /* 0x000000040f0c7825 */ /* 0x000fc800078e020c */
[----:B-1----:R-:W-:Y:S01]  /*36c0*/  VIADD R10, R3, 0xffffffe ;  /* 0x0ffffffe030a7836 */ /* 0x002fe20000000000 */
[----:B----4-:R-:W-:-:S03]  /*36d0*/  IADD3 R16, P0, PT, R12, UR10, RZ ;  /* 0x0000000a0c107c10 */ /* 0x010fc6000ff1e0ff */
[----:B------:R1:W3:Y:S01]  /*36e0*/  F2I.FTZ.U32.TRUNC.NTZ R11, R10 ;  /* 0x0000000a000b7305 */ /* 0x0002e2000021f000 */
[----:B------:R-:W-:Y:S01]  /*36f0*/  IADD3.X R17, PT, PT, R13, UR11, RZ, P0, !PT ;  /* 0x0000000b0d117c10 */ /* 0x000fe200087fe4ff */
[----:B--2---:R-:W-:Y:S01]  /*3700*/  UIMAD UR4, UR13, UR4, URZ ;  /* 0x000000040d0472a4 */ /* 0x004fe2000f8e02ff */
[----:B-1----:R-:W-:-:S03]  /*3710*/  IMAD.MOV.U32 R10, RZ, RZ, RZ ;  /* 0x000000ffff0a7224 */ /* 0x002fc600078e00ff */
[----:B------:R-:W-:Y:S01]  /*3720*/  USHF.R.S32.HI UR6, URZ, 0x1f, UR4 ;  /* 0x0000001fff067899 */ /* 0x000fe20008011404 */
[----:B---3--:R-:W-:Y:S01]  /*3730*/  IMAD.MOV R3, RZ, RZ, -R11 ;  /* 0x000000ffff037224 */ /* 0x008fe200078e0a0b */
[----:B0-----:R-:W-:-:S03]  /*3740*/  MOV R18, UR4 ;  /* 0x0000000400127c02 */ /* 0x001fc60008000f00 */
[----:B------:R-:W-:Y:S02]  /*3750*/  IMAD R5, R3, R2, RZ ;  /* 0x0000000203057224 */ /* 0x000fe400078e02ff */
[----:B------:R-:W-:Y:S02]  /*3760*/  IMAD.MOV.U32 R3, RZ, RZ, RZ ;  /* 0x000000ffff037224 */ /* 0x000fe400078e00ff */
[----:B------:R-:W-:-:S04]  /*3770*/  IMAD.HI.U32 R5, R11, R5, R10 ;  /* 0x000000050b057227 */ /* 0x000fc800078e000a */
[----:B------:R-:W-:-:S07]  /*3780*/  IMAD.U32 R19, RZ, RZ, UR6 ;  /* 0x00000006ff137e24 */ /* 0x000fce000f8e00ff */
.L_x_20758:
        /* <DEDUP_REMOVED lines=21> */
[----:B------:R-:W-:-:S05]  /*38e0*/  @P0 IADD3 R8, PT, PT, R8, 0x1, RZ ;  /* 0x0000000108080810 */ /* 0x000fca0007ffe0ff */
[----:B------:R-:W-:Y:S02]  /*38f0*/  IMAD.MOV.U32 R13, RZ, RZ, R8 ;  /* 0x000000ffff0d7224 */ /* 0x000fe400078e0008 */
[----:B------:R-:W-:-:S03]  /*3900*/  IMAD.MOV.U32 R8, RZ, RZ, RZ ;  /* 0x000000ffff087224 */ /* 0x000fc600078e00ff */
[----:B------:R-:W-:Y:S01]  /*3910*/  @!P2 IADD3 R13, PT, PT, RZ, -R13, RZ ;  /* 0x8000000dff0da210 */ /* 0x000fe20007ffe0ff */
[----:B0-----:R-:W-:Y:S01]  /*3920*/  IMAD.MOV R15, RZ, RZ, -R9 ;  /* 0x000000ffff0f7224 */ /* 0x001fe200078e0a09 */
[----:B------:R-:W-:Y:S02]  /*3930*/  @!P1 LOP3.LUT R13, RZ, R11, RZ, 0x33, !PT ;  /* 0x0000000bff0d9212 */ /* 0x000fe400078e33ff */
[----:B------:R-:W-:Y:S01]  /*3940*/  ISETP.NE.AND P2, PT, R12, RZ, PT ;  /* 0x000000ff0c00720c */ /* 0x000fe20003f45270 */
[----:B------:R-:W-:Y:S01]  /*3950*/  IMAD R15, R15, R10, RZ ;  /* 0x0000000a0f0f7224 */ /* 0x000fe200078e02ff */
[----:B------:R-:W-:-:S03]  /*3960*/  IADD3 R11, PT, PT, R13, UR9, RZ ;  /* 0x000000090d0b7c10 */ /* 0x000fc6000fffe0ff */
[----:B------:R-:W-:Y:S01]  /*3970*/  IMAD.HI.U32 R8, R9, R15, R8 ;  /* 0x0000000f09087227 */ /* 0x000fe200078e0008 */
[----:B------:R-:W-:Y:S02]  /*3980*/  IABS R14, R11 ;  /* 0x0000000b000e7213 */ /* 0x000fe40000000000 */
[----:B------:R-:W-:Y:S02]  /*3990*/  ISETP.GE.AND P1, PT, R11, RZ, PT ;  /* 0x000000ff0b00720c */ /* 0x000fe40003f26270 */
[----:B------:R-:W-:-:S05]  /*39a0*/  MOV R9, R14 ;  /* 0x0000000e00097202 */ /* 0x000fca0000000f00 */
        /* <DEDUP_REMOVED lines=8> */
[----:B------:R-:W-:Y:S02]  /*3a30*/  @!P1 IADD3 R9, PT, PT, RZ, -R9, RZ ;  /* 0x80000009ff099210 */ /* 0x000fe40007ffe0ff */
        /* <DEDUP_REMOVED lines=52> */
.L_x_20753:
[----:B------:R-:W-:Y:S05]  /*3d80*/  BSYNC.RECONVERGENT B2 ;  /* 0x0000000000027941 */ /* 0x000fea0003800200 */
.L_x_20752:
[----:B-----5:R-:W-:Y:S02]  /*3d90*/  HMUL2.BF16_V2 R20, R27, R20 ;  /* 0x000000141b147232 */ /* 0x020fe40000200000 */
[----:B------:R-:W-:Y:S02]  /*3da0*/  HFMA2.BF16_V2 R28, R10, R15, -RZ ;  /* 0x0000000f0a1c7231 */ /* 0x000fe400003000ff */
[----:B------:R-:W-:Y:S01]  /*3db0*/  HFMA2.BF16_V2 R11, R14, R11, -RZ ;  /* 0x0000000b0e0b7231 */ /* 0x000fe200003000ff */
[C---:B------:R-:W-:Y:S02]  /*3dc0*/  PRMT R21, R20.reuse, 0x7632, R21 ;  /* 0x0000763214157816 */ /* 0x040fe40000000015 */
[----:B------:R-:W-:-:S03]  /*3dd0*/  SHF.L.U32 R20, R20, 0x10, RZ ;  /* 0x0000001014147819 */ /* 0x000fc600000006ff */
[----:B------:R-:W-:-:S04]  /*3de0*/  IMAD.U32 R21, R21, 0x10000, RZ ;  /* 0x0001000015157824 */ /* 0x000fc800078e00ff */
[--C-:B------:R-:W-:Y:S01]  /*3df0*/  FADD.FTZ R15, R20, R21.reuse ;  /* 0x00000015140f7221 */ /* 0x100fe20000010000 */
[C---:B------:R-:W-:Y:S02]  /*3e00*/  PRMT R20, R28.reuse, 0x7610, R20 ;  /* 0x000076101c147816 */ /* 0x040fe40000000014 */
[----:B------:R-:W-:Y:S02]  /*3e10*/  PRMT R21, R28, 0x7632, R21 ;  /* 0x000076321c157816 */ /* 0x000fe40000000015 */
[----:B------:R-:W-:-:S03]  /*3e20*/  SHF.L.U32 R20, R20, 0x10, RZ ;  /* 0x0000001014147819 */ /* 0x000fc600000006ff */
[----:B------:R-:W-:-:S04]  /*3e30*/  IMAD.U32 R21, R21, 0x10000, RZ ;  /* 0x0001000015157824 */ /* 0x000fc800078e00ff */
[----:B------:R-:W-:Y:S01]  /*3e40*/  FADD.FTZ R20, R20, R21 ;  /* 0x0000001514147221 */ /* 0x000fe20000010000 */
[----:B------:R-:W-:-:S03]  /*3e50*/  HMUL2.BF16_V2 R21, R12, R13 ;  /* 0x0000000d0c157232 */ /* 0x000fc60000200000 */
[--C-:B------:R-:W-:Y:S02]  /*3e60*/  FADD.FTZ R13, R15, R20.reuse ;  /* 0x000000140f0d7221 */ /* 0x100fe40000010000 */
[C---:B------:R-:W-:Y:S02]  /*3e70*/  PRMT R15, R21.reuse, 0x7610, R15 ;  /* 0x00007610150f7816 */ /* 0x040fe4000000000f */
[----:B------:R-:W-:Y:S02]  /*3e80*/  PRMT R20, R21, 0x7632, R20 ;  /* 0x0000763215147816 */ /* 0x000fe40000000014 */
[----:B------:R-:W-:-:S03]  /*3e90*/  SHF.L.U32 R15, R15, 0x10, RZ ;  /* 0x000000100f0f7819 */ /* 0x000fc600000006ff */
[----:B------:R-:W-:-:S04]  /*3ea0*/  IMAD.U32 R20, R20, 0x10000, RZ ;  /* 0x0001000014147824 */ /* 0x000fc800078e00ff */
[----:B------:R-:W-:Y:S01]  /*3eb0*/  FADD.FTZ R20, R15, R20 ;  /* 0x000000140f147221 */ /* 0x000fe20000010000 */
[C---:B------:R-:W-:Y:S02]  /*3ec0*/  PRMT R15, R11.reuse, 0x7632, R15 ;  /* 0x000076320b0f7816 */ /* 0x040fe4000000000f */
[----:B------:R-:W-:Y:S01]  /*3ed0*/  SHF.L.U32 R11, R11, 0x10, RZ ;  /* 0x000000100b0b7819 */ /* 0x000fe200000006ff */
[----:B------:R-:W-:Y:S02]  /*3ee0*/  FADD.FTZ R13, R13, R20 ;  /* 0x000000140d0d7221 */ /* 0x000fe40000010000 */
[----:B------:R-:W-:Y:S01]  /*3ef0*/  IMAD.U32 R28, R15, 0x10000, RZ ;  /* 0x000100000f1c7824 */ /* 0x000fe200078e00ff */
[----:B------:R1:W5:Y:S03]  /*3f00*/  LDG.E.CONSTANT R20, desc[UR14][R8.64+0x200] ;  /* 0x0002000e08147981 */ /* 0x000366000c1e9900 */
[----:B------:R-:W-:Y:S01]  /*3f10*/  FADD.FTZ R28, R11, R28 ;  /* 0x0000001c0b1c7221 */ /* 0x000fe20000010000 */
[----:B------:R1:W5:Y:S03]  /*3f20*/  LDG.E.CONSTANT R15, desc[UR14][R8.64+0x204] ;  /* 0x0002040e080f7981 */ /* 0x000366000c1e9900 */
[----:B------:R-:W-:Y:S01]  /*3f30*/  FADD.FTZ R13, R13, R28 ;  /* 0x0000001c0d0d7221 */ /* 0x000fe20000010000 */
[----:B------:R1:W5:Y:S03]  /*3f40*/  LDG.E.CONSTANT R11, desc[UR14][R8.64+0x20c] ;  /* 0x00020c0e080b7981 */ /* 0x000366000c1e9900 */
[----:B------:R-:W-:-:S02]  /*3f50*/  FADD.FTZ R0, R0, R13 ;  /* 0x0000000d00007221 */ /* 0x000fc40000010000 */
        /* <DEDUP_REMOVED lines=33> */
.L_x_20755:
[----:B------:R-:W-:Y:S05]  /*4170*/  BSYNC.RECONVERGENT B2 ;  /* 0x0000000000027941 */ /* 0x000fea0003800200 */
.L_x_20754:
[----:B-----5:R-:W-:Y:S02]  /*4180*/  HMUL2.BF16_V2 R20, R27, R20 ;  /* 0x000000141b147232 */ /* 0x020fe40000200000 */
[----:B------:R-:W-:Y:S02]  /*4190*/  HFMA2.BF16_V2 R28, R10, R15, -RZ ;  /* 0x0000000f0a1c7231 */ /* 0x000fe400003000ff */
[----:B------:R-:W-:Y:S02]  /*41a0*/  HMUL2.BF16_V2 R13, R12, R13 ;  /* 0x0000000d0c0d7232 */ /* 0x000fe40000200000 */
[----:B------:R-:W-:Y:S01]  /*41b0*/  HFMA2.BF16_V2 R11, R14, R11, -RZ ;  /* 0x0000000b0e0b7231 */ /* 0x000fe200003000ff */
[----:B------:R-:W-:Y:S02]  /*41c0*/  ISETP.GT.U32.AND P1, PT, R6, 0xf, PT ;  /* 0x0000000f0600780c */ /* 0x000fe40003f24070 */
        /* <DEDUP_REMOVED lines=8> */
[----:B------:R-:W-:-:S04]  /*4250*/  FADD.FTZ R20, R20, R21 ;  /* 0x0000001514147221 */ /* 0x000fc80000010000 */
[--C-:B------:R-:W-:Y:S01]  /*4260*/  FADD.FTZ R15, R15, R20.reuse ;  /* 0x000000140f0f7221 */ /* 0x100fe20000010000 */
[C---:B------:R-:W-:Y:S02]  /*4270*/  PRMT R20, R13.reuse, 0x7632, R20 ;  /* 0x000076320d147816 */ /* 0x040fe40000000014 */
[----:B------:R-:W-:-:S03]  /*4280*/  SHF.L.U32 R13, R13, 0x10, RZ ;  /* 0x000000100d0d7819 */ /* 0x000fc600000006ff */
[----:B------:R-:W-:-:S04]  /*4290*/  IMAD.U32 R20, R20, 0x10000, RZ ;  /* 0x0001000014147824 */ /* 0x000fc800078e00ff */
[----:B------:R-:W-:Y:S01]  /*42a0*/  FADD.FTZ R20, R13, R20 ;  /* 0x000000140d147221 */ /* 0x000fe20000010000 */
[C---:B------:R-:W-:Y:S02]  /*42b0*/  PRMT R13, R11.reuse, 0x7632, R13 ;  /* 0x000076320b0d7816 */ /* 0x040fe4000000000d */
[----:B------:R-:W-:Y:S01]  /*42c0*/  SHF.L.U32 R11, R11, 0x10, RZ ;  /* 0x000000100b0b7819 */ /* 0x000fe200000006ff */
[----:B------:R-:W-:Y:S02]  /*42d0*/  FADD.FTZ R15, R15, R20 ;  /* 0x000000140f0f7221 */ /* 0x000fe40000010000 */
[----:B------:R-:W-:-:S04]  /*42e0*/  IMAD.U32 R28, R13, 0x10000, RZ ;  /* 0x000100000d1c7824 */ /* 0x000fc800078e00ff */
        /* <DEDUP_REMOVED lines=10> */
[----:B012---:R-:W-:Y:S02]  /*4390*/  IADD3 R8, PT, PT, R22, -0x2, RZ ;  /* 0xfffffffe16087810 */ /* 0x007fe40007ffe0ff */
[----:B------:R-:W-:Y:S02]  /*43a0*/  ISETP.GE.AND P0, PT, R26, UR22, PT ;  /* 0x000000161a007c0c */ /* 0x000fe4000bf06270 */
[----:B------:R-:W-:Y:S02]  /*43b0*/  ISETP.GE.AND P1, PT, R8, UR22, PT ;  /* 0x0000001608007c0c */ /* 0x000fe4000bf26270 */
[C---:B-----5:R-:W-:Y:S02]  /*43c0*/  PRMT R8, R20.reuse, 0x7632, R8 ;  /* 0x0000763214087816 */ /* 0x060fe40000000008 */
[----:B------:R-:W-:Y:S02]  /*43d0*/  SEL R20, R20, RZ, !P0 ;  /* 0x000000ff14147207 */ /* 0x000fe40004000000 */
[----:B------:R-:W-:Y:S01]  /*43e0*/  SEL R9, R8, RZ, !P1 ;  /* 0x000000ff08097207 */ /* 0x000fe20004800000 */
[C---:B------:R-:W-:Y:S01]  /*43f0*/  VIADD R8, R22.reuse, 0xffffffff ;  /* 0xffffffff16087836 */ /* 0x040fe20000000000 */
[----:B------:R-:W-:-:S02]  /*4400*/  IADD3 R21, PT, PT, R22, 0x1, RZ ;  /* 0x0000000116157810 */ /* 0x000fc40007ffe0ff */
[----:B------:R-:W-:Y:S01]  /*4410*/  PRMT R20, R20, 0x5410, R9 ;  /* 0x0000541014147816 */ /* 0x000fe20000000009 */
[----:B------:R-:W-:Y:S01]  /*4420*/  VIADD R9, R22, 0x2 ;  /* 0x0000000216097836 */ /* 0x000fe20000000000 */
[----:B------:R-:W-:Y:S02]  /*4430*/  ISETP.GE.AND P2, PT, R8, UR22, PT ;  /* 0x0000001608007c0c */ /* 0x000fe4000bf46270 */
[C---:B------:R-:W-:Y:S02]  /*4440*/  ISETP.GE.AND P3, PT, R22.reuse, UR22, PT ;  /* 0x0000001616007c0c */ /* 0x040fe4000bf66270 */
[----:B------:R-:W-:Y:S02]  /*4450*/  PRMT R8, R13, 0x7632, R8 ;  /* 0x000076320d087816 */ /* 0x000fe40000000008 */
[----:B------:R-:W-:Y:S01]  /*4460*/  ISETP.GE.AND P0, PT, R9, UR22, PT ;  /* 0x0000001609007c0c */ /* 0x000fe2000bf06270 */
[----:B------:R-:W-:Y:S01]  /*4470*/  VIADD R9, R22, 0x4 ;  /* 0x0000000416097836 */ /* 0x000fe20000000000 */
[----:B------:R-:W-:-:S02]  /*4480*/  ISETP.GE.AND P1, PT, R21, UR22, PT ;  /* 0x0000001615007c0c */ /* 0x000fc4000bf26270 */
[----:B------:R-:W-:Y:S02]  /*4490*/  SEL R8, R8, RZ, !P3 ;  /* 0x000000ff08087207 */ /* 0x000fe40005800000 */
[----:B------:R-:W-:Y:S02]  /*44a0*/  SEL R13, R13, RZ, !P2 ;  /* 0x000000ff0d0d7207 */ /* 0x000fe40005000000 */
[----:B------:R-:W-:Y:S02]  /*44b0*/  IADD3 R21, PT, PT, R22, 0x3, RZ ;  /* 0x0000000316157810 */ /* 0x000fe40007ffe0ff */
[----:B------:R-:W-:Y:S02]  /*44c0*/  ISETP.GE.AND P3, PT, R9, UR22, PT ;  /* 0x0000001609007c0c */ /* 0x000fe4000bf66270 */
[----:B------:R-:W-:Y:S02]  /*44d0*/  PRMT R13, R13, 0x5410, R8 ;  /* 0x000054100d0d7816 */ /* 0x000fe40000000008 */
[----:B------:R-:W-:-:S02]  /*44e0*/  ISETP.GE.AND P2, PT, R21, UR22, PT ;  /* 0x0000001615007c0c */ /* 0x000fc4000bf46270 */
[----:B------:R-:W-:Y:S02]  /*44f0*/  PRMT R8, R11, 0x7632, R8 ;  /* 0x000076320b087816 */ /* 0x000fe40000000008 */
[----:B------:R-:W-:Y:S02]  /*4500*/  PRMT R9, R15, 0x7632, R9 ;  /* 0x000076320f097816 */ /* 0x000fe40000000009 */
[----:B------:R-:W-:Y:S02]  /*4510*/  SEL R11, R11, RZ, !P1 ;  /* 0x000000ff0b0b7207 */ /* 0x000fe40004800000 */
[----:B------:R-:W-:Y:S02]  /*4520*/  SEL R8, R8, RZ, !P0 ;  /* 0x000000ff08087207 */ /* 0x000fe40004000000 */
[----:B------:R-:W-:Y:S02]  /*4530*/  SEL R15, R15, RZ, !P2 ;  /* 0x000000ff0f0f7207 */ /* 0x000fe40005000000 */
[----:B------:R-:W-:-:S02]  /*4540*/  SEL R26, R9, RZ, !P3 ;  /* 0x000000ff091a7207 */ /* 0x000fc40005800000 */
[----:B------:R-:W-:Y:S02]  /*4550*/  PRMT R11, R11, 0x5410, R8 ;  /* 0x000054100b0b7816 */ /* 0x000fe40000000008 */
[----:B------:R-:W-:-:S07]  /*4560*/  PRMT R15, R15, 0x5410, R26 ;  /* 0x000054100f0f7816 */ /* 0x000fce000000001a */
.L_x_20757:
[----:B------:R-:W-:Y:S05]  /*4570*/  BSYNC.RECONVERGENT B2 ;  /* 0x0000000000027941 */ /* 0x000fea0003800200 */
.L_x_20756:
[----:B-----5:R-:W-:Y:S02]  /*4580*/  HFMA2.BF16_V2 R13, R10, R13, -RZ ;  /* 0x0000000d0a0d7231 */ /* 0x020fe400003000ff */
[----:B012---:R-:W-:Y:S02]  /*4590*/  HMUL2.BF16_V2 R9, R27, R20 ;  /* 0x000000141b097232 */ /* 0x007fe40000200000 */
[----:B------:R-:W-:Y:S02]  /*45a0*/  HFMA2.BF16_V2 R20, R14, R15, -RZ ;  /* 0x0000000f0e147231 */ /* 0x000fe400003000ff */
[----:B------:R-:W-:Y:S01]  /*45b0*/  HMUL2.BF16_V2 R8, R12, R11 ;  /* 0x0000000b0c087232 */ /* 0x000fe20000200000 */
[----:B------:R-:W-:-:S04]  /*45c0*/  PRMT R10, R9, 0x7632, R10 ;  /* 0x00007632090a7816 */ /* 0x000fc8000000000a */
[----:B------:R-:W-:Y:S02]  /*45d0*/  PRMT R14, R8, 0x7632, R14 ;  /* 0x00007632080e7816 */ /* 0x000fe4000000000e */
[C---:B------:R-:W-:Y:S01]  /*45e0*/  PRMT R11, R13.reuse, 0x7610, R11 ;  /* 0x000076100d0b7816 */ /* 0x040fe2000000000b */
[----:B------:R-:W-:Y:S01]  /*45f0*/  IMAD.U32 R10, R10, 0x10000, RZ ;  /* 0x000100000a0a7824 */ /* 0x000fe200078e00ff */
[----:B------:R-:W-:Y:S01]  /*4600*/  PRMT R12, R13, 0x7632, R12 ;  /* 0x000076320d0c7816 */ /* 0x000fe2000000000c */
[----:B------:R-:W-:Y:S01]  /*4610*/  IMAD.U32 R14, R14, 0x10000, RZ ;  /* 0x000100000e0e7824 */ /* 0x000fe200078e00ff */
[----:B------:R-:W-:Y:S02]  /*4620*/  PRMT R13, R8, 0x7610, R13 ;  /* 0x00007610080d7816 */ /* 0x000fe4000000000d */
[----:B------:R-:W-:Y:S01]  /*4630*/  SHF.L.U32 R15, R9, 0x10, RZ ;  /* 0x00000010090f7819 */ /* 0x000fe200000006ff */
[----:B------:R-:W-:Y:S01]  /*4640*/  IMAD.U32 R12, R12, 0x10000, RZ ;  /* 0x000100000c0c7824 */ /* 0x000fe200078e00ff */
[----:B------:R-:W-:-:S02]  /*4650*/  SHF.L.U32 R11, R11, 0x10, RZ ;  /* 0x000000100b0b7819 */ /* 0x000fc400000006ff */
[C---:B------:R-:W-:Y:S01]  /*4660*/  PRMT R8, R20.reuse, 0x7610, R8 ;  /* 0x0000761014087816 */ /* 0x040fe20000000008 */
[----:B------:R-:W-:Y:S01]  /*4670*/  FADD.FTZ R10, R15, R10 ;  /* 0x0000000a0f0a7221 */ /* 0x000fe20000010000 */
[----:B------:R-:W-:Y:S01]  /*4680*/  PRMT R9, R20, 0x7632, R9 ;  /* 0x0000763214097816 */ /* 0x000fe20000000009 */
[----:B------:R-:W-:Y:S01]  /*4690*/  FADD.FTZ R11, R11, R12 ;  /* 0x0000000c0b0b7221 */ /* 0x000fe20000010000 */
[----:B------:R-:W-:Y:S02]  /*46a0*/  SHF.L.U32 R13, R13, 0x10, RZ ;  /* 0x000000100d0d7819 */ /* 0x000fe400000006ff */
        /* <DEDUP_REMOVED lines=8> */
.L_x_20751:
[----:B------:R-:W-:Y:S05]  /*4730*/  BSYNC.RECONVERGENT B0 ;  /* 0x0000000000007941 */ /* 0x000fea0003800200 */
.L_x_20750:
[----:B01----:R-:W-:Y:S01]  /*4740*/  IADD3 R8, PT, PT, R7, 0x3, RZ ;  /* 0x0000000307087810 */ /* 0x003fe20007ffe0ff */
[----:B------:R-:W-:Y:S01]  /*4750*/  VIADD R23, R23, 0x4 ;  /* 0x0000000417177836 */ /* 0x000fe20000000000 */
[----:B------:R-:W-:Y:S01]  /*4760*/  IADD3 R16, P1, PT, R16, 0x10, RZ ;  /* 0x0000001010107810 */ /* 0x000fe20007f3e0ff */
[----:B------:R-:W-:Y:S01]  /*4770*/  VIADD R22, R22, 0x20 ;  /* 0x0000002016167836 */ /* 0x000fe20000000000 */
[----:B------:R-:W-:Y:S02]  /*4780*/  ISETP.GE.U32.AND P0, PT, R8, UR8, PT ;  /* 0x0000000808007c0c */ /* 0x000fe4000bf06070 */
[----:B------:R-:W-:Y:S01]  /*4790*/  IADD3 R7, PT, PT, R7, 0x4, RZ ;  /* 0x0000000407077810 */ /* 0x000fe20007ffe0ff */
[----:B------:R-:W-:Y:S01]  /*47a0*/  IMAD.X R17, RZ, RZ, R17, P1 ;  /* 0x000000ffff117224 */ /* 0x000fe200008e0611 */
[----:B------:R-:W-:-:S09]  /*47b0*/  IADD3 R25, PT, PT, R25, 0x80, RZ ;  /* 0x0000008019197810 */ /* 0x000fd20007ffe0ff */
[----:B------:R-:W-:Y:S05]  /*47c0*/  @!P0 BRA `(.L_x_20758) ;  /* 0xffffffec00f08947 */ /* 0x000fea000383ffff */
.L_x_20749:
[----:B------:R-:W-:Y:S05]  /*47d0*/  BSYNC.RECONVERGENT B1 ;  /* 0x0000000000017941 */ /* 0x000fea0003800200 */
.L_x_20748:
[----:B------:R-:W1:Y:S01]  /*47e0*/  S2R R8, SR_TID.X ;  /* 0x0000000000087919 */ /* 0x000e620000002100 */
[----:B------:R-:W2:Y:S01]  /*47f0*/  S2UR UR5, SR_CgaCtaId ;  /* 0x00000000000579c3 */ /* 0x000ea20000008800 */
[----:B------:R-:W-:Y:S01]  /*4800*/  UMOV UR4, 0x400 ;  /* 0x0000040000047882 */ /* 0x000fe20000000000 */
[----:B------:R-:W-:Y:S01]  /*4810*/  BSSY.RECONVERGENT B0, `(.L_x_20759) ;  /* 0x0000015000007945 */ /* 0x000fe20003800200 */
[----:B------:R-:W-:-:S05]  /*4820*/  UIADD3 UR4, UPT, UPT, UR4, 0xc0, URZ ;  /* 0x000000c004047890 */ /* 0x000fca000fffe0ff */
[----:B------:R-:W-:Y:S01]  /*4830*/  BAR.SYNC.DEFER_BLOCKING 0x0 ;  /* 0x0000000000007b1d */ /* 0x000fe20000010000 */
[----:B------:R-:W-:Y:S01]  /*4840*/  MOV R9, R0 ;  /* 0x0000000000097202 */ /* 0x000fe20000000f00 */
[----:B--2---:R-:W-:Y:S01]  /*4850*/  ULEA UR4, UR5, UR4, 0x18 ;  /* 0x0000000405047291 */ /* 0x004fe2000f8ec0ff */
[----:B-1----:R-:W-:Y:S02]  /*4860*/  LOP3.LUT R2, R8, 0x3c0, RZ, 0xc0, !PT ;  /* 0x000003c008027812 */ /* 0x002fe400078ec0ff */
[----:B------:R-:W-:Y:S02]  /*4870*/  SHF.R.U32.HI R5, RZ, 0x5, R8 ;  /* 0x00000005ff057819 */ /* 0x000fe40000011608 */
[----:B------:R-:W-:Y:S02]  /*4880*/  ISETP.NE.AND P2, PT, R2, 0x40, PT ;  /* 0x000000400200780c */ /* 0x000fe40003f45270 */
[C---:B------:R-:W-:Y:S01]  /*4890*/  LOP3.LUT R7, R8.reuse, 0x3e0, RZ, 0xc0, !PT ;  /* 0x000003e008077812 */ /* 0x040fe200078ec0ff */
[----:B------:R-:W-:Y:S01]  /*48a0*/  IMAD R2, R5, 0x50, R6 ;  /* 0x0000005005027824 */ /* 0x000fe200078e0206 */
[----:B------:R-:W-:-:S02]  /*48b0*/  ISETP.GT.U32.AND P3, PT, R8, 0x3f, PT ;  /* 0x0000003f0800780c */ /* 0x000fc40003f64070 */
[----:B------:R-:W-:Y:S01]  /*48c0*/  ISETP.NE.AND P1, PT, R7, 0x20, PT ;  /* 0x000000200700780c */ /* 0x000fe20003f25270 */
[----:B------:R-:W-:Y:S01]  /*48d0*/  IMAD.MOV.U32 R7, RZ, RZ, R3 ;  /* 0x000000ffff077224 */ /* 0x000fe200078e0003 */
[----:B------:R-:W-:Y:S02]  /*48e0*/  LEA R2, R2, UR4, 0x2 ;  /* 0x0000000402027c11 */ /* 0x000fe4000f8e10ff */
[----:B------:R-:W-:Y:S02]  /*48f0*/  ISETP.GT.U32.AND P0, PT, R8, 0x1f, PT ;  /* 0x0000001f0800780c */ /* 0x000fe40003f04070 */
[----:B------:R-:W-:Y:S01]  /*4900*/  MOV R5, R4 ;  /* 0x0000000400057202 */ /* 0x000fe20000000f00 */
[----:B------:R-:W-:Y:S10]  /*4910*/  @P2 BRA `(.L_x_20760) ;  /* 0x0000000000102947 */ /* 0x000ff40003800000 */
[----:B------:R-:W-:Y:S01]  /*4920*/  ISETP.GT.U32.AND P2, PT, R6, 0xf, PT ;  /* 0x0000000f0600780c */ /* 0x000fe20003f44070 */
[----:B------:R1:W-:Y:S04]  /*4930*/  STS [R2+-0x280], R9 ;  /* 0xfffd800902007388 */ /* 0x0003e80000000800 */
[----:B------:R1:W-:Y:S08]  /*4940*/  STS [R2+-0x200], R7 ;  /* 0xfffe000702007388 */ /* 0x0003f00000000800 */
[----:B------:R1:W-:Y:S02]  /*4950*/  @!P2 STS [R2+-0x180], R5 ;  /* 0xfffe80050200a388 */ /* 0x0003e40000000800 */
.L_x_20760:
[----:B------:R-:W-:Y:S05]  /*4960*/  BSYNC.RECONVERGENT B0 ;  /* 0x0000000000007941 */ /* 0x000fea0003800200 */
.L_x_20759:
        /* <DEDUP_REMOVED lines=10> */
.L_x_20762:
[----:B------:R-:W-:Y:S05]  /*4a10*/  BSYNC.RECONVERGENT B0 ;  /* 0x0000000000007941 */ /* 0x000fea0003800200 */
.L_x_20761:
[----:B------:R-:W-:Y:S06]  /*4a20*/  BAR.SYNC.DEFER_BLOCKING 0x0 ;  /* 0x0000000000007b1d */ /* 0x000fec0000010000 */
[----:B------:R-:W-:Y:S04]  /*4a30*/  BSSY.RECONVERGENT B0, `(.L_x_20763) ;  /* 0x0000006000007945 */ /* 0x000fe80003800200 */
[----:B------:R-:W-:Y:S05]  /*4a40*/  @P1 BRA `(.L_x_20764) ;  /* 0x0000000000101947 */ /* 0x000fea0003800000 */
[----:B------:R-:W-:Y:S01]  /*4a50*/  ISETP.GT.U32.AND P1, PT, R6, 0xf, PT ;  /* 0x0000000f0600780c */ /* 0x000fe20003f24070 */
[----:B------:R2:W-:Y:S04]  /*4a60*/  STS [R2+-0x140], R9 ;  /* 0xfffec00902007388 */ /* 0x0005e80000000800 */
[----:B------:R2:W-:Y:S08]  /*4a70*/  STS [R2+-0xc0], R7 ;  /* 0xffff400702007388 */ /* 0x0005f00000000800 */
[----:B------:R2:W-:Y:S02]  /*4a80*/  @!P1 STS [R2+-0x40], R5 ;  /* 0xffffc00502009388 */ /* 0x0005e40000000800 */
.L_x_20764:
[----:B------:R-:W-:Y:S05]  /*4a90*/  BSYNC.RECONVERGENT B0 ;  /* 0x0000000000007941 */ /* 0x000fea0003800200 */
.L_x_20763:
[----:B------:R-:W-:Y:S06]  /*4aa0*/  BAR.SYNC.DEFER_BLOCKING 0x0 ;  /* 0x0000000000007b1d */ /* 0x000fec0000010000 */
[----:B------:R-:W-:Y:S04]  /*4ab0*/  BSSY.RECONVERGENT B0, `(.L_x_20765) ;  /* 0x0000009000007945 */ /* 0x000fe80003800200 */
[----:B------:R-:W-:Y:S05]  /*4ac0*/  @P0 BRA `(.L_x_20766) ;  /* 0x00000000001c0947 */ /* 0x000fea0003800000 */
[----:B------:R-:W-:Y:S01]  /*4ad0*/  ISETP.GT.U32.AND P1, PT, R6, 0xf, PT ;  /* 0x0000000f0600780c */ /* 0x000fe20003f24070 */
[----:B------:R-:W1:Y:S04]  /*4ae0*/  LDS R0, [R2] ;  /* 0x0000000002007984 */ /* 0x000e680000000800 */
[----:B------:R-:W3:Y:S08]  /*4af0*/  LDS R3, [R2+0x80] ;  /* 0x0000800002037984 */ /* 0x000ef00000000800 */
[----:B------:R-:W4:Y:S01]  /*4b00*/  @!P1 LDS R4, [R2+0x100] ;  /* 0x0001000002049984 */ /* 0x000f220000000800 */
[----:B-12---:R-:W-:Y:S01]  /*4b10*/  FADD.FTZ R9, R0, R9 ;  /* 0x0000000900097221 */ /* 0x006fe20000010000 */
[----:B---3--:R-:W-:Y:S01]  /*4b20*/  FADD.FTZ R7, R3, R7 ;  /* 0x0000000703077221 */ /* 0x008fe20000010000 */
[----:B----4-:R-:W-:-:S07]  /*4b30*/  @!P1 FADD.FTZ R5, R4, R5 ;  /* 0x0000000504059221 */ /* 0x010fce0000010000 */
.L_x_20766:
[----:B------:R-:W-:Y:S05]  /*4b40*/  BSYNC.RECONVERGENT B0 ;  /* 0x0000000000007941 */ /* 0x000fea0003800200 */
.L_x_20765:
[----:B------:R-:W-:Y:S06]  /*4b50*/  BAR.SYNC.DEFER_BLOCKING 0x0 ;  /* 0x0000000000007b1d */ /* 0x000fec0000010000 */
[----:B------:R-:W-:Y:S05]  /*4b60*/  @P0 EXIT ;  /* 0x000000000000094d */ /* 0x000fea0003800000 */
[----:B------:R-:W-:Y:S01]  /*4b70*/  UIMAD UR4, UR17, UR21, UR19 ;  /* 0x00000015110472a4 */ /* 0x000fe2000f8e0213 */
[----:B------:R-:W-:Y:S01]  /*4b80*/  F2FP.BF16.F32.PACK_AB R0, R7, R9 ;  /* 0x000000090700723e */ /* 0x000fe200000010ff */
[----:B------:R-:W1:Y:S01]  /*4b90*/  LDCU.64 UR6, c[0x0][0x390] ;  /* 0x00007200ff0677ac */ /* 0x000e620008000a00 */
[----:B------:R-:W-:Y:S02]  /*4ba0*/  UIMAD UR5, UR18, 0x50, URZ ;  /* 0x00000050120578a4 */ /* 0x000fe4000f8e02ff */
[----:B------:R-:W-:-:S04]  /*4bb0*/  UIMAD UR4, UR4, UR20, URZ ;  /* 0x00000014040472a4 */ /* 0x000fc8000f8e02ff */
[----:B------:R-:W-:Y:S01]  /*4bc0*/  UIMAD UR4, UR4, 0x50, URZ ;  /* 0x00000050040478a4 */ /* 0x000fe2000f8e02ff */
[----:B------:R-:W-:-:S05]  /*4bd0*/  IMAD.U32 R3, RZ, RZ, UR5 ;  /* 0x00000005ff037e24 */ /* 0x000fca000f8e00ff */
[----:B------:R-:W-:-:S04]  /*4be0*/  IADD3 R3, P0, P1, R6, UR4, R3 ;  /* 0x0000000406037c10 */ /* 0x000fc8000f91e003 */
[----:B------:R-:W-:Y:S02]  /*4bf0*/  IADD3.X R4, PT, PT, RZ, RZ, RZ, P0, P1 ;  /* 0x000000ffff047210 */ /* 0x000fe400007e24ff */
[----:B-12---:R-:W-:-:S04]  /*4c00*/  LEA R2, P0, R3, UR6, 0x1 ;  /* 0x0000000603027c11 */ /* 0x006fc8000f8008ff */
[--C-:B------:R-:W-:Y:S02]  /*4c10*/  LEA.HI.X R3, R3, UR7, R4.reuse, 0x1, P0 ;  /* 0x0000000703037c11 */ /* 0x100fe400080f0c04 */
[----:B------:R-:W-:Y:S02]  /*4c20*/  ISETP.GT.U32.AND P0, PT, R6, 0xf, PT ;  /* 0x0000000f0600780c */ /* 0x000fe40003f04070 */
[----:B------:R-:W-:Y:S01]  /*4c30*/  PRMT R4, R0, 0x7632, R4 ;  /* 0x0000763200047816 */ /* 0x000fe20000000004 */
[----:B------:R1:W-:Y:S04]  /*4c40*/  STG.E.U16 desc[UR14][R2.64], R0 ;  /* 0x0000000002007986 */ /* 0x0003e8000c10150e */
[----:B------:R1:W-:Y:S06]  /*4c50*/  STG.E.U16 desc[UR14][R2.64+0x40], R4 ;  /* 0x0000400402007986 */ /* 0x0003ec000c10150e */
[----:B------:R-:W-:Y:S05]  /*4c60*/  @P0 EXIT ;  /* 0x000000000000094d */ /* 0x000fea0003800000 */
[----:B-1----:R-:W-:-:S05]  /*4c70*/  F2FP.BF16.F32.PACK_AB R0, RZ, R5 ;  /* 0x00000005ff00723e */ /* 0x002fca00000010ff */
[----:B------:R-:W-:Y:S01]  /*4c80*/  STG.E.U16 desc[UR14][R2.64+0x80], R0 ;  /* 0x0000800002007986 */ /* 0x000fe2000c10150e */
[----:B------:R-:W-:Y:S05]  /*4c90*/  EXIT ;  /* 0x000000000000794d */ /* 0x000fea0003800000 */
.L_x_20723:
[----:B------:R-:W-:Y:S01]  /*4ca0*/  HFMA2 R14, -RZ, RZ, 0, 1.1920928955078125e-07 ;  /* 0x00000002ff0e7431 */ /* 0x000fe200000001ff */
[----:B------:R-:W-:Y:S01]  /*4cb0*/  BSSY B2, `(.L_x_20767) ;  /* 0x0000006000027945 */ /* 0x000fe20003800000 */
[----:B------:R-:W-:Y:S01]  /*4cc0*/  IMAD.MOV.U32 R15, RZ, RZ, 0x1f ;  /* 0x0000001fff0f7424 */ /* 0x000fe200078e00ff */
[----:B------:R-:W-:-:S07]  /*4cd0*/  MOV R16, 0xffffffff ;  /* 0xffffffff00107802 */ /* 0x000fce0000000f00 */
[----:B------:R-:W-:Y:S05]  /*4ce0*/  WARPSYNC.COLLECTIVE R16, `(.L_x_20768) ;  /* 0x0000000010087348 */ /* 0x000fea0003c00000 */
[----:B------:R0:W1:Y:S02]  /*4cf0*/  SHFL.BFLY P2, R19, R17, R14, R15 ;  /* 0x0c00000e11137389 */ /* 0x000064000004000f */
[----:B01----:R-:W-:Y:S05]  /*4d00*/  ENDCOLLECTIVE ;  /* 0x000000000000791b */ /* 0x003fea0003800000 */
.L_x_20768:
[----:B------:R-:W-:Y:S05]  /*4d10*/  BSYNC B2 ;  /* 0x0000000000027941 */ /* 0x000fea0003800000 */
.L_x_20767:
        /* <DEDUP_REMOVED lines=9> */
.L_x_20769:
[----:B------:R-:W-:Y:S05]  /*4db0*/  BRA `(.L_x_20770) ;  /* 0xffffffc800587947 */ /* 0x000fea000383ffff */
.L_x_20725:
[----:B------:R-:W-:Y:S01]  /*4dc0*/  HFMA2 R15, -RZ, RZ, 0, 1.847743988037109375e-06 ;  /* 0x0000001fff0f7431 */ /* 0x000fe200000001ff */
[----:B------:R-:W-:Y:S01]  /*4dd0*/  BSSY B0, `(.L_x_20771) ;  /* 0x0000007000007945 */ /* 0x000fe20003800000 */
[----:B------:R-:W-:Y:S01]  /*4de0*/  MOV R17, R5 ;  /* 0x0000000500117202 */ /* 0x000fe20000000f00 */
[----:B------:R-:W-:Y:S02]  /*4df0*/  IMAD.MOV.U32 R14, RZ, RZ, 0x10 ;  /* 0x00000010ff0e7424 */ /* 0x000fe400078e00ff */
[----:B------:R-:W-:-:S07]  /*4e00*/  IMAD.MOV.U32 R16, RZ, RZ, -0x1 ;  /* 0xffffffffff107424 */ /* 0x000fce00078e00ff */
[----:B0-----:R-:W-:Y:S05]  /*4e10*/  WARPSYNC.COLLECTIVE R16, `(.L_x_20772) ;  /* 0x0000000010087348 */ /* 0x001fea0003c00000 */
[----:B------:R1:W2:Y:S02]  /*4e20*/  SHFL.BFLY P2, R19, R17, R14, R15 ;  /* 0x0c00000e11137389 */ /* 0x0002a4000004000f */
[----:B012---:R-:W-:Y:S05]  /*4e30*/  ENDCOLLECTIVE ;  /* 0x000000000000791b */ /* 0x007fea0003800000 */
.L_x_20772:
[----:B------:R-:W-:Y:S05]  /*4e40*/  BSYNC B0 ;  /* 0x0000000000007941 */ /* 0x000fea0003800000 */
.L_x_20771:
        /* <DEDUP_REMOVED lines=9> */
.L_x_20773:
[----:B------:R-:W-:Y:S02]  /*4ee0*/  IMAD.MOV.U32 R14, RZ, RZ, 0x4 ;  /* 0x00000004ff0e7424 */ /* 0x000fe400078e00ff */
[----:B------:R-:W-:-:S05]  /*4ef0*/  IMAD.MOV.U32 R9, RZ, RZ, R19 ;  /* 0x000000ffff097224 */ /* 0x000fca00078e0013 */
[----:B------:R-:W-:-:S04]  /*4f00*/  FMNMX.FTZ R11, R10, R9, !PT ;  /* 0x000000090a0b7209 */ /* 0x000fc80007810000 */
[----:B------:R-:W-:-:S07]  /*4f10*/  MOV R17, R11 ;  /* 0x0000000b00117202 */ /* 0x000fce0000000f00 */
[----:B------:R-:W-:Y:S05]  /*4f20*/  WARPSYNC.COLLECTIVE R16, `(.L_x_20774) ;  /* 0x0000000010087348 */ /* 0x000fea0003c00000 */
[----:B------:R0:W1:Y:S02]  /*4f30*/  SHFL.BFLY P2, R19, R17, R14, R15 ;  /* 0x0c00000e11137389 */ /* 0x000064000004000f */
[----:B01----:R-:W-:Y:S05]  /*4f40*/  ENDCOLLECTIVE ;  /* 0x000000000000791b */ /* 0x003fea0003800000 */
.L_x_20774:
[----:B------:R-:W-:Y:S01]  /*4f50*/  MOV R12, R19 ;  /* 0x00000013000c7202 */ /* 0x000fe20000000f00 */
[----:B------:R-:W-:Y:S06]  /*4f60*/  BRA `(.L_x_20775) ;  /* 0xffffffc800887947 */ /* 0x000fec000383ffff */
.L_x_20776:
        /* <DEDUP_REMOVED lines=9> */
.L_x_27627:


//--------------------- .text._ZN4vllm32paged_attention_v2_reduce_kernelI13__nv_bfloat16Li64ELi128ELi512EEEvPT_PKfS5_PKS2_PKii --------------------------
	.section	.text._ZN4vllm32paged_attention_v2_reduce_kernelI13__nv_bfloat16Li64ELi128ELi512EEEvPT_PKfS5_PKS2_PKii,"ax",@progbits
	.align	128
        .global         _ZN4vllm32paged_attention_v2_reduce_kernelI13__nv_bfloat16Li64ELi128ELi512EEEvPT_PKfS5_PKS2_PKii
        .type           _ZN4vllm32paged_attention_v2_reduce_kernelI13__nv_bfloat16Li64ELi128ELi512EEEvPT_PKfS5_PKS2_PKii,@function
        .size           _ZN4vllm32paged_attention_v2_reduce_kernelI13__nv_bfloat16Li64ELi128ELi512EEEvPT_PKfS5_PKS2_PKii,(.L_x_27628 - _ZN4vllm32paged_attention_v2_reduce_kernelI13__nv_bfloat16Li64ELi128ELi512EEEvPT_PKfS5_PKS2_PKii)
        .other          _ZN4vllm32paged_attention_v2_reduce_kernelI13__nv_bfloat16Li64ELi128ELi512EEEvPT_PKfS5_PKS2_PKii,@"STO_CUDA_ENTRY STV_DEFAULT"
_ZN4vllm32paged_attention_v2_reduce_kernelI13__nv_bfloat16Li64ELi128ELi512EEEvPT_PKfS5_PKS2_PKii:
.text._ZN4vllm32paged_attention_v2_reduce_kernelI13__nv_bfloat16Li64ELi128ELi512EEEvPT_PKfS5_PKS2_PKii:
        /* <DEDUP_REMOVED lines=68> */
.L_x_20780:
        /* <DEDUP_REMOVED lines=10> */
.L_x_20779:
[----:B------:R-:W-:Y:S05]  /*04e0*/  BSYNC.RECONVERGENT B0 ;  /* 0x0000000000007941 */ /* 0x000fea0003800200 */
.L_x_20778:
        /* <DEDUP_REMOVED lines=11> */
.L_x_20781:
        /* <DEDUP_REMOVED lines=40> */
.L_x_20777:
        /* <DEDUP_REMOVED lines=60> */
.L_x_20786:
        /* <DEDUP_REMOVED lines=11> */
.L_x_20785:
[----:B------:R-:W-:Y:S05]  /*0c90*/  BSYNC.RECONVERGENT B1 ;  /* 0x0000000000017941 */ /* 0x000fea0003800200 */
.L_x_20784:
        /* <DEDUP_REMOVED lines=9> */
.L_x_20787:
        /* <DEDUP_REMOVED lines=37> */
.L_x_20783:
[----:B------:R-:W-:Y:S05]  /*0f80*/  BSYNC.RECONVERGENT B0 ;  /* 0x0000000000007941 */ /* 0x000fea0003800200 */
.L_x_20782:
        /* <DEDUP_REMOVED lines=78> */
.L_x_20792:
        /* <DEDUP_REMOVED lines=17> */
.L_x_20791:
[----:B------:R-:W-:Y:S05]  /*1580*/  BSYNC.RECONVERGENT B1 ;  /* 0x0000000000017941 */ /* 0x000fea0003800200 */
.L_x_20790:
[----:B------:R-:W-:Y:S05]  /*1590*/  @!P0 BRA `(.L_x_20789) ;  /* 0x0000000400208947 */ /* 0x000fea0003800000 */
[----:B------:R-:W-:Y:S01]  /*15a0*/  UIADD3 UR4, UPT, UPT, UR12, 0x20, URZ ;  /* 0x000000200c047890 */ /* 0x000fe2000fffe0ff */
[C-C-:B------:R-:W-:Y:S01]  /*15b0*/  IMAD R18, R16.reuse, 0x2, R17.reuse ;  /* 0x0000000210127824 */ /* 0x140fe200078e0211 */
[----:B0-----:R-:W-:Y:S01]  /*15c0*/  IADD3 R21, PT, PT, R17, R16, RZ ;  /* 0x0000001011157210 */ /* 0x001fe20007ffe0ff */
[----:B------:R-:W-:Y:S01]  /*15d0*/  IMAD R20, R16, 0x3, R17 ;  /* 0x0000000310147824 */ /* 0x000fe200078e0211 */
[----:B------:R-:W-:-:S06]  /*15e0*/  ULEA UR4, UR13, UR4, 0x18 ;  /* 0x000000040d047291 */ /* 0x000fcc000f8ec0ff */
[----:B------:R-:W-:-:S07]  /*15f0*/  LEA R23, R17, UR4, 0x2 ;  /* 0x0000000411177c11 */ /* 0x000fce000f8e10ff */
.L_x_20793:
        /* <DEDUP_REMOVED lines=66> */
.L_x_20789:
[----:B------:R-:W-:Y:S05]  /*1a20*/  BSYNC.RECONVERGENT B0 ;  /* 0x0000000000007941 */ /* 0x000fea0003800200 */
.L_x_20788:
        /* <DEDUP_REMOVED lines=51> */
.L_x_20796:
        /* <DEDUP_REMOVED lines=74> */
.L_x_20795:
        /* <DEDUP_REMOVED lines=48> */
.L_x_20797:
        /* <DEDUP_REMOVED lines=28> */
.L_x_20798:
        /* <DEDUP_REMOVED lines=13> */
.L_x_20794:
[----:B------:R-:W2:Y:S01]  /*2790*/  LDC.64 R2, c[0x0][0x380] ;  /* 0x0000e000ff027b82 */ /* 0x000ea20000000a00 */
[----:B------:R-:W-:Y:S01]  /*27a0*/  IMAD.U32 R15, R15, 0x40, R0 ;  /* 0x000000400f0f7824 */ /* 0x000fe200078e0000 */
[----:B------:R-:W-:-:S03]  /*27b0*/  F2FP.BF16.F32.PACK_AB R13, RZ, R13 ;  /* 0x0000000dff0d723e */ /* 0x000fc600000010ff */
[----:B--2---:R-:W-:-:S05]  /*27c0*/  IMAD.WIDE.U32 R2, R15, 0x2, R2 ;  /* 0x000000020f027825 */ /* 0x004fca00078e0002 */
[----:B------:R-:W-:Y:S01]  /*27d0*/  STG.E.U16 desc[UR6][R2.64], R13 ;  /* 0x0000000d02007986 */ /* 0x000fe2000c101506 */
[----:B------:R-:W-:Y:S05]  /*27e0*/  EXIT ;  /* 0x000000000000794d */ /* 0x000fea0003800000 */
.L_x_20799:
        /* <DEDUP_REMOVED lines=9> */
.L_x_27628:


//--------------------- .text._ZN4vllm25paged_attention_v2_kernelI13__nv_bfloat16S1_Li64ELi8ELi128ELNS_18Fp8KVCacheDataTypeE0ELb1ELi512EEEvPfS3_PT_PKS4_PKT0_SA_ifPKiSC_iPKfiiiSE_SE_iiiii --------------------------
	.section	.text._ZN4vllm25paged_attention_v2_kernelI13__nv_bfloat16S1_Li64ELi8ELi128ELNS_18Fp8KVCacheDataTypeE0ELb1ELi512EEEvPfS3_PT_PKS4_PKT0_SA_ifPKiSC_iPKfiiiSE_SE_iiiii,"ax",@progbits
	.align	128
        .global         _ZN4vllm25paged_attention_v2_kernelI13__nv_bfloat16S1_Li64ELi8ELi128ELNS_18Fp8KVCacheDataTypeE0ELb1ELi512EEEvPfS3_PT_PKS4_PKT0_SA_ifPKiSC_iPKfiiiSE_SE_iiiii
        .type           _ZN4vllm25paged_attention_v2_kernelI13__nv_bfloat16S1_Li64ELi8ELi128ELNS_18Fp8KVCacheDataTypeE0ELb1ELi512EEEvPfS3_PT_PKS4_PKT0_SA_ifPKiSC_iPKfiiiSE_SE_iiiii,@function
        .size           _ZN4vllm25paged_attention_v2_kernelI13__nv_bfloat16S1_Li64ELi8ELi128ELNS_18Fp8KVCacheDataTypeE0ELb1ELi512EEEvPfS3_PT_PKS4_PKT0_SA_ifPKiSC_iPKfiiiSE_SE_iiiii,(.L_x_27629 - _ZN4vllm25paged_attention_v2_kernelI13__nv_bfloat16S1_Li64ELi8ELi128ELNS_18Fp8KVCacheDataTypeE0ELb1ELi512EEEvPfS3_PT_PKS4_PKT0_SA_ifPKiSC_iPKfiiiSE_SE_iiiii)
        .other          _ZN4vllm25paged_attention_v2_kernelI13__nv_bfloat16S1_Li64ELi8ELi128ELNS_18Fp8KVCacheDataTypeE0ELb1ELi512EEEvPfS3_PT_PKS4_PKT0_SA_ifPKiSC_iPKfiiiSE_SE_iiiii,@"STO_CUDA_ENTRY STV_DEFAULT"
_ZN4vllm25paged_attention_v2_kernelI13__nv_bfloat16S1_Li64ELi8ELi128ELNS_18Fp8KVCacheDataTypeE0ELb1ELi512EEEvPfS3_PT_PKS4_PKT0_SA_ifPKiSC_iPKfiiiSE_SE_iiiii:
.text._ZN4vllm25paged_attention_v2_kernelI13__nv_bfloat16S1_Li64ELi8ELi128ELNS_18Fp8KVCacheDataTypeE0ELb1ELi512EEEvPfS3_PT_PKS4_PKT0_SA_ifPKiSC_iPKfiiiSE_SE_iiiii:
        /* <DEDUP_REMOVED lines=16> */
[----:B------:R-:W4:Y:S01]  /*0100*/  LDCU UR17, c[0x0][0x378] ;  /* 0x00006f00ff1177ac */ /* 0x000f220008000800 */
[----:B------:R-:W-:Y:S01]  /*0110*/  HFMA2 R30, -RZ, RZ, 0, 0 ;  /* 0x00000000ff1e7431 */ /* 0x000fe200000001ff */
[----:B------:R-:W4:Y:S01]  /*0120*/  LDCU UR19, c[0x0][0x404] ;  /* 0x00008080ff1377ac */ /* 0x000f220008000800 */
[----:B------:R-:W-:Y:S02]  /*0130*/  UIADD3 UR6, UPT, UPT, UR14, -0x1, URZ ;  /* 0xffffffff0e067890 */ /* 0x000fe4000fffe0ff */
[----:B------:R-:W4:Y:S01]  /*0140*/  S2UR UR10, SR_CgaCtaId ;  /* 0x00000000000a79c3 */ /* 0x000f220000008800 */
[----:B------:R-:W-:Y:S01]  /*0150*/  USHF.L.U32 UR15, UR16, 0x6, URZ ;  /* 0x00000006100f7899 */ /* 0x000fe200080006ff */
[----:B------:R-:W4:Y:S01]  /*0160*/  LDCU UR11, c[0x0][0x3f8] ;  /* 0x00007f00ff0b77ac */ /* 0x000f220008000800 */
[----:B--2---:R-:W-:Y:S01]  /*0170*/  IMAD R4, R0, UR4, RZ ;  /* 0x0000000400047c24 */ /* 0x004fe2000f8e02ff */
[----:B------:R-:W2:Y:S01]  /*0180*/  LDCU UR18, c[0x0][0x3c8] ;  /* 0x00007900ff1277ac */ /* 0x000ea20008000800 */
[----:B-1----:R-:W-:Y:S01]  /*0190*/  ISETP.NE.U32.AND P0, PT, R6, RZ, PT ;  /* 0x000000ff0600720c */ /* 0x002fe20003f05070 */
[----:B------:R-:W1:Y:S03]  /*01a0*/  LDCU UR20, c[0x0][0x3dc] ;  /* 0x00007b80ff1477ac */ /* 0x000e660008000800 */
[----:B------:R-:W-:Y:S01]  /*01b0*/  ISETP.NE.AND.EX P0, PT, R7, RZ, PT, P0 ;  /* 0x000000ff0700720c */ /* 0x000fe20003f05300 */
[----:B------:R-:W1:Y:S01]  /*01c0*/  LDCU UR21, c[0x0][0x3b4] ;  /* 0x00007680ff1577ac */ /* 0x000e620008000800 */
[----:B------:R-:W4:Y:S01]  /*01d0*/  LDC R7, c[0x0][0x3b0] ;  /* 0x0000ec00ff077b82 */ /* 0x000f220000000800 */
[----:B0-----:R-:W-:Y:S01]  /*01e0*/  ISETP.GT.U32.AND P1, PT, R2, 0x1f, PT ;  /* 0x0000001f0200780c */ /* 0x001fe20003f24070 */
[----:B------:R-:W0:-:S12]  /*01f0*/  LDCU.64 UR22, c[0x0][0x3a0] ;  /* 0x00007400ff1677ac */ /* 0x000e180008000a00 */
[----:B------:R-:W2:Y:S01]  /*0200*/  @!P1 LDC.64 R8, c[0x0][0x398] ;  /* 0x0000e600ff089b82 */ /* 0x000ea20000000a00 */
[----:B------:R-:W-:Y:S02]  /*0210*/  @!P1 IMAD.SHL.U32 R5, R2, 0x2, RZ ;  /* 0x0000000202059824 */ /* 0x000fe400078e00ff */
[----:B---3--:R-:W-:-:S05]  /*0220*/  @!P1 IMAD.SHL.U32 R6, R3, 0x40, RZ ;  /* 0x0000004003069824 */ /* 0x008fca00078e00ff */
[----:B------:R-:W-:Y:S02]  /*0230*/  @!P1 IADD3 R5, P2, P3, R5, R4, R6 ;  /* 0x0000000405059210 */ /* 0x000fe40007b5e006 */
[----:B------:R-:W-:-:S04]  /*0240*/  SHF.R.S32.HI R4, RZ, 0x1f, R4 ;  /* 0x0000001fff047819 */ /* 0x000fc80000011404 */
[----:B------:R-:W-:Y:S02]  /*0250*/  @!P1 IADD3.X R6, PT, PT, RZ, R4, RZ, P2, P3 ;  /* 0x00000004ff069210 */ /* 0x000fe400017e64ff */
[----:B--2---:R-:W-:-:S04]  /*0260*/  @!P1 LEA R4, P2, R5, R8, 0x1 ;  /* 0x0000000805049211 */ /* 0x004fc800078408ff */
[----:B------:R-:W-:Y:S02]  /*0270*/  @!P1 LEA.HI.X R5, R5, R9, R6, 0x1, P2 ;  /* 0x0000000905059211 */ /* 0x000fe400010f0c06 */
[----:B----4-:R-:W-:Y:S01]  /*0280*/  IABS R14, R7 ;  /* 0x00000007000e7213 */ /* 0x010fe20000000000 */
[----:B------:R-:W2:Y:S02]  /*0290*/  @P0 LDC.64 R8, c[0x0][0x3d0] ;  /* 0x0000f400ff080b82 */ /* 0x000ea40000000a00 */
[----:B------:R3:W4:Y:S01]  /*02a0*/  @!P1 LDG.E.CONSTANT R6, desc[UR12][R4.64] ;  /* 0x0000000c04069981 */ /* 0x000722000c1e9900 */
[----:B------:R-:W1:Y:S08]  /*02b0*/  I2F.RP R12, R14 ;  /* 0x0000000e000c7306 */ /* 0x000e700000209400 */
[----:B-1----:R-:W1:Y:S01]  /*02c0*/  MUFU.RCP R12, R12 ;  /* 0x0000000c000c7308 */ /* 0x002e620000001000 */
[----:B---3--:R-:W3:Y:S01]  /*02d0*/  LDC R4, c[0x0][0x370] ;  /* 0x0000dc00ff047b82 */ /* 0x008ee20000000800 */
[----:B--2---:R-:W-:-:S05]  /*02e0*/  @P0 IMAD.WIDE.U32 R8, R3, 0x4, R8 ;  /* 0x0000000403080825 */ /* 0x004fca00078e0008 */
[----:B------:R2:W5:Y:S01]  /*02f0*/  @P0 LDG.E.CONSTANT R30, desc[UR12][R8.64] ;  /* 0x0000000c081e0981 */ /* 0x000562000c1e9900 */
[----:B------:R-:W-:Y:S01]  /*0300*/  IMAD.U32 R16, RZ, RZ, UR6 ;  /* 0x00000006ff107e24 */ /* 0x000fe2000f8e00ff */
[----:B------:R-:W-:Y:S01]  /*0310*/  ULOP3.LUT UR6, UR6, UR19, URZ, 0x3c, !UPT ;  /* 0x0000001306067292 */ /* 0x000fe2000f8e3cff */
[----:B------:R-:W-:Y:S01]  /*0320*/  IMAD.SHL.U32 R29, R2, 0x20, RZ ;  /* 0x00000020021d7824 */ /* 0x000fe200078e00ff */
[----:B------:R-:W-:Y:S01]  /*0330*/  UISETP.NE.AND UP0, UPT, UR19, URZ, UPT ;  /* 0x000000ff1300728c */ /* 0x000fe2000bf05270 */
[----:B------:R-:W-:Y:S01]  /*0340*/  BSSY B0, `(.L_x_20800) ;  /* 0x000012c000007945 */ /* 0x000fe20003800000 */
[----:B-1----:R-:W-:Y:S01]  /*0350*/  VIADD R10, R12, 0xffffffe ;  /* 0x0ffffffe0c0a7836 */ /* 0x002fe20000000000 */
[----:B------:R-:W-:Y:S01]  /*0360*/  IABS R16, R16 ;  /* 0x0000001000107213 */ /* 0x000fe20000000000 */
[----:B------:R-:W-:Y:S01]  /*0370*/  IMAD.MOV.U32 R20, RZ, RZ, -0x800001 ;  /* 0xff7fffffff147424 */ /* 0x000fe200078e00ff */
[----:B------:R-:W-:Y:S01]  /*0380*/  LOP3.LUT R29, R29, 0x60, RZ, 0xc0, !PT ;  /* 0x000000601d1d7812 */ /* 0x000fe200078ec0ff */
[----:B------:R1:W0:Y:S01]  /*0390*/  F2I.FTZ.U32.TRUNC.NTZ R11, R10 ;  /* 0x0000000a000b7305 */ /* 0x000222000021f000 */
[----:B---3--:R-:W-:-:S02]  /*03a0*/  IABS R13, R4 ;  /* 0x00000004000d7213 */ /* 0x008fc40000000000 */
[----:B-1----:R-:W-:Y:S01]  /*03b0*/  MOV R10, RZ ;  /* 0x000000ff000a7202 */ /* 0x002fe20000000f00 */
[----:B0-----:R-:W-:-:S04]  /*03c0*/  IMAD.MOV R5, RZ, RZ, -R11 ;  /* 0x000000ffff057224 */ /* 0x001fc800078e0a0b */
[----:B------:R-:W-:-:S04]  /*03d0*/  IMAD R5, R5, R14, RZ ;  /* 0x0000000e05057224 */ /* 0x000fc800078e02ff */
[----:B------:R-:W-:-:S04]  /*03e0*/  IMAD.HI.U32 R11, R11, R5, R10 ;  /* 0x000000050b0b7227 */ /* 0x000fc800078e000a */
[----:B------:R-:W-:-:S04]  /*03f0*/  IMAD.MOV.U32 R5, RZ, RZ, R13 ;  /* 0x000000ffff057224 */ /* 0x000fc800078e000d */
[----:B--2---:R-:W-:-:S04]  /*0400*/  IMAD.HI.U32 R8, R11, R5, RZ ;  /* 0x000000050b087227 */ /* 0x004fc800078e00ff */
[----:B------:R-:W-:-:S04]  /*0410*/  IMAD.MOV R9, RZ, RZ, -R8 ;  /* 0x000000ffff097224 */ /* 0x000fc800078e0a08 */
[----:B------:R-:W-:Y:S01]  /*0420*/  IMAD R5, R14, R9, R5 ;  /* 0x000000090e057224 */ /* 0x000fe200078e0205 */
[----:B------:R-:W-:-:S04]  /*0430*/  LOP3.LUT R9, R4, R7, RZ, 0x3c, !PT ;  /* 0x0000000704097212 */ /* 0x000fc800078e3cff */
[----:B------:R-:W-:Y:S02]  /*0440*/  ISETP.GT.U32.AND P2, PT, R14, R5, PT ;  /* 0x000000050e00720c */ /* 0x000fe40003f44070 */
[----:B------:R-:W-:-:S11]  /*0450*/  ISETP.GE.AND P3, PT, R9, RZ, PT ;  /* 0x000000ff0900720c */ /* 0x000fd60003f66270 */
[-C--:B------:R-:W-:Y:S01]  /*0460*/  @!P2 IADD3 R5, PT, PT, R5, -R14.reuse, RZ ;  /* 0x8000000e0505a210 */ /* 0x080fe20007ffe0ff */
[----:B------:R-:W-:Y:S01]  /*0470*/  @!P2 VIADD R8, R8, 0x1 ;  /* 0x000000010808a836 */ /* 0x000fe20000000000 */
[----:B------:R-:W-:Y:S02]  /*0480*/  ISETP.NE.AND P2, PT, R7, RZ, PT ;  /* 0x000000ff0700720c */ /* 0x000fe40003f45270 */
[----:B------:R-:W-:Y:S01]  /*0490*/  ISETP.GE.U32.AND P0, PT, R5, R14, PT ;  /* 0x0000000e0500720c */ /* 0x000fe20003f06070 */
[----:B------:R-:W-:-:S05]  /*04a0*/  IMAD.U32 R5, RZ, RZ, UR19 ;  /* 0x00000013ff057e24 */ /* 0x000fca000f8e00ff */
[----:B------:R-:W-:-:S04]  /*04b0*/  IABS R5, R5 ;  /* 0x0000000500057213 */ /* 0x000fc80000000000 */
[----:B------:R-:W0:Y:S01]  /*04c0*/  I2F.RP R11, R5 ;  /* 0x00000005000b7306 */ /* 0x000e220000209400 */
[----:B------:R-:W-:Y:S02]  /*04d0*/  IMAD.MOV.U32 R28, RZ, RZ, R5 ;  /* 0x000000ffff1c7224 */ /* 0x000fe400078e0005 */
[----:B------:R-:W-:-:S05]  /*04e0*/  @P0 IADD3 R8, PT, PT, R8, 0x1, RZ ;  /* 0x0000000108080810 */ /* 0x000fca0007ffe0ff */
[----:B------:R-:W-:Y:S01]  /*04f0*/  @!P3 IMAD.MOV R8, RZ, RZ, -R8 ;  /* 0x000000ffff08b224 */ /* 0x000fe200078e0a08 */
[----:B------:R-:W-:-:S04]  /*0500*/  @!P2 LOP3.LUT R8, RZ, R7, RZ, 0x33, !PT ;  /* 0x00000007ff08a212 */ /* 0x000fc800078e33ff */
[----:B------:R-:W-:Y:S01]  /*0510*/  IABS R9, R8 ;  /* 0x0000000800097213 */ /* 0x000fe20000000000 */
[----:B0-----:R-:W0:Y:S08]  /*0520*/  MUFU.RCP R11, R11 ;  /* 0x0000000b000b7308 */ /* 0x001e300000001000 */
[----:B------:R-:W1:Y:S01]  /*0530*/  I2F.RP R12, R9 ;  /* 0x00000009000c7306 */ /* 0x000e620000209400 */
[----:B0-----:R-:W-:-:S07]  /*0540*/  VIADD R13, R11, 0xffffffe ;  /* 0x0ffffffe0b0d7836 */ /* 0x001fce0000000000 */
[----:B------:R-:W0:Y:S08]  /*0550*/  F2I.FTZ.U32.TRUNC.NTZ R13, R13 ;  /* 0x0000000d000d7305 */ /* 0x000e30000021f000 */
[----:B-1----:R1:W2:Y:S01]  /*0560*/  MUFU.RCP R10, R12 ;  /* 0x0000000c000a7308 */ /* 0x0022a20000001000 */
[C---:B0-----:R-:W-:Y:S01]  /*0570*/  R2UR UR5, R13.reuse ;  /* 0x000000000d0572ca */ /* 0x041fe200000e0000 */
[----:B------:R-:W-:-:S02]  /*0580*/  IMAD R14, R13, R5, RZ ;  /* 0x000000050d0e7224 */ /* 0x000fc400078e02ff */
[----:B-1----:R-:W-:-:S03]  /*0590*/  HFMA2 R12, -RZ, RZ, 0, 0 ;  /* 0x00000000ff0c7431 */ /* 0x002fc600000001ff */
[----:B------:R-:W-:Y:S02]  /*05a0*/  IADD3 R15, PT, PT, RZ, -R14, RZ ;  /* 0x8000000eff0f7210 */ /* 0x000fe40007ffe0ff */
[----:B------:R-:W-:Y:S01]  /*05b0*/  IABS R14, R8 ;  /* 0x00000008000e7213 */ /* 0x000fe20000000000 */
[----:B--2---:R-:W-:Y:S01]  /*05c0*/  VIADD R10, R10, 0xffffffe ;  /* 0x0ffffffe0a0a7836 */ /* 0x004fe20000000000 */
[----:B------:R-:W-:-:S03]  /*05d0*/  R2UR UR4, R12 ;  /* 0x000000000c0472ca */ /* 0x000fc600000e0000 */
[----:B------:R0:W1:Y:S02]  /*05e0*/  F2I.FTZ.U32.TRUNC.NTZ R11, R10 ;  /* 0x0000000a000b7305 */ /* 0x000064000021f000 */
[----:B0-----:R-:W-:-:S08]  /*05f0*/  MOV R10, RZ ;  /* 0x000000ff000a7202 */ /* 0x001fd00000000f00 */
[----:B------:R-:W-:-:S04]  /*0600*/  IMAD.HI.U32 R15, R13, R15, UR4 ;  /* 0x000000040d0f7e27 */ /* 0x000fc8000f8e000f */
[----:B------:R-:W-:Y:S01]  /*0610*/  IMAD.MOV.U32 R13, RZ, RZ, R16 ;  /* 0x000000ffff0d7224 */ /* 0x000fe200078e0010 */
[----:B------:R-:W-:Y:S01]  /*0620*/  R2UR UR24, R15 ;  /* 0x000000000f1872ca */ /* 0x000fe200000e0000 */
[----:B-1----:R-:W-:-:S03]  /*0630*/  IMAD.MOV R12, RZ, RZ, -R11 ;  /* 0x000000ffff0c7224 */ /* 0x002fc600078e0a0b */
[----:B------:R-:W-:Y:S01]  /*0640*/  R2UR UR8, R13 ;  /* 0x000000000d0872ca */ /* 0x000fe200000e0000 */
[----:B------:R-:W-:Y:S01]  /*0650*/  IMAD R13, R12, R9, RZ ;  /* 0x000000090c0d7224 */ /* 0x000fe200078e02ff */
[----:B------:R-:W-:-:S03]  /*0660*/  IABS R12, R3 ;  /* 0x00000003000c7213 */ /* 0x000fc60000000000 */
[----:B------:R-:W-:Y:S01]  /*0670*/  IMAD.HI.U32 R10, R11, R13, R10 ;  /* 0x0000000d0b0a7227 */ /* 0x000fe200078e000a */
[----:B------:R-:W-:-:S03]  /*0680*/  MOV R13, UR15 ;  /* 0x0000000f000d7c02 */ /* 0x000fc60008000f00 */
[----:B------:R-:W-:Y:S02]  /*0690*/  IMAD.MOV.U32 R11, RZ, RZ, R12 ;  /* 0x000000ffff0b7224 */ /* 0x000fe400078e000c */
[----:B------:R-:W-:Y:S02]  /*06a0*/  IMAD.MOV R12, RZ, RZ, -R14 ;  /* 0x000000ffff0c7224 */ /* 0x000fe400078e0a0e */
[----:B------:R-:W-:Y:S01]  /*06b0*/  UIMAD.WIDE.U32 UR4, UR24, UR8, URZ ;  /* 0x00000008180472a5 */ /* 0x000fe2000f8e00ff */
[----:B------:R-:W-:Y:S01]  /*06c0*/  IMAD.HI.U32 R22, R10, R11, RZ ;  /* 0x0000000b0a167227 */ /* 0x000fe200078e00ff */
[----:B------:R-:W-:-:S03]  /*06d0*/  UIADD3 UR4, UPT, UPT, UR14, 0x7, URZ ;  /* 0x000000070e047890 */ /* 0x000fc6000fffe0ff */
[----:B------:R-:W-:Y:S01]  /*06e0*/  IMAD R10, R22, R12, R11 ;  /* 0x0000000c160a7224 */ /* 0x000fe200078e020b */
[----:B------:R-:W-:Y:S01]  /*06f0*/  IADD3 R14, PT, PT, RZ, -UR5, RZ ;  /* 0x80000005ff0e7c10 */ /* 0x000fe2000fffe0ff */
[----:B------:R-:W-:Y:S01]  /*0700*/  USHF.R.U32.HI UR4, URZ, 0x3, UR4 ;  /* 0x00000003ff047899 */ /* 0x000fe20008011604 */
[----:B------:R-:W-:Y:S02]  /*0710*/  SHF.R.U32.HI R11, RZ, 0x2, R2 ;  /* 0x00000002ff0b7819 */ /* 0x000fe40000011602 */
[----:B------:R-:W-:Y:S01]  /*0720*/  ISETP.GT.U32.AND P4, PT, R9, R10, PT ;  /* 0x0000000a0900720c */ /* 0x000fe20003f84070 */
[C---:B------:R-:W-:Y:S01]  /*0730*/  IMAD R12, R5.reuse, R14, UR8 ;  /* 0x00000008050c7e24 */ /* 0x040fe2000f8e020e */
[----:B------:R-:W-:Y:S01]  /*0740*/  UMOV UR8, 0x400 ;  /* 0x0000040000087882 */ /* 0x000fe20000000000 */
[----:B------:R-:W0:Y:S01]  /*0750*/  LDC R14, c[0x0][0x408] ;  /* 0x00010200ff0e7b82 */ /* 0x000e220000000800 */
[----:B------:R-:W-:Y:S02]  /*0760*/  ULEA UR9, UR10, UR8, 0x18 ;  /* 0x000000080a097291 */ /* 0x000fe4000f8ec0ff */
[----:B------:R-:W-:-:S07]  /*0770*/  ISETP.GT.U32.AND P0, PT, R5, R12, PT ;  /* 0x0000000c0500720c */ /* 0x000fce0003f04070 */
[----:B------:R-:W-:Y:S02]  /*0780*/  @!P4 IMAD.IADD R10, R10, 0x1, -R9 ;  /* 0x000000010a0ac824 */ /* 0x000fe400078e0a09 */
[----:B------:R-:W-:Y:S01]  /*0790*/  @!P4 VIADD R22, R22, 0x1 ;  /* 0x000000011616c836 */ /* 0x000fe20000000000 */
[----:B------:R-:W-:Y:S02]  /*07a0*/  ISETP.NE.AND P4, PT, R8, RZ, PT ;  /* 0x000000ff0800720c */ /* 0x000fe40003f85270 */
[----:B------:R-:W-:Y:S01]  /*07b0*/  ISETP.GE.U32.AND P3, PT, R10, R9, PT ;  /* 0x000000090a00720c */ /* 0x000fe20003f66070 */
[----:B------:R-:W-:Y:S01]  /*07c0*/  VOTEU.ANY UP2, P0 ;  /* 0x0000000000ff7886 */ /* 0x000fe20000040100 */
[----:B------:R-:W-:Y:S02]  /*07d0*/  PLOP3.LUT P2, PT, PT, PT, UP2, 0x80, 0x8 ;  /* 0x000000000008781c */ /* 0x000fe40003f4f028 */
[----:B------:R-:W-:Y:S02]  /*07e0*/  LOP3.LUT R9, R3, R8, RZ, 0x3c, !PT ;  /* 0x0000000803097212 */ /* 0x000fe400078e3cff */
[----:B------:R-:W-:Y:S01]  /*07f0*/  SHF.R.U32.HI R10, RZ, 0x5, R2 ;  /* 0x00000005ff0a7819 */ /* 0x000fe20000011602 */
[----:B------:R-:W-:Y:S01]  /*0800*/  @!UP2 UIADD3 UR5, UPT, UPT, UR5, 0x1, URZ ;  /* 0x000000010505a890 */ /* 0x000fe2000fffe0ff */
[----:B------:R-:W-:Y:S01]  /*0810*/  ISETP.GE.AND P0, PT, R9, RZ, PT ;  /* 0x000000ff0900720c */ /* 0x000fe20003f06270 */
[----:B------:R-:W-:-:S02]  /*0820*/  UISETP.GE.AND UP2, UPT, UR6, URZ, UPT ;  /* 0x000000ff0600728c */ /* 0x000fc4000bf46270 */
[----:B------:R-:W-:Y:S02]  /*0830*/  VIADD R25, R10, UR15 ;  /* 0x0000000f0a197c36 */ /* 0x000fe40008000000 */
[----:B------:R-:W-:Y:S02]  /*0840*/  @P3 IADD3 R22, PT, PT, R22, 0x1, RZ ;  /* 0x0000000116163810 */ /* 0x000fe40007ffe0ff */
[----:B------:R-:W-:-:S05]  /*0850*/  @!P2 IMAD.IADD R12, R12, 0x1, -R5 ;  /* 0x000000010c0ca824 */ /* 0x000fca00078e0a05 */
[----:B------:R-:W-:Y:S02]  /*0860*/  ISETP.GE.U32.AND P2, PT, R12, R5, PT ;  /* 0x000000050c00720c */ /* 0x000fe40003f46070 */
[----:B------:R-:W-:Y:S02]  /*0870*/  @!P0 IADD3 R22, PT, PT, RZ, -R22, RZ ;  /* 0x80000016ff168210 */ /* 0x000fe40007ffe0ff */
[----:B------:R-:W-:Y:S01]  /*0880*/  @!P4 LOP3.LUT R22, RZ, R8, RZ, 0x33, !PT ;  /* 0x00000008ff16c212 */ /* 0x000fe200078e33ff */
[----:B------:R-:W-:Y:S01]  /*0890*/  VIADD R8, R29, UR9 ;  /* 0x000000091d087c36 */ /* 0x000fe20008000000 */
[----:B0-----:R-:W-:-:S03]  /*08a0*/  ISETP.GE.AND P0, PT, R14, RZ, PT ;  /* 0x000000ff0e00720c */ /* 0x001fc60003f06270 */
[----:B------:R-:W-:Y:S02]  /*08b0*/  @!P1 IMAD R9, R11, 0x4, R8 ;  /* 0x000000040b099824 */ /* 0x000fe400078e0208 */
[----:B------:R-:W-:Y:S02]  /*08c0*/  IMAD.U32 R8, RZ, RZ, UR4 ;  /* 0x00000004ff087e24 */ /* 0x000fe4000f8e00ff */
[----:B------:R-:W-:-:S03]  /*08d0*/  VOTEU.ANY UP1, P2 ;  /* 0x0000000000ff7886 */ /* 0x000fc60001020100 */
[----:B------:R-:W-:Y:S02]  /*08e0*/  VIADDMNMX.U32 R8, R13, 0x40, R8, PT ;  /* 0x000000400d087846 */ /* 0x000fe40003800008 */
[----:B------:R-:W-:Y:S01]  /*08f0*/  @UP1 UIADD3 UR5, UPT, UPT, UR5, 0x1, URZ ;  /* 0x0000000105051890 */ /* 0x000fe2000fffe0ff */
[----:B------:R-:W-:Y:S02]  /*0900*/  @!P0 IMAD R12, R7, UR11, R22 ;  /* 0x0000000b070c8c24 */ /* 0x000fe4000f8e0216 */
[----:B------:R-:W-:-:S03]  /*0910*/  @P0 IMAD R7, R4, UR11, R3 ;  /* 0x0000000b04070c24 */ /* 0x000fc6000f8e0203 */
[----:B------:R-:W-:Y:S01]  /*0920*/  @!P0 IADD3 R13, PT, PT, RZ, -R12, RZ ;  /* 0x8000000cff0d8210 */ /* 0x000fe20007ffe0ff */
[----:B------:R-:W-:Y:S02]  /*0930*/  UMOV UR11, UR5 ;  /* 0x00000005000b7c82 */ /* 0x000fe40008000000 */
[----:B------:R-:W-:Y:S02]  /*0940*/  @!UP2 UIADD3 UR11, UPT, UPT, URZ, -UR11, URZ ;  /* 0x8000000bff0ba290 */ /* 0x000fe4000fffe0ff */
[----:B------:R-:W-:Y:S01]  /*0950*/  @!UP0 ULOP3.LUT UR11, URZ, UR19, URZ, 0x33, !UPT ;  /* 0x00000013ff0b8292 */ /* 0x000fe2000f8e33ff */
[----:B----4-:R0:W-:Y:S01]  /*0960*/  @!P1 STS [R9], R6 ;  /* 0x0000000609009388 */ /* 0x0101e20000000800 */
[----:B------:R-:W-:Y:S01]  /*0970*/  BAR.SYNC.DEFER_BLOCKING 0x0 ;  /* 0x0000000000007b1d */ /* 0x000fe20000010000 */
[----:B------:R-:W-:Y:S01]  /*0980*/  ISETP.GE.U32.AND P1, PT, R25, R8, PT ;  /* 0x000000081900720c */ /* 0x000fe20003f26070 */
[----:B0-----:R-:W-:Y:S02]  /*0990*/  @P0 IMAD R6, R7, R14, 0x1 ;  /* 0x0000000107060424 */ /* 0x001fe400078e020e */
[----:B------:R-:W-:-:S02]  /*09a0*/  IMAD R7, R0, UR18, RZ ;  /* 0x0000001200077c24 */ /* 0x000fc4000f8e02ff */
[----:B------:R-:W-:-:S08]  /*09b0*/  @!P0 IMAD R6, R14, R13, 0x1 ;  /* 0x000000010e068424 */ /* 0x000fd000078e020d */
[----:B------:R-:W-:Y:S05]  /*09c0*/  @P1 BRA `(.L_x_20801) ;  /* 0x0000000c000c1947 */ /* 0x000fea0003800000 */
[----:B------:R-:W0:Y:S01]  /*09d0*/  LDCU.64 UR18, c[0x0][0x3b8] ;  /* 0x00007700ff1277ac */ /* 0x000e220008000a00 */
[----:B------:R-:W-:Y:S01]  /*09e0*/  IMAD.WIDE.U32 R8, R25, 0x4, RZ ;  /* 0x0000000419087825 */ /* 0x000fe200078e00ff */
[----:B------:R-:W-:Y:S01]  /*09f0*/  SHF.L.U32 R5, R11, 0x2, RZ ;  /* 0x000000020b057819 */ /* 0x000fe200000006ff */
[----:B------:R-:W1:Y:S01]  /*0a00*/  LDCU UR6, c[0x0][0x3e0] ;  /* 0x00007c00ff0677ac */ /* 0x000e620008000800 */
[----:B------:R-:W-:Y:S01]  /*0a10*/  MOV R20, 0xff7fffff ;  /* 0xff7fffff00147802 */ /* 0x000fe20000000f00 */
[----:B------:R-:W-:Y:S01]  /*0a20*/  IMAD.WIDE R8, R7, 0x4, R8 ;  /* 0x0000000407087825 */ /* 0x000fe200078e0208 */
[----:B------:R-:W2:Y:S01]  /*0a30*/  LDCU UR5, c[0x0][0x3fc] ;  /* 0x00007f80ff0577ac */ /* 0x000ea20008000800 */
[----:B------:R-:W-:Y:S02]  /*0a40*/  LOP3.LUT R5, R5, 0x1c, RZ, 0xc0, !PT ;  /* 0x0000001c05057812 */ /* 0x000fe400078ec0ff */
[C---:B------:R-:W-:Y:S01]  /*0a50*/  IMAD.SHL.U32 R7, R11.reuse, 0x8, RZ ;  /* 0x000000080b077824 */ /* 0x040fe200078e00ff */
[----:B------:R-:W-:Y:S01]  /*0a60*/  UIADD3 UR4, UPT, UPT, UR8, 0xa0, URZ ;  /* 0x000000a008047890 */ /* 0x000fe2000fffe0ff */
[----:B------:R-:W-:-:S03]  /*0a70*/  LOP3.LUT R11, R11, 0x7, RZ, 0xc0, !PT ;  /* 0x000000070b0b7812 */ /* 0x000fc600078ec0ff */
[----:B------:R-:W-:Y:S01]  /*0a80*/  LOP3.LUT R16, R7, 0x38, RZ, 0xc0, !PT ;  /* 0x0000003807107812 */ /* 0x000fe200078ec0ff */
[----:B------:R-:W-:Y:S01]  /*0a90*/  ULEA UR4, UR10, UR4, 0x18 ;  /* 0x000000040a047291 */ /* 0x000fe2000f8ec0ff */
[----:B0-----:R-:W-:Y:S01]  /*0aa0*/  IADD3 R27, P0, PT, R8, UR18, RZ ;  /* 0x00000012081b7c10 */ /* 0x001fe2000ff1e0ff */
[C---:B------:R-:W-:Y:S01]  /*0ab0*/  IMAD R8, R10.reuse, 0x20, R5 ;  /* 0x000000200a087824 */ /* 0x040fe200078e0205 */
[----:B------:R-:W-:Y:S01]  /*0ac0*/  LEA R10, R10, UR7, 0x3 ;  /* 0x000000070a0a7c11 */ /* 0x000fe2000f8e18ff */
[----:B-1----:R-:W-:Y:S01]  /*0ad0*/  IMAD R5, R22, UR6, RZ ;  /* 0x0000000616057c24 */ /* 0x002fe2000f8e02ff */
[----:B------:R-:W-:-:S03]  /*0ae0*/  IADD3.X R26, PT, PT, R9, UR19, RZ, P0, !PT ;  /* 0x00000013091a7c10 */ /* 0x000fc600087fe4ff */
[----:B------:R-:W-:Y:S01]  /*0af0*/  IMAD.IADD R11, R11, 0x1, R10 ;  /* 0x000000010b0b7824 */ /* 0x000fe200078e020a */
[----:B------:R-:W-:Y:S01]  /*0b00*/  IADD3 R24, PT, PT, R10, 0x1, RZ ;  /* 0x000000010a187810 */ /* 0x000fe20007ffe0ff */
[----:B--2---:R-:W-:Y:S01]  /*0b10*/  IMAD.U32 R21, RZ, RZ, UR5 ;  /* 0x00000005ff157e24 */ /* 0x004fe2000f8e00ff */
[----:B------:R-:W-:Y:S01]  /*0b20*/  IADD3 R16, P0, PT, R5, R16, RZ ;  /* 0x0000001005107210 */ /* 0x000fe20007f1e0ff */
[C---:B------:R-:W-:Y:S01]  /*0b30*/  VIADD R31, R11.reuse, -UR14 ;  /* 0x8000000e0b1f7c36 */ /* 0x040fe20008000000 */
[----:B------:R-:W-:Y:S01]  /*0b40*/  IADD3 R7, PT, PT, R8, UR4, RZ ;  /* 0x0000000408077c10 */ /* 0x000fe2000fffe0ff */
[----:B------:R-:W-:Y:S01]  /*0b50*/  VIADD R23, R11, 0x1 ;  /* 0x000000010b177836 */ /* 0x000fe20000000000 */
[----:B------:R-:W-:Y:S02]  /*0b60*/  IADD3 R21, PT, PT, -R21, UR11, RZ ;  /* 0x0000000b15157c10 */ /* 0x000fe4000fffe1ff */
[----:B------:R-:W-:-:S07]  /*0b70*/  LEA.HI.X.SX32 R17, R5, RZ, 0x1, P0 ;  /* 0x000000ff05117211 */ /* 0x000fce00000f0eff */
.L_x_20806:
[----:B------:R-:W0:Y:S01]  /*0b80*/  LDC R14, c[0x0][0x400] ;  /* 0x00010000ff0e7b82 */ /* 0x000e220000000800 */
[----:B------:R-:W-:Y:S01]  /*0b90*/  VIADD R9, R24, 0xffffffff ;  /* 0xffffffff18097836 */ /* 0x000fe20000000000 */
[----:B------:R-:W-:Y:S01]  /*0ba0*/  BSSY B1, `(.L_x_20802) ;  /* 0x0000097000017945 */ /* 0x000fe20003800000 */
[----:B------:R-:W-:-:S03]  /*0bb0*/  LOP3.LUT R33, R2, 0x3, RZ, 0xc0, !PT ;  /* 0x0000000302217812 */ /* 0x000fc600078ec0ff */
        /* <DEDUP_REMOVED lines=24> */
[----:B------:R-:W-:Y:S01]  /*0d40*/  IADD3 R12, PT, PT, R11, R6, RZ ;  /* 0x000000060b0c7210 */ /* 0x000fe20007ffe0ff */
        /* <DEDUP_REMOVED lines=22> */
.L_x_20803:
        /* <DEDUP_REMOVED lines=13> */
[----:B------:R-:W4:Y:S01]  /*0f80*/  LDG.E.CONSTANT R34, desc[UR12][R18.64+0x200] ;  /* 0x0002000c12227981 */ /* 0x000f22000c1e9900 */
[C---:B0-----:R-:W-:Y:S01]  /*0f90*/  IMAD.U32 R12, R9.reuse, 0x10000, RZ ;  /* 0x00010000090c7824 */ /* 0x041fe200078e00ff */
[----:B------:R-:W-:-:S04]  /*0fa0*/  PRMT R9, R9, 0x7632, R9 ;  /* 0x0000763209097816 */ /* 0x000fc80000000009 */
[----:B------:R-:W-:Y:S02]  /*0fb0*/  SHF.L.U32 R9, R9, 0x10, RZ ;  /* 0x0000001009097819 */ /* 0x000fe400000006ff */
[C---:B--2---:R-:W-:Y:S02]  /*0fc0*/  SHF.L.U32 R13, R35.reuse, 0x10, RZ ;  /* 0x00000010230d7819 */ /* 0x044fe400000006ff */
[----:B------:R-:W-:-:S03]  /*0fd0*/  PRMT R35, R35, 0x7632, R35 ;  /* 0x0000763223237816 */ /* 0x000fc60000000023 */
[----:B------:R-:W-:Y:S01]  /*0fe0*/  FMUL.FTZ R37, R12, R13 ;  /* 0x0000000d0c257220 */ /* 0x000fe20000410000 */
[C---:B------:R-:W-:Y:S01]  /*0ff0*/  IMAD.U32 R12, R8.reuse, 0x10000, RZ ;  /* 0x00010000080c7824 */ /* 0x040fe200078e00ff */
[----:B------:R-:W-:Y:S01]  /*1000*/  PRMT R8, R8, 0x7632, R8 ;  /* 0x0000763208087816 */ /* 0x000fe20000000008 */
[C---:B---3--:R-:W-:Y:S01]  /*1010*/  IMAD.U32 R13, R15.reuse, 0x10000, RZ ;  /* 0x000100000f0d7824 */ /* 0x048fe200078e00ff */
[----:B------:R-:W-:Y:S01]  /*1020*/  PRMT R15, R15, 0x7632, R15 ;  /* 0x000076320f0f7816 */ /* 0x000fe2000000000f */
[----:B------:R-:W-:Y:S02]  /*1030*/  IMAD.U32 R36, R35, 0x10000, RZ ;  /* 0x0001000023247824 */ /* 0x000fe400078e00ff */
[----:B------:R-:W-:Y:S01]  /*1040*/  IMAD.U32 R8, R8, 0x10000, RZ ;  /* 0x0001000008087824 */ /* 0x000fe200078e00ff */
[----:B------:R-:W-:Y:S01]  /*1050*/  SHF.L.U32 R15, R15, 0x10, RZ ;  /* 0x000000100f0f7819 */ /* 0x000fe200000006ff */
[----:B------:R-:W-:Y:S01]  /*1060*/  FMUL.FTZ R9, R9, R36 ;  /* 0x0000002409097220 */ /* 0x000fe20000410000 */
[----:B------:R-:W-:Y:S01]  /*1070*/  FFMA.FTZ R12, R12, R13, R37 ;  /* 0x0000000d0c0c7223 */ /* 0x000fe20000010025 */
[----:B----4-:R-:W-:-:S02]  /*1080*/  IMAD.U32 R13, R14, 0x10000, RZ ;  /* 0x000100000e0d7824 */ /* 0x010fc400078e00ff */
[----:B------:R-:W-:Y:S01]  /*1090*/  FFMA.FTZ R8, R8, R15, R9 ;  /* 0x0000000f08087223 */ /* 0x000fe20000010009 */
[C---:B------:R-:W-:Y:S01]  /*10a0*/  IMAD.U32 R9, R10.reuse, 0x10000, RZ ;  /* 0x000100000a097824 */ /* 0x040fe200078e00ff */
[----:B------:R-:W-:Y:S02]  /*10b0*/  PRMT R10, R10, 0x7632, R10 ;  /* 0x000076320a0a7816 */ /* 0x000fe4000000000a */
        /* <DEDUP_REMOVED lines=14> */
[----:B------:R-:W-:Y:S01]  /*11a0*/  IMAD.U32 R32, R34, 0x10000, RZ ;  /* 0x0001000022207824 */ /* 0x000fe200078e00ff */
[----:B------:R-:W2:Y:S01]  /*11b0*/  LDG.E.CONSTANT R9, desc[UR12][R18.64+0x280] ;  /* 0x0002800c12097981 */ /* 0x000ea2000c1e9900 */
[----:B0-----:R-:W-:-:S05]  /*11c0*/  SHF.L.U32 R11, R12, 0x10, RZ ;  /* 0x000000100c0b7819 */ /* 0x001fca00000006ff */
[----:B------:R-:W-:Y:S02]  /*11d0*/  FFMA.FTZ R32, R11, R32, R8 ;  /* 0x000000200b207223 */ /* 0x000fe40000010008 */
[----:B------:R-:W3:Y:S04]  /*11e0*/  LDG.E.CONSTANT R8, desc[UR12][R18.64+0x300] ;  /* 0x0003000c12087981 */ /* 0x000ee8000c1e9900 */
        /* <DEDUP_REMOVED lines=8> */
[----:B0-----:R-:W-:-:S03]  /*1270*/  IMAD.U32 R19, R14, 0x10000, RZ ;  /* 0x000100000e137824 */ /* 0x001fc600078e00ff */
[----:B------:R-:W-:Y:S02]  /*1280*/  SHF.L.U32 R13, R13, 0x10, RZ ;  /* 0x000000100d0d7819 */ /* 0x000fe400000006ff */
[----:B------:R-:W-:Y:S01]  /*1290*/  PRMT R14, R14, 0x7632, R14 ;  /* 0x000076320e0e7816 */ /* 0x000fe2000000000e */
[----:B------:R-:W-:Y:S01]  /*12a0*/  UMOV UR4, 0xffffffff ;  /* 0xffffffff00047882 */ /* 0x000fe20000000000 */
[----:B------:R-:W-:Y:S02]  /*12b0*/  ISETP.NE.AND P0, PT, R33, RZ, PT ;  /* 0x000000ff2100720c */ /* 0x000fe40003f05270 */
[----:B-----5:R-:W-:Y:S01]  /*12c0*/  FSETP.NEU.FTZ.AND P1, PT, R30, RZ, PT ;  /* 0x000000ff1e00720b */ /* 0x020fe20003f3d000 */
[C---:B--2---:R-:W-:Y:S01]  /*12d0*/  IMAD.U32 R12, R9.reuse, 0x10000, RZ ;  /* 0x00010000090c7824 */ /* 0x044fe200078e00ff */
[----:B------:R-:W-:-:S03]  /*12e0*/  PRMT R9, R9, 0x7632, R9 ;  /* 0x0000763209097816 */ /* 0x000fc60000000009 */
[----:B------:R-:W-:Y:S02]  /*12f0*/  FFMA.FTZ R12, R35, R12, R32 ;  /* 0x0000000c230c7223 */ /* 0x000fe40000010020 */
[----:B------:R-:W-:-:S04]  /*1300*/  IMAD.U32 R9, R9, 0x10000, RZ ;  /* 0x0001000009097824 */ /* 0x000fc800078e00ff */
[----:B------:R-:W-:Y:S01]  /*1310*/  FFMA.FTZ R10, R13, R9, R10 ;  /* 0x000000090d0a7223 */ /* 0x000fe2000001000a */
[----:B------:R-:W-:Y:S01]  /*1320*/  IMAD.U32 R13, R14, 0x10000, RZ ;  /* 0x000100000e0d7824 */ /* 0x000fe200078e00ff */
[----:B------:R-:W-:Y:S02]  /*1330*/  SHF.L.U32 R14, R15, 0x10, RZ ;  /* 0x000000100f0e7819 */ /* 0x000fe400000006ff */
[C---:B---3--:R-:W-:Y:S02]  /*1340*/  SHF.L.U32 R18, R8.reuse, 0x10, RZ ;  /* 0x0000001008127819 */ /* 0x048fe400000006ff */
[----:B------:R-:W-:-:S03]  /*1350*/  PRMT R8, R8, 0x7632, R8 ;  /* 0x0000763208087816 */ /* 0x000fc60000000008 */
[--C-:B------:R-:W-:Y:S01]  /*1360*/  FFMA.FTZ R9, R19, R18, R12.reuse ;  /* 0x0000001213097223 */ /* 0x100fe2000001000c */
[----:B------:R-:W-:Y:S01]  /*1370*/  PRMT R12, R15, 0x7632, R12 ;  /* 0x000076320f0c7816 */ /* 0x000fe2000000000c */
[----:B------:R-:W-:Y:S01]  /*1380*/  IMAD.U32 R8, R8, 0x10000, RZ ;  /* 0x0001000008087824 */ /* 0x000fe200078e00ff */
[C---:B----4-:R-:W-:Y:S01]  /*1390*/  PRMT R18, R11.reuse, 0x7632, R18 ;  /* 0x000076320b127816 */ /* 0x050fe20000000012 */
[----:B------:R-:W-:Y:S02]  /*13a0*/  IMAD.U32 R11, R11, 0x10000, RZ ;  /* 0x000100000b0b7824 */ /* 0x000fe400078e00ff */
[----:B------:R-:W-:Y:S01]  /*13b0*/  IMAD.U32 R15, R12, 0x10000, RZ ;  /* 0x000100000c0f7824 */ /* 0x000fe200078e00ff */
[----:B------:R-:W-:Y:S01]  /*13c0*/  SHF.L.U32 R18, R18, 0x10, RZ ;  /* 0x0000001012127819 */ /* 0x000fe200000006ff */
        /* <DEDUP_REMOVED lines=8> */
.L_x_20846:
        /* <DEDUP_REMOVED lines=12> */
.L_x_20804:
[----:B------:R-:W-:Y:S05]  /*1510*/  BSYNC B1 ;  /* 0x0000000000017941 */ /* 0x000fea0003800000 */
.L_x_20802:
[----:B------:R-:W-:Y:S01]  /*1520*/  UIADD3 UR4, UPT, UPT, UR14, 0x7, URZ ;  /* 0x000000070e047890 */ /* 0x000fe2000fffe0ff */
[----:B------:R-:W-:Y:S01]  /*1530*/  MOV R9, UR15 ;  /* 0x0000000f00097c02 */ /* 0x000fe20008000f00 */
[----:B------:R-:W-:Y:S01]  /*1540*/  VIADD R25, R25, 0x4 ;  /* 0x0000000419197836 */ /* 0x000fe20000000000 */
[----:B------:R-:W-:Y:S01]  /*1550*/  IADD3 R27, P1, PT, R27, 0x10, RZ ;  /* 0x000000101b1b7810 */ /* 0x000fe20007f3e0ff */
[----:B------:R-:W-:Y:S01]  /*1560*/  USHF.R.U32.HI UR4, URZ, 0x3, UR4 ;  /* 0x00000003ff047899 */ /* 0x000fe20008011604 */
[----:B0-----:R-:W-:Y:S01]  /*1570*/  IADD3 R7, PT, PT, R7, 0x80, RZ ;  /* 0x0000008007077810 */ /* 0x001fe20007ffe0ff */
[----:B------:R-:W-:Y:S01]  /*1580*/  VIADD R31, R31, 0x20 ;  /* 0x000000201f1f7836 */ /* 0x000fe20000000000 */
[----:B------:R-:W-:Y:S01]  /*1590*/  IADD3 R24, PT, PT, R24, 0x20, RZ ;  /* 0x0000002018187810 */ /* 0x000fe20007ffe0ff */
[----:B------:R-:W-:Y:S02]  /*15a0*/  VIADD R23, R23, 0x20 ;  /* 0x0000002017177836 */ /* 0x000fe40000000000 */
[----:B------:R-:W-:-:S02]  /*15b0*/  IMAD.U32 R8, RZ, RZ, UR4 ;  /* 0x00000004ff087e24 */ /* 0x000fc4000f8e00ff */
[----:B------:R-:W-:-:S03]  /*15c0*/  IMAD.X R26, RZ, RZ, R26, P1 ;  /* 0x000000ffff1a7224 */ /* 0x000fc600008e061a */
[----:B------:R-:W-:-:S04]  /*15d0*/  VIADDMNMX.U32 R8, R9, 0x40, R8, PT ;  /* 0x0000004009087846 */ /* 0x000fc80003800008 */
[----:B------:R-:W-:-:S13]  /*15e0*/  ISETP.GE.U32.AND P0, PT, R25, R8, PT ;  /* 0x000000081900720c */ /* 0x000fda0003f06070 */
[----:B------:R-:W-:Y:S05]  /*15f0*/  @!P0 BRA `(.L_x_20806) ;  /* 0xfffffff400608947 */ /* 0x000fea000383ffff */
.L_x_20801:
[----:B------:R-:W-:Y:S05]  /*1600*/  BSYNC B0 ;  /* 0x0000000000007941 */ /* 0x000fea0003800000 */
.L_x_20800:
[----:B------:R-:W-:Y:S01]  /*1610*/  UIADD3 UR4, UPT, UPT, UR14, 0x7, URZ ;  /* 0x000000070e047890 */ /* 0x000fe2000fffe0ff */
[----:B------:R-:W0:Y:S01]  /*1620*/  S2R R17, SR_TID.X ;  /* 0x0000000000117919 */ /* 0x000e220000002100 */
[----:B------:R-:W-:Y:S01]  /*1630*/  MOV R8, UR15 ;  /* 0x0000000f00087c02 */ /* 0x000fe20008000f00 */
[----:B------:R-:W-:Y:S01]  /*1640*/  IMAD.U32 R9, RZ, RZ, UR16 ;  /* 0x00000010ff097e24 */ /* 0x000fe2000f8e00ff */
[----:B------:R-:W-:Y:S02]  /*1650*/  SHF.R.U32.HI R16, RZ, 0x5, R2 ;  /* 0x00000005ff107819 */ /* 0x000fe40000011602 */
[----:B------:R-:W-:Y:S01]  /*1660*/  IMAD.U32 R27, RZ, RZ, UR4 ;  /* 0x00000004ff1b7e24 */ /* 0x000fe2000f8e00ff */
[----:B------:R-:W-:Y:S01]  /*1670*/  UMOV UR4, 0xffffffff ;  /* 0xffffffff00047882 */ /* 0x000fe20000000000 */
[----:B------:R-:W-:-:S03]  /*1680*/  IMAD.SHL.U32 R9, R9, 0x200, RZ ;  /* 0x0000020009097824 */ /* 0x000fc600078e00ff */
[----:B------:R-:W-:-:S04]  /*1690*/  SHF.R.U32.HI R27, RZ, 0x3, R27 ;  /* 0x00000003ff1b7819 */ /* 0x000fc8000001161b */
[----:B------:R-:W-:-:S04]  /*16a0*/  VIADDMNMX.U32 R7, R8, 0x40, R27, PT ;  /* 0x0000004008077846 */ /* 0x000fc8000380001b */
[----:B------:R-:W-:-:S05]  /*16b0*/  IADD3 R8, PT, PT, R7, -UR15, RZ ;  /* 0x8000000f07087c10 */ /* 0x000fca000fffe0ff */
[----:B------:R-:W-:-:S05]  /*16c0*/  IMAD R8, R8, 0x8, R9 ;  /* 0x0000000808087824 */ /* 0x000fca00078e0209 */
[----:B------:R-:W-:Y:S02]  /*16d0*/  VIMNMX R12, PT, PT, R8, UR14, PT ;  /* 0x0000000e080c7c48 */ /* 0x000fe4000bfe0100 */
[----:B0-----:R-:W-:-:S03]  /*16e0*/  LOP3.LUT R17, R17, 0x1f, RZ, 0xc0, !PT ;  /* 0x0000001f11117812 */ /* 0x001fc600078ec0ff */
[----:B------:R-:W-:Y:S01]  /*16f0*/  IMAD.IADD R11, R12, 0x1, -R9 ;  /* 0x000000010c0b7824 */ /* 0x000fe200078e0a09 */
[----:B------:R-:W-:Y:S06]  /*1700*/  BRA.DIV UR4, `(.L_x_20807) ;  /* 0x0000002e04cc7947 */ /* 0x000fec000b800000 */
[----:B------:R-:W0:Y:S02]  /*1710*/  SHFL.BFLY PT, R13, R20, 0x10, 0x1f ;  /* 0x0e001f00140d7f89 */ /* 0x000e2400000e0000 */
[----:B0-----:R-:W-:-:S05]  /*1720*/  FMNMX.FTZ R13, R13, R20, !PT ;  /* 0x000000140d0d7209 */ /* 0x001fca0007810000 */
[----:B------:R-:W0:Y:S02]  /*1730*/  SHFL.BFLY PT, R8, R13, 0x8, 0x1f ;  /* 0x0d001f000d087f89 */ /* 0x000e2400000e0000 */
[----:B0-----:R-:W-:-:S05]  /*1740*/  FMNMX.FTZ R14, R13, R8, !PT ;  /* 0x000000080d0e7209 */ /* 0x001fca0007810000 */
[----:B------:R0:W1:Y:S02]  /*1750*/  SHFL.BFLY PT, R15, R14, 0x4, 0x1f ;  /* 0x0c801f000e0f7f89 */ /* 0x00006400000e0000 */
.L_x_20851:
        /* <DEDUP_REMOVED lines=42> */
.L_x_20812:
[----:B------:R-:W0:Y:S01]  /*1a00*/  LDS R19, [R15] ;  /* 0x000000000f137984 */ /* 0x000e220000000800 */
[----:B------:R-:W-:Y:S01]  /*1a10*/  VIADD R24, R24, 0x1 ;  /* 0x0000000118187836 */ /* 0x000fe20000000000 */
[----:B------:R-:W-:-:S04]  /*1a20*/  IADD3 R20, PT, PT, R20, 0x80, RZ ;  /* 0x0000008014147810 */ /* 0x000fc80007ffe0ff */
        /* <DEDUP_REMOVED lines=8> */
.L_x_20811:
[----:B------:R-:W-:Y:S05]  /*1ab0*/  BSYNC.RECONVERGENT B1 ;  /* 0x0000000000017941 */ /* 0x000fea0003800200 */
.L_x_20810:
        /* <DEDUP_REMOVED lines=12> */
.L_x_20815:
[----:B------:R-:W0:Y:S01]  /*1b80*/  LDS R24, [R19+-0x400] ;  /* 0xfffc000013187984 */ /* 0x000e220000000800 */
[----:B------:R-:W-:-:S03]  /*1b90*/  VIADD R20, R20, 0x800 ;  /* 0x0000080014147836 */ /* 0x000fc60000000000 */
[----:B------:R-:W1:Y:S02]  /*1ba0*/  LDS R28, [R19] ;  /* 0x00000000131c7984 */ /* 0x000e640000000800 */
[----:B------:R-:W-:Y:S02]  /*1bb0*/  ISETP.GE.AND P4, PT, R20, R15, PT ;  /* 0x0000000f1400720c */ /* 0x000fe40003f86270 */
[----:B------:R-:W2:Y:S04]  /*1bc0*/  LDS R25, [R19+0x200] ;  /* 0x0002000013197984 */ /* 0x000ea80000000800 */
[----:B------:R-:W3:Y:S04]  /*1bd0*/  LDS R23, [R19+0x400] ;  /* 0x0004000013177984 */ /* 0x000ee80000000800 */
[----:B------:R-:W4:Y:S04]  /*1be0*/  LDS R31, [R19+0xa00] ;  /* 0x000a0000131f7984 */ /* 0x000f280000000800 */
[----:B------:R-:W4:Y:S04]  /*1bf0*/  LDS R26, [R19+-0x200] ;  /* 0xfffe0000131a7984 */ /* 0x000f280000000800 */
[----:B------:R-:W4:Y:S04]  /*1c00*/  LDS R21, [R19+0x600] ;  /* 0x0006000013157984 */ /* 0x000f280000000800 */
[----:B-----5:R-:W4:Y:S04]  /*1c10*/  LDS R30, [R19+0xc00] ;  /* 0x000c0000131e7984 */ /* 0x020f280000000800 */
[----:B------:R-:W4:Y:S01]  /*1c20*/  LDS R29, [R19+0xe00] ;  /* 0x000e0000131d7984 */ /* 0x000f220000000800 */
[----:B0-----:R-:W-:-:S04]  /*1c30*/  FADD.FTZ R24, R24, -UR20 ;  /* 0x8000001418187e21 */ /* 0x001fc80008010000 */
[----:B------:R-:W-:Y:S01]  /*1c40*/  FMUL.FTZ R33, R24, 1.4426950216293334961 ;  /* 0x3fb8aa3b18217820 */ /* 0x000fe20000410000 */
[----:B-1----:R-:W-:Y:S01]  /*1c50*/  FADD.FTZ R28, R28, -UR20 ;  /* 0x800000141c1c7e21 */ /* 0x002fe20008010000 */
[----:B------:R-:W0:Y:S01]  /*1c60*/  LDS R24, [R19+0x800] ;  /* 0x0008000013187984 */ /* 0x000e220000000800 */
[----:B--2---:R-:W-:Y:S02]  /*1c70*/  FADD.FTZ R25, R25, -UR20 ;  /* 0x8000001419197e21 */ /* 0x004fe40008010000 */
[----:B------:R-:W-:Y:S01]  /*1c80*/  FMUL.FTZ R32, R28, 1.4426950216293334961 ;  /* 0x3fb8aa3b1c207820 */ /* 0x000fe20000410000 */
[----:B------:R-:W1:Y:S01]  /*1c90*/  MUFU.EX2 R33, R33 ;  /* 0x0000002100217308 */ /* 0x000e620000000800 */
[----:B------:R-:W-:Y:S01]  /*1ca0*/  LDS R28, [R19+0x1000] ;  /* 0x00100000131c7984 */ /* 0x000fe20000000800 */
[----:B---3--:R-:W-:Y:S01]  /*1cb0*/  FADD.FTZ R23, R23, -UR20 ;  /* 0x8000001417177e21 */ /* 0x008fe20008010000 */
[----:B------:R-:W-:Y:S01]  /*1cc0*/  FMUL.FTZ R34, R25, 1.4426950216293334961 ;  /* 0x3fb8aa3b19227820 */ /* 0x000fe20000410000 */
[----:B----4-:R-:W-:-:S02]  /*1cd0*/  FADD.FTZ R36, R31, -UR20 ;  /* 0x800000141f247e21 */ /* 0x010fc40008010000 */
[----:B------:R-:W2:Y:S02]  /*1ce0*/  LDS R31, [R19+0x1800] ;  /* 0x00180000131f7984 */ /* 0x000ea40000000800 */
[----:B------:R-:W3:Y:S01]  /*1cf0*/  MUFU.EX2 R32, R32 ;  /* 0x0000002000207308 */ /* 0x000ee20000000800 */
[----:B------:R-:W-:Y:S01]  /*1d00*/  FADD.FTZ R26, R26, -UR20 ;  /* 0x800000141a1a7e21 */ /* 0x000fe20008010000 */
[----:B------:R-:W-:Y:S01]  /*1d10*/  FMUL.FTZ R37, R36, 1.4426950216293334961 ;  /* 0x3fb8aa3b24257820 */ /* 0x000fe20000410000 */
[----:B------:R-:W-:Y:S02]  /*1d20*/  FADD.FTZ R21, R21, -UR20 ;  /* 0x8000001415157e21 */ /* 0x000fe40008010000 */
[----:B------:R-:W-:Y:S01]  /*1d30*/  FMUL.FTZ R26, R26, 1.4426950216293334961 ;  /* 0x3fb8aa3b1a1a7820 */ /* 0x000fe20000410000 */
[----:B-1----:R-:W-:Y:S01]  /*1d40*/  FADD.FTZ R25, R33, R18 ;  /* 0x0000001221197221 */ /* 0x002fe20000010000 */
[----:B------:R-:W-:Y:S01]  /*1d50*/  FMUL.FTZ R18, R23, 1.4426950216293334961 ;  /* 0x3fb8aa3b17127820 */ /* 0x000fe20000410000 */
[----:B------:R-:W-:Y:S01]  /*1d60*/  FADD.FTZ R36, R30, -UR20 ;  /* 0x800000141e247e21 */ /* 0x000fe20008010000 */
[----:B------:R-:W1:Y:S02]  /*1d70*/  LDS R23, [R19+0x1200] ;  /* 0x0012000013177984 */ /* 0x000e640000000800 */
[----:B------:R-:W4:Y:S01]  /*1d80*/  MUFU.EX2 R26, R26 ;  /* 0x0000001a001a7308 */ /* 0x000f220000000800 */
[----:B------:R-:W-:Y:S01]  /*1d90*/  FADD.FTZ R29, R29, -UR20 ;  /* 0x800000141d1d7e21 */ /* 0x000fe20008010000 */
[----:B------:R-:W-:Y:S01]  /*1da0*/  FMUL.FTZ R36, R36, 1.4426950216293334961 ;  /* 0x3fb8aa3b24247820 */ /* 0x000fe20000410000 */
[----:B------:R0:W-:Y:S02]  /*1db0*/  STS [R19+-0x400], R33 ;  /* 0xfffc002113007388 */ /* 0x0001e40000000800 */
[----:B------:R-:W-:-:S02]  /*1dc0*/  FMUL.FTZ R29, R29, 1.4426950216293334961 ;  /* 0x3fb8aa3b1d1d7820 */ /* 0x000fc40000410000 */
[----:B------:R-:W-:Y:S01]  /*1dd0*/  LDS R30, [R19+0x1a00] ;  /* 0x001a0000131e7984 */ /* 0x000fe20000000800 */
[----:B------:R-:W2:Y:S03]  /*1de0*/  MUFU.EX2 R34, R34 ;  /* 0x0000002200227308 */ /* 0x000ea60000000800 */
[----:B---3--:R3:W-:Y:S01]  /*1df0*/  STS [R19], R32 ;  /* 0x0000002013007388 */ /* 0x0087e20000000800 */
[----:B0-----:R-:W-:-:S03]  /*1e00*/  FMUL.FTZ R33, R21, 1.4426950216293334961 ;  /* 0x3fb8aa3b15217820 */ /* 0x001fc60000410000 */
[----:B------:R-:W0:Y:S01]  /*1e10*/  LDS R21, [R19+0x1400] ;  /* 0x0014000013157984 */ /* 0x000e220000000800 */
[----:B------:R-:W-:Y:S01]  /*1e20*/  FADD.FTZ R35, R24, -UR20 ;  /* 0x8000001418237e21 */ /* 0x000fe20008010000 */
[----:B------:R-:W1:Y:S01]  /*1e30*/  MUFU.EX2 R18, R18 ;  /* 0x0000001200127308 */ /* 0x000e620000000800 */
[----:B----4-:R-:W-:Y:S01]  /*1e40*/  FADD.FTZ R25, R25, R26 ;  /* 0x0000001a19197221 */ /* 0x010fe20000010000 */
[----:B------:R-:W4:Y:S01]  /*1e50*/  LDS R24, [R19+0x1600] ;  /* 0x0016000013187984 */ /* 0x000f220000000800 */
[----:B------:R-:W-:Y:S02]  /*1e60*/  FMUL.FTZ R35, R35, 1.4426950216293334961 ;  /* 0x3fb8aa3b23237820 */ /* 0x000fe40000410000 */
[----:B------:R-:W-:Y:S01]  /*1e70*/  FADD.FTZ R25, R25, R32 ;  /* 0x0000002019197221 */ /* 0x000fe20000010000 */
[----:B------:R1:W-:Y:S02]  /*1e80*/  STS [R19+-0x200], R26 ;  /* 0xfffe001a13007388 */ /* 0x0003e40000000800 */
[----:B---3--:R3:W3:Y:S01]  /*1e90*/  MUFU.EX2 R32, R35 ;  /* 0x0000002300207308 */ /* 0x0086e20000000800 */
[----:B--2---:R-:W-:Y:S01]  /*1ea0*/  FADD.FTZ R25, R25, R34 ;  /* 0x0000002219197221 */ /* 0x004fe20000010000 */
[----:B------:R2:W-:Y:S01]  /*1eb0*/  STS [R19+0x200], R34 ;  /* 0x0002002213007388 */ /* 0x0005e20000000800 */
[----:B------:R-:W-:-:S05]  /*1ec0*/  FADD.FTZ R31, R31, -UR20 ;  /* 0x800000141f1f7e21 */ /* 0x000fca0008010000 */
[----:B-1----:R1:W0:Y:S01]  /*1ed0*/  MUFU.EX2 R26, R33 ;  /* 0x00000021001a7308 */ /* 0x0022220000000800 */
[----:B------:R-:W-:Y:S01]  /*1ee0*/  FADD.FTZ R25, R25, R18 ;  /* 0x0000001219197221 */ /* 0x000fe20000010000 */
[----:B------:R4:W-:Y:S01]  /*1ef0*/  STS [R19+0x400], R18 ;  /* 0x0004001213007388 */ /* 0x0009e20000000800 */
[----:B---3--:R-:W-:-:S05]  /*1f00*/  FADD.FTZ R35, R23, -UR20 ;  /* 0x8000001417237e21 */ /* 0x008fca0008010000 */
[----:B--2---:R2:W3:Y:S01]  /*1f10*/  MUFU.EX2 R34, R37 ;  /* 0x0000002500227308 */ /* 0x0044e20000000800 */
[----:B-1----:R-:W-:Y:S01]  /*1f20*/  FADD.FTZ R33, R28, -UR20 ;  /* 0x800000141c217e21 */ /* 0x002fe20008010000 */
[----:B------:R-:W-:Y:S01]  /*1f30*/  FMUL.FTZ R35, R35, 1.4426950216293334961 ;  /* 0x3fb8aa3b23237820 */ /* 0x000fe20000410000 */
[----:B------:R-:W-:Y:S02]  /*1f40*/  STS [R19+0x800], R32 ;  /* 0x0008002013007388 */ /* 0x000fe40000000800 */
[----:B------:R-:W-:-:S03]  /*1f50*/  FMUL.FTZ R33, R33, 1.4426950216293334961 ;  /* 0x3fb8aa3b21217820 */ /* 0x000fc60000410000 */
[----:B------:R-:W1:Y:S01]  /*1f60*/  MUFU.EX2 R36, R36 ;  /* 0x0000002400247308 */ /* 0x000e620000000800 */
[----:B0-----:R-:W-:Y:S01]  /*1f70*/  FADD.FTZ R25, R25, R26 ;  /* 0x0000001a19197221 */ /* 0x001fe20000010000 */
[----:B------:R-:W-:Y:S01]  /*1f80*/  STS [R19+0x600], R26 ;  /* 0x0006001a13007388 */ /* 0x000fe20000000800 */
[----:B--2---:R-:W-:-:S05]  /*1f90*/  FADD.FTZ R37, R21, -UR20 ;  /* 0x8000001415257e21 */ /* 0x004fca0008010000 */
[----:B------:R0:W2:Y:S01]  /*1fa0*/  MUFU.EX2 R23, R33 ;  /* 0x0000002100177308 */ /* 0x0000a20000000800 */
[----:B---3--:R-:W-:Y:S01]  /*1fb0*/  STS [R19+0xa00], R34 ;  /* 0x000a002213007388 */ /* 0x008fe20000000800 */
[----:B------:R-:W-:-:S06]  /*1fc0*/  FMUL.FTZ R37, R37, 1.4426950216293334961 ;  /* 0x3fb8aa3b25257820 */ /* 0x000fcc0000410000 */
[----:B------:R4:W3:Y:S01]  /*1fd0*/  MUFU.EX2 R28, R29 ;  /* 0x0000001d001c7308 */ /* 0x0008e20000000800 */
[----:B0-----:R-:W-:Y:S01]  /*1fe0*/  FMUL.FTZ R33, R31, 1.4426950216293334961 ;  /* 0x3fb8aa3b1f217820 */ /* 0x001fe20000410000 */
[----:B------:R-:W-:Y:S01]  /*1ff0*/  FADD.FTZ R31, R30, -UR20 ;  /* 0x800000141e1f7e21 */ /* 0x000fe20008010000 */
[----:B-1----:R-:W-:Y:S05]  /*2000*/  STS [R19+0xc00], R36 ;  /* 0x000c002413007388 */ /* 0x002fea0000000800 */
[----:B------:R0:W1:Y:S01]  /*2010*/  MUFU.EX2 R21, R35 ;  /* 0x0000002300157308 */ /* 0x0000620000000800 */
[----:B----4-:R-:W-:Y:S01]  /*2020*/  FADD.FTZ R29, R24, -UR20 ;  /* 0x80000014181d7e21 */ /* 0x010fe20008010000 */
[----:B--2---:R-:W-:Y:S03]  /*2030*/  STS [R19+0x1000], R23 ;  /* 0x0010001713007388 */ /* 0x004fe60000000800 */
[----:B------:R-:W-:-:S03]  /*2040*/  FMUL.FTZ R29, R29, 1.4426950216293334961 ;  /* 0x3fb8aa3b1d1d7820 */ /* 0x000fc60000410000 */
[----:B------:R-:W2:Y:S01]  /*2050*/  MUFU.EX2 R24, R37 ;  /* 0x0000002500187308 */ /* 0x000ea20000000800 */
[----:B0-----:R-:W-:Y:S01]  /*2060*/  FMUL.FTZ R35, R31, 1.4426950216293334961 ;  /* 0x3fb8aa3b1f237820 */ /* 0x001fe20000410000 */
[----:B------:R-:W-:Y:S01]  /*2070*/  FADD.FTZ R31, R25, R32 ;  /* 0x00000020191f7221 */ /* 0x000fe20000010000 */
[----:B---3--:R-:W-:Y:S03]  /*2080*/  STS [R19+0xe00], R28 ;  /* 0x000e001c13007388 */ /* 0x008fe60000000800 */
[----:B------:R-:W-:Y:S02]  /*2090*/  FADD.FTZ R31, R31, R34 ;  /* 0x000000221f1f7221 */ /* 0x000fe40000010000 */
[----:B------:R-:W0:Y:S01]  /*20a0*/  MUFU.EX2 R29, R29 ;  /* 0x0000001d001d7308 */ /* 0x000e220000000800 */
[----:B-1----:R-:W-:Y:S01]  /*20b0*/  STS [R19+0x1200], R21 ;  /* 0x0012001513007388 */ /* 0x002fe20000000800 */
[----:B------:R-:W-:-:S04]  /*20c0*/  FADD.FTZ R31, R31, R36 ;  /* 0x000000241f1f7221 */ /* 0x000fc80000010000 */
[----:B------:R-:W-:Y:S02]  /*20d0*/  FADD.FTZ R18, R31, R28 ;  /* 0x0000001c1f127221 */ /* 0x000fe40000010000 */
[----:B------:R-:W1:Y:S01]  /*20e0*/  MUFU.EX2 R30, R33 ;  /* 0x00000021001e7308 */ /* 0x000e620000000800 */
[----:B--2---:R-:W-:Y:S01]  /*20f0*/  STS [R19+0x1400], R24 ;  /* 0x0014001813007388 */ /* 0x004fe20000000800 */
[----:B------:R-:W-:-:S04]  /*2100*/  FADD.FTZ R18, R18, R23 ;  /* 0x0000001712127221 */ /* 0x000fc80000010000 */
[----:B------:R-:W-:Y:S02]  /*2110*/  FADD.FTZ R31, R18, R21 ;  /* 0x00000015121f7221 */ /* 0x000fe40000010000 */
[----:B------:R-:W2:Y:S01]  /*2120*/  MUFU.EX2 R25, R35 ;  /* 0x0000002300197308 */ /* 0x000ea20000000800 */
[----:B0-----:R-:W-:Y:S01]  /*2130*/  STS [R19+0x1600], R29 ;  /* 0x0016001d13007388 */ /* 0x001fe20000000800 */
[----:B------:R-:W-:-:S04]  /*2140*/  FADD.FTZ R18, R31, R24 ;  /* 0x000000181f127221 */ /* 0x000fc80000010000 */
[----:B------:R-:W-:Y:S01]  /*2150*/  FADD.FTZ R31, R18, R29 ;  /* 0x0000001d121f7221 */ /* 0x000fe20000010000 */
[----:B-1----:R-:W-:Y:S03]  /*2160*/  STS [R19+0x1800], R30 ;  /* 0x0018001e13007388 */ /* 0x002fe60000000800 */
[----:B------:R-:W-:Y:S01]  /*2170*/  FADD.FTZ R18, R31, R30 ;  /* 0x0000001e1f127221 */ /* 0x000fe20000010000 */
[----:B--2---:R0:W-:Y:S03]  /*2180*/  STS [R19+0x1a00], R25 ;  /* 0x001a001913007388 */ /* 0x0041e60000000800 */
[----:B------:R-:W-:Y:S01]  /*2190*/  FADD.FTZ R18, R18, R25 ;  /* 0x0000001912127221 */ /* 0x000fe20000010000 */
[----:B0-----:R-:W-:Y:S01]  /*21a0*/  IADD3 R19, PT, PT, R19, 0x2000, RZ ;  /* 0x0000200013137810 */ /* 0x001fe20007ffe0ff */
[----:B------:R-:W-:Y:S06]  /*21b0*/  @!P4 BRA `(.L_x_20815) ;  /* 0xfffffff80070c947 */ /* 0x000fec000383ffff */
.L_x_20814:
[----:B------:R-:W-:Y:S05]  /*21c0*/  BSYNC.RECONVERGENT B1 ;  /* 0x0000000000017941 */ /* 0x000fea0003800200 */
.L_x_20813:
        /* <DEDUP_REMOVED lines=26> */
[----:B------:R-:W-:Y:S01]  /*2370*/  FADD.FTZ R23, R23, -UR20 ;  /* 0x8000001417177e21 */ /* 0x000fe20008010000 */
[----:B------:R-:W-:-:S03]  /*2380*/  FADD.FTZ R15, R15, -UR20 ;  /* 0x800000140f0f7e21 */ /* 0x000fc60008010000 */
[----:B------:R-:W-:Y:S02]  /*2390*/  FMUL.FTZ R23, R23, 1.4426950216293334961 ;  /* 0x3fb8aa3b17177820 */ /* 0x000fe40000410000 */
[----:B------:R-:W2:Y:S01]  /*23a0*/  MUFU.EX2 R28, R28 ;  /* 0x0000001c001c7308 */ /* 0x000ea20000000800 */
[----:B0-----:R-:W-:Y:S01]  /*23b0*/  STS [R19+-0x400], R24 ;  /* 0xfffc001813007388 */ /* 0x001fe20000000800 */
[----:B------:R-:W-:Y:S01]  /*23c0*/  FADD.FTZ R21, R21, -UR20 ;  /* 0x8000001415157e21 */ /* 0x000fe20008010000 */
[----:B------:R-:W-:Y:S01]  /*23d0*/  FMUL.FTZ R31, R15, 1.4426950216293334961 ;  /* 0x3fb8aa3b0f1f7820 */ /* 0x000fe20000410000 */
[----:B------:R-:W-:Y:S02]  /*23e0*/  FADD.FTZ R15, R18, R24 ;  /* 0x00000018120f7221 */ /* 0x000fe40000010000 */
[----:B------:R-:W-:Y:S02]  /*23f0*/  FMUL.FTZ R21, R21, 1.4426950216293334961 ;  /* 0x3fb8aa3b15157820 */ /* 0x000fe40000410000 */
[----:B-----5:R-:W0:Y:S01]  /*2400*/  MUFU.EX2 R30, R29 ;  /* 0x0000001d001e7308 */ /* 0x020e220000000800 */
        /* <DEDUP_REMOVED lines=19> */
.L_x_20817:
[----:B------:R-:W-:Y:S05]  /*2540*/  BSYNC.RECONVERGENT B1 ;  /* 0x0000000000017941 */ /* 0x000fea0003800200 */
.L_x_20816:
        /* <DEDUP_REMOVED lines=26> */
.L_x_20809:
[----:B------:R-:W-:Y:S05]  /*26f0*/  BSYNC.RECONVERGENT B0 ;  /* 0x0000000000007941 */ /* 0x000fea0003800200 */
.L_x_20808:
        /* <DEDUP_REMOVED lines=40> */
.L_x_20822:
[----:B------:R-:W0:Y:S01]  /*2980*/  LDS R13, [R18] ;  /* 0x00000000120d7984 */ /* 0x000e220000000800 */
[----:B------:R-:W-:-:S04]  /*2990*/  IADD3 R19, PT, PT, R19, 0x1, RZ ;  /* 0x0000000113137810 */ /* 0x000fc80007ffe0ff */
[----:B------:R-:W-:Y:S01]  /*29a0*/  ISETP.NE.AND P0, PT, R19, RZ, PT ;  /* 0x000000ff1300720c */ /* 0x000fe20003f05270 */
[----:B0-----:R-:W-:-:S05]  /*29b0*/  FMUL.FTZ R13, R13, R12 ;  /* 0x0000000c0d0d7220 */ /* 0x001fca0000410000 */
[----:B------:R0:W-:Y:S02]  /*29c0*/  STS [R18], R13 ;  /* 0x0000000d12007388 */ /* 0x0001e40000000800 */
[----:B0-----:R-:W-:-:S05]  /*29d0*/  VIADD R18, R18, 0x200 ;  /* 0x0000020012127836 */ /* 0x001fca0000000000 */
[----:B------:R-:W-:Y:S05]  /*29e0*/  @P0 BRA `(.L_x_20822) ;  /* 0xfffffffc00e40947 */ /* 0x000fea000383ffff */
.L_x_20821:
[----:B------:R-:W-:Y:S05]  /*29f0*/  BSYNC.RECONVERGENT B1 ;  /* 0x0000000000017941 */ /* 0x000fea0003800200 */
.L_x_20820:
        /* <DEDUP_REMOVED lines=12> */
.L_x_20825:
        /* <DEDUP_REMOVED lines=8> */
[----:B------:R-:W-:Y:S04]  /*2b40*/  LDS R31, [R13+0x800] ;  /* 0x000800000d1f7984 */ /* 0x000fe80000000800 */
[----:B------:R-:W4:Y:S04]  /*2b50*/  LDS R33, [R13+0xa00] ;  /* 0x000a00000d217984 */ /* 0x000f280000000800 */
[----:B------:R-:W4:Y:S04]  /*2b60*/  LDS R18, [R13+0xc00] ;  /* 0x000c00000d127984 */ /* 0x000f280000000800 */
[----:B------:R-:W4:Y:S01]  /*2b70*/  LDS R37, [R13+0xe00] ;  /* 0x000e00000d257984 */ /* 0x000f220000000800 */
[----:B0-----:R-:W-:-:S03]  /*2b80*/  FMUL.FTZ R32, R20, R12 ;  /* 0x0000000c14207220 */ /* 0x001fc60000410000 */
[----:B------:R-:W0:Y:S01]  /*2b90*/  LDS R35, [R13+0x1000] ;  /* 0x001000000d237984 */ /* 0x000e220000000800 */
[----:B-1----:R-:W-:-:S03]  /*2ba0*/  FMUL.FTZ R34, R24, R12 ;  /* 0x0000000c18227220 */ /* 0x002fc60000410000 */
[----:B-----5:R-:W1:Y:S01]  /*2bb0*/  LDS R30, [R13+0x1200] ;  /* 0x001200000d1e7984 */ /* 0x020e620000000800 */
[----:B--2---:R-:W-:-:S03]  /*2bc0*/  FMUL.FTZ R36, R23, R12 ;  /* 0x0000000c17247220 */ /* 0x004fc60000410000 */
[----:B------:R-:W2:Y:S01]  /*2bd0*/  LDS R20, [R13+0x1400] ;  /* 0x001400000d147984 */ /* 0x000ea20000000800 */
[----:B---3--:R-:W-:-:S03]  /*2be0*/  FMUL.FTZ R25, R25, R12 ;  /* 0x0000000c19197220 */ /* 0x008fc60000410000 */
[----:B------:R-:W3:Y:S01]  /*2bf0*/  LDS R28, [R13+0x1600] ;  /* 0x001600000d1c7984 */ /* 0x000ee20000000800 */
[----:B----4-:R-:W-:-:S03]  /*2c00*/  FMUL.FTZ R21, R21, R12 ;  /* 0x0000000c15157220 */ /* 0x010fc60000410000 */
[----:B------:R-:W4:Y:S04]  /*2c10*/  LDS R26, [R13+0x1800] ;  /* 0x001800000d1a7984 */ /* 0x000f280000000800 */
[----:B------:R-:W4:Y:S04]  /*2c20*/  LDS R24, [R13+0x1a00] ;  /* 0x001a00000d187984 */ /* 0x000f280000000800 */
[----:B------:R0:W-:Y:S01]  /*2c30*/  STS [R13+-0x400], R32 ;  /* 0xfffc00200d007388 */ /* 0x0001e20000000800 */
[----:B------:R-:W-:-:S03]  /*2c40*/  FMUL.FTZ R33, R33, R12 ;  /* 0x0000000c21217220 */ /* 0x000fc60000410000 */
[----:B------:R0:W-:Y:S01]  /*2c50*/  STS [R13+-0x200], R34 ;  /* 0xfffe00220d007388 */ /* 0x0001e20000000800 */
[----:B------:R-:W-:-:S03]  /*2c60*/  FMUL.FTZ R18, R18, R12 ;  /* 0x0000000c12127220 */ /* 0x000fc60000410000 */
[----:B------:R1:W-:Y:S01]  /*2c70*/  STS [R13], R36 ;  /* 0x000000240d007388 */ /* 0x0003e20000000800 */
[-C--:B0-----:R-:W-:Y:S01]  /*2c80*/  FMUL.FTZ R32, R29, R12.reuse ;  /* 0x0000000c1d207220 */ /* 0x081fe20000410000 */
[-C--:B------:R-:W-:Y:S02]  /*2c90*/  FMUL.FTZ R37, R37, R12.reuse ;  /* 0x0000000c25257220 */ /* 0x080fe40000410000 */
[----:B------:R-:W-:Y:S01]  /*2ca0*/  STS [R13+0x200], R25 ;  /* 0x000200190d007388 */ /* 0x000fe20000000800 */
[----:B------:R-:W-:-:S03]  /*2cb0*/  FMUL.FTZ R34, R31, R12 ;  /* 0x0000000c1f227220 */ /* 0x000fc60000410000 */
[----:B------:R-:W-:Y:S01]  /*2cc0*/  STS [R13+0x400], R21 ;  /* 0x000400150d007388 */ /* 0x000fe20000000800 */
[-C--:B-1----:R-:W-:Y:S01]  /*2cd0*/  FMUL.FTZ R36, R35, R12.reuse ;  /* 0x0000000c23247220 */ /* 0x082fe20000410000 */
        /* <DEDUP_REMOVED lines=18> */
.L_x_20824:
[----:B------:R-:W-:Y:S05]  /*2e00*/  BSYNC.RECONVERGENT B1 ;  /* 0x0000000000017941 */ /* 0x000fea0003800200 */
.L_x_20823:
        /* <DEDUP_REMOVED lines=31> */
.L_x_20827:
[----:B------:R-:W-:Y:S05]  /*3000*/  BSYNC.RECONVERGENT B1 ;  /* 0x0000000000017941 */ /* 0x000fea0003800200 */
.L_x_20826:
        /* <DEDUP_REMOVED lines=14> */
.L_x_20819:
[----:B------:R-:W-:Y:S05]  /*30f0*/  BSYNC.RECONVERGENT B0 ;  /* 0x0000000000007941 */ /* 0x000fea0003800200 */
.L_x_20818:
[----:B------:R-:W-:Y:S01]  /*3100*/  BAR.SYNC.DEFER_BLOCKING 0x0 ;  /* 0x0000000000007b1d */ /* 0x000fe20000010000 */
[----:B------:R-:W-:Y:S02]  /*3110*/  ISETP.NE.AND P0, PT, R2, RZ, PT ;  /* 0x000000ff0200720c */ /* 0x000fe40003f05270 */
[----:B------:R-:W-:-:S03]  /*3120*/  IADD3 R28, PT, PT, R16, UR15, RZ ;  /* 0x0000000f101c7c10 */ /* 0x000fc6000fffe0ff */
[----:B------:R-:W2:Y:S01]  /*3130*/  LDCU UR21, c[0x0][0x3dc] ;  /* 0x00007b80ff1577ac */ /* 0x000ea20008000800 */
[----:B------:R-:W-:Y:S01]  /*3140*/  BSSY.RECONVERGENT B0, `(.L_x_20828) ;  /* 0x0000017000007945 */ /* 0x000fe20003800200 */
[----:B------:R-:W-:Y:S01]  /*3150*/  ISETP.GE.U32.AND P1, PT, R28, R7, PT ;  /* 0x000000071c00720c */ /* 0x000fe20003f26070 */
[----:B------:R-:W3:Y:S05]  /*3160*/  LDCU.64 UR18, c[0x0][0x3a8] ;  /* 0x00007500ff1277ac */ /* 0x000eea0008000a00 */
[----:B------:R-:W-:Y:S07]  /*3170*/  @P0 BRA `(.L_x_20829) ;  /* 0x00000000004c0947 */ /* 0x000fee0003800000 */
[----:B------:R-:W-:Y:S01]  /*3180*/  IMAD R11, R0, R4, R3 ;  /* 0x00000004000b7224 */ /* 0x000fe200078e0203 */
[----:B------:R-:W4:Y:S04]  /*3190*/  LDCU.128 UR4, c[0x0][0x380] ;  /* 0x00007000ff0477ac */ /* 0x000f280008000c00 */
[----:B------:R-:W-:Y:S01]  /*31a0*/  R2UR UR8, R11 ;  /* 0x000000000b0872ca */ /* 0x000fe200000e0000 */
[----:B------:R-:W-:-:S12]  /*31b0*/  IMAD.U32 R11, RZ, RZ, UR20 ;  /* 0x00000014ff0b7e24 */ /* 0x000fd8000f8e00ff */
        /* <DEDUP_REMOVED lines=8> */
[----:B01----:R-:W-:Y:S01]  /*3240*/  MOV R12, UR6 ;  /* 0x00000006000c7c02 */ /* 0x003fe20008000f00 */
[----:B------:R-:W-:-:S02]  /*3250*/  UIADD3.X UR5, UPT, UPT, UR9, UR5, URZ, UP1, !UPT ;  /* 0x0000000509057290 */ /* 0x000fc40008ffe4ff */
[----:B------:R-:W-:Y:S02]  /*3260*/  MOV R18, UR4 ;  /* 0x0000000400127c02 */ /* 0x000fe40008000f00 */
[----:B------:R-:W-:Y:S02]  /*3270*/  IMAD.U32 R13, RZ, RZ, UR7 ;  /* 0x00000007ff0d7e24 */ /* 0x000fe4000f8e00ff */
[----:B------:R-:W-:-:S03]  /*3280*/  IMAD.U32 R19, RZ, RZ, UR5 ;  /* 0x00000005ff137e24 */ /* 0x000fc6000f8e00ff */
[----:B------:R4:W-:Y:S04]  /*3290*/  STG.E desc[UR12][R12.64], R11 ;  /* 0x0000000b0c007986 */ /* 0x0009e8000c10190c */
[----:B------:R4:W-:Y:S02]  /*32a0*/  STG.E desc[UR12][R18.64], R15 ;  /* 0x0000000f12007986 */ /* 0x0009e4000c10190c */
.L_x_20829:
[----:B--23--:R-:W-:Y:S05]  /*32b0*/  BSYNC.RECONVERGENT B0 ;  /* 0x0000000000007941 */ /* 0x00cfea0003800200 */
.L_x_20828:
[----:B------:R-:W-:Y:S01]  /*32c0*/  BSSY.RECONVERGENT B1, `(.L_x_20830) ;  /* 0x00000e4000017945 */ /* 0x000fe20003800200 */
[----:B-1--4-:R-:W-:-:S03]  /*32d0*/  CS2R R18, SRZ ;  /* 0x0000000000127805 */ /* 0x012fc6000001ff00 */
[----:B------:R-:W-:Y:S05]  /*32e0*/  @P1 BRA `(.L_x_20831) ;  /* 0x0000000c00841947 */ /* 0x000fea0003800000 */
[----:B------:R-:W1:Y:S01]  /*32f0*/  I2F.RP R14, R5 ;  /* 0x00000005000e7306 */ /* 0x000e620000209400 */
[----:B------:R-:W2:Y:S01]  /*3300*/  LDCU UR4, c[0x0][0x3c8] ;  /* 0x00007900ff0477ac */ /* 0x000ea20008000800 */
[----:B0-----:R-:W-:Y:S01]  /*3310*/  IMAD.WIDE.U32 R12, R28, 0x4, RZ ;  /* 0x000000041c0c7825 */ /* 0x001fe200078e00ff */
[----:B------:R-:W-:Y:S01]  /*3320*/  IADD3 R19, PT, PT, R10, 0xa0, RZ ;  /* 0x000000a00a137810 */ /* 0x000fe20007ffe0ff */
[----:B------:R-:W0:Y:S02]  /*3330*/  LDCU UR5, c[0x0][0x3e0] ;  /* 0x00007c00ff0577ac */ /* 0x000e240008000800 */
[----:B------:R-:W-:Y:S01]  /*3340*/  IMAD.MOV.U32 R10, RZ, RZ, RZ ;  /* 0x000000ffff0a7224 */ /* 0x000fe200078e00ff */
[----:B------:R-:W-:Y:S01]  /*3350*/  LEA R31, R8, R19, 0x18 ;  /* 0x00000013081f7211 */ /* 0x000fe200078ec0ff */
[----:B------:R-:W-:Y:S01]  /*3360*/  IMAD R9, R16, 0x8, R9 ;  /* 0x0000000810097824 */ /* 0x000fe200078e0209 */
[----:B------:R-:W3:Y:S01]  /*3370*/  LDCU.64 UR6, c[0x0][0x3b8] ;  /* 0x00007700ff0677ac */ /* 0x000ee20008000a00 */
[----:B------:R-:W-:-:S02]  /*3380*/  IADD3 R27, PT, PT, -R27, R28, RZ ;  /* 0x0000001c1b1b7210 */ /* 0x000fc40007ffe1ff */
[----:B------:R-:W-:Y:S02]  /*3390*/  CS2R R18, SRZ ;  /* 0x0000000000127805 */ /* 0x000fe4000001ff00 */
[----:B------:R-:W-:Y:S01]  /*33a0*/  LEA R31, R16, R31, 0x5 ;  /* 0x0000001f101f7211 */ /* 0x000fe200078e28ff */
[----:B------:R-:W-:Y:S01]  /*33b0*/  VIADD R29, R9, 0x3 ;  /* 0x00000003091d7836 */ /* 0x000fe20000000000 */
[----:B------:R-:W-:Y:S01]  /*33c0*/  IADD3 R28, PT, PT, R28, 0x1, RZ ;  /* 0x000000011c1c7810 */ /* 0x000fe20007ffe0ff */
[----:B-1----:R-:W1:Y:S01]  /*33d0*/  MUFU.RCP R14, R14 ;  /* 0x0000000e000e7308 */ /* 0x002e620000001000 */
[----:B------:R-:W-:Y:S01]  /*33e0*/  IADD3 R31, PT, PT, R31, 0x10, RZ ;  /* 0x000000101f1f7810 */ /* 0x000fe20007ffe0ff */
[----:B--2---:R-:W-:Y:S01]  /*33f0*/  IMAD R15, R0, UR4, RZ ;  /* 0x00000004000f7c24 */ /* 0x004fe2000f8e02ff */
[----:B------:R-:W2:Y:S03]  /*3400*/  LDCU UR4, c[0x0][0x3fc] ;  /* 0x00007f80ff0477ac */ /* 0x000ea60008000800 */
[----:B------:R-:W-:-:S04]  /*3410*/  IMAD.WIDE R12, R15, 0x4, R12 ;  /* 0x000000040f0c7825 */ /* 0x000fc800078e020c */
[----:B0-----:R-:W-:Y:S01]  /*3420*/  IMAD R22, R22, UR5, RZ ;  /* 0x0000000516167c24 */ /* 0x001fe2000f8e02ff */
[----:B---3--:R-:W-:Y:S02]  /*3430*/  IADD3 R20, P0, PT, R12, UR6, RZ ;  /* 0x000000060c147c10 */ /* 0x008fe4000ff1e0ff */
[----:B-1----:R-:W-:Y:S02]  /*3440*/  IADD3 R11, PT, PT, R14, 0xffffffe, RZ ;  /* 0x0ffffffe0e0b7810 */ /* 0x002fe40007ffe0ff */
[----:B------:R-:W-:Y:S02]  /*3450*/  IADD3.X R21, PT, PT, R13, UR7, RZ, P0, !PT ;  /* 0x000000070d157c10 */ /* 0x000fe400087fe4ff */
[----:B------:R-:W-:Y:S02]  /*3460*/  SHF.R.S32.HI R23, RZ, 0x1f, R22 ;  /* 0x0000001fff177819 */ /* 0x000fe40000011416 */
[----:B------:R-:W0:Y:S01]  /*3470*/  F2I.FTZ.U32.TRUNC.NTZ R11, R11 ;  /* 0x0000000b000b7305 */ /* 0x000e22000021f000 */
[----:B--2--5:R-:W-:-:S05]  /*3480*/  IMAD.U32 R30, RZ, RZ, UR4 ;  /* 0x00000004ff1e7e24 */ /* 0x024fca000f8e00ff */
[----:B------:R-:W-:Y:S01]  /*3490*/  IADD3 R30, PT, PT, -R30, UR11, RZ ;  /* 0x0000000b1e1e7c10 */ /* 0x000fe2000fffe1ff */
[----:B0-----:R-:W-:-:S04]  /*34a0*/  IMAD.MOV R14, RZ, RZ, -R11 ;  /* 0x000000ffff0e7224 */ /* 0x001fc800078e0a0b */
[----:B------:R-:W-:-:S04]  /*34b0*/  IMAD R15, R14, R5, RZ ;  /* 0x000000050e0f7224 */ /* 0x000fc800078e02ff */
[----:B------:R-:W-:-:S07]  /*34c0*/  IMAD.HI.U32 R26, R11, R15, R10 ;  /* 0x0000000f0b1a7227 */ /* 0x000fce00078e000a */
.L_x_20838:
        /* <DEDUP_REMOVED lines=19> */
[----:B------:R-:W-:Y:S01]  /*3600*/  ISETP.GE.AND P2, PT, R8, RZ, PT ;  /* 0x000000ff0800720c */ /* 0x000fe20003f46270 */
[----:B------:R-:W-:-:S03]  /*3610*/  HFMA2 R8, -RZ, RZ, 0, 0 ;  /* 0x00000000ff087431 */ /* 0x000fc600000001ff */
[----:B------:R-:W0:Y:S03]  /*3620*/  F2I.FTZ.U32.TRUNC.NTZ R9, R9 ;  /* 0x0000000900097305 */ /* 0x000e26000021f000 */
[----:B------:R-:W-:-:S06]  /*3630*/  @P0 IADD3 R13, PT, PT, R13, 0x1, RZ ;  /* 0x000000010d0d0810 */ /* 0x000fcc0007ffe0ff */
[----:B------:R-:W-:Y:S01]  /*3640*/  @!P2 IMAD.MOV R13, RZ, RZ, -R13 ;  /* 0x000000ffff0da224 */ /* 0x000fe200078e0a0d */
[----:B------:R-:W-:Y:S02]  /*3650*/  @!P1 LOP3.LUT R13, RZ, R11, RZ, 0x33, !PT ;  /* 0x0000000bff0d9212 */ /* 0x000fe400078e33ff */
[----:B------:R-:W-:Y:S02]  /*3660*/  ISETP.NE.AND P2, PT, R12, RZ, PT ;  /* 0x000000ff0c00720c */ /* 0x000fe40003f45270 */
[----:B0-----:R-:W-:Y:S01]  /*3670*/  IADD3 R15, PT, PT, RZ, -R9, RZ ;  /* 0x80000009ff0f7210 */ /* 0x001fe20007ffe0ff */
[----:B------:R-:W-:-:S04]  /*3680*/  IMAD.IADD R11, R13, 0x1, R6 ;  /* 0x000000010d0b7824 */ /* 0x000fc800078e0206 */
[----:B------:R-:W-:Y:S01]  /*3690*/  IMAD R15, R15, R10, RZ ;  /* 0x0000000a0f0f7224 */ /* 0x000fe200078e02ff */
        /* <DEDUP_REMOVED lines=19> */
[----:B0-----:R-:W-:Y:S01]  /*37d0*/  F2FP.BF16.F32.PACK_AB R33, R9, R8 ;  /* 0x000000080921723e */ /* 0x001fe200000010ff */
[----:B------:R-:W-:Y:S01]  /*37e0*/  BSSY.RECONVERGENT B2, `(.L_x_20834) ;  /* 0x000002e000027945 */ /* 0x000fe20003800200 */
[----:B------:R-:W-:-:S02]  /*37f0*/  F2FP.BF16.F32.PACK_AB R11, R11, R10 ;  /* 0x0000000a0b0b723e */ /* 0x000fc400000010ff */
[----:B-1----:R-:W-:Y:S01]  /*3800*/  F2FP.BF16.F32.PACK_AB R12, R13, R12 ;  /* 0x0000000c0d0c723e */ /* 0x002fe200000010ff */
[----:B------:R-:W-:Y:S01]  /*3810*/  IMAD.MOV.U32 R10, RZ, RZ, R33 ;  /* 0x000000ffff0a7224 */ /* 0x000fe200078e0021 */
        /* <DEDUP_REMOVED lines=42> */
.L_x_20835:
[----:B------:R-:W-:Y:S05]  /*3ac0*/  BSYNC.RECONVERGENT B2 ;  /* 0x0000000000027941 */ /* 0x000fea0003800200 */
.L_x_20834:
[----:B-----5:R-:W-:Y:S02]  /*3ad0*/  HFMA2.BF16_V2 R33, R11, R24, -RZ ;  /* 0x000000180b217231 */ /* 0x020fe400003000ff */
[----:B------:R-:W-:Y:S01]  /*3ae0*/  HMUL2.BF16_V2 R25, R10, R25 ;  /* 0x000000190a197232 */ /* 0x000fe20000200000 */
[----:B------:R1:W5:Y:S01]  /*3af0*/  LDG.E.CONSTANT R36, desc[UR12][R8.64+0x20c] ;  /* 0x00020c0c08247981 */ /* 0x000362000c1e9900 */
[----:B------:R-:W-:-:S03]  /*3b00*/  HMUL2.BF16_V2 R15, R12, R15 ;  /* 0x0000000f0c0f7232 */ /* 0x000fc60000200000 */
[C---:B------:R-:W-:Y:S02]  /*3b10*/  PRMT R24, R25.reuse, 0x7610, R24 ;  /* 0x0000761019187816 */ /* 0x040fe40000000018 */
[----:B------:R-:W-:Y:S02]  /*3b20*/  PRMT R25, R25, 0x7632, R25 ;  /* 0x0000763219197816 */ /* 0x000fe40000000019 */
[----:B------:R-:W-:Y:S02]  /*3b30*/  PRMT R34, R33, 0x7632, R34 ;  /* 0x0000763221227816 */ /* 0x000fe40000000022 */
[----:B------:R-:W-:Y:S01]  /*3b40*/  SHF.L.U32 R24, R24, 0x10, RZ ;  /* 0x0000001018187819 */ /* 0x000fe200000006ff */
[----:B------:R-:W-:Y:S01]  /*3b50*/  IMAD.U32 R25, R25, 0x10000, RZ ;  /* 0x0001000019197824 */ /* 0x000fe200078e00ff */
[----:B------:R-:W-:Y:S01]  /*3b60*/  SHF.L.U32 R33, R33, 0x10, RZ ;  /* 0x0000001021217819 */ /* 0x000fe200000006ff */
[----:B------:R-:W-:Y:S02]  /*3b70*/  IMAD.U32 R34, R34, 0x10000, RZ ;  /* 0x0001000022227824 */ /* 0x000fe400078e00ff */
[----:B------:R-:W-:-:S02]  /*3b80*/  FADD.FTZ R25, R24, R25 ;  /* 0x0000001918197221 */ /* 0x000fc40000010000 */
[----:B------:R-:W-:Y:S01]  /*3b90*/  FADD.FTZ R24, R33, R34 ;  /* 0x0000002221187221 */ /* 0x000fe20000010000 */
[----:B------:R-:W-:Y:S01]  /*3ba0*/  HFMA2.BF16_V2 R33, R13, R14, -RZ ;  /* 0x0000000e0d217231 */ /* 0x000fe200003000ff */
[C---:B------:R-:W-:Y:S02]  /*3bb0*/  PRMT R14, R15.reuse, 0x7610, R14 ;  /* 0x000076100f0e7816 */ /* 0x040fe4000000000e */
[----:B------:R-:W-:Y:S01]  /*3bc0*/  PRMT R15, R15, 0x7632, R15 ;  /* 0x000076320f0f7816 */ /* 0x000fe2000000000f */
[----:B------:R-:W-:Y:S01]  /*3bd0*/  FADD.FTZ R24, R25, R24 ;  /* 0x0000001819187221 */ /* 0x000fe20000010000 */
[----:B------:R-:W-:Y:S01]  /*3be0*/  SHF.L.U32 R14, R14, 0x10, RZ ;  /* 0x000000100e0e7819 */ /* 0x000fe200000006ff */
[----:B------:R1:W5:Y:S02]  /*3bf0*/  LDG.E.CONSTANT R25, desc[UR12][R8.64+0x208] ;  /* 0x0002080c08197981 */ /* 0x000364000c1e9900 */
[----:B------:R-:W-:Y:S01]  /*3c00*/  IMAD.U32 R15, R15, 0x10000, RZ ;  /* 0x000100000f0f7824 */ /* 0x000fe200078e00ff */
[----:B------:R-:W-:-:S02]  /*3c10*/  PRMT R34, R33, 0x7632, R34 ;  /* 0x0000763221227816 */ /* 0x000fc40000000022 */
[----:B------:R-:W-:Y:S01]  /*3c20*/  SHF.L.U32 R33, R33, 0x10, RZ ;  /* 0x0000001021217819 */ /* 0x000fe200000006ff */
[----:B------:R-:W-:Y:S02]  /*3c30*/  FADD.FTZ R15, R14, R15 ;  /* 0x0000000f0e0f7221 */ /* 0x000fe40000010000 */
[----:B------:R-:W-:-:S04]  /*3c40*/  IMAD.U32 R34, R34, 0x10000, RZ ;  /* 0x0001000022227824 */ /* 0x000fc800078e00ff */
[----:B------:R-:W-:Y:S02]  /*3c50*/  FADD.FTZ R14, R33, R34 ;  /* 0x00000022210e7221 */ /* 0x000fe40000010000 */
[----:B------:R1:W5:Y:S04]  /*3c60*/  LDG.E.CONSTANT R33, desc[UR12][R8.64+0x200] ;  /* 0x0002000c08217981 */ /* 0x000368000c1e9900 */
[----:B------:R1:W5:Y:S01]  /*3c70*/  LDG.E.CONSTANT R34, desc[UR12][R8.64+0x204] ;  /* 0x0002040c08227981 */ /* 0x000362000c1e9900 */
[----:B------:R-:W-:Y:S04]  /*3c80*/  BSSY.RECONVERGENT B2, `(.L_x_20836) ;  /* 0x0000020000027945 */ /* 0x000fe80003800200 */
[----:B------:R-:W-:Y:S05]  /*3c90*/  @P0 BRA `(.L_x_20837) ;  /* 0x0000000000780947 */ /* 0x000fea0003800000 */
[C---:B01----:R-:W-:Y:S02]  /*3ca0*/  IADD3 R8, PT, PT, R29.reuse, -0x2, RZ ;  /* 0xfffffffe1d087810 */ /* 0x043fe40007ffe0ff */
        /* <DEDUP_REMOVED lines=10> */
[----:B------:R-:W-:Y:S02]  /*3d50*/  PRMT R33, R33, 0x5410, R8 ;  /* 0x0000541021217816 */ /* 0x000fe40000000008 */
[----:B------:R-:W-:-:S02]  /*3d60*/  IADD3 R8, PT, PT, R29, 0x1, RZ ;  /* 0x000000011d087810 */ /* 0x000fc40007ffe0ff */
[----:B------:R-:W-:Y:S02]  /*3d70*/  SEL R9, R9, RZ, !P3 ;  /* 0x000000ff09097207 */ /* 0x000fe40005800000 */
[----:B------:R-:W-:Y:S01]  /*3d80*/  ISETP.GE.AND P0, PT, R8, UR14, PT ;  /* 0x0000000e08007c0c */ /* 0x000fe2000bf06270 */
[C---:B------:R-:W-:Y:S01]  /*3d90*/  VIADD R8, R29.reuse, 0x2 ;  /* 0x000000021d087836 */ /* 0x040fe20000000000 */
[----:B------:R-:W-:Y:S01]  /*3da0*/  PRMT R34, R34, 0x5410, R9 ;  /* 0x0000541022227816 */ /* 0x000fe20000000009 */
[----:B------:R-:W-:-:S03]  /*3db0*/  VIADD R9, R29, 0x4 ;  /* 0x000000041d097836 */ /* 0x000fc60000000000 */
[----:B------:R-:W-:Y:S02]  /*3dc0*/  ISETP.GE.AND P1, PT, R8, UR14, PT ;  /* 0x0000000e08007c0c */ /* 0x000fe4000bf26270 */
[----:B------:R-:W-:-:S04]  /*3dd0*/  IADD3 R8, PT, PT, R29, 0x3, RZ ;  /* 0x000000031d087810 */ /* 0x000fc80007ffe0ff */
        /* <DEDUP_REMOVED lines=10> */
.L_x_20837:
[----:B------:R-:W-:Y:S05]  /*3e80*/  BSYNC.RECONVERGENT B2 ;  /* 0x0000000000027941 */ /* 0x000fea0003800200 */
.L_x_20836:
[----:B01---5:R-:W-:Y:S02]  /*3e90*/  HMUL2.BF16_V2 R8, R10, R33 ;  /* 0x000000210a087232 */ /* 0x023fe40000200000 */
[----:B------:R-:W-:Y:S02]  /*3ea0*/  HFMA2.BF16_V2 R11, R11, R34, -RZ ;  /* 0x000000220b0b7231 */ /* 0x000fe400003000ff */
[----:B------:R-:W-:Y:S02]  /*3eb0*/  HMUL2.BF16_V2 R12, R12, R25 ;  /* 0x000000190c0c7232 */ /* 0x000fe40000200000 */
[----:B------:R-:W-:Y:S02]  /*3ec0*/  HFMA2.BF16_V2 R13, R13, R36, -RZ ;  /* 0x000000240d0d7231 */ /* 0x000fe400003000ff */
[----:B------:R-:W-:Y:S01]  /*3ed0*/  FADD.FTZ R15, R24, R15 ;  /* 0x0000000f180f7221 */ /* 0x000fe20000010000 */
[C---:B------:R-:W-:Y:S02]  /*3ee0*/  PRMT R9, R8.reuse, 0x7632, R9 ;  /* 0x0000763208097816 */ /* 0x040fe40000000009 */
[----:B------:R-:W-:Y:S01]  /*3ef0*/  SHF.L.U32 R8, R8, 0x10, RZ ;  /* 0x0000001008087819 */ /* 0x000fe200000006ff */
[----:B------:R-:W-:-:S02]  /*3f00*/  FADD.FTZ R15, R15, R14 ;  /* 0x0000000e0f0f7221 */ /* 0x000fc40000010000 */
[----:B------:R-:W-:Y:S01]  /*3f10*/  IMAD.U32 R9, R9, 0x10000, RZ ;  /* 0x0001000009097824 */ /* 0x000fe200078e00ff */
[C---:B------:R-:W-:Y:S01]  /*3f20*/  PRMT R10, R11.reuse, 0x7632, R10 ;  /* 0x000076320b0a7816 */ /* 0x040fe2000000000a */
[----:B------:R-:W-:Y:S02]  /*3f30*/  FADD.FTZ R18, R18, R15 ;  /* 0x0000000f12127221 */ /* 0x000fe40000010000 */
[--C-:B------:R-:W-:Y:S01]  /*3f40*/  FADD.FTZ R8, R8, R9.reuse ;  /* 0x0000000908087221 */ /* 0x100fe20000010000 */
[----:B------:R-:W-:Y:S01]  /*3f50*/  PRMT R9, R11, 0x7610, R9 ;  /* 0x000076100b097816 */ /* 0x000fe20000000009 */
[----:B------:R-:W-:Y:S01]  /*3f60*/  IMAD.U32 R10, R10, 0x10000, RZ ;  /* 0x000100000a0a7824 */ /* 0x000fe200078e00ff */
[C---:B------:R-:W-:Y:S02]  /*3f70*/  PRMT R11, R12.reuse, 0x7610, R11 ;  /* 0x000076100c0b7816 */ /* 0x040fe4000000000b */
[----:B------:R-:W-:Y:S02]  /*3f80*/  PRMT R12, R12, 0x7632, R12 ;  /* 0x000076320c0c7816 */ /* 0x000fe4000000000c */
[----:B------:R-:W-:-:S02]  /*3f90*/  SHF.L.U32 R25, R9, 0x10, RZ ;  /* 0x0000001009197819 */ /* 0x000fc400000006ff */
[----:B------:R-:W-:Y:S01]  /*3fa0*/  PRMT R9, R13, 0x7632, R9 ;  /* 0x000076320d097816 */ /* 0x000fe20000000009 */
[----:B------:R-:W-:Y:S01]  /*3fb0*/  IMAD.U32 R12, R12, 0x10000, RZ ;  /* 0x000100000c0c7824 */ /* 0x000fe200078e00ff */
        /* <DEDUP_REMOVED lines=10> */
.L_x_20833:
[----:B------:R-:W-:Y:S05]  /*4060*/  BSYNC.RECONVERGENT B0 ;  /* 0x0000000000007941 */ /* 0x000fea0003800200 */
.L_x_20832:
[----:B------:R-:W-:Y:S01]  /*4070*/  IADD3 R8, PT, PT, R28, 0x3, RZ ;  /* 0x000000031c087810 */ /* 0x000fe20007ffe0ff */
[----:B------:R-:W-:Y:S01]  /*4080*/  VIADD R27, R27, 0x4 ;  /* 0x000000041b1b7836 */ /* 0x000fe20000000000 */
[----:B------:R-:W-:Y:S01]  /*4090*/  IADD3 R20, P1, PT, R20, 0x10, RZ ;  /* 0x0000001014147810 */ /* 0x000fe20007f3e0ff */
[----:B------:R-:W-:Y:S01]  /*40a0*/  VIADD R29, R29, 0x20 ;  /* 0x000000201d1d7836 */ /* 0x000fe20000000000 */
[----:B------:R-:W-:Y:S02]  /*40b0*/  ISETP.GE.U32.AND P0, PT, R8, R7, PT ;  /* 0x000000070800720c */ /* 0x000fe40003f06070 */
[----:B------:R-:W-:Y:S01]  /*40c0*/  IADD3 R28, PT, PT, R28, 0x4, RZ ;  /* 0x000000041c1c7810 */ /* 0x000fe20007ffe0ff */
[----:B------:R-:W-:Y:S01]  /*40d0*/  IMAD.X R21, RZ, RZ, R21, P1 ;  /* 0x000000ffff157224 */ /* 0x000fe200008e0615 */
[----:B------:R-:W-:-:S09]  /*40e0*/  IADD3 R31, PT, PT, R31, 0x80, RZ ;  /* 0x000000801f1f7810 */ /* 0x000fd20007ffe0ff */
[----:B------:R-:W-:Y:S05]  /*40f0*/  @!P0 BRA `(.L_x_20838) ;  /* 0xfffffff000f48947 */ /* 0x000fea000383ffff */
.L_x_20831:
[----:B------:R-:W-:Y:S05]  /*4100*/  BSYNC.RECONVERGENT B1 ;  /* 0x0000000000017941 */ /* 0x000fea0003800200 */
.L_x_20830:
[C---:B------:R-:W-:Y:S01]  /*4110*/  LOP3.LUT R5, R2.reuse, 0x3c0, RZ, 0xc0, !PT ;  /* 0x000003c002057812 */ /* 0x040fe200078ec0ff */
[----:B------:R-:W-:Y:S01]  /*4120*/  BAR.SYNC.DEFER_BLOCKING 0x0 ;  /* 0x0000000000007b1d */ /* 0x000fe20000010000 */
[----:B------:R-:W-:Y:S01]  /*4130*/  ISETP.GT.U32.AND P1, PT, R2, 0x3f, PT ;  /* 0x0000003f0200780c */ /* 0x000fe20003f24070 */
[----:B------:R-:W-:Y:S01]  /*4140*/  IMAD R16, R16, 0x40, R17 ;  /* 0x0000004010107824 */ /* 0x000fe200078e0211 */
[----:B------:R-:W-:Y:S02]  /*4150*/  ISETP.NE.AND P0, PT, R5, 0x40, PT ;  /* 0x000000400500780c */ /* 0x000fe40003f05270 */
[C---:B------:R-:W-:Y:S01]  /*4160*/  LOP3.LUT R5, R2.reuse, 0x3e0, RZ, 0xc0, !PT ;  /* 0x000003e002057812 */ /* 0x040fe200078ec0ff */
[----:B------:R-:W-:Y:S01]  /*4170*/  BSSY.RECONVERGENT B0, `(.L_x_20839) ;  /* 0x000001a000007945 */ /* 0x000fe20003800200 */
[----:B------:R-:W-:Y:S02]  /*4180*/  ISETP.GT.U32.AND P3, PT, R2, 0x1f, PT ;  /* 0x0000001f0200780c */ /* 0x000fe40003f64070 */
[----:B------:R-:W-:-:S07]  /*4190*/  ISETP.NE.AND P2, PT, R5, 0x20, PT ;  /* 0x000000200500780c */ /* 0x000fce0003f45270 */
[----:B------:R-:W1:Y:S01]  /*41a0*/  @!P0 S2R R6, SR_CgaCtaId ;  /* 0x0000000000068919 */ /* 0x000e620000008800 */
[----:B------:R-:W-:-:S04]  /*41b0*/  @!P0 MOV R5, 0x400 ;  /* 0x0000040000058802 */ /* 0x000fc80000000f00 */
[----:B------:R-:W-:Y:S01]  /*41c0*/  @!P0 IADD3 R5, PT, PT, R5, 0xa0, RZ ;  /* 0x000000a005058810 */ /* 0x000fe20007ffe0ff */
[----:B------:R-:W2:Y:S03]  /*41d0*/  @!P2 S2R R7, SR_CgaCtaId ;  /* 0x000000000007a919 */ /* 0x000ea60000008800 */
[----:B-1----:R-:W-:Y:S02]  /*41e0*/  @!P0 LEA R5, R6, R5, 0x18 ;  /* 0x0000000506058211 */ /* 0x002fe400078ec0ff */
[----:B------:R-:W-:-:S03]  /*41f0*/  @!P2 MOV R6, 0x400 ;  /* 0x000004000006a802 */ /* 0x000fc60000000f00 */
[----:B------:R-:W-:Y:S01]  /*4200*/  @!P0 IMAD R2, R16, 0x4, R5 ;  /* 0x0000000410028824 */ /* 0x000fe200078e0205 */
[----:B------:R-:W-:-:S04]  /*4210*/  @!P2 IADD3 R6, PT, PT, R6, 0xa0, RZ ;  /* 0x000000a00606a810 */ /* 0x000fc80007ffe0ff */
[----:B--2---:R-:W-:Y:S01]  /*4220*/  @!P2 LEA R6, R7, R6, 0x18 ;  /* 0x000000060706a211 */ /* 0x004fe200078ec0ff */
[----:B------:R1:W-:Y:S03]  /*4230*/  @!P0 STS [R2+-0x200], R18 ;  /* 0xfffe001202008388 */ /* 0x0003e60000000800 */
[----:B------:R-:W-:Y:S01]  /*4240*/  @!P2 LEA R6, R17, R6, 0x2 ;  /* 0x000000061106a211 */ /* 0x000fe200078e10ff */
[----:B------:R1:W-:Y:S01]  /*4250*/  @!P0 STS [R2+-0x180], R19 ;  /* 0xfffe801302008388 */ /* 0x0003e20000000800 */
[----:B------:R-:W-:Y:S06]  /*4260*/  BAR.SYNC.DEFER_BLOCKING 0x0 ;  /* 0x0000000000007b1d */ /* 0x000fec0000010000 */
[----:B------:R-:W-:Y:S05]  /*4270*/  @P1 BRA `(.L_x_20840) ;  /* 0x0000000000241947 */ /* 0x000fea0003800000 */
[----:B------:R-:W2:Y:S01]  /*4280*/  S2UR UR5, SR_CgaCtaId ;  /* 0x00000000000579c3 */ /* 0x000ea20000008800 */
[----:B------:R-:W-:Y:S02]  /*4290*/  UMOV UR4, 0x400 ;  /* 0x0000040000047882 */ /* 0x000fe40000000000 */
[----:B------:R-:W-:-:S04]  /*42a0*/  UIADD3 UR4, UPT, UPT, UR4, 0xa0, URZ ;  /* 0x000000a004047890 */ /* 0x000fc8000fffe0ff */
[----:B--2---:R-:W-:-:S06]  /*42b0*/  ULEA UR4, UR5, UR4, 0x18 ;  /* 0x0000000405047291 */ /* 0x004fcc000f8ec0ff */
[----:B------:R-:W-:-:S05]  /*42c0*/  LEA R7, R16, UR4, 0x2 ;  /* 0x0000000410077c11 */ /* 0x000fca000f8e10ff */
[----:B-1----:R-:W1:Y:S04]  /*42d0*/  LDS R2, [R7] ;  /* 0x0000000007027984 */ /* 0x002e680000000800 */
[----:B------:R-:W2:Y:S01]  /*42e0*/  LDS R5, [R7+0x80] ;  /* 0x0000800007057984 */ /* 0x000ea20000000800 */
[----:B-1----:R-:W-:Y:S01]  /*42f0*/  FADD.FTZ R18, R2, R18 ;  /* 0x0000001202127221 */ /* 0x002fe20000010000 */
[----:B--2---:R-:W-:-:S07]  /*4300*/  FADD.FTZ R19, R5, R19 ;  /* 0x0000001305137221 */ /* 0x004fce0000010000 */
.L_x_20840:
[----:B------:R-:W-:Y:S05]  /*4310*/  BSYNC.RECONVERGENT B0 ;  /* 0x0000000000007941 */ /* 0x000fea0003800200 */
.L_x_20839:
[----:B------:R-:W-:Y:S06]  /*4320*/  BAR.SYNC.DEFER_BLOCKING 0x0 ;  /* 0x0000000000007b1d */ /* 0x000fec0000010000 */
[----:B------:R-:W-:Y:S01]  /*4330*/  BSSY.RECONVERGENT B0, `(.L_x_20841) ;  /* 0x000000e000007945 */ /* 0x000fe20003800200 */
[----:B------:R2:W-:Y:S04]  /*4340*/  @!P2 STS [R6], R18 ;  /* 0x000000120600a388 */ /* 0x0005e80000000800 */
[----:B------:R2:W-:Y:S01]  /*4350*/  @!P2 STS [R6+0x80], R19 ;  /* 0x000080130600a388 */ /* 0x0005e20000000800 */
[----:B------:R-:W-:Y:S06]  /*4360*/  BAR.SYNC.DEFER_BLOCKING 0x0 ;  /* 0x0000000000007b1d */ /* 0x000fec0000010000 */
[----:B------:R-:W-:Y:S05]  /*4370*/  @P3 BRA `(.L_x_20842) ;  /* 0x0000000000243947 */ /* 0x000fea0003800000 */
[----:B------:R-:W3:Y:S01]  /*4380*/  S2UR UR5, SR_CgaCtaId ;  /* 0x00000000000579c3 */ /* 0x000ee20000008800 */
[----:B------:R-:W-:Y:S02]  /*4390*/  UMOV UR4, 0x400 ;  /* 0x0000040000047882 */ /* 0x000fe40000000000 */
[----:B------:R-:W-:-:S04]  /*43a0*/  UIADD3 UR4, UPT, UPT, UR4, 0xa0, URZ ;  /* 0x000000a004047890 */ /* 0x000fc8000fffe0ff */
[----:B---3--:R-:W-:-:S06]  /*43b0*/  ULEA UR4, UR5, UR4, 0x18 ;  /* 0x0000000405047291 */ /* 0x008fcc000f8ec0ff */
[----:B------:R-:W-:-:S05]  /*43c0*/  LEA R16, R16, UR4, 0x2 ;  /* 0x0000000410107c11 */ /* 0x000fca000f8e10ff */
[----:B-1----:R-:W2:Y:S04]  /*43d0*/  LDS R2, [R16] ;  /* 0x0000000010027984 */ /* 0x002ea80000000800 */
[----:B------:R-:W1:Y:S01]  /*43e0*/  LDS R5, [R16+0x80] ;  /* 0x0000800010057984 */ /* 0x000e620000000800 */
[----:B--2---:R-:W-:Y:S01]  /*43f0*/  FADD.FTZ R18, R2, R18 ;  /* 0x0000001202127221 */ /* 0x004fe20000010000 */
[----:B-1----:R-:W-:-:S07]  /*4400*/  FADD.FTZ R19, R5, R19 ;  /* 0x0000001305137221 */ /* 0x002fce0000010000 */
.L_x_20842:
[----:B------:R-:W-:Y:S05]  /*4410*/  BSYNC.RECONVERGENT B0 ;  /* 0x0000000000007941 */ /* 0x000fea0003800200 */
.L_x_20841:
[----:B------:R-:W-:Y:S06]  /*4420*/  BAR.SYNC.DEFER_BLOCKING 0x0 ;  /* 0x0000000000007b1d */ /* 0x000fec0000010000 */
[----:B------:R-:W-:Y:S05]  /*4430*/  @P3 EXIT ;  /* 0x000000000000394d */ /* 0x000fea0003800000 */
[----:B------:R-:W-:Y:S01]  /*4440*/  IMAD R0, R0, R4, R3 ;  /* 0x0000000400007224 */ /* 0x000fe200078e0203 */
[----:B------:R-:W1:Y:S03]  /*4450*/  LDCU.64 UR4, c[0x0][0x390] ;  /* 0x00007200ff0477ac */ /* 0x000e660008000a00 */
[----:B------:R-:W-:-:S04]  /*4460*/  IMAD R0, R0, UR17, RZ ;  /* 0x0000001100007c24 */ /* 0x000fc8000f8e02ff */
[----:B------:R-:W-:-:S05]  /*4470*/  IMAD.SHL.U32 R0, R0, 0x40, RZ ;  /* 0x0000004000007824 */ /* 0x000fca00078e00ff */
[----:B------:R-:W-:Y:S02]  /*4480*/  IADD3 R17, P0, P1, R17, UR15, R0 ;  /* 0x0000000f11117c10 */ /* 0x000fe4000f91e000 */
[----:B------:R-:W-:Y:S02]  /*4490*/  F2FP.BF16.F32.PACK_AB R0, R19, R18 ;  /* 0x000000121300723e */ /* 0x000fe400000010ff */
[----:B------:R-:W-:Y:S02]  /*44a0*/  IADD3.X R4, PT, PT, RZ, RZ, RZ, P0, P1 ;  /* 0x000000ffff047210 */ /* 0x000fe400007e24ff */
[----:B-1----:R-:W-:-:S04]  /*44b0*/  LEA R2, P0, R17, UR4, 0x1 ;  /* 0x0000000411027c11 */ /* 0x002fc8000f8008ff */
[--C-:B------:R-:W-:Y:S02]  /*44c0*/  LEA.HI.X R3, R17, UR5, R4.reuse, 0x1, P0 ;  /* 0x0000000511037c11 */ /* 0x100fe400080f0c04 */
[----:B------:R-:W-:-:S03]  /*44d0*/  PRMT R4, R0, 0x7632, R4 ;  /* 0x0000763200047816 */ /* 0x000fc60000000004 */
[----:B------:R-:W-:Y:S04]  /*44e0*/  STG.E.U16 desc[UR12][R2.64], R0 ;  /* 0x0000000002007986 */ /* 0x000fe8000c10150c */
[----:B------:R-:W-:Y:S01]  /*44f0*/  STG.E.U16 desc[UR12][R2.64+0x40], R4 ;  /* 0x0000400402007986 */ /* 0x000fe2000c10150c */
[----:B------:R-:W-:Y:S05]  /*4500*/  EXIT ;  /* 0x000000000000794d */ /* 0x000fea0003800000 */
.L_x_20805:
        /* <DEDUP_REMOVED lines=8> */
.L_x_20844:
[----:B------:R-:W-:Y:S05]  /*4590*/  BSYNC B2 ;  /* 0x0000000000027941 */ /* 0x000fea0003800000 */
.L_x_20843:
        /* <DEDUP_REMOVED lines=9> */
.L_x_20845:
[----:B------:R-:W-:Y:S05]  /*4630*/  BRA `(.L_x_20846) ;  /* 0xffffffcc00847947 */ /* 0x000fea000383ffff */
.L_x_20807:
        /* <DEDUP_REMOVED lines=8> */
.L_x_20848:
[----:B------:R-:W-:Y:S05]  /*46c0*/  BSYNC B0 ;  /* 0x0000000000007941 */ /* 0x000fea0003800000 */
.L_x_20847:
        /* <DEDUP_REMOVED lines=8> */
.L_x_20849:
[----:B------:R-:W-:Y:S02]  /*4750*/  IMAD.MOV.U32 R19, RZ, RZ, 0x4 ;  /* 0x00000004ff137424 */ /* 0x000fe400078e00ff */
[----:B------:R-:W-:-:S05]  /*4760*/  IMAD.MOV.U32 R8, RZ, RZ, R10 ;  /* 0x000000ffff087224 */ /* 0x000fca00078e000a */
[----:B------:R-:W-:-:S04]  /*4770*/  FMNMX.FTZ R14, R13, R8, !PT ;  /* 0x000000080d0e7209 */ /* 0x000fc80007810000 */
[----:B------:R-:W-:-:S07]  /*4780*/  MOV R13, R14 ;  /* 0x0000000e000d7202 */ /* 0x000fce0000000f00 */
[----:B------:R-:W-:Y:S05]  /*4790*/  WARPSYNC.COLLECTIVE R18, `(.L_x_20850) ;  /* 0x0000000012087348 */ /* 0x000fea0003c00000 */
[----:B------:R0:W1:Y:S02]  /*47a0*/  SHFL.BFLY P2, R10, R13, R19, R32 ;  /* 0x0c0000130d0a7389 */ /* 0x0000640000040020 */
[----:B01----:R-:W-:Y:S05]  /*47b0*/  ENDCOLLECTIVE ;  /* 0x000000000000791b */ /* 0x003fea0003800000 */
.L_x_20850:
[----:B------:R-:W-:Y:S01]  /*47c0*/  MOV R15, R10 ;  /* 0x0000000a000f7202 */ /* 0x000fe20000000f00 */
[----:B------:R-:W-:Y:S06]  /*47d0*/  BRA `(.L_x_20851) ;  /* 0xffffffcc00e07947 */ /* 0x000fec000383ffff */
.L_x_20852:
        /* <DEDUP_REMOVED lines=10> */
.L_x_27629:


//--------------------- .text._ZN4vllm32paged_attention_v2_reduce_kernelI13__nv_bfloat16Li32ELi128ELi512EEEvPT_PKfS5_PKS2_PKii --------------------------
	.section	.text._ZN4vllm32paged_attention_v2_reduce_kernelI13__nv_bfloat16Li32ELi128ELi512EEEvPT_PKfS5_PKS2_PKii,"ax",@progbits
	.align	128
        .global         _ZN4vllm32paged_attention_v2_reduce_kernelI13__nv_bfloat16Li32ELi128ELi512EEEvPT_PKfS5_PKS2_PKii
        .type           _ZN4vllm32paged_attention_v2_reduce_kernelI13__nv_bfloat16Li32ELi128ELi512EEEvPT_PKfS5_PKS2_PKii,@function
        .size           _ZN4vllm32paged_attention_v2_reduce_kernelI13__nv_bfloat16Li32ELi128ELi512EEEvPT_PKfS5_PKS2_PKii,(.L_x_27630 - _ZN4vllm32paged_attention_v2_reduce_kernelI13__nv_bfloat16Li32ELi128ELi512EEEvPT_PKfS5_PKS2_PKii)
        .other          _ZN4vllm32paged_attention_v2_reduce_kernelI13__nv_bfloat16Li32ELi128ELi512EEEvPT_PKfS5_PKS2_PKii,@"STO_CUDA_ENTRY STV_DEFAULT"
_ZN4vllm32paged_attention_v2_reduce_kernelI13__nv_bfloat16Li32ELi128ELi512EEEvPT_PKfS5_PKS2_PKii:
.text._ZN4vllm32paged_attention_v2_reduce_kernelI13__nv_bfloat16Li32ELi128ELi512EEEvPT_PKfS5_PKS2_PKii:
        /* <DEDUP_REMOVED lines=68> */
.L_x_20856:
        /* <DEDUP_REMOVED lines=10> */
.L_x_20855:
[----:B------:R-:W-:Y:S05]  /*04e0*/  BSYNC.RECONVERGENT B0 ;  /* 0x0000000000007941 */ /* 0x000fea0003800200 */
.L_x_20854:
        /* <DEDUP_REMOVED lines=11> */
.L_x_20857:
        /* <DEDUP_REMOVED lines=40> */
.L_x_20853:
        /* <DEDUP_REMOVED lines=60> */
.L_x_20862:
        /* <DEDUP_REMOVED lines=11> */
.L_x_20861:
[----:B------:R-:W-:Y:S05]  /*0c90*/  BSYNC.RECONVERGENT B1 ;  /* 0x0000000000017941 */ /* 0x000fea0003800200 */
.L_x_20860:
        /* <DEDUP_REMOVED lines=9> */
.L_x_20863:
        /* <DEDUP_REMOVED lines=37> */
.L_x_20859:
[----:B------:R-:W-:Y:S05]  /*0f80*/  BSYNC.RECONVERGENT B0 ;  /* 0x0000000000007941 */ /* 0x000fea0003800200 */
.L_x_20858:
        /* <DEDUP_REMOVED lines=78> */
.L_x_20868:
        /* <DEDUP_REMOVED lines=17> */
.L_x_20867:
[----:B------:R-:W-:Y:S05]  /*1580*/  BSYNC.RECONVERGENT B1 ;  /* 0x0000000000017941 */ /* 0x000fea0003800200 */
.L_x_20866:
[----:B------:R-:W-:Y:S05]  /*1590*/  @!P0 BRA `(.L_x_20865) ;  /* 0x0000000400208947 */ /* 0x000fea0003800000 */
[----:B------:R-:W-:Y:S01]  /*15a0*/  UIADD3 UR4, UPT, UPT, UR12, 0x20, URZ ;  /* 0x000000200c047890 */ /* 0x000fe2000fffe0ff */
[C-C-:B------:R-:W-:Y:S01]  /*15b0*/  IMAD R18, R16.reuse, 0x2, R17.reuse ;  /* 0x0000000210127824 */ /* 0x140fe200078e0211 */
[----:B0-----:R-:W-:Y:S01]  /*15c0*/  IADD3 R21, PT, PT, R17, R16, RZ ;  /* 0x0000001011157210 */ /* 0x001fe20007ffe0ff */
[----:B------:R-:W-:Y:S01]  /*15d0*/  IMAD R20, R16, 0x3, R17 ;  /* 0x0000000310147824 */ /* 0x000fe200078e0211 */
[----:B------:R-:W-:-:S06]  /*15e0*/  ULEA UR4, UR13, UR4, 0x18 ;  /* 0x000000040d047291 */ /* 0x000fcc000f8ec0ff */
[----:B------:R-:W-:-:S07]  /*15f0*/  LEA R23, R17, UR4, 0x2 ;  /* 0x0000000411177c11 */ /* 0x000fce000f8e10ff */
.L_x_20869:
        /* <DEDUP_REMOVED lines=66> */
.L_x_20865:
[----:B------:R-:W-:Y:S05]  /*1a20*/  BSYNC.RECONVERGENT B0 ;  /* 0x0000000000007941 */ /* 0x000fea0003800200 */
.L_x_20864:
        /* <DEDUP_REMOVED lines=51> */
.L_x_20872:
        /* <DEDUP_REMOVED lines=74> */
.L_x_20871:
        /* <DEDUP_REMOVED lines=48> */
.L_x_20873:
        /* <DEDUP_REMOVED lines=28> */
.L_x_20874:
        /* <DEDUP_REMOVED lines=13> */
.L_x_20870:
[----:B------:R-:W2:Y:S01]  /*2790*/  LDC.64 R2, c[0x0][0x380] ;  /* 0x0000e000ff027b82 */ /* 0x000ea20000000a00 */
[----:B------:R-:W-:Y:S01]  /*27a0*/  IMAD.U32 R15, R15, 0x20, R0 ;  /* 0x000000200f0f7824 */ /* 0x000fe200078e0000 */
[----:B------:R-:W-:-:S03]  /*27b0*/  F2FP.BF16.F32.PACK_AB R13, RZ, R13 ;  /* 0x0000000dff0d723e */ /* 0x000fc600000010ff */
[----:B--2---:R-:W-:-:S05]  /*27c0*/  IMAD.WIDE.U32 R2, R15, 0x2, R2 ;  /* 0x000000020f027825 */ /* 0x004fca00078e0002 */
[----:B------:R-:W-:Y:S01]  /*27d0*/  STG.E.U16 desc[UR6][R2.64], R13 ;  /* 0x0000000d02007986 */ /* 0x000fe2000c101506 */
[----:B------:R-:W-:Y:S05]  /*27e0*/  EXIT ;  /* 0x000000000000794d */ /* 0x000fea0003800000 */
.L_x_20875:
        /* <DEDUP_REMOVED lines=9> */
.L_x_27630:


//--------------------- .text._ZN4vllm25paged_attention_v2_kernelI13__nv_bfloat16S1_Li32ELi8ELi128ELNS_18Fp8KVCacheDataTypeE0ELb1ELi512EEEvPfS3_PT_PKS4_PKT0_SA_ifPKiSC_iPKfiiiSE_SE_iiiii --------------------------
	.section	.text._ZN4vllm25paged_attention_v2_kernelI13__nv_bfloat16S1_Li32ELi8ELi128ELNS_18Fp8KVCacheDataTypeE0ELb1ELi512EEEvPfS3_PT_PKS4_PKT0_SA_ifPKiSC_iPKfiiiSE_SE_iiiii,"ax",@progbits
	.align	128
        .global         _ZN4vllm25paged_attention_v2_kernelI13__nv_bfloat16S1_Li32ELi8ELi128ELNS_18Fp8KVCacheDataTypeE0ELb1ELi512EEEvPfS3_PT_PKS4_PKT0_SA_ifPKiSC_iPKfiiiSE_SE_iiiii
        .type           _ZN4vllm25paged_attention_v2_kernelI13__nv_bfloat16S1_Li32ELi8ELi128ELNS_18Fp8KVCacheDataTypeE0ELb1ELi512EEEvPfS3_PT_PKS4_PKT0_SA_ifPKiSC_iPKfiiiSE_SE_iiiii,@function
        .size           _ZN4vllm25paged_attention_v2_kernelI13__nv_bfloat16S1_Li32ELi8ELi128ELNS_18Fp8KVCacheDataTypeE0ELb1ELi512EEEvPfS3_PT_PKS4_PKT0_SA_ifPKiSC_iPKfiiiSE_SE_iiiii,(.L_x_27631 - _ZN4vllm25paged_attention_v2_kernelI13__nv_bfloat16S1_Li32ELi8ELi128ELNS_18Fp8KVCacheDataTypeE0ELb1ELi512EEEvPfS3_PT_PKS4_PKT0_SA_ifPKiSC_iPKfiiiSE_SE_iiiii)
        .other          _ZN4vllm25paged_attention_v2_kernelI13__nv_bfloat16S1_Li32ELi8ELi128ELNS_18Fp8KVCacheDataTypeE0ELb1ELi512EEEvPfS3_PT_PKS4_PKT0_SA_ifPKiSC_iPKfiiiSE_SE_iiiii,@"STO_CUDA_ENTRY STV_DEFAULT"
_ZN4vllm25paged_attention_v2_kernelI13__nv_bfloat16S1_Li32ELi8ELi128ELNS_18Fp8KVCacheDataTypeE0ELb1ELi512EEEvPfS3_PT_PKS4_PKT0_SA_ifPKiSC_iPKfiiiSE_SE_iiiii:
.text._ZN4vllm25paged_attention_v2_kernelI13__nv_bfloat16S1_Li32ELi8ELi128ELNS_18Fp8KVCacheDataTypeE0ELb1ELi512EEEvPfS3_PT_PKS4_PKT0_SA_ifPKiSC_iPKfiiiSE_SE_iiiii:
        /* <DEDUP_REMOVED lines=20> */
[----:B------:R-:W-:Y:S01]  /*0140*/  UIADD3 UR25, UPT, UPT, UR21, -0x1, URZ ;  /* 0xffffffff15197890 */ /* 0x000fe2000fffe0ff */
[----:B-1----:R-:W-:-:S03]  /*0150*/  MOV R0, UR9 ;  /* 0x0000000900007c02 */ /* 0x002fc60008000f00 */
[----:B------:R-:W1:Y:S01]  /*0160*/  S2UR UR26, SR_CgaCtaId ;  /* 0x00000000001a79c3 */ /* 0x000e620000008800 */
[----:B------:R-:W1:Y:S01]  /*0170*/  LDCU UR27, c[0x0][0x408] ;  /* 0x00008100ff1b77ac */ /* 0x000e620008000800 */
[----:B------:R-:W-:Y:S01]  /*0180*/  IABS R2, R0 ;  /* 0x0000000000027213 */ /* 0x000fe20000000000 */
[----:B---3--:R-:W-:Y:S01]  /*0190*/  UIMAD UR4, UR16, UR4, URZ ;  /* 0x00000004100472a4 */ /* 0x008fe2000f8e02ff */
[----:B--2---:R-:W-:Y:S02]  /*01a0*/  IMAD.U32 R6, RZ, RZ, UR18 ;  /* 0x00000012ff067e24 */ /* 0x004fe4000f8e00ff */
[----:B------:R-:W2:Y:S01]  /*01b0*/  I2F.RP R0, R2 ;  /* 0x0000000200007306 */ /* 0x000ea20000209400 */
[----:B----4-:R-:W-:Y:S02]  /*01c0*/  UISETP.NE.U32.AND UP0, UPT, UR6, URZ, UPT ;  /* 0x000000ff0600728c */ /* 0x010fe4000bf05070 */
[----:B------:R-:W-:Y:S01]  /*01d0*/  USHF.R.S32.HI UR5, URZ, 0x1f, UR4 ;  /* 0x0000001fff057899 */ /* 0x000fe20008011404 */
[----:B0-----:R-:W-:Y:S01]  /*01e0*/  ISETP.GT.U32.AND P0, PT, R4, 0xf, PT ;  /* 0x0000000f0400780c */ /* 0x001fe20003f04070 */
[----:B------:R-:W-:Y:S01]  /*01f0*/  UISETP.NE.AND.EX UP0, UPT, UR7, URZ, UPT, UP0 ;  /* 0x000000ff0700728c */ /* 0x000fe2000bf05300 */
[----:B------:R-:W-:Y:S01]  /*0200*/  UMOV UR24, 0x400 ;  /* 0x0000040000187882 */ /* 0x000fe20000000000 */
[----:B------:R-:W0:Y:S01]  /*0210*/  LDCU UR10, c[0x0][0x3f8] ;  /* 0x00007f00ff0a77ac */ /* 0x000e220008000800 */
[----:B------:R-:W3:Y:S01]  /*0220*/  LDCU UR29, c[0x0][0x3dc] ;  /* 0x00007b80ff1d77ac */ /* 0x000ee20008000800 */
[----:B--2---:R-:W2:Y:S01]  /*0230*/  MUFU.RCP R0, R0 ;  /* 0x0000000000007308 */ /* 0x004ea20000001000 */
[----:B------:R-:W4:Y:S07]  /*0240*/  LDCU UR31, c[0x0][0x404] ;  /* 0x00008080ff1f77ac */ /* 0x000f2e0008000800 */
[----:B------:R-:W1:Y:S01]  /*0250*/  @!P0 LDC.64 R10, c[0x0][0x398] ;  /* 0x0000e600ff0a8b82 */ /* 0x000e620000000a00 */
[----:B------:R-:W-:Y:S01]  /*0260*/  @!P0 IMAD.SHL.U32 R6, R6, 0x20, RZ ;  /* 0x0000002006068824 */ /* 0x000fe200078e00ff */
[----:B------:R-:W-:Y:S01]  /*0270*/  @!P0 SHF.L.U32 R3, R4, 0x1, RZ ;  /* 0x0000000104038819 */ /* 0x000fe200000006ff */
[----:B------:R-:W0:Y:S03]  /*0280*/  LDCU UR28, c[0x0][0x3fc] ;  /* 0x00007f80ff1c77ac */ /* 0x000e260008000800 */
[----:B------:R-:W-:Y:S01]  /*0290*/  @!P0 IADD3 R3, P1, P2, R3, UR4, R6 ;  /* 0x0000000403038c10 */ /* 0x000fe2000fa3e006 */
[----:B------:R-:W0:Y:S03]  /*02a0*/  LDCU UR30, c[0x0][0x3b4] ;  /* 0x00007680ff1e77ac */ /* 0x000e260008000800 */
[----:B------:R-:W-:Y:S01]  /*02b0*/  @!P0 IADD3.X R8, PT, PT, RZ, UR5, RZ, P1, P2 ;  /* 0x00000005ff088c10 */ /* 0x000fe20008fe44ff */
[----:B------:R-:W3:Y:S01]  /*02c0*/  LDCU UR19, c[0x0][0x370] ;  /* 0x00006e00ff1377ac */ /* 0x000ee20008000800 */
[----:B------:R-:W4:Y:S01]  /*02d0*/  @UP0 LDCU.64 UR4, c[0x0][0x3d0] ;  /* 0x00007a00ff0407ac */ /* 0x000f220008000a00 */
[----:B------:R-:W0:Y:S01]  /*02e0*/  LDCU.64 UR22, c[0x0][0x3a0] ;  /* 0x00007400ff1677ac */ /* 0x000e220008000a00 */
[----:B-1----:R-:W-:-:S04]  /*02f0*/  @!P0 LEA R6, P1, R3, R10, 0x1 ;  /* 0x0000000a03068211 */ /* 0x002fc800078208ff */
[----:B------:R-:W-:-:S05]  /*0300*/  @!P0 LEA.HI.X R7, R3, R11, R8, 0x1, P1 ;  /* 0x0000000b03078211 */ /* 0x000fca00008f0c08 */
[----:B------:R3:W3:Y:S01]  /*0310*/  @!P0 LDG.E.CONSTANT R3, desc[UR14][R6.64] ;  /* 0x0000000e06038981 */ /* 0x0006e2000c1e9900 */
[----:B--2---:R-:W-:Y:S01]  /*0320*/  VIADD R10, R0, 0xffffffe ;  /* 0x0ffffffe000a7836 */ /* 0x004fe20000000000 */
[----:B----4-:R-:W-:Y:S01]  /*0330*/  @UP0 UIMAD.WIDE.U32 UR4, UR18, 0x4, UR4 ;  /* 0x00000004120408a5 */ /* 0x010fe2000f8e0004 */
[----:B------:R-:W-:Y:S01]  /*0340*/  PLOP3.LUT P1, PT, PT, PT, UP0, 0x80, 0x8 ;  /* 0x000000000008781c */ /* 0x000fe20003f2f008 */
[----:B------:R-:W-:Y:S01]  /*0350*/  HFMA2 R0, -RZ, RZ, 0, 0 ;  /* 0x00000000ff007431 */ /* 0x000fe200000001ff */
[----:B------:R1:W2:Y:S03]  /*0360*/  F2I.FTZ.U32.TRUNC.NTZ R11, R10 ;  /* 0x0000000a000b7305 */ /* 0x0002a6000021f000 */
[----:B------:R-:W-:Y:S01]  /*0370*/  IMAD.U32 R8, RZ, RZ, UR4 ;  /* 0x00000004ff087e24 */ /* 0x000fe2000f8e00ff */
[----:B---3--:R-:W-:Y:S01]  /*0380*/  IABS R6, UR19 ;  /* 0x0000001300067c13 */ /* 0x008fe20008000000 */
[----:B------:R-:W-:Y:S01]  /*0390*/  IMAD.U32 R9, RZ, RZ, UR5 ;  /* 0x00000005ff097e24 */ /* 0x000fe2000f8e00ff */
[----:B-1----:R-:W-:-:S05]  /*03a0*/  MOV R10, RZ ;  /* 0x000000ff000a7202 */ /* 0x002fca0000000f00 */
[----:B------:R1:W5:Y:S01]  /*03b0*/  @P1 LDG.E.CONSTANT R0, desc[UR14][R8.64] ;  /* 0x0000000e08001981 */ /* 0x000362000c1e9900 */
[----:B--2---:R-:W-:-:S04]  /*03c0*/  IMAD.MOV R5, RZ, RZ, -R11 ;  /* 0x000000ffff057224 */ /* 0x004fc800078e0a0b */
[----:B------:R-:W-:-:S04]  /*03d0*/  IMAD R5, R5, R2, RZ ;  /* 0x0000000205057224 */ /* 0x000fc800078e02ff */
[----:B------:R-:W-:-:S04]  /*03e0*/  IMAD.HI.U32 R10, R11, R5, R10 ;  /* 0x000000050b0a7227 */ /* 0x000fc800078e000a */
[----:B------:R-:W-:-:S04]  /*03f0*/  IMAD.MOV.U32 R5, RZ, RZ, R6 ;  /* 0x000000ffff057224 */ /* 0x000fc800078e0006 */
[----:B------:R-:W-:-:S05]  /*0400*/  IMAD.HI.U32 R10, R10, R5, RZ ;  /* 0x000000050a0a7227 */ /* 0x000fca00078e00ff */
[----:B------:R-:W-:-:S13]  /*0410*/  R2UR UR4, R10 ;  /* 0x000000000a0472ca */ /* 0x000fda00000e0000 */
[----:B------:R-:W-:-:S04]  /*0420*/  IMAD R6, RZ, RZ, -UR4 ;  /* 0x80000004ff067e24 */ /* 0x000fc8000f8e02ff */
[----:B------:R-:W-:-:S05]  /*0430*/  IMAD R5, R2, R6, R5 ;  /* 0x0000000602057224 */ /* 0x000fca00078e0205 */
[----:B------:R-:W-:Y:S02]  /*0440*/  ISETP.GT.U32.AND P1, PT, R2, R5, PT ;  /* 0x000000050200720c */ /* 0x000fe40003f24070 */
[----:B------:R-:W-:-:S11]  /*0450*/  MOV R6, UR4 ;  /* 0x0000000400067c02 */ /* 0x000fd60008000f00 */
[----:B------:R-:W-:Y:S02]  /*0460*/  @!P1 VIADD R6, R6, 0x1 ;  /* 0x0000000106069836 */ /* 0x000fe40000000000 */
[----:B------:R-:W-:-:S03]  /*0470*/  @!P1 IMAD.IADD R5, R5, 0x1, -R2 ;  /* 0x0000000105059824 */ /* 0x000fc600078e0a02 */
[----:B------:R-:W-:Y:S02]  /*0480*/  @!P1 R2UR UR4, R6 ;  /* 0x00000000060492ca */ /* 0x000fe400000e0000 */
[----:B------:R-:W-:Y:S01]  /*0490*/  ISETP.GE.U32.AND P1, PT, R5, R2, PT ;  /* 0x000000020500720c */ /* 0x000fe20003f26070 */
[----:B------:R-:W-:-:S10]  /*04a0*/  ULOP3.LUT UR5, UR19, UR9, URZ, 0x3c, !UPT ;  /* 0x0000000913057292 */ /* 0x000fd4000f8e3cff */
[----:B------:R-:W-:-:S05]  /*04b0*/  MOV R2, UR4 ;  /* 0x0000000400027c02 */ /* 0x000fca0008000f00 */
[----:B------:R-:W-:Y:S01]  /*04c0*/  @P1 VIADD R2, R2, 0x1 ;  /* 0x0000000102021836 */ /* 0x000fe20000000000 */
[----:B------:R-:W-:-:S04]  /*04d0*/  UISETP.GE.AND UP1, UPT, UR5, URZ, UPT ;  /* 0x000000ff0500728c */ /* 0x000fc8000bf26270 */
[----:B------:R-:W-:Y:S01]  /*04e0*/  @P1 R2UR UR4, R2 ;  /* 0x00000000020412ca */ /* 0x000fe200000e0000 */
[----:B------:R-:W-:-:S12]  /*04f0*/  UISETP.NE.AND UP0, UPT, UR9, URZ, UPT ;  /* 0x000000ff0900728c */ /* 0x000fd8000bf05270 */
[----:B------:R-:W-:Y:S01]  /*0500*/  UMOV UR8, UR4 ;  /* 0x0000000400087c82 */ /* 0x000fe20008000000 */
[----:B------:R-:W2:Y:S01]  /*0510*/  LDCU UR4, c[0x0][0x404] ;  /* 0x00008080ff0477ac */ /* 0x000ea20008000800 */
[----:B------:R-:W-:Y:S02]  /*0520*/  @!UP1 UIADD3 UR8, UPT, UPT, -UR8, URZ, URZ ;  /* 0x000000ff08089290 */ /* 0x000fe4000fffe1ff */
[----:B------:R-:W-:-:S06]  /*0530*/  @!UP0 ULOP3.LUT UR8, URZ, UR9, URZ, 0x33, !UPT ;  /* 0x00000009ff088292 */ /* 0x000fcc000f8e33ff */
[----:B------:R-:W-:-:S05]  /*0540*/  IMAD.U32 R10, RZ, RZ, UR8 ;  /* 0x00000008ff0a7e24 */ /* 0x000fca000f8e00ff */
[----:B------:R-:W-:-:S04]  /*0550*/  IABS R5, R10 ;  /* 0x0000000a00057213 */ /* 0x000fc80000000000 */
[----:B------:R-:W3:Y:S08]  /*0560*/  I2F.RP R2, R5 ;  /* 0x0000000500027306 */ /* 0x000ef00000209400 */
[----:B---3--:R-:W3:Y:S01]  /*0570*/  MUFU.RCP R2, R2 ;  /* 0x0000000200027308 */ /* 0x008ee20000001000 */
[----:B--2---:R-:W-:Y:S01]  /*0580*/  IMAD.U32 R12, RZ, RZ, UR4 ;  /* 0x00000004ff0c7e24 */ /* 0x004fe2000f8e00ff */
[----:B---3--:R-:W-:-:S06]  /*0590*/  IADD3 R6, PT, PT, R2, 0xffffffe, RZ ;  /* 0x0ffffffe02067810 */ /* 0x008fcc0007ffe0ff */
[----:B------:R2:W3:Y:S01]  /*05a0*/  F2I.FTZ.U32.TRUNC.NTZ R7, R6 ;  /* 0x0000000600077305 */ /* 0x0004e2000021f000 */
[----:B------:R-:W-:Y:S01]  /*05b0*/  IABS R20, R12 ;  /* 0x0000000c00147213 */ /* 0x000fe20000000000 */
[----:B--2---:R-:W-:-:S06]  /*05c0*/  IMAD.MOV.U32 R6, RZ, RZ, RZ ;  /* 0x000000ffff067224 */ /* 0x004fcc00078e00ff */
[----:B-1----:R-:W1:Y:S01]  /*05d0*/  I2F.RP R8, R20 ;  /* 0x0000001400087306 */ /* 0x002e620000209400 */
[----:B------:R-:W-:Y:S02]  /*05e0*/  R2UR UR4, R6 ;  /* 0x00000000060472ca */ /* 0x000fe400000e0000 */
[----:B---3--:R-:W-:Y:S02]  /*05f0*/  R2UR UR5, R7 ;  /* 0x00000000070572ca */ /* 0x008fe400000e0000 */
[----:B------:R-:W-:-:S05]  /*0600*/  IADD3 R2, PT, PT, RZ, -R7, RZ ;  /* 0x80000007ff027210 */ /* 0x000fca0007ffe0ff */
[----:B------:R-:W-:Y:S01]  /*0610*/  IMAD R9, R2, R5, RZ ;  /* 0x0000000502097224 */ /* 0x000fe200078e02ff */
[----:B------:R-:W-:Y:S01]  /*0620*/  IABS R2, UR18 ;  /* 0x0000001200027c13 */ /* 0x000fe20008000000 */
[----:B-1----:R-:W1:Y:S04]  /*0630*/  MUFU.RCP R8, R8 ;  /* 0x0000000800087308 */ /* 0x002e680000001000 */
[----:B------:R-:W-:Y:S01]  /*0640*/  IMAD.HI.U32 R9, R7, R9, UR4 ;  /* 0x0000000407097e27 */ /* 0x000fe2000f8e0009 */
[----:B------:R-:W-:-:S04]  /*0650*/  R2UR UR7, R2 ;  /* 0x00000000020772ca */ /* 0x000fc800000e0000 */
[----:B------:R-:W-:Y:S02]  /*0660*/  R2UR UR4, R9 ;  /* 0x00000000090472ca */ /* 0x000fe400000e0000 */
[----:B------:R-:W-:Y:S01]  /*0670*/  IABS R10, R10 ;  /* 0x0000000a000a7213 */ /* 0x000fe20000000000 */
[----:B-1----:R-:W-:-:S06]  /*0680*/  VIADD R6, R8, 0xffffffe ;  /* 0x0ffffffe08067836 */ /* 0x002fcc0000000000 */
[----:B------:R-:W-:Y:S01]  /*0690*/  MOV R9, UR7 ;  /* 0x0000000700097c02 */ /* 0x000fe20008000f00 */
[----:B------:R-:W-:-:S03]  /*06a0*/  IMAD.MOV R8, RZ, RZ, -R10 ;  /* 0x000000ffff087224 */ /* 0x000fc600078e0a0a */
[----:B------:R-:W-:-:S06]  /*06b0*/  UIMAD.WIDE.U32 UR4, UR4, UR7, URZ ;  /* 0x00000007040472a5 */ /* 0x000fcc000f8e00ff */
[----:B------:R-:W-:Y:S01]  /*06c0*/  IMAD R8, R8, UR5, R9 ;  /* 0x0000000508087c24 */ /* 0x000fe2000f8e0209 */
[----:B------:R1:W2:Y:S04]  /*06d0*/  F2I.FTZ.U32.TRUNC.NTZ R7, R6 ;  /* 0x0000000600077305 */ /* 0x0002a8000021f000 */
[----:B------:R-:W-:Y:S01]  /*06e0*/  ISETP.GT.U32.AND P1, PT, R5, R8, PT ;  /* 0x000000080500720c */ /* 0x000fe20003f24070 */
[----:B------:R-:W-:Y:S01]  /*06f0*/  IMAD.U32 R10, RZ, RZ, UR25 ;  /* 0x00000019ff0a7e24 */ /* 0x000fe2000f8e00ff */
[----:B------:R-:W-:Y:S02]  /*0700*/  ULOP3.LUT UR12, UR18, UR8, URZ, 0x3c, !UPT ;  /* 0x00000008120c7292 */ /* 0x000fe4000f8e3cff */
[----:B------:R-:W-:Y:S01]  /*0710*/  ULEA UR13, UR26, UR24, 0x18 ;  /* 0x000000181a0d7291 */ /* 0x000fe2000f8ec0ff */
[----:B-1----:R-:W-:Y:S01]  /*0720*/  HFMA2 R6, -RZ, RZ, 0, 0 ;  /* 0x00000000ff067431 */ /* 0x002fe200000001ff */
[----:B------:R-:W-:-:S02]  /*0730*/  UIADD3 UR6, UPT, UPT, UR21, 0x7, URZ ;  /* 0x0000000715067890 */ /* 0x000fc4000fffe0ff */
[----:B------:R-:W-:Y:S02]  /*0740*/  ULEA UR7, UR17, 0x40, 0x6 ;  /* 0x0000004011077891 */ /* 0x000fe4000f8e30ff */
[----:B------:R-:W-:Y:S01]  /*0750*/  IMAD.U32 R18, RZ, RZ, UR17 ;  /* 0x00000011ff127e24 */ /* 0x000fe2000f8e00ff */
[----:B------:R-:W-:Y:S01]  /*0760*/  UISETP.GE.AND UP0, UPT, UR27, URZ, UPT ;  /* 0x000000ff1b00728c */ /* 0x000fe2000bf06270 */
[----:B------:R-:W1:Y:S01]  /*0770*/  LDCU UR4, c[0x0][0x3c8] ;  /* 0x00007900ff0477ac */ /* 0x000e620008000800 */
[----:B------:R-:W-:Y:S01]  /*0780*/  VOTEU.ANY UP1, P1 ;  /* 0x0000000000ff7886 */ /* 0x000fe20000820100 */
[----:B------:R-:W-:Y:S01]  /*0790*/  PLOP3.LUT P1, PT, PT, PT, UP1, 0x80, 0x8 ;  /* 0x000000000008781c */ /* 0x000fe20003f2f018 */
[----:B--2---:R-:W-:-:S04]  /*07a0*/  IMAD R2, R7, R20, RZ ;  /* 0x0000001407027224 */ /* 0x004fc800078e02ff */
[----:B------:R-:W-:-:S04]  /*07b0*/  IMAD.MOV R9, RZ, RZ, -R2 ;  /* 0x000000ffff097224 */ /* 0x000fc800078e0a02 */
[----:B------:R-:W-:Y:S01]  /*07c0*/  IMAD.HI.U32 R2, R7, R9, R6 ;  /* 0x0000000907027227 */ /* 0x000fe200078e0006 */
[----:B------:R-:W-:-:S03]  /*07d0*/  IABS R9, R10 ;  /* 0x0000000a00097213 */ /* 0x000fc60000000000 */
[----:B------:R-:W-:Y:S02]  /*07e0*/  @!P1 IMAD.IADD R8, R8, 0x1, -R5 ;  /* 0x0000000108089824 */ /* 0x000fe400078e0a05 */
[----:B------:R-:W-:-:S03]  /*07f0*/  IMAD.HI.U32 R7, R2, R9, RZ ;  /* 0x0000000902077227 */ /* 0x000fc600078e00ff */
[----:B------:R-:W-:Y:S01]  /*0800*/  ISETP.GE.U32.AND P2, PT, R8, R5, PT ;  /* 0x000000050800720c */ /* 0x000fe20003f46070 */
[----:B------:R-:W-:-:S04]  /*0810*/  IMAD.MOV R6, RZ, RZ, -R7 ;  /* 0x000000ffff067224 */ /* 0x000fc800078e0a07 */
[----:B------:R-:W-:Y:S01]  /*0820*/  IMAD R9, R20, R6, R9 ;  /* 0x0000000614097224 */ /* 0x000fe200078e0209 */
[----:B------:R-:W-:Y:S01]  /*0830*/  SHF.L.U32 R5, R4, 0x4, RZ ;  /* 0x0000000404057819 */ /* 0x000fe200000006ff */
[----:B------:R-:W-:-:S03]  /*0840*/  @!UP1 UIADD3 UR5, UPT, UPT, UR5, 0x1, URZ ;  /* 0x0000000105059890 */ /* 0x000fc6000fffe0ff */
[----:B------:R-:W-:-:S03]  /*0850*/  ISETP.GT.U32.AND P1, PT, R20, R9, PT ;  /* 0x000000091400720c */ /* 0x000fc60003f24070 */
[----:B------:R-:W-:Y:S01]  /*0860*/  VOTEU.ANY UP2, P2 ;  /* 0x0000000000ff7886 */ /* 0x000fe20001040100 */
[----:B------:R-:W-:Y:S01]  /*0870*/  LOP3.LUT R5, R5, 0x30, RZ, 0xc0, !PT ;  /* 0x0000003005057812 */ /* 0x000fe200078ec0ff */
[----:B------:R-:W-:Y:S01]  /*0880*/  UISETP.GE.AND UP1, UPT, UR12, URZ, UPT ;  /* 0x000000ff0c00728c */ /* 0x000fe2000bf26270 */
[----:B------:R-:W-:Y:S02]  /*0890*/  @!P0 LOP3.LUT R6, R4, 0x3fc, RZ, 0xc0, !PT ;  /* 0x000003fc04068812 */ /* 0x000fe400078ec0ff */
[----:B------:R-:W-:Y:S02]  /*08a0*/  @UP2 UIADD3 UR5, UPT, UPT, UR5, 0x1, URZ ;  /* 0x0000000105052890 */ /* 0x000fe4000fffe0ff */
[----:B------:R-:W-:Y:S01]  /*08b0*/  UISETP.NE.AND UP2, UPT, UR8, URZ, UPT ;  /* 0x000000ff0800728c */ /* 0x000fe2000bf45270 */
[----:B------:R-:W-:Y:S01]  /*08c0*/  @!P0 IADD3 R6, PT, PT, R6, UR13, R5 ;  /* 0x0000000d06068c10 */ /* 0x000fe2000fffe005 */
[----:B------:R-:W-:Y:S01]  /*08d0*/  USHF.R.U32.HI UR6, URZ, 0x3, UR6 ;  /* 0x00000003ff067899 */ /* 0x000fe20008011606 */
[----:B------:R-:W-:Y:S01]  /*08e0*/  LOP3.LUT R5, R12, UR25, RZ, 0x3c, !PT ;  /* 0x000000190c057c12 */ /* 0x000fe2000f8e3cff */
[----:B------:R-:W-:Y:S01]  /*08f0*/  @!P1 IMAD.IADD R9, R9, 0x1, -R20 ;  /* 0x0000000109099824 */ /* 0x000fe200078e0a14 */
[----:B------:R-:W-:Y:S01]  /*0900*/  UMOV UR13, UR5 ;  /* 0x00000005000d7c82 */ /* 0x000fe20008000000 */
[----:B------:R-:W-:Y:S01]  /*0910*/  UISETP.LT.U32.AND UP3, UPT, UR6, UR7, UPT ;  /* 0x000000070600728c */ /* 0x000fe2000bf61070 */
[----:B------:R-:W-:-:S02]  /*0920*/  ISETP.GE.AND P3, PT, R5, RZ, PT ;  /* 0x000000ff0500720c */ /* 0x000fc40003f66270 */
[----:B------:R-:W-:Y:S01]  /*0930*/  SHF.R.U32.HI R5, RZ, 0x5, R4 ;  /* 0x00000005ff057819 */ /* 0x000fe20000011604 */
[----:B------:R-:W-:Y:S01]  /*0940*/  @!UP1 UIADD3 UR13, UPT, UPT, -UR13, URZ, URZ ;  /* 0x000000ff0d0d9290 */ /* 0x000fe2000fffe1ff */
[----:B------:R-:W-:Y:S01]  /*0950*/  ISETP.GE.U32.AND P2, PT, R9, R20, PT ;  /* 0x000000140900720c */ /* 0x000fe20003f46070 */
[----:B------:R-:W-:Y:S02]  /*0960*/  @!UP2 ULOP3.LUT UR13, URZ, UR8, URZ, 0x33, !UPT ;  /* 0x00000008ff0da292 */ /* 0x000fe4000f8e33ff */
[----:B------:R-:W-:Y:S01]  /*0970*/  USEL UR8, UR6, UR7, UP3 ;  /* 0x0000000706087287 */ /* 0x000fe20009800000 */
[----:B------:R-:W-:Y:S01]  /*0980*/  IMAD R18, R18, 0x40, R5 ;  /* 0x0000004012127824 */ /* 0x000fe200078e0205 */
[----:B------:R2:W-:Y:S01]  /*0990*/  @!P0 STS [R6], R3 ;  /* 0x0000000306008388 */ /* 0x0005e20000000800 */
[----:B------:R-:W-:-:S03]  /*09a0*/  @!P1 IADD3 R7, PT, PT, R7, 0x1, RZ ;  /* 0x0000000107079810 */ /* 0x000fc60007ffe0ff */
[----:B------:R-:W-:Y:S01]  /*09b0*/  ISETP.GE.U32.AND P0, PT, R18, UR8, PT ;  /* 0x0000000812007c0c */ /* 0x000fe2000bf06070 */
[----:B0-----:R-:W-:Y:S02]  /*09c0*/  @!UP0 UIMAD UR6, UR9, UR10, UR13 ;  /* 0x0000000a090682a4 */ /* 0x001fe4000f8e020d */
[----:B------:R-:W-:Y:S01]  /*09d0*/  @UP0 UIMAD UR5, UR19, UR10, UR18 ;  /* 0x0000000a130502a4 */ /* 0x000fe2000f8e0212 */
[----:B------:R-:W-:Y:S01]  /*09e0*/  @P2 VIADD R7, R7, 0x1 ;  /* 0x0000000107072836 */ /* 0x000fe20000000000 */
[----:B------:R-:W-:Y:S01]  /*09f0*/  @!UP0 UIADD3 UR6, UPT, UPT, -UR6, URZ, URZ ;  /* 0x000000ff06068290 */ /* 0x000fe2000fffe1ff */
[----:B------:R-:W-:Y:S01]  /*0a00*/  ISETP.NE.AND P1, PT, R12, RZ, PT ;  /* 0x000000ff0c00720c */ /* 0x000fe20003f25270 */
[----:B------:R-:W-:Y:S01]  /*0a10*/  @UP0 UIMAD UR9, UR5, UR27, 0x1 ;  /* 0x00000001050904a4 */ /* 0x000fe2000f8e021b */
[----:B------:R-:W-:Y:S01]  /*0a20*/  LOP3.LUT R10, RZ, R12, RZ, 0x33, !PT ;  /* 0x0000000cff0a7212 */ /* 0x000fe200078e33ff */
[----:B-1----:R-:W-:Y:S01]  /*0a30*/  UIMAD UR4, UR16, UR4, URZ ;  /* 0x00000004100472a4 */ /* 0x002fe2000f8e02ff */
[----:B------:R-:W-:Y:S01]  /*0a40*/  @!P3 IADD3 R7, PT, PT, -R7, RZ, RZ ;  /* 0x000000ff0707b210 */ /* 0x000fe20007ffe1ff */
[----:B------:R-:W-:Y:S01]  /*0a50*/  @!UP0 UIMAD UR9, UR27, UR6, 0x1 ;  /* 0x000000011b0984a4 */ /* 0x000fe2000f8e0206 */
[----:B------:R-:W-:Y:S01]  /*0a60*/  BSSY B0, `(.L_x_20876) ;  /* 0x00000a4000007945 */ /* 0x000fe20003800000 */
[----:B------:R-:W-:Y:S01]  /*0a70*/  IMAD.MOV.U32 R11, RZ, RZ, -0x800001 ;  /* 0xff7fffffff0b7424 */ /* 0x000fe200078e00ff */
[----:B--2---:R-:W-:Y:S01]  /*0a80*/  SEL R3, R10, R7, !P1 ;  /* 0x000000070a037207 */ /* 0x004fe20004800000 */
[----:B------:R-:W-:Y:S01]  /*0a90*/  IMAD.MOV.U32 R13, RZ, RZ, R20 ;  /* 0x000000ffff0d7224 */ /* 0x000fe200078e0014 */
[----:B------:R-:W-:Y:S06]  /*0aa0*/  BAR.SYNC.DEFER_BLOCKING 0x0 ;  /* 0x0000000000007b1d */ /* 0x000fec0000010000 */
[----:B------:R-:W-:Y:S05]  /*0ab0*/  @P0 BRA `(.L_x_20877) ;  /* 0x0000000800780947 */ /* 0x000fea0003800000 */
[----:B------:R-:W0:Y:S01]  /*0ac0*/  LDCU.64 UR6, c[0x0][0x3b8] ;  /* 0x00007700ff0677ac */ /* 0x000e220008000a00 */
[----:B------:R-:W-:Y:S01]  /*0ad0*/  IMAD.WIDE.U32 R6, R18, 0x4, RZ ;  /* 0x0000000412067825 */ /* 0x000fe200078e00ff */
[----:B------:R-:W-:Y:S01]  /*0ae0*/  MOV R9, UR4 ;  /* 0x0000000400097c02 */ /* 0x000fe20008000f00 */
[----:B------:R-:W1:Y:S02]  /*0af0*/  LDCU UR5, c[0x0][0x3e0] ;  /* 0x00007c00ff0577ac */ /* 0x000e640008000800 */
[----:B------:R-:W-:Y:S01]  /*0b00*/  IMAD.SHL.U32 R8, R4, 0x2, RZ ;  /* 0x0000000204087824 */ /* 0x000fe200078e00ff */
[----:B------:R-:W-:Y:S01]  /*0b10*/  MOV R11, 0xff7fffff ;  /* 0xff7fffff000b7802 */ /* 0x000fe20000000f00 */
[----:B------:R-:W-:-:S03]  /*0b20*/  IMAD.WIDE R6, R9, 0x4, R6 ;  /* 0x0000000409067825 */ /* 0x000fc600078e0206 */
[----:B------:R-:W-:Y:S02]  /*0b30*/  LOP3.LUT R8, R8, 0x38, RZ, 0xc0, !PT ;  /* 0x0000003808087812 */ /* 0x000fe400078ec0ff */
[----:B0-----:R-:W-:Y:S01]  /*0b40*/  IADD3 R16, P0, PT, R6, UR6, RZ ;  /* 0x0000000606107c10 */ /* 0x001fe2000ff1e0ff */
[----:B------:R-:W-:Y:S01]  /*0b50*/  UIADD3 UR6, UPT, UPT, UR24, 0x60, URZ ;  /* 0x0000006018067890 */ /* 0x000fe2000fffe0ff */
[----:B------:R-:W-:Y:S02]  /*0b60*/  LOP3.LUT R6, R4, 0x1c, RZ, 0xc0, !PT ;  /* 0x0000001c04067812 */ /* 0x000fe400078ec0ff */
[----:B------:R-:W-:Y:S01]  /*0b70*/  SHF.R.U32.HI R4, RZ, 0x2, R4 ;  /* 0x00000002ff047819 */ /* 0x000fe20000011604 */
[----:B-1----:R-:W-:Y:S01]  /*0b80*/  UIMAD UR5, UR13, UR5, URZ ;  /* 0x000000050d0572a4 */ /* 0x002fe2000f8e02ff */
[----:B------:R-:W-:Y:S01]  /*0b90*/  IADD3.X R17, PT, PT, R7, UR7, RZ, P0, !PT ;  /* 0x0000000707117c10 */ /* 0x000fe200087fe4ff */
[C---:B------:R-:W-:Y:S01]  /*0ba0*/  IMAD R6, R5.reuse, 0x20, R6 ;  /* 0x0000002005067824 */ /* 0x040fe200078e0206 */
[----:B------:R-:W-:Y:S01]  /*0bb0*/  LEA R5, R5, UR11, 0x3 ;  /* 0x0000000b05057c11 */ /* 0x000fe2000f8e18ff */
[----:B------:R-:W-:Y:S01]  /*0bc0*/  ULEA UR6, UR26, UR6, 0x18 ;  /* 0x000000061a067291 */ /* 0x000fe2000f8ec0ff */
[----:B------:R-:W-:-:S02]  /*0bd0*/  LOP3.LUT R4, R4, 0x7, RZ, 0xc0, !PT ;  /* 0x0000000704047812 */ /* 0x000fc400078ec0ff */
[----:B------:R-:W-:Y:S01]  /*0be0*/  IADD3 R8, P0, PT, R8, UR5, RZ ;  /* 0x0000000508087c10 */ /* 0x000fe2000ff1e0ff */
[----:B------:R-:W-:Y:S02]  /*0bf0*/  VIADD R19, R5, 0x1 ;  /* 0x0000000105137836 */ /* 0x000fe40000000000 */
[----:B------:R-:W-:Y:S01]  /*0c00*/  IMAD.IADD R4, R4, 0x1, R5 ;  /* 0x0000000104047824 */ /* 0x000fe200078e0205 */
[----:B------:R-:W-:Y:S01]  /*0c10*/  MOV R5, UR5 ;  /* 0x0000000500057c02 */ /* 0x000fe20008000f00 */
[----:B------:R-:W-:Y:S02]  /*0c20*/  VIADD R21, R6, UR6 ;  /* 0x0000000606157c36 */ /* 0x000fe40008000000 */
[C---:B------:R-:W-:Y:S01]  /*0c30*/  VIADD R23, R4.reuse, -UR21 ;  /* 0x8000001504177c36 */ /* 0x040fe20008000000 */
[----:B------:R-:W-:Y:S02]  /*0c40*/  IADD3 R22, PT, PT, R4, 0x1, RZ ;  /* 0x0000000104167810 */ /* 0x000fe40007ffe0ff */
[----:B------:R-:W-:-:S07]  /*0c50*/  LEA.HI.X.SX32 R9, R5, RZ, 0x1, P0 ;  /* 0x000000ff05097211 */ /* 0x000fce00000f0eff */
.L_x_20882:
[----:B------:R-:W0:Y:S01]  /*0c60*/  LDC R15, c[0x0][0x400] ;  /* 0x00010000ff0f7b82 */ /* 0x000e220000000800 */
[----:B------:R-:W-:Y:S01]  /*0c70*/  VIADD R5, R19, 0xffffffff ;  /* 0xffffffff13057836 */ /* 0x000fe20000000000 */
[----:B------:R-:W-:Y:S01]  /*0c80*/  BSSY B1, `(.L_x_20878) ;  /* 0x0000078000017945 */ /* 0x000fe20003800000 */
[----:B------:R-:W-:-:S03]  /*0c90*/  IMAD.U32 R12, RZ, RZ, UR31 ;  /* 0x0000001fff0c7e24 */ /* 0x000fc6000f8e00ff */
[----:B------:R-:W-:Y:S02]  /*0ca0*/  IABS R7, R5 ;  /* 0x0000000500077213 */ /* 0x000fe40000000000 */
[----:B------:R-:W-:-:S03]  /*0cb0*/  IABS R20, R12 ;  /* 0x0000000c00147213 */ /* 0x000fc60000000000 */
[----:B------:R-:W-:-:S05]  /*0cc0*/  IMAD.HI.U32 R4, R2, R7, RZ ;  /* 0x0000000702047227 */ /* 0x000fca00078e00ff */
[----:B------:R-:W-:-:S05]  /*0cd0*/  IADD3 R10, PT, PT, -R4, RZ, RZ ;  /* 0x000000ff040a7210 */ /* 0x000fca0007ffe1ff */
[----:B------:R-:W-:Y:S01]  /*0ce0*/  IMAD R10, R20, R10, R7 ;  /* 0x0000000a140a7224 */ /* 0x000fe200078e0207 */
[----:B------:R-:W-:Y:S02]  /*0cf0*/  LOP3.LUT R7, R5, R12, RZ, 0x3c, !PT ;  /* 0x0000000c05077212 */ /* 0x000fe400078e3cff */
[----:B0-----:R-:W-:Y:S02]  /*0d00*/  IABS R6, R15 ;  /* 0x0000000f00067213 */ /* 0x001fe40000000000 */
[----:B------:R-:W-:Y:S02]  /*0d10*/  ISETP.GT.U32.AND P1, PT, R13, R10, PT ;  /* 0x0000000a0d00720c */ /* 0x000fe40003f24070 */
[----:B------:R-:W0:Y:S01]  /*0d20*/  I2F.RP R14, R6 ;  /* 0x00000006000e7306 */ /* 0x000e220000209400 */
[----:B------:R-:W-:-:S10]  /*0d30*/  ISETP.GE.AND P2, PT, R7, RZ, PT ;  /* 0x000000ff0700720c */ /* 0x000fd40003f46270 */
[----:B------:R-:W-:Y:S01]  /*0d40*/  @!P1 IMAD.IADD R10, R10, 0x1, -R20 ;  /* 0x000000010a0a9824 */ /* 0x000fe200078e0a14 */
[----:B------:R-:W-:Y:S02]  /*0d50*/  @!P1 IADD3 R4, PT, PT, R4, 0x1, RZ ;  /* 0x0000000104049810 */ /* 0x000fe40007ffe0ff */
[----:B------:R-:W-:Y:S01]  /*0d60*/  ISETP.NE.AND P1, PT, R12, RZ, PT ;  /* 0x000000ff0c00720c */ /* 0x000fe20003f25270 */
[----:B0-----:R-:W0:Y:S01]  /*0d70*/  MUFU.RCP R14, R14 ;  /* 0x0000000e000e7308 */ /* 0x001e220000001000 */
[----:B------:R-:W-:Y:S02]  /*0d80*/  ISETP.GE.U32.AND P0, PT, R10, R13, PT ;  /* 0x0000000d0a00720c */ /* 0x000fe40003f06070 */
[----:B------:R-:W-:-:S11]  /*0d90*/  LOP3.LUT R10, RZ, R12, RZ, 0x33, !PT ;  /* 0x0000000cff0a7212 */ /* 0x000fd600078e33ff */
[----:B------:R-:W-:Y:S02]  /*0da0*/  @P0 VIADD R4, R4, 0x1 ;  /* 0x0000000104040836 */ /* 0x000fe40000000000 */
[----:B0-----:R-:W-:-:S03]  /*0db0*/  VIADD R24, R14, 0xffffffe ;  /* 0x0ffffffe0e187836 */ /* 0x001fc60000000000 */
[----:B------:R-:W-:Y:S01]  /*0dc0*/  @!P2 IADD3 R4, PT, PT, -R4, RZ, RZ ;  /* 0x000000ff0404a210 */ /* 0x000fe20007ffe1ff */
[----:B------:R-:W0:Y:S01]  /*0dd0*/  F2I.FTZ.U32.TRUNC.NTZ R5, R24 ;  /* 0x0000001800057305 */ /* 0x000e22000021f000 */
[----:B------:R-:W-:Y:S02]  /*0de0*/  ISETP.NE.AND P2, PT, R15, RZ, PT ;  /* 0x000000ff0f00720c */ /* 0x000fe40003f45270 */
[----:B------:R-:W-:Y:S01]  /*0df0*/  SEL R7, R10, R4, !P1 ;  /* 0x000000040a077207 */ /* 0x000fe20004800000 */
[----:B------:R-:W-:-:S04]  /*0e00*/  IMAD.MOV.U32 R4, RZ, RZ, RZ ;  /* 0x000000ffff047224 */ /* 0x000fc800078e00ff */
[----:B------:R-:W-:-:S05]  /*0e10*/  VIADD R14, R7, UR9 ;  /* 0x00000009070e7c36 */ /* 0x000fca0008000000 */
[----:B------:R-:W-:Y:S01]  /*0e20*/  ISETP.GE.AND P3, PT, R14, RZ, PT ;  /* 0x000000ff0e00720c */ /* 0x000fe20003f66270 */
[----:B0-----:R-:W-:-:S04]  /*0e30*/  IMAD.MOV R25, RZ, RZ, -R5 ;  /* 0x000000ffff197224 */ /* 0x001fc800078e0a05 */
[----:B------:R-:W-:-:S04]  /*0e40*/  IMAD R25, R25, R6, RZ ;  /* 0x0000000619197224 */ /* 0x000fc800078e02ff */
[----:B------:R-:W-:Y:S01]  /*0e50*/  IMAD.HI.U32 R4, R5, R25, R4 ;  /* 0x0000001905047227 */ /* 0x000fe200078e0004 */
[----:B------:R-:W-:Y:S01]  /*0e60*/  IABS R5, R14 ;  /* 0x0000000e00057213 */ /* 0x000fe20000000000 */
[----:B------:R-:W0:Y:S04]  /*0e70*/  S2R R25, SR_TID.X ;  /* 0x0000000000197919 */ /* 0x000e280000002100 */
[----:B------:R-:W-:-:S05]  /*0e80*/  IMAD.HI.U32 R4, R4, R5, RZ ;  /* 0x0000000504047227 */ /* 0x000fca00078e00ff */
[----:B------:R-:W-:-:S05]  /*0e90*/  IADD3 R4, PT, PT, -R4, RZ, RZ ;  /* 0x000000ff04047210 */ /* 0x000fca0007ffe1ff */
[----:B------:R-:W-:Y:S01]  /*0ea0*/  IMAD R5, R6, R4, R5 ;  /* 0x0000000406057224 */ /* 0x000fe200078e0205 */
[----:B------:R-:W-:-:S04]  /*0eb0*/  IADD3 R4, PT, PT, R3, -UR28, RZ ;  /* 0x8000001c03047c10 */ /* 0x000fc8000fffe0ff */
[----:B------:R-:W-:-:S13]  /*0ec0*/  ISETP.GT.U32.AND P0, PT, R6, R5, PT ;  /* 0x000000050600720c */ /* 0x000fda0003f04070 */
[----:B------:R-:W-:Y:S01]  /*0ed0*/  @!P0 IMAD.IADD R5, R5, 0x1, -R6 ;  /* 0x0000000105058824 */ /* 0x000fe200078e0a06 */
[----:B0-----:R-:W-:-:S04]  /*0ee0*/  LOP3.LUT R25, R25, 0x3, RZ, 0xc0, !PT ;  /* 0x0000000319197812 */ /* 0x001fc800078ec0ff */
        /* <DEDUP_REMOVED lines=12> */
.L_x_20879:
[----:B------:R-:W-:Y:S01]  /*0fb0*/  MOV R4, R16 ;  /* 0x0000001000047202 */ /* 0x000fe20000000f00 */
[----:B------:R-:W-:-:S05]  /*0fc0*/  IMAD.MOV.U32 R5, RZ, RZ, R17 ;  /* 0x000000ffff057224 */ /* 0x000fca00078e0011 */
        /* <DEDUP_REMOVED lines=10> */
[----:B------:R-:W3:Y:S01]  /*1070*/  LDG.E.CONSTANT R24, desc[UR14][R14.64] ;  /* 0x0000000e0e187981 */ /* 0x000ee2000c1e9900 */
[C---:B------:R-:W-:Y:S02]  /*1080*/  LEA R4, R25.reuse, UR5, 0x4 ;  /* 0x0000000519047c11 */ /* 0x040fe4000f8e20ff */
[----:B------:R-:W-:-:S04]  /*1090*/  ISETP.NE.AND P2, PT, R25, RZ, PT ;  /* 0x000000ff1900720c */ /* 0x000fc80003f45270 */
[----:B------:R-:W0:Y:S02]  /*10a0*/  LDS.128 R4, [R4] ;  /* 0x0000000004047984 */ /* 0x000e240000000c00 */
[C---:B0-----:R-:W-:Y:S02]  /*10b0*/  SHF.L.U32 R25, R5.reuse, 0x10, RZ ;  /* 0x0000001005197819 */ /* 0x041fe400000006ff */
[----:B------:R-:W-:-:S05]  /*10c0*/  PRMT R5, R5, 0x7632, R5 ;  /* 0x0000763205057816 */ /* 0x000fca0000000005 */
[----:B------:R-:W-:Y:S02]  /*10d0*/  IMAD.U32 R5, R5, 0x10000, RZ ;  /* 0x0001000005057824 */ /* 0x000fe400078e00ff */
[C---:B--2---:R-:W-:Y:S01]  /*10e0*/  IMAD.U32 R28, R26.reuse, 0x10000, RZ ;  /* 0x000100001a1c7824 */ /* 0x044fe200078e00ff */
[----:B------:R-:W-:-:S03]  /*10f0*/  PRMT R26, R26, 0x7632, R26 ;  /* 0x000076321a1a7816 */ /* 0x000fc6000000001a */
[----:B------:R-:W-:Y:S01]  /*1100*/  FMUL.FTZ R25, R25, R28 ;  /* 0x0000001c19197220 */ /* 0x000fe20000410000 */
[----:B------:R-:W-:Y:S01]  /*1110*/  SHF.L.U32 R26, R26, 0x10, RZ ;  /* 0x000000101a1a7819 */ /* 0x000fe200000006ff */
[----:B---3--:R-:W-:-:S04]  /*1120*/  IMAD.U32 R27, R24, 0x10000, RZ ;  /* 0x00010000181b7824 */ /* 0x008fc800078e00ff */
[----:B------:R-:W-:Y:S01]  /*1130*/  FMUL.FTZ R5, R5, R26 ;  /* 0x0000001a05057220 */ /* 0x000fe20000410000 */
[----:B------:R-:W-:-:S04]  /*1140*/  IMAD.U32 R26, R4, 0x10000, RZ ;  /* 0x00010000041a7824 */ /* 0x000fc800078e00ff */
[----:B------:R-:W-:Y:S02]  /*1150*/  FFMA.FTZ R25, R26, R27, R25 ;  /* 0x0000001b1a197223 */ /* 0x000fe40000010019 */
[----:B------:R-:W2:Y:S04]  /*1160*/  LDG.E.CONSTANT R26, desc[UR14][R14.64+0x100] ;  /* 0x0001000e0e1a7981 */ /* 0x000ea8000c1e9900 */
[----:B------:R0:W3:Y:S01]  /*1170*/  LDG.E.CONSTANT R27, desc[UR14][R14.64+0x180] ;  /* 0x0001800e0e1b7981 */ /* 0x0000e2000c1e9900 */
[----:B------:R-:W-:Y:S01]  /*1180*/  PRMT R4, R4, 0x7632, R4 ;  /* 0x0000763204047816 */ /* 0x000fe20000000004 */
[----:B------:R-:W-:Y:S01]  /*1190*/  UMOV UR5, 0xffffffff ;  /* 0xffffffff00057882 */ /* 0x000fe20000000000 */
[----:B------:R-:W-:Y:S02]  /*11a0*/  PRMT R24, R24, 0x7632, R24 ;  /* 0x0000763218187816 */ /* 0x000fe40000000018 */
[----:B------:R-:W-:-:S02]  /*11b0*/  SHF.L.U32 R4, R4, 0x10, RZ ;  /* 0x0000001004047819 */ /* 0x000fc400000006ff */
[----:B-----5:R-:W-:Y:S01]  /*11c0*/  FSETP.NEU.FTZ.AND P0, PT, R0, RZ, PT ;  /* 0x000000ff0000720b */ /* 0x020fe20003f1d000 */
[----:B------:R-:W-:Y:S01]  /*11d0*/  IMAD.U32 R24, R24, 0x10000, RZ ;  /* 0x0001000018187824 */ /* 0x000fe200078e00ff */
[----:B0-----:R-:W-:-:S03]  /*11e0*/  SHF.L.U32 R14, R7, 0x10, RZ ;  /* 0x00000010070e7819 */ /* 0x001fc600000006ff */
[----:B------:R-:W-:Y:S01]  /*11f0*/  FFMA.FTZ R5, R4, R24, R5 ;  /* 0x0000001804057223 */ /* 0x000fe20000010005 */
[C---:B------:R-:W-:Y:S01]  /*1200*/  PRMT R4, R6.reuse, 0x7632, R4 ;  /* 0x0000763206047816 */ /* 0x040fe20000000004 */
[----:B------:R-:W-:-:S04]  /*1210*/  IMAD.U32 R6, R6, 0x10000, RZ ;  /* 0x0001000006067824 */ /* 0x000fc800078e00ff */
[----:B------:R-:W-:Y:S01]  /*1220*/  IMAD.U32 R4, R4, 0x10000, RZ ;  /* 0x0001000004047824 */ /* 0x000fe200078e00ff */
[C---:B--2---:R-:W-:Y:S02]  /*1230*/  PRMT R24, R26.reuse, 0x7632, R24 ;  /* 0x000076321a187816 */ /* 0x044fe40000000018 */
[----:B------:R-:W-:Y:S02]  /*1240*/  SHF.L.U32 R26, R26, 0x10, RZ ;  /* 0x000000101a1a7819 */ /* 0x000fe400000006ff */
[----:B---3--:R-:W-:Y:S01]  /*1250*/  PRMT R15, R27, 0x7632, R15 ;  /* 0x000076321b0f7816 */ /* 0x008fe2000000000f */
[----:B------:R-:W-:Y:S02]  /*1260*/  IMAD.U32 R24, R24, 0x10000, RZ ;  /* 0x0001000018187824 */ /* 0x000fe400078e00ff */
[----:B------:R-:W-:Y:S01]  /*1270*/  FFMA.FTZ R25, R6, R26, R25 ;  /* 0x0000001a06197223 */ /* 0x000fe20000010019 */
[----:B------:R-:W-:Y:S01]  /*1280*/  PRMT R6, R7, 0x7632, R6 ;  /* 0x0000763207067816 */ /* 0x000fe20000000006 */
[----:B------:R-:W-:Y:S01]  /*1290*/  FFMA.FTZ R4, R4, R24, R5 ;  /* 0x0000001804047223 */ /* 0x000fe20000010005 */
[----:B------:R-:W-:Y:S01]  /*12a0*/  SHF.L.U32 R15, R15, 0x10, RZ ;  /* 0x000000100f0f7819 */ /* 0x000fe200000006ff */
[----:B------:R-:W-:-:S02]  /*12b0*/  IMAD.U32 R27, R27, 0x10000, RZ ;  /* 0x000100001b1b7824 */ /* 0x000fc400078e00ff */
        /* <DEDUP_REMOVED lines=8> */
.L_x_20924:
[----:B------:R-:W-:Y:S02]  /*1340*/  VIADD R5, R23, 0x1 ;  /* 0x0000000117057836 */ /* 0x000fe40000000000 */
[----:B-1----:R-:W-:-:S03]  /*1350*/  FADD.FTZ R7, R4, R7 ;  /* 0x0000000704077221 */ /* 0x002fc60000010000 */
[----:B------:R-:W-:-:S05]  /*1360*/  I2FP.F32.S32 R5, R5 ;  /* 0x0000000500057245 */ /* 0x000fca0000201400 */
[----:B------:R-:W-:-:S05]  /*1370*/  FMUL.FTZ R5, R5, R0 ;  /* 0x0000000005057220 */ /* 0x000fca0000410000 */
[----:B------:R-:W-:Y:S01]  /*1380*/  FSEL R6, R5, RZ, P0 ;  /* 0x000000ff05067208 */ /* 0x000fe20000000000 */
[----:B------:R-:W-:-:S04]  /*1390*/  @!P2 VIADD R5, R22, 0xffffffff ;  /* 0xffffffff1605a836 */ /* 0x000fc80000000000 */
[----:B------:R-:W-:Y:S01]  /*13a0*/  FFMA.FTZ R6, R7, UR30, R6 ;  /* 0x0000001e07067c23 */ /* 0x000fe20008010006 */
[----:B------:R-:W-:-:S04]  /*13b0*/  @!P2 ISETP.GE.AND P0, PT, R5, UR21, PT ;  /* 0x000000150500ac0c */ /* 0x000fc8000bf06270 */
[----:B0-----:R-:W-:Y:S02]  /*13c0*/  @!P2 FSEL R4, R6, RZ, !P0 ;  /* 0x000000ff0604a208 */ /* 0x001fe40004000000 */
[----:B------:R-:W-:-:S03]  /*13d0*/  ISETP.GE.OR P0, PT, R5, UR21, P2 ;  /* 0x0000001505007c0c */ /* 0x000fc60009706670 */
[----:B------:R0:W-:Y:S10]  /*13e0*/  @!P2 STS [R21], R4 ;  /* 0x000000041500a388 */ /* 0x0001f40000000800 */
[----:B0-----:R-:W-:-:S07]  /*13f0*/  @!P0 FMNMX.FTZ R11, R11, R6, !PT ;  /* 0x000000060b0b8209 */ /* 0x001fce0007810000 */
.L_x_20880:
[----:B------:R-:W-:Y:S05]  /*1400*/  BSYNC B1 ;  /* 0x0000000000017941 */ /* 0x000fea0003800000 */
.L_x_20878:
        /* <DEDUP_REMOVED lines=9> */
.L_x_20877:
[----:B------:R-:W-:Y:S05]  /*14a0*/  BSYNC B0 ;  /* 0x0000000000007941 */ /* 0x000fea0003800000 */
.L_x_20876:
[----:B-----5:R-:W0:Y:S01]  /*14b0*/  S2R R0, SR_TID.X ;  /* 0x0000000000007919 */ /* 0x020e220000002100 */
[----:B------:R-:W-:Y:S02]  /*14c0*/  UIMAD UR5, UR17, -0x40, UR8 ;  /* 0xffffffc0110578a4 */ /* 0x000fe4000f8e0208 */
[----:B------:R-:W-:-:S05]  /*14d0*/  MOV R2, UR17 ;  /* 0x0000001100027c02 */ /* 0x000fca0008000f00 */
[----:B------:R-:W-:Y:S02]  /*14e0*/  IMAD.SHL.U32 R2, R2, 0x200, RZ ;  /* 0x0000020002027824 */ /* 0x000fe400078e00ff */
[----:B------:R-:W-:Y:S01]  /*14f0*/  IMAD.U32 R7, RZ, RZ, UR5 ;  /* 0x00000005ff077e24 */ /* 0x000fe2000f8e00ff */
[----:B------:R-:W-:-:S04]  /*1500*/  UMOV UR5, 0xffffffff ;  /* 0xffffffff00057882 */ /* 0x000fc80000000000 */
[----:B------:R-:W-:-:S04]  /*1510*/  LEA R7, R7, R2, 0x3 ;  /* 0x0000000207077211 */ /* 0x000fc800078e18ff */
[----:B------:R-:W-:Y:S02]  /*1520*/  VIMNMX R7, PT, PT, R7, UR21, PT ;  /* 0x0000001507077c48 */ /* 0x000fe4000bfe0100 */
[----:B0-----:R-:W-:Y:S01]  /*1530*/  LOP3.LUT R6, R0, 0x1f, RZ, 0xc0, !PT ;  /* 0x0000001f00067812 */ /* 0x001fe200078ec0ff */
[----:B------:R-:W-:Y:S06]  /*1540*/  BRA.DIV UR5, `(.L_x_20883) ;  /* 0x0000003a05847947 */ /* 0x000fec000b800000 */
[----:B------:R-:W0:Y:S02]  /*1550*/  SHFL.BFLY PT, R4, R11, 0x10, 0x1f ;  /* 0x0e001f000b047f89 */ /* 0x000e2400000e0000 */
[----:B0-----:R-:W-:-:S05]  /*1560*/  FMNMX.FTZ R4, R4, R11, !PT ;  /* 0x0000000b04047209 */ /* 0x001fca0007810000 */
[----:B------:R-:W0:Y:S02]  /*1570*/  SHFL.BFLY PT, R5, R4, 0x8, 0x1f ;  /* 0x0d001f0004057f89 */ /* 0x000e2400000e0000 */
[----:B0-----:R-:W-:-:S05]  /*1580*/  FMNMX.FTZ R8, R4, R5, !PT ;  /* 0x0000000504087209 */ /* 0x001fca0007810000 */
[----:B------:R0:W1:Y:S02]  /*1590*/  SHFL.BFLY PT, R9, R8, 0x4, 0x1f ;  /* 0x0c801f0008097f89 */ /* 0x00006400000e0000 */
.L_x_20929:
        /* <DEDUP_REMOVED lines=8> */
[----:B0-----:R-:W-:-:S05]  /*1620*/  IMAD R8, R4, 0x4, R11 ;  /* 0x0000000404087824 */ /* 0x001fca00078e020b */
[----:B------:R-:W-:Y:S01]  /*1630*/  @!P2 STS [R8], R9 ;  /* 0x000000090800a388 */ /* 0x000fe20000000800 */
[----:B------:R-:W-:Y:S01]  /*1640*/  BAR.SYNC.DEFER_BLOCKING 0x0 ;  /* 0x0000000000007b1d */ /* 0x000fe20000010000 */
[C---:B------:R-:W-:Y:S01]  /*1650*/  ISETP.GT.U32.AND P3, PT, R6.reuse, 0x3, PT ;  /* 0x000000030600780c */ /* 0x040fe20003f64070 */
[----:B------:R-:W-:Y:S01]  /*1660*/  IMAD.MOV.U32 R13, RZ, RZ, -0x800001 ;  /* 0xff7fffffff0d7424 */ /* 0x000fe200078e00ff */
        /* <DEDUP_REMOVED lines=30> */
[----:B------:R-:W-:-:S07]  /*1850*/  IADD3 R13, PT, PT, -R13, RZ, RZ ;  /* 0x000000ff0d0d7210 */ /* 0x000fce0007ffe1ff */
.L_x_20888:
[----:B------:R-:W0:Y:S01]  /*1860*/  LDS R17, [R14] ;  /* 0x000000000e117984 */ /* 0x000e220000000800 */
[----:B------:R-:W-:Y:S02]  /*1870*/  VIADD R13, R13, 0x1 ;  /* 0x000000010d0d7836 */ /* 0x000fe40000000000 */
[----:B------:R-:W-:-:S03]  /*1880*/  VIADD R16, R16, 0x80 ;  /* 0x0000008010107836 */ /* 0x000fc60000000000 */
        /* <DEDUP_REMOVED lines=8> */
.L_x_20887:
[----:B------:R-:W-:Y:S05]  /*1910*/  BSYNC.RECONVERGENT B1 ;  /* 0x0000000000017941 */ /* 0x000fea0003800200 */
.L_x_20886:
        /* <DEDUP_REMOVED lines=12> */
.L_x_20891:
        /* <DEDUP_REMOVED lines=9> */
[----:B0-----:R-:W-:-:S03]  /*1a70*/  FADD.FTZ R24, R17, -UR24 ;  /* 0x8000001811187e21 */ /* 0x001fc60008010000 */
[----:B------:R-:W0:Y:S01]  /*1a80*/  LDS R17, [R14+0xa00] ;  /* 0x000a00000e117984 */ /* 0x000e220000000800 */
[----:B------:R-:W-:Y:S01]  /*1a90*/  FMUL.FTZ R24, R24, 1.4426950216293334961 ;  /* 0x3fb8aa3b18187820 */ /* 0x000fe20000410000 */
[----:B-1----:R-:W-:Y:S01]  /*1aa0*/  FADD.FTZ R26, R26, -UR24 ;  /* 0x800000181a1a7e21 */ /* 0x002fe20008010000 */
[----:B--2---:R-:W-:-:S03]  /*1ab0*/  FADD.FTZ R25, R25, -UR24 ;  /* 0x8000001819197e21 */ /* 0x004fc60008010000 */
[----:B------:R-:W-:Y:S01]  /*1ac0*/  FMUL.FTZ R26, R26, 1.4426950216293334961 ;  /* 0x3fb8aa3b1a1a7820 */ /* 0x000fe20000410000 */
[----:B------:R-:W1:Y:S01]  /*1ad0*/  MUFU.EX2 R24, R24 ;  /* 0x0000001800187308 */ /* 0x000e620000000800 */
[----:B------:R-:W-:Y:S01]  /*1ae0*/  FMUL.FTZ R25, R25, 1.4426950216293334961 ;  /* 0x3fb8aa3b19197820 */ /* 0x000fe20000410000 */
[----:B---3--:R-:W-:Y:S01]  /*1af0*/  FADD.FTZ R23, R23, -UR24 ;  /* 0x8000001817177e21 */ /* 0x008fe20008010000 */
[----:B----4-:R-:W-:-:S03]  /*1b00*/  FADD.FTZ R22, R22, -UR24 ;  /* 0x8000001816167e21 */ /* 0x010fc60008010000 */
[----:B------:R-:W-:Y:S02]  /*1b10*/  FMUL.FTZ R23, R23, 1.4426950216293334961 ;  /* 0x3fb8aa3b17177820 */ /* 0x000fe40000410000 */
[----:B------:R2:W3:Y:S01]  /*1b20*/  MUFU.EX2 R29, R26 ;  /* 0x0000001a001d7308 */ /* 0x0004e20000000800 */
[----:B-----5:R-:W-:Y:S01]  /*1b30*/  FADD.FTZ R27, R19, -UR24 ;  /* 0x80000018131b7e21 */ /* 0x020fe20008010000 */
[----:B------:R-:W-:-:S03]  /*1b40*/  FMUL.FTZ R28, R22, 1.4426950216293334961 ;  /* 0x3fb8aa3b161c7820 */ /* 0x000fc60000410000 */
[----:B------:R-:W-:-:S03]  /*1b50*/  FMUL.FTZ R27, R27, 1.4426950216293334961 ;  /* 0x3fb8aa3b1b1b7820 */ /* 0x000fc60000410000 */
[----:B------:R-:W4:Y:S01]  /*1b60*/  MUFU.EX2 R25, R25 ;  /* 0x0000001900197308 */ /* 0x000f220000000800 */
[----:B-1----:R-:W-:Y:S01]  /*1b70*/  FADD.FTZ R22, R24, R15 ;  /* 0x0000000f18167221 */ /* 0x002fe20000010000 */
[----:B--2---:R-:W-:Y:S01]  /*1b80*/  FADD.FTZ R26, R18, -UR24 ;  /* 0x80000018121a7e21 */ /* 0x004fe20008010000 */
[----:B------:R-:W1:Y:S04]  /*1b90*/  LDS R15, [R14+0xc00] ;  /* 0x000c00000e0f7984 */ /* 0x000e680000000800 */
[----:B------:R-:W-:Y:S01]  /*1ba0*/  STS [R14+-0x400], R24 ;  /* 0xfffc00180e007388 */ /* 0x000fe20000000800 */
[----:B------:R-:W2:Y:S01]  /*1bb0*/  MUFU.EX2 R23, R23 ;  /* 0x0000001700177308 */ /* 0x000ea20000000800 */
[----:B---3--:R-:W-:Y:S02]  /*1bc0*/  FADD.FTZ R22, R22, R29 ;  /* 0x0000001d16167221 */ /* 0x008fe40000010000 */
[----:B------:R-:W3:Y:S04]  /*1bd0*/  LDS R24, [R14+0x1000] ;  /* 0x001000000e187984 */ /* 0x000ee80000000800 */
[----:B------:R5:W-:Y:S01]  /*1be0*/  STS [R14+-0x200], R29 ;  /* 0xfffe001d0e007388 */ /* 0x000be20000000800 */
[----:B------:R2:W5:Y:S01]  /*1bf0*/  MUFU.EX2 R19, R28 ;  /* 0x0000001c00137308 */ /* 0x0005620000000800 */
[----:B----4-:R-:W-:Y:S01]  /*1c00*/  FADD.FTZ R18, R22, R25 ;  /* 0x0000001916127221 */ /* 0x010fe20000010000 */
[----:B0-----:R-:W-:Y:S01]  /*1c10*/  FADD.FTZ R17, R17, -UR24 ;  /* 0x8000001811117e21 */ /* 0x001fe20008010000 */
[----:B------:R-:W0:Y:S04]  /*1c20*/  LDS R22, [R14+0xe00] ;  /* 0x000e00000e167984 */ /* 0x000e280000000800 */
[----:B------:R4:W-:Y:S01]  /*1c30*/  STS [R14], R25 ;  /* 0x000000190e007388 */ /* 0x0009e20000000800 */
[----:B------:R-:W4:Y:S01]  /*1c40*/  MUFU.EX2 R27, R27 ;  /* 0x0000001b001b7308 */ /* 0x000f220000000800 */
[----:B--2---:R-:W-:Y:S01]  /*1c50*/  FMUL.FTZ R28, R26, 1.4426950216293334961 ;  /* 0x3fb8aa3b1a1c7820 */ /* 0x004fe20000410000 */
[----:B------:R-:W-:Y:S01]  /*1c60*/  FADD.FTZ R18, R18, R23 ;  /* 0x0000001712127221 */ /* 0x000fe20000010000 */
[----:B-----5:R-:W-:Y:S01]  /*1c70*/  FMUL.FTZ R29, R17, 1.4426950216293334961 ;  /* 0x3fb8aa3b111d7820 */ /* 0x020fe20000410000 */
[----:B------:R-:W-:Y:S04]  /*1c80*/  STS [R14+0x200], R23 ;  /* 0x000200170e007388 */ /* 0x000fe80000000800 */
[----:B------:R-:W2:Y:S01]  /*1c90*/  MUFU.EX2 R28, R28 ;  /* 0x0000001c001c7308 */ /* 0x000ea20000000800 */
[----:B------:R-:W5:Y:S01]  /*1ca0*/  LDS R17, [R14+0x1200] ;  /* 0x001200000e117984 */ /* 0x000f620000000800 */
[----:B------:R-:W-:-:S03]  /*1cb0*/  FADD.FTZ R26, R18, R19 ;  /* 0x00000013121a7221 */ /* 0x000fc60000010000 */
[----:B------:R-:W5:Y:S03]  /*1cc0*/  LDS R18, [R14+0x1400] ;  /* 0x001400000e127984 */ /* 0x000f660000000800 */
[----:B------:R-:W0:Y:S01]  /*1cd0*/  MUFU.EX2 R29, R29 ;  /* 0x0000001d001d7308 */ /* 0x000e220000000800 */
[----:B----4-:R-:W-:Y:S01]  /*1ce0*/  FADD.FTZ R25, R26, R27 ;  /* 0x0000001b1a197221 */ /* 0x010fe20000010000 */
[----:B------:R-:W4:Y:S01]  /*1cf0*/  LDS R23, [R14+0x1600] ;  /* 0x001600000e177984 */ /* 0x000f220000000800 */
[----:B-1----:R-:W-:-:S03]  /*1d00*/  FADD.FTZ R15, R15, -UR24 ;  /* 0x800000180f0f7e21 */ /* 0x002fc60008010000 */
[----:B------:R-:W-:Y:S01]  /*1d10*/  STS [R14+0x400], R19 ;  /* 0x000400130e007388 */ /* 0x000fe20000000800 */
[----:B------:R-:W-:Y:S01]  /*1d20*/  FMUL.FTZ R15, R15, 1.4426950216293334961 ;  /* 0x3fb8aa3b0f0f7820 */ /* 0x000fe20000410000 */
[----:B--2---:R-:W-:Y:S02]  /*1d30*/  FADD.FTZ R26, R25, R28 ;  /* 0x0000001c191a7221 */ /* 0x004fe40000010000 */
[----:B------:R-:W1:Y:S01]  /*1d40*/  LDS R19, [R14+0x1a00] ;  /* 0x001a00000e137984 */ /* 0x000e620000000800 */
[----:B---3--:R-:W-:Y:S02]  /*1d50*/  FADD.FTZ R24, R24, -UR24 ;  /* 0x8000001818187e21 */ /* 0x008fe40008010000 */
[----:B------:R-:W2:Y:S01]  /*1d60*/  MUFU.EX2 R15, R15 ;  /* 0x0000000f000f7308 */ /* 0x000ea20000000800 */
[----:B------:R-:W3:Y:S01]  /*1d70*/  LDS R25, [R14+0x1800] ;  /* 0x001800000e197984 */ /* 0x000ee20000000800 */
[----:B------:R-:W-:Y:S01]  /*1d80*/  FMUL.FTZ R24, R24, 1.4426950216293334961 ;  /* 0x3fb8aa3b18187820 */ /* 0x000fe20000410000 */
[----:B0-----:R-:W-:-:S02]  /*1d90*/  FADD.FTZ R26, R26, R29 ;  /* 0x0000001d1a1a7221 */ /* 0x001fc40000010000 */
[----:B------:R0:W-:Y:S01]  /*1da0*/  STS [R14+0x600], R27 ;  /* 0x0006001b0e007388 */ /* 0x0001e20000000800 */
[----:B------:R-:W-:-:S03]  /*1db0*/  FADD.FTZ R22, R22, -UR24 ;  /* 0x8000001816167e21 */ /* 0x000fc60008010000 */
[----:B------:R5:W-:Y:S01]  /*1dc0*/  STS [R14+0x800], R28 ;  /* 0x0008001c0e007388 */ /* 0x000be20000000800 */
[----:B------:R-:W-:-:S03]  /*1dd0*/  FMUL.FTZ R22, R22, 1.4426950216293334961 ;  /* 0x3fb8aa3b16167820 */ /* 0x000fc60000410000 */
[----:B------:R4:W-:Y:S01]  /*1de0*/  STS [R14+0xa00], R29 ;  /* 0x000a001d0e007388 */ /* 0x0009e20000000800 */
[----:B0-----:R4:W0:Y:S01]  /*1df0*/  MUFU.EX2 R27, R22 ;  /* 0x00000016001b7308 */ /* 0x0018220000000800 */
[----:B--2---:R-:W-:Y:S02]  /*1e00*/  FADD.FTZ R26, R26, R15 ;  /* 0x0000000f1a1a7221 */ /* 0x004fe40000010000 */
[----:B------:R2:W-:Y:S01]  /*1e10*/  STS [R14+0xc00], R15 ;  /* 0x000c000f0e007388 */ /* 0x0005e20000000800 */
[----:B-----5:R-:W-:-:S04]  /*1e20*/  FADD.FTZ R28, R17, -UR24 ;  /* 0x80000018111c7e21 */ /* 0x020fc80008010000 */
[----:B------:R-:W5:Y:S01]  /*1e30*/  MUFU.EX2 R17, R24 ;  /* 0x0000001800117308 */ /* 0x000f620000000800 */
[----:B------:R-:W-:Y:S01]  /*1e40*/  FADD.FTZ R18, R18, -UR24 ;  /* 0x8000001812127e21 */ /* 0x000fe20008010000 */
[----:B------:R-:W-:-:S03]  /*1e50*/  FMUL.FTZ R28, R28, 1.4426950216293334961 ;  /* 0x3fb8aa3b1c1c7820 */ /* 0x000fc60000410000 */
[----:B------:R-:W-:Y:S01]  /*1e60*/  FMUL.FTZ R18, R18, 1.4426950216293334961 ;  /* 0x3fb8aa3b12127820 */ /* 0x000fe20000410000 */
[----:B----4-:R-:W-:Y:S02]  /*1e70*/  FADD.FTZ R22, R23, -UR24 ;  /* 0x8000001817167e21 */ /* 0x010fe40008010000 */
[----:B------:R-:W4:Y:S01]  /*1e80*/  MUFU.EX2 R29, R28 ;  /* 0x0000001c001d7308 */ /* 0x000f220000000800 */
[----:B0-----:R-:W-:Y:S01]  /*1e90*/  FADD.FTZ R26, R26, R27 ;  /* 0x0000001b1a1a7221 */ /* 0x001fe20000010000 */
[----:B------:R-:W-:Y:S01]  /*1ea0*/  FMUL.FTZ R22, R22, 1.4426950216293334961 ;  /* 0x3fb8aa3b16167820 */ /* 0x000fe20000410000 */
[----:B------:R-:W-:Y:S01]  /*1eb0*/  STS [R14+0xe00], R27 ;  /* 0x000e001b0e007388 */ /* 0x000fe20000000800 */
[----:B-1----:R-:W-:-:S04]  /*1ec0*/  FADD.FTZ R19, R19, -UR24 ;  /* 0x8000001813137e21 */ /* 0x002fc80008010000 */
[----:B------:R3:W0:Y:S01]  /*1ed0*/  MUFU.EX2 R23, R18 ;  /* 0x0000001200177308 */ /* 0x0006220000000800 */
[----:B-----5:R-:W-:Y:S01]  /*1ee0*/  FADD.FTZ R26, R26, R17 ;  /* 0x000000111a1a7221 */ /* 0x020fe20000010000 */
[----:B------:R-:W-:Y:S01]  /*1ef0*/  FMUL.FTZ R19, R19, 1.4426950216293334961 ;  /* 0x3fb8aa3b13137820 */ /* 0x000fe20000410000 */
[----:B------:R-:W-:Y:S05]  /*1f00*/  STS [R14+0x1000], R17 ;  /* 0x001000110e007388 */ /* 0x000fea0000000800 */
[----:B------:R-:W1:Y:S01]  /*1f10*/  MUFU.EX2 R19, R19 ;  /* 0x0000001300137308 */ /* 0x000e620000000800 */
[----:B---3--:R-:W-:Y:S01]  /*1f20*/  FADD.FTZ R18, R25, -UR24 ;  /* 0x8000001819127e21 */ /* 0x008fe20008010000 */
[----:B----4-:R-:W-:Y:S01]  /*1f30*/  FADD.FTZ R26, R26, R29 ;  /* 0x0000001d1a1a7221 */ /* 0x010fe20000010000 */
[----:B------:R-:W-:Y:S02]  /*1f40*/  STS [R14+0x1200], R29 ;  /* 0x0012001d0e007388 */ /* 0x000fe40000000800 */
[----:B------:R-:W-:-:S03]  /*1f50*/  FMUL.FTZ R18, R18, 1.4426950216293334961 ;  /* 0x3fb8aa3b12127820 */ /* 0x000fc60000410000 */
[----:B------:R-:W2:Y:S01]  /*1f60*/  MUFU.EX2 R25, R22 ;  /* 0x0000001600197308 */ /* 0x000ea20000000800 */
[----:B0-----:R-:W-:Y:S01]  /*1f70*/  FADD.FTZ R26, R26, R23 ;  /* 0x000000171a1a7221 */ /* 0x001fe20000010000 */
[----:B------:R-:W-:Y:S06]  /*1f80*/  STS [R14+0x1400], R23 ;  /* 0x001400170e007388 */ /* 0x000fec0000000800 */
[----:B------:R-:W0:Y:S01]  /*1f90*/  MUFU.EX2 R18, R18 ;  /* 0x0000001200127308 */ /* 0x000e220000000800 */
[----:B-1----:R-:W-:Y:S01]  /*1fa0*/  STS [R14+0x1a00], R19 ;  /* 0x001a00130e007388 */ /* 0x002fe20000000800 */
[----:B--2---:R-:W-:-:S03]  /*1fb0*/  FADD.FTZ R15, R26, R25 ;  /* 0x000000191a0f7221 */ /* 0x004fc60000010000 */
[----:B------:R-:W-:Y:S01]  /*1fc0*/  STS [R14+0x1600], R25 ;  /* 0x001600190e007388 */ /* 0x000fe20000000800 */
[----:B0-----:R-:W-:-:S03]  /*1fd0*/  FADD.FTZ R22, R15, R18 ;  /* 0x000000120f167221 */ /* 0x001fc60000010000 */
[----:B------:R0:W-:Y:S01]  /*1fe0*/  STS [R14+0x1800], R18 ;  /* 0x001800120e007388 */ /* 0x0001e20000000800 */
[----:B------:R-:W-:Y:S01]  /*1ff0*/  FADD.FTZ R15, R22, R19 ;  /* 0x00000013160f7221 */ /* 0x000fe20000010000 */
[----:B0-----:R-:W-:Y:S01]  /*2000*/  VIADD R14, R14, 0x2000 ;  /* 0x000020000e0e7836 */ /* 0x001fe20000000000 */
[----:B------:R-:W-:Y:S06]  /*2010*/  @!P5 BRA `(.L_x_20891) ;  /* 0xfffffff80070d947 */ /* 0x000fec000383ffff */
.L_x_20890:
[----:B------:R-:W-:Y:S05]  /*2020*/  BSYNC.RECONVERGENT B1 ;  /* 0x0000000000017941 */ /* 0x000fea0003800200 */
.L_x_20889:
        /* <DEDUP_REMOVED lines=18> */
[----:B--2---:R-:W-:-:S04]  /*2150*/  FADD.FTZ R25, R17, -UR24 ;  /* 0x8000001811197e21 */ /* 0x004fc80008010000 */
[----:B------:R-:W0:Y:S01]  /*2160*/  MUFU.EX2 R13, R13 ;  /* 0x0000000d000d7308 */ /* 0x000e220000000800 */
[----:B---3--:R-:W-:Y:S01]  /*2170*/  FADD.FTZ R24, R24, -UR24 ;  /* 0x8000001818187e21 */ /* 0x008fe20008010000 */
[----:B------:R-:W-:-:S03]  /*2180*/  FMUL.FTZ R28, R25, 1.4426950216293334961 ;  /* 0x3fb8aa3b191c7820 */ /* 0x000fc60000410000 */
[----:B------:R-:W-:Y:S01]  /*2190*/  FMUL.FTZ R24, R24, 1.4426950216293334961 ;  /* 0x3fb8aa3b18187820 */ /* 0x000fe20000410000 */
[----:B----4-:R-:W-:Y:S02]  /*21a0*/  FADD.FTZ R25, R23, -UR24 ;  /* 0x8000001817197e21 */ /* 0x010fe40008010000 */
[----:B------:R-:W1:Y:S01]  /*21b0*/  MUFU.EX2 R17, R26 ;  /* 0x0000001a00117308 */ /* 0x000e620000000800 */
[----:B-----5:R-:W-:Y:S01]  /*21c0*/  FADD.FTZ R22, R22, -UR24 ;  /* 0x8000001816167e21 */ /* 0x020fe20008010000 */
[----:B------:R-:W-:-:S06]  /*21d0*/  FMUL.FTZ R25, R25, 1.4426950216293334961 ;  /* 0x3fb8aa3b19197820 */ /* 0x000fcc0000410000 */
[----:B------:R2:W3:Y:S01]  /*21e0*/  MUFU.EX2 R27, R24 ;  /* 0x00000018001b7308 */ /* 0x0004e20000000800 */
[----:B0-----:R0:W-:Y:S07]  /*21f0*/  STS [R14+-0x400], R13 ;  /* 0xfffc000d0e007388 */ /* 0x0011ee0000000800 */
[----:B------:R-:W4:Y:S01]  /*2200*/  MUFU.EX2 R23, R28 ;  /* 0x0000001c00177308 */ /* 0x000f220000000800 */
[----:B--2---:R-:W-:Y:S01]  /*2210*/  FMUL.FTZ R24, R22, 1.4426950216293334961 ;  /* 0x3fb8aa3b16187820 */ /* 0x004fe20000410000 */
[----:B------:R-:W-:Y:S01]  /*2220*/  FADD.FTZ R22, R19, -UR24 ;  /* 0x8000001813167e21 */ /* 0x000fe20008010000 */
[----:B-1----:R-:W-:Y:S03]  /*2230*/  STS [R14+-0x200], R17 ;  /* 0xfffe00110e007388 */ /* 0x002fe60000000800 */
[----:B------:R-:W-:Y:S01]  /*2240*/  FMUL.FTZ R26, R22, 1.4426950216293334961 ;  /* 0x3fb8aa3b161a7820 */ /* 0x000fe20000410000 */
[----:B------:R-:W-:Y:S01]  /*2250*/  FADD.FTZ R22, R18, -UR24 ;  /* 0x8000001812167e21 */ /* 0x000fe20008010000 */
[----:B------:R-:W1:Y:S01]  /*2260*/  MUFU.EX2 R25, R25 ;  /* 0x0000001900197308 */ /* 0x000e620000000800 */
[----:B---3--:R-:W-:Y:S02]  /*2270*/  STS [R14+0x400], R27 ;  /* 0x0004001b0e007388 */ /* 0x008fe40000000800 */
[----:B------:R-:W-:Y:S01]  /*2280*/  FMUL.FTZ R29, R22, 1.4426950216293334961 ;  /* 0x3fb8aa3b161d7820 */ /* 0x000fe20000410000 */
[----:B------:R-:W-:-:S04]  /*2290*/  FADD.FTZ R22, R15, R13 ;  /* 0x0000000d0f167221 */ /* 0x000fc80000010000 */
[----:B------:R-:W0:Y:S01]  /*22a0*/  MUFU.EX2 R19, R24 ;  /* 0x0000001800137308 */ /* 0x000e220000000800 */
[----:B------:R-:W-:Y:S01]  /*22b0*/  FADD.FTZ R22, R22, R17 ;  /* 0x0000001116167221 */ /* 0x000fe20000010000 */
[----:B----4-:R-:W-:Y:S03]  /*22c0*/  STS [R14], R23 ;  /* 0x000000170e007388 */ /* 0x010fe60000000800 */
[----:B------:R-:W-:-:S03]  /*22d0*/  FADD.FTZ R22, R22, R23 ;  /* 0x0000001716167221 */ /* 0x000fc60000010000 */
[----:B------:R-:W2:Y:S01]  /*22e0*/  MUFU.EX2 R18, R26 ;  /* 0x0000001a00127308 */ /* 0x000ea20000000800 */
[----:B-1----:R-:W-:Y:S01]  /*22f0*/  FADD.FTZ R22, R22, R25 ;  /* 0x0000001916167221 */ /* 0x002fe20000010000 */
[----:B------:R-:W-:Y:S03]  /*2300*/  STS [R14+0x200], R25 ;  /* 0x000200190e007388 */ /* 0x000fe60000000800 */
[----:B------:R-:W-:-:S03]  /*2310*/  FADD.FTZ R22, R22, R27 ;  /* 0x0000001b16167221 */ /* 0x000fc60000010000 */
[----:B------:R-:W1:Y:S01]  /*2320*/  MUFU.EX2 R29, R29 ;  /* 0x0000001d001d7308 */ /* 0x000e620000000800 */
[----:B0-----:R-:W-:Y:S01]  /*2330*/  FADD.FTZ R13, R22, R19 ;  /* 0x00000013160d7221 */ /* 0x001fe20000010000 */
[----:B------:R-:W-:Y:S03]  /*2340*/  STS [R14+0x600], R19 ;  /* 0x000600130e007388 */ /* 0x000fe60000000800 */
[----:B--2---:R-:W-:Y:S01]  /*2350*/  FADD.FTZ R22, R13, R18 ;  /* 0x000000120d167221 */ /* 0x004fe20000010000 */
[----:B------:R-:W-:Y:S04]  /*2360*/  STS [R14+0x800], R18 ;  /* 0x000800120e007388 */ /* 0x000fe80000000800 */
[----:B-1----:R0:W-:Y:S01]  /*2370*/  STS [R14+0xa00], R29 ;  /* 0x000a001d0e007388 */ /* 0x0021e20000000800 */
[----:B------:R-:W-:Y:S01]  /*2380*/  FADD.FTZ R15, R22, R29 ;  /* 0x0000001d160f7221 */ /* 0x000fe20000010000 */
[----:B0-----:R-:W-:-:S07]  /*2390*/  VIADD R14, R14, 0x1000 ;  /* 0x000010000e0e7836 */ /* 0x001fce0000000000 */
.L_x_20893:
[----:B------:R-:W-:Y:S05]  /*23a0*/  BSYNC.RECONVERGENT B1 ;  /* 0x0000000000017941 */ /* 0x000fea0003800200 */
.L_x_20892:
        /* <DEDUP_REMOVED lines=26> */
.L_x_20885:
[----:B------:R-:W-:Y:S05]  /*2550*/  BSYNC.RECONVERGENT B0 ;  /* 0x0000000000007941 */ /* 0x000fea0003800200 */
.L_x_20884:
        /* <DEDUP_REMOVED lines=40> */
.L_x_20898:
[----:B------:R-:W0:Y:S01]  /*27e0*/  LDS R16, [R13] ;  /* 0x000000000d107984 */ /* 0x000e220000000800 */
[----:B------:R-:W-:-:S05]  /*27f0*/  VIADD R15, R15, 0x1 ;  /* 0x000000010f0f7836 */ /* 0x000fca0000000000 */
[----:B------:R-:W-:Y:S01]  /*2800*/  ISETP.NE.AND P0, PT, R15, RZ, PT ;  /* 0x000000ff0f00720c */ /* 0x000fe20003f05270 */
[----:B0-----:R-:W-:-:S05]  /*2810*/  FMUL.FTZ R16, R16, R7 ;  /* 0x0000000710107220 */ /* 0x001fca0000410000 */
[----:B------:R0:W-:Y:S02]  /*2820*/  STS [R13], R16 ;  /* 0x000000100d007388 */ /* 0x0001e40000000800 */
[----:B0-----:R-:W-:-:S05]  /*2830*/  VIADD R13, R13, 0x200 ;  /* 0x000002000d0d7836 */ /* 0x001fca0000000000 */
[----:B------:R-:W-:Y:S05]  /*2840*/  @P0 BRA `(.L_x_20898) ;  /* 0xfffffffc00e40947 */ /* 0x000fea000383ffff */
.L_x_20897:
[----:B------:R-:W-:Y:S05]  /*2850*/  BSYNC.RECONVERGENT B1 ;  /* 0x0000000000017941 */ /* 0x000fea0003800200 */
.L_x_20896:
        /* <DEDUP_REMOVED lines=12> */
.L_x_20901:
        /* <DEDUP_REMOVED lines=9> */
[----:B------:R-:W5:Y:S01]  /*29b0*/  LDS R22, [R11+0xe00] ;  /* 0x000e00000b167984 */ /* 0x000f620000000800 */
[----:B0-----:R-:W-:-:S03]  /*29c0*/  FMUL.FTZ R15, R16, R7 ;  /* 0x00000007100f7220 */ /* 0x001fc60000410000 */
[----:B------:R-:W0:Y:S01]  /*29d0*/  LDS R16, [R11+0x800] ;  /* 0x000800000b107984 */ /* 0x000e220000000800 */
[----:B-1----:R-:W-:-:S03]  /*29e0*/  FMUL.FTZ R29, R28, R7 ;  /* 0x000000071c1d7220 */ /* 0x002fc60000410000 */
[----:B------:R-:W-:Y:S01]  /*29f0*/  STS [R11+-0x400], R15 ;  /* 0xfffc000f0b007388 */ /* 0x000fe20000000800 */
[----:B--2---:R-:W-:-:S03]  /*2a00*/  FMUL.FTZ R17, R18, R7 ;  /* 0x0000000712117220 */ /* 0x004fc60000410000 */
[----:B------:R-:W1:Y:S01]  /*2a10*/  LDS R18, [R11+0xa00] ;  /* 0x000a00000b127984 */ /* 0x000e620000000800 */
[----:B---3--:R-:W-:-:S03]  /*2a20*/  FMUL.FTZ R28, R26, R7 ;  /* 0x000000071a1c7220 */ /* 0x008fc60000410000 */
[----:B------:R-:W-:Y:S01]  /*2a30*/  STS [R11+-0x200], R17 ;  /* 0xfffe00110b007388 */ /* 0x000fe20000000800 */
[----:B----4-:R-:W-:-:S03]  /*2a40*/  FMUL.FTZ R25, R19, R7 ;  /* 0x0000000713197220 */ /* 0x010fc60000410000 */
[----:B------:R-:W-:Y:S01]  /*2a50*/  STS [R11+0x600], R28 ;  /* 0x0006001c0b007388 */ /* 0x000fe20000000800 */
[----:B-----5:R-:W-:-:S03]  /*2a60*/  FMUL.FTZ R27, R23, R7 ;  /* 0x00000007171b7220 */ /* 0x020fc60000410000 */
[----:B------:R-:W2:Y:S01]  /*2a70*/  LDS R26, [R11+0x1000] ;  /* 0x001000000b1a7984 */ /* 0x000ea20000000800 */
[----:B------:R-:W-:-:S03]  /*2a80*/  FMUL.FTZ R24, R24, R7 ;  /* 0x0000000718187220 */ /* 0x000fc60000410000 */
[----:B------:R-:W3:Y:S01]  /*2a90*/  LDS R23, [R11+0x1200] ;  /* 0x001200000b177984 */ /* 0x000ee20000000800 */
[----:B------:R-:W-:-:S03]  /*2aa0*/  FMUL.FTZ R22, R22, R7 ;  /* 0x0000000716167220 */ /* 0x000fc60000410000 */
[----:B------:R-:W4:Y:S04]  /*2ab0*/  LDS R28, [R11+0x1400] ;  /* 0x001400000b1c7984 */ /* 0x000f280000000800 */
[----:B------:R-:W5:Y:S04]  /*2ac0*/  LDS R19, [R11+0x1600] ;  /* 0x001600000b137984 */ /* 0x000f680000000800 */
[----:B------:R-:W5:Y:S04]  /*2ad0*/  LDS R17, [R11+0x1800] ;  /* 0x001800000b117984 */ /* 0x000f680000000800 */
[----:B------:R-:W5:Y:S01]  /*2ae0*/  LDS R15, [R11+0x1a00] ;  /* 0x001a00000b0f7984 */ /* 0x000f620000000800 */
[----:B0-----:R-:W-:-:S03]  /*2af0*/  FMUL.FTZ R16, R16, R7 ;  /* 0x0000000710107220 */ /* 0x001fc60000410000 */
[----:B------:R-:W-:Y:S04]  /*2b00*/  STS [R11], R25 ;  /* 0x000000190b007388 */ /* 0x000fe80000000800 */
[----:B------:R5:W-:Y:S01]  /*2b10*/  STS [R11+0x800], R16 ;  /* 0x000800100b007388 */ /* 0x000be20000000800 */
[----:B-1----:R-:W-:-:S03]  /*2b20*/  FMUL.FTZ R18, R18, R7 ;  /* 0x0000000712127220 */ /* 0x002fc60000410000 */
[----:B------:R-:W-:Y:S04]  /*2b30*/  STS [R11+0x200], R27 ;  /* 0x0002001b0b007388 */ /* 0x000fe80000000800 */
        /* <DEDUP_REMOVED lines=14> */
[----:B------:R-:W-:Y:S04]  /*2c20*/  STS [R11+0x1800], R17 ;  /* 0x001800110b007388 */ /* 0x000fe80000000800 */
[----:B------:R0:W-:Y:S02]  /*2c30*/  STS [R11+0x1a00], R15 ;  /* 0x001a000f0b007388 */ /* 0x0001e40000000800 */
[----:B0-----:R-:W-:Y:S01]  /*2c40*/  IADD3 R11, PT, PT, R11, 0x2000, RZ ;  /* 0x000020000b0b7810 */ /* 0x001fe20007ffe0ff */
[----:B------:R-:W-:Y:S06]  /*2c50*/  @!P2 BRA `(.L_x_20901) ;  /* 0xfffffffc0030a947 */ /* 0x000fec000383ffff */
.L_x_20900:
[----:B------:R-:W-:Y:S05]  /*2c60*/  BSYNC.RECONVERGENT B1 ;  /* 0x0000000000017941 */ /* 0x000fea0003800200 */
.L_x_20899:
        /* <DEDUP_REMOVED lines=31> */
.L_x_20903:
[----:B------:R-:W-:Y:S05]  /*2e60*/  BSYNC.RECONVERGENT B1 ;  /* 0x0000000000017941 */ /* 0x000fea0003800200 */
.L_x_20902:
        /* <DEDUP_REMOVED lines=14> */
.L_x_20895:
[----:B------:R-:W-:Y:S05]  /*2f50*/  BSYNC.RECONVERGENT B0 ;  /* 0x0000000000007941 */ /* 0x000fea0003800200 */
.L_x_20894:
[----:B------:R-:W-:Y:S01]  /*2f60*/  BAR.SYNC.DEFER_BLOCKING 0x0 ;  /* 0x0000000000007b1d */ /* 0x000fe20000010000 */
[----:B------:R-:W-:Y:S01]  /*2f70*/  ISETP.NE.AND P0, PT, R0, RZ, PT ;  /* 0x000000ff0000720c */ /* 0x000fe20003f05270 */
[----:B-1----:R-:W-:Y:S01]  /*2f80*/  IMAD.U32 R8, RZ, RZ, UR17 ;  /* 0x00000011ff087e24 */ /* 0x002fe2000f8e00ff */
[----:B------:R-:W-:-:S03]  /*2f90*/  SHF.R.U32.HI R13, RZ, 0x5, R0 ;  /* 0x00000005ff0d7819 */ /* 0x000fc60000011600 */
[----:B------:R-:W1:Y:S01]  /*2fa0*/  LDCU UR25, c[0x0][0x3dc] ;  /* 0x00007b80ff1977ac */ /* 0x000e620008000800 */
[----:B------:R-:W-:Y:S01]  /*2fb0*/  BSSY.RECONVERGENT B0, `(.L_x_20904) ;  /* 0x0000017000007945 */ /* 0x000fe20003800200 */
[----:B------:R-:W-:Y:S01]  /*2fc0*/  IMAD R13, R8, 0x40, R13 ;  /* 0x00000040080d7824 */ /* 0x000fe200078e020d */
[----:B------:R-:W2:Y:S04]  /*2fd0*/  LDCU.64 UR22, c[0x0][0x3a8] ;  /* 0x00007500ff1677ac */ /* 0x000ea80008000a00 */
[----:B------:R-:W-:Y:S01]  /*2fe0*/  ISETP.GE.U32.AND P2, PT, R13, UR8, PT ;  /* 0x000000080d007c0c */ /* 0x000fe2000bf46070 */
[----:B------:R-:W-:-:S12]  /*2ff0*/  @P0 BRA `(.L_x_20905) ;  /* 0x0000000000480947 */ /* 0x000fd80003800000 */
[----:B------:R-:W3:Y:S01]  /*3000*/  LDCU.128 UR4, c[0x0][0x380] ;  /* 0x00007000ff0477ac */ /* 0x000ee20008000c00 */
[----:B0-----:R-:W-:Y:S01]  /*3010*/  IMAD.U32 R7, RZ, RZ, UR24 ;  /* 0x00000018ff077e24 */ /* 0x001fe2000f8e00ff */
        /* <DEDUP_REMOVED lines=14> */
[----:B------:R3:W-:Y:S04]  /*3100*/  STG.E desc[UR14][R16.64], R7 ;  /* 0x0000000710007986 */ /* 0x0007e8000c10190e */
[----:B------:R3:W-:Y:S02]  /*3110*/  STG.E desc[UR14][R8.64], R14 ;  /* 0x0000000e08007986 */ /* 0x0007e4000c10190e */
.L_x_20905:
[----:B-12---:R-:W-:Y:S05]  /*3120*/  BSYNC.RECONVERGENT B0 ;  /* 0x0000000000007941 */ /* 0x006fea0003800200 */
.L_x_20904:
[----:B------:R-:W-:Y:S01]  /*3130*/  BSSY.RECONVERGENT B0, `(.L_x_20906) ;  /* 0x00001a8000007945 */ /* 0x000fe20003800200 */
[----:B------:R-:W-:-:S03]  /*3140*/  IMAD.MOV.U32 R18, RZ, RZ, RZ ;  /* 0x000000ffff127224 */ /* 0x000fc600078e00ff */
[----:B------:R-:W-:Y:S05]  /*3150*/  @P2 BRA `(.L_x_20907) ;  /* 0x0000001800942947 */ /* 0x000fea0003800000 */
[----:B------:R-:W1:Y:S01]  /*3160*/  LDCU UR5, c[0x0][0x3c8] ;  /* 0x00007900ff0577ac */ /* 0x000e620008000800 */
[----:B------:R-:W-:Y:S01]  /*3170*/  IADD3 R22, PT, PT, R13, 0x4, RZ ;  /* 0x000000040d167810 */ /* 0x000fe20007ffe0ff */
[----:B---3--:R-:W2:Y:S01]  /*3180*/  LDC.64 R16, c[0x0][0x3b8] ;  /* 0x0000ee00ff107b82 */ /* 0x008ea20000000a00 */
[----:B0-----:R-:W-:Y:S01]  /*3190*/  LOP3.LUT R7, RZ, R4, RZ, 0x33, !PT ;  /* 0x00000004ff077212 */ /* 0x001fe200078e33ff */
[----:B------:R-:W0:Y:S01]  /*31a0*/  LDCU UR4, c[0x0][0x3e0] ;  /* 0x00007c00ff0477ac */ /* 0x000e220008000800 */
[----:B------:R-:W-:Y:S01]  /*31b0*/  VIMNMX.U32 R4, PT, PT, R22, UR8, !PT ;  /* 0x0000000816047c48 */ /* 0x000fe2000ffe0000 */
[----:B------:R-:W-:Y:S01]  /*31c0*/  IMAD.U32 R23, RZ, RZ, UR17 ;  /* 0x00000011ff177e24 */ /* 0x000fe2000f8e00ff */
[----:B------:R-:W-:Y:S01]  /*31d0*/  BSSY.RECONVERGENT B1, `(.L_x_20908) ;  /* 0x000009c000017945 */ /* 0x000fe20003800200 */
[----:B------:R-:W3:Y:S01]  /*31e0*/  LDCU UR7, c[0x0][0x3fc] ;  /* 0x00007f80ff0777ac */ /* 0x000ee20008000800 */
[----:B------:R-:W-:Y:S02]  /*31f0*/  IMAD.MOV.U32 R11, RZ, RZ, RZ ;  /* 0x000000ffff0b7224 */ /* 0x000fe400078e00ff */
[----:B------:R-:W-:Y:S01]  /*3200*/  IMAD.IADD R4, R4, 0x1, R7 ;  /* 0x0000000104047824 */ /* 0x000fe200078e0207 */
[----:B------:R-:W-:Y:S01]  /*3210*/  UIADD3 UR6, UPT, UPT, UR21, 0x7, URZ ;  /* 0x0000000715067890 */ /* 0x000fe2000fffe0ff */
[----:B------:R-:W-:-:S02]  /*3220*/  IMAD.MOV.U32 R19, RZ, RZ, R13 ;  /* 0x000000ffff137224 */ /* 0x000fc400078e000d */
[----:B------:R-:W-:Y:S01]  /*3230*/  IMAD R23, R23, -0x40, R4 ;  /* 0xffffffc017177824 */ /* 0x000fe200078e0204 */
[----:B------:R-:W-:Y:S01]  /*3240*/  LOP3.LUT P0, RZ, R4, 0x4, RZ, 0xc0, !PT ;  /* 0x0000000404ff7812 */ /* 0x000fe2000780c0ff */
[----:B------:R-:W-:Y:S02]  /*3250*/  USHF.R.U32.HI UR6, URZ, 0x3, UR6 ;  /* 0x00000003ff067899 */ /* 0x000fe40008011606 */
[----:B-1----:R-:W-:Y:S02]  /*3260*/  UIMAD UR5, UR16, UR5, URZ ;  /* 0x00000005100572a4 */ /* 0x002fe4000f8e02ff */
[----:B0-----:R-:W-:Y:S02]  /*3270*/  UIMAD UR4, UR13, UR4, URZ ;  /* 0x000000040d0472a4 */ /* 0x001fe4000f8e02ff */
[----:B------:R-:W-:Y:S02]  /*3280*/  MOV R4, UR6 ;  /* 0x0000000600047c02 */ /* 0x000fe40008000f00 */
[----:B------:R-:W-:Y:S01]  /*3290*/  MOV R7, UR5 ;  /* 0x0000000500077c02 */ /* 0x000fe20008000f00 */
[----:B---3--:R-:W-:Y:S01]  /*32a0*/  VIADD R3, R3, -UR7 ;  /* 0x8000000703037c36 */ /* 0x008fe20008000000 */
[----:B------:R-:W-:Y:S01]  /*32b0*/  IADD3 R4, PT, PT, R4, -0x1, RZ ;  /* 0xffffffff04047810 */ /* 0x000fe20007ffe0ff */
[----:B------:R-:W-:Y:S01]  /*32c0*/  IMAD.U32 R8, RZ, RZ, UR4 ;  /* 0x00000004ff087e24 */ /* 0x000fe2000f8e00ff */
[----:B------:R-:W-:Y:S01]  /*32d0*/  LEA R6, P2, R6, UR4, 0x3 ;  /* 0x0000000406067c11 */ /* 0x000fe2000f8418ff */
[----:B--2---:R-:W-:-:S03]  /*32e0*/  IMAD.WIDE R16, R7, 0x4, R16 ;  /* 0x0000000407107825 */ /* 0x004fc600078e0210 */
[----:B------:R-:W-:Y:S01]  /*32f0*/  LEA.HI.X.SX32 R7, R8, RZ, 0x1, P2 ;  /* 0x000000ff08077211 */ /* 0x000fe200010f0eff */
[----:B------:R-:W-:Y:S08]  /*3300*/  @P0 BRA `(.L_x_20909) ;  /* 0x0000000800200947 */ /* 0x000ff00003800000 */
[----:B------:R-:W0:Y:S01]  /*3310*/  I2F.RP R15, R20 ;  /* 0x00000014000f7306 */ /* 0x000e220000209400 */
[----:B------:R-:W1:Y:S01]  /*3320*/  LDC R14, c[0x0][0x400] ;  /* 0x00010000ff0e7b82 */ /* 0x000e620000000800 */
[----:B------:R-:W-:-:S04]  /*3330*/  SHF.L.U32 R25, R13, 0x3, RZ ;  /* 0x000000030d197819 */ /* 0x000fc800000006ff */
[----:B------:R-:W-:Y:S02]  /*3340*/  IABS R24, R25 ;  /* 0x0000001900187213 */ /* 0x000fe40000000000 */
[----:B------:R-:W-:-:S04]  /*3350*/  LOP3.LUT R12, R25, R12, RZ, 0x3c, !PT ;  /* 0x0000000c190c7212 */ /* 0x000fc800078e3cff */
[----:B------:R-:W-:Y:S01]  /*3360*/  ISETP.GE.AND P3, PT, R12, RZ, PT ;  /* 0x000000ff0c00720c */ /* 0x000fe20003f66270 */
[----:B0-----:R-:W0:Y:S02]  /*3370*/  MUFU.RCP R15, R15 ;  /* 0x0000000f000f7308 */ /* 0x001e240000001000 */
[----:B0-----:R-:W-:Y:S01]  /*3380*/  VIADD R8, R15, 0xffffffe ;  /* 0x0ffffffe0f087836 */ /* 0x001fe20000000000 */
[----:B-1----:R-:W-:-:S05]  /*3390*/  IABS R15, R14 ;  /* 0x0000000e000f7213 */ /* 0x002fca0000000000 */
[----:B------:R0:W1:Y:S02]  /*33a0*/  F2I.FTZ.U32.TRUNC.NTZ R9, R8 ;  /* 0x0000000800097305 */ /* 0x000064000021f000 */
[----:B0-----:R-:W-:Y:S02]  /*33b0*/  IMAD.MOV.U32 R8, RZ, RZ, RZ ;  /* 0x000000ffff087224 */ /* 0x001fe400078e00ff */
[----:B-1----:R-:W-:-:S04]  /*33c0*/  IMAD.MOV R19, RZ, RZ, -R9 ;  /* 0x000000ffff137224 */ /* 0x002fc800078e0a09 */
[----:B------:R-:W-:-:S04]  /*33d0*/  IMAD R19, R19, R20, RZ ;  /* 0x0000001413137224 */ /* 0x000fc800078e02ff */
[----:B------:R-:W-:Y:S02]  /*33e0*/  IMAD.HI.U32 R18, R9, R19, R8 ;  /* 0x0000001309127227 */ /* 0x000fe400078e0008 */
[----:B------:R-:W0:Y:S02]  /*33f0*/  I2F.RP R19, R15 ;  /* 0x0000000f00137306 */ /* 0x000e240000209400 */
[----:B------:R-:W-:-:S04]  /*3400*/  IMAD.MOV.U32 R9, RZ, RZ, R24 ;  /* 0x000000ffff097224 */ /* 0x000fc800078e0018 */
[----:B------:R-:W-:-:S05]  /*3410*/  IMAD.HI.U32 R8, R18, R9, RZ ;  /* 0x0000000912087227 */ /* 0x000fca00078e00ff */
[----:B------:R-:W-:Y:S01]  /*3420*/  IADD3 R18, PT, PT, -R8, RZ, RZ ;  /* 0x000000ff08127210 */ /* 0x000fe20007ffe1ff */
[----:B0-----:R-:W0:Y:S04]  /*3430*/  MUFU.RCP R19, R19 ;  /* 0x0000001300137308 */ /* 0x001e280000001000 */
[----:B------:R-:W-:-:S05]  /*3440*/  IMAD R9, R20, R18, R9 ;  /* 0x0000001214097224 */ /* 0x000fca00078e0209 */
[----:B------:R-:W-:-:S13]  /*3450*/  ISETP.GT.U32.AND P2, PT, R20, R9, PT ;  /* 0x000000091400720c */ /* 0x000fda0003f44070 */
[----:B------:R-:W-:Y:S01]  /*3460*/  @!P2 IMAD.IADD R9, R9, 0x1, -R20 ;  /* 0x000000010909a824 */ /* 0x000fe200078e0a14 */
[----:B------:R-:W-:Y:S02]  /*3470*/  @!P2 IADD3 R8, PT, PT, R8, 0x1, RZ ;  /* 0x000000010808a810 */ /* 0x000fe40007ffe0ff */
[----:B------:R-:W-:Y:S02]  /*3480*/  ISETP.NE.AND P2, PT, R14, RZ, PT ;  /* 0x000000ff0e00720c */ /* 0x000fe40003f45270 */
[----:B------:R-:W-:Y:S01]  /*3490*/  ISETP.GE.U32.AND P0, PT, R9, R20, PT ;  /* 0x000000140900720c */ /* 0x000fe20003f06070 */
[----:B0-----:R-:W-:-:S06]  /*34a0*/  VIADD R9, R19, 0xffffffe ;  /* 0x0ffffffe13097836 */ /* 0x001fcc0000000000 */
[----:B------:R-:W0:Y:S06]  /*34b0*/  F2I.FTZ.U32.TRUNC.NTZ R9, R9 ;  /* 0x0000000900097305 */ /* 0x000e2c000021f000 */
[----:B------:R-:W-:-:S04]  /*34c0*/  @P0 VIADD R8, R8, 0x1 ;  /* 0x0000000108080836 */ /* 0x000fc80000000000 */
[----:B------:R-:W-:Y:S01]  /*34d0*/  @!P3 IMAD.MOV R8, RZ, RZ, -R8 ;  /* 0x000000ffff08b224 */ /* 0x000fe200078e0a08 */
[----:B0-----:R-:W-:-:S04]  /*34e0*/  IADD3 R12, PT, PT, RZ, -R9, RZ ;  /* 0x80000009ff0c7210 */ /* 0x001fc80007ffe0ff */
[----:B------:R-:W-:Y:S01]  /*34f0*/  SEL R10, R10, R8, !P1 ;  /* 0x000000080a0a7207 */ /* 0x000fe20004800000 */
[----:B------:R-:W-:-:S04]  /*3500*/  IMAD.MOV.U32 R8, RZ, RZ, R12 ;  /* 0x000000ffff087224 */ /* 0x000fc800078e000c */
[----:B------:R-:W-:Y:S02]  /*3510*/  VIADD R12, R10, UR9 ;  /* 0x000000090a0c7c36 */ /* 0x000fe40008000000 */
[----:B------:R-:W-:Y:S02]  /*3520*/  IMAD R19, R8, R15, RZ ;  /* 0x0000000f08137224 */ /* 0x000fe400078e02ff */
[----:B------:R-:W-:Y:S01]  /*3530*/  HFMA2 R8, -RZ, RZ, 0, 0 ;  /* 0x00000000ff087431 */ /* 0x000fe200000001ff */
[----:B------:R-:W-:Y:S02]  /*3540*/  IABS R18, R12 ;  /* 0x0000000c00127213 */ /* 0x000fe40000000000 */
[----:B------:R-:W-:Y:S02]  /*3550*/  ISETP.GE.AND P1, PT, R12, RZ, PT ;  /* 0x000000ff0c00720c */ /* 0x000fe40003f26270 */
[----:B------:R-:W-:-:S06]  /*3560*/  IMAD.HI.U32 R19, R9, R19, R8 ;  /* 0x0000001309137227 */ /* 0x000fcc00078e0008 */
[----:B------:R-:W-:Y:S01]  /*3570*/  IMAD.HI.U32 R8, R19, R18, RZ ;  /* 0x0000001213087227 */ /* 0x000fe200078e00ff */
[----:B------:R-:W-:-:S03]  /*3580*/  MOV R19, R22 ;  /* 0x0000001600137202 */ /* 0x000fc60000000f00 */
[----:B------:R-:W-:-:S04]  /*3590*/  IMAD.MOV R8, RZ, RZ, -R8 ;  /* 0x000000ffff087224 */ /* 0x000fc800078e0a08 */
[----:B------:R-:W-:Y:S02]  /*35a0*/  IMAD R8, R15, R8, R18 ;  /* 0x000000080f087224 */ /* 0x000fe400078e0212 */
[----:B------:R-:W-:-:S03]  /*35b0*/  IMAD.MOV.U32 R18, RZ, RZ, RZ ;  /* 0x000000ffff127224 */ /* 0x000fc600078e00ff */
        /* <DEDUP_REMOVED lines=9> */
[----:B------:R-:W-:Y:S01]  /*3650*/  IMAD.WIDE.U32 R10, R13, 0x4, R16 ;  /* 0x000000040d0a7825 */ /* 0x000fe200078e0010 */
[----:B------:R-:W0:Y:S04]  /*3660*/  LDCU UR6, c[0x0][0x3dc] ;  /* 0x00007b80ff0677ac */ /* 0x000e280008000800 */
[----:B------:R-:W0:Y:S01]  /*3670*/  LDG.E.CONSTANT R9, desc[UR14][R10.64] ;  /* 0x0000000e0a097981 */ /* 0x000e22000c1e9900 */
[----:B------:R-:W1:Y:S01]  /*3680*/  LDCU.64 UR4, c[0x0][0x3a8] ;  /* 0x00007500ff0477ac */ /* 0x000e620008000a00 */
[----:B------:R-:W-:-:S05]  /*3690*/  VIADD R12, R21, 0x60 ;  /* 0x00000060150c7836 */ /* 0x000fca0000000000 */
[----:B------:R-:W-:Y:S01]  /*36a0*/  LEA R29, R5, R12, 0x18 ;  /* 0x0000000c051d7211 */ /* 0x000fe200078ec0ff */
[----:B0-----:R-:W-:-:S03]  /*36b0*/  IMAD.WIDE R8, R9, UR6, R6 ;  /* 0x0000000609087c25 */ /* 0x001fc6000f8e0206 */
[----:B-1----:R-:W-:-:S04]  /*36c0*/  LEA R18, P0, R8, UR4, 0x1 ;  /* 0x0000000408127c11 */ /* 0x002fc8000f8008ff */
[----:B------:R-:W-:-:S05]  /*36d0*/  LEA.HI.X R19, R8, UR5, R9, 0x1, P0 ;  /* 0x0000000508137c11 */ /* 0x000fca00080f0c09 */
[----:B------:R0:W5:Y:S04]  /*36e0*/  LDG.E.CONSTANT R27, desc[UR14][R18.64] ;  /* 0x0000000e121b7981 */ /* 0x000168000c1e9900 */
[----:B------:R0:W5:Y:S04]  /*36f0*/  LDG.E.CONSTANT R26, desc[UR14][R18.64+0x4] ;  /* 0x0000040e121a7981 */ /* 0x000168000c1e9900 */
[----:B------:R0:W5:Y:S04]  /*3700*/  LDG.E.CONSTANT R24, desc[UR14][R18.64+0x8] ;  /* 0x0000080e12187981 */ /* 0x000168000c1e9900 */
[----:B------:R0:W5:Y:S01]  /*3710*/  LDG.E.CONSTANT R28, desc[UR14][R18.64+0xc] ;  /* 0x00000c0e121c7981 */ /* 0x000162000c1e9900 */
[----:B------:R-:W-:Y:S01]  /*3720*/  IMAD.IADD R8, R25, 0x1, -R2 ;  /* 0x0000000119087824 */ /* 0x000fe200078e0a02 */
[----:B------:R-:W-:Y:S01]  /*3730*/  ISETP.NE.AND P0, PT, R13, R4, PT ;  /* 0x000000040d00720c */ /* 0x000fe20003f05270 */
[----:B------:R-:W-:Y:S03]  /*3740*/  BSSY.RECONVERGENT B2, `(.L_x_20910) ;  /* 0x0000028000027945 */ /* 0x000fe60003800200 */
[----:B------:R-:W-:-:S05]  /*3750*/  LEA R29, R8, R29, 0x2 ;  /* 0x0000001d081d7211 */ /* 0x000fca00078e10ff */
[----:B------:R-:W1:Y:S04]  /*3760*/  LDS.128 R8, [R29] ;  /* 0x000000001d087984 */ /* 0x000e680000000c00 */
[----:B------:R-:W2:Y:S01]  /*3770*/  LDS.128 R12, [R29+0x10] ;  /* 0x000010001d0c7984 */ /* 0x000ea20000000c00 */
[----:B-1----:R-:W-:Y:S02]  /*3780*/  F2FP.BF16.F32.PACK_AB R8, R9, R8 ;  /* 0x000000080908723e */ /* 0x002fe400000010ff */
[----:B------:R-:W-:Y:S02]  /*3790*/  F2FP.BF16.F32.PACK_AB R10, R11, R10 ;  /* 0x0000000a0b0a723e */ /* 0x000fe400000010ff */
[----:B--2---:R-:W-:Y:S02]  /*37a0*/  F2FP.BF16.F32.PACK_AB R12, R13, R12 ;  /* 0x0000000c0d0c723e */ /* 0x004fe400000010ff */
[----:B------:R-:W-:Y:S01]  /*37b0*/  F2FP.BF16.F32.PACK_AB R14, R15, R14 ;  /* 0x0000000e0f0e723e */ /* 0x000fe200000010ff */
[----:B0-----:R-:W-:Y:S06]  /*37c0*/  @P0 BRA `(.L_x_20911) ;  /* 0x00000000007c0947 */ /* 0x001fec0003800000 */
[C---:B------:R-:W-:Y:S01]  /*37d0*/  VIADD R9, R25.reuse, 0x1 ;  /* 0x0000000119097836 */ /* 0x040fe20000000000 */
[C---:B------:R-:W-:Y:S01]  /*37e0*/  ISETP.GE.AND P6, PT, R25.reuse, UR21, PT ;  /* 0x0000001519007c0c */ /* 0x040fe2000bfc6270 */
[----:B------:R-:W-:Y:S01]  /*37f0*/  VIADD R11, R25, 0x2 ;  /* 0x00000002190b7836 */ /* 0x000fe20000000000 */
[----:B-----5:R-:W-:Y:S01]  /*3800*/  PRMT R18, R27, 0x7632, R18 ;  /* 0x000076321b127816 */ /* 0x020fe20000000012 */
[----:B------:R-:W-:Y:S01]  /*3810*/  VIADD R13, R25, 0x4 ;  /* 0x00000004190d7836 */ /* 0x000fe20000000000 */
        /* <DEDUP_REMOVED lines=26> */
.L_x_20911:
[----:B------:R-:W-:Y:S05]  /*39c0*/  BSYNC.RECONVERGENT B2 ;  /* 0x0000000000027941 */ /* 0x000fea0003800200 */
.L_x_20910:
[----:B-----5:R-:W-:Y:S02]  /*39d0*/  HFMA2.BF16_V2 R11, R10, R26, -RZ ;  /* 0x0000001a0a0b7231 */ /* 0x020fe400003000ff */
[----:B------:R-:W-:Y:S02]  /*39e0*/  HMUL2.BF16_V2 R8, R8, R27 ;  /* 0x0000001b08087232 */ /* 0x000fe40000200000 */
[----:B------:R-:W-:Y:S02]  /*39f0*/  HFMA2.BF16_V2 R28, R14, R28, -RZ ;  /* 0x0000001c0e1c7231 */ /* 0x000fe400003000ff */
[----:B------:R-:W-:Y:S02]  /*3a00*/  HMUL2.BF16_V2 R13, R12, R24 ;  /* 0x000000180c0d7232 */ /* 0x000fe40000200000 */
[----:B------:R-:W-:Y:S01]  /*3a10*/  IMAD.MOV.U32 R19, RZ, RZ, R22 ;  /* 0x000000ffff137224 */ /* 0x000fe200078e0016 */
[C---:B------:R-:W-:Y:S02]  /*3a20*/  PRMT R9, R8.reuse, 0x7610, R9 ;  /* 0x0000761008097816 */ /* 0x040fe40000000009 */
        /* <DEDUP_REMOVED lines=20> */
[----:B------:R-:W-:-:S04]  /*3b70*/  FADD.FTZ R11, RZ, R9 ;  /* 0x00000009ff0b7221 */ /* 0x000fc80000010000 */
[----:B------:R-:W-:-:S07]  /*3b80*/  IMAD.MOV.U32 R18, RZ, RZ, R11 ;  /* 0x000000ffff127224 */ /* 0x000fce00078e000b */
.L_x_20909:
[----:B------:R-:W-:Y:S05]  /*3b90*/  BSYNC.RECONVERGENT B1 ;  /* 0x0000000000017941 */ /* 0x000fea0003800200 */
.L_x_20908:
[----:B------:R-:W-:-:S13]  /*3ba0*/  ISETP.GE.U32.AND P0, PT, R23, 0x4, PT ;  /* 0x000000041700780c */ /* 0x000fda0003f06070 */
[----:B------:R-:W-:Y:S05]  /*3bb0*/  @!P0 BRA `(.L_x_20907) ;  /* 0x0000000c00fc8947 */ /* 0x000fea0003800000 */
[----:B------:R-:W0:Y:S01]  /*3bc0*/  I2F.RP R9, R20 ;  /* 0x0000001400097306 */ /* 0x000e220000209400 */
[----:B------:R-:W-:Y:S01]  /*3bd0*/  VIADD R8, R21, 0x60 ;  /* 0x0000006015087836 */ /* 0x000fe20000000000 */
[----:B------:R-:W-:Y:S01]  /*3be0*/  MOV R18, R11 ;  /* 0x0000000b00127202 */ /* 0x000fe20000000f00 */
[----:B------:R-:W-:Y:S02]  /*3bf0*/  IMAD.MOV.U32 R14, RZ, RZ, RZ ;  /* 0x000000ffff0e7224 */ /* 0x000fe400078e00ff */
[----:B------:R-:W-:Y:S01]  /*3c00*/  IMAD.MOV.U32 R12, RZ, RZ, R20 ;  /* 0x000000ffff0c7224 */ /* 0x000fe200078e0014 */
[----:B------:R-:W-:Y:S02]  /*3c10*/  LEA R5, R5, R8, 0x18 ;  /* 0x0000000805057211 */ /* 0x000fe400078ec0ff */
[----:B0-----:R-:W0:Y:S02]  /*3c20*/  MUFU.RCP R9, R9 ;  /* 0x0000000900097308 */ /* 0x001e240000001000 */
[----:B0-----:R-:W-:-:S06]  /*3c30*/  IADD3 R15, PT, PT, R9, 0xffffffe, RZ ;  /* 0x0ffffffe090f7810 */ /* 0x001fcc0007ffe0ff */
[----:B------:R-:W0:Y:S02]  /*3c40*/  F2I.FTZ.U32.TRUNC.NTZ R15, R15 ;  /* 0x0000000f000f7305 */ /* 0x000e24000021f000 */
[----:B0-----:R-:W-:-:S04]  /*3c50*/  IMAD.MOV R13, RZ, RZ, -R15 ;  /* 0x000000ffff0d7224 */ /* 0x001fc800078e0a0f */
[----:B------:R-:W-:-:S04]  /*3c60*/  IMAD R13, R13, R20, RZ ;  /* 0x000000140d0d7224 */ /* 0x000fc800078e02ff */
[----:B------:R-:W-:-:S07]  /*3c70*/  IMAD.HI.U32 R14, R15, R13, R14 ;  /* 0x0000000d0f0e7227 */ /* 0x000fce00078e000e */
.L_x_20920:
[----:B------:R-:W0:Y:S01]  /*3c80*/  LDC R24, c[0x0][0x400] ;  /* 0x00010000ff187b82 */ /* 0x000e220000000800 */
[C---:B------:R-:W-:Y:S01]  /*3c90*/  SHF.L.U32 R21, R19.reuse, 0x3, RZ ;  /* 0x0000000313157819 */ /* 0x040fe200000006ff */
[----:B------:R-:W-:Y:S01]  /*3ca0*/  BSSY.RECONVERGENT B1, `(.L_x_20912) ;  /* 0x0000079000017945 */ /* 0x000fe20003800200 */
[----:B------:R-:W-:Y:S02]  /*3cb0*/  IMAD.WIDE.U32 R28, R19, 0x4, R16 ;  /* 0x00000004131c7825 */ /* 0x000fe400078e0010 */
[----:B------:R-:W-:Y:S02]  /*3cc0*/  IABS R9, R21 ;  /* 0x0000001500097213 */ /* 0x000fe40000000000 */
[----:B------:R-:W-:Y:S01]  /*3cd0*/  IMAD.IADD R20, R21, 0x1, -R2 ;  /* 0x0000000115147824 */ /* 0x000fe200078e0a02 */
[----:B------:R-:W1:Y:S02]  /*3ce0*/  LDC R22, c[0x0][0x404] ;  /* 0x00010100ff167b82 */ /* 0x000e640000000800 */
[----:B------:R-:W-:-:S02]  /*3cf0*/  IMAD.HI.U32 R14, R14, R9, RZ ;  /* 0x000000090e0e7227 */ /* 0x000fc400078e00ff */
[----:B------:R-:W-:Y:S02]  /*3d00*/  LEA R20, R20, R5, 0x2 ;  /* 0x0000000514147211 */ /* 0x000fe400078e10ff */
[----:B------:R-:W-:Y:S01]  /*3d10*/  IMAD.MOV R8, RZ, RZ, -R14 ;  /* 0x000000ffff087224 */ /* 0x000fe200078e0a0e */
[----:B0-----:R-:W-:-:S04]  /*3d20*/  IABS R23, R24 ;  /* 0x0000001800177213 */ /* 0x001fc80000000000 */
[----:B------:R-:W0:Y:S01]  /*3d30*/  I2F.RP R11, R23 ;  /* 0x00000017000b7306 */ /* 0x000e220000209400 */
[-C--:B-1----:R-:W-:Y:S02]  /*3d40*/  IABS R10, R22.reuse ;  /* 0x00000016000a7213 */ /* 0x082fe40000000000 */
[----:B------:R-:W-:-:S03]  /*3d50*/  LOP3.LUT R26, RZ, R22, RZ, 0x33, !PT ;  /* 0x00000016ff1a7212 */ /* 0x000fc600078e33ff */
[----:B------:R-:W-:Y:S01]  /*3d60*/  IMAD R9, R10, R8, R9 ;  /* 0x000000080a097224 */ /* 0x000fe200078e0209 */
[----:B------:R-:W-:-:S04]  /*3d70*/  LOP3.LUT R8, R21, R22, RZ, 0x3c, !PT ;  /* 0x0000001615087212 */ /* 0x000fc800078e3cff */
[----:B------:R-:W-:Y:S01]  /*3d80*/  ISETP.GT.U32.AND P1, PT, R12, R9, PT ;  /* 0x000000090c00720c */ /* 0x000fe20003f24070 */
[----:B0-----:R-:W0:Y:S01]  /*3d90*/  MUFU.RCP R11, R11 ;  /* 0x0000000b000b7308 */ /* 0x001e220000001000 */
[----:B------:R-:W-:-:S11]  /*3da0*/  ISETP.GE.AND P2, PT, R8, RZ, PT ;  /* 0x000000ff0800720c */ /* 0x000fd60003f46270 */
[----:B------:R-:W-:Y:S02]  /*3db0*/  @!P1 IMAD.IADD R9, R9, 0x1, -R10 ;  /* 0x0000000109099824 */ /* 0x000fe400078e0a0a */
[----:B------:R-:W-:-:S03]  /*3dc0*/  @!P1 VIADD R14, R14, 0x1 ;  /* 0x000000010e0e9836 */ /* 0x000fc60000000000 */
[----:B------:R-:W-:Y:S02]  /*3dd0*/  ISETP.GE.U32.AND P0, PT, R9, R12, PT ;  /* 0x0000000c0900720c */ /* 0x000fe40003f06070 */
[----:B0-----:R-:W-:-:S06]  /*3de0*/  IADD3 R9, PT, PT, R11, 0xffffffe, RZ ;  /* 0x0ffffffe0b097810 */ /* 0x001fcc0007ffe0ff */
[----:B------:R-:W0:Y:S05]  /*3df0*/  F2I.FTZ.U32.TRUNC.NTZ R9, R9 ;  /* 0x0000000900097305 */ /* 0x000e2a000021f000 */
[----:B------:R-:W-:Y:S01]  /*3e00*/  @P0 VIADD R14, R14, 0x1 ;  /* 0x000000010e0e0836 */ /* 0x000fe20000000000 */
[----:B------:R-:W-:-:S04]  /*3e10*/  ISETP.NE.AND P0, PT, R22, RZ, PT ;  /* 0x000000ff1600720c */ /* 0x000fc80003f05270 */
[----:B------:R-:W-:-:S04]  /*3e20*/  @!P2 IADD3 R14, PT, PT, -R14, RZ, RZ ;  /* 0x000000ff0e0ea210 */ /* 0x000fc80007ffe1ff */
[----:B------:R-:W-:Y:S01]  /*3e30*/  SEL R10, R26, R14, !P0 ;  /* 0x0000000e1a0a7207 */ /* 0x000fe20004000000 */
[----:B0-----:R-:W-:-:S04]  /*3e40*/  IMAD.MOV R8, RZ, RZ, -R9 ;  /* 0x000000ffff087224 */ /* 0x001fc800078e0a09 */
[----:B------:R-:W-:Y:S02]  /*3e50*/  IMAD R25, R8, R23, RZ ;  /* 0x0000001708197224 */ /* 0x000fe400078e02ff */
[----:B------:R-:W-:Y:S02]  /*3e60*/  HFMA2 R8, -RZ, RZ, 0, 0 ;  /* 0x00000000ff087431 */ /* 0x000fe400000001ff */
[----:B------:R-:W-:-:S05]  /*3e70*/  VIADD R11, R10, UR9 ;  /* 0x000000090a0b7c36 */ /* 0x000fca0008000000 */
[----:B------:R-:W-:Y:S02]  /*3e80*/  IABS R12, R11 ;  /* 0x0000000b000c7213 */ /* 0x000fe40000000000 */
[----:B------:R-:W-:Y:S01]  /*3e90*/  ISETP.GE.AND P2, PT, R11, RZ, PT ;  /* 0x000000ff0b00720c */ /* 0x000fe20003f46270 */
[----:B------:R-:W-:-:S06]  /*3ea0*/  IMAD.HI.U32 R25, R9, R25, R8 ;  /* 0x0000001909197227 */ /* 0x000fcc00078e0008 */
[----:B------:R-:W-:-:S04]  /*3eb0*/  IMAD.HI.U32 R8, R25, R12, RZ ;  /* 0x0000000c19087227 */ /* 0x000fc800078e00ff */
[----:B------:R-:W-:-:S04]  /*3ec0*/  IMAD.MOV R8, RZ, RZ, -R8 ;  /* 0x000000ffff087224 */ /* 0x000fc800078e0a08 */
[----:B------:R-:W-:-:S05]  /*3ed0*/  IMAD R8, R23, R8, R12 ;  /* 0x0000000817087224 */ /* 0x000fca00078e020c */
[----:B------:R-:W-:-:S13]  /*3ee0*/  ISETP.GT.U32.AND P1, PT, R23, R8, PT ;  /* 0x000000081700720c */ /* 0x000fda0003f24070 */
[----:B------:R-:W-:-:S05]  /*3ef0*/  @!P1 IMAD.IADD R8, R8, 0x1, -R23 ;  /* 0x0000000108089824 */ /* 0x000fca00078e0a17 */
[----:B------:R-:W-:-:S13]  /*3f00*/  ISETP.GT.U32.AND P1, PT, R23, R8, PT ;  /* 0x000000081700720c */ /* 0x000fda0003f24070 */
[----:B------:R-:W-:Y:S02]  /*3f10*/  @!P1 IADD3 R8, PT, PT, R8, -R23, RZ ;  /* 0x8000001708089210 */ /* 0x000fe40007ffe0ff */
[----:B------:R-:W-:Y:S02]  /*3f20*/  ISETP.NE.AND P1, PT, R24, RZ, PT ;  /* 0x000000ff1800720c */ /* 0x000fe40003f25270 */
[----:B------:R-:W-:Y:S01]  /*3f30*/  LOP3.LUT R24, RZ, R24, RZ, 0x33, !PT ;  /* 0x00000018ff187212 */ /* 0x000fe200078e33ff */
[----:B------:R-:W-:Y:S01]  /*3f40*/  @!P2 IMAD.MOV R8, RZ, RZ, -R8 ;  /* 0x000000ffff08a224 */ /* 0x000fe200078e0a08 */
[----:B------:R-:W-:-:S04]  /*3f50*/  ISETP.GT.AND P2, PT, R10, R3, PT ;  /* 0x000000030a00720c */ /* 0x000fc80003f44270 */
[----:B------:R-:W-:-:S04]  /*3f60*/  SEL R8, R24, R8, !P1 ;  /* 0x0000000818087207 */ /* 0x000fc80004800000 */
[----:B------:R-:W-:-:S13]  /*3f70*/  ISETP.NE.AND P3, PT, R8, RZ, PT ;  /* 0x000000ff0800720c */ /* 0x000fda0003f65270 */
[----:B------:R-:W-:Y:S05]  /*3f80*/  @!P2 BRA P3, `(.L_x_20913) ;  /* 0x000000040028a947 */ /* 0x000fea0001800000 */
[----:B------:R0:W2:Y:S04]  /*3f90*/  LDG.E.CONSTANT R28, desc[UR14][R28.64] ;  /* 0x0000000e1c1c7981 */ /* 0x0000a8000c1e9900 */
[----:B------:R-:W1:Y:S04]  /*3fa0*/  LDS.128 R8, [R20] ;  /* 0x0000000014087984 */ /* 0x000e680000000c00 */
[----:B------:R-:W3:Y:S01]  /*3fb0*/  LDS.128 R12, [R20+0x10] ;  /* 0x00001000140c7984 */ /* 0x000ee20000000c00 */
[----:B-1----:R-:W-:Y:S02]  /*3fc0*/  F2FP.BF16.F32.PACK_AB R27, R9, R8 ;  /* 0x00000008091b723e */ /* 0x002fe400000010ff */
[----:B0-----:R-:W-:-:S02]  /*3fd0*/  F2FP.BF16.F32.PACK_AB R29, R11, R10 ;  /* 0x0000000a0b1d723e */ /* 0x001fc400000010ff */
[----:B---3--:R-:W-:Y:S02]  /*3fe0*/  F2FP.BF16.F32.PACK_AB R12, R13, R12 ;  /* 0x0000000c0d0c723e */ /* 0x008fe400000010ff */
[----:B------:R-:W-:Y:S01]  /*3ff0*/  F2FP.BF16.F32.PACK_AB R14, R15, R14 ;  /* 0x0000000e0f0e723e */ /* 0x000fe200000010ff */
[----:B--2---:R-:W-:-:S03]  /*4000*/  IMAD.WIDE R8, R28, UR25, R6 ;  /* 0x000000191c087c25 */ /* 0x004fc6000f8e0206 */
[----:B------:R-:W-:-:S04]  /*4010*/  LEA R10, P2, R8, UR22, 0x1 ;  /* 0x00000016080a7c11 */ /* 0x000fc8000f8408ff */
[----:B------:R-:W-:-:S05]  /*4020*/  LEA.HI.X R11, R8, UR23, R9, 0x1, P2 ;  /* 0x00000017080b7c11 */ /* 0x000fca00090f0c09 */
[----:B------:R0:W5:Y:S04]  /*4030*/  LDG.E.CONSTANT R15, desc[UR14][R10.64] ;  /* 0x0000000e0a0f7981 */ /* 0x000168000c1e9900 */
[----:B------:R0:W5:Y:S04]  /*4040*/  LDG.E.CONSTANT R9, desc[UR14][R10.64+0x4] ;  /* 0x0000040e0a097981 */ /* 0x000168000c1e9900 */
[----:B------:R0:W5:Y:S04]  /*4050*/  LDG.E.CONSTANT R8, desc[UR14][R10.64+0x8] ;  /* 0x0000080e0a087981 */ /* 0x000168000c1e9900 */
[----:B------:R0:W5:Y:S01]  /*4060*/  LDG.E.CONSTANT R13, desc[UR14][R10.64+0xc] ;  /* 0x00000c0e0a0d7981 */ /* 0x000162000c1e9900 */
[----:B------:R-:W-:Y:S01]  /*4070*/  ISETP.NE.AND P2, PT, R19, R4, PT ;  /* 0x000000041300720c */ /* 0x000fe20003f45270 */
[----:B------:R-:W-:-:S12]  /*4080*/  BSSY.RECONVERGENT B2, `(.L_x_20914) ;  /* 0x0000021000027945 */ /* 0x000fd80003800200 */
[----:B0-----:R-:W-:Y:S05]  /*4090*/  @P2 BRA `(.L_x_20915) ;  /* 0x00000000007c2947 */ /* 0x001fea0003800000 */
[----:B------:R-:W-:-:S05]  /*40a0*/  VIADD R10, R21, 0x2 ;  /* 0x00000002150a7836 */ /* 0x000fca0000000000 */
[----:B------:R-:W-:Y:S01]  /*40b0*/  ISETP.GE.AND P2, PT, R10, UR21, PT ;  /* 0x000000150a007c0c */ /* 0x000fe2000bf46270 */
[----:B------:R-:W-:-:S05]  /*40c0*/  VIADD R10, R21, 0x3 ;  /* 0x00000003150a7836 */ /* 0x000fca0000000000 */
        /* <DEDUP_REMOVED lines=28> */
.L_x_20915:
[----:B------:R-:W-:Y:S05]  /*4290*/  BSYNC.RECONVERGENT B2 ;  /* 0x0000000000027941 */ /* 0x000fea0003800200 */
.L_x_20914:
[----:B-----5:R-:W-:-:S05]  /*42a0*/  HMUL2.BF16_V2 R10, R27, R15 ;  /* 0x0000000f1b0a7232 */ /* 0x020fca0000200000 */
[C---:B------:R-:W-:Y:S01]  /*42b0*/  PRMT R11, R10.reuse, 0x7632, R11 ;  /* 0x000076320a0b7816 */ /* 0x040fe2000000000b */
[----:B------:R-:W-:Y:S02]  /*42c0*/  IMAD.U32 R15, R10, 0x10000, RZ ;  /* 0x000100000a0f7824 */ /* 0x000fe400078e00ff */
[----:B------:R-:W-:Y:S01]  /*42d0*/  HFMA2.BF16_V2 R10, R29, R9, -RZ ;  /* 0x000000091d0a7231 */ /* 0x000fe200003000ff */
[----:B------:R-:W-:Y:S01]  /*42e0*/  SHF.L.U32 R28, R11, 0x10, RZ ;  /* 0x000000100b1c7819 */ /* 0x000fe200000006ff */
[----:B------:R-:W-:-:S04]  /*42f0*/  HMUL2.BF16_V2 R11, R12, R8 ;  /* 0x000000080c0b7232 */ /* 0x000fc80000200000 */
[----:B------:R-:W-:Y:S01]  /*4300*/  FADD.FTZ R9, R15, R28 ;  /* 0x0000001c0f097221 */ /* 0x000fe20000010000 */
[----:B------:R-:W-:Y:S01]  /*4310*/  HFMA2.BF16_V2 R15, R14, R13, -RZ ;  /* 0x0000000d0e0f7231 */ /* 0x000fe200003000ff */
[C---:B------:R-:W-:Y:S01]  /*4320*/  PRMT R12, R11.reuse, 0x7632, R12 ;  /* 0x000076320b0c7816 */ /* 0x040fe2000000000c */
[C---:B------:R-:W-:Y:S01]  /*4330*/  IMAD.U32 R13, R10.reuse, 0x10000, RZ ;  /* 0x000100000a0d7824 */ /* 0x040fe200078e00ff */
[----:B------:R-:W-:Y:S02]  /*4340*/  PRMT R8, R10, 0x7632, R8 ;  /* 0x000076320a087816 */ /* 0x000fe40000000008 */
[----:B------:R-:W-:Y:S01]  /*4350*/  SHF.L.U32 R11, R11, 0x10, RZ ;  /* 0x000000100b0b7819 */ /* 0x000fe200000006ff */
[----:B------:R-:W-:Y:S02]  /*4360*/  IMAD.U32 R12, R12, 0x10000, RZ ;  /* 0x000100000c0c7824 */ /* 0x000fe400078e00ff */
[----:B------:R-:W-:Y:S01]  /*4370*/  IMAD.U32 R14, R8, 0x10000, RZ ;  /* 0x00010000080e7824 */ /* 0x000fe200078e00ff */
[----:B------:R-:W-:Y:S01]  /*4380*/  PRMT R8, R15, 0x7610, R8 ;  /* 0x000076100f087816 */ /* 0x000fe20000000008 */
[----:B------:R-:W-:Y:S01]  /*4390*/  FADD.FTZ R12, R11, R12 ;  /* 0x0000000c0b0c7221 */ /* 0x000fe20000010000 */
[----:B------:R-:W-:Y:S01]  /*43a0*/  PRMT R10, R15, 0x7632, R10 ;  /* 0x000076320f0a7816 */ /* 0x000fe2000000000a */
[----:B------:R-:W-:-:S02]  /*43b0*/  FADD.FTZ R14, R13, R14 ;  /* 0x0000000e0d0e7221 */ /* 0x000fc40000010000 */
[----:B------:R-:W-:Y:S01]  /*43c0*/  IMAD.U32 R8, R8, 0x10000, RZ ;  /* 0x0001000008087824 */ /* 0x000fe200078e00ff */
[----:B------:R-:W-:Y:S01]  /*43d0*/  SHF.L.U32 R13, R10, 0x10, RZ ;  /* 0x000000100a0d7819 */ /* 0x000fe200000006ff */
[----:B------:R-:W-:-:S04]  /*43e0*/  FADD.FTZ R9, R9, R14 ;  /* 0x0000000e09097221 */ /* 0x000fc80000010000 */
[----:B------:R-:W-:Y:S01]  /*43f0*/  FADD.FTZ R8, R8, R13 ;  /* 0x0000000d08087221 */ /* 0x000fe20000010000 */
[----:B------:R-:W-:-:S04]  /*4400*/  FADD.FTZ R9, R9, R12 ;  /* 0x0000000c09097221 */ /* 0x000fc80000010000 */
[----:B------:R-:W-:-:S04]  /*4410*/  FADD.FTZ R9, R9, R8 ;  /* 0x0000000809097221 */ /* 0x000fc80000010000 */
[----:B------:R-:W-:-:S07]  /*4420*/  FADD.FTZ R18, R18, R9 ;  /* 0x0000000912127221 */ /* 0x000fce0000010000 */
.L_x_20913:
[----:B------:R-:W-:Y:S05]  /*4430*/  BSYNC.RECONVERGENT B1 ;  /* 0x0000000000017941 */ /* 0x000fea0003800200 */
.L_x_20912:
[----:B------:R-:W-:Y:S01]  /*4440*/  IABS R12, R22 ;  /* 0x00000016000c7213 */ /* 0x000fe20000000000 */
[----:B------:R-:W-:Y:S01]  /*4450*/  IMAD.MOV.U32 R8, RZ, RZ, RZ ;  /* 0x000000ffff087224 */ /* 0x000fe200078e00ff */
[----:B------:R-:W-:Y:S01]  /*4460*/  IADD3 R15, PT, PT, R19, 0x4, RZ ;  /* 0x00000004130f7810 */ /* 0x000fe20007ffe0ff */
[----:B------:R-:W-:Y:S01]  /*4470*/  BSSY.RECONVERGENT B1, `(.L_x_20916) ;  /* 0x0000070000017945 */ /* 0x000fe20003800200 */
[----:B------:R-:W0:Y:S03]  /*4480*/  I2F.RP R10, R12 ;  /* 0x0000000c000a7306 */ /* 0x000e260000209400 */
[----:B------:R-:W-:-:S05]  /*4490*/  IMAD.SHL.U32 R13, R15, 0x8, RZ ;  /* 0x000000080f0d7824 */ /* 0x000fca00078e00ff */
[----:B------:R-:W-:-:S04]  /*44a0*/  LOP3.LUT R22, R13, R22, RZ, 0x3c, !PT ;  /* 0x000000160d167212 */ /* 0x000fc800078e3cff */
[----:B------:R-:W-:Y:S01]  /*44b0*/  ISETP.GE.AND P4, PT, R22, RZ, PT ;  /* 0x000000ff1600720c */ /* 0x000fe20003f86270 */
[----:B0-----:R-:W0:Y:S02]  /*44c0*/  MUFU.RCP R10, R10 ;  /* 0x0000000a000a7308 */ /* 0x001e240000001000 */
[----:B0-----:R-:W-:-:S06]  /*44d0*/  VIADD R11, R10, 0xffffffe ;  /* 0x0ffffffe0a0b7836 */ /* 0x001fcc0000000000 */
[----:B------:R-:W0:Y:S02]  /*44e0*/  F2I.FTZ.U32.TRUNC.NTZ R9, R11 ;  /* 0x0000000b00097305 */ /* 0x000e24000021f000 */
[----:B0-----:R-:W-:-:S04]  /*44f0*/  IMAD.MOV R27, RZ, RZ, -R9 ;  /* 0x000000ffff1b7224 */ /* 0x001fc800078e0a09 */
[----:B------:R-:W-:-:S04]  /*4500*/  IMAD R27, R27, R12, RZ ;  /* 0x0000000c1b1b7224 */ /* 0x000fc800078e02ff */
[----:B------:R-:W-:Y:S01]  /*4510*/  IMAD.HI.U32 R14, R9, R27, R8 ;  /* 0x0000001b090e7227 */ /* 0x000fe200078e0008 */
[----:B------:R-:W-:-:S05]  /*4520*/  IABS R9, R13 ;  /* 0x0000000d00097213 */ /* 0x000fca0000000000 */
[----:B------:R-:W-:-:S05]  /*4530*/  IMAD.HI.U32 R8, R14, R9, RZ ;  /* 0x000000090e087227 */ /* 0x000fca00078e00ff */
[----:B------:R-:W-:-:S05]  /*4540*/  IADD3 R10, PT, PT, -R8, RZ, RZ ;  /* 0x000000ff080a7210 */ /* 0x000fca0007ffe1ff */
[----:B------:R-:W-:-:S05]  /*4550*/  IMAD R9, R12, R10, R9 ;  /* 0x0000000a0c097224 */ /* 0x000fca00078e0209 */
[----:B------:R-:W-:-:S13]  /*4560*/  ISETP.GT.U32.AND P3, PT, R12, R9, PT ;  /* 0x000000090c00720c */ /* 0x000fda0003f64070 */
[----:B------:R-:W-:Y:S02]  /*4570*/  @!P3 IMAD.IADD R9, R9, 0x1, -R12 ;  /* 0x000000010909b824 */ /* 0x000fe400078e0a0c */
[----:B------:R-:W-:-:S03]  /*4580*/  @!P3 VIADD R8, R8, 0x1 ;  /* 0x000000010808b836 */ /* 0x000fc60000000000 */
[----:B------:R-:W-:-:S13]  /*4590*/  ISETP.GE.U32.AND P2, PT, R9, R12, PT ;  /* 0x0000000c0900720c */ /* 0x000fda0003f46070 */
[----:B------:R-:W-:-:S05]  /*45a0*/  @P2 IADD3 R8, PT, PT, R8, 0x1, RZ ;  /* 0x0000000108082810 */ /* 0x000fca0007ffe0ff */
[----:B------:R-:W-:-:S05]  /*45b0*/  @!P4 IMAD.MOV R8, RZ, RZ, -R8 ;  /* 0x000000ffff08c224 */ /* 0x000fca00078e0a08 */
[----:B------:R-:W-:-:S05]  /*45c0*/  SEL R26, R26, R8, !P0 ;  /* 0x000000081a1a7207 */ /* 0x000fca0004000000 */
[----:B------:R-:W-:-:S05]  /*45d0*/  VIADD R9, R26, UR9 ;  /* 0x000000091a097c36 */ /* 0x000fca0008000000 */
        /* <DEDUP_REMOVED lines=8> */
[----:B------:R-:W-:Y:S01]  /*4660*/  @!P0 IMAD.IADD R8, R8, 0x1, -R23 ;  /* 0x0000000108088824 */ /* 0x000fe200078e0a17 */
[----:B------:R-:W-:-:S04]  /*4670*/  ISETP.GT.AND P0, PT, R26, R3, PT ;  /* 0x000000031a00720c */ /* 0x000fc80003f04270 */
[----:B------:R-:W-:-:S04]  /*4680*/  @!P2 IADD3 R8, PT, PT, -R8, RZ, RZ ;  /* 0x000000ff0808a210 */ /* 0x000fc80007ffe1ff */
[----:B------:R-:W-:-:S04]  /*4690*/  SEL R8, R24, R8, !P1 ;  /* 0x0000000818087207 */ /* 0x000fc80004800000 */
[----:B------:R-:W-:-:S13]  /*46a0*/  ISETP.NE.AND P1, PT, R8, RZ, PT ;  /* 0x000000ff0800720c */ /* 0x000fda0003f25270 */
[----:B------:R-:W-:Y:S05]  /*46b0*/  @!P0 BRA P1, `(.L_x_20917) ;  /* 0x00000004002c8947 */ /* 0x000fea0000800000 */
[----:B------:R-:W-:-:S05]  /*46c0*/  IMAD.WIDE.U32 R28, R19, 0x4, R16 ;  /* 0x00000004131c7825 */ /* 0x000fca00078e0010 */
[----:B------:R-:W2:Y:S01]  /*46d0*/  LDG.E.CONSTANT R9, desc[UR14][R28.64+0x10] ;  /* 0x0000100e1c097981 */ /* 0x000ea2000c1e9900 */
[----:B------:R-:W-:Y:S01]  /*46e0*/  BSSY.RECONVERGENT B2, `(.L_x_20918) ;  /* 0x000002f000027945 */ /* 0x000fe20003800200 */
[----:B--2---:R-:W-:-:S03]  /*46f0*/  IMAD.WIDE R8, R9, UR25, R6 ;  /* 0x0000001909087c25 */ /* 0x004fc6000f8e0206 */
[----:B------:R-:W-:-:S04]  /*4700*/  LEA R26, P0, R8, UR22, 0x1 ;  /* 0x00000016081a7c11 */ /* 0x000fc8000f8008ff */
[----:B------:R-:W-:Y:S02]  /*4710*/  LEA.HI.X R27, R8, UR23, R9, 0x1, P0 ;  /* 0x00000017081b7c11 */ /* 0x000fe400080f0c09 */
[----:B------:R-:W0:Y:S01]  /*4720*/  LDS.128 R8, [R20+0x80] ;  /* 0x0000800014087984 */ /* 0x000e220000000c00 */
[----:B------:R-:W-:-:S03]  /*4730*/  ISETP.NE.AND P0, PT, R15, R4, PT ;  /* 0x000000040f00720c */ /* 0x000fc60003f05270 */
[----:B------:R-:W5:Y:S04]  /*4740*/  LDG.E.CONSTANT R24, desc[UR14][R26.64] ;  /* 0x0000000e1a187981 */ /* 0x000f68000c1e9900 */
[----:B------:R-:W5:Y:S04]  /*4750*/  LDG.E.CONSTANT R23, desc[UR14][R26.64+0x4] ;  /* 0x0000040e1a177981 */ /* 0x000f68000c1e9900 */
[----:B------:R-:W5:Y:S04]  /*4760*/  LDG.E.CONSTANT R22, desc[UR14][R26.64+0x8] ;  /* 0x0000080e1a167981 */ /* 0x000f68000c1e9900 */
[----:B------:R1:W5:Y:S01]  /*4770*/  LDG.E.CONSTANT R25, desc[UR14][R26.64+0xc] ;  /* 0x00000c0e1a197981 */ /* 0x000362000c1e9900 */
[----:B0-----:R-:W-:-:S02]  /*4780*/  F2FP.BF16.F32.PACK_AB R15, R9, R8 ;  /* 0x00000008090f723e */ /* 0x001fc400000010ff */
[----:B-1----:R-:W-:Y:S02]  /*4790*/  F2FP.BF16.F32.PACK_AB R27, R11, R10 ;  /* 0x0000000a0b1b723e */ /* 0x002fe400000010ff */
[----:B------:R-:W0:Y:S02]  /*47a0*/  LDS.128 R8, [R20+0x90] ;  /* 0x0000900014087984 */ /* 0x000e240000000c00 */
[----:B0-----:R-:W-:Y:S02]  /*47b0*/  F2FP.BF16.F32.PACK_AB R8, R9, R8 ;  /* 0x000000080908723e */ /* 0x001fe400000010ff */
[----:B------:R-:W-:Y:S01]  /*47c0*/  F2FP.BF16.F32.PACK_AB R10, R11, R10 ;  /* 0x0000000a0b0a723e */ /* 0x000fe200000010ff */
[----:B------:R-:W-:Y:S06]  /*47d0*/  @P0 BRA `(.L_x_20919) ;  /* 0x00000000007c0947 */ /* 0x000fec0003800000 */
[----:B------:R-:W-:Y:S01]  /*47e0*/  VIADD R9, R21, 0x21 ;  /* 0x0000002115097836 */ /* 0x000fe20000000000 */
[----:B------:R-:W-:Y:S01]  /*47f0*/  ISETP.GE.AND P6, PT, R13, UR21, PT ;  /* 0x000000150d007c0c */ /* 0x000fe2000bfc6270 */
        /* <DEDUP_REMOVED lines=12> */
[C---:B------:R-:W-:Y:S02]  /*48c0*/  PRMT R9, R24.reuse, 0x7632, R9 ;  /* 0x0000763218097816 */ /* 0x040fe40000000009 */
[----:B------:R-:W-:Y:S02]  /*48d0*/  ISETP.GE.AND P1, PT, R13, UR21, PT ;  /* 0x000000150d007c0c */ /* 0x000fe4000bf26270 */
[----:B------:R-:W-:-:S02]  /*48e0*/  SEL R24, R24, RZ, !P6 ;  /* 0x000000ff18187207 */ /* 0x000fc40007000000 */
[----:B------:R-:W-:Y:S02]  /*48f0*/  ISETP.GE.AND P6, PT, R21, UR21, PT ;  /* 0x0000001515007c0c */ /* 0x000fe4000bfc6270 */
        /* <DEDUP_REMOVED lines=13> */
.L_x_20919:
[----:B------:R-:W-:Y:S05]  /*49d0*/  BSYNC.RECONVERGENT B2 ;  /* 0x0000000000027941 */ /* 0x000fea0003800200 */
.L_x_20918:
[----:B-----5:R-:W-:Y:S02]  /*49e0*/  HFMA2.BF16_V2 R11, R27, R23, -RZ ;  /* 0x000000171b0b7231 */ /* 0x020fe400003000ff */
[--C-:B------:R-:W-:Y:S02]  /*49f0*/  IMAD.MOV.U32 R20, RZ, RZ, R10.reuse ;  /* 0x000000ffff147224 */ /* 0x100fe400078e000a */
[----:B------:R-:W-:Y:S02]  /*4a00*/  HMUL2.BF16_V2 R9, R15, R24 ;  /* 0x000000180f097232 */ /* 0x000fe40000200000 */
[----:B------:R-:W-:Y:S02]  /*4a10*/  HMUL2.BF16_V2 R15, R8, R22 ;  /* 0x00000016080f7232 */ /* 0x000fe40000200000 */
[----:B------:R-:W-:Y:S01]  /*4a20*/  HFMA2.BF16_V2 R8, R20, R25, -RZ ;  /* 0x0000001914087231 */ /* 0x000fe200003000ff */
        /* <DEDUP_REMOVED lines=20> */
.L_x_20917:
[----:B------:R-:W-:Y:S05]  /*4b70*/  BSYNC.RECONVERGENT B1 ;  /* 0x0000000000017941 */ /* 0x000fea0003800200 */
.L_x_20916:
[----:B------:R-:W-:-:S05]  /*4b80*/  VIADD R19, R19, 0x8 ;  /* 0x0000000813137836 */ /* 0x000fca0000000000 */
[----:B------:R-:W-:-:S13]  /*4b90*/  ISETP.GE.U32.AND P0, PT, R19, UR8, PT ;  /* 0x0000000813007c0c */ /* 0x000fda000bf06070 */
[----:B------:R-:W-:Y:S05]  /*4ba0*/  @!P0 BRA `(.L_x_20920) ;  /* 0xfffffff000348947 */ /* 0x000fea000383ffff */
.L_x_20907:
[----:B------:R-:W-:Y:S05]  /*4bb0*/  BSYNC.RECONVERGENT B0 ;  /* 0x0000000000007941 */ /* 0x000fea0003800200 */
.L_x_20906:
[----:B------:R-:W1:Y:S08]  /*4bc0*/  S2UR UR5, SR_CgaCtaId ;  /* 0x00000000000579c3 */ /* 0x000e700000008800 */
[----:B------:R-:W-:Y:S01]  /*4bd0*/  BAR.SYNC.DEFER_BLOCKING 0x0 ;  /* 0x0000000000007b1d */ /* 0x000fe20000010000 */
[C---:B------:R-:W-:Y:S02]  /*4be0*/  LOP3.LUT R2, R0.reuse, 0x3c0, RZ, 0xc0, !PT ;  /* 0x000003c000027812 */ /* 0x040fe400078ec0ff */
[----:B------:R-:W-:-:S02]  /*4bf0*/  LOP3.LUT R3, R0, 0x3e0, RZ, 0xc0, !PT ;  /* 0x000003e000037812 */ /* 0x000fc400078ec0ff */
[----:B------:R-:W-:Y:S01]  /*4c00*/  ISETP.NE.AND P0, PT, R2, 0x40, PT ;  /* 0x000000400200780c */ /* 0x000fe20003f05270 */
[----:B------:R-:W-:Y:S01]  /*4c10*/  UMOV UR4, 0x400 ;  /* 0x0000040000047882 */ /* 0x000fe20000000000 */
[----:B------:R-:W-:Y:S01]  /*4c20*/  LOP3.LUT R2, R3, 0x1f, R0, 0xf8, !PT ;  /* 0x0000001f03027812 */ /* 0x000fe200078ef800 */
[----:B------:R-:W-:Y:S01]  /*4c30*/  UIADD3 UR4, UPT, UPT, UR4, 0x60, URZ ;  /* 0x0000006004047890 */ /* 0x000fe2000fffe0ff */
[C---:B------:R-:W-:Y:S02]  /*4c40*/  ISETP.GT.U32.AND P1, PT, R0.reuse, 0x3f, PT ;  /* 0x0000003f0000780c */ /* 0x040fe40003f24070 */
[C---:B------:R-:W-:Y:S02]  /*4c50*/  ISETP.GT.U32.AND P2, PT, R0.reuse, 0x1f, PT ;  /* 0x0000001f0000780c */ /* 0x040fe40003f44070 */
[----:B------:R-:W-:Y:S01]  /*4c60*/  LOP3.LUT R0, R0, 0x1f, RZ, 0xc0, !PT ;  /* 0x0000001f00007812 */ /* 0x000fe200078ec0ff */
[----:B-1----:R-:W-:-:S06]  /*4c70*/  ULEA UR4, UR5, UR4, 0x18 ;  /* 0x0000000405047291 */ /* 0x002fcc000f8ec0ff */
[----:B------:R-:W-:-:S05]  /*4c80*/  LEA R5, R2, UR4, 0x2 ;  /* 0x0000000402057c11 */ /* 0x000fca000f8e10ff */
[----:B------:R-:W-:Y:S01]  /*4c90*/  @!P0 STS [R5+-0x100], R18 ;  /* 0xffff001205008388 */ /* 0x000fe20000000800 */
[----:B------:R-:W-:Y:S01]  /*4ca0*/  BAR.SYNC.DEFER_BLOCKING 0x0 ;  /* 0x0000000000007b1d */ /* 0x000fe20000010000 */
[----:B------:R-:W-:-:S13]  /*4cb0*/  ISETP.NE.AND P0, PT, R3, 0x20, PT ;  /* 0x000000200300780c */ /* 0x000fda0003f05270 */
[----:B------:R-:W-:Y:S01]  /*4cc0*/  @!P0 LEA R3, R0, UR4, 0x2 ;  /* 0x0000000400038c11 */ /* 0x000fe2000f8e10ff */
[----:B0--3--:R-:W0:Y:S02]  /*4cd0*/  @!P1 LDS R7, [R5] ;  /* 0x0000000005079984 */ /* 0x009e240000000800 */
[----:B0-----:R-:W-:Y:S01]  /*4ce0*/  @!P1 FADD.FTZ R18, R18, R7 ;  /* 0x0000000712129221 */ /* 0x001fe20000010000 */
[----:B------:R-:W-:Y:S06]  /*4cf0*/  BAR.SYNC.DEFER_BLOCKING 0x0 ;  /* 0x0000000000007b1d */ /* 0x000fec0000010000 */
[----:B------:R0:W-:Y:S02]  /*4d00*/  @!P0 STS [R3], R18 ;  /* 0x0000001203008388 */ /* 0x0001e40000000800 */
[----:B------:R-:W-:Y:S06]  /*4d10*/  BAR.SYNC.DEFER_BLOCKING 0x0 ;  /* 0x0000000000007b1d */ /* 0x000fec0000010000 */
[----:B------:R0:W1:Y:S02]  /*4d20*/  @!P2 LDS R7, [R5] ;  /* 0x000000000507a984 */ /* 0x0000640000000800 */
[----:B------:R-:W-:Y:S06]  /*4d30*/  BAR.SYNC.DEFER_BLOCKING 0x0 ;  /* 0x0000000000007b1d */ /* 0x000fec0000010000 */
[----:B------:R-:W-:Y:S05]  /*4d40*/  @P2 EXIT ;  /* 0x000000000000294d */ /* 0x000fea0003800000 */
[----:B------:R-:W-:Y:S01]  /*4d50*/  UIMAD UR4, UR16, UR19, UR18 ;  /* 0x00000013100472a4 */ /* 0x000fe2000f8e0212 */
[----:B0-----:R-:W-:Y:S01]  /*4d60*/  MOV R3, UR17 ;  /* 0x0000001100037c02 */ /* 0x001fe20008000f00 */
[----:B------:R-:W0:Y:S01]  /*4d70*/  LDCU.64 UR6, c[0x0][0x390] ;  /* 0x00007200ff0677ac */ /* 0x000e220008000a00 */
[----:B-1----:R-:W-:Y:S01]  /*4d80*/  @!P2 FADD.FTZ R18, R18, R7 ;  /* 0x000000071212a221 */ /* 0x002fe20000010000 */
[----:B------:R-:W-:Y:S02]  /*4d90*/  UIMAD UR4, UR4, UR20, URZ ;  /* 0x00000014040472a4 */ /* 0x000fe4000f8e02ff */
[----:B------:R-:W-:Y:S02]  /*4da0*/  IMAD R0, R3, 0x20, R0 ;  /* 0x0000002003007824 */ /* 0x000fe400078e0200 */
[----:B------:R-:W-:Y:S02]  /*4db0*/  F2FP.BF16.F32.PACK_AB R18, RZ, R18 ;  /* 0x00000012ff12723e */ /* 0x000fe400000010ff */
[----:B------:R-:W-:-:S04]  /*4dc0*/  MOV R3, UR4 ;  /* 0x0000000400037c02 */ /* 0x000fc80008000f00 */
[----:B------:R-:W-:-:S05]  /*4dd0*/  LEA R0, P0, R3, R0, 0x5 ;  /* 0x0000000003007211 */ /* 0x000fca00078028ff */
[----:B------:R-:W-:Y:S01]  /*4de0*/  IMAD.X R3, RZ, RZ, RZ, P0 ;  /* 0x000000ffff037224 */ /* 0x000fe200000e06ff */
[----:B0-----:R-:W-:-:S04]  /*4df0*/  LEA R2, P0, R0, UR6, 0x1 ;  /* 0x0000000600027c11 */ /* 0x001fc8000f8008ff */
[----:B------:R-:W-:-:S05]  /*4e00*/  LEA.HI.X R3, R0, UR7, R3, 0x1, P0 ;  /* 0x0000000700037c11 */ /* 0x000fca00080f0c03 */
[----:B------:R-:W-:Y:S01]  /*4e10*/  STG.E.U16 desc[UR14][R2.64], R18 ;  /* 0x0000001202007986 */ /* 0x000fe2000c10150e */
[----:B------:R-:W-:Y:S05]  /*4e20*/  EXIT ;  /* 0x000000000000794d */ /* 0x000fea0003800000 */
.L_x_20881:
        /* <DEDUP_REMOVED lines=8> */
.L_x_20922:
[----:B------:R-:W-:Y:S05]  /*4eb0*/  BSYNC B2 ;  /* 0x0000000000027941 */ /* 0x000fea0003800000 */
.L_x_20921:
        /* <DEDUP_REMOVED lines=8> */
.L_x_20923:
[----:B------:R-:W-:Y:S01]  /*4f40*/  MOV R7, R15 ;  /* 0x0000000f00077202 */ /* 0x000fe20000000f00 */
[----:B------:R-:W-:Y:S06]  /*4f50*/  BRA `(.L_x_20924) ;  /* 0xffffffc000f87947 */ /* 0x000fec000383ffff */
.L_x_20883:
        /* <DEDUP_REMOVED lines=8> */
.L_x_20926:
[----:B------:R-:W-:Y:S05]  /*4fe0*/  BSYNC B0 ;  /* 0x0000000000007941 */ /* 0x000fea0003800000 */
.L_x_20925:
        /* <DEDUP_REMOVED lines=8> */
.L_x_20927:
[----:B------:R-:W-:Y:S02]  /*5070*/  IMAD.MOV.U32 R25, RZ, RZ, 0x4 ;  /* 0x00000004ff197424 */ /* 0x000fe400078e00ff */
[----:B------:R-:W-:-:S05]  /*5080*/  IMAD.MOV.U32 R5, RZ, RZ, R15 ;  /* 0x000000ffff057224 */ /* 0x000fca00078e000f */
[----:B------:R-:W-:-:S04]  /*5090*/  FMNMX.FTZ R8, R4, R5, !PT ;  /* 0x0000000504087209 */ /* 0x000fc80007810000 */
[----:B------:R-:W-:-:S07]  /*50a0*/  MOV R4, R8 ;  /* 0x0000000800047202 */ /* 0x000fce0000000f00 */
[----:B------:R-:W-:Y:S05]  /*50b0*/  WARPSYNC.COLLECTIVE R14, `(.L_x_20928) ;  /* 0x000000000e087348 */ /* 0x000fea0003c00000 */
[----:B------:R0:W1:Y:S02]  /*50c0*/  SHFL.BFLY P3, R15, R4, R25, R27 ;  /* 0x0c000019040f7389 */ /* 0x000064000006001b */
[----:B01----:R-:W-:Y:S05]  /*50d0*/  ENDCOLLECTIVE ;  /* 0x000000000000791b */ /* 0x003fea0003800000 */
.L_x_20928:
[----:B------:R-:W-:Y:S01]  /*50e0*/  MOV R9, R15 ;  /* 0x0000000f00097202 */ /* 0x000fe20000000f00 */
[----:B------:R-:W-:Y:S06]  /*50f0*/  BRA `(.L_x_20929) ;  /* 0xffffffc400287947 */ /* 0x000fec000383ffff */
.L_x_20930:
        /* <DEDUP_REMOVED lines=16> */
.L_x_27631:


//--------------------- .text._ZN4vllm25paged_attention_v2_kernelIttLi256ELi32ELi128ELNS_18Fp8KVCacheDataTypeE0ELb0ELi512EEEvPfS2_PT_PKS3_PKT0_S9_ifPKiSB_iPKfiiiSD_SD_iiiii --------------------------
	.section	.text._ZN4vllm25paged_attention_v2_kernelIttLi256ELi32ELi128ELNS_18Fp8KVCacheDataTypeE0ELb0ELi512EEEvPfS2_PT_PKS3_PKT0_S9_ifPKiSB_iPKfiiiSD_SD_iiiii,"ax",@progbits
	.align	128
        .global         _ZN4vllm25paged_attention_v2_kernelIttLi256ELi32ELi128ELNS_18Fp8KVCacheDataTypeE0ELb0ELi512EEEvPfS2_PT_PKS3_PKT0_S9_ifPKiSB_iPKfiiiSD_SD_iiiii
        .type           _ZN4vllm25paged_attention_v2_kernelIttLi256ELi32ELi128ELNS_18Fp8KVCacheDataTypeE0ELb0ELi512EEEvPfS2_PT_PKS3_PKT0_S9_ifPKiSB_iPKfiiiSD_SD_iiiii,@function
        .size           _ZN4vllm25paged_attention_v2_kernelIttLi256ELi32ELi128ELNS_18Fp8KVCacheDataTypeE0ELb0ELi512EEEvPfS2_PT_PKS3_PKT0_S9_ifPKiSB_iPKfiiiSD_SD_iiiii,(.L_x_27632 - _ZN4vllm25paged_attention_v2_kernelIttLi256ELi32ELi128ELNS_18Fp8KVCacheDataTypeE0ELb0ELi512EEEvPfS2_PT_PKS3_PKT0_S9_ifPKiSB_iPKfiiiSD_SD_iiiii)
        .other          _ZN4vllm25paged_attention_v2_kernelIttLi256ELi32ELi128ELNS_18Fp8KVCacheDataTypeE0ELb0ELi512EEEvPfS2_PT_PKS3_PKT0_S9_ifPKiSB_iPKfiiiSD_SD_iiiii,@"STO_CUDA_ENTRY STV_DEFAULT"
_ZN4vllm25paged_attention_v2_kernelIttLi256ELi32ELi128ELNS_18Fp8KVCacheDataTypeE0ELb0ELi512EEEvPfS2_PT_PKS3_PKT0_S9_ifPKiSB_iPKfiiiSD_SD_iiiii:
.text._ZN4vllm25paged_attention_v2_kernelIttLi256ELi32ELi128ELNS_18Fp8KVCacheDataTypeE0ELb0ELi512EEEvPfS2_PT_PKS3_PKT0_S9_ifPKiSB_iPKfiiiSD_SD_iiiii:
[----:B------:R-:W-:Y:S01]  /*0000*/  LDC R1, c[0x0][0x37c] ;  /* 0x0000df00ff017b82 */ /* 0x000fe20000000800 */
[----:B------:R-:W0:Y:S07]  /*0010*/  S2R R7, SR_CTAID.Y ;  /* 0x0000000000077919 */ /* 0x000e2e0000002600 */
[----:B------:R-:W0:Y:S01]  /*0020*/  LDC.64 R2, c[0x0][0x3c0] ;  /* 0x0000f000ff027b82 */ /* 0x000e220000000a00 */
[----:B------:R-:W1:Y:S01]  /*0030*/  LDCU.64 UR6, c[0x0][0x358] ;  /* 0x00006b00ff0677ac */ /* 0x000e620008000a00 */
[----:B0-----:R-:W-:-:S05]  /*0040*/  IMAD.WIDE.U32 R2, R7, 0x4, R2 ;  /* 0x0000000407027825 */ /* 0x001fca00078e0002 */
[----:B-1----:R-:W2:Y:S01]  /*0050*/  LDG.E.CONSTANT R61, desc[UR6][R2.64] ;  /* 0x00000006023d7981 */ /* 0x002ea2000c1e9900 */
[----:B------:R-:W0:Y:S02]  /*0060*/  S2R R5, SR_CTAID.Z ;  /* 0x0000000000057919 */ /* 0x000e240000002700 */
[----:B0-----:R-:W-:-:S04]  /*0070*/  SHF.L.U32 R4, R5, 0x9, RZ ;  /* 0x0000000905047819 */ /* 0x001fc800000006ff */
[----:B--2---:R-:W-:-:S13]  /*0080*/  ISETP.GE.AND P0, PT, R4, R61, PT ;  /* 0x0000003d0400720c */ /* 0x004fda0003f06270 */
[----:B------:R-:W-:Y:S05]  /*0090*/  @P0 EXIT ;  /* 0x000000000000094d */ /* 0x000fea0003800000 */
[----:B------:R-:W0:Y:S01]  /*00a0*/  S2R R3, SR_TID.X ;  /* 0x0000000000037919 */ /* 0x000e220000002100 */
[----:B------:R-:W1:Y:S01]  /*00b0*/  LDCU UR4, c[0x0][0x3d8] ;  /* 0x00007b00ff0477ac */ /* 0x000e620008000800 */
[----:B------:R-:W2:Y:S01]  /*00c0*/  LDC R17, c[0x0][0x3b0] ;  /* 0x0000ec00ff117b82 */ /* 0x000ea20000000800 */
[----:B------:R-:W3:Y:S01]  /*00d0*/  S2R R0, SR_CTAID.X ;  /* 0x0000000000007919 */ /* 0x000ee20000002500 */
[----:B------:R-:W-:Y:S01]  /*00e0*/  MOV R60, RZ ;  /* 0x000000ff003c7202 */ /* 0x000fe20000000f00 */
[----:B------:R-:W4:Y:S01]  /*00f0*/  LDCU UR10, c[0x0][0x3e0] ;  /* 0x00007c00ff0a77ac */ /* 0x000f220008000800 */
[----:B------:R-:W-:Y:S01]  /*0100*/  MOV R58, 0xff7fffff ;  /* 0xff7fffff003a7802 */ /* 0x000fe20000000f00 */
        /* <DEDUP_REMOVED lines=8> */
[----:B------:R-:W-:Y:S02]  /*0190*/  @!P1 SHF.L.U32 R9, R3, 0x3, RZ ;  /* 0x0000000303099819 */ /* 0x000fe400000006ff */
[----:B---3--:R-:W-:-:S04]  /*01a0*/  @!P1 SHF.L.U32 R6, R0, 0x8, RZ ;  /* 0x0000000800069819 */ /* 0x008fc800000006ff */
[----:B------:R-:W-:-:S04]  /*01b0*/  @!P1 IADD3 R6, P0, P2, R9, R2, R6 ;  /* 0x0000000209069210 */ /* 0x000fc80007a1e006 */
[----:B------:R-:W-:Y:S02]  /*01c0*/  @!P1 IADD3.X R2, PT, PT, RZ, R8, RZ, P0, P2 ;  /* 0x00000008ff029210 */ /* 0x000fe400007e44ff */
[----:B0-----:R-:W-:-:S04]  /*01d0*/  @!P1 LEA R8, P0, R6, R10, 0x1 ;  /* 0x0000000a06089211 */ /* 0x001fc800078008ff */
[----:B------:R-:W-:-:S06]  /*01e0*/  @!P1 LEA.HI.X R9, R6, R11, R2, 0x1, P0 ;  /* 0x0000000b06099211 */ /* 0x000fcc00000f0c02 */
[----:B------:R-:W3:Y:S01]  /*01f0*/  @!P1 LDG.E.128.CONSTANT R8, desc[UR6][R8.64] ;  /* 0x0000000608089981 */ /* 0x000ee2000c1e9d00 */
[----:B--2---:R-:W-:Y:S01]  /*0200*/  IABS R15, R17 ;  /* 0x00000011000f7213 */ /* 0x004fe20000000000 */
[----:B------:R-:W0:Y:S03]  /*0210*/  LDC R6, c[0x0][0x370] ;  /* 0x0000dc00ff067b82 */ /* 0x000e260000000800 */
[----:B------:R-:W2:Y:S08]  /*0220*/  I2F.RP R2, R15 ;  /* 0x0000000f00027306 */ /* 0x000eb00000209400 */
[----:B--2---:R-:W2:Y:S02]  /*0230*/  MUFU.RCP R2, R2 ;  /* 0x0000000200027308 */ /* 0x004ea40000001000 */
[----:B--2---:R-:W-:-:S06]  /*0240*/  IADD3 R12, PT, PT, R2, 0xffffffe, RZ ;  /* 0x0ffffffe020c7810 */ /* 0x004fcc0007ffe0ff */
[----:B------:R2:W4:Y:S02]  /*0250*/  F2I.FTZ.U32.TRUNC.NTZ R13, R12 ;  /* 0x0000000c000d7305 */ /* 0x000524000021f000 */
[----:B--2---:R-:W-:Y:S01]  /*0260*/  HFMA2 R12, -RZ, RZ, 0, 0 ;  /* 0x00000000ff0c7431 */ /* 0x004fe200000001ff */
[----:B----4-:R-:W-:-:S05]  /*0270*/  IADD3 R14, PT, PT, RZ, -R13, RZ ;  /* 0x8000000dff0e7210 */ /* 0x010fca0007ffe0ff */
[----:B------:R-:W-:Y:S01]  /*0280*/  IMAD R19, R14, R15, RZ ;  /* 0x0000000f0e137224 */ /* 0x000fe200078e02ff */
[----:B0-----:R-:W-:-:S03]  /*0290*/  IABS R14, R6 ;  /* 0x00000006000e7213 */ /* 0x001fc60000000000 */
[----:B------:R-:W-:-:S06]  /*02a0*/  IMAD.HI.U32 R13, R13, R19, R12 ;  /* 0x000000130d0d7227 */ /* 0x000fcc00078e000c */
[----:B------:R-:W-:-:S05]  /*02b0*/  IMAD.HI.U32 R13, R13, R14, RZ ;  /* 0x0000000e0d0d7227 */ /* 0x000fca00078e00ff */
[----:B------:R-:W-:-:S05]  /*02c0*/  IADD3 R2, PT, PT, RZ, -R13, RZ ;  /* 0x8000000dff027210 */ /* 0x000fca0007ffe0ff */
        /* <DEDUP_REMOVED lines=8> */
[----:B------:R-:W-:-:S04]  /*0350*/  @P0 IADD3 R13, PT, PT, R13, 0x1, RZ ;  /* 0x000000010d0d0810 */ /* 0x000fc80007ffe0ff */
[----:B------:R-:W-:-:S04]  /*0360*/  MOV R19, R13 ;  /* 0x0000000d00137202 */ /* 0x000fc80000000f00 */
[----:B------:R-:W-:Y:S02]  /*0370*/  @!P3 IADD3 R19, PT, PT, RZ, -R19, RZ ;  /* 0x80000013ff13b210 */ /* 0x000fe40007ffe0ff */
[----:B------:R-:W-:Y:S02]  /*0380*/  @!P2 LOP3.LUT R19, RZ, R17, RZ, 0x33, !PT ;  /* 0x00000011ff13a212 */ /* 0x000fe400078e33ff */
[----:B------:R-:W0:Y:S02]  /*0390*/  LDC.64 R16, c[0x0][0x3d0] ;  /* 0x0000f400ff107b82 */ /* 0x000e240000000a00 */
[----:B------:R-:W-:-:S04]  /*03a0*/  IABS R15, R19 ;  /* 0x00000013000f7213 */ /* 0x000fc80000000000 */
[----:B------:R-:W2:Y:S08]  /*03b0*/  I2F.RP R2, R15 ;  /* 0x0000000f00027306 */ /* 0x000eb00000209400 */
[----:B--2---:R-:W2:Y:S01]  /*03c0*/  MUFU.RCP R2, R2 ;  /* 0x0000000200027308 */ /* 0x004ea20000001000 */
[----:B0-----:R-:W-:-:S04]  /*03d0*/  ISETP.NE.U32.AND P0, PT, R16, RZ, PT ;  /* 0x000000ff1000720c */ /* 0x001fc80003f05070 */
[----:B------:R-:W-:Y:S02]  /*03e0*/  ISETP.NE.AND.EX P0, PT, R17, RZ, PT, P0 ;  /* 0x000000ff1100720c */ /* 0x000fe40003f05300 */
[----:B--2---:R-:W-:Y:S02]  /*03f0*/  IADD3 R12, PT, PT, R2, 0xffffffe, RZ ;  /* 0x0ffffffe020c7810 */ /* 0x004fe40007ffe0ff */
[----:B------:R-:W-:Y:S02]  /*0400*/  IABS R2, R0 ;  /* 0x0000000000027213 */ /* 0x000fe40000000000 */
[----:B------:R0:W2:Y:S02]  /*0410*/  F2I.FTZ.U32.TRUNC.NTZ R13, R12 ;  /* 0x0000000c000d7305 */ /* 0x0000a4000021f000 */
[----:B0-----:R-:W-:Y:S01]  /*0420*/  HFMA2 R12, -RZ, RZ, 0, 0 ;  /* 0x00000000ff0c7431 */ /* 0x001fe200000001ff */
[----:B--2---:R-:W-:-:S05]  /*0430*/  IADD3 R6, PT, PT, RZ, -R13, RZ ;  /* 0x8000000dff067210 */ /* 0x004fca0007ffe0ff */
[----:B------:R-:W-:Y:S01]  /*0440*/  IMAD R17, R6, R15, RZ ;  /* 0x0000000f06117224 */ /* 0x000fe200078e02ff */
[----:B------:R-:W-:-:S03]  /*0450*/  IABS R6, R19 ;  /* 0x0000001300067213 */ /* 0x000fc60000000000 */
[----:B------:R-:W-:Y:S01]  /*0460*/  IMAD.HI.U32 R13, R13, R17, R12 ;  /* 0x000000110d0d7227 */ /* 0x000fe200078e000c */
[----:B------:R-:W-:Y:S02]  /*0470*/  IADD3 R17, PT, PT, RZ, -R6, RZ ;  /* 0x80000006ff117210 */ /* 0x000fe40007ffe0ff */
[----:B------:R-:W-:-:S03]  /*0480*/  LOP3.LUT R6, R0, R19, RZ, 0x3c, !PT ;  /* 0x0000001300067212 */ /* 0x000fc600078e3cff */
[----:B------:R-:W-:Y:S02]  /*0490*/  IMAD.HI.U32 R14, R13, R2, RZ ;  /* 0x000000020d0e7227 */ /* 0x000fe400078e00ff */
[----:B------:R-:W0:Y:S02]  /*04a0*/  @P0 LDC.64 R12, c[0x0][0x3d0] ;  /* 0x0000f400ff0c0b82 */ /* 0x000e240000000a00 */
[----:B------:R-:W-:Y:S02]  /*04b0*/  IMAD R2, R14, R17, R2 ;  /* 0x000000110e027224 */ /* 0x000fe400078e0202 */
[----:B------:R-:W2:Y:S03]  /*04c0*/  @!P1 S2R R17, SR_CgaCtaId ;  /* 0x0000000000119919 */ /* 0x000ea60000008800 */
[----:B------:R-:W-:Y:S02]  /*04d0*/  ISETP.GT.U32.AND P3, PT, R15, R2, PT ;  /* 0x000000020f00720c */ /* 0x000fe40003f64070 */
[----:B------:R-:W-:-:S11]  /*04e0*/  ISETP.GE.AND P4, PT, R6, RZ, PT ;  /* 0x000000ff0600720c */ /* 0x000fd60003f86270 */
[----:B------:R-:W-:-:S04]  /*04f0*/  @!P3 IADD3 R2, PT, PT, R2, -R15, RZ ;  /* 0x8000000f0202b210 */ /* 0x000fc80007ffe0ff */
[----:B------:R-:W-:Y:S01]  /*0500*/  ISETP.GE.U32.AND P2, PT, R2, R15, PT ;  /* 0x0000000f0200720c */ /* 0x000fe20003f46070 */
[----:B0-----:R-:W-:Y:S01]  /*0510*/  @P0 IMAD.WIDE.U32 R12, R0, 0x4, R12 ;  /* 0x00000004000c0825 */ /* 0x001fe200078e000c */
[----:B------:R-:W-:Y:S02]  /*0520*/  IADD3 R2, PT, PT, R61, 0x1f, RZ ;  /* 0x0000001f3d027810 */ /* 0x000fe40007ffe0ff */
[----:B------:R-:W-:Y:S02]  /*0530*/  LEA R15, R5, 0x10, 0x4 ;  /* 0x00000010050f7811 */ /* 0x000fe400078e20ff */
[----:B------:R-:W-:Y:S01]  /*0540*/  SHF.R.U32.HI R2, RZ, 0x5, R2 ;  /* 0x00000005ff027819 */ /* 0x000fe20000011602 */
[----:B------:R1:W5:Y:S01]  /*0550*/  @P0 LDG.E.CONSTANT R60, desc[UR6][R12.64] ;  /* 0x000000060c3c0981 */ /* 0x000362000c1e9900 */
[----:B------:R-:W-:Y:S01]  /*0560*/  SHF.R.U32.HI R6, RZ, 0x5, R3 ;  /* 0x00000005ff067819 */ /* 0x000fe20000011603 */
[----:B------:R-:W-:Y:S01]  /*0570*/  BSSY.RECONVERGENT B0, `(.L_x_20931) ;  /* 0x000038f000007945 */ /* 0x000fe20003800200 */
[----:B------:R-:W-:-:S02]  /*0580*/  @!P3 IADD3 R14, PT, PT, R14, 0x1, RZ ;  /* 0x000000010e0eb810 */ /* 0x000fc40007ffe0ff */
[----:B------:R-:W-:Y:S02]  /*0590*/  VIMNMX.U32 R15, PT, PT, R2, R15, PT ;  /* 0x0000000f020f7248 */ /* 0x000fe40003fe0000 */
[----:B------:R-:W-:Y:S02]  /*05a0*/  LEA R59, R5, R6, 0x4 ;  /* 0x00000006053b7211 */ /* 0x000fe400078e20ff */
[----:B------:R-:W-:Y:S01]  /*05b0*/  @!P1 MOV R2, 0x400 ;  /* 0x0000040000029802 */ /* 0x000fe20000000f00 */
[----:B-1----:R-:W-:Y:S01]  /*05c0*/  IMAD R13, R7, UR4, RZ ;  /* 0x00000004070d7c24 */ /* 0x002fe2000f8e02ff */
[----:B------:R-:W-:Y:S02]  /*05d0*/  @P2 IADD3 R14, PT, PT, R14, 0x1, RZ ;  /* 0x000000010e0e2810 */ /* 0x000fe40007ffe0ff */
[----:B------:R-:W-:Y:S02]  /*05e0*/  ISETP.GE.U32.AND P2, PT, R59, R15, PT ;  /* 0x0000000f3b00720c */ /* 0x000fe40003f46070 */
[----:B------:R-:W-:-:S02]  /*05f0*/  ISETP.NE.AND P0, PT, R19, RZ, PT ;  /* 0x000000ff1300720c */ /* 0x000fc40003f05270 */
[----:B--2---:R-:W-:Y:S02]  /*0600*/  @!P1 LEA R16, R17, R2, 0x18 ;  /* 0x0000000211109211 */ /* 0x004fe400078ec0ff */
[----:B------:R-:W-:Y:S02]  /*0610*/  MOV R2, R14 ;  /* 0x0000000e00027202 */ /* 0x000fe40000000f00 */
[----:B------:R-:W-:Y:S02]  /*0620*/  @!P1 LEA R16, R3, R16, 0x4 ;  /* 0x0000001003109211 */ /* 0x000fe400078e20ff */
[----:B------:R-:W-:-:S05]  /*0630*/  @!P4 IADD3 R2, PT, PT, RZ, -R2, RZ ;  /* 0x80000002ff02c210 */ /* 0x000fca0007ffe0ff */
[----:B------:R-:W-:Y:S01]  /*0640*/  @!P0 LOP3.LUT R2, RZ, R19, RZ, 0x33, !PT ;  /* 0x00000013ff028212 */ /* 0x000fe200078e33ff */
[----:B---3--:R0:W-:Y:S01]  /*0650*/  @!P1 STS.128 [R16], R8 ;  /* 0x0000000810009388 */ /* 0x0081e20000000c00 */
[----:B------:R-:W-:Y:S06]  /*0660*/  BAR.SYNC.DEFER_BLOCKING 0x0 ;  /* 0x0000000000007b1d */ /* 0x000fec0000010000 */
[----:B------:R-:W-:Y:S05]  /*0670*/  @P2 BRA `(.L_x_20932) ;  /* 0x0000003400f82947 */ /* 0x000fea0003800000 */
[----:B------:R-:W1:Y:S01]  /*0680*/  S2UR UR5, SR_CgaCtaId ;  /* 0x00000000000579c3 */ /* 0x000e620000008800 */
[----:B------:R-:W2:Y:S01]  /*0690*/  LDCU.64 UR8, c[0x0][0x3b8] ;  /* 0x00007700ff0877ac */ /* 0x000ea20008000a00 */
[----:B0-----:R-:W-:Y:S01]  /*06a0*/  IMAD.WIDE.U32 R8, R59, 0x4, RZ ;  /* 0x000000043b087825 */ /* 0x001fe200078e00ff */
[----:B------:R-:W-:Y:S01]  /*06b0*/  LOP3.LUT R3, R3, 0x1f, RZ, 0xc0, !PT ;  /* 0x0000001f03037812 */ /* 0x000fe200078ec0ff */
[----:B------:R-:W-:Y:S01]  /*06c0*/  UMOV UR4, 0x400 ;  /* 0x0000040000047882 */ /* 0x000fe20000000000 */
[C---:B------:R-:W-:Y:S01]  /*06d0*/  LEA R10, R6.reuse, R4, 0x5 ;  /* 0x00000004060a7211 */ /* 0x040fe200078e28ff */
[----:B------:R-:W-:Y:S01]  /*06e0*/  UIADD3 UR4, UPT, UPT, UR4, 0x220, URZ ;  /* 0x0000022004047890 */ /* 0x000fe2000fffe0ff */
[----:B------:R-:W-:Y:S01]  /*06f0*/  IMAD.WIDE R8, R13, 0x4, R8 ;  /* 0x000000040d087825 */ /* 0x000fe200078e0208 */
[----:B------:R-:W-:Y:S02]  /*0700*/  LEA R56, R6, R3, 0x5 ;  /* 0x0000000306387211 */ /* 0x000fe400078e28ff */
[----:B------:R-:W-:-:S02]  /*0710*/  IADD3 R10, PT, PT, R3, R10, RZ ;  /* 0x0000000a030a7210 */ /* 0x000fc40007ffe0ff */
[----:B------:R-:W-:Y:S02]  /*0720*/  MOV R58, 0xff7fffff ;  /* 0xff7fffff003a7802 */ /* 0x000fe40000000f00 */
[----:B------:R-:W-:Y:S02]  /*0730*/  IADD3 R57, PT, PT, -R61, R10, RZ ;  /* 0x0000000a3d397210 */ /* 0x000fe40007ffe1ff */
[----:B------:R-:W-:Y:S02]  /*0740*/  IADD3 R6, PT, PT, R10, 0x1, RZ ;  /* 0x000000010a067810 */ /* 0x000fe40007ffe0ff */
[----:B--2---:R-:W-:-:S04]  /*0750*/  IADD3 R4, P0, PT, R8, UR8, RZ ;  /* 0x0000000808047c10 */ /* 0x004fc8000ff1e0ff */
[----:B------:R-:W-:Y:S01]  /*0760*/  IADD3.X R3, PT, PT, R9, UR9, RZ, P0, !PT ;  /* 0x0000000909037c10 */ /* 0x000fe200087fe4ff */
[----:B-1----:R-:W-:-:S06]  /*0770*/  ULEA UR4, UR5, UR4, 0x18 ;  /* 0x0000000405047291 */ /* 0x002fcc000f8ec0ff */
[----:B------:R-:W-:-:S07]  /*0780*/  LEA R56, R56, UR4, 0x2 ;  /* 0x0000000438387c11 */ /* 0x000fce000f8e10ff */
.L_x_20933:
[----:B------:R-:W-:Y:S02]  /*0790*/  MOV R11, R3 ;  /* 0x00000003000b7202 */ /* 0x000fe40000000f00 */
[----:B------:R-:W-:-:S05]  /*07a0*/  MOV R10, R4 ;  /* 0x00000004000a7202 */ /* 0x000fca0000000f00 */
[----:B------:R-:W2:Y:S01]  /*07b0*/  LDG.E.CONSTANT R11, desc[UR6][R10.64] ;  /* 0x000000060a0b7981 */ /* 0x000ea2000c1e9900 */
[----:B------:R-:W-:Y:S01]  /*07c0*/  IMAD R9, R2, UR10, RZ ;  /* 0x0000000a02097c24 */ /* 0x000fe2000f8e02ff */
[----:B------:R-:W0:Y:S02]  /*07d0*/  S2R R8, SR_TID.X ;  /* 0x0000000000087919 */ /* 0x000e240000002100 */
[----:B0-----:R-:W-:-:S04]  /*07e0*/  SHF.L.U32 R8, R8, 0x3, RZ ;  /* 0x0000000308087819 */ /* 0x001fc800000006ff */
[----:B------:R-:W-:-:S04]  /*07f0*/  LOP3.LUT R8, R8, 0xf8, RZ, 0xc0, !PT ;  /* 0x000000f808087812 */ /* 0x000fc800078ec0ff */
[----:B------:R-:W-:-:S04]  /*0800*/  IADD3 R8, P0, PT, R9, R8, RZ ;  /* 0x0000000809087210 */ /* 0x000fc80007f1e0ff */
[----:B------:R-:W-:Y:S01]  /*0810*/  LEA.HI.X.SX32 R9, R9, RZ, 0x1, P0 ;  /* 0x000000ff09097211 */ /* 0x000fe200000f0eff */
[----:B------:R-:W0:Y:S02]  /*0820*/  S2UR UR5, SR_CgaCtaId ;  /* 0x00000000000579c3 */ /* 0x000e240000008800 */
[----:B--2---:R-:W-:-:S03]  /*0830*/  IMAD.WIDE R8, R11, UR11, R8 ;  /* 0x0000000b0b087c25 */ /* 0x004fc6000f8e0208 */
[----:B------:R-:W-:-:S04]  /*0840*/  LEA R62, P0, R8, UR12, 0x1 ;  /* 0x0000000c083e7c11 */ /* 0x000fc8000f8008ff */
[----:B------:R-:W-:-:S05]  /*0850*/  LEA.HI.X R63, R8, UR13, R9, 0x1, P0 ;  /* 0x0000000d083f7c11 */ /* 0x000fca00080f0c09 */
[----:B------:R-:W2:Y:S04]  /*0860*/  LDG.E.128.CONSTANT R40, desc[UR6][R62.64+0x200] ;  /* 0x000200063e287981 */ /* 0x000ea8000c1e9d00 */
[----:B------:R-:W3:Y:S04]  /*0870*/  LDG.E.128.CONSTANT R44, desc[UR6][R62.64] ;  /* 0x000000063e2c7981 */ /* 0x000ee8000c1e9d00 */
[----:B------:R-:W4:Y:S04]  /*0880*/  LDG.E.128.CONSTANT R12, desc[UR6][R62.64+0x400] ;  /* 0x000400063e0c7981 */ /* 0x000f28000c1e9d00 */
[----:B------:R-:W4:Y:S04]  /*0890*/  LDG.E.128.CONSTANT R16, desc[UR6][R62.64+0x600] ;  /* 0x000600063e107981 */ /* 0x000f28000c1e9d00 */
[----:B------:R-:W4:Y:S04]  /*08a0*/  LDG.E.128.CONSTANT R20, desc[UR6][R62.64+0x800] ;  /* 0x000800063e147981 */ /* 0x000f28000c1e9d00 */
[----:B------:R-:W4:Y:S04]  /*08b0*/  LDG.E.128.CONSTANT R28, desc[UR6][R62.64+0xa00] ;  /* 0x000a00063e1c7981 */ /* 0x000f28000c1e9d00 */
[----:B------:R-:W4:Y:S01]  /*08c0*/  LDG.E.128.CONSTANT R32, desc[UR6][R62.64+0xc00] ;  /* 0x000c00063e207981 */ /* 0x000f22000c1e9d00 */
[----:B------:R-:W-:-:S02]  /*08d0*/  UMOV UR4, 0x400 ;  /* 0x0000040000047882 */ /* 0x000fc40000000000 */
[----:B0-----:R-:W-:Y:S01]  /*08e0*/  ULEA UR4, UR5, UR4, 0x18 ;  /* 0x0000000405047291 */ /* 0x001fe2000f8ec0ff */
[----:B------:R-:W4:Y:S08]  /*08f0*/  LDG.E.128.CONSTANT R24, desc[UR6][R62.64+0xe00] ;  /* 0x000e00063e187981 */ /* 0x000f30000c1e9d00 */
[----:B------:R-:W0:Y:S04]  /*0900*/  LDS.128 R48, [UR4+0x10] ;  /* 0x00001004ff307984 */ /* 0x000e280008000c00 */
[----:B------:R-:W1:Y:S01]  /*0910*/  LDS.128 R52, [UR4] ;  /* 0x00000004ff347984 */ /* 0x000e620008000c00 */
[----:B0-----:R-:W-:-:S02]  /*0920*/  HADD2.F32 R8, -RZ, R48.H0_H0 ;  /* 0x20000030ff087230 */ /* 0x001fc40000004100 */
[----:B------:R-:W-:Y:S02]  /*0930*/  HADD2.F32 R48, -RZ, R48.H1_H1 ;  /* 0x30000030ff307230 */ /* 0x000fe40000004100 */
[--C-:B------:R-:W-:Y:S02]  /*0940*/  HADD2.F32 R10, -RZ, R49.reuse.H0_H0 ;  /* 0x20000031ff0a7230 */ /* 0x100fe40000004100 */
[----:B------:R-:W-:Y:S02]  /*0950*/  HADD2.F32 R49, -RZ, R49.H1_H1 ;  /* 0x30000031ff317230 */ /* 0x000fe40000004100 */
[--C-:B--2---:R-:W-:Y:S02]  /*0960*/  HADD2.F32 R9, -RZ, R40.reuse.H0_H0 ;  /* 0x20000028ff097230 */ /* 0x104fe40000004100 */
[----:B------:R-:W-:Y:S02]  /*0970*/  HADD2.F32 R11, -RZ, R40.H1_H1 ;  /* 0x30000028ff0b7230 */ /* 0x000fe40000004100 */
[----:B------:R-:W-:-:S02]  /*0980*/  HADD2.F32 R39, -RZ, R41.H0_H0 ;  /* 0x20000029ff277230 */ /* 0x000fc40000004100 */
[----:B------:R-:W-:Y:S01]  /*0990*/  FMUL.FTZ R37, R8, R9 ;  /* 0x0000000908257220 */ /* 0x000fe20000410000 */
[----:B------:R-:W-:Y:S02]  /*09a0*/  HADD2.F32 R36, -RZ, R41.H1_H1 ;  /* 0x30000029ff247230 */ /* 0x000fe40000004100 */
[----:B------:R-:W-:Y:S01]  /*09b0*/  FMUL.FTZ R48, R48, R11 ;  /* 0x0000000b30307220 */ /* 0x000fe20000410000 */
[--C-:B-1----:R-:W-:Y:S02]  /*09c0*/  HADD2.F32 R8, -RZ, R52.reuse.H0_H0 ;  /* 0x20000034ff087230 */ /* 0x102fe40000004100 */
[----:B------:R-:W-:Y:S02]  /*09d0*/  HADD2.F32 R9, -RZ, R52.H1_H1 ;  /* 0x30000034ff097230 */ /* 0x000fe40000004100 */
[--C-:B---3--:R-:W-:Y:S02]  /*09e0*/  HADD2.F32 R41, -RZ, R44.reuse.H0_H0 ;  /* 0x2000002cff297230 */ /* 0x108fe40000004100 */
[----:B------:R-:W-:-:S02]  /*09f0*/  HADD2.F32 R40, -RZ, R44.H1_H1 ;  /* 0x3000002cff287230 */ /* 0x000fc40000004100 */
[----:B------:R-:W-:Y:S01]  /*0a00*/  FMUL.FTZ R52, R10, R39 ;  /* 0x000000270a347220 */ /* 0x000fe20000410000 */
[----:B------:R-:W-:Y:S01]  /*0a10*/  FMUL.FTZ R49, R49, R36 ;  /* 0x0000002431317220 */ /* 0x000fe20000410000 */
[----:B------:R-:W-:Y:S01]  /*0a20*/  FFMA.FTZ R41, R8, R41, R37 ;  /* 0x0000002908297223 */ /* 0x000fe20000010025 */
[----:B------:R-:W-:Y:S02]  /*0a30*/  HADD2.F32 R38, -RZ, R45.H0_H0 ;  /* 0x2000002dff267230 */ /* 0x000fe40000004100 */
[----:B------:R-:W-:Y:S01]  /*0a40*/  FFMA.FTZ R40, R9, R40, R48 ;  /* 0x0000002809287223 */ /* 0x000fe20000010030 */
[----:B------:R-:W-:Y:S01]  /*0a50*/  HADD2.F32 R36, -RZ, R53.H1_H1 ;  /* 0x30000035ff247230 */ /* 0x000fe20000004100 */
[----:B------:R-:W0:Y:S01]  /*0a60*/  LDS.128 R8, [UR4+0x20] ;  /* 0x00002004ff087984 */ /* 0x000e220008000c00 */
[----:B------:R-:W-:Y:S02]  /*0a70*/  HADD2.F32 R45, -RZ, R45.H1_H1 ;  /* 0x3000002dff2d7230 */ /* 0x000fe40000004100 */
[----:B------:R-:W-:-:S02]  /*0a80*/  HADD2.F32 R37, -RZ, R53.H0_H0 ;  /* 0x20000035ff257230 */ /* 0x000fc40000004100 */
[----:B------:R-:W-:Y:S02]  /*0a90*/  HADD2.F32 R39, -RZ, R50.H0_H0 ;  /* 0x20000032ff277230 */ /* 0x000fe40000004100 */
[----:B------:R-:W-:Y:S02]  /*0aa0*/  HADD2.F32 R44, -RZ, R42.H0_H0 ;  /* 0x2000002aff2c7230 */ /* 0x000fe40000004100 */
[----:B------:R-:W-:Y:S01]  /*0ab0*/  FFMA.FTZ R49, R36, R45, R49 ;  /* 0x0000002d24317223 */ /* 0x000fe20000010031 */
[----:B------:R-:W-:Y:S01]  /*0ac0*/  FFMA.FTZ R52, R37, R38, R52 ;  /* 0x0000002625347223 */ /* 0x000fe20000010034 */
[----:B------:R-:W-:Y:S02]  /*0ad0*/  HADD2.F32 R48, -RZ, R54.H0_H0 ;  /* 0x20000036ff307230 */ /* 0x000fe40000004100 */
[----:B------:R-:W-:Y:S01]  /*0ae0*/  FMUL.FTZ R53, R39, R44 ;  /* 0x0000002c27357220 */ /* 0x000fe20000410000 */
[----:B------:R-:W-:Y:S01]  /*0af0*/  HADD2.F32 R45, -RZ, R46.H0_H0 ;  /* 0x2000002eff2d7230 */ /* 0x000fe20000004100 */
[----:B------:R-:W2:Y:S01]  /*0b00*/  LDG.E.128.CONSTANT R36, desc[UR6][R62.64+0x1000] ;  /* 0x001000063e247981 */ /* 0x000ea2000c1e9d00 */
[----:B------:R-:W-:-:S03]  /*0b10*/  HADD2.F32 R50, -RZ, R50.H1_H1 ;  /* 0x30000032ff327230 */ /* 0x000fc60000004100 */
[----:B------:R-:W-:Y:S01]  /*0b20*/  FFMA.FTZ R48, R48, R45, R53 ;  /* 0x0000002d30307223 */ /* 0x000fe20000010035 */
[----:B------:R-:W-:Y:S02]  /*0b30*/  HADD2.F32 R45, -RZ, R42.H1_H1 ;  /* 0x3000002aff2d7230 */ /* 0x000fe40000004100 */
[----:B------:R-:W-:Y:S02]  /*0b40*/  HADD2.F32 R53, -RZ, R43.H0_H0 ;  /* 0x2000002bff357230 */ /* 0x000fe40000004100 */
[----:B------:R-:W-:Y:S02]  /*0b50*/  HADD2.F32 R42, -RZ, R51.H0_H0 ;  /* 0x20000033ff2a7230 */ /* 0x000fe40000004100 */
[----:B------:R-:W-:Y:S01]  /*0b60*/  FMUL.FTZ R50, R50, R45 ;  /* 0x0000002d32327220 */ /* 0x000fe20000410000 */
[----:B------:R-:W-:Y:S02]  /*0b70*/  HADD2.F32 R44, -RZ, R43.H1_H1 ;  /* 0x3000002bff2c7230 */ /* 0x000fe40000004100 */
[----:B------:R-:W-:-:S02]  /*0b80*/  HADD2.F32 R51, -RZ, R51.H1_H1 ;  /* 0x30000033ff337230 */ /* 0x000fc40000004100 */
[----:B------:R-:W-:Y:S01]  /*0b90*/  FMUL.FTZ R45, R42, R53 ;  /* 0x000000352a2d7220 */ /* 0x000fe20000410000 */
[----:B------:R-:W-:Y:S02]  /*0ba0*/  HADD2.F32 R53, -RZ, R54.H1_H1 ;  /* 0x30000036ff357230 */ /* 0x000fe40000004100 */
[----:B------:R-:W-:Y:S02]  /*0bb0*/  HADD2.F32 R54, -RZ, R55.H0_H0 ;  /* 0x20000037ff367230 */ /* 0x000fe40000004100 */
[----:B------:R-:W-:Y:S01]  /*0bc0*/  FMUL.FTZ R44, R51, R44 ;  /* 0x0000002c332c7220 */ /* 0x000fe20000410000 */
[----:B------:R-:W-:Y:S02]  /*0bd0*/  HADD2.F32 R46, -RZ, R46.H1_H1 ;  /* 0x3000002eff2e7230 */ /* 0x000fe40000004100 */
[--C-:B------:R-:W-:Y:S02]  /*0be0*/  HADD2.F32 R43, -RZ, R47.reuse.H0_H0 ;  /* 0x2000002fff2b7230 */ /* 0x100fe40000004100 */
[----:B------:R-:W-:-:S02]  /*0bf0*/  HADD2.F32 R42, -RZ, R47.H1_H1 ;  /* 0x3000002fff2a7230 */ /* 0x000fc40000004100 */
[----:B------:R-:W-:Y:S02]  /*0c00*/  HADD2.F32 R55, -RZ, R55.H1_H1 ;  /* 0x30000037ff377230 */ /* 0x000fe40000004100 */
[----:B------:R-:W-:Y:S01]  /*0c10*/  FFMA.FTZ R53, R53, R46, R50 ;  /* 0x0000002e35357223 */ /* 0x000fe20000010032 */
[----:B------:R-:W-:Y:S02]  /*0c20*/  FFMA.FTZ R54, R54, R43, R45 ;  /* 0x0000002b36367223 */ /* 0x000fe4000001002d */
[----:B------:R-:W-:Y:S02]  /*0c30*/  FFMA.FTZ R55, R55, R42, R44 ;  /* 0x0000002a37377223 */ /* 0x000fe4000001002c */
[----:B------:R-:W1:Y:S01]  /*0c40*/  LDS.128 R44, [UR4+0x30] ;  /* 0x00003004ff2c7984 */ /* 0x000e620008000c00 */
[--C-:B0-----:R-:W-:Y:S02]  /*0c50*/  HADD2.F32 R50, -RZ, R8.reuse.H0_H0 ;  /* 0x20000008ff327230 */ /* 0x101fe40000004100 */
[----:B------:R-:W-:-:S02]  /*0c60*/  HADD2.F32 R43, -RZ, R8.H1_H1 ;  /* 0x30000008ff2b7230 */ /* 0x000fc40000004100 */
[--C-:B----4-:R-:W-:Y:S02]  /*0c70*/  HADD2.F32 R8, -RZ, R12.reuse.H0_H0 ;  /* 0x2000000cff087230 */ /* 0x110fe40000004100 */
[----:B------:R-:W-:-:S03]  /*0c80*/  HADD2.F32 R12, -RZ, R12.H1_H1 ;  /* 0x3000000cff0c7230 */ /* 0x000fc60000004100 */
[----:B------:R-:W-:Y:S02]  /*0c90*/  FFMA.FTZ R50, R50, R8, R41 ;  /* 0x0000000832327223 */ /* 0x000fe40000010029 */
[----:B------:R-:W-:Y:S02]  /*0ca0*/  FFMA.FTZ R8, R43, R12, R40 ;  /* 0x0000000c2b087223 */ /* 0x000fe40000010028 */
[----:B------:R-:W3:Y:S01]  /*0cb0*/  LDG.E.128.CONSTANT R40, desc[UR6][R62.64+0x1200] ;  /* 0x001200063e287981 */ /* 0x000ee2000c1e9d00 */
[----:B------:R-:W-:Y:S02]  /*0cc0*/  HADD2.F32 R51, -RZ, R9.H0_H0 ;  /* 0x20000009ff337230 */ /* 0x000fe40000004100 */
[--C-:B------:R-:W-:Y:S02]  /*0cd0*/  HADD2.F32 R12, -RZ, R13.reuse.H0_H0 ;  /* 0x2000000dff0c7230 */ /* 0x100fe40000004100 */
[----:B------:R-:W-:-:S03]  /*0ce0*/  HADD2.F32 R13, -RZ, R13.H1_H1 ;  /* 0x3000000dff0d7230 */ /* 0x000fc60000004100 */
[----:B------:R-:W-:Y:S01]  /*0cf0*/  FFMA.FTZ R52, R51, R12, R52 ;  /* 0x0000000c33347223 */ /* 0x000fe20000010034 */
[----:B------:R-:W-:Y:S02]  /*0d00*/  HADD2.F32 R12, -RZ, R9.H1_H1 ;  /* 0x30000009ff0c7230 */ /* 0x000fe40000004100 */
[----:B------:R-:W-:Y:S02]  /*0d10*/  HADD2.F32 R51, -RZ, R10.H0_H0 ;  /* 0x2000000aff337230 */ /* 0x000fe40000004100 */
[----:B------:R-:W-:Y:S02]  /*0d20*/  HADD2.F32 R9, -RZ, R14.H0_H0 ;  /* 0x2000000eff097230 */ /* 0x000fe40000004100 */
[----:B------:R-:W-:Y:S02]  /*0d30*/  HADD2.F32 R10, -RZ, R10.H1_H1 ;  /* 0x3000000aff0a7230 */ /* 0x000fe40000004100 */
[----:B------:R-:W-:Y:S02]  /*0d40*/  HADD2.F32 R14, -RZ, R14.H1_H1 ;  /* 0x3000000eff0e7230 */ /* 0x000fe40000004100 */
[----:B------:R-:W-:Y:S01]  /*0d50*/  FFMA.FTZ R49, R12, R13, R49 ;  /* 0x0000000d0c317223 */ /* 0x000fe20000010031 */
[----:B------:R-:W-:Y:S01]  /*0d60*/  FFMA.FTZ R51, R51, R9, R48 ;  /* 0x0000000933337223 */ /* 0x000fe20000010030 */
[----:B------:R-:W-:-:S02]  /*0d70*/  HADD2.F32 R12, -RZ, R15.H0_H0 ;  /* 0x2000000fff0c7230 */ /* 0x000fc40000004100 */
[----:B------:R-:W-:Y:S01]  /*0d80*/  FFMA.FTZ R53, R10, R14, R53 ;  /* 0x0000000e0a357223 */ /* 0x000fe20000010035 */
[--C-:B------:R-:W-:Y:S02]  /*0d90*/  HADD2.F32 R9, -RZ, R11.reuse.H0_H0 ;  /* 0x2000000bff097230 */ /* 0x100fe40000004100 */
[----:B------:R-:W-:Y:S02]  /*0da0*/  HADD2.F32 R10, -RZ, R11.H1_H1 ;  /* 0x3000000bff0a7230 */ /* 0x000fe40000004100 */
[----:B------:R-:W-:Y:S02]  /*0db0*/  HADD2.F32 R15, -RZ, R15.H1_H1 ;  /* 0x3000000fff0f7230 */ /* 0x000fe40000004100 */
[----:B-1----:R-:W-:Y:S02]  /*0dc0*/  HADD2.F32 R11, -RZ, R44.H0_H0 ;  /* 0x2000002cff0b7230 */ /* 0x002fe40000004100 */
[----:B------:R-:W-:Y:S02]  /*0dd0*/  HADD2.F32 R48, -RZ, R16.H0_H0 ;  /* 0x20000010ff307230 */ /* 0x000fe40000004100 */
[----:B------:R-:W-:Y:S01]  /*0de0*/  FFMA.FTZ R54, R9, R12, R54 ;  /* 0x0000000c09367223 */ /* 0x000fe20000010036 */
[----:B------:R-:W-:Y:S01]  /*0df0*/  FFMA.FTZ R55, R10, R15, R55 ;  /* 0x0000000f0a377223 */ /* 0x000fe20000010037 */
[----:B------:R-:W-:Y:S01]  /*0e00*/  HADD2.F32 R9, -RZ, R44.H1_H1 ;  /* 0x3000002cff097230 */ /* 0x000fe20000004100 */
[----:B------:R-:W0:Y:S01]  /*0e10*/  LDS.128 R12, [UR4+0x40] ;  /* 0x00004004ff0c7984 */ /* 0x000e220008000c00 */
[----:B------:R-:W-:Y:S01]  /*0e20*/  FFMA.FTZ R50, R11, R48, R50 ;  /* 0x000000300b327223 */ /* 0x000fe20000010032 */
[----:B------:R-:W-:-:S02]  /*0e30*/  HADD2.F32 R11, -RZ, R45.H0_H0 ;  /* 0x2000002dff0b7230 */ /* 0x000fc40000004100 */
[----:B------:R-:W-:Y:S02]  /*0e40*/  HADD2.F32 R16, -RZ, R16.H1_H1 ;  /* 0x30000010ff107230 */ /* 0x000fe40000004100 */
[----:B------:R-:W-:Y:S02]  /*0e50*/  HADD2.F32 R48, -RZ, R17.H0_H0 ;  /* 0x20000011ff307230 */ /* 0x000fe40000004100 */
[----:B------:R-:W-:Y:S02]  /*0e60*/  HADD2.F32 R44, -RZ, R45.H1_H1 ;  /* 0x3000002dff2c7230 */ /* 0x000fe40000004100 */
[----:B------:R-:W-:Y:S01]  /*0e70*/  FFMA.FTZ R16, R9, R16, R8 ;  /* 0x0000001009107223 */ /* 0x000fe20000010008 */
[----:B------:R-:W-:Y:S02]  /*0e80*/  HADD2.F32 R17, -RZ, R17.H1_H1 ;  /* 0x30000011ff117230 */ /* 0x000fe40000004100 */
[----:B------:R-:W-:Y:S02]  /*0e90*/  FFMA.FTZ R48, R11, R48, R52 ;  /* 0x000000300b307223 */ /* 0x000fe40000010034 */
[----:B------:R-:W4:Y:S01]  /*0ea0*/  LDG.E.128.CONSTANT R8, desc[UR6][R62.64+0x1400] ;  /* 0x001400063e087981 */ /* 0x000f22000c1e9d00 */
[----:B------:R-:W-:Y:S01]  /*0eb0*/  FFMA.FTZ R49, R44, R17, R49 ;  /* 0x000000112c317223 */ /* 0x000fe20000010031 */
[----:B------:R-:W-:-:S02]  /*0ec0*/  HADD2.F32 R44, -RZ, R46.H0_H0 ;  /* 0x2000002eff2c7230 */ /* 0x000fc40000004100 */
[----:B------:R-:W-:Y:S02]  /*0ed0*/  HADD2.F32 R17, -RZ, R18.H0_H0 ;  /* 0x20000012ff117230 */ /* 0x000fe40000004100 */
[----:B------:R-:W-:-:S03]  /*0ee0*/  HADD2.F32 R65, -RZ, R19.H1_H1 ;  /* 0x30000013ff417230 */ /* 0x000fc60000004100 */
[----:B------:R-:W-:Y:S01]  /*0ef0*/  FFMA.FTZ R51, R44, R17, R51 ;  /* 0x000000112c337223 */ /* 0x000fe20000010033 */
[--C-:B------:R-:W-:Y:S02]  /*0f00*/  HADD2.F32 R44, -RZ, R47.reuse.H1_H1 ;  /* 0x3000002fff2c7230 */ /* 0x100fe40000004100 */
[----:B------:R-:W-:Y:S02]  /*0f10*/  HADD2.F32 R64, -RZ, R46.H1_H1 ;  /* 0x3000002eff407230 */ /* 0x000fe40000004100 */
[----:B------:R-:W-:Y:S02]  /*0f20*/  HADD2.F32 R17, -RZ, R47.H0_H0 ;  /* 0x2000002fff117230 */ /* 0x000fe40000004100 */
[----:B------:R-:W-:Y:S02]  /*0f30*/  FFMA.FTZ R65, R44, R65, R55 ;  /* 0x000000412c417223 */ /* 0x000fe40000010037 */
[----:B------:R-:W1:Y:S01]  /*0f40*/  LDS.128 R44, [UR4+0x50] ;  /* 0x00005004ff2c7984 */ /* 0x000e620008000c00 */
[----:B------:R-:W-:-:S02]  /*0f50*/  HADD2.F32 R66, -RZ, R19.H0_H0 ;  /* 0x20000013ff427230 */ /* 0x000fc40000004100 */
[----:B------:R-:W-:-:S03]  /*0f60*/  HADD2.F32 R18, -RZ, R18.H1_H1 ;  /* 0x30000012ff127230 */ /* 0x000fc60000004100 */
[----:B------:R-:W-:Y:S01]  /*0f70*/  FFMA.FTZ R66, R17, R66, R54 ;  /* 0x0000004211427223 */ /* 0x000fe20000010036 */
[----:B------:R-:W-:Y:S02]  /*0f80*/  HADD2.F32 R52, -RZ, R20.H1_H1 ;  /* 0x30000014ff347230 */ /* 0x000fe40000004100 */
[--C-:B0-----:R-:W-:Y:S02]  /*0f90*/  HADD2.F32 R17, -RZ, R12.reuse.H0_H0 ;  /* 0x2000000cff117230 */ /* 0x101fe40000004100 */
[----:B------:R-:W-:Y:S02]  /*0fa0*/  HADD2.F32 R19, -RZ, R12.H1_H1 ;  /* 0x3000000cff137230 */ /* 0x000fe40000004100 */
[----:B------:R-:W-:Y:S02]  /*0fb0*/  HADD2.F32 R12, -RZ, R20.H0_H0 ;  /* 0x20000014ff0c7230 */ /* 0x000fe40000004100 */
[----:B------:R-:W-:Y:S01]  /*0fc0*/  FFMA.FTZ R64, R64, R18, R53 ;  /* 0x0000001240407223 */ /* 0x000fe20000010035 */
[----:B------:R-:W-:-:S02]  /*0fd0*/  FFMA.FTZ R52, R19, R52, R16 ;  /* 0x0000003413347223 */ /* 0x000fc40000010010 */
[----:B------:R-:W-:Y:S02]  /*0fe0*/  FFMA.FTZ R50, R17, R12, R50 ;  /* 0x0000000c11327223 */ /* 0x000fe40000010032 */
[----:B------:R-:W4:Y:S01]  /*0ff0*/  LDG.E.128.CONSTANT R16, desc[UR6][R62.64+0x1600] ;  /* 0x001600063e107981 */ /* 0x000f22000c1e9d00 */
[----:B------:R-:W-:Y:S02]  /*1000*/  HADD2.F32 R53, -RZ, R13.H0_H0 ;  /* 0x2000000dff357230 */ /* 0x000fe40000004100 */
[----:B------:R-:W-:Y:S02]  /*1010*/  HADD2.F32 R12, -RZ, R21.H0_H0 ;  /* 0x20000015ff0c7230 */ /* 0x000fe40000004100 */
[----:B------:R-:W-:Y:S02]  /*1020*/  HADD2.F32 R54, -RZ, R13.H1_H1 ;  /* 0x3000000dff367230 */ /* 0x000fe40000004100 */
[----:B------:R-:W-:Y:S02]  /*1030*/  HADD2.F32 R55, -RZ, R22.H0_H0 ;  /* 0x20000016ff377230 */ /* 0x000fe40000004100 */
[----:B------:R-:W-:Y:S01]  /*1040*/  FFMA.FTZ R53, R53, R12, R48 ;  /* 0x0000000c35357223 */ /* 0x000fe20000010030 */
[----:B------:R-:W-:-:S02]  /*1050*/  HADD2.F32 R12, -RZ, R14.H0_H0 ;  /* 0x2000000eff0c7230 */ /* 0x000fc40000004100 */
[----:B------:R-:W-:Y:S02]  /*1060*/  HADD2.F32 R13, -RZ, R14.H1_H1 ;  /* 0x3000000eff0d7230 */ /* 0x000fe40000004100 */
[----:B------:R-:W-:Y:S02]  /*1070*/  HADD2.F32 R22, -RZ, R22.H1_H1 ;  /* 0x30000016ff167230 */ /* 0x000fe40000004100 */
[----:B------:R-:W-:Y:S01]  /*1080*/  FFMA.FTZ R55, R12, R55, R51 ;  /* 0x000000370c377223 */ /* 0x000fe20000010033 */
[----:B------:R-:W-:Y:S02]  /*1090*/  HADD2.F32 R14, -RZ, R23.H0_H0 ;  /* 0x20000017ff0e7230 */ /* 0x000fe40000004100 */
[--C-:B------:R-:W-:Y:S02]  /*10a0*/  HADD2.F32 R12, -RZ, R15.reuse.H1_H1 ;  /* 0x3000000fff0c7230 */ /* 0x100fe40000004100 */
[----:B------:R-:W-:Y:S01]  /*10b0*/  FFMA.FTZ R64, R13, R22, R64 ;  /* 0x000000160d407223 */ /* 0x000fe20000010040 */
[----:B------:R-:W-:-:S02]  /*10c0*/  HADD2.F32 R13, -RZ, R15.H0_H0 ;  /* 0x2000000fff0d7230 */ /* 0x000fc40000004100 */
[----:B------:R-:W-:Y:S02]  /*10d0*/  HADD2.F32 R21, -RZ, R21.H1_H1 ;  /* 0x30000015ff157230 */ /* 0x000fe40000004100 */
[----:B------:R-:W-:Y:S02]  /*10e0*/  HADD2.F32 R23, -RZ, R23.H1_H1 ;  /* 0x30000017ff177230 */ /* 0x000fe40000004100 */
[----:B-1----:R-:W-:Y:S02]  /*10f0*/  HADD2.F32 R15, -RZ, R44.H0_H0 ;  /* 0x2000002cff0f7230 */ /* 0x002fe40000004100 */
[----:B------:R-:W-:Y:S02]  /*1100*/  HADD2.F32 R20, -RZ, R28.H0_H0 ;  /* 0x2000001cff147230 */ /* 0x000fe40000004100 */
[----:B------:R-:W-:Y:S01]  /*1110*/  FFMA.FTZ R54, R54, R21, R49 ;  /* 0x0000001536367223 */ /* 0x000fe20000010031 */
[----:B------:R-:W-:Y:S02]  /*1120*/  FFMA.FTZ R65, R12, R23, R65 ;  /* 0x000000170c417223 */ /* 0x000fe40000010041 */
[----:B------:R-:W-:-:S02]  /*1130*/  FFMA.FTZ R50, R15, R20, R50 ;  /* 0x000000140f327223 */ /* 0x000fc40000010032 */
[----:B------:R-:W0:Y:S01]  /*1140*/  LDS.128 R20, [UR4+0x60] ;  /* 0x00006004ff147984 */ /* 0x000e220008000c00 */
[----:B------:R-:W-:-:S03]  /*1150*/  FFMA.FTZ R66, R13, R14, R66 ;  /* 0x0000000e0d427223 */ /* 0x000fc60000010042 */
[----:B------:R-:W4:Y:S01]  /*1160*/  LDG.E.128.CONSTANT R12, desc[UR6][R62.64+0x1800] ;  /* 0x001800063e0c7981 */ /* 0x000f22000c1e9d00 */
[----:B------:R-:W-:Y:S02]  /*1170*/  HADD2.F32 R49, -RZ, R44.H1_H1 ;  /* 0x3000002cff317230 */ /* 0x000fe40000004100 */
[----:B------:R-:W-:Y:S02]  /*1180*/  HADD2.F32 R48, -RZ, R28.H1_H1 ;  /* 0x3000001cff307230 */ /* 0x000fe40000004100 */
[----:B------:R-:W-:-:S03]  /*1190*/  HADD2.F32 R28, -RZ, R45.H0_H0 ;  /* 0x2000002dff1c7230 */ /* 0x000fc60000004100 */
[----:B------:R-:W-:Y:S01]  /*11a0*/  FFMA.FTZ R48, R49, R48, R52 ;  /* 0x0000003031307223 */ /* 0x000fe20000010034 */
[----:B------:R-:W-:Y:S02]  /*11b0*/  HADD2.F32 R49, -RZ, R29.H0_H0 ;  /* 0x2000001dff317230 */ /* 0x000fe40000004100 */
[----:B------:R-:W-:Y:S02]  /*11c0*/  HADD2.F32 R51, -RZ, R45.H1_H1 ;  /* 0x3000002dff337230 */ /* 0x000fe40000004100 */
[----:B------:R-:W-:Y:S02]  /*11d0*/  HADD2.F32 R29, -RZ, R29.H1_H1 ;  /* 0x3000001dff1d7230 */ /* 0x000fe40000004100 */
[----:B------:R-:W-:Y:S01]  /*11e0*/  FFMA.FTZ R49, R28, R49, R53 ;  /* 0x000000311c317223 */ /* 0x000fe20000010035 */
[----:B------:R-:W-:Y:S02]  /*11f0*/  HADD2.F32 R52, -RZ, R46.H0_H0 ;  /* 0x2000002eff347230 */ /* 0x000fe40000004100 */
[----:B------:R-:W-:-:S02]  /*1200*/  HADD2.F32 R28, -RZ, R30.H0_H0 ;  /* 0x2000001eff1c7230 */ /* 0x000fc40000004100 */
[----:B------:R-:W-:Y:S01]  /*1210*/  FFMA.FTZ R51, R51, R29, R54 ;  /* 0x0000001d33337223 */ /* 0x000fe20000010036 */
[----:B------:R-:W-:Y:S02]  /*1220*/  HADD2.F32 R53, -RZ, R46.H1_H1 ;  /* 0x3000002eff357230 */ /* 0x000fe40000004100 */
[----:B------:R-:W-:Y:S02]  /*1230*/  HADD2.F32 R30, -RZ, R30.H1_H1 ;  /* 0x3000001eff1e7230 */ /* 0x000fe40000004100 */
[----:B------:R-:W-:Y:S01]  /*1240*/  FFMA.FTZ R52, R52, R28, R55 ;  /* 0x0000001c34347223 */ /* 0x000fe20000010037 */
[--C-:B------:R-:W-:Y:S02]  /*1250*/  HADD2.F32 R54, -RZ, R31.reuse.H0_H0 ;  /* 0x2000001fff367230 */ /* 0x100fe40000004100 */
[----:B------:R-:W-:Y:S02]  /*1260*/  HADD2.F32 R55, -RZ, R31.H1_H1 ;  /* 0x3000001fff377230 */ /* 0x000fe40000004100 */
[----:B------:R-:W-:-:S02]  /*1270*/  HADD2.F32 R29, -RZ, R47.H0_H0 ;  /* 0x2000002fff1d7230 */ /* 0x000fc40000004100 */
[----:B------:R-:W-:Y:S02]  /*1280*/  HADD2.F32 R28, -RZ, R47.H1_H1 ;  /* 0x3000002fff1c7230 */ /* 0x000fe40000004100 */
[----:B------:R-:W-:Y:S02]  /*1290*/  HADD2.F32 R44, -RZ, R32.H0_H0 ;  /* 0x20000020ff2c7230 */ /* 0x000fe40000004100 */
[----:B------:R-:W-:Y:S01]  /*12a0*/  FFMA.FTZ R53, R53, R30, R64 ;  /* 0x0000001e35357223 */ /* 0x000fe20000010040 */
[----:B0-----:R-:W-:Y:S02]  /*12b0*/  HADD2.F32 R45, -RZ, R20.H0_H0 ;  /* 0x20000014ff2d7230 */ /* 0x001fe40000004100 */
[----:B------:R-:W-:Y:S01]  /*12c0*/  FFMA.FTZ R54, R29, R54, R66 ;  /* 0x000000361d367223 */ /* 0x000fe20000010042 */
[----:B------:R-:W-:Y:S02]  /*12d0*/  FFMA.FTZ R55, R28, R55, R65 ;  /* 0x000000371c377223 */ /* 0x000fe40000010041 */
[----:B------:R-:W4:Y:S01]  /*12e0*/  LDG.E.128.CONSTANT R28, desc[UR6][R62.64+0x1a00] ;  /* 0x001a00063e1c7981 */ /* 0x000f22000c1e9d00 */
[----:B------:R-:W-:-:S03]  /*12f0*/  FFMA.FTZ R50, R45, R44, R50 ;  /* 0x0000002c2d327223 */ /* 0x000fc60000010032 */
[----:B------:R-:W0:Y:S01]  /*1300*/  LDS.128 R44, [UR4+0x70] ;  /* 0x00007004ff2c7984 */ /* 0x000e220008000c00 */
[----:B------:R-:W-:Y:S02]  /*1310*/  HADD2.F32 R65, -RZ, R20.H1_H1 ;  /* 0x30000014ff417230 */ /* 0x000fe40000004100 */
[----:B------:R-:W-:Y:S02]  /*1320*/  HADD2.F32 R32, -RZ, R32.H1_H1 ;  /* 0x30000020ff207230 */ /* 0x000fe40000004100 */
[----:B------:R-:W-:-:S03]  /*1330*/  HADD2.F32 R20, -RZ, R21.H0_H0 ;  /* 0x20000015ff147230 */ /* 0x000fc60000004100 */
[----:B------:R-:W-:Y:S01]  /*1340*/  FFMA.FTZ R48, R65, R32, R48 ;  /* 0x0000002041307223 */ /* 0x000fe20000010030 */
[--C-:B------:R-:W-:Y:S02]  /*1350*/  HADD2.F32 R32, -RZ, R33.reuse.H0_H0 ;  /* 0x20000021ff207230 */ /* 0x100fe40000004100 */
[----:B------:R-:W-:-:S03]  /*1360*/  HADD2.F32 R33, -RZ, R33.H1_H1 ;  /* 0x30000021ff217230 */ /* 0x000fc60000004100 */
[----:B------:R-:W-:Y:S01]  /*1370*/  FFMA.FTZ R49, R20, R32, R49 ;  /* 0x0000002014317223 */ /* 0x000fe20000010031 */
        /* <DEDUP_REMOVED lines=12> */
[----:B------:R-:W-:Y:S02]  /*1440*/  HADD2.F32 R22, -RZ, R24.H0_H0 ;  /* 0x20000018ff167230 */ /* 0x000fe40000004100 */
[----:B0-----:R-:W-:Y:S02]  /*1450*/  HADD2.F32 R23, -RZ, R44.H0_H0 ;  /* 0x2000002cff177230 */ /* 0x001fe40000004100 */
[----:B------:R-:W-:Y:S01]  /*1460*/  FFMA.FTZ R54, R21, R32, R54 ;  /* 0x0000002015367223 */ /* 0x000fe20000010036 */
        /* <DEDUP_REMOVED lines=8> */
[--C-:B------:R-:W-:Y:S02]  /*14f0*/  HADD2.F32 R48, -RZ, R25.reuse.H0_H0 ;  /* 0x20000019ff307230 */ /* 0x100fe40000004100 */
[----:B------:R-:W-:-:S03]  /*1500*/  HADD2.F32 R25, -RZ, R25.H1_H1 ;  /* 0x30000019ff197230 */ /* 0x000fc60000004100 */
[----:B------:R-:W-:Y:S01]  /*1510*/  FFMA.FTZ R49, R44, R48, R49 ;  /* 0x000000302c317223 */ /* 0x000fe20000010031 */
[----:B------:R-:W-:-:S05]  /*1520*/  HADD2.F32 R48, -RZ, R45.H1_H1 ;  /* 0x3000002dff307230 */ /* 0x000fca0000004100 */
[----:B------:R-:W-:Y:S01]  /*1530*/  FFMA.FTZ R48, R48, R25, R51 ;  /* 0x0000001930307223 */ /* 0x000fe20000010033 */
[----:B------:R-:W-:Y:S02]  /*1540*/  HADD2.F32 R51, -RZ, R46.H0_H0 ;  /* 0x2000002eff337230 */ /* 0x000fe40000004100 */
[----:B------:R-:W-:Y:S02]  /*1550*/  HADD2.F32 R25, -RZ, R26.H0_H0 ;  /* 0x2000001aff197230 */ /* 0x000fe40000004100 */
[----:B------:R-:W-:-:S03]  /*1560*/  HADD2.F32 R44, -RZ, R47.H1_H1 ;  /* 0x3000002fff2c7230 */ /* 0x000fc60000004100 */
[----:B------:R-:W-:Y:S01]  /*1570*/  FFMA.FTZ R51, R51, R25, R52 ;  /* 0x0000001933337223 */ /* 0x000fe20000010034 */
[----:B------:R-:W-:Y:S02]  /*1580*/  HADD2.F32 R52, -RZ, R27.H0_H0 ;  /* 0x2000001bff347230 */ /* 0x000fe40000004100 */
[----:B------:R-:W-:Y:S02]  /*1590*/  HADD2.F32 R25, -RZ, R47.H0_H0 ;  /* 0x2000002fff197230 */ /* 0x000fe40000004100 */
[----:B------:R-:W-:Y:S02]  /*15a0*/  HADD2.F32 R27, -RZ, R27.H1_H1 ;  /* 0x3000001bff1b7230 */ /* 0x000fe40000004100 */
[----:B------:R-:W-:Y:S02]  /*15b0*/  HADD2.F32 R26, -RZ, R26.H1_H1 ;  /* 0x3000001aff1a7230 */ /* 0x000fe40000004100 */
[----:B------:R-:W-:Y:S02]  /*15c0*/  HADD2.F32 R46, -RZ, R46.H1_H1 ;  /* 0x3000002eff2e7230 */ /* 0x000fe40000004100 */
[----:B------:R-:W-:Y:S01]  /*15d0*/  FFMA.FTZ R52, R25, R52, R54 ;  /* 0x0000003419347223 */ /* 0x000fe20000010036 */
[----:B------:R-:W-:Y:S01]  /*15e0*/  FFMA.FTZ R54, R44, R27, R55 ;  /* 0x0000001b2c367223 */ /* 0x000fe20000010037 */
[----:B0-----:R-:W-:-:S02]  /*15f0*/  HADD2.F32 R25, -RZ, R32.H0_H0 ;  /* 0x20000020ff197230 */ /* 0x001fc40000004100 */
[----:B------:R-:W-:Y:S01]  /*1600*/  FFMA.FTZ R53, R46, R26, R53 ;  /* 0x0000001a2e357223 */ /* 0x000fe20000010035 */
[----:B------:R-:W-:Y:S01]  /*1610*/  HADD2.F32 R27, -RZ, R32.H1_H1 ;  /* 0x30000020ff1b7230 */ /* 0x000fe20000004100 */
[----:B------:R-:W0:Y:S01]  /*1620*/  LDS.128 R44, [UR4+0x90] ;  /* 0x00009004ff2c7984 */ /* 0x000e220008000c00 */
[--C-:B--2---:R-:W-:Y:S02]  /*1630*/  HADD2.F32 R26, -RZ, R36.reuse.H0_H0 ;  /* 0x20000024ff1a7230 */ /* 0x104fe40000004100 */
[----:B------:R-:W-:-:S03]  /*1640*/  HADD2.F32 R32, -RZ, R36.H1_H1 ;  /* 0x30000024ff207230 */ /* 0x000fc60000004100 */
[----:B------:R-:W-:Y:S02]  /*1650*/  FFMA.FTZ R50, R25, R26, R50 ;  /* 0x0000001a19327223 */ /* 0x000fe40000010032 */
[----:B------:R-:W-:Y:S02]  /*1660*/  FFMA.FTZ R32, R27, R32, R24 ;  /* 0x000000201b207223 */ /* 0x000fe40000010018 */
[----:B------:R-:W2:Y:S01]  /*1670*/  LDG.E.128.CONSTANT R24, desc[UR6][R62.64+0x1e00] ;  /* 0x001e00063e187981 */ /* 0x000ea2000c1e9d00 */
[----:B------:R-:W-:Y:S02]  /*1680*/  HADD2.F32 R36, -RZ, R33.H0_H0 ;  /* 0x20000021ff247230 */ /* 0x000fe40000004100 */
[----:B------:R-:W-:Y:S02]  /*1690*/  HADD2.F32 R55, -RZ, R37.H0_H0 ;  /* 0x20000025ff377230 */ /* 0x000fe40000004100 */
[----:B------:R-:W-:Y:S02]  /*16a0*/  HADD2.F32 R33, -RZ, R33.H1_H1 ;  /* 0x30000021ff217230 */ /* 0x000fe40000004100 */
[----:B------:R-:W-:-:S02]  /*16b0*/  HADD2.F32 R37, -RZ, R37.H1_H1 ;  /* 0x30000025ff257230 */ /* 0x000fc40000004100 */
[----:B------:R-:W-:Y:S01]  /*16c0*/  FFMA.FTZ R49, R36, R55, R49 ;  /* 0x0000003724317223 */ /* 0x000fe20000010031 */
[----:B------:R-:W-:Y:S02]  /*16d0*/  HADD2.F32 R36, -RZ, R34.H0_H0 ;  /* 0x20000022ff247230 */ /* 0x000fe40000004100 */
[----:B------:R-:W-:Y:S01]  /*16e0*/  FFMA.FTZ R48, R33, R37, R48 ;  /* 0x0000002521307223 */ /* 0x000fe20000010030 */
[----:B------:R-:W-:Y:S02]  /*16f0*/  HADD2.F32 R33, -RZ, R38.H0_H0 ;  /* 0x20000026ff217230 */ /* 0x000fe40000004100 */
[----:B------:R-:W-:Y:S02]  /*1700*/  HADD2.F32 R34, -RZ, R34.H1_H1 ;  /* 0x30000022ff227230 */ /* 0x000fe40000004100 */
[----:B------:R-:W-:Y:S02]  /*1710*/  HADD2.F32 R38, -RZ, R38.H1_H1 ;  /* 0x30000026ff267230 */ /* 0x000fe40000004100 */
[----:B------:R-:W-:Y:S01]  /*1720*/  FFMA.FTZ R51, R36, R33, R51 ;  /* 0x0000002124337223 */ /* 0x000fe20000010033 */
[----:B------:R-:W-:-:S02]  /*1730*/  HADD2.F32 R33, -RZ, R35.H0_H0 ;  /* 0x20000023ff217230 */ /* 0x000fc40000004100 */
[----:B------:R-:W-:Y:S01]  /*1740*/  FFMA.FTZ R53, R34, R38, R53 ;  /* 0x0000002622357223 */ /* 0x000fe20000010035 */
[--C-:B------:R-:W-:Y:S02]  /*1750*/  HADD2.F32 R34, -RZ, R39.reuse.H0_H0 ;  /* 0x20000027ff227230 */ /* 0x100fe40000004100 */
[----:B------:R-:W-:Y:S02]  /*1760*/  HADD2.F32 R39, -RZ, R39.H1_H1 ;  /* 0x30000027ff277230 */ /* 0x000fe40000004100 */
[----:B------:R-:W-:-:S05]  /*1770*/  HADD2.F32 R35, -RZ, R35.H1_H1 ;  /* 0x30000023ff237230 */ /* 0x000fca0000004100 */
[----:B------:R-:W-:Y:S02]  /*1780*/  FFMA.FTZ R54, R35, R39, R54 ;  /* 0x0000002723367223 */ /* 0x000fe40000010036 */
[----:B------:R-:W1:Y:S01]  /*1790*/  LDS.128 R36, [UR4+0xa0] ;  /* 0x0000a004ff247984 */ /* 0x000e620008000c00 */
[----:B------:R-:W-:Y:S01]  /*17a0*/  FFMA.FTZ R52, R33, R34, R52 ;  /* 0x0000002221347223 */ /* 0x000fe20000010034 */
[----:B0-----:R-:W-:Y:S02]  /*17b0*/  HADD2.F32 R33, -RZ, R44.H0_H0 ;  /* 0x2000002cff217230 */ /* 0x001fe40000004100 */
[--C-:B---3--:R-:W-:Y:S02]  /*17c0*/  HADD2.F32 R34, -RZ, R40.reuse.H0_H0 ;  /* 0x20000028ff227230 */ /* 0x108fe40000004100 */
[----:B------:R-:W-:Y:S02]  /*17d0*/  HADD2.F32 R40, -RZ, R40.H1_H1 ;  /* 0x30000028ff287230 */ /* 0x000fe40000004100 */
[----:B------:R-:W-:-:S02]  /*17e0*/  HADD2.F32 R35, -RZ, R41.H0_H0 ;  /* 0x20000029ff237230 */ /* 0x000fc40000004100 */
[----:B------:R-:W-:Y:S01]  /*17f0*/  FFMA.FTZ R50, R33, R34, R50 ;  /* 0x0000002221327223 */ /* 0x000fe20000010032 */
[----:B------:R-:W-:Y:S02]  /*1800*/  HADD2.F32 R33, -RZ, R44.H1_H1 ;  /* 0x3000002cff217230 */ /* 0x000fe40000004100 */
[----:B------:R-:W-:-:S03]  /*1810*/  HADD2.F32 R34, -RZ, R45.H0_H0 ;  /* 0x2000002dff227230 */ /* 0x000fc60000004100 */
[----:B------:R-:W-:Y:S02]  /*1820*/  FFMA.FTZ R40, R33, R40, R32 ;  /* 0x0000002821287223 */ /* 0x000fe40000010020 */
[----:B------:R-:W-:Y:S01]  /*1830*/  FFMA.FTZ R49, R34, R35, R49 ;  /* 0x0000002322317223 */ /* 0x000fe20000010031 */
[----:B------:R-:W-:Y:S01]  /*1840*/  HADD2.F32 R45, -RZ, R45.H1_H1 ;  /* 0x3000002dff2d7230 */ /* 0x000fe20000004100 */
[----:B------:R-:W3:Y:S01]  /*1850*/  LDG.E.128.CONSTANT R32, desc[UR6][R62.64+0x2000] ;  /* 0x002000063e207981 */ /* 0x000ee2000c1e9d00 */
[----:B------:R-:W-:Y:S02]  /*1860*/  HADD2.F32 R41, -RZ, R41.H1_H1 ;  /* 0x30000029ff297230 */ /* 0x000fe40000004100 */
[----:B------:R-:W-:-:S03]  /*1870*/  HADD2.F32 R44, -RZ, R46.H0_H0 ;  /* 0x2000002eff2c7230 */ /* 0x000fc60000004100 */
[----:B------:R-:W-:Y:S01]  /*1880*/  FFMA.FTZ R48, R45, R41, R48 ;  /* 0x000000292d307223 */ /* 0x000fe20000010030 */
[--C-:B------:R-:W-:Y:S02]  /*1890*/  HADD2.F32 R41, -RZ, R42.reuse.H0_H0 ;  /* 0x2000002aff297230 */ /* 0x100fe40000004100 */
[----:B------:R-:W-:Y:S02]  /*18a0*/  HADD2.F32 R42, -RZ, R42.H1_H1 ;  /* 0x3000002aff2a7230 */ /* 0x000fe40000004100 */
[----:B------:R-:W-:Y:S02]  /*18b0*/  HADD2.F32 R46, -RZ, R46.H1_H1 ;  /* 0x3000002eff2e7230 */ /* 0x000fe40000004100 */
[----:B------:R-:W-:Y:S01]  /*18c0*/  FFMA.FTZ R51, R44, R41, R51 ;  /* 0x000000292c337223 */ /* 0x000fe20000010033 */
[----:B------:R-:W-:Y:S02]  /*18d0*/  HADD2.F32 R44, -RZ, R43.H0_H0 ;  /* 0x2000002bff2c7230 */ /* 0x000fe40000004100 */
[----:B------:R-:W-:-:S02]  /*18e0*/  HADD2.F32 R41, -RZ, R47.H0_H0 ;  /* 0x2000002fff297230 */ /* 0x000fc40000004100 */
[----:B------:R-:W-:Y:S02]  /*18f0*/  HADD2.F32 R43, -RZ, R43.H1_H1 ;  /* 0x3000002bff2b7230 */ /* 0x000fe40000004100 */
[----:B------:R-:W-:Y:S02]  /*1900*/  HADD2.F32 R47, -RZ, R47.H1_H1 ;  /* 0x3000002fff2f7230 */ /* 0x000fe40000004100 */
[----:B------:R-:W-:Y:S01]  /*1910*/  FFMA.FTZ R53, R46, R42, R53 ;  /* 0x0000002a2e357223 */ /* 0x000fe20000010035 */
[----:B------:R-:W-:Y:S01]  /*1920*/  FFMA.FTZ R52, R41, R44, R52 ;  /* 0x0000002c29347223 */ /* 0x000fe20000010034 */
[----:B-1----:R-:W-:Y:S02]  /*1930*/  HADD2.F32 R41, -RZ, R36.H0_H0 ;  /* 0x20000024ff297230 */ /* 0x002fe40000004100 */
[----:B------:R-:W-:Y:S01]  /*1940*/  FFMA.FTZ R54, R47, R43, R54 ;  /* 0x0000002b2f367223 */ /* 0x000fe20000010036 */
[----:B----4-:R-:W-:Y:S01]  /*1950*/  HADD2.F32 R42, -RZ, R8.H0_H0 ;  /* 0x20000008ff2a7230 */ /* 0x010fe20000004100 */
[----:B------:R-:W0:Y:S04]  /*1960*/  LDS.128 R44, [UR4+0xb0] ;  /* 0x0000b004ff2c7984 */ /* 0x000e280008000c00 */
[----:B------:R-:W-:Y:S01]  /*1970*/  FFMA.FTZ R50, R41, R42, R50 ;  /* 0x0000002a29327223 */ /* 0x000fe20000010032 */
[----:B------:R-:W-:-:S02]  /*1980*/  HADD2.F32 R41, -RZ, R36.H1_H1 ;  /* 0x30000024ff297230 */ /* 0x000fc40000004100 */
[----:B------:R-:W-:Y:S02]  /*1990*/  HADD2.F32 R36, -RZ, R37.H0_H0 ;  /* 0x20000025ff247230 */ /* 0x000fe40000004100 */
[----:B------:R-:W-:Y:S02]  /*19a0*/  HADD2.F32 R42, -RZ, R9.H0_H0 ;  /* 0x20000009ff2a7230 */ /* 0x000fe40000004100 */
[----:B------:R-:W-:Y:S02]  /*19b0*/  HADD2.F32 R37, -RZ, R37.H1_H1 ;  /* 0x30000025ff257230 */ /* 0x000fe40000004100 */
[----:B------:R-:W-:Y:S02]  /*19c0*/  HADD2.F32 R9, -RZ, R9.H1_H1 ;  /* 0x30000009ff097230 */ /* 0x000fe40000004100 */
[----:B------:R-:W-:Y:S02]  /*19d0*/  HADD2.F32 R8, -RZ, R8.H1_H1 ;  /* 0x30000008ff087230 */ /* 0x000fe40000004100 */
[----:B------:R-:W-:Y:S01]  /*19e0*/  FFMA.FTZ R49, R36, R42, R49 ;  /* 0x0000002a24317223 */ /* 0x000fe20000010031 */
[----:B------:R-:W-:-:S02]  /*19f0*/  HADD2.F32 R36, -RZ, R38.H0_H0 ;  /* 0x20000026ff247230 */ /* 0x000fc40000004100 */
[----:B------:R-:W-:Y:S01]  /*1a00*/  FFMA.FTZ R48, R37, R9, R48 ;  /* 0x0000000925307223 */ /* 0x000fe20000010030 */
[--C-:B------:R-:W-:Y:S02]  /*1a10*/  HADD2.F32 R9, -RZ, R10.reuse.H0_H0 ;  /* 0x2000000aff097230 */ /* 0x100fe40000004100 */
[----:B------:R-:W-:Y:S02]  /*1a20*/  FFMA.FTZ R8, R41, R8, R40 ;  /* 0x0000000829087223 */ /* 0x000fe40000010028 */
[----:B------:R-:W4:Y:S01]  /*1a30*/  LDG.E.128.CONSTANT R40, desc[UR6][R62.64+0x2200] ;  /* 0x002200063e287981 */ /* 0x000f22000c1e9d00 */
[----:B------:R-:W-:Y:S01]  /*1a40*/  FFMA.FTZ R51, R36, R9, R51 ;  /* 0x0000000924337223 */ /* 0x000fe20000010033 */
[----:B------:R-:W-:Y:S02]  /*1a50*/  HADD2.F32 R36, -RZ, R11.H0_H0 ;  /* 0x2000000bff247230 */ /* 0x000fe40000004100 */
[----:B------:R-:W-:Y:S02]  /*1a60*/  HADD2.F32 R9, -RZ, R39.H0_H0 ;  /* 0x20000027ff097230 */ /* 0x000fe40000004100 */
[----:B------:R-:W-:-:S02]  /*1a70*/  HADD2.F32 R10, -RZ, R10.H1_H1 ;  /* 0x3000000aff0a7230 */ /* 0x000fc40000004100 */
[----:B------:R-:W-:Y:S02]  /*1a80*/  HADD2.F32 R11, -RZ, R11.H1_H1 ;  /* 0x3000000bff0b7230 */ /* 0x000fe40000004100 */
[----:B------:R-:W-:Y:S02]  /*1a90*/  HADD2.F32 R38, -RZ, R38.H1_H1 ;  /* 0x30000026ff267230 */ /* 0x000fe40000004100 */
[----:B------:R-:W-:Y:S02]  /*1aa0*/  HADD2.F32 R39, -RZ, R39.H1_H1 ;  /* 0x30000027ff277230 */ /* 0x000fe40000004100 */
[----:B------:R-:W-:Y:S01]  /*1ab0*/  FFMA.FTZ R52, R9, R36, R52 ;  /* 0x0000002409347223 */ /* 0x000fe20000010034 */
[----:B------:R-:W-:Y:S02]  /*1ac0*/  FFMA.FTZ R53, R38, R10, R53 ;  /* 0x0000000a26357223 */ /* 0x000fe40000010035 */
[----:B------:R-:W-:Y:S02]  /*1ad0*/  FFMA.FTZ R54, R39, R11, R54 ;  /* 0x0000000b27367223 */ /* 0x000fe40000010036 */
[----:B------:R-:W1:Y:S01]  /*1ae0*/  LDS.128 R36, [UR4+0xc0] ;  /* 0x0000c004ff247984 */ /* 0x000e620008000c00 */
[----:B0-----:R-:W-:-:S02]  /*1af0*/  HADD2.F32 R9, -RZ, R44.H0_H0 ;  /* 0x2000002cff097230 */ /* 0x001fc40000004100 */
[----:B------:R-:W-:Y:S02]  /*1b00*/  HADD2.F32 R10, -RZ, R16.H0_H0 ;  /* 0x20000010ff0a7230 */ /* 0x000fe40000004100 */
[----:B------:R-:W-:-:S03]  /*1b10*/  HADD2.F32 R11, -RZ, R17.H0_H0 ;  /* 0x20000011ff0b7230 */ /* 0x000fc60000004100 */
[----:B------:R-:W-:Y:S01]  /*1b20*/  FFMA.FTZ R50, R9, R10, R50 ;  /* 0x0000000a09327223 */ /* 0x000fe20000010032 */
[----:B------:R-:W-:Y:S02]  /*1b30*/  HADD2.F32 R9, -RZ, R44.H1_H1 ;  /* 0x3000002cff097230 */ /* 0x000fe40000004100 */
[--C-:B------:R-:W-:Y:S02]  /*1b40*/  HADD2.F32 R10, -RZ, R45.reuse.H0_H0 ;  /* 0x2000002dff0a7230 */ /* 0x100fe40000004100 */
[----:B------:R-:W-:Y:S02]  /*1b50*/  HADD2.F32 R44, -RZ, R16.H1_H1 ;  /* 0x30000010ff2c7230 */ /* 0x000fe40000004100 */
[----:B------:R-:W-:Y:S02]  /*1b60*/  HADD2.F32 R45, -RZ, R45.H1_H1 ;  /* 0x3000002dff2d7230 */ /* 0x000fe40000004100 */
[----:B------:R-:W-:Y:S02]  /*1b70*/  HADD2.F32 R17, -RZ, R17.H1_H1 ;  /* 0x30000011ff117230 */ /* 0x000fe40000004100 */
[----:B------:R-:W-:Y:S01]  /*1b80*/  FFMA.FTZ R44, R9, R44, R8 ;  /* 0x0000002c092c7223 */ /* 0x000fe20000010008 */
[----:B------:R-:W-:Y:S01]  /*1b90*/  FFMA.FTZ R49, R10, R11, R49 ;  /* 0x0000000b0a317223 */ /* 0x000fe20000010031 */
[----:B------:R-:W-:Y:S01]  /*1ba0*/  HADD2.F32 R16, -RZ, R46.H0_H0 ;  /* 0x2000002eff107230 */ /* 0x000fe20000004100 */
[----:B------:R-:W4:Y:S01]  /*1bb0*/  LDG.E.128.CONSTANT R8, desc[UR6][R62.64+0x2400] ;  /* 0x002400063e087981 */ /* 0x000f22000c1e9d00 */
[----:B------:R-:W-:Y:S01]  /*1bc0*/  FFMA.FTZ R48, R45, R17, R48 ;  /* 0x000000112d307223 */ /* 0x000fe20000010030 */
[----:B------:R-:W-:-:S05]  /*1bd0*/  HADD2.F32 R17, -RZ, R18.H0_H0 ;  /* 0x20000012ff117230 */ /* 0x000fca0000004100 */
[----:B------:R-:W-:Y:S01]  /*1be0*/  FFMA.FTZ R51, R16, R17, R51 ;  /* 0x0000001110337223 */ /* 0x000fe20000010033 */
[----:B------:R-:W-:Y:S02]  /*1bf0*/  HADD2.F32 R16, -RZ, R19.H0_H0 ;  /* 0x20000013ff107230 */ /* 0x000fe40000004100 */
[----:B------:R-:W-:Y:S02]  /*1c00*/  HADD2.F32 R17, -RZ, R47.H0_H0 ;  /* 0x2000002fff117230 */ /* 0x000fe40000004100 */
[----:B------:R-:W-:Y:S02]  /*1c10*/  HADD2.F32 R19, -RZ, R19.H1_H1 ;  /* 0x30000013ff137230 */ /* 0x000fe40000004100 */
[----:B------:R-:W-:Y:S02]  /*1c20*/  HADD2.F32 R47, -RZ, R47.H1_H1 ;  /* 0x3000002fff2f7230 */ /* 0x000fe40000004100 */
[----:B------:R-:W-:Y:S02]  /*1c30*/  HADD2.F32 R18, -RZ, R18.H1_H1 ;  /* 0x30000012ff127230 */ /* 0x000fe40000004100 */
[----:B------:R-:W-:-:S02]  /*1c40*/  HADD2.F32 R46, -RZ, R46.H1_H1 ;  /* 0x3000002eff2e7230 */ /* 0x000fc40000004100 */
[----:B------:R-:W-:Y:S01]  /*1c50*/  FFMA.FTZ R54, R47, R19, R54 ;  /* 0x000000132f367223 */ /* 0x000fe20000010036 */
[--C-:B-1----:R-:W-:Y:S02]  /*1c60*/  HADD2.F32 R45, -RZ, R36.reuse.H0_H0 ;  /* 0x20000024ff2d7230 */ /* 0x102fe40000004100 */
[----:B------:R-:W-:Y:S01]  /*1c70*/  FFMA.FTZ R52, R17, R16, R52 ;  /* 0x0000001011347223 */ /* 0x000fe20000010034 */
[----:B------:R-:W-:Y:S02]  /*1c80*/  HADD2.F32 R47, -RZ, R36.H1_H1 ;  /* 0x30000024ff2f7230 */ /* 0x000fe40000004100 */
[----:B------:R-:W-:Y:S01]  /*1c90*/  FFMA.FTZ R53, R46, R18, R53 ;  /* 0x000000122e357223 */ /* 0x000fe20000010035 */
[--C-:B------:R-:W-:Y:S01]  /*1ca0*/  HADD2.F32 R36, -RZ, R12.reuse.H0_H0 ;  /* 0x2000000cff247230 */ /* 0x100fe20000004100 */
[----:B------:R-:W0:Y:S01]  /*1cb0*/  LDS.128 R16, [UR4+0xd0] ;  /* 0x0000d004ff107984 */ /* 0x000e220008000c00 */
[----:B------:R-:W-:-:S03]  /*1cc0*/  HADD2.F32 R12, -RZ, R12.H1_H1 ;  /* 0x3000000cff0c7230 */ /* 0x000fc60000004100 */
[----:B------:R-:W-:Y:S02]  /*1cd0*/  FFMA.FTZ R50, R45, R36, R50 ;  /* 0x000000242d327223 */ /* 0x000fe40000010032 */
[----:B------:R-:W-:Y:S02]  /*1ce0*/  FFMA.FTZ R12, R47, R12, R44 ;  /* 0x0000000c2f0c7223 */ /* 0x000fe4000001002c */
[----:B------:R-:W4:Y:S01]  /*1cf0*/  LDG.E.128.CONSTANT R44, desc[UR6][R62.64+0x2600] ;  /* 0x002600063e2c7981 */ /* 0x000f22000c1e9d00 */
[----:B------:R-:W-:Y:S02]  /*1d00*/  HADD2.F32 R36, -RZ, R37.H0_H0 ;  /* 0x20000025ff247230 */ /* 0x000fe40000004100 */
[----:B------:R-:W-:Y:S02]  /*1d10*/  HADD2.F32 R55, -RZ, R13.H0_H0 ;  /* 0x2000000dff377230 */ /* 0x000fe40000004100 */
[----:B------:R-:W-:Y:S02]  /*1d20*/  HADD2.F32 R37, -RZ, R37.H1_H1 ;  /* 0x30000025ff257230 */ /* 0x000fe40000004100 */
[----:B------:R-:W-:-:S02]  /*1d30*/  HADD2.F32 R13, -RZ, R13.H1_H1 ;  /* 0x3000000dff0d7230 */ /* 0x000fc40000004100 */
[----:B------:R-:W-:Y:S01]  /*1d40*/  FFMA.FTZ R49, R36, R55, R49 ;  /* 0x0000003724317223 */ /* 0x000fe20000010031 */
[----:B------:R-:W-:Y:S02]  /*1d50*/  HADD2.F32 R36, -RZ, R38.H0_H0 ;  /* 0x20000026ff247230 */ /* 0x000fe40000004100 */
[----:B------:R-:W-:Y:S01]  /*1d60*/  FFMA.FTZ R48, R37, R13, R48 ;  /* 0x0000000d25307223 */ /* 0x000fe20000010030 */
[--C-:B------:R-:W-:Y:S02]  /*1d70*/  HADD2.F32 R13, -RZ, R14.reuse.H0_H0 ;  /* 0x2000000eff0d7230 */ /* 0x100fe40000004100 */
        /* <DEDUP_REMOVED lines=9> */
[----:B------:R-:W-:-:S02]  /*1e10*/  HADD2.F32 R14, -RZ, R28.H0_H0 ;  /* 0x2000001cff0e7230 */ /* 0x000fc40000004100 */
[----:B------:R-:W-:Y:S01]  /*1e20*/  FFMA.FTZ R54, R39, R15, R54 ;  /* 0x0000000f27367223 */ /* 0x000fe20000010036 */
[--C-:B0-----:R-:W-:Y:S01]  /*1e30*/  HADD2.F32 R13, -RZ, R16.reuse.H0_H0 ;  /* 0x20000010ff0d7230 */ /* 0x101fe20000004100 */
[----:B------:R-:W4:Y:S01]  /*1e40*/  LDG.E.128.CONSTANT R36, desc[UR6][R62.64+0x2800] ;  /* 0x002800063e247981 */ /* 0x000f22000c1e9d00 */
[----:B------:R-:W-:Y:S02]  /*1e50*/  HADD2.F32 R55, -RZ, R16.H1_H1 ;  /* 0x30000010ff377230 */ /* 0x000fe40000004100 */
[----:B------:R-:W-:Y:S02]  /*1e60*/  HADD2.F32 R15, -RZ, R28.H1_H1 ;  /* 0x3000001cff0f7230 */ /* 0x000fe40000004100 */
[----:B------:R-:W-:-:S03]  /*1e70*/  FFMA.FTZ R28, R13, R14, R50 ;  /* 0x0000000e0d1c7223 */ /* 0x000fc60000010032 */
[----:B------:R-:W-:Y:S02]  /*1e80*/  FFMA.FTZ R55, R55, R15, R12 ;  /* 0x0000000f37377223 */ /* 0x000fe4000001000c */
[----:B------:R-:W0:Y:S01]  /*1e90*/  LDS.128 R12, [UR4+0xe0] ;  /* 0x0000e004ff0c7984 */ /* 0x000e220008000c00 */
[----:B------:R-:W-:Y:S02]  /*1ea0*/  HADD2.F32 R16, -RZ, R17.H0_H0 ;  /* 0x20000011ff107230 */ /* 0x000fe40000004100 */
[----:B------:R-:W-:Y:S02]  /*1eb0*/  HADD2.F32 R50, -RZ, R29.H0_H0 ;  /* 0x2000001dff327230 */ /* 0x000fe40000004100 */
[----:B------:R-:W-:Y:S02]  /*1ec0*/  HADD2.F32 R17, -RZ, R17.H1_H1 ;  /* 0x30000011ff117230 */ /* 0x000fe40000004100 */
[----:B------:R-:W-:Y:S02]  /*1ed0*/  HADD2.F32 R29, -RZ, R29.H1_H1 ;  /* 0x3000001dff1d7230 */ /* 0x000fe40000004100 */
[----:B------:R-:W-:Y:S01]  /*1ee0*/  FFMA.FTZ R16, R16, R50, R49 ;  /* 0x0000003210107223 */ /* 0x000fe20000010031 */
[----:B------:R-:W-:-:S02]  /*1ef0*/  HADD2.F32 R50, -RZ, R18.H1_H1 ;  /* 0x30000012ff327230 */ /* 0x000fc40000004100 */
[----:B------:R-:W-:Y:S01]  /*1f00*/  FFMA.FTZ R17, R17, R29, R48 ;  /* 0x0000001d11117223 */ /* 0x000fe20000010030 */
[----:B------:R-:W-:Y:S02]  /*1f10*/  HADD2.F32 R48, -RZ, R18.H0_H0 ;  /* 0x20000012ff307230 */ /* 0x000fe40000004100 */
[--C-:B------:R-:W-:Y:S02]  /*1f20*/  HADD2.F32 R18, -RZ, R30.reuse.H0_H0 ;  /* 0x2000001eff127230 */ /* 0x100fe40000004100 */
[----:B------:R-:W-:-:S03]  /*1f30*/  HADD2.F32 R30, -RZ, R30.H1_H1 ;  /* 0x3000001eff1e7230 */ /* 0x000fc60000004100 */
[----:B------:R-:W-:Y:S02]  /*1f40*/  FFMA.FTZ R18, R48, R18, R51 ;  /* 0x0000001230127223 */ /* 0x000fe40000010033 */
[----:B------:R-:W-:Y:S02]  /*1f50*/  FFMA.FTZ R53, R50, R30, R53 ;  /* 0x0000001e32357223 */ /* 0x000fe40000010035 */
[----:B------:R-:W4:Y:S01]  /*1f60*/  LDG.E.128.CONSTANT R48, desc[UR6][R62.64+0x2a00] ;  /* 0x002a00063e307981 */ /* 0x000f22000c1e9d00 */
[----:B------:R-:W-:Y:S02]  /*1f70*/  HADD2.F32 R29, -RZ, R19.H0_H0 ;  /* 0x20000013ff1d7230 */ /* 0x000fe40000004100 */
[--C-:B------:R-:W-:Y:S02]  /*1f80*/  HADD2.F32 R30, -RZ, R31.reuse.H0_H0 ;  /* 0x2000001fff1e7230 */ /* 0x100fe40000004100 */
[----:B------:R-:W-:Y:S02]  /*1f90*/  HADD2.F32 R31, -RZ, R31.H1_H1 ;  /* 0x3000001fff1f7230 */ /* 0x000fe40000004100 */
[----:B------:R-:W-:-:S02]  /*1fa0*/  HADD2.F32 R19, -RZ, R19.H1_H1 ;  /* 0x30000013ff137230 */ /* 0x000fc40000004100 */
[----:B------:R-:W-:-:S03]  /*1fb0*/  FFMA.FTZ R52, R29, R30, R52 ;  /* 0x0000001e1d347223 */ /* 0x000fc60000010034 */
[----:B------:R-:W-:Y:S01]  /*1fc0*/  FFMA.FTZ R54, R19, R31, R54 ;  /* 0x0000001f13367223 */ /* 0x000fe20000010036 */
[--C-:B0-----:R-:W-:Y:S02]  /*1fd0*/  HADD2.F32 R19, -RZ, R12.reuse.H0_H0 ;  /* 0x2000000cff137230 */ /* 0x101fe40000004100 */
[----:B------:R-:W-:Y:S02]  /*1fe0*/  HADD2.F32 R30, -RZ, R12.H1_H1 ;  /* 0x3000000cff1e7230 */ /* 0x000fe40000004100 */
[--C-:B------:R-:W-:Y:S02]  /*1ff0*/  HADD2.F32 R12, -RZ, R20.reuse.H0_H0 ;  /* 0x20000014ff0c7230 */ /* 0x100fe40000004100 */
[----:B------:R-:W-:-:S03]  /*2000*/  HADD2.F32 R20, -RZ, R20.H1_H1 ;  /* 0x30000014ff147230 */ /* 0x000fc60000004100 */
[----:B------:R-:W-:Y:S01]  /*2010*/  FFMA.FTZ R12, R19, R12, R28 ;  /* 0x0000000c130c7223 */ /* 0x000fe2000001001c */
[----:B------:R-:W-:Y:S02]  /*2020*/  HADD2.F32 R19, -RZ, R13.H0_H0 ;  /* 0x2000000dff137230 */ /* 0x000fe40000004100 */
[----:B------:R-:W-:Y:S01]  /*2030*/  FFMA.FTZ R55, R30, R20, R55 ;  /* 0x000000141e377223 */ /* 0x000fe20000010037 */
[--C-:B------:R-:W-:Y:S01]  /*2040*/  HADD2.F32 R20, -RZ, R21.reuse.H0_H0 ;  /* 0x20000015ff147230 */ /* 0x100fe20000004100 */
[----:B------:R-:W0:Y:S01]  /*2050*/  LDS.128 R28, [UR4+0xf0] ;  /* 0x0000f004ff1c7984 */ /* 0x000e220008000c00 */
[----:B------:R-:W-:-:S03]  /*2060*/  HADD2.F32 R21, -RZ, R21.H1_H1 ;  /* 0x30000015ff157230 */ /* 0x000fc60000004100 */
[----:B------:R-:W-:Y:S01]  /*2070*/  FFMA.FTZ R20, R19, R20, R16 ;  /* 0x0000001413147223 */ /* 0x000fe20000010010 */
[----:B------:R-:W-:Y:S02]  /*2080*/  HADD2.F32 R16, -RZ, R13.H1_H1 ;  /* 0x3000000dff107230 */ /* 0x000fe40000004100 */
[--C-:B------:R-:W-:Y:S02]  /*2090*/  HADD2.F32 R13, -RZ, R14.reuse.H0_H0 ;  /* 0x2000000eff0d7230 */ /* 0x100fe40000004100 */
[----:B------:R-:W-:Y:S02]  /*20a0*/  HADD2.F32 R14, -RZ, R14.H1_H1 ;  /* 0x3000000eff0e7230 */ /* 0x000fe40000004100 */
[----:B------:R-:W-:Y:S01]  /*20b0*/  FFMA.FTZ R21, R16, R21, R17 ;  /* 0x0000001510157223 */ /* 0x000fe20000010011 */
        /* <DEDUP_REMOVED lines=9> */
[----:B------:R-:W-:Y:S01]  /*2150*/  FFMA.FTZ R52, R13, R14, R52 ;  /* 0x0000000e0d347223 */ /* 0x000fe20000010034 */
[----:B--2---:R-:W-:Y:S02]  /*2160*/  HADD2.F32 R13, -RZ, R24.H0_H0 ;  /* 0x20000018ff0d7230 */ /* 0x004fe40000004100 */
[----:B------:R-:W-:Y:S01]  /*2170*/  FFMA.FTZ R64, R15, R64, R54 ;  /* 0x000000400f407223 */ /* 0x000fe20000010036 */
[----:B0-----:R-:W-:-:S05]  /*2180*/  HADD2.F32 R23, -RZ, R28.H0_H0 ;  /* 0x2000001cff177230 */ /* 0x001fca0000004100 */
[----:B------:R-:W-:Y:S02]  /*2190*/  FFMA.FTZ R23, R23, R13, R12 ;  /* 0x0000000d17177223 */ /* 0x000fe4000001000c */
[----:B------:R-:W0:Y:S01]  /*21a0*/  LDS.128 R12, [UR4+0x100] ;  /* 0x00010004ff0c7984 */ /* 0x000e220008000c00 */
[----:B------:R-:W-:Y:S02]  /*21b0*/  HADD2.F32 R28, -RZ, R28.H1_H1 ;  /* 0x3000001cff1c7230 */ /* 0x000fe40000004100 */
[----:B------:R-:W-:Y:S02]  /*21c0*/  HADD2.F32 R24, -RZ, R24.H1_H1 ;  /* 0x30000018ff187230 */ /* 0x000fe40000004100 */
[----:B------:R-:W-:-:S03]  /*21d0*/  HADD2.F32 R65, -RZ, R29.H0_H0 ;  /* 0x2000001dff417230 */ /* 0x000fc60000004100 */
[----:B------:R-:W-:Y:S01]  /*21e0*/  FFMA.FTZ R55, R28, R24, R55 ;  /* 0x000000181c377223 */ /* 0x000fe20000010037 */
[----:B------:R-:W-:-:S05]  /*21f0*/  HADD2.F32 R28, -RZ, R25.H0_H0 ;  /* 0x20000019ff1c7230 */ /* 0x000fca0000004100 */
[----:B------:R-:W-:Y:S01]  /*2200*/  FFMA.FTZ R28, R65, R28, R20 ;  /* 0x0000001c411c7223 */ /* 0x000fe20000010014 */
[----:B------:R-:W-:Y:S02]  /*2210*/  HADD2.F32 R20, -RZ, R29.H1_H1 ;  /* 0x3000001dff147230 */ /* 0x000fe40000004100 */
[----:B------:R-:W-:Y:S02]  /*2220*/  HADD2.F32 R29, -RZ, R25.H1_H1 ;  /* 0x30000019ff1d7230 */ /* 0x000fe40000004100 */
[----:B------:R-:W-:-:S03]  /*2230*/  HADD2.F32 R54, -RZ, R26.H0_H0 ;  /* 0x2000001aff367230 */ /* 0x000fc60000004100 */
[----:B------:R-:W-:Y:S01]  /*2240*/  FFMA.FTZ R29, R20, R29, R21 ;  /* 0x0000001d141d7223 */ /* 0x000fe20000010015 */
[----:B------:R-:W-:Y:S02]  /*2250*/  HADD2.F32 R21, -RZ, R30.H0_H0 ;  /* 0x2000001eff157230 */ /* 0x000fe40000004100 */
[----:B------:R-:W-:Y:S02]  /*2260*/  HADD2.F32 R26, -RZ, R26.H1_H1 ;  /* 0x3000001aff1a7230 */ /* 0x000fe40000004100 */
[----:B------:R-:W-:Y:S02]  /*2270*/  HADD2.F32 R20, -RZ, R27.H0_H0 ;  /* 0x2000001bff147230 */ /* 0x000fe40000004100 */
[----:B------:R-:W-:Y:S01]  /*2280*/  FFMA.FTZ R54, R21, R54, R22 ;  /* 0x0000003615367223 */ /* 0x000fe20000010016 */
[----:B------:R-:W-:Y:S02]  /*2290*/  HADD2.F32 R30, -RZ, R30.H1_H1 ;  /* 0x3000001eff1e7230 */ /* 0x000fe40000004100 */
[----:B------:R-:W-:-:S02]  /*22a0*/  HADD2.F32 R21, -RZ, R31.H0_H0 ;  /* 0x2000001fff157230 */ /* 0x000fc40000004100 */
[----:B------:R-:W-:Y:S02]  /*22b0*/  HADD2.F32 R27, -RZ, R27.H1_H1 ;  /* 0x3000001bff1b7230 */ /* 0x000fe40000004100 */
[----:B------:R-:W-:Y:S02]  /*22c0*/  HADD2.F32 R31, -RZ, R31.H1_H1 ;  /* 0x3000001fff1f7230 */ /* 0x000fe40000004100 */
[----:B------:R-:W-:-:S03]  /*22d0*/  FFMA.FTZ R53, R30, R26, R53 ;  /* 0x0000001a1e357223 */ /* 0x000fc60000010035 */
[----:B------:R-:W-:Y:S02]  /*22e0*/  FFMA.FTZ R30, R31, R27, R64 ;  /* 0x0000001b1f1e7223 */ /* 0x000fe40000010040 */
[----:B------:R-:W1:Y:S01]  /*22f0*/  LDS.128 R24, [UR4+0x110] ;  /* 0x00011004ff187984 */ /* 0x000e620008000c00 */
[----:B------:R-:W-:Y:S01]  /*2300*/  FFMA.FTZ R52, R21, R20, R52 ;  /* 0x0000001415347223 */ /* 0x000fe20000010034 */
[--C-:B0-----:R-:W-:Y:S02]  /*2310*/  HADD2.F32 R20, -RZ, R12.reuse.H0_H0 ;  /* 0x2000000cff147230 */ /* 0x101fe40000004100 */
[----:B------:R-:W-:Y:S02]  /*2320*/  HADD2.F32 R22, -RZ, R12.H1_H1 ;  /* 0x3000000cff167230 */ /* 0x000fe40000004100 */
[--C-:B---3--:R-:W-:Y:S02]  /*2330*/  HADD2.F32 R12, -RZ, R32.reuse.H0_H0 ;  /* 0x20000020ff0c7230 */ /* 0x108fe40000004100 */
[----:B------:R-:W-:-:S02]  /*2340*/  HADD2.F32 R32, -RZ, R32.H1_H1 ;  /* 0x30000020ff207230 */ /* 0x000fc40000004100 */
[----:B------:R-:W-:Y:S02]  /*2350*/  HADD2.F32 R31, -RZ, R13.H0_H0 ;  /* 0x2000000dff1f7230 */ /* 0x000fe40000004100 */
[----:B------:R-:W-:Y:S01]  /*2360*/  FFMA.FTZ R12, R20, R12, R23 ;  /* 0x0000000c140c7223 */ /* 0x000fe20000010017 */
[----:B------:R-:W-:Y:S01]  /*2370*/  FFMA.FTZ R55, R22, R32, R55 ;  /* 0x0000002016377223 */ /* 0x000fe20000010037 */
[----:B------:R-:W-:Y:S01]  /*2380*/  HADD2.F32 R32, -RZ, R33.H0_H0 ;  /* 0x20000021ff207230 */ /* 0x000fe20000004100 */
[----:B------:R-:W2:Y:S04]  /*2390*/  LDG.E.128.CONSTANT R20, desc[UR6][R62.64+0x2e00] ;  /* 0x002e00063e147981 */ /* 0x000ea8000c1e9d00 */
[----:B------:R-:W-:Y:S01]  /*23a0*/  FFMA.FTZ R28, R31, R32, R28 ;  /* 0x000000201f1c7223 */ /* 0x000fe2000001001c */
[----:B------:R-:W-:-:S02]  /*23b0*/  HADD2.F32 R32, -RZ, R13.H1_H1 ;  /* 0x3000000dff207230 */ /* 0x000fc40000004100 */
        /* <DEDUP_REMOVED lines=8> */
[----:B------:R-:W-:Y:S01]  /*2440*/  FFMA.FTZ R29, R14, R34, R53 ;  /* 0x000000220e1d7223 */ /* 0x000fe20000010035 */
[----:B------:R-:W-:-:S02]  /*2450*/  HADD2.F32 R14, -RZ, R35.H0_H0 ;  /* 0x20000023ff0e7230 */ /* 0x000fc40000004100 */
[----:B------:R-:W-:Y:S02]  /*2460*/  HADD2.F32 R53, -RZ, R35.H1_H1 ;  /* 0x30000023ff357230 */ /* 0x000fe40000004100 */
[----:B------:R-:W-:Y:S02]  /*2470*/  HADD2.F32 R15, -RZ, R15.H1_H1 ;  /* 0x3000000fff0f7230 */ /* 0x000fe40000004100 */
[----:B------:R-:W-:Y:S01]  /*2480*/  FFMA.FTZ R31, R31, R14, R52 ;  /* 0x0000000e1f1f7223 */ /* 0x000fe20000010034 */
[----:B------:R-:W0:Y:S01]  /*2490*/  LDS.128 R32, [UR4+0x120] ;  /* 0x00012004ff207984 */ /* 0x000e220008000c00 */
[--C-:B-1----:R-:W-:Y:S02]  /*24a0*/  HADD2.F32 R14, -RZ, R24.reuse.H1_H1 ;  /* 0x30000018ff0e7230 */ /* 0x102fe40000004100 */
[----:B------:R-:W-:Y:S01]  /*24b0*/  FFMA.FTZ R52, R15, R53, R30 ;  /* 0x000000350f347223 */ /* 0x000fe2000001001e */
[----:B------:R-:W-:Y:S02]  /*24c0*/  HADD2.F32 R15, -RZ, R24.H0_H0 ;  /* 0x20000018ff0f7230 */ /* 0x000fe40000004100 */
[----:B----4-:R-:W-:-:S02]  /*24d0*/  HADD2.F32 R24, -RZ, R40.H0_H0 ;  /* 0x20000028ff187230 */ /* 0x010fc40000004100 */
[----:B------:R-:W-:-:S03]  /*24e0*/  HADD2.F32 R40, -RZ, R40.H1_H1 ;  /* 0x30000028ff287230 */ /* 0x000fc60000004100 */
[----:B------:R-:W-:Y:S01]  /*24f0*/  FFMA.FTZ R24, R15, R24, R12 ;  /* 0x000000180f187223 */ /* 0x000fe2000001000c */
[--C-:B------:R-:W-:Y:S02]  /*2500*/  HADD2.F32 R15, -RZ, R25.reuse.H0_H0 ;  /* 0x20000019ff0f7230 */ /* 0x100fe40000004100 */
[----:B------:R-:W-:Y:S02]  /*2510*/  HADD2.F32 R12, -RZ, R25.H1_H1 ;  /* 0x30000019ff0c7230 */ /* 0x000fe40000004100 */
[----:B------:R-:W-:Y:S02]  /*2520*/  HADD2.F32 R25, -RZ, R41.H0_H0 ;  /* 0x20000029ff197230 */ /* 0x000fe40000004100 */
[----:B------:R-:W-:Y:S01]  /*2530*/  FFMA.FTZ R55, R14, R40, R55 ;  /* 0x000000280e377223 */ /* 0x000fe20000010037 */
[----:B------:R-:W-:Y:S02]  /*2540*/  HADD2.F32 R53, -RZ, R26.H0_H0 ;  /* 0x2000001aff357230 */ /* 0x000fe40000004100 */
[----:B------:R-:W-:-:S02]  /*2550*/  HADD2.F32 R14, -RZ, R42.H0_H0 ;  /* 0x2000002aff0e7230 */ /* 0x000fc40000004100 */
[----:B------:R-:W-:Y:S01]  /*2560*/  FFMA.FTZ R25, R15, R25, R28 ;  /* 0x000000190f197223 */ /* 0x000fe2000001001c */
[----:B------:R-:W-:Y:S02]  /*2570*/  HADD2.F32 R26, -RZ, R26.H1_H1 ;  /* 0x3000001aff1a7230 */ /* 0x000fe40000004100 */
[----:B------:R-:W-:Y:S02]  /*2580*/  HADD2.F32 R42, -RZ, R42.H1_H1 ;  /* 0x3000002aff2a7230 */ /* 0x000fe40000004100 */
[----:B------:R-:W-:Y:S02]  /*2590*/  HADD2.F32 R28, -RZ, R27.H0_H0 ;  /* 0x2000001bff1c7230 */ /* 0x000fe40000004100 */
[----:B------:R-:W-:Y:S02]  /*25a0*/  HADD2.F32 R30, -RZ, R43.H0_H0 ;  /* 0x2000002bff1e7230 */ /* 0x000fe40000004100 */
[----:B------:R-:W-:Y:S02]  /*25b0*/  HADD2.F32 R41, -RZ, R41.H1_H1 ;  /* 0x30000029ff297230 */ /* 0x000fe40000004100 */
[----:B------:R-:W-:Y:S01]  /*25c0*/  FFMA.FTZ R42, R26, R42, R29 ;  /* 0x0000002a1a2a7223 */ /* 0x000fe2000001001d */
[----:B------:R-:W-:Y:S01]  /*25d0*/  FFMA.FTZ R53, R53, R14, R54 ;  /* 0x0000000e35357223 */ /* 0x000fe20000010036 */
[----:B------:R-:W-:Y:S01]  /*25e0*/  FFMA.FTZ R26, R28, R30, R31 ;  /* 0x0000001e1c1a7223 */ /* 0x000fe2000001001f */
[----:B------:R-:W-:Y:S01]  /*25f0*/  FFMA.FTZ R41, R12, R41, R13 ;  /* 0x000000290c297223 */ /* 0x000fe2000001000d */
[----:B------:R-:W1:Y:S04]  /*2600*/  LDS.128 R28, [UR4+0x130] ;  /* 0x00013004ff1c7984 */ /* 0x000e680008000c00 */
[----:B------:R-:W3:Y:S01]  /*2610*/  LDG.E.128.CONSTANT R12, desc[UR6][R62.64+0x3000] ;  /* 0x003000063e0c7981 */ /* 0x000ee2000c1e9d00 */
[----:B------:R-:W-:-:S02]  /*2620*/  HADD2.F32 R43, -RZ, R43.H1_H1 ;  /* 0x3000002bff2b7230 */ /* 0x000fc40000004100 */
[----:B------:R-:W-:Y:S02]  /*2630*/  HADD2.F32 R27, -RZ, R27.H1_H1 ;  /* 0x3000001bff1b7230 */ /* 0x000fe40000004100 */
[----:B------:R-:W-:-:S03]  /*2640*/  HADD2.F32 R40, -RZ, R8.H0_H0 ;  /* 0x20000008ff287230 */ /* 0x000fc60000004100 */
[----:B------:R-:W-:Y:S01]  /*2650*/  FFMA.FTZ R52, R27, R43, R52 ;  /* 0x0000002b1b347223 */ /* 0x000fe20000010034 */
[--C-:B0-----:R-:W-:Y:S02]  /*2660*/  HADD2.F32 R27, -RZ, R32.reuse.H0_H0 ;  /* 0x20000020ff1b7230 */ /* 0x101fe40000004100 */
[----:B------:R-:W-:Y:S02]  /*2670*/  HADD2.F32 R32, -RZ, R32.H1_H1 ;  /* 0x30000020ff207230 */ /* 0x000fe40000004100 */
[----:B------:R-:W-:Y:S02]  /*2680*/  HADD2.F32 R8, -RZ, R8.H1_H1 ;  /* 0x30000008ff087230 */ /* 0x000fe40000004100 */
[----:B------:R-:W-:Y:S01]  /*2690*/  FFMA.FTZ R40, R27, R40, R24 ;  /* 0x000000281b287223 */ /* 0x000fe20000010018 */
[----:B------:R-:W-:Y:S02]  /*26a0*/  HADD2.F32 R24, -RZ, R33.H0_H0 ;  /* 0x20000021ff187230 */ /* 0x000fe40000004100 */
[----:B------:R-:W-:-:S02]  /*26b0*/  HADD2.F32 R27, -RZ, R9.H0_H0 ;  /* 0x20000009ff1b7230 */ /* 0x000fc40000004100 */
[----:B------:R-:W-:Y:S01]  /*26c0*/  FFMA.FTZ R55, R32, R8, R55 ;  /* 0x0000000820377223 */ /* 0x000fe20000010037 */
[----:B------:R-:W-:Y:S02]  /*26d0*/  HADD2.F32 R9, -RZ, R9.H1_H1 ;  /* 0x30000009ff097230 */ /* 0x000fe40000004100 */
[----:B------:R-:W-:Y:S01]  /*26e0*/  FFMA.FTZ R8, R24, R27, R25 ;  /* 0x0000001b18087223 */ /* 0x000fe20000010019 */
[----:B------:R-:W-:Y:S02]  /*26f0*/  HADD2.F32 R24, -RZ, R33.H1_H1 ;  /* 0x30000021ff187230 */ /* 0x000fe40000004100 */
[----:B------:R-:W-:Y:S02]  /*2700*/  HADD2.F32 R32, -RZ, R10.H0_H0 ;  /* 0x2000000aff207230 */ /* 0x000fe40000004100 */
[----:B------:R-:W-:Y:S02]  /*2710*/  HADD2.F32 R68, -RZ, R34.H0_H0 ;  /* 0x20000022ff447230 */ /* 0x000fe40000004100 */
[----:B------:R-:W-:-:S02]  /*2720*/  HADD2.F32 R25, -RZ, R11.H0_H0 ;  /* 0x2000000bff197230 */ /* 0x000fc40000004100 */
[----:B------:R-:W-:Y:S02]  /*2730*/  HADD2.F32 R11, -RZ, R11.H1_H1 ;  /* 0x3000000bff0b7230 */ /* 0x000fe40000004100 */
[--C-:B------:R-:W-:Y:S02]  /*2740*/  HADD2.F32 R43, -RZ, R35.reuse.H1_H1 ;  /* 0x30000023ff2b7230 */ /* 0x100fe40000004100 */
[----:B------:R-:W-:Y:S01]  /*2750*/  FFMA.FTZ R9, R24, R9, R41 ;  /* 0x0000000918097223 */ /* 0x000fe20000010029 */
[----:B------:R-:W-:Y:S02]  /*2760*/  HADD2.F32 R27, -RZ, R34.H1_H1 ;  /* 0x30000022ff1b7230 */ /* 0x000fe40000004100 */
[----:B------:R-:W-:Y:S01]  /*2770*/  FFMA.FTZ R68, R68, R32, R53 ;  /* 0x0000002044447223 */ /* 0x000fe20000010035 */
[----:B------:R-:W-:Y:S02]  /*2780*/  HADD2.F32 R41, -RZ, R35.H0_H0 ;  /* 0x20000023ff297230 */ /* 0x000fe40000004100 */
[----:B------:R-:W-:Y:S01]  /*2790*/  FFMA.FTZ R53, R43, R11, R52 ;  /* 0x0000000b2b357223 */ /* 0x000fe20000010034 */
[----:B------:R-:W0:Y:S01]  /*27a0*/  LDS.128 R32, [UR4+0x140] ;  /* 0x00014004ff207984 */ /* 0x000e220008000c00 */
[----:B------:R-:W-:-:S02]  /*27b0*/  HADD2.F32 R10, -RZ, R10.H1_H1 ;  /* 0x3000000aff0a7230 */ /* 0x000fc40000004100 */
[----:B-1----:R-:W-:Y:S02]  /*27c0*/  HADD2.F32 R11, -RZ, R28.H0_H0 ;  /* 0x2000001cff0b7230 */ /* 0x002fe40000004100 */
[----:B------:R-:W-:Y:S02]  /*27d0*/  HADD2.F32 R52, -RZ, R44.H0_H0 ;  /* 0x2000002cff347230 */ /* 0x000fe40000004100 */
[----:B------:R-:W-:Y:S01]  /*27e0*/  FFMA.FTZ R42, R27, R10, R42 ;  /* 0x0000000a1b2a7223 */ /* 0x000fe2000001002a */
[----:B------:R-:W-:Y:S02]  /*27f0*/  HADD2.F32 R28, -RZ, R28.H1_H1 ;  /* 0x3000001cff1c7230 */ /* 0x000fe40000004100 */
[----:B------:R-:W-:Y:S01]  /*2800*/  FFMA.FTZ R41, R41, R25, R26 ;  /* 0x0000001929297223 */ /* 0x000fe2000001001a */
[----:B------:R-:W-:Y:S02]  /*2810*/  HADD2.F32 R44, -RZ, R44.H1_H1 ;  /* 0x3000002cff2c7230 */ /* 0x000fe40000004100 */
[----:B------:R-:W-:Y:S01]  /*2820*/  FFMA.FTZ R52, R11, R52, R40 ;  /* 0x000000340b347223 */ /* 0x000fe20000010028 */
[----:B------:R-:W-:Y:S01]  /*2830*/  HADD2.F32 R11, -RZ, R29.H0_H0 ;  /* 0x2000001dff0b7230 */ /* 0x000fe20000004100 */
[----:B------:R-:W4:Y:S01]  /*2840*/  LDG.E.128.CONSTANT R24, desc[UR6][R62.64+0x3200] ;  /* 0x003200063e187981 */ /* 0x000f22000c1e9d00 */
[----:B------:R-:W-:-:S02]  /*2850*/  HADD2.F32 R10, -RZ, R45.H0_H0 ;  /* 0x2000002dff0a7230 */ /* 0x000fc40000004100 */
[----:B------:R-:W-:Y:S01]  /*2860*/  FFMA.FTZ R55, R28, R44, R55 ;  /* 0x0000002c1c377223 */ /* 0x000fe20000010037 */
[----:B------:R-:W-:Y:S02]  /*2870*/  HADD2.F32 R44, -RZ, R29.H1_H1 ;  /* 0x3000001dff2c7230 */ /* 0x000fe40000004100 */
[----:B------:R-:W-:Y:S02]  /*2880*/  HADD2.F32 R45, -RZ, R45.H1_H1 ;  /* 0x3000002dff2d7230 */ /* 0x000fe40000004100 */
[----:B------:R-:W-:Y:S01]  /*2890*/  FFMA.FTZ R28, R11, R10, R8 ;  /* 0x0000000a0b1c7223 */ /* 0x000fe20000010008 */
[----:B------:R-:W-:Y:S02]  /*28a0*/  HADD2.F32 R11, -RZ, R30.H0_H0 ;  /* 0x2000001eff0b7230 */ /* 0x000fe40000004100 */
[----:B------:R-:W-:Y:S02]  /*28b0*/  HADD2.F32 R8, -RZ, R46.H0_H0 ;  /* 0x2000002eff087230 */ /* 0x000fe40000004100 */
[----:B------:R-:W-:Y:S01]  /*28c0*/  FFMA.FTZ R44, R44, R45, R9 ;  /* 0x0000002d2c2c7223 */ /* 0x000fe20000010009 */
[----:B------:R-:W-:-:S02]  /*28d0*/  HADD2.F32 R29, -RZ, R30.H1_H1 ;  /* 0x3000001eff1d7230 */ /* 0x000fc40000004100 */
[----:B------:R-:W-:Y:S02]  /*28e0*/  FFMA.FTZ R68, R11, R8, R68 ;  /* 0x000000080b447223 */ /* 0x000fe40000010044 */
[----:B------:R-:W1:Y:S01]  /*28f0*/  LDS.128 R8, [UR4+0x150] ;  /* 0x00015004ff087984 */ /* 0x000e620008000c00 */
[----:B------:R-:W-:Y:S02]  /*2900*/  HADD2.F32 R46, -RZ, R46.H1_H1 ;  /* 0x3000002eff2e7230 */ /* 0x000fe40000004100 */
[----:B------:R-:W-:Y:S02]  /*2910*/  HADD2.F32 R64, -RZ, R31.H0_H0 ;  /* 0x2000001fff407230 */ /* 0x000fe40000004100 */
[----:B------:R-:W-:Y:S02]  /*2920*/  HADD2.F32 R40, -RZ, R47.H0_H0 ;  /* 0x2000002fff287230 */ /* 0x000fe40000004100 */
[----:B------:R-:W-:-:S03]  /*2930*/  FFMA.FTZ R46, R29, R46, R42 ;  /* 0x0000002e1d2e7223 */ /* 0x000fc6000001002a */
[----:B------:R-:W-:Y:S02]  /*2940*/  FFMA.FTZ R64, R64, R40, R41 ;  /* 0x0000002840407223 */ /* 0x000fe40000010029 */
[----:B------:R-:W4:Y:S01]  /*2950*/  LDG.E.128.CONSTANT R40, desc[UR6][R62.64+0x3400] ;  /* 0x003400063e287981 */ /* 0x000f22000c1e9d00 */
[----:B------:R-:W-:Y:S02]  /*2960*/  HADD2.F32 R47, -RZ, R47.H1_H1 ;  /* 0x3000002fff2f7230 */ /* 0x000fe40000004100 */
[----:B------:R-:W-:Y:S02]  /*2970*/  HADD2.F32 R30, -RZ, R31.H1_H1 ;  /* 0x3000001fff1e7230 */ /* 0x000fe40000004100 */
[----:B0-----:R-:W-:-:S03]  /*2980*/  HADD2.F32 R29, -RZ, R32.H0_H0 ;  /* 0x20000020ff1d7230 */ /* 0x001fc60000004100 */
[----:B------:R-:W-:Y:S01]  /*2990*/  FFMA.FTZ R53, R30, R47, R53 ;  /* 0x0000002f1e357223 */ /* 0x000fe20000010035 */
[----:B------:R-:W-:Y:S02]  /*29a0*/  HADD2.F32 R30, -RZ, R36.H0_H0 ;  /* 0x20000024ff1e7230 */ /* 0x000fe40000004100 */
[----:B------:R-:W-:-:S03]  /*29b0*/  HADD2.F32 R45, -RZ, R33.H0_H0 ;  /* 0x20000021ff2d7230 */ /* 0x000fc60000004100 */
[----:B------:R-:W-:Y:S01]  /*29c0*/  FFMA.FTZ R52, R29, R30, R52 ;  /* 0x0000001e1d347223 */ /* 0x000fe20000010034 */
[----:B------:R-:W-:Y:S02]  /*29d0*/  HADD2.F32 R29, -RZ, R37.H0_H0 ;  /* 0x20000025ff1d7230 */ /* 0x000fe40000004100 */
[----:B------:R-:W-:Y:S02]  /*29e0*/  HADD2.F32 R32, -RZ, R32.H1_H1 ;  /* 0x30000020ff207230 */ /* 0x000fe40000004100 */
[----:B------:R-:W-:Y:S02]  /*29f0*/  HADD2.F32 R33, -RZ, R33.H1_H1 ;  /* 0x30000021ff217230 */ /* 0x000fe40000004100 */
[----:B------:R-:W-:Y:S02]  /*2a00*/  HADD2.F32 R36, -RZ, R36.H1_H1 ;  /* 0x30000024ff247230 */ /* 0x000fe40000004100 */
[----:B------:R-:W-:-:S03]  /*2a10*/  HADD2.F32 R37, -RZ, R37.H1_H1 ;  /* 0x30000025ff257230 */ /* 0x000fc60000004100 */
[----:B------:R-:W-:Y:S01]  /*2a20*/  FFMA.FTZ R55, R32, R36, R55 ;  /* 0x0000002420377223 */ /* 0x000fe20000010037 */
[----:B------:R-:W-:Y:S02]  /*2a30*/  HADD2.F32 R32, -RZ, R38.H0_H0 ;  /* 0x20000026ff207230 */ /* 0x000fe40000004100 */
[----:B------:R-:W-:Y:S01]  /*2a40*/  FFMA.FTZ R44, R33, R37, R44 ;  /* 0x00000025212c7223 */ /* 0x000fe2000001002c */
[--C-:B------:R-:W-:Y:S02]  /*2a50*/  HADD2.F32 R33, -RZ, R34.reuse.H0_H0 ;  /* 0x20000022ff217230 */ /* 0x100fe40000004100 */
[----:B------:R-:W-:Y:S02]  /*2a60*/  HADD2.F32 R37, -RZ, R34.H1_H1 ;  /* 0x30000022ff257230 */ /* 0x000fe40000004100 */
[--C-:B------:R-:W-:Y:S02]  /*2a70*/  HADD2.F32 R66, -RZ, R35.reuse.H1_H1 ;  /* 0x30000023ff427230 */ /* 0x100fe40000004100 */
[----:B------:R-:W-:Y:S01]  /*2a80*/  FFMA.FTZ R68, R33, R32, R68 ;  /* 0x0000002021447223 */ /* 0x000fe20000010044 */
[----:B------:R-:W-:-:S02]  /*2a90*/  HADD2.F32 R33, -RZ, R35.H0_H0 ;  /* 0x20000023ff217230 */ /* 0x000fc40000004100 */
[--C-:B-1----:R-:W-:Y:S02]  /*2aa0*/  HADD2.F32 R35, -RZ, R8.reuse.H0_H0 ;  /* 0x20000008ff237230 */ /* 0x102fe40000004100 */
[----:B------:R-:W-:Y:S02]  /*2ab0*/  HADD2.F32 R34, -RZ, R8.H1_H1 ;  /* 0x30000008ff227230 */ /* 0x000fe40000004100 */
[--C-:B------:R-:W-:Y:S02]  /*2ac0*/  HADD2.F32 R32, -RZ, R39.reuse.H0_H0 ;  /* 0x20000027ff207230 */ /* 0x100fe40000004100 */
[--C-:B------:R-:W-:Y:S02]  /*2ad0*/  HADD2.F32 R8, -RZ, R48.reuse.H0_H0 ;  /* 0x20000030ff087230 */ /* 0x100fe40000004100 */
[----:B------:R-:W-:Y:S02]  /*2ae0*/  HADD2.F32 R67, -RZ, R48.H1_H1 ;  /* 0x30000030ff437230 */ /* 0x000fe40000004100 */
[----:B------:R-:W-:Y:S01]  /*2af0*/  FFMA.FTZ R45, R45, R29, R28 ;  /* 0x0000001d2d2d7223 */ /* 0x000fe2000001001c */
[----:B------:R-:W-:Y:S01]  /*2b00*/  FFMA.FTZ R64, R33, R32, R64 ;  /* 0x0000002021407223 */ /* 0x000fe20000010040 */
[----:B------:R-:W4:Y:S01]  /*2b10*/  LDG.E.128.CONSTANT R28, desc[UR6][R62.64+0x3600] ;  /* 0x003600063e1c7981 */ /* 0x000f22000c1e9d00 */
[----:B------:R-:W-:Y:S01]  /*2b20*/  FFMA.FTZ R8, R35, R8, R52 ;  /* 0x0000000823087223 */ /* 0x000fe20000010034 */
[----:B------:R-:W-:Y:S01]  /*2b30*/  FFMA.FTZ R67, R34, R67, R55 ;  /* 0x0000004322437223 */ /* 0x000fe20000010037 */
[----:B------:R-:W-:Y:S01]  /*2b40*/  HADD2.F32 R38, -RZ, R38.H1_H1 ;  /* 0x30000026ff267230 */ /* 0x000fe20000004100 */
        /* <DEDUP_REMOVED lines=9> */
[----:B------:R-:W-:-:S03]  /*2be0*/  HADD2.F32 R65, -RZ, R10.H1_H1 ;  /* 0x3000000aff417230 */ /* 0x000fc60000004100 */
[----:B------:R-:W-:Y:S01]  /*2bf0*/  FFMA.FTZ R49, R9, R49, R44 ;  /* 0x0000003109317223 */ /* 0x000fe2000001002c */
[----:B------:R-:W-:Y:S02]  /*2c00*/  HADD2.F32 R9, -RZ, R10.H0_H0 ;  /* 0x2000000aff097230 */ /* 0x000fe40000004100 */
[----:B------:R-:W-:-:S05]  /*2c10*/  HADD2.F32 R10, -RZ, R50.H0_H0 ;  /* 0x20000032ff0a7230 */ /* 0x000fca0000004100 */
[----:B------:R-:W-:Y:S01]  /*2c20*/  FFMA.FTZ R68, R9, R10, R68 ;  /* 0x0000000a09447223 */ /* 0x000fe20000010044 */
[----:B------:R-:W-:Y:S02]  /*2c30*/  HADD2.F32 R9, -RZ, R11.H0_H0 ;  /* 0x2000000bff097230 */ /* 0x000fe40000004100 */
[--C-:B------:R-:W-:Y:S02]  /*2c40*/  HADD2.F32 R10, -RZ, R51.reuse.H0_H0 ;  /* 0x20000033ff0a7230 */ /* 0x100fe40000004100 */
[----:B------:R-:W-:Y:S02]  /*2c50*/  HADD2.F32 R51, -RZ, R51.H1_H1 ;  /* 0x30000033ff337230 */ /* 0x000fe40000004100 */
[----:B------:R-:W-:Y:S02]  /*2c60*/  HADD2.F32 R11, -RZ, R11.H1_H1 ;  /* 0x3000000bff0b7230 */ /* 0x000fe40000004100 */
[----:B------:R-:W-:Y:S01]  /*2c70*/  FFMA.FTZ R64, R9, R10, R64 ;  /* 0x0000000a09407223 */ /* 0x000fe20000010040 */
[----:B------:R-:W-:-:S02]  /*2c80*/  HADD2.F32 R50, -RZ, R50.H1_H1 ;  /* 0x30000032ff327230 */ /* 0x000fc40000004100 */
[----:B------:R-:W-:Y:S01]  /*2c90*/  FFMA.FTZ R66, R11, R51, R66 ;  /* 0x000000330b427223 */ /* 0x000fe20000010042 */
[--C-:B0-----:R-:W-:Y:S02]  /*2ca0*/  HADD2.F32 R9, -RZ, R32.reuse.H0_H0 ;  /* 0x20000020ff097230 */ /* 0x101fe40000004100 */
[----:B------:R-:W-:Y:S02]  /*2cb0*/  HADD2.F32 R32, -RZ, R32.H1_H1 ;  /* 0x30000020ff207230 */ /* 0x000fe40000004100 */
[--C-:B------:R-:W-:Y:S02]  /*2cc0*/  HADD2.F32 R11, -RZ, R16.reuse.H1_H1 ;  /* 0x30000010ff0b7230 */ /* 0x100fe40000004100 */
[----:B------:R-:W-:Y:S01]  /*2cd0*/  FFMA.FTZ R48, R48, R47, R45 ;  /* 0x0000002f30307223 */ /* 0x000fe2000001002d */
[----:B------:R-:W-:Y:S01]  /*2ce0*/  FFMA.FTZ R65, R65, R50, R46 ;  /* 0x0000003241417223 */ /* 0x000fe2000001002e */
[----:B------:R-:W-:Y:S01]  /*2cf0*/  HADD2.F32 R10, -RZ, R16.H0_H0 ;  /* 0x20000010ff0a7230 */ /* 0x000fe20000004100 */
[----:B------:R-:W4:Y:S01]  /*2d00*/  LDG.E.128.CONSTANT R44, desc[UR6][R62.64+0x3a00] ;  /* 0x003a00063e2c7981 */ /* 0x000f22000c1e9d00 */
[----:B------:R-:W-:Y:S01]  /*2d10*/  FFMA.FTZ R67, R32, R11, R67 ;  /* 0x0000000b20437223 */ /* 0x000fe20000010043 */
[----:B------:R-:W-:-:S02]  /*2d20*/  HADD2.F32 R51, -RZ, R33.H0_H0 ;  /* 0x20000021ff337230 */ /* 0x000fc40000004100 */
[----:B------:R-:W-:Y:S02]  /*2d30*/  HADD2.F32 R32, -RZ, R17.H0_H0 ;  /* 0x20000011ff207230 */ /* 0x000fe40000004100 */
[----:B------:R-:W-:Y:S02]  /*2d40*/  FFMA.FTZ R16, R9, R10, R8 ;  /* 0x0000000a09107223 */ /* 0x000fe40000010008 */
[----:B------:R-:W4:Y:S01]  /*2d50*/  LDG.E.128.CONSTANT R8, desc[UR6][R62.64+0x3c00] ;  /* 0x003c00063e087981 */ /* 0x000f22000c1e9d00 */
[----:B------:R-:W-:Y:S01]  /*2d60*/  FFMA.FTZ R32, R51, R32, R48 ;  /* 0x0000002033207223 */ /* 0x000fe20000010030 */
[----:B------:R-:W-:Y:S02]  /*2d70*/  HADD2.F32 R48, -RZ, R33.H1_H1 ;  /* 0x30000021ff307230 */ /* 0x000fe40000004100 */
[----:B------:R-:W-:-:S05]  /*2d80*/  HADD2.F32 R33, -RZ, R17.H1_H1 ;  /* 0x30000011ff217230 */ /* 0x000fca0000004100 */
[----:B------:R-:W-:Y:S02]  /*2d90*/  FFMA.FTZ R33, R48, R33, R49 ;  /* 0x0000002130217223 */ /* 0x000fe40000010031 */
[----:B------:R-:W4:Y:S01]  /*2da0*/  LDG.E.128.CONSTANT R48, desc[UR6][R62.64+0x3e00] ;  /* 0x003e00063e307981 */ /* 0x000f22000c1e9d00 */
[----:B------:R-:W-:Y:S02]  /*2db0*/  HADD2.F32 R17, -RZ, R34.H0_H0 ;  /* 0x20000022ff117230 */ /* 0x000fe40000004100 */
[----:B------:R-:W-:-:S05]  /*2dc0*/  HADD2.F32 R52, -RZ, R18.H0_H0 ;  /* 0x20000012ff347230 */ /* 0x000fca0000004100 */
[----:B------:R-:W-:Y:S02]  /*2dd0*/  FFMA.FTZ R68, R17, R52, R68 ;  /* 0x0000003411447223 */ /* 0x000fe40000010044 */
[----:B------:R-:W0:Y:S01]  /*2de0*/  LDS.128 R52, [UR4+0x170] ;  /* 0x00017004ff347984 */ /* 0x000e220008000c00 */
[----:B------:R-:W-:Y:S02]  /*2df0*/  HADD2.F32 R34, -RZ, R34.H1_H1 ;  /* 0x30000022ff227230 */ /* 0x000fe40000004100 */
[----:B------:R-:W-:Y:S02]  /*2e00*/  HADD2.F32 R18, -RZ, R18.H1_H1 ;  /* 0x30000012ff127230 */ /* 0x000fe40000004100 */
[----:B------:R-:W-:-:S03]  /*2e10*/  HADD2.F32 R17, -RZ, R35.H0_H0 ;  /* 0x20000023ff117230 */ /* 0x000fc60000004100 */
[----:B------:R-:W-:Y:S01]  /*2e20*/  FFMA.FTZ R65, R34, R18, R65 ;  /* 0x0000001222417223 */ /* 0x000fe20000010041 */
[--C-:B------:R-:W-:Y:S02]  /*2e30*/  HADD2.F32 R18, -RZ, R19.reuse.H0_H0 ;  /* 0x20000013ff127230 */ /* 0x100fe40000004100 */
[----:B------:R-:W-:Y:S02]  /*2e40*/  HADD2.F32 R19, -RZ, R19.H1_H1 ;  /* 0x30000013ff137230 */ /* 0x000fe40000004100 */
[----:B------:R-:W-:Y:S02]  /*2e50*/  HADD2.F32 R35, -RZ, R35.H1_H1 ;  /* 0x30000023ff237230 */ /* 0x000fe40000004100 */
[----:B------:R-:W-:Y:S01]  /*2e60*/  FFMA.FTZ R64, R17, R18, R64 ;  /* 0x0000001211407223 */ /* 0x000fe20000010040 */
[--C-:B--2---:R-:W-:Y:S02]  /*2e70*/  HADD2.F32 R34, -RZ, R20.reuse.H0_H0 ;  /* 0x20000014ff227230 */ /* 0x104fe40000004100 */
[----:B------:R-:W-:Y:S01]  /*2e80*/  FFMA.FTZ R66, R35, R19, R66 ;  /* 0x0000001323427223 */ /* 0x000fe20000010042 */
[----:B------:R-:W-:-:S02]  /*2e90*/  HADD2.F32 R20, -RZ, R20.H1_H1 ;  /* 0x30000014ff147230 */ /* 0x000fc40000004100 */
[----:B0-----:R-:W-:-:S05]  /*2ea0*/  HADD2.F32 R17, -RZ, R52.H0_H0 ;  /* 0x20000034ff117230 */ /* 0x001fca0000004100 */
[----:B------:R-:W-:Y:S02]  /*2eb0*/  FFMA.FTZ R34, R17, R34, R16 ;  /* 0x0000002211227223 */ /* 0x000fe40000010010 */
[----:B------:R-:W0:Y:S01]  /*2ec0*/  LDS.128 R16, [UR4+0x180] ;  /* 0x00018004ff107984 */ /* 0x000e220008000c00 */
        /* <DEDUP_REMOVED lines=17> */
[----:B------:R-:W-:Y:S02]  /*2fe0*/  HADD2.F32 R55, -RZ, R55.H1_H1 ;  /* 0x30000037ff377230 */ /* 0x000fe40000004100 */
[----:B0-----:R-:W-:Y:S02]  /*2ff0*/  HADD2.F32 R21, -RZ, R16.H0_H0 ;  /* 0x20000010ff157230 */ /* 0x001fe40000004100 */
[----:B---3--:R-:W-:Y:S02]  /*3000*/  HADD2.F32 R52, -RZ, R12.H0_H0 ;  /* 0x2000000cff347230 */ /* 0x008fe40000004100 */
[----:B------:R-:W-:Y:S01]  /*3010*/  FFMA.FTZ R65, R54, R22, R65 ;  /* 0x0000001636417223 */ /* 0x000fe20000010041 */
[----:B------:R-:W-:Y:S01]  /*3020*/  FFMA.FTZ R66, R55, R23, R66 ;  /* 0x0000001737427223 */ /* 0x000fe20000010042 */
[----:B------:R-:W-:Y:S02]  /*3030*/  HADD2.F32 R16, -RZ, R16.H1_H1 ;  /* 0x30000010ff107230 */ /* 0x000fe40000004100 */
[----:B------:R-:W-:Y:S01]  /*3040*/  FFMA.FTZ R52, R21, R52, R34 ;  /* 0x0000003415347223 */ /* 0x000fe20000010022 */
[----:B------:R-:W-:Y:S01]  /*3050*/  HADD2.F32 R12, -RZ, R12.H1_H1 ;  /* 0x3000000cff0c7230 */ /* 0x000fe20000004100 */
[----:B------:R-:W0:Y:S01]  /*3060*/  LDS.128 R20, [UR4+0x190] ;  /* 0x00019004ff147984 */ /* 0x000e220008000c00 */
[----:B------:R-:W-:-:S03]  /*3070*/  HADD2.F32 R35, -RZ, R17.H0_H0 ;  /* 0x20000011ff237230 */ /* 0x000fc60000004100 */
[----:B------:R-:W-:Y:S01]  /*3080*/  FFMA.FTZ R67, R16, R12, R67 ;  /* 0x0000000c10437223 */ /* 0x000fe20000010043 */
[----:B------:R-:W-:Y:S02]  /*3090*/  HADD2.F32 R12, -RZ, R13.H0_H0 ;  /* 0x2000000dff0c7230 */ /* 0x000fe40000004100 */
[----:B------:R-:W-:Y:S02]  /*30a0*/  HADD2.F32 R16, -RZ, R17.H1_H1 ;  /* 0x30000011ff107230 */ /* 0x000fe40000004100 */
[----:B------:R-:W-:Y:S02]  /*30b0*/  HADD2.F32 R17, -RZ, R18.H0_H0 ;  /* 0x20000012ff117230 */ /* 0x000fe40000004100 */
[----:B------:R-:W-:Y:S01]  /*30c0*/  FFMA.FTZ R12, R35, R12, R32 ;  /* 0x0000000c230c7223 */ /* 0x000fe20000010020 */
[----:B------:R-:W-:Y:S02]  /*30d0*/  HADD2.F32 R13, -RZ, R13.H1_H1 ;  /* 0x3000000dff0d7230 */ /* 0x000fe40000004100 */
[----:B------:R-:W-:-:S03]  /*30e0*/  HADD2.F32 R32, -RZ, R14.H0_H0 ;  /* 0x2000000eff207230 */ /* 0x000fc60000004100 */
[----:B------:R-:W-:Y:S02]  /*30f0*/  FFMA.FTZ R13, R16, R13, R33 ;  /* 0x0000000d100d7223 */ /* 0x000fe40000010021 */
[----:B------:R-:W-:Y:S02]  /*3100*/  FFMA.FTZ R68, R17, R32, R68 ;  /* 0x0000002011447223 */ /* 0x000fe40000010044 */
[----:B------:R-:W1:Y:S01]  /*3110*/  LDS.128 R32, [UR4+0x1a0] ;  /* 0x0001a004ff207984 */ /* 0x000e620008000c00 */
[----:B------:R-:W-:Y:S02]  /*3120*/  HADD2.F32 R18, -RZ, R18.H1_H1 ;  /* 0x30000012ff127230 */ /* 0x000fe40000004100 */
[----:B------:R-:W-:Y:S02]  /*3130*/  HADD2.F32 R14, -RZ, R14.H1_H1 ;  /* 0x3000000eff0e7230 */ /* 0x000fe40000004100 */
[----:B------:R-:W-:-:S03]  /*3140*/  HADD2.F32 R17, -RZ, R19.H0_H0 ;  /* 0x20000013ff117230 */ /* 0x000fc60000004100 */
[----:B------:R-:W-:Y:S01]  /*3150*/  FFMA.FTZ R65, R18, R14, R65 ;  /* 0x0000000e12417223 */ /* 0x000fe20000010041 */
[----:B------:R-:W-:-:S05]  /*3160*/  HADD2.F32 R14, -RZ, R15.H0_H0 ;  /* 0x2000000fff0e7230 */ /* 0x000fca0000004100 */
[----:B------:R-:W-:Y:S01]  /*3170*/  FFMA.FTZ R64, R17, R14, R64 ;  /* 0x0000000e11407223 */ /* 0x000fe20000010040 */
[----:B------:R-:W-:Y:S02]  /*3180*/  HADD2.F32 R15, -RZ, R15.H1_H1 ;  /* 0x3000000fff0f7230 */ /* 0x000fe40000004100 */
[--C-:B0-----:R-:W-:Y:S02]  /*3190*/  HADD2.F32 R17, -RZ, R20.reuse.H0_H0 ;  /* 0x20000014ff117230 */ /* 0x101fe40000004100 */
[----:B------:R-:W-:Y:S02]  /*31a0*/  HADD2.F32 R20, -RZ, R20.H1_H1 ;  /* 0x30000014ff147230 */ /* 0x000fe40000004100 */
[--C-:B----4-:R-:W-:Y:S02]  /*31b0*/  HADD2.F32 R14, -RZ, R24.reuse.H0_H0 ;  /* 0x20000018ff0e7230 */ /* 0x110fe40000004100 */
[----:B------:R-:W-:Y:S02]  /*31c0*/  HADD2.F32 R24, -RZ, R24.H1_H1 ;  /* 0x30000018ff187230 */ /* 0x000fe40000004100 */
[----:B------:R-:W-:-:S02]  /*31d0*/  HADD2.F32 R19, -RZ, R19.H1_H1 ;  /* 0x30000013ff137230 */ /* 0x000fc40000004100 */
[----:B------:R-:W-:Y:S02]  /*31e0*/  HADD2.F32 R16, -RZ, R25.H0_H0 ;  /* 0x20000019ff107230 */ /* 0x000fe40000004100 */
[----:B------:R-:W-:Y:S01]  /*31f0*/  FFMA.FTZ R67, R20, R24, R67 ;  /* 0x0000001814437223 */ /* 0x000fe20000010043 */
[----:B------:R-:W-:Y:S02]  /*3200*/  HADD2.F32 R20, -RZ, R21.H1_H1 ;  /* 0x30000015ff147230 */ /* 0x000fe40000004100 */
[----:B------:R-:W-:Y:S02]  /*3210*/  HADD2.F32 R25, -RZ, R25.H1_H1 ;  /* 0x30000019ff197230 */ /* 0x000fe40000004100 */
[----:B------:R-:W-:Y:S01]  /*3220*/  FFMA.FTZ R66, R19, R15, R66 ;  /* 0x0000000f13427223 */ /* 0x000fe20000010042 */
[----:B------:R-:W-:Y:S02]  /*3230*/  HADD2.F32 R15, -RZ, R21.H0_H0 ;  /* 0x20000015ff0f7230 */ /* 0x000fe40000004100 */
[----:B------:R-:W-:Y:S01]  /*3240*/  FFMA.FTZ R52, R17, R14, R52 ;  /* 0x0000000e11347223 */ /* 0x000fe20000010034 */
[----:B------:R-:W-:-:S02]  /*3250*/  HADD2.F32 R19, -RZ, R26.H0_H0 ;  /* 0x2000001aff137230 */ /* 0x000fc40000004100 */
[----:B------:R-:W-:Y:S01]  /*3260*/  FFMA.FTZ R20, R20, R25, R13 ;  /* 0x0000001914147223 */ /* 0x000fe2000001000d */
[----:B------:R-:W-:Y:S02]  /*3270*/  HADD2.F32 R17, -RZ, R27.H0_H0 ;  /* 0x2000001bff117230 */ /* 0x000fe40000004100 */
[----:B------:R-:W-:Y:S02]  /*3280*/  HADD2.F32 R21, -RZ, R22.H0_H0 ;  /* 0x20000016ff157230 */ /* 0x000fe40000004100 */
[----:B------:R-:W-:Y:S02]  /*3290*/  HADD2.F32 R25, -RZ, R23.H0_H0 ;  /* 0x20000017ff197230 */ /* 0x000fe40000004100 */
[----:B------:R-:W-:Y:S02]  /*32a0*/  FFMA.FTZ R16, R15, R16, R12 ;  /* 0x000000100f107223 */ /* 0x000fe4000001000c */
[----:B------:R-:W0:Y:S01]  /*32b0*/  LDS.128 R12, [UR4+0x1b0] ;  /* 0x0001b004ff0c7984 */ /* 0x000e220008000c00 */
[----:B------:R-:W-:Y:S01]  /*32c0*/  FFMA.FTZ R68, R21, R19, R68 ;  /* 0x0000001315447223 */ /* 0x000fe20000010044 */
[----:B------:R-:W-:Y:S01]  /*32d0*/  FFMA.FTZ R64, R25, R17, R64 ;  /* 0x0000001119407223 */ /* 0x000fe20000010040 */
[----:B-1----:R-:W-:-:S02]  /*32e0*/  HADD2.F32 R17, -RZ, R32.H0_H0 ;  /* 0x20000020ff117230 */ /* 0x002fc40000004100 */
[----:B------:R-:W-:Y:S02]  /*32f0*/  HADD2.F32 R21, -RZ, R33.H0_H0 ;  /* 0x20000021ff157230 */ /* 0x000fe40000004100 */
[----:B------:R-:W-:Y:S02]  /*3300*/  HADD2.F32 R18, -RZ, R40.H0_H0 ;  /* 0x20000028ff127230 */ /* 0x000fe40000004100 */
[----:B------:R-:W-:-:S03]  /*3310*/  HADD2.F32 R19, -RZ, R41.H0_H0 ;  /* 0x20000029ff137230 */ /* 0x000fc60000004100 */
[----:B------:R-:W-:Y:S02]  /*3320*/  FFMA.FTZ R52, R17, R18, R52 ;  /* 0x0000001211347223 */ /* 0x000fe40000010034 */
[----:B------:R-:W-:Y:S02]  /*3330*/  FFMA.FTZ R21, R21, R19, R16 ;  /* 0x0000001315157223 */ /* 0x000fe40000010010 */
[----:B------:R-:W1:Y:S01]  /*3340*/  LDS.128 R16, [UR4+0x1c0] ;  /* 0x0001c004ff107984 */ /* 0x000e620008000c00 */
[----:B------:R-:W-:Y:S02]  /*3350*/  HADD2.F32 R26, -RZ, R26.H1_H1 ;  /* 0x3000001aff1a7230 */ /* 0x000fe40000004100 */
[----:B------:R-:W-:Y:S02]  /*3360*/  HADD2.F32 R27, -RZ, R27.H1_H1 ;  /* 0x3000001bff1b7230 */ /* 0x000fe40000004100 */
[----:B------:R-:W-:Y:S02]  /*3370*/  HADD2.F32 R22, -RZ, R22.H1_H1 ;  /* 0x30000016ff167230 */ /* 0x000fe40000004100 */
[----:B------:R-:W-:-:S03]  /*3380*/  HADD2.F32 R23, -RZ, R23.H1_H1 ;  /* 0x30000017ff177230 */ /* 0x000fc60000004100 */
[----:B------:R-:W-:Y:S01]  /*3390*/  FFMA.FTZ R65, R22, R26, R65 ;  /* 0x0000001a16417223 */ /* 0x000fe20000010041 */
[--C-:B------:R-:W-:Y:S02]  /*33a0*/  HADD2.F32 R22, -RZ, R43.reuse.H1_H1 ;  /* 0x3000002bff167230 */ /* 0x100fe40000004100 */
[----:B------:R-:W-:Y:S01]  /*33b0*/  FFMA.FTZ R27, R23, R27, R66 ;  /* 0x0000001b171b7223 */ /* 0x000fe20000010042 */
[----:B------:R-:W-:Y:S02]  /*33c0*/  HADD2.F32 R23, -RZ, R43.H0_H0 ;  /* 0x2000002bff177230 */ /* 0x000fe40000004100 */
[----:B------:R-:W-:Y:S02]  /*33d0*/  HADD2.F32 R32, -RZ, R32.H1_H1 ;  /* 0x30000020ff207230 */ /* 0x000fe40000004100 */
[----:B------:R-:W-:Y:S02]  /*33e0*/  HADD2.F32 R40, -RZ, R40.H1_H1 ;  /* 0x30000028ff287230 */ /* 0x000fe40000004100 */
[----:B------:R-:W-:-:S02]  /*33f0*/  HADD2.F32 R41, -RZ, R41.H1_H1 ;  /* 0x30000029ff297230 */ /* 0x000fc40000004100 */
[----:B------:R-:W-:Y:S02]  /*3400*/  HADD2.F32 R25, -RZ, R42.H0_H0 ;  /* 0x2000002aff197230 */ /* 0x000fe40000004100 */
[----:B------:R-:W-:Y:S02]  /*3410*/  HADD2.F32 R33, -RZ, R33.H1_H1 ;  /* 0x30000021ff217230 */ /* 0x000fe40000004100 */
[----:B------:R-:W-:Y:S02]  /*3420*/  HADD2.F32 R43, -RZ, R34.H0_H0 ;  /* 0x20000022ff2b7230 */ /* 0x000fe40000004100 */
[----:B------:R-:W-:Y:S02]  /*3430*/  HADD2.F32 R42, -RZ, R42.H1_H1 ;  /* 0x3000002aff2a7230 */ /* 0x000fe40000004100 */
[----:B------:R-:W-:Y:S02]  /*3440*/  HADD2.F32 R34, -RZ, R34.H1_H1 ;  /* 0x30000022ff227230 */ /* 0x000fe40000004100 */
[----:B------:R-:W-:-:S02]  /*3450*/  HADD2.F32 R24, -RZ, R35.H1_H1 ;  /* 0x30000023ff187230 */ /* 0x000fc40000004100 */
[----:B------:R-:W-:Y:S01]  /*3460*/  FFMA.FTZ R67, R32, R40, R67 ;  /* 0x0000002820437223 */ /* 0x000fe20000010043 */
[----:B------:R-:W-:Y:S02]  /*3470*/  HADD2.F32 R53, -RZ, R35.H0_H0 ;  /* 0x20000023ff357230 */ /* 0x000fe40000004100 */
[----:B------:R-:W-:Y:S01]  /*3480*/  FFMA.FTZ R20, R33, R41, R20 ;  /* 0x0000002921147223 */ /* 0x000fe20000010014 */
[----:B------:R-:W-:Y:S01]  /*3490*/  FFMA.FTZ R42, R34, R42, R65 ;  /* 0x0000002a222a7223 */ /* 0x000fe20000010041 */
[----:B0-----:R-:W-:Y:S02]  /*34a0*/  HADD2.F32 R33, -RZ, R12.H0_H0 ;  /* 0x2000000cff217230 */ /* 0x001fe40000004100 */
[----:B------:R-:W-:Y:S01]  /*34b0*/  FFMA.FTZ R22, R24, R22, R27 ;  /* 0x0000001618167223 */ /* 0x000fe2000001001b */
[--C-:B------:R-:W-:Y:S02]  /*34c0*/  HADD2.F32 R32, -RZ, R28.reuse.H0_H0 ;  /* 0x2000001cff207230 */ /* 0x100fe40000004100 */
[----:B------:R-:W-:-:S02]  /*34d0*/  HADD2.F32 R28, -RZ, R28.H1_H1 ;  /* 0x3000001cff1c7230 */ /* 0x000fc40000004100 */
[--C-:B------:R-:W-:Y:S02]  /*34e0*/  HADD2.F32 R34, -RZ, R29.reuse.H0_H0 ;  /* 0x2000001dff227230 */ /* 0x100fe40000004100 */
[----:B------:R-:W-:Y:S02]  /*34f0*/  HADD2.F32 R12, -RZ, R12.H1_H1 ;  /* 0x3000000cff0c7230 */ /* 0x000fe40000004100 */
[----:B------:R-:W-:Y:S01]  /*3500*/  FFMA.FTZ R23, R53, R23, R64 ;  /* 0x0000001735177223 */ /* 0x000fe20000010040 */
[----:B------:R-:W-:Y:S02]  /*3510*/  HADD2.F32 R29, -RZ, R29.H1_H1 ;  /* 0x3000001dff1d7230 */ /* 0x000fe40000004100 */
[----:B------:R-:W-:Y:S02]  /*3520*/  HADD2.F32 R24, -RZ, R31.H0_H0 ;  /* 0x2000001fff187230 */ /* 0x000fe40000004100 */
[----:B------:R-:W-:Y:S02]  /*3530*/  HADD2.F32 R35, -RZ, R13.H1_H1 ;  /* 0x3000000dff237230 */ /* 0x000fe40000004100 */
[----:B------:R-:W-:-:S02]  /*3540*/  HADD2.F32 R54, -RZ, R15.H0_H0 ;  /* 0x2000000fff367230 */ /* 0x000fc40000004100 */
[----:B------:R-:W-:Y:S01]  /*3550*/  FFMA.FTZ R25, R43, R25, R68 ;  /* 0x000000192b197223 */ /* 0x000fe20000010044 */
[--C-:B------:R-:W-:Y:S02]  /*3560*/  HADD2.F32 R26, -RZ, R30.reuse.H0_H0 ;  /* 0x2000001eff1a7230 */ /* 0x100fe40000004100 */
[----:B------:R-:W-:Y:S01]  /*3570*/  FFMA.FTZ R67, R12, R28, R67 ;  /* 0x0000001c0c437223 */ /* 0x000fe20000010043 */
[----:B------:R-:W-:Y:S02]  /*3580*/  HADD2.F32 R27, -RZ, R30.H1_H1 ;  /* 0x3000001eff1b7230 */ /* 0x000fe40000004100 */
[----:B------:R-:W-:Y:S01]  /*3590*/  FFMA.FTZ R20, R35, R29, R20 ;  /* 0x0000001d23147223 */ /* 0x000fe20000010014 */
[----:B------:R-:W-:Y:S02]  /*35a0*/  HADD2.F32 R30, -RZ, R13.H0_H0 ;  /* 0x2000000dff1e7230 */ /* 0x000fe40000004100 */
[----:B------:R-:W-:Y:S01]  /*35b0*/  FFMA.FTZ R23, R54, R24, R23 ;  /* 0x0000001836177223 */ /* 0x000fe20000010017 */
[----:B------:R-:W-:-:S02]  /*35c0*/  HADD2.F32 R40, -RZ, R14.H0_H0 ;  /* 0x2000000eff287230 */ /* 0x000fc40000004100 */
[----:B------:R-:W-:Y:S02]  /*35d0*/  HADD2.F32 R41, -RZ, R14.H1_H1 ;  /* 0x3000000eff297230 */ /* 0x000fe40000004100 */
[----:B------:R-:W-:Y:S02]  /*35e0*/  HADD2.F32 R43, -RZ, R15.H1_H1 ;  /* 0x3000000fff2b7230 */ /* 0x000fe40000004100 */
[----:B------:R-:W0:Y:S01]  /*35f0*/  LDS.128 R12, [UR4+0x1d0] ;  /* 0x0001d004ff0c7984 */ /* 0x000e220008000c00 */
[----:B------:R-:W-:Y:S02]  /*3600*/  HADD2.F32 R31, -RZ, R31.H1_H1 ;  /* 0x3000001fff1f7230 */ /* 0x000fe40000004100 */
[----:B------:R-:W-:Y:S02]  /*3610*/  HADD2.F32 R24, -RZ, R36.H0_H0 ;  /* 0x20000024ff187230 */ /* 0x000fe40000004100 */
[----:B-1----:R-:W-:Y:S02]  /*3620*/  HADD2.F32 R29, -RZ, R16.H0_H0 ;  /* 0x20000010ff1d7230 */ /* 0x002fe40000004100 */
[----:B------:R-:W-:-:S02]  /*3630*/  HADD2.F32 R36, -RZ, R36.H1_H1 ;  /* 0x30000024ff247230 */ /* 0x000fc40000004100 */
[----:B------:R-:W-:Y:S02]  /*3640*/  HADD2.F32 R16, -RZ, R16.H1_H1 ;  /* 0x30000010ff107230 */ /* 0x000fe40000004100 */
[----:B------:R-:W-:Y:S01]  /*3650*/  FFMA.FTZ R52, R33, R32, R52 ;  /* 0x0000002021347223 */ /* 0x000fe20000010034 */
[----:B------:R-:W-:Y:S01]  /*3660*/  FFMA.FTZ R21, R30, R34, R21 ;  /* 0x000000221e157223 */ /* 0x000fe20000010015 */
[----:B------:R-:W-:Y:S01]  /*3670*/  FFMA.FTZ R25, R40, R26, R25 ;  /* 0x0000001a28197223 */ /* 0x000fe20000010019 */
[----:B------:R-:W-:Y:S01]  /*3680*/  FFMA.FTZ R22, R43, R31, R22 ;  /* 0x0000001f2b167223 */ /* 0x000fe20000010016 */
[--C-:B------:R-:W-:Y:S02]  /*3690*/  HADD2.F32 R26, -RZ, R17.reuse.H0_H0 ;  /* 0x20000011ff1a7230 */ /* 0x100fe40000004100 */
[----:B------:R-:W-:Y:S01]  /*36a0*/  FFMA.FTZ R67, R16, R36, R67 ;  /* 0x0000002410437223 */ /* 0x000fe20000010043 */
[----:B------:R-:W-:Y:S02]  /*36b0*/  HADD2.F32 R31, -RZ, R17.H1_H1 ;  /* 0x30000011ff1f7230 */ /* 0x000fe40000004100 */
[----:B------:R-:W-:-:S02]  /*36c0*/  HADD2.F32 R30, -RZ, R18.H0_H0 ;  /* 0x20000012ff1e7230 */ /* 0x000fc40000004100 */
[----:B------:R-:W-:Y:S02]  /*36d0*/  HADD2.F32 R32, -RZ, R18.H1_H1 ;  /* 0x30000012ff207230 */ /* 0x000fe40000004100 */
[--C-:B------:R-:W-:Y:S02]  /*36e0*/  HADD2.F32 R34, -RZ, R19.reuse.H0_H0 ;  /* 0x20000013ff227230 */ /* 0x100fe40000004100 */
[----:B------:R-:W-:Y:S02]  /*36f0*/  HADD2.F32 R35, -RZ, R19.H1_H1 ;  /* 0x30000013ff237230 */ /* 0x000fe40000004100 */
[----:B------:R-:W-:Y:S01]  /*3700*/  HADD2.F32 R28, -RZ, R37.H0_H0 ;  /* 0x20000025ff1c7230 */ /* 0x000fe20000004100 */
[----:B------:R-:W1:Y:S01]  /*3710*/  LDS.128 R16, [UR4+0x1e0] ;  /* 0x0001e004ff107984 */ /* 0x000e620008000c00 */
[----:B------:R-:W-:Y:S02]  /*3720*/  HADD2.F32 R40, -RZ, R39.H0_H0 ;  /* 0x20000027ff287230 */ /* 0x000fe40000004100 */
[----:B------:R-:W-:-:S02]  /*3730*/  HADD2.F32 R37, -RZ, R37.H1_H1 ;  /* 0x30000025ff257230 */ /* 0x000fc40000004100 */
[----:B------:R-:W-:Y:S02]  /*3740*/  HADD2.F32 R39, -RZ, R39.H1_H1 ;  /* 0x30000027ff277230 */ /* 0x000fe40000004100 */
[----:B------:R-:W-:Y:S01]  /*3750*/  FFMA.FTZ R52, R29, R24, R52 ;  /* 0x000000181d347223 */ /* 0x000fe20000010034 */
[----:B------:R-:W-:Y:S01]  /*3760*/  FFMA.FTZ R24, R26, R28, R21 ;  /* 0x0000001c1a187223 */ /* 0x000fe20000010015 */
[----:B------:R-:W-:Y:S01]  /*3770*/  FFMA.FTZ R26, R31, R37, R20 ;  /* 0x000000251f1a7223 */ /* 0x000fe20000010014 */
[----:B------:R-:W-:Y:S01]  /*3780*/  FFMA.FTZ R28, R34, R40, R23 ;  /* 0x00000028221c7223 */ /* 0x000fe20000010017 */
[----:B------:R-:W-:Y:S02]  /*3790*/  FFMA.FTZ R35, R35, R39, R22 ;  /* 0x0000002723237223 */ /* 0x000fe40000010016 */
[----:B------:R-:W2:Y:S01]  /*37a0*/  LDS.128 R20, [UR4+0x1f0] ;  /* 0x0001f004ff147984 */ /* 0x000ea20008000c00 */
[--C-:B------:R-:W-:Y:S02]  /*37b0*/  HADD2.F32 R33, -RZ, R38.reuse.H0_H0 ;  /* 0x20000026ff217230 */ /* 0x100fe40000004100 */
[----:B------:R-:W-:Y:S01]  /*37c0*/  FFMA.FTZ R27, R41, R27, R42 ;  /* 0x0000001b291b7223 */ /* 0x000fe2000001002a */
[----:B------:R-:W-:-:S02]  /*37d0*/  HADD2.F32 R38, -RZ, R38.H1_H1 ;  /* 0x30000026ff267230 */ /* 0x000fc40000004100 */
[----:B0-----:R-:W-:Y:S02]  /*37e0*/  HADD2.F32 R34, -RZ, R14.H0_H0 ;  /* 0x2000000eff227230 */ /* 0x001fe40000004100 */
[----:B------:R-:W-:Y:S01]  /*37f0*/  FFMA.FTZ R25, R30, R33, R25 ;  /* 0x000000211e197223 */ /* 0x000fe20000010019 */
[--C-:B------:R-:W-:Y:S02]  /*3800*/  HADD2.F32 R33, -RZ, R46.reuse.H0_H0 ;  /* 0x2000002eff217230 */ /* 0x100fe40000004100 */
[----:B------:R-:W-:Y:S01]  /*3810*/  FFMA.FTZ R27, R32, R38, R27 ;  /* 0x00000026201b7223 */ /* 0x000fe2000001001b */
[----:B------:R-:W-:Y:S02]  /*3820*/  HADD2.F32 R32, -RZ, R45.H0_H0 ;  /* 0x2000002dff207230 */ /* 0x000fe40000004100 */
[----:B------:R-:W-:Y:S02]  /*3830*/  HADD2.F32 R46, -RZ, R46.H1_H1 ;  /* 0x3000002eff2e7230 */ /* 0x000fe40000004100 */
[----:B------:R-:W-:-:S02]  /*3840*/  HADD2.F32 R31, -RZ, R13.H0_H0 ;  /* 0x2000000dff1f7230 */ /* 0x000fc40000004100 */
[----:B------:R-:W-:Y:S02]  /*3850*/  HADD2.F32 R14, -RZ, R14.H1_H1 ;  /* 0x3000000eff0e7230 */ /* 0x000fe40000004100 */
[----:B------:R-:W-:Y:S02]  /*3860*/  HADD2.F32 R45, -RZ, R45.H1_H1 ;  /* 0x3000002dff2d7230 */ /* 0x000fe40000004100 */
[----:B------:R-:W-:Y:S02]  /*3870*/  HADD2.F32 R13, -RZ, R13.H1_H1 ;  /* 0x3000000dff0d7230 */ /* 0x000fe40000004100 */
[----:B------:R-:W-:Y:S02]  /*3880*/  HADD2.F32 R30, -RZ, R44.H0_H0 ;  /* 0x2000002cff1e7230 */ /* 0x000fe40000004100 */
[----:B------:R-:W-:Y:S02]  /*3890*/  HADD2.F32 R29, -RZ, R12.H0_H0 ;  /* 0x2000000cff1d7230 */ /* 0x000fe40000004100 */
[----:B------:R-:W-:Y:S01]  /*38a0*/  FFMA.FTZ R24, R31, R32, R24 ;  /* 0x000000201f187223 */ /* 0x000fe20000010018 */
[----:B------:R-:W-:-:S02]  /*38b0*/  HADD2.F32 R44, -RZ, R44.H1_H1 ;  /* 0x3000002cff2c7230 */ /* 0x000fc40000004100 */
[----:B------:R-:W-:Y:S01]  /*38c0*/  FFMA.FTZ R25, R34, R33, R25 ;  /* 0x0000002122197223 */ /* 0x000fe20000010019 */
[----:B------:R-:W-:Y:S02]  /*38d0*/  HADD2.F32 R12, -RZ, R12.H1_H1 ;  /* 0x3000000cff0c7230 */ /* 0x000fe40000004100 */
[----:B------:R-:W-:Y:S01]  /*38e0*/  FFMA.FTZ R14, R14, R46, R27 ;  /* 0x0000002e0e0e7223 */ /* 0x000fe2000001001b */
[--C-:B------:R-:W-:Y:S02]  /*38f0*/  HADD2.F32 R37, -RZ, R15.reuse.H0_H0 ;  /* 0x2000000fff257230 */ /* 0x100fe40000004100 */
[----:B------:R-:W-:Y:S01]  /*3900*/  FFMA.FTZ R26, R13, R45, R26 ;  /* 0x0000002d0d1a7223 */ /* 0x000fe2000001001a */
[----:B------:R-:W-:Y:S02]  /*3910*/  HADD2.F32 R36, -RZ, R15.H1_H1 ;  /* 0x3000000fff247230 */ /* 0x000fe40000004100 */
[--C-:B------:R-:W-:Y:S02]  /*3920*/  HADD2.F32 R15, -RZ, R9.reuse.H0_H0 ;  /* 0x20000009ff0f7230 */ /* 0x100fe40000004100 */
[----:B------:R-:W-:-:S02]  /*3930*/  HADD2.F32 R27, -RZ, R9.H1_H1 ;  /* 0x30000009ff1b7230 */ /* 0x000fc40000004100 */
[--C-:B------:R-:W-:Y:S02]  /*3940*/  HADD2.F32 R32, -RZ, R11.reuse.H0_H0 ;  /* 0x2000000bff207230 */ /* 0x100fe40000004100 */
[----:B------:R-:W-:Y:S02]  /*3950*/  HADD2.F32 R34, -RZ, R11.H1_H1 ;  /* 0x3000000bff227230 */ /* 0x000fe40000004100 */
[----:B------:R-:W-:Y:S02]  /*3960*/  HADD2.F32 R13, -RZ, R8.H0_H0 ;  /* 0x20000008ff0d7230 */ /* 0x000fe40000004100 */
[----:B-1----:R-:W-:Y:S02]  /*3970*/  HADD2.F32 R9, -RZ, R16.H0_H0 ;  /* 0x20000010ff097230 */ /* 0x002fe40000004100 */
[----:B------:R-:W-:Y:S02]  /*3980*/  HADD2.F32 R11, -RZ, R17.H0_H0 ;  /* 0x20000011ff0b7230 */ /* 0x000fe40000004100 */
[----:B------:R-:W-:Y:S01]  /*3990*/  FFMA.FTZ R52, R29, R30, R52 ;  /* 0x0000001e1d347223 */ /* 0x000fe20000010034 */
[----:B------:R-:W-:-:S02]  /*39a0*/  HADD2.F32 R8, -RZ, R8.H1_H1 ;  /* 0x30000008ff087230 */ /* 0x000fc40000004100 */
[----:B------:R-:W-:Y:S01]  /*39b0*/  FFMA.FTZ R67, R12, R44, R67 ;  /* 0x0000002c0c437223 */ /* 0x000fe20000010043 */
[----:B------:R-:W-:Y:S02]  /*39c0*/  HADD2.F32 R16, -RZ, R16.H1_H1 ;  /* 0x30000010ff107230 */ /* 0x000fe40000004100 */
[----:B------:R-:W-:Y:S01]  /*39d0*/  FFMA.FTZ R11, R11, R15, R24 ;  /* 0x0000000f0b0b7223 */ /* 0x000fe20000010018 */
[----:B------:R-:W-:Y:S01]  /*39e0*/  FFMA.FTZ R9, R9, R13, R52 ;  /* 0x0000000d09097223 */ /* 0x000fe20000010034 */
[----:B------:R-:W-:Y:S02]  /*39f0*/  HADD2.F32 R15, -RZ, R48.H0_H0 ;  /* 0x20000030ff0f7230 */ /* 0x000fe40000004100 */
[----:B------:R-:W-:Y:S01]  /*3a00*/  FFMA.FTZ R8, R16, R8, R67 ;  /* 0x0000000810087223 */ /* 0x000fe20000010043 */
[--C-:B--2---:R-:W-:Y:S02]  /*3a10*/  HADD2.F32 R16, -RZ, R20.reuse.H0_H0 ;  /* 0x20000014ff107230 */ /* 0x104fe40000004100 */
[----:B------:R-:W-:-:S02]  /*3a20*/  HADD2.F32 R13, -RZ, R20.H1_H1 ;  /* 0x30000014ff0d7230 */ /* 0x000fc40000004100 */
[----:B------:R-:W-:Y:S02]  /*3a30*/  HADD2.F32 R48, -RZ, R48.H1_H1 ;  /* 0x30000030ff307230 */ /* 0x000fe40000004100 */
[----:B------:R-:W-:Y:S01]  /*3a40*/  FFMA.FTZ R9, R16, R15, R9 ;  /* 0x0000000f10097223 */ /* 0x000fe20000010009 */
[----:B------:R-:W-:Y:S02]  /*3a50*/  HADD2.F32 R16, -RZ, R21.H0_H0 ;  /* 0x20000015ff107230 */ /* 0x000fe40000004100 */
[----:B------:R-:W-:Y:S01]  /*3a60*/  FFMA.FTZ R8, R13, R48, R8 ;  /* 0x000000300d087223 */ /* 0x000fe20000010008 */
[----:B------:R-:W-:Y:S02]  /*3a70*/  HADD2.F32 R13, -RZ, R49.H0_H0 ;  /* 0x20000031ff0d7230 */ /* 0x000fe40000004100 */
[----:B------:R-:W-:Y:S02]  /*3a80*/  HADD2.F32 R17, -RZ, R17.H1_H1 ;  /* 0x30000011ff117230 */ /* 0x000fe40000004100 */
[----:B------:R-:W-:-:S02]  /*3a90*/  HADD2.F32 R30, -RZ, R10.H0_H0 ;  /* 0x2000000aff1e7230 */ /* 0x000fc40000004100 */
[----:B------:R-:W-:Y:S02]  /*3aa0*/  HADD2.F32 R31, -RZ, R10.H1_H1 ;  /* 0x3000000aff1f7230 */ /* 0x000fe40000004100 */
[--C-:B------:R-:W-:Y:S02]  /*3ab0*/  HADD2.F32 R10, -RZ, R18.reuse.H0_H0 ;  /* 0x20000012ff0a7230 */ /* 0x100fe40000004100 */
[----:B------:R-:W-:Y:S01]  /*3ac0*/  FFMA.FTZ R11, R16, R13, R11 ;  /* 0x0000000d100b7223 */ /* 0x000fe2000001000b */
[----:B------:R-:W-:Y:S02]  /*3ad0*/  HADD2.F32 R29, -RZ, R18.H1_H1 ;  /* 0x30000012ff1d7230 */ /* 0x000fe40000004100 */
[----:B------:R-:W-:Y:S01]  /*3ae0*/  FFMA.FTZ R17, R17, R27, R26 ;  /* 0x0000001b11117223 */ /* 0x000fe2000001001a */
[----:B------:R-:W-:Y:S02]  /*3af0*/  HADD2.F32 R18, -RZ, R21.H1_H1 ;  /* 0x30000015ff127230 */ /* 0x000fe40000004100 */
[----:B------:R-:W-:Y:S01]  /*3b00*/  FADD.FTZ R16, R9, R8 ;  /* 0x0000000809107221 */ /* 0x000fe20000010000 */
[----:B------:R-:W-:-:S02]  /*3b10*/  HADD2.F32 R49, -RZ, R49.H1_H1 ;  /* 0x30000031ff317230 */ /* 0x000fc40000004100 */
[----:B------:R-:W-:Y:S01]  /*3b20*/  FFMA.FTZ R10, R10, R30, R25 ;  /* 0x0000001e0a0a7223 */ /* 0x000fe20000010019 */
[----:B------:R-:W-:Y:S02]  /*3b30*/  HADD2.F32 R9, -RZ, R22.H0_H0 ;  /* 0x20000016ff097230 */ /* 0x000fe40000004100 */
[----:B------:R-:W-:Y:S02]  /*3b40*/  HADD2.F32 R8, -RZ, R50.H0_H0 ;  /* 0x20000032ff087230 */ /* 0x000fe40000004100 */
[----:B------:R-:W-:Y:S01]  /*3b50*/  FFMA.FTZ R17, R18, R49, R17 ;  /* 0x0000003112117223 */ /* 0x000fe20000010011 */
[--C-:B------:R-:W-:Y:S02]  /*3b60*/  HADD2.F32 R38, -RZ, R47.reuse.H0_H0 ;  /* 0x2000002fff267230 */ /* 0x100fe40000004100 */
[----:B------:R-:W-:Y:S01]  /*3b70*/  FADD.FTZ R16, R11, R16 ;  /* 0x000000100b107221 */ /* 0x000fe20000010000 */
[----:B------:R-:W-:Y:S02]  /*3b80*/  HADD2.F32 R47, -RZ, R47.H1_H1 ;  /* 0x3000002fff2f7230 */ /* 0x000fe40000004100 */
[----:B------:R-:W-:Y:S01]  /*3b90*/  FFMA.FTZ R8, R9, R8, R10 ;  /* 0x0000000809087223 */ /* 0x000fe2000001000a */
[----:B------:R-:W-:-:S02]  /*3ba0*/  HADD2.F32 R33, -RZ, R19.H0_H0 ;  /* 0x20000013ff217230 */ /* 0x000fc40000004100 */
[----:B------:R-:W-:Y:S01]  /*3bb0*/  FFMA.FTZ R28, R37, R38, R28 ;  /* 0x00000026251c7223 */ /* 0x000fe2000001001c */
[----:B------:R-:W-:Y:S02]  /*3bc0*/  HADD2.F32 R50, -RZ, R50.H1_H1 ;  /* 0x30000032ff327230 */ /* 0x000fe40000004100 */
[----:B------:R-:W-:Y:S01]  /*3bd0*/  FFMA.FTZ R14, R29, R31, R14 ;  /* 0x0000001f1d0e7223 */ /* 0x000fe2000001000e */
[----:B------:R-:W-:Y:S02]  /*3be0*/  HADD2.F32 R9, -RZ, R22.H1_H1 ;  /* 0x30000016ff097230 */ /* 0x000fe40000004100 */
[----:B------:R-:W-:Y:S01]  /*3bf0*/  FADD.FTZ R17, R17, R16 ;  /* 0x0000001011117221 */ /* 0x000fe20000010000 */
[----:B------:R-:W-:Y:S01]  /*3c00*/  IADD3 R10, PT, PT, R57, 0x1, RZ ;  /* 0x00000001390a7810 */ /* 0x000fe20007ffe0ff */
[----:B------:R-:W-:Y:S02]  /*3c10*/  HADD2.F32 R19, -RZ, R19.H1_H1 ;  /* 0x30000013ff137230 */ /* 0x000fe40000004100 */
[----:B------:R-:W-:Y:S01]  /*3c20*/  FFMA.FTZ R12, R36, R47, R35 ;  /* 0x0000002f240c7223 */ /* 0x000fe20000010023 */
[----:B------:R-:W-:-:S02]  /*3c30*/  HADD2.F32 R13, -RZ, R51.H0_H0 ;  /* 0x20000033ff0d7230 */ /* 0x000fc40000004100 */
[----:B------:R-:W-:Y:S01]  /*3c40*/  FFMA.FTZ R28, R33, R32, R28 ;  /* 0x00000020211c7223 */ /* 0x000fe2000001001c */
[----:B------:R-:W-:Y:S02]  /*3c50*/  HADD2.F32 R11, -RZ, R23.H0_H0 ;  /* 0x20000017ff0b7230 */ /* 0x000fe40000004100 */
[----:B------:R-:W-:Y:S01]  /*3c60*/  FFMA.FTZ R9, R9, R50, R14 ;  /* 0x0000003209097223 */ /* 0x000fe2000001000e */
[----:B------:R-:W-:Y:S01]  /*3c70*/  FADD.FTZ R8, R8, R17 ;  /* 0x0000001108087221 */ /* 0x000fe20000010000 */
[----:B------:R-:W-:Y:S01]  /*3c80*/  I2FP.F32.S32 R15, R10 ;  /* 0x0000000a000f7245 */ /* 0x000fe20000201400 */
[----:B------:R-:W-:Y:S02]  /*3c90*/  HADD2.F32 R51, -RZ, R51.H1_H1 ;  /* 0x30000033ff337230 */ /* 0x000fe40000004100 */
[----:B------:R-:W-:Y:S01]  /*3ca0*/  FFMA.FTZ R12, R19, R34, R12 ;  /* 0x00000022130c7223 */ /* 0x000fe2000001000c */
[----:B------:R-:W-:Y:S02]  /*3cb0*/  HADD2.F32 R23, -RZ, R23.H1_H1 ;  /* 0x30000017ff177230 */ /* 0x000fe40000004100 */
[----:B------:R-:W-:Y:S01]  /*3cc0*/  FFMA.FTZ R11, R11, R13, R28 ;  /* 0x0000000d0b0b7223 */ /* 0x000fe2000001001c */
[----:B------:R-:W-:Y:S01]  /*3cd0*/  FADD.FTZ R8, R9, R8 ;  /* 0x0000000809087221 */ /* 0x000fe20000010000 */
[----:B-----5:R-:W-:Y:S01]  /*3ce0*/  FMUL.FTZ R15, R15, R60 ;  /* 0x0000003c0f0f7220 */ /* 0x020fe20000410000 */
[----:B------:R-:W-:Y:S01]  /*3cf0*/  FSETP.NEU.FTZ.AND P0, PT, R60, RZ, PT ;  /* 0x000000ff3c00720b */ /* 0x000fe20003f1d000 */
[----:B------:R-:W-:Y:S01]  /*3d00*/  FFMA.FTZ R12, R23, R51, R12 ;  /* 0x00000033170c7223 */ /* 0x000fe2000001000c */
[----:B------:R-:W-:-:S02]  /*3d10*/  FADD.FTZ R11, R11, R8 ;  /* 0x000000080b0b7221 */ /* 0x000fc40000010000 */
[----:B------:R-:W-:Y:S02]  /*3d20*/  FSEL R8, R15, RZ, P0 ;  /* 0x000000ff0f087208 */ /* 0x000fe40000000000 */
[----:B------:R-:W-:-:S04]  /*3d30*/  FADD.FTZ R11, R12, R11 ;  /* 0x0000000b0c0b7221 */ /* 0x000fc80000010000 */
[----:B------:R-:W-:Y:S01]  /*3d40*/  FFMA.FTZ R11, R11, UR14, R8 ;  /* 0x0000000e0b0b7c23 */ /* 0x000fe20008010008 */
[----:B------:R-:W-:Y:S02]  /*3d50*/  IADD3 R8, PT, PT, R61, 0x1f, RZ ;  /* 0x0000001f3d087810 */ /* 0x000fe40007ffe0ff */
[----:B------:R-:W-:Y:S02]  /*3d60*/  LEA R13, R5, 0x10, 0x4 ;  /* 0x00000010050d7811 */ /* 0x000fe400078e20ff */
[----:B------:R-:W-:Y:S02]  /*3d70*/  SHF.R.U32.HI R8, RZ, 0x5, R8 ;  /* 0x00000005ff087819 */ /* 0x000fe40000011608 */
[----:B------:R-:W-:Y:S02]  /*3d80*/  IADD3 R59, PT, PT, R59, 0x4, RZ ;  /* 0x000000043b3b7810 */ /* 0x000fe40007ffe0ff */
[----:B------:R-:W-:Y:S02]  /*3d90*/  VIMNMX.U32 R8, PT, PT, R8, R13, PT ;  /* 0x0000000d08087248 */ /* 0x000fe40003fe0000 */
[----:B------:R-:W-:-:S02]  /*3da0*/  IADD3 R10, PT, PT, R6, -0x1, RZ ;  /* 0xffffffff060a7810 */ /* 0x000fc40007ffe0ff */
[----:B------:R-:W-:Y:S02]  /*3db0*/  ISETP.GE.U32.AND P1, PT, R59, R8, PT ;  /* 0x000000083b00720c */ /* 0x000fe40003f26070 */
[----:B------:R-:W-:Y:S02]  /*3dc0*/  ISETP.GE.U32.AND P0, PT, R10, R61, PT ;  /* 0x0000003d0a00720c */ /* 0x000fe40003f06070 */
[----:B------:R-:W-:Y:S02]  /*3dd0*/  IADD3 R4, P2, PT, R4, 0x10, RZ ;  /* 0x0000001004047810 */ /* 0x000fe40007f5e0ff */
[----:B------:R-:W-:Y:S02]  /*3de0*/  FSEL R9, R11, RZ, !P0 ;  /* 0x000000ff0b097208 */ /* 0x000fe40004000000 */
[----:B------:R-:W-:Y:S02]  /*3df0*/  IADD3 R57, PT, PT, R57, 0x80, RZ ;  /* 0x0000008039397810 */ /* 0x000fe40007ffe0ff */
[----:B------:R-:W-:Y:S01]  /*3e00*/  IADD3 R6, PT, PT, R6, 0x80, RZ ;  /* 0x0000008006067810 */ /* 0x000fe20007ffe0ff */
[----:B------:R0:W-:Y:S01]  /*3e10*/  STS [R56], R9 ;  /* 0x0000000938007388 */ /* 0x0001e20000000800 */
[----:B------:R-:W-:-:S03]  /*3e20*/  IADD3.X R3, PT, PT, RZ, R3, RZ, P2, !PT ;  /* 0x00000003ff037210 */ /* 0x000fc600017fe4ff */
[----:B------:R-:W-:Y:S02]  /*3e30*/  @!P0 FMNMX.FTZ R58, R11, R58, !PT ;  /* 0x0000003a0b3a8209 */ /* 0x000fe40007810000 */
[----:B0-----:R-:W-:Y:S01]  /*3e40*/  IADD3 R56, PT, PT, R56, 0x200, RZ ;  /* 0x0000020038387810 */ /* 0x001fe20007ffe0ff */
[----:B------:R-:W-:Y:S06]  /*3e50*/  @!P1 BRA `(.L_x_20933) ;  /* 0xffffffc8004c9947 */ /* 0x000fec000383ffff */
.L_x_20932:
[----:B------:R-:W-:Y:S05]  /*3e60*/  BSYNC.RECONVERGENT B0 ;  /* 0x0000000000007941 */ /* 0x000fea0003800200 */
.L_x_20931:
[----:B------:R-:W1:Y:S01]  /*3e70*/  SHFL.BFLY PT, R3, R58, 0x10, 0x1f ;  /* 0x0e001f003a037f89 */ /* 0x000e6200000e0000 */
[----:B0-----:R-:W-:Y:S01]  /*3e80*/  MOV R16, 0x400 ;  /* 0x0000040000107802 */ /* 0x001fe20000000f00 */
[----:B------:R-:W-:Y:S01]  /*3e90*/  BSSY.RECONVERGENT B0, `(.L_x_20934) ;  /* 0x0000109000007945 */ /* 0x000fe20003800200 */
[----:B------:R-:W-:Y:S01]  /*3ea0*/  LEA R17, R5, 0x10, 0x4 ;  /* 0x0000001005117811 */ /* 0x000fe200078e20ff */
[----:B------:R-:W0:Y:S01]  /*3eb0*/  S2R R13, SR_TID.X ;  /* 0x00000000000d7919 */ /* 0x000e220000002100 */
[----:B-1----:R-:W-:-:S05]  /*3ec0*/  FMNMX.FTZ R3, R3, R58, !PT ;  /* 0x0000003a03037209 */ /* 0x002fca0007810000 */
[----:B------:R-:W1:Y:S01]  /*3ed0*/  SHFL.BFLY PT, R4, R3, 0x8, 0x1f ;  /* 0x0d001f0003047f89 */ /* 0x000e6200000e0000 */
[----:B0-----:R-:W-:Y:S02]  /*3ee0*/  LOP3.LUT P0, R51, R13, 0x1f, RZ, 0xc0, !PT ;  /* 0x0000001f0d337812 */ /* 0x001fe4000780c0ff */
[----:B------:R-:W-:Y:S02]  /*3ef0*/  SHF.R.U32.HI R14, RZ, 0x5, R13 ;  /* 0x00000005ff0e7819 */ /* 0x000fe4000001160d */
[----:B------:R-:W-:Y:S02]  /*3f00*/  ISETP.GT.U32.AND P1, PT, R51, 0x3, PT ;  /* 0x000000033300780c */ /* 0x000fe40003f24070 */
[----:B-1----:R-:W-:Y:S02]  /*3f10*/  FMNMX.FTZ R6, R3, R4, !PT ;  /* 0x0000000403067209 */ /* 0x002fe40007810000 */
[----:B------:R-:W0:Y:S01]  /*3f20*/  S2R R4, SR_CgaCtaId ;  /* 0x0000000000047919 */ /* 0x000e220000008800 */
[----:B------:R-:W-:-:S02]  /*3f30*/  IADD3 R3, PT, PT, R16, 0x200, RZ ;  /* 0x0000020010037810 */ /* 0x000fc40007ffe0ff */
[----:B------:R-:W1:Y:S02]  /*3f40*/  SHFL.BFLY PT, R9, R6, 0x4, 0x1f ;  /* 0x0c801f0006097f89 */ /* 0x000e6400000e0000 */
[----:B-1----:R-:W-:Y:S02]  /*3f50*/  FMNMX.FTZ R9, R6, R9, !PT ;  /* 0x0000000906097209 */ /* 0x002fe40007810000 */
[----:B------:R-:W-:Y:S02]  /*3f60*/  MOV R6, 0xff7fffff ;  /* 0xff7fffff00067802 */ /* 0x000fe40000000f00 */
[----:B0-----:R-:W-:Y:S01]  /*3f70*/  LEA R3, R4, R3, 0x18 ;  /* 0x0000000304037211 */ /* 0x001fe200078ec0ff */
[----:B------:R-:W0:Y:S02]  /*3f80*/  SHFL.BFLY PT, R8, R9, 0x2, 0x1f ;  /* 0x0c401f0009087f89 */ /* 0x000e2400000e0000 */
[----:B0-----:R-:W-:Y:S02]  /*3f90*/  FMNMX.FTZ R10, R9, R8, !PT ;  /* 0x00000008090a7209 */ /* 0x001fe40007810000 */
[----:B------:R-:W-:-:S02]  /*3fa0*/  LEA R8, R14, R3, 0x2 ;  /* 0x000000030e087211 */ /* 0x000fc400078e10ff */
[----:B------:R-:W-:Y:S01]  /*3fb0*/  LEA R9, R51, R3, 0x2 ;  /* 0x0000000333097211 */ /* 0x000fe200078e10ff */
[----:B------:R-:W0:Y:S02]  /*3fc0*/  SHFL.BFLY PT, R11, R10, 0x1, 0x1f ;  /* 0x0c201f000a0b7f89 */ /* 0x000e2400000e0000 */
[----:B0-----:R-:W-:-:S05]  /*3fd0*/  FMNMX.FTZ R15, R10, R11, !PT ;  /* 0x0000000b0a0f7209 */ /* 0x001fca0007810000 */
[----:B------:R-:W-:Y:S01]  /*3fe0*/  @!P0 STS [R8], R15 ;  /* 0x0000000f08008388 */ /* 0x000fe20000000800 */
[----:B------:R-:W-:Y:S06]  /*3ff0*/  BAR.SYNC.DEFER_BLOCKING 0x0 ;  /* 0x0000000000007b1d */ /* 0x000fec0000010000 */
[----:B------:R-:W0:Y:S04]  /*4000*/  @!P1 LDS R6, [R9] ;  /* 0x0000000009069984 */ /* 0x000e280000000800 */
[----:B0-----:R-:W0:Y:S02]  /*4010*/  SHFL.BFLY PT, R3, R6, 0x2, 0x1f ;  /* 0x0c401f0006037f89 */ /* 0x001e2400000e0000 */
[----:B0-----:R-:W-:-:S02]  /*4020*/  FMNMX.FTZ R10, R3, R6, !PT ;  /* 0x00000006030a7209 */ /* 0x001fc40007810000 */
[----:B------:R-:W-:-:S03]  /*4030*/  IADD3 R3, PT, PT, R61, 0x1f, RZ ;  /* 0x0000001f3d037810 */ /* 0x000fc60007ffe0ff */
[----:B------:R-:W0:Y:S01]  /*4040*/  SHFL.BFLY PT, R11, R10, 0x1, 0x1f ;  /* 0x0c201f000a0b7f89 */ /* 0x000e2200000e0000 */
[----:B------:R-:W-:-:S04]  /*4050*/  SHF.R.U32.HI R12, RZ, 0x5, R3 ;  /* 0x00000005ff0c7819 */ /* 0x000fc80000011603 */
[----:B------:R-:W-:Y:S02]  /*4060*/  VIMNMX.U32 R12, PT, PT, R12, R17, PT ;  /* 0x000000110c0c7248 */ /* 0x000fe40003fe0000 */
[----:B------:R-:W-:-:S03]  /*4070*/  SHF.L.U32 R17, R5, 0x9, RZ ;  /* 0x0000000905117819 */ /* 0x000fc600000006ff */
[----:B------:R-:W-:-:S05]  /*4080*/  IMAD R18, R5, -0x10, R12 ;  /* 0xfffffff005127824 */ /* 0x000fca00078e020c */
[----:B------:R-:W-:-:S04]  /*4090*/  LEA R18, R18, R17, 0x5 ;  /* 0x0000001112127211 */ /* 0x000fc800078e28ff */
[----:B------:R-:W-:Y:S02]  /*40a0*/  VIMNMX R18, PT, PT, R61, R18, PT ;  /* 0x000000123d127248 */ /* 0x000fe40003fe0100 */
[----:B0-----:R-:W-:-:S03]  /*40b0*/  FMNMX.FTZ R15, R10, R11, !PT ;  /* 0x0000000b0a0f7209 */ /* 0x001fc60007810000 */
[----:B------:R-:W-:Y:S02]  /*40c0*/  IMAD R10, R5, -0x200, R18 ;  /* 0xfffffe00050a7824 */ /* 0x000fe400078e0212 */
[----:B------:R-:W-:Y:S01]  /*40d0*/  HFMA2 R11, -RZ, RZ, 0, 0 ;  /* 0x00000000ff0b7431 */ /* 0x000fe200000001ff */
[----:B------:R0:W1:Y:S02]  /*40e0*/  SHFL.IDX PT, R6, R15, RZ, 0x1f ;  /* 0x00001fff0f067589 */ /* 0x00006400000e0000 */
[----:B------:R-:W-:-:S13]  /*40f0*/  ISETP.GE.AND P2, PT, R13, R10, PT ;  /* 0x0000000a0d00720c */ /* 0x000fda0003f46270 */
[----:B0-----:R-:W-:Y:S05]  /*4100*/  @P2 BRA `(.L_x_20935) ;  /* 0x0000000c00842947 */ /* 0x001fea0003800000 */
[-C--:B------:R-:W-:Y:S01]  /*4110*/  LOP3.LUT R11, RZ, R13.reuse, RZ, 0x33, !PT ;  /* 0x0000000dff0b7212 */ /* 0x080fe200078e33ff */
[----:B------:R-:W-:Y:S01]  /*4120*/  BSSY.RECONVERGENT B1, `(.L_x_20936) ;  /* 0x000001c000017945 */ /* 0x000fe20003800200 */
[----:B------:R-:W-:Y:S02]  /*4130*/  MOV R17, R13 ;  /* 0x0000000d00117202 */ /* 0x000fe40000000f00 */
[----:B------:R-:W-:-:S04]  /*4140*/  IADD3 R20, PT, PT, R18, R11, RZ ;  /* 0x0000000b12147210 */ /* 0x000fc80007ffe0ff */
[----:B------:R-:W-:Y:S01]  /*4150*/  LOP3.LUT R11, R20, 0x180, RZ, 0xc0, !PT ;  /* 0x00000180140b7812 */ /* 0x000fe200078ec0ff */
[----:B------:R-:W-:-:S03]  /*4160*/  IMAD R15, R5, -0x200, R20 ;  /* 0xfffffe00050f7824 */ /* 0x000fc600078e0214 */
        /* <DEDUP_REMOVED lines=11> */
[----:B------:R-:W-:-:S07]  /*4220*/  IADD3 R20, PT, PT, RZ, -R20, RZ ;  /* 0x80000014ff147210 */ /* 0x000fce0007ffe0ff */
.L_x_20938:
[----:B------:R-:W1:Y:S01]  /*4230*/  LDS R19, [R15] ;  /* 0x000000000f137984 */ /* 0x000e620000000800 */
[----:B------:R-:W-:Y:S02]  /*4240*/  IADD3 R20, PT, PT, R20, 0x1, RZ ;  /* 0x0000000114147810 */ /* 0x000fe40007ffe0ff */
[----:B------:R-:W-:Y:S02]  /*4250*/  IADD3 R17, PT, PT, R17, 0x80, RZ ;  /* 0x0000008011117810 */ /* 0x000fe40007ffe0ff */
[----:B------:R-:W-:Y:S01]  /*4260*/  ISETP.NE.AND P0, PT, R20, RZ, PT ;  /* 0x000000ff1400720c */ /* 0x000fe20003f05270 */
[----:B-1----:R-:W-:-:S04]  /*4270*/  FADD.FTZ R19, -R6, R19 ;  /* 0x0000001306137221 */ /* 0x002fc80000010100 */
[----:B------:R-:W-:-:S04]  /*4280*/  FMUL.FTZ R19, R19, 1.4426950216293334961 ;  /* 0x3fb8aa3b13137820 */ /* 0x000fc80000410000 */
[----:B------:R-:W0:Y:S02]  /*4290*/  MUFU.EX2 R22, R19 ;  /* 0x0000001300167308 */ /* 0x000e240000000800 */
[----:B0-----:R0:W-:Y:S01]  /*42a0*/  STS [R15], R22 ;  /* 0x000000160f007388 */ /* 0x0011e20000000800 */
[----:B------:R-:W-:Y:S01]  /*42b0*/  FADD.FTZ R11, R22, R11 ;  /* 0x0000000b160b7221 */ /* 0x000fe20000010000 */
[----:B0-----:R-:W-:Y:S01]  /*42c0*/  IADD3 R15, PT, PT, R15, 0x200, RZ ;  /* 0x000002000f0f7810 */ /* 0x001fe20007ffe0ff */
[----:B------:R-:W-:Y:S06]  /*42d0*/  @P0 BRA `(.L_x_20938) ;  /* 0xfffffffc00d40947 */ /* 0x000fec000383ffff */
.L_x_20937:
[----:B------:R-:W-:Y:S05]  /*42e0*/  BSYNC.RECONVERGENT B1 ;  /* 0x0000000000017941 */ /* 0x000fea0003800200 */
.L_x_20936:
        /* <DEDUP_REMOVED lines=12> */
.L_x_20941:
[----:B------:R-:W1:Y:S01]  /*43b0*/  LDS R19, [R15+-0x400] ;  /* 0xfffc00000f137984 */ /* 0x000e620000000800 */
[----:B------:R-:W-:-:S03]  /*43c0*/  IADD3 R17, PT, PT, R17, 0x800, RZ ;  /* 0x0000080011117810 */ /* 0x000fc60007ffe0ff */
[----:B------:R-:W0:Y:S01]  /*43d0*/  LDS R21, [R15+-0x200] ;  /* 0xfffe00000f157984 */ /* 0x000e220000000800 */
        /* <DEDUP_REMOVED lines=12> */
[C---:B0-----:R-:W-:Y:S01]  /*44a0*/  FADD.FTZ R21, -R6.reuse, R21 ;  /* 0x0000001506157221 */ /* 0x041fe20000010100 */
        /* <DEDUP_REMOVED lines=8> */
[----:B0-----:R-:W0:Y:S01]  /*4530*/  LDS R19, [R15+0x1200] ;  /* 0x001200000f137984 */ /* 0x001e220000000800 */
[----:B------:R-:W-:Y:S01]  /*4540*/  FMUL.FTZ R27, R27, 1.4426950216293334961 ;  /* 0x3fb8aa3b1b1b7820 */ /* 0x000fe20000410000 */
[C---:B------:R-:W-:Y:S01]  /*4550*/  FADD.FTZ R29, -R6.reuse, R29 ;  /* 0x0000001d061d7221 */ /* 0x040fe20000010100 */
[----:B------:R-:W-:-:S03]  /*4560*/  FADD.FTZ R31, -R6, R31 ;  /* 0x0000001f061f7221 */ /* 0x000fc60000010100 */
[----:B------:R-:W-:Y:S01]  /*4570*/  FMUL.FTZ R29, R29, 1.4426950216293334961 ;  /* 0x3fb8aa3b1d1d7820 */ /* 0x000fe20000410000 */
[----:B------:R4:W1:Y:S01]  /*4580*/  MUFU.EX2 R26, R23 ;  /* 0x00000017001a7308 */ /* 0x0008620000000800 */
        /* <DEDUP_REMOVED lines=13> */
[----:B-1----:R-:W-:Y:S01]  /*4660*/  FADD.FTZ R39, -R6, R39 ;  /* 0x0000002706277221 */ /* 0x002fe20000010100 */
[----:B------:R1:W0:Y:S01]  /*4670*/  MUFU.EX2 R30, R27 ;  /* 0x0000001b001e7308 */ /* 0x0002220000000800 */
[----:B------:R-:W-:Y:S01]  /*4680*/  FADD.FTZ R11, R11, R26 ;  /* 0x0000001a0b0b7221 */ /* 0x000fe20000010000 */
[----:B--2---:R-:W2:Y:S01]  /*4690*/  LDS R25, [R15+0x1800] ;  /* 0x001800000f197984 */ /* 0x004ea20000000800 */
[----:B------:R-:W-:Y:S01]  /*46a0*/  FMUL.FTZ R37, R37, 1.4426950216293334961 ;  /* 0x3fb8aa3b25257820 */ /* 0x000fe20000410000 */
[----:B------:R-:W-:-:S02]  /*46b0*/  FMUL.FTZ R39, R39, 1.4426950216293334961 ;  /* 0x3fb8aa3b27277820 */ /* 0x000fc40000410000 */
[----:B------:R-:W-:Y:S02]  /*46c0*/  STS [R15], R26 ;  /* 0x0000001a0f007388 */ /* 0x000fe40000000800 */
[----:B------:R-:W3:Y:S01]  /*46d0*/  MUFU.EX2 R32, R29 ;  /* 0x0000001d00207308 */ /* 0x000ee20000000800 */
[----:B------:R-:W-:Y:S01]  /*46e0*/  FADD.FTZ R11, R11, R28 ;  /* 0x0000001c0b0b7221 */ /* 0x000fe20000010000 */
[----:B-1----:R-:W1:Y:S04]  /*46f0*/  LDS R27, [R15+0x1a00] ;  /* 0x001a00000f1b7984 */ /* 0x002e680000000800 */
[----:B------:R-:W-:Y:S02]  /*4700*/  STS [R15+0x200], R28 ;  /* 0x0002001c0f007388 */ /* 0x000fe40000000800 */
[----:B------:R-:W4:Y:S01]  /*4710*/  MUFU.EX2 R34, R31 ;  /* 0x0000001f00227308 */ /* 0x000f220000000800 */
[----:B0-----:R-:W-:Y:S01]  /*4720*/  FADD.FTZ R11, R11, R30 ;  /* 0x0000001e0b0b7221 */ /* 0x001fe20000010000 */
[----:B------:R-:W-:Y:S01]  /*4730*/  FADD.FTZ R19, -R6, R19 ;  /* 0x0000001306137221 */ /* 0x000fe20000010100 */
[----:B------:R-:W-:Y:S03]  /*4740*/  STS [R15+0x400], R30 ;  /* 0x0004001e0f007388 */ /* 0x000fe60000000800 */
[----:B------:R-:W-:-:S02]  /*4750*/  FMUL.FTZ R19, R19, 1.4426950216293334961 ;  /* 0x3fb8aa3b13137820 */ /* 0x000fc40000410000 */
[----:B------:R-:W0:Y:S01]  /*4760*/  MUFU.EX2 R36, R33 ;  /* 0x0000002100247308 */ /* 0x000e220000000800 */
        /* <DEDUP_REMOVED lines=10> */
[----:B0-----:R-:W-:Y:S01]  /*4810*/  FADD.FTZ R11, R11, R36 ;  /* 0x000000240b0b7221 */ /* 0x001fe20000010000 */
[C---:B--2---:R-:W-:Y:S01]  /*4820*/  FADD.FTZ R25, -R6.reuse, R25 ;  /* 0x0000001906197221 */ /* 0x044fe20000010100 */
[----:B------:R-:W-:Y:S03]  /*4830*/  STS [R15+0xa00], R36 ;  /* 0x000a00240f007388 */ /* 0x000fe60000000800 */
[----:B------:R-:W-:Y:S02]  /*4840*/  FMUL.FTZ R25, R25, 1.4426950216293334961 ;  /* 0x3fb8aa3b19197820 */ /* 0x000fe40000410000 */
[----:B------:R-:W0:Y:S01]  /*4850*/  MUFU.EX2 R42, R39 ;  /* 0x00000027002a7308 */ /* 0x000e220000000800 */
[----:B---3--:R-:W-:Y:S01]  /*4860*/  FADD.FTZ R11, R11, R38 ;  /* 0x000000260b0b7221 */ /* 0x008fe20000010000 */
[----:B-1----:R-:W-:Y:S01]  /*4870*/  FADD.FTZ R27, -R6, R27 ;  /* 0x0000001b061b7221 */ /* 0x002fe20000010100 */
[----:B------:R-:W-:Y:S03]  /*4880*/  STS [R15+0xc00], R38 ;  /* 0x000c00260f007388 */ /* 0x000fe60000000800 */
[----:B------:R-:W-:-:S02]  /*4890*/  FMUL.FTZ R27, R27, 1.4426950216293334961 ;  /* 0x3fb8aa3b1b1b7820 */ /* 0x000fc40000410000 */
[----:B------:R-:W1:Y:S01]  /*48a0*/  MUFU.EX2 R44, R19 ;  /* 0x00000013002c7308 */ /* 0x000e620000000800 */
[----:B----4-:R-:W-:Y:S01]  /*48b0*/  FADD.FTZ R11, R11, R40 ;  /* 0x000000280b0b7221 */ /* 0x010fe20000010000 */
        /* <DEDUP_REMOVED lines=19> */
.L_x_20940:
[----:B------:R-:W-:Y:S05]  /*49f0*/  BSYNC.RECONVERGENT B1 ;  /* 0x0000000000017941 */ /* 0x000fea0003800200 */
.L_x_20939:
[----:B------:R-:W-:Y:S01]  /*4a00*/  IADD3 R19, PT, PT, R10, -R17, RZ ;  /* 0x800000110a137210 */ /* 0x000fe20007ffe0ff */
[----:B------:R-:W-:Y:S03]  /*4a10*/  BSSY.RECONVERGENT B1, `(.L_x_20942) ;  /* 0x0000036000017945 */ /* 0x000fe60003800200 */
        /* <DEDUP_REMOVED lines=14> */
[----:B0-----:R-:W-:-:S03]  /*4b00*/  FADD.FTZ R21, -R6, R21 ;  /* 0x0000001506157221 */ /* 0x001fc60000010100 */
        /* <DEDUP_REMOVED lines=38> */
.L_x_20943:
[----:B------:R-:W-:Y:S05]  /*4d70*/  BSYNC.RECONVERGENT B1 ;  /* 0x0000000000017941 */ /* 0x000fea0003800200 */
.L_x_20942:
        /* <DEDUP_REMOVED lines=26> */
.L_x_20935:
[----:B------:R-:W-:Y:S05]  /*4f20*/  BSYNC.RECONVERGENT B0 ;  /* 0x0000000000007941 */ /* 0x000fea0003800200 */
.L_x_20934:
        /* <DEDUP_REMOVED lines=25> */
[----:B------:R-:W-:Y:S01]  /*50c0*/  LOP3.LUT R8, R18, 0x180, RZ, 0xc0, !PT ;  /* 0x0000018012087812 */ /* 0x000fe200078ec0ff */
[----:B------:R-:W-:-:S03]  /*50d0*/  IMAD R9, R5, -0x200, R18 ;  /* 0xfffffe0005097824 */ /* 0x000fc600078e0212 */
[----:B------:R-:W-:Y:S01]  /*50e0*/  ISETP.NE.AND P0, PT, R8, 0x180, PT ;  /* 0x000001800800780c */ /* 0x000fe20003f05270 */
[----:B0-----:R-:W-:Y:S01]  /*50f0*/  FADD.FTZ R8, R11, 9.9999999747524270788e-07 ;  /* 0x358637bd0b087421 */ /* 0x001fe20000010000 */
[----:B------:R-:W-:-:S05]  /*5100*/  ISETP.GE.U32.AND P1, PT, R9, 0x180, PT ;  /* 0x000001800900780c */ /* 0x000fca0003f26070 */
[----:B------:R-:W0:Y:S06]  /*5110*/  MUFU.RCP R8, R8 ;  /* 0x0000000800087308 */ /* 0x000e2c0000001000 */
[----:B------:R-:W-:Y:S05]  /*5120*/  @!P0 BRA `(.L_x_20947) ;  /* 0x0000000000408947 */ /* 0x000fea0003800000 */
[----:B------:R-:W-:Y:S02]  /*5130*/  LEA.HI R18, R18, 0x1, RZ, 0x19 ;  /* 0x0000000112127811 */ /* 0x000fe400078fc8ff */
[----:B------:R-:W-:Y:S02]  /*5140*/  IADD3 R15, PT, PT, R16, 0x220, RZ ;  /* 0x00000220100f7810 */ /* 0x000fe40007ffe0ff */
[C---:B------:R-:W-:Y:S02]  /*5150*/  SHF.L.U32 R9, R18.reuse, 0x7, RZ ;  /* 0x0000000712097819 */ /* 0x040fe400000006ff */
[----:B------:R-:W-:Y:S02]  /*5160*/  LOP3.LUT R17, R18, 0x3, RZ, 0xc0, !PT ;  /* 0x0000000312117812 */ /* 0x000fe400078ec0ff */
[----:B------:R-:W-:Y:S02]  /*5170*/  LEA R20, R4, R15, 0x18 ;  /* 0x0000000f04147211 */ /* 0x000fe400078ec0ff */
[----:B------:R-:W-:-:S02]  /*5180*/  LOP3.LUT R18, R9, 0x180, RZ, 0xc0, !PT ;  /* 0x0000018009127812 */ /* 0x000fc400078ec0ff */
[----:B------:R-:W-:Y:S02]  /*5190*/  IADD3 R17, PT, PT, RZ, -R17, RZ ;  /* 0x80000011ff117210 */ /* 0x000fe40007ffe0ff */
[----:B------:R-:W-:Y:S02]  /*51a0*/  LEA R9, R13, R20, 0x2 ;  /* 0x000000140d097211 */ /* 0x000fe400078e10ff */
[----:B------:R-:W-:-:S07]  /*51b0*/  IADD3 R15, PT, PT, R18, R13, RZ ;  /* 0x0000000d120f7210 */ /* 0x000fce0007ffe0ff */
.L_x_20948:
[----:B------:R-:W0:Y:S01]  /*51c0*/  LDS R19, [R9] ;  /* 0x0000000009137984 */ /* 0x000e220000000800 */
[----:B------:R-:W-:-:S04]  /*51d0*/  IADD3 R17, PT, PT, R17, 0x1, RZ ;  /* 0x0000000111117810 */ /* 0x000fc80007ffe0ff */
[----:B------:R-:W-:Y:S01]  /*51e0*/  ISETP.NE.AND P0, PT, R17, RZ, PT ;  /* 0x000000ff1100720c */ /* 0x000fe20003f05270 */
[----:B0-----:R-:W-:-:S05]  /*51f0*/  FMUL.FTZ R18, R19, R8 ;  /* 0x0000000813127220 */ /* 0x001fca0000410000 */
[----:B------:R0:W-:Y:S02]  /*5200*/  STS [R9], R18 ;  /* 0x0000001209007388 */ /* 0x0001e40000000800 */
[----:B0-----:R-:W-:-:S05]  /*5210*/  IADD3 R9, PT, PT, R9, 0x200, RZ ;  /* 0x0000020009097810 */ /* 0x001fca0007ffe0ff */
[----:B------:R-:W-:Y:S05]  /*5220*/  @P0 BRA `(.L_x_20948) ;  /* 0xfffffffc00e40947 */ /* 0x000fea000383ffff */
.L_x_20947:
[----:B------:R-:W-:Y:S05]  /*5230*/  BSYNC.RECONVERGENT B1 ;  /* 0x0000000000017941 */ /* 0x000fea0003800200 */
.L_x_20946:
        /* <DEDUP_REMOVED lines=12> */
.L_x_20951:
[----:B------:R-:W0:Y:S01]  /*5300*/  LDS R17, [R9+-0x400] ;  /* 0xfffc000009117984 */ /* 0x000e220000000800 */
[----:B------:R-:W-:-:S03]  /*5310*/  IADD3 R15, PT, PT, R15, 0x800, RZ ;  /* 0x000008000f0f7810 */ /* 0x000fc60007ffe0ff */
[----:B------:R-:W2:Y:S01]  /*5320*/  LDS R19, [R9+-0x200] ;  /* 0xfffe000009137984 */ /* 0x000ea20000000800 */
        /* <DEDUP_REMOVED lines=10> */
[----:B0-----:R-:W-:-:S03]  /*53d0*/  FMUL.FTZ R18, R17, R8 ;  /* 0x0000000811127220 */ /* 0x001fc60000410000 */
[----:B------:R-:W0:Y:S01]  /*53e0*/  LDS R39, [R9+0x1200] ;  /* 0x0012000009277984 */ /* 0x000e220000000800 */
[----:B--2---:R-:W-:-:S03]  /*53f0*/  FMUL.FTZ R20, R19, R8 ;  /* 0x0000000813147220 */ /* 0x004fc60000410000 */
[----:B------:R-:W2:Y:S01]  /*5400*/  LDS R41, [R9+0x1400] ;  /* 0x0014000009297984 */ /* 0x000ea20000000800 */
        /* <DEDUP_REMOVED lines=35> */
.L_x_20950:
[----:B------:R-:W-:Y:S05]  /*5640*/  BSYNC.RECONVERGENT B1 ;  /* 0x0000000000017941 */ /* 0x000fea0003800200 */
.L_x_20949:
[----:B------:R-:W-:Y:S01]  /*5650*/  IADD3 R17, PT, PT, R10, -R15, RZ ;  /* 0x8000000f0a117210 */ /* 0x000fe20007ffe0ff */
[----:B------:R-:W-:Y:S03]  /*5660*/  BSSY.RECONVERGENT B1, `(.L_x_20952) ;  /* 0x000001e000017945 */ /* 0x000fe60003800200 */
        /* <DEDUP_REMOVED lines=8> */
[----:B------:R-:W1:Y:S04]  /*56f0*/  LDS R25, [R9+0x400] ;  /* 0x0004000009197984 */ /* 0x000e680000000800 */
        /* <DEDUP_REMOVED lines=20> */
.L_x_20953:
[----:B------:R-:W-:Y:S05]  /*5840*/  BSYNC.RECONVERGENT B1 ;  /* 0x0000000000017941 */ /* 0x000fea0003800200 */
.L_x_20952:
        /* <DEDUP_REMOVED lines=14> */
.L_x_20945:
[----:B------:R-:W-:Y:S05]  /*5930*/  BSYNC.RECONVERGENT B0 ;  /* 0x0000000000007941 */ /* 0x000fea0003800200 */
.L_x_20944:
        /* <DEDUP_REMOVED lines=8> */
[----:B------:R-:W1:Y:S01]  /*59c0*/  LDCU.128 UR12, c[0x0][0x380] ;  /* 0x00007000ff0c77ac */ /* 0x000e620008000c00 */
[----:B0-23--:R-:W-:-:S04]  /*59d0*/  IMAD R8, R7, UR8, R0 ;  /* 0x0000000807087c24 */ /* 0x00dfc8000f8e0200 */
        /* <DEDUP_REMOVED lines=9> */
[----:B------:R0:W-:Y:S04]  /*5a70*/  STG.E desc[UR6][R8.64], R6 ;  /* 0x0000000608007986 */ /* 0x0001e8000c101906 */
[----:B------:R0:W-:Y:S02]  /*5a80*/  STG.E desc[UR6][R18.64], R11 ;  /* 0x0000000b12007986 */ /* 0x0001e4000c101906 */
.L_x_20955:
[----:B0--34-:R-:W-:Y:S05]  /*5a90*/  BSYNC.RECONVERGENT B0 ;  /* 0x0000000000007941 */ /* 0x019fea0003800200 */
.L_x_20954:
        /* <DEDUP_REMOVED lines=17> */
[----:B--2---:R-:W-:Y:S02]  /*5bb0*/  CS2R R10, SRZ ;  /* 0x00000000000a7805 */ /* 0x004fe4000001ff00 */
[----:B------:R-:W-:Y:S02]  /*5bc0*/  CS2R R8, SRZ ;  /* 0x0000000000087805 */ /* 0x000fe4000001ff00 */
[----:B-1----:R-:W-:Y:S01]  /*5bd0*/  MOV R6, RZ ;  /* 0x000000ff00067202 */ /* 0x002fe20000000f00 */
[----:B0-----:R-:W-:Y:S06]  /*5be0*/  @P0 BRA `(.L_x_20957) ;  /* 0x00000058004c0947 */ /* 0x001fec0003800000 */
[----:B------:R-:W0:Y:S01]  /*5bf0*/  LDCU UR10, c[0x0][0x3c8] ;  /* 0x00007900ff0a77ac */ /* 0x000e220008000800 */
[----:B------:R-:W1:Y:S01]  /*5c00*/  LDC.64 R58, c[0x0][0x3b8] ;  /* 0x0000ee00ff3a7b82 */ /* 0x000e620000000a00 */
[----:B------:R-:W-:Y:S02]  /*5c10*/  IADD3 R9, PT, PT, R16, 0x220, RZ ;  /* 0x0000022010097810 */ /* 0x000fe40007ffe0ff */
[----:B------:R-:W-:Y:S02]  /*5c20*/  CS2R R48, SRZ ;  /* 0x0000000000307805 */ /* 0x000fe4000001ff00 */
[----:B------:R-:W-:Y:S02]  /*5c30*/  SHF.L.U32 R16, R13, 0x3, RZ ;  /* 0x000000030d107819 */ /* 0x000fe400000006ff */
[----:B------:R-:W-:Y:S02]  /*5c40*/  CS2R R46, SRZ ;  /* 0x00000000002e7805 */ /* 0x000fe4000001ff00 */
[----:B------:R-:W-:-:S02]  /*5c50*/  LEA R4, R4, R9, 0x18 ;  /* 0x0000000904047211 */ /* 0x000fc400078ec0ff */
[----:B------:R-:W-:Y:S02]  /*5c60*/  CS2R R44, SRZ ;  /* 0x00000000002c7805 */ /* 0x000fe4000001ff00 */
[----:B------:R-:W-:Y:S02]  /*5c70*/  LEA.HI R3, R3, 0xffffffff, RZ, 0x1b ;  /* 0xffffffff03037811 */ /* 0x000fe400078fd8ff */
        /* <DEDUP_REMOVED lines=9> */
[----:B0-----:R-:W-:Y:S01]  /*5d10*/  IMAD R11, R7, UR10, RZ ;  /* 0x0000000a070b7c24 */ /* 0x001fe2000f8e02ff */
[----:B------:R-:W0:Y:S01]  /*5d20*/  LDCU UR10, c[0x0][0x3e0] ;  /* 0x00007c00ff0a77ac */ /* 0x000e220008000800 */
[----:B------:R-:W-:-:S02]  /*5d30*/  CS2R R24, SRZ ;  /* 0x0000000000187805 */ /* 0x000fc4000001ff00 */
[----:B------:R-:W-:Y:S02]  /*5d40*/  MOV R15, RZ ;  /* 0x000000ff000f7202 */ /* 0x000fe40000000f00 */
[----:B------:R-:W-:Y:S02]  /*5d50*/  CS2R R8, SRZ ;  /* 0x0000000000087805 */ /* 0x000fe4000001ff00 */
[----:B------:R-:W-:Y:S01]  /*5d60*/  MOV R6, RZ ;  /* 0x000000ff00067202 */ /* 0x000fe20000000f00 */
[----:B-1----:R-:W-:Y:S01]  /*5d70*/  IMAD.WIDE R58, R11, 0x4, R58 ;  /* 0x000000040b3a7825 */ /* 0x002fe200078e023a */
[----:B------:R-:W-:Y:S02]  /*5d80*/  CS2R R10, SRZ ;  /* 0x00000000000a7805 */ /* 0x000fe4000001ff00 */
[----:B------:R-:W-:Y:S01]  /*5d90*/  LOP3.LUT R53, R16, 0x18, RZ, 0xc0, !PT ;  /* 0x0000001810357812 */ /* 0x000fe200078ec0ff */
[----:B0-----:R-:W-:Y:S01]  /*5da0*/  IMAD R62, R2, UR10, RZ ;  /* 0x0000000a023e7c24 */ /* 0x001fe2000f8e02ff */
[----:B------:R-:W-:-:S04]  /*5db0*/  LOP3.LUT R2, R16, 0xf8, RZ, 0xc0, !PT ;  /* 0x000000f810027812 */ /* 0x000fc800078ec0ff */
[----:B------:R-:W-:-:S07]  /*5dc0*/  SHF.R.S32.HI R63, RZ, 0x1f, R62 ;  /* 0x0000001fff3f7819 */ /* 0x000fce000001143e */
.L_x_21022:
[----:B------:R-:W-:-:S05]  /*5dd0*/  IMAD.WIDE.U32 R56, R50, 0x4, R58 ;  /* 0x0000000432387825 */ /* 0x000fca00078e003a */
[----:B--2---:R0:W2:Y:S01]  /*5de0*/  LDG.E.CONSTANT R55, desc[UR6][R56.64] ;  /* 0x0000000638377981 */ /* 0x0040a2000c1e9900 */
[----:B------:R-:W-:-:S05]  /*5df0*/  LEA R52, R50, R53, 0x5 ;  /* 0x0000003532347211 */ /* 0x000fca00078e28ff */
[----:B------:R-:W-:-:S05]  /*5e00*/  IMAD R17, R5, -0x200, R52 ;  /* 0xfffffe0005117824 */ /* 0x000fca00078e0234 */
[----:B-----5:R-:W-:-:S05]  /*5e10*/  LEA R60, R17, R4, 0x2 ;  /* 0x00000004113c7211 */ /* 0x020fca00078e10ff */
[----:B-1----:R-:W1:Y:S04]  /*5e20*/  LDS.128 R16, [R60] ;  /* 0x000000003c107984 */ /* 0x002e680000000c00 */
[----:B------:R-:W0:Y:S01]  /*5e30*/  LDS.128 R20, [R60+0x10] ;  /* 0x000010003c147984 */ /* 0x000e220000000c00 */
[----:B-1----:R-:W-:Y:S01]  /*5e40*/  F2FP.F16.F32.PACK_AB R18, R19, R18 ;  /* 0x000000121312723e */ /* 0x002fe200000000ff */
[----:B------:R-:W-:Y:S01]  /*5e50*/  BSSY.RECONVERGENT B1, `(.L_x_20958) ;  /* 0x000002b000017945 */ /* 0x000fe20003800200 */
[----:B0-----:R-:W-:Y:S01]  /*5e60*/  F2FP.F16.F32.PACK_AB R57, R21, R20 ;  /* 0x000000141539723e */ /* 0x001fe200000000ff */
[----:B--2---:R-:W-:-:S03]  /*5e70*/  IMAD.WIDE R54, R55, UR11, R62 ;  /* 0x0000000b37367c25 */ /* 0x004fc6000f8e023e */
[----:B------:R-:W-:-:S04]  /*5e80*/  IADD3 R54, P0, PT, R2, R54, RZ ;  /* 0x0000003602367210 */ /* 0x000fc80007f1e0ff */
[----:B------:R-:W-:Y:S02]  /*5e90*/  IADD3.X R55, PT, PT, RZ, R55, RZ, P0, !PT ;  /* 0x00000037ff377210 */ /* 0x000fe400007fe4ff */
[----:B---34-:R-:W-:Y:S02]  /*5ea0*/  LEA R64, P1, R54, UR4, 0x1 ;  /* 0x0000000436407c11 */ /* 0x018fe4000f8208ff */
[----:B------:R-:W-:Y:S02]  /*5eb0*/  ISETP.NE.AND P0, PT, R50, R3, PT ;  /* 0x000000033200720c */ /* 0x000fe40003f05270 */
[----:B------:R-:W-:Y:S02]  /*5ec0*/  LEA.HI.X R65, R54, UR5, R55, 0x1, P1 ;  /* 0x0000000536417c11 */ /* 0x000fe400088f0c37 */
[----:B------:R-:W-:Y:S02]  /*5ed0*/  F2FP.F16.F32.PACK_AB R55, R17, R16 ;  /* 0x000000101137723e */ /* 0x000fe400000000ff */
[----:B------:R-:W-:-:S02]  /*5ee0*/  MOV R54, R18 ;  /* 0x0000001200367202 */ /* 0x000fc40000000f00 */
[----:B------:R0:W5:Y:S05]  /*5ef0*/  LDG.E.128.CONSTANT R16, desc[UR6][R64.64] ;  /* 0x0000000640107981 */ /* 0x00016a000c1e9d00 */
[----:B------:R-:W-:Y:S05]  /*5f00*/  @P0 BRA `(.L_x_20959) ;  /* 0x00000000007c0947 */ /* 0x000fea0003800000 */
[C---:B------:R-:W-:Y:S02]  /*5f10*/  IADD3 R20, PT, PT, R52.reuse, 0x2, RZ ;  /* 0x0000000234147810 */ /* 0x040fe40007ffe0ff */
[----:B------:R-:W-:Y:S02]  /*5f20*/  IADD3 R56, PT, PT, R52, 0x1, RZ ;  /* 0x0000000134387810 */ /* 0x000fe40007ffe0ff */
[-C--:B------:R-:W-:Y:S02]  /*5f30*/  ISETP.GE.AND P1, PT, R20, R61.reuse, PT ;  /* 0x0000003d1400720c */ /* 0x080fe40003f26270 */
[----:B------:R-:W-:Y:S02]  /*5f40*/  IADD3 R20, PT, PT, R52, 0x3, RZ ;  /* 0x0000000334147810 */ /* 0x000fe40007ffe0ff */
[----:B-----5:R-:W-:Y:S02]  /*5f50*/  PRMT R60, R19, 0x7632, R60 ;  /* 0x00007632133c7816 */ /* 0x020fe4000000003c */
[----:B------:R-:W-:-:S02]  /*5f60*/  ISETP.GE.AND P4, PT, R20, R61, PT ;  /* 0x0000003d1400720c */ /* 0x000fc40003f86270 */
[----:B------:R-:W-:-:S04]  /*5f70*/  IADD3 R20, PT, PT, R52, 0x4, RZ ;  /* 0x0000000434147810 */ /* 0x000fc80007ffe0ff */
[-C--:B------:R-:W-:Y:S02]  /*5f80*/  ISETP.GE.AND P6, PT, R20, R61.reuse, PT ;  /* 0x0000003d1400720c */ /* 0x080fe40003fc6270 */
[----:B------:R-:W-:Y:S02]  /*5f90*/  IADD3 R20, PT, PT, R52, 0x5, RZ ;  /* 0x0000000534147810 */ /* 0x000fe40007ffe0ff */
[----:B------:R-:W-:Y:S02]  /*5fa0*/  SEL R21, R18, RZ, !P6 ;  /* 0x000000ff12157207 */ /* 0x000fe40007000000 */
[----:B------:R-:W-:Y:S02]  /*5fb0*/  ISETP.GE.AND P3, PT, R20, R61, PT ;  /* 0x0000003d1400720c */ /* 0x000fe40003f66270 */
[----:B------:R-:W-:Y:S02]  /*5fc0*/  IADD3 R20, PT, PT, R52, 0x6, RZ ;  /* 0x0000000634147810 */ /* 0x000fe40007ffe0ff */
[----:B------:R-:W-:-:S02]  /*5fd0*/  PRMT R18, R17, 0x7632, R18 ;  /* 0x0000763211127816 */ /* 0x000fc40000000012 */
[-C--:B------:R-:W-:Y:S02]  /*5fe0*/  ISETP.GE.AND P5, PT, R20, R61.reuse, PT ;  /* 0x0000003d1400720c */ /* 0x080fe40003fa6270 */
[C---:B------:R-:W-:Y:S02]  /*5ff0*/  IADD3 R20, PT, PT, R52.reuse, 0x7, RZ ;  /* 0x0000000734147810 */ /* 0x040fe40007ffe0ff */
[-C--:B------:R-:W-:Y:S02]  /*6000*/  ISETP.GE.AND P6, PT, R52, R61.reuse, PT ;  /* 0x0000003d3400720c */ /* 0x080fe40003fc6270 */
[-C--:B------:R-:W-:Y:S02]  /*6010*/  ISETP.GE.AND P2, PT, R20, R61.reuse, PT ;  /* 0x0000003d1400720c */ /* 0x080fe40003f46270 */
[----:B------:R-:W-:Y:S02]  /*6020*/  SEL R20, R17, RZ, !P1 ;  /* 0x000000ff11147207 */ /* 0x000fe40004800000 */
        /* <DEDUP_REMOVED lines=13> */
.L_x_20959:
[----:B------:R-:W-:Y:S05]  /*6100*/  BSYNC.RECONVERGENT B1 ;  /* 0x0000000000017941 */ /* 0x000fea0003800200 */
.L_x_20958:
[----:B------:R-:W-:Y:S01]  /*6110*/  F2FP.F16.F32.PACK_AB R56, R23, R22 ;  /* 0x000000161738723e */ /* 0x000fe200000000ff */
[----:B-----5:R-:W-:Y:S01]  /*6120*/  HMUL2 R17, R54, R17 ;  /* 0x0000001136117232 */ /* 0x020fe20000000000 */
[----:B------:R1:W5:Y:S01]  /*6130*/  LDG.E.128.CONSTANT R20, desc[UR6][R64.64+0x200] ;  /* 0x0002000640147981 */ /* 0x000362000c1e9d00 */
[----:B------:R-:W-:Y:S02]  /*6140*/  BSSY.RECONVERGENT B1, `(.L_x_20960) ;  /* 0x0000022000017945 */ /* 0x000fe40003800200 */
[----:B------:R-:W-:Y:S02]  /*6150*/  HFMA2 R16, R55, R16, R17 ;  /* 0x0000001037107231 */ /* 0x000fe40000000011 */
[----:B------:R-:W-:Y:S05]  /*6160*/  @P0 BRA `(.L_x_20961) ;  /* 0x00000000007c0947 */ /* 0x000fea0003800000 */
[----:B------:R-:W-:Y:S02]  /*6170*/  IADD3 R60, PT, PT, R52, 0x2, RZ ;  /* 0x00000002343c7810 */ /* 0x000fe40007ffe0ff */
[C---:B-----5:R-:W-:Y:S02]  /*6180*/  PRMT R17, R21.reuse, 0x7632, R17 ;  /* 0x0000763215117816 */ /* 0x060fe40000000011 */
[-C--:B------:R-:W-:Y:S02]  /*6190*/  ISETP.GE.AND P1, PT, R60, R61.reuse, PT ;  /* 0x0000003d3c00720c */ /* 0x080fe40003f26270 */
[----:B------:R-:W-:Y:S02]  /*61a0*/  IADD3 R60, PT, PT, R52, 0x3, RZ ;  /* 0x00000003343c7810 */ /* 0x000fe40007ffe0ff */
[----:B------:R-:W-:Y:S02]  /*61b0*/  SEL R21, R21, RZ, !P1 ;  /* 0x000000ff15157207 */ /* 0x000fe40004800000 */
[----:B------:R-:W-:-:S04]  /*61c0*/  ISETP.GE.AND P2, PT, R60, R61, PT ;  /* 0x0000003d3c00720c */ /* 0x000fc80003f46270 */
[----:B------:R-:W-:Y:S02]  /*61d0*/  SEL R60, R17, RZ, !P2 ;  /* 0x000000ff113c7207 */ /* 0x000fe40005000000 */
[----:B------:R-:W-:Y:S02]  /*61e0*/  PRMT R17, R22, 0x7632, R17 ;  /* 0x0000763216117816 */ /* 0x000fe40000000011 */
[----:B------:R-:W-:Y:S02]  /*61f0*/  PRMT R21, R21, 0x5410, R60 ;  /* 0x0000541015157816 */ /* 0x000fe4000000003c */
[----:B------:R-:W-:-:S04]  /*6200*/  IADD3 R60, PT, PT, R52, 0x4, RZ ;  /* 0x00000004343c7810 */ /* 0x000fc80007ffe0ff */
[-C--:B------:R-:W-:Y:S02]  /*6210*/  ISETP.GE.AND P1, PT, R60, R61.reuse, PT ;  /* 0x0000003d3c00720c */ /* 0x080fe40003f26270 */
[----:B------:R-:W-:Y:S02]  /*6220*/  IADD3 R60, PT, PT, R52, 0x5, RZ ;  /* 0x00000005343c7810 */ /* 0x000fe40007ffe0ff */
[----:B------:R-:W-:Y:S02]  /*6230*/  SEL R22, R22, RZ, !P1 ;  /* 0x000000ff16167207 */ /* 0x000fe40004800000 */
[----:B------:R-:W-:Y:S02]  /*6240*/  ISETP.GE.AND P2, PT, R60, R61, PT ;  /* 0x0000003d3c00720c */ /* 0x000fe40003f46270 */
[----:B------:R-:W-:Y:S02]  /*6250*/  IADD3 R60, PT, PT, R52, 0x6, RZ ;  /* 0x00000006343c7810 */ /* 0x000fe40007ffe0ff */
[----:B------:R-:W-:-:S02]  /*6260*/  SEL R17, R17, RZ, !P2 ;  /* 0x000000ff11117207 */ /* 0x000fc40005000000 */
[-C--:B------:R-:W-:Y:S02]  /*6270*/  ISETP.GE.AND P3, PT, R60, R61.reuse, PT ;  /* 0x0000003d3c00720c */ /* 0x080fe40003f66270 */
[----:B------:R-:W-:Y:S02]  /*6280*/  IADD3 R60, PT, PT, R52, 0x7, RZ ;  /* 0x00000007343c7810 */ /* 0x000fe40007ffe0ff */
[----:B------:R-:W-:Y:S02]  /*6290*/  PRMT R22, R22, 0x5410, R17 ;  /* 0x0000541016167816 */ /* 0x000fe40000000011 */
[-C--:B------:R-:W-:Y:S02]  /*62a0*/  ISETP.GE.AND P4, PT, R60, R61.reuse, PT ;  /* 0x0000003d3c00720c */ /* 0x080fe40003f86270 */
[C---:B------:R-:W-:Y:S02]  /*62b0*/  IADD3 R60, PT, PT, R52.reuse, 0x1, RZ ;  /* 0x00000001343c7810 */ /* 0x040fe40007ffe0ff */
[----:B------:R-:W-:-:S02]  /*62c0*/  ISETP.GE.AND P1, PT, R52, R61, PT ;  /* 0x0000003d3400720c */ /* 0x000fc40003f26270 */
[----:B------:R-:W-:Y:S02]  /*62d0*/  ISETP.GE.AND P2, PT, R60, R61, PT ;  /* 0x0000003d3c00720c */ /* 0x000fe40003f46270 */
[C---:B------:R-:W-:Y:S02]  /*62e0*/  PRMT R60, R23.reuse, 0x7632, R60 ;  /* 0x00007632173c7816 */ /* 0x040fe4000000003c */
[C---:B------:R-:W-:Y:S02]  /*62f0*/  PRMT R17, R20.reuse, 0x7632, R17 ;  /* 0x0000763214117816 */ /* 0x040fe40000000011 */
[----:B------:R-:W-:Y:S02]  /*6300*/  SEL R20, R20, RZ, !P1 ;  /* 0x000000ff14147207 */ /* 0x000fe40004800000 */
[----:B------:R-:W-:Y:S02]  /*6310*/  SEL R23, R23, RZ, !P3 ;  /* 0x000000ff17177207 */ /* 0x000fe40005800000 */
[----:B------:R-:W-:-:S02]  /*6320*/  SEL R60, R60, RZ, !P4 ;  /* 0x000000ff3c3c7207 */ /* 0x000fc40006000000 */
[----:B------:R-:W-:Y:S02]  /*6330*/  SEL R17, R17, RZ, !P2 ;  /* 0x000000ff11117207 */ /* 0x000fe40005000000 */
[----:B------:R-:W-:Y:S02]  /*6340*/  PRMT R23, R23, 0x5410, R60 ;  /* 0x0000541017177816 */ /* 0x000fe4000000003c */
[----:B------:R-:W-:-:S07]  /*6350*/  PRMT R20, R20, 0x5410, R17 ;  /* 0x0000541014147816 */ /* 0x000fce0000000011 */
.L_x_20961:
[----:B------:R-:W-:Y:S05]  /*6360*/  BSYNC.RECONVERGENT B1 ;  /* 0x0000000000017941 */ /* 0x000fea0003800200 */
.L_x_20960:
[----:B-----5:R-:W-:Y:S02]  /*6370*/  HMUL2 R21, R54, R21 ;  /* 0x0000001536157232 */ /* 0x020fe40000000000 */
[----:B------:R-:W-:Y:S02]  /*6380*/  HFMA2 R16, R57, R18, R16 ;  /* 0x0000001239107231 */ /* 0x000fe40000000010 */
[----:B------:R-:W-:Y:S02]  /*6390*/  HFMA2 R21, R55, R20, R21 ;  /* 0x0000001437157231 */ /* 0x000fe40000000015 */
[----:B------:R-:W-:Y:S02]  /*63a0*/  HFMA2 R20, R56, R19, R16 ;  /* 0x0000001338147231 */ /* 0x000fe40000000010 */
[----:B------:R2:W5:Y:S01]  /*63b0*/  LDG.E.128.CONSTANT R16, desc[UR6][R64.64+0x400] ;  /* 0x0004000640107981 */ /* 0x000562000c1e9d00 */
[----:B------:R-:W-:Y:S01]  /*63c0*/  BSSY.RECONVERGENT B1, `(.L_x_20962) ;  /* 0x0000022000017945 */ /* 0x000fe20003800200 */
[----:B------:R-:W-:-:S03]  /*63d0*/  HFMA2 R22, R57, R22, R21 ;  /* 0x0000001639167231 */ /* 0x000fc60000000015 */
        /* <DEDUP_REMOVED lines=32> */
.L_x_20963:
[----:B------:R-:W-:Y:S05]  /*65e0*/  BSYNC.RECONVERGENT B1 ;  /* 0x0000000000017941 */ /* 0x000fea0003800200 */
.L_x_20962:
[----:B-----5:R-:W-:Y:S02]  /*65f0*/  HMUL2 R17, R54, R17 ;  /* 0x0000001136117232 */ /* 0x020fe40000000000 */
[----:B------:R-:W-:Y:S02]  /*6600*/  HADD2.F32 R67, -RZ, R20.H1_H1 ;  /* 0x30000014ff437230 */ /* 0x000fe40000004100 */
[----:B------:R-:W-:Y:S02]  /*6610*/  HFMA2 R22, R56, R23, R22 ;  /* 0x0000001738167231 */ /* 0x000fe40000000016 */
[----:B------:R-:W-:Y:S02]  /*6620*/  HFMA2 R17, R55, R16, R17 ;  /* 0x0000001037117231 */ /* 0x000fe40000000011 */
[----:B------:R-:W-:Y:S02]  /*6630*/  HADD2.F32 R16, -RZ, R20.H0_H0 ;  /* 0x20000014ff107230 */ /* 0x000fe40000004100 */
[----:B------:R-:W-:-:S02]  /*6640*/  HFMA2 R17, R57, R18, R17 ;  /* 0x0000001239117231 */ /* 0x000fc40000000011 */
[--C-:B------:R-:W-:Y:S02]  /*6650*/  HADD2.F32 R18, -RZ, R22.reuse.H1_H1 ;  /* 0x30000016ff127230 */ /* 0x100fe40000004100 */
[----:B------:R-:W-:Y:S02]  /*6660*/  HFMA2 R19, R56, R19, R17 ;  /* 0x0000001338137231 */ /* 0x000fe40000000011 */
[----:B------:R-:W-:Y:S02]  /*6670*/  HADD2.F32 R17, -RZ, R22.H0_H0 ;  /* 0x20000016ff117230 */ /* 0x000fe40000004100 */
[----:B------:R3:W5:Y:S01]  /*6680*/  LDG.E.128.CONSTANT R20, desc[UR6][R64.64+0x600] ;  /* 0x0006000640147981 */ /* 0x000762000c1e9d00 */
[----:B------:R-:W-:Y:S04]  /*6690*/  BSSY.RECONVERGENT B1, `(.L_x_20964) ;  /* 0x0000021000017945 */ /* 0x000fe80003800200 */
[----:B------:R-:W-:Y:S05]  /*66a0*/  @P0 BRA `(.L_x_20965) ;  /* 0x00000000007c0947 */ /* 0x000fea0003800000 */
[----:B------:R-:W-:-:S04]  /*66b0*/  IADD3 R60, PT, PT, R52, 0x2, RZ ;  /* 0x00000002343c7810 */ /* 0x000fc80007ffe0ff */
[----:B------:R-:W-:Y:S02]  /*66c0*/  ISETP.GE.AND P1, PT, R60, R61, PT ;  /* 0x0000003d3c00720c */ /* 0x000fe40003f26270 */
[----:B------:R-:W-:-:S04]  /*66d0*/  IADD3 R60, PT, PT, R52, 0x3, RZ ;  /* 0x00000003343c7810 */ /* 0x000fc80007ffe0ff */
[----:B------:R-:W-:Y:S02]  /*66e0*/  ISETP.GE.AND P2, PT, R60, R61, PT ;  /* 0x0000003d3c00720c */ /* 0x000fe40003f46270 */
[C---:B-----5:R-:W-:Y:S02]  /*66f0*/  PRMT R60, R21.reuse, 0x7632, R60 ;  /* 0x00007632153c7816 */ /* 0x060fe4000000003c */
[----:B------:R-:W-:Y:S02]  /*6700*/  SEL R21, R21, RZ, !P1 ;  /* 0x000000ff15157207 */ /* 0x000fe40004800000 */
[----:B------:R-:W-:-:S04]  /*6710*/  SEL R60, R60, RZ, !P2 ;  /* 0x000000ff3c3c7207 */ /* 0x000fc80005000000 */
[----:B------:R-:W-:Y:S02]  /*6720*/  PRMT R21, R21, 0x5410, R60 ;  /* 0x0000541015157816 */ /* 0x000fe4000000003c */
[----:B------:R-:W-:-:S04]  /*6730*/  IADD3 R60, PT, PT, R52, 0x4, RZ ;  /* 0x00000004343c7810 */ /* 0x000fc80007ffe0ff */
[----:B------:R-:W-:Y:S02]  /*6740*/  ISETP.GE.AND P1, PT, R60, R61, PT ;  /* 0x0000003d3c00720c */ /* 0x000fe40003f26270 */
[----:B------:R-:W-:-:S04]  /*6750*/  IADD3 R60, PT, PT, R52, 0x5, RZ ;  /* 0x00000005343c7810 */ /* 0x000fc80007ffe0ff */
[----:B------:R-:W-:Y:S02]  /*6760*/  ISETP.GE.AND P2, PT, R60, R61, PT ;  /* 0x0000003d3c00720c */ /* 0x000fe40003f46270 */
[C---:B------:R-:W-:Y:S02]  /*6770*/  PRMT R60, R22.reuse, 0x7632, R60 ;  /* 0x00007632163c7816 */ /* 0x040fe4000000003c */
[----:B------:R-:W-:Y:S02]  /*6780*/  SEL R22, R22, RZ, !P1 ;  /* 0x000000ff16167207 */ /* 0x000fe40004800000 */
[----:B------:R-:W-:Y:S02]  /*6790*/  SEL R69, R60, RZ, !P2 ;  /* 0x000000ff3c457207 */ /* 0x000fe40005000000 */
[----:B------:R-:W-:Y:S02]  /*67a0*/  IADD3 R60, PT, PT, R52, 0x6, RZ ;  /* 0x00000006343c7810 */ /* 0x000fe40007ffe0ff */
[----:B------:R-:W-:-:S02]  /*67b0*/  PRMT R22, R22, 0x5410, R69 ;  /* 0x0000541016167816 */ /* 0x000fc40000000045 */
[----:B------:R-:W-:Y:S02]  /*67c0*/  ISETP.GE.AND P1, PT, R60, R61, PT ;  /* 0x0000003d3c00720c */ /* 0x000fe40003f26270 */
[----:B------:R-:W-:-:S04]  /*67d0*/  IADD3 R60, PT, PT, R52, 0x7, RZ ;  /* 0x00000007343c7810 */ /* 0x000fc80007ffe0ff */
[-C--:B------:R-:W-:Y:S02]  /*67e0*/  ISETP.GE.AND P2, PT, R60, R61.reuse, PT ;  /* 0x0000003d3c00720c */ /* 0x080fe40003f46270 */
[C---:B------:R-:W-:Y:S02]  /*67f0*/  PRMT R60, R23.reuse, 0x7632, R60 ;  /* 0x00007632173c7816 */ /* 0x040fe4000000003c */
[----:B------:R-:W-:Y:S02]  /*6800*/  SEL R23, R23, RZ, !P1 ;  /* 0x000000ff17177207 */ /* 0x000fe40004800000 */
[----:B------:R-:W-:Y:S02]  /*6810*/  SEL R60, R60, RZ, !P2 ;  /* 0x000000ff3c3c7207 */ /* 0x000fe40005000000 */
[----:B------:R-:W-:Y:S02]  /*6820*/  ISETP.GE.AND P1, PT, R52, R61, PT ;  /* 0x0000003d3400720c */ /* 0x000fe40003f26270 */
[----:B------:R-:W-:-:S02]  /*6830*/  PRMT R23, R23, 0x5410, R60 ;  /* 0x0000541017177816 */ /* 0x000fc4000000003c */
[----:B------:R-:W-:-:S04]  /*6840*/  IADD3 R60, PT, PT, R52, 0x1, RZ ;  /* 0x00000001343c7810 */ /* 0x000fc80007ffe0ff */
[----:B------:R-:W-:Y:S02]  /*6850*/  ISETP.GE.AND P2, PT, R60, R61, PT ;  /* 0x0000003d3c00720c */ /* 0x000fe40003f46270 */
[C---:B------:R-:W-:Y:S02]  /*6860*/  PRMT R60, R20.reuse, 0x7632, R60 ;  /* 0x00007632143c7816 */ /* 0x040fe4000000003c */
[----:B------:R-:W-:Y:S02]  /*6870*/  SEL R20, R20, RZ, !P1 ;  /* 0x000000ff14147207 */ /* 0x000fe40004800000 */
[----:B------:R-:W-:-:S04]  /*6880*/  SEL R69, R60, RZ, !P2 ;  /* 0x000000ff3c457207 */ /* 0x000fc80005000000 */
[----:B------:R-:W-:-:S07]  /*6890*/  PRMT R20, R20, 0x5410, R69 ;  /* 0x0000541014147816 */ /* 0x000fce0000000045 */
.L_x_20965:
[----:B------:R-:W-:Y:S05]  /*68a0*/  BSYNC.RECONVERGENT B1 ;  /* 0x0000000000017941 */ /* 0x000fea0003800200 */
.L_x_20964:
[----:B-----5:R-:W-:Y:S02]  /*68b0*/  HMUL2 R21, R54, R21 ;  /* 0x0000001536157232 */ /* 0x020fe40000000000 */
[----:B------:R-:W-:Y:S01]  /*68c0*/  FADD.FTZ R16, R16, R67 ;  /* 0x0000004310107221 */ /* 0x000fe20000010000 */
[----:B------:R-:W-:Y:S01]  /*68d0*/  FADD.FTZ R17, R17, R18 ;  /* 0x0000001211117221 */ /* 0x000fe20000010000 */
[----:B------:R-:W-:Y:S02]  /*68e0*/  HFMA2 R21, R55, R20, R21 ;  /* 0x0000001437157231 */ /* 0x000fe40000000015 */
[----:B------:R-:W-:Y:S01]  /*68f0*/  FADD.FTZ R49, R16, R49 ;  /* 0x0000003110317221 */ /* 0x000fe20000010000 */
[----:B------:R-:W-:Y:S01]  /*6900*/  FADD.FTZ R48, R17, R48 ;  /* 0x0000003011307221 */ /* 0x000fe20000010000 */
[----:B------:R-:W-:Y:S02]  /*6910*/  HADD2.F32 R20, -RZ, R19.H0_H0 ;  /* 0x20000013ff147230 */ /* 0x000fe40000004100 */
[----:B------:R-:W-:-:S02]  /*6920*/  HFMA2 R60, R57, R22, R21 ;  /* 0x00000016393c7231 */ /* 0x000fc40000000015 */
[----:B------:R-:W-:Y:S02]  /*6930*/  HADD2.F32 R21, -RZ, R19.H1_H1 ;  /* 0x30000013ff157230 */ /* 0x000fe40000004100 */
        /* <DEDUP_REMOVED lines=34> */
.L_x_20967:
[----:B------:R-:W-:Y:S05]  /*6b60*/  BSYNC.RECONVERGENT B1 ;  /* 0x0000000000017941 */ /* 0x000fea0003800200 */
.L_x_20966:
[----:B------:R-:W-:Y:S01]  /*6b70*/  FADD.FTZ R20, R20, R21 ;  /* 0x0000001514147221 */ /* 0x000fe20000010000 */
[----:B------:R-:W-:Y:S02]  /*6b80*/  HFMA2 R60, R56, R23, R60 ;  /* 0x00000017383c7231 */ /* 0x000fe4000000003c */
[----:B-----5:R-:W-:Y:S02]  /*6b90*/  HMUL2 R17, R54, R17 ;  /* 0x0000001136117232 */ /* 0x020fe40000000000 */
[----:B------:R-:W-:Y:S02]  /*6ba0*/  FADD.FTZ R47, R20, R47 ;  /* 0x0000002f142f7221 */ /* 0x000fe40000010000 */
[----:B------:R0:W5:Y:S01]  /*6bb0*/  LDG.E.128.CONSTANT R20, desc[UR6][R64.64+0xa00] ;  /* 0x000a000640147981 */ /* 0x000162000c1e9d00 */
[----:B------:R-:W-:Y:S01]  /*6bc0*/  HFMA2 R17, R55, R16, R17 ;  /* 0x0000001037117231 */ /* 0x000fe20000000011 */
[----:B------:R-:W-:Y:S03]  /*6bd0*/  BSSY.RECONVERGENT B1, `(.L_x_20968) ;  /* 0x0000022000017945 */ /* 0x000fe60003800200 */
[----:B------:R-:W-:Y:S01]  /*6be0*/  HFMA2 R18, R57, R18, R17 ;  /* 0x0000001239127231 */ /* 0x000fe20000000011 */
[----:B------:R-:W-:Y:S06]  /*6bf0*/  @P0 BRA `(.L_x_20969) ;  /* 0x00000000007c0947 */ /* 0x000fec0003800000 */
        /* <DEDUP_REMOVED lines=25> */
[----:B------:R-:W-:Y:S02]  /*6d90*/  SEL R66, R17, RZ, !P4 ;  /* 0x000000ff11427207 */ /* 0x000fe40006000000 */
[----:B------:R-:W-:Y:S02]  /*6da0*/  SEL R20, R20, RZ, !P1 ;  /* 0x000000ff14147207 */ /* 0x000fe40004800000 */
[----:B------:R-:W-:Y:S02]  /*6db0*/  SEL R23, R23, RZ, !P3 ;  /* 0x000000ff17177207 */ /* 0x000fe40005800000 */
[----:B------:R-:W-:-:S02]  /*6dc0*/  SEL R17, R16, RZ, !P2 ;  /* 0x000000ff10117207 */ /* 0x000fc40005000000 */
[----:B------:R-:W-:Y:S02]  /*6dd0*/  PRMT R23, R23, 0x5410, R66 ;  /* 0x0000541017177816 */ /* 0x000fe40000000042 */
[----:B------:R-:W-:-:S07]  /*6de0*/  PRMT R20, R20, 0x5410, R17 ;  /* 0x0000541014147816 */ /* 0x000fce0000000011 */
.L_x_20969:
[----:B------:R-:W-:Y:S05]  /*6df0*/  BSYNC.RECONVERGENT B1 ;  /* 0x0000000000017941 */ /* 0x000fea0003800200 */
.L_x_20968:
[----:B-----5:R-:W-:-:S04]  /*6e00*/  HMUL2 R21, R54, R21 ;  /* 0x0000001536157232 */ /* 0x020fc80000000000 */
[----:B------:R-:W-:Y:S02]  /*6e10*/  HFMA2 R21, R55, R20, R21 ;  /* 0x0000001437157231 */ /* 0x000fe40000000015 */
[----:B------:R-:W-:Y:S02]  /*6e20*/  HFMA2 R20, R56, R19, R18 ;  /* 0x0000001338147231 */ /* 0x000fe40000000012 */
[----:B------:R0:W5:Y:S01]  /*6e30*/  LDG.E.128.CONSTANT R16, desc[UR6][R64.64+0xc00] ;  /* 0x000c000640107981 */ /* 0x000162000c1e9d00 */
[----:B------:R-:W-:Y:S01]  /*6e40*/  BSSY.RECONVERGENT B1, `(.L_x_20970) ;  /* 0x0000023000017945 */ /* 0x000fe20003800200 */
[----:B------:R-:W-:-:S04]  /*6e50*/  HFMA2 R21, R57, R22, R21 ;  /* 0x0000001639157231 */ /* 0x000fc80000000015 */
[----:B------:R-:W-:Y:S01]  /*6e60*/  HFMA2 R23, R56, R23, R21 ;  /* 0x0000001738177231 */ /* 0x000fe20000000015 */
[----:B------:R-:W-:Y:S06]  /*6e70*/  @P0 BRA `(.L_x_20971) ;  /* 0x00000000007c0947 */ /* 0x000fec0003800000 */
        /* <DEDUP_REMOVED lines=31> */
.L_x_20971:
[----:B------:R-:W-:Y:S05]  /*7070*/  BSYNC.RECONVERGENT B1 ;  /* 0x0000000000017941 */ /* 0x000fea0003800200 */
.L_x_20970:
[----:B-----5:R-:W-:Y:S02]  /*7080*/  HMUL2 R17, R54, R17 ;  /* 0x0000001136117232 */ /* 0x020fe40000000000 */
[----:B------:R-:W-:Y:S02]  /*7090*/  HADD2.F32 R67, -RZ, R20.H1_H1 ;  /* 0x30000014ff437230 */ /* 0x000fe40000004100 */
[----:B------:R-:W-:Y:S02]  /*70a0*/  HFMA2 R21, R55, R16, R17 ;  /* 0x0000001037157231 */ /* 0x000fe40000000011 */
[--C-:B------:R-:W-:Y:S02]  /*70b0*/  HADD2.F32 R16, -RZ, R60.reuse.H0_H0 ;  /* 0x2000003cff107230 */ /* 0x100fe40000004100 */
[----:B------:R-:W-:-:S05]  /*70c0*/  HADD2.F32 R17, -RZ, R60.H1_H1 ;  /* 0x3000003cff117230 */ /* 0x000fca0000004100 */
[----:B------:R-:W-:Y:S01]  /*70d0*/  FADD.FTZ R17, R16, R17 ;  /* 0x0000001110117221 */ /* 0x000fe20000010000 */
[----:B------:R-:W-:Y:S02]  /*70e0*/  HADD2.F32 R16, -RZ, R20.H0_H0 ;  /* 0x20000014ff107230 */ /* 0x000fe40000004100 */
[----:B------:R-:W-:Y:S02]  /*70f0*/  HFMA2 R21, R57, R18, R21 ;  /* 0x0000001239157231 */ /* 0x000fe40000000015 */
[--C-:B------:R-:W-:Y:S02]  /*7100*/  HADD2.F32 R18, -RZ, R23.reuse.H1_H1 ;  /* 0x30000017ff127230 */ /* 0x100fe40000004100 */
[----:B------:R-:W-:Y:S01]  /*7110*/  FADD.FTZ R46, R17, R46 ;  /* 0x0000002e112e7221 */ /* 0x000fe20000010000 */
[----:B------:R-:W-:Y:S02]  /*7120*/  HADD2.F32 R17, -RZ, R23.H0_H0 ;  /* 0x20000017ff117230 */ /* 0x000fe40000004100 */
[----:B------:R-:W-:-:S02]  /*7130*/  HFMA2 R19, R56, R19, R21 ;  /* 0x0000001338137231 */ /* 0x000fc40000000015 */
        /* <DEDUP_REMOVED lines=34> */
.L_x_20973:
[----:B------:R-:W-:Y:S05]  /*7360*/  BSYNC.RECONVERGENT B1 ;  /* 0x0000000000017941 */ /* 0x000fea0003800200 */
.L_x_20972:
        /* <DEDUP_REMOVED lines=43> */
.L_x_20975:
[----:B------:R-:W-:Y:S05]  /*7620*/  BSYNC.RECONVERGENT B1 ;  /* 0x0000000000017941 */ /* 0x000fea0003800200 */
.L_x_20974:
        /* <DEDUP_REMOVED lines=40> */
.L_x_20977:
[----:B------:R-:W-:Y:S05]  /*78b0*/  BSYNC.RECONVERGENT B1 ;  /* 0x0000000000017941 */ /* 0x000fea0003800200 */
.L_x_20976:
        /* <DEDUP_REMOVED lines=39> */
.L_x_20979:
[----:B------:R-:W-:Y:S05]  /*7b30*/  BSYNC.RECONVERGENT B1 ;  /* 0x0000000000017941 */ /* 0x000fea0003800200 */
.L_x_20978:
        /* <DEDUP_REMOVED lines=46> */
.L_x_20981:
[----:B------:R-:W-:Y:S05]  /*7e20*/  BSYNC.RECONVERGENT B1 ;  /* 0x0000000000017941 */ /* 0x000fea0003800200 */
.L_x_20980:
        /* <DEDUP_REMOVED lines=43> */
.L_x_20983:
[----:B------:R-:W-:Y:S05]  /*80e0*/  BSYNC.RECONVERGENT B1 ;  /* 0x0000000000017941 */ /* 0x000fea0003800200 */
.L_x_20982:
        /* <DEDUP_REMOVED lines=40> */
.L_x_20985:
[----:B------:R-:W-:Y:S05]  /*8370*/  BSYNC.RECONVERGENT B1 ;  /* 0x0000000000017941 */ /* 0x000fea0003800200 */
.L_x_20984:
        /* <DEDUP_REMOVED lines=39> */
.L_x_20987:
[----:B------:R-:W-:Y:S05]  /*85f0*/  BSYNC.RECONVERGENT B1 ;  /* 0x0000000000017941 */ /* 0x000fea0003800200 */
.L_x_20986:
        /* <DEDUP_REMOVED lines=46> */
.L_x_20989:
[----:B------:R-:W-:Y:S05]  /*88e0*/  BSYNC.RECONVERGENT B1 ;  /* 0x0000000000017941 */ /* 0x000fea0003800200 */
.L_x_20988:
        /* <DEDUP_REMOVED lines=43> */
.L_x_20991:
[----:B------:R-:W-:Y:S05]  /*8ba0*/  BSYNC.RECONVERGENT B1 ;  /* 0x0000000000017941 */ /* 0x000fea0003800200 */
.L_x_20990:
        /* <DEDUP_REMOVED lines=40> */
.L_x_20993:
[----:B------:R-:W-:Y:S05]  /*8e30*/  BSYNC.RECONVERGENT B1 ;  /* 0x0000000000017941 */ /* 0x000fea0003800200 */
.L_x_20992:
        /* <DEDUP_REMOVED lines=39> */
.L_x_20995:
[----:B------:R-:W-:Y:S05]  /*90b0*/  BSYNC.RECONVERGENT B1 ;  /* 0x0000000000017941 */ /* 0x000fea0003800200 */
.L_x_20994:
        /* <DEDUP_REMOVED lines=46> */
.L_x_20997:
[----:B------:R-:W-:Y:S05]  /*93a0*/  BSYNC.RECONVERGENT B1 ;  /* 0x0000000000017941 */ /* 0x000fea0003800200 */
.L_x_20996:
        /* <DEDUP_REMOVED lines=43> */
.L_x_20999:
[----:B------:R-:W-:Y:S05]  /*9660*/  BSYNC.RECONVERGENT B1 ;  /* 0x0000000000017941 */ /* 0x000fea0003800200 */
.L_x_20998:
        /* <DEDUP_REMOVED lines=40> */
.L_x_21001:
[----:B------:R-:W-:Y:S05]  /*98f0*/  BSYNC.RECONVERGENT B1 ;  /* 0x0000000000017941 */ /* 0x000fea0003800200 */
.L_x_21000:
        /* <DEDUP_REMOVED lines=39> */
.L_x_21003:
[----:B------:R-:W-:Y:S05]  /*9b70*/  BSYNC.RECONVERGENT B1 ;  /* 0x0000000000017941 */ /* 0x000fea0003800200 */
.L_x_21002:
        /* <DEDUP_REMOVED lines=46> */
.L_x_21005:
[----:B------:R-:W-:Y:S05]  /*9e60*/  BSYNC.RECONVERGENT B1 ;  /* 0x0000000000017941 */ /* 0x000fea0003800200 */
.L_x_21004:
        /* <DEDUP_REMOVED lines=43> */
.L_x_21007:
[----:B------:R-:W-:Y:S05]  /*a120*/  BSYNC.RECONVERGENT B1 ;  /* 0x0000000000017941 */ /* 0x000fea0003800200 */
.L_x_21006:
        /* <DEDUP_REMOVED lines=40> */
.L_x_21009:
[----:B------:R-:W-:Y:S05]  /*a3b0*/  BSYNC.RECONVERGENT B1 ;  /* 0x0000000000017941 */ /* 0x000fea0003800200 */
.L_x_21008:
        /* <DEDUP_REMOVED lines=39> */
.L_x_21011:
[----:B------:R-:W-:Y:S05]  /*a630*/  BSYNC.RECONVERGENT B1 ;  /* 0x0000000000017941 */ /* 0x000fea0003800200 */
.L_x_21010:
        /* <DEDUP_REMOVED lines=46> */
.L_x_21013:
[----:B------:R-:W-:Y:S05]  /*a920*/  BSYNC.RECONVERGENT B1 ;  /* 0x0000000000017941 */ /* 0x000fea0003800200 */
.L_x_21012:
        /* <DEDUP_REMOVED lines=43> */
.L_x_21015:
[----:B------:R-:W-:Y:S05]  /*abe0*/  BSYNC.RECONVERGENT B1 ;  /* 0x0000000000017941 */ /* 0x000fea0003800200 */
.L_x_21014:
        /* <DEDUP_REMOVED lines=40> */
.L_x_21017:
[----:B------:R-:W-:Y:S05]  /*ae70*/  BSYNC.RECONVERGENT B1 ;  /* 0x0000000000017941 */ /* 0x000fea0003800200 */
.L_x_21016:
[----:B------:R-:W-:Y:S02]  /*ae80*/  HFMA2 R66, R56, R19, R66 ;  /* 0x0000001338427231 */ /* 0x000fe40000000042 */
[----:B-----5:R-:W-:Y:S01]  /*ae90*/  HMUL2 R21, R54, R21 ;  /* 0x0000001536157232 */ /* 0x020fe20000000000 */
[----:B------:R0:W5:Y:S03]  /*aea0*/  LDG.E.128.CONSTANT R16, desc[UR6][R64.64+0x3c00] ;  /* 0x003c000640107981 */ /* 0x000166000c1e9d00 */
[----:B------:R-:W-:Y:S01]  /*aeb0*/  HFMA2 R21, R55, R20, R21 ;  /* 0x0000001437157231 */ /* 0x000fe20000000015 */
[----:B------:R-:W-:Y:S03]  /*aec0*/  BSSY.RECONVERGENT B1, `(.L_x_21018) ;  /* 0x0000023000017945 */ /* 0x000fe60003800200 */
[----:B------:R-:W-:-:S04]  /*aed0*/  HFMA2 R21, R57, R22, R21 ;  /* 0x0000001639157231 */ /* 0x000fc80000000015 */
[----:B------:R-:W-:Y:S01]  /*aee0*/  HFMA2 R67, R56, R23, R21 ;  /* 0x0000001738437231 */ /* 0x000fe20000000015 */
[----:B0-----:R-:W-:Y:S06]  /*aef0*/  @P0 BRA `(.L_x_21019) ;  /* 0x00000000007c0947 */ /* 0x001fec0003800000 */
        /* <DEDUP_REMOVED lines=31> */
.L_x_21019:
[----:B------:R-:W-:Y:S05]  /*b0f0*/  BSYNC.RECONVERGENT B1 ;  /* 0x0000000000017941 */ /* 0x000fea0003800200 */
.L_x_21018:
[----:B------:R0:W5:Y:S02]  /*b100*/  LDG.E.128.CONSTANT R20, desc[UR6][R64.64+0x3e00] ;  /* 0x003e000640147981 */ /* 0x000164000c1e9d00 */
[----:B-----5:R-:W-:Y:S01]  /*b110*/  HMUL2 R17, R54, R17 ;  /* 0x0000001136117232 */ /* 0x020fe20000000000 */
[----:B------:R-:W-:Y:S03]  /*b120*/  BSSY.RECONVERGENT B1, `(.L_x_21020) ;  /* 0x0000034000017945 */ /* 0x000fe60003800200 */
[----:B------:R-:W-:Y:S02]  /*b130*/  HFMA2 R17, R55, R16, R17 ;  /* 0x0000001037117231 */ /* 0x000fe40000000011 */
[----:B------:R-:W-:Y:S02]  /*b140*/  HADD2.F32 R16, -RZ, R60.H0_H0 ;  /* 0x2000003cff107230 */ /* 0x000fe40000004100 */
[----:B------:R-:W-:-:S02]  /*b150*/  HFMA2 R18, R57, R18, R17 ;  /* 0x0000001239127231 */ /* 0x000fc40000000011 */
[----:B------:R-:W-:Y:S02]  /*b160*/  HADD2.F32 R17, -RZ, R60.H1_H1 ;  /* 0x3000003cff117230 */ /* 0x000fe40000004100 */
[----:B------:R-:W-:-:S03]  /*b170*/  HFMA2 R19, R56, R19, R18 ;  /* 0x0000001338137231 */ /* 0x000fc60000000012 */
[----:B------:R-:W-:Y:S01]  /*b180*/  FADD.FTZ R16, R16, R17 ;  /* 0x0000001110107221 */ /* 0x000fe20000010000 */
[--C-:B------:R-:W-:Y:S02]  /*b190*/  HADD2.F32 R17, -RZ, R66.reuse.H0_H0 ;  /* 0x20000042ff117230 */ /* 0x100fe40000004100 */
[--C-:B------:R-:W-:Y:S02]  /*b1a0*/  HADD2.F32 R18, -RZ, R67.reuse.H0_H0 ;  /* 0x20000043ff127230 */ /* 0x100fe40000004100 */
[----:B------:R-:W-:Y:S01]  /*b1b0*/  FADD.FTZ R11, R16, R11 ;  /* 0x0000000b100b7221 */ /* 0x000fe20000010000 */
[----:B------:R-:W-:Y:S02]  /*b1c0*/  HADD2.F32 R66, -RZ, R66.H1_H1 ;  /* 0x30000042ff427230 */ /* 0x000fe40000004100 */
[----:B------:R-:W-:Y:S02]  /*b1d0*/  HADD2.F32 R67, -RZ, R67.H1_H1 ;  /* 0x30000043ff437230 */ /* 0x000fe40000004100 */
[----:B------:R-:W-:-:S02]  /*b1e0*/  HADD2.F32 R60, -RZ, R19.H0_H0 ;  /* 0x20000013ff3c7230 */ /* 0x000fc40000004100 */
[----:B------:R-:W-:Y:S01]  /*b1f0*/  FADD.FTZ R17, R17, R66 ;  /* 0x0000004211117221 */ /* 0x000fe20000010000 */
[----:B------:R-:W-:Y:S02]  /*b200*/  HADD2.F32 R19, -RZ, R19.H1_H1 ;  /* 0x30000013ff137230 */ /* 0x000fe40000004100 */
[----:B------:R-:W-:Y:S01]  /*b210*/  FADD.FTZ R18, R18, R67 ;  /* 0x0000004312127221 */ /* 0x000fe20000010000 */
[----:B------:R-:W-:Y:S02]  /*b220*/  FADD.FTZ R10, R17, R10 ;  /* 0x0000000a110a7221 */ /* 0x000fe40000010000 */
[----:B------:R-:W-:Y:S01]  /*b230*/  FADD.FTZ R19, R60, R19 ;  /* 0x000000133c137221 */ /* 0x000fe20000010000 */
[----:B------:R-:W-:-:S03]  /*b240*/  FADD.FTZ R9, R18, R9 ;  /* 0x0000000912097221 */ /* 0x000fc60000010000 */
[----:B------:R-:W-:Y:S01]  /*b250*/  FADD.FTZ R8, R19, R8 ;  /* 0x0000000813087221 */ /* 0x000fe20000010000 */
[----:B0-----:R-:W-:Y:S06]  /*b260*/  @P0 BRA `(.L_x_21021) ;  /* 0x00000000007c0947 */ /* 0x001fec0003800000 */
[C---:B------:R-:W-:Y:S02]  /*b270*/  IADD3 R16, PT, PT, R52.reuse, 0x1, RZ ;  /* 0x0000000134107810 */ /* 0x040fe40007ffe0ff */
[----:B------:R-:W-:Y:S02]  /*b280*/  IADD3 R18, PT, PT, R52, 0x2, RZ ;  /* 0x0000000234127810 */ /* 0x000fe40007ffe0ff */
[-C--:B------:R-:W-:Y:S02]  /*b290*/  ISETP.GE.AND P3, PT, R16, R61.reuse, PT ;  /* 0x0000003d1000720c */ /* 0x080fe40003f66270 */
[----:B------:R-:W-:Y:S02]  /*b2a0*/  IADD3 R16, PT, PT, R52, 0x3, RZ ;  /* 0x0000000334107810 */ /* 0x000fe40007ffe0ff */
[-C--:B------:R-:W-:Y:S02]  /*b2b0*/  ISETP.GE.AND P5, PT, R18, R61.reuse, PT ;  /* 0x0000003d1200720c */ /* 0x080fe40003fa6270 */
[----:B------:R-:W-:-:S02]  /*b2c0*/  ISETP.GE.AND P2, PT, R16, R61, PT ;  /* 0x0000003d1000720c */ /* 0x000fc40003f46270 */
[C---:B------:R-:W-:Y:S02]  /*b2d0*/  IADD3 R16, PT, PT, R52.reuse, 0x5, RZ ;  /* 0x0000000534107810 */ /* 0x040fe40007ffe0ff */
[C---:B------:R-:W-:Y:S02]  /*b2e0*/  IADD3 R60, PT, PT, R52.reuse, 0x4, RZ ;  /* 0x00000004343c7810 */ /* 0x040fe40007ffe0ff */
[C---:B------:R-:W-:Y:S02]  /*b2f0*/  IADD3 R18, PT, PT, R52.reuse, 0x7, RZ ;  /* 0x0000000734127810 */ /* 0x040fe40007ffe0ff */
[CC--:B------:R-:W-:Y:S02]  /*b300*/  ISETP.GE.AND P6, PT, R52.reuse, R61.reuse, PT ;  /* 0x0000003d3400720c */ /* 0x0c0fe40003fc6270 */
[----:B------:R-:W-:Y:S02]  /*b310*/  IADD3 R52, PT, PT, R52, 0x6, RZ ;  /* 0x0000000634347810 */ /* 0x000fe40007ffe0ff */
[----:B------:R-:W-:-:S02]  /*b320*/  ISETP.GE.AND P1, PT, R16, R61, PT ;  /* 0x0000003d1000720c */ /* 0x000fc40003f26270 */
[----:B------:R-:W-:Y:S02]  /*b330*/  SEL R16, R20, RZ, !P6 ;  /* 0x000000ff14107207 */ /* 0x000fe40007000000 */
[-C--:B------:R-:W-:Y:S02]  /*b340*/  ISETP.GE.AND P0, PT, R18, R61.reuse, PT ;  /* 0x0000003d1200720c */ /* 0x080fe40003f06270 */
[-C--:B------:R-:W-:Y:S02]  /*b350*/  ISETP.GE.AND P6, PT, R52, R61.reuse, PT ;  /* 0x0000003d3400720c */ /* 0x080fe40003fc6270 */
[----:B------:R-:W-:Y:S02]  /*b360*/  ISETP.GE.AND P4, PT, R60, R61, PT ;  /* 0x0000003d3c00720c */ /* 0x000fe40003f86270 */
[----:B------:R-:W-:Y:S02]  /*b370*/  PRMT R20, R20, 0x7632, R20 ;  /* 0x0000763214147816 */ /* 0x000fe40000000014 */
[----:B------:R-:W-:-:S02]  /*b380*/  PRMT R18, R21, 0x7632, R18 ;  /* 0x0000763215127816 */ /* 0x000fc40000000012 */
[C---:B------:R-:W-:Y:S02]  /*b390*/  PRMT R19, R22.reuse, 0x7632, R19 ;  /* 0x0000763216137816 */ /* 0x040fe40000000013 */
[----:B------:R-:W-:Y:S02]  /*b3a0*/  PRMT R52, R23, 0x7632, R52 ;  /* 0x0000763217347816 */ /* 0x000fe40000000034 */
[----:B------:R-:W-:Y:S02]  /*b3b0*/  SEL R21, R21, RZ, !P5 ;  /* 0x000000ff15157207 */ /* 0x000fe40006800000 */
        /* <DEDUP_REMOVED lines=10> */
.L_x_21021:
[----:B------:R-:W-:Y:S05]  /*b460*/  BSYNC.RECONVERGENT B1 ;  /* 0x0000000000017941 */ /* 0x000fea0003800200 */
.L_x_21020:
[----:B------:R-:W-:Y:S01]  /*b470*/  HMUL2 R21, R54, R21 ;  /* 0x0000001536157232 */ /* 0x000fe20000000000 */
[----:B------:R-:W-:-:S03]  /*b480*/  IADD3 R50, PT, PT, R50, 0x4, RZ ;  /* 0x0000000432327810 */ /* 0x000fc60007ffe0ff */
[----:B------:R-:W-:Y:S01]  /*b490*/  HFMA2 R21, R55, R20, R21 ;  /* 0x0000001437157231 */ /* 0x000fe20000000015 */
[----:B------:R-:W-:-:S03]  /*b4a0*/  ISETP.GE.U32.AND P0, PT, R50, R12, PT ;  /* 0x0000000c3200720c */ /* 0x000fc60003f06070 */
[----:B------:R-:W-:-:S04]  /*b4b0*/  HFMA2 R21, R57, R22, R21 ;  /* 0x0000001639157231 */ /* 0x000fc80000000015 */
[----:B------:R-:W-:-:S05]  /*b4c0*/  HFMA2 R21, R56, R23, R21 ;  /* 0x0000001738157231 */ /* 0x000fca0000000015 */
[--C-:B------:R-:W-:Y:S02]  /*b4d0*/  HADD2.F32 R16, -RZ, R21.reuse.H0_H0 ;  /* 0x20000015ff107230 */ /* 0x100fe40000004100 */
[----:B------:R-:W-:-:S05]  /*b4e0*/  HADD2.F32 R21, -RZ, R21.H1_H1 ;  /* 0x30000015ff157230 */ /* 0x000fca0000004100 */
[----:B------:R-:W-:-:S04]  /*b4f0*/  FADD.FTZ R21, R16, R21 ;  /* 0x0000001510157221 */ /* 0x000fc80000010000 */
[----:B------:R-:W-:Y:S01]  /*b500*/  FADD.FTZ R6, R21, R6 ;  /* 0x0000000615067221 */ /* 0x000fe20000010000 */
[----:B------:R-:W-:Y:S06]  /*b510*/  @!P0 BRA `(.L_x_21022) ;  /* 0xffffffa8002c8947 */ /* 0x000fec000383ffff */
.L_x_20957:
[----:B------:R-:W-:Y:S05]  /*b520*/  BSYNC.RECONVERGENT B0 ;  /* 0x0000000000007941 */ /* 0x000fea0003800200 */
.L_x_20956:
[----:B------:R-:W0:Y:S01]  /*b530*/  SHFL.BFLY PT, R4, R49, 0x2, 0x1f ;  /* 0x0c401f0031047f89 */ /* 0x000e2200000e0000 */
[----:B------:R-:W-:Y:S01]  /*b540*/  LOP3.LUT P0, RZ, R13, 0x3, RZ, 0xc0, !PT ;  /* 0x000000030dff7812 */ /* 0x000fe2000780c0ff */
[----:B------:R-:W-:Y:S01]  /*b550*/  BSSY.RECONVERGENT B0, `(.L_x_21023) ;  /* 0x00000ab000007945 */ /* 0x000fe20003800200 */
[----:B------:R-:W-:Y:S01]  /*b560*/  SHF.R.U32.HI R51, RZ, 0x2, R51 ;  /* 0x00000002ff337819 */ /* 0x000fe20000011633 */
[----:B------:R-:W1:Y:S04]  /*b570*/  SHFL.BFLY PT, R19, R48, 0x2, 0x1f ;  /* 0x0c401f0030137f89 */ /* 0x000e6800000e0000 */
[----:B------:R-:W2:Y:S04]  /*b580*/  SHFL.BFLY PT, R12, R47, 0x2, 0x1f ;  /* 0x0c401f002f0c7f89 */ /* 0x000ea800000e0000 */
[----:B------:R-:W3:Y:S04]  /*b590*/  SHFL.BFLY PT, R16, R45, 0x2, 0x1f ;  /* 0x0c401f002d107f89 */ /* 0x000ee800000e0000 */
[----:B------:R-:W4:Y:S04]  /*b5a0*/  SHFL.BFLY PT, R23, R44, 0x2, 0x1f ;  /* 0x0c401f002c177f89 */ /* 0x000f2800000e0000 */
        /* <DEDUP_REMOVED lines=40> */
[----:B------:R-:W-:Y:S01]  /*b830*/  FADD.FTZ R11, R16, R11 ;  /* 0x0000000b100b7221 */ /* 0x000fe20000010000 */
[----:B------:R-:W-:Y:S02]  /*b840*/  LOP3.LUT R16, R13, 0x3c0, RZ, 0xc0, !PT ;  /* 0x000003c00d107812 */ /* 0x000fe400078ec0ff */
[----:B------:R-:W4:Y:S01]  /*b850*/  SHFL.BFLY PT, R50, R25, 0x2, 0x1f ;  /* 0x0c401f0019327f89 */ /* 0x000f2200000e0000 */
[----:B------:R-:W-:Y:S01]  /*b860*/  FADD.FTZ R6, R23, R6 ;  /* 0x0000000617067221 */ /* 0x000fe20000010000 */
        /* <DEDUP_REMOVED lines=27> */
[----:B------:R-:W-:Y:S02]  /*ba20*/  FADD.FTZ R47, R47, R12 ;  /* 0x0000000c2f2f7221 */ /* 0x000fe40000010000 */
        /* <DEDUP_REMOVED lines=10> */
[----:B------:R-:W4:Y:S04]  /*bad0*/  SHFL.BFLY PT, R56, R37, 0x1, 0x1f ;  /* 0x0c201f0025387f89 */ /* 0x000f2800000e0000 */
[----:B------:R-:W4:Y:S01]  /*bae0*/  SHFL.BFLY PT, R63, R36, 0x1, 0x1f ;  /* 0x0c201f00243f7f89 */ /* 0x000f2200000e0000 */
[----:B------:R-:W-:Y:S01]  /*baf0*/  FADD.FTZ R23, R6, R23 ;  /* 0x0000001706177221 */ /* 0x000fe20000010000 */
[----:B------:R-:W-:Y:S02]  /*bb00*/  LEA R6, R14, R51, 0x8 ;  /* 0x000000330e067211 */ /* 0x000fe400078e40ff */
        /* <DEDUP_REMOVED lines=37> */
[----:B------:R-:W-:Y:S01]  /*bd60*/  FADD.FTZ R11, R11, R16 ;  /* 0x000000100b0b7221 */ /* 0x000fe20000010000 */
        /* <DEDUP_REMOVED lines=41> */
.L_x_21024:
[----:B------:R-:W-:Y:S05]  /*c000*/  BSYNC.RECONVERGENT B0 ;  /* 0x0000000000007941 */ /* 0x000fea0003800200 */
.L_x_21023:
        /* <DEDUP_REMOVED lines=33> */
[----:B------:R-:W-:-:S03]  /*c220*/  FADD.FTZ R40, R40, R21 ;  /* 0x0000001528287221 */ /* 0x000fc60000010000 */
        /* <DEDUP_REMOVED lines=31> */
[----:B-----5:R-:W4:Y:S01]  /*c420*/  LDS R60, [R6+0x3e0] ;  /* 0x0003e000063c7984 */ /* 0x020f220000000800 */
        /* <DEDUP_REMOVED lines=11> */
.L_x_21026:
[----:B------:R-:W-:Y:S05]  /*c4e0*/  BSYNC.RECONVERGENT B0 ;  /* 0x0000000000007941 */ /* 0x000fea0003800200 */
.L_x_21025:
        /* <DEDUP_REMOVED lines=36> */
.L_x_21028:
[----:B------:R-:W-:Y:S05]  /*c730*/  BSYNC.RECONVERGENT B0 ;  /* 0x0000000000007941 */ /* 0x000fea0003800200 */
.L_x_21027:
        /* <DEDUP_REMOVED lines=52> */
[----:B------:R-:W-:-:S03]  /*ca80*/  FADD.FTZ R30, R30, R57 ;  /* 0x000000391e1e7221 */ /* 0x000fc60000010000 */
[----:B------:R-:W4:Y:S01]  /*ca90*/  LDS R69, [R6+0x3c0] ;  /* 0x0003c00006457984 */ /* 0x000f220000000800 */
[----:B------:R-:W-:-:S03]  /*caa0*/  FADD.FTZ R22, R22, R59 ;  /* 0x0000003b16167221 */ /* 0x000fc60000010000 */
        /* <DEDUP_REMOVED lines=12> */
.L_x_21030:
[----:B------:R-:W-:Y:S05]  /*cb70*/  BSYNC.RECONVERGENT B0 ;  /* 0x0000000000007941 */ /* 0x000fea0003800200 */
.L_x_21029:
[----:B------:R-:W-:Y:S06]  /*cb80*/  BAR.SYNC.DEFER_BLOCKING 0x0 ;  /* 0x0000000000007b1d */ /* 0x000fec0000010000 */
[----:B------:R-:W-:Y:S05]  /*cb90*/  @P4 EXIT ;  /* 0x000000000000494d */ /* 0x000fea0003800000 */
[----:B------:R-:W-:-:S04]  /*cba0*/  IMAD R0, R7, UR8, R0 ;  /* 0x0000000807007c24 */ /* 0x000fc8000f8e0200 */
[----:B------:R-:W-:Y:S01]  /*cbb0*/  IMAD R0, R0, UR9, RZ ;  /* 0x0000000900007c24 */ /* 0x000fe2000f8e02ff */
[----:B------:R-:W-:Y:S06]  /*cbc0*/  @P0 EXIT ;  /* 0x000000000000094d */ /* 0x000fec0003800000 */
[----:B------:R-:W1:Y:S01]  /*cbd0*/  LDCU.64 UR4, c[0x0][0x390] ;  /* 0x00007200ff0477ac */ /* 0x000e620008000a00 */
[----:B------:R-:W-:Y:S02]  /*cbe0*/  SHF.L.U32 R0, R0, 0x8, RZ ;  /* 0x0000000800007819 */ /* 0x000fe400000006ff */
[----:B------:R-:W-:Y:S02]  /*cbf0*/  SHF.R.U32.HI R13, RZ, 0x2, R13 ;  /* 0x00000002ff0d7819 */ /* 0x000fe4000001160d */
[----:B------:R-:W-:Y:S02]  /*cc00*/  SHF.L.U32 R5, R5, 0x8, RZ ;  /* 0x0000000805057819 */ /* 0x000fe400000006ff */
[----:B0-----:R-:W-:Y:S02]  /*cc10*/  F2FP.F16.F32.PACK_AB R48, R48, R49 ;  /* 0x000000313030723e */ /* 0x001fe400000000ff */
[----:B------:R-:W-:Y:S02]  /*cc20*/  IADD3 R0, P0, P1, R13, R0, R5 ;  /* 0x000000000d007210 */ /* 0x000fe4000791e005 */
[----:B------:R-:W-:-:S02]  /*cc30*/  F2FP.F16.F32.PACK_AB R46, R46, R47 ;  /* 0x0000002f2e2e723e */ /* 0x000fc400000000ff */
[----:B------:R-:W-:Y:S02]  /*cc40*/  IADD3.X R5, PT, PT, RZ, RZ, RZ, P0, P1 ;  /* 0x000000ffff057210 */ /* 0x000fe400007e24ff */
[----:B------:R-:W-:Y:S02]  /*cc50*/  F2FP.F16.F32.PACK_AB R44, R44, R45 ;  /* 0x0000002d2c2c723e */ /* 0x000fe400000000ff */
[----:B------:R-:W-:Y:S02]  /*cc60*/  F2FP.F16.F32.PACK_AB R2, R3, R2 ;  /* 0x000000020302723e */ /* 0x000fe400000000ff */
[----:B-1----:R-:W-:Y:S02]  /*cc70*/  LEA R6, P0, R0, UR4, 0x1 ;  /* 0x0000000400067c11 */ /* 0x002fe4000f8008ff */
[----:B------:R-:W-:Y:S02]  /*cc80*/  PRMT R3, R44, 0x7632, R3 ;  /* 0x000076322c037816 */ /* 0x000fe40000000003 */
[----:B------:R-:W-:-:S02]  /*cc90*/  LEA.HI.X R7, R0, UR5, R5, 0x1, P0 ;  /* 0x0000000500077c11 */ /* 0x000fc400080f0c05 */
[----:B------:R-:W-:Y:S02]  /*cca0*/  PRMT R0, R48, 0x7632, R0 ;  /* 0x0000763230007816 */ /* 0x000fe40000000000 */
[----:B------:R-:W-:Y:S01]  /*ccb0*/  PRMT R5, R46, 0x7632, R5 ;  /* 0x000076322e057816 */ /* 0x000fe20000000005 */
[----:B------:R0:W-:Y:S01]  /*ccc0*/  STG.E.U16 desc[UR6][R6.64+0x50], R3 ;  /* 0x0000500306007986 */ /* 0x0001e2000c101506 */
        /* <DEDUP_REMOVED lines=9> */
[----:B0-----:R-:W-:Y:S02]  /*cd60*/  PRMT R3, R36, 0x7632, R3 ;  /* 0x0000763224037816 */ /* 0x001fe40000000003 */
[----:B------:R-:W-:Y:S01]  /*cd70*/  F2FP.F16.F32.PACK_AB R40, R40, R41 ;  /* 0x000000292828723e */ /* 0x000fe200000000ff */
[----:B------:R-:W-:Y:S01]  /*cd80*/  STG.E.U16 desc[UR6][R6.64], R48 ;  /* 0x0000003006007986 */ /* 0x000fe2000c101506 */
[----:B-1----:R-:W-:Y:S02]  /*cd90*/  PRMT R0, R2, 0x7632, R0 ;  /* 0x0000763202007816 */ /* 0x002fe40000000000 */
[----:B------:R-:W-:Y:S01]  /*cda0*/  F2FP.F16.F32.PACK_AB R20, R43, R20 ;  /* 0x000000142b14723e */ /* 0x000fe200000000ff */
[----:B------:R0:W-:Y:S01]  /*cdb0*/  STG.E.U16 desc[UR6][R6.64+0xd0], R3 ;  /* 0x0000d00306007986 */ /* 0x0001e2000c101506 */
[----:B--2---:R-:W-:-:S02]  /*cdc0*/  PRMT R5, R38, 0x7632, R5 ;  /* 0x0000763226057816 */ /* 0x004fc40000000005 */
[----:B------:R-:W-:Y:S01]  /*cdd0*/  F2FP.F16.F32.PACK_AB R4, R17, R4 ;  /* 0x000000041104723e */ /* 0x000fe200000000ff */
[----:B------:R1:W-:Y:S01]  /*cde0*/  STG.E.U16 desc[UR6][R6.64+0x70], R0 ;  /* 0x0000700006007986 */ /* 0x0003e2000c101506 */
[----:B---3--:R-:W-:Y:S02]  /*cdf0*/  PRMT R2, R32, 0x7632, R2 ;  /* 0x0000763220027816 */ /* 0x008fe40000000002 */
[----:B------:R-:W-:Y:S01]  /*ce00*/  F2FP.F16.F32.PACK_AB R11, R11, R12 ;  /* 0x0000000c0b0b723e */ /* 0x000fe200000000ff */
[----:B------:R2:W-:Y:S01]  /*ce10*/  STG.E.U16 desc[UR6][R6.64+0xb0], R5 ;  /* 0x0000b00506007986 */ /* 0x0005e2000c101506 */
[----:B------:R-:W-:Y:S02]  /*ce20*/  F2FP.F16.F32.PACK_AB R9, R9, R10 ;  /* 0x0000000a0909723e */ /* 0x000fe400000000ff */
[----:B------:R-:W-:Y:S01]  /*ce30*/  F2FP.F16.F32.PACK_AB R8, R23, R8 ;  /* 0x000000081708723e */ /* 0x000fe200000000ff */
[----:B------:R3:W-:Y:S01]  /*ce40*/  STG.E.U16 desc[UR6][R6.64+0x110], R2 ;  /* 0x0001100206007986 */ /* 0x0007e2000c101506 */
[----:B0-----:R-:W-:-:S02]  /*ce50*/  PRMT R3, R22, 0x7632, R3 ;  /* 0x0000763216037816 */ /* 0x001fc40000000003 */
[----:B------:R-:W-:Y:S01]  /*ce60*/  PRMT R13, R40, 0x7632, R13 ;  /* 0x00007632280d7816 */ /* 0x000fe2000000000d */
[----:B------:R-:W-:Y:S01]  /*ce70*/  STG.E.U16 desc[UR6][R6.64+0x20], R46 ;  /* 0x0000202e06007986 */ /* 0x000fe2000c101506 */
[----:B-1----:R-:W-:Y:S02]  /*ce80*/  PRMT R0, R34, 0x7632, R0 ;  /* 0x0000763222007816 */ /* 0x002fe40000000000 */
[----:B------:R-:W-:Y:S01]  /*ce90*/  PRMT R10, R8, 0x7632, R10 ;  /* 0x00007632080a7816 */ /* 0x000fe2000000000a */
[----:B------:R0:W-:Y:S01]  /*cea0*/  STG.E.U16 desc[UR6][R6.64+0x150], R3 ;  /* 0x0001500306007986 */ /* 0x0001e2000c101506 */
[----:B--2---:R-:W-:-:S03]  /*ceb0*/  PRMT R5, R30, 0x7632, R5 ;  /* 0x000076321e057816 */ /* 0x004fc60000000005 */
[----:B------:R1:W-:Y:S01]  /*cec0*/  STG.E.U16 desc[UR6][R6.64+0xf0], R0 ;  /* 0x0000f00006007986 */ /* 0x0003e2000c101506 */
[----:B---3--:R-:W-:-:S03]  /*ced0*/  PRMT R2, R4, 0x7632, R2 ;  /* 0x0000763204027816 */ /* 0x008fc60000000002 */
        /* <DEDUP_REMOVED lines=24> */
.L_x_21031:
        /* <DEDUP_REMOVED lines=10> */
.L_x_27632:


//--------------------- .text._ZN4vllm25paged_attention_v2_kernelIttLi192ELi32ELi128ELNS_18Fp8KVCacheDataTypeE0ELb0ELi512EEEvPfS2_PT_PKS3_PKT0_S9_ifPKiSB_iPKfiiiSD_SD_iiiii --------------------------
	.section	.text._ZN4vllm25paged_attention_v2_kernelIttLi192ELi32ELi128ELNS_18Fp8KVCacheDataTypeE0ELb0ELi512EEEvPfS2_PT_PKS3_PKT0_S9_ifPKiSB_iPKfiiiSD_SD_iiiii,"ax",@progbits
	.align	128
        .global         _ZN4vllm25paged_attention_v2_kernelIttLi192ELi32ELi128ELNS_18Fp8KVCacheDataTypeE0ELb0ELi512EEEvPfS2_PT_PKS3_PKT0_S9_ifPKiSB_iPKfiiiSD_SD_iiiii
        .type           _ZN4vllm25paged_attention_v2_kernelIttLi192ELi32ELi128ELNS_18Fp8KVCacheDataTypeE0ELb0ELi512EEEvPfS2_PT_PKS3_PKT0_S9_ifPKiSB_iPKfiiiSD_SD_iiiii,@function
        .size           _ZN4vllm25paged_attention_v2_kernelIttLi192ELi32ELi128ELNS_18Fp8KVCacheDataTypeE0ELb0ELi512EEEvPfS2_PT_PKS3_PKT0_S9_ifPKiSB_iPKfiiiSD_SD_iiiii,(.L_x_27633 - _ZN4vllm25paged_attention_v2_kernelIttLi192ELi32ELi128ELNS_18Fp8KVCacheDataTypeE0ELb0ELi512EEEvPfS2_PT_PKS3_PKT0_S9_ifPKiSB_iPKfiiiSD_SD_iiiii)
        .other          _ZN4vllm25paged_attention_v2_kernelIttLi192ELi32ELi128ELNS_18Fp8KVCacheDataTypeE0ELb0ELi512EEEvPfS2_PT_PKS3_PKT0_S9_ifPKiSB_iPKfiiiSD_SD_iiiii,@"STO_CUDA_ENTRY STV_DEFAULT"
_ZN4vllm25paged_attention_v2_kernelIttLi192ELi32ELi128ELNS_18Fp8KVCacheDataTypeE0ELb0ELi512EEEvPfS2_PT_PKS3_PKT0_S9_ifPKiSB_iPKfiiiSD_SD_iiiii:
.text._ZN4vllm25paged_attention_v2_kernelIttLi192ELi32ELi128ELNS_18Fp8KVCacheDataTypeE0ELb0ELi512EEEvPfS2_PT_PKS3_PKT0_S9_ifPKiSB_iPKfiiiSD_SD_iiiii:
[----:B------:R-:W-:Y:S08]  /*0000*/  LDC R1, c[0x0][0x37c] ;  /* 0x0000df00ff017b82 */ /* 0x000ff00000000800 */
[----:B------:R-:W0:Y:S01]  /*0010*/  S2UR UR16, SR_CTAID.Y ;  /* 0x00000000001079c3 */ /* 0x000e220000002600 */
[----:B------:R-:W0:Y:S01]  /*0020*/  LDCU.64 UR4, c[0x0][0x3c0] ;  /* 0x00007800ff0477ac */ /* 0x000e220008000a00 */
[----:B------:R-:W1:Y:S01]  /*0030*/  LDCU.64 UR14, c[0x0][0x358] ;  /* 0x00006b00ff0e77ac */ /* 0x000e620008000a00 */
[----:B0-----:R-:W-:-:S06]  /*0040*/  UIMAD.WIDE.U32 UR4, UR16, 0x4, UR4 ;  /* 0x00000004100478a5 */ /* 0x001fcc000f8e0004 */
[----:B------:R-:W-:Y:S02]  /*0050*/  MOV R2, UR4 ;  /* 0x0000000400027c02 */ /* 0x000fe40008000f00 */
[----:B------:R-:W-:-:S05]  /*0060*/  MOV R3, UR5 ;  /* 0x0000000500037c02 */ /* 0x000fca0008000f00 */
        /* <DEDUP_REMOVED lines=9> */
[----:B------:R-:W2:Y:S07]  /*0100*/  LDCU UR4, c[0x0][0x3d8] ;  /* 0x00007b00ff0477ac */ /* 0x000eae0008000800 */
[----:B------:R-:W3:Y:S01]  /*0110*/  LDC R8, c[0x0][0x3b0] ;  /* 0x0000ec00ff087b82 */ /* 0x000ee20000000800 */
[----:B------:R-:W4:Y:S01]  /*0120*/  LDCU UR19, c[0x0][0x370] ;  /* 0x00006e00ff1377ac */ /* 0x000f220008000800 */
[----:B------:R-:W-:Y:S01]  /*0130*/  MOV R52, RZ ;  /* 0x000000ff00347202 */ /* 0x000fe20000000f00 */
[----:B------:R-:W-:-:S02]  /*0140*/  UIADD3 UR6, UPT, UPT, UR13, 0x1f, URZ ;  /* 0x0000001f0d067890 */ /* 0x000fc4000fffe0ff */
[----:B------:R-:W-:Y:S02]  /*0150*/  ULEA UR7, UR17, 0x10, 0x4 ;  /* 0x0000001011077891 */ /* 0x000fe4000f8e20ff */
[----:B------:R-:W-:Y:S01]  /*0160*/  MOV R47, UR17 ;  /* 0x00000011002f7c02 */ /* 0x000fe20008000f00 */
[----:B------:R-:W4:Y:S01]  /*0170*/  LDCU UR9, c[0x0][0x3c8] ;  /* 0x00007900ff0977ac */ /* 0x000f220008000800 */
[----:B--2---:R-:W-:Y:S01]  /*0180*/  UIMAD UR4, UR16, UR4, URZ ;  /* 0x00000004100472a4 */ /* 0x004fe2000f8e02ff */
[----:B------:R-:W2:Y:S01]  /*0190*/  LDCU UR11, c[0x0][0x3e0] ;  /* 0x00007c00ff0b77ac */ /* 0x000ea20008000800 */
[----:B-1----:R-:W-:Y:S02]  /*01a0*/  MOV R3, UR18 ;  /* 0x0000001200037c02 */ /* 0x002fe40008000f00 */
[----:B------:R-:W-:Y:S01]  /*01b0*/  USHF.R.S32.HI UR5, URZ, 0x1f, UR4 ;  /* 0x0000001fff057899 */ /* 0x000fe20008011404 */
[----:B------:R-:W1:Y:S01]  /*01c0*/  LDCU.64 UR20, c[0x0][0x3a0] ;  /* 0x00007400ff1477ac */ /* 0x000e620008000a00 */
[----:B0-----:R-:W-:-:S13]  /*01d0*/  ISETP.GT.U32.AND P0, PT, R46, 0x17, PT ;  /* 0x000000172e00780c */ /* 0x001fda0003f04070 */
[----:B------:R-:W0:Y:S01]  /*01e0*/  @!P0 LDC.64 R4, c[0x0][0x398] ;  /* 0x0000e600ff048b82 */ /* 0x000e220000000a00 */
[----:B------:R-:W-:Y:S01]  /*01f0*/  @!P0 IMAD R3, R3, 0xc0, RZ ;  /* 0x000000c003038824 */ /* 0x000fe200078e02ff */
[----:B------:R-:W-:-:S04]  /*0200*/  @!P0 SHF.L.U32 R0, R46, 0x3, RZ ;  /* 0x000000032e008819 */ /* 0x000fc800000006ff */
[----:B------:R-:W-:-:S04]  /*0210*/  @!P0 IADD3 R0, P1, P2, R0, UR4, R3 ;  /* 0x0000000400008c10 */ /* 0x000fc8000fa3e003 */
[----:B------:R-:W-:Y:S01]  /*0220*/  @!P0 IADD3.X R2, PT, PT, RZ, UR5, RZ, P1, P2 ;  /* 0x00000005ff028c10 */ /* 0x000fe20008fe44ff */
[----:B------:R-:W4:Y:S01]  /*0230*/  LDCU.64 UR4, c[0x0][0x3d0] ;  /* 0x00007a00ff0477ac */ /* 0x000f220008000a00 */
[----:B0-----:R-:W-:-:S04]  /*0240*/  @!P0 LEA R4, P1, R0, R4, 0x1 ;  /* 0x0000000400048211 */ /* 0x001fc800078208ff */
[----:B------:R-:W-:-:S06]  /*0250*/  @!P0 LEA.HI.X R5, R0, R5, R2, 0x1, P1 ;  /* 0x0000000500058211 */ /* 0x000fcc00008f0c02 */
[----:B------:R-:W2:Y:S01]  /*0260*/  @!P0 LDG.E.128.CONSTANT R4, desc[UR14][R4.64] ;  /* 0x0000000e04048981 */ /* 0x000ea2000c1e9d00 */
[----:B---3--:R-:W-:Y:S01]  /*0270*/  IABS R9, R8 ;  /* 0x0000000800097213 */ /* 0x008fe20000000000 */
[----:B----4-:R-:W-:Y:S02]  /*0280*/  UISETP.NE.U32.AND UP0, UPT, UR4, URZ, UPT ;  /* 0x000000ff0400728c */ /* 0x010fe4000bf05070 */
[----:B------:R-:W-:Y:S01]  /*0290*/  USHF.R.U32.HI UR6, URZ, 0x5, UR6 ;  /* 0x00000005ff067899 */ /* 0x000fe20008011606 */
[----:B------:R-:W0:Y:S01]  /*02a0*/  I2F.RP R0, R9 ;  /* 0x0000000900007306 */ /* 0x000e220000209400 */
[----:B------:R-:W-:-:S11]  /*02b0*/  UISETP.NE.AND.EX UP0, UPT, UR5, URZ, UPT, UP0 ;  /* 0x000000ff0500728c */ /* 0x000fd6000bf05300 */
[----:B------:R-:W3:Y:S01]  /*02c0*/  @UP0 LDCU.64 UR4, c[0x0][0x3d0] ;  /* 0x00007a00ff0407ac */ /* 0x000ee20008000a00 */
[----:B0-----:R-:W0:Y:S01]  /*02d0*/  MUFU.RCP R0, R0 ;  /* 0x0000000000007308 */ /* 0x001e220000001000 */
[----:B---3--:R-:W-:Y:S01]  /*02e0*/  @UP0 UIMAD.WIDE.U32 UR4, UR18, 0x4, UR4 ;  /* 0x00000004120408a5 */ /* 0x008fe2000f8e0004 */
[----:B0-----:R-:W-:-:S06]  /*02f0*/  IADD3 R2, PT, PT, R0, 0xffffffe, RZ ;  /* 0x0ffffffe00027810 */ /* 0x001fcc0007ffe0ff */
[----:B------:R0:W3:Y:S02]  /*0300*/  F2I.FTZ.U32.TRUNC.NTZ R3, R2 ;  /* 0x0000000200037305 */ /* 0x0000e4000021f000 */
[----:B0-----:R-:W-:Y:S01]  /*0310*/  HFMA2 R2, -RZ, RZ, 0, 0 ;  /* 0x00000000ff027431 */ /* 0x001fe200000001ff */
[----:B---3--:R-:W-:-:S05]  /*0320*/  IADD3 R10, PT, PT, RZ, -R3, RZ ;  /* 0x80000003ff0a7210 */ /* 0x008fca0007ffe0ff */
[----:B------:R-:W-:Y:S01]  /*0330*/  IMAD R11, R10, R9, RZ ;  /* 0x000000090a0b7224 */ /* 0x000fe200078e02ff */
[----:B------:R-:W-:-:S03]  /*0340*/  IABS R10, UR19 ;  /* 0x00000013000a7c13 */ /* 0x000fc60008000000 */
        /* <DEDUP_REMOVED lines=8> */
[C---:B------:R-:W-:Y:S02]  /*03d0*/  LOP3.LUT R0, R8.reuse, UR19, RZ, 0x3c, !PT ;  /* 0x0000001308007c12 */ /* 0x040fe4000f8e3cff */
[----:B------:R-:W-:Y:S02]  /*03e0*/  ISETP.NE.AND P2, PT, R8, RZ, PT ;  /* 0x000000ff0800720c */ /* 0x000fe40003f45270 */
[----:B------:R-:W-:-:S07]  /*03f0*/  ISETP.GE.AND P3, PT, R0, RZ, PT ;  /* 0x000000ff0000720c */ /* 0x000fce0003f66270 */
[----:B------:R-:W-:-:S04]  /*0400*/  @P1 IADD3 R3, PT, PT, R3, 0x1, RZ ;  /* 0x0000000103031810 */ /* 0x000fc80007ffe0ff */
[----:B------:R-:W-:-:S04]  /*0410*/  MOV R12, R3 ;  /* 0x00000003000c7202 */ /* 0x000fc80000000f00 */
[----:B------:R-:W-:Y:S02]  /*0420*/  @!P3 IADD3 R12, PT, PT, RZ, -R12, RZ ;  /* 0x8000000cff0cb210 */ /* 0x000fe40007ffe0ff */
[----:B------:R-:W-:Y:S02]  /*0430*/  @!P2 LOP3.LUT R12, RZ, R8, RZ, 0x33, !PT ;  /* 0x00000008ff0ca212 */ /* 0x000fe400078e33ff */
[----:B------:R-:W-:Y:S02]  /*0440*/  PLOP3.LUT P3, PT, PT, PT, UP0, 0x80, 0x8 ;  /* 0x000000000008781c */ /* 0x000fe40003f6f008 */
[-C--:B------:R-:W-:Y:S02]  /*0450*/  IABS R9, R12.reuse ;  /* 0x0000000c00097213 */ /* 0x080fe40000000000 */
[----:B------:R-:W-:Y:S02]  /*0460*/  IABS R10, R12 ;  /* 0x0000000c000a7213 */ /* 0x000fe40000000000 */
[----:B------:R-:W0:Y:S08]  /*0470*/  I2F.RP R0, R9 ;  /* 0x0000000900007306 */ /* 0x000e300000209400 */
[----:B0-----:R-:W0:Y:S02]  /*0480*/  MUFU.RCP R0, R0 ;  /* 0x0000000000007308 */ /* 0x001e240000001000 */
[----:B0-----:R-:W-:-:S06]  /*0490*/  IADD3 R2, PT, PT, R0, 0xffffffe, RZ ;  /* 0x0ffffffe00027810 */ /* 0x001fcc0007ffe0ff */
[----:B------:R0:W3:Y:S02]  /*04a0*/  F2I.FTZ.U32.TRUNC.NTZ R3, R2 ;  /* 0x0000000200037305 */ /* 0x0000e4000021f000 */
[----:B0-----:R-:W-:Y:S01]  /*04b0*/  HFMA2 R2, -RZ, RZ, 0, 0 ;  /* 0x00000000ff027431 */ /* 0x001fe200000001ff */
[----:B---3--:R-:W-:-:S05]  /*04c0*/  IADD3 R8, PT, PT, RZ, -R3, RZ ;  /* 0x80000003ff087210 */ /* 0x008fca0007ffe0ff */
[----:B------:R-:W-:Y:S01]  /*04d0*/  IMAD R11, R8, R9, RZ ;  /* 0x00000009080b7224 */ /* 0x000fe200078e02ff */
[----:B------:R-:W-:-:S03]  /*04e0*/  IABS R8, UR18 ;  /* 0x0000001200087c13 */ /* 0x000fc60008000000 */
[----:B------:R-:W-:Y:S01]  /*04f0*/  IMAD.HI.U32 R3, R3, R11, R2 ;  /* 0x0000000b03037227 */ /* 0x000fe200078e0002 */
[----:B------:R-:W-:Y:S02]  /*0500*/  IADD3 R11, PT, PT, RZ, -R10, RZ ;  /* 0x8000000aff0b7210 */ /* 0x000fe40007ffe0ff */
[----:B------:R-:W0:Y:S03]  /*0510*/  @!P0 S2R R10, SR_CgaCtaId ;  /* 0x00000000000a8919 */ /* 0x000e260000008800 */
[----:B------:R-:W-:Y:S01]  /*0520*/  IMAD.HI.U32 R0, R3, R8, RZ ;  /* 0x0000000803007227 */ /* 0x000fe200078e00ff */
[----:B------:R-:W-:-:S03]  /*0530*/  MOV R3, UR5 ;  /* 0x0000000500037c02 */ /* 0x000fc60008000f00 */
[----:B------:R-:W-:Y:S01]  /*0540*/  IMAD R2, R0, R11, R8 ;  /* 0x0000000b00027224 */ /* 0x000fe200078e0208 */
[----:B------:R-:W-:-:S04]  /*0550*/  LOP3.LUT R8, R12, UR18, RZ, 0x3c, !PT ;  /* 0x000000120c087c12 */ /* 0x000fc8000f8e3cff */
[----:B------:R-:W-:Y:S01]  /*0560*/  ISETP.GT.U32.AND P2, PT, R9, R2, PT ;  /* 0x000000020900720c */ /* 0x000fe20003f44070 */
[----:B------:R-:W-:-:S12]  /*0570*/  UISETP.LT.U32.AND UP0, UPT, UR6, UR7, UPT ;  /* 0x000000070600728c */ /* 0x000fd8000bf01070 */
[----:B------:R-:W-:-:S04]  /*0580*/  @!P2 IADD3 R2, PT, PT, R2, -R9, RZ ;  /* 0x800000090202a210 */ /* 0x000fc80007ffe0ff */
[----:B------:R-:W-:Y:S02]  /*0590*/  ISETP.GE.U32.AND P1, PT, R2, R9, PT ;  /* 0x000000090200720c */ /* 0x000fe40003f26070 */
[----:B------:R-:W-:Y:S01]  /*05a0*/  MOV R2, UR4 ;  /* 0x0000000400027c02 */ /* 0x000fe20008000f00 */
[----:B------:R-:W-:Y:S01]  /*05b0*/  USEL UR8, UR6, UR7, UP0 ;  /* 0x0000000706087287 */ /* 0x000fe20008000000 */
[----:B------:R-:W-:Y:S01]  /*05c0*/  @!P2 IADD3 R0, PT, PT, R0, 0x1, RZ ;  /* 0x000000010000a810 */ /* 0x000fe20007ffe0ff */
[----:B------:R-:W3:Y:S02]  /*05d0*/  LDCU UR6, c[0x0][0x3dc] ;  /* 0x00007b80ff0677ac */ /* 0x000ee40008000800 */
[----:B------:R4:W5:Y:S01]  /*05e0*/  @P3 LDG.E.CONSTANT R52, desc[UR14][R2.64] ;  /* 0x0000000e02343981 */ /* 0x000962000c1e9900 */
[----:B------:R-:W-:Y:S01]  /*05f0*/  ISETP.GE.AND P3, PT, R8, RZ, PT ;  /* 0x000000ff0800720c */ /* 0x000fe20003f66270 */
[----:B------:R-:W1:Y:S01]  /*0600*/  LDCU UR7, c[0x0][0x3b4] ;  /* 0x00007680ff0777ac */ /* 0x000e620008000800 */
[----:B------:R-:W-:Y:S01]  /*0610*/  SHF.R.U32.HI R8, RZ, 0x5, R46 ;  /* 0x00000005ff087819 */ /* 0x000fe2000001162e */
[----:B------:R-:W-:Y:S01]  /*0620*/  BSSY.RECONVERGENT B0, `(.L_x_21032) ;  /* 0x00002b5000007945 */ /* 0x000fe20003800200 */
[----:B------:R-:W-:Y:S01]  /*0630*/  @!P0 MOV R9, 0x400 ;  /* 0x0000040000098802 */ /* 0x000fe20000000f00 */
[----:B------:R-:W-:Y:S01]  /*0640*/  UIMAD UR9, UR16, UR9, URZ ;  /* 0x00000009100972a4 */ /* 0x000fe2000f8e02ff */
[----:B------:R-:W-:-:S02]  /*0650*/  LEA R47, R47, R8, 0x4 ;  /* 0x000000082f2f7211 */ /* 0x000fc400078e20ff */
[----:B------:R-:W-:Y:S02]  /*0660*/  @P1 IADD3 R0, PT, PT, R0, 0x1, RZ ;  /* 0x0000000100001810 */ /* 0x000fe40007ffe0ff */
[----:B------:R-:W-:Y:S02]  /*0670*/  ISETP.GE.U32.AND P1, PT, R47, UR8, PT ;  /* 0x000000082f007c0c */ /* 0x000fe4000bf26070 */
[----:B------:R-:W-:Y:S02]  /*0680*/  ISETP.NE.AND P2, PT, R12, RZ, PT ;  /* 0x000000ff0c00720c */ /* 0x000fe40003f45270 */
[----:B0-----:R-:W-:Y:S02]  /*0690*/  @!P0 LEA R9, R10, R9, 0x18 ;  /* 0x000000090a098211 */ /* 0x001fe400078ec0ff */
[----:B------:R-:W-:Y:S02]  /*06a0*/  @!P3 IADD3 R0, PT, PT, RZ, -R0, RZ ;  /* 0x80000000ff00b210 */ /* 0x000fe40007ffe0ff */
[----:B------:R-:W-:-:S02]  /*06b0*/  @!P0 LEA R9, R46, R9, 0x4 ;  /* 0x000000092e098211 */ /* 0x000fc400078e20ff */
[----:B------:R-:W-:-:S05]  /*06c0*/  MOV R51, 0xff7fffff ;  /* 0xff7fffff00337802 */ /* 0x000fca0000000f00 */
[----:B------:R-:W-:Y:S01]  /*06d0*/  @!P2 LOP3.LUT R0, RZ, R12, RZ, 0x33, !PT ;  /* 0x0000000cff00a212 */ /* 0x000fe200078e33ff */
[----:B--2---:R4:W-:Y:S01]  /*06e0*/  @!P0 STS.128 [R9], R4 ;  /* 0x0000000409008388 */ /* 0x0049e20000000c00 */
[----:B------:R-:W-:Y:S06]  /*06f0*/  BAR.SYNC.DEFER_BLOCKING 0x0 ;  /* 0x0000000000007b1d */ /* 0x000fec0000010000 */
[----:B-1-3--:R-:W-:Y:S05]  /*0700*/  @P1 BRA `(.L_x_21033) ;  /* 0x0000002800981947 */ /* 0x00afea0003800000 */
[----:B----4-:R-:W0:Y:S01]  /*0710*/  S2R R2, SR_CgaCtaId ;  /* 0x0000000000027919 */ /* 0x010e220000008800 */
[----:B------:R-:W1:Y:S01]  /*0720*/  LDCU.64 UR4, c[0x0][0x3b8] ;  /* 0x00007700ff0477ac */ /* 0x000e620008000a00 */
[----:B------:R-:W-:Y:S01]  /*0730*/  IMAD.WIDE.U32 R4, R47, 0x4, RZ ;  /* 0x000000042f047825 */ /* 0x000fe200078e00ff */
[----:B------:R-:W-:Y:S02]  /*0740*/  MOV R7, UR9 ;  /* 0x0000000900077c02 */ /* 0x000fe40008000f00 */
[----:B------:R-:W-:Y:S02]  /*0750*/  MOV R3, 0x400 ;  /* 0x0000040000037802 */ /* 0x000fe40000000f00 */
[----:B------:R-:W-:Y:S01]  /*0760*/  LEA R6, R8, UR10, 0x5 ;  /* 0x0000000a08067c11 */ /* 0x000fe2000f8e28ff */
[----:B------:R-:W-:Y:S01]  /*0770*/  IMAD.WIDE R4, R7, 0x4, R4 ;  /* 0x0000000407047825 */ /* 0x000fe200078e0204 */
[----:B------:R-:W-:Y:S02]  /*0780*/  LOP3.LUT R7, R46, 0x1f, RZ, 0xc0, !PT ;  /* 0x0000001f2e077812 */ /* 0x000fe400078ec0ff */
[----:B------:R-:W-:-:S02]  /*0790*/  IADD3 R9, PT, PT, R3, 0x1a0, RZ ;  /* 0x000001a003097810 */ /* 0x000fc40007ffe0ff */
[----:B------:R-:W-:Y:S02]  /*07a0*/  LEA R8, R8, R7, 0x5 ;  /* 0x0000000708087211 */ /* 0x000fe400078e28ff */
[----:B------:R-:W-:Y:S02]  /*07b0*/  IADD3 R6, PT, PT, R7, R6, RZ ;  /* 0x0000000607067210 */ /* 0x000fe40007ffe0ff */
[----:B------:R-:W-:Y:S02]  /*07c0*/  MOV R51, 0xff7fffff ;  /* 0xff7fffff00337802 */ /* 0x000fe40000000f00 */
[----:B-1----:R-:W-:Y:S02]  /*07d0*/  IADD3 R44, P0, PT, R4, UR4, RZ ;  /* 0x00000004042c7c10 */ /* 0x002fe4000ff1e0ff */
[----:B------:R-:W-:Y:S02]  /*07e0*/  IADD3 R50, PT, PT, R6, -UR13, RZ ;  /* 0x8000000d06327c10 */ /* 0x000fe4000fffe0ff */
[----:B------:R-:W-:-:S02]  /*07f0*/  IADD3.X R45, PT, PT, R5, UR5, RZ, P0, !PT ;  /* 0x00000005052d7c10 */ /* 0x000fc400087fe4ff */
[----:B------:R-:W-:Y:S02]  /*0800*/  IADD3 R48, PT, PT, R6, 0x1, RZ ;  /* 0x0000000106307810 */ /* 0x000fe40007ffe0ff */
[----:B0-----:R-:W-:-:S04]  /*0810*/  LEA R9, R2, R9, 0x18 ;  /* 0x0000000902097211 */ /* 0x001fc800078ec0ff */
[----:B------:R-:W-:-:S07]  /*0820*/  LEA R49, R8, R9, 0x2 ;  /* 0x0000000908317211 */ /* 0x000fce00078e10ff */
.L_x_21034:
[----:B------:R-:W2:Y:S01]  /*0830*/  LDG.E.CONSTANT R7, desc[UR14][R44.64] ;  /* 0x0000000e2c077981 */ /* 0x000ea2000c1e9900 */
[----:B------:R-:W-:Y:S01]  /*0840*/  SHF.L.U32 R4, R46, 0x3, RZ ;  /* 0x000000032e047819 */ /* 0x000fe200000006ff */
[----:B------:R-:W-:-:S03]  /*0850*/  IMAD R5, R0, UR11, RZ ;  /* 0x0000000b00057c24 */ /* 0x000fc6000f8e02ff */
[----:B------:R-:W-:-:S04]  /*0860*/  LOP3.LUT R4, R4, 0xf8, RZ, 0xc0, !PT ;  /* 0x000000f804047812 */ /* 0x000fc800078ec0ff */
[----:B------:R-:W-:-:S04]  /*0870*/  IADD3 R4, P0, PT, R5, R4, RZ ;  /* 0x0000000405047210 */ /* 0x000fc80007f1e0ff */
[----:B------:R-:W-:Y:S02]  /*0880*/  LEA.HI.X.SX32 R5, R5, RZ, 0x1, P0 ;  /* 0x000000ff05057211 */ /* 0x000fe400000f0eff */
[----:B------:R-:W-:-:S05]  /*0890*/  LEA R53, R2, R3, 0x18 ;  /* 0x0000000302357211 */ /* 0x000fca00078ec0ff */
[----:B------:R-:W0:Y:S04]  /*08a0*/  LDS.128 R24, [R53+0x10] ;  /* 0x0000100035187984 */ /* 0x000e280000000c00 */
[----:B------:R-:W1:Y:S01]  /*08b0*/  LDS.128 R28, [R53] ;  /* 0x00000000351c7984 */ /* 0x000e620000000c00 */
[----:B--2---:R-:W-:-:S03]  /*08c0*/  IMAD.WIDE R4, R7, UR6, R4 ;  /* 0x0000000607047c25 */ /* 0x004fc6000f8e0204 */
[----:B------:R-:W-:-:S04]  /*08d0*/  LEA R54, P0, R4, UR20, 0x1 ;  /* 0x0000001404367c11 */ /* 0x000fc8000f8008ff */
[----:B------:R-:W-:-:S05]  /*08e0*/  LEA.HI.X R55, R4, UR21, R5, 0x1, P0 ;  /* 0x0000001504377c11 */ /* 0x000fca00080f0c05 */
[----:B------:R-:W2:Y:S04]  /*08f0*/  LDG.E.128.CONSTANT R4, desc[UR14][R54.64+0x200] ;  /* 0x0002000e36047981 */ /* 0x000ea8000c1e9d00 */
[----:B------:R-:W3:Y:S04]  /*0900*/  LDG.E.128.CONSTANT R8, desc[UR14][R54.64] ;  /* 0x0000000e36087981 */ /* 0x000ee8000c1e9d00 */
[----:B------:R-:W4:Y:S04]  /*0910*/  LDG.E.128.CONSTANT R12, desc[UR14][R54.64+0x400] ;  /* 0x0004000e360c7981 */ /* 0x000f28000c1e9d00 */
[----:B------:R-:W4:Y:S04]  /*0920*/  LDG.E.128.CONSTANT R16, desc[UR14][R54.64+0x600] ;  /* 0x0006000e36107981 */ /* 0x000f28000c1e9d00 */
[----:B------:R-:W4:Y:S01]  /*0930*/  LDG.E.128.CONSTANT R20, desc[UR14][R54.64+0x800] ;  /* 0x0008000e36147981 */ /* 0x000f22000c1e9d00 */
[----:B0-----:R-:W-:-:S02]  /*0940*/  HADD2.F32 R32, -RZ, R24.H0_H0 ;  /* 0x20000018ff207230 */ /* 0x001fc40000004100 */
[----:B-1----:R-:W-:Y:S02]  /*0950*/  HADD2.F32 R56, -RZ, R28.H0_H0 ;  /* 0x2000001cff387230 */ /* 0x002fe40000004100 */
[----:B------:R-:W-:Y:S02]  /*0960*/  HADD2.F32 R24, -RZ, R24.H1_H1 ;  /* 0x30000018ff187230 */ /* 0x000fe40000004100 */
[----:B------:R-:W-:Y:S02]  /*0970*/  HADD2.F32 R28, -RZ, R28.H1_H1 ;  /* 0x3000001cff1c7230 */ /* 0x000fe40000004100 */
[--C-:B--2---:R-:W-:Y:S02]  /*0980*/  HADD2.F32 R35, -RZ, R4.reuse.H0_H0 ;  /* 0x20000004ff237230 */ /* 0x104fe40000004100 */
[----:B------:R-:W-:Y:S02]  /*0990*/  HADD2.F32 R37, -RZ, R4.H1_H1 ;  /* 0x30000004ff257230 */ /* 0x000fe40000004100 */
[----:B---3--:R-:W-:-:S02]  /*09a0*/  HADD2.F32 R33, -RZ, R8.H0_H0 ;  /* 0x20000008ff217230 */ /* 0x008fc40000004100 */
[----:B------:R-:W-:-:S04]  /*09b0*/  FMUL.FTZ R35, R32, R35 ;  /* 0x0000002320237220 */ /* 0x000fc80000410000 */
[----:B------:R-:W-:Y:S02]  /*09c0*/  FFMA.FTZ R56, R56, R33, R35 ;  /* 0x0000002138387223 */ /* 0x000fe40000010023 */
[----:B------:R-:W2:Y:S01]  /*09d0*/  LDG.E.128.CONSTANT R32, desc[UR14][R54.64+0xa00] ;  /* 0x000a000e36207981 */ /* 0x000ea2000c1e9d00 */
[----:B------:R-:W-:Y:S01]  /*09e0*/  FMUL.FTZ R39, R24, R37 ;  /* 0x0000002518277220 */ /* 0x000fe20000410000 */
[----:B------:R-:W-:Y:S02]  /*09f0*/  HADD2.F32 R37, -RZ, R8.H1_H1 ;  /* 0x30000008ff257230 */ /* 0x000fe40000004100 */
[--C-:B------:R-:W-:Y:S02]  /*0a00*/  HADD2.F32 R4, -RZ, R25.reuse.H0_H0 ;  /* 0x20000019ff047230 */ /* 0x100fe40000004100 */
[----:B------:R-:W-:Y:S02]  /*0a10*/  HADD2.F32 R25, -RZ, R25.H1_H1 ;  /* 0x30000019ff197230 */ /* 0x000fe40000004100 */
[----:B------:R-:W-:Y:S01]  /*0a20*/  FFMA.FTZ R8, R28, R37, R39 ;  /* 0x000000251c087223 */ /* 0x000fe20000010027 */
[----:B------:R-:W-:-:S02]  /*0a30*/  HADD2.F32 R37, -RZ, R5.H0_H0 ;  /* 0x20000005ff257230 */ /* 0x000fc40000004100 */
[----:B------:R-:W-:Y:S02]  /*0a40*/  HADD2.F32 R24, -RZ, R5.H1_H1 ;  /* 0x30000005ff187230 */ /* 0x000fe40000004100 */
[----:B------:R-:W-:Y:S02]  /*0a50*/  HADD2.F32 R28, -RZ, R26.H0_H0 ;  /* 0x2000001aff1c7230 */ /* 0x000fe40000004100 */
[----:B------:R-:W-:Y:S01]  /*0a60*/  FMUL.FTZ R39, R4, R37 ;  /* 0x0000002504277220 */ /* 0x000fe20000410000 */
[----:B------:R-:W-:Y:S02]  /*0a70*/  HADD2.F32 R4, -RZ, R29.H0_H0 ;  /* 0x2000001dff047230 */ /* 0x000fe40000004100 */
[----:B------:R-:W-:Y:S01]  /*0a80*/  FMUL.FTZ R5, R25, R24 ;  /* 0x0000001819057220 */ /* 0x000fe20000410000 */
[----:B------:R-:W-:Y:S02]  /*0a90*/  HADD2.F32 R37, -RZ, R9.H0_H0 ;  /* 0x20000009ff257230 */ /* 0x000fe40000004100 */
[----:B------:R-:W-:-:S02]  /*0aa0*/  HADD2.F32 R24, -RZ, R29.H1_H1 ;  /* 0x3000001dff187230 */ /* 0x000fc40000004100 */
[----:B------:R-:W-:Y:S02]  /*0ab0*/  HADD2.F32 R29, -RZ, R9.H1_H1 ;  /* 0x30000009ff1d7230 */ /* 0x000fe40000004100 */
[----:B------:R-:W-:Y:S01]  /*0ac0*/  FFMA.FTZ R4, R4, R37, R39 ;  /* 0x0000002504047223 */ /* 0x000fe20000010027 */
[----:B------:R-:W-:Y:S02]  /*0ad0*/  HADD2.F32 R37, -RZ, R6.H0_H0 ;  /* 0x20000006ff257230 */ /* 0x000fe40000004100 */
[----:B------:R-:W-:Y:S02]  /*0ae0*/  HADD2.F32 R26, -RZ, R26.H1_H1 ;  /* 0x3000001aff1a7230 */ /* 0x000fe40000004100 */
[----:B------:R-:W-:Y:S01]  /*0af0*/  FFMA.FTZ R29, R24, R29, R5 ;  /* 0x0000001d181d7223 */ /* 0x000fe20000010005 */
[----:B------:R-:W-:Y:S02]  /*0b00*/  HADD2.F32 R39, -RZ, R6.H1_H1 ;  /* 0x30000006ff277230 */ /* 0x000fe40000004100 */
[----:B------:R-:W-:Y:S01]  /*0b10*/  FMUL.FTZ R6, R28, R37 ;  /* 0x000000251c067220 */ /* 0x000fe20000410000 */
[----:B------:R-:W-:-:S02]  /*0b20*/  HADD2.F32 R25, -RZ, R30.H0_H0 ;  /* 0x2000001eff197230 */ /* 0x000fc40000004100 */
[----:B------:R-:W-:Y:S02]  /*0b30*/  HADD2.F32 R9, -RZ, R10.H0_H0 ;  /* 0x2000000aff097230 */ /* 0x000fe40000004100 */
[----:B------:R-:W-:Y:S01]  /*0b40*/  FMUL.FTZ R39, R26, R39 ;  /* 0x000000271a277220 */ /* 0x000fe20000410000 */
[----:B------:R-:W-:Y:S02]  /*0b50*/  HADD2.F32 R30, -RZ, R30.H1_H1 ;  /* 0x3000001eff1e7230 */ /* 0x000fe40000004100 */
[----:B------:R-:W-:Y:S02]  /*0b60*/  HADD2.F32 R37, -RZ, R10.H1_H1 ;  /* 0x3000000aff257230 */ /* 0x000fe40000004100 */
[----:B------:R-:W-:Y:S01]  /*0b70*/  FFMA.FTZ R5, R25, R9, R6 ;  /* 0x0000000919057223 */ /* 0x000fe20000010006 */
[----:B------:R-:W-:Y:S02]  /*0b80*/  HADD2.F32 R6, -RZ, R27.H0_H0 ;  /* 0x2000001bff067230 */ /* 0x000fe40000004100 */
[----:B------:R-:W-:-:S02]  /*0b90*/  HADD2.F32 R25, -RZ, R7.H0_H0 ;  /* 0x20000007ff197230 */ /* 0x000fc40000004100 */
[----:B------:R-:W-:Y:S01]  /*0ba0*/  FFMA.FTZ R9, R30, R37, R39 ;  /* 0x000000251e097223 */ /* 0x000fe20000010027 */
[----:B------:R-:W-:Y:S01]  /*0bb0*/  HADD2.F32 R10, -RZ, R31.H0_H0 ;  /* 0x2000001fff0a7230 */ /* 0x000fe20000004100 */
[----:B------:R-:W0:Y:S01]  /*0bc0*/  LDS.128 R36, [R53+0x20] ;  /* 0x0000200035247984 */ /* 0x000e220000000c00 */
[----:B------:R-:W-:Y:S01]  /*0bd0*/  FMUL.FTZ R41, R6, R25 ;  /* 0x0000001906297220 */ /* 0x000fe20000410000 */
[----:B------:R-:W-:-:S05]  /*0be0*/  HADD2.F32 R25, -RZ, R11.H0_H0 ;  /* 0x2000000bff197230 */ /* 0x000fca0000004100 */
[----:B------:R-:W-:Y:S02]  /*0bf0*/  FFMA.FTZ R10, R10, R25, R41 ;  /* 0x000000190a0a7223 */ /* 0x000fe40000010029 */
[----:B------:R-:W3:Y:S01]  /*0c00*/  LDG.E.128.CONSTANT R40, desc[UR14][R54.64+0xc00] ;  /* 0x000c000e36287981 */ /* 0x000ee2000c1e9d00 */
[----:B------:R-:W-:Y:S02]  /*0c10*/  HADD2.F32 R6, -RZ, R7.H1_H1 ;  /* 0x30000007ff067230 */ /* 0x000fe40000004100 */
[----:B------:R-:W-:Y:S02]  /*0c20*/  HADD2.F32 R27, -RZ, R27.H1_H1 ;  /* 0x3000001bff1b7230 */ /* 0x000fe40000004100 */
[----:B------:R-:W-:Y:S02]  /*0c30*/  HADD2.F32 R11, -RZ, R11.H1_H1 ;  /* 0x3000000bff0b7230 */ /* 0x000fe40000004100 */
[----:B------:R-:W-:Y:S02]  /*0c40*/  HADD2.F32 R24, -RZ, R31.H1_H1 ;  /* 0x3000001fff187230 */ /* 0x000fe40000004100 */
[----:B------:R-:W-:Y:S01]  /*0c50*/  FMUL.FTZ R27, R27, R6 ;  /* 0x000000061b1b7220 */ /* 0x000fe20000410000 */
[----:B----4-:R-:W-:-:S02]  /*0c60*/  HADD2.F32 R6, -RZ, R12.H0_H0 ;  /* 0x2000000cff067230 */ /* 0x010fc40000004100 */
[----:B------:R-:W-:Y:S02]  /*0c70*/  HADD2.F32 R12, -RZ, R12.H1_H1 ;  /* 0x3000000cff0c7230 */ /* 0x000fe40000004100 */
[----:B------:R-:W-:Y:S01]  /*0c80*/  FFMA.FTZ R24, R24, R11, R27 ;  /* 0x0000000b18187223 */ /* 0x000fe2000001001b */
[----:B0-----:R-:W-:Y:S02]  /*0c90*/  HADD2.F32 R7, -RZ, R36.H0_H0 ;  /* 0x20000024ff077230 */ /* 0x001fe40000004100 */
[----:B------:R-:W-:Y:S02]  /*0ca0*/  HADD2.F32 R25, -RZ, R37.H0_H0 ;  /* 0x20000025ff197230 */ /* 0x000fe40000004100 */
[----:B------:R-:W-:Y:S02]  /*0cb0*/  HADD2.F32 R26, -RZ, R38.H1_H1 ;  /* 0x30000026ff1a7230 */ /* 0x000fe40000004100 */
[----:B------:R-:W-:Y:S01]  /*0cc0*/  FFMA.FTZ R56, R7, R6, R56 ;  /* 0x0000000607387223 */ /* 0x000fe20000010038 */
[----:B------:R-:W-:-:S02]  /*0cd0*/  HADD2.F32 R6, -RZ, R13.H0_H0 ;  /* 0x2000000dff067230 */ /* 0x000fc40000004100 */
[----:B------:R-:W-:Y:S02]  /*0ce0*/  HADD2.F32 R7, -RZ, R36.H1_H1 ;  /* 0x30000024ff077230 */ /* 0x000fe40000004100 */
[----:B------:R-:W-:Y:S02]  /*0cf0*/  HADD2.F32 R13, -RZ, R13.H1_H1 ;  /* 0x3000000dff0d7230 */ /* 0x000fe40000004100 */
[----:B------:R-:W-:Y:S01]  /*0d00*/  FFMA.FTZ R25, R25, R6, R4 ;  /* 0x0000000619197223 */ /* 0x000fe20000010004 */
[----:B------:R-:W-:Y:S02]  /*0d10*/  HADD2.F32 R4, -RZ, R37.H1_H1 ;  /* 0x30000025ff047230 */ /* 0x000fe40000004100 */
[----:B------:R-:W-:Y:S01]  /*0d20*/  FFMA.FTZ R12, R7, R12, R8 ;  /* 0x0000000c070c7223 */ /* 0x000fe20000010008 */
[----:B------:R-:W-:Y:S02]  /*0d30*/  HADD2.F32 R6, -RZ, R38.H0_H0 ;  /* 0x20000026ff067230 */ /* 0x000fe40000004100 */
[----:B------:R-:W-:-:S02]  /*0d40*/  HADD2.F32 R7, -RZ, R14.H0_H0 ;  /* 0x2000000eff077230 */ /* 0x000fc40000004100 */
[----:B------:R-:W-:Y:S01]  /*0d50*/  FFMA.FTZ R29, R4, R13, R29 ;  /* 0x0000000d041d7223 */ /* 0x000fe2000001001d */
[----:B------:R-:W-:Y:S02]  /*0d60*/  HADD2.F32 R14, -RZ, R14.H1_H1 ;  /* 0x3000000eff0e7230 */ /* 0x000fe40000004100 */
[----:B------:R-:W-:Y:S02]  /*0d70*/  HADD2.F32 R27, -RZ, R39.H0_H0 ;  /* 0x20000027ff1b7230 */ /* 0x000fe40000004100 */
[----:B------:R-:W-:Y:S01]  /*0d80*/  FFMA.FTZ R13, R6, R7, R5 ;  /* 0x00000007060d7223 */ /* 0x000fe20000010005 */
[----:B------:R-:W-:Y:S01]  /*0d90*/  HADD2.F32 R8, -RZ, R15.H0_H0 ;  /* 0x2000000fff087230 */ /* 0x000fe20000004100 */
[----:B------:R-:W0:Y:S01]  /*0da0*/  LDS.128 R4, [R53+0x30] ;  /* 0x0000300035047984 */ /* 0x000e220000000c00 */
[----:B------:R-:W-:-:S03]  /*0db0*/  FFMA.FTZ R26, R26, R14, R9 ;  /* 0x0000000e1a1a7223 */ /* 0x000fc60000010009 */
[----:B------:R-:W-:Y:S02]  /*0dc0*/  FFMA.FTZ R27, R27, R8, R10 ;  /* 0x000000081b1b7223 */ /* 0x000fe4000001000a */
[----:B------:R-:W4:Y:S01]  /*0dd0*/  LDG.E.128.CONSTANT R8, desc[UR14][R54.64+0xe00] ;  /* 0x000e000e36087981 */ /* 0x000f22000c1e9d00 */
[----:B------:R-:W-:Y:S02]  /*0de0*/  HADD2.F32 R28, -RZ, R15.H1_H1 ;  /* 0x3000000fff1c7230 */ /* 0x000fe40000004100 */
[----:B------:R-:W-:Y:S02]  /*0df0*/  HADD2.F32 R14, -RZ, R16.H0_H0 ;  /* 0x20000010ff0e7230 */ /* 0x000fe40000004100 */
[----:B------:R-:W-:-:S05]  /*0e00*/  HADD2.F32 R39, -RZ, R39.H1_H1 ;  /* 0x30000027ff277230 */ /* 0x000fca0000004100 */
[----:B------:R-:W-:Y:S01]  /*0e10*/  FFMA.FTZ R28, R39, R28, R24 ;  /* 0x0000001c271c7223 */ /* 0x000fe20000010018 */
[----:B0-----:R-:W-:Y:S02]  /*0e20*/  HADD2.F32 R15, -RZ, R4.H0_H0 ;  /* 0x20000004ff0f7230 */ /* 0x001fe40000004100 */
[----:B------:R-:W-:-:S03]  /*0e30*/  HADD2.F32 R30, -RZ, R5.H0_H0 ;  /* 0x20000005ff1e7230 */ /* 0x000fc60000004100 */
[----:B------:R-:W-:Y:S01]  /*0e40*/  FFMA.FTZ R56, R15, R14, R56 ;  /* 0x0000000e0f387223 */ /* 0x000fe20000010038 */
        /* <DEDUP_REMOVED lines=8> */
[--C-:B------:R-:W-:Y:S02]  /*0ed0*/  HADD2.F32 R5, -RZ, R18.reuse.H0_H0 ;  /* 0x20000012ff057230 */ /* 0x100fe40000004100 */
[----:B------:R-:W-:Y:S02]  /*0ee0*/  HADD2.F32 R18, -RZ, R18.H1_H1 ;  /* 0x30000012ff127230 */ /* 0x000fe40000004100 */
[----:B------:R-:W-:Y:S01]  /*0ef0*/  FFMA.FTZ R29, R12, R17, R29 ;  /* 0x000000110c1d7223 */ /* 0x000fe2000001001d */
[----:B------:R-:W-:Y:S02]  /*0f00*/  HADD2.F32 R17, -RZ, R6.H1_H1 ;  /* 0x30000006ff117230 */ /* 0x000fe40000004100 */
[----:B------:R-:W-:Y:S01]  /*0f10*/  FFMA.FTZ R16, R16, R5, R13 ;  /* 0x0000000510107223 */ /* 0x000fe2000001000d */
[----:B------:R-:W-:Y:S01]  /*0f20*/  HADD2.F32 R5, -RZ, R19.H0_H0 ;  /* 0x20000013ff057230 */ /* 0x000fe20000004100 */
[----:B------:R-:W0:Y:S01]  /*0f30*/  LDS.128 R12, [R53+0x40] ;  /* 0x00004000350c7984 */ /* 0x000e220000000c00 */
[----:B------:R-:W-:Y:S01]  /*0f40*/  FFMA.FTZ R17, R17, R18, R26 ;  /* 0x0000001211117223 */ /* 0x000fe2000001001a */
[----:B------:R-:W-:-:S05]  /*0f50*/  HADD2.F32 R18, -RZ, R7.H0_H0 ;  /* 0x20000007ff127230 */ /* 0x000fca0000004100 */
[----:B------:R-:W-:Y:S02]  /*0f60*/  FFMA.FTZ R18, R18, R5, R27 ;  /* 0x0000000512127223 */ /* 0x000fe4000001001b */
[----:B------:R-:W4:Y:S01]  /*0f70*/  LDG.E.128.CONSTANT R24, desc[UR14][R54.64+0x1000] ;  /* 0x0010000e36187981 */ /* 0x000f22000c1e9d00 */
[----:B------:R-:W-:Y:S02]  /*0f80*/  HADD2.F32 R6, -RZ, R20.H0_H0 ;  /* 0x20000014ff067230 */ /* 0x000fe40000004100 */
[----:B------:R-:W-:Y:S02]  /*0f90*/  HADD2.F32 R19, -RZ, R19.H1_H1 ;  /* 0x30000013ff137230 */ /* 0x000fe40000004100 */
[----:B------:R-:W-:-:S05]  /*0fa0*/  HADD2.F32 R7, -RZ, R7.H1_H1 ;  /* 0x30000007ff077230 */ /* 0x000fca0000004100 */
[----:B------:R-:W-:Y:S01]  /*0fb0*/  FFMA.FTZ R28, R7, R19, R28 ;  /* 0x00000013071c7223 */ /* 0x000fe2000001001c */
[----:B0-----:R-:W-:-:S05]  /*0fc0*/  HADD2.F32 R5, -RZ, R12.H0_H0 ;  /* 0x2000000cff057230 */ /* 0x001fca0000004100 */
[----:B------:R-:W-:Y:S01]  /*0fd0*/  FFMA.FTZ R56, R5, R6, R56 ;  /* 0x0000000605387223 */ /* 0x000fe20000010038 */
[----:B------:R-:W-:Y:S02]  /*0fe0*/  HADD2.F32 R5, -RZ, R12.H1_H1 ;  /* 0x3000000cff057230 */ /* 0x000fe40000004100 */
[----:B------:R-:W-:Y:S02]  /*0ff0*/  HADD2.F32 R12, -RZ, R20.H1_H1 ;  /* 0x30000014ff0c7230 */ /* 0x000fe40000004100 */
[--C-:B------:R-:W-:Y:S02]  /*1000*/  HADD2.F32 R6, -RZ, R21.reuse.H0_H0 ;  /* 0x20000015ff067230 */ /* 0x100fe40000004100 */
[----:B------:R-:W-:Y:S02]  /*1010*/  HADD2.F32 R21, -RZ, R21.H1_H1 ;  /* 0x30000015ff157230 */ /* 0x000fe40000004100 */
[----:B------:R-:W-:Y:S01]  /*1020*/  FFMA.FTZ R12, R5, R12, R4 ;  /* 0x0000000c050c7223 */ /* 0x000fe20000010004 */
[----:B------:R-:W-:-:S02]  /*1030*/  HADD2.F32 R5, -RZ, R13.H0_H0 ;  /* 0x2000000dff057230 */ /* 0x000fc40000004100 */
[----:B------:R-:W-:Y:S02]  /*1040*/  HADD2.F32 R4, -RZ, R13.H1_H1 ;  /* 0x3000000dff047230 */ /* 0x000fe40000004100 */
[----:B------:R-:W-:Y:S02]  /*1050*/  HADD2.F32 R13, -RZ, R14.H0_H0 ;  /* 0x2000000eff0d7230 */ /* 0x000fe40000004100 */
[----:B------:R-:W-:Y:S01]  /*1060*/  FFMA.FTZ R30, R5, R6, R30 ;  /* 0x00000006051e7223 */ /* 0x000fe2000001001e */
[--C-:B------:R-:W-:Y:S02]  /*1070*/  HADD2.F32 R20, -RZ, R22.reuse.H0_H0 ;  /* 0x20000016ff147230 */ /* 0x100fe40000004100 */
[----:B------:R-:W-:Y:S01]  /*1080*/  FFMA.FTZ R29, R4, R21, R29 ;  /* 0x00000015041d7223 */ /* 0x000fe2000001001d */
[----:B------:R-:W-:Y:S01]  /*1090*/  HADD2.F32 R21, -RZ, R22.H1_H1 ;  /* 0x30000016ff157230 */ /* 0x000fe20000004100 */
[----:B------:R-:W0:Y:S01]  /*10a0*/  LDS.128 R4, [R53+0x50] ;  /* 0x0000500035047984 */ /* 0x000e220000000c00 */
[----:B------:R-:W-:-:S02]  /*10b0*/  HADD2.F32 R14, -RZ, R14.H1_H1 ;  /* 0x3000000eff0e7230 */ /* 0x000fc40000004100 */
[----:B------:R-:W-:Y:S01]  /*10c0*/  FFMA.FTZ R20, R13, R20, R16 ;  /* 0x000000140d147223 */ /* 0x000fe20000010010 */
[----:B------:R-:W-:Y:S02]  /*10d0*/  HADD2.F32 R13, -RZ, R15.H0_H0 ;  /* 0x2000000fff0d7230 */ /* 0x000fe40000004100 */
[----:B------:R-:W-:Y:S02]  /*10e0*/  HADD2.F32 R22, -RZ, R23.H0_H0 ;  /* 0x20000017ff167230 */ /* 0x000fe40000004100 */
[----:B------:R-:W-:-:S03]  /*10f0*/  FFMA.FTZ R21, R14, R21, R17 ;  /* 0x000000150e157223 */ /* 0x000fc60000010011 */
[----:B------:R-:W-:Y:S02]  /*1100*/  FFMA.FTZ R22, R13, R22, R18 ;  /* 0x000000160d167223 */ /* 0x000fe40000010012 */
[----:B------:R-:W4:Y:S01]  /*1110*/  LDG.E.128.CONSTANT R16, desc[UR14][R54.64+0x1200] ;  /* 0x0012000e36107981 */ /* 0x000f22000c1e9d00 */
[----:B------:R-:W-:Y:S02]  /*1120*/  HADD2.F32 R23, -RZ, R23.H1_H1 ;  /* 0x30000017ff177230 */ /* 0x000fe40000004100 */
[----:B------:R-:W-:-:S05]  /*1130*/  HADD2.F32 R15, -RZ, R15.H1_H1 ;  /* 0x3000000fff0f7230 */ /* 0x000fca0000004100 */
[----:B------:R-:W-:Y:S01]  /*1140*/  FFMA.FTZ R28, R15, R23, R28 ;  /* 0x000000170f1c7223 */ /* 0x000fe2000001001c */
[----:B0-----:R-:W-:Y:S02]  /*1150*/  HADD2.F32 R13, -RZ, R4.H0_H0 ;  /* 0x20000004ff0d7230 */ /* 0x001fe40000004100 */
[----:B------:R-:W-:Y:S02]  /*1160*/  HADD2.F32 R31, -RZ, R7.H0_H0 ;  /* 0x20000007ff1f7230 */ /* 0x000fe40000004100 */
[----:B--2---:R-:W-:Y:S02]  /*1170*/  HADD2.F32 R14, -RZ, R32.H0_H0 ;  /* 0x20000020ff0e7230 */ /* 0x004fe40000004100 */
[----:B------:R-:W-:-:S03]  /*1180*/  HADD2.F32 R23, -RZ, R34.H0_H0 ;  /* 0x20000022ff177230 */ /* 0x000fc60000004100 */
[----:B------:R-:W-:Y:S01]  /*1190*/  FFMA.FTZ R56, R13, R14, R56 ;  /* 0x0000000e0d387223 */ /* 0x000fe20000010038 */
[----:B------:R-:W-:Y:S02]  /*11a0*/  HADD2.F32 R13, -RZ, R4.H1_H1 ;  /* 0x30000004ff0d7230 */ /* 0x000fe40000004100 */
[----:B------:R-:W-:-:S05]  /*11b0*/  HADD2.F32 R4, -RZ, R32.H1_H1 ;  /* 0x30000020ff047230 */ /* 0x000fca0000004100 */
[----:B------:R-:W-:Y:S01]  /*11c0*/  FFMA.FTZ R4, R13, R4, R12 ;  /* 0x000000040d047223 */ /* 0x000fe2000001000c */
[--C-:B------:R-:W-:Y:S02]  /*11d0*/  HADD2.F32 R13, -RZ, R5.reuse.H0_H0 ;  /* 0x20000005ff0d7230 */ /* 0x100fe40000004100 */
[----:B------:R-:W-:Y:S02]  /*11e0*/  HADD2.F32 R12, -RZ, R5.H1_H1 ;  /* 0x30000005ff0c7230 */ /* 0x000fe40000004100 */
[--C-:B------:R-:W-:Y:S02]  /*11f0*/  HADD2.F32 R5, -RZ, R33.reuse.H0_H0 ;  /* 0x20000021ff057230 */ /* 0x100fe40000004100 */
[----:B------:R-:W-:-:S03]  /*1200*/  HADD2.F32 R33, -RZ, R33.H1_H1 ;  /* 0x30000021ff217230 */ /* 0x000fc60000004100 */
[----:B------:R-:W-:Y:S02]  /*1210*/  FFMA.FTZ R30, R13, R5, R30 ;  /* 0x000000050d1e7223 */ /* 0x000fe4000001001e */
[----:B------:R-:W-:Y:S01]  /*1220*/  FFMA.FTZ R5, R12, R33, R29 ;  /* 0x000000210c057223 */ /* 0x000fe2000001001d */
[--C-:B------:R-:W-:Y:S01]  /*1230*/  HADD2.F32 R33, -RZ, R6.reuse.H0_H0 ;  /* 0x20000006ff217230 */ /* 0x100fe20000004100 */
[----:B------:R-:W0:Y:S01]  /*1240*/  LDS.128 R12, [R53+0x60] ;  /* 0x00006000350c7984 */ /* 0x000e220000000c00 */
[----:B------:R-:W-:Y:S02]  /*1250*/  HADD2.F32 R6, -RZ, R6.H1_H1 ;  /* 0x30000006ff067230 */ /* 0x000fe40000004100 */
[----:B------:R-:W-:Y:S02]  /*1260*/  HADD2.F32 R29, -RZ, R34.H1_H1 ;  /* 0x30000022ff1d7230 */ /* 0x000fe40000004100 */
[----:B------:R-:W-:-:S03]  /*1270*/  FFMA.FTZ R33, R33, R23, R20 ;  /* 0x0000001721217223 */ /* 0x000fc60000010014 */
[----:B------:R-:W-:Y:S01]  /*1280*/  FFMA.FTZ R29, R6, R29, R21 ;  /* 0x0000001d061d7223 */ /* 0x000fe20000010015 */
[----:B------:R-:W-:-:S05]  /*1290*/  HADD2.F32 R6, -RZ, R35.H0_H0 ;  /* 0x20000023ff067230 */ /* 0x000fca0000004100 */
[----:B------:R-:W-:Y:S02]  /*12a0*/  FFMA.FTZ R31, R31, R6, R22 ;  /* 0x000000061f1f7223 */ /* 0x000fe40000010016 */
[----:B------:R-:W2:Y:S01]  /*12b0*/  LDG.E.128.CONSTANT R20, desc[UR14][R54.64+0x1400] ;  /* 0x0014000e36147981 */ /* 0x000ea2000c1e9d00 */
[----:B------:R-:W-:Y:S02]  /*12c0*/  HADD2.F32 R32, -RZ, R35.H1_H1 ;  /* 0x30000023ff207230 */ /* 0x000fe40000004100 */
[----:B------:R-:W-:-:S05]  /*12d0*/  HADD2.F32 R7, -RZ, R7.H1_H1 ;  /* 0x30000007ff077230 */ /* 0x000fca0000004100 */
[----:B------:R-:W-:Y:S01]  /*12e0*/  FFMA.FTZ R32, R7, R32, R28 ;  /* 0x0000002007207223 */ /* 0x000fe2000001001c */
[----:B---3--:R-:W-:Y:S02]  /*12f0*/  HADD2.F32 R6, -RZ, R40.H0_H0 ;  /* 0x20000028ff067230 */ /* 0x008fe40000004100 */
[--C-:B------:R-:W-:Y:S02]  /*1300*/  HADD2.F32 R35, -RZ, R42.reuse.H0_H0 ;  /* 0x2000002aff237230 */ /* 0x100fe40000004100 */
[----:B------:R-:W-:Y:S02]  /*1310*/  HADD2.F32 R34, -RZ, R41.H0_H0 ;  /* 0x20000029ff227230 */ /* 0x000fe40000004100 */
[----:B------:R-:W-:Y:S02]  /*1320*/  HADD2.F32 R42, -RZ, R42.H1_H1 ;  /* 0x3000002aff2a7230 */ /* 0x000fe40000004100 */
[----:B0-----:R-:W-:Y:S02]  /*1330*/  HADD2.F32 R7, -RZ, R12.H0_H0 ;  /* 0x2000000cff077230 */ /* 0x001fe40000004100 */
[----:B------:R-:W-:-:S03]  /*1340*/  HADD2.F32 R28, -RZ, R15.H0_H0 ;  /* 0x2000000fff1c7230 */ /* 0x000fc60000004100 */
[----:B------:R-:W-:Y:S01]  /*1350*/  FFMA.FTZ R56, R7, R6, R56 ;  /* 0x0000000607387223 */ /* 0x000fe20000010038 */
[----:B------:R-:W-:Y:S02]  /*1360*/  HADD2.F32 R7, -RZ, R12.H1_H1 ;  /* 0x3000000cff077230 */ /* 0x000fe40000004100 */
[----:B------:R-:W-:Y:S02]  /*1370*/  HADD2.F32 R12, -RZ, R40.H1_H1 ;  /* 0x30000028ff0c7230 */ /* 0x000fe40000004100 */
[--C-:B------:R-:W-:Y:S02]  /*1380*/  HADD2.F32 R6, -RZ, R14.reuse.H0_H0 ;  /* 0x2000000eff067230 */ /* 0x100fe40000004100 */
[----:B------:R-:W-:Y:S02]  /*1390*/  HADD2.F32 R14, -RZ, R14.H1_H1 ;  /* 0x3000000eff0e7230 */ /* 0x000fe40000004100 */
[----:B------:R-:W-:Y:S01]  /*13a0*/  FFMA.FTZ R12, R7, R12, R4 ;  /* 0x0000000c070c7223 */ /* 0x000fe20000010004 */
[----:B------:R-:W-:-:S02]  /*13b0*/  HADD2.F32 R7, -RZ, R13.H0_H0 ;  /* 0x2000000dff077230 */ /* 0x000fc40000004100 */
[----:B------:R-:W-:Y:S01]  /*13c0*/  FFMA.FTZ R35, R6, R35, R33 ;  /* 0x0000002306237223 */ /* 0x000fe20000010021 */
[----:B------:R-:W-:Y:S02]  /*13d0*/  HADD2.F32 R4, -RZ, R13.H1_H1 ;  /* 0x3000000dff047230 */ /* 0x000fe40000004100 */
[----:B------:R-:W-:Y:S01]  /*13e0*/  FFMA.FTZ R14, R14, R42, R29 ;  /* 0x0000002a0e0e7223 */ /* 0x000fe2000001001d */
[----:B------:R-:W-:Y:S02]  /*13f0*/  HADD2.F32 R13, -RZ, R41.H1_H1 ;  /* 0x30000029ff0d7230 */ /* 0x000fe40000004100 */
[----:B------:R-:W-:Y:S01]  /*1400*/  FFMA.FTZ R34, R7, R34, R30 ;  /* 0x0000002207227223 */ /* 0x000fe2000001001e */
[----:B------:R-:W-:Y:S02]  /*1410*/  HADD2.F32 R33, -RZ, R43.H0_H0 ;  /* 0x2000002bff217230 */ /* 0x000fe40000004100 */
[----:B------:R-:W-:Y:S02]  /*1420*/  FFMA.FTZ R13, R4, R13, R5 ;  /* 0x0000000d040d7223 */ /* 0x000fe40000010005 */
[----:B------:R-:W0:Y:S01]  /*1430*/  LDS.128 R4, [R53+0x70] ;  /* 0x0000700035047984 */ /* 0x000e220000000c00 */
[----:B------:R-:W-:-:S03]  /*1440*/  FFMA.FTZ R33, R28, R33, R31 ;  /* 0x000000211c217223 */ /* 0x000fc6000001001f */
[----:B------:R-:W3:Y:S01]  /*1450*/  LDG.E.128.CONSTANT R28, desc[UR14][R54.64+0x1600] ;  /* 0x0016000e361c7981 */ /* 0x000ee2000c1e9d00 */
[----:B------:R-:W-:Y:S02]  /*1460*/  HADD2.F32 R36, -RZ, R43.H1_H1 ;  /* 0x3000002bff247230 */ /* 0x000fe40000004100 */
[----:B------:R-:W-:-:S05]  /*1470*/  HADD2.F32 R15, -RZ, R15.H1_H1 ;  /* 0x3000000fff0f7230 */ /* 0x000fca0000004100 */
[----:B------:R-:W-:Y:S01]  /*1480*/  FFMA.FTZ R36, R15, R36, R32 ;  /* 0x000000240f247223 */ /* 0x000fe20000010020 */
[----:B----4-:R-:W-:Y:S02]  /*1490*/  HADD2.F32 R32, -RZ, R8.H0_H0 ;  /* 0x20000008ff207230 */ /* 0x010fe40000004100 */
[----:B0-----:R-:W-:-:S05]  /*14a0*/  HADD2.F32 R15, -RZ, R4.H0_H0 ;  /* 0x20000004ff0f7230 */ /* 0x001fca0000004100 */
[----:B------:R-:W-:Y:S01]  /*14b0*/  FFMA.FTZ R56, R15, R32, R56 ;  /* 0x000000200f387223 */ /* 0x000fe20000010038 */
[----:B------:R-:W-:Y:S02]  /*14c0*/  HADD2.F32 R15, -RZ, R4.H1_H1 ;  /* 0x30000004ff0f7230 */ /* 0x000fe40000004100 */
[----:B------:R-:W-:Y:S02]  /*14d0*/  HADD2.F32 R4, -RZ, R8.H1_H1 ;  /* 0x30000008ff047230 */ /* 0x000fe40000004100 */
[----:B------:R-:W-:Y:S02]  /*14e0*/  HADD2.F32 R8, -RZ, R5.H1_H1 ;  /* 0x30000005ff087230 */ /* 0x000fe40000004100 */
[----:B------:R-:W-:Y:S02]  /*14f0*/  HADD2.F32 R32, -RZ, R7.H0_H0 ;  /* 0x20000007ff207230 */ /* 0x000fe40000004100 */
[----:B------:R-:W-:Y:S01]  /*1500*/  FFMA.FTZ R4, R15, R4, R12 ;  /* 0x000000040f047223 */ /* 0x000fe2000001000c */
[----:B------:R-:W-:-:S02]  /*1510*/  HADD2.F32 R15, -RZ, R5.H0_H0 ;  /* 0x20000005ff0f7230 */ /* 0x000fc40000004100 */
[--C-:B------:R-:W-:Y:S02]  /*1520*/  HADD2.F32 R5, -RZ, R9.reuse.H0_H0 ;  /* 0x20000009ff057230 */ /* 0x100fe40000004100 */
[----:B------:R-:W-:Y:S02]  /*1530*/  HADD2.F32 R9, -RZ, R9.H1_H1 ;  /* 0x30000009ff097230 */ /* 0x000fe40000004100 */
[----:B------:R-:W-:Y:S02]  /*1540*/  HADD2.F32 R12, -RZ, R6.H0_H0 ;  /* 0x20000006ff0c7230 */ /* 0x000fe40000004100 */
[----:B------:R-:W-:Y:S01]  /*1550*/  FFMA.FTZ R5, R15, R5, R34 ;  /* 0x000000050f057223 */ /* 0x000fe20000010022 */
[----:B------:R-:W-:Y:S02]  /*1560*/  HADD2.F32 R34, -RZ, R11.H0_H0 ;  /* 0x2000000bff227230 */ /* 0x000fe40000004100 */
[----:B------:R-:W-:Y:S01]  /*1570*/  FFMA.FTZ R8, R8, R9, R13 ;  /* 0x0000000908087223 */ /* 0x000fe2000001000d */
[----:B------:R-:W-:-:S02]  /*1580*/  HADD2.F32 R13, -RZ, R10.H0_H0 ;  /* 0x2000000aff0d7230 */ /* 0x000fc40000004100 */
[----:B------:R-:W-:Y:S02]  /*1590*/  HADD2.F32 R9, -RZ, R6.H1_H1 ;  /* 0x30000006ff097230 */ /* 0x000fe40000004100 */
[----:B------:R-:W-:Y:S02]  /*15a0*/  HADD2.F32 R10, -RZ, R10.H1_H1 ;  /* 0x3000000aff0a7230 */ /* 0x000fe40000004100 */
[----:B------:R-:W-:-:S03]  /*15b0*/  FFMA.FTZ R6, R12, R13, R35 ;  /* 0x0000000d0c067223 */ /* 0x000fc60000010023 */
[----:B------:R-:W-:Y:S01]  /*15c0*/  FFMA.FTZ R9, R9, R10, R14 ;  /* 0x0000000a09097223 */ /* 0x000fe2000001000e */
[----:B------:R-:W-:Y:S01]  /*15d0*/  FFMA.FTZ R10, R32, R34, R33 ;  /* 0x00000022200a7223 */ /* 0x000fe20000010021 */
[----:B------:R-:W0:Y:S04]  /*15e0*/  LDS.128 R12, [R53+0x80] ;  /* 0x00008000350c7984 */ /* 0x000e280000000c00 */
[----:B------:R-:W4:Y:S01]  /*15f0*/  LDG.E.128.CONSTANT R32, desc[UR14][R54.64+0x1800] ;  /* 0x0018000e36207981 */ /* 0x000f22000c1e9d00 */
[----:B------:R-:W-:Y:S02]  /*1600*/  HADD2.F32 R11, -RZ, R11.H1_H1 ;  /* 0x3000000bff0b7230 */ /* 0x000fe40000004100 */
[----:B------:R-:W-:-:S05]  /*1610*/  HADD2.F32 R7, -RZ, R7.H1_H1 ;  /* 0x30000007ff077230 */ /* 0x000fca0000004100 */
[----:B------:R-:W-:Y:S01]  /*1620*/  FFMA.FTZ R36, R7, R11, R36 ;  /* 0x0000000b07247223 */ /* 0x000fe20000010024 */
[----:B------:R-:W-:Y:S02]  /*1630*/  HADD2.F32 R11, -RZ, R24.H0_H0 ;  /* 0x20000018ff0b7230 */ /* 0x000fe40000004100 */
[----:B0-----:R-:W-:Y:S02]  /*1640*/  HADD2.F32 R7, -RZ, R12.H0_H0 ;  /* 0x2000000cff077230 */ /* 0x001fe40000004100 */
[----:B------:R-:W-:-:S03]  /*1650*/  HADD2.F32 R37, -RZ, R15.H0_H0 ;  /* 0x2000000fff257230 */ /* 0x000fc60000004100 */
[----:B------:R-:W-:Y:S01]  /*1660*/  FFMA.FTZ R56, R7, R11, R56 ;  /* 0x0000000b07387223 */ /* 0x000fe20000010038 */
[----:B------:R-:W-:Y:S02]  /*1670*/  HADD2.F32 R7, -RZ, R12.H1_H1 ;  /* 0x3000000cff077230 */ /* 0x000fe40000004100 */
[----:B------:R-:W-:Y:S02]  /*1680*/  HADD2.F32 R12, -RZ, R24.H1_H1 ;  /* 0x30000018ff0c7230 */ /* 0x000fe40000004100 */
[----:B------:R-:W-:-:S03]  /*1690*/  HADD2.F32 R24, -RZ, R25.H1_H1 ;  /* 0x30000019ff187230 */ /* 0x000fc60000004100 */
[----:B------:R-:W-:Y:S01]  /*16a0*/  FFMA.FTZ R12, R7, R12, R4 ;  /* 0x0000000c070c7223 */ /* 0x000fe20000010004 */
[--C-:B------:R-:W-:Y:S02]  /*16b0*/  HADD2.F32 R4, -RZ, R13.reuse.H0_H0 ;  /* 0x2000000dff047230 */ /* 0x100fe40000004100 */
[----:B------:R-:W-:Y:S02]  /*16c0*/  HADD2.F32 R7, -RZ, R13.H1_H1 ;  /* 0x3000000dff077230 */ /* 0x000fe40000004100 */
[----:B------:R-:W-:Y:S02]  /*16d0*/  HADD2.F32 R13, -RZ, R25.H0_H0 ;  /* 0x20000019ff0d7230 */ /* 0x000fe40000004100 */
[--C-:B------:R-:W-:Y:S02]  /*16e0*/  HADD2.F32 R25, -RZ, R14.reuse.H0_H0 ;  /* 0x2000000eff197230 */ /* 0x100fe40000004100 */
[----:B------:R-:W-:Y:S01]  /*16f0*/  FFMA.FTZ R24, R7, R24, R8 ;  /* 0x0000001807187223 */ /* 0x000fe20000010008 */
[----:B------:R-:W-:-:S02]  /*1700*/  HADD2.F32 R14, -RZ, R14.H1_H1 ;  /* 0x3000000eff0e7230 */ /* 0x000fc40000004100 */
[----:B------:R-:W-:Y:S01]  /*1710*/  FFMA.FTZ R13, R4, R13, R5 ;  /* 0x0000000d040d7223 */ /* 0x000fe20000010005 */
[--C-:B------:R-:W-:Y:S02]  /*1720*/  HADD2.F32 R4, -RZ, R26.reuse.H0_H0 ;  /* 0x2000001aff047230 */ /* 0x100fe40000004100 */
[----:B------:R-:W-:Y:S02]  /*1730*/  HADD2.F32 R5, -RZ, R27.H0_H0 ;  /* 0x2000001bff057230 */ /* 0x000fe40000004100 */
[----:B------:R-:W-:Y:S02]  /*1740*/  HADD2.F32 R26, -RZ, R26.H1_H1 ;  /* 0x3000001aff1a7230 */ /* 0x000fe40000004100 */
[----:B------:R-:W-:Y:S01]  /*1750*/  FFMA.FTZ R25, R25, R4, R6 ;  /* 0x0000000419197223 */ /* 0x000fe20000010006 */
[----:B------:R-:W-:Y:S02]  /*1760*/  FFMA.FTZ R37, R37, R5, R10 ;  /* 0x0000000525257223 */ /* 0x000fe4000001000a */
[----:B------:R-:W0:Y:S01]  /*1770*/  LDS.128 R4, [R53+0x90] ;  /* 0x0000900035047984 */ /* 0x000e220000000c00 */
[----:B------:R-:W-:-:S03]  /*1780*/  FFMA.FTZ R26, R14, R26, R9 ;  /* 0x0000001a0e1a7223 */ /* 0x000fc60000010009 */
[----:B------:R-:W4:Y:S01]  /*1790*/  LDG.E.128.CONSTANT R8, desc[UR14][R54.64+0x1a00] ;  /* 0x001a000e36087981 */ /* 0x000f22000c1e9d00 */
[----:B------:R-:W-:Y:S02]  /*17a0*/  HADD2.F32 R27, -RZ, R27.H1_H1 ;  /* 0x3000001bff1b7230 */ /* 0x000fe40000004100 */
[----:B------:R-:W-:Y:S02]  /*17b0*/  HADD2.F32 R15, -RZ, R15.H1_H1 ;  /* 0x3000000fff0f7230 */ /* 0x000fe40000004100 */
[--C-:B------:R-:W-:Y:S02]  /*17c0*/  HADD2.F32 R14, -RZ, R16.reuse.H0_H0 ;  /* 0x20000010ff0e7230 */ /* 0x100fe40000004100 */
[----:B------:R-:W-:Y:S02]  /*17d0*/  HADD2.F32 R16, -RZ, R16.H1_H1 ;  /* 0x30000010ff107230 */ /* 0x000fe40000004100 */
[----:B------:R-:W-:Y:S01]  /*17e0*/  FFMA.FTZ R36, R15, R27, R36 ;  /* 0x0000001b0f247223 */ /* 0x000fe20000010024 */
[----:B------:R-:W-:-:S02]  /*17f0*/  HADD2.F32 R27, -RZ, R17.H0_H0 ;  /* 0x20000011ff1b7230 */ /* 0x000fc40000004100 */
[----:B------:R-:W-:Y:S02]  /*1800*/  HADD2.F32 R17, -RZ, R17.H1_H1 ;  /* 0x30000011ff117230 */ /* 0x000fe40000004100 */
[----:B0-----:R-:W-:-:S05]  /*1810*/  HADD2.F32 R15, -RZ, R4.H0_H0 ;  /* 0x20000004ff0f7230 */ /* 0x001fca0000004100 */
[----:B------:R-:W-:Y:S01]  /*1820*/  FFMA.FTZ R56, R15, R14, R56 ;  /* 0x0000000e0f387223 */ /* 0x000fe20000010038 */
[----:B------:R-:W-:Y:S02]  /*1830*/  HADD2.F32 R15, -RZ, R4.H1_H1 ;  /* 0x30000004ff0f7230 */ /* 0x000fe40000004100 */
[--C-:B------:R-:W-:Y:S02]  /*1840*/  HADD2.F32 R4, -RZ, R5.reuse.H0_H0 ;  /* 0x20000005ff047230 */ /* 0x100fe40000004100 */
[----:B------:R-:W-:Y:S02]  /*1850*/  HADD2.F32 R5, -RZ, R5.H1_H1 ;  /* 0x30000005ff057230 */ /* 0x000fe40000004100 */
[----:B------:R-:W-:Y:S01]  /*1860*/  FFMA.FTZ R16, R15, R16, R12 ;  /* 0x000000100f107223 */ /* 0x000fe2000001000c */
[----:B------:R-:W-:Y:S01]  /*1870*/  FFMA.FTZ R27, R4, R27, R13 ;  /* 0x0000001b041b7223 */ /* 0x000fe2000001000d */
[----:B------:R-:W-:Y:S01]  /*1880*/  HADD2.F32 R4, -RZ, R6.H0_H0 ;  /* 0x20000006ff047230 */ /* 0x000fe20000004100 */
[----:B------:R-:W0:Y:S01]  /*1890*/  LDS.128 R12, [R53+0xa0] ;  /* 0x0000a000350c7984 */ /* 0x000e220000000c00 */
[----:B------:R-:W-:Y:S01]  /*18a0*/  FFMA.FTZ R24, R5, R17, R24 ;  /* 0x0000001105187223 */ /* 0x000fe20000010018 */
[----:B------:R-:W-:-:S02]  /*18b0*/  HADD2.F32 R5, -RZ, R18.H0_H0 ;  /* 0x20000012ff057230 */ /* 0x000fc40000004100 */
        /* <DEDUP_REMOVED lines=9> */
[----:B------:R-:W-:Y:S01]  /*1950*/  FFMA.FTZ R36, R7, R19, R36 ;  /* 0x0000001307247223 */ /* 0x000fe20000010024 */
[--C-:B0-----:R-:W-:Y:S02]  /*1960*/  HADD2.F32 R5, -RZ, R12.reuse.H0_H0 ;  /* 0x2000000cff057230 */ /* 0x101fe40000004100 */
[----:B------:R-:W-:Y:S02]  /*1970*/  HADD2.F32 R17, -RZ, R12.H1_H1 ;  /* 0x3000000cff117230 */ /* 0x000fe40000004100 */
[----:B--2---:R-:W-:-:S05]  /*1980*/  HADD2.F32 R4, -RZ, R20.H0_H0 ;  /* 0x20000014ff047230 */ /* 0x004fca0000004100 */
[----:B------:R-:W-:Y:S02]  /*1990*/  FFMA.FTZ R56, R5, R4, R56 ;  /* 0x0000000405387223 */ /* 0x000fe40000010038 */
[----:B------:R-:W2:Y:S01]  /*19a0*/  LDG.E.128.CONSTANT R4, desc[UR14][R54.64+0x1c00] ;  /* 0x001c000e36047981 */ /* 0x000ea2000c1e9d00 */
[----:B------:R-:W-:Y:S02]  /*19b0*/  HADD2.F32 R12, -RZ, R20.H1_H1 ;  /* 0x30000014ff0c7230 */ /* 0x000fe40000004100 */
[----:B------:R-:W-:-:S03]  /*19c0*/  HADD2.F32 R20, -RZ, R14.H0_H0 ;  /* 0x2000000eff147230 */ /* 0x000fc60000004100 */
[----:B------:R-:W-:Y:S01]  /*19d0*/  FFMA.FTZ R12, R17, R12, R16 ;  /* 0x0000000c110c7223 */ /* 0x000fe20000010010 */
[----:B------:R-:W-:Y:S02]  /*19e0*/  HADD2.F32 R16, -RZ, R13.H0_H0 ;  /* 0x2000000dff107230 */ /* 0x000fe40000004100 */
[----:B------:R-:W-:Y:S02]  /*19f0*/  HADD2.F32 R17, -RZ, R21.H0_H0 ;  /* 0x20000015ff117230 */ /* 0x000fe40000004100 */
[----:B------:R-:W-:Y:S02]  /*1a00*/  HADD2.F32 R13, -RZ, R13.H1_H1 ;  /* 0x3000000dff0d7230 */ /* 0x000fe40000004100 */
[----:B------:R-:W-:Y:S02]  /*1a10*/  HADD2.F32 R21, -RZ, R21.H1_H1 ;  /* 0x30000015ff157230 */ /* 0x000fe40000004100 */
[----:B------:R-:W-:Y:S02]  /*1a20*/  FFMA.FTZ R27, R16, R17, R27 ;  /* 0x00000011101b7223 */ /* 0x000fe4000001001b */
        /* <DEDUP_REMOVED lines=13> */
[----:B------:R-:W2:Y:S01]  /*1b00*/  LDG.E.128.CONSTANT R20, desc[UR14][R54.64+0x1e00] ;  /* 0x001e000e36147981 */ /* 0x000ea2000c1e9d00 */
[----:B---3--:R-:W-:Y:S02]  /*1b10*/  HADD2.F32 R14, -RZ, R28.H0_H0 ;  /* 0x2000001cff0e7230 */ /* 0x008fe40000004100 */
[----:B0-----:R-:W-:-:S05]  /*1b20*/  HADD2.F32 R13, -RZ, R16.H0_H0 ;  /* 0x20000010ff0d7230 */ /* 0x001fca0000004100 */
[----:B------:R-:W-:Y:S01]  /*1b30*/  FFMA.FTZ R56, R13, R14, R56 ;  /* 0x0000000e0d387223 */ /* 0x000fe20000010038 */
[----:B------:R-:W-:Y:S02]  /*1b40*/  HADD2.F32 R13, -RZ, R16.H1_H1 ;  /* 0x30000010ff0d7230 */ /* 0x000fe40000004100 */
[----:B------:R-:W-:-:S05]  /*1b50*/  HADD2.F32 R16, -RZ, R28.H1_H1 ;  /* 0x3000001cff107230 */ /* 0x000fca0000004100 */
[----:B------:R-:W-:Y:S01]  /*1b60*/  FFMA.FTZ R16, R13, R16, R12 ;  /* 0x000000100d107223 */ /* 0x000fe2000001000c */
[----:B------:R-:W-:Y:S02]  /*1b70*/  HADD2.F32 R12, -RZ, R17.H0_H0 ;  /* 0x20000011ff0c7230 */ /* 0x000fe40000004100 */
[----:B------:R-:W-:Y:S02]  /*1b80*/  HADD2.F32 R13, -RZ, R29.H0_H0 ;  /* 0x2000001dff0d7230 */ /* 0x000fe40000004100 */
[----:B------:R-:W-:Y:S02]  /*1b90*/  HADD2.F32 R17, -RZ, R17.H1_H1 ;  /* 0x30000011ff117230 */ /* 0x000fe40000004100 */
[----:B------:R-:W-:Y:S02]  /*1ba0*/  HADD2.F32 R29, -RZ, R29.H1_H1 ;  /* 0x3000001dff1d7230 */ /* 0x000fe40000004100 */
[----:B------:R-:W-:-:S03]  /*1bb0*/  HADD2.F32 R28, -RZ, R18.H0_H0 ;  /* 0x20000012ff1c7230 */ /* 0x000fc60000004100 */
[----:B------:R-:W-:Y:S01]  /*1bc0*/  FFMA.FTZ R24, R17, R29, R24 ;  /* 0x0000001d11187223 */ /* 0x000fe20000010018 */
[--C-:B------:R-:W-:Y:S02]  /*1bd0*/  HADD2.F32 R17, -RZ, R30.reuse.H0_H0 ;  /* 0x2000001eff117230 */ /* 0x100fe40000004100 */
[----:B------:R-:W-:Y:S01]  /*1be0*/  FFMA.FTZ R27, R12, R13, R27 ;  /* 0x0000000d0c1b7223 */ /* 0x000fe2000001001b */
[----:B------:R-:W-:Y:S01]  /*1bf0*/  HADD2.F32 R30, -RZ, R30.H1_H1 ;  /* 0x3000001eff1e7230 */ /* 0x000fe20000004100 */
[----:B------:R-:W0:Y:S01]  /*1c00*/  LDS.128 R12, [R53+0xc0] ;  /* 0x0000c000350c7984 */ /* 0x000e220000000c00 */
[----:B------:R-:W-:Y:S01]  /*1c10*/  FFMA.FTZ R25, R28, R17, R25 ;  /* 0x000000111c197223 */ /* 0x000fe20000010019 */
[----:B------:R-:W-:Y:S02]  /*1c20*/  HADD2.F32 R17, -RZ, R18.H1_H1 ;  /* 0x30000012ff117230 */ /* 0x000fe40000004100 */
[----:B------:R-:W-:-:S03]  /*1c30*/  HADD2.F32 R18, -RZ, R19.H0_H0 ;  /* 0x20000013ff127230 */ /* 0x000fc60000004100 */
[----:B------:R-:W-:Y:S01]  /*1c40*/  FFMA.FTZ R26, R17, R30, R26 ;  /* 0x0000001e111a7223 */ /* 0x000fe2000001001a */
[----:B------:R-:W-:-:S05]  /*1c50*/  HADD2.F32 R17, -RZ, R31.H0_H0 ;  /* 0x2000001fff117230 */ /* 0x000fca0000004100 */
[----:B------:R-:W-:Y:S01]  /*1c60*/  FFMA.FTZ R37, R18, R17, R37 ;  /* 0x0000001112257223 */ /* 0x000fe20000010025 */
[----:B------:R-:W-:Y:S02]  /*1c70*/  HADD2.F32 R17, -RZ, R31.H1_H1 ;  /* 0x3000001fff117230 */ /* 0x000fe40000004100 */
[----:B------:R-:W3:Y:S01]  /*1c80*/  LDG.E.128.CONSTANT R28, desc[UR14][R54.64+0x2000] ;  /* 0x0020000e361c7981 */ /* 0x000ee2000c1e9d00 */
[----:B------:R-:W-:-:S05]  /*1c90*/  HADD2.F32 R19, -RZ, R19.H1_H1 ;  /* 0x30000013ff137230 */ /* 0x000fca0000004100 */
[----:B------:R-:W-:Y:S01]  /*1ca0*/  FFMA.FTZ R36, R19, R17, R36 ;  /* 0x0000001113247223 */ /* 0x000fe20000010024 */
[----:B----4-:R-:W-:Y:S02]  /*1cb0*/  HADD2.F32 R18, -RZ, R32.H0_H0 ;  /* 0x20000020ff127230 */ /* 0x010fe40000004100 */
[----:B0-----:R-:W-:Y:S02]  /*1cc0*/  HADD2.F32 R17, -RZ, R12.H0_H0 ;  /* 0x2000000cff117230 */ /* 0x001fe40000004100 */
[----:B------:R-:W-:-:S03]  /*1cd0*/  HADD2.F32 R38, -RZ, R13.H0_H0 ;  /* 0x2000000dff267230 */ /* 0x000fc60000004100 */
[----:B------:R-:W-:Y:S01]  /*1ce0*/  FFMA.FTZ R56, R17, R18, R56 ;  /* 0x0000001211387223 */ /* 0x000fe20000010038 */
[----:B------:R-:W-:Y:S02]  /*1cf0*/  HADD2.F32 R17, -RZ, R12.H1_H1 ;  /* 0x3000000cff117230 */ /* 0x000fe40000004100 */
[----:B------:R-:W-:Y:S02]  /*1d00*/  HADD2.F32 R12, -RZ, R33.H0_H0 ;  /* 0x20000021ff0c7230 */ /* 0x000fe40000004100 */
[----:B------:R-:W-:Y:S02]  /*1d10*/  HADD2.F32 R32, -RZ, R32.H1_H1 ;  /* 0x30000020ff207230 */ /* 0x000fe40000004100 */
[----:B------:R-:W-:Y:S02]  /*1d20*/  HADD2.F32 R13, -RZ, R13.H1_H1 ;  /* 0x3000000dff0d7230 */ /* 0x000fe40000004100 */
[----:B------:R-:W-:Y:S01]  /*1d30*/  FFMA.FTZ R38, R38, R12, R27 ;  /* 0x0000000c26267223 */ /* 0x000fe2000001001b */
[----:B------:R-:W-:-:S02]  /*1d40*/  HADD2.F32 R12, -RZ, R33.H1_H1 ;  /* 0x30000021ff0c7230 */ /* 0x000fc40000004100 */
[----:B------:R-:W-:Y:S01]  /*1d50*/  FFMA.FTZ R32, R17, R32, R16 ;  /* 0x0000002011207223 */ /* 0x000fe20000010010 */
[----:B------:R-:W-:Y:S02]  /*1d60*/  HADD2.F32 R16, -RZ, R14.H0_H0 ;  /* 0x2000000eff107230 */ /* 0x000fe40000004100 */
[----:B------:R-:W-:Y:S02]  /*1d70*/  HADD2.F32 R17, -RZ, R34.H0_H0 ;  /* 0x20000022ff117230 */ /* 0x000fe40000004100 */
[----:B------:R-:W-:Y:S01]  /*1d80*/  FFMA.FTZ R12, R13, R12, R24 ;  /* 0x0000000c0d0c7223 */ /* 0x000fe20000010018 */
[----:B------:R-:W-:Y:S02]  /*1d90*/  HADD2.F32 R27, -RZ, R14.H1_H1 ;  /* 0x3000000eff1b7230 */ /* 0x000fe40000004100 */
[----:B------:R-:W-:Y:S02]  /*1da0*/  HADD2.F32 R14, -RZ, R34.H1_H1 ;  /* 0x30000022ff0e7230 */ /* 0x000fe40000004100 */
[----:B------:R-:W-:Y:S01]  /*1db0*/  FFMA.FTZ R13, R16, R17, R25 ;  /* 0x00000011100d7223 */ /* 0x000fe20000010019 */
[----:B------:R-:W-:Y:S01]  /*1dc0*/  HADD2.F32 R24, -RZ, R15.H0_H0 ;  /* 0x2000000fff187230 */ /* 0x000fe20000004100 */
[----:B------:R-:W0:Y:S01]  /*1dd0*/  LDS.128 R16, [R53+0xd0] ;  /* 0x0000d00035107984 */ /* 0x000e220000000c00 */
[----:B------:R-:W-:-:S02]  /*1de0*/  HADD2.F32 R25, -RZ, R35.H0_H0 ;  /* 0x20000023ff197230 */ /* 0x000fc40000004100 */
[----:B------:R-:W-:-:S03]  /*1df0*/  FFMA.FTZ R14, R27, R14, R26 ;  /* 0x0000000e1b0e7223 */ /* 0x000fc6000001001a */
[----:B------:R-:W-:Y:S02]  /*1e00*/  FFMA.FTZ R37, R24, R25, R37 ;  /* 0x0000001918257223 */ /* 0x000fe40000010025 */
[----:B------:R-:W4:Y:S01]  /*1e10*/  LDG.E.128.CONSTANT R24, desc[UR14][R54.64+0x2200] ;  /* 0x0022000e36187981 */ /* 0x000f22000c1e9d00 */
[----:B------:R-:W-:Y:S02]  /*1e20*/  HADD2.F32 R35, -RZ, R35.H1_H1 ;  /* 0x30000023ff237230 */ /* 0x000fe40000004100 */
[----:B------:R-:W-:-:S05]  /*1e30*/  HADD2.F32 R15, -RZ, R15.H1_H1 ;  /* 0x3000000fff0f7230 */ /* 0x000fca0000004100 */
[----:B------:R-:W-:Y:S01]  /*1e40*/  FFMA.FTZ R36, R15, R35, R36 ;  /* 0x000000230f247223 */ /* 0x000fe20000010024 */
[----:B0-----:R-:W-:Y:S02]  /*1e50*/  HADD2.F32 R15, -RZ, R16.H0_H0 ;  /* 0x20000010ff0f7230 */ /* 0x001fe40000004100 */
[--C-:B------:R-:W-:Y:S02]  /*1e60*/  HADD2.F32 R33, -RZ, R8.reuse.H0_H0 ;  /* 0x20000008ff217230 */ /* 0x100fe40000004100 */
[----:B------:R-:W-:-:S03]  /*1e70*/  HADD2.F32 R8, -RZ, R8.H1_H1 ;  /* 0x30000008ff087230 */ /* 0x000fc60000004100 */
[----:B------:R-:W-:Y:S01]  /*1e80*/  FFMA.FTZ R56, R15, R33, R56 ;  /* 0x000000210f387223 */ /* 0x000fe20000010038 */
[----:B------:R-:W-:Y:S02]  /*1e90*/  HADD2.F32 R15, -RZ, R16.H1_H1 ;  /* 0x30000010ff0f7230 */ /* 0x000fe40000004100 */
[----:B------:R-:W-:-:S03]  /*1ea0*/  HADD2.F32 R16, -RZ, R9.H0_H0 ;  /* 0x20000009ff107230 */ /* 0x000fc60000004100 */
[----:B------:R-:W-:Y:S01]  /*1eb0*/  FFMA.FTZ R8, R15, R8, R32 ;  /* 0x000000080f087223 */ /* 0x000fe20000010020 */
[--C-:B------:R-:W-:Y:S01]  /*1ec0*/  HADD2.F32 R15, -RZ, R17.reuse.H0_H0 ;  /* 0x20000011ff0f7230 */ /* 0x100fe20000004100 */
[----:B------:R-:W4:Y:S01]  /*1ed0*/  LDG.E.128.CONSTANT R32, desc[UR14][R54.64+0x2400] ;  /* 0x0024000e36207981 */ /* 0x000f22000c1e9d00 */
[----:B------:R-:W-:-:S03]  /*1ee0*/  HADD2.F32 R17, -RZ, R17.H1_H1 ;  /* 0x30000011ff117230 */ /* 0x000fc60000004100 */
[----:B------:R-:W-:Y:S01]  /*1ef0*/  FFMA.FTZ R38, R15, R16, R38 ;  /* 0x000000100f267223 */ /* 0x000fe20000010026 */
[----:B------:R-:W-:Y:S02]  /*1f00*/  HADD2.F32 R16, -RZ, R9.H1_H1 ;  /* 0x30000009ff107230 */ /* 0x000fe40000004100 */
[----:B------:R-:W-:-:S03]  /*1f10*/  HADD2.F32 R9, -RZ, R18.H1_H1 ;  /* 0x30000012ff097230 */ /* 0x000fc60000004100 */
[----:B------:R-:W-:Y:S01]  /*1f20*/  FFMA.FTZ R16, R17, R16, R12 ;  /* 0x0000001011107223 */ /* 0x000fe2000001000c */
[----:B------:R-:W-:Y:S02]  /*1f30*/  HADD2.F32 R12, -RZ, R18.H0_H0 ;  /* 0x20000012ff0c7230 */ /* 0x000fe40000004100 */
[--C-:B------:R-:W-:Y:S02]  /*1f40*/  HADD2.F32 R17, -RZ, R10.reuse.H0_H0 ;  /* 0x2000000aff117230 */ /* 0x100fe40000004100 */
[----:B------:R-:W-:-:S03]  /*1f50*/  HADD2.F32 R18, -RZ, R10.H1_H1 ;  /* 0x3000000aff127230 */ /* 0x000fc60000004100 */
[----:B------:R-:W-:Y:S02]  /*1f60*/  FFMA.FTZ R17, R12, R17, R13 ;  /* 0x000000110c117223 */ /* 0x000fe4000001000d */
[----:B------:R-:W-:Y:S02]  /*1f70*/  FFMA.FTZ R18, R9, R18, R14 ;  /* 0x0000001209127223 */ /* 0x000fe4000001000e */
[----:B------:R-:W0:Y:S01]  /*1f80*/  LDS.128 R12, [R53+0xe0] ;  /* 0x0000e000350c7984 */ /* 0x000e220000000c00 */
[----:B------:R-:W-:Y:S02]  /*1f90*/  HADD2.F32 R10, -RZ, R19.H0_H0 ;  /* 0x20000013ff0a7230 */ /* 0x000fe40000004100 */
[----:B------:R-:W-:-:S05]  /*1fa0*/  HADD2.F32 R9, -RZ, R11.H0_H0 ;  /* 0x2000000bff097230 */ /* 0x000fca0000004100 */
[----:B------:R-:W-:Y:S01]  /*1fb0*/  FFMA.FTZ R37, R10, R9, R37 ;  /* 0x000000090a257223 */ /* 0x000fe20000010025 */
[----:B------:R-:W-:Y:S02]  /*1fc0*/  HADD2.F32 R11, -RZ, R11.H1_H1 ;  /* 0x3000000bff0b7230 */ /* 0x000fe40000004100 */
[----:B------:R-:W-:-:S05]  /*1fd0*/  HADD2.F32 R19, -RZ, R19.H1_H1 ;  /* 0x30000013ff137230 */ /* 0x000fca0000004100 */
[----:B------:R-:W-:Y:S01]  /*1fe0*/  FFMA.FTZ R36, R19, R11, R36 ;  /* 0x0000000b13247223 */ /* 0x000fe20000010024 */
[----:B0-----:R-:W-:Y:S02]  /*1ff0*/  HADD2.F32 R9, -RZ, R12.H0_H0 ;  /* 0x2000000cff097230 */ /* 0x001fe40000004100 */
[----:B--2---:R-:W-:-:S05]  /*2000*/  HADD2.F32 R10, -RZ, R4.H0_H0 ;  /* 0x20000004ff0a7230 */ /* 0x004fca0000004100 */
[----:B------:R-:W-:Y:S01]  /*2010*/  FFMA.FTZ R56, R9, R10, R56 ;  /* 0x0000000a09387223 */ /* 0x000fe20000010038 */
[----:B------:R-:W-:Y:S02]  /*2020*/  HADD2.F32 R9, -RZ, R12.H1_H1 ;  /* 0x3000000cff097230 */ /* 0x000fe40000004100 */
[----:B------:R-:W-:Y:S02]  /*2030*/  HADD2.F32 R12, -RZ, R4.H1_H1 ;  /* 0x30000004ff0c7230 */ /* 0x000fe40000004100 */
[----:B------:R-:W-:-:S03]  /*2040*/  HADD2.F32 R4, -RZ, R5.H0_H0 ;  /* 0x20000005ff047230 */ /* 0x000fc60000004100 */
[----:B------:R-:W-:Y:S01]  /*2050*/  FFMA.FTZ R12, R9, R12, R8 ;  /* 0x0000000c090c7223 */ /* 0x000fe20000010008 */
[----:B------:R-:W-:-:S05]  /*2060*/  HADD2.F32 R9, -RZ, R13.H0_H0 ;  /* 0x2000000dff097230 */ /* 0x000fca0000004100 */
[----:B------:R-:W-:Y:S02]  /*2070*/  FFMA.FTZ R38, R9, R4, R38 ;  /* 0x0000000409267223 */ /* 0x000fe40000010026 */
[----:B------:R-:W0:Y:S01]  /*2080*/  LDS.128 R8, [R53+0xf0] ;  /* 0x0000f00035087984 */ /* 0x000e220000000c00 */
        /* <DEDUP_REMOVED lines=10> */
[--C-:B------:R-:W-:Y:S02]  /*2130*/  HADD2.F32 R5, -RZ, R7.reuse.H0_H0 ;  /* 0x20000007ff057230 */ /* 0x100fe40000004100 */
[----:B------:R-:W-:Y:S02]  /*2140*/  HADD2.F32 R7, -RZ, R7.H1_H1 ;  /* 0x30000007ff077230 */ /* 0x000fe40000004100 */
[----:B------:R-:W-:Y:S02]  /*2150*/  HADD2.F32 R15, -RZ, R15.H1_H1 ;  /* 0x3000000fff0f7230 */ /* 0x000fe40000004100 */
[----:B------:R-:W-:Y:S01]  /*2160*/  FFMA.FTZ R37, R4, R5, R37 ;  /* 0x0000000504257223 */ /* 0x000fe20000010025 */
[--C-:B------:R-:W-:Y:S02]  /*2170*/  HADD2.F32 R4, -RZ, R20.reuse.H0_H0 ;  /* 0x20000014ff047230 */ /* 0x100fe40000004100 */
[----:B------:R-:W-:-:S02]  /*2180*/  HADD2.F32 R20, -RZ, R20.H1_H1 ;  /* 0x30000014ff147230 */ /* 0x000fc40000004100 */
[----:B------:R-:W-:Y:S01]  /*2190*/  FFMA.FTZ R36, R15, R7, R36 ;  /* 0x000000070f247223 */ /* 0x000fe20000010024 */
[--C-:B0-----:R-:W-:Y:S02]  /*21a0*/  HADD2.F32 R5, -RZ, R8.reuse.H0_H0 ;  /* 0x20000008ff057230 */ /* 0x101fe40000004100 */
[----:B------:R-:W-:Y:S02]  /*21b0*/  HADD2.F32 R19, -RZ, R8.H1_H1 ;  /* 0x30000008ff137230 */ /* 0x000fe40000004100 */
[----:B------:R-:W-:Y:S02]  /*21c0*/  HADD2.F32 R13, -RZ, R9.H0_H0 ;  /* 0x20000009ff0d7230 */ /* 0x000fe40000004100 */
[----:B------:R-:W-:Y:S02]  /*21d0*/  HADD2.F32 R8, -RZ, R21.H0_H0 ;  /* 0x20000015ff087230 */ /* 0x000fe40000004100 */
[----:B------:R-:W-:Y:S01]  /*21e0*/  FFMA.FTZ R56, R5, R4, R56 ;  /* 0x0000000405387223 */ /* 0x000fe20000010038 */
[----:B------:R-:W-:Y:S01]  /*21f0*/  FFMA.FTZ R19, R19, R20, R12 ;  /* 0x0000001413137223 */ /* 0x000fe2000001000c */
[----:B------:R-:W0:Y:S01]  /*2200*/  LDS.128 R4, [R53+0x100] ;  /* 0x0001000035047984 */ /* 0x000e220000000c00 */
[----:B------:R-:W-:-:S02]  /*2210*/  HADD2.F32 R12, -RZ, R22.H0_H0 ;  /* 0x20000016ff0c7230 */ /* 0x000fc40000004100 */
[----:B------:R-:W-:Y:S01]  /*2220*/  FFMA.FTZ R38, R13, R8, R38 ;  /* 0x000000080d267223 */ /* 0x000fe20000010026 */
[----:B------:R-:W-:-:S05]  /*2230*/  HADD2.F32 R8, -RZ, R10.H0_H0 ;  /* 0x2000000aff087230 */ /* 0x000fca0000004100 */
[----:B------:R-:W-:Y:S02]  /*2240*/  FFMA.FTZ R17, R8, R12, R17 ;  /* 0x0000000c08117223 */ /* 0x000fe40000010011 */
[----:B------:R-:W2:Y:S01]  /*2250*/  LDG.E.128.CONSTANT R12, desc[UR14][R54.64+0x2600] ;  /* 0x0026000e360c7981 */ /* 0x000ea2000c1e9d00 */
[----:B------:R-:W-:Y:S02]  /*2260*/  HADD2.F32 R9, -RZ, R9.H1_H1 ;  /* 0x30000009ff097230 */ /* 0x000fe40000004100 */
[----:B------:R-:W-:Y:S02]  /*2270*/  HADD2.F32 R21, -RZ, R21.H1_H1 ;  /* 0x30000015ff157230 */ /* 0x000fe40000004100 */
[----:B------:R-:W-:-:S03]  /*2280*/  HADD2.F32 R20, -RZ, R22.H1_H1 ;  /* 0x30000016ff147230 */ /* 0x000fc60000004100 */
[----:B------:R-:W-:Y:S01]  /*2290*/  FFMA.FTZ R16, R9, R21, R16 ;  /* 0x0000001509107223 */ /* 0x000fe20000010010 */
[----:B------:R-:W-:Y:S02]  /*22a0*/  HADD2.F32 R9, -RZ, R10.H1_H1 ;  /* 0x3000000aff097230 */ /* 0x000fe40000004100 */
[----:B------:R-:W-:-:S03]  /*22b0*/  HADD2.F32 R8, -RZ, R11.H0_H0 ;  /* 0x2000000bff087230 */ /* 0x000fc60000004100 */
[----:B------:R-:W-:Y:S01]  /*22c0*/  FFMA.FTZ R20, R9, R20, R18 ;  /* 0x0000001409147223 */ /* 0x000fe20000010012 */
[----:B------:R-:W-:Y:S02]  /*22d0*/  HADD2.F32 R9, -RZ, R23.H0_H0 ;  /* 0x20000017ff097230 */ /* 0x000fe40000004100 */
[----:B---3--:R-:W-:-:S03]  /*22e0*/  HADD2.F32 R41, -RZ, R28.H1_H1 ;  /* 0x3000001cff297230 */ /* 0x008fc60000004100 */
[----:B------:R-:W-:Y:S01]  /*22f0*/  FFMA.FTZ R37, R8, R9, R37 ;  /* 0x0000000908257223 */ /* 0x000fe20000010025 */
[--C-:B0-----:R-:W-:Y:S02]  /*2300*/  HADD2.F32 R39, -RZ, R4.reuse.H0_H0 ;  /* 0x20000004ff277230 */ /* 0x101fe40000004100 */
[----:B------:R-:W-:Y:S02]  /*2310*/  HADD2.F32 R4, -RZ, R4.H1_H1 ;  /* 0x30000004ff047230 */ /* 0x000fe40000004100 */
[----:B------:R-:W-:-:S03]  /*2320*/  HADD2.F32 R8, -RZ, R28.H0_H0 ;  /* 0x2000001cff087230 */ /* 0x000fc60000004100 */
[----:B------:R-:W-:Y:S01]  /*2330*/  FFMA.FTZ R41, R4, R41, R19 ;  /* 0x0000002904297223 */ /* 0x000fe20000010013 */
[----:B------:R-:W-:Y:S02]  /*2340*/  HADD2.F32 R19, -RZ, R5.H0_H0 ;  /* 0x20000005ff137230 */ /* 0x000fe40000004100 */
[----:B------:R-:W-:Y:S02]  /*2350*/  HADD2.F32 R40, -RZ, R29.H0_H0 ;  /* 0x2000001dff287230 */ /* 0x000fe40000004100 */
[----:B------:R-:W-:Y:S02]  /*2360*/  HADD2.F32 R5, -RZ, R5.H1_H1 ;  /* 0x30000005ff057230 */ /* 0x000fe40000004100 */
[----:B------:R-:W-:Y:S02]  /*2370*/  HADD2.F32 R28, -RZ, R6.H0_H0 ;  /* 0x20000006ff1c7230 */ /* 0x000fe40000004100 */
[----:B------:R-:W-:Y:S02]  /*2380*/  HADD2.F32 R4, -RZ, R29.H1_H1 ;  /* 0x3000001dff047230 */ /* 0x000fe40000004100 */
[----:B------:R-:W-:-:S02]  /*2390*/  HADD2.F32 R18, -RZ, R30.H0_H0 ;  /* 0x2000001eff127230 */ /* 0x000fc40000004100 */
[----:B------:R-:W-:Y:S01]  /*23a0*/  FFMA.FTZ R39, R39, R8, R56 ;  /* 0x0000000827277223 */ /* 0x000fe20000010038 */
[----:B------:R-:W-:Y:S02]  /*23b0*/  HADD2.F32 R21, -RZ, R11.H1_H1 ;  /* 0x3000000bff157230 */ /* 0x000fe40000004100 */
[----:B------:R-:W-:Y:S01]  /*23c0*/  FFMA.FTZ R40, R19, R40, R38 ;  /* 0x0000002813287223 */ /* 0x000fe20000010026 */
[----:B------:R-:W0:Y:S01]  /*23d0*/  LDS.128 R8, [R53+0x110] ;  /* 0x0001100035087984 */ /* 0x000e220000000c00 */
[----:B------:R-:W-:Y:S01]  /*23e0*/  FFMA.FTZ R4, R5, R4, R16 ;  /* 0x0000000405047223 */ /* 0x000fe20000010010 */
[----:B------:R-:W-:Y:S02]  /*23f0*/  FFMA.FTZ R28, R28, R18, R17 ;  /* 0x000000121c1c7223 */ /* 0x000fe40000010011 */
[----:B------:R-:W3:Y:S01]  /*2400*/  LDG.E.128.CONSTANT R16, desc[UR14][R54.64+0x2800] ;  /* 0x0028000e36107981 */ /* 0x000ee2000c1e9d00 */
[----:B------:R-:W-:Y:S02]  /*2410*/  HADD2.F32 R23, -RZ, R23.H1_H1 ;  /* 0x30000017ff177230 */ /* 0x000fe40000004100 */
        /* <DEDUP_REMOVED lines=9> */
[----:B----4-:R-:W-:Y:S02]  /*24b0*/  HADD2.F32 R5, -RZ, R24.H0_H0 ;  /* 0x20000018ff057230 */ /* 0x010fe40000004100 */
[----:B------:R-:W-:-:S02]  /*24c0*/  HADD2.F32 R20, -RZ, R25.H0_H0 ;  /* 0x20000019ff147230 */ /* 0x000fc40000004100 */
[----:B------:R-:W-:Y:S02]  /*24d0*/  HADD2.F32 R24, -RZ, R24.H1_H1 ;  /* 0x30000018ff187230 */ /* 0x000fe40000004100 */
[----:B------:R-:W-:Y:S02]  /*24e0*/  HADD2.F32 R25, -RZ, R25.H1_H1 ;  /* 0x30000019ff197230 */ /* 0x000fe40000004100 */
[----:B------:R-:W-:Y:S01]  /*24f0*/  FFMA.FTZ R38, R38, R31, R21 ;  /* 0x0000001f26267223 */ /* 0x000fe20000010015 */
[--C-:B0-----:R-:W-:Y:S02]  /*2500*/  HADD2.F32 R6, -RZ, R8.reuse.H0_H0 ;  /* 0x20000008ff067230 */ /* 0x101fe40000004100 */
[--C-:B------:R-:W-:Y:S02]  /*2510*/  HADD2.F32 R7, -RZ, R9.reuse.H0_H0 ;  /* 0x20000009ff077230 */ /* 0x100fe40000004100 */
[----:B------:R-:W-:Y:S02]  /*2520*/  HADD2.F32 R8, -RZ, R8.H1_H1 ;  /* 0x30000008ff087230 */ /* 0x000fe40000004100 */
[----:B------:R-:W-:-:S02]  /*2530*/  HADD2.F32 R9, -RZ, R9.H1_H1 ;  /* 0x30000009ff097230 */ /* 0x000fc40000004100 */
[----:B------:R-:W-:Y:S01]  /*2540*/  FFMA.FTZ R40, R7, R20, R40 ;  /* 0x0000001407287223 */ /* 0x000fe20000010028 */
[----:B------:R-:W-:Y:S01]  /*2550*/  FFMA.FTZ R41, R8, R24, R41 ;  /* 0x0000001808297223 */ /* 0x000fe20000010029 */
[----:B------:R-:W4:Y:S01]  /*2560*/  LDG.E.128.CONSTANT R20, desc[UR14][R54.64+0x2a00] ;  /* 0x002a000e36147981 */ /* 0x000f22000c1e9d00 */
[----:B------:R-:W-:Y:S01]  /*2570*/  FFMA.FTZ R8, R9, R25, R4 ;  /* 0x0000001909087223 */ /* 0x000fe20000010004 */
[----:B------:R-:W-:Y:S02]  /*2580*/  HADD2.F32 R9, -RZ, R10.H0_H0 ;  /* 0x2000000aff097230 */ /* 0x000fe40000004100 */
[----:B------:R-:W-:Y:S02]  /*2590*/  HADD2.F32 R24, -RZ, R26.H0_H0 ;  /* 0x2000001aff187230 */ /* 0x000fe40000004100 */
[----:B------:R-:W-:Y:S02]  /*25a0*/  HADD2.F32 R25, -RZ, R10.H1_H1 ;  /* 0x3000000aff197230 */ /* 0x000fe40000004100 */
[----:B------:R-:W-:-:S02]  /*25b0*/  HADD2.F32 R10, -RZ, R11.H0_H0 ;  /* 0x2000000bff0a7230 */ /* 0x000fc40000004100 */
[----:B------:R-:W-:Y:S01]  /*25c0*/  FFMA.FTZ R9, R9, R24, R28 ;  /* 0x0000001809097223 */ /* 0x000fe2000001001c */
[--C-:B------:R-:W-:Y:S01]  /*25d0*/  HADD2.F32 R24, -RZ, R27.reuse.H0_H0 ;  /* 0x2000001bff187230 */ /* 0x100fe20000004100 */
[----:B------:R-:W4:Y:S01]  /*25e0*/  LDG.E.128.CONSTANT R28, desc[UR14][R54.64+0x2c00] ;  /* 0x002c000e361c7981 */ /* 0x000f22000c1e9d00 */
[----:B------:R-:W-:Y:S02]  /*25f0*/  HADD2.F32 R26, -RZ, R26.H1_H1 ;  /* 0x3000001aff1a7230 */ /* 0x000fe40000004100 */
[----:B------:R-:W-:Y:S02]  /*2600*/  HADD2.F32 R27, -RZ, R27.H1_H1 ;  /* 0x3000001bff1b7230 */ /* 0x000fe40000004100 */
[----:B------:R-:W-:Y:S02]  /*2610*/  HADD2.F32 R11, -RZ, R11.H1_H1 ;  /* 0x3000000bff0b7230 */ /* 0x000fe40000004100 */
[----:B------:R-:W-:Y:S01]  /*2620*/  FFMA.FTZ R36, R25, R26, R36 ;  /* 0x0000001a19247223 */ /* 0x000fe20000010024 */
[----:B------:R-:W-:-:S02]  /*2630*/  FFMA.FTZ R37, R10, R24, R37 ;  /* 0x000000180a257223 */ /* 0x000fc40000010025 */
[----:B------:R-:W-:Y:S02]  /*2640*/  FFMA.FTZ R38, R11, R27, R38 ;  /* 0x0000001b0b267223 */ /* 0x000fe40000010026 */
[----:B------:R-:W4:Y:S01]  /*2650*/  LDG.E.128.CONSTANT R24, desc[UR14][R54.64+0x2e00] ;  /* 0x002e000e36187981 */ /* 0x000f22000c1e9d00 */
[----:B------:R-:W-:-:S03]  /*2660*/  FFMA.FTZ R39, R6, R5, R39 ;  /* 0x0000000506277223 */ /* 0x000fc60000010027 */
[----:B------:R-:W0:Y:S01]  /*2670*/  LDS.128 R4, [R53+0x120] ;  /* 0x0001200035047984 */ /* 0x000e220000000c00 */
[--C-:B------:R-:W-:Y:S02]  /*2680*/  HADD2.F32 R11, -RZ, R32.reuse.H0_H0 ;  /* 0x20000020ff0b7230 */ /* 0x100fe40000004100 */
[----:B------:R-:W-:Y:S02]  /*2690*/  HADD2.F32 R32, -RZ, R32.H1_H1 ;  /* 0x30000020ff207230 */ /* 0x000fe40000004100 */
[--C-:B0-----:R-:W-:Y:S02]  /*26a0*/  HADD2.F32 R10, -RZ, R4.reuse.H0_H0 ;  /* 0x20000004ff0a7230 */ /* 0x101fe40000004100 */
[----:B------:R-:W-:-:S03]  /*26b0*/  HADD2.F32 R4, -RZ, R4.H1_H1 ;  /* 0x30000004ff047230 */ /* 0x000fc60000004100 */
[----:B------:R-:W-:Y:S01]  /*26c0*/  FFMA.FTZ R39, R10, R11, R39 ;  /* 0x0000000b0a277223 */ /* 0x000fe20000010027 */
[----:B------:R-:W-:Y:S02]  /*26d0*/  HADD2.F32 R11, -RZ, R5.H0_H0 ;  /* 0x20000005ff0b7230 */ /* 0x000fe40000004100 */
[----:B------:R-:W-:Y:S01]  /*26e0*/  FFMA.FTZ R41, R4, R32, R41 ;  /* 0x0000002004297223 */ /* 0x000fe20000010029 */
[--C-:B------:R-:W-:Y:S02]  /*26f0*/  HADD2.F32 R4, -RZ, R33.reuse.H0_H0 ;  /* 0x20000021ff047230 */ /* 0x100fe40000004100 */
[----:B------:R-:W-:Y:S02]  /*2700*/  HADD2.F32 R32, -RZ, R33.H1_H1 ;  /* 0x30000021ff207230 */ /* 0x000fe40000004100 */
[----:B------:R-:W-:Y:S02]  /*2710*/  HADD2.F32 R5, -RZ, R5.H1_H1 ;  /* 0x30000005ff057230 */ /* 0x000fe40000004100 */
[----:B------:R-:W-:Y:S01]  /*2720*/  FFMA.FTZ R40, R11, R4, R40 ;  /* 0x000000040b287223 */ /* 0x000fe20000010028 */
[----:B------:R-:W-:-:S02]  /*2730*/  HADD2.F32 R4, -RZ, R6.H0_H0 ;  /* 0x20000006ff047230 */ /* 0x000fc40000004100 */
[----:B------:R-:W-:Y:S02]  /*2740*/  HADD2.F32 R33, -RZ, R34.H0_H0 ;  /* 0x20000022ff217230 */ /* 0x000fe40000004100 */
[----:B------:R-:W-:-:S03]  /*2750*/  FFMA.FTZ R32, R5, R32, R8 ;  /* 0x0000002005207223 */ /* 0x000fc60000010008 */
[----:B------:R-:W-:Y:S02]  /*2760*/  FFMA.FTZ R33, R4, R33, R9 ;  /* 0x0000002104217223 */ /* 0x000fe40000010009 */
[----:B------:R-:W0:Y:S01]  /*2770*/  LDS.128 R8, [R53+0x130] ;  /* 0x0001300035087984 */ /* 0x000e220000000c00 */
[----:B------:R-:W-:Y:S02]  /*2780*/  HADD2.F32 R5, -RZ, R6.H1_H1 ;  /* 0x30000006ff057230 */ /* 0x000fe40000004100 */
[----:B------:R-:W-:Y:S02]  /*2790*/  HADD2.F32 R34, -RZ, R34.H1_H1 ;  /* 0x30000022ff227230 */ /* 0x000fe40000004100 */
[----:B------:R-:W-:-:S03]  /*27a0*/  HADD2.F32 R4, -RZ, R7.H0_H0 ;  /* 0x20000007ff047230 */ /* 0x000fc60000004100 */
[----:B------:R-:W-:Y:S01]  /*27b0*/  FFMA.FTZ R36, R5, R34, R36 ;  /* 0x0000002205247223 */ /* 0x000fe20000010024 */
[--C-:B------:R-:W-:Y:S02]  /*27c0*/  HADD2.F32 R5, -RZ, R35.reuse.H0_H0 ;  /* 0x20000023ff057230 */ /* 0x100fe40000004100 */
[----:B------:R-:W-:Y:S02]  /*27d0*/  HADD2.F32 R35, -RZ, R35.H1_H1 ;  /* 0x30000023ff237230 */ /* 0x000fe40000004100 */
[----:B------:R-:W-:Y:S02]  /*27e0*/  HADD2.F32 R7, -RZ, R7.H1_H1 ;  /* 0x30000007ff077230 */ /* 0x000fe40000004100 */
[----:B------:R-:W-:-:S03]  /*27f0*/  FFMA.FTZ R37, R4, R5, R37 ;  /* 0x0000000504257223 */ /* 0x000fc60000010025 */
[----:B------:R-:W-:Y:S01]  /*2800*/  FFMA.FTZ R38, R7, R35, R38 ;  /* 0x0000002307267223 */ /* 0x000fe20000010026 */
[--C-:B0-----:R-:W-:Y:S02]  /*2810*/  HADD2.F32 R4, -RZ, R8.reuse.H0_H0 ;  /* 0x20000008ff047230 */ /* 0x101fe40000004100 */
[----:B------:R-:W-:Y:S02]  /*2820*/  HADD2.F32 R8, -RZ, R8.H1_H1 ;  /* 0x30000008ff087230 */ /* 0x000fe40000004100 */
[--C-:B------:R-:W-:Y:S02]  /*2830*/  HADD2.F32 R35, -RZ, R9.reuse.H0_H0 ;  /* 0x20000009ff237230 */ /* 0x100fe40000004100 */
[----:B------:R-:W-:Y:S02]  /*2840*/  HADD2.F32 R9, -RZ, R9.H1_H1 ;  /* 0x30000009ff097230 */ /* 0x000fe40000004100 */
[----:B--2---:R-:W-:-:S05]  /*2850*/  HADD2.F32 R5, -RZ, R12.H0_H0 ;  /* 0x2000000cff057230 */ /* 0x004fca0000004100 */
[----:B------:R-:W-:Y:S02]  /*2860*/  FFMA.FTZ R39, R4, R5, R39 ;  /* 0x0000000504277223 */ /* 0x000fe40000010027 */
[----:B------:R-:W0:Y:S01]  /*2870*/  LDS.128 R4, [R53+0x140] ;  /* 0x0001400035047984 */ /* 0x000e220000000c00 */
[----:B------:R-:W-:-:S05]  /*2880*/  HADD2.F32 R12, -RZ, R12.H1_H1 ;  /* 0x3000000cff0c7230 */ /* 0x000fca0000004100 */
[----:B------:R-:W-:Y:S01]  /*2890*/  FFMA.FTZ R41, R8, R12, R41 ;  /* 0x0000000c08297223 */ /* 0x000fe20000010029 */
[----:B------:R-:W-:-:S05]  /*28a0*/  HADD2.F32 R8, -RZ, R13.H0_H0 ;  /* 0x2000000dff087230 */ /* 0x000fca0000004100 */
[----:B------:R-:W-:Y:S01]  /*28b0*/  FFMA.FTZ R40, R35, R8, R40 ;  /* 0x0000000823287223 */ /* 0x000fe20000010028 */
[----:B------:R-:W-:Y:S02]  /*28c0*/  HADD2.F32 R8, -RZ, R13.H1_H1 ;  /* 0x3000000dff087230 */ /* 0x000fe40000004100 */
[----:B------:R-:W-:-:S03]  /*28d0*/  HADD2.F32 R12, -RZ, R10.H0_H0 ;  /* 0x2000000aff0c7230 */ /* 0x000fc60000004100 */
[----:B------:R-:W-:Y:S01]  /*28e0*/  FFMA.FTZ R8, R9, R8, R32 ;  /* 0x0000000809087223 */ /* 0x000fe20000010020 */
[----:B------:R-:W-:Y:S02]  /*28f0*/  HADD2.F32 R9, -RZ, R14.H0_H0 ;  /* 0x2000000eff097230 */ /* 0x000fe40000004100 */
[----:B------:R-:W-:Y:S02]  /*2900*/  HADD2.F32 R13, -RZ, R10.H1_H1 ;  /* 0x3000000aff0d7230 */ /* 0x000fe40000004100 */
[----:B------:R-:W-:Y:S02]  /*2910*/  HADD2.F32 R10, -RZ, R11.H0_H0 ;  /* 0x2000000bff0a7230 */ /* 0x000fe40000004100 */
[----:B------:R-:W-:Y:S01]  /*2920*/  FFMA.FTZ R9, R12, R9, R33 ;  /* 0x000000090c097223 */ /* 0x000fe20000010021 */
[--C-:B------:R-:W-:Y:S01]  /*2930*/  HADD2.F32 R12, -RZ, R15.reuse.H0_H0 ;  /* 0x2000000fff0c7230 */ /* 0x100fe20000004100 */
[----:B------:R-:W1:Y:S01]  /*2940*/  LDS.128 R32, [R53+0x150] ;  /* 0x0001500035207984 */ /* 0x000e620000000c00 */
[----:B------:R-:W-:-:S02]  /*2950*/  HADD2.F32 R15, -RZ, R15.H1_H1 ;  /* 0x3000000fff0f7230 */ /* 0x000fc40000004100 */
[----:B------:R-:W-:Y:S02]  /*2960*/  HADD2.F32 R11, -RZ, R11.H1_H1 ;  /* 0x3000000bff0b7230 */ /* 0x000fe40000004100 */
[----:B------:R-:W-:Y:S01]  /*2970*/  FFMA.FTZ R37, R10, R12, R37 ;  /* 0x0000000c0a257223 */ /* 0x000fe20000010025 */
[----:B------:R-:W-:Y:S02]  /*2980*/  HADD2.F32 R14, -RZ, R14.H1_H1 ;  /* 0x3000000eff0e7230 */ /* 0x000fe40000004100 */
[----:B------:R-:W-:Y:S01]  /*2990*/  FFMA.FTZ R38, R11, R15, R38 ;  /* 0x0000000f0b267223 */ /* 0x000fe20000010026 */
[--C-:B0-----:R-:W-:Y:S02]  /*29a0*/  HADD2.F32 R10, -RZ, R4.reuse.H0_H0 ;  /* 0x20000004ff0a7230 */ /* 0x101fe40000004100 */
[----:B------:R-:W-:Y:S02]  /*29b0*/  HADD2.F32 R4, -RZ, R4.H1_H1 ;  /* 0x30000004ff047230 */ /* 0x000fe40000004100 */
[----:B---3--:R-:W-:-:S02]  /*29c0*/  HADD2.F32 R11, -RZ, R16.H0_H0 ;  /* 0x20000010ff0b7230 */ /* 0x008fc40000004100 */
[----:B------:R-:W-:Y:S02]  /*29d0*/  HADD2.F32 R16, -RZ, R16.H1_H1 ;  /* 0x30000010ff107230 */ /* 0x000fe40000004100 */
[----:B------:R-:W-:Y:S01]  /*29e0*/  FFMA.FTZ R36, R13, R14, R36 ;  /* 0x0000000e0d247223 */ /* 0x000fe20000010024 */
[----:B------:R-:W-:Y:S01]  /*29f0*/  FFMA.FTZ R39, R10, R11, R39 ;  /* 0x0000000b0a277223 */ /* 0x000fe20000010027 */
[--C-:B------:R-:W-:Y:S02]  /*2a00*/  HADD2.F32 R11, -RZ, R5.reuse.H0_H0 ;  /* 0x20000005ff0b7230 */ /* 0x100fe40000004100 */
[----:B------:R-:W-:Y:S01]  /*2a10*/  FFMA.FTZ R41, R4, R16, R41 ;  /* 0x0000001004297223 */ /* 0x000fe20000010029 */
[----:B------:R-:W-:Y:S02]  /*2a20*/  HADD2.F32 R5, -RZ, R5.H1_H1 ;  /* 0x30000005ff057230 */ /* 0x000fe40000004100 */
[--C-:B------:R-:W-:Y:S02]  /*2a30*/  HADD2.F32 R4, -RZ, R17.reuse.H0_H0 ;  /* 0x20000011ff047230 */ /* 0x100fe40000004100 */
[----:B------:R-:W-:-:S02]  /*2a40*/  HADD2.F32 R12, -RZ, R17.H1_H1 ;  /* 0x30000011ff0c7230 */ /* 0x000fc40000004100 */
[----:B------:R-:W-:Y:S02]  /*2a50*/  HADD2.F32 R10, -RZ, R6.H0_H0 ;  /* 0x20000006ff0a7230 */ /* 0x000fe40000004100 */
[----:B------:R-:W-:Y:S02]  /*2a60*/  HADD2.F32 R13, -RZ, R18.H0_H0 ;  /* 0x20000012ff0d7230 */ /* 0x000fe40000004100 */
[----:B------:R-:W-:Y:S01]  /*2a70*/  FFMA.FTZ R40, R11, R4, R40 ;  /* 0x000000040b287223 */ /* 0x000fe20000010028 */
[----:B------:R-:W-:Y:S01]  /*2a80*/  FFMA.FTZ R12, R5, R12, R8 ;  /* 0x0000000c050c7223 */ /* 0x000fe20000010008 */
[----:B------:R-:W-:Y:S02]  /*2a90*/  HADD2.F32 R4, -RZ, R7.H0_H0 ;  /* 0x20000007ff047230 */ /* 0x000fe40000004100 */
[----:B------:R-:W-:Y:S01]  /*2aa0*/  FFMA.FTZ R13, R10, R13, R9 ;  /* 0x0000000d0a0d7223 */ /* 0x000fe20000010009 */
[--C-:B------:R-:W-:Y:S01]  /*2ab0*/  HADD2.F32 R5, -RZ, R19.reuse.H0_H0 ;  /* 0x20000013ff057230 */ /* 0x100fe20000004100 */
[----:B------:R-:W0:Y:S01]  /*2ac0*/  LDS.128 R8, [R53+0x160] ;  /* 0x0001600035087984 */ /* 0x000e220000000c00 */
[----:B------:R-:W-:-:S02]  /*2ad0*/  HADD2.F32 R19, -RZ, R19.H1_H1 ;  /* 0x30000013ff137230 */ /* 0x000fc40000004100 */
[----:B------:R-:W-:Y:S02]  /*2ae0*/  HADD2.F32 R7, -RZ, R7.H1_H1 ;  /* 0x30000007ff077230 */ /* 0x000fe40000004100 */
[----:B------:R-:W-:Y:S01]  /*2af0*/  FFMA.FTZ R37, R4, R5, R37 ;  /* 0x0000000504257223 */ /* 0x000fe20000010025 */
[----:B------:R-:W-:Y:S02]  /*2b00*/  HADD2.F32 R15, -RZ, R6.H1_H1 ;  /* 0x30000006ff0f7230 */ /* 0x000fe40000004100 */
[----:B------:R-:W-:Y:S02]  /*2b10*/  FFMA.FTZ R38, R7, R19, R38 ;  /* 0x0000001307267223 */ /* 0x000fe40000010026 */
[----:B------:R-:W2:Y:S01]  /*2b20*/  LDS.128 R4, [R53+0x170] ;  /* 0x0001700035047984 */ /* 0x000ea20000000c00 */
[----:B------:R-:W-:Y:S02]  /*2b30*/  HADD2.F32 R18, -RZ, R18.H1_H1 ;  /* 0x30000012ff127230 */ /* 0x000fe40000004100 */
[----:B-1----:R-:W-:-:S02]  /*2b40*/  HADD2.F32 R14, -RZ, R32.H0_H0 ;  /* 0x20000020ff0e7230 */ /* 0x002fc40000004100 */
[----:B------:R-:W-:Y:S02]  /*2b50*/  HADD2.F32 R17, -RZ, R33.H0_H0 ;  /* 0x20000021ff117230 */ /* 0x000fe40000004100 */
[----:B------:R-:W-:Y:S01]  /*2b60*/  FFMA.FTZ R36, R15, R18, R36 ;  /* 0x000000120f247223 */ /* 0x000fe20000010024 */
[----:B------:R-:W-:Y:S02]  /*2b70*/  HADD2.F32 R32, -RZ, R32.H1_H1 ;  /* 0x30000020ff207230 */ /* 0x000fe40000004100 */
[--C-:B----4-:R-:W-:Y:S02]  /*2b80*/  HADD2.F32 R15, -RZ, R20.reuse.H0_H0 ;  /* 0x20000014ff0f7230 */ /* 0x110fe40000004100 */
[--C-:B------:R-:W-:Y:S02]  /*2b90*/  HADD2.F32 R18, -RZ, R21.reuse.H0_H0 ;  /* 0x20000015ff127230 */ /* 0x100fe40000004100 */
[----:B------:R-:W-:Y:S02]  /*2ba0*/  HADD2.F32 R20, -RZ, R20.H1_H1 ;  /* 0x30000014ff147230 */ /* 0x000fe40000004100 */
[----:B------:R-:W-:Y:S01]  /*2bb0*/  FFMA.FTZ R39, R14, R15, R39 ;  /* 0x0000000f0e277223 */ /* 0x000fe20000010027 */
[----:B------:R-:W-:-:S02]  /*2bc0*/  HADD2.F32 R21, -RZ, R21.H1_H1 ;  /* 0x30000015ff157230 */ /* 0x000fc40000004100 */
[----:B------:R-:W-:Y:S01]  /*2bd0*/  FFMA.FTZ R40, R17, R18, R40 ;  /* 0x0000001211287223 */ /* 0x000fe20000010028 */
[----:B------:R-:W-:Y:S02]  /*2be0*/  HADD2.F32 R33, -RZ, R33.H1_H1 ;  /* 0x30000021ff217230 */ /* 0x000fe40000004100 */
[----:B------:R-:W-:Y:S01]  /*2bf0*/  FFMA.FTZ R41, R32, R20, R41 ;  /* 0x0000001420297223 */ /* 0x000fe20000010029 */
[--C-:B------:R-:W-:Y:S02]  /*2c00*/  HADD2.F32 R16, -RZ, R22.reuse.H0_H0 ;  /* 0x20000016ff107230 */ /* 0x100fe40000004100 */
[----:B------:R-:W-:Y:S02]  /*2c10*/  HADD2.F32 R15, -RZ, R22.H1_H1 ;  /* 0x30000016ff0f7230 */ /* 0x000fe40000004100 */
[--C-:B------:R-:W-:Y:S02]  /*2c20*/  HADD2.F32 R18, -RZ, R34.reuse.H0_H0 ;  /* 0x20000022ff127230 */ /* 0x100fe40000004100 */
[----:B------:R-:W-:-:S02]  /*2c30*/  HADD2.F32 R17, -RZ, R34.H1_H1 ;  /* 0x30000022ff117230 */ /* 0x000fc40000004100 */
[----:B------:R-:W-:Y:S02]  /*2c40*/  HADD2.F32 R14, -RZ, R23.H0_H0 ;  /* 0x20000017ff0e7230 */ /* 0x000fe40000004100 */
[----:B------:R-:W-:Y:S02]  /*2c50*/  HADD2.F32 R20, -RZ, R35.H0_H0 ;  /* 0x20000023ff147230 */ /* 0x000fe40000004100 */
[----:B------:R-:W-:Y:S01]  /*2c60*/  FFMA.FTZ R12, R33, R21, R12 ;  /* 0x00000015210c7223 */ /* 0x000fe2000001000c */
[----:B------:R-:W-:Y:S02]  /*2c70*/  HADD2.F32 R19, -RZ, R28.H0_H0 ;  /* 0x2000001cff137230 */ /* 0x000fe40000004100 */
[----:B0-----:R-:W-:Y:S02]  /*2c80*/  HADD2.F32 R22, -RZ, R8.H0_H0 ;  /* 0x20000008ff167230 */ /* 0x001fe40000004100 */
[----:B------:R-:W-:Y:S01]  /*2c90*/  FFMA.FTZ R13, R18, R16, R13 ;  /* 0x00000010120d7223 */ /* 0x000fe2000001000d */
[----:B------:R-:W-:Y:S01]  /*2ca0*/  FFMA.FTZ R15, R17, R15, R36 ;  /* 0x0000000f110f7223 */ /* 0x000fe20000010024 */
[----:B------:R-:W-:-:S02]  /*2cb0*/  HADD2.F32 R21, -RZ, R28.H1_H1 ;  /* 0x3000001cff157230 */ /* 0x000fc40000004100 */
        /* <DEDUP_REMOVED lines=8> */
[----:B------:R-:W-:Y:S02]  /*2d40*/  HADD2.F32 R20, -RZ, R10.H0_H0 ;  /* 0x2000000aff147230 */ /* 0x000fe40000004100 */
[----:B------:R-:W-:Y:S02]  /*2d50*/  HADD2.F32 R30, -RZ, R30.H1_H1 ;  /* 0x3000001eff1e7230 */ /* 0x000fe40000004100 */
[----:B------:R-:W-:Y:S02]  /*2d60*/  HADD2.F32 R10, -RZ, R10.H1_H1 ;  /* 0x3000000aff0a7230 */ /* 0x000fe40000004100 */
[--C-:B------:R-:W-:Y:S02]  /*2d70*/  HADD2.F32 R9, -RZ, R11.reuse.H0_H0 ;  /* 0x2000000bff097230 */ /* 0x100fe40000004100 */
[----:B------:R-:W-:-:S02]  /*2d80*/  HADD2.F32 R8, -RZ, R11.H1_H1 ;  /* 0x3000000bff087230 */ /* 0x000fc40000004100 */
[----:B--2---:R-:W-:Y:S02]  /*2d90*/  HADD2.F32 R22, -RZ, R4.H0_H0 ;  /* 0x20000004ff167230 */ /* 0x004fe40000004100 */
[----:B------:R-:W-:Y:S02]  /*2da0*/  HADD2.F32 R11, -RZ, R24.H0_H0 ;  /* 0x20000018ff0b7230 */ /* 0x000fe40000004100 */
[----:B------:R-:W-:Y:S01]  /*2db0*/  FFMA.FTZ R21, R28, R21, R41 ;  /* 0x000000151c157223 */ /* 0x000fe20000010029 */
[--C-:B------:R-:W-:Y:S02]  /*2dc0*/  HADD2.F32 R32, -RZ, R29.reuse.H0_H0 ;  /* 0x2000001dff207230 */ /* 0x100fe40000004100 */
[----:B------:R-:W-:Y:S02]  /*2dd0*/  HADD2.F32 R4, -RZ, R4.H1_H1 ;  /* 0x30000004ff047230 */ /* 0x000fe40000004100 */
[----:B------:R-:W-:Y:S02]  /*2de0*/  HADD2.F32 R24, -RZ, R24.H1_H1 ;  /* 0x30000018ff187230 */ /* 0x000fe40000004100 */
[----:B------:R-:W-:-:S02]  /*2df0*/  HADD2.F32 R29, -RZ, R29.H1_H1 ;  /* 0x3000001dff1d7230 */ /* 0x000fc40000004100 */
[----:B------:R-:W-:Y:S01]  /*2e00*/  FFMA.FTZ R13, R20, R18, R13 ;  /* 0x00000012140d7223 */ /* 0x000fe2000001000d */
[----:B------:R-:W-:Y:S01]  /*2e10*/  FFMA.FTZ R10, R10, R30, R15 ;  /* 0x0000001e0a0a7223 */ /* 0x000fe2000001000f */
[----:B------:R-:W-:Y:S02]  /*2e20*/  HADD2.F32 R18, -RZ, R5.H0_H0 ;  /* 0x20000005ff127230 */ /* 0x000fe40000004100 */
[----:B------:R-:W-:Y:S01]  /*2e30*/  FFMA.FTZ R31, R31, R32, R40 ;  /* 0x000000201f1f7223 */ /* 0x000fe20000010028 */
[----:B------:R-:W-:Y:S02]  /*2e40*/  HADD2.F32 R15, -RZ, R25.H0_H0 ;  /* 0x20000019ff0f7230 */ /* 0x000fe40000004100 */
[----:B------:R-:W-:Y:S01]  /*2e50*/  FFMA.FTZ R11, R22, R11, R19 ;  /* 0x0000000b160b7223 */ /* 0x000fe20000010013 */
[----:B------:R-:W-:Y:S01]  /*2e60*/  FFMA.FTZ R4, R4, R24, R21 ;  /* 0x0000001804047223 */ /* 0x000fe20000010015 */
[----:B------:R-:W-:Y:S02]  /*2e70*/  HADD2.F32 R5, -RZ, R5.H1_H1 ;  /* 0x30000005ff057230 */ /* 0x000fe40000004100 */
[----:B------:R-:W-:Y:S01]  /*2e80*/  FFMA.FTZ R12, R33, R29, R12 ;  /* 0x0000001d210c7223 */ /* 0x000fe2000001000c */
[----:B------:R-:W-:-:S02]  /*2e90*/  HADD2.F32 R25, -RZ, R25.H1_H1 ;  /* 0x30000019ff197230 */ /* 0x000fc40000004100 */
[----:B------:R-:W-:Y:S01]  /*2ea0*/  FFMA.FTZ R9, R9, R17, R14 ;  /* 0x0000001109097223 */ /* 0x000fe2000001000e */
[----:B------:R-:W-:Y:S01]  /*2eb0*/  FFMA.FTZ R15, R18, R15, R31 ;  /* 0x0000000f120f7223 */ /* 0x000fe2000001001f */
[----:B------:R-:W-:Y:S01]  /*2ec0*/  FADD.FTZ R14, R11, R4 ;  /* 0x000000040b0e7221 */ /* 0x000fe20000010000 */
[----:B------:R-:W-:Y:S02]  /*2ed0*/  HADD2.F32 R4, -RZ, R6.H0_H0 ;  /* 0x20000006ff047230 */ /* 0x000fe40000004100 */
[----:B------:R-:W-:Y:S01]  /*2ee0*/  FFMA.FTZ R5, R5, R25, R12 ;  /* 0x0000001905057223 */ /* 0x000fe2000001000c */
[----:B------:R-:W-:Y:S02]  /*2ef0*/  HADD2.F32 R12, -RZ, R26.H0_H0 ;  /* 0x2000001aff0c7230 */ /* 0x000fe40000004100 */
[----:B------:R-:W-:Y:S01]  /*2f00*/  FADD.FTZ R14, R15, R14 ;  /* 0x0000000e0f0e7221 */ /* 0x000fe20000010000 */
[----:B------:R-:W-:Y:S02]  /*2f10*/  HADD2.F32 R11, -RZ, R6.H1_H1 ;  /* 0x30000006ff0b7230 */ /* 0x000fe40000004100 */
[----:B------:R-:W-:-:S02]  /*2f20*/  HADD2.F32 R26, -RZ, R26.H1_H1 ;  /* 0x3000001aff1a7230 */ /* 0x000fc40000004100 */
[----:B------:R-:W-:Y:S01]  /*2f30*/  FFMA.FTZ R4, R4, R12, R13 ;  /* 0x0000000c04047223 */ /* 0x000fe2000001000d */
[----:B------:R-:W-:Y:S01]  /*2f40*/  FADD.FTZ R13, R5, R14 ;  /* 0x0000000e050d7221 */ /* 0x000fe20000010000 */
[----:B------:R-:W-:Y:S01]  /*2f50*/  IADD3 R12, PT, PT, R50, 0x1, RZ ;  /* 0x00000001320c7810 */ /* 0x000fe20007ffe0ff */
[----:B------:R-:W-:Y:S02]  /*2f60*/  HADD2.F32 R6, -RZ, R7.H0_H0 ;  /* 0x20000007ff067230 */ /* 0x000fe40000004100 */
[----:B------:R-:W-:Y:S01]  /*2f70*/  FFMA.FTZ R10, R11, R26, R10 ;  /* 0x0000001a0b0a7223 */ /* 0x000fe2000001000a */
[----:B------:R-:W-:Y:S02]  /*2f80*/  HADD2.F32 R5, -RZ, R27.H0_H0 ;  /* 0x2000001bff057230 */ /* 0x000fe40000004100 */
[----:B------:R-:W-:Y:S01]  /*2f90*/  FADD.FTZ R13, R4, R13 ;  /* 0x0000000d040d7221 */ /* 0x000fe20000010000 */
[----:B------:R-:W-:Y:S02]  /*2fa0*/  HADD2.F32 R23, -RZ, R23.H1_H1 ;  /* 0x30000017ff177230 */ /* 0x000fe40000004100 */
[----:B------:R-:W-:Y:S01]  /*2fb0*/  HADD2.F32 R35, -RZ, R35.H1_H1 ;  /* 0x30000023ff237230 */ /* 0x000fe20000004100 */
[----:B------:R-:W-:Y:S01]  /*2fc0*/  I2FP.F32.S32 R11, R12 ;  /* 0x0000000c000b7245 */ /* 0x000fe20000201400 */
[----:B------:R-:W-:Y:S01]  /*2fd0*/  FFMA.FTZ R5, R6, R5, R9 ;  /* 0x0000000506057223 */ /* 0x000fe20000010009 */
[----:B------:R-:W-:-:S02]  /*2fe0*/  FADD.FTZ R10, R10, R13 ;  /* 0x0000000d0a0a7221 */ /* 0x000fc40000010000 */
[----:B------:R-:W-:Y:S01]  /*2ff0*/  FFMA.FTZ R23, R35, R23, R38 ;  /* 0x0000001723177223 */ /* 0x000fe20000010026 */
[----:B-----5:R-:W-:Y:S01]  /*3000*/  FMUL.FTZ R11, R11, R52 ;  /* 0x000000340b0b7220 */ /* 0x020fe20000410000 */
[----:B------:R-:W-:Y:S01]  /*3010*/  HADD2.F32 R7, -RZ, R7.H1_H1 ;  /* 0x30000007ff077230 */ /* 0x000fe20000004100 */
[----:B------:R-:W-:Y:S01]  /*3020*/  FSETP.NEU.FTZ.AND P0, PT, R52, RZ, PT ;  /* 0x000000ff3400720b */ /* 0x000fe20003f1d000 */
[----:B------:R-:W-:Y:S02]  /*3030*/  HADD2.F32 R27, -RZ, R27.H1_H1 ;  /* 0x3000001bff1b7230 */ /* 0x000fe40000004100 */
[----:B------:R-:W-:Y:S01]  /*3040*/  FADD.FTZ R10, R5, R10 ;  /* 0x0000000a050a7221 */ /* 0x000fe20000010000 */
[----:B------:R-:W-:Y:S01]  /*3050*/  FFMA.FTZ R8, R8, R16, R23 ;  /* 0x0000001008087223 */ /* 0x000fe20000010017 */
[----:B------:R-:W-:Y:S02]  /*3060*/  IADD3 R5, PT, PT, R48, -0x1, RZ ;  /* 0xffffffff30057810 */ /* 0x000fe40007ffe0ff */
[----:B------:R-:W-:Y:S01]  /*3070*/  FSEL R4, R11, RZ, P0 ;  /* 0x000000ff0b047208 */ /* 0x000fe20000000000 */
[----:B------:R-:W-:Y:S01]  /*3080*/  FFMA.FTZ R7, R7, R27, R8 ;  /* 0x0000001b07077223 */ /* 0x000fe20000010008 */
[----:B------:R-:W-:-:S03]  /*3090*/  ISETP.GE.U32.AND P0, PT, R5, UR13, PT ;  /* 0x0000000d05007c0c */ /* 0x000fc6000bf06070 */
[----:B------:R-:W-:Y:S01]  /*30a0*/  FADD.FTZ R7, R7, R10 ;  /* 0x0000000a07077221 */ /* 0x000fe20000010000 */
[----:B------:R-:W-:-:S03]  /*30b0*/  IADD3 R47, PT, PT, R47, 0x4, RZ ;  /* 0x000000042f2f7810 */ /* 0x000fc60007ffe0ff */
[----:B------:R-:W-:-:S05]  /*30c0*/  FFMA.FTZ R4, R7, UR7, R4 ;  /* 0x0000000707047c23 */ /* 0x000fca0008010004 */
[C---:B------:R-:W-:Y:S02]  /*30d0*/  FSEL R6, R4.reuse, RZ, !P0 ;  /* 0x000000ff04067208 */ /* 0x040fe40004000000 */
[----:B------:R-:W-:Y:S02]  /*30e0*/  @!P0 FMNMX.FTZ R51, R4, R51, !PT ;  /* 0x0000003304338209 */ /* 0x000fe40007810000 */
[----:B------:R-:W-:Y:S02]  /*30f0*/  ISETP.GE.U32.AND P0, PT, R47, UR8, PT ;  /* 0x000000082f007c0c */ /* 0x000fe4000bf06070 */
[----:B------:R-:W-:Y:S01]  /*3100*/  IADD3 R44, P1, PT, R44, 0x10, RZ ;  /* 0x000000102c2c7810 */ /* 0x000fe20007f3e0ff */
[----:B------:R0:W-:Y:S01]  /*3110*/  STS [R49], R6 ;  /* 0x0000000631007388 */ /* 0x0001e20000000800 */
[----:B------:R-:W-:Y:S02]  /*3120*/  IADD3 R50, PT, PT, R50, 0x80, RZ ;  /* 0x0000008032327810 */ /* 0x000fe40007ffe0ff */
[----:B------:R-:W-:-:S02]  /*3130*/  IADD3 R48, PT, PT, R48, 0x80, RZ ;  /* 0x0000008030307810 */ /* 0x000fc40007ffe0ff */
[----:B------:R-:W-:Y:S02]  /*3140*/  IADD3.X R45, PT, PT, RZ, R45, RZ, P1, !PT ;  /* 0x0000002dff2d7210 */ /* 0x000fe40000ffe4ff */
[----:B0-----:R-:W-:-:S03]  /*3150*/  IADD3 R49, PT, PT, R49, 0x200, RZ ;  /* 0x0000020031317810 */ /* 0x001fc60007ffe0ff */
[----:B------:R-:W-:Y:S05]  /*3160*/  @!P0 BRA `(.L_x_21034) ;  /* 0xffffffd400b08947 */ /* 0x000fea000383ffff */
.L_x_21033:
[----:B------:R-:W-:Y:S05]  /*3170*/  BSYNC.RECONVERGENT B0 ;  /* 0x0000000000007941 */ /* 0x000fea0003800200 */
.L_x_21032:
[----:B----4-:R-:W0:Y:S01]  /*3180*/  SHFL.BFLY PT, R2, R51, 0x10, 0x1f ;  /* 0x0e001f0033027f89 */ /* 0x010e2200000e0000 */
[----:B------:R-:W-:Y:S01]  /*3190*/  LOP3.LUT P0, R40, R46, 0x1f, RZ, 0xc0, !PT ;  /* 0x0000001f2e287812 */ /* 0x000fe2000780c0ff */
[----:B------:R-:W-:Y:S01]  /*31a0*/  USHF.L.U32 UR22, UR17, 0x9, URZ ;  /* 0x0000000911167899 */ /* 0x000fe200080006ff */
[----:B------:R-:W-:Y:S01]  /*31b0*/  SHF.R.U32.HI R11, RZ, 0x5, R46 ;  /* 0x00000005ff0b7819 */ /* 0x000fe2000001162e */
        /* <DEDUP_REMOVED lines=19> */
[----:B0-----:R-:W-:-:S04]  /*32f0*/  LEA R9, R2, R9, 0x18 ;  /* 0x0000000902097211 */ /* 0x001fc800078ec0ff */
[-C--:B------:R-:W-:Y:S02]  /*3300*/  LEA R4, R11, R9.reuse, 0x2 ;  /* 0x000000090b047211 */ /* 0x080fe400078e10ff */
[----:B------:R-:W-:Y:S02]  /*3310*/  LEA R6, R40, R9, 0x2 ;  /* 0x0000000928067211 */ /* 0x000fe400078e10ff */
[----:B-1----:R-:W-:Y:S01]  /*3320*/  FMNMX.FTZ R13, R7, R8, !PT ;  /* 0x00000008070d7209 */ /* 0x002fe20007810000 */
[----:B------:R-:W-:Y:S01]  /*3330*/  HFMA2 R7, -RZ, RZ, 0, 0 ;  /* 0x00000000ff077431 */ /* 0x000fe200000001ff */
[----:B------:R-:W-:-:S03]  /*3340*/  MOV R8, 0xff7fffff ;  /* 0xff7fffff00087802 */ /* 0x000fc60000000f00 */
[----:B------:R-:W-:Y:S01]  /*3350*/  @!P0 STS [R4], R13 ;  /* 0x0000000d04008388 */ /* 0x000fe20000000800 */
[----:B------:R-:W-:Y:S06]  /*3360*/  BAR.SYNC.DEFER_BLOCKING 0x0 ;  /* 0x0000000000007b1d */ /* 0x000fec0000010000 */
        /* <DEDUP_REMOVED lines=25> */
.L_x_21039:
        /* <DEDUP_REMOVED lines=11> */
.L_x_21038:
[----:B------:R-:W-:Y:S05]  /*35b0*/  BSYNC.RECONVERGENT B1 ;  /* 0x0000000000017941 */ /* 0x000fea0003800200 */
.L_x_21037:
        /* <DEDUP_REMOVED lines=13> */
.L_x_21042:
        /* <DEDUP_REMOVED lines=20> */
[----:B------:R-:W-:Y:S01]  /*37d0*/  FMUL.FTZ R12, R12, 1.4426950216293334961 ;  /* 0x3fb8aa3b0c0c7820 */ /* 0x000fe20000410000 */
[----:B----4-:R-:W-:-:S02]  /*37e0*/  FADD.FTZ R20, -R5, R20 ;  /* 0x0000001405147221 */ /* 0x010fc40000010100 */
[----:B------:R-:W-:Y:S02]  /*37f0*/  FMUL.FTZ R17, R18, 1.4426950216293334961 ;  /* 0x3fb8aa3b12117820 */ /* 0x000fe40000410000 */
[----:B------:R-:W-:Y:S01]  /*3800*/  MUFU.EX2 R15, R15 ;  /* 0x0000000f000f7308 */ /* 0x000fe20000000800 */
[----:B------:R-:W3:Y:S01]  /*3810*/  LDS R18, [R8+0x1200] ;  /* 0x0012000008127984 */ /* 0x000ee20000000800 */
[C---:B------:R-:W-:Y:S01]  /*3820*/  FADD.FTZ R22, -R5.reuse, R22 ;  /* 0x0000001605167221 */ /* 0x040fe20000010100 */
[----:B------:R-:W-:Y:S02]  /*3830*/  FMUL.FTZ R19, R20, 1.4426950216293334961 ;  /* 0x3fb8aa3b14137820 */ /* 0x000fe40000410000 */
[----:B------:R-:W4:Y:S01]  /*3840*/  LDS R20, [R8+0x1400] ;  /* 0x0014000008147984 */ /* 0x000f220000000800 */
[C---:B------:R-:W-:Y:S01]  /*3850*/  FADD.FTZ R24, -R5.reuse, R24 ;  /* 0x0000001805187221 */ /* 0x040fe20000010100 */
[----:B------:R-:W-:Y:S01]  /*3860*/  FMUL.FTZ R21, R22, 1.4426950216293334961 ;  /* 0x3fb8aa3b16157820 */ /* 0x000fe20000410000 */
[----:B------:R-:W0:Y:S01]  /*3870*/  MUFU.EX2 R12, R12 ;  /* 0x0000000c000c7308 */ /* 0x000e220000000800 */
[----:B------:R-:W4:Y:S01]  /*3880*/  LDS R22, [R8+0x1600] ;  /* 0x0016000008167984 */ /* 0x000f220000000800 */
[----:B------:R-:W-:Y:S01]  /*3890*/  FADD.FTZ R26, -R5, R26 ;  /* 0x0000001a051a7221 */ /* 0x000fe20000010100 */
[----:B------:R-:W-:-:S02]  /*38a0*/  FMUL.FTZ R23, R24, 1.4426950216293334961 ;  /* 0x3fb8aa3b18177820 */ /* 0x000fc40000410000 */
[----:B------:R-:W4:Y:S01]  /*38b0*/  LDS R24, [R8+0x1800] ;  /* 0x0018000008187984 */ /* 0x000f220000000800 */
[----:B------:R-:W-:Y:S01]  /*38c0*/  FMUL.FTZ R25, R26, 1.4426950216293334961 ;  /* 0x3fb8aa3b1a197820 */ /* 0x000fe20000410000 */
[C---:B------:R-:W-:Y:S01]  /*38d0*/  FADD.FTZ R28, -R5.reuse, R28 ;  /* 0x0000001c051c7221 */ /* 0x040fe20000010100 */
[----:B------:R-:W2:Y:S01]  /*38e0*/  MUFU.EX2 R17, R17 ;  /* 0x0000001100117308 */ /* 0x000ea20000000800 */
[----:B------:R-:W4:Y:S02]  /*38f0*/  LDS R26, [R8+0x1a00] ;  /* 0x001a0000081a7984 */ /* 0x000f240000000800 */
[----:B------:R-:W-:Y:S02]  /*3900*/  FMUL.FTZ R28, R28, 1.4426950216293334961 ;  /* 0x3fb8aa3b1c1c7820 */ /* 0x000fe40000410000 */
[----:B-1----:R-:W-:Y:S03]  /*3910*/  STS [R8+-0x200], R13 ;  /* 0xfffe000d08007388 */ /* 0x002fe60000000800 */
[----:B------:R-:W1:Y:S01]  /*3920*/  MUFU.EX2 R19, R19 ;  /* 0x0000001300137308 */ /* 0x000e620000000800 */
[----:B0-----:R-:W-:Y:S01]  /*3930*/  STS [R8+-0x400], R12 ;  /* 0xfffc000c08007388 */ /* 0x001fe20000000800 */
[----:B------:R-:W-:-:S03]  /*3940*/  FADD.FTZ R14, -R5, R14 ;  /* 0x0000000e050e7221 */ /* 0x000fc60000010100 */
[----:B------:R-:W-:Y:S01]  /*3950*/  STS [R8], R15 ;  /* 0x0000000f08007388 */ /* 0x000fe20000000800 */
[----:B------:R-:W-:Y:S02]  /*3960*/  FMUL.FTZ R14, R14, 1.4426950216293334961 ;  /* 0x3fb8aa3b0e0e7820 */ /* 0x000fe40000410000 */
[----:B------:R-:W0:Y:S01]  /*3970*/  MUFU.EX2 R21, R21 ;  /* 0x0000001500157308 */ /* 0x000e220000000800 */
[----:B--2---:R-:W-:Y:S01]  /*3980*/  FADD.FTZ R16, -R5, R16 ;  /* 0x0000001005107221 */ /* 0x004fe20000010100 */
[----:B------:R-:W-:Y:S03]  /*3990*/  STS [R8+0x200], R17 ;  /* 0x0002001108007388 */ /* 0x000fe60000000800 */
[----:B------:R-:W-:-:S03]  /*39a0*/  FMUL.FTZ R16, R16, 1.4426950216293334961 ;  /* 0x3fb8aa3b10107820 */ /* 0x000fc60000410000 */
[----:B------:R2:W0:Y:S01]  /*39b0*/  MUFU.EX2 R27, R14 ;  /* 0x0000000e001b7308 */ /* 0x0004220000000800 */
[C---:B---3--:R-:W-:Y:S01]  /*39c0*/  FADD.FTZ R18, -R5.reuse, R18 ;  /* 0x0000001205127221 */ /* 0x048fe20000010100 */
[----:B-1----:R-:W-:Y:S01]  /*39d0*/  STS [R8+0x400], R19 ;  /* 0x0004001308007388 */ /* 0x002fe20000000800 */
[----:B----4-:R-:W-:Y:S02]  /*39e0*/  FADD.FTZ R20, -R5, R20 ;  /* 0x0000001405147221 */ /* 0x010fe40000010100 */
[----:B------:R-:W-:-:S03]  /*39f0*/  FMUL.FTZ R18, R18, 1.4426950216293334961 ;  /* 0x3fb8aa3b12127820 */ /* 0x000fc60000410000 */
        /* <DEDUP_REMOVED lines=12> */
[----:B------:R-:W-:Y:S01]  /*3ac0*/  STS [R8+0xc00], R27 ;  /* 0x000c001b08007388 */ /* 0x000fe20000000800 */
        /* <DEDUP_REMOVED lines=32> */
.L_x_21041:
[----:B------:R-:W-:Y:S05]  /*3cd0*/  BSYNC.RECONVERGENT B1 ;  /* 0x0000000000017941 */ /* 0x000fea0003800200 */
.L_x_21040:
        /* <DEDUP_REMOVED lines=55> */
.L_x_21044:
[----:B------:R-:W-:Y:S05]  /*4050*/  BSYNC.RECONVERGENT B1 ;  /* 0x0000000000017941 */ /* 0x000fea0003800200 */
.L_x_21043:
        /* <DEDUP_REMOVED lines=26> */
.L_x_21036:
[----:B------:R-:W-:Y:S05]  /*4200*/  BSYNC.RECONVERGENT B0 ;  /* 0x0000000000007941 */ /* 0x000fea0003800200 */
.L_x_21035:
        /* <DEDUP_REMOVED lines=25> */
[----:B------:R-:W-:Y:S02]  /*43a0*/  IADD3 R8, PT, PT, R6, -UR22, RZ ;  /* 0x8000001606087c10 */ /* 0x000fe4000fffe0ff */
[----:B------:R-:W-:Y:S01]  /*43b0*/  ISETP.NE.AND P0, PT, R4, 0x180, PT ;  /* 0x000001800400780c */ /* 0x000fe20003f05270 */
[----:B-1----:R-:W-:Y:S01]  /*43c0*/  FADD.FTZ R4, R7, 9.9999999747524270788e-07 ;  /* 0x358637bd07047421 */ /* 0x002fe20000010000 */
[----:B------:R-:W-:Y:S02]  /*43d0*/  ISETP.GE.U32.AND P1, PT, R8, 0x180, PT ;  /* 0x000001800800780c */ /* 0x000fe40003f26070 */
[----:B------:R-:W-:-:S03]  /*43e0*/  MOV R8, R46 ;  /* 0x0000002e00087202 */ /* 0x000fc60000000f00 */
[----:B------:R-:W1:Y:S06]  /*43f0*/  MUFU.RCP R4, R4 ;  /* 0x0000000400047308 */ /* 0x000e6c0000001000 */
        /* <DEDUP_REMOVED lines=10> */
.L_x_21049:
[----:B------:R-:W1:Y:S01]  /*44a0*/  LDS R9, [R6] ;  /* 0x0000000006097984 */ /* 0x000e620000000800 */
[----:B------:R-:W-:-:S04]  /*44b0*/  IADD3 R10, PT, PT, R10, 0x1, RZ ;  /* 0x000000010a0a7810 */ /* 0x000fc80007ffe0ff */
[----:B------:R-:W-:Y:S01]  /*44c0*/  ISETP.NE.AND P0, PT, R10, RZ, PT ;  /* 0x000000ff0a00720c */ /* 0x000fe20003f05270 */
[----:B-1----:R-:W-:-:S05]  /*44d0*/  FMUL.FTZ R9, R9, R4 ;  /* 0x0000000409097220 */ /* 0x002fca0000410000 */
[----:B------:R1:W-:Y:S02]  /*44e0*/  STS [R6], R9 ;  /* 0x0000000906007388 */ /* 0x0003e40000000800 */
[----:B-1----:R-:W-:-:S05]  /*44f0*/  IADD3 R6, PT, PT, R6, 0x200, RZ ;  /* 0x0000020006067810 */ /* 0x002fca0007ffe0ff */
[----:B------:R-:W-:Y:S05]  /*4500*/  @P0 BRA `(.L_x_21049) ;  /* 0xfffffffc00e40947 */ /* 0x000fea000383ffff */
.L_x_21048:
[----:B------:R-:W-:Y:S05]  /*4510*/  BSYNC.RECONVERGENT B1 ;  /* 0x0000000000017941 */ /* 0x000fea0003800200 */
.L_x_21047:
        /* <DEDUP_REMOVED lines=13> */
.L_x_21052:
        /* <DEDUP_REMOVED lines=23> */
[-C--:B------:R-:W-:Y:S01]  /*4760*/  FMUL.FTZ R21, R21, R4.reuse ;  /* 0x0000000415157220 */ /* 0x080fe20000410000 */
        /* <DEDUP_REMOVED lines=28> */
.L_x_21051:
[----:B------:R-:W-:Y:S05]  /*4930*/  BSYNC.RECONVERGENT B1 ;  /* 0x0000000000017941 */ /* 0x000fea0003800200 */
.L_x_21050:
        /* <DEDUP_REMOVED lines=31> */
.L_x_21054:
[----:B------:R-:W-:Y:S05]  /*4b30*/  BSYNC.RECONVERGENT B1 ;  /* 0x0000000000017941 */ /* 0x000fea0003800200 */
.L_x_21053:
        /* <DEDUP_REMOVED lines=14> */
.L_x_21046:
[----:B------:R-:W-:Y:S05]  /*4c20*/  BSYNC.RECONVERGENT B0 ;  /* 0x0000000000007941 */ /* 0x000fea0003800200 */
.L_x_21045:
[----:B------:R-:W-:Y:S01]  /*4c30*/  BAR.SYNC.DEFER_BLOCKING 0x0 ;  /* 0x0000000000007b1d */ /* 0x000fe20000010000 */
[----:B------:R-:W-:Y:S02]  /*4c40*/  ISETP.NE.AND P0, PT, R46, RZ, PT ;  /* 0x000000ff2e00720c */ /* 0x000fe40003f05270 */
[----:B-1----:R-:W-:-:S03]  /*4c50*/  MOV R4, UR17 ;  /* 0x0000001100047c02 */ /* 0x002fc60008000f00 */
[----:B------:R-:W1:Y:S01]  /*4c60*/  LDCU UR21, c[0x0][0x3dc] ;  /* 0x00007b80ff1577ac */ /* 0x000e620008000800 */
[----:B------:R-:W-:Y:S01]  /*4c70*/  BSSY.RECONVERGENT B0, `(.L_x_21055) ;  /* 0x0000014000007945 */ /* 0x000fe20003800200 */
[----:B------:R-:W3:Y:S06]  /*4c80*/  LDCU UR20, c[0x0][0x378] ;  /* 0x00006f00ff1477ac */ /* 0x000eec0008000800 */
[----:B------:R-:W-:Y:S05]  /*4c90*/  @P0 BRA `(.L_x_21056) ;  /* 0x0000000000440947 */ /* 0x000fea0003800000 */
        /* <DEDUP_REMOVED lines=17> */
.L_x_21056:
[----:B-1-3--:R-:W-:Y:S05]  /*4db0*/  BSYNC.RECONVERGENT B0 ;  /* 0x0000000000007941 */ /* 0x00afea0003800200 */
.L_x_21055:
[----:B------:R-:W-:Y:S01]  /*4dc0*/  LEA R41, R4, R11, 0x4 ;  /* 0x0000000b04297211 */ /* 0x000fe200078e20ff */
[----:B------:R-:W1:Y:S01]  /*4dd0*/  LDCU.64 UR6, c[0x0][0x3a8] ;  /* 0x00007500ff0677ac */ /* 0x000e620008000a00 */
[----:B------:R-:W-:Y:S01]  /*4de0*/  BSSY.RECONVERGENT B0, `(.L_x_21057) ;  /* 0x000043f000007945 */ /* 0x000fe20003800200 */
[----:B------:R-:W-:Y:S01]  /*4df0*/  HFMA2 R10, -RZ, RZ, 0, 0 ;  /* 0x00000000ff0a7431 */ /* 0x000fe200000001ff */
[----:B------:R-:W-:Y:S02]  /*4e00*/  ISETP.GE.U32.AND P0, PT, R41, UR8, PT ;  /* 0x0000000829007c0c */ /* 0x000fe4000bf06070 */
        /* <DEDUP_REMOVED lines=10> */
[----:B--2-4-:R-:W-:Y:S02]  /*4eb0*/  CS2R R8, SRZ ;  /* 0x0000000000087805 */ /* 0x014fe4000001ff00 */
[----:B------:R-:W-:Y:S01]  /*4ec0*/  MOV R7, RZ ;  /* 0x000000ff00077202 */ /* 0x000fe20000000f00 */
[----:B-1----:R-:W-:Y:S06]  /*4ed0*/  @P0 BRA `(.L_x_21058) ;  /* 0x0000004000bc0947 */ /* 0x002fec0003800000 */
[----:B------:R-:W1:Y:S01]  /*4ee0*/  LDCU.64 UR4, c[0x0][0x3b8] ;  /* 0x00007700ff0477ac */ /* 0x000e620008000a00 */
[----:B0-----:R-:W-:Y:S01]  /*4ef0*/  IMAD.WIDE.U32 R4, R41, 0x4, RZ ;  /* 0x0000000429047825 */ /* 0x001fe200078e00ff */
[----:B------:R-:W-:Y:S02]  /*4f00*/  MOV R7, UR9 ;  /* 0x0000000900077c02 */ /* 0x000fe40008000f00 */
[----:B------:R-:W-:Y:S02]  /*4f10*/  CS2R R38, SRZ ;  /* 0x0000000000267805 */ /* 0x000fe4000001ff00 */
[----:B------:R-:W-:Y:S02]  /*4f20*/  SHF.L.U32 R8, R46, 0x5, RZ ;  /* 0x000000052e087819 */ /* 0x000fe400000006ff */
[----:B------:R-:W-:Y:S02]  /*4f30*/  CS2R R36, SRZ ;  /* 0x0000000000247805 */ /* 0x000fe4000001ff00 */
[----:B------:R-:W-:Y:S01]  /*4f40*/  IADD3 R3, PT, PT, R3, 0x1a0, RZ ;  /* 0x000001a003037810 */ /* 0x000fe20007ffe0ff */
[----:B------:R-:W-:Y:S01]  /*4f50*/  IMAD.WIDE R6, R7, 0x4, R4 ;  /* 0x0000000407067825 */ /* 0x000fe200078e0204 */
[----:B------:R-:W-:-:S02]  /*4f60*/  LOP3.LUT R4, R8, 0x60, RZ, 0xe2, !PT ;  /* 0x0000006008047812 */ /* 0x000fc400078ee2ff */
[----:B------:R-:W-:Y:S02]  /*4f70*/  CS2R R34, SRZ ;  /* 0x0000000000227805 */ /* 0x000fe4000001ff00 */
[----:B------:R-:W-:Y:S02]  /*4f80*/  LEA R3, R2, R3, 0x18 ;  /* 0x0000000302037211 */ /* 0x000fe400078ec0ff */
[----:B------:R-:W-:Y:S02]  /*4f90*/  CS2R R32, SRZ ;  /* 0x0000000000207805 */ /* 0x000fe4000001ff00 */
[----:B------:R-:W-:Y:S02]  /*4fa0*/  LEA R4, R11, R4, 0x7 ;  /* 0x000000040b047211 */ /* 0x000fe400078e38ff */
[----:B------:R-:W-:Y:S02]  /*4fb0*/  CS2R R30, SRZ ;  /* 0x00000000001e7805 */ /* 0x000fe4000001ff00 */
[----:B------:R-:W-:-:S02]  /*4fc0*/  SHF.L.U32 R12, R46, 0x3, RZ ;  /* 0x000000032e0c7819 */ /* 0x000fc400000006ff */
[----:B------:R-:W-:Y:S02]  /*4fd0*/  CS2R R28, SRZ ;  /* 0x00000000001c7805 */ /* 0x000fe4000001ff00 */
[----:B------:R-:W-:Y:S02]  /*4fe0*/  IADD3 R4, PT, PT, R4, 0x10, R3 ;  /* 0x0000001004047810 */ /* 0x000fe40007ffe003 */
[----:B------:R-:W-:Y:S02]  /*4ff0*/  CS2R R26, SRZ ;  /* 0x00000000001a7805 */ /* 0x000fe4000001ff00 */
[----:B-1----:R-:W-:Y:S01]  /*5000*/  IADD3 R6, P0, PT, R6, UR4, RZ ;  /* 0x0000000406067c10 */ /* 0x002fe2000ff1e0ff */
[----:B------:R-:W-:Y:S01]  /*5010*/  UIADD3 UR4, UPT, UPT, UR13, 0x1f, URZ ;  /* 0x0000001f0d047890 */ /* 0x000fe2000fffe0ff */
[----:B------:R-:W-:Y:S02]  /*5020*/  LEA R2, R11, UR22, 0x5 ;  /* 0x000000160b027c11 */ /* 0x000fe4000f8e28ff */
[----:B------:R-:W-:-:S02]  /*5030*/  CS2R R24, SRZ ;  /* 0x0000000000187805 */ /* 0x000fc4000001ff00 */
[----:B------:R-:W-:Y:S01]  /*5040*/  IADD3.X R3, PT, PT, R7, UR5, RZ, P0, !PT ;  /* 0x0000000507037c10 */ /* 0x000fe200087fe4ff */
[----:B------:R-:W0:Y:S01]  /*5050*/  LDCU UR5, c[0x0][0x3e0] ;  /* 0x00007c00ff0577ac */ /* 0x000e220008000800 */
[----:B------:R-:W-:Y:S02]  /*5060*/  LOP3.LUT R5, R12, 0x18, RZ, 0xc0, !PT ;  /* 0x000000180c057812 */ /* 0x000fe400078ec0ff */
[----:B------:R-:W-:Y:S02]  /*5070*/  CS2R R22, SRZ ;  /* 0x0000000000167805 */ /* 0x000fe4000001ff00 */
[----:B------:R-:W-:Y:S01]  /*5080*/  CS2R R20, SRZ ;  /* 0x0000000000147805 */ /* 0x000fe2000001ff00 */
[----:B------:R-:W-:Y:S01]  /*5090*/  USHF.R.U32.HI UR4, URZ, 0x5, UR4 ;  /* 0x00000005ff047899 */ /* 0x000fe20008011604 */
[----:B------:R-:W-:Y:S02]  /*50a0*/  IADD3 R5, PT, PT, R2, 0x3, R5 ;  /* 0x0000000302057810 */ /* 0x000fe40007ffe005 */
[----:B------:R-:W-:-:S02]  /*50b0*/  CS2R R8, SRZ ;  /* 0x0000000000087805 */ /* 0x000fc4000001ff00 */
[C---:B------:R-:W-:Y:S02]  /*50c0*/  IADD3 R2, PT, PT, R41.reuse, 0x1, RZ ;  /* 0x0000000129027810 */ /* 0x040fe40007ffe0ff */
[----:B------:R-:W-:Y:S02]  /*50d0*/  MOV R10, RZ ;  /* 0x000000ff000a7202 */ /* 0x000fe40000000f00 */
[----:B------:R-:W-:Y:S02]  /*50e0*/  MOV R7, RZ ;  /* 0x000000ff00077202 */ /* 0x000fe40000000f00 */
[----:B------:R-:W-:Y:S01]  /*50f0*/  IADD3 R41, PT, PT, R41, -UR4, RZ ;  /* 0x8000000429297c10 */ /* 0x000fe2000fffe0ff */
[----:B0-----:R-:W-:Y:S01]  /*5100*/  IMAD R48, R0, UR5, RZ ;  /* 0x0000000500307c24 */ /* 0x001fe2000f8e02ff */
[----:B------:R-:W-:-:S04]  /*5110*/  LOP3.LUT R0, R12, 0xf8, RZ, 0xc0, !PT ;  /* 0x000000f80c007812 */ /* 0x000fc800078ec0ff */
[----:B------:R-:W-:-:S07]  /*5120*/  SHF.R.S32.HI R49, RZ, 0x1f, R48 ;  /* 0x0000001fff317819 */ /* 0x000fce0000011430 */
.L_x_21107:
[----:B------:R-:W-:Y:S01]  /*5130*/  MOV R44, R6 ;  /* 0x00000006002c7202 */ /* 0x000fe20000000f00 */
[----:B------:R-:W0:Y:S01]  /*5140*/  LDS.128 R16, [R4+-0x10] ;  /* 0xfffff00004107984 */ /* 0x000e220000000c00 */
[----:B------:R-:W-:-:S03]  /*5150*/  MOV R45, R3 ;  /* 0x00000003002d7202 */ /* 0x000fc60000000f00 */
[----:B--2---:R1:W2:Y:S04]  /*5160*/  LDS.128 R12, [R4] ;  /* 0x00000000040c7984 */ /* 0x0042a80000000c00 */
[----:B---34-:R3:W4:Y:S01]  /*5170*/  LDG.E.CONSTANT R43, desc[UR14][R44.64] ;  /* 0x0000000e2c2b7981 */ /* 0x018722000c1e9900 */
[----:B0-----:R-:W-:Y:S02]  /*5180*/  F2FP.F16.F32.PACK_AB R18, R19, R18 ;  /* 0x000000121312723e */ /* 0x001fe400000000ff */
[----:B---3--:R-:W-:Y:S01]  /*5190*/  F2FP.F16.F32.PACK_AB R45, R17, R16 ;  /* 0x00000010112d723e */ /* 0x008fe200000000ff */
[----:B----4-:R-:W-:-:S03]  /*51a0*/  IMAD.WIDE R42, R43, UR21, R48 ;  /* 0x000000152b2a7c25 */ /* 0x010fc6000f8e0230 */
[----:B------:R-:W-:-:S04]  /*51b0*/  IADD3 R42, P0, PT, R0, R42, RZ ;  /* 0x0000002a002a7210 */ /* 0x000fc80007f1e0ff */
[----:B------:R-:W-:Y:S02]  /*51c0*/  IADD3.X R43, PT, PT, RZ, R43, RZ, P0, !PT ;  /* 0x0000002bff2b7210 */ /* 0x000fe400007fe4ff */
[C---:B------:R-:W-:Y:S02]  /*51d0*/  LEA R50, P1, R42.reuse, UR6, 0x1 ;  /* 0x000000062a327c11 */ /* 0x040fe4000f8208ff */
[----:B------:R-:W-:Y:S02]  /*51e0*/  ISETP.NE.AND P0, PT, R41, -0x1, PT ;  /* 0xffffffff2900780c */ /* 0x000fe40003f05270 */
[----:B------:R-:W-:Y:S02]  /*51f0*/  LEA.HI.X R51, R42, UR7, R43, 0x1, P1 ;  /* 0x000000072a337c11 */ /* 0x000fe400088f0c2b */
[----:B------:R-:W-:Y:S01]  /*5200*/  MOV R42, R18 ;  /* 0x00000012002a7202 */ /* 0x000fe20000000f00 */
[----:B------:R-:W-:Y:S01]  /*5210*/  BSSY.RECONVERGENT B1, `(.L_x_21059) ;  /* 0x0000022000017945 */ /* 0x000fe20003800200 */
[----:B------:R-:W-:Y:S01]  /*5220*/  IADD3 R43, PT, PT, R5, -0x3, RZ ;  /* 0xfffffffd052b7810 */ /* 0x000fe20007ffe0ff */
[----:B-----5:R1:W5:Y:S06]  /*5230*/  LDG.E.128.CONSTANT R16, desc[UR14][R50.64] ;  /* 0x0000000e32107981 */ /* 0x02036c000c1e9d00 */
[----:B--2---:R-:W-:Y:S05]  /*5240*/  @P0 BRA `(.L_x_21060) ;  /* 0x0000000000780947 */ /* 0x004fea0003800000 */
[C---:B------:R-:W-:Y:S02]  /*5250*/  IADD3 R44, PT, PT, R5.reuse, -0x1, RZ ;  /* 0xffffffff052c7810 */ /* 0x040fe40007ffe0ff */
[----:B------:R-:W-:Y:S02]  /*5260*/  ISETP.GE.AND P2, PT, R5, UR13, PT ;  /* 0x0000000d05007c0c */ /* 0x000fe4000bf46270 */
[----:B------:R-:W-:Y:S02]  /*5270*/  ISETP.GE.AND P1, PT, R44, UR13, PT ;  /* 0x0000000d2c007c0c */ /* 0x000fe4000bf26270 */
[C---:B-----5:R-:W-:Y:S02]  /*5280*/  PRMT R44, R17.reuse, 0x7632, R44 ;  /* 0x00007632112c7816 */ /* 0x060fe4000000002c */
[----:B------:R-:W-:Y:S02]  /*5290*/  SEL R17, R17, RZ, !P1 ;  /* 0x000000ff11117207 */ /* 0x000fe40004800000 */
[----:B------:R-:W-:-:S04]  /*52a0*/  SEL R44, R44, RZ, !P2 ;  /* 0x000000ff2c2c7207 */ /* 0x000fc80005000000 */
[----:B------:R-:W-:Y:S02]  /*52b0*/  PRMT R17, R17, 0x5410, R44 ;  /* 0x0000541011117816 */ /* 0x000fe4000000002c */
[----:B------:R-:W-:-:S04]  /*52c0*/  IADD3 R44, PT, PT, R5, 0x1, RZ ;  /* 0x00000001052c7810 */ /* 0x000fc80007ffe0ff */
[----:B------:R-:W-:Y:S02]  /*52d0*/  ISETP.GE.AND P1, PT, R44, UR13, PT ;  /* 0x0000000d2c007c0c */ /* 0x000fe4000bf26270 */
[----:B------:R-:W-:-:S04]  /*52e0*/  IADD3 R44, PT, PT, R5, 0x2, RZ ;  /* 0x00000002052c7810 */ /* 0x000fc80007ffe0ff */
[----:B------:R-:W-:Y:S02]  /*52f0*/  ISETP.GE.AND P2, PT, R44, UR13, PT ;  /* 0x0000000d2c007c0c */ /* 0x000fe4000bf46270 */
[C---:B------:R-:W-:Y:S02]  /*5300*/  PRMT R44, R18.reuse, 0x7632, R44 ;  /* 0x00007632122c7816 */ /* 0x040fe4000000002c */
[----:B------:R-:W-:Y:S02]  /*5310*/  SEL R18, R18, RZ, !P1 ;  /* 0x000000ff12127207 */ /* 0x000fe40004800000 */
[----:B------:R-:W-:Y:S02]  /*5320*/  SEL R47, R44, RZ, !P2 ;  /* 0x000000ff2c2f7207 */ /* 0x000fe40005000000 */
[----:B------:R-:W-:Y:S02]  /*5330*/  IADD3 R44, PT, PT, R5, 0x3, RZ ;  /* 0x00000003052c7810 */ /* 0x000fe40007ffe0ff */
[----:B------:R-:W-:-:S02]  /*5340*/  PRMT R18, R18, 0x5410, R47 ;  /* 0x0000541012127816 */ /* 0x000fc4000000002f */
        /* <DEDUP_REMOVED lines=14> */
.L_x_21060:
[----:B------:R-:W-:Y:S05]  /*5430*/  BSYNC.RECONVERGENT B1 ;  /* 0x0000000000017941 */ /* 0x000fea0003800200 */
.L_x_21059:
[----:B------:R-:W-:Y:S01]  /*5440*/  F2FP.F16.F32.PACK_AB R47, R13, R12 ;  /* 0x0000000c0d2f723e */ /* 0x000fe200000000ff */
[----:B-----5:R-:W-:Y:S01]  /*5450*/  HMUL2 R17, R42, R17 ;  /* 0x000000112a117232 */ /* 0x020fe20000000000 */
[----:B------:R-:W-:Y:S02]  /*5460*/  F2FP.F16.F32.PACK_AB R44, R15, R14 ;  /* 0x0000000e0f2c723e */ /* 0x000fe400000000ff */
[----:B------:R0:W5:Y:S01]  /*5470*/  LDG.E.128.CONSTANT R12, desc[UR14][R50.64+0x200] ;  /* 0x0002000e320c7981 */ /* 0x000162000c1e9d00 */
[----:B------:R-:W-:Y:S01]  /*5480*/  HFMA2 R17, R45, R16, R17 ;  /* 0x000000102d117231 */ /* 0x000fe20000000011 */
[----:B------:R-:W-:Y:S03]  /*5490*/  BSSY.RECONVERGENT B1, `(.L_x_21061) ;  /* 0x0000022000017945 */ /* 0x000fe60003800200 */
[----:B------:R-:W-:-:S04]  /*54a0*/  HFMA2 R17, R47, R18, R17 ;  /* 0x000000122f117231 */ /* 0x000fc80000000011 */
[----:B------:R-:W-:Y:S01]  /*54b0*/  HFMA2 R19, R44, R19, R17 ;  /* 0x000000132c137231 */ /* 0x000fe20000000011 */
[----:B0-----:R-:W-:Y:S06]  /*54c0*/  @P0 BRA `(.L_x_21062) ;  /* 0x0000000000780947 */ /* 0x001fec0003800000 */
        /* <DEDUP_REMOVED lines=17> */
[----:B------:R-:W-:Y:S02]  /*55e0*/  IADD3 R16, PT, PT, R5, 0x4, RZ ;  /* 0x0000000405107810 */ /* 0x000fe40007ffe0ff */
[----:B------:R-:W-:Y:S02]  /*55f0*/  PRMT R17, R15, 0x7632, R17 ;  /* 0x000076320f117816 */ /* 0x000fe40000000011 */
[----:B------:R-:W-:Y:S02]  /*5600*/  ISETP.GE.AND P4, PT, R16, UR13, PT ;  /* 0x0000000d10007c0c */ /* 0x000fe4000bf86270 */
[----:B------:R-:W-:Y:S02]  /*5610*/  IADD3 R16, PT, PT, R5, -0x2, RZ ;  /* 0xfffffffe05107810 */ /* 0x000fe40007ffe0ff */
[----:B------:R-:W-:-:S02]  /*5620*/  ISETP.GE.AND P1, PT, R43, UR13, PT ;  /* 0x0000000d2b007c0c */ /* 0x000fc4000bf26270 */
[----:B------:R-:W-:Y:S02]  /*5630*/  ISETP.GE.AND P2, PT, R16, UR13, PT ;  /* 0x0000000d10007c0c */ /* 0x000fe4000bf46270 */
[C---:B------:R-:W-:Y:S02]  /*5640*/  PRMT R16, R12.reuse, 0x7632, R16 ;  /* 0x000076320c107816 */ /* 0x040fe40000000010 */
[----:B------:R-:W-:Y:S02]  /*5650*/  SEL R18, R17, RZ, !P4 ;  /* 0x000000ff11127207 */ /* 0x000fe40006000000 */
[----:B------:R-:W-:Y:S02]  /*5660*/  SEL R12, R12, RZ, !P1 ;  /* 0x000000ff0c0c7207 */ /* 0x000fe40004800000 */
[----:B------:R-:W-:Y:S02]  /*5670*/  SEL R15, R15, RZ, !P3 ;  /* 0x000000ff0f0f7207 */ /* 0x000fe40005800000 */
[----:B------:R-:W-:-:S02]  /*5680*/  SEL R17, R16, RZ, !P2 ;  /* 0x000000ff10117207 */ /* 0x000fc40005000000 */
[----:B------:R-:W-:Y:S02]  /*5690*/  PRMT R15, R15, 0x5410, R18 ;  /* 0x000054100f0f7816 */ /* 0x000fe40000000012 */
[----:B------:R-:W-:-:S07]  /*56a0*/  PRMT R12, R12, 0x5410, R17 ;  /* 0x000054100c0c7816 */ /* 0x000fce0000000011 */
.L_x_21062:
[----:B------:R-:W-:Y:S05]  /*56b0*/  BSYNC.RECONVERGENT B1 ;  /* 0x0000000000017941 */ /* 0x000fea0003800200 */
.L_x_21061:
[----:B-----5:R-:W-:-:S04]  /*56c0*/  HMUL2 R13, R42, R13 ;  /* 0x0000000d2a0d7232 */ /* 0x020fc80000000000 */
[----:B------:R-:W-:Y:S02]  /*56d0*/  HFMA2 R13, R45, R12, R13 ;  /* 0x0000000c2d0d7231 */ /* 0x000fe4000000000d */
[--C-:B------:R-:W-:Y:S02]  /*56e0*/  HADD2.F32 R12, -RZ, R19.reuse.H0_H0 ;  /* 0x20000013ff0c7230 */ /* 0x100fe40000004100 */
[----:B------:R-:W-:Y:S02]  /*56f0*/  HADD2.F32 R19, -RZ, R19.H1_H1 ;  /* 0x30000013ff137230 */ /* 0x000fe40000004100 */
[----:B------:R-:W-:-:S03]  /*5700*/  HFMA2 R13, R47, R14, R13 ;  /* 0x0000000e2f0d7231 */ /* 0x000fc6000000000d */
[----:B------:R-:W-:-:S04]  /*5710*/  FADD.FTZ R12, R12, R19 ;  /* 0x000000130c0c7221 */ /* 0x000fc80000010000 */
[----:B------:R-:W-:Y:S01]  /*5720*/  FADD.FTZ R39, R12, R39 ;  /* 0x000000270c277221 */ /* 0x000fe20000010000 */
[----:B------:R-:W-:Y:S02]  /*5730*/  HFMA2 R16, R44, R15, R13 ;  /* 0x0000000f2c107231 */ /* 0x000fe4000000000d */
[----:B------:R0:W5:Y:S01]  /*5740*/  LDG.E.128.CONSTANT R12, desc[UR14][R50.64+0x400] ;  /* 0x0004000e320c7981 */ /* 0x000162000c1e9d00 */
        /* <DEDUP_REMOVED lines=8> */
[----:B------:R-:W-:Y:S02]  /*57d0*/  IADD3 R17, PT, PT, R5, 0x1, RZ ;  /* 0x0000000105117810 */ /* 0x000fe40007ffe0ff */
[--C-:B------:R-:W-:Y:S02]  /*57e0*/  PRMT R13, R13, 0x5410, R18.reuse ;  /* 0x000054100d0d7816 */ /* 0x100fe40000000012 */
[----:B------:R-:W-:Y:S02]  /*57f0*/  ISETP.GE.AND P1, PT, R17, UR13, PT ;  /* 0x0000000d11007c0c */ /* 0x000fe4000bf26270 */
[----:B------:R-:W-:Y:S02]  /*5800*/  IADD3 R17, PT, PT, R5, 0x2, RZ ;  /* 0x0000000205117810 */ /* 0x000fe40007ffe0ff */
[----:B------:R-:W-:Y:S02]  /*5810*/  PRMT R18, R15, 0x7632, R18 ;  /* 0x000076320f127816 */ /* 0x000fe40000000012 */
[----:B------:R-:W-:-:S02]  /*5820*/  ISETP.GE.AND P2, PT, R17, UR13, PT ;  /* 0x0000000d11007c0c */ /* 0x000fc4000bf46270 */
[C---:B------:R-:W-:Y:S02]  /*5830*/  PRMT R17, R14.reuse, 0x7632, R17 ;  /* 0x000076320e117816 */ /* 0x040fe40000000011 */
[----:B------:R-:W-:Y:S02]  /*5840*/  SEL R14, R14, RZ, !P1 ;  /* 0x000000ff0e0e7207 */ /* 0x000fe40004800000 */
[----:B------:R-:W-:Y:S02]  /*5850*/  SEL R17, R17, RZ, !P2 ;  /* 0x000000ff11117207 */ /* 0x000fe40005000000 */
[----:B------:R-:W-:Y:S02]  /*5860*/  ISETP.GE.AND P1, PT, R43, UR13, PT ;  /* 0x0000000d2b007c0c */ /* 0x000fe4000bf26270 */
[----:B------:R-:W-:Y:S02]  /*5870*/  PRMT R14, R14, 0x5410, R17 ;  /* 0x000054100e0e7816 */ /* 0x000fe40000000011 */
[----:B------:R-:W-:-:S04]  /*5880*/  IADD3 R17, PT, PT, R5, 0x3, RZ ;  /* 0x0000000305117810 */ /* 0x000fc80007ffe0ff */
[----:B------:R-:W-:Y:S02]  /*5890*/  ISETP.GE.AND P3, PT, R17, UR13, PT ;  /* 0x0000000d11007c0c */ /* 0x000fe4000bf66270 */
[----:B------:R-:W-:Y:S02]  /*58a0*/  IADD3 R17, PT, PT, R5, 0x4, RZ ;  /* 0x0000000405117810 */ /* 0x000fe40007ffe0ff */
        /* <DEDUP_REMOVED lines=10> */
.L_x_21064:
[----:B------:R-:W-:Y:S05]  /*5950*/  BSYNC.RECONVERGENT B1 ;  /* 0x0000000000017941 */ /* 0x000fea0003800200 */
.L_x_21063:
[----:B-----5:R-:W-:-:S04]  /*5960*/  HMUL2 R13, R42, R13 ;  /* 0x0000000d2a0d7232 */ /* 0x020fc80000000000 */
[----:B------:R-:W-:Y:S02]  /*5970*/  HFMA2 R17, R45, R12, R13 ;  /* 0x0000000c2d117231 */ /* 0x000fe4000000000d */
[--C-:B------:R-:W-:Y:S02]  /*5980*/  HADD2.F32 R12, -RZ, R16.reuse.H0_H0 ;  /* 0x20000010ff0c7230 */ /* 0x100fe40000004100 */
[----:B------:R-:W-:-:S05]  /*5990*/  HADD2.F32 R13, -RZ, R16.H1_H1 ;  /* 0x30000010ff0d7230 */ /* 0x000fca0000004100 */
[----:B------:R-:W-:Y:S01]  /*59a0*/  FADD.FTZ R13, R12, R13 ;  /* 0x0000000d0c0d7221 */ /* 0x000fe20000010000 */
[----:B------:R-:W-:-:S03]  /*59b0*/  HFMA2 R16, R47, R14, R17 ;  /* 0x0000000e2f107231 */ /* 0x000fc60000000011 */
        /* <DEDUP_REMOVED lines=35> */
.L_x_21066:
[----:B------:R-:W-:Y:S05]  /*5bf0*/  BSYNC.RECONVERGENT B1 ;  /* 0x0000000000017941 */ /* 0x000fea0003800200 */
.L_x_21065:
        /* <DEDUP_REMOVED lines=41> */
.L_x_21068:
[----:B------:R-:W-:Y:S05]  /*5e90*/  BSYNC.RECONVERGENT B1 ;  /* 0x0000000000017941 */ /* 0x000fea0003800200 */
.L_x_21067:
        /* <DEDUP_REMOVED lines=41> */
.L_x_21070:
[----:B------:R-:W-:Y:S05]  /*6130*/  BSYNC.RECONVERGENT B1 ;  /* 0x0000000000017941 */ /* 0x000fea0003800200 */
.L_x_21069:
        /* <DEDUP_REMOVED lines=41> */
.L_x_21072:
[----:B------:R-:W-:Y:S05]  /*63d0*/  BSYNC.RECONVERGENT B1 ;  /* 0x0000000000017941 */ /* 0x000fea0003800200 */
.L_x_21071:
        /* <DEDUP_REMOVED lines=41> */
.L_x_21074:
[----:B------:R-:W-:Y:S05]  /*6670*/  BSYNC.RECONVERGENT B1 ;  /* 0x0000000000017941 */ /* 0x000fea0003800200 */
.L_x_21073:
        /* <DEDUP_REMOVED lines=41> */
.L_x_21076:
[----:B------:R-:W-:Y:S05]  /*6910*/  BSYNC.RECONVERGENT B1 ;  /* 0x0000000000017941 */ /* 0x000fea0003800200 */
.L_x_21075:
        /* <DEDUP_REMOVED lines=41> */
.L_x_21078:
[----:B------:R-:W-:Y:S05]  /*6bb0*/  BSYNC.RECONVERGENT B1 ;  /* 0x0000000000017941 */ /* 0x000fea0003800200 */
.L_x_21077:
        /* <DEDUP_REMOVED lines=41> */
.L_x_21080:
[----:B------:R-:W-:Y:S05]  /*6e50*/  BSYNC.RECONVERGENT B1 ;  /* 0x0000000000017941 */ /* 0x000fea0003800200 */
.L_x_21079:
        /* <DEDUP_REMOVED lines=41> */
.L_x_21082:
[----:B------:R-:W-:Y:S05]  /*70f0*/  BSYNC.RECONVERGENT B1 ;  /* 0x0000000000017941 */ /* 0x000fea0003800200 */
.L_x_21081:
        /* <DEDUP_REMOVED lines=41> */
.L_x_21084:
[----:B------:R-:W-:Y:S05]  /*7390*/  BSYNC.RECONVERGENT B1 ;  /* 0x0000000000017941 */ /* 0x000fea0003800200 */
.L_x_21083:
        /* <DEDUP_REMOVED lines=41> */
.L_x_21086:
[----:B------:R-:W-:Y:S05]  /*7630*/  BSYNC.RECONVERGENT B1 ;  /* 0x0000000000017941 */ /* 0x000fea0003800200 */
.L_x_21085:
        /* <DEDUP_REMOVED lines=41> */
.L_x_21088:
[----:B------:R-:W-:Y:S05]  /*78d0*/  BSYNC.RECONVERGENT B1 ;  /* 0x0000000000017941 */ /* 0x000fea0003800200 */
.L_x_21087:
        /* <DEDUP_REMOVED lines=41> */
.L_x_21090:
[----:B------:R-:W-:Y:S05]  /*7b70*/  BSYNC.RECONVERGENT B1 ;  /* 0x0000000000017941 */ /* 0x000fea0003800200 */
.L_x_21089:
        /* <DEDUP_REMOVED lines=41> */
.L_x_21092:
[----:B------:R-:W-:Y:S05]  /*7e10*/  BSYNC.RECONVERGENT B1 ;  /* 0x0000000000017941 */ /* 0x000fea0003800200 */
.L_x_21091:
        /* <DEDUP_REMOVED lines=41> */
.L_x_21094:
[----:B------:R-:W-:Y:S05]  /*80b0*/  BSYNC.RECONVERGENT B1 ;  /* 0x0000000000017941 */ /* 0x000fea0003800200 */
.L_x_21093:
        /* <DEDUP_REMOVED lines=41> */
.L_x_21096:
[----:B------:R-:W-:Y:S05]  /*8350*/  BSYNC.RECONVERGENT B1 ;  /* 0x0000000000017941 */ /* 0x000fea0003800200 */
.L_x_21095:
        /* <DEDUP_REMOVED lines=41> */
.L_x_21098:
[----:B------:R-:W-:Y:S05]  /*85f0*/  BSYNC.RECONVERGENT B1 ;  /* 0x0000000000017941 */ /* 0x000fea0003800200 */
.L_x_21097:
        /* <DEDUP_REMOVED lines=41> */
.L_x_21100:
[----:B------:R-:W-:Y:S05]  /*8890*/  BSYNC.RECONVERGENT B1 ;  /* 0x0000000000017941 */ /* 0x000fea0003800200 */
.L_x_21099:
        /* <DEDUP_REMOVED lines=41> */
.L_x_21102:
[----:B------:R-:W-:Y:S05]  /*8b30*/  BSYNC.RECONVERGENT B1 ;  /* 0x0000000000017941 */ /* 0x000fea0003800200 */
.L_x_21101:
        /* <DEDUP_REMOVED lines=41> */
.L_x_21104:
[----:B------:R-:W-:Y:S05]  /*8dd0*/  BSYNC.RECONVERGENT B1 ;  /* 0x0000000000017941 */ /* 0x000fea0003800200 */
.L_x_21103:
[----:B------:R0:W5:Y:S02]  /*8de0*/  LDG.E.128.CONSTANT R16, desc[UR14][R50.64+0x2e00] ;  /* 0x002e000e32107981 */ /* 0x000164000c1e9d00 */
[----:B-----5:R-:W-:Y:S01]  /*8df0*/  HMUL2 R13, R42, R13 ;  /* 0x0000000d2a0d7232 */ /* 0x020fe20000000000 */
[----:B------:R-:W-:Y:S03]  /*8e00*/  BSSY.RECONVERGENT B1, `(.L_x_21105) ;  /* 0x000002b000017945 */ /* 0x000fe60003800200 */
[----:B------:R-:W-:Y:S02]  /*8e10*/  HFMA2 R13, R45, R12, R13 ;  /* 0x0000000c2d0d7231 */ /* 0x000fe4000000000d */
[----:B------:R-:W-:Y:S02]  /*8e20*/  HADD2.F32 R12, -RZ, R52.H0_H0 ;  /* 0x20000034ff0c7230 */ /* 0x000fe40000004100 */
[----:B------:R-:W-:-:S04]  /*8e30*/  HFMA2 R13, R47, R14, R13 ;  /* 0x0000000e2f0d7231 */ /* 0x000fc8000000000d */
[----:B------:R-:W-:Y:S02]  /*8e40*/  HFMA2 R15, R44, R15, R13 ;  /* 0x0000000f2c0f7231 */ /* 0x000fe4000000000d */
[----:B------:R-:W-:-:S05]  /*8e50*/  HADD2.F32 R13, -RZ, R52.H1_H1 ;  /* 0x30000034ff0d7230 */ /* 0x000fca0000004100 */
[----:B------:R-:W-:Y:S01]  /*8e60*/  FADD.FTZ R12, R12, R13 ;  /* 0x0000000d0c0c7221 */ /* 0x000fe20000010000 */
[----:B------:R-:W-:-:S03]  /*8e70*/  HADD2.F32 R14, -RZ, R15.H0_H0 ;  /* 0x2000000fff0e7230 */ /* 0x000fc60000004100 */
[----:B------:R-:W-:Y:S01]  /*8e80*/  FADD.FTZ R9, R12, R9 ;  /* 0x000000090c097221 */ /* 0x000fe20000010000 */
[----:B------:R-:W-:-:S05]  /*8e90*/  HADD2.F32 R15, -RZ, R15.H1_H1 ;  /* 0x3000000fff0f7230 */ /* 0x000fca0000004100 */
[----:B------:R-:W-:-:S04]  /*8ea0*/  FADD.FTZ R15, R14, R15 ;  /* 0x0000000f0e0f7221 */ /* 0x000fc80000010000 */
[----:B------:R-:W-:Y:S01]  /*8eb0*/  FADD.FTZ R8, R15, R8 ;  /* 0x000000080f087221 */ /* 0x000fe20000010000 */
[----:B0-----:R-:W-:Y:S06]  /*8ec0*/  @P0 BRA `(.L_x_21106) ;  /* 0x0000000000780947 */ /* 0x001fec0003800000 */
[C---:B------:R-:W-:Y:S02]  /*8ed0*/  IADD3 R12, PT, PT, R5.reuse, -0x2, RZ ;  /* 0xfffffffe050c7810 */ /* 0x040fe40007ffe0ff */
[C---:B------:R-:W-:Y:S02]  /*8ee0*/  IADD3 R13, PT, PT, R5.reuse, -0x1, RZ ;  /* 0xffffffff050d7810 */ /* 0x040fe40007ffe0ff */
[----:B------:R-:W-:Y:S02]  /*8ef0*/  ISETP.GE.AND P2, PT, R12, UR13, PT ;  /* 0x0000000d0c007c0c */ /* 0x000fe4000bf46270 */
[C---:B------:R-:W-:Y:S02]  /*8f00*/  IADD3 R14, PT, PT, R5.reuse, 0x1, RZ ;  /* 0x00000001050e7810 */ /* 0x040fe40007ffe0ff */
[----:B------:R-:W-:Y:S02]  /*8f10*/  IADD3 R12, PT, PT, R5, 0x4, RZ ;  /* 0x00000004050c7810 */ /* 0x000fe40007ffe0ff */
[----:B------:R-:W-:-:S02]  /*8f20*/  ISETP.GE.AND P5, PT, R13, UR13, PT ;  /* 0x0000000d0d007c0c */ /* 0x000fc4000bfa6270 */
[----:B------:R-:W-:Y:S02]  /*8f30*/  ISETP.GE.AND P6, PT, R43, UR13, PT ;  /* 0x0000000d2b007c0c */ /* 0x000fe4000bfc6270 */
[C---:B------:R-:W-:Y:S02]  /*8f40*/  IADD3 R13, PT, PT, R5.reuse, 0x2, RZ ;  /* 0x00000002050d7810 */ /* 0x040fe40007ffe0ff */
[----:B------:R-:W-:Y:S02]  /*8f50*/  ISETP.GE.AND P4, PT, R14, UR13, PT ;  /* 0x0000000d0e007c0c */ /* 0x000fe4000bf86270 */
[----:B------:R-:W-:Y:S02]  /*8f60*/  ISETP.GE.AND P0, PT, R12, UR13, PT ;  /* 0x0000000d0c007c0c */ /* 0x000fe4000bf06270 */
[----:B------:R-:W-:Y:S02]  /*8f70*/  IADD3 R14, PT, PT, R5, 0x3, RZ ;  /* 0x00000003050e7810 */ /* 0x000fe40007ffe0ff */
[----:B------:R-:W-:-:S02]  /*8f80*/  PRMT R12, R16, 0x7632, R12 ;  /* 0x00007632100c7816 */ /* 0x000fc4000000000c */
[----:B------:R-:W-:Y:S02]  /*8f90*/  ISETP.GE.AND P1, PT, R13, UR13, PT ;  /* 0x0000000d0d007c0c */ /* 0x000fe4000bf26270 */
[----:B------:R-:W-:Y:S02]  /*8fa0*/  SEL R16, R16, RZ, !P6 ;  /* 0x000000ff10107207 */ /* 0x000fe40007000000 */
[----:B------:R-:W-:Y:S02]  /*8fb0*/  ISETP.GE.AND P6, PT, R5, UR13, PT ;  /* 0x0000000d05007c0c */ /* 0x000fe4000bfc6270 */
[----:B------:R-:W-:Y:S02]  /*8fc0*/  PRMT R13, R17, 0x7632, R13 ;  /* 0x00007632110d7816 */ /* 0x000fe4000000000d */
[----:B------:R-:W-:Y:S02]  /*8fd0*/  ISETP.GE.AND P3, PT, R14, UR13, PT ;  /* 0x0000000d0e007c0c */ /* 0x000fe4000bf66270 */
[----:B------:R-:W-:-:S02]  /*8fe0*/  PRMT R15, R18, 0x7632, R15 ;  /* 0x00007632120f7816 */ /* 0x000fc4000000000f */
[----:B------:R-:W-:Y:S02]  /*8ff0*/  PRMT R43, R19, 0x7632, R43 ;  /* 0x00007632132b7816 */ /* 0x000fe4000000002b */
[----:B------:R-:W-:Y:S02]  /*9000*/  SEL R14, R13, RZ, !P6 ;  /* 0x000000ff0d0e7207 */ /* 0x000fe40007000000 */
        /* <DEDUP_REMOVED lines=10> */
.L_x_21106:
[----:B------:R-:W-:Y:S05]  /*90b0*/  BSYNC.RECONVERGENT B1 ;  /* 0x0000000000017941 */ /* 0x000fea0003800200 */
.L_x_21105:
[----:B------:R-:W-:Y:S01]  /*90c0*/  HMUL2 R17, R42, R17 ;  /* 0x000000112a117232 */ /* 0x000fe20000000000 */
[----:B------:R-:W-:Y:S02]  /*90d0*/  IADD3 R13, PT, PT, R2, 0x3, RZ ;  /* 0x00000003020d7810 */ /* 0x000fe40007ffe0ff */
[----:B------:R-:W-:Y:S01]  /*90e0*/  IADD3 R6, P1, PT, R6, 0x10, RZ ;  /* 0x0000001006067810 */ /* 0x000fe20007f3e0ff */
[----:B------:R-:W-:Y:S01]  /*90f0*/  HFMA2 R17, R45, R16, R17 ;  /* 0x000000102d117231 */ /* 0x000fe20000000011 */
[----:B------:R-:W-:Y:S02]  /*9100*/  ISETP.GE.U32.AND P0, PT, R13, UR8, PT ;  /* 0x000000080d007c0c */ /* 0x000fe4000bf06070 */
[----:B------:R-:W-:Y:S02]  /*9110*/  IADD3 R41, PT, PT, R41, 0x4, RZ ;  /* 0x0000000429297810 */ /* 0x000fe40007ffe0ff */
[----:B------:R-:W-:Y:S01]  /*9120*/  IADD3 R2, PT, PT, R2, 0x4, RZ ;  /* 0x0000000402027810 */ /* 0x000fe20007ffe0ff */
[----:B------:R-:W-:Y:S01]  /*9130*/  HFMA2 R17, R47, R18, R17 ;  /* 0x000000122f117231 */ /* 0x000fe20000000011 */
[----:B------:R-:W-:-:S02]  /*9140*/  IADD3 R5, PT, PT, R5, 0x80, RZ ;  /* 0x0000008005057810 */ /* 0x000fc40007ffe0ff */
[----:B-1----:R-:W-:Y:S02]  /*9150*/  IADD3 R4, PT, PT, R4, 0x200, RZ ;  /* 0x0000020004047810 */ /* 0x002fe40007ffe0ff */
[----:B------:R-:W-:Y:S01]  /*9160*/  IADD3.X R3, PT, PT, RZ, R3, RZ, P1, !PT ;  /* 0x00000003ff037210 */ /* 0x000fe20000ffe4ff */
[----:B------:R-:W-:-:S05]  /*9170*/  HFMA2 R17, R44, R19, R17 ;  /* 0x000000132c117231 */ /* 0x000fca0000000011 */
[--C-:B------:R-:W-:Y:S02]  /*9180*/  HADD2.F32 R12, -RZ, R17.reuse.H0_H0 ;  /* 0x20000011ff0c7230 */ /* 0x100fe40000004100 */
[----:B------:R-:W-:-:S05]  /*9190*/  HADD2.F32 R17, -RZ, R17.H1_H1 ;  /* 0x30000011ff117230 */ /* 0x000fca0000004100 */
[----:B------:R-:W-:-:S04]  /*91a0*/  FADD.FTZ R12, R12, R17 ;  /* 0x000000110c0c7221 */ /* 0x000fc80000010000 */
[----:B------:R-:W-:Y:S01]  /*91b0*/  FADD.FTZ R7, R12, R7 ;  /* 0x000000070c077221 */ /* 0x000fe20000010000 */
[----:B------:R-:W-:Y:S06]  /*91c0*/  @!P0 BRA `(.L_x_21107) ;  /* 0xffffffbc00d88947 */ /* 0x000fec000383ffff */
.L_x_21058:
[----:B------:R-:W-:Y:S05]  /*91d0*/  BSYNC.RECONVERGENT B0 ;  /* 0x0000000000007941 */ /* 0x000fea0003800200 */
.L_x_21057:
[----:B------:R-:W1:Y:S01]  /*91e0*/  SHFL.BFLY PT, R0, R39, 0x2, 0x1f ;  /* 0x0c401f0027007f89 */ /* 0x000e6200000e0000 */
[----:B------:R-:W-:Y:S01]  /*91f0*/  SHF.R.U32.HI R2, RZ, 0x2, R40 ;  /* 0x00000002ff027819 */ /* 0x000fe20000011628 */
[----:B------:R-:W0:Y:S01]  /*9200*/  S2UR UR5, SR_CgaCtaId ;  /* 0x00000000000579c3 */ /* 0x000e220000008800 */
[----:B------:R-:W-:Y:S01]  /*9210*/  UMOV UR4, 0x400 ;  /* 0x0000040000047882 */ /* 0x000fe20000000000 */
[----:B------:R-:W2:Y:S01]  /*9220*/  SHFL.BFLY PT, R3, R38, 0x2, 0x1f ;  /* 0x0c401f0026037f89 */ /* 0x000ea200000e0000 */
[----:B------:R-:W-:Y:S01]  /*9230*/  UIADD3 UR4, UPT, UPT, UR4, 0x1a0, URZ ;  /* 0x000001a004047890 */ /* 0x000fe2000fffe0ff */
[----:B------:R-:W-:Y:S01]  /*9240*/  IMAD R11, R11, 0xc0, R2 ;  /* 0x000000c00b0b7824 */ /* 0x000fe200078e0202 */
        /* <DEDUP_REMOVED lines=9> */
[----:B-1----:R-:W-:Y:S01]  /*92e0*/  FADD.FTZ R39, R0, R39 ;  /* 0x0000002700277221 */ /* 0x002fe20000010000 */
[----:B0-----:R-:W-:-:S02]  /*92f0*/  ULEA UR4, UR5, UR4, 0x18 ;  /* 0x0000000405047291 */ /* 0x001fc4000f8ec0ff */
[----:B------:R-:W0:Y:S01]  /*9300*/  SHFL.BFLY PT, R43, R32, 0x2, 0x1f ;  /* 0x0c401f00202b7f89 */ /* 0x000e2200000e0000 */
[----:B--2---:R-:W-:-:S03]  /*9310*/  FADD.FTZ R38, R3, R38 ;  /* 0x0000002603267221 */ /* 0x004fc60000010000 */
[----:B------:R-:W1:Y:S01]  /*9320*/  SHFL.BFLY PT, R16, R29, 0x2, 0x1f ;  /* 0x0c401f001d107f89 */ /* 0x000e6200000e0000 */
[----:B---3--:R-:W-:Y:S01]  /*9330*/  FADD.FTZ R36, R47, R36 ;  /* 0x000000242f247221 */ /* 0x008fe20000010000 */
[----:B------:R-:W-:Y:S02]  /*9340*/  LEA R11, R11, UR4, 0x2 ;  /* 0x000000040b0b7c11 */ /* 0x000fe4000f8e10ff */
[----:B------:R-:W2:Y:S01]  /*9350*/  SHFL.BFLY PT, R41, R28, 0x2, 0x1f ;  /* 0x0c401f001c297f89 */ /* 0x000ea200000e0000 */
[----:B----4-:R-:W-:-:S03]  /*9360*/  FADD.FTZ R35, R40, R35 ;  /* 0x0000002328237221 */ /* 0x010fc60000010000 */
        /* <DEDUP_REMOVED lines=21> */
[----:B------:R-:W-:Y:S02]  /*94c0*/  ISETP.NE.AND P2, PT, R6, RZ, PT ;  /* 0x000000ff0600720c */ /* 0x000fe40003f45270 */
[----:B------:R-:W4:Y:S01]  /*94d0*/  SHFL.BFLY PT, R2, R21, 0x2, 0x1f ;  /* 0x0c401f0015027f89 */ /* 0x000f2200000e0000 */
[----:B------:R-:W-:Y:S01]  /*94e0*/  LOP3.LUT R9, R46, 0x3c0, RZ, 0xc0, !PT ;  /* 0x000003c02e097812 */ /* 0x000fe200078ec0ff */
[----:B0-----:R-:W-:Y:S01]  /*94f0*/  FADD.FTZ R37, R42, R37 ;  /* 0x000000252a257221 */ /* 0x001fe20000010000 */
[----:B------:R-:W-:Y:S01]  /*9500*/  LOP3.LUT R6, R46, 0x3e0, RZ, 0xc0, !PT ;  /* 0x000003e02e067812 */ /* 0x000fe200078ec0ff */
[----:B------:R-:W0:Y:S01]  /*9510*/  SHFL.BFLY PT, R3, R10, 0x2, 0x1f ;  /* 0x0c401f000a037f89 */ /* 0x000e2200000e0000 */
[----:B-1----:R-:W-:Y:S01]  /*9520*/  FADD.FTZ R33, R18, R33 ;  /* 0x0000002112217221 */ /* 0x002fe20000010000 */
[----:B------:R-:W-:-:S02]  /*9530*/  ISETP.NE.OR P5, PT, R9, 0x40, P2 ;  /* 0x000000400900780c */ /* 0x000fc400017a5670 */
[----:B------:R-:W1:Y:S01]  /*9540*/  SHFL.BFLY PT, R19, R8, 0x2, 0x1f ;  /* 0x0c401f0008137f89 */ /* 0x000e6200000e0000 */
[----:B--2---:R-:W-:Y:S01]  /*9550*/  FADD.FTZ R27, R14, R27 ;  /* 0x0000001b0e1b7221 */ /* 0x004fe20000010000 */
[----:B------:R-:W-:Y:S02]  /*9560*/  ISETP.NE.OR P4, PT, R6, 0x20, P2 ;  /* 0x000000200600780c */ /* 0x000fe40001785670 */
        /* <DEDUP_REMOVED lines=20> */
[----:B------:R-:W-:-:S03]  /*96b0*/  FADD.FTZ R35, R35, R20 ;  /* 0x0000001423237221 */ /* 0x000fc60000010000 */
[----:B------:R-:W4:Y:S01]  /*96c0*/  SHFL.BFLY PT, R21, R30, 0x1, 0x1f ;  /* 0x0c201f001e157f89 */ /* 0x000f2200000e0000 */
[----:B0-----:R-:W-:-:S03]  /*96d0*/  FADD.FTZ R34, R34, R23 ;  /* 0x0000001722227221 */ /* 0x001fc60000010000 */
[----:B------:R-:W0:Y:S04]  /*96e0*/  SHFL.BFLY PT, R16, R29, 0x1, 0x1f ;  /* 0x0c201f001d107f89 */ /* 0x000e2800000e0000 */
        /* <DEDUP_REMOVED lines=11> */
[----:B0-----:R-:W-:-:S03]  /*97a0*/  FADD.FTZ R16, R29, R16 ;  /* 0x000000101d107221 */ /* 0x001fc60000010000 */
[----:B------:R-:W0:Y:S01]  /*97b0*/  SHFL.BFLY PT, R14, R13, 0x1, 0x1f ;  /* 0x0c201f000d0e7f89 */ /* 0x000e2200000e0000 */
[----:B------:R-:W-:-:S03]  /*97c0*/  FADD.FTZ R7, R28, R7 ;  /* 0x000000071c077221 */ /* 0x000fc60000010000 */
        /* <DEDUP_REMOVED lines=11> */
[----:B0-----:R-:W-:Y:S01]  /*9880*/  FADD.FTZ R13, R13, R14 ;  /* 0x0000000e0d0d7221 */ /* 0x001fe20000010000 */
[----:B------:R-:W-:Y:S01]  /*9890*/  BAR.SYNC.DEFER_BLOCKING 0x0 ;  /* 0x0000000000007b1d */ /* 0x000fe20000010000 */
[----:B------:R-:W-:Y:S01]  /*98a0*/  FADD.FTZ R2, R2, R19 ;  /* 0x0000001302027221 */ /* 0x000fe20000010000 */
[----:B-1----:R-:W-:Y:S01]  /*98b0*/  FADD.FTZ R5, R5, R18 ;  /* 0x0000001205057221 */ /* 0x002fe20000010000 */
[----:B--2---:R-:W-:Y:S01]  /*98c0*/  FADD.FTZ R3, R3, R20 ;  /* 0x0000001403037221 */ /* 0x004fe20000010000 */
[----:B---3--:R-:W-:Y:S01]  /*98d0*/  FADD.FTZ R0, R0, R23 ;  /* 0x0000001700007221 */ /* 0x008fe20000010000 */
        /* <DEDUP_REMOVED lines=27> */
.L_x_21109:
[----:B------:R-:W-:Y:S05]  /*9a90*/  BSYNC.RECONVERGENT B0 ;  /* 0x0000000000007941 */ /* 0x000fea0003800200 */
.L_x_21108:
        /* <DEDUP_REMOVED lines=36> */
[----:B0-----:R-:W-:-:S03]  /*9ce0*/  FADD.FTZ R7, R7, R24 ;  /* 0x0000001807077221 */ /* 0x001fc60000010000 */
[----:B------:R-:W0:Y:S01]  /*9cf0*/  LDS R51, [R11+0x2c0] ;  /* 0x0002c0000b337984 */ /* 0x000e220000000800 */
[----:B-1----:R-:W-:-:S03]  /*9d00*/  FADD.FTZ R6, R6, R29 ;  /* 0x0000001d06067221 */ /* 0x002fc60000010000 */
[----:B------:R-:W1:Y:S01]  /*9d10*/  LDS R48, [R11+0x2e0] ;  /* 0x0002e0000b307984 */ /* 0x000e620000000800 */
        /* <DEDUP_REMOVED lines=10> */
[----:B-1----:R-:W-:-:S07]  /*9dc0*/  FADD.FTZ R43, R43, R48 ;  /* 0x000000302b2b7221 */ /* 0x002fce0000010000 */
.L_x_21111:
[----:B------:R-:W-:Y:S05]  /*9dd0*/  BSYNC.RECONVERGENT B0 ;  /* 0x0000000000007941 */ /* 0x000fea0003800200 */
.L_x_21110:
        /* <DEDUP_REMOVED lines=27> */
.L_x_21113:
[----:B------:R-:W-:Y:S05]  /*9f90*/  BSYNC.RECONVERGENT B0 ;  /* 0x0000000000007941 */ /* 0x000fea0003800200 */
.L_x_21112:
[----:B------:R-:W-:Y:S06]  /*9fa0*/  BAR.SYNC.DEFER_BLOCKING 0x0 ;  /* 0x0000000000007b1d */ /* 0x000fec0000010000 */
[----:B------:R-:W-:Y:S04]  /*9fb0*/  BSSY.RECONVERGENT B0, `(.L_x_21114) ;  /* 0x0000032000007945 */ /* 0x000fe80003800200 */
[----:B------:R-:W-:Y:S05]  /*9fc0*/  @P1 BRA `(.L_x_21115) ;  /* 0x0000000000c01947 */ /* 0x000fea0003800000 */
[----:B------:R-:W0:Y:S04]  /*9fd0*/  LDS R48, [R11+0x2e0] ;  /* 0x0002e0000b307984 */ /* 0x000e280000000800 */
[----:B------:R-:W2:Y:S04]  /*9fe0*/  LDS R12, [R11] ;  /* 0x000000000b0c7984 */ /* 0x000ea80000000800 */
        /* <DEDUP_REMOVED lines=46> */
.L_x_21115:
[----:B------:R-:W-:Y:S05]  /*a2d0*/  BSYNC.RECONVERGENT B0 ;  /* 0x0000000000007941 */ /* 0x000fea0003800200 */
.L_x_21114:
        /* <DEDUP_REMOVED lines=12> */
[----:B------:R-:W-:Y:S02]  /*a3a0*/  F2FP.F16.F32.PACK_AB R7, R7, R16 ;  /* 0x000000100707723e */ /* 0x000fe400000000ff */
[----:B------:R-:W-:-:S02]  /*a3b0*/  MOV R11, UR6 ;  /* 0x00000006000b7c02 */ /* 0x000fc40008000f00 */
[----:B------:R-:W-:Y:S02]  /*a3c0*/  PRMT R12, R36, 0x7632, R12 ;  /* 0x00007632240c7816 */ /* 0x000fe4000000000c */
[----:B------:R-:W-:Y:S02]  /*a3d0*/  IADD3 R46, P0, P1, R46, UR5, R11 ;  /* 0x000000052e2e7c10 */ /* 0x000fe4000f91e00b */
[----:B------:R-:W-:Y:S02]  /*a3e0*/  F2FP.F16.F32.PACK_AB R6, R9, R6 ;  /* 0x000000060906723e */ /* 0x000fe400000000ff */
[----:B------:R-:W-:Y:S02]  /*a3f0*/  IADD3.X R11, PT, PT, RZ, RZ, RZ, P0, P1 ;  /* 0x000000ffff0b7210 */ /* 0x000fe400007e24ff */
[----:B--2---:R-:W-:Y:S02]  /*a400*/  LEA R18, P0, R46, UR8, 0x1 ;  /* 0x000000082e127c11 */ /* 0x004fe4000f8008ff */
[----:B------:R-:W-:-:S02]  /*a410*/  PRMT R9, R7, 0x7632, R9 ;  /* 0x0000763207097816 */ /* 0x000fc40000000009 */
[--C-:B------:R-:W-:Y:S02]  /*a420*/  LEA.HI.X R19, R46, UR9, R11.reuse, 0x1, P0 ;  /* 0x000000092e137c11 */ /* 0x100fe400080f0c0b */
        /* <DEDUP_REMOVED lines=13> */
[----:B------:R-:W-:Y:S01]  /*a500*/  PRMT R14, R34, 0x7632, R14 ;  /* 0x00007632220e7816 */ /* 0x000fe2000000000e */
[----:B------:R-:W-:Y:S01]  /*a510*/  STG.E.U16 desc[UR14][R18.64], R38 ;  /* 0x0000002612007986 */ /* 0x000fe2000c10150e */
[----:B-1----:R-:W-:-:S02]  /*a520*/  PRMT R11, R30, 0x7632, R11 ;  /* 0x000076321e0b7816 */ /* 0x002fc4000000000b */
[----:B------:R-:W-:Y:S01]  /*a530*/  PRMT R17, R32, 0x7632, R17 ;  /* 0x0000763220117816 */ /* 0x000fe20000000011 */
[----:B------:R-:W-:Y:S01]  /*a540*/  STG.E.U16 desc[UR14][R18.64+0x20], R36 ;  /* 0x0000202412007986 */ /* 0x000fe2000c10150e */
[----:B------:R-:W-:Y:S02]  /*a550*/  PRMT R5, R10, 0x7632, R5 ;  /* 0x000076320a057816 */ /* 0x000fe40000000005 */
[----:B--2---:R-:W-:Y:S01]  /*a560*/  PRMT R9, R2, 0x7632, R9 ;  /* 0x0000763202097816 */ /* 0x004fe20000000009 */
[----:B------:R0:W-:Y:S01]  /*a570*/  STG.E.U16 desc[UR14][R18.64+0x90], R11 ;  /* 0x0000900b12007986 */ /* 0x0001e2000c10150e */
[----:B------:R-:W-:Y:S02]  /*a580*/  PRMT R3, R0, 0x7632, R3 ;  /* 0x0000763200037816 */ /* 0x000fe40000000003 */
[----:B---3--:R-:W-:Y:S01]  /*a590*/  PRMT R6, R8, 0x7632, R6 ;  /* 0x0000763208067816 */ /* 0x008fe20000000006 */
        /* <DEDUP_REMOVED lines=19> */
.L_x_21116:
        /* <DEDUP_REMOVED lines=11> */
.L_x_27633:


//--------------------- .text._ZN4vllm25paged_attention_v2_kernelIttLi128ELi32ELi128ELNS_18Fp8KVCacheDataTypeE0ELb0ELi512EEEvPfS2_PT_PKS3_PKT0_S9_ifPKiSB_iPKfiiiSD_SD_iiiii --------------------------
	.section	.text._ZN4vllm25paged_attention_v2_kernelIttLi128ELi32ELi128ELNS_18Fp8KVCacheDataTypeE0ELb0ELi512EEEvPfS2_PT_PKS3_PKT0_S9_ifPKiSB_iPKfiiiSD_SD_iiiii,"ax",@progbits
	.align	128
        .global         _ZN4vllm25paged_attention_v2_kernelIttLi128ELi32ELi128ELNS_18Fp8KVCacheDataTypeE0ELb0ELi512EEEvPfS2_PT_PKS3_PKT0_S9_ifPKiSB_iPKfiiiSD_SD_iiiii
        .type           _ZN4vllm25paged_attention_v2_kernelIttLi128ELi32ELi128ELNS_18Fp8KVCacheDataTypeE0ELb0ELi512EEEvPfS2_PT_PKS3_PKT0_S9_ifPKiSB_iPKfiiiSD_SD_iiiii,@function
        .size           _ZN4vllm25paged_attention_v2_kernelIttLi128ELi32ELi128ELNS_18Fp8KVCacheDataTypeE0ELb0ELi512EEEvPfS2_PT_PKS3_PKT0_S9_ifPKiSB_iPKfiiiSD_SD_iiiii,(.L_x_27634 - _ZN4vllm25paged_attention_v2_kernelIttLi128ELi32ELi128ELNS_18Fp8KVCacheDataTypeE0ELb0ELi512EEEvPfS2_PT_PKS3_PKT0_S9_ifPKiSB_iPKfiiiSD_SD_iiiii)
        .other          _ZN4vllm25paged_attention_v2_kernelIttLi128ELi32ELi128ELNS_18Fp8KVCacheDataTypeE0ELb0ELi512EEEvPfS2_PT_PKS3_PKT0_S9_ifPKiSB_iPKfiiiSD_SD_iiiii,@"STO_CUDA_ENTRY STV_DEFAULT"
_ZN4vllm25paged_attention_v2_kernelIttLi128ELi32ELi128ELNS_18Fp8KVCacheDataTypeE0ELb0ELi512EEEvPfS2_PT_PKS3_PKT0_S9_ifPKiSB_iPKfiiiSD_SD_iiiii:
.text._ZN4vllm25paged_attention_v2_kernelIttLi128ELi32ELi128ELNS_18Fp8KVCacheDataTypeE0ELb0ELi512EEEvPfS2_PT_PKS3_PKT0_S9_ifPKiSB_iPKfiiiSD_SD_iiiii:
        /* <DEDUP_REMOVED lines=17> */
[----:B------:R-:W3:Y:S08]  /*0110*/  LDC R11, c[0x0][0x3b0] ;  /* 0x0000ec00ff0b7b82 */ /* 0x000ef00000000800 */
[----:B------:R-:W4:Y:S01]  /*0120*/  LDC R8, c[0x0][0x370] ;  /* 0x0000dc00ff087b82 */ /* 0x000f220000000800 */
[----:B------:R-:W-:-:S02]  /*0130*/  UIADD3 UR6, UPT, UPT, UR13, 0x1f, URZ ;  /* 0x0000001f0d067890 */ /* 0x000fc4000fffe0ff */
[----:B--2---:R-:W-:Y:S01]  /*0140*/  UIMAD UR4, UR16, UR4, URZ ;  /* 0x00000004100472a4 */ /* 0x004fe2000f8e02ff */
[----:B------:R-:W-:Y:S01]  /*0150*/  MOV R44, RZ ;  /* 0x000000ff002c7202 */ /* 0x000fe20000000f00 */
[----:B------:R-:W-:Y:S02]  /*0160*/  ULEA UR7, UR17, 0x10, 0x4 ;  /* 0x0000001011077891 */ /* 0x000fe4000f8e20ff */
[----:B------:R-:W-:Y:S01]  /*0170*/  USHF.R.S32.HI UR5, URZ, 0x1f, UR4 ;  /* 0x0000001fff057899 */ /* 0x000fe20008011404 */
[----:B-1----:R-:W-:Y:S01]  /*0180*/  MOV R3, UR18 ;  /* 0x0000001200037c02 */ /* 0x002fe20008000f00 */
[----:B------:R-:W1:Y:S01]  /*0190*/  LDCU UR9, c[0x0][0x3c8] ;  /* 0x00007900ff0977ac */ /* 0x000e620008000800 */
[----:B------:R-:W-:Y:S01]  /*01a0*/  MOV R43, UR17 ;  /* 0x00000011002b7c02 */ /* 0x000fe20008000f00 */
[----:B------:R-:W2:Y:S01]  /*01b0*/  LDCU UR11, c[0x0][0x3e0] ;  /* 0x00007c00ff0b77ac */ /* 0x000ea20008000800 */
[----:B0-----:R-:W-:Y:S01]  /*01c0*/  ISETP.GT.U32.AND P0, PT, R38, 0xf, PT ;  /* 0x0000000f2600780c */ /* 0x001fe20003f04070 */
[----:B------:R-:W0:-:S12]  /*01d0*/  LDCU.64 UR20, c[0x0][0x3a0] ;  /* 0x00007400ff1477ac */ /* 0x000e180008000a00 */
[----:B------:R-:W1:Y:S01]  /*01e0*/  @!P0 LDC.64 R4, c[0x0][0x398] ;  /* 0x0000e600ff048b82 */ /* 0x000e620000000a00 */
[----:B------:R-:W-:Y:S02]  /*01f0*/  @!P0 SHF.L.U32 R3, R3, 0x7, RZ ;  /* 0x0000000703038819 */ /* 0x000fe400000006ff */
[----:B------:R-:W-:-:S04]  /*0200*/  @!P0 SHF.L.U32 R0, R38, 0x3, RZ ;  /* 0x0000000326008819 */ /* 0x000fc800000006ff */
[----:B------:R-:W-:-:S04]  /*0210*/  @!P0 IADD3 R0, P1, P2, R0, UR4, R3 ;  /* 0x0000000400008c10 */ /* 0x000fc8000fa3e003 */
[----:B------:R-:W-:Y:S01]  /*0220*/  @!P0 IADD3.X R2, PT, PT, RZ, UR5, RZ, P1, P2 ;  /* 0x00000005ff028c10 */ /* 0x000fe20008fe44ff */
[----:B------:R-:W2:Y:S01]  /*0230*/  LDCU.64 UR4, c[0x0][0x3d0] ;  /* 0x00007a00ff0477ac */ /* 0x000ea20008000a00 */
[----:B-1----:R-:W-:-:S04]  /*0240*/  @!P0 LEA R4, P1, R0, R4, 0x1 ;  /* 0x0000000400048211 */ /* 0x002fc800078208ff */
[----:B------:R-:W-:-:S06]  /*0250*/  @!P0 LEA.HI.X R5, R0, R5, R2, 0x1, P1 ;  /* 0x0000000500058211 */ /* 0x000fcc00008f0c02 */
[----:B------:R-:W4:Y:S01]  /*0260*/  @!P0 LDG.E.128.CONSTANT R4, desc[UR14][R4.64] ;  /* 0x0000000e04048981 */ /* 0x000f22000c1e9d00 */
[----:B---3--:R-:W-:Y:S01]  /*0270*/  IABS R9, R11 ;  /* 0x0000000b00097213 */ /* 0x008fe20000000000 */
[----:B--2---:R-:W-:Y:S02]  /*0280*/  UISETP.NE.U32.AND UP0, UPT, UR4, URZ, UPT ;  /* 0x000000ff0400728c */ /* 0x004fe4000bf05070 */
[----:B------:R-:W-:Y:S01]  /*0290*/  USHF.R.U32.HI UR6, URZ, 0x5, UR6 ;  /* 0x00000005ff067899 */ /* 0x000fe20008011606 */
[----:B------:R-:W1:Y:S01]  /*02a0*/  I2F.RP R0, R9 ;  /* 0x0000000900007306 */ /* 0x000e620000209400 */
[----:B------:R-:W-:-:S11]  /*02b0*/  UISETP.NE.AND.EX UP0, UPT, UR5, URZ, UPT, UP0 ;  /* 0x000000ff0500728c */ /* 0x000fd6000bf05300 */
[----:B------:R-:W2:Y:S01]  /*02c0*/  @UP0 LDCU.64 UR4, c[0x0][0x3d0] ;  /* 0x00007a00ff0407ac */ /* 0x000ea20008000a00 */
[----:B-1----:R-:W1:Y:S01]  /*02d0*/  MUFU.RCP R0, R0 ;  /* 0x0000000000007308 */ /* 0x002e620000001000 */
[----:B--2---:R-:W-:Y:S01]  /*02e0*/  @UP0 UIMAD.WIDE.U32 UR4, UR18, 0x4, UR4 ;  /* 0x00000004120408a5 */ /* 0x004fe2000f8e0004 */
[----:B-1----:R-:W-:-:S06]  /*02f0*/  IADD3 R2, PT, PT, R0, 0xffffffe, RZ ;  /* 0x0ffffffe00027810 */ /* 0x002fcc0007ffe0ff */
[----:B------:R1:W2:Y:S02]  /*0300*/  F2I.FTZ.U32.TRUNC.NTZ R3, R2 ;  /* 0x0000000200037305 */ /* 0x0002a4000021f000 */
[----:B-1----:R-:W-:Y:S01]  /*0310*/  HFMA2 R2, -RZ, RZ, 0, 0 ;  /* 0x00000000ff027431 */ /* 0x002fe200000001ff */
[----:B--2---:R-:W-:-:S05]  /*0320*/  IADD3 R10, PT, PT, RZ, -R3, RZ ;  /* 0x80000003ff0a7210 */ /* 0x004fca0007ffe0ff */
[----:B------:R-:W-:Y:S01]  /*0330*/  IMAD R13, R10, R9, RZ ;  /* 0x000000090a0d7224 */ /* 0x000fe200078e02ff */
[----:B----4-:R-:W-:-:S03]  /*0340*/  IABS R10, R8 ;  /* 0x00000008000a7213 */ /* 0x010fc60000000000 */
        /* <DEDUP_REMOVED lines=18> */
[----:B------:R-:W1:Y:S08]  /*0470*/  I2F.RP R0, R9 ;  /* 0x0000000900007306 */ /* 0x000e700000209400 */
[----:B-1----:R-:W1:Y:S02]  /*0480*/  MUFU.RCP R0, R0 ;  /* 0x0000000000007308 */ /* 0x002e640000001000 */
[----:B-1----:R-:W-:-:S06]  /*0490*/  IADD3 R2, PT, PT, R0, 0xffffffe, RZ ;  /* 0x0ffffffe00027810 */ /* 0x002fcc0007ffe0ff */
[----:B------:R1:W2:Y:S02]  /*04a0*/  F2I.FTZ.U32.TRUNC.NTZ R3, R2 ;  /* 0x0000000200037305 */ /* 0x0002a4000021f000 */
[----:B-1----:R-:W-:Y:S01]  /*04b0*/  HFMA2 R2, -RZ, RZ, 0, 0 ;  /* 0x00000000ff027431 */ /* 0x002fe200000001ff */
[----:B--2---:R-:W-:-:S05]  /*04c0*/  IADD3 R8, PT, PT, RZ, -R3, RZ ;  /* 0x80000003ff087210 */ /* 0x004fca0007ffe0ff */
[----:B------:R-:W-:Y:S01]  /*04d0*/  IMAD R11, R8, R9, RZ ;  /* 0x00000009080b7224 */ /* 0x000fe200078e02ff */
[----:B------:R-:W-:-:S03]  /*04e0*/  IABS R8, UR18 ;  /* 0x0000001200087c13 */ /* 0x000fc60008000000 */
[----:B------:R-:W-:-:S04]  /*04f0*/  IMAD.HI.U32 R3, R3, R11, R2 ;  /* 0x0000000b03037227 */ /* 0x000fc800078e0002 */
[----:B------:R-:W-:Y:S02]  /*0500*/  IMAD.MOV R11, RZ, RZ, -R10 ;  /* 0x000000ffff0b7224 */ /* 0x000fe400078e0a0a */
[----:B------:R-:W-:Y:S01]  /*0510*/  IMAD.HI.U32 R0, R3, R8, RZ ;  /* 0x0000000803007227 */ /* 0x000fe200078e00ff */
[----:B------:R-:W1:Y:S01]  /*0520*/  @!P0 S2R R10, SR_CgaCtaId ;  /* 0x00000000000a8919 */ /* 0x000e620000008800 */
[----:B------:R-:W-:Y:S02]  /*0530*/  MOV R3, UR5 ;  /* 0x0000000500037c02 */ /* 0x000fe40008000f00 */
        /* <DEDUP_REMOVED lines=9> */
[----:B------:R-:W2:Y:S02]  /*05d0*/  LDCU UR6, c[0x0][0x3dc] ;  /* 0x00007b80ff0677ac */ /* 0x000ea40008000800 */
[----:B------:R3:W5:Y:S01]  /*05e0*/  @P3 LDG.E.CONSTANT R44, desc[UR14][R2.64] ;  /* 0x0000000e022c3981 */ /* 0x000762000c1e9900 */
[----:B------:R-:W-:Y:S01]  /*05f0*/  ISETP.GE.AND P3, PT, R8, RZ, PT ;  /* 0x000000ff0800720c */ /* 0x000fe20003f66270 */
[----:B------:R-:W4:Y:S01]  /*0600*/  LDCU UR7, c[0x0][0x3b4] ;  /* 0x00007680ff0777ac */ /* 0x000f220008000800 */
[----:B------:R-:W-:Y:S01]  /*0610*/  SHF.R.U32.HI R8, RZ, 0x5, R38 ;  /* 0x00000005ff087819 */ /* 0x000fe20000011626 */
[----:B------:R-:W-:Y:S01]  /*0620*/  BSSY.RECONVERGENT B0, `(.L_x_21117) ;  /* 0x00001e5000007945 */ /* 0x000fe20003800200 */
[----:B------:R-:W-:Y:S01]  /*0630*/  @!P0 MOV R9, 0x400 ;  /* 0x0000040000098802 */ /* 0x000fe20000000f00 */
[----:B------:R-:W-:Y:S01]  /*0640*/  UIMAD UR9, UR16, UR9, URZ ;  /* 0x00000009100972a4 */ /* 0x000fe2000f8e02ff */
[----:B------:R-:W-:-:S02]  /*0650*/  LEA R43, R43, R8, 0x4 ;  /* 0x000000082b2b7211 */ /* 0x000fc400078e20ff */
[----:B------:R-:W-:Y:S02]  /*0660*/  @P1 IADD3 R0, PT, PT, R0, 0x1, RZ ;  /* 0x0000000100001810 */ /* 0x000fe40007ffe0ff */
[----:B------:R-:W-:Y:S02]  /*0670*/  ISETP.GE.U32.AND P1, PT, R43, UR8, PT ;  /* 0x000000082b007c0c */ /* 0x000fe4000bf26070 */
[----:B-1----:R-:W-:Y:S02]  /*0680*/  @!P0 LEA R9, R10, R9, 0x18 ;  /* 0x000000090a098211 */ /* 0x002fe400078ec0ff */
[----:B------:R-:W-:Y:S02]  /*0690*/  ISETP.NE.AND P2, PT, R12, RZ, PT ;  /* 0x000000ff0c00720c */ /* 0x000fe40003f45270 */
[----:B------:R-:W-:Y:S01]  /*06a0*/  @!P3 IADD3 R0, PT, PT, RZ, -R0, RZ ;  /* 0x80000000ff00b210 */ /* 0x000fe20007ffe0ff */
[----:B------:R-:W-:Y:S01]  /*06b0*/  @!P0 IMAD R9, R38, 0x10, R9 ;  /* 0x0000001026098824 */ /* 0x000fe200078e0209 */
[----:B------:R-:W-:-:S09]  /*06c0*/  MOV R42, 0xff7fffff ;  /* 0xff7fffff002a7802 */ /* 0x000fd20000000f00 */
[----:B------:R-:W-:Y:S01]  /*06d0*/  @!P2 LOP3.LUT R0, RZ, R12, RZ, 0x33, !PT ;  /* 0x0000000cff00a212 */ /* 0x000fe200078e33ff */
[----:B------:R3:W-:Y:S01]  /*06e0*/  @!P0 STS.128 [R9], R4 ;  /* 0x0000000409008388 */ /* 0x0007e20000000c00 */
[----:B------:R-:W-:Y:S06]  /*06f0*/  BAR.SYNC.DEFER_BLOCKING 0x0 ;  /* 0x0000000000007b1d */ /* 0x000fec0000010000 */
[----:B0-2-4-:R-:W-:Y:S05]  /*0700*/  @P1 BRA `(.L_x_21118) ;  /* 0x0000001c00581947 */ /* 0x015fea0003800000 */
[----:B---3--:R-:W0:Y:S01]  /*0710*/  S2R R2, SR_CgaCtaId ;  /* 0x0000000000027919 */ /* 0x008e220000008800 */
        /* <DEDUP_REMOVED lines=8> */
[----:B------:R-:W-:Y:S02]  /*07a0*/  IADD3 R6, PT, PT, R7, R6, RZ ;  /* 0x0000000607067210 */ /* 0x000fe40007ffe0ff */
[----:B------:R-:W-:Y:S02]  /*07b0*/  LEA R8, R8, R7, 0x5 ;  /* 0x0000000708087211 */ /* 0x000fe400078e28ff */
[----:B------:R-:W-:Y:S01]  /*07c0*/  MOV R42, 0xff7fffff ;  /* 0xff7fffff002a7802 */ /* 0x000fe20000000f00 */
[----:B------:R-:W-:Y:S01]  /*07d0*/  VIADD R41, R6, -UR13 ;  /* 0x8000000d06297c36 */ /* 0x000fe20008000000 */
[----:B-1----:R-:W-:Y:S02]  /*07e0*/  IADD3 R36, P0, PT, R4, UR4, RZ ;  /* 0x0000000404247c10 */ /* 0x002fe4000ff1e0ff */
[----:B------:R-:W-:Y:S02]  /*07f0*/  IADD3 R39, PT, PT, R6, 0x1, RZ ;  /* 0x0000000106277810 */ /* 0x000fe40007ffe0ff */
[----:B------:R-:W-:-:S02]  /*0800*/  IADD3.X R37, PT, PT, R5, UR5, RZ, P0, !PT ;  /* 0x0000000505257c10 */ /* 0x000fc400087fe4ff */
[----:B0-----:R-:W-:-:S04]  /*0810*/  LEA R9, R2, R9, 0x18 ;  /* 0x0000000902097211 */ /* 0x001fc800078ec0ff */
[----:B------:R-:W-:-:S07]  /*0820*/  LEA R40, R8, R9, 0x2 ;  /* 0x0000000908287211 */ /* 0x000fce00078e10ff */
.L_x_21119:
        /* <DEDUP_REMOVED lines=15> */
[----:B------:R-:W4:Y:S01]  /*0920*/  LDG.E.128.CONSTANT R16, desc[UR14][R46.64+0x600] ;  /* 0x0006000e2e107981 */ /* 0x000f22000c1e9d00 */
[----:B0-----:R-:W-:-:S02]  /*0930*/  HADD2.F32 R28, -RZ, R20.H0_H0 ;  /* 0x20000014ff1c7230 */ /* 0x001fc40000004100 */
[----:B------:R-:W-:Y:S02]  /*0940*/  HADD2.F32 R20, -RZ, R20.H1_H1 ;  /* 0x30000014ff147230 */ /* 0x000fe40000004100 */
[--C-:B--2---:R-:W-:Y:S02]  /*0950*/  HADD2.F32 R29, -RZ, R4.reuse.H0_H0 ;  /* 0x20000004ff1d7230 */ /* 0x104fe40000004100 */
[----:B------:R-:W-:Y:S02]  /*0960*/  HADD2.F32 R31, -RZ, R4.H1_H1 ;  /* 0x30000004ff1f7230 */ /* 0x000fe40000004100 */
[----:B-1----:R-:W-:Y:S02]  /*0970*/  HADD2.F32 R4, -RZ, R24.H0_H0 ;  /* 0x20000018ff047230 */ /* 0x002fe40000004100 */
[----:B------:R-:W-:Y:S01]  /*0980*/  FMUL.FTZ R33, R28, R29 ;  /* 0x0000001d1c217220 */ /* 0x000fe20000410000 */
[----:B---3--:R-:W-:Y:S02]  /*0990*/  HADD2.F32 R29, -RZ, R8.H0_H0 ;  /* 0x20000008ff1d7230 */ /* 0x008fe40000004100 */
[----:B------:R-:W-:Y:S01]  /*09a0*/  FMUL.FTZ R31, R20, R31 ;  /* 0x0000001f141f7220 */ /* 0x000fe20000410000 */
[----:B------:R-:W-:-:S02]  /*09b0*/  HADD2.F32 R24, -RZ, R24.H1_H1 ;  /* 0x30000018ff187230 */ /* 0x000fc40000004100 */
[----:B------:R-:W-:Y:S02]  /*09c0*/  HADD2.F32 R20, -RZ, R21.H0_H0 ;  /* 0x20000015ff147230 */ /* 0x000fe40000004100 */
[----:B------:R-:W-:Y:S01]  /*09d0*/  FFMA.FTZ R4, R4, R29, R33 ;  /* 0x0000001d04047223 */ /* 0x000fe20000010021 */
[----:B------:R-:W-:Y:S02]  /*09e0*/  HADD2.F32 R29, -RZ, R8.H1_H1 ;  /* 0x30000008ff1d7230 */ /* 0x000fe40000004100 */
[----:B------:R-:W-:Y:S02]  /*09f0*/  HADD2.F32 R33, -RZ, R5.H0_H0 ;  /* 0x20000005ff217230 */ /* 0x000fe40000004100 */
[----:B------:R-:W-:Y:S02]  /*0a00*/  HADD2.F32 R21, -RZ, R21.H1_H1 ;  /* 0x30000015ff157230 */ /* 0x000fe40000004100 */
[----:B------:R-:W-:Y:S01]  /*0a10*/  FFMA.FTZ R8, R24, R29, R31 ;  /* 0x0000001d18087223 */ /* 0x000fe2000001001f */
[----:B------:R-:W-:-:S02]  /*0a20*/  HADD2.F32 R24, -RZ, R5.H1_H1 ;  /* 0x30000005ff187230 */ /* 0x000fc40000004100 */
[----:B------:R-:W-:Y:S01]  /*0a30*/  FMUL.FTZ R33, R20, R33 ;  /* 0x0000002114217220 */ /* 0x000fe20000410000 */
[----:B------:R-:W-:Y:S02]  /*0a40*/  HADD2.F32 R20, -RZ, R25.H0_H0 ;  /* 0x20000019ff147230 */ /* 0x000fe40000004100 */
[----:B------:R-:W-:Y:S02]  /*0a50*/  HADD2.F32 R5, -RZ, R9.H0_H0 ;  /* 0x20000009ff057230 */ /* 0x000fe40000004100 */
[----:B------:R-:W-:Y:S01]  /*0a60*/  FMUL.FTZ R28, R21, R24 ;  /* 0x00000018151c7220 */ /* 0x000fe20000410000 */
[----:B------:R-:W-:Y:S02]  /*0a70*/  HADD2.F32 R21, -RZ, R22.H0_H0 ;  /* 0x20000016ff157230 */ /* 0x000fe40000004100 */
[----:B------:R-:W-:Y:S02]  /*0a80*/  HADD2.F32 R30, -RZ, R6.H0_H0 ;  /* 0x20000006ff1e7230 */ /* 0x000fe40000004100 */
[----:B------:R-:W-:Y:S01]  /*0a90*/  FFMA.FTZ R20, R20, R5, R33 ;  /* 0x0000000514147223 */ /* 0x000fe20000010021 */
[----:B------:R-:W-:Y:S01]  /*0aa0*/  HADD2.F32 R5, -RZ, R25.H1_H1 ;  /* 0x30000019ff057230 */ /* 0x000fe20000004100 */
[----:B------:R-:W0:Y:S01]  /*0ab0*/  LDS.128 R32, [R45+0x20] ;  /* 0x000020002d207984 */ /* 0x000e220000000c00 */
[----:B------:R-:W-:-:S02]  /*0ac0*/  HADD2.F32 R24, -RZ, R9.H1_H1 ;  /* 0x30000009ff187230 */ /* 0x000fc40000004100 */
[----:B------:R-:W-:-:S03]  /*0ad0*/  FMUL.FTZ R9, R21, R30 ;  /* 0x0000001e15097220 */ /* 0x000fc60000410000 */
[----:B------:R-:W-:Y:S02]  /*0ae0*/  FFMA.FTZ R5, R5, R24, R28 ;  /* 0x0000001805057223 */ /* 0x000fe4000001001c */
[----:B------:R-:W2:Y:S01]  /*0af0*/  LDG.E.128.CONSTANT R28, desc[UR14][R46.64+0x800] ;  /* 0x0008000e2e1c7981 */ /* 0x000ea2000c1e9d00 */
[----:B------:R-:W-:Y:S02]  /*0b00*/  HADD2.F32 R25, -RZ, R6.H1_H1 ;  /* 0x30000006ff197230 */ /* 0x000fe40000004100 */
[----:B------:R-:W-:Y:S02]  /*0b10*/  HADD2.F32 R6, -RZ, R26.H0_H0 ;  /* 0x2000001aff067230 */ /* 0x000fe40000004100 */
[----:B------:R-:W-:Y:S02]  /*0b20*/  HADD2.F32 R21, -RZ, R10.H0_H0 ;  /* 0x2000000aff157230 */ /* 0x000fe40000004100 */
[----:B------:R-:W-:Y:S02]  /*0b30*/  HADD2.F32 R22, -RZ, R22.H1_H1 ;  /* 0x30000016ff167230 */ /* 0x000fe40000004100 */
[----:B------:R-:W-:-:S02]  /*0b40*/  HADD2.F32 R24, -RZ, R26.H1_H1 ;  /* 0x3000001aff187230 */ /* 0x000fc40000004100 */
[----:B------:R-:W-:Y:S01]  /*0b50*/  FFMA.FTZ R6, R6, R21, R9 ;  /* 0x0000001506067223 */ /* 0x000fe20000010009 */
[----:B------:R-:W-:Y:S02]  /*0b60*/  HADD2.F32 R9, -RZ, R10.H1_H1 ;  /* 0x3000000aff097230 */ /* 0x000fe40000004100 */
[----:B------:R-:W-:Y:S01]  /*0b70*/  FMUL.FTZ R25, R22, R25 ;  /* 0x0000001916197220 */ /* 0x000fe20000410000 */
[----:B------:R-:W-:Y:S02]  /*0b80*/  HADD2.F32 R10, -RZ, R23.H0_H0 ;  /* 0x20000017ff0a7230 */ /* 0x000fe40000004100 */
[----:B------:R-:W-:Y:S02]  /*0b90*/  HADD2.F32 R21, -RZ, R7.H0_H0 ;  /* 0x20000007ff157230 */ /* 0x000fe40000004100 */
[----:B------:R-:W-:Y:S01]  /*0ba0*/  FFMA.FTZ R24, R24, R9, R25 ;  /* 0x0000000918187223 */ /* 0x000fe20000010019 */
[----:B------:R-:W-:Y:S02]  /*0bb0*/  HADD2.F32 R22, -RZ, R27.H0_H0 ;  /* 0x2000001bff167230 */ /* 0x000fe40000004100 */
[----:B------:R-:W-:-:S02]  /*0bc0*/  HADD2.F32 R9, -RZ, R11.H0_H0 ;  /* 0x2000000bff097230 */ /* 0x000fc40000004100 */
[----:B------:R-:W-:Y:S01]  /*0bd0*/  FMUL.FTZ R21, R10, R21 ;  /* 0x000000150a157220 */ /* 0x000fe20000410000 */
[----:B------:R-:W-:Y:S02]  /*0be0*/  HADD2.F32 R10, -RZ, R7.H1_H1 ;  /* 0x30000007ff0a7230 */ /* 0x000fe40000004100 */
[----:B------:R-:W-:Y:S02]  /*0bf0*/  HADD2.F32 R23, -RZ, R23.H1_H1 ;  /* 0x30000017ff177230 */ /* 0x000fe40000004100 */
[----:B------:R-:W-:Y:S01]  /*0c00*/  FFMA.FTZ R22, R22, R9, R21 ;  /* 0x0000000916167223 */ /* 0x000fe20000010015 */
[----:B----4-:R-:W-:Y:S02]  /*0c10*/  HADD2.F32 R7, -RZ, R12.H0_H0 ;  /* 0x2000000cff077230 */ /* 0x010fe40000004100 */
[----:B------:R-:W-:Y:S02]  /*0c20*/  HADD2.F32 R21, -RZ, R27.H1_H1 ;  /* 0x3000001bff157230 */ /* 0x000fe40000004100 */
[----:B------:R-:W-:Y:S01]  /*0c30*/  FMUL.FTZ R26, R23, R10 ;  /* 0x0000000a171a7220 */ /* 0x000fe20000410000 */
[----:B------:R-:W-:-:S02]  /*0c40*/  HADD2.F32 R10, -RZ, R11.H1_H1 ;  /* 0x3000000bff0a7230 */ /* 0x000fc40000004100 */
[----:B------:R-:W-:Y:S02]  /*0c50*/  HADD2.F32 R12, -RZ, R12.H1_H1 ;  /* 0x3000000cff0c7230 */ /* 0x000fe40000004100 */
[--C-:B0-----:R-:W-:Y:S02]  /*0c60*/  HADD2.F32 R25, -RZ, R32.reuse.H1_H1 ;  /* 0x30000020ff197230 */ /* 0x101fe40000004100 */
[----:B------:R-:W-:Y:S01]  /*0c70*/  FFMA.FTZ R21, R21, R10, R26 ;  /* 0x0000000a15157223 */ /* 0x000fe2000001001a */
[----:B------:R-:W-:Y:S02]  /*0c80*/  HADD2.F32 R23, -RZ, R32.H0_H0 ;  /* 0x20000020ff177230 */ /* 0x000fe40000004100 */
[----:B------:R-:W-:Y:S02]  /*0c90*/  FFMA.FTZ R25, R25, R12, R8 ;  /* 0x0000000c19197223 */ /* 0x000fe40000010008 */
[----:B------:R-:W3:Y:S01]  /*0ca0*/  LDG.E.128.CONSTANT R8, desc[UR14][R46.64+0xa00] ;  /* 0x000a000e2e087981 */ /* 0x000ee2000c1e9d00 */
[----:B------:R-:W-:Y:S01]  /*0cb0*/  FFMA.FTZ R23, R23, R7, R4 ;  /* 0x0000000717177223 */ /* 0x000fe20000010004 */
[----:B------:R-:W-:-:S02]  /*0cc0*/  HADD2.F32 R4, -RZ, R13.H0_H0 ;  /* 0x2000000dff047230 */ /* 0x000fc40000004100 */
        /* <DEDUP_REMOVED lines=10> */
[----:B------:R-:W-:Y:S02]  /*0d70*/  HADD2.F32 R27, -RZ, R35.H0_H0 ;  /* 0x20000023ff1b7230 */ /* 0x000fe40000004100 */
[----:B------:R-:W-:Y:S02]  /*0d80*/  HADD2.F32 R4, -RZ, R15.H0_H0 ;  /* 0x2000000fff047230 */ /* 0x000fe40000004100 */
[----:B------:R-:W-:-:S03]  /*0d90*/  FFMA.FTZ R14, R5, R14, R24 ;  /* 0x0000000e050e7223 */ /* 0x000fc60000010018 */
[----:B------:R-:W-:Y:S02]  /*0da0*/  FFMA.FTZ R27, R27, R4, R22 ;  /* 0x000000041b1b7223 */ /* 0x000fe40000010016 */
[----:B------:R-:W0:Y:S01]  /*0db0*/  LDS.128 R4, [R45+0x30] ;  /* 0x000030002d047984 */ /* 0x000e220000000c00 */
[----:B------:R-:W-:Y:S02]  /*0dc0*/  HADD2.F32 R15, -RZ, R15.H1_H1 ;  /* 0x3000000fff0f7230 */ /* 0x000fe40000004100 */
[----:B------:R-:W-:-:S05]  /*0dd0*/  HADD2.F32 R26, -RZ, R35.H1_H1 ;  /* 0x30000023ff1a7230 */ /* 0x000fca0000004100 */
[----:B------:R-:W-:Y:S01]  /*0de0*/  FFMA.FTZ R26, R26, R15, R21 ;  /* 0x0000000f1a1a7223 */ /* 0x000fe20000010015 */
[--C-:B------:R-:W-:Y:S02]  /*0df0*/  HADD2.F32 R15, -RZ, R16.reuse.H0_H0 ;  /* 0x20000010ff0f7230 */ /* 0x100fe40000004100 */
[----:B------:R-:W-:Y:S02]  /*0e00*/  HADD2.F32 R16, -RZ, R16.H1_H1 ;  /* 0x30000010ff107230 */ /* 0x000fe40000004100 */
[----:B------:R-:W-:Y:S02]  /*0e10*/  HADD2.F32 R21, -RZ, R17.H0_H0 ;  /* 0x20000011ff157230 */ /* 0x000fe40000004100 */
[--C-:B0-----:R-:W-:Y:S02]  /*0e20*/  HADD2.F32 R24, -RZ, R4.reuse.H0_H0 ;  /* 0x20000004ff187230 */ /* 0x101fe40000004100 */
[----:B------:R-:W-:-:S03]  /*0e30*/  HADD2.F32 R4, -RZ, R4.H1_H1 ;  /* 0x30000004ff047230 */ /* 0x000fc60000004100 */
[----:B------:R-:W-:Y:S01]  /*0e40*/  FFMA.FTZ R24, R24, R15, R23 ;  /* 0x0000000f18187223 */ /* 0x000fe20000010017 */
[----:B------:R-:W-:Y:S02]  /*0e50*/  HADD2.F32 R15, -RZ, R5.H0_H0 ;  /* 0x20000005ff0f7230 */ /* 0x000fe40000004100 */
[----:B------:R-:W-:-:S03]  /*0e60*/  FFMA.FTZ R25, R4, R16, R25 ;  /* 0x0000001004197223 */ /* 0x000fc60000010019 */
[----:B------:R-:W-:Y:S02]  /*0e70*/  FFMA.FTZ R4, R15, R21, R20 ;  /* 0x000000150f047223 */ /* 0x000fe40000010014 */
[----:B------:R-:W4:Y:S01]  /*0e80*/  LDG.E.128.CONSTANT R20, desc[UR14][R46.64+0xc00] ;  /* 0x000c000e2e147981 */ /* 0x000f22000c1e9d00 */
[----:B------:R-:W-:Y:S02]  /*0e90*/  HADD2.F32 R5, -RZ, R5.H1_H1 ;  /* 0x30000005ff057230 */ /* 0x000fe40000004100 */
[----:B------:R-:W-:Y:S02]  /*0ea0*/  HADD2.F32 R17, -RZ, R17.H1_H1 ;  /* 0x30000011ff117230 */ /* 0x000fe40000004100 */
[----:B------:R-:W-:-:S03]  /*0eb0*/  HADD2.F32 R32, -RZ, R6.H0_H0 ;  /* 0x20000006ff207230 */ /* 0x000fc60000004100 */
[----:B------:R-:W-:Y:S01]  /*0ec0*/  FFMA.FTZ R5, R5, R17, R12 ;  /* 0x0000001105057223 */ /* 0x000fe2000001000c */
[----:B------:R-:W-:Y:S02]  /*0ed0*/  HADD2.F32 R12, -RZ, R18.H0_H0 ;  /* 0x20000012ff0c7230 */ /* 0x000fe40000004100 */
[----:B------:R-:W-:-:S03]  /*0ee0*/  HADD2.F32 R15, -RZ, R19.H0_H0 ;  /* 0x20000013ff0f7230 */ /* 0x000fc60000004100 */
[----:B------:R-:W-:Y:S01]  /*0ef0*/  FFMA.FTZ R32, R32, R12, R13 ;  /* 0x0000000c20207223 */ /* 0x000fe2000001000d */
[----:B------:R-:W-:Y:S02]  /*0f00*/  HADD2.F32 R13, -RZ, R6.H1_H1 ;  /* 0x30000006ff0d7230 */ /* 0x000fe40000004100 */
[----:B------:R-:W-:Y:S02]  /*0f10*/  HADD2.F32 R6, -RZ, R18.H1_H1 ;  /* 0x30000012ff067230 */ /* 0x000fe40000004100 */
[----:B------:R-:W-:-:S03]  /*0f20*/  HADD2.F32 R12, -RZ, R7.H0_H0 ;  /* 0x20000007ff0c7230 */ /* 0x000fc60000004100 */
[----:B------:R-:W-:Y:S02]  /*0f30*/  FFMA.FTZ R6, R13, R6, R14 ;  /* 0x000000060d067223 */ /* 0x000fe4000001000e */
[----:B------:R-:W-:Y:S02]  /*0f40*/  FFMA.FTZ R27, R12, R15, R27 ;  /* 0x0000000f0c1b7223 */ /* 0x000fe4000001001b */
[----:B------:R-:W4:Y:S01]  /*0f50*/  LDG.E.128.CONSTANT R12, desc[UR14][R46.64+0xe00] ;  /* 0x000e000e2e0c7981 */ /* 0x000f22000c1e9d00 */
[----:B------:R-:W-:Y:S02]  /*0f60*/  HADD2.F32 R19, -RZ, R19.H1_H1 ;  /* 0x30000013ff137230 */ /* 0x000fe40000004100 */
[----:B------:R-:W-:-:S05]  /*0f70*/  HADD2.F32 R7, -RZ, R7.H1_H1 ;  /* 0x30000007ff077230 */ /* 0x000fca0000004100 */
[----:B------:R-:W-:Y:S02]  /*0f80*/  FFMA.FTZ R26, R7, R19, R26 ;  /* 0x00000013071a7223 */ /* 0x000fe4000001001a */
[----:B------:R-:W0:Y:S02]  /*0f90*/  LDS.128 R16, [R45+0x40] ;  /* 0x000040002d107984 */ /* 0x000e240000000c00 */
[--C-:B0-----:R-:W-:Y:S02]  /*0fa0*/  HADD2.F32 R7, -RZ, R16.reuse.H0_H0 ;  /* 0x20000010ff077230 */ /* 0x101fe40000004100 */
[----:B------:R-:W-:Y:S02]  /*0fb0*/  HADD2.F32 R16, -RZ, R16.H1_H1 ;  /* 0x30000010ff107230 */ /* 0x000fe40000004100 */
[--C-:B--2---:R-:W-:Y:S02]  /*0fc0*/  HADD2.F32 R33, -RZ, R28.reuse.H0_H0 ;  /* 0x2000001cff217230 */ /* 0x104fe40000004100 */
[----:B------:R-:W-:-:S03]  /*0fd0*/  HADD2.F32 R28, -RZ, R28.H1_H1 ;  /* 0x3000001cff1c7230 */ /* 0x000fc60000004100 */
[----:B------:R-:W-:Y:S02]  /*0fe0*/  FFMA.FTZ R24, R7, R33, R24 ;  /* 0x0000002107187223 */ /* 0x000fe40000010018 */
[----:B------:R-:W-:Y:S01]  /*0ff0*/  FFMA.FTZ R25, R16, R28, R25 ;  /* 0x0000001c10197223 */ /* 0x000fe20000010019 */
[----:B------:R-:W-:Y:S02]  /*1000*/  HADD2.F32 R28, -RZ, R29.H0_H0 ;  /* 0x2000001dff1c7230 */ /* 0x000fe40000004100 */
[--C-:B------:R-:W-:Y:S02]  /*1010*/  HADD2.F32 R7, -RZ, R17.reuse.H0_H0 ;  /* 0x20000011ff077230 */ /* 0x100fe40000004100 */
[----:B------:R-:W-:Y:S02]  /*1020*/  HADD2.F32 R16, -RZ, R17.H1_H1 ;  /* 0x30000011ff107230 */ /* 0x000fe40000004100 */
[----:B------:R-:W-:Y:S02]  /*1030*/  HADD2.F32 R29, -RZ, R29.H1_H1 ;  /* 0x3000001dff1d7230 */ /* 0x000fe40000004100 */
[----:B------:R-:W-:Y:S01]  /*1040*/  FFMA.FTZ R28, R7, R28, R4 ;  /* 0x0000001c071c7223 */ /* 0x000fe20000010004 */
[----:B------:R-:W-:-:S02]  /*1050*/  HADD2.F32 R4, -RZ, R30.H0_H0 ;  /* 0x2000001eff047230 */ /* 0x000fc40000004100 */
[----:B------:R-:W-:Y:S01]  /*1060*/  FFMA.FTZ R16, R16, R29, R5 ;  /* 0x0000001d10107223 */ /* 0x000fe20000010005 */
[--C-:B------:R-:W-:Y:S02]  /*1070*/  HADD2.F32 R5, -RZ, R18.reuse.H0_H0 ;  /* 0x20000012ff057230 */ /* 0x100fe40000004100 */
[----:B------:R-:W-:Y:S02]  /*1080*/  HADD2.F32 R17, -RZ, R18.H1_H1 ;  /* 0x30000012ff117230 */ /* 0x000fe40000004100 */
[----:B------:R-:W-:Y:S02]  /*1090*/  HADD2.F32 R30, -RZ, R30.H1_H1 ;  /* 0x3000001eff1e7230 */ /* 0x000fe40000004100 */
[----:B------:R-:W-:Y:S01]  /*10a0*/  FFMA.FTZ R32, R5, R4, R32 ;  /* 0x0000000405207223 */ /* 0x000fe20000010020 */
[----:B------:R-:W-:Y:S02]  /*10b0*/  HADD2.F32 R18, -RZ, R19.H0_H0 ;  /* 0x20000013ff127230 */ /* 0x000fe40000004100 */
[----:B------:R-:W-:-:S02]  /*10c0*/  HADD2.F32 R4, -RZ, R31.H0_H0 ;  /* 0x2000001fff047230 */ /* 0x000fc40000004100 */
[----:B------:R-:W-:-:S03]  /*10d0*/  FFMA.FTZ R17, R17, R30, R6 ;  /* 0x0000001e11117223 */ /* 0x000fc60000010006 */
[----:B------:R-:W-:Y:S02]  /*10e0*/  FFMA.FTZ R18, R18, R4, R27 ;  /* 0x0000000412127223 */ /* 0x000fe4000001001b */
[----:B------:R-:W0:Y:S01]  /*10f0*/  LDS.128 R4, [R45+0x50] ;  /* 0x000050002d047984 */ /* 0x000e220000000c00 */
[----:B------:R-:W-:Y:S02]  /*1100*/  HADD2.F32 R29, -RZ, R19.H1_H1 ;  /* 0x30000013ff1d7230 */ /* 0x000fe40000004100 */
[--C-:B---3--:R-:W-:Y:S02]  /*1110*/  HADD2.F32 R30, -RZ, R8.reuse.H0_H0 ;  /* 0x20000008ff1e7230 */ /* 0x108fe40000004100 */
[----:B------:R-:W-:Y:S02]  /*1120*/  HADD2.F32 R31, -RZ, R31.H1_H1 ;  /* 0x3000001fff1f7230 */ /* 0x000fe40000004100 */
[----:B------:R-:W-:-:S03]  /*1130*/  HADD2.F32 R8, -RZ, R8.H1_H1 ;  /* 0x30000008ff087230 */ /* 0x000fc60000004100 */
[----:B------:R-:W-:Y:S01]  /*1140*/  FFMA.FTZ R29, R29, R31, R26 ;  /* 0x0000001f1d1d7223 */ /* 0x000fe2000001001a */
[--C-:B0-----:R-:W-:Y:S02]  /*1150*/  HADD2.F32 R19, -RZ, R4.reuse.H0_H0 ;  /* 0x20000004ff137230 */ /* 0x101fe40000004100 */
[----:B------:R-:W-:-:S03]  /*1160*/  HADD2.F32 R4, -RZ, R4.H1_H1 ;  /* 0x30000004ff047230 */ /* 0x000fc60000004100 */
[----:B------:R-:W-:Y:S01]  /*1170*/  FFMA.FTZ R30, R19, R30, R24 ;  /* 0x0000001e131e7223 */ /* 0x000fe20000010018 */
[----:B------:R-:W-:Y:S02]  /*1180*/  HADD2.F32 R19, -RZ, R5.H0_H0 ;  /* 0x20000005ff137230 */ /* 0x000fe40000004100 */
[----:B------:R-:W-:Y:S02]  /*1190*/  HADD2.F32 R24, -RZ, R9.H0_H0 ;  /* 0x20000009ff187230 */ /* 0x000fe40000004100 */
[----:B------:R-:W-:Y:S01]  /*11a0*/  FFMA.FTZ R4, R4, R8, R25 ;  /* 0x0000000804047223 */ /* 0x000fe20000010019 */
[----:B------:R-:W-:Y:S02]  /*11b0*/  HADD2.F32 R5, -RZ, R5.H1_H1 ;  /* 0x30000005ff057230 */ /* 0x000fe40000004100 */
[----:B------:R-:W-:Y:S01]  /*11c0*/  FFMA.FTZ R28, R19, R24, R28 ;  /* 0x00000018131c7223 */ /* 0x000fe2000001001c */
[----:B------:R-:W-:Y:S01]  /*11d0*/  HADD2.F32 R8, -RZ, R9.H1_H1 ;  /* 0x30000009ff087230 */ /* 0x000fe20000004100 */
[----:B------:R-:W2:Y:S01]  /*11e0*/  LDG.E.128.CONSTANT R24, desc[UR14][R46.64+0x1000] ;  /* 0x0010000e2e187981 */ /* 0x000ea2000c1e9d00 */
[----:B------:R-:W-:-:S03]  /*11f0*/  HADD2.F32 R9, -RZ, R10.H0_H0 ;  /* 0x2000000aff097230 */ /* 0x000fc60000004100 */
[----:B------:R-:W-:Y:S01]  /*1200*/  FFMA.FTZ R8, R5, R8, R16 ;  /* 0x0000000805087223 */ /* 0x000fe20000010010 */
[--C-:B------:R-:W-:Y:S02]  /*1210*/  HADD2.F32 R5, -RZ, R6.reuse.H0_H0 ;  /* 0x20000006ff057230 */ /* 0x100fe40000004100 */
[----:B------:R-:W-:-:S03]  /*1220*/  HADD2.F32 R6, -RZ, R6.H1_H1 ;  /* 0x30000006ff067230 */ /* 0x000fc60000004100 */
[----:B------:R-:W-:Y:S01]  /*1230*/  FFMA.FTZ R32, R5, R9, R32 ;  /* 0x0000000905207223 */ /* 0x000fe20000010020 */
[----:B------:R-:W-:Y:S02]  /*1240*/  HADD2.F32 R5, -RZ, R10.H1_H1 ;  /* 0x3000000aff057230 */ /* 0x000fe40000004100 */
        /* <DEDUP_REMOVED lines=8> */
[----:B----4-:R-:W-:Y:S02]  /*12d0*/  HADD2.F32 R10, -RZ, R20.H0_H0 ;  /* 0x20000014ff0a7230 */ /* 0x010fe40000004100 */
[--C-:B0-----:R-:W-:Y:S02]  /*12e0*/  HADD2.F32 R7, -RZ, R16.reuse.H0_H0 ;  /* 0x20000010ff077230 */ /* 0x101fe40000004100 */
[----:B------:R-:W-:Y:S02]  /*12f0*/  HADD2.F32 R9, -RZ, R16.H1_H1 ;  /* 0x30000010ff097230 */ /* 0x000fe40000004100 */
[----:B------:R-:W-:Y:S02]  /*1300*/  HADD2.F32 R16, -RZ, R20.H1_H1 ;  /* 0x30000014ff107230 */ /* 0x000fe40000004100 */
[----:B------:R-:W-:Y:S01]  /*1310*/  FFMA.FTZ R30, R7, R10, R30 ;  /* 0x0000000a071e7223 */ /* 0x000fe2000001001e */
[----:B------:R-:W-:-:S02]  /*1320*/  HADD2.F32 R7, -RZ, R17.H0_H0 ;  /* 0x20000011ff077230 */ /* 0x000fc40000004100 */
        /* <DEDUP_REMOVED lines=8> */
[----:B------:R-:W-:Y:S01]  /*13b0*/  HADD2.F32 R21, -RZ, R22.H1_H1 ;  /* 0x30000016ff157230 */ /* 0x000fe20000004100 */
[----:B------:R-:W3:Y:S01]  /*13c0*/  LDG.E.128.CONSTANT R8, desc[UR14][R46.64+0x1200] ;  /* 0x0012000e2e087981 */ /* 0x000ee2000c1e9d00 */
        /* <DEDUP_REMOVED lines=32> */
[----:B------:R-:W4:Y:S01]  /*15d0*/  LDG.E.128.CONSTANT R20, desc[UR14][R46.64+0x1600] ;  /* 0x0016000e2e147981 */ /* 0x000f22000c1e9d00 */
[----:B------:R-:W-:Y:S02]  /*15e0*/  HADD2.F32 R15, -RZ, R15.H1_H1 ;  /* 0x3000000fff0f7230 */ /* 0x000fe40000004100 */
[----:B------:R-:W-:-:S05]  /*15f0*/  HADD2.F32 R12, -RZ, R7.H1_H1 ;  /* 0x30000007ff0c7230 */ /* 0x000fca0000004100 */
[----:B------:R-:W-:Y:S02]  /*1600*/  FFMA.FTZ R29, R12, R15, R29 ;  /* 0x0000000f0c1d7223 */ /* 0x000fe4000001001d */
[----:B------:R-:W0:Y:S02]  /*1610*/  LDS.128 R12, [R45+0x80] ;  /* 0x000080002d0c7984 */ /* 0x000e240000000c00 */
[----:B0-----:R-:W-:Y:S02]  /*1620*/  HADD2.F32 R7, -RZ, R12.H0_H0 ;  /* 0x2000000cff077230 */ /* 0x001fe40000004100 */
[----:B--2---:R-:W-:-:S05]  /*1630*/  HADD2.F32 R33, -RZ, R24.H0_H0 ;  /* 0x20000018ff217230 */ /* 0x004fca0000004100 */
[----:B------:R-:W-:Y:S01]  /*1640*/  FFMA.FTZ R30, R7, R33, R30 ;  /* 0x00000021071e7223 */ /* 0x000fe2000001001e */
[----:B------:R-:W-:Y:S02]  /*1650*/  HADD2.F32 R7, -RZ, R12.H1_H1 ;  /* 0x3000000cff077230 */ /* 0x000fe40000004100 */
[----:B------:R-:W-:-:S05]  /*1660*/  HADD2.F32 R12, -RZ, R24.H1_H1 ;  /* 0x30000018ff0c7230 */ /* 0x000fca0000004100 */
[----:B------:R-:W-:Y:S01]  /*1670*/  FFMA.FTZ R12, R7, R12, R4 ;  /* 0x0000000c070c7223 */ /* 0x000fe20000010004 */
[----:B------:R-:W-:Y:S02]  /*1680*/  HADD2.F32 R7, -RZ, R13.H0_H0 ;  /* 0x2000000dff077230 */ /* 0x000fe40000004100 */
        /* <DEDUP_REMOVED lines=16> */
[----:B------:R-:W-:-:S05]  /*1790*/  HADD2.F32 R27, -RZ, R27.H1_H1 ;  /* 0x3000001bff1b7230 */ /* 0x000fca0000004100 */
[----:B------:R-:W-:Y:S01]  /*17a0*/  FFMA.FTZ R32, R32, R27, R29 ;  /* 0x0000001b20207223 */ /* 0x000fe2000001001d */
[----:B---3--:R-:W-:Y:S02]  /*17b0*/  HADD2.F32 R26, -RZ, R8.H0_H0 ;  /* 0x20000008ff1a7230 */ /* 0x008fe40000004100 */
[----:B0-----:R-:W-:Y:S02]  /*17c0*/  HADD2.F32 R15, -RZ, R4.H0_H0 ;  /* 0x20000004ff0f7230 */ /* 0x001fe40000004100 */
[----:B------:R-:W-:-:S03]  /*17d0*/  HADD2.F32 R8, -RZ, R8.H1_H1 ;  /* 0x30000008ff087230 */ /* 0x000fc60000004100 */
[----:B------:R-:W-:Y:S01]  /*17e0*/  FFMA.FTZ R30, R15, R26, R30 ;  /* 0x0000001a0f1e7223 */ /* 0x000fe2000001001e */
[----:B------:R-:W-:Y:S02]  /*17f0*/  HADD2.F32 R15, -RZ, R4.H1_H1 ;  /* 0x30000004ff0f7230 */ /* 0x000fe40000004100 */
[--C-:B------:R-:W-:Y:S02]  /*1800*/  HADD2.F32 R26, -RZ, R6.reuse.H0_H0 ;  /* 0x20000006ff1a7230 */ /* 0x100fe40000004100 */
[----:B------:R-:W-:Y:S02]  /*1810*/  HADD2.F32 R31, -RZ, R6.H1_H1 ;  /* 0x30000006ff1f7230 */ /* 0x000fe40000004100 */
[----:B------:R-:W-:Y:S01]  /*1820*/  FFMA.FTZ R8, R15, R8, R12 ;  /* 0x000000080f087223 */ /* 0x000fe2000001000c */
[----:B------:R-:W-:Y:S02]  /*1830*/  HADD2.F32 R27, -RZ, R5.H0_H0 ;  /* 0x20000005ff1b7230 */ /* 0x000fe40000004100 */
[----:B------:R-:W-:-:S02]  /*1840*/  HADD2.F32 R4, -RZ, R9.H0_H0 ;  /* 0x20000009ff047230 */ /* 0x000fc40000004100 */
[----:B------:R-:W-:Y:S02]  /*1850*/  HADD2.F32 R12, -RZ, R5.H1_H1 ;  /* 0x30000005ff0c7230 */ /* 0x000fe40000004100 */
[----:B------:R-:W-:Y:S02]  /*1860*/  HADD2.F32 R6, -RZ, R9.H1_H1 ;  /* 0x30000009ff067230 */ /* 0x000fe40000004100 */
[--C-:B------:R-:W-:Y:S02]  /*1870*/  HADD2.F32 R5, -RZ, R10.reuse.H0_H0 ;  /* 0x2000000aff057230 */ /* 0x100fe40000004100 */
[----:B------:R-:W-:Y:S02]  /*1880*/  HADD2.F32 R29, -RZ, R7.H0_H0 ;  /* 0x20000007ff1d7230 */ /* 0x000fe40000004100 */
[----:B------:R-:W-:Y:S02]  /*1890*/  HADD2.F32 R9, -RZ, R11.H0_H0 ;  /* 0x2000000bff097230 */ /* 0x000fe40000004100 */
[----:B------:R-:W-:-:S02]  /*18a0*/  HADD2.F32 R10, -RZ, R10.H1_H1 ;  /* 0x3000000aff0a7230 */ /* 0x000fc40000004100 */
[----:B------:R-:W-:Y:S01]  /*18b0*/  FFMA.FTZ R4, R27, R4, R28 ;  /* 0x000000041b047223 */ /* 0x000fe2000001001c */
[----:B------:R-:W-:Y:S01]  /*18c0*/  FFMA.FTZ R5, R26, R5, R25 ;  /* 0x000000051a057223 */ /* 0x000fe20000010019 */
[----:B------:R-:W-:Y:S01]  /*18d0*/  FFMA.FTZ R29, R29, R9, R24 ;  /* 0x000000091d1d7223 */ /* 0x000fe20000010018 */
[----:B------:R-:W-:Y:S01]  /*18e0*/  FFMA.FTZ R6, R12, R6, R13 ;  /* 0x000000060c067223 */ /* 0x000fe2000001000d */
[----:B------:R-:W2:Y:S01]  /*18f0*/  LDG.E.128.CONSTANT R24, desc[UR14][R46.64+0x1800] ;  /* 0x0018000e2e187981 */ /* 0x000ea2000c1e9d00 */
[----:B------:R-:W-:-:S03]  /*1900*/  FFMA.FTZ R31, R31, R10, R14 ;  /* 0x0000000a1f1f7223 */ /* 0x000fc6000001000e */
[----:B------:R-:W0:Y:S01]  /*1910*/  LDS.128 R12, [R45+0xa0] ;  /* 0x0000a0002d0c7984 */ /* 0x000e220000000c00 */
[----:B------:R-:W-:Y:S02]  /*1920*/  HADD2.F32 R11, -RZ, R11.H1_H1 ;  /* 0x3000000bff0b7230 */ /* 0x000fe40000004100 */
[----:B------:R-:W-:-:S05]  /*1930*/  HADD2.F32 R7, -RZ, R7.H1_H1 ;  /* 0x30000007ff077230 */ /* 0x000fca0000004100 */
[----:B------:R-:W-:Y:S01]  /*1940*/  FFMA.FTZ R32, R7, R11, R32 ;  /* 0x0000000b07207223 */ /* 0x000fe20000010020 */
[----:B----4-:R-:W-:Y:S02]  /*1950*/  HADD2.F32 R28, -RZ, R16.H0_H0 ;  /* 0x20000010ff1c7230 */ /* 0x010fe40000004100 */
[----:B0-----:R-:W-:Y:S02]  /*1960*/  HADD2.F32 R7, -RZ, R12.H0_H0 ;  /* 0x2000000cff077230 */ /* 0x001fe40000004100 */
[----:B------:R-:W-:-:S03]  /*1970*/  HADD2.F32 R9, -RZ, R13.H0_H0 ;  /* 0x2000000dff097230 */ /* 0x000fc60000004100 */
[----:B------:R-:W-:Y:S01]  /*1980*/  FFMA.FTZ R28, R7, R28, R30 ;  /* 0x0000001c071c7223 */ /* 0x000fe2000001001e */
[----:B------:R-:W-:Y:S02]  /*1990*/  HADD2.F32 R30, -RZ, R17.H0_H0 ;  /* 0x20000011ff1e7230 */ /* 0x000fe40000004100 */
[----:B------:R-:W-:Y:S02]  /*19a0*/  HADD2.F32 R7, -RZ, R12.H1_H1 ;  /* 0x3000000cff077230 */ /* 0x000fe40000004100 */
[----:B------:R-:W-:Y:S02]  /*19b0*/  HADD2.F32 R12, -RZ, R16.H1_H1 ;  /* 0x30000010ff0c7230 */ /* 0x000fe40000004100 */
[----:B------:R-:W-:Y:S01]  /*19c0*/  FFMA.FTZ R30, R9, R30, R4 ;  /* 0x0000001e091e7223 */ /* 0x000fe20000010004 */
[----:B------:R-:W-:Y:S02]  /*19d0*/  HADD2.F32 R13, -RZ, R13.H1_H1 ;  /* 0x3000000dff0d7230 */ /* 0x000fe40000004100 */
[----:B------:R-:W-:-:S02]  /*19e0*/  HADD2.F32 R16, -RZ, R14.H0_H0 ;  /* 0x2000000eff107230 */ /* 0x000fc40000004100 */
[----:B------:R-:W-:Y:S02]  /*19f0*/  HADD2.F32 R17, -RZ, R17.H1_H1 ;  /* 0x30000011ff117230 */ /* 0x000fe40000004100 */
[----:B------:R-:W-:Y:S02]  /*1a00*/  HADD2.F32 R4, -RZ, R18.H0_H0 ;  /* 0x20000012ff047230 */ /* 0x000fe40000004100 */
[----:B------:R-:W-:Y:S01]  /*1a10*/  FFMA.FTZ R12, R7, R12, R8 ;  /* 0x0000000c070c7223 */ /* 0x000fe20000010008 */
[----:B------:R-:W-:Y:S02]  /*1a20*/  HADD2.F32 R8, -RZ, R15.H0_H0 ;  /* 0x2000000fff087230 */ /* 0x000fe40000004100 */
[----:B------:R-:W-:Y:S01]  /*1a30*/  FFMA.FTZ R17, R13, R17, R6 ;  /* 0x000000110d117223 */ /* 0x000fe20000010006 */
[----:B------:R-:W-:Y:S02]  /*1a40*/  HADD2.F32 R9, -RZ, R19.H0_H0 ;  /* 0x20000013ff097230 */ /* 0x000fe40000004100 */
[----:B------:R-:W-:-:S02]  /*1a50*/  FFMA.FTZ R16, R16, R4, R5 ;  /* 0x0000000410107223 */ /* 0x000fc40000010005 */
[----:B------:R-:W0:Y:S01]  /*1a60*/  LDS.128 R4, [R45+0xb0] ;  /* 0x0000b0002d047984 */ /* 0x000e220000000c00 */
[----:B------:R-:W-:-:S03]  /*1a70*/  FFMA.FTZ R29, R8, R9, R29 ;  /* 0x00000009081d7223 */ /* 0x000fc6000001001d */
[----:B------:R-:W3:Y:S01]  /*1a80*/  LDG.E.128.CONSTANT R8, desc[UR14][R46.64+0x1a00] ;  /* 0x001a000e2e087981 */ /* 0x000ee2000c1e9d00 */
[----:B------:R-:W-:Y:S02]  /*1a90*/  HADD2.F32 R14, -RZ, R14.H1_H1 ;  /* 0x3000000eff0e7230 */ /* 0x000fe40000004100 */
[----:B------:R-:W-:Y:S02]  /*1aa0*/  HADD2.F32 R18, -RZ, R18.H1_H1 ;  /* 0x30000012ff127230 */ /* 0x000fe40000004100 */
[----:B------:R-:W-:-:S03]  /*1ab0*/  HADD2.F32 R19, -RZ, R19.H1_H1 ;  /* 0x30000013ff137230 */ /* 0x000fc60000004100 */
[----:B------:R-:W-:Y:S01]  /*1ac0*/  FFMA.FTZ R31, R14, R18, R31 ;  /* 0x000000120e1f7223 */ /* 0x000fe2000001001f */
        /* <DEDUP_REMOVED lines=8> */
[----:B------:R-:W-:Y:S02]  /*1b50*/  HADD2.F32 R14, -RZ, R21.H0_H0 ;  /* 0x20000015ff0e7230 */ /* 0x000fe40000004100 */
[----:B------:R-:W-:Y:S02]  /*1b60*/  HADD2.F32 R18, -RZ, R5.H1_H1 ;  /* 0x30000005ff127230 */ /* 0x000fe40000004100 */
[----:B------:R-:W-:Y:S01]  /*1b70*/  FFMA.FTZ R4, R13, R4, R12 ;  /* 0x000000040d047223 */ /* 0x000fe2000001000c */
[----:B------:R-:W-:-:S02]  /*1b80*/  HADD2.F32 R5, -RZ, R21.H1_H1 ;  /* 0x30000015ff057230 */ /* 0x000fc40000004100 */
[----:B------:R-:W-:Y:S02]  /*1b90*/  FFMA.FTZ R30, R15, R14, R30 ;  /* 0x0000000e0f1e7223 */ /* 0x000fe4000001001e */
[----:B------:R-:W4:Y:S01]  /*1ba0*/  LDG.E.128.CONSTANT R12, desc[UR14][R46.64+0x1c00] ;  /* 0x001c000e2e0c7981 */ /* 0x000f22000c1e9d00 */
[----:B------:R-:W-:Y:S02]  /*1bb0*/  HADD2.F32 R33, -RZ, R6.H0_H0 ;  /* 0x20000006ff217230 */ /* 0x000fe40000004100 */
[----:B------:R-:W-:Y:S01]  /*1bc0*/  FFMA.FTZ R5, R18, R5, R17 ;  /* 0x0000000512057223 */ /* 0x000fe20000010011 */
[----:B------:R-:W-:-:S05]  /*1bd0*/  HADD2.F32 R17, -RZ, R22.H0_H0 ;  /* 0x20000016ff117230 */ /* 0x000fca0000004100 */
[----:B------:R-:W-:Y:S02]  /*1be0*/  FFMA.FTZ R33, R33, R17, R16 ;  /* 0x0000001121217223 */ /* 0x000fe40000010010 */
        /* <DEDUP_REMOVED lines=8> */
[----:B------:R-:W-:-:S03]  /*1c70*/  FFMA.FTZ R29, R6, R20, R29 ;  /* 0x00000014061d7223 */ /* 0x000fc6000001001d */
[----:B------:R-:W-:Y:S02]  /*1c80*/  FFMA.FTZ R32, R7, R23, R32 ;  /* 0x0000001707207223 */ /* 0x000fe40000010020 */
[----:B------:R-:W0:Y:S02]  /*1c90*/  LDS.128 R20, [R45+0xc0] ;  /* 0x0000c0002d147984 */ /* 0x000e240000000c00 */
[----:B0-----:R-:W-:Y:S02]  /*1ca0*/  HADD2.F32 R7, -RZ, R20.H0_H0 ;  /* 0x20000014ff077230 */ /* 0x001fe40000004100 */
[--C-:B--2---:R-:W-:Y:S02]  /*1cb0*/  HADD2.F32 R6, -RZ, R24.reuse.H0_H0 ;  /* 0x20000018ff067230 */ /* 0x104fe40000004100 */
[----:B------:R-:W-:-:S03]  /*1cc0*/  HADD2.F32 R24, -RZ, R24.H1_H1 ;  /* 0x30000018ff187230 */ /* 0x000fc60000004100 */
[----:B------:R-:W-:Y:S01]  /*1cd0*/  FFMA.FTZ R28, R7, R6, R28 ;  /* 0x00000006071c7223 */ /* 0x000fe2000001001c */
[----:B------:R-:W-:-:S05]  /*1ce0*/  HADD2.F32 R7, -RZ, R20.H1_H1 ;  /* 0x30000014ff077230 */ /* 0x000fca0000004100 */
[----:B------:R-:W-:Y:S01]  /*1cf0*/  FFMA.FTZ R24, R7, R24, R4 ;  /* 0x0000001807187223 */ /* 0x000fe20000010004 */
[----:B------:R-:W-:Y:S02]  /*1d00*/  HADD2.F32 R7, -RZ, R21.H0_H0 ;  /* 0x20000015ff077230 */ /* 0x000fe40000004100 */
[--C-:B------:R-:W-:Y:S02]  /*1d10*/  HADD2.F32 R4, -RZ, R25.reuse.H0_H0 ;  /* 0x20000019ff047230 */ /* 0x100fe40000004100 */
[----:B------:R-:W-:Y:S02]  /*1d20*/  HADD2.F32 R25, -RZ, R25.H1_H1 ;  /* 0x30000019ff197230 */ /* 0x000fe40000004100 */
[----:B------:R-:W-:Y:S02]  /*1d30*/  HADD2.F32 R6, -RZ, R22.H0_H0 ;  /* 0x20000016ff067230 */ /* 0x000fe40000004100 */
[----:B------:R-:W-:Y:S01]  /*1d40*/  FFMA.FTZ R30, R7, R4, R30 ;  /* 0x00000004071e7223 */ /* 0x000fe2000001001e */
[----:B------:R-:W-:-:S02]  /*1d50*/  HADD2.F32 R4, -RZ, R21.H1_H1 ;  /* 0x30000015ff047230 */ /* 0x000fc40000004100 */
[----:B------:R-:W-:-:S03]  /*1d60*/  HADD2.F32 R7, -RZ, R26.H0_H0 ;  /* 0x2000001aff077230 */ /* 0x000fc60000004100 */
[----:B------:R-:W-:Y:S02]  /*1d70*/  FFMA.FTZ R25, R4, R25, R5 ;  /* 0x0000001904197223 */ /* 0x000fe40000010005 */
[----:B------:R-:W-:Y:S02]  /*1d80*/  FFMA.FTZ R33, R6, R7, R33 ;  /* 0x0000000706217223 */ /* 0x000fe40000010021 */
[----:B------:R-:W0:Y:S01]  /*1d90*/  LDS.128 R4, [R45+0xd0] ;  /* 0x0000d0002d047984 */ /* 0x000e220000000c00 */
[----:B------:R-:W-:Y:S02]  /*1da0*/  HADD2.F32 R20, -RZ, R23.H0_H0 ;  /* 0x20000017ff147230 */ /* 0x000fe40000004100 */
[--C-:B------:R-:W-:Y:S02]  /*1db0*/  HADD2.F32 R21, -RZ, R27.reuse.H0_H0 ;  /* 0x2000001bff157230 */ /* 0x100fe40000004100 */
[----:B------:R-:W-:Y:S02]  /*1dc0*/  HADD2.F32 R27, -RZ, R27.H1_H1 ;  /* 0x3000001bff1b7230 */ /* 0x000fe40000004100 */
[----:B------:R-:W-:-:S02]  /*1dd0*/  HADD2.F32 R23, -RZ, R23.H1_H1 ;  /* 0x30000017ff177230 */ /* 0x000fc40000004100 */
[----:B------:R-:W-:-:S03]  /*1de0*/  FFMA.FTZ R29, R20, R21, R29 ;  /* 0x00000015141d7223 */ /* 0x000fc6000001001d */
[----:B------:R-:W-:Y:S01]  /*1df0*/  FFMA.FTZ R32, R23, R27, R32 ;  /* 0x0000001b17207223 */ /* 0x000fe20000010020 */
[----:B------:R-:W-:Y:S02]  /*1e00*/  HADD2.F32 R22, -RZ, R22.H1_H1 ;  /* 0x30000016ff167230 */ /* 0x000fe40000004100 */
[----:B------:R-:W-:-:S05]  /*1e10*/  HADD2.F32 R26, -RZ, R26.H1_H1 ;  /* 0x3000001aff1a7230 */ /* 0x000fca0000004100 */
[----:B------:R-:W-:Y:S01]  /*1e20*/  FFMA.FTZ R31, R22, R26, R31 ;  /* 0x0000001a161f7223 */ /* 0x000fe2000001001f */
[--C-:B0-----:R-:W-:Y:S02]  /*1e30*/  HADD2.F32 R21, -RZ, R4.reuse.H0_H0 ;  /* 0x20000004ff157230 */ /* 0x101fe40000004100 */
[----:B------:R-:W-:Y:S02]  /*1e40*/  HADD2.F32 R27, -RZ, R4.H1_H1 ;  /* 0x30000004ff1b7230 */ /* 0x000fe40000004100 */
[--C-:B---3--:R-:W-:Y:S02]  /*1e50*/  HADD2.F32 R4, -RZ, R8.reuse.H1_H1 ;  /* 0x30000008ff047230 */ /* 0x108fe40000004100 */
[----:B------:R-:W-:Y:S02]  /*1e60*/  HADD2.F32 R20, -RZ, R8.H0_H0 ;  /* 0x20000008ff147230 */ /* 0x000fe40000004100 */
[----:B------:R-:W-:Y:S02]  /*1e70*/  HADD2.F32 R8, -RZ, R9.H0_H0 ;  /* 0x20000009ff087230 */ /* 0x000fe40000004100 */
[----:B------:R-:W-:Y:S01]  /*1e80*/  FFMA.FTZ R4, R27, R4, R24 ;  /* 0x000000041b047223 */ /* 0x000fe20000010018 */
[----:B------:R-:W-:-:S02]  /*1e90*/  HADD2.F32 R27, -RZ, R5.H0_H0 ;  /* 0x20000005ff1b7230 */ /* 0x000fc40000004100 */
[----:B------:R-:W-:Y:S02]  /*1ea0*/  FFMA.FTZ R28, R21, R20, R28 ;  /* 0x00000014151c7223 */ /* 0x000fe4000001001c */
[----:B------:R-:W0:Y:S01]  /*1eb0*/  LDS.128 R20, [R45+0xe0] ;  /* 0x0000e0002d147984 */ /* 0x000e220000000c00 */
[----:B------:R-:W-:Y:S01]  /*1ec0*/  FFMA.FTZ R30, R27, R8, R30 ;  /* 0x000000081b1e7223 */ /* 0x000fe2000001001e */
[----:B------:R-:W-:Y:S02]  /*1ed0*/  HADD2.F32 R8, -RZ, R5.H1_H1 ;  /* 0x30000005ff087230 */ /* 0x000fe40000004100 */
[----:B------:R-:W-:Y:S02]  /*1ee0*/  HADD2.F32 R5, -RZ, R9.H1_H1 ;  /* 0x30000009ff057230 */ /* 0x000fe40000004100 */
[----:B------:R-:W-:Y:S02]  /*1ef0*/  HADD2.F32 R24, -RZ, R6.H0_H0 ;  /* 0x20000006ff187230 */ /* 0x000fe40000004100 */
[----:B------:R-:W-:-:S02]  /*1f00*/  HADD2.F32 R9, -RZ, R10.H0_H0 ;  /* 0x2000000aff097230 */ /* 0x000fc40000004100 */
[----:B------:R-:W-:-:S03]  /*1f10*/  FFMA.FTZ R5, R8, R5, R25 ;  /* 0x0000000508057223 */ /* 0x000fc60000010019 */
[----:B------:R-:W-:Y:S02]  /*1f20*/  FFMA.FTZ R33, R24, R9, R33 ;  /* 0x0000000918217223 */ /* 0x000fe40000010021 */
[----:B------:R-:W1:Y:S01]  /*1f30*/  LDS.128 R24, [R45+0xf0] ;  /* 0x0000f0002d187984 */ /* 0x000e620000000c00 */
        /* <DEDUP_REMOVED lines=8> */
[----:B------:R-:W-:Y:S01]  /*1fc0*/  FFMA.FTZ R32, R7, R11, R32 ;  /* 0x0000000b07207223 */ /* 0x000fe20000010020 */
[----:B0-----:R-:W-:Y:S02]  /*1fd0*/  HADD2.F32 R9, -RZ, R20.H0_H0 ;  /* 0x20000014ff097230 */ /* 0x001fe40000004100 */
[----:B----4-:R-:W-:Y:S02]  /*1fe0*/  HADD2.F32 R6, -RZ, R12.H0_H0 ;  /* 0x2000000cff067230 */ /* 0x010fe40000004100 */
[----:B------:R-:W-:-:S03]  /*1ff0*/  HADD2.F32 R7, -RZ, R21.H0_H0 ;  /* 0x20000015ff077230 */ /* 0x000fc60000004100 */
[----:B------:R-:W-:Y:S01]  /*2000*/  FFMA.FTZ R28, R9, R6, R28 ;  /* 0x00000006091c7223 */ /* 0x000fe2000001001c */
[----:B------:R-:W-:Y:S02]  /*2010*/  HADD2.F32 R9, -RZ, R13.H0_H0 ;  /* 0x2000000dff097230 */ /* 0x000fe40000004100 */
[----:B------:R-:W-:Y:S02]  /*2020*/  HADD2.F32 R35, -RZ, R20.H1_H1 ;  /* 0x30000014ff237230 */ /* 0x000fe40000004100 */
[----:B------:R-:W-:Y:S02]  /*2030*/  HADD2.F32 R12, -RZ, R12.H1_H1 ;  /* 0x3000000cff0c7230 */ /* 0x000fe40000004100 */
[----:B------:R-:W-:Y:S01]  /*2040*/  FFMA.FTZ R30, R7, R9, R30 ;  /* 0x00000009071e7223 */ /* 0x000fe2000001001e */
[----:B------:R-:W-:Y:S02]  /*2050*/  HADD2.F32 R10, -RZ, R21.H1_H1 ;  /* 0x30000015ff0a7230 */ /* 0x000fe40000004100 */
[----:B------:R-:W-:-:S02]  /*2060*/  HADD2.F32 R13, -RZ, R13.H1_H1 ;  /* 0x3000000dff0d7230 */ /* 0x000fc40000004100 */
[----:B------:R-:W-:Y:S02]  /*2070*/  HADD2.F32 R11, -RZ, R16.H0_H0 ;  /* 0x20000010ff0b7230 */ /* 0x000fe40000004100 */
[----:B------:R-:W-:Y:S01]  /*2080*/  FFMA.FTZ R4, R35, R12, R4 ;  /* 0x0000000c23047223 */ /* 0x000fe20000010004 */
[--C-:B-1----:R-:W-:Y:S02]  /*2090*/  HADD2.F32 R7, -RZ, R24.reuse.H0_H0 ;  /* 0x20000018ff077230 */ /* 0x102fe40000004100 */
[----:B------:R-:W-:Y:S02]  /*20a0*/  HADD2.F32 R9, -RZ, R24.H1_H1 ;  /* 0x30000018ff097230 */ /* 0x000fe40000004100 */
[----:B------:R-:W-:Y:S02]  /*20b0*/  HADD2.F32 R16, -RZ, R16.H1_H1 ;  /* 0x30000010ff107230 */ /* 0x000fe40000004100 */
[----:B------:R-:W-:Y:S01]  /*20c0*/  FFMA.FTZ R5, R10, R13, R5 ;  /* 0x0000000d0a057223 */ /* 0x000fe20000010005 */
[----:B------:R-:W-:-:S02]  /*20d0*/  HADD2.F32 R8, -RZ, R14.H0_H0 ;  /* 0x2000000eff087230 */ /* 0x000fc40000004100 */
[----:B------:R-:W-:Y:S02]  /*20e0*/  HADD2.F32 R12, -RZ, R22.H0_H0 ;  /* 0x20000016ff0c7230 */ /* 0x000fe40000004100 */
[----:B------:R-:W-:Y:S01]  /*20f0*/  FFMA.FTZ R7, R7, R11, R28 ;  /* 0x0000000b07077223 */ /* 0x000fe2000001001c */
[----:B------:R-:W-:Y:S02]  /*2100*/  HADD2.F32 R6, -RZ, R15.H0_H0 ;  /* 0x2000000fff067230 */ /* 0x000fe40000004100 */
[----:B------:R-:W-:Y:S01]  /*2110*/  FFMA.FTZ R4, R9, R16, R4 ;  /* 0x0000001009047223 */ /* 0x000fe20000010004 */
[----:B------:R-:W-:Y:S02]  /*2120*/  HADD2.F32 R10, -RZ, R23.H0_H0 ;  /* 0x20000017ff0a7230 */ /* 0x000fe40000004100 */
[----:B------:R-:W-:Y:S02]  /*2130*/  HADD2.F32 R9, -RZ, R25.H0_H0 ;  /* 0x20000019ff097230 */ /* 0x000fe40000004100 */
[----:B------:R-:W-:-:S02]  /*2140*/  HADD2.F32 R11, -RZ, R17.H0_H0 ;  /* 0x20000011ff0b7230 */ /* 0x000fc40000004100 */
[----:B------:R-:W-:Y:S01]  /*2150*/  FFMA.FTZ R8, R12, R8, R33 ;  /* 0x000000080c087223 */ /* 0x000fe20000010021 */
[----:B------:R-:W-:Y:S02]  /*2160*/  HADD2.F32 R12, -RZ, R25.H1_H1 ;  /* 0x30000019ff0c7230 */ /* 0x000fe40000004100 */
[----:B------:R-:W-:Y:S01]  /*2170*/  FFMA.FTZ R6, R10, R6, R29 ;  /* 0x000000060a067223 */ /* 0x000fe2000001001d */
[----:B------:R-:W-:Y:S02]  /*2180*/  HADD2.F32 R17, -RZ, R17.H1_H1 ;  /* 0x30000011ff117230 */ /* 0x000fe40000004100 */
[----:B------:R-:W-:Y:S01]  /*2190*/  FFMA.FTZ R9, R9, R11, R30 ;  /* 0x0000000b09097223 */ /* 0x000fe2000001001e */
[----:B------:R-:W-:Y:S01]  /*21a0*/  FADD.FTZ R10, R7, R4 ;  /* 0x00000004070a7221 */ /* 0x000fe20000010000 */
[----:B------:R-:W-:Y:S02]  /*21b0*/  HADD2.F32 R7, -RZ, R26.H0_H0 ;  /* 0x2000001aff077230 */ /* 0x000fe40000004100 */
[----:B------:R-:W-:-:S02]  /*21c0*/  HADD2.F32 R4, -RZ, R18.H0_H0 ;  /* 0x20000012ff047230 */ /* 0x000fc40000004100 */
[----:B------:R-:W-:Y:S01]  /*21d0*/  FFMA.FTZ R5, R12, R17, R5 ;  /* 0x000000110c057223 */ /* 0x000fe20000010005 */
[----:B------:R-:W-:Y:S01]  /*21e0*/  FADD.FTZ R12, R9, R10 ;  /* 0x0000000a090c7221 */ /* 0x000fe20000010000 */
[----:B------:R-:W-:Y:S02]  /*21f0*/  HADD2.F32 R14, -RZ, R14.H1_H1 ;  /* 0x3000000eff0e7230 */ /* 0x000fe40000004100 */
[----:B------:R-:W-:Y:S02]  /*2200*/  HADD2.F32 R22, -RZ, R22.H1_H1 ;  /* 0x30000016ff167230 */ /* 0x000fe40000004100 */
[----:B------:R-:W-:Y:S01]  /*2210*/  FFMA.FTZ R4, R7, R4, R8 ;  /* 0x0000000407047223 */ /* 0x000fe20000010008 */
[----:B------:R-:W-:Y:S01]  /*2220*/  FADD.FTZ R7, R5, R12 ;  /* 0x0000000c05077221 */ /* 0x000fe20000010000 */
[----:B------:R-:W-:Y:S01]  /*2230*/  HADD2.F32 R9, -RZ, R26.H1_H1 ;  /* 0x3000001aff097230 */ /* 0x000fe20000004100 */
[----:B------:R-:W-:Y:S01]  /*2240*/  IADD3 R8, PT, PT, R41, 0x1, RZ ;  /* 0x0000000129087810 */ /* 0x000fe20007ffe0ff */
[----:B------:R-:W-:-:S02]  /*2250*/  HADD2.F32 R18, -RZ, R18.H1_H1 ;  /* 0x30000012ff127230 */ /* 0x000fc40000004100 */
[----:B------:R-:W-:Y:S01]  /*2260*/  FFMA.FTZ R14, R22, R14, R31 ;  /* 0x0000000e160e7223 */ /* 0x000fe2000001001f */
[----:B------:R-:W-:Y:S01]  /*2270*/  FADD.FTZ R4, R4, R7 ;  /* 0x0000000704047221 */ /* 0x000fe20000010000 */
[----:B------:R-:W-:Y:S01]  /*2280*/  HADD2.F32 R11, -RZ, R27.H0_H0 ;  /* 0x2000001bff0b7230 */ /* 0x000fe20000004100 */
[----:B------:R-:W-:Y:S01]  /*2290*/  I2FP.F32.S32 R7, R8 ;  /* 0x0000000800077245 */ /* 0x000fe20000201400 */
[----:B------:R-:W-:Y:S02]  /*22a0*/  HADD2.F32 R5, -RZ, R19.H0_H0 ;  /* 0x20000013ff057230 */ /* 0x000fe40000004100 */
[----:B------:R-:W-:Y:S01]  /*22b0*/  FFMA.FTZ R9, R9, R18, R14 ;  /* 0x0000001209097223 */ /* 0x000fe2000001000e */
[----:B------:R-:W-:Y:S02]  /*22c0*/  HADD2.F32 R15, -RZ, R15.H1_H1 ;  /* 0x3000000fff0f7230 */ /* 0x000fe40000004100 */
[----:B------:R-:W-:Y:S02]  /*22d0*/  HADD2.F32 R23, -RZ, R23.H1_H1 ;  /* 0x30000017ff177230 */ /* 0x000fe40000004100 */
[----:B------:R-:W-:Y:S01]  /*22e0*/  FFMA.FTZ R5, R11, R5, R6 ;  /* 0x000000050b057223 */ /* 0x000fe20000010006 */
[----:B------:R-:W-:Y:S01]  /*22f0*/  FADD.FTZ R4, R9, R4 ;  /* 0x0000000409047221 */ /* 0x000fe20000010000 */
[----:B-----5:R-:W-:Y:S01]  /*2300*/  FMUL.FTZ R7, R7, R44 ;  /* 0x0000002c07077220 */ /* 0x020fe20000410000 */
[----:B------:R-:W-:Y:S01]  /*2310*/  HADD2.F32 R10, -RZ, R27.H1_H1 ;  /* 0x3000001bff0a7230 */ /* 0x000fe20000004100 */
[----:B------:R-:W-:Y:S01]  /*2320*/  FSETP.NEU.FTZ.AND P0, PT, R44, RZ, PT ;  /* 0x000000ff2c00720b */ /* 0x000fe20003f1d000 */
[----:B------:R-:W-:-:S02]  /*2330*/  HADD2.F32 R19, -RZ, R19.H1_H1 ;  /* 0x30000013ff137230 */ /* 0x000fc40000004100 */
[----:B------:R-:W-:Y:S01]  /*2340*/  FFMA.FTZ R15, R23, R15, R32 ;  /* 0x0000000f170f7223 */ /* 0x000fe20000010020 */
[----:B------:R-:W-:Y:S01]  /*2350*/  IADD3 R6, PT, PT, R39, -0x1, RZ ;  /* 0xffffffff27067810 */ /* 0x000fe20007ffe0ff */
[----:B------:R-:W-:Y:S01]  /*2360*/  FADD.FTZ R5, R5, R4 ;  /* 0x0000000405057221 */ /* 0x000fe20000010000 */
        /* <DEDUP_REMOVED lines=13> */
[----:B------:R-:W-:Y:S01]  /*2440*/  IADD3.X R37, PT, PT, RZ, R37, RZ, P1, !PT ;  /* 0x00000025ff257210 */ /* 0x000fe20000ffe4ff */
[----:B0-----:R-:W-:-:S04]  /*2450*/  VIADD R40, R40, 0x200 ;  /* 0x0000020028287836 */ /* 0x001fc80000000000 */
[----:B------:R-:W-:Y:S05]  /*2460*/  @!P0 BRA `(.L_x_21119) ;  /* 0xffffffe000f08947 */ /* 0x000fea000383ffff */
.L_x_21118:
[----:B------:R-:W-:Y:S05]  /*2470*/  BSYNC.RECONVERGENT B0 ;  /* 0x0000000000007941 */ /* 0x000fea0003800200 */
.L_x_21117:
[----:B---3--:R-:W0:Y:S01]  /*2480*/  SHFL.BFLY PT, R3, R42, 0x10, 0x1f ;  /* 0x0e001f002a037f89 */ /* 0x008e2200000e0000 */
        /* <DEDUP_REMOVED lines=55> */
.L_x_21124:
        /* <DEDUP_REMOVED lines=11> */
.L_x_21123:
[----:B------:R-:W-:Y:S05]  /*28b0*/  BSYNC.RECONVERGENT B1 ;  /* 0x0000000000017941 */ /* 0x000fea0003800200 */
.L_x_21122:
        /* <DEDUP_REMOVED lines=13> */
.L_x_21127:
        /* <DEDUP_REMOVED lines=28> */
[----:B------:R-:W-:Y:S01]  /*2b50*/  FMUL.FTZ R21, R26, 1.4426950216293334961 ;  /* 0x3fb8aa3b1a157820 */ /* 0x000fe20000410000 */
[C---:B------:R-:W-:Y:S01]  /*2b60*/  FADD.FTZ R25, -R5.reuse, R14 ;  /* 0x0000000e05197221 */ /* 0x040fe20000010100 */
[----:B------:R-:W0:Y:S01]  /*2b70*/  MUFU.EX2 R12, R12 ;  /* 0x0000000c000c7308 */ /* 0x000e220000000800 */
[----:B------:R-:W4:Y:S01]  /*2b80*/  LDS R26, [R8+0x1600] ;  /* 0x00160000081a7984 */ /* 0x000f220000000800 */
[----:B------:R-:W-:Y:S01]  /*2b90*/  FADD.FTZ R27, -R5, R18 ;  /* 0x00000012051b7221 */ /* 0x000fe20000010100 */
[----:B------:R-:W-:-:S02]  /*2ba0*/  FMUL.FTZ R25, R25, 1.4426950216293334961 ;  /* 0x3fb8aa3b19197820 */ /* 0x000fc40000410000 */
[----:B------:R-:W4:Y:S01]  /*2bb0*/  LDS R14, [R8+0x1800] ;  /* 0x00180000080e7984 */ /* 0x000f220000000800 */
[----:B------:R-:W-:Y:S01]  /*2bc0*/  FADD.FTZ R28, -R5, R28 ;  /* 0x0000001c051c7221 */ /* 0x000fe20000010100 */
[----:B------:R-:W-:Y:S01]  /*2bd0*/  FMUL.FTZ R27, R27, 1.4426950216293334961 ;  /* 0x3fb8aa3b1b1b7820 */ /* 0x000fe20000410000 */
[----:B------:R-:W2:Y:S01]  /*2be0*/  MUFU.EX2 R17, R17 ;  /* 0x0000001100117308 */ /* 0x000ea20000000800 */
[----:B------:R-:W4:Y:S01]  /*2bf0*/  LDS R18, [R8+0x1a00] ;  /* 0x001a000008127984 */ /* 0x000f220000000800 */
[----:B------:R-:W-:-:S03]  /*2c00*/  FMUL.FTZ R23, R28, 1.4426950216293334961 ;  /* 0x3fb8aa3b1c177820 */ /* 0x000fc60000410000 */
[----:B-1----:R-:W-:Y:S03]  /*2c10*/  STS [R8+-0x200], R13 ;  /* 0xfffe000d08007388 */ /* 0x002fe60000000800 */
[----:B------:R-:W1:Y:S01]  /*2c20*/  MUFU.EX2 R19, R19 ;  /* 0x0000001300137308 */ /* 0x000e620000000800 */
[----:B0-----:R-:W-:Y:S01]  /*2c30*/  STS [R8+-0x400], R12 ;  /* 0xfffc000c08007388 */ /* 0x001fe20000000800 */
[----:B------:R-:W-:-:S03]  /*2c40*/  FADD.FTZ R16, -R5, R16 ;  /* 0x0000001005107221 */ /* 0x000fc60000010100 */
[----:B------:R-:W-:Y:S01]  /*2c50*/  STS [R8], R15 ;  /* 0x0000000f08007388 */ /* 0x000fe20000000800 */
[----:B------:R-:W-:Y:S01]  /*2c60*/  FMUL.FTZ R29, R16, 1.4426950216293334961 ;  /* 0x3fb8aa3b101d7820 */ /* 0x000fe20000410000 */
[----:B------:R-:W-:Y:S01]  /*2c70*/  FADD.FTZ R16, R12, R7 ;  /* 0x000000070c107221 */ /* 0x000fe20000010000 */
[----:B------:R-:W0:Y:S01]  /*2c80*/  MUFU.EX2 R21, R21 ;  /* 0x0000001500157308 */ /* 0x000e220000000800 */
[C---:B--2---:R-:W-:Y:S01]  /*2c90*/  FADD.FTZ R20, -R5.reuse, R20 ;  /* 0x0000001405147221 */ /* 0x044fe20000010100 */
[----:B------:R-:W-:Y:S01]  /*2ca0*/  STS [R8+0x200], R17 ;  /* 0x0002001108007388 */ /* 0x000fe20000000800 */
[----:B------:R-:W-:Y:S02]  /*2cb0*/  FADD.FTZ R16, R16, R13 ;  /* 0x0000000d10107221 */ /* 0x000fe40000010000 */
[----:B------:R-:W-:Y:S02]  /*2cc0*/  FMUL.FTZ R20, R20, 1.4426950216293334961 ;  /* 0x3fb8aa3b14147820 */ /* 0x000fe40000410000 */
[----:B------:R-:W-:Y:S01]  /*2cd0*/  FADD.FTZ R16, R16, R15 ;  /* 0x0000000f10107221 */ /* 0x000fe20000010000 */
[----:B------:R-:W2:Y:S01]  /*2ce0*/  MUFU.EX2 R23, R23 ;  /* 0x0000001700177308 */ /* 0x000ea20000000800 */
[C---:B---3--:R-:W-:Y:S01]  /*2cf0*/  FADD.FTZ R22, -R5.reuse, R22 ;  /* 0x0000001605167221 */ /* 0x048fe20000010100 */
[----:B-1----:R-:W-:Y:S01]  /*2d00*/  STS [R8+0x400], R19 ;  /* 0x0004001308007388 */ /* 0x002fe20000000800 */
[----:B------:R-:W-:Y:S01]  /*2d10*/  FADD.FTZ R16, R16, R17 ;  /* 0x0000001110107221 */ /* 0x000fe20000010000 */
[----:B----4-:R-:W-:Y:S01]  /*2d20*/  FADD.FTZ R24, -R5, R24 ;  /* 0x0000001805187221 */ /* 0x010fe20000010100 */
[----:B------:R-:W-:-:S02]  /*2d30*/  FMUL.FTZ R22, R22, 1.4426950216293334961 ;  /* 0x3fb8aa3b16167820 */ /* 0x000fc40000410000 */
[----:B------:R-:W-:Y:S01]  /*2d40*/  FADD.FTZ R16, R16, R19 ;  /* 0x0000001310107221 */ /* 0x000fe20000010000 */
[----:B------:R-:W1:Y:S01]  /*2d50*/  MUFU.EX2 R25, R25 ;  /* 0x0000001900197308 */ /* 0x000e620000000800 */
[----:B------:R-:W-:Y:S01]  /*2d60*/  FMUL.FTZ R24, R24, 1.4426950216293334961 ;  /* 0x3fb8aa3b18187820 */ /* 0x000fe20000410000 */
[C---:B------:R-:W-:Y:S01]  /*2d70*/  FADD.FTZ R26, -R5.reuse, R26 ;  /* 0x0000001a051a7221 */ /* 0x040fe20000010100 */
[----:B0-----:R-:W-:Y:S01]  /*2d80*/  FADD.FTZ R16, R16, R21 ;  /* 0x0000001510107221 */ /* 0x001fe20000010000 */
[C---:B------:R-:W-:Y:S01]  /*2d90*/  FADD.FTZ R14, -R5.reuse, R14 ;  /* 0x0000000e050e7221 */ /* 0x040fe20000010100 */
[----:B------:R-:W-:Y:S01]  /*2da0*/  STS [R8+0x600], R21 ;  /* 0x0006001508007388 */ /* 0x000fe20000000800 */
[----:B------:R-:W-:Y:S01]  /*2db0*/  FMUL.FTZ R26, R26, 1.4426950216293334961 ;  /* 0x3fb8aa3b1a1a7820 */ /* 0x000fe20000410000 */
[----:B------:R-:W-:Y:S01]  /*2dc0*/  FADD.FTZ R18, -R5, R18 ;  /* 0x0000001205127221 */ /* 0x000fe20000010100 */
[----:B------:R-:W0:Y:S01]  /*2dd0*/  MUFU.EX2 R27, R27 ;  /* 0x0000001b001b7308 */ /* 0x000e220000000800 */
[----:B--2---:R-:W-:Y:S01]  /*2de0*/  FADD.FTZ R16, R16, R23 ;  /* 0x0000001710107221 */ /* 0x004fe20000010000 */
[----:B------:R-:W-:Y:S01]  /*2df0*/  FMUL.FTZ R14, R14, 1.4426950216293334961 ;  /* 0x3fb8aa3b0e0e7820 */ /* 0x000fe20000410000 */
[----:B------:R-:W-:Y:S01]  /*2e00*/  FMUL.FTZ R18, R18, 1.4426950216293334961 ;  /* 0x3fb8aa3b12127820 */ /* 0x000fe20000410000 */
[----:B------:R-:W-:Y:S04]  /*2e10*/  STS [R8+0x800], R23 ;  /* 0x0008001708007388 */ /* 0x000fe80000000800 */
        /* <DEDUP_REMOVED lines=27> */
.L_x_21126:
[----:B------:R-:W-:Y:S05]  /*2fd0*/  BSYNC.RECONVERGENT B1 ;  /* 0x0000000000017941 */ /* 0x000fea0003800200 */
.L_x_21125:
        /* <DEDUP_REMOVED lines=55> */
.L_x_21129:
[----:B------:R-:W-:Y:S05]  /*3350*/  BSYNC.RECONVERGENT B1 ;  /* 0x0000000000017941 */ /* 0x000fea0003800200 */
.L_x_21128:
        /* <DEDUP_REMOVED lines=26> */
.L_x_21121:
[----:B------:R-:W-:Y:S05]  /*3500*/  BSYNC.RECONVERGENT B0 ;  /* 0x0000000000007941 */ /* 0x000fea0003800200 */
.L_x_21120:
        /* <DEDUP_REMOVED lines=41> */
.L_x_21134:
[----:B------:R-:W1:Y:S01]  /*37a0*/  LDS R11, [R6] ;  /* 0x00000000060b7984 */ /* 0x000e620000000800 */
[----:B------:R-:W-:-:S04]  /*37b0*/  IADD3 R10, PT, PT, R10, 0x1, RZ ;  /* 0x000000010a0a7810 */ /* 0x000fc80007ffe0ff */
[----:B------:R-:W-:Y:S01]  /*37c0*/  ISETP.NE.AND P0, PT, R10, RZ, PT ;  /* 0x000000ff0a00720c */ /* 0x000fe20003f05270 */
[----:B-1----:R-:W-:-:S05]  /*37d0*/  FMUL.FTZ R11, R11, R4 ;  /* 0x000000040b0b7220 */ /* 0x002fca0000410000 */
[----:B------:R1:W-:Y:S02]  /*37e0*/  STS [R6], R11 ;  /* 0x0000000b06007388 */ /* 0x0003e40000000800 */
[----:B-1----:R-:W-:-:S05]  /*37f0*/  VIADD R6, R6, 0x200 ;  /* 0x0000020006067836 */ /* 0x002fca0000000000 */
[----:B------:R-:W-:Y:S05]  /*3800*/  @P0 BRA `(.L_x_21134) ;  /* 0xfffffffc00e40947 */ /* 0x000fea000383ffff */
.L_x_21133:
[----:B------:R-:W-:Y:S05]  /*3810*/  BSYNC.RECONVERGENT B1 ;  /* 0x0000000000017941 */ /* 0x000fea0003800200 */
.L_x_21132:
        /* <DEDUP_REMOVED lines=13> */
.L_x_21137:
        /* <DEDUP_REMOVED lines=52> */
.L_x_21136:
[----:B------:R-:W-:Y:S05]  /*3c30*/  BSYNC.RECONVERGENT B1 ;  /* 0x0000000000017941 */ /* 0x000fea0003800200 */
.L_x_21135:
        /* <DEDUP_REMOVED lines=31> */
.L_x_21139:
[----:B------:R-:W-:Y:S05]  /*3e30*/  BSYNC.RECONVERGENT B1 ;  /* 0x0000000000017941 */ /* 0x000fea0003800200 */
.L_x_21138:
        /* <DEDUP_REMOVED lines=14> */
.L_x_21131:
[----:B------:R-:W-:Y:S05]  /*3f20*/  BSYNC.RECONVERGENT B0 ;  /* 0x0000000000007941 */ /* 0x000fea0003800200 */
.L_x_21130:
[----:B------:R-:W-:Y:S01]  /*3f30*/  BAR.SYNC.DEFER_BLOCKING 0x0 ;  /* 0x0000000000007b1d */ /* 0x000fe20000010000 */
[----:B------:R-:W-:Y:S02]  /*3f40*/  ISETP.NE.AND P0, PT, R38, RZ, PT ;  /* 0x000000ff2600720c */ /* 0x000fe40003f05270 */
[----:B-1----:R-:W-:-:S03]  /*3f50*/  MOV R4, UR17 ;  /* 0x0000001100047c02 */ /* 0x002fc60008000f00 */
[----:B------:R-:W1:Y:S01]  /*3f60*/  LDCU UR19, c[0x0][0x370] ;  /* 0x00006e00ff1377ac */ /* 0x000e620008000800 */
[----:B------:R-:W-:Y:S01]  /*3f70*/  BSSY.RECONVERGENT B0, `(.L_x_21140) ;  /* 0x0000015000007945 */ /* 0x000fe20003800200 */
[----:B------:R-:W3:Y:S01]  /*3f80*/  LDCU UR21, c[0x0][0x3dc] ;  /* 0x00007b80ff1577ac */ /* 0x000ee20008000800 */
[----:B------:R-:W4:Y:S05]  /*3f90*/  LDCU UR20, c[0x0][0x378] ;  /* 0x00006f00ff1477ac */ /* 0x000f2a0008000800 */
[----:B------:R-:W-:Y:S05]  /*3fa0*/  @P0 BRA `(.L_x_21141) ;  /* 0x0000000000440947 */ /* 0x000fea0003800000 */
[----:B------:R-:W0:Y:S01]  /*3fb0*/  LDCU.128 UR4, c[0x0][0x380] ;  /* 0x00007000ff0477ac */ /* 0x000e220008000c00 */
[----:B-1----:R-:W-:-:S04]  /*3fc0*/  UIMAD UR10, UR16, UR19, UR18 ;  /* 0x00000013100a72a4 */ /* 0x002fc8000f8e0212 */
        /* <DEDUP_REMOVED lines=13> */
[----:B------:R0:W-:Y:S04]  /*40a0*/  STG.E desc[UR14][R10.64], R5 ;  /* 0x000000050a007986 */ /* 0x0001e8000c10190e */
[----:B------:R0:W-:Y:S02]  /*40b0*/  STG.E desc[UR14][R12.64], R7 ;  /* 0x000000070c007986 */ /* 0x0001e4000c10190e */
.L_x_21141:
[----:B-1-34-:R-:W-:Y:S05]  /*40c0*/  BSYNC.RECONVERGENT B0 ;  /* 0x0000000000007941 */ /* 0x01afea0003800200 */
.L_x_21140:
        /* <DEDUP_REMOVED lines=11> */
[----:B0-2---:R-:W-:Y:S02]  /*4180*/  CS2R R10, SRZ ;  /* 0x00000000000a7805 */ /* 0x005fe4000001ff00 */
[----:B------:R-:W-:Y:S01]  /*4190*/  MOV R7, RZ ;  /* 0x000000ff00077202 */ /* 0x000fe20000000f00 */
[----:B-1----:R-:W-:Y:S06]  /*41a0*/  @P0 BRA `(.L_x_21143) ;  /* 0x0000002c006c0947 */ /* 0x002fec0003800000 */
[----:B------:R-:W0:Y:S01]  /*41b0*/  LDCU UR5, c[0x0][0x3e0] ;  /* 0x00007c00ff0577ac */ /* 0x000e220008000800 */
[----:B------:R-:W-:Y:S01]  /*41c0*/  VIADD R3, R3, 0x120 ;  /* 0x0000012003037836 */ /* 0x000fe20000000000 */
[----:B------:R-:W-:Y:S01]  /*41d0*/  MOV R11, UR9 ;  /* 0x00000009000b7c02 */ /* 0x000fe20008000f00 */
[----:B------:R-:W-:Y:S01]  /*41e0*/  IMAD.WIDE.U32 R4, R33, 0x4, RZ ;  /* 0x0000000421047825 */ /* 0x000fe200078e00ff */
[----:B------:R-:W1:Y:S01]  /*41f0*/  LDCU.64 UR10, c[0x0][0x3b8] ;  /* 0x00007700ff0a77ac */ /* 0x000e620008000a00 */
[----:B------:R-:W-:Y:S02]  /*4200*/  SHF.L.U32 R6, R38, 0x5, RZ ;  /* 0x0000000526067819 */ /* 0x000fe400000006ff */
[----:B------:R-:W-:Y:S02]  /*4210*/  CS2R R30, SRZ ;  /* 0x00000000001e7805 */ /* 0x000fe4000001ff00 */
[----:B------:R-:W-:Y:S01]  /*4220*/  LEA R7, R2, R3, 0x18 ;  /* 0x0000000302077211 */ /* 0x000fe200078ec0ff */
[----:B------:R-:W-:Y:S01]  /*4230*/  UIADD3 UR4, UPT, UPT, UR13, 0x1f, URZ ;  /* 0x0000001f0d047890 */ /* 0x000fe2000fffe0ff */
[----:B------:R-:W-:Y:S01]  /*4240*/  SHF.L.U32 R12, R38, 0x3, RZ ;  /* 0x00000003260c7819 */ /* 0x000fe200000006ff */
[----:B------:R-:W-:Y:S01]  /*4250*/  IMAD.WIDE R2, R11, 0x4, R4 ;  /* 0x000000040b027825 */ /* 0x000fe200078e0204 */
[----:B------:R-:W-:Y:S01]  /*4260*/  LOP3.LUT R6, R6, 0x60, RZ, 0xe2, !PT ;  /* 0x0000006006067812 */ /* 0x000fe200078ee2ff */
[----:B------:R-:W-:Y:S01]  /*4270*/  USHF.R.U32.HI UR4, URZ, 0x5, UR4 ;  /* 0x00000005ff047899 */ /* 0x000fe20008011604 */
[----:B------:R-:W-:-:S02]  /*4280*/  LEA R8, R9, UR22, 0x5 ;  /* 0x0000001609087c11 */ /* 0x000fc4000f8e28ff */
[----:B------:R-:W-:Y:S02]  /*4290*/  CS2R R28, SRZ ;  /* 0x00000000001c7805 */ /* 0x000fe4000001ff00 */
[----:B------:R-:W-:Y:S02]  /*42a0*/  LOP3.LUT R5, R12, 0x18, RZ, 0xc0, !PT ;  /* 0x000000180c057812 */ /* 0x000fe400078ec0ff */
[----:B------:R-:W-:Y:S02]  /*42b0*/  CS2R R26, SRZ ;  /* 0x00000000001a7805 */ /* 0x000fe4000001ff00 */
[----:B------:R-:W-:Y:S01]  /*42c0*/  LEA R4, R9, R6, 0x7 ;  /* 0x0000000609047211 */ /* 0x000fe200078e38ff */
[----:B0-----:R-:W-:Y:S01]  /*42d0*/  IMAD R40, R0, UR5, RZ ;  /* 0x0000000500287c24 */ /* 0x001fe2000f8e02ff */
[----:B------:R-:W-:Y:S02]  /*42e0*/  IADD3 R5, PT, PT, R8, 0x3, R5 ;  /* 0x0000000308057810 */ /* 0x000fe40007ffe005 */
[----:B------:R-:W-:-:S02]  /*42f0*/  CS2R R24, SRZ ;  /* 0x0000000000187805 */ /* 0x000fc4000001ff00 */
[----:B------:R-:W-:Y:S02]  /*4300*/  IADD3 R4, PT, PT, R4, 0x10, R7 ;  /* 0x0000001004047810 */ /* 0x000fe40007ffe007 */
[----:B------:R-:W-:Y:S02]  /*4310*/  CS2R R22, SRZ ;  /* 0x0000000000167805 */ /* 0x000fe4000001ff00 */
[----:B-1----:R-:W-:Y:S02]  /*4320*/  IADD3 R6, P0, PT, R2, UR10, RZ ;  /* 0x0000000a02067c10 */ /* 0x002fe4000ff1e0ff */
[----:B------:R-:W-:Y:S02]  /*4330*/  CS2R R20, SRZ ;  /* 0x0000000000147805 */ /* 0x000fe4000001ff00 */
[----:B------:R-:W-:Y:S02]  /*4340*/  IADD3 R2, PT, PT, R33, 0x1, RZ ;  /* 0x0000000121027810 */ /* 0x000fe40007ffe0ff */
[----:B------:R-:W-:-:S02]  /*4350*/  CS2R R10, SRZ ;  /* 0x00000000000a7805 */ /* 0x000fc4000001ff00 */
[----:B------:R-:W-:Y:S02]  /*4360*/  IADD3.X R3, PT, PT, R3, UR11, RZ, P0, !PT ;  /* 0x0000000b03037c10 */ /* 0x000fe400087fe4ff */
[----:B------:R-:W-:Y:S02]  /*4370*/  MOV R8, RZ ;  /* 0x000000ff00087202 */ /* 0x000fe40000000f00 */
[----:B------:R-:W-:Y:S02]  /*4380*/  MOV R7, RZ ;  /* 0x000000ff00077202 */ /* 0x000fe40000000f00 */
[----:B------:R-:W-:Y:S02]  /*4390*/  LOP3.LUT R0, R12, 0xf8, RZ, 0xc0, !PT ;  /* 0x000000f80c007812 */ /* 0x000fe400078ec0ff */
[----:B------:R-:W-:Y:S02]  /*43a0*/  IADD3 R33, PT, PT, R33, -UR4, RZ ;  /* 0x8000000421217c10 */ /* 0x000fe4000fffe0ff */
[----:B------:R-:W-:-:S07]  /*43b0*/  SHF.R.S32.HI R41, RZ, 0x1f, R40 ;  /* 0x0000001fff297819 */ /* 0x000fce0000011428 */
.L_x_21176:
[----:B------:R-:W-:Y:S01]  /*43c0*/  IMAD.MOV.U32 R36, RZ, RZ, R6 ;  /* 0x000000ffff247224 */ /* 0x000fe200078e0006 */
[----:B------:R-:W-:Y:S01]  /*43d0*/  MOV R37, R3 ;  /* 0x0000000300257202 */ /* 0x000fe20000000f00 */
[----:B------:R-:W0:Y:S04]  /*43e0*/  LDS.128 R16, [R4+-0x10] ;  /* 0xfffff00004107984 */ /* 0x000e280000000c00 */
[----:B-12---:R1:W2:Y:S04]  /*43f0*/  LDG.E.CONSTANT R35, desc[UR14][R36.64] ;  /* 0x0000000e24237981 */ /* 0x0062a8000c1e9900 */
[----:B----4-:R3:W4:Y:S01]  /*4400*/  LDS.128 R12, [R4] ;  /* 0x00000000040c7984 */ /* 0x0107220000000c00 */
[----:B0-----:R-:W-:-:S02]  /*4410*/  F2FP.F16.F32.PACK_AB R18, R19, R18 ;  /* 0x000000121312723e */ /* 0x001fc400000000ff */
[----:B-1----:R-:W-:Y:S01]  /*4420*/  F2FP.F16.F32.PACK_AB R37, R17, R16 ;  /* 0x000000101125723e */ /* 0x002fe200000000ff */
[----:B--2---:R-:W-:-:S03]  /*4430*/  IMAD.WIDE R34, R35, UR21, R40 ;  /* 0x0000001523227c25 */ /* 0x004fc6000f8e0228 */
        /* <DEDUP_REMOVED lines=9> */
[----:B----4-:R-:W-:Y:S05]  /*44d0*/  @P0 BRA `(.L_x_21145) ;  /* 0x0000000000780947 */ /* 0x010fea0003800000 */
        /* <DEDUP_REMOVED lines=30> */
.L_x_21145:
[----:B------:R-:W-:Y:S05]  /*46c0*/  BSYNC.RECONVERGENT B1 ;  /* 0x0000000000017941 */ /* 0x000fea0003800200 */
.L_x_21144:
        /* <DEDUP_REMOVED lines=39> */
.L_x_21147:
[----:B------:R-:W-:Y:S05]  /*4940*/  BSYNC.RECONVERGENT B1 ;  /* 0x0000000000017941 */ /* 0x000fea0003800200 */
.L_x_21146:
        /* <DEDUP_REMOVED lines=41> */
.L_x_21149:
[----:B------:R-:W-:Y:S05]  /*4be0*/  BSYNC.RECONVERGENT B1 ;  /* 0x0000000000017941 */ /* 0x000fea0003800200 */
.L_x_21148:
        /* <DEDUP_REMOVED lines=41> */
.L_x_21151:
[----:B------:R-:W-:Y:S05]  /*4e80*/  BSYNC.RECONVERGENT B1 ;  /* 0x0000000000017941 */ /* 0x000fea0003800200 */
.L_x_21150:
        /* <DEDUP_REMOVED lines=23> */
[C---:B------:R-:W-:Y:S02]  /*5000*/  PRMT R17, R14.reuse, 0x7632, R17 ;  /* 0x000076320e117816 */ /* 0x040fe40000000011 */
[----:B------:R-:W-:-:S02]  /*5010*/  SEL R14, R14, RZ, !P1 ;  /* 0x000000ff0e0e7207 */ /* 0x000fc40004800000 */
        /* <DEDUP_REMOVED lines=16> */
.L_x_21153:
[----:B------:R-:W-:Y:S05]  /*5120*/  BSYNC.RECONVERGENT B1 ;  /* 0x0000000000017941 */ /* 0x000fea0003800200 */
.L_x_21152:
        /* <DEDUP_REMOVED lines=41> */
.L_x_21155:
[----:B------:R-:W-:Y:S05]  /*53c0*/  BSYNC.RECONVERGENT B1 ;  /* 0x0000000000017941 */ /* 0x000fea0003800200 */
.L_x_21154:
        /* <DEDUP_REMOVED lines=41> */
.L_x_21157:
[----:B------:R-:W-:Y:S05]  /*5660*/  BSYNC.RECONVERGENT B1 ;  /* 0x0000000000017941 */ /* 0x000fea0003800200 */
.L_x_21156:
        /* <DEDUP_REMOVED lines=41> */
.L_x_21159:
[----:B------:R-:W-:Y:S05]  /*5900*/  BSYNC.RECONVERGENT B1 ;  /* 0x0000000000017941 */ /* 0x000fea0003800200 */
.L_x_21158:
        /* <DEDUP_REMOVED lines=41> */
.L_x_21161:
[----:B------:R-:W-:Y:S05]  /*5ba0*/  BSYNC.RECONVERGENT B1 ;  /* 0x0000000000017941 */ /* 0x000fea0003800200 */
.L_x_21160:
        /* <DEDUP_REMOVED lines=41> */
.L_x_21163:
[----:B------:R-:W-:Y:S05]  /*5e40*/  BSYNC.RECONVERGENT B1 ;  /* 0x0000000000017941 */ /* 0x000fea0003800200 */
.L_x_21162:
        /* <DEDUP_REMOVED lines=41> */
.L_x_21165:
[----:B------:R-:W-:Y:S05]  /*60e0*/  BSYNC.RECONVERGENT B1 ;  /* 0x0000000000017941 */ /* 0x000fea0003800200 */
.L_x_21164:
        /* <DEDUP_REMOVED lines=41> */
.L_x_21167:
[----:B------:R-:W-:Y:S05]  /*6380*/  BSYNC.RECONVERGENT B1 ;  /* 0x0000000000017941 */ /* 0x000fea0003800200 */
.L_x_21166:
        /* <DEDUP_REMOVED lines=41> */
.L_x_21169:
[----:B------:R-:W-:Y:S05]  /*6620*/  BSYNC.RECONVERGENT B1 ;  /* 0x0000000000017941 */ /* 0x000fea0003800200 */
.L_x_21168:
        /* <DEDUP_REMOVED lines=41> */
.L_x_21171:
[----:B------:R-:W-:Y:S05]  /*68c0*/  BSYNC.RECONVERGENT B1 ;  /* 0x0000000000017941 */ /* 0x000fea0003800200 */
.L_x_21170:
        /* <DEDUP_REMOVED lines=41> */
.L_x_21173:
[----:B------:R-:W-:Y:S05]  /*6b60*/  BSYNC.RECONVERGENT B1 ;  /* 0x0000000000017941 */ /* 0x000fea0003800200 */
.L_x_21172:
        /* <DEDUP_REMOVED lines=15> */
[C---:B------:R-:W-:Y:S01]  /*6c60*/  IADD3 R12, PT, PT, R5.reuse, -0x2, RZ ;  /* 0xfffffffe050c7810 */ /* 0x040fe20007ffe0ff */
[C---:B------:R-:W-:Y:S01]  /*6c70*/  VIADD R15, R5.reuse, 0x3 ;  /* 0x00000003050f7836 */ /* 0x040fe20000000000 */
[C---:B------:R-:W-:Y:S02]  /*6c80*/  IADD3 R13, PT, PT, R5.reuse, -0x1, RZ ;  /* 0xffffffff050d7810 */ /* 0x040fe40007ffe0ff */
[----:B------:R-:W-:Y:S02]  /*6c90*/  ISETP.GE.AND P2, PT, R12, UR13, PT ;  /* 0x0000000d0c007c0c */ /* 0x000fe4000bf46270 */
[----:B------:R-:W-:Y:S02]  /*6ca0*/  IADD3 R12, PT, PT, R5, 0x4, RZ ;  /* 0x00000004050c7810 */ /* 0x000fe40007ffe0ff */
[----:B------:R-:W-:Y:S02]  /*6cb0*/  ISETP.GE.AND P5, PT, R13, UR13, PT ;  /* 0x0000000d0d007c0c */ /* 0x000fe4000bfa6270 */
[----:B------:R-:W-:-:S02]  /*6cc0*/  ISETP.GE.AND P6, PT, R35, UR13, PT ;  /* 0x0000000d23007c0c */ /* 0x000fc4000bfc6270 */
[C---:B------:R-:W-:Y:S02]  /*6cd0*/  IADD3 R13, PT, PT, R5.reuse, 0x1, RZ ;  /* 0x00000001050d7810 */ /* 0x040fe40007ffe0ff */
[----:B------:R-:W-:Y:S02]  /*6ce0*/  ISETP.GE.AND P0, PT, R12, UR13, PT ;  /* 0x0000000d0c007c0c */ /* 0x000fe4000bf06270 */
[----:B------:R-:W-:Y:S02]  /*6cf0*/  IADD3 R14, PT, PT, R5, 0x2, RZ ;  /* 0x00000002050e7810 */ /* 0x000fe40007ffe0ff */
[C---:B------:R-:W-:Y:S02]  /*6d00*/  PRMT R12, R16.reuse, 0x7632, R12 ;  /* 0x00007632100c7816 */ /* 0x040fe4000000000c */
[----:B------:R-:W-:Y:S02]  /*6d10*/  ISETP.GE.AND P4, PT, R13, UR13, PT ;  /* 0x0000000d0d007c0c */ /* 0x000fe4000bf86270 */
[----:B------:R-:W-:-:S02]  /*6d20*/  SEL R16, R16, RZ, !P6 ;  /* 0x000000ff10107207 */ /* 0x000fc40007000000 */
[----:B------:R-:W-:Y:S02]  /*6d30*/  ISETP.GE.AND P6, PT, R5, UR13, PT ;  /* 0x0000000d05007c0c */ /* 0x000fe4000bfc6270 */
[----:B------:R-:W-:Y:S02]  /*6d40*/  PRMT R13, R17, 0x7632, R13 ;  /* 0x00007632110d7816 */ /* 0x000fe4000000000d */
[----:B------:R-:W-:Y:S02]  /*6d50*/  ISETP.GE.AND P3, PT, R15, UR13, PT ;  /* 0x0000000d0f007c0c */ /* 0x000fe4000bf66270 */
[----:B------:R-:W-:Y:S02]  /*6d60*/  ISETP.GE.AND P1, PT, R14, UR13, PT ;  /* 0x0000000d0e007c0c */ /* 0x000fe4000bf26270 */
        /* <DEDUP_REMOVED lines=8> */
[----:B------:R-:W-:Y:S02]  /*6df0*/  SEL R12, R35, RZ, !P0 ;  /* 0x000000ff230c7207 */ /* 0x000fe40004000000 */
[----:B------:R-:W-:Y:S02]  /*6e00*/  PRMT R16, R16, 0x5410, R13 ;  /* 0x0000541010107816 */ /* 0x000fe4000000000d */
[----:B------:R-:W-:Y:S02]  /*6e10*/  PRMT R17, R17, 0x5410, R14 ;  /* 0x0000541011117816 */ /* 0x000fe4000000000e */
[----:B------:R-:W-:Y:S02]  /*6e20*/  PRMT R18, R18, 0x5410, R15 ;  /* 0x0000541012127816 */ /* 0x000fe4000000000f */
[----:B------:R-:W-:-:S07]  /*6e30*/  PRMT R19, R19, 0x5410, R12 ;  /* 0x0000541013137816 */ /* 0x000fce000000000c */
.L_x_21175:
[----:B------:R-:W-:Y:S05]  /*6e40*/  BSYNC.RECONVERGENT B1 ;  /* 0x0000000000017941 */ /* 0x000fea0003800200 */
.L_x_21174:
        /* <DEDUP_REMOVED lines=9> */
[----:B---3--:R-:W-:Y:S02]  /*6ee0*/  IADD3 R4, PT, PT, R4, 0x200, RZ ;  /* 0x0000020004047810 */ /* 0x008fe40007ffe0ff */
[----:B------:R-:W-:Y:S01]  /*6ef0*/  IADD3.X R3, PT, PT, RZ, R3, RZ, P1, !PT ;  /* 0x00000003ff037210 */ /* 0x000fe20000ffe4ff */
[----:B------:R-:W-:-:S05]  /*6f00*/  HFMA2 R18, R36, R19, R18 ;  /* 0x0000001324127231 */ /* 0x000fca0000000012 */
[--C-:B------:R-:W-:Y:S02]  /*6f10*/  HADD2.F32 R12, -RZ, R18.reuse.H0_H0 ;  /* 0x20000012ff0c7230 */ /* 0x100fe40000004100 */
[----:B------:R-:W-:-:S05]  /*6f20*/  HADD2.F32 R13, -RZ, R18.H1_H1 ;  /* 0x30000012ff0d7230 */ /* 0x000fca0000004100 */
[----:B------:R-:W-:-:S04]  /*6f30*/  FADD.FTZ R12, R12, R13 ;  /* 0x0000000d0c0c7221 */ /* 0x000fc80000010000 */
[----:B------:R-:W-:Y:S01]  /*6f40*/  FADD.FTZ R7, R12, R7 ;  /* 0x000000070c077221 */ /* 0x000fe20000010000 */
[----:B------:R-:W-:Y:S06]  /*6f50*/  @!P0 BRA `(.L_x_21176) ;  /* 0xffffffd400188947 */ /* 0x000fec000383ffff */
.L_x_21143:
[----:B------:R-:W-:Y:S05]  /*6f60*/  BSYNC.RECONVERGENT B0 ;  /* 0x0000000000007941 */ /* 0x000fea0003800200 */
.L_x_21142:
[----:B------:R-:W0:Y:S01]  /*6f70*/  SHFL.BFLY PT, R4, R31, 0x2, 0x1f ;  /* 0x0c401f001f047f89 */ /* 0x000e2200000e0000 */
[C---:B------:R-:W-:Y:S01]  /*6f80*/  LOP3.LUT P0, RZ, R38.reuse, 0x3, RZ, 0xc0, !PT ;  /* 0x0000000326ff7812 */ /* 0x040fe2000780c0ff */
[----:B------:R-:W-:Y:S01]  /*6f90*/  BSSY.RECONVERGENT B0, `(.L_x_21177) ;  /* 0x000005b000007945 */ /* 0x000fe20003800200 */
[----:B------:R-:W-:Y:S01]  /*6fa0*/  LOP3.LUT R34, R38, 0x3c0, RZ, 0xc0, !PT ;  /* 0x000003c026227812 */ /* 0x000fe200078ec0ff */
[----:B------:R-:W3:Y:S01]  /*6fb0*/  SHFL.BFLY PT, R15, R30, 0x2, 0x1f ;  /* 0x0c401f001e0f7f89 */ /* 0x000ee200000e0000 */
[----:B------:R-:W-:Y:S02]  /*6fc0*/  SHF.R.U32.HI R32, RZ, 0x2, R32 ;  /* 0x00000002ff207819 */ /* 0x000fe40000011620 */
[----:B------:R-:W-:Y:S01]  /*6fd0*/  ISETP.NE.OR P1, PT, R34, 0x40, P0 ;  /* 0x000000402200780c */ /* 0x000fe20000725670 */
[----:B------:R-:W1:Y:S04]  /*6fe0*/  SHFL.BFLY PT, R6, R29, 0x2, 0x1f ;  /* 0x0c401f001d067f89 */ /* 0x000e6800000e0000 */
[----:B------:R-:W2:Y:S04]  /*6ff0*/  SHFL.BFLY PT, R17, R28, 0x2, 0x1f ;  /* 0x0c401f001c117f89 */ /* 0x000ea800000e0000 */
[----:B------:R-:W4:Y:S04]  /*7000*/  SHFL.BFLY PT, R12, R27, 0x2, 0x1f ;  /* 0x0c401f001b0c7f89 */ /* 0x000f2800000e0000 */
[----:B------:R-:W4:Y:S04]  /*7010*/  SHFL.BFLY PT, R19, R26, 0x2, 0x1f ;  /* 0x0c401f001a137f89 */ /* 0x000f2800000e0000 */
[----:B------:R-:W4:Y:S01]  /*7020*/  SHFL.BFLY PT, R14, R25, 0x2, 0x1f ;  /* 0x0c401f00190e7f89 */ /* 0x000f2200000e0000 */
[----:B0-----:R-:W-:-:S03]  /*7030*/  FADD.FTZ R31, R4, R31 ;  /* 0x0000001f041f7221 */ /* 0x001fc60000010000 */
[----:B------:R-:W0:Y:S01]  /*7040*/  SHFL.BFLY PT, R33, R24, 0x2, 0x1f ;  /* 0x0c401f0018217f89 */ /* 0x000e2200000e0000 */
[----:B---3--:R-:W-:-:S03]  /*7050*/  FADD.FTZ R30, R15, R30 ;  /* 0x0000001e0f1e7221 */ /* 0x008fc60000010000 */
[----:B------:R-:W3:Y:S01]  /*7060*/  SHFL.BFLY PT, R16, R23, 0x2, 0x1f ;  /* 0x0c401f0017107f89 */ /* 0x000ee200000e0000 */
[----:B-1----:R-:W-:-:S03]  /*7070*/  FADD.FTZ R29, R6, R29 ;  /* 0x0000001d061d7221 */ /* 0x002fc60000010000 */
[----:B------:R-:W1:Y:S01]  /*7080*/  SHFL.BFLY PT, R35, R22, 0x2, 0x1f ;  /* 0x0c401f0016237f89 */ /* 0x000e6200000e0000 */
[----:B--2---:R-:W-:-:S03]  /*7090*/  FADD.FTZ R28, R17, R28 ;  /* 0x0000001c111c7221 */ /* 0x004fc60000010000 */
[----:B------:R-:W2:Y:S01]  /*70a0*/  SHFL.BFLY PT, R18, R21, 0x2, 0x1f ;  /* 0x0c401f0015127f89 */ /* 0x000ea200000e0000 */
        /* <DEDUP_REMOVED lines=8> */
[----:B---3--:R-:W-:-:S03]  /*7130*/  FADD.FTZ R23, R16, R23 ;  /* 0x0000001710177221 */ /* 0x008fc60000010000 */
[----:B------:R-:W3:Y:S01]  /*7140*/  SHFL.BFLY PT, R0, R7, 0x2, 0x1f ;  /* 0x0c401f0007007f89 */ /* 0x000ee200000e0000 */
[----:B-1----:R-:W-:Y:S01]  /*7150*/  FADD.FTZ R22, R35, R22 ;  /* 0x0000001623167221 */ /* 0x002fe20000010000 */
[----:B--2---:R-:W-:Y:S02]  /*7160*/  FADD.FTZ R21, R18, R21 ;  /* 0x0000001512157221 */ /* 0x004fe40000010000 */
[----:B------:R-:W1:Y:S01]  /*7170*/  SHFL.BFLY PT, R6, R31, 0x1, 0x1f ;  /* 0x0c201f001f067f89 */ /* 0x000e6200000e0000 */
[----:B----4-:R-:W-:-:S03]  /*7180*/  FADD.FTZ R20, R13, R20 ;  /* 0x000000140d147221 */ /* 0x010fc60000010000 */
[----:B------:R-:W2:Y:S01]  /*7190*/  SHFL.BFLY PT, R15, R30, 0x1, 0x1f ;  /* 0x0c201f001e0f7f89 */ /* 0x000ea200000e0000 */
[----:B------:R-:W-:-:S03]  /*71a0*/  FADD.FTZ R11, R2, R11 ;  /* 0x0000000b020b7221 */ /* 0x000fc60000010000 */
[----:B------:R-:W4:Y:S01]  /*71b0*/  SHFL.BFLY PT, R12, R29, 0x1, 0x1f ;  /* 0x0c201f001d0c7f89 */ /* 0x000f2200000e0000 */
[----:B------:R-:W-:-:S03]  /*71c0*/  FADD.FTZ R10, R5, R10 ;  /* 0x0000000a050a7221 */ /* 0x000fc60000010000 */
[----:B------:R-:W4:Y:S01]  /*71d0*/  SHFL.BFLY PT, R17, R28, 0x1, 0x1f ;  /* 0x0c201f001c117f89 */ /* 0x000f2200000e0000 */
[----:B0-----:R-:W-:-:S03]  /*71e0*/  FADD.FTZ R8, R3, R8 ;  /* 0x0000000803087221 */ /* 0x001fc60000010000 */
[----:B------:R-:W0:Y:S01]  /*71f0*/  SHFL.BFLY PT, R14, R27, 0x1, 0x1f ;  /* 0x0c201f001b0e7f89 */ /* 0x000e2200000e0000 */
[----:B---3--:R-:W-:-:S03]  /*7200*/  FADD.FTZ R7, R0, R7 ;  /* 0x0000000700077221 */ /* 0x008fc60000010000 */
[----:B------:R-:W3:Y:S04]  /*7210*/  SHFL.BFLY PT, R19, R26, 0x1, 0x1f ;  /* 0x0c201f001a137f89 */ /* 0x000ee800000e0000 */
[----:B------:R-:W3:Y:S01]  /*7220*/  SHFL.BFLY PT, R16, R25, 0x1, 0x1f ;  /* 0x0c201f0019107f89 */ /* 0x000ee200000e0000 */
[----:B-1----:R-:W-:Y:S01]  /*7230*/  FADD.FTZ R31, R31, R6 ;  /* 0x000000061f1f7221 */ /* 0x002fe20000010000 */
[----:B------:R-:W-:Y:S02]  /*7240*/  LEA R6, R9, R32, 0x7 ;  /* 0x0000002009067211 */ /* 0x000fe400078e38ff */
[----:B------:R-:W1:Y:S01]  /*7250*/  SHFL.BFLY PT, R33, R24, 0x1, 0x1f ;  /* 0x0c201f0018217f89 */ /* 0x000e6200000e0000 */
[----:B--2---:R-:W-:-:S03]  /*7260*/  FADD.FTZ R30, R30, R15 ;  /* 0x0000000f1e1e7221 */ /* 0x004fc60000010000 */
[----:B------:R-:W2:Y:S01]  /*7270*/  SHFL.BFLY PT, R18, R23, 0x1, 0x1f ;  /* 0x0c201f0017127f89 */ /* 0x000ea200000e0000 */
[----:B----4-:R-:W-:-:S03]  /*7280*/  FADD.FTZ R29, R29, R12 ;  /* 0x0000000c1d1d7221 */ /* 0x010fc60000010000 */
[----:B------:R-:W4:Y:S01]  /*7290*/  SHFL.BFLY PT, R35, R22, 0x1, 0x1f ;  /* 0x0c201f0016237f89 */ /* 0x000f2200000e0000 */
[----:B------:R-:W-:-:S03]  /*72a0*/  FADD.FTZ R28, R28, R17 ;  /* 0x000000111c1c7221 */ /* 0x000fc60000010000 */
[----:B------:R-:W4:Y:S01]  /*72b0*/  SHFL.BFLY PT, R4, R21, 0x1, 0x1f ;  /* 0x0c201f0015047f89 */ /* 0x000f2200000e0000 */
        /* <DEDUP_REMOVED lines=8> */
[----:B--2---:R-:W-:-:S03]  /*7340*/  FADD.FTZ R23, R23, R18 ;  /* 0x0000001217177221 */ /* 0x004fc60000010000 */
[----:B------:R-:W2:Y:S01]  /*7350*/  SHFL.BFLY PT, R0, R7, 0x1, 0x1f ;  /* 0x0c201f0007007f89 */ /* 0x000ea200000e0000 */
[----:B----4-:R-:W-:Y:S01]  /*7360*/  FADD.FTZ R22, R22, R35 ;  /* 0x0000002316167221 */ /* 0x010fe20000010000 */
[----:B------:R-:W-:Y:S01]  /*7370*/  BAR.SYNC.DEFER_BLOCKING 0x0 ;  /* 0x0000000000007b1d */ /* 0x000fe20000010000 */
[----:B------:R-:W-:Y:S01]  /*7380*/  FADD.FTZ R4, R21, R4 ;  /* 0x0000000415047221 */ /* 0x000fe20000010000 */
[----:B0-----:R-:W-:Y:S01]  /*7390*/  FADD.FTZ R13, R20, R13 ;  /* 0x0000000d140d7221 */ /* 0x001fe20000010000 */
[----:B---3--:R-:W-:Y:S01]  /*73a0*/  FADD.FTZ R2, R11, R2 ;  /* 0x000000020b027221 */ /* 0x008fe20000010000 */
[----:B------:R-:W-:Y:S01]  /*73b0*/  FADD.FTZ R5, R10, R5 ;  /* 0x000000050a057221 */ /* 0x000fe20000010000 */
[----:B-1----:R-:W-:Y:S01]  /*73c0*/  FADD.FTZ R3, R8, R3 ;  /* 0x0000000308037221 */ /* 0x002fe20000010000 */
        /* <DEDUP_REMOVED lines=23> */
.L_x_21178:
[----:B------:R-:W-:Y:S05]  /*7540*/  BSYNC.RECONVERGENT B0 ;  /* 0x0000000000007941 */ /* 0x000fea0003800200 */
.L_x_21177:
        /* <DEDUP_REMOVED lines=45> */
.L_x_21180:
[----:B------:R-:W-:Y:S05]  /*7820*/  BSYNC.RECONVERGENT B0 ;  /* 0x0000000000007941 */ /* 0x000fea0003800200 */
.L_x_21179:
        /* <DEDUP_REMOVED lines=20> */
.L_x_21182:
[----:B------:R-:W-:Y:S05]  /*7970*/  BSYNC.RECONVERGENT B0 ;  /* 0x0000000000007941 */ /* 0x000fea0003800200 */
.L_x_21181:
        /* <DEDUP_REMOVED lines=35> */
.L_x_21184:
[----:B------:R-:W-:Y:S05]  /*7bb0*/  BSYNC.RECONVERGENT B0 ;  /* 0x0000000000007941 */ /* 0x000fea0003800200 */
.L_x_21183:
        /* <DEDUP_REMOVED lines=11> */
[----:B------:R-:W-:Y:S02]  /*7c70*/  PRMT R8, R30, 0x7632, R8 ;  /* 0x000076321e087816 */ /* 0x000fe40000000008 */
[----:B------:R-:W-:Y:S02]  /*7c80*/  PRMT R9, R28, 0x7632, R9 ;  /* 0x000076321c097816 */ /* 0x000fe40000000009 */
[----:B------:R-:W-:-:S02]  /*7c90*/  MOV R7, UR6 ;  /* 0x0000000600077c02 */ /* 0x000fc40008000f00 */
[----:B------:R-:W-:Y:S02]  /*7ca0*/  F2FP.F16.F32.PACK_AB R26, R26, R27 ;  /* 0x0000001b1a1a723e */ /* 0x000fe400000000ff */
[----:B------:R-:W-:Y:S02]  /*7cb0*/  IADD3 R38, P0, P1, R38, UR5, R7 ;  /* 0x0000000526267c10 */ /* 0x000fe4000f91e007 */
[----:B------:R-:W-:Y:S02]  /*7cc0*/  F2FP.F16.F32.PACK_AB R24, R24, R25 ;  /* 0x000000191818723e */ /* 0x000fe400000000ff */
[----:B------:R-:W-:Y:S02]  /*7cd0*/  IADD3.X R7, PT, PT, RZ, RZ, RZ, P0, P1 ;  /* 0x000000ffff077210 */ /* 0x000fe400007e24ff */
[----:B-1----:R-:W-:Y:S02]  /*7ce0*/  LEA R6, P0, R38, UR8, 0x1 ;  /* 0x0000000826067c11 */ /* 0x002fe4000f8008ff */
[----:B------:R-:W-:-:S02]  /*7cf0*/  F2FP.F16.F32.PACK_AB R22, R22, R23 ;  /* 0x000000171616723e */ /* 0x000fc400000000ff */
[----:B------:R-:W-:Y:S02]  /*7d00*/  LEA.HI.X R7, R38, UR9, R7, 0x1, P0 ;  /* 0x0000000926077c11 */ /* 0x000fe400080f0c07 */
        /* <DEDUP_REMOVED lines=9> */
[----:B------:R-:W-:Y:S02]  /*7da0*/  PRMT R5, R2, 0x7632, R5 ;  /* 0x0000763202057816 */ /* 0x000fe40000000005 */
[----:B0-----:R-:W-:Y:S01]  /*7db0*/  PRMT R8, R24, 0x7632, R8 ;  /* 0x0000763218087816 */ /* 0x001fe20000000008 */
        /* <DEDUP_REMOVED lines=15> */
.L_x_21185:
        /* <DEDUP_REMOVED lines=13> */
.L_x_27634:


//--------------------- .text._ZN4vllm25paged_attention_v2_kernelIttLi120ELi32ELi128ELNS_18Fp8KVCacheDataTypeE0ELb0ELi512EEEvPfS2_PT_PKS3_PKT0_S9_ifPKiSB_iPKfiiiSD_SD_iiiii --------------------------
	.section	.text._ZN4vllm25paged_attention_v2_kernelIttLi120ELi32ELi128ELNS_18Fp8KVCacheDataTypeE0ELb0ELi512EEEvPfS2_PT_PKS3_PKT0_S9_ifPKiSB_iPKfiiiSD_SD_iiiii,"ax",@progbits
	.align	128
        .global         _ZN4vllm25paged_attention_v2_kernelIttLi120ELi32ELi128ELNS_18Fp8KVCacheDataTypeE0ELb0ELi512EEEvPfS2_PT_PKS3_PKT0_S9_ifPKiSB_iPKfiiiSD_SD_iiiii
        .type           _ZN4vllm25paged_attention_v2_kernelIttLi120ELi32ELi128ELNS_18Fp8KVCacheDataTypeE0ELb0ELi512EEEvPfS2_PT_PKS3_PKT0_S9_ifPKiSB_iPKfiiiSD_SD_iiiii,@function
        .size           _ZN4vllm25paged_attention_v2_kernelIttLi120ELi32ELi128ELNS_18Fp8KVCacheDataTypeE0ELb0ELi512EEEvPfS2_PT_PKS3_PKT0_S9_ifPKiSB_iPKfiiiSD_SD_iiiii,(.L_x_27635 - _ZN4vllm25paged_attention_v2_kernelIttLi120ELi32ELi128ELNS_18Fp8KVCacheDataTypeE0ELb0ELi512EEEvPfS2_PT_PKS3_PKT0_S9_ifPKiSB_iPKfiiiSD_SD_iiiii)
        .other          _ZN4vllm25paged_attention_v2_kernelIttLi120ELi32ELi128ELNS_18Fp8KVCacheDataTypeE0ELb0ELi512EEEvPfS2_PT_PKS3_PKT0_S9_ifPKiSB_iPKfiiiSD_SD_iiiii,@"STO_CUDA_ENTRY STV_DEFAULT"
_ZN4vllm25paged_attention_v2_kernelIttLi120ELi32ELi128ELNS_18Fp8KVCacheDataTypeE0ELb0ELi512EEEvPfS2_PT_PKS3_PKT0_S9_ifPKiSB_iPKfiiiSD_SD_iiiii:
.text._ZN4vllm25paged_attention_v2_kernelIttLi120ELi32ELi128ELNS_18Fp8KVCacheDataTypeE0ELb0ELi512EEEvPfS2_PT_PKS3_PKT0_S9_ifPKiSB_iPKfiiiSD_SD_iiiii:
        /* <DEDUP_REMOVED lines=13> */
[----:B------:R-:W3:Y:S07]  /*00d0*/  S2R R41, SR_CTAID.X ;  /* 0x0000000000297919 */ /* 0x000eee0000002500 */
[----:B------:R-:W4:Y:S01]  /*00e0*/  LDC R9, c[0x0][0x370] ;  /* 0x0000dc00ff097b82 */ /* 0x000f220000000800 */
[----:B------:R-:W-:Y:S01]  /*00f0*/  MOV R50, RZ ;  /* 0x000000ff00327202 */ /* 0x000fe20000000f00 */
[----:B------:R-:W0:Y:S01]  /*0100*/  LDCU UR8, c[0x0][0x3e0] ;  /* 0x00007c00ff0877ac */ /* 0x000e220008000800 */
[----:B------:R-:W-:Y:S01]  /*0110*/  MOV R48, 0xff7fffff ;  /* 0xff7fffff00307802 */ /* 0x000fe20000000f00 */
[----:B------:R-:W0:Y:S01]  /*0120*/  LDCU UR9, c[0x0][0x3dc] ;  /* 0x00007b80ff0977ac */ /* 0x000e220008000800 */
[----:B-1----:R-:W-:Y:S01]  /*0130*/  IMAD R0, R44, UR4, RZ ;  /* 0x000000042c007c24 */ /* 0x002fe2000f8e02ff */
[----:B------:R-:W1:Y:S04]  /*0140*/  LDCU UR4, c[0x0][0x3c8] ;  /* 0x00007900ff0477ac */ /* 0x000e680008000800 */
[----:B------:R-:W-:Y:S01]  /*0150*/  SHF.R.S32.HI R4, RZ, 0x1f, R0 ;  /* 0x0000001fff047819 */ /* 0x000fe20000011400 */
[----:B------:R-:W1:Y:S01]  /*0160*/  LDCU UR12, c[0x0][0x3b4] ;  /* 0x00007680ff0c77ac */ /* 0x000e620008000800 */
[----:B------:R-:W1:Y:S01]  /*0170*/  LDCU.64 UR10, c[0x0][0x3a0] ;  /* 0x00007400ff0a77ac */ /* 0x000e620008000a00 */
[----:B0-----:R-:W-:-:S13]  /*0180*/  ISETP.GT.U32.AND P1, PT, R42, 0xe, PT ;  /* 0x0000000e2a00780c */ /* 0x001fda0003f24070 */
[----:B------:R-:W0:Y:S01]  /*0190*/  @!P1 LDC.64 R6, c[0x0][0x398] ;  /* 0x0000e600ff069b82 */ /* 0x000e220000000a00 */
[----:B---3--:R-:W-:Y:S01]  /*01a0*/  @!P1 IMAD R2, R41, 0x78, RZ ;  /* 0x0000007829029824 */ /* 0x008fe200078e02ff */
[----:B------:R-:W-:-:S04]  /*01b0*/  @!P1 SHF.L.U32 R3, R42, 0x3, RZ ;  /* 0x000000032a039819 */ /* 0x000fc800000006ff */
[----:B------:R-:W-:-:S04]  /*01c0*/  @!P1 IADD3 R2, P0, P2, R3, R0, R2 ;  /* 0x0000000003029210 */ /* 0x000fc80007a1e002 */
[----:B------:R-:W-:Y:S02]  /*01d0*/  @!P1 IADD3.X R0, PT, PT, RZ, R4, RZ, P0, P2 ;  /* 0x00000004ff009210 */ /* 0x000fe400007e44ff */
[----:B0-----:R-:W-:-:S04]  /*01e0*/  @!P1 LEA R4, P0, R2, R6, 0x1 ;  /* 0x0000000602049211 */ /* 0x001fc800078008ff */
[----:B------:R-:W-:-:S06]  /*01f0*/  @!P1 LEA.HI.X R5, R2, R7, R0, 0x1, P0 ;  /* 0x0000000702059211 */ /* 0x000fcc00000f0c00 */
[----:B------:R-:W3:Y:S01]  /*0200*/  @!P1 LDG.E.128.CONSTANT R4, desc[UR6][R4.64] ;  /* 0x0000000604049981 */ /* 0x000ee2000c1e9d00 */
[----:B--2---:R-:W-:-:S04]  /*0210*/  IABS R11, R10 ;  /* 0x0000000a000b7213 */ /* 0x004fc80000000000 */
[----:B------:R-:W0:Y:S08]  /*0220*/  I2F.RP R0, R11 ;  /* 0x0000000b00007306 */ /* 0x000e300000209400 */
[----:B0-----:R-:W0:Y:S02]  /*0230*/  MUFU.RCP R0, R0 ;  /* 0x0000000000007308 */ /* 0x001e240000001000 */
[----:B0-----:R-:W-:-:S06]  /*0240*/  IADD3 R2, PT, PT, R0, 0xffffffe, RZ ;  /* 0x0ffffffe00027810 */ /* 0x001fcc0007ffe0ff */
[----:B------:R0:W2:Y:S02]  /*0250*/  F2I.FTZ.U32.TRUNC.NTZ R3, R2 ;  /* 0x0000000200037305 */ /* 0x0000a4000021f000 */
[----:B0-----:R-:W-:Y:S01]  /*0260*/  HFMA2 R2, -RZ, RZ, 0, 0 ;  /* 0x00000000ff027431 */ /* 0x001fe200000001ff */
[----:B--2---:R-:W-:-:S05]  /*0270*/  IADD3 R12, PT, PT, RZ, -R3, RZ ;  /* 0x80000003ff0c7210 */ /* 0x004fca0007ffe0ff */
[----:B------:R-:W-:Y:S01]  /*0280*/  IMAD R13, R12, R11, RZ ;  /* 0x0000000b0c0d7224 */ /* 0x000fe200078e02ff */
[----:B----4-:R-:W-:-:S03]  /*0290*/  IABS R12, R9 ;  /* 0x00000009000c7213 */ /* 0x010fc60000000000 */
        /* <DEDUP_REMOVED lines=11> */
[----:B------:R-:W-:-:S05]  /*0350*/  @P0 VIADD R3, R3, 0x1 ;  /* 0x0000000103030836 */ /* 0x000fca0000000000 */
        /* <DEDUP_REMOVED lines=13> */
[----:B--2---:R-:W-:-:S04]  /*0430*/  IADD3 R13, PT, PT, RZ, -R3, RZ ;  /* 0x80000003ff0d7210 */ /* 0x004fc80007ffe0ff */
[----:B------:R-:W-:Y:S02]  /*0440*/  MOV R10, R13 ;  /* 0x0000000d000a7202 */ /* 0x000fe40000000f00 */
[----:B------:R-:W0:Y:S03]  /*0450*/  @!P1 S2R R13, SR_CgaCtaId ;  /* 0x00000000000d9919 */ /* 0x000e260000008800 */
[----:B------:R-:W-:Y:S01]  /*0460*/  IMAD R11, R10, R9, RZ ;  /* 0x000000090a0b7224 */ /* 0x000fe200078e02ff */
[----:B------:R-:W-:-:S03]  /*0470*/  IABS R10, R12 ;  /* 0x0000000c000a7213 */ /* 0x000fc60000000000 */
[----:B------:R-:W-:Y:S01]  /*0480*/  IMAD.HI.U32 R3, R3, R11, R2 ;  /* 0x0000000b03037227 */ /* 0x000fe200078e0002 */
[----:B------:R-:W-:Y:S02]  /*0490*/  IADD3 R2, PT, PT, RZ, -R10, RZ ;  /* 0x8000000aff027210 */ /* 0x000fe40007ffe0ff */
[----:B------:R-:W-:-:S03]  /*04a0*/  LOP3.LUT R10, R41, R12, RZ, 0x3c, !PT ;  /* 0x0000000c290a7212 */ /* 0x000fc600078e3cff */
[----:B------:R-:W-:-:S04]  /*04b0*/  IMAD.HI.U32 R11, R3, R0, RZ ;  /* 0x00000000030b7227 */ /* 0x000fc800078e00ff */
[----:B------:R-:W-:Y:S02]  /*04c0*/  IMAD R0, R11, R2, R0 ;  /* 0x000000020b007224 */ /* 0x000fe400078e0200 */
[----:B------:R-:W2:Y:S03]  /*04d0*/  @P0 LDC.64 R2, c[0x0][0x3d0] ;  /* 0x0000f400ff020b82 */ /* 0x000ea60000000a00 */
[----:B------:R-:W-:Y:S02]  /*04e0*/  ISETP.GT.U32.AND P3, PT, R9, R0, PT ;  /* 0x000000000900720c */ /* 0x000fe40003f64070 */
[----:B------:R-:W-:-:S11]  /*04f0*/  ISETP.GE.AND P4, PT, R10, RZ, PT ;  /* 0x000000ff0a00720c */ /* 0x000fd60003f86270 */
[----:B------:R-:W-:-:S04]  /*0500*/  @!P3 IADD3 R0, PT, PT, R0, -R9, RZ ;  /* 0x800000090000b210 */ /* 0x000fc80007ffe0ff */
[----:B------:R-:W-:Y:S01]  /*0510*/  ISETP.GE.U32.AND P2, PT, R0, R9, PT ;  /* 0x000000090000720c */ /* 0x000fe20003f46070 */
[----:B------:R-:W-:Y:S01]  /*0520*/  VIADD R0, R51, 0x1f ;  /* 0x0000001f33007836 */ /* 0x000fe20000000000 */
[----:B------:R-:W-:Y:S02]  /*0530*/  LEA R9, R43, 0x10, 0x4 ;  /* 0x000000102b097811 */ /* 0x000fe400078e20ff */
[----:B------:R-:W-:Y:S01]  /*0540*/  SHF.R.U32.HI R10, RZ, 0x5, R42 ;  /* 0x00000005ff0a7819 */ /* 0x000fe2000001162a */
[----:B--2---:R-:W-:Y:S01]  /*0550*/  @P0 IMAD.WIDE.U32 R2, R41, 0x4, R2 ;  /* 0x0000000429020825 */ /* 0x004fe200078e0002 */
[----:B------:R-:W-:Y:S02]  /*0560*/  SHF.R.U32.HI R0, RZ, 0x5, R0 ;  /* 0x00000005ff007819 */ /* 0x000fe40000011600 */
[----:B------:R-:W-:Y:S02]  /*0570*/  @!P3 IADD3 R11, PT, PT, R11, 0x1, RZ ;  /* 0x000000010b0bb810 */ /* 0x000fe40007ffe0ff */
[----:B------:R-:W-:Y:S01]  /*0580*/  VIMNMX.U32 R9, PT, PT, R0, R9, PT ;  /* 0x0000000900097248 */ /* 0x000fe20003fe0000 */
[----:B------:R1:W5:Y:S01]  /*0590*/  @P0 LDG.E.CONSTANT R50, desc[UR6][R2.64] ;  /* 0x0000000602320981 */ /* 0x000362000c1e9900 */
[----:B------:R-:W-:Y:S01]  /*05a0*/  LEA R49, R43, R10, 0x4 ;  /* 0x0000000a2b317211 */ /* 0x000fe200078e20ff */
[----:B------:R-:W-:Y:S01]  /*05b0*/  BSSY.RECONVERGENT B0, `(.L_x_21186) ;  /* 0x00001d2000007945 */ /* 0x000fe20003800200 */
[----:B------:R-:W-:-:S02]  /*05c0*/  @!P1 MOV R0, 0x400 ;  /* 0x0000040000009802 */ /* 0x000fc40000000f00 */
[----:B------:R-:W-:Y:S02]  /*05d0*/  @P2 IADD3 R11, PT, PT, R11, 0x1, RZ ;  /* 0x000000010b0b2810 */ /* 0x000fe40007ffe0ff */
[----:B------:R-:W-:Y:S02]  /*05e0*/  ISETP.GE.U32.AND P2, PT, R49, R9, PT ;  /* 0x000000093100720c */ /* 0x000fe40003f46070 */
[----:B------:R-:W-:Y:S01]  /*05f0*/  ISETP.NE.AND P0, PT, R12, RZ, PT ;  /* 0x000000ff0c00720c */ /* 0x000fe20003f05270 */
[----:B-1----:R-:W-:Y:S01]  /*0600*/  IMAD R3, R44, UR4, RZ ;  /* 0x000000042c037c24 */ /* 0x002fe2000f8e02ff */
[----:B0-----:R-:W-:Y:S02]  /*0610*/  @!P1 LEA R13, R13, R0, 0x18 ;  /* 0x000000000d0d9211 */ /* 0x001fe400078ec0ff */
[----:B------:R-:W-:Y:S02]  /*0620*/  MOV R0, R11 ;  /* 0x0000000b00007202 */ /* 0x000fe40000000f00 */
[----:B------:R-:W-:-:S02]  /*0630*/  @!P1 LEA R13, R42, R13, 0x4 ;  /* 0x0000000d2a0d9211 */ /* 0x000fc400078e20ff */
[----:B------:R-:W-:-:S05]  /*0640*/  @!P4 IADD3 R0, PT, PT, RZ, -R0, RZ ;  /* 0x80000000ff00c210 */ /* 0x000fca0007ffe0ff */
[----:B------:R-:W-:Y:S01]  /*0650*/  @!P0 LOP3.LUT R0, RZ, R12, RZ, 0x33, !PT ;  /* 0x0000000cff008212 */ /* 0x000fe200078e33ff */
[----:B---3--:R0:W-:Y:S01]  /*0660*/  @!P1 STS.128 [R13], R4 ;  /* 0x000000040d009388 */ /* 0x0081e20000000c00 */
[----:B------:R-:W-:Y:S06]  /*0670*/  BAR.SYNC.DEFER_BLOCKING 0x0 ;  /* 0x0000000000007b1d */ /* 0x000fec0000010000 */
[----:B------:R-:W-:Y:S05]  /*0680*/  @P2 BRA `(.L_x_21187) ;  /* 0x0000001c00102947 */ /* 0x000fea0003800000 */
[----:B------:R-:W1:Y:S01]  /*0690*/  S2R R2, SR_CgaCtaId ;  /* 0x0000000000027919 */ /* 0x000e620000008800 */
[----:B------:R-:W2:Y:S01]  /*06a0*/  LDCU.64 UR4, c[0x0][0x3b8] ;  /* 0x00007700ff0477ac */ /* 0x000ea20008000a00 */
[----:B0-----:R-:W-:Y:S01]  /*06b0*/  IMAD.WIDE.U32 R4, R49, 0x4, RZ ;  /* 0x0000000431047825 */ /* 0x001fe200078e00ff */
[----:B------:R-:W-:Y:S02]  /*06c0*/  MOV R7, 0x400 ;  /* 0x0000040000077802 */ /* 0x000fe40000000f00 */
[----:B------:R-:W-:Y:S02]  /*06d0*/  LEA R8, R10, R8, 0x5 ;  /* 0x000000080a087211 */ /* 0x000fe400078e28ff */
[----:B------:R-:W-:Y:S01]  /*06e0*/  MOV R48, 0xff7fffff ;  /* 0xff7fffff00307802 */ /* 0x000fe20000000f00 */
[----:B------:R-:W-:Y:S01]  /*06f0*/  IMAD.WIDE R4, R3, 0x4, R4 ;  /* 0x0000000403047825 */ /* 0x000fe200078e0204 */
[----:B------:R-:W-:-:S03]  /*0700*/  LOP3.LUT R3, R42, 0x1f, RZ, 0xc0, !PT ;  /* 0x0000001f2a037812 */ /* 0x000fc600078ec0ff */
[----:B------:R-:W-:Y:S01]  /*0710*/  VIADD R7, R7, 0x110 ;  /* 0x0000011007077836 */ /* 0x000fe20000000000 */
[----:B------:R-:W-:Y:S02]  /*0720*/  LEA R10, R10, R3, 0x5 ;  /* 0x000000030a0a7211 */ /* 0x000fe400078e28ff */
[----:B------:R-:W-:Y:S02]  /*0730*/  IADD3 R8, PT, PT, R3, R8, RZ ;  /* 0x0000000803087210 */ /* 0x000fe40007ffe0ff */
[----:B--2---:R-:W-:Y:S02]  /*0740*/  IADD3 R40, P0, PT, R4, UR4, RZ ;  /* 0x0000000404287c10 */ /* 0x004fe4000ff1e0ff */
[----:B------:R-:W-:Y:S02]  /*0750*/  IADD3 R47, PT, PT, -R51, R8, RZ ;  /* 0x00000008332f7210 */ /* 0x000fe40007ffe1ff */
[----:B------:R-:W-:Y:S02]  /*0760*/  IADD3.X R3, PT, PT, R5, UR5, RZ, P0, !PT ;  /* 0x0000000505037c10 */ /* 0x000fe400087fe4ff */
[----:B------:R-:W-:-:S02]  /*0770*/  IADD3 R45, PT, PT, R8, 0x1, RZ ;  /* 0x00000001082d7810 */ /* 0x000fc40007ffe0ff */
[----:B-1----:R-:W-:-:S04]  /*0780*/  LEA R7, R2, R7, 0x18 ;  /* 0x0000000702077211 */ /* 0x002fc800078ec0ff */
[----:B------:R-:W-:-:S07]  /*0790*/  LEA R46, R10, R7, 0x2 ;  /* 0x000000070a2e7211 */ /* 0x000fce00078e10ff */
.L_x_21188:
[----:B------:R-:W-:Y:S01]  /*07a0*/  MOV R12, R40 ;  /* 0x00000028000c7202 */ /* 0x000fe20000000f00 */
[----:B------:R-:W-:-:S05]  /*07b0*/  IMAD.MOV.U32 R13, RZ, RZ, R3 ;  /* 0x000000ffff0d7224 */ /* 0x000fca00078e0003 */
[----:B------:R-:W2:Y:S01]  /*07c0*/  LDG.E.CONSTANT R7, desc[UR6][R12.64] ;  /* 0x000000060c077981 */ /* 0x000ea2000c1e9900 */
[----:B------:R-:W-:Y:S01]  /*07d0*/  SHF.L.U32 R4, R42, 0x3, RZ ;  /* 0x000000032a047819 */ /* 0x000fe200000006ff */
[----:B------:R-:W-:-:S03]  /*07e0*/  IMAD R5, R0, UR8, RZ ;  /* 0x0000000800057c24 */ /* 0x000fc6000f8e02ff */
[----:B------:R-:W-:-:S04]  /*07f0*/  LOP3.LUT R4, R4, 0xf8, RZ, 0xc0, !PT ;  /* 0x000000f804047812 */ /* 0x000fc800078ec0ff */
[----:B------:R-:W-:-:S04]  /*0800*/  IADD3 R4, P0, PT, R5, R4, RZ ;  /* 0x0000000405047210 */ /* 0x000fc80007f1e0ff */
[----:B------:R-:W-:Y:S02]  /*0810*/  LEA.HI.X.SX32 R5, R5, RZ, 0x1, P0 ;  /* 0x000000ff05057211 */ /* 0x000fe400000f0eff */
[----:B------:R-:W-:-:S04]  /*0820*/  MOV R21, 0x400 ;  /* 0x0000040000157802 */ /* 0x000fc80000000f00 */
        /* <DEDUP_REMOVED lines=12> */
[----:B------:R-:W-:Y:S02]  /*08f0*/  HADD2.F32 R20, -RZ, R20.H1_H1 ;  /* 0x30000014ff147230 */ /* 0x000fe40000004100 */
[----:B-1----:R-:W-:Y:S02]  /*0900*/  HADD2.F32 R54, -RZ, R28.H1_H1 ;  /* 0x3000001cff367230 */ /* 0x002fe40000004100 */
[--C-:B--2---:R-:W-:Y:S02]  /*0910*/  HADD2.F32 R33, -RZ, R4.reuse.H0_H0 ;  /* 0x20000004ff217230 */ /* 0x104fe40000004100 */
[----:B------:R-:W-:Y:S02]  /*0920*/  HADD2.F32 R35, -RZ, R4.H1_H1 ;  /* 0x30000004ff237230 */ /* 0x000fe40000004100 */
[----:B------:R-:W-:Y:S02]  /*0930*/  HADD2.F32 R4, -RZ, R28.H0_H0 ;  /* 0x2000001cff047230 */ /* 0x000fe40000004100 */
[----:B------:R-:W-:Y:S01]  /*0940*/  FMUL.FTZ R37, R32, R33 ;  /* 0x0000002120257220 */ /* 0x000fe20000410000 */
[----:B---3--:R-:W-:-:S02]  /*0950*/  HADD2.F32 R33, -RZ, R8.H0_H0 ;  /* 0x20000008ff217230 */ /* 0x008fc40000004100 */
[----:B------:R-:W-:Y:S01]  /*0960*/  FMUL.FTZ R35, R20, R35 ;  /* 0x0000002314237220 */ /* 0x000fe20000410000 */
[----:B------:R-:W-:Y:S02]  /*0970*/  HADD2.F32 R20, -RZ, R29.H0_H0 ;  /* 0x2000001dff147230 */ /* 0x000fe40000004100 */
[----:B------:R-:W-:Y:S01]  /*0980*/  FFMA.FTZ R4, R4, R33, R37 ;  /* 0x0000002104047223 */ /* 0x000fe20000010025 */
[----:B------:R-:W-:Y:S02]  /*0990*/  HADD2.F32 R33, -RZ, R8.H1_H1 ;  /* 0x30000008ff217230 */ /* 0x000fe40000004100 */
[----:B------:R-:W-:Y:S02]  /*09a0*/  HADD2.F32 R8, -RZ, R21.H0_H0 ;  /* 0x20000015ff087230 */ /* 0x000fe40000004100 */
[----:B------:R-:W-:Y:S02]  /*09b0*/  HADD2.F32 R37, -RZ, R5.H0_H0 ;  /* 0x20000005ff257230 */ /* 0x000fe40000004100 */
[----:B------:R-:W-:Y:S01]  /*09c0*/  FFMA.FTZ R54, R54, R33, R35 ;  /* 0x0000002136367223 */ /* 0x000fe20000010023 */
[----:B------:R-:W-:-:S02]  /*09d0*/  HADD2.F32 R21, -RZ, R21.H1_H1 ;  /* 0x30000015ff157230 */ /* 0x000fc40000004100 */
[----:B------:R-:W-:Y:S02]  /*09e0*/  HADD2.F32 R33, -RZ, R9.H0_H0 ;  /* 0x20000009ff217230 */ /* 0x000fe40000004100 */
[----:B------:R-:W-:Y:S01]  /*09f0*/  FMUL.FTZ R37, R8, R37 ;  /* 0x0000002508257220 */ /* 0x000fe20000410000 */
[----:B------:R-:W-:Y:S02]  /*0a00*/  HADD2.F32 R8, -RZ, R5.H1_H1 ;  /* 0x30000005ff087230 */ /* 0x000fe40000004100 */
[----:B------:R-:W-:Y:S02]  /*0a10*/  HADD2.F32 R5, -RZ, R29.H1_H1 ;  /* 0x3000001dff057230 */ /* 0x000fe40000004100 */
[----:B------:R-:W-:Y:S01]  /*0a20*/  FFMA.FTZ R20, R20, R33, R37 ;  /* 0x0000002114147223 */ /* 0x000fe20000010025 */
[----:B------:R-:W-:Y:S01]  /*0a30*/  FMUL.FTZ R28, R21, R8 ;  /* 0x00000008151c7220 */ /* 0x000fe20000410000 */
[----:B------:R-:W-:Y:S01]  /*0a40*/  HADD2.F32 R8, -RZ, R9.H1_H1 ;  /* 0x30000009ff087230 */ /* 0x000fe20000004100 */
[----:B------:R-:W0:Y:S01]  /*0a50*/  LDS.128 R36, [R36+0x20] ;  /* 0x0000200024247984 */ /* 0x000e220000000c00 */
[----:B------:R-:W-:-:S03]  /*0a60*/  HADD2.F32 R9, -RZ, R6.H0_H0 ;  /* 0x20000006ff097230 */ /* 0x000fc60000004100 */
[----:B------:R-:W-:Y:S01]  /*0a70*/  FFMA.FTZ R5, R5, R8, R28 ;  /* 0x0000000805057223 */ /* 0x000fe2000001001c */
[--C-:B------:R-:W-:Y:S01]  /*0a80*/  HADD2.F32 R8, -RZ, R22.reuse.H0_H0 ;  /* 0x20000016ff087230 */ /* 0x100fe20000004100 */
[----:B------:R-:W2:Y:S01]  /*0a90*/  LDG.E.128.CONSTANT R32, desc[UR6][R52.64+0xa00] ;  /* 0x000a000634207981 */ /* 0x000ea2000c1e9d00 */
[----:B------:R-:W-:Y:S02]  /*0aa0*/  HADD2.F32 R22, -RZ, R22.H1_H1 ;  /* 0x30000016ff167230 */ /* 0x000fe40000004100 */
[--C-:B------:R-:W-:Y:S02]  /*0ab0*/  HADD2.F32 R28, -RZ, R30.reuse.H1_H1 ;  /* 0x3000001eff1c7230 */ /* 0x100fe40000004100 */
[----:B------:R-:W-:Y:S01]  /*0ac0*/  FMUL.FTZ R21, R8, R9 ;  /* 0x0000000908157220 */ /* 0x000fe20000410000 */
[----:B------:R-:W-:Y:S02]  /*0ad0*/  HADD2.F32 R8, -RZ, R30.H0_H0 ;  /* 0x2000001eff087230 */ /* 0x000fe40000004100 */
[----:B------:R-:W-:-:S02]  /*0ae0*/  HADD2.F32 R9, -RZ, R10.H0_H0 ;  /* 0x2000000aff097230 */ /* 0x000fc40000004100 */
[----:B------:R-:W-:Y:S02]  /*0af0*/  HADD2.F32 R29, -RZ, R31.H0_H0 ;  /* 0x2000001fff1d7230 */ /* 0x000fe40000004100 */
[----:B----4-:R-:W-:Y:S02]  /*0b00*/  HADD2.F32 R30, -RZ, R13.H0_H0 ;  /* 0x2000000dff1e7230 */ /* 0x010fe40000004100 */
[----:B------:R-:W-:Y:S01]  /*0b10*/  FFMA.FTZ R8, R8, R9, R21 ;  /* 0x0000000908087223 */ /* 0x000fe20000010015 */
[----:B------:R-:W-:Y:S02]  /*0b20*/  HADD2.F32 R9, -RZ, R6.H1_H1 ;  /* 0x30000006ff097230 */ /* 0x000fe40000004100 */
[--C-:B------:R-:W-:Y:S02]  /*0b30*/  HADD2.F32 R6, -RZ, R23.reuse.H0_H0 ;  /* 0x20000017ff067230 */ /* 0x100fe40000004100 */
[----:B------:R-:W-:Y:S02]  /*0b40*/  HADD2.F32 R23, -RZ, R23.H1_H1 ;  /* 0x30000017ff177230 */ /* 0x000fe40000004100 */
[----:B------:R-:W-:Y:S01]  /*0b50*/  FMUL.FTZ R21, R22, R9 ;  /* 0x0000000916157220 */ /* 0x000fe20000410000 */
[----:B------:R-:W-:-:S02]  /*0b60*/  HADD2.F32 R9, -RZ, R10.H1_H1 ;  /* 0x3000000aff097230 */ /* 0x000fc40000004100 */
[----:B------:R-:W-:Y:S02]  /*0b70*/  HADD2.F32 R10, -RZ, R7.H1_H1 ;  /* 0x30000007ff0a7230 */ /* 0x000fe40000004100 */
[----:B------:R-:W-:Y:S02]  /*0b80*/  HADD2.F32 R13, -RZ, R13.H1_H1 ;  /* 0x3000000dff0d7230 */ /* 0x000fe40000004100 */
[----:B------:R-:W-:Y:S01]  /*0b90*/  FFMA.FTZ R28, R28, R9, R21 ;  /* 0x000000091c1c7223 */ /* 0x000fe20000010015 */
[----:B------:R-:W-:Y:S02]  /*0ba0*/  HADD2.F32 R9, -RZ, R7.H0_H0 ;  /* 0x20000007ff097230 */ /* 0x000fe40000004100 */
[----:B------:R-:W-:Y:S01]  /*0bb0*/  FMUL.FTZ R10, R23, R10 ;  /* 0x0000000a170a7220 */ /* 0x000fe20000410000 */
[----:B------:R-:W-:Y:S02]  /*0bc0*/  HADD2.F32 R21, -RZ, R31.H1_H1 ;  /* 0x3000001fff157230 */ /* 0x000fe40000004100 */
[----:B------:R-:W-:Y:S01]  /*0bd0*/  FMUL.FTZ R22, R6, R9 ;  /* 0x0000000906167220 */ /* 0x000fe20000410000 */
[----:B------:R-:W-:-:S02]  /*0be0*/  HADD2.F32 R6, -RZ, R11.H0_H0 ;  /* 0x2000000bff067230 */ /* 0x000fc40000004100 */
[----:B0-----:R-:W-:-:S03]  /*0bf0*/  HADD2.F32 R9, -RZ, R36.H1_H1 ;  /* 0x30000024ff097230 */ /* 0x001fc60000004100 */
[----:B------:R-:W-:Y:S01]  /*0c00*/  FFMA.FTZ R29, R29, R6, R22 ;  /* 0x000000061d1d7223 */ /* 0x000fe20000010016 */
[----:B------:R-:W-:Y:S02]  /*0c10*/  HADD2.F32 R6, -RZ, R11.H1_H1 ;  /* 0x3000000bff067230 */ /* 0x000fe40000004100 */
[----:B------:R-:W-:-:S03]  /*0c20*/  HADD2.F32 R7, -RZ, R36.H0_H0 ;  /* 0x20000024ff077230 */ /* 0x000fc60000004100 */
[----:B------:R-:W-:Y:S01]  /*0c30*/  FFMA.FTZ R21, R21, R6, R10 ;  /* 0x0000000615157223 */ /* 0x000fe2000001000a */
[--C-:B------:R-:W-:Y:S02]  /*0c40*/  HADD2.F32 R10, -RZ, R12.reuse.H1_H1 ;  /* 0x3000000cff0a7230 */ /* 0x100fe40000004100 */
[----:B------:R-:W-:-:S03]  /*0c50*/  HADD2.F32 R6, -RZ, R12.H0_H0 ;  /* 0x2000000cff067230 */ /* 0x000fc60000004100 */
[----:B------:R-:W-:Y:S01]  /*0c60*/  FFMA.FTZ R54, R9, R10, R54 ;  /* 0x0000000a09367223 */ /* 0x000fe20000010036 */
[----:B------:R-:W-:Y:S01]  /*0c70*/  MOV R9, 0x400 ;  /* 0x0000040000097802 */ /* 0x000fe20000000f00 */
[----:B------:R-:W-:Y:S01]  /*0c80*/  FFMA.FTZ R12, R7, R6, R4 ;  /* 0x00000006070c7223 */ /* 0x000fe20000010004 */
[--C-:B------:R-:W-:Y:S02]  /*0c90*/  HADD2.F32 R7, -RZ, R37.reuse.H0_H0 ;  /* 0x20000025ff077230 */ /* 0x100fe40000004100 */
[----:B------:R-:W-:Y:S01]  /*0ca0*/  HADD2.F32 R4, -RZ, R37.H1_H1 ;  /* 0x30000025ff047230 */ /* 0x000fe20000004100 */
[----:B------:R-:W-:Y:S01]  /*0cb0*/  LEA R36, R2, R9, 0x18 ;  /* 0x0000000902247211 */ /* 0x000fe200078ec0ff */
[----:B------:R-:W-:Y:S02]  /*0cc0*/  HADD2.F32 R9, -RZ, R14.H0_H0 ;  /* 0x2000000eff097230 */ /* 0x000fe40000004100 */
[----:B------:R-:W-:Y:S01]  /*0cd0*/  FFMA.FTZ R30, R7, R30, R20 ;  /* 0x0000001e071e7223 */ /* 0x000fe20000010014 */
[----:B------:R-:W-:Y:S01]  /*0ce0*/  FFMA.FTZ R20, R4, R13, R5 ;  /* 0x0000000d04147223 */ /* 0x000fe20000010005 */
[----:B------:R-:W-:Y:S01]  /*0cf0*/  HADD2.F32 R13, -RZ, R38.H0_H0 ;  /* 0x20000026ff0d7230 */ /* 0x000fe20000004100 */
[----:B------:R-:W0:Y:S04]  /*0d00*/  LDS.128 R4, [R36+0x30] ;  /* 0x0000300024047984 */ /* 0x000e280000000c00 */
[----:B------:R-:W-:-:S02]  /*0d10*/  FFMA.FTZ R13, R13, R9, R8 ;  /* 0x000000090d0d7223 */ /* 0x000fc40000010008 */
[----:B------:R-:W3:Y:S01]  /*0d20*/  LDG.E.128.CONSTANT R8, desc[UR6][R52.64+0xc00] ;  /* 0x000c000634087981 */ /* 0x000ee2000c1e9d00 */
[----:B------:R-:W-:Y:S02]  /*0d30*/  HADD2.F32 R23, -RZ, R38.H1_H1 ;  /* 0x30000026ff177230 */ /* 0x000fe40000004100 */
[----:B------:R-:W-:Y:S02]  /*0d40*/  HADD2.F32 R14, -RZ, R14.H1_H1 ;  /* 0x3000000eff0e7230 */ /* 0x000fe40000004100 */
[--C-:B------:R-:W-:Y:S02]  /*0d50*/  HADD2.F32 R22, -RZ, R15.reuse.H0_H0 ;  /* 0x2000000fff167230 */ /* 0x100fe40000004100 */
[----:B------:R-:W-:Y:S02]  /*0d60*/  HADD2.F32 R37, -RZ, R15.H1_H1 ;  /* 0x3000000fff257230 */ /* 0x000fe40000004100 */
[----:B------:R-:W-:Y:S01]  /*0d70*/  FFMA.FTZ R28, R23, R14, R28 ;  /* 0x0000000e171c7223 */ /* 0x000fe2000001001c */
[----:B------:R-:W-:-:S02]  /*0d80*/  HADD2.F32 R14, -RZ, R39.H0_H0 ;  /* 0x20000027ff0e7230 */ /* 0x000fc40000004100 */
[--C-:B------:R-:W-:Y:S02]  /*0d90*/  HADD2.F32 R38, -RZ, R16.reuse.H0_H0 ;  /* 0x20000010ff267230 */ /* 0x100fe40000004100 */
[----:B------:R-:W-:Y:S02]  /*0da0*/  HADD2.F32 R16, -RZ, R16.H1_H1 ;  /* 0x30000010ff107230 */ /* 0x000fe40000004100 */
[----:B------:R-:W-:Y:S01]  /*0db0*/  FFMA.FTZ R29, R14, R22, R29 ;  /* 0x000000160e1d7223 */ /* 0x000fe2000001001d */
[----:B------:R-:W-:-:S05]  /*0dc0*/  HADD2.F32 R14, -RZ, R39.H1_H1 ;  /* 0x30000027ff0e7230 */ /* 0x000fca0000004100 */
[----:B------:R-:W-:Y:S01]  /*0dd0*/  FFMA.FTZ R37, R14, R37, R21 ;  /* 0x000000250e257223 */ /* 0x000fe20000010015 */
[--C-:B0-----:R-:W-:Y:S02]  /*0de0*/  HADD2.F32 R15, -RZ, R4.reuse.H0_H0 ;  /* 0x20000004ff0f7230 */ /* 0x101fe40000004100 */
[----:B------:R-:W-:Y:S02]  /*0df0*/  HADD2.F32 R39, -RZ, R4.H1_H1 ;  /* 0x30000004ff277230 */ /* 0x000fe40000004100 */
[----:B------:R-:W-:Y:S02]  /*0e00*/  HADD2.F32 R4, -RZ, R17.H0_H0 ;  /* 0x20000011ff047230 */ /* 0x000fe40000004100 */
[----:B------:R-:W-:Y:S01]  /*0e10*/  FFMA.FTZ R38, R15, R38, R12 ;  /* 0x000000260f267223 */ /* 0x000fe2000001000c */
[----:B------:R-:W-:Y:S02]  /*0e20*/  HADD2.F32 R15, -RZ, R5.H0_H0 ;  /* 0x20000005ff0f7230 */ /* 0x000fe40000004100 */
[----:B------:R-:W-:Y:S01]  /*0e30*/  FFMA.FTZ R39, R39, R16, R54 ;  /* 0x0000001027277223 */ /* 0x000fe20000010036 */
[----:B------:R-:W-:-:S02]  /*0e40*/  HADD2.F32 R16, -RZ, R6.H0_H0 ;  /* 0x20000006ff107230 */ /* 0x000fc40000004100 */
[----:B------:R-:W-:Y:S02]  /*0e50*/  HADD2.F32 R12, -RZ, R18.H0_H0 ;  /* 0x20000012ff0c7230 */ /* 0x000fe40000004100 */
[----:B------:R-:W-:Y:S01]  /*0e60*/  FFMA.FTZ R30, R15, R4, R30 ;  /* 0x000000040f1e7223 */ /* 0x000fe2000001001e */
[----:B------:R-:W-:Y:S02]  /*0e70*/  HADD2.F32 R5, -RZ, R5.H1_H1 ;  /* 0x30000005ff057230 */ /* 0x000fe40000004100 */
[----:B------:R-:W-:Y:S02]  /*0e80*/  HADD2.F32 R4, -RZ, R17.H1_H1 ;  /* 0x30000011ff047230 */ /* 0x000fe40000004100 */
[----:B------:R-:W-:Y:S02]  /*0e90*/  FFMA.FTZ R16, R16, R12, R13 ;  /* 0x0000000c10107223 */ /* 0x000fe4000001000d */
[----:B------:R-:W0:Y:S01]  /*0ea0*/  LDS.128 R12, [R36+0x40] ;  /* 0x00004000240c7984 */ /* 0x000e220000000c00 */
        /* <DEDUP_REMOVED lines=11> */
[--C-:B------:R-:W-:Y:S02]  /*0f60*/  HADD2.F32 R6, -RZ, R24.reuse.H0_H0 ;  /* 0x20000018ff067230 */ /* 0x100fe40000004100 */
[----:B------:R-:W-:Y:S02]  /*0f70*/  HADD2.F32 R24, -RZ, R24.H1_H1 ;  /* 0x30000018ff187230 */ /* 0x000fe40000004100 */
[--C-:B0-----:R-:W-:Y:S02]  /*0f80*/  HADD2.F32 R5, -RZ, R12.reuse.H0_H0 ;  /* 0x2000000cff057230 */ /* 0x101fe40000004100 */
[----:B------:R-:W-:-:S03]  /*0f90*/  HADD2.F32 R12, -RZ, R12.H1_H1 ;  /* 0x3000000cff0c7230 */ /* 0x000fc60000004100 */
[----:B------:R-:W-:Y:S01]  /*0fa0*/  FFMA.FTZ R38, R5, R6, R38 ;  /* 0x0000000605267223 */ /* 0x000fe20000010026 */
[----:B------:R-:W-:Y:S02]  /*0fb0*/  HADD2.F32 R5, -RZ, R13.H0_H0 ;  /* 0x2000000dff057230 */ /* 0x000fe40000004100 */
[----:B------:R-:W-:Y:S01]  /*0fc0*/  FFMA.FTZ R39, R12, R24, R39 ;  /* 0x000000180c277223 */ /* 0x000fe20000010027 */
[----:B------:R-:W-:Y:S02]  /*0fd0*/  HADD2.F32 R6, -RZ, R25.H0_H0 ;  /* 0x20000019ff067230 */ /* 0x000fe40000004100 */
[----:B------:R-:W-:Y:S02]  /*0fe0*/  HADD2.F32 R13, -RZ, R13.H1_H1 ;  /* 0x3000000dff0d7230 */ /* 0x000fe40000004100 */
[----:B------:R-:W-:Y:S02]  /*0ff0*/  HADD2.F32 R25, -RZ, R25.H1_H1 ;  /* 0x30000019ff197230 */ /* 0x000fe40000004100 */
[----:B------:R-:W-:-:S03]  /*1000*/  FFMA.FTZ R30, R5, R6, R30 ;  /* 0x00000006051e7223 */ /* 0x000fc6000001001e */
[----:B------:R-:W-:Y:S02]  /*1010*/  FFMA.FTZ R13, R13, R25, R4 ;  /* 0x000000190d0d7223 */ /* 0x000fe40000010004 */
[----:B------:R-:W4:Y:S01]  /*1020*/  LDG.E.128.CONSTANT R4, desc[UR6][R52.64+0x1000] ;  /* 0x0010000634047981 */ /* 0x000f22000c1e9d00 */
[--C-:B------:R-:W-:Y:S02]  /*1030*/  HADD2.F32 R17, -RZ, R14.reuse.H0_H0 ;  /* 0x2000000eff117230 */ /* 0x100fe40000004100 */
[----:B------:R-:W-:Y:S02]  /*1040*/  HADD2.F32 R25, -RZ, R14.H1_H1 ;  /* 0x3000000eff197230 */ /* 0x000fe40000004100 */
[----:B------:R-:W-:Y:S02]  /*1050*/  HADD2.F32 R14, -RZ, R15.H0_H0 ;  /* 0x2000000fff0e7230 */ /* 0x000fe40000004100 */
[----:B------:R-:W-:Y:S02]  /*1060*/  HADD2.F32 R24, -RZ, R27.H0_H0 ;  /* 0x2000001bff187230 */ /* 0x000fe40000004100 */
[----:B------:R-:W-:-:S02]  /*1070*/  HADD2.F32 R12, -RZ, R26.H0_H0 ;  /* 0x2000001aff0c7230 */ /* 0x000fc40000004100 */
[----:B------:R-:W-:Y:S02]  /*1080*/  HADD2.F32 R26, -RZ, R26.H1_H1 ;  /* 0x3000001aff1a7230 */ /* 0x000fe40000004100 */
[----:B------:R-:W-:Y:S01]  /*1090*/  FFMA.FTZ R29, R14, R24, R29 ;  /* 0x000000180e1d7223 */ /* 0x000fe2000001001d */
[----:B------:R-:W-:Y:S02]  /*10a0*/  HADD2.F32 R27, -RZ, R27.H1_H1 ;  /* 0x3000001bff1b7230 */ /* 0x000fe40000004100 */
[----:B------:R-:W-:Y:S01]  /*10b0*/  FFMA.FTZ R12, R17, R12, R16 ;  /* 0x0000000c110c7223 */ /* 0x000fe20000010010 */
[----:B------:R-:W-:Y:S02]  /*10c0*/  HADD2.F32 R14, -RZ, R15.H1_H1 ;  /* 0x3000000fff0e7230 */ /* 0x000fe40000004100 */
[----:B------:R-:W-:Y:S01]  /*10d0*/  FFMA.FTZ R28, R25, R26, R28 ;  /* 0x0000001a191c7223 */ /* 0x000fe2000001001c */
[----:B------:R-:W0:Y:S02]  /*10e0*/  LDS.128 R16, [R36+0x50] ;  /* 0x0000500024107984 */ /* 0x000e240000000c00 */
[----:B------:R-:W-:-:S02]  /*10f0*/  FFMA.FTZ R37, R14, R27, R37 ;  /* 0x0000001b0e257223 */ /* 0x000fc40000010025 */
[----:B------:R-:W4:Y:S01]  /*1100*/  LDG.E.128.CONSTANT R24, desc[UR6][R52.64+0x1200] ;  /* 0x0012000634187981 */ /* 0x000f22000c1e9d00 */
[--C-:B0-----:R-:W-:Y:S02]  /*1110*/  HADD2.F32 R15, -RZ, R16.reuse.H0_H0 ;  /* 0x20000010ff0f7230 */ /* 0x101fe40000004100 */
[----:B------:R-:W-:Y:S02]  /*1120*/  HADD2.F32 R16, -RZ, R16.H1_H1 ;  /* 0x30000010ff107230 */ /* 0x000fe40000004100 */
[--C-:B--2---:R-:W-:Y:S02]  /*1130*/  HADD2.F32 R14, -RZ, R32.reuse.H0_H0 ;  /* 0x20000020ff0e7230 */ /* 0x104fe40000004100 */
[----:B------:R-:W-:-:S03]  /*1140*/  HADD2.F32 R32, -RZ, R32.H1_H1 ;  /* 0x30000020ff207230 */ /* 0x000fc60000004100 */
[----:B------:R-:W-:Y:S02]  /*1150*/  FFMA.FTZ R38, R15, R14, R38 ;  /* 0x0000000e0f267223 */ /* 0x000fe40000010026 */
[----:B------:R-:W-:Y:S01]  /*1160*/  FFMA.FTZ R39, R16, R32, R39 ;  /* 0x0000002010277223 */ /* 0x000fe20000010027 */
[----:B------:R-:W-:Y:S02]  /*1170*/  HADD2.F32 R16, -RZ, R33.H0_H0 ;  /* 0x20000021ff107230 */ /* 0x000fe40000004100 */
[----:B------:R-:W-:Y:S02]  /*1180*/  HADD2.F32 R14, -RZ, R17.H1_H1 ;  /* 0x30000011ff0e7230 */ /* 0x000fe40000004100 */
[----:B------:R-:W-:Y:S02]  /*1190*/  HADD2.F32 R33, -RZ, R33.H1_H1 ;  /* 0x30000021ff217230 */ /* 0x000fe40000004100 */
[----:B------:R-:W-:Y:S02]  /*11a0*/  HADD2.F32 R15, -RZ, R17.H0_H0 ;  /* 0x20000011ff0f7230 */ /* 0x000fe40000004100 */
[----:B------:R-:W-:-:S02]  /*11b0*/  HADD2.F32 R32, -RZ, R34.H0_H0 ;  /* 0x20000022ff207230 */ /* 0x000fc40000004100 */
[----:B------:R-:W-:Y:S01]  /*11c0*/  FFMA.FTZ R33, R14, R33, R13 ;  /* 0x000000210e217223 */ /* 0x000fe2000001000d */
[----:B------:R-:W-:Y:S02]  /*11d0*/  HADD2.F32 R13, -RZ, R18.H0_H0 ;  /* 0x20000012ff0d7230 */ /* 0x000fe40000004100 */
[----:B------:R-:W-:-:S03]  /*11e0*/  FFMA.FTZ R16, R15, R16, R30 ;  /* 0x000000100f107223 */ /* 0x000fc6000001001e */
[----:B------:R-:W-:Y:S02]  /*11f0*/  FFMA.FTZ R32, R13, R32, R12 ;  /* 0x000000200d207223 */ /* 0x000fe4000001000c */
[----:B------:R-:W0:Y:S01]  /*1200*/  LDS.128 R12, [R36+0x60] ;  /* 0x00006000240c7984 */ /* 0x000e220000000c00 */
[----:B------:R-:W-:Y:S02]  /*1210*/  HADD2.F32 R17, -RZ, R18.H1_H1 ;  /* 0x30000012ff117230 */ /* 0x000fe40000004100 */
[----:B------:R-:W-:Y:S02]  /*1220*/  HADD2.F32 R34, -RZ, R34.H1_H1 ;  /* 0x30000022ff227230 */ /* 0x000fe40000004100 */
[----:B------:R-:W-:-:S03]  /*1230*/  HADD2.F32 R18, -RZ, R19.H1_H1 ;  /* 0x30000013ff127230 */ /* 0x000fc60000004100 */
[----:B------:R-:W-:Y:S01]  /*1240*/  FFMA.FTZ R28, R17, R34, R28 ;  /* 0x00000022111c7223 */ /* 0x000fe2000001001c */
[----:B------:R-:W-:Y:S02]  /*1250*/  HADD2.F32 R17, -RZ, R35.H0_H0 ;  /* 0x20000023ff117230 */ /* 0x000fe40000004100 */
[----:B------:R-:W-:Y:S02]  /*1260*/  HADD2.F32 R34, -RZ, R19.H0_H0 ;  /* 0x20000013ff227230 */ /* 0x000fe40000004100 */
[----:B------:R-:W-:-:S03]  /*1270*/  HADD2.F32 R35, -RZ, R35.H1_H1 ;  /* 0x30000023ff237230 */ /* 0x000fc60000004100 */
[----:B------:R-:W-:Y:S02]  /*1280*/  FFMA.FTZ R34, R34, R17, R29 ;  /* 0x0000001122227223 */ /* 0x000fe4000001001d */
[----:B------:R-:W-:Y:S01]  /*1290*/  FFMA.FTZ R37, R18, R35, R37 ;  /* 0x0000002312257223 */ /* 0x000fe20000010025 */
[----:B0-----:R-:W-:Y:S02]  /*12a0*/  HADD2.F32 R17, -RZ, R12.H0_H0 ;  /* 0x2000000cff117230 */ /* 0x001fe40000004100 */
[----:B---3--:R-:W-:Y:S02]  /*12b0*/  HADD2.F32 R18, -RZ, R8.H0_H0 ;  /* 0x20000008ff127230 */ /* 0x008fe40000004100 */
[----:B------:R-:W-:Y:S02]  /*12c0*/  HADD2.F32 R12, -RZ, R12.H1_H1 ;  /* 0x3000000cff0c7230 */ /* 0x000fe40000004100 */
[----:B------:R-:W-:Y:S02]  /*12d0*/  HADD2.F32 R8, -RZ, R8.H1_H1 ;  /* 0x30000008ff087230 */ /* 0x000fe40000004100 */
[----:B------:R-:W-:Y:S01]  /*12e0*/  FFMA.FTZ R38, R17, R18, R38 ;  /* 0x0000001211267223 */ /* 0x000fe20000010026 */
[----:B------:R-:W-:-:S02]  /*12f0*/  HADD2.F32 R17, -RZ, R13.H0_H0 ;  /* 0x2000000dff117230 */ /* 0x000fc40000004100 */
[----:B------:R-:W-:Y:S02]  /*1300*/  HADD2.F32 R18, -RZ, R9.H0_H0 ;  /* 0x20000009ff127230 */ /* 0x000fe40000004100 */
[----:B------:R-:W-:Y:S01]  /*1310*/  FFMA.FTZ R39, R12, R8, R39 ;  /* 0x000000080c277223 */ /* 0x000fe20000010027 */
[----:B------:R-:W-:Y:S02]  /*1320*/  HADD2.F32 R12, -RZ, R13.H1_H1 ;  /* 0x3000000dff0c7230 */ /* 0x000fe40000004100 */
[----:B------:R-:W-:Y:S01]  /*1330*/  FFMA.FTZ R8, R17, R18, R16 ;  /* 0x0000001211087223 */ /* 0x000fe20000010010 */
[----:B------:R-:W-:Y:S01]  /*1340*/  HADD2.F32 R9, -RZ, R9.H1_H1 ;  /* 0x30000009ff097230 */ /* 0x000fe20000004100 */
[----:B------:R-:W0:Y:S01]  /*1350*/  LDS.128 R16, [R36+0x70] ;  /* 0x0000700024107984 */ /* 0x000e220000000c00 */
[----:B------:R-:W-:-:S03]  /*1360*/  HADD2.F32 R35, -RZ, R14.H1_H1 ;  /* 0x3000000eff237230 */ /* 0x000fc60000004100 */
[----:B------:R-:W-:Y:S01]  /*1370*/  FFMA.FTZ R33, R12, R9, R33 ;  /* 0x000000090c217223 */ /* 0x000fe20000010021 */
[--C-:B------:R-:W-:Y:S02]  /*1380*/  HADD2.F32 R12, -RZ, R10.reuse.H0_H0 ;  /* 0x2000000aff0c7230 */ /* 0x100fe40000004100 */
[----:B------:R-:W-:-:S05]  /*1390*/  HADD2.F32 R10, -RZ, R10.H1_H1 ;  /* 0x3000000aff0a7230 */ /* 0x000fca0000004100 */
[----:B------:R-:W-:Y:S02]  /*13a0*/  FFMA.FTZ R35, R35, R10, R28 ;  /* 0x0000000a23237223 */ /* 0x000fe4000001001c */
[----:B------:R-:W2:Y:S01]  /*13b0*/  LDG.E.128.CONSTANT R28, desc[UR6][R52.64+0x1400] ;  /* 0x00140006341c7981 */ /* 0x000ea2000c1e9d00 */
[----:B------:R-:W-:Y:S02]  /*13c0*/  HADD2.F32 R9, -RZ, R14.H0_H0 ;  /* 0x2000000eff097230 */ /* 0x000fe40000004100 */
[----:B------:R-:W-:-:S03]  /*13d0*/  HADD2.F32 R10, -RZ, R11.H0_H0 ;  /* 0x2000000bff0a7230 */ /* 0x000fc60000004100 */
[----:B------:R-:W-:Y:S01]  /*13e0*/  FFMA.FTZ R32, R9, R12, R32 ;  /* 0x0000000c09207223 */ /* 0x000fe20000010020 */
[----:B------:R-:W-:Y:S02]  /*13f0*/  HADD2.F32 R9, -RZ, R15.H0_H0 ;  /* 0x2000000fff097230 */ /* 0x000fe40000004100 */
[----:B------:R-:W-:-:S03]  /*1400*/  HADD2.F32 R11, -RZ, R11.H1_H1 ;  /* 0x3000000bff0b7230 */ /* 0x000fc60000004100 */
[----:B------:R-:W-:Y:S01]  /*1410*/  FFMA.FTZ R34, R9, R10, R34 ;  /* 0x0000000a09227223 */ /* 0x000fe20000010022 */
        /* <DEDUP_REMOVED lines=14> */
[----:B------:R-:W-:-:S02]  /*1500*/  HADD2.F32 R13, -RZ, R18.H0_H0 ;  /* 0x20000012ff0d7230 */ /* 0x000fc40000004100 */
[----:B------:R-:W-:Y:S01]  /*1510*/  FFMA.FTZ R33, R12, R21, R33 ;  /* 0x000000150c217223 */ /* 0x000fe20000010021 */
[----:B------:R-:W-:-:S05]  /*1520*/  HADD2.F32 R12, -RZ, R22.H0_H0 ;  /* 0x20000016ff0c7230 */ /* 0x000fca0000004100 */
[----:B------:R-:W-:Y:S01]  /*1530*/  FFMA.FTZ R32, R13, R12, R32 ;  /* 0x0000000c0d207223 */ /* 0x000fe20000010020 */
[----:B------:R-:W-:Y:S02]  /*1540*/  HADD2.F32 R13, -RZ, R19.H0_H0 ;  /* 0x20000013ff0d7230 */ /* 0x000fe40000004100 */
[----:B------:R-:W-:-:S05]  /*1550*/  HADD2.F32 R12, -RZ, R23.H0_H0 ;  /* 0x20000017ff0c7230 */ /* 0x000fca0000004100 */
[----:B------:R-:W-:Y:S02]  /*1560*/  FFMA.FTZ R34, R13, R12, R34 ;  /* 0x0000000c0d227223 */ /* 0x000fe40000010022 */
[----:B------:R-:W3:Y:S01]  /*1570*/  LDG.E.128.CONSTANT R12, desc[UR6][R52.64+0x1600] ;  /* 0x00160006340c7981 */ /* 0x000ee2000c1e9d00 */
[----:B------:R-:W-:Y:S02]  /*1580*/  HADD2.F32 R18, -RZ, R18.H1_H1 ;  /* 0x30000012ff127230 */ /* 0x000fe40000004100 */
[----:B------:R-:W-:Y:S02]  /*1590*/  HADD2.F32 R22, -RZ, R22.H1_H1 ;  /* 0x30000016ff167230 */ /* 0x000fe40000004100 */
[----:B------:R-:W-:-:S03]  /*15a0*/  HADD2.F32 R23, -RZ, R23.H1_H1 ;  /* 0x30000017ff177230 */ /* 0x000fc60000004100 */
[----:B------:R-:W-:Y:S01]  /*15b0*/  FFMA.FTZ R35, R18, R22, R35 ;  /* 0x0000001612237223 */ /* 0x000fe20000010023 */
[----:B------:R-:W-:-:S05]  /*15c0*/  HADD2.F32 R18, -RZ, R19.H1_H1 ;  /* 0x30000013ff127230 */ /* 0x000fca0000004100 */
[----:B------:R-:W-:Y:S02]  /*15d0*/  FFMA.FTZ R37, R18, R23, R37 ;  /* 0x0000001712257223 */ /* 0x000fe40000010025 */
[----:B------:R-:W4:Y:S01]  /*15e0*/  LDG.E.128.CONSTANT R20, desc[UR6][R52.64+0x1800] ;  /* 0x0018000634147981 */ /* 0x000f22000c1e9d00 */
[----:B------:R-:W-:Y:S02]  /*15f0*/  HADD2.F32 R18, -RZ, R4.H0_H0 ;  /* 0x20000004ff127230 */ /* 0x000fe40000004100 */
[--C-:B0-----:R-:W-:Y:S02]  /*1600*/  HADD2.F32 R17, -RZ, R8.reuse.H0_H0 ;  /* 0x20000008ff117230 */ /* 0x101fe40000004100 */
        /* <DEDUP_REMOVED lines=12> */
[----:B------:R-:W-:-:S05]  /*16d0*/  HADD2.F32 R4, -RZ, R6.H0_H0 ;  /* 0x20000006ff047230 */ /* 0x000fca0000004100 */
[----:B------:R-:W-:Y:S01]  /*16e0*/  FFMA.FTZ R32, R5, R4, R32 ;  /* 0x0000000405207223 */ /* 0x000fe20000010020 */
[----:B------:R-:W-:Y:S02]  /*16f0*/  HADD2.F32 R5, -RZ, R11.H0_H0 ;  /* 0x2000000bff057230 */ /* 0x000fe40000004100 */
[--C-:B------:R-:W-:Y:S02]  /*1700*/  HADD2.F32 R4, -RZ, R7.reuse.H0_H0 ;  /* 0x20000007ff047230 */ /* 0x100fe40000004100 */
[----:B------:R-:W-:-:S03]  /*1710*/  HADD2.F32 R7, -RZ, R7.H1_H1 ;  /* 0x30000007ff077230 */ /* 0x000fc60000004100 */
[----:B------:R-:W-:Y:S01]  /*1720*/  FFMA.FTZ R34, R5, R4, R34 ;  /* 0x0000000405227223 */ /* 0x000fe20000010022 */
[----:B------:R-:W-:Y:S02]  /*1730*/  HADD2.F32 R4, -RZ, R11.H1_H1 ;  /* 0x3000000bff047230 */ /* 0x000fe40000004100 */
[----:B------:R-:W-:Y:S02]  /*1740*/  HADD2.F32 R10, -RZ, R10.H1_H1 ;  /* 0x3000000aff0a7230 */ /* 0x000fe40000004100 */
[----:B------:R-:W-:Y:S02]  /*1750*/  HADD2.F32 R6, -RZ, R6.H1_H1 ;  /* 0x30000006ff067230 */ /* 0x000fe40000004100 */
[----:B------:R-:W-:Y:S01]  /*1760*/  FFMA.FTZ R37, R4, R7, R37 ;  /* 0x0000000704257223 */ /* 0x000fe20000010025 */
[--C-:B------:R-:W-:Y:S02]  /*1770*/  HADD2.F32 R4, -RZ, R24.reuse.H0_H0 ;  /* 0x20000018ff047230 */ /* 0x100fe40000004100 */
[----:B------:R-:W-:-:S02]  /*1780*/  HADD2.F32 R24, -RZ, R24.H1_H1 ;  /* 0x30000018ff187230 */ /* 0x000fc40000004100 */
[----:B------:R-:W-:Y:S01]  /*1790*/  FFMA.FTZ R35, R10, R6, R35 ;  /* 0x000000060a237223 */ /* 0x000fe20000010023 */
[--C-:B0-----:R-:W-:Y:S02]  /*17a0*/  HADD2.F32 R5, -RZ, R16.reuse.H0_H0 ;  /* 0x20000010ff057230 */ /* 0x101fe40000004100 */
[----:B------:R-:W-:-:S03]  /*17b0*/  HADD2.F32 R16, -RZ, R16.H1_H1 ;  /* 0x30000010ff107230 */ /* 0x000fc60000004100 */
[----:B------:R-:W-:Y:S02]  /*17c0*/  FFMA.FTZ R38, R5, R4, R38 ;  /* 0x0000000405267223 */ /* 0x000fe40000010026 */
[----:B------:R-:W4:Y:S01]  /*17d0*/  LDG.E.128.CONSTANT R4, desc[UR6][R52.64+0x1a00] ;  /* 0x001a000634047981 */ /* 0x000f22000c1e9d00 */
[----:B------:R-:W-:Y:S01]  /*17e0*/  FFMA.FTZ R39, R16, R24, R39 ;  /* 0x0000001810277223 */ /* 0x000fe20000010027 */
[----:B------:R-:W-:Y:S02]  /*17f0*/  HADD2.F32 R9, -RZ, R17.H0_H0 ;  /* 0x20000011ff097230 */ /* 0x000fe40000004100 */
[----:B------:R-:W-:-:S05]  /*1800*/  HADD2.F32 R16, -RZ, R25.H0_H0 ;  /* 0x20000019ff107230 */ /* 0x000fca0000004100 */
[----:B------:R-:W-:Y:S02]  /*1810*/  FFMA.FTZ R16, R9, R16, R8 ;  /* 0x0000001009107223 */ /* 0x000fe40000010008 */
[----:B------:R0:W4:Y:S01]  /*1820*/  LDG.E.128.CONSTANT R8, desc[UR6][R52.64+0x1c00] ;  /* 0x001c000634087981 */ /* 0x000122000c1e9d00 */
        /* <DEDUP_REMOVED lines=9> */
[----:B0-----:R-:W-:-:S02]  /*18c0*/  HADD2.F32 R52, -RZ, R27.H0_H0 ;  /* 0x2000001bff347230 */ /* 0x001fc40000004100 */
[----:B------:R-:W-:-:S03]  /*18d0*/  FFMA.FTZ R26, R18, R26, R35 ;  /* 0x0000001a121a7223 */ /* 0x000fc60000010023 */
[----:B------:R-:W-:Y:S02]  /*18e0*/  FFMA.FTZ R52, R17, R52, R34 ;  /* 0x0000003411347223 */ /* 0x000fe40000010022 */
[----:B------:R-:W0:Y:S01]  /*18f0*/  LDS.128 R32, [R36+0xa0] ;  /* 0x0000a00024207984 */ /* 0x000e220000000c00 */
[----:B------:R-:W-:Y:S02]  /*1900*/  HADD2.F32 R27, -RZ, R27.H1_H1 ;  /* 0x3000001bff1b7230 */ /* 0x000fe40000004100 */
[----:B------:R-:W-:-:S05]  /*1910*/  HADD2.F32 R18, -RZ, R19.H1_H1 ;  /* 0x30000013ff127230 */ /* 0x000fca0000004100 */
[----:B------:R-:W-:Y:S01]  /*1920*/  FFMA.FTZ R37, R18, R27, R37 ;  /* 0x0000001b12257223 */ /* 0x000fe20000010025 */
[--C-:B0-----:R-:W-:Y:S02]  /*1930*/  HADD2.F32 R17, -RZ, R32.reuse.H0_H0 ;  /* 0x20000020ff117230 */ /* 0x101fe40000004100 */
[----:B------:R-:W-:Y:S02]  /*1940*/  HADD2.F32 R32, -RZ, R32.H1_H1 ;  /* 0x30000020ff207230 */ /* 0x000fe40000004100 */
[--C-:B--2---:R-:W-:Y:S02]  /*1950*/  HADD2.F32 R18, -RZ, R28.reuse.H0_H0 ;  /* 0x2000001cff127230 */ /* 0x104fe40000004100 */
[----:B------:R-:W-:-:S03]  /*1960*/  HADD2.F32 R28, -RZ, R28.H1_H1 ;  /* 0x3000001cff1c7230 */ /* 0x000fc60000004100 */
[----:B------:R-:W-:Y:S01]  /*1970*/  FFMA.FTZ R38, R17, R18, R38 ;  /* 0x0000001211267223 */ /* 0x000fe20000010026 */
[----:B------:R-:W-:Y:S02]  /*1980*/  HADD2.F32 R17, -RZ, R33.H0_H0 ;  /* 0x20000021ff117230 */ /* 0x000fe40000004100 */
        /* <DEDUP_REMOVED lines=15> */
[----:B------:R-:W-:-:S03]  /*1a80*/  HADD2.F32 R31, -RZ, R31.H1_H1 ;  /* 0x3000001fff1f7230 */ /* 0x000fc60000004100 */
[----:B------:R-:W-:Y:S01]  /*1a90*/  FFMA.FTZ R52, R25, R24, R52 ;  /* 0x0000001819347223 */ /* 0x000fe20000010034 */
[----:B------:R-:W-:-:S05]  /*1aa0*/  HADD2.F32 R24, -RZ, R35.H1_H1 ;  /* 0x30000023ff187230 */ /* 0x000fca0000004100 */
[----:B------:R-:W-:Y:S01]  /*1ab0*/  FFMA.FTZ R37, R24, R31, R37 ;  /* 0x0000001f18257223 */ /* 0x000fe20000010025 */
[----:B0-----:R-:W-:Y:S02]  /*1ac0*/  HADD2.F32 R25, -RZ, R16.H0_H0 ;  /* 0x20000010ff197230 */ /* 0x001fe40000004100 */
[----:B---3--:R-:W-:-:S05]  /*1ad0*/  HADD2.F32 R26, -RZ, R12.H0_H0 ;  /* 0x2000000cff1a7230 */ /* 0x008fca0000004100 */
        /* <DEDUP_REMOVED lines=12> */
[----:B------:R-:W-:Y:S01]  /*1ba0*/  FFMA.FTZ R29, R12, R13, R29 ;  /* 0x0000000d0c1d7223 */ /* 0x000fe2000001001d */
[----:B------:R-:W-:Y:S02]  /*1bb0*/  HADD2.F32 R13, -RZ, R18.H1_H1 ;  /* 0x30000012ff0d7230 */ /* 0x000fe40000004100 */
[----:B------:R-:W-:-:S02]  /*1bc0*/  HADD2.F32 R14, -RZ, R14.H1_H1 ;  /* 0x3000000eff0e7230 */ /* 0x000fc40000004100 */
[----:B------:R-:W-:Y:S01]  /*1bd0*/  FFMA.FTZ R32, R17, R16, R32 ;  /* 0x0000001011207223 */ /* 0x000fe20000010020 */
[--C-:B------:R-:W-:Y:S02]  /*1be0*/  HADD2.F32 R18, -RZ, R15.reuse.H0_H0 ;  /* 0x2000000fff127230 */ /* 0x100fe40000004100 */
[----:B------:R-:W-:Y:S02]  /*1bf0*/  HADD2.F32 R31, -RZ, R15.H1_H1 ;  /* 0x3000000fff1f7230 */ /* 0x000fe40000004100 */
[--C-:B------:R-:W-:Y:S02]  /*1c00*/  HADD2.F32 R17, -RZ, R19.reuse.H0_H0 ;  /* 0x20000013ff117230 */ /* 0x100fe40000004100 */
[----:B------:R-:W-:Y:S02]  /*1c10*/  HADD2.F32 R16, -RZ, R19.H1_H1 ;  /* 0x30000013ff107230 */ /* 0x000fe40000004100 */
[----:B------:R-:W-:Y:S02]  /*1c20*/  FFMA.FTZ R30, R13, R14, R30 ;  /* 0x0000000e0d1e7223 */ /* 0x000fe4000001001e */
[----:B------:R-:W1:Y:S01]  /*1c30*/  LDS.128 R12, [R36+0xd0] ;  /* 0x0000d000240c7984 */ /* 0x000e620000000c00 */
[----:B------:R-:W-:Y:S01]  /*1c40*/  FFMA.FTZ R52, R17, R18, R52 ;  /* 0x0000001211347223 */ /* 0x000fe20000010034 */
[----:B------:R-:W-:Y:S01]  /*1c50*/  FFMA.FTZ R37, R16, R31, R37 ;  /* 0x0000001f10257223 */ /* 0x000fe20000010025 */
[----:B----4-:R-:W-:-:S02]  /*1c60*/  HADD2.F32 R16, -RZ, R20.H0_H0 ;  /* 0x20000014ff107230 */ /* 0x010fc40000004100 */
[----:B0-----:R-:W-:-:S05]  /*1c70*/  HADD2.F32 R17, -RZ, R24.H0_H0 ;  /* 0x20000018ff117230 */ /* 0x001fca0000004100 */
[----:B------:R-:W-:Y:S02]  /*1c80*/  FFMA.FTZ R38, R17, R16, R38 ;  /* 0x0000001011267223 */ /* 0x000fe40000010026 */
[----:B------:R-:W0:Y:S01]  /*1c90*/  LDS.128 R16, [R36+0xe0] ;  /* 0x0000e00024107984 */ /* 0x000e220000000c00 */
        /* <DEDUP_REMOVED lines=10> */
[----:B------:R-:W-:Y:S01]  /*1d40*/  FFMA.FTZ R29, R20, R21, R29 ;  /* 0x00000015141d7223 */ /* 0x000fe2000001001d */
[----:B------:R-:W-:Y:S02]  /*1d50*/  HADD2.F32 R31, -RZ, R23.H0_H0 ;  /* 0x20000017ff1f7230 */ /* 0x000fe40000004100 */
[----:B------:R-:W-:Y:S02]  /*1d60*/  HADD2.F32 R25, -RZ, R27.H0_H0 ;  /* 0x2000001bff197230 */ /* 0x000fe40000004100 */
[----:B------:R-:W-:Y:S01]  /*1d70*/  FFMA.FTZ R37, R24, R33, R37 ;  /* 0x0000002118257223 */ /* 0x000fe20000010025 */
[--C-:B------:R-:W-:Y:S02]  /*1d80*/  HADD2.F32 R20, -RZ, R22.reuse.H0_H0 ;  /* 0x20000016ff147230 */ /* 0x100fe40000004100 */
[----:B------:R-:W-:Y:S02]  /*1d90*/  HADD2.F32 R22, -RZ, R22.H1_H1 ;  /* 0x30000016ff167230 */ /* 0x000fe40000004100 */
[----:B------:R-:W-:-:S02]  /*1da0*/  HADD2.F32 R23, -RZ, R26.H1_H1 ;  /* 0x3000001aff177230 */ /* 0x000fc40000004100 */
[----:B-1----:R-:W-:Y:S02]  /*1db0*/  HADD2.F32 R27, -RZ, R12.H0_H0 ;  /* 0x2000000cff1b7230 */ /* 0x002fe40000004100 */
[----:B------:R-:W-:Y:S02]  /*1dc0*/  HADD2.F32 R24, -RZ, R4.H0_H0 ;  /* 0x20000004ff187230 */ /* 0x000fe40000004100 */
[----:B------:R-:W-:Y:S01]  /*1dd0*/  FFMA.FTZ R52, R25, R31, R52 ;  /* 0x0000001f19347223 */ /* 0x000fe20000010034 */
[----:B------:R-:W-:Y:S02]  /*1de0*/  HADD2.F32 R21, -RZ, R26.H0_H0 ;  /* 0x2000001aff157230 */ /* 0x000fe40000004100 */
[----:B------:R-:W-:Y:S01]  /*1df0*/  FFMA.FTZ R30, R23, R22, R30 ;  /* 0x00000016171e7223 */ /* 0x000fe2000001001e */
[----:B------:R-:W-:Y:S02]  /*1e00*/  HADD2.F32 R25, -RZ, R5.H0_H0 ;  /* 0x20000005ff197230 */ /* 0x000fe40000004100 */
[----:B------:R-:W-:-:S02]  /*1e10*/  HADD2.F32 R31, -RZ, R13.H0_H0 ;  /* 0x2000000dff1f7230 */ /* 0x000fc40000004100 */
[----:B------:R-:W-:Y:S01]  /*1e20*/  FFMA.FTZ R38, R27, R24, R38 ;  /* 0x000000181b267223 */ /* 0x000fe20000010026 */
[----:B------:R-:W-:Y:S02]  /*1e30*/  HADD2.F32 R22, -RZ, R4.H1_H1 ;  /* 0x30000004ff167230 */ /* 0x000fe40000004100 */
[----:B------:R-:W-:Y:S02]  /*1e40*/  HADD2.F32 R12, -RZ, R12.H1_H1 ;  /* 0x3000000cff0c7230 */ /* 0x000fe40000004100 */
[----:B------:R-:W-:Y:S01]  /*1e50*/  FFMA.FTZ R32, R21, R20, R32 ;  /* 0x0000001415207223 */ /* 0x000fe20000010020 */
[----:B------:R-:W-:Y:S02]  /*1e60*/  HADD2.F32 R24, -RZ, R13.H1_H1 ;  /* 0x3000000dff187230 */ /* 0x000fe40000004100 */
[----:B------:R-:W-:Y:S01]  /*1e70*/  FFMA.FTZ R25, R31, R25, R28 ;  /* 0x000000191f197223 */ /* 0x000fe2000001001c */
[--C-:B------:R-:W-:Y:S02]  /*1e80*/  HADD2.F32 R27, -RZ, R14.reuse.H0_H0 ;  /* 0x2000000eff1b7230 */ /* 0x100fe40000004100 */
[----:B------:R-:W-:-:S02]  /*1e90*/  HADD2.F32 R13, -RZ, R14.H1_H1 ;  /* 0x3000000eff0d7230 */ /* 0x000fc40000004100 */
[----:B------:R-:W-:Y:S02]  /*1ea0*/  HADD2.F32 R20, -RZ, R5.H1_H1 ;  /* 0x30000005ff147230 */ /* 0x000fe40000004100 */
[----:B------:R-:W-:Y:S02]  /*1eb0*/  HADD2.F32 R14, -RZ, R8.H0_H0 ;  /* 0x20000008ff0e7230 */ /* 0x000fe40000004100 */
[----:B------:R-:W-:Y:S01]  /*1ec0*/  FFMA.FTZ R12, R12, R22, R39 ;  /* 0x000000160c0c7223 */ /* 0x000fe20000010027 */
[--C-:B------:R-:W-:Y:S02]  /*1ed0*/  HADD2.F32 R23, -RZ, R6.reuse.H0_H0 ;  /* 0x20000006ff177230 */ /* 0x100fe40000004100 */
[----:B------:R-:W-:Y:S02]  /*1ee0*/  HADD2.F32 R21, -RZ, R6.H1_H1 ;  /* 0x30000006ff157230 */ /* 0x000fe40000004100 */
[--C-:B------:R-:W-:Y:S02]  /*1ef0*/  HADD2.F32 R5, -RZ, R7.reuse.H0_H0 ;  /* 0x20000007ff057230 */ /* 0x100fe40000004100 */
[----:B------:R-:W-:-:S02]  /*1f00*/  HADD2.F32 R4, -RZ, R7.H1_H1 ;  /* 0x30000007ff047230 */ /* 0x000fc40000004100 */
[----:B0-----:R-:W-:Y:S02]  /*1f10*/  HADD2.F32 R31, -RZ, R16.H1_H1 ;  /* 0x30000010ff1f7230 */ /* 0x001fe40000004100 */
[----:B------:R-:W-:Y:S02]  /*1f20*/  HADD2.F32 R8, -RZ, R8.H1_H1 ;  /* 0x30000008ff087230 */ /* 0x000fe40000004100 */
[--C-:B------:R-:W-:Y:S02]  /*1f30*/  HADD2.F32 R7, -RZ, R15.reuse.H0_H0 ;  /* 0x2000000fff077230 */ /* 0x100fe40000004100 */
[----:B------:R-:W-:Y:S02]  /*1f40*/  HADD2.F32 R6, -RZ, R15.H1_H1 ;  /* 0x3000000fff067230 */ /* 0x000fe40000004100 */
[----:B------:R-:W-:Y:S02]  /*1f50*/  HADD2.F32 R15, -RZ, R16.H0_H0 ;  /* 0x20000010ff0f7230 */ /* 0x000fe40000004100 */
[----:B------:R-:W-:Y:S01]  /*1f60*/  FFMA.FTZ R31, R31, R8, R12 ;  /* 0x000000081f1f7223 */ /* 0x000fe2000001000c */
[----:B------:R-:W-:-:S02]  /*1f70*/  HADD2.F32 R8, -RZ, R17.H0_H0 ;  /* 0x20000011ff087230 */ /* 0x000fc40000004100 */
[----:B------:R-:W-:Y:S02]  /*1f80*/  HADD2.F32 R12, -RZ, R9.H0_H0 ;  /* 0x20000009ff0c7230 */ /* 0x000fe40000004100 */
[----:B------:R-:W-:Y:S01]  /*1f90*/  FFMA.FTZ R14, R15, R14, R38 ;  /* 0x0000000e0f0e7223 */ /* 0x000fe20000010026 */
[----:B------:R-:W-:Y:S02]  /*1fa0*/  HADD2.F32 R17, -RZ, R17.H1_H1 ;  /* 0x30000011ff117230 */ /* 0x000fe40000004100 */
[----:B------:R-:W-:Y:S01]  /*1fb0*/  FFMA.FTZ R20, R24, R20, R29 ;  /* 0x0000001418147223 */ /* 0x000fe2000001001d */
[----:B------:R-:W-:Y:S02]  /*1fc0*/  HADD2.F32 R9, -RZ, R9.H1_H1 ;  /* 0x30000009ff097230 */ /* 0x000fe40000004100 */
[----:B------:R-:W-:Y:S01]  /*1fd0*/  FFMA.FTZ R8, R8, R12, R25 ;  /* 0x0000000c08087223 */ /* 0x000fe20000010019 */
[----:B------:R-:W-:Y:S01]  /*1fe0*/  FADD.FTZ R31, R14, R31 ;  /* 0x0000001f0e1f7221 */ /* 0x000fe20000010000 */
[----:B------:R-:W-:Y:S01]  /*1ff0*/  FFMA.FTZ R5, R7, R5, R52 ;  /* 0x0000000507057223 */ /* 0x000fe20000010034 */
[----:B------:R-:W-:Y:S01]  /*2000*/  FFMA.FTZ R4, R6, R4, R37 ;  /* 0x0000000406047223 */ /* 0x000fe20000010025 */
[----:B------:R-:W-:-:S02]  /*2010*/  HADD2.F32 R6, -RZ, R18.H0_H0 ;  /* 0x20000012ff067230 */ /* 0x000fc40000004100 */
[----:B------:R-:W-:Y:S01]  /*2020*/  FFMA.FTZ R23, R27, R23, R32 ;  /* 0x000000171b177223 */ /* 0x000fe20000010020 */
[----:B------:R-:W-:Y:S02]  /*2030*/  HADD2.F32 R7, -RZ, R10.H0_H0 ;  /* 0x2000000aff077230 */ /* 0x000fe40000004100 */
[----:B------:R-:W-:Y:S01]  /*2040*/  FFMA.FTZ R9, R17, R9, R20 ;  /* 0x0000000911097223 */ /* 0x000fe20000010014 */
[----:B------:R-:W-:Y:S01]  /*2050*/  FADD.FTZ R12, R8, R31 ;  /* 0x0000001f080c7221 */ /* 0x000fe20000010000 */
[----:B------:R-:W-:Y:S02]  /*2060*/  HADD2.F32 R18, -RZ, R18.H1_H1 ;  /* 0x30000012ff127230 */ /* 0x000fe40000004100 */
[----:B------:R-:W-:Y:S01]  /*2070*/  FFMA.FTZ R13, R13, R21, R30 ;  /* 0x000000150d0d7223 */ /* 0x000fe2000001001e */
[----:B------:R-:W-:Y:S02]  /*2080*/  HADD2.F32 R10, -RZ, R10.H1_H1 ;  /* 0x3000000aff0a7230 */ /* 0x000fe40000004100 */
[----:B------:R-:W-:Y:S01]  /*2090*/  FFMA.FTZ R6, R6, R7, R23 ;  /* 0x0000000706067223 */ /* 0x000fe20000010017 */
[----:B------:R-:W-:Y:S01]  /*20a0*/  FADD.FTZ R9, R9, R12 ;  /* 0x0000000c09097221 */ /* 0x000fe20000010000 */
[----:B------:R-:W-:Y:S01]  /*20b0*/  IADD3 R12, PT, PT, R47, 0x1, RZ ;  /* 0x000000012f0c7810 */ /* 0x000fe20007ffe0ff */
[----:B------:R-:W-:-:S02]  /*20c0*/  HADD2.F32 R8, -RZ, R19.H0_H0 ;  /* 0x20000013ff087230 */ /* 0x000fc40000004100 */
[----:B------:R-:W-:Y:S01]  /*20d0*/  FFMA.FTZ R10, R18, R10, R13 ;  /* 0x0000000a120a7223 */ /* 0x000fe2000001000d */
[----:B------:R-:W-:Y:S02]  /*20e0*/  HADD2.F32 R7, -RZ, R11.H0_H0 ;  /* 0x2000000bff077230 */ /* 0x000fe40000004100 */
[----:B------:R-:W-:Y:S01]  /*20f0*/  FADD.FTZ R9, R6, R9 ;  /* 0x0000000906097221 */ /* 0x000fe20000010000 */
[----:B------:R-:W-:Y:S01]  /*2100*/  I2FP.F32.S32 R13, R12 ;  /* 0x0000000c000d7245 */ /* 0x000fe20000201400 */
[----:B------:R-:W-:Y:S02]  /*2110*/  HADD2.F32 R19, -RZ, R19.H1_H1 ;  /* 0x30000013ff137230 */ /* 0x000fe40000004100 */
        /* <DEDUP_REMOVED lines=24> */
[----:B------:R-:W-:Y:S01]  /*22a0*/  @!P0 FMNMX.FTZ R48, R13, R48, !PT ;  /* 0x000000300d308209 */ /* 0x000fe20007810000 */
[----:B0-----:R-:W-:Y:S01]  /*22b0*/  VIADD R46, R46, 0x200 ;  /* 0x000002002e2e7836 */ /* 0x001fe20000000000 */
[----:B------:R-:W-:Y:S06]  /*22c0*/  @!P1 BRA `(.L_x_21188) ;  /* 0xffffffe400349947 */ /* 0x000fec000383ffff */
.L_x_21187:
[----:B------:R-:W-:Y:S05]  /*22d0*/  BSYNC.RECONVERGENT B0 ;  /* 0x0000000000007941 */ /* 0x000fea0003800200 */
.L_x_21186:
[----:B------:R-:W0:Y:S01]  /*22e0*/  SHFL.BFLY PT, R3, R48, 0x10, 0x1f ;  /* 0x0e001f0030037f89 */ /* 0x000e2200000e0000 */
[----:B------:R-:W-:Y:S01]  /*22f0*/  LOP3.LUT P0, R45, R42, 0x1f, RZ, 0xc0, !PT ;  /* 0x0000001f2a2d7812 */ /* 0x000fe2000780c0ff */
[----:B------:R-:W-:Y:S03]  /*2300*/  BSSY.RECONVERGENT B0, `(.L_x_21189) ;  /* 0x0000108000007945 */ /* 0x000fe60003800200 */
[----:B------:R-:W-:Y:S02]  /*2310*/  ISETP.GT.U32.AND P1, PT, R45, 0x3, PT ;  /* 0x000000032d00780c */ /* 0x000fe40003f24070 */
[----:B0-----:R-:W-:-:S05]  /*2320*/  FMNMX.FTZ R4, R3, R48, !PT ;  /* 0x0000003003047209 */ /* 0x001fca0007810000 */
[----:B------:R-:W0:Y:S02]  /*2330*/  SHFL.BFLY PT, R3, R4, 0x8, 0x1f ;  /* 0x0d001f0004037f89 */ /* 0x000e2400000e0000 */
[----:B0-----:R-:W-:Y:S02]  /*2340*/  FMNMX.FTZ R5, R4, R3, !PT ;  /* 0x0000000304057209 */ /* 0x001fe40007810000 */
[----:B------:R-:W-:-:S03]  /*2350*/  MOV R3, 0x400 ;  /* 0x0000040000037802 */ /* 0x000fc60000000f00 */
[----:B------:R-:W0:Y:S01]  /*2360*/  SHFL.BFLY PT, R2, R5, 0x4, 0x1f ;  /* 0x0c801f0005027f89 */ /* 0x000e2200000e0000 */
[----:B------:R-:W-:Y:S02]  /*2370*/  IADD3 R9, PT, PT, R3, 0xf0, RZ ;  /* 0x000000f003097810 */ /* 0x000fe40007ffe0ff */
[----:B0-----:R-:W-:Y:S02]  /*2380*/  FMNMX.FTZ R7, R5, R2, !PT ;  /* 0x0000000205077209 */ /* 0x001fe40007810000 */
[----:B------:R-:W0:Y:S01]  /*2390*/  S2R R2, SR_CgaCtaId ;  /* 0x0000000000027919 */ /* 0x000e220000008800 */
[----:B------:R-:W-:Y:S02]  /*23a0*/  SHF.L.U32 R5, R43, 0x9, RZ ;  /* 0x000000092b057819 */ /* 0x000fe400000006ff */
[----:B------:R-:W1:Y:S02]  /*23b0*/  SHFL.BFLY PT, R6, R7, 0x2, 0x1f ;  /* 0x0c401f0007067f89 */ /* 0x000e6400000e0000 */
[----:B-1----:R-:W-:-:S02]  /*23c0*/  FMNMX.FTZ R8, R7, R6, !PT ;  /* 0x0000000607087209 */ /* 0x002fc40007810000 */
[----:B------:R-:W-:Y:S02]  /*23d0*/  SHF.R.U32.HI R6, RZ, 0x5, R42 ;  /* 0x00000005ff067819 */ /* 0x000fe4000001162a */
[----:B0-----:R-:W-:Y:S01]  /*23e0*/  LEA R10, R2, R9, 0x18 ;  /* 0x00000009020a7211 */ /* 0x001fe200078ec0ff */
[----:B------:R-:W0:Y:S01]  /*23f0*/  SHFL.BFLY PT, R11, R8, 0x1, 0x1f ;  /* 0x0c201f00080b7f89 */ /* 0x000e2200000e0000 */
[----:B------:R-:W-:Y:S02]  /*2400*/  IADD3 R7, PT, PT, R51, 0x1f, RZ ;  /* 0x0000001f33077810 */ /* 0x000fe40007ffe0ff */
[-C--:B------:R-:W-:Y:S02]  /*2410*/  LEA R9, R6, R10.reuse, 0x2 ;  /* 0x0000000a06097211 */ /* 0x080fe400078e10ff */
[----:B------:R-:W-:Y:S02]  /*2420*/  LEA R10, R45, R10, 0x2 ;  /* 0x0000000a2d0a7211 */ /* 0x000fe400078e10ff */
[----:B------:R-:W-:-:S02]  /*2430*/  SHF.R.U32.HI R7, RZ, 0x5, R7 ;  /* 0x00000005ff077819 */ /* 0x000fc40000011607 */
[----:B0-----:R-:W-:Y:S02]  /*2440*/  FMNMX.FTZ R12, R8, R11, !PT ;  /* 0x0000000b080c7209 */ /* 0x001fe40007810000 */
[----:B------:R-:W-:-:S03]  /*2450*/  MOV R11, 0xff7fffff ;  /* 0xff7fffff000b7802 */ /* 0x000fc60000000f00 */
[----:B------:R-:W-:Y:S01]  /*2460*/  @!P0 STS [R9], R12 ;  /* 0x0000000c09008388 */ /* 0x000fe20000000800 */
[----:B------:R-:W-:Y:S06]  /*2470*/  BAR.SYNC.DEFER_BLOCKING 0x0 ;  /* 0x0000000000007b1d */ /* 0x000fec0000010000 */
[----:B------:R-:W0:Y:S04]  /*2480*/  @!P1 LDS R11, [R10] ;  /* 0x000000000a0b9984 */ /* 0x000e280000000800 */
[----:B0-----:R-:W0:Y:S02]  /*2490*/  SHFL.BFLY PT, R4, R11, 0x2, 0x1f ;  /* 0x0c401f000b047f89 */ /* 0x001e2400000e0000 */
[----:B0-----:R-:W-:-:S02]  /*24a0*/  FMNMX.FTZ R13, R4, R11, !PT ;  /* 0x0000000b040d7209 */ /* 0x001fc40007810000 */
[----:B------:R-:W-:-:S03]  /*24b0*/  LEA R4, R43, 0x10, 0x4 ;  /* 0x000000102b047811 */ /* 0x000fc600078e20ff */
[----:B------:R-:W0:Y:S01]  /*24c0*/  SHFL.BFLY PT, R8, R13, 0x1, 0x1f ;  /* 0x0c201f000d087f89 */ /* 0x000e2200000e0000 */
[----:B------:R-:W-:-:S05]  /*24d0*/  VIMNMX.U32 R4, PT, PT, R7, R4, PT ;  /* 0x0000000407047248 */ /* 0x000fca0003fe0000 */
[----:B------:R-:W-:-:S05]  /*24e0*/  IMAD R12, R43, -0x10, R4 ;  /* 0xfffffff02b0c7824 */ /* 0x000fca00078e0204 */
[----:B------:R-:W-:-:S04]  /*24f0*/  LEA R12, R12, R5, 0x5 ;  /* 0x000000050c0c7211 */ /* 0x000fc800078e28ff */
[----:B------:R-:W-:-:S04]  /*2500*/  VIMNMX R12, PT, PT, R51, R12, PT ;  /* 0x0000000c330c7248 */ /* 0x000fc80003fe0100 */
[----:B------:R-:W-:-:S04]  /*2510*/  IADD3 R11, PT, PT, -R5, R12, RZ ;  /* 0x0000000c050b7210 */ /* 0x000fc80007ffe1ff */
[----:B------:R-:W-:Y:S02]  /*2520*/  ISETP.GE.AND P2, PT, R42, R11, PT ;  /* 0x0000000b2a00720c */ /* 0x000fe40003f46270 */
[----:B0-----:R-:W-:Y:S01]  /*2530*/  FMNMX.FTZ R8, R13, R8, !PT ;  /* 0x000000080d087209 */ /* 0x001fe20007810000 */
[----:B------:R-:W-:-:S05]  /*2540*/  IMAD.MOV.U32 R13, RZ, RZ, RZ ;  /* 0x000000ffff0d7224 */ /* 0x000fca00078e00ff */
[----:B------:R-:W0:Y:S05]  /*2550*/  SHFL.IDX PT, R8, R8, RZ, 0x1f ;  /* 0x00001fff08087589 */ /* 0x000e2a00000e0000 */
        /* <DEDUP_REMOVED lines=8> */
[----:B------:R-:W-:Y:S01]  /*25e0*/  HFMA2 R13, -RZ, RZ, 0, 0 ;  /* 0x00000000ff0d7431 */ /* 0x000fe200000001ff */
[----:B------:R-:W-:-:S11]  /*25f0*/  ISETP.GE.U32.AND P3, PT, R15, 0x180, PT ;  /* 0x000001800f00780c */ /* 0x000fd60003f66070 */
        /* <DEDUP_REMOVED lines=9> */
.L_x_21193:
        /* <DEDUP_REMOVED lines=11> */
.L_x_21192:
[----:B------:R-:W-:Y:S05]  /*2740*/  BSYNC.RECONVERGENT B1 ;  /* 0x0000000000017941 */ /* 0x000fea0003800200 */
.L_x_21191:
        /* <DEDUP_REMOVED lines=12> */
.L_x_21196:
        /* <DEDUP_REMOVED lines=9> */
[----:B------:R-:W-:Y:S04]  /*28a0*/  LDS R37, [R14+0x1200] ;  /* 0x001200000e257984 */ /* 0x000fe80000000800 */
[----:B------:R-:W4:Y:S04]  /*28b0*/  LDS R29, [R14+0xc00] ;  /* 0x000c00000e1d7984 */ /* 0x000f280000000800 */
[----:B------:R-:W4:Y:S04]  /*28c0*/  LDS R33, [R14+0x600] ;  /* 0x000600000e217984 */ /* 0x000f280000000800 */
        /* <DEDUP_REMOVED lines=16> */
[C---:B------:R-:W-:Y:S01]  /*29d0*/  FADD.FTZ R20, -R8.reuse, R25 ;  /* 0x0000001908147221 */ /* 0x040fe20000010100 */
[----:B------:R-:W-:Y:S01]  /*29e0*/  FMUL.FTZ R23, R23, 1.4426950216293334961 ;  /* 0x3fb8aa3b17177820 */ /* 0x000fe20000410000 */
[----:B------:R-:W4:Y:S01]  /*29f0*/  LDS R47, [R14+0x1800] ;  /* 0x001800000e2f7984 */ /* 0x000f220000000800 */
        /* <DEDUP_REMOVED lines=12> */
[----:B------:R0:W4:Y:S01]  /*2ac0*/  MUFU.EX2 R29, R20 ;  /* 0x00000014001d7308 */ /* 0x0001220000000800 */
        /* <DEDUP_REMOVED lines=16> */
[----:B------:R-:W-:Y:S01]  /*2bd0*/  FADD.FTZ R47, -R8, R47 ;  /* 0x0000002f082f7221 */ /* 0x000fe20000010100 */
        /* <DEDUP_REMOVED lines=39> */
.L_x_21195:
[----:B------:R-:W-:Y:S05]  /*2e50*/  BSYNC.RECONVERGENT B1 ;  /* 0x0000000000017941 */ /* 0x000fea0003800200 */
.L_x_21194:
        /* <DEDUP_REMOVED lines=55> */
.L_x_21198:
[----:B------:R-:W-:Y:S05]  /*31d0*/  BSYNC.RECONVERGENT B1 ;  /* 0x0000000000017941 */ /* 0x000fea0003800200 */
.L_x_21197:
        /* <DEDUP_REMOVED lines=26> */
.L_x_21190:
[----:B------:R-:W-:Y:S05]  /*3380*/  BSYNC.RECONVERGENT B0 ;  /* 0x0000000000007941 */ /* 0x000fea0003800200 */
.L_x_21189:
        /* <DEDUP_REMOVED lines=38> */
[----:B------:R-:W-:Y:S02]  /*35f0*/  IADD3 R14, PT, PT, RZ, -R12, RZ ;  /* 0x8000000cff0e7210 */ /* 0x000fe40007ffe0ff */
[----:B------:R-:W-:Y:S02]  /*3600*/  LEA R10, R42, R17, 0x2 ;  /* 0x000000112a0a7211 */ /* 0x000fe400078e10ff */
[----:B------:R-:W-:-:S07]  /*3610*/  IADD3 R12, PT, PT, R15, R42, RZ ;  /* 0x0000002a0f0c7210 */ /* 0x000fce0007ffe0ff */
.L_x_21203:
[----:B------:R-:W1:Y:S01]  /*3620*/  LDS R16, [R10] ;  /* 0x000000000a107984 */ /* 0x000e620000000800 */
[----:B------:R-:W-:-:S04]  /*3630*/  IADD3 R14, PT, PT, R14, 0x1, RZ ;  /* 0x000000010e0e7810 */ /* 0x000fc80007ffe0ff */
[----:B------:R-:W-:Y:S01]  /*3640*/  ISETP.NE.AND P0, PT, R14, RZ, PT ;  /* 0x000000ff0e00720c */ /* 0x000fe20003f05270 */
[----:B-1----:R-:W-:-:S05]  /*3650*/  FMUL.FTZ R15, R16, R9 ;  /* 0x00000009100f7220 */ /* 0x002fca0000410000 */
[----:B------:R1:W-:Y:S02]  /*3660*/  STS [R10], R15 ;  /* 0x0000000f0a007388 */ /* 0x0003e40000000800 */
[----:B-1----:R-:W-:-:S05]  /*3670*/  IADD3 R10, PT, PT, R10, 0x200, RZ ;  /* 0x000002000a0a7810 */ /* 0x002fca0007ffe0ff */
[----:B------:R-:W-:Y:S05]  /*3680*/  @P0 BRA `(.L_x_21203) ;  /* 0xfffffffc00e40947 */ /* 0x000fea000383ffff */
.L_x_21202:
[----:B------:R-:W-:Y:S05]  /*3690*/  BSYNC.RECONVERGENT B1 ;  /* 0x0000000000017941 */ /* 0x000fea0003800200 */
.L_x_21201:
        /* <DEDUP_REMOVED lines=12> */
.L_x_21206:
        /* <DEDUP_REMOVED lines=52> */
.L_x_21205:
[----:B------:R-:W-:Y:S05]  /*3aa0*/  BSYNC.RECONVERGENT B1 ;  /* 0x0000000000017941 */ /* 0x000fea0003800200 */
.L_x_21204:
        /* <DEDUP_REMOVED lines=31> */
.L_x_21208:
[----:B------:R-:W-:Y:S05]  /*3ca0*/  BSYNC.RECONVERGENT B1 ;  /* 0x0000000000017941 */ /* 0x000fea0003800200 */
.L_x_21207:
        /* <DEDUP_REMOVED lines=14> */
.L_x_21200:
[----:B------:R-:W-:Y:S05]  /*3d90*/  BSYNC.RECONVERGENT B0 ;  /* 0x0000000000007941 */ /* 0x000fea0003800200 */
.L_x_21199:
        /* <DEDUP_REMOVED lines=8> */
[----:B-123--:R-:W-:Y:S01]  /*3e20*/  IMAD R9, R44, UR8, R41 ;  /* 0x000000082c097c24 */ /* 0x00efe2000f8e0229 */
        /* <DEDUP_REMOVED lines=12> */
.L_x_21210:
[----:B0--34-:R-:W-:Y:S05]  /*3ef0*/  BSYNC.RECONVERGENT B0 ;  /* 0x0000000000007941 */ /* 0x019fea0003800200 */
.L_x_21209:
        /* <DEDUP_REMOVED lines=13> */
[----:B-12---:R-:W-:Y:S01]  /*3fd0*/  IMAD.WIDE.U32 R8, R25, 0x4, RZ ;  /* 0x0000000419087825 */ /* 0x006fe200078e00ff */
[----:B------:R-:W-:Y:S02]  /*3fe0*/  SHF.L.U32 R12, R42, 0x5, RZ ;  /* 0x000000052a0c7819 */ /* 0x000fe400000006ff */
[----:B------:R-:W-:Y:S01]  /*3ff0*/  CS2R R38, SRZ ;  /* 0x0000000000267805 */ /* 0x000fe2000001ff00 */
[----:B------:R-:W1:Y:S01]  /*4000*/  LDCU.64 UR10, c[0x0][0x3b8] ;  /* 0x00007700ff0a77ac */ /* 0x000e620008000a00 */
[----:B------:R-:W-:Y:S01]  /*4010*/  IADD3 R11, PT, PT, R3, 0x110, RZ ;  /* 0x00000110030b7810 */ /* 0x000fe20007ffe0ff */
[----:B------:R-:W-:Y:S01]  /*4020*/  IMAD.MOV.U32 R40, RZ, RZ, RZ ;  /* 0x000000ffff287224 */ /* 0x000fe200078e00ff */
[----:B------:R-:W-:Y:S02]  /*4030*/  LOP3.LUT R3, R12, 0x60, RZ, 0xe2, !PT ;  /* 0x000000600c037812 */ /* 0x000fe400078ee2ff */
[----:B------:R-:W-:-:S02]  /*4040*/  CS2R R36, SRZ ;  /* 0x0000000000247805 */ /* 0x000fc4000001ff00 */
[----:B------:R-:W-:Y:S02]  /*4050*/  LEA R12, R2, R11, 0x18 ;  /* 0x0000000b020c7211 */ /* 0x000fe400078ec0ff */
[----:B------:R-:W-:Y:S02]  /*4060*/  CS2R R34, SRZ ;  /* 0x0000000000227805 */ /* 0x000fe4000001ff00 */
[----:B------:R-:W-:Y:S02]  /*4070*/  SHF.L.U32 R10, R42, 0x3, RZ ;  /* 0x000000032a0a7819 */ /* 0x000fe400000006ff */
[----:B------:R-:W-:Y:S02]  /*4080*/  CS2R R32, SRZ ;  /* 0x0000000000207805 */ /* 0x000fe4000001ff00 */
[----:B------:R-:W-:Y:S02]  /*4090*/  LEA R5, R6, R5, 0x5 ;  /* 0x0000000506057211 */ /* 0x000fe400078e28ff */
[----:B------:R-:W-:-:S02]  /*40a0*/  CS2R R30, SRZ ;  /* 0x00000000001e7805 */ /* 0x000fc4000001ff00 */
[----:B------:R-:W-:Y:S02]  /*40b0*/  LOP3.LUT R24, R10, 0x18, RZ, 0xc0, !PT ;  /* 0x000000180a187812 */ /* 0x000fe400078ec0ff */
[----:B------:R-:W-:Y:S02]  /*40c0*/  CS2R R28, SRZ ;  /* 0x00000000001c7805 */ /* 0x000fe4000001ff00 */
[----:B------:R-:W-:Y:S01]  /*40d0*/  LEA R3, R6, R3, 0x7 ;  /* 0x0000000306037211 */ /* 0x000fe200078e38ff */
[----:B---3--:R-:W-:Y:S01]  /*40e0*/  IMAD R13, R44, UR12, RZ ;  /* 0x0000000c2c0d7c24 */ /* 0x008fe2000f8e02ff */
[----:B------:R-:W-:Y:S02]  /*40f0*/  IADD3 R24, PT, PT, R5, 0x3, R24 ;  /* 0x0000000305187810 */ /* 0x000fe40007ffe018 */
[----:B------:R-:W-:Y:S02]  /*4100*/  CS2R R26, SRZ ;  /* 0x00000000001a7805 */ /* 0x000fe4000001ff00 */
[----:B------:R-:W-:Y:S01]  /*4110*/  IADD3 R5, PT, PT, R3, 0x10, R12 ;  /* 0x0000001003057810 */ /* 0x000fe20007ffe00c */
[----:B------:R-:W-:Y:S01]  /*4120*/  IMAD.WIDE R8, R13, 0x4, R8 ;  /* 0x000000040d087825 */ /* 0x000fe200078e0208 */
[----:B------:R-:W-:-:S02]  /*4130*/  IADD3 R7, PT, PT, -R7, R25, RZ ;  /* 0x0000001907077210 */ /* 0x000fc40007ffe1ff */
[----:B------:R-:W-:Y:S02]  /*4140*/  IADD3 R25, PT, PT, R25, 0x1, RZ ;  /* 0x0000000119197810 */ /* 0x000fe40007ffe0ff */
[----:B-1----:R-:W-:Y:S01]  /*4150*/  IADD3 R2, P0, PT, R8, UR10, RZ ;  /* 0x0000000a08027c10 */ /* 0x002fe2000ff1e0ff */
[----:B------:R-:W1:Y:S03]  /*4160*/  LDCU UR10, c[0x0][0x3e0] ;  /* 0x00007c00ff0a77ac */ /* 0x000e660008000800 */
[----:B------:R-:W-:Y:S01]  /*4170*/  IADD3.X R3, PT, PT, R9, UR11, RZ, P0, !PT ;  /* 0x0000000b09037c10 */ /* 0x000fe200087fe4ff */
[----:B-1----:R-:W-:Y:S01]  /*4180*/  IMAD R52, R0, UR10, RZ ;  /* 0x0000000a00347c24 */ /* 0x002fe2000f8e02ff */
[----:B------:R-:W-:-:S04]  /*4190*/  LOP3.LUT R0, R10, 0xf8, RZ, 0xc0, !PT ;  /* 0x000000f80a007812 */ /* 0x000fc800078ec0ff */
[----:B------:R-:W-:-:S07]  /*41a0*/  SHF.R.S32.HI R53, RZ, 0x1f, R52 ;  /* 0x0000001fff357819 */ /* 0x000fce0000011434 */
.L_x_21243:
[----:B------:R-:W2:Y:S01]  /*41b0*/  LDG.E.CONSTANT R17, desc[UR6][R2.64] ;  /* 0x0000000602117981 */ /* 0x000ea2000c1e9900 */
[----:B------:R-:W-:-:S03]  /*41c0*/  IADD3 R48, PT, PT, R24, -0x3, RZ ;  /* 0xfffffffd18307810 */ /* 0x000fc60007ffe0ff */
[----:B------:R-:W1:Y:S04]  /*41d0*/  LDS.128 R12, [R5+-0x10] ;  /* 0xfffff000050c7984 */ /* 0x000e680000000c00 */
[----:B------:R3:W4:Y:S01]  /*41e0*/  LDS.128 R8, [R5] ;  /* 0x0000000005087984 */ /* 0x0007220000000c00 */
[----:B------:R-:W-:Y:S01]  /*41f0*/  BSSY.RECONVERGENT B1, `(.L_x_21213) ;  /* 0x0000029000017945 */ /* 0x000fe20003800200 */
[----:B-1----:R-:W-:Y:S02]  /*4200*/  F2FP.F16.F32.PACK_AB R46, R15, R14 ;  /* 0x0000000e0f2e723e */ /* 0x002fe400000000ff */
[----:B------:R-:W-:Y:S01]  /*4210*/  F2FP.F16.F32.PACK_AB R47, R13, R12 ;  /* 0x0000000c0d2f723e */ /* 0x000fe200000000ff */
[----:B--2---:R-:W-:-:S03]  /*4220*/  IMAD.WIDE R16, R17, UR16, R52 ;  /* 0x0000001011107c25 */ /* 0x004fc6000f8e0234 */
[----:B------:R-:W-:-:S04]  /*4230*/  IADD3 R16, P0, PT, R0, R16, RZ ;  /* 0x0000001000107210 */ /* 0x000fc80007f1e0ff */
[----:B------:R-:W-:Y:S02]  /*4240*/  IADD3.X R17, PT, PT, RZ, R17, RZ, P0, !PT ;  /* 0x00000011ff117210 */ /* 0x000fe400007fe4ff */
[C---:B0-----:R-:W-:Y:S02]  /*4250*/  LEA R20, P1, R16.reuse, UR4, 0x1 ;  /* 0x0000000410147c11 */ /* 0x041fe4000f8208ff */
[----:B------:R-:W-:Y:S02]  /*4260*/  ISETP.NE.AND P0, PT, R7, -0x1, PT ;  /* 0xffffffff0700780c */ /* 0x000fe40003f05270 */
[----:B------:R-:W-:-:S05]  /*4270*/  LEA.HI.X R21, R16, UR5, R17, 0x1, P1 ;  /* 0x0000000510157c11 */ /* 0x000fca00088f0c11 */
[----:B-----5:R3:W5:Y:S06]  /*4280*/  LDG.E.128.CONSTANT R16, desc[UR6][R20.64] ;  /* 0x0000000614107981 */ /* 0x02076c000c1e9d00 */
[----:B----4-:R-:W-:Y:S05]  /*4290*/  @P0 BRA `(.L_x_21214) ;  /* 0x0000000000780947 */ /* 0x010fea0003800000 */
[C---:B------:R-:W-:Y:S02]  /*42a0*/  IADD3 R12, PT, PT, R24.reuse, -0x1, RZ ;  /* 0xffffffff180c7810 */ /* 0x040fe40007ffe0ff */
[----:B------:R-:W-:Y:S02]  /*42b0*/  IADD3 R14, PT, PT, R24, 0x1, RZ ;  /* 0x00000001180e7810 */ /* 0x000fe40007ffe0ff */
[-C--:B------:R-:W-:Y:S02]  /*42c0*/  ISETP.GE.AND P6, PT, R12, R51.reuse, PT ;  /* 0x000000330c00720c */ /* 0x080fe40003fc6270 */
[----:B------:R-:W-:Y:S02]  /*42d0*/  ISETP.GE.AND P1, PT, R14, R51, PT ;  /* 0x000000330e00720c */ /* 0x000fe40003f26270 */
[C---:B------:R-:W-:Y:S02]  /*42e0*/  IADD3 R12, PT, PT, R24.reuse, 0x2, RZ ;  /* 0x00000002180c7810 */ /* 0x040fe40007ffe0ff */
[----:B------:R-:W-:-:S02]  /*42f0*/  IADD3 R14, PT, PT, R24, 0x3, RZ ;  /* 0x00000003180e7810 */ /* 0x000fc40007ffe0ff */
[-C--:B------:R-:W-:Y:S02]  /*4300*/  ISETP.GE.AND P2, PT, R12, R51.reuse, PT ;  /* 0x000000330c00720c */ /* 0x080fe40003f46270 */
[----:B------:R-:W-:Y:S02]  /*4310*/  ISETP.GE.AND P3, PT, R14, R51, PT ;  /* 0x000000330e00720c */ /* 0x000fe40003f66270 */
[C---:B------:R-:W-:Y:S02]  /*4320*/  IADD3 R12, PT, PT, R24.reuse, -0x2, RZ ;  /* 0xfffffffe180c7810 */ /* 0x040fe40007ffe0ff */
[----:B------:R-:W-:Y:S02]  /*4330*/  IADD3 R14, PT, PT, R24, 0x4, RZ ;  /* 0x00000004180e7810 */ /* 0x000fe40007ffe0ff */
[----:B-----5:R-:W-:Y:S02]  /*4340*/  PRMT R15, R18, 0x7632, R15 ;  /* 0x00007632120f7816 */ /* 0x020fe4000000000f */
[----:B------:R-:W-:-:S02]  /*4350*/  PRMT R13, R17, 0x7632, R13 ;  /* 0x00007632110d7816 */ /* 0x000fc4000000000d */
[----:B------:R-:W-:Y:S02]  /*4360*/  SEL R18, R18, RZ, !P1 ;  /* 0x000000ff12127207 */ /* 0x000fe40004800000 */
[-C--:B------:R-:W-:Y:S02]  /*4370*/  ISETP.GE.AND P5, PT, R12, R51.reuse, PT ;  /* 0x000000330c00720c */ /* 0x080fe40003fa6270 */
[----:B------:R-:W-:Y:S02]  /*4380*/  SEL R17, R17, RZ, !P6 ;  /* 0x000000ff11117207 */ /* 0x000fe40007000000 */
[-C--:B------:R-:W-:Y:S02]  /*4390*/  ISETP.GE.AND P1, PT, R24, R51.reuse, PT ;  /* 0x000000331800720c */ /* 0x080fe40003f26270 */
[-C--:B------:R-:W-:Y:S02]  /*43a0*/  ISETP.GE.AND P4, PT, R14, R51.reuse, PT ;  /* 0x000000330e00720c */ /* 0x080fe40003f86270 */
[----:B------:R-:W-:-:S02]  /*43b0*/  ISETP.GE.AND P6, PT, R48, R51, PT ;  /* 0x000000333000720c */ /* 0x000fc40003fc6270 */
        /* <DEDUP_REMOVED lines=12> */
.L_x_21214:
[----:B------:R-:W-:Y:S05]  /*4480*/  BSYNC.RECONVERGENT B1 ;  /* 0x0000000000017941 */ /* 0x000fea0003800200 */
.L_x_21213:
[----:B------:R0:W5:Y:S02]  /*4490*/  LDG.E.128.CONSTANT R12, desc[UR6][R20.64+0x200] ;  /* 0x00020006140c7981 */ /* 0x000164000c1e9d00 */
[----:B-----5:R-:W-:Y:S01]  /*44a0*/  HMUL2 R17, R46, R17 ;  /* 0x000000112e117232 */ /* 0x020fe20000000000 */
[----:B------:R-:W-:Y:S01]  /*44b0*/  F2FP.F16.F32.PACK_AB R49, R9, R8 ;  /* 0x000000080931723e */ /* 0x000fe200000000ff */
[----:B------:R-:W-:Y:S01]  /*44c0*/  BSSY.RECONVERGENT B1, `(.L_x_21215) ;  /* 0x0000022000017945 */ /* 0x000fe20003800200 */
[----:B------:R-:W-:Y:S01]  /*44d0*/  F2FP.F16.F32.PACK_AB R50, R11, R10 ;  /* 0x0000000a0b32723e */ /* 0x000fe200000000ff */
[----:B------:R-:W-:Y:S02]  /*44e0*/  HFMA2 R9, R47, R16, R17 ;  /* 0x000000102f097231 */ /* 0x000fe40000000011 */
[----:B------:R-:W-:Y:S05]  /*44f0*/  @P0 BRA `(.L_x_21216) ;  /* 0x0000000000780947 */ /* 0x000fea0003800000 */
[C---:B------:R-:W-:Y:S01]  /*4500*/  VIADD R8, R24.reuse, 0xffffffff ;  /* 0xffffffff18087836 */ /* 0x040fe20000000000 */
[----:B------:R-:W-:Y:S02]  /*4510*/  IADD3 R10, PT, PT, R24, 0x1, RZ ;  /* 0x00000001180a7810 */ /* 0x000fe40007ffe0ff */
[----:B------:R-:W-:Y:S02]  /*4520*/  PRMT R11, R13, 0x7632, R11 ;  /* 0x000076320d0b7816 */ /* 0x000fe4000000000b */
[-C--:B------:R-:W-:Y:S02]  /*4530*/  ISETP.GE.AND P6, PT, R8, R51.reuse, PT ;  /* 0x000000330800720c */ /* 0x080fe40003fc6270 */
[----:B------:R-:W-:Y:S02]  /*4540*/  IADD3 R8, PT, PT, R24, 0x2, RZ ;  /* 0x0000000218087810 */ /* 0x000fe40007ffe0ff */
[----:B------:R-:W-:Y:S02]  /*4550*/  ISETP.GE.AND P1, PT, R10, R51, PT ;  /* 0x000000330a00720c */ /* 0x000fe40003f26270 */
[----:B------:R-:W-:-:S02]  /*4560*/  IADD3 R10, PT, PT, R24, 0x3, RZ ;  /* 0x00000003180a7810 */ /* 0x000fc40007ffe0ff */
[-C--:B------:R-:W-:Y:S02]  /*4570*/  ISETP.GE.AND P2, PT, R8, R51.reuse, PT ;  /* 0x000000330800720c */ /* 0x080fe40003f46270 */
[----:B------:R-:W-:Y:S02]  /*4580*/  IADD3 R8, PT, PT, R24, -0x2, RZ ;  /* 0xfffffffe18087810 */ /* 0x000fe40007ffe0ff */
[-C--:B------:R-:W-:Y:S02]  /*4590*/  ISETP.GE.AND P3, PT, R10, R51.reuse, PT ;  /* 0x000000330a00720c */ /* 0x080fe40003f66270 */
[----:B------:R-:W-:Y:S02]  /*45a0*/  IADD3 R10, PT, PT, R24, 0x4, RZ ;  /* 0x00000004180a7810 */ /* 0x000fe40007ffe0ff */
[----:B------:R-:W-:Y:S02]  /*45b0*/  ISETP.GE.AND P5, PT, R8, R51, PT ;  /* 0x000000330800720c */ /* 0x000fe40003fa6270 */
[----:B------:R-:W-:-:S02]  /*45c0*/  PRMT R8, R14, 0x7632, R8 ;  /* 0x000076320e087816 */ /* 0x000fc40000000008 */
[----:B------:R-:W-:Y:S02]  /*45d0*/  SEL R14, R14, RZ, !P1 ;  /* 0x000000ff0e0e7207 */ /* 0x000fe40004800000 */
[-C--:B------:R-:W-:Y:S02]  /*45e0*/  ISETP.GE.AND P4, PT, R10, R51.reuse, PT ;  /* 0x000000330a00720c */ /* 0x080fe40003f86270 */
[----:B------:R-:W-:Y:S02]  /*45f0*/  SEL R13, R13, RZ, !P6 ;  /* 0x000000ff0d0d7207 */ /* 0x000fe40007000000 */
[-C--:B------:R-:W-:Y:S02]  /*4600*/  ISETP.GE.AND P1, PT, R24, R51.reuse, PT ;  /* 0x000000331800720c */ /* 0x080fe40003f26270 */
[----:B------:R-:W-:Y:S02]  /*4610*/  ISETP.GE.AND P6, PT, R48, R51, PT ;  /* 0x000000333000720c */ /* 0x000fe40003fc6270 */
        /* <DEDUP_REMOVED lines=12> */
.L_x_21216:
[----:B------:R-:W-:Y:S05]  /*46e0*/  BSYNC.RECONVERGENT B1 ;  /* 0x0000000000017941 */ /* 0x000fea0003800200 */
.L_x_21215:
[----:B------:R-:W-:Y:S02]  /*46f0*/  HFMA2 R18, R49, R18, R9 ;  /* 0x0000001231127231 */ /* 0x000fe40000000009 */
[----:B------:R1:W5:Y:S01]  /*4700*/  LDG.E.128.CONSTANT R8, desc[UR6][R20.64+0x400] ;  /* 0x0004000614087981 */ /* 0x000362000c1e9d00 */
[----:B------:R-:W-:Y:S01]  /*4710*/  HMUL2 R13, R46, R13 ;  /* 0x0000000d2e0d7232 */ /* 0x000fe20000000000 */
[----:B------:R-:W-:Y:S03]  /*4720*/  BSSY.RECONVERGENT B1, `(.L_x_21217) ;  /* 0x0000021000017945 */ /* 0x000fe60003800200 */
[----:B------:R-:W-:Y:S01]  /*4730*/  HFMA2 R13, R47, R12, R13 ;  /* 0x0000000c2f0d7231 */ /* 0x000fe2000000000d */
[----:B------:R-:W-:Y:S06]  /*4740*/  @P0 BRA `(.L_x_21218) ;  /* 0x0000000000780947 */ /* 0x000fec0003800000 */
[C---:B------:R-:W-:Y:S02]  /*4750*/  IADD3 R12, PT, PT, R24.reuse, -0x1, RZ ;  /* 0xffffffff180c7810 */ /* 0x040fe40007ffe0ff */
[-C--:B------:R-:W-:Y:S02]  /*4760*/  ISETP.GE.AND P2, PT, R24, R51.reuse, PT ;  /* 0x000000331800720c */ /* 0x080fe40003f46270 */
[----:B------:R-:W-:Y:S02]  /*4770*/  ISETP.GE.AND P1, PT, R12, R51, PT ;  /* 0x000000330c00720c */ /* 0x000fe40003f26270 */
[C---:B-----5:R-:W-:Y:S02]  /*4780*/  PRMT R12, R9.reuse, 0x7632, R12 ;  /* 0x00007632090c7816 */ /* 0x060fe4000000000c */
[----:B------:R-:W-:Y:S02]  /*4790*/  SEL R9, R9, RZ, !P1 ;  /* 0x000000ff09097207 */ /* 0x000fe40004800000 */
[----:B------:R-:W-:-:S02]  /*47a0*/  SEL R12, R12, RZ, !P2 ;  /* 0x000000ff0c0c7207 */ /* 0x000fc40005000000 */
[----:B------:R-:W-:Y:S02]  /*47b0*/  PRMT R16, R11, 0x7632, R16 ;  /* 0x000076320b107816 */ /* 0x000fe40000000010 */
[----:B------:R-:W-:Y:S02]  /*47c0*/  PRMT R9, R9, 0x5410, R12 ;  /* 0x0000541009097816 */ /* 0x000fe4000000000c */
[----:B------:R-:W-:-:S04]  /*47d0*/  IADD3 R12, PT, PT, R24, 0x1, RZ ;  /* 0x00000001180c7810 */ /* 0x000fc80007ffe0ff */
[----:B------:R-:W-:Y:S02]  /*47e0*/  ISETP.GE.AND P1, PT, R12, R51, PT ;  /* 0x000000330c00720c */ /* 0x000fe40003f26270 */
[----:B------:R-:W-:-:S04]  /*47f0*/  IADD3 R12, PT, PT, R24, 0x2, RZ ;  /* 0x00000002180c7810 */ /* 0x000fc80007ffe0ff */
[-C--:B------:R-:W-:Y:S02]  /*4800*/  ISETP.GE.AND P2, PT, R12, R51.reuse, PT ;  /* 0x000000330c00720c */ /* 0x080fe40003f46270 */
[C---:B------:R-:W-:Y:S02]  /*4810*/  PRMT R12, R10.reuse, 0x7632, R12 ;  /* 0x000076320a0c7816 */ /* 0x040fe4000000000c */
[----:B------:R-:W-:Y:S02]  /*4820*/  SEL R10, R10, RZ, !P1 ;  /* 0x000000ff0a0a7207 */ /* 0x000fe40004800000 */
[----:B------:R-:W-:Y:S01]  /*4830*/  SEL R17, R12, RZ, !P2 ;  /* 0x000000ff0c117207 */ /* 0x000fe20005000000 */
[----:B------:R-:W-:Y:S01]  /*4840*/  VIADD R12, R24, 0x3 ;  /* 0x00000003180c7836 */ /* 0x000fe20000000000 */
[----:B------:R-:W-:Y:S02]  /*4850*/  ISETP.GE.AND P1, PT, R48, R51, PT ;  /* 0x000000333000720c */ /* 0x000fe40003f26270 */
[----:B------:R-:W-:-:S02]  /*4860*/  PRMT R10, R10, 0x5410, R17 ;  /* 0x000054100a0a7816 */ /* 0x000fc40000000011 */
[-C--:B------:R-:W-:Y:S02]  /*4870*/  ISETP.GE.AND P3, PT, R12, R51.reuse, PT ;  /* 0x000000330c00720c */ /* 0x080fe40003f66270 */
[----:B------:R-:W-:Y:S02]  /*4880*/  IADD3 R12, PT, PT, R24, 0x4, RZ ;  /* 0x00000004180c7810 */ /* 0x000fe40007ffe0ff */
[----:B------:R-:W-:Y:S02]  /*4890*/  SEL R11, R11, RZ, !P3 ;  /* 0x000000ff0b0b7207 */ /* 0x000fe40005800000 */
[----:B------:R-:W-:Y:S02]  /*48a0*/  ISETP.GE.AND P4, PT, R12, R51, PT ;  /* 0x000000330c00720c */ /* 0x000fe40003f86270 */
[----:B------:R-:W-:Y:S02]  /*48b0*/  IADD3 R12, PT, PT, R24, -0x2, RZ ;  /* 0xfffffffe180c7810 */ /* 0x000fe40007ffe0ff */
[----:B------:R-:W-:-:S02]  /*48c0*/  SEL R16, R16, RZ, !P4 ;  /* 0x000000ff10107207 */ /* 0x000fc40006000000 */
[----:B------:R-:W-:Y:S02]  /*48d0*/  ISETP.GE.AND P2, PT, R12, R51, PT ;  /* 0x000000330c00720c */ /* 0x000fe40003f46270 */
[C---:B------:R-:W-:Y:S02]  /*48e0*/  PRMT R12, R8.reuse, 0x7632, R12 ;  /* 0x00007632080c7816 */ /* 0x040fe4000000000c */
[----:B------:R-:W-:Y:S02]  /*48f0*/  SEL R8, R8, RZ, !P1 ;  /* 0x000000ff08087207 */ /* 0x000fe40004800000 */
[----:B------:R-:W-:Y:S02]  /*4900*/  SEL R17, R12, RZ, !P2 ;  /* 0x000000ff0c117207 */ /* 0x000fe40005000000 */
[----:B------:R-:W-:Y:S02]  /*4910*/  PRMT R11, R11, 0x5410, R16 ;  /* 0x000054100b0b7816 */ /* 0x000fe40000000010 */
[----:B------:R-:W-:-:S07]  /*4920*/  PRMT R8, R8, 0x5410, R17 ;  /* 0x0000541008087816 */ /* 0x000fce0000000011 */
.L_x_21218:
[----:B------:R-:W-:Y:S05]  /*4930*/  BSYNC.RECONVERGENT B1 ;  /* 0x0000000000017941 */ /* 0x000fea0003800200 */
.L_x_21217:
[----:B------:R-:W-:Y:S02]  /*4940*/  HFMA2 R12, R50, R19, R18 ;  /* 0x00000013320c7231 */ /* 0x000fe40000000012 */
[----:B-----5:R-:W-:Y:S01]  /*4950*/  HMUL2 R9, R46, R9 ;  /* 0x000000092e097232 */ /* 0x020fe20000000000 */
[----:B------:R2:W5:Y:S01]  /*4960*/  LDG.E.128.CONSTANT R16, desc[UR6][R20.64+0x600] ;  /* 0x0006000614107981 */ /* 0x000562000c1e9d00 */
[----:B------:R-:W-:Y:S02]  /*4970*/  HFMA2 R13, R49, R14, R13 ;  /* 0x0000000e310d7231 */ /* 0x000fe4000000000d */
[----:B------:R-:W-:Y:S01]  /*4980*/  HFMA2 R9, R47, R8, R9 ;  /* 0x000000082f097231 */ /* 0x000fe20000000009 */
        /* <DEDUP_REMOVED lines=23> */
[----:B------:R-:W-:Y:S02]  /*4b00*/  IADD3 R8, PT, PT, R24, -0x2, RZ ;  /* 0xfffffffe18087810 */ /* 0x000fe40007ffe0ff */
        /* <DEDUP_REMOVED lines=9> */
.L_x_21220:
[----:B------:R-:W-:Y:S05]  /*4ba0*/  BSYNC.RECONVERGENT B1 ;  /* 0x0000000000017941 */ /* 0x000fea0003800200 */
.L_x_21219:
[----:B-----5:R-:W-:Y:S02]  /*4bb0*/  HMUL2 R8, R46, R17 ;  /* 0x000000112e087232 */ /* 0x020fe40000000000 */
[C---:B------:R-:W-:Y:S02]  /*4bc0*/  HFMA2 R15, R50.reuse, R15, R13 ;  /* 0x0000000f320f7231 */ /* 0x040fe4000000000d */
[----:B------:R-:W-:Y:S02]  /*4bd0*/  HFMA2 R13, R50, R11, R10 ;  /* 0x0000000b320d7231 */ /* 0x000fe4000000000a */
[----:B------:R-:W-:-:S04]  /*4be0*/  HFMA2 R9, R47, R16, R8 ;  /* 0x000000102f097231 */ /* 0x000fc80000000008 */
[----:B------:R-:W-:Y:S02]  /*4bf0*/  HFMA2 R18, R49, R18, R9 ;  /* 0x0000001231127231 */ /* 0x000fe40000000009 */
[----:B------:R4:W5:Y:S01]  /*4c00*/  LDG.E.128.CONSTANT R8, desc[UR6][R20.64+0x800] ;  /* 0x0008000614087981 */ /* 0x000962000c1e9d00 */
[----:B------:R-:W-:Y:S04]  /*4c10*/  BSSY.RECONVERGENT B1, `(.L_x_21221) ;  /* 0x0000020000017945 */ /* 0x000fe80003800200 */
[----:B------:R-:W-:Y:S05]  /*4c20*/  @P0 BRA `(.L_x_21222) ;  /* 0x0000000000780947 */ /* 0x000fea0003800000 */
[C---:B------:R-:W-:Y:S01]  /*4c30*/  VIADD R14, R24.reuse, 0xffffffff ;  /* 0xffffffff180e7836 */ /* 0x040fe20000000000 */
[-C--:B------:R-:W-:Y:S02]  /*4c40*/  ISETP.GE.AND P2, PT, R24, R51.reuse, PT ;  /* 0x000000331800720c */ /* 0x080fe40003f46270 */
[----:B-----5:R-:W-:Y:S02]  /*4c50*/  PRMT R16, R11, 0x7632, R16 ;  /* 0x000076320b107816 */ /* 0x020fe40000000010 */
[----:B------:R-:W-:Y:S02]  /*4c60*/  ISETP.GE.AND P1, PT, R14, R51, PT ;  /* 0x000000330e00720c */ /* 0x000fe40003f26270 */
[C---:B------:R-:W-:Y:S02]  /*4c70*/  PRMT R14, R9.reuse, 0x7632, R14 ;  /* 0x00007632090e7816 */ /* 0x040fe4000000000e */
[----:B------:R-:W-:Y:S02]  /*4c80*/  SEL R9, R9, RZ, !P1 ;  /* 0x000000ff09097207 */ /* 0x000fe40004800000 */
[----:B------:R-:W-:-:S04]  /*4c90*/  SEL R14, R14, RZ, !P2 ;  /* 0x000000ff0e0e7207 */ /* 0x000fc80005000000 */
[----:B------:R-:W-:Y:S02]  /*4ca0*/  PRMT R9, R9, 0x5410, R14 ;  /* 0x0000541009097816 */ /* 0x000fe4000000000e */
[----:B------:R-:W-:-:S04]  /*4cb0*/  IADD3 R14, PT, PT, R24, 0x1, RZ ;  /* 0x00000001180e7810 */ /* 0x000fc80007ffe0ff */
[----:B------:R-:W-:Y:S02]  /*4cc0*/  ISETP.GE.AND P1, PT, R14, R51, PT ;  /* 0x000000330e00720c */ /* 0x000fe40003f26270 */
[----:B------:R-:W-:-:S04]  /*4cd0*/  IADD3 R14, PT, PT, R24, 0x2, RZ ;  /* 0x00000002180e7810 */ /* 0x000fc80007ffe0ff */
[-C--:B------:R-:W-:Y:S02]  /*4ce0*/  ISETP.GE.AND P2, PT, R14, R51.reuse, PT ;  /* 0x000000330e00720c */ /* 0x080fe40003f46270 */
[C---:B------:R-:W-:Y:S02]  /*4cf0*/  PRMT R14, R10.reuse, 0x7632, R14 ;  /* 0x000076320a0e7816 */ /* 0x040fe4000000000e */
[----:B------:R-:W-:Y:S02]  /*4d00*/  SEL R10, R10, RZ, !P1 ;  /* 0x000000ff0a0a7207 */ /* 0x000fe40004800000 */
[----:B------:R-:W-:Y:S02]  /*4d10*/  SEL R17, R14, RZ, !P2 ;  /* 0x000000ff0e117207 */ /* 0x000fe40005000000 */
[----:B------:R-:W-:Y:S02]  /*4d20*/  IADD3 R14, PT, PT, R24, 0x3, RZ ;  /* 0x00000003180e7810 */ /* 0x000fe40007ffe0ff */
[----:B------:R-:W-:-:S02]  /*4d30*/  ISETP.GE.AND P1, PT, R48, R51, PT ;  /* 0x000000333000720c */ /* 0x000fc40003f26270 */
[-C--:B------:R-:W-:Y:S02]  /*4d40*/  ISETP.GE.AND P3, PT, R14, R51.reuse, PT ;  /* 0x000000330e00720c */ /* 0x080fe40003f66270 */
[----:B------:R-:W-:Y:S02]  /*4d50*/  IADD3 R14, PT, PT, R24, 0x4, RZ ;  /* 0x00000004180e7810 */ /* 0x000fe40007ffe0ff */
[----:B------:R-:W-:Y:S02]  /*4d60*/  PRMT R10, R10, 0x5410, R17 ;  /* 0x000054100a0a7816 */ /* 0x000fe40000000011 */
[----:B------:R-:W-:Y:S02]  /*4d70*/  ISETP.GE.AND P4, PT, R14, R51, PT ;  /* 0x000000330e00720c */ /* 0x000fe40003f86270 */
[----:B------:R-:W-:Y:S02]  /*4d80*/  IADD3 R14, PT, PT, R24, -0x2, RZ ;  /* 0xfffffffe180e7810 */ /* 0x000fe40007ffe0ff */
[----:B------:R-:W-:-:S02]  /*4d90*/  SEL R11, R11, RZ, !P3 ;  /* 0x000000ff0b0b7207 */ /* 0x000fc40005800000 */
[----:B------:R-:W-:Y:S02]  /*4da0*/  ISETP.GE.AND P2, PT, R14, R51, PT ;  /* 0x000000330e00720c */ /* 0x000fe40003f46270 */
[C---:B------:R-:W-:Y:S02]  /*4db0*/  PRMT R14, R8.reuse, 0x7632, R14 ;  /* 0x00007632080e7816 */ /* 0x040fe4000000000e */
[----:B------:R-:W-:Y:S02]  /*4dc0*/  SEL R8, R8, RZ, !P1 ;  /* 0x000000ff08087207 */ /* 0x000fe40004800000 */
[----:B------:R-:W-:Y:S02]  /*4dd0*/  SEL R16, R16, RZ, !P4 ;  /* 0x000000ff10107207 */ /* 0x000fe40006000000 */
[----:B------:R-:W-:Y:S02]  /*4de0*/  SEL R17, R14, RZ, !P2 ;  /* 0x000000ff0e117207 */ /* 0x000fe40005000000 */
[----:B------:R-:W-:-:S02]  /*4df0*/  PRMT R11, R11, 0x5410, R16 ;  /* 0x000054100b0b7816 */ /* 0x000fc40000000010 */
[----:B------:R-:W-:-:S07]  /*4e00*/  PRMT R8, R8, 0x5410, R17 ;  /* 0x0000541008087816 */ /* 0x000fce0000000011 */
.L_x_21222:
[----:B------:R-:W-:Y:S05]  /*4e10*/  BSYNC.RECONVERGENT B1 ;  /* 0x0000000000017941 */ /* 0x000fea0003800200 */
.L_x_21221:
[----:B-----5:R-:W-:Y:S02]  /*4e20*/  HMUL2 R9, R46, R9 ;  /* 0x000000092e097232 */ /* 0x020fe40000000000 */
[----:B------:R-:W-:Y:S02]  /*4e30*/  HFMA2 R19, R50, R19, R18 ;  /* 0x0000001332137231 */ /* 0x000fe40000000012 */
[----:B------:R-:W-:Y:S02]  /*4e40*/  HADD2.F32 R14, -RZ, R13.H0_H0 ;  /* 0x2000000dff0e7230 */ /* 0x000fe40000004100 */
[----:B------:R-:W-:Y:S02]  /*4e50*/  HFMA2 R9, R47, R8, R9 ;  /* 0x000000082f097231 */ /* 0x000fe40000000009 */
[----:B------:R-:W-:Y:S02]  /*4e60*/  HADD2.F32 R8, -RZ, R12.H0_H0 ;  /* 0x2000000cff087230 */ /* 0x000fe40000004100 */
[----:B------:R-:W-:-:S02]  /*4e70*/  HADD2.F32 R13, -RZ, R13.H1_H1 ;  /* 0x3000000dff0d7230 */ /* 0x000fc40000004100 */
[----:B------:R-:W-:Y:S02]  /*4e80*/  HFMA2 R10, R49, R10, R9 ;  /* 0x0000000a310a7231 */ /* 0x000fe40000000009 */
[----:B------:R-:W-:Y:S02]  /*4e90*/  HADD2.F32 R9, -RZ, R12.H1_H1 ;  /* 0x3000000cff097230 */ /* 0x000fe40000004100 */
[--C-:B------:R-:W-:Y:S02]  /*4ea0*/  HADD2.F32 R12, -RZ, R15.reuse.H0_H0 ;  /* 0x2000000fff0c7230 */ /* 0x100fe40000004100 */
[----:B------:R-:W-:Y:S01]  /*4eb0*/  FADD.FTZ R13, R14, R13 ;  /* 0x0000000d0e0d7221 */ /* 0x000fe20000010000 */
[----:B------:R-:W-:Y:S02]  /*4ec0*/  HADD2.F32 R15, -RZ, R15.H1_H1 ;  /* 0x3000000fff0f7230 */ /* 0x000fe40000004100 */
[----:B------:R-:W-:Y:S01]  /*4ed0*/  FADD.FTZ R9, R8, R9 ;  /* 0x0000000908097221 */ /* 0x000fe20000010000 */
[----:B------:R-:W-:-:S02]  /*4ee0*/  HADD2.F32 R8, -RZ, R19.H0_H0 ;  /* 0x20000013ff087230 */ /* 0x000fc40000004100 */
[----:B------:R-:W-:Y:S02]  /*4ef0*/  HFMA2 R11, R50, R11, R10 ;  /* 0x0000000b320b7231 */ /* 0x000fe4000000000a */
[----:B------:R-:W-:Y:S02]  /*4f00*/  HADD2.F32 R19, -RZ, R19.H1_H1 ;  /* 0x30000013ff137230 */ /* 0x000fe40000004100 */
[----:B------:R-:W-:Y:S01]  /*4f10*/  FADD.FTZ R12, R12, R15 ;  /* 0x0000000f0c0c7221 */ /* 0x000fe20000010000 */
[----:B------:R-:W-:Y:S01]  /*4f20*/  BSSY.RECONVERGENT B1, `(.L_x_21223) ;  /* 0x0000027000017945 */ /* 0x000fe20003800200 */
[----:B------:R-:W-:Y:S01]  /*4f30*/  FADD.FTZ R40, R9, R40 ;  /* 0x0000002809287221 */ /* 0x000fe20000010000 */
[----:B------:R-:W-:Y:S01]  /*4f40*/  FADD.FTZ R38, R13, R38 ;  /* 0x000000260d267221 */ /* 0x000fe20000010000 */
[----:B------:R-:W-:Y:S01]  /*4f50*/  FADD.FTZ R10, R8, R19 ;  /* 0x00000013080a7221 */ /* 0x000fe20000010000 */
[----:B------:R-:W-:Y:S01]  /*4f60*/  FADD.FTZ R39, R12, R39 ;  /* 0x000000270c277221 */ /* 0x000fe20000010000 */
[----:B------:R0:W5:Y:S01]  /*4f70*/  LDG.E.128.CONSTANT R16, desc[UR6][R20.64+0xa00] ;  /* 0x000a000614107981 */ /* 0x000162000c1e9d00 */
[----:B------:R-:W-:-:S02]  /*4f80*/  HADD2.F32 R8, -RZ, R11.H0_H0 ;  /* 0x2000000bff087230 */ /* 0x000fc40000004100 */
[----:B------:R-:W-:Y:S01]  /*4f90*/  HADD2.F32 R9, -RZ, R11.H1_H1 ;  /* 0x3000000bff097230 */ /* 0x000fe20000004100 */
[----:B------:R-:W-:Y:S06]  /*4fa0*/  @P0 BRA `(.L_x_21224) ;  /* 0x0000000000780947 */ /* 0x000fec0003800000 */
[C---:B------:R-:W-:Y:S02]  /*4fb0*/  IADD3 R12, PT, PT, R24.reuse, -0x1, RZ ;  /* 0xffffffff180c7810 */ /* 0x040fe40007ffe0ff */
[----:B------:R-:W-:Y:S02]  /*4fc0*/  IADD3 R14, PT, PT, R24, 0x1, RZ ;  /* 0x00000001180e7810 */ /* 0x000fe40007ffe0ff */
[-C--:B------:R-:W-:Y:S02]  /*4fd0*/  ISETP.GE.AND P6, PT, R12, R51.reuse, PT ;  /* 0x000000330c00720c */ /* 0x080fe40003fc6270 */
[----:B------:R-:W-:Y:S01]  /*4fe0*/  ISETP.GE.AND P1, PT, R14, R51, PT ;  /* 0x000000330e00720c */ /* 0x000fe20003f26270 */
[C---:B------:R-:W-:Y:S01]  /*4ff0*/  VIADD R14, R24.reuse, 0x3 ;  /* 0x00000003180e7836 */ /* 0x040fe20000000000 */
[----:B------:R-:W-:Y:S02]  /*5000*/  IADD3 R12, PT, PT, R24, 0x2, RZ ;  /* 0x00000002180c7810 */ /* 0x000fe40007ffe0ff */
[----:B-----5:R-:W-:-:S02]  /*5010*/  PRMT R11, R18, 0x7632, R11 ;  /* 0x00007632120b7816 */ /* 0x020fc4000000000b */
[-C--:B------:R-:W-:Y:S02]  /*5020*/  ISETP.GE.AND P2, PT, R12, R51.reuse, PT ;  /* 0x000000330c00720c */ /* 0x080fe40003f46270 */
[----:B------:R-:W-:Y:S02]  /*5030*/  ISETP.GE.AND P3, PT, R14, R51, PT ;  /* 0x000000330e00720c */ /* 0x000fe40003f66270 */
[C---:B------:R-:W-:Y:S02]  /*5040*/  IADD3 R12, PT, PT, R24.reuse, -0x2, RZ ;  /* 0xfffffffe180c7810 */ /* 0x040fe40007ffe0ff */
[----:B------:R-:W-:Y:S02]  /*5050*/  IADD3 R14, PT, PT, R24, 0x4, RZ ;  /* 0x00000004180e7810 */ /* 0x000fe40007ffe0ff */
[----:B------:R-:W-:Y:S02]  /*5060*/  SEL R18, R18, RZ, !P1 ;  /* 0x000000ff12127207 */ /* 0x000fe40004800000 */
[----:B------:R-:W-:-:S02]  /*5070*/  PRMT R13, R17, 0x7632, R13 ;  /* 0x00007632110d7816 */ /* 0x000fc4000000000d */
[-C--:B------:R-:W-:Y:S02]  /*5080*/  ISETP.GE.AND P1, PT, R24, R51.reuse, PT ;  /* 0x000000331800720c */ /* 0x080fe40003f26270 */
        /* <DEDUP_REMOVED lines=16> */
.L_x_21224:
[----:B------:R-:W-:Y:S05]  /*5190*/  BSYNC.RECONVERGENT B1 ;  /* 0x0000000000017941 */ /* 0x000fea0003800200 */
.L_x_21223:
[----:B------:R0:W5:Y:S02]  /*51a0*/  LDG.E.128.CONSTANT R12, desc[UR6][R20.64+0xc00] ;  /* 0x000c0006140c7981 */ /* 0x000164000c1e9d00 */
[----:B-----5:R-:W-:Y:S01]  /*51b0*/  HMUL2 R17, R46, R17 ;  /* 0x000000112e117232 */ /* 0x020fe20000000000 */
[----:B------:R-:W-:Y:S01]  /*51c0*/  BSSY.RECONVERGENT B1, `(.L_x_21225) ;  /* 0x0000023000017945 */ /* 0x000fe20003800200 */
[----:B------:R-:W-:Y:S01]  /*51d0*/  FADD.FTZ R37, R10, R37 ;  /* 0x000000250a257221 */ /* 0x000fe20000010000 */
[----:B------:R-:W-:Y:S01]  /*51e0*/  FADD.FTZ R9, R8, R9 ;  /* 0x0000000908097221 */ /* 0x000fe20000010000 */
[----:B------:R-:W-:Y:S01]  /*51f0*/  HFMA2 R16, R47, R16, R17 ;  /* 0x000000102f107231 */ /* 0x000fe20000000011 */
[----:B------:R-:W-:Y:S06]  /*5200*/  @P0 BRA `(.L_x_21226) ;  /* 0x0000000000780947 */ /* 0x000fec0003800000 */
[C---:B------:R-:W-:Y:S02]  /*5210*/  IADD3 R8, PT, PT, R24.reuse, -0x1, RZ ;  /* 0xffffffff18087810 */ /* 0x040fe40007ffe0ff */
[-C--:B------:R-:W-:Y:S02]  /*5220*/  ISETP.GE.AND P2, PT, R24, R51.reuse, PT ;  /* 0x000000331800720c */ /* 0x080fe40003f46270 */
[----:B------:R-:W-:Y:S02]  /*5230*/  ISETP.GE.AND P1, PT, R8, R51, PT ;  /* 0x000000330800720c */ /* 0x000fe40003f26270 */
[C---:B------:R-:W-:Y:S02]  /*5240*/  PRMT R8, R13.reuse, 0x7632, R8 ;  /* 0x000076320d087816 */ /* 0x040fe40000000008 */
[----:B------:R-:W-:Y:S02]  /*5250*/  SEL R13, R13, RZ, !P1 ;  /* 0x000000ff0d0d7207 */ /* 0x000fe40004800000 */
[----:B------:R-:W-:-:S02]  /*5260*/  SEL R8, R8, RZ, !P2 ;  /* 0x000000ff08087207 */ /* 0x000fc40005000000 */
[----:B------:R-:W-:Y:S02]  /*5270*/  PRMT R10, R14, 0x7632, R10 ;  /* 0x000076320e0a7816 */ /* 0x000fe4000000000a */
[----:B------:R-:W-:Y:S02]  /*5280*/  PRMT R13, R13, 0x5410, R8 ;  /* 0x000054100d0d7816 */ /* 0x000fe40000000008 */
[----:B------:R-:W-:Y:S02]  /*5290*/  IADD3 R8, PT, PT, R24, 0x1, RZ ;  /* 0x0000000118087810 */ /* 0x000fe40007ffe0ff */
[----:B------:R-:W-:Y:S02]  /*52a0*/  PRMT R11, R15, 0x7632, R11 ;  /* 0x000076320f0b7816 */ /* 0x000fe4000000000b */
[----:B------:R-:W-:Y:S02]  /*52b0*/  ISETP.GE.AND P3, PT, R8, R51, PT ;  /* 0x000000330800720c */ /* 0x000fe40003f66270 */
[----:B------:R-:W-:-:S02]  /*52c0*/  IADD3 R8, PT, PT, R24, 0x2, RZ ;  /* 0x0000000218087810 */ /* 0x000fc40007ffe0ff */
[-C--:B------:R-:W-:Y:S02]  /*52d0*/  ISETP.GE.AND P1, PT, R48, R51.reuse, PT ;  /* 0x000000333000720c */ /* 0x080fe40003f26270 */
[-C--:B------:R-:W-:Y:S02]  /*52e0*/  ISETP.GE.AND P4, PT, R8, R51.reuse, PT ;  /* 0x000000330800720c */ /* 0x080fe40003f86270 */
[----:B------:R-:W-:Y:S02]  /*52f0*/  IADD3 R8, PT, PT, R24, 0x3, RZ ;  /* 0x0000000318087810 */ /* 0x000fe40007ffe0ff */
[----:B------:R-:W-:Y:S02]  /*5300*/  SEL R17, R10, RZ, !P4 ;  /* 0x000000ff0a117207 */ /* 0x000fe40006000000 */
[----:B------:R-:W-:Y:S02]  /*5310*/  ISETP.GE.AND P5, PT, R8, R51, PT ;  /* 0x000000330800720c */ /* 0x000fe40003fa6270 */
[----:B------:R-:W-:-:S02]  /*5320*/  IADD3 R8, PT, PT, R24, 0x4, RZ ;  /* 0x0000000418087810 */ /* 0x000fc40007ffe0ff */
[----:B------:R-:W-:Y:S02]  /*5330*/  SEL R14, R14, RZ, !P3 ;  /* 0x000000ff0e0e7207 */ /* 0x000fe40005800000 */
[-C--:B------:R-:W-:Y:S02]  /*5340*/  ISETP.GE.AND P6, PT, R8, R51.reuse, PT ;  /* 0x000000330800720c */ /* 0x080fe40003fc6270 */
[----:B------:R-:W-:Y:S02]  /*5350*/  IADD3 R8, PT, PT, R24, -0x2, RZ ;  /* 0xfffffffe18087810 */ /* 0x000fe40007ffe0ff */
[----:B------:R-:W-:Y:S02]  /*5360*/  SEL R10, R11, RZ, !P6 ;  /* 0x000000ff0b0a7207 */ /* 0x000fe40007000000 */
[----:B------:R-:W-:Y:S02]  /*5370*/  ISETP.GE.AND P2, PT, R8, R51, PT ;  /* 0x000000330800720c */ /* 0x000fe40003f46270 */
[----:B------:R-:W-:-:S02]  /*5380*/  PRMT R8, R12, 0x7632, R8 ;  /* 0x000076320c087816 */ /* 0x000fc40000000008 */
[----:B------:R-:W-:Y:S02]  /*5390*/  SEL R12, R12, RZ, !P1 ;  /* 0x000000ff0c0c7207 */ /* 0x000fe40004800000 */
[----:B------:R-:W-:Y:S02]  /*53a0*/  SEL R15, R15, RZ, !P5 ;  /* 0x000000ff0f0f7207 */ /* 0x000fe40006800000 */
[----:B------:R-:W-:Y:S02]  /*53b0*/  SEL R11, R8, RZ, !P2 ;  /* 0x000000ff080b7207 */ /* 0x000fe40005000000 */
[----:B------:R-:W-:Y:S02]  /*53c0*/  PRMT R14, R14, 0x5410, R17 ;  /* 0x000054100e0e7816 */ /* 0x000fe40000000011 */
[----:B------:R-:W-:Y:S02]  /*53d0*/  PRMT R15, R15, 0x5410, R10 ;  /* 0x000054100f0f7816 */ /* 0x000fe4000000000a */
[----:B------:R-:W-:-:S07]  /*53e0*/  PRMT R12, R12, 0x5410, R11 ;  /* 0x000054100c0c7816 */ /* 0x000fce000000000b */
.L_x_21226:
[----:B------:R-:W-:Y:S05]  /*53f0*/  BSYNC.RECONVERGENT B1 ;  /* 0x0000000000017941 */ /* 0x000fea0003800200 */
.L_x_21225:
[----:B------:R-:W-:Y:S01]  /*5400*/  FADD.FTZ R36, R9, R36 ;  /* 0x0000002409247221 */ /* 0x000fe20000010000 */
[----:B------:R-:W-:Y:S01]  /*5410*/  HFMA2 R13, R46, R13, -RZ ;  /* 0x0000000d2e0d7231 */ /* 0x000fe200001000ff */
[----:B------:R0:W5:Y:S01]  /*5420*/  LDG.E.128.CONSTANT R8, desc[UR6][R20.64+0xe00] ;  /* 0x000e000614087981 */ /* 0x000162000c1e9d00 */
[----:B------:R-:W-:Y:S01]  /*5430*/  BSSY.RECONVERGENT B1, `(.L_x_21227) ;  /* 0x0000022000017945 */ /* 0x000fe20003800200 */
[----:B------:R-:W-:Y:S02]  /*5440*/  HFMA2 R16, R49, R18, R16 ;  /* 0x0000001231107231 */ /* 0x000fe40000000010 */
[----:B------:R-:W-:Y:S01]  /*5450*/  HFMA2 R13, R47, R12, R13 ;  /* 0x0000000c2f0d7231 */ /* 0x000fe2000000000d */
[----:B------:R-:W-:Y:S06]  /*5460*/  @P0 BRA `(.L_x_21228) ;  /* 0x0000000000780947 */ /* 0x000fec0003800000 */
[C---:B------:R-:W-:Y:S01]  /*5470*/  VIADD R12, R24.reuse, 0xffffffff ;  /* 0xffffffff180c7836 */ /* 0x040fe20000000000 */
[----:B------:R-:W-:-:S04]  /*5480*/  ISETP.GE.AND P2, PT, R24, R51, PT ;  /* 0x000000331800720c */ /* 0x000fc80003f46270 */
        /* <DEDUP_REMOVED lines=28> */
.L_x_21228:
[----:B------:R-:W-:Y:S05]  /*5650*/  BSYNC.RECONVERGENT B1 ;  /* 0x0000000000017941 */ /* 0x000fea0003800200 */
.L_x_21227:
[----:B------:R-:W-:Y:S02]  /*5660*/  HFMA2 R12, R50, R19, R16 ;  /* 0x00000013320c7231 */ /* 0x000fe40000000010 */
[----:B------:R-:W-:Y:S01]  /*5670*/  HFMA2 R13, R49, R14, R13 ;  /* 0x0000000e310d7231 */ /* 0x000fe2000000000d */
[----:B------:R0:W5:Y:S02]  /*5680*/  LDG.E.128.CONSTANT R16, desc[UR6][R20.64+0x1000] ;  /* 0x0010000614107981 */ /* 0x000164000c1e9d00 */
[----:B-----5:R-:W-:-:S04]  /*5690*/  HMUL2 R9, R46, R9 ;  /* 0x000000092e097232 */ /* 0x020fc80000000000 */
[----:B------:R-:W-:Y:S01]  /*56a0*/  HFMA2 R9, R47, R8, R9 ;  /* 0x000000082f097231 */ /* 0x000fe20000000009 */
[----:B------:R-:W-:Y:S03]  /*56b0*/  BSSY.RECONVERGENT B1, `(.L_x_21229) ;  /* 0x0000021000017945 */ /* 0x000fe60003800200 */
[----:B------:R-:W-:Y:S01]  /*56c0*/  HFMA2 R10, R49, R10, R9 ;  /* 0x0000000a310a7231 */ /* 0x000fe20000000009 */
[----:B0-----:R-:W-:Y:S06]  /*56d0*/  @P0 BRA `(.L_x_21230) ;  /* 0x0000000000780947 */ /* 0x001fec0003800000 */
[C---:B------:R-:W-:Y:S02]  /*56e0*/  IADD3 R8, PT, PT, R24.reuse, -0x1, RZ ;  /* 0xffffffff18087810 */ /* 0x040fe40007ffe0ff */
[-C--:B------:R-:W-:Y:S02]  /*56f0*/  ISETP.GE.AND P2, PT, R24, R51.reuse, PT ;  /* 0x000000331800720c */ /* 0x080fe40003f46270 */
        /* <DEDUP_REMOVED lines=28> */
.L_x_21230:
[----:B------:R-:W-:Y:S05]  /*58c0*/  BSYNC.RECONVERGENT B1 ;  /* 0x0000000000017941 */ /* 0x000fea0003800200 */
.L_x_21229:
[----:B------:R-:W-:Y:S02]  /*58d0*/  HMUL2 R8, R46, R17 ;  /* 0x000000112e087232 */ /* 0x000fe40000000000 */
[C---:B------:R-:W-:Y:S02]  /*58e0*/  HFMA2 R15, R50.reuse, R15, R13 ;  /* 0x0000000f320f7231 */ /* 0x040fe4000000000d */
[----:B------:R-:W-:Y:S02]  /*58f0*/  HFMA2 R13, R50, R11, R10 ;  /* 0x0000000b320d7231 */ /* 0x000fe4000000000a */
[----:B------:R-:W-:-:S04]  /*5900*/  HFMA2 R9, R47, R16, R8 ;  /* 0x000000102f097231 */ /* 0x000fc80000000008 */
[----:B------:R-:W-:Y:S02]  /*5910*/  HFMA2 R18, R49, R18, R9 ;  /* 0x0000001231127231 */ /* 0x000fe40000000009 */
[----:B------:R0:W5:Y:S01]  /*5920*/  LDG.E.128.CONSTANT R8, desc[UR6][R20.64+0x1200] ;  /* 0x0012000614087981 */ /* 0x000162000c1e9d00 */
[----:B------:R-:W-:Y:S04]  /*5930*/  BSSY.RECONVERGENT B1, `(.L_x_21231) ;  /* 0x0000020000017945 */ /* 0x000fe80003800200 */
[----:B------:R-:W-:Y:S05]  /*5940*/  @P0 BRA `(.L_x_21232) ;  /* 0x0000000000780947 */ /* 0x000fea0003800000 */
        /* <DEDUP_REMOVED lines=30> */
.L_x_21232:
[----:B------:R-:W-:Y:S05]  /*5b30*/  BSYNC.RECONVERGENT B1 ;  /* 0x0000000000017941 */ /* 0x000fea0003800200 */
.L_x_21231:
[----:B-----5:R-:W-:Y:S02]  /*5b40*/  HMUL2 R9, R46, R9 ;  /* 0x000000092e097232 */ /* 0x020fe40000000000 */
[--C-:B------:R-:W-:Y:S02]  /*5b50*/  HADD2.F32 R14, -RZ, R13.reuse.H0_H0 ;  /* 0x2000000dff0e7230 */ /* 0x100fe40000004100 */
[----:B------:R-:W-:Y:S02]  /*5b60*/  HFMA2 R19, R50, R19, R18 ;  /* 0x0000001332137231 */ /* 0x000fe40000000012 */
[----:B------:R-:W-:Y:S02]  /*5b70*/  HADD2.F32 R13, -RZ, R13.H1_H1 ;  /* 0x3000000dff0d7230 */ /* 0x000fe40000004100 */
[----:B------:R-:W-:Y:S02]  /*5b80*/  HFMA2 R9, R47, R8, R9 ;  /* 0x000000082f097231 */ /* 0x000fe40000000009 */
[----:B------:R-:W-:-:S02]  /*5b90*/  HADD2.F32 R8, -RZ, R12.H0_H0 ;  /* 0x2000000cff087230 */ /* 0x000fc40000004100 */
[----:B------:R-:W-:Y:S01]  /*5ba0*/  FADD.FTZ R14, R14, R13 ;  /* 0x0000000d0e0e7221 */ /* 0x000fe20000010000 */
[----:B------:R-:W-:Y:S03]  /*5bb0*/  BSSY.RECONVERGENT B1, `(.L_x_21233) ;  /* 0x0000030000017945 */ /* 0x000fe60003800200 */
[----:B------:R-:W-:Y:S01]  /*5bc0*/  FADD.FTZ R33, R14, R33 ;  /* 0x000000210e217221 */ /* 0x000fe20000010000 */
[----:B------:R-:W-:Y:S02]  /*5bd0*/  HFMA2 R10, R49, R10, R9 ;  /* 0x0000000a310a7231 */ /* 0x000fe40000000009 */
[----:B------:R-:W-:Y:S02]  /*5be0*/  HADD2.F32 R9, -RZ, R12.H1_H1 ;  /* 0x3000000cff097230 */ /* 0x000fe40000004100 */
[--C-:B------:R-:W-:Y:S02]  /*5bf0*/  HADD2.F32 R12, -RZ, R15.reuse.H0_H0 ;  /* 0x2000000fff0c7230 */ /* 0x100fe40000004100 */
[----:B------:R-:W-:-:S02]  /*5c00*/  HADD2.F32 R15, -RZ, R15.H1_H1 ;  /* 0x3000000fff0f7230 */ /* 0x000fc40000004100 */
[----:B------:R-:W-:Y:S01]  /*5c10*/  FADD.FTZ R8, R8, R9 ;  /* 0x0000000908087221 */ /* 0x000fe20000010000 */
[--C-:B------:R-:W-:Y:S02]  /*5c20*/  HADD2.F32 R9, -RZ, R19.reuse.H0_H0 ;  /* 0x20000013ff097230 */ /* 0x100fe40000004100 */
[----:B------:R-:W-:Y:S01]  /*5c30*/  FADD.FTZ R15, R12, R15 ;  /* 0x0000000f0c0f7221 */ /* 0x000fe20000010000 */
[----:B------:R-:W-:Y:S02]  /*5c40*/  HADD2.F32 R12, -RZ, R19.H1_H1 ;  /* 0x30000013ff0c7230 */ /* 0x000fe40000004100 */
[----:B------:R-:W-:Y:S01]  /*5c50*/  HFMA2 R10, R50, R11, R10 ;  /* 0x0000000b320a7231 */ /* 0x000fe2000000000a */
[----:B------:R0:W5:Y:S01]  /*5c60*/  LDG.E.128.CONSTANT R16, desc[UR6][R20.64+0x1400] ;  /* 0x0014000614107981 */ /* 0x000162000c1e9d00 */
[----:B------:R-:W-:Y:S01]  /*5c70*/  FADD.FTZ R35, R8, R35 ;  /* 0x0000002308237221 */ /* 0x000fe20000010000 */
[----:B------:R-:W-:Y:S01]  /*5c80*/  FADD.FTZ R34, R15, R34 ;  /* 0x000000220f227221 */ /* 0x000fe20000010000 */
[----:B------:R-:W-:Y:S01]  /*5c90*/  FADD.FTZ R9, R9, R12 ;  /* 0x0000000c09097221 */ /* 0x000fe20000010000 */
[----:B------:R-:W-:-:S02]  /*5ca0*/  HADD2.F32 R8, -RZ, R10.H0_H0 ;  /* 0x2000000aff087230 */ /* 0x000fc40000004100 */
[----:B------:R-:W-:Y:S01]  /*5cb0*/  HADD2.F32 R11, -RZ, R10.H1_H1 ;  /* 0x3000000aff0b7230 */ /* 0x000fe20000004100 */
[----:B------:R-:W-:Y:S06]  /*5cc0*/  @P0 BRA `(.L_x_21234) ;  /* 0x0000000000780947 */ /* 0x000fec0003800000 */
[C---:B------:R-:W-:Y:S01]  /*5cd0*/  VIADD R10, R24.reuse, 0xffffffff ;  /* 0xffffffff180a7836 */ /* 0x040fe20000000000 */
[----:B------:R-:W-:Y:S02]  /*5ce0*/  IADD3 R12, PT, PT, R24, 0x1, RZ ;  /* 0x00000001180c7810 */ /* 0x000fe40007ffe0ff */
[----:B-----5:R-:W-:Y:S02]  /*5cf0*/  PRMT R13, R17, 0x7632, R13 ;  /* 0x00007632110d7816 */ /* 0x020fe4000000000d */
        /* <DEDUP_REMOVED lines=27> */
.L_x_21234:
[----:B------:R-:W-:Y:S05]  /*5eb0*/  BSYNC.RECONVERGENT B1 ;  /* 0x0000000000017941 */ /* 0x000fea0003800200 */
.L_x_21233:
[----:B------:R-:W-:Y:S01]  /*5ec0*/  FADD.FTZ R32, R9, R32 ;  /* 0x0000002009207221 */ /* 0x000fe20000010000 */
[----:B------:R-:W-:Y:S01]  /*5ed0*/  FADD.FTZ R12, R8, R11 ;  /* 0x0000000b080c7221 */ /* 0x000fe20000010000 */
[----:B-----5:R-:W-:Y:S01]  /*5ee0*/  HMUL2 R17, R46, R17 ;  /* 0x000000112e117232 */ /* 0x020fe20000000000 */
[----:B------:R0:W5:Y:S01]  /*5ef0*/  LDG.E.128.CONSTANT R8, desc[UR6][R20.64+0x1600] ;  /* 0x0016000614087981 */ /* 0x000162000c1e9d00 */
[----:B------:R-:W-:Y:S02]  /*5f00*/  BSSY.RECONVERGENT B1, `(.L_x_21235) ;  /* 0x0000021000017945 */ /* 0x000fe40003800200 */
[----:B------:R-:W-:Y:S02]  /*5f10*/  HFMA2 R16, R47, R16, R17 ;  /* 0x000000102f107231 */ /* 0x000fe40000000011 */
[----:B------:R-:W-:Y:S05]  /*5f20*/  @P0 BRA `(.L_x_21236) ;  /* 0x0000000000780947 */ /* 0x000fea0003800000 */
[C---:B------:R-:W-:Y:S02]  /*5f30*/  IADD3 R14, PT, PT, R24.reuse, -0x1, RZ ;  /* 0xffffffff180e7810 */ /* 0x040fe40007ffe0ff */
[-C--:B------:R-:W-:Y:S02]  /*5f40*/  ISETP.GE.AND P2, PT, R24, R51.reuse, PT ;  /* 0x000000331800720c */ /* 0x080fe40003f46270 */
[----:B------:R-:W-:Y:S02]  /*5f50*/  ISETP.GE.AND P1, PT, R14, R51, PT ;  /* 0x000000330e00720c */ /* 0x000fe40003f26270 */
[C---:B-----5:R-:W-:Y:S02]  /*5f60*/  PRMT R13, R9.reuse, 0x7632, R13 ;  /* 0x00007632090d7816 */ /* 0x060fe4000000000d */
[----:B------:R-:W-:Y:S02]  /*5f70*/  SEL R9, R9, RZ, !P1 ;  /* 0x000000ff09097207 */ /* 0x000fe40004800000 */
[----:B------:R-:W-:-:S02]  /*5f80*/  SEL R14, R13, RZ, !P2 ;  /* 0x000000ff0d0e7207 */ /* 0x000fc40005000000 */
[-C--:B------:R-:W-:Y:S02]  /*5f90*/  ISETP.GE.AND P1, PT, R48, R51.reuse, PT ;  /* 0x000000333000720c */ /* 0x080fe40003f26270 */
[----:B------:R-:W-:Y:S02]  /*5fa0*/  PRMT R9, R9, 0x5410, R14 ;  /* 0x0000541009097816 */ /* 0x000fe4000000000e */
[----:B------:R-:W-:Y:S02]  /*5fb0*/  IADD3 R14, PT, PT, R24, 0x1, RZ ;  /* 0x00000001180e7810 */ /* 0x000fe40007ffe0ff */
[----:B------:R-:W-:Y:S02]  /*5fc0*/  PRMT R13, R8, 0x7632, R13 ;  /* 0x00007632080d7816 */ /* 0x000fe4000000000d */
[----:B------:R-:W-:Y:S02]  /*5fd0*/  ISETP.GE.AND P3, PT, R14, R51, PT ;  /* 0x000000330e00720c */ /* 0x000fe40003f66270 */
[----:B------:R-:W-:-:S02]  /*5fe0*/  IADD3 R14, PT, PT, R24, 0x2, RZ ;  /* 0x00000002180e7810 */ /* 0x000fc40007ffe0ff */
[----:B------:R-:W-:Y:S02]  /*5ff0*/  PRMT R17, R11, 0x7632, R17 ;  /* 0x000076320b117816 */ /* 0x000fe40000000011 */
[----:B------:R-:W-:Y:S01]  /*6000*/  ISETP.GE.AND P4, PT, R14, R51, PT ;  /* 0x000000330e00720c */ /* 0x000fe20003f86270 */
[----:B------:R-:W-:Y:S01]  /*6010*/  VIADD R14, R24, 0x3 ;  /* 0x00000003180e7836 */ /* 0x000fe20000000000 */
[----:B------:R-:W-:-:S04]  /*6020*/  SEL R8, R8, RZ, !P1 ;  /* 0x000000ff08087207 */ /* 0x000fc80004800000 */
[-C--:B------:R-:W-:Y:S02]  /*6030*/  ISETP.GE.AND P5, PT, R14, R51.reuse, PT ;  /* 0x000000330e00720c */ /* 0x080fe40003fa6270 */
[----:B------:R-:W-:Y:S02]  /*6040*/  IADD3 R14, PT, PT, R24, 0x4, RZ ;  /* 0x00000004180e7810 */ /* 0x000fe40007ffe0ff */
[----:B------:R-:W-:Y:S02]  /*6050*/  SEL R11, R11, RZ, !P5 ;  /* 0x000000ff0b0b7207 */ /* 0x000fe40006800000 */
[----:B------:R-:W-:Y:S02]  /*6060*/  ISETP.GE.AND P6, PT, R14, R51, PT ;  /* 0x000000330e00720c */ /* 0x000fe40003fc6270 */
[----:B------:R-:W-:-:S04]  /*6070*/  IADD3 R14, PT, PT, R24, -0x2, RZ ;  /* 0xfffffffe180e7810 */ /* 0x000fc80007ffe0ff */
[----:B------:R-:W-:Y:S02]  /*6080*/  ISETP.GE.AND P2, PT, R14, R51, PT ;  /* 0x000000330e00720c */ /* 0x000fe40003f46270 */
[C---:B------:R-:W-:Y:S02]  /*6090*/  PRMT R14, R10.reuse, 0x7632, R14 ;  /* 0x000076320a0e7816 */ /* 0x040fe4000000000e */
[----:B------:R-:W-:Y:S02]  /*60a0*/  SEL R10, R10, RZ, !P3 ;  /* 0x000000ff0a0a7207 */ /* 0x000fe40005800000 */
[----:B------:R-:W-:Y:S02]  /*60b0*/  SEL R15, R14, RZ, !P4 ;  /* 0x000000ff0e0f7207 */ /* 0x000fe40006000000 */
[----:B------:R-:W-:Y:S02]  /*60c0*/  SEL R14, R17, RZ, !P6 ;  /* 0x000000ff110e7207 */ /* 0x000fe40007000000 */
[----:B------:R-:W-:-:S02]  /*60d0*/  SEL R13, R13, RZ, !P2 ;  /* 0x000000ff0d0d7207 */ /* 0x000fc40005000000 */
[----:B------:R-:W-:Y:S02]  /*60e0*/  PRMT R10, R10, 0x5410, R15 ;  /* 0x000054100a0a7816 */ /* 0x000fe4000000000f */
[----:B------:R-:W-:Y:S02]  /*60f0*/  PRMT R11, R11, 0x5410, R14 ;  /* 0x000054100b0b7816 */ /* 0x000fe4000000000e */
[----:B------:R-:W-:-:S07]  /*6100*/  PRMT R8, R8, 0x5410, R13 ;  /* 0x0000541008087816 */ /* 0x000fce000000000d */
.L_x_21236:
[----:B------:R-:W-:Y:S05]  /*6110*/  BSYNC.RECONVERGENT B1 ;  /* 0x0000000000017941 */ /* 0x000fea0003800200 */
.L_x_21235:
[----:B------:R-:W-:Y:S01]  /*6120*/  FADD.FTZ R31, R12, R31 ;  /* 0x0000001f0c1f7221 */ /* 0x000fe20000010000 */
[----:B-----5:R-:W-:Y:S01]  /*6130*/  HMUL2 R9, R46, R9 ;  /* 0x000000092e097232 */ /* 0x020fe20000000000 */
[----:B------:R0:W5:Y:S01]  /*6140*/  LDG.E.128.CONSTANT R12, desc[UR6][R20.64+0x1800] ;  /* 0x00180006140c7981 */ /* 0x000162000c1e9d00 */
[----:B------:R-:W-:Y:S01]  /*6150*/  BSSY.RECONVERGENT B1, `(.L_x_21237) ;  /* 0x0000022000017945 */ /* 0x000fe20003800200 */
[----:B------:R-:W-:Y:S02]  /*6160*/  HFMA2 R16, R49, R18, R16 ;  /* 0x0000001231107231 */ /* 0x000fe40000000010 */
        /* <DEDUP_REMOVED lines=32> */
.L_x_21238:
[----:B------:R-:W-:Y:S05]  /*6370*/  BSYNC.RECONVERGENT B1 ;  /* 0x0000000000017941 */ /* 0x000fea0003800200 */
.L_x_21237:
        /* <DEDUP_REMOVED lines=38> */
.L_x_21240:
[----:B------:R-:W-:Y:S05]  /*65e0*/  BSYNC.RECONVERGENT B1 ;  /* 0x0000000000017941 */ /* 0x000fea0003800200 */
.L_x_21239:
[----:B01234-:R-:W5:Y:S02]  /*65f0*/  LDG.E.128.CONSTANT R20, desc[UR6][R20.64+0x1c00] ;  /* 0x001c000614147981 */ /* 0x01ff64000c1e9d00 */
[----:B-----5:R-:W-:Y:S02]  /*6600*/  HMUL2 R17, R46, R17 ;  /* 0x000000112e117232 */ /* 0x020fe40000000000 */
[C---:B------:R-:W-:Y:S02]  /*6610*/  HFMA2 R14, R50.reuse, R15, R14 ;  /* 0x0000000f320e7231 */ /* 0x040fe4000000000e */
[----:B------:R-:W-:Y:S02]  /*6620*/  HFMA2 R11, R50, R11, R9 ;  /* 0x0000000b320b7231 */ /* 0x000fe40000000009 */
[----:B------:R-:W-:Y:S02]  /*6630*/  HADD2.F32 R9, -RZ, R8.H0_H0 ;  /* 0x20000008ff097230 */ /* 0x000fe40000004100 */
[----:B------:R-:W-:-:S02]  /*6640*/  HFMA2 R17, R47, R16, R17 ;  /* 0x000000102f117231 */ /* 0x000fc40000000011 */
[----:B------:R-:W-:Y:S01]  /*6650*/  HADD2.F32 R8, -RZ, R8.H1_H1 ;  /* 0x30000008ff087230 */ /* 0x000fe20000004100 */
[----:B------:R-:W-:Y:S01]  /*6660*/  BSSY.RECONVERGENT B1, `(.L_x_21241) ;  /* 0x0000030000017945 */ /* 0x000fe20003800200 */
[--C-:B------:R-:W-:Y:S02]  /*6670*/  HADD2.F32 R10, -RZ, R11.reuse.H0_H0 ;  /* 0x2000000bff0a7230 */ /* 0x100fe40000004100 */
[----:B------:R-:W-:Y:S02]  /*6680*/  HADD2.F32 R11, -RZ, R11.H1_H1 ;  /* 0x3000000bff0b7230 */ /* 0x000fe40000004100 */
[----:B------:R-:W-:Y:S02]  /*6690*/  HFMA2 R17, R49, R18, R17 ;  /* 0x0000001231117231 */ /* 0x000fe40000000011 */
[--C-:B------:R-:W-:Y:S02]  /*66a0*/  HADD2.F32 R12, -RZ, R14.reuse.H0_H0 ;  /* 0x2000000eff0c7230 */ /* 0x100fe40000004100 */
[----:B------:R-:W-:Y:S01]  /*66b0*/  FADD.FTZ R9, R9, R8 ;  /* 0x0000000809097221 */ /* 0x000fe20000010000 */
[----:B------:R-:W-:-:S02]  /*66c0*/  HADD2.F32 R13, -RZ, R14.H1_H1 ;  /* 0x3000000eff0d7230 */ /* 0x000fc40000004100 */
[----:B------:R-:W-:Y:S01]  /*66d0*/  FADD.FTZ R10, R10, R11 ;  /* 0x0000000b0a0a7221 */ /* 0x000fe20000010000 */
[----:B------:R-:W-:Y:S02]  /*66e0*/  FADD.FTZ R30, R9, R30 ;  /* 0x0000001e091e7221 */ /* 0x000fe40000010000 */
[----:B------:R-:W-:Y:S01]  /*66f0*/  FADD.FTZ R13, R12, R13 ;  /* 0x0000000d0c0d7221 */ /* 0x000fe20000010000 */
[----:B------:R-:W-:Y:S01]  /*6700*/  FADD.FTZ R29, R10, R29 ;  /* 0x0000001d0a1d7221 */ /* 0x000fe20000010000 */
[----:B------:R-:W-:Y:S02]  /*6710*/  HFMA2 R17, R50, R19, R17 ;  /* 0x0000001332117231 */ /* 0x000fe40000000011 */
[----:B------:R-:W-:-:S03]  /*6720*/  FADD.FTZ R28, R13, R28 ;  /* 0x0000001c0d1c7221 */ /* 0x000fc60000010000 */
[--C-:B------:R-:W-:Y:S02]  /*6730*/  HADD2.F32 R14, -RZ, R17.reuse.H0_H0 ;  /* 0x20000011ff0e7230 */ /* 0x100fe40000004100 */
[----:B------:R-:W-:-:S05]  /*6740*/  HADD2.F32 R17, -RZ, R17.H1_H1 ;  /* 0x30000011ff117230 */ /* 0x000fca0000004100 */
[----:B------:R-:W-:-:S04]  /*6750*/  FADD.FTZ R14, R14, R17 ;  /* 0x000000110e0e7221 */ /* 0x000fc80000010000 */
[----:B------:R-:W-:Y:S01]  /*6760*/  FADD.FTZ R27, R14, R27 ;  /* 0x0000001b0e1b7221 */ /* 0x000fe20000010000 */
[----:B------:R-:W-:Y:S06]  /*6770*/  @P0 BRA `(.L_x_21242) ;  /* 0x0000000000780947 */ /* 0x000fec0003800000 */
[C---:B------:R-:W-:Y:S01]  /*6780*/  IADD3 R8, PT, PT, R24.reuse, -0x2, RZ ;  /* 0xfffffffe18087810 */ /* 0x040fe20007ffe0ff */
[C---:B------:R-:W-:Y:S01]  /*6790*/  VIADD R12, R24.reuse, 0x2 ;  /* 0x00000002180c7836 */ /* 0x040fe20000000000 */
[----:B------:R-:W-:Y:S02]  /*67a0*/  IADD3 R10, PT, PT, R24, -0x1, RZ ;  /* 0xffffffff180a7810 */ /* 0x000fe40007ffe0ff */
[-C--:B------:R-:W-:Y:S02]  /*67b0*/  ISETP.GE.AND P2, PT, R8, R51.reuse, PT ;  /* 0x000000330800720c */ /* 0x080fe40003f46270 */
[----:B------:R-:W-:Y:S02]  /*67c0*/  IADD3 R8, PT, PT, R24, 0x4, RZ ;  /* 0x0000000418087810 */ /* 0x000fe40007ffe0ff */
[-C--:B------:R-:W-:Y:S02]  /*67d0*/  ISETP.GE.AND P6, PT, R48, R51.reuse, PT ;  /* 0x000000333000720c */ /* 0x080fe40003fc6270 */
[----:B------:R-:W-:-:S02]  /*67e0*/  ISETP.GE.AND P5, PT, R10, R51, PT ;  /* 0x000000330a00720c */ /* 0x000fc40003fa6270 */
[C---:B------:R-:W-:Y:S02]  /*67f0*/  IADD3 R10, PT, PT, R24.reuse, 0x1, RZ ;  /* 0x00000001180a7810 */ /* 0x040fe40007ffe0ff */
[----:B------:R-:W-:Y:S02]  /*6800*/  IADD3 R14, PT, PT, R24, 0x3, RZ ;  /* 0x00000003180e7810 */ /* 0x000fe40007ffe0ff */
[-C--:B------:R-:W-:Y:S02]  /*6810*/  ISETP.GE.AND P0, PT, R8, R51.reuse, PT ;  /* 0x000000330800720c */ /* 0x080fe40003f06270 */
[C---:B------:R-:W-:Y:S02]  /*6820*/  PRMT R8, R20.reuse, 0x7632, R8 ;  /* 0x0000763214087816 */ /* 0x040fe40000000008 */
[----:B------:R-:W-:Y:S02]  /*6830*/  SEL R20, R20, RZ, !P6 ;  /* 0x000000ff14147207 */ /* 0x000fe40007000000 */
[----:B------:R-:W-:-:S02]  /*6840*/  ISETP.GE.AND P1, PT, R12, R51, PT ;  /* 0x000000330c00720c */ /* 0x000fc40003f26270 */
[-C--:B------:R-:W-:Y:S02]  /*6850*/  ISETP.GE.AND P6, PT, R24, R51.reuse, PT ;  /* 0x000000331800720c */ /* 0x080fe40003fc6270 */
[----:B------:R-:W-:Y:S02]  /*6860*/  PRMT R9, R21, 0x7632, R9 ;  /* 0x0000763215097816 */ /* 0x000fe40000000009 */
[-C--:B------:R-:W-:Y:S02]  /*6870*/  ISETP.GE.AND P4, PT, R10, R51.reuse, PT ;  /* 0x000000330a00720c */ /* 0x080fe40003f86270 */
[----:B------:R-:W-:Y:S02]  /*6880*/  ISETP.GE.AND P3, PT, R14, R51, PT ;  /* 0x000000330e00720c */ /* 0x000fe40003f66270 */
        /* <DEDUP_REMOVED lines=13> */
.L_x_21242:
[----:B------:R-:W-:Y:S05]  /*6960*/  BSYNC.RECONVERGENT B1 ;  /* 0x0000000000017941 */ /* 0x000fea0003800200 */
.L_x_21241:
[----:B------:R-:W-:Y:S01]  /*6970*/  HMUL2 R10, R46, R21 ;  /* 0x000000152e0a7232 */ /* 0x000fe20000000000 */
[----:B------:R-:W-:Y:S02]  /*6980*/  IADD3 R9, PT, PT, R25, 0x3, RZ ;  /* 0x0000000319097810 */ /* 0x000fe40007ffe0ff */
[----:B------:R-:W-:Y:S02]  /*6990*/  IADD3 R2, P1, PT, R2, 0x10, RZ ;  /* 0x0000001002027810 */ /* 0x000fe40007f3e0ff */
[----:B------:R-:W-:Y:S01]  /*69a0*/  ISETP.GE.U32.AND P0, PT, R9, R4, PT ;  /* 0x000000040900720c */ /* 0x000fe20003f06070 */
[----:B------:R-:W-:Y:S01]  /*69b0*/  HFMA2 R11, R47, R20, R10 ;  /* 0x000000142f0b7231 */ /* 0x000fe2000000000a */
[----:B------:R-:W-:Y:S02]  /*69c0*/  IADD3 R7, PT, PT, R7, 0x4, RZ ;  /* 0x0000000407077810 */ /* 0x000fe40007ffe0ff */
[----:B------:R-:W-:Y:S02]  /*69d0*/  IADD3 R25, PT, PT, R25, 0x4, RZ ;  /* 0x0000000419197810 */ /* 0x000fe40007ffe0ff */
[----:B------:R-:W-:-:S02]  /*69e0*/  IADD3 R24, PT, PT, R24, 0x80, RZ ;  /* 0x0000008018187810 */ /* 0x000fc40007ffe0ff */
[----:B------:R-:W-:Y:S02]  /*69f0*/  IADD3 R5, PT, PT, R5, 0x200, RZ ;  /* 0x0000020005057810 */ /* 0x000fe40007ffe0ff */
[----:B------:R-:W-:Y:S01]  /*6a00*/  IADD3.X R3, PT, PT, RZ, R3, RZ, P1, !PT ;  /* 0x00000003ff037210 */ /* 0x000fe20000ffe4ff */
[----:B------:R-:W-:-:S04]  /*6a10*/  HFMA2 R11, R49, R22, R11 ;  /* 0x00000016310b7231 */ /* 0x000fc8000000000b */
[----:B------:R-:W-:-:S05]  /*6a20*/  HFMA2 R11, R50, R23, R11 ;  /* 0x00000017320b7231 */ /* 0x000fca000000000b */
[--C-:B------:R-:W-:Y:S02]  /*6a30*/  HADD2.F32 R8, -RZ, R11.reuse.H0_H0 ;  /* 0x2000000bff087230 */ /* 0x100fe40000004100 */
[----:B------:R-:W-:-:S05]  /*6a40*/  HADD2.F32 R11, -RZ, R11.H1_H1 ;  /* 0x3000000bff0b7230 */ /* 0x000fca0000004100 */
[----:B------:R-:W-:-:S04]  /*6a50*/  FADD.FTZ R11, R8, R11 ;  /* 0x0000000b080b7221 */ /* 0x000fc80000010000 */
[----:B------:R-:W-:Y:S01]  /*6a60*/  FADD.FTZ R26, R11, R26 ;  /* 0x0000001a0b1a7221 */ /* 0x000fe20000010000 */
[----:B------:R-:W-:Y:S06]  /*6a70*/  @!P0 BRA `(.L_x_21243) ;  /* 0xffffffd400cc8947 */ /* 0x000fec000383ffff */
.L_x_21212:
[----:B0-----:R-:W-:Y:S05]  /*6a80*/  BSYNC.RECONVERGENT B0 ;  /* 0x0000000000007941 */ /* 0x001fea0003800200 */
.L_x_21211:
[----:B------:R-:W0:Y:S01]  /*6a90*/  SHFL.BFLY PT, R3, R40, 0x2, 0x1f ;  /* 0x0c401f0028037f89 */ /* 0x000e2200000e0000 */
[----:B------:R-:W3:Y:S01]  /*6aa0*/  S2UR UR5, SR_CgaCtaId ;  /* 0x00000000000579c3 */ /* 0x000ee20000008800 */
[C---:B------:R-:W-:Y:S01]  /*6ab0*/  LOP3.LUT R18, R42.reuse, 0x3c0, RZ, 0xc0, !PT ;  /* 0x000003c02a127812 */ /* 0x040fe200078ec0ff */
[----:B------:R-:W-:Y:S01]  /*6ac0*/  UMOV UR4, 0x400 ;  /* 0x0000040000047882 */ /* 0x000fe20000000000 */
[----:B------:R-:W4:Y:S01]  /*6ad0*/  SHFL.BFLY PT, R0, R39, 0x2, 0x1f ;  /* 0x0c401f0027007f89 */ /* 0x000f2200000e0000 */
[----:B------:R-:W-:Y:S01]  /*6ae0*/  SHF.R.U32.HI R45, RZ, 0x2, R45 ;  /* 0x00000002ff2d7819 */ /* 0x000fe2000001162d */
[----:B------:R-:W-:Y:S01]  /*6af0*/  UIADD3 UR4, UPT, UPT, UR4, 0x110, URZ ;  /* 0x0000011004047890 */ /* 0x000fe2000fffe0ff */
[----:B------:R-:W-:Y:S01]  /*6b00*/  LOP3.LUT R19, R42, 0x3e0, RZ, 0xc0, !PT ;  /* 0x000003e02a137812 */ /* 0x000fe200078ec0ff */
[----:B------:R-:W1:Y:S01]  /*6b10*/  SHFL.BFLY PT, R12, R29, 0x2, 0x1f ;  /* 0x0c401f001d0c7f89 */ /* 0x000e6200000e0000 */
[----:B------:R-:W-:Y:S01]  /*6b20*/  BSSY.RECONVERGENT B0, `(.L_x_21244) ;  /* 0x0000055000007945 */ /* 0x000fe20003800200 */
[----:B------:R-:W-:Y:S01]  /*6b30*/  IMAD R45, R6, 0x78, R45 ;  /* 0x00000078062d7824 */ /* 0x000fe200078e022d */
[C---:B------:R-:W-:Y:S01]  /*6b40*/  LOP3.LUT P0, RZ, R42.reuse, 0x3c3, RZ, 0xc0, !PT ;  /* 0x000003c32aff7812 */ /* 0x040fe2000780c0ff */
[----:B------:R-:W1:Y:S01]  /*6b50*/  SHFL.BFLY PT, R5, R38, 0x2, 0x1f ;  /* 0x0c401f0026057f89 */ /* 0x000e6200000e0000 */
[----:B------:R-:W-:-:S02]  /*6b60*/  LOP3.LUT P1, RZ, R42, 0x3e3, RZ, 0xc0, !PT ;  /* 0x000003e32aff7812 */ /* 0x000fc4000782c0ff */
[----:B------:R-:W-:Y:S01]  /*6b70*/  ISETP.GT.U32.AND P3, PT, R42, 0x1f, PT ;  /* 0x0000001f2a00780c */ /* 0x000fe20003f64070 */
[----:B------:R-:W1:Y:S04]  /*6b80*/  SHFL.BFLY PT, R2, R37, 0x2, 0x1f ;  /* 0x0c401f0025027f89 */ /* 0x000e6800000e0000 */
[----:B------:R-:W1:Y:S01]  /*6b90*/  SHFL.BFLY PT, R7, R36, 0x2, 0x1f ;  /* 0x0c401f0024077f89 */ /* 0x000e6200000e0000 */
[----:B0-----:R-:W-:-:S03]  /*6ba0*/  FADD.FTZ R40, R3, R40 ;  /* 0x0000002803287221 */ /* 0x001fc60000010000 */
[----:B------:R-:W0:Y:S01]  /*6bb0*/  SHFL.BFLY PT, R4, R35, 0x2, 0x1f ;  /* 0x0c401f0023047f89 */ /* 0x000e2200000e0000 */
[----:B---3--:R-:W-:Y:S01]  /*6bc0*/  ULEA UR4, UR5, UR4, 0x18 ;  /* 0x0000000405047291 */ /* 0x008fe2000f8ec0ff */
[----:B----4-:R-:W-:Y:S02]  /*6bd0*/  FADD.FTZ R39, R0, R39 ;  /* 0x0000002700277221 */ /* 0x010fe40000010000 */
[----:B-12---:R-:W1:Y:S01]  /*6be0*/  SHFL.BFLY PT, R9, R34, 0x2, 0x1f ;  /* 0x0c401f0022097f89 */ /* 0x006e6200000e0000 */
[----:B------:R-:W-:-:S03]  /*6bf0*/  FADD.FTZ R29, R12, R29 ;  /* 0x0000001d0c1d7221 */ /* 0x000fc60000010000 */
[----:B------:R-:W2:Y:S01]  /*6c00*/  SHFL.BFLY PT, R8, R33, 0x2, 0x1f ;  /* 0x0c401f0021087f89 */ /* 0x000ea200000e0000 */
[----:B------:R-:W-:Y:S01]  /*6c10*/  LOP3.LUT R12, R42, 0x3, RZ, 0xc0, !PT ;  /* 0x000000032a0c7812 */ /* 0x000fe200078ec0ff */
[----:B------:R-:W-:Y:S02]  /*6c20*/  FADD.FTZ R38, R5, R38 ;  /* 0x0000002605267221 */ /* 0x000fe40000010000 */
[----:B------:R-:W3:Y:S01]  /*6c30*/  SHFL.BFLY PT, R11, R32, 0x2, 0x1f ;  /* 0x0c401f00200b7f89 */ /* 0x000ee200000e0000 */
[----:B------:R-:W-:Y:S01]  /*6c40*/  ISETP.NE.AND P2, PT, R12, RZ, PT ;  /* 0x000000ff0c00720c */ /* 0x000fe20003f45270 */
[----:B------:R-:W-:Y:S02]  /*6c50*/  FADD.FTZ R37, R2, R37 ;  /* 0x0000002502257221 */ /* 0x000fe40000010000 */
[----:B------:R-:W4:Y:S01]  /*6c60*/  SHFL.BFLY PT, R10, R31, 0x2, 0x1f ;  /* 0x0c401f001f0a7f89 */ /* 0x000f2200000e0000 */
[----:B------:R-:W-:Y:S01]  /*6c70*/  ISETP.NE.OR P5, PT, R18, 0x40, P2 ;  /* 0x000000401200780c */ /* 0x000fe200017a5670 */
[----:B------:R-:W-:-:S02]  /*6c80*/  FADD.FTZ R36, R7, R36 ;  /* 0x0000002407247221 */ /* 0x000fc40000010000 */
[----:B------:R-:W4:Y:S01]  /*6c90*/  SHFL.BFLY PT, R13, R30, 0x2, 0x1f ;  /* 0x0c401f001e0d7f89 */ /* 0x000f2200000e0000 */
[----:B------:R-:W-:-:S03]  /*6ca0*/  ISETP.NE.OR P4, PT, R19, 0x20, P2 ;  /* 0x000000201300780c */ /* 0x000fc60001785670 */
[----:B------:R-:W4:Y:S01]  /*6cb0*/  SHFL.BFLY PT, R15, R28, 0x2, 0x1f ;  /* 0x0c401f001c0f7f89 */ /* 0x000f2200000e0000 */
[----:B0-----:R-:W-:-:S03]  /*6cc0*/  FADD.FTZ R35, R4, R35 ;  /* 0x0000002304237221 */ /* 0x001fc60000010000 */
[----:B------:R-:W0:Y:S01]  /*6cd0*/  SHFL.BFLY PT, R14, R27, 0x2, 0x1f ;  /* 0x0c401f001b0e7f89 */ /* 0x000e2200000e0000 */
[----:B-1----:R-:W-:-:S03]  /*6ce0*/  FADD.FTZ R34, R9, R34 ;  /* 0x0000002209227221 */ /* 0x002fc60000010000 */
[----:B------:R-:W1:Y:S01]  /*6cf0*/  SHFL.BFLY PT, R3, R26, 0x2, 0x1f ;  /* 0x0c401f001a037f89 */ /* 0x000e6200000e0000 */
[----:B--2---:R-:W-:Y:S01]  /*6d00*/  FADD.FTZ R33, R8, R33 ;  /* 0x0000002108217221 */ /* 0x004fe20000010000 */
[----:B---3--:R-:W-:Y:S02]  /*6d10*/  FADD.FTZ R32, R11, R32 ;  /* 0x000000200b207221 */ /* 0x008fe40000010000 */
        /* <DEDUP_REMOVED lines=8> */
[----:B------:R-:W0:Y:S01]  /*6da0*/  SHFL.BFLY PT, R9, R36, 0x1, 0x1f ;  /* 0x0c201f0024097f89 */ /* 0x000e2200000e0000 */
[----:B-1----:R-:W-:-:S03]  /*6db0*/  FADD.FTZ R3, R3, R26 ;  /* 0x0000001a03037221 */ /* 0x002fc60000010000 */
[----:B------:R-:W1:Y:S04]  /*6dc0*/  SHFL.BFLY PT, R4, R35, 0x1, 0x1f ;  /* 0x0c201f0023047f89 */ /* 0x000e6800000e0000 */
        /* <DEDUP_REMOVED lines=18> */
[----:B---3--:R-:W-:Y:S01]  /*6ef0*/  FADD.FTZ R32, R32, R13 ;  /* 0x0000000d20207221 */ /* 0x008fe20000010000 */
[----:B------:R-:W-:Y:S01]  /*6f00*/  BAR.SYNC.DEFER_BLOCKING 0x0 ;  /* 0x0000000000007b1d */ /* 0x000fe20000010000 */
[----:B----4-:R-:W-:Y:S01]  /*6f10*/  FADD.FTZ R31, R31, R10 ;  /* 0x0000000a1f1f7221 */ /* 0x010fe20000010000 */
[----:B------:R-:W-:Y:S01]  /*6f20*/  FADD.FTZ R30, R30, R15 ;  /* 0x0000000f1e1e7221 */ /* 0x000fe20000010000 */
[----:B0-----:R-:W-:Y:S01]  /*6f30*/  FADD.FTZ R29, R29, R12 ;  /* 0x0000000c1d1d7221 */ /* 0x001fe20000010000 */
[----:B-1----:R-:W-:Y:S01]  /*6f40*/  FADD.FTZ R28, R28, R17 ;  /* 0x000000111c1c7221 */ /* 0x002fe20000010000 */
[----:B------:R-:W-:Y:S01]  /*6f50*/  FADD.FTZ R27, R27, R14 ;  /* 0x0000000e1b1b7221 */ /* 0x000fe20000010000 */
        /* <DEDUP_REMOVED lines=17> */
.L_x_21245:
[----:B------:R-:W-:Y:S05]  /*7070*/  BSYNC.RECONVERGENT B0 ;  /* 0x0000000000007941 */ /* 0x000fea0003800200 */
.L_x_21244:
        /* <DEDUP_REMOVED lines=33> */
.L_x_21247:
[----:B------:R-:W-:Y:S05]  /*7290*/  BSYNC.RECONVERGENT B0 ;  /* 0x0000000000007941 */ /* 0x000fea0003800200 */
.L_x_21246:
        /* <DEDUP_REMOVED lines=18> */
.L_x_21249:
[----:B------:R-:W-:Y:S05]  /*73c0*/  BSYNC.RECONVERGENT B0 ;  /* 0x0000000000007941 */ /* 0x000fea0003800200 */
.L_x_21248:
        /* <DEDUP_REMOVED lines=33> */
.L_x_21251:
[----:B------:R-:W-:Y:S05]  /*75e0*/  BSYNC.RECONVERGENT B0 ;  /* 0x0000000000007941 */ /* 0x000fea0003800200 */
.L_x_21250:
        /* <DEDUP_REMOVED lines=14> */
[----:B------:R-:W-:Y:S02]  /*76d0*/  PRMT R2, R39, 0x7632, R2 ;  /* 0x0000763227027816 */ /* 0x000fe40000000002 */
[----:B------:R-:W-:Y:S02]  /*76e0*/  PRMT R6, R35, 0x7632, R6 ;  /* 0x0000763223067816 */ /* 0x000fe40000000006 */
        /* <DEDUP_REMOVED lines=28> */
.L_x_21252:
        /* <DEDUP_REMOVED lines=13> */
.L_x_27635:


//--------------------- .text._ZN4vllm25paged_attention_v2_kernelIttLi112ELi32ELi128ELNS_18Fp8KVCacheDataTypeE0ELb0ELi512EEEvPfS2_PT_PKS3_PKT0_S9_ifPKiSB_iPKfiiiSD_SD_iiiii --------------------------
	.section	.text._ZN4vllm25paged_attention_v2_kernelIttLi112ELi32ELi128ELNS_18Fp8KVCacheDataTypeE0ELb0ELi512EEEvPfS2_PT_PKS3_PKT0_S9_ifPKiSB_iPKfiiiSD_SD_iiiii,"ax",@progbits
	.align	128
        .global         _ZN4vllm25paged_attention_v2_kernelIttLi112ELi32ELi128ELNS_18Fp8KVCacheDataTypeE0ELb0ELi512EEEvPfS2_PT_PKS3_PKT0_S9_ifPKiSB_iPKfiiiSD_SD_iiiii
        .type           _ZN4vllm25paged_attention_v2_kernelIttLi112ELi32ELi128ELNS_18Fp8KVCacheDataTypeE0ELb0ELi512EEEvPfS2_PT_PKS3_PKT0_S9_ifPKiSB_iPKfiiiSD_SD_iiiii,@function
        .size           _ZN4vllm25paged_attention_v2_kernelIttLi112ELi32ELi128ELNS_18Fp8KVCacheDataTypeE0ELb0ELi512EEEvPfS2_PT_PKS3_PKT0_S9_ifPKiSB_iPKfiiiSD_SD_iiiii,(.L_x_27636 - _ZN4vllm25paged_attention_v2_kernelIttLi112ELi32ELi128ELNS_18Fp8KVCacheDataTypeE0ELb0ELi512EEEvPfS2_PT_PKS3_PKT0_S9_ifPKiSB_iPKfiiiSD_SD_iiiii)
        .other          _ZN4vllm25paged_attention_v2_kernelIttLi112ELi32ELi128ELNS_18Fp8KVCacheDataTypeE0ELb0ELi512EEEvPfS2_PT_PKS3_PKT0_S9_ifPKiSB_iPKfiiiSD_SD_iiiii,@"STO_CUDA_ENTRY STV_DEFAULT"
_ZN4vllm25paged_attention_v2_kernelIttLi112ELi32ELi128ELNS_18Fp8KVCacheDataTypeE0ELb0ELi512EEEvPfS2_PT_PKS3_PKT0_S9_ifPKiSB_iPKfiiiSD_SD_iiiii:
.text._ZN4vllm25paged_attention_v2_kernelIttLi112ELi32ELi128ELNS_18Fp8KVCacheDataTypeE0ELb0ELi512EEEvPfS2_PT_PKS3_PKT0_S9_ifPKiSB_iPKfiiiSD_SD_iiiii:
        /* <DEDUP_REMOVED lines=80> */
[----:B------:R-:W-:-:S05]  /*0500*/  @!P3 IMAD.IADD R0, R0, 0x1, -R9 ;  /* 0x000000010000b824 */ /* 0x000fca00078e0a09 */
[----:B------:R-:W-:Y:S02]  /*0510*/  ISETP.GE.U32.AND P2, PT, R0, R9, PT ;  /* 0x000000090000720c */ /* 0x000fe40003f46070 */
[----:B------:R-:W-:Y:S01]  /*0520*/  IADD3 R0, PT, PT, R51, 0x1f, RZ ;  /* 0x0000001f33007810 */ /* 0x000fe20007ffe0ff */
[----:B--2---:R-:W-:Y:S01]  /*0530*/  @P0 IMAD.WIDE.U32 R2, R41, 0x4, R2 ;  /* 0x0000000429020825 */ /* 0x004fe200078e0002 */
[----:B------:R-:W-:Y:S02]  /*0540*/  LEA R9, R43, 0x10, 0x4 ;  /* 0x000000102b097811 */ /* 0x000fe400078e20ff */
[----:B------:R-:W-:Y:S02]  /*0550*/  SHF.R.U32.HI R0, RZ, 0x5, R0 ;  /* 0x00000005ff007819 */ /* 0x000fe40000011600 */
[----:B------:R-:W-:Y:S01]  /*0560*/  SHF.R.U32.HI R10, RZ, 0x5, R42 ;  /* 0x00000005ff0a7819 */ /* 0x000fe2000001162a */
[----:B------:R1:W5:Y:S01]  /*0570*/  @P0 LDG.E.CONSTANT R50, desc[UR6][R2.64] ;  /* 0x0000000602320981 */ /* 0x000362000c1e9900 */
[----:B------:R-:W-:Y:S01]  /*0580*/  @!P3 IADD3 R11, PT, PT, R11, 0x1, RZ ;  /* 0x000000010b0bb810 */ /* 0x000fe20007ffe0ff */
[----:B------:R-:W-:Y:S01]  /*0590*/  BSSY.RECONVERGENT B0, `(.L_x_21253) ;  /* 0x00001b8000007945 */ /* 0x000fe20003800200 */
[----:B------:R-:W-:-:S02]  /*05a0*/  VIMNMX.U32 R9, PT, PT, R0, R9, PT ;  /* 0x0000000900097248 */ /* 0x000fc40003fe0000 */
[----:B------:R-:W-:Y:S02]  /*05b0*/  LEA R49, R43, R10, 0x4 ;  /* 0x0000000a2b317211 */ /* 0x000fe400078e20ff */
[----:B------:R-:W-:Y:S02]  /*05c0*/  @!P1 MOV R0, 0x400 ;  /* 0x0000040000009802 */ /* 0x000fe40000000f00 */
[----:B------:R-:W-:Y:S01]  /*05d0*/  @P2 IADD3 R11, PT, PT, R11, 0x1, RZ ;  /* 0x000000010b0b2810 */ /* 0x000fe20007ffe0ff */
[----:B-1----:R-:W-:Y:S01]  /*05e0*/  IMAD R3, R44, UR4, RZ ;  /* 0x000000042c037c24 */ /* 0x002fe2000f8e02ff */
[----:B------:R-:W-:Y:S02]  /*05f0*/  ISETP.GE.U32.AND P2, PT, R49, R9, PT ;  /* 0x000000093100720c */ /* 0x000fe40003f46070 */
[----:B------:R-:W-:Y:S02]  /*0600*/  ISETP.NE.AND P0, PT, R12, RZ, PT ;  /* 0x000000ff0c00720c */ /* 0x000fe40003f05270 */
[----:B0-----:R-:W-:-:S02]  /*0610*/  @!P1 LEA R13, R13, R0, 0x18 ;  /* 0x000000000d0d9211 */ /* 0x001fc400078ec0ff */
[----:B------:R-:W-:Y:S02]  /*0620*/  MOV R0, R11 ;  /* 0x0000000b00007202 */ /* 0x000fe40000000f00 */
[----:B------:R-:W-:-:S03]  /*0630*/  @!P1 LEA R13, R42, R13, 0x4 ;  /* 0x0000000d2a0d9211 */ /* 0x000fc600078e20ff */
[----:B------:R-:W-:-:S04]  /*0640*/  @!P4 IMAD.MOV R0, RZ, RZ, -R0 ;  /* 0x000000ffff00c224 */ /* 0x000fc800078e0a00 */
        /* <DEDUP_REMOVED lines=9> */
[----:B------:R-:W-:Y:S01]  /*06e0*/  IADD3 R7, PT, PT, R7, 0x100, RZ ;  /* 0x0000010007077810 */ /* 0x000fe20007ffe0ff */
[----:B------:R-:W-:Y:S01]  /*06f0*/  IMAD.WIDE R4, R3, 0x4, R4 ;  /* 0x0000000403047825 */ /* 0x000fe200078e0204 */
[----:B------:R-:W-:Y:S02]  /*0700*/  LOP3.LUT R3, R42, 0x1f, RZ, 0xc0, !PT ;  /* 0x0000001f2a037812 */ /* 0x000fe400078ec0ff */
[----:B------:R-:W-:-:S02]  /*0710*/  MOV R48, 0xff7fffff ;  /* 0xff7fffff00307802 */ /* 0x000fc40000000f00 */
[----:B------:R-:W-:Y:S02]  /*0720*/  IADD3 R8, PT, PT, R3, R8, RZ ;  /* 0x0000000803087210 */ /* 0x000fe40007ffe0ff */
[----:B------:R-:W-:Y:S02]  /*0730*/  LEA R10, R10, R3, 0x5 ;  /* 0x000000030a0a7211 */ /* 0x000fe400078e28ff */
[C---:B------:R-:W-:Y:S01]  /*0740*/  IADD3 R45, PT, PT, R8.reuse, 0x1, RZ ;  /* 0x00000001082d7810 */ /* 0x040fe20007ffe0ff */
[----:B------:R-:W-:Y:S01]  /*0750*/  IMAD.IADD R47, R8, 0x1, -R51 ;  /* 0x00000001082f7824 */ /* 0x000fe200078e0a33 */
[----:B--2---:R-:W-:-:S04]  /*0760*/  IADD3 R40, P0, PT, R4, UR4, RZ ;  /* 0x0000000404287c10 */ /* 0x004fc8000ff1e0ff */
[----:B------:R-:W-:Y:S02]  /*0770*/  IADD3.X R3, PT, PT, R5, UR5, RZ, P0, !PT ;  /* 0x0000000505037c10 */ /* 0x000fe400087fe4ff */
[----:B-1----:R-:W-:-:S04]  /*0780*/  LEA R7, R2, R7, 0x18 ;  /* 0x0000000702077211 */ /* 0x002fc800078ec0ff */
[----:B------:R-:W-:-:S07]  /*0790*/  LEA R46, R10, R7, 0x2 ;  /* 0x000000070a2e7211 */ /* 0x000fce00078e10ff */
.L_x_21255:
[----:B------:R-:W-:Y:S02]  /*07a0*/  MOV R12, R40 ;  /* 0x00000028000c7202 */ /* 0x000fe40000000f00 */
[----:B------:R-:W-:-:S05]  /*07b0*/  MOV R13, R3 ;  /* 0x00000003000d7202 */ /* 0x000fca0000000f00 */
        /* <DEDUP_REMOVED lines=35> */
[----:B------:R-:W-:Y:S01]  /*09f0*/  HADD2.F32 R28, -RZ, R26.H0_H0 ;  /* 0x2000001aff1c7230 */ /* 0x000fe20000004100 */
[----:B------:R-:W2:Y:S01]  /*0a00*/  LDG.E.128.CONSTANT R36, desc[UR6][R54.64+0xa00] ;  /* 0x000a000636247981 */ /* 0x000ea2000c1e9d00 */
[--C-:B------:R-:W-:Y:S02]  /*0a10*/  HADD2.F32 R5, -RZ, R6.reuse.H0_H0 ;  /* 0x20000006ff057230 */ /* 0x100fe40000004100 */
[----:B------:R-:W-:Y:S01]  /*0a20*/  FMUL.FTZ R25, R25, R24 ;  /* 0x0000001819197220 */ /* 0x000fe20000410000 */
[----:B------:R-:W-:Y:S02]  /*0a30*/  HADD2.F32 R33, -RZ, R6.H1_H1 ;  /* 0x30000006ff217230 */ /* 0x000fe40000004100 */
[----:B------:R-:W-:Y:S02]  /*0a40*/  HADD2.F32 R6, -RZ, R9.H0_H0 ;  /* 0x20000009ff067230 */ /* 0x000fe40000004100 */
[----:B------:R-:W-:Y:S01]  /*0a50*/  FMUL.FTZ R24, R28, R5 ;  /* 0x000000051c187220 */ /* 0x000fe20000410000 */
[----:B------:R-:W-:-:S02]  /*0a60*/  HADD2.F32 R28, -RZ, R26.H1_H1 ;  /* 0x3000001aff1c7230 */ /* 0x000fc40000004100 */
[----:B------:R-:W-:Y:S02]  /*0a70*/  HADD2.F32 R26, -RZ, R10.H0_H0 ;  /* 0x2000000aff1a7230 */ /* 0x000fe40000004100 */
[--C-:B------:R-:W-:Y:S02]  /*0a80*/  HADD2.F32 R5, -RZ, R29.reuse.H0_H0 ;  /* 0x2000001dff057230 */ /* 0x100fe40000004100 */
[----:B------:R-:W-:Y:S01]  /*0a90*/  FMUL.FTZ R28, R28, R33 ;  /* 0x000000211c1c7220 */ /* 0x000fe20000410000 */
[----:B------:R-:W-:Y:S02]  /*0aa0*/  HADD2.F32 R33, -RZ, R30.H1_H1 ;  /* 0x3000001eff217230 */ /* 0x000fe40000004100 */
[----:B------:R-:W-:Y:S02]  /*0ab0*/  HADD2.F32 R10, -RZ, R10.H1_H1 ;  /* 0x3000000aff0a7230 */ /* 0x000fe40000004100 */
[----:B------:R-:W-:Y:S01]  /*0ac0*/  FFMA.FTZ R5, R5, R6, R32 ;  /* 0x0000000605057223 */ /* 0x000fe20000010020 */
[----:B------:R-:W-:-:S02]  /*0ad0*/  HADD2.F32 R6, -RZ, R29.H1_H1 ;  /* 0x3000001dff067230 */ /* 0x000fc40000004100 */
[----:B------:R-:W-:Y:S02]  /*0ae0*/  HADD2.F32 R9, -RZ, R9.H1_H1 ;  /* 0x30000009ff097230 */ /* 0x000fe40000004100 */
[----:B------:R-:W-:Y:S01]  /*0af0*/  FFMA.FTZ R28, R33, R10, R28 ;  /* 0x0000000a211c7223 */ /* 0x000fe2000001001c */
[----:B------:R-:W-:Y:S01]  /*0b00*/  HADD2.F32 R29, -RZ, R30.H0_H0 ;  /* 0x2000001eff1d7230 */ /* 0x000fe20000004100 */
[----:B------:R-:W0:Y:S01]  /*0b10*/  LDS.128 R32, [R52+0x20] ;  /* 0x0000200034207984 */ /* 0x000e220000000c00 */
[----:B------:R-:W-:Y:S01]  /*0b20*/  FFMA.FTZ R9, R6, R9, R25 ;  /* 0x0000000906097223 */ /* 0x000fe20000010019 */
[----:B------:R-:W-:Y:S02]  /*0b30*/  HADD2.F32 R25, -RZ, R7.H0_H0 ;  /* 0x20000007ff197230 */ /* 0x000fe40000004100 */
[----:B------:R-:W-:Y:S01]  /*0b40*/  FFMA.FTZ R6, R29, R26, R24 ;  /* 0x0000001a1d067223 */ /* 0x000fe20000010018 */
[----:B------:R-:W-:-:S05]  /*0b50*/  HADD2.F32 R24, -RZ, R27.H0_H0 ;  /* 0x2000001bff187230 */ /* 0x000fca0000004100 */
[----:B------:R-:W-:Y:S01]  /*0b60*/  FMUL.FTZ R29, R24, R25 ;  /* 0x00000019181d7220 */ /* 0x000fe20000410000 */
[----:B------:R-:W-:Y:S02]  /*0b70*/  HADD2.F32 R24, -RZ, R31.H0_H0 ;  /* 0x2000001fff187230 */ /* 0x000fe40000004100 */
[----:B------:R-:W-:Y:S02]  /*0b80*/  HADD2.F32 R25, -RZ, R11.H0_H0 ;  /* 0x2000000bff197230 */ /* 0x000fe40000004100 */
[----:B------:R-:W-:Y:S02]  /*0b90*/  HADD2.F32 R10, -RZ, R7.H1_H1 ;  /* 0x30000007ff0a7230 */ /* 0x000fe40000004100 */
[--C-:B----4-:R-:W-:Y:S02]  /*0ba0*/  HADD2.F32 R7, -RZ, R12.reuse.H0_H0 ;  /* 0x2000000cff077230 */ /* 0x110fe40000004100 */
[----:B------:R-:W-:Y:S01]  /*0bb0*/  FFMA.FTZ R24, R24, R25, R29 ;  /* 0x0000001918187223 */ /* 0x000fe2000001001d */
[----:B------:R-:W-:-:S02]  /*0bc0*/  HADD2.F32 R12, -RZ, R12.H1_H1 ;  /* 0x3000000cff0c7230 */ /* 0x000fc40000004100 */
[----:B------:R-:W-:Y:S02]  /*0bd0*/  HADD2.F32 R27, -RZ, R27.H1_H1 ;  /* 0x3000001bff1b7230 */ /* 0x000fe40000004100 */
[----:B------:R-:W-:Y:S02]  /*0be0*/  HADD2.F32 R11, -RZ, R11.H1_H1 ;  /* 0x3000000bff0b7230 */ /* 0x000fe40000004100 */
[----:B------:R-:W-:Y:S02]  /*0bf0*/  HADD2.F32 R30, -RZ, R31.H1_H1 ;  /* 0x3000001fff1e7230 */ /* 0x000fe40000004100 */
[--C-:B0-----:R-:W-:Y:S02]  /*0c00*/  HADD2.F32 R25, -RZ, R32.reuse.H0_H0 ;  /* 0x20000020ff197230 */ /* 0x101fe40000004100 */
[----:B------:R-:W-:-:S03]  /*0c10*/  HADD2.F32 R29, -RZ, R32.H1_H1 ;  /* 0x30000020ff1d7230 */ /* 0x000fc60000004100 */
[----:B------:R-:W-:Y:S01]  /*0c20*/  FFMA.FTZ R25, R25, R7, R4 ;  /* 0x0000000719197223 */ /* 0x000fe20000010004 */
[----:B------:R-:W-:Y:S02]  /*0c30*/  HADD2.F32 R4, -RZ, R33.H0_H0 ;  /* 0x20000021ff047230 */ /* 0x000fe40000004100 */
[----:B------:R-:W-:Y:S02]  /*0c40*/  HADD2.F32 R7, -RZ, R13.H0_H0 ;  /* 0x2000000dff077230 */ /* 0x000fe40000004100 */
[----:B------:R-:W-:Y:S01]  /*0c50*/  FFMA.FTZ R29, R29, R12, R8 ;  /* 0x0000000c1d1d7223 */ /* 0x000fe20000010008 */
[----:B------:R-:W-:Y:S02]  /*0c60*/  HADD2.F32 R32, -RZ, R14.H0_H0 ;  /* 0x2000000eff207230 */ /* 0x000fe40000004100 */
[----:B------:R-:W-:Y:S01]  /*0c70*/  FFMA.FTZ R12, R4, R7, R5 ;  /* 0x00000007040c7223 */ /* 0x000fe20000010005 */
[----:B------:R-:W-:Y:S02]  /*0c80*/  HADD2.F32 R4, -RZ, R33.H1_H1 ;  /* 0x30000021ff047230 */ /* 0x000fe40000004100 */
[----:B------:R-:W-:-:S02]  /*0c90*/  HADD2.F32 R5, -RZ, R34.H0_H0 ;  /* 0x20000022ff057230 */ /* 0x000fc40000004100 */
[----:B------:R-:W-:Y:S02]  /*0ca0*/  HADD2.F32 R33, -RZ, R13.H1_H1 ;  /* 0x3000000dff217230 */ /* 0x000fe40000004100 */
[----:B------:R-:W-:Y:S01]  /*0cb0*/  FMUL.FTZ R27, R27, R10 ;  /* 0x0000000a1b1b7220 */ /* 0x000fe20000410000 */
[----:B------:R-:W-:Y:S02]  /*0cc0*/  FFMA.FTZ R32, R5, R32, R6 ;  /* 0x0000002005207223 */ /* 0x000fe40000010006 */
[----:B------:R-:W-:Y:S01]  /*0cd0*/  FFMA.FTZ R33, R4, R33, R9 ;  /* 0x0000002104217223 */ /* 0x000fe20000010009 */
[----:B------:R-:W-:Y:S01]  /*0ce0*/  FFMA.FTZ R30, R30, R11, R27 ;  /* 0x0000000b1e1e7223 */ /* 0x000fe2000001001b */
[----:B------:R-:W0:Y:S04]  /*0cf0*/  LDS.128 R4, [R52+0x30] ;  /* 0x0000300034047984 */ /* 0x000e280000000c00 */
[----:B------:R-:W3:Y:S01]  /*0d00*/  LDG.E.128.CONSTANT R8, desc[UR6][R54.64+0xc00] ;  /* 0x000c000636087981 */ /* 0x000ee2000c1e9d00 */
[----:B------:R-:W-:-:S02]  /*0d10*/  HADD2.F32 R13, -RZ, R34.H1_H1 ;  /* 0x30000022ff0d7230 */ /* 0x000fc40000004100 */
[----:B------:R-:W-:Y:S02]  /*0d20*/  HADD2.F32 R14, -RZ, R14.H1_H1 ;  /* 0x3000000eff0e7230 */ /* 0x000fe40000004100 */
[----:B------:R-:W-:-:S03]  /*0d30*/  HADD2.F32 R34, -RZ, R15.H0_H0 ;  /* 0x2000000fff227230 */ /* 0x000fc60000004100 */
[----:B------:R-:W-:Y:S01]  /*0d40*/  FFMA.FTZ R28, R13, R14, R28 ;  /* 0x0000000e0d1c7223 */ /* 0x000fe2000001001c */
[----:B------:R-:W-:Y:S02]  /*0d50*/  HADD2.F32 R13, -RZ, R35.H0_H0 ;  /* 0x20000023ff0d7230 */ /* 0x000fe40000004100 */
[----:B------:R-:W-:Y:S02]  /*0d60*/  HADD2.F32 R15, -RZ, R15.H1_H1 ;  /* 0x3000000fff0f7230 */ /* 0x000fe40000004100 */
[----:B------:R-:W-:Y:S02]  /*0d70*/  HADD2.F32 R35, -RZ, R35.H1_H1 ;  /* 0x30000023ff237230 */ /* 0x000fe40000004100 */
[----:B------:R-:W-:Y:S01]  /*0d80*/  FFMA.FTZ R34, R13, R34, R24 ;  /* 0x000000220d227223 */ /* 0x000fe20000010018 */
[--C-:B------:R-:W-:Y:S02]  /*0d90*/  HADD2.F32 R13, -RZ, R16.reuse.H0_H0 ;  /* 0x20000010ff0d7230 */ /* 0x100fe40000004100 */
[----:B------:R-:W-:Y:S01]  /*0da0*/  FFMA.FTZ R30, R35, R15, R30 ;  /* 0x0000000f231e7223 */ /* 0x000fe2000001001e */
[----:B------:R-:W-:-:S02]  /*0db0*/  HADD2.F32 R15, -RZ, R16.H1_H1 ;  /* 0x30000010ff0f7230 */ /* 0x000fc40000004100 */
[--C-:B0-----:R-:W-:Y:S02]  /*0dc0*/  HADD2.F32 R14, -RZ, R4.reuse.H0_H0 ;  /* 0x20000004ff0e7230 */ /* 0x101fe40000004100 */
[----:B------:R-:W-:-:S03]  /*0dd0*/  HADD2.F32 R4, -RZ, R4.H1_H1 ;  /* 0x30000004ff047230 */ /* 0x000fc60000004100 */
[----:B------:R-:W-:Y:S02]  /*0de0*/  FFMA.FTZ R16, R14, R13, R25 ;  /* 0x0000000d0e107223 */ /* 0x000fe40000010019 */
[----:B------:R-:W-:Y:S01]  /*0df0*/  FFMA.FTZ R29, R4, R15, R29 ;  /* 0x0000000f041d7223 */ /* 0x000fe2000001001d */
[----:B------:R-:W-:Y:S01]  /*0e00*/  HADD2.F32 R4, -RZ, R17.H0_H0 ;  /* 0x20000011ff047230 */ /* 0x000fe20000004100 */
[----:B------:R-:W0:Y:S01]  /*0e10*/  LDS.128 R24, [R52+0x40] ;  /* 0x0000400034187984 */ /* 0x000e220000000c00 */
[--C-:B------:R-:W-:Y:S02]  /*0e20*/  HADD2.F32 R13, -RZ, R5.reuse.H0_H0 ;  /* 0x20000005ff0d7230 */ /* 0x100fe40000004100 */
[----:B------:R-:W-:Y:S02]  /*0e30*/  HADD2.F32 R14, -RZ, R5.H1_H1 ;  /* 0x30000005ff0e7230 */ /* 0x000fe40000004100 */
[----:B------:R-:W-:Y:S02]  /*0e40*/  HADD2.F32 R17, -RZ, R17.H1_H1 ;  /* 0x30000011ff117230 */ /* 0x000fe40000004100 */
[----:B------:R-:W-:-:S03]  /*0e50*/  FFMA.FTZ R4, R13, R4, R12 ;  /* 0x000000040d047223 */ /* 0x000fc6000001000c */
[----:B------:R-:W-:Y:S02]  /*0e60*/  FFMA.FTZ R33, R14, R17, R33 ;  /* 0x000000110e217223 */ /* 0x000fe40000010021 */
[----:B------:R-:W4:Y:S01]  /*0e70*/  LDG.E.128.CONSTANT R12, desc[UR6][R54.64+0xe00] ;  /* 0x000e0006360c7981 */ /* 0x000f22000c1e9d00 */
[----:B------:R-:W-:Y:S02]  /*0e80*/  HADD2.F32 R5, -RZ, R6.H0_H0 ;  /* 0x20000006ff057230 */ /* 0x000fe40000004100 */
[----:B------:R-:W-:Y:S02]  /*0e90*/  HADD2.F32 R17, -RZ, R18.H0_H0 ;  /* 0x20000012ff117230 */ /* 0x000fe40000004100 */
[----:B------:R-:W-:Y:S02]  /*0ea0*/  HADD2.F32 R35, -RZ, R6.H1_H1 ;  /* 0x30000006ff237230 */ /* 0x000fe40000004100 */
[----:B------:R-:W-:Y:S02]  /*0eb0*/  HADD2.F32 R18, -RZ, R18.H1_H1 ;  /* 0x30000012ff127230 */ /* 0x000fe40000004100 */
[----:B------:R-:W-:Y:S01]  /*0ec0*/  FFMA.FTZ R32, R5, R17, R32 ;  /* 0x0000001105207223 */ /* 0x000fe20000010020 */
[----:B------:R-:W-:-:S02]  /*0ed0*/  HADD2.F32 R5, -RZ, R7.H0_H0 ;  /* 0x20000007ff057230 */ /* 0x000fc40000004100 */
[--C-:B------:R-:W-:Y:S02]  /*0ee0*/  HADD2.F32 R6, -RZ, R19.reuse.H0_H0 ;  /* 0x20000013ff067230 */ /* 0x100fe40000004100 */
[----:B------:R-:W-:Y:S01]  /*0ef0*/  FFMA.FTZ R35, R35, R18, R28 ;  /* 0x0000001223237223 */ /* 0x000fe2000001001c */
[----:B------:R-:W-:Y:S02]  /*0f00*/  HADD2.F32 R19, -RZ, R19.H1_H1 ;  /* 0x30000013ff137230 */ /* 0x000fe40000004100 */
[----:B------:R-:W-:Y:S02]  /*0f10*/  HADD2.F32 R7, -RZ, R7.H1_H1 ;  /* 0x30000007ff077230 */ /* 0x000fe40000004100 */
[----:B------:R-:W-:Y:S01]  /*0f20*/  FFMA.FTZ R34, R5, R6, R34 ;  /* 0x0000000605227223 */ /* 0x000fe20000010022 */
[----:B------:R-:W-:Y:S02]  /*0f30*/  HADD2.F32 R28, -RZ, R20.H0_H0 ;  /* 0x20000014ff1c7230 */ /* 0x000fe40000004100 */
[----:B------:R-:W-:Y:S01]  /*0f40*/  FFMA.FTZ R30, R7, R19, R30 ;  /* 0x00000013071e7223 */ /* 0x000fe2000001001e */
[----:B0-----:R-:W-:-:S05]  /*0f50*/  HADD2.F32 R5, -RZ, R24.H0_H0 ;  /* 0x20000018ff057230 */ /* 0x001fca0000004100 */
[----:B------:R-:W-:Y:S02]  /*0f60*/  FFMA.FTZ R28, R5, R28, R16 ;  /* 0x0000001c051c7223 */ /* 0x000fe40000010010 */
        /* <DEDUP_REMOVED lines=18> */
[----:B------:R-:W-:-:S05]  /*1090*/  HADD2.F32 R22, -RZ, R23.H0_H0 ;  /* 0x20000017ff167230 */ /* 0x000fca0000004100 */
[----:B------:R-:W-:Y:S01]  /*10a0*/  FFMA.FTZ R34, R21, R22, R34 ;  /* 0x0000001615227223 */ /* 0x000fe20000010022 */
[----:B------:R-:W-:Y:S02]  /*10b0*/  HADD2.F32 R23, -RZ, R23.H1_H1 ;  /* 0x30000017ff177230 */ /* 0x000fe40000004100 */
[----:B------:R-:W-:-:S05]  /*10c0*/  HADD2.F32 R27, -RZ, R27.H1_H1 ;  /* 0x3000001bff1b7230 */ /* 0x000fca0000004100 */
[----:B------:R-:W-:Y:S01]  /*10d0*/  FFMA.FTZ R30, R27, R23, R30 ;  /* 0x000000171b1e7223 */ /* 0x000fe2000001001e */
[--C-:B0-----:R-:W-:Y:S02]  /*10e0*/  HADD2.F32 R21, -RZ, R4.reuse.H0_H0 ;  /* 0x20000004ff157230 */ /* 0x101fe40000004100 */
[----:B------:R-:W-:Y:S02]  /*10f0*/  HADD2.F32 R4, -RZ, R4.H1_H1 ;  /* 0x30000004ff047230 */ /* 0x000fe40000004100 */
[----:B------:R-:W-:Y:S02]  /*1100*/  HADD2.F32 R24, -RZ, R5.H1_H1 ;  /* 0x30000005ff187230 */ /* 0x000fe40000004100 */
[--C-:B--2---:R-:W-:Y:S02]  /*1110*/  HADD2.F32 R22, -RZ, R36.reuse.H0_H0 ;  /* 0x20000024ff167230 */ /* 0x104fe40000004100 */
[----:B------:R-:W-:-:S03]  /*1120*/  HADD2.F32 R36, -RZ, R36.H1_H1 ;  /* 0x30000024ff247230 */ /* 0x000fc60000004100 */
[----:B------:R-:W-:Y:S01]  /*1130*/  FFMA.FTZ R28, R21, R22, R28 ;  /* 0x00000016151c7223 */ /* 0x000fe2000001001c */
[----:B------:R-:W-:Y:S02]  /*1140*/  HADD2.F32 R22, -RZ, R37.H0_H0 ;  /* 0x20000025ff167230 */ /* 0x000fe40000004100 */
[----:B------:R-:W-:Y:S02]  /*1150*/  HADD2.F32 R21, -RZ, R5.H0_H0 ;  /* 0x20000005ff157230 */ /* 0x000fe40000004100 */
[----:B------:R-:W-:Y:S02]  /*1160*/  HADD2.F32 R37, -RZ, R37.H1_H1 ;  /* 0x30000025ff257230 */ /* 0x000fe40000004100 */
[----:B------:R-:W-:Y:S01]  /*1170*/  FFMA.FTZ R29, R4, R36, R29 ;  /* 0x00000024041d7223 */ /* 0x000fe2000001001d */
[----:B------:R-:W-:Y:S02]  /*1180*/  HADD2.F32 R5, -RZ, R6.H0_H0 ;  /* 0x20000006ff057230 */ /* 0x000fe40000004100 */
[----:B------:R-:W-:Y:S01]  /*1190*/  FFMA.FTZ R4, R21, R22, R20 ;  /* 0x0000001615047223 */ /* 0x000fe20000010014 */
[----:B------:R-:W-:Y:S01]  /*11a0*/  FFMA.FTZ R33, R24, R37, R33 ;  /* 0x0000002518217223 */ /* 0x000fe20000010021 */
[----:B------:R-:W0:Y:S01]  /*11b0*/  LDS.128 R20, [R52+0x60] ;  /* 0x0000600034147984 */ /* 0x000e220000000c00 */
[----:B------:R-:W-:-:S05]  /*11c0*/  HADD2.F32 R24, -RZ, R38.H0_H0 ;  /* 0x20000026ff187230 */ /* 0x000fca0000004100 */
[----:B------:R-:W-:Y:S02]  /*11d0*/  FFMA.FTZ R32, R5, R24, R32 ;  /* 0x0000001805207223 */ /* 0x000fe40000010020 */
[----:B------:R-:W2:Y:S01]  /*11e0*/  LDG.E.128.CONSTANT R24, desc[UR6][R54.64+0x1200] ;  /* 0x0012000636187981 */ /* 0x000ea2000c1e9d00 */
        /* <DEDUP_REMOVED lines=8> */
[--C-:B0-----:R-:W-:Y:S02]  /*1270*/  HADD2.F32 R37, -RZ, R20.reuse.H0_H0 ;  /* 0x20000014ff257230 */ /* 0x101fe40000004100 */
[----:B------:R-:W-:Y:S02]  /*1280*/  HADD2.F32 R38, -RZ, R20.H1_H1 ;  /* 0x30000014ff267230 */ /* 0x000fe40000004100 */
[----:B------:R-:W-:Y:S01]  /*1290*/  FFMA.FTZ R36, R7, R36, R30 ;  /* 0x0000002407247223 */ /* 0x000fe2000001001e */
[----:B---3--:R-:W-:-:S02]  /*12a0*/  HADD2.F32 R5, -RZ, R8.H0_H0 ;  /* 0x20000008ff057230 */ /* 0x008fc40000004100 */
[----:B------:R-:W-:Y:S02]  /*12b0*/  HADD2.F32 R8, -RZ, R8.H1_H1 ;  /* 0x30000008ff087230 */ /* 0x000fe40000004100 */
[----:B------:R-:W-:Y:S02]  /*12c0*/  HADD2.F32 R6, -RZ, R9.H0_H0 ;  /* 0x20000009ff067230 */ /* 0x000fe40000004100 */
[----:B------:R-:W-:Y:S01]  /*12d0*/  FFMA.FTZ R37, R37, R5, R28 ;  /* 0x0000000525257223 */ /* 0x000fe2000001001c */
[----:B------:R-:W-:Y:S02]  /*12e0*/  HADD2.F32 R5, -RZ, R21.H0_H0 ;  /* 0x20000015ff057230 */ /* 0x000fe40000004100 */
[----:B------:R-:W-:Y:S02]  /*12f0*/  FFMA.FTZ R38, R38, R8, R29 ;  /* 0x0000000826267223 */ /* 0x000fe4000001001d */
[----:B------:R-:W3:Y:S01]  /*1300*/  LDG.E.128.CONSTANT R28, desc[UR6][R54.64+0x1400] ;  /* 0x00140006361c7981 */ /* 0x000ee2000c1e9d00 */
[----:B------:R-:W-:-:S03]  /*1310*/  FFMA.FTZ R8, R5, R6, R4 ;  /* 0x0000000605087223 */ /* 0x000fc60000010004 */
[----:B------:R-:W0:Y:S01]  /*1320*/  LDS.128 R4, [R52+0x70] ;  /* 0x0000700034047984 */ /* 0x000e220000000c00 */
[----:B------:R-:W-:Y:S02]  /*1330*/  HADD2.F32 R20, -RZ, R21.H1_H1 ;  /* 0x30000015ff147230 */ /* 0x000fe40000004100 */
[----:B------:R-:W-:-:S05]  /*1340*/  HADD2.F32 R9, -RZ, R9.H1_H1 ;  /* 0x30000009ff097230 */ /* 0x000fca0000004100 */
[----:B------:R-:W-:Y:S01]  /*1350*/  FFMA.FTZ R33, R20, R9, R33 ;  /* 0x0000000914217223 */ /* 0x000fe20000010021 */
        /* <DEDUP_REMOVED lines=9> */
[----:B------:R-:W-:Y:S01]  /*13f0*/  FFMA.FTZ R34, R9, R20, R34 ;  /* 0x0000001409227223 */ /* 0x000fe20000010022 */
[----:B------:R-:W-:-:S05]  /*1400*/  HADD2.F32 R23, -RZ, R23.H1_H1 ;  /* 0x30000017ff177230 */ /* 0x000fca0000004100 */
[----:B------:R-:W-:Y:S02]  /*1410*/  FFMA.FTZ R36, R23, R11, R36 ;  /* 0x0000000b17247223 */ /* 0x000fe40000010024 */
[----:B------:R-:W3:Y:S01]  /*1420*/  LDG.E.128.CONSTANT R20, desc[UR6][R54.64+0x1600] ;  /* 0x0016000636147981 */ /* 0x000ee2000c1e9d00 */
[----:B0-----:R-:W-:Y:S02]  /*1430*/  HADD2.F32 R10, -RZ, R4.H0_H0 ;  /* 0x20000004ff0a7230 */ /* 0x001fe40000004100 */
[--C-:B----4-:R-:W-:Y:S02]  /*1440*/  HADD2.F32 R9, -RZ, R12.reuse.H0_H0 ;  /* 0x2000000cff097230 */ /* 0x110fe40000004100 */
        /* <DEDUP_REMOVED lines=14> */
[----:B------:R-:W-:Y:S02]  /*1530*/  HADD2.F32 R5, -RZ, R7.H0_H0 ;  /* 0x20000007ff057230 */ /* 0x000fe40000004100 */
[----:B------:R-:W-:Y:S02]  /*1540*/  HADD2.F32 R4, -RZ, R15.H0_H0 ;  /* 0x2000000fff047230 */ /* 0x000fe40000004100 */
[----:B------:R-:W-:-:S03]  /*1550*/  HADD2.F32 R6, -RZ, R6.H1_H1 ;  /* 0x30000006ff067230 */ /* 0x000fc60000004100 */
[----:B------:R-:W-:Y:S01]  /*1560*/  FFMA.FTZ R34, R5, R4, R34 ;  /* 0x0000000405227223 */ /* 0x000fe20000010022 */
[----:B------:R-:W-:Y:S02]  /*1570*/  HADD2.F32 R5, -RZ, R16.H0_H0 ;  /* 0x20000010ff057230 */ /* 0x000fe40000004100 */
[----:B------:R-:W-:Y:S02]  /*1580*/  HADD2.F32 R14, -RZ, R14.H1_H1 ;  /* 0x3000000eff0e7230 */ /* 0x000fe40000004100 */
[----:B------:R-:W-:Y:S02]  /*1590*/  HADD2.F32 R15, -RZ, R15.H1_H1 ;  /* 0x3000000fff0f7230 */ /* 0x000fe40000004100 */
[----:B------:R-:W-:Y:S02]  /*15a0*/  HADD2.F32 R7, -RZ, R7.H1_H1 ;  /* 0x30000007ff077230 */ /* 0x000fe40000004100 */
[----:B------:R-:W-:Y:S02]  /*15b0*/  HADD2.F32 R16, -RZ, R16.H1_H1 ;  /* 0x30000010ff107230 */ /* 0x000fe40000004100 */
[----:B------:R-:W-:Y:S01]  /*15c0*/  FFMA.FTZ R35, R6, R14, R35 ;  /* 0x0000000e06237223 */ /* 0x000fe20000010023 */
[----:B------:R-:W-:Y:S01]  /*15d0*/  FFMA.FTZ R36, R7, R15, R36 ;  /* 0x0000000f07247223 */ /* 0x000fe20000010024 */
[----:B0-----:R-:W-:-:S02]  /*15e0*/  HADD2.F32 R4, -RZ, R8.H0_H0 ;  /* 0x20000008ff047230 */ /* 0x001fc40000004100 */
[----:B------:R-:W-:Y:S02]  /*15f0*/  HADD2.F32 R13, -RZ, R8.H1_H1 ;  /* 0x30000008ff0d7230 */ /* 0x000fe40000004100 */
[----:B------:R-:W-:Y:S02]  /*1600*/  HADD2.F32 R8, -RZ, R17.H0_H0 ;  /* 0x20000011ff087230 */ /* 0x000fe40000004100 */
[----:B------:R-:W-:Y:S01]  /*1610*/  FFMA.FTZ R37, R4, R5, R37 ;  /* 0x0000000504257223 */ /* 0x000fe20000010025 */
[----:B------:R-:W-:Y:S01]  /*1620*/  FFMA.FTZ R16, R13, R16, R38 ;  /* 0x000000100d107223 */ /* 0x000fe20000010026 */
[----:B------:R-:W4:Y:S01]  /*1630*/  LDG.E.128.CONSTANT R4, desc[UR6][R54.64+0x1800] ;  /* 0x0018000636047981 */ /* 0x000f22000c1e9d00 */
        /* <DEDUP_REMOVED lines=19> */
[----:B0-----:R-:W-:Y:S02]  /*1770*/  HADD2.F32 R10, -RZ, R32.H0_H0 ;  /* 0x20000020ff0a7230 */ /* 0x001fe40000004100 */
[--C-:B--2---:R-:W-:Y:S02]  /*1780*/  HADD2.F32 R9, -RZ, R24.reuse.H0_H0 ;  /* 0x20000018ff097230 */ /* 0x104fe40000004100 */
        /* <DEDUP_REMOVED lines=9> */
[----:B------:R-:W-:-:S05]  /*1820*/  HADD2.F32 R25, -RZ, R25.H1_H1 ;  /* 0x30000019ff197230 */ /* 0x000fca0000004100 */
[----:B------:R-:W-:Y:S01]  /*1830*/  FFMA.FTZ R25, R16, R25, R17 ;  /* 0x0000001910197223 */ /* 0x000fe20000010011 */
[----:B------:R-:W-:Y:S02]  /*1840*/  HADD2.F32 R17, -RZ, R34.H0_H0 ;  /* 0x20000022ff117230 */ /* 0x000fe40000004100 */
[--C-:B------:R-:W-:Y:S02]  /*1850*/  HADD2.F32 R16, -RZ, R26.reuse.H0_H0 ;  /* 0x2000001aff107230 */ /* 0x100fe40000004100 */
[----:B------:R-:W-:-:S03]  /*1860*/  HADD2.F32 R26, -RZ, R26.H1_H1 ;  /* 0x3000001aff1a7230 */ /* 0x000fc60000004100 */
[----:B------:R-:W-:Y:S01]  /*1870*/  FFMA.FTZ R38, R17, R16, R38 ;  /* 0x0000001011267223 */ /* 0x000fe20000010026 */
[----:B------:R-:W-:Y:S02]  /*1880*/  HADD2.F32 R17, -RZ, R34.H1_H1 ;  /* 0x30000022ff117230 */ /* 0x000fe40000004100 */
[----:B------:R-:W-:-:S03]  /*1890*/  HADD2.F32 R16, -RZ, R35.H0_H0 ;  /* 0x20000023ff107230 */ /* 0x000fc60000004100 */
[----:B------:R-:W-:Y:S01]  /*18a0*/  FFMA.FTZ R26, R17, R26, R18 ;  /* 0x0000001a111a7223 */ /* 0x000fe20000010012 */
[----:B------:R-:W-:-:S05]  /*18b0*/  HADD2.F32 R17, -RZ, R27.H0_H0 ;  /* 0x2000001bff117230 */ /* 0x000fca0000004100 */
[----:B------:R-:W-:Y:S01]  /*18c0*/  FFMA.FTZ R39, R16, R17, R39 ;  /* 0x0000001110277223 */ /* 0x000fe20000010027 */
[----:B0-----:R-:W-:Y:S02]  /*18d0*/  HADD2.F32 R16, -RZ, R8.H0_H0 ;  /* 0x20000008ff107230 */ /* 0x001fe40000004100 */
[----:B---3--:R-:W-:-:S05]  /*18e0*/  HADD2.F32 R17, -RZ, R28.H0_H0 ;  /* 0x2000001cff117230 */ /* 0x008fca0000004100 */
[----:B------:R-:W-:Y:S02]  /*18f0*/  FFMA.FTZ R37, R16, R17, R37 ;  /* 0x0000001110257223 */ /* 0x000fe40000010025 */
[----:B------:R-:W0:Y:S01]  /*1900*/  LDS.128 R16, [R52+0xb0] ;  /* 0x0000b00034107984 */ /* 0x000e220000000c00 */
[----:B------:R-:W-:Y:S02]  /*1910*/  HADD2.F32 R27, -RZ, R27.H1_H1 ;  /* 0x3000001bff1b7230 */ /* 0x000fe40000004100 */
[----:B------:R-:W-:Y:S02]  /*1920*/  HADD2.F32 R35, -RZ, R35.H1_H1 ;  /* 0x30000023ff237230 */ /* 0x000fe40000004100 */
        /* <DEDUP_REMOVED lines=14> */
[----:B------:R-:W-:Y:S02]  /*1a10*/  HADD2.F32 R31, -RZ, R31.H1_H1 ;  /* 0x3000001fff1f7230 */ /* 0x000fe40000004100 */
[--C-:B------:R-:W-:Y:S02]  /*1a20*/  HADD2.F32 R25, -RZ, R11.reuse.H1_H1 ;  /* 0x3000000bff197230 */ /* 0x100fe40000004100 */
[----:B------:R-:W-:Y:S02]  /*1a30*/  HADD2.F32 R9, -RZ, R10.H0_H0 ;  /* 0x2000000aff097230 */ /* 0x000fe40000004100 */
[----:B------:R-:W-:Y:S01]  /*1a40*/  FFMA.FTZ R29, R29, R30, R26 ;  /* 0x0000001e1d1d7223 */ /* 0x000fe2000001001a */
[----:B------:R-:W-:-:S02]  /*1a50*/  HADD2.F32 R34, -RZ, R11.H0_H0 ;  /* 0x2000000bff227230 */ /* 0x000fc40000004100 */
[----:B------:R-:W-:Y:S01]  /*1a60*/  FFMA.FTZ R36, R25, R31, R36 ;  /* 0x0000001f19247223 */ /* 0x000fe20000010024 */
[----:B------:R-:W-:Y:S01]  /*1a70*/  FFMA.FTZ R38, R9, R8, R38 ;  /* 0x0000000809267223 */ /* 0x000fe20000010026 */
[--C-:B0-----:R-:W-:Y:S01]  /*1a80*/  HADD2.F32 R26, -RZ, R16.reuse.H0_H0 ;  /* 0x20000010ff1a7230 */ /* 0x101fe20000004100 */
[----:B------:R-:W0:Y:S01]  /*1a90*/  LDS.128 R8, [R52+0xc0] ;  /* 0x0000c00034087984 */ /* 0x000e220000000c00 */
[----:B------:R-:W-:Y:S02]  /*1aa0*/  HADD2.F32 R25, -RZ, R16.H1_H1 ;  /* 0x30000010ff197230 */ /* 0x000fe40000004100 */
[--C-:B------:R-:W-:Y:S02]  /*1ab0*/  HADD2.F32 R16, -RZ, R20.reuse.H0_H0 ;  /* 0x20000014ff107230 */ /* 0x100fe40000004100 */
[----:B------:R-:W-:Y:S02]  /*1ac0*/  HADD2.F32 R20, -RZ, R20.H1_H1 ;  /* 0x30000014ff147230 */ /* 0x000fe40000004100 */
[----:B------:R-:W-:Y:S01]  /*1ad0*/  FFMA.FTZ R39, R34, R27, R39 ;  /* 0x0000001b22277223 */ /* 0x000fe20000010027 */
[----:B------:R-:W-:-:S02]  /*1ae0*/  FFMA.FTZ R37, R26, R16, R37 ;  /* 0x000000101a257223 */ /* 0x000fc40000010025 */
[----:B------:R-:W-:Y:S02]  /*1af0*/  FFMA.FTZ R16, R25, R20, R24 ;  /* 0x0000001419107223 */ /* 0x000fe40000010018 */
[----:B------:R-:W1:Y:S01]  /*1b00*/  LDS.128 R24, [R52+0xd0] ;  /* 0x0000d00034187984 */ /* 0x000e620000000c00 */
[----:B------:R-:W-:Y:S02]  /*1b10*/  HADD2.F32 R31, -RZ, R17.H0_H0 ;  /* 0x20000011ff1f7230 */ /* 0x000fe40000004100 */
[----:B------:R-:W-:Y:S02]  /*1b20*/  HADD2.F32 R20, -RZ, R21.H0_H0 ;  /* 0x20000015ff147230 */ /* 0x000fe40000004100 */
[----:B------:R-:W-:Y:S02]  /*1b30*/  HADD2.F32 R17, -RZ, R17.H1_H1 ;  /* 0x30000011ff117230 */ /* 0x000fe40000004100 */
[----:B------:R-:W-:Y:S02]  /*1b40*/  HADD2.F32 R21, -RZ, R21.H1_H1 ;  /* 0x30000015ff157230 */ /* 0x000fe40000004100 */
[----:B------:R-:W-:Y:S01]  /*1b50*/  FFMA.FTZ R32, R31, R20, R32 ;  /* 0x000000141f207223 */ /* 0x000fe20000010020 */
[----:B------:R-:W-:-:S02]  /*1b60*/  HADD2.F32 R20, -RZ, R22.H0_H0 ;  /* 0x20000016ff147230 */ /* 0x000fc40000004100 */
[----:B------:R-:W-:Y:S01]  /*1b70*/  FFMA.FTZ R28, R17, R21, R28 ;  /* 0x00000015111c7223 */ /* 0x000fe2000001001c */
[----:B------:R-:W-:Y:S02]  /*1b80*/  HADD2.F32 R17, -RZ, R18.H0_H0 ;  /* 0x20000012ff117230 */ /* 0x000fe40000004100 */
[----:B------:R-:W-:Y:S02]  /*1b90*/  HADD2.F32 R22, -RZ, R22.H1_H1 ;  /* 0x30000016ff167230 */ /* 0x000fe40000004100 */
[----:B------:R-:W-:Y:S02]  /*1ba0*/  HADD2.F32 R21, -RZ, R23.H0_H0 ;  /* 0x20000017ff157230 */ /* 0x000fe40000004100 */
[----:B------:R-:W-:Y:S02]  /*1bb0*/  HADD2.F32 R18, -RZ, R18.H1_H1 ;  /* 0x30000012ff127230 */ /* 0x000fe40000004100 */
[----:B------:R-:W-:Y:S02]  /*1bc0*/  HADD2.F32 R30, -RZ, R19.H0_H0 ;  /* 0x20000013ff1e7230 */ /* 0x000fe40000004100 */
[----:B------:R-:W-:-:S02]  /*1bd0*/  HADD2.F32 R23, -RZ, R23.H1_H1 ;  /* 0x30000017ff177230 */ /* 0x000fc40000004100 */
[----:B------:R-:W-:Y:S02]  /*1be0*/  HADD2.F32 R19, -RZ, R19.H1_H1 ;  /* 0x30000013ff137230 */ /* 0x000fe40000004100 */
[----:B------:R-:W-:Y:S01]  /*1bf0*/  FFMA.FTZ R38, R17, R20, R38 ;  /* 0x0000001411267223 */ /* 0x000fe20000010026 */
[----:B------:R-:W-:Y:S01]  /*1c00*/  FFMA.FTZ R29, R18, R22, R29 ;  /* 0x00000016121d7223 */ /* 0x000fe2000001001d */
[----:B------:R-:W-:Y:S01]  /*1c10*/  FFMA.FTZ R39, R30, R21, R39 ;  /* 0x000000151e277223 */ /* 0x000fe20000010027 */
[--C-:B0-----:R-:W-:Y:S02]  /*1c20*/  HADD2.F32 R18, -RZ, R8.reuse.H0_H0 ;  /* 0x20000008ff127230 */ /* 0x101fe40000004100 */
[----:B------:R-:W-:Y:S01]  /*1c30*/  FFMA.FTZ R36, R19, R23, R36 ;  /* 0x0000001713247223 */ /* 0x000fe20000010024 */
[----:B------:R-:W-:Y:S02]  /*1c40*/  HADD2.F32 R23, -RZ, R8.H1_H1 ;  /* 0x30000008ff177230 */ /* 0x000fe40000004100 */
[----:B------:R-:W-:-:S02]  /*1c50*/  HADD2.F32 R31, -RZ, R9.H0_H0 ;  /* 0x20000009ff1f7230 */ /* 0x000fc40000004100 */
[----:B------:R-:W-:Y:S02]  /*1c60*/  HADD2.F32 R33, -RZ, R9.H1_H1 ;  /* 0x30000009ff217230 */ /* 0x000fe40000004100 */
[--C-:B------:R-:W-:Y:S02]  /*1c70*/  HADD2.F32 R9, -RZ, R10.reuse.H0_H0 ;  /* 0x2000000aff097230 */ /* 0x100fe40000004100 */
[----:B------:R-:W-:Y:S02]  /*1c80*/  HADD2.F32 R10, -RZ, R10.H1_H1 ;  /* 0x3000000aff0a7230 */ /* 0x000fe40000004100 */
[--C-:B----4-:R-:W-:Y:S02]  /*1c90*/  HADD2.F32 R20, -RZ, R4.reuse.H0_H0 ;  /* 0x20000004ff147230 */ /* 0x110fe40000004100 */
[----:B------:R-:W-:Y:S02]  /*1ca0*/  HADD2.F32 R21, -RZ, R4.H1_H1 ;  /* 0x30000004ff157230 */ /* 0x000fe40000004100 */
[----:B------:R-:W-:-:S02]  /*1cb0*/  HADD2.F32 R17, -RZ, R6.H0_H0 ;  /* 0x20000006ff117230 */ /* 0x000fc40000004100 */
[----:B------:R-:W-:Y:S01]  /*1cc0*/  FFMA.FTZ R37, R18, R20, R37 ;  /* 0x0000001412257223 */ /* 0x000fe20000010025 */
[----:B------:R-:W-:Y:S02]  /*1cd0*/  HADD2.F32 R6, -RZ, R6.H1_H1 ;  /* 0x30000006ff067230 */ /* 0x000fe40000004100 */
[----:B------:R-:W-:Y:S01]  /*1ce0*/  FFMA.FTZ R16, R23, R21, R16 ;  /* 0x0000001517107223 */ /* 0x000fe20000010010 */
[----:B------:R-:W-:Y:S02]  /*1cf0*/  HADD2.F32 R20, -RZ, R12.H0_H0 ;  /* 0x2000000cff147230 */ /* 0x000fe40000004100 */
[----:B-1----:R-:W-:Y:S02]  /*1d00*/  HADD2.F32 R21, -RZ, R24.H1_H1 ;  /* 0x30000018ff157230 */ /* 0x002fe40000004100 */
[----:B------:R-:W-:Y:S02]  /*1d10*/  HADD2.F32 R12, -RZ, R12.H1_H1 ;  /* 0x3000000cff0c7230 */ /* 0x000fe40000004100 */
[----:B------:R-:W-:-:S02]  /*1d20*/  HADD2.F32 R19, -RZ, R5.H0_H0 ;  /* 0x20000005ff137230 */ /* 0x000fc40000004100 */
[----:B------:R-:W-:Y:S02]  /*1d30*/  HADD2.F32 R18, -RZ, R24.H0_H0 ;  /* 0x20000018ff127230 */ /* 0x000fe40000004100 */
[----:B------:R-:W-:Y:S02]  /*1d40*/  HADD2.F32 R5, -RZ, R5.H1_H1 ;  /* 0x30000005ff057230 */ /* 0x000fe40000004100 */
[----:B------:R-:W-:Y:S01]  /*1d50*/  FFMA.FTZ R6, R10, R6, R29 ;  /* 0x000000060a067223 */ /* 0x000fe2000001001d */
[----:B------:R-:W-:Y:S01]  /*1d60*/  FFMA.FTZ R21, R21, R12, R16 ;  /* 0x0000000c15157223 */ /* 0x000fe20000010010 */
[----:B------:R-:W-:Y:S02]  /*1d70*/  HADD2.F32 R10, -RZ, R25.H0_H0 ;  /* 0x20000019ff0a7230 */ /* 0x000fe40000004100 */
[----:B------:R-:W-:Y:S01]  /*1d80*/  FFMA.FTZ R19, R31, R19, R32 ;  /* 0x000000131f137223 */ /* 0x000fe20000010020 */
[----:B------:R-:W-:Y:S02]  /*1d90*/  HADD2.F32 R16, -RZ, R13.H0_H0 ;  /* 0x2000000dff107230 */ /* 0x000fe40000004100 */
[----:B------:R-:W-:Y:S01]  /*1da0*/  FFMA.FTZ R18, R18, R20, R37 ;  /* 0x0000001412127223 */ /* 0x000fe20000010025 */
[----:B------:R-:W-:-:S02]  /*1db0*/  HADD2.F32 R4, -RZ, R7.H0_H0 ;  /* 0x20000007ff047230 */ /* 0x000fc40000004100 */
[----:B------:R-:W-:Y:S01]  /*1dc0*/  FFMA.FTZ R5, R33, R5, R28 ;  /* 0x0000000521057223 */ /* 0x000fe2000001001c */
[----:B------:R-:W-:Y:S02]  /*1dd0*/  HADD2.F32 R8, -RZ, R11.H0_H0 ;  /* 0x2000000bff087230 */ /* 0x000fe40000004100 */
[----:B------:R-:W-:Y:S02]  /*1de0*/  HADD2.F32 R12, -RZ, R25.H1_H1 ;  /* 0x30000019ff0c7230 */ /* 0x000fe40000004100 */
[----:B------:R-:W-:Y:S02]  /*1df0*/  HADD2.F32 R13, -RZ, R13.H1_H1 ;  /* 0x3000000dff0d7230 */ /* 0x000fe40000004100 */
[----:B------:R-:W-:Y:S01]  /*1e00*/  FFMA.FTZ R10, R10, R16, R19 ;  /* 0x000000100a0a7223 */ /* 0x000fe20000010013 */
[----:B------:R-:W-:Y:S01]  /*1e10*/  FADD.FTZ R21, R18, R21 ;  /* 0x0000001512157221 */ /* 0x000fe20000010000 */
[----:B------:R-:W-:Y:S02]  /*1e20*/  HADD2.F32 R7, -RZ, R7.H1_H1 ;  /* 0x30000007ff077230 */ /* 0x000fe40000004100 */
[----:B------:R-:W-:Y:S01]  /*1e30*/  FFMA.FTZ R4, R8, R4, R39 ;  /* 0x0000000408047223 */ /* 0x000fe20000010027 */
[----:B------:R-:W-:-:S02]  /*1e40*/  HADD2.F32 R11, -RZ, R11.H1_H1 ;  /* 0x3000000bff0b7230 */ /* 0x000fc40000004100 */
[----:B------:R-:W-:Y:S01]  /*1e50*/  FFMA.FTZ R5, R12, R13, R5 ;  /* 0x0000000d0c057223 */ /* 0x000fe20000010005 */
[----:B------:R-:W-:Y:S02]  /*1e60*/  HADD2.F32 R8, -RZ, R26.H0_H0 ;  /* 0x2000001aff087230 */ /* 0x000fe40000004100 */
[----:B------:R-:W-:Y:S01]  /*1e70*/  FFMA.FTZ R9, R9, R17, R38 ;  /* 0x0000001109097223 */ /* 0x000fe20000010026 */
[----:B------:R-:W-:Y:S02]  /*1e80*/  HADD2.F32 R12, -RZ, R14.H0_H0 ;  /* 0x2000000eff0c7230 */ /* 0x000fe40000004100 */
[----:B------:R-:W-:Y:S01]  /*1e90*/  FADD.FTZ R16, R10, R21 ;  /* 0x000000150a107221 */ /* 0x000fe20000010000 */
[----:B------:R-:W-:Y:S01]  /*1ea0*/  FFMA.FTZ R7, R11, R7, R36 ;  /* 0x000000070b077223 */ /* 0x000fe20000010024 */
[----:B------:R-:W-:Y:S02]  /*1eb0*/  HADD2.F32 R11, -RZ, R26.H1_H1 ;  /* 0x3000001aff0b7230 */ /* 0x000fe40000004100 */
[----:B------:R-:W-:Y:S01]  /*1ec0*/  FFMA.FTZ R8, R8, R12, R9 ;  /* 0x0000000c08087223 */ /* 0x000fe20000010009 */
[----:B------:R-:W-:-:S02]  /*1ed0*/  HADD2.F32 R14, -RZ, R14.H1_H1 ;  /* 0x3000000eff0e7230 */ /* 0x000fc40000004100 */
[----:B------:R-:W-:Y:S01]  /*1ee0*/  FADD.FTZ R9, R5, R16 ;  /* 0x0000001005097221 */ /* 0x000fe20000010000 */
[----:B------:R-:W-:Y:S01]  /*1ef0*/  IADD3 R12, PT, PT, R47, 0x1, RZ ;  /* 0x000000012f0c7810 */ /* 0x000fe20007ffe0ff */
[----:B------:R-:W-:Y:S02]  /*1f00*/  HADD2.F32 R13, -RZ, R27.H0_H0 ;  /* 0x2000001bff0d7230 */ /* 0x000fe40000004100 */
[----:B------:R-:W-:Y:S02]  /*1f10*/  HADD2.F32 R5, -RZ, R15.H0_H0 ;  /* 0x2000000fff057230 */ /* 0x000fe40000004100 */
[----:B------:R-:W-:Y:S01]  /*1f20*/  FFMA.FTZ R6, R11, R14, R6 ;  /* 0x0000000e0b067223 */ /* 0x000fe20000010006 */
[----:B------:R-:W-:Y:S01]  /*1f30*/  FADD.FTZ R9, R8, R9 ;  /* 0x0000000908097221 */ /* 0x000fe20000010000 */
[----:B------:R-:W-:Y:S01]  /*1f40*/  I2FP.F32.S32 R11, R12 ;  /* 0x0000000c000b7245 */ /* 0x000fe20000201400 */
[----:B------:R-:W-:Y:S02]  /*1f50*/  HADD2.F32 R10, -RZ, R27.H1_H1 ;  /* 0x3000001bff0a7230 */ /* 0x000fe40000004100 */
[----:B------:R-:W-:Y:S01]  /*1f60*/  FFMA.FTZ R4, R13, R5, R4 ;  /* 0x000000050d047223 */ /* 0x000fe20000010004 */
[----:B------:R-:W-:-:S02]  /*1f70*/  HADD2.F32 R15, -RZ, R15.H1_H1 ;  /* 0x3000000fff0f7230 */ /* 0x000fc40000004100 */
[----:B------:R-:W-:Y:S01]  /*1f80*/  FADD.FTZ R9, R6, R9 ;  /* 0x0000000906097221 */ /* 0x000fe20000010000 */
[----:B-----5:R-:W-:Y:S01]  /*1f90*/  FMUL.FTZ R11, R11, R50 ;  /* 0x000000320b0b7220 */ /* 0x020fe20000410000 */
[----:B------:R-:W-:Y:S01]  /*1fa0*/  FSETP.NEU.FTZ.AND P0, PT, R50, RZ, PT ;  /* 0x000000ff3200720b */ /* 0x000fe20003f1d000 */
[----:B------:R-:W-:Y:S01]  /*1fb0*/  FFMA.FTZ R7, R10, R15, R7 ;  /* 0x0000000f0a077223 */ /* 0x000fe20000010007 */
[----:B------:R-:W-:Y:S02]  /*1fc0*/  FADD.FTZ R4, R4, R9 ;  /* 0x0000000904047221 */ /* 0x000fe40000010000 */
[----:B------:R-:W-:Y:S02]  /*1fd0*/  FSEL R11, R11, RZ, P0 ;  /* 0x000000ff0b0b7208 */ /* 0x000fe40000000000 */
[----:B------:R-:W-:-:S04]  /*1fe0*/  FADD.FTZ R4, R7, R4 ;  /* 0x0000000407047221 */ /* 0x000fc80000010000 */
[----:B------:R-:W-:Y:S01]  /*1ff0*/  FFMA.FTZ R11, R4, UR12, R11 ;  /* 0x0000000c040b7c23 */ /* 0x000fe2000801000b */
[----:B------:R-:W-:Y:S02]  /*2000*/  IADD3 R4, PT, PT, R51, 0x1f, RZ ;  /* 0x0000001f33047810 */ /* 0x000fe40007ffe0ff */
[----:B------:R-:W-:Y:S02]  /*2010*/  LEA R7, R43, 0x10, 0x4 ;  /* 0x000000102b077811 */ /* 0x000fe400078e20ff */
[----:B------:R-:W-:Y:S01]  /*2020*/  SHF.R.U32.HI R4, RZ, 0x5, R4 ;  /* 0x00000005ff047819 */ /* 0x000fe20000011604 */
[----:B------:R-:W-:Y:S01]  /*2030*/  VIADD R49, R49, 0x4 ;  /* 0x0000000431317836 */ /* 0x000fe20000000000 */
[----:B------:R-:W-:Y:S02]  /*2040*/  IADD3 R6, PT, PT, R45, -0x1, RZ ;  /* 0xffffffff2d067810 */ /* 0x000fe40007ffe0ff */
[----:B------:R-:W-:Y:S02]  /*2050*/  VIMNMX.U32 R4, PT, PT, R4, R7, PT ;  /* 0x0000000704047248 */ /* 0x000fe40003fe0000 */
[----:B------:R-:W-:-:S02]  /*2060*/  ISETP.GE.U32.AND P0, PT, R6, R51, PT ;  /* 0x000000330600720c */ /* 0x000fc40003f06070 */
[----:B------:R-:W-:Y:S02]  /*2070*/  ISETP.GE.U32.AND P1, PT, R49, R4, PT ;  /* 0x000000043100720c */ /* 0x000fe40003f26070 */
[----:B------:R-:W-:Y:S02]  /*2080*/  FSEL R5, R11, RZ, !P0 ;  /* 0x000000ff0b057208 */ /* 0x000fe40004000000 */
[----:B------:R-:W-:Y:S02]  /*2090*/  IADD3 R40, P2, PT, R40, 0x10, RZ ;  /* 0x0000001028287810 */ /* 0x000fe40007f5e0ff */
[----:B------:R-:W-:Y:S01]  /*20a0*/  IADD3 R47, PT, PT, R47, 0x80, RZ ;  /* 0x000000802f2f7810 */ /* 0x000fe20007ffe0ff */
[----:B------:R0:W-:Y:S01]  /*20b0*/  STS [R46], R5 ;  /* 0x000000052e007388 */ /* 0x0001e20000000800 */
[----:B------:R-:W-:Y:S02]  /*20c0*/  IADD3 R45, PT, PT, R45, 0x80, RZ ;  /* 0x000000802d2d7810 */ /* 0x000fe40007ffe0ff */
[----:B------:R-:W-:-:S02]  /*20d0*/  IADD3.X R3, PT, PT, RZ, R3, RZ, P2, !PT ;  /* 0x00000003ff037210 */ /* 0x000fc400017fe4ff */
[----:B------:R-:W-:Y:S02]  /*20e0*/  @!P0 FMNMX.FTZ R48, R11, R48, !PT ;  /* 0x000000300b308209 */ /* 0x000fe40007810000 */
[----:B0-----:R-:W-:Y:S01]  /*20f0*/  IADD3 R46, PT, PT, R46, 0x200, RZ ;  /* 0x000002002e2e7810 */ /* 0x001fe20007ffe0ff */
[----:B------:R-:W-:Y:S06]  /*2100*/  @!P1 BRA `(.L_x_21255) ;  /* 0xffffffe400a49947 */ /* 0x000fec000383ffff */
.L_x_21254:
[----:B------:R-:W-:Y:S05]  /*2110*/  BSYNC.RECONVERGENT B0 ;  /* 0x0000000000007941 */ /* 0x000fea0003800200 */
.L_x_21253:
        /* <DEDUP_REMOVED lines=11> */
[----:B------:R-:W0:Y:S03]  /*21d0*/  S2R R2, SR_CgaCtaId ;  /* 0x0000000000027919 */ /* 0x000e260000008800 */
[----:B------:R-:W1:Y:S02]  /*21e0*/  SHFL.BFLY PT, R6, R7, 0x2, 0x1f ;  /* 0x0c401f0007067f89 */ /* 0x000e6400000e0000 */
[----:B-1----:R-:W-:-:S02]  /*21f0*/  FMNMX.FTZ R8, R7, R6, !PT ;  /* 0x0000000607087209 */ /* 0x002fc40007810000 */
[----:B------:R-:W-:Y:S02]  /*2200*/  SHF.R.U32.HI R6, RZ, 0x5, R42 ;  /* 0x00000005ff067819 */ /* 0x000fe4000001162a */
[----:B0-----:R-:W-:Y:S01]  /*2210*/  LEA R5, R2, R9, 0x18 ;  /* 0x0000000902057211 */ /* 0x001fe200078ec0ff */
[----:B------:R-:W0:Y:S01]  /*2220*/  SHFL.BFLY PT, R11, R8, 0x1, 0x1f ;  /* 0x0c201f00080b7f89 */ /* 0x000e2200000e0000 */
[----:B------:R-:W-:Y:S02]  /*2230*/  IADD3 R7, PT, PT, R51, 0x1f, RZ ;  /* 0x0000001f33077810 */ /* 0x000fe40007ffe0ff */
[----:B------:R-:W-:Y:S01]  /*2240*/  LEA R9, R6, R5, 0x2 ;  /* 0x0000000506097211 */ /* 0x000fe200078e10ff */
[----:B------:R-:W-:Y:S01]  /*2250*/  IMAD R10, R40, 0x4, R5 ;  /* 0x00000004280a7824 */ /* 0x000fe200078e0205 */
[----:B------:R-:W-:Y:S02]  /*2260*/  SHF.R.U32.HI R7, RZ, 0x5, R7 ;  /* 0x00000005ff077819 */ /* 0x000fe40000011607 */
[----:B------:R-:W-:-:S02]  /*2270*/  SHF.L.U32 R5, R43, 0x9, RZ ;  /* 0x000000092b057819 */ /* 0x000fc400000006ff */
        /* <DEDUP_REMOVED lines=16> */
[----:B------:R-:W-:-:S05]  /*2380*/  HFMA2 R13, -RZ, RZ, 0, 0 ;  /* 0x00000000ff0d7431 */ /* 0x000fca00000001ff */
        /* <DEDUP_REMOVED lines=20> */
.L_x_21260:
        /* <DEDUP_REMOVED lines=11> */
.L_x_21259:
[----:B------:R-:W-:Y:S05]  /*2580*/  BSYNC.RECONVERGENT B1 ;  /* 0x0000000000017941 */ /* 0x000fea0003800200 */
.L_x_21258:
        /* <DEDUP_REMOVED lines=12> */
.L_x_21263:
        /* <DEDUP_REMOVED lines=100> */
.L_x_21262:
[----:B------:R-:W-:Y:S05]  /*2c90*/  BSYNC.RECONVERGENT B1 ;  /* 0x0000000000017941 */ /* 0x000fea0003800200 */
.L_x_21261:
        /* <DEDUP_REMOVED lines=55> */
.L_x_21265:
[----:B------:R-:W-:Y:S05]  /*3010*/  BSYNC.RECONVERGENT B1 ;  /* 0x0000000000017941 */ /* 0x000fea0003800200 */
.L_x_21264:
        /* <DEDUP_REMOVED lines=26> */
.L_x_21257:
[----:B------:R-:W-:Y:S05]  /*31c0*/  BSYNC.RECONVERGENT B0 ;  /* 0x0000000000007941 */ /* 0x000fea0003800200 */
.L_x_21256:
        /* <DEDUP_REMOVED lines=41> */
.L_x_21270:
[----:B------:R-:W1:Y:S01]  /*3460*/  LDS R16, [R10] ;  /* 0x000000000a107984 */ /* 0x000e620000000800 */
[----:B------:R-:W-:-:S04]  /*3470*/  IADD3 R14, PT, PT, R14, 0x1, RZ ;  /* 0x000000010e0e7810 */ /* 0x000fc80007ffe0ff */
[----:B------:R-:W-:Y:S01]  /*3480*/  ISETP.NE.AND P0, PT, R14, RZ, PT ;  /* 0x000000ff0e00720c */ /* 0x000fe20003f05270 */
[----:B-1----:R-:W-:-:S05]  /*3490*/  FMUL.FTZ R15, R16, R9 ;  /* 0x00000009100f7220 */ /* 0x002fca0000410000 */
[----:B------:R1:W-:Y:S02]  /*34a0*/  STS [R10], R15 ;  /* 0x0000000f0a007388 */ /* 0x0003e40000000800 */
[----:B-1----:R-:W-:-:S05]  /*34b0*/  IADD3 R10, PT, PT, R10, 0x200, RZ ;  /* 0x000002000a0a7810 */ /* 0x002fca0007ffe0ff */
[----:B------:R-:W-:Y:S05]  /*34c0*/  @P0 BRA `(.L_x_21270) ;  /* 0xfffffffc00e40947 */ /* 0x000fea000383ffff */
.L_x_21269:
[----:B------:R-:W-:Y:S05]  /*34d0*/  BSYNC.RECONVERGENT B1 ;  /* 0x0000000000017941 */ /* 0x000fea0003800200 */
.L_x_21268:
        /* <DEDUP_REMOVED lines=12> */
.L_x_21273:
        /* <DEDUP_REMOVED lines=22> */
[----:B-----5:R-:W0:Y:S01]  /*3700*/  LDS R50, [R10+0x1a00] ;  /* 0x001a00000a327984 */ /* 0x020e220000000800 */
        /* <DEDUP_REMOVED lines=29> */
.L_x_21272:
[----:B------:R-:W-:Y:S05]  /*38e0*/  BSYNC.RECONVERGENT B1 ;  /* 0x0000000000017941 */ /* 0x000fea0003800200 */
.L_x_21271:
        /* <DEDUP_REMOVED lines=31> */
.L_x_21275:
[----:B------:R-:W-:Y:S05]  /*3ae0*/  BSYNC.RECONVERGENT B1 ;  /* 0x0000000000017941 */ /* 0x000fea0003800200 */
.L_x_21274:
        /* <DEDUP_REMOVED lines=14> */
.L_x_21267:
[----:B------:R-:W-:Y:S05]  /*3bd0*/  BSYNC.RECONVERGENT B0 ;  /* 0x0000000000007941 */ /* 0x000fea0003800200 */
.L_x_21266:
        /* <DEDUP_REMOVED lines=21> */
.L_x_21277:
[----:B0--34-:R-:W-:Y:S05]  /*3d30*/  BSYNC.RECONVERGENT B0 ;  /* 0x0000000000007941 */ /* 0x019fea0003800200 */
.L_x_21276:
        /* <DEDUP_REMOVED lines=8> */
[----:B------:R-:W-:Y:S02]  /*3dc0*/  CS2R R28, SRZ ;  /* 0x00000000001c7805 */ /* 0x000fe4000001ff00 */
[----:B------:R-:W-:Y:S01]  /*3dd0*/  CS2R R26, SRZ ;  /* 0x00000000001a7805 */ /* 0x000fe2000001ff00 */
[----:B------:R-:W-:Y:S06]  /*3de0*/  @P0 BRA `(.L_x_21279) ;  /* 0x0000002800040947 */ /* 0x000fec0003800000 */
[----:B------:R-:W3:Y:S01]  /*3df0*/  LDCU UR10, c[0x0][0x3c8] ;  /* 0x00007900ff0a77ac */ /* 0x000ee20008000800 */
[----:B-12---:R-:W-:Y:S01]  /*3e00*/  IMAD.WIDE.U32 R8, R25, 0x4, RZ ;  /* 0x0000000419087825 */ /* 0x006fe200078e00ff */
[C---:B------:R-:W-:Y:S02]  /*3e10*/  SHF.L.U32 R13, R42.reuse, 0x5, RZ ;  /* 0x000000052a0d7819 */ /* 0x040fe400000006ff */
[----:B------:R-:W-:Y:S01]  /*3e20*/  CS2R R38, SRZ ;  /* 0x0000000000267805 */ /* 0x000fe2000001ff00 */
[----:B------:R-:W1:Y:S01]  /*3e30*/  LDCU.64 UR12, c[0x0][0x3b8] ;  /* 0x00007700ff0c77ac */ /* 0x000e620008000a00 */
[----:B------:R-:W-:Y:S01]  /*3e40*/  VIADD R3, R3, 0x100 ;  /* 0x0000010003037836 */ /* 0x000fe20000000000 */
[----:B------:R-:W-:Y:S02]  /*3e50*/  SHF.L.U32 R10, R42, 0x3, RZ ;  /* 0x000000032a0a7819 */ /* 0x000fe400000006ff */
[----:B------:R-:W-:Y:S02]  /*3e60*/  CS2R R36, SRZ ;  /* 0x0000000000247805 */ /* 0x000fe4000001ff00 */
[----:B------:R-:W-:-:S02]  /*3e70*/  LEA R5, R6, R5, 0x5 ;  /* 0x0000000506057211 */ /* 0x000fc400078e28ff */
[----:B------:R-:W-:Y:S02]  /*3e80*/  CS2R R34, SRZ ;  /* 0x0000000000227805 */ /* 0x000fe4000001ff00 */
[----:B------:R-:W-:Y:S02]  /*3e90*/  LEA R12, R2, R3, 0x18 ;  /* 0x00000003020c7211 */ /* 0x000fe400078ec0ff */
[----:B------:R-:W-:Y:S02]  /*3ea0*/  CS2R R32, SRZ ;  /* 0x0000000000207805 */ /* 0x000fe4000001ff00 */
[----:B------:R-:W-:Y:S02]  /*3eb0*/  LOP3.LUT R3, R13, 0x60, RZ, 0xe2, !PT ;  /* 0x000000600d037812 */ /* 0x000fe400078ee2ff */
[----:B------:R-:W-:Y:S02]  /*3ec0*/  CS2R R30, SRZ ;  /* 0x00000000001e7805 */ /* 0x000fe4000001ff00 */
[----:B------:R-:W-:-:S02]  /*3ed0*/  LOP3.LUT R24, R10, 0x18, RZ, 0xc0, !PT ;  /* 0x000000180a187812 */ /* 0x000fc400078ec0ff */
[----:B------:R-:W-:Y:S02]  /*3ee0*/  CS2R R28, SRZ ;  /* 0x00000000001c7805 */ /* 0x000fe4000001ff00 */
[----:B------:R-:W-:Y:S02]  /*3ef0*/  LEA R3, R6, R3, 0x7 ;  /* 0x0000000306037211 */ /* 0x000fe400078e38ff */
[----:B------:R-:W-:Y:S01]  /*3f00*/  CS2R R26, SRZ ;  /* 0x00000000001a7805 */ /* 0x000fe2000001ff00 */
[----:B---3--:R-:W-:Y:S01]  /*3f10*/  IMAD R11, R44, UR10, RZ ;  /* 0x0000000a2c0b7c24 */ /* 0x008fe2000f8e02ff */
[----:B------:R-:W2:Y:S01]  /*3f20*/  LDCU UR10, c[0x0][0x3e0] ;  /* 0x00007c00ff0a77ac */ /* 0x000ea20008000800 */
[----:B------:R-:W-:Y:S02]  /*3f30*/  IADD3 R24, PT, PT, R5, 0x3, R24 ;  /* 0x0000000305187810 */ /* 0x000fe40007ffe018 */
[----:B------:R-:W-:Y:S01]  /*3f40*/  IMAD.WIDE R8, R11, 0x4, R8 ;  /* 0x000000040b087825 */ /* 0x000fe200078e0208 */
[----:B------:R-:W-:-:S02]  /*3f50*/  IADD3 R5, PT, PT, R3, 0x10, R12 ;  /* 0x0000001003057810 */ /* 0x000fc40007ffe00c */
[----:B------:R-:W-:Y:S02]  /*3f60*/  IADD3 R7, PT, PT, -R7, R25, RZ ;  /* 0x0000001907077210 */ /* 0x000fe40007ffe1ff */
[----:B-1----:R-:W-:Y:S02]  /*3f70*/  IADD3 R2, P0, PT, R8, UR12, RZ ;  /* 0x0000000c08027c10 */ /* 0x002fe4000ff1e0ff */
[----:B------:R-:W-:Y:S02]  /*3f80*/  IADD3 R25, PT, PT, R25, 0x1, RZ ;  /* 0x0000000119197810 */ /* 0x000fe40007ffe0ff */
[----:B------:R-:W-:Y:S01]  /*3f90*/  IADD3.X R3, PT, PT, R9, UR13, RZ, P0, !PT ;  /* 0x0000000d09037c10 */ /* 0x000fe200087fe4ff */
[----:B--2---:R-:W-:Y:S01]  /*3fa0*/  IMAD R52, R0, UR10, RZ ;  /* 0x0000000a00347c24 */ /* 0x004fe2000f8e02ff */
[----:B------:R-:W-:-:S04]  /*3fb0*/  LOP3.LUT R0, R10, 0xf8, RZ, 0xc0, !PT ;  /* 0x000000f80a007812 */ /* 0x000fc800078ec0ff */
[----:B------:R-:W-:-:S07]  /*3fc0*/  SHF.R.S32.HI R53, RZ, 0x1f, R52 ;  /* 0x0000001fff357819 */ /* 0x000fce0000011434 */
.L_x_21308:
[----:B--2---:R-:W2:Y:S01]  /*3fd0*/  LDG.E.CONSTANT R13, desc[UR6][R2.64] ;  /* 0x00000006020d7981 */ /* 0x004ea2000c1e9900 */
[----:B------:R-:W-:-:S03]  /*3fe0*/  IADD3 R48, PT, PT, R24, -0x3, RZ ;  /* 0xfffffffd18307810 */ /* 0x000fc60007ffe0ff */
[----:B-1----:R-:W1:Y:S04]  /*3ff0*/  LDS.128 R8, [R5+-0x10] ;  /* 0xfffff00005087984 */ /* 0x002e680000000c00 */
[----:B---3--:R-:W3:Y:S01]  /*4000*/  LDS.128 R16, [R5] ;  /* 0x0000000005107984 */ /* 0x008ee20000000c00 */
[----:B-1----:R-:W-:Y:S02]  /*4010*/  F2FP.F16.F32.PACK_AB R46, R11, R10 ;  /* 0x0000000a0b2e723e */ /* 0x002fe400000000ff */
[----:B------:R-:W-:Y:S01]  /*4020*/  F2FP.F16.F32.PACK_AB R45, R9, R8 ;  /* 0x00000008092d723e */ /* 0x000fe200000000ff */
[----:B------:R-:W-:Y:S01]  /*4030*/  BSSY.RECONVERGENT B1, `(.L_x_21280) ;  /* 0x0000028000017945 */ /* 0x000fe20003800200 */
[----:B---3--:R-:W-:Y:S01]  /*4040*/  F2FP.F16.F32.PACK_AB R47, R17, R16 ;  /* 0x00000010112f723e */ /* 0x008fe200000000ff */
[----:B--2---:R-:W-:-:S03]  /*4050*/  IMAD.WIDE R12, R13, UR11, R52 ;  /* 0x0000000b0d0c7c25 */ /* 0x004fc6000f8e0234 */
[----:B------:R-:W-:-:S04]  /*4060*/  IADD3 R12, P0, PT, R0, R12, RZ ;  /* 0x0000000c000c7210 */ /* 0x000fc80007f1e0ff */
[----:B------:R-:W-:Y:S02]  /*4070*/  IADD3.X R13, PT, PT, RZ, R13, RZ, P0, !PT ;  /* 0x0000000dff0d7210 */ /* 0x000fe400007fe4ff */
[C---:B0---4-:R-:W-:Y:S02]  /*4080*/  LEA R54, P1, R12.reuse, UR4, 0x1 ;  /* 0x000000040c367c11 */ /* 0x051fe4000f8208ff */
[----:B------:R-:W-:Y:S02]  /*4090*/  ISETP.NE.AND P0, PT, R7, -0x1, PT ;  /* 0xffffffff0700780c */ /* 0x000fe40003f05270 */
[----:B------:R-:W-:-:S05]  /*40a0*/  LEA.HI.X R55, R12, UR5, R13, 0x1, P1 ;  /* 0x000000050c377c11 */ /* 0x000fca00088f0c0d */
[----:B-----5:R0:W5:Y:S06]  /*40b0*/  LDG.E.128.CONSTANT R8, desc[UR6][R54.64] ;  /* 0x0000000636087981 */ /* 0x02016c000c1e9d00 */
[----:B------:R-:W-:Y:S05]  /*40c0*/  @P0 BRA `(.L_x_21281) ;  /* 0x0000000000780947 */ /* 0x000fea0003800000 */
[C---:B------:R-:W-:Y:S01]  /*40d0*/  VIADD R12, R24.reuse, 0xffffffff ;  /* 0xffffffff180c7836 */ /* 0x040fe20000000000 */
[C---:B------:R-:W-:Y:S02]  /*40e0*/  IADD3 R14, PT, PT, R24.reuse, 0x1, RZ ;  /* 0x00000001180e7810 */ /* 0x040fe40007ffe0ff */
[----:B------:R-:W-:Y:S02]  /*40f0*/  IADD3 R16, PT, PT, R24, 0x2, RZ ;  /* 0x0000000218107810 */ /* 0x000fe40007ffe0ff */
[-C--:B------:R-:W-:Y:S02]  /*4100*/  ISETP.GE.AND P6, PT, R12, R51.reuse, PT ;  /* 0x000000330c00720c */ /* 0x080fe40003fc6270 */
[----:B------:R-:W-:Y:S02]  /*4110*/  ISETP.GE.AND P1, PT, R14, R51, PT ;  /* 0x000000330e00720c */ /* 0x000fe40003f26270 */
[C---:B------:R-:W-:Y:S02]  /*4120*/  IADD3 R12, PT, PT, R24.reuse, -0x2, RZ ;  /* 0xfffffffe180c7810 */ /* 0x040fe40007ffe0ff */
[----:B------:R-:W-:-:S02]  /*4130*/  IADD3 R20, PT, PT, R24, 0x3, RZ ;  /* 0x0000000318147810 */ /* 0x000fc40007ffe0ff */
[----:B------:R-:W-:Y:S02]  /*4140*/  IADD3 R14, PT, PT, R24, 0x4, RZ ;  /* 0x00000004180e7810 */ /* 0x000fe40007ffe0ff */
[C---:B-----5:R-:W-:Y:S02]  /*4150*/  PRMT R15, R10.reuse, 0x7632, R15 ;  /* 0x000076320a0f7816 */ /* 0x060fe4000000000f */
[----:B------:R-:W-:Y:S02]  /*4160*/  PRMT R13, R9, 0x7632, R13 ;  /* 0x00007632090d7816 */ /* 0x000fe4000000000d */
[----:B------:R-:W-:Y:S02]  /*4170*/  SEL R10, R10, RZ, !P1 ;  /* 0x000000ff0a0a7207 */ /* 0x000fe40004800000 */
[-C--:B------:R-:W-:Y:S02]  /*4180*/  ISETP.GE.AND P2, PT, R16, R51.reuse, PT ;  /* 0x000000331000720c */ /* 0x080fe40003f46270 */
        /* <DEDUP_REMOVED lines=18> */
.L_x_21281:
[----:B------:R-:W-:Y:S05]  /*42b0*/  BSYNC.RECONVERGENT B1 ;  /* 0x0000000000017941 */ /* 0x000fea0003800200 */
.L_x_21280:
[----:B------:R1:W5:Y:S01]  /*42c0*/  LDG.E.128.CONSTANT R12, desc[UR6][R54.64+0x200] ;  /* 0x00020006360c7981 */ /* 0x000362000c1e9d00 */
[----:B------:R-:W-:Y:S01]  /*42d0*/  BSSY.RECONVERGENT B1, `(.L_x_21282) ;  /* 0x0000021000017945 */ /* 0x000fe20003800200 */
[----:B-----5:R-:W-:-:S03]  /*42e0*/  HMUL2 R9, R46, R9 ;  /* 0x000000092e097232 */ /* 0x020fc60000000000 */
[----:B------:R-:W-:Y:S05]  /*42f0*/  @P0 BRA `(.L_x_21283) ;  /* 0x0000000000780947 */ /* 0x000fea0003800000 */
        /* <DEDUP_REMOVED lines=9> */
[-C--:B------:R-:W-:Y:S02]  /*4390*/  ISETP.GE.AND P1, PT, R48, R51.reuse, PT ;  /* 0x000000333000720c */ /* 0x080fe40003f26270 */
[----:B------:R-:W-:Y:S02]  /*43a0*/  ISETP.GE.AND P3, PT, R16, R51, PT ;  /* 0x000000331000720c */ /* 0x000fe40003f66270 */
[----:B------:R-:W-:-:S02]  /*43b0*/  IADD3 R16, PT, PT, R24, 0x2, RZ ;  /* 0x0000000218107810 */ /* 0x000fc40007ffe0ff */
[----:B------:R-:W-:Y:S02]  /*43c0*/  PRMT R20, R15, 0x7632, R20 ;  /* 0x000076320f147816 */ /* 0x000fe40000000014 */
[-C--:B------:R-:W-:Y:S01]  /*43d0*/  ISETP.GE.AND P4, PT, R16, R51.reuse, PT ;  /* 0x000000331000720c */ /* 0x080fe20003f86270 */
[----:B------:R-:W-:Y:S01]  /*43e0*/  VIADD R16, R24, 0x3 ;  /* 0x0000000318107836 */ /* 0x000fe20000000000 */
[----:B------:R-:W-:Y:S02]  /*43f0*/  SEL R14, R14, RZ, !P3 ;  /* 0x000000ff0e0e7207 */ /* 0x000fe40005800000 */
        /* <DEDUP_REMOVED lines=11> */
[----:B------:R-:W-:Y:S02]  /*44b0*/  PRMT R14, R14, 0x5410, R21 ;  /* 0x000054100e0e7816 */ /* 0x000fe40000000015 */
[----:B------:R-:W-:Y:S02]  /*44c0*/  PRMT R15, R15, 0x5410, R20 ;  /* 0x000054100f0f7816 */ /* 0x000fe40000000014 */
[----:B------:R-:W-:-:S07]  /*44d0*/  PRMT R12, R12, 0x5410, R17 ;  /* 0x000054100c0c7816 */ /* 0x000fce0000000011 */
.L_x_21283:
[----:B------:R-:W-:Y:S05]  /*44e0*/  BSYNC.RECONVERGENT B1 ;  /* 0x0000000000017941 */ /* 0x000fea0003800200 */
.L_x_21282:
[----:B------:R-:W-:Y:S01]  /*44f0*/  F2FP.F16.F32.PACK_AB R50, R19, R18 ;  /* 0x000000121332723e */ /* 0x000fe200000000ff */
[----:B------:R-:W-:Y:S01]  /*4500*/  HFMA2 R13, R46, R13, -RZ ;  /* 0x0000000d2e0d7231 */ /* 0x000fe200001000ff */
[----:B------:R2:W5:Y:S01]  /*4510*/  LDG.E.128.CONSTANT R16, desc[UR6][R54.64+0x400] ;  /* 0x0004000636107981 */ /* 0x000562000c1e9d00 */
[C---:B------:R-:W-:Y:S01]  /*4520*/  HFMA2 R9, R45.reuse, R8, R9 ;  /* 0x000000082d097231 */ /* 0x040fe20000000009 */
[----:B------:R-:W-:Y:S01]  /*4530*/  BSSY.RECONVERGENT B1, `(.L_x_21284) ;  /* 0x0000023000017945 */ /* 0x000fe20003800200 */
[----:B------:R-:W-:Y:S02]  /*4540*/  HFMA2 R13, R45, R12, R13 ;  /* 0x0000000c2d0d7231 */ /* 0x000fe4000000000d */
[C---:B------:R-:W-:Y:S02]  /*4550*/  HFMA2 R10, R47.reuse, R10, R9 ;  /* 0x0000000a2f0a7231 */ /* 0x040fe40000000009 */
[----:B------:R-:W-:Y:S01]  /*4560*/  HFMA2 R14, R47, R14, R13 ;  /* 0x0000000e2f0e7231 */ /* 0x000fe2000000000d */
[----:B------:R-:W-:Y:S06]  /*4570*/  @P0 BRA `(.L_x_21285) ;  /* 0x0000000000780947 */ /* 0x000fec0003800000 */
[C---:B------:R-:W-:Y:S02]  /*4580*/  IADD3 R8, PT, PT, R24.reuse, -0x1, RZ ;  /* 0xffffffff18087810 */ /* 0x040fe40007ffe0ff */
[----:B------:R-:W-:Y:S02]  /*4590*/  IADD3 R12, PT, PT, R24, 0x1, RZ ;  /* 0x00000001180c7810 */ /* 0x000fe40007ffe0ff */
[-C--:B------:R-:W-:Y:S02]  /*45a0*/  ISETP.GE.AND P6, PT, R8, R51.reuse, PT ;  /* 0x000000330800720c */ /* 0x080fe40003fc6270 */
[----:B------:R-:W-:Y:S02]  /*45b0*/  ISETP.GE.AND P1, PT, R12, R51, PT ;  /* 0x000000330c00720c */ /* 0x000fe40003f26270 */
[C---:B------:R-:W-:Y:S02]  /*45c0*/  IADD3 R8, PT, PT, R24.reuse, 0x2, RZ ;  /* 0x0000000218087810 */ /* 0x040fe40007ffe0ff */
[----:B------:R-:W-:-:S02]  /*45d0*/  IADD3 R12, PT, PT, R24, 0x3, RZ ;  /* 0x00000003180c7810 */ /* 0x000fc40007ffe0ff */
[-C--:B------:R-:W-:Y:S02]  /*45e0*/  ISETP.GE.AND P2, PT, R8, R51.reuse, PT ;  /* 0x000000330800720c */ /* 0x080fe40003f46270 */
[-C--:B------:R-:W-:Y:S02]  /*45f0*/  ISETP.GE.AND P3, PT, R12, R51.reuse, PT ;  /* 0x000000330c00720c */ /* 0x080fe40003f66270 */
[C---:B------:R-:W-:Y:S02]  /*4600*/  IADD3 R12, PT, PT, R24.reuse, 0x4, RZ ;  /* 0x00000004180c7810 */ /* 0x040fe40007ffe0ff */
[----:B------:R-:W-:Y:S02]  /*4610*/  IADD3 R8, PT, PT, R24, -0x2, RZ ;  /* 0xfffffffe18087810 */ /* 0x000fe40007ffe0ff */
[-C--:B------:R-:W-:Y:S02]  /*4620*/  ISETP.GE.AND P4, PT, R12, R51.reuse, PT ;  /* 0x000000330c00720c */ /* 0x080fe40003f86270 */
[----:B------:R-:W-:-:S02]  /*4630*/  ISETP.GE.AND P5, PT, R8, R51, PT ;  /* 0x000000330800720c */ /* 0x000fc40003fa6270 */
[C---:B-----5:R-:W-:Y:S02]  /*4640*/  PRMT R12, R17.reuse, 0x7632, R12 ;  /* 0x00007632110c7816 */ /* 0x060fe4000000000c */
[C---:B------:R-:W-:Y:S02]  /*4650*/  PRMT R8, R18.reuse, 0x7632, R8 ;  /* 0x0000763212087816 */ /* 0x040fe40000000008 */
[----:B------:R-:W-:Y:S02]  /*4660*/  SEL R17, R17, RZ, !P6 ;  /* 0x000000ff11117207 */ /* 0x000fe40007000000 */
[----:B------:R-:W-:Y:S02]  /*4670*/  SEL R18, R18, RZ, !P1 ;  /* 0x000000ff12127207 */ /* 0x000fe40004800000 */
[-C--:B------:R-:W-:Y:S02]  /*4680*/  ISETP.GE.AND P6, PT, R48, R51.reuse, PT ;  /* 0x000000333000720c */ /* 0x080fe40003fc6270 */
[----:B------:R-:W-:-:S02]  /*4690*/  ISETP.GE.AND P1, PT, R24, R51, PT ;  /* 0x000000331800720c */ /* 0x000fc40003f26270 */
[C---:B------:R-:W-:Y:S02]  /*46a0*/  PRMT R9, R16.reuse, 0x7632, R9 ;  /* 0x0000763210097816 */ /* 0x040fe40000000009 */
        /* <DEDUP_REMOVED lines=11> */
.L_x_21285:
[----:B------:R-:W-:Y:S05]  /*4760*/  BSYNC.RECONVERGENT B1 ;  /* 0x0000000000017941 */ /* 0x000fea0003800200 */
.L_x_21284:
[----:B-----5:R-:W-:Y:S02]  /*4770*/  HMUL2 R8, R46, R17 ;  /* 0x000000112e087232 */ /* 0x020fe40000000000 */
[C---:B------:R-:W-:Y:S02]  /*4780*/  HFMA2 R10, R50.reuse, R11, R10 ;  /* 0x0000000b320a7231 */ /* 0x040fe4000000000a */
[----:B------:R-:W-:Y:S02]  /*4790*/  HFMA2 R14, R50, R15, R14 ;  /* 0x0000000f320e7231 */ /* 0x000fe4000000000e */
[----:B------:R-:W-:-:S04]  /*47a0*/  HFMA2 R9, R45, R16, R8 ;  /* 0x000000102d097231 */ /* 0x000fc80000000008 */
[----:B------:R-:W-:Y:S02]  /*47b0*/  HFMA2 R18, R47, R18, R9 ;  /* 0x000000122f127231 */ /* 0x000fe40000000009 */
[--C-:B------:R-:W-:Y:S02]  /*47c0*/  HADD2.F32 R8, -RZ, R10.reuse.H0_H0 ;  /* 0x2000000aff087230 */ /* 0x100fe40000004100 */
[----:B------:R-:W-:Y:S02]  /*47d0*/  HADD2.F32 R9, -RZ, R10.H1_H1 ;  /* 0x3000000aff097230 */ /* 0x000fe40000004100 */
[----:B------:R-:W-:Y:S02]  /*47e0*/  HFMA2 R18, R50, R19, R18 ;  /* 0x0000001332127231 */ /* 0x000fe40000000012 */
[--C-:B------:R-:W-:Y:S02]  /*47f0*/  HADD2.F32 R10, -RZ, R14.reuse.H0_H0 ;  /* 0x2000000eff0a7230 */ /* 0x100fe40000004100 */
[----:B------:R-:W-:-:S02]  /*4800*/  HADD2.F32 R11, -RZ, R14.H1_H1 ;  /* 0x3000000eff0b7230 */ /* 0x000fc40000004100 */
[----:B------:R-:W-:-:S03]  /*4810*/  FADD.FTZ R8, R8, R9 ;  /* 0x0000000908087221 */ /* 0x000fc60000010000 */
[----:B------:R-:W-:Y:S01]  /*4820*/  FADD.FTZ R11, R10, R11 ;  /* 0x0000000b0a0b7221 */ /* 0x000fe20000010000 */
[----:B------:R-:W-:Y:S01]  /*4830*/  FADD.FTZ R39, R8, R39 ;  /* 0x0000002708277221 */ /* 0x000fe20000010000 */
[--C-:B------:R-:W-:Y:S02]  /*4840*/  HADD2.F32 R16, -RZ, R18.reuse.H0_H0 ;  /* 0x20000012ff107230 */ /* 0x100fe40000004100 */
[----:B------:R-:W-:Y:S02]  /*4850*/  HADD2.F32 R9, -RZ, R18.H1_H1 ;  /* 0x30000012ff097230 */ /* 0x000fe40000004100 */
[----:B------:R-:W-:-:S03]  /*4860*/  FADD.FTZ R38, R11, R38 ;  /* 0x000000260b267221 */ /* 0x000fc60000010000 */
[----:B------:R-:W-:Y:S02]  /*4870*/  FADD.FTZ R16, R16, R9 ;  /* 0x0000000910107221 */ /* 0x000fe40000010000 */
[----:B------:R3:W5:Y:S01]  /*4880*/  LDG.E.128.CONSTANT R8, desc[UR6][R54.64+0x600] ;  /* 0x0006000636087981 */ /* 0x000762000c1e9d00 */
[----:B------:R-:W-:Y:S04]  /*4890*/  BSSY.RECONVERGENT B1, `(.L_x_21286) ;  /* 0x0000020000017945 */ /* 0x000fe80003800200 */
        /* <DEDUP_REMOVED lines=10> */
[C---:B------:R-:W-:Y:S02]  /*4940*/  PRMT R13, R9.reuse, 0x7632, R13 ;  /* 0x00007632090d7816 */ /* 0x040fe4000000000d */
[----:B------:R-:W-:Y:S02]  /*4950*/  SEL R10, R10, RZ, !P1 ;  /* 0x000000ff0a0a7207 */ /* 0x000fe40004800000 */
[----:B------:R-:W-:Y:S02]  /*4960*/  ISETP.GE.AND P5, PT, R12, R51, PT ;  /* 0x000000330c00720c */ /* 0x000fe40003fa6270 */
[----:B------:R-:W-:-:S02]  /*4970*/  SEL R9, R9, RZ, !P6 ;  /* 0x000000ff09097207 */ /* 0x000fc40007000000 */
[-C--:B------:R-:W-:Y:S02]  /*4980*/  ISETP.GE.AND P1, PT, R24, R51.reuse, PT ;  /* 0x000000331800720c */ /* 0x080fe40003f26270 */
        /* <DEDUP_REMOVED lines=16> */
.L_x_21287:
[----:B------:R-:W-:Y:S05]  /*4a90*/  BSYNC.RECONVERGENT B1 ;  /* 0x0000000000017941 */ /* 0x000fea0003800200 */
.L_x_21286:
        /* <DEDUP_REMOVED lines=32> */
[----:B------:R-:W-:Y:S02]  /*4ca0*/  PRMT R15, R15, 0x5410, R20 ;  /* 0x000054100f0f7816 */ /* 0x000fe40000000014 */
[----:B------:R-:W-:-:S07]  /*4cb0*/  PRMT R12, R12, 0x5410, R17 ;  /* 0x000054100c0c7816 */ /* 0x000fce0000000011 */
.L_x_21289:
[----:B------:R-:W-:Y:S05]  /*4cc0*/  BSYNC.RECONVERGENT B1 ;  /* 0x0000000000017941 */ /* 0x000fea0003800200 */
.L_x_21288:
[----:B------:R-:W-:Y:S01]  /*4cd0*/  FADD.FTZ R37, R16, R37 ;  /* 0x0000002510257221 */ /* 0x000fe20000010000 */
[----:B------:R-:W-:Y:S01]  /*4ce0*/  HFMA2 R13, R46, R13, -RZ ;  /* 0x0000000d2e0d7231 */ /* 0x000fe200001000ff */
[----:B------:R0:W5:Y:S01]  /*4cf0*/  LDG.E.128.CONSTANT R16, desc[UR6][R54.64+0xa00] ;  /* 0x000a000636107981 */ /* 0x000162000c1e9d00 */
[----:B------:R-:W-:Y:S01]  /*4d00*/  BSSY.RECONVERGENT B1, `(.L_x_21290) ;  /* 0x0000022000017945 */ /* 0x000fe20003800200 */
[C---:B------:R-:W-:Y:S02]  /*4d10*/  HFMA2 R9, R45.reuse, R8, R9 ;  /* 0x000000082d097231 */ /* 0x040fe40000000009 */
        /* <DEDUP_REMOVED lines=32> */
.L_x_21291:
[----:B------:R-:W-:Y:S05]  /*4f20*/  BSYNC.RECONVERGENT B1 ;  /* 0x0000000000017941 */ /* 0x000fea0003800200 */
.L_x_21290:
[----:B------:R0:W5:Y:S02]  /*4f30*/  LDG.E.128.CONSTANT R20, desc[UR6][R54.64+0xc00] ;  /* 0x000c000636147981 */ /* 0x000164000c1e9d00 */
[----:B-----5:R-:W-:Y:S02]  /*4f40*/  HMUL2 R8, R46, R17 ;  /* 0x000000112e087232 */ /* 0x020fe40000000000 */
[C---:B------:R-:W-:Y:S02]  /*4f50*/  HFMA2 R14, R47.reuse, R14, R12 ;  /* 0x0000000e2f0e7231 */ /* 0x040fe4000000000c */
[----:B------:R-:W-:Y:S02]  /*4f60*/  HFMA2 R9, R47, R10, R9 ;  /* 0x0000000a2f097231 */ /* 0x000fe40000000009 */
[----:B------:R-:W-:Y:S01]  /*4f70*/  HFMA2 R8, R45, R16, R8 ;  /* 0x000000102d087231 */ /* 0x000fe20000000008 */
[----:B------:R-:W-:Y:S03]  /*4f80*/  BSSY.RECONVERGENT B1, `(.L_x_21292) ;  /* 0x0000021000017945 */ /* 0x000fe60003800200 */
[----:B------:R-:W-:Y:S01]  /*4f90*/  HFMA2 R18, R47, R18, R8 ;  /* 0x000000122f127231 */ /* 0x000fe20000000008 */
[----:B0-----:R-:W-:Y:S06]  /*4fa0*/  @P0 BRA `(.L_x_21293) ;  /* 0x0000000000780947 */ /* 0x001fec0003800000 */
[C---:B------:R-:W-:Y:S01]  /*4fb0*/  VIADD R8, R24.reuse, 0xffffffff ;  /* 0xffffffff18087836 */ /* 0x040fe20000000000 */
[-C--:B------:R-:W-:Y:S02]  /*4fc0*/  ISETP.GE.AND P2, PT, R24, R51.reuse, PT ;  /* 0x000000331800720c */ /* 0x080fe40003f46270 */
[----:B------:R-:W-:Y:S02]  /*4fd0*/  PRMT R10, R23, 0x7632, R10 ;  /* 0x00007632170a7816 */ /* 0x000fe4000000000a */
        /* <DEDUP_REMOVED lines=27> */
.L_x_21293:
[----:B------:R-:W-:Y:S05]  /*5190*/  BSYNC.RECONVERGENT B1 ;  /* 0x0000000000017941 */ /* 0x000fea0003800200 */
.L_x_21292:
[----:B------:R-:W-:Y:S02]  /*51a0*/  HMUL2 R10, R46, R21 ;  /* 0x000000152e0a7232 */ /* 0x000fe40000000000 */
[C---:B------:R-:W-:Y:S02]  /*51b0*/  HFMA2 R15, R50.reuse, R15, R14 ;  /* 0x0000000f320f7231 */ /* 0x040fe4000000000e */
        /* <DEDUP_REMOVED lines=37> */
.L_x_21295:
[----:B------:R-:W-:Y:S05]  /*5410*/  BSYNC.RECONVERGENT B1 ;  /* 0x0000000000017941 */ /* 0x000fea0003800200 */
.L_x_21294:
[----:B-----5:R-:W-:Y:S02]  /*5420*/  HMUL2 R9, R46, R9 ;  /* 0x000000092e097232 */ /* 0x020fe40000000000 */
[----:B------:R-:W-:Y:S02]  /*5430*/  HFMA2 R23, R50, R23, R22 ;  /* 0x0000001732177231 */ /* 0x000fe40000000016 */
[----:B------:R-:W-:Y:S02]  /*5440*/  HFMA2 R13, R45, R8, R9 ;  /* 0x000000082d0d7231 */ /* 0x000fe40000000009 */
[--C-:B------:R-:W-:Y:S02]  /*5450*/  HADD2.F32 R8, -RZ, R12.reuse.H0_H0 ;  /* 0x2000000cff087230 */ /* 0x100fe40000004100 */
[----:B------:R-:W-:Y:S02]  /*5460*/  HADD2.F32 R9, -RZ, R12.H1_H1 ;  /* 0x3000000cff097230 */ /* 0x000fe40000004100 */
[----:B------:R-:W-:-:S02]  /*5470*/  HADD2.F32 R12, -RZ, R15.H0_H0 ;  /* 0x2000000fff0c7230 */ /* 0x000fc40000004100 */
[----:B------:R-:W-:Y:S02]  /*5480*/  HADD2.F32 R15, -RZ, R15.H1_H1 ;  /* 0x3000000fff0f7230 */ /* 0x000fe40000004100 */
[----:B------:R-:W-:Y:S01]  /*5490*/  FADD.FTZ R9, R8, R9 ;  /* 0x0000000908097221 */ /* 0x000fe20000010000 */
[----:B------:R-:W-:Y:S02]  /*54a0*/  HADD2.F32 R8, -RZ, R19.H0_H0 ;  /* 0x20000013ff087230 */ /* 0x000fe40000004100 */
[----:B------:R-:W-:Y:S02]  /*54b0*/  HFMA2 R13, R47, R10, R13 ;  /* 0x0000000a2f0d7231 */ /* 0x000fe4000000000d */
[----:B------:R-:W-:Y:S02]  /*54c0*/  HADD2.F32 R19, -RZ, R19.H1_H1 ;  /* 0x30000013ff137230 */ /* 0x000fe40000004100 */
[----:B------:R-:W-:Y:S01]  /*54d0*/  FADD.FTZ R12, R12, R15 ;  /* 0x0000000f0c0c7221 */ /* 0x000fe20000010000 */
[----:B------:R-:W-:Y:S01]  /*54e0*/  FADD.FTZ R36, R9, R36 ;  /* 0x0000002409247221 */ /* 0x000fe20000010000 */
[----:B------:R-:W-:-:S02]  /*54f0*/  HADD2.F32 R10, -RZ, R23.H0_H0 ;  /* 0x20000017ff0a7230 */ /* 0x000fc40000004100 */
[----:B------:R-:W-:Y:S02]  /*5500*/  HFMA2 R13, R50, R11, R13 ;  /* 0x0000000b320d7231 */ /* 0x000fe4000000000d */
[----:B------:R-:W-:Y:S01]  /*5510*/  FADD.FTZ R9, R8, R19 ;  /* 0x0000001308097221 */ /* 0x000fe20000010000 */
[----:B------:R-:W-:Y:S01]  /*5520*/  FADD.FTZ R35, R12, R35 ;  /* 0x000000230c237221 */ /* 0x000fe20000010000 */
[----:B------:R-:W-:Y:S01]  /*5530*/  HADD2.F32 R23, -RZ, R23.H1_H1 ;  /* 0x30000017ff177230 */ /* 0x000fe20000004100 */
[----:B------:R-:W-:Y:S04]  /*5540*/  BSSY.RECONVERGENT B1, `(.L_x_21296) ;  /* 0x0000024000017945 */ /* 0x000fe80003800200 */
[----:B------:R-:W-:Y:S01]  /*5550*/  FADD.FTZ R10, R10, R23 ;  /* 0x000000170a0a7221 */ /* 0x000fe20000010000 */
[----:B------:R-:W-:-:S02]  /*5560*/  HADD2.F32 R8, -RZ, R13.H0_H0 ;  /* 0x2000000dff087230 */ /* 0x000fc40000004100 */
[----:B------:R-:W-:Y:S02]  /*5570*/  HADD2.F32 R11, -RZ, R13.H1_H1 ;  /* 0x3000000dff0b7230 */ /* 0x000fe40000004100 */
[----:B------:R0:W5:Y:S01]  /*5580*/  LDG.E.128.CONSTANT R12, desc[UR6][R54.64+0x1000] ;  /* 0x00100006360c7981 */ /* 0x000162000c1e9d00 */
[----:B------:R-:W-:Y:S05]  /*5590*/  @P0 BRA `(.L_x_21297) ;  /* 0x0000000000780947 */ /* 0x000fea0003800000 */
        /* <DEDUP_REMOVED lines=30> */
.L_x_21297:
[----:B------:R-:W-:Y:S05]  /*5780*/  BSYNC.RECONVERGENT B1 ;  /* 0x0000000000017941 */ /* 0x000fea0003800200 */
.L_x_21296:
[----:B------:R0:W5:Y:S02]  /*5790*/  LDG.E.128.CONSTANT R16, desc[UR6][R54.64+0x1200] ;  /* 0x0012000636107981 */ /* 0x000164000c1e9d00 */
[----:B-----5:R-:W-:Y:S01]  /*57a0*/  HMUL2 R13, R46, R13 ;  /* 0x0000000d2e0d7232 */ /* 0x020fe20000000000 */
[----:B------:R-:W-:Y:S01]  /*57b0*/  BSSY.RECONVERGENT B1, `(.L_x_21298) ;  /* 0x0000024000017945 */ /* 0x000fe20003800200 */
[----:B------:R-:W-:Y:S01]  /*57c0*/  FADD.FTZ R34, R9, R34 ;  /* 0x0000002209227221 */ /* 0x000fe20000010000 */
[----:B------:R-:W-:Y:S01]  /*57d0*/  FADD.FTZ R33, R10, R33 ;  /* 0x000000210a217221 */ /* 0x000fe20000010000 */
[----:B------:R-:W-:Y:S01]  /*57e0*/  FADD.FTZ R9, R8, R11 ;  /* 0x0000000b08097221 */ /* 0x000fe20000010000 */
[----:B------:R-:W-:Y:S01]  /*57f0*/  HFMA2 R12, R45, R12, R13 ;  /* 0x0000000c2d0c7231 */ /* 0x000fe2000000000d */
[----:B------:R-:W-:Y:S06]  /*5800*/  @P0 BRA `(.L_x_21299) ;  /* 0x0000000000780947 */ /* 0x000fec0003800000 */
        /* <DEDUP_REMOVED lines=30> */
.L_x_21299:
[----:B------:R-:W-:Y:S05]  /*59f0*/  BSYNC.RECONVERGENT B1 ;  /* 0x0000000000017941 */ /* 0x000fea0003800200 */
.L_x_21298:
[----:B------:R-:W-:Y:S02]  /*5a00*/  HFMA2 R8, R46, R17, -RZ ;  /* 0x000000112e087231 */ /* 0x000fe400001000ff */
[----:B------:R-:W-:Y:S01]  /*5a10*/  FADD.FTZ R32, R9, R32 ;  /* 0x0000002009207221 */ /* 0x000fe20000010000 */
[----:B------:R-:W-:Y:S02]  /*5a20*/  HFMA2 R12, R47, R14, R12 ;  /* 0x0000000e2f0c7231 */ /* 0x000fe4000000000c */
        /* <DEDUP_REMOVED lines=34> */
.L_x_21301:
[----:B------:R-:W-:Y:S05]  /*5c50*/  BSYNC.RECONVERGENT B1 ;  /* 0x0000000000017941 */ /* 0x000fea0003800200 */
.L_x_21300:
[----:B-----5:R-:W-:Y:S02]  /*5c60*/  HMUL2 R17, R46, R9 ;  /* 0x000000092e117232 */ /* 0x020fe40000000000 */
[----:B------:R-:W-:Y:S02]  /*5c70*/  HFMA2 R9, R50, R15, R12 ;  /* 0x0000000f32097231 */ /* 0x000fe4000000000c */
[----:B------:R-:W-:Y:S01]  /*5c80*/  HFMA2 R16, R47, R18, R16 ;  /* 0x000000122f107231 */ /* 0x000fe20000000010 */
[----:B------:R0:W5:Y:S01]  /*5c90*/  LDG.E.128.CONSTANT R12, desc[UR6][R54.64+0x1600] ;  /* 0x00160006360c7981 */ /* 0x000162000c1e9d00 */
[----:B------:R-:W-:Y:S01]  /*5ca0*/  BSSY.RECONVERGENT B1, `(.L_x_21302) ;  /* 0x0000021000017945 */ /* 0x000fe20003800200 */
[----:B------:R-:W-:-:S03]  /*5cb0*/  HFMA2 R17, R45, R8, R17 ;  /* 0x000000082d117231 */ /* 0x000fc60000000011 */
        /* <DEDUP_REMOVED lines=31> */
.L_x_21303:
[----:B------:R-:W-:Y:S05]  /*5eb0*/  BSYNC.RECONVERGENT B1 ;  /* 0x0000000000017941 */ /* 0x000fea0003800200 */
.L_x_21302:
[----:B------:R-:W-:Y:S02]  /*5ec0*/  HFMA2 R8, R50, R19, R16 ;  /* 0x0000001332087231 */ /* 0x000fe40000000010 */
[----:B------:R-:W-:Y:S02]  /*5ed0*/  HFMA2 R10, R47, R10, R17 ;  /* 0x0000000a2f0a7231 */ /* 0x000fe40000000011 */
[----:B------:R0:W5:Y:S02]  /*5ee0*/  LDG.E.128.CONSTANT R16, desc[UR6][R54.64+0x1800] ;  /* 0x0018000636107981 */ /* 0x000164000c1e9d00 */
[----:B-----5:R-:W-:-:S04]  /*5ef0*/  HMUL2 R13, R46, R13 ;  /* 0x0000000d2e0d7232 */ /* 0x020fc80000000000 */
[----:B------:R-:W-:Y:S01]  /*5f00*/  HFMA2 R13, R45, R12, R13 ;  /* 0x0000000c2d0d7231 */ /* 0x000fe2000000000d */
[----:B------:R-:W-:Y:S03]  /*5f10*/  BSSY.RECONVERGENT B1, `(.L_x_21304) ;  /* 0x0000021000017945 */ /* 0x000fe60003800200 */
[----:B------:R-:W-:Y:S01]  /*5f20*/  HFMA2 R14, R47, R14, R13 ;  /* 0x0000000e2f0e7231 */ /* 0x000fe2000000000d */
[----:B0-----:R-:W-:Y:S06]  /*5f30*/  @P0 BRA `(.L_x_21305) ;  /* 0x0000000000780947 */ /* 0x001fec0003800000 */
[C---:B------:R-:W-:Y:S01]  /*5f40*/  VIADD R12, R24.reuse, 0xffffffff ;  /* 0xffffffff180c7836 */ /* 0x040fe20000000000 */
[----:B------:R-:W-:-:S04]  /*5f50*/  ISETP.GE.AND P2, PT, R24, R51, PT ;  /* 0x000000331800720c */ /* 0x000fc80003f46270 */
        /* <DEDUP_REMOVED lines=28> */
.L_x_21305:
[----:B------:R-:W-:Y:S05]  /*6120*/  BSYNC.RECONVERGENT B1 ;  /* 0x0000000000017941 */ /* 0x000fea0003800200 */
.L_x_21304:
[----:B------:R0:W5:Y:S01]  /*6130*/  LDG.E.128.CONSTANT R20, desc[UR6][R54.64+0x1a00] ;  /* 0x001a000636147981 */ /* 0x000162000c1e9d00 */
[----:B------:R-:W-:Y:S02]  /*6140*/  HMUL2 R17, R46, R17 ;  /* 0x000000112e117232 */ /* 0x000fe40000000000 */
[--C-:B------:R-:W-:Y:S02]  /*6150*/  HADD2.F32 R12, -RZ, R9.reuse.H0_H0 ;  /* 0x20000009ff0c7230 */ /* 0x100fe40000004100 */
[C---:B------:R-:W-:Y:S02]  /*6160*/  HFMA2 R14, R50.reuse, R15, R14 ;  /* 0x0000000f320e7231 */ /* 0x040fe4000000000e */
[----:B------:R-:W-:Y:S02]  /*6170*/  HADD2.F32 R9, -RZ, R9.H1_H1 ;  /* 0x30000009ff097230 */ /* 0x000fe40000004100 */
[----:B------:R-:W-:Y:S01]  /*6180*/  HFMA2 R17, R45, R16, R17 ;  /* 0x000000102d117231 */ /* 0x000fe20000000011 */
[----:B------:R-:W-:Y:S01]  /*6190*/  BSSY.RECONVERGENT B1, `(.L_x_21306) ;  /* 0x0000035000017945 */ /* 0x000fe20003800200 */
[----:B------:R-:W-:-:S02]  /*61a0*/  HFMA2 R10, R50, R11, R10 ;  /* 0x0000000b320a7231 */ /* 0x000fc4000000000a */
[----:B------:R-:W-:Y:S01]  /*61b0*/  FADD.FTZ R12, R12, R9 ;  /* 0x000000090c0c7221 */ /* 0x000fe20000010000 */
[----:B------:R-:W-:Y:S02]  /*61c0*/  HADD2.F32 R9, -RZ, R8.H0_H0 ;  /* 0x20000008ff097230 */ /* 0x000fe40000004100 */
[----:B------:R-:W-:Y:S02]  /*61d0*/  HFMA2 R17, R47, R18, R17 ;  /* 0x000000122f117231 */ /* 0x000fe40000000011 */
[----:B------:R-:W-:Y:S02]  /*61e0*/  HADD2.F32 R11, -RZ, R10.H0_H0 ;  /* 0x2000000aff0b7230 */ /* 0x000fe40000004100 */
[----:B------:R-:W-:Y:S01]  /*61f0*/  FADD.FTZ R31, R12, R31 ;  /* 0x0000001f0c1f7221 */ /* 0x000fe20000010000 */
[--C-:B------:R-:W-:Y:S02]  /*6200*/  HADD2.F32 R12, -RZ, R14.reuse.H0_H0 ;  /* 0x2000000eff0c7230 */ /* 0x100fe40000004100 */
[----:B------:R-:W-:-:S02]  /*6210*/  HADD2.F32 R13, -RZ, R14.H1_H1 ;  /* 0x3000000eff0d7230 */ /* 0x000fc40000004100 */
[----:B------:R-:W-:Y:S02]  /*6220*/  HADD2.F32 R8, -RZ, R8.H1_H1 ;  /* 0x30000008ff087230 */ /* 0x000fe40000004100 */
[----:B------:R-:W-:Y:S02]  /*6230*/  HADD2.F32 R10, -RZ, R10.H1_H1 ;  /* 0x3000000aff0a7230 */ /* 0x000fe40000004100 */
[----:B------:R-:W-:Y:S02]  /*6240*/  HFMA2 R17, R50, R19, R17 ;  /* 0x0000001332117231 */ /* 0x000fe40000000011 */
[----:B------:R-:W-:Y:S01]  /*6250*/  FADD.FTZ R13, R12, R13 ;  /* 0x0000000d0c0d7221 */ /* 0x000fe20000010000 */
[----:B------:R-:W-:Y:S01]  /*6260*/  FADD.FTZ R9, R9, R8 ;  /* 0x0000000809097221 */ /* 0x000fe20000010000 */
[----:B------:R-:W-:Y:S01]  /*6270*/  FADD.FTZ R10, R11, R10 ;  /* 0x0000000a0b0a7221 */ /* 0x000fe20000010000 */
[--C-:B------:R-:W-:Y:S02]  /*6280*/  HADD2.F32 R14, -RZ, R17.reuse.H0_H0 ;  /* 0x20000011ff0e7230 */ /* 0x100fe40000004100 */
[----:B------:R-:W-:Y:S01]  /*6290*/  FADD.FTZ R30, R9, R30 ;  /* 0x0000001e091e7221 */ /* 0x000fe20000010000 */
[----:B------:R-:W-:-:S02]  /*62a0*/  HADD2.F32 R17, -RZ, R17.H1_H1 ;  /* 0x30000011ff117230 */ /* 0x000fc40000004100 */
[----:B------:R-:W-:Y:S01]  /*62b0*/  FADD.FTZ R29, R10, R29 ;  /* 0x0000001d0a1d7221 */ /* 0x000fe20000010000 */
[----:B------:R-:W-:Y:S02]  /*62c0*/  FADD.FTZ R28, R13, R28 ;  /* 0x0000001c0d1c7221 */ /* 0x000fe40000010000 */
[----:B------:R-:W-:-:S04]  /*62d0*/  FADD.FTZ R14, R14, R17 ;  /* 0x000000110e0e7221 */ /* 0x000fc80000010000 */
[----:B------:R-:W-:Y:S01]  /*62e0*/  FADD.FTZ R27, R14, R27 ;  /* 0x0000001b0e1b7221 */ /* 0x000fe20000010000 */
[----:B0-----:R-:W-:Y:S06]  /*62f0*/  @P0 BRA `(.L_x_21307) ;  /* 0x0000000000780947 */ /* 0x001fec0003800000 */
        /* <DEDUP_REMOVED lines=10> */
[C---:B-----5:R-:W-:Y:S02]  /*63a0*/  PRMT R8, R20.reuse, 0x7632, R8 ;  /* 0x0000763214087816 */ /* 0x060fe40000000008 */
        /* <DEDUP_REMOVED lines=19> */
.L_x_21307:
[----:B------:R-:W-:Y:S05]  /*64e0*/  BSYNC.RECONVERGENT B1 ;  /* 0x0000000000017941 */ /* 0x000fea0003800200 */
.L_x_21306:
[----:B-----5:R-:W-:Y:S01]  /*64f0*/  HMUL2 R10, R46, R21 ;  /* 0x000000152e0a7232 */ /* 0x020fe20000000000 */
        /* <DEDUP_REMOVED lines=16> */
.L_x_21279:
[----:B0-----:R-:W-:Y:S05]  /*6600*/  BSYNC.RECONVERGENT B0 ;  /* 0x0000000000007941 */ /* 0x001fea0003800200 */
.L_x_21278:
[----:B-1----:R-:W0:Y:S01]  /*6610*/  SHFL.BFLY PT, R13, R30, 0x2, 0x1f ;  /* 0x0c401f001e0d7f89 */ /* 0x002e2200000e0000 */
[----:B------:R-:W1:Y:S01]  /*6620*/  S2UR UR5, SR_CgaCtaId ;  /* 0x00000000000579c3 */ /* 0x000e620000008800 */
[C---:B------:R-:W-:Y:S01]  /*6630*/  LOP3.LUT R18, R42.reuse, 0x3c0, RZ, 0xc0, !PT ;  /* 0x000003c02a127812 */ /* 0x040fe200078ec0ff */
[----:B------:R-:W-:Y:S01]  /*6640*/  UMOV UR4, 0x400 ;  /* 0x0000040000047882 */ /* 0x000fe20000000000 */
[----:B------:R-:W3:Y:S01]  /*6650*/  SHFL.BFLY PT, R0, R39, 0x2, 0x1f ;  /* 0x0c401f0027007f89 */ /* 0x000ee200000e0000 */
[----:B--2---:R-:W-:Y:S01]  /*6660*/  SHF.R.U32.HI R17, RZ, 0x2, R40 ;  /* 0x00000002ff117819 */ /* 0x004fe20000011628 */
[----:B------:R-:W-:Y:S01]  /*6670*/  UIADD3 UR4, UPT, UPT, UR4, 0x100, URZ ;  /* 0x0000010004047890 */ /* 0x000fe2000fffe0ff */
[----:B------:R-:W-:Y:S01]  /*6680*/  LOP3.LUT R19, R42, 0x3e0, RZ, 0xc0, !PT ;  /* 0x000003e02a137812 */ /* 0x000fe200078ec0ff */
[----:B------:R-:W2:Y:S01]  /*6690*/  SHFL.BFLY PT, R5, R38, 0x2, 0x1f ;  /* 0x0c401f0026057f89 */ /* 0x000ea200000e0000 */
[----:B------:R-:W-:Y:S01]  /*66a0*/  BSSY.RECONVERGENT B0, `(.L_x_21309) ;  /* 0x0000050000007945 */ /* 0x000fe20003800200 */
[----:B------:R-:W-:Y:S01]  /*66b0*/  IMAD R17, R6, 0x70, R17 ;  /* 0x0000007006117824 */ /* 0x000fe200078e0211 */
[C---:B------:R-:W-:Y:S01]  /*66c0*/  LOP3.LUT P0, RZ, R42.reuse, 0x3c3, RZ, 0xc0, !PT ;  /* 0x000003c32aff7812 */ /* 0x040fe2000780c0ff */
[----:B------:R-:W4:Y:S01]  /*66d0*/  SHFL.BFLY PT, R2, R37, 0x2, 0x1f ;  /* 0x0c401f0025027f89 */ /* 0x000f2200000e0000 */
[----:B------:R-:W-:-:S02]  /*66e0*/  LOP3.LUT P1, RZ, R42, 0x3e3, RZ, 0xc0, !PT ;  /* 0x000003e32aff7812 */ /* 0x000fc4000782c0ff */
[C---:B------:R-:W-:Y:S01]  /*66f0*/  ISETP.GT.U32.AND P3, PT, R42.reuse, 0x1f, PT ;  /* 0x0000001f2a00780c */ /* 0x040fe20003f64070 */
[----:B------:R-:W4:Y:S04]  /*6700*/  SHFL.BFLY PT, R7, R36, 0x2, 0x1f ;  /* 0x0c401f0024077f89 */ /* 0x000f2800000e0000 */
[----:B------:R-:W4:Y:S04]  /*6710*/  SHFL.BFLY PT, R4, R35, 0x2, 0x1f ;  /* 0x0c401f0023047f89 */ /* 0x000f2800000e0000 */
[----:B------:R-:W4:Y:S01]  /*6720*/  SHFL.BFLY PT, R9, R34, 0x2, 0x1f ;  /* 0x0c401f0022097f89 */ /* 0x000f2200000e0000 */
[----:B0-----:R-:W-:Y:S01]  /*6730*/  FADD.FTZ R30, R13, R30 ;  /* 0x0000001e0d1e7221 */ /* 0x001fe20000010000 */
[----:B------:R-:W-:Y:S01]  /*6740*/  LOP3.LUT R13, R42, 0x3, RZ, 0xc0, !PT ;  /* 0x000000032a0d7812 */ /* 0x000fe200078ec0ff */
[----:B-1----:R-:W-:Y:S01]  /*6750*/  ULEA UR4, UR5, UR4, 0x18 ;  /* 0x0000000405047291 */ /* 0x002fe2000f8ec0ff */
[----:B------:R-:W0:Y:S01]  /*6760*/  SHFL.BFLY PT, R8, R33, 0x2, 0x1f ;  /* 0x0c401f0021087f89 */ /* 0x000e2200000e0000 */
[----:B---3--:R-:W-:Y:S01]  /*6770*/  FADD.FTZ R39, R0, R39 ;  /* 0x0000002700277221 */ /* 0x008fe20000010000 */
[----:B------:R-:W-:-:S02]  /*6780*/  ISETP.NE.AND P2, PT, R13, RZ, PT ;  /* 0x000000ff0d00720c */ /* 0x000fc40003f45270 */
[----:B------:R-:W1:Y:S01]  /*6790*/  SHFL.BFLY PT, R11, R32, 0x2, 0x1f ;  /* 0x0c401f00200b7f89 */ /* 0x000e6200000e0000 */
[----:B--2---:R-:W-:Y:S01]  /*67a0*/  FADD.FTZ R38, R5, R38 ;  /* 0x0000002605267221 */ /* 0x004fe20000010000 */
[----:B------:R-:W-:Y:S02]  /*67b0*/  ISETP.NE.OR P5, PT, R18, 0x40, P2 ;  /* 0x000000401200780c */ /* 0x000fe400017a5670 */
[----:B------:R-:W2:Y:S01]  /*67c0*/  SHFL.BFLY PT, R10, R31, 0x2, 0x1f ;  /* 0x0c401f001f0a7f89 */ /* 0x000ea200000e0000 */
[----:B----4-:R-:W-:Y:S01]  /*67d0*/  FADD.FTZ R37, R2, R37 ;  /* 0x0000002502257221 */ /* 0x010fe20000010000 */
[----:B------:R-:W-:Y:S02]  /*67e0*/  LEA R17, R17, UR4, 0x2 ;  /* 0x0000000411117c11 */ /* 0x000fe4000f8e10ff */
[----:B------:R-:W3:Y:S01]  /*67f0*/  SHFL.BFLY PT, R12, R29, 0x2, 0x1f ;  /* 0x0c401f001d0c7f89 */ /* 0x000ee200000e0000 */
[----:B------:R-:W-:Y:S01]  /*6800*/  FADD.FTZ R36, R7, R36 ;  /* 0x0000002407247221 */ /* 0x000fe20000010000 */
[----:B------:R-:W-:-:S02]  /*6810*/  ISETP.NE.OR P4, PT, R19, 0x20, P2 ;  /* 0x000000201300780c */ /* 0x000fc40001785670 */
        /* <DEDUP_REMOVED lines=8> */
[----:B--2---:R-:W-:-:S03]  /*68a0*/  FADD.FTZ R31, R10, R31 ;  /* 0x0000001f0a1f7221 */ /* 0x004fc60000010000 */
        /* <DEDUP_REMOVED lines=24> */
[----:B0-----:R-:W-:Y:S01]  /*6a30*/  FADD.FTZ R33, R33, R10 ;  /* 0x0000000a21217221 */ /* 0x001fe20000010000 */
[----:B------:R-:W-:Y:S01]  /*6a40*/  BAR.SYNC.DEFER_BLOCKING 0x0 ;  /* 0x0000000000007b1d */ /* 0x000fe20000010000 */
[----:B-1----:R-:W-:Y:S01]  /*6a50*/  FADD.FTZ R32, R32, R11 ;  /* 0x0000000b20207221 */ /* 0x002fe20000010000 */
[----:B--2---:R-:W-:Y:S01]  /*6a60*/  FADD.FTZ R31, R31, R12 ;  /* 0x0000000c1f1f7221 */ /* 0x004fe20000010000 */
[----:B---3--:R-:W-:Y:S01]  /*6a70*/  FADD.FTZ R29, R29, R14 ;  /* 0x0000000e1d1d7221 */ /* 0x008fe20000010000 */
[----:B----4-:R-:W-:Y:S01]  /*6a80*/  FADD.FTZ R0, R0, R13 ;  /* 0x0000000d00007221 */ /* 0x010fe20000010000 */
[----:B------:R-:W-:Y:S01]  /*6a90*/  FADD.FTZ R2, R27, R16 ;  /* 0x000000101b027221 */ /* 0x000fe20000010000 */
        /* <DEDUP_REMOVED lines=16> */
.L_x_21310:
[----:B------:R-:W-:Y:S05]  /*6ba0*/  BSYNC.RECONVERGENT B0 ;  /* 0x0000000000007941 */ /* 0x000fea0003800200 */
.L_x_21309:
        /* <DEDUP_REMOVED lines=31> */
.L_x_21312:
[----:B------:R-:W-:Y:S05]  /*6da0*/  BSYNC.RECONVERGENT B0 ;  /* 0x0000000000007941 */ /* 0x000fea0003800200 */
.L_x_21311:
        /* <DEDUP_REMOVED lines=17> */
.L_x_21314:
[----:B------:R-:W-:Y:S05]  /*6ec0*/  BSYNC.RECONVERGENT B0 ;  /* 0x0000000000007941 */ /* 0x000fea0003800200 */
.L_x_21313:
        /* <DEDUP_REMOVED lines=31> */
.L_x_21316:
[----:B------:R-:W-:Y:S05]  /*70c0*/  BSYNC.RECONVERGENT B0 ;  /* 0x0000000000007941 */ /* 0x000fea0003800200 */
.L_x_21315:
        /* <DEDUP_REMOVED lines=12> */
[----:B------:R-:W-:-:S02]  /*7190*/  PRMT R7, R36, 0x7632, R7 ;  /* 0x0000763224077816 */ /* 0x000fc40000000007 */
[----:B------:R-:W-:Y:S02]  /*71a0*/  IADD3.X R6, PT, PT, RZ, RZ, RZ, P0, P1 ;  /* 0x000000ffff067210 */ /* 0x000fe400007e24ff */
[----:B------:R-:W-:Y:S02]  /*71b0*/  F2FP.F16.F32.PACK_AB R34, R34, R35 ;  /* 0x000000232222723e */ /* 0x000fe400000000ff */
[----:B------:R-:W-:Y:S02]  /*71c0*/  F2FP.F16.F32.PACK_AB R32, R32, R33 ;  /* 0x000000212020723e */ /* 0x000fe400000000ff */
[C---:B--2---:R-:W-:Y:S02]  /*71d0*/  LEA R4, P0, R5.reuse, UR4, 0x1 ;  /* 0x0000000405047c11 */ /* 0x044fe4000f8008ff */
[----:B------:R-:W-:Y:S02]  /*71e0*/  F2FP.F16.F32.PACK_AB R30, R30, R31 ;  /* 0x0000001f1e1e723e */ /* 0x000fe400000000ff */
[----:B------:R-:W-:-:S02]  /*71f0*/  LEA.HI.X R5, R5, UR5, R6, 0x1, P0 ;  /* 0x0000000505057c11 */ /* 0x000fc400080f0c06 */
[----:B------:R-:W-:Y:S02]  /*7200*/  PRMT R6, R38, 0x7632, R6 ;  /* 0x0000763226067816 */ /* 0x000fe40000000006 */
[----:B------:R-:W-:Y:S01]  /*7210*/  F2FP.F16.F32.PACK_AB R0, R0, R29 ;  /* 0x0000001d0000723e */ /* 0x000fe200000000ff */
[----:B------:R0:W-:Y:S01]  /*7220*/  STG.E.U16 desc[UR6][R4.64+0x30], R7 ;  /* 0x0000300704007986 */ /* 0x0001e2000c101506 */
[----:B------:R-:W-:Y:S02]  /*7230*/  F2FP.F16.F32.PACK_AB R2, R3, R2 ;  /* 0x000000020302723e */ /* 0x000fe400000000ff */
[----:B------:R-:W-:Y:S01]  /*7240*/  PRMT R8, R34, 0x7632, R8 ;  /* 0x0000763222087816 */ /* 0x000fe20000000008 */
[----:B------:R1:W-:Y:S01]  /*7250*/  STG.E.U16 desc[UR6][R4.64+0x10], R6 ;  /* 0x0000100604007986 */ /* 0x0003e2000c101506 */
[----:B------:R-:W-:Y:S02]  /*7260*/  PRMT R9, R32, 0x7632, R9 ;  /* 0x0000763220097816 */ /* 0x000fe40000000009 */
[----:B------:R-:W-:Y:S01]  /*7270*/  PRMT R3, R30, 0x7632, R3 ;  /* 0x000076321e037816 */ /* 0x000fe20000000003 */
        /* <DEDUP_REMOVED lines=15> */
.L_x_21317:
        /* <DEDUP_REMOVED lines=9> */
.L_x_27636:


//--------------------- .text._ZN4vllm25paged_attention_v2_kernelIttLi96ELi32ELi128ELNS_18Fp8KVCacheDataTypeE0ELb0ELi512EEEvPfS2_PT_PKS3_PKT0_S9_ifPKiSB_iPKfiiiSD_SD_iiiii --------------------------
	.section	.text._ZN4vllm25paged_attention_v2_kernelIttLi96ELi32ELi128ELNS_18Fp8KVCacheDataTypeE0ELb0ELi512EEEvPfS2_PT_PKS3_PKT0_S9_ifPKiSB_iPKfiiiSD_SD_iiiii,"ax",@progbits
	.align	128
        .global         _ZN4vllm25paged_attention_v2_kernelIttLi96ELi32ELi128ELNS_18Fp8KVCacheDataTypeE0ELb0ELi512EEEvPfS2_PT_PKS3_PKT0_S9_ifPKiSB_iPKfiiiSD_SD_iiiii
        .type           _ZN4vllm25paged_attention_v2_kernelIttLi96ELi32ELi128ELNS_18Fp8KVCacheDataTypeE0ELb0ELi512EEEvPfS2_PT_PKS3_PKT0_S9_ifPKiSB_iPKfiiiSD_SD_iiiii,@function
        .size           _ZN4vllm25paged_attention_v2_kernelIttLi96ELi32ELi128ELNS_18Fp8KVCacheDataTypeE0ELb0ELi512EEEvPfS2_PT_PKS3_PKT0_S9_ifPKiSB_iPKfiiiSD_SD_iiiii,(.L_x_27637 - _ZN4vllm25paged_attention_v2_kernelIttLi96ELi32ELi128ELNS_18Fp8KVCacheDataTypeE0ELb0ELi512EEEvPfS2_PT_PKS3_PKT0_S9_ifPKiSB_iPKfiiiSD_SD_iiiii)
        .other          _ZN4vllm25paged_attention_v2_kernelIttLi96ELi32ELi128ELNS_18Fp8KVCacheDataTypeE0ELb0ELi512EEEvPfS2_PT_PKS3_PKT0_S9_ifPKiSB_iPKfiiiSD_SD_iiiii,@"STO_CUDA_ENTRY STV_DEFAULT"
_ZN4vllm25paged_attention_v2_kernelIttLi96ELi32ELi128ELNS_18Fp8KVCacheDataTypeE0ELb0ELi512EEEvPfS2_PT_PKS3_PKT0_S9_ifPKiSB_iPKfiiiSD_SD_iiiii:
.text._ZN4vllm25paged_attention_v2_kernelIttLi96ELi32ELi128ELNS_18Fp8KVCacheDataTypeE0ELb0ELi512EEEvPfS2_PT_PKS3_PKT0_S9_ifPKiSB_iPKfiiiSD_SD_iiiii:
        /* <DEDUP_REMOVED lines=19> */
[----:B------:R-:W-:Y:S01]  /*0130*/  IMAD.MOV.U32 R36, RZ, RZ, RZ ;  /* 0x000000ffff247224 */ /* 0x000fe200078e00ff */
        /* <DEDUP_REMOVED lines=29> */
[----:B0-----:R-:W-:Y:S01]  /*0310*/  IMAD.MOV.U32 R2, RZ, RZ, RZ ;  /* 0x000000ffff027224 */ /* 0x001fe200078e00ff */
        /* <DEDUP_REMOVED lines=15> */
[----:B------:R-:W-:-:S05]  /*0410*/  MOV R12, R3 ;  /* 0x00000003000c7202 */ /* 0x000fca0000000f00 */
[----:B------:R-:W-:Y:S01]  /*0420*/  @!P3 IMAD.MOV R12, RZ, RZ, -R12 ;  /* 0x000000ffff0cb224 */ /* 0x000fe200078e0a0c */
        /* <DEDUP_REMOVED lines=23> */
[----:B------:R-:W-:-:S05]  /*05a0*/  MOV R2, UR4 ;  /* 0x0000000400027c02 */ /* 0x000fca0008000f00 */
[----:B------:R3:W5:Y:S01]  /*05b0*/  @P3 LDG.E.CONSTANT R36, desc[UR14][R2.64] ;  /* 0x0000000e02243981 */ /* 0x000762000c1e9900 */
[----:B------:R-:W-:Y:S01]  /*05c0*/  ISETP.GE.AND P3, PT, R8, RZ, PT ;  /* 0x000000ff0800720c */ /* 0x000fe20003f66270 */
[----:B------:R-:W-:Y:S01]  /*05d0*/  USEL UR8, UR6, UR7, UP0 ;  /* 0x0000000706087287 */ /* 0x000fe20008000000 */
[----:B------:R-:W-:Y:S01]  /*05e0*/  SHF.R.U32.HI R8, RZ, 0x5, R30 ;  /* 0x00000005ff087819 */ /* 0x000fe2000001161e */
[----:B------:R-:W4:Y:S01]  /*05f0*/  LDCU UR6, c[0x0][0x3dc] ;  /* 0x00007b80ff0677ac */ /* 0x000f220008000800 */
[----:B------:R-:W-:Y:S01]  /*0600*/  @!P2 IADD3 R0, PT, PT, R0, 0x1, RZ ;  /* 0x000000010000a810 */ /* 0x000fe20007ffe0ff */
[----:B------:R-:W-:Y:S01]  /*0610*/  BSSY.RECONVERGENT B0, `(.L_x_21318) ;  /* 0x000017e000007945 */ /* 0x000fe20003800200 */
[----:B------:R-:W-:Y:S01]  /*0620*/  @!P0 MOV R9, 0x400 ;  /* 0x0000040000098802 */ /* 0x000fe20000000f00 */
[----:B------:R-:W-:Y:S01]  /*0630*/  IMAD R31, R31, 0x10, R8 ;  /* 0x000000101f1f7824 */ /* 0x000fe200078e0208 */
[----:B------:R-:W-:Y:S01]  /*0640*/  @P1 IADD3 R0, PT, PT, R0, 0x1, RZ ;  /* 0x0000000100001810 */ /* 0x000fe20007ffe0ff */
[----:B------:R-:W1:Y:S01]  /*0650*/  LDCU UR7, c[0x0][0x3b4] ;  /* 0x00007680ff0777ac */ /* 0x000e620008000800 */
[----:B------:R-:W-:-:S02]  /*0660*/  ISETP.NE.AND P2, PT, R12, RZ, PT ;  /* 0x000000ff0c00720c */ /* 0x000fc40003f45270 */
[----:B------:R-:W-:Y:S01]  /*0670*/  ISETP.GE.U32.AND P1, PT, R31, UR8, PT ;  /* 0x000000081f007c0c */ /* 0x000fe2000bf26070 */
[----:B------:R-:W-:Y:S01]  /*0680*/  UIMAD UR9, UR16, UR9, URZ ;  /* 0x00000009100972a4 */ /* 0x000fe2000f8e02ff */
[----:B0-----:R-:W-:Y:S02]  /*0690*/  @!P0 LEA R9, R10, R9, 0x18 ;  /* 0x000000090a098211 */ /* 0x001fe400078ec0ff */
[----:B------:R-:W-:Y:S02]  /*06a0*/  @!P3 IADD3 R0, PT, PT, RZ, -R0, RZ ;  /* 0x80000000ff00b210 */ /* 0x000fe40007ffe0ff */
[----:B------:R-:W-:Y:S02]  /*06b0*/  @!P0 LEA R9, R30, R9, 0x4 ;  /* 0x000000091e098211 */ /* 0x000fe400078e20ff */
[----:B------:R-:W-:-:S03]  /*06c0*/  MOV R35, 0xff7fffff ;  /* 0xff7fffff00237802 */ /* 0x000fc60000000f00 */
[----:B------:R-:W-:Y:S01]  /*06d0*/  @!P2 LOP3.LUT R0, RZ, R12, RZ, 0x33, !PT ;  /* 0x0000000cff00a212 */ /* 0x000fe200078e33ff */
[----:B--2---:R3:W-:Y:S01]  /*06e0*/  @!P0 STS.128 [R9], R4 ;  /* 0x0000000409008388 */ /* 0x0047e20000000c00 */
[----:B------:R-:W-:Y:S06]  /*06f0*/  BAR.SYNC.DEFER_BLOCKING 0x0 ;  /* 0x0000000000007b1d */ /* 0x000fec0000010000 */
[----:B-1--4-:R-:W-:Y:S05]  /*0700*/  @P1 BRA `(.L_x_21319) ;  /* 0x0000001400b81947 */ /* 0x012fea0003800000 */
        /* <DEDUP_REMOVED lines=9> */
[----:B------:R-:W-:Y:S01]  /*07a0*/  LEA R8, R8, R7, 0x5 ;  /* 0x0000000708087211 */ /* 0x000fe200078e28ff */
[----:B------:R-:W-:Y:S01]  /*07b0*/  IMAD.IADD R6, R7, 0x1, R6 ;  /* 0x0000000107067824 */ /* 0x000fe200078e0206 */
[----:B------:R-:W-:Y:S02]  /*07c0*/  MOV R35, 0xff7fffff ;  /* 0xff7fffff00237802 */ /* 0x000fe40000000f00 */
[----:B-1----:R-:W-:Y:S02]  /*07d0*/  IADD3 R28, P0, PT, R4, UR4, RZ ;  /* 0x00000004041c7c10 */ /* 0x002fe4000ff1e0ff */
[C---:B------:R-:W-:Y:S02]  /*07e0*/  IADD3 R34, PT, PT, R6.reuse, -UR13, RZ ;  /* 0x8000000d06227c10 */ /* 0x040fe4000fffe0ff */
[----:B------:R-:W-:Y:S02]  /*07f0*/  IADD3.X R29, PT, PT, R5, UR5, RZ, P0, !PT ;  /* 0x00000005051d7c10 */ /* 0x000fe400087fe4ff */
[----:B------:R-:W-:-:S02]  /*0800*/  IADD3 R32, PT, PT, R6, 0x1, RZ ;  /* 0x0000000106207810 */ /* 0x000fc40007ffe0ff */
[----:B0-----:R-:W-:-:S04]  /*0810*/  LEA R9, R2, R9, 0x18 ;  /* 0x0000000902097211 */ /* 0x001fc800078ec0ff */
[----:B------:R-:W-:-:S07]  /*0820*/  LEA R33, R8, R9, 0x2 ;  /* 0x0000000908217211 */ /* 0x000fce00078e10ff */
.L_x_21320:
        /* <DEDUP_REMOVED lines=13> */
[----:B------:R-:W3:Y:S01]  /*0900*/  LDG.E.128.CONSTANT R8, desc[UR14][R38.64] ;  /* 0x0000000e26087981 */ /* 0x000ee2000c1e9d00 */
[--C-:B0-----:R-:W-:Y:S02]  /*0910*/  HADD2.F32 R20, -RZ, R12.reuse.H0_H0 ;  /* 0x2000000cff147230 */ /* 0x101fe40000004100 */
[----:B------:R-:W-:Y:S02]  /*0920*/  HADD2.F32 R24, -RZ, R12.H1_H1 ;  /* 0x3000000cff187230 */ /* 0x000fe40000004100 */
[----:B------:R-:W-:Y:S02]  /*0930*/  HADD2.F32 R12, -RZ, R13.H0_H0 ;  /* 0x2000000dff0c7230 */ /* 0x000fe40000004100 */
[----:B-1----:R-:W-:-:S02]  /*0940*/  HADD2.F32 R25, -RZ, R16.H1_H1 ;  /* 0x30000010ff197230 */ /* 0x002fc40000004100 */
[----:B------:R-:W-:Y:S02]  /*0950*/  HADD2.F32 R13, -RZ, R13.H1_H1 ;  /* 0x3000000dff0d7230 */ /* 0x000fe40000004100 */
[--C-:B--2---:R-:W-:Y:S02]  /*0960*/  HADD2.F32 R21, -RZ, R4.reuse.H0_H0 ;  /* 0x20000004ff157230 */ /* 0x104fe40000004100 */
[----:B------:R-:W-:-:S03]  /*0970*/  HADD2.F32 R23, -RZ, R4.H1_H1 ;  /* 0x30000004ff177230 */ /* 0x000fc60000004100 */
[----:B------:R-:W-:Y:S01]  /*0980*/  FMUL.FTZ R4, R20, R21 ;  /* 0x0000001514047220 */ /* 0x000fe20000410000 */
[----:B------:R-:W-:Y:S02]  /*0990*/  HADD2.F32 R21, -RZ, R5.H0_H0 ;  /* 0x20000005ff157230 */ /* 0x000fe40000004100 */
[----:B------:R-:W-:Y:S01]  /*09a0*/  FMUL.FTZ R24, R24, R23 ;  /* 0x0000001718187220 */ /* 0x000fe20000410000 */
[----:B---3--:R-:W-:Y:S02]  /*09b0*/  HADD2.F32 R20, -RZ, R8.H0_H0 ;  /* 0x20000008ff147230 */ /* 0x008fe40000004100 */
[----:B------:R-:W-:Y:S01]  /*09c0*/  FMUL.FTZ R12, R12, R21 ;  /* 0x000000150c0c7220 */ /* 0x000fe20000410000 */
[----:B------:R-:W-:-:S05]  /*09d0*/  HADD2.F32 R21, -RZ, R16.H0_H0 ;  /* 0x20000010ff157230 */ /* 0x000fca0000004100 */
[----:B------:R-:W-:Y:S02]  /*09e0*/  FFMA.FTZ R4, R21, R20, R4 ;  /* 0x0000001415047223 */ /* 0x000fe40000010004 */
[----:B------:R-:W2:Y:S01]  /*09f0*/  LDG.E.128.CONSTANT R20, desc[UR14][R38.64+0x400] ;  /* 0x0004000e26147981 */ /* 0x000ea2000c1e9d00 */
[----:B------:R-:W-:Y:S02]  /*0a00*/  HADD2.F32 R16, -RZ, R8.H1_H1 ;  /* 0x30000008ff107230 */ /* 0x000fe40000004100 */
[----:B------:R-:W-:-:S03]  /*0a10*/  HADD2.F32 R8, -RZ, R9.H0_H0 ;  /* 0x20000009ff087230 */ /* 0x000fc60000004100 */
[----:B------:R-:W-:Y:S01]  /*0a20*/  FFMA.FTZ R16, R25, R16, R24 ;  /* 0x0000001019107223 */ /* 0x000fe20000010018 */
[----:B------:R-:W-:-:S05]  /*0a30*/  HADD2.F32 R25, -RZ, R17.H0_H0 ;  /* 0x20000011ff197230 */ /* 0x000fca0000004100 */
[----:B------:R-:W-:Y:S01]  /*0a40*/  FFMA.FTZ R12, R25, R8, R12 ;  /* 0x00000008190c7223 */ /* 0x000fe2000001000c */
[----:B------:R-:W-:Y:S02]  /*0a50*/  HADD2.F32 R8, -RZ, R5.H1_H1 ;  /* 0x30000005ff087230 */ /* 0x000fe40000004100 */
[----:B------:R-:W-:-:S03]  /*0a60*/  HADD2.F32 R5, -RZ, R17.H1_H1 ;  /* 0x30000011ff057230 */ /* 0x000fc60000004100 */
[----:B------:R-:W-:Y:S01]  /*0a70*/  FMUL.FTZ R24, R13, R8 ;  /* 0x000000080d187220 */ /* 0x000fe20000410000 */
[----:B------:R-:W-:Y:S02]  /*0a80*/  HADD2.F32 R8, -RZ, R9.H1_H1 ;  /* 0x30000009ff087230 */ /* 0x000fe40000004100 */
[--C-:B------:R-:W-:Y:S02]  /*0a90*/  HADD2.F32 R9, -RZ, R6.reuse.H0_H0 ;  /* 0x20000006ff097230 */ /* 0x100fe40000004100 */
[----:B------:R-:W-:Y:S02]  /*0aa0*/  HADD2.F32 R13, -RZ, R6.H1_H1 ;  /* 0x30000006ff0d7230 */ /* 0x000fe40000004100 */
[----:B------:R-:W-:Y:S01]  /*0ab0*/  FFMA.FTZ R5, R5, R8, R24 ;  /* 0x0000000805057223 */ /* 0x000fe20000010018 */
[----:B------:R-:W-:Y:S01]  /*0ac0*/  HADD2.F32 R8, -RZ, R14.H0_H0 ;  /* 0x2000000eff087230 */ /* 0x000fe20000004100 */
[----:B------:R-:W3:Y:S01]  /*0ad0*/  LDG.E.128.CONSTANT R24, desc[UR14][R38.64+0x600] ;  /* 0x0006000e26187981 */ /* 0x000ee2000c1e9d00 */
[----:B------:R-:W-:-:S03]  /*0ae0*/  HADD2.F32 R6, -RZ, R18.H0_H0 ;  /* 0x20000012ff067230 */ /* 0x000fc60000004100 */
[----:B------:R-:W-:Y:S01]  /*0af0*/  FMUL.FTZ R17, R8, R9 ;  /* 0x0000000908117220 */ /* 0x000fe20000410000 */
[----:B------:R-:W-:Y:S02]  /*0b00*/  HADD2.F32 R9, -RZ, R10.H0_H0 ;  /* 0x2000000aff097230 */ /* 0x000fe40000004100 */
[----:B------:R-:W-:Y:S02]  /*0b10*/  HADD2.F32 R8, -RZ, R14.H1_H1 ;  /* 0x3000000eff087230 */ /* 0x000fe40000004100 */
[----:B------:R-:W-:Y:S02]  /*0b20*/  HADD2.F32 R14, -RZ, R7.H0_H0 ;  /* 0x20000007ff0e7230 */ /* 0x000fe40000004100 */
[----:B------:R-:W-:Y:S01]  /*0b30*/  FFMA.FTZ R6, R6, R9, R17 ;  /* 0x0000000906067223 */ /* 0x000fe20000010011 */
[----:B------:R-:W-:Y:S02]  /*0b40*/  HADD2.F32 R9, -RZ, R18.H1_H1 ;  /* 0x30000012ff097230 */ /* 0x000fe40000004100 */
[----:B------:R-:W-:Y:S01]  /*0b50*/  FMUL.FTZ R8, R8, R13 ;  /* 0x0000000d08087220 */ /* 0x000fe20000410000 */
[----:B------:R-:W-:-:S02]  /*0b60*/  HADD2.F32 R18, -RZ, R10.H1_H1 ;  /* 0x3000000aff127230 */ /* 0x000fc40000004100 */
[----:B------:R-:W-:-:S03]  /*0b70*/  HADD2.F32 R13, -RZ, R15.H0_H0 ;  /* 0x2000000fff0d7230 */ /* 0x000fc60000004100 */
[----:B------:R-:W-:Y:S01]  /*0b80*/  FFMA.FTZ R18, R9, R18, R8 ;  /* 0x0000001209127223 */ /* 0x000fe20000010008 */
[----:B------:R-:W-:Y:S02]  /*0b90*/  HADD2.F32 R8, -RZ, R19.H0_H0 ;  /* 0x20000013ff087230 */ /* 0x000fe40000004100 */
[----:B------:R-:W-:Y:S01]  /*0ba0*/  FMUL.FTZ R13, R13, R14 ;  /* 0x0000000e0d0d7220 */ /* 0x000fe20000410000 */
[----:B------:R-:W-:Y:S02]  /*0bb0*/  HADD2.F32 R9, -RZ, R11.H0_H0 ;  /* 0x2000000bff097230 */ /* 0x000fe40000004100 */
[----:B------:R-:W-:-:S03]  /*0bc0*/  HADD2.F32 R15, -RZ, R15.H1_H1 ;  /* 0x3000000fff0f7230 */ /* 0x000fc60000004100 */
[----:B------:R-:W-:Y:S01]  /*0bd0*/  FFMA.FTZ R13, R8, R9, R13 ;  /* 0x00000009080d7223 */ /* 0x000fe2000001000d */
[----:B------:R-:W-:Y:S02]  /*0be0*/  HADD2.F32 R8, -RZ, R7.H1_H1 ;  /* 0x30000007ff087230 */ /* 0x000fe40000004100 */
[----:B------:R-:W-:Y:S02]  /*0bf0*/  HADD2.F32 R11, -RZ, R11.H1_H1 ;  /* 0x3000000bff0b7230 */ /* 0x000fe40000004100 */
[----:B------:R-:W-:Y:S02]  /*0c00*/  HADD2.F32 R14, -RZ, R19.H1_H1 ;  /* 0x30000013ff0e7230 */ /* 0x000fe40000004100 */
[----:B------:R-:W-:-:S04]  /*0c10*/  FMUL.FTZ R15, R15, R8 ;  /* 0x000000080f0f7220 */ /* 0x000fc80000410000 */
[----:B------:R-:W-:Y:S02]  /*0c20*/  FFMA.FTZ R14, R14, R11, R15 ;  /* 0x0000000b0e0e7223 */ /* 0x000fe4000001000f */
[----:B------:R-:W0:Y:S02]  /*0c30*/  LDS.128 R8, [R37+0x20] ;  /* 0x0000200025087984 */ /* 0x000e240000000c00 */
[----:B0-----:R-:W-:Y:S02]  /*0c40*/  HADD2.F32 R17, -RZ, R8.H0_H0 ;  /* 0x20000008ff117230 */ /* 0x001fe40000004100 */
[----:B------:R-:W-:Y:S02]  /*0c50*/  HADD2.F32 R19, -RZ, R9.H0_H0 ;  /* 0x20000009ff137230 */ /* 0x000fe40000004100 */
[----:B--2---:R-:W-:-:S05]  /*0c60*/  HADD2.F32 R7, -RZ, R20.H0_H0 ;  /* 0x20000014ff077230 */ /* 0x004fca0000004100 */
[----:B------:R-:W-:Y:S01]  /*0c70*/  FFMA.FTZ R17, R17, R7, R4 ;  /* 0x0000000711117223 */ /* 0x000fe20000010004 */
[----:B------:R-:W-:Y:S02]  /*0c80*/  HADD2.F32 R7, -RZ, R8.H1_H1 ;  /* 0x30000008ff077230 */ /* 0x000fe40000004100 */
[----:B------:R-:W-:Y:S02]  /*0c90*/  HADD2.F32 R8, -RZ, R20.H1_H1 ;  /* 0x30000014ff087230 */ /* 0x000fe40000004100 */
[--C-:B------:R-:W-:Y:S02]  /*0ca0*/  HADD2.F32 R4, -RZ, R21.reuse.H0_H0 ;  /* 0x20000015ff047230 */ /* 0x100fe40000004100 */
[----:B------:R-:W-:Y:S02]  /*0cb0*/  HADD2.F32 R21, -RZ, R21.H1_H1 ;  /* 0x30000015ff157230 */ /* 0x000fe40000004100 */
[----:B------:R-:W-:Y:S01]  /*0cc0*/  FFMA.FTZ R8, R7, R8, R16 ;  /* 0x0000000807087223 */ /* 0x000fe20000010010 */
[----:B------:R-:W-:-:S02]  /*0cd0*/  HADD2.F32 R16, -RZ, R9.H1_H1 ;  /* 0x30000009ff107230 */ /* 0x000fc40000004100 */
[----:B------:R-:W-:Y:S02]  /*0ce0*/  HADD2.F32 R20, -RZ, R22.H0_H0 ;  /* 0x20000016ff147230 */ /* 0x000fe40000004100 */
[--C-:B------:R-:W-:Y:S02]  /*0cf0*/  HADD2.F32 R7, -RZ, R10.reuse.H1_H1 ;  /* 0x3000000aff077230 */ /* 0x100fe40000004100 */
[----:B------:R-:W-:Y:S01]  /*0d00*/  FFMA.FTZ R16, R16, R21, R5 ;  /* 0x0000001510107223 */ /* 0x000fe20000010005 */
[----:B------:R-:W-:Y:S02]  /*0d10*/  HADD2.F32 R5, -RZ, R10.H0_H0 ;  /* 0x2000000aff057230 */ /* 0x000fe40000004100 */
[----:B------:R-:W-:Y:S02]  /*0d20*/  HADD2.F32 R22, -RZ, R22.H1_H1 ;  /* 0x30000016ff167230 */ /* 0x000fe40000004100 */
[----:B------:R-:W-:Y:S01]  /*0d30*/  FFMA.FTZ R19, R19, R4, R12 ;  /* 0x0000000413137223 */ /* 0x000fe2000001000c */
[----:B------:R-:W-:-:S02]  /*0d40*/  FFMA.FTZ R20, R5, R20, R6 ;  /* 0x0000001405147223 */ /* 0x000fc40000010006 */
[----:B------:R-:W-:Y:S02]  /*0d50*/  FFMA.FTZ R18, R7, R22, R18 ;  /* 0x0000001607127223 */ /* 0x000fe40000010012 */
[----:B------:R-:W2:Y:S01]  /*0d60*/  LDG.E.128.CONSTANT R4, desc[UR14][R38.64+0x800] ;  /* 0x0008000e26047981 */ /* 0x000ea2000c1e9d00 */
[----:B------:R-:W-:Y:S02]  /*0d70*/  HADD2.F32 R22, -RZ, R11.H0_H0 ;  /* 0x2000000bff167230 */ /* 0x000fe40000004100 */
[----:B------:R-:W-:-:S05]  /*0d80*/  HADD2.F32 R9, -RZ, R23.H0_H0 ;  /* 0x20000017ff097230 */ /* 0x000fca0000004100 */
[----:B------:R-:W-:Y:S01]  /*0d90*/  FFMA.FTZ R22, R22, R9, R13 ;  /* 0x0000000916167223 */ /* 0x000fe2000001000d */
[----:B------:R-:W-:Y:S02]  /*0da0*/  HADD2.F32 R9, -RZ, R23.H1_H1 ;  /* 0x30000017ff097230 */ /* 0x000fe40000004100 */
[----:B------:R-:W-:-:S05]  /*0db0*/  HADD2.F32 R23, -RZ, R11.H1_H1 ;  /* 0x3000000bff177230 */ /* 0x000fca0000004100 */
[----:B------:R-:W-:Y:S02]  /*0dc0*/  FFMA.FTZ R23, R23, R9, R14 ;  /* 0x0000000917177223 */ /* 0x000fe4000001000e */
[----:B------:R-:W0:Y:S01]  /*0dd0*/  LDS.128 R12, [R37+0x30] ;  /* 0x00003000250c7984 */ /* 0x000e220000000c00 */
[----:B---3--:R-:W-:Y:S02]  /*0de0*/  HADD2.F32 R21, -RZ, R24.H0_H0 ;  /* 0x20000018ff157230 */ /* 0x008fe40000004100 */
[--C-:B0-----:R-:W-:Y:S02]  /*0df0*/  HADD2.F32 R10, -RZ, R12.reuse.H0_H0 ;  /* 0x2000000cff0a7230 */ /* 0x101fe40000004100 */
[----:B------:R-:W-:Y:S02]  /*0e00*/  HADD2.F32 R9, -RZ, R12.H1_H1 ;  /* 0x3000000cff097230 */ /* 0x000fe40000004100 */
[----:B------:R-:W-:Y:S02]  /*0e10*/  HADD2.F32 R12, -RZ, R24.H1_H1 ;  /* 0x30000018ff0c7230 */ /* 0x000fe40000004100 */
[----:B------:R-:W-:-:S03]  /*0e20*/  HADD2.F32 R24, -RZ, R13.H0_H0 ;  /* 0x2000000dff187230 */ /* 0x000fc60000004100 */
[----:B------:R-:W-:Y:S01]  /*0e30*/  FFMA.FTZ R12, R9, R12, R8 ;  /* 0x0000000c090c7223 */ /* 0x000fe20000010008 */
[----:B------:R-:W-:Y:S02]  /*0e40*/  HADD2.F32 R8, -RZ, R25.H0_H0 ;  /* 0x20000019ff087230 */ /* 0x000fe40000004100 */
[----:B------:R-:W-:-:S03]  /*0e50*/  FFMA.FTZ R21, R10, R21, R17 ;  /* 0x000000150a157223 */ /* 0x000fc60000010011 */
[----:B------:R-:W-:Y:S02]  /*0e60*/  FFMA.FTZ R24, R24, R8, R19 ;  /* 0x0000000818187223 */ /* 0x000fe40000010013 */
[----:B------:R-:W3:Y:S01]  /*0e70*/  LDG.E.128.CONSTANT R8, desc[UR14][R38.64+0xa00] ;  /* 0x000a000e26087981 */ /* 0x000ee2000c1e9d00 */
[----:B------:R-:W-:Y:S02]  /*0e80*/  HADD2.F32 R13, -RZ, R13.H1_H1 ;  /* 0x3000000dff0d7230 */ /* 0x000fe40000004100 */
[----:B------:R-:W-:Y:S02]  /*0e90*/  HADD2.F32 R25, -RZ, R25.H1_H1 ;  /* 0x30000019ff197230 */ /* 0x000fe40000004100 */
[----:B------:R-:W-:-:S03]  /*0ea0*/  HADD2.F32 R17, -RZ, R14.H0_H0 ;  /* 0x2000000eff117230 */ /* 0x000fc60000004100 */
[----:B------:R-:W-:Y:S01]  /*0eb0*/  FFMA.FTZ R13, R13, R25, R16 ;  /* 0x000000190d0d7223 */ /* 0x000fe20000010010 */
[----:B------:R-:W-:Y:S02]  /*0ec0*/  HADD2.F32 R16, -RZ, R26.H0_H0 ;  /* 0x2000001aff107230 */ /* 0x000fe40000004100 */
[----:B------:R-:W-:-:S03]  /*0ed0*/  HADD2.F32 R25, -RZ, R15.H0_H0 ;  /* 0x2000000fff197230 */ /* 0x000fc60000004100 */
[----:B------:R-:W-:Y:S01]  /*0ee0*/  FFMA.FTZ R20, R17, R16, R20 ;  /* 0x0000001011147223 */ /* 0x000fe20000010014 */
[--C-:B------:R-:W-:Y:S02]  /*0ef0*/  HADD2.F32 R16, -RZ, R27.reuse.H0_H0 ;  /* 0x2000001bff107230 */ /* 0x100fe40000004100 */
[----:B------:R-:W-:Y:S02]  /*0f00*/  HADD2.F32 R17, -RZ, R14.H1_H1 ;  /* 0x3000000eff117230 */ /* 0x000fe40000004100 */
[----:B------:R-:W-:Y:S02]  /*0f10*/  HADD2.F32 R14, -RZ, R26.H1_H1 ;  /* 0x3000001aff0e7230 */ /* 0x000fe40000004100 */
[----:B------:R-:W-:Y:S01]  /*0f20*/  FFMA.FTZ R25, R25, R16, R22 ;  /* 0x0000001019197223 */ /* 0x000fe20000010016 */
[----:B------:R-:W-:Y:S02]  /*0f30*/  HADD2.F32 R27, -RZ, R27.H1_H1 ;  /* 0x3000001bff1b7230 */ /* 0x000fe40000004100 */
[----:B------:R-:W-:-:S02]  /*0f40*/  HADD2.F32 R16, -RZ, R15.H1_H1 ;  /* 0x3000000fff107230 */ /* 0x000fc40000004100 */
[----:B------:R-:W-:-:S03]  /*0f50*/  FFMA.FTZ R14, R17, R14, R18 ;  /* 0x0000000e110e7223 */ /* 0x000fc60000010012 */
[----:B------:R-:W-:Y:S02]  /*0f60*/  FFMA.FTZ R23, R16, R27, R23 ;  /* 0x0000001b10177223 */ /* 0x000fe40000010017 */
[----:B------:R-:W0:Y:S02]  /*0f70*/  LDS.128 R16, [R37+0x40] ;  /* 0x0000400025107984 */ /* 0x000e240000000c00 */
[----:B0-----:R-:W-:Y:S02]  /*0f80*/  HADD2.F32 R22, -RZ, R16.H0_H0 ;  /* 0x20000010ff167230 */ /* 0x001fe40000004100 */
[--C-:B--2---:R-:W-:Y:S02]  /*0f90*/  HADD2.F32 R15, -RZ, R4.reuse.H0_H0 ;  /* 0x20000004ff0f7230 */ /* 0x104fe40000004100 */
[----:B------:R-:W-:-:S03]  /*0fa0*/  HADD2.F32 R4, -RZ, R4.H1_H1 ;  /* 0x30000004ff047230 */ /* 0x000fc60000004100 */
[----:B------:R-:W-:Y:S01]  /*0fb0*/  FFMA.FTZ R21, R22, R15, R21 ;  /* 0x0000000f16157223 */ /* 0x000fe20000010015 */
[----:B------:R-:W-:Y:S02]  /*0fc0*/  HADD2.F32 R15, -RZ, R16.H1_H1 ;  /* 0x30000010ff0f7230 */ /* 0x000fe40000004100 */
[----:B------:R-:W-:-:S03]  /*0fd0*/  HADD2.F32 R22, -RZ, R17.H1_H1 ;  /* 0x30000011ff167230 */ /* 0x000fc60000004100 */
[----:B------:R-:W-:Y:S01]  /*0fe0*/  FFMA.FTZ R4, R15, R4, R12 ;  /* 0x000000040f047223 */ /* 0x000fe2000001000c */
[----:B------:R-:W-:Y:S02]  /*0ff0*/  HADD2.F32 R12, -RZ, R5.H0_H0 ;  /* 0x20000005ff0c7230 */ /* 0x000fe40000004100 */
[----:B------:R-:W-:Y:S02]  /*1000*/  HADD2.F32 R15, -RZ, R17.H0_H0 ;  /* 0x20000011ff0f7230 */ /* 0x000fe40000004100 */
[----:B------:R-:W-:-:S03]  /*1010*/  HADD2.F32 R5, -RZ, R5.H1_H1 ;  /* 0x30000005ff057230 */ /* 0x000fc60000004100 */
[----:B------:R-:W-:Y:S01]  /*1020*/  FFMA.FTZ R24, R15, R12, R24 ;  /* 0x0000000c0f187223 */ /* 0x000fe20000010018 */
[----:B------:R-:W-:Y:S02]  /*1030*/  HADD2.F32 R12, -RZ, R6.H0_H0 ;  /* 0x20000006ff0c7230 */ /* 0x000fe40000004100 */
[----:B------:R-:W-:Y:S01]  /*1040*/  FFMA.FTZ R22, R22, R5, R13 ;  /* 0x0000000516167223 */ /* 0x000fe2000001000d */
[----:B------:R-:W-:Y:S02]  /*1050*/  HADD2.F32 R5, -RZ, R18.H0_H0 ;  /* 0x20000012ff057230 */ /* 0x000fe40000004100 */
[----:B------:R-:W-:Y:S02]  /*1060*/  HADD2.F32 R26, -RZ, R6.H1_H1 ;  /* 0x30000006ff1a7230 */ /* 0x000fe40000004100 */
[----:B------:R-:W-:Y:S02]  /*1070*/  HADD2.F32 R6, -RZ, R19.H0_H0 ;  /* 0x20000013ff067230 */ /* 0x000fe40000004100 */
[----:B------:R-:W-:Y:S01]  /*1080*/  FFMA.FTZ R20, R5, R12, R20 ;  /* 0x0000000c05147223 */ /* 0x000fe20000010014 */
[----:B------:R-:W-:-:S02]  /*1090*/  HADD2.F32 R5, -RZ, R18.H1_H1 ;  /* 0x30000012ff057230 */ /* 0x000fc40000004100 */
[----:B------:R-:W-:-:S03]  /*10a0*/  HADD2.F32 R12, -RZ, R7.H0_H0 ;  /* 0x20000007ff0c7230 */ /* 0x000fc60000004100 */
[----:B------:R-:W-:Y:S02]  /*10b0*/  FFMA.FTZ R26, R5, R26, R14 ;  /* 0x0000001a051a7223 */ /* 0x000fe4000001000e */
[----:B------:R-:W-:Y:S02]  /*10c0*/  FFMA.FTZ R25, R6, R12, R25 ;  /* 0x0000000c06197223 */ /* 0x000fe40000010019 */
[----:B------:R-:W2:Y:S01]  /*10d0*/  LDG.E.128.CONSTANT R12, desc[UR14][R38.64+0xc00] ;  /* 0x000c000e260c7981 */ /* 0x000ea2000c1e9d00 */
[----:B------:R-:W-:-:S03]  /*10e0*/  HADD2.F32 R6, -RZ, R19.H1_H1 ;  /* 0x30000013ff067230 */ /* 0x000fc60000004100 */
[----:B------:R-:W0:Y:S01]  /*10f0*/  LDS.128 R16, [R37+0x50] ;  /* 0x0000500025107984 */ /* 0x000e220000000c00 */
[----:B------:R-:W-:-:S05]  /*1100*/  HADD2.F32 R7, -RZ, R7.H1_H1 ;  /* 0x30000007ff077230 */ /* 0x000fca0000004100 */
[----:B------:R-:W-:Y:S01]  /*1110*/  FFMA.FTZ R23, R6, R7, R23 ;  /* 0x0000000706177223 */ /* 0x000fe20000010017 */
[----:B---3--:R-:W-:Y:S02]  /*1120*/  HADD2.F32 R5, -RZ, R8.H0_H0 ;  /* 0x20000008ff057230 */ /* 0x008fe40000004100 */
[----:B0-----:R-:W-:Y:S02]  /*1130*/  HADD2.F32 R6, -RZ, R16.H0_H0 ;  /* 0x20000010ff067230 */ /* 0x001fe40000004100 */
[----:B------:R-:W-:-:S03]  /*1140*/  HADD2.F32 R8, -RZ, R8.H1_H1 ;  /* 0x30000008ff087230 */ /* 0x000fc60000004100 */
[----:B------:R-:W-:Y:S01]  /*1150*/  FFMA.FTZ R21, R6, R5, R21 ;  /* 0x0000000506157223 */ /* 0x000fe20000010015 */
[----:B------:R-:W-:-:S05]  /*1160*/  HADD2.F32 R5, -RZ, R16.H1_H1 ;  /* 0x30000010ff057230 */ /* 0x000fca0000004100 */
[----:B------:R-:W-:Y:S01]  /*1170*/  FFMA.FTZ R8, R5, R8, R4 ;  /* 0x0000000805087223 */ /* 0x000fe20000010004 */
[----:B------:R-:W-:Y:S02]  /*1180*/  HADD2.F32 R5, -RZ, R17.H0_H0 ;  /* 0x20000011ff057230 */ /* 0x000fe40000004100 */
[----:B------:R-:W-:-:S05]  /*1190*/  HADD2.F32 R4, -RZ, R9.H0_H0 ;  /* 0x20000009ff047230 */ /* 0x000fca0000004100 */
[----:B------:R-:W-:Y:S02]  /*11a0*/  FFMA.FTZ R24, R5, R4, R24 ;  /* 0x0000000405187223 */ /* 0x000fe40000010018 */
[----:B------:R-:W3:Y:S01]  /*11b0*/  LDG.E.128.CONSTANT R4, desc[UR14][R38.64+0xe00] ;  /* 0x000e000e26047981 */ /* 0x000ee2000c1e9d00 */
[----:B------:R-:W-:Y:S02]  /*11c0*/  HADD2.F32 R17, -RZ, R17.H1_H1 ;  /* 0x30000011ff117230 */ /* 0x000fe40000004100 */
        /* <DEDUP_REMOVED lines=8> */
[----:B------:R-:W-:Y:S02]  /*1250*/  HADD2.F32 R10, -RZ, R19.H0_H0 ;  /* 0x20000013ff0a7230 */ /* 0x000fe40000004100 */
[----:B------:R-:W-:-:S05]  /*1260*/  HADD2.F32 R9, -RZ, R11.H0_H0 ;  /* 0x2000000bff097230 */ /* 0x000fca0000004100 */
[----:B------:R-:W-:Y:S01]  /*1270*/  FFMA.FTZ R25, R10, R9, R25 ;  /* 0x000000090a197223 */ /* 0x000fe20000010019 */
[----:B------:R-:W-:Y:S02]  /*1280*/  HADD2.F32 R10, -RZ, R19.H1_H1 ;  /* 0x30000013ff0a7230 */ /* 0x000fe40000004100 */
[----:B------:R-:W0:Y:S01]  /*1290*/  LDS.128 R16, [R37+0x60] ;  /* 0x0000600025107984 */ /* 0x000e220000000c00 */
[----:B------:R-:W-:-:S05]  /*12a0*/  HADD2.F32 R11, -RZ, R11.H1_H1 ;  /* 0x3000000bff0b7230 */ /* 0x000fca0000004100 */
[----:B------:R-:W-:Y:S01]  /*12b0*/  FFMA.FTZ R23, R10, R11, R23 ;  /* 0x0000000b0a177223 */ /* 0x000fe20000010017 */
[----:B0-----:R-:W-:Y:S02]  /*12c0*/  HADD2.F32 R10, -RZ, R16.H0_H0 ;  /* 0x20000010ff0a7230 */ /* 0x001fe40000004100 */
[--C-:B--2---:R-:W-:Y:S02]  /*12d0*/  HADD2.F32 R9, -RZ, R12.reuse.H0_H0 ;  /* 0x2000000cff097230 */ /* 0x104fe40000004100 */
        /* <DEDUP_REMOVED lines=17> */
[----:B------:R-:W-:Y:S02]  /*13f0*/  HADD2.F32 R17, -RZ, R17.H1_H1 ;  /* 0x30000011ff117230 */ /* 0x000fe40000004100 */
[----:B------:R-:W-:Y:S02]  /*1400*/  HADD2.F32 R13, -RZ, R13.H1_H1 ;  /* 0x3000000dff0d7230 */ /* 0x000fe40000004100 */
[----:B------:R-:W-:-:S03]  /*1410*/  HADD2.F32 R14, -RZ, R19.H1_H1 ;  /* 0x30000013ff0e7230 */ /* 0x000fc60000004100 */
[----:B------:R-:W-:Y:S02]  /*1420*/  FFMA.FTZ R22, R17, R13, R22 ;  /* 0x0000000d11167223 */ /* 0x000fe40000010016 */
[----:B------:R-:W0:Y:S01]  /*1430*/  LDS.128 R16, [R37+0x70] ;  /* 0x0000700025107984 */ /* 0x000e220000000c00 */
[----:B------:R-:W-:-:S05]  /*1440*/  HADD2.F32 R15, -RZ, R15.H1_H1 ;  /* 0x3000000fff0f7230 */ /* 0x000fca0000004100 */
[----:B------:R-:W-:Y:S01]  /*1450*/  FFMA.FTZ R23, R14, R15, R23 ;  /* 0x0000000f0e177223 */ /* 0x000fe20000010017 */
[--C-:B---3--:R-:W-:Y:S02]  /*1460*/  HADD2.F32 R13, -RZ, R4.reuse.H0_H0 ;  /* 0x20000004ff0d7230 */ /* 0x108fe40000004100 */
[----:B------:R-:W-:Y:S02]  /*1470*/  HADD2.F32 R4, -RZ, R4.H1_H1 ;  /* 0x30000004ff047230 */ /* 0x000fe40000004100 */
[----:B0-----:R-:W-:-:S05]  /*1480*/  HADD2.F32 R14, -RZ, R16.H0_H0 ;  /* 0x20000010ff0e7230 */ /* 0x001fca0000004100 */
        /* <DEDUP_REMOVED lines=9> */
[--C-:B------:R-:W-:Y:S02]  /*1520*/  HADD2.F32 R16, -RZ, R6.reuse.H0_H0 ;  /* 0x20000006ff107230 */ /* 0x100fe40000004100 */
[----:B------:R-:W-:Y:S02]  /*1530*/  HADD2.F32 R6, -RZ, R6.H1_H1 ;  /* 0x30000006ff067230 */ /* 0x000fe40000004100 */
[----:B------:R-:W-:Y:S01]  /*1540*/  FFMA.FTZ R22, R17, R5, R22 ;  /* 0x0000000511167223 */ /* 0x000fe20000010016 */
[----:B------:R-:W-:-:S02]  /*1550*/  HADD2.F32 R5, -RZ, R18.H0_H0 ;  /* 0x20000012ff057230 */ /* 0x000fc40000004100 */
[----:B------:R-:W-:-:S03]  /*1560*/  HADD2.F32 R17, -RZ, R18.H1_H1 ;  /* 0x30000012ff117230 */ /* 0x000fc60000004100 */
[----:B------:R-:W-:Y:S01]  /*1570*/  FFMA.FTZ R5, R5, R16, R20 ;  /* 0x0000001005057223 */ /* 0x000fe20000010014 */
[----:B------:R-:W-:Y:S02]  /*1580*/  HADD2.F32 R16, -RZ, R7.H0_H0 ;  /* 0x20000007ff107230 */ /* 0x000fe40000004100 */
[----:B------:R-:W-:Y:S01]  /*1590*/  FFMA.FTZ R26, R17, R6, R26 ;  /* 0x00000006111a7223 */ /* 0x000fe2000001001a */
[----:B------:R-:W-:Y:S02]  /*15a0*/  HADD2.F32 R6, -RZ, R19.H0_H0 ;  /* 0x20000013ff067230 */ /* 0x000fe40000004100 */
[----:B------:R-:W-:-:S03]  /*15b0*/  HADD2.F32 R7, -RZ, R7.H1_H1 ;  /* 0x30000007ff077230 */ /* 0x000fc60000004100 */
[----:B------:R-:W-:Y:S01]  /*15c0*/  FFMA.FTZ R6, R6, R16, R25 ;  /* 0x0000001006067223 */ /* 0x000fe20000010019 */
[----:B------:R-:W-:-:S05]  /*15d0*/  HADD2.F32 R16, -RZ, R19.H1_H1 ;  /* 0x30000013ff107230 */ /* 0x000fca0000004100 */
[----:B------:R-:W-:Y:S02]  /*15e0*/  FFMA.FTZ R23, R16, R7, R23 ;  /* 0x0000000710177223 */ /* 0x000fe40000010017 */
[----:B------:R-:W0:Y:S02]  /*15f0*/  LDS.128 R16, [R37+0x80] ;  /* 0x0000800025107984 */ /* 0x000e240000000c00 */
[--C-:B0-----:R-:W-:Y:S02]  /*1600*/  HADD2.F32 R20, -RZ, R16.reuse.H0_H0 ;  /* 0x20000010ff147230 */ /* 0x101fe40000004100 */
[----:B------:R-:W-:Y:S02]  /*1610*/  HADD2.F32 R7, -RZ, R16.H1_H1 ;  /* 0x30000010ff077230 */ /* 0x000fe40000004100 */
[----:B------:R-:W-:Y:S02]  /*1620*/  HADD2.F32 R27, -RZ, R19.H0_H0 ;  /* 0x20000013ff1b7230 */ /* 0x000fe40000004100 */
[----:B--2---:R-:W-:-:S05]  /*1630*/  HADD2.F32 R25, -RZ, R8.H0_H0 ;  /* 0x20000008ff197230 */ /* 0x004fca0000004100 */
[----:B------:R-:W-:Y:S01]  /*1640*/  FFMA.FTZ R25, R20, R25, R21 ;  /* 0x0000001914197223 */ /* 0x000fe20000010015 */
[----:B------:R-:W-:-:S05]  /*1650*/  HADD2.F32 R20, -RZ, R8.H1_H1 ;  /* 0x30000008ff147230 */ /* 0x000fca0000004100 */
[----:B------:R-:W-:Y:S01]  /*1660*/  FFMA.FTZ R20, R7, R20, R4 ;  /* 0x0000001407147223 */ /* 0x000fe20000010004 */
[----:B------:R-:W-:Y:S02]  /*1670*/  HADD2.F32 R7, -RZ, R17.H0_H0 ;  /* 0x20000011ff077230 */ /* 0x000fe40000004100 */
        /* <DEDUP_REMOVED lines=9> */
[----:B------:R-:W-:Y:S02]  /*1710*/  FFMA.FTZ R22, R17, R9, R22 ;  /* 0x0000000911167223 */ /* 0x000fe40000010016 */
[----:B------:R-:W2:Y:S01]  /*1720*/  LDG.E.128.CONSTANT R16, desc[UR14][R38.64+0x1400] ;  /* 0x0014000e26107981 */ /* 0x000ea2000c1e9d00 */
[----:B------:R-:W-:Y:S02]  /*1730*/  HADD2.F32 R10, -RZ, R10.H1_H1 ;  /* 0x3000000aff0a7230 */ /* 0x000fe40000004100 */
[----:B------:R-:W-:-:S03]  /*1740*/  HADD2.F32 R4, -RZ, R11.H0_H0 ;  /* 0x2000000bff047230 */ /* 0x000fc60000004100 */
[----:B------:R-:W-:Y:S02]  /*1750*/  FFMA.FTZ R26, R5, R10, R26 ;  /* 0x0000000a051a7223 */ /* 0x000fe4000001001a */
[----:B------:R-:W-:Y:S02]  /*1760*/  FFMA.FTZ R27, R27, R4, R6 ;  /* 0x000000041b1b7223 */ /* 0x000fe40000010006 */
[----:B------:R-:W0:Y:S01]  /*1770*/  LDS.128 R4, [R37+0x90] ;  /* 0x0000900025047984 */ /* 0x000e220000000c00 */
[----:B------:R-:W-:-:S05]  /*1780*/  HADD2.F32 R11, -RZ, R11.H1_H1 ;  /* 0x3000000bff0b7230 */ /* 0x000fca0000004100 */
[----:B------:R-:W-:Y:S01]  /*1790*/  FFMA.FTZ R23, R8, R11, R23 ;  /* 0x0000000b08177223 */ /* 0x000fe20000010017 */
[----:B---3--:R-:W-:Y:S02]  /*17a0*/  HADD2.F32 R9, -RZ, R12.H0_H0 ;  /* 0x2000000cff097230 */ /* 0x008fe40000004100 */
[----:B0-----:R-:W-:-:S05]  /*17b0*/  HADD2.F32 R8, -RZ, R4.H0_H0 ;  /* 0x20000004ff087230 */ /* 0x001fca0000004100 */
[----:B------:R-:W-:Y:S02]  /*17c0*/  FFMA.FTZ R25, R8, R9, R25 ;  /* 0x0000000908197223 */ /* 0x000fe40000010019 */
[----:B------:R-:W3:Y:S01]  /*17d0*/  LDG.E.128.CONSTANT R8, desc[UR14][R38.64+0x1600] ;  /* 0x0016000e26087981 */ /* 0x000ee2000c1e9d00 */
        /* <DEDUP_REMOVED lines=19> */
[----:B------:R-:W-:-:S03]  /*1910*/  FFMA.FTZ R27, R4, R5, R27 ;  /* 0x00000005041b7223 */ /* 0x000fc6000001001b */
[----:B------:R-:W-:Y:S02]  /*1920*/  FFMA.FTZ R23, R6, R15, R23 ;  /* 0x0000000f06177223 */ /* 0x000fe40000010017 */
[----:B------:R-:W0:Y:S02]  /*1930*/  LDS.128 R4, [R37+0xa0] ;  /* 0x0000a00025047984 */ /* 0x000e240000000c00 */
[----:B0-----:R-:W-:Y:S01]  /*1940*/  HADD2.F32 R12, -RZ, R4.H0_H0 ;  /* 0x20000004ff0c7230 */ /* 0x001fe20000004100 */
[----:B-----5:R-:W-:Y:S02]  /*1950*/  FSETP.NEU.FTZ.AND P0, PT, R36, RZ, PT ;  /* 0x000000ff2400720b */ /* 0x020fe40003f1d000 */
[----:B------:R-:W-:Y:S02]  /*1960*/  IADD3 R31, PT, PT, R31, 0x4, RZ ;  /* 0x000000041f1f7810 */ /* 0x000fe40007ffe0ff */
[----:B------:R-:W-:-:S04]  /*1970*/  IADD3 R28, P1, PT, R28, 0x10, RZ ;  /* 0x000000101c1c7810 */ /* 0x000fc80007f3e0ff */
[----:B------:R-:W-:Y:S01]  /*1980*/  IADD3.X R29, PT, PT, RZ, R29, RZ, P1, !PT ;  /* 0x0000001dff1d7210 */ /* 0x000fe20000ffe4ff */
        /* <DEDUP_REMOVED lines=18> */
[----:B---3--:R-:W-:Y:S02]  /*1ab0*/  HADD2.F32 R5, -RZ, R8.H0_H0 ;  /* 0x20000008ff057230 */ /* 0x008fe40000004100 */
[--C-:B0-----:R-:W-:Y:S02]  /*1ac0*/  HADD2.F32 R4, -RZ, R12.reuse.H0_H0 ;  /* 0x2000000cff047230 */ /* 0x101fe40000004100 */
[----:B------:R-:W-:-:S03]  /*1ad0*/  HADD2.F32 R17, -RZ, R12.H1_H1 ;  /* 0x3000000cff117230 */ /* 0x000fc60000004100 */
[----:B------:R-:W-:Y:S01]  /*1ae0*/  FFMA.FTZ R25, R4, R5, R25 ;  /* 0x0000000504197223 */ /* 0x000fe20000010019 */
[----:B------:R-:W-:Y:S02]  /*1af0*/  HADD2.F32 R4, -RZ, R7.H0_H0 ;  /* 0x20000007ff047230 */ /* 0x000fe40000004100 */
[----:B------:R-:W-:Y:S02]  /*1b00*/  HADD2.F32 R5, -RZ, R19.H0_H0 ;  /* 0x20000013ff057230 */ /* 0x000fe40000004100 */
[----:B------:R-:W-:Y:S02]  /*1b10*/  HADD2.F32 R8, -RZ, R8.H1_H1 ;  /* 0x30000008ff087230 */ /* 0x000fe40000004100 */
[----:B------:R-:W-:Y:S02]  /*1b20*/  HADD2.F32 R6, -RZ, R9.H0_H0 ;  /* 0x20000009ff067230 */ /* 0x000fe40000004100 */
[----:B------:R-:W-:Y:S01]  /*1b30*/  FFMA.FTZ R27, R4, R5, R27 ;  /* 0x00000005041b7223 */ /* 0x000fe2000001001b */
[----:B------:R-:W-:-:S02]  /*1b40*/  HADD2.F32 R5, -RZ, R13.H0_H0 ;  /* 0x2000000dff057230 */ /* 0x000fc40000004100 */
[----:B------:R-:W-:Y:S01]  /*1b50*/  FFMA.FTZ R8, R17, R8, R20 ;  /* 0x0000000811087223 */ /* 0x000fe20000010014 */
[----:B------:R-:W-:Y:S02]  /*1b60*/  HADD2.F32 R19, -RZ, R19.H1_H1 ;  /* 0x30000013ff137230 */ /* 0x000fe40000004100 */
[----:B------:R-:W-:Y:S02]  /*1b70*/  HADD2.F32 R4, -RZ, R7.H1_H1 ;  /* 0x30000007ff047230 */ /* 0x000fe40000004100 */
[----:B------:R-:W-:Y:S01]  /*1b80*/  FFMA.FTZ R5, R5, R6, R24 ;  /* 0x0000000605057223 */ /* 0x000fe20000010018 */
[----:B------:R-:W-:Y:S02]  /*1b90*/  HADD2.F32 R13, -RZ, R13.H1_H1 ;  /* 0x3000000dff0d7230 */ /* 0x000fe40000004100 */
[----:B------:R-:W-:Y:S01]  /*1ba0*/  FADD.FTZ R8, R25, R8 ;  /* 0x0000000819087221 */ /* 0x000fe20000010000 */
[----:B------:R-:W-:Y:S02]  /*1bb0*/  HADD2.F32 R9, -RZ, R9.H1_H1 ;  /* 0x30000009ff097230 */ /* 0x000fe40000004100 */
[----:B------:R-:W-:Y:S01]  /*1bc0*/  FFMA.FTZ R23, R4, R19, R23 ;  /* 0x0000001304177223 */ /* 0x000fe20000010017 */
[----:B------:R-:W-:-:S02]  /*1bd0*/  HADD2.F32 R4, -RZ, R14.H0_H0 ;  /* 0x2000000eff047230 */ /* 0x000fc40000004100 */
[----:B------:R-:W-:Y:S01]  /*1be0*/  FADD.FTZ R16, R5, R8 ;  /* 0x0000000805107221 */ /* 0x000fe20000010000 */
[----:B------:R-:W-:Y:S02]  /*1bf0*/  HADD2.F32 R6, -RZ, R10.H0_H0 ;  /* 0x2000000aff067230 */ /* 0x000fe40000004100 */
[----:B------:R-:W-:Y:S01]  /*1c00*/  FFMA.FTZ R9, R13, R9, R22 ;  /* 0x000000090d097223 */ /* 0x000fe20000010016 */
[----:B------:R-:W-:Y:S01]  /*1c10*/  HADD2.F32 R5, -RZ, R14.H1_H1 ;  /* 0x3000000eff057230 */ /* 0x000fe20000004100 */
[----:B------:R-:W-:Y:S01]  /*1c20*/  IADD3 R7, PT, PT, R34, 0x1, RZ ;  /* 0x0000000122077810 */ /* 0x000fe20007ffe0ff */
[----:B------:R-:W-:Y:S02]  /*1c30*/  HADD2.F32 R10, -RZ, R10.H1_H1 ;  /* 0x3000000aff0a7230 */ /* 0x000fe40000004100 */
[----:B------:R-:W-:Y:S01]  /*1c40*/  FFMA.FTZ R4, R4, R6, R21 ;  /* 0x0000000604047223 */ /* 0x000fe20000010015 */
[----:B------:R-:W-:Y:S01]  /*1c50*/  FADD.FTZ R9, R9, R16 ;  /* 0x0000001009097221 */ /* 0x000fe20000010000 */
[----:B------:R-:W-:Y:S01]  /*1c60*/  I2FP.F32.S32 R7, R7 ;  /* 0x0000000700077245 */ /* 0x000fe20000201400 */
[----:B------:R-:W-:-:S02]  /*1c70*/  HADD2.F32 R8, -RZ, R15.H0_H0 ;  /* 0x2000000fff087230 */ /* 0x000fc40000004100 */
[----:B------:R-:W-:Y:S01]  /*1c80*/  FFMA.FTZ R5, R5, R10, R26 ;  /* 0x0000000a05057223 */ /* 0x000fe2000001001a */
[----:B------:R-:W-:Y:S01]  /*1c90*/  FADD.FTZ R4, R4, R9 ;  /* 0x0000000904047221 */ /* 0x000fe20000010000 */
[----:B------:R-:W-:Y:S02]  /*1ca0*/  HADD2.F32 R6, -RZ, R11.H0_H0 ;  /* 0x2000000bff067230 */ /* 0x000fe40000004100 */
[----:B------:R-:W-:Y:S01]  /*1cb0*/  FMUL.FTZ R7, R7, R36 ;  /* 0x0000002407077220 */ /* 0x000fe20000410000 */
[----:B------:R-:W-:Y:S02]  /*1cc0*/  HADD2.F32 R12, -RZ, R15.H1_H1 ;  /* 0x3000000fff0c7230 */ /* 0x000fe40000004100 */
[----:B------:R-:W-:Y:S01]  /*1cd0*/  FADD.FTZ R5, R5, R4 ;  /* 0x0000000405057221 */ /* 0x000fe20000010000 */
[----:B------:R-:W-:Y:S02]  /*1ce0*/  HADD2.F32 R11, -RZ, R11.H1_H1 ;  /* 0x3000000bff0b7230 */ /* 0x000fe40000004100 */
[----:B------:R-:W-:Y:S01]  /*1cf0*/  FFMA.FTZ R6, R8, R6, R27 ;  /* 0x0000000608067223 */ /* 0x000fe2000001001b */
[----:B------:R-:W-:Y:S01]  /*1d00*/  VIADD R4, R32, 0xffffffff ;  /* 0xffffffff20047836 */ /* 0x000fe20000000000 */
[----:B------:R-:W-:Y:S01]  /*1d10*/  FSEL R7, R7, RZ, P0 ;  /* 0x000000ff07077208 */ /* 0x000fe20000000000 */
[----:B------:R-:W-:Y:S01]  /*1d20*/  FFMA.FTZ R11, R12, R11, R23 ;  /* 0x0000000b0c0b7223 */ /* 0x000fe20000010017 */
[----:B------:R-:W-:-:S02]  /*1d30*/  FADD.FTZ R6, R6, R5 ;  /* 0x0000000506067221 */ /* 0x000fc40000010000 */
[----:B------:R-:W-:Y:S02]  /*1d40*/  ISETP.GE.U32.AND P0, PT, R4, UR13, PT ;  /* 0x0000000d04007c0c */ /* 0x000fe4000bf06070 */
[----:B------:R-:W-:-:S04]  /*1d50*/  FADD.FTZ R6, R11, R6 ;  /* 0x000000060b067221 */ /* 0x000fc80000010000 */
[----:B------:R-:W-:-:S05]  /*1d60*/  FFMA.FTZ R6, R6, UR7, R7 ;  /* 0x0000000706067c23 */ /* 0x000fca0008010007 */
[C---:B------:R-:W-:Y:S02]  /*1d70*/  FSEL R4, R6.reuse, RZ, !P0 ;  /* 0x000000ff06047208 */ /* 0x040fe40004000000 */
[----:B------:R-:W-:Y:S02]  /*1d80*/  @!P0 FMNMX.FTZ R35, R6, R35, !PT ;  /* 0x0000002306238209 */ /* 0x000fe40007810000 */
[----:B------:R-:W-:Y:S01]  /*1d90*/  ISETP.GE.U32.AND P0, PT, R31, UR8, PT ;  /* 0x000000081f007c0c */ /* 0x000fe2000bf06070 */
[----:B------:R0:W-:Y:S01]  /*1da0*/  STS [R33], R4 ;  /* 0x0000000421007388 */ /* 0x0001e20000000800 */
[----:B------:R-:W-:Y:S02]  /*1db0*/  IADD3 R34, PT, PT, R34, 0x80, RZ ;  /* 0x0000008022227810 */ /* 0x000fe40007ffe0ff */
[----:B------:R-:W-:Y:S02]  /*1dc0*/  IADD3 R32, PT, PT, R32, 0x80, RZ ;  /* 0x0000008020207810 */ /* 0x000fe40007ffe0ff */
[----:B0-----:R-:W-:-:S07]  /*1dd0*/  IADD3 R33, PT, PT, R33, 0x200, RZ ;  /* 0x0000020021217810 */ /* 0x001fce0007ffe0ff */
[----:B------:R-:W-:Y:S05]  /*1de0*/  @!P0 BRA `(.L_x_21320) ;  /* 0xffffffe800908947 */ /* 0x000fea000383ffff */
.L_x_21319:
[----:B------:R-:W-:Y:S05]  /*1df0*/  BSYNC.RECONVERGENT B0 ;  /* 0x0000000000007941 */ /* 0x000fea0003800200 */
.L_x_21318:
[----:B---3--:R-:W0:Y:S01]  /*1e00*/  SHFL.BFLY PT, R2, R35, 0x10, 0x1f ;  /* 0x0e001f0023027f89 */ /* 0x008e2200000e0000 */
[----:B------:R-:W-:Y:S01]  /*1e10*/  LOP3.LUT P0, R28, R30, 0x1f, RZ, 0xc0, !PT ;  /* 0x0000001f1e1c7812 */ /* 0x000fe2000780c0ff */
[----:B------:R-:W-:Y:S01]  /*1e20*/  USHF.L.U32 UR22, UR17, 0x9, URZ ;  /* 0x0000000911167899 */ /* 0x000fe200080006ff */
[----:B------:R-:W-:Y:S01]  /*1e30*/  SHF.R.U32.HI R7, RZ, 0x5, R30 ;  /* 0x00000005ff077819 */ /* 0x000fe2000001161e */
[----:B------:R-:W-:Y:S01]  /*1e40*/  UIMAD UR4, UR17, -0x10, UR8 ;  /* 0xfffffff0110478a4 */ /* 0x000fe2000f8e0208 */
[----:B------:R-:W-:Y:S01]  /*1e50*/  ISETP.GT.U32.AND P1, PT, R28, 0x3, PT ;  /* 0x000000031c00780c */ /* 0x000fe20003f24070 */
[----:B------:R-:W-:Y:S01]  /*1e60*/  BSSY.RECONVERGENT B0, `(.L_x_21321) ;  /* 0x0000102000007945 */ /* 0x000fe20003800200 */
[----:B------:R-:W-:Y:S01]  /*1e70*/  HFMA2 R14, -RZ, RZ, 0, 0 ;  /* 0x00000000ff0e7431 */ /* 0x000fe200000001ff */
        /* <DEDUP_REMOVED lines=10> */
[----:B------:R-:W0:Y:S01]  /*1f20*/  S2R R2, SR_CgaCtaId ;  /* 0x0000000000027919 */ /* 0x000e220000008800 */
[----:B------:R-:W-:Y:S02]  /*1f30*/  MOV R5, 0xff7fffff ;  /* 0xff7fffff00057802 */ /* 0x000fe40000000f00 */
[----:B------:R-:W1:Y:S02]  /*1f40*/  SHFL.BFLY PT, R3, R8, 0x2, 0x1f ;  /* 0x0c401f0008037f89 */ /* 0x000e6400000e0000 */
[----:B-1----:R-:W-:Y:S02]  /*1f50*/  FMNMX.FTZ R9, R8, R3, !PT ;  /* 0x0000000308097209 */ /* 0x002fe40007810000 */
        /* <DEDUP_REMOVED lines=22> */
[----:B------:R-:W-:Y:S01]  /*20c0*/  ISETP.NE.AND P0, PT, R5, 0x180, PT ;  /* 0x000001800500780c */ /* 0x000fe20003f05270 */
[----:B------:R-:W-:Y:S01]  /*20d0*/  IMAD.MOV.U32 R5, RZ, RZ, R30 ;  /* 0x000000ffff057224 */ /* 0x000fe200078e001e */
        /* <DEDUP_REMOVED lines=10> */
.L_x_21325:
        /* <DEDUP_REMOVED lines=11> */
.L_x_21324:
[----:B------:R-:W-:Y:S05]  /*2230*/  BSYNC.RECONVERGENT B1 ;  /* 0x0000000000017941 */ /* 0x000fea0003800200 */
.L_x_21323:
        /* <DEDUP_REMOVED lines=13> */
.L_x_21328:
        /* <DEDUP_REMOVED lines=9> */
[----:B------:R-:W4:Y:S04]  /*23a0*/  LDS R21, [R12+0xa00] ;  /* 0x000a00000c157984 */ /* 0x000f280000000800 */
        /* <DEDUP_REMOVED lines=18> */
[----:B------:R-:W-:Y:S01]  /*24d0*/  FADD.FTZ R18, -R4, R17 ;  /* 0x0000001104127221 */ /* 0x000fe20000010100 */
[----:B------:R-:W-:-:S02]  /*24e0*/  FMUL.FTZ R13, R25, 1.4426950216293334961 ;  /* 0x3fb8aa3b190d7820 */ /* 0x000fc40000410000 */
[----:B------:R-:W4:Y:S01]  /*24f0*/  LDS R25, [R12+0x1a00] ;  /* 0x001a00000c197984 */ /* 0x000f220000000800 */
        /* <DEDUP_REMOVED lines=46> */
[----:B------:R1:W3:Y:S01]  /*27e0*/  MUFU.EX2 R33, R20 ;  /* 0x0000001400217308 */ /* 0x0002e20000000800 */
[----:B--2---:R-:W-:Y:S01]  /*27f0*/  FADD.FTZ R14, R14, R29 ;  /* 0x0000001d0e0e7221 */ /* 0x004fe20000010000 */
[----:B------:R-:W-:Y:S06]  /*2800*/  STS [R12+0xe00], R29 ;  /* 0x000e001d0c007388 */ /* 0x000fec0000000800 */
[----:B------:R-:W2:Y:S01]  /*2810*/  MUFU.EX2 R35, R22 ;  /* 0x0000001600237308 */ /* 0x000ea20000000800 */
[----:B-1----:R-:W-:Y:S01]  /*2820*/  FADD.FTZ R20, -R4, R25 ;  /* 0x0000001904147221 */ /* 0x002fe20000010100 */
[----:B0-----:R-:W-:Y:S01]  /*2830*/  FADD.FTZ R14, R14, R31 ;  /* 0x0000001f0e0e7221 */ /* 0x001fe20000010000 */
[----:B------:R-:W-:Y:S02]  /*2840*/  STS [R12+0x1000], R31 ;  /* 0x0010001f0c007388 */ /* 0x000fe40000000800 */
[----:B------:R-:W-:-:S03]  /*2850*/  FMUL.FTZ R20, R20, 1.4426950216293334961 ;  /* 0x3fb8aa3b14147820 */ /* 0x000fc60000410000 */
[----:B------:R-:W0:Y:S01]  /*2860*/  MUFU.EX2 R37, R16 ;  /* 0x0000001000257308 */ /* 0x000e220000000800 */
[----:B---3--:R-:W-:Y:S01]  /*2870*/  FADD.FTZ R14, R14, R33 ;  /* 0x000000210e0e7221 */ /* 0x008fe20000010000 */
        /* <DEDUP_REMOVED lines=13> */
.L_x_21327:
[----:B------:R-:W-:Y:S05]  /*2950*/  BSYNC.RECONVERGENT B1 ;  /* 0x0000000000017941 */ /* 0x000fea0003800200 */
.L_x_21326:
        /* <DEDUP_REMOVED lines=55> */
.L_x_21330:
[----:B------:R-:W-:Y:S05]  /*2cd0*/  BSYNC.RECONVERGENT B1 ;  /* 0x0000000000017941 */ /* 0x000fea0003800200 */
.L_x_21329:
        /* <DEDUP_REMOVED lines=26> */
.L_x_21322:
[----:B------:R-:W-:Y:S05]  /*2e80*/  BSYNC.RECONVERGENT B0 ;  /* 0x0000000000007941 */ /* 0x000fea0003800200 */
.L_x_21321:
        /* <DEDUP_REMOVED lines=35> */
[----:B------:R-:W-:Y:S02]  /*30c0*/  LOP3.LUT R10, R9, 0x3, RZ, 0xc0, !PT ;  /* 0x00000003090a7812 */ /* 0x000fe400078ec0ff */
[----:B------:R-:W-:Y:S02]  /*30d0*/  LEA R11, R2, R11, 0x18 ;  /* 0x0000000b020b7211 */ /* 0x000fe400078ec0ff */
[----:B------:R-:W-:Y:S02]  /*30e0*/  LOP3.LUT R9, R8, 0x180, RZ, 0xc0, !PT ;  /* 0x0000018008097812 */ /* 0x000fe400078ec0ff */
[----:B------:R-:W-:Y:S02]  /*30f0*/  IADD3 R10, PT, PT, RZ, -R10, RZ ;  /* 0x8000000aff0a7210 */ /* 0x000fe40007ffe0ff */
[----:B------:R-:W-:-:S02]  /*3100*/  LEA R8, R30, R11, 0x2 ;  /* 0x0000000b1e087211 */ /* 0x000fc400078e10ff */
[----:B------:R-:W-:-:S07]  /*3110*/  IADD3 R9, PT, PT, R9, R30, RZ ;  /* 0x0000001e09097210 */ /* 0x000fce0007ffe0ff */
.L_x_21335:
[----:B------:R-:W1:Y:S01]  /*3120*/  LDS R11, [R8] ;  /* 0x00000000080b7984 */ /* 0x000e620000000800 */
[----:B------:R-:W-:-:S04]  /*3130*/  IADD3 R10, PT, PT, R10, 0x1, RZ ;  /* 0x000000010a0a7810 */ /* 0x000fc80007ffe0ff */
[----:B------:R-:W-:Y:S01]  /*3140*/  ISETP.NE.AND P0, PT, R10, RZ, PT ;  /* 0x000000ff0a00720c */ /* 0x000fe20003f05270 */
[----:B-1----:R-:W-:-:S05]  /*3150*/  FMUL.FTZ R11, R11, R6 ;  /* 0x000000060b0b7220 */ /* 0x002fca0000410000 */
[----:B------:R1:W-:Y:S02]  /*3160*/  STS [R8], R11 ;  /* 0x0000000b08007388 */ /* 0x0003e40000000800 */
[----:B-1----:R-:W-:-:S05]  /*3170*/  IADD3 R8, PT, PT, R8, 0x200, RZ ;  /* 0x0000020008087810 */ /* 0x002fca0007ffe0ff */
[----:B------:R-:W-:Y:S05]  /*3180*/  @P0 BRA `(.L_x_21335) ;  /* 0xfffffffc00e40947 */ /* 0x000fea000383ffff */
.L_x_21334:
[----:B------:R-:W-:Y:S05]  /*3190*/  BSYNC.RECONVERGENT B1 ;  /* 0x0000000000017941 */ /* 0x000fea0003800200 */
.L_x_21333:
        /* <DEDUP_REMOVED lines=13> */
.L_x_21338:
        /* <DEDUP_REMOVED lines=52> */
.L_x_21337:
[----:B------:R-:W-:Y:S05]  /*35b0*/  BSYNC.RECONVERGENT B1 ;  /* 0x0000000000017941 */ /* 0x000fea0003800200 */
.L_x_21336:
        /* <DEDUP_REMOVED lines=31> */
.L_x_21340:
[----:B------:R-:W-:Y:S05]  /*37b0*/  BSYNC.RECONVERGENT B1 ;  /* 0x0000000000017941 */ /* 0x000fea0003800200 */
.L_x_21339:
        /* <DEDUP_REMOVED lines=14> */
.L_x_21332:
[----:B------:R-:W-:Y:S05]  /*38a0*/  BSYNC.RECONVERGENT B0 ;  /* 0x0000000000007941 */ /* 0x000fea0003800200 */
.L_x_21331:
        /* <DEDUP_REMOVED lines=24> */
.L_x_21342:
[----:B-1-3--:R-:W-:Y:S05]  /*3a30*/  BSYNC.RECONVERGENT B0 ;  /* 0x0000000000007941 */ /* 0x00afea0003800200 */
.L_x_21341:
[----:B------:R-:W-:Y:S01]  /*3a40*/  IMAD R29, R6, 0x10, R7 ;  /* 0x00000010061d7824 */ /* 0x000fe200078e0207 */
[----:B------:R-:W1:Y:S01]  /*3a50*/  LDCU.64 UR6, c[0x0][0x3a8] ;  /* 0x00007500ff0677ac */ /* 0x000e620008000a00 */
[----:B------:R-:W-:Y:S01]  /*3a60*/  BSSY.RECONVERGENT B0, `(.L_x_21343) ;  /* 0x0000238000007945 */ /* 0x000fe20003800200 */
[----:B------:R-:W-:Y:S02]  /*3a70*/  CS2R R26, SRZ ;  /* 0x00000000001a7805 */ /* 0x000fe4000001ff00 */
[----:B------:R-:W-:Y:S02]  /*3a80*/  CS2R R24, SRZ ;  /* 0x0000000000187805 */ /* 0x000fe4000001ff00 */
[----:B------:R-:W-:Y:S02]  /*3a90*/  ISETP.GE.U32.AND P0, PT, R29, UR8, PT ;  /* 0x000000081d007c0c */ /* 0x000fe4000bf06070 */
[----:B------:R-:W-:Y:S02]  /*3aa0*/  CS2R R22, SRZ ;  /* 0x0000000000167805 */ /* 0x000fe4000001ff00 */
[----:B------:R-:W-:-:S02]  /*3ab0*/  CS2R R20, SRZ ;  /* 0x0000000000147805 */ /* 0x000fc4000001ff00 */
[----:B------:R-:W-:Y:S02]  /*3ac0*/  CS2R R18, SRZ ;  /* 0x0000000000127805 */ /* 0x000fe4000001ff00 */
[----:B------:R-:W-:-:S05]  /*3ad0*/  CS2R R16, SRZ ;  /* 0x0000000000107805 */ /* 0x000fca000001ff00 */
[----:B-1----:R-:W-:Y:S05]  /*3ae0*/  @P0 BRA `(.L_x_21344) ;  /* 0x0000002000bc0947 */ /* 0x002fea0003800000 */
[----:B------:R-:W1:Y:S01]  /*3af0*/  LDCU UR5, c[0x0][0x3e0] ;  /* 0x00007c00ff0577ac */ /* 0x000e620008000800 */
[----:B0---4-:R-:W-:Y:S01]  /*3b00*/  IMAD.WIDE.U32 R4, R29, 0x4, RZ ;  /* 0x000000041d047825 */ /* 0x011fe200078e00ff */
[----:B------:R-:W-:Y:S02]  /*3b10*/  IADD3 R3, PT, PT, R3, 0xe0, RZ ;  /* 0x000000e003037810 */ /* 0x000fe40007ffe0ff */
[----:B------:R-:W-:Y:S01]  /*3b20*/  CS2R R26, SRZ ;  /* 0x00000000001a7805 */ /* 0x000fe2000001ff00 */
[----:B------:R-:W0:Y:S01]  /*3b30*/  LDCU.64 UR10, c[0x0][0x3b8] ;  /* 0x00007700ff0a77ac */ /* 0x000e220008000a00 */
[----:B--2---:R-:W-:Y:S02]  /*3b40*/  MOV R11, UR9 ;  /* 0x00000009000b7c02 */ /* 0x004fe40008000f00 */
[----:B------:R-:W-:Y:S02]  /*3b50*/  CS2R R24, SRZ ;  /* 0x0000000000187805 */ /* 0x000fe4000001ff00 */
[----:B------:R-:W-:Y:S01]  /*3b60*/  SHF.L.U32 R6, R30, 0x5, RZ ;  /* 0x000000051e067819 */ /* 0x000fe200000006ff */
[----:B------:R-:W-:Y:S01]  /*3b70*/  UIADD3 UR4, UPT, UPT, UR13, 0x1f, URZ ;  /* 0x0000001f0d047890 */ /* 0x000fe2000fffe0ff */
[----:B------:R-:W-:Y:S01]  /*3b80*/  LEA R9, R2, R3, 0x18 ;  /* 0x0000000302097211 */ /* 0x000fe200078ec0ff */
[----:B------:R-:W-:Y:S01]  /*3b90*/  IMAD.WIDE R2, R11, 0x4, R4 ;  /* 0x000000040b027825 */ /* 0x000fe200078e0204 */
[----:B------:R-:W-:Y:S01]  /*3ba0*/  SHF.L.U32 R8, R30, 0x3, RZ ;  /* 0x000000031e087819 */ /* 0x000fe200000006ff */
[----:B------:R-:W-:Y:S01]  /*3bb0*/  USHF.R.U32.HI UR4, URZ, 0x5, UR4 ;  /* 0x00000005ff047899 */ /* 0x000fe20008011604 */
[----:B------:R-:W-:-:S02]  /*3bc0*/  LOP3.LUT R4, R6, 0x60, RZ, 0xe2, !PT ;  /* 0x0000006006047812 */ /* 0x000fc400078ee2ff */
[----:B------:R-:W-:Y:S02]  /*3bd0*/  CS2R R22, SRZ ;  /* 0x0000000000167805 */ /* 0x000fe4000001ff00 */
[C---:B------:R-:W-:Y:S02]  /*3be0*/  LEA R10, R7.reuse, UR22, 0x5 ;  /* 0x00000016070a7c11 */ /* 0x040fe4000f8e28ff */
[----:B------:R-:W-:Y:S02]  /*3bf0*/  CS2R R20, SRZ ;  /* 0x0000000000147805 */ /* 0x000fe4000001ff00 */
[----:B------:R-:W-:Y:S01]  /*3c00*/  LOP3.LUT R5, R8, 0x18, RZ, 0xc0, !PT ;  /* 0x0000001808057812 */ /* 0x000fe200078ec0ff */
[----:B-1---5:R-:W-:Y:S01]  /*3c10*/  IMAD R36, R0, UR5, RZ ;  /* 0x0000000500247c24 */ /* 0x022fe2000f8e02ff */
[----:B------:R-:W-:Y:S02]  /*3c20*/  LEA R4, R7, R4, 0x7 ;  /* 0x0000000407047211 */ /* 0x000fe400078e38ff */
[----:B------:R-:W-:-:S02]  /*3c30*/  CS2R R18, SRZ ;  /* 0x0000000000127805 */ /* 0x000fc4000001ff00 */
[----:B------:R-:W-:Y:S02]  /*3c40*/  IADD3 R5, PT, PT, R10, 0x3, R5 ;  /* 0x000000030a057810 */ /* 0x000fe40007ffe005 */
[----:B------:R-:W-:Y:S02]  /*3c50*/  CS2R R16, SRZ ;  /* 0x0000000000107805 */ /* 0x000fe4000001ff00 */
[----:B0-----:R-:W-:Y:S02]  /*3c60*/  IADD3 R6, P0, PT, R2, UR10, RZ ;  /* 0x0000000a02067c10 */ /* 0x001fe4000ff1e0ff */
[C---:B------:R-:W-:Y:S01]  /*3c70*/  IADD3 R2, PT, PT, R29.reuse, 0x1, RZ ;  /* 0x000000011d027810 */ /* 0x040fe20007ffe0ff */
[----:B------:R-:W-:Y:S01]  /*3c80*/  VIADD R29, R29, -UR4 ;  /* 0x800000041d1d7c36 */ /* 0x000fe20008000000 */
[----:B------:R-:W-:Y:S02]  /*3c90*/  IADD3 R4, PT, PT, R4, 0x10, R9 ;  /* 0x0000001004047810 */ /* 0x000fe40007ffe009 */
[----:B------:R-:W-:-:S02]  /*3ca0*/  IADD3.X R3, PT, PT, R3, UR11, RZ, P0, !PT ;  /* 0x0000000b03037c10 */ /* 0x000fc400087fe4ff */
[----:B------:R-:W-:Y:S02]  /*3cb0*/  LOP3.LUT R0, R8, 0xf8, RZ, 0xc0, !PT ;  /* 0x000000f808007812 */ /* 0x000fe400078ec0ff */
[----:B------:R-:W-:-:S07]  /*3cc0*/  SHF.R.S32.HI R37, RZ, 0x1f, R36 ;  /* 0x0000001fff257819 */ /* 0x000fce0000011424 */
.L_x_21369:
[----:B------:R-:W-:Y:S01]  /*3cd0*/  MOV R34, R6 ;  /* 0x0000000600227202 */ /* 0x000fe20000000f00 */
[----:B------:R-:W0:Y:S01]  /*3ce0*/  LDS.128 R8, [R4+-0x10] ;  /* 0xfffff00004087984 */ /* 0x000e220000000c00 */
[----:B------:R-:W-:-:S03]  /*3cf0*/  MOV R35, R3 ;  /* 0x0000000300237202 */ /* 0x000fc60000000f00 */
[----:B-1----:R-:W1:Y:S04]  /*3d00*/  LDS.128 R12, [R4] ;  /* 0x00000000040c7984 */ /* 0x002e680000000c00 */
[----:B--2---:R1:W2:Y:S01]  /*3d10*/  LDG.E.CONSTANT R31, desc[UR14][R34.64] ;  /* 0x0000000e221f7981 */ /* 0x0042a2000c1e9900 */
[----:B0-----:R-:W-:Y:S02]  /*3d20*/  F2FP.F16.F32.PACK_AB R33, R9, R8 ;  /* 0x000000080921723e */ /* 0x001fe400000000ff */
[----:B------:R-:W-:Y:S01]  /*3d30*/  F2FP.F16.F32.PACK_AB R32, R11, R10 ;  /* 0x0000000a0b20723e */ /* 0x000fe200000000ff */
[----:B------:R-:W-:Y:S01]  /*3d40*/  BSSY.RECONVERGENT B1, `(.L_x_21345) ;  /* 0x000002a000017945 */ /* 0x000fe20003800200 */
[----:B-1----:R-:W-:Y:S02]  /*3d50*/  F2FP.F16.F32.PACK_AB R35, R13, R12 ;  /* 0x0000000c0d23723e */ /* 0x002fe400000000ff */
[----:B------:R-:W-:Y:S01]  /*3d60*/  F2FP.F16.F32.PACK_AB R34, R15, R14 ;  /* 0x0000000e0f22723e */ /* 0x000fe200000000ff */
[----:B--2---:R-:W-:Y:S01]  /*3d70*/  IMAD.WIDE R8, R31, UR21, R36 ;  /* 0x000000151f087c25 */ /* 0x004fe2000f8e0224 */
[----:B------:R-:W-:-:S02]  /*3d80*/  IADD3 R31, PT, PT, R5, -0x3, RZ ;  /* 0xfffffffd051f7810 */ /* 0x000fc40007ffe0ff */
[----:B------:R-:W-:-:S04]  /*3d90*/  IADD3 R8, P0, PT, R0, R8, RZ ;  /* 0x0000000800087210 */ /* 0x000fc80007f1e0ff */
[----:B------:R-:W-:Y:S02]  /*3da0*/  IADD3.X R9, PT, PT, RZ, R9, RZ, P0, !PT ;  /* 0x00000009ff097210 */ /* 0x000fe400007fe4ff */
[C---:B---34-:R-:W-:Y:S02]  /*3db0*/  LEA R38, P1, R8.reuse, UR6, 0x1 ;  /* 0x0000000608267c11 */ /* 0x058fe4000f8208ff */
[----:B------:R-:W-:Y:S02]  /*3dc0*/  ISETP.NE.AND P0, PT, R29, -0x1, PT ;  /* 0xffffffff1d00780c */ /* 0x000fe40003f05270 */
[----:B------:R-:W-:-:S05]  /*3dd0*/  LEA.HI.X R39, R8, UR7, R9, 0x1, P1 ;  /* 0x0000000708277c11 */ /* 0x000fca00088f0c09 */
[----:B------:R0:W5:Y:S06]  /*3de0*/  LDG.E.128.CONSTANT R8, desc[UR14][R38.64] ;  /* 0x0000000e26087981 */ /* 0x00016c000c1e9d00 */
        /* <DEDUP_REMOVED lines=31> */
.L_x_21346:
[----:B------:R-:W-:Y:S05]  /*3fe0*/  BSYNC.RECONVERGENT B1 ;  /* 0x0000000000017941 */ /* 0x000fea0003800200 */
.L_x_21345:
[----:B-----5:R-:W-:-:S04]  /*3ff0*/  HMUL2 R9, R32, R9 ;  /* 0x0000000920097232 */ /* 0x020fc80000000000 */
[----:B------:R-:W-:-:S04]  /*4000*/  HFMA2 R9, R33, R8, R9 ;  /* 0x0000000821097231 */ /* 0x000fc80000000009 */
[----:B------:R-:W-:-:S04]  /*4010*/  HFMA2 R9, R35, R10, R9 ;  /* 0x0000000a23097231 */ /* 0x000fc80000000009 */
[----:B------:R-:W-:-:S05]  /*4020*/  HFMA2 R9, R34, R11, R9 ;  /* 0x0000000b22097231 */ /* 0x000fca0000000009 */
[--C-:B------:R-:W-:Y:S02]  /*4030*/  HADD2.F32 R8, -RZ, R9.reuse.H0_H0 ;  /* 0x20000009ff087230 */ /* 0x100fe40000004100 */
[----:B------:R-:W-:-:S05]  /*4040*/  HADD2.F32 R9, -RZ, R9.H1_H1 ;  /* 0x30000009ff097230 */ /* 0x000fca0000004100 */
[----:B------:R-:W-:-:S04]  /*4050*/  FADD.FTZ R8, R8, R9 ;  /* 0x0000000908087221 */ /* 0x000fc80000010000 */
[----:B------:R-:W-:Y:S02]  /*4060*/  FADD.FTZ R27, R8, R27 ;  /* 0x0000001b081b7221 */ /* 0x000fe40000010000 */
        /* <DEDUP_REMOVED lines=33> */
.L_x_21348:
[----:B------:R-:W-:Y:S05]  /*4280*/  BSYNC.RECONVERGENT B1 ;  /* 0x0000000000017941 */ /* 0x000fea0003800200 */
.L_x_21347:
        /* <DEDUP_REMOVED lines=41> */
.L_x_21350:
[----:B------:R-:W-:Y:S05]  /*4520*/  BSYNC.RECONVERGENT B1 ;  /* 0x0000000000017941 */ /* 0x000fea0003800200 */
.L_x_21349:
        /* <DEDUP_REMOVED lines=41> */
.L_x_21352:
[----:B------:R-:W-:Y:S05]  /*47c0*/  BSYNC.RECONVERGENT B1 ;  /* 0x0000000000017941 */ /* 0x000fea0003800200 */
.L_x_21351:
        /* <DEDUP_REMOVED lines=41> */
.L_x_21354:
[----:B------:R-:W-:Y:S05]  /*4a60*/  BSYNC.RECONVERGENT B1 ;  /* 0x0000000000017941 */ /* 0x000fea0003800200 */
.L_x_21353:
        /* <DEDUP_REMOVED lines=41> */
.L_x_21356:
[----:B------:R-:W-:Y:S05]  /*4d00*/  BSYNC.RECONVERGENT B1 ;  /* 0x0000000000017941 */ /* 0x000fea0003800200 */
.L_x_21355:
        /* <DEDUP_REMOVED lines=41> */
.L_x_21358:
[----:B------:R-:W-:Y:S05]  /*4fa0*/  BSYNC.RECONVERGENT B1 ;  /* 0x0000000000017941 */ /* 0x000fea0003800200 */
.L_x_21357:
        /* <DEDUP_REMOVED lines=41> */
.L_x_21360:
[----:B------:R-:W-:Y:S05]  /*5240*/  BSYNC.RECONVERGENT B1 ;  /* 0x0000000000017941 */ /* 0x000fea0003800200 */
.L_x_21359:
        /* <DEDUP_REMOVED lines=41> */
.L_x_21362:
[----:B------:R-:W-:Y:S05]  /*54e0*/  BSYNC.RECONVERGENT B1 ;  /* 0x0000000000017941 */ /* 0x000fea0003800200 */
.L_x_21361:
        /* <DEDUP_REMOVED lines=41> */
.L_x_21364:
[----:B------:R-:W-:Y:S05]  /*5780*/  BSYNC.RECONVERGENT B1 ;  /* 0x0000000000017941 */ /* 0x000fea0003800200 */
.L_x_21363:
        /* <DEDUP_REMOVED lines=41> */
.L_x_21366:
[----:B------:R-:W-:Y:S05]  /*5a20*/  BSYNC.RECONVERGENT B1 ;  /* 0x0000000000017941 */ /* 0x000fea0003800200 */
.L_x_21365:
[----:B------:R0:W5:Y:S02]  /*5a30*/  LDG.E.128.CONSTANT R12, desc[UR14][R38.64+0x1600] ;  /* 0x0016000e260c7981 */ /* 0x000164000c1e9d00 */
[----:B-----5:R-:W-:-:S04]  /*5a40*/  HMUL2 R9, R32, R9 ;  /* 0x0000000920097232 */ /* 0x020fc80000000000 */
[----:B------:R-:W-:-:S04]  /*5a50*/  HFMA2 R8, R33, R8, R9 ;  /* 0x0000000821087231 */ /* 0x000fc80000000009 */
[----:B------:R-:W-:-:S04]  /*5a60*/  HFMA2 R8, R35, R10, R8 ;  /* 0x0000000a23087231 */ /* 0x000fc80000000008 */
[----:B------:R-:W-:Y:S01]  /*5a70*/  HFMA2 R8, R34, R11, R8 ;  /* 0x0000000b22087231 */ /* 0x000fe20000000008 */
[----:B------:R-:W-:Y:S04]  /*5a80*/  BSSY.RECONVERGENT B1, `(.L_x_21367) ;  /* 0x0000024000017945 */ /* 0x000fe80003800200 */
[--C-:B------:R-:W-:Y:S02]  /*5a90*/  HADD2.F32 R9, -RZ, R8.reuse.H0_H0 ;  /* 0x20000008ff097230 */ /* 0x100fe40000004100 */
[----:B------:R-:W-:-:S05]  /*5aa0*/  HADD2.F32 R8, -RZ, R8.H1_H1 ;  /* 0x30000008ff087230 */ /* 0x000fca0000004100 */
[----:B------:R-:W-:-:S04]  /*5ab0*/  FADD.FTZ R8, R9, R8 ;  /* 0x0000000809087221 */ /* 0x000fc80000010000 */
[----:B------:R-:W-:Y:S01]  /*5ac0*/  FADD.FTZ R17, R8, R17 ;  /* 0x0000001108117221 */ /* 0x000fe20000010000 */
[----:B0-----:R-:W-:Y:S06]  /*5ad0*/  @P0 BRA `(.L_x_21368) ;  /* 0x0000000000780947 */ /* 0x001fec0003800000 */
[C---:B------:R-:W-:Y:S02]  /*5ae0*/  IADD3 R8, PT, PT, R5.reuse, -0x2, RZ ;  /* 0xfffffffe05087810 */ /* 0x040fe40007ffe0ff */
[C---:B------:R-:W-:Y:S02]  /*5af0*/  ISETP.GE.AND P3, PT, R5.reuse, UR13, PT ;  /* 0x0000000d05007c0c */ /* 0x040fe4000bf66270 */
[----:B------:R-:W-:Y:S02]  /*5b00*/  ISETP.GE.AND P1, PT, R8, UR13, PT ;  /* 0x0000000d08007c0c */ /* 0x000fe4000bf26270 */
[----:B------:R-:W-:Y:S02]  /*5b10*/  IADD3 R8, PT, PT, R5, -0x1, RZ ;  /* 0xffffffff05087810 */ /* 0x000fe40007ffe0ff */
[----:B------:R-:W-:Y:S02]  /*5b20*/  PRMT R9, R13, 0x7632, R9 ;  /* 0x000076320d097816 */ /* 0x000fe40000000009 */
[----:B------:R-:W-:-:S02]  /*5b30*/  ISETP.GE.AND P2, PT, R8, UR13, PT ;  /* 0x0000000d08007c0c */ /* 0x000fc4000bf46270 */
[----:B------:R-:W-:Y:S02]  /*5b40*/  PRMT R8, R12, 0x7632, R8 ;  /* 0x000076320c087816 */ /* 0x000fe40000000008 */
[----:B------:R-:W-:Y:S02]  /*5b50*/  SEL R10, R9, RZ, !P3 ;  /* 0x000000ff090a7207 */ /* 0x000fe40005800000 */
[----:B------:R-:W-:Y:S02]  /*5b60*/  ISETP.GE.AND P0, PT, R31, UR13, PT ;  /* 0x0000000d1f007c0c */ /* 0x000fe4000bf06270 */
[----:B------:R-:W-:Y:S02]  /*5b70*/  SEL R9, R8, RZ, !P1 ;  /* 0x000000ff08097207 */ /* 0x000fe40004800000 */
[----:B------:R-:W-:Y:S02]  /*5b80*/  IADD3 R8, PT, PT, R5, 0x1, RZ ;  /* 0x0000000105087810 */ /* 0x000fe40007ffe0ff */
[----:B------:R-:W-:-:S02]  /*5b90*/  SEL R12, R12, RZ, !P0 ;  /* 0x000000ff0c0c7207 */ /* 0x000fc40004000000 */
[----:B------:R-:W-:Y:S02]  /*5ba0*/  ISETP.GE.AND P0, PT, R8, UR13, PT ;  /* 0x0000000d08007c0c */ /* 0x000fe4000bf06270 */
[----:B------:R-:W-:Y:S02]  /*5bb0*/  IADD3 R8, PT, PT, R5, 0x2, RZ ;  /* 0x0000000205087810 */ /* 0x000fe40007ffe0ff */
[----:B------:R-:W-:Y:S02]  /*5bc0*/  SEL R13, R13, RZ, !P2 ;  /* 0x000000ff0d0d7207 */ /* 0x000fe40005000000 */
[----:B------:R-:W-:Y:S02]  /*5bd0*/  ISETP.GE.AND P1, PT, R8, UR13, PT ;  /* 0x0000000d08007c0c */ /* 0x000fe4000bf26270 */
[----:B------:R-:W-:Y:S02]  /*5be0*/  IADD3 R8, PT, PT, R5, 0x3, RZ ;  /* 0x0000000305087810 */ /* 0x000fe40007ffe0ff */
[----:B------:R-:W-:-:S02]  /*5bf0*/  PRMT R12, R12, 0x5410, R9 ;  /* 0x000054100c0c7816 */ /* 0x000fc40000000009 */
        /* <DEDUP_REMOVED lines=9> */
[----:B------:R-:W-:Y:S02]  /*5c90*/  SEL R8, R8, RZ, !P0 ;  /* 0x000000ff08087207 */ /* 0x000fe40004000000 */
[----:B------:R-:W-:Y:S02]  /*5ca0*/  PRMT R14, R14, 0x5410, R9 ;  /* 0x000054100e0e7816 */ /* 0x000fe40000000009 */
[----:B------:R-:W-:-:S07]  /*5cb0*/  PRMT R15, R15, 0x5410, R8 ;  /* 0x000054100f0f7816 */ /* 0x000fce0000000008 */
.L_x_21368:
[----:B------:R-:W-:Y:S05]  /*5cc0*/  BSYNC.RECONVERGENT B1 ;  /* 0x0000000000017941 */ /* 0x000fea0003800200 */
.L_x_21367:
[----:B------:R-:W-:Y:S02]  /*5cd0*/  HMUL2 R13, R32, R13 ;  /* 0x0000000d200d7232 */ /* 0x000fe40000000000 */
[----:B------:R-:W-:Y:S01]  /*5ce0*/  VIADD R9, R2, 0x3 ;  /* 0x0000000302097836 */ /* 0x000fe20000000000 */
[----:B------:R-:W-:Y:S01]  /*5cf0*/  IADD3 R6, P1, PT, R6, 0x10, RZ ;  /* 0x0000001006067810 */ /* 0x000fe20007f3e0ff */
[----:B------:R-:W-:Y:S01]  /*5d00*/  HFMA2 R13, R33, R12, R13 ;  /* 0x0000000c210d7231 */ /* 0x000fe2000000000d */
[----:B------:R-:W-:Y:S02]  /*5d10*/  IADD3 R29, PT, PT, R29, 0x4, RZ ;  /* 0x000000041d1d7810 */ /* 0x000fe40007ffe0ff */
[----:B------:R-:W-:Y:S02]  /*5d20*/  ISETP.GE.U32.AND P0, PT, R9, UR8, PT ;  /* 0x0000000809007c0c */ /* 0x000fe4000bf06070 */
[----:B------:R-:W-:Y:S01]  /*5d30*/  IADD3 R2, PT, PT, R2, 0x4, RZ ;  /* 0x0000000402027810 */ /* 0x000fe20007ffe0ff */
[----:B------:R-:W-:Y:S01]  /*5d40*/  HFMA2 R13, R35, R14, R13 ;  /* 0x0000000e230d7231 */ /* 0x000fe2000000000d */
[----:B------:R-:W-:-:S02]  /*5d50*/  IADD3 R5, PT, PT, R5, 0x80, RZ ;  /* 0x0000008005057810 */ /* 0x000fc40007ffe0ff */
[----:B------:R-:W-:Y:S02]  /*5d60*/  IADD3 R4, PT, PT, R4, 0x200, RZ ;  /* 0x0000020004047810 */ /* 0x000fe40007ffe0ff */
[----:B------:R-:W-:Y:S01]  /*5d70*/  IADD3.X R3, PT, PT, RZ, R3, RZ, P1, !PT ;  /* 0x00000003ff037210 */ /* 0x000fe20000ffe4ff */
[----:B------:R-:W-:-:S05]  /*5d80*/  HFMA2 R13, R34, R15, R13 ;  /* 0x0000000f220d7231 */ /* 0x000fca000000000d */
[--C-:B------:R-:W-:Y:S02]  /*5d90*/  HADD2.F32 R8, -RZ, R13.reuse.H0_H0 ;  /* 0x2000000dff087230 */ /* 0x100fe40000004100 */
[----:B------:R-:W-:-:S05]  /*5da0*/  HADD2.F32 R13, -RZ, R13.H1_H1 ;  /* 0x3000000dff0d7230 */ /* 0x000fca0000004100 */
[----:B------:R-:W-:-:S04]  /*5db0*/  FADD.FTZ R13, R8, R13 ;  /* 0x0000000d080d7221 */ /* 0x000fc80000010000 */
[----:B------:R-:W-:Y:S01]  /*5dc0*/  FADD.FTZ R16, R13, R16 ;  /* 0x000000100d107221 */ /* 0x000fe20000010000 */
[----:B------:R-:W-:Y:S06]  /*5dd0*/  @!P0 BRA `(.L_x_21369) ;  /* 0xffffffdc00bc8947 */ /* 0x000fec000383ffff */
.L_x_21344:
[----:B------:R-:W-:Y:S05]  /*5de0*/  BSYNC.RECONVERGENT B0 ;  /* 0x0000000000007941 */ /* 0x000fea0003800200 */
.L_x_21343:
[----:B--2-4-:R-:W2:Y:S01]  /*5df0*/  SHFL.BFLY PT, R8, R21, 0x2, 0x1f ;  /* 0x0c401f0015087f89 */ /* 0x014ea200000e0000 */
[----:B------:R-:W4:Y:S01]  /*5e00*/  S2UR UR5, SR_CgaCtaId ;  /* 0x00000000000579c3 */ /* 0x000f220000008800 */
[C---:B------:R-:W-:Y:S01]  /*5e10*/  LOP3.LUT R12, R30.reuse, 0x3c0, RZ, 0xc0, !PT ;  /* 0x000003c01e0c7812 */ /* 0x040fe200078ec0ff */
[----:B------:R-:W-:Y:S01]  /*5e20*/  UMOV UR4, 0x400 ;  /* 0x0000040000047882 */ /* 0x000fe20000000000 */
[----:B------:R-:W1:Y:S01]  /*5e30*/  SHFL.BFLY PT, R0, R27, 0x2, 0x1f ;  /* 0x0c401f001b007f89 */ /* 0x000e6200000e0000 */
[----:B------:R-:W-:Y:S01]  /*5e40*/  SHF.R.U32.HI R28, RZ, 0x2, R28 ;  /* 0x00000002ff1c7819 */ /* 0x000fe2000001161c */
[----:B------:R-:W-:Y:S01]  /*5e50*/  UIADD3 UR4, UPT, UPT, UR4, 0xe0, URZ ;  /* 0x000000e004047890 */ /* 0x000fe2000fffe0ff */
[C---:B------:R-:W-:Y:S01]  /*5e60*/  LOP3.LUT R14, R30.reuse, 0x3e0, RZ, 0xc0, !PT ;  /* 0x000003e01e0e7812 */ /* 0x040fe200078ec0ff */
[----:B------:R-:W3:Y:S01]  /*5e70*/  SHFL.BFLY PT, R3, R26, 0x2, 0x1f ;  /* 0x0c401f001a037f89 */ /* 0x000ee200000e0000 */
[----:B------:R-:W-:Y:S01]  /*5e80*/  BSSY.RECONVERGENT B0, `(.L_x_21370) ;  /* 0x0000046000007945 */ /* 0x000fe20003800200 */
[----:B------:R-:W-:Y:S01]  /*5e90*/  IMAD R7, R7, 0x60, R28 ;  /* 0x0000006007077824 */ /* 0x000fe200078e021c */
[C---:B------:R-:W-:Y:S01]  /*5ea0*/  LOP3.LUT P0, RZ, R30.reuse, 0x3c3, RZ, 0xc0, !PT ;  /* 0x000003c31eff7812 */ /* 0x040fe2000780c0ff */
[----:B0-----:R-:W0:Y:S01]  /*5eb0*/  SHFL.BFLY PT, R4, R25, 0x2, 0x1f ;  /* 0x0c401f0019047f89 */ /* 0x001e2200000e0000 */
[----:B------:R-:W-:-:S02]  /*5ec0*/  LOP3.LUT P1, RZ, R30, 0x3e3, RZ, 0xc0, !PT ;  /* 0x000003e31eff7812 */ /* 0x000fc4000782c0ff */
[----:B------:R-:W-:Y:S01]  /*5ed0*/  ISETP.GT.U32.AND P3, PT, R30, 0x1f, PT ;  /* 0x0000001f1e00780c */ /* 0x000fe20003f64070 */
[----:B------:R-:W0:Y:S04]  /*5ee0*/  SHFL.BFLY PT, R9, R24, 0x2, 0x1f ;  /* 0x0c401f0018097f89 */ /* 0x000e2800000e0000 */
[----:B------:R-:W0:Y:S04]  /*5ef0*/  SHFL.BFLY PT, R6, R23, 0x2, 0x1f ;  /* 0x0c401f0017067f89 */ /* 0x000e2800000e0000 */
[----:B------:R-:W0:Y:S01]  /*5f00*/  SHFL.BFLY PT, R11, R22, 0x2, 0x1f ;  /* 0x0c401f00160b7f89 */ /* 0x000e2200000e0000 */
[----:B--2---:R-:W-:Y:S01]  /*5f10*/  FADD.FTZ R21, R8, R21 ;  /* 0x0000001508157221 */ /* 0x004fe20000010000 */
[----:B------:R-:W-:Y:S01]  /*5f20*/  LOP3.LUT R8, R30, 0x3, RZ, 0xc0, !PT ;  /* 0x000000031e087812 */ /* 0x000fe200078ec0ff */
[----:B----4-:R-:W-:Y:S01]  /*5f30*/  ULEA UR4, UR5, UR4, 0x18 ;  /* 0x0000000405047291 */ /* 0x010fe2000f8ec0ff */
[----:B------:R-:W2:Y:S01]  /*5f40*/  SHFL.BFLY PT, R13, R20, 0x2, 0x1f ;  /* 0x0c401f00140d7f89 */ /* 0x000ea200000e0000 */
[----:B-1----:R-:W-:Y:S01]  /*5f50*/  FADD.FTZ R27, R0, R27 ;  /* 0x0000001b001b7221 */ /* 0x002fe20000010000 */
[----:B------:R-:W-:-:S02]  /*5f60*/  ISETP.NE.AND P2, PT, R8, RZ, PT ;  /* 0x000000ff0800720c */ /* 0x000fc40003f45270 */
[----:B------:R-:W1:Y:S01]  /*5f70*/  SHFL.BFLY PT, R10, R19, 0x2, 0x1f ;  /* 0x0c401f00130a7f89 */ /* 0x000e6200000e0000 */
[----:B---3--:R-:W-:Y:S01]  /*5f80*/  FADD.FTZ R26, R3, R26 ;  /* 0x0000001a031a7221 */ /* 0x008fe20000010000 */
[----:B------:R-:W-:Y:S02]  /*5f90*/  ISETP.NE.OR P5, PT, R12, 0x40, P2 ;  /* 0x000000400c00780c */ /* 0x000fe400017a5670 */
[----:B------:R-:W3:Y:S01]  /*5fa0*/  SHFL.BFLY PT, R15, R18, 0x2, 0x1f ;  /* 0x0c401f00120f7f89 */ /* 0x000ee200000e0000 */
[----:B0-----:R-:W-:Y:S01]  /*5fb0*/  FADD.FTZ R25, R4, R25 ;  /* 0x0000001904197221 */ /* 0x001fe20000010000 */
[----:B------:R-:W-:Y:S02]  /*5fc0*/  LEA R7, R7, UR4, 0x2 ;  /* 0x0000000407077c11 */ /* 0x000fe4000f8e10ff */
[----:B------:R-:W0:Y:S01]  /*5fd0*/  SHFL.BFLY PT, R2, R17, 0x2, 0x1f ;  /* 0x0c401f0011027f89 */ /* 0x000e2200000e0000 */
[----:B------:R-:W-:Y:S01]  /*5fe0*/  FADD.FTZ R24, R9, R24 ;  /* 0x0000001809187221 */ /* 0x000fe20000010000 */
[----:B------:R-:W-:-:S02]  /*5ff0*/  ISETP.NE.OR P4, PT, R14, 0x20, P2 ;  /* 0x000000200e00780c */ /* 0x000fc40001785670 */
[----:B------:R-:W4:Y:S01]  /*6000*/  SHFL.BFLY PT, R5, R16, 0x2, 0x1f ;  /* 0x0c401f0010057f89 */ /* 0x000f2200000e0000 */
[----:B------:R-:W-:Y:S01]  /*6010*/  FADD.FTZ R23, R6, R23 ;  /* 0x0000001706177221 */ /* 0x000fe20000010000 */
[----:B------:R-:W-:Y:S02]  /*6020*/  FADD.FTZ R22, R11, R22 ;  /* 0x000000160b167221 */ /* 0x000fe40000010000 */
[----:B------:R-:W4:Y:S01]  /*6030*/  SHFL.BFLY PT, R6, R25, 0x1, 0x1f ;  /* 0x0c201f0019067f89 */ /* 0x000f2200000e0000 */
[----:B--2---:R-:W-:-:S03]  /*6040*/  FADD.FTZ R20, R13, R20 ;  /* 0x000000140d147221 */ /* 0x004fc60000010000 */
[----:B------:R-:W2:Y:S01]  /*6050*/  SHFL.BFLY PT, R11, R24, 0x1, 0x1f ;  /* 0x0c201f00180b7f89 */ /* 0x000ea200000e0000 */
[----:B-1----:R-:W-:-:S03]  /*6060*/  FADD.FTZ R19, R10, R19 ;  /* 0x000000130a137221 */ /* 0x002fc60000010000 */
[----:B------:R-:W1:Y:S01]  /*6070*/  SHFL.BFLY PT, R4, R23, 0x1, 0x1f ;  /* 0x0c201f0017047f89 */ /* 0x000e6200000e0000 */
[----:B---3--:R-:W-:-:S03]  /*6080*/  FADD.FTZ R18, R15, R18 ;  /* 0x000000120f127221 */ /* 0x008fc60000010000 */
[----:B------:R-:W3:Y:S01]  /*6090*/  SHFL.BFLY PT, R10, R27, 0x1, 0x1f ;  /* 0x0c201f001b0a7f89 */ /* 0x000ee200000e0000 */
[----:B0-----:R-:W-:-:S03]  /*60a0*/  FADD.FTZ R17, R2, R17 ;  /* 0x0000001102117221 */ /* 0x001fc60000010000 */
[----:B------:R-:W0:Y:S01]  /*60b0*/  SHFL.BFLY PT, R15, R26, 0x1, 0x1f ;  /* 0x0c201f001a0f7f89 */ /* 0x000e2200000e0000 */
[----:B----4-:R-:W-:-:S03]  /*60c0*/  FADD.FTZ R16, R5, R16 ;  /* 0x0000001005107221 */ /* 0x010fc60000010000 */
[----:B------:R-:W4:Y:S04]  /*60d0*/  SHFL.BFLY PT, R9, R22, 0x1, 0x1f ;  /* 0x0c201f0016097f89 */ /* 0x000f2800000e0000 */
[----:B------:R-:W4:Y:S01]  /*60e0*/  SHFL.BFLY PT, R0, R21, 0x1, 0x1f ;  /* 0x0c201f0015007f89 */ /* 0x000f2200000e0000 */
[----:B------:R-:W-:-:S03]  /*60f0*/  FADD.FTZ R25, R25, R6 ;  /* 0x0000000619197221 */ /* 0x000fc60000010000 */
        /* <DEDUP_REMOVED lines=9> */
[----:B----4-:R-:W-:Y:S01]  /*6190*/  FADD.FTZ R9, R22, R9 ;  /* 0x0000000916097221 */ /* 0x010fe20000010000 */
[----:B------:R-:W-:Y:S01]  /*61a0*/  BAR.SYNC.DEFER_BLOCKING 0x0 ;  /* 0x0000000000007b1d */ /* 0x000fe20000010000 */
[----:B------:R-:W-:Y:S01]  /*61b0*/  FADD.FTZ R0, R21, R0 ;  /* 0x0000000015007221 */ /* 0x000fe20000010000 */
[----:B------:R-:W-:Y:S01]  /*61c0*/  FADD.FTZ R3, R20, R3 ;  /* 0x0000000314037221 */ /* 0x000fe20000010000 */
[----:B--2---:R-:W-:Y:S01]  /*61d0*/  FADD.FTZ R8, R19, R8 ;  /* 0x0000000813087221 */ /* 0x004fe20000010000 */
[----:B-1----:R-:W-:Y:S01]  /*61e0*/  FADD.FTZ R13, R18, R13 ;  /* 0x0000000d120d7221 */ /* 0x002fe20000010000 */
[----:B---3--:R-:W-:Y:S01]  /*61f0*/  FADD.FTZ R2, R17, R2 ;  /* 0x0000000211027221 */ /* 0x008fe20000010000 */
        /* <DEDUP_REMOVED lines=14> */
.L_x_21371:
[----:B------:R-:W-:Y:S05]  /*62e0*/  BSYNC.RECONVERGENT B0 ;  /* 0x0000000000007941 */ /* 0x000fea0003800200 */
.L_x_21370:
        /* <DEDUP_REMOVED lines=26> */
[----:B0-----:R-:W-:-:S07]  /*6490*/  FADD.FTZ R5, R5, R18 ;  /* 0x0000001205057221 */ /* 0x001fce0000010000 */
.L_x_21373:
[----:B------:R-:W-:Y:S05]  /*64a0*/  BSYNC.RECONVERGENT B0 ;  /* 0x0000000000007941 */ /* 0x000fea0003800200 */
.L_x_21372:
        /* <DEDUP_REMOVED lines=15> */
.L_x_21375:
[----:B------:R-:W-:Y:S05]  /*65a0*/  BSYNC.RECONVERGENT B0 ;  /* 0x0000000000007941 */ /* 0x000fea0003800200 */
.L_x_21374:
        /* <DEDUP_REMOVED lines=26> */
[----:B0-----:R-:W-:-:S07]  /*6750*/  FADD.FTZ R5, R5, R18 ;  /* 0x0000001205057221 */ /* 0x001fce0000010000 */
.L_x_21377:
[----:B------:R-:W-:Y:S05]  /*6760*/  BSYNC.RECONVERGENT B0 ;  /* 0x0000000000007941 */ /* 0x000fea0003800200 */
.L_x_21376:
        /* <DEDUP_REMOVED lines=22> */
[----:B------:R-:W-:Y:S01]  /*68d0*/  PRMT R9, R4, 0x7632, R9 ;  /* 0x0000763204097816 */ /* 0x000fe20000000009 */
[----:B------:R0:W-:Y:S01]  /*68e0*/  STG.E.U16 desc[UR14][R6.64+0x10], R10 ;  /* 0x0000100a06007986 */ /* 0x0001e2000c10150e */
[----:B------:R-:W-:Y:S02]  /*68f0*/  PRMT R5, R0, 0x7632, R5 ;  /* 0x0000763200057816 */ /* 0x000fe40000000005 */
[----:B------:R-:W-:Y:S01]  /*6900*/  PRMT R11, R2, 0x7632, R11 ;  /* 0x00007632020b7816 */ /* 0x000fe2000000000b */
        /* <DEDUP_REMOVED lines=13> */
.L_x_21378:
        /* <DEDUP_REMOVED lines=10> */
.L_x_27637:


//--------------------- .text._ZN4vllm25paged_attention_v2_kernelIttLi80ELi32ELi128ELNS_18Fp8KVCacheDataTypeE0ELb0ELi512EEEvPfS2_PT_PKS3_PKT0_S9_ifPKiSB_iPKfiiiSD_SD_iiiii --------------------------
	.section	.text._ZN4vllm25paged_attention_v2_kernelIttLi80ELi32ELi128ELNS_18Fp8KVCacheDataTypeE0ELb0ELi512EEEvPfS2_PT_PKS3_PKT0_S9_ifPKiSB_iPKfiiiSD_SD_iiiii,"ax",@progbits
	.align	128
        .global         _ZN4vllm25paged_attention_v2_kernelIttLi80ELi32ELi128ELNS_18Fp8KVCacheDataTypeE0ELb0ELi512EEEvPfS2_PT_PKS3_PKT0_S9_ifPKiSB_iPKfiiiSD_SD_iiiii
        .type           _ZN4vllm25paged_attention_v2_kernelIttLi80ELi32ELi128ELNS_18Fp8KVCacheDataTypeE0ELb0ELi512EEEvPfS2_PT_PKS3_PKT0_S9_ifPKiSB_iPKfiiiSD_SD_iiiii,@function
        .size           _ZN4vllm25paged_attention_v2_kernelIttLi80ELi32ELi128ELNS_18Fp8KVCacheDataTypeE0ELb0ELi512EEEvPfS2_PT_PKS3_PKT0_S9_ifPKiSB_iPKfiiiSD_SD_iiiii,(.L_x_27638 - _ZN4vllm25paged_attention_v2_kernelIttLi80ELi32ELi128ELNS_18Fp8KVCacheDataTypeE0ELb0ELi512EEEvPfS2_PT_PKS3_PKT0_S9_ifPKiSB_iPKfiiiSD_SD_iiiii)
        .other          _ZN4vllm25paged_attention_v2_kernelIttLi80ELi32ELi128ELNS_18Fp8KVCacheDataTypeE0ELb0ELi512EEEvPfS2_PT_PKS3_PKT0_S9_ifPKiSB_iPKfiiiSD_SD_iiiii,@"STO_CUDA_ENTRY STV_DEFAULT"
_ZN4vllm25paged_attention_v2_kernelIttLi80ELi32ELi128ELNS_18Fp8KVCacheDataTypeE0ELb0ELi512EEEvPfS2_PT_PKS3_PKT0_S9_ifPKiSB_iPKfiiiSD_SD_iiiii:
.text._ZN4vllm25paged_attention_v2_kernelIttLi80ELi32ELi128ELNS_18Fp8KVCacheDataTypeE0ELb0ELi512EEEvPfS2_PT_PKS3_PKT0_S9_ifPKiSB_iPKfiiiSD_SD_iiiii:
        /* <DEDUP_REMOVED lines=19> */
[----:B------:R-:W-:-:S02]  /*0130*/  UIADD3 UR6, UPT, UPT, UR14, 0x1f, URZ ;  /* 0x0000001f0e067890 */ /* 0x000fc4000fffe0ff */
[----:B------:R-:W-:Y:S01]  /*0140*/  ULEA UR7, UR16, 0x10, 0x4 ;  /* 0x0000001010077891 */ /* 0x000fe2000f8e20ff */
[----:B------:R-:W-:Y:S01]  /*0150*/  IMAD.MOV.U32 R37, RZ, RZ, RZ ;  /* 0x000000ffff257224 */ /* 0x000fe200078e00ff */
[----:B------:R-:W3:Y:S01]  /*0160*/  LDCU UR10, c[0x0][0x3e0] ;  /* 0x00007c00ff0a77ac */ /* 0x000ee20008000800 */
[----:B--2---:R-:W-:Y:S01]  /*0170*/  UIMAD UR4, UR15, UR4, URZ ;  /* 0x000000040f0472a4 */ /* 0x004fe2000f8e02ff */
[----:B------:R-:W2:Y:S01]  /*0180*/  LDCU UR11, c[0x0][0x3dc] ;  /* 0x00007b80ff0b77ac */ /* 0x000ea20008000800 */
[----:B-1----:R-:W-:Y:S02]  /*0190*/  MOV R3, UR18 ;  /* 0x0000001200037c02 */ /* 0x002fe40008000f00 */
[----:B------:R-:W-:Y:S01]  /*01a0*/  USHF.R.S32.HI UR5, URZ, 0x1f, UR4 ;  /* 0x0000001fff057899 */ /* 0x000fe20008011404 */
[----:B------:R-:W1:Y:S01]  /*01b0*/  LDCU UR22, c[0x0][0x3b4] ;  /* 0x00007680ff1677ac */ /* 0x000e620008000800 */
[----:B0-----:R-:W-:Y:S01]  /*01c0*/  ISETP.GT.U32.AND P0, PT, R2, 0x9, PT ;  /* 0x000000090200780c */ /* 0x001fe20003f04070 */
[----:B------:R-:W0:-:S12]  /*01d0*/  LDCU.64 UR20, c[0x0][0x3a0] ;  /* 0x00007400ff1477ac */ /* 0x000e180008000a00 */
[----:B------:R-:W4:Y:S01]  /*01e0*/  @!P0 LDC.64 R4, c[0x0][0x398] ;  /* 0x0000e600ff048b82 */ /* 0x000f220000000a00 */
[----:B------:R-:W-:Y:S01]  /*01f0*/  @!P0 IMAD R3, R3, 0x50, RZ ;  /* 0x0000005003038824 */ /* 0x000fe200078e02ff */
[----:B------:R-:W-:-:S04]  /*0200*/  @!P0 SHF.L.U32 R0, R2, 0x3, RZ ;  /* 0x0000000302008819 */ /* 0x000fc800000006ff */
[----:B------:R-:W-:-:S04]  /*0210*/  @!P0 IADD3 R0, P1, P2, R0, UR4, R3 ;  /* 0x0000000400008c10 */ /* 0x000fc8000fa3e003 */
[----:B------:R-:W-:Y:S01]  /*0220*/  @!P0 IADD3.X R3, PT, PT, RZ, UR5, RZ, P1, P2 ;  /* 0x00000005ff038c10 */ /* 0x000fe20008fe44ff */
[----:B------:R-:W2:Y:S01]  /*0230*/  LDCU UR19, c[0x0][0x370] ;  /* 0x00006e00ff1377ac */ /* 0x000ea20008000800 */
[----:B------:R-:W1:Y:S01]  /*0240*/  LDCU.64 UR4, c[0x0][0x3d0] ;  /* 0x00007a00ff0477ac */ /* 0x000e620008000a00 */
[----:B----4-:R-:W-:-:S04]  /*0250*/  @!P0 LEA R4, P1, R0, R4, 0x1 ;  /* 0x0000000400048211 */ /* 0x010fc800078208ff */
[----:B------:R-:W-:-:S06]  /*0260*/  @!P0 LEA.HI.X R5, R0, R5, R3, 0x1, P1 ;  /* 0x0000000500058211 */ /* 0x000fcc00008f0c03 */
[----:B------:R-:W4:Y:S01]  /*0270*/  @!P0 LDG.E.128.CONSTANT R4, desc[UR12][R4.64] ;  /* 0x0000000c04048981 */ /* 0x000f22000c1e9d00 */
[----:B---3--:R-:W-:Y:S01]  /*0280*/  IABS R3, R10 ;  /* 0x0000000a00037213 */ /* 0x008fe20000000000 */
[----:B-1----:R-:W-:Y:S02]  /*0290*/  UISETP.NE.U32.AND UP0, UPT, UR4, URZ, UPT ;  /* 0x000000ff0400728c */ /* 0x002fe4000bf05070 */
[----:B------:R-:W-:Y:S01]  /*02a0*/  USHF.R.U32.HI UR6, URZ, 0x5, UR6 ;  /* 0x00000005ff067899 */ /* 0x000fe20008011606 */
[----:B------:R-:W1:Y:S01]  /*02b0*/  I2F.RP R0, R3 ;  /* 0x0000000300007306 */ /* 0x000e620000209400 */
[----:B------:R-:W-:-:S11]  /*02c0*/  UISETP.NE.AND.EX UP0, UPT, UR5, URZ, UPT, UP0 ;  /* 0x000000ff0500728c */ /* 0x000fd6000bf05300 */
[----:B------:R-:W3:Y:S01]  /*02d0*/  @UP0 LDCU.64 UR4, c[0x0][0x3d0] ;  /* 0x00007a00ff0407ac */ /* 0x000ee20008000a00 */
[----:B-1----:R-:W1:Y:S01]  /*02e0*/  MUFU.RCP R0, R0 ;  /* 0x0000000000007308 */ /* 0x002e620000001000 */
[----:B---3--:R-:W-:Y:S01]  /*02f0*/  @UP0 UIMAD.WIDE.U32 UR4, UR18, 0x4, UR4 ;  /* 0x00000004120408a5 */ /* 0x008fe2000f8e0004 */
[----:B-1----:R-:W-:Y:S01]  /*0300*/  VIADD R8, R0, 0xffffffe ;  /* 0x0ffffffe00087836 */ /* 0x002fe20000000000 */
[----:B--2---:R-:W-:-:S05]  /*0310*/  IABS R0, UR19 ;  /* 0x0000001300007c13 */ /* 0x004fca0008000000 */
[----:B------:R1:W2:Y:S02]  /*0320*/  F2I.FTZ.U32.TRUNC.NTZ R9, R8 ;  /* 0x0000000800097305 */ /* 0x0002a4000021f000 */
[----:B-1----:R-:W-:Y:S01]  /*0330*/  HFMA2 R8, -RZ, RZ, 0, 0 ;  /* 0x00000000ff087431 */ /* 0x002fe200000001ff */
[----:B--2---:R-:W-:-:S05]  /*0340*/  IADD3 R12, PT, PT, RZ, -R9, RZ ;  /* 0x80000009ff0c7210 */ /* 0x004fca0007ffe0ff */
[----:B------:R-:W-:Y:S01]  /*0350*/  IMAD R11, R12, R3, RZ ;  /* 0x000000030c0b7224 */ /* 0x000fe200078e02ff */
[----:B------:R-:W-:-:S03]  /*0360*/  IABS R12, UR18 ;  /* 0x00000012000c7c13 */ /* 0x000fc60008000000 */
[----:B------:R-:W-:-:S06]  /*0370*/  IMAD.HI.U32 R9, R9, R11, R8 ;  /* 0x0000000b09097227 */ /* 0x000fcc00078e0008 */
[----:B------:R-:W-:-:S05]  /*0380*/  IMAD.HI.U32 R9, R9, R0, RZ ;  /* 0x0000000009097227 */ /* 0x000fca00078e00ff */
[----:B------:R-:W-:-:S05]  /*0390*/  IADD3 R8, PT, PT, RZ, -R9, RZ ;  /* 0x80000009ff087210 */ /* 0x000fca0007ffe0ff */
        /* <DEDUP_REMOVED lines=19> */
[----:B-1----:R-:W-:Y:S02]  /*04d0*/  HFMA2 R8, -RZ, RZ, 0, 0 ;  /* 0x00000000ff087431 */ /* 0x002fe400000001ff */
[----:B--2---:R-:W-:-:S04]  /*04e0*/  IMAD.MOV R3, RZ, RZ, -R9 ;  /* 0x000000ffff037224 */ /* 0x004fc800078e0a09 */
[----:B------:R-:W-:-:S04]  /*04f0*/  IMAD R3, R3, R10, RZ ;  /* 0x0000000a03037224 */ /* 0x000fc800078e02ff */
[----:B------:R-:W-:Y:S01]  /*0500*/  IMAD.HI.U32 R9, R9, R3, R8 ;  /* 0x0000000309097227 */ /* 0x000fe200078e0008 */
[----:B------:R-:W-:Y:S02]  /*0510*/  MOV R3, R12 ;  /* 0x0000000c00037202 */ /* 0x000fe40000000f00 */
[----:B------:R-:W-:Y:S01]  /*0520*/  IADD3 R8, PT, PT, RZ, -R13, RZ ;  /* 0x8000000dff087210 */ /* 0x000fe20007ffe0ff */
[----:B------:R-:W1:Y:S02]  /*0530*/  @!P0 S2R R12, SR_CgaCtaId ;  /* 0x00000000000c8919 */ /* 0x000e640000008800 */
[----:B------:R-:W-:Y:S01]  /*0540*/  IMAD.HI.U32 R0, R9, R3, RZ ;  /* 0x0000000309007227 */ /* 0x000fe200078e00ff */
[----:B------:R-:W-:Y:S01]  /*0550*/  UISETP.LT.U32.AND UP0, UPT, UR6, UR7, UPT ;  /* 0x000000070600728c */ /* 0x000fe2000bf01070 */
[----:B------:R-:W-:Y:S02]  /*0560*/  MOV R9, UR5 ;  /* 0x0000000500097c02 */ /* 0x000fe40008000f00 */
[----:B------:R-:W-:Y:S01]  /*0570*/  IMAD R3, R0, R8, R3 ;  /* 0x0000000800037224 */ /* 0x000fe200078e0203 */
[----:B------:R-:W-:Y:S01]  /*0580*/  MOV R8, UR4 ;  /* 0x0000000400087c02 */ /* 0x000fe20008000f00 */
[----:B------:R-:W2:Y:S03]  /*0590*/  LDCU UR4, c[0x0][0x3c8] ;  /* 0x00007900ff0477ac */ /* 0x000ea60008000800 */
[----:B------:R-:W-:-:S02]  /*05a0*/  ISETP.GT.U32.AND P2, PT, R10, R3, PT ;  /* 0x000000030a00720c */ /* 0x000fc40003f44070 */
[----:B------:R-:W-:Y:S01]  /*05b0*/  MOV R13, UR16 ;  /* 0x00000010000d7c02 */ /* 0x000fe20008000f00 */
[----:B------:R-:W-:Y:S01]  /*05c0*/  USEL UR8, UR6, UR7, UP0 ;  /* 0x0000000706087287 */ /* 0x000fe20008000000 */
[----:B------:R3:W5:Y:S09]  /*05d0*/  @P3 LDG.E.CONSTANT R37, desc[UR12][R8.64] ;  /* 0x0000000c08253981 */ /* 0x000772000c1e9900 */
[----:B------:R-:W-:-:S04]  /*05e0*/  @!P2 IADD3 R3, PT, PT, R3, -R10, RZ ;  /* 0x8000000a0303a210 */ /* 0x000fc80007ffe0ff */
[----:B------:R-:W-:Y:S02]  /*05f0*/  ISETP.GE.U32.AND P1, PT, R3, R10, PT ;  /* 0x0000000a0300720c */ /* 0x000fe40003f26070 */
[----:B------:R-:W-:Y:S02]  /*0600*/  SHF.R.U32.HI R10, RZ, 0x5, R2 ;  /* 0x00000005ff0a7819 */ /* 0x000fe40000011602 */
[----:B------:R-:W-:Y:S02]  /*0610*/  LOP3.LUT R3, R11, UR18, RZ, 0x3c, !PT ;  /* 0x000000120b037c12 */ /* 0x000fe4000f8e3cff */
[----:B------:R-:W-:Y:S02]  /*0620*/  @!P2 IADD3 R0, PT, PT, R0, 0x1, RZ ;  /* 0x000000010000a810 */ /* 0x000fe40007ffe0ff */
[----:B------:R-:W-:Y:S02]  /*0630*/  LEA R32, R13, R10, 0x4 ;  /* 0x0000000a0d207211 */ /* 0x000fe400078e20ff */
[----:B------:R-:W-:-:S02]  /*0640*/  ISETP.GE.AND P3, PT, R3, RZ, PT ;  /* 0x000000ff0300720c */ /* 0x000fc40003f66270 */
[----:B------:R-:W-:Y:S01]  /*0650*/  @!P0 MOV R3, 0x400 ;  /* 0x0000040000038802 */ /* 0x000fe20000000f00 */
[----:B------:R-:W-:Y:S01]  /*0660*/  @P1 VIADD R0, R0, 0x1 ;  /* 0x0000000100001836 */ /* 0x000fe20000000000 */
[----:B------:R-:W-:Y:S02]  /*0670*/  ISETP.GE.U32.AND P1, PT, R32, UR8, PT ;  /* 0x0000000820007c0c */ /* 0x000fe4000bf26070 */
[----:B------:R-:W-:Y:S02]  /*0680*/  ISETP.NE.AND P2, PT, R11, RZ, PT ;  /* 0x000000ff0b00720c */ /* 0x000fe40003f45270 */
[----:B-1----:R-:W-:-:S04]  /*0690*/  @!P0 LEA R3, R12, R3, 0x18 ;  /* 0x000000030c038211 */ /* 0x002fc800078ec0ff */
[C---:B------:R-:W-:Y:S01]  /*06a0*/  @!P0 LEA R3, R2.reuse, R3, 0x4 ;  /* 0x0000000302038211 */ /* 0x040fe200078e20ff */
[----:B--2---:R-:W-:Y:S01]  /*06b0*/  UIMAD UR4, UR15, UR4, URZ ;  /* 0x000000040f0472a4 */ /* 0x004fe2000f8e02ff */
[----:B------:R-:W-:Y:S01]  /*06c0*/  BSSY.RECONVERGENT B0, `(.L_x_21379) ;  /* 0x0000143000007945 */ /* 0x000fe20003800200 */
[----:B------:R-:W-:Y:S02]  /*06d0*/  @!P3 IADD3 R0, PT, PT, RZ, -R0, RZ ;  /* 0x80000000ff00b210 */ /* 0x000fe40007ffe0ff */
[----:B------:R-:W-:Y:S02]  /*06e0*/  MOV R36, 0xff7fffff ;  /* 0xff7fffff00247802 */ /* 0x000fe40000000f00 */
[----:B------:R-:W-:Y:S02]  /*06f0*/  @!P2 LOP3.LUT R0, RZ, R11, RZ, 0x33, !PT ;  /* 0x0000000bff00a212 */ /* 0x000fe400078e33ff */
[----:B---3--:R-:W-:Y:S01]  /*0700*/  LOP3.LUT R9, R2, 0x1f, RZ, 0xc0, !PT ;  /* 0x0000001f02097812 */ /* 0x008fe200078ec0ff */
[----:B----4-:R1:W-:Y:S01]  /*0710*/  @!P0 STS.128 [R3], R4 ;  /* 0x0000000403008388 */ /* 0x0103e20000000c00 */
[----:B------:R-:W-:Y:S06]  /*0720*/  BAR.SYNC.DEFER_BLOCKING 0x0 ;  /* 0x0000000000007b1d */ /* 0x000fec0000010000 */
[----:B0-----:R-:W-:Y:S05]  /*0730*/  @P1 BRA `(.L_x_21380) ;  /* 0x0000001000ec1947 */ /* 0x001fea0003800000 */
[----:B-1----:R-:W0:Y:S01]  /*0740*/  S2R R5, SR_CgaCtaId ;  /* 0x0000000000057919 */ /* 0x002e220000008800 */
[----:B------:R-:W1:Y:S01]  /*0750*/  LDCU.64 UR6, c[0x0][0x3b8] ;  /* 0x00007700ff0677ac */ /* 0x000e620008000a00 */
[----:B------:R-:W-:Y:S01]  /*0760*/  MOV R4, 0x400 ;  /* 0x0000040000047802 */ /* 0x000fe20000000f00 */
[----:B------:R-:W-:Y:S01]  /*0770*/  IMAD.WIDE.U32 R2, R32, 0x4, RZ ;  /* 0x0000000420027825 */ /* 0x000fe200078e00ff */
[----:B------:R-:W-:Y:S02]  /*0780*/  MOV R36, 0xff7fffff ;  /* 0xff7fffff00247802 */ /* 0x000fe40000000f00 */
[----:B------:R-:W-:Y:S01]  /*0790*/  IADD3 R4, PT, PT, R4, 0xc0, RZ ;  /* 0x000000c004047810 */ /* 0x000fe20007ffe0ff */
[----:B------:R-:W-:-:S04]  /*07a0*/  IMAD.U32 R7, RZ, RZ, UR4 ;  /* 0x00000004ff077e24 */ /* 0x000fc8000f8e00ff */
[----:B------:R-:W-:-:S03]  /*07b0*/  IMAD.WIDE R2, R7, 0x4, R2 ;  /* 0x0000000407027825 */ /* 0x000fc600078e0202 */
[----:B-1----:R-:W-:-:S04]  /*07c0*/  IADD3 R2, P0, PT, R2, UR6, RZ ;  /* 0x0000000602027c10 */ /* 0x002fc8000ff1e0ff */
[----:B------:R-:W-:Y:S02]  /*07d0*/  IADD3.X R3, PT, PT, R3, UR7, RZ, P0, !PT ;  /* 0x0000000703037c10 */ /* 0x000fe400087fe4ff */
[----:B0-----:R-:W-:Y:S02]  /*07e0*/  LEA R34, R5, R4, 0x18 ;  /* 0x0000000405227211 */ /* 0x001fe400078ec0ff */
[C---:B------:R-:W-:Y:S02]  /*07f0*/  LEA R4, R10.reuse, UR9, 0x5 ;  /* 0x000000090a047c11 */ /* 0x040fe4000f8e28ff */
[----:B------:R-:W-:Y:S02]  /*0800*/  LEA R5, R10, R9, 0x5 ;  /* 0x000000090a057211 */ /* 0x000fe400078e28ff */
[----:B------:R-:W-:Y:S02]  /*0810*/  IADD3 R4, PT, PT, R9, R4, RZ ;  /* 0x0000000409047210 */ /* 0x000fe40007ffe0ff */
[----:B------:R-:W-:-:S02]  /*0820*/  LEA R34, R5, R34, 0x2 ;  /* 0x0000002205227211 */ /* 0x000fc400078e10ff */
[C---:B------:R-:W-:Y:S01]  /*0830*/  IADD3 R33, PT, PT, R4.reuse, 0x1, RZ ;  /* 0x0000000104217810 */ /* 0x040fe20007ffe0ff */
[----:B------:R-:W-:-:S07]  /*0840*/  VIADD R35, R4, -UR14 ;  /* 0x8000000e04237c36 */ /* 0x000fce0008000000 */
.L_x_21381:
[----:B------:R-:W2:Y:S01]  /*0850*/  LDG.E.CONSTANT R7, desc[UR12][R2.64] ;  /* 0x0000000c02077981 */ /* 0x000ea2000c1e9900 */
[----:B------:R-:W-:Y:S01]  /*0860*/  IMAD R5, R0, UR10, RZ ;  /* 0x0000000a00057c24 */ /* 0x000fe2000f8e02ff */
[----:B------:R-:W0:Y:S02]  /*0870*/  S2R R4, SR_TID.X ;  /* 0x0000000000047919 */ /* 0x000e240000002100 */
[----:B0-----:R-:W-:-:S04]  /*0880*/  LOP3.LUT R4, R4, 0x1f, RZ, 0xc0, !PT ;  /* 0x0000001f04047812 */ /* 0x001fc800078ec0ff */
[----:B------:R-:W-:-:S04]  /*0890*/  LEA R4, P0, R4, R5, 0x3 ;  /* 0x0000000504047211 */ /* 0x000fc800078018ff */
[----:B------:R-:W-:Y:S01]  /*08a0*/  LEA.HI.X.SX32 R5, R5, RZ, 0x1, P0 ;  /* 0x000000ff05057211 */ /* 0x000fe200000f0eff */
[----:B------:R-:W0:Y:S02]  /*08b0*/  S2UR UR6, SR_CgaCtaId ;  /* 0x00000000000679c3 */ /* 0x000e240000008800 */
[----:B--2---:R-:W-:-:S03]  /*08c0*/  IMAD.WIDE R4, R7, UR11, R4 ;  /* 0x0000000b07047c25 */ /* 0x004fc6000f8e0204 */
[----:B------:R-:W-:-:S04]  /*08d0*/  LEA R38, P0, R4, UR20, 0x1 ;  /* 0x0000001404267c11 */ /* 0x000fc8000f8008ff */
[----:B------:R-:W-:-:S05]  /*08e0*/  LEA.HI.X R39, R4, UR21, R5, 0x1, P0 ;  /* 0x0000001504277c11 */ /* 0x000fca00080f0c05 */
[----:B------:R-:W2:Y:S04]  /*08f0*/  LDG.E.128.CONSTANT R4, desc[UR12][R38.64+0x200] ;  /* 0x0002000c26047981 */ /* 0x000ea8000c1e9d00 */
[----:B------:R-:W3:Y:S04]  /*0900*/  LDG.E.128.CONSTANT R8, desc[UR12][R38.64] ;  /* 0x0000000c26087981 */ /* 0x000ee8000c1e9d00 */
[----:B------:R-:W4:Y:S01]  /*0910*/  LDG.E.128.CONSTANT R12, desc[UR12][R38.64+0x400] ;  /* 0x0004000c260c7981 */ /* 0x000f22000c1e9d00 */
[----:B------:R-:W-:Y:S02]  /*0920*/  UMOV UR5, 0x400 ;  /* 0x0000040000057882 */ /* 0x000fe40000000000 */
[----:B0-----:R-:W-:-:S09]  /*0930*/  ULEA UR5, UR6, UR5, 0x18 ;  /* 0x0000000506057291 */ /* 0x001fd2000f8ec0ff */
[----:B------:R-:W0:Y:S04]  /*0940*/  LDS.128 R16, [UR5+0x10] ;  /* 0x00001005ff107984 */ /* 0x000e280008000c00 */
[----:B------:R-:W1:Y:S01]  /*0950*/  LDS.128 R20, [UR5] ;  /* 0x00000005ff147984 */ /* 0x000e620008000c00 */
[--C-:B0-----:R-:W-:Y:S02]  /*0960*/  HADD2.F32 R24, -RZ, R16.reuse.H0_H0 ;  /* 0x20000010ff187230 */ /* 0x101fe40000004100 */
[----:B------:R-:W-:Y:S02]  /*0970*/  HADD2.F32 R16, -RZ, R16.H1_H1 ;  /* 0x30000010ff107230 */ /* 0x000fe40000004100 */
[--C-:B--2---:R-:W-:Y:S02]  /*0980*/  HADD2.F32 R25, -RZ, R4.reuse.H0_H0 ;  /* 0x20000004ff197230 */ /* 0x104fe40000004100 */
[----:B------:R-:W-:-:S02]  /*0990*/  HADD2.F32 R27, -RZ, R4.H1_H1 ;  /* 0x30000004ff1b7230 */ /* 0x000fc40000004100 */
[----:B-1----:R-:W-:Y:S02]  /*09a0*/  HADD2.F32 R4, -RZ, R20.H0_H0 ;  /* 0x20000014ff047230 */ /* 0x002fe40000004100 */
[----:B------:R-:W-:Y:S01]  /*09b0*/  FMUL.FTZ R29, R24, R25 ;  /* 0x00000019181d7220 */ /* 0x000fe20000410000 */
[----:B---3--:R-:W-:Y:S02]  /*09c0*/  HADD2.F32 R25, -RZ, R8.H0_H0 ;  /* 0x20000008ff197230 */ /* 0x008fe40000004100 */
[----:B------:R-:W-:Y:S01]  /*09d0*/  FMUL.FTZ R27, R16, R27 ;  /* 0x0000001b101b7220 */ /* 0x000fe20000410000 */
[----:B------:R-:W-:Y:S02]  /*09e0*/  HADD2.F32 R16, -RZ, R20.H1_H1 ;  /* 0x30000014ff107230 */ /* 0x000fe40000004100 */
[----:B------:R-:W-:Y:S01]  /*09f0*/  FFMA.FTZ R4, R4, R25, R29 ;  /* 0x0000001904047223 */ /* 0x000fe2000001001d */
[----:B------:R-:W-:Y:S02]  /*0a00*/  HADD2.F32 R25, -RZ, R8.H1_H1 ;  /* 0x30000008ff197230 */ /* 0x000fe40000004100 */
[----:B------:R-:W-:-:S02]  /*0a10*/  HADD2.F32 R8, -RZ, R17.H0_H0 ;  /* 0x20000011ff087230 */ /* 0x000fc40000004100 */
[----:B------:R-:W-:Y:S02]  /*0a20*/  HADD2.F32 R29, -RZ, R5.H0_H0 ;  /* 0x20000005ff1d7230 */ /* 0x000fe40000004100 */
[----:B------:R-:W-:Y:S01]  /*0a30*/  FFMA.FTZ R16, R16, R25, R27 ;  /* 0x0000001910107223 */ /* 0x000fe2000001001b */
[----:B------:R-:W-:Y:S02]  /*0a40*/  HADD2.F32 R25, -RZ, R9.H0_H0 ;  /* 0x20000009ff197230 */ /* 0x000fe40000004100 */
[----:B------:R-:W-:Y:S01]  /*0a50*/  FMUL.FTZ R29, R8, R29 ;  /* 0x0000001d081d7220 */ /* 0x000fe20000410000 */
[----:B------:R-:W-:-:S05]  /*0a60*/  HADD2.F32 R8, -RZ, R21.H0_H0 ;  /* 0x20000015ff087230 */ /* 0x000fca0000004100 */
[----:B------:R-:W-:Y:S02]  /*0a70*/  FFMA.FTZ R8, R8, R25, R29 ;  /* 0x0000001908087223 */ /* 0x000fe4000001001d */
[----:B------:R-:W2:Y:S01]  /*0a80*/  LDG.E.128.CONSTANT R24, desc[UR12][R38.64+0x600] ;  /* 0x0006000c26187981 */ /* 0x000ea2000c1e9d00 */
[----:B------:R-:W-:Y:S02]  /*0a90*/  HADD2.F32 R17, -RZ, R17.H1_H1 ;  /* 0x30000011ff117230 */ /* 0x000fe40000004100 */
[----:B------:R-:W-:Y:S02]  /*0aa0*/  HADD2.F32 R20, -RZ, R5.H1_H1 ;  /* 0x30000005ff147230 */ /* 0x000fe40000004100 */
[----:B------:R-:W-:Y:S02]  /*0ab0*/  HADD2.F32 R21, -RZ, R21.H1_H1 ;  /* 0x30000015ff157230 */ /* 0x000fe40000004100 */
[----:B------:R-:W-:Y:S02]  /*0ac0*/  HADD2.F32 R5, -RZ, R18.H0_H0 ;  /* 0x20000012ff057230 */ /* 0x000fe40000004100 */
[----:B------:R-:W-:Y:S01]  /*0ad0*/  FMUL.FTZ R28, R17, R20 ;  /* 0x00000014111c7220 */ /* 0x000fe20000410000 */
[----:B------:R-:W-:-:S02]  /*0ae0*/  HADD2.F32 R20, -RZ, R9.H1_H1 ;  /* 0x30000009ff147230 */ /* 0x000fc40000004100 */
[----:B------:R-:W-:Y:S02]  /*0af0*/  HADD2.F32 R18, -RZ, R18.H1_H1 ;  /* 0x30000012ff127230 */ /* 0x000fe40000004100 */
[----:B------:R-:W-:Y:S02]  /*0b00*/  HADD2.F32 R17, -RZ, R22.H0_H0 ;  /* 0x20000016ff117230 */ /* 0x000fe40000004100 */
[----:B------:R-:W-:Y:S01]  /*0b10*/  FFMA.FTZ R9, R21, R20, R28 ;  /* 0x0000001415097223 */ /* 0x000fe2000001001c */
[----:B------:R-:W-:Y:S02]  /*0b20*/  HADD2.F32 R20, -RZ, R6.H0_H0 ;  /* 0x20000006ff147230 */ /* 0x000fe40000004100 */
[----:B------:R-:W-:Y:S02]  /*0b30*/  HADD2.F32 R22, -RZ, R22.H1_H1 ;  /* 0x30000016ff167230 */ /* 0x000fe40000004100 */
[----:B------:R-:W-:Y:S02]  /*0b40*/  HADD2.F32 R29, -RZ, R7.H0_H0 ;  /* 0x20000007ff1d7230 */ /* 0x000fe40000004100 */
[----:B------:R-:W-:Y:S01]  /*0b50*/  FMUL.FTZ R20, R5, R20 ;  /* 0x0000001405147220 */ /* 0x000fe20000410000 */
[----:B------:R-:W-:-:S02]  /*0b60*/  HADD2.F32 R5, -RZ, R6.H1_H1 ;  /* 0x30000006ff057230 */ /* 0x000fc40000004100 */
[----:B------:R-:W-:-:S03]  /*0b70*/  HADD2.F32 R6, -RZ, R10.H0_H0 ;  /* 0x2000000aff067230 */ /* 0x000fc60000004100 */
[----:B------:R-:W-:Y:S01]  /*0b80*/  FMUL.FTZ R21, R18, R5 ;  /* 0x0000000512157220 */ /* 0x000fe20000410000 */
[----:B------:R-:W-:Y:S02]  /*0b90*/  HADD2.F32 R5, -RZ, R10.H1_H1 ;  /* 0x3000000aff057230 */ /* 0x000fe40000004100 */
[----:B------:R-:W-:Y:S01]  /*0ba0*/  FFMA.FTZ R17, R17, R6, R20 ;  /* 0x0000000611117223 */ /* 0x000fe20000010014 */
[----:B------:R-:W-:Y:S02]  /*0bb0*/  HADD2.F32 R6, -RZ, R19.H0_H0 ;  /* 0x20000013ff067230 */ /* 0x000fe40000004100 */
[----:B------:R-:W-:Y:S02]  /*0bc0*/  HADD2.F32 R10, -RZ, R23.H0_H0 ;  /* 0x20000017ff0a7230 */ /* 0x000fe40000004100 */
[----:B------:R-:W-:Y:S01]  /*0bd0*/  FFMA.FTZ R22, R22, R5, R21 ;  /* 0x0000000516167223 */ /* 0x000fe20000010015 */
[----:B------:R-:W-:Y:S02]  /*0be0*/  HADD2.F32 R5, -RZ, R11.H0_H0 ;  /* 0x2000000bff057230 */ /* 0x000fe40000004100 */
[----:B------:R-:W-:Y:S01]  /*0bf0*/  FMUL.FTZ R29, R6, R29 ;  /* 0x0000001d061d7220 */ /* 0x000fe20000410000 */
[----:B------:R-:W-:-:S02]  /*0c00*/  HADD2.F32 R6, -RZ, R7.H1_H1 ;  /* 0x30000007ff067230 */ /* 0x000fc40000004100 */
[----:B------:R-:W-:Y:S02]  /*0c10*/  HADD2.F32 R19, -RZ, R19.H1_H1 ;  /* 0x30000013ff137230 */ /* 0x000fe40000004100 */
[----:B------:R-:W-:Y:S01]  /*0c20*/  FFMA.FTZ R10, R10, R5, R29 ;  /* 0x000000050a0a7223 */ /* 0x000fe2000001001d */
[--C-:B----4-:R-:W-:Y:S01]  /*0c30*/  HADD2.F32 R7, -RZ, R12.reuse.H1_H1 ;  /* 0x3000000cff077230 */ /* 0x110fe20000004100 */
[----:B------:R-:W0:Y:S01]  /*0c40*/  LDS.128 R28, [UR5+0x20] ;  /* 0x00002005ff1c7984 */ /* 0x000e220008000c00 */
[----:B------:R-:W-:Y:S02]  /*0c50*/  HADD2.F32 R11, -RZ, R11.H1_H1 ;  /* 0x3000000bff0b7230 */ /* 0x000fe40000004100 */
[----:B------:R-:W-:Y:S01]  /*0c60*/  FMUL.FTZ R19, R19, R6 ;  /* 0x0000000613137220 */ /* 0x000fe20000410000 */
[----:B------:R-:W-:Y:S02]  /*0c70*/  HADD2.F32 R6, -RZ, R12.H0_H0 ;  /* 0x2000000cff067230 */ /* 0x000fe40000004100 */
[----:B------:R-:W-:-:S05]  /*0c80*/  HADD2.F32 R18, -RZ, R23.H1_H1 ;  /* 0x30000017ff127230 */ /* 0x000fca0000004100 */
[----:B------:R-:W-:Y:S01]  /*0c90*/  FFMA.FTZ R18, R18, R11, R19 ;  /* 0x0000000b12127223 */ /* 0x000fe20000010013 */
[--C-:B0-----:R-:W-:Y:S02]  /*0ca0*/  HADD2.F32 R5, -RZ, R28.reuse.H0_H0 ;  /* 0x2000001cff057230 */ /* 0x101fe40000004100 */
[----:B------:R-:W-:-:S03]  /*0cb0*/  HADD2.F32 R21, -RZ, R28.H1_H1 ;  /* 0x3000001cff157230 */ /* 0x000fc60000004100 */
[----:B------:R-:W-:Y:S02]  /*0cc0*/  FFMA.FTZ R12, R5, R6, R4 ;  /* 0x00000006050c7223 */ /* 0x000fe40000010004 */
[----:B------:R-:W-:Y:S02]  /*0cd0*/  FFMA.FTZ R21, R21, R7, R16 ;  /* 0x0000000715157223 */ /* 0x000fe40000010010 */
[----:B------:R-:W3:Y:S01]  /*0ce0*/  LDG.E.128.CONSTANT R4, desc[UR12][R38.64+0x800] ;  /* 0x0008000c26047981 */ /* 0x000ee2000c1e9d00 */
[----:B------:R-:W-:Y:S02]  /*0cf0*/  HADD2.F32 R28, -RZ, R13.H0_H0 ;  /* 0x2000000dff1c7230 */ /* 0x000fe40000004100 */
[--C-:B------:R-:W-:Y:S02]  /*0d00*/  HADD2.F32 R11, -RZ, R29.reuse.H0_H0 ;  /* 0x2000001dff0b7230 */ /* 0x100fe40000004100 */
[----:B------:R-:W-:Y:S02]  /*0d10*/  HADD2.F32 R20, -RZ, R29.H1_H1 ;  /* 0x3000001dff147230 */ /* 0x000fe40000004100 */
        /* <DEDUP_REMOVED lines=13> */
[----:B------:R-:W-:Y:S01]  /*0df0*/  HADD2.F32 R31, -RZ, R31.H1_H1 ;  /* 0x3000001fff1f7230 */ /* 0x000fe20000004100 */
[----:B------:R-:W4:Y:S04]  /*0e00*/  LDG.E.128.CONSTANT R8, desc[UR12][R38.64+0xa00] ;  /* 0x000a000c26087981 */ /* 0x000f28000c1e9d00 */
[----:B------:R-:W-:-:S02]  /*0e10*/  FFMA.FTZ R31, R31, R15, R18 ;  /* 0x0000000f1f1f7223 */ /* 0x000fc40000010012 */
[----:B------:R-:W0:Y:S02]  /*0e20*/  LDS.128 R16, [UR5+0x30] ;  /* 0x00003005ff107984 */ /* 0x000e240008000c00 */
        /* <DEDUP_REMOVED lines=9> */
[----:B------:R-:W2:Y:S01]  /*0ec0*/  LDG.E.128.CONSTANT R12, desc[UR12][R38.64+0xc00] ;  /* 0x000c000c260c7981 */ /* 0x000ea2000c1e9d00 */
        /* <DEDUP_REMOVED lines=15> */
[----:B------:R-:W0:Y:S02]  /*0fc0*/  LDS.128 R20, [UR5+0x40] ;  /* 0x00004005ff147984 */ /* 0x000e240008000c00 */
[--C-:B0-----:R-:W-:Y:S02]  /*0fd0*/  HADD2.F32 R26, -RZ, R20.reuse.H0_H0 ;  /* 0x20000014ff1a7230 */ /* 0x101fe40000004100 */
[----:B------:R-:W-:Y:S02]  /*0fe0*/  HADD2.F32 R25, -RZ, R20.H1_H1 ;  /* 0x30000014ff197230 */ /* 0x000fe40000004100 */
[--C-:B---3--:R-:W-:Y:S02]  /*0ff0*/  HADD2.F32 R19, -RZ, R4.reuse.H0_H0 ;  /* 0x20000004ff137230 */ /* 0x108fe40000004100 */
[----:B------:R-:W-:-:S02]  /*1000*/  HADD2.F32 R4, -RZ, R4.H1_H1 ;  /* 0x30000004ff047230 */ /* 0x000fc40000004100 */
[--C-:B------:R-:W-:Y:S02]  /*1010*/  HADD2.F32 R20, -RZ, R21.reuse.H1_H1 ;  /* 0x30000015ff147230 */ /* 0x100fe40000004100 */
[----:B------:R-:W-:Y:S01]  /*1020*/  FFMA.FTZ R29, R26, R19, R29 ;  /* 0x000000131a1d7223 */ /* 0x000fe2000001001d */
[----:B------:R-:W-:Y:S02]  /*1030*/  HADD2.F32 R19, -RZ, R21.H0_H0 ;  /* 0x20000015ff137230 */ /* 0x000fe40000004100 */
[----:B------:R-:W-:Y:S01]  /*1040*/  FFMA.FTZ R25, R25, R4, R16 ;  /* 0x0000000419197223 */ /* 0x000fe20000010010 */
[--C-:B------:R-:W-:Y:S02]  /*1050*/  HADD2.F32 R4, -RZ, R5.reuse.H0_H0 ;  /* 0x20000005ff047230 */ /* 0x100fe40000004100 */
[----:B------:R-:W-:Y:S02]  /*1060*/  HADD2.F32 R5, -RZ, R5.H1_H1 ;  /* 0x30000005ff057230 */ /* 0x000fe40000004100 */
[----:B------:R-:W-:-:S02]  /*1070*/  HADD2.F32 R21, -RZ, R22.H0_H0 ;  /* 0x20000016ff157230 */ /* 0x000fc40000004100 */
[----:B------:R-:W-:Y:S01]  /*1080*/  FFMA.FTZ R28, R19, R4, R28 ;  /* 0x00000004131c7223 */ /* 0x000fe2000001001c */
[----:B------:R-:W-:Y:S02]  /*1090*/  HADD2.F32 R4, -RZ, R6.H0_H0 ;  /* 0x20000006ff047230 */ /* 0x000fe40000004100 */
[----:B------:R-:W-:Y:S01]  /*10a0*/  FFMA.FTZ R20, R20, R5, R17 ;  /* 0x0000000514147223 */ /* 0x000fe20000010011 */
[----:B------:R-:W-:Y:S02]  /*10b0*/  HADD2.F32 R5, -RZ, R22.H1_H1 ;  /* 0x30000016ff057230 */ /* 0x000fe40000004100 */
[----:B------:R-:W-:Y:S02]  /*10c0*/  HADD2.F32 R22, -RZ, R6.H1_H1 ;  /* 0x30000006ff167230 */ /* 0x000fe40000004100 */
[----:B------:R-:W-:Y:S01]  /*10d0*/  FFMA.FTZ R21, R21, R4, R24 ;  /* 0x0000000415157223 */ /* 0x000fe20000010018 */
[----:B------:R-:W-:Y:S02]  /*10e0*/  HADD2.F32 R17, -RZ, R23.H0_H0 ;  /* 0x20000017ff117230 */ /* 0x000fe40000004100 */
[----:B------:R-:W-:-:S02]  /*10f0*/  HADD2.F32 R4, -RZ, R7.H0_H0 ;  /* 0x20000007ff047230 */ /* 0x000fc40000004100 */
[----:B------:R-:W-:Y:S01]  /*1100*/  FFMA.FTZ R22, R5, R22, R18 ;  /* 0x0000001605167223 */ /* 0x000fe20000010012 */
[----:B------:R-:W-:Y:S02]  /*1110*/  HADD2.F32 R7, -RZ, R7.H1_H1 ;  /* 0x30000007ff077230 */ /* 0x000fe40000004100 */
[--C-:B----4-:R-:W-:Y:S02]  /*1120*/  HADD2.F32 R5, -RZ, R8.reuse.H0_H0 ;  /* 0x20000008ff057230 */ /* 0x110fe40000004100 */
[----:B------:R-:W-:Y:S01]  /*1130*/  FFMA.FTZ R30, R17, R4, R30 ;  /* 0x00000004111e7223 */ /* 0x000fe2000001001e */
[----:B------:R-:W-:Y:S01]  /*1140*/  HADD2.F32 R4, -RZ, R23.H1_H1 ;  /* 0x30000017ff047230 */ /* 0x000fe20000004100 */
[----:B------:R-:W0:Y:S01]  /*1150*/  LDS.128 R16, [UR5+0x50] ;  /* 0x00005005ff107984 */ /* 0x000e220008000c00 */
[----:B------:R-:W-:Y:S02]  /*1160*/  HADD2.F32 R24, -RZ, R9.H0_H0 ;  /* 0x20000009ff187230 */ /* 0x000fe40000004100 */
[----:B------:R-:W-:-:S02]  /*1170*/  HADD2.F32 R8, -RZ, R8.H1_H1 ;  /* 0x30000008ff087230 */ /* 0x000fc40000004100 */
[----:B------:R-:W-:Y:S01]  /*1180*/  FFMA.FTZ R31, R4, R7, R31 ;  /* 0x00000007041f7223 */ /* 0x000fe2000001001f */
[----:B------:R-:W-:Y:S02]  /*1190*/  HADD2.F32 R26, -RZ, R9.H1_H1 ;  /* 0x30000009ff1a7230 */ /* 0x000fe40000004100 */
[----:B------:R-:W-:Y:S02]  /*11a0*/  HADD2.F32 R27, -RZ, R10.H0_H0 ;  /* 0x2000000aff1b7230 */ /* 0x000fe40000004100 */
[--C-:B0-----:R-:W-:Y:S02]  /*11b0*/  HADD2.F32 R4, -RZ, R16.reuse.H0_H0 ;  /* 0x20000010ff047230 */ /* 0x101fe40000004100 */
[----:B------:R-:W-:-:S03]  /*11c0*/  HADD2.F32 R16, -RZ, R16.H1_H1 ;  /* 0x30000010ff107230 */ /* 0x000fc60000004100 */
[----:B------:R-:W-:Y:S01]  /*11d0*/  FFMA.FTZ R29, R4, R5, R29 ;  /* 0x00000005041d7223 */ /* 0x000fe2000001001d */
[--C-:B------:R-:W-:Y:S02]  /*11e0*/  HADD2.F32 R5, -RZ, R17.reuse.H0_H0 ;  /* 0x20000011ff057230 */ /* 0x100fe40000004100 */
[----:B------:R-:W-:Y:S01]  /*11f0*/  FFMA.FTZ R25, R16, R8, R25 ;  /* 0x0000000810197223 */ /* 0x000fe20000010019 */
[----:B------:R-:W-:Y:S02]  /*1200*/  HADD2.F32 R17, -RZ, R17.H1_H1 ;  /* 0x30000011ff117230 */ /* 0x000fe40000004100 */
[----:B------:R-:W-:Y:S01]  /*1210*/  FFMA.FTZ R24, R5, R24, R28 ;  /* 0x0000001805187223 */ /* 0x000fe2000001001c */
[--C-:B------:R-:W-:Y:S01]  /*1220*/  HADD2.F32 R8, -RZ, R18.reuse.H0_H0 ;  /* 0x20000012ff087230 */ /* 0x100fe20000004100 */
[----:B------:R-:W3:Y:S01]  /*1230*/  LDG.E.128.CONSTANT R4, desc[UR12][R38.64+0xe00] ;  /* 0x000e000c26047981 */ /* 0x000ee2000c1e9d00 */
[----:B------:R-:W-:Y:S02]  /*1240*/  HADD2.F32 R9, -RZ, R18.H1_H1 ;  /* 0x30000012ff097230 */ /* 0x000fe40000004100 */
[----:B------:R-:W-:Y:S01]  /*1250*/  FFMA.FTZ R26, R17, R26, R20 ;  /* 0x0000001a111a7223 */ /* 0x000fe20000010014 */
[----:B------:R-:W-:-:S02]  /*1260*/  HADD2.F32 R28, -RZ, R10.H1_H1 ;  /* 0x3000000aff1c7230 */ /* 0x000fc40000004100 */
[----:B------:R-:W-:Y:S01]  /*1270*/  FFMA.FTZ R27, R8, R27, R21 ;  /* 0x0000001b081b7223 */ /* 0x000fe20000010015 */
[----:B------:R-:W-:Y:S02]  /*1280*/  HADD2.F32 R17, -RZ, R19.H0_H0 ;  /* 0x20000013ff117230 */ /* 0x000fe40000004100 */
[--C-:B------:R-:W-:Y:S02]  /*1290*/  HADD2.F32 R8, -RZ, R11.reuse.H0_H0 ;  /* 0x2000000bff087230 */ /* 0x100fe40000004100 */
[----:B------:R-:W-:Y:S01]  /*12a0*/  FFMA.FTZ R28, R9, R28, R22 ;  /* 0x0000001c091c7223 */ /* 0x000fe20000010016 */
[----:B------:R-:W-:Y:S01]  /*12b0*/  HADD2.F32 R11, -RZ, R11.H1_H1 ;  /* 0x3000000bff0b7230 */ /* 0x000fe20000004100 */
[----:B------:R-:W0:Y:S01]  /*12c0*/  LDS.128 R20, [UR5+0x60] ;  /* 0x00006005ff147984 */ /* 0x000e220008000c00 */
[----:B------:R-:W-:Y:S01]  /*12d0*/  FFMA.FTZ R30, R17, R8, R30 ;  /* 0x00000008111e7223 */ /* 0x000fe2000001001e */
[----:B------:R-:W-:Y:S02]  /*12e0*/  HADD2.F32 R8, -RZ, R19.H1_H1 ;  /* 0x30000013ff087230 */ /* 0x000fe40000004100 */
[----:B------:R-:W4:Y:S03]  /*12f0*/  LDG.E.128.CONSTANT R16, desc[UR12][R38.64+0x1200] ;  /* 0x0012000c26107981 */ /* 0x000f26000c1e9d00 */
[----:B------:R-:W-:Y:S01]  /*1300*/  FFMA.FTZ R31, R8, R11, R31 ;  /* 0x0000000b081f7223 */ /* 0x000fe2000001001f */
[----:B0-----:R-:W-:-:S02]  /*1310*/  HADD2.F32 R8, -RZ, R20.H0_H0 ;  /* 0x20000014ff087230 */ /* 0x001fc40000004100 */
[----:B--2---:R-:W-:-:S05]  /*1320*/  HADD2.F32 R9, -RZ, R12.H0_H0 ;  /* 0x2000000cff097230 */ /* 0x004fca0000004100 */
[----:B------:R-:W-:Y:S02]  /*1330*/  FFMA.FTZ R29, R8, R9, R29 ;  /* 0x00000009081d7223 */ /* 0x000fe4000001001d */
[----:B------:R-:W2:Y:S01]  /*1340*/  LDG.E.128.CONSTANT R8, desc[UR12][R38.64+0x1000] ;  /* 0x0010000c26087981 */ /* 0x000ea2000c1e9d00 */
        /* <DEDUP_REMOVED lines=14> */
[----:B------:R-:W-:-:S03]  /*1430*/  HADD2.F32 R12, -RZ, R23.H1_H1 ;  /* 0x30000017ff0c7230 */ /* 0x000fc60000004100 */
[----:B------:R-:W-:Y:S01]  /*1440*/  FFMA.FTZ R28, R13, R14, R28 ;  /* 0x0000000e0d1c7223 */ /* 0x000fe2000001001c */
[--C-:B------:R-:W-:Y:S02]  /*1450*/  HADD2.F32 R14, -RZ, R15.reuse.H0_H0 ;  /* 0x2000000fff0e7230 */ /* 0x100fe40000004100 */
[----:B------:R-:W-:Y:S02]  /*1460*/  HADD2.F32 R15, -RZ, R15.H1_H1 ;  /* 0x3000000fff0f7230 */ /* 0x000fe40000004100 */
[----:B------:R-:W-:-:S03]  /*1470*/  HADD2.F32 R13, -RZ, R23.H0_H0 ;  /* 0x20000017ff0d7230 */ /* 0x000fc60000004100 */
[----:B------:R-:W-:Y:S02]  /*1480*/  FFMA.FTZ R31, R12, R15, R31 ;  /* 0x0000000f0c1f7223 */ /* 0x000fe4000001001f */
[----:B------:R-:W-:Y:S02]  /*1490*/  FFMA.FTZ R30, R13, R14, R30 ;  /* 0x0000000e0d1e7223 */ /* 0x000fe4000001001e */
[----:B------:R-:W0:Y:S02]  /*14a0*/  LDS.128 R12, [UR5+0x70] ;  /* 0x00007005ff0c7984 */ /* 0x000e240008000c00 */
[--C-:B0-----:R-:W-:Y:S02]  /*14b0*/  HADD2.F32 R20, -RZ, R12.reuse.H0_H0 ;  /* 0x2000000cff147230 */ /* 0x101fe40000004100 */
[----:B------:R-:W-:Y:S02]  /*14c0*/  HADD2.F32 R12, -RZ, R12.H1_H1 ;  /* 0x3000000cff0c7230 */ /* 0x000fe40000004100 */
[----:B---3--:R-:W-:-:S02]  /*14d0*/  HADD2.F32 R21, -RZ, R4.H0_H0 ;  /* 0x20000004ff157230 */ /* 0x008fc40000004100 */
[----:B------:R-:W-:-:S03]  /*14e0*/  HADD2.F32 R4, -RZ, R4.H1_H1 ;  /* 0x30000004ff047230 */ /* 0x000fc60000004100 */
[----:B------:R-:W-:Y:S01]  /*14f0*/  FFMA.FTZ R29, R20, R21, R29 ;  /* 0x00000015141d7223 */ /* 0x000fe2000001001d */
[----:B------:R-:W-:Y:S02]  /*1500*/  HADD2.F32 R21, -RZ, R13.H0_H0 ;  /* 0x2000000dff157230 */ /* 0x000fe40000004100 */
[----:B------:R-:W-:Y:S01]  /*1510*/  FFMA.FTZ R25, R12, R4, R25 ;  /* 0x000000040c197223 */ /* 0x000fe20000010019 */
[----:B------:R-:W-:-:S05]  /*1520*/  HADD2.F32 R4, -RZ, R5.H0_H0 ;  /* 0x20000005ff047230 */ /* 0x000fca0000004100 */
[----:B------:R-:W-:Y:S02]  /*1530*/  FFMA.FTZ R24, R21, R4, R24 ;  /* 0x0000000415187223 */ /* 0x000fe40000010018 */
[----:B------:R-:W0:Y:S01]  /*1540*/  LDS.128 R20, [UR5+0x80] ;  /* 0x00008005ff147984 */ /* 0x000e220008000c00 */
[----:B------:R-:W-:Y:S02]  /*1550*/  HADD2.F32 R13, -RZ, R13.H1_H1 ;  /* 0x3000000dff0d7230 */ /* 0x000fe40000004100 */
[----:B------:R-:W-:Y:S02]  /*1560*/  HADD2.F32 R5, -RZ, R5.H1_H1 ;  /* 0x30000005ff057230 */ /* 0x000fe40000004100 */
[----:B------:R-:W-:Y:S02]  /*1570*/  HADD2.F32 R12, -RZ, R6.H0_H0 ;  /* 0x20000006ff0c7230 */ /* 0x000fe40000004100 */
[--C-:B------:R-:W-:Y:S02]  /*1580*/  HADD2.F32 R4, -RZ, R14.reuse.H0_H0 ;  /* 0x2000000eff047230 */ /* 0x100fe40000004100 */
[----:B------:R-:W-:Y:S01]  /*1590*/  FFMA.FTZ R26, R13, R5, R26 ;  /* 0x000000050d1a7223 */ /* 0x000fe2000001001a */
[----:B------:R-:W-:-:S02]  /*15a0*/  HADD2.F32 R5, -RZ, R14.H1_H1 ;  /* 0x3000000eff057230 */ /* 0x000fc40000004100 */
[----:B------:R-:W-:Y:S02]  /*15b0*/  HADD2.F32 R6, -RZ, R6.H1_H1 ;  /* 0x30000006ff067230 */ /* 0x000fe40000004100 */
[----:B------:R-:W-:Y:S01]  /*15c0*/  FFMA.FTZ R27, R4, R12, R27 ;  /* 0x0000000c041b7223 */ /* 0x000fe2000001001b */
[----:B------:R-:W-:Y:S02]  /*15d0*/  HADD2.F32 R4, -RZ, R7.H0_H0 ;  /* 0x20000007ff047230 */ /* 0x000fe40000004100 */
[----:B------:R-:W-:Y:S01]  /*15e0*/  FFMA.FTZ R28, R5, R6, R28 ;  /* 0x00000006051c7223 */ /* 0x000fe2000001001c */
[----:B------:R-:W-:Y:S02]  /*15f0*/  HADD2.F32 R5, -RZ, R15.H0_H0 ;  /* 0x2000000fff057230 */ /* 0x000fe40000004100 */
[----:B------:R-:W-:-:S03]  /*1600*/  HADD2.F32 R7, -RZ, R7.H1_H1 ;  /* 0x30000007ff077230 */ /* 0x000fc60000004100 */
[----:B------:R-:W-:Y:S01]  /*1610*/  FFMA.FTZ R30, R5, R4, R30 ;  /* 0x00000004051e7223 */ /* 0x000fe2000001001e */
[----:B------:R-:W-:-:S05]  /*1620*/  HADD2.F32 R4, -RZ, R15.H1_H1 ;  /* 0x3000000fff047230 */ /* 0x000fca0000004100 */
[----:B------:R-:W-:Y:S01]  /*1630*/  FFMA.FTZ R31, R4, R7, R31 ;  /* 0x00000007041f7223 */ /* 0x000fe2000001001f */
[--C-:B0-----:R-:W-:Y:S02]  /*1640*/  HADD2.F32 R6, -RZ, R20.reuse.H0_H0 ;  /* 0x20000014ff067230 */ /* 0x101fe40000004100 */
[----:B------:R-:W-:Y:S02]  /*1650*/  HADD2.F32 R20, -RZ, R20.H1_H1 ;  /* 0x30000014ff147230 */ /* 0x000fe40000004100 */
[--C-:B------:R-:W-:Y:S02]  /*1660*/  HADD2.F32 R13, -RZ, R21.reuse.H0_H0 ;  /* 0x20000015ff0d7230 */ /* 0x100fe40000004100 */
[----:B------:R-:W-:Y:S01]  /*1670*/  HADD2.F32 R21, -RZ, R21.H1_H1 ;  /* 0x30000015ff157230 */ /* 0x000fe20000004100 */
[----:B-----5:R-:W-:Y:S01]  /*1680*/  FSETP.NEU.FTZ.AND P0, PT, R37, RZ, PT ;  /* 0x000000ff2500720b */ /* 0x020fe20003f1d000 */
[----:B--2---:R-:W-:-:S05]  /*1690*/  HADD2.F32 R5, -RZ, R8.H0_H0 ;  /* 0x20000008ff057230 */ /* 0x004fca0000004100 */
[----:B------:R-:W-:Y:S02]  /*16a0*/  FFMA.FTZ R29, R6, R5, R29 ;  /* 0x00000005061d7223 */ /* 0x000fe4000001001d */
[----:B------:R-:W0:Y:S01]  /*16b0*/  LDS.128 R4, [UR5+0x90] ;  /* 0x00009005ff047984 */ /* 0x000e220008000c00 */
[----:B------:R-:W-:-:S05]  /*16c0*/  HADD2.F32 R8, -RZ, R8.H1_H1 ;  /* 0x30000008ff087230 */ /* 0x000fca0000004100 */
[----:B------:R-:W-:Y:S01]  /*16d0*/  FFMA.FTZ R25, R20, R8, R25 ;  /* 0x0000000814197223 */ /* 0x000fe20000010019 */
[--C-:B------:R-:W-:Y:S02]  /*16e0*/  HADD2.F32 R8, -RZ, R9.reuse.H0_H0 ;  /* 0x20000009ff087230 */ /* 0x100fe40000004100 */
[----:B------:R-:W-:Y:S02]  /*16f0*/  HADD2.F32 R9, -RZ, R9.H1_H1 ;  /* 0x30000009ff097230 */ /* 0x000fe40000004100 */
[----:B------:R-:W-:Y:S02]  /*1700*/  HADD2.F32 R12, -RZ, R10.H0_H0 ;  /* 0x2000000aff0c7230 */ /* 0x000fe40000004100 */
[----:B------:R-:W-:Y:S01]  /*1710*/  FFMA.FTZ R24, R13, R8, R24 ;  /* 0x000000080d187223 */ /* 0x000fe20000010018 */
[--C-:B------:R-:W-:Y:S02]  /*1720*/  HADD2.F32 R8, -RZ, R22.reuse.H0_H0 ;  /* 0x20000016ff087230 */ /* 0x100fe40000004100 */
[----:B------:R-:W-:Y:S01]  /*1730*/  FFMA.FTZ R26, R21, R9, R26 ;  /* 0x00000009151a7223 */ /* 0x000fe2000001001a */
[----:B------:R-:W-:-:S02]  /*1740*/  HADD2.F32 R9, -RZ, R22.H1_H1 ;  /* 0x30000016ff097230 */ /* 0x000fc40000004100 */
[----:B------:R-:W-:Y:S02]  /*1750*/  HADD2.F32 R10, -RZ, R10.H1_H1 ;  /* 0x3000000aff0a7230 */ /* 0x000fe40000004100 */
[----:B------:R-:W-:Y:S01]  /*1760*/  FFMA.FTZ R27, R8, R12, R27 ;  /* 0x0000000c081b7223 */ /* 0x000fe2000001001b */
[--C-:B----4-:R-:W-:Y:S02]  /*1770*/  HADD2.F32 R13, -RZ, R16.reuse.H0_H0 ;  /* 0x20000010ff0d7230 */ /* 0x110fe40000004100 */
[----:B------:R-:W-:Y:S02]  /*1780*/  HADD2.F32 R16, -RZ, R16.H1_H1 ;  /* 0x30000010ff107230 */ /* 0x000fe40000004100 */
[----:B------:R-:W-:Y:S01]  /*1790*/  FFMA.FTZ R28, R9, R10, R28 ;  /* 0x0000000a091c7223 */ /* 0x000fe2000001001c */
[----:B------:R-:W-:Y:S02]  /*17a0*/  HADD2.F32 R8, -RZ, R23.H1_H1 ;  /* 0x30000017ff087230 */ /* 0x000fe40000004100 */
[----:B------:R-:W-:-:S02]  /*17b0*/  HADD2.F32 R9, -RZ, R11.H0_H0 ;  /* 0x2000000bff097230 */ /* 0x000fc40000004100 */
[--C-:B0-----:R-:W-:Y:S02]  /*17c0*/  HADD2.F32 R10, -RZ, R4.reuse.H0_H0 ;  /* 0x20000004ff0a7230 */ /* 0x101fe40000004100 */
[----:B------:R-:W-:-:S03]  /*17d0*/  HADD2.F32 R12, -RZ, R4.H1_H1 ;  /* 0x30000004ff0c7230 */ /* 0x000fc60000004100 */
[----:B------:R-:W-:Y:S01]  /*17e0*/  FFMA.FTZ R10, R10, R13, R29 ;  /* 0x0000000d0a0a7223 */ /* 0x000fe2000001001d */
[----:B------:R-:W-:Y:S02]  /*17f0*/  HADD2.F32 R13, -RZ, R5.H0_H0 ;  /* 0x20000005ff0d7230 */ /* 0x000fe40000004100 */
[----:B------:R-:W-:Y:S01]  /*1800*/  FFMA.FTZ R25, R12, R16, R25 ;  /* 0x000000100c197223 */ /* 0x000fe20000010019 */
[----:B------:R-:W-:Y:S02]  /*1810*/  HADD2.F32 R12, -RZ, R17.H0_H0 ;  /* 0x20000011ff0c7230 */ /* 0x000fe40000004100 */
[----:B------:R-:W-:Y:S02]  /*1820*/  HADD2.F32 R4, -RZ, R11.H1_H1 ;  /* 0x3000000bff047230 */ /* 0x000fe40000004100 */
[----:B------:R-:W-:Y:S01]  /*1830*/  FADD.FTZ R25, R10, R25 ;  /* 0x000000190a197221 */ /* 0x000fe20000010000 */
[----:B------:R-:W-:Y:S02]  /*1840*/  HADD2.F32 R5, -RZ, R5.H1_H1 ;  /* 0x30000005ff057230 */ /* 0x000fe40000004100 */
[----:B------:R-:W-:Y:S01]  /*1850*/  FFMA.FTZ R12, R13, R12, R24 ;  /* 0x0000000c0d0c7223 */ /* 0x000fe20000010018 */
[----:B------:R-:W-:-:S02]  /*1860*/  HADD2.F32 R17, -RZ, R17.H1_H1 ;  /* 0x30000011ff117230 */ /* 0x000fc40000004100 */
[----:B------:R-:W-:Y:S01]  /*1870*/  FFMA.FTZ R4, R8, R4, R31 ;  /* 0x0000000408047223 */ /* 0x000fe2000001001f */
[----:B------:R-:W-:Y:S02]  /*1880*/  HADD2.F32 R11, -RZ, R23.H0_H0 ;  /* 0x20000017ff0b7230 */ /* 0x000fe40000004100 */
[----:B------:R-:W-:Y:S01]  /*1890*/  FADD.FTZ R14, R12, R25 ;  /* 0x000000190c0e7221 */ /* 0x000fe20000010000 */
[----:B------:R-:W-:Y:S02]  /*18a0*/  HADD2.F32 R8, -RZ, R6.H0_H0 ;  /* 0x20000006ff087230 */ /* 0x000fe40000004100 */
[----:B------:R-:W-:Y:S01]  /*18b0*/  FFMA.FTZ R5, R5, R17, R26 ;  /* 0x0000001105057223 */ /* 0x000fe2000001001a */
[--C-:B------:R-:W-:Y:S02]  /*18c0*/  HADD2.F32 R10, -RZ, R18.reuse.H0_H0 ;  /* 0x20000012ff0a7230 */ /* 0x100fe40000004100 */
[----:B------:R-:W-:Y:S01]  /*18d0*/  FFMA.FTZ R9, R11, R9, R30 ;  /* 0x000000090b097223 */ /* 0x000fe2000001001e */
[----:B------:R-:W-:-:S02]  /*18e0*/  HADD2.F32 R18, -RZ, R18.H1_H1 ;  /* 0x30000012ff127230 */ /* 0x000fc40000004100 */
[----:B------:R-:W-:Y:S01]  /*18f0*/  FADD.FTZ R5, R5, R14 ;  /* 0x0000000e05057221 */ /* 0x000fe20000010000 */
[----:B------:R-:W-:Y:S02]  /*1900*/  HADD2.F32 R11, -RZ, R6.H1_H1 ;  /* 0x30000006ff0b7230 */ /* 0x000fe40000004100 */
[----:B------:R-:W-:Y:S01]  /*1910*/  FFMA.FTZ R8, R8, R10, R27 ;  /* 0x0000000a08087223 */ /* 0x000fe2000001001b */
[----:B------:R-:W-:Y:S01]  /*1920*/  IADD3 R10, PT, PT, R35, 0x1, RZ ;  /* 0x00000001230a7810 */ /* 0x000fe20007ffe0ff */
[----:B------:R-:W-:Y:S02]  /*1930*/  HADD2.F32 R12, -RZ, R19.H0_H0 ;  /* 0x20000013ff0c7230 */ /* 0x000fe40000004100 */
[----:B------:R-:W-:Y:S02]  /*1940*/  HADD2.F32 R6, -RZ, R7.H0_H0 ;  /* 0x20000007ff067230 */ /* 0x000fe40000004100 */
[----:B------:R-:W-:Y:S01]  /*1950*/  FFMA.FTZ R11, R11, R18, R28 ;  /* 0x000000120b0b7223 */ /* 0x000fe2000001001c */
[----:B------:R-:W-:Y:S01]  /*1960*/  FADD.FTZ R8, R8, R5 ;  /* 0x0000000508087221 */ /* 0x000fe20000010000 */
[----:B------:R-:W-:Y:S01]  /*1970*/  I2FP.F32.S32 R10, R10 ;  /* 0x0000000a000a7245 */ /* 0x000fe20000201400 */
[----:B------:R-:W-:-:S02]  /*1980*/  FFMA.FTZ R6, R6, R12, R9 ;  /* 0x0000000c06067223 */ /* 0x000fc40000010009 */
[----:B------:R-:W-:Y:S01]  /*1990*/  FADD.FTZ R11, R11, R8 ;  /* 0x000000080b0b7221 */ /* 0x000fe20000010000 */
[----:B------:R-:W-:Y:S02]  /*19a0*/  HADD2.F32 R19, -RZ, R19.H1_H1 ;  /* 0x30000013ff137230 */ /* 0x000fe40000004100 */
[----:B------:R-:W-:Y:S01]  /*19b0*/  FMUL.FTZ R10, R10, R37 ;  /* 0x000000250a0a7220 */ /* 0x000fe20000410000 */
[----:B------:R-:W-:Y:S02]  /*19c0*/  HADD2.F32 R7, -RZ, R7.H1_H1 ;  /* 0x30000007ff077230 */ /* 0x000fe40000004100 */
[----:B------:R-:W-:Y:S01]  /*19d0*/  FADD.FTZ R11, R6, R11 ;  /* 0x0000000b060b7221 */ /* 0x000fe20000010000 */
        /* <DEDUP_REMOVED lines=12> */
[----:B------:R-:W-:Y:S01]  /*1aa0*/  IADD3 R35, PT, PT, R35, 0x80, RZ ;  /* 0x0000008023237810 */ /* 0x000fe20007ffe0ff */
[----:B------:R-:W-:Y:S01]  /*1ab0*/  VIADD R33, R33, 0x80 ;  /* 0x0000008021217836 */ /* 0x000fe20000000000 */
[----:B------:R-:W-:-:S02]  /*1ac0*/  IADD3.X R3, PT, PT, RZ, R3, RZ, P1, !PT ;  /* 0x00000003ff037210 */ /* 0x000fc40000ffe4ff */
[----:B0-----:R-:W-:-:S05]  /*1ad0*/  IADD3 R34, PT, PT, R34, 0x200, RZ ;  /* 0x0000020022227810 */ /* 0x001fca0007ffe0ff */
[----:B------:R-:W-:Y:S05]  /*1ae0*/  @!P0 BRA `(.L_x_21381) ;  /* 0xffffffec00588947 */ /* 0x000fea000383ffff */
.L_x_21380:
[----:B------:R-:W-:Y:S05]  /*1af0*/  BSYNC.RECONVERGENT B0 ;  /* 0x0000000000007941 */ /* 0x000fea0003800200 */
.L_x_21379:
[----:B-1----:R-:W0:Y:S01]  /*1b00*/  SHFL.BFLY PT, R3, R36, 0x10, 0x1f ;  /* 0x0e001f0024037f89 */ /* 0x002e2200000e0000 */
[----:B------:R-:W-:Y:S01]  /*1b10*/  USHF.L.U32 UR21, UR16, 0x9, URZ ;  /* 0x0000000910157899 */ /* 0x000fe200080006ff */
[----:B------:R-:W-:Y:S01]  /*1b20*/  BSSY.RECONVERGENT B0, `(.L_x_21382) ;  /* 0x0000108000007945 */ /* 0x000fe20003800200 */
[----:B------:R-:W-:Y:S01]  /*1b30*/  UIMAD UR4, UR16, -0x10, UR8 ;  /* 0xfffffff0100478a4 */ /* 0x000fe2000f8e0208 */
[----:B------:R-:W1:Y:S01]  /*1b40*/  S2R R16, SR_TID.X ;  /* 0x0000000000107919 */ /* 0x000e620000002100 */
[----:B------:R-:W-:Y:S02]  /*1b50*/  HFMA2 R15, -RZ, RZ, 0, 0 ;  /* 0x00000000ff0f7431 */ /* 0x000fe400000001ff */
[----:B------:R-:W-:-:S04]  /*1b60*/  ULEA UR4, UR4, UR21, 0x5 ;  /* 0x0000001504047291 */ /* 0x000fc8000f8e28ff */
[----:B------:R-:W-:-:S04]  /*1b70*/  UISETP.LT.AND UP0, UPT, UR14, UR4, UPT ;  /* 0x000000040e00728c */ /* 0x000fc8000bf01270 */
[----:B------:R-:W-:-:S04]  /*1b80*/  USEL UR4, UR14, UR4, UP0 ;  /* 0x000000040e047287 */ /* 0x000fc80008000000 */
[----:B------:R-:W-:Y:S01]  /*1b90*/  UIADD3 UR5, UPT, UPT, -UR21, UR4, URZ ;  /* 0x0000000415057290 */ /* 0x000fe2000fffe1ff */
[----:B0-----:R-:W-:-:S05]  /*1ba0*/  FMNMX.FTZ R4, R3, R36, !PT ;  /* 0x0000002403047209 */ /* 0x001fca0007810000 */
[----:B------:R-:W0:Y:S01]  /*1bb0*/  SHFL.BFLY PT, R3, R4, 0x8, 0x1f ;  /* 0x0d001f0004037f89 */ /* 0x000e2200000e0000 */
[C---:B-1----:R-:W-:Y:S02]  /*1bc0*/  LOP3.LUT R7, R16.reuse, 0x1f, RZ, 0xc0, !PT ;  /* 0x0000001f10077812 */ /* 0x042fe400078ec0ff */
[----:B------:R-:W-:Y:S02]  /*1bd0*/  ISETP.GE.AND P3, PT, R16, UR5, PT ;  /* 0x0000000510007c0c */ /* 0x000fe4000bf66270 */
[C---:B------:R-:W-:Y:S02]  /*1be0*/  ISETP.NE.AND P1, PT, R7.reuse, RZ, PT ;  /* 0x000000ff0700720c */ /* 0x040fe40003f25270 */
[----:B------:R-:W-:Y:S02]  /*1bf0*/  ISETP.GT.U32.AND P2, PT, R7, 0x3, PT ;  /* 0x000000030700780c */ /* 0x000fe40003f44070 */
[----:B0-----:R-:W-:-:S05]  /*1c00*/  FMNMX.FTZ R5, R4, R3, !PT ;  /* 0x0000000304057209 */ /* 0x001fca0007810000 */
[----:B------:R-:W0:Y:S02]  /*1c10*/  SHFL.BFLY PT, R2, R5, 0x4, 0x1f ;  /* 0x0c801f0005027f89 */ /* 0x000e2400000e0000 */
[----:B0-----:R-:W-:Y:S02]  /*1c20*/  FMNMX.FTZ R6, R5, R2, !PT ;  /* 0x0000000205067209 */ /* 0x001fe40007810000 */
[----:B------:R-:W0:Y:S01]  /*1c30*/  S2R R2, SR_CgaCtaId ;  /* 0x0000000000027919 */ /* 0x000e220000008800 */
[----:B------:R-:W-:Y:S02]  /*1c40*/  SHF.R.U32.HI R5, RZ, 0x5, R16 ;  /* 0x00000005ff057819 */ /* 0x000fe40000011610 */
[----:B------:R-:W1:Y:S02]  /*1c50*/  SHFL.BFLY PT, R3, R6, 0x2, 0x1f ;  /* 0x0c401f0006037f89 */ /* 0x000e6400000e0000 */
[----:B-1----:R-:W-:Y:S02]  /*1c60*/  FMNMX.FTZ R9, R6, R3, !PT ;  /* 0x0000000306097209 */ /* 0x002fe40007810000 */
[----:B------:R-:W-:-:S02]  /*1c70*/  MOV R3, 0x400 ;  /* 0x0000040000037802 */ /* 0x000fc40000000f00 */
[----:B------:R-:W-:Y:S01]  /*1c80*/  MOV R6, 0xff7fffff ;  /* 0xff7fffff00067802 */ /* 0x000fe20000000f00 */
[----:B------:R-:W1:Y:S01]  /*1c90*/  SHFL.BFLY PT, R8, R9, 0x1, 0x1f ;  /* 0x0c201f0009087f89 */ /* 0x000e6200000e0000 */
[----:B------:R-:W-:-:S04]  /*1ca0*/  IADD3 R11, PT, PT, R3, 0xa0, RZ ;  /* 0x000000a0030b7810 */ /* 0x000fc80007ffe0ff */
[----:B0-----:R-:W-:Y:S02]  /*1cb0*/  LEA R4, R2, R11, 0x18 ;  /* 0x0000000b02047211 */ /* 0x001fe400078ec0ff */
[----:B-1----:R-:W-:-:S03]  /*1cc0*/  FMNMX.FTZ R13, R9, R8, !PT ;  /* 0x00000008090d7209 */ /* 0x002fc60007810000 */
[----:B------:R-:W-:Y:S01]  /*1cd0*/  IMAD R9, R7, 0x4, R4 ;  /* 0x0000000407097824 */ /* 0x000fe200078e0204 */
[----:B------:R-:W-:-:S05]  /*1ce0*/  LEA R8, R5, R4, 0x2 ;  /* 0x0000000405087211 */ /* 0x000fca00078e10ff */
        /* <DEDUP_REMOVED lines=26> */
[----:B------:R-:W-:-:S07]  /*1e90*/  IADD3 R10, PT, PT, RZ, -R10, RZ ;  /* 0x8000000aff0a7210 */ /* 0x000fce0007ffe0ff */
.L_x_21386:
        /* <DEDUP_REMOVED lines=11> */
.L_x_21385:
[----:B------:R-:W-:Y:S05]  /*1f50*/  BSYNC.RECONVERGENT B1 ;  /* 0x0000000000017941 */ /* 0x000fea0003800200 */
.L_x_21384:
        /* <DEDUP_REMOVED lines=13> */
.L_x_21389:
[----:B------:R-:W0:Y:S01]  /*2030*/  LDS R17, [R13+-0x400] ;  /* 0xfffc00000d117984 */ /* 0x000e220000000800 */
[----:B------:R-:W-:-:S03]  /*2040*/  IADD3 R6, PT, PT, R6, 0x800, RZ ;  /* 0x0000080006067810 */ /* 0x000fc60007ffe0ff */
[----:B------:R-:W1:Y:S01]  /*2050*/  LDS R21, [R13+-0x200] ;  /* 0xfffe00000d157984 */ /* 0x000e620000000800 */
[----:B------:R-:W-:-:S03]  /*2060*/  ISETP.GE.AND P4, PT, R6, R11, PT ;  /* 0x0000000b0600720c */ /* 0x000fc60003f86270 */
        /* <DEDUP_REMOVED lines=27> */
[----:B------:R-:W1:Y:S01]  /*2220*/  MUFU.EX2 R12, R12 ;  /* 0x0000000c000c7308 */ /* 0x000e620000000800 */
[----:B--2---:R-:W-:Y:S01]  /*2230*/  FADD.FTZ R15, R10, R15 ;  /* 0x0000000f0a0f7221 */ /* 0x004fe20000010000 */
[----:B------:R-:W-:Y:S01]  /*2240*/  FMUL.FTZ R24, R24, 1.4426950216293334961 ;  /* 0x3fb8aa3b18187820 */ /* 0x000fe20000410000 */
        /* <DEDUP_REMOVED lines=24> */
[C---:B------:R-:W-:Y:S01]  /*23d0*/  FADD.FTZ R29, -R4.reuse, R29 ;  /* 0x0000001d041d7221 */ /* 0x040fe20000010100 */
[----:B------:R-:W-:Y:S01]  /*23e0*/  STS [R13+0x400], R20 ;  /* 0x000400140d007388 */ /* 0x000fe20000000800 */
[C---:B------:R-:W-:Y:S02]  /*23f0*/  FADD.FTZ R25, -R4.reuse, R25 ;  /* 0x0000001904197221 */ /* 0x040fe40000010100 */
[----:B------:R-:W0:Y:S01]  /*2400*/  MUFU.EX2 R26, R26 ;  /* 0x0000001a001a7308 */ /* 0x000e220000000800 */
[----:B--2---:R-:W-:Y:S01]  /*2410*/  FADD.FTZ R15, R15, R22 ;  /* 0x000000160f0f7221 */ /* 0x004fe20000010000 */
[----:B------:R-:W-:Y:S01]  /*2420*/  FMUL.FTZ R29, R29, 1.4426950216293334961 ;  /* 0x3fb8aa3b1d1d7820 */ /* 0x000fe20000410000 */
[----:B------:R-:W-:Y:S01]  /*2430*/  FMUL.FTZ R25, R25, 1.4426950216293334961 ;  /* 0x3fb8aa3b19197820 */ /* 0x000fe20000410000 */
[C---:B------:R-:W-:Y:S01]  /*2440*/  FADD.FTZ R19, -R4.reuse, R19 ;  /* 0x0000001304137221 */ /* 0x040fe20000010100 */
[----:B------:R-:W-:Y:S03]  /*2450*/  STS [R13+0x600], R22 ;  /* 0x000600160d007388 */ /* 0x000fe60000000800 */
[----:B------:R-:W2:Y:S01]  /*2460*/  MUFU.EX2 R28, R21 ;  /* 0x00000015001c7308 */ /* 0x000ea20000000800 */
[----:B---3--:R-:W-:Y:S01]  /*2470*/  FADD.FTZ R15, R15, R24 ;  /* 0x000000180f0f7221 */ /* 0x008fe20000010000 */
[----:B------:R-:W-:Y:S01]  /*2480*/  FMUL.FTZ R19, R19, 1.4426950216293334961 ;  /* 0x3fb8aa3b13137820 */ /* 0x000fe20000410000 */
[----:B------:R-:W-:Y:S05]  /*2490*/  STS [R13+0x800], R24 ;  /* 0x000800180d007388 */ /* 0x000fea0000000800 */
[----:B------:R-:W3:Y:S01]  /*24a0*/  MUFU.EX2 R30, R23 ;  /* 0x00000017001e7308 */ /* 0x000ee20000000800 */
[----:B0-----:R-:W-:Y:S01]  /*24b0*/  FADD.FTZ R15, R15, R26 ;  /* 0x0000001a0f0f7221 */ /* 0x001fe20000010000 */
[----:B------:R-:W-:Y:S01]  /*24c0*/  STS [R13+0xa00], R26 ;  /* 0x000a001a0d007388 */ /* 0x000fe20000000800 */
[----:B-1----:R-:W-:-:S05]  /*24d0*/  FADD.FTZ R17, -R4, R17 ;  /* 0x0000001104117221 */ /* 0x002fca0000010100 */
        /* <DEDUP_REMOVED lines=25> */
.L_x_21388:
[----:B------:R-:W-:Y:S05]  /*2670*/  BSYNC.RECONVERGENT B1 ;  /* 0x0000000000017941 */ /* 0x000fea0003800200 */
.L_x_21387:
        /* <DEDUP_REMOVED lines=55> */
.L_x_21391:
[----:B------:R-:W-:Y:S05]  /*29f0*/  BSYNC.RECONVERGENT B1 ;  /* 0x0000000000017941 */ /* 0x000fea0003800200 */
.L_x_21390:
        /* <DEDUP_REMOVED lines=26> */
.L_x_21383:
[----:B------:R-:W-:Y:S05]  /*2ba0*/  BSYNC.RECONVERGENT B0 ;  /* 0x0000000000007941 */ /* 0x000fea0003800200 */
.L_x_21382:
        /* <DEDUP_REMOVED lines=35> */
[----:B------:R-:W-:Y:S02]  /*2de0*/  LOP3.LUT R9, R9, 0x180, RZ, 0xc0, !PT ;  /* 0x0000018009097812 */ /* 0x000fe400078ec0ff */
[----:B------:R-:W-:-:S02]  /*2df0*/  LEA R11, R2, R11, 0x18 ;  /* 0x0000000b020b7211 */ /* 0x000fc400078ec0ff */
[----:B------:R-:W-:Y:S01]  /*2e00*/  IADD3 R12, PT, PT, RZ, -R10, RZ ;  /* 0x8000000aff0c7210 */ /* 0x000fe20007ffe0ff */
[----:B------:R-:W-:Y:S01]  /*2e10*/  IMAD.IADD R10, R9, 0x1, R16 ;  /* 0x00000001090a7824 */ /* 0x000fe200078e0210 */
[----:B------:R-:W-:-:S07]  /*2e20*/  LEA R11, R16, R11, 0x2 ;  /* 0x0000000b100b7211 */ /* 0x000fce00078e10ff */
.L_x_21396:
[----:B------:R-:W1:Y:S01]  /*2e30*/  LDS R9, [R11] ;  /* 0x000000000b097984 */ /* 0x000e620000000800 */
[----:B------:R-:W-:-:S04]  /*2e40*/  IADD3 R12, PT, PT, R12, 0x1, RZ ;  /* 0x000000010c0c7810 */ /* 0x000fc80007ffe0ff */
[----:B------:R-:W-:Y:S01]  /*2e50*/  ISETP.NE.AND P0, PT, R12, RZ, PT ;  /* 0x000000ff0c00720c */ /* 0x000fe20003f05270 */
[----:B-1----:R-:W-:-:S05]  /*2e60*/  FMUL.FTZ R14, R9, R8 ;  /* 0x00000008090e7220 */ /* 0x002fca0000410000 */
[----:B------:R1:W-:Y:S02]  /*2e70*/  STS [R11], R14 ;  /* 0x0000000e0b007388 */ /* 0x0003e40000000800 */
[----:B-1----:R-:W-:-:S05]  /*2e80*/  IADD3 R11, PT, PT, R11, 0x200, RZ ;  /* 0x000002000b0b7810 */ /* 0x002fca0007ffe0ff */
[----:B------:R-:W-:Y:S05]  /*2e90*/  @P0 BRA `(.L_x_21396) ;  /* 0xfffffffc00e40947 */ /* 0x000fea000383ffff */
.L_x_21395:
[----:B------:R-:W-:Y:S05]  /*2ea0*/  BSYNC.RECONVERGENT B1 ;  /* 0x0000000000017941 */ /* 0x000fea0003800200 */
.L_x_21394:
        /* <DEDUP_REMOVED lines=13> */
.L_x_21399:
        /* <DEDUP_REMOVED lines=8> */
[----:B-----5:R-:W-:Y:S04]  /*3000*/  LDS R37, [R9+0x800] ;  /* 0x0008000009257984 */ /* 0x020fe80000000800 */
        /* <DEDUP_REMOVED lines=43> */
.L_x_21398:
[----:B------:R-:W-:Y:S05]  /*32c0*/  BSYNC.RECONVERGENT B1 ;  /* 0x0000000000017941 */ /* 0x000fea0003800200 */
.L_x_21397:
        /* <DEDUP_REMOVED lines=31> */
.L_x_21401:
[----:B------:R-:W-:Y:S05]  /*34c0*/  BSYNC.RECONVERGENT B1 ;  /* 0x0000000000017941 */ /* 0x000fea0003800200 */
.L_x_21400:
        /* <DEDUP_REMOVED lines=14> */
.L_x_21393:
[----:B------:R-:W-:Y:S05]  /*35b0*/  BSYNC.RECONVERGENT B0 ;  /* 0x0000000000007941 */ /* 0x000fea0003800200 */
.L_x_21392:
[----:B------:R-:W-:Y:S01]  /*35c0*/  BAR.SYNC.DEFER_BLOCKING 0x0 ;  /* 0x0000000000007b1d */ /* 0x000fe20000010000 */
[----:B------:R-:W-:Y:S01]  /*35d0*/  ISETP.NE.AND P0, PT, R16, RZ, PT ;  /* 0x000000ff1000720c */ /* 0x000fe20003f05270 */
[----:B--2---:R-:W-:-:S04]  /*35e0*/  IMAD.U32 R12, RZ, RZ, UR16 ;  /* 0x00000010ff0c7e24 */ /* 0x004fc8000f8e00ff */
[----:B------:R-:W2:Y:S01]  /*35f0*/  LDCU UR20, c[0x0][0x3dc] ;  /* 0x00007b80ff1477ac */ /* 0x000ea20008000800 */
[----:B------:R-:W-:Y:S07]  /*3600*/  BSSY.RECONVERGENT B0, `(.L_x_21402) ;  /* 0x0000013000007945 */ /* 0x000fee0003800200 */
        /* <DEDUP_REMOVED lines=11> */
[----:B-1----:R-:W-:Y:S01]  /*36c0*/  MOV R8, UR6 ;  /* 0x0000000600087c02 */ /* 0x002fe20008000f00 */
[----:B------:R-:W-:-:S02]  /*36d0*/  UIADD3.X UR5, UPT, UPT, UR10, UR5, URZ, UP1, !UPT ;  /* 0x000000050a057290 */ /* 0x000fc40008ffe4ff */
[----:B------:R-:W-:Y:S02]  /*36e0*/  MOV R10, UR4 ;  /* 0x00000004000a7c02 */ /* 0x000fe40008000f00 */
[----:B------:R-:W-:Y:S02]  /*36f0*/  MOV R9, UR7 ;  /* 0x0000000700097c02 */ /* 0x000fe40008000f00 */
[----:B------:R-:W-:-:S03]  /*3700*/  MOV R11, UR5 ;  /* 0x00000005000b7c02 */ /* 0x000fc60008000f00 */
[----:B0-----:R3:W-:Y:S04]  /*3710*/  STG.E desc[UR12][R8.64], R4 ;  /* 0x0000000408007986 */ /* 0x0017e8000c10190c */
[----:B------:R3:W-:Y:S02]  /*3720*/  STG.E desc[UR12][R10.64], R6 ;  /* 0x000000060a007986 */ /* 0x0007e4000c10190c */
.L_x_21403:
[----:B--2---:R-:W-:Y:S05]  /*3730*/  BSYNC.RECONVERGENT B0 ;  /* 0x0000000000007941 */ /* 0x004fea0003800200 */
.L_x_21402:
[----:B-1-3--:R-:W-:Y:S01]  /*3740*/  LEA R8, R12, R5, 0x4 ;  /* 0x000000050c087211 */ /* 0x00afe200078e20ff */
[----:B------:R-:W1:Y:S01]  /*3750*/  LDCU.64 UR6, c[0x0][0x3a8] ;  /* 0x00007500ff0677ac */ /* 0x000e620008000a00 */
[----:B------:R-:W-:Y:S01]  /*3760*/  BSSY.RECONVERGENT B0, `(.L_x_21404) ;  /* 0x00001e4000007945 */ /* 0x000fe20003800200 */
[----:B------:R-:W-:Y:S02]  /*3770*/  CS2R R26, SRZ ;  /* 0x00000000001a7805 */ /* 0x000fe4000001ff00 */
[----:B------:R-:W-:Y:S02]  /*3780*/  ISETP.GE.U32.AND P0, PT, R8, UR8, PT ;  /* 0x0000000808007c0c */ /* 0x000fe4000bf06070 */
[----:B------:R-:W-:Y:S02]  /*3790*/  CS2R R24, SRZ ;  /* 0x0000000000187805 */ /* 0x000fe4000001ff00 */
[----:B------:R-:W-:Y:S02]  /*37a0*/  CS2R R22, SRZ ;  /* 0x0000000000167805 */ /* 0x000fe4000001ff00 */
[----:B------:R-:W-:-:S02]  /*37b0*/  CS2R R20, SRZ ;  /* 0x0000000000147805 */ /* 0x000fc4000001ff00 */
[----:B------:R-:W-:-:S05]  /*37c0*/  CS2R R18, SRZ ;  /* 0x0000000000127805 */ /* 0x000fca000001ff00 */
[----:B------:R-:W-:Y:S05]  /*37d0*/  @P0 BRA `(.L_x_21405) ;  /* 0x0000001c00700947 */ /* 0x000fea0003800000 */
[----:B------:R-:W2:Y:S01]  /*37e0*/  LDCU UR4, c[0x0][0x3c8] ;  /* 0x00007900ff0477ac */ /* 0x000ea20008000800 */
[----:B------:R-:W-:Y:S01]  /*37f0*/  IMAD.WIDE.U32 R10, R8, 0x4, RZ ;  /* 0x00000004080a7825 */ /* 0x000fe200078e00ff */
[C---:B0-----:R-:W-:Y:S02]  /*3800*/  SHF.L.U32 R4, R16.reuse, 0x5, RZ ;  /* 0x0000000510047819 */ /* 0x041fe400000006ff */
[----:B------:R-:W-:Y:S01]  /*3810*/  CS2R R26, SRZ ;  /* 0x00000000001a7805 */ /* 0x000fe2000001ff00 */
[----:B------:R-:W0:Y:S01]  /*3820*/  LDCU UR5, c[0x0][0x3e0] ;  /* 0x00007c00ff0577ac */ /* 0x000e220008000800 */
[----:B------:R-:W-:Y:S01]  /*3830*/  VIADD R3, R3, 0xc0 ;  /* 0x000000c003037836 */ /* 0x000fe20000000000 */
[----:B------:R-:W-:Y:S02]  /*3840*/  SHF.L.U32 R28, R16, 0x3, RZ ;  /* 0x00000003101c7819 */ /* 0x000fe400000006ff */
[----:B------:R-:W-:Y:S01]  /*3850*/  CS2R R24, SRZ ;  /* 0x0000000000187805 */ /* 0x000fe2000001ff00 */
[----:B------:R-:W3:Y:S01]  /*3860*/  LDCU.64 UR10, c[0x0][0x3b8] ;  /* 0x00007700ff0a77ac */ /* 0x000ee20008000a00 */
[----:B------:R-:W-:-:S02]  /*3870*/  IADD3 R17, PT, PT, R8, 0x1, RZ ;  /* 0x0000000108117810 */ /* 0x000fc40007ffe0ff */
[----:B------:R-:W-:Y:S02]  /*3880*/  CS2R R22, SRZ ;  /* 0x0000000000167805 */ /* 0x000fe4000001ff00 */
[----:B------:R-:W-:Y:S02]  /*3890*/  LEA R9, R2, R3, 0x18 ;  /* 0x0000000302097211 */ /* 0x000fe400078ec0ff */
[----:B------:R-:W-:Y:S02]  /*38a0*/  CS2R R20, SRZ ;  /* 0x0000000000147805 */ /* 0x000fe4000001ff00 */
[----:B------:R-:W-:Y:S02]  /*38b0*/  LOP3.LUT R2, R4, 0x60, RZ, 0xe2, !PT ;  /* 0x0000006004027812 */ /* 0x000fe400078ee2ff */
[----:B------:R-:W-:Y:S02]  /*38c0*/  CS2R R18, SRZ ;  /* 0x0000000000127805 */ /* 0x000fe4000001ff00 */
[----:B------:R-:W-:-:S02]  /*38d0*/  LEA R3, R5, UR21, 0x5 ;  /* 0x0000001505037c11 */ /* 0x000fc4000f8e28ff */
[----:B------:R-:W-:Y:S01]  /*38e0*/  LOP3.LUT R4, R28, 0x18, RZ, 0xc0, !PT ;  /* 0x000000181c047812 */ /* 0x000fe200078ec0ff */
[----:B--2---:R-:W-:Y:S01]  /*38f0*/  UIMAD UR4, UR15, UR4, URZ ;  /* 0x000000040f0472a4 */ /* 0x004fe2000f8e02ff */
[----:B------:R-:W-:Y:S02]  /*3900*/  LEA R2, R5, R2, 0x7 ;  /* 0x0000000205027211 */ /* 0x000fe400078e38ff */
[----:B------:R-:W-:Y:S01]  /*3910*/  IADD3 R4, PT, PT, R3, 0x3, R4 ;  /* 0x0000000303047810 */ /* 0x000fe20007ffe004 */
[----:B0-----:R-:W-:Y:S01]  /*3920*/  IMAD R34, R0, UR5, RZ ;  /* 0x0000000500227c24 */ /* 0x001fe2000f8e02ff */
[----:B------:R-:W-:Y:S02]  /*3930*/  IADD3 R2, PT, PT, R2, 0x10, R9 ;  /* 0x0000001002027810 */ /* 0x000fe40007ffe009 */
[----:B------:R-:W-:Y:S01]  /*3940*/  MOV R13, UR4 ;  /* 0x00000004000d7c02 */ /* 0x000fe20008000f00 */
[----:B------:R-:W-:Y:S01]  /*3950*/  UIADD3 UR4, UPT, UPT, UR14, 0x1f, URZ ;  /* 0x0000001f0e047890 */ /* 0x000fe2000fffe0ff */
[----:B------:R-:W-:-:S02]  /*3960*/  LOP3.LUT R28, R28, 0xf8, RZ, 0xc0, !PT ;  /* 0x000000f81c1c7812 */ /* 0x000fc400078ec0ff */
[----:B------:R-:W-:Y:S01]  /*3970*/  SHF.R.S32.HI R35, RZ, 0x1f, R34 ;  /* 0x0000001fff237819 */ /* 0x000fe20000011422 */
[----:B------:R-:W-:Y:S01]  /*3980*/  IMAD.WIDE R10, R13, 0x4, R10 ;  /* 0x000000040d0a7825 */ /* 0x000fe200078e020a */
[----:B------:R-:W-:Y:S02]  /*3990*/  USHF.R.U32.HI UR4, URZ, 0x5, UR4 ;  /* 0x00000005ff047899 */ /* 0x000fe40008011604 */
[----:B---3--:R-:W-:-:S04]  /*39a0*/  IADD3 R6, P0, PT, R10, UR10, RZ ;  /* 0x0000000a0a067c10 */ /* 0x008fc8000ff1e0ff */
[----:B------:R-:W-:Y:S01]  /*39b0*/  VIADD R0, R8, -UR4 ;  /* 0x8000000408007c36 */ /* 0x000fe20008000000 */
[----:B------:R-:W-:-:S08]  /*39c0*/  IADD3.X R3, PT, PT, R11, UR11, RZ, P0, !PT ;  /* 0x0000000b0b037c10 */ /* 0x000fd000087fe4ff */
.L_x_21426:
[----:B------:R-:W-:Y:S01]  /*39d0*/  MOV R38, R6 ;  /* 0x0000000600267202 */ /* 0x000fe20000000f00 */
[----:B------:R-:W0:Y:S01]  /*39e0*/  LDS.128 R8, [R2+-0x10] ;  /* 0xfffff00002087984 */ /* 0x000e220000000c00 */
[----:B------:R-:W-:-:S03]  /*39f0*/  MOV R39, R3 ;  /* 0x0000000300277202 */ /* 0x000fc60000000f00 */
[----:B--2---:R-:W2:Y:S04]  /*3a00*/  LDS.128 R12, [R2] ;  /* 0x00000000020c7984 */ /* 0x004ea80000000c00 */
[----:B---3--:R-:W3:Y:S01]  /*3a10*/  LDG.E.CONSTANT R33, desc[UR12][R38.64] ;  /* 0x0000000c26217981 */ /* 0x008ee2000c1e9900 */
[----:B------:R-:W-:Y:S02]  /*3a20*/  IADD3 R29, PT, PT, R4, -0x3, RZ ;  /* 0xfffffffd041d7810 */ /* 0x000fe40007ffe0ff */
[----:B0-----:R-:W-:Y:S02]  /*3a30*/  F2FP.F16.F32.PACK_AB R31, R9, R8 ;  /* 0x00000008091f723e */ /* 0x001fe400000000ff */
[----:B------:R-:W-:Y:S01]  /*3a40*/  F2FP.F16.F32.PACK_AB R30, R11, R10 ;  /* 0x0000000a0b1e723e */ /* 0x000fe200000000ff */
[----:B---3--:R-:W-:-:S03]  /*3a50*/  IMAD.WIDE R32, R33, UR20, R34 ;  /* 0x0000001421207c25 */ /* 0x008fc6000f8e0222 */
[----:B------:R-:W-:Y:S01]  /*3a60*/  IADD3 R8, P0, PT, R28, R32, RZ ;  /* 0x000000201c087210 */ /* 0x000fe20007f1e0ff */
[----:B------:R-:W-:Y:S01]  /*3a70*/  BSSY.RECONVERGENT B1, `(.L_x_21406) ;  /* 0x0000027000017945 */ /* 0x000fe20003800200 */
[----:B--2---:R-:W-:Y:S02]  /*3a80*/  F2FP.F16.F32.PACK_AB R32, R15, R14 ;  /* 0x0000000e0f20723e */ /* 0x004fe400000000ff */
[----:B------:R-:W-:Y:S02]  /*3a90*/  IADD3.X R33, PT, PT, RZ, R33, RZ, P0, !PT ;  /* 0x00000021ff217210 */ /* 0x000fe400007fe4ff */
[----:B-1--4-:R-:W-:Y:S02]  /*3aa0*/  LEA R36, P1, R8, UR6, 0x1 ;  /* 0x0000000608247c11 */ /* 0x012fe4000f8208ff */
[----:B------:R-:W-:Y:S02]  /*3ab0*/  ISETP.NE.AND P0, PT, R0, -0x1, PT ;  /* 0xffffffff0000780c */ /* 0x000fe40003f05270 */
[----:B-----5:R-:W-:-:S02]  /*3ac0*/  LEA.HI.X R37, R8, UR7, R33, 0x1, P1 ;  /* 0x0000000708257c11 */ /* 0x020fc400088f0c21 */
[----:B------:R-:W-:-:S03]  /*3ad0*/  F2FP.F16.F32.PACK_AB R33, R13, R12 ;  /* 0x0000000c0d21723e */ /* 0x000fc600000000ff */
        /* <DEDUP_REMOVED lines=32> */
.L_x_21407:
[----:B------:R-:W-:Y:S05]  /*3ce0*/  BSYNC.RECONVERGENT B1 ;  /* 0x0000000000017941 */ /* 0x000fea0003800200 */
.L_x_21406:
        /* <DEDUP_REMOVED lines=41> */
.L_x_21409:
[----:B------:R-:W-:Y:S05]  /*3f80*/  BSYNC.RECONVERGENT B1 ;  /* 0x0000000000017941 */ /* 0x000fea0003800200 */
.L_x_21408:
        /* <DEDUP_REMOVED lines=41> */
.L_x_21411:
[----:B------:R-:W-:Y:S05]  /*4220*/  BSYNC.RECONVERGENT B1 ;  /* 0x0000000000017941 */ /* 0x000fea0003800200 */
.L_x_21410:
        /* <DEDUP_REMOVED lines=41> */
.L_x_21413:
[----:B------:R-:W-:Y:S05]  /*44c0*/  BSYNC.RECONVERGENT B1 ;  /* 0x0000000000017941 */ /* 0x000fea0003800200 */
.L_x_21412:
        /* <DEDUP_REMOVED lines=41> */
.L_x_21415:
[----:B------:R-:W-:Y:S05]  /*4760*/  BSYNC.RECONVERGENT B1 ;  /* 0x0000000000017941 */ /* 0x000fea0003800200 */
.L_x_21414:
        /* <DEDUP_REMOVED lines=41> */
.L_x_21417:
[----:B------:R-:W-:Y:S05]  /*4a00*/  BSYNC.RECONVERGENT B1 ;  /* 0x0000000000017941 */ /* 0x000fea0003800200 */
.L_x_21416:
        /* <DEDUP_REMOVED lines=41> */
.L_x_21419:
[----:B------:R-:W-:Y:S05]  /*4ca0*/  BSYNC.RECONVERGENT B1 ;  /* 0x0000000000017941 */ /* 0x000fea0003800200 */
.L_x_21418:
        /* <DEDUP_REMOVED lines=41> */
.L_x_21421:
[----:B------:R-:W-:Y:S05]  /*4f40*/  BSYNC.RECONVERGENT B1 ;  /* 0x0000000000017941 */ /* 0x000fea0003800200 */
.L_x_21420:
        /* <DEDUP_REMOVED lines=41> */
.L_x_21423:
[----:B------:R-:W-:Y:S05]  /*51e0*/  BSYNC.RECONVERGENT B1 ;  /* 0x0000000000017941 */ /* 0x000fea0003800200 */
.L_x_21422:
[----:B------:R0:W5:Y:S02]  /*51f0*/  LDG.E.128.CONSTANT R12, desc[UR12][R36.64+0x1200] ;  /* 0x0012000c240c7981 */ /* 0x000164000c1e9d00 */
[----:B-----5:R-:W-:Y:S01]  /*5200*/  HMUL2 R9, R30, R9 ;  /* 0x000000091e097232 */ /* 0x020fe20000000000 */
[----:B------:R-:W-:Y:S03]  /*5210*/  BSSY.RECONVERGENT B1, `(.L_x_21424) ;  /* 0x0000027000017945 */ /* 0x000fe60003800200 */
[----:B------:R-:W-:-:S04]  /*5220*/  HFMA2 R9, R31, R8, R9 ;  /* 0x000000081f097231 */ /* 0x000fc80000000009 */
[----:B------:R-:W-:-:S04]  /*5230*/  HFMA2 R9, R33, R10, R9 ;  /* 0x0000000a21097231 */ /* 0x000fc80000000009 */
[----:B------:R-:W-:-:S05]  /*5240*/  HFMA2 R9, R32, R11, R9 ;  /* 0x0000000b20097231 */ /* 0x000fca0000000009 */
[--C-:B------:R-:W-:Y:S02]  /*5250*/  HADD2.F32 R8, -RZ, R9.reuse.H0_H0 ;  /* 0x20000009ff087230 */ /* 0x100fe40000004100 */
[----:B------:R-:W-:-:S05]  /*5260*/  HADD2.F32 R9, -RZ, R9.H1_H1 ;  /* 0x30000009ff097230 */ /* 0x000fca0000004100 */
[----:B------:R-:W-:-:S04]  /*5270*/  FADD.FTZ R8, R8, R9 ;  /* 0x0000000908087221 */ /* 0x000fc80000010000 */
[----:B------:R-:W-:Y:S01]  /*5280*/  FADD.FTZ R19, R8, R19 ;  /* 0x0000001308137221 */ /* 0x000fe20000010000 */
[----:B0-----:R-:W-:Y:S06]  /*5290*/  @P0 BRA `(.L_x_21425) ;  /* 0x0000000000780947 */ /* 0x001fec0003800000 */
[C---:B------:R-:W-:Y:S01]  /*52a0*/  IADD3 R8, PT, PT, R4.reuse, -0x2, RZ ;  /* 0xfffffffe04087810 */ /* 0x040fe20007ffe0ff */
[----:B------:R-:W-:Y:S01]  /*52b0*/  VIADD R9, R4, 0xffffffff ;  /* 0xffffffff04097836 */ /* 0x000fe20000000000 */
[----:B------:R-:W-:Y:S02]  /*52c0*/  ISETP.GE.AND P2, PT, R29, UR14, PT ;  /* 0x0000000e1d007c0c */ /* 0x000fe4000bf46270 */
[----:B------:R-:W-:Y:S02]  /*52d0*/  ISETP.GE.AND P3, PT, R8, UR14, PT ;  /* 0x0000000e08007c0c */ /* 0x000fe4000bf66270 */
[----:B------:R-:W-:Y:S02]  /*52e0*/  PRMT R8, R12, 0x7632, R8 ;  /* 0x000076320c087816 */ /* 0x000fe40000000008 */
[----:B------:R-:W-:Y:S02]  /*52f0*/  ISETP.GE.AND P0, PT, R9, UR14, PT ;  /* 0x0000000e09007c0c */ /* 0x000fe4000bf06270 */
[----:B------:R-:W-:-:S02]  /*5300*/  IADD3 R10, PT, PT, R4, 0x1, RZ ;  /* 0x00000001040a7810 */ /* 0x000fc40007ffe0ff */
[----:B------:R-:W-:Y:S02]  /*5310*/  SEL R12, R12, RZ, !P2 ;  /* 0x000000ff0c0c7207 */ /* 0x000fe40005000000 */
[----:B------:R-:W-:Y:S02]  /*5320*/  SEL R9, R8, RZ, !P3 ;  /* 0x000000ff08097207 */ /* 0x000fe40005800000 */
[----:B------:R-:W-:Y:S02]  /*5330*/  ISETP.GE.AND P1, PT, R10, UR14, PT ;  /* 0x0000000e0a007c0c */ /* 0x000fe4000bf26270 */
[----:B------:R-:W-:Y:S02]  /*5340*/  PRMT R12, R12, 0x5410, R9 ;  /* 0x000054100c0c7816 */ /* 0x000fe40000000009 */
[C---:B------:R-:W-:Y:S02]  /*5350*/  IADD3 R8, PT, PT, R4.reuse, 0x2, RZ ;  /* 0x0000000204087810 */ /* 0x040fe40007ffe0ff */
[----:B------:R-:W-:-:S02]  /*5360*/  IADD3 R10, PT, PT, R4, 0x3, RZ ;  /* 0x00000003040a7810 */ /* 0x000fc40007ffe0ff */
[----:B------:R-:W-:Y:S02]  /*5370*/  IADD3 R9, PT, PT, R4, 0x4, RZ ;  /* 0x0000000404097810 */ /* 0x000fe40007ffe0ff */
[----:B------:R-:W-:Y:S02]  /*5380*/  ISETP.GE.AND P3, PT, R8, UR14, PT ;  /* 0x0000000e08007c0c */ /* 0x000fe4000bf66270 */
[----:B------:R-:W-:Y:S02]  /*5390*/  ISETP.GE.AND P4, PT, R10, UR14, PT ;  /* 0x0000000e0a007c0c */ /* 0x000fe4000bf86270 */
[----:B------:R-:W-:Y:S02]  /*53a0*/  ISETP.GE.AND P5, PT, R9, UR14, PT ;  /* 0x0000000e09007c0c */ /* 0x000fe4000bfa6270 */
[----:B------:R-:W-:Y:S02]  /*53b0*/  ISETP.GE.AND P2, PT, R4, UR14, PT ;  /* 0x0000000e04007c0c */ /* 0x000fe4000bf46270 */
[----:B------:R-:W-:-:S02]  /*53c0*/  PRMT R8, R13, 0x7632, R8 ;  /* 0x000076320d087816 */ /* 0x000fc40000000008 */
[----:B------:R-:W-:Y:S02]  /*53d0*/  PRMT R9, R14, 0x7632, R9 ;  /* 0x000076320e097816 */ /* 0x000fe40000000009 */
        /* <DEDUP_REMOVED lines=9> */
[----:B------:R-:W-:-:S07]  /*5470*/  PRMT R15, R15, 0x5410, R10 ;  /* 0x000054100f0f7816 */ /* 0x000fce000000000a */
.L_x_21425:
[----:B------:R-:W-:Y:S05]  /*5480*/  BSYNC.RECONVERGENT B1 ;  /* 0x0000000000017941 */ /* 0x000fea0003800200 */
.L_x_21424:
[----:B------:R-:W-:Y:S01]  /*5490*/  HMUL2 R13, R30, R13 ;  /* 0x0000000d1e0d7232 */ /* 0x000fe20000000000 */
[----:B------:R-:W-:Y:S01]  /*54a0*/  IADD3 R9, PT, PT, R17, 0x3, RZ ;  /* 0x0000000311097810 */ /* 0x000fe20007ffe0ff */
[----:B------:R-:W-:Y:S01]  /*54b0*/  VIADD R0, R0, 0x4 ;  /* 0x0000000400007836 */ /* 0x000fe20000000000 */
[----:B------:R-:W-:Y:S01]  /*54c0*/  IADD3 R6, P1, PT, R6, 0x10, RZ ;  /* 0x0000001006067810 */ /* 0x000fe20007f3e0ff */
[----:B------:R-:W-:Y:S01]  /*54d0*/  HFMA2 R13, R31, R12, R13 ;  /* 0x0000000c1f0d7231 */ /* 0x000fe2000000000d */
[----:B------:R-:W-:Y:S02]  /*54e0*/  ISETP.GE.U32.AND P0, PT, R9, UR8, PT ;  /* 0x0000000809007c0c */ /* 0x000fe4000bf06070 */
[----:B------:R-:W-:Y:S02]  /*54f0*/  IADD3 R17, PT, PT, R17, 0x4, RZ ;  /* 0x0000000411117810 */ /* 0x000fe40007ffe0ff */
[----:B------:R-:W-:Y:S01]  /*5500*/  IADD3 R4, PT, PT, R4, 0x80, RZ ;  /* 0x0000008004047810 */ /* 0x000fe20007ffe0ff */
[----:B------:R-:W-:Y:S01]  /*5510*/  HFMA2 R13, R33, R14, R13 ;  /* 0x0000000e210d7231 */ /* 0x000fe2000000000d */
[----:B------:R-:W-:-:S02]  /*5520*/  IADD3 R2, PT, PT, R2, 0x200, RZ ;  /* 0x0000020002027810 */ /* 0x000fc40007ffe0ff */
[----:B------:R-:W-:Y:S01]  /*5530*/  IADD3.X R3, PT, PT, RZ, R3, RZ, P1, !PT ;  /* 0x00000003ff037210 */ /* 0x000fe20000ffe4ff */
[----:B------:R-:W-:-:S05]  /*5540*/  HFMA2 R13, R32, R15, R13 ;  /* 0x0000000f200d7231 */ /* 0x000fca000000000d */
[--C-:B------:R-:W-:Y:S02]  /*5550*/  HADD2.F32 R8, -RZ, R13.reuse.H0_H0 ;  /* 0x2000000dff087230 */ /* 0x100fe40000004100 */
[----:B------:R-:W-:-:S05]  /*5560*/  HADD2.F32 R13, -RZ, R13.H1_H1 ;  /* 0x3000000dff0d7230 */ /* 0x000fca0000004100 */
[----:B------:R-:W-:-:S04]  /*5570*/  FADD.FTZ R13, R8, R13 ;  /* 0x0000000d080d7221 */ /* 0x000fc80000010000 */
[----:B------:R-:W-:Y:S01]  /*5580*/  FADD.FTZ R18, R13, R18 ;  /* 0x000000120d127221 */ /* 0x000fe20000010000 */
[----:B------:R-:W-:Y:S06]  /*5590*/  @!P0 BRA `(.L_x_21426) ;  /* 0xffffffe4000c8947 */ /* 0x000fec000383ffff */
.L_x_21405:
[----:B-1----:R-:W-:Y:S05]  /*55a0*/  BSYNC.RECONVERGENT B0 ;  /* 0x0000000000007941 */ /* 0x002fea0003800200 */
.L_x_21404:
[----:B------:R-:W1:Y:S01]  /*55b0*/  SHFL.BFLY PT, R9, R26, 0x2, 0x1f ;  /* 0x0c401f001a097f89 */ /* 0x000e6200000e0000 */
[----:B------:R-:W2:Y:S01]  /*55c0*/  S2UR UR5, SR_CgaCtaId ;  /* 0x00000000000579c3 */ /* 0x000ea20000008800 */
[----:B------:R-:W-:Y:S01]  /*55d0*/  UMOV UR4, 0x400 ;  /* 0x0000040000047882 */ /* 0x000fe20000000000 */
[----:B------:R-:W-:Y:S01]  /*55e0*/  BSSY.RECONVERGENT B0, `(.L_x_21427) ;  /* 0x0000042000007945 */ /* 0x000fe20003800200 */
[----:B------:R-:W3:Y:S01]  /*55f0*/  SHFL.BFLY PT, R0, R27, 0x2, 0x1f ;  /* 0x0c401f001b007f89 */ /* 0x000ee200000e0000 */
[----:B------:R-:W-:Y:S01]  /*5600*/  UIADD3 UR4, UPT, UPT, UR4, 0xc0, URZ ;  /* 0x000000c004047890 */ /* 0x000fe2000fffe0ff */
[C---:B------:R-:W-:Y:S02]  /*5610*/  LOP3.LUT P0, RZ, R16.reuse, 0x3c3, RZ, 0xc0, !PT ;  /* 0x000003c310ff7812 */ /* 0x040fe4000780c0ff */
[----:B0-----:R-:W0:Y:S01]  /*5620*/  SHFL.BFLY PT, R4, R25, 0x2, 0x1f ;  /* 0x0c401f0019047f89 */ /* 0x001e2200000e0000 */
[C---:B------:R-:W-:Y:S02]  /*5630*/  LOP3.LUT P1, RZ, R16.reuse, 0x3e3, RZ, 0xc0, !PT ;  /* 0x000003e310ff7812 */ /* 0x040fe4000782c0ff */
[----:B------:R-:W-:Y:S01]  /*5640*/  ISETP.GT.U32.AND P3, PT, R16, 0x1f, PT ;  /* 0x0000001f1000780c */ /* 0x000fe20003f64070 */
[----:B------:R-:W4:Y:S04]  /*5650*/  SHFL.BFLY PT, R11, R24, 0x2, 0x1f ;  /* 0x0c401f00180b7f89 */ /* 0x000f2800000e0000 */
[----:B------:R-:W4:Y:S04]  /*5660*/  SHFL.BFLY PT, R8, R23, 0x2, 0x1f ;  /* 0x0c401f0017087f89 */ /* 0x000f2800000e0000 */
[----:B------:R-:W4:Y:S04]  /*5670*/  SHFL.BFLY PT, R13, R22, 0x2, 0x1f ;  /* 0x0c401f00160d7f89 */ /* 0x000f2800000e0000 */
[----:B------:R-:W4:Y:S01]  /*5680*/  SHFL.BFLY PT, R10, R21, 0x2, 0x1f ;  /* 0x0c401f00150a7f89 */ /* 0x000f2200000e0000 */
[----:B-1----:R-:W-:Y:S01]  /*5690*/  FADD.FTZ R2, R9, R26 ;  /* 0x0000001a09027221 */ /* 0x002fe20000010000 */
[----:B--2---:R-:W-:-:S02]  /*56a0*/  ULEA UR4, UR5, UR4, 0x18 ;  /* 0x0000000405047291 */ /* 0x004fc4000f8ec0ff */
[----:B------:R-:W1:Y:S01]  /*56b0*/  SHFL.BFLY PT, R29, R20, 0x2, 0x1f ;  /* 0x0c401f00141d7f89 */ /* 0x000e6200000e0000 */
[----:B---3--:R-:W-:-:S03]  /*56c0*/  FADD.FTZ R0, R0, R27 ;  /* 0x0000001b00007221 */ /* 0x008fc60000010000 */
[----:B------:R-:W2:Y:S01]  /*56d0*/  SHFL.BFLY PT, R12, R19, 0x2, 0x1f ;  /* 0x0c401f00130c7f89 */ /* 0x000ea200000e0000 */
[----:B0-----:R-:W-:-:S03]  /*56e0*/  FADD.FTZ R4, R4, R25 ;  /* 0x0000001904047221 */ /* 0x001fc60000010000 */
[----:B------:R-:W0:Y:S01]  /*56f0*/  SHFL.BFLY PT, R3, R18, 0x2, 0x1f ;  /* 0x0c401f0012037f89 */ /* 0x000e2200000e0000 */
[----:B----4-:R-:W-:Y:S01]  /*5700*/  FADD.FTZ R6, R11, R24 ;  /* 0x000000180b067221 */ /* 0x010fe20000010000 */
[----:B------:R-:W-:Y:S02]  /*5710*/  FADD.FTZ R8, R8, R23 ;  /* 0x0000001708087221 */ /* 0x000fe40000010000 */
[----:B------:R-:W3:Y:S01]  /*5720*/  SHFL.BFLY PT, R17, R0, 0x1, 0x1f ;  /* 0x0c201f0000117f89 */ /* 0x000ee200000e0000 */
[----:B------:R-:W-:-:S03]  /*5730*/  FADD.FTZ R9, R13, R22 ;  /* 0x000000160d097221 */ /* 0x000fc60000010000 */
[----:B------:R-:W4:Y:S01]  /*5740*/  SHFL.BFLY PT, R23, R2, 0x1, 0x1f ;  /* 0x0c201f0002177f89 */ /* 0x000f2200000e0000 */
[----:B------:R-:W-:Y:S01]  /*5750*/  SHF.R.U32.HI R22, RZ, 0x2, R7 ;  /* 0x00000002ff167819 */ /* 0x000fe20000011607 */
[----:B------:R-:W-:Y:S02]  /*5760*/  FADD.FTZ R21, R10, R21 ;  /* 0x000000150a157221 */ /* 0x000fe40000010000 */
[----:B------:R-:W4:Y:S01]  /*5770*/  SHFL.BFLY PT, R15, R4, 0x1, 0x1f ;  /* 0x0c201f00040f7f89 */ /* 0x000f2200000e0000 */
[----:B------:R-:W-:Y:S01]  /*5780*/  LOP3.LUT R7, R16, 0x3e0, RZ, 0xc0, !PT ;  /* 0x000003e010077812 */ /* 0x000fe200078ec0ff */
[----:B------:R-:W-:Y:S02]  /*5790*/  IMAD R22, R5, 0x50, R22 ;  /* 0x0000005005167824 */ /* 0x000fe400078e0216 */
[----:B-1----:R-:W-:Y:S01]  /*57a0*/  FADD.FTZ R20, R29, R20 ;  /* 0x000000141d147221 */ /* 0x002fe20000010000 */
[----:B------:R-:W1:Y:S01]  /*57b0*/  SHFL.BFLY PT, R13, R6, 0x1, 0x1f ;  /* 0x0c201f00060d7f89 */ /* 0x000e6200000e0000 */
[----:B--2---:R-:W-:-:S03]  /*57c0*/  FADD.FTZ R19, R12, R19 ;  /* 0x000000130c137221 */ /* 0x004fc60000010000 */
[----:B------:R-:W2:Y:S01]  /*57d0*/  SHFL.BFLY PT, R11, R8, 0x1, 0x1f ;  /* 0x0c201f00080b7f89 */ /* 0x000ea200000e0000 */
[----:B------:R-:W-:Y:S01]  /*57e0*/  LEA R22, R22, UR4, 0x2 ;  /* 0x0000000416167c11 */ /* 0x000fe2000f8e10ff */
[----:B0-----:R-:W-:Y:S02]  /*57f0*/  FADD.FTZ R18, R3, R18 ;  /* 0x0000001203127221 */ /* 0x001fe40000010000 */
[----:B------:R-:W0:Y:S01]  /*5800*/  SHFL.BFLY PT, R10, R9, 0x1, 0x1f ;  /* 0x0c201f00090a7f89 */ /* 0x000e2200000e0000 */
[----:B------:R-:W-:-:S03]  /*5810*/  LOP3.LUT R3, R16, 0x3, RZ, 0xc0, !PT ;  /* 0x0000000310037812 */ /* 0x000fc600078ec0ff */
[----:B------:R-:W0:Y:S01]  /*5820*/  SHFL.BFLY PT, R12, R21, 0x1, 0x1f ;  /* 0x0c201f00150c7f89 */ /* 0x000e2200000e0000 */
[----:B------:R-:W-:Y:S01]  /*5830*/  ISETP.NE.AND P2, PT, R3, RZ, PT ;  /* 0x000000ff0300720c */ /* 0x000fe20003f45270 */
[----:B---3--:R-:W-:Y:S01]  /*5840*/  FADD.FTZ R0, R0, R17 ;  /* 0x0000001100007221 */ /* 0x008fe20000010000 */
[----:B------:R-:W-:Y:S01]  /*5850*/  LOP3.LUT R3, R16, 0x3c0, RZ, 0xc0, !PT ;  /* 0x000003c010037812 */ /* 0x000fe200078ec0ff */
[----:B------:R-:W3:Y:S01]  /*5860*/  SHFL.BFLY PT, R25, R20, 0x1, 0x1f ;  /* 0x0c201f0014197f89 */ /* 0x000ee200000e0000 */
[----:B------:R-:W-:Y:S02]  /*5870*/  ISETP.NE.OR P4, PT, R7, 0x20, P2 ;  /* 0x000000200700780c */ /* 0x000fe40001785670 */
[----:B------:R-:W-:Y:S01]  /*5880*/  ISETP.NE.OR P5, PT, R3, 0x40, P2 ;  /* 0x000000400300780c */ /* 0x000fe200017a5670 */
[----:B------:R-:W3:Y:S01]  /*5890*/  SHFL.BFLY PT, R14, R19, 0x1, 0x1f ;  /* 0x0c201f00130e7f89 */ /* 0x000ee200000e0000 */
[----:B----4-:R-:W-:Y:S01]  /*58a0*/  FADD.FTZ R3, R2, R23 ;  /* 0x0000001702037221 */ /* 0x010fe20000010000 */
[----:B------:R-:W-:-:S02]  /*58b0*/  FADD.FTZ R4, R4, R15 ;  /* 0x0000000f04047221 */ /* 0x000fc40000010000 */
[----:B------:R-:W4:Y:S01]  /*58c0*/  SHFL.BFLY PT, R27, R18, 0x1, 0x1f ;  /* 0x0c201f00121b7f89 */ /* 0x000f2200000e0000 */
[----:B-1----:R-:W-:Y:S01]  /*58d0*/  FADD.FTZ R13, R6, R13 ;  /* 0x0000000d060d7221 */ /* 0x002fe20000010000 */
[----:B------:R-:W-:Y:S01]  /*58e0*/  BAR.SYNC.DEFER_BLOCKING 0x0 ;  /* 0x0000000000007b1d */ /* 0x000fe20000010000 */
[----:B--2---:R-:W-:Y:S01]  /*58f0*/  FADD.FTZ R8, R8, R11 ;  /* 0x0000000b08087221 */ /* 0x004fe20000010000 */
[----:B0-----:R-:W-:Y:S01]  /*5900*/  FADD.FTZ R9, R9, R10 ;  /* 0x0000000a09097221 */ /* 0x001fe20000010000 */
[----:B------:R-:W-:Y:S01]  /*5910*/  FADD.FTZ R21, R21, R12 ;  /* 0x0000000c15157221 */ /* 0x000fe20000010000 */
[----:B---3--:R-:W-:Y:S01]  /*5920*/  FADD.FTZ R20, R20, R25 ;  /* 0x0000001914147221 */ /* 0x008fe20000010000 */
[----:B------:R-:W-:Y:S01]  /*5930*/  FADD.FTZ R19, R19, R14 ;  /* 0x0000000e13137221 */ /* 0x000fe20000010000 */
[----:B----4-:R-:W-:Y:S01]  /*5940*/  FADD.FTZ R2, R18, R27 ;  /* 0x0000001b12027221 */ /* 0x010fe20000010000 */
        /* <DEDUP_REMOVED lines=11> */
.L_x_21428:
[----:B------:R-:W-:Y:S05]  /*5a00*/  BSYNC.RECONVERGENT B0 ;  /* 0x0000000000007941 */ /* 0x000fea0003800200 */
.L_x_21427:
        /* <DEDUP_REMOVED lines=23> */
.L_x_21430:
[----:B------:R-:W-:Y:S05]  /*5b80*/  BSYNC.RECONVERGENT B0 ;  /* 0x0000000000007941 */ /* 0x000fea0003800200 */
.L_x_21429:
        /* <DEDUP_REMOVED lines=13> */
.L_x_21432:
[----:B------:R-:W-:Y:S05]  /*5c60*/  BSYNC.RECONVERGENT B0 ;  /* 0x0000000000007941 */ /* 0x000fea0003800200 */
.L_x_21431:
        /* <DEDUP_REMOVED lines=23> */
.L_x_21434:
[----:B------:R-:W-:Y:S05]  /*5de0*/  BSYNC.RECONVERGENT B0 ;  /* 0x0000000000007941 */ /* 0x000fea0003800200 */
.L_x_21433:
        /* <DEDUP_REMOVED lines=35> */
.L_x_21435:
        /* <DEDUP_REMOVED lines=14> */
.L_x_27638:


//--------------------- .text._ZN4vllm25paged_attention_v2_kernelIttLi64ELi32ELi128ELNS_18Fp8KVCacheDataTypeE0ELb0ELi512EEEvPfS2_PT_PKS3_PKT0_S9_ifPKiSB_iPKfiiiSD_SD_iiiii --------------------------
	.section	.text._ZN4vllm25paged_attention_v2_kernelIttLi64ELi32ELi128ELNS_18Fp8KVCacheDataTypeE0ELb0ELi512EEEvPfS2_PT_PKS3_PKT0_S9_ifPKiSB_iPKfiiiSD_SD_iiiii,"ax",@progbits
	.align	128
        .global         _ZN4vllm25paged_attention_v2_kernelIttLi64ELi32ELi128ELNS_18Fp8KVCacheDataTypeE0ELb0ELi512EEEvPfS2_PT_PKS3_PKT0_S9_ifPKiSB_iPKfiiiSD_SD_iiiii
        .type           _ZN4vllm25paged_attention_v2_kernelIttLi64ELi32ELi128ELNS_18Fp8KVCacheDataTypeE0ELb0ELi512EEEvPfS2_PT_PKS3_PKT0_S9_ifPKiSB_iPKfiiiSD_SD_iiiii,@function
        .size           _ZN4vllm25paged_attention_v2_kernelIttLi64ELi32ELi128ELNS_18Fp8KVCacheDataTypeE0ELb0ELi512EEEvPfS2_PT_PKS3_PKT0_S9_ifPKiSB_iPKfiiiSD_SD_iiiii,(.L_x_27639 - _ZN4vllm25paged_attention_v2_kernelIttLi64ELi32ELi128ELNS_18Fp8KVCacheDataTypeE0ELb0ELi512EEEvPfS2_PT_PKS3_PKT0_S9_ifPKiSB_iPKfiiiSD_SD_iiiii)
        .other          _ZN4vllm25paged_attention_v2_kernelIttLi64ELi32ELi128ELNS_18Fp8KVCacheDataTypeE0ELb0ELi512EEEvPfS2_PT_PKS3_PKT0_S9_ifPKiSB_iPKfiiiSD_SD_iiiii,@"STO_CUDA_ENTRY STV_DEFAULT"
_ZN4vllm25paged_attention_v2_kernelIttLi64ELi32ELi128ELNS_18Fp8KVCacheDataTypeE0ELb0ELi512EEEvPfS2_PT_PKS3_PKT0_S9_ifPKiSB_iPKfiiiSD_SD_iiiii:
.text._ZN4vllm25paged_attention_v2_kernelIttLi64ELi32ELi128ELNS_18Fp8KVCacheDataTypeE0ELb0ELi512EEEvPfS2_PT_PKS3_PKT0_S9_ifPKiSB_iPKfiiiSD_SD_iiiii:
        /* <DEDUP_REMOVED lines=19> */
[----:B------:R-:W-:Y:S01]  /*0130*/  HFMA2 R33, -RZ, RZ, 0, 0 ;  /* 0x00000000ff217431 */ /* 0x000fe200000001ff */
[----:B------:R-:W-:Y:S01]  /*0140*/  UIADD3 UR6, UPT, UPT, UR16, 0x1f, URZ ;  /* 0x0000001f10067890 */ /* 0x000fe2000fffe0ff */
[----:B------:R-:W0:Y:S01]  /*0150*/  LDCU UR9, c[0x0][0x3dc] ;  /* 0x00007b80ff0977ac */ /* 0x000e220008000800 */
[----:B--2---:R-:W-:Y:S01]  /*0160*/  UIMAD UR4, UR15, UR4, URZ ;  /* 0x000000040f0472a4 */ /* 0x004fe2000f8e02ff */
[----:B------:R-:W2:Y:S01]  /*0170*/  LDCU UR22, c[0x0][0x3b4] ;  /* 0x00007680ff1677ac */ /* 0x000ea20008000800 */
[----:B-1----:R-:W-:-:S02]  /*0180*/  MOV R3, UR18 ;  /* 0x0000001200037c02 */ /* 0x002fc40008000f00 */
[----:B------:R-:W-:Y:S01]  /*0190*/  USHF.R.S32.HI UR5, URZ, 0x1f, UR4 ;  /* 0x0000001fff057899 */ /* 0x000fe20008011404 */
[----:B------:R-:W1:Y:S01]  /*01a0*/  LDCU.64 UR20, c[0x0][0x3a0] ;  /* 0x00007400ff1477ac */ /* 0x000e620008000a00 */
[----:B0-----:R-:W-:-:S13]  /*01b0*/  ISETP.GT.U32.AND P0, PT, R2, 0x7, PT ;  /* 0x000000070200780c */ /* 0x001fda0003f04070 */
[----:B------:R-:W0:Y:S01]  /*01c0*/  @!P0 LDC.64 R4, c[0x0][0x398] ;  /* 0x0000e600ff048b82 */ /* 0x000e220000000a00 */
[----:B------:R-:W-:Y:S01]  /*01d0*/  @!P0 IMAD.SHL.U32 R3, R3, 0x40, RZ ;  /* 0x0000004003038824 */ /* 0x000fe200078e00ff */
[----:B------:R-:W-:-:S04]  /*01e0*/  @!P0 SHF.L.U32 R0, R2, 0x3, RZ ;  /* 0x0000000302008819 */ /* 0x000fc800000006ff */
[----:B------:R-:W-:-:S04]  /*01f0*/  @!P0 IADD3 R0, P1, P2, R0, UR4, R3 ;  /* 0x0000000400008c10 */ /* 0x000fc8000fa3e003 */
[----:B------:R-:W-:Y:S01]  /*0200*/  @!P0 IADD3.X R3, PT, PT, RZ, UR5, RZ, P1, P2 ;  /* 0x00000005ff038c10 */ /* 0x000fe20008fe44ff */
[----:B------:R-:W4:Y:S01]  /*0210*/  LDCU UR19, c[0x0][0x370] ;  /* 0x00006e00ff1377ac */ /* 0x000f220008000800 */
[----:B------:R-:W2:Y:S01]  /*0220*/  LDCU.64 UR4, c[0x0][0x3d0] ;  /* 0x00007a00ff0477ac */ /* 0x000ea20008000a00 */
[----:B0-----:R-:W-:-:S04]  /*0230*/  @!P0 LEA R4, P1, R0, R4, 0x1 ;  /* 0x0000000400048211 */ /* 0x001fc800078208ff */
[----:B------:R-:W-:-:S06]  /*0240*/  @!P0 LEA.HI.X R5, R0, R5, R3, 0x1, P1 ;  /* 0x0000000500058211 */ /* 0x000fcc00008f0c03 */
[----:B------:R-:W4:Y:S01]  /*0250*/  @!P0 LDG.E.128.CONSTANT R4, desc[UR12][R4.64] ;  /* 0x0000000c04048981 */ /* 0x000f22000c1e9d00 */
[----:B---3--:R-:W-:Y:S01]  /*0260*/  IABS R3, R10 ;  /* 0x0000000a00037213 */ /* 0x008fe20000000000 */
[----:B--2---:R-:W-:Y:S02]  /*0270*/  UISETP.NE.U32.AND UP0, UPT, UR4, URZ, UPT ;  /* 0x000000ff0400728c */ /* 0x004fe4000bf05070 */
[----:B------:R-:W-:Y:S01]  /*0280*/  USHF.R.U32.HI UR6, URZ, 0x5, UR6 ;  /* 0x00000005ff067899 */ /* 0x000fe20008011606 */
[----:B------:R-:W0:Y:S01]  /*0290*/  I2F.RP R0, R3 ;  /* 0x0000000300007306 */ /* 0x000e220000209400 */
[----:B------:R-:W-:-:S11]  /*02a0*/  UISETP.NE.AND.EX UP0, UPT, UR5, URZ, UPT, UP0 ;  /* 0x000000ff0500728c */ /* 0x000fd6000bf05300 */
[----:B------:R-:W2:Y:S01]  /*02b0*/  @UP0 LDCU.64 UR4, c[0x0][0x3d0] ;  /* 0x00007a00ff0407ac */ /* 0x000ea20008000a00 */
[----:B0-----:R-:W0:Y:S01]  /*02c0*/  MUFU.RCP R0, R0 ;  /* 0x0000000000007308 */ /* 0x001e220000001000 */
[----:B--2---:R-:W-:Y:S01]  /*02d0*/  @UP0 UIMAD.WIDE.U32 UR4, UR18, 0x4, UR4 ;  /* 0x00000004120408a5 */ /* 0x004fe2000f8e0004 */
[----:B0-----:R-:W-:Y:S02]  /*02e0*/  IADD3 R8, PT, PT, R0, 0xffffffe, RZ ;  /* 0x0ffffffe00087810 */ /* 0x001fe40007ffe0ff */
[----:B----4-:R-:W-:-:S04]  /*02f0*/  IABS R0, UR19 ;  /* 0x0000001300007c13 */ /* 0x010fc80008000000 */
[----:B------:R0:W2:Y:S02]  /*0300*/  F2I.FTZ.U32.TRUNC.NTZ R9, R8 ;  /* 0x0000000800097305 */ /* 0x0000a4000021f000 */
[----:B0-----:R-:W-:Y:S01]  /*0310*/  IMAD.MOV.U32 R8, RZ, RZ, RZ ;  /* 0x000000ffff087224 */ /* 0x001fe200078e00ff */
        /* <DEDUP_REMOVED lines=14> */
[----:B------:R-:W-:-:S05]  /*0400*/  @P1 VIADD R9, R9, 0x1 ;  /* 0x0000000109091836 */ /* 0x000fca0000000000 */
        /* <DEDUP_REMOVED lines=9> */
[----:B------:R0:W2:Y:S02]  /*04a0*/  F2I.FTZ.U32.TRUNC.NTZ R9, R8 ;  /* 0x0000000800097305 */ /* 0x0000a4000021f000 */
[----:B0-----:R-:W-:Y:S02]  /*04b0*/  HFMA2 R8, -RZ, RZ, 0, 0 ;  /* 0x00000000ff087431 */ /* 0x001fe400000001ff */
[----:B--2---:R-:W-:-:S04]  /*04c0*/  IMAD.MOV R3, RZ, RZ, -R9 ;  /* 0x000000ffff037224 */ /* 0x004fc800078e0a09 */
[----:B------:R-:W-:-:S04]  /*04d0*/  IMAD R3, R3, R10, RZ ;  /* 0x0000000a03037224 */ /* 0x000fc800078e02ff */
[----:B------:R-:W-:Y:S01]  /*04e0*/  IMAD.HI.U32 R9, R9, R3, R8 ;  /* 0x0000000309097227 */ /* 0x000fe200078e0008 */
[----:B------:R-:W-:Y:S02]  /*04f0*/  MOV R3, R12 ;  /* 0x0000000c00037202 */ /* 0x000fe40000000f00 */
[----:B------:R-:W-:Y:S01]  /*0500*/  IADD3 R8, PT, PT, RZ, -R13, RZ ;  /* 0x8000000dff087210 */ /* 0x000fe20007ffe0ff */
[----:B------:R-:W0:Y:S02]  /*0510*/  @!P0 S2R R12, SR_CgaCtaId ;  /* 0x00000000000c8919 */ /* 0x000e240000008800 */
[----:B------:R-:W-:Y:S01]  /*0520*/  IMAD.HI.U32 R0, R9, R3, RZ ;  /* 0x0000000309007227 */ /* 0x000fe200078e00ff */
[----:B------:R-:W-:Y:S01]  /*0530*/  MOV R9, UR5 ;  /* 0x0000000500097c02 */ /* 0x000fe20008000f00 */
[----:B------:R-:W2:Y:S02]  /*0540*/  LDCU UR5, c[0x0][0x3c8] ;  /* 0x00007900ff0577ac */ /* 0x000ea40008000800 */
[----:B------:R-:W-:Y:S01]  /*0550*/  IMAD R3, R0, R8, R3 ;  /* 0x0000000800037224 */ /* 0x000fe200078e0203 */
[----:B------:R-:W-:Y:S01]  /*0560*/  MOV R8, UR4 ;  /* 0x0000000400087c02 */ /* 0x000fe20008000f00 */
[----:B------:R-:W-:-:S03]  /*0570*/  ULEA UR4, UR14, 0x10, 0x4 ;  /* 0x000000100e047891 */ /* 0x000fc6000f8e20ff */
[----:B------:R-:W-:Y:S01]  /*0580*/  ISETP.GT.U32.AND P2, PT, R10, R3, PT ;  /* 0x000000030a00720c */ /* 0x000fe20003f44070 */
[----:B------:R-:W-:Y:S01]  /*0590*/  UISETP.LT.U32.AND UP0, UPT, UR6, UR4, UPT ;  /* 0x000000040600728c */ /* 0x000fe2000bf01070 */
[----:B------:R-:W-:Y:S01]  /*05a0*/  IMAD.U32 R13, RZ, RZ, UR14 ;  /* 0x0000000eff0d7e24 */ /* 0x000fe2000f8e00ff */
[----:B------:R3:W5:Y:S10]  /*05b0*/  @P3 LDG.E.CONSTANT R33, desc[UR12][R8.64] ;  /* 0x0000000c08213981 */ /* 0x000774000c1e9900 */
[----:B------:R-:W-:-:S05]  /*05c0*/  @!P2 IMAD.IADD R3, R3, 0x1, -R10 ;  /* 0x000000010303a824 */ /* 0x000fca00078e0a0a */
[----:B------:R-:W-:Y:S02]  /*05d0*/  ISETP.GE.U32.AND P1, PT, R3, R10, PT ;  /* 0x0000000a0300720c */ /* 0x000fe40003f26070 */
[----:B------:R-:W-:Y:S02]  /*05e0*/  LOP3.LUT R3, R11, UR18, RZ, 0x3c, !PT ;  /* 0x000000120b037c12 */ /* 0x000fe4000f8e3cff */
[----:B------:R-:W-:Y:S01]  /*05f0*/  SHF.R.U32.HI R10, RZ, 0x5, R2 ;  /* 0x00000005ff0a7819 */ /* 0x000fe20000011602 */
[----:B------:R-:W-:Y:S01]  /*0600*/  USEL UR8, UR6, UR4, UP0 ;  /* 0x0000000406087287 */ /* 0x000fe20008000000 */
[----:B------:R-:W-:Y:S02]  /*0610*/  @!P2 IADD3 R0, PT, PT, R0, 0x1, RZ ;  /* 0x000000010000a810 */ /* 0x000fe40007ffe0ff */
[----:B------:R-:W-:Y:S02]  /*0620*/  ISETP.GE.AND P3, PT, R3, RZ, PT ;  /* 0x000000ff0300720c */ /* 0x000fe40003f66270 */
[----:B------:R-:W-:-:S02]  /*0630*/  LEA R28, R13, R10, 0x4 ;  /* 0x0000000a0d1c7211 */ /* 0x000fc400078e20ff */
[----:B------:R-:W-:Y:S02]  /*0640*/  @!P0 MOV R3, 0x400 ;  /* 0x0000040000038802 */ /* 0x000fe40000000f00 */
[----:B------:R-:W-:Y:S02]  /*0650*/  @P1 IADD3 R0, PT, PT, R0, 0x1, RZ ;  /* 0x0000000100001810 */ /* 0x000fe40007ffe0ff */
[----:B------:R-:W-:Y:S02]  /*0660*/  ISETP.GE.U32.AND P1, PT, R28, UR8, PT ;  /* 0x000000081c007c0c */ /* 0x000fe4000bf26070 */
[----:B0-----:R-:W-:Y:S02]  /*0670*/  @!P0 LEA R3, R12, R3, 0x18 ;  /* 0x000000030c038211 */ /* 0x001fe400078ec0ff */
[----:B------:R-:W-:-:S03]  /*0680*/  ISETP.NE.AND P2, PT, R11, RZ, PT ;  /* 0x000000ff0b00720c */ /* 0x000fc60003f45270 */
[C---:B------:R-:W-:Y:S01]  /*0690*/  @!P0 IMAD R3, R2.reuse, 0x10, R3 ;  /* 0x0000001002038824 */ /* 0x040fe200078e0203 */
[----:B--2---:R-:W-:Y:S01]  /*06a0*/  UIMAD UR4, UR15, UR5, URZ ;  /* 0x000000050f0472a4 */ /* 0x004fe2000f8e02ff */
[----:B------:R-:W-:Y:S01]  /*06b0*/  BSSY.RECONVERGENT B0, `(.L_x_21436) ;  /* 0x000010e000007945 */ /* 0x000fe20003800200 */
[----:B------:R-:W-:Y:S02]  /*06c0*/  @!P3 IADD3 R0, PT, PT, RZ, -R0, RZ ;  /* 0x80000000ff00b210 */ /* 0x000fe40007ffe0ff */
[----:B------:R-:W-:Y:S02]  /*06d0*/  MOV R32, 0xff7fffff ;  /* 0xff7fffff00207802 */ /* 0x000fe40000000f00 */
[----:B------:R-:W-:-:S03]  /*06e0*/  LOP3.LUT R35, R2, 0x1f, RZ, 0xc0, !PT ;  /* 0x0000001f02237812 */ /* 0x000fc600078ec0ff */
[----:B------:R-:W-:Y:S01]  /*06f0*/  @!P2 LOP3.LUT R0, RZ, R11, RZ, 0x33, !PT ;  /* 0x0000000bff00a212 */ /* 0x000fe200078e33ff */
[----:B------:R3:W-:Y:S01]  /*0700*/  @!P0 STS.128 [R3], R4 ;  /* 0x0000000403008388 */ /* 0x0007e20000000c00 */
[----:B------:R-:W-:Y:S06]  /*0710*/  BAR.SYNC.DEFER_BLOCKING 0x0 ;  /* 0x0000000000007b1d */ /* 0x000fec0000010000 */
[----:B-1----:R-:W-:Y:S05]  /*0720*/  @P1 BRA `(.L_x_21437) ;  /* 0x0000001000181947 */ /* 0x002fea0003800000 */
[----:B---3--:R-:W0:Y:S01]  /*0730*/  S2R R5, SR_CgaCtaId ;  /* 0x0000000000057919 */ /* 0x008e220000008800 */
[----:B------:R-:W1:Y:S01]  /*0740*/  LDCU UR5, c[0x0][0x3e0] ;  /* 0x00007c00ff0577ac */ /* 0x000e620008000800 */
[----:B------:R-:W-:Y:S01]  /*0750*/  MOV R4, 0x400 ;  /* 0x0000040000047802 */ /* 0x000fe20000000f00 */
[----:B------:R-:W-:Y:S01]  /*0760*/  IMAD.WIDE.U32 R2, R28, 0x4, RZ ;  /* 0x000000041c027825 */ /* 0x000fe200078e00ff */
[----:B------:R-:W-:Y:S01]  /*0770*/  MOV R7, UR4 ;  /* 0x0000000400077c02 */ /* 0x000fe20008000f00 */
[----:B------:R-:W2:Y:S01]  /*0780*/  LDCU.64 UR10, c[0x0][0x3b8] ;  /* 0x00007700ff0a77ac */ /* 0x000ea20008000a00 */
[----:B------:R-:W-:Y:S01]  /*0790*/  LEA R6, R10, UR7, 0x5 ;  /* 0x000000070a067c11 */ /* 0x000fe2000f8e28ff */
[----:B------:R-:W-:Y:S02]  /*07a0*/  VIADD R4, R4, 0xa0 ;  /* 0x000000a004047836 */ /* 0x000fe40000000000 */
[----:B------:R-:W-:Y:S01]  /*07b0*/  IMAD.WIDE R2, R7, 0x4, R2 ;  /* 0x0000000407027825 */ /* 0x000fe200078e0202 */
[----:B------:R-:W-:-:S03]  /*07c0*/  IADD3 R6, PT, PT, R35, R6, RZ ;  /* 0x0000000623067210 */ /* 0x000fc60007ffe0ff */
[----:B------:R-:W-:Y:S01]  /*07d0*/  IMAD.MOV.U32 R32, RZ, RZ, -0x800001 ;  /* 0xff7fffffff207424 */ /* 0x000fe200078e00ff */
[C---:B------:R-:W-:Y:S02]  /*07e0*/  IADD3 R31, PT, PT, R6.reuse, -UR16, RZ ;  /* 0x80000010061f7c10 */ /* 0x040fe4000fffe0ff */
[----:B------:R-:W-:Y:S02]  /*07f0*/  IADD3 R29, PT, PT, R6, 0x1, RZ ;  /* 0x00000001061d7810 */ /* 0x000fe40007ffe0ff */
[----:B--2---:R-:W-:-:S04]  /*0800*/  IADD3 R2, P1, PT, R2, UR10, RZ ;  /* 0x0000000a02027c10 */ /* 0x004fc8000ff3e0ff */
[----:B------:R-:W-:Y:S02]  /*0810*/  IADD3.X R3, PT, PT, R3, UR11, RZ, P1, !PT ;  /* 0x0000000b03037c10 */ /* 0x000fe40008ffe4ff */
[----:B0-----:R-:W-:Y:S01]  /*0820*/  LEA R30, R5, R4, 0x18 ;  /* 0x00000004051e7211 */ /* 0x001fe200078ec0ff */
[----:B-1----:R-:W-:Y:S01]  /*0830*/  IMAD R4, R0, UR5, RZ ;  /* 0x0000000500047c24 */ /* 0x002fe2000f8e02ff */
[----:B------:R-:W-:-:S04]  /*0840*/  LEA R5, R10, R35, 0x5 ;  /* 0x000000230a057211 */ /* 0x000fc800078e28ff */
[----:B------:R-:W-:Y:S02]  /*0850*/  LEA R34, P0, R35, R4, 0x3 ;  /* 0x0000000423227211 */ /* 0x000fe400078018ff */
[----:B------:R-:W-:Y:S02]  /*0860*/  LEA R30, R5, R30, 0x2 ;  /* 0x0000001e051e7211 */ /* 0x000fe400078e10ff */
[----:B------:R-:W-:-:S09]  /*0870*/  LEA.HI.X.SX32 R35, R4, RZ, 0x1, P0 ;  /* 0x000000ff04237211 */ /* 0x000fd200000f0eff */
.L_x_21438:
[----:B------:R-:W2:Y:S01]  /*0880*/  LDG.E.CONSTANT R5, desc[UR12][R2.64] ;  /* 0x0000000c02057981 */ /* 0x000ea2000c1e9900 */
[----:B------:R-:W0:Y:S01]  /*0890*/  S2UR UR6, SR_CgaCtaId ;  /* 0x00000000000679c3 */ /* 0x000e220000008800 */
[----:B------:R-:W-:Y:S02]  /*08a0*/  UMOV UR5, 0x400 ;  /* 0x0000040000057882 */ /* 0x000fe40000000000 */
[----:B0-----:R-:W-:-:S09]  /*08b0*/  ULEA UR5, UR6, UR5, 0x18 ;  /* 0x0000000506057291 */ /* 0x001fd2000f8ec0ff */
[----:B------:R-:W0:Y:S01]  /*08c0*/  LDS.128 R16, [UR5+0x10] ;  /* 0x00001005ff107984 */ /* 0x000e220008000c00 */
[----:B--2---:R-:W-:-:S03]  /*08d0*/  IMAD.WIDE R4, R5, UR9, R34 ;  /* 0x0000000905047c25 */ /* 0x004fc6000f8e0222 */
[----:B------:R-:W-:-:S04]  /*08e0*/  LEA R38, P0, R4, UR20, 0x1 ;  /* 0x0000001404267c11 */ /* 0x000fc8000f8008ff */
[----:B------:R-:W-:-:S05]  /*08f0*/  LEA.HI.X R39, R4, UR21, R5, 0x1, P0 ;  /* 0x0000001504277c11 */ /* 0x000fca00080f0c05 */
[----:B------:R-:W2:Y:S04]  /*0900*/  LDG.E.128.CONSTANT R4, desc[UR12][R38.64+0x200] ;  /* 0x0002000c26047981 */ /* 0x000ea8000c1e9d00 */
[----:B------:R-:W3:Y:S04]  /*0910*/  LDG.E.128.CONSTANT R8, desc[UR12][R38.64] ;  /* 0x0000000c26087981 */ /* 0x000ee8000c1e9d00 */
[----:B------:R-:W4:Y:S01]  /*0920*/  LDG.E.128.CONSTANT R12, desc[UR12][R38.64+0x400] ;  /* 0x0004000c260c7981 */ /* 0x000f22000c1e9d00 */
[--C-:B0-----:R-:W-:Y:S02]  /*0930*/  HADD2.F32 R20, -RZ, R16.reuse.H0_H0 ;  /* 0x20000010ff147230 */ /* 0x101fe40000004100 */
[----:B------:R-:W-:-:S02]  /*0940*/  HADD2.F32 R16, -RZ, R16.H1_H1 ;  /* 0x30000010ff107230 */ /* 0x000fc40000004100 */
[----:B--2---:R-:W-:Y:S02]  /*0950*/  HADD2.F32 R21, -RZ, R4.H0_H0 ;  /* 0x20000004ff157230 */ /* 0x004fe40000004100 */
[----:B---3--:R-:W-:-:S03]  /*0960*/  HADD2.F32 R25, -RZ, R8.H0_H0 ;  /* 0x20000008ff197230 */ /* 0x008fc60000004100 */
[----:B------:R-:W-:Y:S02]  /*0970*/  FMUL.FTZ R27, R20, R21 ;  /* 0x00000015141b7220 */ /* 0x000fe40000410000 */
[----:B------:R-:W0:Y:S02]  /*0980*/  LDS.128 R20, [UR5] ;  /* 0x00000005ff147984 */ /* 0x000e240008000c00 */
[----:B0-----:R-:W-:-:S05]  /*0990*/  HADD2.F32 R36, -RZ, R20.H0_H0 ;  /* 0x20000014ff247230 */ /* 0x001fca0000004100 */
[----:B------:R-:W-:Y:S01]  /*09a0*/  FFMA.FTZ R36, R36, R25, R27 ;  /* 0x0000001924247223 */ /* 0x000fe2000001001b */
[----:B------:R-:W-:Y:S02]  /*09b0*/  HADD2.F32 R25, -RZ, R4.H1_H1 ;  /* 0x30000004ff197230 */ /* 0x000fe40000004100 */
[----:B------:R-:W-:-:S03]  /*09c0*/  HADD2.F32 R4, -RZ, R17.H0_H0 ;  /* 0x20000011ff047230 */ /* 0x000fc60000004100 */
[----:B------:R-:W-:Y:S01]  /*09d0*/  FMUL.FTZ R27, R16, R25 ;  /* 0x00000019101b7220 */ /* 0x000fe20000410000 */
[----:B------:R-:W-:Y:S02]  /*09e0*/  HADD2.F32 R16, -RZ, R20.H1_H1 ;  /* 0x30000014ff107230 */ /* 0x000fe40000004100 */
[----:B------:R-:W-:Y:S02]  /*09f0*/  HADD2.F32 R25, -RZ, R8.H1_H1 ;  /* 0x30000008ff197230 */ /* 0x000fe40000004100 */
[----:B------:R-:W-:Y:S02]  /*0a00*/  HADD2.F32 R8, -RZ, R17.H1_H1 ;  /* 0x30000011ff087230 */ /* 0x000fe40000004100 */
[----:B------:R-:W-:Y:S02]  /*0a10*/  HADD2.F32 R17, -RZ, R21.H0_H0 ;  /* 0x20000015ff117230 */ /* 0x000fe40000004100 */
[----:B------:R-:W-:Y:S01]  /*0a20*/  FFMA.FTZ R16, R16, R25, R27 ;  /* 0x0000001910107223 */ /* 0x000fe2000001001b */
[----:B------:R-:W-:-:S02]  /*0a30*/  HADD2.F32 R25, -RZ, R5.H0_H0 ;  /* 0x20000005ff197230 */ /* 0x000fc40000004100 */
[----:B------:R-:W-:Y:S02]  /*0a40*/  HADD2.F32 R5, -RZ, R5.H1_H1 ;  /* 0x30000005ff057230 */ /* 0x000fe40000004100 */
[----:B------:R-:W-:Y:S02]  /*0a50*/  HADD2.F32 R21, -RZ, R21.H1_H1 ;  /* 0x30000015ff157230 */ /* 0x000fe40000004100 */
[----:B------:R-:W-:Y:S01]  /*0a60*/  FMUL.FTZ R20, R4, R25 ;  /* 0x0000001904147220 */ /* 0x000fe20000410000 */
[----:B------:R-:W-:Y:S02]  /*0a70*/  HADD2.F32 R4, -RZ, R9.H0_H0 ;  /* 0x20000009ff047230 */ /* 0x000fe40000004100 */
[----:B------:R-:W-:Y:S01]  /*0a80*/  FMUL.FTZ R8, R8, R5 ;  /* 0x0000000508087220 */ /* 0x000fe20000410000 */
[----:B------:R-:W-:Y:S01]  /*0a90*/  HADD2.F32 R5, -RZ, R18.H0_H0 ;  /* 0x20000012ff057230 */ /* 0x000fe20000004100 */
[----:B------:R-:W2:Y:S01]  /*0aa0*/  LDG.E.128.CONSTANT R24, desc[UR12][R38.64+0x600] ;  /* 0x0006000c26187981 */ /* 0x000ea2000c1e9d00 */
[----:B------:R-:W-:Y:S01]  /*0ab0*/  FFMA.FTZ R17, R17, R4, R20 ;  /* 0x0000000411117223 */ /* 0x000fe20000010014 */
[----:B------:R-:W-:-:S02]  /*0ac0*/  HADD2.F32 R20, -RZ, R6.H0_H0 ;  /* 0x20000006ff147230 */ /* 0x000fc40000004100 */
[----:B------:R-:W-:-:S03]  /*0ad0*/  HADD2.F32 R4, -RZ, R9.H1_H1 ;  /* 0x30000009ff047230 */ /* 0x000fc60000004100 */
[----:B------:R-:W-:Y:S01]  /*0ae0*/  FMUL.FTZ R9, R5, R20 ;  /* 0x0000001405097220 */ /* 0x000fe20000410000 */
[----:B------:R-:W-:Y:S02]  /*0af0*/  HADD2.F32 R20, -RZ, R22.H0_H0 ;  /* 0x20000016ff147230 */ /* 0x000fe40000004100 */
[----:B------:R-:W-:Y:S01]  /*0b00*/  FFMA.FTZ R21, R21, R4, R8 ;  /* 0x0000000415157223 */ /* 0x000fe20000010008 */
[----:B------:R-:W-:Y:S02]  /*0b10*/  HADD2.F32 R5, -RZ, R10.H0_H0 ;  /* 0x2000000aff057230 */ /* 0x000fe40000004100 */
[----:B------:R-:W-:-:S03]  /*0b20*/  HADD2.F32 R18, -RZ, R18.H1_H1 ;  /* 0x30000012ff127230 */ /* 0x000fc60000004100 */
[----:B------:R-:W-:Y:S01]  /*0b30*/  FFMA.FTZ R20, R20, R5, R9 ;  /* 0x0000000514147223 */ /* 0x000fe20000010009 */
[----:B------:R-:W-:-:S05]  /*0b40*/  HADD2.F32 R5, -RZ, R6.H1_H1 ;  /* 0x30000006ff057230 */ /* 0x000fca0000004100 */
[----:B------:R-:W-:Y:S01]  /*0b50*/  FMUL.FTZ R9, R18, R5 ;  /* 0x0000000512097220 */ /* 0x000fe20000410000 */
[----:B------:R-:W-:Y:S02]  /*0b60*/  HADD2.F32 R18, -RZ, R22.H1_H1 ;  /* 0x30000016ff127230 */ /* 0x000fe40000004100 */
[----:B------:R-:W-:Y:S02]  /*0b70*/  HADD2.F32 R5, -RZ, R10.H1_H1 ;  /* 0x3000000aff057230 */ /* 0x000fe40000004100 */
[----:B------:R-:W-:-:S03]  /*0b80*/  HADD2.F32 R4, -RZ, R19.H0_H0 ;  /* 0x20000013ff047230 */ /* 0x000fc60000004100 */
[----:B------:R-:W-:Y:S01]  /*0b90*/  FFMA.FTZ R18, R18, R5, R9 ;  /* 0x0000000512127223 */ /* 0x000fe20000010009 */
[--C-:B------:R-:W-:Y:S02]  /*0ba0*/  HADD2.F32 R5, -RZ, R7.reuse.H0_H0 ;  /* 0x20000007ff057230 */ /* 0x100fe40000004100 */
[----:B------:R-:W-:Y:S02]  /*0bb0*/  HADD2.F32 R6, -RZ, R7.H1_H1 ;  /* 0x30000007ff067230 */ /* 0x000fe40000004100 */
[----:B------:R-:W-:Y:S02]  /*0bc0*/  HADD2.F32 R19, -RZ, R19.H1_H1 ;  /* 0x30000013ff137230 */ /* 0x000fe40000004100 */
[----:B------:R-:W-:Y:S01]  /*0bd0*/  FMUL.FTZ R7, R4, R5 ;  /* 0x0000000504077220 */ /* 0x000fe20000410000 */
[--C-:B------:R-:W-:Y:S02]  /*0be0*/  HADD2.F32 R5, -RZ, R11.reuse.H0_H0 ;  /* 0x2000000bff057230 */ /* 0x100fe40000004100 */
[----:B------:R-:W-:-:S02]  /*0bf0*/  HADD2.F32 R11, -RZ, R11.H1_H1 ;  /* 0x3000000bff0b7230 */ /* 0x000fc40000004100 */
[----:B------:R-:W-:Y:S01]  /*0c00*/  FMUL.FTZ R19, R19, R6 ;  /* 0x0000000613137220 */ /* 0x000fe20000410000 */
[----:B------:R-:W-:-:S05]  /*0c10*/  HADD2.F32 R22, -RZ, R23.H1_H1 ;  /* 0x30000017ff167230 */ /* 0x000fca0000004100 */
[----:B------:R-:W-:Y:S02]  /*0c20*/  FFMA.FTZ R22, R22, R11, R19 ;  /* 0x0000000b16167223 */ /* 0x000fe40000010013 */
[----:B------:R-:W0:Y:S01]  /*0c30*/  LDS.128 R8, [UR5+0x20] ;  /* 0x00002005ff087984 */ /* 0x000e220008000c00 */
[----:B------:R-:W-:Y:S02]  /*0c40*/  HADD2.F32 R40, -RZ, R23.H0_H0 ;  /* 0x20000017ff287230 */ /* 0x000fe40000004100 */
[----:B----4-:R-:W-:-:S03]  /*0c50*/  HADD2.F32 R4, -RZ, R12.H0_H0 ;  /* 0x2000000cff047230 */ /* 0x010fc60000004100 */
[----:B------:R-:W-:Y:S01]  /*0c60*/  FFMA.FTZ R40, R40, R5, R7 ;  /* 0x0000000528287223 */ /* 0x000fe20000010007 */
        /* <DEDUP_REMOVED lines=19> */
[----:B------:R-:W-:Y:S02]  /*0da0*/  FFMA.FTZ R20, R9, R12, R20 ;  /* 0x0000000c09147223 */ /* 0x000fe40000010014 */
[----:B------:R-:W0:Y:S01]  /*0db0*/  LDS.128 R12, [UR5+0x30] ;  /* 0x00003005ff0c7984 */ /* 0x000e220008000c00 */
[----:B------:R-:W-:-:S05]  /*0dc0*/  HADD2.F32 R9, -RZ, R11.H0_H0 ;  /* 0x2000000bff097230 */ /* 0x000fca0000004100 */
[----:B------:R-:W-:Y:S01]  /*0dd0*/  FFMA.FTZ R40, R9, R10, R40 ;  /* 0x0000000a09287223 */ /* 0x000fe20000010028 */
        /* <DEDUP_REMOVED lines=14> */
[----:B------:R-:W-:Y:S02]  /*0ec0*/  HADD2.F32 R8, -RZ, R26.H0_H0 ;  /* 0x2000001aff087230 */ /* 0x000fe40000004100 */
[----:B------:R-:W-:-:S03]  /*0ed0*/  FFMA.FTZ R36, R36, R25, R21 ;  /* 0x0000001924247223 */ /* 0x000fc60000010015 */
[----:B------:R-:W-:Y:S02]  /*0ee0*/  FFMA.FTZ R25, R9, R8, R20 ;  /* 0x0000000809197223 */ /* 0x000fe40000010014 */
[----:B------:R-:W2:Y:S04]  /*0ef0*/  LDG.E.128.CONSTANT R8, desc[UR12][R38.64+0xa00] ;  /* 0x000a000c26087981 */ /* 0x000ea8000c1e9d00 */
        /* <DEDUP_REMOVED lines=11> */
[----:B---3--:R-:W-:Y:S02]  /*0fb0*/  HADD2.F32 R24, -RZ, R4.H0_H0 ;  /* 0x20000004ff187230 */ /* 0x008fe40000004100 */
[----:B------:R-:W-:-:S03]  /*0fc0*/  HADD2.F32 R20, -RZ, R5.H0_H0 ;  /* 0x20000005ff147230 */ /* 0x000fc60000004100 */
[----:B------:R-:W-:Y:S01]  /*0fd0*/  FFMA.FTZ R24, R13, R24, R16 ;  /* 0x000000180d187223 */ /* 0x000fe20000010010 */
[----:B------:R-:W-:-:S05]  /*0fe0*/  HADD2.F32 R13, -RZ, R21.H0_H0 ;  /* 0x20000015ff0d7230 */ /* 0x000fca0000004100 */
[----:B------:R-:W-:Y:S02]  /*0ff0*/  FFMA.FTZ R20, R13, R20, R12 ;  /* 0x000000140d147223 */ /* 0x000fe4000001000c */
[----:B------:R-:W3:Y:S01]  /*1000*/  LDG.E.128.CONSTANT R12, desc[UR12][R38.64+0xc00] ;  /* 0x000c000c260c7981 */ /* 0x000ee2000c1e9d00 */
[----:B------:R-:W-:Y:S02]  /*1010*/  HADD2.F32 R4, -RZ, R4.H1_H1 ;  /* 0x30000004ff047230 */ /* 0x000fe40000004100 */
[----:B------:R-:W-:-:S03]  /*1020*/  FFMA.FTZ R27, R27, R19, R18 ;  /* 0x000000131b1b7223 */ /* 0x000fc60000010012 */
[----:B------:R-:W-:Y:S02]  /*1030*/  FFMA.FTZ R26, R26, R4, R17 ;  /* 0x000000041a1a7223 */ /* 0x000fe40000010011 */
[----:B------:R-:W4:Y:S01]  /*1040*/  LDG.E.128.CONSTANT R16, desc[UR12][R38.64+0xe00] ;  /* 0x000e000c26107981 */ /* 0x000f22000c1e9d00 */
[----:B------:R-:W-:Y:S02]  /*1050*/  HADD2.F32 R21, -RZ, R21.H1_H1 ;  /* 0x30000015ff157230 */ /* 0x000fe40000004100 */
[----:B------:R-:W-:Y:S02]  /*1060*/  HADD2.F32 R5, -RZ, R5.H1_H1 ;  /* 0x30000005ff057230 */ /* 0x000fe40000004100 */
[----:B------:R-:W-:-:S03]  /*1070*/  HADD2.F32 R4, -RZ, R22.H0_H0 ;  /* 0x20000016ff047230 */ /* 0x000fc60000004100 */
[----:B------:R-:W-:Y:S01]  /*1080*/  FFMA.FTZ R36, R21, R5, R36 ;  /* 0x0000000515247223 */ /* 0x000fe20000010024 */
        /* <DEDUP_REMOVED lines=9> */
[----:B------:R-:W-:-:S03]  /*1120*/  FFMA.FTZ R37, R22, R6, R37 ;  /* 0x0000000616257223 */ /* 0x000fc60000010025 */
[----:B------:R-:W-:Y:S02]  /*1130*/  FFMA.FTZ R27, R4, R7, R27 ;  /* 0x00000007041b7223 */ /* 0x000fe4000001001b */
[----:B------:R-:W0:Y:S02]  /*1140*/  LDS.128 R4, [UR5+0x50] ;  /* 0x00005005ff047984 */ /* 0x000e240008000c00 */
        /* <DEDUP_REMOVED lines=9> */
[----:B------:R-:W0:Y:S01]  /*11e0*/  LDS.128 R20, [UR5+0x60] ;  /* 0x00006005ff147984 */ /* 0x000e220008000c00 */
        /* <DEDUP_REMOVED lines=13> */
[----:B------:R-:W-:-:S03]  /*12c0*/  FFMA.FTZ R40, R5, R8, R40 ;  /* 0x0000000805287223 */ /* 0x000fc60000010028 */
[----:B------:R-:W-:Y:S01]  /*12d0*/  FFMA.FTZ R27, R6, R11, R27 ;  /* 0x0000000b061b7223 */ /* 0x000fe2000001001b */
[----:B0-----:R-:W-:Y:S02]  /*12e0*/  HADD2.F32 R5, -RZ, R20.H0_H0 ;  /* 0x20000014ff057230 */ /* 0x001fe40000004100 */
[----:B------:R-:W-:Y:S02]  /*12f0*/  HADD2.F32 R7, -RZ, R21.H0_H0 ;  /* 0x20000015ff077230 */ /* 0x000fe40000004100 */
[--C-:B---3--:R-:W-:Y:S02]  /*1300*/  HADD2.F32 R6, -RZ, R12.reuse.H0_H0 ;  /* 0x2000000cff067230 */ /* 0x108fe40000004100 */
[----:B------:R-:W-:Y:S02]  /*1310*/  HADD2.F32 R12, -RZ, R12.H1_H1 ;  /* 0x3000000cff0c7230 */ /* 0x000fe40000004100 */
[----:B------:R-:W-:Y:S02]  /*1320*/  HADD2.F32 R8, -RZ, R13.H0_H0 ;  /* 0x2000000dff087230 */ /* 0x000fe40000004100 */
[----:B------:R-:W-:Y:S01]  /*1330*/  FFMA.FTZ R24, R5, R6, R24 ;  /* 0x0000000605187223 */ /* 0x000fe20000010018 */
[----:B------:R-:W-:-:S02]  /*1340*/  HADD2.F32 R5, -RZ, R20.H1_H1 ;  /* 0x30000014ff057230 */ /* 0x000fc40000004100 */
        /* <DEDUP_REMOVED lines=8> */
[----:B----4-:R-:W-:-:S02]  /*13d0*/  HADD2.F32 R10, -RZ, R16.H0_H0 ;  /* 0x20000010ff0a7230 */ /* 0x010fc40000004100 */
[----:B------:R-:W-:Y:S02]  /*13e0*/  HADD2.F32 R16, -RZ, R16.H1_H1 ;  /* 0x30000010ff107230 */ /* 0x000fe40000004100 */
[----:B------:R-:W-:Y:S01]  /*13f0*/  FFMA.FTZ R36, R21, R13, R36 ;  /* 0x0000000d15247223 */ /* 0x000fe20000010024 */
[----:B------:R-:W-:Y:S02]  /*1400*/  HADD2.F32 R12, -RZ, R17.H0_H0 ;  /* 0x20000011ff0c7230 */ /* 0x000fe40000004100 */
[----:B------:R-:W-:Y:S02]  /*1410*/  HADD2.F32 R11, -RZ, R23.H0_H0 ;  /* 0x20000017ff0b7230 */ /* 0x000fe40000004100 */
[----:B------:R-:W-:Y:S02]  /*1420*/  HADD2.F32 R17, -RZ, R17.H1_H1 ;  /* 0x30000011ff117230 */ /* 0x000fe40000004100 */
[----:B------:R-:W-:Y:S02]  /*1430*/  HADD2.F32 R22, -RZ, R22.H1_H1 ;  /* 0x30000016ff167230 */ /* 0x000fe40000004100 */
[----:B------:R-:W-:-:S02]  /*1440*/  HADD2.F32 R14, -RZ, R14.H1_H1 ;  /* 0x3000000eff0e7230 */ /* 0x000fc40000004100 */
[--C-:B0-----:R-:W-:Y:S02]  /*1450*/  HADD2.F32 R9, -RZ, R4.reuse.H0_H0 ;  /* 0x20000004ff097230 */ /* 0x101fe40000004100 */
[----:B------:R-:W-:Y:S02]  /*1460*/  HADD2.F32 R13, -RZ, R4.H1_H1 ;  /* 0x30000004ff0d7230 */ /* 0x000fe40000004100 */
[--C-:B------:R-:W-:Y:S02]  /*1470*/  HADD2.F32 R4, -RZ, R15.reuse.H1_H1 ;  /* 0x3000000fff047230 */ /* 0x100fe40000004100 */
[----:B------:R-:W-:Y:S01]  /*1480*/  FFMA.FTZ R24, R9, R10, R24 ;  /* 0x0000000a09187223 */ /* 0x000fe20000010018 */
[----:B------:R-:W-:Y:S02]  /*1490*/  HADD2.F32 R9, -RZ, R15.H0_H0 ;  /* 0x2000000fff097230 */ /* 0x000fe40000004100 */
[----:B------:R-:W-:Y:S01]  /*14a0*/  FFMA.FTZ R13, R13, R16, R26 ;  /* 0x000000100d0d7223 */ /* 0x000fe2000001001a */
[----:B------:R-:W-:-:S02]  /*14b0*/  HADD2.F32 R15, -RZ, R5.H0_H0 ;  /* 0x20000005ff0f7230 */ /* 0x000fc40000004100 */
[----:B------:R-:W-:Y:S02]  /*14c0*/  HADD2.F32 R10, -RZ, R23.H1_H1 ;  /* 0x30000017ff0a7230 */ /* 0x000fe40000004100 */
[----:B------:R-:W-:Y:S01]  /*14d0*/  FADD.FTZ R13, R24, R13 ;  /* 0x0000000d180d7221 */ /* 0x000fe20000010000 */
[----:B------:R-:W-:Y:S02]  /*14e0*/  HADD2.F32 R5, -RZ, R5.H1_H1 ;  /* 0x30000005ff057230 */ /* 0x000fe40000004100 */
[----:B------:R-:W-:Y:S01]  /*14f0*/  FFMA.FTZ R8, R15, R12, R8 ;  /* 0x0000000c0f087223 */ /* 0x000fe20000010008 */
[----:B------:R-:W-:Y:S01]  /*1500*/  FFMA.FTZ R9, R11, R9, R40 ;  /* 0x000000090b097223 */ /* 0x000fe20000010028 */
[----:B------:R-:W-:Y:S01]  /*1510*/  FFMA.FTZ R4, R10, R4, R27 ;  /* 0x000000040a047223 */ /* 0x000fe2000001001b */
[----:B------:R-:W-:Y:S02]  /*1520*/  HADD2.F32 R10, -RZ, R6.H0_H0 ;  /* 0x20000006ff0a7230 */ /* 0x000fe40000004100 */
[----:B------:R-:W-:Y:S01]  /*1530*/  FFMA.FTZ R5, R5, R17, R36 ;  /* 0x0000001105057223 */ /* 0x000fe20000010024 */
[----:B------:R-:W-:-:S02]  /*1540*/  HADD2.F32 R11, -RZ, R18.H0_H0 ;  /* 0x20000012ff0b7230 */ /* 0x000fc40000004100 */
[----:B------:R-:W-:Y:S01]  /*1550*/  FADD.FTZ R8, R8, R13 ;  /* 0x0000000d08087221 */ /* 0x000fe20000010000 */
        /* <DEDUP_REMOVED lines=9> */
[----:B------:R-:W-:Y:S01]  /*15f0*/  HADD2.F32 R19, -RZ, R19.H1_H1 ;  /* 0x30000013ff137230 */ /* 0x000fe20000004100 */
[----:B------:R-:W-:Y:S01]  /*1600*/  IADD3 R11, PT, PT, R31, 0x1, RZ ;  /* 0x000000011f0b7810 */ /* 0x000fe20007ffe0ff */
[----:B------:R-:W-:Y:S02]  /*1610*/  HADD2.F32 R7, -RZ, R7.H1_H1 ;  /* 0x30000007ff077230 */ /* 0x000fe40000004100 */
[----:B------:R-:W-:Y:S01]  /*1620*/  FFMA.FTZ R8, R8, R12, R9 ;  /* 0x0000000c08087223 */ /* 0x000fe20000010009 */
[----:B------:R-:W-:Y:S01]  /*1630*/  FADD.FTZ R5, R6, R5 ;  /* 0x0000000506057221 */ /* 0x000fe20000010000 */
[----:B------:R-:W-:Y:S01]  /*1640*/  I2FP.F32.S32 R10, R11 ;  /* 0x0000000b000a7245 */ /* 0x000fe20000201400 */
[----:B------:R-:W-:Y:S02]  /*1650*/  FFMA.FTZ R4, R7, R19, R4 ;  /* 0x0000001307047223 */ /* 0x000fe40000010004 */
[----:B------:R-:W-:Y:S01]  /*1660*/  FADD.FTZ R5, R8, R5 ;  /* 0x0000000508057221 */ /* 0x000fe20000010000 */
[----:B-----5:R-:W-:Y:S01]  /*1670*/  FSETP.NEU.FTZ.AND P0, PT, R33, RZ, PT ;  /* 0x000000ff2100720b */ /* 0x020fe20003f1d000 */
[----:B------:R-:W-:-:S02]  /*1680*/  FMUL.FTZ R10, R10, R33 ;  /* 0x000000210a0a7220 */ /* 0x000fc40000410000 */
[----:B------:R-:W-:Y:S01]  /*1690*/  FADD.FTZ R4, R4, R5 ;  /* 0x0000000504047221 */ /* 0x000fe20000010000 */
[----:B------:R-:W-:Y:S02]  /*16a0*/  VIADD R5, R29, 0xffffffff ;  /* 0xffffffff1d057836 */ /* 0x000fe40000000000 */
[----:B------:R-:W-:-:S03]  /*16b0*/  FSEL R7, R10, RZ, P0 ;  /* 0x000000ff0a077208 */ /* 0x000fc60000000000 */
[----:B------:R-:W-:Y:S02]  /*16c0*/  ISETP.GE.U32.AND P0, PT, R5, UR16, PT ;  /* 0x0000001005007c0c */ /* 0x000fe4000bf06070 */
[----:B------:R-:W-:Y:S01]  /*16d0*/  FFMA.FTZ R7, R4, UR22, R7 ;  /* 0x0000001604077c23 */ /* 0x000fe20008010007 */
[----:B------:R-:W-:-:S04]  /*16e0*/  IADD3 R28, PT, PT, R28, 0x4, RZ ;  /* 0x000000041c1c7810 */ /* 0x000fc80007ffe0ff */
[----:B------:R-:W-:-:S06]  /*16f0*/  FSEL R5, R7, RZ, !P0 ;  /* 0x000000ff07057208 */ /* 0x000fcc0004000000 */
[----:B------:R-:W-:Y:S02]  /*1700*/  @!P0 FMNMX.FTZ R32, R7, R32, !PT ;  /* 0x0000002007208209 */ /* 0x000fe40007810000 */
[----:B------:R-:W-:Y:S02]  /*1710*/  ISETP.GE.U32.AND P0, PT, R28, UR8, PT ;  /* 0x000000081c007c0c */ /* 0x000fe4000bf06070 */
[----:B------:R-:W-:Y:S01]  /*1720*/  IADD3 R2, P1, PT, R2, 0x10, RZ ;  /* 0x0000001002027810 */ /* 0x000fe20007f3e0ff */
[----:B------:R0:W-:Y:S01]  /*1730*/  STS [R30], R5 ;  /* 0x000000051e007388 */ /* 0x0001e20000000800 */
[----:B------:R-:W-:Y:S02]  /*1740*/  IADD3 R31, PT, PT, R31, 0x80, RZ ;  /* 0x000000801f1f7810 */ /* 0x000fe40007ffe0ff */
[----:B------:R-:W-:Y:S01]  /*1750*/  IADD3 R29, PT, PT, R29, 0x80, RZ ;  /* 0x000000801d1d7810 */ /* 0x000fe20007ffe0ff */
[----:B------:R-:W-:Y:S01]  /*1760*/  IMAD.X R3, RZ, RZ, R3, P1 ;  /* 0x000000ffff037224 */ /* 0x000fe200008e0603 */
[----:B0-----:R-:W-:-:S05]  /*1770*/  IADD3 R30, PT, PT, R30, 0x200, RZ ;  /* 0x000002001e1e7810 */ /* 0x001fca0007ffe0ff */
[----:B------:R-:W-:Y:S05]  /*1780*/  @!P0 BRA `(.L_x_21438) ;  /* 0xfffffff0003c8947 */ /* 0x000fea000383ffff */
.L_x_21437:
[----:B------:R-:W-:Y:S05]  /*1790*/  BSYNC.RECONVERGENT B0 ;  /* 0x0000000000007941 */ /* 0x000fea0003800200 */
.L_x_21436:
[----:B---3--:R-:W0:Y:S01]  /*17a0*/  SHFL.BFLY PT, R3, R32, 0x10, 0x1f ;  /* 0x0e001f0020037f89 */ /* 0x008e2200000e0000 */
        /* <DEDUP_REMOVED lines=21> */
[----:B-1----:R-:W-:Y:S01]  /*1900*/  FMNMX.FTZ R9, R6, R3, !PT ;  /* 0x0000000306097209 */ /* 0x002fe20007810000 */
[----:B------:R-:W-:Y:S01]  /*1910*/  IMAD.MOV.U32 R6, RZ, RZ, -0x800001 ;  /* 0xff7fffffff067424 */ /* 0x000fe200078e00ff */
[----:B------:R-:W-:-:S03]  /*1920*/  MOV R3, 0x400 ;  /* 0x0000040000037802 */ /* 0x000fc60000000f00 */
[----:B------:R-:W1:Y:S01]  /*1930*/  SHFL.BFLY PT, R8, R9, 0x1, 0x1f ;  /* 0x0c201f0009087f89 */ /* 0x000e6200000e0000 */
[----:B------:R-:W-:-:S04]  /*1940*/  IADD3 R11, PT, PT, R3, 0x80, RZ ;  /* 0x00000080030b7810 */ /* 0x000fc80007ffe0ff */
[----:B0-----:R-:W-:Y:S02]  /*1950*/  LEA R4, R2, R11, 0x18 ;  /* 0x0000000b02047211 */ /* 0x001fe400078ec0ff */
[----:B-1----:R-:W-:Y:S02]  /*1960*/  FMNMX.FTZ R13, R9, R8, !PT ;  /* 0x00000008090d7209 */ /* 0x002fe40007810000 */
[-C--:B------:R-:W-:Y:S02]  /*1970*/  LEA R8, R5, R4.reuse, 0x2 ;  /* 0x0000000405087211 */ /* 0x080fe400078e10ff */
[----:B------:R-:W-:-:S03]  /*1980*/  LEA R9, R7, R4, 0x2 ;  /* 0x0000000407097211 */ /* 0x000fc600078e10ff */
        /* <DEDUP_REMOVED lines=14> */
[----:B------:R-:W-:-:S03]  /*1a70*/  VIADD R11, R10, -UR23 ;  /* 0x800000170a0b7c36 */ /* 0x000fc60008000000 */
[----:B------:R-:W-:Y:S02]  /*1a80*/  ISETP.NE.AND P0, PT, R6, 0x180, PT ;  /* 0x000001800600780c */ /* 0x000fe40003f05270 */
[----:B------:R-:W-:Y:S02]  /*1a90*/  ISETP.GE.U32.AND P4, PT, R11, 0x180, PT ;  /* 0x000001800b00780c */ /* 0x000fe40003f86070 */
[----:B------:R-:W-:-:S09]  /*1aa0*/  MOV R6, R16 ;  /* 0x0000001000067202 */ /* 0x000fd20000000f00 */
[----:B------:R-:W-:Y:S05]  /*1ab0*/  @!P0 BRA `(.L_x_21442) ;  /* 0x00000000004c8947 */ /* 0x000fea0003800000 */
[----:B------:R-:W-:Y:S01]  /*1ac0*/  IADD3 R11, PT, PT, R3, 0xa0, RZ ;  /* 0x000000a0030b7810 */ /* 0x000fe20007ffe0ff */
[----:B------:R-:W-:Y:S01]  /*1ad0*/  IMAD.MOV.U32 R15, RZ, RZ, RZ ;  /* 0x000000ffff0f7224 */ /* 0x000fe200078e00ff */
[----:B------:R-:W-:Y:S02]  /*1ae0*/  LEA.HI R10, R10, 0x1, RZ, 0x19 ;  /* 0x000000010a0a7811 */ /* 0x000fe400078fc8ff */
[----:B------:R-:W-:Y:S02]  /*1af0*/  LEA R11, R2, R11, 0x18 ;  /* 0x0000000b020b7211 */ /* 0x000fe400078ec0ff */
[----:B------:R-:W-:Y:S02]  /*1b00*/  LOP3.LUT R10, R10, 0x3, RZ, 0xc0, !PT ;  /* 0x000000030a0a7812 */ /* 0x000fe400078ec0ff */
[----:B------:R-:W-:Y:S02]  /*1b10*/  MOV R6, R16 ;  /* 0x0000001000067202 */ /* 0x000fe40000000f00 */
[----:B------:R-:W-:-:S02]  /*1b20*/  LEA R11, R16, R11, 0x2 ;  /* 0x0000000b100b7211 */ /* 0x000fc400078e10ff */
[----:B------:R-:W-:-:S07]  /*1b30*/  IADD3 R10, PT, PT, RZ, -R10, RZ ;  /* 0x8000000aff0a7210 */ /* 0x000fce0007ffe0ff */
.L_x_21443:
        /* <DEDUP_REMOVED lines=11> */
.L_x_21442:
[----:B------:R-:W-:Y:S05]  /*1bf0*/  BSYNC.RECONVERGENT B1 ;  /* 0x0000000000017941 */ /* 0x000fea0003800200 */
.L_x_21441:
        /* <DEDUP_REMOVED lines=13> */
.L_x_21446:
        /* <DEDUP_REMOVED lines=100> */
.L_x_21445:
[----:B------:R-:W-:Y:S05]  /*2310*/  BSYNC.RECONVERGENT B1 ;  /* 0x0000000000017941 */ /* 0x000fea0003800200 */
.L_x_21444:
        /* <DEDUP_REMOVED lines=55> */
.L_x_21448:
[----:B------:R-:W-:Y:S05]  /*2690*/  BSYNC.RECONVERGENT B1 ;  /* 0x0000000000017941 */ /* 0x000fea0003800200 */
.L_x_21447:
        /* <DEDUP_REMOVED lines=26> */
.L_x_21440:
[----:B------:R-:W-:Y:S05]  /*2840*/  BSYNC.RECONVERGENT B0 ;  /* 0x0000000000007941 */ /* 0x000fea0003800200 */
.L_x_21439:
        /* <DEDUP_REMOVED lines=40> */
.L_x_21453:
[----:B------:R-:W1:Y:S01]  /*2ad0*/  LDS R9, [R11] ;  /* 0x000000000b097984 */ /* 0x000e620000000800 */
[----:B------:R-:W-:-:S05]  /*2ae0*/  VIADD R12, R12, 0x1 ;  /* 0x000000010c0c7836 */ /* 0x000fca0000000000 */
[----:B------:R-:W-:Y:S01]  /*2af0*/  ISETP.NE.AND P0, PT, R12, RZ, PT ;  /* 0x000000ff0c00720c */ /* 0x000fe20003f05270 */
[----:B-1----:R-:W-:-:S05]  /*2b00*/  FMUL.FTZ R14, R9, R8 ;  /* 0x00000008090e7220 */ /* 0x002fca0000410000 */
[----:B------:R1:W-:Y:S02]  /*2b10*/  STS [R11], R14 ;  /* 0x0000000e0b007388 */ /* 0x0003e40000000800 */
[----:B-1----:R-:W-:-:S05]  /*2b20*/  IADD3 R11, PT, PT, R11, 0x200, RZ ;  /* 0x000002000b0b7810 */ /* 0x002fca0007ffe0ff */
[----:B------:R-:W-:Y:S05]  /*2b30*/  @P0 BRA `(.L_x_21453) ;  /* 0xfffffffc00e40947 */ /* 0x000fea000383ffff */
.L_x_21452:
[----:B------:R-:W-:Y:S05]  /*2b40*/  BSYNC.RECONVERGENT B1 ;  /* 0x0000000000017941 */ /* 0x000fea0003800200 */
.L_x_21451:
        /* <DEDUP_REMOVED lines=13> */
.L_x_21456:
[----:B------:R-:W1:Y:S01]  /*2c20*/  LDS R25, [R9+-0x400] ;  /* 0xfffc000009197984 */ /* 0x000e620000000800 */
[----:B------:R-:W-:-:S03]  /*2c30*/  IADD3 R10, PT, PT, R10, 0x800, RZ ;  /* 0x000008000a0a7810 */ /* 0x000fc60007ffe0ff */
[----:B------:R-:W2:Y:S01]  /*2c40*/  LDS R27, [R9+-0x200] ;  /* 0xfffe0000091b7984 */ /* 0x000ea20000000800 */
[----:B------:R-:W-:-:S03]  /*2c50*/  ISETP.GE.AND P1, PT, R10, R11, PT ;  /* 0x0000000b0a00720c */ /* 0x000fc60003f26270 */
        /* <DEDUP_REMOVED lines=48> */
.L_x_21455:
[----:B------:R-:W-:Y:S05]  /*2f60*/  BSYNC.RECONVERGENT B1 ;  /* 0x0000000000017941 */ /* 0x000fea0003800200 */
.L_x_21454:
        /* <DEDUP_REMOVED lines=31> */
.L_x_21458:
[----:B------:R-:W-:Y:S05]  /*3160*/  BSYNC.RECONVERGENT B1 ;  /* 0x0000000000017941 */ /* 0x000fea0003800200 */
.L_x_21457:
        /* <DEDUP_REMOVED lines=14> */
.L_x_21450:
[----:B------:R-:W-:Y:S05]  /*3250*/  BSYNC.RECONVERGENT B0 ;  /* 0x0000000000007941 */ /* 0x000fea0003800200 */
.L_x_21449:
[----:B------:R-:W-:Y:S01]  /*3260*/  BAR.SYNC.DEFER_BLOCKING 0x0 ;  /* 0x0000000000007b1d */ /* 0x000fe20000010000 */
[----:B------:R-:W-:Y:S02]  /*3270*/  ISETP.NE.AND P0, PT, R16, RZ, PT ;  /* 0x000000ff1000720c */ /* 0x000fe40003f05270 */
[----:B-12---:R-:W-:-:S03]  /*3280*/  MOV R8, UR14 ;  /* 0x0000000e00087c02 */ /* 0x006fc60008000f00 */
[----:B------:R-:W1:Y:S01]  /*3290*/  LDCU UR22, c[0x0][0x3dc] ;  /* 0x00007b80ff1677ac */ /* 0x000e620008000800 */
[----:B------:R-:W-:Y:S01]  /*32a0*/  BSSY.RECONVERGENT B0, `(.L_x_21459) ;  /* 0x0000015000007945 */ /* 0x000fe20003800200 */
[----:B------:R-:W-:Y:S01]  /*32b0*/  LEA R8, R8, R5, 0x4 ;  /* 0x0000000508087211 */ /* 0x000fe200078e20ff */
[----:B------:R-:W2:Y:S05]  /*32c0*/  LDCU.64 UR20, c[0x0][0x3a8] ;  /* 0x00007500ff1477ac */ /* 0x000eaa0008000a00 */
        /* <DEDUP_REMOVED lines=18> */
.L_x_21460:
[----:B-12---:R-:W-:Y:S05]  /*33f0*/  BSYNC.RECONVERGENT B0 ;  /* 0x0000000000007941 */ /* 0x006fea0003800200 */
.L_x_21459:
        /* <DEDUP_REMOVED lines=8> */
[----:B---3--:R-:W-:Y:S01]  /*3480*/  IMAD.WIDE.U32 R10, R8, 0x4, RZ ;  /* 0x00000004080a7825 */ /* 0x008fe200078e00ff */
[----:B------:R-:W-:Y:S02]  /*3490*/  IADD3 R3, PT, PT, R3, 0xa0, RZ ;  /* 0x000000a003037810 */ /* 0x000fe40007ffe0ff */
[----:B------:R-:W-:Y:S01]  /*34a0*/  CS2R R24, SRZ ;  /* 0x0000000000187805 */ /* 0x000fe2000001ff00 */
[----:B------:R-:W2:Y:S01]  /*34b0*/  LDCU UR5, c[0x0][0x3e0] ;  /* 0x00007c00ff0577ac */ /* 0x000ea20008000800 */
[C---:B0-----:R-:W-:Y:S01]  /*34c0*/  SHF.L.U32 R4, R16.reuse, 0x5, RZ ;  /* 0x0000000510047819 */ /* 0x041fe200000006ff */
[----:B------:R-:W-:Y:S01]  /*34d0*/  IMAD.SHL.U32 R26, R16, 0x8, RZ ;  /* 0x00000008101a7824 */ /* 0x000fe200078e00ff */
[----:B------:R-:W-:Y:S01]  /*34e0*/  LEA R9, R2, R3, 0x18 ;  /* 0x0000000302097211 */ /* 0x000fe200078ec0ff */
[----:B------:R-:W0:Y:S01]  /*34f0*/  LDCU.64 UR6, c[0x0][0x3b8] ;  /* 0x00007700ff0677ac */ /* 0x000e220008000a00 */
[----:B------:R-:W-:-:S02]  /*3500*/  LOP3.LUT R2, R4, 0x60, RZ, 0xe2, !PT ;  /* 0x0000006004027812 */ /* 0x000fc400078ee2ff */
[----:B------:R-:W-:Y:S02]  /*3510*/  CS2R R22, SRZ ;  /* 0x0000000000167805 */ /* 0x000fe4000001ff00 */
[C---:B------:R-:W-:Y:S02]  /*3520*/  LEA R3, R5.reuse, UR23, 0x5 ;  /* 0x0000001705037c11 */ /* 0x040fe4000f8e28ff */
[----:B------:R-:W-:Y:S02]  /*3530*/  CS2R R20, SRZ ;  /* 0x0000000000147805 */ /* 0x000fe4000001ff00 */
[----:B------:R-:W-:Y:S02]  /*3540*/  LOP3.LUT R4, R26, 0x18, RZ, 0xc0, !PT ;  /* 0x000000181a047812 */ /* 0x000fe400078ec0ff */
[----:B------:R-:W-:Y:S02]  /*3550*/  CS2R R18, SRZ ;  /* 0x0000000000127805 */ /* 0x000fe4000001ff00 */
[----:B------:R-:W-:-:S02]  /*3560*/  LEA R2, R5, R2, 0x7 ;  /* 0x0000000205027211 */ /* 0x000fc400078e38ff */
[----:B------:R-:W-:Y:S01]  /*3570*/  IADD3 R4, PT, PT, R3, 0x3, R4 ;  /* 0x0000000303047810 */ /* 0x000fe20007ffe004 */
[----:B-1----:R-:W-:Y:S01]  /*3580*/  UIMAD UR4, UR15, UR4, URZ ;  /* 0x000000040f0472a4 */ /* 0x002fe2000f8e02ff */
[----:B------:R-:W-:Y:S02]  /*3590*/  IADD3 R2, PT, PT, R2, 0x10, R9 ;  /* 0x0000001002027810 */ /* 0x000fe40007ffe009 */
[----:B------:R-:W-:Y:S01]  /*35a0*/  IADD3 R17, PT, PT, R8, 0x1, RZ ;  /* 0x0000000108117810 */ /* 0x000fe20007ffe0ff */
[----:B--2---:R-:W-:Y:S01]  /*35b0*/  IMAD R32, R0, UR5, RZ ;  /* 0x0000000500207c24 */ /* 0x004fe2000f8e02ff */
[----:B------:R-:W-:Y:S02]  /*35c0*/  LOP3.LUT R26, R26, 0xf8, RZ, 0xc0, !PT ;  /* 0x000000f81a1a7812 */ /* 0x000fe400078ec0ff */
[----:B------:R-:W-:Y:S01]  /*35d0*/  MOV R13, UR4 ;  /* 0x00000004000d7c02 */ /* 0x000fe20008000f00 */
[----:B------:R-:W-:Y:S01]  /*35e0*/  UIADD3 UR4, UPT, UPT, UR16, 0x1f, URZ ;  /* 0x0000001f10047890 */ /* 0x000fe2000fffe0ff */
[----:B-----5:R-:W-:-:S03]  /*35f0*/  SHF.R.S32.HI R33, RZ, 0x1f, R32 ;  /* 0x0000001fff217819 */ /* 0x020fc60000011420 */
[----:B------:R-:W-:Y:S01]  /*3600*/  IMAD.WIDE R10, R13, 0x4, R10 ;  /* 0x000000040d0a7825 */ /* 0x000fe200078e020a */
[----:B------:R-:W-:Y:S02]  /*3610*/  USHF.R.U32.HI UR4, URZ, 0x5, UR4 ;  /* 0x00000005ff047899 */ /* 0x000fe40008011604 */
[----:B0-----:R-:W-:-:S04]  /*3620*/  IADD3 R6, P0, PT, R10, UR6, RZ ;  /* 0x000000060a067c10 */ /* 0x001fc8000ff1e0ff */
[----:B------:R-:W-:Y:S02]  /*3630*/  IADD3 R0, PT, PT, R8, -UR4, RZ ;  /* 0x8000000408007c10 */ /* 0x000fe4000fffe0ff */
[----:B------:R-:W-:-:S07]  /*3640*/  IADD3.X R3, PT, PT, R11, UR7, RZ, P0, !PT ;  /* 0x000000070b037c10 */ /* 0x000fce00087fe4ff */
.L_x_21479:
[----:B------:R-:W-:Y:S01]  /*3650*/  MOV R30, R6 ;  /* 0x00000006001e7202 */ /* 0x000fe20000000f00 */
[----:B------:R-:W-:Y:S01]  /*3660*/  IMAD.MOV.U32 R31, RZ, RZ, R3 ;  /* 0x000000ffff1f7224 */ /* 0x000fe200078e0003 */
[----:B------:R-:W0:Y:S04]  /*3670*/  LDS.128 R12, [R2+-0x10] ;  /* 0xfffff000020c7984 */ /* 0x000e280000000c00 */
[----:B--2---:R-:W2:Y:S04]  /*3680*/  LDG.E.CONSTANT R29, desc[UR12][R30.64] ;  /* 0x0000000c1e1d7981 */ /* 0x004ea8000c1e9900 */
[----:B-1-3--:R1:W3:Y:S01]  /*3690*/  LDS.128 R8, [R2] ;  /* 0x0000000002087984 */ /* 0x00a2e20000000c00 */
[----:B0-----:R-:W-:Y:S01]  /*36a0*/  F2FP.F16.F32.PACK_AB R14, R15, R14 ;  /* 0x0000000e0f0e723e */ /* 0x001fe200000000ff */
[----:B--2---:R-:W-:-:S03]  /*36b0*/  IMAD.WIDE R28, R29, UR22, R32 ;  /* 0x000000161d1c7c25 */ /* 0x004fc6000f8e0220 */
[----:B------:R-:W-:-:S04]  /*36c0*/  IADD3 R27, P0, PT, R26, R28, RZ ;  /* 0x0000001c1a1b7210 */ /* 0x000fc80007f1e0ff */
[----:B------:R-:W-:Y:S02]  /*36d0*/  IADD3.X R28, PT, PT, RZ, R29, RZ, P0, !PT ;  /* 0x0000001dff1c7210 */ /* 0x000fe400007fe4ff */
[----:B----4-:R-:W-:Y:S02]  /*36e0*/  LEA R34, P1, R27, UR20, 0x1 ;  /* 0x000000141b227c11 */ /* 0x010fe4000f8208ff */
[----:B------:R-:W-:Y:S02]  /*36f0*/  F2FP.F16.F32.PACK_AB R29, R13, R12 ;  /* 0x0000000c0d1d723e */ /* 0x000fe400000000ff */
[----:B------:R-:W-:Y:S02]  /*3700*/  LEA.HI.X R35, R27, UR21, R28, 0x1, P1 ;  /* 0x000000151b237c11 */ /* 0x000fe400088f0c1c */
[----:B------:R-:W-:Y:S02]  /*3710*/  MOV R28, R14 ;  /* 0x0000000e001c7202 */ /* 0x000fe40000000f00 */
[----:B------:R-:W-:Y:S01]  /*3720*/  ISETP.NE.AND P0, PT, R0, -0x1, PT ;  /* 0xffffffff0000780c */ /* 0x000fe20003f05270 */
[----:B------:R1:W5:Y:S01]  /*3730*/  LDG.E.128.CONSTANT R12, desc[UR12][R34.64] ;  /* 0x0000000c220c7981 */ /* 0x000362000c1e9d00 */
[----:B------:R-:W-:Y:S01]  /*3740*/  BSSY.RECONVERGENT B1, `(.L_x_21463) ;  /* 0x0000021000017945 */ /* 0x000fe20003800200 */
[----:B------:R-:W-:-:S10]  /*3750*/  IADD3 R27, PT, PT, R4, -0x3, RZ ;  /* 0xfffffffd041b7810 */ /* 0x000fd40007ffe0ff */
[----:B-1-3--:R-:W-:Y:S05]  /*3760*/  @P0 BRA `(.L_x_21464) ;  /* 0x0000000000780947 */ /* 0x00afea0003800000 */
        /* <DEDUP_REMOVED lines=30> */
.L_x_21464:
[----:B------:R-:W-:Y:S05]  /*3950*/  BSYNC.RECONVERGENT B1 ;  /* 0x0000000000017941 */ /* 0x000fea0003800200 */
.L_x_21463:
        /* <DEDUP_REMOVED lines=28> */
[----:B------:R-:W-:Y:S01]  /*3b20*/  ISETP.GE.AND P4, PT, R12, UR16, PT ;  /* 0x000000100c007c0c */ /* 0x000fe2000bf86270 */
[----:B------:R-:W-:Y:S01]  /*3b30*/  VIADD R12, R4, 0xfffffffe ;  /* 0xfffffffe040c7836 */ /* 0x000fe20000000000 */
[----:B------:R-:W-:Y:S02]  /*3b40*/  ISETP.GE.AND P1, PT, R27, UR16, PT ;  /* 0x000000101b007c0c */ /* 0x000fe4000bf26270 */
[----:B------:R-:W-:-:S02]  /*3b50*/  SEL R14, R13, RZ, !P4 ;  /* 0x000000ff0d0e7207 */ /* 0x000fc40006000000 */
[----:B------:R-:W-:Y:S02]  /*3b60*/  ISETP.GE.AND P2, PT, R12, UR16, PT ;  /* 0x000000100c007c0c */ /* 0x000fe4000bf46270 */
[C---:B------:R-:W-:Y:S02]  /*3b70*/  PRMT R12, R8.reuse, 0x7632, R12 ;  /* 0x00007632080c7816 */ /* 0x040fe4000000000c */
[----:B------:R-:W-:Y:S02]  /*3b80*/  SEL R8, R8, RZ, !P1 ;  /* 0x000000ff08087207 */ /* 0x000fe40004800000 */
[----:B------:R-:W-:Y:S02]  /*3b90*/  SEL R11, R11, RZ, !P3 ;  /* 0x000000ff0b0b7207 */ /* 0x000fe40005800000 */
[----:B------:R-:W-:Y:S02]  /*3ba0*/  SEL R13, R12, RZ, !P2 ;  /* 0x000000ff0c0d7207 */ /* 0x000fe40005000000 */
[----:B------:R-:W-:-:S02]  /*3bb0*/  PRMT R11, R11, 0x5410, R14 ;  /* 0x000054100b0b7816 */ /* 0x000fc4000000000e */
[----:B------:R-:W-:-:S07]  /*3bc0*/  PRMT R8, R8, 0x5410, R13 ;  /* 0x0000541008087816 */ /* 0x000fce000000000d */
.L_x_21466:
[----:B------:R-:W-:Y:S05]  /*3bd0*/  BSYNC.RECONVERGENT B1 ;  /* 0x0000000000017941 */ /* 0x000fea0003800200 */
.L_x_21465:
        /* <DEDUP_REMOVED lines=17> */
[C---:B------:R-:W-:Y:S02]  /*3cf0*/  IADD3 R13, PT, PT, R4.reuse, 0x1, RZ ;  /* 0x00000001040d7810 */ /* 0x040fe40007ffe0ff */
        /* <DEDUP_REMOVED lines=23> */
.L_x_21468:
[----:B------:R-:W-:Y:S05]  /*3e70*/  BSYNC.RECONVERGENT B1 ;  /* 0x0000000000017941 */ /* 0x000fea0003800200 */
.L_x_21467:
        /* <DEDUP_REMOVED lines=41> */
.L_x_21470:
[----:B------:R-:W-:Y:S05]  /*4110*/  BSYNC.RECONVERGENT B1 ;  /* 0x0000000000017941 */ /* 0x000fea0003800200 */
.L_x_21469:
        /* <DEDUP_REMOVED lines=41> */
.L_x_21472:
[----:B------:R-:W-:Y:S05]  /*43b0*/  BSYNC.RECONVERGENT B1 ;  /* 0x0000000000017941 */ /* 0x000fea0003800200 */
.L_x_21471:
        /* <DEDUP_REMOVED lines=27> */
[----:B------:R-:W-:Y:S02]  /*4570*/  PRMT R10, R10, 0x5410, R13 ;  /* 0x000054100a0a7816 */ /* 0x000fe4000000000d */
        /* <DEDUP_REMOVED lines=13> */
.L_x_21474:
[----:B------:R-:W-:Y:S05]  /*4650*/  BSYNC.RECONVERGENT B1 ;  /* 0x0000000000017941 */ /* 0x000fea0003800200 */
.L_x_21473:
        /* <DEDUP_REMOVED lines=41> */
.L_x_21476:
[----:B------:R-:W-:Y:S05]  /*48f0*/  BSYNC.RECONVERGENT B1 ;  /* 0x0000000000017941 */ /* 0x000fea0003800200 */
.L_x_21475:
        /* <DEDUP_REMOVED lines=17> */
[----:B------:R-:W-:Y:S02]  /*4a10*/  IADD3 R9, PT, PT, R4, -0x1, RZ ;  /* 0xffffffff04097810 */ /* 0x000fe40007ffe0ff */
[----:B------:R-:W-:Y:S02]  /*4a20*/  ISETP.GE.AND P2, PT, R8, UR16, PT ;  /* 0x0000001008007c0c */ /* 0x000fe4000bf46270 */
[----:B------:R-:W-:Y:S02]  /*4a30*/  IADD3 R8, PT, PT, R4, 0x4, RZ ;  /* 0x0000000404087810 */ /* 0x000fe40007ffe0ff */
[----:B------:R-:W-:Y:S02]  /*4a40*/  ISETP.GE.AND P5, PT, R9, UR16, PT ;  /* 0x0000001009007c0c */ /* 0x000fe4000bfa6270 */
[----:B------:R-:W-:-:S02]  /*4a50*/  ISETP.GE.AND P6, PT, R27, UR16, PT ;  /* 0x000000101b007c0c */ /* 0x000fc4000bfc6270 */
[----:B------:R-:W-:Y:S02]  /*4a60*/  IADD3 R9, PT, PT, R4, 0x1, RZ ;  /* 0x0000000104097810 */ /* 0x000fe40007ffe0ff */
        /* <DEDUP_REMOVED lines=22> */
.L_x_21478:
[----:B------:R-:W-:Y:S05]  /*4bd0*/  BSYNC.RECONVERGENT B1 ;  /* 0x0000000000017941 */ /* 0x000fea0003800200 */
.L_x_21477:
        /* <DEDUP_REMOVED lines=17> */
.L_x_21462:
[----:B------:R-:W-:Y:S05]  /*4cf0*/  BSYNC.RECONVERGENT B0 ;  /* 0x0000000000007941 */ /* 0x000fea0003800200 */
.L_x_21461:
[----:B------:R-:W1:Y:S01]  /*4d00*/  SHFL.BFLY PT, R0, R25, 0x2, 0x1f ;  /* 0x0c401f0019007f89 */ /* 0x000e6200000e0000 */
[----:B------:R-:W-:Y:S01]  /*4d10*/  LOP3.LUT P0, RZ, R16, 0x3, RZ, 0xc0, !PT ;  /* 0x0000000310ff7812 */ /* 0x000fe2000780c0ff */
[----:B------:R-:W-:Y:S02]  /*4d20*/  BSSY.RECONVERGENT B0, `(.L_x_21480) ;  /* 0x0000033000007945 */ /* 0x000fe40003800200 */
[----:B------:R-:W2:Y:S04]  /*4d30*/  SHFL.BFLY PT, R3, R24, 0x2, 0x1f ;  /* 0x0c401f0018037f89 */ /* 0x000ea800000e0000 */
[----:B0--3--:R-:W0:Y:S04]  /*4d40*/  SHFL.BFLY PT, R4, R23, 0x2, 0x1f ;  /* 0x0c401f0017047f89 */ /* 0x009e2800000e0000 */
[----:B------:R-:W3:Y:S04]  /*4d50*/  SHFL.BFLY PT, R8, R21, 0x2, 0x1f ;  /* 0x0c401f0015087f89 */ /* 0x000ee800000e0000 */
[----:B------:R-:W4:Y:S04]  /*4d60*/  SHFL.BFLY PT, R9, R22, 0x2, 0x1f ;  /* 0x0c401f0016097f89 */ /* 0x000f2800000e0000 */
[----:B------:R-:W4:Y:S04]  /*4d70*/  SHFL.BFLY PT, R11, R20, 0x2, 0x1f ;  /* 0x0c401f00140b7f89 */ /* 0x000f2800000e0000 */
[----:B------:R-:W4:Y:S01]  /*4d80*/  SHFL.BFLY PT, R12, R19, 0x2, 0x1f ;  /* 0x0c401f00130c7f89 */ /* 0x000f2200000e0000 */
[----:B-1----:R-:W-:-:S03]  /*4d90*/  FADD.FTZ R0, R0, R25 ;  /* 0x0000001900007221 */ /* 0x002fc60000010000 */
[----:B------:R-:W1:Y:S01]  /*4da0*/  SHFL.BFLY PT, R13, R18, 0x2, 0x1f ;  /* 0x0c401f00120d7f89 */ /* 0x000e6200000e0000 */
[----:B--2---:R-:W-:Y:S01]  /*4db0*/  FADD.FTZ R2, R3, R24 ;  /* 0x0000001803027221 */ /* 0x004fe20000010000 */
[----:B0-----:R-:W-:Y:S02]  /*4dc0*/  FADD.FTZ R4, R4, R23 ;  /* 0x0000001704047221 */ /* 0x001fe40000010000 */
[----:B------:R-:W0:Y:S01]  /*4dd0*/  SHFL.BFLY PT, R3, R0, 0x1, 0x1f ;  /* 0x0c201f0000037f89 */ /* 0x000e2200000e0000 */
[----:B---3--:R-:W-:Y:S01]  /*4de0*/  FADD.FTZ R8, R8, R21 ;  /* 0x0000001508087221 */ /* 0x008fe20000010000 */
[----:B------:R-:W-:Y:S01]  /*4df0*/  BAR.SYNC.DEFER_BLOCKING 0x0 ;  /* 0x0000000000007b1d */ /* 0x000fe20000010000 */
[----:B----4-:R-:W-:Y:S01]  /*4e00*/  FADD.FTZ R6, R9, R22 ;  /* 0x0000001609067221 */ /* 0x010fe20000010000 */
[----:B------:R-:W-:-:S04]  /*4e10*/  FADD.FTZ R10, R11, R20 ;  /* 0x000000140b0a7221 */ /* 0x000fc80000010000 */
[----:B------:R-:W2:Y:S01]  /*4e20*/  SHFL.BFLY PT, R9, R2, 0x1, 0x1f ;  /* 0x0c201f0002097f89 */ /* 0x000ea200000e0000 */
[----:B------:R-:W-:-:S03]  /*4e30*/  FADD.FTZ R12, R12, R19 ;  /* 0x000000130c0c7221 */ /* 0x000fc60000010000 */
[----:B------:R-:W3:Y:S01]  /*4e40*/  SHFL.BFLY PT, R11, R4, 0x1, 0x1f ;  /* 0x0c201f00040b7f89 */ /* 0x000ee200000e0000 */
[----:B-1----:R-:W-:-:S03]  /*4e50*/  FADD.FTZ R14, R13, R18 ;  /* 0x000000120d0e7221 */ /* 0x002fc60000010000 */
[----:B------:R-:W1:Y:S01]  /*4e60*/  SHFL.BFLY PT, R15, R8, 0x1, 0x1f ;  /* 0x0c201f00080f7f89 */ /* 0x000e6200000e0000 */
[----:B------:R-:W-:-:S03]  /*4e70*/  LOP3.LUT R18, R16, 0x3c0, RZ, 0xc0, !PT ;  /* 0x000003c010127812 */ /* 0x000fc600078ec0ff */
[----:B------:R-:W4:Y:S01]  /*4e80*/  SHFL.BFLY PT, R13, R6, 0x1, 0x1f ;  /* 0x0c201f00060d7f89 */ /* 0x000f2200000e0000 */
[----:B------:R-:W-:Y:S01]  /*4e90*/  ISETP.NE.OR P1, PT, R18, 0x40, P0 ;  /* 0x000000401200780c */ /* 0x000fe20000725670 */
[----:B0-----:R-:W-:Y:S02]  /*4ea0*/  FADD.FTZ R0, R0, R3 ;  /* 0x0000000300007221 */ /* 0x001fe40000010000 */
[----:B------:R-:W0:Y:S04]  /*4eb0*/  SHFL.BFLY PT, R17, R10, 0x1, 0x1f ;  /* 0x0c201f000a117f89 */ /* 0x000e2800000e0000 */
[----:B------:R-:W0:Y:S04]  /*4ec0*/  SHFL.BFLY PT, R19, R12, 0x1, 0x1f ;  /* 0x0c201f000c137f89 */ /* 0x000e2800000e0000 */
[----:B------:R-:W0:Y:S01]  /*4ed0*/  SHFL.BFLY PT, R21, R14, 0x1, 0x1f ;  /* 0x0c201f000e157f89 */ /* 0x000e2200000e0000 */
[----:B--2---:R-:W-:Y:S01]  /*4ee0*/  FADD.FTZ R3, R2, R9 ;  /* 0x0000000902037221 */ /* 0x004fe20000010000 */
[----:B---3--:R-:W-:Y:S01]  /*4ef0*/  FADD.FTZ R2, R4, R11 ;  /* 0x0000000b04027221 */ /* 0x008fe20000010000 */
[----:B-1----:R-:W-:Y:S01]  /*4f00*/  FADD.FTZ R4, R8, R15 ;  /* 0x0000000f08047221 */ /* 0x002fe20000010000 */
[----:B------:R-:W-:Y:S01]  /*4f10*/  SHF.R.U32.HI R8, RZ, 0x2, R7 ;  /* 0x00000002ff087819 */ /* 0x000fe20000011607 */
[----:B----4-:R-:W-:-:S03]  /*4f20*/  FADD.FTZ R9, R6, R13 ;  /* 0x0000000d06097221 */ /* 0x010fc60000010000 */
[----:B------:R-:W-:Y:S01]  /*4f30*/  LEA R5, R5, R8, 0x6 ;  /* 0x0000000805057211 */ /* 0x000fe200078e30ff */
[----:B0-----:R-:W-:Y:S01]  /*4f40*/  FADD.FTZ R11, R10, R17 ;  /* 0x000000110a0b7221 */ /* 0x001fe20000010000 */
[----:B------:R-:W-:Y:S01]  /*4f50*/  FADD.FTZ R6, R12, R19 ;  /* 0x000000130c067221 */ /* 0x000fe20000010000 */
[----:B------:R-:W-:Y:S01]  /*4f60*/  FADD.FTZ R7, R14, R21 ;  /* 0x000000150e077221 */ /* 0x000fe20000010000 */
        /* <DEDUP_REMOVED lines=14> */
.L_x_21481:
[----:B------:R-:W-:Y:S05]  /*5050*/  BSYNC.RECONVERGENT B0 ;  /* 0x0000000000007941 */ /* 0x000fea0003800200 */
.L_x_21480:
        /* <DEDUP_REMOVED lines=29> */
.L_x_21483:
[----:B------:R-:W-:Y:S05]  /*5230*/  BSYNC.RECONVERGENT B0 ;  /* 0x0000000000007941 */ /* 0x000fea0003800200 */
.L_x_21482:
        /* <DEDUP_REMOVED lines=12> */
.L_x_21485:
[----:B------:R-:W-:Y:S05]  /*5300*/  BSYNC.RECONVERGENT B0 ;  /* 0x0000000000007941 */ /* 0x000fea0003800200 */
.L_x_21484:
        /* <DEDUP_REMOVED lines=8> */
[----:B------:R-:W4:Y:S04]  /*5390*/  LDS R12, [R19+0xa0] ;  /* 0x0000a000130c7984 */ /* 0x000f280000000800 */
[----:B------:R-:W4:Y:S04]  /*53a0*/  LDS R17, [R19+0xc0] ;  /* 0x0000c00013117984 */ /* 0x000f280000000800 */
[----:B------:R-:W4:Y:S01]  /*53b0*/  LDS R14, [R19+0xe0] ;  /* 0x0000e000130e7984 */ /* 0x000f220000000800 */
[----:B-1----:R-:W-:Y:S01]  /*53c0*/  FADD.FTZ R0, R0, R5 ;  /* 0x0000000500007221 */ /* 0x002fe20000010000 */
[----:B0-----:R-:W-:Y:S01]  /*53d0*/  FADD.FTZ R3, R3, R8 ;  /* 0x0000000803037221 */ /* 0x001fe20000010000 */
[----:B--2---:R-:W-:Y:S01]  /*53e0*/  FADD.FTZ R2, R2, R13 ;  /* 0x0000000d02027221 */ /* 0x004fe20000010000 */
[----:B---3--:R-:W-:Y:S01]  /*53f0*/  FADD.FTZ R9, R9, R10 ;  /* 0x0000000a09097221 */ /* 0x008fe20000010000 */
[----:B----4-:R-:W-:Y:S01]  /*5400*/  FADD.FTZ R4, R4, R15 ;  /* 0x0000000f04047221 */ /* 0x010fe20000010000 */
[----:B------:R-:W-:Y:S01]  /*5410*/  FADD.FTZ R11, R11, R12 ;  /* 0x0000000c0b0b7221 */ /* 0x000fe20000010000 */
[----:B------:R-:W-:Y:S01]  /*5420*/  FADD.FTZ R6, R6, R17 ;  /* 0x0000001106067221 */ /* 0x000fe20000010000 */
[----:B------:R-:W-:-:S07]  /*5430*/  FADD.FTZ R7, R7, R14 ;  /* 0x0000000e07077221 */ /* 0x000fce0000010000 */
.L_x_21487:
[----:B------:R-:W-:Y:S05]  /*5440*/  BSYNC.RECONVERGENT B0 ;  /* 0x0000000000007941 */ /* 0x000fea0003800200 */
.L_x_21486:
        /* <DEDUP_REMOVED lines=18> */
[----:B-1----:R-:W-:Y:S02]  /*5570*/  LEA R8, P0, R16, UR8, 0x1 ;  /* 0x0000000810087c11 */ /* 0x002fe4000f8008ff */
[----:B------:R-:W-:-:S02]  /*5580*/  PRMT R10, R6, 0x7632, R10 ;  /* 0x00007632060a7816 */ /* 0x000fc4000000000a */
        /* <DEDUP_REMOVED lines=11> */
.L_x_21488:
        /* <DEDUP_REMOVED lines=12> */
.L_x_27639:


//--------------------- .text._ZN4vllm25paged_attention_v2_kernelIttLi32ELi32ELi128ELNS_18Fp8KVCacheDataTypeE0ELb0ELi512EEEvPfS2_PT_PKS3_PKT0_S9_ifPKiSB_iPKfiiiSD_SD_iiiii --------------------------
	.section	.text._ZN4vllm25paged_attention_v2_kernelIttLi32ELi32ELi128ELNS_18Fp8KVCacheDataTypeE0ELb0ELi512EEEvPfS2_PT_PKS3_PKT0_S9_ifPKiSB_iPKfiiiSD_SD_iiiii,"ax",@progbits
	.align	128
        .global         _ZN4vllm25paged_attention_v2_kernelIttLi32ELi32ELi128ELNS_18Fp8KVCacheDataTypeE0ELb0ELi512EEEvPfS2_PT_PKS3_PKT0_S9_ifPKiSB_iPKfiiiSD_SD_iiiii
        .type           _ZN4vllm25paged_attention_v2_kernelIttLi32ELi32ELi128ELNS_18Fp8KVCacheDataTypeE0ELb0ELi512EEEvPfS2_PT_PKS3_PKT0_S9_ifPKiSB_iPKfiiiSD_SD_iiiii,@function
        .size           _ZN4vllm25paged_attention_v2_kernelIttLi32ELi32ELi128ELNS_18Fp8KVCacheDataTypeE0ELb0ELi512EEEvPfS2_PT_PKS3_PKT0_S9_ifPKiSB_iPKfiiiSD_SD_iiiii,(.L_x_27640 - _ZN4vllm25paged_attention_v2_kernelIttLi32ELi32ELi128ELNS_18Fp8KVCacheDataTypeE0ELb0ELi512EEEvPfS2_PT_PKS3_PKT0_S9_ifPKiSB_iPKfiiiSD_SD_iiiii)
        .other          _ZN4vllm25paged_attention_v2_kernelIttLi32ELi32ELi128ELNS_18Fp8KVCacheDataTypeE0ELb0ELi512EEEvPfS2_PT_PKS3_PKT0_S9_ifPKiSB_iPKfiiiSD_SD_iiiii,@"STO_CUDA_ENTRY STV_DEFAULT"
_ZN4vllm25paged_attention_v2_kernelIttLi32ELi32ELi128ELNS_18Fp8KVCacheDataTypeE0ELb0ELi512EEEvPfS2_PT_PKS3_PKT0_S9_ifPKiSB_iPKfiiiSD_SD_iiiii:
.text._ZN4vllm25paged_attention_v2_kernelIttLi32ELi32ELi128ELNS_18Fp8KVCacheDataTypeE0ELb0ELi512EEEvPfS2_PT_PKS3_PKT0_S9_ifPKiSB_iPKfiiiSD_SD_iiiii:
        /* <DEDUP_REMOVED lines=20> */
[----:B------:R-:W-:Y:S01]  /*0140*/  UIADD3 UR6, UPT, UPT, UR14, 0x1f, URZ ;  /* 0x0000001f0e067890 */ /* 0x000fe2000fffe0ff */
[----:B------:R-:W0:Y:S01]  /*0150*/  LDCU UR9, c[0x0][0x3b4] ;  /* 0x00007680ff0977ac */ /* 0x000e220008000800 */
[----:B--2---:R-:W-:Y:S01]  /*0160*/  UIMAD UR4, UR15, UR4, URZ ;  /* 0x000000040f0472a4 */ /* 0x004fe2000f8e02ff */
[----:B------:R-:W2:Y:S01]  /*0170*/  LDCU.64 UR20, c[0x0][0x3a0] ;  /* 0x00007400ff1477ac */ /* 0x000ea20008000a00 */
[----:B-1----:R-:W-:-:S02]  /*0180*/  IMAD.U32 R3, RZ, RZ, UR18 ;  /* 0x00000012ff037e24 */ /* 0x002fc4000f8e00ff */
[----:B------:R-:W-:Y:S01]  /*0190*/  USHF.R.S32.HI UR5, URZ, 0x1f, UR4 ;  /* 0x0000001fff057899 */ /* 0x000fe20008011404 */
[----:B0-----:R-:W-:-:S13]  /*01a0*/  ISETP.GT.U32.AND P0, PT, R0, 0x3, PT ;  /* 0x000000030000780c */ /* 0x001fda0003f04070 */
[----:B------:R-:W0:Y:S01]  /*01b0*/  @!P0 LDC.64 R4, c[0x0][0x398] ;  /* 0x0000e600ff048b82 */ /* 0x000e220000000a00 */
[----:B------:R-:W-:Y:S02]  /*01c0*/  @!P0 SHF.L.U32 R3, R3, 0x5, RZ ;  /* 0x0000000503038819 */ /* 0x000fe400000006ff */
[----:B------:R-:W-:-:S04]  /*01d0*/  @!P0 SHF.L.U32 R2, R0, 0x3, RZ ;  /* 0x0000000300028819 */ /* 0x000fc800000006ff */
[----:B------:R-:W-:-:S04]  /*01e0*/  @!P0 IADD3 R2, P1, P2, R2, UR4, R3 ;  /* 0x0000000402028c10 */ /* 0x000fc8000fa3e003 */
[----:B------:R-:W-:Y:S02]  /*01f0*/  @!P0 IADD3.X R3, PT, PT, RZ, UR5, RZ, P1, P2 ;  /* 0x00000005ff038c10 */ /* 0x000fe40008fe44ff */
[----:B---3--:R-:W-:Y:S01]  /*0200*/  IABS R9, R10 ;  /* 0x0000000a00097213 */ /* 0x008fe20000000000 */
[----:B------:R-:W1:Y:S01]  /*0210*/  LDCU UR19, c[0x0][0x370] ;  /* 0x00006e00ff1377ac */ /* 0x000e620008000800 */
[----:B------:R-:W3:Y:S01]  /*0220*/  LDCU.64 UR4, c[0x0][0x3d0] ;  /* 0x00007a00ff0477ac */ /* 0x000ee20008000a00 */
[----:B0-----:R-:W-:-:S04]  /*0230*/  @!P0 LEA R4, P1, R2, R4, 0x1 ;  /* 0x0000000402048211 */ /* 0x001fc800078208ff */
[----:B------:R-:W-:-:S06]  /*0240*/  @!P0 LEA.HI.X R5, R2, R5, R3, 0x1, P1 ;  /* 0x0000000502058211 */ /* 0x000fcc00008f0c03 */
[----:B------:R-:W4:Y:S01]  /*0250*/  @!P0 LDG.E.128.CONSTANT R4, desc[UR12][R4.64] ;  /* 0x0000000c04048981 */ /* 0x000f22000c1e9d00 */
[----:B------:R-:W0:Y:S01]  /*0260*/  I2F.RP R8, R9 ;  /* 0x0000000900087306 */ /* 0x000e220000209400 */
[----:B---3--:R-:W-:Y:S02]  /*0270*/  UISETP.NE.U32.AND UP0, UPT, UR4, URZ, UPT ;  /* 0x000000ff0400728c */ /* 0x008fe4000bf05070 */
[----:B------:R-:W-:Y:S02]  /*0280*/  USHF.R.U32.HI UR6, URZ, 0x5, UR6 ;  /* 0x00000005ff067899 */ /* 0x000fe40008011606 */
[----:B------:R-:W-:-:S03]  /*0290*/  UISETP.NE.AND.EX UP0, UPT, UR5, URZ, UPT, UP0 ;  /* 0x000000ff0500728c */ /* 0x000fc6000bf05300 */
[----:B0-----:R-:W0:Y:S08]  /*02a0*/  MUFU.RCP R8, R8 ;  /* 0x0000000800087308 */ /* 0x001e300000001000 */
[----:B------:R-:W3:Y:S01]  /*02b0*/  @UP0 LDCU.64 UR4, c[0x0][0x3d0] ;  /* 0x00007a00ff0407ac */ /* 0x000ee20008000a00 */
[----:B0-----:R-:W-:Y:S01]  /*02c0*/  VIADD R2, R8, 0xffffffe ;  /* 0x0ffffffe08027836 */ /* 0x001fe20000000000 */
[----:B-1----:R-:W-:Y:S01]  /*02d0*/  IABS R8, UR19 ;  /* 0x0000001300087c13 */ /* 0x002fe20008000000 */
[----:B---3--:R-:W-:-:S02]  /*02e0*/  @UP0 UIMAD.WIDE.U32 UR4, UR18, 0x4, UR4 ;  /* 0x00000004120408a5 */ /* 0x008fc4000f8e0004 */
[----:B------:R0:W1:Y:S02]  /*02f0*/  F2I.FTZ.U32.TRUNC.NTZ R3, R2 ;  /* 0x0000000200037305 */ /* 0x000064000021f000 */
[----:B0-----:R-:W-:Y:S01]  /*0300*/  HFMA2 R2, -RZ, RZ, 0, 0 ;  /* 0x00000000ff027431 */ /* 0x001fe200000001ff */
[----:B-1----:R-:W-:-:S05]  /*0310*/  IADD3 R12, PT, PT, RZ, -R3, RZ ;  /* 0x80000003ff0c7210 */ /* 0x002fca0007ffe0ff */
[----:B------:R-:W-:-:S04]  /*0320*/  IMAD R11, R12, R9, RZ ;  /* 0x000000090c0b7224 */ /* 0x000fc800078e02ff */
        /* <DEDUP_REMOVED lines=25> */
[----:B------:R-:W-:Y:S01]  /*04c0*/  IMAD R11, R10, R9, RZ ;  /* 0x000000090a0b7224 */ /* 0x000fe200078e02ff */
[----:B------:R-:W-:-:S03]  /*04d0*/  IABS R10, UR18 ;  /* 0x00000012000a7c13 */ /* 0x000fc60008000000 */
[----:B------:R-:W-:-:S04]  /*04e0*/  IMAD.HI.U32 R3, R3, R11, R2 ;  /* 0x0000000b03037227 */ /* 0x000fc800078e0002 */
[----:B------:R-:W-:Y:S02]  /*04f0*/  IMAD.MOV.U32 R2, RZ, RZ, R10 ;  /* 0x000000ffff027224 */ /* 0x000fe400078e000a */
[----:B------:R-:W0:Y:S02]  /*0500*/  @!P0 S2R R10, SR_CgaCtaId ;  /* 0x00000000000a8919 */ /* 0x000e240000008800 */
[----:B------:R-:W-:Y:S01]  /*0510*/  IMAD.HI.U32 R29, R3, R2, RZ ;  /* 0x00000002031d7227 */ /* 0x000fe200078e00ff */
[----:B------:R-:W-:Y:S01]  /*0520*/  MOV R3, UR5 ;  /* 0x0000000500037c02 */ /* 0x000fe20008000f00 */
[----:B------:R-:W1:Y:S02]  /*0530*/  LDCU UR5, c[0x0][0x3c8] ;  /* 0x00007900ff0577ac */ /* 0x000e640008000800 */
[----:B------:R-:W-:Y:S01]  /*0540*/  IMAD R2, R29, R8, R2 ;  /* 0x000000081d027224 */ /* 0x000fe200078e0202 */
[----:B------:R-:W-:-:S04]  /*0550*/  LOP3.LUT R8, R12, UR18, RZ, 0x3c, !PT ;  /* 0x000000120c087c12 */ /* 0x000fc8000f8e3cff */
[----:B------:R-:W-:-:S13]  /*0560*/  ISETP.GT.U32.AND P2, PT, R9, R2, PT ;  /* 0x000000020900720c */ /* 0x000fda0003f44070 */
[----:B------:R-:W-:-:S04]  /*0570*/  @!P2 IADD3 R2, PT, PT, R2, -R9, RZ ;  /* 0x800000090202a210 */ /* 0x000fc80007ffe0ff */
[----:B------:R-:W-:Y:S02]  /*0580*/  ISETP.GE.U32.AND P1, PT, R2, R9, PT ;  /* 0x000000090200720c */ /* 0x000fe40003f26070 */
[----:B------:R-:W-:Y:S01]  /*0590*/  MOV R2, UR4 ;  /* 0x0000000400027c02 */ /* 0x000fe20008000f00 */
[----:B------:R-:W-:Y:S01]  /*05a0*/  ULEA UR4, UR16, 0x10, 0x4 ;  /* 0x0000001010047891 */ /* 0x000fe2000f8e20ff */
[----:B------:R-:W-:-:S03]  /*05b0*/  @!P0 MOV R9, 0x400 ;  /* 0x0000040000098802 */ /* 0x000fc60000000f00 */
[----:B------:R3:W5:Y:S01]  /*05c0*/  @P3 LDG.E.CONSTANT R34, desc[UR12][R2.64] ;  /* 0x0000000c02223981 */ /* 0x000762000c1e9900 */
[----:B------:R-:W-:Y:S01]  /*05d0*/  ISETP.GE.AND P3, PT, R8, RZ, PT ;  /* 0x000000ff0800720c */ /* 0x000fe20003f66270 */
[----:B------:R-:W-:Y:S01]  /*05e0*/  UISETP.LT.U32.AND UP0, UPT, UR6, UR4, UPT ;  /* 0x000000040600728c */ /* 0x000fe2000bf01070 */
[----:B------:R-:W-:Y:S01]  /*05f0*/  SHF.R.U32.HI R8, RZ, 0x5, R0 ;  /* 0x00000005ff087819 */ /* 0x000fe20000011600 */
[----:B------:R-:W-:Y:S01]  /*0600*/  IMAD.U32 R11, RZ, RZ, UR16 ;  /* 0x00000010ff0b7e24 */ /* 0x000fe2000f8e00ff */
[----:B0-----:R-:W-:Y:S01]  /*0610*/  @!P0 LEA R9, R10, R9, 0x18 ;  /* 0x000000090a098211 */ /* 0x001fe200078ec0ff */
[----:B------:R-:W-:Y:S01]  /*0620*/  USEL UR8, UR6, UR4, UP0 ;  /* 0x0000000406087287 */ /* 0x000fe20008000000 */
[----:B------:R-:W-:Y:S01]  /*0630*/  @!P2 IADD3 R29, PT, PT, R29, 0x1, RZ ;  /* 0x000000011d1da810 */ /* 0x000fe20007ffe0ff */
[----:B------:R-:W-:Y:S01]  /*0640*/  IMAD R10, R11, 0x10, R8 ;  /* 0x000000100b0a7824 */ /* 0x000fe200078e0208 */
[----:B------:R-:W-:Y:S01]  /*0650*/  ISETP.NE.AND P2, PT, R12, RZ, PT ;  /* 0x000000ff0c00720c */ /* 0x000fe20003f45270 */
[----:B------:R-:W0:Y:S01]  /*0660*/  LDCU UR6, c[0x0][0x3dc] ;  /* 0x00007b80ff0677ac */ /* 0x000e220008000800 */
[----:B------:R-:W-:Y:S01]  /*0670*/  @P1 IADD3 R29, PT, PT, R29, 0x1, RZ ;  /* 0x000000011d1d1810 */ /* 0x000fe20007ffe0ff */
[----:B------:R-:W-:Y:S01]  /*0680*/  BSSY.RECONVERGENT B0, `(.L_x_21489) ;  /* 0x00000a9000007945 */ /* 0x000fe20003800200 */
[----:B------:R-:W-:Y:S01]  /*0690*/  ISETP.GE.U32.AND P1, PT, R10, UR8, PT ;  /* 0x000000080a007c0c */ /* 0x000fe2000bf26070 */
[----:B-1----:R-:W-:Y:S01]  /*06a0*/  UIMAD UR4, UR15, UR5, URZ ;  /* 0x000000050f0472a4 */ /* 0x002fe2000f8e02ff */
[----:B------:R-:W-:Y:S01]  /*06b0*/  @!P0 LEA R9, R0, R9, 0x4 ;  /* 0x0000000900098211 */ /* 0x000fe200078e20ff */
[----:B------:R-:W-:Y:S01]  /*06c0*/  IMAD.MOV.U32 R33, RZ, RZ, -0x800001 ;  /* 0xff7fffffff217424 */ /* 0x000fe200078e00ff */
[----:B------:R-:W-:-:S02]  /*06d0*/  @!P3 IADD3 R29, PT, PT, RZ, -R29, RZ ;  /* 0x8000001dff1db210 */ /* 0x000fc40007ffe0ff */
[----:B------:R-:W-:-:S03]  /*06e0*/  LOP3.LUT R39, R0, 0x1f, RZ, 0xc0, !PT ;  /* 0x0000001f00277812 */ /* 0x000fc600078ec0ff */
[----:B------:R-:W-:Y:S01]  /*06f0*/  @!P2 LOP3.LUT R29, RZ, R12, RZ, 0x33, !PT ;  /* 0x0000000cff1da212 */ /* 0x000fe200078e33ff */
[----:B----4-:R3:W-:Y:S01]  /*0700*/  @!P0 STS.128 [R9], R4 ;  /* 0x0000000409008388 */ /* 0x0107e20000000c00 */
[----:B------:R-:W-:Y:S06]  /*0710*/  BAR.SYNC.DEFER_BLOCKING 0x0 ;  /* 0x0000000000007b1d */ /* 0x000fec0000010000 */
[----:B0-2---:R-:W-:Y:S05]  /*0720*/  @P1 BRA `(.L_x_21490) ;  /* 0x0000000800781947 */ /* 0x005fea0003800000 */
[----:B------:R-:W0:Y:S01]  /*0730*/  S2R R28, SR_CgaCtaId ;  /* 0x00000000001c7919 */ /* 0x000e220000008800 */
[----:B------:R-:W1:Y:S01]  /*0740*/  LDCU UR5, c[0x0][0x3e0] ;  /* 0x00007c00ff0577ac */ /* 0x000e620008000800 */
[----:B---3--:R-:W-:Y:S01]  /*0750*/  IMAD.WIDE.U32 R2, R10, 0x4, RZ ;  /* 0x000000040a027825 */ /* 0x008fe200078e00ff */
[----:B------:R-:W-:Y:S01]  /*0760*/  MOV R7, UR4 ;  /* 0x0000000400077c02 */ /* 0x000fe20008000f00 */
[----:B------:R-:W2:Y:S01]  /*0770*/  LDCU.64 UR10, c[0x0][0x3b8] ;  /* 0x00007700ff0a77ac */ /* 0x000ea20008000a00 */
[----:B------:R-:W-:-:S03]  /*0780*/  MOV R5, 0x400 ;  /* 0x0000040000057802 */ /* 0x000fc60000000f00 */
[----:B------:R-:W-:Y:S01]  /*0790*/  IMAD.WIDE R2, R7, 0x4, R2 ;  /* 0x0000000407027825 */ /* 0x000fe200078e0202 */
[C---:B------:R-:W-:Y:S02]  /*07a0*/  LEA R0, R8.reuse, UR7, 0x5 ;  /* 0x0000000708007c11 */ /* 0x040fe4000f8e28ff */
[----:B------:R-:W-:Y:S01]  /*07b0*/  IADD3 R5, PT, PT, R5, 0x60, RZ ;  /* 0x0000006005057810 */ /* 0x000fe20007ffe0ff */
[----:B------:R-:W-:Y:S01]  /*07c0*/  IMAD R8, R8, 0x20, R39 ;  /* 0x0000002008087824 */ /* 0x000fe200078e0227 */
[----:B------:R-:W-:Y:S01]  /*07d0*/  IADD3 R30, PT, PT, R39, R0, RZ ;  /* 0x00000000271e7210 */ /* 0x000fe20007ffe0ff */
[----:B------:R-:W-:Y:S01]  /*07e0*/  IMAD.MOV.U32 R0, RZ, RZ, R10 ;  /* 0x000000ffff007224 */ /* 0x000fe200078e000a */
[----:B------:R-:W-:Y:S02]  /*07f0*/  MOV R33, 0xff7fffff ;  /* 0xff7fffff00217802 */ /* 0x000fe40000000f00 */
[C---:B------:R-:W-:Y:S01]  /*0800*/  IADD3 R32, PT, PT, R30.reuse, -UR14, RZ ;  /* 0x8000000e1e207c10 */ /* 0x040fe2000fffe0ff */
[----:B------:R-:W-:-:S02]  /*0810*/  VIADD R30, R30, 0x1 ;  /* 0x000000011e1e7836 */ /* 0x000fc40000000000 */
[----:B-1----:R-:W-:Y:S01]  /*0820*/  IMAD R4, R29, UR5, RZ ;  /* 0x000000051d047c24 */ /* 0x002fe2000f8e02ff */
[----:B--2---:R-:W-:-:S04]  /*0830*/  IADD3 R2, P1, PT, R2, UR10, RZ ;  /* 0x0000000a02027c10 */ /* 0x004fc8000ff3e0ff */
[----:B------:R-:W-:Y:S02]  /*0840*/  LEA R38, P0, R39, R4, 0x3 ;  /* 0x0000000427267211 */ /* 0x000fe400078018ff */
[----:B------:R-:W-:Y:S02]  /*0850*/  IADD3.X R3, PT, PT, R3, UR11, RZ, P1, !PT ;  /* 0x0000000b03037c10 */ /* 0x000fe40008ffe4ff */
[----:B------:R-:W-:Y:S02]  /*0860*/  LEA.HI.X.SX32 R39, R4, RZ, 0x1, P0 ;  /* 0x000000ff04277211 */ /* 0x000fe400000f0eff */
[----:B0-----:R-:W-:-:S04]  /*0870*/  LEA R5, R28, R5, 0x18 ;  /* 0x000000051c057211 */ /* 0x001fc800078ec0ff */
[----:B------:R-:W-:-:S07]  /*0880*/  LEA R31, R8, R5, 0x2 ;  /* 0x00000005081f7211 */ /* 0x000fce00078e10ff */
.L_x_21491:
[----:B------:R-:W2:Y:S01]  /*0890*/  LDG.E.CONSTANT R5, desc[UR12][R2.64] ;  /* 0x0000000c02057981 */ /* 0x000ea2000c1e9900 */
        /* <DEDUP_REMOVED lines=9> */
[--C-:B0-----:R-:W-:Y:S02]  /*0930*/  HADD2.F32 R21, -RZ, R12.reuse.H1_H1 ;  /* 0x3000000cff157230 */ /* 0x101fe40000004100 */
[----:B------:R-:W-:Y:S01]  /*0940*/  HADD2.F32 R20, -RZ, R12.H0_H0 ;  /* 0x2000000cff147230 */ /* 0x000fe20000004100 */
[----:B------:R-:W4:Y:S01]  /*0950*/  LDG.E.128.CONSTANT R24, desc[UR12][R40.64+0x600] ;  /* 0x0006000c28187981 */ /* 0x000f22000c1e9d00 */
[----:B------:R-:W-:Y:S02]  /*0960*/  HADD2.F32 R36, -RZ, R13.H0_H0 ;  /* 0x2000000dff247230 */ /* 0x000fe40000004100 */
[----:B--2---:R-:W-:-:S02]  /*0970*/  HADD2.F32 R23, -RZ, R4.H0_H0 ;  /* 0x20000004ff177230 */ /* 0x004fc40000004100 */
[----:B------:R-:W-:-:S03]  /*0980*/  HADD2.F32 R4, -RZ, R4.H1_H1 ;  /* 0x30000004ff047230 */ /* 0x000fc60000004100 */
[----:B------:R-:W-:Y:S01]  /*0990*/  FMUL.FTZ R12, R20, R23 ;  /* 0x00000017140c7220 */ /* 0x000fe20000410000 */
[--C-:B---3--:R-:W-:Y:S02]  /*09a0*/  HADD2.F32 R20, -RZ, R8.reuse.H0_H0 ;  /* 0x20000008ff147230 */ /* 0x108fe40000004100 */
[----:B------:R-:W-:Y:S01]  /*09b0*/  FMUL.FTZ R4, R21, R4 ;  /* 0x0000000415047220 */ /* 0x000fe20000410000 */
[--C-:B------:R-:W-:Y:S02]  /*09c0*/  HADD2.F32 R21, -RZ, R5.reuse.H0_H0 ;  /* 0x20000005ff157230 */ /* 0x100fe40000004100 */
[----:B------:R-:W-:Y:S02]  /*09d0*/  HADD2.F32 R8, -RZ, R8.H1_H1 ;  /* 0x30000008ff087230 */ /* 0x000fe40000004100 */
[----:B------:R-:W-:Y:S02]  /*09e0*/  HADD2.F32 R5, -RZ, R5.H1_H1 ;  /* 0x30000005ff057230 */ /* 0x000fe40000004100 */
[----:B------:R-:W-:Y:S01]  /*09f0*/  FMUL.FTZ R36, R36, R21 ;  /* 0x0000001524247220 */ /* 0x000fe20000410000 */
[----:B-1----:R-:W-:-:S05]  /*0a00*/  HADD2.F32 R21, -RZ, R16.H0_H0 ;  /* 0x20000010ff157230 */ /* 0x002fca0000004100 */
[----:B------:R-:W-:Y:S01]  /*0a10*/  FFMA.FTZ R12, R21, R20, R12 ;  /* 0x00000014150c7223 */ /* 0x000fe2000001000c */
[----:B------:R-:W-:Y:S02]  /*0a20*/  HADD2.F32 R21, -RZ, R16.H1_H1 ;  /* 0x30000010ff157230 */ /* 0x000fe40000004100 */
[----:B------:R-:W-:Y:S02]  /*0a30*/  HADD2.F32 R16, -RZ, R13.H1_H1 ;  /* 0x3000000dff107230 */ /* 0x000fe40000004100 */
[----:B------:R-:W-:Y:S02]  /*0a40*/  HADD2.F32 R13, -RZ, R14.H0_H0 ;  /* 0x2000000eff0d7230 */ /* 0x000fe40000004100 */
[----:B------:R-:W-:Y:S01]  /*0a50*/  FFMA.FTZ R8, R21, R8, R4 ;  /* 0x0000000815087223 */ /* 0x000fe20000010004 */
[----:B------:R-:W-:Y:S01]  /*0a60*/  HADD2.F32 R4, -RZ, R6.H0_H0 ;  /* 0x20000006ff047230 */ /* 0x000fe20000004100 */
[----:B------:R-:W2:Y:S01]  /*0a70*/  LDG.E.128.CONSTANT R20, desc[UR12][R40.64+0x400] ;  /* 0x0004000c28147981 */ /* 0x000ea2000c1e9d00 */
[----:B------:R-:W-:Y:S01]  /*0a80*/  FMUL.FTZ R16, R16, R5 ;  /* 0x0000000510107220 */ /* 0x000fe20000410000 */
[----:B------:R-:W-:-:S02]  /*0a90*/  HADD2.F32 R5, -RZ, R17.H0_H0 ;  /* 0x20000011ff057230 */ /* 0x000fc40000004100 */
[----:B------:R-:W-:Y:S01]  /*0aa0*/  FMUL.FTZ R13, R13, R4 ;  /* 0x000000040d0d7220 */ /* 0x000fe20000410000 */
[----:B------:R-:W-:-:S05]  /*0ab0*/  HADD2.F32 R4, -RZ, R9.H0_H0 ;  /* 0x20000009ff047230 */ /* 0x000fca0000004100 */
[----:B------:R-:W-:Y:S01]  /*0ac0*/  FFMA.FTZ R36, R5, R4, R36 ;  /* 0x0000000405247223 */ /* 0x000fe20000010024 */
[----:B------:R-:W-:Y:S02]  /*0ad0*/  HADD2.F32 R4, -RZ, R18.H0_H0 ;  /* 0x20000012ff047230 */ /* 0x000fe40000004100 */
[----:B------:R-:W-:Y:S02]  /*0ae0*/  HADD2.F32 R5, -RZ, R10.H0_H0 ;  /* 0x2000000aff057230 */ /* 0x000fe40000004100 */
[----:B------:R-:W-:Y:S02]  /*0af0*/  HADD2.F32 R17, -RZ, R17.H1_H1 ;  /* 0x30000011ff117230 */ /* 0x000fe40000004100 */
[----:B------:R-:W-:Y:S02]  /*0b00*/  HADD2.F32 R9, -RZ, R9.H1_H1 ;  /* 0x30000009ff097230 */ /* 0x000fe40000004100 */
[----:B------:R-:W-:Y:S01]  /*0b10*/  FFMA.FTZ R13, R4, R5, R13 ;  /* 0x00000005040d7223 */ /* 0x000fe2000001000d */
[----:B------:R-:W-:-:S02]  /*0b20*/  HADD2.F32 R14, -RZ, R14.H1_H1 ;  /* 0x3000000eff0e7230 */ /* 0x000fc40000004100 */
[----:B------:R-:W-:Y:S02]  /*0b30*/  HADD2.F32 R5, -RZ, R6.H1_H1 ;  /* 0x30000006ff057230 */ /* 0x000fe40000004100 */
[----:B------:R-:W-:-:S03]  /*0b40*/  FFMA.FTZ R16, R17, R9, R16 ;  /* 0x0000000911107223 */ /* 0x000fc60000010010 */
[----:B------:R-:W-:Y:S01]  /*0b50*/  FMUL.FTZ R9, R14, R5 ;  /* 0x000000050e097220 */ /* 0x000fe20000410000 */
[----:B------:R-:W-:Y:S02]  /*0b60*/  HADD2.F32 R14, -RZ, R18.H1_H1 ;  /* 0x30000012ff0e7230 */ /* 0x000fe40000004100 */
[----:B------:R-:W-:Y:S02]  /*0b70*/  HADD2.F32 R5, -RZ, R10.H1_H1 ;  /* 0x3000000aff057230 */ /* 0x000fe40000004100 */
[----:B------:R-:W-:Y:S02]  /*0b80*/  HADD2.F32 R4, -RZ, R15.H0_H0 ;  /* 0x2000000fff047230 */ /* 0x000fe40000004100 */
[--C-:B------:R-:W-:Y:S02]  /*0b90*/  HADD2.F32 R6, -RZ, R7.reuse.H1_H1 ;  /* 0x30000007ff067230 */ /* 0x100fe40000004100 */
[----:B------:R-:W-:Y:S01]  /*0ba0*/  FFMA.FTZ R14, R14, R5, R9 ;  /* 0x000000050e0e7223 */ /* 0x000fe20000010009 */
[----:B------:R-:W-:-:S02]  /*0bb0*/  HADD2.F32 R5, -RZ, R7.H0_H0 ;  /* 0x20000007ff057230 */ /* 0x000fc40000004100 */
[----:B------:R-:W-:Y:S02]  /*0bc0*/  HADD2.F32 R15, -RZ, R15.H1_H1 ;  /* 0x3000000fff0f7230 */ /* 0x000fe40000004100 */
[----:B------:R-:W-:Y:S02]  /*0bd0*/  HADD2.F32 R17, -RZ, R19.H0_H0 ;  /* 0x20000013ff117230 */ /* 0x000fe40000004100 */
[----:B------:R-:W-:Y:S01]  /*0be0*/  FMUL.FTZ R10, R4, R5 ;  /* 0x00000005040a7220 */ /* 0x000fe20000410000 */
[--C-:B------:R-:W-:Y:S02]  /*0bf0*/  HADD2.F32 R4, -RZ, R11.reuse.H0_H0 ;  /* 0x2000000bff047230 */ /* 0x100fe40000004100 */
[----:B------:R-:W-:Y:S01]  /*0c00*/  FMUL.FTZ R18, R15, R6 ;  /* 0x000000060f127220 */ /* 0x000fe20000410000 */
[----:B------:R-:W-:Y:S02]  /*0c10*/  HADD2.F32 R6, -RZ, R11.H1_H1 ;  /* 0x3000000bff067230 */ /* 0x000fe40000004100 */
[----:B------:R-:W-:-:S02]  /*0c20*/  HADD2.F32 R15, -RZ, R19.H1_H1 ;  /* 0x30000013ff0f7230 */ /* 0x000fc40000004100 */
[----:B------:R-:W-:-:S03]  /*0c30*/  FFMA.FTZ R17, R17, R4, R10 ;  /* 0x0000000411117223 */ /* 0x000fc6000001000a */
[----:B------:R-:W-:Y:S02]  /*0c40*/  FFMA.FTZ R15, R15, R6, R18 ;  /* 0x000000060f0f7223 */ /* 0x000fe40000010012 */
[----:B------:R-:W0:Y:S02]  /*0c50*/  LDS.128 R4, [R35+0x20] ;  /* 0x0000200023047984 */ /* 0x000e240000000c00 */
[----:B0-----:R-:W-:Y:S02]  /*0c60*/  HADD2.F32 R9, -RZ, R4.H0_H0 ;  /* 0x20000004ff097230 */ /* 0x001fe40000004100 */
[----:B------:R-:W-:Y:S01]  /*0c70*/  HADD2.F32 R18, -RZ, R6.H0_H0 ;  /* 0x20000006ff127230 */ /* 0x000fe20000004100 */
[----:B-----5:R-:W-:Y:S01]  /*0c80*/  FSETP.NEU.FTZ.AND P0, PT, R34, RZ, PT ;  /* 0x000000ff2200720b */ /* 0x020fe20003f1d000 */
[----:B------:R-:W-:Y:S01]  /*0c90*/  VIADD R0, R0, 0x4 ;  /* 0x0000000400007836 */ /* 0x000fe20000000000 */
[----:B------:R-:W-:-:S05]  /*0ca0*/  IADD3 R2, P1, PT, R2, 0x10, RZ ;  /* 0x0000001002027810 */ /* 0x000fca0007f3e0ff */
[----:B------:R-:W-:Y:S02]  /*0cb0*/  IMAD.X R3, RZ, RZ, R3, P1 ;  /* 0x000000ffff037224 */ /* 0x000fe400008e0603 */
[----:B--2---:R-:W-:-:S05]  /*0cc0*/  HADD2.F32 R10, -RZ, R20.H0_H0 ;  /* 0x20000014ff0a7230 */ /* 0x004fca0000004100 */
[----:B------:R-:W-:Y:S01]  /*0cd0*/  FFMA.FTZ R12, R9, R10, R12 ;  /* 0x0000000a090c7223 */ /* 0x000fe2000001000c */
[----:B------:R-:W-:Y:S02]  /*0ce0*/  HADD2.F32 R9, -RZ, R4.H1_H1 ;  /* 0x30000004ff097230 */ /* 0x000fe40000004100 */
[----:B------:R-:W-:-:S05]  /*0cf0*/  HADD2.F32 R4, -RZ, R20.H1_H1 ;  /* 0x30000014ff047230 */ /* 0x000fca0000004100 */
[----:B------:R-:W-:Y:S01]  /*0d00*/  FFMA.FTZ R4, R9, R4, R8 ;  /* 0x0000000409047223 */ /* 0x000fe20000010008 */
[----:B------:R-:W-:Y:S02]  /*0d10*/  HADD2.F32 R9, -RZ, R5.H0_H0 ;  /* 0x20000005ff097230 */ /* 0x000fe40000004100 */
[----:B------:R-:W-:-:S05]  /*0d20*/  HADD2.F32 R8, -RZ, R21.H0_H0 ;  /* 0x20000015ff087230 */ /* 0x000fca0000004100 */
[----:B------:R-:W-:Y:S02]  /*0d30*/  FFMA.FTZ R36, R9, R8, R36 ;  /* 0x0000000809247223 */ /* 0x000fe40000010024 */
[----:B------:R-:W0:Y:S01]  /*0d40*/  LDS.128 R8, [R35+0x30] ;  /* 0x0000300023087984 */ /* 0x000e220000000c00 */
[----:B------:R-:W-:Y:S02]  /*0d50*/  HADD2.F32 R5, -RZ, R5.H1_H1 ;  /* 0x30000005ff057230 */ /* 0x000fe40000004100 */
[----:B------:R-:W-:-:S05]  /*0d60*/  HADD2.F32 R21, -RZ, R21.H1_H1 ;  /* 0x30000015ff157230 */ /* 0x000fca0000004100 */
[----:B------:R-:W-:Y:S01]  /*0d70*/  FFMA.FTZ R16, R5, R21, R16 ;  /* 0x0000001505107223 */ /* 0x000fe20000010010 */
[--C-:B------:R-:W-:Y:S02]  /*0d80*/  HADD2.F32 R5, -RZ, R22.reuse.H0_H0 ;  /* 0x20000016ff057230 */ /* 0x100fe40000004100 */
[----:B------:R-:W-:-:S03]  /*0d90*/  HADD2.F32 R22, -RZ, R22.H1_H1 ;  /* 0x30000016ff167230 */ /* 0x000fc60000004100 */
[----:B------:R-:W-:Y:S01]  /*0da0*/  FFMA.FTZ R13, R18, R5, R13 ;  /* 0x00000005120d7223 */ /* 0x000fe2000001000d */
[----:B------:R-:W-:Y:S02]  /*0db0*/  HADD2.F32 R5, -RZ, R6.H1_H1 ;  /* 0x30000006ff057230 */ /* 0x000fe40000004100 */
[----:B----4-:R-:W-:-:S03]  /*0dc0*/  HADD2.F32 R6, -RZ, R24.H0_H0 ;  /* 0x20000018ff067230 */ /* 0x010fc60000004100 */
[----:B------:R-:W-:Y:S01]  /*0dd0*/  FFMA.FTZ R14, R5, R22, R14 ;  /* 0x00000016050e7223 */ /* 0x000fe2000001000e */
        /* <DEDUP_REMOVED lines=9> */
[----:B------:R-:W-:Y:S02]  /*0e70*/  HADD2.F32 R5, -RZ, R9.H0_H0 ;  /* 0x20000009ff057230 */ /* 0x000fe40000004100 */
[----:B------:R-:W-:-:S02]  /*0e80*/  HADD2.F32 R23, -RZ, R23.H1_H1 ;  /* 0x30000017ff177230 */ /* 0x000fc40000004100 */
[----:B------:R-:W-:Y:S02]  /*0e90*/  HADD2.F32 R6, -RZ, R7.H1_H1 ;  /* 0x30000007ff067230 */ /* 0x000fe40000004100 */
[----:B------:R-:W-:Y:S01]  /*0ea0*/  FFMA.FTZ R4, R5, R4, R36 ;  /* 0x0000000405047223 */ /* 0x000fe20000010024 */
[----:B------:R-:W-:Y:S02]  /*0eb0*/  HADD2.F32 R9, -RZ, R9.H1_H1 ;  /* 0x30000009ff097230 */ /* 0x000fe40000004100 */
[----:B------:R-:W-:Y:S01]  /*0ec0*/  FADD.FTZ R19, R12, R19 ;  /* 0x000000130c137221 */ /* 0x000fe20000010000 */
[----:B------:R-:W-:Y:S02]  /*0ed0*/  HADD2.F32 R25, -RZ, R25.H1_H1 ;  /* 0x30000019ff197230 */ /* 0x000fe40000004100 */
[----:B------:R-:W-:Y:S01]  /*0ee0*/  FFMA.FTZ R15, R6, R23, R15 ;  /* 0x00000017060f7223 */ /* 0x000fe2000001000f */
[----:B------:R-:W-:Y:S02]  /*0ef0*/  HADD2.F32 R6, -RZ, R10.H0_H0 ;  /* 0x2000000aff067230 */ /* 0x000fe40000004100 */
[----:B------:R-:W-:Y:S01]  /*0f00*/  FADD.FTZ R12, R4, R19 ;  /* 0x00000013040c7221 */ /* 0x000fe20000010000 */
[----:B------:R-:W-:-:S02]  /*0f10*/  HADD2.F32 R7, -RZ, R26.H0_H0 ;  /* 0x2000001aff077230 */ /* 0x000fc40000004100 */
[----:B------:R-:W-:Y:S01]  /*0f20*/  FFMA.FTZ R9, R9, R25, R16 ;  /* 0x0000001909097223 */ /* 0x000fe20000010010 */
[----:B------:R-:W-:Y:S01]  /*0f30*/  HADD2.F32 R5, -RZ, R10.H1_H1 ;  /* 0x3000000aff057230 */ /* 0x000fe20000004100 */
[----:B------:R-:W-:Y:S01]  /*0f40*/  IADD3 R10, PT, PT, R32, 0x1, RZ ;  /* 0x00000001200a7810 */ /* 0x000fe20007ffe0ff */
[----:B------:R-:W-:Y:S02]  /*0f50*/  HADD2.F32 R26, -RZ, R26.H1_H1 ;  /* 0x3000001aff1a7230 */ /* 0x000fe40000004100 */
[----:B------:R-:W-:Y:S01]  /*0f60*/  FFMA.FTZ R6, R6, R7, R13 ;  /* 0x0000000706067223 */ /* 0x000fe2000001000d */
[----:B------:R-:W-:Y:S01]  /*0f70*/  FADD.FTZ R9, R9, R12 ;  /* 0x0000000c09097221 */ /* 0x000fe20000010000 */
[----:B------:R-:W-:Y:S02]  /*0f80*/  HADD2.F32 R4, -RZ, R11.H0_H0 ;  /* 0x2000000bff047230 */ /* 0x000fe40000004100 */
[----:B------:R-:W-:Y:S02]  /*0f90*/  HADD2.F32 R7, -RZ, R27.H0_H0 ;  /* 0x2000001bff077230 */ /* 0x000fe40000004100 */
[----:B------:R-:W-:Y:S01]  /*0fa0*/  FADD.FTZ R6, R6, R9 ;  /* 0x0000000906067221 */ /* 0x000fe20000010000 */
[----:B------:R-:W-:Y:S01]  /*0fb0*/  I2FP.F32.S32 R9, R10 ;  /* 0x0000000a00097245 */ /* 0x000fe20000201400 */
[----:B------:R-:W-:Y:S01]  /*0fc0*/  FFMA.FTZ R5, R5, R26, R14 ;  /* 0x0000001a05057223 */ /* 0x000fe2000001000e */
[----:B------:R-:W-:-:S02]  /*0fd0*/  HADD2.F32 R8, -RZ, R11.H1_H1 ;  /* 0x3000000bff087230 */ /* 0x000fc40000004100 */
[----:B------:R-:W-:Y:S01]  /*0fe0*/  FFMA.FTZ R4, R4, R7, R17 ;  /* 0x0000000704047223 */ /* 0x000fe20000010011 */
[----:B------:R-:W-:Y:S02]  /*0ff0*/  HADD2.F32 R27, -RZ, R27.H1_H1 ;  /* 0x3000001bff1b7230 */ /* 0x000fe40000004100 */
[----:B------:R-:W-:Y:S01]  /*1000*/  FADD.FTZ R5, R5, R6 ;  /* 0x0000000605057221 */ /* 0x000fe20000010000 */
[----:B------:R-:W-:Y:S01]  /*1010*/  FMUL.FTZ R9, R9, R34 ;  /* 0x0000002209097220 */ /* 0x000fe20000410000 */
[----:B------:R-:W-:Y:S02]  /*1020*/  IADD3 R6, PT, PT, R30, -0x1, RZ ;  /* 0xffffffff1e067810 */ /* 0x000fe40007ffe0ff */
[----:B------:R-:W-:Y:S01]  /*1030*/  FADD.FTZ R5, R4, R5 ;  /* 0x0000000504057221 */ /* 0x000fe20000010000 */
[----:B------:R-:W-:Y:S01]  /*1040*/  FFMA.FTZ R8, R8, R27, R15 ;  /* 0x0000001b08087223 */ /* 0x000fe2000001000f */
[----:B------:R-:W-:Y:S02]  /*1050*/  FSEL R4, R9, RZ, P0 ;  /* 0x000000ff09047208 */ /* 0x000fe40000000000 */
[----:B------:R-:W-:Y:S01]  /*1060*/  ISETP.GE.U32.AND P0, PT, R6, UR14, PT ;  /* 0x0000000e06007c0c */ /* 0x000fe2000bf06070 */
[----:B------:R-:W-:-:S04]  /*1070*/  FADD.FTZ R5, R8, R5 ;  /* 0x0000000508057221 */ /* 0x000fc80000010000 */
[----:B------:R-:W-:-:S05]  /*1080*/  FFMA.FTZ R4, R5, UR9, R4 ;  /* 0x0000000905047c23 */ /* 0x000fca0008010004 */
[----:B------:R-:W-:-:S03]  /*1090*/  FSEL R6, R4, RZ, !P0 ;  /* 0x000000ff04067208 */ /* 0x000fc60004000000 */
[----:B------:R-:W-:Y:S02]  /*10a0*/  @!P0 FMNMX.FTZ R33, R4, R33, !PT ;  /* 0x0000002104218209 */ /* 0x000fe40007810000 */
[----:B------:R-:W-:Y:S01]  /*10b0*/  ISETP.GE.U32.AND P0, PT, R0, UR8, PT ;  /* 0x0000000800007c0c */ /* 0x000fe2000bf06070 */
[----:B------:R0:W-:Y:S01]  /*10c0*/  STS [R31], R6 ;  /* 0x000000061f007388 */ /* 0x0001e20000000800 */
[----:B------:R-:W-:Y:S02]  /*10d0*/  IADD3 R32, PT, PT, R32, 0x80, RZ ;  /* 0x0000008020207810 */ /* 0x000fe40007ffe0ff */
[----:B------:R-:W-:Y:S02]  /*10e0*/  IADD3 R30, PT, PT, R30, 0x80, RZ ;  /* 0x000000801e1e7810 */ /* 0x000fe40007ffe0ff */
[----:B0-----:R-:W-:-:S07]  /*10f0*/  IADD3 R31, PT, PT, R31, 0x200, RZ ;  /* 0x000002001f1f7810 */ /* 0x001fce0007ffe0ff */
[----:B------:R-:W-:Y:S05]  /*1100*/  @!P0 BRA `(.L_x_21491) ;  /* 0xfffffff400e08947 */ /* 0x000fea000383ffff */
.L_x_21490:
[----:B------:R-:W-:Y:S05]  /*1110*/  BSYNC.RECONVERGENT B0 ;  /* 0x0000000000007941 */ /* 0x000fea0003800200 */
.L_x_21489:
[----:B------:R-:W3:Y:S01]  /*1120*/  SHFL.BFLY PT, R0, R33, 0x10, 0x1f ;  /* 0x0e001f0021007f89 */ /* 0x000ee200000e0000 */
[----:B------:R-:W-:Y:S01]  /*1130*/  USHF.L.U32 UR23, UR16, 0x9, URZ ;  /* 0x0000000910177899 */ /* 0x000fe200080006ff */
[----:B------:R-:W-:Y:S01]  /*1140*/  BSSY.RECONVERGENT B0, `(.L_x_21492) ;  /* 0x0000108000007945 */ /* 0x000fe20003800200 */
[----:B------:R-:W-:Y:S01]  /*1150*/  UIMAD UR4, UR16, -0x10, UR8 ;  /* 0xfffffff0100478a4 */ /* 0x000fe2000f8e0208 */
[----:B------:R-:W0:Y:S01]  /*1160*/  S2R R27, SR_TID.X ;  /* 0x00000000001b7919 */ /* 0x000e220000002100 */
[----:B------:R-:W-:Y:S02]  /*1170*/  IMAD.MOV.U32 R12, RZ, RZ, RZ ;  /* 0x000000ffff0c7224 */ /* 0x000fe400078e00ff */
[----:B------:R-:W-:-:S04]  /*1180*/  ULEA UR4, UR4, UR23, 0x5 ;  /* 0x0000001704047291 */ /* 0x000fc8000f8e28ff */
[----:B------:R-:W-:-:S04]  /*1190*/  UISETP.LT.AND UP0, UPT, UR14, UR4, UPT ;  /* 0x000000040e00728c */ /* 0x000fc8000bf01270 */
[----:B------:R-:W-:-:S04]  /*11a0*/  USEL UR4, UR14, UR4, UP0 ;  /* 0x000000040e047287 */ /* 0x000fc80008000000 */
[----:B------:R-:W-:Y:S01]  /*11b0*/  UIADD3 UR5, UPT, UPT, -UR23, UR4, URZ ;  /* 0x0000000417057290 */ /* 0x000fe2000fffe1ff */
[----:B---3--:R-:W-:-:S05]  /*11c0*/  FMNMX.FTZ R3, R0, R33, !PT ;  /* 0x0000002100037209 */ /* 0x008fca0007810000 */
[----:B------:R-:W1:Y:S01]  /*11d0*/  SHFL.BFLY PT, R0, R3, 0x8, 0x1f ;  /* 0x0d001f0003007f89 */ /* 0x000e6200000e0000 */
[C---:B0-----:R-:W-:Y:S02]  /*11e0*/  LOP3.LUT R26, R27.reuse, 0x1f, RZ, 0xc0, !PT ;  /* 0x0000001f1b1a7812 */ /* 0x041fe400078ec0ff */
[----:B------:R-:W-:Y:S02]  /*11f0*/  ISETP.GE.AND P1, PT, R27, UR5, PT ;  /* 0x000000051b007c0c */ /* 0x000fe4000bf26270 */
[C---:B------:R-:W-:Y:S02]  /*1200*/  ISETP.NE.AND P3, PT, R26.reuse, RZ, PT ;  /* 0x000000ff1a00720c */ /* 0x040fe40003f65270 */
[----:B------:R-:W-:Y:S02]  /*1210*/  ISETP.GT.U32.AND P2, PT, R26, 0x3, PT ;  /* 0x000000031a00780c */ /* 0x000fe40003f44070 */
[----:B-1----:R-:W-:Y:S02]  /*1220*/  FMNMX.FTZ R4, R3, R0, !PT ;  /* 0x0000000003047209 */ /* 0x002fe40007810000 */
[----:B------:R-:W0:Y:S01]  /*1230*/  S2R R0, SR_CgaCtaId ;  /* 0x0000000000007919 */ /* 0x000e220000008800 */
[----:B------:R-:W-:-:S02]  /*1240*/  SHF.R.U32.HI R3, RZ, 0x5, R27 ;  /* 0x00000005ff037819 */ /* 0x000fc4000001161b */
[----:B------:R-:W1:Y:S02]  /*1250*/  SHFL.BFLY PT, R5, R4, 0x4, 0x1f ;  /* 0x0c801f0004057f89 */ /* 0x000e6400000e0000 */
[----:B-1----:R-:W-:-:S05]  /*1260*/  FMNMX.FTZ R5, R4, R5, !PT ;  /* 0x0000000504057209 */ /* 0x002fca0007810000 */
[----:B------:R-:W1:Y:S02]  /*1270*/  SHFL.BFLY PT, R2, R5, 0x2, 0x1f ;  /* 0x0c401f0005027f89 */ /* 0x000e6400000e0000 */
[----:B-1----:R-:W-:Y:S02]  /*1280*/  FMNMX.FTZ R7, R5, R2, !PT ;  /* 0x0000000205077209 */ /* 0x002fe40007810000 */
[----:B------:R-:W-:Y:S02]  /*1290*/  MOV R2, 0x400 ;  /* 0x0000040000027802 */ /* 0x000fe40000000f00 */
[----:B------:R-:W-:Y:S01]  /*12a0*/  MOV R5, 0xff7fffff ;  /* 0xff7fffff00057802 */ /* 0x000fe20000000f00 */
[----:B------:R-:W1:Y:S01]  /*12b0*/  SHFL.BFLY PT, R6, R7, 0x1, 0x1f ;  /* 0x0c201f0007067f89 */ /* 0x000e6200000e0000 */
[----:B------:R-:W-:-:S04]  /*12c0*/  IADD3 R9, PT, PT, R2, 0x40, RZ ;  /* 0x0000004002097810 */ /* 0x000fc80007ffe0ff */
[----:B0-----:R-:W-:Y:S02]  /*12d0*/  LEA R9, R0, R9, 0x18 ;  /* 0x0000000900097211 */ /* 0x001fe400078ec0ff */
[----:B-1----:R-:W-:-:S03]  /*12e0*/  FMNMX.FTZ R11, R7, R6, !PT ;  /* 0x00000006070b7209 */ /* 0x002fc60007810000 */
[----:B------:R-:W-:Y:S01]  /*12f0*/  IMAD R6, R3, 0x4, R9 ;  /* 0x0000000403067824 */ /* 0x000fe200078e0209 */
[----:B------:R-:W-:-:S04]  /*1300*/  LEA R7, R26, R9, 0x2 ;  /* 0x000000091a077211 */ /* 0x000fc800078e10ff */
        /* <DEDUP_REMOVED lines=12> */
[----:B------:R-:W-:-:S04]  /*13d0*/  IADD3 R8, PT, PT, R5, UR4, RZ ;  /* 0x0000000405087c10 */ /* 0x000fc8000fffe0ff */
[C---:B------:R-:W-:Y:S02]  /*13e0*/  LOP3.LUT R5, R8.reuse, 0x180, RZ, 0xc0, !PT ;  /* 0x0000018008057812 */ /* 0x040fe400078ec0ff */
[----:B------:R-:W-:Y:S02]  /*13f0*/  IADD3 R9, PT, PT, R8, -UR23, RZ ;  /* 0x8000001708097c10 */ /* 0x000fe4000fffe0ff */
        /* <DEDUP_REMOVED lines=12> */
.L_x_21496:
        /* <DEDUP_REMOVED lines=11> */
.L_x_21495:
[----:B------:R-:W-:Y:S05]  /*1570*/  BSYNC.RECONVERGENT B1 ;  /* 0x0000000000017941 */ /* 0x000fea0003800200 */
.L_x_21494:
[----:B------:R-:W-:Y:S05]  /*1580*/  @!P4 BRA `(.L_x_21493) ;  /* 0x0000000c000cc947 */ /* 0x000fea0003800000 */
[C---:B------:R-:W-:Y:S01]  /*1590*/  IADD3 R8, PT, PT, -R5.reuse, UR5, RZ ;  /* 0x0000000505087c10 */ /* 0x040fe2000fffe1ff */
        /* <DEDUP_REMOVED lines=11> */
.L_x_21499:
        /* <DEDUP_REMOVED lines=100> */
.L_x_21498:
[----:B------:R-:W-:Y:S05]  /*1c90*/  BSYNC.RECONVERGENT B1 ;  /* 0x0000000000017941 */ /* 0x000fea0003800200 */
.L_x_21497:
        /* <DEDUP_REMOVED lines=55> */
.L_x_21501:
[----:B------:R-:W-:Y:S05]  /*2010*/  BSYNC.RECONVERGENT B1 ;  /* 0x0000000000017941 */ /* 0x000fea0003800200 */
.L_x_21500:
        /* <DEDUP_REMOVED lines=26> */
.L_x_21493:
[----:B------:R-:W-:Y:S05]  /*21c0*/  BSYNC.RECONVERGENT B0 ;  /* 0x0000000000007941 */ /* 0x000fea0003800200 */
.L_x_21492:
        /* <DEDUP_REMOVED lines=40> */
.L_x_21506:
[----:B------:R-:W1:Y:S01]  /*2450*/  LDS R11, [R7] ;  /* 0x00000000070b7984 */ /* 0x000e620000000800 */
[----:B------:R-:W-:-:S05]  /*2460*/  VIADD R9, R9, 0x1 ;  /* 0x0000000109097836 */ /* 0x000fca0000000000 */
[----:B------:R-:W-:Y:S01]  /*2470*/  ISETP.NE.AND P0, PT, R9, RZ, PT ;  /* 0x000000ff0900720c */ /* 0x000fe20003f05270 */
[----:B-1----:R-:W-:-:S05]  /*2480*/  FMUL.FTZ R10, R11, R6 ;  /* 0x000000060b0a7220 */ /* 0x002fca0000410000 */
[----:B------:R1:W-:Y:S02]  /*2490*/  STS [R7], R10 ;  /* 0x0000000a07007388 */ /* 0x0003e40000000800 */
[----:B-1----:R-:W-:-:S05]  /*24a0*/  IADD3 R7, PT, PT, R7, 0x200, RZ ;  /* 0x0000020007077810 */ /* 0x002fca0007ffe0ff */
[----:B------:R-:W-:Y:S05]  /*24b0*/  @P0 BRA `(.L_x_21506) ;  /* 0xfffffffc00e40947 */ /* 0x000fea000383ffff */
.L_x_21505:
[----:B------:R-:W-:Y:S05]  /*24c0*/  BSYNC.RECONVERGENT B1 ;  /* 0x0000000000017941 */ /* 0x000fea0003800200 */
.L_x_21504:
        /* <DEDUP_REMOVED lines=11> */
[----:B------:R-:W-:-:S03]  /*2580*/  PLOP3.LUT P0, PT, PT, PT, PT, 0x8, 0x80 ;  /* 0x000000000080781c */ /* 0x000fc60003f0e170 */
[----:B------:R-:W-:-:S10]  /*2590*/  VIADD R9, R9, 0xfffffa00 ;  /* 0xfffffa0009097836 */ /* 0x000fd40000000000 */
.L_x_21509:
        /* <DEDUP_REMOVED lines=52> */
.L_x_21508:
[----:B------:R-:W-:Y:S05]  /*28e0*/  BSYNC.RECONVERGENT B1 ;  /* 0x0000000000017941 */ /* 0x000fea0003800200 */
.L_x_21507:
        /* <DEDUP_REMOVED lines=31> */
.L_x_21511:
[----:B------:R-:W-:Y:S05]  /*2ae0*/  BSYNC.RECONVERGENT B1 ;  /* 0x0000000000017941 */ /* 0x000fea0003800200 */
.L_x_21510:
        /* <DEDUP_REMOVED lines=14> */
.L_x_21503:
[----:B------:R-:W-:Y:S05]  /*2bd0*/  BSYNC.RECONVERGENT B0 ;  /* 0x0000000000007941 */ /* 0x000fea0003800200 */
.L_x_21502:
        /* <DEDUP_REMOVED lines=21> */
[----:B------:R-:W-:Y:S02]  /*2d30*/  MOV R10, UR4 ;  /* 0x00000004000a7c02 */ /* 0x000fe40008000f00 */
[----:B------:R-:W-:Y:S02]  /*2d40*/  IMAD.U32 R7, RZ, RZ, UR7 ;  /* 0x00000007ff077e24 */ /* 0x000fe4000f8e00ff */
[----:B------:R-:W-:-:S03]  /*2d50*/  MOV R11, UR5 ;  /* 0x00000005000b7c02 */ /* 0x000fc60008000f00 */
[----:B0-----:R4:W-:Y:S04]  /*2d60*/  STG.E desc[UR12][R6.64], R4 ;  /* 0x0000000406007986 */ /* 0x0019e8000c10190c */
[----:B------:R4:W-:Y:S02]  /*2d70*/  STG.E desc[UR12][R10.64], R5 ;  /* 0x000000050a007986 */ /* 0x0009e4000c10190c */
.L_x_21513:
[----:B--23--:R-:W-:Y:S05]  /*2d80*/  BSYNC.RECONVERGENT B0 ;  /* 0x0000000000007941 */ /* 0x00cfea0003800200 */
.L_x_21512:
[----:B------:R-:W-:Y:S01]  /*2d90*/  BSSY.RECONVERGENT B0, `(.L_x_21514) ;  /* 0x00000e4000007945 */ /* 0x000fe20003800200 */
[----:B----4-:R-:W-:Y:S01]  /*2da0*/  HFMA2 R7, -RZ, RZ, 0, 0 ;  /* 0x00000000ff077431 */ /* 0x010fe200000001ff */
[----:B------:R-:W-:Y:S01]  /*2db0*/  CS2R R24, SRZ ;  /* 0x0000000000187805 */ /* 0x000fe2000001ff00 */
[----:B-1----:R-:W-:Y:S01]  /*2dc0*/  IMAD.MOV.U32 R5, RZ, RZ, RZ ;  /* 0x000000ffff057224 */ /* 0x002fe200078e00ff */
[----:B------:R-:W-:Y:S06]  /*2dd0*/  @P1 BRA `(.L_x_21515) ;  /* 0x0000000c007c1947 */ /* 0x000fec0003800000 */
[----:B------:R-:W1:Y:S01]  /*2de0*/  LDCU UR4, c[0x0][0x3c8] ;  /* 0x00007900ff0477ac */ /* 0x000e620008000800 */
[----:B0-----:R-:W-:Y:S01]  /*2df0*/  IMAD.WIDE.U32 R4, R8, 0x4, RZ ;  /* 0x0000000408047825 */ /* 0x001fe200078e00ff */
[----:B------:R-:W-:Y:S02]  /*2e00*/  IADD3 R7, PT, PT, R2, 0x60, RZ ;  /* 0x0000006002077810 */ /* 0x000fe40007ffe0ff */
[----:B------:R-:W-:Y:S01]  /*2e10*/  CS2R R24, SRZ ;  /* 0x0000000000187805 */ /* 0x000fe2000001ff00 */
[----:B------:R-:W0:Y:S01]  /*2e20*/  LDCU.64 UR6, c[0x0][0x3b8] ;  /* 0x00007700ff0677ac */ /* 0x000e220008000a00 */
[C---:B------:R-:W-:Y:S02]  /*2e30*/  SHF.L.U32 R2, R27.reuse, 0x5, RZ ;  /* 0x000000051b027819 */ /* 0x040fe400000006ff */
[----:B------:R-:W-:Y:S01]  /*2e40*/  SHF.L.U32 R28, R27, 0x3, RZ ;  /* 0x000000031b1c7819 */ /* 0x000fe200000006ff */
[----:B------:R-:W2:Y:S01]  /*2e50*/  LDCU UR5, c[0x0][0x3e0] ;  /* 0x00007c00ff0577ac */ /* 0x000ea20008000800 */
[----:B------:R-:W-:-:S02]  /*2e60*/  LOP3.LUT R2, R2, 0x60, RZ, 0xe2, !PT ;  /* 0x0000006002027812 */ /* 0x000fc400078ee2ff */
[----:B------:R-:W-:Y:S02]  /*2e70*/  LEA R9, R0, R7, 0x18 ;  /* 0x0000000700097211 */ /* 0x000fe400078ec0ff */
[C---:B------:R-:W-:Y:S02]  /*2e80*/  LEA R7, R3.reuse, UR23, 0x5 ;  /* 0x0000001703077c11 */ /* 0x040fe4000f8e28ff */
[C---:B------:R-:W-:Y:S02]  /*2e90*/  LOP3.LUT R0, R28.reuse, 0x18, RZ, 0xc0, !PT ;  /* 0x000000181c007812 */ /* 0x040fe400078ec0ff */
[----:B------:R-:W-:Y:S01]  /*2ea0*/  LEA R2, R3, R2, 0x7 ;  /* 0x0000000203027211 */ /* 0x000fe200078e38ff */
[----:B-1----:R-:W-:Y:S01]  /*2eb0*/  UIMAD UR4, UR15, UR4, URZ ;  /* 0x000000040f0472a4 */ /* 0x002fe2000f8e02ff */
[----:B------:R-:W-:Y:S02]  /*2ec0*/  LOP3.LUT R28, R28, 0xf8, RZ, 0xc0, !PT ;  /* 0x000000f81c1c7812 */ /* 0x000fe400078ec0ff */
[----:B------:R-:W-:-:S03]  /*2ed0*/  IADD3 R2, PT, PT, R2, 0x10, R9 ;  /* 0x0000001002027810 */ /* 0x000fc60007ffe009 */
[----:B------:R-:W-:Y:S01]  /*2ee0*/  IMAD.U32 R11, RZ, RZ, UR4 ;  /* 0x00000004ff0b7e24 */ /* 0x000fe2000f8e00ff */
[----:B------:R-:W-:Y:S01]  /*2ef0*/  UIADD3 UR4, UPT, UPT, UR14, 0x1f, URZ ;  /* 0x0000001f0e047890 */ /* 0x000fe2000fffe0ff */
[----:B--2---:R-:W-:Y:S02]  /*2f00*/  IMAD R30, R29, UR5, RZ ;  /* 0x000000051d1e7c24 */ /* 0x004fe4000f8e02ff */
[----:B------:R-:W-:Y:S01]  /*2f10*/  IMAD.WIDE R4, R11, 0x4, R4 ;  /* 0x000000040b047825 */ /* 0x000fe200078e0204 */
[----:B------:R-:W-:Y:S02]  /*2f20*/  USHF.R.U32.HI UR4, URZ, 0x5, UR4 ;  /* 0x00000005ff047899 */ /* 0x000fe40008011604 */
[----:B------:R-:W-:Y:S02]  /*2f30*/  SHF.R.S32.HI R31, RZ, 0x1f, R30 ;  /* 0x0000001fff1f7819 */ /* 0x000fe4000001141e */
[----:B0-----:R-:W-:Y:S02]  /*2f40*/  IADD3 R6, P0, PT, R4, UR6, RZ ;  /* 0x0000000604067c10 */ /* 0x001fe4000ff1e0ff */
[----:B------:R-:W-:Y:S01]  /*2f50*/  IADD3 R4, PT, PT, R7, 0x3, R0 ;  /* 0x0000000307047810 */ /* 0x000fe20007ffe000 */
[C---:B------:R-:W-:Y:S01]  /*2f60*/  VIADD R0, R8.reuse, 0x1 ;  /* 0x0000000108007836 */ /* 0x040fe20000000000 */
[----:B------:R-:W-:Y:S01]  /*2f70*/  IADD3.X R3, PT, PT, R5, UR7, RZ, P0, !PT ;  /* 0x0000000705037c10 */ /* 0x000fe200087fe4ff */
[----:B------:R-:W-:Y:S01]  /*2f80*/  VIADD R29, R8, -UR4 ;  /* 0x80000004081d7c36 */ /* 0x000fe20008000000 */
[----:B------:R-:W-:-:S02]  /*2f90*/  MOV R7, RZ ;  /* 0x000000ff00077202 */ /* 0x000fc40000000f00 */
[----:B------:R-:W-:-:S07]  /*2fa0*/  MOV R5, RZ ;  /* 0x000000ff00057202 */ /* 0x000fce0000000f00 */
.L_x_21524:
[----:B------:R-:W-:Y:S01]  /*2fb0*/  MOV R14, R6 ;  /* 0x00000006000e7202 */ /* 0x000fe20000000f00 */
[----:B------:R-:W0:Y:S01]  /*2fc0*/  LDS.128 R8, [R2+-0x10] ;  /* 0xfffff00002087984 */ /* 0x000e220000000c00 */
[----:B------:R-:W-:-:S03]  /*2fd0*/  MOV R15, R3 ;  /* 0x00000003000f7202 */ /* 0x000fc60000000f00 */
[----:B------:R-:W1:Y:S04]  /*2fe0*/  LDS.128 R16, [R2] ;  /* 0x0000000002107984 */ /* 0x000e680000000c00 */
[----:B------:R-:W2:Y:S01]  /*2ff0*/  LDG.E.CONSTANT R13, desc[UR12][R14.64] ;  /* 0x0000000c0e0d7981 */ /* 0x000ea2000c1e9900 */
[----:B-----5:R-:W-:Y:S02]  /*3000*/  IADD3 R34, PT, PT, R4, -0x3, RZ ;  /* 0xfffffffd04227810 */ /* 0x020fe40007ffe0ff */
[----:B0-----:R-:W-:Y:S02]  /*3010*/  F2FP.F16.F32.PACK_AB R32, R11, R10 ;  /* 0x0000000a0b20723e */ /* 0x001fe400000000ff */
[----:B------:R-:W-:Y:S01]  /*3020*/  F2FP.F16.F32.PACK_AB R22, R9, R8 ;  /* 0x000000080916723e */ /* 0x000fe200000000ff */
[----:B------:R-:W-:Y:S01]  /*3030*/  BSSY.RECONVERGENT B1, `(.L_x_21516) ;  /* 0x0000028000017945 */ /* 0x000fe20003800200 */
[----:B-1----:R-:W-:Y:S01]  /*3040*/  F2FP.F16.F32.PACK_AB R33, R17, R16 ;  /* 0x000000101121723e */ /* 0x002fe200000000ff */
[----:B--2---:R-:W-:-:S03]  /*3050*/  IMAD.WIDE R12, R13, UR22, R30 ;  /* 0x000000160d0c7c25 */ /* 0x004fc6000f8e021e */
[----:B------:R-:W-:-:S04]  /*3060*/  IADD3 R12, P0, PT, R28, R12, RZ ;  /* 0x0000000c1c0c7210 */ /* 0x000fc80007f1e0ff */
[----:B------:R-:W-:Y:S01]  /*3070*/  LEA R20, P1, R12, UR20, 0x1 ;  /* 0x000000140c147c11 */ /* 0x000fe2000f8208ff */
[----:B------:R-:W-:Y:S01]  /*3080*/  IMAD.X R13, RZ, RZ, R13, P0 ;  /* 0x000000ffff0d7224 */ /* 0x000fe200000e060d */
[----:B------:R-:W-:-:S04]  /*3090*/  ISETP.NE.AND P0, PT, R29, -0x1, PT ;  /* 0xffffffff1d00780c */ /* 0x000fc80003f05270 */
[----:B------:R-:W-:-:S05]  /*30a0*/  LEA.HI.X R21, R12, UR21, R13, 0x1, P1 ;  /* 0x000000150c157c11 */ /* 0x000fca00088f0c0d */
[----:B------:R0:W5:Y:S04]  /*30b0*/  LDG.E.128.CONSTANT R8, desc[UR12][R20.64] ;  /* 0x0000000c14087981 */ /* 0x000168000c1e9d00 */
[----:B------:R-:W-:Y:S05]  /*30c0*/  @P0 BRA `(.L_x_21517) ;  /* 0x0000000000780947 */ /* 0x000fea0003800000 */
[C---:B------:R-:W-:Y:S01]  /*30d0*/  VIADD R13, R4.reuse, 0x1 ;  /* 0x00000001040d7836 */ /* 0x040fe20000000000 */
[C---:B------:R-:W-:Y:S02]  /*30e0*/  IADD3 R12, PT, PT, R4.reuse, -0x1, RZ ;  /* 0xffffffff040c7810 */ /* 0x040fe40007ffe0ff */
[C---:B------:R-:W-:Y:S02]  /*30f0*/  IADD3 R15, PT, PT, R4.reuse, 0x3, RZ ;  /* 0x00000003040f7810 */ /* 0x040fe40007ffe0ff */
[----:B------:R-:W-:Y:S01]  /*3100*/  ISETP.GE.AND P1, PT, R13, UR14, PT ;  /* 0x0000000e0d007c0c */ /* 0x000fe2000bf26270 */
[----:B------:R-:W-:Y:S01]  /*3110*/  VIADD R13, R4, 0x4 ;  /* 0x00000004040d7836 */ /* 0x000fe20000000000 */
[----:B------:R-:W-:Y:S02]  /*3120*/  ISETP.GE.AND P6, PT, R12, UR14, PT ;  /* 0x0000000e0c007c0c */ /* 0x000fe4000bfc6270 */
[C---:B------:R-:W-:Y:S02]  /*3130*/  IADD3 R12, PT, PT, R4.reuse, -0x2, RZ ;  /* 0xfffffffe040c7810 */ /* 0x040fe40007ffe0ff */
[----:B------:R-:W-:-:S02]  /*3140*/  IADD3 R14, PT, PT, R4, 0x2, RZ ;  /* 0x00000002040e7810 */ /* 0x000fc40007ffe0ff */
[----:B------:R-:W-:Y:S02]  /*3150*/  ISETP.GE.AND P3, PT, R15, UR14, PT ;  /* 0x0000000e0f007c0c */ /* 0x000fe4000bf66270 */
[----:B------:R-:W-:Y:S02]  /*3160*/  ISETP.GE.AND P4, PT, R13, UR14, PT ;  /* 0x0000000e0d007c0c */ /* 0x000fe4000bf86270 */
[C---:B-----5:R-:W-:Y:S02]  /*3170*/  PRMT R15, R10.reuse, 0x7632, R15 ;  /* 0x000076320a0f7816 */ /* 0x060fe4000000000f */
[----:B------:R-:W-:Y:S02]  /*3180*/  PRMT R13, R9, 0x7632, R13 ;  /* 0x00007632090d7816 */ /* 0x000fe4000000000d */
[----:B------:R-:W-:Y:S02]  /*3190*/  SEL R10, R10, RZ, !P1 ;  /* 0x000000ff0a0a7207 */ /* 0x000fe40004800000 */
[----:B------:R-:W-:-:S02]  /*31a0*/  ISETP.GE.AND P5, PT, R12, UR14, PT ;  /* 0x0000000e0c007c0c */ /* 0x000fc4000bfa6270 */
[----:B------:R-:W-:Y:S02]  /*31b0*/  SEL R9, R9, RZ, !P6 ;  /* 0x000000ff09097207 */ /* 0x000fe40007000000 */
[----:B------:R-:W-:Y:S02]  /*31c0*/  ISETP.GE.AND P1, PT, R4, UR14, PT ;  /* 0x0000000e04007c0c */ /* 0x000fe4000bf26270 */
        /* <DEDUP_REMOVED lines=14> */
.L_x_21517:
[----:B------:R-:W-:Y:S05]  /*32b0*/  BSYNC.RECONVERGENT B1 ;  /* 0x0000000000017941 */ /* 0x000fea0003800200 */
.L_x_21516:
[----:B------:R1:W5:Y:S01]  /*32c0*/  LDG.E.128.CONSTANT R12, desc[UR12][R20.64+0x200] ;  /* 0x0002000c140c7981 */ /* 0x000362000c1e9d00 */
[----:B------:R-:W-:Y:S01]  /*32d0*/  BSSY.RECONVERGENT B1, `(.L_x_21518) ;  /* 0x0000021000017945 */ /* 0x000fe20003800200 */
[----:B-----5:R-:W-:-:S03]  /*32e0*/  HMUL2 R16, R32, R9 ;  /* 0x0000000920107232 */ /* 0x020fc60000000000 */
[----:B------:R-:W-:Y:S05]  /*32f0*/  @P0 BRA `(.L_x_21519) ;  /* 0x0000000000780947 */ /* 0x000fea0003800000 */
[C---:B------:R-:W-:Y:S02]  /*3300*/  IADD3 R9, PT, PT, R4.reuse, -0x1, RZ ;  /* 0xffffffff04097810 */ /* 0x040fe40007ffe0ff */
[C---:B------:R-:W-:Y:S02]  /*3310*/  ISETP.GE.AND P2, PT, R4.reuse, UR14, PT ;  /* 0x0000000e04007c0c */ /* 0x040fe4000bf46270 */
[----:B------:R-:W-:Y:S02]  /*3320*/  ISETP.GE.AND P1, PT, R9, UR14, PT ;  /* 0x0000000e09007c0c */ /* 0x000fe4000bf26270 */
[----:B------:R-:W-:Y:S02]  /*3330*/  PRMT R9, R13, 0x7632, R9 ;  /* 0x000076320d097816 */ /* 0x000fe40000000009 */
[C---:B------:R-:W-:Y:S02]  /*3340*/  IADD3 R17, PT, PT, R4.reuse, 0x2, RZ ;  /* 0x0000000204117810 */ /* 0x040fe40007ffe0ff */
[----:B------:R-:W-:Y:S01]  /*3350*/  SEL R36, R9, RZ, !P2 ;  /* 0x000000ff09247207 */ /* 0x000fe20005000000 */
[----:B------:R-:W-:Y:S01]  /*3360*/  VIADD R9, R4, 0x1 ;  /* 0x0000000104097836 */ /* 0x000fe20000000000 */
[----:B------:R-:W-:-:S02]  /*3370*/  ISETP.GE.AND P4, PT, R17, UR14, PT ;  /* 0x0000000e11007c0c */ /* 0x000fc4000bf86270 */
[C---:B------:R-:W-:Y:S02]  /*3380*/  IADD3 R17, PT, PT, R4.reuse, 0x3, RZ ;  /* 0x0000000304117810 */ /* 0x040fe40007ffe0ff */
[----:B------:R-:W-:Y:S01]  /*3390*/  ISETP.GE.AND P3, PT, R9, UR14, PT ;  /* 0x0000000e09007c0c */ /* 0x000fe2000bf66270 */
[C---:B------:R-:W-:Y:S01]  /*33a0*/  VIADD R9, R4.reuse, 0x4 ;  /* 0x0000000404097836 */ /* 0x040fe20000000000 */
[----:B------:R-:W-:Y:S02]  /*33b0*/  SEL R13, R13, RZ, !P1 ;  /* 0x000000ff0d0d7207 */ /* 0x000fe40004800000 */
[----:B------:R-:W-:Y:S02]  /*33c0*/  ISETP.GE.AND P5, PT, R17, UR14, PT ;  /* 0x0000000e11007c0c */ /* 0x000fe4000bfa6270 */
[----:B------:R-:W-:Y:S02]  /*33d0*/  ISETP.GE.AND P6, PT, R9, UR14, PT ;  /* 0x0000000e09007c0c */ /* 0x000fe4000bfc6270 */
[----:B------:R-:W-:-:S02]  /*33e0*/  IADD3 R9, PT, PT, R4, -0x2, RZ ;  /* 0xfffffffe04097810 */ /* 0x000fc40007ffe0ff */
[----:B------:R-:W-:Y:S02]  /*33f0*/  ISETP.GE.AND P1, PT, R34, UR14, PT ;  /* 0x0000000e22007c0c */ /* 0x000fe4000bf26270 */
[----:B------:R-:W-:Y:S02]  /*3400*/  ISETP.GE.AND P2, PT, R9, UR14, PT ;  /* 0x0000000e09007c0c */ /* 0x000fe4000bf46270 */
[----:B------:R-:W-:Y:S02]  /*3410*/  PRMT R9, R12, 0x7632, R9 ;  /* 0x000076320c097816 */ /* 0x000fe40000000009 */
        /* <DEDUP_REMOVED lines=12> */
.L_x_21519:
[----:B------:R-:W-:Y:S05]  /*34e0*/  BSYNC.RECONVERGENT B1 ;  /* 0x0000000000017941 */ /* 0x000fea0003800200 */
.L_x_21518:
[----:B------:R-:W-:Y:S01]  /*34f0*/  HFMA2 R17, R32, R13, -RZ ;  /* 0x0000000d20117231 */ /* 0x000fe200001000ff */
[----:B------:R-:W-:Y:S02]  /*3500*/  MOV R13, R22 ;  /* 0x00000016000d7202 */ /* 0x000fe40000000f00 */
[----:B------:R-:W-:-:S03]  /*3510*/  F2FP.F16.F32.PACK_AB R9, R19, R18 ;  /* 0x000000121309723e */ /* 0x000fc600000000ff */
[C---:B------:R-:W-:Y:S02]  /*3520*/  HFMA2 R8, R13.reuse, R8, R16 ;  /* 0x000000080d087231 */ /* 0x040fe40000000010 */
        /* <DEDUP_REMOVED lines=24> */
[----:B------:R-:W-:Y:S02]  /*36b0*/  ISETP.GE.AND P4, PT, R22, UR14, PT ;  /* 0x0000000e16007c0c */ /* 0x000fe4000bf86270 */
[----:B------:R-:W-:Y:S02]  /*36c0*/  IADD3 R22, PT, PT, R4, -0x2, RZ ;  /* 0xfffffffe04167810 */ /* 0x000fe40007ffe0ff */
        /* <DEDUP_REMOVED lines=8> */
.L_x_21521:
[----:B------:R-:W-:Y:S05]  /*3750*/  BSYNC.RECONVERGENT B1 ;  /* 0x0000000000017941 */ /* 0x000fea0003800200 */
.L_x_21520:
[----:B012---:R-:W5:Y:S02]  /*3760*/  LDG.E.128.CONSTANT R20, desc[UR12][R20.64+0x600] ;  /* 0x0006000c14147981 */ /* 0x007f64000c1e9d00 */
[----:B-----5:R-:W-:Y:S02]  /*3770*/  HMUL2 R17, R32, R17 ;  /* 0x0000001120117232 */ /* 0x020fe40000000000 */
[C---:B------:R-:W-:Y:S01]  /*3780*/  HFMA2 R8, R33.reuse, R10, R8 ;  /* 0x0000000a21087231 */ /* 0x040fe20000000008 */
[----:B------:R-:W-:Y:S01]  /*3790*/  BSSY.RECONVERGENT B1, `(.L_x_21522) ;  /* 0x0000032000017945 */ /* 0x000fe20003800200 */
[----:B------:R-:W-:Y:S02]  /*37a0*/  HFMA2 R12, R33, R14, R12 ;  /* 0x0000000e210c7231 */ /* 0x000fe4000000000c */
[----:B------:R-:W-:-:S04]  /*37b0*/  HFMA2 R17, R13, R16, R17 ;  /* 0x000000100d117231 */ /* 0x000fc80000000011 */
[----:B------:R-:W-:Y:S02]  /*37c0*/  HFMA2 R17, R33, R18, R17 ;  /* 0x0000001221117231 */ /* 0x000fe40000000011 */
[C---:B------:R-:W-:Y:S02]  /*37d0*/  HFMA2 R8, R9.reuse, R11, R8 ;  /* 0x0000000b09087231 */ /* 0x040fe40000000008 */
[----:B------:R-:W-:-:S03]  /*37e0*/  HFMA2 R12, R9, R15, R12 ;  /* 0x0000000f090c7231 */ /* 0x000fc6000000000c */
[--C-:B------:R-:W-:Y:S02]  /*37f0*/  HADD2.F32 R10, -RZ, R8.reuse.H0_H0 ;  /* 0x20000008ff0a7230 */ /* 0x100fe40000004100 */
[----:B------:R-:W-:Y:S02]  /*3800*/  HFMA2 R17, R9, R19, R17 ;  /* 0x0000001309117231 */ /* 0x000fe40000000011 */
[----:B------:R-:W-:Y:S02]  /*3810*/  HADD2.F32 R11, -RZ, R8.H1_H1 ;  /* 0x30000008ff0b7230 */ /* 0x000fe40000004100 */
[--C-:B------:R-:W-:Y:S02]  /*3820*/  HADD2.F32 R8, -RZ, R12.reuse.H0_H0 ;  /* 0x2000000cff087230 */ /* 0x100fe40000004100 */
[----:B------:R-:W-:Y:S02]  /*3830*/  HADD2.F32 R15, -RZ, R12.H1_H1 ;  /* 0x3000000cff0f7230 */ /* 0x000fe40000004100 */
[----:B------:R-:W-:Y:S01]  /*3840*/  FADD.FTZ R10, R10, R11 ;  /* 0x0000000b0a0a7221 */ /* 0x000fe20000010000 */
[----:B------:R-:W-:-:S02]  /*3850*/  HADD2.F32 R12, -RZ, R17.H0_H0 ;  /* 0x20000011ff0c7230 */ /* 0x000fc40000004100 */
[----:B------:R-:W-:Y:S01]  /*3860*/  FADD.FTZ R15, R8, R15 ;  /* 0x0000000f080f7221 */ /* 0x000fe20000010000 */
[----:B------:R-:W-:Y:S02]  /*3870*/  HADD2.F32 R17, -RZ, R17.H1_H1 ;  /* 0x30000011ff117230 */ /* 0x000fe40000004100 */
[----:B------:R-:W-:Y:S01]  /*3880*/  FADD.FTZ R25, R10, R25 ;  /* 0x000000190a197221 */ /* 0x000fe20000010000 */
[----:B------:R-:W-:Y:S02]  /*3890*/  FADD.FTZ R24, R15, R24 ;  /* 0x000000180f187221 */ /* 0x000fe40000010000 */
[----:B------:R-:W-:-:S04]  /*38a0*/  FADD.FTZ R12, R12, R17 ;  /* 0x000000110c0c7221 */ /* 0x000fc80000010000 */
[----:B------:R-:W-:Y:S01]  /*38b0*/  FADD.FTZ R7, R12, R7 ;  /* 0x000000070c077221 */ /* 0x000fe20000010000 */
[----:B------:R-:W-:Y:S06]  /*38c0*/  @P0 BRA `(.L_x_21523) ;  /* 0x0000000000780947 */ /* 0x000fec0003800000 */
[C---:B------:R-:W-:Y:S01]  /*38d0*/  IADD3 R8, PT, PT, R4.reuse, -0x2, RZ ;  /* 0xfffffffe04087810 */ /* 0x040fe20007ffe0ff */
[----:B------:R-:W-:Y:S01]  /*38e0*/  VIADD R10, R4, 0xffffffff ;  /* 0xffffffff040a7836 */ /* 0x000fe20000000000 */
[----:B------:R-:W-:Y:S02]  /*38f0*/  ISETP.GE.AND P6, PT, R34, UR14, PT ;  /* 0x0000000e22007c0c */ /* 0x000fe4000bfc6270 */
[----:B------:R-:W-:Y:S01]  /*3900*/  ISETP.GE.AND P2, PT, R8, UR14, PT ;  /* 0x0000000e08007c0c */ /* 0x000fe2000bf46270 */
[----:B------:R-:W-:Y:S01]  /*3910*/  VIADD R8, R4, 0x4 ;  /* 0x0000000404087836 */ /* 0x000fe20000000000 */
[----:B------:R-:W-:Y:S02]  /*3920*/  ISETP.GE.AND P5, PT, R10, UR14, PT ;  /* 0x0000000e0a007c0c */ /* 0x000fe4000bfa6270 */
[C---:B------:R-:W-:Y:S02]  /*3930*/  IADD3 R10, PT, PT, R4.reuse, 0x1, RZ ;  /* 0x00000001040a7810 */ /* 0x040fe40007ffe0ff */
[----:B------:R-:W-:-:S02]  /*3940*/  IADD3 R12, PT, PT, R4, 0x3, RZ ;  /* 0x00000003040c7810 */ /* 0x000fc40007ffe0ff */
[----:B------:R-:W-:Y:S02]  /*3950*/  IADD3 R11, PT, PT, R4, 0x2, RZ ;  /* 0x00000002040b7810 */ /* 0x000fe40007ffe0ff */
[----:B------:R-:W-:Y:S02]  /*3960*/  ISETP.GE.AND P0, PT, R8, UR14, PT ;  /* 0x0000000e08007c0c */ /* 0x000fe4000bf06270 */
[----:B------:R-:W-:Y:S02]  /*3970*/  PRMT R8, R20, 0x7632, R8 ;  /* 0x0000763214087816 */ /* 0x000fe40000000008 */
[----:B------:R-:W-:Y:S02]  /*3980*/  ISETP.GE.AND P4, PT, R10, UR14, PT ;  /* 0x0000000e0a007c0c */ /* 0x000fe4000bf86270 */
[----:B------:R-:W-:Y:S02]  /*3990*/  ISETP.GE.AND P3, PT, R12, UR14, PT ;  /* 0x0000000e0c007c0c */ /* 0x000fe4000bf66270 */
[----:B------:R-:W-:-:S02]  /*39a0*/  SEL R20, R20, RZ, !P6 ;  /* 0x000000ff14147207 */ /* 0x000fc40007000000 */
[----:B------:R-:W-:Y:S02]  /*39b0*/  ISETP.GE.AND P1, PT, R11, UR14, PT ;  /* 0x0000000e0b007c0c */ /* 0x000fe4000bf26270 */
[----:B------:R-:W-:Y:S02]  /*39c0*/  ISETP.GE.AND P6, PT, R4, UR14, PT ;  /* 0x0000000e04007c0c */ /* 0x000fe4000bfc6270 */
        /* <DEDUP_REMOVED lines=14> */
.L_x_21523:
[----:B------:R-:W-:Y:S05]  /*3ab0*/  BSYNC.RECONVERGENT B1 ;  /* 0x0000000000017941 */ /* 0x000fea0003800200 */
.L_x_21522:
[----:B------:R-:W-:Y:S01]  /*3ac0*/  HMUL2 R10, R32, R21 ;  /* 0x00000015200a7232 */ /* 0x000fe20000000000 */
[----:B------:R-:W-:Y:S01]  /*3ad0*/  IADD3 R6, P1, PT, R6, 0x10, RZ ;  /* 0x0000001006067810 */ /* 0x000fe20007f3e0ff */
[----:B------:R-:W-:Y:S01]  /*3ae0*/  VIADD R4, R4, 0x80 ;  /* 0x0000008004047836 */ /* 0x000fe20000000000 */
[----:B------:R-:W-:Y:S01]  /*3af0*/  IADD3 R29, PT, PT, R29, 0x4, RZ ;  /* 0x000000041d1d7810 */ /* 0x000fe20007ffe0ff */
[----:B------:R-:W-:Y:S01]  /*3b00*/  HFMA2 R11, R13, R20, R10 ;  /* 0x000000140d0b7231 */ /* 0x000fe2000000000a */
[----:B------:R-:W-:Y:S02]  /*3b10*/  IADD3 R2, PT, PT, R2, 0x200, RZ ;  /* 0x0000020002027810 */ /* 0x000fe40007ffe0ff */
[----:B------:R-:W-:Y:S01]  /*3b20*/  IADD3.X R3, PT, PT, RZ, R3, RZ, P1, !PT ;  /* 0x00000003ff037210 */ /* 0x000fe20000ffe4ff */
[----:B------:R-:W-:-:S04]  /*3b30*/  HFMA2 R11, R33, R22, R11 ;  /* 0x00000016210b7231 */ /* 0x000fc8000000000b */
[----:B------:R-:W-:Y:S01]  /*3b40*/  HFMA2 R11, R9, R23, R11 ;  /* 0x00000017090b7231 */ /* 0x000fe2000000000b */
[C---:B------:R-:W-:Y:S02]  /*3b50*/  IADD3 R9, PT, PT, R0.reuse, 0x3, RZ ;  /* 0x0000000300097810 */ /* 0x040fe40007ffe0ff */
[----:B------:R-:W-:Y:S02]  /*3b60*/  IADD3 R0, PT, PT, R0, 0x4, RZ ;  /* 0x0000000400007810 */ /* 0x000fe40007ffe0ff */
[----:B------:R-:W-:Y:S01]  /*3b70*/  ISETP.GE.U32.AND P0, PT, R9, UR8, PT ;  /* 0x0000000809007c0c */ /* 0x000fe2000bf06070 */
[--C-:B------:R-:W-:Y:S02]  /*3b80*/  HADD2.F32 R8, -RZ, R11.reuse.H0_H0 ;  /* 0x2000000bff087230 */ /* 0x100fe40000004100 */
[----:B------:R-:W-:-:S05]  /*3b90*/  HADD2.F32 R11, -RZ, R11.H1_H1 ;  /* 0x3000000bff0b7230 */ /* 0x000fca0000004100 */
[----:B------:R-:W-:-:S04]  /*3ba0*/  FADD.FTZ R8, R8, R11 ;  /* 0x0000000b08087221 */ /* 0x000fc80000010000 */
[----:B------:R-:W-:Y:S01]  /*3bb0*/  FADD.FTZ R5, R8, R5 ;  /* 0x0000000508057221 */ /* 0x000fe20000010000 */
[----:B------:R-:W-:Y:S06]  /*3bc0*/  @!P0 BRA `(.L_x_21524) ;  /* 0xfffffff000f88947 */ /* 0x000fec000383ffff */
.L_x_21515:
[----:B------:R-:W-:Y:S05]  /*3bd0*/  BSYNC.RECONVERGENT B0 ;  /* 0x0000000000007941 */ /* 0x000fea0003800200 */
.L_x_21514:
[----:B------:R-:W1:Y:S01]  /*3be0*/  SHFL.BFLY PT, R0, R25, 0x2, 0x1f ;  /* 0x0c401f0019007f89 */ /* 0x000e6200000e0000 */
[----:B------:R-:W-:Y:S01]  /*3bf0*/  BAR.SYNC.DEFER_BLOCKING 0x0 ;  /* 0x0000000000007b1d */ /* 0x000fe20000010000 */
[----:B------:R-:W-:Y:S02]  /*3c00*/  LOP3.LUT P0, RZ, R27, 0x3, RZ, 0xc0, !PT ;  /* 0x000000031bff7812 */ /* 0x000fe4000780c0ff */
[----:B------:R-:W-:-:S03]  /*3c10*/  SHF.R.U32.HI R26, RZ, 0x2, R26 ;  /* 0x00000002ff1a7819 */ /* 0x000fc6000001161a */
[----:B------:R-:W-:Y:S01]  /*3c20*/  BSSY.RECONVERGENT B0, `(.L_x_21525) ;  /* 0x000001d000007945 */ /* 0x000fe20003800200 */
[----:B------:R-:W2:Y:S04]  /*3c30*/  SHFL.BFLY PT, R3, R24, 0x2, 0x1f ;  /* 0x0c401f0018037f89 */ /* 0x000ea800000e0000 */
[----:B0-----:R-:W0:Y:S04]  /*3c40*/  SHFL.BFLY PT, R4, R7, 0x2, 0x1f ;  /* 0x0c401f0007047f89 */ /* 0x001e2800000e0000 */
[----:B------:R-:W3:Y:S01]  /*3c50*/  SHFL.BFLY PT, R8, R5, 0x2, 0x1f ;  /* 0x0c401f0005087f89 */ /* 0x000ee200000e0000 */
[----:B-1----:R-:W-:Y:S01]  /*3c60*/  FADD.FTZ R0, R0, R25 ;  /* 0x0000001900007221 */ /* 0x002fe20000010000 */
[----:B--2---:R-:W-:-:S04]  /*3c70*/  FADD.FTZ R2, R3, R24 ;  /* 0x0000001803027221 */ /* 0x004fc80000010000 */
[----:B------:R-:W1:Y:S01]  /*3c80*/  SHFL.BFLY PT, R3, R0, 0x1, 0x1f ;  /* 0x0c201f0000037f89 */ /* 0x000e6200000e0000 */
[----:B0-----:R-:W-:Y:S01]  /*3c90*/  FADD.FTZ R6, R4, R7 ;  /* 0x0000000704067221 */ /* 0x001fe20000010000 */
[----:B------:R-:W-:Y:S02]  /*3ca0*/  LOP3.LUT R4, R27, 0x3c0, RZ, 0xc0, !PT ;  /* 0x000003c01b047812 */ /* 0x000fe400078ec0ff */
[----:B------:R-:W0:Y:S01]  /*3cb0*/  SHFL.BFLY PT, R9, R2, 0x1, 0x1f ;  /* 0x0c201f0002097f89 */ /* 0x000e2200000e0000 */
[----:B---3--:R-:W-:Y:S01]  /*3cc0*/  FADD.FTZ R8, R8, R5 ;  /* 0x0000000508087221 */ /* 0x008fe20000010000 */
[----:B------:R-:W-:Y:S02]  /*3cd0*/  ISETP.NE.OR P1, PT, R4, 0x40, P0 ;  /* 0x000000400400780c */ /* 0x000fe40000725670 */
[----:B------:R-:W2:Y:S04]  /*3ce0*/  SHFL.BFLY PT, R11, R6, 0x1, 0x1f ;  /* 0x0c201f00060b7f89 */ /* 0x000ea800000e0000 */
[----:B------:R-:W3:Y:S01]  /*3cf0*/  SHFL.BFLY PT, R13, R8, 0x1, 0x1f ;  /* 0x0c201f00080d7f89 */ /* 0x000ee200000e0000 */
[----:B-1----:R-:W-:Y:S01]  /*3d00*/  FADD.FTZ R3, R0, R3 ;  /* 0x0000000300037221 */ /* 0x002fe20000010000 */
[----:B0-----:R-:W-:Y:S01]  /*3d10*/  FADD.FTZ R4, R2, R9 ;  /* 0x0000000902047221 */ /* 0x001fe20000010000 */
[----:B------:R-:W-:Y:S01]  /*3d20*/  LOP3.LUT R2, R26, 0x3e0, R27, 0xf8, !PT ;  /* 0x000003e01a027812 */ /* 0x000fe200078ef81b */
[----:B--2---:R-:W-:Y:S01]  /*3d30*/  FADD.FTZ R11, R6, R11 ;  /* 0x0000000b060b7221 */ /* 0x004fe20000010000 */
[----:B---3--:R-:W-:-:S02]  /*3d40*/  FADD.FTZ R0, R8, R13 ;  /* 0x0000000d08007221 */ /* 0x008fc40000010000 */
        /* <DEDUP_REMOVED lines=10> */
.L_x_21526:
[----:B------:R-:W-:Y:S05]  /*3df0*/  BSYNC.RECONVERGENT B0 ;  /* 0x0000000000007941 */ /* 0x000fea0003800200 */
.L_x_21525:
        /* <DEDUP_REMOVED lines=35> */
[----:B------:R-:W4:Y:S01]  /*4030*/  LDCU.64 UR8, c[0x0][0x390] ;  /* 0x00007200ff0877ac */ /* 0x000f220008000a00 */
        /* <DEDUP_REMOVED lines=10> */
[----:B------:R-:W-:Y:S02]  /*40e0*/  IADD3 R27, P0, P1, R27, UR5, R8 ;  /* 0x000000051b1b7c10 */ /* 0x000fe4000f91e008 */
[----:B------:R-:W-:Y:S02]  /*40f0*/  PRMT R5, R4, 0x7632, R5 ;  /* 0x0000763204057816 */ /* 0x000fe40000000005 */
[----:B------:R-:W-:Y:S02]  /*4100*/  IADD3.X R6, PT, PT, RZ, RZ, RZ, P0, P1 ;  /* 0x000000ffff067210 */ /* 0x000fe400007e24ff */
[----:B------:R-:W-:-:S04]  /*4110*/  LEA R2, P0, R27, UR8, 0x1 ;  /* 0x000000081b027c11 */ /* 0x000fc8000f8008ff */
[--C-:B------:R-:W-:Y:S02]  /*4120*/  LEA.HI.X R3, R27, UR9, R6.reuse, 0x1, P0 ;  /* 0x000000091b037c11 */ /* 0x100fe400080f0c06 */
[----:B------:R-:W-:-:S03]  /*4130*/  PRMT R6, R0, 0x7632, R6 ;  /* 0x0000763200067816 */ /* 0x000fc60000000006 */
[----:B------:R-:W-:Y:S04]  /*4140*/  STG.E.U16 desc[UR12][R2.64], R4 ;  /* 0x0000000402007986 */ /* 0x000fe8000c10150c */
[----:B------:R-:W-:Y:S04]  /*4150*/  STG.E.U16 desc[UR12][R2.64+0x10], R5 ;  /* 0x0000100502007986 */ /* 0x000fe8000c10150c */
[----:B------:R-:W-:Y:S04]  /*4160*/  STG.E.U16 desc[UR12][R2.64+0x20], R0 ;  /* 0x0000200002007986 */ /* 0x000fe8000c10150c */
[----:B------:R-:W-:Y:S01]  /*4170*/  STG.E.U16 desc[UR12][R2.64+0x30], R6 ;  /* 0x0000300602007986 */ /* 0x000fe2000c10150c */
[----:B------:R-:W-:Y:S05]  /*4180*/  EXIT ;  /* 0x000000000000794d */ /* 0x000fea0003800000 */
.L_x_21527:
        /* <DEDUP_REMOVED lines=15> */
.L_x_27640:


//--------------------- .text._ZN4vllm25paged_attention_v2_kernelIttLi256ELi32ELi128ELNS_18Fp8KVCacheDataTypeE0ELb1ELi512EEEvPfS2_PT_PKS3_PKT0_S9_ifPKiSB_iPKfiiiSD_SD_iiiii --------------------------
	.section	.text._ZN4vllm25paged_attention_v2_kernelIttLi256ELi32ELi128ELNS_18Fp8KVCacheDataTypeE0ELb1ELi512EEEvPfS2_PT_PKS3_PKT0_S9_ifPKiSB_iPKfiiiSD_SD_iiiii,"ax",@progbits
	.align	128
        .global         _ZN4vllm25paged_attention_v2_kernelIttLi256ELi32ELi128ELNS_18Fp8KVCacheDataTypeE0ELb1ELi512EEEvPfS2_PT_PKS3_PKT0_S9_ifPKiSB_iPKfiiiSD_SD_iiiii
        .type           _ZN4vllm25paged_attention_v2_kernelIttLi256ELi32ELi128ELNS_18Fp8KVCacheDataTypeE0ELb1ELi512EEEvPfS2_PT_PKS3_PKT0_S9_ifPKiSB_iPKfiiiSD_SD_iiiii,@function
        .size           _ZN4vllm25paged_attention_v2_kernelIttLi256ELi32ELi128ELNS_18Fp8KVCacheDataTypeE0ELb1ELi512EEEvPfS2_PT_PKS3_PKT0_S9_ifPKiSB_iPKfiiiSD_SD_iiiii,(.L_x_27641 - _ZN4vllm25paged_attention_v2_kernelIttLi256ELi32ELi128ELNS_18Fp8KVCacheDataTypeE0ELb1ELi512EEEvPfS2_PT_PKS3_PKT0_S9_ifPKiSB_iPKfiiiSD_SD_iiiii)
        .other          _ZN4vllm25paged_attention_v2_kernelIttLi256ELi32ELi128ELNS_18Fp8KVCacheDataTypeE0ELb1ELi512EEEvPfS2_PT_PKS3_PKT0_S9_ifPKiSB_iPKfiiiSD_SD_iiiii,@"STO_CUDA_ENTRY STV_DEFAULT"
_ZN4vllm25paged_attention_v2_kernelIttLi256ELi32ELi128ELNS_18Fp8KVCacheDataTypeE0ELb1ELi512EEEvPfS2_PT_PKS3_PKT0_S9_ifPKiSB_iPKfiiiSD_SD_iiiii:
.text._ZN4vllm25paged_attention_v2_kernelIttLi256ELi32ELi128ELNS_18Fp8KVCacheDataTypeE0ELb1ELi512EEEvPfS2_PT_PKS3_PKT0_S9_ifPKiSB_iPKfiiiSD_SD_iiiii:
[----:B------:R-:W-:Y:S01]  /*0000*/  LDC R1, c[0x0][0x37c] ;  /* 0x0000df00ff017b82 */ /* 0x000fe20000000800 */
[----:B------:R-:W0:Y:S07]  /*0010*/  S2R R10, SR_CTAID.Y ;  /* 0x00000000000a7919 */ /* 0x000e2e0000002600 */
[----:B------:R-:W0:Y:S01]  /*0020*/  LDC.64 R62, c[0x0][0x3c0] ;  /* 0x0000f000ff3e7b82 */ /* 0x000e220000000a00 */
[----:B------:R-:W1:Y:S01]  /*0030*/  LDCU.64 UR6, c[0x0][0x358] ;  /* 0x00006b00ff0677ac */ /* 0x000e620008000a00 */
[----:B0-----:R-:W-:-:S06]  /*0040*/  IMAD.WIDE.U32 R62, R10, 0x4, R62 ;  /* 0x000000040a3e7825 */ /* 0x001fcc00078e003e */
[----:B-1----:R-:W2:Y:S01]  /*0050*/  LDG.E.CONSTANT R62, desc[UR6][R62.64] ;  /* 0x000000063e3e7981 */ /* 0x002ea2000c1e9900 */
[----:B------:R-:W0:Y:S02]  /*0060*/  S2R R12, SR_CTAID.Z ;  /* 0x00000000000c7919 */ /* 0x000e240000002700 */
[----:B0-----:R-:W-:-:S04]  /*0070*/  SHF.L.U32 R9, R12, 0x9, RZ ;  /* 0x000000090c097819 */ /* 0x001fc800000006ff */
[----:B--2---:R-:W-:-:S13]  /*0080*/  ISETP.GE.AND P0, PT, R9, R62, PT ;  /* 0x0000003e0900720c */ /* 0x004fda0003f06270 */
[----:B------:R-:W-:Y:S05]  /*0090*/  @P0 EXIT ;  /* 0x000000000000094d */ /* 0x000fea0003800000 */
[----:B------:R-:W0:Y:S01]  /*00a0*/  S2R R8, SR_TID.X ;  /* 0x0000000000087919 */ /* 0x000e220000002100 */
[----:B------:R-:W1:Y:S01]  /*00b0*/  LDCU UR4, c[0x0][0x3d8] ;  /* 0x00007b00ff0477ac */ /* 0x000e620008000800 */
[----:B------:R-:W2:Y:S01]  /*00c0*/  LDC.64 R6, c[0x0][0x3d0] ;  /* 0x0000f400ff067b82 */ /* 0x000ea20000000a00 */
[----:B------:R-:W3:Y:S07]  /*00d0*/  S2R R11, SR_CTAID.X ;  /* 0x00000000000b7919 */ /* 0x000eee0000002500 */
[----:B------:R-:W4:Y:S01]  /*00e0*/  LDC R14, c[0x0][0x3b0] ;  /* 0x0000ec00ff0e7b82 */ /* 0x000f220000000800 */
[----:B------:R-:W-:Y:S01]  /*00f0*/  HFMA2 R59, -RZ, RZ, 0, 0 ;  /* 0x00000000ff3b7431 */ /* 0x000fe200000001ff */
[----:B------:R-:W4:Y:S01]  /*0100*/  LDCU UR5, c[0x0][0x3f8] ;  /* 0x00007f00ff0577ac */ /* 0x000f220008000800 */
[----:B------:R-:W0:Y:S05]  /*0110*/  LDCU UR10, c[0x0][0x3fc] ;  /* 0x00007f80ff0a77ac */ /* 0x000e2a0008000800 */
[----:B------:R-:W4:Y:S01]  /*0120*/  LDC R13, c[0x0][0x370] ;  /* 0x0000dc00ff0d7b82 */ /* 0x000f220000000800 */
[----:B-1----:R-:W-:Y:S01]  /*0130*/  IMAD R0, R10, UR4, RZ ;  /* 0x000000040a007c24 */ /* 0x002fe2000f8e02ff */
[----:B------:R-:W1:Y:S01]  /*0140*/  LDCU UR4, c[0x0][0x3c8] ;  /* 0x00007900ff0477ac */ /* 0x000e620008000800 */
[----:B------:R-:W0:Y:S01]  /*0150*/  LDCU UR11, c[0x0][0x3e0] ;  /* 0x00007c00ff0b77ac */ /* 0x000e220008000800 */
[----:B--2---:R-:W-:-:S04]  /*0160*/  ISETP.NE.U32.AND P0, PT, R6, RZ, PT ;  /* 0x000000ff0600720c */ /* 0x004fc80003f05070 */
[----:B------:R-:W2:Y:S01]  /*0170*/  LDC R25, c[0x0][0x404] ;  /* 0x00010100ff197b82 */ /* 0x000ea20000000800 */
[----:B------:R-:W1:Y:S01]  /*0180*/  LDCU UR12, c[0x0][0x3dc] ;  /* 0x00007b80ff0c77ac */ /* 0x000e620008000800 */
[----:B------:R-:W-:Y:S02]  /*0190*/  ISETP.NE.AND.EX P0, PT, R7, RZ, PT, P0 ;  /* 0x000000ff0700720c */ /* 0x000fe40003f05300 */
[C---:B0-----:R-:W-:Y:S01]  /*01a0*/  ISETP.GT.U32.AND P1, PT, R8.reuse, 0x1f, PT ;  /* 0x0000001f0800780c */ /* 0x041fe20003f24070 */
[----:B------:R-:W0:Y:S01]  /*01b0*/  LDCU UR13, c[0x0][0x3b4] ;  /* 0x00007680ff0d77ac */ /* 0x000e220008000800 */
[----:B------:R-:W0:Y:S11]  /*01c0*/  LDCU.64 UR14, c[0x0][0x3a0] ;  /* 0x00007400ff0e77ac */ /* 0x000e360008000a00 */
[----:B------:R-:W4:Y:S01]  /*01d0*/  @!P1 LDC.64 R4, c[0x0][0x398] ;  /* 0x0000e600ff049b82 */ /* 0x000f220000000a00 */
[----:B------:R-:W-:-:S02]  /*01e0*/  @!P1 SHF.L.U32 R3, R8, 0x3, RZ ;  /* 0x0000000308039819 */ /* 0x000fc400000006ff */
[----:B---3--:R-:W-:-:S04]  /*01f0*/  @!P1 SHF.L.U32 R2, R11, 0x8, RZ ;  /* 0x000000080b029819 */ /* 0x008fc800000006ff */
[----:B------:R-:W-:Y:S02]  /*0200*/  @!P1 IADD3 R2, P2, P3, R3, R0, R2 ;  /* 0x0000000003029210 */ /* 0x000fe40007b5e002 */
[----:B------:R-:W-:-:S04]  /*0210*/  SHF.R.S32.HI R0, RZ, 0x1f, R0 ;  /* 0x0000001fff007819 */ /* 0x000fc80000011400 */
[----:B------:R-:W-:Y:S02]  /*0220*/  @!P1 IADD3.X R0, PT, PT, RZ, R0, RZ, P2, P3 ;  /* 0x00000000ff009210 */ /* 0x000fe400017e64ff */
[----:B----4-:R-:W-:-:S04]  /*0230*/  @!P1 LEA R4, P2, R2, R4, 0x1 ;  /* 0x0000000402049211 */ /* 0x010fc800078408ff */
[----:B------:R-:W-:Y:S02]  /*0240*/  @!P1 LEA.HI.X R5, R2, R5, R0, 0x1, P2 ;  /* 0x0000000502059211 */ /* 0x000fe400010f0c00 */
[----:B------:R-:W-:Y:S01]  /*0250*/  IABS R15, R14 ;  /* 0x0000000e000f7213 */ /* 0x000fe20000000000 */
[----:B------:R-:W3:Y:S03]  /*0260*/  @P0 LDC.64 R2, c[0x0][0x3d0] ;  /* 0x0000f400ff020b82 */ /* 0x000ee60000000a00 */
[----:B------:R-:W4:Y:S01]  /*0270*/  @!P1 LDG.E.128.CONSTANT R4, desc[UR6][R4.64] ;  /* 0x0000000604049981 */ /* 0x000f22000c1e9d00 */
[----:B------:R-:W1:Y:S08]  /*0280*/  I2F.RP R0, R15 ;  /* 0x0000000f00007306 */ /* 0x000e700000209400 */
[----:B-1----:R-:W1:Y:S01]  /*0290*/  MUFU.RCP R0, R0 ;  /* 0x0000000000007308 */ /* 0x002e620000001000 */
[----:B---3--:R-:W-:-:S05]  /*02a0*/  @P0 IMAD.WIDE.U32 R2, R11, 0x4, R2 ;  /* 0x000000040b020825 */ /* 0x008fca00078e0002 */
[----:B------:R3:W5:Y:S01]  /*02b0*/  @P0 LDG.E.CONSTANT R59, desc[UR6][R2.64] ;  /* 0x00000006023b0981 */ /* 0x000762000c1e9900 */
[----:B------:R-:W-:Y:S01]  /*02c0*/  BSSY.RECONVERGENT B0, `(.L_x_21528) ;  /* 0x0000412000007945 */ /* 0x000fe20003800200 */
[----:B------:R-:W-:Y:S02]  /*02d0*/  MOV R55, 0xff7fffff ;  /* 0xff7fffff00377802 */ /* 0x000fe40000000f00 */
[----:B-1----:R-:W-:Y:S02]  /*02e0*/  IADD3 R16, PT, PT, R0, 0xffffffe, RZ ;  /* 0x0ffffffe00107810 */ /* 0x002fe40007ffe0ff */
[----:B---3--:R-:W-:Y:S02]  /*02f0*/  IABS R2, R13 ;  /* 0x0000000d00027213 */ /* 0x008fe40000000000 */
[----:B------:R1:W3:Y:S02]  /*0300*/  F2I.FTZ.U32.TRUNC.NTZ R17, R16 ;  /* 0x0000001000117305 */ /* 0x0002e4000021f000 */
[----:B-1----:R-:W-:-:S02]  /*0310*/  MOV R16, RZ ;  /* 0x000000ff00107202 */ /* 0x002fc40000000f00 */
[----:B---3--:R-:W-:-:S05]  /*0320*/  IADD3 R18, PT, PT, RZ, -R17, RZ ;  /* 0x80000011ff127210 */ /* 0x008fca0007ffe0ff */
[----:B------:R-:W-:-:S04]  /*0330*/  IMAD R19, R18, R15, RZ ;  /* 0x0000000f12137224 */ /* 0x000fc800078e02ff */
        /* <DEDUP_REMOVED lines=10> */
[----:B------:R-:W-:-:S02]  /*03e0*/  ISETP.GE.AND P3, PT, R0, RZ, PT ;  /* 0x000000ff0000720c */ /* 0x000fc40003f66270 */
[----:B--2---:R-:W-:-:S04]  /*03f0*/  IABS R0, R25 ;  /* 0x0000001900007213 */ /* 0x004fc80000000000 */
[----:B------:R-:W1:Y:S01]  /*0400*/  I2F.RP R18, R0 ;  /* 0x0000000000127306 */ /* 0x000e620000209400 */
[----:B------:R-:W-:Y:S02]  /*0410*/  @P0 IADD3 R17, PT, PT, R17, 0x1, RZ ;  /* 0x0000000111110810 */ /* 0x000fe40007ffe0ff */
[----:B------:R-:W-:Y:S02]  /*0420*/  MOV R58, R0 ;  /* 0x00000000003a7202 */ /* 0x000fe40000000f00 */
[----:B------:R-:W-:-:S04]  /*0430*/  MOV R24, R17 ;  /* 0x0000001100187202 */ /* 0x000fc80000000f00 */
[----:B------:R-:W-:Y:S02]  /*0440*/  @!P3 IADD3 R24, PT, PT, RZ, -R24, RZ ;  /* 0x80000018ff18b210 */ /* 0x000fe40007ffe0ff */
[----:B------:R-:W-:-:S04]  /*0450*/  @!P2 LOP3.LUT R24, RZ, R14, RZ, 0x33, !PT ;  /* 0x0000000eff18a212 */ /* 0x000fc800078e33ff */
[----:B------:R-:W-:Y:S01]  /*0460*/  IABS R23, R24 ;  /* 0x0000001800177213 */ /* 0x000fe20000000000 */
[----:B-1----:R-:W1:Y:S08]  /*0470*/  MUFU.RCP R18, R18 ;  /* 0x0000001200127308 */ /* 0x002e700000001000 */
[----:B------:R-:W2:Y:S01]  /*0480*/  I2F.RP R15, R23 ;  /* 0x00000017000f7306 */ /* 0x000ea20000209400 */
[----:B-1----:R-:W-:-:S02]  /*0490*/  IADD3 R16, PT, PT, R18, 0xffffffe, RZ ;  /* 0x0ffffffe12107810 */ /* 0x002fc40007ffe0ff */
[----:B------:R-:W-:-:S05]  /*04a0*/  IADD3 R18, PT, PT, R62, -0x1, RZ ;  /* 0xffffffff3e127810 */ /* 0x000fca0007ffe0ff */
[----:B------:R1:W-:Y:S01]  /*04b0*/  F2I.FTZ.U32.TRUNC.NTZ R17, R16 ;  /* 0x0000001000117305 */ /* 0x0003e2000021f000 */
[----:B------:R-:W-:Y:S02]  /*04c0*/  IABS R22, R18 ;  /* 0x0000001200167213 */ /* 0x000fe40000000000 */
[----:B------:R-:W-:-:S05]  /*04d0*/  LOP3.LUT R18, R18, R25, RZ, 0x3c, !PT ;  /* 0x0000001912127212 */ /* 0x000fca00078e3cff */
[----:B--2---:R-:W2:Y:S01]  /*04e0*/  MUFU.RCP R15, R15 ;  /* 0x0000000f000f7308 */ /* 0x004ea20000001000 */
[----:B-1----:R-:W-:Y:S02]  /*04f0*/  MOV R16, RZ ;  /* 0x000000ff00107202 */ /* 0x002fe40000000f00 */
[----:B--2---:R-:W-:Y:S01]  /*0500*/  IADD3 R2, PT, PT, R15, 0xffffffe, RZ ;  /* 0x0ffffffe0f027810 */ /* 0x004fe20007ffe0ff */
[----:B------:R-:W-:-:S04]  /*0510*/  IMAD R15, R17, R0, RZ ;  /* 0x00000000110f7224 */ /* 0x000fc800078e02ff */
[----:B------:R1:W2:Y:S01]  /*0520*/  F2I.FTZ.U32.TRUNC.NTZ R3, R2 ;  /* 0x0000000200037305 */ /* 0x0002a2000021f000 */
[----:B------:R-:W-:Y:S01]  /*0530*/  IADD3 R21, PT, PT, RZ, -R15, RZ ;  /* 0x8000000fff157210 */ /* 0x000fe20007ffe0ff */
[----:B-1----:R-:W-:Y:S02]  /*0540*/  HFMA2 R2, -RZ, RZ, 0, 0 ;  /* 0x00000000ff027431 */ /* 0x002fe400000001ff */
[----:B--2---:R-:W-:-:S04]  /*0550*/  IMAD.MOV R20, RZ, RZ, -R3 ;  /* 0x000000ffff147224 */ /* 0x004fc800078e0a03 */
[----:B------:R-:W-:Y:S01]  /*0560*/  IMAD R19, R20, R23, RZ ;  /* 0x0000001714137224 */ /* 0x000fe200078e02ff */
[----:B------:R-:W-:-:S03]  /*0570*/  IABS R20, R11 ;  /* 0x0000000b00147213 */ /* 0x000fc60000000000 */
[----:B------:R-:W-:Y:S01]  /*0580*/  IMAD.HI.U32 R3, R3, R19, R2 ;  /* 0x0000001303037227 */ /* 0x000fe200078e0002 */
[----:B------:R-:W-:-:S03]  /*0590*/  IABS R19, R24 ;  /* 0x0000001800137213 */ /* 0x000fc60000000000 */
[----:B------:R-:W-:Y:S01]  /*05a0*/  IMAD.HI.U32 R2, R17, R21, R16 ;  /* 0x0000001511027227 */ /* 0x000fe200078e0010 */
[----:B------:R-:W-:Y:S02]  /*05b0*/  IADD3 R19, PT, PT, RZ, -R19, RZ ;  /* 0x80000013ff137210 */ /* 0x000fe40007ffe0ff */
[----:B------:R-:W-:Y:S01]  /*05c0*/  MOV R21, R22 ;  /* 0x0000001600157202 */ /* 0x000fe20000000f00 */
[----:B------:R-:W-:Y:S01]  /*05d0*/  IMAD.HI.U32 R15, R3, R20, RZ ;  /* 0x00000014030f7227 */ /* 0x000fe200078e00ff */
[----:B------:R-:W1:Y:S01]  /*05e0*/  LDC R22, c[0x0][0x408] ;  /* 0x00010200ff167b82 */ /* 0x000e620000000800 */
[----:B------:R-:W-:Y:S02]  /*05f0*/  LOP3.LUT R17, R11, R24, RZ, 0x3c, !PT ;  /* 0x000000180b117212 */ /* 0x000fe400078e3cff */
[----:B------:R-:W-:Y:S02]  /*0600*/  IMAD R16, R15, R19, R20 ;  /* 0x000000130f107224 */ /* 0x000fe400078e0214 */
[----:B------:R-:W2:Y:S01]  /*0610*/  @!P1 S2R R20, SR_CgaCtaId ;  /* 0x0000000000149919 */ /* 0x000ea20000008800 */
[----:B------:R-:W-:Y:S01]  /*0620*/  IMAD.HI.U32 R19, R2, R21, RZ ;  /* 0x0000001502137227 */ /* 0x000fe200078e00ff */
[----:B------:R-:W-:-:S02]  /*0630*/  ISETP.GE.AND P2, PT, R17, RZ, PT ;  /* 0x000000ff1100720c */ /* 0x000fc40003f46270 */
[----:B------:R-:W-:Y:S02]  /*0640*/  ISETP.GT.U32.AND P3, PT, R23, R16, PT ;  /* 0x000000101700720c */ /* 0x000fe40003f64070 */
[----:B------:R-:W-:-:S05]  /*0650*/  IADD3 R3, PT, PT, RZ, -R19, RZ ;  /* 0x80000013ff037210 */ /* 0x000fca0007ffe0ff */
[----:B------:R-:W-:Y:S01]  /*0660*/  IMAD R21, R0, R3, R21 ;  /* 0x0000000300157224 */ /* 0x000fe200078e0215 */
[----:B------:R-:W-:-:S04]  /*0670*/  IADD3 R3, PT, PT, R62, 0x1f, RZ ;  /* 0x0000001f3e037810 */ /* 0x000fc80007ffe0ff */
[----:B------:R-:W-:Y:S02]  /*0680*/  ISETP.GT.U32.AND P0, PT, R0, R21, PT ;  /* 0x000000150000720c */ /* 0x000fe40003f04070 */
[-C--:B------:R-:W-:Y:S02]  /*0690*/  @!P3 IADD3 R16, PT, PT, R16, -R23.reuse, RZ ;  /* 0x800000171010b210 */ /* 0x080fe40007ffe0ff */
[----:B------:R-:W-:Y:S02]  /*06a0*/  SHF.R.U32.HI R3, RZ, 0x5, R3 ;  /* 0x00000005ff037819 */ /* 0x000fe40000011603 */
[----:B------:R-:W-:Y:S02]  /*06b0*/  ISETP.GE.U32.AND P4, PT, R16, R23, PT ;  /* 0x000000171000720c */ /* 0x000fe40003f86070 */
[----:B------:R-:W-:Y:S02]  /*06c0*/  LEA R16, R12, 0x10, 0x4 ;  /* 0x000000100c107811 */ /* 0x000fe400078e20ff */
[----:B------:R-:W-:-:S02]  /*06d0*/  @!P3 IADD3 R15, PT, PT, R15, 0x1, RZ ;  /* 0x000000010f0fb810 */ /* 0x000fc40007ffe0ff */
[----:B------:R-:W-:Y:S01]  /*06e0*/  VIMNMX.U32 R61, PT, PT, R3, R16, PT ;  /* 0x00000010033d7248 */ /* 0x000fe20003fe0000 */
[----:B------:R-:W-:Y:S01]  /*06f0*/  @!P0 VIADD R19, R19, 0x1 ;  /* 0x0000000113138836 */ /* 0x000fe20000000000 */
[----:B------:R-:W-:Y:S02]  /*0700*/  @!P1 MOV R3, 0x400 ;  /* 0x0000040000039802 */ /* 0x000fe40000000f00 */
[-C--:B------:R-:W-:Y:S02]  /*0710*/  @!P0 IADD3 R21, PT, PT, R21, -R0.reuse, RZ ;  /* 0x8000000015158210 */ /* 0x080fe40007ffe0ff */
[----:B--2---:R-:W-:Y:S02]  /*0720*/  @!P1 LEA R17, R20, R3, 0x18 ;  /* 0x0000000314119211 */ /* 0x004fe400078ec0ff */
[----:B------:R-:W-:Y:S02]  /*0730*/  ISETP.GE.U32.AND P5, PT, R21, R0, PT ;  /* 0x000000001500720c */ /* 0x000fe40003fa6070 */
[----:B------:R-:W-:-:S02]  /*0740*/  @!P1 LEA R17, R8, R17, 0x4 ;  /* 0x0000001108119211 */ /* 0x000fc400078e20ff */
[----:B------:R-:W-:Y:S02]  /*0750*/  ISETP.NE.AND P3, PT, R24, RZ, PT ;  /* 0x000000ff1800720c */ /* 0x000fe40003f65270 */
[----:B------:R-:W-:Y:S02]  /*0760*/  @P4 IADD3 R15, PT, PT, R15, 0x1, RZ ;  /* 0x000000010f0f4810 */ /* 0x000fe40007ffe0ff */
[----:B-1----:R-:W-:Y:S02]  /*0770*/  ISETP.GE.AND P4, PT, R22, RZ, PT ;  /* 0x000000ff1600720c */ /* 0x002fe40003f86270 */
[----:B------:R-:W-:Y:S02]  /*0780*/  MOV R3, R15 ;  /* 0x0000000f00037202 */ /* 0x000fe40000000f00 */
[----:B------:R-:W-:Y:S02]  /*0790*/  SHF.R.U32.HI R15, RZ, 0x5, R8 ;  /* 0x00000005ff0f7819 */ /* 0x000fe40000011608 */
[----:B------:R-:W-:-:S02]  /*07a0*/  @P5 IADD3 R19, PT, PT, R19, 0x1, RZ ;  /* 0x0000000113135810 */ /* 0x000fc40007ffe0ff */
[----:B------:R-:W-:Y:S02]  /*07b0*/  @!P2 IADD3 R3, PT, PT, RZ, -R3, RZ ;  /* 0x80000003ff03a210 */ /* 0x000fe40007ffe0ff */
[----:B------:R-:W-:Y:S02]  /*07c0*/  @!P3 LOP3.LUT R3, RZ, R24, RZ, 0x33, !PT ;  /* 0x00000018ff03b212 */ /* 0x000fe400078e33ff */
[----:B------:R-:W-:Y:S01]  /*07d0*/  LEA R56, R12, R15, 0x4 ;  /* 0x0000000f0c387211 */ /* 0x000fe200078e20ff */
[----:B------:R-:W-:Y:S01]  /*07e0*/  @P4 IMAD R11, R13, UR5, R11 ;  /* 0x000000050d0b4c24 */ /* 0x000fe2000f8e020b */
[----:B------:R-:W-:Y:S01]  /*07f0*/  ISETP.NE.AND P0, PT, R25, RZ, PT ;  /* 0x000000ff1900720c */ /* 0x000fe20003f05270 */
[----:B------:R-:W-:Y:S02]  /*0800*/  @!P4 IMAD R14, R14, UR5, R3 ;  /* 0x000000050e0ecc24 */ /* 0x000fe4000f8e0203 */
[----:B------:R-:W-:Y:S02]  /*0810*/  IMAD R12, R12, -0x10, R61 ;  /* 0xfffffff00c0c7824 */ /* 0x000fe400078e023d */
[----:B------:R-:W-:-:S02]  /*0820*/  @P4 IMAD R57, R11, R22, 0x1 ;  /* 0x000000010b394424 */ /* 0x000fc400078e0216 */
[----:B------:R-:W-:Y:S01]  /*0830*/  IMAD R11, R10, UR4, RZ ;  /* 0x000000040a0b7c24 */ /* 0x000fe2000f8e02ff */
[----:B----4-:R1:W-:Y:S01]  /*0840*/  @!P1 STS.128 [R17], R4 ;  /* 0x0000000411009388 */ /* 0x0103e20000000c00 */
[----:B------:R-:W-:Y:S01]  /*0850*/  BAR.SYNC.DEFER_BLOCKING 0x0 ;  /* 0x0000000000007b1d */ /* 0x000fe20000010000 */
[----:B------:R-:W-:Y:S02]  /*0860*/  ISETP.GE.AND P1, PT, R18, RZ, PT ;  /* 0x000000ff1200720c */ /* 0x000fe40003f26270 */
[----:B-1----:R-:W-:Y:S02]  /*0870*/  MOV R4, R19 ;  /* 0x0000001300047202 */ /* 0x002fe40000000f00 */
[----:B------:R-:W-:-:S09]  /*0880*/  @!P4 IADD3 R5, PT, PT, RZ, -R14, RZ ;  /* 0x8000000eff05c210 */ /* 0x000fd20007ffe0ff */
[----:B------:R-:W-:Y:S02]  /*0890*/  @!P1 IADD3 R4, PT, PT, RZ, -R4, RZ ;  /* 0x80000004ff049210 */ /* 0x000fe40007ffe0ff */
[----:B------:R-:W-:Y:S01]  /*08a0*/  ISETP.GE.U32.AND P1, PT, R56, R61, PT ;  /* 0x0000003d3800720c */ /* 0x000fe20003f26070 */
[----:B------:R-:W-:Y:S01]  /*08b0*/  @!P4 IMAD R57, R22, R5, 0x1 ;  /* 0x000000011639c424 */ /* 0x000fe200078e0205 */
[----:B------:R-:W-:Y:S02]  /*08c0*/  LEA R5, R12, R9, 0x5 ;  /* 0x000000090c057211 */ /* 0x000fe400078e28ff */
[----:B------:R-:W-:Y:S02]  /*08d0*/  @!P0 LOP3.LUT R4, RZ, R25, RZ, 0x33, !PT ;  /* 0x00000019ff048212 */ /* 0x000fe400078e33ff */
[----:B------:R-:W-:-:S07]  /*08e0*/  VIMNMX R60, PT, PT, R62, R5, PT ;  /* 0x000000053e3c7248 */ /* 0x000fce0003fe0100 */
[----:B0-----:R-:W-:Y:S05]  /*08f0*/  @P1 BRA `(.L_x_21529) ;  /* 0x0000003800b81947 */ /* 0x001fea0003800000 */
[----:B------:R-:W0:Y:S01]  /*0900*/  S2UR UR5, SR_CgaCtaId ;  /* 0x00000000000579c3 */ /* 0x000e220000008800 */
[----:B------:R-:W1:Y:S01]  /*0910*/  LDCU.64 UR8, c[0x0][0x3b8] ;  /* 0x00007700ff0877ac */ /* 0x000e620008000a00 */
[----:B------:R-:W-:Y:S01]  /*0920*/  IMAD.WIDE.U32 R6, R56, 0x4, RZ ;  /* 0x0000000438067825 */ /* 0x000fe200078e00ff */
[----:B------:R-:W-:Y:S01]  /*0930*/  LOP3.LUT R8, R8, 0x1f, RZ, 0xc0, !PT ;  /* 0x0000001f08087812 */ /* 0x000fe200078ec0ff */
[----:B------:R-:W-:Y:S01]  /*0940*/  UMOV UR4, 0x400 ;  /* 0x0000040000047882 */ /* 0x000fe20000000000 */
[----:B------:R-:W-:Y:S01]  /*0950*/  LEA R9, R15, R9, 0x5 ;  /* 0x000000090f097211 */ /* 0x000fe200078e28ff */
[----:B------:R-:W-:Y:S01]  /*0960*/  UIADD3 UR4, UPT, UPT, UR4, 0x220, URZ ;  /* 0x0000022004047890 */ /* 0x000fe2000fffe0ff */
[----:B------:R-:W-:Y:S01]  /*0970*/  IMAD.WIDE R6, R11, 0x4, R6 ;  /* 0x000000040b067825 */ /* 0x000fe200078e0206 */
[----:B------:R-:W-:Y:S02]  /*0980*/  LEA R15, R15, R8, 0x5 ;  /* 0x000000080f0f7211 */ /* 0x000fe400078e28ff */
[----:B------:R-:W-:-:S02]  /*0990*/  IADD3 R11, PT, PT, R8, R9, RZ ;  /* 0x00000009080b7210 */ /* 0x000fc40007ffe0ff */
[----:B------:R-:W-:Y:S02]  /*09a0*/  MOV R55, 0xff7fffff ;  /* 0xff7fffff00377802 */ /* 0x000fe40000000f00 */
[----:B------:R-:W-:Y:S02]  /*09b0*/  IADD3 R53, PT, PT, -R62, R11, RZ ;  /* 0x0000000b3e357210 */ /* 0x000fe40007ffe1ff */
[----:B------:R-:W-:Y:S02]  /*09c0*/  IADD3 R52, PT, PT, R11, 0x1, RZ ;  /* 0x000000010b347810 */ /* 0x000fe40007ffe0ff */
[----:B-1----:R-:W-:-:S04]  /*09d0*/  IADD3 R6, P0, PT, R6, UR8, RZ ;  /* 0x0000000806067c10 */ /* 0x002fc8000ff1e0ff */
[----:B------:R-:W-:Y:S01]  /*09e0*/  IADD3.X R5, PT, PT, R7, UR9, RZ, P0, !PT ;  /* 0x0000000907057c10 */ /* 0x000fe200087fe4ff */
[----:B0-----:R-:W-:Y:S01]  /*09f0*/  ULEA UR4, UR5, UR4, 0x18 ;  /* 0x0000000405047291 */ /* 0x001fe2000f8ec0ff */
[----:B------:R-:W-:-:S05]  /*0a00*/  IADD3 R7, PT, PT, R9, 0x1, RZ ;  /* 0x0000000109077810 */ /* 0x000fca0007ffe0ff */
[----:B------:R-:W-:-:S07]  /*0a10*/  LEA R54, R15, UR4, 0x2 ;  /* 0x000000040f367c11 */ /* 0x000fce000f8e10ff */
.L_x_21532:
[----:B------:R-:W0:Y:S01]  /*0a20*/  LDC R16, c[0x0][0x400] ;  /* 0x00010000ff107b82 */ /* 0x000e220000000800 */
[C---:B------:R-:W-:Y:S01]  /*0a30*/  VIADD R8, R7.reuse, 0xffffffff ;  /* 0xffffffff07087836 */ /* 0x040fe20000000000 */
[----:B------:R-:W-:Y:S01]  /*0a40*/  IADD3 R56, PT, PT, R56, 0x4, RZ ;  /* 0x0000000438387810 */ /* 0x000fe20007ffe0ff */
[----:B------:R-:W-:Y:S01]  /*0a50*/  BSSY.RECONVERGENT B1, `(.L_x_21530) ;  /* 0x0000392000017945 */ /* 0x000fe20003800200 */
[----:B------:R-:W-:Y:S02]  /*0a60*/  IADD3 R7, PT, PT, R7, 0x80, RZ ;  /* 0x0000008007077810 */ /* 0x000fe40007ffe0ff */
        /* <DEDUP_REMOVED lines=12> */
[----:B------:R-:W-:Y:S02]  /*0b30*/  @!P1 IADD3 R9, PT, PT, R9, -R0, RZ ;  /* 0x8000000009099210 */ /* 0x000fe40007ffe0ff */
[----:B------:R-:W-:Y:S02]  /*0b40*/  @!P1 IADD3 R10, PT, PT, R10, 0x1, RZ ;  /* 0x000000010a0a9810 */ /* 0x000fe40007ffe0ff */
[----:B------:R-:W-:Y:S02]  /*0b50*/  ISETP.GE.U32.AND P0, PT, R9, R58, PT ;  /* 0x0000003a0900720c */ /* 0x000fe40003f06070 */
[----:B0-----:R-:W-:Y:S02]  /*0b60*/  IADD3 R9, PT, PT, R11, 0xffffffe, RZ ;  /* 0x0ffffffe0b097810 */ /* 0x001fe40007ffe0ff */
[----:B------:R-:W-:-:S04]  /*0b70*/  ISETP.NE.AND P1, PT, R15, RZ, PT ;  /* 0x000000ff0f00720c */ /* 0x000fc80003f25270 */
[----:B------:R-:W0:Y:S05]  /*0b80*/  F2I.FTZ.U32.TRUNC.NTZ R9, R9 ;  /* 0x0000000900097305 */ /* 0x000e2a000021f000 */
[----:B------:R-:W-:-:S04]  /*0b90*/  @P0 IADD3 R10, PT, PT, R10, 0x1, RZ ;  /* 0x000000010a0a0810 */ /* 0x000fc80007ffe0ff */
[----:B------:R-:W-:-:S04]  /*0ba0*/  MOV R12, R10 ;  /* 0x0000000a000c7202 */ /* 0x000fc80000000f00 */
[----:B------:R-:W-:Y:S02]  /*0bb0*/  @!P2 IADD3 R12, PT, PT, RZ, -R12, RZ ;  /* 0x8000000cff0ca210 */ /* 0x000fe40007ffe0ff */
[----:B0-----:R-:W-:Y:S02]  /*0bc0*/  IADD3 R8, PT, PT, RZ, -R9, RZ ;  /* 0x80000009ff087210 */ /* 0x001fe40007ffe0ff */
[----:B------:R-:W-:Y:S02]  /*0bd0*/  @!P1 LOP3.LUT R12, RZ, R15, RZ, 0x33, !PT ;  /* 0x0000000fff0c9212 */ /* 0x000fe400078e33ff */
[----:B------:R-:W-:Y:S01]  /*0be0*/  ISETP.NE.AND P1, PT, R16, RZ, PT ;  /* 0x000000ff1000720c */ /* 0x000fe20003f25270 */
[----:B------:R-:W-:Y:S02]  /*0bf0*/  IMAD R11, R8, R13, RZ ;  /* 0x0000000d080b7224 */ /* 0x000fe400078e02ff */
[----:B------:R-:W-:Y:S01]  /*0c00*/  HFMA2 R8, -RZ, RZ, 0, 0 ;  /* 0x00000000ff087431 */ /* 0x000fe200000001ff */
[----:B------:R-:W-:-:S04]  /*0c10*/  IADD3 R10, PT, PT, R12, R57, RZ ;  /* 0x000000390c0a7210 */ /* 0x000fc80007ffe0ff */
[----:B------:R-:W-:Y:S02]  /*0c20*/  IABS R14, R10 ;  /* 0x0000000a000e7213 */ /* 0x000fe40000000000 */
[----:B------:R-:W-:Y:S01]  /*0c30*/  ISETP.GE.AND P2, PT, R10, RZ, PT ;  /* 0x000000ff0a00720c */ /* 0x000fe20003f46270 */
[----:B------:R-:W-:Y:S01]  /*0c40*/  IMAD.HI.U32 R8, R9, R11, R8 ;  /* 0x0000000b09087227 */ /* 0x000fe200078e0008 */
[----:B------:R-:W-:-:S05]  /*0c50*/  MOV R9, R14 ;  /* 0x0000000e00097202 */ /* 0x000fca0000000f00 */
[----:B------:R-:W-:-:S05]  /*0c60*/  IMAD.HI.U32 R8, R8, R9, RZ ;  /* 0x0000000908087227 */ /* 0x000fca00078e00ff */
[----:B------:R-:W-:-:S05]  /*0c70*/  IADD3 R8, PT, PT, RZ, -R8, RZ ;  /* 0x80000008ff087210 */ /* 0x000fca0007ffe0ff */
[----:B------:R-:W-:Y:S01]  /*0c80*/  IMAD R8, R13, R8, R9 ;  /* 0x000000080d087224 */ /* 0x000fe200078e0209 */
[----:B------:R-:W-:-:S04]  /*0c90*/  IADD3 R9, PT, PT, R4, -UR10, RZ ;  /* 0x8000000a04097c10 */ /* 0x000fc8000fffe0ff */
[----:B------:R-:W-:-:S13]  /*0ca0*/  ISETP.GT.U32.AND P0, PT, R13, R8, PT ;  /* 0x000000080d00720c */ /* 0x000fda0003f04070 */
[----:B------:R-:W-:-:S04]  /*0cb0*/  @!P0 IADD3 R8, PT, PT, R8, -R13, RZ ;  /* 0x8000000d08088210 */ /* 0x000fc80007ffe0ff */
[----:B------:R-:W-:-:S13]  /*0cc0*/  ISETP.GT.U32.AND P0, PT, R13, R8, PT ;  /* 0x000000080d00720c */ /* 0x000fda0003f04070 */
[----:B------:R-:W-:Y:S02]  /*0cd0*/  @!P0 IADD3 R8, PT, PT, R8, -R13, RZ ;  /* 0x8000000d08088210 */ /* 0x000fe40007ffe0ff */
[----:B------:R-:W-:-:S03]  /*0ce0*/  ISETP.GT.AND P0, PT, R12, R9, PT ;  /* 0x000000090c00720c */ /* 0x000fc60003f04270 */
[----:B------:R-:W-:Y:S01]  /*0cf0*/  @!P2 IMAD.MOV R8, RZ, RZ, -R8 ;  /* 0x000000ffff08a224 */ /* 0x000fe200078e0a08 */
[----:B------:R-:W-:Y:S02]  /*0d00*/  @!P1 LOP3.LUT R8, RZ, R16, RZ, 0x33, !PT ;  /* 0x00000010ff089212 */ /* 0x000fe400078e33ff */
[----:B------:R-:W-:Y:S02]  /*0d10*/  ISETP.GE.U32.AND P1, PT, R56, R61, PT ;  /* 0x0000003d3800720c */ /* 0x000fe40003f26070 */
[----:B------:R-:W-:-:S13]  /*0d20*/  ISETP.EQ.OR P0, PT, R8, RZ, P0 ;  /* 0x000000ff0800720c */ /* 0x000fda0000702670 */
[----:B------:R-:W-:-:S05]  /*0d30*/  @!P0 MOV R9, 0xff7fffff ;  /* 0xff7fffff00098802 */ /* 0x000fca0000000f00 */
[----:B------:R0:W-:Y:S01]  /*0d40*/  @!P0 STS [R54], R9 ;  /* 0x0000000936008388 */ /* 0x0001e20000000800 */
[----:B------:R-:W-:Y:S05]  /*0d50*/  @!P0 BRA `(.L_x_21531) ;  /* 0x0000003400848947 */ /* 0x000fea0003800000 */
[----:B------:R-:W-:Y:S02]  /*0d60*/  MOV R11, R5 ;  /* 0x00000005000b7202 */ /* 0x000fe40000000f00 */
[----:B------:R-:W-:-:S05]  /*0d70*/  MOV R10, R6 ;  /* 0x00000006000a7202 */ /* 0x000fca0000000f00 */
[----:B------:R-:W2:Y:S01]  /*0d80*/  LDG.E.CONSTANT R11, desc[UR6][R10.64] ;  /* 0x000000060a0b7981 */ /* 0x000ea2000c1e9900 */
[----:B0-----:R-:W-:Y:S01]  /*0d90*/  IMAD R9, R3, UR11, RZ ;  /* 0x0000000b03097c24 */ /* 0x001fe2000f8e02ff */
        /* <DEDUP_REMOVED lines=22> */
[----:B-1----:R-:W-:Y:S02]  /*0f00*/  HADD2.F32 R63, -RZ, R48.H0_H0 ;  /* 0x20000030ff3f7230 */ /* 0x002fe40000004100 */
[----:B------:R-:W-:Y:S02]  /*0f10*/  HADD2.F32 R66, -RZ, R51.H1_H1 ;  /* 0x30000033ff427230 */ /* 0x000fe40000004100 */
[--C-:B--2---:R-:W-:Y:S02]  /*0f20*/  HADD2.F32 R9, -RZ, R36.reuse.H0_H0 ;  /* 0x20000024ff097230 */ /* 0x104fe40000004100 */
[----:B------:R-:W-:Y:S02]  /*0f30*/  HADD2.F32 R11, -RZ, R36.H1_H1 ;  /* 0x30000024ff0b7230 */ /* 0x000fe40000004100 */
[----:B------:R-:W-:-:S02]  /*0f40*/  HADD2.F32 R21, -RZ, R37.H0_H0 ;  /* 0x20000025ff157230 */ /* 0x000fc40000004100 */
[----:B------:R-:W-:Y:S01]  /*0f50*/  FMUL.FTZ R20, R8, R9 ;  /* 0x0000000908147220 */ /* 0x000fe20000410000 */
[----:B------:R-:W-:Y:S02]  /*0f60*/  HADD2.F32 R8, -RZ, R45.H0_H0 ;  /* 0x2000002dff087230 */ /* 0x000fe40000004100 */
[----:B---3--:R-:W-:Y:S02]  /*0f70*/  HADD2.F32 R10, -RZ, R40.H0_H0 ;  /* 0x20000028ff0a7230 */ /* 0x008fe40000004100 */
[----:B------:R-:W-:Y:S01]  /*0f80*/  FMUL.FTZ R11, R44, R11 ;  /* 0x0000000b2c0b7220 */ /* 0x000fe20000410000 */
[----:B------:R-:W-:Y:S02]  /*0f90*/  HADD2.F32 R44, -RZ, R48.H1_H1 ;  /* 0x30000030ff2c7230 */ /* 0x000fe40000004100 */
[----:B------:R-:W-:Y:S02]  /*0fa0*/  HADD2.F32 R9, -RZ, R40.H1_H1 ;  /* 0x30000028ff097230 */ /* 0x000fe40000004100 */
[----:B------:R-:W-:Y:S01]  /*0fb0*/  FMUL.FTZ R8, R8, R21 ;  /* 0x0000001508087220 */ /* 0x000fe20000410000 */
[----:B------:R-:W-:-:S02]  /*0fc0*/  FFMA.FTZ R63, R63, R10, R20 ;  /* 0x0000000a3f3f7223 */ /* 0x000fc40000010014 */
[----:B------:R-:W2:Y:S01]  /*0fd0*/  LDG.E.128.CONSTANT R20, desc[UR6][R64.64+0xe00] ;  /* 0x000e000640147981 */ /* 0x000ea2000c1e9d00 */
[----:B------:R-:W-:Y:S01]  /*0fe0*/  FFMA.FTZ R44, R44, R9, R11 ;  /* 0x000000092c2c7223 */ /* 0x000fe2000001000b */
[----:B------:R-:W-:Y:S02]  /*0ff0*/  HADD2.F32 R10, -RZ, R45.H1_H1 ;  /* 0x3000002dff0a7230 */ /* 0x000fe40000004100 */
[----:B------:R-:W-:Y:S02]  /*1000*/  HADD2.F32 R45, -RZ, R49.H0_H0 ;  /* 0x20000031ff2d7230 */ /* 0x000fe40000004100 */
[----:B------:R-:W-:Y:S02]  /*1010*/  HADD2.F32 R37, -RZ, R37.H1_H1 ;  /* 0x30000025ff257230 */ /* 0x000fe40000004100 */
[----:B------:R-:W-:-:S03]  /*1020*/  HADD2.F32 R9, -RZ, R41.H0_H0 ;  /* 0x20000029ff097230 */ /* 0x000fc60000004100 */
[----:B------:R-:W-:Y:S02]  /*1030*/  FMUL.FTZ R37, R10, R37 ;  /* 0x000000250a257220 */ /* 0x000fe40000410000 */
[----:B------:R-:W-:Y:S02]  /*1040*/  FFMA.FTZ R45, R45, R9, R8 ;  /* 0x000000092d2d7223 */ /* 0x000fe40000010008 */
[----:B------:R-:W0:Y:S01]  /*1050*/  LDS.128 R8, [UR4+0x20] ;  /* 0x00002004ff087984 */ /* 0x000e220008000c00 */
[----:B------:R-:W-:Y:S02]  /*1060*/  HADD2.F32 R48, -RZ, R49.H1_H1 ;  /* 0x30000031ff307230 */ /* 0x000fe40000004100 */
[----:B------:R-:W-:Y:S02]  /*1070*/  HADD2.F32 R41, -RZ, R41.H1_H1 ;  /* 0x30000029ff297230 */ /* 0x000fe40000004100 */
[----:B------:R-:W-:-:S03]  /*1080*/  HADD2.F32 R36, -RZ, R46.H0_H0 ;  /* 0x2000002eff247230 */ /* 0x000fc60000004100 */
[----:B------:R-:W-:Y:S01]  /*1090*/  FFMA.FTZ R48, R48, R41, R37 ;  /* 0x0000002930307223 */ /* 0x000fe20000010025 */
[----:B------:R-:W-:-:S05]  /*10a0*/  HADD2.F32 R37, -RZ, R38.H0_H0 ;  /* 0x20000026ff257230 */ /* 0x000fca0000004100 */
[----:B------:R-:W-:Y:S01]  /*10b0*/  FMUL.FTZ R67, R36, R37 ;  /* 0x0000002524437220 */ /* 0x000fe20000410000 */
[----:B------:R-:W-:Y:S02]  /*10c0*/  HADD2.F32 R36, -RZ, R50.H0_H0 ;  /* 0x20000032ff247230 */ /* 0x000fe40000004100 */
[----:B------:R-:W-:Y:S02]  /*10d0*/  HADD2.F32 R37, -RZ, R42.H0_H0 ;  /* 0x2000002aff257230 */ /* 0x000fe40000004100 */
[----:B------:R-:W-:-:S03]  /*10e0*/  HADD2.F32 R49, -RZ, R50.H1_H1 ;  /* 0x30000032ff317230 */ /* 0x000fc60000004100 */
[----:B------:R-:W-:Y:S01]  /*10f0*/  FFMA.FTZ R50, R36, R37, R67 ;  /* 0x0000002524327223 */ /* 0x000fe20000010043 */
[----:B------:R-:W-:Y:S02]  /*1100*/  HADD2.F32 R36, -RZ, R47.H0_H0 ;  /* 0x2000002fff247230 */ /* 0x000fe40000004100 */
[--C-:B------:R-:W-:Y:S02]  /*1110*/  HADD2.F32 R37, -RZ, R39.reuse.H0_H0 ;  /* 0x20000027ff257230 */ /* 0x100fe40000004100 */
[----:B------:R-:W-:Y:S02]  /*1120*/  HADD2.F32 R41, -RZ, R38.H1_H1 ;  /* 0x30000026ff297230 */ /* 0x000fe40000004100 */
[----:B------:R-:W-:Y:S02]  /*1130*/  HADD2.F32 R38, -RZ, R39.H1_H1 ;  /* 0x30000027ff267230 */ /* 0x000fe40000004100 */
[----:B------:R-:W-:Y:S01]  /*1140*/  FMUL.FTZ R39, R36, R37 ;  /* 0x0000002524277220 */ /* 0x000fe20000410000 */
[----:B------:R-:W-:-:S02]  /*1150*/  HADD2.F32 R36, -RZ, R51.H0_H0 ;  /* 0x20000033ff247230 */ /* 0x000fc40000004100 */
[----:B------:R-:W-:Y:S02]  /*1160*/  HADD2.F32 R37, -RZ, R43.H0_H0 ;  /* 0x2000002bff257230 */ /* 0x000fe40000004100 */
[----:B------:R-:W-:Y:S02]  /*1170*/  HADD2.F32 R46, -RZ, R46.H1_H1 ;  /* 0x3000002eff2e7230 */ /* 0x000fe40000004100 */
[----:B------:R-:W-:Y:S02]  /*1180*/  HADD2.F32 R47, -RZ, R47.H1_H1 ;  /* 0x3000002fff2f7230 */ /* 0x000fe40000004100 */
[----:B------:R-:W-:Y:S01]  /*1190*/  FFMA.FTZ R51, R36, R37, R39 ;  /* 0x0000002524337223 */ /* 0x000fe20000010027 */
[----:B----4-:R-:W-:Y:S02]  /*11a0*/  HADD2.F32 R37, -RZ, R32.H0_H0 ;  /* 0x20000020ff257230 */ /* 0x010fe40000004100 */
[----:B0-----:R-:W-:Y:S02]  /*11b0*/  HADD2.F32 R36, -RZ, R8.H0_H0 ;  /* 0x20000008ff247230 */ /* 0x001fe40000004100 */
[----:B------:R-:W-:Y:S01]  /*11c0*/  FMUL.FTZ R46, R46, R41 ;  /* 0x000000292e2e7220 */ /* 0x000fe20000410000 */
[----:B------:R-:W-:-:S02]  /*11d0*/  HADD2.F32 R42, -RZ, R42.H1_H1 ;  /* 0x3000002aff2a7230 */ /* 0x000fc40000004100 */
[----:B------:R-:W-:Y:S01]  /*11e0*/  FMUL.FTZ R47, R47, R38 ;  /* 0x000000262f2f7220 */ /* 0x000fe20000410000 */
[----:B------:R-:W-:Y:S02]  /*11f0*/  HADD2.F32 R43, -RZ, R43.H1_H1 ;  /* 0x3000002bff2b7230 */ /* 0x000fe40000004100 */
[----:B------:R-:W-:Y:S02]  /*1200*/  FFMA.FTZ R63, R36, R37, R63 ;  /* 0x00000025243f7223 */ /* 0x000fe4000001003f */
[----:B------:R-:W3:Y:S01]  /*1210*/  LDG.E.128.CONSTANT R36, desc[UR6][R64.64+0x1000] ;  /* 0x0010000640247981 */ /* 0x000ee2000c1e9d00 */
[----:B------:R-:W-:Y:S01]  /*1220*/  FFMA.FTZ R49, R49, R42, R46 ;  /* 0x0000002a31317223 */ /* 0x000fe2000001002e */
[----:B------:R-:W-:Y:S02]  /*1230*/  FFMA.FTZ R66, R66, R43, R47 ;  /* 0x0000002b42427223 */ /* 0x000fe4000001002f */
[----:B------:R-:W0:Y:S01]  /*1240*/  LDS.128 R40, [UR4+0x30] ;  /* 0x00003004ff287984 */ /* 0x000e220008000c00 */
[----:B------:R-:W-:-:S02]  /*1250*/  HADD2.F32 R47, -RZ, R8.H1_H1 ;  /* 0x30000008ff2f7230 */ /* 0x000fc40000004100 */
[--C-:B------:R-:W-:Y:S02]  /*1260*/  HADD2.F32 R8, -RZ, R9.reuse.H0_H0 ;  /* 0x20000009ff087230 */ /* 0x100fe40000004100 */
[----:B------:R-:W-:Y:S02]  /*1270*/  HADD2.F32 R32, -RZ, R32.H1_H1 ;  /* 0x30000020ff207230 */ /* 0x000fe40000004100 */
[----:B------:R-:W-:Y:S02]  /*1280*/  HADD2.F32 R9, -RZ, R9.H1_H1 ;  /* 0x30000009ff097230 */ /* 0x000fe40000004100 */
[--C-:B------:R-:W-:Y:S02]  /*1290*/  HADD2.F32 R46, -RZ, R33.reuse.H1_H1 ;  /* 0x30000021ff2e7230 */ /* 0x100fe40000004100 */
        /* <DEDUP_REMOVED lines=15> */
[----:B------:R-:W-:Y:S01]  /*1390*/  HADD2.F32 R49, -RZ, R28.H0_H0 ;  /* 0x2000001cff317230 */ /* 0x000fe20000004100 */
[----:B------:R-:W1:Y:S01]  /*13a0*/  LDS.128 R32, [UR4+0x40] ;  /* 0x00004004ff207984 */ /* 0x000e620008000c00 */
        /* <DEDUP_REMOVED lines=23> */
[----:B-1----:R-:W-:Y:S02]  /*1520*/  HADD2.F32 R28, -RZ, R32.H0_H0 ;  /* 0x20000020ff1c7230 */ /* 0x002fe40000004100 */
[----:B------:R-:W-:Y:S02]  /*1530*/  HADD2.F32 R29, -RZ, R12.H0_H0 ;  /* 0x2000000cff1d7230 */ /* 0x000fe40000004100 */
[----:B------:R-:W-:Y:S01]  /*1540*/  FFMA.FTZ R47, R42, R30, R47 ;  /* 0x0000001e2a2f7223 */ /* 0x000fe2000001002f */
[----:B------:R-:W-:Y:S02]  /*1550*/  FFMA.FTZ R50, R43, R31, R50 ;  /* 0x0000001f2b327223 */ /* 0x000fe40000010032 */
        /* <DEDUP_REMOVED lines=40> */
[----:B------:R-:W-:-:S03]  /*17e0*/  HADD2.F32 R44, -RZ, R43.H0_H0 ;  /* 0x2000002bff2c7230 */ /* 0x000fc60000004100 */
[----:B------:R-:W-:Y:S01]  /*17f0*/  FFMA.FTZ R48, R17, R40, R48 ;  /* 0x0000002811307223 */ /* 0x000fe20000010030 */
[--C-:B------:R-:W-:Y:S02]  /*1800*/  HADD2.F32 R17, -RZ, R19.reuse.H0_H0 ;  /* 0x20000013ff117230 */ /* 0x100fe40000004100 */
[----:B------:R-:W-:Y:S02]  /*1810*/  HADD2.F32 R42, -RZ, R42.H1_H1 ;  /* 0x3000002aff2a7230 */ /* 0x000fe40000004100 */
[----:B------:R-:W-:Y:S02]  /*1820*/  HADD2.F32 R18, -RZ, R18.H1_H1 ;  /* 0x30000012ff127230 */ /* 0x000fe40000004100 */
[----:B------:R-:W-:Y:S01]  /*1830*/  FFMA.FTZ R44, R44, R17, R51 ;  /* 0x000000112c2c7223 */ /* 0x000fe20000010033 */
[----:B------:R-:W-:Y:S02]  /*1840*/  HADD2.F32 R51, -RZ, R24.H0_H0 ;  /* 0x20000018ff337230 */ /* 0x000fe40000004100 */
[----:B------:R-:W-:-:S02]  /*1850*/  HADD2.F32 R19, -RZ, R19.H1_H1 ;  /* 0x30000013ff137230 */ /* 0x000fc40000004100 */
[----:B------:R-:W-:Y:S01]  /*1860*/  FFMA.FTZ R47, R42, R18, R47 ;  /* 0x000000122a2f7223 */ /* 0x000fe2000001002f */
[----:B------:R-:W-:Y:S02]  /*1870*/  HADD2.F32 R63, -RZ, R43.H1_H1 ;  /* 0x3000002bff3f7230 */ /* 0x000fe40000004100 */
[--C-:B0-----:R-:W-:Y:S01]  /*1880*/  HADD2.F32 R18, -RZ, R32.reuse.H0_H0 ;  /* 0x20000020ff127230 */ /* 0x101fe20000004100 */
[----:B------:R-:W4:Y:S01]  /*1890*/  LDG.E.128.CONSTANT R40, desc[UR6][R64.64+0x1800] ;  /* 0x0018000640287981 */ /* 0x000f22000c1e9d00 */
[----:B------:R-:W-:Y:S02]  /*18a0*/  HADD2.F32 R17, -RZ, R32.H1_H1 ;  /* 0x30000020ff117230 */ /* 0x000fe40000004100 */
[----:B------:R-:W-:Y:S02]  /*18b0*/  HADD2.F32 R24, -RZ, R24.H1_H1 ;  /* 0x30000018ff187230 */ /* 0x000fe40000004100 */
[----:B------:R-:W-:Y:S01]  /*18c0*/  FFMA.FTZ R63, R63, R19, R50 ;  /* 0x000000133f3f7223 */ /* 0x000fe20000010032 */
[----:B------:R-:W-:-:S02]  /*18d0*/  FFMA.FTZ R51, R18, R51, R49 ;  /* 0x0000003312337223 */ /* 0x000fc40000010031 */
[----:B------:R-:W-:Y:S02]  /*18e0*/  FFMA.FTZ R24, R17, R24, R16 ;  /* 0x0000001811187223 */ /* 0x000fe40000010010 */
[----:B------:R-:W0:Y:S01]  /*18f0*/  LDS.128 R16, [UR4+0x70] ;  /* 0x00007004ff107984 */ /* 0x000e220008000c00 */
[----:B------:R-:W-:Y:S02]  /*1900*/  HADD2.F32 R32, -RZ, R33.H0_H0 ;  /* 0x20000021ff207230 */ /* 0x000fe40000004100 */
[----:B------:R-:W-:Y:S02]  /*1910*/  HADD2.F32 R49, -RZ, R25.H0_H0 ;  /* 0x20000019ff317230 */ /* 0x000fe40000004100 */
[----:B------:R-:W-:-:S03]  /*1920*/  HADD2.F32 R33, -RZ, R33.H1_H1 ;  /* 0x30000021ff217230 */ /* 0x000fc60000004100 */
[----:B------:R-:W-:Y:S01]  /*1930*/  FFMA.FTZ R49, R32, R49, R45 ;  /* 0x0000003120317223 */ /* 0x000fe2000001002d */
[----:B------:R-:W-:Y:S02]  /*1940*/  HADD2.F32 R32, -RZ, R25.H1_H1 ;  /* 0x30000019ff207230 */ /* 0x000fe40000004100 */
[----:B------:R-:W-:-:S03]  /*1950*/  HADD2.F32 R25, -RZ, R34.H0_H0 ;  /* 0x20000022ff197230 */ /* 0x000fc60000004100 */
[----:B------:R-:W-:Y:S01]  /*1960*/  FFMA.FTZ R32, R33, R32, R46 ;  /* 0x0000002021207223 */ /* 0x000fe2000001002e */
[----:B------:R-:W-:Y:S02]  /*1970*/  HADD2.F32 R46, -RZ, R34.H1_H1 ;  /* 0x30000022ff2e7230 */ /* 0x000fe40000004100 */
[--C-:B------:R-:W-:Y:S02]  /*1980*/  HADD2.F32 R34, -RZ, R26.reuse.H0_H0 ;  /* 0x2000001aff227230 */ /* 0x100fe40000004100 */
[----:B------:R-:W-:Y:S02]  /*1990*/  HADD2.F32 R33, -RZ, R26.H1_H1 ;  /* 0x3000001aff217230 */ /* 0x000fe40000004100 */
[----:B------:R-:W-:Y:S02]  /*19a0*/  HADD2.F32 R50, -RZ, R27.H0_H0 ;  /* 0x2000001bff327230 */ /* 0x000fe40000004100 */
[----:B------:R-:W-:Y:S01]  /*19b0*/  FFMA.FTZ R34, R25, R34, R48 ;  /* 0x0000002219227223 */ /* 0x000fe20000010030 */
[----:B------:R-:W-:-:S02]  /*19c0*/  HADD2.F32 R25, -RZ, R35.H0_H0 ;  /* 0x20000023ff197230 */ /* 0x000fc40000004100 */
[----:B------:R-:W-:-:S03]  /*19d0*/  FFMA.FTZ R33, R46, R33, R47 ;  /* 0x000000212e217223 */ /* 0x000fc6000001002f */
[----:B------:R-:W-:Y:S02]  /*19e0*/  FFMA.FTZ R50, R25, R50, R44 ;  /* 0x0000003219327223 */ /* 0x000fe4000001002c */
[----:B------:R-:W4:Y:S01]  /*19f0*/  LDG.E.128.CONSTANT R44, desc[UR6][R64.64+0x1a00] ;  /* 0x001a0006402c7981 */ /* 0x000f22000c1e9d00 */
[----:B------:R-:W-:Y:S02]  /*1a00*/  HADD2.F32 R27, -RZ, R27.H1_H1 ;  /* 0x3000001bff1b7230 */ /* 0x000fe40000004100 */
[----:B0-----:R-:W-:Y:S02]  /*1a10*/  HADD2.F32 R26, -RZ, R16.H0_H0 ;  /* 0x20000010ff1a7230 */ /* 0x001fe40000004100 */
[----:B--2---:R-:W-:Y:S02]  /*1a20*/  HADD2.F32 R25, -RZ, R20.H0_H0 ;  /* 0x20000014ff197230 */ /* 0x004fe40000004100 */
[----:B------:R-:W-:-:S03]  /*1a30*/  HADD2.F32 R48, -RZ, R35.H1_H1 ;  /* 0x30000023ff307230 */ /* 0x000fc60000004100 */
[----:B------:R-:W-:Y:S01]  /*1a40*/  FFMA.FTZ R51, R26, R25, R51 ;  /* 0x000000191a337223 */ /* 0x000fe20000010033 */
[----:B------:R-:W-:Y:S02]  /*1a50*/  HADD2.F32 R25, -RZ, R16.H1_H1 ;  /* 0x30000010ff197230 */ /* 0x000fe40000004100 */
[----:B------:R-:W-:Y:S02]  /*1a60*/  HADD2.F32 R16, -RZ, R20.H1_H1 ;  /* 0x30000014ff107230 */ /* 0x000fe40000004100 */
[----:B------:R-:W-:Y:S02]  /*1a70*/  HADD2.F32 R20, -RZ, R17.H0_H0 ;  /* 0x20000011ff147230 */ /* 0x000fe40000004100 */
[----:B------:R-:W-:Y:S02]  /*1a80*/  HADD2.F32 R26, -RZ, R21.H0_H0 ;  /* 0x20000015ff1a7230 */ /* 0x000fe40000004100 */
[----:B------:R-:W-:Y:S01]  /*1a90*/  FFMA.FTZ R48, R48, R27, R63 ;  /* 0x0000001b30307223 */ /* 0x000fe2000001003f */
[----:B------:R-:W-:Y:S01]  /*1aa0*/  FFMA.FTZ R16, R25, R16, R24 ;  /* 0x0000001019107223 */ /* 0x000fe20000010018 */
[----:B------:R-:W-:-:S02]  /*1ab0*/  HADD2.F32 R17, -RZ, R17.H1_H1 ;  /* 0x30000011ff117230 */ /* 0x000fc40000004100 */
[----:B------:R-:W-:Y:S01]  /*1ac0*/  FFMA.FTZ R49, R20, R26, R49 ;  /* 0x0000001a14317223 */ /* 0x000fe20000010031 */
[----:B------:R-:W-:Y:S01]  /*1ad0*/  HADD2.F32 R21, -RZ, R21.H1_H1 ;  /* 0x30000015ff157230 */ /* 0x000fe20000004100 */
[----:B------:R-:W0:Y:S01]  /*1ae0*/  LDS.128 R24, [UR4+0x80] ;  /* 0x00008004ff187984 */ /* 0x000e220008000c00 */
        /* <DEDUP_REMOVED lines=10> */
[----:B------:R-:W2:Y:S01]  /*1b90*/  LDG.E.128.CONSTANT R32, desc[UR6][R64.64+0x1c00] ;  /* 0x001c000640207981 */ /* 0x000ea2000c1e9d00 */
[----:B------:R-:W-:Y:S02]  /*1ba0*/  HADD2.F32 R23, -RZ, R23.H1_H1 ;  /* 0x30000017ff177230 */ /* 0x000fe40000004100 */
[----:B------:R-:W-:-:S05]  /*1bb0*/  HADD2.F32 R19, -RZ, R19.H1_H1 ;  /* 0x30000013ff137230 */ /* 0x000fca0000004100 */
[----:B------:R-:W-:Y:S01]  /*1bc0*/  FFMA.FTZ R48, R19, R23, R48 ;  /* 0x0000001713307223 */ /* 0x000fe20000010030 */
[--C-:B0-----:R-:W-:Y:S02]  /*1bd0*/  HADD2.F32 R18, -RZ, R24.reuse.H0_H0 ;  /* 0x20000018ff127230 */ /* 0x101fe40000004100 */
[----:B------:R-:W-:Y:S02]  /*1be0*/  HADD2.F32 R17, -RZ, R24.H1_H1 ;  /* 0x30000018ff117230 */ /* 0x000fe40000004100 */
[--C-:B---3--:R-:W-:Y:S02]  /*1bf0*/  HADD2.F32 R24, -RZ, R36.reuse.H0_H0 ;  /* 0x20000024ff187230 */ /* 0x108fe40000004100 */
[----:B------:R-:W-:-:S03]  /*1c00*/  HADD2.F32 R36, -RZ, R36.H1_H1 ;  /* 0x30000024ff247230 */ /* 0x000fc60000004100 */
[----:B------:R-:W-:Y:S02]  /*1c10*/  FFMA.FTZ R24, R18, R24, R51 ;  /* 0x0000001812187223 */ /* 0x000fe40000010033 */
[----:B------:R-:W-:Y:S01]  /*1c20*/  FFMA.FTZ R51, R17, R36, R16 ;  /* 0x0000002411337223 */ /* 0x000fe20000010010 */
[----:B------:R-:W-:Y:S01]  /*1c30*/  HADD2.F32 R23, -RZ, R37.H0_H0 ;  /* 0x20000025ff177230 */ /* 0x000fe20000004100 */
[----:B------:R-:W0:Y:S01]  /*1c40*/  LDS.128 R16, [UR4+0x90] ;  /* 0x00009004ff107984 */ /* 0x000e220008000c00 */
[--C-:B------:R-:W-:Y:S02]  /*1c50*/  HADD2.F32 R36, -RZ, R25.reuse.H0_H0 ;  /* 0x20000019ff247230 */ /* 0x100fe40000004100 */
        /* <DEDUP_REMOVED lines=13> */
[----:B------:R-:W3:Y:S01]  /*1d30*/  LDG.E.128.CONSTANT R20, desc[UR6][R64.64+0x1e00] ;  /* 0x001e000640147981 */ /* 0x000ee2000c1e9d00 */
[----:B------:R-:W-:Y:S02]  /*1d40*/  HADD2.F32 R39, -RZ, R39.H1_H1 ;  /* 0x30000027ff277230 */ /* 0x000fe40000004100 */
[----:B------:R-:W-:Y:S02]  /*1d50*/  HADD2.F32 R27, -RZ, R27.H1_H1 ;  /* 0x3000001bff1b7230 */ /* 0x000fe40000004100 */
[--C-:B0-----:R-:W-:Y:S02]  /*1d60*/  HADD2.F32 R25, -RZ, R16.reuse.H0_H0 ;  /* 0x20000010ff197230 */ /* 0x101fe40000004100 */
[----:B------:R-:W-:Y:S02]  /*1d70*/  HADD2.F32 R26, -RZ, R16.H1_H1 ;  /* 0x30000010ff1a7230 */ /* 0x000fe40000004100 */
[----:B----4-:R-:W-:-:S02]  /*1d80*/  HADD2.F32 R16, -RZ, R8.H0_H0 ;  /* 0x20000008ff107230 */ /* 0x010fc40000004100 */
[----:B------:R-:W-:Y:S02]  /*1d90*/  HADD2.F32 R8, -RZ, R8.H1_H1 ;  /* 0x30000008ff087230 */ /* 0x000fe40000004100 */
[----:B------:R-:W-:Y:S01]  /*1da0*/  FFMA.FTZ R48, R27, R39, R48 ;  /* 0x000000271b307223 */ /* 0x000fe20000010030 */
[----:B------:R-:W-:Y:S02]  /*1db0*/  HADD2.F32 R39, -RZ, R17.H0_H0 ;  /* 0x20000011ff277230 */ /* 0x000fe40000004100 */
[----:B------:R-:W-:Y:S01]  /*1dc0*/  FFMA.FTZ R51, R26, R8, R51 ;  /* 0x000000081a337223 */ /* 0x000fe20000010033 */
[--C-:B------:R-:W-:Y:S02]  /*1dd0*/  HADD2.F32 R8, -RZ, R9.reuse.H0_H0 ;  /* 0x20000009ff087230 */ /* 0x100fe40000004100 */
[----:B------:R-:W-:-:S03]  /*1de0*/  HADD2.F32 R9, -RZ, R9.H1_H1 ;  /* 0x30000009ff097230 */ /* 0x000fc60000004100 */
[----:B------:R-:W-:Y:S01]  /*1df0*/  FFMA.FTZ R36, R39, R8, R36 ;  /* 0x0000000827247223 */ /* 0x000fe20000010024 */
[----:B------:R-:W-:Y:S02]  /*1e00*/  HADD2.F32 R8, -RZ, R17.H1_H1 ;  /* 0x30000011ff087230 */ /* 0x000fe40000004100 */
[----:B------:R-:W-:Y:S02]  /*1e10*/  FFMA.FTZ R16, R25, R16, R24 ;  /* 0x0000001019107223 */ /* 0x000fe40000010018 */
[----:B------:R-:W0:Y:S01]  /*1e20*/  LDS.128 R24, [UR4+0xa0] ;  /* 0x0000a004ff187984 */ /* 0x000e220008000c00 */
[----:B------:R-:W-:Y:S01]  /*1e30*/  FFMA.FTZ R37, R8, R9, R37 ;  /* 0x0000000908257223 */ /* 0x000fe20000010025 */
[----:B------:R-:W-:Y:S02]  /*1e40*/  HADD2.F32 R9, -RZ, R18.H0_H0 ;  /* 0x20000012ff097230 */ /* 0x000fe40000004100 */
[----:B------:R-:W-:Y:S02]  /*1e50*/  HADD2.F32 R8, -RZ, R10.H0_H0 ;  /* 0x2000000aff087230 */ /* 0x000fe40000004100 */
[----:B------:R-:W-:-:S03]  /*1e60*/  HADD2.F32 R18, -RZ, R18.H1_H1 ;  /* 0x30000012ff127230 */ /* 0x000fc60000004100 */
[----:B------:R-:W-:Y:S01]  /*1e70*/  FFMA.FTZ R38, R9, R8, R38 ;  /* 0x0000000809267223 */ /* 0x000fe20000010026 */
[--C-:B------:R-:W-:Y:S02]  /*1e80*/  HADD2.F32 R8, -RZ, R11.reuse.H0_H0 ;  /* 0x2000000bff087230 */ /* 0x100fe40000004100 */
[----:B------:R-:W-:Y:S02]  /*1e90*/  HADD2.F32 R10, -RZ, R10.H1_H1 ;  /* 0x3000000aff0a7230 */ /* 0x000fe40000004100 */
[----:B------:R-:W-:Y:S02]  /*1ea0*/  HADD2.F32 R11, -RZ, R11.H1_H1 ;  /* 0x3000000bff0b7230 */ /* 0x000fe40000004100 */
[--C-:B------:R-:W-:Y:S02]  /*1eb0*/  HADD2.F32 R9, -RZ, R19.reuse.H0_H0 ;  /* 0x20000013ff097230 */ /* 0x100fe40000004100 */
[----:B------:R-:W-:Y:S02]  /*1ec0*/  HADD2.F32 R39, -RZ, R19.H1_H1 ;  /* 0x30000013ff277230 */ /* 0x000fe40000004100 */
[----:B------:R-:W-:Y:S01]  /*1ed0*/  FFMA.FTZ R49, R18, R10, R49 ;  /* 0x0000000a12317223 */ /* 0x000fe20000010031 */
[----:B------:R-:W-:-:S02]  /*1ee0*/  FFMA.FTZ R50, R9, R8, R50 ;  /* 0x0000000809327223 */ /* 0x000fc40000010032 */
[----:B------:R-:W-:Y:S02]  /*1ef0*/  FFMA.FTZ R39, R39, R11, R48 ;  /* 0x0000000b27277223 */ /* 0x000fe40000010030 */
[----:B------:R-:W4:Y:S01]  /*1f00*/  LDG.E.128.CONSTANT R8, desc[UR6][R64.64+0x2000] ;  /* 0x0020000640087981 */ /* 0x000f22000c1e9d00 */
[----:B------:R-:W-:Y:S02]  /*1f10*/  HADD2.F32 R17, -RZ, R28.H0_H0 ;  /* 0x2000001cff117230 */ /* 0x000fe40000004100 */
[----:B0-----:R-:W-:-:S05]  /*1f20*/  HADD2.F32 R63, -RZ, R24.H0_H0 ;  /* 0x20000018ff3f7230 */ /* 0x001fca0000004100 */
[----:B------:R-:W-:Y:S02]  /*1f30*/  FFMA.FTZ R63, R63, R17, R16 ;  /* 0x000000113f3f7223 */ /* 0x000fe40000010010 */
        /* <DEDUP_REMOVED lines=22> */
[----:B0-----:R-:W-:Y:S02]  /*20a0*/  HADD2.F32 R50, -RZ, R16.H0_H0 ;  /* 0x20000010ff327230 */ /* 0x001fe40000004100 */
        /* <DEDUP_REMOVED lines=15> */
[--C-:B------:R-:W-:Y:S02]  /*21a0*/  HADD2.F32 R13, -RZ, R18.reuse.H1_H1 ;  /* 0x30000012ff0d7230 */ /* 0x100fe40000004100 */
[----:B------:R-:W-:-:S03]  /*21b0*/  HADD2.F32 R37, -RZ, R18.H0_H0 ;  /* 0x20000012ff257230 */ /* 0x000fc60000004100 */
        /* <DEDUP_REMOVED lines=8> */
[--C-:B0-----:R-:W-:Y:S02]  /*2240*/  HADD2.F32 R13, -RZ, R28.reuse.H0_H0 ;  /* 0x2000001cff0d7230 */ /* 0x101fe40000004100 */
[----:B------:R-:W-:Y:S01]  /*2250*/  FFMA.FTZ R51, R16, R51, R39 ;  /* 0x0000003310337223 */ /* 0x000fe20000010027 */
[----:B------:R-:W-:Y:S01]  /*2260*/  HADD2.F32 R15, -RZ, R28.H1_H1 ;  /* 0x3000001cff0f7230 */ /* 0x000fe20000004100 */
[----:B------:R-:W0:Y:S01]  /*2270*/  LDS.128 R16, [UR4+0xd0] ;  /* 0x0000d004ff107984 */ /* 0x000e220008000c00 */
        /* <DEDUP_REMOVED lines=10> */
[----:B------:R-:W-:Y:S01]  /*2320*/  FFMA.FTZ R41, R29, R41, R36 ;  /* 0x000000291d297223 */ /* 0x000fe20000010024 */
[----:B------:R-:W-:Y:S02]  /*2330*/  HADD2.F32 R29, -RZ, R30.H1_H1 ;  /* 0x3000001eff1d7230 */ /* 0x000fe40000004100 */
[--C-:B------:R-:W-:Y:S02]  /*2340*/  HADD2.F32 R30, -RZ, R42.reuse.H0_H0 ;  /* 0x2000002aff1e7230 */ /* 0x100fe40000004100 */
[----:B------:R-:W-:-:S03]  /*2350*/  HADD2.F32 R36, -RZ, R42.H1_H1 ;  /* 0x3000002aff247230 */ /* 0x000fc60000004100 */
[----:B------:R-:W-:Y:S02]  /*2360*/  FFMA.FTZ R42, R28, R30, R37 ;  /* 0x0000001e1c2a7223 */ /* 0x000fe40000010025 */
[----:B------:R-:W-:Y:S02]  /*2370*/  FFMA.FTZ R48, R29, R36, R48 ;  /* 0x000000241d307223 */ /* 0x000fe40000010030 */
[----:B------:R-:W1:Y:S01]  /*2380*/  LDS.128 R36, [UR4+0xe0] ;  /* 0x0000e004ff247984 */ /* 0x000e620008000c00 */
[----:B------:R-:W-:Y:S02]  /*2390*/  HADD2.F32 R28, -RZ, R31.H0_H0 ;  /* 0x2000001fff1c7230 */ /* 0x000fe40000004100 */
[----:B------:R-:W-:-:S05]  /*23a0*/  HADD2.F32 R29, -RZ, R43.H0_H0 ;  /* 0x2000002bff1d7230 */ /* 0x000fca0000004100 */
[----:B------:R-:W-:Y:S01]  /*23b0*/  FFMA.FTZ R49, R28, R29, R49 ;  /* 0x0000001d1c317223 */ /* 0x000fe20000010031 */
[----:B0-----:R-:W-:Y:S02]  /*23c0*/  HADD2.F32 R29, -RZ, R16.H0_H0 ;  /* 0x20000010ff1d7230 */ /* 0x001fe40000004100 */
[----:B------:R-:W-:Y:S02]  /*23d0*/  HADD2.F32 R28, -RZ, R44.H0_H0 ;  /* 0x2000002cff1c7230 */ /* 0x000fe40000004100 */
[----:B------:R-:W-:-:S03]  /*23e0*/  HADD2.F32 R43, -RZ, R43.H1_H1 ;  /* 0x3000002bff2b7230 */ /* 0x000fc60000004100 */
[----:B------:R-:W-:Y:S01]  /*23f0*/  FFMA.FTZ R50, R29, R28, R50 ;  /* 0x0000001c1d327223 */ /* 0x000fe20000010032 */
[----:B------:R-:W-:Y:S02]  /*2400*/  HADD2.F32 R29, -RZ, R16.H1_H1 ;  /* 0x30000010ff1d7230 */ /* 0x000fe40000004100 */
        /* <DEDUP_REMOVED lines=9> */
[----:B------:R-:W4:Y:S01]  /*24a0*/  LDG.E.128.CONSTANT R28, desc[UR6][R64.64+0x2600] ;  /* 0x00260006401c7981 */ /* 0x000f22000c1e9d00 */
[----:B------:R-:W-:Y:S02]  /*24b0*/  HADD2.F32 R16, -RZ, R46.H0_H0 ;  /* 0x2000002eff107230 */ /* 0x000fe40000004100 */
[--C-:B------:R-:W-:Y:S02]  /*24c0*/  HADD2.F32 R17, -RZ, R18.reuse.H1_H1 ;  /* 0x30000012ff117230 */ /* 0x100fe40000004100 */
[----:B------:R-:W-:Y:S01]  /*24d0*/  FFMA.FTZ R44, R44, R45, R41 ;  /* 0x0000002d2c2c7223 */ /* 0x000fe20000010029 */
[----:B------:R-:W-:Y:S02]  /*24e0*/  HADD2.F32 R45, -RZ, R18.H0_H0 ;  /* 0x20000012ff2d7230 */ /* 0x000fe40000004100 */
        /* <DEDUP_REMOVED lines=8> */
[----:B-1----:R-:W-:-:S02]  /*2570*/  HADD2.F32 R17, -RZ, R36.H0_H0 ;  /* 0x20000024ff117230 */ /* 0x002fc40000004100 */
[----:B--2---:R-:W-:Y:S02]  /*2580*/  HADD2.F32 R16, -RZ, R32.H0_H0 ;  /* 0x20000020ff107230 */ /* 0x004fe40000004100 */
[----:B------:R-:W-:Y:S01]  /*2590*/  FFMA.FTZ R51, R18, R47, R51 ;  /* 0x0000002f12337223 */ /* 0x000fe20000010033 */
[----:B------:R-:W-:Y:S02]  /*25a0*/  HADD2.F32 R41, -RZ, R36.H1_H1 ;  /* 0x30000024ff297230 */ /* 0x000fe40000004100 */
[----:B------:R-:W-:Y:S02]  /*25b0*/  HADD2.F32 R32, -RZ, R32.H1_H1 ;  /* 0x30000020ff207230 */ /* 0x000fe40000004100 */
[----:B------:R-:W-:Y:S02]  /*25c0*/  FFMA.FTZ R50, R17, R16, R50 ;  /* 0x0000001011327223 */ /* 0x000fe40000010032 */
[----:B------:R-:W2:Y:S01]  /*25d0*/  LDG.E.128.CONSTANT R16, desc[UR6][R64.64+0x2800] ;  /* 0x0028000640107981 */ /* 0x000ea2000c1e9d00 */
[----:B------:R-:W-:-:S03]  /*25e0*/  FFMA.FTZ R32, R41, R32, R40 ;  /* 0x0000002029207223 */ /* 0x000fc60000010028 */
[----:B------:R-:W0:Y:S01]  /*25f0*/  LDS.128 R40, [UR4+0xf0] ;  /* 0x0000f004ff287984 */ /* 0x000e220008000c00 */
[----:B------:R-:W-:Y:S02]  /*2600*/  HADD2.F32 R36, -RZ, R37.H0_H0 ;  /* 0x20000025ff247230 */ /* 0x000fe40000004100 */
[----:B------:R-:W-:Y:S02]  /*2610*/  HADD2.F32 R46, -RZ, R33.H0_H0 ;  /* 0x20000021ff2e7230 */ /* 0x000fe40000004100 */
        /* <DEDUP_REMOVED lines=8> */
[----:B------:R-:W-:Y:S01]  /*26a0*/  FFMA.FTZ R48, R33, R34, R48 ;  /* 0x0000002221307223 */ /* 0x000fe20000010030 */
[----:B------:R-:W-:Y:S02]  /*26b0*/  HADD2.F32 R34, -RZ, R39.H0_H0 ;  /* 0x20000027ff227230 */ /* 0x000fe40000004100 */
[--C-:B------:R-:W-:Y:S02]  /*26c0*/  HADD2.F32 R33, -RZ, R35.reuse.H0_H0 ;  /* 0x20000023ff217230 */ /* 0x100fe40000004100 */
[----:B------:R-:W-:Y:S02]  /*26d0*/  FFMA.FTZ R37, R44, R37, R45 ;  /* 0x000000252c257223 */ /* 0x000fe4000001002d */
[----:B------:R-:W2:Y:S01]  /*26e0*/  LDG.E.128.CONSTANT R44, desc[UR6][R64.64+0x2a00] ;  /* 0x002a0006402c7981 */ /* 0x000ea2000c1e9d00 */
[----:B------:R-:W-:Y:S02]  /*26f0*/  HADD2.F32 R35, -RZ, R35.H1_H1 ;  /* 0x30000023ff237230 */ /* 0x000fe40000004100 */
[----:B------:R-:W-:Y:S01]  /*2700*/  FFMA.FTZ R49, R34, R33, R49 ;  /* 0x0000002122317223 */ /* 0x000fe20000010031 */
[----:B------:R-:W-:-:S02]  /*2710*/  HADD2.F32 R38, -RZ, R39.H1_H1 ;  /* 0x30000027ff267230 */ /* 0x000fc40000004100 */
[----:B---3--:R-:W-:Y:S02]  /*2720*/  HADD2.F32 R34, -RZ, R20.H0_H0 ;  /* 0x20000014ff227230 */ /* 0x008fe40000004100 */
[----:B0-----:R-:W-:Y:S02]  /*2730*/  HADD2.F32 R33, -RZ, R40.H0_H0 ;  /* 0x20000028ff217230 */ /* 0x001fe40000004100 */
[----:B------:R-:W-:Y:S01]  /*2740*/  FFMA.FTZ R51, R38, R35, R51 ;  /* 0x0000002326337223 */ /* 0x000fe20000010033 */
[----:B------:R-:W-:Y:S02]  /*2750*/  HADD2.F32 R20, -RZ, R20.H1_H1 ;  /* 0x30000014ff147230 */ /* 0x000fe40000004100 */
[----:B------:R-:W-:Y:S02]  /*2760*/  HADD2.F32 R35, -RZ, R21.H0_H0 ;  /* 0x20000015ff237230 */ /* 0x000fe40000004100 */
[----:B------:R-:W-:Y:S01]  /*2770*/  FFMA.FTZ R50, R33, R34, R50 ;  /* 0x0000002221327223 */ /* 0x000fe20000010032 */
[----:B------:R-:W-:-:S02]  /*2780*/  HADD2.F32 R33, -RZ, R40.H1_H1 ;  /* 0x30000028ff217230 */ /* 0x000fc40000004100 */
[--C-:B------:R-:W-:Y:S02]  /*2790*/  HADD2.F32 R34, -RZ, R41.reuse.H0_H0 ;  /* 0x20000029ff227230 */ /* 0x100fe40000004100 */
[----:B------:R-:W-:Y:S02]  /*27a0*/  HADD2.F32 R41, -RZ, R41.H1_H1 ;  /* 0x30000029ff297230 */ /* 0x000fe40000004100 */
[----:B------:R-:W-:Y:S01]  /*27b0*/  FFMA.FTZ R20, R33, R20, R32 ;  /* 0x0000001421147223 */ /* 0x000fe20000010020 */
[----:B------:R-:W-:Y:S02]  /*27c0*/  HADD2.F32 R40, -RZ, R21.H1_H1 ;  /* 0x30000015ff287230 */ /* 0x000fe40000004100 */
[----:B------:R-:W-:Y:S02]  /*27d0*/  FFMA.FTZ R63, R34, R35, R63 ;  /* 0x00000023223f7223 */ /* 0x000fe4000001003f */
[----:B------:R-:W0:Y:S01]  /*27e0*/  LDS.128 R32, [UR4+0x100] ;  /* 0x00010004ff207984 */ /* 0x000e220008000c00 */
[----:B------:R-:W-:-:S02]  /*27f0*/  HADD2.F32 R21, -RZ, R22.H0_H0 ;  /* 0x20000016ff157230 */ /* 0x000fc40000004100 */
[----:B------:R-:W-:Y:S01]  /*2800*/  FFMA.FTZ R40, R41, R40, R36 ;  /* 0x0000002829287223 */ /* 0x000fe20000010024 */
[----:B------:R-:W-:-:S05]  /*2810*/  HADD2.F32 R36, -RZ, R42.H0_H0 ;  /* 0x2000002aff247230 */ /* 0x000fca0000004100 */
[----:B------:R-:W-:Y:S02]  /*2820*/  FFMA.FTZ R21, R36, R21, R37 ;  /* 0x0000001524157223 */ /* 0x000fe40000010025 */
[----:B------:R-:W3:Y:S01]  /*2830*/  LDG.E.128.CONSTANT R36, desc[UR6][R64.64+0x2c00] ;  /* 0x002c000640247981 */ /* 0x000ee2000c1e9d00 */
[----:B------:R-:W-:Y:S02]  /*2840*/  HADD2.F32 R41, -RZ, R42.H1_H1 ;  /* 0x3000002aff297230 */ /* 0x000fe40000004100 */
[----:B------:R-:W-:-:S05]  /*2850*/  HADD2.F32 R22, -RZ, R22.H1_H1 ;  /* 0x30000016ff167230 */ /* 0x000fca0000004100 */
[----:B------:R-:W-:Y:S01]  /*2860*/  FFMA.FTZ R48, R41, R22, R48 ;  /* 0x0000001629307223 */ /* 0x000fe20000010030 */
[----:B------:R-:W-:Y:S02]  /*2870*/  HADD2.F32 R22, -RZ, R43.H0_H0 ;  /* 0x2000002bff167230 */ /* 0x000fe40000004100 */
[--C-:B------:R-:W-:Y:S02]  /*2880*/  HADD2.F32 R41, -RZ, R23.reuse.H0_H0 ;  /* 0x20000017ff297230 */ /* 0x100fe40000004100 */
[----:B------:R-:W-:-:S03]  /*2890*/  HADD2.F32 R23, -RZ, R23.H1_H1 ;  /* 0x30000017ff177230 */ /* 0x000fc60000004100 */
[----:B------:R-:W-:Y:S01]  /*28a0*/  FFMA.FTZ R49, R22, R41, R49 ;  /* 0x0000002916317223 */ /* 0x000fe20000010031 */
[----:B------:R-:W-:-:S05]  /*28b0*/  HADD2.F32 R22, -RZ, R43.H1_H1 ;  /* 0x3000002bff167230 */ /* 0x000fca0000004100 */
[----:B------:R-:W-:Y:S01]  /*28c0*/  FFMA.FTZ R51, R22, R23, R51 ;  /* 0x0000001716337223 */ /* 0x000fe20000010033 */
[--C-:B0-----:R-:W-:Y:S02]  /*28d0*/  HADD2.F32 R23, -RZ, R32.reuse.H0_H0 ;  /* 0x20000020ff177230 */ /* 0x101fe40000004100 */
[----:B------:R-:W-:Y:S02]  /*28e0*/  HADD2.F32 R41, -RZ, R32.H1_H1 ;  /* 0x30000020ff297230 */ /* 0x000fe40000004100 */
[--C-:B----4-:R-:W-:Y:S02]  /*28f0*/  HADD2.F32 R32, -RZ, R8.reuse.H1_H1 ;  /* 0x30000008ff207230 */ /* 0x110fe40000004100 */
[----:B------:R-:W-:Y:S02]  /*2900*/  HADD2.F32 R22, -RZ, R8.H0_H0 ;  /* 0x20000008ff167230 */ /* 0x000fe40000004100 */
[----:B------:R-:W-:Y:S02]  /*2910*/  HADD2.F32 R8, -RZ, R33.H0_H0 ;  /* 0x20000021ff087230 */ /* 0x000fe40000004100 */
[----:B------:R-:W-:Y:S01]  /*2920*/  FFMA.FTZ R32, R41, R32, R20 ;  /* 0x0000002029207223 */ /* 0x000fe20000010014 */
[----:B------:R-:W-:-:S02]  /*2930*/  HADD2.F32 R20, -RZ, R9.H0_H0 ;  /* 0x20000009ff147230 */ /* 0x000fc40000004100 */
[----:B------:R-:W-:-:S03]  /*2940*/  HADD2.F32 R66, -RZ, R34.H0_H0 ;  /* 0x20000022ff427230 */ /* 0x000fc60000004100 */
[----:B------:R-:W-:Y:S01]  /*2950*/  FFMA.FTZ R63, R8, R20, R63 ;  /* 0x00000014083f7223 */ /* 0x000fe2000001003f */
[----:B------:R-:W-:Y:S02]  /*2960*/  HADD2.F32 R8, -RZ, R10.H0_H0 ;  /* 0x2000000aff087230 */ /* 0x000fe40000004100 */
[----:B------:R-:W-:-:S03]  /*2970*/  FFMA.FTZ R50, R23, R22, R50 ;  /* 0x0000001617327223 */ /* 0x000fc60000010032 */
[----:B------:R-:W-:Y:S02]  /*2980*/  FFMA.FTZ R66, R66, R8, R21 ;  /* 0x0000000842427223 */ /* 0x000fe40000010015 */
[----:B------:R-:W4:Y:S01]  /*2990*/  LDG.E.128.CONSTANT R20, desc[UR6][R64.64+0x2e00] ;  /* 0x002e000640147981 */ /* 0x000f22000c1e9d00 */
[----:B------:R-:W-:Y:S02]  /*29a0*/  HADD2.F32 R33, -RZ, R33.H1_H1 ;  /* 0x30000021ff217230 */ /* 0x000fe40000004100 */
[----:B------:R-:W-:-:S05]  /*29b0*/  HADD2.F32 R9, -RZ, R9.H1_H1 ;  /* 0x30000009ff097230 */ /* 0x000fca0000004100 */
        /* <DEDUP_REMOVED lines=12> */
[----:B0-----:R-:W-:-:S05]  /*2a80*/  HADD2.F32 R9, -RZ, R40.H0_H0 ;  /* 0x20000028ff097230 */ /* 0x001fca0000004100 */
[----:B------:R-:W-:Y:S02]  /*2a90*/  FFMA.FTZ R50, R9, R8, R50 ;  /* 0x0000000809327223 */ /* 0x000fe40000010032 */
[----:B------:R-:W0:Y:S01]  /*2aa0*/  LDS.128 R8, [UR4+0x120] ;  /* 0x00012004ff087984 */ /* 0x000e220008000c00 */
[----:B------:R-:W-:Y:S02]  /*2ab0*/  HADD2.F32 R35, -RZ, R40.H1_H1 ;  /* 0x30000028ff237230 */ /* 0x000fe40000004100 */
[----:B------:R-:W-:Y:S02]  /*2ac0*/  HADD2.F32 R24, -RZ, R24.H1_H1 ;  /* 0x30000018ff187230 */ /* 0x000fe40000004100 */
[----:B------:R-:W-:Y:S02]  /*2ad0*/  HADD2.F32 R34, -RZ, R25.H0_H0 ;  /* 0x20000019ff227230 */ /* 0x000fe40000004100 */
[--C-:B------:R-:W-:Y:S02]  /*2ae0*/  HADD2.F32 R40, -RZ, R41.reuse.H1_H1 ;  /* 0x30000029ff287230 */ /* 0x100fe40000004100 */
[----:B------:R-:W-:Y:S01]  /*2af0*/  FFMA.FTZ R32, R35, R24, R32 ;  /* 0x0000001823207223 */ /* 0x000fe20000010020 */
[----:B------:R-:W-:-:S02]  /*2b00*/  HADD2.F32 R24, -RZ, R41.H0_H0 ;  /* 0x20000029ff187230 */ /* 0x000fc40000004100 */
[----:B------:R-:W-:-:S03]  /*2b10*/  HADD2.F32 R25, -RZ, R25.H1_H1 ;  /* 0x30000019ff197230 */ /* 0x000fc60000004100 */
[----:B------:R-:W-:Y:S01]  /*2b20*/  FFMA.FTZ R63, R24, R34, R63 ;  /* 0x00000022183f7223 */ /* 0x000fe2000001003f */
[----:B------:R-:W-:Y:S02]  /*2b30*/  HADD2.F32 R24, -RZ, R26.H0_H0 ;  /* 0x2000001aff187230 */ /* 0x000fe40000004100 */
[----:B------:R-:W-:Y:S01]  /*2b40*/  FFMA.FTZ R40, R40, R25, R33 ;  /* 0x0000001928287223 */ /* 0x000fe20000010021 */
[----:B------:R-:W-:-:S05]  /*2b50*/  HADD2.F32 R25, -RZ, R42.H0_H0 ;  /* 0x2000002aff197230 */ /* 0x000fca0000004100 */
[----:B------:R-:W-:Y:S01]  /*2b60*/  FFMA.FTZ R66, R25, R24, R66 ;  /* 0x0000001819427223 */ /* 0x000fe20000010042 */
[----:B------:R-:W-:Y:S02]  /*2b70*/  HADD2.F32 R24, -RZ, R43.H0_H0 ;  /* 0x2000002bff187230 */ /* 0x000fe40000004100 */
[----:B------:R-:W-:Y:S02]  /*2b80*/  HADD2.F32 R25, -RZ, R27.H0_H0 ;  /* 0x2000001bff197230 */ /* 0x000fe40000004100 */
[----:B------:R-:W-:-:S03]  /*2b90*/  HADD2.F32 R33, -RZ, R42.H1_H1 ;  /* 0x3000002aff217230 */ /* 0x000fc60000004100 */
[----:B------:R-:W-:Y:S01]  /*2ba0*/  FFMA.FTZ R49, R24, R25, R49 ;  /* 0x0000001918317223 */ /* 0x000fe20000010031 */
[----:B------:R-:W-:Y:S02]  /*2bb0*/  HADD2.F32 R26, -RZ, R26.H1_H1 ;  /* 0x3000001aff1a7230 */ /* 0x000fe40000004100 */
[----:B------:R-:W-:Y:S02]  /*2bc0*/  HADD2.F32 R27, -RZ, R27.H1_H1 ;  /* 0x3000001bff1b7230 */ /* 0x000fe40000004100 */
[----:B------:R-:W-:Y:S02]  /*2bd0*/  HADD2.F32 R42, -RZ, R43.H1_H1 ;  /* 0x3000002bff2a7230 */ /* 0x000fe40000004100 */
[--C-:B0-----:R-:W-:Y:S02]  /*2be0*/  HADD2.F32 R41, -RZ, R8.reuse.H0_H0 ;  /* 0x20000008ff297230 */ /* 0x101fe40000004100 */
[----:B------:R-:W-:Y:S02]  /*2bf0*/  HADD2.F32 R25, -RZ, R8.H1_H1 ;  /* 0x30000008ff197230 */ /* 0x000fe40000004100 */
[----:B------:R-:W-:-:S02]  /*2c00*/  HADD2.F32 R8, -RZ, R12.H0_H0 ;  /* 0x2000000cff087230 */ /* 0x000fc40000004100 */
[----:B------:R-:W-:Y:S02]  /*2c10*/  HADD2.F32 R12, -RZ, R12.H1_H1 ;  /* 0x3000000cff0c7230 */ /* 0x000fe40000004100 */
[----:B------:R-:W-:Y:S01]  /*2c20*/  FFMA.FTZ R48, R33, R26, R48 ;  /* 0x0000001a21307223 */ /* 0x000fe20000010030 */
[----:B------:R-:W-:Y:S02]  /*2c30*/  FFMA.FTZ R41, R41, R8, R50 ;  /* 0x0000000829297223 */ /* 0x000fe40000010032 */
[----:B------:R-:W-:Y:S02]  /*2c40*/  FFMA.FTZ R8, R25, R12, R32 ;  /* 0x0000000c19087223 */ /* 0x000fe40000010020 */
[----:B------:R-:W0:Y:S01]  /*2c50*/  LDS.128 R32, [UR4+0x130] ;  /* 0x00013004ff207984 */ /* 0x000e220008000c00 */
[----:B------:R-:W-:Y:S01]  /*2c60*/  FFMA.FTZ R42, R42, R27, R51 ;  /* 0x0000001b2a2a7223 */ /* 0x000fe20000010033 */
[----:B------:R-:W-:Y:S02]  /*2c70*/  HADD2.F32 R12, -RZ, R9.H0_H0 ;  /* 0x20000009ff0c7230 */ /* 0x000fe40000004100 */
[----:B------:R-:W4:Y:S01]  /*2c80*/  LDG.E.128.CONSTANT R24, desc[UR6][R64.64+0x3000] ;  /* 0x0030000640187981 */ /* 0x000f22000c1e9d00 */
[----:B------:R-:W-:-:S02]  /*2c90*/  HADD2.F32 R43, -RZ, R13.H0_H0 ;  /* 0x2000000dff2b7230 */ /* 0x000fc40000004100 */
[----:B------:R-:W-:Y:S02]  /*2ca0*/  HADD2.F32 R9, -RZ, R9.H1_H1 ;  /* 0x30000009ff097230 */ /* 0x000fe40000004100 */
[----:B------:R-:W-:-:S05]  /*2cb0*/  HADD2.F32 R13, -RZ, R13.H1_H1 ;  /* 0x3000000dff0d7230 */ /* 0x000fca0000004100 */
[----:B------:R-:W-:Y:S01]  /*2cc0*/  FFMA.FTZ R40, R9, R13, R40 ;  /* 0x0000000d09287223 */ /* 0x000fe20000010028 */
[--C-:B------:R-:W-:Y:S02]  /*2cd0*/  HADD2.F32 R9, -RZ, R10.reuse.H0_H0 ;  /* 0x2000000aff097230 */ /* 0x100fe40000004100 */
[----:B------:R-:W-:Y:S02]  /*2ce0*/  HADD2.F32 R13, -RZ, R10.H1_H1 ;  /* 0x3000000aff0d7230 */ /* 0x000fe40000004100 */
[--C-:B------:R-:W-:Y:S02]  /*2cf0*/  HADD2.F32 R10, -RZ, R14.reuse.H0_H0 ;  /* 0x2000000eff0a7230 */ /* 0x100fe40000004100 */
[----:B------:R-:W-:-:S03]  /*2d00*/  HADD2.F32 R14, -RZ, R14.H1_H1 ;  /* 0x3000000eff0e7230 */ /* 0x000fc60000004100 */
[----:B------:R-:W-:Y:S01]  /*2d10*/  FFMA.FTZ R66, R9, R10, R66 ;  /* 0x0000000a09427223 */ /* 0x000fe20000010042 */
[----:B------:R-:W-:Y:S02]  /*2d20*/  HADD2.F32 R9, -RZ, R15.H0_H0 ;  /* 0x2000000fff097230 */ /* 0x000fe40000004100 */
[----:B------:R-:W-:Y:S02]  /*2d30*/  HADD2.F32 R10, -RZ, R11.H0_H0 ;  /* 0x2000000bff0a7230 */ /* 0x000fe40000004100 */
[----:B------:R-:W-:Y:S02]  /*2d40*/  HADD2.F32 R15, -RZ, R15.H1_H1 ;  /* 0x3000000fff0f7230 */ /* 0x000fe40000004100 */
[----:B------:R-:W-:Y:S02]  /*2d50*/  HADD2.F32 R11, -RZ, R11.H1_H1 ;  /* 0x3000000bff0b7230 */ /* 0x000fe40000004100 */
[----:B------:R-:W-:Y:S01]  /*2d60*/  FFMA.FTZ R63, R12, R43, R63 ;  /* 0x0000002b0c3f7223 */ /* 0x000fe2000001003f */
[----:B------:R-:W-:-:S02]  /*2d70*/  FFMA.FTZ R48, R13, R14, R48 ;  /* 0x0000000e0d307223 */ /* 0x000fc40000010030 */
[----:B------:R-:W-:Y:S02]  /*2d80*/  FFMA.FTZ R42, R11, R15, R42 ;  /* 0x0000000f0b2a7223 */ /* 0x000fe4000001002a */
[----:B------:R-:W1:Y:S01]  /*2d90*/  LDS.128 R12, [UR4+0x140] ;  /* 0x00014004ff0c7984 */ /* 0x000e620008000c00 */
[----:B------:R-:W-:Y:S01]  /*2da0*/  FFMA.FTZ R49, R10, R9, R49 ;  /* 0x000000090a317223 */ /* 0x000fe20000010031 */
[--C-:B0-----:R-:W-:Y:S02]  /*2db0*/  HADD2.F32 R10, -RZ, R32.reuse.H0_H0 ;  /* 0x20000020ff0a7230 */ /* 0x101fe40000004100 */
        /* <DEDUP_REMOVED lines=9> */
[----:B------:R-:W-:Y:S02]  /*2e50*/  HADD2.F32 R30, -RZ, R30.H1_H1 ;  /* 0x3000001eff1e7230 */ /* 0x000fe40000004100 */
[----:B------:R-:W-:Y:S01]  /*2e60*/  FFMA.FTZ R40, R33, R29, R40 ;  /* 0x0000001d21287223 */ /* 0x000fe20000010028 */
[----:B------:R-:W-:Y:S02]  /*2e70*/  HADD2.F32 R29, -RZ, R34.H1_H1 ;  /* 0x30000022ff1d7230 */ /* 0x000fe40000004100 */
[----:B------:R-:W-:Y:S02]  /*2e80*/  HADD2.F32 R11, -RZ, R28.H0_H0 ;  /* 0x2000001cff0b7230 */ /* 0x000fe40000004100 */
[----:B------:R-:W-:Y:S02]  /*2e90*/  HADD2.F32 R9, -RZ, R34.H0_H0 ;  /* 0x20000022ff097230 */ /* 0x000fe40000004100 */
[----:B------:R-:W-:Y:S01]  /*2ea0*/  FFMA.FTZ R48, R29, R30, R48 ;  /* 0x0000001e1d307223 */ /* 0x000fe20000010030 */
[----:B------:R-:W-:-:S02]  /*2eb0*/  HADD2.F32 R29, -RZ, R31.H0_H0 ;  /* 0x2000001fff1d7230 */ /* 0x000fc40000004100 */
[----:B------:R-:W-:Y:S01]  /*2ec0*/  FFMA.FTZ R41, R10, R11, R41 ;  /* 0x0000000b0a297223 */ /* 0x000fe20000010029 */
[----:B------:R-:W-:Y:S02]  /*2ed0*/  HADD2.F32 R28, -RZ, R35.H0_H0 ;  /* 0x20000023ff1c7230 */ /* 0x000fe40000004100 */
[----:B------:R-:W-:Y:S01]  /*2ee0*/  FFMA.FTZ R66, R9, R8, R66 ;  /* 0x0000000809427223 */ /* 0x000fe20000010042 */
[----:B------:R-:W-:Y:S01]  /*2ef0*/  HADD2.F32 R31, -RZ, R31.H1_H1 ;  /* 0x3000001fff1f7230 */ /* 0x000fe20000004100 */
[----:B------:R-:W4:Y:S01]  /*2f00*/  LDG.E.128.CONSTANT R8, desc[UR6][R64.64+0x3200] ;  /* 0x0032000640087981 */ /* 0x000f22000c1e9d00 */
[----:B------:R-:W-:Y:S02]  /*2f10*/  HADD2.F32 R35, -RZ, R35.H1_H1 ;  /* 0x30000023ff237230 */ /* 0x000fe40000004100 */
[----:B------:R-:W-:Y:S01]  /*2f20*/  FFMA.FTZ R49, R28, R29, R49 ;  /* 0x0000001d1c317223 */ /* 0x000fe20000010031 */
[----:B--2---:R-:W-:Y:S02]  /*2f30*/  HADD2.F32 R33, -RZ, R16.H0_H0 ;  /* 0x20000010ff217230 */ /* 0x004fe40000004100 */
[----:B-1----:R-:W-:-:S02]  /*2f40*/  HADD2.F32 R34, -RZ, R12.H0_H0 ;  /* 0x2000000cff227230 */ /* 0x002fc40000004100 */
[----:B------:R-:W-:Y:S02]  /*2f50*/  FFMA.FTZ R42, R35, R31, R42 ;  /* 0x0000001f232a7223 */ /* 0x000fe4000001002a */
[----:B------:R-:W0:Y:S01]  /*2f60*/  LDS.128 R28, [UR4+0x150] ;  /* 0x00015004ff1c7984 */ /* 0x000e220008000c00 */
[----:B------:R-:W-:Y:S02]  /*2f70*/  HADD2.F32 R16, -RZ, R16.H1_H1 ;  /* 0x30000010ff107230 */ /* 0x000fe40000004100 */
[----:B------:R-:W-:Y:S01]  /*2f80*/  FFMA.FTZ R41, R34, R33, R41 ;  /* 0x0000002122297223 */ /* 0x000fe20000010029 */
[----:B------:R-:W-:Y:S02]  /*2f90*/  HADD2.F32 R33, -RZ, R12.H1_H1 ;  /* 0x3000000cff217230 */ /* 0x000fe40000004100 */
[--C-:B------:R-:W-:Y:S02]  /*2fa0*/  HADD2.F32 R34, -RZ, R17.reuse.H0_H0 ;  /* 0x20000011ff227230 */ /* 0x100fe40000004100 */
[----:B------:R-:W-:-:S02]  /*2fb0*/  HADD2.F32 R17, -RZ, R17.H1_H1 ;  /* 0x30000011ff117230 */ /* 0x000fc40000004100 */
[----:B------:R-:W-:Y:S01]  /*2fc0*/  FFMA.FTZ R32, R33, R16, R32 ;  /* 0x0000001021207223 */ /* 0x000fe20000010020 */
[--C-:B------:R-:W-:Y:S02]  /*2fd0*/  HADD2.F32 R33, -RZ, R13.reuse.H1_H1 ;  /* 0x3000000dff217230 */ /* 0x100fe40000004100 */
[----:B------:R-:W-:Y:S02]  /*2fe0*/  HADD2.F32 R50, -RZ, R18.H0_H0 ;  /* 0x20000012ff327230 */ /* 0x000fe40000004100 */
[----:B------:R-:W-:Y:S02]  /*2ff0*/  HADD2.F32 R35, -RZ, R14.H1_H1 ;  /* 0x3000000eff237230 */ /* 0x000fe40000004100 */
[----:B------:R-:W-:Y:S02]  /*3000*/  HADD2.F32 R18, -RZ, R18.H1_H1 ;  /* 0x30000012ff127230 */ /* 0x000fe40000004100 */
[----:B------:R-:W-:Y:S02]  /*3010*/  HADD2.F32 R12, -RZ, R13.H0_H0 ;  /* 0x2000000dff0c7230 */ /* 0x000fe40000004100 */
[----:B------:R-:W-:Y:S01]  /*3020*/  FFMA.FTZ R33, R33, R17, R40 ;  /* 0x0000001121217223 */ /* 0x000fe20000010028 */
[----:B------:R-:W-:-:S02]  /*3030*/  HADD2.F32 R13, -RZ, R14.H0_H0 ;  /* 0x2000000eff0d7230 */ /* 0x000fc40000004100 */
[----:B------:R-:W-:Y:S01]  /*3040*/  FFMA.FTZ R40, R35, R18, R48 ;  /* 0x0000001223287223 */ /* 0x000fe20000010030 */
[----:B------:R-:W-:Y:S02]  /*3050*/  HADD2.F32 R48, -RZ, R15.H0_H0 ;  /* 0x2000000fff307230 */ /* 0x000fe40000004100 */
[----:B------:R-:W-:Y:S01]  /*3060*/  FFMA.FTZ R63, R12, R34, R63 ;  /* 0x000000220c3f7223 */ /* 0x000fe2000001003f */
[--C-:B------:R-:W-:Y:S02]  /*3070*/  HADD2.F32 R12, -RZ, R19.reuse.H0_H0 ;  /* 0x20000013ff0c7230 */ /* 0x100fe40000004100 */
[----:B------:R-:W-:Y:S02]  /*3080*/  HADD2.F32 R14, -RZ, R19.H1_H1 ;  /* 0x30000013ff0e7230 */ /* 0x000fe40000004100 */
[----:B------:R-:W-:Y:S02]  /*3090*/  HADD2.F32 R15, -RZ, R15.H1_H1 ;  /* 0x3000000fff0f7230 */ /* 0x000fe40000004100 */
[----:B------:R-:W-:Y:S01]  /*30a0*/  FFMA.FTZ R50, R13, R50, R66 ;  /* 0x000000320d327223 */ /* 0x000fe20000010042 */
[----:B------:R-:W-:Y:S01]  /*30b0*/  FFMA.FTZ R48, R48, R12, R49 ;  /* 0x0000000c30307223 */ /* 0x000fe20000010031 */
[----:B------:R-:W2:Y:S01]  /*30c0*/  LDG.E.128.CONSTANT R16, desc[UR6][R64.64+0x3400] ;  /* 0x0034000640107981 */ /* 0x000ea2000c1e9d00 */
[----:B------:R-:W-:-:S03]  /*30d0*/  FFMA.FTZ R42, R15, R14, R42 ;  /* 0x0000000e0f2a7223 */ /* 0x000fc6000001002a */
[----:B------:R-:W1:Y:S01]  /*30e0*/  LDS.128 R12, [UR4+0x160] ;  /* 0x00016004ff0c7984 */ /* 0x000e620008000c00 */
[--C-:B0-----:R-:W-:Y:S02]  /*30f0*/  HADD2.F32 R34, -RZ, R28.reuse.H0_H0 ;  /* 0x2000001cff227230 */ /* 0x101fe40000004100 */
[----:B------:R-:W-:Y:S02]  /*3100*/  HADD2.F32 R35, -RZ, R28.H1_H1 ;  /* 0x3000001cff237230 */ /* 0x000fe40000004100 */
[----:B------:R-:W-:Y:S02]  /*3110*/  HADD2.F32 R28, -RZ, R44.H0_H0 ;  /* 0x2000002cff1c7230 */ /* 0x000fe40000004100 */
        /* <DEDUP_REMOVED lines=8> */
[----:B------:R-:W-:-:S03]  /*31a0*/  HADD2.F32 R45, -RZ, R45.H1_H1 ;  /* 0x3000002dff2d7230 */ /* 0x000fc60000004100 */
[----:B------:R-:W-:Y:S01]  /*31b0*/  FFMA.FTZ R50, R29, R28, R50 ;  /* 0x0000001c1d327223 */ /* 0x000fe20000010032 */
[----:B------:R-:W-:Y:S02]  /*31c0*/  HADD2.F32 R28, -RZ, R47.H0_H0 ;  /* 0x2000002fff1c7230 */ /* 0x000fe40000004100 */
[--C-:B------:R-:W-:Y:S02]  /*31d0*/  HADD2.F32 R29, -RZ, R31.reuse.H0_H0 ;  /* 0x2000001fff1d7230 */ /* 0x100fe40000004100 */
[----:B------:R-:W-:Y:S01]  /*31e0*/  FFMA.FTZ R66, R35, R66, R32 ;  /* 0x0000004223427223 */ /* 0x000fe20000010020 */
[----:B------:R-:W-:Y:S01]  /*31f0*/  FFMA.FTZ R44, R44, R45, R33 ;  /* 0x0000002d2c2c7223 */ /* 0x000fe20000010021 */
[----:B------:R-:W-:Y:S01]  /*3200*/  HADD2.F32 R49, -RZ, R30.H1_H1 ;  /* 0x3000001eff317230 */ /* 0x000fe20000004100 */
[----:B------:R-:W2:Y:S01]  /*3210*/  LDG.E.128.CONSTANT R32, desc[UR6][R64.64+0x3600] ;  /* 0x0036000640207981 */ /* 0x000ea2000c1e9d00 */
[----:B------:R-:W-:Y:S01]  /*3220*/  FFMA.FTZ R48, R29, R28, R48 ;  /* 0x0000001c1d307223 */ /* 0x000fe20000010030 */
[----:B------:R-:W-:-:S02]  /*3230*/  HADD2.F32 R63, -RZ, R31.H1_H1 ;  /* 0x3000001fff3f7230 */ /* 0x000fc40000004100 */
[--C-:B-1----:R-:W-:Y:S02]  /*3240*/  HADD2.F32 R28, -RZ, R12.reuse.H0_H0 ;  /* 0x2000000cff1c7230 */ /* 0x102fe40000004100 */
[----:B------:R-:W-:Y:S02]  /*3250*/  HADD2.F32 R29, -RZ, R12.H1_H1 ;  /* 0x3000000cff1d7230 */ /* 0x000fe40000004100 */
[--C-:B---3--:R-:W-:Y:S02]  /*3260*/  HADD2.F32 R12, -RZ, R36.reuse.H0_H0 ;  /* 0x20000024ff0c7230 */ /* 0x108fe40000004100 */
[----:B------:R-:W-:Y:S02]  /*3270*/  HADD2.F32 R30, -RZ, R13.H0_H0 ;  /* 0x2000000dff1e7230 */ /* 0x000fe40000004100 */
[----:B------:R-:W-:Y:S02]  /*3280*/  HADD2.F32 R36, -RZ, R36.H1_H1 ;  /* 0x30000024ff247230 */ /* 0x000fe40000004100 */
[----:B------:R-:W-:-:S02]  /*3290*/  HADD2.F32 R31, -RZ, R37.H0_H0 ;  /* 0x20000025ff1f7230 */ /* 0x000fc40000004100 */
[----:B------:R-:W-:Y:S01]  /*32a0*/  FFMA.FTZ R12, R28, R12, R41 ;  /* 0x0000000c1c0c7223 */ /* 0x000fe20000010029 */
[----:B------:R-:W-:Y:S02]  /*32b0*/  FFMA.FTZ R66, R29, R36, R66 ;  /* 0x000000241d427223 */ /* 0x000fe40000010042 */
[----:B------:R-:W-:Y:S02]  /*32c0*/  FFMA.FTZ R67, R30, R31, R67 ;  /* 0x0000001f1e437223 */ /* 0x000fe40000010043 */
[----:B------:R-:W0:Y:S01]  /*32d0*/  LDS.128 R28, [UR4+0x170] ;  /* 0x00017004ff1c7984 */ /* 0x000e220008000c00 */
[----:B------:R-:W-:Y:S02]  /*32e0*/  HADD2.F32 R46, -RZ, R46.H1_H1 ;  /* 0x3000002eff2e7230 */ /* 0x000fe40000004100 */
[----:B------:R-:W-:-:S03]  /*32f0*/  HADD2.F32 R47, -RZ, R47.H1_H1 ;  /* 0x3000002fff2f7230 */ /* 0x000fc60000004100 */
[----:B------:R-:W-:Y:S02]  /*3300*/  FFMA.FTZ R49, R49, R46, R40 ;  /* 0x0000002e31317223 */ /* 0x000fe40000010028 */
[----:B------:R-:W-:Y:S02]  /*3310*/  FFMA.FTZ R63, R63, R47, R42 ;  /* 0x0000002f3f3f7223 */ /* 0x000fe4000001002a */
[----:B------:R-:W3:Y:S01]  /*3320*/  LDG.E.128.CONSTANT R40, desc[UR6][R64.64+0x3800] ;  /* 0x0038000640287981 */ /* 0x000ee2000c1e9d00 */
[----:B------:R-:W-:Y:S02]  /*3330*/  HADD2.F32 R13, -RZ, R13.H1_H1 ;  /* 0x3000000dff0d7230 */ /* 0x000fe40000004100 */
[----:B------:R-:W-:Y:S02]  /*3340*/  HADD2.F32 R36, -RZ, R37.H1_H1 ;  /* 0x30000025ff247230 */ /* 0x000fe40000004100 */
[----:B------:R-:W-:-:S03]  /*3350*/  HADD2.F32 R37, -RZ, R38.H0_H0 ;  /* 0x20000026ff257230 */ /* 0x000fc60000004100 */
[----:B------:R-:W-:Y:S01]  /*3360*/  FFMA.FTZ R36, R13, R36, R44 ;  /* 0x000000240d247223 */ /* 0x000fe2000001002c */
[--C-:B------:R-:W-:Y:S01]  /*3370*/  HADD2.F32 R13, -RZ, R14.reuse.H0_H0 ;  /* 0x2000000eff0d7230 */ /* 0x100fe20000004100 */
[----:B------:R-:W3:Y:S01]  /*3380*/  LDG.E.128.CONSTANT R44, desc[UR6][R64.64+0x3a00] ;  /* 0x003a0006402c7981 */ /* 0x000ee2000c1e9d00 */
        /* <DEDUP_REMOVED lines=9> */
[--C-:B0-----:R-:W-:Y:S02]  /*3420*/  HADD2.F32 R13, -RZ, R28.reuse.H0_H0 ;  /* 0x2000001cff0d7230 */ /* 0x101fe40000004100 */
[----:B------:R-:W-:Y:S02]  /*3430*/  HADD2.F32 R15, -RZ, R28.H1_H1 ;  /* 0x3000001cff0f7230 */ /* 0x000fe40000004100 */
[--C-:B----4-:R-:W-:Y:S02]  /*3440*/  HADD2.F32 R28, -RZ, R20.reuse.H1_H1 ;  /* 0x30000014ff1c7230 */ /* 0x110fe40000004100 */
[----:B------:R-:W-:Y:S01]  /*3450*/  FFMA.FTZ R63, R14, R39, R63 ;  /* 0x000000270e3f7223 */ /* 0x000fe2000001003f */
[----:B------:R-:W-:-:S02]  /*3460*/  HADD2.F32 R14, -RZ, R20.H0_H0 ;  /* 0x20000014ff0e7230 */ /* 0x000fc40000004100 */
[----:B------:R-:W-:Y:S02]  /*3470*/  HADD2.F32 R37, -RZ, R21.H0_H0 ;  /* 0x20000015ff257230 */ /* 0x000fe40000004100 */
[----:B------:R-:W-:Y:S01]  /*3480*/  FFMA.FTZ R66, R15, R28, R66 ;  /* 0x0000001c0f427223 */ /* 0x000fe20000010042 */
[--C-:B------:R-:W-:Y:S02]  /*3490*/  HADD2.F32 R28, -RZ, R29.reuse.H0_H0 ;  /* 0x2000001dff1c7230 */ /* 0x100fe40000004100 */
[----:B------:R-:W-:Y:S01]  /*34a0*/  FFMA.FTZ R20, R13, R14, R12 ;  /* 0x0000000e0d147223 */ /* 0x000fe2000001000c */
[----:B------:R-:W-:Y:S01]  /*34b0*/  HADD2.F32 R29, -RZ, R29.H1_H1 ;  /* 0x3000001dff1d7230 */ /* 0x000fe20000004100 */
[----:B------:R-:W4:Y:S01]  /*34c0*/  LDG.E.128.CONSTANT R12, desc[UR6][R64.64+0x3c00] ;  /* 0x003c0006400c7981 */ /* 0x000f22000c1e9d00 */
[----:B------:R-:W-:Y:S01]  /*34d0*/  FFMA.FTZ R67, R28, R37, R67 ;  /* 0x000000251c437223 */ /* 0x000fe20000010043 */
[----:B------:R-:W-:-:S05]  /*34e0*/  HADD2.F32 R28, -RZ, R21.H1_H1 ;  /* 0x30000015ff1c7230 */ /* 0x000fca0000004100 */
        /* <DEDUP_REMOVED lines=11> */
[----:B------:R-:W0:Y:S01]  /*35a0*/  LDS.128 R48, [UR4+0x180] ;  /* 0x00018004ff307984 */ /* 0x000e220008000c00 */
        /* <DEDUP_REMOVED lines=28> */
[----:B------:R-:W1:Y:S01]  /*3770*/  LDS.128 R24, [UR4+0x1a0] ;  /* 0x0001a004ff187984 */ /* 0x000e620008000c00 */
[----:B0-----:R-:W-:Y:S02]  /*3780*/  HADD2.F32 R48, -RZ, R20.H0_H0 ;  /* 0x20000014ff307230 */ /* 0x001fe40000004100 */
        /* <DEDUP_REMOVED lines=17> */
[--C-:B------:R-:W-:Y:S02]  /*38a0*/  HADD2.F32 R49, -RZ, R11.reuse.H0_H0 ;  /* 0x2000000bff317230 */ /* 0x100fe40000004100 */
[----:B------:R-:W-:Y:S01]  /*38b0*/  FFMA.FTZ R20, R9, R10, R30 ;  /* 0x0000000a09147223 */ /* 0x000fe2000001001e */
[----:B-1----:R-:W-:Y:S01]  /*38c0*/  HADD2.F32 R9, -RZ, R24.H0_H0 ;  /* 0x20000018ff097230 */ /* 0x002fe20000004100 */
[----:B------:R-:W0:Y:S01]  /*38d0*/  LDS.128 R28, [UR4+0x1b0] ;  /* 0x0001b004ff1c7984 */ /* 0x000e220008000c00 */
[----:B------:R-:W-:Y:S01]  /*38e0*/  FFMA.FTZ R68, R21, R49, R68 ;  /* 0x0000003115447223 */ /* 0x000fe20000010044 */
[----:B------:R-:W-:-:S02]  /*38f0*/  HADD2.F32 R11, -RZ, R11.H1_H1 ;  /* 0x3000000bff0b7230 */ /* 0x000fc40000004100 */
[--C-:B--2---:R-:W-:Y:S02]  /*3900*/  HADD2.F32 R21, -RZ, R16.reuse.H0_H0 ;  /* 0x20000010ff157230 */ /* 0x104fe40000004100 */
[----:B------:R-:W-:Y:S02]  /*3910*/  HADD2.F32 R10, -RZ, R23.H1_H1 ;  /* 0x30000017ff0a7230 */ /* 0x000fe40000004100 */
[----:B------:R-:W-:Y:S02]  /*3920*/  HADD2.F32 R16, -RZ, R16.H1_H1 ;  /* 0x30000010ff107230 */ /* 0x000fe40000004100 */
[----:B------:R-:W-:Y:S01]  /*3930*/  FFMA.FTZ R48, R9, R21, R48 ;  /* 0x0000001509307223 */ /* 0x000fe20000010030 */
[----:B------:R-:W-:Y:S02]  /*3940*/  HADD2.F32 R9, -RZ, R24.H1_H1 ;  /* 0x30000018ff097230 */ /* 0x000fe40000004100 */
        /* <DEDUP_REMOVED lines=9> */
[----:B------:R-:W-:-:S03]  /*39e0*/  FFMA.FTZ R21, R21, R9, R8 ;  /* 0x0000000915157223 */ /* 0x000fc60000010008 */
[----:B------:R-:W-:Y:S02]  /*39f0*/  FFMA.FTZ R22, R11, R10, R22 ;  /* 0x0000000a0b167223 */ /* 0x000fe40000010016 */
[----:B------:R-:W1:Y:S01]  /*3a00*/  LDS.128 R8, [UR4+0x1c0] ;  /* 0x0001c004ff087984 */ /* 0x000e620008000c00 */
[----:B------:R-:W-:Y:S02]  /*3a10*/  HADD2.F32 R23, -RZ, R18.H1_H1 ;  /* 0x30000012ff177230 */ /* 0x000fe40000004100 */
[--C-:B------:R-:W-:Y:S02]  /*3a20*/  HADD2.F32 R17, -RZ, R19.reuse.H0_H0 ;  /* 0x20000013ff117230 */ /* 0x100fe40000004100 */
[----:B------:R-:W-:Y:S02]  /*3a30*/  HADD2.F32 R18, -RZ, R19.H1_H1 ;  /* 0x30000013ff127230 */ /* 0x000fe40000004100 */
[----:B------:R-:W-:Y:S02]  /*3a40*/  HADD2.F32 R19, -RZ, R26.H1_H1 ;  /* 0x3000001aff137230 */ /* 0x000fe40000004100 */
[----:B------:R-:W-:-:S02]  /*3a50*/  HADD2.F32 R24, -RZ, R27.H1_H1 ;  /* 0x3000001bff187230 */ /* 0x000fc40000004100 */
[----:B------:R-:W-:Y:S02]  /*3a60*/  HADD2.F32 R25, -RZ, R27.H0_H0 ;  /* 0x2000001bff197230 */ /* 0x000fe40000004100 */
[----:B------:R-:W-:Y:S01]  /*3a70*/  FFMA.FTZ R20, R19, R23, R20 ;  /* 0x0000001713147223 */ /* 0x000fe20000010014 */
[----:B0-----:R-:W-:Y:S02]  /*3a80*/  HADD2.F32 R19, -RZ, R28.H0_H0 ;  /* 0x2000001cff137230 */ /* 0x001fe40000004100 */
[----:B------:R-:W-:Y:S01]  /*3a90*/  FFMA.FTZ R63, R24, R18, R63 ;  /* 0x00000012183f7223 */ /* 0x000fe2000001003f */
[----:B------:R-:W-:Y:S02]  /*3aa0*/  HADD2.F32 R18, -RZ, R32.H0_H0 ;  /* 0x20000020ff127230 */ /* 0x000fe40000004100 */
[----:B------:R-:W-:Y:S01]  /*3ab0*/  FFMA.FTZ R68, R25, R17, R68 ;  /* 0x0000001119447223 */ /* 0x000fe20000010044 */
[--C-:B------:R-:W-:Y:S02]  /*3ac0*/  HADD2.F32 R23, -RZ, R35.reuse.H0_H0 ;  /* 0x20000023ff177230 */ /* 0x100fe40000004100 */
[----:B------:R-:W-:-:S02]  /*3ad0*/  HADD2.F32 R24, -RZ, R35.H1_H1 ;  /* 0x30000023ff187230 */ /* 0x000fc40000004100 */
[----:B------:R-:W-:Y:S01]  /*3ae0*/  FFMA.FTZ R48, R19, R18, R48 ;  /* 0x0000001213307223 */ /* 0x000fe20000010030 */
[----:B------:R-:W-:Y:S02]  /*3af0*/  HADD2.F32 R17, -RZ, R32.H1_H1 ;  /* 0x30000020ff117230 */ /* 0x000fe40000004100 */
[----:B------:R-:W-:Y:S02]  /*3b00*/  HADD2.F32 R25, -RZ, R33.H0_H0 ;  /* 0x20000021ff197230 */ /* 0x000fe40000004100 */
[----:B------:R-:W-:Y:S02]  /*3b10*/  HADD2.F32 R19, -RZ, R28.H1_H1 ;  /* 0x3000001cff137230 */ /* 0x000fe40000004100 */
[--C-:B------:R-:W-:Y:S02]  /*3b20*/  HADD2.F32 R35, -RZ, R29.reuse.H0_H0 ;  /* 0x2000001dff237230 */ /* 0x100fe40000004100 */
[----:B------:R-:W-:Y:S02]  /*3b30*/  HADD2.F32 R32, -RZ, R29.H1_H1 ;  /* 0x3000001dff207230 */ /* 0x000fe40000004100 */
[----:B------:R-:W-:Y:S01]  /*3b40*/  FFMA.FTZ R66, R19, R17, R66 ;  /* 0x0000001113427223 */ /* 0x000fe20000010042 */
[----:B------:R-:W-:-:S02]  /*3b50*/  HADD2.F32 R26, -RZ, R33.H1_H1 ;  /* 0x30000021ff1a7230 */ /* 0x000fc40000004100 */
[----:B------:R-:W-:Y:S01]  /*3b60*/  FFMA.FTZ R25, R35, R25, R16 ;  /* 0x0000001923197223 */ /* 0x000fe20000010010 */
[----:B------:R-:W-:Y:S01]  /*3b70*/  HADD2.F32 R27, -RZ, R34.H0_H0 ;  /* 0x20000022ff1b7230 */ /* 0x000fe20000004100 */
[----:B------:R-:W0:Y:S01]  /*3b80*/  LDS.128 R16, [UR4+0x1d0] ;  /* 0x0001d004ff107984 */ /* 0x000e220008000c00 */
[----:B------:R-:W-:Y:S02]  /*3b90*/  HADD2.F32 R49, -RZ, R30.H0_H0 ;  /* 0x2000001eff317230 */ /* 0x000fe40000004100 */
[--C-:B------:R-:W-:Y:S02]  /*3ba0*/  HADD2.F32 R29, -RZ, R31.reuse.H0_H0 ;  /* 0x2000001fff1d7230 */ /* 0x100fe40000004100 */
[----:B------:R-:W-:Y:S02]  /*3bb0*/  HADD2.F32 R28, -RZ, R31.H1_H1 ;  /* 0x3000001fff1c7230 */ /* 0x000fe40000004100 */
[----:B------:R-:W-:Y:S02]  /*3bc0*/  HADD2.F32 R33, -RZ, R34.H1_H1 ;  /* 0x30000022ff217230 */ /* 0x000fe40000004100 */
[----:B------:R-:W-:-:S02]  /*3bd0*/  HADD2.F32 R51, -RZ, R30.H1_H1 ;  /* 0x3000001eff337230 */ /* 0x000fc40000004100 */
[----:B------:R-:W-:Y:S01]  /*3be0*/  FFMA.FTZ R22, R49, R27, R22 ;  /* 0x0000001b31167223 */ /* 0x000fe20000010016 */
[----:B------:R-:W-:Y:S01]  /*3bf0*/  FFMA.FTZ R23, R29, R23, R68 ;  /* 0x000000171d177223 */ /* 0x000fe20000010044 */
[----:B------:R-:W-:Y:S01]  /*3c00*/  FFMA.FTZ R24, R28, R24, R63 ;  /* 0x000000181c187223 */ /* 0x000fe2000001003f */
[--C-:B---3--:R-:W-:Y:S02]  /*3c10*/  HADD2.F32 R30, -RZ, R41.reuse.H0_H0 ;  /* 0x20000029ff1e7230 */ /* 0x108fe40000004100 */
[----:B------:R-:W-:Y:S01]  /*3c20*/  FFMA.FTZ R20, R51, R33, R20 ;  /* 0x0000002133147223 */ /* 0x000fe20000010014 */
[----:B------:R-:W-:Y:S02]  /*3c30*/  HADD2.F32 R28, -RZ, R41.H1_H1 ;  /* 0x30000029ff1c7230 */ /* 0x000fe40000004100 */
[--C-:B------:R-:W-:Y:S02]  /*3c40*/  HADD2.F32 R29, -RZ, R42.reuse.H0_H0 ;  /* 0x2000002aff1d7230 */ /* 0x100fe40000004100 */
[----:B------:R-:W-:-:S02]  /*3c50*/  HADD2.F32 R27, -RZ, R42.H1_H1 ;  /* 0x3000002aff1b7230 */ /* 0x000fc40000004100 */
[----:B------:R-:W-:Y:S01]  /*3c60*/  FFMA.FTZ R21, R32, R26, R21 ;  /* 0x0000001a20157223 */ /* 0x000fe20000010015 */
[--C-:B-1----:R-:W-:Y:S02]  /*3c70*/  HADD2.F32 R31, -RZ, R8.reuse.H0_H0 ;  /* 0x20000008ff1f7230 */ /* 0x102fe40000004100 */
[----:B------:R-:W-:Y:S02]  /*3c80*/  HADD2.F32 R33, -RZ, R8.H1_H1 ;  /* 0x30000008ff217230 */ /* 0x000fe40000004100 */
[--C-:B------:R-:W-:Y:S02]  /*3c90*/  HADD2.F32 R34, -RZ, R9.reuse.H0_H0 ;  /* 0x20000009ff227230 */ /* 0x100fe40000004100 */
[----:B------:R-:W-:Y:S02]  /*3ca0*/  HADD2.F32 R42, -RZ, R9.H1_H1 ;  /* 0x30000009ff2a7230 */ /* 0x000fe40000004100 */
[--C-:B------:R-:W-:Y:S02]  /*3cb0*/  HADD2.F32 R35, -RZ, R10.reuse.H0_H0 ;  /* 0x2000000aff237230 */ /* 0x100fe40000004100 */
[----:B------:R-:W-:-:S02]  /*3cc0*/  HADD2.F32 R41, -RZ, R10.H1_H1 ;  /* 0x3000000aff297230 */ /* 0x000fc40000004100 */
[--C-:B------:R-:W-:Y:S02]  /*3cd0*/  HADD2.F32 R50, -RZ, R11.reuse.H0_H0 ;  /* 0x2000000bff327230 */ /* 0x100fe40000004100 */
[----:B------:R-:W-:Y:S02]  /*3ce0*/  HADD2.F32 R49, -RZ, R11.H1_H1 ;  /* 0x3000000bff317230 */ /* 0x000fe40000004100 */
[----:B------:R-:W1:Y:S01]  /*3cf0*/  LDS.128 R8, [UR4+0x1e0] ;  /* 0x0001e004ff087984 */ /* 0x000e620008000c00 */
[----:B------:R-:W-:Y:S02]  /*3d00*/  HADD2.F32 R26, -RZ, R43.H0_H0 ;  /* 0x2000002bff1a7230 */ /* 0x000fe40000004100 */
[----:B------:R-:W-:Y:S01]  /*3d10*/  FFMA.FTZ R28, R42, R28, R21 ;  /* 0x0000001c2a1c7223 */ /* 0x000fe20000010015 */
[----:B------:R-:W-:Y:S01]  /*3d20*/  FFMA.FTZ R29, R35, R29, R22 ;  /* 0x0000001d231d7223 */ /* 0x000fe20000010016 */
[----:B------:R-:W-:Y:S01]  /*3d30*/  FFMA.FTZ R27, R41, R27, R20 ;  /* 0x0000001b291b7223 */ /* 0x000fe20000010014 */
[----:B------:R-:W-:-:S02]  /*3d40*/  FFMA.FTZ R26, R50, R26, R23 ;  /* 0x0000001a321a7223 */ /* 0x000fc40000010017 */
[----:B------:R-:W2:Y:S01]  /*3d50*/  LDS.128 R20, [UR4+0x1f0] ;  /* 0x0001f004ff147984 */ /* 0x000ea20008000c00 */
[--C-:B------:R-:W-:Y:S02]  /*3d60*/  HADD2.F32 R32, -RZ, R40.reuse.H0_H0 ;  /* 0x20000028ff207230 */ /* 0x100fe40000004100 */
[----:B------:R-:W-:Y:S02]  /*3d70*/  HADD2.F32 R40, -RZ, R40.H1_H1 ;  /* 0x30000028ff287230 */ /* 0x000fe40000004100 */
[----:B------:R-:W-:Y:S02]  /*3d80*/  HADD2.F32 R43, -RZ, R43.H1_H1 ;  /* 0x3000002bff2b7230 */ /* 0x000fe40000004100 */
[----:B------:R-:W-:Y:S01]  /*3d90*/  FFMA.FTZ R48, R31, R32, R48 ;  /* 0x000000201f307223 */ /* 0x000fe20000010030 */
[--C-:B0-----:R-:W-:Y:S02]  /*3da0*/  HADD2.F32 R31, -RZ, R16.reuse.H0_H0 ;  /* 0x20000010ff1f7230 */ /* 0x101fe40000004100 */
[----:B------:R-:W-:Y:S01]  /*3db0*/  FFMA.FTZ R66, R33, R40, R66 ;  /* 0x0000002821427223 */ /* 0x000fe20000010042 */
[----:B------:R-:W-:-:S02]  /*3dc0*/  HADD2.F32 R33, -RZ, R16.H1_H1 ;  /* 0x30000010ff217230 */ /* 0x000fc40000004100 */
[----:B------:R-:W-:Y:S01]  /*3dd0*/  FFMA.FTZ R25, R34, R30, R25 ;  /* 0x0000001e22197223 */ /* 0x000fe20000010019 */
[----:B------:R-:W-:Y:S02]  /*3de0*/  HADD2.F32 R32, -RZ, R45.H0_H0 ;  /* 0x2000002dff207230 */ /* 0x000fe40000004100 */
[----:B------:R-:W-:Y:S02]  /*3df0*/  HADD2.F32 R40, -RZ, R47.H0_H0 ;  /* 0x2000002fff287230 */ /* 0x000fe40000004100 */
[----:B------:R-:W-:Y:S02]  /*3e00*/  HADD2.F32 R16, -RZ, R17.H0_H0 ;  /* 0x20000011ff107230 */ /* 0x000fe40000004100 */
[----:B------:R-:W-:Y:S02]  /*3e10*/  HADD2.F32 R41, -RZ, R19.H0_H0 ;  /* 0x20000013ff297230 */ /* 0x000fe40000004100 */
[----:B------:R-:W-:Y:S01]  /*3e20*/  FFMA.FTZ R24, R49, R43, R24 ;  /* 0x0000002b31187223 */ /* 0x000fe20000010018 */
[----:B------:R-:W-:-:S02]  /*3e30*/  HADD2.F32 R45, -RZ, R45.H1_H1 ;  /* 0x3000002dff2d7230 */ /* 0x000fc40000004100 */
[----:B------:R-:W-:Y:S02]  /*3e40*/  HADD2.F32 R35, -RZ, R46.H0_H0 ;  /* 0x2000002eff237230 */ /* 0x000fe40000004100 */
[----:B------:R-:W-:Y:S02]  /*3e50*/  HADD2.F32 R47, -RZ, R47.H1_H1 ;  /* 0x3000002fff2f7230 */ /* 0x000fe40000004100 */
[----:B------:R-:W-:Y:S02]  /*3e60*/  HADD2.F32 R17, -RZ, R17.H1_H1 ;  /* 0x30000011ff117230 */ /* 0x000fe40000004100 */
[----:B------:R-:W-:Y:S02]  /*3e70*/  HADD2.F32 R34, -RZ, R18.H0_H0 ;  /* 0x20000012ff227230 */ /* 0x000fe40000004100 */
[----:B------:R-:W-:Y:S02]  /*3e80*/  HADD2.F32 R19, -RZ, R19.H1_H1 ;  /* 0x30000013ff137230 */ /* 0x000fe40000004100 */
[----:B------:R-:W-:-:S02]  /*3e90*/  HADD2.F32 R46, -RZ, R46.H1_H1 ;  /* 0x3000002eff2e7230 */ /* 0x000fc40000004100 */
[----:B------:R-:W-:Y:S02]  /*3ea0*/  HADD2.F32 R18, -RZ, R18.H1_H1 ;  /* 0x30000012ff127230 */ /* 0x000fe40000004100 */
[--C-:B------:R-:W-:Y:S02]  /*3eb0*/  HADD2.F32 R30, -RZ, R44.reuse.H0_H0 ;  /* 0x2000002cff1e7230 */ /* 0x100fe40000004100 */
[----:B------:R-:W-:Y:S01]  /*3ec0*/  FFMA.FTZ R28, R17, R45, R28 ;  /* 0x0000002d111c7223 */ /* 0x000fe2000001001c */
[----:B------:R-:W-:Y:S02]  /*3ed0*/  HADD2.F32 R44, -RZ, R44.H1_H1 ;  /* 0x3000002cff2c7230 */ /* 0x000fe40000004100 */
[----:B------:R-:W-:Y:S01]  /*3ee0*/  FFMA.FTZ R24, R19, R47, R24 ;  /* 0x0000002f13187223 */ /* 0x000fe20000010018 */
[----:B------:R-:W-:Y:S01]  /*3ef0*/  FFMA.FTZ R25, R16, R32, R25 ;  /* 0x0000002010197223 */ /* 0x000fe20000010019 */
[----:B------:R-:W-:Y:S01]  /*3f00*/  FFMA.FTZ R27, R18, R46, R27 ;  /* 0x0000002e121b7223 */ /* 0x000fe2000001001b */
[----:B-1----:R-:W-:-:S02]  /*3f10*/  HADD2.F32 R17, -RZ, R8.H0_H0 ;  /* 0x20000008ff117230 */ /* 0x002fc40000004100 */
[----:B------:R-:W-:Y:S02]  /*3f20*/  HADD2.F32 R19, -RZ, R8.H1_H1 ;  /* 0x30000008ff137230 */ /* 0x000fe40000004100 */
[----:B------:R-:W-:Y:S01]  /*3f30*/  FFMA.FTZ R48, R31, R30, R48 ;  /* 0x0000001e1f307223 */ /* 0x000fe20000010030 */
[--C-:B----4-:R-:W-:Y:S02]  /*3f40*/  HADD2.F32 R16, -RZ, R12.reuse.H0_H0 ;  /* 0x2000000cff107230 */ /* 0x110fe40000004100 */
[----:B------:R-:W-:Y:S02]  /*3f50*/  HADD2.F32 R18, -RZ, R13.H0_H0 ;  /* 0x2000000dff127230 */ /* 0x000fe40000004100 */
[----:B------:R-:W-:Y:S02]  /*3f60*/  HADD2.F32 R8, -RZ, R9.H0_H0 ;  /* 0x20000009ff087230 */ /* 0x000fe40000004100 */
[----:B------:R-:W-:Y:S01]  /*3f70*/  FFMA.FTZ R66, R33, R44, R66 ;  /* 0x0000002c21427223 */ /* 0x000fe20000010042 */
[----:B------:R-:W-:-:S02]  /*3f80*/  HADD2.F32 R12, -RZ, R12.H1_H1 ;  /* 0x3000000cff0c7230 */ /* 0x000fc40000004100 */
[----:B------:R-:W-:Y:S01]  /*3f90*/  FFMA.FTZ R16, R17, R16, R48 ;  /* 0x0000001011107223 */ /* 0x000fe20000010030 */
[----:B--2---:R-:W-:Y:S02]  /*3fa0*/  HADD2.F32 R17, -RZ, R20.H0_H0 ;  /* 0x20000014ff117230 */ /* 0x004fe40000004100 */
[----:B------:R-:W-:Y:S01]  /*3fb0*/  FFMA.FTZ R8, R8, R18, R25 ;  /* 0x0000001208087223 */ /* 0x000fe20000010019 */
[----:B------:R-:W-:Y:S02]  /*3fc0*/  HADD2.F32 R18, -RZ, R36.H0_H0 ;  /* 0x20000024ff127230 */ /* 0x000fe40000004100 */
[----:B------:R-:W-:Y:S01]  /*3fd0*/  FFMA.FTZ R12, R19, R12, R66 ;  /* 0x0000000c130c7223 */ /* 0x000fe20000010042 */
[----:B------:R-:W-:Y:S02]  /*3fe0*/  HADD2.F32 R19, -RZ, R20.H1_H1 ;  /* 0x30000014ff137230 */ /* 0x000fe40000004100 */
[----:B------:R-:W-:Y:S02]  /*3ff0*/  HADD2.F32 R36, -RZ, R36.H1_H1 ;  /* 0x30000024ff247230 */ /* 0x000fe40000004100 */
[----:B------:R-:W-:-:S02]  /*4000*/  HADD2.F32 R30, -RZ, R13.H1_H1 ;  /* 0x3000000dff1e7230 */ /* 0x000fc40000004100 */
[----:B------:R-:W-:Y:S02]  /*4010*/  HADD2.F32 R9, -RZ, R9.H1_H1 ;  /* 0x30000009ff097230 */ /* 0x000fe40000004100 */
[----:B------:R-:W-:Y:S01]  /*4020*/  FFMA.FTZ R16, R17, R18, R16 ;  /* 0x0000001211107223 */ /* 0x000fe20000010010 */
[----:B------:R-:W-:Y:S02]  /*4030*/  HADD2.F32 R13, -RZ, R15.H0_H0 ;  /* 0x2000000fff0d7230 */ /* 0x000fe40000004100 */
[----:B------:R-:W-:Y:S01]  /*4040*/  FFMA.FTZ R19, R19, R36, R12 ;  /* 0x0000002413137223 */ /* 0x000fe2000001000c */
[----:B------:R-:W-:Y:S02]  /*4050*/  HADD2.F32 R33, -RZ, R11.H0_H0 ;  /* 0x2000000bff217230 */ /* 0x000fe40000004100 */
[----:B------:R-:W-:Y:S02]  /*4060*/  HADD2.F32 R18, -RZ, R37.H0_H0 ;  /* 0x20000025ff127230 */ /* 0x000fe40000004100 */
[----:B------:R-:W-:Y:S01]  /*4070*/  FFMA.FTZ R9, R9, R30, R28 ;  /* 0x0000001e09097223 */ /* 0x000fe2000001001c */
[----:B------:R-:W-:-:S02]  /*4080*/  HADD2.F32 R15, -RZ, R15.H1_H1 ;  /* 0x3000000fff0f7230 */ /* 0x000fc40000004100 */
[----:B------:R-:W-:Y:S02]  /*4090*/  HADD2.F32 R11, -RZ, R11.H1_H1 ;  /* 0x3000000bff0b7230 */ /* 0x000fe40000004100 */
[--C-:B------:R-:W-:Y:S02]  /*40a0*/  HADD2.F32 R17, -RZ, R21.reuse.H0_H0 ;  /* 0x20000015ff117230 */ /* 0x100fe40000004100 */
[----:B------:R-:W-:Y:S02]  /*40b0*/  HADD2.F32 R12, -RZ, R21.H1_H1 ;  /* 0x30000015ff0c7230 */ /* 0x000fe40000004100 */
[----:B------:R-:W-:Y:S02]  /*40c0*/  HADD2.F32 R37, -RZ, R37.H1_H1 ;  /* 0x30000025ff257230 */ /* 0x000fe40000004100 */
[--C-:B------:R-:W-:Y:S02]  /*40d0*/  HADD2.F32 R31, -RZ, R14.reuse.H0_H0 ;  /* 0x2000000eff1f7230 */ /* 0x100fe40000004100 */
[----:B------:R-:W-:-:S02]  /*40e0*/  HADD2.F32 R32, -RZ, R14.H1_H1 ;  /* 0x3000000eff207230 */ /* 0x000fc40000004100 */
[----:B------:R-:W-:Y:S01]  /*40f0*/  FFMA.FTZ R29, R34, R35, R29 ;  /* 0x00000023221d7223 */ /* 0x000fe2000001001d */
[----:B------:R-:W-:Y:S02]  /*4100*/  HADD2.F32 R14, -RZ, R10.H0_H0 ;  /* 0x2000000aff0e7230 */ /* 0x000fe40000004100 */
[----:B------:R-:W-:Y:S01]  /*4110*/  FFMA.FTZ R11, R11, R15, R24 ;  /* 0x0000000f0b0b7223 */ /* 0x000fe20000010018 */
[----:B------:R-:W-:Y:S01]  /*4120*/  FFMA.FTZ R8, R17, R18, R8 ;  /* 0x0000001211087223 */ /* 0x000fe20000010008 */
[----:B------:R-:W-:Y:S01]  /*4130*/  FADD.FTZ R19, R16, R19 ;  /* 0x0000001310137221 */ /* 0x000fe20000010000 */
        /* <DEDUP_REMOVED lines=22> */
[----:B------:R-:W-:Y:S01]  /*42a0*/  FADD.FTZ R9, R10, R9 ;  /* 0x000000090a097221 */ /* 0x000fe20000010000 */
[----:B-----5:R-:W-:Y:S01]  /*42b0*/  FMUL.FTZ R12, R12, R59 ;  /* 0x0000003b0c0c7220 */ /* 0x020fe20000410000 */
[----:B------:R-:W-:Y:S01]  /*42c0*/  FSETP.NEU.FTZ.AND P0, PT, R59, RZ, PT ;  /* 0x000000ff3b00720b */ /* 0x000fe20003f1d000 */
[----:B------:R-:W-:Y:S01]  /*42d0*/  FFMA.FTZ R11, R14, R39, R11 ;  /* 0x000000270e0b7223 */ /* 0x000fe2000001000b */
[----:B------:R-:W-:-:S02]  /*42e0*/  FADD.FTZ R8, R8, R9 ;  /* 0x0000000908087221 */ /* 0x000fc40000010000 */
        /* <DEDUP_REMOVED lines=8> */
.L_x_21531:
[----:B------:R-:W-:Y:S05]  /*4370*/  BSYNC.RECONVERGENT B1 ;  /* 0x0000000000017941 */ /* 0x000fea0003800200 */
.L_x_21530:
[----:B------:R-:W-:Y:S02]  /*4380*/  IADD3 R6, P0, PT, R6, 0x10, RZ ;  /* 0x0000001006067810 */ /* 0x000fe40007f1e0ff */
[----:B01----:R-:W-:Y:S02]  /*4390*/  IADD3 R54, PT, PT, R54, 0x200, RZ ;  /* 0x0000020036367810 */ /* 0x003fe40007ffe0ff */
[----:B------:R-:W-:Y:S02]  /*43a0*/  IADD3 R53, PT, PT, R53, 0x80, RZ ;  /* 0x0000008035357810 */ /* 0x000fe40007ffe0ff */
[----:B------:R-:W-:Y:S02]  /*43b0*/  IADD3 R52, PT, PT, R52, 0x80, RZ ;  /* 0x0000008034347810 */ /* 0x000fe40007ffe0ff */
[----:B------:R-:W-:Y:S01]  /*43c0*/  IADD3.X R5, PT, PT, RZ, R5, RZ, P0, !PT ;  /* 0x00000005ff057210 */ /* 0x000fe200007fe4ff */
[----:B------:R-:W-:Y:S06]  /*43d0*/  @!P1 BRA `(.L_x_21532) ;  /* 0xffffffc400909947 */ /* 0x000fec000383ffff */
.L_x_21529:
[----:B------:R-:W-:Y:S05]  /*43e0*/  BSYNC.RECONVERGENT B0 ;  /* 0x0000000000007941 */ /* 0x000fea0003800200 */
.L_x_21528:
[----:B------:R-:W0:Y:S01]  /*43f0*/  SHFL.BFLY PT, R2, R55, 0x10, 0x1f ;  /* 0x0e001f0037027f89 */ /* 0x000e2200000e0000 */
[----:B------:R-:W1:Y:S01]  /*4400*/  S2UR UR8, SR_CgaCtaId ;  /* 0x00000000000879c3 */ /* 0x000e620000008800 */
[----:B------:R-:W-:Y:S01]  /*4410*/  UMOV UR5, 0x400 ;  /* 0x0000040000057882 */ /* 0x000fe20000000000 */
[----:B------:R-:W-:Y:S01]  /*4420*/  MOV R13, 0xff7fffff ;  /* 0xff7fffff000d7802 */ /* 0x000fe20000000f00 */
[----:B------:R-:W2:Y:S01]  /*4430*/  S2R R7, SR_TID.X ;  /* 0x0000000000077919 */ /* 0x000ea20000002100 */
[----:B------:R-:W-:Y:S01]  /*4440*/  UIADD3 UR4, UPT, UPT, UR5, 0x200, URZ ;  /* 0x0000020005047890 */ /* 0x000fe2000fffe0ff */
[----:B------:R-:W-:Y:S01]  /*4450*/  BSSY.RECONVERGENT B0, `(.L_x_21533) ;  /* 0x00000fe000007945 */ /* 0x000fe20003800200 */
[----:B0-----:R-:W-:Y:S02]  /*4460*/  FMNMX.FTZ R2, R2, R55, !PT ;  /* 0x0000003702027209 */ /* 0x001fe40007810000 */
[----:B-1----:R-:W-:-:S03]  /*4470*/  ULEA UR4, UR8, UR4, 0x18 ;  /* 0x0000000408047291 */ /* 0x002fc6000f8ec0ff */
[----:B------:R-:W0:Y:S02]  /*4480*/  SHFL.BFLY PT, R5, R2, 0x8, 0x1f ;  /* 0x0d001f0002057f89 */ /* 0x000e2400000e0000 */
[----:B0-----:R-:W-:Y:S02]  /*4490*/  FMNMX.FTZ R5, R2, R5, !PT ;  /* 0x0000000502057209 */ /* 0x001fe40007810000 */
[----:B--2---:R-:W-:-:S03]  /*44a0*/  SHF.R.U32.HI R2, RZ, 0x5, R7 ;  /* 0x00000005ff027819 */ /* 0x004fc60000011607 */
[----:B------:R-:W0:Y:S02]  /*44b0*/  SHFL.BFLY PT, R6, R5, 0x4, 0x1f ;  /* 0x0c801f0005067f89 */ /* 0x000e2400000e0000 */
[----:B0-----:R-:W-:Y:S02]  /*44c0*/  FMNMX.FTZ R8, R5, R6, !PT ;  /* 0x0000000605087209 */ /* 0x001fe40007810000 */
[----:B------:R-:W-:Y:S01]  /*44d0*/  LOP3.LUT P0, R6, R7, 0x1f, RZ, 0xc0, !PT ;  /* 0x0000001f07067812 */ /* 0x000fe2000780c0ff */
[----:B------:R-:W0:Y:S03]  /*44e0*/  S2R R5, SR_CTAID.Z ;  /* 0x0000000000057919 */ /* 0x000e260000002700 */
[----:B------:R-:W-:Y:S01]  /*44f0*/  ISETP.GT.U32.AND P1, PT, R6, 0x3, PT ;  /* 0x000000030600780c */ /* 0x000fe20003f24070 */
[----:B------:R-:W1:Y:S02]  /*4500*/  SHFL.BFLY PT, R9, R8, 0x2, 0x1f ;  /* 0x0c401f0008097f89 */ /* 0x000e6400000e0000 */
[----:B-1----:R-:W-:-:S02]  /*4510*/  FMNMX.FTZ R11, R8, R9, !PT ;  /* 0x00000009080b7209 */ /* 0x002fc40007810000 */
[----:B------:R-:W-:Y:S01]  /*4520*/  LEA R9, R2, UR4, 0x2 ;  /* 0x0000000402097c11 */ /* 0x000fe2000f8e10ff */
[----:B0-----:R-:W-:Y:S02]  /*4530*/  IMAD R12, R5, -0x200, R60 ;  /* 0xfffffe00050c7824 */ /* 0x001fe400078e023c */
[----:B------:R-:W0:Y:S03]  /*4540*/  SHFL.BFLY PT, R10, R11, 0x1, 0x1f ;  /* 0x0c201f000b0a7f89 */ /* 0x000e2600000e0000 */
[----:B------:R-:W-:Y:S02]  /*4550*/  ISETP.GE.AND P2, PT, R7, R12, PT ;  /* 0x0000000c0700720c */ /* 0x000fe40003f46270 */
[----:B0-----:R-:W-:Y:S02]  /*4560*/  FMNMX.FTZ R16, R11, R10, !PT ;  /* 0x0000000a0b107209 */ /* 0x001fe40007810000 */
[----:B------:R-:W-:-:S03]  /*4570*/  LEA R10, R6, UR4, 0x2 ;  /* 0x00000004060a7c11 */ /* 0x000fc6000f8e10ff */
[----:B------:R-:W-:Y:S01]  /*4580*/  @!P0 STS [R9], R16 ;  /* 0x0000001009008388 */ /* 0x000fe20000000800 */
[----:B------:R-:W-:Y:S06]  /*4590*/  BAR.SYNC.DEFER_BLOCKING 0x0 ;  /* 0x0000000000007b1d */ /* 0x000fec0000010000 */
        /* <DEDUP_REMOVED lines=15> */
[----:B------:R-:W-:Y:S01]  /*4690*/  IMAD.MOV.U32 R11, RZ, RZ, RZ ;  /* 0x000000ffff0b7224 */ /* 0x000fe200078e00ff */
[----:B------:R-:W-:-:S11]  /*46a0*/  ISETP.GE.U32.AND P3, PT, R13, 0x180, PT ;  /* 0x000001800d00780c */ /* 0x000fd60003f66070 */
[----:B------:R-:W-:Y:S05]  /*46b0*/  @!P0 BRA `(.L_x_21536) ;  /* 0x00000000004c8947 */ /* 0x000fea0003800000 */
[----:B------:R-:W-:Y:S01]  /*46c0*/  UIADD3 UR4, UPT, UPT, UR5, 0x220, URZ ;  /* 0x0000022005047890 */ /* 0x000fe2000fffe0ff */
[----:B------:R-:W-:Y:S02]  /*46d0*/  LEA.HI R14, R14, 0x1, RZ, 0x19 ;  /* 0x000000010e0e7811 */ /* 0x000fe400078fc8ff */
[----:B------:R-:W-:Y:S01]  /*46e0*/  MOV R11, RZ ;  /* 0x000000ff000b7202 */ /* 0x000fe20000000f00 */
[----:B------:R-:W-:Y:S01]  /*46f0*/  ULEA UR4, UR8, UR4, 0x18 ;  /* 0x0000000408047291 */ /* 0x000fe2000f8ec0ff */
[----:B------:R-:W-:Y:S02]  /*4700*/  LOP3.LUT R14, R14, 0x3, RZ, 0xc0, !PT ;  /* 0x000000030e0e7812 */ /* 0x000fe400078ec0ff */
[----:B------:R-:W-:Y:S02]  /*4710*/  MOV R15, R7 ;  /* 0x00000007000f7202 */ /* 0x000fe40000000f00 */
[----:B------:R-:W-:Y:S02]  /*4720*/  IADD3 R14, PT, PT, RZ, -R14, RZ ;  /* 0x8000000eff0e7210 */ /* 0x000fe40007ffe0ff */
[----:B------:R-:W-:-:S07]  /*4730*/  LEA R13, R7, UR4, 0x2 ;  /* 0x00000004070d7c11 */ /* 0x000fce000f8e10ff */
.L_x_21537:
        /* <DEDUP_REMOVED lines=11> */
.L_x_21536:
[----:B------:R-:W-:Y:S05]  /*47f0*/  BSYNC.RECONVERGENT B1 ;  /* 0x0000000000017941 */ /* 0x000fea0003800200 */
.L_x_21535:
[----:B------:R-:W-:Y:S05]  /*4800*/  @!P3 BRA `(.L_x_21534) ;  /* 0x0000000c0008b947 */ /* 0x000fea0003800000 */
[----:B------:R-:W-:Y:S01]  /*4810*/  IADD3 R13, PT, PT, R12, -R15, RZ ;  /* 0x8000000f0c0d7210 */ /* 0x000fe20007ffe0ff */
        /* <DEDUP_REMOVED lines=8> */
[----:B------:R-:W-:Y:S02]  /*48a0*/  PLOP3.LUT P0, PT, PT, PT, PT, 0x8, 0x80 ;  /* 0x000000000080781c */ /* 0x000fe40003f0e170 */
[----:B------:R-:W-:-:S11]  /*48b0*/  IADD3 R14, PT, PT, R12, -0x600, RZ ;  /* 0xfffffa000c0e7810 */ /* 0x000fd60007ffe0ff */
.L_x_21540:
        /* <DEDUP_REMOVED lines=18> */
[C---:B---3--:R-:W-:Y:S01]  /*49e0*/  FADD.FTZ R23, -R8.reuse, R23 ;  /* 0x0000001708177221 */ /* 0x048fe20000010100 */
[----:B------:R-:W-:Y:S01]  /*49f0*/  FMUL.FTZ R20, R21, 1.4426950216293334961 ;  /* 0x3fb8aa3b15147820 */ /* 0x000fe20000410000 */
[----:B------:R-:W2:Y:S01]  /*4a00*/  MUFU.EX2 R16, R16 ;  /* 0x0000001000107308 */ /* 0x000ea20000000800 */
[----:B------:R-:W3:Y:S01]  /*4a10*/  LDS R21, [R13+0x1000] ;  /* 0x001000000d157984 */ /* 0x000ee20000000800 */
[----:B----4-:R-:W-:Y:S01]  /*4a20*/  FADD.FTZ R25, -R8, R25 ;  /* 0x0000001908197221 */ /* 0x010fe20000010100 */
[----:B------:R-:W-:-:S02]  /*4a30*/  FMUL.FTZ R22, R23, 1.4426950216293334961 ;  /* 0x3fb8aa3b17167820 */ /* 0x000fc40000410000 */
[----:B------:R-:W4:Y:S01]  /*4a40*/  LDS R23, [R13+0x1200] ;  /* 0x001200000d177984 */ /* 0x000f220000000800 */
[C---:B------:R-:W-:Y:S01]  /*4a50*/  FADD.FTZ R27, -R8.reuse, R27 ;  /* 0x0000001b081b7221 */ /* 0x040fe20000010100 */
[----:B------:R-:W-:Y:S01]  /*4a60*/  FMUL.FTZ R24, R25, 1.4426950216293334961 ;  /* 0x3fb8aa3b19187820 */ /* 0x000fe20000410000 */
[----:B------:R-:W2:Y:S01]  /*4a70*/  MUFU.EX2 R18, R18 ;  /* 0x0000001200127308 */ /* 0x000ea20000000800 */
[----:B------:R-:W4:Y:S01]  /*4a80*/  LDS R25, [R13+0x1400] ;  /* 0x001400000d197984 */ /* 0x000f220000000800 */
[C---:B------:R-:W-:Y:S01]  /*4a90*/  FADD.FTZ R29, -R8.reuse, R29 ;  /* 0x0000001d081d7221 */ /* 0x040fe20000010100 */
[----:B------:R-:W-:Y:S02]  /*4aa0*/  FMUL.FTZ R26, R27, 1.4426950216293334961 ;  /* 0x3fb8aa3b1b1a7820 */ /* 0x000fe40000410000 */
[----:B------:R-:W4:Y:S01]  /*4ab0*/  LDS R27, [R13+0x1600] ;  /* 0x001600000d1b7984 */ /* 0x000f220000000800 */
[----:B------:R-:W-:Y:S01]  /*4ac0*/  FMUL.FTZ R28, R29, 1.4426950216293334961 ;  /* 0x3fb8aa3b1d1c7820 */ /* 0x000fe20000410000 */
[----:B------:R-:W-:Y:S01]  /*4ad0*/  FADD.FTZ R31, -R8, R31 ;  /* 0x0000001f081f7221 */ /* 0x000fe20000010100 */
[----:B------:R-:W0:Y:S01]  /*4ae0*/  MUFU.EX2 R20, R20 ;  /* 0x0000001400147308 */ /* 0x000e220000000800 */
[----:B------:R-:W4:Y:S01]  /*4af0*/  LDS R29, [R13+0x1800] ;  /* 0x001800000d1d7984 */ /* 0x000f220000000800 */
[----:B--2---:R-:W-:Y:S01]  /*4b00*/  FADD.FTZ R11, R16, R11 ;  /* 0x0000000b100b7221 */ /* 0x004fe20000010000 */
[----:B------:R-:W-:Y:S01]  /*4b10*/  FMUL.FTZ R31, R31, 1.4426950216293334961 ;  /* 0x3fb8aa3b1f1f7820 */ /* 0x000fe20000410000 */
[C---:B------:R-:W-:Y:S01]  /*4b20*/  FADD.FTZ R33, -R8.reuse, R33 ;  /* 0x0000002108217221 */ /* 0x040fe20000010100 */
[----:B------:R-:W-:Y:S03]  /*4b30*/  STS [R13+-0x400], R16 ;  /* 0xfffc00100d007388 */ /* 0x000fe60000000800 */
[----:B------:R-:W2:Y:S01]  /*4b40*/  MUFU.EX2 R22, R22 ;  /* 0x0000001600167308 */ /* 0x000ea20000000800 */
[----:B------:R-:W-:Y:S01]  /*4b50*/  FADD.FTZ R11, R11, R18 ;  /* 0x000000120b0b7221 */ /* 0x000fe20000010000 */
[----:B------:R-:W-:Y:S01]  /*4b60*/  FMUL.FTZ R33, R33, 1.4426950216293334961 ;  /* 0x3fb8aa3b21217820 */ /* 0x000fe20000410000 */
[----:B------:R-:W-:Y:S05]  /*4b70*/  STS [R13+-0x200], R18 ;  /* 0xfffe00120d007388 */ /* 0x000fea0000000800 */
[----:B------:R-:W4:Y:S01]  /*4b80*/  MUFU.EX2 R24, R24 ;  /* 0x0000001800187308 */ /* 0x000f220000000800 */
[C---:B0-----:R-:W-:Y:S01]  /*4b90*/  FADD.FTZ R17, -R8.reuse, R17 ;  /* 0x0000001108117221 */ /* 0x041fe20000010100 */
[----:B------:R-:W-:Y:S01]  /*4ba0*/  FADD.FTZ R11, R11, R20 ;  /* 0x000000140b0b7221 */ /* 0x000fe20000010000 */
[----:B------:R-:W-:Y:S02]  /*4bb0*/  STS [R13], R20 ;  /* 0x000000140d007388 */ /* 0x000fe40000000800 */
[----:B------:R-:W-:Y:S01]  /*4bc0*/  FMUL.FTZ R17, R17, 1.4426950216293334961 ;  /* 0x3fb8aa3b11117820 */ /* 0x000fe20000410000 */
[----:B-1----:R-:W-:-:S02]  /*4bd0*/  FADD.FTZ R19, -R8, R19 ;  /* 0x0000001308137221 */ /* 0x002fc40000010100 */
[----:B------:R-:W0:Y:S01]  /*4be0*/  MUFU.EX2 R26, R26 ;  /* 0x0000001a001a7308 */ /* 0x000e220000000800 */
[----:B--2---:R-:W-:Y:S01]  /*4bf0*/  FADD.FTZ R11, R11, R22 ;  /* 0x000000160b0b7221 */ /* 0x004fe20000010000 */
[----:B------:R-:W-:Y:S01]  /*4c00*/  FMUL.FTZ R19, R19, 1.4426950216293334961 ;  /* 0x3fb8aa3b13137820 */ /* 0x000fe20000410000 */
[C---:B---3--:R-:W-:Y:S01]  /*4c10*/  FADD.FTZ R21, -R8.reuse, R21 ;  /* 0x0000001508157221 */ /* 0x048fe20000010100 */
[----:B------:R-:W-:Y:S01]  /*4c20*/  STS [R13+0x200], R22 ;  /* 0x000200160d007388 */ /* 0x000fe20000000800 */
[C---:B----4-:R-:W-:Y:S02]  /*4c30*/  FADD.FTZ R23, -R8.reuse, R23 ;  /* 0x0000001708177221 */ /* 0x050fe40000010100 */
[----:B------:R-:W-:Y:S01]  /*4c40*/  FMUL.FTZ R21, R21, 1.4426950216293334961 ;  /* 0x3fb8aa3b15157820 */ /* 0x000fe20000410000 */
[----:B------:R-:W1:Y:S01]  /*4c50*/  MUFU.EX2 R28, R28 ;  /* 0x0000001c001c7308 */ /* 0x000e620000000800 */
[----:B------:R-:W-:Y:S01]  /*4c60*/  FADD.FTZ R11, R11, R24 ;  /* 0x000000180b0b7221 */ /* 0x000fe20000010000 */
[----:B------:R-:W-:Y:S01]  /*4c70*/  FMUL.FTZ R23, R23, 1.4426950216293334961 ;  /* 0x3fb8aa3b17177820 */ /* 0x000fe20000410000 */
[C---:B------:R-:W-:Y:S01]  /*4c80*/  FADD.FTZ R25, -R8.reuse, R25 ;  /* 0x0000001908197221 */ /* 0x040fe20000010100 */
[----:B------:R-:W-:Y:S01]  /*4c90*/  STS [R13+0x400], R24 ;  /* 0x000400180d007388 */ /* 0x000fe20000000800 */
[----:B------:R-:W-:-:S02]  /*4ca0*/  FADD.FTZ R27, -R8, R27 ;  /* 0x0000001b081b7221 */ /* 0x000fc40000010100 */
[----:B------:R-:W-:Y:S01]  /*4cb0*/  FMUL.FTZ R25, R25, 1.4426950216293334961 ;  /* 0x3fb8aa3b19197820 */ /* 0x000fe20000410000 */
[----:B------:R-:W2:Y:S01]  /*4cc0*/  MUFU.EX2 R30, R31 ;  /* 0x0000001f001e7308 */ /* 0x000ea20000000800 */
[----:B0-----:R-:W-:Y:S01]  /*4cd0*/  FADD.FTZ R11, R11, R26 ;  /* 0x0000001a0b0b7221 */ /* 0x001fe20000010000 */
[----:B------:R-:W-:Y:S01]  /*4ce0*/  FMUL.FTZ R27, R27, 1.4426950216293334961 ;  /* 0x3fb8aa3b1b1b7820 */ /* 0x000fe20000410000 */
[----:B------:R-:W-:Y:S01]  /*4cf0*/  FADD.FTZ R29, -R8, R29 ;  /* 0x0000001d081d7221 */ /* 0x000fe20000010100 */
[----:B------:R-:W-:Y:S03]  /*4d00*/  STS [R13+0x600], R26 ;  /* 0x0006001a0d007388 */ /* 0x000fe60000000800 */
        /* <DEDUP_REMOVED lines=31> */
.L_x_21539:
[----:B------:R-:W-:Y:S05]  /*4f00*/  BSYNC.RECONVERGENT B1 ;  /* 0x0000000000017941 */ /* 0x000fea0003800200 */
.L_x_21538:
        /* <DEDUP_REMOVED lines=55> */
.L_x_21542:
[----:B------:R-:W-:Y:S05]  /*5280*/  BSYNC.RECONVERGENT B1 ;  /* 0x0000000000017941 */ /* 0x000fea0003800200 */
.L_x_21541:
        /* <DEDUP_REMOVED lines=26> */
.L_x_21534:
[----:B------:R-:W-:Y:S05]  /*5430*/  BSYNC.RECONVERGENT B0 ;  /* 0x0000000000007941 */ /* 0x000fea0003800200 */
.L_x_21533:
        /* <DEDUP_REMOVED lines=25> */
[----:B------:R-:W-:Y:S01]  /*55d0*/  IMAD R10, R5, -0x200, R60 ;  /* 0xfffffe00050a7824 */ /* 0x000fe200078e023c */
[----:B------:R-:W-:-:S04]  /*55e0*/  LOP3.LUT R9, R60, 0x180, RZ, 0xc0, !PT ;  /* 0x000001803c097812 */ /* 0x000fc800078ec0ff */
[----:B------:R-:W-:Y:S01]  /*55f0*/  ISETP.NE.AND P0, PT, R9, 0x180, PT ;  /* 0x000001800900780c */ /* 0x000fe20003f05270 */
[----:B-1----:R-:W-:Y:S01]  /*5600*/  FADD.FTZ R9, R11, 9.9999999747524270788e-07 ;  /* 0x358637bd0b097421 */ /* 0x002fe20000010000 */
[----:B------:R-:W-:-:S05]  /*5610*/  ISETP.GE.U32.AND P1, PT, R10, 0x180, PT ;  /* 0x000001800a00780c */ /* 0x000fca0003f26070 */
[----:B------:R-:W1:Y:S06]  /*5620*/  MUFU.RCP R9, R9 ;  /* 0x0000000900097308 */ /* 0x000e6c0000001000 */
[----:B------:R-:W-:Y:S05]  /*5630*/  @!P0 BRA `(.L_x_21546) ;  /* 0x0000000000408947 */ /* 0x000fea0003800000 */
[----:B------:R-:W-:Y:S01]  /*5640*/  LEA.HI R60, R60, 0x1, RZ, 0x19 ;  /* 0x000000013c3c7811 */ /* 0x000fe200078fc8ff */
[----:B------:R-:W-:-:S03]  /*5650*/  UIADD3 UR4, UPT, UPT, UR5, 0x220, URZ ;  /* 0x0000022005047890 */ /* 0x000fc6000fffe0ff */
[C---:B------:R-:W-:Y:S01]  /*5660*/  SHF.L.U32 R10, R60.reuse, 0x7, RZ ;  /* 0x000000073c0a7819 */ /* 0x040fe200000006ff */
[----:B------:R-:W-:Y:S01]  /*5670*/  ULEA UR4, UR8, UR4, 0x18 ;  /* 0x0000000408047291 */ /* 0x000fe2000f8ec0ff */
[----:B------:R-:W-:Y:S02]  /*5680*/  LOP3.LUT R15, R60, 0x3, RZ, 0xc0, !PT ;  /* 0x000000033c0f7812 */ /* 0x000fe400078ec0ff */
[----:B------:R-:W-:Y:S02]  /*5690*/  LOP3.LUT R10, R10, 0x180, RZ, 0xc0, !PT ;  /* 0x000001800a0a7812 */ /* 0x000fe400078ec0ff */
[----:B------:R-:W-:Y:S02]  /*56a0*/  IADD3 R15, PT, PT, RZ, -R15, RZ ;  /* 0x8000000fff0f7210 */ /* 0x000fe40007ffe0ff */
[----:B------:R-:W-:Y:S02]  /*56b0*/  LEA R14, R7, UR4, 0x2 ;  /* 0x00000004070e7c11 */ /* 0x000fe4000f8e10ff */
[----:B------:R-:W-:-:S07]  /*56c0*/  IADD3 R13, PT, PT, R10, R7, RZ ;  /* 0x000000070a0d7210 */ /* 0x000fce0007ffe0ff */
.L_x_21547:
[----:B------:R-:W1:Y:S01]  /*56d0*/  LDS R10, [R14] ;  /* 0x000000000e0a7984 */ /* 0x000e620000000800 */
[----:B------:R-:W-:-:S04]  /*56e0*/  IADD3 R15, PT, PT, R15, 0x1, RZ ;  /* 0x000000010f0f7810 */ /* 0x000fc80007ffe0ff */
[----:B------:R-:W-:Y:S01]  /*56f0*/  ISETP.NE.AND P0, PT, R15, RZ, PT ;  /* 0x000000ff0f00720c */ /* 0x000fe20003f05270 */
[----:B-1----:R-:W-:-:S05]  /*5700*/  FMUL.FTZ R17, R10, R9 ;  /* 0x000000090a117220 */ /* 0x002fca0000410000 */
[----:B------:R1:W-:Y:S02]  /*5710*/  STS [R14], R17 ;  /* 0x000000110e007388 */ /* 0x0003e40000000800 */
[----:B-1----:R-:W-:-:S05]  /*5720*/  IADD3 R14, PT, PT, R14, 0x200, RZ ;  /* 0x000002000e0e7810 */ /* 0x002fca0007ffe0ff */
[----:B------:R-:W-:Y:S05]  /*5730*/  @P0 BRA `(.L_x_21547) ;  /* 0xfffffffc00e40947 */ /* 0x000fea000383ffff */
.L_x_21546:
[----:B------:R-:W-:Y:S05]  /*5740*/  BSYNC.RECONVERGENT B1 ;  /* 0x0000000000017941 */ /* 0x000fea0003800200 */
.L_x_21545:
        /* <DEDUP_REMOVED lines=12> */
.L_x_21550:
        /* <DEDUP_REMOVED lines=52> */
.L_x_21549:
[----:B------:R-:W-:Y:S05]  /*5b50*/  BSYNC.RECONVERGENT B1 ;  /* 0x0000000000017941 */ /* 0x000fea0003800200 */
.L_x_21548:
        /* <DEDUP_REMOVED lines=31> */
.L_x_21552:
[----:B------:R-:W-:Y:S05]  /*5d50*/  BSYNC.RECONVERGENT B1 ;  /* 0x0000000000017941 */ /* 0x000fea0003800200 */
.L_x_21551:
        /* <DEDUP_REMOVED lines=14> */
.L_x_21544:
[----:B------:R-:W-:Y:S05]  /*5e40*/  BSYNC.RECONVERGENT B0 ;  /* 0x0000000000007941 */ /* 0x000fea0003800200 */
.L_x_21543:
        /* <DEDUP_REMOVED lines=12> */
[----:B--2-4-:R-:W-:-:S05]  /*5f10*/  IMAD R10, R14, UR4, RZ ;  /* 0x000000040e0a7c24 */ /* 0x014fca000f8e02ff */
[----:B-1----:R-:W-:-:S04]  /*5f20*/  IADD3 R9, P0, PT, R10, R5, RZ ;  /* 0x000000050a097210 */ /* 0x002fc80007f1e0ff */
[----:B------:R-:W-:Y:S01]  /*5f30*/  SHF.L.U32 R16, R9, 0x2, RZ ;  /* 0x0000000209107819 */ /* 0x000fe200000006ff */
[----:B------:R-:W-:-:S03]  /*5f40*/  IMAD.X R10, RZ, RZ, RZ, P0 ;  /* 0x000000ffff0a7224 */ /* 0x000fc600000e06ff */
[C---:B0-----:R-:W-:Y:S02]  /*5f50*/  IADD3 R12, P0, PT, R16.reuse, UR14, RZ ;  /* 0x0000000e100c7c10 */ /* 0x041fe4000ff1e0ff */
[----:B------:R-:W-:Y:S02]  /*5f60*/  SHF.L.U64.HI R9, R9, 0x2, R10 ;  /* 0x0000000209097819 */ /* 0x000fe4000001020a */
[----:B------:R-:W-:Y:S02]  /*5f70*/  IADD3 R16, P1, PT, R16, UR12, RZ ;  /* 0x0000000c10107c10 */ /* 0x000fe4000ff3e0ff */
[C---:B------:R-:W-:Y:S02]  /*5f80*/  IADD3.X R13, PT, PT, R9.reuse, UR15, RZ, P0, !PT ;  /* 0x0000000f090d7c10 */ /* 0x040fe400087fe4ff */
[----:B------:R-:W-:-:S03]  /*5f90*/  IADD3.X R17, PT, PT, R9, UR13, RZ, P1, !PT ;  /* 0x0000000d09117c10 */ /* 0x000fc60008ffe4ff */
[----:B------:R3:W-:Y:S04]  /*5fa0*/  STG.E desc[UR6][R12.64], R8 ;  /* 0x000000080c007986 */ /* 0x0007e8000c101906 */
[----:B------:R3:W-:Y:S02]  /*5fb0*/  STG.E desc[UR6][R16.64], R11 ;  /* 0x0000000b10007986 */ /* 0x0007e4000c101906 */
.L_x_21554:
[----:B0-----:R-:W-:Y:S05]  /*5fc0*/  BSYNC.RECONVERGENT B0 ;  /* 0x0000000000007941 */ /* 0x001fea0003800200 */
.L_x_21553:
[----:B------:R-:W-:Y:S01]  /*5fd0*/  ISETP.GE.U32.AND P0, PT, R50, R61, PT ;  /* 0x0000003d3200720c */ /* 0x000fe20003f06070 */
[----:B------:R-:W0:Y:S01]  /*5fe0*/  LDCU.64 UR10, c[0x0][0x3a8] ;  /* 0x00007500ff0a77ac */ /* 0x000e220008000a00 */
[----:B------:R-:W-:Y:S01]  /*5ff0*/  BSSY.RECONVERGENT B1, `(.L_x_21555) ;  /* 0x00005e2000017945 */ /* 0x000fe20003800200 */
[----:B--2---:R-:W-:Y:S01]  /*6000*/  HFMA2 R15, -RZ, RZ, 0, 0 ;  /* 0x00000000ff0f7431 */ /* 0x004fe200000001ff */
        /* <DEDUP_REMOVED lines=13> */
[----:B---3--:R-:W-:Y:S02]  /*60e0*/  CS2R R12, SRZ ;  /* 0x00000000000c7805 */ /* 0x008fe4000001ff00 */
[----:B-1----:R-:W-:Y:S02]  /*60f0*/  CS2R R10, SRZ ;  /* 0x00000000000a7805 */ /* 0x002fe4000001ff00 */
[----:B------:R-:W-:Y:S01]  /*6100*/  MOV R9, RZ ;  /* 0x000000ff00097202 */ /* 0x000fe20000000f00 */
[----:B0-----:R-:W-:Y:S06]  /*6110*/  @P0 BRA `(.L_x_21556) ;  /* 0x0000005c003c0947 */ /* 0x001fec0003800000 */
[----:B------:R-:W0:Y:S01]  /*6120*/  I2F.RP R10, R0 ;  /* 0x00000000000a7306 */ /* 0x000e220000209400 */
[----:B------:R-:W1:Y:S01]  /*6130*/  LDC R8, c[0x0][0x3c8] ;  /* 0x0000f200ff087b82 */ /* 0x000e620000000800 */
[----:B------:R-:W2:Y:S01]  /*6140*/  LDCU UR5, c[0x0][0x3e0] ;  /* 0x00007c00ff0577ac */ /* 0x000ea20008000800 */
[----:B------:R-:W-:Y:S02]  /*6150*/  SHF.L.U32 R16, R7, 0x3, RZ ;  /* 0x0000000307107819 */ /* 0x000fe400000006ff */
[----:B------:R-:W-:Y:S02]  /*6160*/  CS2R R48, SRZ ;  /* 0x0000000000307805 */ /* 0x000fe4000001ff00 */
[----:B------:R-:W-:Y:S01]  /*6170*/  IADD3 R53, PT, PT, R62, 0x1f, RZ ;  /* 0x0000001f3e357810 */ /* 0x000fe20007ffe0ff */
[----:B------:R-:W3:Y:S01]  /*6180*/  LDCU UR4, c[0x0][0x3fc] ;  /* 0x00007f80ff0477ac */ /* 0x000ee20008000800 */
[----:B------:R-:W-:Y:S02]  /*6190*/  CS2R R46, SRZ ;  /* 0x00000000002e7805 */ /* 0x000fe4000001ff00 */
[----:B------:R-:W-:Y:S01]  /*61a0*/  CS2R R44, SRZ ;  /* 0x00000000002c7805 */ /* 0x000fe2000001ff00 */
        /* <DEDUP_REMOVED lines=10> */
[----:B------:R-:W-:Y:S01]  /*6250*/  CS2R R26, SRZ ;  /* 0x00000000001a7805 */ /* 0x000fe2000001ff00 */
[----:B--2---:R-:W-:Y:S01]  /*6260*/  IMAD R66, R3, UR5, RZ ;  /* 0x0000000503427c24 */ /* 0x004fe2000f8e02ff */
[----:B------:R-:W-:Y:S02]  /*6270*/  CS2R R24, SRZ ;  /* 0x0000000000187805 */ /* 0x000fe4000001ff00 */
[----:B------:R-:W-:Y:S02]  /*6280*/  MOV R15, RZ ;  /* 0x000000ff000f7202 */ /* 0x000fe40000000f00 */
[----:B---3--:R-:W-:Y:S01]  /*6290*/  IADD3 R4, PT, PT, R4, -UR4, RZ ;  /* 0x8000000404047c10 */ /* 0x008fe2000fffe0ff */
[----:B-1----:R-:W-:Y:S01]  /*62a0*/  IMAD R13, R8, UR16, RZ ;  /* 0x00000010080d7c24 */ /* 0x002fe2000f8e02ff */
[----:B------:R-:W-:-:S02]  /*62b0*/  MOV R8, RZ ;  /* 0x000000ff00087202 */ /* 0x000fc40000000f00 */
[C---:B------:R-:W-:Y:S02]  /*62c0*/  LOP3.LUT R52, R16.reuse, 0x18, RZ, 0xc0, !PT ;  /* 0x0000001810347812 */ /* 0x040fe400078ec0ff */
[----:B------:R-:W-:Y:S02]  /*62d0*/  LOP3.LUT R3, R16, 0xf8, RZ, 0xc0, !PT ;  /* 0x000000f810037812 */ /* 0x000fe400078ec0ff */
[----:B0-----:R-:W-:Y:S01]  /*62e0*/  IADD3 R9, PT, PT, R10, 0xffffffe, RZ ;  /* 0x0ffffffe0a097810 */ /* 0x001fe20007ffe0ff */
[----:B----4-:R-:W-:Y:S01]  /*62f0*/  IMAD.WIDE R64, R13, 0x4, R64 ;  /* 0x000000040d407825 */ /* 0x010fe200078e0240 */
[----:B------:R-:W-:Y:S02]  /*6300*/  CS2R R12, SRZ ;  /* 0x00000000000c7805 */ /* 0x000fe4000001ff00 */
[----:B------:R-:W-:Y:S02]  /*6310*/  LEA.HI R53, R53, 0xffffffff, RZ, 0x1b ;  /* 0xffffffff35357811 */ /* 0x000fe400078fd8ff */
[----:B------:R-:W-:Y:S01]  /*6320*/  SHF.R.S32.HI R67, RZ, 0x1f, R66 ;  /* 0x0000001fff437819 */ /* 0x000fe20000011442 */
[----:B------:R-:W0:Y:S02]  /*6330*/  F2I.FTZ.U32.TRUNC.NTZ R9, R9 ;  /* 0x0000000900097305 */ /* 0x000e24000021f000 */
[----:B0-----:R-:W-:-:S05]  /*6340*/  IADD3 R11, PT, PT, RZ, -R9, RZ ;  /* 0x80000009ff0b7210 */ /* 0x001fca0007ffe0ff */
[----:B------:R-:W-:-:S04]  /*6350*/  IMAD R11, R11, R0, RZ ;  /* 0x000000000b0b7224 */ /* 0x000fc800078e02ff */
[----:B------:R-:W-:Y:S01]  /*6360*/  IMAD.HI.U32 R8, R9, R11, R8 ;  /* 0x0000000b09087227 */ /* 0x000fe200078e0008 */
[----:B------:R-:W-:Y:S02]  /*6370*/  CS2R R10, SRZ ;  /* 0x00000000000a7805 */ /* 0x000fe4000001ff00 */
[----:B------:R-:W-:-:S07]  /*6380*/  MOV R9, RZ ;  /* 0x000000ff00097202 */ /* 0x000fce0000000f00 */
.L_x_21623:
[----:B------:R-:W0:Y:S01]  /*6390*/  LDC R21, c[0x0][0x400] ;  /* 0x00010000ff157b82 */ /* 0x000e220000000800 */
[----:B------:R-:W-:Y:S01]  /*63a0*/  SHF.L.U32 R51, R50, 0x5, RZ ;  /* 0x0000000532337819 */ /* 0x000fe200000006ff */
[----:B------:R-:W-:Y:S03]  /*63b0*/  BSSY.RECONVERGENT B0, `(.L_x_21557) ;  /* 0x00005a2000007945 */ /* 0x000fe60003800200 */
[----:B------:R-:W-:-:S03]  /*63c0*/  IABS R17, R51 ;  /* 0x0000003300117213 */ /* 0x000fc60000000000 */
[----:B-1----:R-:W1:Y:S02]  /*63d0*/  LDC R16, c[0x0][0x404] ;  /* 0x00010100ff107b82 */ /* 0x002e640000000800 */
        /* <DEDUP_REMOVED lines=11> */
[----:B------:R-:W-:Y:S02]  /*6490*/  ISETP.GE.U32.AND P0, PT, R17, R0, PT ;  /* 0x000000001100720c */ /* 0x000fe40003f06070 */
[----:B------:R-:W-:Y:S02]  /*64a0*/  LOP3.LUT R17, R51, R16, RZ, 0x3c, !PT ;  /* 0x0000001033117212 */ /* 0x000fe400078e3cff */
[----:B0-----:R-:W-:Y:S02]  /*64b0*/  IADD3 R22, PT, PT, R23, 0xffffffe, RZ ;  /* 0x0ffffffe17167810 */ /* 0x001fe40007ffe0ff */
[----:B------:R-:W-:-:S02]  /*64c0*/  ISETP.GE.AND P2, PT, R17, RZ, PT ;  /* 0x000000ff1100720c */ /* 0x000fc40003f46270 */
[----:B------:R-:W0:Y:S05]  /*64d0*/  F2I.FTZ.U32.TRUNC.NTZ R17, R22 ;  /* 0x0000001600117305 */ /* 0x000e2a000021f000 */
[----:B------:R-:W-:-:S04]  /*64e0*/  @P0 IADD3 R19, PT, PT, R19, 0x1, RZ ;  /* 0x0000000113130810 */ /* 0x000fc80007ffe0ff */
[----:B------:R-:W-:-:S04]  /*64f0*/  MOV R20, R19 ;  /* 0x0000001300147202 */ /* 0x000fc80000000f00 */
[----:B------:R-:W-:Y:S02]  /*6500*/  @!P2 IADD3 R20, PT, PT, RZ, -R20, RZ ;  /* 0x80000014ff14a210 */ /* 0x000fe40007ffe0ff */
[----:B------:R-:W-:Y:S01]  /*6510*/  @!P1 LOP3.LUT R20, RZ, R16, RZ, 0x33, !PT ;  /* 0x00000010ff149212 */ /* 0x000fe200078e33ff */
[----:B------:R-:W-:Y:S01]  /*6520*/  HFMA2 R16, -RZ, RZ, 0, 0 ;  /* 0x00000000ff107431 */ /* 0x000fe200000001ff */
[----:B0-----:R-:W-:Y:S02]  /*6530*/  IADD3 R23, PT, PT, RZ, -R17, RZ ;  /* 0x80000011ff177210 */ /* 0x001fe40007ffe0ff */
[----:B------:R-:W-:Y:S02]  /*6540*/  IADD3 R19, PT, PT, R20, R57, RZ ;  /* 0x0000003914137210 */ /* 0x000fe40007ffe0ff */
[----:B------:R-:W-:Y:S01]  /*6550*/  ISETP.NE.AND P2, PT, R21, RZ, PT ;  /* 0x000000ff1500720c */ /* 0x000fe20003f45270 */
[----:B------:R-:W-:Y:S01]  /*6560*/  IMAD R23, R23, R18, RZ ;  /* 0x0000001217177224 */ /* 0x000fe200078e02ff */
[----:B------:R-:W-:-:S02]  /*6570*/  IABS R22, R19 ;  /* 0x0000001300167213 */ /* 0x000fc40000000000 */
[----:B------:R-:W-:Y:S01]  /*6580*/  ISETP.GE.AND P1, PT, R19, RZ, PT ;  /* 0x000000ff1300720c */ /* 0x000fe20003f26270 */
[----:B------:R-:W-:Y:S01]  /*6590*/  IMAD.HI.U32 R16, R17, R23, R16 ;  /* 0x0000001711107227 */ /* 0x000fe200078e0010 */
[----:B------:R-:W-:-:S05]  /*65a0*/  MOV R17, R22 ;  /* 0x0000001600117202 */ /* 0x000fca0000000f00 */
[----:B------:R-:W-:-:S05]  /*65b0*/  IMAD.HI.U32 R16, R16, R17, RZ ;  /* 0x0000001110107227 */ /* 0x000fca00078e00ff */
[----:B------:R-:W-:-:S05]  /*65c0*/  IADD3 R16, PT, PT, RZ, -R16, RZ ;  /* 0x80000010ff107210 */ /* 0x000fca0007ffe0ff */
[----:B------:R-:W-:-:S05]  /*65d0*/  IMAD R17, R18, R16, R17 ;  /* 0x0000001012117224 */ /* 0x000fca00078e0211 */
[----:B------:R-:W-:-:S13]  /*65e0*/  ISETP.GT.U32.AND P0, PT, R18, R17, PT ;  /* 0x000000111200720c */ /* 0x000fda0003f04070 */
[----:B------:R-:W-:-:S04]  /*65f0*/  @!P0 IADD3 R17, PT, PT, R17, -R18, RZ ;  /* 0x8000001211118210 */ /* 0x000fc80007ffe0ff */
[----:B------:R-:W-:-:S13]  /*6600*/  ISETP.GT.U32.AND P0, PT, R18, R17, PT ;  /* 0x000000111200720c */ /* 0x000fda0003f04070 */
[----:B------:R-:W-:Y:S02]  /*6610*/  @!P0 IADD3 R17, PT, PT, R17, -R18, RZ ;  /* 0x8000001211118210 */ /* 0x000fe40007ffe0ff */
[----:B------:R-:W-:Y:S02]  /*6620*/  ISETP.GT.AND P0, PT, R20, R4, PT ;  /* 0x000000041400720c */ /* 0x000fe40003f04270 */
[----:B------:R-:W-:Y:S02]  /*6630*/  @!P1 IADD3 R17, PT, PT, RZ, -R17, RZ ;  /* 0x80000011ff119210 */ /* 0x000fe40007ffe0ff */
[----:B------:R-:W-:-:S04]  /*6640*/  @!P2 LOP3.LUT R17, RZ, R21, RZ, 0x33, !PT ;  /* 0x00000015ff11a212 */ /* 0x000fc800078e33ff */
[----:B------:R-:W-:-:S13]  /*6650*/  ISETP.NE.AND P1, PT, R17, RZ, PT ;  /* 0x000000ff1100720c */ /* 0x000fda0003f25270 */
[----:B--234-:R-:W-:Y:S05]  /*6660*/  @!P0 BRA P1, `(.L_x_21558) ;  /* 0x0000005400d88947 */ /* 0x01cfea0000800000 */
[----:B-----5:R-:W-:-:S05]  /*6670*/  IMAD.WIDE.U32 R58, R50, 0x4, R64 ;  /* 0x00000004323a7825 */ /* 0x020fca00078e0040 */
[----:B------:R-:W2:Y:S01]  /*6680*/  LDG.E.CONSTANT R55, desc[UR6][R58.64] ;  /* 0x000000063a377981 */ /* 0x000ea2000c1e9900 */
[----:B------:R-:W0:Y:S01]  /*6690*/  S2UR UR5, SR_CgaCtaId ;  /* 0x00000000000579c3 */ /* 0x000e220000008800 */
[----:B------:R-:W-:Y:S01]  /*66a0*/  UMOV UR4, 0x400 ;  /* 0x0000040000047882 */ /* 0x000fe20000000000 */
[----:B------:R-:W-:Y:S01]  /*66b0*/  IADD3 R51, PT, PT, R52, R51, RZ ;  /* 0x0000003334337210 */ /* 0x000fe20007ffe0ff */
[----:B------:R-:W-:-:S04]  /*66c0*/  UIADD3 UR4, UPT, UPT, UR4, 0x220, URZ ;  /* 0x0000022004047890 */ /* 0x000fc8000fffe0ff */
[----:B------:R-:W-:Y:S01]  /*66d0*/  IMAD R16, R5, -0x200, R51 ;  /* 0xfffffe0005107824 */ /* 0x000fe200078e0233 */
[----:B0-----:R-:W-:-:S06]  /*66e0*/  ULEA UR4, UR5, UR4, 0x18 ;  /* 0x0000000405047291 */ /* 0x001fcc000f8ec0ff */
[----:B------:R-:W-:-:S05]  /*66f0*/  LEA R56, R16, UR4, 0x2 ;  /* 0x0000000410387c11 */ /* 0x000fca000f8e10ff */
[----:B------:R-:W0:Y:S04]  /*6700*/  LDS.128 R20, [R56] ;  /* 0x0000000038147984 */ /* 0x000e280000000c00 */
[----:B------:R1:W3:Y:S01]  /*6710*/  LDS.128 R16, [R56+0x10] ;  /* 0x0000100038107984 */ /* 0x0002e20000000c00 */
[----:B0-----:R-:W-:Y:S01]  /*6720*/  F2FP.F16.F32.PACK_AB R22, R23, R22 ;  /* 0x000000161716723e */ /* 0x001fe200000000ff */
[----:B--2---:R-:W-:-:S03]  /*6730*/  IMAD.WIDE R54, R55, UR17, R66 ;  /* 0x0000001137367c25 */ /* 0x004fc6000f8e0242 */
[----:B------:R-:W-:-:S04]  /*6740*/  IADD3 R54, P0, PT, R3, R54, RZ ;  /* 0x0000003603367210 */ /* 0x000fc80007f1e0ff */
[----:B------:R-:W-:Y:S02]  /*6750*/  IADD3.X R55, PT, PT, RZ, R55, RZ, P0, !PT ;  /* 0x00000037ff377210 */ /* 0x000fe400007fe4ff */
[----:B------:R-:W-:Y:S02]  /*6760*/  LEA R68, P1, R54, UR10, 0x1 ;  /* 0x0000000a36447c11 */ /* 0x000fe4000f8208ff */
[----:B------:R-:W-:Y:S02]  /*6770*/  ISETP.NE.AND P0, PT, R50, R53, PT ;  /* 0x000000353200720c */ /* 0x000fe40003f05270 */
[----:B------:R-:W-:Y:S02]  /*6780*/  LEA.HI.X R69, R54, UR11, R55, 0x1, P1 ;  /* 0x0000000b36457c11 */ /* 0x000fe400088f0c37 */
[----:B------:R-:W-:Y:S02]  /*6790*/  F2FP.F16.F32.PACK_AB R55, R21, R20 ;  /* 0x000000141537723e */ /* 0x000fe400000000ff */
[----:B------:R-:W-:-:S02]  /*67a0*/  MOV R54, R22 ;  /* 0x0000001600367202 */ /* 0x000fc40000000f00 */
[----:B------:R1:W5:Y:S01]  /*67b0*/  LDG.E.128.CONSTANT R20, desc[UR6][R68.64] ;  /* 0x0000000644147981 */ /* 0x000362000c1e9d00 */
[----:B------:R-:W-:Y:S04]  /*67c0*/  BSSY.RECONVERGENT B2, `(.L_x_21559) ;  /* 0x0000021000027945 */ /* 0x000fe80003800200 */
[----:B---3--:R-:W-:Y:S05]  /*67d0*/  @P0 BRA `(.L_x_21560) ;  /* 0x00000000007c0947 */ /* 0x008fea0003800000 */
[----:B------:R-:W-:Y:S02]  /*67e0*/  IADD3 R59, PT, PT, R51, 0x2, RZ ;  /* 0x00000002333b7810 */ /* 0x000fe40007ffe0ff */
[----:B-1---5:R-:W-:Y:S02]  /*67f0*/  PRMT R56, R21, 0x7632, R56 ;  /* 0x0000763215387816 */ /* 0x022fe40000000038 */
[----:B------:R-:W-:Y:S01]  /*6800*/  ISETP.GE.AND P1, PT, R59, R62, PT ;  /* 0x0000003e3b00720c */ /* 0x000fe20003f26270 */
[----:B------:R-:W-:-:S03]  /*6810*/  VIADD R59, R51, 0x3 ;  /* 0x00000003333b7836 */ /* 0x000fc60000000000 */
[----:B------:R-:W-:Y:S02]  /*6820*/  SEL R21, R21, RZ, !P1 ;  /* 0x000000ff15157207 */ /* 0x000fe40004800000 */
[-C--:B------:R-:W-:Y:S02]  /*6830*/  ISETP.GE.AND P2, PT, R59, R62.reuse, PT ;  /* 0x0000003e3b00720c */ /* 0x080fe40003f46270 */
[----:B------:R-:W-:Y:S02]  /*6840*/  IADD3 R59, PT, PT, R51, 0x4, RZ ;  /* 0x00000004333b7810 */ /* 0x000fe40007ffe0ff */
[----:B------:R-:W-:Y:S02]  /*6850*/  SEL R56, R56, RZ, !P2 ;  /* 0x000000ff38387207 */ /* 0x000fe40005000000 */
[----:B------:R-:W-:Y:S02]  /*6860*/  ISETP.GE.AND P1, PT, R59, R62, PT ;  /* 0x0000003e3b00720c */ /* 0x000fe40003f26270 */
[----:B------:R-:W-:-:S02]  /*6870*/  IADD3 R59, PT, PT, R51, 0x5, RZ ;  /* 0x00000005333b7810 */ /* 0x000fc40007ffe0ff */
[--C-:B------:R-:W-:Y:S02]  /*6880*/  PRMT R21, R21, 0x5410, R56.reuse ;  /* 0x0000541015157816 */ /* 0x100fe40000000038 */
[----:B------:R-:W-:Y:S02]  /*6890*/  ISETP.GE.AND P2, PT, R59, R62, PT ;  /* 0x0000003e3b00720c */ /* 0x000fe40003f46270 */
[C---:B------:R-:W-:Y:S02]  /*68a0*/  PRMT R56, R22.reuse, 0x7632, R56 ;  /* 0x0000763216387816 */ /* 0x040fe40000000038 */
[----:B------:R-:W-:Y:S02]  /*68b0*/  SEL R22, R22, RZ, !P1 ;  /* 0x000000ff16167207 */ /* 0x000fe40004800000 */
[----:B------:R-:W-:Y:S02]  /*68c0*/  SEL R59, R56, RZ, !P2 ;  /* 0x000000ff383b7207 */ /* 0x000fe40005000000 */
[----:B------:R-:W-:-:S02]  /*68d0*/  PRMT R56, R23, 0x7632, R56 ;  /* 0x0000763217387816 */ /* 0x000fc40000000038 */
        /* <DEDUP_REMOVED lines=9> */
[--C-:B------:R-:W-:Y:S02]  /*6970*/  PRMT R23, R23, 0x5410, R56.reuse ;  /* 0x0000541017177816 */ /* 0x100fe40000000038 */
[----:B------:R-:W-:Y:S02]  /*6980*/  ISETP.GE.AND P1, PT, R51, R62, PT ;  /* 0x0000003e3300720c */ /* 0x000fe40003f26270 */
[C---:B------:R-:W-:Y:S02]  /*6990*/  PRMT R56, R20.reuse, 0x7632, R56 ;  /* 0x0000763214387816 */ /* 0x040fe40000000038 */
[----:B------:R-:W-:Y:S02]  /*69a0*/  SEL R20, R20, RZ, !P1 ;  /* 0x000000ff14147207 */ /* 0x000fe40004800000 */
[----:B------:R-:W-:-:S04]  /*69b0*/  SEL R59, R56, RZ, !P2 ;  /* 0x000000ff383b7207 */ /* 0x000fc80005000000 */
[----:B------:R-:W-:-:S07]  /*69c0*/  PRMT R20, R20, 0x5410, R59 ;  /* 0x0000541014147816 */ /* 0x000fce000000003b */
.L_x_21560:
[----:B------:R-:W-:Y:S05]  /*69d0*/  BSYNC.RECONVERGENT B2 ;  /* 0x0000000000027941 */ /* 0x000fea0003800200 */
.L_x_21559:
[----:B------:R-:W-:Y:S01]  /*69e0*/  F2FP.F16.F32.PACK_AB R59, R17, R16 ;  /* 0x00000010113b723e */ /* 0x000fe200000000ff */
[----:B-----5:R-:W-:Y:S01]  /*69f0*/  HMUL2 R21, R54, R21 ;  /* 0x0000001536157232 */ /* 0x020fe20000000000 */
[----:B-1----:R-:W-:Y:S02]  /*6a00*/  F2FP.F16.F32.PACK_AB R56, R19, R18 ;  /* 0x000000121338723e */ /* 0x002fe400000000ff */
[----:B------:R0:W5:Y:S01]  /*6a10*/  LDG.E.128.CONSTANT R16, desc[UR6][R68.64+0x200] ;  /* 0x0002000644107981 */ /* 0x000162000c1e9d00 */
[----:B------:R-:W-:Y:S01]  /*6a20*/  HFMA2 R21, R55, R20, R21 ;  /* 0x0000001437157231 */ /* 0x000fe20000000015 */
[----:B------:R-:W-:Y:S03]  /*6a30*/  BSSY.RECONVERGENT B2, `(.L_x_21561) ;  /* 0x0000023000027945 */ /* 0x000fe60003800200 */
[----:B------:R-:W-:-:S04]  /*6a40*/  HFMA2 R21, R59, R22, R21 ;  /* 0x000000163b157231 */ /* 0x000fc80000000015 */
[----:B------:R-:W-:Y:S01]  /*6a50*/  HFMA2 R23, R56, R23, R21 ;  /* 0x0000001738177231 */ /* 0x000fe20000000015 */
[----:B0-----:R-:W-:Y:S06]  /*6a60*/  @P0 BRA `(.L_x_21562) ;  /* 0x00000000007c0947 */ /* 0x001fec0003800000 */
[----:B------:R-:W-:Y:S02]  /*6a70*/  IADD3 R21, PT, PT, R51, 0x2, RZ ;  /* 0x0000000233157810 */ /* 0x000fe40007ffe0ff */
[----:B-----5:R-:W-:Y:S02]  /*6a80*/  PRMT R20, R17, 0x7632, R20 ;  /* 0x0000763211147816 */ /* 0x020fe40000000014 */
[-C--:B------:R-:W-:Y:S02]  /*6a90*/  ISETP.GE.AND P1, PT, R21, R62.reuse, PT ;  /* 0x0000003e1500720c */ /* 0x080fe40003f26270 */
[----:B------:R-:W-:Y:S02]  /*6aa0*/  IADD3 R21, PT, PT, R51, 0x3, RZ ;  /* 0x0000000333157810 */ /* 0x000fe40007ffe0ff */
[----:B------:R-:W-:Y:S02]  /*6ab0*/  SEL R17, R17, RZ, !P1 ;  /* 0x000000ff11117207 */ /* 0x000fe40004800000 */
[----:B------:R-:W-:-:S02]  /*6ac0*/  ISETP.GE.AND P2, PT, R21, R62, PT ;  /* 0x0000003e1500720c */ /* 0x000fc40003f46270 */
[----:B------:R-:W-:Y:S02]  /*6ad0*/  IADD3 R21, PT, PT, R51, 0x4, RZ ;  /* 0x0000000433157810 */ /* 0x000fe40007ffe0ff */
[----:B------:R-:W-:Y:S02]  /*6ae0*/  SEL R20, R20, RZ, !P2 ;  /* 0x000000ff14147207 */ /* 0x000fe40005000000 */
[-C--:B------:R-:W-:Y:S02]  /*6af0*/  ISETP.GE.AND P1, PT, R21, R62.reuse, PT ;  /* 0x0000003e1500720c */ /* 0x080fe40003f26270 */
[----:B------:R-:W-:Y:S02]  /*6b00*/  IADD3 R21, PT, PT, R51, 0x5, RZ ;  /* 0x0000000533157810 */ /* 0x000fe40007ffe0ff */
[----:B------:R-:W-:Y:S02]  /*6b10*/  PRMT R17, R17, 0x5410, R20 ;  /* 0x0000541011117816 */ /* 0x000fe40000000014 */
[----:B------:R-:W-:-:S02]  /*6b20*/  ISETP.GE.AND P2, PT, R21, R62, PT ;  /* 0x0000003e1500720c */ /* 0x000fc40003f46270 */
[C---:B------:R-:W-:Y:S02]  /*6b30*/  PRMT R20, R18.reuse, 0x7632, R20 ;  /* 0x0000763212147816 */ /* 0x040fe40000000014 */
[----:B------:R-:W-:Y:S02]  /*6b40*/  SEL R18, R18, RZ, !P1 ;  /* 0x000000ff12127207 */ /* 0x000fe40004800000 */
[----:B------:R-:W-:Y:S02]  /*6b50*/  SEL R21, R20, RZ, !P2 ;  /* 0x000000ff14157207 */ /* 0x000fe40005000000 */
[C---:B------:R-:W-:Y:S02]  /*6b60*/  ISETP.GE.AND P1, PT, R51.reuse, R62, PT ;  /* 0x0000003e3300720c */ /* 0x040fe40003f26270 */
[----:B------:R-:W-:Y:S02]  /*6b70*/  PRMT R18, R18, 0x5410, R21 ;  /* 0x0000541012127816 */ /* 0x000fe40000000015 */
[----:B------:R-:W-:-:S02]  /*6b80*/  IADD3 R21, PT, PT, R51, 0x6, RZ ;  /* 0x0000000633157810 */ /* 0x000fc40007ffe0ff */
[C---:B------:R-:W-:Y:S02]  /*6b90*/  PRMT R20, R16.reuse, 0x7632, R20 ;  /* 0x0000763210147816 */ /* 0x040fe40000000014 */
[-C--:B------:R-:W-:Y:S02]  /*6ba0*/  ISETP.GE.AND P3, PT, R21, R62.reuse, PT ;  /* 0x0000003e1500720c */ /* 0x080fe40003f66270 */
[----:B------:R-:W-:Y:S02]  /*6bb0*/  IADD3 R21, PT, PT, R51, 0x7, RZ ;  /* 0x0000000733157810 */ /* 0x000fe40007ffe0ff */
[----:B------:R-:W-:Y:S02]  /*6bc0*/  SEL R16, R16, RZ, !P1 ;  /* 0x000000ff10107207 */ /* 0x000fe40004800000 */
[----:B------:R-:W-:Y:S02]  /*6bd0*/  ISETP.GE.AND P4, PT, R21, R62, PT ;  /* 0x0000003e1500720c */ /* 0x000fe40003f86270 */
[----:B------:R-:W-:-:S04]  /*6be0*/  IADD3 R21, PT, PT, R51, 0x1, RZ ;  /* 0x0000000133157810 */ /* 0x000fc80007ffe0ff */
[----:B------:R-:W-:Y:S02]  /*6bf0*/  ISETP.GE.AND P2, PT, R21, R62, PT ;  /* 0x0000003e1500720c */ /* 0x000fe40003f46270 */
[C---:B------:R-:W-:Y:S02]  /*6c00*/  PRMT R21, R19.reuse, 0x7632, R21 ;  /* 0x0000763213157816 */ /* 0x040fe40000000015 */
[----:B------:R-:W-:Y:S02]  /*6c10*/  SEL R19, R19, RZ, !P3 ;  /* 0x000000ff13137207 */ /* 0x000fe40005800000 */
[----:B------:R-:W-:Y:S02]  /*6c20*/  SEL R22, R21, RZ, !P4 ;  /* 0x000000ff15167207 */ /* 0x000fe40006000000 */
[----:B------:R-:W-:Y:S02]  /*6c30*/  SEL R21, R20, RZ, !P2 ;  /* 0x000000ff14157207 */ /* 0x000fe40005000000 */
[----:B------:R-:W-:-:S02]  /*6c40*/  PRMT R19, R19, 0x5410, R22 ;  /* 0x0000541013137816 */ /* 0x000fc40000000016 */
[----:B------:R-:W-:-:S07]  /*6c50*/  PRMT R16, R16, 0x5410, R21 ;  /* 0x0000541010107816 */ /* 0x000fce0000000015 */
.L_x_21562:
[----:B------:R-:W-:Y:S05]  /*6c60*/  BSYNC.RECONVERGENT B2 ;  /* 0x0000000000027941 */ /* 0x000fea0003800200 */
.L_x_21561:
        /* <DEDUP_REMOVED lines=17> */
[----:B------:R-:W-:Y:S02]  /*6d80*/  SEL R22, R21, RZ, !P2 ;  /* 0x000000ff15167207 */ /* 0x000fe40005000000 */
[----:B------:R-:W-:Y:S02]  /*6d90*/  IADD3 R21, PT, PT, R51, 0x4, RZ ;  /* 0x0000000433157810 */ /* 0x000fe40007ffe0ff */
[----:B------:R-:W-:-:S02]  /*6da0*/  PRMT R17, R17, 0x5410, R22 ;  /* 0x0000541011117816 */ /* 0x000fc40000000016 */
[----:B------:R-:W-:Y:S01]  /*6db0*/  ISETP.GE.AND P1, PT, R21, R62, PT ;  /* 0x0000003e1500720c */ /* 0x000fe20003f26270 */
[----:B------:R-:W-:Y:S01]  /*6dc0*/  VIADD R21, R51, 0x5 ;  /* 0x0000000533157836 */ /* 0x000fe20000000000 */
[----:B------:R-:W-:-:S04]  /*6dd0*/  PRMT R22, R19, 0x7632, R22 ;  /* 0x0000763213167816 */ /* 0x000fc80000000016 */
[-C--:B------:R-:W-:Y:S02]  /*6de0*/  ISETP.GE.AND P2, PT, R21, R62.reuse, PT ;  /* 0x0000003e1500720c */ /* 0x080fe40003f46270 */
[C---:B------:R-:W-:Y:S02]  /*6df0*/  PRMT R21, R18.reuse, 0x7632, R21 ;  /* 0x0000763212157816 */ /* 0x040fe40000000015 */
[----:B------:R-:W-:Y:S02]  /*6e00*/  SEL R18, R18, RZ, !P1 ;  /* 0x000000ff12127207 */ /* 0x000fe40004800000 */
[----:B------:R-:W-:Y:S02]  /*6e10*/  SEL R21, R21, RZ, !P2 ;  /* 0x000000ff15157207 */ /* 0x000fe40005000000 */
[----:B------:R-:W-:Y:S02]  /*6e20*/  ISETP.GE.AND P1, PT, R51, R62, PT ;  /* 0x0000003e3300720c */ /* 0x000fe40003f26270 */
[----:B------:R-:W-:-:S02]  /*6e30*/  PRMT R18, R18, 0x5410, R21 ;  /* 0x0000541012127816 */ /* 0x000fc40000000015 */
[----:B------:R-:W-:-:S04]  /*6e40*/  IADD3 R21, PT, PT, R51, 0x6, RZ ;  /* 0x0000000633157810 */ /* 0x000fc80007ffe0ff */
[-C--:B------:R-:W-:Y:S02]  /*6e50*/  ISETP.GE.AND P3, PT, R21, R62.reuse, PT ;  /* 0x0000003e1500720c */ /* 0x080fe40003f66270 */
[----:B------:R-:W-:Y:S02]  /*6e60*/  IADD3 R21, PT, PT, R51, 0x7, RZ ;  /* 0x0000000733157810 */ /* 0x000fe40007ffe0ff */
[----:B------:R-:W-:Y:S02]  /*6e70*/  SEL R19, R19, RZ, !P3 ;  /* 0x000000ff13137207 */ /* 0x000fe40005800000 */
[----:B------:R-:W-:Y:S02]  /*6e80*/  ISETP.GE.AND P4, PT, R21, R62, PT ;  /* 0x0000003e1500720c */ /* 0x000fe40003f86270 */
[----:B------:R-:W-:Y:S02]  /*6e90*/  IADD3 R21, PT, PT, R51, 0x1, RZ ;  /* 0x0000000133157810 */ /* 0x000fe40007ffe0ff */
[----:B------:R-:W-:-:S02]  /*6ea0*/  SEL R22, R22, RZ, !P4 ;  /* 0x000000ff16167207 */ /* 0x000fc40006000000 */
[----:B------:R-:W-:Y:S02]  /*6eb0*/  ISETP.GE.AND P2, PT, R21, R62, PT ;  /* 0x0000003e1500720c */ /* 0x000fe40003f46270 */
[C---:B------:R-:W-:Y:S02]  /*6ec0*/  PRMT R21, R16.reuse, 0x7632, R21 ;  /* 0x0000763210157816 */ /* 0x040fe40000000015 */
[----:B------:R-:W-:Y:S02]  /*6ed0*/  SEL R16, R16, RZ, !P1 ;  /* 0x000000ff10107207 */ /* 0x000fe40004800000 */
[----:B------:R-:W-:Y:S02]  /*6ee0*/  SEL R21, R21, RZ, !P2 ;  /* 0x000000ff15157207 */ /* 0x000fe40005000000 */
[----:B------:R-:W-:Y:S02]  /*6ef0*/  PRMT R19, R19, 0x5410, R22 ;  /* 0x0000541013137816 */ /* 0x000fe40000000016 */
[----:B------:R-:W-:-:S07]  /*6f00*/  PRMT R16, R16, 0x5410, R21 ;  /* 0x0000541010107816 */ /* 0x000fce0000000015 */
.L_x_21564:
[----:B------:R-:W-:Y:S05]  /*6f10*/  BSYNC.RECONVERGENT B2 ;  /* 0x0000000000027941 */ /* 0x000fea0003800200 */
.L_x_21563:
        /* <DEDUP_REMOVED lines=20> */
[-C--:B------:R-:W-:Y:S02]  /*7060*/  ISETP.GE.AND P1, PT, R21, R62.reuse, PT ;  /* 0x0000003e1500720c */ /* 0x080fe40003f26270 */
[----:B------:R-:W-:Y:S02]  /*7070*/  IADD3 R21, PT, PT, R51, 0x5, RZ ;  /* 0x0000000533157810 */ /* 0x000fe40007ffe0ff */
[----:B------:R-:W-:Y:S02]  /*7080*/  PRMT R22, R19, 0x7632, R22 ;  /* 0x0000763213167816 */ /* 0x000fe40000000016 */
[----:B------:R-:W-:Y:S02]  /*7090*/  ISETP.GE.AND P2, PT, R21, R62, PT ;  /* 0x0000003e1500720c */ /* 0x000fe40003f46270 */
[C---:B------:R-:W-:Y:S02]  /*70a0*/  PRMT R21, R18.reuse, 0x7632, R21 ;  /* 0x0000763212157816 */ /* 0x040fe40000000015 */
[----:B------:R-:W-:-:S02]  /*70b0*/  SEL R18, R18, RZ, !P1 ;  /* 0x000000ff12127207 */ /* 0x000fc40004800000 */
[----:B------:R-:W-:Y:S02]  /*70c0*/  SEL R21, R21, RZ, !P2 ;  /* 0x000000ff15157207 */ /* 0x000fe40005000000 */
[C---:B------:R-:W-:Y:S02]  /*70d0*/  ISETP.GE.AND P1, PT, R51.reuse, R62, PT ;  /* 0x0000003e3300720c */ /* 0x040fe40003f26270 */
        /* <DEDUP_REMOVED lines=14> */
.L_x_21566:
[----:B------:R-:W-:Y:S05]  /*71c0*/  BSYNC.RECONVERGENT B2 ;  /* 0x0000000000027941 */ /* 0x000fea0003800200 */
.L_x_21565:
        /* <DEDUP_REMOVED lines=30> */
[----:B------:R-:W-:Y:S01]  /*73b0*/  ISETP.GE.AND P3, PT, R21, R62, PT ;  /* 0x0000003e1500720c */ /* 0x000fe20003f66270 */
[----:B------:R-:W-:-:S03]  /*73c0*/  VIADD R21, R51, 0x7 ;  /* 0x0000000733157836 */ /* 0x000fc60000000000 */
[----:B------:R-:W-:Y:S02]  /*73d0*/  SEL R19, R19, RZ, !P3 ;  /* 0x000000ff13137207 */ /* 0x000fe40005800000 */
[-C--:B------:R-:W-:Y:S02]  /*73e0*/  ISETP.GE.AND P4, PT, R21, R62.reuse, PT ;  /* 0x0000003e1500720c */ /* 0x080fe40003f86270 */
[----:B------:R-:W-:Y:S02]  /*73f0*/  IADD3 R21, PT, PT, R51, 0x1, RZ ;  /* 0x0000000133157810 */ /* 0x000fe40007ffe0ff */
[----:B------:R-:W-:Y:S02]  /*7400*/  SEL R22, R22, RZ, !P4 ;  /* 0x000000ff16167207 */ /* 0x000fe40006000000 */
[----:B------:R-:W-:Y:S02]  /*7410*/  ISETP.GE.AND P2, PT, R21, R62, PT ;  /* 0x0000003e1500720c */ /* 0x000fe40003f46270 */
[----:B------:R-:W-:-:S02]  /*7420*/  PRMT R21, R16, 0x7632, R21 ;  /* 0x0000763210157816 */ /* 0x000fc40000000015 */
[----:B------:R-:W-:Y:S02]  /*7430*/  SEL R16, R16, RZ, !P1 ;  /* 0x000000ff10107207 */ /* 0x000fe40004800000 */
[----:B------:R-:W-:Y:S02]  /*7440*/  SEL R21, R21, RZ, !P2 ;  /* 0x000000ff15157207 */ /* 0x000fe40005000000 */
[----:B------:R-:W-:Y:S02]  /*7450*/  PRMT R19, R19, 0x5410, R22 ;  /* 0x0000541013137816 */ /* 0x000fe40000000016 */
[----:B------:R-:W-:-:S07]  /*7460*/  PRMT R16, R16, 0x5410, R21 ;  /* 0x0000541010107816 */ /* 0x000fce0000000015 */
.L_x_21568:
[----:B------:R-:W-:Y:S05]  /*7470*/  BSYNC.RECONVERGENT B2 ;  /* 0x0000000000027941 */ /* 0x000fea0003800200 */
.L_x_21567:
        /* <DEDUP_REMOVED lines=42> */
.L_x_21570:
[----:B------:R-:W-:Y:S05]  /*7720*/  BSYNC.RECONVERGENT B2 ;  /* 0x0000000000027941 */ /* 0x000fea0003800200 */
.L_x_21569:
        /* <DEDUP_REMOVED lines=42> */
.L_x_21572:
[----:B------:R-:W-:Y:S05]  /*79d0*/  BSYNC.RECONVERGENT B2 ;  /* 0x0000000000027941 */ /* 0x000fea0003800200 */
.L_x_21571:
        /* <DEDUP_REMOVED lines=11> */
[----:B------:R-:W-:-:S05]  /*7a90*/  VIADD R21, R51, 0x2 ;  /* 0x0000000233157836 */ /* 0x000fca0000000000 */
        /* <DEDUP_REMOVED lines=30> */
.L_x_21574:
[----:B------:R-:W-:Y:S05]  /*7c80*/  BSYNC.RECONVERGENT B2 ;  /* 0x0000000000027941 */ /* 0x000fea0003800200 */
.L_x_21573:
        /* <DEDUP_REMOVED lines=42> */
.L_x_21576:
[----:B------:R-:W-:Y:S05]  /*7f30*/  BSYNC.RECONVERGENT B2 ;  /* 0x0000000000027941 */ /* 0x000fea0003800200 */
.L_x_21575:
        /* <DEDUP_REMOVED lines=17> */
[----:B------:R-:W-:Y:S01]  /*8050*/  SEL R22, R21, RZ, !P2 ;  /* 0x000000ff15167207 */ /* 0x000fe20005000000 */
[----:B------:R-:W-:-:S03]  /*8060*/  VIADD R21, R51, 0x4 ;  /* 0x0000000433157836 */ /* 0x000fc60000000000 */
[--C-:B------:R-:W-:Y:S02]  /*8070*/  PRMT R17, R17, 0x5410, R22.reuse ;  /* 0x0000541011117816 */ /* 0x100fe40000000016 */
[-C--:B------:R-:W-:Y:S02]  /*8080*/  ISETP.GE.AND P1, PT, R21, R62.reuse, PT ;  /* 0x0000003e1500720c */ /* 0x080fe40003f26270 */
[----:B------:R-:W-:Y:S02]  /*8090*/  IADD3 R21, PT, PT, R51, 0x5, RZ ;  /* 0x0000000533157810 */ /* 0x000fe40007ffe0ff */
[----:B------:R-:W-:Y:S02]  /*80a0*/  PRMT R22, R19, 0x7632, R22 ;  /* 0x0000763213167816 */ /* 0x000fe40000000016 */
[----:B------:R-:W-:Y:S02]  /*80b0*/  ISETP.GE.AND P2, PT, R21, R62, PT ;  /* 0x0000003e1500720c */ /* 0x000fe40003f46270 */
[----:B------:R-:W-:-:S02]  /*80c0*/  PRMT R21, R18, 0x7632, R21 ;  /* 0x0000763212157816 */ /* 0x000fc40000000015 */
[----:B------:R-:W-:Y:S02]  /*80d0*/  SEL R18, R18, RZ, !P1 ;  /* 0x000000ff12127207 */ /* 0x000fe40004800000 */
        /* <DEDUP_REMOVED lines=16> */
.L_x_21578:
[----:B------:R-:W-:Y:S05]  /*81e0*/  BSYNC.RECONVERGENT B2 ;  /* 0x0000000000027941 */ /* 0x000fea0003800200 */
.L_x_21577:
        /* <DEDUP_REMOVED lines=42> */
.L_x_21580:
[----:B------:R-:W-:Y:S05]  /*8490*/  BSYNC.RECONVERGENT B2 ;  /* 0x0000000000027941 */ /* 0x000fea0003800200 */
.L_x_21579:
        /* <DEDUP_REMOVED lines=28> */
[----:B------:R-:W-:Y:S01]  /*8660*/  PRMT R18, R18, 0x5410, R21 ;  /* 0x0000541012127816 */ /* 0x000fe20000000015 */
[----:B------:R-:W-:-:S05]  /*8670*/  VIADD R21, R51, 0x6 ;  /* 0x0000000633157836 */ /* 0x000fca0000000000 */
        /* <DEDUP_REMOVED lines=12> */
.L_x_21582:
[----:B------:R-:W-:Y:S05]  /*8740*/  BSYNC.RECONVERGENT B2 ;  /* 0x0000000000027941 */ /* 0x000fea0003800200 */
.L_x_21581:
        /* <DEDUP_REMOVED lines=42> */
.L_x_21584:
[----:B------:R-:W-:Y:S05]  /*89f0*/  BSYNC.RECONVERGENT B2 ;  /* 0x0000000000027941 */ /* 0x000fea0003800200 */
.L_x_21583:
        /* <DEDUP_REMOVED lines=33> */
[----:B------:R-:W-:Y:S01]  /*8c10*/  ISETP.GE.AND P4, PT, R21, R62, PT ;  /* 0x0000003e1500720c */ /* 0x000fe20003f86270 */
[----:B------:R-:W-:-:S03]  /*8c20*/  VIADD R21, R51, 0x1 ;  /* 0x0000000133157836 */ /* 0x000fc60000000000 */
[----:B------:R-:W-:Y:S02]  /*8c30*/  SEL R22, R22, RZ, !P4 ;  /* 0x000000ff16167207 */ /* 0x000fe40006000000 */
[----:B------:R-:W-:Y:S02]  /*8c40*/  ISETP.GE.AND P2, PT, R21, R62, PT ;  /* 0x0000003e1500720c */ /* 0x000fe40003f46270 */
[C---:B------:R-:W-:Y:S02]  /*8c50*/  PRMT R21, R16.reuse, 0x7632, R21 ;  /* 0x0000763210157816 */ /* 0x040fe40000000015 */
[----:B------:R-:W-:Y:S02]  /*8c60*/  SEL R16, R16, RZ, !P1 ;  /* 0x000000ff10107207 */ /* 0x000fe40004800000 */
[----:B------:R-:W-:Y:S02]  /*8c70*/  SEL R21, R21, RZ, !P2 ;  /* 0x000000ff15157207 */ /* 0x000fe40005000000 */
[----:B------:R-:W-:-:S02]  /*8c80*/  PRMT R19, R19, 0x5410, R22 ;  /* 0x0000541013137816 */ /* 0x000fc40000000016 */
[----:B------:R-:W-:-:S07]  /*8c90*/  PRMT R16, R16, 0x5410, R21 ;  /* 0x0000541010107816 */ /* 0x000fce0000000015 */
.L_x_21586:
[----:B------:R-:W-:Y:S05]  /*8ca0*/  BSYNC.RECONVERGENT B2 ;  /* 0x0000000000027941 */ /* 0x000fea0003800200 */
.L_x_21585:
        /* <DEDUP_REMOVED lines=42> */
.L_x_21588:
[----:B------:R-:W-:Y:S05]  /*8f50*/  BSYNC.RECONVERGENT B2 ;  /* 0x0000000000027941 */ /* 0x000fea0003800200 */
.L_x_21587:
        /* <DEDUP_REMOVED lines=42> */
.L_x_21590:
[----:B------:R-:W-:Y:S05]  /*9200*/  BSYNC.RECONVERGENT B2 ;  /* 0x0000000000027941 */ /* 0x000fea0003800200 */
.L_x_21589:
        /* <DEDUP_REMOVED lines=12> */
[----:B------:R-:W-:Y:S01]  /*92d0*/  ISETP.GE.AND P1, PT, R21, R62, PT ;  /* 0x0000003e1500720c */ /* 0x000fe20003f26270 */
[----:B------:R-:W-:-:S05]  /*92e0*/  VIADD R21, R51, 0x3 ;  /* 0x0000000333157836 */ /* 0x000fca0000000000 */
        /* <DEDUP_REMOVED lines=28> */
.L_x_21592:
[----:B------:R-:W-:Y:S05]  /*94b0*/  BSYNC.RECONVERGENT B2 ;  /* 0x0000000000027941 */ /* 0x000fea0003800200 */
.L_x_21591:
        /* <DEDUP_REMOVED lines=42> */
.L_x_21594:
[----:B------:R-:W-:Y:S05]  /*9760*/  BSYNC.RECONVERGENT B2 ;  /* 0x0000000000027941 */ /* 0x000fea0003800200 */
.L_x_21593:
        /* <DEDUP_REMOVED lines=42> */
.L_x_21596:
[----:B------:R-:W-:Y:S05]  /*9a10*/  BSYNC.RECONVERGENT B2 ;  /* 0x0000000000027941 */ /* 0x000fea0003800200 */
.L_x_21595:
        /* <DEDUP_REMOVED lines=42> */
.L_x_21598:
[----:B------:R-:W-:Y:S05]  /*9cc0*/  BSYNC.RECONVERGENT B2 ;  /* 0x0000000000027941 */ /* 0x000fea0003800200 */
.L_x_21597:
        /* <DEDUP_REMOVED lines=42> */
.L_x_21600:
[----:B------:R-:W-:Y:S05]  /*9f70*/  BSYNC.RECONVERGENT B2 ;  /* 0x0000000000027941 */ /* 0x000fea0003800200 */
.L_x_21599:
        /* <DEDUP_REMOVED lines=42> */
.L_x_21602:
[----:B------:R-:W-:Y:S05]  /*a220*/  BSYNC.RECONVERGENT B2 ;  /* 0x0000000000027941 */ /* 0x000fea0003800200 */
.L_x_21601:
        /* <DEDUP_REMOVED lines=42> */
.L_x_21604:
[----:B------:R-:W-:Y:S05]  /*a4d0*/  BSYNC.RECONVERGENT B2 ;  /* 0x0000000000027941 */ /* 0x000fea0003800200 */
.L_x_21603:
        /* <DEDUP_REMOVED lines=42> */
.L_x_21606:
[----:B------:R-:W-:Y:S05]  /*a780*/  BSYNC.RECONVERGENT B2 ;  /* 0x0000000000027941 */ /* 0x000fea0003800200 */
.L_x_21605:
        /* <DEDUP_REMOVED lines=42> */
.L_x_21608:
[----:B------:R-:W-:Y:S05]  /*aa30*/  BSYNC.RECONVERGENT B2 ;  /* 0x0000000000027941 */ /* 0x000fea0003800200 */
.L_x_21607:
        /* <DEDUP_REMOVED lines=42> */
.L_x_21610:
[----:B------:R-:W-:Y:S05]  /*ace0*/  BSYNC.RECONVERGENT B2 ;  /* 0x0000000000027941 */ /* 0x000fea0003800200 */
.L_x_21609:
        /* <DEDUP_REMOVED lines=42> */
.L_x_21612:
[----:B------:R-:W-:Y:S05]  /*af90*/  BSYNC.RECONVERGENT B2 ;  /* 0x0000000000027941 */ /* 0x000fea0003800200 */
.L_x_21611:
        /* <DEDUP_REMOVED lines=42> */
.L_x_21614:
[----:B------:R-:W-:Y:S05]  /*b240*/  BSYNC.RECONVERGENT B2 ;  /* 0x0000000000027941 */ /* 0x000fea0003800200 */
.L_x_21613:
        /* <DEDUP_REMOVED lines=42> */
.L_x_21616:
[----:B------:R-:W-:Y:S05]  /*b4f0*/  BSYNC.RECONVERGENT B2 ;  /* 0x0000000000027941 */ /* 0x000fea0003800200 */
.L_x_21615:
        /* <DEDUP_REMOVED lines=42> */
.L_x_21618:
[----:B------:R-:W-:Y:S05]  /*b7a0*/  BSYNC.RECONVERGENT B2 ;  /* 0x0000000000027941 */ /* 0x000fea0003800200 */
.L_x_21617:
[----:B-----5:R-:W-:-:S04]  /*b7b0*/  HMUL2 R17, R54, R17 ;  /* 0x0000001136117232 */ /* 0x020fc80000000000 */
[----:B------:R-:W-:-:S04]  /*b7c0*/  HFMA2 R17, R55, R16, R17 ;  /* 0x0000001037117231 */ /* 0x000fc80000000011 */
[----:B------:R-:W-:-:S04]  /*b7d0*/  HFMA2 R17, R59, R18, R17 ;  /* 0x000000123b117231 */ /* 0x000fc80000000011 */
[----:B------:R-:W-:Y:S02]  /*b7e0*/  HFMA2 R60, R56, R19, R17 ;  /* 0x00000013383c7231 */ /* 0x000fe40000000011 */
[----:B------:R0:W5:Y:S01]  /*b7f0*/  LDG.E.128.CONSTANT R16, desc[UR6][R68.64+0x3c00] ;  /* 0x003c000644107981 */ /* 0x000162000c1e9d00 */
[----:B------:R-:W-:Y:S04]  /*b800*/  BSSY.RECONVERGENT B2, `(.L_x_21619) ;  /* 0x0000021000027945 */ /* 0x000fe80003800200 */
[----:B------:R-:W-:Y:S05]  /*b810*/  @P0 BRA `(.L_x_21620) ;  /* 0x00000000007c0947 */ /* 0x000fea0003800000 */
[----:B------:R-:W-:Y:S02]  /*b820*/  IADD3 R21, PT, PT, R51, 0x2, RZ ;  /* 0x0000000233157810 */ /* 0x000fe40007ffe0ff */
[----:B-----5:R-:W-:Y:S02]  /*b830*/  PRMT R20, R17, 0x7632, R20 ;  /* 0x0000763211147816 */ /* 0x020fe40000000014 */
        /* <DEDUP_REMOVED lines=29> */
.L_x_21620:
[----:B------:R-:W-:Y:S05]  /*ba10*/  BSYNC.RECONVERGENT B2 ;  /* 0x0000000000027941 */ /* 0x000fea0003800200 */
.L_x_21619:
[----:B------:R0:W5:Y:S02]  /*ba20*/  LDG.E.128.CONSTANT R20, desc[UR6][R68.64+0x3e00] ;  /* 0x003e000644147981 */ /* 0x000164000c1e9d00 */
[----:B-----5:R-:W-:Y:S01]  /*ba30*/  HMUL2 R17, R54, R17 ;  /* 0x0000001136117232 */ /* 0x020fe20000000000 */
[----:B------:R-:W-:Y:S03]  /*ba40*/  BSSY.RECONVERGENT B2, `(.L_x_21621) ;  /* 0x0000024000027945 */ /* 0x000fe60003800200 */
[----:B------:R-:W-:-:S04]  /*ba50*/  HFMA2 R17, R55, R16, R17 ;  /* 0x0000001037117231 */ /* 0x000fc80000000011 */
[----:B------:R-:W-:-:S04]  /*ba60*/  HFMA2 R17, R59, R18, R17 ;  /* 0x000000123b117231 */ /* 0x000fc80000000011 */
[----:B------:R-:W-:Y:S01]  /*ba70*/  HFMA2 R19, R56, R19, R17 ;  /* 0x0000001338137231 */ /* 0x000fe20000000011 */
[----:B0-----:R-:W-:Y:S06]  /*ba80*/  @P0 BRA `(.L_x_21622) ;  /* 0x00000000007c0947 */ /* 0x001fec0003800000 */
[C---:B------:R-:W-:Y:S02]  /*ba90*/  IADD3 R17, PT, PT, R51.reuse, 0x1, RZ ;  /* 0x0000000133117810 */ /* 0x040fe40007ffe0ff */
        /* <DEDUP_REMOVED lines=11> */
[----:B------:R-:W-:Y:S02]  /*bb50*/  SEL R21, R21, RZ, !P0 ;  /* 0x000000ff15157207 */ /* 0x000fe40004000000 */
[-C--:B------:R-:W-:Y:S02]  /*bb60*/  ISETP.GE.AND P1, PT, R17, R62.reuse, PT ;  /* 0x0000003e1100720c */ /* 0x080fe40003f26270 */
[----:B------:R-:W-:Y:S02]  /*bb70*/  IADD3 R17, PT, PT, R51, 0x4, RZ ;  /* 0x0000000433117810 */ /* 0x000fe40007ffe0ff */
[----:B------:R-:W-:Y:S02]  /*bb80*/  SEL R16, R16, RZ, !P1 ;  /* 0x000000ff10107207 */ /* 0x000fe40004800000 */
[----:B------:R-:W-:Y:S02]  /*bb90*/  ISETP.GE.AND P2, PT, R17, R62, PT ;  /* 0x0000003e1100720c */ /* 0x000fe40003f46270 */
[----:B------:R-:W-:-:S02]  /*bba0*/  IADD3 R17, PT, PT, R51, 0x5, RZ ;  /* 0x0000000533117810 */ /* 0x000fc40007ffe0ff */
[----:B------:R-:W-:Y:S02]  /*bbb0*/  PRMT R21, R21, 0x5410, R16 ;  /* 0x0000541015157816 */ /* 0x000fe40000000010 */
[-C--:B------:R-:W-:Y:S02]  /*bbc0*/  ISETP.GE.AND P3, PT, R17, R62.reuse, PT ;  /* 0x0000003e1100720c */ /* 0x080fe40003f66270 */
[C---:B------:R-:W-:Y:S02]  /*bbd0*/  IADD3 R17, PT, PT, R51.reuse, 0x7, RZ ;  /* 0x0000000733117810 */ /* 0x040fe40007ffe0ff */
[----:B------:R-:W-:Y:S02]  /*bbe0*/  IADD3 R51, PT, PT, R51, 0x6, RZ ;  /* 0x0000000633337810 */ /* 0x000fe40007ffe0ff */
[-C--:B------:R-:W-:Y:S02]  /*bbf0*/  ISETP.GE.AND P1, PT, R17, R62.reuse, PT ;  /* 0x0000003e1100720c */ /* 0x080fe40003f26270 */
[----:B------:R-:W-:-:S02]  /*bc00*/  ISETP.GE.AND P0, PT, R51, R62, PT ;  /* 0x0000003e3300720c */ /* 0x000fc40003f06270 */
[C---:B------:R-:W-:Y:S02]  /*bc10*/  PRMT R16, R22.reuse, 0x7632, R16 ;  /* 0x0000763216107816 */ /* 0x040fe40000000010 */
[----:B------:R-:W-:Y:S02]  /*bc20*/  SEL R22, R22, RZ, !P2 ;  /* 0x000000ff16167207 */ /* 0x000fe40005000000 */
[----:B------:R-:W-:Y:S02]  /*bc30*/  SEL R23, R23, RZ, !P0 ;  /* 0x000000ff17177207 */ /* 0x000fe40004000000 */
[----:B------:R-:W-:Y:S02]  /*bc40*/  SEL R17, R16, RZ, !P3 ;  /* 0x000000ff10117207 */ /* 0x000fe40005800000 */
[----:B------:R-:W-:Y:S02]  /*bc50*/  SEL R18, R18, RZ, !P1 ;  /* 0x000000ff12127207 */ /* 0x000fe40004800000 */
[----:B------:R-:W-:-:S02]  /*bc60*/  PRMT R22, R22, 0x5410, R17 ;  /* 0x0000541016167816 */ /* 0x000fc40000000011 */
[----:B------:R-:W-:-:S07]  /*bc70*/  PRMT R23, R23, 0x5410, R18 ;  /* 0x0000541017177816 */ /* 0x000fce0000000012 */
.L_x_21622:
[----:B------:R-:W-:Y:S05]  /*bc80*/  BSYNC.RECONVERGENT B2 ;  /* 0x0000000000027941 */ /* 0x000fea0003800200 */
.L_x_21621:
[----:B------:R-:W-:Y:S02]  /*bc90*/  HMUL2 R21, R54, R21 ;  /* 0x0000001536157232 */ /* 0x000fe40000000000 */
[--C-:B------:R-:W-:Y:S02]  /*bca0*/  HADD2.F32 R16, -RZ, R58.reuse.H0_H0 ;  /* 0x2000003aff107230 */ /* 0x100fe40000004100 */
[----:B------:R-:W-:Y:S02]  /*bcb0*/  HADD2.F32 R17, -RZ, R58.H1_H1 ;  /* 0x3000003aff117230 */ /* 0x000fe40000004100 */
[----:B------:R-:W-:Y:S02]  /*bcc0*/  HFMA2 R21, R55, R20, R21 ;  /* 0x0000001437157231 */ /* 0x000fe40000000015 */
[--C-:B------:R-:W-:Y:S02]  /*bcd0*/  HADD2.F32 R18, -RZ, R19.reuse.H0_H0 ;  /* 0x20000013ff127230 */ /* 0x100fe40000004100 */
[----:B------:R-:W-:-:S02]  /*bce0*/  HADD2.F32 R19, -RZ, R19.H1_H1 ;  /* 0x30000013ff137230 */ /* 0x000fc40000004100 */
[----:B------:R-:W-:Y:S01]  /*bcf0*/  FADD.FTZ R17, R16, R17 ;  /* 0x0000001110117221 */ /* 0x000fe20000010000 */
[----:B------:R-:W-:Y:S02]  /*bd00*/  HADD2.F32 R16, -RZ, R60.H0_H0 ;  /* 0x2000003cff107230 */ /* 0x000fe40000004100 */
[----:B------:R-:W-:Y:S02]  /*bd10*/  HFMA2 R21, R59, R22, R21 ;  /* 0x000000163b157231 */ /* 0x000fe40000000015 */
[----:B------:R-:W-:Y:S01]  /*bd20*/  FADD.FTZ R19, R18, R19 ;  /* 0x0000001312137221 */ /* 0x000fe20000010000 */
[----:B------:R-:W-:-:S03]  /*bd30*/  FADD.FTZ R12, R12, R17 ;  /* 0x000000110c0c7221 */ /* 0x000fc60000010000 */
[----:B------:R-:W-:Y:S01]  /*bd40*/  FADD.FTZ R10, R10, R19 ;  /* 0x000000130a0a7221 */ /* 0x000fe20000010000 */
[----:B------:R-:W-:Y:S02]  /*bd50*/  HFMA2 R23, R56, R23, R21 ;  /* 0x0000001738177231 */ /* 0x000fe40000000015 */
[----:B------:R-:W-:-:S03]  /*bd60*/  HADD2.F32 R21, -RZ, R60.H1_H1 ;  /* 0x3000003cff157230 */ /* 0x000fc60000004100 */
[--C-:B------:R-:W-:Y:S02]  /*bd70*/  HADD2.F32 R20, -RZ, R23.reuse.H0_H0 ;  /* 0x20000017ff147230 */ /* 0x100fe40000004100 */
[----:B------:R-:W-:Y:S01]  /*bd80*/  FADD.FTZ R16, R16, R21 ;  /* 0x0000001510107221 */ /* 0x000fe20000010000 */
[----:B------:R-:W-:-:S03]  /*bd90*/  HADD2.F32 R23, -RZ, R23.H1_H1 ;  /* 0x30000017ff177230 */ /* 0x000fc60000004100 */
[----:B------:R-:W-:Y:S02]  /*bda0*/  FADD.FTZ R11, R11, R16 ;  /* 0x000000100b0b7221 */ /* 0x000fe40000010000 */
[----:B------:R-:W-:-:S04]  /*bdb0*/  FADD.FTZ R20, R20, R23 ;  /* 0x0000001714147221 */ /* 0x000fc80000010000 */
[----:B------:R-:W-:-:S07]  /*bdc0*/  FADD.FTZ R9, R9, R20 ;  /* 0x0000001409097221 */ /* 0x000fce0000010000 */
.L_x_21558:
[----:B------:R-:W-:Y:S05]  /*bdd0*/  BSYNC.RECONVERGENT B0 ;  /* 0x0000000000007941 */ /* 0x000fea0003800200 */
.L_x_21557:
[----:B------:R-:W-:-:S04]  /*bde0*/  IADD3 R50, PT, PT, R50, 0x4, RZ ;  /* 0x0000000432327810 */ /* 0x000fc80007ffe0ff */
[----:B------:R-:W-:-:S13]  /*bdf0*/  ISETP.GE.U32.AND P0, PT, R50, R61, PT ;  /* 0x0000003d3200720c */ /* 0x000fda0003f06070 */
[----:B------:R-:W-:Y:S05]  /*be00*/  @!P0 BRA `(.L_x_21623) ;  /* 0xffffffa400608947 */ /* 0x000fea000383ffff */
.L_x_21556:
[----:B------:R-:W-:Y:S05]  /*be10*/  BSYNC.RECONVERGENT B1 ;  /* 0x0000000000017941 */ /* 0x000fea0003800200 */
.L_x_21555:
[----:B------:R-:W0:Y:S01]  /*be20*/  SHFL.BFLY PT, R4, R49, 0x2, 0x1f ;  /* 0x0c401f0031047f89 */ /* 0x000e2200000e0000 */
[----:B------:R-:W-:Y:S01]  /*be30*/  LOP3.LUT P0, RZ, R7, 0x3, RZ, 0xc0, !PT ;  /* 0x0000000307ff7812 */ /* 0x000fe2000780c0ff */
[----:B------:R-:W-:Y:S02]  /*be40*/  BSSY.RECONVERGENT B0, `(.L_x_21624) ;  /* 0x00000ab000007945 */ /* 0x000fe40003800200 */
[----:B------:R-:W1:Y:S04]  /*be50*/  SHFL.BFLY PT, R17, R48, 0x2, 0x1f ;  /* 0x0c401f0030117f89 */ /* 0x000e6800000e0000 */
[----:B------:R-:W2:Y:S04]  /*be60*/  SHFL.BFLY PT, R8, R47, 0x2, 0x1f ;  /* 0x0c401f002f087f89 */ /* 0x000ea800000e0000 */
[----:B------:R-:W3:Y:S04]  /*be70*/  SHFL.BFLY PT, R18, R43, 0x2, 0x1f ;  /* 0x0c401f002b127f89 */ /* 0x000ee800000e0000 */
        /* <DEDUP_REMOVED lines=44> */
[----:B-----5:R-:W0:Y:S01]  /*c140*/  SHFL.BFLY PT, R59, R26, 0x2, 0x1f ;  /* 0x0c401f001a3b7f89 */ /* 0x020e2200000e0000 */
[----:B-1----:R-:W-:Y:S01]  /*c150*/  FADD.FTZ R13, R16, R13 ;  /* 0x0000000d100d7221 */ /* 0x002fe20000010000 */
[----:B------:R-:W-:Y:S02]  /*c160*/  LOP3.LUT R16, R7, 0x3c0, RZ, 0xc0, !PT ;  /* 0x000003c007107812 */ /* 0x000fe400078ec0ff */
        /* <DEDUP_REMOVED lines=41> */
[----:B------:R-:W-:-:S03]  /*c400*/  SHF.R.U32.HI R15, RZ, 0x2, R6 ;  /* 0x00000002ff0f7819 */ /* 0x000fc60000011606 */
        /* <DEDUP_REMOVED lines=37> */
[----:B0-----:R-:W-:Y:S01]  /*c660*/  FADD.FTZ R11, R11, R16 ;  /* 0x000000100b0b7221 */ /* 0x001fe20000010000 */
        /* <DEDUP_REMOVED lines=40> */
.L_x_21625:
[----:B------:R-:W-:Y:S05]  /*c8f0*/  BSYNC.RECONVERGENT B0 ;  /* 0x0000000000007941 */ /* 0x000fea0003800200 */
.L_x_21624:
        /* <DEDUP_REMOVED lines=77> */
.L_x_21627:
[----:B------:R-:W-:Y:S05]  /*cdd0*/  BSYNC.RECONVERGENT B0 ;  /* 0x0000000000007941 */ /* 0x000fea0003800200 */
.L_x_21626:
        /* <DEDUP_REMOVED lines=36> */
.L_x_21629:
[----:B------:R-:W-:Y:S05]  /*d020*/  BSYNC.RECONVERGENT B0 ;  /* 0x0000000000007941 */ /* 0x000fea0003800200 */
.L_x_21628:
        /* <DEDUP_REMOVED lines=67> */
.L_x_21631:
[----:B------:R-:W-:Y:S05]  /*d460*/  BSYNC.RECONVERGENT B0 ;  /* 0x0000000000007941 */ /* 0x000fea0003800200 */
.L_x_21630:
[----:B------:R-:W-:Y:S06]  /*d470*/  BAR.SYNC.DEFER_BLOCKING 0x0 ;  /* 0x0000000000007b1d */ /* 0x000fec0000010000 */
[----:B------:R-:W-:Y:S05]  /*d480*/  @P4 EXIT ;  /* 0x000000000000494d */ /* 0x000fea0003800000 */
[----:B------:R-:W-:-:S06]  /*d490*/  UIMAD UR4, UR16, UR8, UR9 ;  /* 0x00000008100472a4 */ /* 0x000fcc000f8e0209 */
        /* <DEDUP_REMOVED lines=31> */
[----:B------:R-:W-:Y:S01]  /*d690*/  PRMT R8, R40, 0x7632, R8 ;  /* 0x0000763228087816 */ /* 0x000fe20000000008 */
        /* <DEDUP_REMOVED lines=11> */
[----:B------:R-:W-:Y:S01]  /*d750*/  F2FP.F16.F32.PACK_AB R9, R9, R10 ;  /* 0x0000000a0909723e */ /* 0x000fe200000000ff */
[----:B------:R0:W-:Y:S01]  /*d760*/  STG.E.U16 desc[UR6][R6.64+0xf0], R0 ;  /* 0x0000f00006007986 */ /* 0x0001e2000c101506 */
[----:B-1----:R-:W-:Y:S02]  /*d770*/  PRMT R2, R32, 0x7632, R2 ;  /* 0x0000763220027816 */ /* 0x002fe40000000002 */
        /* <DEDUP_REMOVED lines=29> */
.L_x_21632:
        /* <DEDUP_REMOVED lines=11> */
.L_x_27641:


//--------------------- .text._ZN4vllm25paged_attention_v2_kernelIttLi192ELi32ELi128ELNS_18Fp8KVCacheDataTypeE0ELb1ELi512EEEvPfS2_PT_PKS3_PKT0_S9_ifPKiSB_iPKfiiiSD_SD_iiiii --------------------------
	.section	.text._ZN4vllm25paged_attention_v2_kernelIttLi192ELi32ELi128ELNS_18Fp8KVCacheDataTypeE0ELb1ELi512EEEvPfS2_PT_PKS3_PKT0_S9_ifPKiSB_iPKfiiiSD_SD_iiiii,"ax",@progbits
	.align	128
        .global         _ZN4vllm25paged_attention_v2_kernelIttLi192ELi32ELi128ELNS_18Fp8KVCacheDataTypeE0ELb1ELi512EEEvPfS2_PT_PKS3_PKT0_S9_ifPKiSB_iPKfiiiSD_SD_iiiii
        .type           _ZN4vllm25paged_attention_v2_kernelIttLi192ELi32ELi128ELNS_18Fp8KVCacheDataTypeE0ELb1ELi512EEEvPfS2_PT_PKS3_PKT0_S9_ifPKiSB_iPKfiiiSD_SD_iiiii,@function
        .size           _ZN4vllm25paged_attention_v2_kernelIttLi192ELi32ELi128ELNS_18Fp8KVCacheDataTypeE0ELb1ELi512EEEvPfS2_PT_PKS3_PKT0_S9_ifPKiSB_iPKfiiiSD_SD_iiiii,(.L_x_27642 - _ZN4vllm25paged_attention_v2_kernelIttLi192ELi32ELi128ELNS_18Fp8KVCacheDataTypeE0ELb1ELi512EEEvPfS2_PT_PKS3_PKT0_S9_ifPKiSB_iPKfiiiSD_SD_iiiii)
        .other          _ZN4vllm25paged_attention_v2_kernelIttLi192ELi32ELi128ELNS_18Fp8KVCacheDataTypeE0ELb1ELi512EEEvPfS2_PT_PKS3_PKT0_S9_ifPKiSB_iPKfiiiSD_SD_iiiii,@"STO_CUDA_ENTRY STV_DEFAULT"
_ZN4vllm25paged_attention_v2_kernelIttLi192ELi32ELi128ELNS_18Fp8KVCacheDataTypeE0ELb1ELi512EEEvPfS2_PT_PKS3_PKT0_S9_ifPKiSB_iPKfiiiSD_SD_iiiii:
.text._ZN4vllm25paged_attention_v2_kernelIttLi192ELi32ELi128ELNS_18Fp8KVCacheDataTypeE0ELb1ELi512EEEvPfS2_PT_PKS3_PKT0_S9_ifPKiSB_iPKfiiiSD_SD_iiiii:
        /* <DEDUP_REMOVED lines=22> */
[----:B------:R-:W-:Y:S01]  /*0160*/  HFMA2 R53, -RZ, RZ, 0, 0 ;  /* 0x00000000ff357431 */ /* 0x000fe200000001ff */
[----:B------:R-:W2:Y:S02]  /*0170*/  LDCU UR27, c[0x0][0x408] ;  /* 0x00008100ff1b77ac */ /* 0x000ea40008000800 */
[----:B------:R-:W-:-:S02]  /*0180*/  IABS R2, R0 ;  /* 0x0000000000027213 */ /* 0x000fc40000000000 */
[----:B-1----:R-:W-:Y:S01]  /*0190*/  MOV R5, UR19 ;  /* 0x0000001300057c02 */ /* 0x002fe20008000f00 */
[----:B---3--:R-:W-:Y:S01]  /*01a0*/  UIMAD UR4, UR17, UR4, URZ ;  /* 0x00000004110472a4 */ /* 0x008fe2000f8e02ff */
[----:B------:R-:W-:Y:S01]  /*01b0*/  R2UR UR8, R2 ;  /* 0x00000000020872ca */ /* 0x000fe200000e0000 */
[----:B----4-:R-:W-:Y:S02]  /*01c0*/  UISETP.NE.U32.AND UP0, UPT, UR6, URZ, UPT ;  /* 0x000000ff0600728c */ /* 0x010fe4000bf05070 */
[----:B------:R-:W-:Y:S01]  /*01d0*/  USHF.R.S32.HI UR5, URZ, 0x1f, UR4 ;  /* 0x0000001fff057899 */ /* 0x000fe20008011404 */
[----:B0-----:R-:W-:Y:S01]  /*01e0*/  ISETP.GT.U32.AND P0, PT, R3, 0x17, PT ;  /* 0x000000170300780c */ /* 0x001fe20003f04070 */
[----:B------:R-:W-:Y:S01]  /*01f0*/  UISETP.NE.AND.EX UP0, UPT, UR7, URZ, UPT, UP0 ;  /* 0x000000ff0700728c */ /* 0x000fe2000bf05300 */
[----:B------:R-:W0:Y:S01]  /*0200*/  LDCU UR15, c[0x0][0x3f8] ;  /* 0x00007f00ff0f77ac */ /* 0x000e220008000800 */
[----:B------:R-:W1:Y:S01]  /*0210*/  LDCU UR28, c[0x0][0x3fc] ;  /* 0x00007f80ff1c77ac */ /* 0x000e620008000800 */
[----:B------:R-:W3:Y:S09]  /*0220*/  LDCU UR29, c[0x0][0x3e0] ;  /* 0x00007c00ff1d77ac */ /* 0x000ef20008000800 */
[----:B------:R-:W4:Y:S01]  /*0230*/  @!P0 LDC.64 R6, c[0x0][0x398] ;  /* 0x0000e600ff068b82 */ /* 0x000f220000000a00 */
[----:B------:R-:W-:Y:S01]  /*0240*/  @!P0 IMAD R5, R5, 0xc0, RZ ;  /* 0x000000c005058824 */ /* 0x000fe200078e02ff */
[----:B------:R-:W-:Y:S01]  /*0250*/  @!P0 SHF.L.U32 R0, R3, 0x3, RZ ;  /* 0x0000000303008819 */ /* 0x000fe200000006ff */
[----:B------:R-:W0:Y:S03]  /*0260*/  LDCU UR30, c[0x0][0x3dc] ;  /* 0x00007b80ff1e77ac */ /* 0x000e260008000800 */
[----:B------:R-:W-:Y:S01]  /*0270*/  @!P0 IADD3 R0, P1, P2, R0, UR4, R5 ;  /* 0x0000000400008c10 */ /* 0x000fe2000fa3e005 */
[----:B------:R-:W0:Y:S03]  /*0280*/  LDCU UR31, c[0x0][0x3b4] ;  /* 0x00007680ff1f77ac */ /* 0x000e260008000800 */
[----:B------:R-:W-:Y:S01]  /*0290*/  @!P0 IADD3.X R2, PT, PT, RZ, UR5, RZ, P1, P2 ;  /* 0x00000005ff028c10 */ /* 0x000fe20008fe44ff */
[----:B------:R-:W2:Y:S01]  /*02a0*/  @UP0 LDCU.64 UR4, c[0x0][0x3d0] ;  /* 0x00007a00ff0407ac */ /* 0x000ea20008000a00 */
[----:B------:R-:W0:Y:S01]  /*02b0*/  LDCU.64 UR22, c[0x0][0x3a0] ;  /* 0x00007400ff1677ac */ /* 0x000e220008000a00 */
[----:B----4-:R-:W-:-:S04]  /*02c0*/  @!P0 LEA R4, P1, R0, R6, 0x1 ;  /* 0x0000000600048211 */ /* 0x010fc800078208ff */
[----:B------:R-:W-:Y:S02]  /*02d0*/  @!P0 LEA.HI.X R5, R0, R7, R2, 0x1, P1 ;  /* 0x0000000700058211 */ /* 0x000fe400008f0c02 */
[----:B------:R-:W4:Y:S04]  /*02e0*/  I2F.RP R0, UR8 ;  /* 0x0000000800007d06 */ /* 0x000f280008209400 */
[----:B------:R-:W3:Y:S01]  /*02f0*/  @!P0 LDG.E.128.CONSTANT R4, desc[UR12][R4.64] ;  /* 0x0000000c04048981 */ /* 0x000ee2000c1e9d00 */
[----:B--2---:R-:W-:Y:S01]  /*0300*/  @UP0 UIMAD.WIDE.U32 UR4, UR19, 0x4, UR4 ;  /* 0x00000004130408a5 */ /* 0x004fe2000f8e0004 */
[----:B------:R-:W-:-:S05]  /*0310*/  PLOP3.LUT P1, PT, PT, PT, UP0, 0x80, 0x8 ;  /* 0x000000000008781c */ /* 0x000fca0003f2f008 */
[----:B------:R-:W-:Y:S01]  /*0320*/  IMAD.U32 R9, RZ, RZ, UR5 ;  /* 0x00000005ff097e24 */ /* 0x000fe2000f8e00ff */
[----:B------:R-:W-:Y:S01]  /*0330*/  MOV R8, UR4 ;  /* 0x0000000400087c02 */ /* 0x000fe20008000f00 */
[----:B----4-:R-:W2:Y:S01]  /*0340*/  MUFU.RCP R0, R0 ;  /* 0x0000000000007308 */ /* 0x010ea20000001000 */
[----:B------:R-:W-:-:S05]  /*0350*/  UMOV UR4, URZ ;  /* 0x000000ff00047c82 */ /* 0x000fca0008000000 */
[----:B------:R4:W5:Y:S01]  /*0360*/  @P1 LDG.E.CONSTANT R53, desc[UR12][R8.64] ;  /* 0x0000000c08351981 */ /* 0x000962000c1e9900 */
[----:B------:R-:W-:Y:S01]  /*0370*/  MOV R51, UR18 ;  /* 0x0000001200337c02 */ /* 0x000fe20008000f00 */
[----:B------:R-:W-:Y:S01]  /*0380*/  BSSY.RECONVERGENT B0, `(.L_x_21633) ;  /* 0x000034b000007945 */ /* 0x000fe20003800200 */
[----:B------:R-:W-:Y:S01]  /*0390*/  IMAD.MOV.U32 R50, RZ, RZ, -0x800001 ;  /* 0xff7fffffff327424 */ /* 0x000fe200078e00ff */
[----:B--2---:R-:W-:Y:S02]  /*03a0*/  IADD3 R2, PT, PT, R0, 0xffffffe, RZ ;  /* 0x0ffffffe00027810 */ /* 0x004fe40007ffe0ff */
[----:B------:R-:W-:-:S04]  /*03b0*/  IABS R0, UR21 ;  /* 0x0000001500007c13 */ /* 0x000fc80008000000 */
[----:B------:R-:W2:Y:S01]  /*03c0*/  F2I.FTZ.U32.TRUNC.NTZ R2, R2 ;  /* 0x0000000200027305 */ /* 0x000ea2000021f000 */
[----:B------:R-:W-:Y:S02]  /*03d0*/  R2UR UR7, R0 ;  /* 0x00000000000772ca */ /* 0x000fe400000e0000 */
[----:B------:R-:W-:-:S04]  /*03e0*/  MOV R0, UR26 ;  /* 0x0000001a00007c02 */ /* 0x000fc80008000f00 */
[----:B------:R-:W-:-:S04]  /*03f0*/  IABS R0, R0 ;  /* 0x0000000000007213 */ /* 0x000fc80000000000 */
[----:B------:R-:W-:Y:S02]  /*0400*/  MOV R52, R0 ;  /* 0x0000000000347202 */ /* 0x000fe40000000f00 */
[----:B--2---:R-:W-:Y:S02]  /*0410*/  R2UR UR5, R2 ;  /* 0x00000000020572ca */ /* 0x004fe400000e0000 */
[----:B------:R-:W2:Y:S11]  /*0420*/  I2F.RP R2, R0 ;  /* 0x0000000000027306 */ /* 0x000eb60000209400 */
[----:B------:R-:W-:-:S04]  /*0430*/  UIADD3 UR6, UPT, UPT, URZ, -UR5, URZ ;  /* 0x80000005ff067290 */ /* 0x000fc8000fffe0ff */
[----:B------:R-:W-:Y:S01]  /*0440*/  UIMAD UR6, UR6, UR8, URZ ;  /* 0x00000008060672a4 */ /* 0x000fe2000f8e02ff */
[----:B--2---:R-:W4:Y:S03]  /*0450*/  MUFU.RCP R2, R2 ;  /* 0x0000000200027308 */ /* 0x004f260000001000 */
[----:B------:R-:W-:Y:S02]  /*0460*/  UIMAD.WIDE.U32 UR4, UR5, UR6, UR4 ;  /* 0x00000006050472a5 */ /* 0x000fe4000f8e0004 */
[----:B------:R-:W-:Y:S02]  /*0470*/  UIADD3 UR6, UPT, UPT, UR20, 0x1f, URZ ;  /* 0x0000001f14067890 */ /* 0x000fe4000fffe0ff */
[----:B------:R-:W-:Y:S02]  /*0480*/  UIMAD.WIDE.U32 UR4, UR5, UR7, URZ ;  /* 0x00000007050472a5 */ /* 0x000fe4000f8e00ff */
[----:B------:R-:W-:-:S02]  /*0490*/  USHF.R.U32.HI UR6, URZ, 0x5, UR6 ;  /* 0x00000005ff067899 */ /* 0x000fc40008011606 */
[----:B------:R-:W-:-:S04]  /*04a0*/  UIADD3 UR4, UPT, UPT, URZ, -UR5, URZ ;  /* 0x80000005ff047290 */ /* 0x000fc8000fffe0ff */
[----:B------:R-:W-:Y:S01]  /*04b0*/  UIMAD UR4, UR8, UR4, UR7 ;  /* 0x00000004080472a4 */ /* 0x000fe2000f8e0207 */
[----:B----4-:R-:W-:Y:S01]  /*04c0*/  IADD3 R9, PT, PT, R2, 0xffffffe, RZ ;  /* 0x0ffffffe02097810 */ /* 0x010fe20007ffe0ff */
[----:B------:R-:W-:Y:S02]  /*04d0*/  ULEA UR7, UR18, 0x10, 0x4 ;  /* 0x0000001012077891 */ /* 0x000fe4000f8e20ff */
[----:B------:R-:W-:Y:S02]  /*04e0*/  UISETP.GT.U32.AND UP1, UPT, UR8, UR4, UPT ;  /* 0x000000040800728c */ /* 0x000fe4000bf24070 */
[----:B------:R-:W-:Y:S01]  /*04f0*/  UISETP.LT.U32.AND UP6, UPT, UR6, UR7, UPT ;  /* 0x000000070600728c */ /* 0x000fe2000bfc1070 */
[----:B------:R-:W2:Y:S08]  /*0500*/  F2I.FTZ.U32.TRUNC.NTZ R9, R9 ;  /* 0x0000000900097305 */ /* 0x000eb0000021f000 */
[----:B------:R-:W-:-:S02]  /*0510*/  @!UP1 UIADD3 UR4, UPT, UPT, UR4, -UR8, URZ ;  /* 0x8000000804049290 */ /* 0x000fc4000fffe0ff */
[----:B------:R-:W-:Y:S02]  /*0520*/  @!UP1 UIADD3 UR5, UPT, UPT, UR5, 0x1, URZ ;  /* 0x0000000105059890 */ /* 0x000fe4000fffe0ff */
[----:B------:R-:W-:Y:S02]  /*0530*/  UISETP.GE.U32.AND UP0, UPT, UR4, UR8, UPT ;  /* 0x000000080400728c */ /* 0x000fe4000bf06070 */
[----:B------:R-:W-:Y:S01]  /*0540*/  ULOP3.LUT UR4, UR21, UR14, URZ, 0x3c, !UPT ;  /* 0x0000000e15047292 */ /* 0x000fe2000f8e3cff */
[----:B--2---:R-:W-:Y:S01]  /*0550*/  IMAD R10, R9, R0, RZ ;  /* 0x00000000090a7224 */ /* 0x004fe200078e02ff */
[----:B------:R-:W-:Y:S02]  /*0560*/  UIADD3 UR8, UPT, UPT, UR20, -0x1, URZ ;  /* 0xffffffff14087890 */ /* 0x000fe4000fffe0ff */
[----:B------:R-:W-:Y:S02]  /*0570*/  UISETP.GE.AND UP1, UPT, UR4, URZ, UPT ;  /* 0x000000ff0400728c */ /* 0x000fe4000bf26270 */
[----:B------:R-:W-:Y:S01]  /*0580*/  IADD3 R11, PT, PT, RZ, -R10, RZ ;  /* 0x8000000aff0b7210 */ /* 0x000fe20007ffe0ff */
[----:B------:R-:W-:Y:S01]  /*0590*/  UMOV UR4, URZ ;  /* 0x000000ff00047c82 */ /* 0x000fe20008000000 */
[----:B------:R-:W-:Y:S01]  /*05a0*/  MOV R13, UR8 ;  /* 0x00000008000d7c02 */ /* 0x000fe20008000f00 */
[----:B------:R-:W-:-:S02]  /*05b0*/  @UP0 UIADD3 UR5, UPT, UPT, UR5, 0x1, URZ ;  /* 0x0000000105050890 */ /* 0x000fc4000fffe0ff */
[----:B------:R-:W-:Y:S01]  /*05c0*/  UISETP.NE.AND UP0, UPT, UR14, URZ, UPT ;  /* 0x000000ff0e00728c */ /* 0x000fe2000bf05270 */
[----:B------:R-:W-:Y:S01]  /*05d0*/  IABS R13, R13 ;  /* 0x0000000d000d7213 */ /* 0x000fe20000000000 */
[----:B------:R-:W-:-:S03]  /*05e0*/  ULOP3.LUT UR8, UR8, UR26, URZ, 0x3c, !UPT ;  /* 0x0000001a08087292 */ /* 0x000fc6000f8e3cff */
[----:B------:R-:W-:Y:S01]  /*05f0*/  UMOV UR16, UR5 ;  /* 0x0000000500107c82 */ /* 0x000fe20008000000 */
[----:B------:R-:W-:Y:S02]  /*0600*/  UISETP.GE.AND UP2, UPT, UR8, URZ, UPT ;  /* 0x000000ff0800728c */ /* 0x000fe4000bf46270 */
        /* <DEDUP_REMOVED lines=8> */
[----:B------:R-:W2:Y:S08]  /*0690*/  I2F.RP R8, UR25 ;  /* 0x0000001900087d06 */ /* 0x000eb00008209400 */
[----:B--2---:R-:W2:Y:S02]  /*06a0*/  MUFU.RCP R8, R8 ;  /* 0x0000000800087308 */ /* 0x004ea40000001000 */
[----:B--2---:R-:W-:Y:S01]  /*06b0*/  IADD3 R10, PT, PT, R8, 0xffffffe, RZ ;  /* 0x0ffffffe080a7810 */ /* 0x004fe20007ffe0ff */
[----:B------:R-:W-:-:S04]  /*06c0*/  IMAD.MOV.U32 R8, RZ, RZ, RZ ;  /* 0x000000ffff087224 */ /* 0x000fc800078e00ff */
[----:B------:R-:W-:Y:S01]  /*06d0*/  IMAD.HI.U32 R2, R9, R11, R8 ;  /* 0x0000000b09027227 */ /* 0x000fe200078e0008 */
[----:B------:R-:W2:Y:S01]  /*06e0*/  F2I.FTZ.U32.TRUNC.NTZ R10, R10 ;  /* 0x0000000a000a7305 */ /* 0x000ea2000021f000 */
[----:B------:R-:W-:-:S05]  /*06f0*/  MOV R11, R13 ;  /* 0x0000000d000b7202 */ /* 0x000fca0000000f00 */
[----:B------:R-:W-:-:S05]  /*0700*/  IMAD.HI.U32 R8, R2, R11, RZ ;  /* 0x0000000b02087227 */ /* 0x000fca00078e00ff */
[----:B------:R-:W-:Y:S02]  /*0710*/  R2UR UR11, R8 ;  /* 0x00000000080b72ca */ /* 0x000fe400000e0000 */
[----:B------:R-:W-:Y:S02]  /*0720*/  IABS R8, UR19 ;  /* 0x0000001300087c13 */ /* 0x000fe40008000000 */
[----:B--2---:R-:W-:Y:S02]  /*0730*/  R2UR UR5, R10 ;  /* 0x000000000a0572ca */ /* 0x004fe400000e0000 */
[----:B------:R-:W-:Y:S02]  /*0740*/  R2UR UR10, R8 ;  /* 0x00000000080a72ca */ /* 0x000fe400000e0000 */
[----:B------:R-:W-:-:S05]  /*0750*/  IADD3 R8, PT, PT, RZ, -R12, RZ ;  /* 0x8000000cff087210 */ /* 0x000fca0007ffe0ff */
[----:B------:R-:W-:-:S04]  /*0760*/  IADD3 R9, PT, PT, RZ, -UR11, RZ ;  /* 0x8000000bff097c10 */ /* 0x000fc8000fffe0ff */
[----:B------:R-:W-:Y:S01]  /*0770*/  UIADD3 UR9, UPT, UPT, URZ, -UR5, URZ ;  /* 0x80000005ff097290 */ /* 0x000fe2000fffe0ff */
[C---:B------:R-:W-:Y:S02]  /*0780*/  IMAD R9, R0.reuse, R9, R11 ;  /* 0x0000000900097224 */ /* 0x040fe400078e020b */
[----:B------:R-:W2:Y:S01]  /*0790*/  @!P0 S2R R11, SR_CgaCtaId ;  /* 0x00000000000b8919 */ /* 0x000ea20000008800 */
[----:B------:R-:W-:Y:S02]  /*07a0*/  UIMAD UR9, UR9, UR25, URZ ;  /* 0x00000019090972a4 */ /* 0x000fe4000f8e02ff */
[----:B------:R-:W-:Y:S02]  /*07b0*/  ISETP.GT.U32.AND P1, PT, R0, R9, PT ;  /* 0x000000090000720c */ /* 0x000fe40003f24070 */
[----:B------:R-:W-:-:S03]  /*07c0*/  UIMAD.WIDE.U32 UR4, UR5, UR9, UR4 ;  /* 0x00000009050472a5 */ /* 0x000fc6000f8e0004 */
[----:B------:R-:W-:Y:S01]  /*07d0*/  R2UR UR9, R8 ;  /* 0x00000000080972ca */ /* 0x000fe200000e0000 */
[----:B------:R-:W-:Y:S01]  /*07e0*/  UIMAD.WIDE.U32 UR4, UR5, UR10, URZ ;  /* 0x0000000a050472a5 */ /* 0x000fe2000f8e00ff */
[----:B------:R-:W-:-:S06]  /*07f0*/  @!P0 MOV R8, 0x400 ;  /* 0x0000040000088802 */ /* 0x000fcc0000000f00 */
[----:B------:R-:W-:Y:S01]  /*0800*/  VOTEU.ANY UP3, P1 ;  /* 0x0000000000ff7886 */ /* 0x000fe20000860100 */
[----:B------:R-:W-:-:S04]  /*0810*/  PLOP3.LUT P1, PT, PT, PT, UP3, 0x80, 0x8 ;  /* 0x000000000008781c */ /* 0x000fc80003f2f038 */
[----:B------:R-:W-:Y:S02]  /*0820*/  UIMAD UR4, UR5, UR9, UR10 ;  /* 0x00000009050472a4 */ /* 0x000fe4000f8e020a */
[----:B------:R-:W-:Y:S02]  /*0830*/  USEL UR10, UR6, UR7, UP6 ;  /* 0x00000007060a7287 */ /* 0x000fe4000b000000 */
[----:B------:R-:W-:Y:S02]  /*0840*/  UISETP.GT.U32.AND UP5, UPT, UR25, UR4, UPT ;  /* 0x000000041900728c */ /* 0x000fe4000bfa4070 */
[----:B------:R-:W-:Y:S02]  /*0850*/  @!UP3 UIADD3 UR11, UPT, UPT, UR11, 0x1, URZ ;  /* 0x000000010b0bb890 */ /* 0x000fe4000fffe0ff */
[----:B0-----:R-:W-:Y:S01]  /*0860*/  @UP0 UIMAD UR9, UR21, UR15, UR19 ;  /* 0x0000000f150902a4 */ /* 0x001fe2000f8e0213 */
[----:B------:R-:W-:Y:S02]  /*0870*/  @!P1 IADD3 R9, PT, PT, R9, -R0, RZ ;  /* 0x8000000009099210 */ /* 0x000fe40007ffe0ff */
[----:B--2---:R-:W-:Y:S01]  /*0880*/  @!P0 LEA R8, R11, R8, 0x18 ;  /* 0x000000080b088211 */ /* 0x004fe200078ec0ff */
[----:B------:R-:W-:Y:S01]  /*0890*/  @UP0 UIMAD UR9, UR9, UR27, 0x1 ;  /* 0x00000001090904a4 */ /* 0x000fe2000f8e021b */
[----:B------:R-:W-:-:S02]  /*08a0*/  ISETP.GE.U32.AND P1, PT, R9, R0, PT ;  /* 0x000000000900720c */ /* 0x000fc40003f26070 */
[----:B------:R-:W-:Y:S01]  /*08b0*/  @!UP5 UIADD3 UR4, UPT, UPT, UR4, -UR25, URZ ;  /* 0x800000190404d290 */ /* 0x000fe2000fffe0ff */
[----:B------:R-:W-:Y:S01]  /*08c0*/  @!P0 LEA R9, R3, R8, 0x4 ;  /* 0x0000000803098211 */ /* 0x000fe200078e20ff */
[----:B------:R-:W-:Y:S01]  /*08d0*/  @!UP5 UIADD3 UR5, UPT, UPT, UR5, 0x1, URZ ;  /* 0x000000010505d890 */ /* 0x000fe2000fffe0ff */
[----:B------:R-:W-:Y:S01]  /*08e0*/  SHF.R.U32.HI R8, RZ, 0x5, R3 ;  /* 0x00000005ff087819 */ /* 0x000fe20000011603 */
[----:B------:R-:W-:Y:S02]  /*08f0*/  UISETP.GE.U32.AND UP4, UPT, UR4, UR25, UPT ;  /* 0x000000190400728c */ /* 0x000fe4000bf86070 */
[----:B------:R-:W-:Y:S01]  /*0900*/  ULOP3.LUT UR4, UR19, UR16, URZ, 0x3c, !UPT ;  /* 0x0000001013047292 */ /* 0x000fe2000f8e3cff */
[----:B------:R-:W-:-:S03]  /*0910*/  LEA R51, R51, R8, 0x4 ;  /* 0x0000000833337211 */ /* 0x000fc600078e20ff */
[----:B------:R-:W-:Y:S01]  /*0920*/  UISETP.GE.AND UP5, UPT, UR4, URZ, UPT ;  /* 0x000000ff0400728c */ /* 0x000fe2000bfa6270 */
[----:B------:R-:W-:-:S04]  /*0930*/  VOTEU.ANY UP3, P1 ;  /* 0x0000000000ff7886 */ /* 0x000fc80000860100 */
[----:B------:R-:W-:Y:S02]  /*0940*/  @UP4 UIADD3 UR5, UPT, UPT, UR5, 0x1, URZ ;  /* 0x0000000105054890 */ /* 0x000fe4000fffe0ff */
[----:B------:R-:W-:Y:S02]  /*0950*/  UISETP.NE.AND UP4, UPT, UR16, URZ, UPT ;  /* 0x000000ff1000728c */ /* 0x000fe4000bf85270 */
[----:B------:R-:W-:-:S03]  /*0960*/  @UP3 UIADD3 UR11, UPT, UPT, UR11, 0x1, URZ ;  /* 0x000000010b0b3890 */ /* 0x000fc6000fffe0ff */
[----:B------:R-:W-:Y:S02]  /*0970*/  UMOV UR8, UR5 ;  /* 0x0000000500087c82 */ /* 0x000fe40008000000 */
[----:B------:R-:W-:-:S04]  /*0980*/  @!UP5 UIADD3 UR8, UPT, UPT, URZ, -UR8, URZ ;  /* 0x80000008ff08d290 */ /* 0x000fc8000fffe0ff */
[----:B------:R-:W-:-:S03]  /*0990*/  @!UP4 ULOP3.LUT UR8, URZ, UR16, URZ, 0x33, !UPT ;  /* 0x00000010ff08c292 */ /* 0x000fc6000f8e33ff */
[----:B------:R-:W-:Y:S01]  /*09a0*/  UMOV UR16, UR11 ;  /* 0x0000000b00107c82 */ /* 0x000fe20008000000 */
[----:B------:R-:W-:Y:S02]  /*09b0*/  @!UP0 UIMAD UR4, UR14, UR15, UR8 ;  /* 0x0000000f0e0482a4 */ /* 0x000fe4000f8e0208 */
[----:B------:R-:W-:Y:S02]  /*09c0*/  @!UP2 UIADD3 UR16, UPT, UPT, URZ, -UR16, URZ ;  /* 0x80000010ff10a290 */ /* 0x000fe4000fffe0ff */
[----:B------:R-:W-:Y:S02]  /*09d0*/  @!UP0 UIADD3 UR4, UPT, UPT, URZ, -UR4, URZ ;  /* 0x80000004ff048290 */ /* 0x000fe4000fffe0ff */
[----:B------:R-:W-:Y:S02]  /*09e0*/  @!UP1 ULOP3.LUT UR16, URZ, UR26, URZ, 0x33, !UPT ;  /* 0x0000001aff109292 */ /* 0x000fe4000f8e33ff */
[----:B------:R-:W-:Y:S01]  /*09f0*/  @!UP0 UIMAD UR9, UR27, UR4, 0x1 ;  /* 0x000000011b0984a4 */ /* 0x000fe2000f8e0204 */
[----:B---3--:R0:W-:Y:S01]  /*0a00*/  @!P0 STS.128 [R9], R4 ;  /* 0x0000000409008388 */ /* 0x0081e20000000c00 */
[----:B------:R-:W-:Y:S01]  /*0a10*/  BAR.SYNC.DEFER_BLOCKING 0x0 ;  /* 0x0000000000007b1d */ /* 0x000fe20000010000 */
[----:B------:R-:W-:-:S13]  /*0a20*/  ISETP.GE.U32.AND P0, PT, R51, UR10, PT ;  /* 0x0000000a33007c0c */ /* 0x000fda000bf06070 */
[----:B-1----:R-:W-:Y:S05]  /*0a30*/  @P0 BRA `(.L_x_21634) ;  /* 0x0000002c007c0947 */ /* 0x002fea0003800000 */
[----:B------:R-:W1:Y:S01]  /*0a40*/  LDCU UR4, c[0x0][0x3c8] ;  /* 0x00007900ff0477ac */ /* 0x000e620008000800 */
[----:B------:R-:W2:Y:S01]  /*0a50*/  S2UR UR5, SR_CgaCtaId ;  /* 0x00000000000579c3 */ /* 0x000ea20000008800 */
[----:B0-----:R-:W-:Y:S01]  /*0a60*/  IMAD.WIDE.U32 R4, R51, 0x4, RZ ;  /* 0x0000000433047825 */ /* 0x001fe200078e00ff */
[----:B------:R-:W-:Y:S01]  /*0a70*/  LEA R46, R8, UR24, 0x5 ;  /* 0x00000018082e7c11 */ /* 0x000fe2000f8e28ff */
[----:B------:R-:W0:Y:S01]  /*0a80*/  LDCU.64 UR6, c[0x0][0x3b8] ;  /* 0x00007700ff0677ac */ /* 0x000e220008000a00 */
[----:B------:R-:W-:Y:S01]  /*0a90*/  MOV R50, 0xff7fffff ;  /* 0xff7fffff00327802 */ /* 0x000fe20000000f00 */
[----:B-1----:R-:W-:-:S06]  /*0aa0*/  UIMAD UR4, UR17, UR4, URZ ;  /* 0x00000004110472a4 */ /* 0x002fcc000f8e02ff */
[----:B------:R-:W-:Y:S01]  /*0ab0*/  MOV R7, UR4 ;  /* 0x0000000400077c02 */ /* 0x000fe20008000f00 */
[----:B------:R-:W-:Y:S02]  /*0ac0*/  UMOV UR4, 0x400 ;  /* 0x0000040000047882 */ /* 0x000fe40000000000 */
[----:B------:R-:W-:Y:S02]  /*0ad0*/  UIADD3 UR4, UPT, UPT, UR4, 0x1a0, URZ ;  /* 0x000001a004047890 */ /* 0x000fe4000fffe0ff */
[----:B------:R-:W-:Y:S01]  /*0ae0*/  IMAD.WIDE R4, R7, 0x4, R4 ;  /* 0x0000000407047825 */ /* 0x000fe200078e0204 */
[----:B------:R-:W-:Y:S01]  /*0af0*/  LOP3.LUT R7, R3, 0x1f, RZ, 0xc0, !PT ;  /* 0x0000001f03077812 */ /* 0x000fe200078ec0ff */
[----:B--2---:R-:W-:-:S03]  /*0b00*/  ULEA UR4, UR5, UR4, 0x18 ;  /* 0x0000000405047291 */ /* 0x004fc6000f8ec0ff */
[----:B------:R-:W-:Y:S02]  /*0b10*/  LEA R8, R8, R7, 0x5 ;  /* 0x0000000708087211 */ /* 0x000fe400078e28ff */
[----:B------:R-:W-:Y:S02]  /*0b20*/  IADD3 R7, PT, PT, R7, R46, RZ ;  /* 0x0000002e07077210 */ /* 0x000fe40007ffe0ff */
[----:B0-----:R-:W-:Y:S02]  /*0b30*/  IADD3 R44, P0, PT, R4, UR6, RZ ;  /* 0x00000006042c7c10 */ /* 0x001fe4000ff1e0ff */
[----:B------:R-:W-:Y:S01]  /*0b40*/  IADD3 R46, PT, PT, R46, 0x1, RZ ;  /* 0x000000012e2e7810 */ /* 0x000fe20007ffe0ff */
[----:B------:R-:W-:Y:S01]  /*0b50*/  VIADD R47, R7, 0x1 ;  /* 0x00000001072f7836 */ /* 0x000fe20000000000 */
[----:B------:R-:W-:Y:S02]  /*0b60*/  IADD3.X R45, PT, PT, R5, UR7, RZ, P0, !PT ;  /* 0x00000007052d7c10 */ /* 0x000fe400087fe4ff */
[----:B------:R-:W-:-:S02]  /*0b70*/  IADD3 R48, PT, PT, R7, -UR20, RZ ;  /* 0x8000001407307c10 */ /* 0x000fc4000fffe0ff */
[----:B------:R-:W-:-:S07]  /*0b80*/  LEA R49, R8, UR4, 0x2 ;  /* 0x0000000408317c11 */ /* 0x000fce000f8e10ff */
.L_x_21637:
[----:B------:R-:W0:Y:S01]  /*0b90*/  LDC R12, c[0x0][0x400] ;  /* 0x00010000ff0c7b82 */ /* 0x000e220000000800 */
[C---:B------:R-:W-:Y:S01]  /*0ba0*/  IADD3 R4, PT, PT, R46.reuse, -0x1, RZ ;  /* 0xffffffff2e047810 */ /* 0x040fe20007ffe0ff */
[----:B------:R-:W-:Y:S01]  /*0bb0*/  UIADD3 UR4, UPT, UPT, UR16, -UR28, URZ ;  /* 0x8000001c10047290 */ /* 0x000fe2000fffe0ff */
[----:B------:R-:W-:Y:S01]  /*0bc0*/  IADD3 R51, PT, PT, R51, 0x4, RZ ;  /* 0x0000000433337810 */ /* 0x000fe20007ffe0ff */
[----:B------:R-:W-:Y:S01]  /*0bd0*/  BSSY.RECONVERGENT B1, `(.L_x_21635) ;  /* 0x00002bf000017945 */ /* 0x000fe20003800200 */
[----:B------:R-:W-:Y:S02]  /*0be0*/  IABS R5, R4 ;  /* 0x0000000400057213 */ /* 0x000fe40000000000 */
[----:B------:R-:W-:Y:S01]  /*0bf0*/  IADD3 R46, PT, PT, R46, 0x80, RZ ;  /* 0x000000802e2e7810 */ /* 0x000fe20007ffe0ff */
[----:B------:R-:W1:Y:S02]  /*0c00*/  LDC R11, c[0x0][0x404] ;  /* 0x00010100ff0b7b82 */ /* 0x000e640000000800 */
        /* <DEDUP_REMOVED lines=17> */
[----:B------:R-:W-:-:S05]  /*0d20*/  MOV R8, R6 ;  /* 0x0000000600087202 */ /* 0x000fca0000000f00 */
[----:B------:R-:W-:Y:S01]  /*0d30*/  @!P2 IMAD.MOV R8, RZ, RZ, -R8 ;  /* 0x000000ffff08a224 */ /* 0x000fe200078e0a08 */
[----:B0-----:R-:W-:Y:S02]  /*0d40*/  IADD3 R4, PT, PT, RZ, -R5, RZ ;  /* 0x80000005ff047210 */ /* 0x001fe40007ffe0ff */
[----:B------:R-:W-:Y:S02]  /*0d50*/  @!P1 LOP3.LUT R8, RZ, R11, RZ, 0x33, !PT ;  /* 0x0000000bff089212 */ /* 0x000fe400078e33ff */
[----:B------:R-:W-:Y:S01]  /*0d60*/  ISETP.NE.AND P1, PT, R12, RZ, PT ;  /* 0x000000ff0c00720c */ /* 0x000fe20003f25270 */
[----:B------:R-:W-:Y:S02]  /*0d70*/  IMAD R7, R4, R9, RZ ;  /* 0x0000000904077224 */ /* 0x000fe400078e02ff */
[----:B------:R-:W-:Y:S01]  /*0d80*/  HFMA2 R4, -RZ, RZ, 0, 0 ;  /* 0x00000000ff047431 */ /* 0x000fe200000001ff */
[----:B------:R-:W-:-:S04]  /*0d90*/  IADD3 R6, PT, PT, R8, UR9, RZ ;  /* 0x0000000908067c10 */ /* 0x000fc8000fffe0ff */
[----:B------:R-:W-:Y:S02]  /*0da0*/  IABS R10, R6 ;  /* 0x00000006000a7213 */ /* 0x000fe40000000000 */
        /* <DEDUP_REMOVED lines=18> */
[----:B------:R-:W2:Y:S01]  /*0ed0*/  LDG.E.CONSTANT R7, desc[UR12][R44.64] ;  /* 0x0000000c2c077981 */ /* 0x000ea2000c1e9900 */
[----:B0-----:R-:W-:Y:S01]  /*0ee0*/  SHF.L.U32 R4, R3, 0x3, RZ ;  /* 0x0000000303047819 */ /* 0x001fe200000006ff */
[----:B------:R-:W-:-:S03]  /*0ef0*/  UIMAD UR4, UR8, UR29, URZ ;  /* 0x0000001d080472a4 */ /* 0x000fc6000f8e02ff */
[----:B------:R-:W-:-:S03]  /*0f00*/  LOP3.LUT R4, R4, 0xf8, RZ, 0xc0, !PT ;  /* 0x000000f804047812 */ /* 0x000fc600078ec0ff */
[----:B------:R-:W-:Y:S02]  /*0f10*/  MOV R5, UR4 ;  /* 0x0000000400057c02 */ /* 0x000fe40008000f00 */
[----:B------:R-:W-:-:S04]  /*0f20*/  IADD3 R4, P0, PT, R4, UR4, RZ ;  /* 0x0000000404047c10 */ /* 0x000fc8000ff1e0ff */
[----:B------:R-:W-:Y:S01]  /*0f30*/  LEA.HI.X.SX32 R5, R5, RZ, 0x1, P0 ;  /* 0x000000ff05057211 */ /* 0x000fe200000f0eff */
[----:B------:R-:W0:Y:S01]  /*0f40*/  S2UR UR5, SR_CgaCtaId ;  /* 0x00000000000579c3 */ /* 0x000e220000008800 */
[----:B------:R-:W-:Y:S01]  /*0f50*/  UMOV UR4, 0x400 ;  /* 0x0000040000047882 */ /* 0x000fe20000000000 */
        /* <DEDUP_REMOVED lines=8> */
[----:B0-----:R-:W-:-:S09]  /*0fe0*/  ULEA UR4, UR5, UR4, 0x18 ;  /* 0x0000000405047291 */ /* 0x001fd2000f8ec0ff */
[----:B------:R-:W0:Y:S04]  /*0ff0*/  LDS.128 R24, [UR4+0x10] ;  /* 0x00001004ff187984 */ /* 0x000e280008000c00 */
[----:B------:R-:W1:Y:S01]  /*1000*/  LDS.128 R28, [UR4] ;  /* 0x00000004ff1c7984 */ /* 0x000e620008000c00 */
[--C-:B0-----:R-:W-:Y:S02]  /*1010*/  HADD2.F32 R32, -RZ, R24.reuse.H0_H0 ;  /* 0x20000018ff207230 */ /* 0x101fe40000004100 */
[----:B------:R-:W-:Y:S02]  /*1020*/  HADD2.F32 R36, -RZ, R24.H1_H1 ;  /* 0x30000018ff247230 */ /* 0x000fe40000004100 */
[--C-:B-1----:R-:W-:Y:S02]  /*1030*/  HADD2.F32 R24, -RZ, R28.reuse.H0_H0 ;  /* 0x2000001cff187230 */ /* 0x102fe40000004100 */
[----:B------:R-:W-:-:S02]  /*1040*/  HADD2.F32 R28, -RZ, R28.H1_H1 ;  /* 0x3000001cff1c7230 */ /* 0x000fc40000004100 */
[--C-:B--2---:R-:W-:Y:S02]  /*1050*/  HADD2.F32 R33, -RZ, R4.reuse.H0_H0 ;  /* 0x20000004ff217230 */ /* 0x104fe40000004100 */
[----:B------:R-:W-:Y:S02]  /*1060*/  HADD2.F32 R39, -RZ, R4.H1_H1 ;  /* 0x30000004ff277230 */ /* 0x000fe40000004100 */
[--C-:B---3--:R-:W-:Y:S02]  /*1070*/  HADD2.F32 R37, -RZ, R8.reuse.H0_H0 ;  /* 0x20000008ff257230 */ /* 0x108fe40000004100 */
[----:B------:R-:W-:Y:S02]  /*1080*/  FMUL.FTZ R41, R32, R33 ;  /* 0x0000002120297220 */ /* 0x000fe40000410000 */
[----:B------:R-:W2:Y:S01]  /*1090*/  LDG.E.128.CONSTANT R32, desc[UR12][R54.64+0xa00] ;  /* 0x000a000c36207981 */ /* 0x000ea2000c1e9d00 */
[----:B------:R-:W-:Y:S01]  /*10a0*/  FMUL.FTZ R39, R36, R39 ;  /* 0x0000002724277220 */ /* 0x000fe20000410000 */
[----:B------:R-:W-:Y:S01]  /*10b0*/  FFMA.FTZ R4, R24, R37, R41 ;  /* 0x0000002518047223 */ /* 0x000fe20000010029 */
[----:B------:R-:W-:Y:S01]  /*10c0*/  HADD2.F32 R37, -RZ, R8.H1_H1 ;  /* 0x30000008ff257230 */ /* 0x000fe20000004100 */
[----:B------:R-:W3:Y:S01]  /*10d0*/  LDG.E.128.CONSTANT R40, desc[UR12][R54.64+0xc00] ;  /* 0x000c000c36287981 */ /* 0x000ee2000c1e9d00 */
[----:B------:R-:W-:-:S02]  /*10e0*/  HADD2.F32 R24, -RZ, R25.H0_H0 ;  /* 0x20000019ff187230 */ /* 0x000fc40000004100 */
[----:B------:R-:W-:Y:S02]  /*10f0*/  HADD2.F32 R25, -RZ, R25.H1_H1 ;  /* 0x30000019ff197230 */ /* 0x000fe40000004100 */
[----:B------:R-:W-:Y:S01]  /*1100*/  FFMA.FTZ R8, R28, R37, R39 ;  /* 0x000000251c087223 */ /* 0x000fe20000010027 */
[--C-:B------:R-:W-:Y:S02]  /*1110*/  HADD2.F32 R37, -RZ, R5.reuse.H0_H0 ;  /* 0x20000005ff257230 */ /* 0x100fe40000004100 */
[----:B------:R-:W-:Y:S02]  /*1120*/  HADD2.F32 R28, -RZ, R5.H1_H1 ;  /* 0x30000005ff1c7230 */ /* 0x000fe40000004100 */
[----:B------:R-:W-:Y:S02]  /*1130*/  HADD2.F32 R5, -RZ, R29.H0_H0 ;  /* 0x2000001dff057230 */ /* 0x000fe40000004100 */
[----:B------:R-:W-:Y:S01]  /*1140*/  FMUL.FTZ R36, R24, R37 ;  /* 0x0000002518247220 */ /* 0x000fe20000410000 */
[----:B------:R-:W-:-:S02]  /*1150*/  HADD2.F32 R24, -RZ, R9.H0_H0 ;  /* 0x20000009ff187230 */ /* 0x000fc40000004100 */
[----:B------:R-:W-:Y:S01]  /*1160*/  FMUL.FTZ R28, R25, R28 ;  /* 0x0000001c191c7220 */ /* 0x000fe20000410000 */
[----:B------:R-:W-:Y:S02]  /*1170*/  HADD2.F32 R29, -RZ, R29.H1_H1 ;  /* 0x3000001dff1d7230 */ /* 0x000fe40000004100 */
[--C-:B------:R-:W-:Y:S02]  /*1180*/  HADD2.F32 R25, -RZ, R26.reuse.H0_H0 ;  /* 0x2000001aff197230 */ /* 0x100fe40000004100 */
[----:B------:R-:W-:Y:S01]  /*1190*/  FFMA.FTZ R5, R5, R24, R36 ;  /* 0x0000001805057223 */ /* 0x000fe20000010024 */
[----:B------:R-:W-:Y:S02]  /*11a0*/  HADD2.F32 R24, -RZ, R9.H1_H1 ;  /* 0x30000009ff187230 */ /* 0x000fe40000004100 */
[----:B------:R-:W-:Y:S02]  /*11b0*/  HADD2.F32 R26, -RZ, R26.H1_H1 ;  /* 0x3000001aff1a7230 */ /* 0x000fe40000004100 */
[----:B------:R-:W-:-:S02]  /*11c0*/  HADD2.F32 R37, -RZ, R6.H1_H1 ;  /* 0x30000006ff257230 */ /* 0x000fc40000004100 */
[----:B------:R-:W-:Y:S02]  /*11d0*/  HADD2.F32 R36, -RZ, R6.H0_H0 ;  /* 0x20000006ff247230 */ /* 0x000fe40000004100 */
[----:B------:R-:W-:Y:S01]  /*11e0*/  FFMA.FTZ R6, R29, R24, R28 ;  /* 0x000000181d067223 */ /* 0x000fe2000001001c */
[--C-:B------:R-:W-:Y:S02]  /*11f0*/  HADD2.F32 R24, -RZ, R30.reuse.H0_H0 ;  /* 0x2000001eff187230 */ /* 0x100fe40000004100 */
[----:B------:R-:W-:Y:S01]  /*1200*/  FMUL.FTZ R37, R26, R37 ;  /* 0x000000251a257220 */ /* 0x000fe20000410000 */
[----:B------:R-:W-:Y:S02]  /*1210*/  HADD2.F32 R30, -RZ, R30.H1_H1 ;  /* 0x3000001eff1e7230 */ /* 0x000fe40000004100 */
[----:B------:R-:W-:Y:S01]  /*1220*/  FMUL.FTZ R25, R25, R36 ;  /* 0x0000002419197220 */ /* 0x000fe20000410000 */
[--C-:B------:R-:W-:Y:S02]  /*1230*/  HADD2.F32 R29, -RZ, R10.reuse.H1_H1 ;  /* 0x3000000aff1d7230 */ /* 0x100fe40000004100 */
[----:B------:R-:W-:-:S03]  /*1240*/  HADD2.F32 R9, -RZ, R10.H0_H0 ;  /* 0x2000000aff097230 */ /* 0x000fc60000004100 */
[----:B------:R-:W-:Y:S02]  /*1250*/  FFMA.FTZ R10, R30, R29, R37 ;  /* 0x0000001d1e0a7223 */ /* 0x000fe40000010025 */
[----:B------:R-:W0:Y:S01]  /*1260*/  LDS.128 R36, [UR4+0x20] ;  /* 0x00002004ff247984 */ /* 0x000e220008000c00 */
[----:B------:R-:W-:Y:S01]  /*1270*/  FFMA.FTZ R25, R24, R9, R25 ;  /* 0x0000000918197223 */ /* 0x000fe20000010019 */
[----:B------:R-:W-:Y:S02]  /*1280*/  HADD2.F32 R9, -RZ, R27.H0_H0 ;  /* 0x2000001bff097230 */ /* 0x000fe40000004100 */
[----:B------:R-:W-:-:S05]  /*1290*/  HADD2.F32 R24, -RZ, R7.H0_H0 ;  /* 0x20000007ff187230 */ /* 0x000fca0000004100 */
[----:B------:R-:W-:Y:S01]  /*12a0*/  FMUL.FTZ R26, R9, R24 ;  /* 0x00000018091a7220 */ /* 0x000fe20000410000 */
[----:B------:R-:W-:Y:S02]  /*12b0*/  HADD2.F32 R9, -RZ, R31.H0_H0 ;  /* 0x2000001fff097230 */ /* 0x000fe40000004100 */
[----:B------:R-:W-:Y:S02]  /*12c0*/  HADD2.F32 R24, -RZ, R11.H0_H0 ;  /* 0x2000000bff187230 */ /* 0x000fe40000004100 */
[----:B------:R-:W-:-:S03]  /*12d0*/  HADD2.F32 R27, -RZ, R27.H1_H1 ;  /* 0x3000001bff1b7230 */ /* 0x000fc60000004100 */
[----:B------:R-:W-:Y:S01]  /*12e0*/  FFMA.FTZ R9, R9, R24, R26 ;  /* 0x0000001809097223 */ /* 0x000fe2000001001a */
[----:B------:R-:W-:Y:S02]  /*12f0*/  HADD2.F32 R24, -RZ, R7.H1_H1 ;  /* 0x30000007ff187230 */ /* 0x000fe40000004100 */
[----:B------:R-:W-:-:S03]  /*1300*/  HADD2.F32 R29, -RZ, R31.H1_H1 ;  /* 0x3000001fff1d7230 */ /* 0x000fc60000004100 */
[----:B------:R-:W-:Y:S01]  /*1310*/  FMUL.FTZ R26, R27, R24 ;  /* 0x000000181b1a7220 */ /* 0x000fe20000410000 */
[----:B------:R-:W-:Y:S02]  /*1320*/  HADD2.F32 R24, -RZ, R11.H1_H1 ;  /* 0x3000000bff187230 */ /* 0x000fe40000004100 */
[----:B----4-:R-:W-:-:S03]  /*1330*/  HADD2.F32 R28, -RZ, R12.H0_H0 ;  /* 0x2000000cff1c7230 */ /* 0x010fc60000004100 */
[----:B------:R-:W-:Y:S01]  /*1340*/  FFMA.FTZ R29, R29, R24, R26 ;  /* 0x000000181d1d7223 */ /* 0x000fe2000001001a */
[----:B------:R-:W-:Y:S02]  /*1350*/  HADD2.F32 R24, -RZ, R12.H1_H1 ;  /* 0x3000000cff187230 */ /* 0x000fe40000004100 */
[----:B0-----:R-:W-:Y:S02]  /*1360*/  HADD2.F32 R7, -RZ, R36.H0_H0 ;  /* 0x20000024ff077230 */ /* 0x001fe40000004100 */
[----:B------:R-:W-:-:S03]  /*1370*/  HADD2.F32 R12, -RZ, R37.H0_H0 ;  /* 0x20000025ff0c7230 */ /* 0x000fc60000004100 */
[----:B------:R-:W-:Y:S01]  /*1380*/  FFMA.FTZ R28, R7, R28, R4 ;  /* 0x0000001c071c7223 */ /* 0x000fe20000010004 */
        /* <DEDUP_REMOVED lines=8> */
[----:B------:R-:W-:Y:S02]  /*1410*/  HADD2.F32 R5, -RZ, R14.H0_H0 ;  /* 0x2000000eff057230 */ /* 0x000fe40000004100 */
[----:B------:R-:W-:Y:S02]  /*1420*/  HADD2.F32 R11, -RZ, R38.H1_H1 ;  /* 0x30000026ff0b7230 */ /* 0x000fe40000004100 */
[----:B------:R-:W-:Y:S02]  /*1430*/  HADD2.F32 R36, -RZ, R14.H1_H1 ;  /* 0x3000000eff247230 */ /* 0x000fe40000004100 */
[----:B------:R-:W-:Y:S02]  /*1440*/  HADD2.F32 R8, -RZ, R39.H0_H0 ;  /* 0x20000027ff087230 */ /* 0x000fe40000004100 */
[----:B------:R-:W-:Y:S02]  /*1450*/  HADD2.F32 R37, -RZ, R15.H0_H0 ;  /* 0x2000000fff257230 */ /* 0x000fe40000004100 */
[----:B------:R-:W-:Y:S01]  /*1460*/  FFMA.FTZ R14, R4, R5, R25 ;  /* 0x00000005040e7223 */ /* 0x000fe20000010019 */
[----:B------:R-:W-:Y:S01]  /*1470*/  FFMA.FTZ R36, R11, R36, R10 ;  /* 0x000000240b247223 */ /* 0x000fe2000001000a */
[----:B------:R-:W0:Y:S01]  /*1480*/  LDS.128 R4, [UR4+0x30] ;  /* 0x00003004ff047984 */ /* 0x000e220008000c00 */
[----:B------:R-:W-:-:S03]  /*1490*/  FFMA.FTZ R37, R8, R37, R9 ;  /* 0x0000002508257223 */ /* 0x000fc60000010009 */
[----:B------:R-:W4:Y:S01]  /*14a0*/  LDG.E.128.CONSTANT R8, desc[UR12][R54.64+0xe00] ;  /* 0x000e000c36087981 */ /* 0x000f22000c1e9d00 */
[----:B------:R-:W-:Y:S02]  /*14b0*/  HADD2.F32 R15, -RZ, R15.H1_H1 ;  /* 0x3000000fff0f7230 */ /* 0x000fe40000004100 */
[----:B------:R-:W-:Y:S02]  /*14c0*/  HADD2.F32 R26, -RZ, R39.H1_H1 ;  /* 0x30000027ff1a7230 */ /* 0x000fe40000004100 */
[----:B------:R-:W-:-:S03]  /*14d0*/  HADD2.F32 R25, -RZ, R16.H0_H0 ;  /* 0x20000010ff197230 */ /* 0x000fc60000004100 */
[----:B------:R-:W-:Y:S01]  /*14e0*/  FFMA.FTZ R29, R26, R15, R29 ;  /* 0x0000000f1a1d7223 */ /* 0x000fe2000001001d */
[----:B------:R-:W-:Y:S02]  /*14f0*/  HADD2.F32 R16, -RZ, R16.H1_H1 ;  /* 0x30000010ff107230 */ /* 0x000fe40000004100 */
[----:B0-----:R-:W-:-:S05]  /*1500*/  HADD2.F32 R15, -RZ, R4.H0_H0 ;  /* 0x20000004ff0f7230 */ /* 0x001fca0000004100 */
[----:B------:R-:W-:Y:S01]  /*1510*/  FFMA.FTZ R28, R15, R25, R28 ;  /* 0x000000190f1c7223 */ /* 0x000fe2000001001c */
[----:B------:R-:W-:Y:S02]  /*1520*/  HADD2.F32 R15, -RZ, R4.H1_H1 ;  /* 0x30000004ff0f7230 */ /* 0x000fe40000004100 */
[----:B------:R-:W-:Y:S02]  /*1530*/  HADD2.F32 R4, -RZ, R17.H0_H0 ;  /* 0x20000011ff047230 */ /* 0x000fe40000004100 */
[--C-:B------:R-:W-:Y:S02]  /*1540*/  HADD2.F32 R38, -RZ, R5.reuse.H1_H1 ;  /* 0x30000005ff267230 */ /* 0x100fe40000004100 */
[----:B------:R-:W-:Y:S01]  /*1550*/  FFMA.FTZ R16, R15, R16, R24 ;  /* 0x000000100f107223 */ /* 0x000fe20000010018 */
[----:B------:R-:W-:Y:S01]  /*1560*/  HADD2.F32 R15, -RZ, R5.H0_H0 ;  /* 0x20000005ff0f7230 */ /* 0x000fe20000004100 */
[----:B------:R-:W4:Y:S01]  /*1570*/  LDG.E.128.CONSTANT R24, desc[UR12][R54.64+0x1000] ;  /* 0x0010000c36187981 */ /* 0x000f22000c1e9d00 */
[----:B------:R-:W-:-:S02]  /*1580*/  HADD2.F32 R39, -RZ, R6.H0_H0 ;  /* 0x20000006ff277230 */ /* 0x000fc40000004100 */
[----:B------:R-:W-:Y:S02]  /*1590*/  HADD2.F32 R17, -RZ, R17.H1_H1 ;  /* 0x30000011ff117230 */ /* 0x000fe40000004100 */
[----:B------:R-:W-:Y:S02]  /*15a0*/  HADD2.F32 R5, -RZ, R18.H0_H0 ;  /* 0x20000012ff057230 */ /* 0x000fe40000004100 */
[----:B------:R-:W-:Y:S01]  /*15b0*/  FFMA.FTZ R4, R15, R4, R12 ;  /* 0x000000040f047223 */ /* 0x000fe2000001000c */
[----:B------:R-:W-:Y:S02]  /*15c0*/  FFMA.FTZ R38, R38, R17, R13 ;  /* 0x0000001126267223 */ /* 0x000fe4000001000d */
[----:B------:R-:W-:Y:S02]  /*15d0*/  FFMA.FTZ R39, R39, R5, R14 ;  /* 0x0000000527277223 */ /* 0x000fe4000001000e */
[----:B------:R-:W0:Y:S01]  /*15e0*/  LDS.128 R12, [UR4+0x40] ;  /* 0x00004004ff0c7984 */ /* 0x000e220008000c00 */
[----:B------:R-:W-:-:S02]  /*15f0*/  HADD2.F32 R5, -RZ, R6.H1_H1 ;  /* 0x30000006ff057230 */ /* 0x000fc40000004100 */
        /* <DEDUP_REMOVED lines=10> */
[----:B0-----:R-:W-:-:S05]  /*16a0*/  HADD2.F32 R5, -RZ, R12.H0_H0 ;  /* 0x2000000cff057230 */ /* 0x001fca0000004100 */
[----:B------:R-:W-:Y:S01]  /*16b0*/  FFMA.FTZ R28, R5, R6, R28 ;  /* 0x00000006051c7223 */ /* 0x000fe2000001001c */
[----:B------:R-:W-:Y:S02]  /*16c0*/  HADD2.F32 R5, -RZ, R12.H1_H1 ;  /* 0x3000000cff057230 */ /* 0x000fe40000004100 */
[----:B------:R-:W-:-:S05]  /*16d0*/  HADD2.F32 R12, -RZ, R20.H1_H1 ;  /* 0x30000014ff0c7230 */ /* 0x000fca0000004100 */
[----:B------:R-:W-:Y:S01]  /*16e0*/  FFMA.FTZ R12, R5, R12, R16 ;  /* 0x0000000c050c7223 */ /* 0x000fe20000010010 */
[----:B------:R-:W-:Y:S02]  /*16f0*/  HADD2.F32 R16, -RZ, R14.H0_H0 ;  /* 0x2000000eff107230 */ /* 0x000fe40000004100 */
[----:B------:R-:W-:-:S03]  /*1700*/  HADD2.F32 R22, -RZ, R22.H1_H1 ;  /* 0x30000016ff167230 */ /* 0x000fc60000004100 */
[----:B------:R-:W-:Y:S01]  /*1710*/  FFMA.FTZ R39, R16, R17, R39 ;  /* 0x0000001110277223 */ /* 0x000fe20000010027 */
[----:B------:R-:W-:Y:S02]  /*1720*/  HADD2.F32 R17, -RZ, R14.H1_H1 ;  /* 0x3000000eff117230 */ /* 0x000fe40000004100 */
[----:B------:R-:W-:Y:S02]  /*1730*/  HADD2.F32 R14, -RZ, R15.H0_H0 ;  /* 0x2000000fff0e7230 */ /* 0x000fe40000004100 */
[----:B------:R-:W-:Y:S02]  /*1740*/  HADD2.F32 R16, -RZ, R23.H0_H0 ;  /* 0x20000017ff107230 */ /* 0x000fe40000004100 */
[--C-:B------:R-:W-:Y:S02]  /*1750*/  HADD2.F32 R5, -RZ, R13.reuse.H0_H0 ;  /* 0x2000000dff057230 */ /* 0x100fe40000004100 */
[----:B------:R-:W-:Y:S02]  /*1760*/  HADD2.F32 R7, -RZ, R13.H1_H1 ;  /* 0x3000000dff077230 */ /* 0x000fe40000004100 */
[----:B------:R-:W-:Y:S01]  /*1770*/  FFMA.FTZ R36, R17, R22, R36 ;  /* 0x0000001611247223 */ /* 0x000fe20000010024 */
[----:B------:R-:W-:-:S02]  /*1780*/  HADD2.F32 R13, -RZ, R21.H0_H0 ;  /* 0x20000015ff0d7230 */ /* 0x000fc40000004100 */
[----:B------:R-:W-:Y:S01]  /*1790*/  FFMA.FTZ R37, R14, R16, R37 ;  /* 0x000000100e257223 */ /* 0x000fe20000010025 */
[----:B------:R-:W-:Y:S01]  /*17a0*/  HADD2.F32 R21, -RZ, R21.H1_H1 ;  /* 0x30000015ff157230 */ /* 0x000fe20000004100 */
[----:B------:R-:W4:Y:S01]  /*17b0*/  LDG.E.128.CONSTANT R16, desc[UR12][R54.64+0x1200] ;  /* 0x0012000c36107981 */ /* 0x000f22000c1e9d00 */
[----:B------:R-:W-:-:S03]  /*17c0*/  FFMA.FTZ R13, R5, R13, R4 ;  /* 0x0000000d050d7223 */ /* 0x000fc60000010004 */
[----:B------:R-:W-:Y:S02]  /*17d0*/  FFMA.FTZ R38, R7, R21, R38 ;  /* 0x0000001507267223 */ /* 0x000fe40000010026 */
[----:B------:R-:W0:Y:S01]  /*17e0*/  LDS.128 R4, [UR4+0x50] ;  /* 0x00005004ff047984 */ /* 0x000e220008000c00 */
        /* <DEDUP_REMOVED lines=8> */
[----:B------:R-:W-:Y:S02]  /*1870*/  HADD2.F32 R6, -RZ, R7.H0_H0 ;  /* 0x20000007ff067230 */ /* 0x000fe40000004100 */
[----:B------:R-:W-:Y:S02]  /*1880*/  HADD2.F32 R20, -RZ, R35.H0_H0 ;  /* 0x20000023ff147230 */ /* 0x000fe40000004100 */
[----:B------:R-:W-:Y:S01]  /*1890*/  FFMA.FTZ R36, R21, R34, R36 ;  /* 0x0000002215247223 */ /* 0x000fe20000010024 */
[----:B------:R-:W-:Y:S02]  /*18a0*/  HADD2.F32 R15, -RZ, R4.H0_H0 ;  /* 0x20000004ff0f7230 */ /* 0x000fe40000004100 */
[----:B------:R-:W-:-:S02]  /*18b0*/  HADD2.F32 R14, -RZ, R32.H0_H0 ;  /* 0x20000020ff0e7230 */ /* 0x000fc40000004100 */
[----:B------:R-:W-:Y:S02]  /*18c0*/  FFMA.FTZ R37, R6, R20, R37 ;  /* 0x0000001406257223 */ /* 0x000fe40000010025 */
[----:B------:R-:W2:Y:S01]  /*18d0*/  LDG.E.128.CONSTANT R20, desc[UR12][R54.64+0x1400] ;  /* 0x0014000c36147981 */ /* 0x000ea2000c1e9d00 */
        /* <DEDUP_REMOVED lines=9> */
[----:B------:R-:W-:Y:S02]  /*1970*/  FFMA.FTZ R38, R15, R33, R38 ;  /* 0x000000210f267223 */ /* 0x000fe40000010026 */
[----:B------:R-:W0:Y:S01]  /*1980*/  LDS.128 R12, [UR4+0x60] ;  /* 0x00006004ff0c7984 */ /* 0x000e220008000c00 */
[--C-:B---3--:R-:W-:Y:S02]  /*1990*/  HADD2.F32 R32, -RZ, R40.reuse.H0_H0 ;  /* 0x20000028ff207230 */ /* 0x108fe40000004100 */
[----:B------:R-:W-:Y:S02]  /*19a0*/  HADD2.F32 R40, -RZ, R40.H1_H1 ;  /* 0x30000028ff287230 */ /* 0x000fe40000004100 */
[----:B------:R-:W-:Y:S02]  /*19b0*/  HADD2.F32 R34, -RZ, R7.H1_H1 ;  /* 0x30000007ff227230 */ /* 0x000fe40000004100 */
[----:B------:R-:W-:-:S05]  /*19c0*/  HADD2.F32 R35, -RZ, R35.H1_H1 ;  /* 0x30000023ff237230 */ /* 0x000fca0000004100 */
[----:B------:R-:W-:Y:S01]  /*19d0*/  FFMA.FTZ R34, R34, R35, R29 ;  /* 0x0000002322227223 */ /* 0x000fe2000001001d */
[--C-:B0-----:R-:W-:Y:S02]  /*19e0*/  HADD2.F32 R33, -RZ, R12.reuse.H1_H1 ;  /* 0x3000000cff217230 */ /* 0x101fe40000004100 */
[----:B------:R-:W-:Y:S02]  /*19f0*/  HADD2.F32 R7, -RZ, R12.H0_H0 ;  /* 0x2000000cff077230 */ /* 0x000fe40000004100 */
[----:B------:R-:W-:Y:S02]  /*1a00*/  HADD2.F32 R12, -RZ, R13.H0_H0 ;  /* 0x2000000dff0c7230 */ /* 0x000fe40000004100 */
[----:B------:R-:W-:Y:S01]  /*1a10*/  FFMA.FTZ R33, R33, R40, R4 ;  /* 0x0000002821217223 */ /* 0x000fe20000010004 */
[----:B------:R-:W-:Y:S02]  /*1a20*/  HADD2.F32 R4, -RZ, R41.H0_H0 ;  /* 0x20000029ff047230 */ /* 0x000fe40000004100 */
[----:B------:R-:W-:-:S02]  /*1a30*/  FFMA.FTZ R32, R7, R32, R28 ;  /* 0x0000002007207223 */ /* 0x000fc4000001001c */
[----:B------:R-:W3:Y:S01]  /*1a40*/  LDG.E.128.CONSTANT R28, desc[UR12][R54.64+0x1600] ;  /* 0x0016000c361c7981 */ /* 0x000ee2000c1e9d00 */
[----:B------:R-:W-:Y:S01]  /*1a50*/  FFMA.FTZ R12, R12, R4, R5 ;  /* 0x000000040c0c7223 */ /* 0x000fe20000010005 */
[----:B------:R-:W-:Y:S02]  /*1a60*/  HADD2.F32 R4, -RZ, R14.H0_H0 ;  /* 0x2000000eff047230 */ /* 0x000fe40000004100 */
[----:B------:R-:W-:-:S05]  /*1a70*/  HADD2.F32 R5, -RZ, R42.H0_H0 ;  /* 0x2000002aff057230 */ /* 0x000fca0000004100 */
[----:B------:R-:W-:Y:S02]  /*1a80*/  FFMA.FTZ R39, R4, R5, R39 ;  /* 0x0000000504277223 */ /* 0x000fe40000010027 */
[----:B------:R-:W0:Y:S01]  /*1a90*/  LDS.128 R4, [UR4+0x70] ;  /* 0x00007004ff047984 */ /* 0x000e220008000c00 */
        /* <DEDUP_REMOVED lines=8> */
[----:B----4-:R-:W-:-:S03]  /*1b20*/  HADD2.F32 R40, -RZ, R8.H0_H0 ;  /* 0x20000008ff287230 */ /* 0x010fc60000004100 */
[----:B------:R-:W-:Y:S01]  /*1b30*/  FFMA.FTZ R37, R14, R13, R37 ;  /* 0x0000000d0e257223 */ /* 0x000fe20000010025 */
[----:B------:R-:W-:Y:S02]  /*1b40*/  HADD2.F32 R8, -RZ, R8.H1_H1 ;  /* 0x30000008ff087230 */ /* 0x000fe40000004100 */
[----:B------:R-:W-:Y:S02]  /*1b50*/  HADD2.F32 R43, -RZ, R43.H1_H1 ;  /* 0x3000002bff2b7230 */ /* 0x000fe40000004100 */
[----:B------:R-:W-:-:S05]  /*1b60*/  HADD2.F32 R41, -RZ, R15.H1_H1 ;  /* 0x3000000fff297230 */ /* 0x000fca0000004100 */
[----:B------:R-:W-:Y:S01]  /*1b70*/  FFMA.FTZ R41, R41, R43, R34 ;  /* 0x0000002b29297223 */ /* 0x000fe20000010022 */
[--C-:B0-----:R-:W-:Y:S02]  /*1b80*/  HADD2.F32 R13, -RZ, R4.reuse.H0_H0 ;  /* 0x20000004ff0d7230 */ /* 0x101fe40000004100 */
[----:B------:R-:W-:-:S03]  /*1b90*/  HADD2.F32 R4, -RZ, R4.H1_H1 ;  /* 0x30000004ff047230 */ /* 0x000fc60000004100 */
[----:B------:R-:W-:Y:S01]  /*1ba0*/  FFMA.FTZ R40, R13, R40, R32 ;  /* 0x000000280d287223 */ /* 0x000fe20000010020 */
[----:B------:R-:W-:Y:S02]  /*1bb0*/  HADD2.F32 R13, -RZ, R5.H0_H0 ;  /* 0x20000005ff0d7230 */ /* 0x000fe40000004100 */
[----:B------:R-:W-:Y:S01]  /*1bc0*/  FFMA.FTZ R8, R4, R8, R33 ;  /* 0x0000000804087223 */ /* 0x000fe20000010021 */
[----:B------:R-:W-:Y:S01]  /*1bd0*/  HADD2.F32 R4, -RZ, R9.H0_H0 ;  /* 0x20000009ff047230 */ /* 0x000fe20000004100 */
[----:B------:R-:W4:Y:S04]  /*1be0*/  LDG.E.128.CONSTANT R32, desc[UR12][R54.64+0x1800] ;  /* 0x0018000c36207981 */ /* 0x000f28000c1e9d00 */
[----:B------:R-:W-:Y:S01]  /*1bf0*/  FFMA.FTZ R4, R13, R4, R12 ;  /* 0x000000040d047223 */ /* 0x000fe2000001000c */
[----:B------:R-:W-:-:S02]  /*1c00*/  HADD2.F32 R12, -RZ, R6.H0_H0 ;  /* 0x20000006ff0c7230 */ /* 0x000fc40000004100 */
[----:B------:R-:W-:Y:S02]  /*1c10*/  HADD2.F32 R13, -RZ, R6.H1_H1 ;  /* 0x30000006ff0d7230 */ /* 0x000fe40000004100 */
[--C-:B------:R-:W-:Y:S02]  /*1c20*/  HADD2.F32 R6, -RZ, R10.reuse.H0_H0 ;  /* 0x2000000aff067230 */ /* 0x100fe40000004100 */
[----:B------:R-:W-:-:S03]  /*1c30*/  HADD2.F32 R10, -RZ, R10.H1_H1 ;  /* 0x3000000aff0a7230 */ /* 0x000fc60000004100 */
[----:B------:R-:W-:Y:S02]  /*1c40*/  FFMA.FTZ R39, R12, R6, R39 ;  /* 0x000000060c277223 */ /* 0x000fe40000010027 */
        /* <DEDUP_REMOVED lines=13> */
[----:B0-----:R-:W-:-:S05]  /*1d20*/  HADD2.F32 R5, -RZ, R12.H0_H0 ;  /* 0x2000000cff057230 */ /* 0x001fca0000004100 */
[----:B------:R-:W-:Y:S01]  /*1d30*/  FFMA.FTZ R40, R5, R6, R40 ;  /* 0x0000000605287223 */ /* 0x000fe20000010028 */
[----:B------:R-:W-:Y:S02]  /*1d40*/  HADD2.F32 R5, -RZ, R12.H1_H1 ;  /* 0x3000000cff057230 */ /* 0x000fe40000004100 */
[----:B------:R-:W-:-:S03]  /*1d50*/  HADD2.F32 R12, -RZ, R25.H0_H0 ;  /* 0x20000019ff0c7230 */ /* 0x000fc60000004100 */
[----:B------:R-:W-:Y:S01]  /*1d60*/  FFMA.FTZ R24, R5, R24, R8 ;  /* 0x0000001805187223 */ /* 0x000fe20000010008 */
[----:B------:R-:W-:Y:S02]  /*1d70*/  HADD2.F32 R5, -RZ, R13.H0_H0 ;  /* 0x2000000dff057230 */ /* 0x000fe40000004100 */
[--C-:B------:R-:W-:Y:S02]  /*1d80*/  HADD2.F32 R6, -RZ, R26.reuse.H0_H0 ;  /* 0x2000001aff067230 */ /* 0x100fe40000004100 */
[----:B------:R-:W-:Y:S02]  /*1d90*/  HADD2.F32 R26, -RZ, R26.H1_H1 ;  /* 0x3000001aff1a7230 */ /* 0x000fe40000004100 */
[----:B------:R-:W-:Y:S01]  /*1da0*/  FFMA.FTZ R12, R5, R12, R4 ;  /* 0x0000000c050c7223 */ /* 0x000fe20000010004 */
[--C-:B------:R-:W-:Y:S02]  /*1db0*/  HADD2.F32 R4, -RZ, R14.reuse.H0_H0 ;  /* 0x2000000eff047230 */ /* 0x100fe40000004100 */
[----:B------:R-:W-:-:S03]  /*1dc0*/  HADD2.F32 R5, -RZ, R14.H1_H1 ;  /* 0x3000000eff057230 */ /* 0x000fc60000004100 */
[----:B------:R-:W-:Y:S02]  /*1dd0*/  FFMA.FTZ R39, R4, R6, R39 ;  /* 0x0000000604277223 */ /* 0x000fe40000010027 */
[----:B------:R-:W-:Y:S02]  /*1de0*/  FFMA.FTZ R36, R5, R26, R36 ;  /* 0x0000001a05247223 */ /* 0x000fe40000010024 */
[----:B------:R-:W0:Y:S01]  /*1df0*/  LDS.128 R4, [UR4+0x90] ;  /* 0x00009004ff047984 */ /* 0x000e220008000c00 */
[----:B------:R-:W-:Y:S02]  /*1e00*/  HADD2.F32 R9, -RZ, R27.H0_H0 ;  /* 0x2000001bff097230 */ /* 0x000fe40000004100 */
[----:B------:R-:W-:Y:S02]  /*1e10*/  HADD2.F32 R13, -RZ, R13.H1_H1 ;  /* 0x3000000dff0d7230 */ /* 0x000fe40000004100 */
[----:B------:R-:W-:Y:S02]  /*1e20*/  HADD2.F32 R25, -RZ, R25.H1_H1 ;  /* 0x30000019ff197230 */ /* 0x000fe40000004100 */
[----:B------:R-:W-:-:S02]  /*1e30*/  HADD2.F32 R8, -RZ, R15.H0_H0 ;  /* 0x2000000fff087230 */ /* 0x000fc40000004100 */
[----:B------:R-:W-:Y:S02]  /*1e40*/  HADD2.F32 R27, -RZ, R27.H1_H1 ;  /* 0x3000001bff1b7230 */ /* 0x000fe40000004100 */
[----:B------:R-:W-:Y:S02]  /*1e50*/  HADD2.F32 R14, -RZ, R15.H1_H1 ;  /* 0x3000000fff0e7230 */ /* 0x000fe40000004100 */
[----:B------:R-:W-:Y:S01]  /*1e60*/  FFMA.FTZ R38, R13, R25, R38 ;  /* 0x000000190d267223 */ /* 0x000fe20000010026 */
[----:B------:R-:W-:Y:S02]  /*1e70*/  FFMA.FTZ R37, R8, R9, R37 ;  /* 0x0000000908257223 */ /* 0x000fe40000010025 */
[----:B------:R-:W4:Y:S01]  /*1e80*/  LDG.E.128.CONSTANT R8, desc[UR12][R54.64+0x1a00] ;  /* 0x001a000c36087981 */ /* 0x000f22000c1e9d00 */
[----:B------:R-:W-:Y:S01]  /*1e90*/  FFMA.FTZ R41, R14, R27, R41 ;  /* 0x0000001b0e297223 */ /* 0x000fe20000010029 */
[--C-:B------:R-:W-:Y:S02]  /*1ea0*/  HADD2.F32 R14, -RZ, R16.reuse.H0_H0 ;  /* 0x20000010ff0e7230 */ /* 0x100fe40000004100 */
[----:B------:R-:W-:-:S02]  /*1eb0*/  HADD2.F32 R16, -RZ, R16.H1_H1 ;  /* 0x30000010ff107230 */ /* 0x000fc40000004100 */
[----:B0-----:R-:W-:-:S05]  /*1ec0*/  HADD2.F32 R13, -RZ, R4.H0_H0 ;  /* 0x20000004ff0d7230 */ /* 0x001fca0000004100 */
[----:B------:R-:W-:Y:S01]  /*1ed0*/  FFMA.FTZ R40, R13, R14, R40 ;  /* 0x0000000e0d287223 */ /* 0x000fe20000010028 */
[----:B------:R-:W-:-:S05]  /*1ee0*/  HADD2.F32 R13, -RZ, R4.H1_H1 ;  /* 0x30000004ff0d7230 */ /* 0x000fca0000004100 */
[----:B------:R-:W-:Y:S01]  /*1ef0*/  FFMA.FTZ R24, R13, R16, R24 ;  /* 0x000000100d187223 */ /* 0x000fe20000010018 */
        /* <DEDUP_REMOVED lines=16> */
[----:B--2---:R-:W-:Y:S02]  /*2000*/  HADD2.F32 R6, -RZ, R20.H0_H0 ;  /* 0x20000014ff067230 */ /* 0x004fe40000004100 */
[----:B------:R-:W-:Y:S01]  /*2010*/  FFMA.FTZ R37, R4, R5, R37 ;  /* 0x0000000504257223 */ /* 0x000fe20000010025 */
[----:B------:R-:W-:-:S05]  /*2020*/  HADD2.F32 R4, -RZ, R7.H1_H1 ;  /* 0x30000007ff047230 */ /* 0x000fca0000004100 */
[----:B------:R-:W-:Y:S01]  /*2030*/  FFMA.FTZ R41, R4, R19, R41 ;  /* 0x0000001304297223 */ /* 0x000fe20000010029 */
[----:B0-----:R-:W-:-:S05]  /*2040*/  HADD2.F32 R5, -RZ, R12.H0_H0 ;  /* 0x2000000cff057230 */ /* 0x001fca0000004100 */
[----:B------:R-:W-:Y:S02]  /*2050*/  FFMA.FTZ R40, R5, R6, R40 ;  /* 0x0000000605287223 */ /* 0x000fe40000010028 */
[----:B------:R-:W2:Y:S01]  /*2060*/  LDG.E.128.CONSTANT R4, desc[UR12][R54.64+0x1c00] ;  /* 0x001c000c36047981 */ /* 0x000ea2000c1e9d00 */
[----:B------:R-:W-:Y:S02]  /*2070*/  HADD2.F32 R17, -RZ, R12.H1_H1 ;  /* 0x3000000cff117230 */ /* 0x000fe40000004100 */
[----:B------:R-:W-:Y:S02]  /*2080*/  HADD2.F32 R20, -RZ, R20.H1_H1 ;  /* 0x30000014ff147230 */ /* 0x000fe40000004100 */
[----:B------:R-:W-:-:S03]  /*2090*/  HADD2.F32 R12, -RZ, R21.H0_H0 ;  /* 0x20000015ff0c7230 */ /* 0x000fc60000004100 */
[----:B------:R-:W-:Y:S01]  /*20a0*/  FFMA.FTZ R24, R17, R20, R24 ;  /* 0x0000001411187223 */ /* 0x000fe20000010018 */
[--C-:B------:R-:W-:Y:S02]  /*20b0*/  HADD2.F32 R17, -RZ, R13.reuse.H0_H0 ;  /* 0x2000000dff117230 */ /* 0x100fe40000004100 */
[----:B------:R-:W-:-:S03]  /*20c0*/  HADD2.F32 R13, -RZ, R13.H1_H1 ;  /* 0x3000000dff0d7230 */ /* 0x000fc60000004100 */
        /* <DEDUP_REMOVED lines=12> */
[----:B------:R-:W-:-:S03]  /*2190*/  HADD2.F32 R23, -RZ, R23.H1_H1 ;  /* 0x30000017ff177230 */ /* 0x000fc60000004100 */
[----:B------:R-:W-:Y:S01]  /*21a0*/  FFMA.FTZ R37, R14, R13, R37 ;  /* 0x0000000d0e257223 */ /* 0x000fe20000010025 */
[----:B------:R-:W-:-:S05]  /*21b0*/  HADD2.F32 R14, -RZ, R15.H1_H1 ;  /* 0x3000000fff0e7230 */ /* 0x000fca0000004100 */
[----:B------:R-:W-:Y:S02]  /*21c0*/  FFMA.FTZ R41, R14, R23, R41 ;  /* 0x000000170e297223 */ /* 0x000fe40000010029 */
[----:B------:R-:W2:Y:S01]  /*21d0*/  LDG.E.128.CONSTANT R20, desc[UR12][R54.64+0x1e00] ;  /* 0x001e000c36147981 */ /* 0x000ea2000c1e9d00 */
[----:B---3--:R-:W-:Y:S02]  /*21e0*/  HADD2.F32 R15, -RZ, R28.H0_H0 ;  /* 0x2000001cff0f7230 */ /* 0x008fe40000004100 */
[----:B0-----:R-:W-:Y:S02]  /*21f0*/  HADD2.F32 R13, -RZ, R16.H0_H0 ;  /* 0x20000010ff0d7230 */ /* 0x001fe40000004100 */
        /* <DEDUP_REMOVED lines=14> */
[----:B------:R-:W-:Y:S02]  /*22e0*/  FFMA.FTZ R39, R24, R17, R39 ;  /* 0x0000001118277223 */ /* 0x000fe40000010027 */
[----:B------:R-:W3:Y:S01]  /*22f0*/  LDG.E.128.CONSTANT R24, desc[UR12][R54.64+0x2000] ;  /* 0x0020000c36187981 */ /* 0x000ee2000c1e9d00 */
        /* <DEDUP_REMOVED lines=8> */
[----:B----4-:R-:W-:Y:S02]  /*2380*/  HADD2.F32 R18, -RZ, R32.H0_H0 ;  /* 0x20000020ff127230 */ /* 0x010fe40000004100 */
[----:B0-----:R-:W-:-:S05]  /*2390*/  HADD2.F32 R17, -RZ, R12.H0_H0 ;  /* 0x2000000cff117230 */ /* 0x001fca0000004100 */
[----:B------:R-:W-:Y:S01]  /*23a0*/  FFMA.FTZ R40, R17, R18, R40 ;  /* 0x0000001211287223 */ /* 0x000fe20000010028 */
[----:B------:R-:W-:Y:S02]  /*23b0*/  HADD2.F32 R17, -RZ, R12.H1_H1 ;  /* 0x3000000cff117230 */ /* 0x000fe40000004100 */
[----:B------:R-:W-:Y:S02]  /*23c0*/  HADD2.F32 R12, -RZ, R32.H1_H1 ;  /* 0x30000020ff0c7230 */ /* 0x000fe40000004100 */
[----:B------:R-:W-:-:S03]  /*23d0*/  HADD2.F32 R19, -RZ, R13.H1_H1 ;  /* 0x3000000dff137230 */ /* 0x000fc60000004100 */
[----:B------:R-:W-:Y:S01]  /*23e0*/  FFMA.FTZ R12, R17, R12, R28 ;  /* 0x0000000c110c7223 */ /* 0x000fe2000001001c */
[----:B------:R-:W-:Y:S02]  /*23f0*/  HADD2.F32 R17, -RZ, R13.H0_H0 ;  /* 0x2000000dff117230 */ /* 0x000fe40000004100 */
[----:B------:R-:W-:Y:S02]  /*2400*/  HADD2.F32 R13, -RZ, R33.H0_H0 ;  /* 0x20000021ff0d7230 */ /* 0x000fe40000004100 */
[----:B------:R-:W-:-:S03]  /*2410*/  HADD2.F32 R28, -RZ, R35.H0_H0 ;  /* 0x20000023ff1c7230 */ /* 0x000fc60000004100 */
[----:B------:R-:W-:Y:S01]  /*2420*/  FFMA.FTZ R13, R17, R13, R16 ;  /* 0x0000000d110d7223 */ /* 0x000fe20000010010 */
[--C-:B------:R-:W-:Y:S02]  /*2430*/  HADD2.F32 R16, -RZ, R14.reuse.H0_H0 ;  /* 0x2000000eff107230 */ /* 0x100fe40000004100 */
[----:B------:R-:W-:Y:S02]  /*2440*/  HADD2.F32 R17, -RZ, R14.H1_H1 ;  /* 0x3000000eff117230 */ /* 0x000fe40000004100 */
[----:B------:R-:W-:-:S05]  /*2450*/  HADD2.F32 R14, -RZ, R15.H0_H0 ;  /* 0x2000000fff0e7230 */ /* 0x000fca0000004100 */
[----:B------:R-:W-:Y:S02]  /*2460*/  FFMA.FTZ R37, R14, R28, R37 ;  /* 0x0000001c0e257223 */ /* 0x000fe40000010025 */
[----:B------:R-:W4:Y:S01]  /*2470*/  LDG.E.128.CONSTANT R28, desc[UR12][R54.64+0x2200] ;  /* 0x0022000c361c7981 */ /* 0x000f22000c1e9d00 */
[--C-:B------:R-:W-:Y:S02]  /*2480*/  HADD2.F32 R18, -RZ, R34.reuse.H0_H0 ;  /* 0x20000022ff127230 */ /* 0x100fe40000004100 */
[----:B------:R-:W-:Y:S02]  /*2490*/  HADD2.F32 R33, -RZ, R33.H1_H1 ;  /* 0x30000021ff217230 */ /* 0x000fe40000004100 */
[----:B------:R-:W-:Y:S02]  /*24a0*/  HADD2.F32 R34, -RZ, R34.H1_H1 ;  /* 0x30000022ff227230 */ /* 0x000fe40000004100 */
[----:B------:R-:W-:Y:S01]  /*24b0*/  FFMA.FTZ R39, R16, R18, R39 ;  /* 0x0000001210277223 */ /* 0x000fe20000010027 */
[----:B------:R-:W-:-:S02]  /*24c0*/  FFMA.FTZ R38, R19, R33, R38 ;  /* 0x0000002113267223 */ /* 0x000fc40000010026 */
[----:B------:R-:W-:Y:S02]  /*24d0*/  FFMA.FTZ R36, R17, R34, R36 ;  /* 0x0000002211247223 */ /* 0x000fe40000010024 */
[----:B------:R-:W0:Y:S01]  /*24e0*/  LDS.128 R16, [UR4+0xd0] ;  /* 0x0000d004ff107984 */ /* 0x000e220008000c00 */
[----:B------:R-:W-:Y:S02]  /*24f0*/  HADD2.F32 R35, -RZ, R35.H1_H1 ;  /* 0x30000023ff237230 */ /* 0x000fe40000004100 */
[----:B------:R-:W-:-:S05]  /*2500*/  HADD2.F32 R14, -RZ, R15.H1_H1 ;  /* 0x3000000fff0e7230 */ /* 0x000fca0000004100 */
[----:B------:R-:W-:Y:S02]  /*2510*/  FFMA.FTZ R41, R14, R35, R41 ;  /* 0x000000230e297223 */ /* 0x000fe40000010029 */
[----:B------:R-:W4:Y:S01]  /*2520*/  LDG.E.128.CONSTANT R32, desc[UR12][R54.64+0x2400] ;  /* 0x0024000c36207981 */ /* 0x000f22000c1e9d00 */
[----:B0-----:R-:W-:Y:S02]  /*2530*/  HADD2.F32 R15, -RZ, R16.H0_H0 ;  /* 0x20000010ff0f7230 */ /* 0x001fe40000004100 */
        /* <DEDUP_REMOVED lines=12> */
[----:B------:R-:W-:-:S05]  /*2600*/  HADD2.F32 R9, -RZ, R10.H0_H0 ;  /* 0x2000000aff097230 */ /* 0x000fca0000004100 */
[----:B------:R-:W-:Y:S02]  /*2610*/  FFMA.FTZ R39, R12, R9, R39 ;  /* 0x000000090c277223 */ /* 0x000fe40000010027 */
[----:B------:R-:W0:Y:S01]  /*2620*/  LDS.128 R12, [UR4+0xe0] ;  /* 0x0000e004ff0c7984 */ /* 0x000e220008000c00 */
[----:B------:R-:W-:Y:S02]  /*2630*/  HADD2.F32 R9, -RZ, R18.H1_H1 ;  /* 0x30000012ff097230 */ /* 0x000fe40000004100 */
[----:B------:R-:W-:-:S05]  /*2640*/  HADD2.F32 R10, -RZ, R10.H1_H1 ;  /* 0x3000000aff0a7230 */ /* 0x000fca0000004100 */
[----:B------:R-:W-:Y:S01]  /*2650*/  FFMA.FTZ R36, R9, R10, R36 ;  /* 0x0000000a09247223 */ /* 0x000fe20000010024 */
[----:B------:R-:W-:Y:S02]  /*2660*/  HADD2.F32 R10, -RZ, R19.H0_H0 ;  /* 0x20000013ff0a7230 */ /* 0x000fe40000004100 */
[----:B------:R-:W-:-:S05]  /*2670*/  HADD2.F32 R9, -RZ, R11.H0_H0 ;  /* 0x2000000bff097230 */ /* 0x000fca0000004100 */
[----:B------:R-:W-:Y:S01]  /*2680*/  FFMA.FTZ R37, R10, R9, R37 ;  /* 0x000000090a257223 */ /* 0x000fe20000010025 */
        /* <DEDUP_REMOVED lines=45> */
[----:B------:R-:W-:Y:S02]  /*2960*/  FFMA.FTZ R39, R8, R12, R39 ;  /* 0x0000000c08277223 */ /* 0x000fe40000010027 */
[----:B------:R-:W2:Y:S01]  /*2970*/  LDG.E.128.CONSTANT R12, desc[UR12][R54.64+0x2600] ;  /* 0x0026000c360c7981 */ /* 0x000ea2000c1e9d00 */
[----:B------:R-:W-:Y:S02]  /*2980*/  HADD2.F32 R8, -RZ, R11.H0_H0 ;  /* 0x2000000bff087230 */ /* 0x000fe40000004100 */
[----:B------:R-:W-:Y:S01]  /*2990*/  FFMA.FTZ R36, R9, R22, R36 ;  /* 0x0000001609247223 */ /* 0x000fe20000010024 */
[----:B------:R-:W-:-:S02]  /*29a0*/  HADD2.F32 R9, -RZ, R23.H0_H0 ;  /* 0x20000017ff097230 */ /* 0x000fc40000004100 */
[----:B------:R-:W-:Y:S02]  /*29b0*/  HADD2.F32 R20, -RZ, R23.H1_H1 ;  /* 0x30000017ff147230 */ /* 0x000fe40000004100 */
[----:B------:R-:W-:Y:S02]  /*29c0*/  HADD2.F32 R11, -RZ, R11.H1_H1 ;  /* 0x3000000bff0b7230 */ /* 0x000fe40000004100 */
[----:B------:R-:W-:Y:S01]  /*29d0*/  FFMA.FTZ R37, R8, R9, R37 ;  /* 0x0000000908257223 */ /* 0x000fe20000010025 */
[----:B---3--:R-:W-:Y:S02]  /*29e0*/  HADD2.F32 R8, -RZ, R24.H0_H0 ;  /* 0x20000018ff087230 */ /* 0x008fe40000004100 */
[----:B0-----:R-:W-:Y:S02]  /*29f0*/  HADD2.F32 R9, -RZ, R4.H0_H0 ;  /* 0x20000004ff097230 */ /* 0x001fe40000004100 */
[----:B------:R-:W-:-:S03]  /*2a00*/  FFMA.FTZ R20, R11, R20, R18 ;  /* 0x000000140b147223 */ /* 0x000fc60000010012 */
[----:B------:R-:W-:Y:S02]  /*2a10*/  FFMA.FTZ R40, R9, R8, R40 ;  /* 0x0000000809287223 */ /* 0x000fe40000010028 */
[----:B------:R-:W0:Y:S01]  /*2a20*/  LDS.128 R8, [UR4+0x110] ;  /* 0x00011004ff087984 */ /* 0x000e220008000c00 */
        /* <DEDUP_REMOVED lines=14> */
[----:B------:R-:W3:Y:S01]  /*2b10*/  LDG.E.128.CONSTANT R16, desc[UR12][R54.64+0x2800] ;  /* 0x0028000c36107981 */ /* 0x000ee2000c1e9d00 */
[----:B------:R-:W-:-:S02]  /*2b20*/  HADD2.F32 R6, -RZ, R7.H0_H0 ;  /* 0x20000007ff067230 */ /* 0x000fc40000004100 */
[----:B------:R-:W-:Y:S01]  /*2b30*/  FFMA.FTZ R36, R5, R26, R36 ;  /* 0x0000001a05247223 */ /* 0x000fe20000010024 */
[--C-:B------:R-:W-:Y:S02]  /*2b40*/  HADD2.F32 R5, -RZ, R27.reuse.H0_H0 ;  /* 0x2000001bff057230 */ /* 0x100fe40000004100 */
[----:B------:R-:W-:-:S03]  /*2b50*/  HADD2.F32 R27, -RZ, R27.H1_H1 ;  /* 0x3000001bff1b7230 */ /* 0x000fc60000004100 */
[----:B------:R-:W-:Y:S01]  /*2b60*/  FFMA.FTZ R37, R6, R5, R37 ;  /* 0x0000000506257223 */ /* 0x000fe20000010025 */
[----:B------:R-:W-:Y:S02]  /*2b70*/  HADD2.F32 R7, -RZ, R7.H1_H1 ;  /* 0x30000007ff077230 */ /* 0x000fe40000004100 */
[----:B----4-:R-:W-:Y:S02]  /*2b80*/  HADD2.F32 R22, -RZ, R28.H1_H1 ;  /* 0x3000001cff167230 */ /* 0x010fe40000004100 */
[--C-:B0-----:R-:W-:Y:S02]  /*2b90*/  HADD2.F32 R5, -RZ, R8.reuse.H0_H0 ;  /* 0x20000008ff057230 */ /* 0x101fe40000004100 */
[----:B------:R-:W-:Y:S02]  /*2ba0*/  HADD2.F32 R8, -RZ, R8.H1_H1 ;  /* 0x30000008ff087230 */ /* 0x000fe40000004100 */
[----:B------:R-:W-:Y:S02]  /*2bb0*/  HADD2.F32 R6, -RZ, R28.H0_H0 ;  /* 0x2000001cff067230 */ /* 0x000fe40000004100 */
[----:B------:R-:W-:Y:S01]  /*2bc0*/  FFMA.FTZ R28, R7, R27, R20 ;  /* 0x0000001b071c7223 */ /* 0x000fe20000010014 */
[----:B------:R-:W-:-:S02]  /*2bd0*/  FFMA.FTZ R8, R8, R22, R21 ;  /* 0x0000001608087223 */ /* 0x000fc40000010015 */
[----:B------:R-:W4:Y:S01]  /*2be0*/  LDG.E.128.CONSTANT R20, desc[UR12][R54.64+0x2a00] ;  /* 0x002a000c36147981 */ /* 0x000f22000c1e9d00 */
[----:B------:R-:W-:Y:S02]  /*2bf0*/  HADD2.F32 R24, -RZ, R10.H0_H0 ;  /* 0x2000000aff187230 */ /* 0x000fe40000004100 */
[--C-:B------:R-:W-:Y:S02]  /*2c00*/  HADD2.F32 R25, -RZ, R30.reuse.H0_H0 ;  /* 0x2000001eff197230 */ /* 0x100fe40000004100 */
[----:B------:R-:W-:-:S03]  /*2c10*/  HADD2.F32 R30, -RZ, R30.H1_H1 ;  /* 0x3000001eff1e7230 */ /* 0x000fc60000004100 */
[----:B------:R-:W-:Y:S01]  /*2c20*/  FFMA.FTZ R39, R24, R25, R39 ;  /* 0x0000001918277223 */ /* 0x000fe20000010027 */
[----:B------:R-:W-:Y:S02]  /*2c30*/  HADD2.F32 R25, -RZ, R10.H1_H1 ;  /* 0x3000000aff197230 */ /* 0x000fe40000004100 */
[----:B------:R-:W-:Y:S02]  /*2c40*/  HADD2.F32 R10, -RZ, R11.H0_H0 ;  /* 0x2000000bff0a7230 */ /* 0x000fe40000004100 */
[----:B------:R-:W-:Y:S02]  /*2c50*/  HADD2.F32 R24, -RZ, R31.H0_H0 ;  /* 0x2000001fff187230 */ /* 0x000fe40000004100 */
[----:B------:R-:W-:Y:S01]  /*2c60*/  FFMA.FTZ R40, R5, R6, R40 ;  /* 0x0000000605287223 */ /* 0x000fe20000010028 */
[--C-:B------:R-:W-:Y:S02]  /*2c70*/  HADD2.F32 R5, -RZ, R9.reuse.H0_H0 ;  /* 0x20000009ff057230 */ /* 0x100fe40000004100 */
[----:B------:R-:W-:Y:S01]  /*2c80*/  FFMA.FTZ R36, R25, R30, R36 ;  /* 0x0000001e19247223 */ /* 0x000fe20000010024 */
[----:B------:R-:W-:-:S02]  /*2c90*/  HADD2.F32 R7, -RZ, R9.H1_H1 ;  /* 0x30000009ff077230 */ /* 0x000fc40000004100 */
[----:B------:R-:W-:Y:S01]  /*2ca0*/  FFMA.FTZ R37, R10, R24, R37 ;  /* 0x000000180a257223 */ /* 0x000fe20000010025 */
[--C-:B------:R-:W-:Y:S01]  /*2cb0*/  HADD2.F32 R9, -RZ, R29.reuse.H0_H0 ;  /* 0x2000001dff097230 */ /* 0x100fe20000004100 */
[----:B------:R-:W4:Y:S01]  /*2cc0*/  LDG.E.128.CONSTANT R24, desc[UR12][R54.64+0x2c00] ;  /* 0x002c000c36187981 */ /* 0x000f22000c1e9d00 */
[----:B------:R-:W-:Y:S02]  /*2cd0*/  HADD2.F32 R29, -RZ, R29.H1_H1 ;  /* 0x3000001dff1d7230 */ /* 0x000fe40000004100 */
[----:B------:R-:W-:Y:S02]  /*2ce0*/  HADD2.F32 R31, -RZ, R31.H1_H1 ;  /* 0x3000001fff1f7230 */ /* 0x000fe40000004100 */
[----:B------:R-:W-:Y:S02]  /*2cf0*/  HADD2.F32 R41, -RZ, R11.H1_H1 ;  /* 0x3000000bff297230 */ /* 0x000fe40000004100 */
[----:B------:R-:W-:-:S03]  /*2d00*/  FFMA.FTZ R38, R7, R29, R38 ;  /* 0x0000001d07267223 */ /* 0x000fc60000010026 */
[----:B------:R-:W-:Y:S02]  /*2d10*/  FFMA.FTZ R41, R41, R31, R28 ;  /* 0x0000001f29297223 */ /* 0x000fe4000001001c */
[----:B------:R-:W4:Y:S01]  /*2d20*/  LDG.E.128.CONSTANT R28, desc[UR12][R54.64+0x2e00] ;  /* 0x002e000c361c7981 */ /* 0x000f22000c1e9d00 */
[----:B------:R-:W-:-:S03]  /*2d30*/  FFMA.FTZ R9, R5, R9, R4 ;  /* 0x0000000905097223 */ /* 0x000fc60000010004 */
[----:B------:R-:W0:Y:S01]  /*2d40*/  LDS.128 R4, [UR4+0x120] ;  /* 0x00012004ff047984 */ /* 0x000e220008000c00 */
[----:B------:R-:W-:Y:S02]  /*2d50*/  HADD2.F32 R10, -RZ, R32.H0_H0 ;  /* 0x20000020ff0a7230 */ /* 0x000fe40000004100 */
[----:B0-----:R-:W-:-:S05]  /*2d60*/  HADD2.F32 R11, -RZ, R4.H0_H0 ;  /* 0x20000004ff0b7230 */ /* 0x001fca0000004100 */
        /* <DEDUP_REMOVED lines=23> */
[--C-:B0-----:R-:W-:Y:S02]  /*2ee0*/  HADD2.F32 R5, -RZ, R8.reuse.H0_H0 ;  /* 0x20000008ff057230 */ /* 0x101fe40000004100 */
[----:B------:R-:W-:Y:S02]  /*2ef0*/  HADD2.F32 R7, -RZ, R8.H1_H1 ;  /* 0x30000008ff077230 */ /* 0x000fe40000004100 */
[--C-:B------:R-:W-:Y:S02]  /*2f00*/  HADD2.F32 R33, -RZ, R9.reuse.H0_H0 ;  /* 0x20000009ff217230 */ /* 0x100fe40000004100 */
[----:B------:R-:W-:Y:S02]  /*2f10*/  HADD2.F32 R9, -RZ, R9.H1_H1 ;  /* 0x30000009ff097230 */ /* 0x000fe40000004100 */
[--C-:B--2---:R-:W-:Y:S02]  /*2f20*/  HADD2.F32 R6, -RZ, R12.reuse.H0_H0 ;  /* 0x2000000cff067230 */ /* 0x104fe40000004100 */
[----:B------:R-:W-:-:S03]  /*2f30*/  HADD2.F32 R8, -RZ, R12.H1_H1 ;  /* 0x3000000cff087230 */ /* 0x000fc60000004100 */
[----:B------:R-:W-:Y:S02]  /*2f40*/  FFMA.FTZ R40, R5, R6, R40 ;  /* 0x0000000605287223 */ /* 0x000fe40000010028 */
[----:B------:R-:W-:Y:S02]  /*2f50*/  FFMA.FTZ R8, R7, R8, R4 ;  /* 0x0000000807087223 */ /* 0x000fe40000010004 */
[----:B------:R-:W0:Y:S01]  /*2f60*/  LDS.128 R4, [UR4+0x140] ;  /* 0x00014004ff047984 */ /* 0x000e220008000c00 */
[--C-:B------:R-:W-:Y:S02]  /*2f70*/  HADD2.F32 R12, -RZ, R13.reuse.H0_H0 ;  /* 0x2000000dff0c7230 */ /* 0x100fe40000004100 */
[----:B------:R-:W-:-:S03]  /*2f80*/  HADD2.F32 R13, -RZ, R13.H1_H1 ;  /* 0x3000000dff0d7230 */ /* 0x000fc60000004100 */
[----:B------:R-:W-:Y:S01]  /*2f90*/  FFMA.FTZ R12, R33, R12, R32 ;  /* 0x0000000c210c7223 */ /* 0x000fe20000010020 */
[----:B------:R-:W-:Y:S02]  /*2fa0*/  HADD2.F32 R32, -RZ, R10.H0_H0 ;  /* 0x2000000aff207230 */ /* 0x000fe40000004100 */
[----:B------:R-:W-:Y:S01]  /*2fb0*/  FFMA.FTZ R38, R9, R13, R38 ;  /* 0x0000000d09267223 */ /* 0x000fe20000010026 */
[----:B------:R-:W-:-:S05]  /*2fc0*/  HADD2.F32 R9, -RZ, R14.H0_H0 ;  /* 0x2000000eff097230 */ /* 0x000fca0000004100 */
[----:B------:R-:W-:Y:S02]  /*2fd0*/  FFMA.FTZ R39, R32, R9, R39 ;  /* 0x0000000920277223 */ /* 0x000fe40000010027 */
[----:B------:R-:W1:Y:S01]  /*2fe0*/  LDS.128 R32, [UR4+0x150] ;  /* 0x00015004ff207984 */ /* 0x000e620008000c00 */
[----:B------:R-:W-:Y:S02]  /*2ff0*/  HADD2.F32 R9, -RZ, R10.H1_H1 ;  /* 0x3000000aff097230 */ /* 0x000fe40000004100 */
[----:B------:R-:W-:Y:S02]  /*3000*/  HADD2.F32 R10, -RZ, R11.H0_H0 ;  /* 0x2000000bff0a7230 */ /* 0x000fe40000004100 */
[--C-:B------:R-:W-:Y:S02]  /*3010*/  HADD2.F32 R13, -RZ, R15.reuse.H0_H0 ;  /* 0x2000000fff0d7230 */ /* 0x100fe40000004100 */
[----:B------:R-:W-:Y:S02]  /*3020*/  HADD2.F32 R14, -RZ, R14.H1_H1 ;  /* 0x3000000eff0e7230 */ /* 0x000fe40000004100 */
[----:B------:R-:W-:-:S02]  /*3030*/  HADD2.F32 R15, -RZ, R15.H1_H1 ;  /* 0x3000000fff0f7230 */ /* 0x000fc40000004100 */
[----:B------:R-:W-:Y:S01]  /*3040*/  FFMA.FTZ R37, R10, R13, R37 ;  /* 0x0000000d0a257223 */ /* 0x000fe20000010025 */
[----:B------:R-:W-:Y:S02]  /*3050*/  HADD2.F32 R10, -RZ, R11.H1_H1 ;  /* 0x3000000bff0a7230 */ /* 0x000fe40000004100 */
[----:B------:R-:W-:-:S03]  /*3060*/  FFMA.FTZ R36, R9, R14, R36 ;  /* 0x0000000e09247223 */ /* 0x000fc60000010024 */
[----:B------:R-:W-:Y:S01]  /*3070*/  FFMA.FTZ R41, R10, R15, R41 ;  /* 0x0000000f0a297223 */ /* 0x000fe20000010029 */
[----:B0-----:R-:W-:Y:S02]  /*3080*/  HADD2.F32 R9, -RZ, R4.H0_H0 ;  /* 0x20000004ff097230 */ /* 0x001fe40000004100 */
[----:B---3--:R-:W-:Y:S02]  /*3090*/  HADD2.F32 R10, -RZ, R16.H0_H0 ;  /* 0x20000010ff0a7230 */ /* 0x008fe40000004100 */
[----:B------:R-:W-:Y:S02]  /*30a0*/  HADD2.F32 R13, -RZ, R4.H1_H1 ;  /* 0x30000004ff0d7230 */ /* 0x000fe40000004100 */
[----:B------:R-:W-:Y:S02]  /*30b0*/  HADD2.F32 R4, -RZ, R17.H0_H0 ;  /* 0x20000011ff047230 */ /* 0x000fe40000004100 */
[----:B------:R-:W-:Y:S01]  /*30c0*/  FFMA.FTZ R40, R9, R10, R40 ;  /* 0x0000000a09287223 */ /* 0x000fe20000010028 */
[----:B------:R-:W-:-:S02]  /*30d0*/  HADD2.F32 R9, -RZ, R5.H0_H0 ;  /* 0x20000005ff097230 */ /* 0x000fc40000004100 */
[----:B------:R-:W-:Y:S02]  /*30e0*/  HADD2.F32 R16, -RZ, R16.H1_H1 ;  /* 0x30000010ff107230 */ /* 0x000fe40000004100 */
[--C-:B------:R-:W-:Y:S02]  /*30f0*/  HADD2.F32 R11, -RZ, R18.reuse.H0_H0 ;  /* 0x20000012ff0b7230 */ /* 0x100fe40000004100 */
[----:B------:R-:W-:Y:S01]  /*3100*/  FFMA.FTZ R12, R9, R4, R12 ;  /* 0x00000004090c7223 */ /* 0x000fe2000001000c */
[----:B------:R-:W-:Y:S02]  /*3110*/  HADD2.F32 R5, -RZ, R5.H1_H1 ;  /* 0x30000005ff057230 */ /* 0x000fe40000004100 */
[----:B------:R-:W-:Y:S02]  /*3120*/  HADD2.F32 R17, -RZ, R17.H1_H1 ;  /* 0x30000011ff117230 */ /* 0x000fe40000004100 */
[----:B------:R-:W-:Y:S02]  /*3130*/  HADD2.F32 R18, -RZ, R18.H1_H1 ;  /* 0x30000012ff127230 */ /* 0x000fe40000004100 */
[----:B------:R-:W-:-:S02]  /*3140*/  HADD2.F32 R4, -RZ, R6.H0_H0 ;  /* 0x20000006ff047230 */ /* 0x000fc40000004100 */
[----:B------:R-:W-:Y:S02]  /*3150*/  HADD2.F32 R9, -RZ, R6.H1_H1 ;  /* 0x30000006ff097230 */ /* 0x000fe40000004100 */
[----:B------:R-:W-:Y:S01]  /*3160*/  FFMA.FTZ R13, R13, R16, R8 ;  /* 0x000000100d0d7223 */ /* 0x000fe20000010008 */
[----:B------:R-:W-:Y:S01]  /*3170*/  FFMA.FTZ R38, R5, R17, R38 ;  /* 0x0000001105267223 */ /* 0x000fe20000010026 */
[--C-:B------:R-:W-:Y:S02]  /*3180*/  HADD2.F32 R16, -RZ, R7.reuse.H0_H0 ;  /* 0x20000007ff107230 */ /* 0x100fe40000004100 */
[----:B------:R-:W-:Y:S01]  /*3190*/  FFMA.FTZ R39, R4, R11, R39 ;  /* 0x0000000b04277223 */ /* 0x000fe20000010027 */
[----:B------:R-:W-:Y:S02]  /*31a0*/  HADD2.F32 R14, -RZ, R7.H1_H1 ;  /* 0x30000007ff0e7230 */ /* 0x000fe40000004100 */
[----:B------:R-:W-:Y:S01]  /*31b0*/  FFMA.FTZ R36, R9, R18, R36 ;  /* 0x0000001209247223 */ /* 0x000fe20000010024 */
[--C-:B------:R-:W-:Y:S01]  /*31c0*/  HADD2.F32 R8, -RZ, R19.reuse.H0_H0 ;  /* 0x20000013ff087230 */ /* 0x100fe20000004100 */
[----:B------:R-:W0:Y:S01]  /*31d0*/  LDS.128 R4, [UR4+0x160] ;  /* 0x00016004ff047984 */ /* 0x000e220008000c00 */
[----:B------:R-:W-:-:S02]  /*31e0*/  HADD2.F32 R10, -RZ, R19.H1_H1 ;  /* 0x30000013ff0a7230 */ /* 0x000fc40000004100 */
[----:B-1----:R-:W-:Y:S02]  /*31f0*/  HADD2.F32 R9, -RZ, R32.H0_H0 ;  /* 0x20000020ff097230 */ /* 0x002fe40000004100 */
[----:B----4-:R-:W-:Y:S02]  /*3200*/  HADD2.F32 R11, -RZ, R20.H0_H0 ;  /* 0x20000014ff0b7230 */ /* 0x010fe40000004100 */
[----:B------:R-:W-:Y:S01]  /*3210*/  FFMA.FTZ R37, R16, R8, R37 ;  /* 0x0000000810257223 */ /* 0x000fe20000010025 */
[----:B------:R-:W-:Y:S02]  /*3220*/  FFMA.FTZ R41, R14, R10, R41 ;  /* 0x0000000a0e297223 */ /* 0x000fe40000010029 */
[----:B------:R-:W-:Y:S02]  /*3230*/  FFMA.FTZ R40, R9, R11, R40 ;  /* 0x0000000b09287223 */ /* 0x000fe40000010028 */
[----:B------:R-:W1:Y:S01]  /*3240*/  LDS.128 R8, [UR4+0x170] ;  /* 0x00017004ff087984 */ /* 0x000e620008000c00 */
[----:B------:R-:W-:-:S02]  /*3250*/  HADD2.F32 R32, -RZ, R32.H1_H1 ;  /* 0x30000020ff207230 */ /* 0x000fc40000004100 */
[----:B------:R-:W-:Y:S02]  /*3260*/  HADD2.F32 R20, -RZ, R20.H1_H1 ;  /* 0x30000014ff147230 */ /* 0x000fe40000004100 */
[----:B------:R-:W-:Y:S02]  /*3270*/  HADD2.F32 R15, -RZ, R33.H0_H0 ;  /* 0x20000021ff0f7230 */ /* 0x000fe40000004100 */
[----:B------:R-:W-:Y:S02]  /*3280*/  HADD2.F32 R14, -RZ, R21.H0_H0 ;  /* 0x20000015ff0e7230 */ /* 0x000fe40000004100 */
[----:B------:R-:W-:Y:S01]  /*3290*/  FFMA.FTZ R13, R32, R20, R13 ;  /* 0x00000014200d7223 */ /* 0x000fe2000001000d */
[--C-:B------:R-:W-:Y:S02]  /*32a0*/  HADD2.F32 R17, -RZ, R23.reuse.H0_H0 ;  /* 0x20000017ff117230 */ /* 0x100fe40000004100 */
[----:B------:R-:W-:Y:S02]  /*32b0*/  HADD2.F32 R16, -RZ, R22.H0_H0 ;  /* 0x20000016ff107230 */ /* 0x000fe40000004100 */
[----:B------:R-:W-:Y:S01]  /*32c0*/  FFMA.FTZ R12, R15, R14, R12 ;  /* 0x0000000e0f0c7223 */ /* 0x000fe2000001000c */
[----:B------:R-:W-:-:S02]  /*32d0*/  HADD2.F32 R23, -RZ, R23.H1_H1 ;  /* 0x30000017ff177230 */ /* 0x000fc40000004100 */
[----:B------:R-:W-:Y:S02]  /*32e0*/  HADD2.F32 R20, -RZ, R35.H1_H1 ;  /* 0x30000023ff147230 */ /* 0x000fe40000004100 */
[----:B------:R-:W-:Y:S02]  /*32f0*/  HADD2.F32 R22, -RZ, R22.H1_H1 ;  /* 0x30000016ff167230 */ /* 0x000fe40000004100 */
[--C-:B------:R-:W-:Y:S02]  /*3300*/  HADD2.F32 R15, -RZ, R34.reuse.H1_H1 ;  /* 0x30000022ff0f7230 */ /* 0x100fe40000004100 */
[----:B------:R-:W-:Y:S02]  /*3310*/  HADD2.F32 R14, -RZ, R34.H0_H0 ;  /* 0x20000022ff0e7230 */ /* 0x000fe40000004100 */
[----:B------:R-:W-:Y:S01]  /*3320*/  FFMA.FTZ R41, R20, R23, R41 ;  /* 0x0000001714297223 */ /* 0x000fe20000010029 */
[----:B------:R-:W-:Y:S02]  /*3330*/  HADD2.F32 R33, -RZ, R33.H1_H1 ;  /* 0x30000021ff217230 */ /* 0x000fe40000004100 */
[----:B------:R-:W-:Y:S01]  /*3340*/  FFMA.FTZ R36, R15, R22, R36 ;  /* 0x000000160f247223 */ /* 0x000fe20000010024 */
[----:B------:R-:W-:-:S02]  /*3350*/  HADD2.F32 R21, -RZ, R21.H1_H1 ;  /* 0x30000015ff157230 */ /* 0x000fc40000004100 */
[--C-:B------:R-:W-:Y:S02]  /*3360*/  HADD2.F32 R23, -RZ, R24.reuse.H0_H0 ;  /* 0x20000018ff177230 */ /* 0x100fe40000004100 */
[----:B------:R-:W-:Y:S01]  /*3370*/  FFMA.FTZ R39, R14, R16, R39 ;  /* 0x000000100e277223 */ /* 0x000fe20000010027 */
[----:B------:R-:W-:Y:S02]  /*3380*/  HADD2.F32 R24, -RZ, R24.H1_H1 ;  /* 0x30000018ff187230 */ /* 0x000fe40000004100 */
[----:B0-----:R-:W-:Y:S02]  /*3390*/  HADD2.F32 R22, -RZ, R4.H1_H1 ;  /* 0x30000004ff167230 */ /* 0x001fe40000004100 */
[----:B------:R-:W-:Y:S01]  /*33a0*/  FFMA.FTZ R38, R33, R21, R38 ;  /* 0x0000001521267223 */ /* 0x000fe20000010026 */
[--C-:B------:R-:W-:Y:S02]  /*33b0*/  HADD2.F32 R14, -RZ, R27.reuse.H0_H0 ;  /* 0x2000001bff0e7230 */ /* 0x100fe40000004100 */
[----:B------:R-:W-:-:S02]  /*33c0*/  HADD2.F32 R16, -RZ, R27.H1_H1 ;  /* 0x3000001bff107230 */ /* 0x000fc40000004100 */
[----:B------:R-:W-:Y:S02]  /*33d0*/  HADD2.F32 R18, -RZ, R35.H0_H0 ;  /* 0x20000023ff127230 */ /* 0x000fe40000004100 */
[--C-:B------:R-:W-:Y:S02]  /*33e0*/  HADD2.F32 R27, -RZ, R5.reuse.H0_H0 ;  /* 0x20000005ff1b7230 */ /* 0x100fe40000004100 */
[----:B------:R-:W-:Y:S02]  /*33f0*/  HADD2.F32 R19, -RZ, R5.H1_H1 ;  /* 0x30000005ff137230 */ /* 0x000fe40000004100 */
[----:B------:R-:W-:Y:S01]  /*3400*/  FFMA.FTZ R13, R22, R24, R13 ;  /* 0x00000018160d7223 */ /* 0x000fe2000001000d */
[----:B------:R-:W-:Y:S02]  /*3410*/  HADD2.F32 R21, -RZ, R4.H0_H0 ;  /* 0x20000004ff157230 */ /* 0x000fe40000004100 */
[--C-:B------:R-:W-:Y:S02]  /*3420*/  HADD2.F32 R20, -RZ, R6.reuse.H0_H0 ;  /* 0x20000006ff147230 */ /* 0x100fe40000004100 */
[----:B------:R-:W-:-:S02]  /*3430*/  HADD2.F32 R5, -RZ, R6.H1_H1 ;  /* 0x30000006ff057230 */ /* 0x000fc40000004100 */
[--C-:B------:R-:W-:Y:S02]  /*3440*/  HADD2.F32 R4, -RZ, R7.reuse.H0_H0 ;  /* 0x20000007ff047230 */ /* 0x100fe40000004100 */
[----:B------:R-:W-:Y:S02]  /*3450*/  HADD2.F32 R6, -RZ, R7.H1_H1 ;  /* 0x30000007ff067230 */ /* 0x000fe40000004100 */
[----:B-1----:R-:W-:Y:S02]  /*3460*/  HADD2.F32 R22, -RZ, R8.H0_H0 ;  /* 0x20000008ff167230 */ /* 0x002fe40000004100 */
[----:B------:R-:W-:Y:S02]  /*3470*/  HADD2.F32 R7, -RZ, R28.H0_H0 ;  /* 0x2000001cff077230 */ /* 0x000fe40000004100 */
[----:B------:R-:W-:Y:S01]  /*3480*/  FFMA.FTZ R37, R18, R17, R37 ;  /* 0x0000001112257223 */ /* 0x000fe20000010025 */
[----:B------:R-:W-:Y:S02]  /*3490*/  HADD2.F32 R15, -RZ, R26.H1_H1 ;  /* 0x3000001aff0f7230 */ /* 0x000fe40000004100 */
[----:B------:R-:W-:-:S02]  /*34a0*/  HADD2.F32 R8, -RZ, R8.H1_H1 ;  /* 0x30000008ff087230 */ /* 0x000fc40000004100 */
[----:B------:R-:W-:Y:S02]  /*34b0*/  HADD2.F32 R28, -RZ, R28.H1_H1 ;  /* 0x3000001cff1c7230 */ /* 0x000fe40000004100 */
[----:B------:R-:W-:Y:S01]  /*34c0*/  FFMA.FTZ R21, R21, R23, R40 ;  /* 0x0000001715157223 */ /* 0x000fe20000010028 */
[--C-:B------:R-:W-:Y:S02]  /*34d0*/  HADD2.F32 R17, -RZ, R25.reuse.H0_H0 ;  /* 0x20000019ff117230 */ /* 0x100fe40000004100 */
[----:B------:R-:W-:Y:S01]  /*34e0*/  FFMA.FTZ R5, R5, R15, R36 ;  /* 0x0000000f05057223 */ /* 0x000fe20000010024 */
[----:B------:R-:W-:Y:S02]  /*34f0*/  HADD2.F32 R18, -RZ, R26.H0_H0 ;  /* 0x2000001aff127230 */ /* 0x000fe40000004100 */
[----:B------:R-:W-:Y:S01]  /*3500*/  FFMA.FTZ R8, R8, R28, R13 ;  /* 0x0000001c08087223 */ /* 0x000fe2000001000d */
[----:B------:R-:W-:Y:S02]  /*3510*/  HADD2.F32 R25, -RZ, R25.H1_H1 ;  /* 0x30000019ff197230 */ /* 0x000fe40000004100 */
[----:B------:R-:W-:Y:S01]  /*3520*/  FFMA.FTZ R12, R27, R17, R12 ;  /* 0x000000111b0c7223 */ /* 0x000fe2000001000c */
[----:B------:R-:W-:-:S02]  /*3530*/  HADD2.F32 R13, -RZ, R9.H0_H0 ;  /* 0x20000009ff0d7230 */ /* 0x000fc40000004100 */
[----:B------:R-:W-:Y:S01]  /*3540*/  FFMA.FTZ R7, R22, R7, R21 ;  /* 0x0000000716077223 */ /* 0x000fe20000010015 */
        /* <DEDUP_REMOVED lines=8> */
[----:B------:R-:W-:-:S02]  /*35d0*/  HADD2.F32 R7, -RZ, R10.H0_H0 ;  /* 0x2000000aff077230 */ /* 0x000fc40000004100 */
[----:B------:R-:W-:Y:S01]  /*35e0*/  FFMA.FTZ R19, R20, R29, R19 ;  /* 0x0000001d14137223 */ /* 0x000fe20000010013 */
[--C-:B------:R-:W-:Y:S02]  /*35f0*/  HADD2.F32 R8, -RZ, R30.reuse.H0_H0 ;  /* 0x2000001eff087230 */ /* 0x100fe40000004100 */
[----:B------:R-:W-:Y:S01]  /*3600*/  FADD.FTZ R14, R12, R9 ;  /* 0x000000090c0e7221 */ /* 0x000fe20000010000 */
[----:B------:R-:W-:Y:S02]  /*3610*/  HADD2.F32 R30, -RZ, R30.H1_H1 ;  /* 0x3000001eff1e7230 */ /* 0x000fe40000004100 */
        /* <DEDUP_REMOVED lines=26> */
.L_x_21636:
[----:B------:R-:W-:Y:S05]  /*37c0*/  BSYNC.RECONVERGENT B1 ;  /* 0x0000000000017941 */ /* 0x000fea0003800200 */
.L_x_21635:
[----:B------:R-:W-:Y:S01]  /*37d0*/  IADD3 R44, P0, PT, R44, 0x10, RZ ;  /* 0x000000102c2c7810 */ /* 0x000fe20007f1e0ff */
[----:B01----:R-:W-:Y:S01]  /*37e0*/  VIADD R49, R49, 0x200 ;  /* 0x0000020031317836 */ /* 0x003fe20000000000 */
[----:B------:R-:W-:Y:S02]  /*37f0*/  IADD3 R48, PT, PT, R48, 0x80, RZ ;  /* 0x0000008030307810 */ /* 0x000fe40007ffe0ff */
[----:B------:R-:W-:Y:S02]  /*3800*/  IADD3 R47, PT, PT, R47, 0x80, RZ ;  /* 0x000000802f2f7810 */ /* 0x000fe40007ffe0ff */
[----:B------:R-:W-:Y:S01]  /*3810*/  IADD3.X R45, PT, PT, RZ, R45, RZ, P0, !PT ;  /* 0x0000002dff2d7210 */ /* 0x000fe200007fe4ff */
[----:B------:R-:W-:Y:S06]  /*3820*/  @!P1 BRA `(.L_x_21637) ;  /* 0xffffffd000d89947 */ /* 0x000fec000383ffff */
.L_x_21634:
[----:B------:R-:W-:Y:S05]  /*3830*/  BSYNC.RECONVERGENT B0 ;  /* 0x0000000000007941 */ /* 0x000fea0003800200 */
.L_x_21633:
[----:B0-----:R-:W0:Y:S01]  /*3840*/  SHFL.BFLY PT, R5, R50, 0x10, 0x1f ;  /* 0x0e001f0032057f89 */ /* 0x001e2200000e0000 */
[----:B------:R-:W-:Y:S01]  /*3850*/  LOP3.LUT P0, R46, R3, 0x1f, RZ, 0xc0, !PT ;  /* 0x0000001f032e7812 */ /* 0x000fe2000780c0ff */
[----:B------:R-:W-:Y:S01]  /*3860*/  USHF.L.U32 UR4, UR18, 0x9, URZ ;  /* 0x0000000912047899 */ /* 0x000fe200080006ff */
[----:B------:R-:W-:Y:S01]  /*3870*/  SHF.R.U32.HI R11, RZ, 0x5, R3 ;  /* 0x00000005ff0b7819 */ /* 0x000fe20000011603 */
[----:B------:R-:W1:Y:S01]  /*3880*/  S2R R4, SR_CgaCtaId ;  /* 0x0000000000047919 */ /* 0x000e620000008800 */
[----:B------:R-:W-:Y:S01]  /*3890*/  ISETP.GT.U32.AND P1, PT, R46, 0x3, PT ;  /* 0x000000032e00780c */ /* 0x000fe20003f24070 */
[----:B------:R-:W-:Y:S01]  /*38a0*/  UIMAD UR5, UR18, -0x10, UR10 ;  /* 0xfffffff0120578a4 */ /* 0x000fe2000f8e020a */
[----:B------:R-:W-:Y:S01]  /*38b0*/  BSSY.RECONVERGENT B0, `(.L_x_21638) ;  /* 0x0000102000007945 */ /* 0x000fe20003800200 */
[----:B------:R-:W-:Y:S02]  /*38c0*/  USHF.L.U32 UR23, UR18, 0x9, URZ ;  /* 0x0000000912177899 */ /* 0x000fe400080006ff */
        /* <DEDUP_REMOVED lines=9> */
[----:B0-----:R-:W-:-:S05]  /*3960*/  FMNMX.FTZ R7, R6, R7, !PT ;  /* 0x0000000706077209 */ /* 0x001fca0007810000 */
[----:B------:R-:W0:Y:S02]  /*3970*/  SHFL.BFLY PT, R2, R7, 0x2, 0x1f ;  /* 0x0c401f0007027f89 */ /* 0x000e2400000e0000 */
[----:B0-----:R-:W-:Y:S02]  /*3980*/  FMNMX.FTZ R8, R7, R2, !PT ;  /* 0x0000000207087209 */ /* 0x001fe40007810000 */
[----:B------:R-:W-:-:S03]  /*3990*/  MOV R2, 0x400 ;  /* 0x0000040000027802 */ /* 0x000fc60000000f00 */
[----:B------:R-:W0:Y:S01]  /*39a0*/  SHFL.BFLY PT, R9, R8, 0x1, 0x1f ;  /* 0x0c201f0008097f89 */ /* 0x000e2200000e0000 */
[----:B------:R-:W-:-:S04]  /*39b0*/  IADD3 R13, PT, PT, R2, 0x180, RZ ;  /* 0x00000180020d7810 */ /* 0x000fc80007ffe0ff */
[----:B-1----:R-:W-:-:S04]  /*39c0*/  LEA R13, R4, R13, 0x18 ;  /* 0x0000000d040d7211 */ /* 0x002fc800078ec0ff */
[-C--:B------:R-:W-:Y:S02]  /*39d0*/  LEA R5, R11, R13.reuse, 0x2 ;  /* 0x0000000d0b057211 */ /* 0x080fe400078e10ff */
[----:B------:R-:W-:Y:S02]  /*39e0*/  LEA R7, R46, R13, 0x2 ;  /* 0x0000000d2e077211 */ /* 0x000fe400078e10ff */
[----:B0-----:R-:W-:Y:S02]  /*39f0*/  FMNMX.FTZ R10, R8, R9, !PT ;  /* 0x00000009080a7209 */ /* 0x001fe40007810000 */
[----:B------:R-:W-:-:S03]  /*3a00*/  MOV R9, 0xff7fffff ;  /* 0xff7fffff00097802 */ /* 0x000fc60000000f00 */
        /* <DEDUP_REMOVED lines=12> */
[----:B------:R-:W-:-:S04]  /*3ad0*/  IADD3 R9, PT, PT, R8, UR4, RZ ;  /* 0x0000000408097c10 */ /* 0x000fc8000fffe0ff */
[C---:B------:R-:W-:Y:S02]  /*3ae0*/  LOP3.LUT R8, R9.reuse, 0x180, RZ, 0xc0, !PT ;  /* 0x0000018009087812 */ /* 0x040fe400078ec0ff */
[----:B------:R-:W-:Y:S02]  /*3af0*/  IADD3 R10, PT, PT, R9, -UR23, RZ ;  /* 0x80000017090a7c10 */ /* 0x000fe4000fffe0ff */
[----:B------:R-:W-:Y:S01]  /*3b00*/  ISETP.NE.AND P0, PT, R8, 0x180, PT ;  /* 0x000001800800780c */ /* 0x000fe20003f05270 */
[----:B------:R-:W-:Y:S01]  /*3b10*/  HFMA2 R8, -RZ, RZ, 0, 0 ;  /* 0x00000000ff087431 */ /* 0x000fe200000001ff */
[----:B------:R-:W-:Y:S02]  /*3b20*/  ISETP.GE.U32.AND P3, PT, R10, 0x180, PT ;  /* 0x000001800a00780c */ /* 0x000fe40003f66070 */
[----:B------:R-:W-:-:S09]  /*3b30*/  MOV R10, R3 ;  /* 0x00000003000a7202 */ /* 0x000fd20000000f00 */
        /* <DEDUP_REMOVED lines=8> */
[----:B------:R-:W-:-:S07]  /*3bc0*/  IADD3 R9, PT, PT, RZ, -R9, RZ ;  /* 0x80000009ff097210 */ /* 0x000fce0007ffe0ff */
.L_x_21642:
        /* <DEDUP_REMOVED lines=11> */
.L_x_21641:
[----:B------:R-:W-:Y:S05]  /*3c80*/  BSYNC.RECONVERGENT B1 ;  /* 0x0000000000017941 */ /* 0x000fea0003800200 */
.L_x_21640:
        /* <DEDUP_REMOVED lines=13> */
.L_x_21645:
        /* <DEDUP_REMOVED lines=25> */
[----:B------:R-:W-:Y:S01]  /*3ef0*/  FADD.FTZ R25, -R6, R25 ;  /* 0x0000001906197221 */ /* 0x000fe20000010100 */
[----:B------:R-:W-:-:S02]  /*3f00*/  FMUL.FTZ R20, R23, 1.4426950216293334961 ;  /* 0x3fb8aa3b17147820 */ /* 0x000fc40000410000 */
[----:B------:R-:W3:Y:S01]  /*3f10*/  LDS R23, [R9+0x1400] ;  /* 0x0014000009177984 */ /* 0x000ee20000000800 */
[C---:B------:R-:W-:Y:S01]  /*3f20*/  FADD.FTZ R27, -R6.reuse, R27 ;  /* 0x0000001b061b7221 */ /* 0x040fe20000010100 */
[----:B------:R-:W-:Y:S01]  /*3f30*/  FMUL.FTZ R22, R25, 1.4426950216293334961 ;  /* 0x3fb8aa3b19167820 */ /* 0x000fe20000410000 */
[----:B------:R-:W0:Y:S01]  /*3f40*/  MUFU.EX2 R16, R16 ;  /* 0x0000001000107308 */ /* 0x000e220000000800 */
[----:B------:R-:W3:Y:S01]  /*3f50*/  LDS R25, [R9+0x1600] ;  /* 0x0016000009197984 */ /* 0x000ee20000000800 */
[C---:B------:R-:W-:Y:S01]  /*3f60*/  FADD.FTZ R29, -R6.reuse, R29 ;  /* 0x0000001d061d7221 */ /* 0x040fe20000010100 */
[----:B------:R-:W-:Y:S02]  /*3f70*/  FMUL.FTZ R24, R27, 1.4426950216293334961 ;  /* 0x3fb8aa3b1b187820 */ /* 0x000fe40000410000 */
[----:B------:R-:W3:Y:S01]  /*3f80*/  LDS R27, [R9+0x1800] ;  /* 0x00180000091b7984 */ /* 0x000ee20000000800 */
[----:B------:R-:W-:Y:S02]  /*3f90*/  FMUL.FTZ R26, R29, 1.4426950216293334961 ;  /* 0x3fb8aa3b1d1a7820 */ /* 0x000fe40000410000 */
[----:B------:R-:W2:Y:S01]  /*3fa0*/  MUFU.EX2 R18, R18 ;  /* 0x0000001200127308 */ /* 0x000ea20000000800 */
[----:B------:R-:W3:Y:S04]  /*3fb0*/  LDS R29, [R9+0x1a00] ;  /* 0x001a0000091d7984 */ /* 0x000ee80000000800 */
        /* <DEDUP_REMOVED lines=15> */
[----:B------:R-:W-:Y:S02]  /*40b0*/  FADD.FTZ R23, -R6, R23 ;  /* 0x0000001706177221 */ /* 0x000fe40000010100 */
        /* <DEDUP_REMOVED lines=46> */
.L_x_21644:
[----:B------:R-:W-:Y:S05]  /*43a0*/  BSYNC.RECONVERGENT B1 ;  /* 0x0000000000017941 */ /* 0x000fea0003800200 */
.L_x_21643:
        /* <DEDUP_REMOVED lines=55> */
.L_x_21647:
[----:B------:R-:W-:Y:S05]  /*4720*/  BSYNC.RECONVERGENT B1 ;  /* 0x0000000000017941 */ /* 0x000fea0003800200 */
.L_x_21646:
        /* <DEDUP_REMOVED lines=26> */
.L_x_21639:
[----:B------:R-:W-:Y:S05]  /*48d0*/  BSYNC.RECONVERGENT B0 ;  /* 0x0000000000007941 */ /* 0x000fea0003800200 */
.L_x_21638:
        /* <DEDUP_REMOVED lines=41> */
.L_x_21652:
[----:B------:R-:W1:Y:S01]  /*4b70*/  LDS R10, [R7] ;  /* 0x00000000070a7984 */ /* 0x000e620000000800 */
[----:B------:R-:W-:-:S04]  /*4b80*/  IADD3 R12, PT, PT, R12, 0x1, RZ ;  /* 0x000000010c0c7810 */ /* 0x000fc80007ffe0ff */
[----:B------:R-:W-:Y:S01]  /*4b90*/  ISETP.NE.AND P0, PT, R12, RZ, PT ;  /* 0x000000ff0c00720c */ /* 0x000fe20003f05270 */
[----:B-1----:R-:W-:-:S05]  /*4ba0*/  FMUL.FTZ R10, R10, R5 ;  /* 0x000000050a0a7220 */ /* 0x002fca0000410000 */
[----:B------:R1:W-:Y:S02]  /*4bb0*/  STS [R7], R10 ;  /* 0x0000000a07007388 */ /* 0x0003e40000000800 */
[----:B-1----:R-:W-:-:S05]  /*4bc0*/  IADD3 R7, PT, PT, R7, 0x200, RZ ;  /* 0x0000020007077810 */ /* 0x002fca0007ffe0ff */
[----:B------:R-:W-:Y:S05]  /*4bd0*/  @P0 BRA `(.L_x_21652) ;  /* 0xfffffffc00e40947 */ /* 0x000fea000383ffff */
.L_x_21651:
[----:B------:R-:W-:Y:S05]  /*4be0*/  BSYNC.RECONVERGENT B1 ;  /* 0x0000000000017941 */ /* 0x000fea0003800200 */
.L_x_21650:
[----:B------:R-:W-:Y:S05]  /*4bf0*/  @!P1 BRA `(.L_x_21649) ;  /* 0x0000000400bc9947 */ /* 0x000fea0003800000 */
[C---:B------:R-:W-:Y:S01]  /*4c00*/  IADD3 R10, PT, PT, -R9.reuse, UR5, RZ ;  /* 0x00000005090a7c10 */ /* 0x040fe2000fffe1ff */
        /* <DEDUP_REMOVED lines=11> */
.L_x_21655:
        /* <DEDUP_REMOVED lines=52> */
.L_x_21654:
[----:B------:R-:W-:Y:S05]  /*5000*/  BSYNC.RECONVERGENT B1 ;  /* 0x0000000000017941 */ /* 0x000fea0003800200 */
.L_x_21653:
        /* <DEDUP_REMOVED lines=31> */
.L_x_21657:
[----:B------:R-:W-:Y:S05]  /*5200*/  BSYNC.RECONVERGENT B1 ;  /* 0x0000000000017941 */ /* 0x000fea0003800200 */
.L_x_21656:
        /* <DEDUP_REMOVED lines=14> */
.L_x_21649:
[----:B------:R-:W-:Y:S05]  /*52f0*/  BSYNC.RECONVERGENT B0 ;  /* 0x0000000000007941 */ /* 0x000fea0003800200 */
.L_x_21648:
[----:B------:R-:W-:Y:S01]  /*5300*/  BAR.SYNC.DEFER_BLOCKING 0x0 ;  /* 0x0000000000007b1d */ /* 0x000fe20000010000 */
[----:B------:R-:W-:Y:S02]  /*5310*/  ISETP.NE.AND P0, PT, R3, RZ, PT ;  /* 0x000000ff0300720c */ /* 0x000fe40003f05270 */
[----:B--2---:R-:W-:-:S03]  /*5320*/  MOV R10, UR18 ;  /* 0x00000012000a7c02 */ /* 0x004fc60008000f00 */
[----:B------:R-:W2:Y:S01]  /*5330*/  LDCU UR24, c[0x0][0x3dc] ;  /* 0x00007b80ff1877ac */ /* 0x000ea20008000800 */
        /* <DEDUP_REMOVED lines=19> */
[----:B-1----:R4:W-:Y:S02]  /*5470*/  STG.E desc[UR12][R14.64], R8 ;  /* 0x000000080e007986 */ /* 0x0029e4000c10190c */
.L_x_21659:
[----:B--23--:R-:W-:Y:S05]  /*5480*/  BSYNC.RECONVERGENT B0 ;  /* 0x0000000000007941 */ /* 0x00cfea0003800200 */
.L_x_21658:
[----:B------:R-:W-:Y:S01]  /*5490*/  LEA R21, R10, R11, 0x4 ;  /* 0x0000000b0a157211 */ /* 0x000fe200078e20ff */
[----:B------:R-:W2:Y:S01]  /*54a0*/  LDCU.64 UR6, c[0x0][0x3a8] ;  /* 0x00007500ff0677ac */ /* 0x000ea20008000a00 */
[----:B------:R-:W-:Y:S01]  /*54b0*/  BSSY.RECONVERGENT B1, `(.L_x_21660) ;  /* 0x000047b000017945 */ /* 0x000fe20003800200 */
[----:B------:R-:W-:Y:S02]  /*54c0*/  CS2R R44, SRZ ;  /* 0x00000000002c7805 */ /* 0x000fe4000001ff00 */
        /* <DEDUP_REMOVED lines=11> */
[----:B------:R-:W-:Y:S01]  /*5580*/  CS2R R22, SRZ ;  /* 0x0000000000167805 */ /* 0x000fe2000001ff00 */
[----:B--2---:R-:W-:Y:S06]  /*5590*/  @P0 BRA `(.L_x_21661) ;  /* 0x0000004400b00947 */ /* 0x004fec0003800000 */
[----:B-1--4-:R-:W1:Y:S01]  /*55a0*/  I2F.RP R8, R0 ;  /* 0x0000000000087306 */ /* 0x012e620000209400 */
[----:B------:R-:W2:Y:S01]  /*55b0*/  LDCU UR4, c[0x0][0x3c8] ;  /* 0x00007900ff0477ac */ /* 0x000ea20008000800 */
[----:B0-----:R-:W-:Y:S01]  /*55c0*/  IMAD.WIDE.U32 R6, R21, 0x4, RZ ;  /* 0x0000000415067825 */ /* 0x001fe200078e00ff */
[----:B------:R-:W-:Y:S02]  /*55d0*/  IADD3 R9, PT, PT, R2, 0x1a0, RZ ;  /* 0x000001a002097810 */ /* 0x000fe40007ffe0ff */
[----:B------:R-:W-:Y:S01]  /*55e0*/  CS2R R44, SRZ ;  /* 0x00000000002c7805 */ /* 0x000fe2000001ff00 */
[----:B------:R-:W0:Y:S01]  /*55f0*/  LDCU.64 UR14, c[0x0][0x3b8] ;  /* 0x00007700ff0e77ac */ /* 0x000e220008000a00 */
[----:B------:R-:W-:Y:S02]  /*5600*/  SHF.L.U32 R10, R3, 0x5, RZ ;  /* 0x00000005030a7819 */ /* 0x000fe400000006ff */
[----:B------:R-:W-:Y:S02]  /*5610*/  CS2R R42, SRZ ;  /* 0x00000000002a7805 */ /* 0x000fe4000001ff00 */
[----:B------:R-:W-:Y:S01]  /*5620*/  LEA R9, R4, R9, 0x18 ;  /* 0x0000000904097211 */ /* 0x000fe200078ec0ff */
[----:B------:R-:W3:Y:S01]  /*5630*/  LDCU UR11, c[0x0][0x3fc] ;  /* 0x00007f80ff0b77ac */ /* 0x000ee20008000800 */
[----:B------:R-:W-:Y:S01]  /*5640*/  LOP3.LUT R2, R10, 0x60, RZ, 0xe2, !PT ;  /* 0x000000600a027812 */ /* 0x000fe200078ee2ff */
[----:B------:R-:W-:Y:S01]  /*5650*/  HFMA2 R4, -RZ, RZ, 0, 0 ;  /* 0x00000000ff047431 */ /* 0x000fe200000001ff */
[----:B------:R-:W-:Y:S01]  /*5660*/  IADD3 R20, PT, PT, R21, 0x1, RZ ;  /* 0x0000000115147810 */ /* 0x000fe20007ffe0ff */
[----:B------:R-:W-:Y:S01]  /*5670*/  UIADD3 UR5, UPT, UPT, UR20, 0x1f, URZ ;  /* 0x0000001f14057890 */ /* 0x000fe2000fffe0ff */
[----:B------:R-:W-:Y:S01]  /*5680*/  LEA R2, R11, R2, 0x7 ;  /* 0x000000020b027211 */ /* 0x000fe200078e38ff */
[----:B-1----:R-:W1:Y:S01]  /*5690*/  MUFU.RCP R8, R8 ;  /* 0x0000000800087308 */ /* 0x002e620000001000 */
[----:B------:R-:W-:Y:S01]  /*56a0*/  CS2R R40, SRZ ;  /* 0x0000000000287805 */ /* 0x000fe2000001ff00 */
[----:B------:R-:W-:Y:S01]  /*56b0*/  USHF.R.U32.HI UR5, URZ, 0x5, UR5 ;  /* 0x00000005ff057899 */ /* 0x000fe20008011605 */
[----:B------:R-:W-:Y:S01]  /*56c0*/  CS2R R38, SRZ ;  /* 0x0000000000267805 */ /* 0x000fe2000001ff00 */
[----:B--2---:R-:W-:Y:S01]  /*56d0*/  UIMAD UR4, UR17, UR4, URZ ;  /* 0x00000004110472a4 */ /* 0x004fe2000f8e02ff */
[----:B------:R-:W-:-:S02]  /*56e0*/  CS2R R36, SRZ ;  /* 0x0000000000247805 */ /* 0x000fc4000001ff00 */
[----:B------:R-:W-:Y:S02]  /*56f0*/  CS2R R34, SRZ ;  /* 0x0000000000227805 */ /* 0x000fe4000001ff00 */
[----:B------:R-:W-:Y:S02]  /*5700*/  CS2R R32, SRZ ;  /* 0x0000000000207805 */ /* 0x000fe4000001ff00 */
[----:B------:R-:W-:Y:S02]  /*5710*/  CS2R R30, SRZ ;  /* 0x00000000001e7805 */ /* 0x000fe4000001ff00 */
[----:B------:R-:W-:Y:S02]  /*5720*/  CS2R R28, SRZ ;  /* 0x00000000001c7805 */ /* 0x000fe4000001ff00 */
[----:B------:R-:W-:Y:S02]  /*5730*/  MOV R13, UR4 ;  /* 0x00000004000d7c02 */ /* 0x000fe40008000f00 */
[----:B------:R-:W-:-:S02]  /*5740*/  CS2R R26, SRZ ;  /* 0x00000000001a7805 */ /* 0x000fc4000001ff00 */
[----:B------:R-:W-:Y:S02]  /*5750*/  CS2R R24, SRZ ;  /* 0x0000000000187805 */ /* 0x000fe4000001ff00 */
[----:B------:R-:W-:Y:S02]  /*5760*/  CS2R R22, SRZ ;  /* 0x0000000000167805 */ /* 0x000fe4000001ff00 */
[----:B------:R-:W-:Y:S01]  /*5770*/  IADD3 R21, PT, PT, R21, -UR5, RZ ;  /* 0x8000000515157c10 */ /* 0x000fe2000fffe0ff */
[----:B------:R-:W2:Y:S01]  /*5780*/  LDCU UR4, c[0x0][0x3e0] ;  /* 0x00007c00ff0477ac */ /* 0x000ea20008000800 */
[----:B------:R-:W-:Y:S01]  /*5790*/  IMAD.WIDE R6, R13, 0x4, R6 ;  /* 0x000000040d067825 */ /* 0x000fe200078e0206 */
[----:B-1----:R-:W-:Y:S02]  /*57a0*/  IADD3 R5, PT, PT, R8, 0xffffffe, RZ ;  /* 0x0ffffffe08057810 */ /* 0x002fe40007ffe0ff */
[----:B0-----:R-:W-:-:S04]  /*57b0*/  IADD3 R10, P0, PT, R6, UR14, RZ ;  /* 0x0000000e060a7c10 */ /* 0x001fc8000ff1e0ff */
[----:B------:R-:W0:Y:S01]  /*57c0*/  F2I.FTZ.U32.TRUNC.NTZ R5, R5 ;  /* 0x0000000500057305 */ /* 0x000e22000021f000 */
[----:B------:R-:W-:-:S04]  /*57d0*/  LEA R6, R11, UR23, 0x5 ;  /* 0x000000170b067c11 */ /* 0x000fc8000f8e28ff */
[----:B------:R-:W-:Y:S01]  /*57e0*/  IADD3 R6, PT, PT, R6, 0x3, RZ ;  /* 0x0000000306067810 */ /* 0x000fe20007ffe0ff */
[----:B--2---:R-:W-:Y:S01]  /*57f0*/  UIMAD UR4, UR8, UR4, URZ ;  /* 0x00000004080472a4 */ /* 0x004fe2000f8e02ff */
[----:B0-----:R-:W-:-:S05]  /*5800*/  IADD3 R8, PT, PT, RZ, -R5, RZ ;  /* 0x80000005ff087210 */ /* 0x001fca0007ffe0ff */
[----:B------:R-:W-:Y:S01]  /*5810*/  MOV R52, UR4 ;  /* 0x0000000400347c02 */ /* 0x000fe20008000f00 */
[----:B------:R-:W-:Y:S01]  /*5820*/  IMAD.MOV.U32 R13, RZ, RZ, R8 ;  /* 0x000000ffff0d7224 */ /* 0x000fe200078e0008 */
[----:B------:R-:W-:Y:S02]  /*5830*/  IADD3 R8, PT, PT, R2, 0x10, R9 ;  /* 0x0000001002087810 */ /* 0x000fe40007ffe009 */
[----:B------:R-:W-:Y:S01]  /*5840*/  IADD3.X R9, PT, PT, R7, UR15, RZ, P0, !PT ;  /* 0x0000000f07097c10 */ /* 0x000fe200087fe4ff */
[----:B------:R-:W-:Y:S01]  /*5850*/  IMAD R13, R13, R0, RZ ;  /* 0x000000000d0d7224 */ /* 0x000fe200078e02ff */
[----:B---3--:R-:W-:Y:S01]  /*5860*/  MOV R2, UR11 ;  /* 0x0000000b00027c02 */ /* 0x008fe20008000f00 */
[----:B------:R-:W-:Y:S02]  /*5870*/  USHF.R.S32.HI UR11, URZ, 0x1f, UR4 ;  /* 0x0000001fff0b7899 */ /* 0x000fe40008011404 */
[----:B------:R-:W-:Y:S01]  /*5880*/  IMAD.HI.U32 R7, R5, R13, R4 ;  /* 0x0000000d05077227 */ /* 0x000fe200078e0004 */
[----:B------:R-:W-:-:S02]  /*5890*/  SHF.L.U32 R5, R3, 0x3, RZ ;  /* 0x0000000303057819 */ /* 0x000fc400000006ff */
[----:B------:R-:W-:Y:S01]  /*58a0*/  IADD3 R2, PT, PT, -R2, UR16, RZ ;  /* 0x0000001002027c10 */ /* 0x000fe2000fffe1ff */
[----:B-----5:R-:W-:Y:S01]  /*58b0*/  IMAD.U32 R53, RZ, RZ, UR11 ;  /* 0x0000000bff357e24 */ /* 0x020fe2000f8e00ff */
[C---:B------:R-:W-:Y:S02]  /*58c0*/  LOP3.LUT R13, R5.reuse, 0x18, RZ, 0xc0, !PT ;  /* 0x00000018050d7812 */ /* 0x040fe400078ec0ff */
[----:B------:R-:W-:Y:S02]  /*58d0*/  LOP3.LUT R5, R5, 0xf8, RZ, 0xc0, !PT ;  /* 0x000000f805057812 */ /* 0x000fe400078ec0ff */
[----:B------:R-:W-:-:S07]  /*58e0*/  IADD3 R4, PT, PT, R13, R6, RZ ;  /* 0x000000060d047210 */ /* 0x000fce0007ffe0ff */
.L_x_21712:
[----:B------:R-:W0:Y:S01]  /*58f0*/  LDC R16, c[0x0][0x400] ;  /* 0x00010000ff107b82 */ /* 0x000e220000000800 */
[----:B------:R-:W-:Y:S01]  /*5900*/  IADD3 R17, PT, PT, R6, -0x3, RZ ;  /* 0xfffffffd06117810 */ /* 0x000fe20007ffe0ff */
[----:B------:R-:W-:Y:S03]  /*5910*/  BSSY.RECONVERGENT B0, `(.L_x_21662) ;  /* 0x000042a000007945 */ /* 0x000fe60003800200 */
[----:B------:R-:W-:-:S03]  /*5920*/  IABS R18, R17 ;  /* 0x0000001100127213 */ /* 0x000fc60000000000 */
[----:B-1----:R-:W1:Y:S02]  /*5930*/  LDC R12, c[0x0][0x404] ;  /* 0x00010100ff0c7b82 */ /* 0x002e640000000800 */
        /* <DEDUP_REMOVED lines=14> */
[----:B------:R-:W-:Y:S02]  /*5a20*/  ISETP.NE.AND P1, PT, R12, RZ, PT ;  /* 0x000000ff0c00720c */ /* 0x000fe40003f25270 */
[----:B------:R-:W0:Y:S07]  /*5a30*/  F2I.FTZ.U32.TRUNC.NTZ R13, R18 ;  /* 0x00000012000d7305 */ /* 0x000e2e000021f000 */
[----:B------:R-:W-:-:S04]  /*5a40*/  @P0 IADD3 R15, PT, PT, R15, 0x1, RZ ;  /* 0x000000010f0f0810 */ /* 0x000fc80007ffe0ff */
[----:B------:R-:W-:Y:S02]  /*5a50*/  @!P2 IADD3 R15, PT, PT, RZ, -R15, RZ ;  /* 0x8000000fff0fa210 */ /* 0x000fe40007ffe0ff */
[----:B------:R-:W-:Y:S01]  /*5a60*/  @!P1 LOP3.LUT R15, RZ, R12, RZ, 0x33, !PT ;  /* 0x0000000cff0f9212 */ /* 0x000fe200078e33ff */
[----:B------:R-:W-:Y:S01]  /*5a70*/  IMAD.MOV.U32 R12, RZ, RZ, RZ ;  /* 0x000000ffff0c7224 */ /* 0x000fe200078e00ff */
[----:B0-----:R-:W-:Y:S02]  /*5a80*/  IADD3 R17, PT, PT, RZ, -R13, RZ ;  /* 0x8000000dff117210 */ /* 0x001fe40007ffe0ff */
[----:B------:R-:W-:-:S03]  /*5a90*/  ISETP.NE.AND P2, PT, R16, RZ, PT ;  /* 0x000000ff1000720c */ /* 0x000fc60003f45270 */
[----:B------:R-:W-:-:S04]  /*5aa0*/  IMAD R17, R17, R14, RZ ;  /* 0x0000000e11117224 */ /* 0x000fc800078e02ff */
[----:B------:R-:W-:Y:S01]  /*5ab0*/  IMAD.HI.U32 R12, R13, R17, R12 ;  /* 0x000000110d0c7227 */ /* 0x000fe200078e000c */
[----:B------:R-:W-:-:S04]  /*5ac0*/  IADD3 R17, PT, PT, R15, UR9, RZ ;  /* 0x000000090f117c10 */ /* 0x000fc8000fffe0ff */
[----:B------:R-:W-:Y:S02]  /*5ad0*/  IABS R13, R17 ;  /* 0x00000011000d7213 */ /* 0x000fe40000000000 */
[----:B------:R-:W-:-:S03]  /*5ae0*/  ISETP.GE.AND P1, PT, R17, RZ, PT ;  /* 0x000000ff1100720c */ /* 0x000fc60003f26270 */
        /* <DEDUP_REMOVED lines=12> */
[----:B------:R-:W-:Y:S01]  /*5bb0*/  MOV R50, R10 ;  /* 0x0000000a00327202 */ /* 0x000fe20000000f00 */
[----:B------:R-:W0:Y:S01]  /*5bc0*/  LDS.128 R12, [R8+-0x10] ;  /* 0xfffff000080c7984 */ /* 0x000e220000000c00 */
[----:B------:R-:W-:-:S03]  /*5bd0*/  MOV R51, R9 ;  /* 0x0000000900337202 */ /* 0x000fc60000000f00 */
[----:B------:R-:W1:Y:S04]  /*5be0*/  LDS.128 R16, [R8] ;  /* 0x0000000008107984 */ /* 0x000e680000000c00 */
[----:B------:R1:W2:Y:S01]  /*5bf0*/  LDG.E.CONSTANT R47, desc[UR12][R50.64] ;  /* 0x0000000c322f7981 */ /* 0x0002a2000c1e9900 */
[----:B0-----:R-:W-:Y:S02]  /*5c00*/  F2FP.F16.F32.PACK_AB R49, R13, R12 ;  /* 0x0000000c0d31723e */ /* 0x001fe400000000ff */
[----:B------:R-:W-:Y:S01]  /*5c10*/  F2FP.F16.F32.PACK_AB R48, R15, R14 ;  /* 0x0000000e0f30723e */ /* 0x000fe200000000ff */
[----:B------:R-:W-:Y:S01]  /*5c20*/  BSSY.RECONVERGENT B2, `(.L_x_21664) ;  /* 0x000002a000027945 */ /* 0x000fe20003800200 */
[----:B-1----:R-:W-:Y:S02]  /*5c30*/  F2FP.F16.F32.PACK_AB R51, R17, R16 ;  /* 0x000000101133723e */ /* 0x002fe400000000ff */
[----:B------:R-:W-:Y:S01]  /*5c40*/  F2FP.F16.F32.PACK_AB R50, R19, R18 ;  /* 0x000000121332723e */ /* 0x000fe200000000ff */
[----:B--2---:R-:W-:-:S04]  /*5c50*/  IMAD.WIDE R12, R47, UR24, R52 ;  /* 0x000000182f0c7c25 */ /* 0x004fc8000f8e0234 */
[----:B------:R-:W-:Y:S01]  /*5c60*/  VIADD R47, R4, 0xfffffffd ;  /* 0xfffffffd042f7836 */ /* 0x000fe20000000000 */
[----:B------:R-:W-:-:S04]  /*5c70*/  IADD3 R12, P0, PT, R5, R12, RZ ;  /* 0x0000000c050c7210 */ /* 0x000fc80007f1e0ff */
[----:B------:R-:W-:Y:S02]  /*5c80*/  IADD3.X R13, PT, PT, RZ, R13, RZ, P0, !PT ;  /* 0x0000000dff0d7210 */ /* 0x000fe400007fe4ff */
[----:B------:R-:W-:-:S04]  /*5c90*/  LEA R54, P0, R12, UR6, 0x1 ;  /* 0x000000060c367c11 */ /* 0x000fc8000f8008ff */
[----:B------:R-:W-:Y:S02]  /*5ca0*/  LEA.HI.X R55, R12, UR7, R13, 0x1, P0 ;  /* 0x000000070c377c11 */ /* 0x000fe400080f0c0d */
[----:B------:R-:W-:-:S03]  /*5cb0*/  ISETP.NE.AND P0, PT, R21, -0x1, PT ;  /* 0xffffffff1500780c */ /* 0x000fc60003f05270 */
[----:B------:R0:W5:Y:S10]  /*5cc0*/  LDG.E.128.CONSTANT R12, desc[UR12][R54.64] ;  /* 0x0000000c360c7981 */ /* 0x000174000c1e9d00 */
[----:B0-----:R-:W-:Y:S05]  /*5cd0*/  @P0 BRA `(.L_x_21665) ;  /* 0x0000000000780947 */ /* 0x001fea0003800000 */
        /* <DEDUP_REMOVED lines=30> */
.L_x_21665:
[----:B------:R-:W-:Y:S05]  /*5ec0*/  BSYNC.RECONVERGENT B2 ;  /* 0x0000000000027941 */ /* 0x000fea0003800200 */
.L_x_21664:
        /* <DEDUP_REMOVED lines=41> */
.L_x_21667:
[----:B------:R-:W-:Y:S05]  /*6160*/  BSYNC.RECONVERGENT B2 ;  /* 0x0000000000027941 */ /* 0x000fea0003800200 */
.L_x_21666:
        /* <DEDUP_REMOVED lines=41> */
.L_x_21669:
[----:B------:R-:W-:Y:S05]  /*6400*/  BSYNC.RECONVERGENT B2 ;  /* 0x0000000000027941 */ /* 0x000fea0003800200 */
.L_x_21668:
        /* <DEDUP_REMOVED lines=41> */
.L_x_21671:
[----:B------:R-:W-:Y:S05]  /*66a0*/  BSYNC.RECONVERGENT B2 ;  /* 0x0000000000027941 */ /* 0x000fea0003800200 */
.L_x_21670:
        /* <DEDUP_REMOVED lines=41> */
.L_x_21673:
[----:B------:R-:W-:Y:S05]  /*6940*/  BSYNC.RECONVERGENT B2 ;  /* 0x0000000000027941 */ /* 0x000fea0003800200 */
.L_x_21672:
        /* <DEDUP_REMOVED lines=41> */
.L_x_21675:
[----:B------:R-:W-:Y:S05]  /*6be0*/  BSYNC.RECONVERGENT B2 ;  /* 0x0000000000027941 */ /* 0x000fea0003800200 */
.L_x_21674:
        /* <DEDUP_REMOVED lines=41> */
.L_x_21677:
[----:B------:R-:W-:Y:S05]  /*6e80*/  BSYNC.RECONVERGENT B2 ;  /* 0x0000000000027941 */ /* 0x000fea0003800200 */
.L_x_21676:
        /* <DEDUP_REMOVED lines=41> */
.L_x_21679:
[----:B------:R-:W-:Y:S05]  /*7120*/  BSYNC.RECONVERGENT B2 ;  /* 0x0000000000027941 */ /* 0x000fea0003800200 */
.L_x_21678:
        /* <DEDUP_REMOVED lines=41> */
.L_x_21681:
[----:B------:R-:W-:Y:S05]  /*73c0*/  BSYNC.RECONVERGENT B2 ;  /* 0x0000000000027941 */ /* 0x000fea0003800200 */
.L_x_21680:
        /* <DEDUP_REMOVED lines=41> */
.L_x_21683:
[----:B------:R-:W-:Y:S05]  /*7660*/  BSYNC.RECONVERGENT B2 ;  /* 0x0000000000027941 */ /* 0x000fea0003800200 */
.L_x_21682:
        /* <DEDUP_REMOVED lines=41> */
.L_x_21685:
[----:B------:R-:W-:Y:S05]  /*7900*/  BSYNC.RECONVERGENT B2 ;  /* 0x0000000000027941 */ /* 0x000fea0003800200 */
.L_x_21684:
        /* <DEDUP_REMOVED lines=41> */
.L_x_21687:
[----:B------:R-:W-:Y:S05]  /*7ba0*/  BSYNC.RECONVERGENT B2 ;  /* 0x0000000000027941 */ /* 0x000fea0003800200 */
.L_x_21686:
        /* <DEDUP_REMOVED lines=41> */
.L_x_21689:
[----:B------:R-:W-:Y:S05]  /*7e40*/  BSYNC.RECONVERGENT B2 ;  /* 0x0000000000027941 */ /* 0x000fea0003800200 */
.L_x_21688:
        /* <DEDUP_REMOVED lines=41> */
.L_x_21691:
[----:B------:R-:W-:Y:S05]  /*80e0*/  BSYNC.RECONVERGENT B2 ;  /* 0x0000000000027941 */ /* 0x000fea0003800200 */
.L_x_21690:
        /* <DEDUP_REMOVED lines=41> */
.L_x_21693:
[----:B------:R-:W-:Y:S05]  /*8380*/  BSYNC.RECONVERGENT B2 ;  /* 0x0000000000027941 */ /* 0x000fea0003800200 */
.L_x_21692:
        /* <DEDUP_REMOVED lines=41> */
.L_x_21695:
[----:B------:R-:W-:Y:S05]  /*8620*/  BSYNC.RECONVERGENT B2 ;  /* 0x0000000000027941 */ /* 0x000fea0003800200 */
.L_x_21694:
        /* <DEDUP_REMOVED lines=41> */
.L_x_21697:
[----:B------:R-:W-:Y:S05]  /*88c0*/  BSYNC.RECONVERGENT B2 ;  /* 0x0000000000027941 */ /* 0x000fea0003800200 */
.L_x_21696:
        /* <DEDUP_REMOVED lines=41> */
.L_x_21699:
[----:B------:R-:W-:Y:S05]  /*8b60*/  BSYNC.RECONVERGENT B2 ;  /* 0x0000000000027941 */ /* 0x000fea0003800200 */
.L_x_21698:
        /* <DEDUP_REMOVED lines=41> */
.L_x_21701:
[----:B------:R-:W-:Y:S05]  /*8e00*/  BSYNC.RECONVERGENT B2 ;  /* 0x0000000000027941 */ /* 0x000fea0003800200 */
.L_x_21700:
        /* <DEDUP_REMOVED lines=41> */
.L_x_21703:
[----:B------:R-:W-:Y:S05]  /*90a0*/  BSYNC.RECONVERGENT B2 ;  /* 0x0000000000027941 */ /* 0x000fea0003800200 */
.L_x_21702:
        /* <DEDUP_REMOVED lines=41> */
.L_x_21705:
[----:B------:R-:W-:Y:S05]  /*9340*/  BSYNC.RECONVERGENT B2 ;  /* 0x0000000000027941 */ /* 0x000fea0003800200 */
.L_x_21704:
        /* <DEDUP_REMOVED lines=41> */
.L_x_21707:
[----:B------:R-:W-:Y:S05]  /*95e0*/  BSYNC.RECONVERGENT B2 ;  /* 0x0000000000027941 */ /* 0x000fea0003800200 */
.L_x_21706:
        /* <DEDUP_REMOVED lines=41> */
.L_x_21709:
[----:B------:R-:W-:Y:S05]  /*9880*/  BSYNC.RECONVERGENT B2 ;  /* 0x0000000000027941 */ /* 0x000fea0003800200 */
.L_x_21708:
        /* <DEDUP_REMOVED lines=12> */
[----:B------:R-:W-:Y:S02]  /*9950*/  ISETP.GE.AND P3, PT, R4, UR20, PT ;  /* 0x0000001404007c0c */ /* 0x000fe4000bf66270 */
        /* <DEDUP_REMOVED lines=19> */
[----:B------:R-:W-:Y:S01]  /*9a90*/  SEL R13, R12, RZ, !P1 ;  /* 0x000000ff0c0d7207 */ /* 0x000fe20004800000 */
[----:B------:R-:W-:Y:S01]  /*9aa0*/  VIADD R12, R4, 0x4 ;  /* 0x00000004040c7836 */ /* 0x000fe20000000000 */
[----:B------:R-:W-:Y:S02]  /*9ab0*/  PRMT R17, R17, 0x5410, R14 ;  /* 0x0000541011117816 */ /* 0x000fe4000000000e */
[----:B------:R-:W-:-:S02]  /*9ac0*/  PRMT R18, R18, 0x5410, R13 ;  /* 0x0000541012127816 */ /* 0x000fc4000000000d */
[----:B------:R-:W-:Y:S02]  /*9ad0*/  ISETP.GE.AND P0, PT, R12, UR20, PT ;  /* 0x000000140c007c0c */ /* 0x000fe4000bf06270 */
[C---:B------:R-:W-:Y:S02]  /*9ae0*/  PRMT R12, R19.reuse, 0x7632, R12 ;  /* 0x00007632130c7816 */ /* 0x040fe4000000000c */
[----:B------:R-:W-:Y:S02]  /*9af0*/  SEL R19, R19, RZ, !P2 ;  /* 0x000000ff13137207 */ /* 0x000fe40005000000 */
[----:B------:R-:W-:-:S04]  /*9b00*/  SEL R12, R12, RZ, !P0 ;  /* 0x000000ff0c0c7207 */ /* 0x000fc80004000000 */
[----:B------:R-:W-:-:S07]  /*9b10*/  PRMT R19, R19, 0x5410, R12 ;  /* 0x0000541013137816 */ /* 0x000fce000000000c */
.L_x_21711:
[----:B------:R-:W-:Y:S05]  /*9b20*/  BSYNC.RECONVERGENT B2 ;  /* 0x0000000000027941 */ /* 0x000fea0003800200 */
.L_x_21710:
[----:B------:R-:W-:-:S04]  /*9b30*/  HMUL2 R17, R48, R17 ;  /* 0x0000001130117232 */ /* 0x000fc80000000000 */
[----:B------:R-:W-:-:S04]  /*9b40*/  HFMA2 R17, R49, R16, R17 ;  /* 0x0000001031117231 */ /* 0x000fc80000000011 */
[----:B------:R-:W-:-:S04]  /*9b50*/  HFMA2 R17, R51, R18, R17 ;  /* 0x0000001233117231 */ /* 0x000fc80000000011 */
[----:B------:R-:W-:-:S05]  /*9b60*/  HFMA2 R17, R50, R19, R17 ;  /* 0x0000001332117231 */ /* 0x000fca0000000011 */
[--C-:B------:R-:W-:Y:S02]  /*9b70*/  HADD2.F32 R12, -RZ, R17.reuse.H0_H0 ;  /* 0x20000011ff0c7230 */ /* 0x100fe40000004100 */
[----:B------:R-:W-:-:S05]  /*9b80*/  HADD2.F32 R17, -RZ, R17.H1_H1 ;  /* 0x30000011ff117230 */ /* 0x000fca0000004100 */
[----:B------:R-:W-:-:S04]  /*9b90*/  FADD.FTZ R17, R12, R17 ;  /* 0x000000110c117221 */ /* 0x000fc80000010000 */
[----:B------:R-:W-:-:S07]  /*9ba0*/  FADD.FTZ R22, R22, R17 ;  /* 0x0000001116167221 */ /* 0x000fce0000010000 */
.L_x_21663:
[----:B------:R-:W-:Y:S05]  /*9bb0*/  BSYNC.RECONVERGENT B0 ;  /* 0x0000000000007941 */ /* 0x000fea0003800200 */
.L_x_21662:
[----:B------:R-:W-:Y:S02]  /*9bc0*/  IADD3 R12, PT, PT, R20, 0x3, RZ ;  /* 0x00000003140c7810 */ /* 0x000fe40007ffe0ff */
[----:B------:R-:W-:Y:S02]  /*9bd0*/  IADD3 R10, P1, PT, R10, 0x10, RZ ;  /* 0x000000100a0a7810 */ /* 0x000fe40007f3e0ff */
[----:B------:R-:W-:Y:S02]  /*9be0*/  ISETP.GE.U32.AND P0, PT, R12, UR10, PT ;  /* 0x0000000a0c007c0c */ /* 0x000fe4000bf06070 */
[----:B------:R-:W-:Y:S02]  /*9bf0*/  IADD3 R21, PT, PT, R21, 0x4, RZ ;  /* 0x0000000415157810 */ /* 0x000fe40007ffe0ff */
[----:B------:R-:W-:Y:S02]  /*9c00*/  IADD3 R4, PT, PT, R4, 0x80, RZ ;  /* 0x0000008004047810 */ /* 0x000fe40007ffe0ff */
[----:B------:R-:W-:-:S02]  /*9c10*/  IADD3 R20, PT, PT, R20, 0x4, RZ ;  /* 0x0000000414147810 */ /* 0x000fc40007ffe0ff */
[----:B------:R-:W-:Y:S02]  /*9c20*/  IADD3 R8, PT, PT, R8, 0x200, RZ ;  /* 0x0000020008087810 */ /* 0x000fe40007ffe0ff */
[----:B------:R-:W-:Y:S02]  /*9c30*/  IADD3 R6, PT, PT, R6, 0x80, RZ ;  /* 0x0000008006067810 */ /* 0x000fe40007ffe0ff */
[----:B------:R-:W-:Y:S01]  /*9c40*/  IADD3.X R9, PT, PT, RZ, R9, RZ, P1, !PT ;  /* 0x00000009ff097210 */ /* 0x000fe20000ffe4ff */
[----:B------:R-:W-:Y:S06]  /*9c50*/  @!P0 BRA `(.L_x_21712) ;  /* 0xffffffbc00248947 */ /* 0x000fec000383ffff */
.L_x_21661:
[----:B------:R-:W-:Y:S05]  /*9c60*/  BSYNC.RECONVERGENT B1 ;  /* 0x0000000000017941 */ /* 0x000fea0003800200 */
.L_x_21660:
[----:B------:R-:W0:Y:S01]  /*9c70*/  SHFL.BFLY PT, R0, R45, 0x2, 0x1f ;  /* 0x0c401f002d007f89 */ /* 0x000e2200000e0000 */
[----:B------:R-:W2:Y:S01]  /*9c80*/  S2UR UR5, SR_CgaCtaId ;  /* 0x00000000000579c3 */ /* 0x000ea20000008800 */
[----:B------:R-:W-:Y:S01]  /*9c90*/  UMOV UR4, 0x400 ;  /* 0x0000040000047882 */ /* 0x000fe20000000000 */
[----:B------:R-:W-:Y:S01]  /*9ca0*/  SHF.R.U32.HI R46, RZ, 0x2, R46 ;  /* 0x00000002ff2e7819 */ /* 0x000fe2000001162e */
[----:B-1----:R-:W1:Y:S01]  /*9cb0*/  SHFL.BFLY PT, R5, R44, 0x2, 0x1f ;  /* 0x0c401f002c057f89 */ /* 0x002e6200000e0000 */
[----:B------:R-:W-:Y:S01]  /*9cc0*/  UIADD3 UR4, UPT, UPT, UR4, 0x1a0, URZ ;  /* 0x000001a004047890 */ /* 0x000fe2000fffe0ff */
[----:B------:R-:W-:Y:S01]  /*9cd0*/  BSSY.RECONVERGENT B0, `(.L_x_21713) ;  /* 0x0000085000007945 */ /* 0x000fe20003800200 */
[----:B------:R-:W-:Y:S01]  /*9ce0*/  LOP3.LUT P0, RZ, R3, 0x3c3, RZ, 0xc0, !PT ;  /* 0x000003c303ff7812 */ /* 0x000fe2000780c0ff */
[----:B------:R-:W3:Y:S01]  /*9cf0*/  SHFL.BFLY PT, R18, R43, 0x2, 0x1f ;  /* 0x0c401f002b127f89 */ /* 0x000ee200000e0000 */
[----:B------:R-:W-:Y:S01]  /*9d00*/  IMAD R11, R11, 0xc0, R46 ;  /* 0x000000c00b0b7824 */ /* 0x000fe200078e022e */
[----:B------:R-:W-:-:S02]  /*9d10*/  LOP3.LUT P1, RZ, R3, 0x3e3, RZ, 0xc0, !PT ;  /* 0x000003e303ff7812 */ /* 0x000fc4000782c0ff */
[----:B------:R-:W3:Y:S01]  /*9d20*/  SHFL.BFLY PT, R16, R41, 0x2, 0x1f ;  /* 0x0c401f0029107f89 */ /* 0x000ee200000e0000 */
[----:B------:R-:W-:-:S03]  /*9d30*/  ISETP.GT.U32.AND P3, PT, R3, 0x1f, PT ;  /* 0x0000001f0300780c */ /* 0x000fc60003f64070 */
[----:B------:R-:W3:Y:S04]  /*9d40*/  SHFL.BFLY PT, R47, R40, 0x2, 0x1f ;  /* 0x0c401f00282f7f89 */ /* 0x000ee800000e0000 */
[----:B----4-:R-:W4:Y:S04]  /*9d50*/  SHFL.BFLY PT, R8, R37, 0x2, 0x1f ;  /* 0x0c401f0025087f89 */ /* 0x010f2800000e0000 */
[----:B------:R-:W4:Y:S01]  /*9d60*/  SHFL.BFLY PT, R15, R36, 0x2, 0x1f ;  /* 0x0c401f00240f7f89 */ /* 0x000f2200000e0000 */
[----:B0-----:R-:W-:Y:S01]  /*9d70*/  FADD.FTZ R45, R0, R45 ;  /* 0x0000002d002d7221 */ /* 0x001fe20000010000 */
[----:B--2---:R-:W-:-:S02]  /*9d80*/  ULEA UR4, UR5, UR4, 0x18 ;  /* 0x0000000405047291 */ /* 0x004fc4000f8ec0ff */
[----:B------:R-:W0:Y:S01]  /*9d90*/  SHFL.BFLY PT, R12, R35, 0x2, 0x1f ;  /* 0x0c401f00230c7f89 */ /* 0x000e2200000e0000 */
[----:B-1----:R-:W-:-:S03]  /*9da0*/  FADD.FTZ R44, R5, R44 ;  /* 0x0000002c052c7221 */ /* 0x002fc60000010000 */
[----:B------:R-:W1:Y:S01]  /*9db0*/  SHFL.BFLY PT, R4, R29, 0x2, 0x1f ;  /* 0x0c401f001d047f89 */ /* 0x000e6200000e0000 */
[----:B---3--:R-:W-:Y:S01]  /*9dc0*/  FADD.FTZ R43, R18, R43 ;  /* 0x0000002b122b7221 */ /* 0x008fe20000010000 */
[----:B------:R-:W-:Y:S02]  /*9dd0*/  LEA R11, R11, UR4, 0x2 ;  /* 0x000000040b0b7c11 */ /* 0x000fe4000f8e10ff */
[----:B------:R-:W2:Y:S01]  /*9de0*/  SHFL.BFLY PT, R6, R31, 0x2, 0x1f ;  /* 0x0c401f001f067f89 */ /* 0x000ea200000e0000 */
[----:B------:R-:W-:-:S03]  /*9df0*/  FADD.FTZ R41, R16, R41 ;  /* 0x0000002910297221 */ /* 0x000fc60000010000 */
[----:B------:R-:W3:Y:S01]  /*9e00*/  SHFL.BFLY PT, R10, R33, 0x2, 0x1f ;  /* 0x0c401f00210a7f89 */ /* 0x000ee200000e0000 */
[----:B------:R-:W-:Y:S01]  /*9e10*/  FADD.FTZ R40, R47, R40 ;  /* 0x000000282f287221 */ /* 0x000fe20000010000 */
[----:B----4-:R-:W-:Y:S02]  /*9e20*/  FADD.FTZ R37, R8, R37 ;  /* 0x0000002508257221 */ /* 0x010fe40000010000 */
        /* <DEDUP_REMOVED lines=9> */
[C---:B------:R-:W-:Y:S01]  /*9ec0*/  LOP3.LUT R6, R3.reuse, 0x3, RZ, 0xc0, !PT ;  /* 0x0000000303067812 */ /* 0x040fe200078ec0ff */
[----:B---3--:R-:W-:Y:S02]  /*9ed0*/  FADD.FTZ R33, R10, R33 ;  /* 0x000000210a217221 */ /* 0x008fe40000010000 */
[----:B------:R-:W3:Y:S01]  /*9ee0*/  SHFL.BFLY PT, R13, R30, 0x2, 0x1f ;  /* 0x0c401f001e0d7f89 */ /* 0x000ee200000e0000 */
[----:B------:R-:W-:Y:S02]  /*9ef0*/  ISETP.NE.AND P2, PT, R6, RZ, PT ;  /* 0x000000ff0600720c */ /* 0x000fe40003f45270 */
[C---:B------:R-:W-:Y:S01]  /*9f00*/  LOP3.LUT R10, R3.reuse, 0x3c0, RZ, 0xc0, !PT ;  /* 0x000003c0030a7812 */ /* 0x040fe200078ec0ff */
[----:B------:R-:W3:Y:S01]  /*9f10*/  SHFL.BFLY PT, R9, R28, 0x2, 0x1f ;  /* 0x0c401f001c097f89 */ /* 0x000ee200000e0000 */
[----:B------:R-:W-:Y:S01]  /*9f20*/  LOP3.LUT R6, R3, 0x3e0, RZ, 0xc0, !PT ;  /* 0x000003e003067812 */ /* 0x000fe200078ec0ff */
[----:B----4-:R-:W-:Y:S01]  /*9f30*/  FADD.FTZ R42, R49, R42 ;  /* 0x0000002a312a7221 */ /* 0x010fe20000010000 */
[----:B------:R-:W-:Y:S01]  /*9f40*/  ISETP.NE.OR P5, PT, R10, 0x40, P2 ;  /* 0x000000400a00780c */ /* 0x000fe200017a5670 */
[----:B------:R-:W4:Y:S01]  /*9f50*/  SHFL.BFLY PT, R2, R27, 0x2, 0x1f ;  /* 0x0c401f001b027f89 */ /* 0x000f2200000e0000 */
[----:B------:R-:W-:Y:S01]  /*9f60*/  FADD.FTZ R39, R14, R39 ;  /* 0x000000270e277221 */ /* 0x000fe20000010000 */
[----:B------:R-:W-:-:S02]  /*9f70*/  ISETP.NE.OR P4, PT, R6, 0x20, P2 ;  /* 0x000000200600780c */ /* 0x000fc40001785670 */
        /* <DEDUP_REMOVED lines=9> */
[----:B------:R-:W-:-:S03]  /*a010*/  FADD.FTZ R9, R9, R28 ;  /* 0x0000001c09097221 */ /* 0x000fc60000010000 */
[----:B------:R-:W3:Y:S01]  /*a020*/  SHFL.BFLY PT, R12, R45, 0x1, 0x1f ;  /* 0x0c201f002d0c7f89 */ /* 0x000ee200000e0000 */
[----:B----4-:R-:W-:-:S03]  /*a030*/  FADD.FTZ R2, R2, R27 ;  /* 0x0000001b02027221 */ /* 0x010fc60000010000 */
        /* <DEDUP_REMOVED lines=45> */
[----:B------:R-:W-:Y:S01]  /*a310*/  FADD.FTZ R9, R9, R10 ;  /* 0x0000000a09097221 */ /* 0x000fe20000010000 */
[----:B------:R-:W-:Y:S01]  /*a320*/  BAR.SYNC.DEFER_BLOCKING 0x0 ;  /* 0x0000000000007b1d */ /* 0x000fe20000010000 */
[----:B-1----:R-:W-:Y:S01]  /*a330*/  FADD.FTZ R2, R2, R25 ;  /* 0x0000001902027221 */ /* 0x002fe20000010000 */
[----:B--2---:R-:W-:Y:S01]  /*a340*/  FADD.FTZ R7, R7, R14 ;  /* 0x0000000e07077221 */ /* 0x004fe20000010000 */
[----:B---3--:R-:W-:Y:S01]  /*a350*/  FADD.FTZ R0, R0, R29 ;  /* 0x0000001d00007221 */ /* 0x008fe20000010000 */
[----:B----4-:R-:W-:Y:S01]  /*a360*/  FADD.FTZ R5, R5, R16 ;  /* 0x0000001005057221 */ /* 0x010fe20000010000 */
        /* <DEDUP_REMOVED lines=27> */
.L_x_21714:
[----:B------:R-:W-:Y:S05]  /*a520*/  BSYNC.RECONVERGENT B0 ;  /* 0x0000000000007941 */ /* 0x000fea0003800200 */
.L_x_21713:
        /* <DEDUP_REMOVED lines=37> */
[----:B-----5:R-:W0:Y:S01]  /*a780*/  LDS R53, [R11+0x2c0] ;  /* 0x0002c0000b357984 */ /* 0x020e220000000800 */
        /* <DEDUP_REMOVED lines=13> */
.L_x_21716:
[----:B------:R-:W-:Y:S05]  /*a860*/  BSYNC.RECONVERGENT B0 ;  /* 0x0000000000007941 */ /* 0x000fea0003800200 */
.L_x_21715:
        /* <DEDUP_REMOVED lines=27> */
.L_x_21718:
[----:B------:R-:W-:Y:S05]  /*aa20*/  BSYNC.RECONVERGENT B0 ;  /* 0x0000000000007941 */ /* 0x000fea0003800200 */
.L_x_21717:
        /* <DEDUP_REMOVED lines=39> */
[----:B-----5:R-:W1:Y:S01]  /*aca0*/  LDS R53, [R11+0x2c0] ;  /* 0x0002c0000b357984 */ /* 0x020e620000000800 */
        /* <DEDUP_REMOVED lines=11> */
.L_x_21720:
[----:B------:R-:W-:Y:S05]  /*ad60*/  BSYNC.RECONVERGENT B0 ;  /* 0x0000000000007941 */ /* 0x000fea0003800200 */
.L_x_21719:
        /* <DEDUP_REMOVED lines=20> */
[--C-:B------:R-:W-:Y:S02]  /*aeb0*/  LEA.HI.X R11, R3, UR9, R14.reuse, 0x1, P0 ;  /* 0x00000009030b7c11 */ /* 0x100fe400080f0c0e */
[----:B------:R-:W-:Y:S02]  /*aec0*/  PRMT R3, R44, 0x7632, R3 ;  /* 0x000076322c037816 */ /* 0x000fe40000000003 */
[----:B------:R-:W-:Y:S01]  /*aed0*/  PRMT R14, R42, 0x7632, R14 ;  /* 0x000076322a0e7816 */ /* 0x000fe2000000000e */
[----:B------:R-:W-:Y:S01]  /*aee0*/  STG.E.U16 desc[UR12][R10.64+0xc0], R6 ;  /* 0x0000c0060a007986 */ /* 0x000fe2000c10150c */
        /* <DEDUP_REMOVED lines=8> */
[----:B------:R-:W-:Y:S01]  /*af70*/  STG.E.U16 desc[UR12][R10.64+0xe0], R8 ;  /* 0x0000e0080a007986 */ /* 0x000fe2000c10150c */
[----:B------:R-:W-:Y:S02]  /*af80*/  PRMT R20, R38, 0x7632, R20 ;  /* 0x0000763226147816 */ /* 0x000fe40000000014 */
[----:B------:R-:W-:Y:S01]  /*af90*/  PRMT R13, R12, 0x7632, R13 ;  /* 0x000076320c0d7816 */ /* 0x000fe2000000000d */
[----:B------:R-:W-:Y:S01]  /*afa0*/  STG.E.U16 desc[UR12][R10.64], R44 ;  /* 0x0000002c0a007986 */ /* 0x000fe2000c10150c */
[----:B0-----:R-:W-:-:S02]  /*afb0*/  PRMT R3, R36, 0x7632, R3 ;  /* 0x0000763224037816 */ /* 0x001fc40000000003 */
[----:B------:R-:W-:Y:S01]  /*afc0*/  PRMT R7, R4, 0x7632, R7 ;  /* 0x0000763204077816 */ /* 0x000fe20000000007 */
[----:B------:R-:W-:Y:S01]  /*afd0*/  STG.E.U16 desc[UR12][R10.64+0x20], R42 ;  /* 0x0000202a0a007986 */ /* 0x000fe2000c10150c */
[----:B-1----:R-:W-:Y:S02]  /*afe0*/  PRMT R14, R6, 0x7632, R14 ;  /* 0x00007632060e7816 */ /* 0x002fe4000000000e */
[----:B------:R-:W-:Y:S01]  /*aff0*/  PRMT R5, R2, 0x7632, R5 ;  /* 0x0000763202057816 */ /* 0x000fe20000000005 */
[----:B------:R0:W-:Y:S01]  /*b000*/  STG.E.U16 desc[UR12][R10.64+0x90], R3 ;  /* 0x000090030a007986 */ /* 0x0001e2000c10150c */
[----:B------:R-:W-:-:S03]  /*b010*/  PRMT R6, R0, 0x7632, R6 ;  /* 0x0000763200067816 */ /* 0x000fc60000000006 */
[----:B------:R-:W-:Y:S04]  /*b020*/  STG.E.U16 desc[UR12][R10.64+0x40], R40 ;  /* 0x000040280a007986 */ /* 0x000fe8000c10150c */
[----:B------:R-:W-:Y:S01]  /*b030*/  STG.E.U16 desc[UR12][R10.64+0x50], R16 ;  /* 0x000050100a007986 */ /* 0x000fe2000c10150c */
[----:B0-----:R-:W-:-:S03]  /*b040*/  PRMT R3, R8, 0x7632, R3 ;  /* 0x0000763208037816 */ /* 0x001fc60000000003 */
        /* <DEDUP_REMOVED lines=17> */
.L_x_21721:
        /* <DEDUP_REMOVED lines=10> */
.L_x_27642:


//--------------------- .text._ZN4vllm25paged_attention_v2_kernelIttLi128ELi32ELi128ELNS_18Fp8KVCacheDataTypeE0ELb1ELi512EEEvPfS2_PT_PKS3_PKT0_S9_ifPKiSB_iPKfiiiSD_SD_iiiii --------------------------
	.section	.text._ZN4vllm25paged_attention_v2_kernelIttLi128ELi32ELi128ELNS_18Fp8KVCacheDataTypeE0ELb1ELi512EEEvPfS2_PT_PKS3_PKT0_S9_ifPKiSB_iPKfiiiSD_SD_iiiii,"ax",@progbits
	.align	128
        .global         _ZN4vllm25paged_attention_v2_kernelIttLi128ELi32ELi128ELNS_18Fp8KVCacheDataTypeE0ELb1ELi512EEEvPfS2_PT_PKS3_PKT0_S9_ifPKiSB_iPKfiiiSD_SD_iiiii
        .type           _ZN4vllm25paged_attention_v2_kernelIttLi128ELi32ELi128ELNS_18Fp8KVCacheDataTypeE0ELb1ELi512EEEvPfS2_PT_PKS3_PKT0_S9_ifPKiSB_iPKfiiiSD_SD_iiiii,@function
        .size           _ZN4vllm25paged_attention_v2_kernelIttLi128ELi32ELi128ELNS_18Fp8KVCacheDataTypeE0ELb1ELi512EEEvPfS2_PT_PKS3_PKT0_S9_ifPKiSB_iPKfiiiSD_SD_iiiii,(.L_x_27643 - _ZN4vllm25paged_attention_v2_kernelIttLi128ELi32ELi128ELNS_18Fp8KVCacheDataTypeE0ELb1ELi512EEEvPfS2_PT_PKS3_PKT0_S9_ifPKiSB_iPKfiiiSD_SD_iiiii)
        .other          _ZN4vllm25paged_attention_v2_kernelIttLi128ELi32ELi128ELNS_18Fp8KVCacheDataTypeE0ELb1ELi512EEEvPfS2_PT_PKS3_PKT0_S9_ifPKiSB_iPKfiiiSD_SD_iiiii,@"STO_CUDA_ENTRY STV_DEFAULT"
_ZN4vllm25paged_attention_v2_kernelIttLi128ELi32ELi128ELNS_18Fp8KVCacheDataTypeE0ELb1ELi512EEEvPfS2_PT_PKS3_PKT0_S9_ifPKiSB_iPKfiiiSD_SD_iiiii:
.text._ZN4vllm25paged_attention_v2_kernelIttLi128ELi32ELi128ELNS_18Fp8KVCacheDataTypeE0ELb1ELi512EEEvPfS2_PT_PKS3_PKT0_S9_ifPKiSB_iPKfiiiSD_SD_iiiii:
        /* <DEDUP_REMOVED lines=16> */
[----:B------:R-:W4:Y:S01]  /*0100*/  LDCU UR14, c[0x0][0x404] ;  /* 0x00008080ff0e77ac */ /* 0x000f220008000800 */
[----:B------:R-:W-:Y:S01]  /*0110*/  HFMA2 R49, -RZ, RZ, 0, 0 ;  /* 0x00000000ff317431 */ /* 0x000fe200000001ff */
[----:B------:R-:W-:Y:S01]  /*0120*/  UIADD3 UR6, UPT, UPT, UR9, -0x1, URZ ;  /* 0xffffffff09067890 */ /* 0x000fe2000fffe0ff */
[----:B------:R-:W4:Y:S01]  /*0130*/  LDCU UR15, c[0x0][0x3f8] ;  /* 0x00007f00ff0f77ac */ /* 0x000f220008000800 */
[----:B------:R-:W0:Y:S01]  /*0140*/  LDCU UR16, c[0x0][0x3fc] ;  /* 0x00007f80ff1077ac */ /* 0x000e220008000800 */
[----:B-1----:R-:W-:Y:S01]  /*0150*/  IMAD R0, R8, UR4, RZ ;  /* 0x0000000408007c24 */ /* 0x002fe2000f8e02ff */
[----:B------:R-:W1:Y:S01]  /*0160*/  LDCU UR17, c[0x0][0x3e0] ;  /* 0x00007c00ff1177ac */ /* 0x000e620008000800 */
[----:B------:R-:W0:Y:S01]  /*0170*/  LDCU UR18, c[0x0][0x3dc] ;  /* 0x00007b80ff1277ac */ /* 0x000e220008000800 */
[----:B--2---:R-:W-:Y:S01]  /*0180*/  ISETP.NE.U32.AND P0, PT, R10, RZ, PT ;  /* 0x000000ff0a00720c */ /* 0x004fe20003f05070 */
[----:B------:R-:W2:Y:S03]  /*0190*/  LDCU UR19, c[0x0][0x3b4] ;  /* 0x00007680ff1377ac */ /* 0x000ea60008000800 */
[----:B------:R-:W-:-:S02]  /*01a0*/  ISETP.NE.AND.EX P0, PT, R11, RZ, PT, P0 ;  /* 0x000000ff0b00720c */ /* 0x000fc40003f05300 */
[C---:B0-----:R-:W-:Y:S01]  /*01b0*/  ISETP.GT.U32.AND P1, PT, R3.reuse, 0xf, PT ;  /* 0x0000000f0300780c */ /* 0x041fe20003f24070 */
[----:B------:R-:W0:Y:S01]  /*01c0*/  LDC R11, c[0x0][0x3b0] ;  /* 0x0000ec00ff0b7b82 */ /* 0x000e220000000800 */
[----:B------:R-:W0:Y:S07]  /*01d0*/  LDCU.64 UR20, c[0x0][0x3a0] ;  /* 0x00007400ff1477ac */ /* 0x000e2e0008000a00 */
[----:B------:R-:W1:Y:S04]  /*01e0*/  LDC R10, c[0x0][0x370] ;  /* 0x0000dc00ff0a7b82 */ /* 0x000e680000000800 */
[----:B------:R-:W-:-:S02]  /*01f0*/  @!P1 SHF.L.U32 R5, R3, 0x3, RZ ;  /* 0x0000000303059819 */ /* 0x000fc400000006ff */
[----:B---3--:R-:W-:Y:S02]  /*0200*/  @!P1 SHF.L.U32 R2, R9, 0x7, RZ ;  /* 0x0000000709029819 */ /* 0x008fe400000006ff */
[----:B------:R-:W3:Y:S02]  /*0210*/  @!P1 LDC.64 R6, c[0x0][0x398] ;  /* 0x0000e600ff069b82 */ /* 0x000ee40000000a00 */
[----:B------:R-:W-:Y:S02]  /*0220*/  @!P1 IADD3 R2, P2, P3, R5, R0, R2 ;  /* 0x0000000005029210 */ /* 0x000fe40007b5e002 */
[----:B------:R-:W-:-:S04]  /*0230*/  SHF.R.S32.HI R0, RZ, 0x1f, R0 ;  /* 0x0000001fff007819 */ /* 0x000fc80000011400 */
[----:B------:R-:W-:Y:S01]  /*0240*/  @!P1 IADD3.X R0, PT, PT, RZ, R0, RZ, P2, P3 ;  /* 0x00000000ff009210 */ /* 0x000fe200017e64ff */
[----:B------:R-:W4:Y:S01]  /*0250*/  @P0 LDC.64 R12, c[0x0][0x3d0] ;  /* 0x0000f400ff0c0b82 */ /* 0x000f220000000a00 */
[----:B---3--:R-:W-:-:S04]  /*0260*/  @!P1 LEA R4, P2, R2, R6, 0x1 ;  /* 0x0000000602049211 */ /* 0x008fc800078408ff */
[----:B------:R-:W-:-:S06]  /*0270*/  @!P1 LEA.HI.X R5, R2, R7, R0, 0x1, P2 ;  /* 0x0000000702059211 */ /* 0x000fcc00010f0c00 */
[----:B------:R-:W3:Y:S01]  /*0280*/  @!P1 LDG.E.128.CONSTANT R4, desc[UR10][R4.64] ;  /* 0x0000000a04049981 */ /* 0x000ee2000c1e9d00 */
[----:B0-----:R-:W-:Y:S01]  /*0290*/  IABS R17, R11 ;  /* 0x0000000b00117213 */ /* 0x001fe20000000000 */
[----:B----4-:R-:W-:-:S03]  /*02a0*/  @P0 IMAD.WIDE.U32 R12, R9, 0x4, R12 ;  /* 0x00000004090c0825 */ /* 0x010fc600078e000c */
[----:B------:R-:W0:Y:S02]  /*02b0*/  I2F.RP R0, R17 ;  /* 0x0000001100007306 */ /* 0x000e240000209400 */
[----:B------:R4:W5:Y:S01]  /*02c0*/  @P0 LDG.E.CONSTANT R49, desc[UR10][R12.64] ;  /* 0x0000000a0c310981 */ /* 0x000962000c1e9900 */
[----:B------:R-:W-:Y:S01]  /*02d0*/  UISETP.NE.AND UP0, UPT, UR14, URZ, UPT ;  /* 0x000000ff0e00728c */ /* 0x000fe2000bf05270 */
[----:B------:R-:W-:Y:S01]  /*02e0*/  BSSY.RECONVERGENT B0, `(.L_x_21722) ;  /* 0x000027c000007945 */ /* 0x000fe20003800200 */
[----:B------:R-:W-:Y:S01]  /*02f0*/  MOV R45, 0xff7fffff ;  /* 0xff7fffff002d7802 */ /* 0x000fe20000000f00 */
[----:B----4-:R-:W-:Y:S02]  /*0300*/  IMAD.MOV.U32 R12, RZ, RZ, RZ ;  /* 0x000000ffff0c7224 */ /* 0x010fe400078e00ff */
[----:B0-----:R-:W0:Y:S03]  /*0310*/  MUFU.RCP R0, R0 ;  /* 0x0000000000007308 */ /* 0x001e260000001000 */
[----:B------:R-:W-:Y:S01]  /*0320*/  R2UR UR4, R12 ;  /* 0x000000000c0472ca */ /* 0x000fe200000e0000 */
[----:B0-----:R-:W-:-:S04]  /*0330*/  VIADD R14, R0, 0xffffffe ;  /* 0x0ffffffe000e7836 */ /* 0x001fc80000000000 */
[----:B------:R0:W4:Y:S02]  /*0340*/  F2I.FTZ.U32.TRUNC.NTZ R15, R14 ;  /* 0x0000000e000f7305 */ /* 0x000124000021f000 */
[----:B0-----:R-:W-:Y:S02]  /*0350*/  MOV R14, RZ ;  /* 0x000000ff000e7202 */ /* 0x001fe40000000f00 */
[----:B----4-:R-:W-:-:S05]  /*0360*/  IADD3 R2, PT, PT, RZ, -R15, RZ ;  /* 0x8000000fff027210 */ /* 0x010fca0007ffe0ff */
[----:B------:R-:W-:Y:S01]  /*0370*/  IMAD R19, R2, R17, RZ ;  /* 0x0000001102137224 */ /* 0x000fe200078e02ff */
[----:B-1----:R-:W-:-:S03]  /*0380*/  IABS R2, R10 ;  /* 0x0000000a00027213 */ /* 0x002fc60000000000 */
[----:B------:R-:W-:-:S06]  /*0390*/  IMAD.HI.U32 R15, R15, R19, R14 ;  /* 0x000000130f0f7227 */ /* 0x000fcc00078e000e */
[----:B------:R-:W-:-:S05]  /*03a0*/  IMAD.HI.U32 R15, R15, R2, RZ ;  /* 0x000000020f0f7227 */ /* 0x000fca00078e00ff */
[----:B------:R-:W-:-:S05]  /*03b0*/  IADD3 R0, PT, PT, RZ, -R15, RZ ;  /* 0x8000000fff007210 */ /* 0x000fca0007ffe0ff */
[----:B------:R-:W-:Y:S02]  /*03c0*/  IMAD R0, R17, R0, R2 ;  /* 0x0000000011007224 */ /* 0x000fe400078e0202 */
[----:B------:R-:W-:-:S03]  /*03d0*/  IMAD.U32 R2, RZ, RZ, UR14 ;  /* 0x0000000eff027e24 */ /* 0x000fc6000f8e00ff */
[----:B------:R-:W-:Y:S02]  /*03e0*/  ISETP.GT.U32.AND P2, PT, R17, R0, PT ;  /* 0x000000001100720c */ /* 0x000fe40003f44070 */
[----:B------:R-:W-:-:S11]  /*03f0*/  IABS R2, R2 ;  /* 0x0000000200027213 */ /* 0x000fd60000000000 */
[-C--:B------:R-:W-:Y:S02]  /*0400*/  @!P2 IADD3 R0, PT, PT, R0, -R17.reuse, RZ ;  /* 0x800000110000a210 */ /* 0x080fe40007ffe0ff */
[----:B------:R-:W-:Y:S02]  /*0410*/  @!P2 IADD3 R15, PT, PT, R15, 0x1, RZ ;  /* 0x000000010f0fa810 */ /* 0x000fe40007ffe0ff */
[----:B------:R-:W-:Y:S02]  /*0420*/  ISETP.GE.U32.AND P0, PT, R0, R17, PT ;  /* 0x000000110000720c */ /* 0x000fe40003f06070 */
[----:B------:R-:W-:Y:S02]  /*0430*/  MOV R0, R2 ;  /* 0x0000000200007202 */ /* 0x000fe40000000f00 */
[----:B------:R-:W-:Y:S02]  /*0440*/  LOP3.LUT R2, R10, R11, RZ, 0x3c, !PT ;  /* 0x0000000b0a027212 */ /* 0x000fe400078e3cff */
[----:B------:R-:W0:Y:S01]  /*0450*/  I2F.RP R14, R0 ;  /* 0x00000000000e7306 */ /* 0x000e220000209400 */
[----:B------:R-:W-:-:S02]  /*0460*/  ISETP.NE.AND P2, PT, R11, RZ, PT ;  /* 0x000000ff0b00720c */ /* 0x000fc40003f45270 */
[----:B------:R-:W-:Y:S02]  /*0470*/  ISETP.GE.AND P3, PT, R2, RZ, PT ;  /* 0x000000ff0200720c */ /* 0x000fe40003f66270 */
[----:B------:R-:W-:Y:S02]  /*0480*/  MOV R48, R0 ;  /* 0x0000000000307202 */ /* 0x000fe40000000f00 */
[----:B------:R-:W-:-:S05]  /*0490*/  @P0 VIADD R15, R15, 0x1 ;  /* 0x000000010f0f0836 */ /* 0x000fca0000000000 */
[----:B------:R-:W-:Y:S01]  /*04a0*/  MOV R16, R15 ;  /* 0x0000000f00107202 */ /* 0x000fe20000000f00 */
[----:B0-----:R-:W0:Y:S03]  /*04b0*/  MUFU.RCP R14, R14 ;  /* 0x0000000e000e7308 */ /* 0x001e260000001000 */
[----:B------:R-:W-:Y:S02]  /*04c0*/  @!P3 IADD3 R16, PT, PT, RZ, -R16, RZ ;  /* 0x80000010ff10b210 */ /* 0x000fe40007ffe0ff */
[----:B------:R-:W-:-:S04]  /*04d0*/  @!P2 LOP3.LUT R16, RZ, R11, RZ, 0x33, !PT ;  /* 0x0000000bff10a212 */ /* 0x000fc800078e33ff */
[-C--:B------:R-:W-:Y:S02]  /*04e0*/  IABS R17, R16.reuse ;  /* 0x0000001000117213 */ /* 0x080fe40000000000 */
[----:B------:R-:W-:Y:S02]  /*04f0*/  LOP3.LUT R18, R9, R16, RZ, 0x3c, !PT ;  /* 0x0000001009127212 */ /* 0x000fe400078e3cff */
[----:B------:R-:W1:Y:S01]  /*0500*/  I2F.RP R2, R17 ;  /* 0x0000001100027306 */ /* 0x000e620000209400 */
[----:B0-----:R-:W-:Y:S02]  /*0510*/  IADD3 R13, PT, PT, R14, 0xffffffe, RZ ;  /* 0x0ffffffe0e0d7810 */ /* 0x001fe40007ffe0ff */
[----:B------:R-:W-:Y:S01]  /*0520*/  MOV R14, UR6 ;  /* 0x00000006000e7c02 */ /* 0x000fe20008000f00 */
[----:B------:R-:W-:-:S04]  /*0530*/  ULOP3.LUT UR6, UR6, UR14, URZ, 0x3c, !UPT ;  /* 0x0000000e06067292 */ /* 0x000fc8000f8e3cff */
[----:B------:R-:W0:Y:S01]  /*0540*/  F2I.FTZ.U32.TRUNC.NTZ R13, R13 ;  /* 0x0000000d000d7305 */ /* 0x000e22000021f000 */
[----:B------:R-:W-:-:S04]  /*0550*/  IABS R14, R14 ;  /* 0x0000000e000e7213 */ /* 0x000fc80000000000 */
[----:B------:R-:W-:Y:S02]  /*0560*/  R2UR UR13, R14 ;  /* 0x000000000e0d72ca */ /* 0x000fe400000e0000 */
[----:B------:R-:W-:Y:S01]  /*0570*/  IABS R14, R9 ;  /* 0x00000009000e7213 */ /* 0x000fe20000000000 */
[----:B-1----:R-:W1:Y:S01]  /*0580*/  MUFU.RCP R2, R2 ;  /* 0x0000000200027308 */ /* 0x002e620000001000 */
[C---:B0-----:R-:W-:Y:S01]  /*0590*/  R2UR UR5, R13.reuse ;  /* 0x000000000d0572ca */ /* 0x041fe200000e0000 */
[----:B------:R-:W-:-:S05]  /*05a0*/  IMAD R12, R13, R0, RZ ;  /* 0x000000000d0c7224 */ /* 0x000fca00078e02ff */
[----:B------:R-:W-:Y:S02]  /*05b0*/  IADD3 R15, PT, PT, RZ, -R12, RZ ;  /* 0x8000000cff0f7210 */ /* 0x000fe40007ffe0ff */
[----:B-1----:R-:W-:-:S05]  /*05c0*/  IADD3 R12, PT, PT, R2, 0xffffffe, RZ ;  /* 0x0ffffffe020c7810 */ /* 0x002fca0007ffe0ff */
[----:B------:R-:W-:Y:S02]  /*05d0*/  IMAD.HI.U32 R15, R13, R15, UR4 ;  /* 0x000000040d0f7e27 */ /* 0x000fe4000f8e000f */
[----:B------:R0:W1:Y:S03]  /*05e0*/  F2I.FTZ.U32.TRUNC.NTZ R13, R12 ;  /* 0x0000000c000d7305 */ /* 0x000066000021f000 */
[----:B------:R-:W-:Y:S01]  /*05f0*/  R2UR UR22, R15 ;  /* 0x000000000f1672ca */ /* 0x000fe200000e0000 */
[----:B0-----:R-:W-:Y:S02]  /*0600*/  HFMA2 R12, -RZ, RZ, 0, 0 ;  /* 0x00000000ff0c7431 */ /* 0x001fe400000001ff */
[----:B-1----:R-:W-:-:S10]  /*0610*/  IMAD.MOV R2, RZ, RZ, -R13 ;  /* 0x000000ffff027224 */ /* 0x002fd400078e0a0d */
[----:B------:R-:W-:Y:S02]  /*0620*/  UIMAD.WIDE.U32 UR4, UR22, UR13, URZ ;  /* 0x0000000d160472a5 */ /* 0x000fe4000f8e00ff */
[----:B------:R-:W-:Y:S01]  /*0630*/  UIADD3 UR4, UPT, UPT, UR9, 0x1f, URZ ;  /* 0x0000001f09047890 */ /* 0x000fe2000fffe0ff */
[----:B------:R-:W-:Y:S01]  /*0640*/  IMAD R15, R2, R17, RZ ;  /* 0x00000011020f7224 */ /* 0x000fe200078e02ff */
[----:B------:R-:W-:Y:S02]  /*0650*/  IABS R2, R16 ;  /* 0x0000001000027213 */ /* 0x000fe40000000000 */
[----:B------:R-:W-:Y:S01]  /*0660*/  USHF.R.U32.HI UR4, URZ, 0x5, UR4 ;  /* 0x00000005ff047899 */ /* 0x000fe20008011604 */
[----:B------:R-:W-:Y:S01]  /*0670*/  IMAD.HI.U32 R12, R13, R15, R12 ;  /* 0x0000000f0d0c7227 */ /* 0x000fe200078e000c */
[----:B------:R-:W-:Y:S01]  /*0680*/  MOV R15, R14 ;  /* 0x0000000e000f7202 */ /* 0x000fe20000000f00 */
[----:B------:R-:W-:Y:S01]  /*0690*/  UMOV UR7, UR5 ;  /* 0x0000000500077c82 */ /* 0x000fe20008000000 */
[----:B------:R-:W-:Y:S01]  /*06a0*/  ULEA UR5, UR8, 0x10, 0x4 ;  /* 0x0000001008057891 */ /* 0x000fe2000f8e20ff */
[----:B------:R-:W-:Y:S01]  /*06b0*/  IMAD.MOV R14, RZ, RZ, -R2 ;  /* 0x000000ffff0e7224 */ /* 0x000fe200078e0a02 */
[----:B------:R-:W-:Y:S01]  /*06c0*/  IADD3 R19, PT, PT, RZ, -UR7, RZ ;  /* 0x80000007ff137c10 */ /* 0x000fe2000fffe0ff */
[----:B------:R-:W-:Y:S01]  /*06d0*/  IMAD.HI.U32 R2, R12, R15, RZ ;  /* 0x0000000f0c027227 */ /* 0x000fe200078e00ff */
[----:B------:R-:W-:-:S03]  /*06e0*/  UISETP.LT.U32.AND UP2, UPT, UR4, UR5, UPT ;  /* 0x000000050400728c */ /* 0x000fc6000bf41070 */
[----:B------:R-:W-:Y:S01]  /*06f0*/  IMAD R12, R2, R14, R15 ;  /* 0x0000000e020c7224 */ /* 0x000fe200078e020f */
[----:B------:R-:W-:Y:S01]  /*0700*/  USEL UR4, UR4, UR5, UP2 ;  /* 0x0000000504047287 */ /* 0x000fe20009000000 */
[C---:B------:R-:W-:Y:S01]  /*0710*/  IMAD R13, R0.reuse, R19, UR13 ;  /* 0x0000000d000d7e24 */ /* 0x040fe2000f8e0213 */
[----:B------:R-:W0:Y:S01]  /*0720*/  @!P1 S2R R15, SR_CgaCtaId ;  /* 0x00000000000f9919 */ /* 0x000e220000008800 */
[----:B------:R-:W1:Y:S01]  /*0730*/  LDC R14, c[0x0][0x408] ;  /* 0x00010200ff0e7b82 */ /* 0x000e620000000800 */
[----:B------:R-:W-:Y:S01]  /*0740*/  ISETP.GT.U32.AND P0, PT, R17, R12, PT ;  /* 0x0000000c1100720c */ /* 0x000fe20003f04070 */
[----:B------:R-:W4:Y:S01]  /*0750*/  LDCU UR13, c[0x0][0x3c8] ;  /* 0x00007900ff0d77ac */ /* 0x000f220008000800 */
[----:B------:R-:W-:Y:S01]  /*0760*/  ISETP.GT.U32.AND P2, PT, R0, R13, PT ;  /* 0x0000000d0000720c */ /* 0x000fe20003f44070 */
[----:B------:R-:W-:Y:S02]  /*0770*/  UISETP.GE.AND UP2, UPT, UR6, URZ, UPT ;  /* 0x000000ff0600728c */ /* 0x000fe4000bf46270 */
[----:B------:R-:W-:-:S04]  /*0780*/  UIMAD UR5, UR8, -0x10, UR4 ;  /* 0xfffffff0080578a4 */ /* 0x000fc8000f8e0204 */
[----:B------:R-:W-:-:S04]  /*0790*/  ULEA UR5, UR5, UR12, 0x5 ;  /* 0x0000000c05057291 */ /* 0x000fc8000f8e28ff */
[-C--:B------:R-:W-:Y:S02]  /*07a0*/  @!P0 IADD3 R12, PT, PT, R12, -R17.reuse, RZ ;  /* 0x800000110c0c8210 */ /* 0x080fe40007ffe0ff */
[----:B------:R-:W-:Y:S01]  /*07b0*/  VOTEU.ANY UP1, P2 ;  /* 0x0000000000ff7886 */ /* 0x000fe20001020100 */
[----:B------:R-:W-:Y:S02]  /*07c0*/  PLOP3.LUT P2, PT, PT, PT, UP1, 0x80, 0x8 ;  /* 0x000000000008781c */ /* 0x000fe40003f4f018 */
[----:B------:R-:W-:Y:S02]  /*07d0*/  ISETP.GE.U32.AND P4, PT, R12, R17, PT ;  /* 0x000000110c00720c */ /* 0x000fe40003f86070 */
[----:B------:R-:W2:Y:S01]  /*07e0*/  S2R R17, SR_CTAID.Z ;  /* 0x0000000000117919 */ /* 0x000ea20000002700 */
[----:B------:R-:W-:Y:S01]  /*07f0*/  @!P1 MOV R12, 0x400 ;  /* 0x00000400000c9802 */ /* 0x000fe20000000f00 */
[----:B------:R-:W-:Y:S01]  /*0800*/  @!UP1 UIADD3 UR7, UPT, UPT, UR7, 0x1, URZ ;  /* 0x0000000107079890 */ /* 0x000fe2000fffe0ff */
[----:B------:R-:W-:Y:S01]  /*0810*/  @!P0 IADD3 R2, PT, PT, R2, 0x1, RZ ;  /* 0x0000000102028810 */ /* 0x000fe20007ffe0ff */
[----:B------:R-:W-:Y:S01]  /*0820*/  UISETP.LT.AND UP1, UPT, UR9, UR5, UPT ;  /* 0x000000050900728c */ /* 0x000fe2000bf21270 */
[----:B------:R-:W-:-:S03]  /*0830*/  ISETP.NE.AND P0, PT, R16, RZ, PT ;  /* 0x000000ff1000720c */ /* 0x000fc60003f05270 */
[----:B------:R-:W-:Y:S01]  /*0840*/  USEL UR5, UR9, UR5, UP1 ;  /* 0x0000000509057287 */ /* 0x000fe20008800000 */
[----:B------:R-:W-:Y:S02]  /*0850*/  @!P2 IADD3 R13, PT, PT, R13, -R0, RZ ;  /* 0x800000000d0da210 */ /* 0x000fe40007ffe0ff */
[----:B------:R-:W-:Y:S01]  /*0860*/  ISETP.GE.AND P2, PT, R18, RZ, PT ;  /* 0x000000ff1200720c */ /* 0x000fe20003f46270 */
[----:B------:R-:W-:Y:S01]  /*0870*/  @P4 VIADD R2, R2, 0x1 ;  /* 0x0000000102024836 */ /* 0x000fe20000000000 */
[----:B0-----:R-:W-:Y:S02]  /*0880*/  @!P1 LEA R12, R15, R12, 0x18 ;  /* 0x0000000c0f0c9211 */ /* 0x001fe400078ec0ff */
[----:B------:R-:W-:Y:S02]  /*0890*/  ISETP.GE.U32.AND P3, PT, R13, R0, PT ;  /* 0x000000000d00720c */ /* 0x000fe40003f66070 */
[----:B------:R-:W-:Y:S02]  /*08a0*/  @!P1 LEA R13, R3, R12, 0x4 ;  /* 0x0000000c030d9211 */ /* 0x000fe400078e20ff */
[----:B------:R-:W-:-:S02]  /*08b0*/  SHF.R.U32.HI R12, RZ, 0x5, R3 ;  /* 0x00000005ff0c7819 */ /* 0x000fc40000011603 */
[----:B-1----:R-:W-:-:S03]  /*08c0*/  ISETP.GE.AND P4, PT, R14, RZ, PT ;  /* 0x000000ff0e00720c */ /* 0x002fc60003f86270 */
[----:B------:R-:W-:Y:S02]  /*08d0*/  @!P2 IADD3 R2, PT, PT, RZ, -R2, RZ ;  /* 0x80000002ff02a210 */ /* 0x000fe40007ffe0ff */
[----:B------:R-:W-:Y:S02]  /*08e0*/  @!P0 LOP3.LUT R2, RZ, R16, RZ, 0x33, !PT ;  /* 0x00000010ff028212 */ /* 0x000fe400078e33ff */
[----:B------:R-:W-:Y:S01]  /*08f0*/  VOTEU.ANY UP3, P3 ;  /* 0x0000000000ff7886 */ /* 0x000fe20001860100 */
[----:B--2---:R-:W-:-:S04]  /*0900*/  LEA R46, R17, R12, 0x4 ;  /* 0x0000000c112e7211 */ /* 0x004fc800078e20ff */
[----:B------:R-:W-:Y:S01]  /*0910*/  @UP3 UIADD3 UR7, UPT, UPT, UR7, 0x1, URZ ;  /* 0x0000000107073890 */ /* 0x000fe2000fffe0ff */
[----:B------:R-:W-:Y:S01]  /*0920*/  @!P4 IMAD R11, R11, UR15, R2 ;  /* 0x0000000f0b0bcc24 */ /* 0x000fe2000f8e0202 */
[----:B------:R-:W-:Y:S01]  /*0930*/  ISETP.GE.U32.AND P0, PT, R46, UR4, PT ;  /* 0x000000042e007c0c */ /* 0x000fe2000bf06070 */
[----:B------:R-:W-:Y:S01]  /*0940*/  @P4 IMAD R9, R10, UR15, R9 ;  /* 0x0000000f0a094c24 */ /* 0x000fe2000f8e0209 */
[----:B------:R-:W-:Y:S01]  /*0950*/  @!UP2 UIADD3 UR7, UPT, UPT, URZ, -UR7, URZ ;  /* 0x80000007ff07a290 */ /* 0x000fe2000fffe0ff */
[----:B------:R-:W-:Y:S01]  /*0960*/  @!P4 IMAD.MOV R11, RZ, RZ, -R11 ;  /* 0x000000ffff0bc224 */ /* 0x000fe200078e0a0b */
[----:B------:R-:W-:Y:S01]  /*0970*/  @!UP0 ULOP3.LUT UR7, URZ, UR14, URZ, 0x33, !UPT ;  /* 0x0000000eff078292 */ /* 0x000fe2000f8e33ff */
[----:B------:R-:W-:Y:S02]  /*0980*/  @P4 IMAD R47, R9, R14, 0x1 ;  /* 0x00000001092f4424 */ /* 0x000fe400078e020e */
[----:B------:R-:W-:Y:S01]  /*0990*/  @!P4 IMAD R47, R14, R11, 0x1 ;  /* 0x000000010e2fc424 */ /* 0x000fe200078e020b */
[----:B---3--:R4:W-:Y:S02]  /*09a0*/  @!P1 STS.128 [R13], R4 ;  /* 0x000000040d009388 */ /* 0x0089e40000000c00 */
[----:B----4-:R-:W-:Y:S01]  /*09b0*/  IMAD R7, R8, UR13, RZ ;  /* 0x0000000d08077c24 */ /* 0x010fe2000f8e02ff */
[----:B------:R-:W-:Y:S06]  /*09c0*/  BAR.SYNC.DEFER_BLOCKING 0x0 ;  /* 0x0000000000007b1d */ /* 0x000fec0000010000 */
[----:B------:R-:W-:Y:S05]  /*09d0*/  @P0 BRA `(.L_x_21723) ;  /* 0x0000002000300947 */ /* 0x000fea0003800000 */
[----:B------:R-:W0:Y:S01]  /*09e0*/  S2UR UR8, SR_CgaCtaId ;  /* 0x00000000000879c3 */ /* 0x000e220000008800 */
[----:B------:R-:W1:Y:S01]  /*09f0*/  LDCU.64 UR14, c[0x0][0x3b8] ;  /* 0x00007700ff0e77ac */ /* 0x000e620008000a00 */
[----:B------:R-:W-:Y:S01]  /*0a00*/  IMAD.WIDE.U32 R4, R46, 0x4, RZ ;  /* 0x000000042e047825 */ /* 0x000fe200078e00ff */
[----:B------:R-:W-:Y:S01]  /*0a10*/  LOP3.LUT R3, R3, 0x1f, RZ, 0xc0, !PT ;  /* 0x0000001f03037812 */ /* 0x000fe200078ec0ff */
[----:B------:R-:W-:Y:S01]  /*0a20*/  UMOV UR6, 0x400 ;  /* 0x0000040000067882 */ /* 0x000fe20000000000 */
[C---:B------:R-:W-:Y:S01]  /*0a30*/  LEA R0, R12.reuse, UR12, 0x5 ;  /* 0x0000000c0c007c11 */ /* 0x040fe2000f8e28ff */
[----:B------:R-:W-:Y:S01]  /*0a40*/  UIADD3 UR6, UPT, UPT, UR6, 0x120, URZ ;  /* 0x0000012006067890 */ /* 0x000fe2000fffe0ff */
[----:B------:R-:W-:Y:S01]  /*0a50*/  IMAD.WIDE R4, R7, 0x4, R4 ;  /* 0x0000000407047825 */ /* 0x000fe200078e0204 */
[----:B------:R-:W-:Y:S02]  /*0a60*/  LEA R12, R12, R3, 0x5 ;  /* 0x000000030c0c7211 */ /* 0x000fe400078e28ff */
[----:B------:R-:W-:Y:S01]  /*0a70*/  IADD3 R6, PT, PT, R3, R0, RZ ;  /* 0x0000000003067210 */ /* 0x000fe20007ffe0ff */
[----:B------:R-:W-:Y:S01]  /*0a80*/  IMAD.MOV.U32 R45, RZ, RZ, -0x800001 ;  /* 0xff7fffffff2d7424 */ /* 0x000fe200078e00ff */
[----:B------:R-:W-:-:S02]  /*0a90*/  IADD3 R3, PT, PT, R0, 0x1, RZ ;  /* 0x0000000100037810 */ /* 0x000fc40007ffe0ff */
[C---:B------:R-:W-:Y:S02]  /*0aa0*/  IADD3 R7, PT, PT, R6.reuse, -UR9, RZ ;  /* 0x8000000906077c10 */ /* 0x040fe4000fffe0ff */
[----:B------:R-:W-:Y:S02]  /*0ab0*/  IADD3 R6, PT, PT, R6, 0x1, RZ ;  /* 0x0000000106067810 */ /* 0x000fe40007ffe0ff */
[----:B-1----:R-:W-:-:S04]  /*0ac0*/  IADD3 R4, P0, PT, R4, UR14, RZ ;  /* 0x0000000e04047c10 */ /* 0x002fc8000ff1e0ff */
[----:B------:R-:W-:Y:S01]  /*0ad0*/  IADD3.X R5, PT, PT, R5, UR15, RZ, P0, !PT ;  /* 0x0000000f05057c10 */ /* 0x000fe200087fe4ff */
[----:B0-----:R-:W-:-:S06]  /*0ae0*/  ULEA UR6, UR8, UR6, 0x18 ;  /* 0x0000000608067291 */ /* 0x001fcc000f8ec0ff */
[----:B------:R-:W-:-:S07]  /*0af0*/  LEA R44, R12, UR6, 0x2 ;  /* 0x000000060c2c7c11 */ /* 0x000fce000f8e10ff */
.L_x_21726:
[----:B------:R-:W0:Y:S01]  /*0b00*/  LDC R16, c[0x0][0x400] ;  /* 0x00010000ff107b82 */ /* 0x000e220000000800 */
[C---:B------:R-:W-:Y:S01]  /*0b10*/  IADD3 R8, PT, PT, R3.reuse, -0x1, RZ ;  /* 0xffffffff03087810 */ /* 0x040fe20007ffe0ff */
[----:B------:R-:W-:Y:S01]  /*0b20*/  UIADD3 UR6, UPT, UPT, UR7, -UR16, URZ ;  /* 0x8000001007067290 */ /* 0x000fe2000fffe0ff */
[----:B------:R-:W-:Y:S01]  /*0b30*/  VIADD R46, R46, 0x4 ;  /* 0x000000042e2e7836 */ /* 0x000fe20000000000 */
[----:B------:R-:W-:Y:S01]  /*0b40*/  BSSY.RECONVERGENT B1, `(.L_x_21724) ;  /* 0x00001ef000017945 */ /* 0x000fe20003800200 */
[----:B------:R-:W-:Y:S02]  /*0b50*/  IABS R9, R8 ;  /* 0x0000000800097213 */ /* 0x000fe40000000000 */
[----:B------:R-:W-:Y:S01]  /*0b60*/  IADD3 R3, PT, PT, R3, 0x80, RZ ;  /* 0x0000008003037810 */ /* 0x000fe20007ffe0ff */
        /* <DEDUP_REMOVED lines=17> */
[----:B------:R-:W-:-:S05]  /*0c80*/  @P0 IADD3 R10, PT, PT, R10, 0x1, RZ ;  /* 0x000000010a0a0810 */ /* 0x000fca0007ffe0ff */
[----:B------:R-:W-:Y:S01]  /*0c90*/  IMAD.MOV.U32 R12, RZ, RZ, R10 ;  /* 0x000000ffff0c7224 */ /* 0x000fe200078e000a */
[----:B0-----:R-:W-:-:S04]  /*0ca0*/  IADD3 R8, PT, PT, RZ, -R9, RZ ;  /* 0x80000009ff087210 */ /* 0x001fc80007ffe0ff */
[----:B------:R-:W-:Y:S02]  /*0cb0*/  @!P2 IADD3 R12, PT, PT, RZ, -R12, RZ ;  /* 0x8000000cff0ca210 */ /* 0x000fe40007ffe0ff */
[----:B------:R-:W-:Y:S01]  /*0cc0*/  @!P1 LOP3.LUT R12, RZ, R15, RZ, 0x33, !PT ;  /* 0x0000000fff0c9212 */ /* 0x000fe200078e33ff */
[----:B------:R-:W-:Y:S02]  /*0cd0*/  IMAD R11, R8, R13, RZ ;  /* 0x0000000d080b7224 */ /* 0x000fe400078e02ff */
[----:B------:R-:W-:Y:S01]  /*0ce0*/  HFMA2 R8, -RZ, RZ, 0, 0 ;  /* 0x00000000ff087431 */ /* 0x000fe200000001ff */
[----:B------:R-:W-:Y:S02]  /*0cf0*/  ISETP.NE.AND P1, PT, R16, RZ, PT ;  /* 0x000000ff1000720c */ /* 0x000fe40003f25270 */
[----:B------:R-:W-:-:S04]  /*0d00*/  IADD3 R10, PT, PT, R12, R47, RZ ;  /* 0x0000002f0c0a7210 */ /* 0x000fc80007ffe0ff */
        /* <DEDUP_REMOVED lines=8> */
[----:B------:R-:W-:-:S04]  /*0d90*/  @!P0 IADD3 R8, PT, PT, R8, -R13, RZ ;  /* 0x8000000d08088210 */ /* 0x000fc80007ffe0ff */
[----:B------:R-:W-:-:S13]  /*0da0*/  ISETP.GT.U32.AND P0, PT, R13, R8, PT ;  /* 0x000000080d00720c */ /* 0x000fda0003f04070 */
[----:B------:R-:W-:Y:S02]  /*0db0*/  @!P0 IADD3 R8, PT, PT, R8, -R13, RZ ;  /* 0x8000000d08088210 */ /* 0x000fe40007ffe0ff */
[----:B------:R-:W-:Y:S02]  /*0dc0*/  ISETP.GT.AND P0, PT, R12, UR6, PT ;  /* 0x000000060c007c0c */ /* 0x000fe4000bf04270 */
[----:B------:R-:W-:Y:S02]  /*0dd0*/  @!P2 IADD3 R8, PT, PT, RZ, -R8, RZ ;  /* 0x80000008ff08a210 */ /* 0x000fe40007ffe0ff */
[----:B------:R-:W-:Y:S02]  /*0de0*/  @!P1 LOP3.LUT R8, RZ, R16, RZ, 0x33, !PT ;  /* 0x00000010ff089212 */ /* 0x000fe400078e33ff */
[----:B------:R-:W-:Y:S02]  /*0df0*/  ISETP.GE.U32.AND P1, PT, R46, UR4, PT ;  /* 0x000000042e007c0c */ /* 0x000fe4000bf26070 */
[----:B------:R-:W-:-:S13]  /*0e00*/  ISETP.EQ.OR P0, PT, R8, RZ, P0 ;  /* 0x000000ff0800720c */ /* 0x000fda0000702670 */
[----:B------:R-:W-:-:S05]  /*0e10*/  @!P0 MOV R9, 0xff7fffff ;  /* 0xff7fffff00098802 */ /* 0x000fca0000000f00 */
        /* <DEDUP_REMOVED lines=16> */
[----:B------:R-:W4:Y:S01]  /*0f20*/  LDG.E.128.CONSTANT R20, desc[UR10][R50.64+0x600] ;  /* 0x0006000a32147981 */ /* 0x000f22000c1e9d00 */
[----:B------:R-:W-:-:S02]  /*0f30*/  UMOV UR6, 0x400 ;  /* 0x0000040000067882 */ /* 0x000fc40000000000 */
[----:B0-----:R-:W-:Y:S01]  /*0f40*/  ULEA UR6, UR8, UR6, 0x18 ;  /* 0x0000000608067291 */ /* 0x001fe2000f8ec0ff */
[----:B------:R-:W4:Y:S04]  /*0f50*/  LDG.E.128.CONSTANT R24, desc[UR10][R50.64+0x800] ;  /* 0x0008000a32187981 */ /* 0x000f28000c1e9d00 */
[----:B------:R-:W4:Y:S04]  /*0f60*/  LDG.E.128.CONSTANT R36, desc[UR10][R50.64+0xa00] ;  /* 0x000a000a32247981 */ /* 0x000f28000c1e9d00 */
[----:B------:R-:W0:Y:S04]  /*0f70*/  LDS.128 R28, [UR6+0x10] ;  /* 0x00001006ff1c7984 */ /* 0x000e280008000c00 */
[----:B------:R-:W1:Y:S01]  /*0f80*/  LDS.128 R32, [UR6] ;  /* 0x00000006ff207984 */ /* 0x000e620008000c00 */
[----:B0-----:R-:W-:-:S02]  /*0f90*/  HADD2.F32 R40, -RZ, R28.H0_H0 ;  /* 0x2000001cff287230 */ /* 0x001fc40000004100 */
[----:B-1----:R-:W-:Y:S02]  /*0fa0*/  HADD2.F32 R52, -RZ, R32.H0_H0 ;  /* 0x20000020ff347230 */ /* 0x002fe40000004100 */
[----:B------:R-:W-:Y:S02]  /*0fb0*/  HADD2.F32 R28, -RZ, R28.H1_H1 ;  /* 0x3000001cff1c7230 */ /* 0x000fe40000004100 */
[----:B------:R-:W-:Y:S02]  /*0fc0*/  HADD2.F32 R54, -RZ, R35.H1_H1 ;  /* 0x30000023ff367230 */ /* 0x000fe40000004100 */
[----:B--2---:R-:W-:-:S05]  /*0fd0*/  HADD2.F32 R41, -RZ, R8.H0_H0 ;  /* 0x20000008ff297230 */ /* 0x004fca0000004100 */
[----:B------:R-:W-:Y:S01]  /*0fe0*/  FMUL.FTZ R53, R40, R41 ;  /* 0x0000002928357220 */ /* 0x000fe20000410000 */
[----:B---3--:R-:W-:Y:S02]  /*0ff0*/  HADD2.F32 R41, -RZ, R12.H0_H0 ;  /* 0x2000000cff297230 */ /* 0x008fe40000004100 */
[----:B------:R-:W-:Y:S02]  /*1000*/  HADD2.F32 R43, -RZ, R8.H1_H1 ;  /* 0x30000008ff2b7230 */ /* 0x000fe40000004100 */
[----:B------:R-:W-:Y:S02]  /*1010*/  HADD2.F32 R8, -RZ, R29.H0_H0 ;  /* 0x2000001dff087230 */ /* 0x000fe40000004100 */
[----:B------:R-:W-:Y:S01]  /*1020*/  FFMA.FTZ R52, R52, R41, R53 ;  /* 0x0000002934347223 */ /* 0x000fe20000010035 */
[----:B------:R-:W-:Y:S02]  /*1030*/  HADD2.F32 R41, -RZ, R9.H0_H0 ;  /* 0x20000009ff297230 */ /* 0x000fe40000004100 */
[----:B------:R-:W-:Y:S01]  /*1040*/  FMUL.FTZ R28, R28, R43 ;  /* 0x0000002b1c1c7220 */ /* 0x000fe20000410000 */
[----:B------:R-:W-:-:S02]  /*1050*/  HADD2.F32 R53, -RZ, R32.H1_H1 ;  /* 0x30000020ff357230 */ /* 0x000fc40000004100 */
[----:B------:R-:W-:Y:S02]  /*1060*/  HADD2.F32 R12, -RZ, R12.H1_H1 ;  /* 0x3000000cff0c7230 */ /* 0x000fe40000004100 */
[----:B------:R-:W-:Y:S01]  /*1070*/  FMUL.FTZ R41, R8, R41 ;  /* 0x0000002908297220 */ /* 0x000fe20000410000 */
[----:B------:R-:W-:Y:S02]  /*1080*/  HADD2.F32 R8, -RZ, R9.H1_H1 ;  /* 0x30000009ff087230 */ /* 0x000fe40000004100 */
[----:B------:R-:W-:Y:S02]  /*1090*/  HADD2.F32 R9, -RZ, R13.H0_H0 ;  /* 0x2000000dff097230 */ /* 0x000fe40000004100 */
[----:B------:R-:W-:Y:S01]  /*10a0*/  FFMA.FTZ R53, R53, R12, R28 ;  /* 0x0000000c35357223 */ /* 0x000fe2000001001c */
[----:B------:R-:W-:-:S05]  /*10b0*/  HADD2.F32 R12, -RZ, R33.H0_H0 ;  /* 0x20000021ff0c7230 */ /* 0x000fca0000004100 */
[----:B------:R-:W-:Y:S02]  /*10c0*/  FFMA.FTZ R12, R12, R9, R41 ;  /* 0x000000090c0c7223 */ /* 0x000fe40000010029 */
[----:B------:R-:W0:Y:S01]  /*10d0*/  LDS.128 R40, [UR6+0x20] ;  /* 0x00002006ff287984 */ /* 0x000e220008000c00 */
[----:B------:R-:W-:Y:S02]  /*10e0*/  HADD2.F32 R29, -RZ, R29.H1_H1 ;  /* 0x3000001dff1d7230 */ /* 0x000fe40000004100 */
[----:B------:R-:W-:Y:S02]  /*10f0*/  HADD2.F32 R32, -RZ, R30.H0_H0 ;  /* 0x2000001eff207230 */ /* 0x000fe40000004100 */
[----:B------:R-:W-:Y:S02]  /*1100*/  HADD2.F32 R9, -RZ, R10.H0_H0 ;  /* 0x2000000aff097230 */ /* 0x000fe40000004100 */
[----:B------:R-:W-:Y:S01]  /*1110*/  FMUL.FTZ R29, R29, R8 ;  /* 0x000000081d1d7220 */ /* 0x000fe20000410000 */
[----:B------:R-:W-:-:S02]  /*1120*/  HADD2.F32 R28, -RZ, R33.H1_H1 ;  /* 0x30000021ff1c7230 */ /* 0x000fc40000004100 */
[----:B------:R-:W-:Y:S02]  /*1130*/  HADD2.F32 R13, -RZ, R13.H1_H1 ;  /* 0x3000000dff0d7230 */ /* 0x000fe40000004100 */
[----:B------:R-:W-:Y:S01]  /*1140*/  FMUL.FTZ R32, R32, R9 ;  /* 0x0000000920207220 */ /* 0x000fe20000410000 */
[----:B------:R-:W-:Y:S02]  /*1150*/  HADD2.F32 R9, -RZ, R34.H0_H0 ;  /* 0x20000022ff097230 */ /* 0x000fe40000004100 */
[----:B------:R-:W-:Y:S02]  /*1160*/  HADD2.F32 R8, -RZ, R14.H0_H0 ;  /* 0x2000000eff087230 */ /* 0x000fe40000004100 */
[----:B------:R-:W-:Y:S01]  /*1170*/  FFMA.FTZ R28, R28, R13, R29 ;  /* 0x0000000d1c1c7223 */ /* 0x000fe2000001001d */
[----:B------:R-:W-:Y:S02]  /*1180*/  HADD2.F32 R30, -RZ, R30.H1_H1 ;  /* 0x3000001eff1e7230 */ /* 0x000fe40000004100 */
[----:B------:R-:W-:-:S02]  /*1190*/  HADD2.F32 R13, -RZ, R10.H1_H1 ;  /* 0x3000000aff0d7230 */ /* 0x000fc40000004100 */
[----:B------:R-:W-:Y:S01]  /*11a0*/  FFMA.FTZ R32, R9, R8, R32 ;  /* 0x0000000809207223 */ /* 0x000fe20000010020 */
[----:B------:R-:W-:Y:S02]  /*11b0*/  HADD2.F32 R33, -RZ, R34.H1_H1 ;  /* 0x30000022ff217230 */ /* 0x000fe40000004100 */
[----:B------:R-:W-:Y:S02]  /*11c0*/  HADD2.F32 R14, -RZ, R14.H1_H1 ;  /* 0x3000000eff0e7230 */ /* 0x000fe40000004100 */
[----:B------:R-:W-:Y:S01]  /*11d0*/  FMUL.FTZ R30, R30, R13 ;  /* 0x0000000d1e1e7220 */ /* 0x000fe20000410000 */
[----:B------:R-:W-:Y:S02]  /*11e0*/  HADD2.F32 R8, -RZ, R31.H0_H0 ;  /* 0x2000001fff087230 */ /* 0x000fe40000004100 */
[----:B------:R-:W-:Y:S02]  /*11f0*/  HADD2.F32 R9, -RZ, R11.H0_H0 ;  /* 0x2000000bff097230 */ /* 0x000fe40000004100 */
[----:B------:R-:W-:Y:S01]  /*1200*/  FFMA.FTZ R33, R33, R14, R30 ;  /* 0x0000000e21217223 */ /* 0x000fe2000001001e */
[----:B------:R-:W-:-:S02]  /*1210*/  HADD2.F32 R29, -RZ, R35.H0_H0 ;  /* 0x20000023ff1d7230 */ /* 0x000fc40000004100 */
[----:B------:R-:W-:Y:S01]  /*1220*/  FMUL.FTZ R14, R8, R9 ;  /* 0x00000009080e7220 */ /* 0x000fe20000410000 */
[----:B------:R-:W-:Y:S02]  /*1230*/  HADD2.F32 R8, -RZ, R15.H0_H0 ;  /* 0x2000000fff087230 */ /* 0x000fe40000004100 */
[----:B------:R-:W-:Y:S02]  /*1240*/  HADD2.F32 R10, -RZ, R11.H1_H1 ;  /* 0x3000000bff0a7230 */ /* 0x000fe40000004100 */
[----:B------:R-:W-:Y:S02]  /*1250*/  HADD2.F32 R31, -RZ, R31.H1_H1 ;  /* 0x3000001fff1f7230 */ /* 0x000fe40000004100 */
[----:B------:R-:W-:Y:S01]  /*1260*/  FFMA.FTZ R29, R29, R8, R14 ;  /* 0x000000081d1d7223 */ /* 0x000fe2000001000e */
[----:B----4-:R-:W-:Y:S02]  /*1270*/  HADD2.F32 R8, -RZ, R16.H0_H0 ;  /* 0x20000010ff087230 */ /* 0x010fe40000004100 */
[----:B0-----:R-:W-:-:S02]  /*1280*/  HADD2.F32 R9, -RZ, R40.H0_H0 ;  /* 0x20000028ff097230 */ /* 0x001fc40000004100 */
[----:B------:R-:W-:-:S03]  /*1290*/  FMUL.FTZ R31, R31, R10 ;  /* 0x0000000a1f1f7220 */ /* 0x000fc60000410000 */
[----:B------:R-:W-:Y:S02]  /*12a0*/  FFMA.FTZ R52, R9, R8, R52 ;  /* 0x0000000809347223 */ /* 0x000fe40000010034 */
[----:B------:R-:W2:Y:S01]  /*12b0*/  LDG.E.128.CONSTANT R8, desc[UR10][R50.64+0xc00] ;  /* 0x000c000a32087981 */ /* 0x000ea2000c1e9d00 */
        /* <DEDUP_REMOVED lines=8> */
[----:B------:R-:W-:Y:S01]  /*1340*/  FFMA.FTZ R54, R54, R15, R31 ;  /* 0x0000000f36367223 */ /* 0x000fe2000001001f */
[----:B------:R-:W-:Y:S01]  /*1350*/  FFMA.FTZ R16, R13, R16, R12 ;  /* 0x000000100d107223 */ /* 0x000fe2000001000c */
[----:B------:R-:W-:Y:S01]  /*1360*/  HADD2.F32 R17, -RZ, R42.H0_H0 ;  /* 0x2000002aff117230 */ /* 0x000fe20000004100 */
[----:B------:R-:W0:Y:S01]  /*1370*/  LDS.128 R12, [UR6+0x30] ;  /* 0x00003006ff0c7984 */ /* 0x000e220008000c00 */
[----:B------:R-:W-:Y:S01]  /*1380*/  FFMA.FTZ R34, R41, R34, R28 ;  /* 0x0000002229227223 */ /* 0x000fe2000001001c */
[----:B------:R-:W-:Y:S02]  /*1390*/  HADD2.F32 R28, -RZ, R18.H0_H0 ;  /* 0x20000012ff1c7230 */ /* 0x000fe40000004100 */
[----:B------:R-:W-:-:S02]  /*13a0*/  HADD2.F32 R42, -RZ, R42.H1_H1 ;  /* 0x3000002aff2a7230 */ /* 0x000fc40000004100 */
[----:B------:R-:W-:Y:S02]  /*13b0*/  HADD2.F32 R18, -RZ, R18.H1_H1 ;  /* 0x30000012ff127230 */ /* 0x000fe40000004100 */
[----:B------:R-:W-:-:S03]  /*13c0*/  HADD2.F32 R41, -RZ, R19.H0_H0 ;  /* 0x20000013ff297230 */ /* 0x000fc60000004100 */
[----:B------:R-:W-:Y:S01]  /*13d0*/  FFMA.FTZ R33, R42, R18, R33 ;  /* 0x000000122a217223 */ /* 0x000fe20000010021 */
[----:B------:R-:W-:Y:S02]  /*13e0*/  HADD2.F32 R18, -RZ, R43.H0_H0 ;  /* 0x2000002bff127230 */ /* 0x000fe40000004100 */
[----:B------:R-:W-:-:S03]  /*13f0*/  FFMA.FTZ R32, R17, R28, R32 ;  /* 0x0000001c11207223 */ /* 0x000fc60000010020 */
[----:B------:R-:W-:Y:S02]  /*1400*/  FFMA.FTZ R41, R18, R41, R29 ;  /* 0x0000002912297223 */ /* 0x000fe4000001001d */
[----:B------:R-:W3:Y:S01]  /*1410*/  LDG.E.128.CONSTANT R28, desc[UR10][R50.64+0xe00] ;  /* 0x000e000a321c7981 */ /* 0x000ee2000c1e9d00 */
[----:B------:R-:W-:Y:S02]  /*1420*/  HADD2.F32 R18, -RZ, R20.H0_H0 ;  /* 0x20000014ff127230 */ /* 0x000fe40000004100 */
[----:B------:R-:W-:Y:S02]  /*1430*/  HADD2.F32 R42, -RZ, R21.H1_H1 ;  /* 0x30000015ff2a7230 */ /* 0x000fe40000004100 */
[----:B------:R-:W-:Y:S02]  /*1440*/  HADD2.F32 R19, -RZ, R19.H1_H1 ;  /* 0x30000013ff137230 */ /* 0x000fe40000004100 */
[----:B------:R-:W-:Y:S02]  /*1450*/  HADD2.F32 R43, -RZ, R43.H1_H1 ;  /* 0x3000002bff2b7230 */ /* 0x000fe40000004100 */
[----:B0-----:R-:W-:-:S05]  /*1460*/  HADD2.F32 R17, -RZ, R12.H0_H0 ;  /* 0x2000000cff117230 */ /* 0x001fca0000004100 */
[----:B------:R-:W-:Y:S01]  /*1470*/  FFMA.FTZ R52, R17, R18, R52 ;  /* 0x0000001211347223 */ /* 0x000fe20000010034 */
[--C-:B------:R-:W-:Y:S02]  /*1480*/  HADD2.F32 R17, -RZ, R13.reuse.H0_H0 ;  /* 0x2000000dff117230 */ /* 0x100fe40000004100 */
[----:B------:R-:W-:Y:S02]  /*1490*/  HADD2.F32 R13, -RZ, R13.H1_H1 ;  /* 0x3000000dff0d7230 */ /* 0x000fe40000004100 */
[----:B------:R-:W-:Y:S01]  /*14a0*/  FFMA.FTZ R54, R43, R19, R54 ;  /* 0x000000132b367223 */ /* 0x000fe20000010036 */
[----:B------:R-:W-:Y:S02]  /*14b0*/  HADD2.F32 R43, -RZ, R14.H0_H0 ;  /* 0x2000000eff2b7230 */ /* 0x000fe40000004100 */
[----:B------:R-:W-:Y:S01]  /*14c0*/  FFMA.FTZ R42, R13, R42, R34 ;  /* 0x0000002a0d2a7223 */ /* 0x000fe20000010022 */
[----:B------:R-:W-:Y:S02]  /*14d0*/  HADD2.F32 R13, -RZ, R22.H0_H0 ;  /* 0x20000016ff0d7230 */ /* 0x000fe40000004100 */
[----:B------:R-:W-:-:S02]  /*14e0*/  HADD2.F32 R40, -RZ, R14.H1_H1 ;  /* 0x3000000eff287230 */ /* 0x000fc40000004100 */
[----:B------:R-:W-:Y:S02]  /*14f0*/  HADD2.F32 R22, -RZ, R22.H1_H1 ;  /* 0x30000016ff167230 */ /* 0x000fe40000004100 */
[----:B------:R-:W-:-:S03]  /*1500*/  FFMA.FTZ R43, R43, R13, R32 ;  /* 0x0000000d2b2b7223 */ /* 0x000fc60000010020 */
[----:B------:R-:W-:Y:S02]  /*1510*/  FFMA.FTZ R40, R40, R22, R33 ;  /* 0x0000001628287223 */ /* 0x000fe40000010021 */
[----:B------:R-:W4:Y:S01]  /*1520*/  LDG.E.128.CONSTANT R32, desc[UR10][R50.64+0x1000] ;  /* 0x0010000a32207981 */ /* 0x000f22000c1e9d00 */
[----:B------:R-:W-:Y:S02]  /*1530*/  HADD2.F32 R12, -RZ, R12.H1_H1 ;  /* 0x3000000cff0c7230 */ /* 0x000fe40000004100 */
[----:B------:R-:W-:-:S05]  /*1540*/  HADD2.F32 R20, -RZ, R20.H1_H1 ;  /* 0x30000014ff147230 */ /* 0x000fca0000004100 */
[----:B------:R-:W-:Y:S01]  /*1550*/  FFMA.FTZ R53, R12, R20, R53 ;  /* 0x000000140c357223 */ /* 0x000fe20000010035 */
[----:B------:R-:W-:Y:S02]  /*1560*/  HADD2.F32 R12, -RZ, R21.H0_H0 ;  /* 0x20000015ff0c7230 */ /* 0x000fe40000004100 */
[----:B------:R-:W-:Y:S02]  /*1570*/  HADD2.F32 R14, -RZ, R15.H0_H0 ;  /* 0x2000000fff0e7230 */ /* 0x000fe40000004100 */
[--C-:B------:R-:W-:Y:S02]  /*1580*/  HADD2.F32 R13, -RZ, R23.reuse.H0_H0 ;  /* 0x20000017ff0d7230 */ /* 0x100fe40000004100 */
[----:B------:R-:W-:Y:S01]  /*1590*/  FFMA.FTZ R12, R17, R12, R16 ;  /* 0x0000000c110c7223 */ /* 0x000fe20000010010 */
[----:B------:R-:W-:Y:S01]  /*15a0*/  HADD2.F32 R23, -RZ, R23.H1_H1 ;  /* 0x30000017ff177230 */ /* 0x000fe20000004100 */
[----:B------:R-:W0:Y:S01]  /*15b0*/  LDS.128 R16, [UR6+0x40] ;  /* 0x00004006ff107984 */ /* 0x000e220008000c00 */
[----:B------:R-:W-:-:S05]  /*15c0*/  HADD2.F32 R15, -RZ, R15.H1_H1 ;  /* 0x3000000fff0f7230 */ /* 0x000fca0000004100 */
[----:B------:R-:W-:Y:S02]  /*15d0*/  FFMA.FTZ R54, R15, R23, R54 ;  /* 0x000000170f367223 */ /* 0x000fe40000010036 */
[----:B------:R-:W4:Y:S01]  /*15e0*/  LDG.E.128.CONSTANT R20, desc[UR10][R50.64+0x1200] ;  /* 0x0012000a32147981 */ /* 0x000f22000c1e9d00 */
        /* <DEDUP_REMOVED lines=9> */
[--C-:B------:R-:W-:Y:S02]  /*1680*/  HADD2.F32 R14, -RZ, R26.reuse.H0_H0 ;  /* 0x2000001aff0e7230 */ /* 0x100fe40000004100 */
[----:B------:R-:W-:Y:S02]  /*1690*/  HADD2.F32 R26, -RZ, R26.H1_H1 ;  /* 0x3000001aff1a7230 */ /* 0x000fe40000004100 */
[----:B------:R-:W-:Y:S01]  /*16a0*/  FFMA.FTZ R16, R13, R16, R12 ;  /* 0x000000100d107223 */ /* 0x000fe2000001000c */
[----:B------:R-:W-:-:S02]  /*16b0*/  HADD2.F32 R12, -RZ, R18.H0_H0 ;  /* 0x20000012ff0c7230 */ /* 0x000fc40000004100 */
        /* <DEDUP_REMOVED lines=10> */
[--C-:B------:R-:W-:Y:S02]  /*1760*/  HADD2.F32 R18, -RZ, R36.reuse.H0_H0 ;  /* 0x20000024ff127230 */ /* 0x100fe40000004100 */
[----:B------:R-:W-:Y:S02]  /*1770*/  HADD2.F32 R36, -RZ, R36.H1_H1 ;  /* 0x30000024ff247230 */ /* 0x000fe40000004100 */
[----:B------:R-:W-:Y:S02]  /*1780*/  HADD2.F32 R27, -RZ, R27.H1_H1 ;  /* 0x3000001bff1b7230 */ /* 0x000fe40000004100 */
        /* <DEDUP_REMOVED lines=13> */
[----:B------:R-:W-:Y:S01]  /*1860*/  FFMA.FTZ R54, R19, R27, R54 ;  /* 0x0000001b13367223 */ /* 0x000fe20000010036 */
[----:B------:R-:W-:Y:S01]  /*1870*/  HADD2.F32 R38, -RZ, R38.H1_H1 ;  /* 0x30000026ff267230 */ /* 0x000fe20000004100 */
[----:B------:R-:W4:Y:S01]  /*1880*/  LDG.E.128.CONSTANT R24, desc[UR10][R50.64+0x1400] ;  /* 0x0014000a32187981 */ /* 0x000f22000c1e9d00 */
[----:B------:R-:W-:-:S03]  /*1890*/  FFMA.FTZ R43, R16, R13, R43 ;  /* 0x0000000d102b7223 */ /* 0x000fc6000001002b */
[----:B------:R-:W0:Y:S01]  /*18a0*/  LDS.128 R16, [UR6+0x60] ;  /* 0x00006006ff107984 */ /* 0x000e220008000c00 */
        /* <DEDUP_REMOVED lines=10> */
[----:B------:R-:W-:Y:S02]  /*1950*/  HADD2.F32 R37, -RZ, R17.H0_H0 ;  /* 0x20000011ff257230 */ /* 0x000fe40000004100 */
[--C-:B--2---:R-:W-:Y:S02]  /*1960*/  HADD2.F32 R14, -RZ, R8.reuse.H0_H0 ;  /* 0x20000008ff0e7230 */ /* 0x104fe40000004100 */
[----:B------:R-:W-:-:S05]  /*1970*/  HADD2.F32 R8, -RZ, R8.H1_H1 ;  /* 0x30000008ff087230 */ /* 0x000fca0000004100 */
[----:B------:R-:W-:Y:S01]  /*1980*/  FFMA.FTZ R16, R16, R8, R53 ;  /* 0x0000000810107223 */ /* 0x000fe20000010035 */
[----:B------:R-:W-:Y:S02]  /*1990*/  HADD2.F32 R8, -RZ, R9.H0_H0 ;  /* 0x20000009ff087230 */ /* 0x000fe40000004100 */
[----:B------:R-:W-:-:S03]  /*19a0*/  FFMA.FTZ R52, R13, R14, R52 ;  /* 0x0000000e0d347223 */ /* 0x000fc60000010034 */
        /* <DEDUP_REMOVED lines=16> */
[----:B---3--:R-:W-:Y:S02]  /*1ab0*/  HADD2.F32 R8, -RZ, R28.H0_H0 ;  /* 0x2000001cff087230 */ /* 0x008fe40000004100 */
        /* <DEDUP_REMOVED lines=25> */
[----:B----4-:R-:W-:Y:S02]  /*1c50*/  HADD2.F32 R12, -RZ, R32.H0_H0 ;  /* 0x20000020ff0c7230 */ /* 0x010fe40000004100 */
[----:B0-----:R-:W-:Y:S02]  /*1c60*/  HADD2.F32 R13, -RZ, R8.H0_H0 ;  /* 0x20000008ff0d7230 */ /* 0x001fe40000004100 */
[----:B------:R-:W-:-:S03]  /*1c70*/  FFMA.FTZ R36, R15, R31, R36 ;  /* 0x0000001f0f247223 */ /* 0x000fc60000010024 */
        /* <DEDUP_REMOVED lines=16> */
[----:B------:R-:W3:Y:S01]  /*1d80*/  LDG.E.128.CONSTANT R28, desc[UR10][R50.64+0x1800] ;  /* 0x0018000a321c7981 */ /* 0x000ee2000c1e9d00 */
[----:B------:R-:W-:Y:S02]  /*1d90*/  HADD2.F32 R10, -RZ, R11.H0_H0 ;  /* 0x2000000bff0a7230 */ /* 0x000fe40000004100 */
[----:B------:R-:W-:Y:S01]  /*1da0*/  FFMA.FTZ R40, R9, R34, R40 ;  /* 0x0000002209287223 */ /* 0x000fe20000010028 */
[----:B------:R-:W-:-:S02]  /*1db0*/  HADD2.F32 R9, -RZ, R35.H0_H0 ;  /* 0x20000023ff097230 */ /* 0x000fc40000004100 */
[----:B------:R-:W-:-:S03]  /*1dc0*/  HADD2.F32 R35, -RZ, R35.H1_H1 ;  /* 0x30000023ff237230 */ /* 0x000fc60000004100 */
[----:B------:R-:W-:Y:S01]  /*1dd0*/  FFMA.FTZ R41, R10, R9, R41 ;  /* 0x000000090a297223 */ /* 0x000fe20000010029 */
[----:B------:R-:W-:Y:S02]  /*1de0*/  HADD2.F32 R11, -RZ, R11.H1_H1 ;  /* 0x3000000bff0b7230 */ /* 0x000fe40000004100 */
[----:B------:R-:W-:Y:S02]  /*1df0*/  HADD2.F32 R10, -RZ, R20.H0_H0 ;  /* 0x20000014ff0a7230 */ /* 0x000fe40000004100 */
[--C-:B0-----:R-:W-:Y:S02]  /*1e00*/  HADD2.F32 R9, -RZ, R12.reuse.H0_H0 ;  /* 0x2000000cff097230 */ /* 0x101fe40000004100 */
[----:B------:R-:W-:Y:S02]  /*1e10*/  HADD2.F32 R33, -RZ, R12.H1_H1 ;  /* 0x3000000cff217230 */ /* 0x000fe40000004100 */
[----:B------:R-:W-:Y:S02]  /*1e20*/  HADD2.F32 R12, -RZ, R20.H1_H1 ;  /* 0x30000014ff0c7230 */ /* 0x000fe40000004100 */
[----:B------:R-:W-:-:S03]  /*1e30*/  FFMA.FTZ R20, R11, R35, R36 ;  /* 0x000000230b147223 */ /* 0x000fc60000010024 */
[----:B------:R-:W-:Y:S02]  /*1e40*/  FFMA.FTZ R12, R33, R12, R32 ;  /* 0x0000000c210c7223 */ /* 0x000fe40000010020 */
[----:B------:R-:W4:Y:S01]  /*1e50*/  LDG.E.128.CONSTANT R32, desc[UR10][R50.64+0x1a00] ;  /* 0x001a000a32207981 */ /* 0x000f22000c1e9d00 */
[----:B------:R-:W-:Y:S01]  /*1e60*/  FFMA.FTZ R52, R9, R10, R52 ;  /* 0x0000000a09347223 */ /* 0x000fe20000010034 */
[--C-:B------:R-:W-:Y:S02]  /*1e70*/  HADD2.F32 R9, -RZ, R13.reuse.H0_H0 ;  /* 0x2000000dff097230 */ /* 0x100fe40000004100 */
[----:B------:R-:W-:Y:S02]  /*1e80*/  HADD2.F32 R11, -RZ, R13.H1_H1 ;  /* 0x3000000dff0b7230 */ /* 0x000fe40000004100 */
[--C-:B------:R-:W-:Y:S02]  /*1e90*/  HADD2.F32 R13, -RZ, R21.reuse.H0_H0 ;  /* 0x20000015ff0d7230 */ /* 0x100fe40000004100 */
[----:B------:R-:W-:-:S02]  /*1ea0*/  HADD2.F32 R21, -RZ, R21.H1_H1 ;  /* 0x30000015ff157230 */ /* 0x000fc40000004100 */
[----:B------:R-:W-:-:S03]  /*1eb0*/  HADD2.F32 R36, -RZ, R14.H0_H0 ;  /* 0x2000000eff247230 */ /* 0x000fc60000004100 */
[----:B------:R-:W-:Y:S01]  /*1ec0*/  FFMA.FTZ R42, R11, R21, R42 ;  /* 0x000000150b2a7223 */ /* 0x000fe2000001002a */
[--C-:B------:R-:W-:Y:S02]  /*1ed0*/  HADD2.F32 R21, -RZ, R22.reuse.H0_H0 ;  /* 0x20000016ff157230 */ /* 0x100fe40000004100 */
[----:B------:R-:W-:-:S03]  /*1ee0*/  HADD2.F32 R22, -RZ, R22.H1_H1 ;  /* 0x30000016ff167230 */ /* 0x000fc60000004100 */
[----:B------:R-:W-:Y:S01]  /*1ef0*/  FFMA.FTZ R43, R36, R21, R43 ;  /* 0x00000015242b7223 */ /* 0x000fe2000001002b */
[----:B------:R-:W-:Y:S01]  /*1f00*/  HADD2.F32 R21, -RZ, R14.H1_H1 ;  /* 0x3000000eff157230 */ /* 0x000fe20000004100 */
[----:B------:R-:W4:Y:S01]  /*1f10*/  LDG.E.128.CONSTANT R36, desc[UR10][R50.64+0x1c00] ;  /* 0x001c000a32247981 */ /* 0x000f22000c1e9d00 */
[----:B------:R-:W-:-:S03]  /*1f20*/  HADD2.F32 R14, -RZ, R15.H0_H0 ;  /* 0x2000000fff0e7230 */ /* 0x000fc60000004100 */
[----:B------:R-:W-:Y:S01]  /*1f30*/  FFMA.FTZ R40, R21, R22, R40 ;  /* 0x0000001615287223 */ /* 0x000fe20000010028 */
[--C-:B------:R-:W-:Y:S02]  /*1f40*/  HADD2.F32 R21, -RZ, R23.reuse.H0_H0 ;  /* 0x20000017ff157230 */ /* 0x100fe40000004100 */
        /* <DEDUP_REMOVED lines=58> */
[----:B---3--:R-:W-:Y:S02]  /*22f0*/  HADD2.F32 R14, -RZ, R28.H0_H0 ;  /* 0x2000001cff0e7230 */ /* 0x008fe40000004100 */
[--C-:B0-----:R-:W-:Y:S02]  /*2300*/  HADD2.F32 R13, -RZ, R8.reuse.H0_H0 ;  /* 0x20000008ff0d7230 */ /* 0x101fe40000004100 */
        /* <DEDUP_REMOVED lines=27> */
[----:B------:R-:W-:-:S02]  /*24c0*/  HADD2.F32 R19, -RZ, R25.H0_H0 ;  /* 0x20000019ff137230 */ /* 0x000fc40000004100 */
[----:B------:R-:W-:Y:S02]  /*24d0*/  HADD2.F32 R18, -RZ, R33.H0_H0 ;  /* 0x20000021ff127230 */ /* 0x000fe40000004100 */
[----:B------:R-:W-:Y:S02]  /*24e0*/  HADD2.F32 R24, -RZ, R24.H1_H1 ;  /* 0x30000018ff187230 */ /* 0x000fe40000004100 */
[----:B------:R-:W-:Y:S02]  /*24f0*/  HADD2.F32 R32, -RZ, R32.H1_H1 ;  /* 0x30000020ff207230 */ /* 0x000fe40000004100 */
[----:B------:R-:W-:Y:S01]  /*2500*/  FFMA.FTZ R16, R19, R18, R16 ;  /* 0x0000001213107223 */ /* 0x000fe20000010010 */
[----:B------:R-:W-:Y:S02]  /*2510*/  HADD2.F32 R25, -RZ, R25.H1_H1 ;  /* 0x30000019ff197230 */ /* 0x000fe40000004100 */
[----:B------:R-:W-:Y:S02]  /*2520*/  HADD2.F32 R33, -RZ, R33.H1_H1 ;  /* 0x30000021ff217230 */ /* 0x000fe40000004100 */
[----:B------:R-:W-:-:S02]  /*2530*/  HADD2.F32 R29, -RZ, R35.H0_H0 ;  /* 0x20000023ff1d7230 */ /* 0x000fc40000004100 */
[--C-:B------:R-:W-:Y:S02]  /*2540*/  HADD2.F32 R18, -RZ, R26.reuse.H0_H0 ;  /* 0x2000001aff127230 */ /* 0x100fe40000004100 */
[----:B------:R-:W-:Y:S02]  /*2550*/  HADD2.F32 R19, -RZ, R26.H1_H1 ;  /* 0x3000001aff137230 */ /* 0x000fe40000004100 */
[----:B------:R-:W-:Y:S01]  /*2560*/  FFMA.FTZ R17, R24, R32, R17 ;  /* 0x0000002018117223 */ /* 0x000fe20000010011 */
[----:B------:R-:W-:Y:S02]  /*2570*/  HADD2.F32 R35, -RZ, R35.H1_H1 ;  /* 0x30000023ff237230 */ /* 0x000fe40000004100 */
[--C-:B------:R-:W-:Y:S02]  /*2580*/  HADD2.F32 R26, -RZ, R27.reuse.H0_H0 ;  /* 0x2000001bff1a7230 */ /* 0x100fe40000004100 */
[----:B------:R-:W-:Y:S02]  /*2590*/  HADD2.F32 R28, -RZ, R27.H1_H1 ;  /* 0x3000001bff1c7230 */ /* 0x000fe40000004100 */
[----:B------:R-:W-:-:S02]  /*25a0*/  HADD2.F32 R31, -RZ, R36.H0_H0 ;  /* 0x20000024ff1f7230 */ /* 0x000fc40000004100 */
[----:B------:R-:W-:Y:S02]  /*25b0*/  HADD2.F32 R24, -RZ, R34.H0_H0 ;  /* 0x20000022ff187230 */ /* 0x000fe40000004100 */
[----:B------:R-:W-:Y:S02]  /*25c0*/  HADD2.F32 R36, -RZ, R36.H1_H1 ;  /* 0x30000024ff247230 */ /* 0x000fe40000004100 */
[----:B0-----:R-:W-:Y:S02]  /*25d0*/  HADD2.F32 R30, -RZ, R8.H1_H1 ;  /* 0x30000008ff1e7230 */ /* 0x001fe40000004100 */
[----:B------:R-:W-:Y:S01]  /*25e0*/  FFMA.FTZ R42, R25, R33, R42 ;  /* 0x00000021192a7223 */ /* 0x000fe2000001002a */
[----:B------:R-:W-:Y:S02]  /*25f0*/  HADD2.F32 R34, -RZ, R34.H1_H1 ;  /* 0x30000022ff227230 */ /* 0x000fe40000004100 */
[----:B------:R-:W-:Y:S01]  /*2600*/  FFMA.FTZ R41, R26, R29, R41 ;  /* 0x0000001d1a297223 */ /* 0x000fe20000010029 */
[----:B------:R-:W-:Y:S01]  /*2610*/  FFMA.FTZ R53, R28, R35, R53 ;  /* 0x000000231c357223 */ /* 0x000fe20000010035 */
[----:B------:R-:W-:-:S02]  /*2620*/  HADD2.F32 R33, -RZ, R9.H0_H0 ;  /* 0x20000009ff217230 */ /* 0x000fc40000004100 */
[----:B------:R-:W-:Y:S02]  /*2630*/  HADD2.F32 R27, -RZ, R9.H1_H1 ;  /* 0x30000009ff1b7230 */ /* 0x000fe40000004100 */
[----:B------:R-:W-:Y:S01]  /*2640*/  FFMA.FTZ R17, R30, R36, R17 ;  /* 0x000000241e117223 */ /* 0x000fe20000010011 */
[----:B------:R-:W-:Y:S02]  /*2650*/  HADD2.F32 R29, -RZ, R8.H0_H0 ;  /* 0x20000008ff1d7230 */ /* 0x000fe40000004100 */
[--C-:B------:R-:W-:Y:S02]  /*2660*/  HADD2.F32 R28, -RZ, R10.reuse.H0_H0 ;  /* 0x2000000aff1c7230 */ /* 0x100fe40000004100 */
[----:B------:R-:W-:Y:S02]  /*2670*/  HADD2.F32 R9, -RZ, R10.H1_H1 ;  /* 0x3000000aff097230 */ /* 0x000fe40000004100 */
[----:B------:R-:W-:Y:S01]  /*2680*/  FFMA.FTZ R40, R19, R34, R40 ;  /* 0x0000002213287223 */ /* 0x000fe20000010028 */
[----:B------:R-:W-:-:S02]  /*2690*/  HADD2.F32 R8, -RZ, R11.H0_H0 ;  /* 0x2000000bff087230 */ /* 0x000fc40000004100 */
[----:B------:R-:W-:Y:S02]  /*26a0*/  HADD2.F32 R10, -RZ, R11.H1_H1 ;  /* 0x3000000bff0a7230 */ /* 0x000fe40000004100 */
[----:B-1----:R-:W-:Y:S02]  /*26b0*/  HADD2.F32 R30, -RZ, R12.H0_H0 ;  /* 0x2000000cff1e7230 */ /* 0x002fe40000004100 */
[----:B------:R-:W-:Y:S02]  /*26c0*/  HADD2.F32 R11, -RZ, R20.H0_H0 ;  /* 0x20000014ff0b7230 */ /* 0x000fe40000004100 */
[----:B------:R-:W-:Y:S02]  /*26d0*/  HADD2.F32 R19, -RZ, R38.H1_H1 ;  /* 0x30000026ff137230 */ /* 0x000fe40000004100 */
[----:B------:R-:W-:Y:S02]  /*26e0*/  HADD2.F32 R12, -RZ, R12.H1_H1 ;  /* 0x3000000cff0c7230 */ /* 0x000fe40000004100 */
[----:B------:R-:W-:-:S02]  /*26f0*/  HADD2.F32 R20, -RZ, R20.H1_H1 ;  /* 0x30000014ff147230 */ /* 0x000fc40000004100 */
        /* <DEDUP_REMOVED lines=16> */
[----:B------:R-:W-:-:S02]  /*2800*/  HADD2.F32 R11, -RZ, R14.H0_H0 ;  /* 0x2000000eff0b7230 */ /* 0x000fc40000004100 */
[----:B------:R-:W-:Y:S01]  /*2810*/  FFMA.FTZ R26, R28, R26, R43 ;  /* 0x0000001a1c1a7223 */ /* 0x000fe2000001002b */
[--C-:B------:R-:W-:Y:S02]  /*2820*/  HADD2.F32 R12, -RZ, R22.reuse.H0_H0 ;  /* 0x20000016ff0c7230 */ /* 0x100fe40000004100 */
[----:B------:R-:W-:Y:S01]  /*2830*/  FFMA.FTZ R20, R20, R21, R27 ;  /* 0x0000001514147223 */ /* 0x000fe2000001001b */
[----:B------:R-:W-:Y:S01]  /*2840*/  FADD.FTZ R13, R16, R13 ;  /* 0x0000000d100d7221 */ /* 0x000fe20000010000 */
[----:B------:R-:W-:Y:S02]  /*2850*/  HADD2.F32 R18, -RZ, R39.H0_H0 ;  /* 0x20000027ff127230 */ /* 0x000fe40000004100 */
[----:B------:R-:W-:Y:S02]  /*2860*/  HADD2.F32 R22, -RZ, R22.H1_H1 ;  /* 0x30000016ff167230 */ /* 0x000fe40000004100 */
[----:B------:R-:W-:Y:S01]  /*2870*/  FFMA.FTZ R11, R11, R12, R26 ;  /* 0x0000000c0b0b7223 */ /* 0x000fe2000001001a */
[----:B------:R-:W-:-:S02]  /*2880*/  HADD2.F32 R14, -RZ, R14.H1_H1 ;  /* 0x3000000eff0e7230 */ /* 0x000fc40000004100 */
[----:B------:R-:W-:Y:S01]  /*2890*/  FADD.FTZ R20, R20, R13 ;  /* 0x0000000d14147221 */ /* 0x000fe20000010000 */
[----:B------:R-:W-:Y:S01]  /*28a0*/  IADD3 R12, PT, PT, R7, 0x1, RZ ;  /* 0x00000001070c7810 */ /* 0x000fe20007ffe0ff */
[----:B------:R-:W-:Y:S02]  /*28b0*/  HADD2.F32 R24, -RZ, R39.H1_H1 ;  /* 0x30000027ff187230 */ /* 0x000fe40000004100 */
[----:B------:R-:W-:Y:S01]  /*28c0*/  FFMA.FTZ R8, R8, R18, R41 ;  /* 0x0000001208087223 */ /* 0x000fe20000010029 */
[----:B------:R-:W-:Y:S02]  /*28d0*/  HADD2.F32 R16, -RZ, R23.H0_H0 ;  /* 0x20000017ff107230 */ /* 0x000fe40000004100 */
[----:B------:R-:W-:Y:S01]  /*28e0*/  FFMA.FTZ R9, R14, R22, R9 ;  /* 0x000000160e097223 */ /* 0x000fe20000010009 */
[----:B------:R-:W-:Y:S02]  /*28f0*/  HADD2.F32 R13, -RZ, R15.H0_H0 ;  /* 0x2000000fff0d7230 */ /* 0x000fe40000004100 */
[----:B------:R-:W-:Y:S01]  /*2900*/  FADD.FTZ R20, R11, R20 ;  /* 0x000000140b147221 */ /* 0x000fe20000010000 */
[----:B------:R-:W-:Y:S01]  /*2910*/  I2FP.F32.S32 R12, R12 ;  /* 0x0000000c000c7245 */ /* 0x000fe20000201400 */
[----:B------:R-:W-:-:S02]  /*2920*/  HADD2.F32 R23, -RZ, R23.H1_H1 ;  /* 0x30000017ff177230 */ /* 0x000fc40000004100 */
[----:B------:R-:W-:Y:S01]  /*2930*/  FFMA.FTZ R10, R10, R24, R53 ;  /* 0x000000180a0a7223 */ /* 0x000fe20000010035 */
[----:B------:R-:W-:Y:S02]  /*2940*/  HADD2.F32 R15, -RZ, R15.H1_H1 ;  /* 0x3000000fff0f7230 */ /* 0x000fe40000004100 */
[----:B------:R-:W-:Y:S01]  /*2950*/  FFMA.FTZ R8, R13, R16, R8 ;  /* 0x000000100d087223 */ /* 0x000fe20000010008 */
[----:B------:R-:W-:Y:S01]  /*2960*/  FADD.FTZ R9, R9, R20 ;  /* 0x0000001409097221 */ /* 0x000fe20000010000 */
[----:B-----5:R-:W-:Y:S01]  /*2970*/  FMUL.FTZ R12, R12, R49 ;  /* 0x000000310c0c7220 */ /* 0x020fe20000410000 */
[----:B------:R-:W-:Y:S01]  /*2980*/  FSETP.NEU.FTZ.AND P0, PT, R49, RZ, PT ;  /* 0x000000ff3100720b */ /* 0x000fe20003f1d000 */
[----:B------:R-:W-:Y:S01]  /*2990*/  FFMA.FTZ R10, R15, R23, R10 ;  /* 0x000000170f0a7223 */ /* 0x000fe2000001000a */
[----:B------:R-:W-:Y:S01]  /*29a0*/  FADD.FTZ R9, R8, R9 ;  /* 0x0000000908097221 */ /* 0x000fe20000010000 */
[----:B------:R-:W-:Y:S01]  /*29b0*/  VIADD R8, R6, 0xffffffff ;  /* 0xffffffff06087836 */ /* 0x000fe20000000000 */
[----:B------:R-:W-:-:S02]  /*29c0*/  FSEL R12, R12, RZ, P0 ;  /* 0x000000ff0c0c7208 */ /* 0x000fc40000000000 */
[----:B------:R-:W-:Y:S02]  /*29d0*/  FADD.FTZ R9, R10, R9 ;  /* 0x000000090a097221 */ /* 0x000fe40000010000 */
[----:B------:R-:W-:Y:S02]  /*29e0*/  ISETP.GE.AND P0, PT, R8, UR9, PT ;  /* 0x0000000908007c0c */ /* 0x000fe4000bf06270 */
[----:B------:R-:W-:-:S05]  /*29f0*/  FFMA.FTZ R12, R9, UR19, R12 ;  /* 0x00000013090c7c23 */ /* 0x000fca000801000c */
[----:B------:R-:W-:-:S05]  /*2a00*/  FSEL R9, R12, RZ, !P0 ;  /* 0x000000ff0c097208 */ /* 0x000fca0004000000 */
[----:B------:R1:W-:Y:S01]  /*2a10*/  STS [R44], R9 ;  /* 0x000000092c007388 */ /* 0x0003e20000000800 */
[----:B------:R-:W-:-:S07]  /*2a20*/  @!P0 FMNMX.FTZ R45, R45, R12, !PT ;  /* 0x0000000c2d2d8209 */ /* 0x000fce0007810000 */
.L_x_21725:
[----:B------:R-:W-:Y:S05]  /*2a30*/  BSYNC.RECONVERGENT B1 ;  /* 0x0000000000017941 */ /* 0x000fea0003800200 */
.L_x_21724:
[----:B------:R-:W-:Y:S02]  /*2a40*/  IADD3 R4, P0, PT, R4, 0x10, RZ ;  /* 0x0000001004047810 */ /* 0x000fe40007f1e0ff */
[----:B01----:R-:W-:Y:S02]  /*2a50*/  IADD3 R44, PT, PT, R44, 0x200, RZ ;  /* 0x000002002c2c7810 */ /* 0x003fe40007ffe0ff */
[----:B------:R-:W-:Y:S02]  /*2a60*/  IADD3 R7, PT, PT, R7, 0x80, RZ ;  /* 0x0000008007077810 */ /* 0x000fe40007ffe0ff */
[----:B------:R-:W-:Y:S02]  /*2a70*/  IADD3 R6, PT, PT, R6, 0x80, RZ ;  /* 0x0000008006067810 */ /* 0x000fe40007ffe0ff */
[----:B------:R-:W-:Y:S01]  /*2a80*/  IADD3.X R5, PT, PT, RZ, R5, RZ, P0, !PT ;  /* 0x00000005ff057210 */ /* 0x000fe200007fe4ff */
[----:B------:R-:W-:Y:S06]  /*2a90*/  @!P1 BRA `(.L_x_21726) ;  /* 0xffffffe000189947 */ /* 0x000fec000383ffff */
.L_x_21723:
[----:B------:R-:W-:Y:S05]  /*2aa0*/  BSYNC.RECONVERGENT B0 ;  /* 0x0000000000007941 */ /* 0x000fea0003800200 */
.L_x_21722:
[----:B------:R-:W0:Y:S01]  /*2ab0*/  SHFL.BFLY PT, R4, R45, 0x10, 0x1f ;  /* 0x0e001f002d047f89 */ /* 0x000e2200000e0000 */
[----:B------:R-:W-:Y:S01]  /*2ac0*/  MOV R14, 0xff7fffff ;  /* 0xff7fffff000e7802 */ /* 0x000fe20000000f00 */
[----:B------:R-:W-:Y:S01]  /*2ad0*/  BSSY.RECONVERGENT B0, `(.L_x_21727) ;  /* 0x0000103000007945 */ /* 0x000fe20003800200 */
        /* <DEDUP_REMOVED lines=15> */
[----:B0-----:R-:W-:-:S04]  /*2bd0*/  LEA R12, R3, R12, 0x18 ;  /* 0x0000000c030c7211 */ /* 0x001fc800078ec0ff */
[-C--:B------:R-:W-:Y:S02]  /*2be0*/  LEA R6, R9, R12.reuse, 0x2 ;  /* 0x0000000c09067211 */ /* 0x080fe400078e10ff */
[----:B------:R-:W-:Y:S02]  /*2bf0*/  LEA R7, R41, R12, 0x2 ;  /* 0x0000000c29077211 */ /* 0x000fe400078e10ff */
[----:B-1----:R-:W-:Y:S02]  /*2c00*/  FMNMX.FTZ R13, R8, R11, !PT ;  /* 0x0000000b080d7209 */ /* 0x002fe40007810000 */
[----:B------:R-:W0:Y:S03]  /*2c10*/  S2R R8, SR_CTAID.Z ;  /* 0x0000000000087919 */ /* 0x000e260000002700 */
        /* <DEDUP_REMOVED lines=31> */
.L_x_21731:
        /* <DEDUP_REMOVED lines=11> */
.L_x_21730:
[----:B------:R-:W-:Y:S05]  /*2ec0*/  BSYNC.RECONVERGENT B1 ;  /* 0x0000000000017941 */ /* 0x000fea0003800200 */
.L_x_21729:
        /* <DEDUP_REMOVED lines=12> */
.L_x_21734:
[----:B------:R-:W0:Y:S01]  /*2f90*/  LDS R24, [R14+0x200] ;  /* 0x000200000e187984 */ /* 0x000e220000000800 */
[----:B------:R-:W-:-:S03]  /*2fa0*/  IADD3 R16, PT, PT, R16, 0x800, RZ ;  /* 0x0000080010107810 */ /* 0x000fc60007ffe0ff */
[----:B------:R-:W1:Y:S01]  /*2fb0*/  LDS R18, [R14+-0x400] ;  /* 0xfffc00000e127984 */ /* 0x000e620000000800 */
[----:B------:R-:W-:-:S03]  /*2fc0*/  ISETP.GE.AND P3, PT, R16, R15, PT ;  /* 0x0000000f1000720c */ /* 0x000fc60003f66270 */
[----:B------:R-:W2:Y:S04]  /*2fd0*/  LDS R20, [R14+-0x200] ;  /* 0xfffe00000e147984 */ /* 0x000ea80000000800 */
[----:B------:R-:W3:Y:S04]  /*2fe0*/  LDS R26, [R14+0x400] ;  /* 0x000400000e1a7984 */ /* 0x000ee80000000800 */
[----:B------:R-:W4:Y:S04]  /*2ff0*/  LDS R22, [R14] ;  /* 0x000000000e167984 */ /* 0x000f280000000800 */
        /* <DEDUP_REMOVED lines=14> */
[----:B---3--:R-:W-:Y:S01]  /*30e0*/  FADD.FTZ R26, -R5, R26 ;  /* 0x0000001a051a7221 */ /* 0x008fe20000010100 */
[----:B------:R-:W-:-:S02]  /*30f0*/  FMUL.FTZ R19, R20, 1.4426950216293334961 ;  /* 0x3fb8aa3b14137820 */ /* 0x000fc40000410000 */
[----:B------:R-:W3:Y:S01]  /*3100*/  LDS R20, [R14+0x1800] ;  /* 0x001800000e147984 */ /* 0x000ee20000000800 */
[C---:B----4-:R-:W-:Y:S01]  /*3110*/  FADD.FTZ R22, -R5.reuse, R22 ;  /* 0x0000001605167221 */ /* 0x050fe20000010100 */
[----:B------:R-:W-:Y:S01]  /*3120*/  FMUL.FTZ R25, R26, 1.4426950216293334961 ;  /* 0x3fb8aa3b1a197820 */ /* 0x000fe20000410000 */
[----:B------:R-:W4:Y:S01]  /*3130*/  MUFU.EX2 R17, R17 ;  /* 0x0000001100117308 */ /* 0x000f220000000800 */
[----:B------:R-:W3:Y:S01]  /*3140*/  LDS R26, [R14+0x1400] ;  /* 0x001400000e1a7984 */ /* 0x000ee20000000800 */
[----:B------:R-:W-:Y:S01]  /*3150*/  FMUL.FTZ R21, R22, 1.4426950216293334961 ;  /* 0x3fb8aa3b16157820 */ /* 0x000fe20000410000 */
[C---:B------:R-:W-:Y:S02]  /*3160*/  FADD.FTZ R28, -R5.reuse, R28 ;  /* 0x0000001c051c7221 */ /* 0x040fe40000010100 */
[----:B------:R-:W3:Y:S01]  /*3170*/  LDS R22, [R14+0x1a00] ;  /* 0x001a00000e167984 */ /* 0x000ee20000000800 */
[C---:B------:R-:W-:Y:S01]  /*3180*/  FADD.FTZ R30, -R5.reuse, R30 ;  /* 0x0000001e051e7221 */ /* 0x040fe20000010100 */
[----:B------:R-:W-:Y:S01]  /*3190*/  FMUL.FTZ R27, R28, 1.4426950216293334961 ;  /* 0x3fb8aa3b1c1b7820 */ /* 0x000fe20000410000 */
[----:B------:R-:W0:Y:S01]  /*31a0*/  MUFU.EX2 R19, R19 ;  /* 0x0000001300137308 */ /* 0x000e220000000800 */
[----:B--2---:R-:W-:Y:S01]  /*31b0*/  STS [R14+0x200], R23 ;  /* 0x000200170e007388 */ /* 0x004fe20000000800 */
        /* <DEDUP_REMOVED lines=11> */
[----:B------:R-:W-:Y:S01]  /*3270*/  STS [R14+-0x200], R19 ;  /* 0xfffe00130e007388 */ /* 0x000fe20000000800 */
[----:B-1----:R-:W-:Y:S02]  /*3280*/  FADD.FTZ R24, -R5, R24 ;  /* 0x0000001805187221 */ /* 0x002fe40000010100 */
[----:B------:R-:W-:Y:S02]  /*3290*/  FMUL.FTZ R38, R38, 1.4426950216293334961 ;  /* 0x3fb8aa3b26267820 */ /* 0x000fe40000410000 */
[----:B------:R-:W-:Y:S01]  /*32a0*/  FMUL.FTZ R37, R24, 1.4426950216293334961 ;  /* 0x3fb8aa3b18257820 */ /* 0x000fe20000410000 */
[----:B------:R-:W-:Y:S01]  /*32b0*/  FADD.FTZ R24, R17, R13 ;  /* 0x0000000d11187221 */ /* 0x000fe20000010000 */
[----:B------:R-:W0:Y:S01]  /*32c0*/  MUFU.EX2 R27, R27 ;  /* 0x0000001b001b7308 */ /* 0x000e220000000800 */
[C---:B------:R-:W-:Y:S01]  /*32d0*/  FADD.FTZ R18, -R5.reuse, R18 ;  /* 0x0000001205127221 */ /* 0x040fe20000010100 */
[----:B--2---:R-:W-:Y:S01]  /*32e0*/  STS [R14], R21 ;  /* 0x000000150e007388 */ /* 0x004fe20000000800 */
[----:B------:R-:W-:Y:S01]  /*32f0*/  FADD.FTZ R24, R24, R19 ;  /* 0x0000001318187221 */ /* 0x000fe20000010000 */
[----:B---3--:R-:W-:Y:S01]  /*3300*/  FADD.FTZ R20, -R5, R20 ;  /* 0x0000001405147221 */ /* 0x008fe20000010100 */
[----:B------:R-:W-:-:S02]  /*3310*/  FMUL.FTZ R18, R18, 1.4426950216293334961 ;  /* 0x3fb8aa3b12127820 */ /* 0x000fc40000410000 */
[----:B------:R-:W-:Y:S01]  /*3320*/  FADD.FTZ R24, R24, R21 ;  /* 0x0000001518187221 */ /* 0x000fe20000010000 */
[----:B------:R-:W1:Y:S01]  /*3330*/  MUFU.EX2 R29, R29 ;  /* 0x0000001d001d7308 */ /* 0x000e620000000800 */
[C---:B------:R-:W-:Y:S01]  /*3340*/  FADD.FTZ R26, -R5.reuse, R26 ;  /* 0x0000001a051a7221 */ /* 0x040fe20000010100 */
[----:B------:R-:W-:Y:S01]  /*3350*/  FMUL.FTZ R20, R20, 1.4426950216293334961 ;  /* 0x3fb8aa3b14147820 */ /* 0x000fe20000410000 */
[----:B------:R-:W-:Y:S01]  /*3360*/  FADD.FTZ R24, R24, R23 ;  /* 0x0000001718187221 */ /* 0x000fe20000010000 */
[----:B------:R-:W-:Y:S01]  /*3370*/  FADD.FTZ R22, -R5, R22 ;  /* 0x0000001605167221 */ /* 0x000fe20000010100 */
[----:B------:R-:W-:Y:S01]  /*3380*/  FMUL.FTZ R26, R26, 1.4426950216293334961 ;  /* 0x3fb8aa3b1a1a7820 */ /* 0x000fe20000410000 */
[----:B----4-:R-:W-:Y:S01]  /*3390*/  STS [R14+0x400], R25 ;  /* 0x000400190e007388 */ /* 0x010fe20000000800 */
[----:B------:R-:W-:Y:S01]  /*33a0*/  FADD.FTZ R24, R24, R25 ;  /* 0x0000001918187221 */ /* 0x000fe20000010000 */
[----:B------:R-:W2:Y:S01]  /*33b0*/  MUFU.EX2 R31, R31 ;  /* 0x0000001f001f7308 */ /* 0x000ea20000000800 */
[----:B------:R-:W-:Y:S01]  /*33c0*/  FMUL.FTZ R22, R22, 1.4426950216293334961 ;  /* 0x3fb8aa3b16167820 */ /* 0x000fe20000410000 */
[----:B0-----:R-:W-:Y:S01]  /*33d0*/  STS [R14+0x600], R27 ;  /* 0x0006001b0e007388 */ /* 0x001fe20000000800 */
[----:B------:R-:W-:-:S05]  /*33e0*/  FADD.FTZ R24, R24, R27 ;  /* 0x0000001b18187221 */ /* 0x000fca0000010000 */
        /* <DEDUP_REMOVED lines=21> */
[----:B-----5:R-:W3:Y:S01]  /*3540*/  MUFU.EX2 R49, R22 ;  /* 0x0000001600317308 */ /* 0x020ee20000000800 */
        /* <DEDUP_REMOVED lines=8> */
.L_x_21733:
[----:B------:R-:W-:Y:S05]  /*35d0*/  BSYNC.RECONVERGENT B1 ;  /* 0x0000000000017941 */ /* 0x000fea0003800200 */
.L_x_21732:
        /* <DEDUP_REMOVED lines=55> */
.L_x_21736:
[----:B------:R-:W-:Y:S05]  /*3950*/  BSYNC.RECONVERGENT B1 ;  /* 0x0000000000017941 */ /* 0x000fea0003800200 */
.L_x_21735:
        /* <DEDUP_REMOVED lines=26> */
.L_x_21728:
[----:B------:R-:W-:Y:S05]  /*3b00*/  BSYNC.RECONVERGENT B0 ;  /* 0x0000000000007941 */ /* 0x000fea0003800200 */
.L_x_21727:
        /* <DEDUP_REMOVED lines=41> */
.L_x_21741:
[----:B------:R-:W1:Y:S01]  /*3da0*/  LDS R7, [R15] ;  /* 0x000000000f077984 */ /* 0x000e620000000800 */
[----:B------:R-:W-:-:S04]  /*3db0*/  IADD3 R16, PT, PT, R16, 0x1, RZ ;  /* 0x0000000110107810 */ /* 0x000fc80007ffe0ff */
[----:B------:R-:W-:Y:S01]  /*3dc0*/  ISETP.NE.AND P0, PT, R16, RZ, PT ;  /* 0x000000ff1000720c */ /* 0x000fe20003f05270 */
[----:B-1----:R-:W-:-:S05]  /*3dd0*/  FMUL.FTZ R18, R7, R6 ;  /* 0x0000000607127220 */ /* 0x002fca0000410000 */
[----:B------:R1:W-:Y:S02]  /*3de0*/  STS [R15], R18 ;  /* 0x000000120f007388 */ /* 0x0003e40000000800 */
[----:B-1----:R-:W-:-:S05]  /*3df0*/  IADD3 R15, PT, PT, R15, 0x200, RZ ;  /* 0x000002000f0f7810 */ /* 0x002fca0007ffe0ff */
[----:B------:R-:W-:Y:S05]  /*3e00*/  @P0 BRA `(.L_x_21741) ;  /* 0xfffffffc00e40947 */ /* 0x000fea000383ffff */
.L_x_21740:
[----:B------:R-:W-:Y:S05]  /*3e10*/  BSYNC.RECONVERGENT B1 ;  /* 0x0000000000017941 */ /* 0x000fea0003800200 */
.L_x_21739:
        /* <DEDUP_REMOVED lines=12> */
.L_x_21744:
        /* <DEDUP_REMOVED lines=52> */
.L_x_21743:
[----:B------:R-:W-:Y:S05]  /*4220*/  BSYNC.RECONVERGENT B1 ;  /* 0x0000000000017941 */ /* 0x000fea0003800200 */
.L_x_21742:
        /* <DEDUP_REMOVED lines=31> */
.L_x_21746:
[----:B------:R-:W-:Y:S05]  /*4420*/  BSYNC.RECONVERGENT B1 ;  /* 0x0000000000017941 */ /* 0x000fea0003800200 */
.L_x_21745:
        /* <DEDUP_REMOVED lines=14> */
.L_x_21738:
[----:B------:R-:W-:Y:S05]  /*4510*/  BSYNC.RECONVERGENT B0 ;  /* 0x0000000000007941 */ /* 0x000fea0003800200 */
.L_x_21737:
[----:B------:R-:W3:Y:S01]  /*4520*/  LDCU UR6, c[0x0][0x370] ;  /* 0x00006e00ff0677ac */ /* 0x000ee20008000800 */
[----:B--2---:R-:W2:Y:S08]  /*4530*/  LDC R7, c[0x0][0x378] ;  /* 0x0000de00ff077b82 */ /* 0x004eb00000000800 */
[----:B------:R-:W-:Y:S01]  /*4540*/  BAR.SYNC.DEFER_BLOCKING 0x0 ;  /* 0x0000000000007b1d */ /* 0x000fe20000010000 */
[----:B------:R-:W-:-:S02]  /*4550*/  ISETP.NE.AND P0, PT, R10, RZ, PT ;  /* 0x000000ff0a00720c */ /* 0x000fc40003f05270 */
[----:B------:R-:W-:-:S03]  /*4560*/  LEA R44, R8, R9, 0x4 ;  /* 0x00000009082c7211 */ /* 0x000fc600078e20ff */
[----:B------:R-:W4:Y:S02]  /*4570*/  LDCU UR17, c[0x0][0x3dc] ;  /* 0x00007b80ff1177ac */ /* 0x000f240008000800 */
[----:B------:R-:W0:Y:S01]  /*4580*/  S2UR UR8, SR_CTAID.X ;  /* 0x00000000000879c3 */ /* 0x000e220000002500 */
[----:B------:R-:W-:Y:S07]  /*4590*/  BSSY.RECONVERGENT B0, `(.L_x_21747) ;  /* 0x0000010000007945 */ /* 0x000fee0003800200 */
[----:B------:R-:W0:Y:S01]  /*45a0*/  S2UR UR16, SR_CTAID.Y ;  /* 0x00000000001079c3 */ /* 0x000e220000002600 */
[----:B---3--:R-:W-:Y:S05]  /*45b0*/  @P0 BRA `(.L_x_21748) ;  /* 0x0000000000340947 */ /* 0x008fea0003800000 */
[----:B0-----:R-:W-:Y:S01]  /*45c0*/  UIMAD UR5, UR16, UR6, UR8 ;  /* 0x00000006100572a4 */ /* 0x001fe2000f8e0208 */
[----:B------:R-:W0:Y:S05]  /*45d0*/  LDCU.128 UR12, c[0x0][0x380] ;  /* 0x00007000ff0c77ac */ /* 0x000e2a0008000c00 */
[----:B--2---:R-:W-:-:S05]  /*45e0*/  IMAD R11, R7, UR5, RZ ;  /* 0x00000005070b7c24 */ /* 0x004fca000f8e02ff */
[----:B-1----:R-:W-:-:S04]  /*45f0*/  IADD3 R6, P0, PT, R11, R8, RZ ;  /* 0x000000080b067210 */ /* 0x002fc80007f1e0ff */
        /* <DEDUP_REMOVED lines=9> */
.L_x_21748:
[----:B0---4-:R-:W-:Y:S05]  /*4690*/  BSYNC.RECONVERGENT B0 ;  /* 0x0000000000007941 */ /* 0x011fea0003800200 */
.L_x_21747:
        /* <DEDUP_REMOVED lines=11> */
[----:B------:R-:W-:Y:S01]  /*4750*/  MOV R25, RZ ;  /* 0x000000ff00197202 */ /* 0x000fe20000000f00 */
[----:B0-----:R-:W-:Y:S06]  /*4760*/  @P0 BRA `(.L_x_21750) ;  /* 0x0000003000600947 */ /* 0x001fec0003800000 */
[----:B-1-3--:R-:W0:Y:S01]  /*4770*/  I2F.RP R13, R0 ;  /* 0x00000000000d7306 */ /* 0x00ae220000209400 */
[----:B------:R-:W1:Y:S01]  /*4780*/  LDC R11, c[0x0][0x3c8] ;  /* 0x0000f200ff0b7b82 */ /* 0x000e620000000800 */
[----:B------:R-:W-:Y:S01]  /*4790*/  SHF.L.U32 R6, R10, 0x5, RZ ;  /* 0x000000050a067819 */ /* 0x000fe200000006ff */
[----:B------:R-:W3:Y:S01]  /*47a0*/  LDCU UR14, c[0x0][0x3fc] ;  /* 0x00007f80ff0e77ac */ /* 0x000ee20008000800 */
[----:B------:R-:W-:Y:S01]  /*47b0*/  VIADD R14, R4, 0x120 ;  /* 0x00000120040e7836 */ /* 0x000fe20000000000 */
[C---:B------:R-:W-:Y:S01]  /*47c0*/  IADD3 R24, PT, PT, R44.reuse, 0x1, RZ ;  /* 0x000000012c187810 */ /* 0x040fe20007ffe0ff */
[----:B------:R-:W-:Y:S01]  /*47d0*/  IMAD.WIDE.U32 R4, R44, 0x4, RZ ;  /* 0x000000042c047825 */ /* 0x000fe200078e00ff */
[----:B------:R-:W4:Y:S01]  /*47e0*/  LDCU UR15, c[0x0][0x3e0] ;  /* 0x00007c00ff0f77ac */ /* 0x000f220008000800 */
[----:B------:R-:W-:Y:S02]  /*47f0*/  LOP3.LUT R6, R6, 0x60, RZ, 0xe2, !PT ;  /* 0x0000006006067812 */ /* 0x000fe400078ee2ff */
[----:B------:R-:W-:-:S02]  /*4800*/  CS2R R38, SRZ ;  /* 0x0000000000267805 */ /* 0x000fc4000001ff00 */
[----:B------:R-:W-:Y:S01]  /*4810*/  LEA R3, R3, R14, 0x18 ;  /* 0x0000000e03037211 */ /* 0x000fe200078ec0ff */
[----:B------:R-:W2:Y:S01]  /*4820*/  LDCU.64 UR18, c[0x0][0x3b8] ;  /* 0x00007700ff1277ac */ /* 0x000ea20008000a00 */
[----:B------:R-:W-:Y:S02]  /*4830*/  LEA R6, R9, R6, 0x7 ;  /* 0x0000000609067211 */ /* 0x000fe400078e38ff */
[----:B------:R-:W-:Y:S02]  /*4840*/  CS2R R36, SRZ ;  /* 0x0000000000247805 */ /* 0x000fe4000001ff00 */
[----:B------:R-:W-:Y:S01]  /*4850*/  MOV R14, RZ ;  /* 0x000000ff000e7202 */ /* 0x000fe20000000f00 */
[----:B0-----:R-:W0:Y:S01]  /*4860*/  MUFU.RCP R13, R13 ;  /* 0x0000000d000d7308 */ /* 0x001e220000001000 */
[----:B------:R-:W-:Y:S01]  /*4870*/  UIADD3 UR5, UPT, UPT, UR9, 0x1f, URZ ;  /* 0x0000001f09057890 */ /* 0x000fe2000fffe0ff */
[----:B------:R-:W-:Y:S02]  /*4880*/  MOV R40, RZ ;  /* 0x000000ff00287202 */ /* 0x000fe40000000f00 */
[----:B------:R-:W-:-:S02]  /*4890*/  CS2R R34, SRZ ;  /* 0x0000000000227805 */ /* 0x000fc4000001ff00 */
[----:B------:R-:W-:Y:S01]  /*48a0*/  CS2R R32, SRZ ;  /* 0x0000000000207805 */ /* 0x000fe2000001ff00 */
[----:B------:R-:W-:Y:S01]  /*48b0*/  USHF.R.U32.HI UR5, URZ, 0x5, UR5 ;  /* 0x00000005ff057899 */ /* 0x000fe20008011605 */
[----:B---3--:R-:W-:Y:S01]  /*48c0*/  IMAD.U32 R42, RZ, RZ, UR14 ;  /* 0x0000000eff2a7e24 */ /* 0x008fe2000f8e00ff */
[----:B------:R-:W-:Y:S02]  /*48d0*/  CS2R R30, SRZ ;  /* 0x00000000001e7805 */ /* 0x000fe4000001ff00 */
[----:B------:R-:W-:Y:S02]  /*48e0*/  CS2R R28, SRZ ;  /* 0x00000000001c7805 */ /* 0x000fe4000001ff00 */
[----:B------:R-:W-:Y:S01]  /*48f0*/  CS2R R26, SRZ ;  /* 0x00000000001a7805 */ /* 0x000fe2000001ff00 */
[----:B-1----:R-:W-:Y:S01]  /*4900*/  IMAD R11, R11, UR16, RZ ;  /* 0x000000100b0b7c24 */ /* 0x002fe2000f8e02ff */
[----:B------:R-:W-:Y:S01]  /*4910*/  MOV R25, RZ ;  /* 0x000000ff00197202 */ /* 0x000fe20000000f00 */
[----:B----4-:R-:W-:Y:S01]  /*4920*/  IMAD R52, R2, UR15, RZ ;  /* 0x0000000f02347c24 */ /* 0x010fe2000f8e02ff */
[----:B------:R-:W-:Y:S01]  /*4930*/  IADD3 R44, PT, PT, R44, -UR5, RZ ;  /* 0x800000052c2c7c10 */ /* 0x000fe2000fffe0ff */
[----:B------:R-:W-:Y:S01]  /*4940*/  IMAD.WIDE R16, R11, 0x4, R4 ;  /* 0x000000040b107825 */ /* 0x000fe200078e0204 */
[----:B------:R-:W-:-:S02]  /*4950*/  IADD3 R5, PT, PT, R6, 0x10, R3 ;  /* 0x0000001006057810 */ /* 0x000fc40007ffe003 */
[----:B0-----:R-:W-:Y:S02]  /*4960*/  IADD3 R15, PT, PT, R13, 0xffffffe, RZ ;  /* 0x0ffffffe0d0f7810 */ /* 0x001fe40007ffe0ff */
[----:B------:R-:W-:Y:S02]  /*4970*/  LEA R11, R9, R12, 0x5 ;  /* 0x0000000c090b7211 */ /* 0x000fe400078e28ff */
[----:B--2---:R-:W-:Y:S02]  /*4980*/  IADD3 R6, P0, PT, R16, UR18, RZ ;  /* 0x0000001210067c10 */ /* 0x004fe4000ff1e0ff */
[----:B------:R-:W0:Y:S01]  /*4990*/  F2I.FTZ.U32.TRUNC.NTZ R15, R15 ;  /* 0x0000000f000f7305 */ /* 0x000e22000021f000 */
[----:B------:R-:W-:Y:S02]  /*49a0*/  IADD3 R11, PT, PT, R11, 0x3, RZ ;  /* 0x000000030b0b7810 */ /* 0x000fe40007ffe0ff */
[----:B------:R-:W-:Y:S02]  /*49b0*/  IADD3 R42, PT, PT, -R42, UR7, RZ ;  /* 0x000000072a2a7c10 */ /* 0x000fe4000fffe1ff */
[----:B------:R-:W-:-:S02]  /*49c0*/  SHF.R.S32.HI R53, RZ, 0x1f, R52 ;  /* 0x0000001fff357819 */ /* 0x000fc40000011434 */
[----:B0-----:R-:W-:-:S05]  /*49d0*/  IADD3 R13, PT, PT, RZ, -R15, RZ ;  /* 0x8000000fff0d7210 */ /* 0x001fca0007ffe0ff */
[----:B------:R-:W-:Y:S02]  /*49e0*/  IMAD R3, R13, R0, RZ ;  /* 0x000000000d037224 */ /* 0x000fe400078e02ff */
[----:B------:R-:W-:Y:S02]  /*49f0*/  IMAD.SHL.U32 R13, R10, 0x8, RZ ;  /* 0x000000080a0d7824 */ /* 0x000fe400078e00ff */
[----:B------:R-:W-:Y:S01]  /*4a00*/  IMAD.HI.U32 R4, R15, R3, R14 ;  /* 0x000000030f047227 */ /* 0x000fe200078e000e */
[----:B------:R-:W-:Y:S02]  /*4a10*/  IADD3.X R3, PT, PT, R17, UR19, RZ, P0, !PT ;  /* 0x0000001311037c10 */ /* 0x000fe400087fe4ff */
[C---:B------:R-:W-:Y:S02]  /*4a20*/  LOP3.LUT R12, R13.reuse, 0x18, RZ, 0xc0, !PT ;  /* 0x000000180d0c7812 */ /* 0x040fe400078ec0ff */
[----:B------:R-:W-:Y:S02]  /*4a30*/  LOP3.LUT R2, R13, 0xf8, RZ, 0xc0, !PT ;  /* 0x000000f80d027812 */ /* 0x000fe400078ec0ff */
[----:B------:R-:W-:-:S07]  /*4a40*/  IADD3 R43, PT, PT, R12, R11, RZ ;  /* 0x0000000b0c2b7210 */ /* 0x000fce0007ffe0ff */
.L_x_21785:
[----:B------:R-:W0:Y:S01]  /*4a50*/  LDC R18, c[0x0][0x400] ;  /* 0x00010000ff127b82 */ /* 0x000e220000000800 */
[----:B------:R-:W-:Y:S01]  /*4a60*/  IADD3 R13, PT, PT, R11, -0x3, RZ ;  /* 0xfffffffd0b0d7810 */ /* 0x000fe20007ffe0ff */
[----:B------:R-:W-:Y:S03]  /*4a70*/  BSSY.RECONVERGENT B0, `(.L_x_21751) ;  /* 0x00002dd000007945 */ /* 0x000fe60003800200 */
[----:B------:R-:W-:-:S03]  /*4a80*/  IABS R17, R13 ;  /* 0x0000000d00117213 */ /* 0x000fc60000000000 */
        /* <DEDUP_REMOVED lines=14> */
[----:B------:R-:W-:Y:S02]  /*4b70*/  ISETP.GE.U32.AND P0, PT, R17, R0, PT ;  /* 0x000000001100720c */ /* 0x000fe40003f06070 */
[----:B0-----:R-:W-:-:S04]  /*4b80*/  IADD3 R17, PT, PT, R19, 0xffffffe, RZ ;  /* 0x0ffffffe13117810 */ /* 0x001fc80007ffe0ff */
[----:B------:R-:W0:Y:S07]  /*4b90*/  F2I.FTZ.U32.TRUNC.NTZ R13, R17 ;  /* 0x00000011000d7305 */ /* 0x000e2e000021f000 */
[----:B------:R-:W-:-:S04]  /*4ba0*/  @P0 IADD3 R15, PT, PT, R15, 0x1, RZ ;  /* 0x000000010f0f0810 */ /* 0x000fc80007ffe0ff */
[----:B------:R-:W-:Y:S02]  /*4bb0*/  MOV R16, R15 ;  /* 0x0000000f00107202 */ /* 0x000fe40000000f00 */
[----:B0-----:R-:W-:-:S03]  /*4bc0*/  IADD3 R19, PT, PT, RZ, -R13, RZ ;  /* 0x8000000dff137210 */ /* 0x001fc60007ffe0ff */
[----:B------:R-:W-:Y:S01]  /*4bd0*/  @!P2 IMAD.MOV R16, RZ, RZ, -R16 ;  /* 0x000000ffff10a224 */ /* 0x000fe200078e0a10 */
[----:B------:R-:W-:Y:S01]  /*4be0*/  @!P1 LOP3.LUT R16, RZ, R12, RZ, 0x33, !PT ;  /* 0x0000000cff109212 */ /* 0x000fe200078e33ff */
[----:B------:R-:W-:Y:S01]  /*4bf0*/  HFMA2 R12, -RZ, RZ, 0, 0 ;  /* 0x00000000ff0c7431 */ /* 0x000fe200000001ff */
[----:B------:R-:W-:Y:S01]  /*4c00*/  ISETP.NE.AND P2, PT, R18, RZ, PT ;  /* 0x000000ff1200720c */ /* 0x000fe20003f45270 */
[----:B------:R-:W-:Y:S01]  /*4c10*/  IMAD R19, R19, R14, RZ ;  /* 0x0000000e13137224 */ /* 0x000fe200078e02ff */
[----:B------:R-:W-:-:S04]  /*4c20*/  IADD3 R15, PT, PT, R16, R47, RZ ;  /* 0x0000002f100f7210 */ /* 0x000fc80007ffe0ff */
[----:B------:R-:W-:Y:S02]  /*4c30*/  IABS R17, R15 ;  /* 0x0000000f00117213 */ /* 0x000fe40000000000 */
[----:B------:R-:W-:Y:S01]  /*4c40*/  ISETP.GE.AND P1, PT, R15, RZ, PT ;  /* 0x000000ff0f00720c */ /* 0x000fe20003f26270 */
[----:B------:R-:W-:Y:S01]  /*4c50*/  IMAD.HI.U32 R12, R13, R19, R12 ;  /* 0x000000130d0c7227 */ /* 0x000fe200078e000c */
[----:B------:R-:W-:-:S05]  /*4c60*/  MOV R13, R17 ;  /* 0x00000011000d7202 */ /* 0x000fca0000000f00 */
        /* <DEDUP_REMOVED lines=11> */
[----:B------:R-:W-:Y:S05]  /*4d20*/  @!P0 BRA P1, `(.L_x_21752) ;  /* 0x0000002800c48947 */ /* 0x000fea0000800000 */
[----:B------:R-:W-:Y:S01]  /*4d30*/  MOV R22, R6 ;  /* 0x0000000600167202 */ /* 0x000fe20000000f00 */
[----:B------:R-:W-:Y:S01]  /*4d40*/  IMAD.MOV.U32 R23, RZ, RZ, R3 ;  /* 0x000000ffff177224 */ /* 0x000fe200078e0003 */
[----:B------:R-:W0:Y:S04]  /*4d50*/  LDS.128 R12, [R5+-0x10] ;  /* 0xfffff000050c7984 */ /* 0x000e280000000c00 */
[----:B------:R-:W2:Y:S04]  /*4d60*/  LDG.E.CONSTANT R21, desc[UR10][R22.64] ;  /* 0x0000000a16157981 */ /* 0x000ea8000c1e9900 */
[----:B------:R1:W3:Y:S01]  /*4d70*/  LDS.128 R16, [R5] ;  /* 0x0000000005107984 */ /* 0x0002e20000000c00 */
[----:B0-----:R-:W-:-:S02]  /*4d80*/  F2FP.F16.F32.PACK_AB R14, R15, R14 ;  /* 0x0000000e0f0e723e */ /* 0x001fc400000000ff */
[----:B-----5:R-:W-:Y:S01]  /*4d90*/  F2FP.F16.F32.PACK_AB R49, R13, R12 ;  /* 0x0000000c0d31723e */ /* 0x020fe200000000ff */
        /* <DEDUP_REMOVED lines=9> */
[----:B------:R1:W5:Y:S06]  /*4e30*/  LDG.E.128.CONSTANT R12, desc[UR10][R20.64] ;  /* 0x0000000a140c7981 */ /* 0x00036c000c1e9d00 */
        /* <DEDUP_REMOVED lines=31> */
.L_x_21754:
[----:B------:R-:W-:Y:S05]  /*5030*/  BSYNC.RECONVERGENT B2 ;  /* 0x0000000000027941 */ /* 0x000fea0003800200 */
.L_x_21753:
[----:B------:R-:W-:Y:S01]  /*5040*/  F2FP.F16.F32.PACK_AB R51, R17, R16 ;  /* 0x000000101133723e */ /* 0x000fe200000000ff */
[----:B-----5:R-:W-:Y:S01]  /*5050*/  HMUL2 R13, R46, R13 ;  /* 0x0000000d2e0d7232 */ /* 0x020fe20000000000 */
[----:B------:R-:W-:Y:S02]  /*5060*/  F2FP.F16.F32.PACK_AB R48, R19, R18 ;  /* 0x000000121330723e */ /* 0x000fe400000000ff */
[----:B------:R0:W5:Y:S01]  /*5070*/  LDG.E.128.CONSTANT R16, desc[UR10][R20.64+0x200] ;  /* 0x0002000a14107981 */ /* 0x000162000c1e9d00 */
[----:B------:R-:W-:Y:S01]  /*5080*/  HFMA2 R13, R49, R12, R13 ;  /* 0x0000000c310d7231 */ /* 0x000fe2000000000d */
[----:B------:R-:W-:Y:S03]  /*5090*/  BSSY.RECONVERGENT B2, `(.L_x_21755) ;  /* 0x0000021000027945 */ /* 0x000fe60003800200 */
[----:B------:R-:W-:Y:S01]  /*50a0*/  HFMA2 R14, R51, R14, R13 ;  /* 0x0000000e330e7231 */ /* 0x000fe2000000000d */
[----:B------:R-:W-:Y:S06]  /*50b0*/  @P0 BRA `(.L_x_21756) ;  /* 0x0000000000780947 */ /* 0x000fec0003800000 */
        /* <DEDUP_REMOVED lines=30> */
.L_x_21756:
[----:B------:R-:W-:Y:S05]  /*52a0*/  BSYNC.RECONVERGENT B2 ;  /* 0x0000000000027941 */ /* 0x000fea0003800200 */
.L_x_21755:
        /* <DEDUP_REMOVED lines=38> */
.L_x_21758:
[----:B------:R-:W-:Y:S05]  /*5510*/  BSYNC.RECONVERGENT B2 ;  /* 0x0000000000027941 */ /* 0x000fea0003800200 */
.L_x_21757:
[----:B-----5:R-:W-:-:S04]  /*5520*/  HMUL2 R13, R46, R13 ;  /* 0x0000000d2e0d7232 */ /* 0x020fc80000000000 */
[----:B------:R-:W-:Y:S02]  /*5530*/  HFMA2 R17, R49, R12, R13 ;  /* 0x0000000c31117231 */ /* 0x000fe4000000000d */
[--C-:B------:R-:W-:Y:S02]  /*5540*/  HADD2.F32 R12, -RZ, R16.reuse.H0_H0 ;  /* 0x20000010ff0c7230 */ /* 0x100fe40000004100 */
[----:B------:R-:W-:Y:S01]  /*5550*/  HADD2.F32 R13, -RZ, R16.H1_H1 ;  /* 0x30000010ff0d7230 */ /* 0x000fe20000004100 */
[----:B------:R-:W-:Y:S01]  /*5560*/  BSSY.RECONVERGENT B2, `(.L_x_21759) ;  /* 0x0000029000027945 */ /* 0x000fe20003800200 */
[--C-:B------:R-:W-:Y:S02]  /*5570*/  HADD2.F32 R16, -RZ, R19.reuse.H0_H0 ;  /* 0x20000013ff107230 */ /* 0x100fe40000004100 */
[----:B------:R-:W-:Y:S02]  /*5580*/  HADD2.F32 R19, -RZ, R19.H1_H1 ;  /* 0x30000013ff137230 */ /* 0x000fe40000004100 */
[----:B------:R-:W-:Y:S01]  /*5590*/  FADD.FTZ R13, R12, R13 ;  /* 0x0000000d0c0d7221 */ /* 0x000fe20000010000 */
[----:B------:R-:W-:-:S03]  /*55a0*/  HFMA2 R17, R51, R14, R17 ;  /* 0x0000000e33117231 */ /* 0x000fc60000000011 */
[----:B------:R-:W-:Y:S01]  /*55b0*/  FADD.FTZ R40, R40, R13 ;  /* 0x0000000d28287221 */ /* 0x000fe20000010000 */
[----:B------:R-:W-:-:S05]  /*55c0*/  HFMA2 R15, R48, R15, R17 ;  /* 0x0000000f300f7231 */ /* 0x000fca0000000011 */
[--C-:B------:R-:W-:Y:S02]  /*55d0*/  HADD2.F32 R17, -RZ, R15.reuse.H0_H0 ;  /* 0x2000000fff117230 */ /* 0x100fe40000004100 */
[----:B------:R-:W-:Y:S02]  /*55e0*/  HADD2.F32 R18, -RZ, R15.H1_H1 ;  /* 0x3000000fff127230 */ /* 0x000fe40000004100 */
[----:B------:R3:W5:Y:S01]  /*55f0*/  LDG.E.128.CONSTANT R12, desc[UR10][R20.64+0x600] ;  /* 0x0006000a140c7981 */ /* 0x000762000c1e9d00 */
        /* <DEDUP_REMOVED lines=31> */
.L_x_21760:
[----:B------:R-:W-:Y:S05]  /*57f0*/  BSYNC.RECONVERGENT B2 ;  /* 0x0000000000027941 */ /* 0x000fea0003800200 */
.L_x_21759:
[----:B------:R-:W-:Y:S01]  /*5800*/  FADD.FTZ R16, R16, R19 ;  /* 0x0000001310107221 */ /* 0x000fe20000010000 */
[----:B------:R-:W-:Y:S01]  /*5810*/  FADD.FTZ R17, R17, R18 ;  /* 0x0000001211117221 */ /* 0x000fe20000010000 */
[----:B-----5:R-:W-:Y:S02]  /*5820*/  HMUL2 R13, R46, R13 ;  /* 0x0000000d2e0d7232 */ /* 0x020fe40000000000 */
[----:B------:R-:W-:Y:S01]  /*5830*/  FADD.FTZ R39, R39, R16 ;  /* 0x0000001027277221 */ /* 0x000fe20000010000 */
[----:B------:R-:W-:Y:S01]  /*5840*/  FADD.FTZ R38, R38, R17 ;  /* 0x0000001126267221 */ /* 0x000fe20000010000 */
[----:B------:R-:W-:Y:S01]  /*5850*/  HFMA2 R13, R49, R12, R13 ;  /* 0x0000000c310d7231 */ /* 0x000fe2000000000d */
[----:B------:R4:W5:Y:S01]  /*5860*/  LDG.E.128.CONSTANT R16, desc[UR10][R20.64+0x800] ;  /* 0x0008000a14107981 */ /* 0x000962000c1e9d00 */
[----:B------:R-:W-:Y:S02]  /*5870*/  BSSY.RECONVERGENT B2, `(.L_x_21761) ;  /* 0x0000021000027945 */ /* 0x000fe40003800200 */
[----:B------:R-:W-:-:S02]  /*5880*/  HFMA2 R14, R51, R14, R13 ;  /* 0x0000000e330e7231 */ /* 0x000fc4000000000d */
        /* <DEDUP_REMOVED lines=31> */
.L_x_21762:
[----:B------:R-:W-:Y:S05]  /*5a80*/  BSYNC.RECONVERGENT B2 ;  /* 0x0000000000027941 */ /* 0x000fea0003800200 */
.L_x_21761:
[----:B-----5:R-:W-:-:S04]  /*5a90*/  HMUL2 R17, R46, R17 ;  /* 0x000000112e117232 */ /* 0x020fc80000000000 */
[----:B------:R-:W-:Y:S02]  /*5aa0*/  HFMA2 R17, R49, R16, R17 ;  /* 0x0000001031117231 */ /* 0x000fe40000000011 */
[C---:B------:R-:W-:Y:S02]  /*5ab0*/  HFMA2 R16, R48.reuse, R15, R14 ;  /* 0x0000000f30107231 */ /* 0x040fe4000000000e */
[----:B------:R0:W5:Y:S01]  /*5ac0*/  LDG.E.128.CONSTANT R12, desc[UR10][R20.64+0xa00] ;  /* 0x000a000a140c7981 */ /* 0x000162000c1e9d00 */
[----:B------:R-:W-:Y:S01]  /*5ad0*/  HFMA2 R17, R51, R18, R17 ;  /* 0x0000001233117231 */ /* 0x000fe20000000011 */
[----:B------:R-:W-:Y:S03]  /*5ae0*/  BSSY.RECONVERGENT B2, `(.L_x_21763) ;  /* 0x0000021000027945 */ /* 0x000fe60003800200 */
[----:B------:R-:W-:Y:S01]  /*5af0*/  HFMA2 R19, R48, R19, R17 ;  /* 0x0000001330137231 */ /* 0x000fe20000000011 */
[----:B------:R-:W-:Y:S06]  /*5b00*/  @P0 BRA `(.L_x_21764) ;  /* 0x0000000000780947 */ /* 0x000fec0003800000 */
        /* <DEDUP_REMOVED lines=30> */
.L_x_21764:
[----:B------:R-:W-:Y:S05]  /*5cf0*/  BSYNC.RECONVERGENT B2 ;  /* 0x0000000000027941 */ /* 0x000fea0003800200 */
.L_x_21763:
[----:B-----5:R-:W-:-:S04]  /*5d00*/  HMUL2 R13, R46, R13 ;  /* 0x0000000d2e0d7232 */ /* 0x020fc80000000000 */
[----:B------:R-:W-:Y:S02]  /*5d10*/  HFMA2 R17, R49, R12, R13 ;  /* 0x0000000c31117231 */ /* 0x000fe4000000000d */
[--C-:B------:R-:W-:Y:S02]  /*5d20*/  HADD2.F32 R12, -RZ, R16.reuse.H0_H0 ;  /* 0x20000010ff0c7230 */ /* 0x100fe40000004100 */
[----:B------:R-:W-:Y:S01]  /*5d30*/  HADD2.F32 R13, -RZ, R16.H1_H1 ;  /* 0x30000010ff0d7230 */ /* 0x000fe20000004100 */
[----:B------:R-:W-:Y:S01]  /*5d40*/  BSSY.RECONVERGENT B2, `(.L_x_21765) ;  /* 0x0000029000027945 */ /* 0x000fe20003800200 */
[----:B------:R-:W-:Y:S02]  /*5d50*/  HADD2.F32 R16, -RZ, R19.H0_H0 ;  /* 0x20000013ff107230 */ /* 0x000fe40000004100 */
[----:B------:R-:W-:Y:S02]  /*5d60*/  HFMA2 R17, R51, R14, R17 ;  /* 0x0000000e33117231 */ /* 0x000fe40000000011 */
[----:B------:R-:W-:-:S02]  /*5d70*/  HADD2.F32 R19, -RZ, R19.H1_H1 ;  /* 0x30000013ff137230 */ /* 0x000fc40000004100 */
[----:B------:R-:W-:-:S04]  /*5d80*/  FADD.FTZ R12, R12, R13 ;  /* 0x0000000d0c0c7221 */ /* 0x000fc80000010000 */
[----:B------:R-:W-:Y:S01]  /*5d90*/  FADD.FTZ R37, R37, R12 ;  /* 0x0000000c25257221 */ /* 0x000fe20000010000 */
[----:B------:R-:W-:-:S05]  /*5da0*/  HFMA2 R15, R48, R15, R17 ;  /* 0x0000000f300f7231 */ /* 0x000fca0000000011 */
[--C-:B------:R-:W-:Y:S02]  /*5db0*/  HADD2.F32 R17, -RZ, R15.reuse.H0_H0 ;  /* 0x2000000fff117230 */ /* 0x100fe40000004100 */
[----:B------:R-:W-:Y:S02]  /*5dc0*/  HADD2.F32 R18, -RZ, R15.H1_H1 ;  /* 0x3000000fff127230 */ /* 0x000fe40000004100 */
[----:B------:R0:W5:Y:S01]  /*5dd0*/  LDG.E.128.CONSTANT R12, desc[UR10][R20.64+0xc00] ;  /* 0x000c000a140c7981 */ /* 0x000162000c1e9d00 */
        /* <DEDUP_REMOVED lines=31> */
.L_x_21766:
[----:B------:R-:W-:Y:S05]  /*5fd0*/  BSYNC.RECONVERGENT B2 ;  /* 0x0000000000027941 */ /* 0x000fea0003800200 */
.L_x_21765:
[----:B------:R-:W-:Y:S01]  /*5fe0*/  FADD.FTZ R19, R16, R19 ;  /* 0x0000001310137221 */ /* 0x000fe20000010000 */
[----:B------:R-:W-:Y:S01]  /*5ff0*/  FADD.FTZ R18, R17, R18 ;  /* 0x0000001211127221 */ /* 0x000fe20000010000 */
[----:B-----5:R-:W-:Y:S02]  /*6000*/  HMUL2 R13, R46, R13 ;  /* 0x0000000d2e0d7232 */ /* 0x020fe40000000000 */
[----:B------:R-:W-:Y:S01]  /*6010*/  FADD.FTZ R36, R36, R19 ;  /* 0x0000001324247221 */ /* 0x000fe20000010000 */
[----:B------:R-:W-:Y:S02]  /*6020*/  FADD.FTZ R35, R35, R18 ;  /* 0x0000001223237221 */ /* 0x000fe40000010000 */
        /* <DEDUP_REMOVED lines=35> */
.L_x_21768:
[----:B------:R-:W-:Y:S05]  /*6260*/  BSYNC.RECONVERGENT B2 ;  /* 0x0000000000027941 */ /* 0x000fea0003800200 */
.L_x_21767:
        /* <DEDUP_REMOVED lines=38> */
.L_x_21770:
[----:B------:R-:W-:Y:S05]  /*64d0*/  BSYNC.RECONVERGENT B2 ;  /* 0x0000000000027941 */ /* 0x000fea0003800200 */
.L_x_21769:
        /* <DEDUP_REMOVED lines=45> */
.L_x_21772:
[----:B------:R-:W-:Y:S05]  /*67b0*/  BSYNC.RECONVERGENT B2 ;  /* 0x0000000000027941 */ /* 0x000fea0003800200 */
.L_x_21771:
        /* <DEDUP_REMOVED lines=40> */
.L_x_21774:
[----:B------:R-:W-:Y:S05]  /*6a40*/  BSYNC.RECONVERGENT B2 ;  /* 0x0000000000027941 */ /* 0x000fea0003800200 */
.L_x_21773:
        /* <DEDUP_REMOVED lines=38> */
.L_x_21776:
[----:B------:R-:W-:Y:S05]  /*6cb0*/  BSYNC.RECONVERGENT B2 ;  /* 0x0000000000027941 */ /* 0x000fea0003800200 */
.L_x_21775:
[----:B-----5:R-:W-:-:S04]  /*6cc0*/  HMUL2 R13, R46, R13 ;  /* 0x0000000d2e0d7232 */ /* 0x020fc80000000000 */
[----:B------:R-:W-:Y:S02]  /*6cd0*/  HFMA2 R17, R49, R12, R13 ;  /* 0x0000000c31117231 */ /* 0x000fe4000000000d */
[--C-:B------:R-:W-:Y:S02]  /*6ce0*/  HADD2.F32 R12, -RZ, R16.reuse.H0_H0 ;  /* 0x20000010ff0c7230 */ /* 0x100fe40000004100 */
[----:B------:R-:W-:Y:S02]  /*6cf0*/  HADD2.F32 R13, -RZ, R16.H1_H1 ;  /* 0x30000010ff0d7230 */ /* 0x000fe40000004100 */
[----:B------:R-:W-:-:S03]  /*6d00*/  HFMA2 R17, R51, R14, R17 ;  /* 0x0000000e33117231 */ /* 0x000fc60000000011 */
[----:B------:R-:W-:-:S04]  /*6d10*/  FADD.FTZ R12, R12, R13 ;  /* 0x0000000d0c0c7221 */ /* 0x000fc80000010000 */
[----:B------:R-:W-:Y:S01]  /*6d20*/  FADD.FTZ R31, R31, R12 ;  /* 0x0000000c1f1f7221 */ /* 0x000fe20000010000 */
[----:B------:R-:W-:Y:S02]  /*6d30*/  HADD2.F32 R12, -RZ, R19.H0_H0 ;  /* 0x20000013ff0c7230 */ /* 0x000fe40000004100 */
[----:B------:R-:W-:Y:S02]  /*6d40*/  HFMA2 R17, R48, R15, R17 ;  /* 0x0000000f30117231 */ /* 0x000fe40000000011 */
[----:B------:R-:W-:-:S03]  /*6d50*/  HADD2.F32 R15, -RZ, R19.H1_H1 ;  /* 0x30000013ff0f7230 */ /* 0x000fc60000004100 */
[--C-:B------:R-:W-:Y:S02]  /*6d60*/  HADD2.F32 R13, -RZ, R17.reuse.H0_H0 ;  /* 0x20000011ff0d7230 */ /* 0x100fe40000004100 */
[----:B------:R-:W-:Y:S02]  /*6d70*/  HADD2.F32 R14, -RZ, R17.H1_H1 ;  /* 0x30000011ff0e7230 */ /* 0x000fe40000004100 */
        /* <DEDUP_REMOVED lines=33> */
.L_x_21778:
[----:B------:R-:W-:Y:S05]  /*6f90*/  BSYNC.RECONVERGENT B2 ;  /* 0x0000000000027941 */ /* 0x000fea0003800200 */
.L_x_21777:
        /* <DEDUP_REMOVED lines=40> */
.L_x_21780:
[----:B------:R-:W-:Y:S05]  /*7220*/  BSYNC.RECONVERGENT B2 ;  /* 0x0000000000027941 */ /* 0x000fea0003800200 */
.L_x_21779:
[----:B-----5:R-:W-:-:S04]  /*7230*/  HMUL2 R13, R46, R13 ;  /* 0x0000000d2e0d7232 */ /* 0x020fc80000000000 */
[----:B------:R-:W-:Y:S02]  /*7240*/  HFMA2 R13, R49, R12, R13 ;  /* 0x0000000c310d7231 */ /* 0x000fe4000000000d */
[----:B------:R-:W-:Y:S02]  /*7250*/  HFMA2 R12, R48, R19, R18 ;  /* 0x00000013300c7231 */ /* 0x000fe40000000012 */
[----:B------:R0:W5:Y:S01]  /*7260*/  LDG.E.128.CONSTANT R16, desc[UR10][R20.64+0x1c00] ;  /* 0x001c000a14107981 */ /* 0x000162000c1e9d00 */
[----:B------:R-:W-:Y:S01]  /*7270*/  BSSY.RECONVERGENT B2, `(.L_x_21781) ;  /* 0x0000021000027945 */ /* 0x000fe20003800200 */
[----:B------:R-:W-:-:S03]  /*7280*/  HFMA2 R14, R51, R14, R13 ;  /* 0x0000000e330e7231 */ /* 0x000fc6000000000d */
        /* <DEDUP_REMOVED lines=23> */
[----:B------:R-:W-:Y:S02]  /*7400*/  IADD3 R13, PT, PT, R43, -0x2, RZ ;  /* 0xfffffffe2b0d7810 */ /* 0x000fe40007ffe0ff */
[----:B------:R-:W-:-:S02]  /*7410*/  ISETP.GE.AND P1, PT, R45, UR9, PT ;  /* 0x000000092d007c0c */ /* 0x000fc4000bf26270 */
[----:B------:R-:W-:Y:S02]  /*7420*/  ISETP.GE.AND P2, PT, R13, UR9, PT ;  /* 0x000000090d007c0c */ /* 0x000fe4000bf46270 */
[C---:B------:R-:W-:Y:S02]  /*7430*/  PRMT R13, R16.reuse, 0x7632, R13 ;  /* 0x00007632100d7816 */ /* 0x040fe4000000000d */
[----:B------:R-:W-:Y:S02]  /*7440*/  SEL R16, R16, RZ, !P1 ;  /* 0x000000ff10107207 */ /* 0x000fe40004800000 */
[----:B------:R-:W-:Y:S02]  /*7450*/  SEL R13, R13, RZ, !P2 ;  /* 0x000000ff0d0d7207 */ /* 0x000fe40005000000 */
[----:B------:R-:W-:Y:S02]  /*7460*/  PRMT R19, R19, 0x5410, R22 ;  /* 0x0000541013137816 */ /* 0x000fe40000000016 */
[----:B------:R-:W-:-:S07]  /*7470*/  PRMT R16, R16, 0x5410, R13 ;  /* 0x0000541010107816 */ /* 0x000fce000000000d */
.L_x_21782:
[----:B------:R-:W-:Y:S05]  /*7480*/  BSYNC.RECONVERGENT B2 ;  /* 0x0000000000027941 */ /* 0x000fea0003800200 */
.L_x_21781:
[----:B01234-:R-:W5:Y:S02]  /*7490*/  LDG.E.128.CONSTANT R20, desc[UR10][R20.64+0x1e00] ;  /* 0x001e000a14147981 */ /* 0x01ff64000c1e9d00 */
[----:B-----5:R-:W-:Y:S01]  /*74a0*/  HMUL2 R17, R46, R17 ;  /* 0x000000112e117232 */ /* 0x020fe20000000000 */
[----:B------:R-:W-:Y:S03]  /*74b0*/  BSSY.RECONVERGENT B2, `(.L_x_21783) ;  /* 0x0000022000027945 */ /* 0x000fe60003800200 */
[----:B------:R-:W-:-:S04]  /*74c0*/  HFMA2 R17, R49, R16, R17 ;  /* 0x0000001031117231 */ /* 0x000fc80000000011 */
[----:B------:R-:W-:Y:S01]  /*74d0*/  HFMA2 R18, R51, R18, R17 ;  /* 0x0000001233127231 */ /* 0x000fe20000000011 */
[----:B------:R-:W-:Y:S06]  /*74e0*/  @P0 BRA `(.L_x_21784) ;  /* 0x0000000000780947 */ /* 0x000fec0003800000 */
[----:B------:R-:W-:Y:S02]  /*74f0*/  IADD3 R13, PT, PT, R43, -0x2, RZ ;  /* 0xfffffffe2b0d7810 */ /* 0x000fe40007ffe0ff */
[----:B------:R-:W-:Y:S02]  /*7500*/  ISETP.GE.AND P0, PT, R45, UR9, PT ;  /* 0x000000092d007c0c */ /* 0x000fe4000bf06270 */
[----:B------:R-:W-:Y:S01]  /*7510*/  ISETP.GE.AND P1, PT, R13, UR9, PT ;  /* 0x000000090d007c0c */ /* 0x000fe2000bf26270 */
[C---:B------:R-:W-:Y:S01]  /*7520*/  VIADD R13, R43.reuse, 0xffffffff ;  /* 0xffffffff2b0d7836 */ /* 0x040fe20000000000 */
[----:B------:R-:W-:Y:S02]  /*7530*/  ISETP.GE.AND P3, PT, R43, UR9, PT ;  /* 0x000000092b007c0c */ /* 0x000fe4000bf66270 */
[----:B------:R-:W-:Y:S02]  /*7540*/  PRMT R16, R21, 0x7632, R16 ;  /* 0x0000763215107816 */ /* 0x000fe40000000010 */
        /* <DEDUP_REMOVED lines=8> */
[----:B------:R-:W-:Y:S02]  /*75d0*/  ISETP.GE.AND P0, PT, R13, UR9, PT ;  /* 0x000000090d007c0c */ /* 0x000fe4000bf06270 */
[----:B------:R-:W-:Y:S02]  /*75e0*/  IADD3 R13, PT, PT, R43, 0x2, RZ ;  /* 0x000000022b0d7810 */ /* 0x000fe40007ffe0ff */
[----:B------:R-:W-:Y:S02]  /*75f0*/  PRMT R21, R21, 0x5410, R16 ;  /* 0x0000541015157816 */ /* 0x000fe40000000010 */
[----:B------:R-:W-:Y:S02]  /*7600*/  ISETP.GE.AND P1, PT, R13, UR9, PT ;  /* 0x000000090d007c0c */ /* 0x000fe4000bf26270 */
[----:B------:R-:W-:-:S02]  /*7610*/  IADD3 R13, PT, PT, R43, 0x3, RZ ;  /* 0x000000032b0d7810 */ /* 0x000fc40007ffe0ff */
[----:B------:R-:W-:Y:S02]  /*7620*/  IADD3 R16, PT, PT, R43, 0x4, RZ ;  /* 0x000000042b107810 */ /* 0x000fe40007ffe0ff */
[----:B------:R-:W-:Y:S02]  /*7630*/  ISETP.GE.AND P2, PT, R13, UR9, PT ;  /* 0x000000090d007c0c */ /* 0x000fe4000bf46270 */
[C---:B------:R-:W-:Y:S02]  /*7640*/  PRMT R13, R22.reuse, 0x7632, R13 ;  /* 0x00007632160d7816 */ /* 0x040fe4000000000d */
[----:B------:R-:W-:Y:S02]  /*7650*/  SEL R22, R22, RZ, !P0 ;  /* 0x000000ff16167207 */ /* 0x000fe40004000000 */
[----:B------:R-:W-:Y:S02]  /*7660*/  SEL R13, R13, RZ, !P1 ;  /* 0x000000ff0d0d7207 */ /* 0x000fe40004800000 */
[----:B------:R-:W-:-:S02]  /*7670*/  ISETP.GE.AND P0, PT, R16, UR9, PT ;  /* 0x0000000910007c0c */ /* 0x000fc4000bf06270 */
[--C-:B------:R-:W-:Y:S02]  /*7680*/  PRMT R22, R22, 0x5410, R13.reuse ;  /* 0x0000541016167816 */ /* 0x100fe4000000000d */
[C---:B------:R-:W-:Y:S02]  /*7690*/  PRMT R13, R23.reuse, 0x7632, R13 ;  /* 0x00007632170d7816 */ /* 0x040fe4000000000d */
[----:B------:R-:W-:Y:S02]  /*76a0*/  SEL R23, R23, RZ, !P2 ;  /* 0x000000ff17177207 */ /* 0x000fe40005000000 */
[----:B------:R-:W-:-:S04]  /*76b0*/  SEL R16, R13, RZ, !P0 ;  /* 0x000000ff0d107207 */ /* 0x000fc80004000000 */
[----:B------:R-:W-:-:S07]  /*76c0*/  PRMT R23, R23, 0x5410, R16 ;  /* 0x0000541017177816 */ /* 0x000fce0000000010 */
.L_x_21784:
[----:B------:R-:W-:Y:S05]  /*76d0*/  BSYNC.RECONVERGENT B2 ;  /* 0x0000000000027941 */ /* 0x000fea0003800200 */
.L_x_21783:
[----:B------:R-:W-:Y:S02]  /*76e0*/  HMUL2 R21, R46, R21 ;  /* 0x000000152e157232 */ /* 0x000fe40000000000 */
[C---:B------:R-:W-:Y:S02]  /*76f0*/  HFMA2 R18, R48.reuse, R19, R18 ;  /* 0x0000001330127231 */ /* 0x040fe40000000012 */
[----:B------:R-:W-:Y:S02]  /*7700*/  HFMA2 R14, R48, R15, R14 ;  /* 0x0000000f300e7231 */ /* 0x000fe4000000000e */
[--C-:B------:R-:W-:Y:S02]  /*7710*/  HADD2.F32 R13, -RZ, R12.reuse.H0_H0 ;  /* 0x2000000cff0d7230 */ /* 0x100fe40000004100 */
[----:B------:R-:W-:Y:S02]  /*7720*/  HFMA2 R21, R49, R20, R21 ;  /* 0x0000001431157231 */ /* 0x000fe40000000015 */
[----:B------:R-:W-:-:S02]  /*7730*/  HADD2.F32 R12, -RZ, R12.H1_H1 ;  /* 0x3000000cff0c7230 */ /* 0x000fc40000004100 */
[--C-:B------:R-:W-:Y:S02]  /*7740*/  HADD2.F32 R15, -RZ, R14.reuse.H0_H0 ;  /* 0x2000000eff0f7230 */ /* 0x100fe40000004100 */
[----:B------:R-:W-:Y:S02]  /*7750*/  HADD2.F32 R14, -RZ, R14.H1_H1 ;  /* 0x3000000eff0e7230 */ /* 0x000fe40000004100 */
[----:B------:R-:W-:Y:S02]  /*7760*/  HFMA2 R21, R51, R22, R21 ;  /* 0x0000001633157231 */ /* 0x000fe40000000015 */
[--C-:B------:R-:W-:Y:S02]  /*7770*/  HADD2.F32 R16, -RZ, R18.reuse.H0_H0 ;  /* 0x20000012ff107230 */ /* 0x100fe40000004100 */
[----:B------:R-:W-:Y:S01]  /*7780*/  FADD.FTZ R13, R13, R12 ;  /* 0x0000000c0d0d7221 */ /* 0x000fe20000010000 */
[----:B------:R-:W-:Y:S02]  /*7790*/  HADD2.F32 R17, -RZ, R18.H1_H1 ;  /* 0x30000012ff117230 */ /* 0x000fe40000004100 */
[----:B------:R-:W-:Y:S01]  /*77a0*/  FADD.FTZ R14, R15, R14 ;  /* 0x0000000e0f0e7221 */ /* 0x000fe20000010000 */
[----:B------:R-:W-:-:S02]  /*77b0*/  FADD.FTZ R28, R28, R13 ;  /* 0x0000000d1c1c7221 */ /* 0x000fc40000010000 */
[----:B------:R-:W-:Y:S01]  /*77c0*/  FADD.FTZ R17, R16, R17 ;  /* 0x0000001110117221 */ /* 0x000fe20000010000 */
[----:B------:R-:W-:Y:S01]  /*77d0*/  FADD.FTZ R27, R27, R14 ;  /* 0x0000000e1b1b7221 */ /* 0x000fe20000010000 */
[----:B------:R-:W-:Y:S02]  /*77e0*/  HFMA2 R21, R48, R23, R21 ;  /* 0x0000001730157231 */ /* 0x000fe40000000015 */
[----:B------:R-:W-:-:S03]  /*77f0*/  FADD.FTZ R26, R26, R17 ;  /* 0x000000111a1a7221 */ /* 0x000fc60000010000 */
[--C-:B------:R-:W-:Y:S02]  /*7800*/  HADD2.F32 R18, -RZ, R21.reuse.H0_H0 ;  /* 0x20000015ff127230 */ /* 0x100fe40000004100 */
[----:B------:R-:W-:-:S05]  /*7810*/  HADD2.F32 R21, -RZ, R21.H1_H1 ;  /* 0x30000015ff157230 */ /* 0x000fca0000004100 */
[----:B------:R-:W-:-:S04]  /*7820*/  FADD.FTZ R18, R18, R21 ;  /* 0x0000001512127221 */ /* 0x000fc80000010000 */
[----:B------:R-:W-:-:S07]  /*7830*/  FADD.FTZ R25, R25, R18 ;  /* 0x0000001219197221 */ /* 0x000fce0000010000 */
.L_x_21752:
[----:B------:R-:W-:Y:S05]  /*7840*/  BSYNC.RECONVERGENT B0 ;  /* 0x0000000000007941 */ /* 0x000fea0003800200 */
.L_x_21751:
[----:B------:R-:W-:Y:S01]  /*7850*/  VIADD R12, R24, 0x3 ;  /* 0x00000003180c7836 */ /* 0x000fe20000000000 */
[----:B------:R-:W-:Y:S01]  /*7860*/  IADD3 R6, P1, PT, R6, 0x10, RZ ;  /* 0x0000001006067810 */ /* 0x000fe20007f3e0ff */
[----:B------:R-:W-:Y:S01]  /*7870*/  VIADD R11, R11, 0x80 ;  /* 0x000000800b0b7836 */ /* 0x000fe20000000000 */
[----:B------:R-:W-:Y:S02]  /*7880*/  IADD3 R44, PT, PT, R44, 0x4, RZ ;  /* 0x000000042c2c7810 */ /* 0x000fe40007ffe0ff */
[----:B------:R-:W-:Y:S02]  /*7890*/  ISETP.GE.U32.AND P0, PT, R12, UR4, PT ;  /* 0x000000040c007c0c */ /* 0x000fe4000bf06070 */
[----:B------:R-:W-:Y:S02]  /*78a0*/  IADD3 R43, PT, PT, R43, 0x80, RZ ;  /* 0x000000802b2b7810 */ /* 0x000fe40007ffe0ff */
[----:B------:R-:W-:Y:S02]  /*78b0*/  IADD3 R24, PT, PT, R24, 0x4, RZ ;  /* 0x0000000418187810 */ /* 0x000fe40007ffe0ff */
[----:B------:R-:W-:-:S02]  /*78c0*/  IADD3 R5, PT, PT, R5, 0x200, RZ ;  /* 0x0000020005057810 */ /* 0x000fc40007ffe0ff */
[----:B------:R-:W-:-:S05]  /*78d0*/  IADD3.X R3, PT, PT, RZ, R3, RZ, P1, !PT ;  /* 0x00000003ff037210 */ /* 0x000fca0000ffe4ff */
[----:B------:R-:W-:Y:S05]  /*78e0*/  @!P0 BRA `(.L_x_21785) ;  /* 0xffffffd000588947 */ /* 0x000fea000383ffff */
.L_x_21750:
[----:B------:R-:W-:Y:S05]  /*78f0*/  BSYNC.RECONVERGENT B1 ;  /* 0x0000000000017941 */ /* 0x000fea0003800200 */
.L_x_21749:
[----:B------:R-:W0:Y:S01]  /*7900*/  SHFL.BFLY PT, R0, R39, 0x2, 0x1f ;  /* 0x0c401f0027007f89 */ /* 0x000e2200000e0000 */
[C---:B------:R-:W-:Y:S01]  /*7910*/  LOP3.LUT P0, RZ, R10.reuse, 0x3, RZ, 0xc0, !PT ;  /* 0x000000030aff7812 */ /* 0x040fe2000780c0ff */
[----:B------:R-:W-:Y:S01]  /*7920*/  BSSY.RECONVERGENT B0, `(.L_x_21786) ;  /* 0x000005b000007945 */ /* 0x000fe20003800200 */
[----:B------:R-:W-:Y:S01]  /*7930*/  LOP3.LUT R20, R10, 0x3c0, RZ, 0xc0, !PT ;  /* 0x000003c00a147812 */ /* 0x000fe200078ec0ff */
[----:B------:R-:W4:Y:S03]  /*7940*/  SHFL.BFLY PT, R2, R37, 0x2, 0x1f ;  /* 0x0c401f0025027f89 */ /* 0x000f2600000e0000 */
[----:B------:R-:W-:Y:S01]  /*7950*/  ISETP.NE.OR P1, PT, R20, 0x40, P0 ;  /* 0x000000401400780c */ /* 0x000fe20000725670 */
[----:B------:R-:W2:Y:S04]  /*7960*/  SHFL.BFLY PT, R3, R40, 0x2, 0x1f ;  /* 0x0c401f0028037f89 */ /* 0x000ea800000e0000 */
[----:B---3--:R-:W3:Y:S04]  /*7970*/  SHFL.BFLY PT, R5, R38, 0x2, 0x1f ;  /* 0x0c401f0026057f89 */ /* 0x008ee800000e0000 */
[----:B------:R-:W3:Y:S04]  /*7980*/  SHFL.BFLY PT, R11, R36, 0x2, 0x1f ;  /* 0x0c401f00240b7f89 */ /* 0x000ee800000e0000 */
[----:B------:R-:W3:Y:S04]  /*7990*/  SHFL.BFLY PT, R4, R35, 0x2, 0x1f ;  /* 0x0c401f0023047f89 */ /* 0x000ee800000e0000 */
[----:B-1----:R-:W1:Y:S01]  /*79a0*/  SHFL.BFLY PT, R13, R34, 0x2, 0x1f ;  /* 0x0c401f00220d7f89 */ /* 0x002e6200000e0000 */
[----:B0-----:R-:W-:-:S03]  /*79b0*/  FADD.FTZ R39, R0, R39 ;  /* 0x0000002700277221 */ /* 0x001fc60000010000 */
[----:B------:R-:W0:Y:S01]  /*79c0*/  SHFL.BFLY PT, R6, R33, 0x2, 0x1f ;  /* 0x0c401f0021067f89 */ /* 0x000e2200000e0000 */
[----:B----4-:R-:W-:-:S03]  /*79d0*/  FADD.FTZ R37, R2, R37 ;  /* 0x0000002502257221 */ /* 0x010fc60000010000 */
[----:B------:R-:W4:Y:S01]  /*79e0*/  SHFL.BFLY PT, R15, R32, 0x2, 0x1f ;  /* 0x0c401f00200f7f89 */ /* 0x000f2200000e0000 */
[----:B--2---:R-:W-:-:S03]  /*79f0*/  FADD.FTZ R40, R3, R40 ;  /* 0x0000002803287221 */ /* 0x004fc60000010000 */
[----:B------:R-:W2:Y:S01]  /*7a00*/  SHFL.BFLY PT, R12, R31, 0x2, 0x1f ;  /* 0x0c401f001f0c7f89 */ /* 0x000ea200000e0000 */
[----:B---3--:R-:W-:-:S03]  /*7a10*/  FADD.FTZ R38, R5, R38 ;  /* 0x0000002605267221 */ /* 0x008fc60000010000 */
[----:B------:R-:W3:Y:S01]  /*7a20*/  SHFL.BFLY PT, R17, R30, 0x2, 0x1f ;  /* 0x0c401f001e117f89 */ /* 0x000ee200000e0000 */
[----:B------:R-:W-:-:S03]  /*7a30*/  FADD.FTZ R36, R11, R36 ;  /* 0x000000240b247221 */ /* 0x000fc60000010000 */
[----:B------:R-:W3:Y:S01]  /*7a40*/  SHFL.BFLY PT, R14, R29, 0x2, 0x1f ;  /* 0x0c401f001d0e7f89 */ /* 0x000ee200000e0000 */
[----:B------:R-:W-:-:S03]  /*7a50*/  FADD.FTZ R35, R4, R35 ;  /* 0x0000002304237221 */ /* 0x000fc60000010000 */
[----:B------:R-:W3:Y:S01]  /*7a60*/  SHFL.BFLY PT, R19, R28, 0x2, 0x1f ;  /* 0x0c401f001c137f89 */ /* 0x000ee200000e0000 */
[----:B-1----:R-:W-:-:S03]  /*7a70*/  FADD.FTZ R34, R13, R34 ;  /* 0x000000220d227221 */ /* 0x002fc60000010000 */
[----:B------:R-:W1:Y:S01]  /*7a80*/  SHFL.BFLY PT, R16, R27, 0x2, 0x1f ;  /* 0x0c401f001b107f89 */ /* 0x000e6200000e0000 */
[----:B0-----:R-:W-:-:S03]  /*7a90*/  FADD.FTZ R33, R6, R33 ;  /* 0x0000002106217221 */ /* 0x001fc60000010000 */
[----:B------:R-:W0:Y:S01]  /*7aa0*/  SHFL.BFLY PT, R21, R26, 0x2, 0x1f ;  /* 0x0c401f001a157f89 */ /* 0x000e2200000e0000 */
[----:B----4-:R-:W-:-:S03]  /*7ab0*/  FADD.FTZ R32, R15, R32 ;  /* 0x000000200f207221 */ /* 0x010fc60000010000 */
[----:B------:R-:W4:Y:S01]  /*7ac0*/  SHFL.BFLY PT, R18, R25, 0x2, 0x1f ;  /* 0x0c401f0019127f89 */ /* 0x000f2200000e0000 */
[----:B--2---:R-:W-:Y:S01]  /*7ad0*/  FADD.FTZ R31, R12, R31 ;  /* 0x0000001f0c1f7221 */ /* 0x004fe20000010000 */
[----:B---3--:R-:W-:Y:S02]  /*7ae0*/  FADD.FTZ R30, R17, R30 ;  /* 0x0000001e111e7221 */ /* 0x008fe40000010000 */
[----:B------:R-:W2:Y:S01]  /*7af0*/  SHFL.BFLY PT, R2, R39, 0x1, 0x1f ;  /* 0x0c201f0027027f89 */ /* 0x000ea200000e0000 */
        /* <DEDUP_REMOVED lines=9> */
[----:B------:R-:W4:Y:S04]  /*7b90*/  SHFL.BFLY PT, R6, R35, 0x1, 0x1f ;  /* 0x0c201f0023067f89 */ /* 0x000f2800000e0000 */
[----:B------:R-:W4:Y:S01]  /*7ba0*/  SHFL.BFLY PT, R13, R34, 0x1, 0x1f ;  /* 0x0c201f00220d7f89 */ /* 0x000f2200000e0000 */
[----:B--2---:R-:W-:Y:S01]  /*7bb0*/  FADD.FTZ R39, R39, R2 ;  /* 0x0000000227277221 */ /* 0x004fe20000010000 */
[----:B------:R-:W-:Y:S02]  /*7bc0*/  SHF.R.U32.HI R2, RZ, 0x2, R41 ;  /* 0x00000002ff027819 */ /* 0x000fe40000011629 */
[----:B------:R-:W2:Y:S01]  /*7bd0*/  SHFL.BFLY PT, R12, R33, 0x1, 0x1f ;  /* 0x0c201f00210c7f89 */ /* 0x000ea200000e0000 */
[----:B---3--:R-:W-:Y:S01]  /*7be0*/  FADD.FTZ R40, R40, R3 ;  /* 0x0000000328287221 */ /* 0x008fe20000010000 */
[----:B------:R-:W-:-:S02]  /*7bf0*/  LEA R9, R9, R2, 0x7 ;  /* 0x0000000209097211 */ /* 0x000fc400078e38ff */
        /* <DEDUP_REMOVED lines=9> */
[----:B------:R-:W-:-:S03]  /*7c90*/  FADD.FTZ R34, R34, R13 ;  /* 0x0000000d22227221 */ /* 0x000fc60000010000 */
[----:B------:R-:W4:Y:S01]  /*7ca0*/  SHFL.BFLY PT, R18, R27, 0x1, 0x1f ;  /* 0x0c201f001b127f89 */ /* 0x000f2200000e0000 */
[----:B--2---:R-:W-:-:S03]  /*7cb0*/  FADD.FTZ R33, R33, R12 ;  /* 0x0000000c21217221 */ /* 0x004fc60000010000 */
[----:B------:R-:W2:Y:S01]  /*7cc0*/  SHFL.BFLY PT, R21, R26, 0x1, 0x1f ;  /* 0x0c201f001a157f89 */ /* 0x000ea200000e0000 */
[----:B---3--:R-:W-:-:S03]  /*7cd0*/  FADD.FTZ R32, R32, R15 ;  /* 0x0000000f20207221 */ /* 0x008fc60000010000 */
[----:B------:R-:W3:Y:S01]  /*7ce0*/  SHFL.BFLY PT, R0, R25, 0x1, 0x1f ;  /* 0x0c201f0019007f89 */ /* 0x000ee200000e0000 */
[----:B------:R-:W-:Y:S01]  /*7cf0*/  FADD.FTZ R31, R31, R14 ;  /* 0x0000000e1f1f7221 */ /* 0x000fe20000010000 */
[----:B------:R-:W-:Y:S01]  /*7d00*/  BAR.SYNC.DEFER_BLOCKING 0x0 ;  /* 0x0000000000007b1d */ /* 0x000fe20000010000 */
[----:B-1----:R-:W-:Y:S01]  /*7d10*/  FADD.FTZ R30, R30, R17 ;  /* 0x000000111e1e7221 */ /* 0x002fe20000010000 */
[----:B0-----:R-:W-:Y:S01]  /*7d20*/  FADD.FTZ R29, R29, R16 ;  /* 0x000000101d1d7221 */ /* 0x001fe20000010000 */
[----:B----4-:R-:W-:Y:S01]  /*7d30*/  FADD.FTZ R28, R28, R19 ;  /* 0x000000131c1c7221 */ /* 0x010fe20000010000 */
        /* <DEDUP_REMOVED lines=25> */
.L_x_21787:
[----:B------:R-:W-:Y:S05]  /*7ed0*/  BSYNC.RECONVERGENT B0 ;  /* 0x0000000000007941 */ /* 0x000fea0003800200 */
.L_x_21786:
        /* <DEDUP_REMOVED lines=45> */
.L_x_21789:
[----:B------:R-:W-:Y:S05]  /*81b0*/  BSYNC.RECONVERGENT B0 ;  /* 0x0000000000007941 */ /* 0x000fea0003800200 */
.L_x_21788:
        /* <DEDUP_REMOVED lines=20> */
.L_x_21791:
[----:B------:R-:W-:Y:S05]  /*8300*/  BSYNC.RECONVERGENT B0 ;  /* 0x0000000000007941 */ /* 0x000fea0003800200 */
.L_x_21790:
[----:B------:R-:W-:Y:S06]  /*8310*/  BAR.SYNC.DEFER_BLOCKING 0x0 ;  /* 0x0000000000007b1d */ /* 0x000fec0000010000 */
[----:B------:R-:W-:Y:S04]  /*8320*/  BSSY.RECONVERGENT B0, `(.L_x_21792) ;  /* 0x0000022000007945 */ /* 0x000fe80003800200 */
[----:B------:R-:W-:Y:S05]  /*8330*/  @P3 BRA `(.L_x_21793) ;  /* 0x0000000000803947 */ /* 0x000fea0003800000 */
[----:B------:R-:W1:Y:S04]  /*8340*/  LDS R3, [R21] ;  /* 0x0000000015037984 */ /* 0x000e680000000800 */
[----:B------:R-:W2:Y:S04]  /*8350*/  LDS R0, [R21+0x20] ;  /* 0x0000200015007984 */ /* 0x000ea80000000800 */
[----:B------:R-:W3:Y:S04]  /*8360*/  LDS R5, [R21+0x40] ;  /* 0x0000400015057984 */ /* 0x000ee80000000800 */
[----:B0-----:R-:W0:Y:S04]  /*8370*/  LDS R2, [R21+0x60] ;  /* 0x0000600015027984 */ /* 0x001e280000000800 */
[----:B------:R-:W4:Y:S04]  /*8380*/  LDS R9, [R21+0x80] ;  /* 0x0000800015097984 */ /* 0x000f280000000800 */
[----:B------:R-:W4:Y:S04]  /*8390*/  LDS R4, [R21+0xa0] ;  /* 0x0000a00015047984 */ /* 0x000f280000000800 */
[----:B------:R-:W4:Y:S04]  /*83a0*/  LDS R11, [R21+0xc0] ;  /* 0x0000c000150b7984 */ /* 0x000f280000000800 */
[----:B------:R-:W4:Y:S04]  /*83b0*/  LDS R6, [R21+0xe0] ;  /* 0x0000e00015067984 */ /* 0x000f280000000800 */
[----:B------:R-:W4:Y:S04]  /*83c0*/  LDS R13, [R21+0x100] ;  /* 0x00010000150d7984 */ /* 0x000f280000000800 */
[----:B------:R-:W4:Y:S04]  /*83d0*/  LDS R12, [R21+0x120] ;  /* 0x00012000150c7984 */ /* 0x000f280000000800 */
[----:B------:R-:W4:Y:S01]  /*83e0*/  LDS R15, [R21+0x140] ;  /* 0x00014000150f7984 */ /* 0x000f220000000800 */
        /* <DEDUP_REMOVED lines=16> */
[----:B-1----:R-:W-:Y:S01]  /*84f0*/  FADD.FTZ R29, R29, R14 ;  /* 0x0000000e1d1d7221 */ /* 0x002fe20000010000 */
[----:B--2---:R-:W-:Y:S01]  /*8500*/  FADD.FTZ R28, R28, R17 ;  /* 0x000000111c1c7221 */ /* 0x004fe20000010000 */
[----:B---3--:R-:W-:Y:S01]  /*8510*/  FADD.FTZ R27, R27, R16 ;  /* 0x000000101b1b7221 */ /* 0x008fe20000010000 */
[----:B0-----:R-:W-:Y:S01]  /*8520*/  FADD.FTZ R26, R26, R19 ;  /* 0x000000131a1a7221 */ /* 0x001fe20000010000 */
[----:B----4-:R-:W-:-:S07]  /*8530*/  FADD.FTZ R25, R25, R18 ;  /* 0x0000001219197221 */ /* 0x010fce0000010000 */
.L_x_21793:
[----:B------:R-:W-:Y:S05]  /*8540*/  BSYNC.RECONVERGENT B0 ;  /* 0x0000000000007941 */ /* 0x000fea0003800200 */
.L_x_21792:
        /* <DEDUP_REMOVED lines=14> */
[----:B------:R-:W-:Y:S02]  /*8630*/  PRMT R4, R37, 0x7632, R4 ;  /* 0x0000763225047816 */ /* 0x000fe40000000004 */
[C---:B-1----:R-:W-:Y:S02]  /*8640*/  LEA R2, P0, R0.reuse, UR4, 0x1 ;  /* 0x0000000400027c11 */ /* 0x042fe4000f8008ff */
[----:B------:R-:W-:Y:S02]  /*8650*/  PRMT R5, R35, 0x7632, R5 ;  /* 0x0000763223057816 */ /* 0x000fe40000000005 */
        /* <DEDUP_REMOVED lines=8> */
[----:B------:R-:W-:Y:S01]  /*86e0*/  F2FP.F16.F32.PACK_AB R25, R25, R26 ;  /* 0x0000001a1919723e */ /* 0x000fe200000000ff */
        /* <DEDUP_REMOVED lines=20> */
.L_x_21794:
        /* <DEDUP_REMOVED lines=13> */
.L_x_27643:


//--------------------- .text._ZN4vllm25paged_attention_v2_kernelIttLi120ELi32ELi128ELNS_18Fp8KVCacheDataTypeE0ELb1ELi512EEEvPfS2_PT_PKS3_PKT0_S9_ifPKiSB_iPKfiiiSD_SD_iiiii --------------------------
	.section	.text._ZN4vllm25paged_attention_v2_kernelIttLi120ELi32ELi128ELNS_18Fp8KVCacheDataTypeE0ELb1ELi512EEEvPfS2_PT_PKS3_PKT0_S9_ifPKiSB_iPKfiiiSD_SD_iiiii,"ax",@progbits
	.align	128
        .global         _ZN4vllm25paged_attention_v2_kernelIttLi120ELi32ELi128ELNS_18Fp8KVCacheDataTypeE0ELb1ELi512EEEvPfS2_PT_PKS3_PKT0_S9_ifPKiSB_iPKfiiiSD_SD_iiiii
        .type           _ZN4vllm25paged_attention_v2_kernelIttLi120ELi32ELi128ELNS_18Fp8KVCacheDataTypeE0ELb1ELi512EEEvPfS2_PT_PKS3_PKT0_S9_ifPKiSB_iPKfiiiSD_SD_iiiii,@function
        .size           _ZN4vllm25paged_attention_v2_kernelIttLi120ELi32ELi128ELNS_18Fp8KVCacheDataTypeE0ELb1ELi512EEEvPfS2_PT_PKS3_PKT0_S9_ifPKiSB_iPKfiiiSD_SD_iiiii,(.L_x_27644 - _ZN4vllm25paged_attention_v2_kernelIttLi120ELi32ELi128ELNS_18Fp8KVCacheDataTypeE0ELb1ELi512EEEvPfS2_PT_PKS3_PKT0_S9_ifPKiSB_iPKfiiiSD_SD_iiiii)
        .other          _ZN4vllm25paged_attention_v2_kernelIttLi120ELi32ELi128ELNS_18Fp8KVCacheDataTypeE0ELb1ELi512EEEvPfS2_PT_PKS3_PKT0_S9_ifPKiSB_iPKfiiiSD_SD_iiiii,@"STO_CUDA_ENTRY STV_DEFAULT"
_ZN4vllm25paged_attention_v2_kernelIttLi120ELi32ELi128ELNS_18Fp8KVCacheDataTypeE0ELb1ELi512EEEvPfS2_PT_PKS3_PKT0_S9_ifPKiSB_iPKfiiiSD_SD_iiiii:
.text._ZN4vllm25paged_attention_v2_kernelIttLi120ELi32ELi128ELNS_18Fp8KVCacheDataTypeE0ELb1ELi512EEEvPfS2_PT_PKS3_PKT0_S9_ifPKiSB_iPKfiiiSD_SD_iiiii:
        /* <DEDUP_REMOVED lines=27> */
[----:B0-----:R-:W-:Y:S01]  /*01b0*/  ISETP.GT.U32.AND P1, PT, R3, 0xe, PT ;  /* 0x0000000e0300780c */ /* 0x001fe20003f24070 */
[----:B------:R-:W0:Y:S01]  /*01c0*/  LDC R11, c[0x0][0x3b0] ;  /* 0x0000ec00ff0b7b82 */ /* 0x000e220000000800 */
[----:B------:R-:W0:Y:S07]  /*01d0*/  LDCU.64 UR20, c[0x0][0x3a0] ;  /* 0x00007400ff1477ac */ /* 0x000e2e0008000a00 */
[----:B------:R-:W1:Y:S04]  /*01e0*/  LDC R10, c[0x0][0x370] ;  /* 0x0000dc00ff0a7b82 */ /* 0x000e680000000800 */
[----:B---3--:R-:W-:Y:S01]  /*01f0*/  @!P1 IMAD R2, R9, 0x78, RZ ;  /* 0x0000007809029824 */ /* 0x008fe200078e02ff */
[----:B------:R-:W-:-:S03]  /*0200*/  @!P1 SHF.L.U32 R5, R3, 0x3, RZ ;  /* 0x0000000303059819 */ /* 0x000fc600000006ff */
[----:B------:R-:W3:Y:S01]  /*0210*/  @!P1 LDC.64 R6, c[0x0][0x398] ;  /* 0x0000e600ff069b82 */ /* 0x000ee20000000a00 */
        /* <DEDUP_REMOVED lines=14> */
[----:B----4-:R-:W-:Y:S02]  /*0300*/  HFMA2 R12, -RZ, RZ, 0, 0 ;  /* 0x00000000ff0c7431 */ /* 0x010fe400000001ff */
[----:B0-----:R-:W0:Y:S03]  /*0310*/  MUFU.RCP R0, R0 ;  /* 0x0000000000007308 */ /* 0x001e260000001000 */
[----:B------:R-:W-:-:S02]  /*0320*/  R2UR UR4, R12 ;  /* 0x000000000c0472ca */ /* 0x000fc400000e0000 */
[----:B0-----:R-:W-:-:S04]  /*0330*/  IADD3 R14, PT, PT, R0, 0xffffffe, RZ ;  /* 0x0ffffffe000e7810 */ /* 0x001fc80007ffe0ff */
[----:B------:R0:W4:Y:S02]  /*0340*/  F2I.FTZ.U32.TRUNC.NTZ R15, R14 ;  /* 0x0000000e000f7305 */ /* 0x000124000021f000 */
[----:B0-----:R-:W-:Y:S01]  /*0350*/  MOV R14, RZ ;  /* 0x000000ff000e7202 */ /* 0x001fe20000000f00 */
[----:B----4-:R-:W-:-:S04]  /*0360*/  IMAD.MOV R2, RZ, RZ, -R15 ;  /* 0x000000ffff027224 */ /* 0x010fc800078e0a0f */
[----:B------:R-:W-:Y:S01]  /*0370*/  IMAD R19, R2, R17, RZ ;  /* 0x0000001102137224 */ /* 0x000fe200078e02ff */
[----:B-1----:R-:W-:-:S03]  /*0380*/  IABS R2, R10 ;  /* 0x0000000a00027213 */ /* 0x002fc60000000000 */
[----:B------:R-:W-:-:S06]  /*0390*/  IMAD.HI.U32 R15, R15, R19, R14 ;  /* 0x000000130f0f7227 */ /* 0x000fcc00078e000e */
[----:B------:R-:W-:-:S05]  /*03a0*/  IMAD.HI.U32 R15, R15, R2, RZ ;  /* 0x000000020f0f7227 */ /* 0x000fca00078e00ff */
[----:B------:R-:W-:-:S05]  /*03b0*/  IADD3 R0, PT, PT, RZ, -R15, RZ ;  /* 0x8000000fff007210 */ /* 0x000fca0007ffe0ff */
[----:B------:R-:W-:Y:S01]  /*03c0*/  IMAD R0, R17, R0, R2 ;  /* 0x0000000011007224 */ /* 0x000fe200078e0202 */
[----:B------:R-:W-:-:S04]  /*03d0*/  MOV R2, UR14 ;  /* 0x0000000e00027c02 */ /* 0x000fc80008000f00 */
[----:B------:R-:W-:Y:S02]  /*03e0*/  ISETP.GT.U32.AND P2, PT, R17, R0, PT ;  /* 0x000000001100720c */ /* 0x000fe40003f44070 */
[----:B------:R-:W-:-:S11]  /*03f0*/  IABS R2, R2 ;  /* 0x0000000200027213 */ /* 0x000fd60000000000 */
[----:B------:R-:W-:Y:S01]  /*0400*/  @!P2 IMAD.IADD R0, R0, 0x1, -R17 ;  /* 0x000000010000a824 */ /* 0x000fe200078e0a11 */
[----:B------:R-:W-:Y:S02]  /*0410*/  @!P2 IADD3 R15, PT, PT, R15, 0x1, RZ ;  /* 0x000000010f0fa810 */ /* 0x000fe40007ffe0ff */
[----:B------:R-:W-:Y:S02]  /*0420*/  ISETP.NE.AND P2, PT, R11, RZ, PT ;  /* 0x000000ff0b00720c */ /* 0x000fe40003f45270 */
[----:B------:R-:W-:Y:S02]  /*0430*/  ISETP.GE.U32.AND P0, PT, R0, R17, PT ;  /* 0x000000110000720c */ /* 0x000fe40003f06070 */
[----:B------:R-:W-:Y:S02]  /*0440*/  MOV R0, R2 ;  /* 0x0000000200007202 */ /* 0x000fe40000000f00 */
[----:B------:R-:W-:Y:S02]  /*0450*/  LOP3.LUT R2, R10, R11, RZ, 0x3c, !PT ;  /* 0x0000000b0a027212 */ /* 0x000fe400078e3cff */
[----:B------:R-:W0:Y:S01]  /*0460*/  I2F.RP R14, R0 ;  /* 0x00000000000e7306 */ /* 0x000e220000209400 */
[----:B------:R-:W-:-:S02]  /*0470*/  MOV R48, R0 ;  /* 0x0000000000307202 */ /* 0x000fc40000000f00 */
[----:B------:R-:W-:-:S04]  /*0480*/  ISETP.GE.AND P3, PT, R2, RZ, PT ;  /* 0x000000ff0200720c */ /* 0x000fc80003f66270 */
[----:B------:R-:W-:-:S05]  /*0490*/  @P0 IADD3 R15, PT, PT, R15, 0x1, RZ ;  /* 0x000000010f0f0810 */ /* 0x000fca0007ffe0ff */
[----:B------:R-:W-:Y:S01]  /*04a0*/  IMAD.MOV.U32 R16, RZ, RZ, R15 ;  /* 0x000000ffff107224 */ /* 0x000fe200078e000f */
[----:B0-----:R-:W0:Y:S04]  /*04b0*/  MUFU.RCP R14, R14 ;  /* 0x0000000e000e7308 */ /* 0x001e280000001000 */
[----:B------:R-:W-:Y:S02]  /*04c0*/  @!P3 IADD3 R16, PT, PT, RZ, -R16, RZ ;  /* 0x80000010ff10b210 */ /* 0x000fe40007ffe0ff */
[----:B------:R-:W-:-:S04]  /*04d0*/  @!P2 LOP3.LUT R16, RZ, R11, RZ, 0x33, !PT ;  /* 0x0000000bff10a212 */ /* 0x000fc800078e33ff */
[-C--:B------:R-:W-:Y:S02]  /*04e0*/  IABS R17, R16.reuse ;  /* 0x0000001000117213 */ /* 0x080fe40000000000 */
[----:B------:R-:W-:Y:S02]  /*04f0*/  LOP3.LUT R18, R9, R16, RZ, 0x3c, !PT ;  /* 0x0000001009127212 */ /* 0x000fe400078e3cff */
[----:B------:R-:W1:Y:S01]  /*0500*/  I2F.RP R2, R17 ;  /* 0x0000001100027306 */ /* 0x000e620000209400 */
[----:B0-----:R-:W-:Y:S01]  /*0510*/  IADD3 R13, PT, PT, R14, 0xffffffe, RZ ;  /* 0x0ffffffe0e0d7810 */ /* 0x001fe20007ffe0ff */
[----:B------:R-:W-:Y:S01]  /*0520*/  IMAD.U32 R14, RZ, RZ, UR6 ;  /* 0x00000006ff0e7e24 */ /* 0x000fe2000f8e00ff */
[----:B------:R-:W-:-:S05]  /*0530*/  ULOP3.LUT UR6, UR6, UR14, URZ, 0x3c, !UPT ;  /* 0x0000000e06067292 */ /* 0x000fca000f8e3cff */
        /* <DEDUP_REMOVED lines=12> */
[----:B0-----:R-:W-:Y:S01]  /*0600*/  HFMA2 R12, -RZ, RZ, 0, 0 ;  /* 0x00000000ff0c7431 */ /* 0x001fe200000001ff */
[----:B-1----:R-:W-:-:S11]  /*0610*/  IADD3 R2, PT, PT, RZ, -R13, RZ ;  /* 0x8000000dff027210 */ /* 0x002fd60007ffe0ff */
        /* <DEDUP_REMOVED lines=8> */
[----:B------:R-:W-:Y:S01]  /*06a0*/  IADD3 R14, PT, PT, RZ, -R2, RZ ;  /* 0x80000002ff0e7210 */ /* 0x000fe20007ffe0ff */
[----:B------:R-:W-:Y:S01]  /*06b0*/  IMAD R19, RZ, RZ, -UR7 ;  /* 0x80000007ff137e24 */ /* 0x000fe2000f8e02ff */
[----:B------:R-:W-:Y:S01]  /*06c0*/  ULEA UR5, UR8, 0x10, 0x4 ;  /* 0x0000001008057891 */ /* 0x000fe2000f8e20ff */
[----:B------:R-:W-:-:S03]  /*06d0*/  IMAD.HI.U32 R2, R12, R15, RZ ;  /* 0x0000000f0c027227 */ /* 0x000fc600078e00ff */
[----:B------:R-:W-:Y:S01]  /*06e0*/  UISETP.LT.U32.AND UP2, UPT, UR4, UR5, UPT ;  /* 0x000000050400728c */ /* 0x000fe2000bf41070 */
[----:B------:R-:W-:Y:S02]  /*06f0*/  IMAD R12, R2, R14, R15 ;  /* 0x0000000e020c7224 */ /* 0x000fe400078e020f */
[C---:B------:R-:W-:Y:S01]  /*0700*/  IMAD R13, R0.reuse, R19, UR13 ;  /* 0x0000000d000d7e24 */ /* 0x040fe2000f8e0213 */
[----:B------:R-:W0:Y:S01]  /*0710*/  @!P1 S2R R15, SR_CgaCtaId ;  /* 0x00000000000f9919 */ /* 0x000e220000008800 */
[----:B------:R-:W1:Y:S01]  /*0720*/  LDC R14, c[0x0][0x408] ;  /* 0x00010200ff0e7b82 */ /* 0x000e620000000800 */
[----:B------:R-:W-:Y:S01]  /*0730*/  ISETP.GT.U32.AND P2, PT, R17, R12, PT ;  /* 0x0000000c1100720c */ /* 0x000fe20003f44070 */
[----:B------:R-:W4:Y:S01]  /*0740*/  LDCU UR13, c[0x0][0x3c8] ;  /* 0x00007900ff0d77ac */ /* 0x000f220008000800 */
[----:B------:R-:W-:Y:S01]  /*0750*/  ISETP.GT.U32.AND P0, PT, R0, R13, PT ;  /* 0x0000000d0000720c */ /* 0x000fe20003f04070 */
[----:B------:R-:W-:Y:S02]  /*0760*/  USEL UR4, UR4, UR5, UP2 ;  /* 0x0000000504047287 */ /* 0x000fe40009000000 */
[----:B------:R-:W-:-:S02]  /*0770*/  UISETP.GE.AND UP2, UPT, UR6, URZ, UPT ;  /* 0x000000ff0600728c */ /* 0x000fc4000bf46270 */
[----:B------:R-:W-:-:S06]  /*0780*/  UIMAD UR5, UR8, -0x10, UR4 ;  /* 0xfffffff0080578a4 */ /* 0x000fcc000f8e0204 */
[-C--:B------:R-:W-:Y:S01]  /*0790*/  @!P2 IADD3 R12, PT, PT, R12, -R17.reuse, RZ ;  /* 0x800000110c0ca210 */ /* 0x080fe20007ffe0ff */
[----:B------:R-:W-:Y:S01]  /*07a0*/  ULEA UR5, UR5, UR12, 0x5 ;  /* 0x0000000c05057291 */ /* 0x000fe2000f8e28ff */
[----:B------:R-:W-:Y:S01]  /*07b0*/  @!P2 IADD3 R2, PT, PT, R2, 0x1, RZ ;  /* 0x000000010202a810 */ /* 0x000fe20007ffe0ff */
[----:B------:R-:W-:Y:S01]  /*07c0*/  VOTEU.ANY UP1, P0 ;  /* 0x0000000000ff7886 */ /* 0x000fe20000020100 */
[----:B------:R-:W-:Y:S02]  /*07d0*/  ISETP.GE.U32.AND P0, PT, R12, R17, PT ;  /* 0x000000110c00720c */ /* 0x000fe40003f06070 */
[----:B------:R-:W2:Y:S01]  /*07e0*/  S2R R17, SR_CTAID.Z ;  /* 0x0000000000117919 */ /* 0x000ea20000002700 */
[----:B------:R-:W-:Y:S01]  /*07f0*/  PLOP3.LUT P3, PT, PT, PT, UP1, 0x80, 0x8 ;  /* 0x000000000008781c */ /* 0x000fe20003f6f018 */
[----:B------:R-:W-:Y:S01]  /*0800*/  @!UP1 UIADD3 UR7, UPT, UPT, UR7, 0x1, URZ ;  /* 0x0000000107079890 */ /* 0x000fe2000fffe0ff */
[----:B------:R-:W-:Y:S01]  /*0810*/  @!P1 MOV R12, 0x400 ;  /* 0x00000400000c9802 */ /* 0x000fe20000000f00 */
[----:B------:R-:W-:Y:S01]  /*0820*/  UISETP.LT.AND UP1, UPT, UR9, UR5, UPT ;  /* 0x000000050900728c */ /* 0x000fe2000bf21270 */
[----:B------:R-:W-:-:S03]  /*0830*/  ISETP.NE.AND P2, PT, R16, RZ, PT ;  /* 0x000000ff1000720c */ /* 0x000fc60003f45270 */
[----:B------:R-:W-:Y:S01]  /*0840*/  USEL UR5, UR9, UR5, UP1 ;  /* 0x0000000509057287 */ /* 0x000fe20008800000 */
[----:B0-----:R-:W-:Y:S02]  /*0850*/  @!P1 LEA R12, R15, R12, 0x18 ;  /* 0x0000000c0f0c9211 */ /* 0x001fe400078ec0ff */
[----:B------:R-:W-:-:S03]  /*0860*/  @P0 IADD3 R2, PT, PT, R2, 0x1, RZ ;  /* 0x0000000102020810 */ /* 0x000fc60007ffe0ff */
[----:B------:R-:W-:Y:S01]  /*0870*/  @!P3 IMAD.IADD R13, R13, 0x1, -R0 ;  /* 0x000000010d0db824 */ /* 0x000fe200078e0a00 */
[----:B------:R-:W-:Y:S02]  /*0880*/  ISETP.GE.AND P3, PT, R18, RZ, PT ;  /* 0x000000ff1200720c */ /* 0x000fe40003f66270 */
[----:B-1----:R-:W-:Y:S02]  /*0890*/  ISETP.GE.AND P0, PT, R14, RZ, PT ;  /* 0x000000ff0e00720c */ /* 0x002fe40003f06270 */
[----:B------:R-:W-:Y:S02]  /*08a0*/  ISETP.GE.U32.AND P4, PT, R13, R0, PT ;  /* 0x000000000d00720c */ /* 0x000fe40003f86070 */
[----:B------:R-:W-:Y:S02]  /*08b0*/  @!P1 LEA R13, R3, R12, 0x4 ;  /* 0x0000000c030d9211 */ /* 0x000fe400078e20ff */
[----:B------:R-:W-:-:S05]  /*08c0*/  SHF.R.U32.HI R12, RZ, 0x5, R3 ;  /* 0x00000005ff0c7819 */ /* 0x000fca0000011603 */
[----:B------:R-:W-:Y:S02]  /*08d0*/  @!P3 IADD3 R2, PT, PT, RZ, -R2, RZ ;  /* 0x80000002ff02b210 */ /* 0x000fe40007ffe0ff */
[----:B------:R-:W-:Y:S01]  /*08e0*/  @!P2 LOP3.LUT R2, RZ, R16, RZ, 0x33, !PT ;  /* 0x00000010ff02a212 */ /* 0x000fe200078e33ff */
[----:B------:R-:W-:Y:S01]  /*08f0*/  @P0 IMAD R9, R10, UR15, R9 ;  /* 0x0000000f0a090c24 */ /* 0x000fe2000f8e0209 */
[----:B------:R-:W-:Y:S01]  /*0900*/  VOTEU.ANY UP3, P4 ;  /* 0x0000000000ff7886 */ /* 0x000fe20002060100 */
[----:B--2---:R-:W-:Y:S02]  /*0910*/  IMAD R46, R17, 0x10, R12 ;  /* 0x00000010112e7824 */ /* 0x004fe400078e020c */
[----:B------:R-:W-:Y:S02]  /*0920*/  @!P0 IMAD R11, R11, UR15, R2 ;  /* 0x0000000f0b0b8c24 */ /* 0x000fe4000f8e0202 */
[----:B------:R-:W-:Y:S01]  /*0930*/  @UP3 UIADD3 UR7, UPT, UPT, UR7, 0x1, URZ ;  /* 0x0000000107073890 */ /* 0x000fe2000fffe0ff */
[----:B------:R-:W-:-:S02]  /*0940*/  @P0 IMAD R47, R9, R14, 0x1 ;  /* 0x00000001092f0424 */ /* 0x000fc400078e020e */
[----:B------:R-:W-:Y:S01]  /*0950*/  @!P0 IADD3 R11, PT, PT, RZ, -R11, RZ ;  /* 0x8000000bff0b8210 */ /* 0x000fe20007ffe0ff */
[----:B------:R-:W-:Y:S02]  /*0960*/  @!UP2 UIADD3 UR7, UPT, UPT, URZ, -UR7, URZ ;  /* 0x80000007ff07a290 */ /* 0x000fe4000fffe0ff */
[----:B------:R-:W-:Y:S02]  /*0970*/  @!UP0 ULOP3.LUT UR7, URZ, UR14, URZ, 0x33, !UPT ;  /* 0x0000000eff078292 */ /* 0x000fe4000f8e33ff */
[----:B------:R-:W-:Y:S01]  /*0980*/  @!P0 IMAD R47, R14, R11, 0x1 ;  /* 0x000000010e2f8424 */ /* 0x000fe200078e020b */
[----:B---3--:R4:W-:Y:S01]  /*0990*/  @!P1 STS.128 [R13], R4 ;  /* 0x000000040d009388 */ /* 0x0089e20000000c00 */
[----:B------:R-:W-:Y:S01]  /*09a0*/  BAR.SYNC.DEFER_BLOCKING 0x0 ;  /* 0x0000000000007b1d */ /* 0x000fe20000010000 */
[----:B------:R-:W-:Y:S01]  /*09b0*/  ISETP.GE.U32.AND P1, PT, R46, UR4, PT ;  /* 0x000000042e007c0c */ /* 0x000fe2000bf26070 */
[----:B----4-:R-:W-:-:S12]  /*09c0*/  IMAD R7, R8, UR13, RZ ;  /* 0x0000000d08077c24 */ /* 0x010fd8000f8e02ff */
        /* <DEDUP_REMOVED lines=10> */
[----:B------:R-:W-:Y:S01]  /*0a70*/  MOV R45, 0xff7fffff ;  /* 0xff7fffff002d7802 */ /* 0x000fe20000000f00 */
[----:B------:R-:W-:Y:S01]  /*0a80*/  IMAD.IADD R6, R3, 0x1, R0 ;  /* 0x0000000103067824 */ /* 0x000fe200078e0200 */
[----:B------:R-:W-:-:S04]  /*0a90*/  IADD3 R3, PT, PT, R0, 0x1, RZ ;  /* 0x0000000100037810 */ /* 0x000fc80007ffe0ff */
[----:B------:R-:W-:Y:S02]  /*0aa0*/  IADD3 R7, PT, PT, R6, -UR9, RZ ;  /* 0x8000000906077c10 */ /* 0x000fe4000fffe0ff */
[----:B-1----:R-:W-:Y:S02]  /*0ab0*/  IADD3 R4, P0, PT, R4, UR14, RZ ;  /* 0x0000000e04047c10 */ /* 0x002fe4000ff1e0ff */
[----:B------:R-:W-:Y:S02]  /*0ac0*/  IADD3 R6, PT, PT, R6, 0x1, RZ ;  /* 0x0000000106067810 */ /* 0x000fe40007ffe0ff */
[----:B------:R-:W-:Y:S01]  /*0ad0*/  IADD3.X R5, PT, PT, R5, UR15, RZ, P0, !PT ;  /* 0x0000000f05057c10 */ /* 0x000fe200087fe4ff */
[----:B0-----:R-:W-:-:S06]  /*0ae0*/  ULEA UR6, UR8, UR6, 0x18 ;  /* 0x0000000608067291 */ /* 0x001fcc000f8ec0ff */
[----:B------:R-:W-:-:S07]  /*0af0*/  LEA R44, R12, UR6, 0x2 ;  /* 0x000000060c2c7c11 */ /* 0x000fce000f8e10ff */
.L_x_21799:
[----:B------:R-:W0:Y:S01]  /*0b00*/  LDC R16, c[0x0][0x400] ;  /* 0x00010000ff107b82 */ /* 0x000e220000000800 */
[C---:B------:R-:W-:Y:S01]  /*0b10*/  VIADD R8, R3.reuse, 0xffffffff ;  /* 0xffffffff03087836 */ /* 0x040fe20000000000 */
[----:B------:R-:W-:Y:S01]  /*0b20*/  UIADD3 UR6, UPT, UPT, UR7, -UR16, URZ ;  /* 0x8000001007067290 */ /* 0x000fe2000fffe0ff */
[----:B------:R-:W-:Y:S01]  /*0b30*/  IADD3 R46, PT, PT, R46, 0x4, RZ ;  /* 0x000000042e2e7810 */ /* 0x000fe20007ffe0ff */
[----:B------:R-:W-:Y:S01]  /*0b40*/  BSSY.RECONVERGENT B1, `(.L_x_21797) ;  /* 0x00001d5000017945 */ /* 0x000fe20003800200 */
[----:B------:R-:W-:Y:S02]  /*0b50*/  IADD3 R3, PT, PT, R3, 0x80, RZ ;  /* 0x0000008003037810 */ /* 0x000fe40007ffe0ff */
[----:B------:R-:W-:Y:S01]  /*0b60*/  IABS R9, R8 ;  /* 0x0000000800097213 */ /* 0x000fe20000000000 */
[----:B------:R-:W1:Y:S04]  /*0b70*/  LDC R15, c[0x0][0x404] ;  /* 0x00010100ff0f7b82 */ /* 0x000e680000000800 */
        /* <DEDUP_REMOVED lines=16> */
[----:B------:R-:W-:-:S05]  /*0c80*/  @P0 VIADD R10, R10, 0x1 ;  /* 0x000000010a0a0836 */ /* 0x000fca0000000000 */
[----:B------:R-:W-:-:S04]  /*0c90*/  MOV R12, R10 ;  /* 0x0000000a000c7202 */ /* 0x000fc80000000f00 */
[----:B------:R-:W-:Y:S02]  /*0ca0*/  @!P2 IADD3 R12, PT, PT, RZ, -R12, RZ ;  /* 0x8000000cff0ca210 */ /* 0x000fe40007ffe0ff */
[----:B------:R-:W-:Y:S02]  /*0cb0*/  @!P1 LOP3.LUT R12, RZ, R15, RZ, 0x33, !PT ;  /* 0x0000000fff0c9212 */ /* 0x000fe400078e33ff */
[----:B0-----:R-:W-:Y:S02]  /*0cc0*/  IADD3 R8, PT, PT, RZ, -R9, RZ ;  /* 0x80000009ff087210 */ /* 0x001fe40007ffe0ff */
[----:B------:R-:W-:Y:S02]  /*0cd0*/  IADD3 R10, PT, PT, R12, R47, RZ ;  /* 0x0000002f0c0a7210 */ /* 0x000fe40007ffe0ff */
[----:B------:R-:W-:Y:S01]  /*0ce0*/  ISETP.NE.AND P1, PT, R16, RZ, PT ;  /* 0x000000ff1000720c */ /* 0x000fe20003f25270 */
[----:B------:R-:W-:Y:S01]  /*0cf0*/  IMAD R11, R8, R13, RZ ;  /* 0x0000000d080b7224 */ /* 0x000fe200078e02ff */
[----:B------:R-:W-:Y:S01]  /*0d00*/  IABS R14, R10 ;  /* 0x0000000a000e7213 */ /* 0x000fe20000000000 */
[----:B------:R-:W-:Y:S01]  /*0d10*/  IMAD.MOV.U32 R8, RZ, RZ, RZ ;  /* 0x000000ffff087224 */ /* 0x000fe200078e00ff */
[----:B------:R-:W-:-:S03]  /*0d20*/  ISETP.GE.AND P2, PT, R10, RZ, PT ;  /* 0x000000ff0a00720c */ /* 0x000fc60003f46270 */
        /* <DEDUP_REMOVED lines=33> */
[----:B------:R-:W-:-:S02]  /*0f40*/  UMOV UR6, 0x400 ;  /* 0x0000040000067882 */ /* 0x000fc40000000000 */
[----:B0-----:R-:W-:-:S09]  /*0f50*/  ULEA UR6, UR8, UR6, 0x18 ;  /* 0x0000000608067291 */ /* 0x001fd2000f8ec0ff */
[----:B------:R-:W0:Y:S04]  /*0f60*/  LDS.128 R28, [UR6+0x10] ;  /* 0x00001006ff1c7984 */ /* 0x000e280008000c00 */
[----:B------:R-:W1:Y:S01]  /*0f70*/  LDS.128 R32, [UR6] ;  /* 0x00000006ff207984 */ /* 0x000e620008000c00 */
[--C-:B0-----:R-:W-:Y:S02]  /*0f80*/  HADD2.F32 R36, -RZ, R28.reuse.H0_H0 ;  /* 0x2000001cff247230 */ /* 0x101fe40000004100 */
[----:B------:R-:W-:Y:S02]  /*0f90*/  HADD2.F32 R28, -RZ, R28.H1_H1 ;  /* 0x3000001cff1c7230 */ /* 0x000fe40000004100 */
[----:B-1----:R-:W-:Y:S02]  /*0fa0*/  HADD2.F32 R52, -RZ, R32.H0_H0 ;  /* 0x20000020ff347230 */ /* 0x002fe40000004100 */
[----:B--2---:R-:W-:-:S02]  /*0fb0*/  HADD2.F32 R39, -RZ, R8.H1_H1 ;  /* 0x30000008ff277230 */ /* 0x004fc40000004100 */
[----:B------:R-:W-:Y:S02]  /*0fc0*/  HADD2.F32 R37, -RZ, R8.H0_H0 ;  /* 0x20000008ff257230 */ /* 0x000fe40000004100 */
[----:B------:R-:W-:Y:S02]  /*0fd0*/  HADD2.F32 R53, -RZ, R9.H0_H0 ;  /* 0x20000009ff357230 */ /* 0x000fe40000004100 */
[----:B------:R-:W-:Y:S01]  /*0fe0*/  FMUL.FTZ R43, R28, R39 ;  /* 0x000000271c2b7220 */ /* 0x000fe20000410000 */
[----:B------:R-:W-:Y:S02]  /*0ff0*/  HADD2.F32 R28, -RZ, R29.H0_H0 ;  /* 0x2000001dff1c7230 */ /* 0x000fe40000004100 */
[----:B------:R-:W-:Y:S01]  /*1000*/  FMUL.FTZ R41, R36, R37 ;  /* 0x0000002524297220 */ /* 0x000fe20000410000 */
[----:B---3--:R-:W-:Y:S02]  /*1010*/  HADD2.F32 R37, -RZ, R12.H0_H0 ;  /* 0x2000000cff257230 */ /* 0x008fe40000004100 */
[----:B------:R-:W-:-:S02]  /*1020*/  HADD2.F32 R8, -RZ, R32.H1_H1 ;  /* 0x30000020ff087230 */ /* 0x000fc40000004100 */
[----:B------:R-:W-:Y:S02]  /*1030*/  HADD2.F32 R39, -RZ, R12.H1_H1 ;  /* 0x3000000cff277230 */ /* 0x000fe40000004100 */
[----:B------:R-:W-:Y:S01]  /*1040*/  FMUL.FTZ R12, R28, R53 ;  /* 0x000000351c0c7220 */ /* 0x000fe20000410000 */
[----:B------:R-:W-:Y:S02]  /*1050*/  HADD2.F32 R32, -RZ, R29.H1_H1 ;  /* 0x3000001dff207230 */ /* 0x000fe40000004100 */
[----:B------:R-:W-:Y:S01]  /*1060*/  FFMA.FTZ R52, R52, R37, R41 ;  /* 0x0000002534347223 */ /* 0x000fe20000010029 */
[----:B------:R-:W-:Y:S02]  /*1070*/  HADD2.F32 R29, -RZ, R33.H0_H0 ;  /* 0x20000021ff1d7230 */ /* 0x000fe40000004100 */
[----:B------:R-:W-:Y:S01]  /*1080*/  FFMA.FTZ R8, R8, R39, R43 ;  /* 0x0000002708087223 */ /* 0x000fe2000001002b */
[----:B------:R-:W-:Y:S01]  /*1090*/  HADD2.F32 R28, -RZ, R13.H0_H0 ;  /* 0x2000000dff1c7230 */ /* 0x000fe20000004100 */
[----:B------:R-:W2:Y:S01]  /*10a0*/  LDG.E.128.CONSTANT R36, desc[UR10][R50.64+0xa00] ;  /* 0x000a000a32247981 */ /* 0x000ea2000c1e9d00 */
[----:B------:R-:W-:-:S02]  /*10b0*/  HADD2.F32 R41, -RZ, R9.H1_H1 ;  /* 0x30000009ff297230 */ /* 0x000fc40000004100 */
[----:B------:R-:W-:Y:S02]  /*10c0*/  HADD2.F32 R13, -RZ, R13.H1_H1 ;  /* 0x3000000dff0d7230 */ /* 0x000fe40000004100 */
[----:B------:R-:W-:Y:S01]  /*10d0*/  FFMA.FTZ R9, R29, R28, R12 ;  /* 0x0000001c1d097223 */ /* 0x000fe2000001000c */
[----:B------:R-:W-:Y:S02]  /*10e0*/  HADD2.F32 R28, -RZ, R33.H1_H1 ;  /* 0x30000021ff1c7230 */ /* 0x000fe40000004100 */
[----:B------:R-:W-:-:S04]  /*10f0*/  FMUL.FTZ R41, R32, R41 ;  /* 0x0000002920297220 */ /* 0x000fc80000410000 */
[----:B------:R-:W-:Y:S02]  /*1100*/  FFMA.FTZ R28, R28, R13, R41 ;  /* 0x0000000d1c1c7223 */ /* 0x000fe40000010029 */
[----:B------:R-:W0:Y:S01]  /*1110*/  LDS.128 R40, [UR6+0x20] ;  /* 0x00002006ff287984 */ /* 0x000e220008000c00 */
[----:B------:R-:W-:Y:S02]  /*1120*/  HADD2.F32 R29, -RZ, R30.H0_H0 ;  /* 0x2000001eff1d7230 */ /* 0x000fe40000004100 */
[----:B------:R-:W-:Y:S02]  /*1130*/  HADD2.F32 R12, -RZ, R10.H0_H0 ;  /* 0x2000000aff0c7230 */ /* 0x000fe40000004100 */
[----:B------:R-:W-:Y:S02]  /*1140*/  HADD2.F32 R30, -RZ, R30.H1_H1 ;  /* 0x3000001eff1e7230 */ /* 0x000fe40000004100 */
        /* <DEDUP_REMOVED lines=13> */
[----:B------:R-:W-:Y:S01]  /*1220*/  FMUL.FTZ R14, R10, R13 ;  /* 0x0000000d0a0e7220 */ /* 0x000fe20000410000 */
[----:B------:R-:W-:Y:S02]  /*1230*/  HADD2.F32 R31, -RZ, R35.H0_H0 ;  /* 0x20000023ff1f7230 */ /* 0x000fe40000004100 */
[----:B------:R-:W-:Y:S02]  /*1240*/  HADD2.F32 R10, -RZ, R15.H0_H0 ;  /* 0x2000000fff0a7230 */ /* 0x000fe40000004100 */
[----:B------:R-:W-:Y:S01]  /*1250*/  FMUL.FTZ R12, R11, R12 ;  /* 0x0000000c0b0c7220 */ /* 0x000fe20000410000 */
[----:B------:R-:W-:-:S02]  /*1260*/  HADD2.F32 R53, -RZ, R35.H1_H1 ;  /* 0x30000023ff357230 */ /* 0x000fc40000004100 */
[----:B----4-:R-:W-:Y:S02]  /*1270*/  HADD2.F32 R13, -RZ, R16.H0_H0 ;  /* 0x20000010ff0d7230 */ /* 0x010fe40000004100 */
[----:B------:R-:W-:Y:S01]  /*1280*/  FFMA.FTZ R31, R31, R10, R14 ;  /* 0x0000000a1f1f7223 */ /* 0x000fe2000001000e */
[----:B------:R-:W-:Y:S02]  /*1290*/  HADD2.F32 R10, -RZ, R15.H1_H1 ;  /* 0x3000000fff0a7230 */ /* 0x000fe40000004100 */
[----:B0-----:R-:W-:-:S03]  /*12a0*/  HADD2.F32 R11, -RZ, R40.H0_H0 ;  /* 0x20000028ff0b7230 */ /* 0x001fc60000004100 */
[----:B------:R-:W-:Y:S02]  /*12b0*/  FFMA.FTZ R53, R53, R10, R12 ;  /* 0x0000000a35357223 */ /* 0x000fe4000001000c */
[----:B------:R-:W-:Y:S02]  /*12c0*/  FFMA.FTZ R52, R11, R13, R52 ;  /* 0x0000000d0b347223 */ /* 0x000fe40000010034 */
[----:B------:R-:W3:Y:S01]  /*12d0*/  LDG.E.128.CONSTANT R12, desc[UR10][R50.64+0xc00] ;  /* 0x000c000a320c7981 */ /* 0x000ee2000c1e9d00 */
[----:B------:R-:W-:Y:S02]  /*12e0*/  HADD2.F32 R11, -RZ, R40.H1_H1 ;  /* 0x30000028ff0b7230 */ /* 0x000fe40000004100 */
[----:B------:R-:W-:Y:S02]  /*12f0*/  HADD2.F32 R32, -RZ, R16.H1_H1 ;  /* 0x30000010ff207230 */ /* 0x000fe40000004100 */
[----:B------:R-:W-:-:S03]  /*1300*/  HADD2.F32 R16, -RZ, R41.H0_H0 ;  /* 0x20000029ff107230 */ /* 0x000fc60000004100 */
[----:B------:R-:W-:Y:S01]  /*1310*/  FFMA.FTZ R32, R11, R32, R8 ;  /* 0x000000200b207223 */ /* 0x000fe20000010008 */
[----:B------:R-:W-:Y:S02]  /*1320*/  HADD2.F32 R8, -RZ, R17.H0_H0 ;  /* 0x20000011ff087230 */ /* 0x000fe40000004100 */
[----:B------:R-:W-:Y:S02]  /*1330*/  HADD2.F32 R33, -RZ, R41.H1_H1 ;  /* 0x30000029ff217230 */ /* 0x000fe40000004100 */
[----:B------:R-:W-:Y:S02]  /*1340*/  HADD2.F32 R17, -RZ, R17.H1_H1 ;  /* 0x30000011ff117230 */ /* 0x000fe40000004100 */
[----:B------:R-:W-:Y:S02]  /*1350*/  FFMA.FTZ R16, R16, R8, R9 ;  /* 0x0000000810107223 */ /* 0x000fe40000010009 */
[----:B------:R-:W0:Y:S01]  /*1360*/  LDS.128 R8, [UR6+0x30] ;  /* 0x00003006ff087984 */ /* 0x000e220008000c00 */
[----:B------:R-:W-:Y:S01]  /*1370*/  FFMA.FTZ R33, R33, R17, R28 ;  /* 0x0000001121217223 */ /* 0x000fe2000001001c */
[----:B------:R-:W-:-:S02]  /*1380*/  HADD2.F32 R28, -RZ, R42.H0_H0 ;  /* 0x2000002aff1c7230 */ /* 0x000fc40000004100 */
[--C-:B------:R-:W-:Y:S02]  /*1390*/  HADD2.F32 R17, -RZ, R18.reuse.H0_H0 ;  /* 0x20000012ff117230 */ /* 0x100fe40000004100 */
[----:B------:R-:W-:Y:S02]  /*13a0*/  HADD2.F32 R40, -RZ, R18.H1_H1 ;  /* 0x30000012ff287230 */ /* 0x000fe40000004100 */
[----:B------:R-:W-:Y:S02]  /*13b0*/  HADD2.F32 R18, -RZ, R43.H0_H0 ;  /* 0x2000002bff127230 */ /* 0x000fe40000004100 */
[----:B------:R-:W-:Y:S01]  /*13c0*/  FFMA.FTZ R17, R28, R17, R29 ;  /* 0x000000111c117223 */ /* 0x000fe2000001001d */
[----:B------:R-:W-:Y:S02]  /*13d0*/  HADD2.F32 R29, -RZ, R42.H1_H1 ;  /* 0x3000002aff1d7230 */ /* 0x000fe40000004100 */
[----:B------:R-:W-:-:S03]  /*13e0*/  HADD2.F32 R41, -RZ, R19.H0_H0 ;  /* 0x20000013ff297230 */ /* 0x000fc60000004100 */
[----:B------:R-:W-:Y:S02]  /*13f0*/  FFMA.FTZ R40, R29, R40, R30 ;  /* 0x000000281d287223 */ /* 0x000fe4000001001e */
[----:B------:R-:W-:Y:S02]  /*1400*/  FFMA.FTZ R41, R18, R41, R31 ;  /* 0x0000002912297223 */ /* 0x000fe4000001001f */
[----:B------:R-:W4:Y:S01]  /*1410*/  LDG.E.128.CONSTANT R28, desc[UR10][R50.64+0xe00] ;  /* 0x000e000a321c7981 */ /* 0x000f22000c1e9d00 */
[----:B------:R-:W-:Y:S02]  /*1420*/  HADD2.F32 R19, -RZ, R19.H1_H1 ;  /* 0x30000013ff137230 */ /* 0x000fe40000004100 */
[----:B------:R-:W-:-:S05]  /*1430*/  HADD2.F32 R18, -RZ, R43.H1_H1 ;  /* 0x3000002bff127230 */ /* 0x000fca0000004100 */
[----:B------:R-:W-:Y:S01]  /*1440*/  FFMA.FTZ R53, R18, R19, R53 ;  /* 0x0000001312357223 */ /* 0x000fe20000010035 */
[----:B------:R-:W-:Y:S02]  /*1450*/  HADD2.F32 R18, -RZ, R20.H0_H0 ;  /* 0x20000014ff127230 */ /* 0x000fe40000004100 */
[----:B0-----:R-:W-:-:S05]  /*1460*/  HADD2.F32 R19, -RZ, R8.H0_H0 ;  /* 0x20000008ff137230 */ /* 0x001fca0000004100 */
[----:B------:R-:W-:Y:S01]  /*1470*/  FFMA.FTZ R52, R19, R18, R52 ;  /* 0x0000001213347223 */ /* 0x000fe20000010034 */
[----:B------:R-:W-:Y:S02]  /*1480*/  HADD2.F32 R19, -RZ, R8.H1_H1 ;  /* 0x30000008ff137230 */ /* 0x000fe40000004100 */
[----:B------:R-:W-:Y:S02]  /*1490*/  HADD2.F32 R8, -RZ, R20.H1_H1 ;  /* 0x30000014ff087230 */ /* 0x000fe40000004100 */
[----:B------:R-:W-:-:S03]  /*14a0*/  HADD2.F32 R42, -RZ, R9.H1_H1 ;  /* 0x30000009ff2a7230 */ /* 0x000fc60000004100 */
[----:B------:R-:W-:Y:S01]  /*14b0*/  FFMA.FTZ R8, R19, R8, R32 ;  /* 0x0000000813087223 */ /* 0x000fe20000010020 */
[----:B------:R-:W-:Y:S02]  /*14c0*/  HADD2.F32 R19, -RZ, R9.H0_H0 ;  /* 0x20000009ff137230 */ /* 0x000fe40000004100 */
[--C-:B------:R-:W-:Y:S02]  /*14d0*/  HADD2.F32 R9, -RZ, R21.reuse.H0_H0 ;  /* 0x20000015ff097230 */ /* 0x100fe40000004100 */
[----:B------:R-:W-:-:S05]  /*14e0*/  HADD2.F32 R21, -RZ, R21.H1_H1 ;  /* 0x30000015ff157230 */ /* 0x000fca0000004100 */
[----:B------:R-:W-:Y:S02]  /*14f0*/  FFMA.FTZ R42, R42, R21, R33 ;  /* 0x000000152a2a7223 */ /* 0x000fe40000010021 */
[----:B------:R-:W4:Y:S01]  /*1500*/  LDG.E.128.CONSTANT R32, desc[UR10][R50.64+0x1000] ;  /* 0x0010000a32207981 */ /* 0x000f22000c1e9d00 */
[----:B------:R-:W-:Y:S01]  /*1510*/  FFMA.FTZ R9, R19, R9, R16 ;  /* 0x0000000913097223 */ /* 0x000fe20000010010 */
[----:B------:R-:W-:Y:S02]  /*1520*/  HADD2.F32 R43, -RZ, R22.H0_H0 ;  /* 0x20000016ff2b7230 */ /* 0x000fe40000004100 */
[--C-:B------:R-:W-:Y:S02]  /*1530*/  HADD2.F32 R16, -RZ, R10.reuse.H0_H0 ;  /* 0x2000000aff107230 */ /* 0x100fe40000004100 */
[----:B------:R-:W-:Y:S02]  /*1540*/  HADD2.F32 R19, -RZ, R10.H1_H1 ;  /* 0x3000000aff137230 */ /* 0x000fe40000004100 */
[----:B------:R-:W-:-:S02]  /*1550*/  HADD2.F32 R22, -RZ, R22.H1_H1 ;  /* 0x30000016ff167230 */ /* 0x000fc40000004100 */
[----:B------:R-:W-:-:S03]  /*1560*/  FFMA.FTZ R43, R16, R43, R17 ;  /* 0x0000002b102b7223 */ /* 0x000fc60000010011 */
[----:B------:R-:W-:Y:S02]  /*1570*/  FFMA.FTZ R40, R19, R22, R40 ;  /* 0x0000001613287223 */ /* 0x000fe40000010028 */
[----:B------:R-:W0:Y:S01]  /*1580*/  LDS.128 R16, [UR6+0x40] ;  /* 0x00004006ff107984 */ /* 0x000e220008000c00 */
[----:B------:R-:W-:Y:S02]  /*1590*/  HADD2.F32 R10, -RZ, R11.H0_H0 ;  /* 0x2000000bff0a7230 */ /* 0x000fe40000004100 */
[--C-:B------:R-:W-:Y:S02]  /*15a0*/  HADD2.F32 R20, -RZ, R23.reuse.H0_H0 ;  /* 0x20000017ff147230 */ /* 0x100fe40000004100 */
[----:B------:R-:W-:-:S03]  /*15b0*/  HADD2.F32 R23, -RZ, R23.H1_H1 ;  /* 0x30000017ff177230 */ /* 0x000fc60000004100 */
[----:B------:R-:W-:Y:S01]  /*15c0*/  FFMA.FTZ R41, R10, R20, R41 ;  /* 0x000000140a297223 */ /* 0x000fe20000010029 */
[----:B------:R-:W-:-:S05]  /*15d0*/  HADD2.F32 R10, -RZ, R11.H1_H1 ;  /* 0x3000000bff0a7230 */ /* 0x000fca0000004100 */
[----:B------:R-:W-:Y:S01]  /*15e0*/  FFMA.FTZ R53, R10, R23, R53 ;  /* 0x000000170a357223 */ /* 0x000fe20000010035 */
[----:B------:R-:W-:Y:S01]  /*15f0*/  HADD2.F32 R10, -RZ, R24.H0_H0 ;  /* 0x20000018ff0a7230 */ /* 0x000fe20000004100 */
[----:B------:R-:W4:Y:S01]  /*1600*/  LDG.E.128.CONSTANT R20, desc[UR10][R50.64+0x1200] ;  /* 0x0012000a32147981 */ /* 0x000f22000c1e9d00 */
[----:B0-----:R-:W-:-:S05]  /*1610*/  HADD2.F32 R11, -RZ, R16.H0_H0 ;  /* 0x20000010ff0b7230 */ /* 0x001fca0000004100 */
[----:B------:R-:W-:Y:S01]  /*1620*/  FFMA.FTZ R52, R11, R10, R52 ;  /* 0x0000000a0b347223 */ /* 0x000fe20000010034 */
        /* <DEDUP_REMOVED lines=17> */
[----:B------:R-:W-:-:S05]  /*1740*/  HADD2.F32 R25, -RZ, R25.H1_H1 ;  /* 0x30000019ff197230 */ /* 0x000fca0000004100 */
[----:B------:R-:W-:Y:S01]  /*1750*/  FFMA.FTZ R42, R17, R25, R42 ;  /* 0x00000019112a7223 */ /* 0x000fe2000001002a */
[----:B------:R-:W-:Y:S02]  /*1760*/  HADD2.F32 R26, -RZ, R19.H1_H1 ;  /* 0x30000013ff1a7230 */ /* 0x000fe40000004100 */
[--C-:B0-----:R-:W-:Y:S02]  /*1770*/  HADD2.F32 R17, -RZ, R8.reuse.H0_H0 ;  /* 0x20000008ff117230 */ /* 0x101fe40000004100 */
[----:B------:R-:W-:Y:S02]  /*1780*/  HADD2.F32 R25, -RZ, R8.H1_H1 ;  /* 0x30000008ff197230 */ /* 0x000fe40000004100 */
[--C-:B--2---:R-:W-:Y:S02]  /*1790*/  HADD2.F32 R18, -RZ, R36.reuse.H0_H0 ;  /* 0x20000024ff127230 */ /* 0x104fe40000004100 */
[----:B------:R-:W-:Y:S02]  /*17a0*/  HADD2.F32 R36, -RZ, R36.H1_H1 ;  /* 0x30000024ff247230 */ /* 0x000fe40000004100 */
[----:B------:R-:W-:-:S02]  /*17b0*/  HADD2.F32 R8, -RZ, R37.H0_H0 ;  /* 0x20000025ff087230 */ /* 0x000fc40000004100 */
        /* <DEDUP_REMOVED lines=20> */
[----:B------:R-:W-:-:S04]  /*1900*/  FFMA.FTZ R26, R26, R27, R53 ;  /* 0x0000001b1a1a7223 */ /* 0x000fc80000010035 */
[----:B------:R-:W-:Y:S01]  /*1910*/  FFMA.FTZ R36, R11, R36, R26 ;  /* 0x000000240b247223 */ /* 0x000fe2000001001a */
[----:B0-----:R-:W-:Y:S02]  /*1920*/  HADD2.F32 R9, -RZ, R16.H0_H0 ;  /* 0x20000010ff097230 */ /* 0x001fe40000004100 */
[----:B---3--:R-:W-:-:S05]  /*1930*/  HADD2.F32 R8, -RZ, R12.H0_H0 ;  /* 0x2000000cff087230 */ /* 0x008fca0000004100 */
        /* <DEDUP_REMOVED lines=108> */
[----:B------:R-:W-:-:S02]  /*2000*/  HADD2.F32 R12, -RZ, R24.H1_H1 ;  /* 0x30000018ff0c7230 */ /* 0x000fc40000004100 */
[--C-:B------:R-:W-:Y:S02]  /*2010*/  HADD2.F32 R24, -RZ, R25.reuse.H0_H0 ;  /* 0x20000019ff187230 */ /* 0x100fe40000004100 */
[----:B------:R-:W-:Y:S01]  /*2020*/  FFMA.FTZ R52, R9, R10, R52 ;  /* 0x0000000a09347223 */ /* 0x000fe20000010034 */
[----:B------:R-:W-:Y:S02]  /*2030*/  HADD2.F32 R25, -RZ, R25.H1_H1 ;  /* 0x30000019ff197230 */ /* 0x000fe40000004100 */
[----:B------:R-:W-:Y:S02]  /*2040*/  FFMA.FTZ R12, R11, R12, R8 ;  /* 0x0000000c0b0c7223 */ /* 0x000fe40000010008 */
[----:B------:R-:W0:Y:S01]  /*2050*/  LDS.128 R8, [UR6+0xb0] ;  /* 0x0000b006ff087984 */ /* 0x000e220008000c00 */
[----:B------:R-:W-:Y:S01]  /*2060*/  FFMA.FTZ R24, R21, R24, R20 ;  /* 0x0000001815187223 */ /* 0x000fe20000010014 */
[----:B------:R-:W-:Y:S01]  /*2070*/  FFMA.FTZ R42, R13, R25, R42 ;  /* 0x000000190d2a7223 */ /* 0x000fe2000001002a */
[----:B------:R-:W-:-:S02]  /*2080*/  HADD2.F32 R20, -RZ, R14.H0_H0 ;  /* 0x2000000eff147230 */ /* 0x000fc40000004100 */
[----:B------:R-:W-:-:S05]  /*2090*/  HADD2.F32 R13, -RZ, R26.H0_H0 ;  /* 0x2000001aff0d7230 */ /* 0x000fca0000004100 */
[----:B------:R-:W-:Y:S01]  /*20a0*/  FFMA.FTZ R43, R20, R13, R43 ;  /* 0x0000000d142b7223 */ /* 0x000fe2000001002b */
[----:B------:R-:W-:Y:S02]  /*20b0*/  HADD2.F32 R13, -RZ, R14.H1_H1 ;  /* 0x3000000eff0d7230 */ /* 0x000fe40000004100 */
[----:B------:R-:W-:Y:S02]  /*20c0*/  HADD2.F32 R14, -RZ, R15.H0_H0 ;  /* 0x2000000fff0e7230 */ /* 0x000fe40000004100 */
[----:B------:R-:W-:-:S05]  /*20d0*/  HADD2.F32 R20, -RZ, R27.H0_H0 ;  /* 0x2000001bff147230 */ /* 0x000fca0000004100 */
[----:B------:R-:W-:Y:S02]  /*20e0*/  FFMA.FTZ R41, R14, R20, R41 ;  /* 0x000000140e297223 */ /* 0x000fe40000010029 */
[----:B------:R-:W1:Y:S01]  /*20f0*/  LDS.128 R20, [UR6+0xc0] ;  /* 0x0000c006ff147984 */ /* 0x000e620008000c00 */
[----:B------:R-:W-:Y:S02]  /*2100*/  HADD2.F32 R26, -RZ, R26.H1_H1 ;  /* 0x3000001aff1a7230 */ /* 0x000fe40000004100 */
[----:B------:R-:W-:Y:S02]  /*2110*/  HADD2.F32 R27, -RZ, R27.H1_H1 ;  /* 0x3000001bff1b7230 */ /* 0x000fe40000004100 */
[----:B------:R-:W-:Y:S02]  /*2120*/  HADD2.F32 R14, -RZ, R15.H1_H1 ;  /* 0x3000000fff0e7230 */ /* 0x000fe40000004100 */
[----:B------:R-:W-:-:S03]  /*2130*/  FFMA.FTZ R40, R13, R26, R40 ;  /* 0x0000001a0d287223 */ /* 0x000fc60000010028 */
[----:B------:R-:W-:Y:S01]  /*2140*/  FFMA.FTZ R53, R14, R27, R53 ;  /* 0x0000001b0e357223 */ /* 0x000fe20000010035 */
[----:B---3--:R-:W-:Y:S02]  /*2150*/  HADD2.F32 R14, -RZ, R16.H0_H0 ;  /* 0x20000010ff0e7230 */ /* 0x008fe40000004100 */
        /* <DEDUP_REMOVED lines=9> */
[----:B------:R-:W-:Y:S01]  /*21f0*/  FFMA.FTZ R24, R15, R8, R24 ;  /* 0x000000080f187223 */ /* 0x000fe20000010018 */
[--C-:B------:R-:W-:Y:S02]  /*2200*/  HADD2.F32 R15, -RZ, R18.reuse.H0_H0 ;  /* 0x20000012ff0f7230 */ /* 0x100fe40000004100 */
        /* <DEDUP_REMOVED lines=8> */
[--C-:B------:R-:W-:Y:S01]  /*2290*/  HADD2.F32 R12, -RZ, R19.reuse.H0_H0 ;  /* 0x20000013ff0c7230 */ /* 0x100fe20000004100 */
[----:B------:R-:W0:Y:S01]  /*22a0*/  LDS.128 R8, [UR6+0xd0] ;  /* 0x0000d006ff087984 */ /* 0x000e220008000c00 */
[----:B------:R-:W-:Y:S02]  /*22b0*/  HADD2.F32 R14, -RZ, R19.H1_H1 ;  /* 0x30000013ff0e7230 */ /* 0x000fe40000004100 */
[----:B-1----:R-:W-:Y:S02]  /*22c0*/  HADD2.F32 R13, -RZ, R20.H0_H0 ;  /* 0x20000014ff0d7230 */ /* 0x002fe40000004100 */
[----:B----4-:R-:W-:-:S02]  /*22d0*/  HADD2.F32 R15, -RZ, R28.H0_H0 ;  /* 0x2000001cff0f7230 */ /* 0x010fc40000004100 */
[----:B------:R-:W-:Y:S01]  /*22e0*/  FFMA.FTZ R41, R26, R12, R41 ;  /* 0x0000000c1a297223 */ /* 0x000fe20000010029 */
[----:B------:R-:W-:Y:S02]  /*22f0*/  FFMA.FTZ R53, R18, R14, R53 ;  /* 0x0000000e12357223 */ /* 0x000fe40000010035 */
[----:B------:R-:W-:Y:S02]  /*2300*/  FFMA.FTZ R52, R13, R15, R52 ;  /* 0x0000000f0d347223 */ /* 0x000fe40000010034 */
[----:B------:R-:W1:Y:S01]  /*2310*/  LDS.128 R12, [UR6+0xe0] ;  /* 0x0000e006ff0c7984 */ /* 0x000e620008000c00 */
[----:B------:R-:W-:Y:S02]  /*2320*/  HADD2.F32 R19, -RZ, R21.H0_H0 ;  /* 0x20000015ff137230 */ /* 0x000fe40000004100 */
[----:B------:R-:W-:Y:S02]  /*2330*/  HADD2.F32 R18, -RZ, R29.H0_H0 ;  /* 0x2000001dff127230 */ /* 0x000fe40000004100 */
[----:B------:R-:W-:-:S02]  /*2340*/  HADD2.F32 R21, -RZ, R21.H1_H1 ;  /* 0x30000015ff157230 */ /* 0x000fc40000004100 */
[----:B------:R-:W-:Y:S02]  /*2350*/  HADD2.F32 R29, -RZ, R29.H1_H1 ;  /* 0x3000001dff1d7230 */ /* 0x000fe40000004100 */
[----:B------:R-:W-:Y:S01]  /*2360*/  FFMA.FTZ R24, R19, R18, R24 ;  /* 0x0000001213187223 */ /* 0x000fe20000010018 */
        /* <DEDUP_REMOVED lines=8> */
[----:B------:R-:W-:Y:S01]  /*23f0*/  FFMA.FTZ R16, R17, R28, R16 ;  /* 0x0000001c11107223 */ /* 0x000fe20000010010 */
[----:B------:R-:W-:Y:S02]  /*2400*/  HADD2.F32 R19, -RZ, R37.H0_H0 ;  /* 0x20000025ff137230 */ /* 0x000fe40000004100 */
[----:B------:R-:W-:Y:S02]  /*2410*/  HADD2.F32 R30, -RZ, R30.H1_H1 ;  /* 0x3000001eff1e7230 */ /* 0x000fe40000004100 */
[----:B------:R-:W-:Y:S01]  /*2420*/  FFMA.FTZ R41, R20, R25, R41 ;  /* 0x0000001914297223 */ /* 0x000fe20000010029 */
[----:B------:R-:W-:Y:S02]  /*2430*/  HADD2.F32 R17, -RZ, R22.H1_H1 ;  /* 0x30000016ff117230 */ /* 0x000fe40000004100 */
[----:B0-----:R-:W-:-:S02]  /*2440*/  HADD2.F32 R29, -RZ, R9.H0_H0 ;  /* 0x20000009ff1d7230 */ /* 0x001fc40000004100 */
[----:B------:R-:W-:Y:S02]  /*2450*/  HADD2.F32 R22, -RZ, R23.H1_H1 ;  /* 0x30000017ff167230 */ /* 0x000fe40000004100 */
[--C-:B------:R-:W-:Y:S02]  /*2460*/  HADD2.F32 R27, -RZ, R36.reuse.H0_H0 ;  /* 0x20000024ff1b7230 */ /* 0x100fe40000004100 */
[----:B------:R-:W-:Y:S02]  /*2470*/  HADD2.F32 R21, -RZ, R9.H1_H1 ;  /* 0x30000009ff157230 */ /* 0x000fe40000004100 */
[----:B------:R-:W-:Y:S01]  /*2480*/  FFMA.FTZ R19, R29, R19, R24 ;  /* 0x000000131d137223 */ /* 0x000fe20000010018 */
[----:B------:R-:W-:Y:S02]  /*2490*/  HADD2.F32 R36, -RZ, R36.H1_H1 ;  /* 0x30000024ff247230 */ /* 0x000fe40000004100 */
[--C-:B------:R-:W-:Y:S02]  /*24a0*/  HADD2.F32 R23, -RZ, R8.reuse.H0_H0 ;  /* 0x20000008ff177230 */ /* 0x100fe40000004100 */
[----:B------:R-:W-:-:S02]  /*24b0*/  HADD2.F32 R25, -RZ, R8.H1_H1 ;  /* 0x30000008ff197230 */ /* 0x000fc40000004100 */
[--C-:B------:R-:W-:Y:S02]  /*24c0*/  HADD2.F32 R26, -RZ, R10.reuse.H0_H0 ;  /* 0x2000000aff1a7230 */ /* 0x100fe40000004100 */
[----:B------:R-:W-:Y:S02]  /*24d0*/  HADD2.F32 R9, -RZ, R10.H1_H1 ;  /* 0x3000000aff097230 */ /* 0x000fe40000004100 */
[--C-:B------:R-:W-:Y:S02]  /*24e0*/  HADD2.F32 R8, -RZ, R11.reuse.H0_H0 ;  /* 0x2000000bff087230 */ /* 0x100fe40000004100 */
[----:B------:R-:W-:Y:S02]  /*24f0*/  HADD2.F32 R10, -RZ, R11.H1_H1 ;  /* 0x3000000bff0a7230 */ /* 0x000fe40000004100 */
[----:B------:R-:W-:Y:S01]  /*2500*/  FFMA.FTZ R40, R17, R30, R40 ;  /* 0x0000001e11287223 */ /* 0x000fe20000010028 */
[--C-:B-1----:R-:W-:Y:S02]  /*2510*/  HADD2.F32 R24, -RZ, R12.reuse.H0_H0 ;  /* 0x2000000cff187230 */ /* 0x102fe40000004100 */
[----:B------:R-:W-:-:S02]  /*2520*/  HADD2.F32 R11, -RZ, R12.H1_H1 ;  /* 0x3000000cff0b7230 */ /* 0x000fc40000004100 */
[----:B------:R-:W-:Y:S02]  /*2530*/  HADD2.F32 R12, -RZ, R32.H0_H0 ;  /* 0x20000020ff0c7230 */ /* 0x000fe40000004100 */
[----:B------:R-:W-:Y:S01]  /*2540*/  FFMA.FTZ R16, R25, R36, R16 ;  /* 0x0000002419107223 */ /* 0x000fe20000010010 */
[----:B------:R-:W-:Y:S02]  /*2550*/  HADD2.F32 R17, -RZ, R38.H1_H1 ;  /* 0x30000026ff117230 */ /* 0x000fe40000004100 */
[----:B------:R-:W-:Y:S02]  /*2560*/  HADD2.F32 R32, -RZ, R32.H1_H1 ;  /* 0x30000020ff207230 */ /* 0x000fe40000004100 */
[----:B------:R-:W-:Y:S01]  /*2570*/  FFMA.FTZ R23, R23, R27, R52 ;  /* 0x0000001b17177223 */ /* 0x000fe20000010034 */
[----:B------:R-:W-:Y:S02]  /*2580*/  HADD2.F32 R31, -RZ, R31.H1_H1 ;  /* 0x3000001fff1f7230 */ /* 0x000fe40000004100 */
[----:B------:R-:W-:Y:S01]  /*2590*/  FFMA.FTZ R9, R9, R17, R40 ;  /* 0x0000001109097223 */ /* 0x000fe20000010028 */
[----:B------:R-:W-:-:S02]  /*25a0*/  HADD2.F32 R37, -RZ, R37.H1_H1 ;  /* 0x30000025ff257230 */ /* 0x000fc40000004100 */
[----:B------:R-:W-:Y:S01]  /*25b0*/  FFMA.FTZ R11, R11, R32, R16 ;  /* 0x000000200b0b7223 */ /* 0x000fe20000010010 */
[----:B------:R-:W-:Y:S02]  /*25c0*/  HADD2.F32 R16, -RZ, R13.H0_H0 ;  /* 0x2000000dff107230 */ /* 0x000fe40000004100 */
[----:B------:R-:W-:Y:S01]  /*25d0*/  FFMA.FTZ R12, R24, R12, R23 ;  /* 0x0000000c180c7223 */ /* 0x000fe20000010017 */
[----:B------:R-:W-:Y:S02]  /*25e0*/  HADD2.F32 R17, -RZ, R33.H0_H0 ;  /* 0x20000021ff117230 */ /* 0x000fe40000004100 */
[----:B------:R-:W-:Y:S01]  /*25f0*/  FFMA.FTZ R53, R22, R31, R53 ;  /* 0x0000001f16357223 */ /* 0x000fe20000010035 */
[----:B------:R-:W-:Y:S02]  /*2600*/  HADD2.F32 R22, -RZ, R38.H0_H0 ;  /* 0x20000026ff167230 */ /* 0x000fe40000004100 */
[----:B------:R-:W-:Y:S02]  /*2610*/  HADD2.F32 R18, -RZ, R39.H0_H0 ;  /* 0x20000027ff127230 */ /* 0x000fe40000004100 */
[----:B------:R-:W-:Y:S01]  /*2620*/  FFMA.FTZ R21, R21, R37, R42 ;  /* 0x0000002515157223 */ /* 0x000fe2000001002a */
[----:B------:R-:W-:-:S02]  /*2630*/  HADD2.F32 R24, -RZ, R13.H1_H1 ;  /* 0x3000000dff187230 */ /* 0x000fc40000004100 */
[----:B------:R-:W-:Y:S01]  /*2640*/  FFMA.FTZ R16, R16, R17, R19 ;  /* 0x0000001110107223 */ /* 0x000fe20000010013 */
[----:B------:R-:W-:Y:S02]  /*2650*/  HADD2.F32 R33, -RZ, R33.H1_H1 ;  /* 0x30000021ff217230 */ /* 0x000fe40000004100 */
[----:B------:R-:W-:Y:S01]  /*2660*/  FADD.FTZ R13, R12, R11 ;  /* 0x0000000b0c0d7221 */ /* 0x000fe20000010000 */
[----:B------:R-:W-:Y:S02]  /*2670*/  HADD2.F32 R11, -RZ, R14.H0_H0 ;  /* 0x2000000eff0b7230 */ /* 0x000fe40000004100 */
[----:B------:R-:W-:Y:S01]  /*2680*/  FFMA.FTZ R22, R26, R22, R43 ;  /* 0x000000161a167223 */ /* 0x000fe2000001002b */
[--C-:B------:R-:W-:Y:S02]  /*2690*/  HADD2.F32 R12, -RZ, R34.reuse.H0_H0 ;  /* 0x20000022ff0c7230 */ /* 0x100fe40000004100 */
[----:B------:R-:W-:Y:S01]  /*26a0*/  FFMA.FTZ R8, R8, R18, R41 ;  /* 0x0000001208087223 */ /* 0x000fe20000010029 */
[----:B------:R-:W-:Y:S01]  /*26b0*/  FFMA.FTZ R21, R24, R33, R21 ;  /* 0x0000002118157223 */ /* 0x000fe20000010015 */
[----:B------:R-:W-:Y:S01]  /*26c0*/  FADD.FTZ R18, R16, R13 ;  /* 0x0000000d10127221 */ /* 0x000fe20000010000 */
[----:B------:R-:W-:-:S02]  /*26d0*/  HADD2.F32 R34, -RZ, R34.H1_H1 ;  /* 0x30000022ff227230 */ /* 0x000fc40000004100 */
[----:B------:R-:W-:Y:S01]  /*26e0*/  FFMA.FTZ R11, R11, R12, R22 ;  /* 0x0000000c0b0b7223 */ /* 0x000fe20000010016 */
[----:B------:R-:W-:Y:S02]  /*26f0*/  HADD2.F32 R14, -RZ, R14.H1_H1 ;  /* 0x3000000eff0e7230 */ /* 0x000fe40000004100 */
[----:B------:R-:W-:Y:S01]  /*2700*/  FADD.FTZ R18, R21, R18 ;  /* 0x0000001215127221 */ /* 0x000fe20000010000 */
[----:B------:R-:W-:Y:S02]  /*2710*/  VIADD R12, R7, 0x1 ;  /* 0x00000001070c7836 */ /* 0x000fe40000000000 */
[----:B------:R-:W-:Y:S02]  /*2720*/  HADD2.F32 R20, -RZ, R39.H1_H1 ;  /* 0x30000027ff147230 */ /* 0x000fe40000004100 */
[----:B------:R-:W-:Y:S01]  /*2730*/  FFMA.FTZ R9, R14, R34, R9 ;  /* 0x000000220e097223 */ /* 0x000fe20000010009 */
[----:B------:R-:W-:Y:S02]  /*2740*/  HADD2.F32 R16, -RZ, R35.H0_H0 ;  /* 0x20000023ff107230 */ /* 0x000fe40000004100 */
[----:B------:R-:W-:Y:S01]  /*2750*/  FADD.FTZ R18, R11, R18 ;  /* 0x000000120b127221 */ /* 0x000fe20000010000 */
[----:B------:R-:W-:Y:S01]  /*2760*/  HADD2.F32 R13, -RZ, R15.H0_H0 ;  /* 0x2000000fff0d7230 */ /* 0x000fe20000004100 */
        /* <DEDUP_REMOVED lines=18> */
.L_x_21798:
[----:B------:R-:W-:Y:S05]  /*2890*/  BSYNC.RECONVERGENT B1 ;  /* 0x0000000000017941 */ /* 0x000fea0003800200 */
.L_x_21797:
[----:B------:R-:W-:Y:S02]  /*28a0*/  IADD3 R4, P0, PT, R4, 0x10, RZ ;  /* 0x0000001004047810 */ /* 0x000fe40007f1e0ff */
[----:B01----:R-:W-:Y:S02]  /*28b0*/  IADD3 R44, PT, PT, R44, 0x200, RZ ;  /* 0x000002002c2c7810 */ /* 0x003fe40007ffe0ff */
[----:B------:R-:W-:Y:S01]  /*28c0*/  IADD3 R7, PT, PT, R7, 0x80, RZ ;  /* 0x0000008007077810 */ /* 0x000fe20007ffe0ff */
[----:B------:R-:W-:Y:S01]  /*28d0*/  IMAD.X R5, RZ, RZ, R5, P0 ;  /* 0x000000ffff057224 */ /* 0x000fe200000e0605 */
[----:B------:R-:W-:Y:S01]  /*28e0*/  IADD3 R6, PT, PT, R6, 0x80, RZ ;  /* 0x0000008006067810 */ /* 0x000fe20007ffe0ff */
[----:B------:R-:W-:Y:S06]  /*28f0*/  @!P1 BRA `(.L_x_21799) ;  /* 0xffffffe000809947 */ /* 0x000fec000383ffff */
.L_x_21796:
[----:B------:R-:W-:Y:S05]  /*2900*/  BSYNC.RECONVERGENT B0 ;  /* 0x0000000000007941 */ /* 0x000fea0003800200 */
.L_x_21795:
        /* <DEDUP_REMOVED lines=9> */
[----:B0-----:R-:W-:Y:S02]  /*29a0*/  FMNMX.FTZ R6, R5, R4, !PT ;  /* 0x0000000405067209 */ /* 0x001fe40007810000 */
[----:B------:R-:W0:Y:S03]  /*29b0*/  S2R R4, SR_CgaCtaId ;  /* 0x0000000000047919 */ /* 0x000e260000008800 */
[----:B------:R-:W1:Y:S02]  /*29c0*/  SHFL.BFLY PT, R3, R6, 0x4, 0x1f ;  /* 0x0c801f0006037f89 */ /* 0x000e6400000e0000 */
[----:B-1----:R-:W-:-:S02]  /*29d0*/  FMNMX.FTZ R7, R6, R3, !PT ;  /* 0x0000000306077209 */ /* 0x002fc40007810000 */
[----:B------:R-:W-:-:S03]  /*29e0*/  MOV R3, 0x400 ;  /* 0x0000040000037802 */ /* 0x000fc60000000f00 */
[----:B------:R-:W1:Y:S01]  /*29f0*/  SHFL.BFLY PT, R8, R7, 0x2, 0x1f ;  /* 0x0c401f0007087f89 */ /* 0x000e6200000e0000 */
[----:B------:R-:W-:-:S04]  /*2a00*/  IADD3 R5, PT, PT, R3, 0xf0, RZ ;  /* 0x000000f003057810 */ /* 0x000fc80007ffe0ff */
[----:B0-----:R-:W-:-:S04]  /*2a10*/  LEA R5, R4, R5, 0x18 ;  /* 0x0000000504057211 */ /* 0x001fc800078ec0ff */
[-C--:B------:R-:W-:Y:S02]  /*2a20*/  LEA R6, R9, R5.reuse, 0x2 ;  /* 0x0000000509067211 */ /* 0x080fe400078e10ff */
[----:B-1----:R-:W-:Y:S02]  /*2a30*/  FMNMX.FTZ R8, R7, R8, !PT ;  /* 0x0000000807087209 */ /* 0x002fe40007810000 */
[----:B------:R-:W-:-:S03]  /*2a40*/  LEA R7, R40, R5, 0x2 ;  /* 0x0000000528077211 */ /* 0x000fc600078e10ff */
[----:B------:R-:W0:Y:S02]  /*2a50*/  SHFL.BFLY PT, R11, R8, 0x1, 0x1f ;  /* 0x0c201f00080b7f89 */ /* 0x000e2400000e0000 */
[----:B0-----:R-:W-:Y:S02]  /*2a60*/  FMNMX.FTZ R13, R8, R11, !PT ;  /* 0x0000000b080d7209 */ /* 0x001fe40007810000 */
[----:B------:R-:W0:Y:S03]  /*2a70*/  S2R R8, SR_CTAID.Z ;  /* 0x0000000000087919 */ /* 0x000e260000002700 */
        /* <DEDUP_REMOVED lines=31> */
.L_x_21804:
        /* <DEDUP_REMOVED lines=11> */
.L_x_21803:
[----:B------:R-:W-:Y:S05]  /*2d20*/  BSYNC.RECONVERGENT B1 ;  /* 0x0000000000017941 */ /* 0x000fea0003800200 */
.L_x_21802:
        /* <DEDUP_REMOVED lines=12> */
.L_x_21807:
        /* <DEDUP_REMOVED lines=98> */
[----:B0-----:R-:W-:Y:S01]  /*3410*/  VIADD R14, R14, 0x2000 ;  /* 0x000020000e0e7836 */ /* 0x001fe20000000000 */
[----:B------:R-:W-:Y:S06]  /*3420*/  @!P3 BRA `(.L_x_21807) ;  /* 0xfffffff80070b947 */ /* 0x000fec000383ffff */
.L_x_21806:
[----:B------:R-:W-:Y:S05]  /*3430*/  BSYNC.RECONVERGENT B1 ;  /* 0x0000000000017941 */ /* 0x000fea0003800200 */
.L_x_21805:
        /* <DEDUP_REMOVED lines=55> */
.L_x_21809:
[----:B------:R-:W-:Y:S05]  /*37b0*/  BSYNC.RECONVERGENT B1 ;  /* 0x0000000000017941 */ /* 0x000fea0003800200 */
.L_x_21808:
        /* <DEDUP_REMOVED lines=26> */
.L_x_21801:
[----:B------:R-:W-:Y:S05]  /*3960*/  BSYNC.RECONVERGENT B0 ;  /* 0x0000000000007941 */ /* 0x000fea0003800200 */
.L_x_21800:
        /* <DEDUP_REMOVED lines=25> */
[----:B------:R-:W-:-:S03]  /*3b00*/  IMAD.IADD R14, R7, 0x1, -R12 ;  /* 0x00000001070e7824 */ /* 0x000fc600078e0a0c */
        /* <DEDUP_REMOVED lines=12> */
[----:B------:R-:W-:Y:S01]  /*3bd0*/  IADD3 R16, PT, PT, RZ, -R14, RZ ;  /* 0x8000000eff107210 */ /* 0x000fe20007ffe0ff */
[----:B------:R-:W-:Y:S01]  /*3be0*/  IMAD R15, R10, 0x4, R15 ;  /* 0x000000040a0f7824 */ /* 0x000fe200078e020f */
[----:B------:R-:W-:-:S07]  /*3bf0*/  IADD3 R14, PT, PT, R7, R10, RZ ;  /* 0x0000000a070e7210 */ /* 0x000fce0007ffe0ff */
.L_x_21814:
[----:B------:R-:W1:Y:S01]  /*3c00*/  LDS R7, [R15] ;  /* 0x000000000f077984 */ /* 0x000e620000000800 */
[----:B------:R-:W-:-:S04]  /*3c10*/  IADD3 R16, PT, PT, R16, 0x1, RZ ;  /* 0x0000000110107810 */ /* 0x000fc80007ffe0ff */
[----:B------:R-:W-:Y:S01]  /*3c20*/  ISETP.NE.AND P0, PT, R16, RZ, PT ;  /* 0x000000ff1000720c */ /* 0x000fe20003f05270 */
[----:B-1----:R-:W-:-:S05]  /*3c30*/  FMUL.FTZ R18, R7, R6 ;  /* 0x0000000607127220 */ /* 0x002fca0000410000 */
[----:B------:R1:W-:Y:S02]  /*3c40*/  STS [R15], R18 ;  /* 0x000000120f007388 */ /* 0x0003e40000000800 */
[----:B-1----:R-:W-:-:S05]  /*3c50*/  IADD3 R15, PT, PT, R15, 0x200, RZ ;  /* 0x000002000f0f7810 */ /* 0x002fca0007ffe0ff */
[----:B------:R-:W-:Y:S05]  /*3c60*/  @P0 BRA `(.L_x_21814) ;  /* 0xfffffffc00e40947 */ /* 0x000fea000383ffff */
.L_x_21813:
[----:B------:R-:W-:Y:S05]  /*3c70*/  BSYNC.RECONVERGENT B1 ;  /* 0x0000000000017941 */ /* 0x000fea0003800200 */
.L_x_21812:
        /* <DEDUP_REMOVED lines=11> */
[----:B-----5:R-:W-:-:S11]  /*3d30*/  IADD3 R49, PT, PT, R11, -0x600, RZ ;  /* 0xfffffa000b317810 */ /* 0x020fd60007ffe0ff */
.L_x_21817:
        /* <DEDUP_REMOVED lines=52> */
.L_x_21816:
[----:B------:R-:W-:Y:S05]  /*4080*/  BSYNC.RECONVERGENT B1 ;  /* 0x0000000000017941 */ /* 0x000fea0003800200 */
.L_x_21815:
        /* <DEDUP_REMOVED lines=31> */
.L_x_21819:
[----:B------:R-:W-:Y:S05]  /*4280*/  BSYNC.RECONVERGENT B1 ;  /* 0x0000000000017941 */ /* 0x000fea0003800200 */
.L_x_21818:
        /* <DEDUP_REMOVED lines=14> */
.L_x_21811:
[----:B------:R-:W-:Y:S05]  /*4370*/  BSYNC.RECONVERGENT B0 ;  /* 0x0000000000007941 */ /* 0x000fea0003800200 */
.L_x_21810:
        /* <DEDUP_REMOVED lines=22> */
[----:B------:R3:W-:Y:S02]  /*44e0*/  STG.E desc[UR10][R16.64], R13 ;  /* 0x0000000d10007986 */ /* 0x0007e4000c10190a */
.L_x_21821:
[----:B0---4-:R-:W-:Y:S05]  /*44f0*/  BSYNC.RECONVERGENT B0 ;  /* 0x0000000000007941 */ /* 0x011fea0003800200 */
.L_x_21820:
        /* <DEDUP_REMOVED lines=12> */
[----:B------:R-:W4:Y:S01]  /*45c0*/  I2F.RP R11, R0 ;  /* 0x00000000000b7306 */ /* 0x000f220000209400 */
[----:B---3--:R-:W3:Y:S01]  /*45d0*/  LDC R5, c[0x0][0x3c8] ;  /* 0x0000f200ff057b82 */ /* 0x008ee20000000800 */
[----:B-1----:R-:W-:Y:S01]  /*45e0*/  SHF.L.U32 R6, R10, 0x5, RZ ;  /* 0x000000050a067819 */ /* 0x002fe200000006ff */
[----:B------:R-:W1:Y:S01]  /*45f0*/  LDCU UR15, c[0x0][0x3e0] ;  /* 0x00007c00ff0f77ac */ /* 0x000e620008000800 */
[----:B------:R-:W-:Y:S01]  /*4600*/  VIADD R3, R3, 0x110 ;  /* 0x0000011003037836 */ /* 0x000fe20000000000 */
[C---:B------:R-:W-:Y:S01]  /*4610*/  IADD3 R24, PT, PT, R43.reuse, 0x1, RZ ;  /* 0x000000012b187810 */ /* 0x040fe20007ffe0ff */
[----:B------:R-:W-:Y:S01]  /*4620*/  IMAD.WIDE.U32 R16, R43, 0x4, RZ ;  /* 0x000000042b107825 */ /* 0x000fe200078e00ff */
[----:B------:R-:W0:Y:S01]  /*4630*/  LDCU.64 UR18, c[0x0][0x3b8] ;  /* 0x00007700ff1277ac */ /* 0x000e220008000a00 */
[----:B------:R-:W-:Y:S02]  /*4640*/  LOP3.LUT R6, R6, 0x60, RZ, 0xe2, !PT ;  /* 0x0000006006067812 */ /* 0x000fe400078ee2ff */
[----:B------:R-:W-:-:S02]  /*4650*/  CS2R R38, SRZ ;  /* 0x0000000000267805 */ /* 0x000fc4000001ff00 */
[----:B------:R-:W-:Y:S01]  /*4660*/  LEA R3, R4, R3, 0x18 ;  /* 0x0000000304037211 */ /* 0x000fe200078ec0ff */
[----:B------:R-:W2:Y:S01]  /*4670*/  LDCU UR14, c[0x0][0x3fc] ;  /* 0x00007f80ff0e77ac */ /* 0x000ea20008000800 */
[----:B------:R-:W-:Y:S02]  /*4680*/  LEA R6, R9, R6, 0x7 ;  /* 0x0000000609067211 */ /* 0x000fe400078e38ff */
[----:B------:R-:W-:Y:S02]  /*4690*/  CS2R R36, SRZ ;  /* 0x0000000000247805 */ /* 0x000fe4000001ff00 */
[----:B------:R-:W-:Y:S01]  /*46a0*/  CS2R R34, SRZ ;  /* 0x0000000000227805 */ /* 0x000fe2000001ff00 */
[----:B----4-:R-:W4:Y:S01]  /*46b0*/  MUFU.RCP R11, R11 ;  /* 0x0000000b000b7308 */ /* 0x010f220000001000 */
[----:B------:R-:W-:Y:S01]  /*46c0*/  UIADD3 UR5, UPT, UPT, UR9, 0x1f, URZ ;  /* 0x0000001f09057890 */ /* 0x000fe2000fffe0ff */
[----:B------:R-:W-:Y:S02]  /*46d0*/  CS2R R32, SRZ ;  /* 0x0000000000207805 */ /* 0x000fe4000001ff00 */
[----:B------:R-:W-:-:S02]  /*46e0*/  CS2R R30, SRZ ;  /* 0x00000000001e7805 */ /* 0x000fc4000001ff00 */
[----:B------:R-:W-:Y:S01]  /*46f0*/  CS2R R28, SRZ ;  /* 0x00000000001c7805 */ /* 0x000fe2000001ff00 */
[----:B------:R-:W-:Y:S01]  /*4700*/  USHF.R.U32.HI UR5, URZ, 0x5, UR5 ;  /* 0x00000005ff057899 */ /* 0x000fe20008011605 */
[----:B-1----:R-:W-:Y:S01]  /*4710*/  IMAD R52, R2, UR15, RZ ;  /* 0x0000000f02347c24 */ /* 0x002fe2000f8e02ff */
[----:B------:R-:W-:Y:S02]  /*4720*/  CS2R R26, SRZ ;  /* 0x00000000001a7805 */ /* 0x000fe4000001ff00 */
[----:B------:R-:W-:Y:S01]  /*4730*/  MOV R25, RZ ;  /* 0x000000ff00197202 */ /* 0x000fe20000000f00 */
[----:B---3--:R-:W-:Y:S01]  /*4740*/  IMAD R5, R5, UR16, RZ ;  /* 0x0000001005057c24 */ /* 0x008fe2000f8e02ff */
[----:B------:R-:W-:Y:S02]  /*4750*/  IADD3 R43, PT, PT, R43, -UR5, RZ ;  /* 0x800000052b2b7c10 */ /* 0x000fe4000fffe0ff */
[----:B------:R-:W-:Y:S01]  /*4760*/  SHF.R.S32.HI R53, RZ, 0x1f, R52 ;  /* 0x0000001fff357819 */ /* 0x000fe20000011434 */
[----:B------:R-:W-:Y:S01]  /*4770*/  IMAD.WIDE R16, R5, 0x4, R16 ;  /* 0x0000000405107825 */ /* 0x000fe200078e0210 */
[----:B------:R-:W-:-:S02]  /*4780*/  IADD3 R5, PT, PT, R6, 0x10, R3 ;  /* 0x0000001006057810 */ /* 0x000fc40007ffe003 */
[----:B----4-:R-:W-:Y:S02]  /*4790*/  IADD3 R14, PT, PT, R11, 0xffffffe, RZ ;  /* 0x0ffffffe0b0e7810 */ /* 0x010fe40007ffe0ff */
[----:B0-----:R-:W-:Y:S02]  /*47a0*/  IADD3 R6, P0, PT, R16, UR18, RZ ;  /* 0x0000001210067c10 */ /* 0x001fe4000ff1e0ff */
[----:B------:R0:W1:Y:S01]  /*47b0*/  F2I.FTZ.U32.TRUNC.NTZ R15, R14 ;  /* 0x0000000e000f7305 */ /* 0x000062000021f000 */
[----:B--2---:R-:W-:-:S04]  /*47c0*/  MOV R41, UR14 ;  /* 0x0000000e00297c02 */ /* 0x004fc80008000f00 */
[----:B------:R-:W-:Y:S02]  /*47d0*/  IADD3 R41, PT, PT, -R41, UR7, RZ ;  /* 0x0000000729297c10 */ /* 0x000fe4000fffe1ff */
[----:B0-----:R-:W-:Y:S02]  /*47e0*/  MOV R14, RZ ;  /* 0x000000ff000e7202 */ /* 0x001fe40000000f00 */
[----:B-1----:R-:W-:-:S05]  /*47f0*/  IADD3 R11, PT, PT, RZ, -R15, RZ ;  /* 0x8000000fff0b7210 */ /* 0x002fca0007ffe0ff */
[----:B------:R-:W-:Y:S01]  /*4800*/  IMAD R3, R11, R0, RZ ;  /* 0x000000000b037224 */ /* 0x000fe200078e02ff */
[----:B------:R-:W-:Y:S01]  /*4810*/  LEA R11, R9, R12, 0x5 ;  /* 0x0000000c090b7211 */ /* 0x000fe200078e28ff */
[----:B------:R-:W-:Y:S02]  /*4820*/  IMAD.SHL.U32 R12, R10, 0x8, RZ ;  /* 0x000000080a0c7824 */ /* 0x000fe400078e00ff */
[----:B------:R-:W-:Y:S01]  /*4830*/  IMAD.HI.U32 R4, R15, R3, R14 ;  /* 0x000000030f047227 */ /* 0x000fe200078e000e */
[----:B------:R-:W-:Y:S02]  /*4840*/  IADD3 R11, PT, PT, R11, 0x3, RZ ;  /* 0x000000030b0b7810 */ /* 0x000fe40007ffe0ff */
[C---:B------:R-:W-:Y:S02]  /*4850*/  LOP3.LUT R42, R12.reuse, 0x18, RZ, 0xc0, !PT ;  /* 0x000000180c2a7812 */ /* 0x040fe400078ec0ff */
[----:B------:R-:W-:Y:S02]  /*4860*/  IADD3.X R3, PT, PT, R17, UR19, RZ, P0, !PT ;  /* 0x0000001311037c10 */ /* 0x000fe400087fe4ff */
[----:B------:R-:W-:Y:S01]  /*4870*/  LOP3.LUT R2, R12, 0xf8, RZ, 0xc0, !PT ;  /* 0x000000f80c027812 */ /* 0x000fe200078ec0ff */
[----:B------:R-:W-:-:S07]  /*4880*/  IMAD.IADD R42, R42, 0x1, R11 ;  /* 0x000000012a2a7824 */ /* 0x000fce00078e020b */
.L_x_21856:
        /* <DEDUP_REMOVED lines=17> */
[----:B------:R-:W-:Y:S01]  /*49a0*/  ISETP.GE.U32.AND P0, PT, R17, R0, PT ;  /* 0x000000001100720c */ /* 0x000fe20003f06070 */
[----:B0-----:R-:W-:Y:S01]  /*49b0*/  VIADD R17, R20, 0xffffffe ;  /* 0x0ffffffe14117836 */ /* 0x001fe20000000000 */
[----:B------:R-:W-:-:S03]  /*49c0*/  ISETP.NE.AND P1, PT, R12, RZ, PT ;  /* 0x000000ff0c00720c */ /* 0x000fc60003f25270 */
[----:B------:R-:W0:Y:S08]  /*49d0*/  F2I.FTZ.U32.TRUNC.NTZ R13, R17 ;  /* 0x00000011000d7305 */ /* 0x000e30000021f000 */
[----:B------:R-:W-:-:S04]  /*49e0*/  @P0 IADD3 R15, PT, PT, R15, 0x1, RZ ;  /* 0x000000010f0f0810 */ /* 0x000fc80007ffe0ff */
[----:B------:R-:W-:Y:S01]  /*49f0*/  MOV R16, R15 ;  /* 0x0000000f00107202 */ /* 0x000fe20000000f00 */
[----:B0-----:R-:W-:-:S03]  /*4a00*/  IMAD.MOV R21, RZ, RZ, -R13 ;  /* 0x000000ffff157224 */ /* 0x001fc600078e0a0d */
[----:B------:R-:W-:Y:S02]  /*4a10*/  @!P2 IADD3 R16, PT, PT, RZ, -R16, RZ ;  /* 0x80000010ff10a210 */ /* 0x000fe40007ffe0ff */
[----:B------:R-:W-:Y:S01]  /*4a20*/  @!P1 LOP3.LUT R16, RZ, R12, RZ, 0x33, !PT ;  /* 0x0000000cff109212 */ /* 0x000fe200078e33ff */
[----:B------:R-:W-:Y:S02]  /*4a30*/  HFMA2 R12, -RZ, RZ, 0, 0 ;  /* 0x00000000ff0c7431 */ /* 0x000fe400000001ff */
[----:B------:R-:W-:Y:S01]  /*4a40*/  IMAD R21, R21, R14, RZ ;  /* 0x0000000e15157224 */ /* 0x000fe200078e02ff */
[----:B------:R-:W-:Y:S02]  /*4a50*/  ISETP.NE.AND P2, PT, R19, RZ, PT ;  /* 0x000000ff1300720c */ /* 0x000fe40003f45270 */
[----:B------:R-:W-:-:S04]  /*4a60*/  IADD3 R15, PT, PT, R16, R47, RZ ;  /* 0x0000002f100f7210 */ /* 0x000fc80007ffe0ff */
[----:B------:R-:W-:Y:S01]  /*4a70*/  IABS R17, R15 ;  /* 0x0000000f00117213 */ /* 0x000fe20000000000 */
[----:B------:R-:W-:Y:S01]  /*4a80*/  IMAD.HI.U32 R12, R13, R21, R12 ;  /* 0x000000150d0c7227 */ /* 0x000fe200078e000c */
[----:B------:R-:W-:Y:S02]  /*4a90*/  ISETP.GE.AND P1, PT, R15, RZ, PT ;  /* 0x000000ff0f00720c */ /* 0x000fe40003f26270 */
[----:B------:R-:W-:-:S05]  /*4aa0*/  MOV R13, R17 ;  /* 0x00000011000d7202 */ /* 0x000fca0000000f00 */
[----:B------:R-:W-:-:S05]  /*4ab0*/  IMAD.HI.U32 R12, R12, R13, RZ ;  /* 0x0000000d0c0c7227 */ /* 0x000fca00078e00ff */
[----:B------:R-:W-:-:S05]  /*4ac0*/  IADD3 R12, PT, PT, RZ, -R12, RZ ;  /* 0x8000000cff0c7210 */ /* 0x000fca0007ffe0ff */
[----:B------:R-:W-:-:S05]  /*4ad0*/  IMAD R13, R14, R12, R13 ;  /* 0x0000000c0e0d7224 */ /* 0x000fca00078e020d */
[----:B------:R-:W-:-:S13]  /*4ae0*/  ISETP.GT.U32.AND P0, PT, R14, R13, PT ;  /* 0x0000000d0e00720c */ /* 0x000fda0003f04070 */
[----:B------:R-:W-:-:S05]  /*4af0*/  @!P0 IMAD.IADD R13, R13, 0x1, -R14 ;  /* 0x000000010d0d8824 */ /* 0x000fca00078e0a0e */
        /* <DEDUP_REMOVED lines=8> */
[----:B------:R-:W0:Y:S01]  /*4b80*/  LDS.128 R12, [R5+-0x10] ;  /* 0xfffff000050c7984 */ /* 0x000e220000000c00 */
[----:B------:R-:W-:-:S03]  /*4b90*/  MOV R23, R3 ;  /* 0x0000000300177202 */ /* 0x000fc60000000f00 */
[----:B------:R1:W2:Y:S04]  /*4ba0*/  LDS.128 R16, [R5] ;  /* 0x0000000005107984 */ /* 0x0002a80000000c00 */
[----:B------:R-:W3:Y:S01]  /*4bb0*/  LDG.E.CONSTANT R21, desc[UR10][R22.64] ;  /* 0x0000000a16157981 */ /* 0x000ee2000c1e9900 */
[----:B------:R-:W-:Y:S02]  /*4bc0*/  IADD3 R45, PT, PT, R42, -0x3, RZ ;  /* 0xfffffffd2a2d7810 */ /* 0x000fe40007ffe0ff */
[----:B0-----:R-:W-:Y:S02]  /*4bd0*/  F2FP.F16.F32.PACK_AB R14, R15, R14 ;  /* 0x0000000e0f0e723e */ /* 0x001fe400000000ff */
[----:B-----5:R-:W-:Y:S01]  /*4be0*/  F2FP.F16.F32.PACK_AB R49, R13, R12 ;  /* 0x0000000c0d31723e */ /* 0x020fe200000000ff */
[----:B---3--:R-:W-:-:S03]  /*4bf0*/  IMAD.WIDE R20, R21, UR17, R52 ;  /* 0x0000001115147c25 */ /* 0x008fc6000f8e0234 */
[----:B------:R-:W-:-:S04]  /*4c00*/  IADD3 R44, P0, PT, R2, R20, RZ ;  /* 0x00000014022c7210 */ /* 0x000fc80007f1e0ff */
[----:B------:R-:W-:Y:S01]  /*4c10*/  LEA R20, P1, R44, UR12, 0x1 ;  /* 0x0000000c2c147c11 */ /* 0x000fe2000f8208ff */
[----:B------:R-:W-:Y:S01]  /*4c20*/  IMAD.X R21, RZ, RZ, R21, P0 ;  /* 0x000000ffff157224 */ /* 0x000fe200000e0615 */
[----:B------:R-:W-:-:S04]  /*4c30*/  ISETP.NE.AND P0, PT, R43, -0x1, PT ;  /* 0xffffffff2b00780c */ /* 0x000fc80003f05270 */
[----:B------:R-:W-:Y:S02]  /*4c40*/  LEA.HI.X R21, R44, UR13, R21, 0x1, P1 ;  /* 0x0000000d2c157c11 */ /* 0x000fe400088f0c15 */
[----:B------:R-:W-:-:S03]  /*4c50*/  MOV R44, R14 ;  /* 0x0000000e002c7202 */ /* 0x000fc60000000f00 */
[----:B------:R1:W5:Y:S01]  /*4c60*/  LDG.E.128.CONSTANT R12, desc[UR10][R20.64] ;  /* 0x0000000a140c7981 */ /* 0x000362000c1e9d00 */
[----:B------:R-:W-:Y:S04]  /*4c70*/  BSSY.RECONVERGENT B2, `(.L_x_21826) ;  /* 0x0000020000027945 */ /* 0x000fe80003800200 */
[----:B--2---:R-:W-:Y:S05]  /*4c80*/  @P0 BRA `(.L_x_21827) ;  /* 0x0000000000780947 */ /* 0x004fea0003800000 */
[C---:B------:R-:W-:Y:S02]  /*4c90*/  IADD3 R22, PT, PT, R42.reuse, -0x1, RZ ;  /* 0xffffffff2a167810 */ /* 0x040fe40007ffe0ff */
[----:B------:R-:W-:Y:S02]  /*4ca0*/  ISETP.GE.AND P2, PT, R42, UR9, PT ;  /* 0x000000092a007c0c */ /* 0x000fe4000bf46270 */
[----:B------:R-:W-:Y:S02]  /*4cb0*/  ISETP.GE.AND P1, PT, R22, UR9, PT ;  /* 0x0000000916007c0c */ /* 0x000fe4000bf26270 */
[C---:B-----5:R-:W-:Y:S02]  /*4cc0*/  PRMT R22, R13.reuse, 0x7632, R22 ;  /* 0x000076320d167816 */ /* 0x060fe40000000016 */
[----:B------:R-:W-:Y:S02]  /*4cd0*/  SEL R13, R13, RZ, !P1 ;  /* 0x000000ff0d0d7207 */ /* 0x000fe40004800000 */
[----:B------:R-:W-:-:S02]  /*4ce0*/  SEL R22, R22, RZ, !P2 ;  /* 0x000000ff16167207 */ /* 0x000fc40005000000 */
[----:B------:R-:W-:Y:S02]  /*4cf0*/  PRMT R23, R14, 0x7632, R23 ;  /* 0x000076320e177816 */ /* 0x000fe40000000017 */
[----:B------:R-:W-:Y:S02]  /*4d00*/  PRMT R13, R13, 0x5410, R22 ;  /* 0x000054100d0d7816 */ /* 0x000fe40000000016 */
[----:B------:R-:W-:Y:S02]  /*4d10*/  IADD3 R22, PT, PT, R42, 0x1, RZ ;  /* 0x000000012a167810 */ /* 0x000fe40007ffe0ff */
[----:B------:R-:W-:Y:S02]  /*4d20*/  ISETP.GE.AND P1, PT, R45, UR9, PT ;  /* 0x000000092d007c0c */ /* 0x000fe4000bf26270 */
[----:B------:R-:W-:Y:S01]  /*4d30*/  ISETP.GE.AND P3, PT, R22, UR9, PT ;  /* 0x0000000916007c0c */ /* 0x000fe2000bf66270 */
[----:B------:R-:W-:Y:S01]  /*4d40*/  VIADD R22, R42, 0x2 ;  /* 0x000000022a167836 */ /* 0x000fe20000000000 */
[----:B------:R-:W-:-:S02]  /*4d50*/  PRMT R46, R15, 0x7632, R46 ;  /* 0x000076320f2e7816 */ /* 0x000fc4000000002e */
[----:B------:R-:W-:Y:S02]  /*4d60*/  SEL R14, R14, RZ, !P3 ;  /* 0x000000ff0e0e7207 */ /* 0x000fe40005800000 */
[----:B------:R-:W-:Y:S02]  /*4d70*/  ISETP.GE.AND P4, PT, R22, UR9, PT ;  /* 0x0000000916007c0c */ /* 0x000fe4000bf86270 */
[----:B------:R-:W-:Y:S02]  /*4d80*/  IADD3 R22, PT, PT, R42, 0x3, RZ ;  /* 0x000000032a167810 */ /* 0x000fe40007ffe0ff */
[----:B------:R-:W-:Y:S02]  /*4d90*/  SEL R51, R23, RZ, !P4 ;  /* 0x000000ff17337207 */ /* 0x000fe40006000000 */
[----:B------:R-:W-:Y:S02]  /*4da0*/  ISETP.GE.AND P5, PT, R22, UR9, PT ;  /* 0x0000000916007c0c */ /* 0x000fe4000bfa6270 */
[----:B------:R-:W-:-:S02]  /*4db0*/  IADD3 R22, PT, PT, R42, 0x4, RZ ;  /* 0x000000042a167810 */ /* 0x000fc40007ffe0ff */
        /* <DEDUP_REMOVED lines=9> */
[----:B------:R-:W-:Y:S02]  /*4e50*/  PRMT R15, R15, 0x5410, R46 ;  /* 0x000054100f0f7816 */ /* 0x000fe4000000002e */
[----:B------:R-:W-:-:S07]  /*4e60*/  PRMT R12, R12, 0x5410, R23 ;  /* 0x000054100c0c7816 */ /* 0x000fce0000000017 */
.L_x_21827:
[----:B------:R-:W-:Y:S05]  /*4e70*/  BSYNC.RECONVERGENT B2 ;  /* 0x0000000000027941 */ /* 0x000fea0003800200 */
.L_x_21826:
        /* <DEDUP_REMOVED lines=16> */
[----:B------:R-:W-:Y:S01]  /*4f80*/  VIADD R12, R42, 0x1 ;  /* 0x000000012a0c7836 */ /* 0x000fe20000000000 */
[----:B------:R-:W-:Y:S02]  /*4f90*/  ISETP.GE.AND P1, PT, R45, UR9, PT ;  /* 0x000000092d007c0c */ /* 0x000fe4000bf26270 */
[----:B------:R-:W-:Y:S02]  /*4fa0*/  PRMT R22, R19, 0x7632, R22 ;  /* 0x0000763213167816 */ /* 0x000fe40000000016 */
[----:B------:R-:W-:Y:S02]  /*4fb0*/  ISETP.GE.AND P3, PT, R12, UR9, PT ;  /* 0x000000090c007c0c */ /* 0x000fe4000bf66270 */
[----:B------:R-:W-:-:S02]  /*4fc0*/  IADD3 R12, PT, PT, R42, 0x2, RZ ;  /* 0x000000022a0c7810 */ /* 0x000fc40007ffe0ff */
        /* <DEDUP_REMOVED lines=17> */
.L_x_21829:
[----:B------:R-:W-:Y:S05]  /*50e0*/  BSYNC.RECONVERGENT B2 ;  /* 0x0000000000027941 */ /* 0x000fea0003800200 */
.L_x_21828:
[----:B-----5:R-:W-:Y:S02]  /*50f0*/  HMUL2 R17, R44, R17 ;  /* 0x000000112c117232 */ /* 0x020fe40000000000 */
[----:B------:R-:W-:Y:S02]  /*5100*/  HFMA2 R23, R46, R15, R23 ;  /* 0x0000000f2e177231 */ /* 0x000fe40000000017 */
[----:B------:R-:W-:Y:S01]  /*5110*/  HFMA2 R17, R49, R16, R17 ;  /* 0x0000001031117231 */ /* 0x000fe20000000011 */
[----:B------:R-:W-:Y:S02]  /*5120*/  BSSY.RECONVERGENT B2, `(.L_x_21830) ;  /* 0x0000025000027945 */ /* 0x000fe40003800200 */
[--C-:B------:R-:W-:Y:S02]  /*5130*/  HADD2.F32 R12, -RZ, R23.reuse.H0_H0 ;  /* 0x20000017ff0c7230 */ /* 0x100fe40000004100 */
[----:B------:R-:W-:Y:S02]  /*5140*/  HADD2.F32 R15, -RZ, R23.H1_H1 ;  /* 0x30000017ff0f7230 */ /* 0x000fe40000004100 */
[----:B------:R-:W-:-:S04]  /*5150*/  HFMA2 R13, R51, R18, R17 ;  /* 0x00000012330d7231 */ /* 0x000fc80000000011 */
[----:B------:R-:W-:Y:S02]  /*5160*/  HFMA2 R13, R46, R19, R13 ;  /* 0x000000132e0d7231 */ /* 0x000fe4000000000d */
[----:B------:R2:W5:Y:S01]  /*5170*/  LDG.E.128.CONSTANT R16, desc[UR10][R20.64+0x400] ;  /* 0x0004000a14107981 */ /* 0x000562000c1e9d00 */
        /* <DEDUP_REMOVED lines=17> */
[----:B------:R-:W-:-:S02]  /*5290*/  ISETP.GE.AND P1, PT, R45, UR9, PT ;  /* 0x000000092d007c0c */ /* 0x000fc4000bf26270 */
        /* <DEDUP_REMOVED lines=13> */
.L_x_21831:
[----:B------:R-:W-:Y:S05]  /*5370*/  BSYNC.RECONVERGENT B2 ;  /* 0x0000000000027941 */ /* 0x000fea0003800200 */
.L_x_21830:
[----:B-----5:R-:W-:Y:S02]  /*5380*/  HMUL2 R17, R44, R17 ;  /* 0x000000112c117232 */ /* 0x020fe40000000000 */
[----:B------:R-:W-:-:S04]  /*5390*/  FADD.FTZ R12, R12, R15 ;  /* 0x0000000f0c0c7221 */ /* 0x000fc80000010000 */
[----:B------:R-:W-:Y:S01]  /*53a0*/  FADD.FTZ R39, R39, R12 ;  /* 0x0000000c27277221 */ /* 0x000fe20000010000 */
[----:B------:R-:W-:Y:S02]  /*53b0*/  HFMA2 R17, R49, R16, R17 ;  /* 0x0000001031117231 */ /* 0x000fe40000000011 */
[----:B------:R-:W-:Y:S02]  /*53c0*/  HADD2.F32 R16, -RZ, R13.H0_H0 ;  /* 0x2000000dff107230 */ /* 0x000fe40000004100 */
[----:B------:R-:W-:Y:S02]  /*53d0*/  HFMA2 R23, R51, R18, R17 ;  /* 0x0000001233177231 */ /* 0x000fe40000000011 */
        /* <DEDUP_REMOVED lines=34> */
.L_x_21833:
[----:B------:R-:W-:Y:S05]  /*5600*/  BSYNC.RECONVERGENT B2 ;  /* 0x0000000000027941 */ /* 0x000fea0003800200 */
.L_x_21832:
        /* <DEDUP_REMOVED lines=39> */
.L_x_21835:
[----:B------:R-:W-:Y:S05]  /*5880*/  BSYNC.RECONVERGENT B2 ;  /* 0x0000000000027941 */ /* 0x000fea0003800200 */
.L_x_21834:
        /* <DEDUP_REMOVED lines=38> */
.L_x_21837:
[----:B------:R-:W-:Y:S05]  /*5af0*/  BSYNC.RECONVERGENT B2 ;  /* 0x0000000000027941 */ /* 0x000fea0003800200 */
.L_x_21836:
[----:B-----5:R-:W-:-:S04]  /*5b00*/  HMUL2 R13, R44, R13 ;  /* 0x0000000d2c0d7232 */ /* 0x020fc80000000000 */
[----:B------:R-:W-:Y:S02]  /*5b10*/  HFMA2 R17, R49, R12, R13 ;  /* 0x0000000c31117231 */ /* 0x000fe4000000000d */
[--C-:B------:R-:W-:Y:S02]  /*5b20*/  HADD2.F32 R12, -RZ, R22.reuse.H0_H0 ;  /* 0x20000016ff0c7230 */ /* 0x100fe40000004100 */
[----:B------:R-:W-:Y:S02]  /*5b30*/  HADD2.F32 R13, -RZ, R22.H1_H1 ;  /* 0x30000016ff0d7230 */ /* 0x000fe40000004100 */
[----:B------:R-:W-:Y:S02]  /*5b40*/  HFMA2 R23, R51, R14, R17 ;  /* 0x0000000e33177231 */ /* 0x000fe40000000011 */
[--C-:B------:R-:W-:Y:S02]  /*5b50*/  HADD2.F32 R14, -RZ, R19.reuse.H1_H1 ;  /* 0x30000013ff0e7230 */ /* 0x100fe40000004100 */
[----:B------:R-:W-:Y:S01]  /*5b60*/  FADD.FTZ R12, R12, R13 ;  /* 0x0000000d0c0c7221 */ /* 0x000fe20000010000 */
[----:B------:R-:W-:-:S03]  /*5b70*/  HADD2.F32 R13, -RZ, R19.H0_H0 ;  /* 0x20000013ff0d7230 */ /* 0x000fc60000004100 */
[----:B------:R-:W-:Y:S01]  /*5b80*/  FADD.FTZ R37, R37, R12 ;  /* 0x0000000c25257221 */ /* 0x000fe20000010000 */
[--C-:B------:R-:W-:Y:S02]  /*5b90*/  HADD2.F32 R12, -RZ, R16.reuse.H0_H0 ;  /* 0x20000010ff0c7230 */ /* 0x100fe40000004100 */
        /* <DEDUP_REMOVED lines=35> */
.L_x_21839:
[----:B------:R-:W-:Y:S05]  /*5dd0*/  BSYNC.RECONVERGENT B2 ;  /* 0x0000000000027941 */ /* 0x000fea0003800200 */
.L_x_21838:
[----:B-----5:R-:W-:Y:S02]  /*5de0*/  HMUL2 R17, R44, R17 ;  /* 0x000000112c117232 */ /* 0x020fe40000000000 */
[----:B------:R-:W-:Y:S01]  /*5df0*/  FADD.FTZ R23, R12, R23 ;  /* 0x000000170c177221 */ /* 0x000fe20000010000 */
[----:B------:R-:W-:-:S03]  /*5e00*/  FADD.FTZ R14, R13, R14 ;  /* 0x0000000e0d0e7221 */ /* 0x000fc60000010000 */
[----:B------:R-:W-:Y:S01]  /*5e10*/  FADD.FTZ R36, R36, R23 ;  /* 0x0000001724247221 */ /* 0x000fe20000010000 */
[----:B------:R-:W-:Y:S02]  /*5e20*/  HFMA2 R17, R49, R16, R17 ;  /* 0x0000001031117231 */ /* 0x000fe40000000011 */
[----:B------:R-:W-:Y:S01]  /*5e30*/  FADD.FTZ R35, R35, R14 ;  /* 0x0000000e23237221 */ /* 0x000fe20000010000 */
[----:B------:R-:W-:Y:S02]  /*5e40*/  HADD2.F32 R16, -RZ, R15.H0_H0 ;  /* 0x2000000fff107230 */ /* 0x000fe40000004100 */
[----:B------:R-:W-:Y:S02]  /*5e50*/  HFMA2 R23, R51, R18, R17 ;  /* 0x0000001233177231 */ /* 0x000fe40000000011 */
[----:B------:R-:W-:Y:S02]  /*5e60*/  HADD2.F32 R17, -RZ, R15.H1_H1 ;  /* 0x3000000fff117230 */ /* 0x000fe40000004100 */
        /* <DEDUP_REMOVED lines=33> */
.L_x_21841:
[----:B------:R-:W-:Y:S05]  /*6080*/  BSYNC.RECONVERGENT B2 ;  /* 0x0000000000027941 */ /* 0x000fea0003800200 */
.L_x_21840:
        /* <DEDUP_REMOVED lines=39> */
.L_x_21843:
[----:B------:R-:W-:Y:S05]  /*6300*/  BSYNC.RECONVERGENT B2 ;  /* 0x0000000000027941 */ /* 0x000fea0003800200 */
.L_x_21842:
[----:B-----5:R-:W-:-:S04]  /*6310*/  HMUL2 R17, R44, R17 ;  /* 0x000000112c117232 */ /* 0x020fc80000000000 */
[----:B------:R-:W-:-:S04]  /*6320*/  HFMA2 R17, R49, R16, R17 ;  /* 0x0000001031117231 */ /* 0x000fc80000000011 */
[----:B------:R-:W-:Y:S02]  /*6330*/  HFMA2 R18, R51, R18, R17 ;  /* 0x0000001233127231 */ /* 0x000fe40000000011 */
[C---:B------:R-:W-:Y:S02]  /*6340*/  HFMA2 R17, R46.reuse, R15, R23 ;  /* 0x0000000f2e117231 */ /* 0x040fe40000000017 */
        /* <DEDUP_REMOVED lines=34> */
.L_x_21845:
[----:B------:R-:W-:Y:S05]  /*6570*/  BSYNC.RECONVERGENT B2 ;  /* 0x0000000000027941 */ /* 0x000fea0003800200 */
.L_x_21844:
[----:B-----5:R-:W-:Y:S02]  /*6580*/  HMUL2 R13, R44, R13 ;  /* 0x0000000d2c0d7232 */ /* 0x020fe40000000000 */
[----:B------:R-:W-:Y:S02]  /*6590*/  HADD2.F32 R18, -RZ, R17.H0_H0 ;  /* 0x20000011ff127230 */ /* 0x000fe40000004100 */
[----:B------:R-:W-:Y:S02]  /*65a0*/  HFMA2 R16, R49, R12, R13 ;  /* 0x0000000c31107231 */ /* 0x000fe4000000000d */
[--C-:B------:R-:W-:Y:S02]  /*65b0*/  HADD2.F32 R12, -RZ, R22.reuse.H0_H0 ;  /* 0x20000016ff0c7230 */ /* 0x100fe40000004100 */
[----:B------:R-:W-:Y:S01]  /*65c0*/  HADD2.F32 R13, -RZ, R22.H1_H1 ;  /* 0x30000016ff0d7230 */ /* 0x000fe20000004100 */
[----:B------:R-:W-:Y:S01]  /*65d0*/  BSSY.RECONVERGENT B2, `(.L_x_21846) ;  /* 0x0000028000027945 */ /* 0x000fe20003800200 */
[----:B------:R-:W-:-:S02]  /*65e0*/  HADD2.F32 R22, -RZ, R19.H1_H1 ;  /* 0x30000013ff167230 */ /* 0x000fc40000004100 */
[----:B------:R-:W-:Y:S02]  /*65f0*/  HFMA2 R23, R51, R14, R16 ;  /* 0x0000000e33177231 */ /* 0x000fe40000000010 */
[----:B------:R-:W-:-:S04]  /*6600*/  FADD.FTZ R12, R12, R13 ;  /* 0x0000000d0c0c7221 */ /* 0x000fc80000010000 */
[----:B------:R-:W-:Y:S01]  /*6610*/  FADD.FTZ R33, R33, R12 ;  /* 0x0000000c21217221 */ /* 0x000fe20000010000 */
[----:B------:R-:W-:Y:S02]  /*6620*/  HFMA2 R16, R46, R15, R23 ;  /* 0x0000000f2e107231 */ /* 0x000fe40000000017 */
[----:B------:R-:W-:Y:S01]  /*6630*/  HADD2.F32 R23, -RZ, R17.H1_H1 ;  /* 0x30000011ff177230 */ /* 0x000fe20000004100 */
[----:B------:R0:W5:Y:S01]  /*6640*/  LDG.E.128.CONSTANT R12, desc[UR10][R20.64+0x1400] ;  /* 0x0014000a140c7981 */ /* 0x000162000c1e9d00 */
[----:B------:R-:W-:Y:S01]  /*6650*/  HADD2.F32 R17, -RZ, R19.H0_H0 ;  /* 0x20000013ff117230 */ /* 0x000fe20000004100 */
        /* <DEDUP_REMOVED lines=31> */
.L_x_21847:
[----:B------:R-:W-:Y:S05]  /*6850*/  BSYNC.RECONVERGENT B2 ;  /* 0x0000000000027941 */ /* 0x000fea0003800200 */
.L_x_21846:
[----:B-----5:R-:W-:Y:S02]  /*6860*/  HMUL2 R13, R44, R13 ;  /* 0x0000000d2c0d7232 */ /* 0x020fe40000000000 */
[----:B------:R-:W-:Y:S01]  /*6870*/  FADD.FTZ R23, R18, R23 ;  /* 0x0000001712177221 */ /* 0x000fe20000010000 */
[----:B------:R-:W-:-:S03]  /*6880*/  FADD.FTZ R22, R17, R22 ;  /* 0x0000001611167221 */ /* 0x000fc60000010000 */
[----:B------:R-:W-:Y:S01]  /*6890*/  FADD.FTZ R32, R32, R23 ;  /* 0x0000001720207221 */ /* 0x000fe20000010000 */
[----:B------:R-:W-:Y:S02]  /*68a0*/  HFMA2 R13, R49, R12, R13 ;  /* 0x0000000c310d7231 */ /* 0x000fe4000000000d */
[--C-:B------:R-:W-:Y:S01]  /*68b0*/  HADD2.F32 R12, -RZ, R16.reuse.H0_H0 ;  /* 0x20000010ff0c7230 */ /* 0x100fe20000004100 */
[----:B------:R-:W-:Y:S01]  /*68c0*/  BSSY.RECONVERGENT B2, `(.L_x_21848) ;  /* 0x0000024000027945 */ /* 0x000fe20003800200 */
[----:B------:R-:W-:Y:S01]  /*68d0*/  FADD.FTZ R31, R31, R22 ;  /* 0x000000161f1f7221 */ /* 0x000fe20000010000 */
[----:B------:R-:W-:Y:S02]  /*68e0*/  HFMA2 R23, R51, R14, R13 ;  /* 0x0000000e33177231 */ /* 0x000fe4000000000d */
        /* <DEDUP_REMOVED lines=33> */
.L_x_21849:
[----:B------:R-:W-:Y:S05]  /*6b00*/  BSYNC.RECONVERGENT B2 ;  /* 0x0000000000027941 */ /* 0x000fea0003800200 */
.L_x_21848:
        /* <DEDUP_REMOVED lines=39> */
.L_x_21851:
[----:B------:R-:W-:Y:S05]  /*6d80*/  BSYNC.RECONVERGENT B2 ;  /* 0x0000000000027941 */ /* 0x000fea0003800200 */
.L_x_21850:
        /* <DEDUP_REMOVED lines=37> */
.L_x_21853:
[----:B------:R-:W-:Y:S05]  /*6fe0*/  BSYNC.RECONVERGENT B2 ;  /* 0x0000000000027941 */ /* 0x000fea0003800200 */
.L_x_21852:
[----:B01234-:R-:W5:Y:S02]  /*6ff0*/  LDG.E.128.CONSTANT R20, desc[UR10][R20.64+0x1c00] ;  /* 0x001c000a14147981 */ /* 0x01ff64000c1e9d00 */
[----:B-----5:R-:W-:Y:S01]  /*7000*/  HMUL2 R17, R44, R17 ;  /* 0x000000112c117232 */ /* 0x020fe20000000000 */
[----:B------:R-:W-:Y:S03]  /*7010*/  BSSY.RECONVERGENT B2, `(.L_x_21854) ;  /* 0x0000022000027945 */ /* 0x000fe60003800200 */
[----:B------:R-:W-:-:S04]  /*7020*/  HFMA2 R17, R49, R16, R17 ;  /* 0x0000001031117231 */ /* 0x000fc80000000011 */
[----:B------:R-:W-:Y:S01]  /*7030*/  HFMA2 R18, R51, R18, R17 ;  /* 0x0000001233127231 */ /* 0x000fe20000000011 */
[----:B------:R-:W-:Y:S06]  /*7040*/  @P0 BRA `(.L_x_21855) ;  /* 0x0000000000780947 */ /* 0x000fec0003800000 */
[C---:B------:R-:W-:Y:S02]  /*7050*/  IADD3 R13, PT, PT, R42.reuse, -0x2, RZ ;  /* 0xfffffffe2a0d7810 */ /* 0x040fe40007ffe0ff */
[----:B------:R-:W-:Y:S02]  /*7060*/  ISETP.GE.AND P0, PT, R45, UR9, PT ;  /* 0x000000092d007c0c */ /* 0x000fe4000bf06270 */
[----:B------:R-:W-:Y:S02]  /*7070*/  ISETP.GE.AND P1, PT, R13, UR9, PT ;  /* 0x000000090d007c0c */ /* 0x000fe4000bf26270 */
[C---:B------:R-:W-:Y:S02]  /*7080*/  IADD3 R13, PT, PT, R42.reuse, -0x1, RZ ;  /* 0xffffffff2a0d7810 */ /* 0x040fe40007ffe0ff */
[----:B------:R-:W-:Y:S02]  /*7090*/  ISETP.GE.AND P3, PT, R42, UR9, PT ;  /* 0x000000092a007c0c */ /* 0x000fe4000bf66270 */
[----:B------:R-:W-:-:S02]  /*70a0*/  ISETP.GE.AND P2, PT, R13, UR9, PT ;  /* 0x000000090d007c0c */ /* 0x000fc4000bf46270 */
[C---:B------:R-:W-:Y:S02]  /*70b0*/  PRMT R13, R20.reuse, 0x7632, R13 ;  /* 0x00007632140d7816 */ /* 0x040fe4000000000d */
[----:B------:R-:W-:Y:S02]  /*70c0*/  SEL R20, R20, RZ, !P0 ;  /* 0x000000ff14147207 */ /* 0x000fe40004000000 */
[----:B------:R-:W-:Y:S02]  /*70d0*/  SEL R13, R13, RZ, !P1 ;  /* 0x000000ff0d0d7207 */ /* 0x000fe40004800000 */
[----:B------:R-:W-:Y:S02]  /*70e0*/  PRMT R16, R21, 0x7632, R16 ;  /* 0x0000763215107816 */ /* 0x000fe40000000010 */
[----:B------:R-:W-:Y:S02]  /*70f0*/  PRMT R20, R20, 0x5410, R13 ;  /* 0x0000541014147816 */ /* 0x000fe4000000000d */
[----:B------:R-:W-:-:S02]  /*7100*/  IADD3 R13, PT, PT, R42, 0x1, RZ ;  /* 0x000000012a0d7810 */ /* 0x000fc40007ffe0ff */
[----:B------:R-:W-:Y:S02]  /*7110*/  SEL R21, R21, RZ, !P2 ;  /* 0x000000ff15157207 */ /* 0x000fe40005000000 */
[----:B------:R-:W-:Y:S01]  /*7120*/  ISETP.GE.AND P0, PT, R13, UR9, PT ;  /* 0x000000090d007c0c */ /* 0x000fe2000bf06270 */
[----:B------:R-:W-:Y:S01]  /*7130*/  VIADD R13, R42, 0x2 ;  /* 0x000000022a0d7836 */ /* 0x000fe20000000000 */
[----:B------:R-:W-:-:S04]  /*7140*/  SEL R16, R16, RZ, !P3 ;  /* 0x000000ff10107207 */ /* 0x000fc80005800000 */
[----:B------:R-:W-:Y:S02]  /*7150*/  ISETP.GE.AND P1, PT, R13, UR9, PT ;  /* 0x000000090d007c0c */ /* 0x000fe4000bf26270 */
[----:B------:R-:W-:Y:S02]  /*7160*/  IADD3 R13, PT, PT, R42, 0x3, RZ ;  /* 0x000000032a0d7810 */ /* 0x000fe40007ffe0ff */
[----:B------:R-:W-:Y:S02]  /*7170*/  PRMT R21, R21, 0x5410, R16 ;  /* 0x0000541015157816 */ /* 0x000fe40000000010 */
[----:B------:R-:W-:Y:S02]  /*7180*/  ISETP.GE.AND P2, PT, R13, UR9, PT ;  /* 0x000000090d007c0c */ /* 0x000fe4000bf46270 */
[C---:B------:R-:W-:Y:S02]  /*7190*/  PRMT R13, R22.reuse, 0x7632, R13 ;  /* 0x00007632160d7816 */ /* 0x040fe4000000000d */
[----:B------:R-:W-:-:S02]  /*71a0*/  SEL R22, R22, RZ, !P0 ;  /* 0x000000ff16167207 */ /* 0x000fc40004000000 */
[----:B------:R-:W-:Y:S02]  /*71b0*/  SEL R13, R13, RZ, !P1 ;  /* 0x000000ff0d0d7207 */ /* 0x000fe40004800000 */
[----:B------:R-:W-:Y:S02]  /*71c0*/  IADD3 R16, PT, PT, R42, 0x4, RZ ;  /* 0x000000042a107810 */ /* 0x000fe40007ffe0ff */
[--C-:B------:R-:W-:Y:S02]  /*71d0*/  PRMT R22, R22, 0x5410, R13.reuse ;  /* 0x0000541016167816 */ /* 0x100fe4000000000d */
[----:B------:R-:W-:Y:S02]  /*71e0*/  ISETP.GE.AND P0, PT, R16, UR9, PT ;  /* 0x0000000910007c0c */ /* 0x000fe4000bf06270 */
[C---:B------:R-:W-:Y:S02]  /*71f0*/  PRMT R13, R23.reuse, 0x7632, R13 ;  /* 0x00007632170d7816 */ /* 0x040fe4000000000d */
[----:B------:R-:W-:-:S02]  /*7200*/  SEL R23, R23, RZ, !P2 ;  /* 0x000000ff17177207 */ /* 0x000fc40005000000 */
[----:B------:R-:W-:-:S04]  /*7210*/  SEL R16, R13, RZ, !P0 ;  /* 0x000000ff0d107207 */ /* 0x000fc80004000000 */
[----:B------:R-:W-:-:S07]  /*7220*/  PRMT R23, R23, 0x5410, R16 ;  /* 0x0000541017177816 */ /* 0x000fce0000000010 */
.L_x_21855:
[----:B------:R-:W-:Y:S05]  /*7230*/  BSYNC.RECONVERGENT B2 ;  /* 0x0000000000027941 */ /* 0x000fea0003800200 */
.L_x_21854:
[----:B------:R-:W-:Y:S02]  /*7240*/  HMUL2 R21, R44, R21 ;  /* 0x000000152c157232 */ /* 0x000fe40000000000 */
[C---:B------:R-:W-:Y:S02]  /*7250*/  HFMA2 R14, R46.reuse, R15, R14 ;  /* 0x0000000f2e0e7231 */ /* 0x040fe4000000000e */
[----:B------:R-:W-:Y:S02]  /*7260*/  HADD2.F32 R13, -RZ, R48.H0_H0 ;  /* 0x20000030ff0d7230 */ /* 0x000fe40000004100 */
[----:B------:R-:W-:Y:S02]  /*7270*/  HFMA2 R18, R46, R19, R18 ;  /* 0x000000132e127231 */ /* 0x000fe40000000012 */
[----:B------:R-:W-:Y:S02]  /*7280*/  HADD2.F32 R48, -RZ, R48.H1_H1 ;  /* 0x30000030ff307230 */ /* 0x000fe40000004100 */
[----:B------:R-:W-:-:S02]  /*7290*/  HFMA2 R21, R49, R20, R21 ;  /* 0x0000001431157231 */ /* 0x000fc40000000015 */
[--C-:B------:R-:W-:Y:S02]  /*72a0*/  HADD2.F32 R16, -RZ, R18.reuse.H0_H0 ;  /* 0x20000012ff107230 */ /* 0x100fe40000004100 */
[----:B------:R-:W-:Y:S01]  /*72b0*/  FADD.FTZ R48, R13, R48 ;  /* 0x000000300d307221 */ /* 0x000fe20000010000 */
[----:B------:R-:W-:Y:S02]  /*72c0*/  HADD2.F32 R17, -RZ, R18.H1_H1 ;  /* 0x30000012ff117230 */ /* 0x000fe40000004100 */
[----:B------:R-:W-:Y:S02]  /*72d0*/  HADD2.F32 R13, -RZ, R12.H0_H0 ;  /* 0x2000000cff0d7230 */ /* 0x000fe40000004100 */
[----:B------:R-:W-:Y:S01]  /*72e0*/  FADD.FTZ R29, R29, R48 ;  /* 0x000000301d1d7221 */ /* 0x000fe20000010000 */
[----:B------:R-:W-:Y:S02]  /*72f0*/  HADD2.F32 R15, -RZ, R14.H0_H0 ;  /* 0x2000000eff0f7230 */ /* 0x000fe40000004100 */
[----:B------:R-:W-:Y:S01]  /*7300*/  FADD.FTZ R17, R16, R17 ;  /* 0x0000001110117221 */ /* 0x000fe20000010000 */
[----:B------:R-:W-:-:S02]  /*7310*/  HFMA2 R21, R51, R22, R21 ;  /* 0x0000001633157231 */ /* 0x000fc40000000015 */
[----:B------:R-:W-:Y:S02]  /*7320*/  HADD2.F32 R12, -RZ, R12.H1_H1 ;  /* 0x3000000cff0c7230 */ /* 0x000fe40000004100 */
[----:B------:R-:W-:Y:S02]  /*7330*/  HADD2.F32 R14, -RZ, R14.H1_H1 ;  /* 0x3000000eff0e7230 */ /* 0x000fe40000004100 */
[----:B------:R-:W-:Y:S01]  /*7340*/  FADD.FTZ R26, R26, R17 ;  /* 0x000000111a1a7221 */ /* 0x000fe20000010000 */
[----:B------:R-:W-:Y:S02]  /*7350*/  HFMA2 R21, R46, R23, R21 ;  /* 0x000000172e157231 */ /* 0x000fe40000000015 */
[----:B------:R-:W-:Y:S01]  /*7360*/  FADD.FTZ R13, R13, R12 ;  /* 0x0000000c0d0d7221 */ /* 0x000fe20000010000 */
[----:B------:R-:W-:-:S03]  /*7370*/  FADD.FTZ R14, R15, R14 ;  /* 0x0000000e0f0e7221 */ /* 0x000fc60000010000 */
[----:B------:R-:W-:Y:S01]  /*7380*/  FADD.FTZ R28, R28, R13 ;  /* 0x0000000d1c1c7221 */ /* 0x000fe20000010000 */
[----:B------:R-:W-:Y:S01]  /*7390*/  FADD.FTZ R27, R27, R14 ;  /* 0x0000000e1b1b7221 */ /* 0x000fe20000010000 */
[--C-:B------:R-:W-:Y:S02]  /*73a0*/  HADD2.F32 R18, -RZ, R21.reuse.H0_H0 ;  /* 0x20000015ff127230 */ /* 0x100fe40000004100 */
[----:B------:R-:W-:-:S05]  /*73b0*/  HADD2.F32 R21, -RZ, R21.H1_H1 ;  /* 0x30000015ff157230 */ /* 0x000fca0000004100 */
[----:B------:R-:W-:-:S04]  /*73c0*/  FADD.FTZ R18, R18, R21 ;  /* 0x0000001512127221 */ /* 0x000fc80000010000 */
[----:B------:R-:W-:-:S07]  /*73d0*/  FADD.FTZ R25, R25, R18 ;  /* 0x0000001219197221 */ /* 0x000fce0000010000 */
.L_x_21825:
[----:B------:R-:W-:Y:S05]  /*73e0*/  BSYNC.RECONVERGENT B0 ;  /* 0x0000000000007941 */ /* 0x000fea0003800200 */
.L_x_21824:
[----:B------:R-:W-:Y:S01]  /*73f0*/  IADD3 R12, PT, PT, R24, 0x3, RZ ;  /* 0x00000003180c7810 */ /* 0x000fe20007ffe0ff */
[----:B------:R-:W-:Y:S01]  /*7400*/  VIADD R42, R42, 0x80 ;  /* 0x000000802a2a7836 */ /* 0x000fe20000000000 */
[----:B------:R-:W-:Y:S02]  /*7410*/  IADD3 R6, P1, PT, R6, 0x10, RZ ;  /* 0x0000001006067810 */ /* 0x000fe40007f3e0ff */
[----:B------:R-:W-:Y:S02]  /*7420*/  ISETP.GE.U32.AND P0, PT, R12, UR4, PT ;  /* 0x000000040c007c0c */ /* 0x000fe4000bf06070 */
[----:B------:R-:W-:Y:S02]  /*7430*/  IADD3 R43, PT, PT, R43, 0x4, RZ ;  /* 0x000000042b2b7810 */ /* 0x000fe40007ffe0ff */
[----:B------:R-:W-:Y:S02]  /*7440*/  IADD3 R24, PT, PT, R24, 0x4, RZ ;  /* 0x0000000418187810 */ /* 0x000fe40007ffe0ff */
[----:B------:R-:W-:-:S02]  /*7450*/  IADD3 R5, PT, PT, R5, 0x200, RZ ;  /* 0x0000020005057810 */ /* 0x000fc40007ffe0ff */
[----:B------:R-:W-:Y:S02]  /*7460*/  IADD3 R11, PT, PT, R11, 0x80, RZ ;  /* 0x000000800b0b7810 */ /* 0x000fe40007ffe0ff */
[----:B------:R-:W-:-:S03]  /*7470*/  IADD3.X R3, PT, PT, RZ, R3, RZ, P1, !PT ;  /* 0x00000003ff037210 */ /* 0x000fc60000ffe4ff */
[----:B------:R-:W-:Y:S05]  /*7480*/  @!P0 BRA `(.L_x_21856) ;  /* 0xffffffd400008947 */ /* 0x000fea000383ffff */
.L_x_21823:
[----:B0-----:R-:W-:Y:S05]  /*7490*/  BSYNC.RECONVERGENT B1 ;  /* 0x0000000000017941 */ /* 0x001fea0003800200 */
.L_x_21822:
[----:B------:R-:W0:Y:S01]  /*74a0*/  SHFL.BFLY PT, R0, R39, 0x2, 0x1f ;  /* 0x0c401f0027007f89 */ /* 0x000e2200000e0000 */
[----:B------:R-:W4:Y:S01]  /*74b0*/  S2UR UR5, SR_CgaCtaId ;  /* 0x00000000000579c3 */ /* 0x000f220000008800 */
[C---:B------:R-:W-:Y:S01]  /*74c0*/  LOP3.LUT R20, R10.reuse, 0x3c0, RZ, 0xc0, !PT ;  /* 0x000003c00a147812 */ /* 0x040fe200078ec0ff */
[----:B------:R-:W-:Y:S01]  /*74d0*/  UMOV UR4, 0x400 ;  /* 0x0000040000047882 */ /* 0x000fe20000000000 */
[----:B------:R-:W1:Y:S01]  /*74e0*/  SHFL.BFLY PT, R3, R38, 0x2, 0x1f ;  /* 0x0c401f0026037f89 */ /* 0x000e6200000e0000 */
[----:B------:R-:W-:Y:S01]  /*74f0*/  SHF.R.U32.HI R40, RZ, 0x2, R40 ;  /* 0x00000002ff287819 */ /* 0x000fe20000011628 */
[----:B------:R-:W-:Y:S01]  /*7500*/  UIADD3 UR4, UPT, UPT, UR4, 0x110, URZ ;  /* 0x0000011004047890 */ /* 0x000fe2000fffe0ff */
[C---:B------:R-:W-:Y:S01]  /*7510*/  LOP3.LUT R22, R10.reuse, 0x3e0, RZ, 0xc0, !PT ;  /* 0x000003e00a167812 */ /* 0x040fe200078ec0ff */
[----:B---3--:R-:W3:Y:S01]  /*7520*/  SHFL.BFLY PT, R17, R28, 0x2, 0x1f ;  /* 0x0c401f001c117f89 */ /* 0x008ee200000e0000 */
[----:B------:R-:W-:Y:S01]  /*7530*/  BSSY.RECONVERGENT B0, `(.L_x_21857) ;  /* 0x0000055000007945 */ /* 0x000fe20003800200 */
[----:B------:R-:W-:Y:S01]  /*7540*/  IMAD R40, R9, 0x78, R40 ;  /* 0x0000007809287824 */ /* 0x000fe200078e0228 */
[C---:B------:R-:W-:Y:S01]  /*7550*/  LOP3.LUT P0, RZ, R10.reuse, 0x3c3, RZ, 0xc0, !PT ;  /* 0x000003c30aff7812 */ /* 0x040fe2000780c0ff */
[----:B------:R-:W2:Y:S01]  /*7560*/  SHFL.BFLY PT, R2, R37, 0x2, 0x1f ;  /* 0x0c401f0025027f89 */ /* 0x000ea200000e0000 */
[----:B------:R-:W-:-:S02]  /*7570*/  LOP3.LUT P1, RZ, R10, 0x3e3, RZ, 0xc0, !PT ;  /* 0x000003e30aff7812 */ /* 0x000fc4000782c0ff */
[----:B------:R-:W-:Y:S01]  /*7580*/  ISETP.GT.U32.AND P3, PT, R10, 0x1f, PT ;  /* 0x0000001f0a00780c */ /* 0x000fe20003f64070 */
[----:B------:R-:W2:Y:S04]  /*7590*/  SHFL.BFLY PT, R5, R36, 0x2, 0x1f ;  /* 0x0c401f0024057f89 */ /* 0x000ea800000e0000 */
[----:B------:R-:W2:Y:S01]  /*75a0*/  SHFL.BFLY PT, R4, R35, 0x2, 0x1f ;  /* 0x0c401f0023047f89 */ /* 0x000ea200000e0000 */
[----:B0-----:R-:W-:-:S03]  /*75b0*/  FADD.FTZ R39, R0, R39 ;  /* 0x0000002700277221 */ /* 0x001fc60000010000 */
[----:B------:R-:W0:Y:S01]  /*75c0*/  SHFL.BFLY PT, R11, R34, 0x2, 0x1f ;  /* 0x0c401f00220b7f89 */ /* 0x000e2200000e0000 */
[----:B----4-:R-:W-:Y:S01]  /*75d0*/  ULEA UR4, UR5, UR4, 0x18 ;  /* 0x0000000405047291 */ /* 0x010fe2000f8ec0ff */
[----:B-1----:R-:W-:Y:S02]  /*75e0*/  FADD.FTZ R38, R3, R38 ;  /* 0x0000002603267221 */ /* 0x002fe40000010000 */
[----:B------:R-:W1:Y:S01]  /*75f0*/  SHFL.BFLY PT, R6, R33, 0x2, 0x1f ;  /* 0x0c401f0021067f89 */ /* 0x000e6200000e0000 */
[----:B---3--:R-:W-:-:S03]  /*7600*/  FADD.FTZ R28, R17, R28 ;  /* 0x0000001c111c7221 */ /* 0x008fc60000010000 */
[----:B------:R-:W3:Y:S01]  /*7610*/  SHFL.BFLY PT, R13, R32, 0x2, 0x1f ;  /* 0x0c401f00200d7f89 */ /* 0x000ee200000e0000 */
[----:B------:R-:W-:Y:S01]  /*7620*/  LOP3.LUT R17, R10, 0x3, RZ, 0xc0, !PT ;  /* 0x000000030a117812 */ /* 0x000fe200078ec0ff */
[----:B--2---:R-:W-:Y:S02]  /*7630*/  FADD.FTZ R37, R2, R37 ;  /* 0x0000002502257221 */ /* 0x004fe40000010000 */
[----:B------:R-:W2:Y:S01]  /*7640*/  SHFL.BFLY PT, R12, R31, 0x2, 0x1f ;  /* 0x0c401f001f0c7f89 */ /* 0x000ea200000e0000 */
        /* <DEDUP_REMOVED lines=12> */
[----:B---3--:R-:W-:Y:S01]  /*7710*/  FADD.FTZ R32, R13, R32 ;  /* 0x000000200d207221 */ /* 0x008fe20000010000 */
[----:B--2---:R-:W-:Y:S02]  /*7720*/  FADD.FTZ R31, R12, R31 ;  /* 0x0000001f0c1f7221 */ /* 0x004fe40000010000 */
        /* <DEDUP_REMOVED lines=53> */
.L_x_21858:
[----:B------:R-:W-:Y:S05]  /*7a80*/  BSYNC.RECONVERGENT B0 ;  /* 0x0000000000007941 */ /* 0x000fea0003800200 */
.L_x_21857:
        /* <DEDUP_REMOVED lines=33> */
.L_x_21860:
[----:B------:R-:W-:Y:S05]  /*7ca0*/  BSYNC.RECONVERGENT B0 ;  /* 0x0000000000007941 */ /* 0x000fea0003800200 */
.L_x_21859:
        /* <DEDUP_REMOVED lines=18> */
.L_x_21862:
[----:B------:R-:W-:Y:S05]  /*7dd0*/  BSYNC.RECONVERGENT B0 ;  /* 0x0000000000007941 */ /* 0x000fea0003800200 */
.L_x_21861:
        /* <DEDUP_REMOVED lines=33> */
.L_x_21864:
[----:B------:R-:W-:Y:S05]  /*7ff0*/  BSYNC.RECONVERGENT B0 ;  /* 0x0000000000007941 */ /* 0x000fea0003800200 */
.L_x_21863:
[----:B------:R-:W-:Y:S06]  /*8000*/  BAR.SYNC.DEFER_BLOCKING 0x0 ;  /* 0x0000000000007b1d */ /* 0x000fec0000010000 */
[----:B------:R-:W-:Y:S05]  /*8010*/  @P3 EXIT ;  /* 0x000000000000394d */ /* 0x000fea0003800000 */
[----:B------:R-:W-:-:S06]  /*8020*/  UIMAD UR4, UR16, UR6, UR8 ;  /* 0x00000006100472a4 */ /* 0x000fcc000f8e0208 */
[----:B------:R-:W-:Y:S01]  /*8030*/  IMAD R2, R7, UR4, RZ ;  /* 0x0000000407027c24 */ /* 0x000fe2000f8e02ff */
[----:B------:R-:W-:Y:S06]  /*8040*/  @P2 EXIT ;  /* 0x000000000000294d */ /* 0x000fec0003800000 */
[----:B------:R-:W2:Y:S01]  /*8050*/  LDCU.64 UR4, c[0x0][0x390] ;  /* 0x00007200ff0477ac */ /* 0x000ea20008000a00 */
[----:B------:R-:W-:Y:S01]  /*8060*/  IMAD R2, R2, 0x78, RZ ;  /* 0x0000007802027824 */ /* 0x000fe200078e02ff */
[----:B01----:R-:W-:Y:S01]  /*8070*/  SHF.R.U32.HI R3, RZ, 0x2, R10 ;  /* 0x00000002ff037819 */ /* 0x003fe2000001160a */
        /* <DEDUP_REMOVED lines=8> */
[C---:B--2---:R-:W-:Y:S02]  /*8100*/  LEA R2, P0, R3.reuse, UR4, 0x1 ;  /* 0x0000000403027c11 */ /* 0x044fe4000f8008ff */
        /* <DEDUP_REMOVED lines=27> */
.L_x_21865:
        /* <DEDUP_REMOVED lines=12> */
.L_x_27644:


//--------------------- .text._ZN4vllm25paged_attention_v2_kernelIttLi112ELi32ELi128ELNS_18Fp8KVCacheDataTypeE0ELb1ELi512EEEvPfS2_PT_PKS3_PKT0_S9_ifPKiSB_iPKfiiiSD_SD_iiiii --------------------------
	.section	.text._ZN4vllm25paged_attention_v2_kernelIttLi112ELi32ELi128ELNS_18Fp8KVCacheDataTypeE0ELb1ELi512EEEvPfS2_PT_PKS3_PKT0_S9_ifPKiSB_iPKfiiiSD_SD_iiiii,"ax",@progbits
	.align	128
        .global         _ZN4vllm25paged_attention_v2_kernelIttLi112ELi32ELi128ELNS_18Fp8KVCacheDataTypeE0ELb1ELi512EEEvPfS2_PT_PKS3_PKT0_S9_ifPKiSB_iPKfiiiSD_SD_iiiii
        .type           _ZN4vllm25paged_attention_v2_kernelIttLi112ELi32ELi128ELNS_18Fp8KVCacheDataTypeE0ELb1ELi512EEEvPfS2_PT_PKS3_PKT0_S9_ifPKiSB_iPKfiiiSD_SD_iiiii,@function
        .size           _ZN4vllm25paged_attention_v2_kernelIttLi112ELi32ELi128ELNS_18Fp8KVCacheDataTypeE0ELb1ELi512EEEvPfS2_PT_PKS3_PKT0_S9_ifPKiSB_iPKfiiiSD_SD_iiiii,(.L_x_27645 - _ZN4vllm25paged_attention_v2_kernelIttLi112ELi32ELi128ELNS_18Fp8KVCacheDataTypeE0ELb1ELi512EEEvPfS2_PT_PKS3_PKT0_S9_ifPKiSB_iPKfiiiSD_SD_iiiii)
        .other          _ZN4vllm25paged_attention_v2_kernelIttLi112ELi32ELi128ELNS_18Fp8KVCacheDataTypeE0ELb1ELi512EEEvPfS2_PT_PKS3_PKT0_S9_ifPKiSB_iPKfiiiSD_SD_iiiii,@"STO_CUDA_ENTRY STV_DEFAULT"
_ZN4vllm25paged_attention_v2_kernelIttLi112ELi32ELi128ELNS_18Fp8KVCacheDataTypeE0ELb1ELi512EEEvPfS2_PT_PKS3_PKT0_S9_ifPKiSB_iPKfiiiSD_SD_iiiii:
.text._ZN4vllm25paged_attention_v2_kernelIttLi112ELi32ELi128ELNS_18Fp8KVCacheDataTypeE0ELb1ELi512EEEvPfS2_PT_PKS3_PKT0_S9_ifPKiSB_iPKfiiiSD_SD_iiiii:
        /* <DEDUP_REMOVED lines=47> */
[----:B------:R-:W-:Y:S02]  /*02f0*/  IMAD.MOV.U32 R45, RZ, RZ, -0x800001 ;  /* 0xff7fffffff2d7424 */ /* 0x000fe400078e00ff */
[----:B----4-:R-:W-:Y:S01]  /*0300*/  HFMA2 R12, -RZ, RZ, 0, 0 ;  /* 0x00000000ff0c7431 */ /* 0x010fe200000001ff */
[----:B0-----:R-:W0:Y:S04]  /*0310*/  MUFU.RCP R0, R0 ;  /* 0x0000000000007308 */ /* 0x001e280000001000 */
        /* <DEDUP_REMOVED lines=71> */
[----:B------:R-:W-:Y:S01]  /*0790*/  @!P2 IMAD.IADD R12, R12, 0x1, -R17 ;  /* 0x000000010c0ca824 */ /* 0x000fe200078e0a11 */
[----:B------:R-:W-:Y:S01]  /*07a0*/  @!P2 IADD3 R2, PT, PT, R2, 0x1, RZ ;  /* 0x000000010202a810 */ /* 0x000fe20007ffe0ff */
[----:B------:R-:W-:Y:S01]  /*07b0*/  VOTEU.ANY UP1, P0 ;  /* 0x0000000000ff7886 */ /* 0x000fe20000020100 */
[----:B------:R-:W-:Y:S01]  /*07c0*/  PLOP3.LUT P3, PT, PT, PT, UP1, 0x80, 0x8 ;  /* 0x000000000008781c */ /* 0x000fe20003f6f018 */
[----:B------:R-:W-:Y:S01]  /*07d0*/  ULEA UR5, UR5, UR12, 0x5 ;  /* 0x0000000c05057291 */ /* 0x000fe2000f8e28ff */
[----:B------:R-:W-:Y:S02]  /*07e0*/  ISETP.GE.U32.AND P0, PT, R12, R17, PT ;  /* 0x000000110c00720c */ /* 0x000fe40003f06070 */
[----:B------:R-:W2:Y:S01]  /*07f0*/  S2R R17, SR_CTAID.Z ;  /* 0x0000000000117919 */ /* 0x000ea20000002700 */
[----:B------:R-:W-:Y:S01]  /*0800*/  @!P1 MOV R12, 0x400 ;  /* 0x00000400000c9802 */ /* 0x000fe20000000f00 */
[----:B------:R-:W-:Y:S01]  /*0810*/  @!UP1 UIADD3 UR7, UPT, UPT, UR7, 0x1, URZ ;  /* 0x0000000107079890 */ /* 0x000fe2000fffe0ff */
[----:B------:R-:W-:Y:S01]  /*0820*/  ISETP.NE.AND P2, PT, R16, RZ, PT ;  /* 0x000000ff1000720c */ /* 0x000fe20003f45270 */
[----:B------:R-:W-:-:S04]  /*0830*/  UISETP.LT.AND UP1, UPT, UR9, UR5, UPT ;  /* 0x000000050900728c */ /* 0x000fc8000bf21270 */
[----:B------:R-:W-:Y:S01]  /*0840*/  USEL UR5, UR9, UR5, UP1 ;  /* 0x0000000509057287 */ /* 0x000fe20008800000 */
[----:B------:R-:W-:Y:S02]  /*0850*/  @!P3 IADD3 R13, PT, PT, R13, -R0, RZ ;  /* 0x800000000d0db210 */ /* 0x000fe40007ffe0ff */
[----:B------:R-:W-:Y:S02]  /*0860*/  ISETP.GE.AND P3, PT, R18, RZ, PT ;  /* 0x000000ff1200720c */ /* 0x000fe40003f66270 */
[----:B0-----:R-:W-:Y:S02]  /*0870*/  @!P1 LEA R12, R15, R12, 0x18 ;  /* 0x0000000c0f0c9211 */ /* 0x001fe400078ec0ff */
[----:B------:R-:W-:Y:S02]  /*0880*/  ISETP.GE.U32.AND P4, PT, R13, R0, PT ;  /* 0x000000000d00720c */ /* 0x000fe40003f86070 */
[----:B------:R-:W-:Y:S01]  /*0890*/  @P0 IADD3 R2, PT, PT, R2, 0x1, RZ ;  /* 0x0000000102020810 */ /* 0x000fe20007ffe0ff */
[----:B------:R-:W-:Y:S01]  /*08a0*/  @!P1 IMAD R13, R3, 0x10, R12 ;  /* 0x00000010030d9824 */ /* 0x000fe200078e020c */
[----:B-1----:R-:W-:-:S02]  /*08b0*/  ISETP.GE.AND P0, PT, R14, RZ, PT ;  /* 0x000000ff0e00720c */ /* 0x002fc40003f06270 */
[----:B------:R-:W-:-:S03]  /*08c0*/  SHF.R.U32.HI R12, RZ, 0x5, R3 ;  /* 0x00000005ff0c7819 */ /* 0x000fc60000011603 */
[----:B------:R-:W-:Y:S02]  /*08d0*/  @!P3 IADD3 R2, PT, PT, RZ, -R2, RZ ;  /* 0x80000002ff02b210 */ /* 0x000fe40007ffe0ff */
[----:B------:R-:W-:Y:S02]  /*08e0*/  @!P2 LOP3.LUT R2, RZ, R16, RZ, 0x33, !PT ;  /* 0x00000010ff02a212 */ /* 0x000fe400078e33ff */
[----:B------:R-:W-:Y:S01]  /*08f0*/  VOTEU.ANY UP3, P4 ;  /* 0x0000000000ff7886 */ /* 0x000fe20002060100 */
[----:B--2---:R-:W-:-:S03]  /*0900*/  LEA R46, R17, R12, 0x4 ;  /* 0x0000000c112e7211 */ /* 0x004fc600078e20ff */
[----:B------:R-:W-:Y:S01]  /*0910*/  @!P0 IMAD R11, R11, UR15, R2 ;  /* 0x0000000f0b0b8c24 */ /* 0x000fe2000f8e0202 */
[----:B------:R-:W-:Y:S01]  /*0920*/  @UP3 UIADD3 UR7, UPT, UPT, UR7, 0x1, URZ ;  /* 0x0000000107073890 */ /* 0x000fe2000fffe0ff */
[----:B------:R-:W-:-:S03]  /*0930*/  @P0 IMAD R9, R10, UR15, R9 ;  /* 0x0000000f0a090c24 */ /* 0x000fc6000f8e0209 */
[----:B------:R-:W-:Y:S01]  /*0940*/  @!P0 IADD3 R11, PT, PT, RZ, -R11, RZ ;  /* 0x8000000bff0b8210 */ /* 0x000fe20007ffe0ff */
[----:B------:R-:W-:Y:S01]  /*0950*/  @!UP2 UIADD3 UR7, UPT, UPT, URZ, -UR7, URZ ;  /* 0x80000007ff07a290 */ /* 0x000fe2000fffe0ff */
[----:B------:R-:W-:Y:S01]  /*0960*/  @P0 IMAD R47, R9, R14, 0x1 ;  /* 0x00000001092f0424 */ /* 0x000fe200078e020e */
        /* <DEDUP_REMOVED lines=25> */
.L_x_21870:
        /* <DEDUP_REMOVED lines=21> */
[----:B------:R-:W-:Y:S02]  /*0c50*/  ISETP.GE.U32.AND P0, PT, R9, R48, PT ;  /* 0x000000300900720c */ /* 0x000fe40003f06070 */
[----:B0-----:R-:W-:-:S06]  /*0c60*/  IADD3 R9, PT, PT, R11, 0xffffffe, RZ ;  /* 0x0ffffffe0b097810 */ /* 0x001fcc0007ffe0ff */
[----:B------:R-:W0:Y:S05]  /*0c70*/  F2I.FTZ.U32.TRUNC.NTZ R9, R9 ;  /* 0x0000000900097305 */ /* 0x000e2a000021f000 */
[----:B------:R-:W-:-:S04]  /*0c80*/  @P0 IADD3 R10, PT, PT, R10, 0x1, RZ ;  /* 0x000000010a0a0810 */ /* 0x000fc80007ffe0ff */
[----:B------:R-:W-:-:S04]  /*0c90*/  MOV R12, R10 ;  /* 0x0000000a000c7202 */ /* 0x000fc80000000f00 */
[----:B------:R-:W-:Y:S01]  /*0ca0*/  @!P2 IADD3 R12, PT, PT, RZ, -R12, RZ ;  /* 0x8000000cff0ca210 */ /* 0x000fe20007ffe0ff */
[----:B0-----:R-:W-:Y:S01]  /*0cb0*/  IMAD.MOV R8, RZ, RZ, -R9 ;  /* 0x000000ffff087224 */ /* 0x001fe200078e0a09 */
        /* <DEDUP_REMOVED lines=45> */
[--C-:B------:R-:W-:Y:S02]  /*0f90*/  HADD2.F32 R38, -RZ, R25.reuse.H0_H0 ;  /* 0x20000019ff267230 */ /* 0x100fe40000004100 */
[----:B------:R-:W-:Y:S02]  /*0fa0*/  HADD2.F32 R25, -RZ, R25.H1_H1 ;  /* 0x30000019ff197230 */ /* 0x000fe40000004100 */
[----:B-1----:R-:W-:Y:S02]  /*0fb0*/  HADD2.F32 R53, -RZ, R35.H1_H1 ;  /* 0x30000023ff357230 */ /* 0x002fe40000004100 */
[----:B--2---:R-:W-:-:S05]  /*0fc0*/  HADD2.F32 R37, -RZ, R8.H0_H0 ;  /* 0x20000008ff257230 */ /* 0x004fca0000004100 */
[----:B------:R-:W-:Y:S01]  /*0fd0*/  FMUL.FTZ R41, R36, R37 ;  /* 0x0000002524297220 */ /* 0x000fe20000410000 */
[----:B------:R-:W-:Y:S02]  /*0fe0*/  HADD2.F32 R36, -RZ, R24.H1_H1 ;  /* 0x30000018ff247230 */ /* 0x000fe40000004100 */
[----:B------:R-:W-:Y:S02]  /*0ff0*/  HADD2.F32 R24, -RZ, R32.H0_H0 ;  /* 0x20000020ff187230 */ /* 0x000fe40000004100 */
[----:B---3--:R-:W-:Y:S02]  /*1000*/  HADD2.F32 R37, -RZ, R12.H0_H0 ;  /* 0x2000000cff257230 */ /* 0x008fe40000004100 */
[----:B------:R-:W-:-:S03]  /*1010*/  HADD2.F32 R39, -RZ, R8.H1_H1 ;  /* 0x30000008ff277230 */ /* 0x000fc60000004100 */
[----:B------:R-:W-:Y:S01]  /*1020*/  FFMA.FTZ R24, R24, R37, R41 ;  /* 0x0000002518187223 */ /* 0x000fe20000010029 */
[----:B------:R-:W-:Y:S02]  /*1030*/  HADD2.F32 R41, -RZ, R9.H0_H0 ;  /* 0x20000009ff297230 */ /* 0x000fe40000004100 */
[----:B------:R-:W-:Y:S01]  /*1040*/  FMUL.FTZ R8, R36, R39 ;  /* 0x0000002724087220 */ /* 0x000fe20000410000 */
[----:B------:R-:W-:Y:S02]  /*1050*/  HADD2.F32 R37, -RZ, R32.H1_H1 ;  /* 0x30000020ff257230 */ /* 0x000fe40000004100 */
[----:B------:R-:W-:Y:S02]  /*1060*/  HADD2.F32 R36, -RZ, R33.H0_H0 ;  /* 0x20000021ff247230 */ /* 0x000fe40000004100 */
[----:B------:R-:W-:Y:S01]  /*1070*/  FMUL.FTZ R41, R38, R41 ;  /* 0x0000002926297220 */ /* 0x000fe20000410000 */
[----:B------:R-:W-:Y:S02]  /*1080*/  HADD2.F32 R32, -RZ, R12.H1_H1 ;  /* 0x3000000cff207230 */ /* 0x000fe40000004100 */
[----:B------:R-:W-:-:S03]  /*1090*/  HADD2.F32 R39, -RZ, R13.H0_H0 ;  /* 0x2000000dff277230 */ /* 0x000fc60000004100 */
[----:B------:R-:W-:Y:S02]  /*10a0*/  FFMA.FTZ R32, R37, R32, R8 ;  /* 0x0000002025207223 */ /* 0x000fe40000010008 */
[----:B------:R-:W-:Y:S02]  /*10b0*/  FFMA.FTZ R12, R36, R39, R41 ;  /* 0x00000027240c7223 */ /* 0x000fe40000010029 */
[----:B------:R-:W2:Y:S01]  /*10c0*/  LDG.E.128.CONSTANT R36, desc[UR10][R50.64+0xa00] ;  /* 0x000a000a32247981 */ /* 0x000ea2000c1e9d00 */
[----:B------:R-:W-:Y:S02]  /*10d0*/  HADD2.F32 R40, -RZ, R9.H1_H1 ;  /* 0x30000009ff287230 */ /* 0x000fe40000004100 */
[----:B------:R-:W-:Y:S02]  /*10e0*/  HADD2.F32 R33, -RZ, R33.H1_H1 ;  /* 0x30000021ff217230 */ /* 0x000fe40000004100 */
[----:B------:R-:W-:Y:S02]  /*10f0*/  HADD2.F32 R8, -RZ, R13.H1_H1 ;  /* 0x3000000dff087230 */ /* 0x000fe40000004100 */
[----:B------:R-:W-:Y:S01]  /*1100*/  FMUL.FTZ R40, R25, R40 ;  /* 0x0000002819287220 */ /* 0x000fe20000410000 */
[----:B------:R-:W-:-:S02]  /*1110*/  HADD2.F32 R9, -RZ, R26.H0_H0 ;  /* 0x2000001aff097230 */ /* 0x000fc40000004100 */
[----:B------:R-:W-:Y:S02]  /*1120*/  HADD2.F32 R42, -RZ, R10.H0_H0 ;  /* 0x2000000aff2a7230 */ /* 0x000fe40000004100 */
[----:B------:R-:W-:Y:S01]  /*1130*/  FFMA.FTZ R13, R33, R8, R40 ;  /* 0x00000008210d7223 */ /* 0x000fe20000010028 */
[----:B------:R-:W-:Y:S02]  /*1140*/  HADD2.F32 R8, -RZ, R26.H1_H1 ;  /* 0x3000001aff087230 */ /* 0x000fe40000004100 */
[----:B------:R-:W-:Y:S02]  /*1150*/  HADD2.F32 R26, -RZ, R34.H0_H0 ;  /* 0x20000022ff1a7230 */ /* 0x000fe40000004100 */
[----:B------:R-:W-:Y:S01]  /*1160*/  FMUL.FTZ R41, R9, R42 ;  /* 0x0000002a09297220 */ /* 0x000fe20000410000 */
[----:B------:R-:W-:Y:S02]  /*1170*/  HADD2.F32 R9, -RZ, R14.H0_H0 ;  /* 0x2000000eff097230 */ /* 0x000fe40000004100 */
[----:B------:R-:W-:-:S02]  /*1180*/  HADD2.F32 R25, -RZ, R10.H1_H1 ;  /* 0x3000000aff197230 */ /* 0x000fc40000004100 */
[----:B------:R-:W-:Y:S02]  /*1190*/  HADD2.F32 R34, -RZ, R34.H1_H1 ;  /* 0x30000022ff227230 */ /* 0x000fe40000004100 */
[----:B------:R-:W-:Y:S01]  /*11a0*/  FFMA.FTZ R26, R26, R9, R41 ;  /* 0x000000091a1a7223 */ /* 0x000fe20000010029 */
[----:B------:R-:W-:Y:S01]  /*11b0*/  HADD2.F32 R9, -RZ, R14.H1_H1 ;  /* 0x3000000eff097230 */ /* 0x000fe20000004100 */
[----:B------:R-:W0:Y:S01]  /*11c0*/  LDS.128 R40, [UR6+0x20] ;  /* 0x00002006ff287984 */ /* 0x000e220008000c00 */
[----:B------:R-:W-:Y:S01]  /*11d0*/  FMUL.FTZ R25, R8, R25 ;  /* 0x0000001908197220 */ /* 0x000fe20000410000 */
[----:B------:R-:W-:-:S03]  /*11e0*/  HADD2.F32 R8, -RZ, R27.H0_H0 ;  /* 0x2000001bff087230 */ /* 0x000fc60000004100 */
[----:B------:R-:W-:Y:S01]  /*11f0*/  FFMA.FTZ R14, R34, R9, R25 ;  /* 0x00000009220e7223 */ /* 0x000fe20000010019 */
[--C-:B------:R-:W-:Y:S02]  /*1200*/  HADD2.F32 R9, -RZ, R11.reuse.H0_H0 ;  /* 0x2000000bff097230 */ /* 0x100fe40000004100 */
[----:B------:R-:W-:Y:S02]  /*1210*/  HADD2.F32 R10, -RZ, R11.H1_H1 ;  /* 0x3000000bff0a7230 */ /* 0x000fe40000004100 */
[----:B------:R-:W-:Y:S02]  /*1220*/  HADD2.F32 R27, -RZ, R27.H1_H1 ;  /* 0x3000001bff1b7230 */ /* 0x000fe40000004100 */
[----:B------:R-:W-:Y:S01]  /*1230*/  FMUL.FTZ R34, R8, R9 ;  /* 0x0000000908227220 */ /* 0x000fe20000410000 */
[----:B------:R-:W-:Y:S02]  /*1240*/  HADD2.F32 R25, -RZ, R35.H0_H0 ;  /* 0x20000023ff197230 */ /* 0x000fe40000004100 */
[----:B------:R-:W-:-:S02]  /*1250*/  HADD2.F32 R8, -RZ, R15.H0_H0 ;  /* 0x2000000fff087230 */ /* 0x000fc40000004100 */
[----:B------:R-:W-:-:S03]  /*1260*/  FMUL.FTZ R52, R27, R10 ;  /* 0x0000000a1b347220 */ /* 0x000fc60000410000 */
[----:B------:R-:W-:Y:S02]  /*1270*/  FFMA.FTZ R25, R25, R8, R34 ;  /* 0x0000000819197223 */ /* 0x000fe40000010022 */
[----:B------:R-:W3:Y:S01]  /*1280*/  LDG.E.128.CONSTANT R8, desc[UR10][R50.64+0xc00] ;  /* 0x000c000a32087981 */ /* 0x000ee2000c1e9d00 */
[----:B------:R-:W-:-:S05]  /*1290*/  HADD2.F32 R34, -RZ, R15.H1_H1 ;  /* 0x3000000fff227230 */ /* 0x000fca0000004100 */
[----:B------:R-:W-:Y:S01]  /*12a0*/  FFMA.FTZ R53, R53, R34, R52 ;  /* 0x0000002235357223 */ /* 0x000fe20000010034 */
[--C-:B----4-:R-:W-:Y:S02]  /*12b0*/  HADD2.F32 R52, -RZ, R16.reuse.H0_H0 ;  /* 0x20000010ff347230 */ /* 0x110fe40000004100 */
[----:B------:R-:W-:Y:S02]  /*12c0*/  HADD2.F32 R16, -RZ, R16.H1_H1 ;  /* 0x30000010ff107230 */ /* 0x000fe40000004100 */
[----:B0-----:R-:W-:-:S05]  /*12d0*/  HADD2.F32 R15, -RZ, R40.H0_H0 ;  /* 0x20000028ff0f7230 */ /* 0x001fca0000004100 */
        /* <DEDUP_REMOVED lines=9> */
[----:B------:R-:W-:-:S02]  /*1370*/  HADD2.F32 R40, -RZ, R18.H1_H1 ;  /* 0x30000012ff287230 */ /* 0x000fc40000004100 */
[----:B------:R-:W-:Y:S01]  /*1380*/  FFMA.FTZ R16, R16, R17, R13 ;  /* 0x0000001110107223 */ /* 0x000fe2000001000d */
[----:B------:R-:W-:Y:S02]  /*1390*/  HADD2.F32 R17, -RZ, R42.H0_H0 ;  /* 0x2000002aff117230 */ /* 0x000fe40000004100 */
[----:B------:R-:W-:Y:S02]  /*13a0*/  HADD2.F32 R18, -RZ, R43.H0_H0 ;  /* 0x2000002bff127230 */ /* 0x000fe40000004100 */
[----:B------:R-:W-:Y:S02]  /*13b0*/  HADD2.F32 R41, -RZ, R19.H0_H0 ;  /* 0x20000013ff297230 */ /* 0x000fe40000004100 */
[----:B------:R-:W-:-:S03]  /*13c0*/  FFMA.FTZ R17, R17, R12, R26 ;  /* 0x0000000c11117223 */ /* 0x000fc6000001001a */
[----:B------:R-:W-:Y:S02]  /*13d0*/  FFMA.FTZ R41, R18, R41, R25 ;  /* 0x0000002912297223 */ /* 0x000fe40000010019 */
[----:B------:R-:W4:Y:S01]  /*13e0*/  LDG.E.128.CONSTANT R24, desc[UR10][R50.64+0xe00] ;  /* 0x000e000a32187981 */ /* 0x000f22000c1e9d00 */
[----:B------:R-:W-:-:S05]  /*13f0*/  HADD2.F32 R13, -RZ, R42.H1_H1 ;  /* 0x3000002aff0d7230 */ /* 0x000fca0000004100 */
[----:B------:R-:W-:Y:S02]  /*1400*/  FFMA.FTZ R40, R13, R40, R14 ;  /* 0x000000280d287223 */ /* 0x000fe4000001000e */
[----:B------:R-:W0:Y:S01]  /*1410*/  LDS.128 R12, [UR6+0x30] ;  /* 0x00003006ff0c7984 */ /* 0x000e220008000c00 */
[----:B------:R-:W-:Y:S02]  /*1420*/  HADD2.F32 R19, -RZ, R19.H1_H1 ;  /* 0x30000013ff137230 */ /* 0x000fe40000004100 */
[----:B------:R-:W-:-:S05]  /*1430*/  HADD2.F32 R18, -RZ, R43.H1_H1 ;  /* 0x3000002bff127230 */ /* 0x000fca0000004100 */
[----:B------:R-:W-:Y:S01]  /*1440*/  FFMA.FTZ R53, R18, R19, R53 ;  /* 0x0000001312357223 */ /* 0x000fe20000010035 */
[--C-:B------:R-:W-:Y:S02]  /*1450*/  HADD2.F32 R18, -RZ, R20.reuse.H0_H0 ;  /* 0x20000014ff127230 */ /* 0x100fe40000004100 */
[----:B------:R-:W-:Y:S02]  /*1460*/  HADD2.F32 R42, -RZ, R21.H1_H1 ;  /* 0x30000015ff2a7230 */ /* 0x000fe40000004100 */
[----:B------:R-:W-:Y:S02]  /*1470*/  HADD2.F32 R20, -RZ, R20.H1_H1 ;  /* 0x30000014ff147230 */ /* 0x000fe40000004100 */
[----:B------:R-:W-:Y:S02]  /*1480*/  HADD2.F32 R43, -RZ, R22.H0_H0 ;  /* 0x20000016ff2b7230 */ /* 0x000fe40000004100 */
[----:B0-----:R-:W-:-:S05]  /*1490*/  HADD2.F32 R19, -RZ, R12.H0_H0 ;  /* 0x2000000cff137230 */ /* 0x001fca0000004100 */
[----:B------:R-:W-:Y:S01]  /*14a0*/  FFMA.FTZ R52, R19, R18, R52 ;  /* 0x0000001213347223 */ /* 0x000fe20000010034 */
[----:B------:R-:W-:Y:S02]  /*14b0*/  HADD2.F32 R19, -RZ, R12.H1_H1 ;  /* 0x3000000cff137230 */ /* 0x000fe40000004100 */
[--C-:B------:R-:W-:Y:S02]  /*14c0*/  HADD2.F32 R12, -RZ, R13.reuse.H0_H0 ;  /* 0x2000000dff0c7230 */ /* 0x100fe40000004100 */
[----:B------:R-:W-:Y:S02]  /*14d0*/  HADD2.F32 R13, -RZ, R13.H1_H1 ;  /* 0x3000000dff0d7230 */ /* 0x000fe40000004100 */
[----:B------:R-:W-:-:S03]  /*14e0*/  HADD2.F32 R18, -RZ, R21.H0_H0 ;  /* 0x20000015ff127230 */ /* 0x000fc60000004100 */
[----:B------:R-:W-:Y:S01]  /*14f0*/  FFMA.FTZ R42, R13, R42, R16 ;  /* 0x0000002a0d2a7223 */ /* 0x000fe20000010010 */
[--C-:B------:R-:W-:Y:S02]  /*1500*/  HADD2.F32 R16, -RZ, R14.reuse.H0_H0 ;  /* 0x2000000eff107230 */ /* 0x100fe40000004100 */
[----:B------:R-:W-:Y:S01]  /*1510*/  FFMA.FTZ R20, R19, R20, R32 ;  /* 0x0000001413147223 */ /* 0x000fe20000010020 */
        /* <DEDUP_REMOVED lines=38> */
[----:B------:R-:W-:-:S03]  /*1780*/  HADD2.F32 R29, -RZ, R12.H1_H1 ;  /* 0x3000000cff1d7230 */ /* 0x000fc60000004100 */
[----:B------:R-:W-:Y:S01]  /*1790*/  FFMA.FTZ R30, R30, R31, R21 ;  /* 0x0000001f1e1e7223 */ /* 0x000fe20000010015 */
[----:B------:R-:W-:Y:S02]  /*17a0*/  HADD2.F32 R21, -RZ, R13.H0_H0 ;  /* 0x2000000dff157230 */ /* 0x000fe40000004100 */
[----:B--2---:R-:W-:-:S05]  /*17b0*/  HADD2.F32 R16, -RZ, R36.H0_H0 ;  /* 0x20000024ff107230 */ /* 0x004fca0000004100 */
[----:B------:R-:W-:Y:S02]  /*17c0*/  FFMA.FTZ R52, R17, R16, R52 ;  /* 0x0000001011347223 */ /* 0x000fe40000010034 */
[----:B------:R-:W0:Y:S01]  /*17d0*/  LDS.128 R16, [UR6+0x60] ;  /* 0x00006006ff107984 */ /* 0x000e220008000c00 */
[----:B------:R-:W-:Y:S02]  /*17e0*/  HADD2.F32 R36, -RZ, R36.H1_H1 ;  /* 0x30000024ff247230 */ /* 0x000fe40000004100 */
[----:B------:R-:W-:Y:S02]  /*17f0*/  HADD2.F32 R12, -RZ, R37.H0_H0 ;  /* 0x20000025ff0c7230 */ /* 0x000fe40000004100 */
        /* <DEDUP_REMOVED lines=9> */
[----:B------:R-:W-:-:S02]  /*1890*/  FFMA.FTZ R43, R12, R20, R43 ;  /* 0x000000140c2b7223 */ /* 0x000fc4000001002b */
[----:B------:R-:W2:Y:S01]  /*18a0*/  LDG.E.128.CONSTANT R20, desc[UR10][R50.64+0x1200] ;  /* 0x0012000a32147981 */ /* 0x000ea2000c1e9d00 */
[----:B------:R-:W-:Y:S02]  /*18b0*/  HADD2.F32 R12, -RZ, R15.H0_H0 ;  /* 0x2000000fff0c7230 */ /* 0x000fe40000004100 */
[----:B------:R-:W-:Y:S01]  /*18c0*/  FFMA.FTZ R40, R13, R38, R40 ;  /* 0x000000260d287223 */ /* 0x000fe20000010028 */
[--C-:B------:R-:W-:Y:S02]  /*18d0*/  HADD2.F32 R13, -RZ, R39.reuse.H0_H0 ;  /* 0x20000027ff0d7230 */ /* 0x100fe40000004100 */
[----:B------:R-:W-:Y:S02]  /*18e0*/  HADD2.F32 R36, -RZ, R39.H1_H1 ;  /* 0x30000027ff247230 */ /* 0x000fe40000004100 */
[----:B------:R-:W-:Y:S02]  /*18f0*/  HADD2.F32 R15, -RZ, R15.H1_H1 ;  /* 0x3000000fff0f7230 */ /* 0x000fe40000004100 */
[----:B------:R-:W-:-:S03]  /*1900*/  FFMA.FTZ R41, R12, R13, R41 ;  /* 0x0000000d0c297223 */ /* 0x000fc60000010029 */
[----:B------:R-:W-:Y:S01]  /*1910*/  FFMA.FTZ R36, R15, R36, R30 ;  /* 0x000000240f247223 */ /* 0x000fe2000001001e */
[----:B---3--:R-:W-:Y:S02]  /*1920*/  HADD2.F32 R12, -RZ, R8.H0_H0 ;  /* 0x20000008ff0c7230 */ /* 0x008fe40000004100 */
[----:B0-----:R-:W-:-:S05]  /*1930*/  HADD2.F32 R13, -RZ, R16.H0_H0 ;  /* 0x20000010ff0d7230 */ /* 0x001fca0000004100 */
        /* <DEDUP_REMOVED lines=17> */
[----:B------:R-:W-:Y:S01]  /*1a50*/  FFMA.FTZ R40, R9, R10, R40 ;  /* 0x0000000a09287223 */ /* 0x000fe20000010028 */
[----:B------:R-:W-:-:S02]  /*1a60*/  HADD2.F32 R10, -RZ, R19.H0_H0 ;  /* 0x20000013ff0a7230 */ /* 0x000fc40000004100 */
[--C-:B------:R-:W-:Y:S02]  /*1a70*/  HADD2.F32 R9, -RZ, R11.reuse.H0_H0 ;  /* 0x2000000bff097230 */ /* 0x100fe40000004100 */
[----:B------:R-:W-:-:S03]  /*1a80*/  HADD2.F32 R11, -RZ, R11.H1_H1 ;  /* 0x3000000bff0b7230 */ /* 0x000fc60000004100 */
[----:B------:R-:W-:Y:S01]  /*1a90*/  FFMA.FTZ R41, R10, R9, R41 ;  /* 0x000000090a297223 */ /* 0x000fe20000010029 */
[----:B------:R-:W-:Y:S02]  /*1aa0*/  HADD2.F32 R19, -RZ, R19.H1_H1 ;  /* 0x30000013ff137230 */ /* 0x000fe40000004100 */
[--C-:B0-----:R-:W-:Y:S02]  /*1ab0*/  HADD2.F32 R9, -RZ, R12.reuse.H0_H0 ;  /* 0x2000000cff097230 */ /* 0x101fe40000004100 */
[----:B------:R-:W-:Y:S02]  /*1ac0*/  HADD2.F32 R17, -RZ, R12.H1_H1 ;  /* 0x3000000cff117230 */ /* 0x000fe40000004100 */
[--C-:B----4-:R-:W-:Y:S02]  /*1ad0*/  HADD2.F32 R12, -RZ, R24.reuse.H1_H1 ;  /* 0x30000018ff0c7230 */ /* 0x110fe40000004100 */
[----:B------:R-:W-:Y:S02]  /*1ae0*/  HADD2.F32 R10, -RZ, R24.H0_H0 ;  /* 0x20000018ff0a7230 */ /* 0x000fe40000004100 */
[----:B------:R-:W-:Y:S01]  /*1af0*/  FFMA.FTZ R24, R19, R11, R36 ;  /* 0x0000000b13187223 */ /* 0x000fe20000010024 */
[----:B------:R-:W-:-:S02]  /*1b00*/  FFMA.FTZ R12, R17, R12, R16 ;  /* 0x0000000c110c7223 */ /* 0x000fc40000010010 */
[----:B------:R-:W4:Y:S01]  /*1b10*/  LDG.E.128.CONSTANT R16, desc[UR10][R50.64+0x1600] ;  /* 0x0016000a32107981 */ /* 0x000f22000c1e9d00 */
[----:B------:R-:W-:Y:S01]  /*1b20*/  FFMA.FTZ R52, R9, R10, R52 ;  /* 0x0000000a09347223 */ /* 0x000fe20000010034 */
[--C-:B------:R-:W-:Y:S02]  /*1b30*/  HADD2.F32 R9, -RZ, R13.reuse.H0_H0 ;  /* 0x2000000dff097230 */ /* 0x100fe40000004100 */
[----:B------:R-:W-:Y:S02]  /*1b40*/  HADD2.F32 R11, -RZ, R13.H1_H1 ;  /* 0x3000000dff0b7230 */ /* 0x000fe40000004100 */
[--C-:B------:R-:W-:Y:S02]  /*1b50*/  HADD2.F32 R13, -RZ, R25.reuse.H0_H0 ;  /* 0x20000019ff0d7230 */ /* 0x100fe40000004100 */
[----:B------:R-:W-:Y:S02]  /*1b60*/  HADD2.F32 R25, -RZ, R25.H1_H1 ;  /* 0x30000019ff197230 */ /* 0x000fe40000004100 */
        /* <DEDUP_REMOVED lines=99> */
[----:B------:R-:W-:-:S03]  /*21a0*/  HADD2.F32 R33, -RZ, R33.H1_H1 ;  /* 0x30000021ff217230 */ /* 0x000fc60000004100 */
[----:B------:R-:W-:Y:S01]  /*21b0*/  FFMA.FTZ R20, R23, R22, R20 ;  /* 0x0000001617147223 */ /* 0x000fe20000010014 */
[----:B------:R-:W-:Y:S02]  /*21c0*/  HADD2.F32 R23, -RZ, R19.H0_H0 ;  /* 0x20000013ff177230 */ /* 0x000fe40000004100 */
[----:B------:R-:W-:Y:S02]  /*21d0*/  HADD2.F32 R17, -RZ, R17.H1_H1 ;  /* 0x30000011ff117230 */ /* 0x000fe40000004100 */
[----:B------:R-:W-:Y:S02]  /*21e0*/  HADD2.F32 R19, -RZ, R19.H1_H1 ;  /* 0x30000013ff137230 */ /* 0x000fe40000004100 */
[--C-:B------:R-:W-:Y:S02]  /*21f0*/  HADD2.F32 R30, -RZ, R35.reuse.H1_H1 ;  /* 0x30000023ff1e7230 */ /* 0x100fe40000004100 */
[----:B------:R-:W-:Y:S02]  /*2200*/  HADD2.F32 R28, -RZ, R35.H0_H0 ;  /* 0x20000023ff1c7230 */ /* 0x000fe40000004100 */
[----:B------:R-:W-:Y:S01]  /*2210*/  FFMA.FTZ R42, R33, R17, R42 ;  /* 0x00000011212a7223 */ /* 0x000fe2000001002a */
[----:B------:R-:W-:-:S02]  /*2220*/  HADD2.F32 R32, -RZ, R32.H1_H1 ;  /* 0x30000020ff207230 */ /* 0x000fc40000004100 */
[----:B------:R-:W-:Y:S01]  /*2230*/  FFMA.FTZ R53, R30, R19, R53 ;  /* 0x000000131e357223 */ /* 0x000fe20000010035 */
[----:B------:R-:W-:Y:S02]  /*2240*/  HADD2.F32 R16, -RZ, R16.H1_H1 ;  /* 0x30000010ff107230 */ /* 0x000fe40000004100 */
[--C-:B------:R-:W-:Y:S02]  /*2250*/  HADD2.F32 R22, -RZ, R18.reuse.H0_H0 ;  /* 0x20000012ff167230 */ /* 0x100fe40000004100 */
[----:B------:R-:W-:Y:S02]  /*2260*/  HADD2.F32 R18, -RZ, R18.H1_H1 ;  /* 0x30000012ff127230 */ /* 0x000fe40000004100 */
[----:B------:R-:W-:Y:S02]  /*2270*/  HADD2.F32 R17, -RZ, R34.H1_H1 ;  /* 0x30000022ff117230 */ /* 0x000fe40000004100 */
[----:B------:R-:W-:Y:S02]  /*2280*/  HADD2.F32 R19, -RZ, R37.H0_H0 ;  /* 0x20000025ff137230 */ /* 0x000fe40000004100 */
[----:B0-----:R-:W-:-:S02]  /*2290*/  HADD2.F32 R33, -RZ, R9.H0_H0 ;  /* 0x20000009ff217230 */ /* 0x001fc40000004100 */
[----:B------:R-:W-:Y:S01]  /*22a0*/  FFMA.FTZ R41, R28, R23, R41 ;  /* 0x000000171c297223 */ /* 0x000fe20000010029 */
[----:B------:R-:W-:Y:S02]  /*22b0*/  HADD2.F32 R31, -RZ, R36.H0_H0 ;  /* 0x20000024ff1f7230 */ /* 0x000fe40000004100 */
[----:B------:R-:W-:Y:S02]  /*22c0*/  HADD2.F32 R29, -RZ, R8.H0_H0 ;  /* 0x20000008ff1d7230 */ /* 0x000fe40000004100 */
[----:B------:R-:W-:Y:S01]  /*22d0*/  FFMA.FTZ R21, R32, R16, R21 ;  /* 0x0000001020157223 */ /* 0x000fe20000010015 */
[----:B------:R-:W-:Y:S02]  /*22e0*/  HADD2.F32 R23, -RZ, R9.H1_H1 ;  /* 0x30000009ff177230 */ /* 0x000fe40000004100 */
[----:B------:R-:W-:Y:S01]  /*22f0*/  FFMA.FTZ R40, R17, R18, R40 ;  /* 0x0000001211287223 */ /* 0x000fe20000010028 */
[----:B------:R-:W-:Y:S02]  /*2300*/  HADD2.F32 R36, -RZ, R36.H1_H1 ;  /* 0x30000024ff247230 */ /* 0x000fe40000004100 */
[----:B------:R-:W-:Y:S01]  /*2310*/  FFMA.FTZ R19, R33, R19, R20 ;  /* 0x0000001321137223 */ /* 0x000fe20000010014 */
[----:B------:R-:W-:-:S02]  /*2320*/  HADD2.F32 R30, -RZ, R8.H1_H1 ;  /* 0x30000008ff1e7230 */ /* 0x000fc40000004100 */
[--C-:B------:R-:W-:Y:S02]  /*2330*/  HADD2.F32 R28, -RZ, R10.reuse.H0_H0 ;  /* 0x2000000aff1c7230 */ /* 0x100fe40000004100 */
[----:B------:R-:W-:Y:S02]  /*2340*/  HADD2.F32 R9, -RZ, R10.H1_H1 ;  /* 0x3000000aff097230 */ /* 0x000fe40000004100 */
[----:B------:R-:W-:Y:S02]  /*2350*/  HADD2.F32 R16, -RZ, R34.H0_H0 ;  /* 0x20000022ff107230 */ /* 0x000fe40000004100 */
[--C-:B------:R-:W-:Y:S02]  /*2360*/  HADD2.F32 R8, -RZ, R11.reuse.H0_H0 ;  /* 0x2000000bff087230 */ /* 0x100fe40000004100 */
[----:B------:R-:W-:Y:S02]  /*2370*/  HADD2.F32 R10, -RZ, R11.H1_H1 ;  /* 0x3000000bff0a7230 */ /* 0x000fe40000004100 */
[----:B------:R-:W-:Y:S01]  /*2380*/  FFMA.FTZ R29, R29, R31, R52 ;  /* 0x0000001f1d1d7223 */ /* 0x000fe20000010034 */
[----:B------:R-:W-:-:S02]  /*2390*/  HADD2.F32 R17, -RZ, R38.H1_H1 ;  /* 0x30000026ff117230 */ /* 0x000fc40000004100 */
[----:B-1----:R-:W-:Y:S02]  /*23a0*/  HADD2.F32 R20, -RZ, R12.H0_H0 ;  /* 0x2000000cff147230 */ /* 0x002fe40000004100 */
[----:B------:R-:W-:Y:S02]  /*23b0*/  HADD2.F32 R11, -RZ, R24.H0_H0 ;  /* 0x20000018ff0b7230 */ /* 0x000fe40000004100 */
[----:B------:R-:W-:Y:S01]  /*23c0*/  FFMA.FTZ R21, R30, R36, R21 ;  /* 0x000000241e157223 */ /* 0x000fe20000010015 */
[----:B------:R-:W-:Y:S02]  /*23d0*/  HADD2.F32 R12, -RZ, R12.H1_H1 ;  /* 0x3000000cff0c7230 */ /* 0x000fe40000004100 */
[----:B------:R-:W-:Y:S02]  /*23e0*/  HADD2.F32 R24, -RZ, R24.H1_H1 ;  /* 0x30000018ff187230 */ /* 0x000fe40000004100 */
[----:B------:R-:W-:Y:S01]  /*23f0*/  FFMA.FTZ R43, R16, R22, R43 ;  /* 0x00000016102b7223 */ /* 0x000fe2000001002b */
[----:B------:R-:W-:-:S02]  /*2400*/  HADD2.F32 R16, -RZ, R39.H0_H0 ;  /* 0x20000027ff107230 */ /* 0x000fc40000004100 */
[----:B------:R-:W-:Y:S01]  /*2410*/  FFMA.FTZ R9, R9, R17, R40 ;  /* 0x0000001109097223 */ /* 0x000fe20000010028 */
[----:B------:R-:W-:Y:S01]  /*2420*/  FFMA.FTZ R11, R20, R11, R29 ;  /* 0x0000000b140b7223 */ /* 0x000fe2000001001d */
[----:B------:R-:W-:Y:S02]  /*2430*/  HADD2.F32 R37, -RZ, R37.H1_H1 ;  /* 0x30000025ff257230 */ /* 0x000fe40000004100 */
[----:B------:R-:W-:Y:S01]  /*2440*/  FFMA.FTZ R12, R12, R24, R21 ;  /* 0x000000180c0c7223 */ /* 0x000fe20000010015 */
[----:B------:R-:W-:Y:S02]  /*2450*/  HADD2.F32 R20, -RZ, R13.H0_H0 ;  /* 0x2000000dff147230 */ /* 0x000fe40000004100 */
[----:B------:R-:W-:Y:S02]  /*2460*/  HADD2.F32 R17, -RZ, R25.H0_H0 ;  /* 0x20000019ff117230 */ /* 0x000fe40000004100 */
[----:B------:R-:W-:Y:S01]  /*2470*/  FFMA.FTZ R8, R8, R16, R41 ;  /* 0x0000001008087223 */ /* 0x000fe20000010029 */
[----:B------:R-:W-:-:S02]  /*2480*/  HADD2.F32 R22, -RZ, R38.H0_H0 ;  /* 0x20000026ff167230 */ /* 0x000fc40000004100 */
[----:B------:R-:W-:Y:S02]  /*2490*/  HADD2.F32 R18, -RZ, R39.H1_H1 ;  /* 0x30000027ff127230 */ /* 0x000fe40000004100 */
[----:B------:R-:W-:Y:S01]  /*24a0*/  FFMA.FTZ R23, R23, R37, R42 ;  /* 0x0000002517177223 */ /* 0x000fe2000001002a */
[----:B------:R-:W-:Y:S02]  /*24b0*/  HADD2.F32 R24, -RZ, R13.H1_H1 ;  /* 0x3000000dff187230 */ /* 0x000fe40000004100 */
[----:B------:R-:W-:Y:S01]  /*24c0*/  FFMA.FTZ R17, R20, R17, R19 ;  /* 0x0000001114117223 */ /* 0x000fe20000010013 */
[----:B------:R-:W-:Y:S02]  /*24d0*/  HADD2.F32 R25, -RZ, R25.H1_H1 ;  /* 0x30000019ff197230 */ /* 0x000fe40000004100 */
[----:B------:R-:W-:Y:S01]  /*24e0*/  FADD.FTZ R16, R11, R12 ;  /* 0x0000000c0b107221 */ /* 0x000fe20000010000 */
[----:B------:R-:W-:Y:S02]  /*24f0*/  HADD2.F32 R11, -RZ, R14.H0_H0 ;  /* 0x2000000eff0b7230 */ /* 0x000fe40000004100 */
[----:B------:R-:W-:Y:S01]  /*2500*/  FFMA.FTZ R22, R28, R22, R43 ;  /* 0x000000161c167223 */ /* 0x000fe2000001002b */
[----:B------:R-:W-:-:S02]  /*2510*/  HADD2.F32 R12, -RZ, R26.H0_H0 ;  /* 0x2000001aff0c7230 */ /* 0x000fc40000004100 */
[----:B------:R-:W-:Y:S01]  /*2520*/  FFMA.FTZ R10, R10, R18, R53 ;  /* 0x000000120a0a7223 */ /* 0x000fe20000010035 */
[----:B------:R-:W-:Y:S01]  /*2530*/  FFMA.FTZ R23, R24, R25, R23 ;  /* 0x0000001918177223 */ /* 0x000fe20000010017 */
[----:B------:R-:W-:Y:S01]  /*2540*/  FADD.FTZ R18, R17, R16 ;  /* 0x0000001011127221 */ /* 0x000fe20000010000 */
[----:B------:R-:W-:Y:S02]  /*2550*/  HADD2.F32 R26, -RZ, R26.H1_H1 ;  /* 0x3000001aff1a7230 */ /* 0x000fe40000004100 */
[----:B------:R-:W-:Y:S01]  /*2560*/  FFMA.FTZ R11, R11, R12, R22 ;  /* 0x0000000c0b0b7223 */ /* 0x000fe20000010016 */
[----:B------:R-:W-:Y:S02]  /*2570*/  HADD2.F32 R14, -RZ, R14.H1_H1 ;  /* 0x3000000eff0e7230 */ /* 0x000fe40000004100 */
[----:B------:R-:W-:Y:S01]  /*2580*/  FADD.FTZ R18, R23, R18 ;  /* 0x0000001217127221 */ /* 0x000fe20000010000 */
[----:B------:R-:W-:Y:S02]  /*2590*/  VIADD R12, R7, 0x1 ;  /* 0x00000001070c7836 */ /* 0x000fe40000000000 */
        /* <DEDUP_REMOVED lines=21> */
.L_x_21869:
[----:B------:R-:W-:Y:S05]  /*26f0*/  BSYNC.RECONVERGENT B1 ;  /* 0x0000000000017941 */ /* 0x000fea0003800200 */
.L_x_21868:
[----:B------:R-:W-:Y:S01]  /*2700*/  IADD3 R4, P0, PT, R4, 0x10, RZ ;  /* 0x0000001004047810 */ /* 0x000fe20007f1e0ff */
[----:B------:R-:W-:Y:S01]  /*2710*/  VIADD R6, R6, 0x80 ;  /* 0x0000008006067836 */ /* 0x000fe20000000000 */
[----:B01----:R-:W-:Y:S02]  /*2720*/  IADD3 R44, PT, PT, R44, 0x200, RZ ;  /* 0x000002002c2c7810 */ /* 0x003fe40007ffe0ff */
[----:B------:R-:W-:Y:S02]  /*2730*/  IADD3 R7, PT, PT, R7, 0x80, RZ ;  /* 0x0000008007077810 */ /* 0x000fe40007ffe0ff */
[----:B------:R-:W-:Y:S01]  /*2740*/  IADD3.X R5, PT, PT, RZ, R5, RZ, P0, !PT ;  /* 0x00000005ff057210 */ /* 0x000fe200007fe4ff */
[----:B------:R-:W-:Y:S06]  /*2750*/  @!P1 BRA `(.L_x_21870) ;  /* 0xffffffe000e89947 */ /* 0x000fec000383ffff */
.L_x_21867:
[----:B------:R-:W-:Y:S05]  /*2760*/  BSYNC.RECONVERGENT B0 ;  /* 0x0000000000007941 */ /* 0x000fea0003800200 */
.L_x_21866:
[----:B------:R-:W0:Y:S01]  /*2770*/  SHFL.BFLY PT, R4, R45, 0x10, 0x1f ;  /* 0x0e001f002d047f89 */ /* 0x000e2200000e0000 */
[----:B------:R-:W-:Y:S01]  /*2780*/  IMAD.MOV.U32 R14, RZ, RZ, -0x800001 ;  /* 0xff7fffffff0e7424 */ /* 0x000fe200078e00ff */
        /* <DEDUP_REMOVED lines=15> */
[----:B------:R-:W-:Y:S02]  /*2880*/  LEA R6, R9, R12, 0x2 ;  /* 0x0000000c09067211 */ /* 0x000fe400078e10ff */
        /* <DEDUP_REMOVED lines=36> */
.L_x_21875:
        /* <DEDUP_REMOVED lines=11> */
.L_x_21874:
[----:B------:R-:W-:Y:S05]  /*2b80*/  BSYNC.RECONVERGENT B1 ;  /* 0x0000000000017941 */ /* 0x000fea0003800200 */
.L_x_21873:
        /* <DEDUP_REMOVED lines=12> */
.L_x_21878:
        /* <DEDUP_REMOVED lines=100> */
.L_x_21877:
[----:B------:R-:W-:Y:S05]  /*3290*/  BSYNC.RECONVERGENT B1 ;  /* 0x0000000000017941 */ /* 0x000fea0003800200 */
.L_x_21876:
        /* <DEDUP_REMOVED lines=55> */
.L_x_21880:
[----:B------:R-:W-:Y:S05]  /*3610*/  BSYNC.RECONVERGENT B1 ;  /* 0x0000000000017941 */ /* 0x000fea0003800200 */
.L_x_21879:
        /* <DEDUP_REMOVED lines=26> */
.L_x_21872:
[----:B------:R-:W-:Y:S05]  /*37c0*/  BSYNC.RECONVERGENT B0 ;  /* 0x0000000000007941 */ /* 0x000fea0003800200 */
.L_x_21871:
        /* <DEDUP_REMOVED lines=41> */
.L_x_21885:
[----:B------:R-:W1:Y:S01]  /*3a60*/  LDS R7, [R15] ;  /* 0x000000000f077984 */ /* 0x000e620000000800 */
[----:B------:R-:W-:-:S04]  /*3a70*/  IADD3 R16, PT, PT, R16, 0x1, RZ ;  /* 0x0000000110107810 */ /* 0x000fc80007ffe0ff */
[----:B------:R-:W-:Y:S01]  /*3a80*/  ISETP.NE.AND P0, PT, R16, RZ, PT ;  /* 0x000000ff1000720c */ /* 0x000fe20003f05270 */
[----:B-1----:R-:W-:-:S05]  /*3a90*/  FMUL.FTZ R18, R7, R6 ;  /* 0x0000000607127220 */ /* 0x002fca0000410000 */
[----:B------:R1:W-:Y:S02]  /*3aa0*/  STS [R15], R18 ;  /* 0x000000120f007388 */ /* 0x0003e40000000800 */
[----:B-1----:R-:W-:-:S05]  /*3ab0*/  IADD3 R15, PT, PT, R15, 0x200, RZ ;  /* 0x000002000f0f7810 */ /* 0x002fca0007ffe0ff */
[----:B------:R-:W-:Y:S05]  /*3ac0*/  @P0 BRA `(.L_x_21885) ;  /* 0xfffffffc00e40947 */ /* 0x000fea000383ffff */
.L_x_21884:
[----:B------:R-:W-:Y:S05]  /*3ad0*/  BSYNC.RECONVERGENT B1 ;  /* 0x0000000000017941 */ /* 0x000fea0003800200 */
.L_x_21883:
        /* <DEDUP_REMOVED lines=12> */
.L_x_21888:
        /* <DEDUP_REMOVED lines=52> */
.L_x_21887:
[----:B------:R-:W-:Y:S05]  /*3ee0*/  BSYNC.RECONVERGENT B1 ;  /* 0x0000000000017941 */ /* 0x000fea0003800200 */
.L_x_21886:
        /* <DEDUP_REMOVED lines=31> */
.L_x_21890:
[----:B------:R-:W-:Y:S05]  /*40e0*/  BSYNC.RECONVERGENT B1 ;  /* 0x0000000000017941 */ /* 0x000fea0003800200 */
.L_x_21889:
        /* <DEDUP_REMOVED lines=14> */
.L_x_21882:
[----:B------:R-:W-:Y:S05]  /*41d0*/  BSYNC.RECONVERGENT B0 ;  /* 0x0000000000007941 */ /* 0x000fea0003800200 */
.L_x_21881:
        /* <DEDUP_REMOVED lines=23> */
.L_x_21892:
[----:B0---4-:R-:W-:Y:S05]  /*4350*/  BSYNC.RECONVERGENT B0 ;  /* 0x0000000000007941 */ /* 0x011fea0003800200 */
.L_x_21891:
        /* <DEDUP_REMOVED lines=10> */
[----:B------:R-:W-:Y:S01]  /*4400*/  MOV R25, RZ ;  /* 0x000000ff00197202 */ /* 0x000fe20000000f00 */
[----:B------:R-:W-:Y:S06]  /*4410*/  @P0 BRA `(.L_x_21894) ;  /* 0x0000002c000c0947 */ /* 0x000fec0003800000 */
[----:B------:R-:W4:Y:S01]  /*4420*/  I2F.RP R11, R0 ;  /* 0x00000000000b7306 */ /* 0x000f220000209400 */
[----:B---3--:R-:W3:Y:S01]  /*4430*/  LDC R5, c[0x0][0x3c8] ;  /* 0x0000f200ff057b82 */ /* 0x008ee20000000800 */
[----:B------:R-:W0:Y:S01]  /*4440*/  LDCU UR14, c[0x0][0x3fc] ;  /* 0x00007f80ff0e77ac */ /* 0x000e220008000800 */
[----:B-1----:R-:W-:Y:S01]  /*4450*/  SHF.L.U32 R6, R10, 0x5, RZ ;  /* 0x000000050a067819 */ /* 0x002fe200000006ff */
[----:B------:R-:W-:Y:S01]  /*4460*/  VIADD R3, R3, 0x100 ;  /* 0x0000010003037836 */ /* 0x000fe20000000000 */
[----:B------:R-:W-:Y:S01]  /*4470*/  IADD3 R24, PT, PT, R42, 0x1, RZ ;  /* 0x000000012a187810 */ /* 0x000fe20007ffe0ff */
[----:B------:R-:W1:Y:S01]  /*4480*/  LDCU UR15, c[0x0][0x3e0] ;  /* 0x00007c00ff0f77ac */ /* 0x000e620008000800 */
[----:B------:R-:W-:Y:S01]  /*4490*/  LOP3.LUT R6, R6, 0x60, RZ, 0xe2, !PT ;  /* 0x0000006006067812 */ /* 0x000fe200078ee2ff */
[----:B------:R-:W-:Y:S01]  /*44a0*/  IMAD.WIDE.U32 R16, R42, 0x4, RZ ;  /* 0x000000042a107825 */ /* 0x000fe200078e00ff */
[----:B------:R-:W-:Y:S01]  /*44b0*/  LEA R3, R4, R3, 0x18 ;  /* 0x0000000304037211 */ /* 0x000fe200078ec0ff */
[----:B------:R-:W2:Y:S01]  /*44c0*/  LDCU.64 UR18, c[0x0][0x3b8] ;  /* 0x00007700ff1277ac */ /* 0x000ea20008000a00 */
[----:B------:R-:W-:Y:S01]  /*44d0*/  LEA R6, R9, R6, 0x7 ;  /* 0x0000000609067211 */ /* 0x000fe200078e38ff */
[----:B------:R-:W-:Y:S01]  /*44e0*/  IMAD.SHL.U32 R13, R10, 0x8, RZ ;  /* 0x000000080a0d7824 */ /* 0x000fe200078e00ff */
[----:B------:R-:W-:Y:S01]  /*44f0*/  MOV R38, RZ ;  /* 0x000000ff00267202 */ /* 0x000fe20000000f00 */
[----:B------:R-:W-:Y:S01]  /*4500*/  UIADD3 UR5, UPT, UPT, UR9, 0x1f, URZ ;  /* 0x0000001f09057890 */ /* 0x000fe2000fffe0ff */
[----:B----4-:R-:W4:Y:S01]  /*4510*/  MUFU.RCP R11, R11 ;  /* 0x0000000b000b7308 */ /* 0x010f220000001000 */
[----:B------:R-:W-:-:S02]  /*4520*/  CS2R R36, SRZ ;  /* 0x0000000000247805 */ /* 0x000fc4000001ff00 */
[----:B------:R-:W-:Y:S01]  /*4530*/  CS2R R34, SRZ ;  /* 0x0000000000227805 */ /* 0x000fe2000001ff00 */
[----:B------:R-:W-:Y:S01]  /*4540*/  USHF.R.U32.HI UR5, URZ, 0x5, UR5 ;  /* 0x00000005ff057899 */ /* 0x000fe20008011605 */
[----:B------:R-:W-:Y:S01]  /*4550*/  CS2R R32, SRZ ;  /* 0x0000000000207805 */ /* 0x000fe2000001ff00 */
[----:B0-----:R-:W-:Y:S01]  /*4560*/  IMAD.U32 R40, RZ, RZ, UR14 ;  /* 0x0000000eff287e24 */ /* 0x001fe2000f8e00ff */
[----:B------:R-:W-:Y:S02]  /*4570*/  CS2R R30, SRZ ;  /* 0x00000000001e7805 */ /* 0x000fe4000001ff00 */
[----:B------:R-:W-:Y:S02]  /*4580*/  CS2R R28, SRZ ;  /* 0x00000000001c7805 */ /* 0x000fe4000001ff00 */
[----:B------:R-:W-:Y:S01]  /*4590*/  CS2R R26, SRZ ;  /* 0x00000000001a7805 */ /* 0x000fe2000001ff00 */
[----:B-1----:R-:W-:Y:S01]  /*45a0*/  IMAD R50, R2, UR15, RZ ;  /* 0x0000000f02327c24 */ /* 0x002fe2000f8e02ff */
[----:B------:R-:W-:Y:S01]  /*45b0*/  MOV R25, RZ ;  /* 0x000000ff00197202 */ /* 0x000fe20000000f00 */
[----:B---3--:R-:W-:Y:S01]  /*45c0*/  IMAD R5, R5, UR16, RZ ;  /* 0x0000001005057c24 */ /* 0x008fe2000f8e02ff */
[----:B------:R-:W-:-:S02]  /*45d0*/  LOP3.LUT R2, R13, 0xf8, RZ, 0xc0, !PT ;  /* 0x000000f80d027812 */ /* 0x000fc400078ec0ff */
[----:B------:R-:W-:Y:S01]  /*45e0*/  IADD3 R42, PT, PT, R42, -UR5, RZ ;  /* 0x800000052a2a7c10 */ /* 0x000fe2000fffe0ff */
[----:B------:R-:W-:Y:S01]  /*45f0*/  IMAD.WIDE R16, R5, 0x4, R16 ;  /* 0x0000000405107825 */ /* 0x000fe200078e0210 */
[----:B------:R-:W-:Y:S02]  /*4600*/  IADD3 R5, PT, PT, R6, 0x10, R3 ;  /* 0x0000001006057810 */ /* 0x000fe40007ffe003 */
[----:B----4-:R-:W-:Y:S02]  /*4610*/  IADD3 R14, PT, PT, R11, 0xffffffe, RZ ;  /* 0x0ffffffe0b0e7810 */ /* 0x010fe40007ffe0ff */
[----:B--2---:R-:W-:Y:S02]  /*4620*/  IADD3 R6, P0, PT, R16, UR18, RZ ;  /* 0x0000001210067c10 */ /* 0x004fe4000ff1e0ff */
[----:B------:R0:W1:Y:S01]  /*4630*/  F2I.FTZ.U32.TRUNC.NTZ R15, R14 ;  /* 0x0000000e000f7305 */ /* 0x000062000021f000 */
[----:B------:R-:W-:Y:S02]  /*4640*/  IADD3 R40, PT, PT, -R40, UR7, RZ ;  /* 0x0000000728287c10 */ /* 0x000fe4000fffe1ff */
[----:B------:R-:W-:-:S02]  /*4650*/  SHF.R.S32.HI R51, RZ, 0x1f, R50 ;  /* 0x0000001fff337819 */ /* 0x000fc40000011432 */
[----:B0-----:R-:W-:Y:S02]  /*4660*/  MOV R14, RZ ;  /* 0x000000ff000e7202 */ /* 0x001fe40000000f00 */
[----:B-1----:R-:W-:-:S05]  /*4670*/  IADD3 R11, PT, PT, RZ, -R15, RZ ;  /* 0x8000000fff0b7210 */ /* 0x002fca0007ffe0ff */
[----:B------:R-:W-:Y:S01]  /*4680*/  IMAD R3, R11, R0, RZ ;  /* 0x000000000b037224 */ /* 0x000fe200078e02ff */
[----:B------:R-:W-:Y:S02]  /*4690*/  LEA R11, R9, R12, 0x5 ;  /* 0x0000000c090b7211 */ /* 0x000fe400078e28ff */
[----:B------:R-:W-:Y:S01]  /*46a0*/  LOP3.LUT R12, R13, 0x18, RZ, 0xc0, !PT ;  /* 0x000000180d0c7812 */ /* 0x000fe200078ec0ff */
[----:B------:R-:W-:Y:S01]  /*46b0*/  IMAD.HI.U32 R4, R15, R3, R14 ;  /* 0x000000030f047227 */ /* 0x000fe200078e000e */
[----:B------:R-:W-:Y:S02]  /*46c0*/  IADD3 R11, PT, PT, R11, 0x3, RZ ;  /* 0x000000030b0b7810 */ /* 0x000fe40007ffe0ff */
[----:B------:R-:W-:Y:S02]  /*46d0*/  IADD3.X R3, PT, PT, R17, UR19, RZ, P0, !PT ;  /* 0x0000001311037c10 */ /* 0x000fe400087fe4ff */
[----:B------:R-:W-:-:S07]  /*46e0*/  IADD3 R41, PT, PT, R12, R11, RZ ;  /* 0x0000000b0c297210 */ /* 0x000fce0007ffe0ff */
.L_x_21925:
[----:B0-----:R-:W0:Y:S01]  /*46f0*/  LDC R20, c[0x0][0x400] ;  /* 0x00010000ff147b82 */ /* 0x001e220000000800 */
        /* <DEDUP_REMOVED lines=18> */
[----:B0-----:R-:W-:-:S06]  /*4820*/  IADD3 R13, PT, PT, R19, 0xffffffe, RZ ;  /* 0x0ffffffe130d7810 */ /* 0x001fcc0007ffe0ff */
[----:B------:R-:W0:Y:S05]  /*4830*/  F2I.FTZ.U32.TRUNC.NTZ R13, R13 ;  /* 0x0000000d000d7305 */ /* 0x000e2a000021f000 */
[----:B------:R-:W-:-:S04]  /*4840*/  @P0 IADD3 R15, PT, PT, R15, 0x1, RZ ;  /* 0x000000010f0f0810 */ /* 0x000fc80007ffe0ff */
[----:B------:R-:W-:-:S05]  /*4850*/  MOV R16, R15 ;  /* 0x0000000f00107202 */ /* 0x000fca0000000f00 */
[----:B------:R-:W-:Y:S01]  /*4860*/  @!P2 IMAD.MOV R16, RZ, RZ, -R16 ;  /* 0x000000ffff10a224 */ /* 0x000fe200078e0a10 */
[----:B0-----:R-:W-:Y:S02]  /*4870*/  IADD3 R12, PT, PT, RZ, -R13, RZ ;  /* 0x8000000dff0c7210 */ /* 0x001fe40007ffe0ff */
[----:B------:R-:W-:Y:S02]  /*4880*/  @!P1 LOP3.LUT R16, RZ, R17, RZ, 0x33, !PT ;  /* 0x00000011ff109212 */ /* 0x000fe400078e33ff */
[----:B------:R-:W-:Y:S01]  /*4890*/  MOV R17, R12 ;  /* 0x0000000c00117202 */ /* 0x000fe20000000f00 */
[----:B------:R-:W-:Y:S01]  /*48a0*/  HFMA2 R12, -RZ, RZ, 0, 0 ;  /* 0x00000000ff0c7431 */ /* 0x000fe200000001ff */
[----:B------:R-:W-:Y:S02]  /*48b0*/  IADD3 R15, PT, PT, R16, R47, RZ ;  /* 0x0000002f100f7210 */ /* 0x000fe40007ffe0ff */
[----:B------:R-:W-:Y:S01]  /*48c0*/  ISETP.NE.AND P2, PT, R20, RZ, PT ;  /* 0x000000ff1400720c */ /* 0x000fe20003f45270 */
        /* <DEDUP_REMOVED lines=17> */
[----:B------:R-:W-:Y:S01]  /*49e0*/  IMAD.MOV.U32 R22, RZ, RZ, R6 ;  /* 0x000000ffff167224 */ /* 0x000fe200078e0006 */
[----:B------:R-:W-:Y:S01]  /*49f0*/  MOV R23, R3 ;  /* 0x0000000300177202 */ /* 0x000fe20000000f00 */
[----:B------:R-:W0:Y:S04]  /*4a00*/  LDS.128 R16, [R5+-0x10] ;  /* 0xfffff00005107984 */ /* 0x000e280000000c00 */
[----:B------:R-:W2:Y:S01]  /*4a10*/  LDG.E.CONSTANT R21, desc[UR10][R22.64] ;  /* 0x0000000a16157981 */ /* 0x000ea2000c1e9900 */
[----:B------:R-:W-:-:S03]  /*4a20*/  IADD3 R43, PT, PT, R41, -0x3, RZ ;  /* 0xfffffffd292b7810 */ /* 0x000fc60007ffe0ff */
[----:B------:R1:W3:Y:S01]  /*4a30*/  LDS.128 R12, [R5] ;  /* 0x00000000050c7984 */ /* 0x0002e20000000c00 */
[----:B0-----:R-:W-:Y:S02]  /*4a40*/  F2FP.F16.F32.PACK_AB R44, R19, R18 ;  /* 0x00000012132c723e */ /* 0x001fe400000000ff */
[----:B------:R-:W-:Y:S01]  /*4a50*/  F2FP.F16.F32.PACK_AB R45, R17, R16 ;  /* 0x00000010112d723e */ /* 0x000fe200000000ff */
[----:B--2---:R-:W-:-:S03]  /*4a60*/  IMAD.WIDE R20, R21, UR17, R50 ;  /* 0x0000001115147c25 */ /* 0x004fc6000f8e0232 */
[----:B------:R-:W-:-:S04]  /*4a70*/  IADD3 R20, P0, PT, R2, R20, RZ ;  /* 0x0000001402147210 */ /* 0x000fc80007f1e0ff */
[----:B------:R-:W-:Y:S02]  /*4a80*/  IADD3.X R21, PT, PT, RZ, R21, RZ, P0, !PT ;  /* 0x00000015ff157210 */ /* 0x000fe400007fe4ff */
[----:B------:R-:W-:Y:S02]  /*4a90*/  LEA R52, P1, R20, UR12, 0x1 ;  /* 0x0000000c14347c11 */ /* 0x000fe4000f8208ff */
[----:B------:R-:W-:Y:S02]  /*4aa0*/  ISETP.NE.AND P0, PT, R42, -0x1, PT ;  /* 0xffffffff2a00780c */ /* 0x000fe40003f05270 */
[----:B------:R-:W-:-:S05]  /*4ab0*/  LEA.HI.X R53, R20, UR13, R21, 0x1, P1 ;  /* 0x0000000d14357c11 */ /* 0x000fca00088f0c15 */
[----:B------:R1:W5:Y:S01]  /*4ac0*/  LDG.E.128.CONSTANT R16, desc[UR10][R52.64] ;  /* 0x0000000a34107981 */ /* 0x000362000c1e9d00 */
[----:B------:R-:W-:Y:S05]  /*4ad0*/  BSSY.RECONVERGENT B2, `(.L_x_21897) ;  /* 0x0000020000027945 */ /* 0x000fea0003800200 */
[----:B---3--:R-:W-:Y:S05]  /*4ae0*/  @P0 BRA `(.L_x_21898) ;  /* 0x0000000000780947 */ /* 0x008fea0003800000 */
[C---:B------:R-:W-:Y:S01]  /*4af0*/  IADD3 R20, PT, PT, R41.reuse, -0x1, RZ ;  /* 0xffffffff29147810 */ /* 0x040fe20007ffe0ff */
[----:B------:R-:W-:Y:S01]  /*4b00*/  VIADD R21, R41, 0x1 ;  /* 0x0000000129157836 */ /* 0x000fe20000000000 */
[----:B-----5:R-:W-:Y:S02]  /*4b10*/  PRMT R22, R17, 0x7632, R22 ;  /* 0x0000763211167816 */ /* 0x020fe40000000016 */
[----:B------:R-:W-:Y:S02]  /*4b20*/  ISETP.GE.AND P6, PT, R20, UR9, PT ;  /* 0x0000000914007c0c */ /* 0x000fe4000bfc6270 */
[----:B------:R-:W-:Y:S02]  /*4b30*/  IADD3 R20, PT, PT, R41, 0x2, RZ ;  /* 0x0000000229147810 */ /* 0x000fe40007ffe0ff */
[----:B------:R-:W-:Y:S02]  /*4b40*/  ISETP.GE.AND P1, PT, R21, UR9, PT ;  /* 0x0000000915007c0c */ /* 0x000fe4000bf26270 */
[----:B------:R-:W-:-:S02]  /*4b50*/  IADD3 R21, PT, PT, R41, 0x3, RZ ;  /* 0x0000000329157810 */ /* 0x000fc40007ffe0ff */
[----:B------:R-:W-:Y:S02]  /*4b60*/  ISETP.GE.AND P2, PT, R20, UR9, PT ;  /* 0x0000000914007c0c */ /* 0x000fe4000bf46270 */
[----:B------:R-:W-:Y:S02]  /*4b70*/  IADD3 R20, PT, PT, R41, -0x2, RZ ;  /* 0xfffffffe29147810 */ /* 0x000fe40007ffe0ff */
[----:B------:R-:W-:Y:S02]  /*4b80*/  ISETP.GE.AND P3, PT, R21, UR9, PT ;  /* 0x0000000915007c0c */ /* 0x000fe4000bf66270 */
[----:B------:R-:W-:Y:S02]  /*4b90*/  IADD3 R21, PT, PT, R41, 0x4, RZ ;  /* 0x0000000429157810 */ /* 0x000fe40007ffe0ff */
[----:B------:R-:W-:Y:S02]  /*4ba0*/  ISETP.GE.AND P5, PT, R20, UR9, PT ;  /* 0x0000000914007c0c */ /* 0x000fe4000bfa6270 */
[----:B------:R-:W-:-:S02]  /*4bb0*/  PRMT R20, R18, 0x7632, R20 ;  /* 0x0000763212147816 */ /* 0x000fc40000000014 */
[----:B------:R-:W-:Y:S02]  /*4bc0*/  ISETP.GE.AND P4, PT, R21, UR9, PT ;  /* 0x0000000915007c0c */ /* 0x000fe4000bf86270 */
[----:B------:R-:W-:Y:S02]  /*4bd0*/  SEL R17, R17, RZ, !P6 ;  /* 0x000000ff11117207 */ /* 0x000fe40007000000 */
[----:B------:R-:W-:Y:S02]  /*4be0*/  SEL R18, R18, RZ, !P1 ;  /* 0x000000ff12127207 */ /* 0x000fe40004800000 */
[----:B------:R-:W-:Y:S02]  /*4bf0*/  ISETP.GE.AND P6, PT, R43, UR9, PT ;  /* 0x000000092b007c0c */ /* 0x000fe4000bfc6270 */
[----:B------:R-:W-:Y:S02]  /*4c00*/  ISETP.GE.AND P1, PT, R41, UR9, PT ;  /* 0x0000000929007c0c */ /* 0x000fe4000bf26270 */
[----:B------:R-:W-:-:S02]  /*4c10*/  PRMT R21, R16, 0x7632, R21 ;  /* 0x0000763210157816 */ /* 0x000fc40000000015 */
[C---:B------:R-:W-:Y:S02]  /*4c20*/  PRMT R46, R19.reuse, 0x7632, R46 ;  /* 0x00007632132e7816 */ /* 0x040fe4000000002e */
        /* <DEDUP_REMOVED lines=10> */
.L_x_21898:
[----:B------:R-:W-:Y:S05]  /*4cd0*/  BSYNC.RECONVERGENT B2 ;  /* 0x0000000000027941 */ /* 0x000fea0003800200 */
.L_x_21897:
[----:B-----5:R-:W-:Y:S01]  /*4ce0*/  F2FP.F16.F32.PACK_AB R49, R13, R12 ;  /* 0x0000000c0d31723e */ /* 0x020fe200000000ff */
[----:B------:R-:W-:Y:S01]  /*4cf0*/  HMUL2 R17, R44, R17 ;  /* 0x000000112c117232 */ /* 0x000fe20000000000 */
[----:B------:R-:W-:Y:S02]  /*4d00*/  F2FP.F16.F32.PACK_AB R46, R15, R14 ;  /* 0x0000000e0f2e723e */ /* 0x000fe400000000ff */
[----:B------:R0:W5:Y:S01]  /*4d10*/  LDG.E.128.CONSTANT R12, desc[UR10][R52.64+0x200] ;  /* 0x0002000a340c7981 */ /* 0x000162000c1e9d00 */
[----:B------:R-:W-:Y:S01]  /*4d20*/  HFMA2 R17, R45, R16, R17 ;  /* 0x000000102d117231 */ /* 0x000fe20000000011 */
[----:B------:R-:W-:Y:S03]  /*4d30*/  BSSY.RECONVERGENT B2, `(.L_x_21899) ;  /* 0x0000021000027945 */ /* 0x000fe60003800200 */
[----:B------:R-:W-:Y:S01]  /*4d40*/  HFMA2 R23, R49, R18, R17 ;  /* 0x0000001231177231 */ /* 0x000fe20000000011 */
[----:B------:R-:W-:Y:S06]  /*4d50*/  @P0 BRA `(.L_x_21900) ;  /* 0x0000000000780947 */ /* 0x000fec0003800000 */
[C---:B------:R-:W-:Y:S01]  /*4d60*/  VIADD R16, R41.reuse, 0xffffffff ;  /* 0xffffffff29107836 */ /* 0x040fe20000000000 */
[----:B------:R-:W-:Y:S02]  /*4d70*/  IADD3 R17, PT, PT, R41, 0x1, RZ ;  /* 0x0000000129117810 */ /* 0x000fe40007ffe0ff */
[----:B-----5:R-:W-:Y:S02]  /*4d80*/  PRMT R18, R13, 0x7632, R18 ;  /* 0x000076320d127816 */ /* 0x020fe40000000012 */
[----:B------:R-:W-:Y:S02]  /*4d90*/  ISETP.GE.AND P6, PT, R16, UR9, PT ;  /* 0x0000000910007c0c */ /* 0x000fe4000bfc6270 */
[----:B------:R-:W-:Y:S02]  /*4da0*/  IADD3 R16, PT, PT, R41, 0x2, RZ ;  /* 0x0000000229107810 */ /* 0x000fe40007ffe0ff */
[----:B------:R-:W-:Y:S02]  /*4db0*/  ISETP.GE.AND P1, PT, R17, UR9, PT ;  /* 0x0000000911007c0c */ /* 0x000fe4000bf26270 */
[----:B------:R-:W-:-:S02]  /*4dc0*/  IADD3 R17, PT, PT, R41, 0x3, RZ ;  /* 0x0000000329117810 */ /* 0x000fc40007ffe0ff */
[----:B------:R-:W-:Y:S01]  /*4dd0*/  ISETP.GE.AND P2, PT, R16, UR9, PT ;  /* 0x0000000910007c0c */ /* 0x000fe2000bf46270 */
[----:B------:R-:W-:Y:S01]  /*4de0*/  VIADD R16, R41, 0xfffffffe ;  /* 0xfffffffe29107836 */ /* 0x000fe20000000000 */
[----:B------:R-:W-:Y:S02]  /*4df0*/  ISETP.GE.AND P3, PT, R17, UR9, PT ;  /* 0x0000000911007c0c */ /* 0x000fe4000bf66270 */
[----:B------:R-:W-:Y:S02]  /*4e00*/  IADD3 R17, PT, PT, R41, 0x4, RZ ;  /* 0x0000000429117810 */ /* 0x000fe40007ffe0ff */
[----:B------:R-:W-:Y:S02]  /*4e10*/  ISETP.GE.AND P5, PT, R16, UR9, PT ;  /* 0x0000000910007c0c */ /* 0x000fe4000bfa6270 */
[----:B------:R-:W-:Y:S02]  /*4e20*/  PRMT R16, R14, 0x7632, R16 ;  /* 0x000076320e107816 */ /* 0x000fe40000000010 */
[----:B------:R-:W-:-:S02]  /*4e30*/  ISETP.GE.AND P4, PT, R17, UR9, PT ;  /* 0x0000000911007c0c */ /* 0x000fc4000bf86270 */
[----:B------:R-:W-:Y:S02]  /*4e40*/  SEL R13, R13, RZ, !P6 ;  /* 0x000000ff0d0d7207 */ /* 0x000fe40007000000 */
[----:B------:R-:W-:Y:S02]  /*4e50*/  SEL R14, R14, RZ, !P1 ;  /* 0x000000ff0e0e7207 */ /* 0x000fe40004800000 */
        /* <DEDUP_REMOVED lines=14> */
.L_x_21900:
[----:B------:R-:W-:Y:S05]  /*4f40*/  BSYNC.RECONVERGENT B2 ;  /* 0x0000000000027941 */ /* 0x000fea0003800200 */
.L_x_21899:
[----:B------:R-:W-:Y:S02]  /*4f50*/  HFMA2 R23, R46, R19, R23 ;  /* 0x000000132e177231 */ /* 0x000fe40000000017 */
[----:B-----5:R-:W-:Y:S01]  /*4f60*/  HMUL2 R13, R44, R13 ;  /* 0x0000000d2c0d7232 */ /* 0x020fe20000000000 */
[----:B------:R2:W5:Y:S01]  /*4f70*/  LDG.E.128.CONSTANT R16, desc[UR10][R52.64+0x400] ;  /* 0x0004000a34107981 */ /* 0x000562000c1e9d00 */
[----:B------:R-:W-:Y:S02]  /*4f80*/  BSSY.RECONVERGENT B2, `(.L_x_21901) ;  /* 0x0000023000027945 */ /* 0x000fe40003800200 */
[----:B------:R-:W-:Y:S02]  /*4f90*/  HFMA2 R12, R45, R12, R13 ;  /* 0x0000000c2d0c7231 */ /* 0x000fe4000000000d */
[--C-:B------:R-:W-:Y:S02]  /*4fa0*/  HADD2.F32 R13, -RZ, R23.reuse.H0_H0 ;  /* 0x20000017ff0d7230 */ /* 0x100fe40000004100 */
[----:B------:R-:W-:Y:S01]  /*4fb0*/  HADD2.F32 R20, -RZ, R23.H1_H1 ;  /* 0x30000017ff147230 */ /* 0x000fe20000004100 */
        /* <DEDUP_REMOVED lines=31> */
.L_x_21902:
[----:B------:R-:W-:Y:S05]  /*51b0*/  BSYNC.RECONVERGENT B2 ;  /* 0x0000000000027941 */ /* 0x000fea0003800200 */
.L_x_21901:
[----:B------:R-:W-:Y:S01]  /*51c0*/  FADD.FTZ R13, R13, R20 ;  /* 0x000000140d0d7221 */ /* 0x000fe20000010000 */
[----:B-----5:R-:W-:Y:S01]  /*51d0*/  HMUL2 R17, R44, R17 ;  /* 0x000000112c117232 */ /* 0x020fe20000000000 */
[----:B------:R3:W5:Y:S01]  /*51e0*/  LDG.E.128.CONSTANT R20, desc[UR10][R52.64+0x600] ;  /* 0x0006000a34147981 */ /* 0x000762000c1e9d00 */
[----:B------:R-:W-:Y:S01]  /*51f0*/  BSSY.RECONVERGENT B2, `(.L_x_21903) ;  /* 0x0000024000027945 */ /* 0x000fe20003800200 */
[----:B------:R-:W-:Y:S02]  /*5200*/  HFMA2 R12, R49, R14, R12 ;  /* 0x0000000e310c7231 */ /* 0x000fe4000000000c */
[----:B------:R-:W-:Y:S01]  /*5210*/  FADD.FTZ R38, R38, R13 ;  /* 0x0000000d26267221 */ /* 0x000fe20000010000 */
[----:B------:R-:W-:-:S04]  /*5220*/  HFMA2 R17, R45, R16, R17 ;  /* 0x000000102d117231 */ /* 0x000fc80000000011 */
[----:B------:R-:W-:Y:S01]  /*5230*/  HFMA2 R18, R49, R18, R17 ;  /* 0x0000001231127231 */ /* 0x000fe20000000011 */
[----:B---3--:R-:W-:Y:S06]  /*5240*/  @P0 BRA `(.L_x_21904) ;  /* 0x0000000000780947 */ /* 0x008fec0003800000 */
        /* <DEDUP_REMOVED lines=30> */
.L_x_21904:
[----:B------:R-:W-:Y:S05]  /*5430*/  BSYNC.RECONVERGENT B2 ;  /* 0x0000000000027941 */ /* 0x000fea0003800200 */
.L_x_21903:
        /* <DEDUP_REMOVED lines=38> */
.L_x_21906:
[----:B------:R-:W-:Y:S05]  /*56a0*/  BSYNC.RECONVERGENT B2 ;  /* 0x0000000000027941 */ /* 0x000fea0003800200 */
.L_x_21905:
[----:B-----5:R-:W-:Y:S02]  /*56b0*/  HMUL2 R17, R44, R13 ;  /* 0x0000000d2c117232 */ /* 0x020fe40000000000 */
[----:B------:R-:W-:Y:S02]  /*56c0*/  HADD2.F32 R13, -RZ, R16.H0_H0 ;  /* 0x20000010ff0d7230 */ /* 0x000fe40000004100 */
[----:B------:R-:W-:Y:S02]  /*56d0*/  HFMA2 R22, R46, R23, R22 ;  /* 0x000000172e167231 */ /* 0x000fe40000000016 */
[----:B------:R-:W-:Y:S02]  /*56e0*/  HADD2.F32 R16, -RZ, R16.H1_H1 ;  /* 0x30000010ff107230 */ /* 0x000fe40000004100 */
[----:B------:R-:W-:Y:S02]  /*56f0*/  HFMA2 R17, R45, R12, R17 ;  /* 0x0000000c2d117231 */ /* 0x000fe40000000011 */
[----:B------:R-:W-:-:S02]  /*5700*/  HADD2.F32 R12, -RZ, R19.H0_H0 ;  /* 0x20000013ff0c7230 */ /* 0x000fc40000004100 */
[----:B------:R-:W-:Y:S01]  /*5710*/  FADD.FTZ R16, R13, R16 ;  /* 0x000000100d107221 */ /* 0x000fe20000010000 */
[----:B------:R-:W-:Y:S02]  /*5720*/  HADD2.F32 R13, -RZ, R19.H1_H1 ;  /* 0x30000013ff0d7230 */ /* 0x000fe40000004100 */
[----:B------:R-:W-:Y:S02]  /*5730*/  HFMA2 R17, R49, R14, R17 ;  /* 0x0000000e31117231 */ /* 0x000fe40000000011 */
[----:B------:R-:W-:Y:S02]  /*5740*/  FADD.FTZ R37, R37, R16 ;  /* 0x0000001025257221 */ /* 0x000fe40000010000 */
        /* <DEDUP_REMOVED lines=22> */
[C---:B------:R-:W-:Y:S02]  /*58b0*/  IADD3 R14, PT, PT, R41.reuse, 0x4, RZ ;  /* 0x00000004290e7810 */ /* 0x040fe40007ffe0ff */
        /* <DEDUP_REMOVED lines=11> */
.L_x_21908:
[----:B------:R-:W-:Y:S05]  /*5970*/  BSYNC.RECONVERGENT B2 ;  /* 0x0000000000027941 */ /* 0x000fea0003800200 */
.L_x_21907:
[----:B-----5:R-:W-:Y:S02]  /*5980*/  HMUL2 R20, R44, R17 ;  /* 0x000000112c147232 */ /* 0x020fe40000000000 */
[--C-:B------:R-:W-:Y:S02]  /*5990*/  HADD2.F32 R14, -RZ, R22.reuse.H0_H0 ;  /* 0x20000016ff0e7230 */ /* 0x100fe40000004100 */
[----:B------:R-:W-:Y:S01]  /*59a0*/  FADD.FTZ R13, R12, R13 ;  /* 0x0000000d0c0d7221 */ /* 0x000fe20000010000 */
[----:B------:R-:W-:Y:S02]  /*59b0*/  HADD2.F32 R17, -RZ, R22.H1_H1 ;  /* 0x30000016ff117230 */ /* 0x000fe40000004100 */
[----:B------:R-:W-:Y:S02]  /*59c0*/  HFMA2 R20, R45, R16, R20 ;  /* 0x000000102d147231 */ /* 0x000fe40000000014 */
[--C-:B------:R-:W-:Y:S02]  /*59d0*/  HADD2.F32 R12, -RZ, R15.reuse.H1_H1 ;  /* 0x3000000fff0c7230 */ /* 0x100fe40000004100 */
[----:B------:R-:W-:Y:S01]  /*59e0*/  FADD.FTZ R36, R36, R13 ;  /* 0x0000000d24247221 */ /* 0x000fe20000010000 */
[----:B------:R-:W-:Y:S01]  /*59f0*/  FADD.FTZ R14, R14, R17 ;  /* 0x000000110e0e7221 */ /* 0x000fe20000010000 */
[----:B------:R-:W-:Y:S01]  /*5a00*/  HADD2.F32 R17, -RZ, R15.H0_H0 ;  /* 0x2000000fff117230 */ /* 0x000fe20000004100 */
[----:B------:R-:W-:Y:S01]  /*5a10*/  BSSY.RECONVERGENT B2, `(.L_x_21909) ;  /* 0x0000024000027945 */ /* 0x000fe20003800200 */
[----:B------:R-:W-:-:S02]  /*5a20*/  HFMA2 R23, R49, R18, R20 ;  /* 0x0000001231177231 */ /* 0x000fc40000000014 */
[----:B------:R-:W-:Y:S01]  /*5a30*/  FADD.FTZ R35, R35, R14 ;  /* 0x0000000e23237221 */ /* 0x000fe20000010000 */
[----:B------:R-:W-:Y:S02]  /*5a40*/  FADD.FTZ R17, R17, R12 ;  /* 0x0000000c11117221 */ /* 0x000fe40000010000 */
        /* <DEDUP_REMOVED lines=9> */
[----:B------:R-:W-:Y:S02]  /*5ae0*/  ISETP.GE.AND P1, PT, R43, UR9, PT ;  /* 0x000000092b007c0c */ /* 0x000fe4000bf26270 */
[----:B------:R-:W-:Y:S02]  /*5af0*/  PRMT R13, R13, 0x5410, R16 ;  /* 0x000054100d0d7816 */ /* 0x000fe40000000010 */
[----:B------:R-:W-:Y:S02]  /*5b00*/  IADD3 R16, PT, PT, R41, 0x1, RZ ;  /* 0x0000000129107810 */ /* 0x000fe40007ffe0ff */
[----:B------:R-:W-:Y:S02]  /*5b10*/  PRMT R20, R15, 0x7632, R20 ;  /* 0x000076320f147816 */ /* 0x000fe40000000014 */
[----:B------:R-:W-:Y:S02]  /*5b20*/  ISETP.GE.AND P3, PT, R16, UR9, PT ;  /* 0x0000000910007c0c */ /* 0x000fe4000bf66270 */
[----:B------:R-:W-:-:S02]  /*5b30*/  IADD3 R16, PT, PT, R41, 0x2, RZ ;  /* 0x0000000229107810 */ /* 0x000fc40007ffe0ff */
[----:B------:R-:W-:Y:S02]  /*5b40*/  SEL R14, R14, RZ, !P3 ;  /* 0x000000ff0e0e7207 */ /* 0x000fe40005800000 */
[----:B------:R-:W-:Y:S02]  /*5b50*/  ISETP.GE.AND P4, PT, R16, UR9, PT ;  /* 0x0000000910007c0c */ /* 0x000fe4000bf86270 */
[C---:B------:R-:W-:Y:S02]  /*5b60*/  IADD3 R16, PT, PT, R41.reuse, 0x3, RZ ;  /* 0x0000000329107810 */ /* 0x040fe40007ffe0ff */
[----:B------:R-:W-:Y:S02]  /*5b70*/  SEL R18, R18, RZ, !P4 ;  /* 0x000000ff12127207 */ /* 0x000fe40006000000 */
[----:B------:R-:W-:Y:S02]  /*5b80*/  ISETP.GE.AND P5, PT, R16, UR9, PT ;  /* 0x0000000910007c0c */ /* 0x000fe4000bfa6270 */
[----:B------:R-:W-:-:S02]  /*5b90*/  IADD3 R16, PT, PT, R41, 0x4, RZ ;  /* 0x0000000429107810 */ /* 0x000fc40007ffe0ff */
[----:B------:R-:W-:Y:S02]  /*5ba0*/  SEL R15, R15, RZ, !P5 ;  /* 0x000000ff0f0f7207 */ /* 0x000fe40006800000 */
[----:B------:R-:W-:Y:S01]  /*5bb0*/  ISETP.GE.AND P6, PT, R16, UR9, PT ;  /* 0x0000000910007c0c */ /* 0x000fe2000bfc6270 */
[----:B------:R-:W-:Y:S01]  /*5bc0*/  VIADD R16, R41, 0xfffffffe ;  /* 0xfffffffe29107836 */ /* 0x000fe20000000000 */
[----:B------:R-:W-:Y:S02]  /*5bd0*/  PRMT R14, R14, 0x5410, R18 ;  /* 0x000054100e0e7816 */ /* 0x000fe40000000012 */
[----:B------:R-:W-:Y:S02]  /*5be0*/  SEL R20, R20, RZ, !P6 ;  /* 0x000000ff14147207 */ /* 0x000fe40007000000 */
[----:B------:R-:W-:Y:S02]  /*5bf0*/  ISETP.GE.AND P2, PT, R16, UR9, PT ;  /* 0x0000000910007c0c */ /* 0x000fe4000bf46270 */
[----:B------:R-:W-:-:S02]  /*5c00*/  PRMT R16, R12, 0x7632, R16 ;  /* 0x000076320c107816 */ /* 0x000fc40000000010 */
[----:B------:R-:W-:Y:S02]  /*5c10*/  SEL R12, R12, RZ, !P1 ;  /* 0x000000ff0c0c7207 */ /* 0x000fe40004800000 */
[----:B------:R-:W-:Y:S02]  /*5c20*/  SEL R21, R16, RZ, !P2 ;  /* 0x000000ff10157207 */ /* 0x000fe40005000000 */
[----:B------:R-:W-:Y:S02]  /*5c30*/  PRMT R15, R15, 0x5410, R20 ;  /* 0x000054100f0f7816 */ /* 0x000fe40000000014 */
[----:B------:R-:W-:-:S07]  /*5c40*/  PRMT R12, R12, 0x5410, R21 ;  /* 0x000054100c0c7816 */ /* 0x000fce0000000015 */
.L_x_21910:
[----:B------:R-:W-:Y:S05]  /*5c50*/  BSYNC.RECONVERGENT B2 ;  /* 0x0000000000027941 */ /* 0x000fea0003800200 */
.L_x_21909:
[----:B------:R-:W-:Y:S01]  /*5c60*/  FADD.FTZ R34, R34, R17 ;  /* 0x0000001122227221 */ /* 0x000fe20000010000 */
[----:B------:R-:W-:Y:S02]  /*5c70*/  HFMA2 R23, R46, R19, R23 ;  /* 0x000000132e177231 */ /* 0x000fe40000000017 */
[----:B------:R0:W5:Y:S02]  /*5c80*/  LDG.E.128.CONSTANT R16, desc[UR10][R52.64+0xe00] ;  /* 0x000e000a34107981 */ /* 0x000164000c1e9d00 */
[----:B-----5:R-:W-:Y:S01]  /*5c90*/  HMUL2 R13, R44, R13 ;  /* 0x0000000d2c0d7232 */ /* 0x020fe20000000000 */
[----:B------:R-:W-:Y:S03]  /*5ca0*/  BSSY.RECONVERGENT B2, `(.L_x_21911) ;  /* 0x0000021000027945 */ /* 0x000fe60003800200 */
[----:B------:R-:W-:Y:S01]  /*5cb0*/  HFMA2 R12, R45, R12, R13 ;  /* 0x0000000c2d0c7231 */ /* 0x000fe2000000000d */
[----:B------:R-:W-:Y:S06]  /*5cc0*/  @P0 BRA `(.L_x_21912) ;  /* 0x0000000000780947 */ /* 0x000fec0003800000 */
[C---:B------:R-:W-:Y:S02]  /*5cd0*/  IADD3 R13, PT, PT, R41.reuse, -0x1, RZ ;  /* 0xffffffff290d7810 */ /* 0x040fe40007ffe0ff */
[----:B------:R-:W-:Y:S02]  /*5ce0*/  ISETP.GE.AND P2, PT, R41, UR9, PT ;  /* 0x0000000929007c0c */ /* 0x000fe4000bf46270 */
[----:B------:R-:W-:Y:S02]  /*5cf0*/  ISETP.GE.AND P1, PT, R13, UR9, PT ;  /* 0x000000090d007c0c */ /* 0x000fe4000bf26270 */
[C---:B------:R-:W-:Y:S02]  /*5d00*/  PRMT R13, R17.reuse, 0x7632, R13 ;  /* 0x00007632110d7816 */ /* 0x040fe4000000000d */
        /* <DEDUP_REMOVED lines=26> */
.L_x_21912:
[----:B------:R-:W-:Y:S05]  /*5eb0*/  BSYNC.RECONVERGENT B2 ;  /* 0x0000000000027941 */ /* 0x000fea0003800200 */
.L_x_21911:
[----:B------:R-:W-:Y:S02]  /*5ec0*/  HMUL2 R17, R44, R17 ;  /* 0x000000112c117232 */ /* 0x000fe40000000000 */
[----:B------:R-:W-:Y:S02]  /*5ed0*/  HFMA2 R12, R49, R14, R12 ;  /* 0x0000000e310c7231 */ /* 0x000fe4000000000c */
[----:B------:R-:W-:Y:S02]  /*5ee0*/  HFMA2 R17, R45, R16, R17 ;  /* 0x000000102d117231 */ /* 0x000fe40000000011 */
[--C-:B------:R-:W-:Y:S02]  /*5ef0*/  HADD2.F32 R16, -RZ, R23.reuse.H0_H0 ;  /* 0x20000017ff107230 */ /* 0x100fe40000004100 */
[----:B------:R-:W-:Y:S01]  /*5f00*/  HADD2.F32 R23, -RZ, R23.H1_H1 ;  /* 0x30000017ff177230 */ /* 0x000fe20000004100 */
[----:B------:R-:W-:Y:S04]  /*5f10*/  BSSY.RECONVERGENT B2, `(.L_x_21913) ;  /* 0x0000025000027945 */ /* 0x000fe80003800200 */
[----:B------:R-:W-:Y:S01]  /*5f20*/  FADD.FTZ R16, R16, R23 ;  /* 0x0000001710107221 */ /* 0x000fe20000010000 */
[----:B------:R-:W-:-:S02]  /*5f30*/  HFMA2 R18, R49, R18, R17 ;  /* 0x0000001231127231 */ /* 0x000fc40000000011 */
[C---:B------:R-:W-:Y:S02]  /*5f40*/  HFMA2 R17, R46.reuse, R15, R12 ;  /* 0x0000000f2e117231 */ /* 0x040fe4000000000c */
[----:B------:R0:W5:Y:S01]  /*5f50*/  LDG.E.128.CONSTANT R12, desc[UR10][R52.64+0x1000] ;  /* 0x0010000a340c7981 */ /* 0x000162000c1e9d00 */
        /* <DEDUP_REMOVED lines=11> */
[----:B------:R-:W-:Y:S02]  /*6010*/  PRMT R21, R15, 0x7632, R21 ;  /* 0x000076320f157816 */ /* 0x000fe40000000015 */
[----:B------:R-:W-:Y:S02]  /*6020*/  ISETP.GE.AND P3, PT, R18, UR9, PT ;  /* 0x0000000912007c0c */ /* 0x000fe4000bf66270 */
[----:B------:R-:W-:-:S02]  /*6030*/  IADD3 R18, PT, PT, R41, 0x2, RZ ;  /* 0x0000000229127810 */ /* 0x000fc40007ffe0ff */
[----:B------:R-:W-:Y:S02]  /*6040*/  ISETP.GE.AND P1, PT, R43, UR9, PT ;  /* 0x000000092b007c0c */ /* 0x000fe4000bf26270 */
[----:B------:R-:W-:Y:S01]  /*6050*/  ISETP.GE.AND P4, PT, R18, UR9, PT ;  /* 0x0000000912007c0c */ /* 0x000fe2000bf86270 */
[C---:B------:R-:W-:Y:S01]  /*6060*/  VIADD R18, R41.reuse, 0x3 ;  /* 0x0000000329127836 */ /* 0x040fe20000000000 */
[----:B------:R-:W-:Y:S02]  /*6070*/  SEL R14, R14, RZ, !P3 ;  /* 0x000000ff0e0e7207 */ /* 0x000fe40005800000 */
        /* <DEDUP_REMOVED lines=14> */
.L_x_21914:
[----:B------:R-:W-:Y:S05]  /*6160*/  BSYNC.RECONVERGENT B2 ;  /* 0x0000000000027941 */ /* 0x000fea0003800200 */
.L_x_21913:
[----:B-----5:R-:W-:Y:S02]  /*6170*/  HMUL2 R13, R44, R13 ;  /* 0x0000000d2c0d7232 */ /* 0x020fe40000000000 */
[----:B------:R-:W-:Y:S01]  /*6180*/  FADD.FTZ R33, R33, R16 ;  /* 0x0000001021217221 */ /* 0x000fe20000010000 */
[--C-:B------:R-:W-:Y:S02]  /*6190*/  HADD2.F32 R16, -RZ, R19.reuse.H0_H0 ;  /* 0x20000013ff107230 */ /* 0x100fe40000004100 */
[----:B------:R-:W-:Y:S02]  /*61a0*/  HADD2.F32 R19, -RZ, R19.H1_H1 ;  /* 0x30000013ff137230 */ /* 0x000fe40000004100 */
[----:B------:R-:W-:Y:S02]  /*61b0*/  HFMA2 R18, R45, R12, R13 ;  /* 0x0000000c2d127231 */ /* 0x000fe4000000000d */
[--C-:B------:R-:W-:Y:S02]  /*61c0*/  HADD2.F32 R13, -RZ, R17.reuse.H0_H0 ;  /* 0x20000011ff0d7230 */ /* 0x100fe40000004100 */
[----:B------:R-:W-:-:S05]  /*61d0*/  HADD2.F32 R12, -RZ, R17.H1_H1 ;  /* 0x30000011ff0c7230 */ /* 0x000fca0000004100 */
[----:B------:R-:W-:Y:S01]  /*61e0*/  FADD.FTZ R13, R13, R12 ;  /* 0x0000000c0d0d7221 */ /* 0x000fe20000010000 */
[----:B------:R-:W-:Y:S01]  /*61f0*/  FADD.FTZ R12, R16, R19 ;  /* 0x00000013100c7221 */ /* 0x000fe20000010000 */
        /* <DEDUP_REMOVED lines=15> */
[----:B------:R-:W-:Y:S01]  /*62f0*/  ISETP.GE.AND P3, PT, R14, UR9, PT ;  /* 0x000000090e007c0c */ /* 0x000fe2000bf66270 */
[----:B------:R-:W-:Y:S01]  /*6300*/  VIADD R14, R41, 0x2 ;  /* 0x00000002290e7836 */ /* 0x000fe20000000000 */
[----:B------:R-:W-:-:S02]  /*6310*/  ISETP.GE.AND P1, PT, R43, UR9, PT ;  /* 0x000000092b007c0c */ /* 0x000fc4000bf26270 */
[----:B------:R-:W-:Y:S02]  /*6320*/  SEL R18, R18, RZ, !P3 ;  /* 0x000000ff12127207 */ /* 0x000fe40005800000 */
[----:B------:R-:W-:Y:S02]  /*6330*/  ISETP.GE.AND P4, PT, R14, UR9, PT ;  /* 0x000000090e007c0c */ /* 0x000fe4000bf86270 */
[C---:B------:R-:W-:Y:S02]  /*6340*/  IADD3 R14, PT, PT, R41.reuse, 0x3, RZ ;  /* 0x00000003290e7810 */ /* 0x040fe40007ffe0ff */
        /* <DEDUP_REMOVED lines=14> */
.L_x_21916:
[----:B------:R-:W-:Y:S05]  /*6430*/  BSYNC.RECONVERGENT B2 ;  /* 0x0000000000027941 */ /* 0x000fea0003800200 */
.L_x_21915:
[----:B------:R0:W5:Y:S02]  /*6440*/  LDG.E.128.CONSTANT R20, desc[UR10][R52.64+0x1400] ;  /* 0x0014000a34147981 */ /* 0x000164000c1e9d00 */
[----:B-----5:R-:W-:Y:S01]  /*6450*/  HMUL2 R17, R44, R17 ;  /* 0x000000112c117232 */ /* 0x020fe20000000000 */
[----:B------:R-:W-:Y:S01]  /*6460*/  BSSY.RECONVERGENT B2, `(.L_x_21917) ;  /* 0x0000025000027945 */ /* 0x000fe20003800200 */
[----:B------:R-:W-:Y:S01]  /*6470*/  FADD.FTZ R31, R31, R12 ;  /* 0x0000000c1f1f7221 */ /* 0x000fe20000010000 */
[----:B------:R-:W-:Y:S02]  /*6480*/  HADD2.F32 R12, -RZ, R15.H0_H0 ;  /* 0x2000000fff0c7230 */ /* 0x000fe40000004100 */
[----:B------:R-:W-:Y:S01]  /*6490*/  FADD.FTZ R32, R32, R13 ;  /* 0x0000000d20207221 */ /* 0x000fe20000010000 */
[----:B------:R-:W-:Y:S02]  /*64a0*/  HFMA2 R16, R45, R16, R17 ;  /* 0x000000102d107231 */ /* 0x000fe40000000011 */
[----:B------:R-:W-:Y:S01]  /*64b0*/  HADD2.F32 R15, -RZ, R15.H1_H1 ;  /* 0x3000000fff0f7230 */ /* 0x000fe20000004100 */
[----:B0-----:R-:W-:Y:S06]  /*64c0*/  @P0 BRA `(.L_x_21918) ;  /* 0x0000000000780947 */ /* 0x001fec0003800000 */
[C---:B------:R-:W-:Y:S02]  /*64d0*/  IADD3 R13, PT, PT, R41.reuse, -0x1, RZ ;  /* 0xffffffff290d7810 */ /* 0x040fe40007ffe0ff */
[----:B------:R-:W-:Y:S02]  /*64e0*/  ISETP.GE.AND P2, PT, R41, UR9, PT ;  /* 0x0000000929007c0c */ /* 0x000fe4000bf46270 */
        /* <DEDUP_REMOVED lines=28> */
.L_x_21918:
[----:B------:R-:W-:Y:S05]  /*66b0*/  BSYNC.RECONVERGENT B2 ;  /* 0x0000000000027941 */ /* 0x000fea0003800200 */
.L_x_21917:
[----:B------:R-:W-:Y:S01]  /*66c0*/  FADD.FTZ R15, R12, R15 ;  /* 0x0000000f0c0f7221 */ /* 0x000fe20000010000 */
[----:B------:R-:W-:Y:S02]  /*66d0*/  HFMA2 R21, R44, R21, -RZ ;  /* 0x000000152c157231 */ /* 0x000fe400001000ff */
[----:B------:R-:W-:Y:S02]  /*66e0*/  HFMA2 R16, R49, R18, R16 ;  /* 0x0000001231107231 */ /* 0x000fe40000000010 */
        /* <DEDUP_REMOVED lines=36> */
.L_x_21920:
[----:B------:R-:W-:Y:S05]  /*6930*/  BSYNC.RECONVERGENT B2 ;  /* 0x0000000000027941 */ /* 0x000fea0003800200 */
.L_x_21919:
[----:B-----5:R-:W-:-:S04]  /*6940*/  HMUL2 R13, R44, R13 ;  /* 0x0000000d2c0d7232 */ /* 0x020fc80000000000 */
[----:B------:R-:W-:Y:S02]  /*6950*/  HFMA2 R17, R45, R12, R13 ;  /* 0x0000000c2d117231 */ /* 0x000fe4000000000d */
[C---:B------:R-:W-:Y:S01]  /*6960*/  HFMA2 R12, R46.reuse, R19, R16 ;  /* 0x000000132e0c7231 */ /* 0x040fe20000000010 */
[----:B------:R-:W-:Y:S01]  /*6970*/  BSSY.RECONVERGENT B2, `(.L_x_21921) ;  /* 0x0000023000027945 */ /* 0x000fe20003800200 */
[----:B------:R-:W-:Y:S02]  /*6980*/  HFMA2 R13, R46, R23, R22 ;  /* 0x000000172e0d7231 */ /* 0x000fe40000000016 */
[----:B------:R-:W-:Y:S02]  /*6990*/  HFMA2 R14, R49, R14, R17 ;  /* 0x0000000e310e7231 */ /* 0x000fe40000000011 */
        /* <DEDUP_REMOVED lines=32> */
.L_x_21922:
[----:B------:R-:W-:Y:S05]  /*6ba0*/  BSYNC.RECONVERGENT B2 ;  /* 0x0000000000027941 */ /* 0x000fea0003800200 */
.L_x_21921:
[----:B------:R0:W5:Y:S02]  /*6bb0*/  LDG.E.128.CONSTANT R20, desc[UR10][R52.64+0x1a00] ;  /* 0x001a000a34147981 */ /* 0x000164000c1e9d00 */
[----:B-----5:R-:W-:Y:S01]  /*6bc0*/  HMUL2 R17, R44, R17 ;  /* 0x000000112c117232 */ /* 0x020fe20000000000 */
[----:B------:R-:W-:Y:S03]  /*6bd0*/  BSSY.RECONVERGENT B2, `(.L_x_21923) ;  /* 0x0000021000027945 */ /* 0x000fe60003800200 */
[----:B------:R-:W-:Y:S01]  /*6be0*/  HFMA2 R16, R45, R16, R17 ;  /* 0x000000102d107231 */ /* 0x000fe20000000011 */
[----:B------:R-:W-:Y:S06]  /*6bf0*/  @P0 BRA `(.L_x_21924) ;  /* 0x0000000000780947 */ /* 0x000fec0003800000 */
[----:B------:R-:W-:Y:S02]  /*6c00*/  IADD3 R17, PT, PT, R41, -0x2, RZ ;  /* 0xfffffffe29117810 */ /* 0x000fe40007ffe0ff */
[----:B------:R-:W-:Y:S02]  /*6c10*/  ISETP.GE.AND P0, PT, R43, UR9, PT ;  /* 0x000000092b007c0c */ /* 0x000fe4000bf06270 */
[----:B------:R-:W-:Y:S02]  /*6c20*/  ISETP.GE.AND P1, PT, R17, UR9, PT ;  /* 0x0000000911007c0c */ /* 0x000fe4000bf26270 */
[----:B------:R-:W-:Y:S02]  /*6c30*/  IADD3 R17, PT, PT, R41, -0x1, RZ ;  /* 0xffffffff29117810 */ /* 0x000fe40007ffe0ff */
        /* <DEDUP_REMOVED lines=8> */
[----:B------:R-:W-:Y:S02]  /*6cc0*/  ISETP.GE.AND P3, PT, R41, UR9, PT ;  /* 0x0000000929007c0c */ /* 0x000fe4000bf66270 */
[----:B------:R-:W-:Y:S01]  /*6cd0*/  ISETP.GE.AND P0, PT, R17, UR9, PT ;  /* 0x0000000911007c0c */ /* 0x000fe2000bf06270 */
[----:B------:R-:W-:Y:S01]  /*6ce0*/  VIADD R17, R41, 0x2 ;  /* 0x0000000229117836 */ /* 0x000fe20000000000 */
[----:B------:R-:W-:Y:S02]  /*6cf0*/  SEL R48, R43, RZ, !P3 ;  /* 0x000000ff2b307207 */ /* 0x000fe40005800000 */
[----:B------:R-:W-:Y:S02]  /*6d00*/  IADD3 R43, PT, PT, R41, 0x4, RZ ;  /* 0x00000004292b7810 */ /* 0x000fe40007ffe0ff */
[----:B------:R-:W-:Y:S02]  /*6d10*/  ISETP.GE.AND P1, PT, R17, UR9, PT ;  /* 0x0000000911007c0c */ /* 0x000fe4000bf26270 */
[----:B------:R-:W-:-:S02]  /*6d20*/  IADD3 R17, PT, PT, R41, 0x3, RZ ;  /* 0x0000000329117810 */ /* 0x000fc40007ffe0ff */
[----:B------:R-:W-:Y:S02]  /*6d30*/  PRMT R21, R21, 0x5410, R48 ;  /* 0x0000541015157816 */ /* 0x000fe40000000030 */
        /* <DEDUP_REMOVED lines=10> */
.L_x_21924:
[----:B------:R-:W-:Y:S05]  /*6de0*/  BSYNC.RECONVERGENT B2 ;  /* 0x0000000000027941 */ /* 0x000fea0003800200 */
.L_x_21923:
[----:B------:R-:W-:Y:S02]  /*6df0*/  HFMA2 R21, R44, R21, -RZ ;  /* 0x000000152c157231 */ /* 0x000fe400001000ff */
[----:B------:R-:W-:Y:S02]  /*6e00*/  HADD2.F32 R17, -RZ, R12.H1_H1 ;  /* 0x3000000cff117230 */ /* 0x000fe40000004100 */
[----:B------:R-:W-:Y:S02]  /*6e10*/  HFMA2 R18, R49, R18, R16 ;  /* 0x0000001231127231 */ /* 0x000fe40000000010 */
[----:B------:R-:W-:Y:S02]  /*6e20*/  HADD2.F32 R16, -RZ, R12.H0_H0 ;  /* 0x2000000cff107230 */ /* 0x000fe40000004100 */
[----:B------:R-:W-:Y:S02]  /*6e30*/  HFMA2 R14, R46, R15, R14 ;  /* 0x0000000f2e0e7231 */ /* 0x000fe4000000000e */
[----:B------:R-:W-:-:S02]  /*6e40*/  HADD2.F32 R12, -RZ, R13.H0_H0 ;  /* 0x2000000dff0c7230 */ /* 0x000fc40000004100 */
[----:B------:R-:W-:Y:S02]  /*6e50*/  HADD2.F32 R13, -RZ, R13.H1_H1 ;  /* 0x3000000dff0d7230 */ /* 0x000fe40000004100 */
[----:B------:R-:W-:Y:S01]  /*6e60*/  FADD.FTZ R16, R16, R17 ;  /* 0x0000001110107221 */ /* 0x000fe20000010000 */
[----:B------:R-:W-:Y:S02]  /*6e70*/  HADD2.F32 R15, -RZ, R14.H0_H0 ;  /* 0x2000000eff0f7230 */ /* 0x000fe40000004100 */
[----:B------:R-:W-:Y:S02]  /*6e80*/  HFMA2 R21, R45, R20, R21 ;  /* 0x000000142d157231 */ /* 0x000fe40000000015 */
[----:B------:R-:W-:Y:S02]  /*6e90*/  HFMA2 R18, R46, R19, R18 ;  /* 0x000000132e127231 */ /* 0x000fe40000000012 */
[----:B------:R-:W-:Y:S02]  /*6ea0*/  HADD2.F32 R14, -RZ, R14.H1_H1 ;  /* 0x3000000eff0e7230 */ /* 0x000fe40000004100 */
[----:B------:R-:W-:Y:S01]  /*6eb0*/  FADD.FTZ R13, R12, R13 ;  /* 0x0000000d0c0d7221 */ /* 0x000fe20000010000 */
[----:B------:R-:W-:Y:S01]  /*6ec0*/  FADD.FTZ R29, R29, R16 ;  /* 0x000000101d1d7221 */ /* 0x000fe20000010000 */
[----:B------:R-:W-:-:S02]  /*6ed0*/  HFMA2 R21, R49, R22, R21 ;  /* 0x0000001631157231 */ /* 0x000fc40000000015 */
[----:B------:R-:W-:Y:S01]  /*6ee0*/  FADD.FTZ R14, R15, R14 ;  /* 0x0000000e0f0e7221 */ /* 0x000fe20000010000 */
[----:B------:R-:W-:Y:S01]  /*6ef0*/  FADD.FTZ R28, R28, R13 ;  /* 0x0000000d1c1c7221 */ /* 0x000fe20000010000 */
[--C-:B------:R-:W-:Y:S02]  /*6f00*/  HADD2.F32 R17, -RZ, R18.reuse.H0_H0 ;  /* 0x20000012ff117230 */ /* 0x100fe40000004100 */
[----:B------:R-:W-:Y:S01]  /*6f10*/  FADD.FTZ R27, R27, R14 ;  /* 0x0000000e1b1b7221 */ /* 0x000fe20000010000 */
[----:B------:R-:W-:Y:S02]  /*6f20*/  HADD2.F32 R18, -RZ, R18.H1_H1 ;  /* 0x30000012ff127230 */ /* 0x000fe40000004100 */
[----:B------:R-:W-:-:S03]  /*6f30*/  HFMA2 R21, R46, R23, R21 ;  /* 0x000000172e157231 */ /* 0x000fc60000000015 */
[----:B------:R-:W-:Y:S02]  /*6f40*/  FADD.FTZ R17, R17, R18 ;  /* 0x0000001211117221 */ /* 0x000fe40000010000 */
[--C-:B------:R-:W-:Y:S02]  /*6f50*/  HADD2.F32 R19, -RZ, R21.reuse.H0_H0 ;  /* 0x20000015ff137230 */ /* 0x100fe40000004100 */
[----:B------:R-:W-:Y:S01]  /*6f60*/  FADD.FTZ R26, R26, R17 ;  /* 0x000000111a1a7221 */ /* 0x000fe20000010000 */
[----:B------:R-:W-:-:S05]  /*6f70*/  HADD2.F32 R20, -RZ, R21.H1_H1 ;  /* 0x30000015ff147230 */ /* 0x000fca0000004100 */
[----:B------:R-:W-:-:S04]  /*6f80*/  FADD.FTZ R20, R19, R20 ;  /* 0x0000001413147221 */ /* 0x000fc80000010000 */
[----:B------:R-:W-:-:S07]  /*6f90*/  FADD.FTZ R25, R25, R20 ;  /* 0x0000001419197221 */ /* 0x000fce0000010000 */
.L_x_21896:
[----:B------:R-:W-:Y:S05]  /*6fa0*/  BSYNC.RECONVERGENT B0 ;  /* 0x0000000000007941 */ /* 0x000fea0003800200 */
.L_x_21895:
[----:B------:R-:W-:Y:S01]  /*6fb0*/  IADD3 R12, PT, PT, R24, 0x3, RZ ;  /* 0x00000003180c7810 */ /* 0x000fe20007ffe0ff */
[----:B------:R-:W-:Y:S01]  /*6fc0*/  VIADD R41, R41, 0x80 ;  /* 0x0000008029297836 */ /* 0x000fe20000000000 */
[----:B------:R-:W-:Y:S02]  /*6fd0*/  IADD3 R6, P1, PT, R6, 0x10, RZ ;  /* 0x0000001006067810 */ /* 0x000fe40007f3e0ff */
[----:B------:R-:W-:Y:S02]  /*6fe0*/  ISETP.GE.U32.AND P0, PT, R12, UR4, PT ;  /* 0x000000040c007c0c */ /* 0x000fe4000bf06070 */
[----:B------:R-:W-:Y:S02]  /*6ff0*/  IADD3 R42, PT, PT, R42, 0x4, RZ ;  /* 0x000000042a2a7810 */ /* 0x000fe40007ffe0ff */
[----:B------:R-:W-:Y:S02]  /*7000*/  IADD3 R24, PT, PT, R24, 0x4, RZ ;  /* 0x0000000418187810 */ /* 0x000fe40007ffe0ff */
[----:B-1----:R-:W-:-:S02]  /*7010*/  IADD3 R5, PT, PT, R5, 0x200, RZ ;  /* 0x0000020005057810 */ /* 0x002fc40007ffe0ff */
[----:B------:R-:W-:Y:S02]  /*7020*/  IADD3 R11, PT, PT, R11, 0x80, RZ ;  /* 0x000000800b0b7810 */ /* 0x000fe40007ffe0ff */
[----:B------:R-:W-:-:S03]  /*7030*/  IADD3.X R3, PT, PT, RZ, R3, RZ, P1, !PT ;  /* 0x00000003ff037210 */ /* 0x000fc60000ffe4ff */
[----:B------:R-:W-:Y:S05]  /*7040*/  @!P0 BRA `(.L_x_21925) ;  /* 0xffffffd400a88947 */ /* 0x000fea000383ffff */
.L_x_21894:
[----:B0-----:R-:W-:Y:S05]  /*7050*/  BSYNC.RECONVERGENT B1 ;  /* 0x0000000000017941 */ /* 0x001fea0003800200 */
.L_x_21893:
[----:B---3--:R-:W0:Y:S01]  /*7060*/  SHFL.BFLY PT, R14, R29, 0x2, 0x1f ;  /* 0x0c401f001d0e7f89 */ /* 0x008e2200000e0000 */
[----:B------:R-:W3:Y:S01]  /*7070*/  S2UR UR5, SR_CgaCtaId ;  /* 0x00000000000579c3 */ /* 0x000ee20000008800 */
[C---:B------:R-:W-:Y:S01]  /*7080*/  LOP3.LUT R20, R10.reuse, 0x3c0, RZ, 0xc0, !PT ;  /* 0x000003c00a147812 */ /* 0x040fe200078ec0ff */
[----:B------:R-:W-:Y:S01]  /*7090*/  UMOV UR4, 0x400 ;  /* 0x0000040000047882 */ /* 0x000fe20000000000 */
[----:B------:R-:W2:Y:S01]  /*70a0*/  SHFL.BFLY PT, R3, R38, 0x2, 0x1f ;  /* 0x0c401f0026037f89 */ /* 0x000ea200000e0000 */
[----:B------:R-:W-:Y:S01]  /*70b0*/  SHF.R.U32.HI R18, RZ, 0x2, R39 ;  /* 0x00000002ff127819 */ /* 0x000fe20000011627 */
[----:B------:R-:W-:Y:S01]  /*70c0*/  UIADD3 UR4, UPT, UPT, UR4, 0x100, URZ ;  /* 0x0000010004047890 */ /* 0x000fe2000fffe0ff */
[C---:B------:R-:W-:Y:S01]  /*70d0*/  LOP3.LUT R22, R10.reuse, 0x3e0, RZ, 0xc0, !PT ;  /* 0x000003e00a167812 */ /* 0x040fe200078ec0ff */
[----:B------:R-:W4:Y:S01]  /*70e0*/  SHFL.BFLY PT, R2, R37, 0x2, 0x1f ;  /* 0x0c401f0025027f89 */ /* 0x000f2200000e0000 */
[----:B------:R-:W-:Y:S01]  /*70f0*/  BSSY.RECONVERGENT B0, `(.L_x_21926) ;  /* 0x0000050000007945 */ /* 0x000fe20003800200 */
[----:B------:R-:W-:Y:S01]  /*7100*/  IMAD R18, R9, 0x70, R18 ;  /* 0x0000007009127824 */ /* 0x000fe200078e0212 */
[C---:B------:R-:W-:Y:S01]  /*7110*/  LOP3.LUT P0, RZ, R10.reuse, 0x3c3, RZ, 0xc0, !PT ;  /* 0x000003c30aff7812 */ /* 0x040fe2000780c0ff */
[----:B------:R-:W4:Y:S01]  /*7120*/  SHFL.BFLY PT, R5, R36, 0x2, 0x1f ;  /* 0x0c401f0024057f89 */ /* 0x000f2200000e0000 */
[----:B------:R-:W-:-:S02]  /*7130*/  LOP3.LUT P1, RZ, R10, 0x3e3, RZ, 0xc0, !PT ;  /* 0x000003e30aff7812 */ /* 0x000fc4000782c0ff */
[----:B------:R-:W-:Y:S01]  /*7140*/  ISETP.GT.U32.AND P3, PT, R10, 0x1f, PT ;  /* 0x0000001f0a00780c */ /* 0x000fe20003f64070 */
[----:B------:R-:W4:Y:S04]  /*7150*/  SHFL.BFLY PT, R4, R35, 0x2, 0x1f ;  /* 0x0c401f0023047f89 */ /* 0x000f2800000e0000 */
[----:B------:R-:W4:Y:S04]  /*7160*/  SHFL.BFLY PT, R11, R34, 0x2, 0x1f ;  /* 0x0c401f00220b7f89 */ /* 0x000f2800000e0000 */
[----:B-1----:R-:W1:Y:S01]  /*7170*/  SHFL.BFLY PT, R6, R33, 0x2, 0x1f ;  /* 0x0c401f0021067f89 */ /* 0x002e6200000e0000 */
[----:B0-----:R-:W-:Y:S01]  /*7180*/  FADD.FTZ R29, R14, R29 ;  /* 0x0000001d0e1d7221 */ /* 0x001fe20000010000 */
[----:B------:R-:W-:Y:S01]  /*7190*/  LOP3.LUT R14, R10, 0x3, RZ, 0xc0, !PT ;  /* 0x000000030a0e7812 */ /* 0x000fe200078ec0ff */
[----:B---3--:R-:W-:Y:S01]  /*71a0*/  ULEA UR4, UR5, UR4, 0x18 ;  /* 0x0000000405047291 */ /* 0x008fe2000f8ec0ff */
[----:B------:R-:W0:Y:S01]  /*71b0*/  SHFL.BFLY PT, R13, R32, 0x2, 0x1f ;  /* 0x0c401f00200d7f89 */ /* 0x000e2200000e0000 */
[----:B--2---:R-:W-:Y:S01]  /*71c0*/  FADD.FTZ R38, R3, R38 ;  /* 0x0000002603267221 */ /* 0x004fe20000010000 */
[----:B------:R-:W-:-:S02]  /*71d0*/  ISETP.NE.AND P2, PT, R14, RZ, PT ;  /* 0x000000ff0e00720c */ /* 0x000fc40003f45270 */
[----:B------:R-:W2:Y:S01]  /*71e0*/  SHFL.BFLY PT, R12, R31, 0x2, 0x1f ;  /* 0x0c401f001f0c7f89 */ /* 0x000ea200000e0000 */
[----:B----4-:R-:W-:Y:S01]  /*71f0*/  FADD.FTZ R37, R2, R37 ;  /* 0x0000002502257221 */ /* 0x010fe20000010000 */
[----:B------:R-:W-:Y:S02]  /*7200*/  ISETP.NE.OR P5, PT, R20, 0x40, P2 ;  /* 0x000000401400780c */ /* 0x000fe400017a5670 */
[----:B------:R-:W3:Y:S01]  /*7210*/  SHFL.BFLY PT, R15, R30, 0x2, 0x1f ;  /* 0x0c401f001e0f7f89 */ /* 0x000ee200000e0000 */
[----:B------:R-:W-:Y:S01]  /*7220*/  FADD.FTZ R36, R5, R36 ;  /* 0x0000002405247221 */ /* 0x000fe20000010000 */
[----:B------:R-:W-:Y:S02]  /*7230*/  LEA R18, R18, UR4, 0x2 ;  /* 0x0000000412127c11 */ /* 0x000fe4000f8e10ff */
[----:B------:R-:W4:Y:S01]  /*7240*/  SHFL.BFLY PT, R17, R28, 0x2, 0x1f ;  /* 0x0c401f001c117f89 */ /* 0x000f2200000e0000 */
[----:B------:R-:W-:Y:S01]  /*7250*/  FADD.FTZ R35, R4, R35 ;  /* 0x0000002304237221 */ /* 0x000fe20000010000 */
[----:B------:R-:W-:-:S02]  /*7260*/  ISETP.NE.OR P4, PT, R22, 0x20, P2 ;  /* 0x000000201600780c */ /* 0x000fc40001785670 */
[----:B------:R-:W4:Y:S01]  /*7270*/  SHFL.BFLY PT, R16, R27, 0x2, 0x1f ;  /* 0x0c401f001b107f89 */ /* 0x000f2200000e0000 */
[----:B------:R-:W-:-:S03]  /*7280*/  FADD.FTZ R34, R11, R34 ;  /* 0x000000220b227221 */ /* 0x000fc60000010000 */
[----:B------:R-:W4:Y:S01]  /*7290*/  SHFL.BFLY PT, R19, R26, 0x2, 0x1f ;  /* 0x0c401f001a137f89 */ /* 0x000f2200000e0000 */
        /* <DEDUP_REMOVED lines=13> */
[----:B-1----:R-:W-:-:S03]  /*7370*/  FADD.FTZ R25, R0, R25 ;  /* 0x0000001900197221 */ /* 0x002fc60000010000 */
[----:B------:R-:W1:Y:S04]  /*7380*/  SHFL.BFLY PT, R6, R33, 0x1, 0x1f ;  /* 0x0c201f0021067f89 */ /* 0x000e6800000e0000 */
        /* <DEDUP_REMOVED lines=13> */
[----:B------:R-:W-:-:S03]  /*7460*/  FADD.FTZ R29, R29, R0 ;  /* 0x000000001d1d7221 */ /* 0x000fc60000010000 */
[----:B------:R-:W1:Y:S01]  /*7470*/  SHFL.BFLY PT, R14, R25, 0x1, 0x1f ;  /* 0x0c201f00190e7f89 */ /* 0x000e6200000e0000 */
[----:B0-----:R-:W-:Y:S01]  /*7480*/  FADD.FTZ R32, R32, R13 ;  /* 0x0000000d20207221 */ /* 0x001fe20000010000 */
[----:B------:R-:W-:Y:S01]  /*7490*/  BAR.SYNC.DEFER_BLOCKING 0x0 ;  /* 0x0000000000007b1d */ /* 0x000fe20000010000 */
[----:B--2---:R-:W-:Y:S01]  /*74a0*/  FADD.FTZ R31, R31, R12 ;  /* 0x0000000c1f1f7221 */ /* 0x004fe20000010000 */
[----:B---3--:R-:W-:Y:S01]  /*74b0*/  FADD.FTZ R30, R30, R15 ;  /* 0x0000000f1e1e7221 */ /* 0x008fe20000010000 */
[----:B----4-:R-:W-:Y:S01]  /*74c0*/  FADD.FTZ R0, R28, R17 ;  /* 0x000000111c007221 */ /* 0x010fe20000010000 */
[----:B------:R-:W-:Y:S01]  /*74d0*/  FADD.FTZ R3, R16, R19 ;  /* 0x0000001310037221 */ /* 0x000fe20000010000 */
[----:B-1----:R-:W-:Y:S01]  /*74e0*/  FADD.FTZ R2, R26, R21 ;  /* 0x000000151a027221 */ /* 0x002fe20000010000 */
        /* <DEDUP_REMOVED lines=16> */
.L_x_21927:
[----:B------:R-:W-:Y:S05]  /*75f0*/  BSYNC.RECONVERGENT B0 ;  /* 0x0000000000007941 */ /* 0x000fea0003800200 */
.L_x_21926:
        /* <DEDUP_REMOVED lines=31> */
.L_x_21929:
[----:B------:R-:W-:Y:S05]  /*77f0*/  BSYNC.RECONVERGENT B0 ;  /* 0x0000000000007941 */ /* 0x000fea0003800200 */
.L_x_21928:
        /* <DEDUP_REMOVED lines=17> */
.L_x_21931:
[----:B------:R-:W-:Y:S05]  /*7910*/  BSYNC.RECONVERGENT B0 ;  /* 0x0000000000007941 */ /* 0x000fea0003800200 */
.L_x_21930:
        /* <DEDUP_REMOVED lines=31> */
.L_x_21933:
[----:B------:R-:W-:Y:S05]  /*7b10*/  BSYNC.RECONVERGENT B0 ;  /* 0x0000000000007941 */ /* 0x000fea0003800200 */
.L_x_21932:
        /* <DEDUP_REMOVED lines=21> */
[----:B------:R-:W-:Y:S01]  /*7c70*/  STG.E.U16 desc[UR10][R6.64], R37 ;  /* 0x0000002506007986 */ /* 0x000fe2000c10150a */
[----:B------:R-:W-:Y:S02]  /*7c80*/  PRMT R8, R35, 0x7632, R8 ;  /* 0x0000763223087816 */ /* 0x000fe40000000008 */
[----:B------:R-:W-:Y:S01]  /*7c90*/  PRMT R9, R33, 0x7632, R9 ;  /* 0x0000763221097816 */ /* 0x000fe20000000009 */
[----:B------:R0:W-:Y:S01]  /*7ca0*/  STG.E.U16 desc[UR10][R6.64+0x10], R4 ;  /* 0x0000100406007986 */ /* 0x0001e2000c10150a */
[----:B------:R-:W-:Y:S02]  /*7cb0*/  PRMT R10, R31, 0x7632, R10 ;  /* 0x000076321f0a7816 */ /* 0x000fe4000000000a */
[----:B------:R-:W-:Y:S01]  /*7cc0*/  PRMT R3, R29, 0x7632, R3 ;  /* 0x000076321d037816 */ /* 0x000fe20000000003 */
[----:B------:R-:W-:Y:S01]  /*7cd0*/  STG.E.U16 desc[UR10][R6.64+0x20], R35 ;  /* 0x0000202306007986 */ /* 0x000fe2000c10150a */
[----:B------:R-:W-:-:S03]  /*7ce0*/  PRMT R5, R2, 0x7632, R5 ;  /* 0x0000763202057816 */ /* 0x000fc60000000005 */
        /* <DEDUP_REMOVED lines=13> */
.L_x_21934:
        /* <DEDUP_REMOVED lines=12> */
.L_x_27645:


//--------------------- .text._ZN4vllm25paged_attention_v2_kernelIttLi96ELi32ELi128ELNS_18Fp8KVCacheDataTypeE0ELb1ELi512EEEvPfS2_PT_PKS3_PKT0_S9_ifPKiSB_iPKfiiiSD_SD_iiiii --------------------------
	.section	.text._ZN4vllm25paged_attention_v2_kernelIttLi96ELi32ELi128ELNS_18Fp8KVCacheDataTypeE0ELb1ELi512EEEvPfS2_PT_PKS3_PKT0_S9_ifPKiSB_iPKfiiiSD_SD_iiiii,"ax",@progbits
	.align	128
        .global         _ZN4vllm25paged_attention_v2_kernelIttLi96ELi32ELi128ELNS_18Fp8KVCacheDataTypeE0ELb1ELi512EEEvPfS2_PT_PKS3_PKT0_S9_ifPKiSB_iPKfiiiSD_SD_iiiii
        .type           _ZN4vllm25paged_attention_v2_kernelIttLi96ELi32ELi128ELNS_18Fp8KVCacheDataTypeE0ELb1ELi512EEEvPfS2_PT_PKS3_PKT0_S9_ifPKiSB_iPKfiiiSD_SD_iiiii,@function
        .size           _ZN4vllm25paged_attention_v2_kernelIttLi96ELi32ELi128ELNS_18Fp8KVCacheDataTypeE0ELb1ELi512EEEvPfS2_PT_PKS3_PKT0_S9_ifPKiSB_iPKfiiiSD_SD_iiiii,(.L_x_27646 - _ZN4vllm25paged_attention_v2_kernelIttLi96ELi32ELi128ELNS_18Fp8KVCacheDataTypeE0ELb1ELi512EEEvPfS2_PT_PKS3_PKT0_S9_ifPKiSB_iPKfiiiSD_SD_iiiii)
        .other          _ZN4vllm25paged_attention_v2_kernelIttLi96ELi32ELi128ELNS_18Fp8KVCacheDataTypeE0ELb1ELi512EEEvPfS2_PT_PKS3_PKT0_S9_ifPKiSB_iPKfiiiSD_SD_iiiii,@"STO_CUDA_ENTRY STV_DEFAULT"
_ZN4vllm25paged_attention_v2_kernelIttLi96ELi32ELi128ELNS_18Fp8KVCacheDataTypeE0ELb1ELi512EEEvPfS2_PT_PKS3_PKT0_S9_ifPKiSB_iPKfiiiSD_SD_iiiii:
.text._ZN4vllm25paged_attention_v2_kernelIttLi96ELi32ELi128ELNS_18Fp8KVCacheDataTypeE0ELb1ELi512EEEvPfS2_PT_PKS3_PKT0_S9_ifPKiSB_iPKfiiiSD_SD_iiiii:
        /* <DEDUP_REMOVED lines=50> */
[----:B------:R-:W-:Y:S02]  /*0320*/  MOV R3, UR5 ;  /* 0x0000000500037c02 */ /* 0x000fe40008000f00 */
[----:B------:R-:W-:Y:S01]  /*0330*/  MOV R2, UR4 ;  /* 0x0000000400027c02 */ /* 0x000fe20008000f00 */
[----:B----4-:R-:W2:Y:S01]  /*0340*/  MUFU.RCP R0, R0 ;  /* 0x0000000000007308 */ /* 0x010ea20000001000 */
[----:B------:R-:W-:-:S04]  /*0350*/  UMOV UR4, URZ ;  /* 0x000000ff00047c82 */ /* 0x000fc80008000000 */
[----:B------:R4:W5:Y:S01]  /*0360*/  @P1 LDG.E.CONSTANT R44, desc[UR14][R2.64] ;  /* 0x0000000e022c1981 */ /* 0x000962000c1e9900 */
[----:B------:R-:W-:Y:S01]  /*0370*/  UIADD3 UR11, UPT, UPT, UR20, -0x1, URZ ;  /* 0xffffffff140b7890 */ /* 0x000fe2000fffe0ff */
[----:B------:R-:W-:Y:S01]  /*0380*/  BSSY.RECONVERGENT B0, `(.L_x_21935) ;  /* 0x0000217000007945 */ /* 0x000fe20003800200 */
[----:B------:R-:W-:Y:S01]  /*0390*/  ULEA UR10, UR18, 0x10, 0x4 ;  /* 0x00000010120a7891 */ /* 0x000fe2000f8e20ff */
[----:B------:R-:W-:-:S03]  /*03a0*/  IMAD.MOV.U32 R41, RZ, RZ, -0x800001 ;  /* 0xff7fffffff297424 */ /* 0x000fc600078e00ff */
[----:B------:R-:W-:Y:S01]  /*03b0*/  MOV R12, UR11 ;  /* 0x0000000b000c7c02 */ /* 0x000fe20008000f00 */
[----:B------:R-:W-:-:S03]  /*03c0*/  ULOP3.LUT UR11, UR11, UR26, URZ, 0x3c, !UPT ;  /* 0x0000001a0b0b7292 */ /* 0x000fc6000f8e3cff */
[----:B------:R-:W-:Y:S01]  /*03d0*/  IABS R12, R12 ;  /* 0x0000000c000c7213 */ /* 0x000fe20000000000 */
[----:B------:R-:W-:Y:S01]  /*03e0*/  UISETP.GE.AND UP2, UPT, UR11, URZ, UPT ;  /* 0x000000ff0b00728c */ /* 0x000fe2000bf46270 */
[----:B--2---:R-:W-:Y:S01]  /*03f0*/  VIADD R8, R0, 0xffffffe ;  /* 0x0ffffffe00087836 */ /* 0x004fe20000000000 */
[----:B------:R-:W-:-:S04]  /*0400*/  IABS R0, UR21 ;  /* 0x0000001500007c13 */ /* 0x000fc80008000000 */
[----:B------:R-:W-:Y:S01]  /*0410*/  R2UR UR8, R0 ;  /* 0x00000000000872ca */ /* 0x000fe200000e0000 */
[----:B------:R-:W2:Y:S01]  /*0420*/  F2I.FTZ.U32.TRUNC.NTZ R8, R8 ;  /* 0x0000000800087305 */ /* 0x000ea2000021f000 */
[----:B------:R-:W-:-:S04]  /*0430*/  MOV R0, UR26 ;  /* 0x0000001a00007c02 */ /* 0x000fc80008000f00 */
[----:B------:R-:W-:-:S04]  /*0440*/  IABS R0, R0 ;  /* 0x0000000000007213 */ /* 0x000fc80000000000 */
[----:B------:R-:W1:Y:S01]  /*0450*/  I2F.RP R9, R0 ;  /* 0x0000000000097306 */ /* 0x000e620000209400 */
[----:B------:R-:W-:Y:S02]  /*0460*/  MOV R43, R0 ;  /* 0x00000000002b7202 */ /* 0x000fe40000000f00 */
[----:B--2---:R-:W-:-:S05]  /*0470*/  R2UR UR5, R8 ;  /* 0x00000000080572ca */ /* 0x004fca00000e0000 */
[----:B-1----:R-:W4:Y:S08]  /*0480*/  MUFU.RCP R9, R9 ;  /* 0x0000000900097308 */ /* 0x002f300000001000 */
[----:B------:R-:W-:-:S04]  /*0490*/  UIADD3 UR7, UPT, UPT, URZ, -UR5, URZ ;  /* 0x80000005ff077290 */ /* 0x000fc8000fffe0ff */
[----:B------:R-:W-:-:S04]  /*04a0*/  UIMAD UR7, UR7, UR9, URZ ;  /* 0x00000009070772a4 */ /* 0x000fc8000f8e02ff */
[----:B------:R-:W-:Y:S02]  /*04b0*/  UIMAD.WIDE.U32 UR4, UR5, UR7, UR4 ;  /* 0x00000007050472a5 */ /* 0x000fe4000f8e0004 */
[----:B------:R-:W-:Y:S02]  /*04c0*/  UIADD3 UR7, UPT, UPT, UR20, 0x1f, URZ ;  /* 0x0000001f14077890 */ /* 0x000fe4000fffe0ff */
[----:B------:R-:W-:Y:S01]  /*04d0*/  UIMAD.WIDE.U32 UR4, UR5, UR8, URZ ;  /* 0x00000008050472a5 */ /* 0x000fe2000f8e00ff */
[----:B----4-:R-:W-:Y:S01]  /*04e0*/  VIADD R3, R9, 0xffffffe ;  /* 0x0ffffffe09037836 */ /* 0x010fe20000000000 */
[----:B------:R-:W-:Y:S02]  /*04f0*/  USHF.R.U32.HI UR7, URZ, 0x5, UR7 ;  /* 0x00000005ff077899 */ /* 0x000fe40008011607 */
[----:B------:R-:W-:Y:S02]  /*0500*/  UIADD3 UR4, UPT, UPT, URZ, -UR5, URZ ;  /* 0x80000005ff047290 */ /* 0x000fe4000fffe0ff */
[----:B------:R-:W-:Y:S01]  /*0510*/  UISETP.LT.U32.AND UP6, UPT, UR7, UR10, UPT ;  /* 0x0000000a0700728c */ /* 0x000fe2000bfc1070 */
[----:B------:R-:W1:Y:S01]  /*0520*/  F2I.FTZ.U32.TRUNC.NTZ R3, R3 ;  /* 0x0000000300037305 */ /* 0x000e62000021f000 */
[----:B------:R-:W-:-:S02]  /*0530*/  UIMAD UR4, UR9, UR4, UR8 ;  /* 0x00000004090472a4 */ /* 0x000fc4000f8e0208 */
[----:B------:R-:W-:Y:S02]  /*0540*/  USEL UR10, UR7, UR10, UP6 ;  /* 0x0000000a070a7287 */ /* 0x000fe4000b000000 */
[----:B------:R-:W-:Y:S01]  /*0550*/  UISETP.GT.U32.AND UP1, UPT, UR9, UR4, UPT ;  /* 0x000000040900728c */ /* 0x000fe2000bf24070 */
[----:B-1----:R-:W-:-:S10]  /*0560*/  IMAD R10, R3, R0, RZ ;  /* 0x00000000030a7224 */ /* 0x002fd400078e02ff */
[----:B------:R-:W-:Y:S02]  /*0570*/  @!UP1 UIADD3 UR4, UPT, UPT, UR4, -UR9, URZ ;  /* 0x8000000904049290 */ /* 0x000fe4000fffe0ff */
[----:B------:R-:W-:Y:S01]  /*0580*/  @!UP1 UIADD3 UR5, UPT, UPT, UR5, 0x1, URZ ;  /* 0x0000000105059890 */ /* 0x000fe2000fffe0ff */
[----:B------:R-:W-:Y:S01]  /*0590*/  IMAD.MOV R9, RZ, RZ, -R10 ;  /* 0x000000ffff097224 */ /* 0x000fe200078e0a0a */
[----:B------:R-:W-:Y:S02]  /*05a0*/  UISETP.GE.U32.AND UP0, UPT, UR4, UR9, UPT ;  /* 0x000000090400728c */ /* 0x000fe4000bf06070 */
        /* <DEDUP_REMOVED lines=16> */
[----:B-1----:R-:W-:Y:S01]  /*06b0*/  HFMA2 R2, -RZ, RZ, 0, 0 ;  /* 0x00000000ff027431 */ /* 0x002fe200000001ff */
[----:B--2---:R-:W-:-:S04]  /*06c0*/  IADD3 R8, PT, PT, R8, 0xffffffe, RZ ;  /* 0x0ffffffe08087810 */ /* 0x004fc80007ffe0ff */
[----:B------:R-:W-:Y:S02]  /*06d0*/  R2UR UR4, R2 ;  /* 0x00000000020472ca */ /* 0x000fe400000e0000 */
[----:B------:R-:W-:Y:S01]  /*06e0*/  IABS R2, UR19 ;  /* 0x0000001300027c13 */ /* 0x000fe20008000000 */
[----:B------:R-:W1:Y:S10]  /*06f0*/  F2I.FTZ.U32.TRUNC.NTZ R8, R8 ;  /* 0x0000000800087305 */ /* 0x000e74000021f000 */
[----:B------:R-:W-:Y:S01]  /*0700*/  IMAD.HI.U32 R9, R3, R9, UR4 ;  /* 0x0000000403097e27 */ /* 0x000fe2000f8e0009 */
[----:B------:R-:W-:-:S04]  /*0710*/  MOV R3, R12 ;  /* 0x0000000c00037202 */ /* 0x000fc80000000f00 */
[----:B------:R-:W-:Y:S02]  /*0720*/  R2UR UR4, R3 ;  /* 0x00000000030472ca */ /* 0x000fe400000e0000 */
[----:B------:R-:W-:Y:S02]  /*0730*/  R2UR UR32, R9 ;  /* 0x00000000092072ca */ /* 0x000fe400000e0000 */
[----:B-1----:R-:W-:Y:S01]  /*0740*/  R2UR UR5, R8 ;  /* 0x00000000080572ca */ /* 0x002fe200000e0000 */
[----:B------:R-:W1:Y:S01]  /*0750*/  @!P0 S2R R9, SR_CgaCtaId ;  /* 0x0000000000098919 */ /* 0x000e620000008800 */
[----:B------:R-:W-:-:S09]  /*0760*/  SHF.R.U32.HI R8, RZ, 0x5, R36 ;  /* 0x00000005ff087819 */ /* 0x000fd20000011624 */
[----:B------:R-:W-:Y:S02]  /*0770*/  UIMAD.WIDE.U32 UR8, UR32, UR4, URZ ;  /* 0x00000004200872a5 */ /* 0x000fe4000f8e00ff */
[----:B------:R-:W-:-:S04]  /*0780*/  UIADD3 UR8, UPT, UPT, URZ, -UR5, URZ ;  /* 0x80000005ff087290 */ /* 0x000fc8000fffe0ff */
[----:B------:R-:W-:Y:S01]  /*0790*/  UIMAD UR8, UR8, UR23, URZ ;  /* 0x00000017080872a4 */ /* 0x000fe2000f8e02ff */
[----:B------:R-:W-:Y:S01]  /*07a0*/  UMOV UR12, UR9 ;  /* 0x00000009000c7c82 */ /* 0x000fe20008000000 */
[----:B------:R-:W-:Y:S01]  /*07b0*/  R2UR UR9, R2 ;  /* 0x00000000020972ca */ /* 0x000fe200000e0000 */
[----:B------:R-:W-:Y:S01]  /*07c0*/  IMAD R3, RZ, RZ, -UR12 ;  /* 0x8000000cff037e24 */ /* 0x000fe2000f8e02ff */
[----:B------:R-:W-:-:S03]  /*07d0*/  IADD3 R2, PT, PT, RZ, -R11, RZ ;  /* 0x8000000bff027210 */ /* 0x000fc60007ffe0ff */
[----:B------:R-:W-:Y:S01]  /*07e0*/  IMAD R3, R0, R3, UR4 ;  /* 0x0000000400037e24 */ /* 0x000fe2000f8e0203 */
[----:B------:R-:W-:Y:S02]  /*07f0*/  UMOV UR4, URZ ;  /* 0x000000ff00047c82 */ /* 0x000fe40008000000 */
[----:B------:R-:W-:Y:S01]  /*0800*/  UIMAD.WIDE.U32 UR4, UR5, UR8, UR4 ;  /* 0x00000008050472a5 */ /* 0x000fe2000f8e0004 */
[----:B------:R-:W-:Y:S02]  /*0810*/  R2UR UR8, R2 ;  /* 0x00000000020872ca */ /* 0x000fe400000e0000 */
[----:B------:R-:W-:Y:S02]  /*0820*/  ISETP.GT.U32.AND P1, PT, R0, R3, PT ;  /* 0x000000030000720c */ /* 0x000fe40003f24070 */
[----:B------:R-:W-:Y:S01]  /*0830*/  UIMAD.WIDE.U32 UR4, UR5, UR9, URZ ;  /* 0x00000009050472a5 */ /* 0x000fe2000f8e00ff */
[----:B------:R-:W-:-:S08]  /*0840*/  @!P0 MOV R2, 0x400 ;  /* 0x0000040000028802 */ /* 0x000fd00000000f00 */
[----:B------:R-:W-:Y:S02]  /*0850*/  UIMAD UR4, UR5, UR8, UR9 ;  /* 0x00000008050472a4 */ /* 0x000fe4000f8e0209 */
[----:B------:R-:W-:Y:S01]  /*0860*/  VOTEU.ANY UP3, P1 ;  /* 0x0000000000ff7886 */ /* 0x000fe20000860100 */
[----:B------:R-:W-:Y:S01]  /*0870*/  PLOP3.LUT P1, PT, PT, PT, UP3, 0x80, 0x8 ;  /* 0x000000000008781c */ /* 0x000fe20003f2f038 */
[----:B------:R-:W-:Y:S02]  /*0880*/  UISETP.GT.U32.AND UP5, UPT, UR23, UR4, UPT ;  /* 0x000000041700728c */ /* 0x000fe4000bfa4070 */
[----:B0-----:R-:W-:Y:S02]  /*0890*/  @UP0 UIMAD UR9, UR21, UR13, UR19 ;  /* 0x0000000d150902a4 */ /* 0x001fe4000f8e0213 */
[----:B------:R-:W-:Y:S02]  /*08a0*/  @!UP3 UIADD3 UR12, UPT, UPT, UR12, 0x1, URZ ;  /* 0x000000010c0cb890 */ /* 0x000fe4000fffe0ff */
[----:B------:R-:W-:-:S05]  /*08b0*/  @UP0 UIMAD UR9, UR9, UR27, 0x1 ;  /* 0x00000001090904a4 */ /* 0x000fca000f8e021b */
[----:B------:R-:W-:Y:S01]  /*08c0*/  @!UP5 UIADD3 UR4, UPT, UPT, UR4, -UR23, URZ ;  /* 0x800000170404d290 */ /* 0x000fe2000fffe0ff */
[-C--:B------:R-:W-:Y:S01]  /*08d0*/  @!P1 IADD3 R3, PT, PT, R3, -R0.reuse, RZ ;  /* 0x8000000003039210 */ /* 0x080fe20007ffe0ff */
[----:B------:R-:W-:Y:S02]  /*08e0*/  @!UP5 UIADD3 UR5, UPT, UPT, UR5, 0x1, URZ ;  /* 0x000000010505d890 */ /* 0x000fe4000fffe0ff */
[----:B------:R-:W-:Y:S01]  /*08f0*/  UISETP.GE.U32.AND UP4, UPT, UR4, UR23, UPT ;  /* 0x000000170400728c */ /* 0x000fe2000bf86070 */
[----:B------:R-:W-:Y:S01]  /*0900*/  ISETP.GE.U32.AND P1, PT, R3, R0, PT ;  /* 0x000000000300720c */ /* 0x000fe20003f26070 */
[----:B------:R-:W-:Y:S01]  /*0910*/  ULOP3.LUT UR4, UR19, UR16, URZ, 0x3c, !UPT ;  /* 0x0000001013047292 */ /* 0x000fe2000f8e3cff */
[----:B-1----:R-:W-:Y:S02]  /*0920*/  @!P0 LEA R3, R9, R2, 0x18 ;  /* 0x0000000209038211 */ /* 0x002fe400078ec0ff */
[----:B------:R-:W-:Y:S01]  /*0930*/  MOV R9, UR18 ;  /* 0x0000001200097c02 */ /* 0x000fe20008000f00 */
[----:B------:R-:W-:-:S02]  /*0940*/  UISETP.GE.AND UP5, UPT, UR4, URZ, UPT ;  /* 0x000000ff0400728c */ /* 0x000fc4000bfa6270 */
[----:B------:R-:W-:Y:S01]  /*0950*/  @!P0 IMAD R3, R36, 0x10, R3 ;  /* 0x0000001024038824 */ /* 0x000fe200078e0203 */
[----:B------:R-:W-:Y:S02]  /*0960*/  LEA R42, R9, R8, 0x4 ;  /* 0x00000008092a7211 */ /* 0x000fe400078e20ff */
[----:B------:R-:W-:Y:S02]  /*0970*/  @UP4 UIADD3 UR5, UPT, UPT, UR5, 0x1, URZ ;  /* 0x0000000105054890 */ /* 0x000fe4000fffe0ff */
[----:B------:R-:W-:Y:S01]  /*0980*/  UISETP.NE.AND UP4, UPT, UR16, URZ, UPT ;  /* 0x000000ff1000728c */ /* 0x000fe2000bf85270 */
[----:B------:R-:W-:-:S04]  /*0990*/  VOTEU.ANY UP3, P1 ;  /* 0x0000000000ff7886 */ /* 0x000fc80000860100 */
[----:B------:R-:W-:Y:S02]  /*09a0*/  UMOV UR8, UR5 ;  /* 0x0000000500087c82 */ /* 0x000fe40008000000 */
[----:B------:R-:W-:Y:S02]  /*09b0*/  @!UP5 UIADD3 UR8, UPT, UPT, URZ, -UR8, URZ ;  /* 0x80000008ff08d290 */ /* 0x000fe4000fffe0ff */
[----:B------:R-:W-:Y:S02]  /*09c0*/  @UP3 UIADD3 UR12, UPT, UPT, UR12, 0x1, URZ ;  /* 0x000000010c0c3890 */ /* 0x000fe4000fffe0ff */
[----:B------:R-:W-:-:S04]  /*09d0*/  @!UP4 ULOP3.LUT UR8, URZ, UR16, URZ, 0x33, !UPT ;  /* 0x00000010ff08c292 */ /* 0x000fc8000f8e33ff */
[----:B------:R-:W-:Y:S01]  /*09e0*/  @!UP0 UIMAD UR6, UR6, UR13, UR8 ;  /* 0x0000000d060682a4 */ /* 0x000fe2000f8e0208 */
[----:B------:R-:W-:Y:S01]  /*09f0*/  UMOV UR16, UR12 ;  /* 0x0000000c00107c82 */ /* 0x000fe20008000000 */
[----:B---3--:R0:W-:Y:S01]  /*0a00*/  @!P0 STS.128 [R3], R4 ;  /* 0x0000000403008388 */ /* 0x0081e20000000c00 */
[----:B------:R-:W-:Y:S01]  /*0a10*/  BAR.SYNC.DEFER_BLOCKING 0x0 ;  /* 0x0000000000007b1d */ /* 0x000fe20000010000 */
[----:B------:R-:W-:Y:S01]  /*0a20*/  ISETP.GE.U32.AND P0, PT, R42, UR10, PT ;  /* 0x0000000a2a007c0c */ /* 0x000fe2000bf06070 */
[----:B------:R-:W-:Y:S02]  /*0a30*/  @!UP0 UIADD3 UR6, UPT, UPT, URZ, -UR6, URZ ;  /* 0x80000006ff068290 */ /* 0x000fe4000fffe0ff */
[----:B------:R-:W-:Y:S02]  /*0a40*/  @!UP2 UIADD3 UR16, UPT, UPT, URZ, -UR16, URZ ;  /* 0x80000010ff10a290 */ /* 0x000fe4000fffe0ff */
[----:B------:R-:W-:Y:S02]  /*0a50*/  @!UP1 ULOP3.LUT UR16, URZ, UR26, URZ, 0x33, !UPT ;  /* 0x0000001aff109292 */ /* 0x000fe4000f8e33ff */
[----:B------:R-:W-:-:S06]  /*0a60*/  @!UP0 UIMAD UR9, UR27, UR6, 0x1 ;  /* 0x000000011b0984a4 */ /* 0x000fcc000f8e0206 */
[----:B------:R-:W-:Y:S06]  /*0a70*/  @P0 BRA `(.L_x_21936) ;  /* 0x00000018009c0947 */ /* 0x000fec0003800000 */
[----:B------:R-:W1:Y:S01]  /*0a80*/  LDCU UR4, c[0x0][0x3c8] ;  /* 0x00007900ff0477ac */ /* 0x000e620008000800 */
[----:B------:R-:W2:Y:S01]  /*0a90*/  S2UR UR5, SR_CgaCtaId ;  /* 0x00000000000579c3 */ /* 0x000ea20000008800 */
[----:B0-----:R-:W-:Y:S01]  /*0aa0*/  IMAD.WIDE.U32 R2, R42, 0x4, RZ ;  /* 0x000000042a027825 */ /* 0x001fe200078e00ff */
[----:B------:R-:W-:Y:S01]  /*0ab0*/  LEA R0, R8, UR22, 0x5 ;  /* 0x0000001608007c11 */ /* 0x000fe2000f8e28ff */
[----:B------:R-:W0:Y:S01]  /*0ac0*/  LDCU.64 UR6, c[0x0][0x3b8] ;  /* 0x00007700ff0677ac */ /* 0x000e220008000a00 */
[----:B------:R-:W-:-:S03]  /*0ad0*/  MOV R41, 0xff7fffff ;  /* 0xff7fffff00297802 */ /* 0x000fc60000000f00 */
[----:B------:R-:W-:Y:S01]  /*0ae0*/  VIADD R37, R0, 0x1 ;  /* 0x0000000100257836 */ /* 0x000fe20000000000 */
[----:B-1----:R-:W-:-:S06]  /*0af0*/  UIMAD UR4, UR17, UR4, URZ ;  /* 0x00000004110472a4 */ /* 0x002fcc000f8e02ff */
[----:B------:R-:W-:Y:S01]  /*0b00*/  MOV R5, UR4 ;  /* 0x0000000400057c02 */ /* 0x000fe20008000f00 */
[----:B------:R-:W-:Y:S02]  /*0b10*/  UMOV UR4, 0x400 ;  /* 0x0000040000047882 */ /* 0x000fe40000000000 */
[----:B------:R-:W-:Y:S02]  /*0b20*/  UIADD3 UR4, UPT, UPT, UR4, 0xe0, URZ ;  /* 0x000000e004047890 */ /* 0x000fe4000fffe0ff */
[----:B------:R-:W-:Y:S01]  /*0b30*/  IMAD.WIDE R2, R5, 0x4, R2 ;  /* 0x0000000405027825 */ /* 0x000fe200078e0202 */
[----:B------:R-:W-:Y:S01]  /*0b40*/  LOP3.LUT R5, R36, 0x1f, RZ, 0xc0, !PT ;  /* 0x0000001f24057812 */ /* 0x000fe200078ec0ff */
[----:B--2---:R-:W-:Y:S01]  /*0b50*/  ULEA UR4, UR5, UR4, 0x18 ;  /* 0x0000000405047291 */ /* 0x004fe2000f8ec0ff */
[----:B0-----:R-:W-:-:S03]  /*0b60*/  IADD3 R2, P0, PT, R2, UR6, RZ ;  /* 0x0000000602027c10 */ /* 0x001fc6000ff1e0ff */
[----:B------:R-:W-:Y:S01]  /*0b70*/  IMAD R8, R8, 0x20, R5 ;  /* 0x0000002008087824 */ /* 0x000fe200078e0205 */
[----:B------:R-:W-:Y:S02]  /*0b80*/  IADD3 R5, PT, PT, R5, R0, RZ ;  /* 0x0000000005057210 */ /* 0x000fe40007ffe0ff */
[----:B------:R-:W-:Y:S02]  /*0b90*/  IADD3.X R3, PT, PT, R3, UR7, RZ, P0, !PT ;  /* 0x0000000703037c10 */ /* 0x000fe400087fe4ff */
[C---:B------:R-:W-:Y:S02]  /*0ba0*/  IADD3 R39, PT, PT, R5.reuse, -UR20, RZ ;  /* 0x8000001405277c10 */ /* 0x040fe4000fffe0ff */
[----:B------:R-:W-:Y:S02]  /*0bb0*/  IADD3 R38, PT, PT, R5, 0x1, RZ ;  /* 0x0000000105267810 */ /* 0x000fe40007ffe0ff */
[----:B------:R-:W-:-:S07]  /*0bc0*/  LEA R40, R8, UR4, 0x2 ;  /* 0x0000000408287c11 */ /* 0x000fce000f8e10ff */
.L_x_21939:
        /* <DEDUP_REMOVED lines=22> */
[----:B------:R-:W-:-:S05]  /*0d30*/  ISETP.NE.AND P1, PT, R11, RZ, PT ;  /* 0x000000ff0b00720c */ /* 0x000fca0003f25270 */
[----:B------:R-:W0:Y:S06]  /*0d40*/  F2I.FTZ.U32.TRUNC.NTZ R5, R5 ;  /* 0x0000000500057305 */ /* 0x000e2c000021f000 */
[----:B------:R-:W-:-:S05]  /*0d50*/  @P0 IADD3 R6, PT, PT, R6, 0x1, RZ ;  /* 0x0000000106060810 */ /* 0x000fca0007ffe0ff */
[----:B------:R-:W-:Y:S01]  /*0d60*/  IMAD.MOV.U32 R8, RZ, RZ, R6 ;  /* 0x000000ffff087224 */ /* 0x000fe200078e0006 */
[----:B0-----:R-:W-:-:S04]  /*0d70*/  IADD3 R4, PT, PT, RZ, -R5, RZ ;  /* 0x80000005ff047210 */ /* 0x001fc80007ffe0ff */
[----:B------:R-:W-:Y:S02]  /*0d80*/  @!P2 IADD3 R8, PT, PT, RZ, -R8, RZ ;  /* 0x80000008ff08a210 */ /* 0x000fe40007ffe0ff */
[----:B------:R-:W-:Y:S01]  /*0d90*/  @!P1 LOP3.LUT R8, RZ, R11, RZ, 0x33, !PT ;  /* 0x0000000bff089212 */ /* 0x000fe200078e33ff */
[----:B------:R-:W-:Y:S02]  /*0da0*/  IMAD R7, R4, R9, RZ ;  /* 0x0000000904077224 */ /* 0x000fe400078e02ff */
[----:B------:R-:W-:Y:S01]  /*0db0*/  HFMA2 R4, -RZ, RZ, 0, 0 ;  /* 0x00000000ff047431 */ /* 0x000fe200000001ff */
[----:B------:R-:W-:Y:S01]  /*0dc0*/  ISETP.NE.AND P1, PT, R12, RZ, PT ;  /* 0x000000ff0c00720c */ /* 0x000fe20003f25270 */
[----:B------:R-:W-:-:S05]  /*0dd0*/  VIADD R6, R8, UR9 ;  /* 0x0000000908067c36 */ /* 0x000fca0008000000 */
        /* <DEDUP_REMOVED lines=20> */
[----:B------:R-:W-:Y:S01]  /*0f20*/  SHF.L.U32 R4, R36, 0x3, RZ ;  /* 0x0000000324047819 */ /* 0x000fe200000006ff */
[----:B------:R-:W-:-:S03]  /*0f30*/  UIMAD UR4, UR8, UR29, URZ ;  /* 0x0000001d080472a4 */ /* 0x000fc6000f8e02ff */
[----:B------:R-:W-:-:S03]  /*0f40*/  LOP3.LUT R4, R4, 0xf8, RZ, 0xc0, !PT ;  /* 0x000000f804047812 */ /* 0x000fc600078ec0ff */
[----:B0-----:R-:W-:Y:S02]  /*0f50*/  MOV R5, UR4 ;  /* 0x0000000400057c02 */ /* 0x001fe40008000f00 */
        /* <DEDUP_REMOVED lines=10> */
[----:B------:R-:W4:Y:S01]  /*1000*/  LDG.E.128.CONSTANT R16, desc[UR14][R46.64+0x600] ;  /* 0x0006000e2e107981 */ /* 0x000f22000c1e9d00 */
        /* <DEDUP_REMOVED lines=11> */
[----:B------:R-:W-:Y:S02]  /*10c0*/  HADD2.F32 R20, -RZ, R21.H0_H0 ;  /* 0x20000015ff147230 */ /* 0x000fe40000004100 */
[----:B------:R-:W-:Y:S02]  /*10d0*/  HADD2.F32 R24, -RZ, R24.H1_H1 ;  /* 0x30000018ff187230 */ /* 0x000fe40000004100 */
[----:B------:R-:W-:Y:S01]  /*10e0*/  FFMA.FTZ R4, R4, R29, R33 ;  /* 0x0000001d04047223 */ /* 0x000fe20000010021 */
[----:B------:R-:W-:-:S02]  /*10f0*/  HADD2.F32 R33, -RZ, R5.H0_H0 ;  /* 0x20000005ff217230 */ /* 0x000fc40000004100 */
[----:B------:R-:W-:Y:S02]  /*1100*/  HADD2.F32 R29, -RZ, R8.H1_H1 ;  /* 0x30000008ff1d7230 */ /* 0x000fe40000004100 */
[----:B------:R-:W-:Y:S02]  /*1110*/  HADD2.F32 R8, -RZ, R21.H1_H1 ;  /* 0x30000015ff087230 */ /* 0x000fe40000004100 */
[----:B------:R-:W-:Y:S01]  /*1120*/  FMUL.FTZ R33, R20, R33 ;  /* 0x0000002114217220 */ /* 0x000fe20000410000 */
[----:B------:R-:W-:Y:S02]  /*1130*/  HADD2.F32 R21, -RZ, R5.H1_H1 ;  /* 0x30000005ff157230 */ /* 0x000fe40000004100 */
[----:B------:R-:W-:Y:S01]  /*1140*/  FFMA.FTZ R24, R24, R29, R31 ;  /* 0x0000001d18187223 */ /* 0x000fe2000001001f */
[----:B------:R-:W-:Y:S02]  /*1150*/  HADD2.F32 R20, -RZ, R25.H0_H0 ;  /* 0x20000019ff147230 */ /* 0x000fe40000004100 */
[----:B------:R-:W-:-:S02]  /*1160*/  HADD2.F32 R5, -RZ, R9.H0_H0 ;  /* 0x20000009ff057230 */ /* 0x000fc40000004100 */
[----:B------:R-:W-:Y:S01]  /*1170*/  FMUL.FTZ R8, R8, R21 ;  /* 0x0000001508087220 */ /* 0x000fe20000410000 */
[----:B------:R-:W-:Y:S02]  /*1180*/  HADD2.F32 R28, -RZ, R22.H0_H0 ;  /* 0x20000016ff1c7230 */ /* 0x000fe40000004100 */
[----:B------:R-:W-:Y:S02]  /*1190*/  HADD2.F32 R29, -RZ, R6.H0_H0 ;  /* 0x20000006ff1d7230 */ /* 0x000fe40000004100 */
[----:B------:R-:W-:Y:S01]  /*11a0*/  FFMA.FTZ R5, R20, R5, R33 ;  /* 0x0000000514057223 */ /* 0x000fe20000010021 */
[----:B------:R-:W-:Y:S02]  /*11b0*/  HADD2.F32 R25, -RZ, R25.H1_H1 ;  /* 0x30000019ff197230 */ /* 0x000fe40000004100 */
[----:B------:R-:W-:Y:S02]  /*11c0*/  HADD2.F32 R9, -RZ, R9.H1_H1 ;  /* 0x30000009ff097230 */ /* 0x000fe40000004100 */
[----:B------:R-:W-:Y:S01]  /*11d0*/  FMUL.FTZ R29, R28, R29 ;  /* 0x0000001d1c1d7220 */ /* 0x000fe20000410000 */
[----:B------:R-:W-:-:S02]  /*11e0*/  HADD2.F32 R20, -RZ, R26.H0_H0 ;  /* 0x2000001aff147230 */ /* 0x000fc40000004100 */
[----:B------:R-:W-:Y:S02]  /*11f0*/  HADD2.F32 R21, -RZ, R10.H0_H0 ;  /* 0x2000000aff157230 */ /* 0x000fe40000004100 */
[----:B------:R-:W-:Y:S01]  /*1200*/  FFMA.FTZ R9, R25, R9, R8 ;  /* 0x0000000919097223 */ /* 0x000fe20000010008 */
[----:B------:R-:W-:Y:S02]  /*1210*/  HADD2.F32 R22, -RZ, R22.H1_H1 ;  /* 0x30000016ff167230 */ /* 0x000fe40000004100 */
[----:B------:R-:W-:Y:S02]  /*1220*/  FFMA.FTZ R8, R20, R21, R29 ;  /* 0x0000001514087223 */ /* 0x000fe4000001001d */
[----:B------:R-:W2:Y:S01]  /*1230*/  LDG.E.128.CONSTANT R28, desc[UR14][R46.64+0x800] ;  /* 0x0008000e2e1c7981 */ /* 0x000ea2000c1e9d00 */
[----:B------:R-:W-:Y:S02]  /*1240*/  HADD2.F32 R21, -RZ, R6.H1_H1 ;  /* 0x30000006ff157230 */ /* 0x000fe40000004100 */
[----:B------:R-:W-:-:S02]  /*1250*/  HADD2.F32 R6, -RZ, R23.H0_H0 ;  /* 0x20000017ff067230 */ /* 0x000fc40000004100 */
[----:B------:R-:W-:Y:S02]  /*1260*/  HADD2.F32 R25, -RZ, R7.H0_H0 ;  /* 0x20000007ff197230 */ /* 0x000fe40000004100 */
[----:B------:R-:W-:Y:S01]  /*1270*/  FMUL.FTZ R33, R22, R21 ;  /* 0x0000001516217220 */ /* 0x000fe20000410000 */
[----:B------:R-:W-:Y:S02]  /*1280*/  HADD2.F32 R20, -RZ, R26.H1_H1 ;  /* 0x3000001aff147230 */ /* 0x000fe40000004100 */
[----:B------:R-:W-:Y:S02]  /*1290*/  HADD2.F32 R21, -RZ, R10.H1_H1 ;  /* 0x3000000aff157230 */ /* 0x000fe40000004100 */
[----:B------:R-:W-:Y:S01]  /*12a0*/  FMUL.FTZ R35, R6, R25 ;  /* 0x0000001906237220 */ /* 0x000fe20000410000 */
[----:B------:R-:W-:Y:S02]  /*12b0*/  HADD2.F32 R6, -RZ, R27.H0_H0 ;  /* 0x2000001bff067230 */ /* 0x000fe40000004100 */
[----:B------:R-:W-:-:S02]  /*12c0*/  HADD2.F32 R25, -RZ, R11.H0_H0 ;  /* 0x2000000bff197230 */ /* 0x000fc40000004100 */
[----:B------:R-:W-:Y:S01]  /*12d0*/  FFMA.FTZ R20, R20, R21, R33 ;  /* 0x0000001514147223 */ /* 0x000fe20000010021 */
[----:B------:R-:W-:Y:S02]  /*12e0*/  HADD2.F32 R23, -RZ, R23.H1_H1 ;  /* 0x30000017ff177230 */ /* 0x000fe40000004100 */
[----:B------:R-:W-:Y:S02]  /*12f0*/  HADD2.F32 R11, -RZ, R11.H1_H1 ;  /* 0x3000000bff0b7230 */ /* 0x000fe40000004100 */
[----:B------:R-:W-:Y:S01]  /*1300*/  FFMA.FTZ R21, R6, R25, R35 ;  /* 0x0000001906157223 */ /* 0x000fe20000010023 */
[----:B------:R-:W-:Y:S01]  /*1310*/  HADD2.F32 R6, -RZ, R7.H1_H1 ;  /* 0x30000007ff067230 */ /* 0x000fe20000004100 */
[----:B------:R-:W0:Y:S01]  /*1320*/  LDS.128 R32, [UR4+0x20] ;  /* 0x00002004ff207984 */ /* 0x000e220008000c00 */
[----:B------:R-:W-:-:S03]  /*1330*/  HADD2.F32 R22, -RZ, R27.H1_H1 ;  /* 0x3000001bff167230 */ /* 0x000fc60000004100 */
[----:B------:R-:W-:Y:S01]  /*1340*/  FMUL.FTZ R23, R23, R6 ;  /* 0x0000000617177220 */ /* 0x000fe20000410000 */
[--C-:B----4-:R-:W-:Y:S02]  /*1350*/  HADD2.F32 R6, -RZ, R12.reuse.H0_H0 ;  /* 0x2000000cff067230 */ /* 0x110fe40000004100 */
[----:B------:R-:W-:Y:S02]  /*1360*/  HADD2.F32 R12, -RZ, R12.H1_H1 ;  /* 0x3000000cff0c7230 */ /* 0x000fe40000004100 */
[----:B------:R-:W-:Y:S01]  /*1370*/  FFMA.FTZ R22, R22, R11, R23 ;  /* 0x0000000b16167223 */ /* 0x000fe20000010017 */
[--C-:B0-----:R-:W-:Y:S02]  /*1380*/  HADD2.F32 R23, -RZ, R32.reuse.H0_H0 ;  /* 0x20000020ff177230 */ /* 0x101fe40000004100 */
[----:B------:R-:W-:Y:S02]  /*1390*/  HADD2.F32 R7, -RZ, R32.H1_H1 ;  /* 0x30000020ff077230 */ /* 0x000fe40000004100 */
[----:B------:R-:W-:-:S02]  /*13a0*/  HADD2.F32 R10, -RZ, R33.H1_H1 ;  /* 0x30000021ff0a7230 */ /* 0x000fc40000004100 */
[----:B------:R-:W-:Y:S01]  /*13b0*/  FFMA.FTZ R23, R23, R6, R4 ;  /* 0x0000000617177223 */ /* 0x000fe20000010004 */
[----:B------:R-:W-:Y:S02]  /*13c0*/  HADD2.F32 R4, -RZ, R33.H0_H0 ;  /* 0x20000021ff047230 */ /* 0x000fe40000004100 */
[----:B------:R-:W-:Y:S01]  /*13d0*/  FFMA.FTZ R24, R7, R12, R24 ;  /* 0x0000000c07187223 */ /* 0x000fe20000010018 */
[--C-:B------:R-:W-:Y:S02]  /*13e0*/  HADD2.F32 R6, -RZ, R13.reuse.H0_H0 ;  /* 0x2000000dff067230 */ /* 0x100fe40000004100 */
[----:B------:R-:W-:-:S03]  /*13f0*/  HADD2.F32 R13, -RZ, R13.H1_H1 ;  /* 0x3000000dff0d7230 */ /* 0x000fc60000004100 */
[----:B------:R-:W-:Y:S02]  /*1400*/  FFMA.FTZ R12, R4, R6, R5 ;  /* 0x00000006040c7223 */ /* 0x000fe40000010005 */
[----:B------:R-:W3:Y:S01]  /*1410*/  LDG.E.128.CONSTANT R4, desc[UR14][R46.64+0xa00] ;  /* 0x000a000e2e047981 */ /* 0x000ee2000c1e9d00 */
[----:B------:R-:W-:Y:S01]  /*1420*/  FFMA.FTZ R13, R10, R13, R9 ;  /* 0x0000000d0a0d7223 */ /* 0x000fe20000010009 */
[----:B------:R-:W-:Y:S02]  /*1430*/  HADD2.F32 R9, -RZ, R34.H0_H0 ;  /* 0x20000022ff097230 */ /* 0x000fe40000004100 */
[----:B------:R-:W-:Y:S02]  /*1440*/  HADD2.F32 R32, -RZ, R14.H0_H0 ;  /* 0x2000000eff207230 */ /* 0x000fe40000004100 */
[----:B------:R-:W-:Y:S02]  /*1450*/  HADD2.F32 R25, -RZ, R34.H1_H1 ;  /* 0x30000022ff197230 */ /* 0x000fe40000004100 */
[----:B------:R-:W-:-:S02]  /*1460*/  HADD2.F32 R14, -RZ, R14.H1_H1 ;  /* 0x3000000eff0e7230 */ /* 0x000fc40000004100 */
[----:B------:R-:W-:Y:S01]  /*1470*/  FFMA.FTZ R32, R9, R32, R8 ;  /* 0x0000002009207223 */ /* 0x000fe20000010008 */
[--C-:B------:R-:W-:Y:S01]  /*1480*/  HADD2.F32 R27, -RZ, R15.reuse.H0_H0 ;  /* 0x2000000fff1b7230 */ /* 0x100fe20000004100 */
[----:B------:R-:W0:Y:S01]  /*1490*/  LDS.128 R8, [UR4+0x30] ;  /* 0x00003004ff087984 */ /* 0x000e220008000c00 */
[----:B------:R-:W-:Y:S02]  /*14a0*/  HADD2.F32 R15, -RZ, R15.H1_H1 ;  /* 0x3000000fff0f7230 */ /* 0x000fe40000004100 */
[----:B------:R-:W-:Y:S01]  /*14b0*/  FFMA.FTZ R25, R25, R14, R20 ;  /* 0x0000000e19197223 */ /* 0x000fe20000010014 */
[--C-:B------:R-:W-:Y:S02]  /*14c0*/  HADD2.F32 R14, -RZ, R35.reuse.H0_H0 ;  /* 0x20000023ff0e7230 */ /* 0x100fe40000004100 */
[----:B------:R-:W-:-:S03]  /*14d0*/  HADD2.F32 R33, -RZ, R35.H1_H1 ;  /* 0x30000023ff217230 */ /* 0x000fc60000004100 */
        /* <DEDUP_REMOVED lines=15> */
[----:B------:R-:W-:Y:S02]  /*15d0*/  HADD2.F32 R13, -RZ, R10.H0_H0 ;  /* 0x2000000aff0d7230 */ /* 0x000fe40000004100 */
[----:B------:R-:W-:-:S05]  /*15e0*/  HADD2.F32 R12, -RZ, R18.H0_H0 ;  /* 0x20000012ff0c7230 */ /* 0x000fca0000004100 */
[----:B------:R-:W-:Y:S02]  /*15f0*/  FFMA.FTZ R32, R13, R12, R32 ;  /* 0x0000000c0d207223 */ /* 0x000fe40000010020 */
[----:B------:R-:W4:Y:S01]  /*1600*/  LDG.E.128.CONSTANT R12, desc[UR14][R46.64+0xe00] ;  /* 0x000e000e2e0c7981 */ /* 0x000f22000c1e9d00 */
[----:B------:R-:W-:Y:S02]  /*1610*/  HADD2.F32 R10, -RZ, R10.H1_H1 ;  /* 0x3000000aff0a7230 */ /* 0x000fe40000004100 */
[----:B------:R-:W-:Y:S02]  /*1620*/  HADD2.F32 R18, -RZ, R18.H1_H1 ;  /* 0x30000012ff127230 */ /* 0x000fe40000004100 */
[--C-:B------:R-:W-:Y:S02]  /*1630*/  HADD2.F32 R16, -RZ, R19.reuse.H0_H0 ;  /* 0x20000013ff107230 */ /* 0x100fe40000004100 */
[----:B------:R-:W-:Y:S02]  /*1640*/  HADD2.F32 R19, -RZ, R19.H1_H1 ;  /* 0x30000013ff137230 */ /* 0x000fe40000004100 */
[----:B------:R-:W-:Y:S01]  /*1650*/  FFMA.FTZ R25, R10, R18, R25 ;  /* 0x000000120a197223 */ /* 0x000fe20000010019 */
[----:B------:R-:W-:-:S05]  /*1660*/  HADD2.F32 R10, -RZ, R11.H0_H0 ;  /* 0x2000000bff0a7230 */ /* 0x000fca0000004100 */
[----:B------:R-:W-:Y:S01]  /*1670*/  FFMA.FTZ R27, R10, R16, R27 ;  /* 0x000000100a1b7223 */ /* 0x000fe2000001001b */
[----:B------:R-:W-:-:S05]  /*1680*/  HADD2.F32 R10, -RZ, R11.H1_H1 ;  /* 0x3000000bff0a7230 */ /* 0x000fca0000004100 */
        /* <DEDUP_REMOVED lines=14> */
[----:B------:R-:W-:Y:S02]  /*1770*/  HADD2.F32 R29, -RZ, R30.H1_H1 ;  /* 0x3000001eff1d7230 */ /* 0x000fe40000004100 */
[----:B------:R-:W-:Y:S02]  /*1780*/  HADD2.F32 R30, -RZ, R19.H0_H0 ;  /* 0x20000013ff1e7230 */ /* 0x000fe40000004100 */
[----:B------:R-:W-:Y:S01]  /*1790*/  FFMA.FTZ R17, R8, R17, R9 ;  /* 0x0000001108117223 */ /* 0x000fe20000010009 */
[----:B------:R-:W-:-:S02]  /*17a0*/  HADD2.F32 R9, -RZ, R18.H0_H0 ;  /* 0x20000012ff097230 */ /* 0x000fc40000004100 */
[----:B------:R-:W-:-:S03]  /*17b0*/  HADD2.F32 R18, -RZ, R18.H1_H1 ;  /* 0x30000012ff127230 */ /* 0x000fc60000004100 */
[----:B------:R-:W-:Y:S01]  /*17c0*/  FFMA.FTZ R28, R9, R28, R32 ;  /* 0x0000001c091c7223 */ /* 0x000fe20000010020 */
[----:B------:R-:W-:Y:S01]  /*17d0*/  HADD2.F32 R32, -RZ, R19.H1_H1 ;  /* 0x30000013ff207230 */ /* 0x000fe20000004100 */
[----:B------:R-:W0:Y:S01]  /*17e0*/  LDS.128 R8, [UR4+0x50] ;  /* 0x00005004ff087984 */ /* 0x000e220008000c00 */
[----:B------:R-:W-:Y:S01]  /*17f0*/  FFMA.FTZ R29, R18, R29, R25 ;  /* 0x0000001d121d7223 */ /* 0x000fe20000010019 */
[--C-:B------:R-:W-:Y:S02]  /*1800*/  HADD2.F32 R18, -RZ, R31.reuse.H0_H0 ;  /* 0x2000001fff127230 */ /* 0x100fe40000004100 */
[----:B------:R-:W-:-:S03]  /*1810*/  HADD2.F32 R31, -RZ, R31.H1_H1 ;  /* 0x3000001fff1f7230 */ /* 0x000fc60000004100 */
[----:B------:R-:W-:Y:S02]  /*1820*/  FFMA.FTZ R30, R30, R18, R27 ;  /* 0x000000121e1e7223 */ /* 0x000fe4000001001b */
[----:B------:R-:W-:Y:S01]  /*1830*/  FFMA.FTZ R32, R32, R31, R33 ;  /* 0x0000001f20207223 */ /* 0x000fe20000010021 */
[--C-:B0-----:R-:W-:Y:S02]  /*1840*/  HADD2.F32 R33, -RZ, R8.reuse.H0_H0 ;  /* 0x20000008ff217230 */ /* 0x101fe40000004100 */
[----:B------:R-:W-:Y:S02]  /*1850*/  HADD2.F32 R19, -RZ, R8.H1_H1 ;  /* 0x30000008ff137230 */ /* 0x000fe40000004100 */
[--C-:B---3--:R-:W-:Y:S02]  /*1860*/  HADD2.F32 R8, -RZ, R4.reuse.H0_H0 ;  /* 0x20000004ff087230 */ /* 0x108fe40000004100 */
[----:B------:R-:W-:Y:S02]  /*1870*/  HADD2.F32 R4, -RZ, R4.H1_H1 ;  /* 0x30000004ff047230 */ /* 0x000fe40000004100 */
[----:B------:R-:W-:-:S02]  /*1880*/  HADD2.F32 R18, -RZ, R9.H1_H1 ;  /* 0x30000009ff127230 */ /* 0x000fc40000004100 */
[----:B------:R-:W-:Y:S01]  /*1890*/  FFMA.FTZ R33, R33, R8, R26 ;  /* 0x0000000821217223 */ /* 0x000fe2000001001a */
[----:B------:R-:W-:Y:S02]  /*18a0*/  HADD2.F32 R8, -RZ, R5.H0_H0 ;  /* 0x20000005ff087230 */ /* 0x000fe40000004100 */
[----:B------:R-:W-:Y:S01]  /*18b0*/  FFMA.FTZ R4, R19, R4, R24 ;  /* 0x0000000413047223 */ /* 0x000fe20000010018 */
[----:B------:R-:W-:Y:S02]  /*18c0*/  HADD2.F32 R19, -RZ, R9.H0_H0 ;  /* 0x20000009ff137230 */ /* 0x000fe40000004100 */
[----:B------:R-:W-:Y:S02]  /*18d0*/  HADD2.F32 R9, -RZ, R10.H0_H0 ;  /* 0x2000000aff097230 */ /* 0x000fe40000004100 */
[----:B------:R-:W-:Y:S02]  /*18e0*/  HADD2.F32 R24, -RZ, R6.H0_H0 ;  /* 0x20000006ff187230 */ /* 0x000fe40000004100 */
[----:B------:R-:W-:Y:S01]  /*18f0*/  FFMA.FTZ R8, R19, R8, R16 ;  /* 0x0000000813087223 */ /* 0x000fe20000010010 */
[----:B------:R-:W-:-:S02]  /*1900*/  HADD2.F32 R5, -RZ, R5.H1_H1 ;  /* 0x30000005ff057230 */ /* 0x000fc40000004100 */
[----:B------:R-:W-:Y:S02]  /*1910*/  FFMA.FTZ R28, R9, R24, R28 ;  /* 0x00000018091c7223 */ /* 0x000fe4000001001c */
[----:B------:R-:W2:Y:S01]  /*1920*/  LDG.E.128.CONSTANT R24, desc[UR14][R46.64+0x1000] ;  /* 0x0010000e2e187981 */ /* 0x000ea2000c1e9d00 */
[----:B------:R-:W-:-:S03]  /*1930*/  FFMA.FTZ R5, R18, R5, R17 ;  /* 0x0000000512057223 */ /* 0x000fc60000010011 */
[----:B------:R-:W0:Y:S01]  /*1940*/  LDS.128 R16, [UR4+0x60] ;  /* 0x00006004ff107984 */ /* 0x000e220008000c00 */
[----:B------:R-:W-:Y:S02]  /*1950*/  HADD2.F32 R31, -RZ, R6.H1_H1 ;  /* 0x30000006ff1f7230 */ /* 0x000fe40000004100 */
[----:B------:R-:W-:Y:S02]  /*1960*/  HADD2.F32 R9, -RZ, R11.H0_H0 ;  /* 0x2000000bff097230 */ /* 0x000fe40000004100 */
[--C-:B------:R-:W-:Y:S02]  /*1970*/  HADD2.F32 R6, -RZ, R7.reuse.H0_H0 ;  /* 0x20000007ff067230 */ /* 0x100fe40000004100 */
[----:B------:R-:W-:Y:S02]  /*1980*/  HADD2.F32 R7, -RZ, R7.H1_H1 ;  /* 0x30000007ff077230 */ /* 0x000fe40000004100 */
[----:B------:R-:W-:Y:S02]  /*1990*/  HADD2.F32 R11, -RZ, R11.H1_H1 ;  /* 0x3000000bff0b7230 */ /* 0x000fe40000004100 */
[----:B------:R-:W-:-:S03]  /*19a0*/  FFMA.FTZ R30, R9, R6, R30 ;  /* 0x00000006091e7223 */ /* 0x000fc6000001001e */
[----:B------:R-:W-:Y:S01]  /*19b0*/  FFMA.FTZ R32, R11, R7, R32 ;  /* 0x000000070b207223 */ /* 0x000fe20000010020 */
[----:B------:R-:W-:-:S05]  /*19c0*/  HADD2.F32 R10, -RZ, R10.H1_H1 ;  /* 0x3000000aff0a7230 */ /* 0x000fca0000004100 */
[----:B------:R-:W-:Y:S01]  /*19d0*/  FFMA.FTZ R31, R10, R31, R29 ;  /* 0x0000001f0a1f7223 */ /* 0x000fe2000001001d */
[----:B----4-:R-:W-:Y:S02]  /*19e0*/  HADD2.F32 R7, -RZ, R20.H0_H0 ;  /* 0x20000014ff077230 */ /* 0x010fe40000004100 */
[----:B0-----:R-:W-:Y:S02]  /*19f0*/  HADD2.F32 R6, -RZ, R16.H0_H0 ;  /* 0x20000010ff067230 */ /* 0x001fe40000004100 */
        /* <DEDUP_REMOVED lines=8> */
[----:B------:R-:W-:Y:S01]  /*1a80*/  FFMA.FTZ R21, R9, R6, R8 ;  /* 0x0000000609157223 */ /* 0x000fe20000010008 */
[----:B------:R-:W-:Y:S01]  /*1a90*/  HADD2.F32 R7, -RZ, R18.H0_H0 ;  /* 0x20000012ff077230 */ /* 0x000fe20000004100 */
[----:B------:R-:W3:Y:S01]  /*1aa0*/  LDG.E.128.CONSTANT R8, desc[UR14][R46.64+0x1200] ;  /* 0x0012000e2e087981 */ /* 0x000ee2000c1e9d00 */
[----:B------:R-:W-:-:S02]  /*1ab0*/  HADD2.F32 R6, -RZ, R22.H0_H0 ;  /* 0x20000016ff067230 */ /* 0x000fc40000004100 */
[----:B------:R-:W-:-:S03]  /*1ac0*/  FFMA.FTZ R29, R4, R29, R5 ;  /* 0x0000001d041d7223 */ /* 0x000fc60000010005 */
[----:B------:R-:W-:Y:S02]  /*1ad0*/  FFMA.FTZ R28, R7, R6, R28 ;  /* 0x00000006071c7223 */ /* 0x000fe4000001001c */
[----:B------:R-:W0:Y:S01]  /*1ae0*/  LDS.128 R4, [UR4+0x70] ;  /* 0x00007004ff047984 */ /* 0x000e220008000c00 */
[----:B------:R-:W-:Y:S02]  /*1af0*/  HADD2.F32 R17, -RZ, R19.H0_H0 ;  /* 0x20000013ff117230 */ /* 0x000fe40000004100 */
[--C-:B------:R-:W-:Y:S02]  /*1b00*/  HADD2.F32 R16, -RZ, R23.reuse.H0_H0 ;  /* 0x20000017ff107230 */ /* 0x100fe40000004100 */
[----:B------:R-:W-:Y:S02]  /*1b10*/  HADD2.F32 R18, -RZ, R18.H1_H1 ;  /* 0x30000012ff127230 */ /* 0x000fe40000004100 */
[----:B------:R-:W-:Y:S02]  /*1b20*/  HADD2.F32 R22, -RZ, R22.H1_H1 ;  /* 0x30000016ff167230 */ /* 0x000fe40000004100 */
[----:B------:R-:W-:Y:S01]  /*1b30*/  FFMA.FTZ R30, R17, R16, R30 ;  /* 0x00000010111e7223 */ /* 0x000fe2000001001e */
[----:B------:R-:W-:-:S02]  /*1b40*/  HADD2.F32 R23, -RZ, R23.H1_H1 ;  /* 0x30000017ff177230 */ /* 0x000fc40000004100 */
[----:B------:R-:W-:Y:S02]  /*1b50*/  HADD2.F32 R19, -RZ, R19.H1_H1 ;  /* 0x30000013ff137230 */ /* 0x000fe40000004100 */
[----:B------:R-:W-:Y:S02]  /*1b60*/  HADD2.F32 R17, -RZ, R12.H0_H0 ;  /* 0x2000000cff117230 */ /* 0x000fe40000004100 */
[----:B------:R-:W-:Y:S01]  /*1b70*/  FFMA.FTZ R31, R18, R22, R31 ;  /* 0x00000016121f7223 */ /* 0x000fe2000001001f */
[----:B------:R-:W-:Y:S01]  /*1b80*/  FFMA.FTZ R32, R19, R23, R32 ;  /* 0x0000001713207223 */ /* 0x000fe20000010020 */
[--C-:B0-----:R-:W-:Y:S02]  /*1b90*/  HADD2.F32 R16, -RZ, R4.reuse.H0_H0 ;  /* 0x20000004ff107230 */ /* 0x101fe40000004100 */
[----:B------:R-:W-:-:S03]  /*1ba0*/  HADD2.F32 R23, -RZ, R4.H1_H1 ;  /* 0x30000004ff177230 */ /* 0x000fc60000004100 */
[----:B------:R-:W-:Y:S01]  /*1bb0*/  FFMA.FTZ R33, R16, R17, R33 ;  /* 0x0000001110217223 */ /* 0x000fe20000010021 */
[----:B------:R-:W-:Y:S01]  /*1bc0*/  HADD2.F32 R4, -RZ, R12.H1_H1 ;  /* 0x3000000cff047230 */ /* 0x000fe20000004100 */
[----:B------:R-:W4:Y:S01]  /*1bd0*/  LDG.E.128.CONSTANT R16, desc[UR14][R46.64+0x1400] ;  /* 0x0014000e2e107981 */ /* 0x000f22000c1e9d00 */
[----:B------:R-:W-:-:S03]  /*1be0*/  HADD2.F32 R12, -RZ, R5.H0_H0 ;  /* 0x20000005ff0c7230 */ /* 0x000fc60000004100 */
        /* <DEDUP_REMOVED lines=40> */
[----:B------:R-:W-:-:S03]  /*1e70*/  FFMA.FTZ R35, R12, R13, R35 ;  /* 0x0000000d0c237223 */ /* 0x000fc60000010023 */
[----:B------:R-:W-:Y:S01]  /*1e80*/  FFMA.FTZ R32, R31, R27, R32 ;  /* 0x0000001b1f207223 */ /* 0x000fe20000010020 */
[----:B------:R-:W-:Y:S02]  /*1e90*/  HADD2.F32 R29, -RZ, R30.H1_H1 ;  /* 0x3000001eff1d7230 */ /* 0x000fe40000004100 */
[----:B------:R-:W-:Y:S02]  /*1ea0*/  HADD2.F32 R26, -RZ, R26.H1_H1 ;  /* 0x3000001aff1a7230 */ /* 0x000fe40000004100 */
[--C-:B0-----:R-:W-:Y:S02]  /*1eb0*/  HADD2.F32 R12, -RZ, R4.reuse.H0_H0 ;  /* 0x20000004ff0c7230 */ /* 0x101fe40000004100 */
[----:B------:R-:W-:Y:S02]  /*1ec0*/  HADD2.F32 R27, -RZ, R4.H1_H1 ;  /* 0x30000004ff1b7230 */ /* 0x000fe40000004100 */
[--C-:B---3--:R-:W-:Y:S02]  /*1ed0*/  HADD2.F32 R4, -RZ, R8.reuse.H1_H1 ;  /* 0x30000008ff047230 */ /* 0x108fe40000004100 */
[----:B------:R-:W-:-:S02]  /*1ee0*/  HADD2.F32 R13, -RZ, R8.H0_H0 ;  /* 0x20000008ff0d7230 */ /* 0x000fc40000004100 */
[----:B------:R-:W-:Y:S01]  /*1ef0*/  FFMA.FTZ R29, R29, R26, R14 ;  /* 0x0000001a1d1d7223 */ /* 0x000fe2000001000e */
[----:B------:R-:W-:Y:S02]  /*1f00*/  HADD2.F32 R8, -RZ, R9.H0_H0 ;  /* 0x20000009ff087230 */ /* 0x000fe40000004100 */
[----:B------:R-:W-:Y:S01]  /*1f10*/  FFMA.FTZ R4, R27, R4, R24 ;  /* 0x000000041b047223 */ /* 0x000fe20000010018 */
[--C-:B------:R-:W-:Y:S02]  /*1f20*/  HADD2.F32 R27, -RZ, R5.reuse.H0_H0 ;  /* 0x20000005ff1b7230 */ /* 0x100fe40000004100 */
[----:B------:R-:W-:Y:S02]  /*1f30*/  FFMA.FTZ R33, R12, R13, R33 ;  /* 0x0000000d0c217223 */ /* 0x000fe40000010021 */
[----:B------:R-:W0:Y:S01]  /*1f40*/  LDS.128 R12, [UR4+0xa0] ;  /* 0x0000a004ff0c7984 */ /* 0x000e220008000c00 */
[----:B------:R-:W-:Y:S01]  /*1f50*/  FFMA.FTZ R28, R27, R8, R28 ;  /* 0x000000081b1c7223 */ /* 0x000fe2000001001c */
[----:B------:R-:W-:-:S02]  /*1f60*/  HADD2.F32 R8, -RZ, R5.H1_H1 ;  /* 0x30000005ff087230 */ /* 0x000fc40000004100 */
[----:B------:R-:W-:Y:S02]  /*1f70*/  HADD2.F32 R5, -RZ, R9.H1_H1 ;  /* 0x30000009ff057230 */ /* 0x000fe40000004100 */
[----:B------:R-:W-:Y:S02]  /*1f80*/  HADD2.F32 R27, -RZ, R6.H0_H0 ;  /* 0x20000006ff1b7230 */ /* 0x000fe40000004100 */
[----:B------:R-:W-:Y:S02]  /*1f90*/  HADD2.F32 R9, -RZ, R10.H0_H0 ;  /* 0x2000000aff097230 */ /* 0x000fe40000004100 */
[----:B------:R-:W-:-:S03]  /*1fa0*/  FFMA.FTZ R5, R8, R5, R25 ;  /* 0x0000000508057223 */ /* 0x000fc60000010019 */
        /* <DEDUP_REMOVED lines=10> */
[----:B0-----:R-:W-:Y:S02]  /*2050*/  HADD2.F32 R9, -RZ, R12.H1_H1 ;  /* 0x3000000cff097230 */ /* 0x001fe40000004100 */
[--C-:B----4-:R-:W-:Y:S02]  /*2060*/  HADD2.F32 R8, -RZ, R16.reuse.H0_H0 ;  /* 0x20000010ff087230 */ /* 0x110fe40000004100 */
[----:B------:R-:W-:Y:S02]  /*2070*/  HADD2.F32 R16, -RZ, R16.H1_H1 ;  /* 0x30000010ff107230 */ /* 0x000fe40000004100 */
[----:B------:R-:W-:-:S03]  /*2080*/  HADD2.F32 R10, -RZ, R17.H0_H0 ;  /* 0x20000011ff0a7230 */ /* 0x000fc60000004100 */
[----:B------:R-:W-:Y:S01]  /*2090*/  FFMA.FTZ R4, R9, R16, R4 ;  /* 0x0000001009047223 */ /* 0x000fe20000010004 */
[--C-:B------:R-:W-:Y:S02]  /*20a0*/  HADD2.F32 R9, -RZ, R13.reuse.H0_H0 ;  /* 0x2000000dff097230 */ /* 0x100fe40000004100 */
[----:B------:R-:W-:Y:S02]  /*20b0*/  HADD2.F32 R6, -RZ, R12.H0_H0 ;  /* 0x2000000cff067230 */ /* 0x000fe40000004100 */
[----:B------:R-:W-:Y:S01]  /*20c0*/  FFMA.FTZ R32, R7, R11, R32 ;  /* 0x0000000b07207223 */ /* 0x000fe20000010020 */
[----:B------:R-:W-:Y:S02]  /*20d0*/  HADD2.F32 R12, -RZ, R20.H0_H0 ;  /* 0x20000014ff0c7230 */ /* 0x000fe40000004100 */
[----:B------:R-:W-:Y:S01]  /*20e0*/  FFMA.FTZ R28, R9, R10, R28 ;  /* 0x0000000a091c7223 */ /* 0x000fe2000001001c */
[----:B-1----:R-:W-:Y:S02]  /*20f0*/  HADD2.F32 R10, -RZ, R24.H0_H0 ;  /* 0x20000018ff0a7230 */ /* 0x002fe40000004100 */
[----:B------:R-:W-:Y:S01]  /*2100*/  FFMA.FTZ R33, R6, R8, R33 ;  /* 0x0000000806217223 */ /* 0x000fe20000010021 */
[----:B------:R-:W-:-:S02]  /*2110*/  HADD2.F32 R8, -RZ, R13.H1_H1 ;  /* 0x3000000dff087230 */ /* 0x000fc40000004100 */
[----:B------:R-:W-:Y:S02]  /*2120*/  HADD2.F32 R17, -RZ, R17.H1_H1 ;  /* 0x30000011ff117230 */ /* 0x000fe40000004100 */
[----:B------:R-:W-:Y:S02]  /*2130*/  HADD2.F32 R7, -RZ, R18.H0_H0 ;  /* 0x20000012ff077230 */ /* 0x000fe40000004100 */
[----:B------:R-:W-:Y:S02]  /*2140*/  HADD2.F32 R9, -RZ, R14.H0_H0 ;  /* 0x2000000eff097230 */ /* 0x000fe40000004100 */
[----:B------:R-:W-:Y:S02]  /*2150*/  HADD2.F32 R11, -RZ, R24.H1_H1 ;  /* 0x30000018ff0b7230 */ /* 0x000fe40000004100 */
[----:B------:R-:W-:Y:S02]  /*2160*/  HADD2.F32 R20, -RZ, R20.H1_H1 ;  /* 0x30000014ff147230 */ /* 0x000fe40000004100 */
[----:B------:R-:W-:Y:S01]  /*2170*/  FFMA.FTZ R10, R10, R12, R33 ;  /* 0x0000000c0a0a7223 */ /* 0x000fe20000010021 */
[----:B------:R-:W-:Y:S01]  /*2180*/  FFMA.FTZ R5, R8, R17, R5 ;  /* 0x0000001108057223 */ /* 0x000fe20000010005 */
[----:B------:R-:W-:Y:S01]  /*2190*/  FFMA.FTZ R7, R9, R7, R34 ;  /* 0x0000000709077223 */ /* 0x000fe20000010022 */
[----:B------:R-:W-:-:S02]  /*21a0*/  HADD2.F32 R12, -RZ, R21.H0_H0 ;  /* 0x20000015ff0c7230 */ /* 0x000fc40000004100 */
[----:B------:R-:W-:Y:S01]  /*21b0*/  FFMA.FTZ R11, R11, R20, R4 ;  /* 0x000000140b0b7223 */ /* 0x000fe20000010004 */
[----:B------:R-:W-:Y:S02]  /*21c0*/  HADD2.F32 R6, -RZ, R19.H0_H0 ;  /* 0x20000013ff067230 */ /* 0x000fe40000004100 */
[----:B------:R-:W-:Y:S02]  /*21d0*/  HADD2.F32 R8, -RZ, R15.H0_H0 ;  /* 0x2000000fff087230 */ /* 0x000fe40000004100 */
[--C-:B------:R-:W-:Y:S02]  /*21e0*/  HADD2.F32 R9, -RZ, R25.reuse.H0_H0 ;  /* 0x20000019ff097230 */ /* 0x100fe40000004100 */
[----:B------:R-:W-:Y:S02]  /*21f0*/  HADD2.F32 R4, -RZ, R25.H1_H1 ;  /* 0x30000019ff047230 */ /* 0x000fe40000004100 */
[----:B------:R-:W-:Y:S02]  /*2200*/  HADD2.F32 R21, -RZ, R21.H1_H1 ;  /* 0x30000015ff157230 */ /* 0x000fe40000004100 */
[----:B------:R-:W-:Y:S01]  /*2210*/  FFMA.FTZ R6, R8, R6, R35 ;  /* 0x0000000608067223 */ /* 0x000fe20000010023 */
[----:B------:R-:W-:Y:S01]  /*2220*/  FFMA.FTZ R9, R9, R12, R28 ;  /* 0x0000000c09097223 */ /* 0x000fe2000001001c */
[----:B------:R-:W-:Y:S01]  /*2230*/  FADD.FTZ R10, R10, R11 ;  /* 0x0000000b0a0a7221 */ /* 0x000fe20000010000 */
[----:B------:R-:W-:-:S02]  /*2240*/  HADD2.F32 R8, -RZ, R26.H0_H0 ;  /* 0x2000001aff087230 */ /* 0x000fc40000004100 */
[----:B------:R-:W-:Y:S01]  /*2250*/  FFMA.FTZ R4, R4, R21, R5 ;  /* 0x0000001504047223 */ /* 0x000fe20000010005 */
[----:B------:R-:W-:Y:S02]  /*2260*/  HADD2.F32 R5, -RZ, R22.H0_H0 ;  /* 0x20000016ff057230 */ /* 0x000fe40000004100 */
[----:B------:R-:W-:Y:S01]  /*2270*/  FADD.FTZ R9, R9, R10 ;  /* 0x0000000a09097221 */ /* 0x000fe20000010000 */
[----:B------:R-:W-:Y:S02]  /*2280*/  HADD2.F32 R18, -RZ, R18.H1_H1 ;  /* 0x30000012ff127230 */ /* 0x000fe40000004100 */
[----:B------:R-:W-:Y:S02]  /*2290*/  HADD2.F32 R14, -RZ, R14.H1_H1 ;  /* 0x3000000eff0e7230 */ /* 0x000fe40000004100 */
[----:B------:R-:W-:Y:S01]  /*22a0*/  FFMA.FTZ R7, R8, R5, R7 ;  /* 0x0000000508077223 */ /* 0x000fe20000010007 */
[----:B------:R-:W-:Y:S02]  /*22b0*/  HADD2.F32 R22, -RZ, R22.H1_H1 ;  /* 0x30000016ff167230 */ /* 0x000fe40000004100 */
[----:B------:R-:W-:Y:S01]  /*22c0*/  FADD.FTZ R8, R4, R9 ;  /* 0x0000000904087221 */ /* 0x000fe20000010000 */
[----:B------:R-:W-:-:S02]  /*22d0*/  HADD2.F32 R5, -RZ, R26.H1_H1 ;  /* 0x3000001aff057230 */ /* 0x000fc40000004100 */
[----:B------:R-:W-:Y:S01]  /*22e0*/  FFMA.FTZ R18, R14, R18, R29 ;  /* 0x000000120e127223 */ /* 0x000fe2000001001d */
[----:B------:R-:W-:Y:S02]  /*22f0*/  VIADD R11, R39, 0x1 ;  /* 0x00000001270b7836 */ /* 0x000fe40000000000 */
[----:B------:R-:W-:Y:S01]  /*2300*/  FADD.FTZ R8, R7, R8 ;  /* 0x0000000807087221 */ /* 0x000fe20000010000 */
[----:B------:R-:W-:Y:S02]  /*2310*/  HADD2.F32 R19, -RZ, R19.H1_H1 ;  /* 0x30000013ff137230 */ /* 0x000fe40000004100 */
[----:B------:R-:W-:Y:S01]  /*2320*/  FFMA.FTZ R5, R5, R22, R18 ;  /* 0x0000001605057223 */ /* 0x000fe20000010012 */
[----:B------:R-:W-:Y:S02]  /*2330*/  HADD2.F32 R15, -RZ, R15.H1_H1 ;  /* 0x3000000fff0f7230 */ /* 0x000fe40000004100 */
[----:B------:R-:W-:Y:S02]  /*2340*/  HADD2.F32 R10, -RZ, R23.H0_H0 ;  /* 0x20000017ff0a7230 */ /* 0x000fe40000004100 */
        /* <DEDUP_REMOVED lines=19> */
.L_x_21938:
[----:B------:R-:W-:Y:S05]  /*2480*/  BSYNC.RECONVERGENT B1 ;  /* 0x0000000000017941 */ /* 0x000fea0003800200 */
.L_x_21937:
[----:B------:R-:W-:Y:S01]  /*2490*/  IADD3 R2, P0, PT, R2, 0x10, RZ ;  /* 0x0000001002027810 */ /* 0x000fe20007f1e0ff */
[----:B------:R-:W-:Y:S01]  /*24a0*/  VIADD R39, R39, 0x80 ;  /* 0x0000008027277836 */ /* 0x000fe20000000000 */
[----:B01----:R-:W-:Y:S02]  /*24b0*/  IADD3 R40, PT, PT, R40, 0x200, RZ ;  /* 0x0000020028287810 */ /* 0x003fe40007ffe0ff */
[----:B------:R-:W-:Y:S02]  /*24c0*/  IADD3 R38, PT, PT, R38, 0x80, RZ ;  /* 0x0000008026267810 */ /* 0x000fe40007ffe0ff */
[----:B------:R-:W-:Y:S01]  /*24d0*/  IADD3.X R3, PT, PT, RZ, R3, RZ, P0, !PT ;  /* 0x00000003ff037210 */ /* 0x000fe200007fe4ff */
[----:B------:R-:W-:Y:S06]  /*24e0*/  @!P1 BRA `(.L_x_21939) ;  /* 0xffffffe400b89947 */ /* 0x000fec000383ffff */
.L_x_21936:
[----:B------:R-:W-:Y:S05]  /*24f0*/  BSYNC.RECONVERGENT B0 ;  /* 0x0000000000007941 */ /* 0x000fea0003800200 */
.L_x_21935:
[----:B------:R-:W1:Y:S01]  /*2500*/  SHFL.BFLY PT, R2, R41, 0x10, 0x1f ;  /* 0x0e001f0029027f89 */ /* 0x000e6200000e0000 */
[----:B------:R-:W-:Y:S01]  /*2510*/  LOP3.LUT P0, R33, R36, 0x1f, RZ, 0xc0, !PT ;  /* 0x0000001f24217812 */ /* 0x000fe2000780c0ff */
[----:B------:R-:W-:Y:S01]  /*2520*/  USHF.L.U32 UR4, UR18, 0x9, URZ ;  /* 0x0000000912047899 */ /* 0x000fe200080006ff */
[----:B0-----:R-:W-:Y:S01]  /*2530*/  SHF.R.U32.HI R7, RZ, 0x5, R36 ;  /* 0x00000005ff077819 */ /* 0x001fe20000011624 */
[----:B------:R-:W-:Y:S01]  /*2540*/  UIMAD UR5, UR18, -0x10, UR10 ;  /* 0xfffffff0120578a4 */ /* 0x000fe2000f8e020a */
[----:B------:R-:W-:Y:S01]  /*2550*/  ISETP.GT.U32.AND P1, PT, R33, 0x3, PT ;  /* 0x000000032100780c */ /* 0x000fe20003f24070 */
[----:B------:R-:W-:Y:S01]  /*2560*/  USHF.L.U32 UR23, UR18, 0x9, URZ ;  /* 0x0000000912177899 */ /* 0x000fe200080006ff */
[----:B------:R-:W-:Y:S01]  /*2570*/  BSSY.RECONVERGENT B0, `(.L_x_21940) ;  /* 0x0000102000007945 */ /* 0x000fe20003800200 */
[----:B------:R-:W-:-:S04]  /*2580*/  ULEA UR4, UR5, UR4, 0x5 ;  /* 0x0000000405047291 */ /* 0x000fc8000f8e28ff */
[----:B------:R-:W-:-:S04]  /*2590*/  UISETP.LT.AND UP0, UPT, UR20, UR4, UPT ;  /* 0x000000041400728c */ /* 0x000fc8000bf01270 */
[----:B------:R-:W-:-:S04]  /*25a0*/  USEL UR4, UR20, UR4, UP0 ;  /* 0x0000000414047287 */ /* 0x000fc80008000000 */
[----:B------:R-:W-:Y:S01]  /*25b0*/  UIADD3 UR5, UPT, UPT, -UR23, UR4, URZ ;  /* 0x0000000417057290 */ /* 0x000fe2000fffe1ff */
[----:B-1----:R-:W-:-:S05]  /*25c0*/  FMNMX.FTZ R4, R2, R41, !PT ;  /* 0x0000002902047209 */ /* 0x002fca0007810000 */
        /* <DEDUP_REMOVED lines=33> */
[----:B------:R-:W-:Y:S01]  /*27e0*/  ISETP.GE.U32.AND P3, PT, R10, 0x180, PT ;  /* 0x000001800a00780c */ /* 0x000fe20003f66070 */
[----:B------:R-:W-:-:S10]  /*27f0*/  IMAD.MOV.U32 R10, RZ, RZ, R36 ;  /* 0x000000ffff0a7224 */ /* 0x000fd400078e0024 */
        /* <DEDUP_REMOVED lines=9> */
.L_x_21944:
        /* <DEDUP_REMOVED lines=11> */
.L_x_21943:
[----:B------:R-:W-:Y:S05]  /*2940*/  BSYNC.RECONVERGENT B1 ;  /* 0x0000000000017941 */ /* 0x000fea0003800200 */
.L_x_21942:
        /* <DEDUP_REMOVED lines=13> */
.L_x_21947:
        /* <DEDUP_REMOVED lines=100> */
.L_x_21946:
[----:B------:R-:W-:Y:S05]  /*3060*/  BSYNC.RECONVERGENT B1 ;  /* 0x0000000000017941 */ /* 0x000fea0003800200 */
.L_x_21945:
        /* <DEDUP_REMOVED lines=55> */
.L_x_21949:
[----:B------:R-:W-:Y:S05]  /*33e0*/  BSYNC.RECONVERGENT B1 ;  /* 0x0000000000017941 */ /* 0x000fea0003800200 */
.L_x_21948:
        /* <DEDUP_REMOVED lines=26> */
.L_x_21941:
[----:B------:R-:W-:Y:S05]  /*3590*/  BSYNC.RECONVERGENT B0 ;  /* 0x0000000000007941 */ /* 0x000fea0003800200 */
.L_x_21940:
        /* <DEDUP_REMOVED lines=41> */
.L_x_21954:
[----:B------:R-:W1:Y:S01]  /*3830*/  LDS R11, [R6] ;  /* 0x00000000060b7984 */ /* 0x000e620000000800 */
[----:B------:R-:W-:-:S04]  /*3840*/  IADD3 R10, PT, PT, R10, 0x1, RZ ;  /* 0x000000010a0a7810 */ /* 0x000fc80007ffe0ff */
[----:B------:R-:W-:Y:S01]  /*3850*/  ISETP.NE.AND P0, PT, R10, RZ, PT ;  /* 0x000000ff0a00720c */ /* 0x000fe20003f05270 */
[----:B-1----:R-:W-:-:S05]  /*3860*/  FMUL.FTZ R11, R11, R4 ;  /* 0x000000040b0b7220 */ /* 0x002fca0000410000 */
[----:B------:R1:W-:Y:S02]  /*3870*/  STS [R6], R11 ;  /* 0x0000000b06007388 */ /* 0x0003e40000000800 */
[----:B-1----:R-:W-:-:S05]  /*3880*/  IADD3 R6, PT, PT, R6, 0x200, RZ ;  /* 0x0000020006067810 */ /* 0x002fca0007ffe0ff */
[----:B------:R-:W-:Y:S05]  /*3890*/  @P0 BRA `(.L_x_21954) ;  /* 0xfffffffc00e40947 */ /* 0x000fea000383ffff */
.L_x_21953:
[----:B------:R-:W-:Y:S05]  /*38a0*/  BSYNC.RECONVERGENT B1 ;  /* 0x0000000000017941 */ /* 0x000fea0003800200 */
.L_x_21952:
        /* <DEDUP_REMOVED lines=13> */
.L_x_21957:
        /* <DEDUP_REMOVED lines=52> */
.L_x_21956:
[----:B------:R-:W-:Y:S05]  /*3cc0*/  BSYNC.RECONVERGENT B1 ;  /* 0x0000000000017941 */ /* 0x000fea0003800200 */
.L_x_21955:
        /* <DEDUP_REMOVED lines=31> */
.L_x_21959:
[----:B------:R-:W-:Y:S05]  /*3ec0*/  BSYNC.RECONVERGENT B1 ;  /* 0x0000000000017941 */ /* 0x000fea0003800200 */
.L_x_21958:
        /* <DEDUP_REMOVED lines=14> */
.L_x_21951:
[----:B------:R-:W-:Y:S05]  /*3fb0*/  BSYNC.RECONVERGENT B0 ;  /* 0x0000000000007941 */ /* 0x000fea0003800200 */
.L_x_21950:
[----:B------:R-:W-:Y:S01]  /*3fc0*/  BAR.SYNC.DEFER_BLOCKING 0x0 ;  /* 0x0000000000007b1d */ /* 0x000fe20000010000 */
[----:B------:R-:W-:Y:S02]  /*3fd0*/  ISETP.NE.AND P0, PT, R36, RZ, PT ;  /* 0x000000ff2400720c */ /* 0x000fe40003f05270 */
[----:B------:R-:W-:-:S03]  /*3fe0*/  MOV R20, UR18 ;  /* 0x0000001200147c02 */ /* 0x000fc60008000f00 */
        /* <DEDUP_REMOVED lines=17> */
[----:B--2---:R-:W-:Y:S02]  /*4100*/  IMAD.U32 R11, RZ, RZ, UR7 ;  /* 0x00000007ff0b7e24 */ /* 0x004fe4000f8e00ff */
[----:B------:R-:W-:-:S03]  /*4110*/  MOV R13, UR5 ;  /* 0x00000005000d7c02 */ /* 0x000fc60008000f00 */
[----:B------:R0:W-:Y:S04]  /*4120*/  STG.E desc[UR14][R10.64], R5 ;  /* 0x000000050a007986 */ /* 0x0001e8000c10190e */
[----:B-1----:R0:W-:Y:S02]  /*4130*/  STG.E desc[UR14][R12.64], R8 ;  /* 0x000000080c007986 */ /* 0x0021e4000c10190e */
.L_x_21961:
[----:B---34-:R-:W-:Y:S05]  /*4140*/  BSYNC.RECONVERGENT B0 ;  /* 0x0000000000007941 */ /* 0x018fea0003800200 */
.L_x_21960:
[----:B------:R-:W-:Y:S01]  /*4150*/  LEA R20, R20, R7, 0x4 ;  /* 0x0000000714147211 */ /* 0x000fe200078e20ff */
[----:B------:R-:W3:Y:S01]  /*4160*/  LDCU.64 UR6, c[0x0][0x3a8] ;  /* 0x00007500ff0677ac */ /* 0x000ee20008000a00 */
[----:B------:R-:W-:Y:S01]  /*4170*/  BSSY.RECONVERGENT B1, `(.L_x_21962) ;  /* 0x000027c000017945 */ /* 0x000fe20003800200 */
[----:B------:R-:W-:Y:S01]  /*4180*/  HFMA2 R32, -RZ, RZ, 0, 0 ;  /* 0x00000000ff207431 */ /* 0x000fe200000001ff */
[----:B------:R-:W-:Y:S02]  /*4190*/  ISETP.GE.U32.AND P0, PT, R20, UR10, PT ;  /* 0x0000000a14007c0c */ /* 0x000fe4000bf06070 */
[----:B------:R-:W-:Y:S02]  /*41a0*/  CS2R R30, SRZ ;  /* 0x00000000001e7805 */ /* 0x000fe4000001ff00 */
[----:B------:R-:W-:Y:S02]  /*41b0*/  CS2R R28, SRZ ;  /* 0x00000000001c7805 */ /* 0x000fe4000001ff00 */
[----:B------:R-:W-:-:S02]  /*41c0*/  CS2R R26, SRZ ;  /* 0x00000000001a7805 */ /* 0x000fc4000001ff00 */
[----:B------:R-:W-:Y:S02]  /*41d0*/  CS2R R24, SRZ ;  /* 0x0000000000187805 */ /* 0x000fe4000001ff00 */
[----:B------:R-:W-:Y:S01]  /*41e0*/  CS2R R22, SRZ ;  /* 0x0000000000167805 */ /* 0x000fe2000001ff00 */
[----:B------:R-:W-:Y:S02]  /*41f0*/  IMAD.MOV.U32 R21, RZ, RZ, RZ ;  /* 0x000000ffff157224 */ /* 0x000fe400078e00ff */
[----:B------:R-:W-:Y:S05]  /*4200*/  @P0 BRA `(.L_x_21963) ;  /* 0x0000002400c80947 */ /* 0x000fea0003800000 */
[----:B01----:R-:W0:Y:S01]  /*4210*/  I2F.RP R8, R0 ;  /* 0x0000000000087306 */ /* 0x003e220000209400 */
[----:B------:R-:W1:Y:S01]  /*4220*/  LDCU UR4, c[0x0][0x3c8] ;  /* 0x00007900ff0477ac */ /* 0x000e620008000800 */
[----:B--2---:R-:W-:Y:S01]  /*4230*/  SHF.L.U32 R6, R36, 0x5, RZ ;  /* 0x0000000524067819 */ /* 0x004fe200000006ff */
[----:B------:R-:W-:Y:S01]  /*4240*/  IMAD.WIDE.U32 R4, R20, 0x4, RZ ;  /* 0x0000000414047825 */ /* 0x000fe200078e00ff */
[----:B------:R-:W-:Y:S01]  /*4250*/  MOV R32, RZ ;  /* 0x000000ff00207202 */ /* 0x000fe20000000f00 */
[----:B------:R-:W2:Y:S01]  /*4260*/  LDCU.64 UR12, c[0x0][0x3b8] ;  /* 0x00007700ff0c77ac */ /* 0x000ea20008000a00 */
[----:B------:R-:W-:Y:S01]  /*4270*/  LOP3.LUT R6, R6, 0x60, RZ, 0xe2, !PT ;  /* 0x0000006006067812 */ /* 0x000fe200078ee2ff */
[----:B------:R-:W-:Y:S01]  /*4280*/  VIADD R3, R3, 0xe0 ;  /* 0x000000e003037836 */ /* 0x000fe20000000000 */
[----:B------:R-:W-:Y:S01]  /*4290*/  CS2R R30, SRZ ;  /* 0x00000000001e7805 */ /* 0x000fe2000001ff00 */
[----:B------:R-:W4:Y:S01]  /*42a0*/  LDCU UR11, c[0x0][0x3fc] ;  /* 0x00007f80ff0b77ac */ /* 0x000f220008000800 */
[----:B------:R-:W-:-:S02]  /*42b0*/  LEA R6, R7, R6, 0x7 ;  /* 0x0000000607067211 */ /* 0x000fc400078e38ff */
[----:B------:R-:W-:Y:S02]  /*42c0*/  CS2R R28, SRZ ;  /* 0x00000000001c7805 */ /* 0x000fe4000001ff00 */
[----:B------:R-:W-:Y:S01]  /*42d0*/  LEA R3, R2, R3, 0x18 ;  /* 0x0000000302037211 */ /* 0x000fe200078ec0ff */
[----:B------:R-:W-:Y:S01]  /*42e0*/  UIADD3 UR5, UPT, UPT, UR20, 0x1f, URZ ;  /* 0x0000001f14057890 */ /* 0x000fe2000fffe0ff */
[----:B------:R-:W-:Y:S01]  /*42f0*/  CS2R R26, SRZ ;  /* 0x00000000001a7805 */ /* 0x000fe2000001ff00 */
[----:B0-----:R-:W0:Y:S01]  /*4300*/  MUFU.RCP R8, R8 ;  /* 0x0000000800087308 */ /* 0x001e220000001000 */
[----:B------:R-:W-:Y:S01]  /*4310*/  IADD3 R6, PT, PT, R6, 0x10, R3 ;  /* 0x0000001006067810 */ /* 0x000fe20007ffe003 */
[----:B------:R-:W-:Y:S01]  /*4320*/  USHF.R.U32.HI UR5, URZ, 0x5, UR5 ;  /* 0x00000005ff057899 */ /* 0x000fe20008011605 */
[----:B------:R-:W-:Y:S01]  /*4330*/  CS2R R24, SRZ ;  /* 0x0000000000187805 */ /* 0x000fe2000001ff00 */
[----:B-1----:R-:W-:Y:S01]  /*4340*/  UIMAD UR4, UR17, UR4, URZ ;  /* 0x00000004110472a4 */ /* 0x002fe2000f8e02ff */
[----:B------:R-:W-:Y:S01]  /*4350*/  CS2R R22, SRZ ;  /* 0x0000000000167805 */ /* 0x000fe2000001ff00 */
[----:B------:R-:W-:-:S04]  /*4360*/  IMAD.MOV.U32 R21, RZ, RZ, RZ ;  /* 0x000000ffff157224 */ /* 0x000fc800078e00ff */
[----:B------:R-:W-:Y:S02]  /*4370*/  MOV R9, UR4 ;  /* 0x0000000400097c02 */ /* 0x000fe40008000f00 */
[----:B----4-:R-:W-:-:S03]  /*4380*/  MOV R2, UR11 ;  /* 0x0000000b00027c02 */ /* 0x010fc60008000f00 */
[----:B------:R-:W1:Y:S01]  /*4390*/  LDCU UR4, c[0x0][0x3e0] ;  /* 0x00007c00ff0477ac */ /* 0x000e620008000800 */
[----:B------:R-:W-:Y:S01]  /*43a0*/  IMAD.WIDE R4, R9, 0x4, R4 ;  /* 0x0000000409047825 */ /* 0x000fe200078e0204 */
[----:B0-----:R-:W-:Y:S02]  /*43b0*/  IADD3 R10, PT, PT, R8, 0xffffffe, RZ ;  /* 0x0ffffffe080a7810 */ /* 0x001fe40007ffe0ff */
[----:B------:R-:W-:Y:S02]  /*43c0*/  IADD3 R2, PT, PT, -R2, UR16, RZ ;  /* 0x0000001002027c10 */ /* 0x000fe4000fffe1ff */
[----:B------:R0:W4:Y:S02]  /*43d0*/  F2I.FTZ.U32.TRUNC.NTZ R11, R10 ;  /* 0x0000000a000b7305 */ /* 0x000124000021f000 */
[----:B0-----:R-:W-:Y:S01]  /*43e0*/  IMAD.MOV.U32 R10, RZ, RZ, RZ ;  /* 0x000000ffff0a7224 */ /* 0x001fe200078e00ff */
[----:B-1----:R-:W-:Y:S01]  /*43f0*/  UIMAD UR4, UR8, UR4, URZ ;  /* 0x00000004080472a4 */ /* 0x002fe2000f8e02ff */
[----:B----4-:R-:W-:-:S03]  /*4400*/  IADD3 R8, PT, PT, RZ, -R11, RZ ;  /* 0x8000000bff087210 */ /* 0x010fc60007ffe0ff */
[----:B------:R-:W-:Y:S02]  /*4410*/  USHF.R.S32.HI UR11, URZ, 0x1f, UR4 ;  /* 0x0000001fff0b7899 */ /* 0x000fe40008011404 */
[----:B------:R-:W-:Y:S02]  /*4420*/  MOV R42, UR4 ;  /* 0x00000004002a7c02 */ /* 0x000fe40008000f00 */
[----:B------:R-:W-:Y:S02]  /*4430*/  MOV R9, R8 ;  /* 0x0000000800097202 */ /* 0x000fe40000000f00 */
[----:B--2---:R-:W-:Y:S02]  /*4440*/  IADD3 R8, P0, PT, R4, UR12, RZ ;  /* 0x0000000c04087c10 */ /* 0x004fe4000ff1e0ff */
[----:B------:R-:W-:Y:S01]  /*4450*/  MOV R43, UR11 ;  /* 0x0000000b002b7c02 */ /* 0x000fe20008000f00 */
[----:B------:R-:W-:Y:S01]  /*4460*/  IMAD R3, R9, R0, RZ ;  /* 0x0000000009037224 */ /* 0x000fe200078e02ff */
[----:B------:R-:W-:-:S03]  /*4470*/  IADD3.X R5, PT, PT, R5, UR13, RZ, P0, !PT ;  /* 0x0000000d05057c10 */ /* 0x000fc600087fe4ff */
[----:B------:R-:W-:Y:S01]  /*4480*/  IMAD.HI.U32 R4, R11, R3, R10 ;  /* 0x000000030b047227 */ /* 0x000fe200078e000a */
[----:B------:R-:W-:Y:S02]  /*4490*/  SHF.L.U32 R3, R36, 0x3, RZ ;  /* 0x0000000324037819 */ /* 0x000fe400000006ff */
[----:B------:R-:W-:Y:S02]  /*44a0*/  LEA R10, R7, UR23, 0x5 ;  /* 0x00000017070a7c11 */ /* 0x000fe4000f8e28ff */
[C---:B------:R-:W-:Y:S02]  /*44b0*/  LOP3.LUT R9, R3.reuse, 0x18, RZ, 0xc0, !PT ;  /* 0x0000001803097812 */ /* 0x040fe400078ec0ff */
[----:B------:R-:W-:Y:S02]  /*44c0*/  IADD3 R10, PT, PT, R10, 0x3, RZ ;  /* 0x000000030a0a7810 */ /* 0x000fe40007ffe0ff */
[C---:B------:R-:W-:Y:S02]  /*44d0*/  IADD3 R11, PT, PT, R20.reuse, 0x1, RZ ;  /* 0x00000001140b7810 */ /* 0x040fe40007ffe0ff */
[----:B------:R-:W-:Y:S01]  /*44e0*/  LOP3.LUT R3, R3, 0xf8, RZ, 0xc0, !PT ;  /* 0x000000f803037812 */ /* 0x000fe200078ec0ff */
[----:B------:R-:W-:Y:S01]  /*44f0*/  IMAD.IADD R9, R9, 0x1, R10 ;  /* 0x0000000109097824 */ /* 0x000fe200078e020a */
[----:B------:R-:W-:-:S07]  /*4500*/  IADD3 R20, PT, PT, R20, -UR5, RZ ;  /* 0x8000000514147c10 */ /* 0x000fce000fffe0ff */
.L_x_21990:
        /* <DEDUP_REMOVED lines=21> */
[----:B------:R-:W-:-:S05]  /*4660*/  @P0 VIADD R15, R15, 0x1 ;  /* 0x000000010f0f0836 */ /* 0x000fca0000000000 */
[----:B------:R-:W-:Y:S02]  /*4670*/  MOV R17, R15 ;  /* 0x0000000f00117202 */ /* 0x000fe40000000f00 */
[----:B0-----:R-:W-:Y:S02]  /*4680*/  IADD3 R19, PT, PT, RZ, -R13, RZ ;  /* 0x8000000dff137210 */ /* 0x001fe40007ffe0ff */
[----:B------:R-:W-:Y:S02]  /*4690*/  @!P2 IADD3 R17, PT, PT, RZ, -R17, RZ ;  /* 0x80000011ff11a210 */ /* 0x000fe40007ffe0ff */
[----:B------:R-:W-:Y:S01]  /*46a0*/  @!P1 LOP3.LUT R17, RZ, R12, RZ, 0x33, !PT ;  /* 0x0000000cff119212 */ /* 0x000fe200078e33ff */
[----:B------:R-:W-:Y:S02]  /*46b0*/  HFMA2 R12, -RZ, RZ, 0, 0 ;  /* 0x00000000ff0c7431 */ /* 0x000fe400000001ff */
[----:B------:R-:W-:Y:S01]  /*46c0*/  IMAD R19, R19, R14, RZ ;  /* 0x0000000e13137224 */ /* 0x000fe200078e02ff */
[----:B------:R-:W-:Y:S01]  /*46d0*/  ISETP.NE.AND P2, PT, R18, RZ, PT ;  /* 0x000000ff1200720c */ /* 0x000fe20003f45270 */
[----:B------:R-:W-:-:S05]  /*46e0*/  VIADD R15, R17, UR9 ;  /* 0x00000009110f7c36 */ /* 0x000fca0008000000 */
        /* <DEDUP_REMOVED lines=15> */
[----:B--2-4-:R-:W-:Y:S05]  /*47e0*/  @!P0 BRA P1, `(.L_x_21965) ;  /* 0x0000002000248947 */ /* 0x014fea0000800000 */
[----:B------:R-:W-:Y:S01]  /*47f0*/  MOV R38, R8 ;  /* 0x0000000800267202 */ /* 0x000fe20000000f00 */
[----:B------:R-:W-:Y:S01]  /*4800*/  IMAD.MOV.U32 R39, RZ, RZ, R5 ;  /* 0x000000ffff277224 */ /* 0x000fe200078e0005 */
[----:B------:R-:W0:Y:S04]  /*4810*/  LDS.128 R16, [R6+-0x10] ;  /* 0xfffff00006107984 */ /* 0x000e280000000c00 */
[----:B------:R-:W2:Y:S04]  /*4820*/  LDG.E.CONSTANT R35, desc[UR14][R38.64] ;  /* 0x0000000e26237981 */ /* 0x000ea8000c1e9900 */
[----:B------:R1:W4:Y:S01]  /*4830*/  LDS.128 R12, [R6] ;  /* 0x00000000060c7984 */ /* 0x0003220000000c00 */
[----:B0-----:R-:W-:-:S02]  /*4840*/  F2FP.F16.F32.PACK_AB R18, R19, R18 ;  /* 0x000000121312723e */ /* 0x001fc400000000ff */
[----:B------:R-:W-:Y:S01]  /*4850*/  F2FP.F16.F32.PACK_AB R37, R17, R16 ;  /* 0x000000101125723e */ /* 0x000fe200000000ff */
[----:B--2---:R-:W-:-:S03]  /*4860*/  IMAD.WIDE R34, R35, UR24, R42 ;  /* 0x0000001823227c25 */ /* 0x004fc6000f8e022a */
[----:B------:R-:W-:-:S04]  /*4870*/  IADD3 R34, P0, PT, R3, R34, RZ ;  /* 0x0000002203227210 */ /* 0x000fc80007f1e0ff */
[----:B------:R-:W-:Y:S02]  /*4880*/  IADD3.X R35, PT, PT, RZ, R35, RZ, P0, !PT ;  /* 0x00000023ff237210 */ /* 0x000fe400007fe4ff */
[----:B---3-5:R-:W-:Y:S02]  /*4890*/  LEA R44, P1, R34, UR6, 0x1 ;  /* 0x00000006222c7c11 */ /* 0x028fe4000f8208ff */
[----:B------:R-:W-:Y:S02]  /*48a0*/  ISETP.NE.AND P0, PT, R20, -0x1, PT ;  /* 0xffffffff1400780c */ /* 0x000fe40003f05270 */
[----:B------:R-:W-:Y:S02]  /*48b0*/  LEA.HI.X R45, R34, UR7, R35, 0x1, P1 ;  /* 0x00000007222d7c11 */ /* 0x000fe400088f0c23 */
[----:B------:R-:W-:Y:S01]  /*48c0*/  MOV R34, R18 ;  /* 0x0000001200227202 */ /* 0x000fe20000000f00 */
[----:B------:R-:W-:Y:S01]  /*48d0*/  BSSY.RECONVERGENT B2, `(.L_x_21966) ;  /* 0x0000022000027945 */ /* 0x000fe20003800200 */
[----:B------:R-:W-:Y:S01]  /*48e0*/  IADD3 R35, PT, PT, R9, -0x3, RZ ;  /* 0xfffffffd09237810 */ /* 0x000fe20007ffe0ff */
[----:B------:R1:W5:Y:S06]  /*48f0*/  LDG.E.128.CONSTANT R16, desc[UR14][R44.64] ;  /* 0x0000000e2c107981 */ /* 0x00036c000c1e9d00 */
        /* <DEDUP_REMOVED lines=31> */
.L_x_21967:
[----:B------:R-:W-:Y:S05]  /*4af0*/  BSYNC.RECONVERGENT B2 ;  /* 0x0000000000027941 */ /* 0x000fea0003800200 */
.L_x_21966:
        /* <DEDUP_REMOVED lines=39> */
.L_x_21969:
[----:B------:R-:W-:Y:S05]  /*4d70*/  BSYNC.RECONVERGENT B2 ;  /* 0x0000000000027941 */ /* 0x000fea0003800200 */
.L_x_21968:
[----:B-----5:R-:W-:-:S04]  /*4d80*/  HMUL2 R13, R34, R13 ;  /* 0x0000000d220d7232 */ /* 0x020fc80000000000 */
[----:B------:R-:W-:Y:S02]  /*4d90*/  HFMA2 R13, R37, R12, R13 ;  /* 0x0000000c250d7231 */ /* 0x000fe4000000000d */
[--C-:B------:R-:W-:Y:S02]  /*4da0*/  HADD2.F32 R12, -RZ, R19.reuse.H0_H0 ;  /* 0x20000013ff0c7230 */ /* 0x100fe40000004100 */
[----:B------:R-:W-:Y:S02]  /*4db0*/  HADD2.F32 R19, -RZ, R19.H1_H1 ;  /* 0x30000013ff137230 */ /* 0x000fe40000004100 */
[----:B------:R-:W-:-:S03]  /*4dc0*/  HFMA2 R13, R39, R14, R13 ;  /* 0x0000000e270d7231 */ /* 0x000fc6000000000d */
[----:B------:R-:W-:Y:S01]  /*4dd0*/  FADD.FTZ R19, R12, R19 ;  /* 0x000000130c137221 */ /* 0x000fe20000010000 */
[----:B------:R-:W-:Y:S03]  /*4de0*/  BSSY.RECONVERGENT B2, `(.L_x_21970) ;  /* 0x0000023000027945 */ /* 0x000fe60003800200 */
[----:B------:R-:W-:Y:S01]  /*4df0*/  FADD.FTZ R32, R32, R19 ;  /* 0x0000001320207221 */ /* 0x000fe20000010000 */
[----:B------:R-:W-:Y:S02]  /*4e00*/  HFMA2 R16, R38, R15, R13 ;  /* 0x0000000f26107231 */ /* 0x000fe4000000000d */
[----:B------:R0:W5:Y:S01]  /*4e10*/  LDG.E.128.CONSTANT R12, desc[UR14][R44.64+0x400] ;  /* 0x0004000e2c0c7981 */ /* 0x000162000c1e9d00 */
        /* <DEDUP_REMOVED lines=31> */
.L_x_21971:
[----:B------:R-:W-:Y:S05]  /*5010*/  BSYNC.RECONVERGENT B2 ;  /* 0x0000000000027941 */ /* 0x000fea0003800200 */
.L_x_21970:
        /* <DEDUP_REMOVED lines=41> */
.L_x_21973:
[----:B------:R-:W-:Y:S05]  /*52b0*/  BSYNC.RECONVERGENT B2 ;  /* 0x0000000000027941 */ /* 0x000fea0003800200 */
.L_x_21972:
        /* <DEDUP_REMOVED lines=41> */
.L_x_21975:
[----:B------:R-:W-:Y:S05]  /*5550*/  BSYNC.RECONVERGENT B2 ;  /* 0x0000000000027941 */ /* 0x000fea0003800200 */
.L_x_21974:
        /* <DEDUP_REMOVED lines=41> */
.L_x_21977:
[----:B------:R-:W-:Y:S05]  /*57f0*/  BSYNC.RECONVERGENT B2 ;  /* 0x0000000000027941 */ /* 0x000fea0003800200 */
.L_x_21976:
        /* <DEDUP_REMOVED lines=41> */
.L_x_21979:
[----:B------:R-:W-:Y:S05]  /*5a90*/  BSYNC.RECONVERGENT B2 ;  /* 0x0000000000027941 */ /* 0x000fea0003800200 */
.L_x_21978:
        /* <DEDUP_REMOVED lines=41> */
.L_x_21981:
[----:B------:R-:W-:Y:S05]  /*5d30*/  BSYNC.RECONVERGENT B2 ;  /* 0x0000000000027941 */ /* 0x000fea0003800200 */
.L_x_21980:
        /* <DEDUP_REMOVED lines=41> */
.L_x_21983:
[----:B------:R-:W-:Y:S05]  /*5fd0*/  BSYNC.RECONVERGENT B2 ;  /* 0x0000000000027941 */ /* 0x000fea0003800200 */
.L_x_21982:
        /* <DEDUP_REMOVED lines=41> */
.L_x_21985:
[----:B------:R-:W-:Y:S05]  /*6270*/  BSYNC.RECONVERGENT B2 ;  /* 0x0000000000027941 */ /* 0x000fea0003800200 */
.L_x_21984:
[----:B-----5:R-:W-:-:S04]  /*6280*/  HMUL2 R13, R34, R13 ;  /* 0x0000000d220d7232 */ /* 0x020fc80000000000 */
[----:B------:R-:W-:-:S04]  /*6290*/  HFMA2 R13, R37, R12, R13 ;  /* 0x0000000c250d7231 */ /* 0x000fc8000000000d */
[----:B------:R-:W-:-:S04]  /*62a0*/  HFMA2 R19, R39, R14, R13 ;  /* 0x0000000e27137231 */ /* 0x000fc8000000000d */
        /* <DEDUP_REMOVED lines=34> */
.L_x_21987:
[----:B------:R-:W-:Y:S05]  /*64d0*/  BSYNC.RECONVERGENT B2 ;  /* 0x0000000000027941 */ /* 0x000fea0003800200 */
.L_x_21986:
[----:B------:R0:W5:Y:S02]  /*64e0*/  LDG.E.128.CONSTANT R16, desc[UR14][R44.64+0x1600] ;  /* 0x0016000e2c107981 */ /* 0x000164000c1e9d00 */
[----:B-----5:R-:W-:Y:S01]  /*64f0*/  HMUL2 R13, R34, R13 ;  /* 0x0000000d220d7232 */ /* 0x020fe20000000000 */
[----:B------:R-:W-:Y:S03]  /*6500*/  BSSY.RECONVERGENT B2, `(.L_x_21988) ;  /* 0x0000022000027945 */ /* 0x000fe60003800200 */
[----:B------:R-:W-:-:S04]  /*6510*/  HFMA2 R13, R37, R12, R13 ;  /* 0x0000000c250d7231 */ /* 0x000fc8000000000d */
[----:B------:R-:W-:Y:S01]  /*6520*/  HFMA2 R14, R39, R14, R13 ;  /* 0x0000000e270e7231 */ /* 0x000fe2000000000d */
        /* <DEDUP_REMOVED lines=8> */
[----:B-1234-:R-:W-:Y:S02]  /*65b0*/  SEL R44, R13, RZ, !P3 ;  /* 0x000000ff0d2c7207 */ /* 0x01efe40005800000 */
[----:B------:R-:W-:Y:S01]  /*65c0*/  SEL R13, R12, RZ, !P1 ;  /* 0x000000ff0c0d7207 */ /* 0x000fe20004800000 */
[----:B------:R-:W-:Y:S01]  /*65d0*/  VIADD R12, R9, 0x1 ;  /* 0x00000001090c7836 */ /* 0x000fe20000000000 */
[----:B------:R-:W-:Y:S02]  /*65e0*/  ISETP.GE.AND P0, PT, R35, UR20, PT ;  /* 0x0000001423007c0c */ /* 0x000fe4000bf06270 */
[----:B------:R-:W-:Y:S02]  /*65f0*/  SEL R17, R17, RZ, !P2 ;  /* 0x000000ff11117207 */ /* 0x000fe40005000000 */
[----:B------:R-:W-:-:S02]  /*6600*/  SEL R16, R16, RZ, !P0 ;  /* 0x000000ff10107207 */ /* 0x000fc40004000000 */
[----:B------:R-:W-:Y:S02]  /*6610*/  ISETP.GE.AND P0, PT, R12, UR20, PT ;  /* 0x000000140c007c0c */ /* 0x000fe4000bf06270 */
[C---:B------:R-:W-:Y:S02]  /*6620*/  IADD3 R12, PT, PT, R9.reuse, 0x2, RZ ;  /* 0x00000002090c7810 */ /* 0x040fe40007ffe0ff */
[----:B------:R-:W-:Y:S02]  /*6630*/  PRMT R16, R16, 0x5410, R13 ;  /* 0x0000541010107816 */ /* 0x000fe4000000000d */
        /* <DEDUP_REMOVED lines=14> */
.L_x_21989:
[----:B------:R-:W-:Y:S05]  /*6720*/  BSYNC.RECONVERGENT B2 ;  /* 0x0000000000027941 */ /* 0x000fea0003800200 */
.L_x_21988:
[----:B------:R-:W-:Y:S02]  /*6730*/  HMUL2 R17, R34, R17 ;  /* 0x0000001122117232 */ /* 0x000fe40000000000 */
[----:B------:R-:W-:Y:S02]  /*6740*/  HFMA2 R14, R38, R15, R14 ;  /* 0x0000000f260e7231 */ /* 0x000fe4000000000e */
[--C-:B------:R-:W-:Y:S02]  /*6750*/  HADD2.F32 R12, -RZ, R40.reuse.H0_H0 ;  /* 0x20000028ff0c7230 */ /* 0x100fe40000004100 */
[----:B------:R-:W-:Y:S02]  /*6760*/  HFMA2 R17, R37, R16, R17 ;  /* 0x0000001025117231 */ /* 0x000fe40000000011 */
        /* <DEDUP_REMOVED lines=8> */
[----:B------:R-:W-:-:S02]  /*67f0*/  HFMA2 R17, R38, R19, R17 ;  /* 0x0000001326117231 */ /* 0x000fc40000000011 */
[----:B------:R-:W-:Y:S01]  /*6800*/  FADD.FTZ R12, R12, R41 ;  /* 0x000000290c0c7221 */ /* 0x000fe20000010000 */
[----:B------:R-:W-:Y:S02]  /*6810*/  FADD.FTZ R15, R15, R14 ;  /* 0x0000000e0f0f7221 */ /* 0x000fe40000010000 */
[--C-:B------:R-:W-:Y:S02]  /*6820*/  HADD2.F32 R16, -RZ, R17.reuse.H0_H0 ;  /* 0x20000011ff107230 */ /* 0x100fe40000004100 */
[----:B------:R-:W-:Y:S01]  /*6830*/  FADD.FTZ R23, R23, R12 ;  /* 0x0000000c17177221 */ /* 0x000fe20000010000 */
[----:B------:R-:W-:Y:S02]  /*6840*/  HADD2.F32 R17, -RZ, R17.H1_H1 ;  /* 0x30000011ff117230 */ /* 0x000fe40000004100 */
[----:B------:R-:W-:-:S03]  /*6850*/  FADD.FTZ R22, R22, R15 ;  /* 0x0000000f16167221 */ /* 0x000fc60000010000 */
[----:B------:R-:W-:-:S04]  /*6860*/  FADD.FTZ R16, R16, R17 ;  /* 0x0000001110107221 */ /* 0x000fc80000010000 */
[----:B------:R-:W-:-:S07]  /*6870*/  FADD.FTZ R21, R21, R16 ;  /* 0x0000001015157221 */ /* 0x000fce0000010000 */
.L_x_21965:
[----:B---3--:R-:W-:Y:S05]  /*6880*/  BSYNC.RECONVERGENT B0 ;  /* 0x0000000000007941 */ /* 0x008fea0003800200 */
.L_x_21964:
[----:B------:R-:W-:Y:S01]  /*6890*/  VIADD R12, R11, 0x3 ;  /* 0x000000030b0c7836 */ /* 0x000fe20000000000 */
[----:B------:R-:W-:Y:S01]  /*68a0*/  IADD3 R8, P1, PT, R8, 0x10, RZ ;  /* 0x0000001008087810 */ /* 0x000fe20007f3e0ff */
[----:B-1----:R-:W-:Y:S01]  /*68b0*/  VIADD R6, R6, 0x200 ;  /* 0x0000020006067836 */ /* 0x002fe20000000000 */
[----:B------:R-:W-:Y:S02]  /*68c0*/  IADD3 R20, PT, PT, R20, 0x4, RZ ;  /* 0x0000000414147810 */ /* 0x000fe40007ffe0ff */
[----:B------:R-:W-:Y:S02]  /*68d0*/  ISETP.GE.U32.AND P0, PT, R12, UR10, PT ;  /* 0x0000000a0c007c0c */ /* 0x000fe4000bf06070 */
[----:B------:R-:W-:Y:S02]  /*68e0*/  IADD3 R9, PT, PT, R9, 0x80, RZ ;  /* 0x0000008009097810 */ /* 0x000fe40007ffe0ff */
[----:B------:R-:W-:Y:S02]  /*68f0*/  IADD3 R11, PT, PT, R11, 0x4, RZ ;  /* 0x000000040b0b7810 */ /* 0x000fe40007ffe0ff */
[----:B------:R-:W-:-:S02]  /*6900*/  IADD3 R10, PT, PT, R10, 0x80, RZ ;  /* 0x000000800a0a7810 */ /* 0x000fc40007ffe0ff */
[----:B------:R-:W-:-:S05]  /*6910*/  IADD3.X R5, PT, PT, RZ, R5, RZ, P1, !PT ;  /* 0x00000005ff057210 */ /* 0x000fca0000ffe4ff */
[----:B------:R-:W-:Y:S05]  /*6920*/  @!P0 BRA `(.L_x_21990) ;  /* 0xffffffd800f88947 */ /* 0x000fea000383ffff */
.L_x_21963:
[----:B---3--:R-:W-:Y:S05]  /*6930*/  BSYNC.RECONVERGENT B1 ;  /* 0x0000000000017941 */ /* 0x008fea0003800200 */
.L_x_21962:
[----:B0-----:R-:W0:Y:S01]  /*6940*/  SHFL.BFLY PT, R5, R32, 0x2, 0x1f ;  /* 0x0c401f0020057f89 */ /* 0x001e2200000e0000 */
[----:B------:R-:W3:Y:S01]  /*6950*/  S2UR UR5, SR_CgaCtaId ;  /* 0x00000000000579c3 */ /* 0x000ee20000008800 */
[C---:B------:R-:W-:Y:S01]  /*6960*/  LOP3.LUT R12, R36.reuse, 0x3, RZ, 0xc0, !PT ;  /* 0x00000003240c7812 */ /* 0x040fe200078ec0ff */
[----:B------:R-:W-:Y:S01]  /*6970*/  UMOV UR4, 0x400 ;  /* 0x0000040000047882 */ /* 0x000fe20000000000 */
[----:B--2---:R-:W2:Y:S01]  /*6980*/  SHFL.BFLY PT, R15, R24, 0x2, 0x1f ;  /* 0x0c401f00180f7f89 */ /* 0x004ea200000e0000 */
[----:B------:R-:W-:Y:S01]  /*6990*/  LOP3.LUT R14, R36, 0x3c0, RZ, 0xc0, !PT ;  /* 0x000003c0240e7812 */ /* 0x000fe200078ec0ff */
[----:B------:R-:W-:Y:S01]  /*69a0*/  UIADD3 UR4, UPT, UPT, UR4, 0xe0, URZ ;  /* 0x000000e004047890 */ /* 0x000fe2000fffe0ff */
[----:B------:R-:W-:Y:S01]  /*69b0*/  ISETP.NE.AND P2, PT, R12, RZ, PT ;  /* 0x000000ff0c00720c */ /* 0x000fe20003f45270 */
[----:B------:R-:W4:Y:S01]  /*69c0*/  SHFL.BFLY PT, R2, R31, 0x2, 0x1f ;  /* 0x0c401f001f027f89 */ /* 0x000f2200000e0000 */
[----:B------:R-:W-:Y:S01]  /*69d0*/  LOP3.LUT R16, R36, 0x3e0, RZ, 0xc0, !PT ;  /* 0x000003e024107812 */ /* 0x000fe200078ec0ff */
[----:B------:R-:W-:Y:S01]  /*69e0*/  BSSY.RECONVERGENT B0, `(.L_x_21991) ;  /* 0x0000045000007945 */ /* 0x000fe20003800200 */
[----:B------:R-:W-:Y:S01]  /*69f0*/  ISETP.NE.OR P5, PT, R14, 0x40, P2 ;  /* 0x000000400e00780c */ /* 0x000fe200017a5670 */
[----:B------:R-:W4:Y:S01]  /*6a00*/  SHFL.BFLY PT, R9, R30, 0x2, 0x1f ;  /* 0x0c401f001e097f89 */ /* 0x000f2200000e0000 */
[----:B------:R-:W-:-:S02]  /*6a10*/  ISETP.NE.OR P4, PT, R16, 0x20, P2 ;  /* 0x000000201000780c */ /* 0x000fc40001785670 */
[C---:B------:R-:W-:Y:S01]  /*6a20*/  LOP3.LUT P0, RZ, R36.reuse, 0x3c3, RZ, 0xc0, !PT ;  /* 0x000003c324ff7812 */ /* 0x040fe2000780c0ff */
[----:B-1----:R-:W1:Y:S01]  /*6a30*/  SHFL.BFLY PT, R4, R29, 0x2, 0x1f ;  /* 0x0c401f001d047f89 */ /* 0x002e6200000e0000 */
[C---:B------:R-:W-:Y:S02]  /*6a40*/  LOP3.LUT P1, RZ, R36.reuse, 0x3e3, RZ, 0xc0, !PT ;  /* 0x000003e324ff7812 */ /* 0x040fe4000782c0ff */
[----:B------:R-:W-:Y:S01]  /*6a50*/  ISETP.GT.U32.AND P3, PT, R36, 0x1f, PT ;  /* 0x0000001f2400780c */ /* 0x000fe20003f64070 */
[----:B------:R-:W1:Y:S04]  /*6a60*/  SHFL.BFLY PT, R11, R28, 0x2, 0x1f ;  /* 0x0c401f001c0b7f89 */ /* 0x000e6800000e0000 */
[----:B------:R-:W1:Y:S01]  /*6a70*/  SHFL.BFLY PT, R6, R27, 0x2, 0x1f ;  /* 0x0c401f001b067f89 */ /* 0x000e6200000e0000 */
[----:B0-----:R-:W-:Y:S01]  /*6a80*/  FADD.FTZ R32, R5, R32 ;  /* 0x0000002005207221 */ /* 0x001fe20000010000 */
[----:B---3--:R-:W-:-:S02]  /*6a90*/  ULEA UR4, UR5, UR4, 0x18 ;  /* 0x0000000405047291 */ /* 0x008fc4000f8ec0ff */
[----:B------:R-:W0:Y:S01]  /*6aa0*/  SHFL.BFLY PT, R13, R26, 0x2, 0x1f ;  /* 0x0c401f001a0d7f89 */ /* 0x000e2200000e0000 */
[----:B--2---:R-:W-:-:S03]  /*6ab0*/  FADD.FTZ R24, R15, R24 ;  /* 0x000000180f187221 */ /* 0x004fc60000010000 */
[----:B------:R-:W2:Y:S01]  /*6ac0*/  SHFL.BFLY PT, R8, R25, 0x2, 0x1f ;  /* 0x0c401f0019087f89 */ /* 0x000ea200000e0000 */
[----:B----4-:R-:W-:-:S03]  /*6ad0*/  FADD.FTZ R31, R2, R31 ;  /* 0x0000001f021f7221 */ /* 0x010fc60000010000 */
[----:B------:R-:W3:Y:S01]  /*6ae0*/  SHFL.BFLY PT, R10, R23, 0x2, 0x1f ;  /* 0x0c401f00170a7f89 */ /* 0x000ee200000e0000 */
[----:B------:R-:W-:-:S03]  /*6af0*/  FADD.FTZ R30, R9, R30 ;  /* 0x0000001e091e7221 */ /* 0x000fc60000010000 */
[----:B------:R-:W4:Y:S01]  /*6b00*/  SHFL.BFLY PT, R3, R22, 0x2, 0x1f ;  /* 0x0c401f0016037f89 */ /* 0x000f2200000e0000 */
[----:B-1----:R-:W-:-:S03]  /*6b10*/  FADD.FTZ R29, R4, R29 ;  /* 0x0000001d041d7221 */ /* 0x002fc60000010000 */
[----:B------:R-:W1:Y:S01]  /*6b20*/  SHFL.BFLY PT, R0, R21, 0x2, 0x1f ;  /* 0x0c401f0015007f89 */ /* 0x000e6200000e0000 */
[----:B------:R-:W-:Y:S01]  /*6b30*/  FADD.FTZ R28, R11, R28 ;  /* 0x0000001c0b1c7221 */ /* 0x000fe20000010000 */
[----:B------:R-:W-:Y:S02]  /*6b40*/  FADD.FTZ R27, R6, R27 ;  /* 0x0000001b061b7221 */ /* 0x000fe40000010000 */
        /* <DEDUP_REMOVED lines=11> */
[----:B------:R-:W-:-:S03]  /*6c00*/  SHF.R.U32.HI R0, RZ, 0x2, R33 ;  /* 0x00000002ff007819 */ /* 0x000fc60000011621 */
[----:B------:R-:W1:Y:S01]  /*6c10*/  SHFL.BFLY PT, R6, R27, 0x1, 0x1f ;  /* 0x0c201f001b067f89 */ /* 0x000e6200000e0000 */
[----:B------:R-:W-:Y:S01]  /*6c20*/  FADD.FTZ R32, R32, R5 ;  /* 0x0000000520207221 */ /* 0x000fe20000010000 */
[----:B------:R-:W-:Y:S02]  /*6c30*/  IMAD R7, R7, 0x60, R0 ;  /* 0x0000006007077824 */ /* 0x000fe400078e0200 */
[----:B------:R-:W1:Y:S01]  /*6c40*/  SHFL.BFLY PT, R13, R26, 0x1, 0x1f ;  /* 0x0c201f001a0d7f89 */ /* 0x000e6200000e0000 */
[----:B0-----:R-:W-:Y:S02]  /*6c50*/  FADD.FTZ R31, R31, R2 ;  /* 0x000000021f1f7221 */ /* 0x001fe40000010000 */
[----:B------:R-:W-:Y:S01]  /*6c60*/  LEA R7, R7, UR4, 0x2 ;  /* 0x0000000407077c11 */ /* 0x000fe2000f8e10ff */
[----:B------:R-:W0:Y:S01]  /*6c70*/  SHFL.BFLY PT, R8, R25, 0x1, 0x1f ;  /* 0x0c201f0019087f89 */ /* 0x000e2200000e0000 */
[----:B--2---:R-:W-:-:S03]  /*6c80*/  FADD.FTZ R30, R30, R9 ;  /* 0x000000091e1e7221 */ /* 0x004fc60000010000 */
[----:B------:R-:W2:Y:S01]  /*6c90*/  SHFL.BFLY PT, R15, R10, 0x1, 0x1f ;  /* 0x0c201f000a0f7f89 */ /* 0x000ea200000e0000 */
[----:B---3--:R-:W-:-:S03]  /*6ca0*/  FADD.FTZ R29, R29, R4 ;  /* 0x000000041d1d7221 */ /* 0x008fc60000010000 */
[----:B------:R-:W3:Y:S01]  /*6cb0*/  SHFL.BFLY PT, R17, R22, 0x1, 0x1f ;  /* 0x0c201f0016117f89 */ /* 0x000ee200000e0000 */
[----:B----4-:R-:W-:-:S03]  /*6cc0*/  FADD.FTZ R28, R28, R11 ;  /* 0x0000000b1c1c7221 */ /* 0x010fc60000010000 */
[----:B------:R-:W4:Y:S01]  /*6cd0*/  SHFL.BFLY PT, R12, R21, 0x1, 0x1f ;  /* 0x0c201f00150c7f89 */ /* 0x000f2200000e0000 */
[----:B-1----:R-:W-:Y:S01]  /*6ce0*/  FADD.FTZ R24, R24, R3 ;  /* 0x0000000318187221 */ /* 0x002fe20000010000 */
[----:B------:R-:W-:Y:S01]  /*6cf0*/  BAR.SYNC.DEFER_BLOCKING 0x0 ;  /* 0x0000000000007b1d */ /* 0x000fe20000010000 */
[----:B------:R-:W-:Y:S01]  /*6d00*/  FADD.FTZ R27, R27, R6 ;  /* 0x000000061b1b7221 */ /* 0x000fe20000010000 */
[----:B------:R-:W-:Y:S01]  /*6d10*/  FADD.FTZ R26, R26, R13 ;  /* 0x0000000d1a1a7221 */ /* 0x000fe20000010000 */
[----:B0-----:R-:W-:Y:S01]  /*6d20*/  FADD.FTZ R25, R25, R8 ;  /* 0x0000000819197221 */ /* 0x001fe20000010000 */
[----:B--2---:R-:W-:Y:S01]  /*6d30*/  FADD.FTZ R3, R10, R15 ;  /* 0x0000000f0a037221 */ /* 0x004fe20000010000 */
[----:B---3--:R-:W-:Y:S01]  /*6d40*/  FADD.FTZ R0, R22, R17 ;  /* 0x0000001116007221 */ /* 0x008fe20000010000 */
        /* <DEDUP_REMOVED lines=14> */
.L_x_21992:
[----:B------:R-:W-:Y:S05]  /*6e30*/  BSYNC.RECONVERGENT B0 ;  /* 0x0000000000007941 */ /* 0x000fea0003800200 */
.L_x_21991:
        /* <DEDUP_REMOVED lines=27> */
.L_x_21994:
[----:B------:R-:W-:Y:S05]  /*6ff0*/  BSYNC.RECONVERGENT B0 ;  /* 0x0000000000007941 */ /* 0x000fea0003800200 */
.L_x_21993:
        /* <DEDUP_REMOVED lines=15> */
.L_x_21996:
[----:B------:R-:W-:Y:S05]  /*70f0*/  BSYNC.RECONVERGENT B0 ;  /* 0x0000000000007941 */ /* 0x000fea0003800200 */
.L_x_21995:
        /* <DEDUP_REMOVED lines=27> */
.L_x_21998:
[----:B------:R-:W-:Y:S05]  /*72b0*/  BSYNC.RECONVERGENT B0 ;  /* 0x0000000000007941 */ /* 0x000fea0003800200 */
.L_x_21997:
        /* <DEDUP_REMOVED lines=39> */
.L_x_21999:
        /* <DEDUP_REMOVED lines=13> */
.L_x_27646:


//--------------------- .text._ZN4vllm25paged_attention_v2_kernelIttLi80ELi32ELi128ELNS_18Fp8KVCacheDataTypeE0ELb1ELi512EEEvPfS2_PT_PKS3_PKT0_S9_ifPKiSB_iPKfiiiSD_SD_iiiii --------------------------
	.section	.text._ZN4vllm25paged_attention_v2_kernelIttLi80ELi32ELi128ELNS_18Fp8KVCacheDataTypeE0ELb1ELi512EEEvPfS2_PT_PKS3_PKT0_S9_ifPKiSB_iPKfiiiSD_SD_iiiii,"ax",@progbits
	.align	128
        .global         _ZN4vllm25paged_attention_v2_kernelIttLi80ELi32ELi128ELNS_18Fp8KVCacheDataTypeE0ELb1ELi512EEEvPfS2_PT_PKS3_PKT0_S9_ifPKiSB_iPKfiiiSD_SD_iiiii
        .type           _ZN4vllm25paged_attention_v2_kernelIttLi80ELi32ELi128ELNS_18Fp8KVCacheDataTypeE0ELb1ELi512EEEvPfS2_PT_PKS3_PKT0_S9_ifPKiSB_iPKfiiiSD_SD_iiiii,@function
        .size           _ZN4vllm25paged_attention_v2_kernelIttLi80ELi32ELi128ELNS_18Fp8KVCacheDataTypeE0ELb1ELi512EEEvPfS2_PT_PKS3_PKT0_S9_ifPKiSB_iPKfiiiSD_SD_iiiii,(.L_x_27647 - _ZN4vllm25paged_attention_v2_kernelIttLi80ELi32ELi128ELNS_18Fp8KVCacheDataTypeE0ELb1ELi512EEEvPfS2_PT_PKS3_PKT0_S9_ifPKiSB_iPKfiiiSD_SD_iiiii)
        .other          _ZN4vllm25paged_attention_v2_kernelIttLi80ELi32ELi128ELNS_18Fp8KVCacheDataTypeE0ELb1ELi512EEEvPfS2_PT_PKS3_PKT0_S9_ifPKiSB_iPKfiiiSD_SD_iiiii,@"STO_CUDA_ENTRY STV_DEFAULT"
_ZN4vllm25paged_attention_v2_kernelIttLi80ELi32ELi128ELNS_18Fp8KVCacheDataTypeE0ELb1ELi512EEEvPfS2_PT_PKS3_PKT0_S9_ifPKiSB_iPKfiiiSD_SD_iiiii:
.text._ZN4vllm25paged_attention_v2_kernelIttLi80ELi32ELi128ELNS_18Fp8KVCacheDataTypeE0ELb1ELi512EEEvPfS2_PT_PKS3_PKT0_S9_ifPKiSB_iPKfiiiSD_SD_iiiii:
        /* <DEDUP_REMOVED lines=43> */
[----:B------:R-:W0:Y:S01]  /*02b0*/  LDCU UR32, c[0x0][0x3b4] ;  /* 0x00007680ff2077ac */ /* 0x000e220008000800 */
        /* <DEDUP_REMOVED lines=13> */
[----:B------:R-:W-:Y:S01]  /*0390*/  MOV R37, UR20 ;  /* 0x0000001400257c02 */ /* 0x000fe20008000f00 */
[----:B------:R-:W-:Y:S01]  /*03a0*/  BSSY.RECONVERGENT B0, `(.L_x_22000) ;  /* 0x00001e1000007945 */ /* 0x000fe20003800200 */
        /* <DEDUP_REMOVED lines=22> */
[----:B------:R-:W-:-:S03]  /*0510*/  UIADD3 UR4, UPT, UPT, URZ, -UR5, URZ ;  /* 0x80000005ff047290 */ /* 0x000fc6000fffe0ff */
[----:B------:R-:W1:Y:S01]  /*0520*/  F2I.FTZ.U32.TRUNC.NTZ R3, R3 ;  /* 0x0000000300037305 */ /* 0x000e62000021f000 */
[----:B------:R-:W-:-:S04]  /*0530*/  UIMAD UR4, UR9, UR4, UR8 ;  /* 0x00000004090472a4 */ /* 0x000fc8000f8e0208 */
        /* <DEDUP_REMOVED lines=26> */
[----:B------:R-:W1:Y:S03]  /*06e0*/  F2I.FTZ.U32.TRUNC.NTZ R8, R8 ;  /* 0x0000000800087305 */ /* 0x000e66000021f000 */
[----:B------:R-:W-:Y:S02]  /*06f0*/  R2UR UR12, R2 ;  /* 0x00000000020c72ca */ /* 0x000fe400000e0000 */
[----:B------:R-:W-:-:S05]  /*0700*/  IADD3 R2, PT, PT, RZ, -R11, RZ ;  /* 0x8000000bff027210 */ /* 0x000fca0007ffe0ff */
[----:B------:R-:W-:Y:S01]  /*0710*/  IMAD.HI.U32 R9, R3, R9, UR4 ;  /* 0x0000000403097e27 */ /* 0x000fe2000f8e0009 */
[----:B------:R-:W-:-:S04]  /*0720*/  MOV R3, R12 ;  /* 0x0000000c00037202 */ /* 0x000fc80000000f00 */
[----:B------:R-:W-:Y:S02]  /*0730*/  R2UR UR4, R3 ;  /* 0x00000000030472ca */ /* 0x000fe400000e0000 */
[----:B------:R-:W-:Y:S02]  /*0740*/  R2UR UR33, R9 ;  /* 0x00000000092172ca */ /* 0x000fe400000e0000 */
[----:B-1----:R-:W-:Y:S01]  /*0750*/  R2UR UR5, R8 ;  /* 0x00000000080572ca */ /* 0x002fe200000e0000 */
[----:B------:R-:W1:Y:S01]  /*0760*/  @!P0 S2R R9, SR_CgaCtaId ;  /* 0x0000000000098919 */ /* 0x000e620000008800 */
[----:B------:R-:W-:-:S04]  /*0770*/  SHF.R.U32.HI R8, RZ, 0x5, R36 ;  /* 0x00000005ff087819 */ /* 0x000fc80000011624 */
[----:B------:R-:W-:-:S05]  /*0780*/  LEA R37, R37, R8, 0x4 ;  /* 0x0000000825257211 */ /* 0x000fca00078e20ff */
[----:B------:R-:W-:Y:S02]  /*0790*/  UIMAD.WIDE.U32 UR8, UR33, UR4, URZ ;  /* 0x00000004210872a5 */ /* 0x000fe4000f8e00ff */
[----:B------:R-:W-:-:S04]  /*07a0*/  UIADD3 UR8, UPT, UPT, URZ, -UR5, URZ ;  /* 0x80000005ff087290 */ /* 0x000fc8000fffe0ff */
[----:B------:R-:W-:Y:S01]  /*07b0*/  UIMAD UR8, UR8, UR18, URZ ;  /* 0x00000012080872a4 */ /* 0x000fe2000f8e02ff */
[----:B------:R-:W-:Y:S01]  /*07c0*/  UMOV UR11, UR9 ;  /* 0x00000009000b7c82 */ /* 0x000fe20008000000 */
[----:B------:R-:W-:Y:S01]  /*07d0*/  ULEA UR9, UR20, 0x10, 0x4 ;  /* 0x0000001014097891 */ /* 0x000fe2000f8e20ff */
[----:B------:R-:W-:-:S03]  /*07e0*/  IMAD R3, RZ, RZ, -UR11 ;  /* 0x8000000bff037e24 */ /* 0x000fc6000f8e02ff */
[----:B------:R-:W-:Y:S01]  /*07f0*/  UISETP.LT.U32.AND UP6, UPT, UR7, UR9, UPT ;  /* 0x000000090700728c */ /* 0x000fe2000bfc1070 */
[----:B------:R-:W-:Y:S01]  /*0800*/  IMAD R3, R0, R3, UR4 ;  /* 0x0000000400037e24 */ /* 0x000fe2000f8e0203 */
[----:B------:R-:W-:Y:S02]  /*0810*/  UMOV UR4, URZ ;  /* 0x000000ff00047c82 */ /* 0x000fe40008000000 */
[----:B------:R-:W-:Y:S01]  /*0820*/  UIMAD.WIDE.U32 UR4, UR5, UR8, UR4 ;  /* 0x00000008050472a5 */ /* 0x000fe2000f8e0004 */
[----:B------:R-:W-:Y:S01]  /*0830*/  R2UR UR8, R2 ;  /* 0x00000000020872ca */ /* 0x000fe200000e0000 */
[----:B------:R-:W-:Y:S01]  /*0840*/  USEL UR9, UR7, UR9, UP6 ;  /* 0x0000000907097287 */ /* 0x000fe2000b000000 */
[----:B------:R-:W-:Y:S01]  /*0850*/  ISETP.GT.U32.AND P1, PT, R0, R3, PT ;  /* 0x000000030000720c */ /* 0x000fe20003f24070 */
[----:B------:R-:W-:Y:S01]  /*0860*/  UIMAD.WIDE.U32 UR4, UR5, UR12, URZ ;  /* 0x0000000c050472a5 */ /* 0x000fe2000f8e00ff */
[----:B------:R-:W-:-:S09]  /*0870*/  @!P0 MOV R2, 0x400 ;  /* 0x0000040000028802 */ /* 0x000fd20000000f00 */
[----:B------:R-:W-:Y:S02]  /*0880*/  UIMAD UR4, UR5, UR8, UR12 ;  /* 0x00000008050472a4 */ /* 0x000fe4000f8e020c */
[----:B------:R-:W-:Y:S01]  /*0890*/  VOTEU.ANY UP3, P1 ;  /* 0x0000000000ff7886 */ /* 0x000fe20000860100 */
[----:B------:R-:W-:Y:S01]  /*08a0*/  PLOP3.LUT P1, PT, PT, PT, UP3, 0x80, 0x8 ;  /* 0x000000000008781c */ /* 0x000fe20003f2f038 */
[----:B------:R-:W-:Y:S02]  /*08b0*/  UISETP.GT.U32.AND UP5, UPT, UR18, UR4, UPT ;  /* 0x000000041200728c */ /* 0x000fe4000bfa4070 */
[----:B0-----:R-:W-:Y:S02]  /*08c0*/  @UP0 UIMAD UR12, UR23, UR16, UR21 ;  /* 0x00000010170c02a4 */ /* 0x001fe4000f8e0215 */
[----:B------:R-:W-:Y:S02]  /*08d0*/  @!UP3 UIADD3 UR11, UPT, UPT, UR11, 0x1, URZ ;  /* 0x000000010b0bb890 */ /* 0x000fe4000fffe0ff */
[----:B------:R-:W-:-:S02]  /*08e0*/  @UP0 UIMAD UR12, UR12, UR28, 0x1 ;  /* 0x000000010c0c04a4 */ /* 0x000fc4000f8e021c */
[----:B------:R-:W-:-:S03]  /*08f0*/  UIMAD UR8, UR19, UR13, URZ ;  /* 0x0000000d130872a4 */ /* 0x000fc6000f8e02ff */
[----:B------:R-:W-:Y:S01]  /*0900*/  @!UP5 UIADD3 UR4, UPT, UPT, UR4, -UR18, URZ ;  /* 0x800000120404d290 */ /* 0x000fe2000fffe0ff */
[-C--:B------:R-:W-:Y:S01]  /*0910*/  @!P1 IADD3 R3, PT, PT, R3, -R0.reuse, RZ ;  /* 0x8000000003039210 */ /* 0x080fe20007ffe0ff */
[----:B------:R-:W-:Y:S02]  /*0920*/  @!UP5 UIADD3 UR5, UPT, UPT, UR5, 0x1, URZ ;  /* 0x000000010505d890 */ /* 0x000fe4000fffe0ff */
[----:B------:R-:W-:Y:S01]  /*0930*/  UISETP.GE.U32.AND UP4, UPT, UR4, UR18, UPT ;  /* 0x000000120400728c */ /* 0x000fe2000bf86070 */
[----:B------:R-:W-:Y:S01]  /*0940*/  ISETP.GE.U32.AND P1, PT, R3, R0, PT ;  /* 0x000000000300720c */ /* 0x000fe20003f26070 */
[----:B------:R-:W-:Y:S01]  /*0950*/  ULOP3.LUT UR4, UR21, UR17, URZ, 0x3c, !UPT ;  /* 0x0000001115047292 */ /* 0x000fe2000f8e3cff */
[----:B-1----:R-:W-:-:S03]  /*0960*/  @!P0 LEA R3, R9, R2, 0x18 ;  /* 0x0000000209038211 */ /* 0x002fc600078ec0ff */
[----:B------:R-:W-:Y:S02]  /*0970*/  UISETP.GE.AND UP5, UPT, UR4, URZ, UPT ;  /* 0x000000ff0400728c */ /* 0x000fe4000bfa6270 */
[----:B------:R-:W-:-:S03]  /*0980*/  @!P0 IMAD R3, R36, 0x10, R3 ;  /* 0x0000001024038824 */ /* 0x000fc600078e0203 */
        /* <DEDUP_REMOVED lines=17> */
[----:B------:R-:W1:Y:S01]  /*0aa0*/  S2UR UR5, SR_CgaCtaId ;  /* 0x00000000000579c3 */ /* 0x000e620000008800 */
[----:B------:R-:W2:Y:S01]  /*0ab0*/  LDCU.64 UR6, c[0x0][0x3b8] ;  /* 0x00007700ff0677ac */ /* 0x000ea20008000a00 */
[----:B0-----:R-:W-:Y:S01]  /*0ac0*/  IMAD.WIDE.U32 R2, R37, 0x4, RZ ;  /* 0x0000000425027825 */ /* 0x001fe200078e00ff */
[----:B------:R-:W-:Y:S01]  /*0ad0*/  MOV R5, UR8 ;  /* 0x0000000800057c02 */ /* 0x000fe20008000f00 */
[----:B------:R-:W-:Y:S01]  /*0ae0*/  UMOV UR4, 0x400 ;  /* 0x0000040000047882 */ /* 0x000fe20000000000 */
[----:B------:R-:W-:Y:S01]  /*0af0*/  LEA R38, R8, UR24, 0x5 ;  /* 0x0000001808267c11 */ /* 0x000fe2000f8e28ff */
[----:B------:R-:W-:Y:S02]  /*0b00*/  UIADD3 UR4, UPT, UPT, UR4, 0xc0, URZ ;  /* 0x000000c004047890 */ /* 0x000fe4000fffe0ff */
[----:B------:R-:W-:Y:S01]  /*0b10*/  IMAD.WIDE R2, R5, 0x4, R2 ;  /* 0x0000000405027825 */ /* 0x000fe200078e0202 */
[----:B------:R-:W-:Y:S02]  /*0b20*/  LOP3.LUT R5, R36, 0x1f, RZ, 0xc0, !PT ;  /* 0x0000001f24057812 */ /* 0x000fe400078ec0ff */
[----:B------:R-:W-:-:S03]  /*0b30*/  MOV R42, 0xff7fffff ;  /* 0xff7fffff002a7802 */ /* 0x000fc60000000f00 */
[----:B------:R-:W-:Y:S01]  /*0b40*/  IMAD R8, R8, 0x20, R5 ;  /* 0x0000002008087824 */ /* 0x000fe200078e0205 */
[----:B------:R-:W-:Y:S01]  /*0b50*/  IADD3 R5, PT, PT, R5, R38, RZ ;  /* 0x0000002605057210 */ /* 0x000fe20007ffe0ff */
[----:B------:R-:W-:Y:S01]  /*0b60*/  VIADD R38, R38, 0x1 ;  /* 0x0000000126267836 */ /* 0x000fe20000000000 */
[----:B--2---:R-:W-:Y:S02]  /*0b70*/  IADD3 R2, P0, PT, R2, UR6, RZ ;  /* 0x0000000602027c10 */ /* 0x004fe4000ff1e0ff */
[----:B------:R-:W-:Y:S02]  /*0b80*/  IADD3 R40, PT, PT, R5, -UR22, RZ ;  /* 0x8000001605287c10 */ /* 0x000fe4000fffe0ff */
[----:B------:R-:W-:Y:S01]  /*0b90*/  IADD3.X R3, PT, PT, R3, UR7, RZ, P0, !PT ;  /* 0x0000000703037c10 */ /* 0x000fe200087fe4ff */
[----:B-1----:R-:W-:Y:S01]  /*0ba0*/  ULEA UR4, UR5, UR4, 0x18 ;  /* 0x0000000405047291 */ /* 0x002fe2000f8ec0ff */
[----:B------:R-:W-:-:S05]  /*0bb0*/  IADD3 R39, PT, PT, R5, 0x1, RZ ;  /* 0x0000000105277810 */ /* 0x000fca0007ffe0ff */
[----:B------:R-:W-:-:S07]  /*0bc0*/  LEA R41, R8, UR4, 0x2 ;  /* 0x0000000408297c11 */ /* 0x000fce000f8e10ff */
.L_x_22004:
        /* <DEDUP_REMOVED lines=66> */
[----:B------:R-:W4:Y:S01]  /*0ff0*/  LDG.E.128.CONSTANT R12, desc[UR14][R46.64+0x400] ;  /* 0x0004000e2e0c7981 */ /* 0x000f22000c1e9d00 */
[----:B0-----:R-:W-:-:S03]  /*1000*/  ULEA UR4, UR5, UR4, 0x18 ;  /* 0x0000000405047291 */ /* 0x001fc6000f8ec0ff */
[----:B------:R-:W4:Y:S06]  /*1010*/  LDG.E.128.CONSTANT R24, desc[UR14][R46.64+0x600] ;  /* 0x0006000e2e187981 */ /* 0x000f2c000c1e9d00 */
[----:B------:R-:W0:Y:S04]  /*1020*/  LDS.128 R16, [UR4+0x10] ;  /* 0x00001004ff107984 */ /* 0x000e280008000c00 */
[----:B------:R-:W1:Y:S01]  /*1030*/  LDS.128 R20, [UR4] ;  /* 0x00000004ff147984 */ /* 0x000e620008000c00 */
[----:B0-----:R-:W-:-:S02]  /*1040*/  HADD2.F32 R28, -RZ, R16.H0_H0 ;  /* 0x20000010ff1c7230 */ /* 0x001fc40000004100 */
[----:B------:R-:W-:Y:S02]  /*1050*/  HADD2.F32 R16, -RZ, R16.H1_H1 ;  /* 0x30000010ff107230 */ /* 0x000fe40000004100 */
[----:B-1----:R-:W-:Y:S02]  /*1060*/  HADD2.F32 R45, -RZ, R20.H0_H0 ;  /* 0x20000014ff2d7230 */ /* 0x002fe40000004100 */
[----:B--2---:R-:W-:Y:S02]  /*1070*/  HADD2.F32 R29, -RZ, R4.H0_H0 ;  /* 0x20000004ff1d7230 */ /* 0x004fe40000004100 */
[----:B------:R-:W-:-:S03]  /*1080*/  HADD2.F32 R31, -RZ, R5.H0_H0 ;  /* 0x20000005ff1f7230 */ /* 0x000fc60000004100 */
[----:B------:R-:W-:Y:S01]  /*1090*/  FMUL.FTZ R30, R28, R29 ;  /* 0x0000001d1c1e7220 */ /* 0x000fe20000410000 */
[----:B------:R-:W-:Y:S02]  /*10a0*/  HADD2.F32 R29, -RZ, R4.H1_H1 ;  /* 0x30000004ff1d7230 */ /* 0x000fe40000004100 */
[----:B------:R-:W-:Y:S02]  /*10b0*/  HADD2.F32 R4, -RZ, R17.H0_H0 ;  /* 0x20000011ff047230 */ /* 0x000fe40000004100 */
[----:B---3--:R-:W-:Y:S02]  /*10c0*/  HADD2.F32 R28, -RZ, R8.H0_H0 ;  /* 0x20000008ff1c7230 */ /* 0x008fe40000004100 */
[----:B------:R-:W-:Y:S01]  /*10d0*/  FMUL.FTZ R33, R16, R29 ;  /* 0x0000001d10217220 */ /* 0x000fe20000410000 */
[----:B------:R-:W-:Y:S02]  /*10e0*/  HADD2.F32 R16, -RZ, R20.H1_H1 ;  /* 0x30000014ff107230 */ /* 0x000fe40000004100 */
[----:B------:R-:W-:Y:S01]  /*10f0*/  FMUL.FTZ R35, R4, R31 ;  /* 0x0000001f04237220 */ /* 0x000fe20000410000 */
[----:B------:R-:W-:-:S02]  /*1100*/  HADD2.F32 R29, -RZ, R8.H1_H1 ;  /* 0x30000008ff1d7230 */ /* 0x000fc40000004100 */
[----:B------:R-:W-:Y:S02]  /*1110*/  HADD2.F32 R4, -RZ, R21.H0_H0 ;  /* 0x20000015ff047230 */ /* 0x000fe40000004100 */
[----:B------:R-:W-:Y:S02]  /*1120*/  HADD2.F32 R31, -RZ, R9.H0_H0 ;  /* 0x20000009ff1f7230 */ /* 0x000fe40000004100 */
[----:B------:R-:W-:Y:S01]  /*1130*/  FFMA.FTZ R45, R45, R28, R30 ;  /* 0x0000001c2d2d7223 */ /* 0x000fe2000001001e */
[----:B------:R-:W-:Y:S02]  /*1140*/  FFMA.FTZ R16, R16, R29, R33 ;  /* 0x0000001d10107223 */ /* 0x000fe40000010021 */
[----:B------:R-:W-:Y:S02]  /*1150*/  FFMA.FTZ R4, R4, R31, R35 ;  /* 0x0000001f04047223 */ /* 0x000fe40000010023 */
[----:B------:R-:W2:Y:S01]  /*1160*/  LDG.E.128.CONSTANT R28, desc[UR14][R46.64+0x800] ;  /* 0x0008000e2e1c7981 */ /* 0x000ea2000c1e9d00 */
[----:B------:R-:W-:-:S02]  /*1170*/  HADD2.F32 R17, -RZ, R17.H1_H1 ;  /* 0x30000011ff117230 */ /* 0x000fc40000004100 */
[----:B------:R-:W-:Y:S02]  /*1180*/  HADD2.F32 R8, -RZ, R5.H1_H1 ;  /* 0x30000005ff087230 */ /* 0x000fe40000004100 */
[----:B------:R-:W-:-:S03]  /*1190*/  HADD2.F32 R5, -RZ, R18.H0_H0 ;  /* 0x20000012ff057230 */ /* 0x000fc60000004100 */
[----:B------:R-:W-:Y:S01]  /*11a0*/  FMUL.FTZ R17, R17, R8 ;  /* 0x0000000811117220 */ /* 0x000fe20000410000 */
[----:B------:R-:W-:-:S05]  /*11b0*/  HADD2.F32 R8, -RZ, R6.H0_H0 ;  /* 0x20000006ff087230 */ /* 0x000fca0000004100 */
[----:B------:R-:W-:Y:S01]  /*11c0*/  FMUL.FTZ R32, R5, R8 ;  /* 0x0000000805207220 */ /* 0x000fe20000410000 */
[----:B------:R-:W-:Y:S02]  /*11d0*/  HADD2.F32 R5, -RZ, R22.H0_H0 ;  /* 0x20000016ff057230 */ /* 0x000fe40000004100 */
[----:B------:R-:W-:-:S05]  /*11e0*/  HADD2.F32 R8, -RZ, R10.H0_H0 ;  /* 0x2000000aff087230 */ /* 0x000fca0000004100 */
[----:B------:R-:W-:Y:S02]  /*11f0*/  FFMA.FTZ R5, R5, R8, R32 ;  /* 0x0000000805057223 */ /* 0x000fe40000010020 */
[----:B------:R-:W3:Y:S01]  /*1200*/  LDG.E.128.CONSTANT R32, desc[UR14][R46.64+0xa00] ;  /* 0x000a000e2e207981 */ /* 0x000ee2000c1e9d00 */
[----:B------:R-:W-:Y:S02]  /*1210*/  HADD2.F32 R20, -RZ, R21.H1_H1 ;  /* 0x30000015ff147230 */ /* 0x000fe40000004100 */
[----:B------:R-:W-:-:S05]  /*1220*/  HADD2.F32 R9, -RZ, R9.H1_H1 ;  /* 0x30000009ff097230 */ /* 0x000fca0000004100 */
[----:B------:R-:W-:Y:S01]  /*1230*/  FFMA.FTZ R20, R20, R9, R17 ;  /* 0x0000000914147223 */ /* 0x000fe20000010011 */
[----:B------:R-:W-:Y:S02]  /*1240*/  HADD2.F32 R9, -RZ, R6.H1_H1 ;  /* 0x30000006ff097230 */ /* 0x000fe40000004100 */
[----:B------:R-:W-:Y:S02]  /*1250*/  HADD2.F32 R6, -RZ, R19.H0_H0 ;  /* 0x20000013ff067230 */ /* 0x000fe40000004100 */
[----:B------:R-:W-:-:S05]  /*1260*/  HADD2.F32 R17, -RZ, R7.H0_H0 ;  /* 0x20000007ff117230 */ /* 0x000fca0000004100 */
[----:B------:R-:W-:Y:S01]  /*1270*/  FMUL.FTZ R8, R6, R17 ;  /* 0x0000001106087220 */ /* 0x000fe20000410000 */
[----:B------:R-:W-:Y:S02]  /*1280*/  HADD2.F32 R17, -RZ, R23.H0_H0 ;  /* 0x20000017ff117230 */ /* 0x000fe40000004100 */
[----:B------:R-:W-:Y:S02]  /*1290*/  HADD2.F32 R6, -RZ, R11.H0_H0 ;  /* 0x2000000bff067230 */ /* 0x000fe40000004100 */
[----:B------:R-:W-:Y:S02]  /*12a0*/  HADD2.F32 R18, -RZ, R18.H1_H1 ;  /* 0x30000012ff127230 */ /* 0x000fe40000004100 */
[----:B------:R-:W-:Y:S02]  /*12b0*/  HADD2.F32 R19, -RZ, R19.H1_H1 ;  /* 0x30000013ff137230 */ /* 0x000fe40000004100 */
[----:B------:R-:W-:Y:S01]  /*12c0*/  FFMA.FTZ R17, R17, R6, R8 ;  /* 0x0000000611117223 */ /* 0x000fe20000010008 */
[----:B------:R-:W-:-:S02]  /*12d0*/  HADD2.F32 R6, -RZ, R7.H1_H1 ;  /* 0x30000007ff067230 */ /* 0x000fc40000004100 */
[----:B------:R-:W-:Y:S01]  /*12e0*/  FMUL.FTZ R21, R18, R9 ;  /* 0x0000000912157220 */ /* 0x000fe20000410000 */
[----:B------:R-:W-:Y:S02]  /*12f0*/  HADD2.F32 R18, -RZ, R22.H1_H1 ;  /* 0x30000016ff127230 */ /* 0x000fe40000004100 */
[----:B------:R-:W-:Y:S02]  /*1300*/  HADD2.F32 R9, -RZ, R10.H1_H1 ;  /* 0x3000000aff097230 */ /* 0x000fe40000004100 */
[----:B------:R-:W-:Y:S01]  /*1310*/  FMUL.FTZ R8, R19, R6 ;  /* 0x0000000613087220 */ /* 0x000fe20000410000 */
[----:B------:R-:W-:Y:S02]  /*1320*/  HADD2.F32 R6, -RZ, R11.H1_H1 ;  /* 0x3000000bff067230 */ /* 0x000fe40000004100 */
[----:B------:R-:W-:Y:S02]  /*1330*/  HADD2.F32 R19, -RZ, R23.H1_H1 ;  /* 0x30000017ff137230 */ /* 0x000fe40000004100 */
[----:B------:R-:W-:-:S03]  /*1340*/  FFMA.FTZ R18, R18, R9, R21 ;  /* 0x0000000912127223 */ /* 0x000fc60000010015 */
[----:B------:R-:W-:Y:S02]  /*1350*/  FFMA.FTZ R19, R19, R6, R8 ;  /* 0x0000000613137223 */ /* 0x000fe40000010008 */
[----:B------:R-:W0:Y:S01]  /*1360*/  LDS.128 R8, [UR4+0x20] ;  /* 0x00002004ff087984 */ /* 0x000e220008000c00 */
[--C-:B----4-:R-:W-:Y:S02]  /*1370*/  HADD2.F32 R7, -RZ, R12.reuse.H0_H0 ;  /* 0x2000000cff077230 */ /* 0x110fe40000004100 */
[----:B------:R-:W-:Y:S02]  /*1380*/  HADD2.F32 R12, -RZ, R12.H1_H1 ;  /* 0x3000000cff0c7230 */ /* 0x000fe40000004100 */
[----:B0-----:R-:W-:-:S05]  /*1390*/  HADD2.F32 R6, -RZ, R8.H0_H0 ;  /* 0x20000008ff067230 */ /* 0x001fca0000004100 */
        /* <DEDUP_REMOVED lines=14> */
[----:B------:R-:W-:Y:S02]  /*1480*/  HADD2.F32 R10, -RZ, R11.H0_H0 ;  /* 0x2000000bff0a7230 */ /* 0x000fe40000004100 */
[----:B------:R-:W-:-:S05]  /*1490*/  HADD2.F32 R12, -RZ, R15.H0_H0 ;  /* 0x2000000fff0c7230 */ /* 0x000fca0000004100 */
[----:B------:R-:W-:Y:S01]  /*14a0*/  FFMA.FTZ R17, R10, R12, R17 ;  /* 0x0000000c0a117223 */ /* 0x000fe20000010011 */
[----:B------:R-:W-:Y:S02]  /*14b0*/  HADD2.F32 R10, -RZ, R11.H1_H1 ;  /* 0x3000000bff0a7230 */ /* 0x000fe40000004100 */
[----:B------:R-:W-:Y:S02]  /*14c0*/  HADD2.F32 R15, -RZ, R15.H1_H1 ;  /* 0x3000000fff0f7230 */ /* 0x000fe40000004100 */
[----:B------:R-:W-:-:S03]  /*14d0*/  HADD2.F32 R14, -RZ, R14.H1_H1 ;  /* 0x3000000eff0e7230 */ /* 0x000fc60000004100 */
[----:B------:R-:W-:Y:S01]  /*14e0*/  FFMA.FTZ R19, R10, R15, R19 ;  /* 0x0000000f0a137223 */ /* 0x000fe20000010013 */
[----:B------:R-:W-:Y:S02]  /*14f0*/  HADD2.F32 R10, -RZ, R26.H0_H0 ;  /* 0x2000001aff0a7230 */ /* 0x000fe40000004100 */
[----:B------:R-:W-:Y:S02]  /*1500*/  FFMA.FTZ R18, R13, R14, R18 ;  /* 0x0000000e0d127223 */ /* 0x000fe40000010012 */
[----:B------:R-:W4:Y:S01]  /*1510*/  LDG.E.128.CONSTANT R12, desc[UR14][R46.64+0xc00] ;  /* 0x000c000e2e0c7981 */ /* 0x000f22000c1e9d00 */
[--C-:B0-----:R-:W-:Y:S02]  /*1520*/  HADD2.F32 R22, -RZ, R4.reuse.H0_H0 ;  /* 0x20000004ff167230 */ /* 0x101fe40000004100 */
        /* <DEDUP_REMOVED lines=21> */
[----:B------:R-:W-:-:S03]  /*1680*/  FFMA.FTZ R25, R5, R25, R20 ;  /* 0x0000001905197223 */ /* 0x000fc60000010014 */
[----:B------:R-:W-:Y:S01]  /*1690*/  FFMA.FTZ R23, R4, R23, R19 ;  /* 0x0000001704177223 */ /* 0x000fe20000010013 */
[----:B0-----:R-:W-:Y:S02]  /*16a0*/  HADD2.F32 R5, -RZ, R8.H0_H0 ;  /* 0x20000008ff057230 */ /* 0x001fe40000004100 */
[----:B------:R-:W-:Y:S02]  /*16b0*/  HADD2.F32 R6, -RZ, R9.H1_H1 ;  /* 0x30000009ff067230 */ /* 0x000fe40000004100 */
[--C-:B--2---:R-:W-:Y:S02]  /*16c0*/  HADD2.F32 R4, -RZ, R28.reuse.H0_H0 ;  /* 0x2000001cff047230 */ /* 0x104fe40000004100 */
[----:B------:R-:W-:Y:S02]  /*16d0*/  HADD2.F32 R20, -RZ, R28.H1_H1 ;  /* 0x3000001cff147230 */ /* 0x000fe40000004100 */
[----:B------:R-:W-:Y:S02]  /*16e0*/  HADD2.F32 R7, -RZ, R29.H0_H0 ;  /* 0x2000001dff077230 */ /* 0x000fe40000004100 */
[----:B------:R-:W-:Y:S01]  /*16f0*/  FFMA.FTZ R22, R5, R4, R22 ;  /* 0x0000000405167223 */ /* 0x000fe20000010016 */
[----:B------:R-:W-:-:S02]  /*1700*/  HADD2.F32 R5, -RZ, R8.H1_H1 ;  /* 0x30000008ff057230 */ /* 0x000fc40000004100 */
[----:B------:R-:W-:Y:S02]  /*1710*/  HADD2.F32 R4, -RZ, R9.H0_H0 ;  /* 0x20000009ff047230 */ /* 0x000fe40000004100 */
[----:B------:R-:W-:Y:S02]  /*1720*/  HADD2.F32 R29, -RZ, R29.H1_H1 ;  /* 0x3000001dff1d7230 */ /* 0x000fe40000004100 */
[----:B------:R-:W-:Y:S01]  /*1730*/  FFMA.FTZ R20, R5, R20, R16 ;  /* 0x0000001405147223 */ /* 0x000fe20000010010 */
[----:B------:R-:W-:Y:S02]  /*1740*/  HADD2.F32 R5, -RZ, R10.H0_H0 ;  /* 0x2000000aff057230 */ /* 0x000fe40000004100 */
[----:B------:R-:W-:Y:S01]  /*1750*/  FFMA.FTZ R21, R4, R7, R21 ;  /* 0x0000000704157223 */ /* 0x000fe20000010015 */
[----:B------:R-:W-:Y:S02]  /*1760*/  HADD2.F32 R4, -RZ, R30.H0_H0 ;  /* 0x2000001eff047230 */ /* 0x000fe40000004100 */
[----:B------:R-:W-:Y:S01]  /*1770*/  FFMA.FTZ R25, R6, R29, R25 ;  /* 0x0000001d06197223 */ /* 0x000fe20000010019 */
[----:B------:R-:W2:Y:S02]  /*1780*/  LDG.E.128.CONSTANT R16, desc[UR14][R46.64+0xe00] ;  /* 0x000e000e2e107981 */ /* 0x000ea4000c1e9d00 */
[----:B------:R-:W-:-:S02]  /*1790*/  FFMA.FTZ R24, R5, R4, R24 ;  /* 0x0000000405187223 */ /* 0x000fc40000010018 */
[----:B------:R-:W0:Y:S01]  /*17a0*/  LDS.128 R4, [UR4+0x50] ;  /* 0x00005004ff047984 */ /* 0x000e220008000c00 */
[----:B------:R-:W-:Y:S02]  /*17b0*/  HADD2.F32 R9, -RZ, R11.H0_H0 ;  /* 0x2000000bff097230 */ /* 0x000fe40000004100 */
[----:B------:R-:W-:Y:S02]  /*17c0*/  HADD2.F32 R8, -RZ, R31.H0_H0 ;  /* 0x2000001fff087230 */ /* 0x000fe40000004100 */
[----:B------:R-:W-:Y:S02]  /*17d0*/  HADD2.F32 R10, -RZ, R10.H1_H1 ;  /* 0x3000000aff0a7230 */ /* 0x000fe40000004100 */
[----:B------:R-:W-:Y:S02]  /*17e0*/  HADD2.F32 R27, -RZ, R30.H1_H1 ;  /* 0x3000001eff1b7230 */ /* 0x000fe40000004100 */
[----:B------:R-:W-:Y:S01]  /*17f0*/  FFMA.FTZ R26, R9, R8, R26 ;  /* 0x00000008091a7223 */ /* 0x000fe2000001001a */
[----:B---3--:R-:W-:-:S02]  /*1800*/  HADD2.F32 R8, -RZ, R32.H0_H0 ;  /* 0x20000020ff087230 */ /* 0x008fc40000004100 */
[----:B------:R-:W-:Y:S02]  /*1810*/  HADD2.F32 R31, -RZ, R31.H1_H1 ;  /* 0x3000001fff1f7230 */ /* 0x000fe40000004100 */
[----:B------:R-:W-:Y:S02]  /*1820*/  HADD2.F32 R28, -RZ, R11.H1_H1 ;  /* 0x3000000bff1c7230 */ /* 0x000fe40000004100 */
[----:B------:R-:W-:-:S03]  /*1830*/  FFMA.FTZ R27, R10, R27, R45 ;  /* 0x0000001b0a1b7223 */ /* 0x000fc6000001002d */
[----:B------:R-:W-:Y:S01]  /*1840*/  FFMA.FTZ R28, R28, R31, R23 ;  /* 0x0000001f1c1c7223 */ /* 0x000fe20000010017 */
[--C-:B0-----:R-:W-:Y:S02]  /*1850*/  HADD2.F32 R29, -RZ, R4.reuse.H0_H0 ;  /* 0x20000004ff1d7230 */ /* 0x101fe40000004100 */
[----:B------:R-:W-:-:S03]  /*1860*/  HADD2.F32 R23, -RZ, R4.H1_H1 ;  /* 0x30000004ff177230 */ /* 0x000fc60000004100 */
[----:B------:R-:W-:Y:S02]  /*1870*/  FFMA.FTZ R29, R29, R8, R22 ;  /* 0x000000081d1d7223 */ /* 0x000fe40000010016 */
[----:B------:R-:W3:Y:S01]  /*1880*/  LDG.E.128.CONSTANT R8, desc[UR14][R46.64+0x1000] ;  /* 0x0010000e2e087981 */ /* 0x000ee2000c1e9d00 */
[----:B------:R-:W-:Y:S02]  /*1890*/  HADD2.F32 R4, -RZ, R32.H1_H1 ;  /* 0x30000020ff047230 */ /* 0x000fe40000004100 */
[----:B------:R-:W-:-:S03]  /*18a0*/  HADD2.F32 R30, -RZ, R5.H0_H0 ;  /* 0x20000005ff1e7230 */ /* 0x000fc60000004100 */
[----:B------:R-:W-:Y:S01]  /*18b0*/  FFMA.FTZ R4, R23, R4, R20 ;  /* 0x0000000417047223 */ /* 0x000fe20000010014 */
[----:B------:R-:W-:-:S05]  /*18c0*/  HADD2.F32 R20, -RZ, R33.H0_H0 ;  /* 0x20000021ff147230 */ /* 0x000fca0000004100 */
        /* <DEDUP_REMOVED lines=19> */
[----:B----4-:R-:W-:-:S05]  /*1a00*/  HADD2.F32 R5, -RZ, R12.H0_H0 ;  /* 0x2000000cff057230 */ /* 0x010fca0000004100 */
[----:B------:R-:W-:Y:S01]  /*1a10*/  FFMA.FTZ R29, R6, R5, R29 ;  /* 0x00000005061d7223 */ /* 0x000fe2000001001d */
[----:B------:R-:W-:Y:S02]  /*1a20*/  HADD2.F32 R5, -RZ, R24.H1_H1 ;  /* 0x30000018ff057230 */ /* 0x000fe40000004100 */
[----:B------:R-:W-:-:S05]  /*1a30*/  HADD2.F32 R24, -RZ, R12.H1_H1 ;  /* 0x3000000cff187230 */ /* 0x000fca0000004100 */
[----:B------:R-:W-:Y:S01]  /*1a40*/  FFMA.FTZ R24, R5, R24, R4 ;  /* 0x0000001805187223 */ /* 0x000fe20000010004 */
[----:B------:R-:W-:Y:S02]  /*1a50*/  HADD2.F32 R5, -RZ, R25.H0_H0 ;  /* 0x20000019ff057230 */ /* 0x000fe40000004100 */
        /* <DEDUP_REMOVED lines=17> */
[----:B------:R-:W-:Y:S01]  /*1b70*/  FFMA.FTZ R28, R27, R15, R28 ;  /* 0x0000000f1b1c7223 */ /* 0x000fe2000001001c */
[--C-:B0-----:R-:W-:Y:S02]  /*1b80*/  HADD2.F32 R12, -RZ, R4.reuse.H0_H0 ;  /* 0x20000004ff0c7230 */ /* 0x101fe40000004100 */
[----:B------:R-:W-:Y:S01]  /*1b90*/  HADD2.F32 R25, -RZ, R4.H1_H1 ;  /* 0x30000004ff197230 */ /* 0x000fe20000004100 */
[----:B-----5:R-:W-:Y:S01]  /*1ba0*/  FSETP.NEU.FTZ.AND P0, PT, R44, RZ, PT ;  /* 0x000000ff2c00720b */ /* 0x020fe20003f1d000 */
[--C-:B--2---:R-:W-:Y:S02]  /*1bb0*/  HADD2.F32 R13, -RZ, R16.reuse.H0_H0 ;  /* 0x20000010ff0d7230 */ /* 0x104fe40000004100 */
[----:B------:R-:W-:-:S03]  /*1bc0*/  HADD2.F32 R4, -RZ, R16.H1_H1 ;  /* 0x30000010ff047230 */ /* 0x000fc60000004100 */
[----:B------:R-:W-:Y:S02]  /*1bd0*/  FFMA.FTZ R29, R12, R13, R29 ;  /* 0x0000000d0c1d7223 */ /* 0x000fe4000001001d */
[----:B------:R-:W0:Y:S01]  /*1be0*/  LDS.128 R12, [UR4+0x80] ;  /* 0x00008004ff0c7984 */ /* 0x000e220008000c00 */
[----:B------:R-:W-:Y:S01]  /*1bf0*/  FFMA.FTZ R4, R25, R4, R24 ;  /* 0x0000000419047223 */ /* 0x000fe20000010018 */
[----:B------:R-:W-:Y:S02]  /*1c00*/  HADD2.F32 R25, -RZ, R5.H0_H0 ;  /* 0x20000005ff197230 */ /* 0x000fe40000004100 */
[----:B------:R-:W-:Y:S02]  /*1c10*/  HADD2.F32 R16, -RZ, R17.H0_H0 ;  /* 0x20000011ff107230 */ /* 0x000fe40000004100 */
[----:B------:R-:W-:-:S03]  /*1c20*/  HADD2.F32 R24, -RZ, R18.H0_H0 ;  /* 0x20000012ff187230 */ /* 0x000fc60000004100 */
[----:B------:R-:W-:Y:S01]  /*1c30*/  FFMA.FTZ R30, R25, R16, R30 ;  /* 0x00000010191e7223 */ /* 0x000fe2000001001e */
[----:B------:R-:W-:Y:S02]  /*1c40*/  HADD2.F32 R16, -RZ, R5.H1_H1 ;  /* 0x30000005ff107230 */ /* 0x000fe40000004100 */
[----:B------:R-:W-:-:S05]  /*1c50*/  HADD2.F32 R5, -RZ, R6.H0_H0 ;  /* 0x20000006ff057230 */ /* 0x000fca0000004100 */
        /* <DEDUP_REMOVED lines=11> */
[--C-:B---3--:R-:W-:Y:S02]  /*1d10*/  HADD2.F32 R12, -RZ, R8.reuse.H0_H0 ;  /* 0x20000008ff0c7230 */ /* 0x108fe40000004100 */
[----:B------:R-:W-:Y:S02]  /*1d20*/  HADD2.F32 R8, -RZ, R8.H1_H1 ;  /* 0x30000008ff087230 */ /* 0x000fe40000004100 */
[----:B------:R-:W-:Y:S01]  /*1d30*/  FFMA.FTZ R31, R16, R17, R31 ;  /* 0x00000011101f7223 */ /* 0x000fe2000001001f */
[----:B------:R-:W-:-:S02]  /*1d40*/  HADD2.F32 R19, -RZ, R19.H1_H1 ;  /* 0x30000013ff137230 */ /* 0x000fc40000004100 */
[----:B------:R-:W-:Y:S01]  /*1d50*/  FFMA.FTZ R29, R6, R12, R29 ;  /* 0x0000000c061d7223 */ /* 0x000fe2000001001d */
[----:B------:R-:W-:Y:S01]  /*1d60*/  FFMA.FTZ R4, R5, R8, R4 ;  /* 0x0000000805047223 */ /* 0x000fe20000010004 */
[----:B------:R-:W-:Y:S02]  /*1d70*/  HADD2.F32 R8, -RZ, R9.H0_H0 ;  /* 0x20000009ff087230 */ /* 0x000fe40000004100 */
[----:B------:R-:W-:Y:S02]  /*1d80*/  HADD2.F32 R7, -RZ, R7.H1_H1 ;  /* 0x30000007ff077230 */ /* 0x000fe40000004100 */
[--C-:B------:R-:W-:Y:S02]  /*1d90*/  HADD2.F32 R17, -RZ, R13.reuse.H0_H0 ;  /* 0x2000000dff117230 */ /* 0x100fe40000004100 */
[----:B------:R-:W-:Y:S02]  /*1da0*/  HADD2.F32 R6, -RZ, R13.H1_H1 ;  /* 0x3000000dff067230 */ /* 0x000fe40000004100 */
[----:B------:R-:W-:-:S02]  /*1db0*/  HADD2.F32 R9, -RZ, R9.H1_H1 ;  /* 0x30000009ff097230 */ /* 0x000fc40000004100 */
[----:B------:R-:W-:Y:S01]  /*1dc0*/  FFMA.FTZ R28, R7, R19, R28 ;  /* 0x00000013071c7223 */ /* 0x000fe2000001001c */
[----:B------:R-:W-:Y:S01]  /*1dd0*/  FFMA.FTZ R30, R17, R8, R30 ;  /* 0x00000008111e7223 */ /* 0x000fe2000001001e */
[----:B------:R-:W-:Y:S02]  /*1de0*/  HADD2.F32 R7, -RZ, R10.H0_H0 ;  /* 0x2000000aff077230 */ /* 0x000fe40000004100 */
[----:B------:R-:W-:Y:S01]  /*1df0*/  FFMA.FTZ R31, R6, R9, R31 ;  /* 0x00000009061f7223 */ /* 0x000fe2000001001f */
[----:B------:R-:W-:Y:S02]  /*1e00*/  HADD2.F32 R13, -RZ, R14.H0_H0 ;  /* 0x2000000eff0d7230 */ /* 0x000fe40000004100 */
[----:B-1----:R-:W-:Y:S02]  /*1e10*/  HADD2.F32 R6, -RZ, R24.H0_H0 ;  /* 0x20000018ff067230 */ /* 0x002fe40000004100 */
[----:B------:R-:W-:Y:S02]  /*1e20*/  HADD2.F32 R8, -RZ, R20.H0_H0 ;  /* 0x20000014ff087230 */ /* 0x000fe40000004100 */
[----:B------:R-:W-:-:S02]  /*1e30*/  HADD2.F32 R17, -RZ, R24.H1_H1 ;  /* 0x30000018ff117230 */ /* 0x000fc40000004100 */
[----:B------:R-:W-:Y:S02]  /*1e40*/  HADD2.F32 R20, -RZ, R20.H1_H1 ;  /* 0x30000014ff147230 */ /* 0x000fe40000004100 */
[----:B------:R-:W-:Y:S01]  /*1e50*/  FFMA.FTZ R7, R13, R7, R32 ;  /* 0x000000070d077223 */ /* 0x000fe20000010020 */
[----:B------:R-:W-:Y:S01]  /*1e60*/  FFMA.FTZ R6, R6, R8, R29 ;  /* 0x0000000806067223 */ /* 0x000fe2000001001d */
[----:B------:R-:W-:Y:S02]  /*1e70*/  HADD2.F32 R5, -RZ, R11.H0_H0 ;  /* 0x2000000bff057230 */ /* 0x000fe40000004100 */
[----:B------:R-:W-:Y:S02]  /*1e80*/  HADD2.F32 R9, -RZ, R15.H0_H0 ;  /* 0x2000000fff097230 */ /* 0x000fe40000004100 */
[----:B------:R-:W-:Y:S01]  /*1e90*/  FFMA.FTZ R17, R17, R20, R4 ;  /* 0x0000001411117223 */ /* 0x000fe20000010004 */
[----:B------:R-:W-:Y:S02]  /*1ea0*/  HADD2.F32 R13, -RZ, R25.H0_H0 ;  /* 0x20000019ff0d7230 */ /* 0x000fe40000004100 */
[----:B------:R-:W-:-:S02]  /*1eb0*/  HADD2.F32 R8, -RZ, R21.H0_H0 ;  /* 0x20000015ff087230 */ /* 0x000fc40000004100 */
[----:B------:R-:W-:Y:S01]  /*1ec0*/  FFMA.FTZ R5, R9, R5, R34 ;  /* 0x0000000509057223 */ /* 0x000fe20000010022 */
[----:B------:R-:W-:Y:S02]  /*1ed0*/  HADD2.F32 R4, -RZ, R25.H1_H1 ;  /* 0x30000019ff047230 */ /* 0x000fe40000004100 */
[----:B------:R-:W-:Y:S01]  /*1ee0*/  FADD.FTZ R17, R6, R17 ;  /* 0x0000001106117221 */ /* 0x000fe20000010000 */
[----:B------:R-:W-:Y:S02]  /*1ef0*/  HADD2.F32 R21, -RZ, R21.H1_H1 ;  /* 0x30000015ff157230 */ /* 0x000fe40000004100 */
[----:B------:R-:W-:Y:S01]  /*1f00*/  FFMA.FTZ R8, R13, R8, R30 ;  /* 0x000000080d087223 */ /* 0x000fe2000001001e */
[----:B------:R-:W-:Y:S02]  /*1f10*/  HADD2.F32 R6, -RZ, R26.H0_H0 ;  /* 0x2000001aff067230 */ /* 0x000fe40000004100 */
[----:B------:R-:W-:Y:S02]  /*1f20*/  HADD2.F32 R9, -RZ, R22.H0_H0 ;  /* 0x20000016ff097230 */ /* 0x000fe40000004100 */
[----:B------:R-:W-:Y:S01]  /*1f30*/  FFMA.FTZ R4, R4, R21, R31 ;  /* 0x0000001504047223 */ /* 0x000fe2000001001f */
[----:B------:R-:W-:-:S02]  /*1f40*/  HADD2.F32 R10, -RZ, R10.H1_H1 ;  /* 0x3000000aff0a7230 */ /* 0x000fc40000004100 */
[----:B------:R-:W-:Y:S01]  /*1f50*/  FADD.FTZ R17, R8, R17 ;  /* 0x0000001108117221 */ /* 0x000fe20000010000 */
[----:B------:R-:W-:Y:S02]  /*1f60*/  HADD2.F32 R14, -RZ, R14.H1_H1 ;  /* 0x3000000eff0e7230 */ /* 0x000fe40000004100 */
[----:B------:R-:W-:Y:S01]  /*1f70*/  FFMA.FTZ R6, R6, R9, R7 ;  /* 0x0000000906067223 */ /* 0x000fe20000010007 */
[----:B------:R-:W-:Y:S02]  /*1f80*/  HADD2.F32 R22, -RZ, R22.H1_H1 ;  /* 0x30000016ff167230 */ /* 0x000fe40000004100 */
[----:B------:R-:W-:Y:S01]  /*1f90*/  FADD.FTZ R17, R4, R17 ;  /* 0x0000001104117221 */ /* 0x000fe20000010000 */
[----:B------:R-:W-:Y:S02]  /*1fa0*/  HADD2.F32 R7, -RZ, R26.H1_H1 ;  /* 0x3000001aff077230 */ /* 0x000fe40000004100 */
[----:B------:R-:W-:Y:S01]  /*1fb0*/  FFMA.FTZ R10, R14, R10, R33 ;  /* 0x0000000a0e0a7223 */ /* 0x000fe20000010021 */
[----:B------:R-:W-:-:S02]  /*1fc0*/  VIADD R9, R40, 0x1 ;  /* 0x0000000128097836 */ /* 0x000fc40000000000 */
        /* <DEDUP_REMOVED lines=12> */
[----:B------:R-:W-:Y:S01]  /*2090*/  FMUL.FTZ R9, R9, R44 ;  /* 0x0000002c09097220 */ /* 0x000fe20000410000 */
[----:B------:R-:W-:Y:S02]  /*20a0*/  FFMA.FTZ R8, R8, R23, R11 ;  /* 0x0000001708087223 */ /* 0x000fe4000001000b */
        /* <DEDUP_REMOVED lines=9> */
.L_x_22003:
[----:B------:R-:W-:Y:S05]  /*2140*/  BSYNC.RECONVERGENT B1 ;  /* 0x0000000000017941 */ /* 0x000fea0003800200 */
.L_x_22002:
[----:B------:R-:W-:Y:S01]  /*2150*/  IADD3 R2, P0, PT, R2, 0x10, RZ ;  /* 0x0000001002027810 */ /* 0x000fe20007f1e0ff */
[----:B------:R-:W-:Y:S01]  /*2160*/  VIADD R40, R40, 0x80 ;  /* 0x0000008028287836 */ /* 0x000fe20000000000 */
[----:B01----:R-:W-:Y:S02]  /*2170*/  IADD3 R41, PT, PT, R41, 0x200, RZ ;  /* 0x0000020029297810 */ /* 0x003fe40007ffe0ff */
[----:B------:R-:W-:Y:S02]  /*2180*/  IADD3 R39, PT, PT, R39, 0x80, RZ ;  /* 0x0000008027277810 */ /* 0x000fe40007ffe0ff */
[----:B------:R-:W-:Y:S01]  /*2190*/  IADD3.X R3, PT, PT, RZ, R3, RZ, P0, !PT ;  /* 0x00000003ff037210 */ /* 0x000fe200007fe4ff */
[----:B------:R-:W-:Y:S06]  /*21a0*/  @!P1 BRA `(.L_x_22004) ;  /* 0xffffffe800889947 */ /* 0x000fec000383ffff */
.L_x_22001:
[----:B------:R-:W-:Y:S05]  /*21b0*/  BSYNC.RECONVERGENT B0 ;  /* 0x0000000000007941 */ /* 0x000fea0003800200 */
.L_x_22000:
[----:B0-----:R-:W0:Y:S01]  /*21c0*/  SHFL.BFLY PT, R3, R42, 0x10, 0x1f ;  /* 0x0e001f002a037f89 */ /* 0x001e2200000e0000 */
        /* <DEDUP_REMOVED lines=23> */
[----:B------:R-:W-:Y:S01]  /*2340*/  LEA R5, R7, R4, 0x2 ;  /* 0x0000000407057211 */ /* 0x000fe200078e10ff */
[----:B------:R-:W-:Y:S01]  /*2350*/  IMAD R6, R35, 0x4, R4 ;  /* 0x0000000423067824 */ /* 0x000fe200078e0204 */
        /* <DEDUP_REMOVED lines=29> */
[----:B------:R-:W-:-:S07]  /*2530*/  IADD3 R9, PT, PT, RZ, -R9, RZ ;  /* 0x80000009ff097210 */ /* 0x000fce0007ffe0ff */
.L_x_22009:
        /* <DEDUP_REMOVED lines=11> */
.L_x_22008:
[----:B------:R-:W-:Y:S05]  /*25f0*/  BSYNC.RECONVERGENT B1 ;  /* 0x0000000000017941 */ /* 0x000fea0003800200 */
.L_x_22007:
        /* <DEDUP_REMOVED lines=13> */
.L_x_22012:
        /* <DEDUP_REMOVED lines=24> */
[C---:B------:R-:W-:Y:S01]  /*2850*/  FADD.FTZ R25, -R4.reuse, R25 ;  /* 0x0000001904197221 */ /* 0x040fe20000010100 */
[----:B------:R-:W-:Y:S01]  /*2860*/  FMUL.FTZ R20, R23, 1.4426950216293334961 ;  /* 0x3fb8aa3b17147820 */ /* 0x000fe20000410000 */
[----:B------:R-:W0:Y:S01]  /*2870*/  MUFU.EX2 R14, R14 ;  /* 0x0000000e000e7308 */ /* 0x000e220000000800 */
[----:B------:R-:W4:Y:S01]  /*2880*/  LDS R23, [R9+0x1400] ;  /* 0x0014000009177984 */ /* 0x000f220000000800 */
[----:B------:R-:W-:Y:S01]  /*2890*/  FMUL.FTZ R22, R25, 1.4426950216293334961 ;  /* 0x3fb8aa3b19167820 */ /* 0x000fe20000410000 */
[----:B------:R-:W-:-:S02]  /*28a0*/  FADD.FTZ R27, -R4, R27 ;  /* 0x0000001b041b7221 */ /* 0x000fc40000010100 */
[----:B------:R-:W4:Y:S02]  /*28b0*/  LDS R25, [R9+0x1600] ;  /* 0x0016000009197984 */ /* 0x000f240000000800 */
[----:B------:R-:W-:Y:S01]  /*28c0*/  FMUL.FTZ R24, R27, 1.4426950216293334961 ;  /* 0x3fb8aa3b1b187820 */ /* 0x000fe20000410000 */
[----:B------:R-:W1:Y:S01]  /*28d0*/  MUFU.EX2 R16, R16 ;  /* 0x0000001000107308 */ /* 0x000e620000000800 */
[C---:B------:R-:W-:Y:S01]  /*28e0*/  FADD.FTZ R27, -R4.reuse, R17 ;  /* 0x00000011041b7221 */ /* 0x040fe20000010100 */
[----:B--2---:R-:W-:Y:S03]  /*28f0*/  STS [R9+-0x400], R12 ;  /* 0xfffc000c09007388 */ /* 0x004fe60000000800 */
[----:B------:R-:W-:Y:S01]  /*2900*/  FMUL.FTZ R27, R27, 1.4426950216293334961 ;  /* 0x3fb8aa3b1b1b7820 */ /* 0x000fe20000410000 */
[----:B------:R-:W2:Y:S02]  /*2910*/  LDS R17, [R9+0x1a00] ;  /* 0x001a000009117984 */ /* 0x000ea40000000800 */
[----:B------:R-:W3:Y:S02]  /*2920*/  MUFU.EX2 R18, R18 ;  /* 0x0000001200127308 */ /* 0x000ee40000000800 */
[----:B0-----:R-:W-:Y:S01]  /*2930*/  STS [R9+-0x200], R14 ;  /* 0xfffe000e09007388 */ /* 0x001fe20000000800 */
[----:B------:R-:W-:-:S03]  /*2940*/  FADD.FTZ R26, -R4, R13 ;  /* 0x0000000d041a7221 */ /* 0x000fc60000010100 */
[----:B------:R-:W0:Y:S02]  /*2950*/  LDS R13, [R9+0x1800] ;  /* 0x00180000090d7984 */ /* 0x000e240000000800 */
[----:B------:R-:W4:Y:S01]  /*2960*/  MUFU.EX2 R20, R20 ;  /* 0x0000001400147308 */ /* 0x000f220000000800 */
[----:B------:R-:W-:Y:S01]  /*2970*/  FMUL.FTZ R26, R26, 1.4426950216293334961 ;  /* 0x3fb8aa3b1a1a7820 */ /* 0x000fe20000410000 */
[----:B-1----:R-:W-:Y:S01]  /*2980*/  STS [R9], R16 ;  /* 0x0000001009007388 */ /* 0x002fe20000000800 */
[----:B------:R-:W-:-:S04]  /*2990*/  FADD.FTZ R15, -R4, R15 ;  /* 0x0000000f040f7221 */ /* 0x000fc80000010100 */
[----:B------:R-:W-:Y:S01]  /*29a0*/  FMUL.FTZ R30, R15, 1.4426950216293334961 ;  /* 0x3fb8aa3b0f1e7820 */ /* 0x000fe20000410000 */
[----:B------:R-:W-:Y:S01]  /*29b0*/  FADD.FTZ R15, R12, R8 ;  /* 0x000000080c0f7221 */ /* 0x000fe20000010000 */
[----:B------:R-:W1:Y:S01]  /*29c0*/  MUFU.EX2 R22, R22 ;  /* 0x0000001600167308 */ /* 0x000e620000000800 */
[C---:B---3--:R-:W-:Y:S01]  /*29d0*/  FADD.FTZ R19, -R4.reuse, R19 ;  /* 0x0000001304137221 */ /* 0x048fe20000010100 */
[----:B------:R-:W-:Y:S01]  /*29e0*/  STS [R9+0x200], R18 ;  /* 0x0002001209007388 */ /* 0x000fe20000000800 */
[----:B------:R-:W-:Y:S01]  /*29f0*/  FADD.FTZ R15, R15, R14 ;  /* 0x0000000e0f0f7221 */ /* 0x000fe20000010000 */
[C---:B----4-:R-:W-:Y:S01]  /*2a00*/  FADD.FTZ R21, -R4.reuse, R21 ;  /* 0x0000001504157221 */ /* 0x050fe20000010100 */
[----:B------:R-:W-:Y:S02]  /*2a10*/  FMUL.FTZ R19, R19, 1.4426950216293334961 ;  /* 0x3fb8aa3b13137820 */ /* 0x000fe40000410000 */
[----:B------:R-:W-:Y:S01]  /*2a20*/  FADD.FTZ R15, R15, R16 ;  /* 0x000000100f0f7221 */ /* 0x000fe20000010000 */
[----:B------:R-:W3:Y:S01]  /*2a30*/  MUFU.EX2 R24, R24 ;  /* 0x0000001800187308 */ /* 0x000ee20000000800 */
[----:B------:R-:W-:Y:S01]  /*2a40*/  FMUL.FTZ R21, R21, 1.4426950216293334961 ;  /* 0x3fb8aa3b15157820 */ /* 0x000fe20000410000 */
[C---:B------:R-:W-:Y:S01]  /*2a50*/  FADD.FTZ R23, -R4.reuse, R23 ;  /* 0x0000001704177221 */ /* 0x040fe20000010100 */
[----:B------:R-:W-:Y:S01]  /*2a60*/  FADD.FTZ R15, R15, R18 ;  /* 0x000000120f0f7221 */ /* 0x000fe20000010000 */
[C---:B------:R-:W-:Y:S01]  /*2a70*/  FADD.FTZ R25, -R4.reuse, R25 ;  /* 0x0000001904197221 */ /* 0x040fe20000010100 */
[----:B------:R-:W-:Y:S01]  /*2a80*/  STS [R9+0x400], R20 ;  /* 0x0004001409007388 */ /* 0x000fe20000000800 */
[----:B------:R-:W-:Y:S01]  /*2a90*/  FMUL.FTZ R23, R23, 1.4426950216293334961 ;  /* 0x3fb8aa3b17177820 */ /* 0x000fe20000410000 */
[----:B------:R-:W-:Y:S01]  /*2aa0*/  FADD.FTZ R15, R15, R20 ;  /* 0x000000140f0f7221 */ /* 0x000fe20000010000 */
[----:B------:R-:W4:Y:S01]  /*2ab0*/  MUFU.EX2 R26, R26 ;  /* 0x0000001a001a7308 */ /* 0x000f220000000800 */
[----:B------:R-:W-:Y:S01]  /*2ac0*/  FMUL.FTZ R25, R25, 1.4426950216293334961 ;  /* 0x3fb8aa3b19197820 */ /* 0x000fe20000410000 */
[----:B-1----:R-:W-:Y:S01]  /*2ad0*/  STS [R9+0x600], R22 ;  /* 0x0006001609007388 */ /* 0x002fe20000000800 */
[----:B------:R-:W-:Y:S01]  /*2ae0*/  FADD.FTZ R15, R15, R22 ;  /* 0x000000160f0f7221 */ /* 0x000fe20000010000 */
[----:B--2---:R-:W-:-:S04]  /*2af0*/  FADD.FTZ R17, -R4, R17 ;  /* 0x0000001104117221 */ /* 0x004fc80000010100 */
[----:B------:R-:W1:Y:S01]  /*2b00*/  MUFU.EX2 R28, R27 ;  /* 0x0000001b001c7308 */ /* 0x000e620000000800 */
[----:B---3--:R-:W-:Y:S01]  /*2b10*/  FADD.FTZ R15, R15, R24 ;  /* 0x000000180f0f7221 */ /* 0x008fe20000010000 */
[----:B------:R-:W-:Y:S01]  /*2b20*/  FMUL.FTZ R17, R17, 1.4426950216293334961 ;  /* 0x3fb8aa3b11117820 */ /* 0x000fe20000410000 */
[----:B------:R-:W-:Y:S01]  /*2b30*/  STS [R9+0x800], R24 ;  /* 0x0008001809007388 */ /* 0x000fe20000000800 */
[----:B0-----:R-:W-:-:S04]  /*2b40*/  FADD.FTZ R13, -R4, R13 ;  /* 0x0000000d040d7221 */ /* 0x001fc80000010100 */
[----:B------:R-:W0:Y:S01]  /*2b50*/  MUFU.EX2 R30, R30 ;  /* 0x0000001e001e7308 */ /* 0x000e220000000800 */
[----:B----4-:R-:W-:Y:S01]  /*2b60*/  FADD.FTZ R15, R15, R26 ;  /* 0x0000001a0f0f7221 */ /* 0x010fe20000010000 */
        /* <DEDUP_REMOVED lines=26> */
.L_x_22011:
[----:B------:R-:W-:Y:S05]  /*2d10*/  BSYNC.RECONVERGENT B1 ;  /* 0x0000000000017941 */ /* 0x000fea0003800200 */
.L_x_22010:
        /* <DEDUP_REMOVED lines=55> */
.L_x_22014:
[----:B------:R-:W-:Y:S05]  /*3090*/  BSYNC.RECONVERGENT B1 ;  /* 0x0000000000017941 */ /* 0x000fea0003800200 */
.L_x_22013:
        /* <DEDUP_REMOVED lines=26> */
.L_x_22006:
[----:B------:R-:W-:Y:S05]  /*3240*/  BSYNC.RECONVERGENT B0 ;  /* 0x0000000000007941 */ /* 0x000fea0003800200 */
.L_x_22005:
        /* <DEDUP_REMOVED lines=38> */
[----:B------:R-:W-:-:S02]  /*34b0*/  LOP3.LUT R9, R6, 0x180, RZ, 0xc0, !PT ;  /* 0x0000018006097812 */ /* 0x000fc400078ec0ff */
[----:B------:R-:W-:-:S03]  /*34c0*/  LEA R6, R36, R11, 0x2 ;  /* 0x0000000b24067211 */ /* 0x000fc600078e10ff */
[----:B------:R-:W-:-:S07]  /*34d0*/  IMAD.IADD R9, R9, 0x1, R36 ;  /* 0x0000000109097824 */ /* 0x000fce00078e0224 */
.L_x_22019:
[----:B------:R-:W1:Y:S01]  /*34e0*/  LDS R12, [R6] ;  /* 0x00000000060c7984 */ /* 0x000e620000000800 */
[----:B------:R-:W-:-:S04]  /*34f0*/  IADD3 R10, PT, PT, R10, 0x1, RZ ;  /* 0x000000010a0a7810 */ /* 0x000fc80007ffe0ff */
[----:B------:R-:W-:Y:S01]  /*3500*/  ISETP.NE.AND P0, PT, R10, RZ, PT ;  /* 0x000000ff0a00720c */ /* 0x000fe20003f05270 */
[----:B-1----:R-:W-:-:S05]  /*3510*/  FMUL.FTZ R11, R12, R5 ;  /* 0x000000050c0b7220 */ /* 0x002fca0000410000 */
[----:B------:R1:W-:Y:S02]  /*3520*/  STS [R6], R11 ;  /* 0x0000000b06007388 */ /* 0x0003e40000000800 */
[----:B-1----:R-:W-:-:S05]  /*3530*/  IADD3 R6, PT, PT, R6, 0x200, RZ ;  /* 0x0000020006067810 */ /* 0x002fca0007ffe0ff */
[----:B------:R-:W-:Y:S05]  /*3540*/  @P0 BRA `(.L_x_22019) ;  /* 0xfffffffc00e40947 */ /* 0x000fea000383ffff */
.L_x_22018:
[----:B------:R-:W-:Y:S05]  /*3550*/  BSYNC.RECONVERGENT B1 ;  /* 0x0000000000017941 */ /* 0x000fea0003800200 */
.L_x_22017:
        /* <DEDUP_REMOVED lines=10> */
[----:B-----5:R-:W-:Y:S01]  /*3600*/  IMAD.U32 R44, RZ, RZ, UR5 ;  /* 0x00000005ff2c7e24 */ /* 0x020fe2000f8e00ff */
[----:B------:R-:W-:-:S04]  /*3610*/  PLOP3.LUT P0, PT, PT, PT, PT, 0x8, 0x80 ;  /* 0x000000000080781c */ /* 0x000fc80003f0e170 */
[----:B------:R-:W-:-:S09]  /*3620*/  IADD3 R44, PT, PT, R44, -0x600, RZ ;  /* 0xfffffa002c2c7810 */ /* 0x000fd20007ffe0ff */
.L_x_22022:
        /* <DEDUP_REMOVED lines=52> */
.L_x_22021:
[----:B------:R-:W-:Y:S05]  /*3970*/  BSYNC.RECONVERGENT B1 ;  /* 0x0000000000017941 */ /* 0x000fea0003800200 */
.L_x_22020:
        /* <DEDUP_REMOVED lines=31> */
.L_x_22024:
[----:B------:R-:W-:Y:S05]  /*3b70*/  BSYNC.RECONVERGENT B1 ;  /* 0x0000000000017941 */ /* 0x000fea0003800200 */
.L_x_22023:
        /* <DEDUP_REMOVED lines=14> */
.L_x_22016:
[----:B------:R-:W-:Y:S05]  /*3c60*/  BSYNC.RECONVERGENT B0 ;  /* 0x0000000000007941 */ /* 0x000fea0003800200 */
.L_x_22015:
[----:B------:R-:W-:Y:S01]  /*3c70*/  BAR.SYNC.DEFER_BLOCKING 0x0 ;  /* 0x0000000000007b1d */ /* 0x000fe20000010000 */
[----:B------:R-:W-:Y:S01]  /*3c80*/  ISETP.NE.AND P0, PT, R36, RZ, PT ;  /* 0x000000ff2400720c */ /* 0x000fe20003f05270 */
[----:B-12---:R-:W-:Y:S01]  /*3c90*/  IMAD.U32 R5, RZ, RZ, UR20 ;  /* 0x00000014ff057e24 */ /* 0x006fe2000f8e00ff */
[----:B------:R-:W-:-:S03]  /*3ca0*/  SHF.R.U32.HI R24, RZ, 0x5, R36 ;  /* 0x00000005ff187819 */ /* 0x000fc60000011624 */
[----:B------:R-:W1:Y:S01]  /*3cb0*/  LDCU UR24, c[0x0][0x3dc] ;  /* 0x00007b80ff1877ac */ /* 0x000e620008000800 */
[----:B------:R-:W-:Y:S01]  /*3cc0*/  BSSY.RECONVERGENT B0, `(.L_x_22025) ;  /* 0x0000015000007945 */ /* 0x000fe20003800200 */
[----:B------:R-:W-:Y:S01]  /*3cd0*/  LEA R24, R5, R24, 0x4 ;  /* 0x0000001805187211 */ /* 0x000fe200078e20ff */
[----:B------:R-:W2:Y:S05]  /*3ce0*/  LDCU UR16, c[0x0][0x378] ;  /* 0x00006f00ff1077ac */ /* 0x000eaa0008000800 */
[----:B------:R-:W-:Y:S05]  /*3cf0*/  @P0 BRA `(.L_x_22026) ;  /* 0x0000000000440947 */ /* 0x000fea0003800000 */
[----:B------:R-:W3:Y:S01]  /*3d00*/  LDCU.128 UR4, c[0x0][0x380] ;  /* 0x00007000ff0477ac */ /* 0x000ee20008000c00 */
[----:B------:R-:W-:-:S04]  /*3d10*/  UIMAD UR10, UR19, UR23, UR21 ;  /* 0x00000017130a72a4 */ /* 0x000fc8000f8e0215 */
[----:B--2---:R-:W-:-:S04]  /*3d20*/  UIMAD UR10, UR10, UR16, URZ ;  /* 0x000000100a0a72a4 */ /* 0x004fc8000f8e02ff */
        /* <DEDUP_REMOVED lines=14> */
.L_x_22026:
[----:B-12---:R-:W-:Y:S05]  /*3e10*/  BSYNC.RECONVERGENT B0 ;  /* 0x0000000000007941 */ /* 0x006fea0003800200 */
.L_x_22025:
[----:B------:R-:W-:Y:S01]  /*3e20*/  ISETP.GE.U32.AND P0, PT, R24, UR9, PT ;  /* 0x0000000918007c0c */ /* 0x000fe2000bf06070 */
[----:B------:R-:W1:Y:S01]  /*3e30*/  LDCU.64 UR6, c[0x0][0x3a8] ;  /* 0x00007500ff0677ac */ /* 0x000e620008000a00 */
        /* <DEDUP_REMOVED lines=8> */
[----:B------:R-:W2:Y:S01]  /*3ec0*/  I2F.RP R6, R0 ;  /* 0x0000000000067306 */ /* 0x000ea20000209400 */
[----:B------:R-:W4:Y:S01]  /*3ed0*/  LDCU.64 UR10, c[0x0][0x3b8] ;  /* 0x00007700ff0a77ac */ /* 0x000f220008000a00 */
[----:B0--3--:R-:W-:Y:S01]  /*3ee0*/  IMAD.WIDE.U32 R4, R24, 0x4, RZ ;  /* 0x0000000418047825 */ /* 0x009fe200078e00ff */
[----:B------:R-:W-:Y:S02]  /*3ef0*/  SHF.L.U32 R8, R36, 0x5, RZ ;  /* 0x0000000524087819 */ /* 0x000fe400000006ff */
[----:B------:R-:W-:Y:S01]  /*3f00*/  CS2R R32, SRZ ;  /* 0x0000000000207805 */ /* 0x000fe2000001ff00 */
[----:B------:R-:W0:Y:S01]  /*3f10*/  LDCU UR4, c[0x0][0x3e0] ;  /* 0x00007c00ff0477ac */ /* 0x000e220008000800 */
[----:B------:R-:W-:Y:S01]  /*3f20*/  IMAD.U32 R11, RZ, RZ, UR8 ;  /* 0x00000008ff0b7e24 */ /* 0x000fe2000f8e00ff */
[----:B------:R-:W-:Y:S01]  /*3f30*/  LOP3.LUT R8, R8, 0x60, RZ, 0xe2, !PT ;  /* 0x0000006008087812 */ /* 0x000fe200078ee2ff */
[----:B------:R-:W-:Y:S01]  /*3f40*/  VIADD R3, R3, 0xc0 ;  /* 0x000000c003037836 */ /* 0x000fe20000000000 */
[----:B------:R-:W-:Y:S01]  /*3f50*/  UIADD3 UR5, UPT, UPT, UR22, 0x1f, URZ ;  /* 0x0000001f16057890 */ /* 0x000fe2000fffe0ff */
[----:B------:R-:W-:Y:S01]  /*3f60*/  IMAD.WIDE R4, R11, 0x4, R4 ;  /* 0x000000040b047825 */ /* 0x000fe200078e0204 */
[----:B------:R-:W-:-:S02]  /*3f70*/  LEA R8, R7, R8, 0x7 ;  /* 0x0000000807087211 */ /* 0x000fc400078e38ff */
[----:B------:R-:W-:Y:S02]  /*3f80*/  CS2R R30, SRZ ;  /* 0x00000000001e7805 */ /* 0x000fe4000001ff00 */
[----:B------:R-:W-:Y:S01]  /*3f90*/  LEA R11, R2, R3, 0x18 ;  /* 0x00000003020b7211 */ /* 0x000fe200078ec0ff */
[----:B------:R-:W-:Y:S01]  /*3fa0*/  USHF.R.U32.HI UR5, URZ, 0x5, UR5 ;  /* 0x00000005ff057899 */ /* 0x000fe20008011605 */
[----:B--2---:R-:W2:Y:S01]  /*3fb0*/  MUFU.RCP R6, R6 ;  /* 0x0000000600067308 */ /* 0x004ea20000001000 */
[----:B------:R-:W-:Y:S02]  /*3fc0*/  LEA R22, R7, UR25, 0x5 ;  /* 0x0000001907167c11 */ /* 0x000fe4000f8e28ff */
[----:B------:R-:W-:Y:S02]  /*3fd0*/  CS2R R28, SRZ ;  /* 0x00000000001c7805 */ /* 0x000fe4000001ff00 */
[----:B------:R-:W-:Y:S02]  /*3fe0*/  IADD3 R20, PT, PT, R8, 0x10, R11 ;  /* 0x0000001008147810 */ /* 0x000fe40007ffe00b */
[----:B------:R-:W-:-:S02]  /*3ff0*/  CS2R R26, SRZ ;  /* 0x00000000001a7805 */ /* 0x000fc4000001ff00 */
[----:B------:R-:W-:Y:S01]  /*4000*/  MOV R8, RZ ;  /* 0x000000ff00087202 */ /* 0x000fe20000000f00 */
[----:B------:R-:W-:Y:S01]  /*4010*/  IMAD.MOV.U32 R25, RZ, RZ, RZ ;  /* 0x000000ffff197224 */ /* 0x000fe200078e00ff */
[----:B------:R-:W-:Y:S01]  /*4020*/  IADD3 R22, PT, PT, R22, 0x3, RZ ;  /* 0x0000000316167810 */ /* 0x000fe20007ffe0ff */
[----:B0-----:R-:W-:Y:S01]  /*4030*/  UIMAD UR4, UR18, UR4, URZ ;  /* 0x00000004120472a4 */ /* 0x001fe2000f8e02ff */
[C---:B------:R-:W-:Y:S01]  /*4040*/  IADD3 R23, PT, PT, R24.reuse, 0x1, RZ ;  /* 0x0000000118177810 */ /* 0x040fe20007ffe0ff */
[----:B------:R-:W-:Y:S01]  /*4050*/  VIADD R24, R24, -UR5 ;  /* 0x8000000518187c36 */ /* 0x000fe20008000000 */
[----:B------:R-:W-:-:S03]  /*4060*/  MOV R34, RZ ;  /* 0x000000ff00227202 */ /* 0x000fc60000000f00 */
[----:B-----5:R-:W-:Y:S02]  /*4070*/  MOV R44, UR4 ;  /* 0x00000004002c7c02 */ /* 0x020fe40008000f00 */
[----:B--2---:R-:W-:Y:S02]  /*4080*/  IADD3 R9, PT, PT, R6, 0xffffffe, RZ ;  /* 0x0ffffffe06097810 */ /* 0x004fe40007ffe0ff */
[----:B----4-:R-:W-:Y:S01]  /*4090*/  IADD3 R6, P0, PT, R4, UR10, RZ ;  /* 0x0000000a04067c10 */ /* 0x010fe2000ff1e0ff */
[----:B------:R-:W0:Y:S03]  /*40a0*/  LDCU UR10, c[0x0][0x3fc] ;  /* 0x00007f80ff0a77ac */ /* 0x000e260008000800 */
[----:B------:R-:W2:Y:S01]  /*40b0*/  F2I.FTZ.U32.TRUNC.NTZ R9, R9 ;  /* 0x0000000900097305 */ /* 0x000ea2000021f000 */
[----:B------:R-:W-:Y:S02]  /*40c0*/  IADD3.X R5, PT, PT, R5, UR11, RZ, P0, !PT ;  /* 0x0000000b05057c10 */ /* 0x000fe400087fe4ff */
[----:B--2---:R-:W-:-:S02]  /*40d0*/  IADD3 R13, PT, PT, RZ, -R9, RZ ;  /* 0x80000009ff0d7210 */ /* 0x004fc40007ffe0ff */
[----:B0-----:R-:W-:Y:S01]  /*40e0*/  MOV R2, UR10 ;  /* 0x0000000a00027c02 */ /* 0x001fe20008000f00 */
[----:B------:R-:W-:Y:S02]  /*40f0*/  USHF.R.S32.HI UR10, URZ, 0x1f, UR4 ;  /* 0x0000001fff0a7899 */ /* 0x000fe40008011404 */
[----:B------:R-:W-:Y:S01]  /*4100*/  IMAD R3, R13, R0, RZ ;  /* 0x000000000d037224 */ /* 0x000fe200078e02ff */
[----:B------:R-:W-:-:S03]  /*4110*/  IADD3 R2, PT, PT, -R2, UR17, RZ ;  /* 0x0000001102027c10 */ /* 0x000fc6000fffe1ff */
[----:B------:R-:W-:-:S04]  /*4120*/  IMAD.HI.U32 R4, R9, R3, R8 ;  /* 0x0000000309047227 */ /* 0x000fc800078e0008 */
[----:B------:R-:W-:Y:S02]  /*4130*/  IMAD.SHL.U32 R3, R36, 0x8, RZ ;  /* 0x0000000824037824 */ /* 0x000fe400078e00ff */
[----:B------:R-:W-:-:S03]  /*4140*/  IMAD.U32 R45, RZ, RZ, UR10 ;  /* 0x0000000aff2d7e24 */ /* 0x000fc6000f8e00ff */
[C---:B------:R-:W-:Y:S02]  /*4150*/  LOP3.LUT R21, R3.reuse, 0x18, RZ, 0xc0, !PT ;  /* 0x0000001803157812 */ /* 0x040fe400078ec0ff */
[----:B------:R-:W-:Y:S02]  /*4160*/  LOP3.LUT R3, R3, 0xf8, RZ, 0xc0, !PT ;  /* 0x000000f803037812 */ /* 0x000fe400078ec0ff */
[----:B------:R-:W-:-:S07]  /*4170*/  IADD3 R21, PT, PT, R21, R22, RZ ;  /* 0x0000001615157210 */ /* 0x000fce0007ffe0ff */
.L_x_22051:
[----:B------:R-:W0:Y:S01]  /*4180*/  LDC R15, c[0x0][0x400] ;  /* 0x00010000ff0f7b82 */ /* 0x000e220000000800 */
[----:B------:R-:W-:Y:S01]  /*4190*/  IADD3 R9, PT, PT, R22, -0x3, RZ ;  /* 0xfffffffd16097810 */ /* 0x000fe20007ffe0ff */
[----:B------:R-:W-:Y:S03]  /*41a0*/  BSSY.RECONVERGENT B0, `(.L_x_22029) ;  /* 0x00001e1000007945 */ /* 0x000fe60003800200 */
[----:B------:R-:W-:-:S03]  /*41b0*/  IABS R13, R9 ;  /* 0x00000009000d7213 */ /* 0x000fc60000000000 */
[----:B------:R-:W2:Y:S02]  /*41c0*/  LDC R8, c[0x0][0x404] ;  /* 0x00010100ff087b82 */ /* 0x000ea40000000800 */
        /* <DEDUP_REMOVED lines=16> */
[----:B------:R-:W-:-:S05]  /*42d0*/  @P0 VIADD R11, R11, 0x1 ;  /* 0x000000010b0b0836 */ /* 0x000fca0000000000 */
[----:B------:R-:W-:Y:S01]  /*42e0*/  MOV R13, R11 ;  /* 0x0000000b000d7202 */ /* 0x000fe20000000f00 */
[----:B0-----:R-:W-:-:S03]  /*42f0*/  IMAD.MOV R17, RZ, RZ, -R9 ;  /* 0x000000ffff117224 */ /* 0x001fc600078e0a09 */
[----:B------:R-:W-:Y:S02]  /*4300*/  @!P2 IADD3 R13, PT, PT, RZ, -R13, RZ ;  /* 0x8000000dff0da210 */ /* 0x000fe40007ffe0ff */
[----:B------:R-:W-:Y:S01]  /*4310*/  @!P1 LOP3.LUT R13, RZ, R8, RZ, 0x33, !PT ;  /* 0x00000008ff0d9212 */ /* 0x000fe200078e33ff */
[----:B------:R-:W-:Y:S02]  /*4320*/  HFMA2 R8, -RZ, RZ, 0, 0 ;  /* 0x00000000ff087431 */ /* 0x000fe400000001ff */
[----:B------:R-:W-:Y:S01]  /*4330*/  IMAD R17, R17, R10, RZ ;  /* 0x0000000a11117224 */ /* 0x000fe200078e02ff */
[----:B------:R-:W-:Y:S02]  /*4340*/  ISETP.NE.AND P2, PT, R15, RZ, PT ;  /* 0x000000ff0f00720c */ /* 0x000fe40003f45270 */
[----:B------:R-:W-:-:S04]  /*4350*/  IADD3 R11, PT, PT, R13, UR12, RZ ;  /* 0x0000000c0d0b7c10 */ /* 0x000fc8000fffe0ff */
        /* <DEDUP_REMOVED lines=26> */
[C---:B-1----:R-:W-:Y:S02]  /*4500*/  LEA R16, P1, R37.reuse, UR6, 0x1 ;  /* 0x0000000625107c11 */ /* 0x042fe4000f8208ff */
        /* <DEDUP_REMOVED lines=8> */
[C---:B------:R-:W-:Y:S02]  /*4590*/  ISETP.GE.AND P2, PT, R21.reuse, UR22, PT ;  /* 0x0000001615007c0c */ /* 0x040fe4000bf46270 */
[----:B------:R-:W-:Y:S02]  /*45a0*/  IADD3 R19, PT, PT, R21, 0x2, RZ ;  /* 0x0000000215137810 */ /* 0x000fe40007ffe0ff */
[----:B------:R-:W-:Y:S02]  /*45b0*/  ISETP.GE.AND P1, PT, R18, UR22, PT ;  /* 0x0000001612007c0c */ /* 0x000fe4000bf26270 */
[C---:B-----5:R-:W-:Y:S02]  /*45c0*/  PRMT R18, R13.reuse, 0x7632, R18 ;  /* 0x000076320d127816 */ /* 0x060fe40000000012 */
[----:B------:R-:W-:Y:S02]  /*45d0*/  SEL R13, R13, RZ, !P1 ;  /* 0x000000ff0d0d7207 */ /* 0x000fe40004800000 */
[----:B------:R-:W-:-:S02]  /*45e0*/  SEL R18, R18, RZ, !P2 ;  /* 0x000000ff12127207 */ /* 0x000fc40005000000 */
[----:B------:R-:W-:Y:S02]  /*45f0*/  ISETP.GE.AND P4, PT, R19, UR22, PT ;  /* 0x0000001613007c0c */ /* 0x000fe4000bf86270 */
[----:B------:R-:W-:Y:S02]  /*4600*/  PRMT R13, R13, 0x5410, R18 ;  /* 0x000054100d0d7816 */ /* 0x000fe40000000012 */
[C---:B------:R-:W-:Y:S02]  /*4610*/  IADD3 R18, PT, PT, R21.reuse, 0x1, RZ ;  /* 0x0000000115127810 */ /* 0x040fe40007ffe0ff */
[C---:B------:R-:W-:Y:S02]  /*4620*/  IADD3 R19, PT, PT, R21.reuse, 0x3, RZ ;  /* 0x0000000315137810 */ /* 0x040fe40007ffe0ff */
[----:B------:R-:W-:Y:S01]  /*4630*/  ISETP.GE.AND P3, PT, R18, UR22, PT ;  /* 0x0000001612007c0c */ /* 0x000fe2000bf66270 */
[----:B------:R-:W-:Y:S01]  /*4640*/  VIADD R18, R21, 0x4 ;  /* 0x0000000415127836 */ /* 0x000fe20000000000 */
[----:B------:R-:W-:-:S02]  /*4650*/  ISETP.GE.AND P5, PT, R19, UR22, PT ;  /* 0x0000001613007c0c */ /* 0x000fc4000bfa6270 */
[----:B------:R-:W-:Y:S02]  /*4660*/  PRMT R19, R14, 0x7632, R19 ;  /* 0x000076320e137816 */ /* 0x000fe40000000013 */
[----:B------:R-:W-:Y:S02]  /*4670*/  ISETP.GE.AND P6, PT, R18, UR22, PT ;  /* 0x0000001612007c0c */ /* 0x000fe4000bfc6270 */
[----:B------:R-:W-:Y:S02]  /*4680*/  IADD3 R18, PT, PT, R21, -0x2, RZ ;  /* 0xfffffffe15127810 */ /* 0x000fe40007ffe0ff */
[----:B------:R-:W-:Y:S02]  /*4690*/  ISETP.GE.AND P1, PT, R37, UR22, PT ;  /* 0x0000001625007c0c */ /* 0x000fe4000bf26270 */
        /* <DEDUP_REMOVED lines=11> */
[----:B------:R-:W-:-:S07]  /*4750*/  PRMT R12, R12, 0x5410, R19 ;  /* 0x000054100c0c7816 */ /* 0x000fce0000000013 */
.L_x_22032:
[----:B------:R-:W-:Y:S05]  /*4760*/  BSYNC.RECONVERGENT B2 ;  /* 0x0000000000027941 */ /* 0x000fea0003800200 */
.L_x_22031:
        /* <DEDUP_REMOVED lines=8> */
[C---:B------:R-:W-:Y:S01]  /*47f0*/  IADD3 R12, PT, PT, R21.reuse, -0x1, RZ ;  /* 0xffffffff150c7810 */ /* 0x040fe20007ffe0ff */
[C---:B------:R-:W-:Y:S01]  /*4800*/  VIADD R13, R21.reuse, 0x2 ;  /* 0x00000002150d7836 */ /* 0x040fe20000000000 */
[----:B------:R-:W-:Y:S02]  /*4810*/  ISETP.GE.AND P2, PT, R21, UR22, PT ;  /* 0x0000001615007c0c */ /* 0x000fe4000bf46270 */
        /* <DEDUP_REMOVED lines=8> */
[----:B------:R-:W-:Y:S02]  /*48a0*/  ISETP.GE.AND P3, PT, R12, UR22, PT ;  /* 0x000000160c007c0c */ /* 0x000fe4000bf66270 */
[----:B------:R-:W-:-:S02]  /*48b0*/  IADD3 R12, PT, PT, R21, 0x4, RZ ;  /* 0x00000004150c7810 */ /* 0x000fc40007ffe0ff */
[----:B------:R-:W-:Y:S02]  /*48c0*/  ISETP.GE.AND P5, PT, R13, UR22, PT ;  /* 0x000000160d007c0c */ /* 0x000fe4000bfa6270 */
[----:B------:R-:W-:Y:S02]  /*48d0*/  ISETP.GE.AND P6, PT, R12, UR22, PT ;  /* 0x000000160c007c0c */ /* 0x000fe4000bfc6270 */
[----:B------:R-:W-:Y:S02]  /*48e0*/  IADD3 R12, PT, PT, R21, -0x2, RZ ;  /* 0xfffffffe150c7810 */ /* 0x000fe40007ffe0ff */
[----:B------:R-:W-:Y:S02]  /*48f0*/  PRMT R13, R10, 0x7632, R13 ;  /* 0x000076320a0d7816 */ /* 0x000fe4000000000d */
[----:B------:R-:W-:Y:S02]  /*4900*/  ISETP.GE.AND P2, PT, R12, UR22, PT ;  /* 0x000000160c007c0c */ /* 0x000fe4000bf46270 */
[----:B------:R-:W-:-:S02]  /*4910*/  ISETP.GE.AND P1, PT, R37, UR22, PT ;  /* 0x0000001625007c0c */ /* 0x000fc4000bf26270 */
        /* <DEDUP_REMOVED lines=11> */
.L_x_22034:
[----:B------:R-:W-:Y:S05]  /*49d0*/  BSYNC.RECONVERGENT B2 ;  /* 0x0000000000027941 */ /* 0x000fea0003800200 */
.L_x_22033:
[----:B-----5:R-:W-:Y:S02]  /*49e0*/  HMUL2 R9, R38, R9 ;  /* 0x0000000926097232 */ /* 0x020fe40000000000 */
[----:B------:R-:W-:Y:S02]  /*49f0*/  HFMA2 R14, R40, R15, R14 ;  /* 0x0000000f280e7231 */ /* 0x000fe4000000000e */
[----:B------:R-:W-:-:S04]  /*4a00*/  HFMA2 R9, R39, R8, R9 ;  /* 0x0000000827097231 */ /* 0x000fc80000000009 */
[----:B------:R-:W-:Y:S02]  /*4a10*/  HFMA2 R10, R41, R10, R9 ;  /* 0x0000000a290a7231 */ /* 0x000fe40000000009 */
[--C-:B------:R-:W-:Y:S02]  /*4a20*/  HADD2.F32 R8, -RZ, R14.reuse.H0_H0 ;  /* 0x2000000eff087230 */ /* 0x100fe40000004100 */
        /* <DEDUP_REMOVED lines=34> */
.L_x_22036:
[----:B------:R-:W-:Y:S05]  /*4c50*/  BSYNC.RECONVERGENT B2 ;  /* 0x0000000000027941 */ /* 0x000fea0003800200 */
.L_x_22035:
[----:B-----5:R-:W-:Y:S02]  /*4c60*/  HMUL2 R13, R38, R13 ;  /* 0x0000000d260d7232 */ /* 0x020fe40000000000 */
[----:B------:R-:W-:Y:S02]  /*4c70*/  FADD.FTZ R9, R8, R9 ;  /* 0x0000000908097221 */ /* 0x000fe40000010000 */
[----:B------:R-:W-:Y:S02]  /*4c80*/  HFMA2 R13, R39, R12, R13 ;  /* 0x0000000c270d7231 */ /* 0x000fe4000000000d */
[----:B------:R-:W-:Y:S02]  /*4c90*/  HFMA2 R12, R40, R11, R10 ;  /* 0x0000000b280c7231 */ /* 0x000fe4000000000a */
[----:B------:R-:W-:Y:S02]  /*4ca0*/  FADD.FTZ R34, R34, R9 ;  /* 0x0000000922227221 */ /* 0x000fe40000010000 */
        /* <DEDUP_REMOVED lines=34> */
.L_x_22038:
[----:B------:R-:W-:Y:S05]  /*4ed0*/  BSYNC.RECONVERGENT B2 ;  /* 0x0000000000027941 */ /* 0x000fea0003800200 */
.L_x_22037:
[----:B-----5:R-:W-:Y:S02]  /*4ee0*/  HMUL2 R9, R38, R9 ;  /* 0x0000000926097232 */ /* 0x020fe40000000000 */
[----:B------:R-:W-:Y:S02]  /*4ef0*/  HFMA2 R15, R40, R15, R14 ;  /* 0x0000000f280f7231 */ /* 0x000fe4000000000e */
[----:B------:R-:W-:-:S04]  /*4f00*/  HFMA2 R9, R39, R8, R9 ;  /* 0x0000000827097231 */ /* 0x000fc80000000009 */
[----:B------:R-:W-:-:S04]  /*4f10*/  HFMA2 R9, R41, R10, R9 ;  /* 0x0000000a29097231 */ /* 0x000fc80000000009 */
[----:B------:R-:W-:Y:S02]  /*4f20*/  HFMA2 R13, R40, R11, R9 ;  /* 0x0000000b280d7231 */ /* 0x000fe40000000009 */
[----:B------:R4:W5:Y:S01]  /*4f30*/  LDG.E.128.CONSTANT R8, desc[UR14][R16.64+0x800] ;  /* 0x0008000e10087981 */ /* 0x000962000c1e9d00 */
        /* <DEDUP_REMOVED lines=32> */
.L_x_22040:
[----:B------:R-:W-:Y:S05]  /*5140*/  BSYNC.RECONVERGENT B2 ;  /* 0x0000000000027941 */ /* 0x000fea0003800200 */
.L_x_22039:
[----:B-----5:R-:W-:Y:S02]  /*5150*/  HMUL2 R9, R38, R9 ;  /* 0x0000000926097232 */ /* 0x020fe40000000000 */
[----:B------:R-:W-:Y:S02]  /*5160*/  HADD2.F32 R19, -RZ, R15.H1_H1 ;  /* 0x3000000fff137230 */ /* 0x000fe40000004100 */
[----:B------:R-:W-:Y:S02]  /*5170*/  HADD2.F32 R18, -RZ, R13.H1_H1 ;  /* 0x3000000dff127230 */ /* 0x000fe40000004100 */
[----:B------:R-:W-:Y:S02]  /*5180*/  HFMA2 R14, R39, R8, R9 ;  /* 0x00000008270e7231 */ /* 0x000fe40000000009 */
[--C-:B------:R-:W-:Y:S02]  /*5190*/  HADD2.F32 R8, -RZ, R12.reuse.H0_H0 ;  /* 0x2000000cff087230 */ /* 0x100fe40000004100 */
[----:B------:R-:W-:-:S05]  /*51a0*/  HADD2.F32 R9, -RZ, R12.H1_H1 ;  /* 0x3000000cff097230 */ /* 0x000fca0000004100 */
[----:B------:R-:W-:Y:S01]  /*51b0*/  FADD.FTZ R8, R8, R9 ;  /* 0x0000000908087221 */ /* 0x000fe20000010000 */
[----:B------:R-:W-:Y:S01]  /*51c0*/  HFMA2 R12, R41, R10, R14 ;  /* 0x0000000a290c7231 */ /* 0x000fe2000000000e */
[----:B------:R-:W-:Y:S02]  /*51d0*/  BSSY.RECONVERGENT B2, `(.L_x_22041) ;  /* 0x0000025000027945 */ /* 0x000fe40003800200 */
[----:B------:R-:W-:Y:S01]  /*51e0*/  FADD.FTZ R33, R33, R8 ;  /* 0x0000000821217221 */ /* 0x000fe20000010000 */
[----:B------:R-:W-:Y:S02]  /*51f0*/  HADD2.F32 R14, -RZ, R15.H0_H0 ;  /* 0x2000000fff0e7230 */ /* 0x000fe40000004100 */
[----:B------:R-:W-:Y:S02]  /*5200*/  HADD2.F32 R15, -RZ, R13.H0_H0 ;  /* 0x2000000dff0f7230 */ /* 0x000fe40000004100 */
        /* <DEDUP_REMOVED lines=33> */
.L_x_22042:
[----:B------:R-:W-:Y:S05]  /*5420*/  BSYNC.RECONVERGENT B2 ;  /* 0x0000000000027941 */ /* 0x000fea0003800200 */
.L_x_22041:
[----:B-----5:R-:W-:Y:S02]  /*5430*/  HMUL2 R9, R38, R9 ;  /* 0x0000000926097232 */ /* 0x020fe40000000000 */
[----:B------:R-:W-:Y:S01]  /*5440*/  FADD.FTZ R19, R14, R19 ;  /* 0x000000130e137221 */ /* 0x000fe20000010000 */
[----:B------:R-:W-:Y:S01]  /*5450*/  FADD.FTZ R18, R15, R18 ;  /* 0x000000120f127221 */ /* 0x000fe20000010000 */
[----:B------:R-:W-:Y:S02]  /*5460*/  HFMA2 R9, R39, R8, R9 ;  /* 0x0000000827097231 */ /* 0x000fe40000000009 */
[----:B------:R-:W-:Y:S01]  /*5470*/  HADD2.F32 R8, -RZ, R12.H0_H0 ;  /* 0x2000000cff087230 */ /* 0x000fe20000004100 */
[----:B------:R-:W-:Y:S01]  /*5480*/  BSSY.RECONVERGENT B2, `(.L_x_22043) ;  /* 0x0000025000027945 */ /* 0x000fe20003800200 */
[----:B------:R-:W-:Y:S01]  /*5490*/  FADD.FTZ R32, R32, R19 ;  /* 0x0000001320207221 */ /* 0x000fe20000010000 */
[----:B------:R-:W-:Y:S01]  /*54a0*/  FADD.FTZ R31, R31, R18 ;  /* 0x000000121f1f7221 */ /* 0x000fe20000010000 */
[----:B------:R-:W-:-:S02]  /*54b0*/  HFMA2 R42, R41, R10, R9 ;  /* 0x0000000a292a7231 */ /* 0x000fc40000000009 */
        /* <DEDUP_REMOVED lines=33> */
.L_x_22044:
[----:B------:R-:W-:Y:S05]  /*56d0*/  BSYNC.RECONVERGENT B2 ;  /* 0x0000000000027941 */ /* 0x000fea0003800200 */
.L_x_22043:
        /* <DEDUP_REMOVED lines=39> */
.L_x_22046:
[----:B------:R-:W-:Y:S05]  /*5950*/  BSYNC.RECONVERGENT B2 ;  /* 0x0000000000027941 */ /* 0x000fea0003800200 */
.L_x_22045:
[----:B-----5:R-:W-:-:S04]  /*5960*/  HMUL2 R9, R38, R9 ;  /* 0x0000000926097232 */ /* 0x020fc80000000000 */
[----:B------:R-:W-:Y:S02]  /*5970*/  HFMA2 R9, R39, R8, R9 ;  /* 0x0000000827097231 */ /* 0x000fe40000000009 */
[----:B------:R-:W-:Y:S02]  /*5980*/  HFMA2 R8, R40, R15, R14 ;  /* 0x0000000f28087231 */ /* 0x000fe4000000000e */
[----:B------:R0:W5:Y:S01]  /*5990*/  LDG.E.128.CONSTANT R12, desc[UR14][R16.64+0x1000] ;  /* 0x0010000e100c7981 */ /* 0x000162000c1e9d00 */
[----:B------:R-:W-:Y:S01]  /*59a0*/  BSSY.RECONVERGENT B2, `(.L_x_22047) ;  /* 0x0000021000027945 */ /* 0x000fe20003800200 */
[----:B------:R-:W-:-:S03]  /*59b0*/  HFMA2 R10, R41, R10, R9 ;  /* 0x0000000a290a7231 */ /* 0x000fc60000000009 */
        /* <DEDUP_REMOVED lines=31> */
.L_x_22048:
[----:B------:R-:W-:Y:S05]  /*5bb0*/  BSYNC.RECONVERGENT B2 ;  /* 0x0000000000027941 */ /* 0x000fea0003800200 */
.L_x_22047:
        /* <DEDUP_REMOVED lines=16> */
[----:B------:R-:W-:Y:S01]  /*5cc0*/  PRMT R16, R16, 0x5410, R9 ;  /* 0x0000541010107816 */ /* 0x000fe20000000009 */
[----:B------:R-:W-:Y:S01]  /*5cd0*/  VIADD R9, R21, 0x1 ;  /* 0x0000000115097836 */ /* 0x000fe20000000000 */
[----:B------:R-:W-:-:S02]  /*5ce0*/  SEL R17, R17, RZ, !P2 ;  /* 0x000000ff11117207 */ /* 0x000fc40005000000 */
        /* <DEDUP_REMOVED lines=17> */
.L_x_22050:
[----:B------:R-:W-:Y:S05]  /*5e00*/  BSYNC.RECONVERGENT B2 ;  /* 0x0000000000027941 */ /* 0x000fea0003800200 */
.L_x_22049:
[----:B------:R-:W-:Y:S02]  /*5e10*/  HMUL2 R17, R38, R17 ;  /* 0x0000001126117232 */ /* 0x000fe40000000000 */
[C---:B------:R-:W-:Y:S02]  /*5e20*/  HFMA2 R14, R40.reuse, R15, R14 ;  /* 0x0000000f280e7231 */ /* 0x040fe4000000000e */
[----:B------:R-:W-:Y:S02]  /*5e30*/  HADD2.F32 R9, -RZ, R42.H0_H0 ;  /* 0x2000002aff097230 */ /* 0x000fe40000004100 */
[----:B------:R-:W-:Y:S02]  /*5e40*/  HFMA2 R10, R40, R11, R10 ;  /* 0x0000000b280a7231 */ /* 0x000fe4000000000a */
[----:B------:R-:W-:Y:S02]  /*5e50*/  HADD2.F32 R42, -RZ, R42.H1_H1 ;  /* 0x3000002aff2a7230 */ /* 0x000fe40000004100 */
[----:B------:R-:W-:-:S02]  /*5e60*/  HFMA2 R17, R39, R16, R17 ;  /* 0x0000001027117231 */ /* 0x000fc40000000011 */
[----:B------:R-:W-:Y:S02]  /*5e70*/  HADD2.F32 R11, -RZ, R10.H0_H0 ;  /* 0x2000000aff0b7230 */ /* 0x000fe40000004100 */
[----:B------:R-:W-:Y:S01]  /*5e80*/  FADD.FTZ R42, R9, R42 ;  /* 0x0000002a092a7221 */ /* 0x000fe20000010000 */
[----:B------:R-:W-:Y:S02]  /*5e90*/  HADD2.F32 R9, -RZ, R8.H0_H0 ;  /* 0x20000008ff097230 */ /* 0x000fe40000004100 */
[----:B------:R-:W-:Y:S02]  /*5ea0*/  HFMA2 R17, R41, R18, R17 ;  /* 0x0000001229117231 */ /* 0x000fe40000000011 */
[--C-:B------:R-:W-:Y:S02]  /*5eb0*/  HADD2.F32 R12, -RZ, R14.reuse.H0_H0 ;  /* 0x2000000eff0c7230 */ /* 0x100fe40000004100 */
[----:B------:R-:W-:Y:S01]  /*5ec0*/  FADD.FTZ R29, R29, R42 ;  /* 0x0000002a1d1d7221 */ /* 0x000fe20000010000 */
[----:B------:R-:W-:-:S02]  /*5ed0*/  HADD2.F32 R13, -RZ, R14.H1_H1 ;  /* 0x3000000eff0d7230 */ /* 0x000fc40000004100 */
[----:B------:R-:W-:Y:S02]  /*5ee0*/  HADD2.F32 R8, -RZ, R8.H1_H1 ;  /* 0x30000008ff087230 */ /* 0x000fe40000004100 */
[----:B------:R-:W-:Y:S02]  /*5ef0*/  HADD2.F32 R10, -RZ, R10.H1_H1 ;  /* 0x3000000aff0a7230 */ /* 0x000fe40000004100 */
[----:B------:R-:W-:Y:S01]  /*5f00*/  FADD.FTZ R13, R12, R13 ;  /* 0x0000000d0c0d7221 */ /* 0x000fe20000010000 */
[----:B------:R-:W-:Y:S02]  /*5f10*/  HFMA2 R17, R40, R19, R17 ;  /* 0x0000001328117231 */ /* 0x000fe40000000011 */
[----:B------:R-:W-:Y:S01]  /*5f20*/  FADD.FTZ R9, R9, R8 ;  /* 0x0000000809097221 */ /* 0x000fe20000010000 */
[----:B------:R-:W-:Y:S01]  /*5f30*/  FADD.FTZ R10, R11, R10 ;  /* 0x0000000a0b0a7221 */ /* 0x000fe20000010000 */
[----:B------:R-:W-:Y:S01]  /*5f40*/  FADD.FTZ R26, R26, R13 ;  /* 0x0000000d1a1a7221 */ /* 0x000fe20000010000 */
[----:B------:R-:W-:-:S02]  /*5f50*/  HADD2.F32 R14, -RZ, R17.H0_H0 ;  /* 0x20000011ff0e7230 */ /* 0x000fc40000004100 */
[----:B------:R-:W-:Y:S01]  /*5f60*/  FADD.FTZ R28, R28, R9 ;  /* 0x000000091c1c7221 */ /* 0x000fe20000010000 */
[----:B------:R-:W-:Y:S02]  /*5f70*/  HADD2.F32 R17, -RZ, R17.H1_H1 ;  /* 0x30000011ff117230 */ /* 0x000fe40000004100 */
[----:B------:R-:W-:-:S03]  /*5f80*/  FADD.FTZ R27, R27, R10 ;  /* 0x0000000a1b1b7221 */ /* 0x000fc60000010000 */
[----:B------:R-:W-:-:S04]  /*5f90*/  FADD.FTZ R14, R14, R17 ;  /* 0x000000110e0e7221 */ /* 0x000fc80000010000 */
[----:B------:R-:W-:-:S07]  /*5fa0*/  FADD.FTZ R25, R25, R14 ;  /* 0x0000000e19197221 */ /* 0x000fce0000010000 */
.L_x_22030:
[----:B-1----:R-:W-:Y:S05]  /*5fb0*/  BSYNC.RECONVERGENT B0 ;  /* 0x0000000000007941 */ /* 0x002fea0003800200 */
.L_x_22029:
        /* <DEDUP_REMOVED lines=10> */
.L_x_22028:
[----:B-1----:R-:W-:Y:S05]  /*6060*/  BSYNC.RECONVERGENT B1 ;  /* 0x0000000000017941 */ /* 0x002fea0003800200 */
.L_x_22027:
[----:B------:R-:W1:Y:S01]  /*6070*/  SHFL.BFLY PT, R3, R34, 0x2, 0x1f ;  /* 0x0c401f0022037f89 */ /* 0x000e6200000e0000 */
[----:B------:R-:W2:Y:S01]  /*6080*/  S2UR UR5, SR_CgaCtaId ;  /* 0x00000000000579c3 */ /* 0x000ea20000008800 */
[----:B------:R-:W-:Y:S01]  /*6090*/  LOP3.LUT R16, R36, 0x3, RZ, 0xc0, !PT ;  /* 0x0000000324107812 */ /* 0x000fe200078ec0ff */
[----:B------:R-:W-:Y:S01]  /*60a0*/  UMOV UR4, 0x400 ;  /* 0x0000040000047882 */ /* 0x000fe20000000000 */
[----:B------:R-:W4:Y:S01]  /*60b0*/  SHFL.BFLY PT, R2, R33, 0x2, 0x1f ;  /* 0x0c401f0021027f89 */ /* 0x000f2200000e0000 */
[----:B------:R-:W-:Y:S01]  /*60c0*/  SHF.R.U32.HI R18, RZ, 0x2, R35 ;  /* 0x00000002ff127819 */ /* 0x000fe20000011623 */
[----:B------:R-:W-:Y:S01]  /*60d0*/  UIADD3 UR4, UPT, UPT, UR4, 0xc0, URZ ;  /* 0x000000c004047890 */ /* 0x000fe2000fffe0ff */
[----:B------:R-:W-:Y:S01]  /*60e0*/  ISETP.NE.AND P2, PT, R16, RZ, PT ;  /* 0x000000ff1000720c */ /* 0x000fe20003f45270 */
[----:B------:R-:W0:Y:S01]  /*60f0*/  SHFL.BFLY PT, R5, R32, 0x2, 0x1f ;  /* 0x0c401f0020057f89 */ /* 0x000e2200000e0000 */
[C---:B------:R-:W-:Y:S01]  /*6100*/  LOP3.LUT R16, R36.reuse, 0x3c0, RZ, 0xc0, !PT ;  /* 0x000003c024107812 */ /* 0x040fe200078ec0ff */
[----:B------:R-:W-:Y:S01]  /*6110*/  IMAD R18, R7, 0x50, R18 ;  /* 0x0000005007127824 */ /* 0x000fe200078e0212 */
[----:B------:R-:W-:Y:S01]  /*6120*/  LOP3.LUT R20, R36, 0x3e0, RZ, 0xc0, !PT ;  /* 0x000003e024147812 */ /* 0x000fe200078ec0ff */
[----:B------:R-:W0:Y:S01]  /*6130*/  SHFL.BFLY PT, R6, R31, 0x2, 0x1f ;  /* 0x0c401f001f067f89 */ /* 0x000e2200000e0000 */
[----:B------:R-:W-:Y:S01]  /*6140*/  ISETP.NE.OR P5, PT, R16, 0x40, P2 ;  /* 0x000000401000780c */ /* 0x000fe200017a5670 */
[----:B------:R-:W-:Y:S01]  /*6150*/  BSSY.RECONVERGENT B0, `(.L_x_22052) ;  /* 0x0000037000007945 */ /* 0x000fe20003800200 */
[----:B------:R-:W-:Y:S01]  /*6160*/  ISETP.NE.OR P4, PT, R20, 0x20, P2 ;  /* 0x000000201400780c */ /* 0x000fe20001785670 */
[----:B------:R-:W0:Y:S01]  /*6170*/  SHFL.BFLY PT, R9, R30, 0x2, 0x1f ;  /* 0x0c401f001e097f89 */ /* 0x000e2200000e0000 */
[----:B------:R-:W-:-:S02]  /*6180*/  LOP3.LUT P0, RZ, R36, 0x3c3, RZ, 0xc0, !PT ;  /* 0x000003c324ff7812 */ /* 0x000fc4000780c0ff */
[C---:B------:R-:W-:Y:S01]  /*6190*/  LOP3.LUT P1, RZ, R36.reuse, 0x3e3, RZ, 0xc0, !PT ;  /* 0x000003e324ff7812 */ /* 0x040fe2000782c0ff */
[----:B---3--:R-:W3:Y:S01]  /*61a0*/  SHFL.BFLY PT, R10, R29, 0x2, 0x1f ;  /* 0x0c401f001d0a7f89 */ /* 0x008ee200000e0000 */
[----:B------:R-:W-:-:S03]  /*61b0*/  ISETP.GT.U32.AND P3, PT, R36, 0x1f, PT ;  /* 0x0000001f2400780c */ /* 0x000fc60003f64070 */
[----:B------:R-:W3:Y:S01]  /*61c0*/  SHFL.BFLY PT, R15, R28, 0x2, 0x1f ;  /* 0x0c401f001c0f7f89 */ /* 0x000ee200000e0000 */
[----:B-1----:R-:W-:Y:S01]  /*61d0*/  FADD.FTZ R0, R3, R34 ;  /* 0x0000002203007221 */ /* 0x002fe20000010000 */
[----:B--2---:R-:W-:Y:S02]  /*61e0*/  ULEA UR4, UR5, UR4, 0x18 ;  /* 0x0000000405047291 */ /* 0x004fe4000f8ec0ff */
[----:B------:R-:W1:Y:S01]  /*61f0*/  SHFL.BFLY PT, R12, R27, 0x2, 0x1f ;  /* 0x0c401f001b0c7f89 */ /* 0x000e6200000e0000 */
[----:B----4-:R-:W-:-:S03]  /*6200*/  FADD.FTZ R2, R2, R33 ;  /* 0x0000002102027221 */ /* 0x010fc60000010000 */
[----:B------:R-:W2:Y:S01]  /*6210*/  SHFL.BFLY PT, R17, R26, 0x2, 0x1f ;  /* 0x0c401f001a117f89 */ /* 0x000ea200000e0000 */
[----:B0-----:R-:W-:Y:S01]  /*6220*/  FADD.FTZ R4, R5, R32 ;  /* 0x0000002005047221 */ /* 0x001fe20000010000 */
[----:B------:R-:W-:Y:S02]  /*6230*/  LEA R18, R18, UR4, 0x2 ;  /* 0x0000000412127c11 */ /* 0x000fe4000f8e10ff */
[----:B------:R-:W0:Y:S01]  /*6240*/  SHFL.BFLY PT, R14, R25, 0x2, 0x1f ;  /* 0x0c401f00190e7f89 */ /* 0x000e2200000e0000 */
[----:B------:R-:W-:Y:S01]  /*6250*/  FADD.FTZ R6, R6, R31 ;  /* 0x0000001f06067221 */ /* 0x000fe20000010000 */
[----:B------:R-:W-:Y:S02]  /*6260*/  FADD.FTZ R8, R9, R30 ;  /* 0x0000001e09087221 */ /* 0x000fe40000010000 */
[----:B------:R-:W4:Y:S01]  /*6270*/  SHFL.BFLY PT, R3, R0, 0x1, 0x1f ;  /* 0x0c201f0000037f89 */ /* 0x000f2200000e0000 */
        /* <DEDUP_REMOVED lines=8> */
[----:B0-----:R-:W-:-:S03]  /*6300*/  FADD.FTZ R14, R14, R25 ;  /* 0x000000190e0e7221 */ /* 0x001fc60000010000 */
[----:B------:R-:W0:Y:S04]  /*6310*/  SHFL.BFLY PT, R15, R10, 0x1, 0x1f ;  /* 0x0c201f000a0f7f89 */ /* 0x000e2800000e0000 */
[----:B------:R-:W0:Y:S01]  /*6320*/  SHFL.BFLY PT, R17, R28, 0x1, 0x1f ;  /* 0x0c201f001c117f89 */ /* 0x000e2200000e0000 */
[----:B----4-:R-:W-:-:S03]  /*6330*/  FADD.FTZ R0, R0, R3 ;  /* 0x0000000300007221 */ /* 0x010fc60000010000 */
[----:B------:R-:W4:Y:S01]  /*6340*/  SHFL.BFLY PT, R19, R12, 0x1, 0x1f ;  /* 0x0c201f000c137f89 */ /* 0x000f2200000e0000 */
[----:B---3--:R-:W-:-:S03]  /*6350*/  FADD.FTZ R3, R2, R5 ;  /* 0x0000000502037221 */ /* 0x008fc60000010000 */
[----:B------:R-:W3:Y:S01]  /*6360*/  SHFL.BFLY PT, R21, R26, 0x1, 0x1f ;  /* 0x0c201f001a157f89 */ /* 0x000ee200000e0000 */
[----:B------:R-:W-:-:S03]  /*6370*/  FADD.FTZ R2, R4, R9 ;  /* 0x0000000904027221 */ /* 0x000fc60000010000 */
[----:B------:R-:W3:Y:S01]  /*6380*/  SHFL.BFLY PT, R23, R14, 0x1, 0x1f ;  /* 0x0c201f000e177f89 */ /* 0x000ee200000e0000 */
[----:B-1----:R-:W-:Y:S01]  /*6390*/  FADD.FTZ R5, R6, R11 ;  /* 0x0000000b06057221 */ /* 0x002fe20000010000 */
[----:B------:R-:W-:Y:S01]  /*63a0*/  BAR.SYNC.DEFER_BLOCKING 0x0 ;  /* 0x0000000000007b1d */ /* 0x000fe20000010000 */
[----:B--2---:R-:W-:Y:S01]  /*63b0*/  FADD.FTZ R4, R8, R13 ;  /* 0x0000000d08047221 */ /* 0x004fe20000010000 */
[----:B0-----:R-:W-:Y:S01]  /*63c0*/  FADD.FTZ R7, R10, R15 ;  /* 0x0000000f0a077221 */ /* 0x001fe20000010000 */
[----:B------:R-:W-:Y:S01]  /*63d0*/  FADD.FTZ R6, R28, R17 ;  /* 0x000000111c067221 */ /* 0x000fe20000010000 */
[----:B----4-:R-:W-:Y:S01]  /*63e0*/  FADD.FTZ R9, R12, R19 ;  /* 0x000000130c097221 */ /* 0x010fe20000010000 */
[----:B---3--:R-:W-:Y:S01]  /*63f0*/  FADD.FTZ R8, R26, R21 ;  /* 0x000000151a087221 */ /* 0x008fe20000010000 */
        /* <DEDUP_REMOVED lines=12> */
.L_x_22053:
[----:B------:R-:W-:Y:S05]  /*64c0*/  BSYNC.RECONVERGENT B0 ;  /* 0x0000000000007941 */ /* 0x000fea0003800200 */
.L_x_22052:
        /* <DEDUP_REMOVED lines=23> */
.L_x_22055:
[----:B------:R-:W-:Y:S05]  /*6640*/  BSYNC.RECONVERGENT B0 ;  /* 0x0000000000007941 */ /* 0x000fea0003800200 */
.L_x_22054:
        /* <DEDUP_REMOVED lines=13> */
.L_x_22057:
[----:B------:R-:W-:Y:S05]  /*6720*/  BSYNC.RECONVERGENT B0 ;  /* 0x0000000000007941 */ /* 0x000fea0003800200 */
.L_x_22056:
        /* <DEDUP_REMOVED lines=23> */
.L_x_22059:
[----:B------:R-:W-:Y:S05]  /*68a0*/  BSYNC.RECONVERGENT B0 ;  /* 0x0000000000007941 */ /* 0x000fea0003800200 */
.L_x_22058:
        /* <DEDUP_REMOVED lines=20> */
[----:B------:R-:W-:Y:S02]  /*69f0*/  LEA.HI.X R13, R36, UR9, R13, 0x1, P0 ;  /* 0x00000009240d7c11 */ /* 0x000fe400080f0c0d */
        /* <DEDUP_REMOVED lines=14> */
.L_x_22060:
        /* <DEDUP_REMOVED lines=10> */
.L_x_27647:


//--------------------- .text._ZN4vllm25paged_attention_v2_kernelIttLi64ELi32ELi128ELNS_18Fp8KVCacheDataTypeE0ELb1ELi512EEEvPfS2_PT_PKS3_PKT0_S9_ifPKiSB_iPKfiiiSD_SD_iiiii --------------------------
	.section	.text._ZN4vllm25paged_attention_v2_kernelIttLi64ELi32ELi128ELNS_18Fp8KVCacheDataTypeE0ELb1ELi512EEEvPfS2_PT_PKS3_PKT0_S9_ifPKiSB_iPKfiiiSD_SD_iiiii,"ax",@progbits
	.align	128
        .global         _ZN4vllm25paged_attention_v2_kernelIttLi64ELi32ELi128ELNS_18Fp8KVCacheDataTypeE0ELb1ELi512EEEvPfS2_PT_PKS3_PKT0_S9_ifPKiSB_iPKfiiiSD_SD_iiiii
        .type           _ZN4vllm25paged_attention_v2_kernelIttLi64ELi32ELi128ELNS_18Fp8KVCacheDataTypeE0ELb1ELi512EEEvPfS2_PT_PKS3_PKT0_S9_ifPKiSB_iPKfiiiSD_SD_iiiii,@function
        .size           _ZN4vllm25paged_attention_v2_kernelIttLi64ELi32ELi128ELNS_18Fp8KVCacheDataTypeE0ELb1ELi512EEEvPfS2_PT_PKS3_PKT0_S9_ifPKiSB_iPKfiiiSD_SD_iiiii,(.L_x_27648 - _ZN4vllm25paged_attention_v2_kernelIttLi64ELi32ELi128ELNS_18Fp8KVCacheDataTypeE0ELb1ELi512EEEvPfS2_PT_PKS3_PKT0_S9_ifPKiSB_iPKfiiiSD_SD_iiiii)
        .other          _ZN4vllm25paged_attention_v2_kernelIttLi64ELi32ELi128ELNS_18Fp8KVCacheDataTypeE0ELb1ELi512EEEvPfS2_PT_PKS3_PKT0_S9_ifPKiSB_iPKfiiiSD_SD_iiiii,@"STO_CUDA_ENTRY STV_DEFAULT"
_ZN4vllm25paged_attention_v2_kernelIttLi64ELi32ELi128ELNS_18Fp8KVCacheDataTypeE0ELb1ELi512EEEvPfS2_PT_PKS3_PKT0_S9_ifPKiSB_iPKfiiiSD_SD_iiiii:
.text._ZN4vllm25paged_attention_v2_kernelIttLi64ELi32ELi128ELNS_18Fp8KVCacheDataTypeE0ELb1ELi512EEEvPfS2_PT_PKS3_PKT0_S9_ifPKiSB_iPKfiiiSD_SD_iiiii:
[----:B------:R-:W-:Y:S08]  /*0000*/  LDC R1, c[0x0][0x37c] ;  /* 0x0000df00ff017b82 */ /* 0x000ff00000000800 */
[----:B------:R-:W0:Y:S01]  /*0010*/  S2UR UR18, SR_CTAID.Y ;  /* 0x00000000001279c3 */ /* 0x000e220000002600 */
[----:B------:R-:W0:Y:S01]  /*0020*/  LDCU.64 UR4, c[0x0][0x3c0] ;  /* 0x00007800ff0477ac */ /* 0x000e220008000a00 */
[----:B------:R-:W1:Y:S01]  /*0030*/  LDCU.64 UR14, c[0x0][0x358] ;  /* 0x00006b00ff0e77ac */ /* 0x000e620008000a00 */
[----:B0-----:R-:W-:-:S06]  /*0040*/  UIMAD.WIDE.U32 UR4, UR18, 0x4, UR4 ;  /* 0x00000004120478a5 */ /* 0x001fcc000f8e0004 */
[----:B------:R-:W-:Y:S01]  /*0050*/  MOV R2, UR4 ;  /* 0x0000000400027c02 */ /* 0x000fe20008000f00 */
        /* <DEDUP_REMOVED lines=28> */
[----:B------:R-:W3:Y:S09]  /*0220*/  LDCU UR30, c[0x0][0x3fc] ;  /* 0x00007f80ff1e77ac */ /* 0x000ef20008000800 */
        /* <DEDUP_REMOVED lines=13> */
[----:B------:R-:W1:Y:S01]  /*0300*/  LDCU UR23, c[0x0][0x370] ;  /* 0x00006e00ff1777ac */ /* 0x000e620008000800 */
[----:B------:R-:W-:Y:S01]  /*0310*/  PLOP3.LUT P1, PT, PT, PT, UP0, 0x80, 0x8 ;  /* 0x000000000008781c */ /* 0x000fe20003f2f008 */
[----:B--2---:R-:W-:Y:S01]  /*0320*/  @UP0 UIMAD.WIDE.U32 UR4, UR21, 0x4, UR4 ;  /* 0x00000004150408a5 */ /* 0x004fe2000f8e0004 */
[----:B----4-:R-:W2:Y:S05]  /*0330*/  MUFU.RCP R0, R0 ;  /* 0x0000000000007308 */ /* 0x010eaa0000001000 */
[----:B------:R-:W-:Y:S01]  /*0340*/  MOV R9, UR5 ;  /* 0x0000000500097c02 */ /* 0x000fe20008000f00 */
[----:B------:R-:W-:-:S02]  /*0350*/  IMAD.U32 R8, RZ, RZ, UR4 ;  /* 0x00000004ff087e24 */ /* 0x000fc4000f8e00ff */
[----:B--2---:R-:W-:Y:S01]  /*0360*/  VIADD R3, R0, 0xffffffe ;  /* 0x0ffffffe00037836 */ /* 0x004fe20000000000 */
[----:B------:R-:W-:Y:S02]  /*0370*/  UMOV UR4, URZ ;  /* 0x000000ff00047c82 */ /* 0x000fe40008000000 */
[----:B------:R2:W5:Y:S01]  /*0380*/  @P1 LDG.E.CONSTANT R35, desc[UR14][R8.64] ;  /* 0x0000000e08231981 */ /* 0x000562000c1e9900 */
[----:B-1----:R-:W-:Y:S01]  /*0390*/  IABS R0, UR23 ;  /* 0x0000001700007c13 */ /* 0x002fe20008000000 */
[----:B------:R-:W-:Y:S01]  /*03a0*/  UIADD3 UR10, UPT, UPT, UR20, -0x1, URZ ;  /* 0xffffffff140a7890 */ /* 0x000fe2000fffe0ff */
[----:B------:R-:W-:Y:S01]  /*03b0*/  BSSY.RECONVERGENT B0, `(.L_x_22061) ;  /* 0x00001ab000007945 */ /* 0x000fe20003800200 */
[----:B------:R-:W1:Y:S01]  /*03c0*/  F2I.FTZ.U32.TRUNC.NTZ R3, R3 ;  /* 0x0000000300037305 */ /* 0x000e62000021f000 */
[----:B------:R-:W-:Y:S02]  /*03d0*/  R2UR UR8, R0 ;  /* 0x00000000000872ca */ /* 0x000fe400000e0000 */
[----:B------:R-:W-:-:S02]  /*03e0*/  MOV R0, UR28 ;  /* 0x0000001c00007c02 */ /* 0x000fc40008000f00 */
[----:B------:R-:W-:Y:S01]  /*03f0*/  MOV R13, UR10 ;  /* 0x0000000a000d7c02 */ /* 0x000fe20008000f00 */
[----:B--2---:R-:W-:Y:S01]  /*0400*/  IMAD.MOV.U32 R8, RZ, RZ, RZ ;  /* 0x000000ffff087224 */ /* 0x004fe200078e00ff */
[----:B------:R-:W-:Y:S02]  /*0410*/  IABS R0, R0 ;  /* 0x0000000000007213 */ /* 0x000fe40000000000 */
[----:B------:R-:W-:Y:S02]  /*0420*/  IABS R13, R13 ;  /* 0x0000000d000d7213 */ /* 0x000fe40000000000 */
[----:B------:R-:W2:Y:S01]  /*0430*/  I2F.RP R10, R0 ;  /* 0x00000000000a7306 */ /* 0x000ea20000209400 */
[----:B------:R-:W-:Y:S01]  /*0440*/  MOV R33, 0xff7fffff ;  /* 0xff7fffff00217802 */ /* 0x000fe20000000f00 */
[----:B------:R-:W-:Y:S01]  /*0450*/  IMAD.MOV.U32 R34, RZ, RZ, R0 ;  /* 0x000000ffff227224 */ /* 0x000fe200078e0000 */
[----:B------:R-:W-:Y:S02]  /*0460*/  LOP3.LUT R37, R2, 0x1f, RZ, 0xc0, !PT ;  /* 0x0000001f02257812 */ /* 0x000fe400078ec0ff */
[----:B-1----:R-:W-:-:S03]  /*0470*/  R2UR UR5, R3 ;  /* 0x00000000030572ca */ /* 0x002fc600000e0000 */
[----:B--2---:R-:W1:Y:S10]  /*0480*/  MUFU.RCP R10, R10 ;  /* 0x0000000a000a7308 */ /* 0x004e740000001000 */
[----:B------:R-:W-:-:S04]  /*0490*/  UIADD3 UR7, UPT, UPT, URZ, -UR5, URZ ;  /* 0x80000005ff077290 */ /* 0x000fc8000fffe0ff */
[----:B------:R-:W-:-:S04]  /*04a0*/  UIMAD UR7, UR7, UR9, URZ ;  /* 0x00000009070772a4 */ /* 0x000fc8000f8e02ff */
[----:B------:R-:W-:Y:S02]  /*04b0*/  UIMAD.WIDE.U32 UR4, UR5, UR7, UR4 ;  /* 0x00000007050472a5 */ /* 0x000fe4000f8e0004 */
[----:B------:R-:W-:Y:S02]  /*04c0*/  UIADD3 UR7, UPT, UPT, UR20, 0x1f, URZ ;  /* 0x0000001f14077890 */ /* 0x000fe4000fffe0ff */
[----:B------:R-:W-:Y:S01]  /*04d0*/  UIMAD.WIDE.U32 UR4, UR5, UR8, URZ ;  /* 0x00000008050472a5 */ /* 0x000fe2000f8e00ff */
[----:B-1----:R-:W-:Y:S01]  /*04e0*/  IADD3 R9, PT, PT, R10, 0xffffffe, RZ ;  /* 0x0ffffffe0a097810 */ /* 0x002fe20007ffe0ff */
[----:B------:R-:W-:Y:S02]  /*04f0*/  USHF.R.U32.HI UR7, URZ, 0x5, UR7 ;  /* 0x00000005ff077899 */ /* 0x000fe40008011607 */
[----:B------:R-:W-:-:S03]  /*0500*/  UIADD3 UR4, UPT, UPT, URZ, -UR5, URZ ;  /* 0x80000005ff047290 */ /* 0x000fc6000fffe0ff */
[----:B------:R-:W1:Y:S01]  /*0510*/  F2I.FTZ.U32.TRUNC.NTZ R9, R9 ;  /* 0x0000000900097305 */ /* 0x000e62000021f000 */
[----:B------:R-:W-:-:S04]  /*0520*/  UIMAD UR4, UR9, UR4, UR8 ;  /* 0x00000004090472a4 */ /* 0x000fc8000f8e0208 */
[----:B------:R-:W-:-:S11]  /*0530*/  UISETP.GT.U32.AND UP1, UPT, UR9, UR4, UPT ;  /* 0x000000040900728c */ /* 0x000fd6000bf24070 */
[----:B------:R-:W-:Y:S02]  /*0540*/  @!UP1 UIADD3 UR4, UPT, UPT, UR4, -UR9, URZ ;  /* 0x8000000904049290 */ /* 0x000fe4000fffe0ff */
[----:B------:R-:W-:Y:S02]  /*0550*/  @!UP1 UIADD3 UR5, UPT, UPT, UR5, 0x1, URZ ;  /* 0x0000000105059890 */ /* 0x000fe4000fffe0ff */
[----:B------:R-:W-:Y:S02]  /*0560*/  UISETP.GE.U32.AND UP0, UPT, UR4, UR9, UPT ;  /* 0x000000090400728c */ /* 0x000fe4000bf06070 */
[----:B------:R-:W-:-:S04]  /*0570*/  ULOP3.LUT UR4, UR23, UR6, URZ, 0x3c, !UPT ;  /* 0x0000000617047292 */ /* 0x000fc8000f8e3cff */
[----:B------:R-:W-:-:S03]  /*0580*/  UISETP.GE.AND UP1, UPT, UR4, URZ, UPT ;  /* 0x000000ff0400728c */ /* 0x000fc6000bf26270 */
[----:B------:R-:W-:Y:S01]  /*0590*/  R2UR UR4, R8 ;  /* 0x00000000080472ca */ /* 0x000fe200000e0000 */
[----:B-1----:R-:W-:Y:S01]  /*05a0*/  IMAD R8, R9, R0, RZ ;  /* 0x0000000009087224 */ /* 0x002fe200078e02ff */
[----:B------:R-:W-:Y:S02]  /*05b0*/  @UP0 UIADD3 UR5, UPT, UPT, UR5, 0x1, URZ ;  /* 0x0000000105050890 */ /* 0x000fe4000fffe0ff */
[----:B------:R-:W-:Y:S02]  /*05c0*/  UISETP.NE.AND UP0, UPT, UR6, URZ, UPT ;  /* 0x000000ff0600728c */ /* 0x000fe4000bf05270 */
[----:B------:R-:W-:-:S03]  /*05d0*/  IADD3 R11, PT, PT, RZ, -R8, RZ ;  /* 0x80000008ff0b7210 */ /* 0x000fc60007ffe0ff */
[----:B------:R-:W-:Y:S01]  /*05e0*/  UMOV UR17, UR5 ;  /* 0x0000000500117c82 */ /* 0x000fe20008000000 */
[----:B------:R-:W-:Y:S01]  /*05f0*/  R2UR UR5, R9 ;  /* 0x00000000090572ca */ /* 0x000fe200000e0000 */
[----:B------:R-:W-:Y:S02]  /*0600*/  @!UP1 UIADD3 UR17, UPT, UPT, URZ, -UR17, URZ ;  /* 0x80000011ff119290 */ /* 0x000fe4000fffe0ff */
[----:B------:R-:W-:Y:S02]  /*0610*/  UISETP.NE.AND UP1, UPT, UR28, URZ, UPT ;  /* 0x000000ff1c00728c */ /* 0x000fe4000bf25270 */
[----:B------:R-:W-:Y:S02]  /*0620*/  @!UP0 ULOP3.LUT UR17, URZ, UR6, URZ, 0x33, !UPT ;  /* 0x00000006ff118292 */ /* 0x000fe4000f8e33ff */
[----:B------:R-:W-:-:S04]  /*0630*/  UISETP.GE.AND UP0, UPT, UR29, URZ, UPT ;  /* 0x000000ff1d00728c */ /* 0x000fc8000bf06270 */
[----:B------:R-:W-:Y:S02]  /*0640*/  IMAD.U32 R12, RZ, RZ, UR17 ;  /* 0x00000011ff0c7e24 */ /* 0x000fe4000f8e00ff */
[----:B------:R-:W-:Y:S01]  /*0650*/  IMAD.HI.U32 R11, R9, R11, UR4 ;  /* 0x00000004090b7e27 */ /* 0x000fe2000f8e000b */
[----:B------:R-:W-:Y:S02]  /*0660*/  MOV R9, R13 ;  /* 0x0000000d00097202 */ /* 0x000fe40000000f00 */
[----:B------:R-:W-:Y:S02]  /*0670*/  IABS R3, R12 ;  /* 0x0000000c00037213 */ /* 0x000fe40000000000 */
[----:B------:R-:W-:Y:S02]  /*0680*/  R2UR UR4, R9 ;  /* 0x00000000090472ca */ /* 0x000fe400000e0000 */
[----:B------:R-:W-:Y:S02]  /*0690*/  R2UR UR27, R3 ;  /* 0x00000000031b72ca */ /* 0x000fe400000e0000 */
[----:B------:R-:W-:-:S02]  /*06a0*/  R2UR UR33, R11 ;  /* 0x000000000b2172ca */ /* 0x000fc400000e0000 */
[----:B------:R-:W-:Y:S02]  /*06b0*/  IABS R12, R12 ;  /* 0x0000000c000c7213 */ /* 0x000fe40000000000 */
[----:B------:R-:W-:-:S04]  /*06c0*/  IABS R9, UR21 ;  /* 0x0000001500097c13 */ /* 0x000fc80008000000 */
[----:B------:R-:W-:Y:S01]  /*06d0*/  R2UR UR12, R9 ;  /* 0x00000000090c72ca */ /* 0x000fe200000e0000 */
[----:B------:R-:W-:Y:S02]  /*06e0*/  IMAD.U32 R9, RZ, RZ, UR19 ;  /* 0x00000013ff097e24 */ /* 0x000fe4000f8e00ff */
[----:B------:R-:W1:Y:S02]  /*06f0*/  I2F.RP R3, UR27 ;  /* 0x0000001b00037d06 */ /* 0x000e640008209400 */
[----:B------:R-:W-:-:S07]  /*0700*/  UIMAD.WIDE.U32 UR8, UR33, UR4, URZ ;  /* 0x00000004210872a5 */ /* 0x000fce000f8e00ff */
[----:B------:R-:W-:Y:S01]  /*0710*/  UMOV UR11, UR9 ;  /* 0x00000009000b7c82 */ /* 0x000fe20008000000 */
[----:B------:R-:W-:-:S04]  /*0720*/  ULEA UR9, UR19, 0x10, 0x4 ;  /* 0x0000001013097891 */ /* 0x000fc8000f8e20ff */
[----:B------:R-:W-:Y:S01]  /*0730*/  UISETP.LT.U32.AND UP6, UPT, UR7, UR9, UPT ;  /* 0x000000090700728c */ /* 0x000fe2000bfc1070 */
[----:B-1----:R-:W1:Y:S03]  /*0740*/  MUFU.RCP R3, R3 ;  /* 0x0000000300037308 */ /* 0x002e660000001000 */
[----:B------:R-:W-:Y:S01]  /*0750*/  USEL UR9, UR7, UR9, UP6 ;  /* 0x0000000907097287 */ /* 0x000fe2000b000000 */
[----:B-1----:R-:W-:Y:S01]  /*0760*/  VIADD R8, R3, 0xffffffe ;  /* 0x0ffffffe03087836 */ /* 0x002fe20000000000 */
[----:B------:R-:W-:-:S05]  /*0770*/  IADD3 R3, PT, PT, RZ, -UR11, RZ ;  /* 0x8000000bff037c10 */ /* 0x000fca000fffe0ff */
[----:B------:R-:W1:Y:S01]  /*0780*/  F2I.FTZ.U32.TRUNC.NTZ R8, R8 ;  /* 0x0000000800087305 */ /* 0x000e62000021f000 */
[----:B------:R-:W-:Y:S01]  /*0790*/  IMAD R3, R0, R3, UR4 ;  /* 0x0000000400037e24 */ /* 0x000fe2000f8e0203 */
[----:B------:R-:W-:-:S04]  /*07a0*/  UMOV UR4, URZ ;  /* 0x000000ff00047c82 */ /* 0x000fc80008000000 */
[----:B------:R-:W-:Y:S02]  /*07b0*/  ISETP.GT.U32.AND P1, PT, R0, R3, PT ;  /* 0x000000030000720c */ /* 0x000fe40003f24070 */
[----:B-1----:R-:W-:Y:S01]  /*07c0*/  R2UR UR5, R8 ;  /* 0x00000000080572ca */ /* 0x002fe200000e0000 */
[----:B------:R-:W-:-:S10]  /*07d0*/  IMAD.MOV R8, RZ, RZ, -R12 ;  /* 0x000000ffff087224 */ /* 0x000fd400078e0a0c */
[----:B------:R-:W-:Y:S01]  /*07e0*/  VOTEU.ANY UP3, P1 ;  /* 0x0000000000ff7886 */ /* 0x000fe20000860100 */
[----:B------:R-:W-:-:S04]  /*07f0*/  PLOP3.LUT P1, PT, PT, PT, UP3, 0x80, 0x8 ;  /* 0x000000000008781c */ /* 0x000fc80003f2f038 */
[----:B------:R-:W-:Y:S02]  /*0800*/  @!UP3 UIADD3 UR11, UPT, UPT, UR11, 0x1, URZ ;  /* 0x000000010b0bb890 */ /* 0x000fe4000fffe0ff */
[----:B------:R-:W-:-:S04]  /*0810*/  UIADD3 UR8, UPT, UPT, URZ, -UR5, URZ ;  /* 0x80000005ff087290 */ /* 0x000fc8000fffe0ff */
[----:B------:R-:W-:-:S03]  /*0820*/  UIMAD UR8, UR8, UR27, URZ ;  /* 0x0000001b080872a4 */ /* 0x000fc6000f8e02ff */
[----:B------:R-:W-:Y:S01]  /*0830*/  @!P1 IADD3 R3, PT, PT, R3, -R0, RZ ;  /* 0x8000000003039210 */ /* 0x000fe20007ffe0ff */
[----:B------:R-:W-:-:S03]  /*0840*/  UIMAD.WIDE.U32 UR4, UR5, UR8, UR4 ;  /* 0x00000008050472a5 */ /* 0x000fc6000f8e0004 */
[----:B------:R-:W-:Y:S02]  /*0850*/  ISETP.GE.U32.AND P1, PT, R3, R0, PT ;  /* 0x000000000300720c */ /* 0x000fe40003f26070 */
[----:B------:R-:W-:Y:S01]  /*0860*/  R2UR UR8, R8 ;  /* 0x00000000080872ca */ /* 0x000fe200000e0000 */
[----:B------:R-:W-:Y:S01]  /*0870*/  UIMAD.WIDE.U32 UR4, UR5, UR12, URZ ;  /* 0x0000000c050472a5 */ /* 0x000fe2000f8e00ff */
[----:B------:R-:W1:Y:S01]  /*0880*/  @!P0 S2R R8, SR_CgaCtaId ;  /* 0x0000000000088919 */ /* 0x000e620000008800 */
[----:B------:R-:W-:-:S08]  /*0890*/  @!P0 MOV R3, 0x400 ;  /* 0x0000040000038802 */ /* 0x000fd00000000f00 */
[----:B------:R-:W-:Y:S02]  /*08a0*/  VOTEU.ANY UP3, P1 ;  /* 0x0000000000ff7886 */ /* 0x000fe40000860100 */
[----:B------:R-:W-:Y:S02]  /*08b0*/  UIMAD UR4, UR5, UR8, UR12 ;  /* 0x00000008050472a4 */ /* 0x000fe4000f8e020c */
[----:B------:R-:W-:Y:S02]  /*08c0*/  ULOP3.LUT UR8, UR10, UR28, URZ, 0x3c, !UPT ;  /* 0x0000001c0a087292 */ /* 0x000fe4000f8e3cff */
[----:B------:R-:W-:Y:S02]  /*08d0*/  UISETP.GT.U32.AND UP5, UPT, UR27, UR4, UPT ;  /* 0x000000041b00728c */ /* 0x000fe4000bfa4070 */
[----:B------:R-:W-:Y:S02]  /*08e0*/  UISETP.GE.AND UP2, UPT, UR8, URZ, UPT ;  /* 0x000000ff0800728c */ /* 0x000fe4000bf46270 */
[----:B------:R-:W-:-:S02]  /*08f0*/  @UP3 UIADD3 UR11, UPT, UPT, UR11, 0x1, URZ ;  /* 0x000000010b0b3890 */ /* 0x000fc4000fffe0ff */
[----:B0-----:R-:W-:Y:S02]  /*0900*/  @UP0 UIMAD UR12, UR23, UR16, UR21 ;  /* 0x00000010170c02a4 */ /* 0x001fe4000f8e0215 */
[----:B------:R-:W-:Y:S02]  /*0910*/  UIMAD UR10, UR18, UR13, URZ ;  /* 0x0000000d120a72a4 */ /* 0x000fe4000f8e02ff */
[----:B------:R-:W-:Y:S02]  /*0920*/  @UP0 UIMAD UR12, UR12, UR29, 0x1 ;  /* 0x000000010c0c04a4 */ /* 0x000fe4000f8e021d */
[----:B------:R-:W-:Y:S02]  /*0930*/  @!UP5 UIADD3 UR4, UPT, UPT, UR4, -UR27, URZ ;  /* 0x8000001b0404d290 */ /* 0x000fe4000fffe0ff */
[----:B------:R-:W-:Y:S02]  /*0940*/  @!UP5 UIADD3 UR5, UPT, UPT, UR5, 0x1, URZ ;  /* 0x000000010505d890 */ /* 0x000fe4000fffe0ff */
[----:B------:R-:W-:Y:S01]  /*0950*/  UISETP.GE.U32.AND UP4, UPT, UR4, UR27, UPT ;  /* 0x0000001b0400728c */ /* 0x000fe2000bf86070 */
[----:B-1----:R-:W-:Y:S01]  /*0960*/  @!P0 LEA R3, R8, R3, 0x18 ;  /* 0x0000000308038211 */ /* 0x002fe200078ec0ff */
[----:B------:R-:W-:Y:S01]  /*0970*/  ULOP3.LUT UR4, UR21, UR17, URZ, 0x3c, !UPT ;  /* 0x0000001115047292 */ /* 0x000fe2000f8e3cff */
[----:B------:R-:W-:-:S02]  /*0980*/  SHF.R.U32.HI R8, RZ, 0x5, R2 ;  /* 0x00000005ff087819 */ /* 0x000fc40000011602 */
[----:B------:R-:W-:Y:S01]  /*0990*/  @!P0 LEA R3, R2, R3, 0x4 ;  /* 0x0000000302038211 */ /* 0x000fe200078e20ff */
[----:B------:R-:W-:Y:S01]  /*09a0*/  UISETP.GE.AND UP5, UPT, UR4, URZ, UPT ;  /* 0x000000ff0400728c */ /* 0x000fe2000bfa6270 */
[----:B------:R-:W-:-:S04]  /*09b0*/  LEA R28, R9, R8, 0x4 ;  /* 0x00000008091c7211 */ /* 0x000fc800078e20ff */
[----:B------:R-:W-:Y:S02]  /*09c0*/  @UP4 UIADD3 UR5, UPT, UPT, UR5, 0x1, URZ ;  /* 0x0000000105054890 */ /* 0x000fe4000fffe0ff */
[----:B------:R-:W-:-:S05]  /*09d0*/  UISETP.NE.AND UP4, UPT, UR17, URZ, UPT ;  /* 0x000000ff1100728c */ /* 0x000fca000bf85270 */
[----:B------:R-:W-:Y:S02]  /*09e0*/  UMOV UR8, UR5 ;  /* 0x0000000500087c82 */ /* 0x000fe40008000000 */
[----:B------:R-:W-:-:S04]  /*09f0*/  @!UP5 UIADD3 UR8, UPT, UPT, URZ, -UR8, URZ ;  /* 0x80000008ff08d290 */ /* 0x000fc8000fffe0ff */
[----:B------:R-:W-:-:S03]  /*0a00*/  @!UP4 ULOP3.LUT UR8, URZ, UR17, URZ, 0x33, !UPT ;  /* 0x00000011ff08c292 */ /* 0x000fc6000f8e33ff */
[----:B------:R-:W-:Y:S01]  /*0a10*/  UMOV UR17, UR11 ;  /* 0x0000000b00117c82 */ /* 0x000fe20008000000 */
[----:B------:R-:W-:Y:S02]  /*0a20*/  @!UP0 UIMAD UR6, UR6, UR16, UR8 ;  /* 0x00000010060682a4 */ /* 0x000fe4000f8e0208 */
[----:B------:R-:W-:Y:S02]  /*0a30*/  @!UP2 UIADD3 UR17, UPT, UPT, URZ, -UR17, URZ ;  /* 0x80000011ff11a290 */ /* 0x000fe4000fffe0ff */
[----:B------:R-:W-:Y:S02]  /*0a40*/  @!UP0 UIADD3 UR6, UPT, UPT, URZ, -UR6, URZ ;  /* 0x80000006ff068290 */ /* 0x000fe4000fffe0ff */
[----:B------:R-:W-:Y:S01]  /*0a50*/  @!UP1 ULOP3.LUT UR17, URZ, UR28, URZ, 0x33, !UPT ;  /* 0x0000001cff119292 */ /* 0x000fe2000f8e33ff */
[----:B---3--:R0:W-:Y:S01]  /*0a60*/  @!P0 STS.128 [R3], R4 ;  /* 0x0000000403008388 */ /* 0x0081e20000000c00 */
[----:B------:R-:W-:Y:S01]  /*0a70*/  BAR.SYNC.DEFER_BLOCKING 0x0 ;  /* 0x0000000000007b1d */ /* 0x000fe20000010000 */
[----:B------:R-:W-:Y:S01]  /*0a80*/  ISETP.GE.U32.AND P0, PT, R28, UR9, PT ;  /* 0x000000091c007c0c */ /* 0x000fe2000bf06070 */
[----:B------:R-:W-:-:S12]  /*0a90*/  @!UP0 UIMAD UR12, UR29, UR6, 0x1 ;  /* 0x000000011d0c84a4 */ /* 0x000fd8000f8e0206 */
[----:B------:R-:W-:Y:S05]  /*0aa0*/  @P0 BRA `(.L_x_22062) ;  /* 0x0000001000ec0947 */ /* 0x000fea0003800000 */
[----:B------:R-:W1:Y:S01]  /*0ab0*/  S2UR UR6, SR_CgaCtaId ;  /* 0x00000000000679c3 */ /* 0x000e620000008800 */
[----:B------:R-:W2:Y:S01]  /*0ac0*/  LDCU UR4, c[0x0][0x3e0] ;  /* 0x00007c00ff0477ac */ /* 0x000ea20008000800 */
[----:B0-----:R-:W-:Y:S01]  /*0ad0*/  IMAD.WIDE.U32 R2, R28, 0x4, RZ ;  /* 0x000000041c027825 */ /* 0x001fe200078e00ff */
[----:B------:R-:W-:Y:S01]  /*0ae0*/  MOV R5, UR10 ;  /* 0x0000000a00057c02 */ /* 0x000fe20008000f00 */
[----:B------:R-:W0:Y:S01]  /*0af0*/  LDCU.64 UR28, c[0x0][0x3b8] ;  /* 0x00007700ff1c77ac */ /* 0x000e220008000a00 */
[C---:B------:R-:W-:Y:S01]  /*0b00*/  LEA R0, R8.reuse, UR26, 0x5 ;  /* 0x0000001a08007c11 */ /* 0x040fe2000f8e28ff */
[----:B------:R-:W-:Y:S01]  /*0b10*/  IMAD.MOV.U32 R33, RZ, RZ, -0x800001 ;  /* 0xff7fffffff217424 */ /* 0x000fe200078e00ff */
[----:B------:R-:W-:Y:S01]  /*0b20*/  LEA R8, R8, R37, 0x5 ;  /* 0x0000002508087211 */ /* 0x000fe200078e28ff */
[----:B------:R-:W-:Y:S01]  /*0b30*/  IMAD.WIDE R2, R5, 0x4, R2 ;  /* 0x0000000405027825 */ /* 0x000fe200078e0202 */
[----:B------:R-:W-:Y:S01]  /*0b40*/  UMOV UR5, 0x400 ;  /* 0x0000040000057882 */ /* 0x000fe20000000000 */
[----:B------:R-:W-:Y:S01]  /*0b50*/  IADD3 R30, PT, PT, R37, R0, RZ ;  /* 0x00000000251e7210 */ /* 0x000fe20007ffe0ff */
[----:B------:R-:W-:Y:S01]  /*0b60*/  UIADD3 UR5, UPT, UPT, UR5, 0xa0, URZ ;  /* 0x000000a005057890 */ /* 0x000fe2000fffe0ff */
[----:B------:R-:W-:-:S02]  /*0b70*/  IADD3 R29, PT, PT, R0, 0x1, RZ ;  /* 0x00000001001d7810 */ /* 0x000fc40007ffe0ff */
[C---:B------:R-:W-:Y:S02]  /*0b80*/  IADD3 R31, PT, PT, R30.reuse, -UR20, RZ ;  /* 0x800000141e1f7c10 */ /* 0x040fe4000fffe0ff */
[----:B------:R-:W-:Y:S01]  /*0b90*/  IADD3 R30, PT, PT, R30, 0x1, RZ ;  /* 0x000000011e1e7810 */ /* 0x000fe20007ffe0ff */
[----:B--2---:R-:W-:Y:S01]  /*0ba0*/  UIMAD UR4, UR8, UR4, URZ ;  /* 0x00000004080472a4 */ /* 0x004fe2000f8e02ff */
[----:B0-----:R-:W-:Y:S01]  /*0bb0*/  IADD3 R2, P0, PT, R2, UR28, RZ ;  /* 0x0000001c02027c10 */ /* 0x001fe2000ff1e0ff */
[----:B-1----:R-:W-:-:S04]  /*0bc0*/  ULEA UR5, UR6, UR5, 0x18 ;  /* 0x0000000506057291 */ /* 0x002fc8000f8ec0ff */
[----:B------:R-:W-:Y:S01]  /*0bd0*/  IMAD.U32 R0, RZ, RZ, UR4 ;  /* 0x00000004ff007e24 */ /* 0x000fe2000f8e00ff */
[----:B------:R-:W-:Y:S02]  /*0be0*/  IADD3.X R3, PT, PT, R3, UR29, RZ, P0, !PT ;  /* 0x0000001d03037c10 */ /* 0x000fe400087fe4ff */
[----:B------:R-:W-:Y:S02]  /*0bf0*/  LEA R36, P0, R37, UR4, 0x3 ;  /* 0x0000000425247c11 */ /* 0x000fe4000f8018ff */
[----:B------:R-:W-:Y:S02]  /*0c00*/  LEA R32, R8, UR5, 0x2 ;  /* 0x0000000508207c11 */ /* 0x000fe4000f8e10ff */
[----:B------:R-:W-:-:S09]  /*0c10*/  LEA.HI.X.SX32 R37, R0, RZ, 0x1, P0 ;  /* 0x000000ff00257211 */ /* 0x000fd200000f0eff */
.L_x_22065:
        /* <DEDUP_REMOVED lines=30> */
[----:B------:R-:W-:Y:S01]  /*0e00*/  IMAD R9, R9, R6, RZ ;  /* 0x0000000609097224 */ /* 0x000fe200078e02ff */
[----:B------:R-:W-:-:S03]  /*0e10*/  ISETP.NE.AND P1, PT, R12, RZ, PT ;  /* 0x000000ff0c00720c */ /* 0x000fc60003f25270 */
        /* <DEDUP_REMOVED lines=21> */
[----:B------:R-:W0:Y:S01]  /*0f70*/  S2UR UR5, SR_CgaCtaId ;  /* 0x00000000000579c3 */ /* 0x000e220000008800 */
[----:B------:R-:W-:Y:S02]  /*0f80*/  UMOV UR4, 0x400 ;  /* 0x0000040000047882 */ /* 0x000fe40000000000 */
[----:B0-----:R-:W-:-:S09]  /*0f90*/  ULEA UR4, UR5, UR4, 0x18 ;  /* 0x0000000405047291 */ /* 0x001fd2000f8ec0ff */
[----:B------:R-:W0:Y:S04]  /*0fa0*/  LDS.128 R12, [UR4+0x10] ;  /* 0x00001004ff0c7984 */ /* 0x000e280008000c00 */
[----:B------:R-:W1:Y:S01]  /*0fb0*/  LDS.128 R16, [UR4] ;  /* 0x00000004ff107984 */ /* 0x000e620008000c00 */
        /* <DEDUP_REMOVED lines=40> */
[----:B------:R-:W-:Y:S02]  /*1240*/  HADD2.F32 R9, -RZ, R7.H0_H0 ;  /* 0x20000007ff097230 */ /* 0x000fe40000004100 */
[----:B------:R-:W-:-:S03]  /*1250*/  FMUL.FTZ R8, R8, R13 ;  /* 0x0000000d08087220 */ /* 0x000fc60000410000 */
[----:B------:R-:W-:Y:S01]  /*1260*/  FMUL.FTZ R14, R14, R9 ;  /* 0x000000090e0e7220 */ /* 0x000fe20000410000 */
[----:B------:R-:W-:Y:S02]  /*1270*/  HADD2.F32 R9, -RZ, R18.H1_H1 ;  /* 0x30000012ff097230 */ /* 0x000fe40000004100 */
[----:B------:R-:W-:-:S05]  /*1280*/  HADD2.F32 R18, -RZ, R10.H1_H1 ;  /* 0x3000000aff127230 */ /* 0x000fca0000004100 */
[----:B------:R-:W-:Y:S01]  /*1290*/  FFMA.FTZ R18, R9, R18, R8 ;  /* 0x0000001209127223 */ /* 0x000fe20000010008 */
[----:B------:R-:W-:Y:S02]  /*12a0*/  HADD2.F32 R9, -RZ, R19.H0_H0 ;  /* 0x20000013ff097230 */ /* 0x000fe40000004100 */
[----:B------:R-:W-:Y:S02]  /*12b0*/  HADD2.F32 R8, -RZ, R11.H0_H0 ;  /* 0x2000000bff087230 */ /* 0x000fe40000004100 */
[----:B------:R-:W-:-:S03]  /*12c0*/  HADD2.F32 R15, -RZ, R15.H1_H1 ;  /* 0x3000000fff0f7230 */ /* 0x000fc60000004100 */
[----:B------:R-:W-:Y:S01]  /*12d0*/  FFMA.FTZ R14, R9, R8, R14 ;  /* 0x00000008090e7223 */ /* 0x000fe2000001000e */
[----:B------:R-:W-:Y:S02]  /*12e0*/  HADD2.F32 R8, -RZ, R7.H1_H1 ;  /* 0x30000007ff087230 */ /* 0x000fe40000004100 */
[----:B------:R-:W-:-:S03]  /*12f0*/  HADD2.F32 R13, -RZ, R19.H1_H1 ;  /* 0x30000013ff0d7230 */ /* 0x000fc60000004100 */
[----:B------:R-:W-:Y:S01]  /*1300*/  FMUL.FTZ R10, R15, R8 ;  /* 0x000000080f0a7220 */ /* 0x000fe20000410000 */
[----:B------:R-:W-:-:S05]  /*1310*/  HADD2.F32 R8, -RZ, R11.H1_H1 ;  /* 0x3000000bff087230 */ /* 0x000fca0000004100 */
[----:B------:R-:W-:Y:S02]  /*1320*/  FFMA.FTZ R13, R13, R8, R10 ;  /* 0x000000080d0d7223 */ /* 0x000fe4000001000a */
[----:B------:R-:W0:Y:S02]  /*1330*/  LDS.128 R8, [UR4+0x20] ;  /* 0x00002004ff087984 */ /* 0x000e240008000c00 */
        /* <DEDUP_REMOVED lines=11> */
[----:B------:R-:W-:Y:S02]  /*13f0*/  HADD2.F32 R4, -RZ, R22.H0_H0 ;  /* 0x20000016ff047230 */ /* 0x000fe40000004100 */
[----:B------:R-:W-:Y:S01]  /*1400*/  FFMA.FTZ R16, R16, R21, R5 ;  /* 0x0000001510107223 */ /* 0x000fe20000010005 */
[----:B------:R-:W-:Y:S02]  /*1410*/  HADD2.F32 R5, -RZ, R10.H1_H1 ;  /* 0x3000000aff057230 */ /* 0x000fe40000004100 */
[----:B------:R-:W-:Y:S01]  /*1420*/  FFMA.FTZ R20, R7, R20, R12 ;  /* 0x0000001407147223 */ /* 0x000fe2000001000c */
[----:B------:R-:W-:Y:S02]  /*1430*/  HADD2.F32 R22, -RZ, R22.H1_H1 ;  /* 0x30000016ff167230 */ /* 0x000fe40000004100 */
[----:B------:R-:W-:Y:S01]  /*1440*/  FFMA.FTZ R19, R19, R4, R6 ;  /* 0x0000000413137223 */ /* 0x000fe20000010006 */
[----:B------:R-:W-:-:S02]  /*1450*/  HADD2.F32 R7, -RZ, R11.H0_H0 ;  /* 0x2000000bff077230 */ /* 0x000fc40000004100 */
[----:B------:R-:W-:Y:S02]  /*1460*/  HADD2.F32 R4, -RZ, R23.H0_H0 ;  /* 0x20000017ff047230 */ /* 0x000fe40000004100 */
[----:B------:R-:W-:-:S03]  /*1470*/  FFMA.FTZ R18, R5, R22, R18 ;  /* 0x0000001605127223 */ /* 0x000fc60000010012 */
[----:B------:R-:W-:Y:S02]  /*1480*/  FFMA.FTZ R22, R7, R4, R14 ;  /* 0x0000000407167223 */ /* 0x000fe4000001000e */
[----:B------:R-:W2:Y:S01]  /*1490*/  LDG.E.128.CONSTANT R4, desc[UR14][R38.64+0x800] ;  /* 0x0008000e26047981 */ /* 0x000ea2000c1e9d00 */
[----:B------:R-:W-:Y:S02]  /*14a0*/  HADD2.F32 R23, -RZ, R23.H1_H1 ;  /* 0x30000017ff177230 */ /* 0x000fe40000004100 */
[----:B------:R-:W-:-:S05]  /*14b0*/  HADD2.F32 R10, -RZ, R11.H1_H1 ;  /* 0x3000000bff0a7230 */ /* 0x000fca0000004100 */
[----:B------:R-:W-:Y:S02]  /*14c0*/  FFMA.FTZ R23, R10, R23, R13 ;  /* 0x000000170a177223 */ /* 0x000fe4000001000d */
[----:B------:R-:W0:Y:S01]  /*14d0*/  LDS.128 R12, [UR4+0x30] ;  /* 0x00003004ff0c7984 */ /* 0x000e220008000c00 */
[----:B---3--:R-:W-:Y:S02]  /*14e0*/  HADD2.F32 R21, -RZ, R24.H0_H0 ;  /* 0x20000018ff157230 */ /* 0x008fe40000004100 */
[--C-:B0-----:R-:W-:Y:S02]  /*14f0*/  HADD2.F32 R10, -RZ, R12.reuse.H0_H0 ;  /* 0x2000000cff0a7230 */ /* 0x101fe40000004100 */
[----:B------:R-:W-:Y:S02]  /*1500*/  HADD2.F32 R9, -RZ, R12.H1_H1 ;  /* 0x3000000cff097230 */ /* 0x000fe40000004100 */
[----:B------:R-:W-:-:S05]  /*1510*/  HADD2.F32 R12, -RZ, R24.H1_H1 ;  /* 0x30000018ff0c7230 */ /* 0x000fca0000004100 */
[----:B------:R-:W-:Y:S01]  /*1520*/  FFMA.FTZ R12, R9, R12, R8 ;  /* 0x0000000c090c7223 */ /* 0x000fe20000010008 */
[----:B------:R-:W-:Y:S02]  /*1530*/  HADD2.F32 R9, -RZ, R13.H0_H0 ;  /* 0x2000000dff097230 */ /* 0x000fe40000004100 */
[----:B------:R-:W-:Y:S02]  /*1540*/  HADD2.F32 R8, -RZ, R25.H0_H0 ;  /* 0x20000019ff087230 */ /* 0x000fe40000004100 */
[----:B------:R-:W-:-:S03]  /*1550*/  FFMA.FTZ R21, R10, R21, R17 ;  /* 0x000000150a157223 */ /* 0x000fc60000010011 */
        /* <DEDUP_REMOVED lines=8> */
[----:B------:R-:W-:Y:S02]  /*15e0*/  HADD2.F32 R14, -RZ, R26.H1_H1 ;  /* 0x3000001aff0e7230 */ /* 0x000fe40000004100 */
[--C-:B------:R-:W-:Y:S02]  /*15f0*/  HADD2.F32 R26, -RZ, R27.reuse.H0_H0 ;  /* 0x2000001bff1a7230 */ /* 0x100fe40000004100 */
[----:B------:R-:W-:Y:S01]  /*1600*/  FFMA.FTZ R24, R24, R16, R19 ;  /* 0x0000001018187223 */ /* 0x000fe20000010013 */
[----:B------:R-:W-:Y:S02]  /*1610*/  HADD2.F32 R25, -RZ, R27.H1_H1 ;  /* 0x3000001bff197230 */ /* 0x000fe40000004100 */
[----:B------:R-:W-:Y:S01]  /*1620*/  FFMA.FTZ R14, R17, R14, R18 ;  /* 0x0000000e110e7223 */ /* 0x000fe20000010012 */
[--C-:B------:R-:W-:Y:S02]  /*1630*/  HADD2.F32 R17, -RZ, R15.reuse.H0_H0 ;  /* 0x2000000fff117230 */ /* 0x100fe40000004100 */
[----:B------:R-:W-:-:S03]  /*1640*/  HADD2.F32 R16, -RZ, R15.H1_H1 ;  /* 0x3000000fff107230 */ /* 0x000fc60000004100 */
[----:B------:R-:W-:Y:S02]  /*1650*/  FFMA.FTZ R26, R17, R26, R22 ;  /* 0x0000001a111a7223 */ /* 0x000fe40000010016 */
[----:B------:R-:W-:Y:S02]  /*1660*/  FFMA.FTZ R25, R16, R25, R23 ;  /* 0x0000001910197223 */ /* 0x000fe40000010017 */
[----:B------:R-:W0:Y:S02]  /*1670*/  LDS.128 R16, [UR4+0x40] ;  /* 0x00004004ff107984 */ /* 0x000e240008000c00 */
[----:B0-----:R-:W-:Y:S02]  /*1680*/  HADD2.F32 R22, -RZ, R16.H0_H0 ;  /* 0x20000010ff167230 */ /* 0x001fe40000004100 */
[----:B------:R-:W-:Y:S02]  /*1690*/  HADD2.F32 R27, -RZ, R18.H1_H1 ;  /* 0x30000012ff1b7230 */ /* 0x000fe40000004100 */
[----:B--2---:R-:W-:-:S02]  /*16a0*/  HADD2.F32 R15, -RZ, R4.H0_H0 ;  /* 0x20000004ff0f7230 */ /* 0x004fc40000004100 */
        /* <DEDUP_REMOVED lines=14> */
[----:B------:R-:W-:Y:S02]  /*1790*/  HADD2.F32 R5, -RZ, R19.H0_H0 ;  /* 0x20000013ff057230 */ /* 0x000fe40000004100 */
[----:B------:R-:W-:Y:S01]  /*17a0*/  FFMA.FTZ R27, R27, R6, R14 ;  /* 0x000000061b1b7223 */ /* 0x000fe2000001000e */
[----:B------:R-:W-:Y:S01]  /*17b0*/  HADD2.F32 R4, -RZ, R7.H0_H0 ;  /* 0x20000007ff047230 */ /* 0x000fe20000004100 */
[----:B------:R-:W2:Y:S04]  /*17c0*/  LDG.E.128.CONSTANT R12, desc[UR14][R38.64+0xc00] ;  /* 0x000c000e260c7981 */ /* 0x000ea8000c1e9d00 */
[----:B------:R-:W-:Y:S01]  /*17d0*/  FFMA.FTZ R26, R5, R4, R26 ;  /* 0x00000004051a7223 */ /* 0x000fe2000001001a */
[----:B------:R-:W-:-:S02]  /*17e0*/  HADD2.F32 R4, -RZ, R19.H1_H1 ;  /* 0x30000013ff047230 */ /* 0x000fc40000004100 */
[----:B------:R-:W0:Y:S01]  /*17f0*/  LDS.128 R16, [UR4+0x50] ;  /* 0x00005004ff107984 */ /* 0x000e220008000c00 */
        /* <DEDUP_REMOVED lines=25> */
[----:B------:R-:W-:-:S03]  /*1990*/  FFMA.FTZ R26, R9, R10, R26 ;  /* 0x0000000a091a7223 */ /* 0x000fc6000001001a */
[----:B------:R-:W-:Y:S02]  /*19a0*/  FFMA.FTZ R25, R8, R11, R25 ;  /* 0x0000000b08197223 */ /* 0x000fe40000010019 */
[----:B------:R-:W0:Y:S02]  /*19b0*/  LDS.128 R8, [UR4+0x60] ;  /* 0x00006004ff087984 */ /* 0x000e240008000c00 */
[--C-:B0-----:R-:W-:Y:S02]  /*19c0*/  HADD2.F32 R17, -RZ, R8.reuse.H0_H0 ;  /* 0x20000008ff117230 */ /* 0x101fe40000004100 */
[----:B------:R-:W-:Y:S01]  /*19d0*/  HADD2.F32 R8, -RZ, R8.H1_H1 ;  /* 0x30000008ff087230 */ /* 0x000fe20000004100 */
[----:B-----5:R-:W-:Y:S01]  /*19e0*/  FSETP.NEU.FTZ.AND P0, PT, R35, RZ, PT ;  /* 0x000000ff2300720b */ /* 0x020fe20003f1d000 */
        /* <DEDUP_REMOVED lines=11> */
[----:B------:R-:W-:Y:S02]  /*1aa0*/  HADD2.F32 R12, -RZ, R14.H0_H0 ;  /* 0x2000000eff0c7230 */ /* 0x000fe40000004100 */
[----:B------:R-:W-:Y:S01]  /*1ab0*/  FFMA.FTZ R23, R8, R13, R23 ;  /* 0x0000000d08177223 */ /* 0x000fe20000010017 */
[----:B------:R-:W-:-:S02]  /*1ac0*/  HADD2.F32 R8, -RZ, R15.H0_H0 ;  /* 0x2000000fff087230 */ /* 0x000fc40000004100 */
[----:B------:R-:W-:Y:S01]  /*1ad0*/  FFMA.FTZ R24, R9, R12, R24 ;  /* 0x0000000c09187223 */ /* 0x000fe20000010018 */
[----:B------:R-:W-:-:S05]  /*1ae0*/  HADD2.F32 R9, -RZ, R11.H0_H0 ;  /* 0x2000000bff097230 */ /* 0x000fca0000004100 */
[----:B------:R-:W-:Y:S01]  /*1af0*/  FFMA.FTZ R26, R9, R8, R26 ;  /* 0x00000008091a7223 */ /* 0x000fe2000001001a */
[----:B------:R-:W-:Y:S02]  /*1b00*/  HADD2.F32 R10, -RZ, R10.H1_H1 ;  /* 0x3000000aff0a7230 */ /* 0x000fe40000004100 */
[----:B------:R-:W-:Y:S02]  /*1b10*/  HADD2.F32 R14, -RZ, R14.H1_H1 ;  /* 0x3000000eff0e7230 */ /* 0x000fe40000004100 */
[----:B------:R-:W-:-:S03]  /*1b20*/  HADD2.F32 R15, -RZ, R15.H1_H1 ;  /* 0x3000000fff0f7230 */ /* 0x000fc60000004100 */
[----:B------:R-:W-:Y:S01]  /*1b30*/  FFMA.FTZ R27, R10, R14, R27 ;  /* 0x0000000e0a1b7223 */ /* 0x000fe2000001001b */
[----:B---3--:R-:W-:Y:S02]  /*1b40*/  HADD2.F32 R8, -RZ, R4.H0_H0 ;  /* 0x20000004ff087230 */ /* 0x008fe40000004100 */
[--C-:B0-----:R-:W-:Y:S02]  /*1b50*/  HADD2.F32 R9, -RZ, R16.reuse.H0_H0 ;  /* 0x20000010ff097230 */ /* 0x101fe40000004100 */
        /* <DEDUP_REMOVED lines=9> */
[----:B------:R-:W-:Y:S02]  /*1bf0*/  HADD2.F32 R5, -RZ, R5.H1_H1 ;  /* 0x30000005ff057230 */ /* 0x000fe40000004100 */
[----:B------:R-:W-:Y:S01]  /*1c00*/  FADD.FTZ R22, R22, R21 ;  /* 0x0000001516167221 */ /* 0x000fe20000010000 */
[----:B------:R-:W-:Y:S01]  /*1c10*/  FFMA.FTZ R25, R4, R15, R25 ;  /* 0x0000000f04197223 */ /* 0x000fe20000010019 */
[----:B------:R-:W-:Y:S02]  /*1c20*/  HADD2.F32 R11, -RZ, R18.H0_H0 ;  /* 0x20000012ff0b7230 */ /* 0x000fe40000004100 */
[--C-:B------:R-:W-:Y:S02]  /*1c30*/  HADD2.F32 R4, -RZ, R6.reuse.H0_H0 ;  /* 0x20000006ff047230 */ /* 0x100fe40000004100 */
[----:B------:R-:W-:Y:S01]  /*1c40*/  FFMA.FTZ R5, R8, R5, R23 ;  /* 0x0000000508057223 */ /* 0x000fe20000010017 */
[----:B------:R-:W-:Y:S01]  /*1c50*/  FADD.FTZ R22, R9, R22 ;  /* 0x0000001609167221 */ /* 0x000fe20000010000 */
[----:B------:R-:W-:-:S02]  /*1c60*/  HADD2.F32 R6, -RZ, R6.H1_H1 ;  /* 0x30000006ff067230 */ /* 0x000fc40000004100 */
[----:B------:R-:W-:Y:S01]  /*1c70*/  FFMA.FTZ R4, R11, R4, R24 ;  /* 0x000000040b047223 */ /* 0x000fe20000010018 */
[----:B------:R-:W-:Y:S02]  /*1c80*/  HADD2.F32 R18, -RZ, R18.H1_H1 ;  /* 0x30000012ff127230 */ /* 0x000fe40000004100 */
[----:B------:R-:W-:Y:S01]  /*1c90*/  FADD.FTZ R11, R5, R22 ;  /* 0x00000016050b7221 */ /* 0x000fe20000010000 */
[----:B------:R-:W-:Y:S01]  /*1ca0*/  IADD3 R10, PT, PT, R31, 0x1, RZ ;  /* 0x000000011f0a7810 */ /* 0x000fe20007ffe0ff */
[----:B------:R-:W-:Y:S02]  /*1cb0*/  HADD2.F32 R9, -RZ, R7.H0_H0 ;  /* 0x20000007ff097230 */ /* 0x000fe40000004100 */
[----:B------:R-:W-:Y:S02]  /*1cc0*/  HADD2.F32 R5, -RZ, R19.H0_H0 ;  /* 0x20000013ff057230 */ /* 0x000fe40000004100 */
[----:B------:R-:W-:Y:S01]  /*1cd0*/  FFMA.FTZ R6, R18, R6, R27 ;  /* 0x0000000612067223 */ /* 0x000fe2000001001b */
[----:B------:R-:W-:Y:S01]  /*1ce0*/  FADD.FTZ R11, R4, R11 ;  /* 0x0000000b040b7221 */ /* 0x000fe20000010000 */
[----:B------:R-:W-:Y:S01]  /*1cf0*/  I2FP.F32.S32 R10, R10 ;  /* 0x0000000a000a7245 */ /* 0x000fe20000201400 */
[----:B------:R-:W-:-:S02]  /*1d00*/  HADD2.F32 R7, -RZ, R7.H1_H1 ;  /* 0x30000007ff077230 */ /* 0x000fc40000004100 */
[----:B------:R-:W-:Y:S01]  /*1d10*/  FFMA.FTZ R5, R5, R9, R26 ;  /* 0x0000000905057223 */ /* 0x000fe2000001001a */
[----:B------:R-:W-:Y:S02]  /*1d20*/  HADD2.F32 R8, -RZ, R19.H1_H1 ;  /* 0x30000013ff087230 */ /* 0x000fe40000004100 */
[----:B------:R-:W-:Y:S01]  /*1d30*/  FADD.FTZ R6, R6, R11 ;  /* 0x0000000b06067221 */ /* 0x000fe20000010000 */
[----:B------:R-:W-:Y:S02]  /*1d40*/  FMUL.FTZ R10, R10, R35 ;  /* 0x000000230a0a7220 */ /* 0x000fe40000410000 */
[----:B------:R-:W-:Y:S01]  /*1d50*/  FFMA.FTZ R7, R8, R7, R25 ;  /* 0x0000000708077223 */ /* 0x000fe20000010019 */
[----:B------:R-:W-:Y:S02]  /*1d60*/  FADD.FTZ R6, R5, R6 ;  /* 0x0000000605067221 */ /* 0x000fe40000010000 */
[----:B------:R-:W-:Y:S02]  /*1d70*/  FSEL R5, R10, RZ, P0 ;  /* 0x000000ff0a057208 */ /* 0x000fe40000000000 */
[----:B------:R-:W-:Y:S01]  /*1d80*/  IADD3 R4, PT, PT, R30, -0x1, RZ ;  /* 0xffffffff1e047810 */ /* 0x000fe20007ffe0ff */
[----:B------:R-:W-:-:S03]  /*1d90*/  FADD.FTZ R6, R7, R6 ;  /* 0x0000000607067221 */ /* 0x000fc60000010000 */
[----:B------:R-:W-:Y:S01]  /*1da0*/  ISETP.GE.AND P0, PT, R4, UR20, PT ;  /* 0x0000001404007c0c */ /* 0x000fe2000bf06270 */
[----:B------:R-:W-:-:S05]  /*1db0*/  FFMA.FTZ R6, R6, UR32, R5 ;  /* 0x0000002006067c23 */ /* 0x000fca0008010005 */
[----:B------:R-:W-:-:S05]  /*1dc0*/  FSEL R5, R6, RZ, !P0 ;  /* 0x000000ff06057208 */ /* 0x000fca0004000000 */
[----:B------:R1:W-:Y:S02]  /*1dd0*/  STS [R32], R5 ;  /* 0x0000000520007388 */ /* 0x0003e40000000800 */
[----:B------:R-:W-:-:S07]  /*1de0*/  @!P0 FMNMX.FTZ R33, R33, R6, !PT ;  /* 0x0000000621218209 */ /* 0x000fce0007810000 */
.L_x_22064:
[----:B------:R-:W-:Y:S05]  /*1df0*/  BSYNC.RECONVERGENT B1 ;  /* 0x0000000000017941 */ /* 0x000fea0003800200 */
.L_x_22063:
[----:B------:R-:W-:Y:S01]  /*1e00*/  IADD3 R2, P0, PT, R2, 0x10, RZ ;  /* 0x0000001002027810 */ /* 0x000fe20007f1e0ff */
[----:B01----:R-:W-:Y:S01]  /*1e10*/  VIADD R32, R32, 0x200 ;  /* 0x0000020020207836 */ /* 0x003fe20000000000 */
[----:B------:R-:W-:Y:S02]  /*1e20*/  IADD3 R31, PT, PT, R31, 0x80, RZ ;  /* 0x000000801f1f7810 */ /* 0x000fe40007ffe0ff */
[----:B------:R-:W-:Y:S01]  /*1e30*/  IADD3 R30, PT, PT, R30, 0x80, RZ ;  /* 0x000000801e1e7810 */ /* 0x000fe20007ffe0ff */
[----:B------:R-:W-:Y:S01]  /*1e40*/  IMAD.X R3, RZ, RZ, R3, P0 ;  /* 0x000000ffff037224 */ /* 0x000fe200000e0603 */
[----:B------:R-:W-:Y:S07]  /*1e50*/  @!P1 BRA `(.L_x_22065) ;  /* 0xffffffec00709947 */ /* 0x000fee000383ffff */
.L_x_22062:
[----:B------:R-:W-:Y:S05]  /*1e60*/  BSYNC.RECONVERGENT B0 ;  /* 0x0000000000007941 */ /* 0x000fea0003800200 */
.L_x_22061:
[----:B------:R-:W1:Y:S01]  /*1e70*/  SHFL.BFLY PT, R2, R33, 0x10, 0x1f ;  /* 0x0e001f0021027f89 */ /* 0x000e6200000e0000 */
[----:B------:R-:W-:Y:S01]  /*1e80*/  USHF.L.U32 UR26, UR19, 0x9, URZ ;  /* 0x00000009131a7899 */ /* 0x000fe200080006ff */
[----:B------:R-:W-:Y:S01]  /*1e90*/  BSSY.RECONVERGENT B0, `(.L_x_22066) ;  /* 0x0000108000007945 */ /* 0x000fe20003800200 */
[----:B------:R-:W-:Y:S01]  /*1ea0*/  UIMAD UR4, UR19, -0x10, UR9 ;  /* 0xfffffff0130478a4 */ /* 0x000fe2000f8e0209 */
[----:B0-----:R-:W0:Y:S01]  /*1eb0*/  S2R R7, SR_TID.X ;  /* 0x0000000000077919 */ /* 0x001e220000002100 */
[----:B------:R-:W-:Y:S02]  /*1ec0*/  HFMA2 R15, -RZ, RZ, 0, 0 ;  /* 0x00000000ff0f7431 */ /* 0x000fe400000001ff */
[----:B------:R-:W-:-:S04]  /*1ed0*/  ULEA UR4, UR4, UR26, 0x5 ;  /* 0x0000001a04047291 */ /* 0x000fc8000f8e28ff */
[----:B------:R-:W-:-:S04]  /*1ee0*/  UISETP.LT.AND UP0, UPT, UR20, UR4, UPT ;  /* 0x000000041400728c */ /* 0x000fc8000bf01270 */
[----:B------:R-:W-:-:S04]  /*1ef0*/  USEL UR4, UR20, UR4, UP0 ;  /* 0x0000000414047287 */ /* 0x000fc80008000000 */
[----:B------:R-:W-:Y:S01]  /*1f00*/  UIADD3 UR5, UPT, UPT, -UR26, UR4, URZ ;  /* 0x000000041a057290 */ /* 0x000fe2000fffe1ff */
[----:B-1----:R-:W-:-:S05]  /*1f10*/  FMNMX.FTZ R4, R2, R33, !PT ;  /* 0x0000002102047209 */ /* 0x002fca0007810000 */
[----:B------:R-:W1:Y:S01]  /*1f20*/  SHFL.BFLY PT, R3, R4, 0x8, 0x1f ;  /* 0x0d001f0004037f89 */ /* 0x000e6200000e0000 */
[C---:B0-----:R-:W-:Y:S02]  /*1f30*/  LOP3.LUT R6, R7.reuse, 0x1f, RZ, 0xc0, !PT ;  /* 0x0000001f07067812 */ /* 0x041fe400078ec0ff */
[----:B------:R-:W-:Y:S02]  /*1f40*/  ISETP.GE.AND P1, PT, R7, UR5, PT ;  /* 0x0000000507007c0c */ /* 0x000fe4000bf26270 */
[C---:B------:R-:W-:Y:S02]  /*1f50*/  ISETP.NE.AND P3, PT, R6.reuse, RZ, PT ;  /* 0x000000ff0600720c */ /* 0x040fe40003f65270 */
[----:B------:R-:W-:Y:S02]  /*1f60*/  ISETP.GT.U32.AND P2, PT, R6, 0x3, PT ;  /* 0x000000030600780c */ /* 0x000fe40003f44070 */
[----:B-1----:R-:W-:Y:S02]  /*1f70*/  FMNMX.FTZ R5, R4, R3, !PT ;  /* 0x0000000304057209 */ /* 0x002fe40007810000 */
[----:B------:R-:W-:-:S03]  /*1f80*/  SHF.R.U32.HI R4, RZ, 0x5, R7 ;  /* 0x00000005ff047819 */ /* 0x000fc60000011607 */
[----:B------:R-:W0:Y:S02]  /*1f90*/  SHFL.BFLY PT, R2, R5, 0x4, 0x1f ;  /* 0x0c801f0005027f89 */ /* 0x000e2400000e0000 */
[----:B0-----:R-:W-:Y:S02]  /*1fa0*/  FMNMX.FTZ R8, R5, R2, !PT ;  /* 0x0000000205087209 */ /* 0x001fe40007810000 */
[----:B------:R-:W0:Y:S03]  /*1fb0*/  S2R R2, SR_CgaCtaId ;  /* 0x0000000000027919 */ /* 0x000e260000008800 */
        /* <DEDUP_REMOVED lines=22> */
[----:B------:R-:W-:-:S05]  /*2120*/  VIADD R11, R8, UR4 ;  /* 0x00000004080b7c36 */ /* 0x000fca0008000000 */
[C---:B------:R-:W-:Y:S02]  /*2130*/  LOP3.LUT R8, R11.reuse, 0x180, RZ, 0xc0, !PT ;  /* 0x000001800b087812 */ /* 0x040fe400078ec0ff */
[----:B------:R-:W-:Y:S02]  /*2140*/  IADD3 R12, PT, PT, R11, -UR26, RZ ;  /* 0x8000001a0b0c7c10 */ /* 0x000fe4000fffe0ff */
        /* <DEDUP_REMOVED lines=11> */
[----:B------:R-:W-:-:S07]  /*2200*/  IADD3 R11, PT, PT, RZ, -R11, RZ ;  /* 0x8000000bff0b7210 */ /* 0x000fce0007ffe0ff */
.L_x_22070:
        /* <DEDUP_REMOVED lines=11> */
.L_x_22069:
[----:B------:R-:W-:Y:S05]  /*22c0*/  BSYNC.RECONVERGENT B1 ;  /* 0x0000000000017941 */ /* 0x000fea0003800200 */
.L_x_22068:
        /* <DEDUP_REMOVED lines=10> */
[----:B------:R-:W-:Y:S01]  /*2370*/  IMAD.U32 R11, RZ, RZ, UR5 ;  /* 0x00000005ff0b7e24 */ /* 0x000fe2000f8e00ff */
[----:B------:R-:W-:-:S04]  /*2380*/  PLOP3.LUT P0, PT, PT, PT, PT, 0x8, 0x80 ;  /* 0x000000000080781c */ /* 0x000fc80003f0e170 */
[----:B------:R-:W-:-:S09]  /*2390*/  IADD3 R11, PT, PT, R11, -0x600, RZ ;  /* 0xfffffa000b0b7810 */ /* 0x000fd20007ffe0ff */
.L_x_22073:
        /* <DEDUP_REMOVED lines=100> */
.L_x_22072:
[----:B------:R-:W-:Y:S05]  /*29e0*/  BSYNC.RECONVERGENT B1 ;  /* 0x0000000000017941 */ /* 0x000fea0003800200 */
.L_x_22071:
        /* <DEDUP_REMOVED lines=55> */
.L_x_22075:
[----:B------:R-:W-:Y:S05]  /*2d60*/  BSYNC.RECONVERGENT B1 ;  /* 0x0000000000017941 */ /* 0x000fea0003800200 */
.L_x_22074:
        /* <DEDUP_REMOVED lines=26> */
.L_x_22067:
[----:B------:R-:W-:Y:S05]  /*2f10*/  BSYNC.RECONVERGENT B0 ;  /* 0x0000000000007941 */ /* 0x000fea0003800200 */
.L_x_22066:
        /* <DEDUP_REMOVED lines=37> */
[----:B------:R-:W-:Y:S01]  /*3170*/  IADD3 R13, PT, PT, RZ, -R11, RZ ;  /* 0x8000000bff0d7210 */ /* 0x000fe20007ffe0ff */
[----:B------:R-:W-:Y:S01]  /*3180*/  IMAD R12, R7, 0x4, R12 ;  /* 0x00000004070c7824 */ /* 0x000fe200078e020c */
[----:B------:R-:W-:-:S07]  /*3190*/  IADD3 R11, PT, PT, R10, R7, RZ ;  /* 0x000000070a0b7210 */ /* 0x000fce0007ffe0ff */
.L_x_22080:
[----:B------:R-:W1:Y:S01]  /*31a0*/  LDS R10, [R12] ;  /* 0x000000000c0a7984 */ /* 0x000e620000000800 */
[----:B------:R-:W-:-:S04]  /*31b0*/  IADD3 R13, PT, PT, R13, 0x1, RZ ;  /* 0x000000010d0d7810 */ /* 0x000fc80007ffe0ff */
[----:B------:R-:W-:Y:S01]  /*31c0*/  ISETP.NE.AND P0, PT, R13, RZ, PT ;  /* 0x000000ff0d00720c */ /* 0x000fe20003f05270 */
[----:B-1----:R-:W-:-:S05]  /*31d0*/  FMUL.FTZ R15, R10, R9 ;  /* 0x000000090a0f7220 */ /* 0x002fca0000410000 */
[----:B------:R1:W-:Y:S02]  /*31e0*/  STS [R12], R15 ;  /* 0x0000000f0c007388 */ /* 0x0003e40000000800 */
[----:B-1----:R-:W-:-:S05]  /*31f0*/  VIADD R12, R12, 0x200 ;  /* 0x000002000c0c7836 */ /* 0x002fca0000000000 */
[----:B------:R-:W-:Y:S05]  /*3200*/  @P0 BRA `(.L_x_22080) ;  /* 0xfffffffc00e40947 */ /* 0x000fea000383ffff */
.L_x_22079:
[----:B------:R-:W-:Y:S05]  /*3210*/  BSYNC.RECONVERGENT B1 ;  /* 0x0000000000017941 */ /* 0x000fea0003800200 */
.L_x_22078:
        /* <DEDUP_REMOVED lines=13> */
.L_x_22083:
        /* <DEDUP_REMOVED lines=52> */
.L_x_22082:
[----:B------:R-:W-:Y:S05]  /*3630*/  BSYNC.RECONVERGENT B1 ;  /* 0x0000000000017941 */ /* 0x000fea0003800200 */
.L_x_22081:
        /* <DEDUP_REMOVED lines=31> */
.L_x_22085:
[----:B------:R-:W-:Y:S05]  /*3830*/  BSYNC.RECONVERGENT B1 ;  /* 0x0000000000017941 */ /* 0x000fea0003800200 */
.L_x_22084:
        /* <DEDUP_REMOVED lines=14> */
.L_x_22077:
[----:B------:R-:W-:Y:S05]  /*3920*/  BSYNC.RECONVERGENT B0 ;  /* 0x0000000000007941 */ /* 0x000fea0003800200 */
.L_x_22076:
[----:B------:R-:W-:Y:S01]  /*3930*/  BAR.SYNC.DEFER_BLOCKING 0x0 ;  /* 0x0000000000007b1d */ /* 0x000fe20000010000 */
[----:B------:R-:W-:Y:S02]  /*3940*/  ISETP.NE.AND P0, PT, R7, RZ, PT ;  /* 0x000000ff0700720c */ /* 0x000fe40003f05270 */
[----:B------:R-:W-:Y:S02]  /*3950*/  SHF.R.U32.HI R21, RZ, 0x5, R7 ;  /* 0x00000005ff157819 */ /* 0x000fe40000011607 */
[----:B--2---:R-:W-:Y:S01]  /*3960*/  MOV R10, UR19 ;  /* 0x00000013000a7c02 */ /* 0x004fe20008000f00 */
[----:B------:R-:W2:Y:S01]  /*3970*/  LDCU UR16, c[0x0][0x3dc] ;  /* 0x00007b80ff1077ac */ /* 0x000ea20008000800 */
[----:B------:R-:W-:Y:S02]  /*3980*/  BSSY.RECONVERGENT B0, `(.L_x_22086) ;  /* 0x0000015000007945 */ /* 0x000fe40003800200 */
[----:B------:R-:W-:Y:S01]  /*3990*/  LEA R21, R10, R21, 0x4 ;  /* 0x000000150a157211 */ /* 0x000fe200078e20ff */
[----:B------:R-:W3:Y:S04]  /*39a0*/  LDCU.64 UR24, c[0x0][0x3a8] ;  /* 0x00007500ff1877ac */ /* 0x000ee80008000a00 */
        /* <DEDUP_REMOVED lines=14> */
[----:B------:R-:W-:Y:S02]  /*3a90*/  MOV R11, UR7 ;  /* 0x00000007000b7c02 */ /* 0x000fe40008000f00 */
[----:B------:R-:W-:-:S03]  /*3aa0*/  IMAD.U32 R13, RZ, RZ, UR5 ;  /* 0x00000005ff0d7e24 */ /* 0x000fc6000f8e00ff */
[----:B0-----:R4:W-:Y:S04]  /*3ab0*/  STG.E desc[UR14][R10.64], R5 ;  /* 0x000000050a007986 */ /* 0x0019e8000c10190e */
[----:B-1----:R4:W-:Y:S02]  /*3ac0*/  STG.E desc[UR14][R12.64], R8 ;  /* 0x000000080c007986 */ /* 0x0029e4000c10190e */
.L_x_22087:
[----:B--23--:R-:W-:Y:S05]  /*3ad0*/  BSYNC.RECONVERGENT B0 ;  /* 0x0000000000007941 */ /* 0x00cfea0003800200 */
.L_x_22086:
[----:B------:R-:W-:Y:S01]  /*3ae0*/  ISETP.GE.U32.AND P0, PT, R21, UR9, PT ;  /* 0x0000000915007c0c */ /* 0x000fe2000bf06070 */
[----:B------:R-:W-:Y:S01]  /*3af0*/  BSSY.RECONVERGENT B1, `(.L_x_22088) ;  /* 0x00001cc000017945 */ /* 0x000fe20003800200 */
[----:B------:R-:W-:Y:S01]  /*3b00*/  HFMA2 R30, -RZ, RZ, 0, 0 ;  /* 0x00000000ff1e7431 */ /* 0x000fe200000001ff */
[----:B------:R-:W-:Y:S02]  /*3b10*/  CS2R R28, SRZ ;  /* 0x00000000001c7805 */ /* 0x000fe4000001ff00 */
[----:B------:R-:W-:Y:S02]  /*3b20*/  CS2R R26, SRZ ;  /* 0x00000000001a7805 */ /* 0x000fe4000001ff00 */
[----:B------:R-:W-:Y:S02]  /*3b30*/  CS2R R24, SRZ ;  /* 0x0000000000187805 */ /* 0x000fe4000001ff00 */
[----:B------:R-:W-:-:S04]  /*3b40*/  MOV R23, RZ ;  /* 0x000000ff00177202 */ /* 0x000fc80000000f00 */
[----:B------:R-:W-:Y:S05]  /*3b50*/  @P0 BRA `(.L_x_22089) ;  /* 0x0000001c00140947 */ /* 0x000fea0003800000 */
[----:B----4-:R-:W2:Y:S01]  /*3b60*/  I2F.RP R12, R0 ;  /* 0x00000000000c7306 */ /* 0x010ea20000209400 */
[----:B------:R-:W3:Y:S01]  /*3b70*/  LDCU UR4, c[0x0][0x3c8] ;  /* 0x00007900ff0477ac */ /* 0x000ee20008000800 */
[----:B------:R-:W-:Y:S01]  /*3b80*/  IMAD.WIDE.U32 R10, R21, 0x4, RZ ;  /* 0x00000004150a7825 */ /* 0x000fe200078e00ff */
[----:B------:R-:W-:Y:S02]  /*3b90*/  SHF.L.U32 R14, R7, 0x5, RZ ;  /* 0x00000005070e7819 */ /* 0x000fe400000006ff */
[----:B------:R-:W-:Y:S01]  /*3ba0*/  CS2R R28, SRZ ;  /* 0x00000000001c7805 */ /* 0x000fe2000001ff00 */
[----:B------:R-:W4:Y:S01]  /*3bb0*/  LDCU.64 UR6, c[0x0][0x3b8] ;  /* 0x00007700ff0677ac */ /* 0x000f220008000a00 */
[----:B0-----:R-:W-:Y:S01]  /*3bc0*/  VIADD R5, R3, 0xa0 ;  /* 0x000000a003057836 */ /* 0x001fe20000000000 */
[----:B------:R-:W-:Y:S01]  /*3bd0*/  LOP3.LUT R3, R14, 0x60, RZ, 0xe2, !PT ;  /* 0x000000600e037812 */ /* 0x000fe200078ee2ff */
[----:B------:R-:W-:Y:S01]  /*3be0*/  VIADD R20, R21, 0x1 ;  /* 0x0000000115147836 */ /* 0x000fe20000000000 */
[----:B------:R-:W-:Y:S01]  /*3bf0*/  UIADD3 UR5, UPT, UPT, UR20, 0x1f, URZ ;  /* 0x0000001f14057890 */ /* 0x000fe2000fffe0ff */
[----:B------:R-:W-:-:S02]  /*3c00*/  SHF.L.U32 R22, R7, 0x3, RZ ;  /* 0x0000000307167819 */ /* 0x000fc400000006ff */
[----:B------:R-:W-:Y:S02]  /*3c10*/  CS2R R26, SRZ ;  /* 0x00000000001a7805 */ /* 0x000fe4000001ff00 */
[----:B------:R-:W-:Y:S01]  /*3c20*/  LEA R2, R2, R5, 0x18 ;  /* 0x0000000502027211 */ /* 0x000fe200078ec0ff */
[----:B------:R-:W-:Y:S01]  /*3c30*/  USHF.R.U32.HI UR5, URZ, 0x5, UR5 ;  /* 0x00000005ff057899 */ /* 0x000fe20008011605 */
[C---:B------:R-:W-:Y:S01]  /*3c40*/  LEA R3, R4.reuse, R3, 0x7 ;  /* 0x0000000304037211 */ /* 0x040fe200078e38ff */
[----:B--2---:R-:W1:Y:S01]  /*3c50*/  MUFU.RCP R12, R12 ;  /* 0x0000000c000c7308 */ /* 0x004e620000001000 */
[----:B------:R-:W-:Y:S02]  /*3c60*/  LEA R19, R4, UR26, 0x5 ;  /* 0x0000001a04137c11 */ /* 0x000fe4000f8e28ff */
[----:B------:R-:W-:Y:S02]  /*3c70*/  CS2R R24, SRZ ;  /* 0x0000000000187805 */ /* 0x000fe4000001ff00 */
[----:B------:R-:W-:Y:S01]  /*3c80*/  IADD3 R17, PT, PT, R3, 0x10, R2 ;  /* 0x0000001003117810 */ /* 0x000fe20007ffe002 */
[----:B---3--:R-:W-:Y:S01]  /*3c90*/  UIMAD UR4, UR18, UR4, URZ ;  /* 0x00000004120472a4 */ /* 0x008fe2000f8e02ff */
[----:B------:R-:W-:Y:S01]  /*3ca0*/  LOP3.LUT R18, R22, 0x18, RZ, 0xc0, !PT ;  /* 0x0000001816127812 */ /* 0x000fe200078ec0ff */
[----:B------:R-:W-:Y:S01]  /*3cb0*/  VIADD R19, R19, 0x3 ;  /* 0x0000000313137836 */ /* 0x000fe20000000000 */
[----:B------:R-:W-:-:S02]  /*3cc0*/  MOV R30, RZ ;  /* 0x000000ff001e7202 */ /* 0x000fc40000000f00 */
[----:B------:R-:W-:Y:S01]  /*3cd0*/  MOV R23, RZ ;  /* 0x000000ff00177202 */ /* 0x000fe20000000f00 */
[----:B------:R-:W-:Y:S01]  /*3ce0*/  IMAD.IADD R18, R18, 0x1, R19 ;  /* 0x0000000112127824 */ /* 0x000fe200078e0213 */
[----:B------:R-:W-:Y:S02]  /*3cf0*/  MOV R13, UR4 ;  /* 0x00000004000d7c02 */ /* 0x000fe40008000f00 */
[----:B------:R-:W-:Y:S02]  /*3d00*/  LOP3.LUT R22, R22, 0xf8, RZ, 0xc0, !PT ;  /* 0x000000f816167812 */ /* 0x000fe400078ec0ff */
[----:B------:R-:W0:Y:S01]  /*3d10*/  LDCU UR4, c[0x0][0x3e0] ;  /* 0x00007c00ff0477ac */ /* 0x000e220008000800 */
[----:B------:R-:W-:Y:S01]  /*3d20*/  IMAD.WIDE R10, R13, 0x4, R10 ;  /* 0x000000040d0a7825 */ /* 0x000fe200078e020a */
[----:B------:R-:W-:-:S03]  /*3d30*/  IADD3 R21, PT, PT, R21, -UR5, RZ ;  /* 0x8000000515157c10 */ /* 0x000fc6000fffe0ff */
[----:B-1----:R-:W-:Y:S01]  /*3d40*/  VIADD R8, R12, 0xffffffe ;  /* 0x0ffffffe0c087836 */ /* 0x002fe20000000000 */
[----:B----4-:R-:W-:Y:S01]  /*3d50*/  IADD3 R16, P0, PT, R10, UR6, RZ ;  /* 0x000000060a107c10 */ /* 0x010fe2000ff1e0ff */
[----:B------:R-:W1:Y:S02]  /*3d60*/  LDCU UR6, c[0x0][0x3fc] ;  /* 0x00007f80ff0677ac */ /* 0x000e640008000800 */
[----:B------:R2:W3:Y:S01]  /*3d70*/  F2I.FTZ.U32.TRUNC.NTZ R9, R8 ;  /* 0x0000000800097305 */ /* 0x0004e2000021f000 */
[----:B0-----:R-:W-:Y:S01]  /*3d80*/  UIMAD UR4, UR8, UR4, URZ ;  /* 0x00000004080472a4 */ /* 0x001fe2000f8e02ff */
[----:B--2---:R-:W-:Y:S02]  /*3d90*/  MOV R8, RZ ;  /* 0x000000ff00087202 */ /* 0x004fe40000000f00 */
[----:B---3--:R-:W-:Y:S02]  /*3da0*/  IADD3 R12, PT, PT, RZ, -R9, RZ ;  /* 0x80000009ff0c7210 */ /* 0x008fe40007ffe0ff */
[----:B-1----:R-:W-:Y:S01]  /*3db0*/  MOV R2, UR6 ;  /* 0x0000000600027c02 */ /* 0x002fe20008000f00 */
[----:B------:R-:W-:-:S02]  /*3dc0*/  USHF.R.S32.HI UR6, URZ, 0x1f, UR4 ;  /* 0x0000001fff067899 */ /* 0x000fc40008011404 */
[----:B------:R-:W-:Y:S01]  /*3dd0*/  MOV R36, UR4 ;  /* 0x0000000400247c02 */ /* 0x000fe20008000f00 */
[----:B------:R-:W-:Y:S01]  /*3de0*/  IMAD.MOV.U32 R5, RZ, RZ, R12 ;  /* 0x000000ffff057224 */ /* 0x000fe200078e000c */
[----:B------:R-:W-:-:S03]  /*3df0*/  IADD3 R2, PT, PT, -R2, UR17, RZ ;  /* 0x0000001102027c10 */ /* 0x000fc6000fffe1ff */
[----:B------:R-:W-:Y:S01]  /*3e00*/  IMAD R3, R5, R0, RZ ;  /* 0x0000000005037224 */ /* 0x000fe200078e02ff */
[----:B------:R-:W-:Y:S02]  /*3e10*/  IADD3.X R5, PT, PT, R11, UR7, RZ, P0, !PT ;  /* 0x000000070b057c10 */ /* 0x000fe400087fe4ff */
[----:B------:R-:W-:Y:S01]  /*3e20*/  MOV R37, UR6 ;  /* 0x0000000600257c02 */ /* 0x000fe20008000f00 */
[----:B------:R-:W-:-:S07]  /*3e30*/  IMAD.HI.U32 R3, R9, R3, R8 ;  /* 0x0000000309037227 */ /* 0x000fce00078e0008 */
.L_x_22108:
[----:B------:R-:W0:Y:S01]  /*3e40*/  LDC R14, c[0x0][0x400] ;  /* 0x00010000ff0e7b82 */ /* 0x000e220000000800 */
[----:B------:R-:W-:Y:S01]  /*3e50*/  VIADD R9, R19, 0xfffffffd ;  /* 0xfffffffd13097836 */ /* 0x000fe20000000000 */
[----:B------:R-:W-:Y:S04]  /*3e60*/  BSSY.RECONVERGENT B0, `(.L_x_22090) ;  /* 0x000018a000007945 */ /* 0x000fe80003800200 */
[----:B------:R-:W-:Y:S02]  /*3e70*/  IABS R12, R9 ;  /* 0x00000009000c7213 */ /* 0x000fe40000000000 */
[----:B-1----:R-:W1:Y:S03]  /*3e80*/  LDC R8, c[0x0][0x404] ;  /* 0x00010100ff087b82 */ /* 0x002e660000000800 */
        /* <DEDUP_REMOVED lines=16> */
[----:B------:R-:W-:-:S04]  /*3f90*/  @P0 IADD3 R11, PT, PT, R11, 0x1, RZ ;  /* 0x000000010b0b0810 */ /* 0x000fc80007ffe0ff */
[----:B------:R-:W-:Y:S02]  /*3fa0*/  @!P2 IADD3 R11, PT, PT, RZ, -R11, RZ ;  /* 0x8000000bff0ba210 */ /* 0x000fe40007ffe0ff */
        /* <DEDUP_REMOVED lines=20> */
[----:B--234-:R-:W-:Y:S05]  /*40f0*/  @!P0 BRA P1, `(.L_x_22091) ;  /* 0x0000001400808947 */ /* 0x01cfea0000800000 */
[----:B------:R-:W-:Y:S01]  /*4100*/  MOV R34, R16 ;  /* 0x0000001000227202 */ /* 0x000fe20000000f00 */
[----:B-----5:R-:W-:Y:S01]  /*4110*/  IMAD.MOV.U32 R35, RZ, RZ, R5 ;  /* 0x000000ffff237224 */ /* 0x020fe200078e0005 */
[----:B------:R-:W0:Y:S04]  /*4120*/  LDS.128 R8, [R17+-0x10] ;  /* 0xfffff00011087984 */ /* 0x000e280000000c00 */
[----:B------:R1:W2:Y:S04]  /*4130*/  LDG.E.CONSTANT R31, desc[UR14][R34.64] ;  /* 0x0000000e221f7981 */ /* 0x0002a8000c1e9900 */
[----:B------:R-:W1:Y:S01]  /*4140*/  LDS.128 R12, [R17] ;  /* 0x00000000110c7984 */ /* 0x000e620000000c00 */
[----:B0-----:R-:W-:-:S02]  /*4150*/  F2FP.F16.F32.PACK_AB R33, R9, R8 ;  /* 0x000000080921723e */ /* 0x001fc400000000ff */
[----:B------:R-:W-:Y:S01]  /*4160*/  F2FP.F16.F32.PACK_AB R32, R11, R10 ;  /* 0x0000000a0b20723e */ /* 0x000fe200000000ff */
[----:B------:R-:W-:Y:S01]  /*4170*/  BSSY.RECONVERGENT B2, `(.L_x_22092) ;  /* 0x000002a000027945 */ /* 0x000fe20003800200 */
[----:B-1----:R-:W-:Y:S02]  /*4180*/  F2FP.F16.F32.PACK_AB R35, R13, R12 ;  /* 0x0000000c0d23723e */ /* 0x002fe400000000ff */
[----:B------:R-:W-:Y:S01]  /*4190*/  F2FP.F16.F32.PACK_AB R34, R15, R14 ;  /* 0x0000000e0f22723e */ /* 0x000fe200000000ff */
[----:B--2---:R-:W-:Y:S01]  /*41a0*/  IMAD.WIDE R8, R31, UR16, R36 ;  /* 0x000000101f087c25 */ /* 0x004fe2000f8e0224 */
[----:B------:R-:W-:Y:S02]  /*41b0*/  IADD3 R31, PT, PT, R18, -0x3, RZ ;  /* 0xfffffffd121f7810 */ /* 0x000fe40007ffe0ff */
[----:B------:R-:W-:-:S04]  /*41c0*/  IADD3 R8, P0, PT, R22, R8, RZ ;  /* 0x0000000816087210 */ /* 0x000fc80007f1e0ff */
[----:B------:R-:W-:Y:S02]  /*41d0*/  IADD3.X R9, PT, PT, RZ, R9, RZ, P0, !PT ;  /* 0x00000009ff097210 */ /* 0x000fe400007fe4ff */
[C---:B------:R-:W-:Y:S02]  /*41e0*/  LEA R38, P1, R8.reuse, UR24, 0x1 ;  /* 0x0000001808267c11 */ /* 0x040fe4000f8208ff */
[----:B------:R-:W-:Y:S02]  /*41f0*/  ISETP.NE.AND P0, PT, R21, -0x1, PT ;  /* 0xffffffff1500780c */ /* 0x000fe40003f05270 */
[----:B------:R-:W-:-:S05]  /*4200*/  LEA.HI.X R39, R8, UR25, R9, 0x1, P1 ;  /* 0x0000001908277c11 */ /* 0x000fca00088f0c09 */
[----:B------:R0:W5:Y:S06]  /*4210*/  LDG.E.128.CONSTANT R8, desc[UR14][R38.64] ;  /* 0x0000000e26087981 */ /* 0x00016c000c1e9d00 */
        /* <DEDUP_REMOVED lines=31> */
.L_x_22093:
[----:B------:R-:W-:Y:S05]  /*4410*/  BSYNC.RECONVERGENT B2 ;  /* 0x0000000000027941 */ /* 0x000fea0003800200 */
.L_x_22092:
        /* <DEDUP_REMOVED lines=41> */
.L_x_22095:
[----:B------:R-:W-:Y:S05]  /*46b0*/  BSYNC.RECONVERGENT B2 ;  /* 0x0000000000027941 */ /* 0x000fea0003800200 */
.L_x_22094:
        /* <DEDUP_REMOVED lines=41> */
.L_x_22097:
[----:B------:R-:W-:Y:S05]  /*4950*/  BSYNC.RECONVERGENT B2 ;  /* 0x0000000000027941 */ /* 0x000fea0003800200 */
.L_x_22096:
        /* <DEDUP_REMOVED lines=41> */
.L_x_22099:
[----:B------:R-:W-:Y:S05]  /*4bf0*/  BSYNC.RECONVERGENT B2 ;  /* 0x0000000000027941 */ /* 0x000fea0003800200 */
.L_x_22098:
        /* <DEDUP_REMOVED lines=41> */
.L_x_22101:
[----:B------:R-:W-:Y:S05]  /*4e90*/  BSYNC.RECONVERGENT B2 ;  /* 0x0000000000027941 */ /* 0x000fea0003800200 */
.L_x_22100:
        /* <DEDUP_REMOVED lines=41> */
.L_x_22103:
[----:B------:R-:W-:Y:S05]  /*5130*/  BSYNC.RECONVERGENT B2 ;  /* 0x0000000000027941 */ /* 0x000fea0003800200 */
.L_x_22102:
        /* <DEDUP_REMOVED lines=41> */
.L_x_22105:
[----:B------:R-:W-:Y:S05]  /*53d0*/  BSYNC.RECONVERGENT B2 ;  /* 0x0000000000027941 */ /* 0x000fea0003800200 */
.L_x_22104:
        /* <DEDUP_REMOVED lines=11> */
[C---:B------:R-:W-:Y:S01]  /*5490*/  VIADD R8, R18.reuse, 0xfffffffe ;  /* 0xfffffffe12087836 */ /* 0x040fe20000000000 */
[----:B------:R-:W-:Y:S02]  /*54a0*/  ISETP.GE.AND P3, PT, R18, UR20, PT ;  /* 0x0000001412007c0c */ /* 0x000fe4000bf66270 */
[----:B------:R-:W-:Y:S02]  /*54b0*/  PRMT R9, R13, 0x7632, R9 ;  /* 0x000076320d097816 */ /* 0x000fe40000000009 */
[----:B------:R-:W-:Y:S02]  /*54c0*/  ISETP.GE.AND P1, PT, R8, UR20, PT ;  /* 0x0000001408007c0c */ /* 0x000fe4000bf26270 */
[----:B------:R-:W-:Y:S02]  /*54d0*/  IADD3 R8, PT, PT, R18, -0x1, RZ ;  /* 0xffffffff12087810 */ /* 0x000fe40007ffe0ff */
[----:B------:R-:W-:Y:S02]  /*54e0*/  SEL R10, R9, RZ, !P3 ;  /* 0x000000ff090a7207 */ /* 0x000fe40005800000 */
[----:B------:R-:W-:-:S02]  /*54f0*/  ISETP.GE.AND P2, PT, R8, UR20, PT ;  /* 0x0000001408007c0c */ /* 0x000fc4000bf46270 */
[----:B------:R-:W-:Y:S02]  /*5500*/  PRMT R8, R12, 0x7632, R8 ;  /* 0x000076320c087816 */ /* 0x000fe40000000008 */
[----:B------:R-:W-:Y:S02]  /*5510*/  ISETP.GE.AND P0, PT, R31, UR20, PT ;  /* 0x000000141f007c0c */ /* 0x000fe4000bf06270 */
[----:B------:R-:W-:Y:S02]  /*5520*/  SEL R9, R8, RZ, !P1 ;  /* 0x000000ff08097207 */ /* 0x000fe40004800000 */
[----:B------:R-:W-:Y:S02]  /*5530*/  IADD3 R8, PT, PT, R18, 0x1, RZ ;  /* 0x0000000112087810 */ /* 0x000fe40007ffe0ff */
[----:B------:R-:W-:Y:S02]  /*5540*/  SEL R12, R12, RZ, !P0 ;  /* 0x000000ff0c0c7207 */ /* 0x000fe40004000000 */
[----:B------:R-:W-:Y:S01]  /*5550*/  ISETP.GE.AND P0, PT, R8, UR20, PT ;  /* 0x0000001408007c0c */ /* 0x000fe2000bf06270 */
[----:B------:R-:W-:Y:S01]  /*5560*/  VIADD R8, R18, 0x2 ;  /* 0x0000000212087836 */ /* 0x000fe20000000000 */
[----:B------:R-:W-:-:S02]  /*5570*/  SEL R13, R13, RZ, !P2 ;  /* 0x000000ff0d0d7207 */ /* 0x000fc40005000000 */
[----:B------:R-:W-:Y:S02]  /*5580*/  PRMT R12, R12, 0x5410, R9 ;  /* 0x000054100c0c7816 */ /* 0x000fe40000000009 */
[----:B------:R-:W-:Y:S02]  /*5590*/  ISETP.GE.AND P1, PT, R8, UR20, PT ;  /* 0x0000001408007c0c */ /* 0x000fe4000bf26270 */
[----:B------:R-:W-:Y:S02]  /*55a0*/  IADD3 R8, PT, PT, R18, 0x3, RZ ;  /* 0x0000000312087810 */ /* 0x000fe40007ffe0ff */
[----:B------:R-:W-:Y:S02]  /*55b0*/  PRMT R13, R13, 0x5410, R10 ;  /* 0x000054100d0d7816 */ /* 0x000fe4000000000a */
[----:B------:R-:W-:Y:S02]  /*55c0*/  ISETP.GE.AND P2, PT, R8, UR20, PT ;  /* 0x0000001408007c0c */ /* 0x000fe4000bf46270 */
[----:B------:R-:W-:-:S02]  /*55d0*/  PRMT R8, R14, 0x7632, R8 ;  /* 0x000076320e087816 */ /* 0x000fc40000000008 */
[----:B------:R-:W-:Y:S02]  /*55e0*/  SEL R14, R14, RZ, !P0 ;  /* 0x000000ff0e0e7207 */ /* 0x000fe40004000000 */
[----:B------:R-:W-:Y:S02]  /*55f0*/  SEL R9, R8, RZ, !P1 ;  /* 0x000000ff08097207 */ /* 0x000fe40004800000 */
[----:B------:R-:W-:Y:S02]  /*5600*/  IADD3 R8, PT, PT, R18, 0x4, RZ ;  /* 0x0000000412087810 */ /* 0x000fe40007ffe0ff */
[----:B------:R-:W-:Y:S02]  /*5610*/  PRMT R14, R14, 0x5410, R9 ;  /* 0x000054100e0e7816 */ /* 0x000fe40000000009 */
[----:B------:R-:W-:Y:S02]  /*5620*/  ISETP.GE.AND P0, PT, R8, UR20, PT ;  /* 0x0000001408007c0c */ /* 0x000fe4000bf06270 */
[----:B------:R-:W-:-:S02]  /*5630*/  PRMT R8, R15, 0x7632, R8 ;  /* 0x000076320f087816 */ /* 0x000fc40000000008 */
[----:B------:R-:W-:Y:S02]  /*5640*/  SEL R15, R15, RZ, !P2 ;  /* 0x000000ff0f0f7207 */ /* 0x000fe40005000000 */
[----:B------:R-:W-:-:S04]  /*5650*/  SEL R8, R8, RZ, !P0 ;  /* 0x000000ff08087207 */ /* 0x000fc80004000000 */
[----:B------:R-:W-:-:S07]  /*5660*/  PRMT R15, R15, 0x5410, R8 ;  /* 0x000054100f0f7816 */ /* 0x000fce0000000008 */
.L_x_22107:
[----:B------:R-:W-:Y:S05]  /*5670*/  BSYNC.RECONVERGENT B2 ;  /* 0x0000000000027941 */ /* 0x000fea0003800200 */
.L_x_22106:
        /* <DEDUP_REMOVED lines=8> */
.L_x_22091:
[----:B------:R-:W-:Y:S05]  /*5700*/  BSYNC.RECONVERGENT B0 ;  /* 0x0000000000007941 */ /* 0x000fea0003800200 */
.L_x_22090:
[----:B------:R-:W-:Y:S01]  /*5710*/  VIADD R8, R20, 0x3 ;  /* 0x0000000314087836 */ /* 0x000fe20000000000 */
[----:B------:R-:W-:Y:S01]  /*5720*/  IADD3 R16, P1, PT, R16, 0x10, RZ ;  /* 0x0000001010107810 */ /* 0x000fe20007f3e0ff */
[----:B------:R-:W-:Y:S01]  /*5730*/  VIADD R20, R20, 0x4 ;  /* 0x0000000414147836 */ /* 0x000fe20000000000 */
[----:B------:R-:W-:Y:S02]  /*5740*/  IADD3 R21, PT, PT, R21, 0x4, RZ ;  /* 0x0000000415157810 */ /* 0x000fe40007ffe0ff */
[----:B------:R-:W-:Y:S01]  /*5750*/  ISETP.GE.U32.AND P0, PT, R8, UR9, PT ;  /* 0x0000000908007c0c */ /* 0x000fe2000bf06070 */
[----:B------:R-:W-:Y:S01]  /*5760*/  IMAD.X R5, RZ, RZ, R5, P1 ;  /* 0x000000ffff057224 */ /* 0x000fe200008e0605 */
[----:B------:R-:W-:Y:S02]  /*5770*/  IADD3 R18, PT, PT, R18, 0x80, RZ ;  /* 0x0000008012127810 */ /* 0x000fe40007ffe0ff */
[----:B------:R-:W-:Y:S02]  /*5780*/  IADD3 R17, PT, PT, R17, 0x200, RZ ;  /* 0x0000020011117810 */ /* 0x000fe40007ffe0ff */
[----:B------:R-:W-:-:S07]  /*5790*/  IADD3 R19, PT, PT, R19, 0x80, RZ ;  /* 0x0000008013137810 */ /* 0x000fce0007ffe0ff */
[----:B------:R-:W-:Y:S05]  /*57a0*/  @!P0 BRA `(.L_x_22108) ;  /* 0xffffffe400a48947 */ /* 0x000fea000383ffff */
.L_x_22089:
[----:B------:R-:W-:Y:S05]  /*57b0*/  BSYNC.RECONVERGENT B1 ;  /* 0x0000000000017941 */ /* 0x000fea0003800200 */
.L_x_22088:
[----:B------:R-:W2:Y:S01]  /*57c0*/  SHFL.BFLY PT, R3, R30, 0x2, 0x1f ;  /* 0x0c401f001e037f89 */ /* 0x000ea200000e0000 */
[C---:B------:R-:W-:Y:S01]  /*57d0*/  LOP3.LUT P0, RZ, R7.reuse, 0x3, RZ, 0xc0, !PT ;  /* 0x0000000307ff7812 */ /* 0x040fe2000780c0ff */
[----:B------:R-:W-:Y:S01]  /*57e0*/  BSSY.RECONVERGENT B0, `(.L_x_22109) ;  /* 0x0000033000007945 */ /* 0x000fe20003800200 */
[----:B------:R-:W-:Y:S01]  /*57f0*/  LOP3.LUT R20, R7, 0x3c0, RZ, 0xc0, !PT ;  /* 0x000003c007147812 */ /* 0x000fe200078ec0ff */
[----:B------:R-:W3:Y:S03]  /*5800*/  SHFL.BFLY PT, R0, R29, 0x2, 0x1f ;  /* 0x0c401f001d007f89 */ /* 0x000ee600000e0000 */
[----:B------:R-:W-:Y:S01]  /*5810*/  ISETP.NE.OR P1, PT, R20, 0x40, P0 ;  /* 0x000000401400780c */ /* 0x000fe20000725670 */
[----:B0---4-:R-:W0:Y:S04]  /*5820*/  SHFL.BFLY PT, R5, R28, 0x2, 0x1f ;  /* 0x0c401f001c057f89 */ /* 0x011e2800000e0000 */
[----:B-1----:R-:W1:Y:S04]  /*5830*/  SHFL.BFLY PT, R9, R26, 0x2, 0x1f ;  /* 0x0c401f001a097f89 */ /* 0x002e6800000e0000 */
[----:B------:R-:W4:Y:S04]  /*5840*/  SHFL.BFLY PT, R10, R27, 0x2, 0x1f ;  /* 0x0c401f001b0a7f89 */ /* 0x000f2800000e0000 */
[----:B------:R-:W4:Y:S04]  /*5850*/  SHFL.BFLY PT, R14, R25, 0x2, 0x1f ;  /* 0x0c401f00190e7f89 */ /* 0x000f2800000e0000 */
[----:B------:R-:W4:Y:S01]  /*5860*/  SHFL.BFLY PT, R11, R24, 0x2, 0x1f ;  /* 0x0c401f00180b7f89 */ /* 0x000f2200000e0000 */
[----:B--2---:R-:W-:-:S03]  /*5870*/  FADD.FTZ R3, R3, R30 ;  /* 0x0000001e03037221 */ /* 0x004fc60000010000 */
[----:B------:R-:W2:Y:S01]  /*5880*/  SHFL.BFLY PT, R18, R23, 0x2, 0x1f ;  /* 0x0c401f0017127f89 */ /* 0x000ea200000e0000 */
[----:B---3--:R-:W-:Y:S01]  /*5890*/  FADD.FTZ R2, R0, R29 ;  /* 0x0000001d00027221 */ /* 0x008fe20000010000 */
[----:B0-----:R-:W-:Y:S02]  /*58a0*/  FADD.FTZ R8, R5, R28 ;  /* 0x0000001c05087221 */ /* 0x001fe40000010000 */
[----:B------:R-:W0:Y:S01]  /*58b0*/  SHFL.BFLY PT, R0, R3, 0x1, 0x1f ;  /* 0x0c201f0003007f89 */ /* 0x000e2200000e0000 */
[----:B-1----:R-:W-:-:S03]  /*58c0*/  FADD.FTZ R12, R9, R26 ;  /* 0x0000001a090c7221 */ /* 0x002fc60000010000 */
[----:B------:R-:W1:Y:S01]  /*58d0*/  SHFL.BFLY PT, R5, R2, 0x1, 0x1f ;  /* 0x0c201f0002057f89 */ /* 0x000e6200000e0000 */
[----:B----4-:R-:W-:-:S03]  /*58e0*/  FADD.FTZ R10, R10, R27 ;  /* 0x0000001b0a0a7221 */ /* 0x010fc60000010000 */
[----:B------:R-:W3:Y:S01]  /*58f0*/  SHFL.BFLY PT, R9, R8, 0x1, 0x1f ;  /* 0x0c201f0008097f89 */ /* 0x000ee200000e0000 */
[----:B------:R-:W-:-:S03]  /*5900*/  FADD.FTZ R14, R14, R25 ;  /* 0x000000190e0e7221 */ /* 0x000fc60000010000 */
[----:B------:R-:W4:Y:S01]  /*5910*/  SHFL.BFLY PT, R13, R12, 0x1, 0x1f ;  /* 0x0c201f000c0d7f89 */ /* 0x000f2200000e0000 */
[----:B------:R-:W-:-:S03]  /*5920*/  FADD.FTZ R16, R11, R24 ;  /* 0x000000180b107221 */ /* 0x000fc60000010000 */
[----:B------:R-:W4:Y:S01]  /*5930*/  SHFL.BFLY PT, R15, R14, 0x1, 0x1f ;  /* 0x0c201f000e0f7f89 */ /* 0x000f2200000e0000 */
[----:B--2---:R-:W-:-:S03]  /*5940*/  FADD.FTZ R18, R18, R23 ;  /* 0x0000001712127221 */ /* 0x004fc60000010000 */
[----:B------:R-:W2:Y:S04]  /*5950*/  SHFL.BFLY PT, R11, R10, 0x1, 0x1f ;  /* 0x0c201f000a0b7f89 */ /* 0x000ea800000e0000 */
[----:B------:R-:W2:Y:S01]  /*5960*/  SHFL.BFLY PT, R17, R16, 0x1, 0x1f ;  /* 0x0c201f0010117f89 */ /* 0x000ea200000e0000 */
[----:B0-----:R-:W-:-:S03]  /*5970*/  FADD.FTZ R0, R3, R0 ;  /* 0x0000000003007221 */ /* 0x001fc60000010000 */
[----:B------:R-:W0:Y:S01]  /*5980*/  SHFL.BFLY PT, R19, R18, 0x1, 0x1f ;  /* 0x0c201f0012137f89 */ /* 0x000e2200000e0000 */
[----:B-1----:R-:W-:Y:S01]  /*5990*/  FADD.FTZ R3, R2, R5 ;  /* 0x0000000502037221 */ /* 0x002fe20000010000 */
[----:B---3--:R-:W-:Y:S01]  /*59a0*/  FADD.FTZ R2, R8, R9 ;  /* 0x0000000908027221 */ /* 0x008fe20000010000 */
[----:B------:R-:W-:Y:S01]  /*59b0*/  BAR.SYNC.DEFER_BLOCKING 0x0 ;  /* 0x0000000000007b1d */ /* 0x000fe20000010000 */
[----:B----4-:R-:W-:Y:S01]  /*59c0*/  FADD.FTZ R8, R12, R13 ;  /* 0x0000000d0c087221 */ /* 0x010fe20000010000 */
[----:B------:R-:W-:Y:S01]  /*59d0*/  SHF.R.U32.HI R13, RZ, 0x2, R6 ;  /* 0x00000002ff0d7819 */ /* 0x000fe20000011606 */
[----:B------:R-:W-:-:S03]  /*59e0*/  FADD.FTZ R9, R14, R15 ;  /* 0x0000000f0e097221 */ /* 0x000fc60000010000 */
[----:B------:R-:W-:Y:S01]  /*59f0*/  LEA R4, R4, R13, 0x6 ;  /* 0x0000000d04047211 */ /* 0x000fe200078e30ff */
[----:B--2---:R-:W-:Y:S01]  /*5a00*/  FADD.FTZ R5, R10, R11 ;  /* 0x0000000b0a057221 */ /* 0x004fe20000010000 */
        /* <DEDUP_REMOVED lines=16> */
.L_x_22110:
[----:B------:R-:W-:Y:S05]  /*5b10*/  BSYNC.RECONVERGENT B0 ;  /* 0x0000000000007941 */ /* 0x000fea0003800200 */
.L_x_22109:
        /* <DEDUP_REMOVED lines=29> */
.L_x_22112:
[----:B------:R-:W-:Y:S05]  /*5cf0*/  BSYNC.RECONVERGENT B0 ;  /* 0x0000000000007941 */ /* 0x000fea0003800200 */
.L_x_22111:
        /* <DEDUP_REMOVED lines=12> */
.L_x_22114:
[----:B------:R-:W-:Y:S05]  /*5dc0*/  BSYNC.RECONVERGENT B0 ;  /* 0x0000000000007941 */ /* 0x000fea0003800200 */
.L_x_22113:
        /* <DEDUP_REMOVED lines=19> */
.L_x_22116:
[----:B------:R-:W-:Y:S05]  /*5f00*/  BSYNC.RECONVERGENT B0 ;  /* 0x0000000000007941 */ /* 0x000fea0003800200 */
.L_x_22115:
        /* <DEDUP_REMOVED lines=31> */
.L_x_22117:
        /* <DEDUP_REMOVED lines=16> */
.L_x_27648:


//--------------------- .text._ZN4vllm25paged_attention_v2_kernelIttLi32ELi32ELi128ELNS_18Fp8KVCacheDataTypeE0ELb1ELi512EEEvPfS2_PT_PKS3_PKT0_S9_ifPKiSB_iPKfiiiSD_SD_iiiii --------------------------
	.section	.text._ZN4vllm25paged_attention_v2_kernelIttLi32ELi32ELi128ELNS_18Fp8KVCacheDataTypeE0ELb1ELi512EEEvPfS2_PT_PKS3_PKT0_S9_ifPKiSB_iPKfiiiSD_SD_iiiii,"ax",@progbits
	.align	128
        .global         _ZN4vllm25paged_attention_v2_kernelIttLi32ELi32ELi128ELNS_18Fp8KVCacheDataTypeE0ELb1ELi512EEEvPfS2_PT_PKS3_PKT0_S9_ifPKiSB_iPKfiiiSD_SD_iiiii
        .type           _ZN4vllm25paged_attention_v2_kernelIttLi32ELi32ELi128ELNS_18Fp8KVCacheDataTypeE0ELb1ELi512EEEvPfS2_PT_PKS3_PKT0_S9_ifPKiSB_iPKfiiiSD_SD_iiiii,@function
        .size           _ZN4vllm25paged_attention_v2_kernelIttLi32ELi32ELi128ELNS_18Fp8KVCacheDataTypeE0ELb1ELi512EEEvPfS2_PT_PKS3_PKT0_S9_ifPKiSB_iPKfiiiSD_SD_iiiii,(.L_x_27649 - _ZN4vllm25paged_attention_v2_kernelIttLi32ELi32ELi128ELNS_18Fp8KVCacheDataTypeE0ELb1ELi512EEEvPfS2_PT_PKS3_PKT0_S9_ifPKiSB_iPKfiiiSD_SD_iiiii)
        .other          _ZN4vllm25paged_attention_v2_kernelIttLi32ELi32ELi128ELNS_18Fp8KVCacheDataTypeE0ELb1ELi512EEEvPfS2_PT_PKS3_PKT0_S9_ifPKiSB_iPKfiiiSD_SD_iiiii,@"STO_CUDA_ENTRY STV_DEFAULT"
_ZN4vllm25paged_attention_v2_kernelIttLi32ELi32ELi128ELNS_18Fp8KVCacheDataTypeE0ELb1ELi512EEEvPfS2_PT_PKS3_PKT0_S9_ifPKiSB_iPKfiiiSD_SD_iiiii:
.text._ZN4vllm25paged_attention_v2_kernelIttLi32ELi32ELi128ELNS_18Fp8KVCacheDataTypeE0ELb1ELi512EEEvPfS2_PT_PKS3_PKT0_S9_ifPKiSB_iPKfiiiSD_SD_iiiii:
        /* <DEDUP_REMOVED lines=33> */
[----:B------:R-:W1:Y:S06]  /*0210*/  LDCU UR13, c[0x0][0x3c8] ;  /* 0x00007900ff0d77ac */ /* 0x000e6c0008000800 */
[----:B------:R-:W3:Y:S01]  /*0220*/  I2F.RP R8, UR9 ;  /* 0x0000000900087d06 */ /* 0x000ee20008209400 */
[----:B------:R-:W4:Y:S03]  /*0230*/  LDCU UR30, c[0x0][0x3fc] ;  /* 0x00007f80ff1e77ac */ /* 0x000f260008000800 */
[----:B------:R-:W2:Y:S01]  /*0240*/  @!P0 LDC.64 R4, c[0x0][0x398] ;  /* 0x0000e600ff048b82 */ /* 0x000ea20000000a00 */
[----:B------:R-:W-:Y:S01]  /*0250*/  @!P0 IMAD.SHL.U32 R2, R0, 0x8, RZ ;  /* 0x0000000800028824 */ /* 0x000fe200078e00ff */
[----:B------:R-:W-:Y:S01]  /*0260*/  @!P0 SHF.L.U32 R3, R3, 0x5, RZ ;  /* 0x0000000503038819 */ /* 0x000fe200000006ff */
[----:B------:R-:W0:Y:S03]  /*0270*/  LDCU UR31, c[0x0][0x3dc] ;  /* 0x00007b80ff1f77ac */ /* 0x000e260008000800 */
[----:B------:R-:W-:Y:S01]  /*0280*/  @!P0 IADD3 R2, P1, P2, R2, UR4, R3 ;  /* 0x0000000402028c10 */ /* 0x000fe2000fa3e003 */
[----:B------:R-:W0:Y:S03]  /*0290*/  LDCU UR32, c[0x0][0x3b4] ;  /* 0x00007680ff2077ac */ /* 0x000e260008000800 */
[----:B------:R-:W-:Y:S01]  /*02a0*/  @!P0 IADD3.X R3, PT, PT, RZ, UR5, RZ, P1, P2 ;  /* 0x00000005ff038c10 */ /* 0x000fe20008fe44ff */
[----:B---3--:R-:W3:Y:S01]  /*02b0*/  MUFU.RCP R8, R8 ;  /* 0x0000000800087308 */ /* 0x008ee20000001000 */
[----:B------:R-:W1:Y:S01]  /*02c0*/  @UP0 LDCU.64 UR4, c[0x0][0x3d0] ;  /* 0x00007a00ff0407ac */ /* 0x000e620008000a00 */
[----:B------:R-:W0:Y:S01]  /*02d0*/  LDCU.64 UR24, c[0x0][0x3a0] ;  /* 0x00007400ff1877ac */ /* 0x000e220008000a00 */
[----:B--2---:R-:W-:-:S04]  /*02e0*/  @!P0 LEA R4, P1, R2, R4, 0x1 ;  /* 0x0000000402048211 */ /* 0x004fc800078208ff */
[----:B------:R-:W-:-:S06]  /*02f0*/  @!P0 LEA.HI.X R5, R2, R5, R3, 0x1, P1 ;  /* 0x0000000502058211 */ /* 0x000fcc00008f0c03 */
[----:B------:R-:W2:Y:S01]  /*0300*/  @!P0 LDG.E.128.CONSTANT R4, desc[UR14][R4.64] ;  /* 0x0000000e04048981 */ /* 0x000ea2000c1e9d00 */
[----:B---3--:R-:W-:Y:S01]  /*0310*/  VIADD R9, R8, 0xffffffe ;  /* 0x0ffffffe08097836 */ /* 0x008fe20000000000 */
[----:B------:R-:W3:Y:S01]  /*0320*/  LDCU UR23, c[0x0][0x370] ;  /* 0x00006e00ff1777ac */ /* 0x000ee20008000800 */
[----:B------:R-:W-:Y:S01]  /*0330*/  PLOP3.LUT P1, PT, PT, PT, UP0, 0x80, 0x8 ;  /* 0x000000000008781c */ /* 0x000fe20003f2f008 */
[----:B-1----:R-:W-:-:S03]  /*0340*/  @UP0 UIMAD.WIDE.U32 UR4, UR21, 0x4, UR4 ;  /* 0x00000004150408a5 */ /* 0x002fc6000f8e0004 */
[----:B------:R-:W1:Y:S03]  /*0350*/  F2I.FTZ.U32.TRUNC.NTZ R9, R9 ;  /* 0x0000000900097305 */ /* 0x000e66000021f000 */
[----:B------:R-:W-:Y:S01]  /*0360*/  MOV R3, UR5 ;  /* 0x0000000500037c02 */ /* 0x000fe20008000f00 */
[----:B------:R-:W-:Y:S01]  /*0370*/  IMAD.U32 R2, RZ, RZ, UR4 ;  /* 0x00000004ff027e24 */ /* 0x000fe2000f8e00ff */
[----:B-1----:R-:W-:Y:S02]  /*0380*/  R2UR UR5, R9 ;  /* 0x00000000090572ca */ /* 0x002fe400000e0000 */
[----:B---3--:R-:W-:Y:S01]  /*0390*/  IABS R8, UR23 ;  /* 0x0000001700087c13 */ /* 0x008fe20008000000 */
[----:B------:R-:W-:Y:S01]  /*03a0*/  UMOV UR4, URZ ;  /* 0x000000ff00047c82 */ /* 0x000fe20008000000 */
[----:B------:R1:W5:Y:S01]  /*03b0*/  @P1 LDG.E.CONSTANT R35, desc[UR14][R2.64] ;  /* 0x0000000e02231981 */ /* 0x000362000c1e9900 */
[----:B------:R-:W-:Y:S01]  /*03c0*/  UIADD3 UR10, UPT, UPT, UR20, -0x1, URZ ;  /* 0xffffffff140a7890 */ /* 0x000fe2000fffe0ff */
[----:B------:R-:W-:Y:S01]  /*03d0*/  R2UR UR8, R8 ;  /* 0x00000000080872ca */ /* 0x000fe200000e0000 */
[----:B------:R-:W-:Y:S01]  /*03e0*/  BSSY.RECONVERGENT B0, `(.L_x_22118) ;  /* 0x0000144000007945 */ /* 0x000fe20003800200 */
[----:B------:R-:W-:-:S02]  /*03f0*/  MOV R33, 0xff7fffff ;  /* 0xff7fffff00217802 */ /* 0x000fc40000000f00 */
[----:B------:R-:W-:Y:S02]  /*0400*/  LOP3.LUT R37, R0, 0x1f, RZ, 0xc0, !PT ;  /* 0x0000001f00257812 */ /* 0x000fe400078ec0ff */
[----:B------:R-:W-:Y:S01]  /*0410*/  MOV R12, UR10 ;  /* 0x0000000a000c7c02 */ /* 0x000fe20008000f00 */
[----:B------:R-:W-:Y:S01]  /*0420*/  UIADD3 UR7, UPT, UPT, URZ, -UR5, URZ ;  /* 0x80000005ff077290 */ /* 0x000fe2000fffe0ff */
[----:B-1----:R-:W-:Y:S02]  /*0430*/  MOV R2, UR28 ;  /* 0x0000001c00027c02 */ /* 0x002fe40008000f00 */
[----:B------:R-:W-:Y:S01]  /*0440*/  IABS R12, R12 ;  /* 0x0000000c000c7213 */ /* 0x000fe20000000000 */
[----:B------:R-:W-:Y:S01]  /*0450*/  UIMAD UR7, UR7, UR9, URZ ;  /* 0x00000009070772a4 */ /* 0x000fe2000f8e02ff */
[----:B------:R-:W-:-:S03]  /*0460*/  IABS R29, R2 ;  /* 0x00000002001d7213 */ /* 0x000fc60000000000 */
[----:B------:R-:W-:Y:S01]  /*0470*/  UIMAD.WIDE.U32 UR4, UR5, UR7, UR4 ;  /* 0x00000007050472a5 */ /* 0x000fe2000f8e0004 */
[----:B------:R-:W1:Y:S01]  /*0480*/  I2F.RP R9, R29 ;  /* 0x0000001d00097306 */ /* 0x000e620000209400 */
[----:B------:R-:W-:Y:S01]  /*0490*/  UIADD3 UR7, UPT, UPT, UR20, 0x1f, URZ ;  /* 0x0000001f14077890 */ /* 0x000fe2000fffe0ff */
[----:B------:R-:W-:Y:S01]  /*04a0*/  IMAD.MOV.U32 R34, RZ, RZ, R29 ;  /* 0x000000ffff227224 */ /* 0x000fe200078e001d */
[----:B------:R-:W-:Y:S02]  /*04b0*/  UIMAD.WIDE.U32 UR4, UR5, UR8, URZ ;  /* 0x00000008050472a5 */ /* 0x000fe4000f8e00ff */
[----:B------:R-:W-:Y:S02]  /*04c0*/  USHF.R.U32.HI UR7, URZ, 0x5, UR7 ;  /* 0x00000005ff077899 */ /* 0x000fe40008011607 */
[----:B------:R-:W-:-:S04]  /*04d0*/  UIADD3 UR4, UPT, UPT, URZ, -UR5, URZ ;  /* 0x80000005ff047290 */ /* 0x000fc8000fffe0ff */
[----:B------:R-:W-:-:S04]  /*04e0*/  UIMAD UR4, UR9, UR4, UR8 ;  /* 0x00000004090472a4 */ /* 0x000fc8000f8e0208 */
[----:B------:R-:W-:Y:S01]  /*04f0*/  UISETP.GT.U32.AND UP1, UPT, UR9, UR4, UPT ;  /* 0x000000040900728c */ /* 0x000fe2000bf24070 */
[----:B-1----:R-:W1:Y:S10]  /*0500*/  MUFU.RCP R9, R9 ;  /* 0x0000000900097308 */ /* 0x002e740000001000 */
[----:B------:R-:W-:-:S02]  /*0510*/  @!UP1 UIADD3 UR4, UPT, UPT, UR4, -UR9, URZ ;  /* 0x8000000904049290 */ /* 0x000fc4000fffe0ff */
[----:B------:R-:W-:Y:S02]  /*0520*/  @!UP1 UIADD3 UR5, UPT, UPT, UR5, 0x1, URZ ;  /* 0x0000000105059890 */ /* 0x000fe4000fffe0ff */
[----:B------:R-:W-:Y:S02]  /*0530*/  UISETP.GE.U32.AND UP0, UPT, UR4, UR9, UPT ;  /* 0x000000090400728c */ /* 0x000fe4000bf06070 */
[----:B------:R-:W-:Y:S01]  /*0540*/  ULOP3.LUT UR4, UR23, UR6, URZ, 0x3c, !UPT ;  /* 0x0000000617047292 */ /* 0x000fe2000f8e3cff */
[----:B-1----:R-:W-:-:S03]  /*0550*/  IADD3 R3, PT, PT, R9, 0xffffffe, RZ ;  /* 0x0ffffffe09037810 */ /* 0x002fc60007ffe0ff */
[----:B------:R-:W-:-:S03]  /*0560*/  UISETP.GE.AND UP1, UPT, UR4, URZ, UPT ;  /* 0x000000ff0400728c */ /* 0x000fc6000bf26270 */
[----:B------:R-:W1:Y:S02]  /*0570*/  F2I.FTZ.U32.TRUNC.NTZ R3, R3 ;  /* 0x0000000300037305 */ /* 0x000e64000021f000 */
[----:B------:R-:W-:Y:S02]  /*0580*/  @UP0 UIADD3 UR5, UPT, UPT, UR5, 0x1, URZ ;  /* 0x0000000105050890 */ /* 0x000fe4000fffe0ff */
[----:B------:R-:W-:-:S05]  /*0590*/  UISETP.NE.AND UP0, UPT, UR6, URZ, UPT ;  /* 0x000000ff0600728c */ /* 0x000fca000bf05270 */
[----:B------:R-:W-:Y:S02]  /*05a0*/  UMOV UR17, UR5 ;  /* 0x0000000500117c82 */ /* 0x000fe40008000000 */
[----:B------:R-:W-:Y:S02]  /*05b0*/  @!UP1 UIADD3 UR17, UPT, UPT, URZ, -UR17, URZ ;  /* 0x80000011ff119290 */ /* 0x000fe4000fffe0ff */
[----:B------:R-:W-:Y:S02]  /*05c0*/  UISETP.NE.AND UP1, UPT, UR28, URZ, UPT ;  /* 0x000000ff1c00728c */ /* 0x000fe4000bf25270 */
[----:B------:R-:W-:Y:S01]  /*05d0*/  @!UP0 ULOP3.LUT UR17, URZ, UR6, URZ, 0x33, !UPT ;  /* 0x00000006ff118292 */ /* 0x000fe2000f8e33ff */
[C---:B-1----:R-:W-:Y:S01]  /*05e0*/  R2UR UR5, R3.reuse ;  /* 0x00000000030572ca */ /* 0x042fe200000e0000 */
[----:B------:R-:W-:Y:S01]  /*05f0*/  IMAD R10, R3, R29, RZ ;  /* 0x0000001d030a7224 */ /* 0x000fe200078e02ff */
[----:B------:R-:W-:-:S03]  /*0600*/  UISETP.GE.AND UP0, UPT, UR29, URZ, UPT ;  /* 0x000000ff1d00728c */ /* 0x000fc6000bf06270 */
[----:B------:R-:W-:Y:S02]  /*0610*/  IMAD.U32 R11, RZ, RZ, UR17 ;  /* 0x00000011ff0b7e24 */ /* 0x000fe4000f8e00ff */
[----:B------:R-:W-:-:S03]  /*0620*/  IMAD.MOV R9, RZ, RZ, -R10 ;  /* 0x000000ffff097224 */ /* 0x000fc600078e0a0a */
[-C--:B------:R-:W-:Y:S02]  /*0630*/  IABS R2, R11.reuse ;  /* 0x0000000b00027213 */ /* 0x080fe40000000000 */
[----:B------:R-:W-:Y:S02]  /*0640*/  IABS R11, R11 ;  /* 0x0000000b000b7213 */ /* 0x000fe40000000000 */
[----:B------:R-:W-:-:S13]  /*0650*/  R2UR UR27, R2 ;  /* 0x00000000021b72ca */ /* 0x000fda00000e0000 */
[----:B------:R-:W1:Y:S08]  /*0660*/  I2F.RP R2, UR27 ;  /* 0x0000001b00027d06 */ /* 0x000e700008209400 */
[----:B-1----:R1:W3:Y:S02]  /*0670*/  MUFU.RCP R8, R2 ;  /* 0x0000000200087308 */ /* 0x0022e40000001000 */
[----:B-1----:R-:W-:-:S05]  /*0680*/  IMAD.MOV.U32 R2, RZ, RZ, RZ ;  /* 0x000000ffff027224 */ /* 0x002fca00078e00ff */
[----:B------:R-:W-:Y:S02]  /*0690*/  R2UR UR4, R2 ;  /* 0x00000000020472ca */ /* 0x000fe400000e0000 */
[----:B---3--:R-:W-:-:S06]  /*06a0*/  IADD3 R8, PT, PT, R8, 0xffffffe, RZ ;  /* 0x0ffffffe08087810 */ /* 0x008fcc0007ffe0ff */
[----:B------:R-:W1:Y:S05]  /*06b0*/  F2I.FTZ.U32.TRUNC.NTZ R8, R8 ;  /* 0x0000000800087305 */ /* 0x000e6a000021f000 */
[----:B------:R-:W-:-:S04]  /*06c0*/  IMAD.HI.U32 R9, R3, R9, UR4 ;  /* 0x0000000403097e27 */ /* 0x000fc8000f8e0009 */
[----:B------:R-:W-:Y:S01]  /*06d0*/  IMAD.MOV.U32 R3, RZ, RZ, R12 ;  /* 0x000000ffff037224 */ /* 0x000fe200078e000c */
[----:B------:R-:W-:Y:S02]  /*06e0*/  R2UR UR33, R9 ;  /* 0x00000000092172ca */ /* 0x000fe400000e0000 */
[----:B------:R-:W-:Y:S02]  /*06f0*/  MOV R9, UR19 ;  /* 0x0000001300097c02 */ /* 0x000fe40008000f00 */
[----:B------:R-:W-:Y:S02]  /*0700*/  R2UR UR4, R3 ;  /* 0x00000000030472ca */ /* 0x000fe400000e0000 */
[----:B-1----:R-:W-:Y:S02]  /*0710*/  R2UR UR5, R8 ;  /* 0x00000000080572ca */ /* 0x002fe400000e0000 */
[----:B------:R-:W-:Y:S02]  /*0720*/  IABS R3, UR21 ;  /* 0x0000001500037c13 */ /* 0x000fe40008000000 */
[----:B------:R-:W-:-:S02]  /*0730*/  SHF.R.U32.HI R8, RZ, 0x5, R0 ;  /* 0x00000005ff087819 */ /* 0x000fc40000011600 */
[----:B------:R-:W-:Y:S01]  /*0740*/  R2UR UR12, R3 ;  /* 0x00000000030c72ca */ /* 0x000fe200000e0000 */
[----:B------:R-:W-:Y:S02]  /*0750*/  IMAD.MOV R3, RZ, RZ, -R11 ;  /* 0x000000ffff037224 */ /* 0x000fe400078e0a0b */
[----:B------:R-:W-:Y:S02]  /*0760*/  IMAD R9, R9, 0x10, R8 ;  /* 0x0000001009097824 */ /* 0x000fe400078e0208 */
[----:B------:R-:W-:Y:S02]  /*0770*/  UIMAD.WIDE.U32 UR8, UR33, UR4, URZ ;  /* 0x00000004210872a5 */ /* 0x000fe4000f8e00ff */
[----:B------:R-:W-:-:S04]  /*0780*/  UIADD3 UR8, UPT, UPT, URZ, -UR5, URZ ;  /* 0x80000005ff087290 */ /* 0x000fc8000fffe0ff */
[----:B------:R-:W-:Y:S01]  /*0790*/  UIMAD UR8, UR8, UR27, URZ ;  /* 0x0000001b080872a4 */ /* 0x000fe2000f8e02ff */
[----:B------:R-:W-:Y:S01]  /*07a0*/  UMOV UR11, UR9 ;  /* 0x00000009000b7c82 */ /* 0x000fe20008000000 */
[----:B------:R-:W-:Y:S01]  /*07b0*/  ULEA UR9, UR19, 0x10, 0x4 ;  /* 0x0000001013097891 */ /* 0x000fe2000f8e20ff */
[----:B------:R-:W-:-:S03]  /*07c0*/  IADD3 R2, PT, PT, RZ, -UR11, RZ ;  /* 0x8000000bff027c10 */ /* 0x000fc6000fffe0ff */
[----:B------:R-:W-:Y:S02]  /*07d0*/  UISETP.LT.U32.AND UP6, UPT, UR7, UR9, UPT ;  /* 0x000000090700728c */ /* 0x000fe4000bfc1070 */
[----:B------:R-:W-:Y:S01]  /*07e0*/  IMAD R2, R29, R2, UR4 ;  /* 0x000000041d027e24 */ /* 0x000fe2000f8e0202 */
[----:B------:R-:W-:Y:S01]  /*07f0*/  UMOV UR4, URZ ;  /* 0x000000ff00047c82 */ /* 0x000fe20008000000 */
[----:B------:R-:W-:Y:S02]  /*0800*/  USEL UR9, UR7, UR9, UP6 ;  /* 0x0000000907097287 */ /* 0x000fe4000b000000 */
[----:B------:R-:W-:Y:S01]  /*0810*/  UIMAD.WIDE.U32 UR4, UR5, UR8, UR4 ;  /* 0x00000008050472a5 */ /* 0x000fe2000f8e0004 */
[----:B------:R-:W-:Y:S02]  /*0820*/  R2UR UR8, R3 ;  /* 0x00000000030872ca */ /* 0x000fe400000e0000 */
[----:B------:R-:W-:Y:S01]  /*0830*/  ISETP.GT.U32.AND P1, PT, R29, R2, PT ;  /* 0x000000021d00720c */ /* 0x000fe20003f24070 */
[----:B------:R-:W-:Y:S01]  /*0840*/  UIMAD.WIDE.U32 UR4, UR5, UR12, URZ ;  /* 0x0000000c050472a5 */ /* 0x000fe2000f8e00ff */
[----:B------:R-:W1:Y:S09]  /*0850*/  @!P0 S2R R3, SR_CgaCtaId ;  /* 0x0000000000038919 */ /* 0x000e720000008800 */
[----:B------:R-:W-:-:S02]  /*0860*/  UIMAD UR4, UR5, UR8, UR12 ;  /* 0x00000008050472a4 */ /* 0x000fc4000f8e020c */
[----:B------:R-:W-:Y:S01]  /*0870*/  VOTEU.ANY UP3, P1 ;  /* 0x0000000000ff7886 */ /* 0x000fe20000860100 */
[----:B------:R-:W-:Y:S01]  /*0880*/  PLOP3.LUT P1, PT, PT, PT, UP3, 0x80, 0x8 ;  /* 0x000000000008781c */ /* 0x000fe20003f2f038 */
[----:B------:R-:W-:Y:S02]  /*0890*/  UISETP.GT.U32.AND UP5, UPT, UR27, UR4, UPT ;  /* 0x000000041b00728c */ /* 0x000fe4000bfa4070 */
[----:B------:R-:W-:Y:S02]  /*08a0*/  ULOP3.LUT UR8, UR10, UR28, URZ, 0x3c, !UPT ;  /* 0x0000001c0a087292 */ /* 0x000fe4000f8e3cff */
[----:B------:R-:W-:Y:S02]  /*08b0*/  @!UP3 UIADD3 UR11, UPT, UPT, UR11, 0x1, URZ ;  /* 0x000000010b0bb890 */ /* 0x000fe4000fffe0ff */
[----:B------:R-:W-:Y:S02]  /*08c0*/  UISETP.GE.AND UP2, UPT, UR8, URZ, UPT ;  /* 0x000000ff0800728c */ /* 0x000fe4000bf46270 */
[----:B0-----:R-:W-:-:S02]  /*08d0*/  @UP0 UIMAD UR12, UR23, UR16, UR21 ;  /* 0x00000010170c02a4 */ /* 0x001fc4000f8e0215 */
[----:B------:R-:W-:Y:S02]  /*08e0*/  UIMAD UR10, UR18, UR13, URZ ;  /* 0x0000000d120a72a4 */ /* 0x000fe4000f8e02ff */
[----:B------:R-:W-:Y:S01]  /*08f0*/  @!UP5 UIADD3 UR4, UPT, UPT, UR4, -UR27, URZ ;  /* 0x8000001b0404d290 */ /* 0x000fe2000fffe0ff */
[-C--:B------:R-:W-:Y:S01]  /*0900*/  @!P1 IADD3 R2, PT, PT, R2, -R29.reuse, RZ ;  /* 0x8000001d02029210 */ /* 0x080fe20007ffe0ff */
[----:B------:R-:W-:Y:S02]  /*0910*/  @!UP5 UIADD3 UR5, UPT, UPT, UR5, 0x1, URZ ;  /* 0x000000010505d890 */ /* 0x000fe4000fffe0ff */
[----:B------:R-:W-:Y:S01]  /*0920*/  UISETP.GE.U32.AND UP4, UPT, UR4, UR27, UPT ;  /* 0x0000001b0400728c */ /* 0x000fe2000bf86070 */
[----:B------:R-:W-:Y:S01]  /*0930*/  ISETP.GE.U32.AND P1, PT, R2, R29, PT ;  /* 0x0000001d0200720c */ /* 0x000fe20003f26070 */
[----:B------:R-:W-:Y:S01]  /*0940*/  ULOP3.LUT UR4, UR21, UR17, URZ, 0x3c, !UPT ;  /* 0x0000001115047292 */ /* 0x000fe2000f8e3cff */
[----:B------:R-:W-:Y:S01]  /*0950*/  @!P0 MOV R2, 0x400 ;  /* 0x0000040000028802 */ /* 0x000fe20000000f00 */
[----:B------:R-:W-:-:S02]  /*0960*/  @UP0 UIMAD UR12, UR12, UR29, 0x1 ;  /* 0x000000010c0c04a4 */ /* 0x000fc4000f8e021d */
[----:B------:R-:W-:Y:S01]  /*0970*/  UISETP.GE.AND UP5, UPT, UR4, URZ, UPT ;  /* 0x000000ff0400728c */ /* 0x000fe2000bfa6270 */
[----:B-1----:R-:W-:-:S04]  /*0980*/  @!P0 LEA R3, R3, R2, 0x18 ;  /* 0x0000000203038211 */ /* 0x002fc800078ec0ff */
[----:B------:R-:W-:Y:S01]  /*0990*/  @UP4 UIADD3 UR5, UPT, UPT, UR5, 0x1, URZ ;  /* 0x0000000105054890 */ /* 0x000fe2000fffe0ff */
[----:B------:R-:W-:Y:S01]  /*09a0*/  @!P0 IMAD R3, R0, 0x10, R3 ;  /* 0x0000001000038824 */ /* 0x000fe200078e0203 */
[----:B------:R-:W-:Y:S01]  /*09b0*/  UISETP.NE.AND UP4, UPT, UR17, URZ, UPT ;  /* 0x000000ff1100728c */ /* 0x000fe2000bf85270 */
[----:B------:R-:W-:-:S04]  /*09c0*/  VOTEU.ANY UP3, P1 ;  /* 0x0000000000ff7886 */ /* 0x000fc80000860100 */
        /* <DEDUP_REMOVED lines=10> */
[----:B--2---:R0:W-:Y:S01]  /*0a70*/  @!P0 STS.128 [R3], R4 ;  /* 0x0000000403008388 */ /* 0x0041e20000000c00 */
[----:B------:R-:W-:Y:S01]  /*0a80*/  BAR.SYNC.DEFER_BLOCKING 0x0 ;  /* 0x0000000000007b1d */ /* 0x000fe20000010000 */
[----:B------:R-:W-:-:S13]  /*0a90*/  ISETP.GE.U32.AND P0, PT, R9, UR9, PT ;  /* 0x0000000909007c0c */ /* 0x000fda000bf06070 */
[----:B----4-:R-:W-:Y:S05]  /*0aa0*/  @P0 BRA `(.L_x_22119) ;  /* 0x0000000c005c0947 */ /* 0x010fea0003800000 */
        /* <DEDUP_REMOVED lines=12> */
[----:B------:R-:W-:-:S03]  /*0b70*/  VIADD R0, R0, 0x1 ;  /* 0x0000000100007836 */ /* 0x000fc60000000000 */
[C---:B------:R-:W-:Y:S01]  /*0b80*/  VIADD R31, R30.reuse, -UR20 ;  /* 0x800000141e1f7c36 */ /* 0x040fe20008000000 */
[----:B------:R-:W-:Y:S01]  /*0b90*/  IADD3 R30, PT, PT, R30, 0x1, RZ ;  /* 0x000000011e1e7810 */ /* 0x000fe20007ffe0ff */
[----:B--2---:R-:W-:Y:S01]  /*0ba0*/  UIMAD UR4, UR8, UR4, URZ ;  /* 0x00000004080472a4 */ /* 0x004fe2000f8e02ff */
[----:B0-----:R-:W-:Y:S01]  /*0bb0*/  IADD3 R28, P0, PT, R2, UR28, RZ ;  /* 0x0000001c021c7c10 */ /* 0x001fe2000ff1e0ff */
[----:B-1----:R-:W-:-:S04]  /*0bc0*/  ULEA UR5, UR6, UR5, 0x18 ;  /* 0x0000000506057291 */ /* 0x002fc8000f8ec0ff */
[----:B------:R-:W-:Y:S01]  /*0bd0*/  MOV R4, UR4 ;  /* 0x0000000400047c02 */ /* 0x000fe20008000f00 */
[----:B------:R-:W-:Y:S01]  /*0be0*/  IMAD.MOV.U32 R2, RZ, RZ, R9 ;  /* 0x000000ffff027224 */ /* 0x000fe200078e0009 */
[----:B------:R-:W-:Y:S02]  /*0bf0*/  IADD3.X R3, PT, PT, R3, UR29, RZ, P0, !PT ;  /* 0x0000001d03037c10 */ /* 0x000fe400087fe4ff */
[----:B------:R-:W-:Y:S02]  /*0c00*/  LEA R36, P0, R37, UR4, 0x3 ;  /* 0x0000000425247c11 */ /* 0x000fe4000f8018ff */
[----:B------:R-:W-:Y:S02]  /*0c10*/  LEA R32, R8, UR5, 0x2 ;  /* 0x0000000508207c11 */ /* 0x000fe4000f8e10ff */
[----:B------:R-:W-:-:S09]  /*0c20*/  LEA.HI.X.SX32 R37, R4, RZ, 0x1, P0 ;  /* 0x000000ff04257211 */ /* 0x000fd200000f0eff */
.L_x_22122:
[----:B------:R-:W0:Y:S01]  /*0c30*/  LDC R11, c[0x0][0x400] ;  /* 0x00010000ff0b7b82 */ /* 0x000e220000000800 */
[----:B------:R-:W-:Y:S01]  /*0c40*/  VIADD R4, R0, 0xffffffff ;  /* 0xffffffff00047836 */ /* 0x000fe20000000000 */
        /* <DEDUP_REMOVED lines=22> */
[----:B------:R-:W-:-:S05]  /*0db0*/  @P0 IADD3 R7, PT, PT, R7, 0x1, RZ ;  /* 0x0000000107070810 */ /* 0x000fca0007ffe0ff */
        /* <DEDUP_REMOVED lines=28> */
[----:B------:R-:W-:Y:S01]  /*0f80*/  IMAD.MOV.U32 R20, RZ, RZ, R28 ;  /* 0x000000ffff147224 */ /* 0x000fe200078e001c */
[----:B------:R-:W-:-:S05]  /*0f90*/  MOV R21, R3 ;  /* 0x0000000300157202 */ /* 0x000fca0000000f00 */
        /* <DEDUP_REMOVED lines=13> */
[--C-:B------:R-:W-:Y:S02]  /*1070*/  HADD2.F32 R24, -RZ, R13.reuse.H0_H0 ;  /* 0x2000000dff187230 */ /* 0x100fe40000004100 */
[----:B------:R-:W-:-:S02]  /*1080*/  HADD2.F32 R13, -RZ, R13.H1_H1 ;  /* 0x3000000dff0d7230 */ /* 0x000fc40000004100 */
[--C-:B--2---:R-:W-:Y:S02]  /*1090*/  HADD2.F32 R21, -RZ, R4.reuse.H0_H0 ;  /* 0x20000004ff157230 */ /* 0x104fe40000004100 */
[----:B------:R-:W-:-:S03]  /*10a0*/  HADD2.F32 R4, -RZ, R4.H1_H1 ;  /* 0x30000004ff047230 */ /* 0x000fc60000004100 */
[----:B------:R-:W-:Y:S01]  /*10b0*/  FMUL.FTZ R12, R20, R21 ;  /* 0x00000015140c7220 */ /* 0x000fe20000410000 */
[--C-:B------:R-:W-:Y:S02]  /*10c0*/  HADD2.F32 R21, -RZ, R5.reuse.H0_H0 ;  /* 0x20000005ff157230 */ /* 0x100fe40000004100 */
[----:B------:R-:W-:Y:S01]  /*10d0*/  FMUL.FTZ R25, R25, R4 ;  /* 0x0000000419197220 */ /* 0x000fe20000410000 */
[----:B------:R-:W-:Y:S02]  /*10e0*/  HADD2.F32 R20, -RZ, R5.H1_H1 ;  /* 0x30000005ff147230 */ /* 0x000fe40000004100 */
[----:B-1----:R-:W-:Y:S02]  /*10f0*/  HADD2.F32 R5, -RZ, R16.H0_H0 ;  /* 0x20000010ff057230 */ /* 0x002fe40000004100 */
[----:B------:R-:W-:Y:S01]  /*1100*/  FMUL.FTZ R24, R24, R21 ;  /* 0x0000001518187220 */ /* 0x000fe20000410000 */
[----:B---3--:R-:W-:-:S05]  /*1110*/  HADD2.F32 R4, -RZ, R8.H0_H0 ;  /* 0x20000008ff047230 */ /* 0x008fca0000004100 */
[----:B------:R-:W-:Y:S01]  /*1120*/  FFMA.FTZ R12, R5, R4, R12 ;  /* 0x00000004050c7223 */ /* 0x000fe2000001000c */
[----:B------:R-:W-:Y:S01]  /*1130*/  FMUL.FTZ R5, R13, R20 ;  /* 0x000000140d057220 */ /* 0x000fe20000410000 */
[----:B------:R-:W-:Y:S01]  /*1140*/  HADD2.F32 R4, -RZ, R14.H0_H0 ;  /* 0x2000000eff047230 */ /* 0x000fe20000004100 */
[----:B------:R-:W2:Y:S01]  /*1150*/  LDG.E.128.CONSTANT R20, desc[UR14][R26.64+0x400] ;  /* 0x0004000e1a147981 */ /* 0x000ea2000c1e9d00 */
[----:B------:R-:W-:Y:S02]  /*1160*/  HADD2.F32 R13, -RZ, R6.H0_H0 ;  /* 0x20000006ff0d7230 */ /* 0x000fe40000004100 */
[----:B------:R-:W-:Y:S02]  /*1170*/  HADD2.F32 R16, -RZ, R16.H1_H1 ;  /* 0x30000010ff107230 */ /* 0x000fe40000004100 */
[----:B------:R-:W-:Y:S02]  /*1180*/  HADD2.F32 R8, -RZ, R8.H1_H1 ;  /* 0x30000008ff087230 */ /* 0x000fe40000004100 */
[----:B------:R-:W-:Y:S01]  /*1190*/  FMUL.FTZ R4, R4, R13 ;  /* 0x0000000d04047220 */ /* 0x000fe20000410000 */
        /* <DEDUP_REMOVED lines=9> */
[----:B------:R-:W-:Y:S02]  /*1230*/  HADD2.F32 R16, -RZ, R10.H0_H0 ;  /* 0x2000000aff107230 */ /* 0x000fe40000004100 */
[----:B------:R-:W-:-:S03]  /*1240*/  HADD2.F32 R14, -RZ, R14.H1_H1 ;  /* 0x3000000eff0e7230 */ /* 0x000fc60000004100 */
[----:B------:R-:W-:Y:S01]  /*1250*/  FFMA.FTZ R16, R5, R16, R4 ;  /* 0x0000001005107223 */ /* 0x000fe20000010004 */
[----:B------:R-:W-:-:S05]  /*1260*/  HADD2.F32 R5, -RZ, R6.H1_H1 ;  /* 0x30000006ff057230 */ /* 0x000fca0000004100 */
        /* <DEDUP_REMOVED lines=8> */
[----:B------:R-:W-:Y:S02]  /*12f0*/  HADD2.F32 R17, -RZ, R19.H1_H1 ;  /* 0x30000013ff117230 */ /* 0x000fe40000004100 */
[----:B------:R-:W-:Y:S01]  /*1300*/  FMUL.FTZ R10, R4, R5 ;  /* 0x00000005040a7220 */ /* 0x000fe20000410000 */
[--C-:B------:R-:W-:Y:S02]  /*1310*/  HADD2.F32 R4, -RZ, R11.reuse.H0_H0 ;  /* 0x2000000bff047230 */ /* 0x100fe40000004100 */
[----:B------:R-:W-:Y:S01]  /*1320*/  FMUL.FTZ R18, R15, R6 ;  /* 0x000000060f127220 */ /* 0x000fe20000410000 */
[----:B------:R-:W-:Y:S02]  /*1330*/  HADD2.F32 R6, -RZ, R11.H1_H1 ;  /* 0x3000000bff067230 */ /* 0x000fe40000004100 */
[----:B------:R-:W-:-:S03]  /*1340*/  HADD2.F32 R15, -RZ, R19.H0_H0 ;  /* 0x20000013ff0f7230 */ /* 0x000fc60000004100 */
[----:B------:R-:W-:Y:S02]  /*1350*/  FFMA.FTZ R17, R17, R6, R18 ;  /* 0x0000000611117223 */ /* 0x000fe40000010012 */
[----:B------:R-:W-:Y:S02]  /*1360*/  FFMA.FTZ R15, R15, R4, R10 ;  /* 0x000000040f0f7223 */ /* 0x000fe4000001000a */
[----:B------:R-:W0:Y:S02]  /*1370*/  LDS.128 R4, [UR4+0x20] ;  /* 0x00002004ff047984 */ /* 0x000e240008000c00 */
[----:B0-----:R-:W-:Y:S02]  /*1380*/  HADD2.F32 R11, -RZ, R4.H0_H0 ;  /* 0x20000004ff0b7230 */ /* 0x001fe40000004100 */
[----:B------:R-:W-:Y:S01]  /*1390*/  HADD2.F32 R19, -RZ, R6.H1_H1 ;  /* 0x30000006ff137230 */ /* 0x000fe20000004100 */
[----:B-----5:R-:W-:Y:S01]  /*13a0*/  FSETP.NEU.FTZ.AND P0, PT, R35, RZ, PT ;  /* 0x000000ff2300720b */ /* 0x020fe20003f1d000 */
[----:B--2---:R-:W-:-:S05]  /*13b0*/  HADD2.F32 R10, -RZ, R20.H0_H0 ;  /* 0x20000014ff0a7230 */ /* 0x004fca0000004100 */
[----:B------:R-:W-:Y:S01]  /*13c0*/  FFMA.FTZ R12, R11, R10, R12 ;  /* 0x0000000a0b0c7223 */ /* 0x000fe2000001000c */
        /* <DEDUP_REMOVED lines=12> */
[----:B------:R-:W0:Y:S01]  /*1490*/  LDS.128 R8, [UR4+0x30] ;  /* 0x00003004ff087984 */ /* 0x000e220008000c00 */
[----:B------:R-:W-:Y:S02]  /*14a0*/  HADD2.F32 R22, -RZ, R22.H1_H1 ;  /* 0x30000016ff167230 */ /* 0x000fe40000004100 */
[----:B------:R-:W-:Y:S02]  /*14b0*/  HADD2.F32 R6, -RZ, R7.H0_H0 ;  /* 0x20000007ff067230 */ /* 0x000fe40000004100 */
[----:B------:R-:W-:Y:S02]  /*14c0*/  HADD2.F32 R18, -RZ, R23.H0_H0 ;  /* 0x20000017ff127230 */ /* 0x000fe40000004100 */
[----:B------:R-:W-:-:S03]  /*14d0*/  FFMA.FTZ R14, R19, R22, R14 ;  /* 0x00000016130e7223 */ /* 0x000fc6000001000e */
[----:B------:R-:W-:Y:S01]  /*14e0*/  FFMA.FTZ R15, R6, R18, R15 ;  /* 0x00000012060f7223 */ /* 0x000fe2000001000f */
[--C-:B---3--:R-:W-:Y:S02]  /*14f0*/  HADD2.F32 R6, -RZ, R24.reuse.H0_H0 ;  /* 0x20000018ff067230 */ /* 0x108fe40000004100 */
[----:B------:R-:W-:Y:S02]  /*1500*/  HADD2.F32 R24, -RZ, R24.H1_H1 ;  /* 0x30000018ff187230 */ /* 0x000fe40000004100 */
[----:B------:R-:W-:Y:S02]  /*1510*/  HADD2.F32 R23, -RZ, R23.H1_H1 ;  /* 0x30000017ff177230 */ /* 0x000fe40000004100 */
[----:B0-----:R-:W-:-:S05]  /*1520*/  HADD2.F32 R19, -RZ, R8.H0_H0 ;  /* 0x20000008ff137230 */ /* 0x001fca0000004100 */
[----:B------:R-:W-:Y:S01]  /*1530*/  FFMA.FTZ R12, R19, R6, R12 ;  /* 0x00000006130c7223 */ /* 0x000fe2000001000c */
[----:B------:R-:W-:Y:S02]  /*1540*/  HADD2.F32 R19, -RZ, R8.H1_H1 ;  /* 0x30000008ff137230 */ /* 0x000fe40000004100 */
[----:B------:R-:W-:Y:S02]  /*1550*/  HADD2.F32 R6, -RZ, R7.H1_H1 ;  /* 0x30000007ff067230 */ /* 0x000fe40000004100 */
        /* <DEDUP_REMOVED lines=16> */
[----:B------:R-:W-:Y:S02]  /*1660*/  VIADD R10, R31, 0x1 ;  /* 0x000000011f0a7836 */ /* 0x000fe40000000000 */
[----:B------:R-:W-:Y:S02]  /*1670*/  HADD2.F32 R9, -RZ, R27.H0_H0 ;  /* 0x2000001bff097230 */ /* 0x000fe40000004100 */
[----:B------:R-:W-:Y:S01]  /*1680*/  FFMA.FTZ R7, R7, R26, R14 ;  /* 0x0000001a07077223 */ /* 0x000fe2000001000e */
[----:B------:R-:W-:Y:S02]  /*1690*/  HADD2.F32 R4, -RZ, R11.H0_H0 ;  /* 0x2000000bff047230 */ /* 0x000fe40000004100 */
[----:B------:R-:W-:Y:S01]  /*16a0*/  FADD.FTZ R6, R6, R5 ;  /* 0x0000000506067221 */ /* 0x000fe20000010000 */
[----:B------:R-:W-:Y:S01]  /*16b0*/  I2FP.F32.S32 R10, R10 ;  /* 0x0000000a000a7245 */ /* 0x000fe20000201400 */
[----:B------:R-:W-:-:S02]  /*16c0*/  HADD2.F32 R27, -RZ, R27.H1_H1 ;  /* 0x3000001bff1b7230 */ /* 0x000fc40000004100 */
[----:B------:R-:W-:Y:S02]  /*16d0*/  HADD2.F32 R8, -RZ, R11.H1_H1 ;  /* 0x3000000bff087230 */ /* 0x000fe40000004100 */
[----:B------:R-:W-:Y:S01]  /*16e0*/  FFMA.FTZ R4, R4, R9, R15 ;  /* 0x0000000904047223 */ /* 0x000fe2000001000f */
[----:B------:R-:W-:Y:S01]  /*16f0*/  FADD.FTZ R7, R7, R6 ;  /* 0x0000000607077221 */ /* 0x000fe20000010000 */
        /* <DEDUP_REMOVED lines=11> */
.L_x_22121:
[----:B------:R-:W-:Y:S05]  /*17b0*/  BSYNC.RECONVERGENT B1 ;  /* 0x0000000000017941 */ /* 0x000fea0003800200 */
.L_x_22120:
[----:B------:R-:W-:Y:S01]  /*17c0*/  IADD3 R28, P0, PT, R28, 0x10, RZ ;  /* 0x000000101c1c7810 */ /* 0x000fe20007f1e0ff */
[----:B01----:R-:W-:Y:S01]  /*17d0*/  VIADD R32, R32, 0x200 ;  /* 0x0000020020207836 */ /* 0x003fe20000000000 */
[----:B------:R-:W-:Y:S01]  /*17e0*/  IADD3 R31, PT, PT, R31, 0x80, RZ ;  /* 0x000000801f1f7810 */ /* 0x000fe20007ffe0ff */
[----:B------:R-:W-:Y:S01]  /*17f0*/  VIADD R30, R30, 0x80 ;  /* 0x000000801e1e7836 */ /* 0x000fe20000000000 */
[----:B------:R-:W-:Y:S01]  /*1800*/  IADD3.X R3, PT, PT, RZ, R3, RZ, P0, !PT ;  /* 0x00000003ff037210 */ /* 0x000fe200007fe4ff */
[----:B------:R-:W-:Y:S08]  /*1810*/  @!P1 BRA `(.L_x_22122) ;  /* 0xfffffff400049947 */ /* 0x000ff0000383ffff */
.L_x_22119:
[----:B------:R-:W-:Y:S05]  /*1820*/  BSYNC.RECONVERGENT B0 ;  /* 0x0000000000007941 */ /* 0x000fea0003800200 */
.L_x_22118:
[----:B------:R-:W1:Y:S01]  /*1830*/  SHFL.BFLY PT, R0, R33, 0x10, 0x1f ;  /* 0x0e001f0021007f89 */ /* 0x000e6200000e0000 */
[----:B0-----:R-:W-:Y:S01]  /*1840*/  MOV R4, 0x400 ;  /* 0x0000040000047802 */ /* 0x001fe20000000f00 */
[----:B------:R-:W-:Y:S01]  /*1850*/  USHF.L.U32 UR26, UR19, 0x9, URZ ;  /* 0x00000009131a7899 */ /* 0x000fe200080006ff */
[----:B------:R-:W-:Y:S01]  /*1860*/  BSSY.RECONVERGENT B0, `(.L_x_22123) ;  /* 0x0000107000007945 */ /* 0x000fe20003800200 */
[----:B------:R-:W0:Y:S01]  /*1870*/  S2R R2, SR_TID.X ;  /* 0x0000000000027919 */ /* 0x000e220000002100 */
[----:B------:R-:W-:Y:S01]  /*1880*/  UIMAD UR4, UR19, -0x10, UR9 ;  /* 0xfffffff0130478a4 */ /* 0x000fe2000f8e0209 */
[----:B------:R-:W-:Y:S02]  /*1890*/  VIADD R12, R4, 0x40 ;  /* 0x00000040040c7836 */ /* 0x000fe40000000000 */
[----:B------:R-:W-:Y:S01]  /*18a0*/  IMAD.MOV.U32 R15, RZ, RZ, RZ ;  /* 0x000000ffff0f7224 */ /* 0x000fe200078e00ff */
[----:B------:R-:W-:-:S04]  /*18b0*/  ULEA UR4, UR4, UR26, 0x5 ;  /* 0x0000001a04047291 */ /* 0x000fc8000f8e28ff */
[----:B------:R-:W-:-:S04]  /*18c0*/  UISETP.LT.AND UP0, UPT, UR20, UR4, UPT ;  /* 0x000000041400728c */ /* 0x000fc8000bf01270 */
[----:B------:R-:W-:-:S04]  /*18d0*/  USEL UR4, UR20, UR4, UP0 ;  /* 0x0000000414047287 */ /* 0x000fc80008000000 */
[----:B------:R-:W-:Y:S01]  /*18e0*/  UIADD3 UR5, UPT, UPT, -UR26, UR4, URZ ;  /* 0x000000041a057290 */ /* 0x000fe2000fffe1ff */
[----:B-1----:R-:W-:-:S05]  /*18f0*/  FMNMX.FTZ R5, R0, R33, !PT ;  /* 0x0000002100057209 */ /* 0x002fca0007810000 */
[----:B------:R-:W1:Y:S01]  /*1900*/  SHFL.BFLY PT, R0, R5, 0x8, 0x1f ;  /* 0x0d001f0005007f89 */ /* 0x000e6200000e0000 */
[C---:B0-----:R-:W-:Y:S02]  /*1910*/  ISETP.GE.AND P1, PT, R2.reuse, UR5, PT ;  /* 0x0000000502007c0c */ /* 0x041fe4000bf26270 */
[----:B-1----:R-:W-:Y:S02]  /*1920*/  FMNMX.FTZ R6, R5, R0, !PT ;  /* 0x0000000005067209 */ /* 0x002fe40007810000 */
[----:B------:R-:W-:-:S03]  /*1930*/  LOP3.LUT R0, R2, 0x1f, RZ, 0xc0, !PT ;  /* 0x0000001f02007812 */ /* 0x000fc600078ec0ff */
[----:B------:R-:W0:Y:S01]  /*1940*/  SHFL.BFLY PT, R3, R6, 0x4, 0x1f ;  /* 0x0c801f0006037f89 */ /* 0x000e2200000e0000 */
[C---:B------:R-:W-:Y:S02]  /*1950*/  ISETP.NE.AND P3, PT, R0.reuse, RZ, PT ;  /* 0x000000ff0000720c */ /* 0x040fe40003f65270 */
[----:B------:R-:W-:Y:S02]  /*1960*/  ISETP.GT.U32.AND P2, PT, R0, 0x3, PT ;  /* 0x000000030000780c */ /* 0x000fe40003f44070 */
[----:B0-----:R-:W-:Y:S01]  /*1970*/  FMNMX.FTZ R8, R6, R3, !PT ;  /* 0x0000000306087209 */ /* 0x001fe20007810000 */
[----:B------:R-:W-:Y:S01]  /*1980*/  IMAD.MOV.U32 R6, RZ, RZ, -0x800001 ;  /* 0xff7fffffff067424 */ /* 0x000fe200078e00ff */
[----:B------:R-:W0:Y:S03]  /*1990*/  S2R R3, SR_CgaCtaId ;  /* 0x0000000000037919 */ /* 0x000e260000008800 */
[----:B------:R-:W1:Y:S02]  /*19a0*/  SHFL.BFLY PT, R7, R8, 0x2, 0x1f ;  /* 0x0c401f0008077f89 */ /* 0x000e6400000e0000 */
[----:B-1----:R-:W-:-:S02]  /*19b0*/  FMNMX.FTZ R9, R8, R7, !PT ;  /* 0x0000000708097209 */ /* 0x002fc40007810000 */
[----:B------:R-:W-:Y:S02]  /*19c0*/  SHF.R.U32.HI R7, RZ, 0x5, R2 ;  /* 0x00000005ff077819 */ /* 0x000fe40000011602 */
[----:B0-----:R-:W-:Y:S01]  /*19d0*/  LEA R12, R3, R12, 0x18 ;  /* 0x0000000c030c7211 */ /* 0x001fe200078ec0ff */
[----:B------:R-:W0:Y:S03]  /*19e0*/  SHFL.BFLY PT, R10, R9, 0x1, 0x1f ;  /* 0x0c201f00090a7f89 */ /* 0x000e2600000e0000 */
[----:B------:R-:W-:Y:S02]  /*19f0*/  LEA R8, R7, R12, 0x2 ;  /* 0x0000000c07087211 */ /* 0x000fe400078e10ff */
[----:B0-----:R-:W-:Y:S02]  /*1a00*/  FMNMX.FTZ R11, R9, R10, !PT ;  /* 0x0000000a090b7209 */ /* 0x001fe40007810000 */
        /* <DEDUP_REMOVED lines=16> */
[----:B------:R-:W-:Y:S01]  /*1b10*/  ISETP.NE.AND P4, PT, R6, 0x180, PT ;  /* 0x000001800600780c */ /* 0x000fe20003f85270 */
[----:B------:R-:W-:Y:S01]  /*1b20*/  IMAD.MOV.U32 R6, RZ, RZ, R2 ;  /* 0x000000ffff067224 */ /* 0x000fe200078e0002 */
        /* <DEDUP_REMOVED lines=10> */
.L_x_22127:
        /* <DEDUP_REMOVED lines=11> */
.L_x_22126:
[----:B------:R-:W-:Y:S05]  /*1c80*/  BSYNC.RECONVERGENT B1 ;  /* 0x0000000000017941 */ /* 0x000fea0003800200 */
.L_x_22125:
        /* <DEDUP_REMOVED lines=10> */
[----:B------:R-:W-:Y:S01]  /*1d30*/  IMAD.U32 R11, RZ, RZ, UR5 ;  /* 0x00000005ff0b7e24 */ /* 0x000fe2000f8e00ff */
[----:B------:R-:W-:-:S04]  /*1d40*/  PLOP3.LUT P0, PT, PT, PT, PT, 0x8, 0x80 ;  /* 0x000000000080781c */ /* 0x000fc80003f0e170 */
[----:B------:R-:W-:-:S09]  /*1d50*/  IADD3 R11, PT, PT, R11, -0x600, RZ ;  /* 0xfffffa000b0b7810 */ /* 0x000fd20007ffe0ff */
.L_x_22130:
[----:B------:R-:W0:Y:S01]  /*1d60*/  LDS R10, [R13+-0x400] ;  /* 0xfffc00000d0a7984 */ /* 0x000e220000000800 */
[----:B------:R-:W-:-:S03]  /*1d70*/  VIADD R6, R6, 0x800 ;  /* 0x0000080006067836 */ /* 0x000fc60000000000 */
[----:B------:R-:W1:Y:S02]  /*1d80*/  LDS R32, [R13+0x400] ;  /* 0x000400000d207984 */ /* 0x000e640000000800 */
[----:B------:R-:W-:Y:S02]  /*1d90*/  ISETP.GE.AND P4, PT, R6, R11, PT ;  /* 0x0000000b0600720c */ /* 0x000fe40003f86270 */
[----:B------:R-:W2:Y:S04]  /*1da0*/  LDS R12, [R13+-0x200] ;  /* 0xfffe00000d0c7984 */ /* 0x000ea80000000800 */
[----:B------:R-:W3:Y:S04]  /*1db0*/  LDS R18, [R13+0x600] ;  /* 0x000600000d127984 */ /* 0x000ee80000000800 */
[----:B------:R-:W4:Y:S04]  /*1dc0*/  LDS R14, [R13] ;  /* 0x000000000d0e7984 */ /* 0x000f280000000800 */
[----:B------:R-:W4:Y:S04]  /*1dd0*/  LDS R26, [R13+0x200] ;  /* 0x000200000d1a7984 */ /* 0x000f280000000800 */
[----:B------:R-:W4:Y:S04]  /*1de0*/  LDS R20, [R13+0x800] ;  /* 0x000800000d147984 */ /* 0x000f280000000800 */
[----:B------:R-:W4:Y:S04]  /*1df0*/  LDS R22, [R13+0xa00] ;  /* 0x000a00000d167984 */ /* 0x000f280000000800 */
[----:B------:R-:W-:Y:S04]  /*1e00*/  LDS R24, [R13+0xc00] ;  /* 0x000c00000d187984 */ /* 0x000fe80000000800 */
[----:B------:R-:W-:Y:S01]  /*1e10*/  LDS R28, [R13+0xe00] ;  /* 0x000e00000d1c7984 */ /* 0x000fe20000000800 */
[----:B0-----:R-:W-:-:S03]  /*1e20*/  FADD.FTZ R10, -R5, R10 ;  /* 0x0000000a050a7221 */ /* 0x001fc60000010100 */
[----:B------:R-:W0:Y:S01]  /*1e30*/  LDS R30, [R13+0x1000] ;  /* 0x001000000d1e7984 */ /* 0x000e220000000800 */
[C---:B-1----:R-:W-:Y:S01]  /*1e40*/  FADD.FTZ R17, -R5.reuse, R32 ;  /* 0x0000002005117221 */ /* 0x042fe20000010100 */
[----:B------:R-:W-:Y:S02]  /*1e50*/  FMUL.FTZ R10, R10, 1.4426950216293334961 ;  /* 0x3fb8aa3b0a0a7820 */ /* 0x000fe40000410000 */
[----:B------:R-:W1:Y:S01]  /*1e60*/  LDS R32, [R13+0x1200] ;  /* 0x001200000d207984 */ /* 0x000e620000000800 */
[----:B--2---:R-:W-:Y:S01]  /*1e70*/  FADD.FTZ R12, -R5, R12 ;  /* 0x0000000c050c7221 */ /* 0x004fe20000010100 */
[----:B------:R-:W-:Y:S02]  /*1e80*/  FMUL.FTZ R19, R17, 1.4426950216293334961 ;  /* 0x3fb8aa3b11137820 */ /* 0x000fe40000410000 */
[----:B------:R-:W2:Y:S01]  /*1e90*/  LDS R34, [R13+0x1400] ;  /* 0x001400000d227984 */ /* 0x000ea20000000800 */
[----:B------:R-:W0:Y:S01]  /*1ea0*/  MUFU.EX2 R10, R10 ;  /* 0x0000000a000a7308 */ /* 0x000e220000000800 */
[C---:B---3--:R-:W-:Y:S01]  /*1eb0*/  FADD.FTZ R17, -R5.reuse, R18 ;  /* 0x0000001205117221 */ /* 0x048fe20000010100 */
[----:B------:R-:W-:Y:S01]  /*1ec0*/  FMUL.FTZ R16, R12, 1.4426950216293334961 ;  /* 0x3fb8aa3b0c107820 */ /* 0x000fe20000410000 */
[----:B------:R-:W3:Y:S01]  /*1ed0*/  LDS R36, [R13+0x1600] ;  /* 0x001600000d247984 */ /* 0x000ee20000000800 */
[----:B----4-:R-:W-:Y:S01]  /*1ee0*/  FADD.FTZ R14, -R5, R14 ;  /* 0x0000000e050e7221 */ /* 0x010fe20000010100 */
[----:B------:R-:W-:-:S03]  /*1ef0*/  FMUL.FTZ R21, R17, 1.4426950216293334961 ;  /* 0x3fb8aa3b11157820 */ /* 0x000fc60000410000 */
[----:B------:R-:W4:Y:S01]  /*1f00*/  MUFU.EX2 R16, R16 ;  /* 0x0000001000107308 */ /* 0x000f220000000800 */
[----:B------:R-:W-:Y:S01]  /*1f10*/  FMUL.FTZ R12, R14, 1.4426950216293334961 ;  /* 0x3fb8aa3b0e0c7820 */ /* 0x000fe20000410000 */
[C---:B------:R-:W-:Y:S01]  /*1f20*/  FADD.FTZ R26, -R5.reuse, R26 ;  /* 0x0000001a051a7221 */ /* 0x040fe20000010100 */
[----:B------:R-:W-:-:S03]  /*1f30*/  FADD.FTZ R17, -R5, R20 ;  /* 0x0000001405117221 */ /* 0x000fc60000010100 */
[----:B------:R-:W-:Y:S02]  /*1f40*/  FMUL.FTZ R14, R26, 1.4426950216293334961 ;  /* 0x3fb8aa3b1a0e7820 */ /* 0x000fe40000410000 */
[----:B------:R-:W1:Y:S01]  /*1f50*/  MUFU.EX2 R12, R12 ;  /* 0x0000000c000c7308 */ /* 0x000e620000000800 */
[----:B------:R-:W-:Y:S01]  /*1f60*/  FMUL.FTZ R23, R17, 1.4426950216293334961 ;  /* 0x3fb8aa3b11177820 */ /* 0x000fe20000410000 */
[----:B------:R-:W-:Y:S01]  /*1f70*/  LDS R26, [R13+0x1a00] ;  /* 0x001a00000d1a7984 */ /* 0x000fe20000000800 */
[----:B0-----:R-:W-:Y:S01]  /*1f80*/  FADD.FTZ R15, R10, R15 ;  /* 0x0000000f0a0f7221 */ /* 0x001fe20000010000 */
[----:B------:R-:W-:Y:S02]  /*1f90*/  FADD.FTZ R25, -R5, R22 ;  /* 0x0000001605197221 */ /* 0x000fe40000010100 */
[----:B------:R-:W0:Y:S02]  /*1fa0*/  LDS R17, [R13+0x1800] ;  /* 0x001800000d117984 */ /* 0x000e240000000800 */
[----:B------:R-:W2:Y:S01]  /*1fb0*/  MUFU.EX2 R14, R14 ;  /* 0x0000000e000e7308 */ /* 0x000ea20000000800 */
[----:B----4-:R-:W-:Y:S01]  /*1fc0*/  FADD.FTZ R15, R15, R16 ;  /* 0x000000100f0f7221 */ /* 0x010fe20000010000 */
[----:B------:R-:W-:Y:S01]  /*1fd0*/  FMUL.FTZ R25, R25, 1.4426950216293334961 ;  /* 0x3fb8aa3b19197820 */ /* 0x000fe20000410000 */
[----:B------:R4:W-:Y:S01]  /*1fe0*/  STS [R13+-0x400], R10 ;  /* 0xfffc000a0d007388 */ /* 0x0009e20000000800 */
[----:B------:R-:W-:-:S03]  /*1ff0*/  FADD.FTZ R27, -R5, R30 ;  /* 0x0000001e051b7221 */ /* 0x000fc60000010100 */
[----:B------:R-:W-:Y:S01]  /*2000*/  STS [R13+-0x200], R16 ;  /* 0xfffe00100d007388 */ /* 0x000fe20000000800 */
[----:B------:R4:W3:Y:S01]  /*2010*/  MUFU.EX2 R18, R19 ;  /* 0x0000001300127308 */ /* 0x0008e20000000800 */
[----:B-1----:R-:W-:Y:S01]  /*2020*/  FADD.FTZ R15, R15, R12 ;  /* 0x0000000c0f0f7221 */ /* 0x002fe20000010000 */
[----:B------:R-:W-:Y:S01]  /*2030*/  FMUL.FTZ R27, R27, 1.4426950216293334961 ;  /* 0x3fb8aa3b1b1b7820 */ /* 0x000fe20000410000 */
[----:B------:R-:W-:Y:S05]  /*2040*/  STS [R13], R12 ;  /* 0x0000000c0d007388 */ /* 0x000fea0000000800 */
[----:B------:R1:W0:Y:S01]  /*2050*/  MUFU.EX2 R20, R21 ;  /* 0x0000001500147308 */ /* 0x0002220000000800 */
[----:B----4-:R-:W-:Y:S01]  /*2060*/  FADD.FTZ R19, -R5, R24 ;  /* 0x0000001805137221 */ /* 0x010fe20000010100 */
[----:B--2---:R-:W-:Y:S01]  /*2070*/  FADD.FTZ R15, R15, R14 ;  /* 0x0000000e0f0f7221 */ /* 0x004fe20000010000 */
[----:B------:R-:W-:Y:S02]  /*2080*/  STS [R13+0x200], R14 ;  /* 0x0002000e0d007388 */ /* 0x000fe40000000800 */
[----:B------:R-:W-:-:S03]  /*2090*/  FMUL.FTZ R19, R19, 1.4426950216293334961 ;  /* 0x3fb8aa3b13137820 */ /* 0x000fc60000410000 */
[----:B------:R2:W4:Y:S01]  /*20a0*/  MUFU.EX2 R22, R23 ;  /* 0x0000001700167308 */ /* 0x0005220000000800 */
[----:B-1----:R-:W-:Y:S01]  /*20b0*/  FADD.FTZ R21, -R5, R28 ;  /* 0x0000001c05157221 */ /* 0x002fe20000010100 */
[----:B---3--:R-:W-:Y:S01]  /*20c0*/  FADD.FTZ R15, R15, R18 ;  /* 0x000000120f0f7221 */ /* 0x008fe20000010000 */
[----:B------:R-:W-:Y:S02]  /*20d0*/  STS [R13+0x400], R18 ;  /* 0x000400120d007388 */ /* 0x000fe40000000800 */
[----:B------:R-:W-:-:S03]  /*20e0*/  FMUL.FTZ R21, R21, 1.4426950216293334961 ;  /* 0x3fb8aa3b15157820 */ /* 0x000fc60000410000 */
[----:B------:R1:W3:Y:S01]  /*20f0*/  MUFU.EX2 R24, R25 ;  /* 0x0000001900187308 */ /* 0x0002e20000000800 */
[----:B--2---:R-:W-:Y:S01]  /*2100*/  FADD.FTZ R23, -R5, R32 ;  /* 0x0000002005177221 */ /* 0x004fe20000010100 */
[----:B0-----:R-:W-:Y:S01]  /*2110*/  FADD.FTZ R15, R15, R20 ;  /* 0x000000140f0f7221 */ /* 0x001fe20000010000 */
[----:B------:R-:W-:Y:S02]  /*2120*/  STS [R13+0x600], R20 ;  /* 0x000600140d007388 */ /* 0x000fe40000000800 */
[----:B------:R-:W-:-:S03]  /*2130*/  FMUL.FTZ R23, R23, 1.4426950216293334961 ;  /* 0x3fb8aa3b17177820 */ /* 0x000fc60000410000 */
[----:B------:R0:W2:Y:S01]  /*2140*/  MUFU.EX2 R28, R19 ;  /* 0x00000013001c7308 */ /* 0x0000a20000000800 */
[----:B-1----:R-:W-:Y:S01]  /*2150*/  FADD.FTZ R25, -R5, R34 ;  /* 0x0000002205197221 */ /* 0x002fe20000010100 */
[----:B----4-:R-:W-:Y:S01]  /*2160*/  FADD.FTZ R15, R15, R22 ;  /* 0x000000160f0f7221 */ /* 0x010fe20000010000 */
[----:B------:R-:W-:Y:S02]  /*2170*/  STS [R13+0x800], R22 ;  /* 0x000800160d007388 */ /* 0x000fe40000000800 */
[----:B------:R-:W-:-:S03]  /*2180*/  FMUL.FTZ R25, R25, 1.4426950216293334961 ;  /* 0x3fb8aa3b19197820 */ /* 0x000fc60000410000 */
[----:B------:R1:W4:Y:S01]  /*2190*/  MUFU.EX2 R30, R21 ;  /* 0x00000015001e7308 */ /* 0x0003220000000800 */
[----:B0-----:R-:W-:Y:S01]  /*21a0*/  FADD.FTZ R19, -R5, R36 ;  /* 0x0000002405137221 */ /* 0x001fe20000010100 */
[----:B---3--:R-:W-:Y:S01]  /*21b0*/  FADD.FTZ R15, R15, R24 ;  /* 0x000000180f0f7221 */ /* 0x008fe20000010000 */
[----:B------:R-:W-:Y:S02]  /*21c0*/  STS [R13+0xa00], R24 ;  /* 0x000a00180d007388 */ /* 0x000fe40000000800 */
[----:B------:R-:W-:-:S03]  /*21d0*/  FMUL.FTZ R19, R19, 1.4426950216293334961 ;  /* 0x3fb8aa3b13137820 */ /* 0x000fc60000410000 */
[----:B------:R-:W0:Y:S01]  /*21e0*/  MUFU.EX2 R32, R27 ;  /* 0x0000001b00207308 */ /* 0x000e220000000800 */
[----:B-1----:R-:W-:Y:S01]  /*21f0*/  FADD.FTZ R21, -R5, R17 ;  /* 0x0000001105157221 */ /* 0x002fe20000010100 */
        /* <DEDUP_REMOVED lines=26> */
.L_x_22129:
[----:B------:R-:W-:Y:S05]  /*23a0*/  BSYNC.RECONVERGENT B1 ;  /* 0x0000000000017941 */ /* 0x000fea0003800200 */
.L_x_22128:
        /* <DEDUP_REMOVED lines=55> */
.L_x_22132:
[----:B------:R-:W-:Y:S05]  /*2720*/  BSYNC.RECONVERGENT B1 ;  /* 0x0000000000017941 */ /* 0x000fea0003800200 */
.L_x_22131:
        /* <DEDUP_REMOVED lines=26> */
.L_x_22124:
[----:B------:R-:W-:Y:S05]  /*28d0*/  BSYNC.RECONVERGENT B0 ;  /* 0x0000000000007941 */ /* 0x000fea0003800200 */
.L_x_22123:
        /* <DEDUP_REMOVED lines=37> */
[----:B------:R-:W-:Y:S01]  /*2b30*/  IADD3 R12, PT, PT, RZ, -R10, RZ ;  /* 0x8000000aff0c7210 */ /* 0x000fe20007ffe0ff */
[----:B------:R-:W-:Y:S01]  /*2b40*/  IMAD R11, R2, 0x4, R11 ;  /* 0x00000004020b7824 */ /* 0x000fe200078e020b */
[----:B------:R-:W-:-:S07]  /*2b50*/  IADD3 R10, PT, PT, R9, R2, RZ ;  /* 0x00000002090a7210 */ /* 0x000fce0007ffe0ff */
.L_x_22137:
[----:B------:R-:W1:Y:S01]  /*2b60*/  LDS R9, [R11] ;  /* 0x000000000b097984 */ /* 0x000e620000000800 */
[----:B------:R-:W-:-:S05]  /*2b70*/  VIADD R12, R12, 0x1 ;  /* 0x000000010c0c7836 */ /* 0x000fca0000000000 */
[----:B------:R-:W-:Y:S01]  /*2b80*/  ISETP.NE.AND P0, PT, R12, RZ, PT ;  /* 0x000000ff0c00720c */ /* 0x000fe20003f05270 */
[----:B-1----:R-:W-:-:S05]  /*2b90*/  FMUL.FTZ R14, R9, R8 ;  /* 0x00000008090e7220 */ /* 0x002fca0000410000 */
[----:B------:R1:W-:Y:S02]  /*2ba0*/  STS [R11], R14 ;  /* 0x0000000e0b007388 */ /* 0x0003e40000000800 */
[----:B-1----:R-:W-:-:S05]  /*2bb0*/  IADD3 R11, PT, PT, R11, 0x200, RZ ;  /* 0x000002000b0b7810 */ /* 0x002fca0007ffe0ff */
[----:B------:R-:W-:Y:S05]  /*2bc0*/  @P0 BRA `(.L_x_22137) ;  /* 0xfffffffc00e40947 */ /* 0x000fea000383ffff */
.L_x_22136:
[----:B------:R-:W-:Y:S05]  /*2bd0*/  BSYNC.RECONVERGENT B1 ;  /* 0x0000000000017941 */ /* 0x000fea0003800200 */
.L_x_22135:
        /* <DEDUP_REMOVED lines=10> */
[----:B------:R-:W-:Y:S02]  /*2c80*/  MOV R11, UR5 ;  /* 0x00000005000b7c02 */ /* 0x000fe40008000f00 */
[----:B------:R-:W-:-:S03]  /*2c90*/  PLOP3.LUT P0, PT, PT, PT, PT, 0x8, 0x80 ;  /* 0x000000000080781c */ /* 0x000fc60003f0e170 */
[----:B------:R-:W-:-:S10]  /*2ca0*/  VIADD R11, R11, 0xfffffa00 ;  /* 0xfffffa000b0b7836 */ /* 0x000fd40000000000 */
.L_x_22140:
        /* <DEDUP_REMOVED lines=52> */
.L_x_22139:
[----:B------:R-:W-:Y:S05]  /*2ff0*/  BSYNC.RECONVERGENT B1 ;  /* 0x0000000000017941 */ /* 0x000fea0003800200 */
.L_x_22138:
        /* <DEDUP_REMOVED lines=31> */
.L_x_22142:
[----:B------:R-:W-:Y:S05]  /*31f0*/  BSYNC.RECONVERGENT B1 ;  /* 0x0000000000017941 */ /* 0x000fea0003800200 */
.L_x_22141:
        /* <DEDUP_REMOVED lines=14> */
.L_x_22134:
[----:B------:R-:W-:Y:S05]  /*32e0*/  BSYNC.RECONVERGENT B0 ;  /* 0x0000000000007941 */ /* 0x000fea0003800200 */
.L_x_22133:
[----:B------:R-:W-:Y:S01]  /*32f0*/  BAR.SYNC.DEFER_BLOCKING 0x0 ;  /* 0x0000000000007b1d */ /* 0x000fe20000010000 */
[----:B------:R-:W-:Y:S02]  /*3300*/  ISETP.NE.AND P0, PT, R2, RZ, PT ;  /* 0x000000ff0200720c */ /* 0x000fe40003f05270 */
[----:B------:R-:W-:Y:S02]  /*3310*/  SHF.R.U32.HI R23, RZ, 0x5, R2 ;  /* 0x00000005ff177819 */ /* 0x000fe40000011602 */
[----:B-12---:R-:W-:Y:S01]  /*3320*/  MOV R8, UR19 ;  /* 0x0000001300087c02 */ /* 0x006fe20008000f00 */
[----:B------:R-:W1:Y:S01]  /*3330*/  LDCU UR16, c[0x0][0x3dc] ;  /* 0x00007b80ff1077ac */ /* 0x000e620008000800 */
[----:B------:R-:W-:Y:S03]  /*3340*/  BSSY.RECONVERGENT B0, `(.L_x_22143) ;  /* 0x0000016000007945 */ /* 0x000fe60003800200 */
        /* <DEDUP_REMOVED lines=20> */
[----:B------:R3:W-:Y:S02]  /*3490*/  STG.E desc[UR14][R10.64], R6 ;  /* 0x000000060a007986 */ /* 0x0007e4000c10190e */
.L_x_22144:
[----:B-12---:R-:W-:Y:S05]  /*34a0*/  BSYNC.RECONVERGENT B0 ;  /* 0x0000000000007941 */ /* 0x006fea0003800200 */
.L_x_22143:
[----:B------:R-:W-:Y:S01]  /*34b0*/  BSSY.RECONVERGENT B1, `(.L_x_22145) ;  /* 0x0000121000017945 */ /* 0x000fe20003800200 */
[----:B------:R-:W-:Y:S01]  /*34c0*/  HFMA2 R28, -RZ, RZ, 0, 0 ;  /* 0x00000000ff1c7431 */ /* 0x000fe200000001ff */
[----:B------:R-:W-:Y:S01]  /*34d0*/  CS2R R26, SRZ ;  /* 0x00000000001a7805 */ /* 0x000fe2000001ff00 */
[----:B------:R-:W-:Y:S01]  /*34e0*/  IMAD.MOV.U32 R25, RZ, RZ, RZ ;  /* 0x000000ffff197224 */ /* 0x000fe200078e00ff */
[----:B------:R-:W-:Y:S06]  /*34f0*/  @P1 BRA `(.L_x_22146) ;  /* 0x0000001000701947 */ /* 0x000fec0003800000 */
[----:B0--3--:R-:W0:Y:S01]  /*3500*/  I2F.RP R5, R29 ;  /* 0x0000001d00057306 */ /* 0x009e220000209400 */
[----:B------:R-:W1:Y:S01]  /*3510*/  LDCU UR4, c[0x0][0x3c8] ;  /* 0x00007900ff0477ac */ /* 0x000e620008000800 */
[----:B------:R-:W-:Y:S01]  /*3520*/  IMAD.WIDE.U32 R10, R23, 0x4, RZ ;  /* 0x00000004170a7825 */ /* 0x000fe200078e00ff */
[----:B------:R-:W-:Y:S02]  /*3530*/  SHF.L.U32 R12, R2, 0x5, RZ ;  /* 0x00000005020c7819 */ /* 0x000fe400000006ff */
[----:B------:R-:W-:Y:S01]  /*3540*/  CS2R R26, SRZ ;  /* 0x00000000001a7805 */ /* 0x000fe2000001ff00 */
[----:B------:R-:W2:Y:S01]  /*3550*/  LDCU.64 UR6, c[0x0][0x3b8] ;  /* 0x00007700ff0677ac */ /* 0x000ea20008000a00 */
[----:B------:R-:W-:Y:S02]  /*3560*/  IADD3 R6, PT, PT, R4, 0x60, RZ ;  /* 0x0000006004067810 */ /* 0x000fe40007ffe0ff */
[----:B------:R-:W-:Y:S01]  /*3570*/  LOP3.LUT R4, R12, 0x60, RZ, 0xe2, !PT ;  /* 0x000000600c047812 */ /* 0x000fe200078ee2ff */
[----:B------:R-:W-:Y:S01]  /*3580*/  UIADD3 UR5, UPT, UPT, UR20, 0x1f, URZ ;  /* 0x0000001f14057890 */ /* 0x000fe2000fffe0ff */
[----:B------:R-:W-:-:S02]  /*3590*/  LEA R6, R3, R6, 0x18 ;  /* 0x0000000603067211 */ /* 0x000fc400078ec0ff */
[C---:B------:R-:W-:Y:S01]  /*35a0*/  LEA R20, R7.reuse, UR26, 0x5 ;  /* 0x0000001a07147c11 */ /* 0x040fe2000f8e28ff */
[----:B------:R-:W-:Y:S01]  /*35b0*/  IMAD R3, R7, 0x80, R4 ;  /* 0x0000008007037824 */ /* 0x000fe200078e0204 */
[----:B------:R-:W-:Y:S01]  /*35c0*/  SHF.L.U32 R21, R2, 0x3, RZ ;  /* 0x0000000302157819 */ /* 0x000fe200000006ff */
[----:B0-----:R-:W0:Y:S01]  /*35d0*/  MUFU.RCP R5, R5 ;  /* 0x0000000500057308 */ /* 0x001e220000001000 */
[----:B------:R-:W-:Y:S01]  /*35e0*/  USHF.R.U32.HI UR5, URZ, 0x5, UR5 ;  /* 0x00000005ff057899 */ /* 0x000fe20008011605 */
[----:B------:R-:W-:Y:S01]  /*35f0*/  VIADD R20, R20, 0x3 ;  /* 0x0000000314147836 */ /* 0x000fe20000000000 */
[----:B------:R-:W-:Y:S01]  /*3600*/  IADD3 R3, PT, PT, R3, 0x10, R6 ;  /* 0x0000001003037810 */ /* 0x000fe20007ffe006 */
[----:B-1----:R-:W-:Y:S01]  /*3610*/  UIMAD UR4, UR18, UR4, URZ ;  /* 0x00000004120472a4 */ /* 0x002fe2000f8e02ff */
[C---:B------:R-:W-:Y:S01]  /*3620*/  VIADD R7, R23.reuse, 0x1 ;  /* 0x0000000117077836 */ /* 0x040fe20000000000 */
[----:B------:R-:W-:Y:S01]  /*3630*/  MOV R28, RZ ;  /* 0x000000ff001c7202 */ /* 0x000fe20000000f00 */
[----:B------:R-:W-:Y:S01]  /*3640*/  VIADD R23, R23, -UR5 ;  /* 0x8000000517177c36 */ /* 0x000fe20008000000 */
[----:B------:R-:W-:-:S02]  /*3650*/  MOV R25, RZ ;  /* 0x000000ff00197202 */ /* 0x000fc40000000f00 */
[----:B------:R-:W-:-:S04]  /*3660*/  IMAD.U32 R13, RZ, RZ, UR4 ;  /* 0x00000004ff0d7e24 */ /* 0x000fc8000f8e00ff */
[----:B------:R-:W-:Y:S01]  /*3670*/  IMAD.WIDE R10, R13, 0x4, R10 ;  /* 0x000000040d0a7825 */ /* 0x000fe200078e020a */
[----:B------:R-:W1:Y:S01]  /*3680*/  LDCU UR4, c[0x0][0x3e0] ;  /* 0x00007c00ff0477ac */ /* 0x000e620008000800 */
[----:B0-----:R-:W-:Y:S02]  /*3690*/  IADD3 R8, PT, PT, R5, 0xffffffe, RZ ;  /* 0x0ffffffe05087810 */ /* 0x001fe40007ffe0ff */
[----:B--2---:R-:W-:Y:S01]  /*36a0*/  IADD3 R4, P0, PT, R10, UR6, RZ ;  /* 0x000000060a047c10 */ /* 0x004fe2000ff1e0ff */
[----:B------:R-:W0:Y:S01]  /*36b0*/  LDCU UR6, c[0x0][0x3fc] ;  /* 0x00007f80ff0677ac */ /* 0x000e220008000800 */
[----:B------:R2:W3:Y:S02]  /*36c0*/  F2I.FTZ.U32.TRUNC.NTZ R9, R8 ;  /* 0x0000000800097305 */ /* 0x0004e4000021f000 */
[----:B------:R-:W-:Y:S02]  /*36d0*/  IADD3.X R5, PT, PT, R11, UR7, RZ, P0, !PT ;  /* 0x000000070b057c10 */ /* 0x000fe400087fe4ff */
[----:B--2---:R-:W-:Y:S01]  /*36e0*/  MOV R8, RZ ;  /* 0x000000ff00087202 */ /* 0x004fe20000000f00 */
[----:B-1----:R-:W-:Y:S01]  /*36f0*/  UIMAD UR4, UR8, UR4, URZ ;  /* 0x00000004080472a4 */ /* 0x002fe2000f8e02ff */
[----:B---3--:R-:W-:Y:S01]  /*3700*/  IMAD.MOV R13, RZ, RZ, -R9 ;  /* 0x000000ffff0d7224 */ /* 0x008fe200078e0a09 */
[----:B0-----:R-:W-:-:S02]  /*3710*/  MOV R24, UR6 ;  /* 0x0000000600187c02 */ /* 0x001fc40008000f00 */
[----:B------:R-:W-:Y:S02]  /*3720*/  USHF.R.S32.HI UR6, URZ, 0x1f, UR4 ;  /* 0x0000001fff067899 */ /* 0x000fe40008011404 */
[----:B------:R-:W-:Y:S02]  /*3730*/  MOV R34, UR4 ;  /* 0x0000000400227c02 */ /* 0x000fe40008000f00 */
[----:B------:R-:W-:Y:S02]  /*3740*/  MOV R12, R13 ;  /* 0x0000000d000c7202 */ /* 0x000fe40000000f00 */
[----:B------:R-:W-:Y:S02]  /*3750*/  IADD3 R24, PT, PT, -R24, UR17, RZ ;  /* 0x0000001118187c10 */ /* 0x000fe4000fffe1ff */
[----:B-----5:R-:W-:Y:S01]  /*3760*/  MOV R35, UR6 ;  /* 0x0000000600237c02 */ /* 0x020fe20008000f00 */
[----:B------:R-:W-:-:S04]  /*3770*/  IMAD R13, R12, R29, RZ ;  /* 0x0000001d0c0d7224 */ /* 0x000fc800078e02ff */
[----:B------:R-:W-:Y:S01]  /*3780*/  IMAD.HI.U32 R6, R9, R13, R8 ;  /* 0x0000000d09067227 */ /* 0x000fe200078e0008 */
[C---:B------:R-:W-:Y:S02]  /*3790*/  LOP3.LUT R9, R21.reuse, 0x18, RZ, 0xc0, !PT ;  /* 0x0000001815097812 */ /* 0x040fe400078ec0ff */
[----:B------:R-:W-:Y:S02]  /*37a0*/  LOP3.LUT R21, R21, 0xf8, RZ, 0xc0, !PT ;  /* 0x000000f815157812 */ /* 0x000fe400078ec0ff */
[----:B------:R-:W-:-:S07]  /*37b0*/  IADD3 R22, PT, PT, R9, R20, RZ ;  /* 0x0000001409167210 */ /* 0x000fce0007ffe0ff */
.L_x_22157:
        /* <DEDUP_REMOVED lines=21> */
[----:B------:R-:W-:-:S05]  /*3910*/  @P0 IADD3 R11, PT, PT, R11, 0x1, RZ ;  /* 0x000000010b0b0810 */ /* 0x000fca0007ffe0ff */
[----:B------:R-:W-:Y:S01]  /*3920*/  IMAD.MOV.U32 R13, RZ, RZ, R11 ;  /* 0x000000ffff0d7224 */ /* 0x000fe200078e000b */
[----:B0-----:R-:W-:-:S04]  /*3930*/  IADD3 R15, PT, PT, RZ, -R9, RZ ;  /* 0x80000009ff0f7210 */ /* 0x001fc80007ffe0ff */
[----:B------:R-:W-:Y:S02]  /*3940*/  @!P2 IADD3 R13, PT, PT, RZ, -R13, RZ ;  /* 0x8000000dff0da210 */ /* 0x000fe40007ffe0ff */
[----:B------:R-:W-:Y:S01]  /*3950*/  @!P1 LOP3.LUT R13, RZ, R8, RZ, 0x33, !PT ;  /* 0x00000008ff0d9212 */ /* 0x000fe200078e33ff */
[----:B------:R-:W-:Y:S01]  /*3960*/  IMAD R15, R15, R10, RZ ;  /* 0x0000000a0f0f7224 */ /* 0x000fe200078e02ff */
[----:B------:R-:W-:Y:S02]  /*3970*/  MOV R8, RZ ;  /* 0x000000ff00087202 */ /* 0x000fe40000000f00 */
[----:B------:R-:W-:Y:S01]  /*3980*/  ISETP.NE.AND P2, PT, R14, RZ, PT ;  /* 0x000000ff0e00720c */ /* 0x000fe20003f45270 */
        /* <DEDUP_REMOVED lines=18> */
[----:B------:R-:W-:-:S03]  /*3ab0*/  IADD3 R31, PT, PT, R22, -0x3, RZ ;  /* 0xfffffffd161f7810 */ /* 0x000fc60007ffe0ff */
[----:B------:R-:W0:Y:S04]  /*3ac0*/  LDS.128 R12, [R3+-0x10] ;  /* 0xfffff000030c7984 */ /* 0x000e280000000c00 */
[----:B------:R1:W3:Y:S01]  /*3ad0*/  LDS.128 R8, [R3] ;  /* 0x0000000003087984 */ /* 0x0002e20000000c00 */
[----:B0-----:R-:W-:Y:S02]  /*3ae0*/  F2FP.F16.F32.PACK_AB R30, R15, R14 ;  /* 0x0000000e0f1e723e */ /* 0x001fe400000000ff */
[----:B------:R-:W-:Y:S01]  /*3af0*/  F2FP.F16.F32.PACK_AB R33, R13, R12 ;  /* 0x0000000c0d21723e */ /* 0x000fe200000000ff */
[----:B--2---:R-:W-:-:S03]  /*3b00*/  IMAD.WIDE R16, R17, UR16, R34 ;  /* 0x0000001011107c25 */ /* 0x004fc6000f8e0222 */
[----:B------:R-:W-:-:S04]  /*3b10*/  IADD3 R18, P0, PT, R21, R16, RZ ;  /* 0x0000001015127210 */ /* 0x000fc80007f1e0ff */
[----:B------:R-:W-:Y:S02]  /*3b20*/  IADD3.X R17, PT, PT, RZ, R17, RZ, P0, !PT ;  /* 0x00000011ff117210 */ /* 0x000fe400007fe4ff */
[C---:B------:R-:W-:Y:S02]  /*3b30*/  LEA R16, P1, R18.reuse, UR24, 0x1 ;  /* 0x0000001812107c11 */ /* 0x040fe4000f8208ff */
[----:B------:R-:W-:Y:S02]  /*3b40*/  ISETP.NE.AND P0, PT, R23, -0x1, PT ;  /* 0xffffffff1700780c */ /* 0x000fe40003f05270 */
[----:B------:R-:W-:-:S05]  /*3b50*/  LEA.HI.X R17, R18, UR25, R17, 0x1, P1 ;  /* 0x0000001912117c11 */ /* 0x000fca00088f0c11 */
[----:B------:R1:W5:Y:S01]  /*3b60*/  LDG.E.128.CONSTANT R12, desc[UR14][R16.64] ;  /* 0x0000000e100c7981 */ /* 0x000362000c1e9d00 */
[----:B------:R-:W-:Y:S05]  /*3b70*/  BSSY.RECONVERGENT B2, `(.L_x_22149) ;  /* 0x0000020000027945 */ /* 0x000fea0003800200 */
[----:B---3--:R-:W-:Y:S05]  /*3b80*/  @P0 BRA `(.L_x_22150) ;  /* 0x0000000000780947 */ /* 0x008fea0003800000 */
        /* <DEDUP_REMOVED lines=30> */
.L_x_22150:
[----:B------:R-:W-:Y:S05]  /*3d70*/  BSYNC.RECONVERGENT B2 ;  /* 0x0000000000027941 */ /* 0x000fea0003800200 */
.L_x_22149:
[----:B-----5:R-:W-:Y:S01]  /*3d80*/  HMUL2 R13, R30, R13 ;  /* 0x0000000d1e0d7232 */ /* 0x020fe20000000000 */
[----:B------:R-:W-:-:S03]  /*3d90*/  F2FP.F16.F32.PACK_AB R37, R9, R8 ;  /* 0x000000080925723e */ /* 0x000fc600000000ff */
[----:B------:R-:W-:Y:S01]  /*3da0*/  HFMA2 R13, R33, R12, R13 ;  /* 0x0000000c210d7231 */ /* 0x000fe2000000000d */
[----:B------:R-:W-:Y:S02]  /*3db0*/  F2FP.F16.F32.PACK_AB R12, R11, R10 ;  /* 0x0000000a0b0c723e */ /* 0x000fe400000000ff */
        /* <DEDUP_REMOVED lines=34> */
.L_x_22152:
[----:B------:R-:W-:Y:S05]  /*3fe0*/  BSYNC.RECONVERGENT B2 ;  /* 0x0000000000027941 */ /* 0x000fea0003800200 */
.L_x_22151:
[----:B-----5:R-:W-:-:S04]  /*3ff0*/  HMUL2 R9, R30, R9 ;  /* 0x000000091e097232 */ /* 0x020fc80000000000 */
[----:B------:R-:W-:Y:S02]  /*4000*/  HFMA2 R13, R33, R8, R9 ;  /* 0x00000008210d7231 */ /* 0x000fe40000000009 */
[----:B------:R-:W-:-:S05]  /*4010*/  IMAD.MOV.U32 R8, RZ, RZ, R12 ;  /* 0x000000ffff087224 */ /* 0x000fca00078e000c */
[----:B------:R-:W-:Y:S02]  /*4020*/  HFMA2 R9, R8, R15, R14 ;  /* 0x0000000f08097231 */ /* 0x000fe4000000000e */
        /* <DEDUP_REMOVED lines=34> */
.L_x_22154:
[----:B------:R-:W-:Y:S05]  /*4250*/  BSYNC.RECONVERGENT B2 ;  /* 0x0000000000027941 */ /* 0x000fea0003800200 */
.L_x_22153:
[----:B012---:R-:W5:Y:S02]  /*4260*/  LDG.E.128.CONSTANT R16, desc[UR14][R16.64+0x600] ;  /* 0x0006000e10107981 */ /* 0x007f64000c1e9d00 */
        /* <DEDUP_REMOVED lines=13> */
[----:B------:R-:W-:Y:S01]  /*4340*/  SEL R13, R12, RZ, !P1 ;  /* 0x000000ff0c0d7207 */ /* 0x000fe20004800000 */
[----:B------:R-:W-:Y:S01]  /*4350*/  VIADD R12, R22, 0x1 ;  /* 0x00000001160c7836 */ /* 0x000fe20000000000 */
[----:B------:R-:W-:Y:S02]  /*4360*/  ISETP.GE.AND P0, PT, R31, UR20, PT ;  /* 0x000000141f007c0c */ /* 0x000fe4000bf06270 */
[----:B------:R-:W-:Y:S02]  /*4370*/  SEL R17, R17, RZ, !P2 ;  /* 0x000000ff11117207 */ /* 0x000fe40005000000 */
[----:B------:R-:W-:-:S02]  /*4380*/  SEL R16, R16, RZ, !P0 ;  /* 0x000000ff10107207 */ /* 0x000fc40004000000 */
[----:B------:R-:W-:Y:S02]  /*4390*/  ISETP.GE.AND P0, PT, R12, UR20, PT ;  /* 0x000000140c007c0c */ /* 0x000fe4000bf06270 */
[----:B------:R-:W-:Y:S02]  /*43a0*/  IADD3 R12, PT, PT, R22, 0x2, RZ ;  /* 0x00000002160c7810 */ /* 0x000fe40007ffe0ff */
[----:B------:R-:W-:Y:S02]  /*43b0*/  PRMT R16, R16, 0x5410, R13 ;  /* 0x0000541010107816 */ /* 0x000fe4000000000d */
[----:B------:R-:W-:Y:S02]  /*43c0*/  ISETP.GE.AND P1, PT, R12, UR20, PT ;  /* 0x000000140c007c0c */ /* 0x000fe4000bf26270 */
[----:B------:R-:W-:Y:S02]  /*43d0*/  IADD3 R12, PT, PT, R22, 0x3, RZ ;  /* 0x00000003160c7810 */ /* 0x000fe40007ffe0ff */
[----:B------:R-:W-:-:S02]  /*43e0*/  PRMT R17, R17, 0x5410, R32 ;  /* 0x0000541011117816 */ /* 0x000fc40000000020 */
        /* <DEDUP_REMOVED lines=11> */
.L_x_22156:
[----:B------:R-:W-:Y:S05]  /*44a0*/  BSYNC.RECONVERGENT B2 ;  /* 0x0000000000027941 */ /* 0x000fea0003800200 */
.L_x_22155:
[----:B------:R-:W-:Y:S02]  /*44b0*/  HMUL2 R17, R30, R17 ;  /* 0x000000111e117232 */ /* 0x000fe40000000000 */
[C---:B------:R-:W-:Y:S02]  /*44c0*/  HFMA2 R14, R8.reuse, R15, R14 ;  /* 0x0000000f080e7231 */ /* 0x040fe4000000000e */
[----:B------:R-:W-:Y:S02]  /*44d0*/  HFMA2 R10, R8, R11, R10 ;  /* 0x0000000b080a7231 */ /* 0x000fe4000000000a */
[----:B------:R-:W-:-:S03]  /*44e0*/  HFMA2 R17, R33, R16, R17 ;  /* 0x0000001021117231 */ /* 0x000fc60000000011 */
[--C-:B------:R-:W-:Y:S02]  /*44f0*/  HADD2.F32 R11, -RZ, R10.reuse.H0_H0 ;  /* 0x2000000aff0b7230 */ /* 0x100fe40000004100 */
[----:B------:R-:W-:Y:S02]  /*4500*/  HADD2.F32 R10, -RZ, R10.H1_H1 ;  /* 0x3000000aff0a7230 */ /* 0x000fe40000004100 */
[----:B------:R-:W-:Y:S02]  /*4510*/  HFMA2 R17, R37, R18, R17 ;  /* 0x0000001225117231 */ /* 0x000fe40000000011 */
[--C-:B------:R-:W-:Y:S02]  /*4520*/  HADD2.F32 R12, -RZ, R14.reuse.H0_H0 ;  /* 0x2000000eff0c7230 */ /* 0x100fe40000004100 */
[----:B------:R-:W-:Y:S02]  /*4530*/  HADD2.F32 R13, -RZ, R14.H1_H1 ;  /* 0x3000000eff0d7230 */ /* 0x000fe40000004100 */
[----:B------:R-:W-:-:S03]  /*4540*/  FADD.FTZ R10, R11, R10 ;  /* 0x0000000a0b0a7221 */ /* 0x000fc60000010000 */
[----:B------:R-:W-:Y:S01]  /*4550*/  FADD.FTZ R13, R12, R13 ;  /* 0x0000000d0c0d7221 */ /* 0x000fe20000010000 */
[----:B------:R-:W-:Y:S01]  /*4560*/  FADD.FTZ R27, R27, R10 ;  /* 0x0000000a1b1b7221 */ /* 0x000fe20000010000 */
[----:B------:R-:W-:Y:S02]  /*4570*/  HFMA2 R17, R8, R19, R17 ;  /* 0x0000001308117231 */ /* 0x000fe40000000011 */
[--C-:B------:R-:W-:Y:S02]  /*4580*/  HADD2.F32 R8, -RZ, R9.reuse.H0_H0 ;  /* 0x20000009ff087230 */ /* 0x100fe40000004100 */
[----:B------:R-:W-:Y:S01]  /*4590*/  FADD.FTZ R26, R26, R13 ;  /* 0x0000000d1a1a7221 */ /* 0x000fe20000010000 */
[----:B------:R-:W-:Y:S02]  /*45a0*/  HADD2.F32 R9, -RZ, R9.H1_H1 ;  /* 0x30000009ff097230 */ /* 0x000fe40000004100 */
[--C-:B------:R-:W-:Y:S02]  /*45b0*/  HADD2.F32 R14, -RZ, R17.reuse.H0_H0 ;  /* 0x20000011ff0e7230 */ /* 0x100fe40000004100 */
[----:B------:R-:W-:-:S02]  /*45c0*/  HADD2.F32 R17, -RZ, R17.H1_H1 ;  /* 0x30000011ff117230 */ /* 0x000fc40000004100 */
[----:B------:R-:W-:-:S03]  /*45d0*/  FADD.FTZ R9, R8, R9 ;  /* 0x0000000908097221 */ /* 0x000fc60000010000 */
[----:B------:R-:W-:Y:S01]  /*45e0*/  FADD.FTZ R14, R14, R17 ;  /* 0x000000110e0e7221 */ /* 0x000fe20000010000 */
[----:B------:R-:W-:-:S03]  /*45f0*/  FADD.FTZ R28, R28, R9 ;  /* 0x000000091c1c7221 */ /* 0x000fc60000010000 */
[----:B------:R-:W-:-:S07]  /*4600*/  FADD.FTZ R25, R25, R14 ;  /* 0x0000000e19197221 */ /* 0x000fce0000010000 */
.L_x_22148:
[----:B------:R-:W-:Y:S05]  /*4610*/  BSYNC.RECONVERGENT B0 ;  /* 0x0000000000007941 */ /* 0x000fea0003800200 */
.L_x_22147:
[----:B------:R-:W-:Y:S01]  /*4620*/  IADD3 R8, PT, PT, R7, 0x3, RZ ;  /* 0x0000000307087810 */ /* 0x000fe20007ffe0ff */
[----:B------:R-:W-:Y:S01]  /*4630*/  VIADD R22, R22, 0x80 ;  /* 0x0000008016167836 */ /* 0x000fe20000000000 */
[----:B------:R-:W-:Y:S01]  /*4640*/  IADD3 R4, P1, PT, R4, 0x10, RZ ;  /* 0x0000001004047810 */ /* 0x000fe20007f3e0ff */
[----:B------:R-:W-:Y:S01]  /*4650*/  VIADD R20, R20, 0x80 ;  /* 0x0000008014147836 */ /* 0x000fe20000000000 */
[----:B------:R-:W-:Y:S02]  /*4660*/  ISETP.GE.U32.AND P0, PT, R8, UR9, PT ;  /* 0x0000000908007c0c */ /* 0x000fe4000bf06070 */
[----:B------:R-:W-:Y:S02]  /*4670*/  IADD3 R23, PT, PT, R23, 0x4, RZ ;  /* 0x0000000417177810 */ /* 0x000fe40007ffe0ff */
[----:B------:R-:W-:Y:S02]  /*4680*/  IADD3 R7, PT, PT, R7, 0x4, RZ ;  /* 0x0000000407077810 */ /* 0x000fe40007ffe0ff */
[----:B------:R-:W-:-:S02]  /*4690*/  IADD3 R3, PT, PT, R3, 0x200, RZ ;  /* 0x0000020003037810 */ /* 0x000fc40007ffe0ff */
[----:B------:R-:W-:-:S05]  /*46a0*/  IADD3.X R5, PT, PT, RZ, R5, RZ, P1, !PT ;  /* 0x00000005ff057210 */ /* 0x000fca0000ffe4ff */
[----:B------:R-:W-:Y:S05]  /*46b0*/  @!P0 BRA `(.L_x_22157) ;  /* 0xfffffff000408947 */ /* 0x000fea000383ffff */
.L_x_22146:
[----:B------:R-:W-:Y:S05]  /*46c0*/  BSYNC.RECONVERGENT B1 ;  /* 0x0000000000017941 */ /* 0x000fea0003800200 */
.L_x_22145:
[----:B------:R-:W1:Y:S01]  /*46d0*/  SHFL.BFLY PT, R3, R28, 0x2, 0x1f ;  /* 0x0c401f001c037f89 */ /* 0x000e6200000e0000 */
[----:B------:R-:W-:Y:S01]  /*46e0*/  BAR.SYNC.DEFER_BLOCKING 0x0 ;  /* 0x0000000000007b1d */ /* 0x000fe20000010000 */
[----:B------:R-:W-:Y:S02]  /*46f0*/  LOP3.LUT P0, RZ, R2, 0x3, RZ, 0xc0, !PT ;  /* 0x0000000302ff7812 */ /* 0x000fe4000780c0ff */
[----:B------:R-:W-:-:S03]  /*4700*/  SHF.R.U32.HI R13, RZ, 0x2, R0 ;  /* 0x00000002ff0d7819 */ /* 0x000fc60000011600 */
[----:B------:R-:W-:Y:S01]  /*4710*/  BSSY.RECONVERGENT B0, `(.L_x_22158) ;  /* 0x000001d000007945 */ /* 0x000fe20003800200 */
[----:B------:R-:W0:Y:S04]  /*4720*/  SHFL.BFLY PT, R4, R27, 0x2, 0x1f ;  /* 0x0c401f001b047f89 */ /* 0x000e2800000e0000 */
[----:B------:R-:W2:Y:S04]  /*4730*/  SHFL.BFLY PT, R7, R26, 0x2, 0x1f ;  /* 0x0c401f001a077f89 */ /* 0x000ea800000e0000 */
[----:B---3--:R-:W3:Y:S01]  /*4740*/  SHFL.BFLY PT, R6, R25, 0x2, 0x1f ;  /* 0x0c401f0019067f89 */ /* 0x008ee200000e0000 */
[----:B-1----:R-:W-:Y:S01]  /*4750*/  FADD.FTZ R3, R3, R28 ;  /* 0x0000001c03037221 */ /* 0x002fe20000010000 */
[----:B0-----:R-:W-:-:S04]  /*4760*/  FADD.FTZ R5, R4, R27 ;  /* 0x0000001b04057221 */ /* 0x001fc80000010000 */
[----:B------:R-:W0:Y:S01]  /*4770*/  SHFL.BFLY PT, R4, R3, 0x1, 0x1f ;  /* 0x0c201f0003047f89 */ /* 0x000e2200000e0000 */
[----:B--2---:R-:W-:Y:S01]  /*4780*/  FADD.FTZ R8, R7, R26 ;  /* 0x0000001a07087221 */ /* 0x004fe20000010000 */
[----:B------:R-:W-:Y:S01]  /*4790*/  LOP3.LUT R7, R2, 0x3c0, RZ, 0xc0, !PT ;  /* 0x000003c002077812 */ /* 0x000fe200078ec0ff */
[----:B---3--:R-:W-:-:S03]  /*47a0*/  FADD.FTZ R10, R6, R25 ;  /* 0x00000019060a7221 */ /* 0x008fc60000010000 */
[----:B------:R-:W1:Y:S01]  /*47b0*/  SHFL.BFLY PT, R9, R8, 0x1, 0x1f ;  /* 0x0c201f0008097f89 */ /* 0x000e6200000e0000 */
[----:B------:R-:W-:-:S03]  /*47c0*/  ISETP.NE.OR P1, PT, R7, 0x40, P0 ;  /* 0x000000400700780c */ /* 0x000fc60000725670 */
[----:B------:R-:W2:Y:S04]  /*47d0*/  SHFL.BFLY PT, R6, R5, 0x1, 0x1f ;  /* 0x0c201f0005067f89 */ /* 0x000ea800000e0000 */
[----:B------:R-:W3:Y:S01]  /*47e0*/  SHFL.BFLY PT, R11, R10, 0x1, 0x1f ;  /* 0x0c201f000a0b7f89 */ /* 0x000ee200000e0000 */
[----:B0-----:R-:W-:Y:S01]  /*47f0*/  FADD.FTZ R4, R3, R4 ;  /* 0x0000000403047221 */ /* 0x001fe20000010000 */
[----:B------:R-:W-:Y:S01]  /*4800*/  LOP3.LUT R3, R13, 0x3e0, R2, 0xf8, !PT ;  /* 0x000003e00d037812 */ /* 0x000fe200078ef802 */
[----:B-1----:R-:W-:Y:S01]  /*4810*/  FADD.FTZ R9, R8, R9 ;  /* 0x0000000908097221 */ /* 0x002fe20000010000 */
        /* <DEDUP_REMOVED lines=12> */
.L_x_22159:
[----:B------:R-:W-:Y:S05]  /*48e0*/  BSYNC.RECONVERGENT B0 ;  /* 0x0000000000007941 */ /* 0x000fea0003800200 */
.L_x_22158:
        /* <DEDUP_REMOVED lines=57> */
.L_x_22160:
        /* <DEDUP_REMOVED lines=16> */
.L_x_27649:


//--------------------- .text._ZN4vllm25paged_attention_v2_kernelIttLi256ELi16ELi128ELNS_18Fp8KVCacheDataTypeE0ELb0ELi512EEEvPfS2_PT_PKS3_PKT0_S9_ifPKiSB_iPKfiiiSD_SD_iiiii --------------------------
	.section	.text._ZN4vllm25paged_attention_v2_kernelIttLi256ELi16ELi128ELNS_18Fp8KVCacheDataTypeE0ELb0ELi512EEEvPfS2_PT_PKS3_PKT0_S9_ifPKiSB_iPKfiiiSD_SD_iiiii,"ax",@progbits
	.align	128
        .global         _ZN4vllm25paged_attention_v2_kernelIttLi256ELi16ELi128ELNS_18Fp8KVCacheDataTypeE0ELb0ELi512EEEvPfS2_PT_PKS3_PKT0_S9_ifPKiSB_iPKfiiiSD_SD_iiiii
        .type           _ZN4vllm25paged_attention_v2_kernelIttLi256ELi16ELi128ELNS_18Fp8KVCacheDataTypeE0ELb0ELi512EEEvPfS2_PT_PKS3_PKT0_S9_ifPKiSB_iPKfiiiSD_SD_iiiii,@function
        .size           _ZN4vllm25paged_attention_v2_kernelIttLi256ELi16ELi128ELNS_18Fp8KVCacheDataTypeE0ELb0ELi512EEEvPfS2_PT_PKS3_PKT0_S9_ifPKiSB_iPKfiiiSD_SD_iiiii,(.L_x_27650 - _ZN4vllm25paged_attention_v2_kernelIttLi256ELi16ELi128ELNS_18Fp8KVCacheDataTypeE0ELb0ELi512EEEvPfS2_PT_PKS3_PKT0_S9_ifPKiSB_iPKfiiiSD_SD_iiiii)
        .other          _ZN4vllm25paged_attention_v2_kernelIttLi256ELi16ELi128ELNS_18Fp8KVCacheDataTypeE0ELb0ELi512EEEvPfS2_PT_PKS3_PKT0_S9_ifPKiSB_iPKfiiiSD_SD_iiiii,@"STO_CUDA_ENTRY STV_DEFAULT"
_ZN4vllm25paged_attention_v2_kernelIttLi256ELi16ELi128ELNS_18Fp8KVCacheDataTypeE0ELb0ELi512EEEvPfS2_PT_PKS3_PKT0_S9_ifPKiSB_iPKfiiiSD_SD_iiiii:
.text._ZN4vllm25paged_attention_v2_kernelIttLi256ELi16ELi128ELNS_18Fp8KVCacheDataTypeE0ELb0ELi512EEEvPfS2_PT_PKS3_PKT0_S9_ifPKiSB_iPKfiiiSD_SD_iiiii:
        /* <DEDUP_REMOVED lines=11> */
[----:B------:R-:W1:Y:S01]  /*00b0*/  LDC.64 R6, c[0x0][0x3d0] ;  /* 0x0000f400ff067b82 */ /* 0x000e620000000a00 */
[----:B------:R-:W2:Y:S01]  /*00c0*/  LDCU UR4, c[0x0][0x3d8] ;  /* 0x00007b00ff0477ac */ /* 0x000ea20008000800 */
[----:B------:R-:W3:Y:S06]  /*00d0*/  S2R R3, SR_CTAID.X ;  /* 0x0000000000037919 */ /* 0x000eec0000002500 */
[----:B------:R-:W4:Y:S01]  /*00e0*/  LDC R15, c[0x0][0x3b0] ;  /* 0x0000ec00ff0f7b82 */ /* 0x000f220000000800 */
[----:B------:R-:W-:Y:S01]  /*00f0*/  IMAD.MOV.U32 R47, RZ, RZ, RZ ;  /* 0x000000ffff2f7224 */ /* 0x000fe200078e00ff */
[----:B------:R-:W0:Y:S01]  /*0100*/  LDCU UR8, c[0x0][0x3e0] ;  /* 0x00007c00ff0877ac */ /* 0x000e220008000800 */
[----:B------:R-:W0:Y:S05]  /*0110*/  LDCU UR9, c[0x0][0x3dc] ;  /* 0x00007b80ff0977ac */ /* 0x000e2a0008000800 */
[----:B------:R-:W4:Y:S01]  /*0120*/  LDC R12, c[0x0][0x370] ;  /* 0x0000dc00ff0c7b82 */ /* 0x000f220000000800 */
[----:B------:R-:W0:Y:S01]  /*0130*/  LDCU UR12, c[0x0][0x3b4] ;  /* 0x00007680ff0c77ac */ /* 0x000e220008000800 */
[----:B--2---:R-:W-:Y:S01]  /*0140*/  IMAD R4, R40, UR4, RZ ;  /* 0x0000000428047c24 */ /* 0x004fe2000f8e02ff */
[----:B------:R-:W2:Y:S01]  /*0150*/  LDCU.64 UR10, c[0x0][0x3a0] ;  /* 0x00007400ff0a77ac */ /* 0x000ea20008000a00 */
[----:B-1----:R-:W-:-:S04]  /*0160*/  ISETP.NE.U32.AND P0, PT, R6, RZ, PT ;  /* 0x000000ff0600720c */ /* 0x002fc80003f05070 */
[----:B------:R-:W-:Y:S02]  /*0170*/  ISETP.NE.AND.EX P0, PT, R7, RZ, PT, P0 ;  /* 0x000000ff0700720c */ /* 0x000fe40003f05300 */
[----:B0-----:R-:W-:-:S13]  /*0180*/  ISETP.GT.U32.AND P1, PT, R2, 0x3f, PT ;  /* 0x0000003f0200780c */ /* 0x001fda0003f24070 */
[----:B------:R-:W0:Y:S01]  /*0190*/  @!P1 LDC.64 R10, c[0x0][0x398] ;  /* 0x0000e600ff0a9b82 */ /* 0x000e220000000a00 */
[----:B------:R-:W-:Y:S02]  /*01a0*/  @!P1 SHF.L.U32 R5, R2, 0x2, RZ ;  /* 0x0000000202059819 */ /* 0x000fe400000006ff */
[----:B---3--:R-:W-:-:S04]  /*01b0*/  @!P1 SHF.L.U32 R6, R3, 0x8, RZ ;  /* 0x0000000803069819 */ /* 0x008fc800000006ff */
[----:B------:R-:W-:Y:S02]  /*01c0*/  @!P1 IADD3 R5, P2, P3, R5, R4, R6 ;  /* 0x0000000405059210 */ /* 0x000fe40007b5e006 */
[----:B------:R-:W-:-:S04]  /*01d0*/  SHF.R.S32.HI R4, RZ, 0x1f, R4 ;  /* 0x0000001fff047819 */ /* 0x000fc80000011404 */
[----:B------:R-:W-:Y:S02]  /*01e0*/  @!P1 IADD3.X R4, PT, PT, RZ, R4, RZ, P2, P3 ;  /* 0x00000004ff049210 */ /* 0x000fe400017e64ff */
[----:B0-----:R-:W-:-:S04]  /*01f0*/  @!P1 LEA R6, P2, R5, R10, 0x1 ;  /* 0x0000000a05069211 */ /* 0x001fc800078408ff */
[----:B------:R-:W-:Y:S02]  /*0200*/  @!P1 LEA.HI.X R7, R5, R11, R4, 0x1, P2 ;  /* 0x0000000b05079211 */ /* 0x000fe400010f0c04 */
[----:B----4-:R-:W-:Y:S01]  /*0210*/  IABS R13, R15 ;  /* 0x0000000f000d7213 */ /* 0x010fe20000000000 */
[----:B------:R-:W0:Y:S03]  /*0220*/  @P0 LDC.64 R4, c[0x0][0x3d0] ;  /* 0x0000f400ff040b82 */ /* 0x000e260000000a00 */
[----:B------:R-:W3:Y:S01]  /*0230*/  @!P1 LDG.E.64.CONSTANT R6, desc[UR6][R6.64] ;  /* 0x0000000606069981 */ /* 0x000ee2000c1e9b00 */
[----:B------:R-:W1:Y:S08]  /*0240*/  I2F.RP R8, R13 ;  /* 0x0000000d00087306 */ /* 0x000e700000209400 */
[----:B-1----:R-:W1:Y:S01]  /*0250*/  MUFU.RCP R8, R8 ;  /* 0x0000000800087308 */ /* 0x002e620000001000 */
[----:B0-----:R-:W-:-:S05]  /*0260*/  @P0 IMAD.WIDE.U32 R4, R3, 0x4, R4 ;  /* 0x0000000403040825 */ /* 0x001fca00078e0004 */
[----:B------:R0:W5:Y:S01]  /*0270*/  @P0 LDG.E.CONSTANT R47, desc[UR6][R4.64] ;  /* 0x00000006042f0981 */ /* 0x000162000c1e9900 */
[----:B------:R-:W4:Y:S01]  /*0280*/  S2UR UR5, SR_CgaCtaId ;  /* 0x00000000000579c3 */ /* 0x000f220000008800 */
[----:B------:R-:W-:Y:S01]  /*0290*/  UMOV UR4, 0x400 ;  /* 0x0000040000047882 */ /* 0x000fe20000000000 */
[----:B------:R-:W-:Y:S01]  /*02a0*/  BSSY B0, `(.L_x_22161) ;  /* 0x000023b000007945 */ /* 0x000fe20003800000 */
[----:B------:R-:W-:Y:S02]  /*02b0*/  MOV R46, UR4 ;  /* 0x00000004002e7c02 */ /* 0x000fe40008000f00 */
[----:B------:R-:W2:Y:S01]  /*02c0*/  LDCU UR4, c[0x0][0x3c8] ;  /* 0x00007900ff0477ac */ /* 0x000ea20008000800 */
[----:B-1----:R-:W-:Y:S02]  /*02d0*/  IADD3 R10, PT, PT, R8, 0xffffffe, RZ ;  /* 0x0ffffffe080a7810 */ /* 0x002fe40007ffe0ff */
[----:B------:R-:W-:Y:S02]  /*02e0*/  MOV R44, 0xff7fffff ;  /* 0xff7fffff002c7802 */ /* 0x000fe40000000f00 */
[----:B------:R1:W2:Y:S01]  /*02f0*/  F2I.FTZ.U32.TRUNC.NTZ R11, R10 ;  /* 0x0000000a000b7305 */ /* 0x0002a2000021f000 */
[----:B0-----:R-:W-:Y:S01]  /*0300*/  IABS R4, R12 ;  /* 0x0000000c00047213 */ /* 0x001fe20000000000 */
[----:B-1----:R-:W-:Y:S01]  /*0310*/  HFMA2 R10, -RZ, RZ, 0, 0 ;  /* 0x00000000ff0a7431 */ /* 0x002fe200000001ff */
[----:B--2---:R-:W-:-:S05]  /*0320*/  IADD3 R14, PT, PT, RZ, -R11, RZ ;  /* 0x8000000bff0e7210 */ /* 0x004fca0007ffe0ff */
        /* <DEDUP_REMOVED lines=14> */
[----:B------:R-:W-:Y:S02]  /*0410*/  @!P3 IADD3 R12, PT, PT, RZ, -R12, RZ ;  /* 0x8000000cff0cb210 */ /* 0x000fe40007ffe0ff */
[----:B------:R-:W-:Y:S02]  /*0420*/  @!P2 LOP3.LUT R12, RZ, R15, RZ, 0x33, !PT ;  /* 0x0000000fff0ca212 */ /* 0x000fe400078e33ff */
[----:B------:R-:W-:Y:S02]  /*0430*/  SHF.R.U32.HI R15, RZ, 0x1, R2 ;  /* 0x00000001ff0f7819 */ /* 0x000fe40000011602 */
[-C--:B------:R-:W-:Y:S02]  /*0440*/  IABS R13, R12.reuse ;  /* 0x0000000c000d7213 */ /* 0x080fe40000000000 */
[----:B------:R-:W-:Y:S02]  /*0450*/  IABS R14, R12 ;  /* 0x0000000c000e7213 */ /* 0x000fe40000000000 */
        /* <DEDUP_REMOVED lines=9> */
[----:B------:R-:W-:-:S05]  /*04f0*/  IADD3 R11, PT, PT, RZ, -R14, RZ ;  /* 0x8000000eff0b7210 */ /* 0x000fca0007ffe0ff */
[----:B------:R-:W-:-:S04]  /*0500*/  IMAD.HI.U32 R8, R5, R10, RZ ;  /* 0x0000000a05087227 */ /* 0x000fc800078e00ff */
[----:B------:R-:W-:Y:S01]  /*0510*/  IMAD R4, R8, R11, R10 ;  /* 0x0000000b08047224 */ /* 0x000fe200078e020a */
[----:B------:R-:W-:Y:S01]  /*0520*/  SHF.L.U32 R10, R2, 0x8, RZ ;  /* 0x00000008020a7819 */ /* 0x000fe200000006ff */
[----:B----4-:R-:W-:-:S03]  /*0530*/  IMAD.U32 R5, RZ, RZ, UR5 ;  /* 0x00000005ff057e24 */ /* 0x010fc6000f8e00ff */
[----:B------:R-:W-:Y:S02]  /*0540*/  ISETP.GT.U32.AND P2, PT, R13, R4, PT ;  /* 0x000000040d00720c */ /* 0x000fe40003f44070 */
[----:B------:R-:W-:Y:S02]  /*0550*/  LOP3.LUT R10, R10, 0x100, RZ, 0xc0, !PT ;  /* 0x000001000a0a7812 */ /* 0x000fe400078ec0ff */
[----:B------:R-:W-:-:S04]  /*0560*/  LEA R11, R5, R46, 0x18 ;  /* 0x0000002e050b7211 */ /* 0x000fc800078ec0ff */
[----:B------:R-:W-:Y:S02]  /*0570*/  IADD3 R10, PT, PT, R10, R11, RZ ;  /* 0x0000000b0a0a7210 */ /* 0x000fe40007ffe0ff */
[----:B------:R-:W-:Y:S02]  /*0580*/  LEA R11, R0, 0x20, 0x5 ;  /* 0x00000020000b7811 */ /* 0x000fe400078e28ff */
[----:B------:R-:W-:Y:S02]  /*0590*/  @!P1 LEA R10, R15, R10, 0x3 ;  /* 0x0000000a0f0a9211 */ /* 0x000fe400078e18ff */
[-C--:B------:R-:W-:Y:S02]  /*05a0*/  @!P2 IADD3 R4, PT, PT, R4, -R13.reuse, RZ ;  /* 0x8000000d0404a210 */ /* 0x080fe40007ffe0ff */
[----:B------:R-:W-:Y:S02]  /*05b0*/  @!P2 IADD3 R8, PT, PT, R8, 0x1, RZ ;  /* 0x000000010808a810 */ /* 0x000fe40007ffe0ff */
[----:B------:R-:W-:-:S02]  /*05c0*/  ISETP.GE.U32.AND P0, PT, R4, R13, PT ;  /* 0x0000000d0400720c */ /* 0x000fc40003f06070 */
[----:B------:R-:W-:Y:S02]  /*05d0*/  LOP3.LUT R4, R3, R12, RZ, 0x3c, !PT ;  /* 0x0000000c03047212 */ /* 0x000fe400078e3cff */
[----:B------:R-:W-:Y:S02]  /*05e0*/  SHF.R.U32.HI R13, RZ, 0x5, R2 ;  /* 0x00000005ff0d7819 */ /* 0x000fe40000011602 */
[----:B------:R-:W-:Y:S01]  /*05f0*/  ISETP.GE.AND P3, PT, R4, RZ, PT ;  /* 0x000000ff0400720c */ /* 0x000fe20003f66270 */
[----:B------:R-:W-:Y:S01]  /*0600*/  VIADD R4, R48, 0xf ;  /* 0x0000000f30047836 */ /* 0x000fe20000000000 */
[----:B------:R-:W-:-:S04]  /*0610*/  LEA R45, R0, R13, 0x5 ;  /* 0x0000000d002d7211 */ /* 0x000fc800078e28ff */
[----:B------:R-:W-:Y:S02]  /*0620*/  SHF.R.U32.HI R4, RZ, 0x4, R4 ;  /* 0x00000004ff047819 */ /* 0x000fe40000011604 */
[----:B------:R-:W-:Y:S02]  /*0630*/  @P0 IADD3 R8, PT, PT, R8, 0x1, RZ ;  /* 0x0000000108080810 */ /* 0x000fe40007ffe0ff */
[----:B------:R-:W-:-:S03]  /*0640*/  VIMNMX.U32 R11, PT, PT, R4, R11, PT ;  /* 0x0000000b040b7248 */ /* 0x000fc60003fe0000 */
[----:B------:R-:W-:Y:S01]  /*0650*/  IMAD.MOV.U32 R4, RZ, RZ, R8 ;  /* 0x000000ffff047224 */ /* 0x000fe200078e0008 */
[----:B------:R-:W-:Y:S01]  /*0660*/  ISETP.GE.U32.AND P0, PT, R45, R11, PT ;  /* 0x0000000b2d00720c */ /* 0x000fe20003f06070 */
[----:B------:R-:W-:-:S03]  /*0670*/  IMAD R11, R40, UR4, RZ ;  /* 0x00000004280b7c24 */ /* 0x000fc6000f8e02ff */
[----:B------:R-:W-:Y:S01]  /*0680*/  @!P3 IADD3 R4, PT, PT, RZ, -R4, RZ ;  /* 0x80000004ff04b210 */ /* 0x000fe20007ffe0ff */
[----:B---3--:R0:W-:Y:S01]  /*0690*/  @!P1 STS.64 [R10], R6 ;  /* 0x000000060a009388 */ /* 0x0081e20000000a00 */
[----:B------:R-:W-:Y:S01]  /*06a0*/  BAR.SYNC.DEFER_BLOCKING 0x0 ;  /* 0x0000000000007b1d */ /* 0x000fe20000010000 */
[----:B------:R-:W-:-:S13]  /*06b0*/  ISETP.NE.AND P1, PT, R12, RZ, PT ;  /* 0x000000ff0c00720c */ /* 0x000fda0003f25270 */
[----:B------:R-:W-:Y:S01]  /*06c0*/  @!P1 LOP3.LUT R4, RZ, R12, RZ, 0x33, !PT ;  /* 0x0000000cff049212 */ /* 0x000fe200078e33ff */
[----:B0-----:R-:W-:Y:S06]  /*06d0*/  @P0 BRA `(.L_x_22162) ;  /* 0x0000001c00dc0947 */ /* 0x001fec0003800000 */
[----:B------:R-:W0:Y:S01]  /*06e0*/  LDCU.64 UR4, c[0x0][0x3b8] ;  /* 0x00007700ff0477ac */ /* 0x000e220008000a00 */
[----:B------:R-:W-:Y:S01]  /*06f0*/  IMAD.WIDE.U32 R6, R45, 0x4, RZ ;  /* 0x000000042d067825 */ /* 0x000fe200078e00ff */
[----:B------:R-:W-:Y:S02]  /*0700*/  SHF.L.U32 R2, R15, 0x2, RZ ;  /* 0x000000020f027819 */ /* 0x000fe400000006ff */
[----:B------:R-:W-:Y:S01]  /*0710*/  LEA R9, R13, R9, 0x4 ;  /* 0x000000090d097211 */ /* 0x000fe200078e20ff */
[----:B------:R-:W-:Y:S01]  /*0720*/  VIADD R46, R46, 0x220 ;  /* 0x000002202e2e7836 */ /* 0x000fe20000000000 */
[----:B------:R-:W-:Y:S01]  /*0730*/  LOP3.LUT R8, R2, 0x3c, RZ, 0xc0, !PT ;  /* 0x0000003c02087812 */ /* 0x000fe200078ec0ff */
[----:B------:R-:W-:Y:S01]  /*0740*/  IMAD.WIDE R6, R11, 0x4, R6 ;  /* 0x000000040b067825 */ /* 0x000fe200078e0206 */
[----:B------:R-:W-:Y:S02]  /*0750*/  LOP3.LUT R2, R15, 0xf, RZ, 0xc0, !PT ;  /* 0x0000000f0f027812 */ /* 0x000fe400078ec0ff */
[----:B------:R-:W-:-:S02]  /*0760*/  LEA R5, R5, R46, 0x18 ;  /* 0x0000002e05057211 */ /* 0x000fc400078ec0ff */
[----:B------:R-:W-:Y:S02]  /*0770*/  LEA R8, R13, R8, 0x6 ;  /* 0x000000080d087211 */ /* 0x000fe400078e30ff */
[----:B------:R-:W-:Y:S02]  /*0780*/  IADD3 R9, PT, PT, R2, R9, RZ ;  /* 0x0000000902097210 */ /* 0x000fe40007ffe0ff */
[----:B------:R-:W-:Y:S01]  /*0790*/  MOV R44, 0xff7fffff ;  /* 0xff7fffff002c7802 */ /* 0x000fe20000000f00 */
[----:B------:R-:W-:Y:S01]  /*07a0*/  IMAD.IADD R42, R8, 0x1, R5 ;  /* 0x00000001082a7824 */ /* 0x000fe200078e0205 */
[----:B0-----:R-:W-:Y:S02]  /*07b0*/  IADD3 R6, P0, PT, R6, UR4, RZ ;  /* 0x0000000406067c10 */ /* 0x001fe4000ff1e0ff */
[----:B------:R-:W-:Y:S02]  /*07c0*/  IADD3 R43, PT, PT, -R48, R9, RZ ;  /* 0x00000009302b7210 */ /* 0x000fe40007ffe1ff */
[----:B------:R-:W-:-:S02]  /*07d0*/  IADD3.X R7, PT, PT, R7, UR5, RZ, P0, !PT ;  /* 0x0000000507077c10 */ /* 0x000fc400087fe4ff */
[----:B------:R-:W-:-:S07]  /*07e0*/  IADD3 R41, PT, PT, R9, 0x1, RZ ;  /* 0x0000000109297810 */ /* 0x000fce0007ffe0ff */
.L_x_22164:
[----:B------:R-:W2:Y:S01]  /*07f0*/  LDG.E.CONSTANT R5, desc[UR6][R6.64] ;  /* 0x0000000606057981 */ /* 0x000ea2000c1e9900 */
[----:B------:R-:W-:Y:S01]  /*0800*/  IMAD R9, R4, UR8, RZ ;  /* 0x0000000804097c24 */ /* 0x000fe2000f8e02ff */
[----:B0-----:R-:W0:Y:S02]  /*0810*/  S2R R2, SR_TID.X ;  /* 0x0000000000027919 */ /* 0x001e240000002100 */
[----:B0-----:R-:W-:-:S05]  /*0820*/  IMAD.SHL.U32 R10, R2, 0x4, RZ ;  /* 0x00000004020a7824 */ /* 0x001fca00078e00ff */
[----:B------:R-:W-:-:S04]  /*0830*/  LOP3.LUT R8, R10, 0x78, RZ, 0xc0, !PT ;  /* 0x000000780a087812 */ /* 0x000fc800078ec0ff */
[----:B------:R-:W-:-:S04]  /*0840*/  IADD3 R8, P0, PT, R9, R8, RZ ;  /* 0x0000000809087210 */ /* 0x000fc80007f1e0ff */
[----:B------:R-:W-:Y:S01]  /*0850*/  LEA.HI.X.SX32 R9, R9, RZ, 0x1, P0 ;  /* 0x000000ff09097211 */ /* 0x000fe200000f0eff */
[----:B------:R-:W0:Y:S02]  /*0860*/  S2UR UR4, SR_CgaCtaId ;  /* 0x00000000000479c3 */ /* 0x000e240000008800 */
[----:B--2---:R-:W-:Y:S01]  /*0870*/  IMAD.WIDE R8, R5, UR9, R8 ;  /* 0x0000000905087c25 */ /* 0x004fe2000f8e0208 */
[----:B------:R-:W-:-:S04]  /*0880*/  LOP3.LUT R5, R10, 0x4, RZ, 0xc0, !PT ;  /* 0x000000040a057812 */ /* 0x000fc800078ec0ff */
[----:B------:R-:W-:-:S04]  /*0890*/  IADD3 R5, P0, PT, R8, R5, RZ ;  /* 0x0000000508057210 */ /* 0x000fc80007f1e0ff */
[----:B------:R-:W-:Y:S02]  /*08a0*/  IADD3.X R8, PT, PT, RZ, R9, RZ, P0, !PT ;  /* 0x00000009ff087210 */ /* 0x000fe400007fe4ff */
[----:B------:R-:W-:-:S04]  /*08b0*/  LEA R50, P0, R5, UR10, 0x1 ;  /* 0x0000000a05327c11 */ /* 0x000fc8000f8008ff */
[----:B------:R-:W-:-:S05]  /*08c0*/  LEA.HI.X R51, R5, UR11, R8, 0x1, P0 ;  /* 0x0000000b05337c11 */ /* 0x000fca00080f0c08 */
[----:B------:R-:W2:Y:S04]  /*08d0*/  LDG.E.64.CONSTANT R32, desc[UR6][R50.64+0x100] ;  /* 0x0001000632207981 */ /* 0x000ea8000c1e9b00 */
[----:B------:R-:W3:Y:S04]  /*08e0*/  LDG.E.64.CONSTANT R34, desc[UR6][R50.64] ;  /* 0x0000000632227981 */ /* 0x000ee8000c1e9b00 */
[----:B------:R-:W4:Y:S04]  /*08f0*/  LDG.E.64.CONSTANT R20, desc[UR6][R50.64+0x200] ;  /* 0x0002000632147981 */ /* 0x000f28000c1e9b00 */
[----:B------:R-:W4:Y:S04]  /*0900*/  LDG.E.64.CONSTANT R30, desc[UR6][R50.64+0x300] ;  /* 0x00030006321e7981 */ /* 0x000f28000c1e9b00 */
[----:B------:R-:W4:Y:S04]  /*0910*/  LDG.E.64.CONSTANT R28, desc[UR6][R50.64+0x400] ;  /* 0x00040006321c7981 */ /* 0x000f28000c1e9b00 */
[----:B------:R-:W4:Y:S04]  /*0920*/  LDG.E.64.CONSTANT R24, desc[UR6][R50.64+0x500] ;  /* 0x0005000632187981 */ /* 0x000f28000c1e9b00 */
[----:B------:R-:W4:Y:S04]  /*0930*/  LDG.E.64.CONSTANT R26, desc[UR6][R50.64+0x600] ;  /* 0x00060006321a7981 */ /* 0x000f28000c1e9b00 */
[----:B------:R-:W4:Y:S04]  /*0940*/  LDG.E.64.CONSTANT R18, desc[UR6][R50.64+0x700] ;  /* 0x0007000632127981 */ /* 0x000f28000c1e9b00 */
[----:B------:R-:W4:Y:S01]  /*0950*/  LDG.E.64.CONSTANT R16, desc[UR6][R50.64+0x800] ;  /* 0x0008000632107981 */ /* 0x000f22000c1e9b00 */
[----:B------:R-:W-:Y:S01]  /*0960*/  UMOV UR5, 0x400 ;  /* 0x0000040000057882 */ /* 0x000fe20000000000 */
[----:B0-----:R-:W-:Y:S01]  /*0970*/  IMAD.U32 R5, RZ, RZ, UR4 ;  /* 0x00000004ff057e24 */ /* 0x001fe2000f8e00ff */
[----:B------:R-:W-:Y:S01]  /*0980*/  SHF.L.U32 R8, R2, 0x8, RZ ;  /* 0x0000000802087819 */ /* 0x000fe200000006ff */
[----:B------:R-:W4:Y:S01]  /*0990*/  LDG.E.64.CONSTANT R22, desc[UR6][R50.64+0x900] ;  /* 0x0009000632167981 */ /* 0x000f22000c1e9b00 */
[----:B------:R-:W-:-:S02]  /*09a0*/  MOV R46, UR5 ;  /* 0x00000005002e7c02 */ /* 0x000fc40008000f00 */
[----:B------:R-:W-:Y:S01]  /*09b0*/  LOP3.LUT R8, R8, 0x100, RZ, 0xc0, !PT ;  /* 0x0000010008087812 */ /* 0x000fe200078ec0ff */
[----:B------:R-:W4:Y:S01]  /*09c0*/  LDG.E.64.CONSTANT R36, desc[UR6][R50.64+0xa00] ;  /* 0x000a000632247981 */ /* 0x000f22000c1e9b00 */
[----:B------:R-:W-:-:S04]  /*09d0*/  LEA R49, R5, R46, 0x18 ;  /* 0x0000002e05317211 */ /* 0x000fc800078ec0ff */
[----:B------:R-:W-:-:S05]  /*09e0*/  IADD3 R49, PT, PT, R8, R49, RZ ;  /* 0x0000003108317210 */ /* 0x000fca0007ffe0ff */
[----:B------:R-:W0:Y:S02]  /*09f0*/  LDS.128 R8, [R49] ;  /* 0x0000000031087984 */ /* 0x000e240000000c00 */
[----:B0-----:R-:W-:Y:S02]  /*0a00*/  HADD2.F32 R12, -RZ, R10.H0_H0 ;  /* 0x2000000aff0c7230 */ /* 0x001fe40000004100 */
[----:B------:R-:W-:Y:S02]  /*0a10*/  HADD2.F32 R38, -RZ, R8.H0_H0 ;  /* 0x20000008ff267230 */ /* 0x000fe40000004100 */
[----:B------:R-:W-:Y:S02]  /*0a20*/  HADD2.F32 R10, -RZ, R10.H1_H1 ;  /* 0x3000000aff0a7230 */ /* 0x000fe40000004100 */
[----:B------:R-:W-:Y:S02]  /*0a30*/  HADD2.F32 R8, -RZ, R8.H1_H1 ;  /* 0x30000008ff087230 */ /* 0x000fe40000004100 */
[----:B--2---:R-:W-:-:S05]  /*0a40*/  HADD2.F32 R13, -RZ, R32.H0_H0 ;  /* 0x20000020ff0d7230 */ /* 0x004fca0000004100 */
[----:B------:R-:W-:Y:S01]  /*0a50*/  FMUL.FTZ R15, R12, R13 ;  /* 0x0000000d0c0f7220 */ /* 0x000fe20000410000 */
[----:B---3--:R-:W-:-:S05]  /*0a60*/  HADD2.F32 R13, -RZ, R34.H0_H0 ;  /* 0x20000022ff0d7230 */ /* 0x008fca0000004100 */
[----:B------:R-:W-:Y:S02]  /*0a70*/  FFMA.FTZ R38, R38, R13, R15 ;  /* 0x0000000d26267223 */ /* 0x000fe4000001000f */
[----:B------:R-:W0:Y:S01]  /*0a80*/  LDS.128 R12, [R49+0x10] ;  /* 0x00001000310c7984 */ /* 0x000e220000000c00 */
[----:B------:R-:W-:-:S05]  /*0a90*/  HADD2.F32 R39, -RZ, R32.H1_H1 ;  /* 0x30000020ff277230 */ /* 0x000fca0000004100 */
[----:B------:R-:W-:Y:S01]  /*0aa0*/  FMUL.FTZ R53, R10, R39 ;  /* 0x000000270a357220 */ /* 0x000fe20000410000 */
[----:B------:R-:W-:Y:S02]  /*0ab0*/  HADD2.F32 R39, -RZ, R34.H1_H1 ;  /* 0x30000022ff277230 */ /* 0x000fe40000004100 */
[----:B------:R-:W-:-:S03]  /*0ac0*/  HADD2.F32 R32, -RZ, R11.H1_H1 ;  /* 0x3000000bff207230 */ /* 0x000fc60000004100 */
[----:B------:R-:W-:Y:S01]  /*0ad0*/  FFMA.FTZ R8, R8, R39, R53 ;  /* 0x0000002708087223 */ /* 0x000fe20000010035 */
[--C-:B------:R-:W-:Y:S02]  /*0ae0*/  HADD2.F32 R39, -RZ, R33.reuse.H0_H0 ;  /* 0x20000021ff277230 */ /* 0x100fe40000004100 */
        /* <DEDUP_REMOVED lines=8> */
[----:B------:R-:W-:Y:S02]  /*0b70*/  FFMA.FTZ R32, R32, R35, R33 ;  /* 0x0000002320207223 */ /* 0x000fe40000010021 */
[----:B------:R-:W2:Y:S01]  /*0b80*/  LDG.E.64.CONSTANT R34, desc[UR6][R50.64+0xb00] ;  /* 0x000b000632227981 */ /* 0x000ea2000c1e9b00 */
[----:B------:R-:W-:Y:S01]  /*0b90*/  FFMA.FTZ R10, R10, R11, R39 ;  /* 0x0000000b0a0a7223 */ /* 0x000fe20000010027 */
[--C-:B0-----:R-:W-:Y:S02]  /*0ba0*/  HADD2.F32 R9, -RZ, R12.reuse.H0_H0 ;  /* 0x2000000cff097230 */ /* 0x101fe40000004100 */
[----:B------:R-:W-:-:S02]  /*0bb0*/  HADD2.F32 R11, -RZ, R12.H1_H1 ;  /* 0x3000000cff0b7230 */ /* 0x000fc40000004100 */
[--C-:B----4-:R-:W-:Y:S02]  /*0bc0*/  HADD2.F32 R12, -RZ, R20.reuse.H0_H0 ;  /* 0x20000014ff0c7230 */ /* 0x110fe40000004100 */
[----:B------:R-:W-:-:S03]  /*0bd0*/  HADD2.F32 R20, -RZ, R20.H1_H1 ;  /* 0x30000014ff147230 */ /* 0x000fc60000004100 */
[----:B------:R-:W-:Y:S01]  /*0be0*/  FFMA.FTZ R38, R9, R12, R38 ;  /* 0x0000000c09267223 */ /* 0x000fe20000010026 */
[----:B------:R-:W-:Y:S02]  /*0bf0*/  HADD2.F32 R9, -RZ, R13.H0_H0 ;  /* 0x2000000dff097230 */ /* 0x000fe40000004100 */
[----:B------:R-:W-:Y:S01]  /*0c00*/  FFMA.FTZ R12, R11, R20, R8 ;  /* 0x000000140b0c7223 */ /* 0x000fe20000010008 */
[--C-:B------:R-:W-:Y:S02]  /*0c10*/  HADD2.F32 R20, -RZ, R21.reuse.H0_H0 ;  /* 0x20000015ff147230 */ /* 0x100fe40000004100 */
[----:B------:R-:W-:-:S03]  /*0c20*/  HADD2.F32 R21, -RZ, R21.H1_H1 ;  /* 0x30000015ff157230 */ /* 0x000fc60000004100 */
[----:B------:R-:W-:Y:S02]  /*0c30*/  FFMA.FTZ R20, R9, R20, R10 ;  /* 0x0000001409147223 */ /* 0x000fe4000001000a */
[----:B------:R-:W0:Y:S01]  /*0c40*/  LDS.128 R8, [R49+0x20] ;  /* 0x0000200031087984 */ /* 0x000e220000000c00 */
        /* <DEDUP_REMOVED lines=11> */
[----:B------:R-:W3:Y:S01]  /*0d00*/  LDG.E.64.CONSTANT R20, desc[UR6][R50.64+0xc00] ;  /* 0x000c000632147981 */ /* 0x000ee2000c1e9b00 */
[----:B------:R-:W-:Y:S02]  /*0d10*/  HADD2.F32 R15, -RZ, R15.H1_H1 ;  /* 0x3000000fff0f7230 */ /* 0x000fe40000004100 */
[----:B------:R-:W-:Y:S02]  /*0d20*/  HADD2.F32 R31, -RZ, R31.H1_H1 ;  /* 0x3000001fff1f7230 */ /* 0x000fe40000004100 */
[----:B------:R-:W-:-:S03]  /*0d30*/  HADD2.F32 R30, -RZ, R28.H0_H0 ;  /* 0x2000001cff1e7230 */ /* 0x000fc60000004100 */
[----:B------:R-:W-:Y:S01]  /*0d40*/  FFMA.FTZ R32, R15, R31, R32 ;  /* 0x0000001f0f207223 */ /* 0x000fe20000010020 */
[----:B0-----:R-:W-:Y:S02]  /*0d50*/  HADD2.F32 R15, -RZ, R8.H0_H0 ;  /* 0x20000008ff0f7230 */ /* 0x001fe40000004100 */
[----:B------:R-:W-:-:S03]  /*0d60*/  HADD2.F32 R14, -RZ, R9.H0_H0 ;  /* 0x20000009ff0e7230 */ /* 0x000fc60000004100 */
[----:B------:R-:W-:Y:S01]  /*0d70*/  FFMA.FTZ R30, R15, R30, R38 ;  /* 0x0000001e0f1e7223 */ /* 0x000fe20000010026 */
[----:B------:R-:W-:Y:S02]  /*0d80*/  HADD2.F32 R15, -RZ, R8.H1_H1 ;  /* 0x30000008ff0f7230 */ /* 0x000fe40000004100 */
[----:B------:R-:W-:Y:S02]  /*0d90*/  HADD2.F32 R8, -RZ, R28.H1_H1 ;  /* 0x3000001cff087230 */ /* 0x000fe40000004100 */
[--C-:B------:R-:W-:Y:S02]  /*0da0*/  HADD2.F32 R28, -RZ, R29.reuse.H0_H0 ;  /* 0x2000001dff1c7230 */ /* 0x100fe40000004100 */
[----:B------:R-:W-:Y:S02]  /*0db0*/  HADD2.F32 R29, -RZ, R29.H1_H1 ;  /* 0x3000001dff1d7230 */ /* 0x000fe40000004100 */
[----:B------:R-:W-:Y:S02]  /*0dc0*/  HADD2.F32 R9, -RZ, R9.H1_H1 ;  /* 0x30000009ff097230 */ /* 0x000fe40000004100 */
[----:B------:R-:W-:Y:S01]  /*0dd0*/  FFMA.FTZ R8, R15, R8, R12 ;  /* 0x000000080f087223 */ /* 0x000fe2000001000c */
[----:B------:R-:W-:Y:S01]  /*0de0*/  FFMA.FTZ R28, R14, R28, R13 ;  /* 0x0000001c0e1c7223 */ /* 0x000fe2000001000d */
[----:B------:R-:W-:Y:S01]  /*0df0*/  HADD2.F32 R31, -RZ, R24.H0_H0 ;  /* 0x20000018ff1f7230 */ /* 0x000fe20000004100 */
[----:B------:R-:W0:Y:S01]  /*0e00*/  LDS.128 R12, [R49+0x30] ;  /* 0x00003000310c7984 */ /* 0x000e220000000c00 */
[----:B------:R-:W-:Y:S01]  /*0e10*/  FFMA.FTZ R9, R9, R29, R32 ;  /* 0x0000001d09097223 */ /* 0x000fe20000010020 */
[----:B------:R-:W-:-:S02]  /*0e20*/  HADD2.F32 R29, -RZ, R10.H0_H0 ;  /* 0x2000000aff1d7230 */ /* 0x000fc40000004100 */
[----:B------:R-:W4:Y:S01]  /*0e30*/  LDG.E.64.CONSTANT R32, desc[UR6][R50.64+0xd00] ;  /* 0x000d000632207981 */ /* 0x000f22000c1e9b00 */
[----:B------:R-:W-:Y:S02]  /*0e40*/  HADD2.F32 R24, -RZ, R24.H1_H1 ;  /* 0x30000018ff187230 */ /* 0x000fe40000004100 */
[----:B------:R-:W-:Y:S01]  /*0e50*/  FFMA.FTZ R29, R29, R31, R30 ;  /* 0x0000001f1d1d7223 */ /* 0x000fe2000001001e */
[----:B------:R-:W-:Y:S02]  /*0e60*/  HADD2.F32 R31, -RZ, R10.H1_H1 ;  /* 0x3000000aff1f7230 */ /* 0x000fe40000004100 */
[----:B------:R-:W-:-:S03]  /*0e70*/  HADD2.F32 R10, -RZ, R25.H0_H0 ;  /* 0x20000019ff0a7230 */ /* 0x000fc60000004100 */
[----:B------:R-:W-:Y:S01]  /*0e80*/  FFMA.FTZ R8, R31, R24, R8 ;  /* 0x000000181f087223 */ /* 0x000fe20000010008 */
[----:B------:R-:W-:-:S05]  /*0e90*/  HADD2.F32 R31, -RZ, R11.H0_H0 ;  /* 0x2000000bff1f7230 */ /* 0x000fca0000004100 */
[----:B------:R-:W-:Y:S02]  /*0ea0*/  FFMA.FTZ R28, R31, R10, R28 ;  /* 0x0000000a1f1c7223 */ /* 0x000fe4000001001c */
[----:B------:R-:W4:Y:S01]  /*0eb0*/  LDG.E.64.CONSTANT R30, desc[UR6][R50.64+0xe00] ;  /* 0x000e0006321e7981 */ /* 0x000f22000c1e9b00 */
[----:B------:R-:W-:Y:S02]  /*0ec0*/  HADD2.F32 R24, -RZ, R11.H1_H1 ;  /* 0x3000000bff187230 */ /* 0x000fe40000004100 */
[----:B------:R-:W-:Y:S02]  /*0ed0*/  HADD2.F32 R25, -RZ, R25.H1_H1 ;  /* 0x30000019ff197230 */ /* 0x000fe40000004100 */
[----:B------:R-:W-:-:S03]  /*0ee0*/  HADD2.F32 R38, -RZ, R27.H0_H0 ;  /* 0x2000001bff267230 */ /* 0x000fc60000004100 */
[----:B------:R-:W-:Y:S01]  /*0ef0*/  FFMA.FTZ R24, R24, R25, R9 ;  /* 0x0000001918187223 */ /* 0x000fe20000010009 */
[----:B------:R-:W-:Y:S02]  /*0f00*/  HADD2.F32 R25, -RZ, R26.H0_H0 ;  /* 0x2000001aff197230 */ /* 0x000fe40000004100 */
[--C-:B0-----:R-:W-:Y:S02]  /*0f10*/  HADD2.F32 R10, -RZ, R12.reuse.H0_H0 ;  /* 0x2000000cff0a7230 */ /* 0x101fe40000004100 */
[----:B------:R-:W-:Y:S02]  /*0f20*/  HADD2.F32 R9, -RZ, R12.H1_H1 ;  /* 0x3000000cff097230 */ /* 0x000fe40000004100 */
[----:B------:R-:W-:Y:S02]  /*0f30*/  HADD2.F32 R11, -RZ, R13.H0_H0 ;  /* 0x2000000dff0b7230 */ /* 0x000fe40000004100 */
[----:B------:R-:W-:Y:S02]  /*0f40*/  HADD2.F32 R12, -RZ, R26.H1_H1 ;  /* 0x3000001aff0c7230 */ /* 0x000fe40000004100 */
[----:B------:R-:W-:Y:S01]  /*0f50*/  FFMA.FTZ R25, R10, R25, R29 ;  /* 0x000000190a197223 */ /* 0x000fe2000001001d */
[----:B------:R-:W-:-:S02]  /*0f60*/  FFMA.FTZ R38, R11, R38, R28 ;  /* 0x000000260b267223 */ /* 0x000fc4000001001c */
[----:B------:R-:W-:Y:S01]  /*0f70*/  FFMA.FTZ R12, R9, R12, R8 ;  /* 0x0000000c090c7223 */ /* 0x000fe20000010008 */
[----:B------:R-:W4:Y:S04]  /*0f80*/  LDG.E.64.CONSTANT R28, desc[UR6][R50.64+0xf00] ;  /* 0x000f0006321c7981 */ /* 0x000f28000c1e9b00 */
[----:B------:R-:W0:Y:S01]  /*0f90*/  LDS.128 R8, [R49+0x40] ;  /* 0x0000400031087984 */ /* 0x000e220000000c00 */
[----:B------:R-:W-:Y:S02]  /*0fa0*/  HADD2.F32 R27, -RZ, R27.H1_H1 ;  /* 0x3000001bff1b7230 */ /* 0x000fe40000004100 */
        /* <DEDUP_REMOVED lines=10> */
[----:B------:R-:W-:-:S05]  /*1050*/  HADD2.F32 R13, -RZ, R15.H0_H0 ;  /* 0x2000000fff0d7230 */ /* 0x000fca0000004100 */
[----:B------:R-:W-:Y:S01]  /*1060*/  FFMA.FTZ R38, R13, R14, R38 ;  /* 0x0000000e0d267223 */ /* 0x000fe20000010026 */
[----:B------:R-:W-:Y:S02]  /*1070*/  HADD2.F32 R13, -RZ, R16.H0_H0 ;  /* 0x20000010ff0d7230 */ /* 0x000fe40000004100 */
[----:B------:R-:W-:Y:S02]  /*1080*/  HADD2.F32 R15, -RZ, R15.H1_H1 ;  /* 0x3000000fff0f7230 */ /* 0x000fe40000004100 */
[----:B------:R-:W-:Y:S02]  /*1090*/  HADD2.F32 R19, -RZ, R19.H1_H1 ;  /* 0x30000013ff137230 */ /* 0x000fe40000004100 */
[----:B0-----:R-:W-:Y:S02]  /*10a0*/  HADD2.F32 R14, -RZ, R8.H0_H0 ;  /* 0x20000008ff0e7230 */ /* 0x001fe40000004100 */
[----:B------:R-:W-:-:S03]  /*10b0*/  HADD2.F32 R16, -RZ, R16.H1_H1 ;  /* 0x30000010ff107230 */ /* 0x000fc60000004100 */
[----:B------:R-:W-:Y:S01]  /*10c0*/  FFMA.FTZ R25, R14, R13, R25 ;  /* 0x0000000d0e197223 */ /* 0x000fe20000010019 */
[----:B------:R-:W-:Y:S02]  /*10d0*/  HADD2.F32 R13, -RZ, R8.H1_H1 ;  /* 0x30000008ff0d7230 */ /* 0x000fe40000004100 */
[----:B------:R-:W-:Y:S02]  /*10e0*/  FFMA.FTZ R24, R15, R19, R24 ;  /* 0x000000130f187223 */ /* 0x000fe40000010018 */
[----:B------:R-:W4:Y:S01]  /*10f0*/  LDG.E.64.CONSTANT R18, desc[UR6][R50.64+0x1100] ;  /* 0x0011000632127981 */ /* 0x000f22000c1e9b00 */
[----:B------:R-:W-:Y:S02]  /*1100*/  HADD2.F32 R8, -RZ, R17.H0_H0 ;  /* 0x20000011ff087230 */ /* 0x000fe40000004100 */
[----:B------:R-:W-:Y:S01]  /*1110*/  FFMA.FTZ R12, R13, R16, R12 ;  /* 0x000000100d0c7223 */ /* 0x000fe2000001000c */
[----:B------:R-:W-:Y:S02]  /*1120*/  HADD2.F32 R13, -RZ, R9.H0_H0 ;  /* 0x20000009ff0d7230 */ /* 0x000fe40000004100 */
[----:B------:R-:W-:-:S02]  /*1130*/  HADD2.F32 R14, -RZ, R17.H1_H1 ;  /* 0x30000011ff0e7230 */ /* 0x000fc40000004100 */
[----:B------:R-:W-:Y:S02]  /*1140*/  HADD2.F32 R9, -RZ, R9.H1_H1 ;  /* 0x30000009ff097230 */ /* 0x000fe40000004100 */
[----:B------:R-:W-:Y:S01]  /*1150*/  FFMA.FTZ R38, R13, R8, R38 ;  /* 0x000000080d267223 */ /* 0x000fe20000010026 */
[----:B------:R-:W-:Y:S01]  /*1160*/  HADD2.F32 R13, -RZ, R22.H1_H1 ;  /* 0x30000016ff0d7230 */ /* 0x000fe20000004100 */
[----:B------:R-:W4:Y:S01]  /*1170*/  LDG.E.64.CONSTANT R16, desc[UR6][R50.64+0x1200] ;  /* 0x0012000632107981 */ /* 0x000f22000c1e9b00 */
[----:B------:R-:W-:Y:S01]  /*1180*/  FFMA.FTZ R8, R9, R14, R24 ;  /* 0x0000000e09087223 */ /* 0x000fe20000010018 */
[--C-:B------:R-:W-:Y:S02]  /*1190*/  HADD2.F32 R14, -RZ, R10.reuse.H0_H0 ;  /* 0x2000000aff0e7230 */ /* 0x100fe40000004100 */
[----:B------:R-:W-:Y:S02]  /*11a0*/  HADD2.F32 R9, -RZ, R10.H1_H1 ;  /* 0x3000000aff097230 */ /* 0x000fe40000004100 */
[----:B------:R-:W-:-:S03]  /*11b0*/  HADD2.F32 R10, -RZ, R22.H0_H0 ;  /* 0x20000016ff0a7230 */ /* 0x000fc60000004100 */
[----:B------:R-:W-:Y:S02]  /*11c0*/  FFMA.FTZ R9, R9, R13, R12 ;  /* 0x0000000d09097223 */ /* 0x000fe4000001000c */
[----:B------:R-:W-:Y:S02]  /*11d0*/  FFMA.FTZ R22, R14, R10, R25 ;  /* 0x0000000a0e167223 */ /* 0x000fe40000010019 */
[----:B------:R-:W0:Y:S01]  /*11e0*/  LDS.128 R12, [R49+0x50] ;  /* 0x00005000310c7984 */ /* 0x000e220000000c00 */
[----:B------:R-:W-:Y:S02]  /*11f0*/  HADD2.F32 R25, -RZ, R11.H0_H0 ;  /* 0x2000000bff197230 */ /* 0x000fe40000004100 */
[----:B------:R-:W-:-:S05]  /*1200*/  HADD2.F32 R10, -RZ, R23.H0_H0 ;  /* 0x20000017ff0a7230 */ /* 0x000fca0000004100 */
[----:B------:R-:W-:Y:S02]  /*1210*/  FFMA.FTZ R10, R25, R10, R38 ;  /* 0x0000000a190a7223 */ /* 0x000fe40000010026 */
[----:B------:R-:W4:Y:S01]  /*1220*/  LDG.E.64.CONSTANT R24, desc[UR6][R50.64+0x1300] ;  /* 0x0013000632187981 */ /* 0x000f22000c1e9b00 */
[----:B------:R-:W-:Y:S02]  /*1230*/  HADD2.F32 R11, -RZ, R11.H1_H1 ;  /* 0x3000000bff0b7230 */ /* 0x000fe40000004100 */
[----:B------:R-:W-:-:S05]  /*1240*/  HADD2.F32 R23, -RZ, R23.H1_H1 ;  /* 0x30000017ff177230 */ /* 0x000fca0000004100 */
[----:B------:R-:W-:Y:S01]  /*1250*/  FFMA.FTZ R8, R11, R23, R8 ;  /* 0x000000170b087223 */ /* 0x000fe20000010008 */
[----:B------:R-:W-:Y:S02]  /*1260*/  HADD2.F32 R23, -RZ, R36.H0_H0 ;  /* 0x20000024ff177230 */ /* 0x000fe40000004100 */
[----:B0-----:R-:W-:-:S05]  /*1270*/  HADD2.F32 R11, -RZ, R12.H0_H0 ;  /* 0x2000000cff0b7230 */ /* 0x001fca0000004100 */
[----:B------:R-:W-:Y:S02]  /*1280*/  FFMA.FTZ R11, R11, R23, R22 ;  /* 0x000000170b0b7223 */ /* 0x000fe40000010016 */
[----:B------:R-:W4:Y:S01]  /*1290*/  LDG.E.64.CONSTANT R22, desc[UR6][R50.64+0x1400] ;  /* 0x0014000632167981 */ /* 0x000f22000c1e9b00 */
[----:B------:R-:W-:Y:S02]  /*12a0*/  HADD2.F32 R12, -RZ, R12.H1_H1 ;  /* 0x3000000cff0c7230 */ /* 0x000fe40000004100 */
[----:B------:R-:W-:-:S05]  /*12b0*/  HADD2.F32 R36, -RZ, R36.H1_H1 ;  /* 0x30000024ff247230 */ /* 0x000fca0000004100 */
[----:B------:R-:W-:Y:S01]  /*12c0*/  FFMA.FTZ R12, R12, R36, R9 ;  /* 0x000000240c0c7223 */ /* 0x000fe20000010009 */
[----:B------:R-:W-:Y:S02]  /*12d0*/  HADD2.F32 R9, -RZ, R13.H0_H0 ;  /* 0x2000000dff097230 */ /* 0x000fe40000004100 */
[--C-:B------:R-:W-:Y:S02]  /*12e0*/  HADD2.F32 R36, -RZ, R37.reuse.H0_H0 ;  /* 0x20000025ff247230 */ /* 0x100fe40000004100 */
[----:B------:R-:W-:Y:S02]  /*12f0*/  HADD2.F32 R37, -RZ, R37.H1_H1 ;  /* 0x30000025ff257230 */ /* 0x000fe40000004100 */
[----:B------:R-:W-:-:S05]  /*1300*/  HADD2.F32 R13, -RZ, R13.H1_H1 ;  /* 0x3000000dff0d7230 */ /* 0x000fca0000004100 */
[----:B------:R-:W-:Y:S01]  /*1310*/  FFMA.FTZ R13, R13, R37, R8 ;  /* 0x000000250d0d7223 */ /* 0x000fe20000010008 */
[----:B------:R-:W-:Y:S02]  /*1320*/  HADD2.F32 R8, -RZ, R14.H0_H0 ;  /* 0x2000000eff087230 */ /* 0x000fe40000004100 */
[----:B------:R-:W-:Y:S01]  /*1330*/  FFMA.FTZ R36, R9, R36, R10 ;  /* 0x0000002409247223 */ /* 0x000fe2000001000a */
[----:B--2---:R-:W-:-:S05]  /*1340*/  HADD2.F32 R37, -RZ, R34.H0_H0 ;  /* 0x20000022ff257230 */ /* 0x004fca0000004100 */
[----:B------:R-:W-:Y:S02]  /*1350*/  FFMA.FTZ R37, R8, R37, R11 ;  /* 0x0000002508257223 */ /* 0x000fe4000001000b */
[----:B------:R-:W0:Y:S01]  /*1360*/  LDS.128 R8, [R49+0x60] ;  /* 0x0000600031087984 */ /* 0x000e220000000c00 */
[----:B------:R-:W-:Y:S02]  /*1370*/  HADD2.F32 R39, -RZ, R14.H1_H1 ;  /* 0x3000000eff277230 */ /* 0x000fe40000004100 */
[----:B------:R-:W-:Y:S02]  /*1380*/  HADD2.F32 R34, -RZ, R34.H1_H1 ;  /* 0x30000022ff227230 */ /* 0x000fe40000004100 */
[--C-:B------:R-:W-:Y:S02]  /*1390*/  HADD2.F32 R14, -RZ, R35.reuse.H0_H0 ;  /* 0x20000023ff0e7230 */ /* 0x100fe40000004100 */
[----:B------:R-:W-:Y:S02]  /*13a0*/  HADD2.F32 R35, -RZ, R35.H1_H1 ;  /* 0x30000023ff237230 */ /* 0x000fe40000004100 */
[----:B------:R-:W-:Y:S01]  /*13b0*/  FFMA.FTZ R12, R39, R34, R12 ;  /* 0x00000022270c7223 */ /* 0x000fe2000001000c */
[----:B------:R-:W-:-:S02]  /*13c0*/  HADD2.F32 R39, -RZ, R15.H0_H0 ;  /* 0x2000000fff277230 */ /* 0x000fc40000004100 */
[----:B------:R-:W-:-:S03]  /*13d0*/  HADD2.F32 R34, -RZ, R15.H1_H1 ;  /* 0x3000000fff227230 */ /* 0x000fc60000004100 */
[----:B------:R-:W-:Y:S02]  /*13e0*/  FFMA.FTZ R36, R39, R14, R36 ;  /* 0x0000000e27247223 */ /* 0x000fe40000010024 */
[----:B------:R-:W-:Y:S01]  /*13f0*/  FFMA.FTZ R34, R34, R35, R13 ;  /* 0x0000002322227223 */ /* 0x000fe2000001000d */
[--C-:B0-----:R-:W-:Y:S02]  /*1400*/  HADD2.F32 R14, -RZ, R8.reuse.H0_H0 ;  /* 0x20000008ff0e7230 */ /* 0x101fe40000004100 */
[----:B------:R-:W-:Y:S02]  /*1410*/  HADD2.F32 R13, -RZ, R8.H1_H1 ;  /* 0x30000008ff0d7230 */ /* 0x000fe40000004100 */
[--C-:B---3--:R-:W-:Y:S02]  /*1420*/  HADD2.F32 R8, -RZ, R20.reuse.H0_H0 ;  /* 0x20000014ff087230 */ /* 0x108fe40000004100 */
[----:B------:R-:W-:-:S03]  /*1430*/  HADD2.F32 R20, -RZ, R20.H1_H1 ;  /* 0x30000014ff147230 */ /* 0x000fc60000004100 */
[----:B------:R-:W-:Y:S02]  /*1440*/  FFMA.FTZ R37, R14, R8, R37 ;  /* 0x000000080e257223 */ /* 0x000fe40000010025 */
[----:B------:R-:W-:Y:S02]  /*1450*/  FFMA.FTZ R8, R13, R20, R12 ;  /* 0x000000140d087223 */ /* 0x000fe4000001000c */
[----:B------:R-:W0:Y:S01]  /*1460*/  LDS.128 R12, [R49+0x70] ;  /* 0x00007000310c7984 */ /* 0x000e220000000c00 */
[----:B------:R-:W-:Y:S02]  /*1470*/  HADD2.F32 R35, -RZ, R9.H0_H0 ;  /* 0x20000009ff237230 */ /* 0x000fe40000004100 */
[--C-:B------:R-:W-:Y:S02]  /*1480*/  HADD2.F32 R20, -RZ, R21.reuse.H0_H0 ;  /* 0x20000015ff147230 */ /* 0x100fe40000004100 */
[----:B------:R-:W-:Y:S02]  /*1490*/  HADD2.F32 R21, -RZ, R21.H1_H1 ;  /* 0x30000015ff157230 */ /* 0x000fe40000004100 */
[----:B------:R-:W-:-:S02]  /*14a0*/  HADD2.F32 R9, -RZ, R9.H1_H1 ;  /* 0x30000009ff097230 */ /* 0x000fc40000004100 */
[----:B------:R-:W-:Y:S01]  /*14b0*/  FFMA.FTZ R36, R35, R20, R36 ;  /* 0x0000001423247223 */ /* 0x000fe20000010024 */
[----:B------:R-:W-:Y:S02]  /*14c0*/  HADD2.F32 R38, -RZ, R10.H0_H0 ;  /* 0x2000000aff267230 */ /* 0x000fe40000004100 */
[----:B------:R-:W-:Y:S02]  /*14d0*/  FFMA.FTZ R34, R9, R21, R34 ;  /* 0x0000001509227223 */ /* 0x000fe40000010022 */
[----:B------:R-:W2:Y:S01]  /*14e0*/  LDG.E.64.CONSTANT R20, desc[UR6][R50.64+0x1500] ;  /* 0x0015000632147981 */ /* 0x000ea2000c1e9b00 */
[--C-:B----4-:R-:W-:Y:S02]  /*14f0*/  HADD2.F32 R9, -RZ, R32.reuse.H0_H0 ;  /* 0x20000020ff097230 */ /* 0x110fe40000004100 */
[----:B------:R-:W-:-:S03]  /*1500*/  HADD2.F32 R32, -RZ, R32.H1_H1 ;  /* 0x30000020ff207230 */ /* 0x000fc60000004100 */
[----:B------:R-:W-:Y:S01]  /*1510*/  FFMA.FTZ R37, R38, R9, R37 ;  /* 0x0000000926257223 */ /* 0x000fe20000010025 */
[----:B------:R-:W-:Y:S01]  /*1520*/  HADD2.F32 R9, -RZ, R10.H1_H1 ;  /* 0x3000000aff097230 */ /* 0x000fe20000004100 */
[----:B------:R-:W3:Y:S04]  /*1530*/  LDG.E.64.CONSTANT R38, desc[UR6][R50.64+0x1600] ;  /* 0x0016000632267981 */ /* 0x000ee8000c1e9b00 */
[----:B------:R-:W-:Y:S01]  /*1540*/  FFMA.FTZ R32, R9, R32, R8 ;  /* 0x0000002009207223 */ /* 0x000fe20000010008 */
[----:B------:R-:W-:Y:S02]  /*1550*/  HADD2.F32 R9, -RZ, R11.H0_H0 ;  /* 0x2000000bff097230 */ /* 0x000fe40000004100 */
[----:B------:R-:W-:Y:S02]  /*1560*/  HADD2.F32 R8, -RZ, R33.H0_H0 ;  /* 0x20000021ff087230 */ /* 0x000fe40000004100 */
[----:B------:R-:W-:-:S02]  /*1570*/  HADD2.F32 R11, -RZ, R11.H1_H1 ;  /* 0x3000000bff0b7230 */ /* 0x000fc40000004100 */
[----:B------:R-:W-:Y:S02]  /*1580*/  HADD2.F32 R33, -RZ, R33.H1_H1 ;  /* 0x30000021ff217230 */ /* 0x000fe40000004100 */
[----:B------:R-:W-:Y:S01]  /*1590*/  FFMA.FTZ R36, R9, R8, R36 ;  /* 0x0000000809247223 */ /* 0x000fe20000010024 */
[----:B0-----:R-:W-:Y:S02]  /*15a0*/  HADD2.F32 R8, -RZ, R12.H0_H0 ;  /* 0x2000000cff087230 */ /* 0x001fe40000004100 */
        /* <DEDUP_REMOVED lines=14> */
[--C-:B------:R-:W-:Y:S01]  /*1690*/  HADD2.F32 R13, -RZ, R28.reuse.H0_H0 ;  /* 0x2000001cff0d7230 */ /* 0x100fe20000004100 */
[----:B------:R-:W4:Y:S01]  /*16a0*/  LDG.E.64.CONSTANT R34, desc[UR6][R50.64+0x1700] ;  /* 0x0017000632227981 */ /* 0x000f22000c1e9b00 */
[----:B------:R-:W-:-:S03]  /*16b0*/  HADD2.F32 R28, -RZ, R28.H1_H1 ;  /* 0x3000001cff1c7230 */ /* 0x000fc60000004100 */
[----:B------:R-:W-:Y:S01]  /*16c0*/  FFMA.FTZ R37, R30, R13, R37 ;  /* 0x0000000d1e257223 */ /* 0x000fe20000010025 */
[----:B------:R-:W-:Y:S02]  /*16d0*/  HADD2.F32 R13, -RZ, R14.H1_H1 ;  /* 0x3000000eff0d7230 */ /* 0x000fe40000004100 */
[----:B------:R-:W-:Y:S02]  /*16e0*/  HADD2.F32 R31, -RZ, R15.H0_H0 ;  /* 0x2000000fff1f7230 */ /* 0x000fe40000004100 */
[--C-:B------:R-:W-:Y:S02]  /*16f0*/  HADD2.F32 R14, -RZ, R29.reuse.H0_H0 ;  /* 0x2000001dff0e7230 */ /* 0x100fe40000004100 */
[----:B------:R-:W-:Y:S01]  /*1700*/  FFMA.FTZ R32, R13, R28, R32 ;  /* 0x0000001c0d207223 */ /* 0x000fe20000010020 */
[----:B------:R-:W-:Y:S02]  /*1710*/  HADD2.F32 R28, -RZ, R29.H1_H1 ;  /* 0x3000001dff1c7230 */ /* 0x000fe40000004100 */
[----:B------:R-:W-:-:S02]  /*1720*/  HADD2.F32 R15, -RZ, R15.H1_H1 ;  /* 0x3000000fff0f7230 */ /* 0x000fc40000004100 */
[----:B------:R-:W-:Y:S01]  /*1730*/  FFMA.FTZ R36, R31, R14, R36 ;  /* 0x0000000e1f247223 */ /* 0x000fe20000010024 */
[----:B------:R-:W-:Y:S02]  /*1740*/  HADD2.F32 R29, -RZ, R26.H0_H0 ;  /* 0x2000001aff1d7230 */ /* 0x000fe40000004100 */
[----:B0-----:R-:W-:Y:S02]  /*1750*/  HADD2.F32 R14, -RZ, R8.H0_H0 ;  /* 0x20000008ff0e7230 */ /* 0x001fe40000004100 */
[----:B------:R-:W-:-:S03]  /*1760*/  FFMA.FTZ R28, R15, R28, R12 ;  /* 0x0000001c0f1c7223 */ /* 0x000fc6000001000c */
        /* <DEDUP_REMOVED lines=10> */
[--C-:B------:R-:W-:Y:S01]  /*1810*/  HADD2.F32 R26, -RZ, R10.reuse.H0_H0 ;  /* 0x2000000aff1a7230 */ /* 0x100fe20000004100 */
[----:B------:R-:W4:Y:S01]  /*1820*/  LDG.E.64.CONSTANT R36, desc[UR6][R50.64+0x1800] ;  /* 0x0018000632247981 */ /* 0x000f22000c1e9b00 */
[----:B------:R-:W-:Y:S01]  /*1830*/  FFMA.FTZ R28, R9, R27, R28 ;  /* 0x0000001b091c7223 */ /* 0x000fe2000001001c */
[----:B------:R-:W-:-:S02]  /*1840*/  HADD2.F32 R9, -RZ, R10.H1_H1 ;  /* 0x3000000aff097230 */ /* 0x000fc40000004100 */
[----:B------:R-:W4:Y:S01]  /*1850*/  LDG.E.64.CONSTANT R30, desc[UR6][R50.64+0x1f00] ;  /* 0x001f0006321e7981 */ /* 0x000f22000c1e9b00 */
[--C-:B------:R-:W-:Y:S02]  /*1860*/  HADD2.F32 R10, -RZ, R18.reuse.H0_H0 ;  /* 0x20000012ff0a7230 */ /* 0x100fe40000004100 */
[----:B------:R-:W-:-:S03]  /*1870*/  HADD2.F32 R18, -RZ, R18.H1_H1 ;  /* 0x30000012ff127230 */ /* 0x000fc60000004100 */
[----:B------:R-:W-:Y:S01]  /*1880*/  FFMA.FTZ R26, R26, R10, R29 ;  /* 0x0000000a1a1a7223 */ /* 0x000fe2000001001d */
[----:B------:R-:W-:Y:S02]  /*1890*/  HADD2.F32 R27, -RZ, R11.H0_H0 ;  /* 0x2000000bff1b7230 */ /* 0x000fe40000004100 */
[----:B------:R-:W-:Y:S01]  /*18a0*/  FFMA.FTZ R10, R9, R18, R32 ;  /* 0x00000012090a7223 */ /* 0x000fe20000010020 */
[----:B------:R-:W-:Y:S01]  /*18b0*/  HADD2.F32 R9, -RZ, R19.H0_H0 ;  /* 0x20000013ff097230 */ /* 0x000fe20000004100 */
[----:B------:R-:W4:Y:S01]  /*18c0*/  LDG.E.64.CONSTANT R32, desc[UR6][R50.64+0x1900] ;  /* 0x0019000632207981 */ /* 0x000f22000c1e9b00 */
[----:B------:R-:W-:Y:S02]  /*18d0*/  HADD2.F32 R11, -RZ, R11.H1_H1 ;  /* 0x3000000bff0b7230 */ /* 0x000fe40000004100 */
[----:B------:R-:W-:Y:S02]  /*18e0*/  HADD2.F32 R19, -RZ, R19.H1_H1 ;  /* 0x30000013ff137230 */ /* 0x000fe40000004100 */
[----:B------:R-:W-:Y:S01]  /*18f0*/  FFMA.FTZ R27, R27, R9, R8 ;  /* 0x000000091b1b7223 */ /* 0x000fe20000010008 */
[----:B------:R-:W-:-:S02]  /*1900*/  HADD2.F32 R8, -RZ, R16.H0_H0 ;  /* 0x20000010ff087230 */ /* 0x000fc40000004100 */
[--C-:B0-----:R-:W-:Y:S02]  /*1910*/  HADD2.F32 R9, -RZ, R12.reuse.H0_H0 ;  /* 0x2000000cff097230 */ /* 0x101fe40000004100 */
[----:B------:R-:W-:Y:S01]  /*1920*/  FFMA.FTZ R28, R11, R19, R28 ;  /* 0x000000130b1c7223 */ /* 0x000fe2000001001c */
[----:B------:R-:W-:Y:S02]  /*1930*/  HADD2.F32 R11, -RZ, R12.H1_H1 ;  /* 0x3000000cff0b7230 */ /* 0x000fe40000004100 */
[----:B------:R-:W-:Y:S02]  /*1940*/  HADD2.F32 R12, -RZ, R16.H1_H1 ;  /* 0x30000010ff0c7230 */ /* 0x000fe40000004100 */
[----:B------:R-:W-:Y:S02]  /*1950*/  HADD2.F32 R18, -RZ, R13.H0_H0 ;  /* 0x2000000dff127230 */ /* 0x000fe40000004100 */
[--C-:B------:R-:W-:Y:S02]  /*1960*/  HADD2.F32 R16, -RZ, R17.reuse.H0_H0 ;  /* 0x20000011ff107230 */ /* 0x100fe40000004100 */
[----:B------:R-:W-:Y:S01]  /*1970*/  FFMA.FTZ R26, R9, R8, R26 ;  /* 0x00000008091a7223 */ /* 0x000fe2000001001a */
[----:B------:R-:W-:Y:S01]  /*1980*/  FFMA.FTZ R12, R11, R12, R10 ;  /* 0x0000000c0b0c7223 */ /* 0x000fe2000001000a */
[----:B------:R-:W4:Y:S01]  /*1990*/  LDG.E.64.CONSTANT R8, desc[UR6][R50.64+0x1a00] ;  /* 0x001a000632087981 */ /* 0x000f22000c1e9b00 */
[----:B------:R-:W-:-:S02]  /*19a0*/  HADD2.F32 R10, -RZ, R17.H1_H1 ;  /* 0x30000011ff0a7230 */ /* 0x000fc40000004100 */
[----:B------:R-:W-:Y:S02]  /*19b0*/  FFMA.FTZ R27, R18, R16, R27 ;  /* 0x00000010121b7223 */ /* 0x000fe4000001001b */
[----:B------:R-:W0:Y:S01]  /*19c0*/  LDS.128 R16, [R49+0xa0] ;  /* 0x0000a00031107984 */ /* 0x000e220000000c00 */
        /* <DEDUP_REMOVED lines=11> */
[----:B------:R-:W-:Y:S01]  /*1a80*/  HADD2.F32 R25, -RZ, R25.H1_H1 ;  /* 0x30000019ff197230 */ /* 0x000fe20000004100 */
[----:B------:R-:W4:Y:S01]  /*1a90*/  LDG.E.64.CONSTANT R12, desc[UR6][R50.64+0x1c00] ;  /* 0x001c0006320c7981 */ /* 0x000f22000c1e9b00 */
[----:B------:R-:W-:Y:S01]  /*1aa0*/  FFMA.FTZ R26, R26, R14, R27 ;  /* 0x0000000e1a1a7223 */ /* 0x000fe2000001001b */
[----:B------:R-:W-:-:S02]  /*1ab0*/  HADD2.F32 R27, -RZ, R15.H1_H1 ;  /* 0x3000000fff1b7230 */ /* 0x000fc40000004100 */
[----:B------:R-:W4:Y:S03]  /*1ac0*/  LDG.E.64.CONSTANT R14, desc[UR6][R50.64+0x1d00] ;  /* 0x001d0006320e7981 */ /* 0x000f26000c1e9b00 */
[----:B------:R-:W-:Y:S01]  /*1ad0*/  FFMA.FTZ R25, R27, R25, R28 ;  /* 0x000000191b197223 */ /* 0x000fe2000001001c */
[----:B0-----:R-:W-:Y:S02]  /*1ae0*/  HADD2.F32 R28, -RZ, R16.H0_H0 ;  /* 0x20000010ff1c7230 */ /* 0x001fe40000004100 */
[----:B------:R-:W-:-:S05]  /*1af0*/  HADD2.F32 R27, -RZ, R22.H0_H0 ;  /* 0x20000016ff1b7230 */ /* 0x000fca0000004100 */
[----:B------:R-:W-:Y:S02]  /*1b00*/  FFMA.FTZ R27, R28, R27, R29 ;  /* 0x0000001b1c1b7223 */ /* 0x000fe4000001001d */
[----:B------:R0:W4:Y:S01]  /*1b10*/  LDG.E.64.CONSTANT R28, desc[UR6][R50.64+0x1e00] ;  /* 0x001e0006321c7981 */ /* 0x000122000c1e9b00 */
[----:B------:R-:W-:Y:S02]  /*1b20*/  HADD2.F32 R53, -RZ, R16.H1_H1 ;  /* 0x30000010ff357230 */ /* 0x000fe40000004100 */
[----:B------:R-:W-:Y:S02]  /*1b30*/  HADD2.F32 R16, -RZ, R22.H1_H1 ;  /* 0x30000016ff107230 */ /* 0x000fe40000004100 */
[--C-:B------:R-:W-:Y:S02]  /*1b40*/  HADD2.F32 R22, -RZ, R23.reuse.H0_H0 ;  /* 0x20000017ff167230 */ /* 0x100fe40000004100 */
[----:B------:R-:W-:Y:S02]  /*1b50*/  HADD2.F32 R23, -RZ, R23.H1_H1 ;  /* 0x30000017ff177230 */ /* 0x000fe40000004100 */
[----:B------:R-:W-:Y:S01]  /*1b60*/  FFMA.FTZ R16, R53, R16, R24 ;  /* 0x0000001035107223 */ /* 0x000fe20000010018 */
[----:B------:R-:W-:-:S02]  /*1b70*/  HADD2.F32 R24, -RZ, R17.H1_H1 ;  /* 0x30000011ff187230 */ /* 0x000fc40000004100 */
[----:B------:R-:W-:-:S03]  /*1b80*/  HADD2.F32 R53, -RZ, R17.H0_H0 ;  /* 0x20000011ff357230 */ /* 0x000fc60000004100 */
[----:B------:R-:W-:Y:S01]  /*1b90*/  FFMA.FTZ R17, R24, R23, R25 ;  /* 0x0000001718117223 */ /* 0x000fe20000010019 */
[--C-:B------:R-:W-:Y:S02]  /*1ba0*/  HADD2.F32 R24, -RZ, R18.reuse.H0_H0 ;  /* 0x20000012ff187230 */ /* 0x100fe40000004100 */
[----:B------:R-:W-:Y:S01]  /*1bb0*/  FFMA.FTZ R22, R53, R22, R26 ;  /* 0x0000001635167223 */ /* 0x000fe2000001001a */
[----:B0-----:R-:W-:Y:S02]  /*1bc0*/  HADD2.F32 R51, -RZ, R18.H1_H1 ;  /* 0x30000012ff337230 */ /* 0x001fe40000004100 */
[----:B--2---:R-:W-:-:S05]  /*1bd0*/  HADD2.F32 R23, -RZ, R20.H0_H0 ;  /* 0x20000014ff177230 */ /* 0x004fca0000004100 */
[----:B------:R-:W-:Y:S02]  /*1be0*/  FFMA.FTZ R23, R24, R23, R27 ;  /* 0x0000001718177223 */ /* 0x000fe4000001001b */
[----:B------:R-:W0:Y:S01]  /*1bf0*/  LDS.128 R24, [R49+0xb0] ;  /* 0x0000b00031187984 */ /* 0x000e220000000c00 */
[----:B------:R-:W-:Y:S02]  /*1c00*/  HADD2.F32 R18, -RZ, R20.H1_H1 ;  /* 0x30000014ff127230 */ /* 0x000fe40000004100 */
[----:B------:R-:W-:-:S03]  /*1c10*/  HADD2.F32 R20, -RZ, R19.H1_H1 ;  /* 0x30000013ff147230 */ /* 0x000fc60000004100 */
[----:B------:R-:W-:Y:S01]  /*1c20*/  FFMA.FTZ R18, R51, R18, R16 ;  /* 0x0000001233127223 */ /* 0x000fe20000010010 */
[--C-:B------:R-:W-:Y:S02]  /*1c30*/  HADD2.F32 R16, -RZ, R21.reuse.H0_H0 ;  /* 0x20000015ff107230 */ /* 0x100fe40000004100 */
[----:B------:R-:W-:Y:S02]  /*1c40*/  HADD2.F32 R21, -RZ, R21.H1_H1 ;  /* 0x30000015ff157230 */ /* 0x000fe40000004100 */
[----:B------:R-:W-:Y:S02]  /*1c50*/  HADD2.F32 R51, -RZ, R19.H0_H0 ;  /* 0x20000013ff337230 */ /* 0x000fe40000004100 */
[--C-:B---3--:R-:W-:Y:S02]  /*1c60*/  HADD2.F32 R19, -RZ, R38.reuse.H0_H0 ;  /* 0x20000026ff137230 */ /* 0x108fe40000004100 */
[----:B------:R-:W-:Y:S01]  /*1c70*/  FFMA.FTZ R17, R20, R21, R17 ;  /* 0x0000001514117223 */ /* 0x000fe20000010011 */
[----:B------:R-:W-:-:S02]  /*1c80*/  HADD2.F32 R38, -RZ, R38.H1_H1 ;  /* 0x30000026ff267230 */ /* 0x000fc40000004100 */
[----:B------:R-:W-:Y:S01]  /*1c90*/  FFMA.FTZ R16, R51, R16, R22 ;  /* 0x0000001033107223 */ /* 0x000fe20000010016 */
[--C-:B0-----:R-:W-:Y:S02]  /*1ca0*/  HADD2.F32 R20, -RZ, R24.reuse.H0_H0 ;  /* 0x20000018ff147230 */ /* 0x101fe40000004100 */
[----:B------:R-:W-:-:S03]  /*1cb0*/  HADD2.F32 R21, -RZ, R24.H1_H1 ;  /* 0x30000018ff157230 */ /* 0x000fc60000004100 */
[----:B------:R-:W-:Y:S02]  /*1cc0*/  FFMA.FTZ R19, R20, R19, R23 ;  /* 0x0000001314137223 */ /* 0x000fe40000010017 */
[----:B------:R-:W-:Y:S02]  /*1cd0*/  FFMA.FTZ R18, R21, R38, R18 ;  /* 0x0000002615127223 */ /* 0x000fe40000010012 */
[----:B------:R-:W0:Y:S01]  /*1ce0*/  LDS.128 R20, [R49+0xc0] ;  /* 0x0000c00031147984 */ /* 0x000e220000000c00 */
[----:B------:R-:W-:Y:S02]  /*1cf0*/  HADD2.F32 R51, -RZ, R25.H0_H0 ;  /* 0x20000019ff337230 */ /* 0x000fe40000004100 */
[--C-:B------:R-:W-:Y:S02]  /*1d00*/  HADD2.F32 R24, -RZ, R39.reuse.H0_H0 ;  /* 0x20000027ff187230 */ /* 0x100fe40000004100 */
[----:B------:R-:W-:-:S03]  /*1d10*/  HADD2.F32 R39, -RZ, R39.H1_H1 ;  /* 0x30000027ff277230 */ /* 0x000fc60000004100 */
[----:B------:R-:W-:Y:S01]  /*1d20*/  FFMA.FTZ R16, R51, R24, R16 ;  /* 0x0000001833107223 */ /* 0x000fe20000010010 */
[----:B------:R-:W-:Y:S02]  /*1d30*/  HADD2.F32 R24, -RZ, R25.H1_H1 ;  /* 0x30000019ff187230 */ /* 0x000fe40000004100 */
[----:B------:R-:W-:Y:S02]  /*1d40*/  HADD2.F32 R38, -RZ, R26.H0_H0 ;  /* 0x2000001aff267230 */ /* 0x000fe40000004100 */
[----:B----4-:R-:W-:Y:S02]  /*1d50*/  HADD2.F32 R25, -RZ, R34.H0_H0 ;  /* 0x20000022ff197230 */ /* 0x010fe40000004100 */
[----:B------:R-:W-:Y:S01]  /*1d60*/  FFMA.FTZ R24, R24, R39, R17 ;  /* 0x0000002718187223 */ /* 0x000fe20000010011 */
[----:B------:R-:W-:Y:S02]  /*1d70*/  HADD2.F32 R17, -RZ, R26.H1_H1 ;  /* 0x3000001aff117230 */ /* 0x000fe40000004100 */
[----:B------:R-:W-:-:S02]  /*1d80*/  HADD2.F32 R26, -RZ, R34.H1_H1 ;  /* 0x30000022ff1a7230 */ /* 0x000fc40000004100 */
[----:B------:R-:W-:Y:S01]  /*1d90*/  FFMA.FTZ R25, R38, R25, R19 ;  /* 0x0000001926197223 */ /* 0x000fe20000010013 */
[----:B------:R-:W-:Y:S02]  /*1da0*/  HADD2.F32 R19, -RZ, R27.H0_H0 ;  /* 0x2000001bff137230 */ /* 0x000fe40000004100 */
[----:B------:R-:W-:Y:S02]  /*1db0*/  HADD2.F32 R34, -RZ, R35.H0_H0 ;  /* 0x20000023ff227230 */ /* 0x000fe40000004100 */
[----:B------:R-:W-:-:S03]  /*1dc0*/  FFMA.FTZ R26, R17, R26, R18 ;  /* 0x0000001a111a7223 */ /* 0x000fc60000010012 */
[----:B------:R-:W-:Y:S02]  /*1dd0*/  FFMA.FTZ R34, R19, R34, R16 ;  /* 0x0000002213227223 */ /* 0x000fe40000010010 */
[----:B------:R-:W1:Y:S01]  /*1de0*/  LDS.128 R16, [R49+0xd0] ;  /* 0x0000d00031107984 */ /* 0x000e620000000c00 */
[----:B------:R-:W-:Y:S02]  /*1df0*/  HADD2.F32 R27, -RZ, R27.H1_H1 ;  /* 0x3000001bff1b7230 */ /* 0x000fe40000004100 */
[----:B------:R-:W-:-:S05]  /*1e00*/  HADD2.F32 R35, -RZ, R35.H1_H1 ;  /* 0x30000023ff237230 */ /* 0x000fca0000004100 */
[----:B------:R-:W-:Y:S01]  /*1e10*/  FFMA.FTZ R24, R27, R35, R24 ;  /* 0x000000231b187223 */ /* 0x000fe20000010018 */
[--C-:B0-----:R-:W-:Y:S02]  /*1e20*/  HADD2.F32 R38, -RZ, R20.reuse.H0_H0 ;  /* 0x20000014ff267230 */ /* 0x101fe40000004100 */
[----:B------:R-:W-:Y:S02]  /*1e30*/  HADD2.F32 R27, -RZ, R20.H1_H1 ;  /* 0x30000014ff1b7230 */ /* 0x000fe40000004100 */
[--C-:B------:R-:W-:Y:S02]  /*1e40*/  HADD2.F32 R20, -RZ, R36.reuse.H0_H0 ;  /* 0x20000024ff147230 */ /* 0x100fe40000004100 */
[----:B------:R-:W-:-:S03]  /*1e50*/  HADD2.F32 R36, -RZ, R36.H1_H1 ;  /* 0x30000024ff247230 */ /* 0x000fc60000004100 */
[----:B------:R-:W-:Y:S02]  /*1e60*/  FFMA.FTZ R25, R38, R20, R25 ;  /* 0x0000001426197223 */ /* 0x000fe40000010019 */
[----:B------:R-:W-:Y:S01]  /*1e70*/  FFMA.FTZ R20, R27, R36, R26 ;  /* 0x000000241b147223 */ /* 0x000fe2000001001a */
[----:B------:R-:W-:Y:S02]  /*1e80*/  HADD2.F32 R26, -RZ, R37.H0_H0 ;  /* 0x20000025ff1a7230 */ /* 0x000fe40000004100 */
[----:B------:R-:W-:Y:S02]  /*1e90*/  HADD2.F32 R27, -RZ, R21.H0_H0 ;  /* 0x20000015ff1b7230 */ /* 0x000fe40000004100 */
[----:B------:R-:W-:Y:S02]  /*1ea0*/  HADD2.F32 R37, -RZ, R37.H1_H1 ;  /* 0x30000025ff257230 */ /* 0x000fe40000004100 */
[----:B------:R-:W-:Y:S02]  /*1eb0*/  HADD2.F32 R21, -RZ, R21.H1_H1 ;  /* 0x30000015ff157230 */ /* 0x000fe40000004100 */
[----:B------:R-:W-:-:S02]  /*1ec0*/  HADD2.F32 R36, -RZ, R22.H0_H0 ;  /* 0x20000016ff247230 */ /* 0x000fc40000004100 */
[----:B------:R-:W-:Y:S02]  /*1ed0*/  HADD2.F32 R35, -RZ, R32.H0_H0 ;  /* 0x20000020ff237230 */ /* 0x000fe40000004100 */
[----:B------:R-:W-:Y:S01]  /*1ee0*/  FFMA.FTZ R21, R21, R37, R24 ;  /* 0x0000002515157223 */ /* 0x000fe20000010018 */
[----:B------:R-:W-:Y:S02]  /*1ef0*/  HADD2.F32 R37, -RZ, R22.H1_H1 ;  /* 0x30000016ff257230 */ /* 0x000fe40000004100 */
[----:B------:R-:W-:Y:S02]  /*1f00*/  HADD2.F32 R32, -RZ, R32.H1_H1 ;  /* 0x30000020ff207230 */ /* 0x000fe40000004100 */
[----:B------:R-:W-:Y:S01]  /*1f10*/  FFMA.FTZ R34, R27, R26, R34 ;  /* 0x0000001a1b227223 */ /* 0x000fe20000010022 */
[----:B------:R-:W-:Y:S02]  /*1f20*/  HADD2.F32 R39, -RZ, R23.H0_H0 ;  /* 0x20000017ff277230 */ /* 0x000fe40000004100 */
[----:B------:R-:W-:Y:S01]  /*1f30*/  FFMA.FTZ R35, R36, R35, R25 ;  /* 0x0000002324237223 */ /* 0x000fe20000010019 */
[----:B------:R-:W-:Y:S01]  /*1f40*/  HADD2.F32 R22, -RZ, R33.H0_H0 ;  /* 0x20000021ff167230 */ /* 0x000fe20000004100 */
[----:B------:R-:W0:Y:S01]  /*1f50*/  LDS.128 R24, [R49+0xe0] ;  /* 0x0000e00031187984 */ /* 0x000e220000000c00 */
[----:B------:R-:W-:Y:S01]  /*1f60*/  FFMA.FTZ R20, R37, R32, R20 ;  /* 0x0000002025147223 */ /* 0x000fe20000010014 */
[----:B------:R-:W-:-:S02]  /*1f70*/  HADD2.F32 R36, -RZ, R23.H1_H1 ;  /* 0x30000017ff247230 */ /* 0x000fc40000004100 */
[----:B------:R-:W-:Y:S01]  /*1f80*/  FFMA.FTZ R32, R39, R22, R34 ;  /* 0x0000001627207223 */ /* 0x000fe20000010022 */
[--C-:B-1----:R-:W-:Y:S02]  /*1f90*/  HADD2.F32 R34, -RZ, R16.reuse.H0_H0 ;  /* 0x20000010ff227230 */ /* 0x102fe40000004100 */
[----:B------:R-:W-:Y:S01]  /*1fa0*/  HADD2.F32 R23, -RZ, R16.H1_H1 ;  /* 0x30000010ff177230 */ /* 0x000fe20000004100 */
[----:B------:R-:W-:Y:S01]  /*1fb0*/  LOP3.LUT R22, R2, 0x1, RZ, 0xc0, !PT ;  /* 0x0000000102167812 */ /* 0x000fe200078ec0ff */
[--C-:B------:R-:W-:Y:S02]  /*1fc0*/  HADD2.F32 R16, -RZ, R8.reuse.H0_H0 ;  /* 0x20000008ff107230 */ /* 0x100fe40000004100 */
[----:B------:R-:W-:Y:S02]  /*1fd0*/  HADD2.F32 R33, -RZ, R33.H1_H1 ;  /* 0x30000021ff217230 */ /* 0x000fe40000004100 */
[----:B------:R-:W-:Y:S02]  /*1fe0*/  HADD2.F32 R37, -RZ, R8.H1_H1 ;  /* 0x30000008ff257230 */ /* 0x000fe40000004100 */
[----:B------:R-:W-:Y:S01]  /*1ff0*/  FFMA.FTZ R35, R34, R16, R35 ;  /* 0x0000001022237223 */ /* 0x000fe20000010023 */
[----:B------:R-:W-:Y:S01]  /*2000*/  ISETP.NE.U32.AND P1, PT, R22, 0x1, PT ;  /* 0x000000011600780c */ /* 0x000fe20003f25070 */
[----:B------:R-:W-:Y:S01]  /*2010*/  FFMA.FTZ R8, R36, R33, R21 ;  /* 0x0000002124087223 */ /* 0x000fe20000010015 */
[----:B------:R-:W-:-:S02]  /*2020*/  FFMA.FTZ R16, R23, R37, R20 ;  /* 0x0000002517107223 */ /* 0x000fc40000010014 */
[----:B------:R-:W1:Y:S01]  /*2030*/  LDS.128 R20, [R49+0xf0] ;  /* 0x0000f00031147984 */ /* 0x000e620000000c00 */
[----:B------:R-:W-:Y:S02]  /*2040*/  HADD2.F32 R39, -RZ, R17.H0_H0 ;  /* 0x20000011ff277230 */ /* 0x000fe40000004100 */
[----:B------:R-:W-:Y:S02]  /*2050*/  HADD2.F32 R36, -RZ, R9.H0_H0 ;  /* 0x20000009ff247230 */ /* 0x000fe40000004100 */
[----:B------:R-:W-:Y:S02]  /*2060*/  HADD2.F32 R37, -RZ, R17.H1_H1 ;  /* 0x30000011ff257230 */ /* 0x000fe40000004100 */
[----:B------:R-:W-:Y:S02]  /*2070*/  HADD2.F32 R9, -RZ, R9.H1_H1 ;  /* 0x30000009ff097230 */ /* 0x000fe40000004100 */
[----:B------:R-:W-:Y:S01]  /*2080*/  FFMA.FTZ R32, R39, R36, R32 ;  /* 0x0000002427207223 */ /* 0x000fe20000010020 */
[----:B------:R-:W-:-:S02]  /*2090*/  HADD2.F32 R34, -RZ, R18.H0_H0 ;  /* 0x20000012ff227230 */ /* 0x000fc40000004100 */
[----:B------:R-:W-:Y:S02]  /*20a0*/  HADD2.F32 R33, -RZ, R18.H1_H1 ;  /* 0x30000012ff217230 */ /* 0x000fe40000004100 */
[--C-:B------:R-:W-:Y:S02]  /*20b0*/  HADD2.F32 R18, -RZ, R10.reuse.H0_H0 ;  /* 0x2000000aff127230 */ /* 0x100fe40000004100 */
[----:B------:R-:W-:Y:S02]  /*20c0*/  HADD2.F32 R17, -RZ, R19.H0_H0 ;  /* 0x20000013ff117230 */ /* 0x000fe40000004100 */
[----:B------:R-:W-:Y:S02]  /*20d0*/  HADD2.F32 R10, -RZ, R10.H1_H1 ;  /* 0x3000000aff0a7230 */ /* 0x000fe40000004100 */
[----:B------:R-:W-:Y:S02]  /*20e0*/  HADD2.F32 R36, -RZ, R11.H0_H0 ;  /* 0x2000000bff247230 */ /* 0x000fe40000004100 */
[----:B------:R-:W-:Y:S01]  /*20f0*/  FFMA.FTZ R8, R37, R9, R8 ;  /* 0x0000000925087223 */ /* 0x000fe20000010008 */
[----:B------:R-:W-:-:S02]  /*2100*/  HADD2.F32 R19, -RZ, R19.H1_H1 ;  /* 0x30000013ff137230 */ /* 0x000fc40000004100 */
[----:B------:R-:W-:Y:S02]  /*2110*/  HADD2.F32 R11, -RZ, R11.H1_H1 ;  /* 0x3000000bff0b7230 */ /* 0x000fe40000004100 */
[----:B------:R-:W-:Y:S01]  /*2120*/  FFMA.FTZ R16, R33, R10, R16 ;  /* 0x0000000a21107223 */ /* 0x000fe20000010010 */
[----:B------:R-:W-:Y:S02]  /*2130*/  HADD2.F32 R10, -RZ, R12.H0_H0 ;  /* 0x2000000cff0a7230 */ /* 0x000fe40000004100 */
[----:B------:R-:W-:Y:S01]  /*2140*/  FFMA.FTZ R34, R34, R18, R35 ;  /* 0x0000001222227223 */ /* 0x000fe20000010023 */
[--C-:B0-----:R-:W-:Y:S02]  /*2150*/  HADD2.F32 R33, -RZ, R24.reuse.H1_H1 ;  /* 0x30000018ff217230 */ /* 0x101fe40000004100 */
[----:B------:R-:W-:Y:S01]  /*2160*/  FFMA.FTZ R19, R19, R11, R8 ;  /* 0x0000000b13137223 */ /* 0x000fe20000010008 */
[----:B------:R-:W-:Y:S02]  /*2170*/  HADD2.F32 R11, -RZ, R24.H0_H0 ;  /* 0x20000018ff0b7230 */ /* 0x000fe40000004100 */
[----:B------:R-:W-:-:S02]  /*2180*/  HADD2.F32 R12, -RZ, R12.H1_H1 ;  /* 0x3000000cff0c7230 */ /* 0x000fc40000004100 */
[--C-:B------:R-:W-:Y:S02]  /*2190*/  HADD2.F32 R18, -RZ, R25.reuse.H0_H0 ;  /* 0x20000019ff127230 */ /* 0x100fe40000004100 */
[----:B------:R-:W-:Y:S02]  /*21a0*/  HADD2.F32 R24, -RZ, R25.H1_H1 ;  /* 0x30000019ff187230 */ /* 0x000fe40000004100 */
[----:B------:R-:W-:Y:S01]  /*21b0*/  FFMA.FTZ R17, R17, R36, R32 ;  /* 0x0000002411117223 */ /* 0x000fe20000010020 */
[----:B------:R-:W-:Y:S02]  /*21c0*/  HADD2.F32 R25, -RZ, R13.H0_H0 ;  /* 0x2000000dff197230 */ /* 0x000fe40000004100 */
[----:B------:R-:W-:Y:S01]  /*21d0*/  FFMA.FTZ R10, R11, R10, R34 ;  /* 0x0000000a0b0a7223 */ /* 0x000fe20000010022 */
[----:B------:R-:W-:Y:S01]  /*21e0*/  FFMA.FTZ R33, R33, R12, R16 ;  /* 0x0000000c21217223 */ /* 0x000fe20000010010 */
[----:B------:R-:W-:Y:S02]  /*21f0*/  HADD2.F32 R9, -RZ, R26.H0_H0 ;  /* 0x2000001aff097230 */ /* 0x000fe40000004100 */
[----:B------:R-:W-:-:S02]  /*2200*/  HADD2.F32 R8, -RZ, R27.H0_H0 ;  /* 0x2000001bff087230 */ /* 0x000fc40000004100 */
[----:B------:R-:W-:Y:S01]  /*2210*/  FFMA.FTZ R17, R18, R25, R17 ;  /* 0x0000001912117223 */ /* 0x000fe20000010011 */
[----:B------:R-:W-:Y:S02]  /*2220*/  HADD2.F32 R11, -RZ, R14.H0_H0 ;  /* 0x2000000eff0b7230 */ /* 0x000fe40000004100 */
[----:B------:R-:W-:Y:S02]  /*2230*/  HADD2.F32 R12, -RZ, R15.H0_H0 ;  /* 0x2000000fff0c7230 */ /* 0x000fe40000004100 */
[----:B------:R-:W-:Y:S02]  /*2240*/  HADD2.F32 R26, -RZ, R26.H1_H1 ;  /* 0x3000001aff1a7230 */ /* 0x000fe40000004100 */
[----:B------:R-:W-:Y:S01]  /*2250*/  FFMA.FTZ R9, R9, R11, R10 ;  /* 0x0000000b09097223 */ /* 0x000fe2000001000a */
[----:B------:R-:W-:Y:S02]  /*2260*/  HADD2.F32 R14, -RZ, R14.H1_H1 ;  /* 0x3000000eff0e7230 */ /* 0x000fe40000004100 */
[----:B------:R-:W-:Y:S01]  /*2270*/  FFMA.FTZ R8, R8, R12, R17 ;  /* 0x0000000c08087223 */ /* 0x000fe20000010011 */
[----:B-1----:R-:W-:-:S02]  /*2280*/  HADD2.F32 R10, -RZ, R20.H0_H0 ;  /* 0x20000014ff0a7230 */ /* 0x002fc40000004100 */
[----:B------:R-:W-:Y:S02]  /*2290*/  HADD2.F32 R12, -RZ, R28.H0_H0 ;  /* 0x2000001cff0c7230 */ /* 0x000fe40000004100 */
[----:B------:R-:W-:Y:S02]  /*22a0*/  HADD2.F32 R13, -RZ, R13.H1_H1 ;  /* 0x3000000dff0d7230 */ /* 0x000fe40000004100 */
[----:B------:R-:W-:Y:S01]  /*22b0*/  FFMA.FTZ R14, R26, R14, R33 ;  /* 0x0000000e1a0e7223 */ /* 0x000fe20000010021 */
[----:B------:R-:W-:Y:S02]  /*22c0*/  HADD2.F32 R11, -RZ, R20.H1_H1 ;  /* 0x30000014ff0b7230 */ /* 0x000fe40000004100 */
[----:B------:R-:W-:Y:S02]  /*22d0*/  HADD2.F32 R28, -RZ, R28.H1_H1 ;  /* 0x3000001cff1c7230 */ /* 0x000fe40000004100 */
[----:B------:R-:W-:Y:S01]  /*22e0*/  FFMA.FTZ R9, R10, R12, R9 ;  /* 0x0000000c0a097223 */ /* 0x000fe20000010009 */
[----:B------:R-:W-:Y:S01]  /*22f0*/  FFMA.FTZ R24, R24, R13, R19 ;  /* 0x0000000d18187223 */ /* 0x000fe20000010013 */
[----:B------:R-:W-:-:S02]  /*2300*/  HADD2.F32 R18, -RZ, R22.H0_H0 ;  /* 0x20000016ff127230 */ /* 0x000fc40000004100 */
[----:B------:R-:W-:Y:S02]  /*2310*/  HADD2.F32 R10, -RZ, R30.H0_H0 ;  /* 0x2000001eff0a7230 */ /* 0x000fe40000004100 */
[----:B------:R-:W-:Y:S01]  /*2320*/  FFMA.FTZ R11, R11, R28, R14 ;  /* 0x0000001c0b0b7223 */ /* 0x000fe2000001000e */
[----:B------:R-:W-:Y:S02]  /*2330*/  HADD2.F32 R27, -RZ, R27.H1_H1 ;  /* 0x3000001bff1b7230 */ /* 0x000fe40000004100 */
[----:B------:R-:W-:Y:S02]  /*2340*/  HADD2.F32 R15, -RZ, R15.H1_H1 ;  /* 0x3000000fff0f7230 */ /* 0x000fe40000004100 */
[----:B------:R-:W-:Y:S02]  /*2350*/  HADD2.F32 R13, -RZ, R21.H0_H0 ;  /* 0x20000015ff0d7230 */ /* 0x000fe40000004100 */
[----:B------:R-:W-:Y:S02]  /*2360*/  HADD2.F32 R22, -RZ, R22.H1_H1 ;  /* 0x30000016ff167230 */ /* 0x000fe40000004100 */
[----:B------:R-:W-:-:S02]  /*2370*/  HADD2.F32 R17, -RZ, R29.H0_H0 ;  /* 0x2000001dff117230 */ /* 0x000fc40000004100 */
[----:B------:R-:W-:Y:S02]  /*2380*/  HADD2.F32 R30, -RZ, R30.H1_H1 ;  /* 0x3000001eff1e7230 */ /* 0x000fe40000004100 */
[----:B------:R-:W-:Y:S01]  /*2390*/  FFMA.FTZ R15, R27, R15, R24 ;  /* 0x0000000f1b0f7223 */ /* 0x000fe20000010018 */
[----:B------:R-:W-:Y:S02]  /*23a0*/  HADD2.F32 R16, -RZ, R21.H1_H1 ;  /* 0x30000015ff107230 */ /* 0x000fe40000004100 */
[----:B------:R-:W-:Y:S01]  /*23b0*/  FFMA.FTZ R8, R13, R17, R8 ;  /* 0x000000110d087223 */ /* 0x000fe20000010008 */
[----:B------:R-:W-:Y:S02]  /*23c0*/  HADD2.F32 R19, -RZ, R23.H0_H0 ;  /* 0x20000017ff137230 */ /* 0x000fe40000004100 */
[----:B------:R-:W-:Y:S01]  /*23d0*/  FFMA.FTZ R9, R18, R10, R9 ;  /* 0x0000000a12097223 */ /* 0x000fe20000010009 */
[----:B------:R-:W-:Y:S02]  /*23e0*/  HADD2.F32 R29, -RZ, R29.H1_H1 ;  /* 0x3000001dff1d7230 */ /* 0x000fe40000004100 */
[----:B------:R-:W-:Y:S01]  /*23f0*/  FFMA.FTZ R22, R22, R30, R11 ;  /* 0x0000001e16167223 */ /* 0x000fe2000001000b */
[----:B------:R-:W-:Y:S01]  /*2400*/  HADD2.F32 R12, -RZ, R31.H0_H0 ;  /* 0x2000001fff0c7230 */ /* 0x000fe20000004100 */
[----:B------:R-:W-:Y:S01]  /*2410*/  IADD3 R10, PT, PT, R48, 0xf, RZ ;  /* 0x0000000f300a7810 */ /* 0x000fe20007ffe0ff */
[----:B------:R-:W-:-:S02]  /*2420*/  HADD2.F32 R20, -RZ, R23.H1_H1 ;  /* 0x30000017ff147230 */ /* 0x000fc40000004100 */
[----:B------:R-:W-:Y:S01]  /*2430*/  FFMA.FTZ R15, R16, R29, R15 ;  /* 0x0000001d100f7223 */ /* 0x000fe2000001000f */
[----:B------:R-:W-:Y:S02]  /*2440*/  HADD2.F32 R31, -RZ, R31.H1_H1 ;  /* 0x3000001fff1f7230 */ /* 0x000fe40000004100 */
[----:B------:R-:W-:Y:S01]  /*2450*/  FFMA.FTZ R8, R19, R12, R8 ;  /* 0x0000000c13087223 */ /* 0x000fe20000010008 */
[----:B------:R-:W-:Y:S01]  /*2460*/  FADD.FTZ R9, R9, R22 ;  /* 0x0000001609097221 */ /* 0x000fe20000010000 */
[----:B------:R-:W-:Y:S01]  /*2470*/  UMOV UR4, 0xffffffff ;  /* 0xffffffff00047882 */ /* 0x000fe20000000000 */
[----:B------:R-:W-:Y:S01]  /*2480*/  LEA R11, R0, 0x20, 0x5 ;  /* 0x00000020000b7811 */ /* 0x000fe200078e28ff */
[----:B------:R-:W-:Y:S01]  /*2490*/  FFMA.FTZ R15, R20, R31, R15 ;  /* 0x0000001f140f7223 */ /* 0x000fe2000001000f */
[----:B------:R-:W-:Y:S01]  /*24a0*/  SHF.R.U32.HI R10, RZ, 0x4, R10 ;  /* 0x00000004ff0a7819 */ /* 0x000fe2000001160a */
[----:B------:R-:W-:Y:S01]  /*24b0*/  FADD.FTZ R8, R8, R9 ;  /* 0x0000000908087221 */ /* 0x000fe20000010000 */
[----:B-----5:R-:W-:-:S02]  /*24c0*/  FSETP.NEU.FTZ.AND P0, PT, R47, RZ, PT ;  /* 0x000000ff2f00720b */ /* 0x020fc40003f1d000 */
[----:B------:R-:W-:Y:S01]  /*24d0*/  VIMNMX.U32 R12, PT, PT, R10, R11, PT ;  /* 0x0000000b0a0c7248 */ /* 0x000fe20003fe0000 */
[----:B------:R-:W-:Y:S01]  /*24e0*/  FADD.FTZ R8, R15, R8 ;  /* 0x000000080f087221 */ /* 0x000fe20000010000 */
[----:B------:R-:W-:Y:S09]  /*24f0*/  BRA.DIV UR4, `(.L_x_22163) ;  /* 0x0000005a04587947 */ /* 0x000ff2000b800000 */
[----:B------:R0:W1:Y:S02]  /*2500*/  SHFL.BFLY PT, R9, R8, 0x1, 0x1f ;  /* 0x0c201f0008097f89 */ /* 0x00006400000e0000 */
.L_x_22233:
[----:B------:R-:W-:Y:S01]  /*2510*/  IADD3 R10, PT, PT, R43, 0x1, RZ ;  /* 0x000000012b0a7810 */ /* 0x000fe20007ffe0ff */
[----:B-1----:R-:W-:Y:S01]  /*2520*/  FADD.FTZ R9, R8, R9 ;  /* 0x0000000908097221 */ /* 0x002fe20000010000 */
[----:B------:R-:W-:Y:S01]  /*2530*/  @P1 VIADD R11, R41, 0xffffffff ;  /* 0xffffffff290b1836 */ /* 0x000fe20000000000 */
[----:B------:R-:W-:Y:S02]  /*2540*/  IADD3 R45, PT, PT, R45, 0x4, RZ ;  /* 0x000000042d2d7810 */ /* 0x000fe40007ffe0ff */
[----:B------:R-:W-:Y:S02]  /*2550*/  I2FP.F32.S32 R10, R10 ;  /* 0x0000000a000a7245 */ /* 0x000fe40000201400 */
[----:B------:R-:W-:Y:S02]  /*2560*/  ISETP.GE.OR P2, PT, R11, R48, !P1 ;  /* 0x000000300b00720c */ /* 0x000fe40004f46670 */
[----:B------:R-:W-:Y:S01]  /*2570*/  IADD3 R43, PT, PT, R43, 0x40, RZ ;  /* 0x000000402b2b7810 */ /* 0x000fe20007ffe0ff */
[----:B------:R-:W-:Y:S01]  /*2580*/  FMUL.FTZ R10, R10, R47 ;  /* 0x0000002f0a0a7220 */ /* 0x000fe20000410000 */
[----:B------:R-:W-:-:S04]  /*2590*/  IADD3 R41, PT, PT, R41, 0x40, RZ ;  /* 0x0000004029297810 */ /* 0x000fc80007ffe0ff */
[----:B------:R-:W-:Y:S02]  /*25a0*/  FSEL R10, R10, RZ, P0 ;  /* 0x000000ff0a0a7208 */ /* 0x000fe40000000000 */
[----:B------:R-:W-:-:S03]  /*25b0*/  @P1 ISETP.GE.AND P0, PT, R11, R48, PT ;  /* 0x000000300b00120c */ /* 0x000fc60003f06270 */
[----:B------:R-:W-:-:S05]  /*25c0*/  FFMA.FTZ R13, R9, UR12, R10 ;  /* 0x0000000c090d7c23 */ /* 0x000fca000801000a */
[----:B------:R-:W-:Y:S02]  /*25d0*/  @P1 FSEL R9, R13, RZ, !P0 ;  /* 0x000000ff0d091208 */ /* 0x000fe40004000000 */
[----:B------:R-:W-:Y:S02]  /*25e0*/  IADD3 R6, P0, PT, R6, 0x10, RZ ;  /* 0x0000001006067810 */ /* 0x000fe40007f1e0ff */
[----:B------:R-:W-:Y:S01]  /*25f0*/  @!P2 FMNMX.FTZ R44, R44, R13, !PT ;  /* 0x0000000d2c2ca209 */ /* 0x000fe20007810000 */
[----:B------:R1:W-:Y:S01]  /*2600*/  @P1 STS [R42], R9 ;  /* 0x000000092a001388 */ /* 0x0003e20000000800 */
[----:B------:R-:W-:Y:S01]  /*2610*/  ISETP.GE.U32.AND P1, PT, R45, R12, PT ;  /* 0x0000000c2d00720c */ /* 0x000fe20003f26070 */
[----:B------:R-:W-:Y:S01]  /*2620*/  IMAD.X R7, RZ, RZ, R7, P0 ;  /* 0x000000ffff077224 */ /* 0x000fe200000e0607 */
[----:B-1----:R-:W-:-:S11]  /*2630*/  IADD3 R42, PT, PT, R42, 0x100, RZ ;  /* 0x000001002a2a7810 */ /* 0x002fd60007ffe0ff */
[----:B------:R-:W-:Y:S05]  /*2640*/  @!P1 BRA `(.L_x_22164) ;  /* 0xffffffe000689947 */ /* 0x000fea000383ffff */
.L_x_22162:
[----:B------:R-:W-:Y:S05]  /*2650*/  BSYNC B0 ;  /* 0x0000000000007941 */ /* 0x000fea0003800000 */
.L_x_22161:
[----:B------:R-:W-:Y:S01]  /*2660*/  IADD3 R41, PT, PT, R48, 0xf, RZ ;  /* 0x0000000f30297810 */ /* 0x000fe20007ffe0ff */
[----:B------:R-:W-:Y:S01]  /*2670*/  UMOV UR4, 0xffffffff ;  /* 0xffffffff00047882 */ /* 0x000fe20000000000 */
[C---:B------:R-:W-:Y:S02]  /*2680*/  LEA R6, R0.reuse, 0x20, 0x5 ;  /* 0x0000002000067811 */ /* 0x040fe400078e28ff */
[----:B------:R-:W-:Y:S02]  /*2690*/  SHF.R.U32.HI R41, RZ, 0x4, R41 ;  /* 0x00000004ff297819 */ /* 0x000fe40000011629 */
[----:B------:R-:W-:Y:S02]  /*26a0*/  SHF.L.U32 R12, R0, 0x9, RZ ;  /* 0x00000009000c7819 */ /* 0x000fe400000006ff */
[----:B------:R-:W-:-:S05]  /*26b0*/  VIMNMX.U32 R7, PT, PT, R41, R6, PT ;  /* 0x0000000629077248 */ /* 0x000fca0003fe0000 */
[----:B------:R-:W-:-:S04]  /*26c0*/  IMAD R9, R0, -0x20, R7 ;  /* 0xffffffe000097824 */ /* 0x000fc800078e0207 */
[----:B------:R-:W-:-:S05]  /*26d0*/  IMAD R9, R9, 0x10, R12 ;  /* 0x0000001009097824 */ /* 0x000fca00078e020c */
[----:B------:R-:W-:Y:S01]  /*26e0*/  VIMNMX R11, PT, PT, R48, R9, PT ;  /* 0x00000009300b7248 */ /* 0x000fe20003fe0100 */
[----:B------:R-:W-:Y:S06]  /*26f0*/  BRA.DIV UR4, `(.L_x_22165) ;  /* 0x0000005a04047947 */ /* 0x000fec000b800000 */
[----:B------:R-:W1:Y:S02]  /*2700*/  SHFL.BFLY PT, R9, R44, 0x10, 0x1f ;  /* 0x0e001f002c097f89 */ /* 0x000e6400000e0000 */
[----:B-1----:R-:W-:-:S05]  /*2710*/  FMNMX.FTZ R9, R9, R44, !PT ;  /* 0x0000002c09097209 */ /* 0x002fca0007810000 */
[----:B------:R-:W1:Y:S02]  /*2720*/  SHFL.BFLY PT, R6, R9, 0x8, 0x1f ;  /* 0x0d001f0009067f89 */ /* 0x000e6400000e0000 */
[----:B-1----:R-:W-:-:S05]  /*2730*/  FMNMX.FTZ R6, R9, R6, !PT ;  /* 0x0000000609067209 */ /* 0x002fca0007810000 */
[----:B------:R-:W1:Y:S02]  /*2740*/  SHFL.BFLY PT, R13, R6, 0x4, 0x1f ;  /* 0x0c801f00060d7f89 */ /* 0x000e6400000e0000 */
[----:B-1----:R-:W-:-:S05]  /*2750*/  FMNMX.FTZ R13, R6, R13, !PT ;  /* 0x0000000d060d7209 */ /* 0x002fca0007810000 */
[----:B0-----:R0:W1:Y:S02]  /*2760*/  SHFL.BFLY PT, R8, R13, 0x2, 0x1f ;  /* 0x0c401f000d087f89 */ /* 0x00106400000e0000 */
.L_x_22239:
[----:B------:R-:W-:Y:S01]  /*2770*/  IADD3 R6, PT, PT, R46, 0x200, RZ ;  /* 0x000002002e067810 */ /* 0x000fe20007ffe0ff */
[----:B------:R-:W-:Y:S05]  /*2780*/  WARPSYNC.ALL ;  /* 0x0000000000007948 */ /* 0x000fea0003800000 */
[----:B------:R-:W-:Y:S02]  /*2790*/  LOP3.LUT P0, R10, R2, 0x1f, RZ, 0xc0, !PT ;  /* 0x0000001f020a7812 */ /* 0x000fe4000780c0ff */
[----:B------:R-:W-:Y:S02]  /*27a0*/  SHF.R.U32.HI R9, RZ, 0x5, R2 ;  /* 0x00000005ff097819 */ /* 0x000fe40000011602 */
[----:B------:R-:W-:-:S02]  /*27b0*/  LEA R6, R5, R6, 0x18 ;  /* 0x0000000605067211 */ /* 0x000fc400078ec0ff */
[----:B01----:R-:W-:Y:S02]  /*27c0*/  FMNMX.FTZ R13, R13, R8, !PT ;  /* 0x000000080d0d7209 */ /* 0x003fe40007810000 */
[----:B------:R-:W-:-:S05]  /*27d0*/  LEA R8, R9, R6, 0x2 ;  /* 0x0000000609087211 */ /* 0x000fca00078e10ff */
[----:B------:R0:W-:Y:S01]  /*27e0*/  @!P0 STS [R8], R13 ;  /* 0x0000000d08008388 */ /* 0x0001e20000000800 */
[----:B------:R-:W-:Y:S01]  /*27f0*/  BAR.SYNC.DEFER_BLOCKING 0x0 ;  /* 0x0000000000007b1d */ /* 0x000fe20000010000 */
[C---:B------:R-:W-:Y:S01]  /*2800*/  ISETP.GT.U32.AND P1, PT, R10.reuse, 0x3, PT ;  /* 0x000000030a00780c */ /* 0x040fe20003f24070 */
[----:B------:R-:W-:Y:S01]  /*2810*/  IMAD.MOV.U32 R16, RZ, RZ, -0x800001 ;  /* 0xff7fffffff107424 */ /* 0x000fe200078e00ff */
[----:B0-----:R-:W-:Y:S01]  /*2820*/  LEA R13, R10, R6, 0x2 ;  /* 0x000000060a0d7211 */ /* 0x001fe200078e10ff */
[----:B------:R-:W-:Y:S02]  /*2830*/  HFMA2 R14, -RZ, RZ, 0, 0 ;  /* 0x00000000ff0e7431 */ /* 0x000fe400000001ff */
[----:B------:R-:W-:Y:S08]  /*2840*/  BSSY.RECONVERGENT B0, `(.L_x_22166) ;  /* 0x00000eb000007945 */ /* 0x000ff00003800200 */
[----:B------:R-:W0:Y:S04]  /*2850*/  @!P1 LDS R16, [R13] ;  /* 0x000000000d109984 */ /* 0x000e280000000800 */
[----:B0-----:R-:W0:Y:S02]  /*2860*/  SHFL.BFLY PT, R15, R16, 0x2, 0x1f ;  /* 0x0c401f00100f7f89 */ /* 0x001e2400000e0000 */
[----:B0-----:R-:W-:-:S02]  /*2870*/  FMNMX.FTZ R17, R15, R16, !PT ;  /* 0x000000100f117209 */ /* 0x001fc40007810000 */
[----:B------:R-:W-:-:S03]  /*2880*/  IADD3 R15, PT, PT, -R12, R11, RZ ;  /* 0x0000000b0c0f7210 */ /* 0x000fc60007ffe1ff */
[----:B------:R-:W0:Y:S01]  /*2890*/  SHFL.BFLY PT, R6, R17, 0x1, 0x1f ;  /* 0x0c201f0011067f89 */ /* 0x000e2200000e0000 */
[----:B------:R-:W-:Y:S02]  /*28a0*/  ISETP.GE.AND P2, PT, R2, R15, PT ;  /* 0x0000000f0200720c */ /* 0x000fe40003f46270 */
[----:B0-----:R-:W-:-:S06]  /*28b0*/  FMNMX.FTZ R6, R17, R6, !PT ;  /* 0x0000000611067209 */ /* 0x001fcc0007810000 */
[----:B------:R-:W0:Y:S05]  /*28c0*/  SHFL.IDX PT, R6, R6, RZ, 0x1f ;  /* 0x00001fff06067589 */ /* 0x000e2a00000e0000 */
        /* <DEDUP_REMOVED lines=14> */
[----:B------:R-:W-:Y:S01]  /*29b0*/  LOP3.LUT R16, R14, 0x3, RZ, 0xc0, !PT ;  /* 0x000000030e107812 */ /* 0x000fe200078ec0ff */
[----:B------:R-:W-:Y:S01]  /*29c0*/  IMAD.MOV.U32 R14, RZ, RZ, RZ ;  /* 0x000000ffff0e7224 */ /* 0x000fe200078e00ff */
[----:B------:R-:W-:Y:S02]  /*29d0*/  MOV R18, R2 ;  /* 0x0000000200127202 */ /* 0x000fe40000000f00 */
[----:B------:R-:W-:-:S02]  /*29e0*/  LEA R17, R2, R17, 0x2 ;  /* 0x0000001102117211 */ /* 0x000fc400078e10ff */
[----:B------:R-:W-:-:S07]  /*29f0*/  IADD3 R16, PT, PT, RZ, -R16, RZ ;  /* 0x80000010ff107210 */ /* 0x000fce0007ffe0ff */
.L_x_22170:
        /* <DEDUP_REMOVED lines=11> */
.L_x_22169:
[----:B------:R-:W-:Y:S05]  /*2ab0*/  BSYNC.RECONVERGENT B1 ;  /* 0x0000000000017941 */ /* 0x000fea0003800200 */
.L_x_22168:
        /* <DEDUP_REMOVED lines=12> */
.L_x_22173:
        /* <DEDUP_REMOVED lines=23> */
[----:B-----5:R-:W3:Y:S01]  /*2cf0*/  LDS R47, [R16+0x1600] ;  /* 0x00160000102f7984 */ /* 0x020ee20000000800 */
[C---:B----4-:R-:W-:Y:S01]  /*2d00*/  FADD.FTZ R45, -R6.reuse, R45 ;  /* 0x0000002d062d7221 */ /* 0x050fe20000010100 */
[----:B------:R-:W-:Y:S01]  /*2d10*/  FMUL.FTZ R25, R25, 1.4426950216293334961 ;  /* 0x3fb8aa3b19197820 */ /* 0x000fe20000410000 */
[----:B------:R-:W4:Y:S01]  /*2d20*/  MUFU.EX2 R21, R21 ;  /* 0x0000001500157308 */ /* 0x000f220000000800 */
[----:B------:R-:W-:Y:S01]  /*2d30*/  LDS R49, [R16+0x1a00] ;  /* 0x001a000010317984 */ /* 0x000fe20000000800 */
[C---:B------:R-:W-:Y:S01]  /*2d40*/  FADD.FTZ R29, -R6.reuse, R29 ;  /* 0x0000001d061d7221 */ /* 0x040fe20000010100 */
[----:B------:R-:W-:Y:S02]  /*2d50*/  FMUL.FTZ R20, R45, 1.4426950216293334961 ;  /* 0x3fb8aa3b2d147820 */ /* 0x000fe40000410000 */
[----:B------:R-:W3:Y:S01]  /*2d60*/  LDS R45, [R16+0x1800] ;  /* 0x00180000102d7984 */ /* 0x000ee20000000800 */
[----:B------:R-:W-:Y:S01]  /*2d70*/  FMUL.FTZ R29, R29, 1.4426950216293334961 ;  /* 0x3fb8aa3b1d1d7820 */ /* 0x000fe20000410000 */
[C---:B------:R-:W-:Y:S01]  /*2d80*/  FADD.FTZ R35, -R6.reuse, R35 ;  /* 0x0000002306237221 */ /* 0x040fe20000010100 */
[----:B------:R-:W0:Y:S01]  /*2d90*/  MUFU.EX2 R23, R23 ;  /* 0x0000001700177308 */ /* 0x000e220000000800 */
[----:B--2---:R-:W-:Y:S01]  /*2da0*/  FADD.FTZ R14, R19, R14 ;  /* 0x0000000e130e7221 */ /* 0x004fe20000010000 */
[----:B------:R-:W-:Y:S01]  /*2db0*/  FADD.FTZ R22, -R6, R27 ;  /* 0x0000001b06167221 */ /* 0x000fe20000010100 */
[----:B------:R-:W-:Y:S01]  /*2dc0*/  FMUL.FTZ R35, R35, 1.4426950216293334961 ;  /* 0x3fb8aa3b23237820 */ /* 0x000fe20000410000 */
[----:B------:R-:W-:Y:S02]  /*2dd0*/  STS [R16+-0x400], R19 ;  /* 0xfffc001310007388 */ /* 0x000fe40000000800 */
[----:B------:R-:W-:Y:S01]  /*2de0*/  FMUL.FTZ R22, R22, 1.4426950216293334961 ;  /* 0x3fb8aa3b16167820 */ /* 0x000fe20000410000 */
[----:B------:R-:W-:Y:S01]  /*2df0*/  FADD.FTZ R24, -R6, R31 ;  /* 0x0000001f06187221 */ /* 0x000fe20000010100 */
[----:B------:R-:W2:Y:S01]  /*2e00*/  MUFU.EX2 R25, R25 ;  /* 0x0000001900197308 */ /* 0x000ea20000000800 */
[----:B----4-:R-:W-:Y:S01]  /*2e10*/  FADD.FTZ R14, R14, R21 ;  /* 0x000000150e0e7221 */ /* 0x010fe20000010000 */
[----:B------:R-:W-:Y:S01]  /*2e20*/  FADD.FTZ R26, -R6, R33 ;  /* 0x00000021061a7221 */ /* 0x000fe20000010100 */
[----:B------:R-:W-:Y:S01]  /*2e30*/  FMUL.FTZ R24, R24, 1.4426950216293334961 ;  /* 0x3fb8aa3b18187820 */ /* 0x000fe20000410000 */
[----:B------:R-:W-:Y:S02]  /*2e40*/  STS [R16+-0x200], R21 ;  /* 0xfffe001510007388 */ /* 0x000fe40000000800 */
[----:B------:R-:W-:Y:S01]  /*2e50*/  FMUL.FTZ R26, R26, 1.4426950216293334961 ;  /* 0x3fb8aa3b1a1a7820 */ /* 0x000fe20000410000 */
[----:B0-----:R-:W-:Y:S01]  /*2e60*/  FADD.FTZ R28, -R6, R37 ;  /* 0x00000025061c7221 */ /* 0x001fe20000010100 */
[----:B------:R-:W0:Y:S01]  /*2e70*/  MUFU.EX2 R29, R29 ;  /* 0x0000001d001d7308 */ /* 0x000e220000000800 */
[----:B------:R-:W-:Y:S01]  /*2e80*/  FADD.FTZ R14, R14, R23 ;  /* 0x000000170e0e7221 */ /* 0x000fe20000010000 */
[----:B------:R-:W-:Y:S01]  /*2e90*/  STS [R16], R23 ;  /* 0x0000001710007388 */ /* 0x000fe20000000800 */
[----:B------:R-:W-:-:S05]  /*2ea0*/  FMUL.FTZ R28, R28, 1.4426950216293334961 ;  /* 0x3fb8aa3b1c1c7820 */ /* 0x000fca0000410000 */
[----:B------:R-:W4:Y:S01]  /*2eb0*/  MUFU.EX2 R35, R35 ;  /* 0x0000002300237308 */ /* 0x000f220000000800 */
[----:B--2---:R-:W-:Y:S01]  /*2ec0*/  FADD.FTZ R14, R14, R25 ;  /* 0x000000190e0e7221 */ /* 0x004fe20000010000 */
[----:B------:R-:W-:Y:S06]  /*2ed0*/  STS [R16+0x200], R25 ;  /* 0x0002001910007388 */ /* 0x000fec0000000800 */
[----:B------:R1:W2:Y:S01]  /*2ee0*/  MUFU.EX2 R27, R20 ;  /* 0x00000014001b7308 */ /* 0x0002a20000000800 */
[----:B0-----:R-:W-:Y:S01]  /*2ef0*/  FADD.FTZ R14, R14, R29 ;  /* 0x0000001d0e0e7221 */ /* 0x001fe20000010000 */
[----:B------:R-:W-:Y:S06]  /*2f00*/  STS [R16+0x400], R29 ;  /* 0x0004001d10007388 */ /* 0x000fec0000000800 */
[----:B------:R0:W3:Y:S01]  /*2f10*/  MUFU.EX2 R31, R22 ;  /* 0x00000016001f7308 */ /* 0x0000e20000000800 */
[----:B-1----:R-:W-:Y:S01]  /*2f20*/  FADD.FTZ R20, -R6, R39 ;  /* 0x0000002706147221 */ /* 0x002fe20000010100 */
[----:B----4-:R-:W-:Y:S01]  /*2f30*/  FADD.FTZ R14, R14, R35 ;  /* 0x000000230e0e7221 */ /* 0x010fe20000010000 */
[----:B------:R-:W-:Y:S02]  /*2f40*/  STS [R16+0x600], R35 ;  /* 0x0006002310007388 */ /* 0x000fe40000000800 */
[----:B------:R-:W-:-:S03]  /*2f50*/  FMUL.FTZ R20, R20, 1.4426950216293334961 ;  /* 0x3fb8aa3b14147820 */ /* 0x000fc60000410000 */
[----:B------:R3:W1:Y:S01]  /*2f60*/  MUFU.EX2 R33, R24 ;  /* 0x0000001800217308 */ /* 0x0006620000000800 */
[----:B0-----:R-:W-:Y:S01]  /*2f70*/  FADD.FTZ R22, -R6, R43 ;  /* 0x0000002b06167221 */ /* 0x001fe20000010100 */
[----:B--2---:R-:W-:Y:S01]  /*2f80*/  FADD.FTZ R14, R14, R27 ;  /* 0x0000001b0e0e7221 */ /* 0x004fe20000010000 */
[----:B------:R-:W-:Y:S02]  /*2f90*/  STS [R16+0x800], R27 ;  /* 0x0008001b10007388 */ /* 0x000fe40000000800 */
[----:B------:R-:W-:-:S03]  /*2fa0*/  FMUL.FTZ R22, R22, 1.4426950216293334961 ;  /* 0x3fb8aa3b16167820 */ /* 0x000fc60000410000 */
[----:B------:R0:W2:Y:S01]  /*2fb0*/  MUFU.EX2 R37, R26 ;  /* 0x0000001a00257308 */ /* 0x0000a20000000800 */
[----:B---3--:R-:W-:Y:S01]  /*2fc0*/  FADD.FTZ R24, -R6, R47 ;  /* 0x0000002f06187221 */ /* 0x008fe20000010100 */
[----:B------:R-:W-:Y:S01]  /*2fd0*/  FADD.FTZ R14, R14, R31 ;  /* 0x0000001f0e0e7221 */ /* 0x000fe20000010000 */
[----:B------:R-:W-:Y:S02]  /*2fe0*/  STS [R16+0xa00], R31 ;  /* 0x000a001f10007388 */ /* 0x000fe40000000800 */
[----:B------:R-:W-:-:S03]  /*2ff0*/  FMUL.FTZ R24, R24, 1.4426950216293334961 ;  /* 0x3fb8aa3b18187820 */ /* 0x000fc60000410000 */
[----:B------:R-:W3:Y:S01]  /*3000*/  MUFU.EX2 R39, R28 ;  /* 0x0000001c00277308 */ /* 0x000ee20000000800 */
[----:B0-----:R-:W-:Y:S01]  /*3010*/  FADD.FTZ R26, -R6, R45 ;  /* 0x0000002d061a7221 */ /* 0x001fe20000010100 */
[----:B-1----:R-:W-:Y:S01]  /*3020*/  FADD.FTZ R14, R14, R33 ;  /* 0x000000210e0e7221 */ /* 0x002fe20000010000 */
[----:B------:R-:W-:Y:S02]  /*3030*/  STS [R16+0xc00], R33 ;  /* 0x000c002110007388 */ /* 0x000fe40000000800 */
[----:B------:R-:W-:-:S03]  /*3040*/  FMUL.FTZ R26, R26, 1.4426950216293334961 ;  /* 0x3fb8aa3b1a1a7820 */ /* 0x000fc60000410000 */
        /* <DEDUP_REMOVED lines=23> */
.L_x_22172:
[----:B------:R-:W-:Y:S05]  /*31c0*/  BSYNC.RECONVERGENT B1 ;  /* 0x0000000000017941 */ /* 0x000fea0003800200 */
.L_x_22171:
        /* <DEDUP_REMOVED lines=55> */
.L_x_22175:
[----:B------:R-:W-:Y:S05]  /*3540*/  BSYNC.RECONVERGENT B1 ;  /* 0x0000000000017941 */ /* 0x000fea0003800200 */
.L_x_22174:
        /* <DEDUP_REMOVED lines=26> */
.L_x_22167:
[----:B------:R-:W-:Y:S05]  /*36f0*/  BSYNC.RECONVERGENT B0 ;  /* 0x0000000000007941 */ /* 0x000fea0003800200 */
.L_x_22166:
        /* <DEDUP_REMOVED lines=41> */
.L_x_22180:
[----:B------:R-:W1:Y:S01]  /*3990*/  LDS R11, [R13] ;  /* 0x000000000d0b7984 */ /* 0x000e620000000800 */
[----:B------:R-:W-:-:S04]  /*39a0*/  IADD3 R17, PT, PT, R17, 0x1, RZ ;  /* 0x0000000111117810 */ /* 0x000fc80007ffe0ff */
[----:B------:R-:W-:Y:S01]  /*39b0*/  ISETP.NE.AND P0, PT, R17, RZ, PT ;  /* 0x000000ff1100720c */ /* 0x000fe20003f05270 */
[----:B-1----:R-:W-:-:S05]  /*39c0*/  FMUL.FTZ R18, R11, R8 ;  /* 0x000000080b127220 */ /* 0x002fca0000410000 */
[----:B------:R1:W-:Y:S02]  /*39d0*/  STS [R13], R18 ;  /* 0x000000120d007388 */ /* 0x0003e40000000800 */
[----:B-1----:R-:W-:-:S05]  /*39e0*/  IADD3 R13, PT, PT, R13, 0x200, RZ ;  /* 0x000002000d0d7810 */ /* 0x002fca0007ffe0ff */
[----:B------:R-:W-:Y:S05]  /*39f0*/  @P0 BRA `(.L_x_22180) ;  /* 0xfffffffc00e40947 */ /* 0x000fea000383ffff */
.L_x_22179:
[----:B------:R-:W-:Y:S05]  /*3a00*/  BSYNC.RECONVERGENT B1 ;  /* 0x0000000000017941 */ /* 0x000fea0003800200 */
.L_x_22178:
        /* <DEDUP_REMOVED lines=12> */
.L_x_22183:
        /* <DEDUP_REMOVED lines=52> */
.L_x_22182:
[----:B------:R-:W-:Y:S05]  /*3e10*/  BSYNC.RECONVERGENT B1 ;  /* 0x0000000000017941 */ /* 0x000fea0003800200 */
.L_x_22181:
        /* <DEDUP_REMOVED lines=31> */
.L_x_22185:
[----:B------:R-:W-:Y:S05]  /*4010*/  BSYNC.RECONVERGENT B1 ;  /* 0x0000000000017941 */ /* 0x000fea0003800200 */
.L_x_22184:
        /* <DEDUP_REMOVED lines=14> */
.L_x_22177:
[----:B------:R-:W-:Y:S05]  /*4100*/  BSYNC.RECONVERGENT B0 ;  /* 0x0000000000007941 */ /* 0x000fea0003800200 */
.L_x_22176:
[----:B------:R-:W-:Y:S01]  /*4110*/  BAR.SYNC.DEFER_BLOCKING 0x0 ;  /* 0x0000000000007b1d */ /* 0x000fe20000010000 */
[----:B------:R-:W-:Y:S02]  /*4120*/  ISETP.NE.AND P0, PT, R2, RZ, PT ;  /* 0x000000ff0200720c */ /* 0x000fe40003f05270 */
[----:B--2---:R-:W-:-:S03]  /*4130*/  SHF.L.U32 R20, R0, 0x5, RZ ;  /* 0x0000000500147819 */ /* 0x004fc600000006ff */
[----:B------:R-:W2:Y:S01]  /*4140*/  LDCU UR8, c[0x0][0x370] ;  /* 0x00006e00ff0877ac */ /* 0x000ea20008000800 */
[----:B------:R-:W-:Y:S01]  /*4150*/  BSSY.RECONVERGENT B0, `(.L_x_22186) ;  /* 0x0000011000007945 */ /* 0x000fe20003800200 */
[----:B------:R-:W3:Y:S01]  /*4160*/  LDCU UR16, c[0x0][0x3dc] ;  /* 0x00007b80ff1077ac */ /* 0x000ee20008000800 */
[----:B------:R-:W4:Y:S05]  /*4170*/  LDCU UR9, c[0x0][0x378] ;  /* 0x00006f00ff0977ac */ /* 0x000f2a0008000800 */
[----:B------:R-:W-:Y:S05]  /*4180*/  @P0 BRA `(.L_x_22187) ;  /* 0x0000000000340947 */ /* 0x000fea0003800000 */
[----:B-12---:R-:W-:Y:S01]  /*4190*/  IMAD R8, R40, UR8, R3 ;  /* 0x0000000828087c24 */ /* 0x006fe2000f8e0203 */
[----:B------:R-:W1:Y:S03]  /*41a0*/  LDCU.128 UR12, c[0x0][0x380] ;  /* 0x00007000ff0c77ac */ /* 0x000e660008000c00 */
[----:B----4-:R-:W-:-:S05]  /*41b0*/  IMAD R11, R8, UR9, RZ ;  /* 0x00000009080b7c24 */ /* 0x010fca000f8e02ff */
        /* <DEDUP_REMOVED lines=10> */
.L_x_22187:
[----:B--234-:R-:W-:Y:S05]  /*4260*/  BSYNC.RECONVERGENT B0 ;  /* 0x0000000000007941 */ /* 0x01cfea0003800200 */
.L_x_22186:
[----:B------:R-:W-:Y:S01]  /*4270*/  LOP3.LUT R20, R20, R9, RZ, 0xfc, !PT ;  /* 0x0000000914147212 */ /* 0x000fe200078efcff */
[----:B------:R-:W2:Y:S01]  /*4280*/  LDCU.64 UR4, c[0x0][0x3a8] ;  /* 0x00007500ff0477ac */ /* 0x000ea20008000a00 */
[----:B------:R-:W-:Y:S01]  /*4290*/  BSSY.RECONVERGENT B0, `(.L_x_22188) ;  /* 0x00002e7000007945 */ /* 0x000fe20003800200 */
[----:B------:R-:W-:Y:S01]  /*42a0*/  HFMA2 R36, -RZ, RZ, 0, 0 ;  /* 0x00000000ff247431 */ /* 0x000fe200000001ff */
[----:B------:R-:W-:Y:S01]  /*42b0*/  ISETP.GE.U32.AND P0, PT, R20, R7, PT ;  /* 0x000000071400720c */ /* 0x000fe20003f06070 */
[----:B-1----:R-:W-:Y:S01]  /*42c0*/  HFMA2 R8, -RZ, RZ, 0, 0 ;  /* 0x00000000ff087431 */ /* 0x002fe200000001ff */
[----:B------:R-:W-:Y:S02]  /*42d0*/  CS2R R34, SRZ ;  /* 0x0000000000227805 */ /* 0x000fe4000001ff00 */
[----:B------:R-:W-:Y:S02]  /*42e0*/  CS2R R32, SRZ ;  /* 0x0000000000207805 */ /* 0x000fe4000001ff00 */
[----:B------:R-:W-:-:S02]  /*42f0*/  CS2R R30, SRZ ;  /* 0x00000000001e7805 */ /* 0x000fc4000001ff00 */
[----:B------:R-:W-:Y:S02]  /*4300*/  CS2R R28, SRZ ;  /* 0x00000000001c7805 */ /* 0x000fe4000001ff00 */
[----:B------:R-:W-:Y:S02]  /*4310*/  CS2R R26, SRZ ;  /* 0x00000000001a7805 */ /* 0x000fe4000001ff00 */
[----:B------:R-:W-:Y:S02]  /*4320*/  CS2R R24, SRZ ;  /* 0x0000000000187805 */ /* 0x000fe4000001ff00 */
[----:B------:R-:W-:Y:S02]  /*4330*/  MOV R11, RZ ;  /* 0x000000ff000b7202 */ /* 0x000fe40000000f00 */
[----:B0-----:R-:W-:Y:S01]  /*4340*/  MOV R6, RZ ;  /* 0x000000ff00067202 */ /* 0x001fe20000000f00 */
[----:B--2---:R-:W-:Y:S06]  /*4350*/  @P0 BRA `(.L_x_22189) ;  /* 0x0000002c00680947 */ /* 0x004fec0003800000 */
[----:B------:R-:W0:Y:S01]  /*4360*/  LDCU UR12, c[0x0][0x3c8] ;  /* 0x00007900ff0c77ac */ /* 0x000e220008000800 */
[----:B------:R-:W-:Y:S01]  /*4370*/  IMAD.WIDE.U32 R14, R20, 0x4, RZ ;  /* 0x00000004140e7825 */ /* 0x000fe200078e00ff */
[----:B------:R-:W-:Y:S02]  /*4380*/  IADD3 R46, PT, PT, R46, 0x220, RZ ;  /* 0x000002202e2e7810 */ /* 0x000fe40007ffe0ff */
[----:B------:R-:W-:Y:S01]  /*4390*/  CS2R R34, SRZ ;  /* 0x0000000000227805 */ /* 0x000fe2000001ff00 */
[----:B------:R-:W1:Y:S01]  /*43a0*/  LDCU.64 UR10, c[0x0][0x3b8] ;  /* 0x00007700ff0a77ac */ /* 0x000e620008000a00 */
[C---:B------:R-:W-:Y:S01]  /*43b0*/  IMAD.SHL.U32 R6, R2.reuse, 0x20, RZ ;  /* 0x0000002002067824 */ /* 0x040fe200078e00ff */
[----:B------:R-:W-:Y:S01]  /*43c0*/  SHF.L.U32 R13, R2, 0x3, RZ ;  /* 0x00000003020d7819 */ /* 0x000fe200000006ff */
[----:B------:R-:W-:Y:S01]  /*43d0*/  IMAD.IADD R41, R20, 0x1, -R41 ;  /* 0x0000000114297824 */ /* 0x000fe200078e0a29 */
[----:B------:R-:W-:Y:S02]  /*43e0*/  LEA R5, R5, R46, 0x18 ;  /* 0x0000002e05057211 */ /* 0x000fe400078ec0ff */
[----:B------:R-:W-:-:S02]  /*43f0*/  CS2R R32, SRZ ;  /* 0x0000000000207805 */ /* 0x000fc4000001ff00 */
[----:B------:R-:W-:Y:S02]  /*4400*/  LOP3.LUT R6, R6, 0x20, RZ, 0xe2, !PT ;  /* 0x0000002006067812 */ /* 0x000fe400078ee2ff */
[----:B------:R-:W-:Y:S02]  /*4410*/  CS2R R30, SRZ ;  /* 0x00000000001e7805 */ /* 0x000fe4000001ff00 */
[C---:B------:R-:W-:Y:S02]  /*4420*/  LEA R12, R9.reuse, R12, 0x4 ;  /* 0x0000000c090c7211 */ /* 0x040fe400078e20ff */
[----:B------:R-:W-:Y:S02]  /*4430*/  CS2R R28, SRZ ;  /* 0x00000000001c7805 */ /* 0x000fe4000001ff00 */
[----:B------:R-:W-:Y:S02]  /*4440*/  LEA R6, R9, R6, 0x6 ;  /* 0x0000000609067211 */ /* 0x000fe400078e30ff */
[----:B------:R-:W-:-:S02]  /*4450*/  CS2R R26, SRZ ;  /* 0x00000000001a7805 */ /* 0x000fc4000001ff00 */
[----:B------:R-:W-:Y:S02]  /*4460*/  LOP3.LUT R39, R13, 0x8, RZ, 0xc0, !PT ;  /* 0x000000080d277812 */ /* 0x000fe400078ec0ff */
[----:B------:R-:W-:Y:S01]  /*4470*/  CS2R R24, SRZ ;  /* 0x0000000000187805 */ /* 0x000fe2000001ff00 */
[----:B0-----:R-:W-:Y:S01]  /*4480*/  IMAD R11, R40, UR12, RZ ;  /* 0x0000000c280b7c24 */ /* 0x001fe2000f8e02ff */
[----:B------:R-:W-:Y:S01]  /*4490*/  IADD3 R37, PT, PT, R6, 0x10, R5 ;  /* 0x0000001006257810 */ /* 0x000fe20007ffe005 */
[----:B------:R-:W-:Y:S01]  /*44a0*/  IMAD.MOV.U32 R6, RZ, RZ, RZ ;  /* 0x000000ffff067224 */ /* 0x000fe200078e00ff */
[----:B------:R-:W-:Y:S01]  /*44b0*/  IADD3 R39, PT, PT, R12, 0x3, R39 ;  /* 0x000000030c277810 */ /* 0x000fe20007ffe027 */
[----:B------:R-:W-:Y:S01]  /*44c0*/  IMAD.WIDE R14, R11, 0x4, R14 ;  /* 0x000000040b0e7825 */ /* 0x000fe200078e020e */
[----:B------:R-:W-:Y:S02]  /*44d0*/  IADD3 R42, PT, PT, R20, 0x1, RZ ;  /* 0x00000001142a7810 */ /* 0x000fe40007ffe0ff */
[----:B------:R-:W-:-:S02]  /*44e0*/  MOV R36, RZ ;  /* 0x000000ff00247202 */ /* 0x000fc40000000f00 */
[----:B-1----:R-:W-:Y:S01]  /*44f0*/  IADD3 R38, P0, PT, R14, UR10, RZ ;  /* 0x0000000a0e267c10 */ /* 0x002fe2000ff1e0ff */
[----:B------:R-:W0:Y:S01]  /*4500*/  LDCU UR10, c[0x0][0x3e0] ;  /* 0x00007c00ff0a77ac */ /* 0x000e220008000800 */
[----:B------:R-:W-:Y:S02]  /*4510*/  MOV R11, RZ ;  /* 0x000000ff000b7202 */ /* 0x000fe40000000f00 */
[----:B------:R-:W-:Y:S02]  /*4520*/  IADD3.X R5, PT, PT, R15, UR11, RZ, P0, !PT ;  /* 0x0000000b0f057c10 */ /* 0x000fe400087fe4ff */
[----:B------:R-:W-:Y:S01]  /*4530*/  MOV R8, RZ ;  /* 0x000000ff00087202 */ /* 0x000fe20000000f00 */
[----:B0-----:R-:W-:Y:S01]  /*4540*/  IMAD R50, R4, UR10, RZ ;  /* 0x0000000a04327c24 */ /* 0x001fe2000f8e02ff */
[----:B------:R-:W-:-:S04]  /*4550*/  LOP3.LUT R4, R13, 0xf8, RZ, 0xc0, !PT ;  /* 0x000000f80d047812 */ /* 0x000fc800078ec0ff */
[----:B------:R-:W-:-:S07]  /*4560*/  SHF.R.S32.HI R51, RZ, 0x1f, R50 ;  /* 0x0000001fff337819 */ /* 0x000fce0000011432 */
.L_x_22222:
[----:B------:R-:W-:Y:S01]  /*4570*/  MOV R22, R38 ;  /* 0x0000002600167202 */ /* 0x000fe20000000f00 */
[----:B------:R-:W0:Y:S01]  /*4580*/  LDS.128 R12, [R37+-0x10] ;  /* 0xfffff000250c7984 */ /* 0x000e220000000c00 */
[----:B------:R-:W-:-:S03]  /*4590*/  MOV R23, R5 ;  /* 0x0000000500177202 */ /* 0x000fc60000000f00 */
[----:B--2---:R1:W2:Y:S04]  /*45a0*/  LDS.128 R16, [R37] ;  /* 0x0000000025107984 */ /* 0x0042a80000000c00 */
[----:B---3--:R-:W3:Y:S01]  /*45b0*/  LDG.E.CONSTANT R21, desc[UR6][R22.64] ;  /* 0x0000000616157981 */ /* 0x008ee2000c1e9900 */
[----:B------:R-:W-:Y:S02]  /*45c0*/  IADD3 R43, PT, PT, R39, -0x3, RZ ;  /* 0xfffffffd272b7810 */ /* 0x000fe40007ffe0ff */
[----:B0-----:R-:W-:Y:S02]  /*45d0*/  F2FP.F16.F32.PACK_AB R44, R15, R14 ;  /* 0x0000000e0f2c723e */ /* 0x001fe400000000ff */
[----:B------:R-:W-:Y:S01]  /*45e0*/  F2FP.F16.F32.PACK_AB R45, R13, R12 ;  /* 0x0000000c0d2d723e */ /* 0x000fe200000000ff */
[----:B---3--:R-:W-:-:S03]  /*45f0*/  IMAD.WIDE R20, R21, UR16, R50 ;  /* 0x0000001015147c25 */ /* 0x008fc6000f8e0232 */
[----:B------:R-:W-:-:S04]  /*4600*/  IADD3 R20, P0, PT, R4, R20, RZ ;  /* 0x0000001404147210 */ /* 0x000fc80007f1e0ff */
[----:B------:R-:W-:Y:S02]  /*4610*/  IADD3.X R21, PT, PT, RZ, R21, RZ, P0, !PT ;  /* 0x00000015ff157210 */ /* 0x000fe400007fe4ff */
[C---:B----4-:R-:W-:Y:S02]  /*4620*/  LEA R52, P1, R20.reuse, UR4, 0x1 ;  /* 0x0000000414347c11 */ /* 0x050fe4000f8208ff */
[----:B------:R-:W-:Y:S02]  /*4630*/  ISETP.NE.AND P0, PT, R41, -0x1, PT ;  /* 0xffffffff2900780c */ /* 0x000fe40003f05270 */
[----:B------:R-:W-:-:S05]  /*4640*/  LEA.HI.X R53, R20, UR5, R21, 0x1, P1 ;  /* 0x0000000514357c11 */ /* 0x000fca00088f0c15 */
[----:B-----5:R1:W5:Y:S01]  /*4650*/  LDG.E.128.CONSTANT R12, desc[UR6][R52.64] ;  /* 0x00000006340c7981 */ /* 0x020362000c1e9d00 */
[----:B------:R-:W-:Y:S05]  /*4660*/  BSSY.RECONVERGENT B1, `(.L_x_22190) ;  /* 0x0000020000017945 */ /* 0x000fea0003800200 */
[----:B--2---:R-:W-:Y:S05]  /*4670*/  @P0 BRA `(.L_x_22191) ;  /* 0x0000000000780947 */ /* 0x004fea0003800000 */
[C---:B------:R-:W-:Y:S01]  /*4680*/  VIADD R21, R39.reuse, 0xffffffff ;  /* 0xffffffff27157836 */ /* 0x040fe20000000000 */
[----:B------:R-:W-:Y:S02]  /*4690*/  IADD3 R23, PT, PT, R39, 0x1, RZ ;  /* 0x0000000127177810 */ /* 0x000fe40007ffe0ff */
[----:B-----5:R-:W-:Y:S02]  /*46a0*/  PRMT R22, R13, 0x7632, R22 ;  /* 0x000076320d167816 */ /* 0x020fe40000000016 */
[-C--:B------:R-:W-:Y:S02]  /*46b0*/  ISETP.GE.AND P6, PT, R21, R48.reuse, PT ;  /* 0x000000301500720c */ /* 0x080fe40003fc6270 */
[----:B------:R-:W-:Y:S02]  /*46c0*/  IADD3 R21, PT, PT, R39, 0x2, RZ ;  /* 0x0000000227157810 */ /* 0x000fe40007ffe0ff */
[----:B------:R-:W-:Y:S02]  /*46d0*/  ISETP.GE.AND P1, PT, R23, R48, PT ;  /* 0x000000301700720c */ /* 0x000fe40003f26270 */
[----:B------:R-:W-:-:S02]  /*46e0*/  IADD3 R23, PT, PT, R39, 0x3, RZ ;  /* 0x0000000327177810 */ /* 0x000fc40007ffe0ff */
[-C--:B------:R-:W-:Y:S01]  /*46f0*/  ISETP.GE.AND P2, PT, R21, R48.reuse, PT ;  /* 0x000000301500720c */ /* 0x080fe20003f46270 */
[----:B------:R-:W-:Y:S01]  /*4700*/  VIADD R21, R39, 0xfffffffe ;  /* 0xfffffffe27157836 */ /* 0x000fe20000000000 */
[-C--:B------:R-:W-:Y:S02]  /*4710*/  ISETP.GE.AND P3, PT, R23, R48.reuse, PT ;  /* 0x000000301700720c */ /* 0x080fe40003f66270 */
[----:B------:R-:W-:Y:S02]  /*4720*/  IADD3 R23, PT, PT, R39, 0x4, RZ ;  /* 0x0000000427177810 */ /* 0x000fe40007ffe0ff */
[----:B------:R-:W-:Y:S02]  /*4730*/  PRMT R20, R14, 0x7632, R20 ;  /* 0x000076320e147816 */ /* 0x000fe40000000014 */
[----:B------:R-:W-:Y:S02]  /*4740*/  ISETP.GE.AND P5, PT, R21, R48, PT ;  /* 0x000000301500720c */ /* 0x000fe40003fa6270 */
[----:B------:R-:W-:-:S02]  /*4750*/  SEL R13, R13, RZ, !P6 ;  /* 0x000000ff0d0d7207 */ /* 0x000fc40007000000 */
[----:B------:R-:W-:Y:S02]  /*4760*/  SEL R14, R14, RZ, !P1 ;  /* 0x000000ff0e0e7207 */ /* 0x000fe40004800000 */
[-C--:B------:R-:W-:Y:S02]  /*4770*/  ISETP.GE.AND P4, PT, R23, R48.reuse, PT ;  /* 0x000000301700720c */ /* 0x080fe40003f86270 */
        /* <DEDUP_REMOVED lines=14> */
.L_x_22191:
[----:B------:R-:W-:Y:S05]  /*4860*/  BSYNC.RECONVERGENT B1 ;  /* 0x0000000000017941 */ /* 0x000fea0003800200 */
.L_x_22190:
[----:B------:R-:W-:Y:S01]  /*4870*/  F2FP.F16.F32.PACK_AB R47, R17, R16 ;  /* 0x00000010112f723e */ /* 0x000fe200000000ff */
[----:B-----5:R-:W-:Y:S01]  /*4880*/  HMUL2 R13, R44, R13 ;  /* 0x0000000d2c0d7232 */ /* 0x020fe20000000000 */
[----:B------:R-:W-:Y:S02]  /*4890*/  F2FP.F16.F32.PACK_AB R46, R19, R18 ;  /* 0x00000012132e723e */ /* 0x000fe400000000ff */
        /* <DEDUP_REMOVED lines=10> */
[----:B------:R-:W-:Y:S02]  /*4940*/  IADD3 R13, PT, PT, R39, 0x1, RZ ;  /* 0x00000001270d7810 */ /* 0x000fe40007ffe0ff */
[----:B------:R-:W-:Y:S02]  /*4950*/  PRMT R17, R17, 0x5410, R20 ;  /* 0x0000541011117816 */ /* 0x000fe40000000014 */
[-C--:B------:R-:W-:Y:S02]  /*4960*/  ISETP.GE.AND P3, PT, R13, R48.reuse, PT ;  /* 0x000000300d00720c */ /* 0x080fe40003f66270 */
[----:B------:R-:W-:Y:S02]  /*4970*/  IADD3 R13, PT, PT, R39, 0x2, RZ ;  /* 0x00000002270d7810 */ /* 0x000fe40007ffe0ff */
[-C--:B------:R-:W-:Y:S02]  /*4980*/  ISETP.GE.AND P1, PT, R43, R48.reuse, PT ;  /* 0x000000302b00720c */ /* 0x080fe40003f26270 */
[----:B------:R-:W-:-:S02]  /*4990*/  ISETP.GE.AND P4, PT, R13, R48, PT ;  /* 0x000000300d00720c */ /* 0x000fc40003f86270 */
[----:B------:R-:W-:Y:S02]  /*49a0*/  IADD3 R13, PT, PT, R39, 0x3, RZ ;  /* 0x00000003270d7810 */ /* 0x000fe40007ffe0ff */
[C---:B------:R-:W-:Y:S02]  /*49b0*/  PRMT R20, R18.reuse, 0x7632, R20 ;  /* 0x0000763212147816 */ /* 0x040fe40000000014 */
[-C--:B------:R-:W-:Y:S01]  /*49c0*/  ISETP.GE.AND P5, PT, R13, R48.reuse, PT ;  /* 0x000000300d00720c */ /* 0x080fe20003fa6270 */
[----:B------:R-:W-:Y:S01]  /*49d0*/  VIADD R13, R39, 0x4 ;  /* 0x00000004270d7836 */ /* 0x000fe20000000000 */
[----:B------:R-:W-:Y:S02]  /*49e0*/  PRMT R22, R19, 0x7632, R22 ;  /* 0x0000763213167816 */ /* 0x000fe40000000016 */
[----:B------:R-:W-:Y:S02]  /*49f0*/  SEL R18, R18, RZ, !P3 ;  /* 0x000000ff12127207 */ /* 0x000fe40005800000 */
[----:B------:R-:W-:-:S02]  /*4a00*/  ISETP.GE.AND P6, PT, R13, R48, PT ;  /* 0x000000300d00720c */ /* 0x000fc40003fc6270 */
[----:B------:R-:W-:Y:S02]  /*4a10*/  IADD3 R13, PT, PT, R39, -0x2, RZ ;  /* 0xfffffffe270d7810 */ /* 0x000fe40007ffe0ff */
[----:B------:R-:W-:Y:S02]  /*4a20*/  SEL R19, R19, RZ, !P5 ;  /* 0x000000ff13137207 */ /* 0x000fe40006800000 */
[----:B------:R-:W-:Y:S02]  /*4a30*/  ISETP.GE.AND P2, PT, R13, R48, PT ;  /* 0x000000300d00720c */ /* 0x000fe40003f46270 */
[C---:B------:R-:W-:Y:S02]  /*4a40*/  PRMT R13, R16.reuse, 0x7632, R13 ;  /* 0x00007632100d7816 */ /* 0x040fe4000000000d */
[----:B------:R-:W-:Y:S02]  /*4a50*/  SEL R16, R16, RZ, !P1 ;  /* 0x000000ff10107207 */ /* 0x000fe40004800000 */
[----:B------:R-:W-:-:S02]  /*4a60*/  SEL R21, R20, RZ, !P4 ;  /* 0x000000ff14157207 */ /* 0x000fc40006000000 */
[----:B------:R-:W-:Y:S02]  /*4a70*/  SEL R22, R22, RZ, !P6 ;  /* 0x000000ff16167207 */ /* 0x000fe40007000000 */
[----:B------:R-:W-:Y:S02]  /*4a80*/  SEL R13, R13, RZ, !P2 ;  /* 0x000000ff0d0d7207 */ /* 0x000fe40005000000 */
[----:B------:R-:W-:Y:S02]  /*4a90*/  PRMT R18, R18, 0x5410, R21 ;  /* 0x0000541012127816 */ /* 0x000fe40000000015 */
[----:B------:R-:W-:Y:S02]  /*4aa0*/  PRMT R19, R19, 0x5410, R22 ;  /* 0x0000541013137816 */ /* 0x000fe40000000016 */
[----:B------:R-:W-:-:S07]  /*4ab0*/  PRMT R16, R16, 0x5410, R13 ;  /* 0x0000541010107816 */ /* 0x000fce000000000d */
.L_x_22193:
[----:B------:R-:W-:Y:S05]  /*4ac0*/  BSYNC.RECONVERGENT B1 ;  /* 0x0000000000017941 */ /* 0x000fea0003800200 */
.L_x_22192:
        /* <DEDUP_REMOVED lines=15> */
[--C-:B------:R-:W-:Y:S02]  /*4bc0*/  PRMT R13, R13, 0x5410, R18.reuse ;  /* 0x000054100d0d7816 */ /* 0x100fe40000000012 */
[-C--:B------:R-:W-:Y:S02]  /*4bd0*/  ISETP.GE.AND P3, PT, R17, R48.reuse, PT ;  /* 0x000000301100720c */ /* 0x080fe40003f66270 */
[----:B------:R-:W-:Y:S02]  /*4be0*/  IADD3 R17, PT, PT, R39, 0x2, RZ ;  /* 0x0000000227117810 */ /* 0x000fe40007ffe0ff */
[-C--:B------:R-:W-:Y:S02]  /*4bf0*/  ISETP.GE.AND P1, PT, R43, R48.reuse, PT ;  /* 0x000000302b00720c */ /* 0x080fe40003f26270 */
[----:B------:R-:W-:Y:S01]  /*4c00*/  ISETP.GE.AND P4, PT, R17, R48, PT ;  /* 0x000000301100720c */ /* 0x000fe20003f86270 */
[----:B------:R-:W-:Y:S01]  /*4c10*/  VIADD R17, R39, 0x3 ;  /* 0x0000000327117836 */ /* 0x000fe20000000000 */
[----:B------:R-:W-:-:S02]  /*4c20*/  PRMT R18, R14, 0x7632, R18 ;  /* 0x000076320e127816 */ /* 0x000fc40000000012 */
[----:B------:R-:W-:Y:S02]  /*4c30*/  PRMT R20, R15, 0x7632, R20 ;  /* 0x000076320f147816 */ /* 0x000fe40000000014 */
[-C--:B------:R-:W-:Y:S02]  /*4c40*/  ISETP.GE.AND P5, PT, R17, R48.reuse, PT ;  /* 0x000000301100720c */ /* 0x080fe40003fa6270 */
[----:B------:R-:W-:Y:S02]  /*4c50*/  IADD3 R17, PT, PT, R39, 0x4, RZ ;  /* 0x0000000427117810 */ /* 0x000fe40007ffe0ff */
[----:B------:R-:W-:Y:S02]  /*4c60*/  SEL R14, R14, RZ, !P3 ;  /* 0x000000ff0e0e7207 */ /* 0x000fe40005800000 */
[----:B------:R-:W-:Y:S02]  /*4c70*/  ISETP.GE.AND P6, PT, R17, R48, PT ;  /* 0x000000301100720c */ /* 0x000fe40003fc6270 */
[----:B------:R-:W-:-:S02]  /*4c80*/  IADD3 R17, PT, PT, R39, -0x2, RZ ;  /* 0xfffffffe27117810 */ /* 0x000fc40007ffe0ff */
[----:B------:R-:W-:Y:S02]  /*4c90*/  SEL R15, R15, RZ, !P5 ;  /* 0x000000ff0f0f7207 */ /* 0x000fe40006800000 */
[----:B------:R-:W-:Y:S02]  /*4ca0*/  ISETP.GE.AND P2, PT, R17, R48, PT ;  /* 0x000000301100720c */ /* 0x000fe40003f46270 */
[C---:B------:R-:W-:Y:S02]  /*4cb0*/  PRMT R17, R12.reuse, 0x7632, R17 ;  /* 0x000076320c117816 */ /* 0x040fe40000000011 */
[----:B------:R-:W-:Y:S02]  /*4cc0*/  SEL R12, R12, RZ, !P1 ;  /* 0x000000ff0c0c7207 */ /* 0x000fe40004800000 */
[----:B------:R-:W-:Y:S02]  /*4cd0*/  SEL R21, R18, RZ, !P4 ;  /* 0x000000ff12157207 */ /* 0x000fe40006000000 */
[----:B------:R-:W-:-:S02]  /*4ce0*/  SEL R20, R20, RZ, !P6 ;  /* 0x000000ff14147207 */ /* 0x000fc40007000000 */
[----:B------:R-:W-:Y:S02]  /*4cf0*/  SEL R17, R17, RZ, !P2 ;  /* 0x000000ff11117207 */ /* 0x000fe40005000000 */
[----:B------:R-:W-:Y:S02]  /*4d00*/  PRMT R14, R14, 0x5410, R21 ;  /* 0x000054100e0e7816 */ /* 0x000fe40000000015 */
[----:B------:R-:W-:Y:S02]  /*4d10*/  PRMT R15, R15, 0x5410, R20 ;  /* 0x000054100f0f7816 */ /* 0x000fe40000000014 */
[----:B------:R-:W-:-:S07]  /*4d20*/  PRMT R12, R12, 0x5410, R17 ;  /* 0x000054100c0c7816 */ /* 0x000fce0000000011 */
.L_x_22195:
[----:B------:R-:W-:Y:S05]  /*4d30*/  BSYNC.RECONVERGENT B1 ;  /* 0x0000000000017941 */ /* 0x000fea0003800200 */
.L_x_22194:
[----:B-----5:R-:W-:Y:S02]  /*4d40*/  HMUL2 R13, R44, R13 ;  /* 0x0000000d2c0d7232 */ /* 0x020fe40000000000 */
[--C-:B------:R-:W-:Y:S02]  /*4d50*/  HADD2.F32 R17, -RZ, R16.reuse.H0_H0 ;  /* 0x20000010ff117230 */ /* 0x100fe40000004100 */
[----:B------:R-:W-:Y:S02]  /*4d60*/  HFMA2 R23, R46, R19, R23 ;  /* 0x000000132e177231 */ /* 0x000fe40000000017 */
[----:B------:R-:W-:Y:S02]  /*4d70*/  HADD2.F32 R16, -RZ, R16.H1_H1 ;  /* 0x30000010ff107230 */ /* 0x000fe40000004100 */
[----:B------:R-:W-:Y:S02]  /*4d80*/  HFMA2 R13, R45, R12, R13 ;  /* 0x0000000c2d0d7231 */ /* 0x000fe4000000000d */
[----:B------:R-:W-:-:S02]  /*4d90*/  HADD2.F32 R12, -RZ, R23.H0_H0 ;  /* 0x20000017ff0c7230 */ /* 0x000fc40000004100 */
[----:B------:R-:W-:Y:S01]  /*4da0*/  FADD.FTZ R17, R17, R16 ;  /* 0x0000001011117221 */ /* 0x000fe20000010000 */
[----:B------:R-:W-:-:S05]  /*4db0*/  HADD2.F32 R23, -RZ, R23.H1_H1 ;  /* 0x30000017ff177230 */ /* 0x000fca0000004100 */
[----:B------:R-:W-:Y:S01]  /*4dc0*/  FADD.FTZ R16, R12, R23 ;  /* 0x000000170c107221 */ /* 0x000fe20000010000 */
        /* <DEDUP_REMOVED lines=13> */
[-C--:B------:R-:W-:Y:S01]  /*4ea0*/  ISETP.GE.AND P3, PT, R19, R48.reuse, PT ;  /* 0x000000301300720c */ /* 0x080fe20003f66270 */
[----:B------:R-:W-:Y:S01]  /*4eb0*/  VIADD R19, R39, 0x2 ;  /* 0x0000000227137836 */ /* 0x000fe20000000000 */
[-C--:B------:R-:W-:Y:S02]  /*4ec0*/  ISETP.GE.AND P1, PT, R43, R48.reuse, PT ;  /* 0x000000302b00720c */ /* 0x080fe40003f26270 */
[----:B------:R-:W-:Y:S02]  /*4ed0*/  PRMT R20, R14, 0x7632, R20 ;  /* 0x000076320e147816 */ /* 0x000fe40000000014 */
[----:B------:R-:W-:-:S02]  /*4ee0*/  ISETP.GE.AND P4, PT, R19, R48, PT ;  /* 0x000000301300720c */ /* 0x000fc40003f86270 */
[----:B------:R-:W-:Y:S02]  /*4ef0*/  IADD3 R19, PT, PT, R39, 0x3, RZ ;  /* 0x0000000327137810 */ /* 0x000fe40007ffe0ff */
[----:B------:R-:W-:Y:S02]  /*4f00*/  PRMT R22, R15, 0x7632, R22 ;  /* 0x000076320f167816 */ /* 0x000fe40000000016 */
[-C--:B------:R-:W-:Y:S02]  /*4f10*/  ISETP.GE.AND P5, PT, R19, R48.reuse, PT ;  /* 0x000000301300720c */ /* 0x080fe40003fa6270 */
[----:B------:R-:W-:Y:S02]  /*4f20*/  IADD3 R19, PT, PT, R39, 0x4, RZ ;  /* 0x0000000427137810 */ /* 0x000fe40007ffe0ff */
        /* <DEDUP_REMOVED lines=13> */
.L_x_22197:
[----:B------:R-:W-:Y:S05]  /*5000*/  BSYNC.RECONVERGENT B1 ;  /* 0x0000000000017941 */ /* 0x000fea0003800200 */
.L_x_22196:
[----:B-----5:R-:W-:Y:S02]  /*5010*/  HMUL2 R13, R44, R13 ;  /* 0x0000000d2c0d7232 */ /* 0x020fe40000000000 */
[----:B------:R-:W-:Y:S01]  /*5020*/  FADD.FTZ R36, R17, R36 ;  /* 0x0000002411247221 */ /* 0x000fe20000010000 */
[----:B------:R-:W-:Y:S01]  /*5030*/  FADD.FTZ R35, R16, R35 ;  /* 0x0000002310237221 */ /* 0x000fe20000010000 */
[--C-:B------:R-:W-:Y:S02]  /*5040*/  HADD2.F32 R20, -RZ, R18.reuse.H1_H1 ;  /* 0x30000012ff147230 */ /* 0x100fe40000004100 */
[----:B------:R-:W-:Y:S02]  /*5050*/  HFMA2 R12, R45, R12, R13 ;  /* 0x0000000c2d0c7231 */ /* 0x000fe4000000000d */
[----:B------:R-:W-:Y:S02]  /*5060*/  HADD2.F32 R13, -RZ, R18.H0_H0 ;  /* 0x20000012ff0d7230 */ /* 0x000fe40000004100 */
        /* <DEDUP_REMOVED lines=8> */
[----:B------:R-:W-:Y:S01]  /*50f0*/  SEL R22, R21, RZ, !P2 ;  /* 0x000000ff15167207 */ /* 0x000fe20005000000 */
[----:B------:R-:W-:-:S03]  /*5100*/  VIADD R21, R39, 0x1 ;  /* 0x0000000127157836 */ /* 0x000fc60000000000 */
[----:B------:R-:W-:Y:S02]  /*5110*/  PRMT R17, R17, 0x5410, R22 ;  /* 0x0000541011117816 */ /* 0x000fe40000000016 */
[----:B------:R-:W-:Y:S02]  /*5120*/  ISETP.GE.AND P1, PT, R21, R48, PT ;  /* 0x000000301500720c */ /* 0x000fe40003f26270 */
[----:B------:R-:W-:-:S04]  /*5130*/  IADD3 R21, PT, PT, R39, 0x2, RZ ;  /* 0x0000000227157810 */ /* 0x000fc80007ffe0ff */
        /* <DEDUP_REMOVED lines=12> */
[----:B------:R-:W-:Y:S02]  /*5200*/  IADD3 R21, PT, PT, R39, -0x2, RZ ;  /* 0xfffffffe27157810 */ /* 0x000fe40007ffe0ff */
[----:B------:R-:W-:-:S02]  /*5210*/  ISETP.GE.AND P1, PT, R43, R48, PT ;  /* 0x000000302b00720c */ /* 0x000fc40003f26270 */
[----:B------:R-:W-:Y:S02]  /*5220*/  ISETP.GE.AND P2, PT, R21, R48, PT ;  /* 0x000000301500720c */ /* 0x000fe40003f46270 */
[C---:B------:R-:W-:Y:S02]  /*5230*/  PRMT R21, R16.reuse, 0x7632, R21 ;  /* 0x0000763210157816 */ /* 0x040fe40000000015 */
[----:B------:R-:W-:Y:S02]  /*5240*/  SEL R16, R16, RZ, !P1 ;  /* 0x000000ff10107207 */ /* 0x000fe40004800000 */
[----:B------:R-:W-:Y:S02]  /*5250*/  SEL R21, R21, RZ, !P2 ;  /* 0x000000ff15157207 */ /* 0x000fe40005000000 */
[----:B------:R-:W-:Y:S02]  /*5260*/  PRMT R19, R19, 0x5410, R22 ;  /* 0x0000541013137816 */ /* 0x000fe40000000016 */
[----:B------:R-:W-:-:S07]  /*5270*/  PRMT R16, R16, 0x5410, R21 ;  /* 0x0000541010107816 */ /* 0x000fce0000000015 */
.L_x_22199:
[----:B------:R-:W-:Y:S05]  /*5280*/  BSYNC.RECONVERGENT B1 ;  /* 0x0000000000017941 */ /* 0x000fea0003800200 */
.L_x_22198:
[----:B------:R-:W-:Y:S01]  /*5290*/  FADD.FTZ R13, R13, R20 ;  /* 0x000000140d0d7221 */ /* 0x000fe20000010000 */
[----:B-----5:R-:W-:Y:S01]  /*52a0*/  HFMA2 R17, R44, R17, -RZ ;  /* 0x000000112c117231 */ /* 0x020fe200001000ff */
[----:B------:R0:W5:Y:S01]  /*52b0*/  LDG.E.128.CONSTANT R20, desc[UR6][R52.64+0xa00] ;  /* 0x000a000634147981 */ /* 0x000162000c1e9d00 */
[----:B------:R-:W-:Y:S01]  /*52c0*/  BSSY.RECONVERGENT B1, `(.L_x_22200) ;  /* 0x0000024000017945 */ /* 0x000fe20003800200 */
[----:B------:R-:W-:Y:S01]  /*52d0*/  FADD.FTZ R34, R13, R34 ;  /* 0x000000220d227221 */ /* 0x000fe20000010000 */
[----:B------:R-:W-:Y:S02]  /*52e0*/  HFMA2 R12, R47, R14, R12 ;  /* 0x0000000e2f0c7231 */ /* 0x000fe4000000000c */
[----:B------:R-:W-:-:S04]  /*52f0*/  HFMA2 R17, R45, R16, R17 ;  /* 0x000000102d117231 */ /* 0x000fc80000000011 */
[----:B------:R-:W-:Y:S01]  /*5300*/  HFMA2 R18, R47, R18, R17 ;  /* 0x000000122f127231 */ /* 0x000fe20000000011 */
[----:B0-----:R-:W-:Y:S06]  /*5310*/  @P0 BRA `(.L_x_22201) ;  /* 0x0000000000780947 */ /* 0x001fec0003800000 */
[C---:B------:R-:W-:Y:S01]  /*5320*/  VIADD R13, R39.reuse, 0xffffffff ;  /* 0xffffffff270d7836 */ /* 0x040fe20000000000 */
[----:B------:R-:W-:-:S04]  /*5330*/  ISETP.GE.AND P2, PT, R39, R48, PT ;  /* 0x000000302700720c */ /* 0x000fc80003f46270 */
        /* <DEDUP_REMOVED lines=13> */
[----:B------:R-:W-:Y:S02]  /*5410*/  ISETP.GE.AND P1, PT, R43, R48, PT ;  /* 0x000000302b00720c */ /* 0x000fe40003f26270 */
        /* <DEDUP_REMOVED lines=14> */
.L_x_22201:
[----:B------:R-:W-:Y:S05]  /*5500*/  BSYNC.RECONVERGENT B1 ;  /* 0x0000000000017941 */ /* 0x000fea0003800200 */
.L_x_22200:
        /* <DEDUP_REMOVED lines=18> */
[----:B------:R-:W-:Y:S02]  /*5630*/  PRMT R18, R15, 0x7632, R18 ;  /* 0x000076320f127816 */ /* 0x000fe40000000012 */
[----:B------:R-:W-:-:S02]  /*5640*/  ISETP.GE.AND P2, PT, R17, R48, PT ;  /* 0x000000301100720c */ /* 0x000fc40003f46270 */
[C---:B------:R-:W-:Y:S02]  /*5650*/  PRMT R17, R14.reuse, 0x7632, R17 ;  /* 0x000076320e117816 */ /* 0x040fe40000000011 */
[----:B------:R-:W-:Y:S02]  /*5660*/  SEL R14, R14, RZ, !P1 ;  /* 0x000000ff0e0e7207 */ /* 0x000fe40004800000 */
[----:B------:R-:W-:Y:S02]  /*5670*/  SEL R17, R17, RZ, !P2 ;  /* 0x000000ff11117207 */ /* 0x000fe40005000000 */
[----:B------:R-:W-:Y:S02]  /*5680*/  ISETP.GE.AND P1, PT, R43, R48, PT ;  /* 0x000000302b00720c */ /* 0x000fe40003f26270 */
[----:B------:R-:W-:Y:S02]  /*5690*/  PRMT R14, R14, 0x5410, R17 ;  /* 0x000054100e0e7816 */ /* 0x000fe40000000011 */
[----:B------:R-:W-:-:S04]  /*56a0*/  IADD3 R17, PT, PT, R39, 0x3, RZ ;  /* 0x0000000327117810 */ /* 0x000fc80007ffe0ff */
[----:B------:R-:W-:Y:S01]  /*56b0*/  ISETP.GE.AND P3, PT, R17, R48, PT ;  /* 0x000000301100720c */ /* 0x000fe20003f66270 */
[----:B------:R-:W-:-:S03]  /*56c0*/  VIADD R17, R39, 0x4 ;  /* 0x0000000427117836 */ /* 0x000fc60000000000 */
        /* <DEDUP_REMOVED lines=9> */
[----:B------:R-:W-:-:S07]  /*5760*/  PRMT R12, R12, 0x5410, R17 ;  /* 0x000054100c0c7816 */ /* 0x000fce0000000011 */
.L_x_22203:
[----:B------:R-:W-:Y:S05]  /*5770*/  BSYNC.RECONVERGENT B1 ;  /* 0x0000000000017941 */ /* 0x000fea0003800200 */
.L_x_22202:
        /* <DEDUP_REMOVED lines=15> */
[-C--:B------:R-:W-:Y:S02]  /*5870*/  ISETP.GE.AND P2, PT, R39, R48.reuse, PT ;  /* 0x000000302700720c */ /* 0x080fe40003f46270 */
[----:B------:R-:W-:Y:S02]  /*5880*/  ISETP.GE.AND P1, PT, R21, R48, PT ;  /* 0x000000301500720c */ /* 0x000fe40003f26270 */
[----:B-----5:R-:W-:Y:S02]  /*5890*/  PRMT R14, R17, 0x7632, R14 ;  /* 0x00007632110e7816 */ /* 0x020fe4000000000e */
[----:B------:R-:W-:Y:S02]  /*58a0*/  IADD3 R21, PT, PT, R39, 0x1, RZ ;  /* 0x0000000127157810 */ /* 0x000fe40007ffe0ff */
[----:B------:R-:W-:-:S02]  /*58b0*/  SEL R17, R17, RZ, !P1 ;  /* 0x000000ff11117207 */ /* 0x000fc40004800000 */
[----:B------:R-:W-:Y:S02]  /*58c0*/  SEL R14, R14, RZ, !P2 ;  /* 0x000000ff0e0e7207 */ /* 0x000fe40005000000 */
[-C--:B------:R-:W-:Y:S02]  /*58d0*/  ISETP.GE.AND P1, PT, R21, R48.reuse, PT ;  /* 0x000000301500720c */ /* 0x080fe40003f26270 */
[----:B------:R-:W-:Y:S02]  /*58e0*/  IADD3 R21, PT, PT, R39, 0x2, RZ ;  /* 0x0000000227157810 */ /* 0x000fe40007ffe0ff */
[--C-:B------:R-:W-:Y:S02]  /*58f0*/  PRMT R17, R17, 0x5410, R14.reuse ;  /* 0x0000541011117816 */ /* 0x100fe4000000000e */
[----:B------:R-:W-:Y:S02]  /*5900*/  ISETP.GE.AND P2, PT, R21, R48, PT ;  /* 0x000000301500720c */ /* 0x000fe40003f46270 */
[----:B------:R-:W-:-:S02]  /*5910*/  PRMT R14, R18, 0x7632, R14 ;  /* 0x00007632120e7816 */ /* 0x000fc4000000000e */
[----:B------:R-:W-:Y:S02]  /*5920*/  SEL R18, R18, RZ, !P1 ;  /* 0x000000ff12127207 */ /* 0x000fe40004800000 */
[----:B------:R-:W-:Y:S02]  /*5930*/  SEL R21, R14, RZ, !P2 ;  /* 0x000000ff0e157207 */ /* 0x000fe40005000000 */
[----:B------:R-:W-:Y:S02]  /*5940*/  ISETP.GE.AND P1, PT, R43, R48, PT ;  /* 0x000000302b00720c */ /* 0x000fe40003f26270 */
[----:B------:R-:W-:Y:S01]  /*5950*/  PRMT R18, R18, 0x5410, R21 ;  /* 0x0000541012127816 */ /* 0x000fe20000000015 */
[----:B------:R-:W-:Y:S01]  /*5960*/  VIADD R21, R39, 0x3 ;  /* 0x0000000327157836 */ /* 0x000fe20000000000 */
[----:B------:R-:W-:Y:S02]  /*5970*/  PRMT R20, R19, 0x7632, R20 ;  /* 0x0000763213147816 */ /* 0x000fe40000000014 */
        /* <DEDUP_REMOVED lines=8> */
[----:B------:R-:W-:Y:S02]  /*5a00*/  SEL R20, R20, RZ, !P4 ;  /* 0x000000ff14147207 */ /* 0x000fe40006000000 */
[----:B------:R-:W-:Y:S02]  /*5a10*/  SEL R21, R14, RZ, !P2 ;  /* 0x000000ff0e157207 */ /* 0x000fe40005000000 */
[----:B------:R-:W-:Y:S02]  /*5a20*/  PRMT R19, R19, 0x5410, R20 ;  /* 0x0000541013137816 */ /* 0x000fe40000000014 */
[----:B------:R-:W-:-:S07]  /*5a30*/  PRMT R16, R16, 0x5410, R21 ;  /* 0x0000541010107816 */ /* 0x000fce0000000015 */
.L_x_22205:
[----:B------:R-:W-:Y:S05]  /*5a40*/  BSYNC.RECONVERGENT B1 ;  /* 0x0000000000017941 */ /* 0x000fea0003800200 */
.L_x_22204:
        /* <DEDUP_REMOVED lines=15> */
[C---:B------:R-:W-:Y:S02]  /*5b40*/  IADD3 R21, PT, PT, R39.reuse, -0x1, RZ ;  /* 0xffffffff27157810 */ /* 0x040fe40007ffe0ff */
[-C--:B------:R-:W-:Y:S02]  /*5b50*/  ISETP.GE.AND P2, PT, R39, R48.reuse, PT ;  /* 0x000000302700720c */ /* 0x080fe40003f46270 */
[-C--:B------:R-:W-:Y:S02]  /*5b60*/  ISETP.GE.AND P1, PT, R21, R48.reuse, PT ;  /* 0x000000301500720c */ /* 0x080fe40003f26270 */
[----:B------:R-:W-:Y:S02]  /*5b70*/  IADD3 R21, PT, PT, R39, 0x1, RZ ;  /* 0x0000000127157810 */ /* 0x000fe40007ffe0ff */
[----:B-----5:R-:W-:Y:S02]  /*5b80*/  PRMT R16, R13, 0x7632, R16 ;  /* 0x000076320d107816 */ /* 0x020fe40000000010 */
[----:B------:R-:W-:Y:S01]  /*5b90*/  ISETP.GE.AND P3, PT, R21, R48, PT ;  /* 0x000000301500720c */ /* 0x000fe20003f66270 */
[----:B------:R-:W-:Y:S01]  /*5ba0*/  VIADD R21, R39, 0x2 ;  /* 0x0000000227157836 */ /* 0x000fe20000000000 */
[----:B------:R-:W-:-:S02]  /*5bb0*/  SEL R16, R16, RZ, !P2 ;  /* 0x000000ff10107207 */ /* 0x000fc40005000000 */
[----:B------:R-:W-:Y:S02]  /*5bc0*/  SEL R13, R13, RZ, !P1 ;  /* 0x000000ff0d0d7207 */ /* 0x000fe40004800000 */
[-C--:B------:R-:W-:Y:S02]  /*5bd0*/  ISETP.GE.AND P4, PT, R21, R48.reuse, PT ;  /* 0x000000301500720c */ /* 0x080fe40003f86270 */
[----:B------:R-:W-:Y:S02]  /*5be0*/  IADD3 R21, PT, PT, R39, 0x3, RZ ;  /* 0x0000000327157810 */ /* 0x000fe40007ffe0ff */
[----:B------:R-:W-:Y:S02]  /*5bf0*/  PRMT R13, R13, 0x5410, R16 ;  /* 0x000054100d0d7816 */ /* 0x000fe40000000010 */
[----:B------:R-:W-:Y:S02]  /*5c00*/  ISETP.GE.AND P5, PT, R21, R48, PT ;  /* 0x000000301500720c */ /* 0x000fe40003fa6270 */
[----:B------:R-:W-:-:S02]  /*5c10*/  IADD3 R21, PT, PT, R39, 0x4, RZ ;  /* 0x0000000427157810 */ /* 0x000fc40007ffe0ff */
[-C--:B------:R-:W-:Y:S02]  /*5c20*/  ISETP.GE.AND P1, PT, R43, R48.reuse, PT ;  /* 0x000000302b00720c */ /* 0x080fe40003f26270 */
[-C--:B------:R-:W-:Y:S02]  /*5c30*/  ISETP.GE.AND P6, PT, R21, R48.reuse, PT ;  /* 0x000000301500720c */ /* 0x080fe40003fc6270 */
[----:B------:R-:W-:Y:S02]  /*5c40*/  IADD3 R21, PT, PT, R39, -0x2, RZ ;  /* 0xfffffffe27157810 */ /* 0x000fe40007ffe0ff */
[----:B------:R-:W-:Y:S02]  /*5c50*/  PRMT R16, R12, 0x7632, R16 ;  /* 0x000076320c107816 */ /* 0x000fe40000000010 */
[----:B------:R-:W-:Y:S02]  /*5c60*/  ISETP.GE.AND P2, PT, R21, R48, PT ;  /* 0x000000301500720c */ /* 0x000fe40003f46270 */
        /* <DEDUP_REMOVED lines=11> */
.L_x_22207:
[----:B------:R-:W-:Y:S05]  /*5d20*/  BSYNC.RECONVERGENT B1 ;  /* 0x0000000000017941 */ /* 0x000fea0003800200 */
.L_x_22206:
        /* <DEDUP_REMOVED lines=8> */
[-C--:B------:R-:W-:Y:S02]  /*5db0*/  ISETP.GE.AND P2, PT, R39, R48.reuse, PT ;  /* 0x000000302700720c */ /* 0x080fe40003f46270 */
[----:B------:R-:W-:Y:S02]  /*5dc0*/  ISETP.GE.AND P1, PT, R13, R48, PT ;  /* 0x000000300d00720c */ /* 0x000fe40003f26270 */
[C---:B------:R-:W-:Y:S02]  /*5dd0*/  PRMT R13, R17.reuse, 0x7632, R13 ;  /* 0x00007632110d7816 */ /* 0x040fe4000000000d */
        /* <DEDUP_REMOVED lines=11> */
[----:B------:R-:W-:Y:S02]  /*5e90*/  ISETP.GE.AND P1, PT, R43, R48, PT ;  /* 0x000000302b00720c */ /* 0x000fe40003f26270 */
[----:B------:R-:W-:Y:S02]  /*5ea0*/  PRMT R18, R18, 0x5410, R13 ;  /* 0x0000541012127816 */ /* 0x000fe4000000000d */
[----:B------:R-:W-:-:S04]  /*5eb0*/  IADD3 R13, PT, PT, R39, 0x3, RZ ;  /* 0x00000003270d7810 */ /* 0x000fc80007ffe0ff */
        /* <DEDUP_REMOVED lines=12> */
.L_x_22209:
[----:B------:R-:W-:Y:S05]  /*5f80*/  BSYNC.RECONVERGENT B1 ;  /* 0x0000000000017941 */ /* 0x000fea0003800200 */
.L_x_22208:
        /* <DEDUP_REMOVED lines=12> */
[C---:B------:R-:W-:Y:S01]  /*6050*/  VIADD R21, R39.reuse, 0xffffffff ;  /* 0xffffffff27157836 */ /* 0x040fe20000000000 */
[-C--:B------:R-:W-:Y:S02]  /*6060*/  ISETP.GE.AND P2, PT, R39, R48.reuse, PT ;  /* 0x000000302700720c */ /* 0x080fe40003f46270 */
        /* <DEDUP_REMOVED lines=11> */
[----:B------:R-:W-:Y:S02]  /*6120*/  IADD3 R21, PT, PT, R39, 0x4, RZ ;  /* 0x0000000427157810 */ /* 0x000fe40007ffe0ff */
[--C-:B------:R-:W-:Y:S02]  /*6130*/  PRMT R13, R13, 0x5410, R18.reuse ;  /* 0x000054100d0d7816 */ /* 0x100fe40000000012 */
[-C--:B------:R-:W-:Y:S01]  /*6140*/  ISETP.GE.AND P6, PT, R21, R48.reuse, PT ;  /* 0x000000301500720c */ /* 0x080fe20003fc6270 */
[----:B------:R-:W-:Y:S01]  /*6150*/  VIADD R21, R39, 0xfffffffe ;  /* 0xfffffffe27157836 */ /* 0x000fe20000000000 */
[-C--:B------:R-:W-:Y:S02]  /*6160*/  ISETP.GE.AND P1, PT, R43, R48.reuse, PT ;  /* 0x000000302b00720c */ /* 0x080fe40003f26270 */
[----:B------:R-:W-:Y:S02]  /*6170*/  PRMT R18, R12, 0x7632, R18 ;  /* 0x000076320c127816 */ /* 0x000fe40000000012 */
[----:B------:R-:W-:-:S02]  /*6180*/  ISETP.GE.AND P2, PT, R21, R48, PT ;  /* 0x000000301500720c */ /* 0x000fc40003f46270 */
        /* <DEDUP_REMOVED lines=10> */
.L_x_22211:
[----:B------:R-:W-:Y:S05]  /*6230*/  BSYNC.RECONVERGENT B1 ;  /* 0x0000000000017941 */ /* 0x000fea0003800200 */
.L_x_22210:
        /* <DEDUP_REMOVED lines=15> */
[-C--:B------:R-:W-:Y:S02]  /*6330*/  ISETP.GE.AND P2, PT, R39, R48.reuse, PT ;  /* 0x000000302700720c */ /* 0x080fe40003f46270 */
[-C--:B------:R-:W-:Y:S02]  /*6340*/  ISETP.GE.AND P1, PT, R21, R48.reuse, PT ;  /* 0x000000301500720c */ /* 0x080fe40003f26270 */
[----:B------:R-:W-:Y:S02]  /*6350*/  IADD3 R21, PT, PT, R39, 0x1, RZ ;  /* 0x0000000127157810 */ /* 0x000fe40007ffe0ff */
[----:B-----5:R-:W-:Y:S02]  /*6360*/  PRMT R14, R17, 0x7632, R14 ;  /* 0x00007632110e7816 */ /* 0x020fe4000000000e */
[----:B------:R-:W-:-:S02]  /*6370*/  ISETP.GE.AND P3, PT, R21, R48, PT ;  /* 0x000000301500720c */ /* 0x000fc40003f66270 */
[----:B------:R-:W-:Y:S02]  /*6380*/  IADD3 R21, PT, PT, R39, 0x2, RZ ;  /* 0x0000000227157810 */ /* 0x000fe40007ffe0ff */
[----:B------:R-:W-:Y:S02]  /*6390*/  SEL R14, R14, RZ, !P2 ;  /* 0x000000ff0e0e7207 */ /* 0x000fe40005000000 */
[-C--:B------:R-:W-:Y:S02]  /*63a0*/  ISETP.GE.AND P4, PT, R21, R48.reuse, PT ;  /* 0x000000301500720c */ /* 0x080fe40003f86270 */
[----:B------:R-:W-:Y:S02]  /*63b0*/  IADD3 R21, PT, PT, R39, 0x3, RZ ;  /* 0x0000000327157810 */ /* 0x000fe40007ffe0ff */
[----:B------:R-:W-:Y:S02]  /*63c0*/  SEL R17, R17, RZ, !P1 ;  /* 0x000000ff11117207 */ /* 0x000fe40004800000 */
[----:B------:R-:W-:Y:S01]  /*63d0*/  ISETP.GE.AND P5, PT, R21, R48, PT ;  /* 0x000000301500720c */ /* 0x000fe20003fa6270 */
[----:B------:R-:W-:Y:S01]  /*63e0*/  VIADD R21, R39, 0x4 ;  /* 0x0000000427157836 */ /* 0x000fe20000000000 */
[----:B------:R-:W-:-:S02]  /*63f0*/  PRMT R20, R18, 0x7632, R20 ;  /* 0x0000763212147816 */ /* 0x000fc40000000014 */
[----:B------:R-:W-:Y:S02]  /*6400*/  PRMT R17, R17, 0x5410, R14 ;  /* 0x0000541011117816 */ /* 0x000fe4000000000e */
[-C--:B------:R-:W-:Y:S02]  /*6410*/  ISETP.GE.AND P6, PT, R21, R48.reuse, PT ;  /* 0x000000301500720c */ /* 0x080fe40003fc6270 */
[----:B------:R-:W-:Y:S02]  /*6420*/  IADD3 R21, PT, PT, R39, -0x2, RZ ;  /* 0xfffffffe27157810 */ /* 0x000fe40007ffe0ff */
        /* <DEDUP_REMOVED lines=13> */
.L_x_22213:
[----:B------:R-:W-:Y:S05]  /*6500*/  BSYNC.RECONVERGENT B1 ;  /* 0x0000000000017941 */ /* 0x000fea0003800200 */
.L_x_22212:
        /* <DEDUP_REMOVED lines=10> */
[-C--:B------:R-:W-:Y:S02]  /*65b0*/  ISETP.GE.AND P2, PT, R39, R48.reuse, PT ;  /* 0x000000302700720c */ /* 0x080fe40003f46270 */
[----:B------:R-:W-:Y:S02]  /*65c0*/  ISETP.GE.AND P1, PT, R13, R48, PT ;  /* 0x000000300d00720c */ /* 0x000fe40003f26270 */
[C---:B------:R-:W-:Y:S02]  /*65d0*/  PRMT R13, R21.reuse, 0x7632, R13 ;  /* 0x00007632150d7816 */ /* 0x040fe4000000000d */
[----:B------:R-:W-:Y:S02]  /*65e0*/  SEL R21, R21, RZ, !P1 ;  /* 0x000000ff15157207 */ /* 0x000fe40004800000 */
[----:B------:R-:W-:-:S02]  /*65f0*/  SEL R14, R13, RZ, !P2 ;  /* 0x000000ff0d0e7207 */ /* 0x000fc40005000000 */
[----:B------:R-:W-:Y:S02]  /*6600*/  IADD3 R13, PT, PT, R39, 0x1, RZ ;  /* 0x00000001270d7810 */ /* 0x000fe40007ffe0ff */
[----:B------:R-:W-:Y:S02]  /*6610*/  PRMT R21, R21, 0x5410, R14 ;  /* 0x0000541015157816 */ /* 0x000fe4000000000e */
[----:B------:R-:W-:Y:S02]  /*6620*/  ISETP.GE.AND P1, PT, R13, R48, PT ;  /* 0x000000300d00720c */ /* 0x000fe40003f26270 */
[----:B------:R-:W-:-:S04]  /*6630*/  IADD3 R13, PT, PT, R39, 0x2, RZ ;  /* 0x00000002270d7810 */ /* 0x000fc80007ffe0ff */
[----:B------:R-:W-:Y:S02]  /*6640*/  ISETP.GE.AND P2, PT, R13, R48, PT ;  /* 0x000000300d00720c */ /* 0x000fe40003f46270 */
[C---:B------:R-:W-:Y:S02]  /*6650*/  PRMT R13, R22.reuse, 0x7632, R13 ;  /* 0x00007632160d7816 */ /* 0x040fe4000000000d */
[----:B------:R-:W-:Y:S02]  /*6660*/  SEL R22, R22, RZ, !P1 ;  /* 0x000000ff16167207 */ /* 0x000fe40004800000 */
[----:B------:R-:W-:-:S04]  /*6670*/  SEL R13, R13, RZ, !P2 ;  /* 0x000000ff0d0d7207 */ /* 0x000fc80005000000 */
[----:B------:R-:W-:Y:S01]  /*6680*/  PRMT R22, R22, 0x5410, R13 ;  /* 0x0000541016167816 */ /* 0x000fe2000000000d */
[----:B------:R-:W-:-:S05]  /*6690*/  VIADD R13, R39, 0x3 ;  /* 0x00000003270d7836 */ /* 0x000fca0000000000 */
        /* <DEDUP_REMOVED lines=14> */
.L_x_22215:
[----:B------:R-:W-:Y:S05]  /*6780*/  BSYNC.RECONVERGENT B1 ;  /* 0x0000000000017941 */ /* 0x000fea0003800200 */
.L_x_22214:
        /* <DEDUP_REMOVED lines=39> */
.L_x_22217:
[----:B------:R-:W-:Y:S05]  /*6a00*/  BSYNC.RECONVERGENT B1 ;  /* 0x0000000000017941 */ /* 0x000fea0003800200 */
.L_x_22216:
        /* <DEDUP_REMOVED lines=9> */
[-C--:B------:R-:W-:Y:S02]  /*6aa0*/  ISETP.GE.AND P2, PT, R39, R48.reuse, PT ;  /* 0x000000302700720c */ /* 0x080fe40003f46270 */
[----:B------:R-:W-:Y:S01]  /*6ab0*/  ISETP.GE.AND P1, PT, R21, R48, PT ;  /* 0x000000301500720c */ /* 0x000fe20003f26270 */
[----:B------:R-:W-:Y:S01]  /*6ac0*/  VIADD R21, R39, 0x1 ;  /* 0x0000000127157836 */ /* 0x000fe20000000000 */
[C---:B-----5:R-:W-:Y:S02]  /*6ad0*/  PRMT R20, R17.reuse, 0x7632, R20 ;  /* 0x0000763211147816 */ /* 0x060fe40000000014 */
[----:B------:R-:W-:Y:S02]  /*6ae0*/  SEL R17, R17, RZ, !P1 ;  /* 0x000000ff11117207 */ /* 0x000fe40004800000 */
[----:B------:R-:W-:-:S02]  /*6af0*/  SEL R20, R20, RZ, !P2 ;  /* 0x000000ff14147207 */ /* 0x000fc40005000000 */
[-C--:B------:R-:W-:Y:S02]  /*6b00*/  ISETP.GE.AND P1, PT, R21, R48.reuse, PT ;  /* 0x000000301500720c */ /* 0x080fe40003f26270 */
[----:B------:R-:W-:Y:S02]  /*6b10*/  IADD3 R21, PT, PT, R39, 0x2, RZ ;  /* 0x0000000227157810 */ /* 0x000fe40007ffe0ff */
[--C-:B------:R-:W-:Y:S02]  /*6b20*/  PRMT R17, R17, 0x5410, R20.reuse ;  /* 0x0000541011117816 */ /* 0x100fe40000000014 */
[----:B------:R-:W-:Y:S02]  /*6b30*/  ISETP.GE.AND P2, PT, R21, R48, PT ;  /* 0x000000301500720c */ /* 0x000fe40003f46270 */
[C---:B------:R-:W-:Y:S02]  /*6b40*/  PRMT R20, R18.reuse, 0x7632, R20 ;  /* 0x0000763212147816 */ /* 0x040fe40000000014 */
[----:B------:R-:W-:-:S02]  /*6b50*/  SEL R18, R18, RZ, !P1 ;  /* 0x000000ff12127207 */ /* 0x000fc40004800000 */
[----:B------:R-:W-:Y:S02]  /*6b60*/  SEL R21, R20, RZ, !P2 ;  /* 0x000000ff14157207 */ /* 0x000fe40005000000 */
[-C--:B------:R-:W-:Y:S02]  /*6b70*/  ISETP.GE.AND P1, PT, R43, R48.reuse, PT ;  /* 0x000000302b00720c */ /* 0x080fe40003f26270 */
[----:B------:R-:W-:Y:S02]  /*6b80*/  PRMT R18, R18, 0x5410, R21 ;  /* 0x0000541012127816 */ /* 0x000fe40000000015 */
[----:B------:R-:W-:Y:S02]  /*6b90*/  IADD3 R21, PT, PT, R39, 0x3, RZ ;  /* 0x0000000327157810 */ /* 0x000fe40007ffe0ff */
[----:B------:R-:W-:Y:S02]  /*6ba0*/  PRMT R20, R16, 0x7632, R20 ;  /* 0x0000763210147816 */ /* 0x000fe40000000014 */
[----:B------:R-:W-:-:S02]  /*6bb0*/  ISETP.GE.AND P3, PT, R21, R48, PT ;  /* 0x000000301500720c */ /* 0x000fc40003f66270 */
        /* <DEDUP_REMOVED lines=9> */
[----:B------:R-:W-:-:S02]  /*6c50*/  PRMT R19, R19, 0x5410, R22 ;  /* 0x0000541013137816 */ /* 0x000fc40000000016 */
[----:B------:R-:W-:-:S07]  /*6c60*/  PRMT R16, R16, 0x5410, R21 ;  /* 0x0000541010107816 */ /* 0x000fce0000000015 */
.L_x_22219:
[----:B------:R-:W-:Y:S05]  /*6c70*/  BSYNC.RECONVERGENT B1 ;  /* 0x0000000000017941 */ /* 0x000fea0003800200 */
.L_x_22218:
[----:B------:R0:W5:Y:S02]  /*6c80*/  LDG.E.128.CONSTANT R20, desc[UR6][R52.64+0x1e00] ;  /* 0x001e000634147981 */ /* 0x000164000c1e9d00 */
[----:B-----5:R-:W-:Y:S01]  /*6c90*/  HMUL2 R17, R44, R17 ;  /* 0x000000112c117232 */ /* 0x020fe20000000000 */
[----:B------:R-:W-:Y:S03]  /*6ca0*/  BSSY.RECONVERGENT B1, `(.L_x_22220) ;  /* 0x0000034000017945 */ /* 0x000fe60003800200 */
[----:B------:R-:W-:Y:S02]  /*6cb0*/  HFMA2 R17, R45, R16, R17 ;  /* 0x000000102d117231 */ /* 0x000fe40000000011 */
[----:B------:R-:W-:Y:S02]  /*6cc0*/  HADD2.F32 R16, -RZ, R12.H1_H1 ;  /* 0x3000000cff107230 */ /* 0x000fe40000004100 */
[----:B------:R-:W-:-:S02]  /*6cd0*/  HFMA2 R17, R47, R18, R17 ;  /* 0x000000122f117231 */ /* 0x000fc40000000011 */
[----:B------:R-:W-:Y:S02]  /*6ce0*/  HFMA2 R18, R46, R15, R14 ;  /* 0x0000000f2e127231 */ /* 0x000fe4000000000e */
[----:B------:R-:W-:Y:S02]  /*6cf0*/  HADD2.F32 R15, -RZ, R12.H0_H0 ;  /* 0x2000000cff0f7230 */ /* 0x000fe40000004100 */
[----:B------:R-:W-:-:S03]  /*6d00*/  HADD2.F32 R14, -RZ, R13.H0_H0 ;  /* 0x2000000dff0e7230 */ /* 0x000fc60000004100 */
[----:B------:R-:W-:Y:S01]  /*6d10*/  FADD.FTZ R16, R15, R16 ;  /* 0x000000100f107221 */ /* 0x000fe20000010000 */
[----:B------:R-:W-:Y:S02]  /*6d20*/  HFMA2 R19, R46, R19, R17 ;  /* 0x000000132e137231 */ /* 0x000fe40000000011 */
[----:B------:R-:W-:Y:S02]  /*6d30*/  HADD2.F32 R17, -RZ, R13.H1_H1 ;  /* 0x3000000dff117230 */ /* 0x000fe40000004100 */
[--C-:B------:R-:W-:Y:S02]  /*6d40*/  HADD2.F32 R13, -RZ, R18.reuse.H0_H0 ;  /* 0x20000012ff0d7230 */ /* 0x100fe40000004100 */
[----:B------:R-:W-:Y:S01]  /*6d50*/  FADD.FTZ R25, R16, R25 ;  /* 0x0000001910197221 */ /* 0x000fe20000010000 */
        /* <DEDUP_REMOVED lines=9> */
[----:B0-----:R-:W-:Y:S06]  /*6df0*/  @P0 BRA `(.L_x_22221) ;  /* 0x0000000000780947 */ /* 0x001fec0003800000 */
[C---:B------:R-:W-:Y:S01]  /*6e00*/  VIADD R13, R39.reuse, 0xfffffffe ;  /* 0xfffffffe270d7836 */ /* 0x040fe20000000000 */
[----:B------:R-:W-:Y:S02]  /*6e10*/  IADD3 R15, PT, PT, R39, -0x1, RZ ;  /* 0xffffffff270f7810 */ /* 0x000fe40007ffe0ff */
[-C--:B------:R-:W-:Y:S02]  /*6e20*/  ISETP.GE.AND P6, PT, R43, R48.reuse, PT ;  /* 0x000000302b00720c */ /* 0x080fe40003fc6270 */
[-C--:B------:R-:W-:Y:S01]  /*6e30*/  ISETP.GE.AND P2, PT, R13, R48.reuse, PT ;  /* 0x000000300d00720c */ /* 0x080fe20003f46270 */
[----:B------:R-:W-:Y:S01]  /*6e40*/  VIADD R13, R39, 0x4 ;  /* 0x00000004270d7836 */ /* 0x000fe20000000000 */
[----:B------:R-:W-:Y:S02]  /*6e50*/  ISETP.GE.AND P5, PT, R15, R48, PT ;  /* 0x000000300f00720c */ /* 0x000fe40003fa6270 */
[C---:B------:R-:W-:Y:S02]  /*6e60*/  IADD3 R15, PT, PT, R39.reuse, 0x1, RZ ;  /* 0x00000001270f7810 */ /* 0x040fe40007ffe0ff */
[----:B------:R-:W-:-:S02]  /*6e70*/  IADD3 R17, PT, PT, R39, 0x2, RZ ;  /* 0x0000000227117810 */ /* 0x000fc40007ffe0ff */
[----:B------:R-:W-:Y:S02]  /*6e80*/  IADD3 R19, PT, PT, R39, 0x3, RZ ;  /* 0x0000000327137810 */ /* 0x000fe40007ffe0ff */
[C---:B------:R-:W-:Y:S02]  /*6e90*/  PRMT R12, R20.reuse, 0x7632, R12 ;  /* 0x00007632140c7816 */ /* 0x040fe4000000000c */
[-C--:B------:R-:W-:Y:S02]  /*6ea0*/  ISETP.GE.AND P0, PT, R13, R48.reuse, PT ;  /* 0x000000300d00720c */ /* 0x080fe40003f06270 */
        /* <DEDUP_REMOVED lines=19> */
.L_x_22221:
[----:B------:R-:W-:Y:S05]  /*6fe0*/  BSYNC.RECONVERGENT B1 ;  /* 0x0000000000017941 */ /* 0x000fea0003800200 */
.L_x_22220:
[----:B------:R-:W-:Y:S01]  /*6ff0*/  HMUL2 R21, R44, R21 ;  /* 0x000000152c157232 */ /* 0x000fe20000000000 */
[----:B------:R-:W-:Y:S01]  /*7000*/  IADD3 R14, PT, PT, R42, 0x3, RZ ;  /* 0x000000032a0e7810 */ /* 0x000fe20007ffe0ff */
[----:B-1----:R-:W-:Y:S01]  /*7010*/  VIADD R37, R37, 0x100 ;  /* 0x0000010025257836 */ /* 0x002fe20000000000 */
[----:B------:R-:W-:Y:S01]  /*7020*/  IADD3 R38, P1, PT, R38, 0x10, RZ ;  /* 0x0000001026267810 */ /* 0x000fe20007f3e0ff */
[----:B------:R-:W-:Y:S01]  /*7030*/  HFMA2 R21, R45, R20, R21 ;  /* 0x000000142d157231 */ /* 0x000fe20000000015 */
[----:B------:R-:W-:Y:S02]  /*7040*/  ISETP.GE.U32.AND P0, PT, R14, R7, PT ;  /* 0x000000070e00720c */ /* 0x000fe40003f06070 */
        /* <DEDUP_REMOVED lines=11> */
.L_x_22189:
[----:B------:R-:W-:Y:S05]  /*7100*/  BSYNC.RECONVERGENT B0 ;  /* 0x0000000000007941 */ /* 0x000fea0003800200 */
.L_x_22188:
[----:B------:R-:W0:Y:S01]  /*7110*/  SHFL.BFLY PT, R4, R35, 0x1, 0x1f ;  /* 0x0c201f0023047f89 */ /* 0x000e2200000e0000 */
[----:B------:R-:W-:Y:S01]  /*7120*/  LOP3.LUT R38, R2, 0x1, RZ, 0xc0, !PT ;  /* 0x0000000102267812 */ /* 0x000fe200078ec0ff */
[----:B------:R-:W-:Y:S02]  /*7130*/  BSSY.RECONVERGENT B0, `(.L_x_22223) ;  /* 0x000003c000007945 */ /* 0x000fe40003800200 */
[----:B------:R-:W1:Y:S01]  /*7140*/  SHFL.BFLY PT, R20, R25, 0x1, 0x1f ;  /* 0x0c201f0019147f89 */ /* 0x000e6200000e0000 */
[----:B------:R-:W-:-:S03]  /*7150*/  ISETP.NE.AND P4, PT, R38, RZ, PT ;  /* 0x000000ff2600720c */ /* 0x000fc60003f85270 */
[----:B------:R-:W2:Y:S04]  /*7160*/  SHFL.BFLY PT, R13, R36, 0x1, 0x1f ;  /* 0x0c201f00240d7f89 */ /* 0x000ea800000e0000 */
[----:B------:R-:W3:Y:S04]  /*7170*/  SHFL.BFLY PT, R15, R34, 0x1, 0x1f ;  /* 0x0c201f00220f7f89 */ /* 0x000ee800000e0000 */
[----:B------:R-:W4:Y:S04]  /*7180*/  SHFL.BFLY PT, R12, R33, 0x1, 0x1f ;  /* 0x0c201f00210c7f89 */ /* 0x000f2800000e0000 */
[----:B------:R-:W4:Y:S04]  /*7190*/  SHFL.BFLY PT, R17, R32, 0x1, 0x1f ;  /* 0x0c201f0020117f89 */ /* 0x000f2800000e0000 */
[----:B------:R-:W4:Y:S01]  /*71a0*/  SHFL.BFLY PT, R14, R31, 0x1, 0x1f ;  /* 0x0c201f001f0e7f89 */ /* 0x000f2200000e0000 */
[----:B0-----:R-:W-:Y:S01]  /*71b0*/  FADD.FTZ R35, R4, R35 ;  /* 0x0000002304237221 */ /* 0x001fe20000010000 */
[----:B------:R-:W-:-:S02]  /*71c0*/  LOP3.LUT R4, R2, 0x3c0, RZ, 0xc0, !PT ;  /* 0x000003c002047812 */ /* 0x000fc400078ec0ff */
[----:B------:R-:W0:Y:S01]  /*71d0*/  SHFL.BFLY PT, R19, R30, 0x1, 0x1f ;  /* 0x0c201f001e137f89 */ /* 0x000e2200000e0000 */
[----:B-1----:R-:W-:Y:S01]  /*71e0*/  FADD.FTZ R25, R20, R25 ;  /* 0x0000001914197221 */ /* 0x002fe20000010000 */
[----:B------:R-:W-:Y:S02]  /*71f0*/  ISETP.NE.OR P0, PT, R4, 0x40, P4 ;  /* 0x000000400400780c */ /* 0x000fe40002705670 */
[----:B------:R-:W1:Y:S01]  /*7200*/  SHFL.BFLY PT, R16, R29, 0x1, 0x1f ;  /* 0x0c201f001d107f89 */ /* 0x000e6200000e0000 */
[----:B------:R-:W-:Y:S01]  /*7210*/  SHF.R.U32.HI R20, RZ, 0x1, R10 ;  /* 0x00000001ff147819 */ /* 0x000fe2000001160a */
[----:B--2---:R-:W-:Y:S02]  /*7220*/  FADD.FTZ R36, R13, R36 ;  /* 0x000000240d247221 */ /* 0x004fe40000010000 */
[----:B------:R-:W2:Y:S01]  /*7230*/  SHFL.BFLY PT, R21, R28, 0x1, 0x1f ;  /* 0x0c201f001c157f89 */ /* 0x000ea200000e0000 */
[----:B---3--:R-:W-:Y:S01]  /*7240*/  FADD.FTZ R34, R15, R34 ;  /* 0x000000220f227221 */ /* 0x008fe20000010000 */
[----:B------:R-:W-:-:S02]  /*7250*/  LEA R9, R9, R20, 0x8 ;  /* 0x0000001409097211 */ /* 0x000fc400078e40ff */
        /* <DEDUP_REMOVED lines=41> */
.L_x_22224:
[----:B------:R-:W-:Y:S05]  /*74f0*/  BSYNC.RECONVERGENT B0 ;  /* 0x0000000000007941 */ /* 0x000fea0003800200 */
.L_x_22223:
        /* <DEDUP_REMOVED lines=45> */
.L_x_22226:
[----:B------:R-:W-:Y:S05]  /*77d0*/  BSYNC.RECONVERGENT B0 ;  /* 0x0000000000007941 */ /* 0x000fea0003800200 */
.L_x_22225:
        /* <DEDUP_REMOVED lines=20> */
.L_x_22228:
[----:B------:R-:W-:Y:S05]  /*7920*/  BSYNC.RECONVERGENT B0 ;  /* 0x0000000000007941 */ /* 0x000fea0003800200 */
.L_x_22227:
        /* <DEDUP_REMOVED lines=35> */
.L_x_22230:
[----:B------:R-:W-:Y:S05]  /*7b60*/  BSYNC.RECONVERGENT B0 ;  /* 0x0000000000007941 */ /* 0x000fea0003800200 */
.L_x_22229:
[----:B------:R-:W-:Y:S06]  /*7b70*/  BAR.SYNC.DEFER_BLOCKING 0x0 ;  /* 0x0000000000007b1d */ /* 0x000fec0000010000 */
[----:B------:R-:W-:Y:S05]  /*7b80*/  @P3 EXIT ;  /* 0x000000000000394d */ /* 0x000fea0003800000 */
[----:B0-----:R-:W-:-:S04]  /*7b90*/  IMAD R2, R40, UR8, R3 ;  /* 0x0000000828027c24 */ /* 0x001fc8000f8e0203 */
[----:B------:R-:W-:Y:S01]  /*7ba0*/  IMAD R2, R2, UR9, RZ ;  /* 0x0000000902027c24 */ /* 0x000fe2000f8e02ff */
[----:B------:R-:W-:Y:S06]  /*7bb0*/  @P4 EXIT ;  /* 0x000000000000494d */ /* 0x000fec0003800000 */
[----:B------:R-:W0:Y:S01]  /*7bc0*/  S2R R4, SR_TID.X ;  /* 0x0000000000047919 */ /* 0x000e220000002100 */
[----:B------:R-:W1:Y:S01]  /*7bd0*/  LDCU.64 UR4, c[0x0][0x390] ;  /* 0x00007200ff0477ac */ /* 0x000e620008000a00 */
[----:B------:R-:W-:Y:S02]  /*7be0*/  SHF.L.U32 R3, R0, 0x8, RZ ;  /* 0x0000000800037819 */ /* 0x000fe400000006ff */
[----:B------:R-:W-:Y:S02]  /*7bf0*/  SHF.L.U32 R2, R2, 0x8, RZ ;  /* 0x0000000802027819 */ /* 0x000fe400000006ff */
[----:B------:R-:W-:Y:S02]  /*7c00*/  F2FP.F16.F32.PACK_AB R35, R35, R36 ;  /* 0x000000242323723e */ /* 0x000fe400000000ff */
[----:B------:R-:W-:Y:S02]  /*7c10*/  F2FP.F16.F32.PACK_AB R33, R33, R34 ;  /* 0x000000222121723e */ /* 0x000fe400000000ff */
[----:B------:R-:W-:-:S02]  /*7c20*/  F2FP.F16.F32.PACK_AB R31, R31, R32 ;  /* 0x000000201f1f723e */ /* 0x000fc400000000ff */
[----:B------:R-:W-:Y:S02]  /*7c30*/  F2FP.F16.F32.PACK_AB R29, R29, R30 ;  /* 0x0000001e1d1d723e */ /* 0x000fe400000000ff */
[----:B------:R-:W-:Y:S02]  /*7c40*/  PRMT R6, R31, 0x7632, R6 ;  /* 0x000076321f067816 */ /* 0x000fe40000000006 */
[----:B------:R-:W-:Y:S02]  /*7c50*/  F2FP.F16.F32.PACK_AB R27, R27, R28 ;  /* 0x0000001c1b1b723e */ /* 0x000fe400000000ff */
[----:B------:R-:W-:Y:S02]  /*7c60*/  F2FP.F16.F32.PACK_AB R25, R25, R26 ;  /* 0x0000001a1919723e */ /* 0x000fe400000000ff */
[----:B------:R-:W-:Y:S02]  /*7c70*/  F2FP.F16.F32.PACK_AB R11, R11, R24 ;  /* 0x000000180b0b723e */ /* 0x000fe400000000ff */
[----:B------:R-:W-:-:S02]  /*7c80*/  F2FP.F16.F32.PACK_AB R5, R5, R8 ;  /* 0x000000080505723e */ /* 0x000fc400000000ff */
[----:B------:R-:W-:Y:S02]  /*7c90*/  PRMT R7, R27, 0x7632, R7 ;  /* 0x000076321b077816 */ /* 0x000fe40000000007 */
[----:B------:R-:W-:Y:S02]  /*7ca0*/  PRMT R8, R5, 0x7632, R8 ;  /* 0x0000763205087816 */ /* 0x000fe40000000008 */
[--C-:B0-----:R-:W-:Y:S02]  /*7cb0*/  SHF.R.U32.HI R0, RZ, 0x1, R4.reuse ;  /* 0x00000001ff007819 */ /* 0x101fe40000011604 */
[----:B------:R-:W-:Y:S02]  /*7cc0*/  PRMT R4, R33, 0x7632, R4 ;  /* 0x0000763221047816 */ /* 0x000fe40000000004 */
[----:B------:R-:W-:-:S04]  /*7cd0*/  IADD3 R3, P0, P1, R0, R2, R3 ;  /* 0x0000000200037210 */ /* 0x000fc8000791e003 */
[----:B------:R-:W-:Y:S02]  /*7ce0*/  IADD3.X R0, PT, PT, RZ, RZ, RZ, P0, P1 ;  /* 0x000000ffff007210 */ /* 0x000fe400007e24ff */
[----:B-1----:R-:W-:-:S04]  /*7cf0*/  LEA R2, P0, R3, UR4, 0x1 ;  /* 0x0000000403027c11 */ /* 0x002fc8000f8008ff */
[--C-:B------:R-:W-:Y:S02]  /*7d00*/  LEA.HI.X R3, R3, UR5, R0.reuse, 0x1, P0 ;  /* 0x0000000503037c11 */ /* 0x100fe400080f0c00 */
        /* <DEDUP_REMOVED lines=21> */
.L_x_22163:
[----:B------:R-:W-:Y:S01]  /*7e60*/  HFMA2 R16, -RZ, RZ, 0, 1.847743988037109375e-06 ;  /* 0x0000001fff107431 */ /* 0x000fe200000001ff */
[----:B------:R-:W-:Y:S01]  /*7e70*/  BSSY B1, `(.L_x_22231) ;  /* 0x0000007000017945 */ /* 0x000fe20003800000 */
[----:B------:R-:W-:Y:S01]  /*7e80*/  IMAD.MOV.U32 R9, RZ, RZ, R8 ;  /* 0x000000ffff097224 */ /* 0x000fe200078e0008 */
[----:B------:R-:W-:Y:S02]  /*7e90*/  MOV R15, 0x1 ;  /* 0x00000001000f7802 */ /* 0x000fe40000000f00 */
[----:B------:R-:W-:-:S07]  /*7ea0*/  MOV R10, 0xffffffff ;  /* 0xffffffff000a7802 */ /* 0x000fce0000000f00 */
[----:B------:R-:W-:Y:S05]  /*7eb0*/  WARPSYNC.COLLECTIVE R10, `(.L_x_22232) ;  /* 0x000000000a087348 */ /* 0x000fea0003c00000 */
[----:B------:R0:W1:Y:S02]  /*7ec0*/  SHFL.BFLY P2, R14, R9, R15, R16 ;  /* 0x0c00000f090e7389 */ /* 0x0000640000040010 */
[----:B01----:R-:W-:Y:S05]  /*7ed0*/  ENDCOLLECTIVE ;  /* 0x000000000000791b */ /* 0x003fea0003800000 */
.L_x_22232:
[----:B------:R-:W-:Y:S05]  /*7ee0*/  BSYNC B1 ;  /* 0x0000000000017941 */ /* 0x000fea0003800000 */
.L_x_22231:
[----:B------:R-:W-:Y:S01]  /*7ef0*/  MOV R9, R14 ;  /* 0x0000000e00097202 */ /* 0x000fe20000000f00 */
[----:B------:R-:W-:Y:S06]  /*7f00*/  BRA `(.L_x_22233) ;  /* 0xffffffa400807947 */ /* 0x000fec000383ffff */
.L_x_22165:
[----:B------:R-:W-:Y:S01]  /*7f10*/  HFMA2 R15, -RZ, RZ, 0, 9.5367431640625e-07 ;  /* 0x00000010ff0f7431 */ /* 0x000fe200000001ff */
[----:B------:R-:W-:Y:S01]  /*7f20*/  BSSY B0, `(.L_x_22234) ;  /* 0x0000007000007945 */ /* 0x000fe20003800000 */
[----:B------:R-:W-:Y:S01]  /*7f30*/  IMAD.MOV.U32 R9, RZ, RZ, R44 ;  /* 0x000000ffff097224 */ /* 0x000fe200078e002c */
[----:B------:R-:W-:Y:S02]  /*7f40*/  MOV R16, 0x1f ;  /* 0x0000001f00107802 */ /* 0x000fe40000000f00 */
[----:B------:R-:W-:-:S07]  /*7f50*/  MOV R10, 0xffffffff ;  /* 0xffffffff000a7802 */ /* 0x000fce0000000f00 */
[----:B0----5:R-:W-:Y:S05]  /*7f60*/  WARPSYNC.COLLECTIVE R10, `(.L_x_22235) ;  /* 0x000000000a087348 */ /* 0x021fea0003c00000 */
[----:B------:R1:W2:Y:S02]  /*7f70*/  SHFL.BFLY P2, R14, R9, R15, R16 ;  /* 0x0c00000f090e7389 */ /* 0x0002a40000040010 */
[----:B012--5:R-:W-:Y:S05]  /*7f80*/  ENDCOLLECTIVE ;  /* 0x000000000000791b */ /* 0x027fea0003800000 */
.L_x_22235:
[----:B------:R-:W-:Y:S05]  /*7f90*/  BSYNC B0 ;  /* 0x0000000000007941 */ /* 0x000fea0003800000 */
.L_x_22234:
[----:B------:R-:W-:Y:S01]  /*7fa0*/  MOV R9, R14 ;  /* 0x0000000e00097202 */ /* 0x000fe20000000f00 */
[----:B------:R-:W-:Y:S02]  /*7fb0*/  HFMA2 R16, -RZ, RZ, 0, 1.847743988037109375e-06 ;  /* 0x0000001fff107431 */ /* 0x000fe400000001ff */
[----:B------:R-:W-:Y:S01]  /*7fc0*/  IMAD.MOV.U32 R15, RZ, RZ, 0x8 ;  /* 0x00000008ff0f7424 */ /* 0x000fe200078e00ff */
[----:B------:R-:W-:Y:S02]  /*7fd0*/  MOV R10, 0xffffffff ;  /* 0xffffffff000a7802 */ /* 0x000fe40000000f00 */
[----:B------:R-:W-:-:S07]  /*7fe0*/  FMNMX.FTZ R9, R9, R44, !PT ;  /* 0x0000002c09097209 */ /* 0x000fce0007810000 */
[----:B------:R-:W-:Y:S05]  /*7ff0*/  WARPSYNC.COLLECTIVE R10, `(.L_x_22236) ;  /* 0x000000000a087348 */ /* 0x000fea0003c00000 */
[----:B------:R0:W1:Y:S02]  /*8000*/  SHFL.BFLY P2, R14, R9, R15, R16 ;  /* 0x0c00000f090e7389 */ /* 0x0000640000040010 */
[----:B01----:R-:W-:Y:S05]  /*8010*/  ENDCOLLECTIVE ;  /* 0x000000000000791b */ /* 0x003fea0003800000 */
.L_x_22236:
[----:B------:R-:W-:Y:S01]  /*8020*/  IMAD.MOV.U32 R15, RZ, RZ, 0x4 ;  /* 0x00000004ff0f7424 */ /* 0x000fe200078e00ff */
[----:B------:R-:W-:-:S04]  /*8030*/  MOV R6, R14 ;  /* 0x0000000e00067202 */ /* 0x000fc80000000f00 */
[----:B------:R-:W-:-:S04]  /*8040*/  FMNMX.FTZ R6, R9, R6, !PT ;  /* 0x0000000609067209 */ /* 0x000fc80007810000 */
[----:B------:R-:W-:-:S07]  /*8050*/  MOV R9, R6 ;  /* 0x0000000600097202 */ /* 0x000fce0000000f00 */
[----:B------:R-:W-:Y:S05]  /*8060*/  WARPSYNC.COLLECTIVE R10, `(.L_x_22237) ;  /* 0x000000000a087348 */ /* 0x000fea0003c00000 */
[----:B------:R0:W1:Y:S02]  /*8070*/  SHFL.BFLY P2, R14, R9, R15, R16 ;  /* 0x0c00000f090e7389 */ /* 0x0000640000040010 */
[----:B01----:R-:W-:Y:S05]  /*8080*/  ENDCOLLECTIVE ;  /* 0x000000000000791b */ /* 0x003fea0003800000 */
.L_x_22237:
[----:B------:R-:W-:Y:S01]  /*8090*/  HFMA2 R15, -RZ, RZ, 0, 1.1920928955078125e-07 ;  /* 0x00000002ff0f7431 */ /* 0x000fe200000001ff */
[----:B------:R-:W-:-:S04]  /*80a0*/  MOV R13, R14 ;  /* 0x0000000e000d7202 */ /* 0x000fc80000000f00 */
[----:B------:R-:W-:-:S04]  /*80b0*/  FMNMX.FTZ R13, R6, R13, !PT ;  /* 0x0000000d060d7209 */ /* 0x000fc80007810000 */
[----:B------:R-:W-:-:S07]  /*80c0*/  MOV R9, R13 ;  /* 0x0000000d00097202 */ /* 0x000fce0000000f00 */
[----:B------:R-:W-:Y:S05]  /*80d0*/  WARPSYNC.COLLECTIVE R10, `(.L_x_22238) ;  /* 0x000000000a087348 */ /* 0x000fea0003c00000 */
[----:B------:R0:W1:Y:S02]  /*80e0*/  SHFL.BFLY P2, R14, R9, R15, R16 ;  /* 0x0c00000f090e7389 */ /* 0x0000640000040010 */
[----:B01----:R-:W-:Y:S05]  /*80f0*/  ENDCOLLECTIVE ;  /* 0x000000000000791b */ /* 0x003fea0003800000 */
.L_x_22238:
[----:B------:R-:W-:Y:S01]  /*8100*/  MOV R8, R14 ;  /* 0x0000000e00087202 */ /* 0x000fe20000000f00 */
[----:B------:R-:W-:Y:S06]  /*8110*/  BRA `(.L_x_22239) ;  /* 0xffffffa400947947 */ /* 0x000fec000383ffff */
.L_x_22240:
        /* <DEDUP_REMOVED lines=14> */
.L_x_27650:


//--------------------- .text._ZN4vllm25paged_attention_v2_kernelIttLi192ELi16ELi128ELNS_18Fp8KVCacheDataTypeE0ELb0ELi512EEEvPfS2_PT_PKS3_PKT0_S9_ifPKiSB_iPKfiiiSD_SD_iiiii --------------------------
	.section	.text._ZN4vllm25paged_attention_v2_kernelIttLi192ELi16ELi128ELNS_18Fp8KVCacheDataTypeE0ELb0ELi512EEEvPfS2_PT_PKS3_PKT0_S9_ifPKiSB_iPKfiiiSD_SD_iiiii,"ax",@progbits
	.align	128
        .global         _ZN4vllm25paged_attention_v2_kernelIttLi192ELi16ELi128ELNS_18Fp8KVCacheDataTypeE0ELb0ELi512EEEvPfS2_PT_PKS3_PKT0_S9_ifPKiSB_iPKfiiiSD_SD_iiiii
        .type           _ZN4vllm25paged_attention_v2_kernelIttLi192ELi16ELi128ELNS_18Fp8KVCacheDataTypeE0ELb0ELi512EEEvPfS2_PT_PKS3_PKT0_S9_ifPKiSB_iPKfiiiSD_SD_iiiii,@function
        .size           _ZN4vllm25paged_attention_v2_kernelIttLi192ELi16ELi128ELNS_18Fp8KVCacheDataTypeE0ELb0ELi512EEEvPfS2_PT_PKS3_PKT0_S9_ifPKiSB_iPKfiiiSD_SD_iiiii,(.L_x_27651 - _ZN4vllm25paged_attention_v2_kernelIttLi192ELi16ELi128ELNS_18Fp8KVCacheDataTypeE0ELb0ELi512EEEvPfS2_PT_PKS3_PKT0_S9_ifPKiSB_iPKfiiiSD_SD_iiiii)
        .other          _ZN4vllm25paged_attention_v2_kernelIttLi192ELi16ELi128ELNS_18Fp8KVCacheDataTypeE0ELb0ELi512EEEvPfS2_PT_PKS3_PKT0_S9_ifPKiSB_iPKfiiiSD_SD_iiiii,@"STO_CUDA_ENTRY STV_DEFAULT"
_ZN4vllm25paged_attention_v2_kernelIttLi192ELi16ELi128ELNS_18Fp8KVCacheDataTypeE0ELb0ELi512EEEvPfS2_PT_PKS3_PKT0_S9_ifPKiSB_iPKfiiiSD_SD_iiiii:
.text._ZN4vllm25paged_attention_v2_kernelIttLi192ELi16ELi128ELNS_18Fp8KVCacheDataTypeE0ELb0ELi512EEEvPfS2_PT_PKS3_PKT0_S9_ifPKiSB_iPKfiiiSD_SD_iiiii:
        /* <DEDUP_REMOVED lines=19> */
[----:B------:R-:W4:Y:S01]  /*0130*/  LDCU UR18, c[0x0][0x370] ;  /* 0x00006e00ff1277ac */ /* 0x000f220008000800 */
[----:B------:R-:W-:Y:S01]  /*0140*/  HFMA2 R107, -RZ, RZ, 0, 0 ;  /* 0x00000000ff6b7431 */ /* 0x000fe200000001ff */
        /* <DEDUP_REMOVED lines=9> */
[----:B------:R-:W0:Y:S01]  /*01e0*/  LDCU UR19, c[0x0][0x3b4] ;  /* 0x00007680ff1377ac */ /* 0x000e220008000800 */
[----:B------:R-:W2:Y:S11]  /*01f0*/  LDCU.64 UR20, c[0x0][0x3a0] ;  /* 0x00007400ff1477ac */ /* 0x000eb60008000a00 */
[----:B------:R-:W3:Y:S01]  /*0200*/  @!P0 LDC.64 R4, c[0x0][0x398] ;  /* 0x0000e600ff048b82 */ /* 0x000ee20000000a00 */
[----:B------:R-:W-:-:S02]  /*0210*/  @!P0 IMAD R3, R3, 0xc0, RZ ;  /* 0x000000c003038824 */ /* 0x000fc400078e02ff */
[----:B------:R-:W-:-:S05]  /*0220*/  @!P0 IMAD.SHL.U32 R0, R100, 0x4, RZ ;  /* 0x0000000464008824 */ /* 0x000fca00078e00ff */
[----:B------:R-:W-:-:S04]  /*0230*/  @!P0 IADD3 R0, P1, P2, R0, UR4, R3 ;  /* 0x0000000400008c10 */ /* 0x000fc8000fa3e003 */
[----:B------:R-:W-:Y:S01]  /*0240*/  @!P0 IADD3.X R3, PT, PT, RZ, UR5, RZ, P1, P2 ;  /* 0x00000005ff038c10 */ /* 0x000fe20008fe44ff */
[----:B------:R-:W1:Y:S01]  /*0250*/  @UP0 LDCU.64 UR4, c[0x0][0x3d0] ;  /* 0x00007a00ff0407ac */ /* 0x000e620008000a00 */
[----:B---3--:R-:W-:-:S04]  /*0260*/  @!P0 LEA R2, P1, R0, R4, 0x1 ;  /* 0x0000000400028211 */ /* 0x008fc800078208ff */
[----:B------:R-:W-:-:S06]  /*0270*/  @!P0 LEA.HI.X R3, R0, R5, R3, 0x1, P1 ;  /* 0x0000000500038211 */ /* 0x000fcc00008f0c03 */
[----:B------:R-:W3:Y:S01]  /*0280*/  @!P0 LDG.E.64.CONSTANT R2, desc[UR12][R2.64] ;  /* 0x0000000c02028981 */ /* 0x000ee2000c1e9b00 */
[----:B----4-:R-:W-:Y:S01]  /*0290*/  IABS R9, R8 ;  /* 0x0000000800097213 */ /* 0x010fe20000000000 */
[----:B-1----:R-:W-:Y:S01]  /*02a0*/  @UP0 UIMAD.WIDE.U32 UR4, UR17, 0x4, UR4 ;  /* 0x00000004110408a5 */ /* 0x002fe2000f8e0004 */
[----:B------:R-:W-:Y:S02]  /*02b0*/  PLOP3.LUT P1, PT, PT, PT, UP0, 0x80, 0x8 ;  /* 0x000000000008781c */ /* 0x000fe40003f2f008 */
[----:B------:R-:W1:Y:S03]  /*02c0*/  I2F.RP R0, R9 ;  /* 0x0000000900007306 */ /* 0x000e660000209400 */
[----:B------:R-:W-:Y:S02]  /*02d0*/  MOV R4, UR4 ;  /* 0x0000000400047c02 */ /* 0x000fe40008000f00 */
[----:B------:R-:W-:-:S06]  /*02e0*/  MOV R5, UR5 ;  /* 0x0000000500057c02 */ /* 0x000fcc0008000f00 */
[----:B------:R4:W5:Y:S01]  /*02f0*/  @P1 LDG.E.CONSTANT R107, desc[UR12][R4.64] ;  /* 0x0000000c046b1981 */ /* 0x000962000c1e9900 */
[----:B------:R-:W0:Y:S01]  /*0300*/  S2UR UR5, SR_CgaCtaId ;  /* 0x00000000000579c3 */ /* 0x000e220000008800 */
[----:B------:R-:W-:Y:S01]  /*0310*/  UMOV UR4, 0x400 ;  /* 0x0000040000047882 */ /* 0x000fe20000000000 */
[----:B------:R-:W-:Y:S01]  /*0320*/  BSSY B0, `(.L_x_22241) ;  /* 0x00001cd000007945 */ /* 0x000fe20003800000 */
[----:B-1----:R-:W1:Y:S01]  /*0330*/  MUFU.RCP R0, R0 ;  /* 0x0000000000007308 */ /* 0x002e620000001000 */
[----:B------:R-:W-:Y:S01]  /*0340*/  MOV R108, UR4 ;  /* 0x00000004006c7c02 */ /* 0x000fe20008000f00 */
[----:B------:R-:W-:Y:S01]  /*0350*/  UIADD3 UR4, UPT, UPT, UR14, 0xf, URZ ;  /* 0x0000000f0e047890 */ /* 0x000fe2000fffe0ff */
[----:B------:R-:W-:Y:S02]  /*0360*/  MOV R106, 0xff7fffff ;  /* 0xff7fffff006a7802 */ /* 0x000fe40000000f00 */
[----:B----4-:R-:W-:Y:S01]  /*0370*/  IABS R4, UR18 ;  /* 0x0000001200047c13 */ /* 0x010fe20008000000 */
[----:B------:R-:W-:Y:S01]  /*0380*/  USHF.R.U32.HI UR4, URZ, 0x4, UR4 ;  /* 0x00000004ff047899 */ /* 0x000fe20008011604 */
[----:B-1----:R-:W-:-:S04]  /*0390*/  VIADD R6, R0, 0xffffffe ;  /* 0x0ffffffe00067836 */ /* 0x002fc80000000000 */
[----:B------:R1:W4:Y:S01]  /*03a0*/  F2I.FTZ.U32.TRUNC.NTZ R7, R6 ;  /* 0x0000000600077305 */ /* 0x000322000021f000 */
[----:B0-----:R-:W-:Y:S01]  /*03b0*/  MOV R101, UR5 ;  /* 0x0000000500657c02 */ /* 0x001fe20008000f00 */
[----:B------:R-:W-:-:S04]  /*03c0*/  ULEA UR5, UR16, 0x20, 0x5 ;  /* 0x0000002010057891 */ /* 0x000fc8000f8e28ff */
[----:B------:R-:W-:Y:S01]  /*03d0*/  UISETP.LT.U32.AND UP0, UPT, UR4, UR5, UPT ;  /* 0x000000050400728c */ /* 0x000fe2000bf01070 */
[----:B-1----:R-:W-:-:S03]  /*03e0*/  MOV R6, RZ ;  /* 0x000000ff00067202 */ /* 0x002fc60000000f00 */
[----:B------:R-:W-:Y:S02]  /*03f0*/  USEL UR4, UR4, UR5, UP0 ;  /* 0x0000000504047287 */ /* 0x000fe40008000000 */
[----:B------:R-:W-:Y:S01]  /*0400*/  UIMAD UR5, UR15, UR6, URZ ;  /* 0x000000060f0572a4 */ /* 0x000fe2000f8e02ff */
[----:B----4-:R-:W-:-:S05]  /*0410*/  IADD3 R10, PT, PT, RZ, -R7, RZ ;  /* 0x80000007ff0a7210 */ /* 0x010fca0007ffe0ff */
[----:B------:R-:W-:-:S04]  /*0420*/  IMAD R11, R10, R9, RZ ;  /* 0x000000090a0b7224 */ /* 0x000fc800078e02ff */
[----:B------:R-:W-:-:S06]  /*0430*/  IMAD.HI.U32 R7, R7, R11, R6 ;  /* 0x0000000b07077227 */ /* 0x000fcc00078e0006 */
[----:B------:R-:W-:-:S05]  /*0440*/  IMAD.HI.U32 R7, R7, R4, RZ ;  /* 0x0000000407077227 */ /* 0x000fca00078e00ff */
[----:B------:R-:W-:-:S05]  /*0450*/  IADD3 R0, PT, PT, RZ, -R7, RZ ;  /* 0x80000007ff007210 */ /* 0x000fca0007ffe0ff */
        /* <DEDUP_REMOVED lines=18> */
[----:B0-----:R-:W-:Y:S01]  /*0580*/  HFMA2 R4, -RZ, RZ, 0, 0 ;  /* 0x00000000ff047431 */ /* 0x001fe200000001ff */
[----:B-1----:R-:W-:-:S05]  /*0590*/  IADD3 R6, PT, PT, RZ, -R5, RZ ;  /* 0x80000005ff067210 */ /* 0x002fca0007ffe0ff */
[----:B------:R-:W-:Y:S01]  /*05a0*/  IMAD R9, R6, R7, RZ ;  /* 0x0000000706097224 */ /* 0x000fe200078e02ff */
[----:B------:R-:W-:-:S03]  /*05b0*/  IABS R6, UR17 ;  /* 0x0000001100067c13 */ /* 0x000fc60008000000 */
[----:B------:R-:W-:-:S04]  /*05c0*/  IMAD.HI.U32 R5, R5, R9, R4 ;  /* 0x0000000905057227 */ /* 0x000fc800078e0004 */
[----:B------:R-:W-:Y:S01]  /*05d0*/  IMAD.MOV R9, RZ, RZ, -R8 ;  /* 0x000000ffff097224 */ /* 0x000fe200078e0a08 */
[----:B------:R-:W-:Y:S01]  /*05e0*/  LOP3.LUT R8, R10, UR17, RZ, 0x3c, !PT ;  /* 0x000000110a087c12 */ /* 0x000fe2000f8e3cff */
[----:B------:R-:W-:Y:S01]  /*05f0*/  IMAD.HI.U32 R0, R5, R6, RZ ;  /* 0x0000000605007227 */ /* 0x000fe200078e00ff */
[----:B------:R-:W-:Y:S02]  /*0600*/  LOP3.LUT R5, R100, 0x1, RZ, 0xc0, !PT ;  /* 0x0000000164057812 */ /* 0x000fe400078ec0ff */
[----:B------:R-:W-:Y:S01]  /*0610*/  ISETP.GE.AND P3, PT, R8, RZ, PT ;  /* 0x000000ff0800720c */ /* 0x000fe20003f66270 */
[----:B------:R-:W-:Y:S01]  /*0620*/  IMAD R4, R0, R9, R6 ;  /* 0x0000000900047224 */ /* 0x000fe200078e0206 */
[----:B------:R-:W-:-:S04]  /*0630*/  LEA R6, R101, R108, 0x18 ;  /* 0x0000006c65067211 */ /* 0x000fc800078ec0ff */
[----:B------:R-:W-:Y:S01]  /*0640*/  ISETP.GT.U32.AND P2, PT, R7, R4, PT ;  /* 0x000000040700720c */ /* 0x000fe20003f44070 */
[----:B------:R-:W-:Y:S01]  /*0650*/  IMAD R6, R5, 0xc0, R6 ;  /* 0x000000c005067824 */ /* 0x000fe200078e0206 */
[----:B------:R-:W-:-:S05]  /*0660*/  SHF.R.U32.HI R5, RZ, 0x1, R100 ;  /* 0x00000001ff057819 */ /* 0x000fca0000011664 */
[----:B------:R-:W-:-:S06]  /*0670*/  @!P0 IMAD R6, R5, 0x8, R6 ;  /* 0x0000000805068824 */ /* 0x000fcc00078e0206 */
[-C--:B------:R-:W-:Y:S02]  /*0680*/  @!P2 IADD3 R4, PT, PT, R4, -R7.reuse, RZ ;  /* 0x800000070404a210 */ /* 0x080fe40007ffe0ff */
[----:B------:R-:W-:Y:S02]  /*0690*/  @!P2 IADD3 R0, PT, PT, R0, 0x1, RZ ;  /* 0x000000010000a810 */ /* 0x000fe40007ffe0ff */
[----:B------:R-:W-:Y:S02]  /*06a0*/  ISETP.GE.U32.AND P1, PT, R4, R7, PT ;  /* 0x000000070400720c */ /* 0x000fe40003f26070 */
[----:B------:R-:W-:Y:S02]  /*06b0*/  MOV R7, UR16 ;  /* 0x0000001000077c02 */ /* 0x000fe40008000f00 */
[----:B------:R-:W-:-:S05]  /*06c0*/  SHF.R.U32.HI R4, RZ, 0x5, R100 ;  /* 0x00000005ff047819 */ /* 0x000fca0000011664 */
[----:B------:R-:W-:-:S04]  /*06d0*/  IMAD R102, R7, 0x20, R4 ;  /* 0x0000002007667824 */ /* 0x000fc800078e0204 */
[----:B------:R-:W-:Y:S02]  /*06e0*/  @P1 IADD3 R0, PT, PT, R0, 0x1, RZ ;  /* 0x0000000100001810 */ /* 0x000fe40007ffe0ff */
[----:B------:R-:W-:Y:S02]  /*06f0*/  ISETP.GE.U32.AND P1, PT, R102, UR4, PT ;  /* 0x0000000466007c0c */ /* 0x000fe4000bf26070 */
[----:B------:R-:W-:Y:S01]  /*0700*/  @!P3 IADD3 R0, PT, PT, RZ, -R0, RZ ;  /* 0x80000000ff00b210 */ /* 0x000fe20007ffe0ff */
[----:B---3--:R0:W-:Y:S01]  /*0710*/  @!P0 STS.64 [R6], R2 ;  /* 0x0000000206008388 */ /* 0x0081e20000000a00 */
[----:B------:R-:W-:Y:S01]  /*0720*/  BAR.SYNC.DEFER_BLOCKING 0x0 ;  /* 0x0000000000007b1d */ /* 0x000fe20000010000 */
[----:B------:R-:W-:-:S13]  /*0730*/  ISETP.NE.AND P0, PT, R10, RZ, PT ;  /* 0x000000ff0a00720c */ /* 0x000fda0003f05270 */
[----:B------:R-:W-:Y:S01]  /*0740*/  @!P0 LOP3.LUT R0, RZ, R10, RZ, 0x33, !PT ;  /* 0x0000000aff008212 */ /* 0x000fe200078e33ff */
[----:B0-2---:R-:W-:Y:S06]  /*0750*/  @P1 BRA `(.L_x_22242) ;  /* 0x0000001800241947 */ /* 0x005fec0003800000 */
[----:B------:R-:W0:Y:S01]  /*0760*/  LDCU.64 UR8, c[0x0][0x3b8] ;  /* 0x00007700ff0877ac */ /* 0x000e220008000a00 */
[----:B------:R-:W-:Y:S01]  /*0770*/  IMAD.WIDE.U32 R2, R102, 0x4, RZ ;  /* 0x0000000466027825 */ /* 0x000fe200078e00ff */
[----:B------:R-:W-:Y:S02]  /*0780*/  MOV R7, UR5 ;  /* 0x0000000500077c02 */ /* 0x000fe40008000f00 */
[----:B------:R-:W-:Y:S01]  /*0790*/  IADD3 R108, PT, PT, R108, 0x1a0, RZ ;  /* 0x000001a06c6c7810 */ /* 0x000fe20007ffe0ff */
[C---:B------:R-:W-:Y:S01]  /*07a0*/  IMAD.SHL.U32 R6, R5.reuse, 0x4, RZ ;  /* 0x0000000405067824 */ /* 0x040fe200078e00ff */
[----:B------:R-:W-:Y:S01]  /*07b0*/  LOP3.LUT R5, R5, 0xf, RZ, 0xc0, !PT ;  /* 0x0000000f05057812 */ /* 0x000fe200078ec0ff */
[----:B------:R-:W-:Y:S01]  /*07c0*/  IMAD.WIDE R2, R7, 0x4, R2 ;  /* 0x0000000407027825 */ /* 0x000fe200078e0202 */
[----:B------:R-:W-:Y:S02]  /*07d0*/  LEA R108, R101, R108, 0x18 ;  /* 0x0000006c656c7211 */ /* 0x000fe400078ec0ff */
[----:B------:R-:W-:-:S02]  /*07e0*/  LOP3.LUT R7, R6, 0x3c, RZ, 0xc0, !PT ;  /* 0x0000003c06077812 */ /* 0x000fc400078ec0ff */
[C---:B------:R-:W-:Y:S02]  /*07f0*/  LEA R6, R4.reuse, UR7, 0x4 ;  /* 0x0000000704067c11 */ /* 0x040fe4000f8e20ff */
[----:B------:R-:W-:Y:S02]  /*0800*/  LEA R7, R4, R7, 0x6 ;  /* 0x0000000704077211 */ /* 0x000fe400078e30ff */
[----:B------:R-:W-:Y:S02]  /*0810*/  IADD3 R5, PT, PT, R5, R6, RZ ;  /* 0x0000000605057210 */ /* 0x000fe40007ffe0ff */
[----:B0-----:R-:W-:Y:S01]  /*0820*/  IADD3 R98, P0, PT, R2, UR8, RZ ;  /* 0x0000000802627c10 */ /* 0x001fe2000ff1e0ff */
[----:B------:R-:W-:Y:S01]  /*0830*/  IMAD.IADD R104, R7, 0x1, R108 ;  /* 0x0000000107687824 */ /* 0x000fe200078e026c */
[----:B------:R-:W-:Y:S02]  /*0840*/  MOV R106, 0xff7fffff ;  /* 0xff7fffff006a7802 */ /* 0x000fe40000000f00 */
[----:B------:R-:W-:-:S02]  /*0850*/  IADD3.X R99, PT, PT, R3, UR9, RZ, P0, !PT ;  /* 0x0000000903637c10 */ /* 0x000fc400087fe4ff */
[C---:B------:R-:W-:Y:S02]  /*0860*/  IADD3 R105, PT, PT, R5.reuse, -UR14, RZ ;  /* 0x8000000e05697c10 */ /* 0x040fe4000fffe0ff */
[----:B------:R-:W-:-:S07]  /*0870*/  IADD3 R103, PT, PT, R5, 0x1, RZ ;  /* 0x0000000105677810 */ /* 0x000fce0007ffe0ff */
.L_x_22244:
[----:B------:R-:W2:Y:S01]  /*0880*/  LDG.E.CONSTANT R5, desc[UR12][R98.64] ;  /* 0x0000000c62057981 */ /* 0x000ea2000c1e9900 */
[C---:B------:R-:W-:Y:S01]  /*0890*/  IMAD.SHL.U32 R2, R100.reuse, 0x4, RZ ;  /* 0x0000000464027824 */ /* 0x040fe200078e00ff */
[----:B------:R-:W-:Y:S01]  /*08a0*/  LOP3.LUT R8, R100, 0x1, RZ, 0xc0, !PT ;  /* 0x0000000164087812 */ /* 0x000fe200078ec0ff */
[----:B------:R-:W-:-:S03]  /*08b0*/  IMAD R3, R0, UR10, RZ ;  /* 0x0000000a00037c24 */ /* 0x000fc6000f8e02ff */
[----:B------:R-:W-:-:S04]  /*08c0*/  LOP3.LUT R2, R2, 0x78, RZ, 0xc0, !PT ;  /* 0x0000007802027812 */ /* 0x000fc800078ec0ff */
[----:B------:R-:W-:-:S04]  /*08d0*/  IADD3 R2, P0, PT, R3, R2, RZ ;  /* 0x0000000203027210 */ /* 0x000fc80007f1e0ff */
[----:B------:R-:W-:Y:S01]  /*08e0*/  LEA.HI.X.SX32 R3, R3, RZ, 0x1, P0 ;  /* 0x000000ff03037211 */ /* 0x000fe200000f0eff */
[----:B------:R-:W0:Y:S01]  /*08f0*/  S2UR UR4, SR_CgaCtaId ;  /* 0x00000000000479c3 */ /* 0x000e220000008800 */
[----:B------:R-:W-:Y:S02]  /*0900*/  UMOV UR6, 0x400 ;  /* 0x0000040000067882 */ /* 0x000fe40000000000 */
[----:B------:R-:W-:Y:S01]  /*0910*/  MOV R108, UR6 ;  /* 0x00000006006c7c02 */ /* 0x000fe20008000f00 */
[----:B--2---:R-:W-:-:S03]  /*0920*/  IMAD.WIDE R2, R5, UR11, R2 ;  /* 0x0000000b05027c25 */ /* 0x004fc6000f8e0202 */
[----:B------:R-:W-:-:S04]  /*0930*/  LEA R2, P0, R8, R2, 0x2 ;  /* 0x0000000208027211 */ /* 0x000fc800078010ff */
        /* <DEDUP_REMOVED lines=18> */
[----:B------:R-:W4:Y:S01]  /*0a60*/  LDG.E.64.CONSTANT R64, desc[UR12][R110.64+0xf00] ;  /* 0x000f000c6e407981 */ /* 0x000f22000c1e9b00 */
[----:B0-----:R-:W-:-:S03]  /*0a70*/  MOV R101, UR4 ;  /* 0x0000000400657c02 */ /* 0x001fc60008000f00 */
[----:B------:R-:W4:Y:S01]  /*0a80*/  LDG.E.64.CONSTANT R66, desc[UR12][R110.64+0x1000] ;  /* 0x0010000c6e427981 */ /* 0x000f22000c1e9b00 */
[----:B------:R-:W-:-:S03]  /*0a90*/  LEA R3, R101, R108, 0x18 ;  /* 0x0000006c65037211 */ /* 0x000fc600078ec0ff */
[----:B------:R-:W4:Y:S02]  /*0aa0*/  LDG.E.64.CONSTANT R68, desc[UR12][R110.64+0x1100] ;  /* 0x0011000c6e447981 */ /* 0x000f24000c1e9b00 */
[C---:B------:R-:W-:Y:S01]  /*0ab0*/  IMAD R56, R8.reuse, 0xc0, R3 ;  /* 0x000000c008387824 */ /* 0x040fe200078e0203 */
[----:B------:R-:W-:Y:S01]  /*0ac0*/  ISETP.NE.AND P1, PT, R8, RZ, PT ;  /* 0x000000ff0800720c */ /* 0x000fe20003f25270 */
[----:B------:R0:W4:Y:S04]  /*0ad0*/  LDG.E.64.CONSTANT R60, desc[UR12][R110.64+0x1700] ;  /* 0x0017000c6e3c7981 */ /* 0x000128000c1e9b00 */
[----:B------:R-:W1:Y:S04]  /*0ae0*/  LDS.128 R48, [R56] ;  /* 0x0000000038307984 */ /* 0x000e680000000c00 */
[----:B------:R-:W-:Y:S04]  /*0af0*/  LDS.128 R44, [R56+0x10] ;  /* 0x00001000382c7984 */ /* 0x000fe80000000c00 */
[----:B------:R-:W-:Y:S04]  /*0b00*/  LDS.128 R40, [R56+0x20] ;  /* 0x0000200038287984 */ /* 0x000fe80000000c00 */
[----:B------:R-:W-:Y:S04]  /*0b10*/  LDS.128 R36, [R56+0x30] ;  /* 0x0000300038247984 */ /* 0x000fe80000000c00 */
[----:B------:R-:W-:Y:S04]  /*0b20*/  LDS.128 R32, [R56+0x40] ;  /* 0x0000400038207984 */ /* 0x000fe80000000c00 */
[----:B------:R-:W-:Y:S04]  /*0b30*/  LDS.128 R28, [R56+0x50] ;  /* 0x00005000381c7984 */ /* 0x000fe80000000c00 */
[----:B------:R-:W-:Y:S04]  /*0b40*/  LDS.128 R24, [R56+0x60] ;  /* 0x0000600038187984 */ /* 0x000fe80000000c00 */
[----:B------:R-:W0:Y:S04]  /*0b50*/  LDS.128 R20, [R56+0x70] ;  /* 0x0000700038147984 */ /* 0x000e280000000c00 */
[----:B------:R-:W4:Y:S04]  /*0b60*/  LDS.128 R16, [R56+0x80] ;  /* 0x0000800038107984 */ /* 0x000f280000000c00 */
[----:B------:R-:W4:Y:S01]  /*0b70*/  LDS.128 R12, [R56+0x90] ;  /* 0x00009000380c7984 */ /* 0x000f220000000c00 */
[----:B-1----:R-:W-:-:S03]  /*0b80*/  HADD2.F32 R2, -RZ, R50.H0_H0 ;  /* 0x20000032ff027230 */ /* 0x002fc60000004100 */
[----:B------:R-:W1:Y:S01]  /*0b90*/  LDS.128 R52, [R56+0xa0] ;  /* 0x0000a00038347984 */ /* 0x000e620000000c00 */
[----:B------:R-:W-:Y:S02]  /*0ba0*/  HADD2.F32 R50, -RZ, R50.H1_H1 ;  /* 0x30000032ff327230 */ /* 0x000fe40000004100 */
[--C-:B0-----:R-:W-:Y:S02]  /*0bb0*/  HADD2.F32 R9, -RZ, R22.reuse.H0_H0 ;  /* 0x20000016ff097230 */ /* 0x101fe40000004100 */
[----:B------:R-:W-:Y:S02]  /*0bc0*/  HADD2.F32 R22, -RZ, R22.H1_H1 ;  /* 0x30000016ff167230 */ /* 0x000fe40000004100 */
[--C-:B--2---:R-:W-:Y:S02]  /*0bd0*/  HADD2.F32 R3, -RZ, R94.reuse.H0_H0 ;  /* 0x2000005eff037230 */ /* 0x104fe40000004100 */
[----:B------:R-:W-:-:S03]  /*0be0*/  HADD2.F32 R5, -RZ, R94.H1_H1 ;  /* 0x3000005eff057230 */ /* 0x000fc60000004100 */
[----:B------:R-:W-:Y:S01]  /*0bf0*/  FMUL.FTZ R7, R2, R3 ;  /* 0x0000000302077220 */ /* 0x000fe20000410000 */
[----:B------:R-:W-:Y:S02]  /*0c00*/  HADD2.F32 R2, -RZ, R48.H0_H0 ;  /* 0x20000030ff027230 */ /* 0x000fe40000004100 */
[----:B---3--:R-:W-:Y:S02]  /*0c10*/  HADD2.F32 R3, -RZ, R96.H0_H0 ;  /* 0x20000060ff037230 */ /* 0x008fe40000004100 */
[----:B------:R-:W-:Y:S01]  /*0c20*/  FMUL.FTZ R5, R50, R5 ;  /* 0x0000000532057220 */ /* 0x000fe20000410000 */
[----:B------:R-:W-:Y:S02]  /*0c30*/  HADD2.F32 R48, -RZ, R48.H1_H1 ;  /* 0x30000030ff307230 */ /* 0x000fe40000004100 */
[----:B------:R-:W-:Y:S01]  /*0c40*/  FFMA.FTZ R2, R2, R3, R7 ;  /* 0x0000000302027223 */ /* 0x000fe20000010007 */
[----:B------:R-:W-:Y:S02]  /*0c50*/  HADD2.F32 R3, -RZ, R96.H1_H1 ;  /* 0x30000060ff037230 */ /* 0x000fe40000004100 */
[----:B----4-:R-:W-:-:S03]  /*0c60*/  HADD2.F32 R4, -RZ, R92.H0_H0 ;  /* 0x2000005cff047230 */ /* 0x010fc60000004100 */
[----:B------:R-:W-:Y:S01]  /*0c70*/  FFMA.FTZ R3, R48, R3, R5 ;  /* 0x0000000330037223 */ /* 0x000fe20000010005 */
[----:B------:R-:W-:-:S05]  /*0c80*/  HADD2.F32 R5, -RZ, R44.H0_H0 ;  /* 0x2000002cff057230 */ /* 0x000fca0000004100 */
[----:B------:R-:W-:Y:S01]  /*0c90*/  FFMA.FTZ R2, R5, R4, R2 ;  /* 0x0000000405027223 */ /* 0x000fe20000010002 */
[----:B------:R-:W-:Y:S02]  /*0ca0*/  HADD2.F32 R5, -RZ, R46.H0_H0 ;  /* 0x2000002eff057230 */ /* 0x000fe40000004100 */
[----:B------:R-:W-:-:S05]  /*0cb0*/  HADD2.F32 R4, -RZ, R90.H0_H0 ;  /* 0x2000005aff047230 */ /* 0x000fca0000004100 */
[----:B------:R-:W-:Y:S01]  /*0cc0*/  FFMA.FTZ R2, R5, R4, R2 ;  /* 0x0000000405027223 */ /* 0x000fe20000010002 */
[----:B------:R-:W-:Y:S02]  /*0cd0*/  HADD2.F32 R5, -RZ, R40.H0_H0 ;  /* 0x20000028ff057230 */ /* 0x000fe40000004100 */
[----:B------:R-:W-:-:S05]  /*0ce0*/  HADD2.F32 R4, -RZ, R88.H0_H0 ;  /* 0x20000058ff047230 */ /* 0x000fca0000004100 */
        /* <DEDUP_REMOVED lines=63> */
[----:B------:R-:W-:Y:S02]  /*10e0*/  HADD2.F32 R5, -RZ, R20.H0_H0 ;  /* 0x20000014ff057230 */ /* 0x000fe40000004100 */
[----:B------:R-:W-:Y:S01]  /*10f0*/  FFMA.FTZ R26, R26, R70, R3 ;  /* 0x000000461a1a7223 */ /* 0x000fe20000010003 */
[----:B------:R-:W-:Y:S01]  /*1100*/  HADD2.F32 R6, -RZ, R62.H0_H0 ;  /* 0x2000003eff067230 */ /* 0x000fe20000004100 */
[----:B------:R-:W2:Y:S01]  /*1110*/  LDG.E.64.CONSTANT R2, desc[UR12][R110.64+0x1200] ;  /* 0x0012000c6e027981 */ /* 0x000ea2000c1e9b00 */
[----:B------:R-:W-:-:S02]  /*1120*/  HADD2.F32 R7, -RZ, R20.H1_H1 ;  /* 0x30000014ff077230 */ /* 0x000fc40000004100 */
[----:B------:R-:W-:Y:S02]  /*1130*/  HADD2.F32 R62, -RZ, R62.H1_H1 ;  /* 0x3000003eff3e7230 */ /* 0x000fe40000004100 */
[----:B------:R-:W-:Y:S01]  /*1140*/  FFMA.FTZ R6, R5, R6, R4 ;  /* 0x0000000605067223 */ /* 0x000fe20000010004 */
[--C-:B------:R-:W-:Y:S01]  /*1150*/  HADD2.F32 R10, -RZ, R64.reuse.H0_H0 ;  /* 0x20000040ff0a7230 */ /* 0x100fe20000004100 */
[----:B------:R-:W3:Y:S01]  /*1160*/  LDG.E.64.CONSTANT R4, desc[UR12][R110.64+0x1300] ;  /* 0x0013000c6e047981 */ /* 0x000ee2000c1e9b00 */
[----:B------:R-:W-:Y:S02]  /*1170*/  HADD2.F32 R64, -RZ, R64.H1_H1 ;  /* 0x30000040ff407230 */ /* 0x000fe40000004100 */
[----:B------:R-:W-:Y:S01]  /*1180*/  FFMA.FTZ R7, R7, R62, R26 ;  /* 0x0000003e07077223 */ /* 0x000fe2000001001a */
[----:B------:R-:W-:Y:S01]  /*1190*/  FFMA.FTZ R6, R9, R10, R6 ;  /* 0x0000000a09067223 */ /* 0x000fe20000010006 */
[----:B------:R-:W-:Y:S02]  /*11a0*/  HADD2.F32 R9, -RZ, R66.H0_H0 ;  /* 0x20000042ff097230 */ /* 0x000fe40000004100 */
        /* <DEDUP_REMOVED lines=9> */
[----:B------:R-:W-:-:S03]  /*1240*/  HADD2.F32 R68, -RZ, R68.H1_H1 ;  /* 0x30000044ff447230 */ /* 0x000fc60000004100 */
[----:B------:R-:W-:Y:S01]  /*1250*/  FFMA.FTZ R9, R9, R11, R10 ;  /* 0x0000000b09097223 */ /* 0x000fe2000001000a */
[----:B------:R-:W-:Y:S02]  /*1260*/  HADD2.F32 R11, -RZ, R18.H1_H1 ;  /* 0x30000012ff0b7230 */ /* 0x000fe40000004100 */
[--C-:B------:R-:W-:Y:S02]  /*1270*/  HADD2.F32 R10, -RZ, R12.reuse.H0_H0 ;  /* 0x2000000cff0a7230 */ /* 0x100fe40000004100 */
[----:B------:R-:W-:Y:S02]  /*1280*/  HADD2.F32 R12, -RZ, R12.H1_H1 ;  /* 0x3000000cff0c7230 */ /* 0x000fe40000004100 */
[----:B------:R-:W-:Y:S01]  /*1290*/  FFMA.FTZ R11, R11, R68, R22 ;  /* 0x000000440b0b7223 */ /* 0x000fe20000010016 */
[--C-:B--2---:R-:W-:Y:S02]  /*12a0*/  HADD2.F32 R16, -RZ, R2.reuse.H0_H0 ;  /* 0x20000002ff107230 */ /* 0x104fe40000004100 */
[----:B------:R-:W-:-:S03]  /*12b0*/  HADD2.F32 R2, -RZ, R2.H1_H1 ;  /* 0x30000002ff027230 */ /* 0x000fc60000004100 */
[----:B------:R-:W-:Y:S01]  /*12c0*/  FFMA.FTZ R9, R10, R16, R9 ;  /* 0x000000100a097223 */ /* 0x000fe20000010009 */
[----:B------:R-:W-:Y:S02]  /*12d0*/  HADD2.F32 R10, -RZ, R14.H0_H0 ;  /* 0x2000000eff0a7230 */ /* 0x000fe40000004100 */
[----:B------:R-:W-:Y:S01]  /*12e0*/  FFMA.FTZ R2, R12, R2, R11 ;  /* 0x000000020c027223 */ /* 0x000fe2000001000b */
[--C-:B---3--:R-:W-:Y:S02]  /*12f0*/  HADD2.F32 R11, -RZ, R4.reuse.H0_H0 ;  /* 0x20000004ff0b7230 */ /* 0x108fe40000004100 */
[----:B------:R-:W-:-:S03]  /*1300*/  HADD2.F32 R4, -RZ, R4.H1_H1 ;  /* 0x30000004ff047230 */ /* 0x000fc60000004100 */
[----:B------:R-:W-:Y:S01]  /*1310*/  FFMA.FTZ R9, R10, R11, R9 ;  /* 0x0000000b0a097223 */ /* 0x000fe20000010009 */
[----:B------:R-:W-:-:S05]  /*1320*/  HADD2.F32 R11, -RZ, R14.H1_H1 ;  /* 0x3000000eff0b7230 */ /* 0x000fca0000004100 */
[----:B------:R-:W-:Y:S01]  /*1330*/  FFMA.FTZ R2, R11, R4, R2 ;  /* 0x000000040b027223 */ /* 0x000fe20000010002 */
[----:B-1----:R-:W-:Y:S01]  /*1340*/  HADD2.F32 R4, -RZ, R52.H0_H0 ;  /* 0x20000034ff047230 */ /* 0x002fe20000004100 */
[----:B------:R-:W2:Y:S01]  /*1350*/  LDG.E.64.CONSTANT R10, desc[UR12][R110.64+0x1600] ;  /* 0x0016000c6e0a7981 */ /* 0x000ea2000c1e9b00 */
[----:B----4-:R-:W-:-:S05]  /*1360*/  HADD2.F32 R8, -RZ, R6.H0_H0 ;  /* 0x20000006ff087230 */ /* 0x010fca0000004100 */
[----:B------:R-:W-:Y:S02]  /*1370*/  FFMA.FTZ R4, R4, R8, R9 ;  /* 0x0000000804047223 */ /* 0x000fe40000010009 */
[----:B------:R-:W3:Y:S01]  /*1380*/  LDG.E.64.CONSTANT R8, desc[UR12][R110.64+0x1500] ;  /* 0x0015000c6e087981 */ /* 0x000ee2000c1e9b00 */
[----:B------:R-:W-:Y:S02]  /*1390*/  HADD2.F32 R57, -RZ, R52.H1_H1 ;  /* 0x30000034ff397230 */ /* 0x000fe40000004100 */
[----:B------:R-:W-:-:S05]  /*13a0*/  HADD2.F32 R6, -RZ, R6.H1_H1 ;  /* 0x30000006ff067230 */ /* 0x000fca0000004100 */
[----:B------:R-:W-:Y:S01]  /*13b0*/  FFMA.FTZ R2, R57, R6, R2 ;  /* 0x0000000639027223 */ /* 0x000fe20000010002 */
[----:B------:R-:W-:Y:S01]  /*13c0*/  HADD2.F32 R57, -RZ, R54.H0_H0 ;  /* 0x20000036ff397230 */ /* 0x000fe20000004100 */
[----:B------:R-:W-:Y:S02]  /*13d0*/  ULEA UR6, UR16, 0x20, 0x5 ;  /* 0x0000002010067891 */ /* 0x000fe4000f8e28ff */
[----:B------:R-:W-:-:S04]  /*13e0*/  UIADD3 UR4, UPT, UPT, UR14, 0xf, URZ ;  /* 0x0000000f0e047890 */ /* 0x000fc8000fffe0ff */
[----:B------:R-:W-:Y:S01]  /*13f0*/  USHF.R.U32.HI UR4, URZ, 0x4, UR4 ;  /* 0x00000004ff047899 */ /* 0x000fe20008011604 */
[----:B-----5:R-:W-:Y:S01]  /*1400*/  FSETP.NEU.FTZ.AND P0, PT, R107, RZ, PT ;  /* 0x000000ff6b00720b */ /* 0x020fe20003f1d000 */
[--C-:B---3--:R-:W-:Y:S02]  /*1410*/  HADD2.F32 R6, -RZ, R8.reuse.H0_H0 ;  /* 0x20000008ff067230 */ /* 0x108fe40000004100 */
[----:B------:R-:W-:-:S03]  /*1420*/  HADD2.F32 R8, -RZ, R8.H1_H1 ;  /* 0x30000008ff087230 */ /* 0x000fc60000004100 */
[----:B------:R-:W-:Y:S01]  /*1430*/  FFMA.FTZ R4, R57, R6, R4 ;  /* 0x0000000639047223 */ /* 0x000fe20000010004 */
[----:B------:R-:W-:-:S05]  /*1440*/  HADD2.F32 R57, -RZ, R54.H1_H1 ;  /* 0x30000036ff397230 */ /* 0x000fca0000004100 */
[----:B------:R-:W-:Y:S02]  /*1450*/  FFMA.FTZ R2, R57, R8, R2 ;  /* 0x0000000839027223 */ /* 0x000fe40000010002 */
[----:B------:R-:W0:Y:S01]  /*1460*/  LDS.128 R56, [R56+0xb0] ;  /* 0x0000b00038387984 */ /* 0x000e220000000c00 */
[--C-:B--2---:R-:W-:Y:S02]  /*1470*/  HADD2.F32 R6, -RZ, R10.reuse.H0_H0 ;  /* 0x2000000aff067230 */ /* 0x104fe40000004100 */
[----:B------:R-:W-:Y:S02]  /*1480*/  HADD2.F32 R10, -RZ, R10.H1_H1 ;  /* 0x3000000aff0a7230 */ /* 0x000fe40000004100 */
[----:B0-----:R-:W-:-:S05]  /*1490*/  HADD2.F32 R109, -RZ, R56.H0_H0 ;  /* 0x20000038ff6d7230 */ /* 0x001fca0000004100 */
[----:B------:R-:W-:Y:S01]  /*14a0*/  FFMA.FTZ R4, R109, R6, R4 ;  /* 0x000000066d047223 */ /* 0x000fe20000010004 */
[----:B------:R-:W-:Y:S02]  /*14b0*/  HADD2.F32 R109, -RZ, R56.H1_H1 ;  /* 0x30000038ff6d7230 */ /* 0x000fe40000004100 */
[----:B------:R-:W-:-:S03]  /*14c0*/  HADD2.F32 R111, -RZ, R58.H0_H0 ;  /* 0x2000003aff6f7230 */ /* 0x000fc60000004100 */
[----:B------:R-:W-:Y:S01]  /*14d0*/  FFMA.FTZ R109, R109, R10, R2 ;  /* 0x0000000a6d6d7223 */ /* 0x000fe20000010002 */
[----:B------:R-:W-:Y:S02]  /*14e0*/  HADD2.F32 R2, -RZ, R60.H0_H0 ;  /* 0x2000003cff027230 */ /* 0x000fe40000004100 */
[----:B------:R-:W-:-:S03]  /*14f0*/  HADD2.F32 R6, -RZ, R51.H1_H1 ;  /* 0x30000033ff067230 */ /* 0x000fc60000004100 */
[----:B------:R-:W-:Y:S01]  /*1500*/  FFMA.FTZ R2, R111, R2, R4 ;  /* 0x000000026f027223 */ /* 0x000fe20000010004 */
[----:B------:R-:W-:Y:S02]  /*1510*/  HADD2.F32 R4, -RZ, R51.H0_H0 ;  /* 0x20000033ff047230 */ /* 0x000fe40000004100 */
[--C-:B------:R-:W-:Y:S02]  /*1520*/  HADD2.F32 R111, -RZ, R95.reuse.H0_H0 ;  /* 0x2000005fff6f7230 */ /* 0x100fe40000004100 */
[----:B------:R-:W-:-:S03]  /*1530*/  HADD2.F32 R95, -RZ, R95.H1_H1 ;  /* 0x3000005fff5f7230 */ /* 0x000fc60000004100 */
[----:B------:R-:W-:Y:S01]  /*1540*/  FMUL.FTZ R111, R4, R111 ;  /* 0x0000006f046f7220 */ /* 0x000fe20000410000 */
[--C-:B------:R-:W-:Y:S02]  /*1550*/  HADD2.F32 R4, -RZ, R49.reuse.H0_H0 ;  /* 0x20000031ff047230 */ /* 0x100fe40000004100 */
[----:B------:R-:W-:Y:S01]  /*1560*/  FMUL.FTZ R8, R6, R95 ;  /* 0x0000005f06087220 */ /* 0x000fe20000410000 */
[----:B------:R-:W-:Y:S02]  /*1570*/  HADD2.F32 R49, -RZ, R49.H1_H1 ;  /* 0x30000031ff317230 */ /* 0x000fe40000004100 */
[--C-:B------:R-:W-:Y:S02]  /*1580*/  HADD2.F32 R6, -RZ, R97.reuse.H1_H1 ;  /* 0x30000061ff067230 */ /* 0x100fe40000004100 */
[----:B------:R-:W-:-:S03]  /*1590*/  HADD2.F32 R51, -RZ, R97.H0_H0 ;  /* 0x20000061ff337230 */ /* 0x000fc60000004100 */
        /* <DEDUP_REMOVED lines=23> */
[----:B------:R-:W-:Y:S02]  /*1710*/  HADD2.F32 R87, -RZ, R87.H1_H1 ;  /* 0x30000057ff577230 */ /* 0x000fe40000004100 */
[----:B------:R-:W-:Y:S01]  /*1720*/  FFMA.FTZ R4, R47, R8, R4 ;  /* 0x000000082f047223 */ /* 0x000fe20000010004 */
[----:B------:R-:W-:Y:S02]  /*1730*/  HADD2.F32 R41, -RZ, R37.H0_H0 ;  /* 0x20000025ff297230 */ /* 0x000fe40000004100 */
[--C-:B------:R-:W-:Y:S02]  /*1740*/  HADD2.F32 R8, -RZ, R85.reuse.H0_H0 ;  /* 0x20000055ff087230 */ /* 0x100fe40000004100 */
        /* <DEDUP_REMOVED lines=23> */
[--C-:B------:R-:W-:Y:S02]  /*18c0*/  HADD2.F32 R8, -RZ, R77.reuse.H0_H0 ;  /* 0x2000004dff087230 */ /* 0x100fe40000004100 */
[----:B------:R-:W-:Y:S01]  /*18d0*/  FFMA.FTZ R6, R35, R79, R6 ;  /* 0x0000004f23067223 */ /* 0x000fe20000010006 */
[----:B------:R-:W-:-:S02]  /*18e0*/  HADD2.F32 R77, -RZ, R77.H1_H1 ;  /* 0x3000004dff4d7230 */ /* 0x000fc40000004100 */
[----:B------:R-:W-:Y:S02]  /*18f0*/  HADD2.F32 R29, -RZ, R29.H1_H1 ;  /* 0x3000001dff1d7230 */ /* 0x000fe40000004100 */
[----:B------:R-:W-:Y:S01]  /*1900*/  FFMA.FTZ R4, R33, R8, R4 ;  /* 0x0000000821047223 */ /* 0x000fe20000010004 */
[----:B------:R-:W-:Y:S02]  /*1910*/  HADD2.F32 R35, -RZ, R31.H0_H0 ;  /* 0x2000001fff237230 */ /* 0x000fe40000004100 */
[----:B------:R-:W-:Y:S02]  /*1920*/  HADD2.F32 R8, -RZ, R75.H0_H0 ;  /* 0x2000004bff087230 */ /* 0x000fe40000004100 */
[----:B------:R-:W-:Y:S01]  /*1930*/  FFMA.FTZ R6, R29, R77, R6 ;  /* 0x0000004d1d067223 */ /* 0x000fe20000010006 */
[----:B------:R-:W-:Y:S02]  /*1940*/  HADD2.F32 R31, -RZ, R31.H1_H1 ;  /* 0x3000001fff1f7230 */ /* 0x000fe40000004100 */
[----:B------:R-:W-:-:S02]  /*1950*/  HADD2.F32 R75, -RZ, R75.H1_H1 ;  /* 0x3000004bff4b7230 */ /* 0x000fc40000004100 */
[----:B------:R-:W-:Y:S01]  /*1960*/  FFMA.FTZ R4, R35, R8, R4 ;  /* 0x0000000823047223 */ /* 0x000fe20000010004 */
[----:B------:R-:W-:Y:S02]  /*1970*/  HADD2.F32 R29, -RZ, R25.H0_H0 ;  /* 0x20000019ff1d7230 */ /* 0x000fe40000004100 */
[--C-:B------:R-:W-:Y:S02]  /*1980*/  HADD2.F32 R8, -RZ, R73.reuse.H0_H0 ;  /* 0x20000049ff087230 */ /* 0x100fe40000004100 */
        /* <DEDUP_REMOVED lines=48> */
[----:B------:R-:W-:Y:S02]  /*1c90*/  HADD2.F32 R5, -RZ, R53.H0_H0 ;  /* 0x20000035ff057230 */ /* 0x000fe40000004100 */
        /* <DEDUP_REMOVED lines=11> */
[----:B------:R-:W-:Y:S02]  /*1d50*/  HADD2.F32 R5, -RZ, R57.H0_H0 ;  /* 0x20000039ff057230 */ /* 0x000fe40000004100 */
[--C-:B------:R-:W-:Y:S02]  /*1d60*/  HADD2.F32 R7, -RZ, R11.reuse.H0_H0 ;  /* 0x2000000bff077230 */ /* 0x100fe40000004100 */
[----:B------:R-:W-:Y:S01]  /*1d70*/  FFMA.FTZ R3, R10, R9, R3 ;  /* 0x000000090a037223 */ /* 0x000fe20000010003 */
[----:B------:R-:W-:-:S02]  /*1d80*/  HADD2.F32 R11, -RZ, R11.H1_H1 ;  /* 0x3000000bff0b7230 */ /* 0x000fc40000004100 */
[----:B------:R-:W-:Y:S01]  /*1d90*/  FFMA.FTZ R109, R58, R60, R109 ;  /* 0x0000003c3a6d7223 */ /* 0x000fe2000001006d */
[----:B------:R-:W-:Y:S02]  /*1da0*/  HADD2.F32 R6, -RZ, R57.H1_H1 ;  /* 0x30000039ff067230 */ /* 0x000fe40000004100 */
[----:B------:R-:W-:Y:S01]  /*1db0*/  FFMA.FTZ R4, R5, R7, R4 ;  /* 0x0000000705047223 */ /* 0x000fe20000010004 */
[----:B------:R-:W-:Y:S02]  /*1dc0*/  HADD2.F32 R9, -RZ, R59.H0_H0 ;  /* 0x2000003bff097230 */ /* 0x000fe40000004100 */
[----:B------:R-:W-:Y:S02]  /*1dd0*/  HADD2.F32 R10, -RZ, R61.H0_H0 ;  /* 0x2000003dff0a7230 */ /* 0x000fe40000004100 */
[----:B------:R-:W-:Y:S02]  /*1de0*/  IMAD.U32 R7, RZ, RZ, UR6 ;  /* 0x00000006ff077e24 */ /* 0x000fe4000f8e00ff */
[----:B------:R-:W-:Y:S01]  /*1df0*/  FFMA.FTZ R3, R6, R11, R3 ;  /* 0x0000000b06037223 */ /* 0x000fe20000010003 */
[----:B------:R-:W-:-:S02]  /*1e00*/  HADD2.F32 R8, -RZ, R59.H1_H1 ;  /* 0x3000003bff087230 */ /* 0x000fc40000004100 */
[----:B------:R-:W-:Y:S01]  /*1e10*/  FFMA.FTZ R4, R9, R10, R4 ;  /* 0x0000000a09047223 */ /* 0x000fe20000010004 */
[----:B------:R-:W-:Y:S02]  /*1e20*/  HADD2.F32 R61, -RZ, R61.H1_H1 ;  /* 0x3000003dff3d7230 */ /* 0x000fe40000004100 */
[----:B------:R-:W-:Y:S01]  /*1e30*/  FADD.FTZ R109, R2, R109 ;  /* 0x0000006d026d7221 */ /* 0x000fe20000010000 */
[----:B------:R-:W-:Y:S01]  /*1e40*/  VIMNMX.U32 R7, PT, PT, R7, UR4, PT ;  /* 0x0000000407077c48 */ /* 0x000fe2000bfe0000 */
[----:B------:R-:W-:Y:S01]  /*1e50*/  UMOV UR4, 0xffffffff ;  /* 0xffffffff00047882 */ /* 0x000fe20000000000 */
[----:B------:R-:W-:Y:S01]  /*1e60*/  FFMA.FTZ R3, R8, R61, R3 ;  /* 0x0000003d08037223 */ /* 0x000fe20000010003 */
[----:B------:R-:W-:-:S04]  /*1e70*/  FADD.FTZ R4, R4, R109 ;  /* 0x0000006d04047221 */ /* 0x000fc80000010000 */
[----:B------:R-:W-:Y:S01]  /*1e80*/  FADD.FTZ R3, R3, R4 ;  /* 0x0000000403037221 */ /* 0x000fe20000010000 */
[----:B------:R-:W-:Y:S06]  /*1e90*/  BRA.DIV UR4, `(.L_x_22243) ;  /* 0x0000004e04007947 */ /* 0x000fec000b800000 */
[----:B------:R0:W1:Y:S02]  /*1ea0*/  SHFL.BFLY PT, R2, R3, 0x1, 0x1f ;  /* 0x0c201f0003027f89 */ /* 0x00006400000e0000 */
.L_x_22305:
[----:B------:R-:W-:Y:S01]  /*1eb0*/  IADD3 R4, PT, PT, R105, 0x1, RZ ;  /* 0x0000000169047810 */ /* 0x000fe20007ffe0ff */
[----:B-1----:R-:W-:Y:S01]  /*1ec0*/  FADD.FTZ R2, R3, R2 ;  /* 0x0000000203027221 */ /* 0x002fe20000010000 */
[----:B------:R-:W-:Y:S01]  /*1ed0*/  IADD3 R102, PT, PT, R102, 0x4, RZ ;  /* 0x0000000466667810 */ /* 0x000fe20007ffe0ff */
        /* <DEDUP_REMOVED lines=12> */
[----:B------:R-:W-:Y:S02]  /*1fa0*/  ISETP.GE.U32.AND P1, PT, R102, R7, PT ;  /* 0x000000076600720c */ /* 0x000fe40003f26070 */
[----:B------:R-:W-:-:S03]  /*1fb0*/  IADD3.X R99, PT, PT, RZ, R99, RZ, P0, !PT ;  /* 0x00000063ff637210 */ /* 0x000fc600007fe4ff */
[----:B------:R-:W-:Y:S02]  /*1fc0*/  @!P2 FMNMX.FTZ R106, R106, R5, !PT ;  /* 0x000000056a6aa209 */ /* 0x000fe40007810000 */
[----:B0-----:R-:W-:-:S06]  /*1fd0*/  IADD3 R104, PT, PT, R104, 0x100, RZ ;  /* 0x0000010068687810 */ /* 0x001fcc0007ffe0ff */
[----:B------:R-:W-:Y:S05]  /*1fe0*/  @!P1 BRA `(.L_x_22244) ;  /* 0xffffffe800249947 */ /* 0x000fea000383ffff */
.L_x_22242:
[----:B------:R-:W-:Y:S05]  /*1ff0*/  BSYNC B0 ;  /* 0x0000000000007941 */ /* 0x000fea0003800000 */
.L_x_22241:
[----:B------:R-:W-:Y:S01]  /*2000*/  UIADD3 UR4, UPT, UPT, UR14, 0xf, URZ ;  /* 0x0000000f0e047890 */ /* 0x000fe2000fffe0ff */
[----:B------:R-:W-:Y:S02]  /*2010*/  MOV R2, UR16 ;  /* 0x0000001000027c02 */ /* 0x000fe40008000f00 */
[----:B------:R-:W-:-:S03]  /*2020*/  MOV R13, UR16 ;  /* 0x00000010000d7c02 */ /* 0x000fc60008000f00 */
[----:B------:R-:W-:Y:S01]  /*2030*/  IMAD.U32 R53, RZ, RZ, UR4 ;  /* 0x00000004ff357e24 */ /* 0x000fe2000f8e00ff */
[----:B------:R-:W-:Y:S01]  /*2040*/  ULEA UR4, UR16, 0x20, 0x5 ;  /* 0x0000002010047891 */ /* 0x000fe2000f8e28ff */
[----:B------:R-:W-:-:S03]  /*2050*/  SHF.L.U32 R13, R13, 0x9, RZ ;  /* 0x000000090d0d7819 */ /* 0x000fc600000006ff */
[----:B------:R-:W-:-:S04]  /*2060*/  SHF.R.U32.HI R53, RZ, 0x4, R53 ;  /* 0x00000004ff357819 */ /* 0x000fc80000011635 */
[----:B------:R-:W-:Y:S01]  /*2070*/  VIMNMX.U32 R3, PT, PT, R53, UR4, PT ;  /* 0x0000000435037c48 */ /* 0x000fe2000bfe0000 */
[----:B------:R-:W-:-:S04]  /*2080*/  UMOV UR4, 0xffffffff ;  /* 0xffffffff00047882 */ /* 0x000fc80000000000 */
[----:B------:R-:W-:-:S04]  /*2090*/  IMAD R2, R2, -0x20, R3 ;  /* 0xffffffe002027824 */ /* 0x000fc800078e0203 */
[----:B------:R-:W-:Y:S01]  /*20a0*/  IMAD R4, R2, 0x10, R13 ;  /* 0x0000001002047824 */ /* 0x000fe200078e020d */
[----:B------:R-:W-:-:S04]  /*20b0*/  SHF.R.U32.HI R2, RZ, 0x5, R100 ;  /* 0x00000005ff027819 */ /* 0x000fc80000011664 */
        /* <DEDUP_REMOVED lines=9> */
.L_x_22311:
[----:B------:R-:W-:Y:S01]  /*2150*/  IADD3 R6, PT, PT, R108, 0x180, RZ ;  /* 0x000001806c067810 */ /* 0x000fe20007ffe0ff */
[----:B------:R-:W-:Y:S05]  /*2160*/  WARPSYNC.ALL ;  /* 0x0000000000007948 */ /* 0x000fea0003800000 */
[----:B------:R-:W-:Y:S02]  /*2170*/  LOP3.LUT P0, R48, R100, 0x1f, RZ, 0xc0, !PT ;  /* 0x0000001f64307812 */ /* 0x000fe4000780c0ff */
[----:B------:R-:W-:Y:S02]  /*2180*/  LEA R9, R101, R6, 0x18 ;  /* 0x0000000665097211 */ /* 0x000fe400078ec0ff */
[----:B01----:R-:W-:-:S02]  /*2190*/  FMNMX.FTZ R7, R7, R8, !PT ;  /* 0x0000000807077209 */ /* 0x003fc40007810000 */
[----:B------:R-:W-:-:S07]  /*21a0*/  LEA R6, R2, R9, 0x2 ;  /* 0x0000000902067211 */ /* 0x000fce00078e10ff */
[----:B------:R0:W-:Y:S01]  /*21b0*/  @!P0 STS [R6], R7 ;  /* 0x0000000706008388 */ /* 0x0001e20000000800 */
[----:B------:R-:W-:Y:S01]  /*21c0*/  BAR.SYNC.DEFER_BLOCKING 0x0 ;  /* 0x0000000000007b1d */ /* 0x000fe20000010000 */
[C---:B------:R-:W-:Y:S01]  /*21d0*/  ISETP.GT.U32.AND P1, PT, R48.reuse, 0x3, PT ;  /* 0x000000033000780c */ /* 0x040fe20003f24070 */
[----:B------:R-:W-:Y:S01]  /*21e0*/  IMAD.MOV.U32 R10, RZ, RZ, -0x800001 ;  /* 0xff7fffffff0a7424 */ /* 0x000fe200078e00ff */
[----:B------:R-:W-:Y:S02]  /*21f0*/  LEA R9, R48, R9, 0x2 ;  /* 0x0000000930097211 */ /* 0x000fe400078e10ff */
[----:B0-----:R-:W-:Y:S01]  /*2200*/  IADD3 R7, PT, PT, -R13, R4, RZ ;  /* 0x000000040d077210 */ /* 0x001fe20007ffe1ff */
[----:B------:R-:W-:Y:S03]  /*2210*/  BSSY.RECONVERGENT B0, `(.L_x_22246) ;  /* 0x00000eb000007945 */ /* 0x000fe60003800200 */
[----:B------:R-:W-:-:S05]  /*2220*/  ISETP.GE.AND P2, PT, R100, R7, PT ;  /* 0x000000076400720c */ /* 0x000fca0003f46270 */
        /* <DEDUP_REMOVED lines=25> */
[----:B------:R-:W-:-:S07]  /*23c0*/  IADD3 R10, PT, PT, RZ, -R10, RZ ;  /* 0x8000000aff0a7210 */ /* 0x000fce0007ffe0ff */
.L_x_22250:
        /* <DEDUP_REMOVED lines=11> */
.L_x_22249:
[----:B------:R-:W-:Y:S05]  /*2480*/  BSYNC.RECONVERGENT B1 ;  /* 0x0000000000017941 */ /* 0x000fea0003800200 */
.L_x_22248:
        /* <DEDUP_REMOVED lines=12> */
.L_x_22253:
        /* <DEDUP_REMOVED lines=100> */
.L_x_22252:
[----:B------:R-:W-:Y:S05]  /*2b90*/  BSYNC.RECONVERGENT B1 ;  /* 0x0000000000017941 */ /* 0x000fea0003800200 */
.L_x_22251:
        /* <DEDUP_REMOVED lines=55> */
.L_x_22255:
[----:B------:R-:W-:Y:S05]  /*2f10*/  BSYNC.RECONVERGENT B1 ;  /* 0x0000000000017941 */ /* 0x000fea0003800200 */
.L_x_22254:
        /* <DEDUP_REMOVED lines=26> */
.L_x_22247:
[----:B------:R-:W-:Y:S05]  /*30c0*/  BSYNC.RECONVERGENT B0 ;  /* 0x0000000000007941 */ /* 0x000fea0003800200 */
.L_x_22246:
        /* <DEDUP_REMOVED lines=37> */
[----:B------:R-:W-:Y:S02]  /*3320*/  LEA R15, R101, R10, 0x18 ;  /* 0x0000000a650f7211 */ /* 0x000fe400078ec0ff */
[----:B------:R-:W-:Y:S01]  /*3330*/  IADD3 R11, PT, PT, RZ, -R11, RZ ;  /* 0x8000000bff0b7210 */ /* 0x000fe20007ffe0ff */
[----:B------:R-:W-:Y:S01]  /*3340*/  IMAD.IADD R10, R9, 0x1, R100 ;  /* 0x00000001090a7824 */ /* 0x000fe200078e0264 */
[----:B------:R-:W-:-:S07]  /*3350*/  LEA R6, R100, R15, 0x2 ;  /* 0x0000000f64067211 */ /* 0x000fce00078e10ff */
.L_x_22260:
[----:B------:R-:W1:Y:S01]  /*3360*/  LDS R9, [R6] ;  /* 0x0000000006097984 */ /* 0x000e620000000800 */
[----:B------:R-:W-:-:S04]  /*3370*/  IADD3 R11, PT, PT, R11, 0x1, RZ ;  /* 0x000000010b0b7810 */ /* 0x000fc80007ffe0ff */
[----:B------:R-:W-:Y:S01]  /*3380*/  ISETP.NE.AND P0, PT, R11, RZ, PT ;  /* 0x000000ff0b00720c */ /* 0x000fe20003f05270 */
[----:B-1----:R-:W-:-:S05]  /*3390*/  FMUL.FTZ R9, R9, R4 ;  /* 0x0000000409097220 */ /* 0x002fca0000410000 */
[----:B------:R1:W-:Y:S02]  /*33a0*/  STS [R6], R9 ;  /* 0x0000000906007388 */ /* 0x0003e40000000800 */
[----:B-1----:R-:W-:-:S05]  /*33b0*/  IADD3 R6, PT, PT, R6, 0x200, RZ ;  /* 0x0000020006067810 */ /* 0x002fca0007ffe0ff */
[----:B------:R-:W-:Y:S05]  /*33c0*/  @P0 BRA `(.L_x_22260) ;  /* 0xfffffffc00e40947 */ /* 0x000fea000383ffff */
.L_x_22259:
[----:B------:R-:W-:Y:S05]  /*33d0*/  BSYNC.RECONVERGENT B1 ;  /* 0x0000000000017941 */ /* 0x000fea0003800200 */
.L_x_22258:
        /* <DEDUP_REMOVED lines=12> */
.L_x_22263:
        /* <DEDUP_REMOVED lines=52> */
.L_x_22262:
[----:B------:R-:W-:Y:S05]  /*37e0*/  BSYNC.RECONVERGENT B1 ;  /* 0x0000000000017941 */ /* 0x000fea0003800200 */
.L_x_22261:
        /* <DEDUP_REMOVED lines=31> */
.L_x_22265:
[----:B------:R-:W-:Y:S05]  /*39e0*/  BSYNC.RECONVERGENT B1 ;  /* 0x0000000000017941 */ /* 0x000fea0003800200 */
.L_x_22264:
        /* <DEDUP_REMOVED lines=14> */
.L_x_22257:
[----:B------:R-:W-:Y:S05]  /*3ad0*/  BSYNC.RECONVERGENT B0 ;  /* 0x0000000000007941 */ /* 0x000fea0003800200 */
.L_x_22256:
        /* <DEDUP_REMOVED lines=24> */
.L_x_22267:
[----:B--23--:R-:W-:Y:S05]  /*3c60*/  BSYNC.RECONVERGENT B0 ;  /* 0x0000000000007941 */ /* 0x00cfea0003800200 */
.L_x_22266:
[----:B------:R-:W-:Y:S01]  /*3c70*/  LEA R54, R9, R2, 0x5 ;  /* 0x0000000209367211 */ /* 0x000fe200078e28ff */
[----:B------:R-:W2:Y:S01]  /*3c80*/  LDCU.64 UR6, c[0x0][0x3a8] ;  /* 0x00007500ff0677ac */ /* 0x000ea20008000a00 */
[----:B------:R-:W-:Y:S01]  /*3c90*/  BSSY.RECONVERGENT B0, `(.L_x_22268) ;  /* 0x0000238000007945 */ /* 0x000fe20003800200 */
[----:B------:R-:W-:Y:S02]  /*3ca0*/  CS2R R46, SRZ ;  /* 0x00000000002e7805 */ /* 0x000fe4000001ff00 */
[----:B------:R-:W-:Y:S02]  /*3cb0*/  ISETP.GE.U32.AND P0, PT, R54, R3, PT ;  /* 0x000000033600720c */ /* 0x000fe40003f06070 */
[----:B------:R-:W-:Y:S02]  /*3cc0*/  CS2R R44, SRZ ;  /* 0x00000000002c7805 */ /* 0x000fe4000001ff00 */
[----:B----4-:R-:W-:Y:S02]  /*3cd0*/  CS2R R10, SRZ ;  /* 0x00000000000a7805 */ /* 0x010fe4000001ff00 */
[----:B01----:R-:W-:-:S02]  /*3ce0*/  CS2R R4, SRZ ;  /* 0x0000000000047805 */ /* 0x003fc4000001ff00 */
[----:B------:R-:W-:Y:S02]  /*3cf0*/  CS2R R6, SRZ ;  /* 0x0000000000067805 */ /* 0x000fe4000001ff00 */
[----:B------:R-:W-:-:S03]  /*3d00*/  CS2R R8, SRZ ;  /* 0x0000000000087805 */ /* 0x000fc6000001ff00 */
[----:B------:R-:W-:Y:S05]  /*3d10*/  @P0 BRA `(.L_x_22269) ;  /* 0x0000002000bc0947 */ /* 0x000fea0003800000 */
[----:B------:R-:W0:Y:S01]  /*3d20*/  LDCU UR4, c[0x0][0x3c8] ;  /* 0x00007900ff0477ac */ /* 0x000e220008000800 */
[----:B------:R-:W-:Y:S01]  /*3d30*/  IMAD.WIDE.U32 R4, R54, 0x4, RZ ;  /* 0x0000000436047825 */ /* 0x000fe200078e00ff */
[----:B------:R-:W-:Y:S02]  /*3d40*/  SHF.L.U32 R6, R100, 0x5, RZ ;  /* 0x0000000564067819 */ /* 0x000fe400000006ff */
[----:B------:R-:W-:Y:S01]  /*3d50*/  CS2R R46, SRZ ;  /* 0x00000000002e7805 */ /* 0x000fe2000001ff00 */
[----:B------:R-:W1:Y:S01]  /*3d60*/  LDCU.64 UR8, c[0x0][0x3b8] ;  /* 0x00007700ff0877ac */ /* 0x000e620008000a00 */
[----:B------:R-:W-:Y:S02]  /*3d70*/  IADD3 R108, PT, PT, R108, 0x1a0, RZ ;  /* 0x000001a06c6c7810 */ /* 0x000fe40007ffe0ff */
[----:B------:R-:W-:Y:S02]  /*3d80*/  CS2R R44, SRZ ;  /* 0x00000000002c7805 */ /* 0x000fe4000001ff00 */
[----:B------:R-:W-:-:S02]  /*3d90*/  SHF.L.U32 R12, R100, 0x3, RZ ;  /* 0x00000003640c7819 */ /* 0x000fc400000006ff */
[----:B------:R-:W-:Y:S02]  /*3da0*/  CS2R R10, SRZ ;  /* 0x00000000000a7805 */ /* 0x000fe4000001ff00 */
[----:B------:R-:W-:Y:S02]  /*3db0*/  LEA R108, R101, R108, 0x18 ;  /* 0x0000006c656c7211 */ /* 0x000fe400078ec0ff */
[----:B------:R-:W-:Y:S02]  /*3dc0*/  CS2R R8, SRZ ;  /* 0x0000000000087805 */ /* 0x000fe4000001ff00 */
[----:B------:R-:W-:Y:S02]  /*3dd0*/  LEA R13, R2, R13, 0x4 ;  /* 0x0000000d020d7211 */ /* 0x000fe400078e20ff */
[----:B------:R-:W-:Y:S02]  /*3de0*/  LOP3.LUT R52, R12, 0x8, RZ, 0xc0, !PT ;  /* 0x000000080c347812 */ /* 0x000fe400078ec0ff */
[----:B------:R-:W-:-:S02]  /*3df0*/  IADD3 R53, PT, PT, -R53, R54, RZ ;  /* 0x0000003635357210 */ /* 0x000fc40007ffe1ff */
[----:B------:R-:W-:Y:S01]  /*3e00*/  IADD3 R52, PT, PT, R13, 0x3, R52 ;  /* 0x000000030d347810 */ /* 0x000fe20007ffe034 */
[----:B0-----:R-:W-:Y:S01]  /*3e10*/  UIMAD UR4, UR15, UR4, URZ ;  /* 0x000000040f0472a4 */ /* 0x001fe2000f8e02ff */
[----:B------:R-:W-:-:S05]  /*3e20*/  IADD3 R54, PT, PT, R54, 0x1, RZ ;  /* 0x0000000136367810 */ /* 0x000fca0007ffe0ff */
[----:B------:R-:W-:-:S04]  /*3e30*/  IMAD.U32 R7, RZ, RZ, UR4 ;  /* 0x00000004ff077e24 */ /* 0x000fc8000f8e00ff */
[----:B------:R-:W-:Y:S01]  /*3e40*/  IMAD.WIDE R4, R7, 0x4, R4 ;  /* 0x0000000407047825 */ /* 0x000fe200078e0204 */
[----:B------:R-:W0:Y:S01]  /*3e50*/  LDCU UR4, c[0x0][0x3e0] ;  /* 0x00007c00ff0477ac */ /* 0x000e220008000800 */
[----:B------:R-:W-:Y:S02]  /*3e60*/  LOP3.LUT R7, R6, 0x20, RZ, 0xe2, !PT ;  /* 0x0000002006077812 */ /* 0x000fe400078ee2ff */
[----:B-1----:R-:W-:-:S03]  /*3e70*/  IADD3 R50, P0, PT, R4, UR8, RZ ;  /* 0x0000000804327c10 */ /* 0x002fc6000ff1e0ff */
[----:B------:R-:W-:Y:S01]  /*3e80*/  IMAD R7, R2, 0x40, R7 ;  /* 0x0000004002077824 */ /* 0x000fe200078e0207 */
[----:B------:R-:W-:Y:S02]  /*3e90*/  IADD3.X R49, PT, PT, R5, UR9, RZ, P0, !PT ;  /* 0x0000000905317c10 */ /* 0x000fe400087fe4ff */
[----:B------:R-:W-:Y:S02]  /*3ea0*/  CS2R R4, SRZ ;  /* 0x0000000000047805 */ /* 0x000fe4000001ff00 */
[----:B------:R-:W-:Y:S02]  /*3eb0*/  IADD3 R51, PT, PT, R7, 0x10, R108 ;  /* 0x0000001007337810 */ /* 0x000fe40007ffe06c */
[----:B------:R-:W-:Y:S01]  /*3ec0*/  CS2R R6, SRZ ;  /* 0x0000000000067805 */ /* 0x000fe2000001ff00 */
[----:B0-----:R-:W-:Y:S01]  /*3ed0*/  IMAD R60, R0, UR4, RZ ;  /* 0x00000004003c7c24 */ /* 0x001fe2000f8e02ff */
[----:B------:R-:W-:-:S04]  /*3ee0*/  LOP3.LUT R0, R12, 0xf8, RZ, 0xc0, !PT ;  /* 0x000000f80c007812 */ /* 0x000fc800078ec0ff */
[----:B------:R-:W-:-:S07]  /*3ef0*/  SHF.R.S32.HI R61, RZ, 0x1f, R60 ;  /* 0x0000001fff3d7819 */ /* 0x000fce000001143c */
.L_x_22294:
[----:B------:R-:W-:Y:S01]  /*3f00*/  MOV R14, R50 ;  /* 0x00000032000e7202 */ /* 0x000fe20000000f00 */
[----:B------:R-:W-:Y:S01]  /*3f10*/  IMAD.MOV.U32 R15, RZ, RZ, R49 ;  /* 0x000000ffff0f7224 */ /* 0x000fe200078e0031 */
[----:B0-----:R-:W0:Y:S04]  /*3f20*/  LDS.128 R16, [R51+-0x10] ;  /* 0xfffff00033107984 */ /* 0x001e280000000c00 */
[----:B------:R-:W3:Y:S01]  /*3f30*/  LDG.E.CONSTANT R13, desc[UR12][R14.64] ;  /* 0x0000000c0e0d7981 */ /* 0x000ee2000c1e9900 */
[----:B0-----:R-:W-:Y:S02]  /*3f40*/  F2FP.F16.F32.PACK_AB R56, R19, R18 ;  /* 0x000000121338723e */ /* 0x001fe400000000ff */
[----:B------:R-:W-:Y:S01]  /*3f50*/  F2FP.F16.F32.PACK_AB R57, R17, R16 ;  /* 0x000000101139723e */ /* 0x000fe200000000ff */
[----:B---3--:R-:W-:-:S03]  /*3f60*/  IMAD.WIDE R12, R13, UR20, R60 ;  /* 0x000000140d0c7c25 */ /* 0x008fc6000f8e023c */
[----:B------:R-:W-:-:S04]  /*3f70*/  IADD3 R12, P0, PT, R0, R12, RZ ;  /* 0x0000000c000c7210 */ /* 0x000fc80007f1e0ff */
[----:B------:R-:W-:Y:S02]  /*3f80*/  IADD3.X R13, PT, PT, RZ, R13, RZ, P0, !PT ;  /* 0x0000000dff0d7210 */ /* 0x000fe400007fe4ff */
[----:B-12---:R-:W-:-:S04]  /*3f90*/  LEA R62, P0, R12, UR6, 0x1 ;  /* 0x000000060c3e7c11 */ /* 0x006fc8000f8008ff */
[----:B------:R-:W-:Y:S02]  /*3fa0*/  LEA.HI.X R63, R12, UR7, R13, 0x1, P0 ;  /* 0x000000070c3f7c11 */ /* 0x000fe400080f0c0d */
[----:B------:R0:W1:Y:S04]  /*3fb0*/  LDS.128 R12, [R51] ;  /* 0x00000000330c7984 */ /* 0x0000680000000c00 */
[----:B-----5:R0:W5:Y:S04]  /*3fc0*/  LDG.E.128.CONSTANT R32, desc[UR12][R62.64+0x400] ;  /* 0x0004000c3e207981 */ /* 0x020168000c1e9d00 */
[----:B------:R0:W5:Y:S04]  /*3fd0*/  LDG.E.128.CONSTANT R36, desc[UR12][R62.64+0x600] ;  /* 0x0006000c3e247981 */ /* 0x000168000c1e9d00 */
[----:B------:R0:W5:Y:S04]  /*3fe0*/  LDG.E.128.CONSTANT R28, desc[UR12][R62.64+0xe00] ;  /* 0x000e000c3e1c7981 */ /* 0x000168000c1e9d00 */
[----:B------:R0:W5:Y:S04]  /*3ff0*/  LDG.E.128.CONSTANT R24, desc[UR12][R62.64+0x1000] ;  /* 0x0010000c3e187981 */ /* 0x000168000c1e9d00 */
[----:B------:R0:W5:Y:S01]  /*4000*/  LDG.E.128.CONSTANT R20, desc[UR12][R62.64+0x1200] ;  /* 0x0012000c3e147981 */ /* 0x000162000c1e9d00 */
[----:B------:R-:W-:-:S02]  /*4010*/  ISETP.NE.AND P0, PT, R53, -0x1, PT ;  /* 0xffffffff3500780c */ /* 0x000fc40003f05270 */
[----:B------:R-:W-:Y:S01]  /*4020*/  IADD3 R55, PT, PT, R52, -0x3, RZ ;  /* 0xfffffffd34377810 */ /* 0x000fe20007ffe0ff */
[----:B------:R0:W5:Y:S01]  /*4030*/  LDG.E.128.CONSTANT R16, desc[UR12][R62.64] ;  /* 0x0000000c3e107981 */ /* 0x000162000c1e9d00 */
[----:B------:R-:W-:Y:S09]  /*4040*/  BSSY.RECONVERGENT B1, `(.L_x_22270) ;  /* 0x0000020000017945 */ /* 0x000ff20003800200 */
[----:B0-----:R-:W-:Y:S05]  /*4050*/  @P0 BRA `(.L_x_22271) ;  /* 0x0000000000780947 */ /* 0x001fea0003800000 */
[C---:B------:R-:W-:Y:S01]  /*4060*/  VIADD R41, R52.reuse, 0x1 ;  /* 0x0000000134297836 */ /* 0x040fe20000000000 */
[C---:B------:R-:W-:Y:S02]  /*4070*/  IADD3 R40, PT, PT, R52.reuse, -0x1, RZ ;  /* 0xffffffff34287810 */ /* 0x040fe40007ffe0ff */
[----:B------:R-:W-:Y:S02]  /*4080*/  IADD3 R42, PT, PT, R52, 0x2, RZ ;  /* 0x00000002342a7810 */ /* 0x000fe40007ffe0ff */
[----:B------:R-:W-:Y:S02]  /*4090*/  ISETP.GE.AND P1, PT, R41, UR14, PT ;  /* 0x0000000e29007c0c */ /* 0x000fe4000bf26270 */
[----:B------:R-:W-:Y:S01]  /*40a0*/  ISETP.GE.AND P6, PT, R40, UR14, PT ;  /* 0x0000000e28007c0c */ /* 0x000fe2000bfc6270 */
[C---:B------:R-:W-:Y:S01]  /*40b0*/  VIADD R40, R52.reuse, 0xfffffffe ;  /* 0xfffffffe34287836 */ /* 0x040fe20000000000 */
[----:B------:R-:W-:Y:S02]  /*40c0*/  IADD3 R41, PT, PT, R52, 0x4, RZ ;  /* 0x0000000434297810 */ /* 0x000fe40007ffe0ff */
[----:B------:R-:W-:-:S02]  /*40d0*/  ISETP.GE.AND P2, PT, R42, UR14, PT ;  /* 0x0000000e2a007c0c */ /* 0x000fc4000bf46270 */
[----:B------:R-:W-:Y:S02]  /*40e0*/  IADD3 R42, PT, PT, R52, 0x3, RZ ;  /* 0x00000003342a7810 */ /* 0x000fe40007ffe0ff */
[----:B------:R-:W-:Y:S02]  /*40f0*/  ISETP.GE.AND P4, PT, R41, UR14, PT ;  /* 0x0000000e29007c0c */ /* 0x000fe4000bf86270 */
[----:B-----5:R-:W-:Y:S02]  /*4100*/  PRMT R41, R18, 0x7632, R41 ;  /* 0x0000763212297816 */ /* 0x020fe40000000029 */
[----:B------:R-:W-:Y:S02]  /*4110*/  ISETP.GE.AND P3, PT, R42, UR14, PT ;  /* 0x0000000e2a007c0c */ /* 0x000fe4000bf66270 */
[----:B------:R-:W-:Y:S02]  /*4120*/  ISETP.GE.AND P5, PT, R40, UR14, PT ;  /* 0x0000000e28007c0c */ /* 0x000fe4000bfa6270 */
[----:B------:R-:W-:-:S02]  /*4130*/  SEL R18, R18, RZ, !P1 ;  /* 0x000000ff12127207 */ /* 0x000fc40004800000 */
[C---:B------:R-:W-:Y:S02]  /*4140*/  PRMT R40, R17.reuse, 0x7632, R40 ;  /* 0x0000763211287816 */ /* 0x040fe40000000028 */
        /* <DEDUP_REMOVED lines=15> */
.L_x_22271:
[----:B------:R-:W-:Y:S05]  /*4240*/  BSYNC.RECONVERGENT B1 ;  /* 0x0000000000017941 */ /* 0x000fea0003800200 */
.L_x_22270:
[----:B------:R0:W5:Y:S02]  /*4250*/  LDG.E.128.CONSTANT R40, desc[UR12][R62.64+0x200] ;  /* 0x0002000c3e287981 */ /* 0x000164000c1e9d00 */
[----:B-----5:R-:W-:Y:S01]  /*4260*/  HMUL2 R17, R56, R17 ;  /* 0x0000001138117232 */ /* 0x020fe20000000000 */
[----:B-1----:R-:W-:Y:S02]  /*4270*/  F2FP.F16.F32.PACK_AB R59, R13, R12 ;  /* 0x0000000c0d3b723e */ /* 0x002fe400000000ff */
[----:B------:R-:W-:Y:S01]  /*4280*/  F2FP.F16.F32.PACK_AB R58, R15, R14 ;  /* 0x0000000e0f3a723e */ /* 0x000fe200000000ff */
[----:B------:R-:W-:Y:S01]  /*4290*/  HFMA2 R17, R57, R16, R17 ;  /* 0x0000001039117231 */ /* 0x000fe20000000011 */
[----:B------:R-:W-:Y:S03]  /*42a0*/  BSSY.RECONVERGENT B1, `(.L_x_22272) ;  /* 0x0000022000017945 */ /* 0x000fe60003800200 */
[----:B------:R-:W-:-:S04]  /*42b0*/  HFMA2 R17, R59, R18, R17 ;  /* 0x000000123b117231 */ /* 0x000fc80000000011 */
[----:B------:R-:W-:Y:S01]  /*42c0*/  HFMA2 R64, R58, R19, R17 ;  /* 0x000000133a407231 */ /* 0x000fe20000000011 */
[----:B0-----:R-:W-:Y:S06]  /*42d0*/  @P0 BRA `(.L_x_22273) ;  /* 0x0000000000780947 */ /* 0x001fec0003800000 */
[C---:B------:R-:W-:Y:S01]  /*42e0*/  IADD3 R13, PT, PT, R52.reuse, 0x1, RZ ;  /* 0x00000001340d7810 */ /* 0x040fe20007ffe0ff */
[C---:B------:R-:W-:Y:S01]  /*42f0*/  VIADD R15, R52.reuse, 0x3 ;  /* 0x00000003340f7836 */ /* 0x040fe20000000000 */
[C---:B------:R-:W-:Y:S02]  /*4300*/  IADD3 R12, PT, PT, R52.reuse, -0x1, RZ ;  /* 0xffffffff340c7810 */ /* 0x040fe40007ffe0ff */
[----:B------:R-:W-:Y:S02]  /*4310*/  ISETP.GE.AND P1, PT, R13, UR14, PT ;  /* 0x0000000e0d007c0c */ /* 0x000fe4000bf26270 */
[----:B------:R-:W-:Y:S02]  /*4320*/  IADD3 R13, PT, PT, R52, 0x4, RZ ;  /* 0x00000004340d7810 */ /* 0x000fe40007ffe0ff */
[----:B------:R-:W-:Y:S02]  /*4330*/  ISETP.GE.AND P6, PT, R12, UR14, PT ;  /* 0x0000000e0c007c0c */ /* 0x000fe4000bfc6270 */
[----:B------:R-:W-:-:S02]  /*4340*/  IADD3 R12, PT, PT, R52, -0x2, RZ ;  /* 0xfffffffe340c7810 */ /* 0x000fc40007ffe0ff */
[----:B------:R-:W-:Y:S02]  /*4350*/  IADD3 R14, PT, PT, R52, 0x2, RZ ;  /* 0x00000002340e7810 */ /* 0x000fe40007ffe0ff */
[----:B------:R-:W-:Y:S02]  /*4360*/  ISETP.GE.AND P3, PT, R15, UR14, PT ;  /* 0x0000000e0f007c0c */ /* 0x000fe4000bf66270 */
[----:B------:R-:W-:Y:S02]  /*4370*/  ISETP.GE.AND P4, PT, R13, UR14, PT ;  /* 0x0000000e0d007c0c */ /* 0x000fe4000bf86270 */
[C---:B------:R-:W-:Y:S02]  /*4380*/  PRMT R15, R42.reuse, 0x7632, R15 ;  /* 0x000076322a0f7816 */ /* 0x040fe4000000000f */
[----:B------:R-:W-:Y:S02]  /*4390*/  PRMT R13, R41, 0x7632, R13 ;  /* 0x00007632290d7816 */ /* 0x000fe4000000000d */
[----:B------:R-:W-:-:S02]  /*43a0*/  SEL R42, R42, RZ, !P1 ;  /* 0x000000ff2a2a7207 */ /* 0x000fc40004800000 */
[----:B------:R-:W-:Y:S02]  /*43b0*/  ISETP.GE.AND P5, PT, R12, UR14, PT ;  /* 0x0000000e0c007c0c */ /* 0x000fe4000bfa6270 */
[----:B------:R-:W-:Y:S02]  /*43c0*/  SEL R41, R41, RZ, !P6 ;  /* 0x000000ff29297207 */ /* 0x000fe40007000000 */
[----:B------:R-:W-:Y:S02]  /*43d0*/  ISETP.GE.AND P1, PT, R52, UR14, PT ;  /* 0x0000000e34007c0c */ /* 0x000fe4000bf26270 */
        /* <DEDUP_REMOVED lines=14> */
.L_x_22273:
[----:B------:R-:W-:Y:S05]  /*44c0*/  BSYNC.RECONVERGENT B1 ;  /* 0x0000000000017941 */ /* 0x000fea0003800200 */
.L_x_22272:
[----:B------:R-:W-:Y:S04]  /*44d0*/  BSSY.RECONVERGENT B1, `(.L_x_22274) ;  /* 0x0000020000017945 */ /* 0x000fe80003800200 */
[----:B------:R-:W-:Y:S05]  /*44e0*/  @P0 BRA `(.L_x_22275) ;  /* 0x0000000000780947 */ /* 0x000fea0003800000 */
[C---:B------:R-:W-:Y:S01]  /*44f0*/  VIADD R13, R52.reuse, 0x1 ;  /* 0x00000001340d7836 */ /* 0x040fe20000000000 */
[C---:B------:R-:W-:Y:S02]  /*4500*/  IADD3 R12, PT, PT, R52.reuse, -0x1, RZ ;  /* 0xffffffff340c7810 */ /* 0x040fe40007ffe0ff */
[----:B------:R-:W-:Y:S02]  /*4510*/  IADD3 R15, PT, PT, R52, 0x3, RZ ;  /* 0x00000003340f7810 */ /* 0x000fe40007ffe0ff */
[----:B------:R-:W-:Y:S02]  /*4520*/  ISETP.GE.AND P1, PT, R13, UR14, PT ;  /* 0x0000000e0d007c0c */ /* 0x000fe4000bf26270 */
[----:B------:R-:W-:Y:S01]  /*4530*/  ISETP.GE.AND P6, PT, R12, UR14, PT ;  /* 0x0000000e0c007c0c */ /* 0x000fe2000bfc6270 */
[C---:B------:R-:W-:Y:S01]  /*4540*/  VIADD R12, R52.reuse, 0xfffffffe ;  /* 0xfffffffe340c7836 */ /* 0x040fe20000000000 */
[C---:B------:R-:W-:Y:S02]  /*4550*/  IADD3 R13, PT, PT, R52.reuse, 0x4, RZ ;  /* 0x00000004340d7810 */ /* 0x040fe40007ffe0ff */
[----:B------:R-:W-:-:S02]  /*4560*/  IADD3 R14, PT, PT, R52, 0x2, RZ ;  /* 0x00000002340e7810 */ /* 0x000fc40007ffe0ff */
[----:B------:R-:W-:Y:S02]  /*4570*/  ISETP.GE.AND P3, PT, R15, UR14, PT ;  /* 0x0000000e0f007c0c */ /* 0x000fe4000bf66270 */
[----:B------:R-:W-:Y:S02]  /*4580*/  ISETP.GE.AND P4, PT, R13, UR14, PT ;  /* 0x0000000e0d007c0c */ /* 0x000fe4000bf86270 */
[C---:B------:R-:W-:Y:S02]  /*4590*/  PRMT R15, R34.reuse, 0x7632, R15 ;  /* 0x00007632220f7816 */ /* 0x040fe4000000000f */
        /* <DEDUP_REMOVED lines=19> */
.L_x_22275:
[----:B------:R-:W-:Y:S05]  /*46d0*/  BSYNC.RECONVERGENT B1 ;  /* 0x0000000000017941 */ /* 0x000fea0003800200 */
.L_x_22274:
[----:B------:R-:W-:Y:S04]  /*46e0*/  BSSY.RECONVERGENT B1, `(.L_x_22276) ;  /* 0x0000020000017945 */ /* 0x000fe80003800200 */
[----:B------:R-:W-:Y:S05]  /*46f0*/  @P0 BRA `(.L_x_22277) ;  /* 0x0000000000780947 */ /* 0x000fea0003800000 */
        /* <DEDUP_REMOVED lines=30> */
.L_x_22277:
[----:B------:R-:W-:Y:S05]  /*48e0*/  BSYNC.RECONVERGENT B1 ;  /* 0x0000000000017941 */ /* 0x000fea0003800200 */
.L_x_22276:
[C---:B------:R-:W-:Y:S01]  /*48f0*/  HFMA2 R33, R56.reuse, R33, -RZ ;  /* 0x0000002138217231 */ /* 0x040fe200001000ff */
[----:B------:R0:W5:Y:S04]  /*4900*/  LDG.E.128.CONSTANT R16, desc[UR12][R62.64+0x1400] ;  /* 0x0014000c3e107981 */ /* 0x000168000c1e9d00 */
[----:B------:R0:W5:Y:S01]  /*4910*/  LDG.E.128.CONSTANT R12, desc[UR12][R62.64+0x1600] ;  /* 0x0016000c3e0c7981 */ /* 0x000162000c1e9d00 */
[C---:B------:R-:W-:Y:S02]  /*4920*/  HMUL2 R41, R56.reuse, R41 ;  /* 0x0000002938297232 */ /* 0x040fe40000000000 */
[----:B------:R-:W-:Y:S02]  /*4930*/  HFMA2 R33, R57, R32, R33 ;  /* 0x0000002039217231 */ /* 0x000fe40000000021 */
[----:B------:R-:W-:-:S02]  /*4940*/  HMUL2 R37, R56, R37 ;  /* 0x0000002538257232 */ /* 0x000fc40000000000 */
[C---:B------:R-:W-:Y:S02]  /*4950*/  HFMA2 R40, R57.reuse, R40, R41 ;  /* 0x0000002839287231 */ /* 0x040fe40000000029 */
[--C-:B------:R-:W-:Y:S02]  /*4960*/  HADD2.F32 R41, -RZ, R64.reuse.H0_H0 ;  /* 0x20000040ff297230 */ /* 0x100fe40000004100 */
[----:B------:R-:W-:Y:S02]  /*4970*/  HFMA2 R37, R57, R36, R37 ;  /* 0x0000002439257231 */ /* 0x000fe40000000025 */
[----:B------:R-:W-:Y:S02]  /*4980*/  HADD2.F32 R64, -RZ, R64.H1_H1 ;  /* 0x30000040ff407230 */ /* 0x000fe40000004100 */
[C---:B------:R-:W-:Y:S02]  /*4990*/  HFMA2 R40, R59.reuse, R42, R40 ;  /* 0x0000002a3b287231 */ /* 0x040fe40000000028 */
[----:B------:R-:W-:-:S02]  /*49a0*/  HFMA2 R33, R59, R34, R33 ;  /* 0x000000223b217231 */ /* 0x000fc40000000021 */
[----:B------:R-:W-:Y:S02]  /*49b0*/  HFMA2 R37, R59, R38, R37 ;  /* 0x000000263b257231 */ /* 0x000fe40000000025 */
[----:B------:R-:W-:Y:S01]  /*49c0*/  FADD.FTZ R64, R41, R64 ;  /* 0x0000004029407221 */ /* 0x000fe20000010000 */
[C---:B------:R-:W-:Y:S01]  /*49d0*/  HFMA2 R65, R58.reuse, R35, R33 ;  /* 0x000000233a417231 */ /* 0x040fe20000000021 */
[----:B------:R-:W-:Y:S01]  /*49e0*/  BSSY.RECONVERGENT B1, `(.L_x_22278) ;  /* 0x0000024000017945 */ /* 0x000fe20003800200 */
[----:B------:R0:W5:Y:S01]  /*49f0*/  LDG.E.128.CONSTANT R32, desc[UR12][R62.64+0x800] ;  /* 0x0008000c3e207981 */ /* 0x000162000c1e9d00 */
[----:B------:R-:W-:Y:S01]  /*4a00*/  FADD.FTZ R47, R64, R47 ;  /* 0x0000002f402f7221 */ /* 0x000fe20000010000 */
[C---:B------:R-:W-:Y:S02]  /*4a10*/  HFMA2 R64, R58.reuse, R43, R40 ;  /* 0x0000002b3a407231 */ /* 0x040fe40000000028 */
[----:B------:R-:W-:Y:S01]  /*4a20*/  HFMA2 R66, R58, R39, R37 ;  /* 0x000000273a427231 */ /* 0x000fe20000000025 */
[----:B------:R-:W-:Y:S06]  /*4a30*/  @P0 BRA `(.L_x_22279) ;  /* 0x0000000000780947 */ /* 0x000fec0003800000 */
[C---:B------:R-:W-:Y:S01]  /*4a40*/  VIADD R37, R52.reuse, 0x1 ;  /* 0x0000000134257836 */ /* 0x040fe20000000000 */
[----:B------:R-:W-:Y:S02]  /*4a50*/  IADD3 R36, PT, PT, R52, -0x1, RZ ;  /* 0xffffffff34247810 */ /* 0x000fe40007ffe0ff */
[----:B-----5:R-:W-:Y:S02]  /*4a60*/  PRMT R39, R34, 0x7632, R39 ;  /* 0x0000763222277816 */ /* 0x020fe40000000027 */
[----:B------:R-:W-:Y:S02]  /*4a70*/  ISETP.GE.AND P1, PT, R37, UR14, PT ;  /* 0x0000000e25007c0c */ /* 0x000fe4000bf26270 */
[----:B------:R-:W-:Y:S02]  /*4a80*/  ISETP.GE.AND P6, PT, R36, UR14, PT ;  /* 0x0000000e24007c0c */ /* 0x000fe4000bfc6270 */
[C---:B------:R-:W-:Y:S02]  /*4a90*/  IADD3 R37, PT, PT, R52.reuse, 0x3, RZ ;  /* 0x0000000334257810 */ /* 0x040fe40007ffe0ff */
[----:B------:R-:W-:-:S02]  /*4aa0*/  IADD3 R36, PT, PT, R52, 0x2, RZ ;  /* 0x0000000234247810 */ /* 0x000fc40007ffe0ff */
[----:B------:R-:W-:Y:S02]  /*4ab0*/  ISETP.GE.AND P3, PT, R37, UR14, PT ;  /* 0x0000000e25007c0c */ /* 0x000fe4000bf66270 */
[----:B------:R-:W-:Y:S01]  /*4ac0*/  ISETP.GE.AND P2, PT, R36, UR14, PT ;  /* 0x0000000e24007c0c */ /* 0x000fe2000bf46270 */
[C---:B------:R-:W-:Y:S01]  /*4ad0*/  VIADD R36, R52.reuse, 0xfffffffe ;  /* 0xfffffffe34247836 */ /* 0x040fe20000000000 */
[----:B------:R-:W-:Y:S02]  /*4ae0*/  IADD3 R37, PT, PT, R52, 0x4, RZ ;  /* 0x0000000434257810 */ /* 0x000fe40007ffe0ff */
[----:B------:R-:W-:Y:S02]  /*4af0*/  SEL R34, R34, RZ, !P1 ;  /* 0x000000ff22227207 */ /* 0x000fe40004800000 */
[----:B------:R-:W-:Y:S02]  /*4b00*/  ISETP.GE.AND P4, PT, R37, UR14, PT ;  /* 0x0000000e25007c0c */ /* 0x000fe4000bf86270 */
[----:B------:R-:W-:-:S02]  /*4b10*/  PRMT R37, R33, 0x7632, R37 ;  /* 0x0000763221257816 */ /* 0x000fc40000000025 */
[----:B------:R-:W-:Y:S02]  /*4b20*/  ISETP.GE.AND P5, PT, R36, UR14, PT ;  /* 0x0000000e24007c0c */ /* 0x000fe4000bfa6270 */
        /* <DEDUP_REMOVED lines=15> */
.L_x_22279:
[----:B------:R-:W-:Y:S05]  /*4c20*/  BSYNC.RECONVERGENT B1 ;  /* 0x0000000000017941 */ /* 0x000fea0003800200 */
.L_x_22278:
        /* <DEDUP_REMOVED lines=33> */
.L_x_22281:
[----:B------:R-:W-:Y:S05]  /*4e40*/  BSYNC.RECONVERGENT B1 ;  /* 0x0000000000017941 */ /* 0x000fea0003800200 */
.L_x_22280:
[----:B------:R2:W5:Y:S02]  /*4e50*/  LDG.E.128.CONSTANT R40, desc[UR12][R62.64+0xc00] ;  /* 0x000c000c3e287981 */ /* 0x000564000c1e9d00 */
[C---:B-----5:R-:W-:Y:S01]  /*4e60*/  HMUL2 R33, R56.reuse, R33 ;  /* 0x0000002138217232 */ /* 0x060fe20000000000 */
[----:B------:R-:W-:Y:S01]  /*4e70*/  BSSY.RECONVERGENT B1, `(.L_x_22282) ;  /* 0x0000033000017945 */ /* 0x000fe20003800200 */
[----:B------:R-:W-:Y:S02]  /*4e80*/  HMUL2 R37, R56, R37 ;  /* 0x0000002538257232 */ /* 0x000fe40000000000 */
[C---:B------:R-:W-:Y:S02]  /*4e90*/  HFMA2 R33, R57.reuse, R32, R33 ;  /* 0x0000002039217231 */ /* 0x040fe40000000021 */
[----:B------:R-:W-:Y:S02]  /*4ea0*/  HADD2.F32 R32, -RZ, R64.H0_H0 ;  /* 0x20000040ff207230 */ /* 0x000fe40000004100 */
[----:B------:R-:W-:-:S02]  /*4eb0*/  HFMA2 R37, R57, R36, R37 ;  /* 0x0000002439257231 */ /* 0x000fc40000000025 */
[C---:B------:R-:W-:Y:S02]  /*4ec0*/  HFMA2 R34, R59.reuse, R34, R33 ;  /* 0x000000223b227231 */ /* 0x040fe40000000021 */
[----:B------:R-:W-:Y:S02]  /*4ed0*/  HADD2.F32 R33, -RZ, R64.H1_H1 ;  /* 0x30000040ff217230 */ /* 0x000fe40000004100 */
[----:B------:R-:W-:Y:S02]  /*4ee0*/  HFMA2 R38, R59, R38, R37 ;  /* 0x000000263b267231 */ /* 0x000fe40000000025 */
[----:B------:R-:W-:Y:S02]  /*4ef0*/  HADD2.F32 R37, -RZ, R66.H1_H1 ;  /* 0x30000042ff257230 */ /* 0x000fe40000004100 */
[----:B------:R-:W-:Y:S02]  /*4f00*/  HFMA2 R35, R58, R35, R34 ;  /* 0x000000233a237231 */ /* 0x000fe40000000022 */
[----:B------:R-:W-:-:S02]  /*4f10*/  HADD2.F32 R34, -RZ, R66.H0_H0 ;  /* 0x20000042ff227230 */ /* 0x000fc40000004100 */
[----:B------:R-:W-:Y:S01]  /*4f20*/  FADD.FTZ R33, R32, R33 ;  /* 0x0000002120217221 */ /* 0x000fe20000010000 */
[--C-:B------:R-:W-:Y:S02]  /*4f30*/  HADD2.F32 R32, -RZ, R65.reuse.H0_H0 ;  /* 0x20000041ff207230 */ /* 0x100fe40000004100 */
[----:B------:R-:W-:Y:S02]  /*4f40*/  HADD2.F32 R65, -RZ, R65.H1_H1 ;  /* 0x30000041ff417230 */ /* 0x000fe40000004100 */
[----:B------:R-:W-:Y:S01]  /*4f50*/  FADD.FTZ R46, R33, R46 ;  /* 0x0000002e212e7221 */ /* 0x000fe20000010000 */
[----:B------:R-:W-:Y:S01]  /*4f60*/  FADD.FTZ R33, R34, R37 ;  /* 0x0000002522217221 */ /* 0x000fe20000010000 */
[--C-:B------:R-:W-:Y:S02]  /*4f70*/  HADD2.F32 R34, -RZ, R35.reuse.H0_H0 ;  /* 0x20000023ff227230 */ /* 0x100fe40000004100 */
[----:B------:R-:W-:Y:S02]  /*4f80*/  HFMA2 R39, R58, R39, R38 ;  /* 0x000000273a277231 */ /* 0x000fe40000000026 */
[----:B------:R-:W-:Y:S01]  /*4f90*/  FADD.FTZ R32, R32, R65 ;  /* 0x0000004120207221 */ /* 0x000fe20000010000 */
[----:B------:R-:W-:Y:S01]  /*4fa0*/  HADD2.F32 R35, -RZ, R35.H1_H1 ;  /* 0x30000023ff237230 */ /* 0x000fe20000004100 */
[----:B--2---:R-:W-:Y:S06]  /*4fb0*/  @P0 BRA `(.L_x_22283) ;  /* 0x0000000000780947 */ /* 0x004fec0003800000 */
[C---:B------:R-:W-:Y:S01]  /*4fc0*/  VIADD R37, R52.reuse, 0x1 ;  /* 0x0000000134257836 */ /* 0x040fe20000000000 */
[----:B------:R-:W-:Y:S02]  /*4fd0*/  IADD3 R36, PT, PT, R52, -0x1, RZ ;  /* 0xffffffff34247810 */ /* 0x000fe40007ffe0ff */
[----:B01----:R-:W-:Y:S02]  /*4fe0*/  PRMT R62, R42, 0x7632, R62 ;  /* 0x000076322a3e7816 */ /* 0x003fe4000000003e */
        /* <DEDUP_REMOVED lines=27> */
.L_x_22283:
[----:B------:R-:W-:Y:S05]  /*51a0*/  BSYNC.RECONVERGENT B1 ;  /* 0x0000000000017941 */ /* 0x000fea0003800200 */
.L_x_22282:
[----:B------:R-:W-:Y:S02]  /*51b0*/  HMUL2 R41, R56, R41 ;  /* 0x0000002938297232 */ /* 0x000fe40000000000 */
[--C-:B------:R-:W-:Y:S01]  /*51c0*/  HADD2.F32 R36, -RZ, R39.reuse.H0_H0 ;  /* 0x20000027ff247230 */ /* 0x100fe20000004100 */
[----:B------:R-:W-:Y:S01]  /*51d0*/  BSSY.RECONVERGENT B1, `(.L_x_22284) ;  /* 0x0000027000017945 */ /* 0x000fe20003800200 */
[----:B------:R-:W-:Y:S02]  /*51e0*/  HADD2.F32 R39, -RZ, R39.H1_H1 ;  /* 0x30000027ff277230 */ /* 0x000fe40000004100 */
[----:B------:R-:W-:Y:S01]  /*51f0*/  FADD.FTZ R44, R33, R44 ;  /* 0x0000002c212c7221 */ /* 0x000fe20000010000 */
[----:B------:R-:W-:Y:S01]  /*5200*/  FADD.FTZ R45, R32, R45 ;  /* 0x0000002d202d7221 */ /* 0x000fe20000010000 */
[----:B------:R-:W-:Y:S02]  /*5210*/  HFMA2 R41, R57, R40, R41 ;  /* 0x0000002839297231 */ /* 0x000fe40000000029 */
[----:B------:R-:W-:Y:S01]  /*5220*/  FADD.FTZ R34, R34, R35 ;  /* 0x0000002322227221 */ /* 0x000fe20000010000 */
[----:B------:R-:W-:Y:S01]  /*5230*/  FADD.FTZ R33, R36, R39 ;  /* 0x0000002724217221 */ /* 0x000fe20000010000 */
[----:B------:R-:W-:Y:S01]  /*5240*/  HFMA2 R42, R59, R42, R41 ;  /* 0x0000002a3b2a7231 */ /* 0x000fe20000000029 */
[----:B------:R-:W-:Y:S06]  /*5250*/  @P0 BRA `(.L_x_22285) ;  /* 0x0000000000780947 */ /* 0x000fec0003800000 */
[C---:B------:R-:W-:Y:S01]  /*5260*/  IADD3 R35, PT, PT, R52.reuse, 0x1, RZ ;  /* 0x0000000134237810 */ /* 0x040fe20007ffe0ff */
[C---:B------:R-:W-:Y:S01]  /*5270*/  VIADD R37, R52.reuse, 0x3 ;  /* 0x0000000334257836 */ /* 0x040fe20000000000 */
[C---:B------:R-:W-:Y:S02]  /*5280*/  IADD3 R32, PT, PT, R52.reuse, -0x1, RZ ;  /* 0xffffffff34207810 */ /* 0x040fe40007ffe0ff */
[----:B------:R-:W-:Y:S02]  /*5290*/  ISETP.GE.AND P1, PT, R35, UR14, PT ;  /* 0x0000000e23007c0c */ /* 0x000fe4000bf26270 */
[----:B------:R-:W-:Y:S02]  /*52a0*/  IADD3 R35, PT, PT, R52, 0x4, RZ ;  /* 0x0000000434237810 */ /* 0x000fe40007ffe0ff */
[----:B------:R-:W-:Y:S02]  /*52b0*/  ISETP.GE.AND P6, PT, R32, UR14, PT ;  /* 0x0000000e20007c0c */ /* 0x000fe4000bfc6270 */
[----:B------:R-:W-:-:S02]  /*52c0*/  IADD3 R36, PT, PT, R52, 0x2, RZ ;  /* 0x0000000234247810 */ /* 0x000fc40007ffe0ff */
[----:B------:R-:W-:Y:S02]  /*52d0*/  IADD3 R32, PT, PT, R52, -0x2, RZ ;  /* 0xfffffffe34207810 */ /* 0x000fe40007ffe0ff */
[----:B------:R-:W-:Y:S02]  /*52e0*/  ISETP.GE.AND P4, PT, R35, UR14, PT ;  /* 0x0000000e23007c0c */ /* 0x000fe4000bf86270 */
[----:B------:R-:W-:Y:S02]  /*52f0*/  PRMT R35, R30, 0x7632, R35 ;  /* 0x000076321e237816 */ /* 0x000fe40000000023 */
[----:B------:R-:W-:Y:S02]  /*5300*/  ISETP.GE.AND P2, PT, R36, UR14, PT ;  /* 0x0000000e24007c0c */ /* 0x000fe4000bf46270 */
[----:B------:R-:W-:Y:S02]  /*5310*/  ISETP.GE.AND P3, PT, R37, UR14, PT ;  /* 0x0000000e25007c0c */ /* 0x000fe4000bf66270 */
[----:B------:R-:W-:-:S02]  /*5320*/  ISETP.GE.AND P5, PT, R32, UR14, PT ;  /* 0x0000000e20007c0c */ /* 0x000fc4000bfa6270 */
[----:B------:R-:W-:Y:S02]  /*5330*/  SEL R30, R30, RZ, !P1 ;  /* 0x000000ff1e1e7207 */ /* 0x000fe40004800000 */
[C---:B------:R-:W-:Y:S02]  /*5340*/  PRMT R32, R29.reuse, 0x7632, R32 ;  /* 0x000076321d207816 */ /* 0x040fe40000000020 */
[----:B------:R-:W-:Y:S02]  /*5350*/  SEL R36, R29, RZ, !P6 ;  /* 0x000000ff1d247207 */ /* 0x000fe40007000000 */
        /* <DEDUP_REMOVED lines=14> */
.L_x_22285:
[----:B------:R-:W-:Y:S05]  /*5440*/  BSYNC.RECONVERGENT B1 ;  /* 0x0000000000017941 */ /* 0x000fea0003800200 */
.L_x_22284:
[----:B------:R-:W-:Y:S01]  /*5450*/  HMUL2 R29, R56, R29 ;  /* 0x0000001d381d7232 */ /* 0x000fe20000000000 */
[----:B------:R-:W-:Y:S01]  /*5460*/  BSSY.RECONVERGENT B1, `(.L_x_22286) ;  /* 0x0000024000017945 */ /* 0x000fe20003800200 */
[----:B------:R-:W-:Y:S02]  /*5470*/  HFMA2 R43, R58, R43, R42 ;  /* 0x0000002b3a2b7231 */ /* 0x000fe4000000002a */
[----:B------:R-:W-:Y:S01]  /*5480*/  FADD.FTZ R11, R34, R11 ;  /* 0x0000000b220b7221 */ /* 0x000fe20000010000 */
[----:B------:R-:W-:Y:S01]  /*5490*/  FADD.FTZ R4, R33, R4 ;  /* 0x0000000421047221 */ /* 0x000fe20000010000 */
[----:B------:R-:W-:Y:S01]  /*54a0*/  HFMA2 R28, R57, R28, R29 ;  /* 0x0000001c391c7231 */ /* 0x000fe2000000001d */
[----:B------:R-:W-:Y:S06]  /*54b0*/  @P0 BRA `(.L_x_22287) ;  /* 0x0000000000780947 */ /* 0x000fec0003800000 */
[C---:B------:R-:W-:Y:S01]  /*54c0*/  IADD3 R29, PT, PT, R52.reuse, -0x1, RZ ;  /* 0xffffffff341d7810 */ /* 0x040fe20007ffe0ff */
[C---:B------:R-:W-:Y:S01]  /*54d0*/  VIADD R32, R52.reuse, 0x1 ;  /* 0x0000000134207836 */ /* 0x040fe20000000000 */
[C---:B------:R-:W-:Y:S02]  /*54e0*/  IADD3 R33, PT, PT, R52.reuse, 0x2, RZ ;  /* 0x0000000234217810 */ /* 0x040fe40007ffe0ff */
[----:B------:R-:W-:Y:S01]  /*54f0*/  ISETP.GE.AND P6, PT, R29, UR14, PT ;  /* 0x0000000e1d007c0c */ /* 0x000fe2000bfc6270 */
[----:B------:R-:W-:Y:S01]  /*5500*/  VIADD R29, R52, 0xfffffffe ;  /* 0xfffffffe341d7836 */ /* 0x000fe20000000000 */
[----:B------:R-:W-:Y:S02]  /*5510*/  ISETP.GE.AND P1, PT, R32, UR14, PT ;  /* 0x0000000e20007c0c */ /* 0x000fe4000bf26270 */
[C---:B------:R-:W-:Y:S02]  /*5520*/  IADD3 R34, PT, PT, R52.reuse, 0x3, RZ ;  /* 0x0000000334227810 */ /* 0x040fe40007ffe0ff */
[----:B------:R-:W-:-:S02]  /*5530*/  IADD3 R32, PT, PT, R52, 0x4, RZ ;  /* 0x0000000434207810 */ /* 0x000fc40007ffe0ff */
[----:B------:R-:W-:Y:S02]  /*5540*/  ISETP.GE.AND P2, PT, R33, UR14, PT ;  /* 0x0000000e21007c0c */ /* 0x000fe4000bf46270 */
[----:B------:R-:W-:Y:S02]  /*5550*/  PRMT R33, R26, 0x7632, R33 ;  /* 0x000076321a217816 */ /* 0x000fe40000000021 */
[----:B------:R-:W-:Y:S02]  /*5560*/  ISETP.GE.AND P3, PT, R34, UR14, PT ;  /* 0x0000000e22007c0c */ /* 0x000fe4000bf66270 */
        /* <DEDUP_REMOVED lines=19> */
.L_x_22287:
[----:B------:R-:W-:Y:S05]  /*56a0*/  BSYNC.RECONVERGENT B1 ;  /* 0x0000000000017941 */ /* 0x000fea0003800200 */
.L_x_22286:
[----:B------:R-:W-:Y:S01]  /*56b0*/  BSSY.RECONVERGENT B1, `(.L_x_22288) ;  /* 0x0000021000017945 */ /* 0x000fe20003800200 */
[----:B------:R-:W-:-:S03]  /*56c0*/  HMUL2 R25, R56, R25 ;  /* 0x0000001938197232 */ /* 0x000fc60000000000 */
[----:B------:R-:W-:Y:S05]  /*56d0*/  @P0 BRA `(.L_x_22289) ;  /* 0x0000000000780947 */ /* 0x000fea0003800000 */
[C---:B------:R-:W-:Y:S02]  /*56e0*/  IADD3 R32, PT, PT, R52.reuse, 0x1, RZ ;  /* 0x0000000134207810 */ /* 0x040fe40007ffe0ff */
[C---:B------:R-:W-:Y:S02]  /*56f0*/  IADD3 R29, PT, PT, R52.reuse, -0x1, RZ ;  /* 0xffffffff341d7810 */ /* 0x040fe40007ffe0ff */
[----:B------:R-:W-:Y:S02]  /*5700*/  IADD3 R33, PT, PT, R52, 0x2, RZ ;  /* 0x0000000234217810 */ /* 0x000fe40007ffe0ff */
[----:B------:R-:W-:Y:S01]  /*5710*/  ISETP.GE.AND P1, PT, R32, UR14, PT ;  /* 0x0000000e20007c0c */ /* 0x000fe2000bf26270 */
[C---:B------:R-:W-:Y:S01]  /*5720*/  VIADD R32, R52.reuse, 0x4 ;  /* 0x0000000434207836 */ /* 0x040fe20000000000 */
        /* <DEDUP_REMOVED lines=25> */
.L_x_22289:
[----:B------:R-:W-:Y:S05]  /*58c0*/  BSYNC.RECONVERGENT B1 ;  /* 0x0000000000017941 */ /* 0x000fea0003800200 */
.L_x_22288:
[----:B------:R-:W-:Y:S01]  /*58d0*/  BSSY.RECONVERGENT B1, `(.L_x_22290) ;  /* 0x0000021000017945 */ /* 0x000fe20003800200 */
[----:B------:R-:W-:-:S03]  /*58e0*/  HFMA2 R21, R56, R21, -RZ ;  /* 0x0000001538157231 */ /* 0x000fc600001000ff */
[----:B------:R-:W-:Y:S05]  /*58f0*/  @P0 BRA `(.L_x_22291) ;  /* 0x0000000000780947 */ /* 0x000fea0003800000 */
[C---:B------:R-:W-:Y:S01]  /*5900*/  IADD3 R29, PT, PT, R52.reuse, -0x1, RZ ;  /* 0xffffffff341d7810 */ /* 0x040fe20007ffe0ff */
[C---:B------:R-:W-:Y:S01]  /*5910*/  VIADD R34, R52.reuse, 0x3 ;  /* 0x0000000334227836 */ /* 0x040fe20000000000 */
[C---:B------:R-:W-:Y:S02]  /*5920*/  IADD3 R32, PT, PT, R52.reuse, 0x1, RZ ;  /* 0x0000000134207810 */ /* 0x040fe40007ffe0ff */
[----:B------:R-:W-:Y:S02]  /*5930*/  IADD3 R33, PT, PT, R52, 0x2, RZ ;  /* 0x0000000234217810 */ /* 0x000fe40007ffe0ff */
[----:B------:R-:W-:Y:S02]  /*5940*/  ISETP.GE.AND P6, PT, R29, UR14, PT ;  /* 0x0000000e1d007c0c */ /* 0x000fe4000bfc6270 */
        /* <DEDUP_REMOVED lines=25> */
.L_x_22291:
[----:B------:R-:W-:Y:S05]  /*5ae0*/  BSYNC.RECONVERGENT B1 ;  /* 0x0000000000017941 */ /* 0x000fea0003800200 */
.L_x_22290:
[----:B------:R-:W-:Y:S02]  /*5af0*/  HFMA2 R21, R57, R20, R21 ;  /* 0x0000001439157231 */ /* 0x000fe40000000015 */
[----:B------:R-:W-:Y:S02]  /*5b00*/  HMUL2 R17, R56, R17 ;  /* 0x0000001138117232 */ /* 0x000fe40000000000 */
[----:B------:R-:W-:Y:S02]  /*5b10*/  HFMA2 R29, R59, R30, R28 ;  /* 0x0000001e3b1d7231 */ /* 0x000fe4000000001c */
[C---:B------:R-:W-:Y:S01]  /*5b20*/  HFMA2 R25, R57.reuse, R24, R25 ;  /* 0x0000001839197231 */ /* 0x040fe20000000019 */
[----:B------:R-:W-:Y:S01]  /*5b30*/  BSSY.RECONVERGENT B1, `(.L_x_22292) ;  /* 0x000003c000017945 */ /* 0x000fe20003800200 */
[----:B------:R-:W-:Y:S02]  /*5b40*/  HFMA2 R17, R57, R16, R17 ;  /* 0x0000001039117231 */ /* 0x000fe40000000011 */
[----:B------:R-:W-:-:S02]  /*5b50*/  HADD2.F32 R16, -RZ, R43.H0_H0 ;  /* 0x2000002bff107230 */ /* 0x000fc40000004100 */
[C---:B------:R-:W-:Y:S02]  /*5b60*/  HFMA2 R25, R59.reuse, R26, R25 ;  /* 0x0000001a3b197231 */ /* 0x040fe40000000019 */
[C---:B------:R-:W-:Y:S02]  /*5b70*/  HFMA2 R21, R59.reuse, R22, R21 ;  /* 0x000000163b157231 */ /* 0x040fe40000000015 */
[----:B------:R-:W-:Y:S02]  /*5b80*/  HFMA2 R17, R59, R18, R17 ;  /* 0x000000123b117231 */ /* 0x000fe40000000011 */
[C---:B------:R-:W-:Y:S02]  /*5b90*/  HFMA2 R29, R58.reuse, R31, R29 ;  /* 0x0000001f3a1d7231 */ /* 0x040fe4000000001d */
[----:B------:R-:W-:Y:S02]  /*5ba0*/  HADD2.F32 R43, -RZ, R43.H1_H1 ;  /* 0x3000002bff2b7230 */ /* 0x000fe40000004100 */
[----:B------:R-:W-:-:S03]  /*5bb0*/  HFMA2 R25, R58, R27, R25 ;  /* 0x0000001b3a197231 */ /* 0x000fc60000000019 */
[----:B------:R-:W-:Y:S01]  /*5bc0*/  FADD.FTZ R16, R16, R43 ;  /* 0x0000002b10107221 */ /* 0x000fe20000010000 */
[C---:B------:R-:W-:Y:S02]  /*5bd0*/  HFMA2 R21, R58.reuse, R23, R21 ;  /* 0x000000173a157231 */ /* 0x040fe40000000015 */
[----:B------:R-:W-:Y:S02]  /*5be0*/  HFMA2 R23, R58, R19, R17 ;  /* 0x000000133a177231 */ /* 0x000fe40000000011 */
[--C-:B------:R-:W-:Y:S02]  /*5bf0*/  HADD2.F32 R17, -RZ, R29.reuse.H0_H0 ;  /* 0x2000001dff117230 */ /* 0x100fe40000004100 */
[----:B------:R-:W-:Y:S01]  /*5c00*/  FADD.FTZ R5, R16, R5 ;  /* 0x0000000510057221 */ /* 0x000fe20000010000 */
[----:B------:R-:W-:Y:S02]  /*5c10*/  HADD2.F32 R18, -RZ, R29.H1_H1 ;  /* 0x3000001dff127230 */ /* 0x000fe40000004100 */
[----:B------:R-:W-:-:S02]  /*5c20*/  HADD2.F32 R22, -RZ, R21.H0_H0 ;  /* 0x20000015ff167230 */ /* 0x000fc40000004100 */
[--C-:B------:R-:W-:Y:S02]  /*5c30*/  HADD2.F32 R19, -RZ, R25.reuse.H0_H0 ;  /* 0x20000019ff137230 */ /* 0x100fe40000004100 */
[----:B------:R-:W-:Y:S01]  /*5c40*/  FADD.FTZ R17, R17, R18 ;  /* 0x0000001211117221 */ /* 0x000fe20000010000 */
[----:B------:R-:W-:Y:S02]  /*5c50*/  HADD2.F32 R20, -RZ, R25.H1_H1 ;  /* 0x30000019ff147230 */ /* 0x000fe40000004100 */
[----:B------:R-:W-:Y:S02]  /*5c60*/  HADD2.F32 R24, -RZ, R23.H0_H0 ;  /* 0x20000017ff187230 */ /* 0x000fe40000004100 */
[----:B------:R-:W-:Y:S01]  /*5c70*/  FADD.FTZ R6, R17, R6 ;  /* 0x0000000611067221 */ /* 0x000fe20000010000 */
[----:B------:R-:W-:Y:S02]  /*5c80*/  HADD2.F32 R21, -RZ, R21.H1_H1 ;  /* 0x30000015ff157230 */ /* 0x000fe40000004100 */
[----:B------:R-:W-:Y:S01]  /*5c90*/  FADD.FTZ R20, R19, R20 ;  /* 0x0000001413147221 */ /* 0x000fe20000010000 */
[----:B------:R-:W-:-:S02]  /*5ca0*/  HADD2.F32 R23, -RZ, R23.H1_H1 ;  /* 0x30000017ff177230 */ /* 0x000fc40000004100 */
[----:B------:R-:W-:Y:S01]  /*5cb0*/  FADD.FTZ R21, R22, R21 ;  /* 0x0000001516157221 */ /* 0x000fe20000010000 */
[----:B------:R-:W-:Y:S02]  /*5cc0*/  FADD.FTZ R7, R20, R7 ;  /* 0x0000000714077221 */ /* 0x000fe40000010000 */
[----:B------:R-:W-:Y:S01]  /*5cd0*/  FADD.FTZ R24, R24, R23 ;  /* 0x0000001718187221 */ /* 0x000fe20000010000 */
[----:B------:R-:W-:-:S03]  /*5ce0*/  FADD.FTZ R8, R21, R8 ;  /* 0x0000000815087221 */ /* 0x000fc60000010000 */
[----:B------:R-:W-:Y:S01]  /*5cf0*/  FADD.FTZ R9, R24, R9 ;  /* 0x0000000918097221 */ /* 0x000fe20000010000 */
[----:B------:R-:W-:Y:S06]  /*5d00*/  @P0 BRA `(.L_x_22293) ;  /* 0x0000000000780947 */ /* 0x000fec0003800000 */
[C---:B------:R-:W-:Y:S02]  /*5d10*/  IADD3 R16, PT, PT, R52.reuse, -0x2, RZ ;  /* 0xfffffffe34107810 */ /* 0x040fe40007ffe0ff */
[----:B------:R-:W-:Y:S02]  /*5d20*/  IADD3 R17, PT, PT, R52, -0x1, RZ ;  /* 0xffffffff34117810 */ /* 0x000fe40007ffe0ff */
[----:B------:R-:W-:Y:S02]  /*5d30*/  ISETP.GE.AND P2, PT, R16, UR14, PT ;  /* 0x0000000e10007c0c */ /* 0x000fe4000bf46270 */
[----:B------:R-:W-:Y:S01]  /*5d40*/  ISETP.GE.AND P5, PT, R17, UR14, PT ;  /* 0x0000000e11007c0c */ /* 0x000fe2000bfa6270 */
[C---:B------:R-:W-:Y:S01]  /*5d50*/  VIADD R17, R52.reuse, 0x1 ;  /* 0x0000000134117836 */ /* 0x040fe20000000000 */
[----:B------:R-:W-:Y:S02]  /*5d60*/  IADD3 R16, PT, PT, R52, 0x4, RZ ;  /* 0x0000000434107810 */ /* 0x000fe40007ffe0ff */
[----:B------:R-:W-:-:S02]  /*5d70*/  ISETP.GE.AND P6, PT, R55, UR14, PT ;  /* 0x0000000e37007c0c */ /* 0x000fc4000bfc6270 */
[C---:B------:R-:W-:Y:S02]  /*5d80*/  IADD3 R19, PT, PT, R52.reuse, 0x3, RZ ;  /* 0x0000000334137810 */ /* 0x040fe40007ffe0ff */
[----:B------:R-:W-:Y:S02]  /*5d90*/  IADD3 R18, PT, PT, R52, 0x2, RZ ;  /* 0x0000000234127810 */ /* 0x000fe40007ffe0ff */
[----:B------:R-:W-:Y:S02]  /*5da0*/  ISETP.GE.AND P0, PT, R16, UR14, PT ;  /* 0x0000000e10007c0c */ /* 0x000fe4000bf06270 */
[----:B------:R-:W-:Y:S02]  /*5db0*/  PRMT R16, R12, 0x7632, R16 ;  /* 0x000076320c107816 */ /* 0x000fe40000000010 */
[----:B------:R-:W-:Y:S02]  /*5dc0*/  ISETP.GE.AND P4, PT, R17, UR14, PT ;  /* 0x0000000e11007c0c */ /* 0x000fe4000bf86270 */
[----:B------:R-:W-:-:S02]  /*5dd0*/  ISETP.GE.AND P3, PT, R19, UR14, PT ;  /* 0x0000000e13007c0c */ /* 0x000fc4000bf66270 */
[----:B------:R-:W-:Y:S02]  /*5de0*/  SEL R12, R12, RZ, !P6 ;  /* 0x000000ff0c0c7207 */ /* 0x000fe40007000000 */
[----:B------:R-:W-:Y:S02]  /*5df0*/  ISETP.GE.AND P1, PT, R18, UR14, PT ;  /* 0x0000000e12007c0c */ /* 0x000fe4000bf26270 */
        /* <DEDUP_REMOVED lines=15> */
.L_x_22293:
[----:B------:R-:W-:Y:S05]  /*5ef0*/  BSYNC.RECONVERGENT B1 ;  /* 0x0000000000017941 */ /* 0x000fea0003800200 */
.L_x_22292:
[----:B------:R-:W-:Y:S01]  /*5f00*/  HMUL2 R13, R56, R13 ;  /* 0x0000000d380d7232 */ /* 0x000fe20000000000 */
[----:B------:R-:W-:Y:S01]  /*5f10*/  IADD3 R50, P1, PT, R50, 0x10, RZ ;  /* 0x0000001032327810 */ /* 0x000fe20007f3e0ff */
[----:B------:R-:W-:Y:S01]  /*5f20*/  VIADD R53, R53, 0x4 ;  /* 0x0000000435357836 */ /* 0x000fe20000000000 */
[----:B------:R-:W-:Y:S01]  /*5f30*/  IADD3 R52, PT, PT, R52, 0x40, RZ ;  /* 0x0000004034347810 */ /* 0x000fe20007ffe0ff */
[----:B------:R-:W-:Y:S01]  /*5f40*/  HFMA2 R13, R57, R12, R13 ;  /* 0x0000000c390d7231 */ /* 0x000fe2000000000d */
[----:B------:R-:W-:Y:S02]  /*5f50*/  IADD3 R51, PT, PT, R51, 0x100, RZ ;  /* 0x0000010033337810 */ /* 0x000fe40007ffe0ff */
[----:B------:R-:W-:Y:S01]  /*5f60*/  IADD3.X R49, PT, PT, RZ, R49, RZ, P1, !PT ;  /* 0x00000031ff317210 */ /* 0x000fe20000ffe4ff */
[----:B------:R-:W-:Y:S01]  /*5f70*/  HFMA2 R29, R59, R14, R13 ;  /* 0x0000000e3b1d7231 */ /* 0x000fe2000000000d */
[C---:B------:R-:W-:Y:S02]  /*5f80*/  IADD3 R14, PT, PT, R54.reuse, 0x3, RZ ;  /* 0x00000003360e7810 */ /* 0x040fe40007ffe0ff */
[----:B------:R-:W-:-:S02]  /*5f90*/  IADD3 R54, PT, PT, R54, 0x4, RZ ;  /* 0x0000000436367810 */ /* 0x000fc40007ffe0ff */
[----:B------:R-:W-:Y:S01]  /*5fa0*/  ISETP.GE.U32.AND P0, PT, R14, R3, PT ;  /* 0x000000030e00720c */ /* 0x000fe20003f06070 */
[----:B------:R-:W-:-:S05]  /*5fb0*/  HFMA2 R29, R58, R15, R29 ;  /* 0x0000000f3a1d7231 */ /* 0x000fca000000001d */
[--C-:B------:R-:W-:Y:S02]  /*5fc0*/  HADD2.F32 R12, -RZ, R29.reuse.H0_H0 ;  /* 0x2000001dff0c7230 */ /* 0x100fe40000004100 */
[----:B------:R-:W-:-:S05]  /*5fd0*/  HADD2.F32 R29, -RZ, R29.H1_H1 ;  /* 0x3000001dff1d7230 */ /* 0x000fca0000004100 */
[----:B------:R-:W-:-:S04]  /*5fe0*/  FADD.FTZ R29, R12, R29 ;  /* 0x0000001d0c1d7221 */ /* 0x000fc80000010000 */
[----:B------:R-:W-:Y:S01]  /*5ff0*/  FADD.FTZ R10, R29, R10 ;  /* 0x0000000a1d0a7221 */ /* 0x000fe20000010000 */
[----:B------:R-:W-:Y:S06]  /*6000*/  @!P0 BRA `(.L_x_22294) ;  /* 0xffffffdc00bc8947 */ /* 0x000fec000383ffff */
.L_x_22269:
[----:B--2---:R-:W-:Y:S05]  /*6010*/  BSYNC.RECONVERGENT B0 ;  /* 0x0000000000007941 */ /* 0x004fea0003800200 */
.L_x_22268:
[----:B------:R-:W2:Y:S01]  /*6020*/  SHFL.BFLY PT, R0, R47, 0x1, 0x1f ;  /* 0x0c201f002f007f89 */ /* 0x000ea200000e0000 */
[----:B------:R-:W3:Y:S01]  /*6030*/  S2UR UR5, SR_CgaCtaId ;  /* 0x00000000000579c3 */ /* 0x000ee20000008800 */
[----:B------:R-:W-:Y:S01]  /*6040*/  LOP3.LUT R22, R100, 0x1, RZ, 0xc0, !PT ;  /* 0x0000000164167812 */ /* 0x000fe200078ec0ff */
[----:B------:R-:W-:Y:S01]  /*6050*/  UMOV UR4, 0x400 ;  /* 0x0000040000047882 */ /* 0x000fe20000000000 */
[----:B------:R-:W4:Y:S01]  /*6060*/  SHFL.BFLY PT, R3, R46, 0x1, 0x1f ;  /* 0x0c201f002e037f89 */ /* 0x000f2200000e0000 */
[----:B------:R-:W-:Y:S01]  /*6070*/  SHF.R.U32.HI R23, RZ, 0x1, R48 ;  /* 0x00000001ff177819 */ /* 0x000fe20000011630 */
[----:B------:R-:W-:Y:S01]  /*6080*/  UIADD3 UR4, UPT, UPT, UR4, 0x1a0, URZ ;  /* 0x000001a004047890 */ /* 0x000fe2000fffe0ff */
[----:B------:R-:W-:Y:S01]  /*6090*/  ISETP.NE.AND P5, PT, R22, RZ, PT ;  /* 0x000000ff1600720c */ /* 0x000fe20003fa5270 */
[----:B------:R-:W0:Y:S01]  /*60a0*/  SHFL.BFLY PT, R12, R45, 0x1, 0x1f ;  /* 0x0c201f002d0c7f89 */ /* 0x000e2200000e0000 */
[----:B------:R-:W-:Y:S01]  /*60b0*/  LOP3.LUT P0, RZ, R100, 0x3c1, RZ, 0xc0, !PT ;  /* 0x000003c164ff7812 */ /* 0x000fe2000780c0ff */
[----:B------:R-:W-:Y:S01]  /*60c0*/  IMAD R23, R2, 0xc0, R23 ;  /* 0x000000c002177824 */ /* 0x000fe200078e0217 */
[C---:B------:R-:W-:Y:S01]  /*60d0*/  LOP3.LUT P1, RZ, R100.reuse, 0x3e1, RZ, 0xc0, !PT ;  /* 0x000003e164ff7812 */ /* 0x040fe2000782c0ff */
[----:B------:R-:W1:Y:S01]  /*60e0*/  SHFL.BFLY PT, R13, R44, 0x1, 0x1f ;  /* 0x0c201f002c0d7f89 */ /* 0x000e6200000e0000 */
[----:B------:R-:W-:Y:S01]  /*60f0*/  ISETP.GT.U32.AND P2, PT, R100, 0x1f, PT ;  /* 0x0000001f6400780c */ /* 0x000fe20003f44070 */
[----:B------:R-:W-:Y:S02]  /*6100*/  BSSY.RECONVERGENT B0, `(.L_x_22295) ;  /* 0x0000029000007945 */ /* 0x000fe40003800200 */
[----:B------:R-:W1:Y:S04]  /*6110*/  SHFL.BFLY PT, R14, R11, 0x1, 0x1f ;  /* 0x0c201f000b0e7f89 */ /* 0x000e6800000e0000 */
[----:B------:R-:W1:Y:S04]  /*6120*/  SHFL.BFLY PT, R15, R4, 0x1, 0x1f ;  /* 0x0c201f00040f7f89 */ /* 0x000e6800000e0000 */
[----:B------:R-:W1:Y:S01]  /*6130*/  SHFL.BFLY PT, R16, R5, 0x1, 0x1f ;  /* 0x0c201f0005107f89 */ /* 0x000e6200000e0000 */
[----:B--2---:R-:W-:Y:S01]  /*6140*/  FADD.FTZ R47, R0, R47 ;  /* 0x0000002f002f7221 */ /* 0x004fe20000010000 */
[C---:B------:R-:W-:Y:S01]  /*6150*/  LOP3.LUT R0, R100.reuse, 0x3c0, RZ, 0xc0, !PT ;  /* 0x000003c064007812 */ /* 0x040fe200078ec0ff */
[----:B---3--:R-:W-:Y:S01]  /*6160*/  ULEA UR4, UR5, UR4, 0x18 ;  /* 0x0000000405047291 */ /* 0x008fe2000f8ec0ff */
[----:B------:R-:W2:Y:S01]  /*6170*/  SHFL.BFLY PT, R17, R6, 0x1, 0x1f ;  /* 0x0c201f0006117f89 */ /* 0x000ea200000e0000 */
[----:B------:R-:W-:Y:S01]  /*6180*/  LOP3.LUT R100, R100, 0x3e0, RZ, 0xc0, !PT ;  /* 0x000003e064647812 */ /* 0x000fe200078ec0ff */
[----:B----4-:R-:W-:Y:S01]  /*6190*/  FADD.FTZ R46, R3, R46 ;  /* 0x0000002e032e7221 */ /* 0x010fe20000010000 */
[----:B------:R-:W-:Y:S01]  /*61a0*/  ISETP.NE.OR P4, PT, R0, 0x40, P5 ;  /* 0x000000400000780c */ /* 0x000fe20002f85670 */
[----:B------:R-:W3:Y:S01]  /*61b0*/  SHFL.BFLY PT, R18, R7, 0x1, 0x1f ;  /* 0x0c201f0007127f89 */ /* 0x000ee200000e0000 */
[----:B------:R-:W-:Y:S01]  /*61c0*/  LEA R23, R23, UR4, 0x2 ;  /* 0x0000000417177c11 */ /* 0x000fe2000f8e10ff */
[----:B0-----:R-:W-:Y:S01]  /*61d0*/  FADD.FTZ R12, R12, R45 ;  /* 0x0000002d0c0c7221 */ /* 0x001fe20000010000 */
[----:B------:R-:W-:Y:S01]  /*61e0*/  ISETP.NE.OR P3, PT, R100, 0x20, P5 ;  /* 0x000000206400780c */ /* 0x000fe20002f65670 */
[----:B------:R-:W0:Y:S01]  /*61f0*/  SHFL.BFLY PT, R19, R8, 0x1, 0x1f ;  /* 0x0c201f0008137f89 */ /* 0x000e2200000e0000 */
[----:B-1----:R-:W-:-:S03]  /*6200*/  FADD.FTZ R13, R13, R44 ;  /* 0x0000002c0d0d7221 */ /* 0x002fc60000010000 */
[----:B------:R-:W1:Y:S01]  /*6210*/  SHFL.BFLY PT, R20, R9, 0x1, 0x1f ;  /* 0x0c201f0009147f89 */ /* 0x000e6200000e0000 */
[----:B------:R-:W-:-:S03]  /*6220*/  FADD.FTZ R11, R14, R11 ;  /* 0x0000000b0e0b7221 */ /* 0x000fc60000010000 */
[----:B------:R-:W4:Y:S01]  /*6230*/  SHFL.BFLY PT, R21, R10, 0x1, 0x1f ;  /* 0x0c201f000a157f89 */ /* 0x000f2200000e0000 */
[----:B------:R-:W-:Y:S01]  /*6240*/  FADD.FTZ R4, R15, R4 ;  /* 0x000000040f047221 */ /* 0x000fe20000010000 */
[----:B------:R-:W-:Y:S01]  /*6250*/  BAR.SYNC.DEFER_BLOCKING 0x0 ;  /* 0x0000000000007b1d */ /* 0x000fe20000010000 */
[----:B------:R-:W-:Y:S01]  /*6260*/  FADD.FTZ R5, R16, R5 ;  /* 0x0000000510057221 */ /* 0x000fe20000010000 */
[----:B--2---:R-:W-:Y:S01]  /*6270*/  FADD.FTZ R6, R17, R6 ;  /* 0x0000000611067221 */ /* 0x004fe20000010000 */
[----:B---3--:R-:W-:Y:S01]  /*6280*/  FADD.FTZ R7, R18, R7 ;  /* 0x0000000712077221 */ /* 0x008fe20000010000 */
[----:B0-----:R-:W-:Y:S01]  /*6290*/  FADD.FTZ R8, R19, R8 ;  /* 0x0000000813087221 */ /* 0x001fe20000010000 */
[----:B-1----:R-:W-:Y:S01]  /*62a0*/  FADD.FTZ R9, R20, R9 ;  /* 0x0000000914097221 */ /* 0x002fe20000010000 */
        /* <DEDUP_REMOVED lines=14> */
.L_x_22296:
[----:B------:R-:W-:Y:S05]  /*6390*/  BSYNC.RECONVERGENT B0 ;  /* 0x0000000000007941 */ /* 0x000fea0003800200 */
.L_x_22295:
        /* <DEDUP_REMOVED lines=27> */
.L_x_22298:
[----:B------:R-:W-:Y:S05]  /*6550*/  BSYNC.RECONVERGENT B0 ;  /* 0x0000000000007941 */ /* 0x000fea0003800200 */
.L_x_22297:
        /* <DEDUP_REMOVED lines=15> */
.L_x_22300:
[----:B------:R-:W-:Y:S05]  /*6650*/  BSYNC.RECONVERGENT B0 ;  /* 0x0000000000007941 */ /* 0x000fea0003800200 */
.L_x_22299:
        /* <DEDUP_REMOVED lines=27> */
.L_x_22302:
[----:B------:R-:W-:Y:S05]  /*6810*/  BSYNC.RECONVERGENT B0 ;  /* 0x0000000000007941 */ /* 0x000fea0003800200 */
.L_x_22301:
[----:B------:R-:W-:Y:S06]  /*6820*/  BAR.SYNC.DEFER_BLOCKING 0x0 ;  /* 0x0000000000007b1d */ /* 0x000fec0000010000 */
[----:B------:R-:W-:Y:S05]  /*6830*/  @P2 EXIT ;  /* 0x000000000000294d */ /* 0x000fea0003800000 */
[----:B------:R-:W-:-:S04]  /*6840*/  UIMAD UR4, UR15, UR18, UR17 ;  /* 0x000000120f0472a4 */ /* 0x000fc8000f8e0211 */
[----:B------:R-:W-:Y:S01]  /*6850*/  UIMAD UR4, UR4, UR19, URZ ;  /* 0x00000013040472a4 */ /* 0x000fe2000f8e02ff */
[----:B------:R-:W-:Y:S11]  /*6860*/  @P5 EXIT ;  /* 0x000000000000594d */ /* 0x000ff60003800000 */
[----:B------:R-:W2:Y:S01]  /*6870*/  S2R R0, SR_TID.X ;  /* 0x0000000000007919 */ /* 0x000ea20000002100 */
[----:B------:R-:W3:Y:S01]  /*6880*/  LDCU.64 UR8, c[0x0][0x390] ;  /* 0x00007200ff0877ac */ /* 0x000ee20008000a00 */
[----:B01----:R-:W-:Y:S02]  /*6890*/  F2FP.F16.F32.PACK_AB R46, R46, R47 ;  /* 0x0000002f2e2e723e */ /* 0x003fe400000000ff */
[----:B------:R-:W-:Y:S01]  /*68a0*/  F2FP.F16.F32.PACK_AB R12, R13, R12 ;  /* 0x0000000c0d0c723e */ /* 0x000fe200000000ff */
        /* <DEDUP_REMOVED lines=8> */
[----:B------:R-:W-:Y:S02]  /*6930*/  PRMT R11, R4, 0x7632, R11 ;  /* 0x00007632040b7816 */ /* 0x000fe4000000000b */
        /* <DEDUP_REMOVED lines=8> */
[----:B------:R-:W-:Y:S04]  /*69c0*/  STG.E.U16 desc[UR12][R2.64], R46 ;  /* 0x0000002e02007986 */ /* 0x000fe8000c10150c */
        /* <DEDUP_REMOVED lines=13> */
.L_x_22243:
[----:B------:R-:W-:Y:S01]  /*6aa0*/  HFMA2 R10, -RZ, RZ, 0, 5.9604644775390625e-08 ;  /* 0x00000001ff0a7431 */ /* 0x000fe200000001ff */
[----:B------:R-:W-:Y:S01]  /*6ab0*/  BSSY B1, `(.L_x_22303) ;  /* 0x0000007000017945 */ /* 0x000fe20003800000 */
[----:B------:R-:W-:Y:S02]  /*6ac0*/  MOV R5, R3 ;  /* 0x0000000300057202 */ /* 0x000fe40000000f00 */
[----:B------:R-:W-:Y:S02]  /*6ad0*/  MOV R12, 0x1f ;  /* 0x0000001f000c7802 */ /* 0x000fe40000000f00 */
[----:B------:R-:W-:-:S07]  /*6ae0*/  MOV R9, 0xffffffff ;  /* 0xffffffff00097802 */ /* 0x000fce0000000f00 */
[----:B------:R-:W-:Y:S05]  /*6af0*/  WARPSYNC.COLLECTIVE R9, `(.L_x_22304) ;  /* 0x0000000009087348 */ /* 0x000fea0003c00000 */
[----:B------:R0:W1:Y:S02]  /*6b00*/  SHFL.BFLY P2, R8, R5, R10, R12 ;  /* 0x0c00000a05087389 */ /* 0x000064000004000c */
[----:B01----:R-:W-:Y:S05]  /*6b10*/  ENDCOLLECTIVE ;  /* 0x000000000000791b */ /* 0x003fea0003800000 */
.L_x_22304:
[----:B------:R-:W-:Y:S05]  /*6b20*/  BSYNC B1 ;  /* 0x0000000000017941 */ /* 0x000fea0003800000 */
.L_x_22303:
[----:B------:R-:W-:Y:S01]  /*6b30*/  IMAD.MOV.U32 R2, RZ, RZ, R8 ;  /* 0x000000ffff027224 */ /* 0x000fe200078e0008 */
[----:B------:R-:W-:Y:S06]  /*6b40*/  BRA `(.L_x_22305) ;  /* 0xffffffb000d87947 */ /* 0x000fec000383ffff */
.L_x_22245:
[----:B------:R-:W-:Y:S01]  /*6b50*/  HFMA2 R10, -RZ, RZ, 0, 9.5367431640625e-07 ;  /* 0x00000010ff0a7431 */ /* 0x000fe200000001ff */
[----:B------:R-:W-:Y:S01]  /*6b60*/  BSSY B0, `(.L_x_22306) ;  /* 0x0000007000007945 */ /* 0x000fe20003800000 */
[----:B------:R-:W-:Y:S02]  /*6b70*/  MOV R5, R106 ;  /* 0x0000006a00057202 */ /* 0x000fe40000000f00 */
[----:B------:R-:W-:Y:S02]  /*6b80*/  MOV R12, 0x1f ;  /* 0x0000001f000c7802 */ /* 0x000fe40000000f00 */
[----:B------:R-:W-:-:S07]  /*6b90*/  MOV R9, 0xffffffff ;  /* 0xffffffff00097802 */ /* 0x000fce0000000f00 */
[----:B-----5:R-:W-:Y:S05]  /*6ba0*/  WARPSYNC.COLLECTIVE R9, `(.L_x_22307) ;  /* 0x0000000009087348 */ /* 0x020fea0003c00000 */
[----:B------:R0:W1:Y:S02]  /*6bb0*/  SHFL.BFLY P2, R8, R5, R10, R12 ;  /* 0x0c00000a05087389 */ /* 0x000064000004000c */
[----:B01---5:R-:W-:Y:S05]  /*6bc0*/  ENDCOLLECTIVE ;  /* 0x000000000000791b */ /* 0x023fea0003800000 */
.L_x_22307:
[----:B------:R-:W-:Y:S05]  /*6bd0*/  BSYNC B0 ;  /* 0x0000000000007941 */ /* 0x000fea0003800000 */
.L_x_22306:
[----:B------:R-:W-:Y:S02]  /*6be0*/  IMAD.MOV.U32 R5, RZ, RZ, R8 ;  /* 0x000000ffff057224 */ /* 0x000fe400078e0008 */
[----:B------:R-:W-:Y:S01]  /*6bf0*/  HFMA2 R10, -RZ, RZ, 0, 4.76837158203125e-07 ;  /* 0x00000008ff0a7431 */ /* 0x000fe200000001ff */
[----:B------:R-:W-:Y:S02]  /*6c00*/  MOV R12, 0x1f ;  /* 0x0000001f000c7802 */ /* 0x000fe40000000f00 */
[----:B------:R-:W-:Y:S02]  /*6c10*/  MOV R9, 0xffffffff ;  /* 0xffffffff00097802 */ /* 0x000fe40000000f00 */
[----:B------:R-:W-:-:S07]  /*6c20*/  FMNMX.FTZ R5, R5, R106, !PT ;  /* 0x0000006a05057209 */ /* 0x000fce0007810000 */
[----:B------:R-:W-:Y:S05]  /*6c30*/  WARPSYNC.COLLECTIVE R9, `(.L_x_22308) ;  /* 0x0000000009087348 */ /* 0x000fea0003c00000 */
[----:B------:R0:W1:Y:S02]  /*6c40*/  SHFL.BFLY P2, R8, R5, R10, R12 ;  /* 0x0c00000a05087389 */ /* 0x000064000004000c */
[----:B01----:R-:W-:Y:S05]  /*6c50*/  ENDCOLLECTIVE ;  /* 0x000000000000791b */ /* 0x003fea0003800000 */
.L_x_22308:
[----:B------:R-:W-:Y:S01]  /*6c60*/  HFMA2 R10, -RZ, RZ, 0, 2.384185791015625e-07 ;  /* 0x00000004ff0a7431 */ /* 0x000fe200000001ff */
[----:B------:R-:W-:-:S04]  /*6c70*/  MOV R6, R8 ;  /* 0x0000000800067202 */ /* 0x000fc80000000f00 */
[----:B------:R-:W-:-:S05]  /*6c80*/  FMNMX.FTZ R6, R5, R6, !PT ;  /* 0x0000000605067209 */ /* 0x000fca0007810000 */
[----:B------:R-:W-:-:S07]  /*6c90*/  IMAD.MOV.U32 R5, RZ, RZ, R6 ;  /* 0x000000ffff057224 */ /* 0x000fce00078e0006 */
[----:B------:R-:W-:Y:S05]  /*6ca0*/  WARPSYNC.COLLECTIVE R9, `(.L_x_22309) ;  /* 0x0000000009087348 */ /* 0x000fea0003c00000 */
[----:B------:R0:W1:Y:S02]  /*6cb0*/  SHFL.BFLY P2, R8, R5, R10, R12 ;  /* 0x0c00000a05087389 */ /* 0x000064000004000c */
[----:B01----:R-:W-:Y:S05]  /*6cc0*/  ENDCOLLECTIVE ;  /* 0x000000000000791b */ /* 0x003fea0003800000 */
.L_x_22309:
[----:B------:R-:W-:Y:S01]  /*6cd0*/  HFMA2 R10, -RZ, RZ, 0, 1.1920928955078125e-07 ;  /* 0x00000002ff0a7431 */ /* 0x000fe200000001ff */
[----:B------:R-:W-:-:S04]  /*6ce0*/  MOV R7, R8 ;  /* 0x0000000800077202 */ /* 0x000fc80000000f00 */
[----:B------:R-:W-:-:S04]  /*6cf0*/  FMNMX.FTZ R7, R6, R7, !PT ;  /* 0x0000000706077209 */ /* 0x000fc80007810000 */
[----:B------:R-:W-:-:S07]  /*6d00*/  MOV R5, R7 ;  /* 0x0000000700057202 */ /* 0x000fce0000000f00 */
[----:B------:R-:W-:Y:S05]  /*6d10*/  WARPSYNC.COLLECTIVE R9, `(.L_x_22310) ;  /* 0x0000000009087348 */ /* 0x000fea0003c00000 */
[----:B------:R0:W1:Y:S02]  /*6d20*/  SHFL.BFLY P2, R8, R5, R10, R12 ;  /* 0x0c00000a05087389 */ /* 0x000064000004000c */
[----:B01----:R-:W-:Y:S05]  /*6d30*/  ENDCOLLECTIVE ;  /* 0x000000000000791b */ /* 0x003fea0003800000 */
.L_x_22310:
[----:B------:R-:W-:Y:S05]  /*6d40*/  BRA `(.L_x_22311) ;  /* 0xffffffb400007947 */ /* 0x000fea000383ffff */
.L_x_22312:
        /* <DEDUP_REMOVED lines=11> */
.L_x_27651:


//--------------------- .text._ZN4vllm25paged_attention_v2_kernelIttLi128ELi16ELi128ELNS_18Fp8KVCacheDataTypeE0ELb0ELi512EEEvPfS2_PT_PKS3_PKT0_S9_ifPKiSB_iPKfiiiSD_SD_iiiii --------------------------
	.section	.text._ZN4vllm25paged_attention_v2_kernelIttLi128ELi16ELi128ELNS_18Fp8KVCacheDataTypeE0ELb0ELi512EEEvPfS2_PT_PKS3_PKT0_S9_ifPKiSB_iPKfiiiSD_SD_iiiii,"ax",@progbits
	.align	128
        .global         _ZN4vllm25paged_attention_v2_kernelIttLi128ELi16ELi128ELNS_18Fp8KVCacheDataTypeE0ELb0ELi512EEEvPfS2_PT_PKS3_PKT0_S9_ifPKiSB_iPKfiiiSD_SD_iiiii
        .type           _ZN4vllm25paged_attention_v2_kernelIttLi128ELi16ELi128ELNS_18Fp8KVCacheDataTypeE0ELb0ELi512EEEvPfS2_PT_PKS3_PKT0_S9_ifPKiSB_iPKfiiiSD_SD_iiiii,@function
        .size           _ZN4vllm25paged_attention_v2_kernelIttLi128ELi16ELi128ELNS_18Fp8KVCacheDataTypeE0ELb0ELi512EEEvPfS2_PT_PKS3_PKT0_S9_ifPKiSB_iPKfiiiSD_SD_iiiii,(.L_x_27652 - _ZN4vllm25paged_attention_v2_kernelIttLi128ELi16ELi128ELNS_18Fp8KVCacheDataTypeE0ELb0ELi512EEEvPfS2_PT_PKS3_PKT0_S9_ifPKiSB_iPKfiiiSD_SD_iiiii)
        .other          _ZN4vllm25paged_attention_v2_kernelIttLi128ELi16ELi128ELNS_18Fp8KVCacheDataTypeE0ELb0ELi512EEEvPfS2_PT_PKS3_PKT0_S9_ifPKiSB_iPKfiiiSD_SD_iiiii,@"STO_CUDA_ENTRY STV_DEFAULT"
_ZN4vllm25paged_attention_v2_kernelIttLi128ELi16ELi128ELNS_18Fp8KVCacheDataTypeE0ELb0ELi512EEEvPfS2_PT_PKS3_PKT0_S9_ifPKiSB_iPKfiiiSD_SD_iiiii:
.text._ZN4vllm25paged_attention_v2_kernelIttLi128ELi16ELi128ELNS_18Fp8KVCacheDataTypeE0ELb0ELi512EEEvPfS2_PT_PKS3_PKT0_S9_ifPKiSB_iPKfiiiSD_SD_iiiii:
        /* <DEDUP_REMOVED lines=21> */
[----:B------:R-:W-:Y:S01]  /*0150*/  MOV R69, UR14 ;  /* 0x0000000e00457c02 */ /* 0x000fe20008000f00 */
[----:B------:R-:W0:Y:S01]  /*0160*/  LDCU UR10, c[0x0][0x3dc] ;  /* 0x00007b80ff0a77ac */ /* 0x000e220008000800 */
[----:B------:R-:W0:Y:S01]  /*0170*/  LDCU UR19, c[0x0][0x3b4] ;  /* 0x00007680ff1377ac */ /* 0x000e220008000800 */
[----:B--2---:R-:W-:-:S02]  /*0180*/  UIMAD UR4, UR11, UR4, URZ ;  /* 0x000000040b0472a4 */ /* 0x004fc4000f8e02ff */
[----:B---3--:R-:W-:Y:S01]  /*0190*/  UISETP.NE.U32.AND UP0, UPT, UR8, URZ, UPT ;  /* 0x000000ff0800728c */ /* 0x008fe2000bf05070 */
[----:B-1----:R-:W-:Y:S01]  /*01a0*/  IMAD.U32 R3, RZ, RZ, UR15 ;  /* 0x0000000fff037e24 */ /* 0x002fe2000f8e00ff */
[----:B------:R-:W-:Y:S02]  /*01b0*/  USHF.R.S32.HI UR5, URZ, 0x1f, UR4 ;  /* 0x0000001fff057899 */ /* 0x000fe40008011404 */
[----:B------:R-:W-:Y:S01]  /*01c0*/  UISETP.NE.AND.EX UP0, UPT, UR9, URZ, UPT, UP0 ;  /* 0x000000ff0900728c */ /* 0x000fe2000bf05300 */
[----:B------:R-:W1:Y:S01]  /*01d0*/  LDCU.64 UR22, c[0x0][0x3a0] ;  /* 0x00007400ff1677ac */ /* 0x000e620008000a00 */
[----:B0-----:R-:W-:-:S13]  /*01e0*/  ISETP.GT.U32.AND P0, PT, R0, 0x1f, PT ;  /* 0x0000001f0000780c */ /* 0x001fda0003f04070 */
[----:B------:R-:W0:Y:S01]  /*01f0*/  @!P0 LDC.64 R6, c[0x0][0x398] ;  /* 0x0000e600ff068b82 */ /* 0x000e220000000a00 */
[----:B------:R-:W-:Y:S02]  /*0200*/  @!P0 SHF.L.U32 R3, R3, 0x7, RZ ;  /* 0x0000000703038819 */ /* 0x000fe400000006ff */
[----:B------:R-:W-:-:S04]  /*0210*/  @!P0 SHF.L.U32 R2, R0, 0x2, RZ ;  /* 0x0000000200028819 */ /* 0x000fc800000006ff */
[----:B------:R-:W-:-:S04]  /*0220*/  @!P0 IADD3 R3, P1, P2, R2, UR4, R3 ;  /* 0x0000000402038c10 */ /* 0x000fc8000fa3e003 */
[----:B------:R-:W-:Y:S01]  /*0230*/  @!P0 IADD3.X R4, PT, PT, RZ, UR5, RZ, P1, P2 ;  /* 0x00000005ff048c10 */ /* 0x000fe20008fe44ff */
[----:B------:R-:W2:Y:S01]  /*0240*/  @UP0 LDCU.64 UR4, c[0x0][0x3d0] ;  /* 0x00007a00ff0407ac */ /* 0x000ea20008000a00 */
[----:B0-----:R-:W-:-:S04]  /*0250*/  @!P0 LEA R2, P1, R3, R6, 0x1 ;  /* 0x0000000603028211 */ /* 0x001fc800078208ff */
[----:B------:R-:W-:-:S06]  /*0260*/  @!P0 LEA.HI.X R3, R3, R7, R4, 0x1, P1 ;  /* 0x0000000703038211 */ /* 0x000fcc00008f0c04 */
[----:B------:R-:W3:Y:S01]  /*0270*/  @!P0 LDG.E.64.CONSTANT R2, desc[UR12][R2.64] ;  /* 0x0000000c02028981 */ /* 0x000ee2000c1e9b00 */
[----:B----4-:R-:W-:Y:S01]  /*0280*/  IABS R9, R10 ;  /* 0x0000000a00097213 */ /* 0x010fe20000000000 */
[----:B------:R-:W0:Y:S01]  /*0290*/  LDCU UR18, c[0x0][0x370] ;  /* 0x00006e00ff1277ac */ /* 0x000e220008000800 */
[----:B------:R-:W-:Y:S02]  /*02a0*/  PLOP3.LUT P1, PT, PT, PT, UP0, 0x80, 0x8 ;  /* 0x000000000008781c */ /* 0x000fe40003f2f008 */
[----:B------:R-:W4:Y:S01]  /*02b0*/  I2F.RP R8, R9 ;  /* 0x0000000900087306 */ /* 0x000f220000209400 */
[----:B--2---:R-:W-:-:S06]  /*02c0*/  @UP0 UIMAD.WIDE.U32 UR4, UR15, 0x4, UR4 ;  /* 0x000000040f0408a5 */ /* 0x004fcc000f8e0004 */
[----:B------:R-:W-:Y:S02]  /*02d0*/  MOV R4, UR4 ;  /* 0x0000000400047c02 */ /* 0x000fe40008000f00 */
[----:B------:R-:W-:-:S05]  /*02e0*/  MOV R5, UR5 ;  /* 0x0000000500057c02 */ /* 0x000fca0008000f00 */
[----:B------:R0:W5:Y:S01]  /*02f0*/  @P1 LDG.E.CONSTANT R74, desc[UR12][R4.64] ;  /* 0x0000000c044a1981 */ /* 0x000162000c1e9900 */
[----:B----4-:R-:W2:Y:S01]  /*0300*/  MUFU.RCP R8, R8 ;  /* 0x0000000800087308 */ /* 0x010ea20000001000 */
[----:B------:R-:W4:Y:S01]  /*0310*/  S2UR UR9, SR_CgaCtaId ;  /* 0x00000000000979c3 */ /* 0x000f220000008800 */
[----:B------:R-:W-:Y:S01]  /*0320*/  UMOV UR8, 0x400 ;  /* 0x0000040000087882 */ /* 0x000fe20000000000 */
[----:B------:R-:W-:Y:S01]  /*0330*/  UIADD3 UR4, UPT, UPT, UR16, 0xf, URZ ;  /* 0x0000000f10047890 */ /* 0x000fe2000fffe0ff */
[----:B------:R-:W-:Y:S01]  /*0340*/  BSSY B0, `(.L_x_22313) ;  /* 0x0000161000007945 */ /* 0x000fe20003800000 */
[----:B------:R-:W-:Y:S01]  /*0350*/  ULEA UR5, UR14, 0x20, 0x5 ;  /* 0x000000200e057891 */ /* 0x000fe2000f8e28ff */
[----:B------:R-:W-:Y:S01]  /*0360*/  MOV R73, 0xff7fffff ;  /* 0xff7fffff00497802 */ /* 0x000fe20000000f00 */
[----:B------:R-:W-:Y:S01]  /*0370*/  USHF.R.U32.HI UR4, URZ, 0x4, UR4 ;  /* 0x00000004ff047899 */ /* 0x000fe20008011604 */
[----:B0-----:R-:W-:-:S03]  /*0380*/  IABS R4, UR18 ;  /* 0x0000001200047c13 */ /* 0x001fc60008000000 */
[----:B------:R-:W-:-:S04]  /*0390*/  UISETP.LT.U32.AND UP0, UPT, UR4, UR5, UPT ;  /* 0x000000050400728c */ /* 0x000fc8000bf01070 */
[----:B------:R-:W-:Y:S01]  /*03a0*/  USEL UR4, UR4, UR5, UP0 ;  /* 0x0000000504047287 */ /* 0x000fe20008000000 */
[----:B--2---:R-:W-:-:S04]  /*03b0*/  VIADD R6, R8, 0xffffffe ;  /* 0x0ffffffe08067836 */ /* 0x004fc80000000000 */
[----:B------:R0:W2:Y:S01]  /*03c0*/  F2I.FTZ.U32.TRUNC.NTZ R7, R6 ;  /* 0x0000000600077305 */ /* 0x0000a2000021f000 */
[----:B----4-:R-:W-:Y:S01]  /*03d0*/  ULEA UR6, UR9, UR8, 0x18 ;  /* 0x0000000809067291 */ /* 0x010fe2000f8ec0ff */
[----:B0-----:R-:W-:Y:S01]  /*03e0*/  HFMA2 R6, -RZ, RZ, 0, 0 ;  /* 0x00000000ff067431 */ /* 0x001fe200000001ff */
        /* <DEDUP_REMOVED lines=16> */
[----:B------:R-:W-:-:S04]  /*04f0*/  @!P2 LOP3.LUT R8, RZ, R10, RZ, 0x33, !PT ;  /* 0x0000000aff08a212 */ /* 0x000fc800078e33ff */
[----:B------:R-:W-:-:S04]  /*0500*/  IABS R7, R8 ;  /* 0x0000000800077213 */ /* 0x000fc80000000000 */
[----:B------:R-:W0:Y:S08]  /*0510*/  I2F.RP R6, R7 ;  /* 0x0000000700067306 */ /* 0x000e300000209400 */
[----:B0-----:R-:W0:Y:S02]  /*0520*/  MUFU.RCP R6, R6 ;  /* 0x0000000600067308 */ /* 0x001e240000001000 */
[----:B0-----:R-:W-:Y:S01]  /*0530*/  VIADD R4, R6, 0xffffffe ;  /* 0x0ffffffe06047836 */ /* 0x001fe20000000000 */
[----:B------:R-:W-:-:S05]  /*0540*/  IABS R6, UR15 ;  /* 0x0000000f00067c13 */ /* 0x000fca0008000000 */
[----:B------:R0:W2:Y:S02]  /*0550*/  F2I.FTZ.U32.TRUNC.NTZ R5, R4 ;  /* 0x0000000400057305 */ /* 0x0000a4000021f000 */
[----:B0-----:R-:W-:Y:S01]  /*0560*/  HFMA2 R4, -RZ, RZ, 0, 0 ;  /* 0x00000000ff047431 */ /* 0x001fe200000001ff */
[----:B--2---:R-:W-:-:S05]  /*0570*/  IADD3 R10, PT, PT, RZ, -R5, RZ ;  /* 0x80000005ff0a7210 */ /* 0x004fca0007ffe0ff */
[----:B------:R-:W-:Y:S01]  /*0580*/  IMAD R9, R10, R7, RZ ;  /* 0x000000070a097224 */ /* 0x000fe200078e02ff */
[----:B------:R-:W-:-:S03]  /*0590*/  IABS R10, R8 ;  /* 0x00000008000a7213 */ /* 0x000fc60000000000 */
[----:B------:R-:W-:-:S04]  /*05a0*/  IMAD.HI.U32 R5, R5, R9, R4 ;  /* 0x0000000905057227 */ /* 0x000fc800078e0004 */
[----:B------:R-:W-:Y:S02]  /*05b0*/  IMAD.MOV R9, RZ, RZ, -R10 ;  /* 0x000000ffff097224 */ /* 0x000fe400078e0a0a */
[----:B------:R-:W-:Y:S01]  /*05c0*/  IMAD.HI.U32 R66, R5, R6, RZ ;  /* 0x0000000605427227 */ /* 0x000fe200078e00ff */
[----:B------:R-:W-:-:S03]  /*05d0*/  SHF.L.U32 R5, R0, 0x7, RZ ;  /* 0x0000000700057819 */ /* 0x000fc600000006ff */
[----:B------:R-:W-:Y:S01]  /*05e0*/  IMAD R4, R66, R9, R6 ;  /* 0x0000000942047224 */ /* 0x000fe200078e0206 */
[----:B------:R-:W-:Y:S02]  /*05f0*/  LOP3.LUT R6, R5, 0x80, RZ, 0xc0, !PT ;  /* 0x0000008005067812 */ /* 0x000fe400078ec0ff */
[--C-:B------:R-:W-:Y:S02]  /*0600*/  SHF.R.U32.HI R5, RZ, 0x1, R0.reuse ;  /* 0x00000001ff057819 */ /* 0x100fe40000011600 */
[----:B------:R-:W-:Y:S02]  /*0610*/  ISETP.GT.U32.AND P2, PT, R7, R4, PT ;  /* 0x000000040700720c */ /* 0x000fe40003f44070 */
[----:B------:R-:W-:Y:S01]  /*0620*/  IADD3 R6, PT, PT, R6, UR6, RZ ;  /* 0x0000000606067c10 */ /* 0x000fe2000fffe0ff */
[----:B------:R-:W0:Y:S01]  /*0630*/  LDCU UR6, c[0x0][0x3c8] ;  /* 0x00007900ff0677ac */ /* 0x000e220008000800 */
[----:B------:R-:W-:Y:S02]  /*0640*/  SHF.R.U32.HI R0, RZ, 0x5, R0 ;  /* 0x00000005ff007819 */ /* 0x000fe40000011600 */
[----:B------:R-:W-:-:S02]  /*0650*/  @!P0 LEA R6, R5, R6, 0x3 ;  /* 0x0000000605068211 */ /* 0x000fc400078e18ff */
[----:B------:R-:W-:Y:S02]  /*0660*/  LEA R69, R69, R0, 0x5 ;  /* 0x0000000045457211 */ /* 0x000fe400078e28ff */
[----:B------:R-:W-:-:S03]  /*0670*/  LOP3.LUT R9, R8, UR15, RZ, 0x3c, !PT ;  /* 0x0000000f08097c12 */ /* 0x000fc6000f8e3cff */
[----:B------:R-:W-:Y:S01]  /*0680*/  @!P2 IMAD.IADD R4, R4, 0x1, -R7 ;  /* 0x000000010404a824 */ /* 0x000fe200078e0a07 */
[----:B------:R-:W-:Y:S01]  /*0690*/  ISETP.GE.AND P3, PT, R9, RZ, PT ;  /* 0x000000ff0900720c */ /* 0x000fe20003f66270 */
[----:B------:R-:W-:-:S03]  /*06a0*/  @!P2 VIADD R66, R66, 0x1 ;  /* 0x000000014242a836 */ /* 0x000fc60000000000 */
[----:B------:R-:W-:Y:S01]  /*06b0*/  ISETP.GE.U32.AND P1, PT, R4, R7, PT ;  /* 0x000000070400720c */ /* 0x000fe20003f26070 */
[----:B0-----:R-:W-:-:S12]  /*06c0*/  UIMAD UR5, UR11, UR6, URZ ;  /* 0x000000060b0572a4 */ /* 0x001fd8000f8e02ff */
[----:B------:R-:W-:Y:S02]  /*06d0*/  @P1 IADD3 R66, PT, PT, R66, 0x1, RZ ;  /* 0x0000000142421810 */ /* 0x000fe40007ffe0ff */
[----:B------:R-:W-:-:S03]  /*06e0*/  ISETP.GE.U32.AND P1, PT, R69, UR4, PT ;  /* 0x0000000445007c0c */ /* 0x000fc6000bf26070 */
[----:B------:R-:W-:Y:S01]  /*06f0*/  @!P3 IMAD.MOV R66, RZ, RZ, -R66 ;  /* 0x000000ffff42b224 */ /* 0x000fe200078e0a42 */
[----:B---3--:R0:W-:Y:S01]  /*0700*/  @!P0 STS.64 [R6], R2 ;  /* 0x0000000206008388 */ /* 0x0081e20000000a00 */
[----:B------:R-:W-:Y:S01]  /*0710*/  BAR.SYNC.DEFER_BLOCKING 0x0 ;  /* 0x0000000000007b1d */ /* 0x000fe20000010000 */
[----:B------:R-:W-:-:S13]  /*0720*/  ISETP.NE.AND P0, PT, R8, RZ, PT ;  /* 0x000000ff0800720c */ /* 0x000fda0003f05270 */
[----:B------:R-:W-:Y:S01]  /*0730*/  @!P0 LOP3.LUT R66, RZ, R8, RZ, 0x33, !PT ;  /* 0x00000008ff428212 */ /* 0x000fe200078e33ff */
[----:B01----:R-:W-:Y:S06]  /*0740*/  @P1 BRA `(.L_x_22314) ;  /* 0x0000001000801947 */ /* 0x003fec0003800000 */
[----:B------:R-:W0:Y:S01]  /*0750*/  LDCU.64 UR20, c[0x0][0x3b8] ;  /* 0x00007700ff1477ac */ /* 0x000e220008000a00 */
[----:B------:R-:W-:Y:S01]  /*0760*/  IMAD.WIDE.U32 R2, R69, 0x4, RZ ;  /* 0x0000000445027825 */ /* 0x000fe200078e00ff */
[----:B------:R-:W-:Y:S01]  /*0770*/  MOV R9, UR5 ;  /* 0x0000000500097c02 */ /* 0x000fe20008000f00 */
[----:B------:R-:W1:Y:S01]  /*0780*/  LDCU UR6, c[0x0][0x3e0] ;  /* 0x00007c00ff0677ac */ /* 0x000e620008000800 */
[C---:B------:R-:W-:Y:S01]  /*0790*/  LOP3.LUT R4, R5.reuse, 0xf, RZ, 0xc0, !PT ;  /* 0x0000000f05047812 */ /* 0x040fe200078ec0ff */
[----:B------:R-:W-:Y:S01]  /*07a0*/  IMAD.SHL.U32 R6, R5, 0x4, RZ ;  /* 0x0000000405067824 */ /* 0x000fe200078e00ff */
[----:B------:R-:W-:Y:S01]  /*07b0*/  LEA R7, R0, UR7, 0x4 ;  /* 0x0000000700077c11 */ /* 0x000fe2000f8e20ff */
[----:B------:R-:W-:Y:S01]  /*07c0*/  IMAD.WIDE R2, R9, 0x4, R2 ;  /* 0x0000000409027825 */ /* 0x000fe200078e0202 */
[----:B------:R-:W-:Y:S01]  /*07d0*/  SHF.L.U32 R5, R5, 0x3, RZ ;  /* 0x0000000305057819 */ /* 0x000fe200000006ff */
[----:B------:R-:W-:Y:S01]  /*07e0*/  UIADD3 UR4, UPT, UPT, UR8, 0x120, URZ ;  /* 0x0000012008047890 */ /* 0x000fe2000fffe0ff */
[----:B------:R-:W-:-:S02]  /*07f0*/  IADD3 R4, PT, PT, R4, R7, RZ ;  /* 0x0000000704047210 */ /* 0x000fc40007ffe0ff */
[----:B------:R-:W-:Y:S01]  /*0800*/  LOP3.LUT R7, R6, 0x3c, RZ, 0xc0, !PT ;  /* 0x0000003c06077812 */ /* 0x000fe200078ec0ff */
[----:B------:R-:W-:Y:S01]  /*0810*/  ULEA UR4, UR9, UR4, 0x18 ;  /* 0x0000000409047291 */ /* 0x000fe2000f8ec0ff */
[----:B------:R-:W-:Y:S01]  /*0820*/  LOP3.LUT R5, R5, 0x78, RZ, 0xc0, !PT ;  /* 0x0000007805057812 */ /* 0x000fe200078ec0ff */
[----:B------:R-:W-:Y:S01]  /*0830*/  VIADD R70, R4, 0x1 ;  /* 0x0000000104467836 */ /* 0x000fe20000000000 */
[----:B------:R-:W-:Y:S01]  /*0840*/  MOV R73, 0xff7fffff ;  /* 0xff7fffff00497802 */ /* 0x000fe20000000f00 */
[----:B------:R-:W-:Y:S01]  /*0850*/  IMAD R7, R0, 0x40, R7 ;  /* 0x0000004000077824 */ /* 0x000fe200078e0207 */
[----:B0-----:R-:W-:Y:S02]  /*0860*/  IADD3 R68, P0, PT, R2, UR20, RZ ;  /* 0x0000001402447c10 */ /* 0x001fe4000ff1e0ff */
[----:B------:R-:W-:Y:S01]  /*0870*/  IADD3 R72, PT, PT, R4, -UR16, RZ ;  /* 0x8000001004487c10 */ /* 0x000fe2000fffe0ff */
[----:B-1----:R-:W-:Y:S01]  /*0880*/  IMAD R2, R66, UR6, RZ ;  /* 0x0000000642027c24 */ /* 0x002fe2000f8e02ff */
[----:B------:R-:W-:-:S02]  /*0890*/  IADD3.X R67, PT, PT, R3, UR21, RZ, P0, !PT ;  /* 0x0000001503437c10 */ /* 0x000fc400087fe4ff */
[----:B------:R-:W-:Y:S02]  /*08a0*/  IADD3 R71, PT, PT, R7, UR4, RZ ;  /* 0x0000000407477c10 */ /* 0x000fe4000fffe0ff */
[----:B------:R-:W-:-:S04]  /*08b0*/  IADD3 R76, P0, PT, R2, R5, RZ ;  /* 0x00000005024c7210 */ /* 0x000fc80007f1e0ff */
[----:B------:R-:W-:-:S09]  /*08c0*/  LEA.HI.X.SX32 R77, R2, RZ, 0x1, P0 ;  /* 0x000000ff024d7211 */ /* 0x000fd200000f0eff */
.L_x_22316:
[----:B------:R-:W-:Y:S01]  /*08d0*/  MOV R4, R68 ;  /* 0x0000004400047202 */ /* 0x000fe20000000f00 */
[----:B------:R-:W-:-:S05]  /*08e0*/  IMAD.MOV.U32 R5, RZ, RZ, R67 ;  /* 0x000000ffff057224 */ /* 0x000fca00078e0043 */
[----:B------:R-:W2:Y:S01]  /*08f0*/  LDG.E.CONSTANT R3, desc[UR12][R4.64] ;  /* 0x0000000c04037981 */ /* 0x000ea2000c1e9900 */
[----:B------:R-:W0:Y:S02]  /*0900*/  S2R R6, SR_TID.X ;  /* 0x0000000000067919 */ /* 0x000e240000002100 */
[----:B0-----:R-:W-:Y:S01]  /*0910*/  LOP3.LUT R0, R6, 0x1, RZ, 0xc0, !PT ;  /* 0x0000000106007812 */ /* 0x001fe200078ec0ff */
[----:B------:R-:W0:Y:S01]  /*0920*/  S2UR UR4, SR_CgaCtaId ;  /* 0x00000000000479c3 */ /* 0x000e220000008800 */
        /* <DEDUP_REMOVED lines=17> */
[----:B------:R-:W-:Y:S01]  /*0a40*/  SHF.L.U32 R20, R6, 0x7, RZ ;  /* 0x0000000706147819 */ /* 0x000fe200000006ff */
[----:B0-----:R-:W-:Y:S01]  /*0a50*/  ULEA UR4, UR4, UR6, 0x18 ;  /* 0x0000000604047291 */ /* 0x001fe2000f8ec0ff */
[----:B------:R-:W4:Y:S02]  /*0a60*/  LDG.E.64.CONSTANT R52, desc[UR12][R22.64+0xb00] ;  /* 0x000b000c16347981 */ /* 0x000f24000c1e9b00 */
[----:B------:R-:W-:-:S02]  /*0a70*/  LOP3.LUT R20, R20, 0x80, RZ, 0xc0, !PT ;  /* 0x0000008014147812 */ /* 0x000fc400078ec0ff */
[----:B------:R-:W4:Y:S04]  /*0a80*/  LDG.E.64.CONSTANT R8, desc[UR12][R22.64+0xf00] ;  /* 0x000f000c16087981 */ /* 0x000f28000c1e9b00 */
[----:B------:R-:W0:Y:S04]  /*0a90*/  LDS.128 R24, [R20+UR4] ;  /* 0x0000000414187984 */ /* 0x000e280008000c00 */
[----:B------:R-:W1:Y:S04]  /*0aa0*/  LDS.128 R28, [R20+UR4+0x10] ;  /* 0x00001004141c7984 */ /* 0x000e680008000c00 */
[----:B------:R-:W4:Y:S04]  /*0ab0*/  LDS.128 R32, [R20+UR4+0x20] ;  /* 0x0000200414207984 */ /* 0x000f280008000c00 */
[----:B------:R-:W4:Y:S04]  /*0ac0*/  LDS.128 R36, [R20+UR4+0x30] ;  /* 0x0000300414247984 */ /* 0x000f280008000c00 */
[----:B------:R-:W4:Y:S04]  /*0ad0*/  LDS.128 R40, [R20+UR4+0x40] ;  /* 0x0000400414287984 */ /* 0x000f280008000c00 */
[----:B------:R-:W4:Y:S01]  /*0ae0*/  LDS.128 R12, [R20+UR4+0x50] ;  /* 0x00005004140c7984 */ /* 0x000f220008000c00 */
[----:B0-----:R-:W-:-:S02]  /*0af0*/  HADD2.F32 R2, -RZ, R26.H0_H0 ;  /* 0x2000001aff027230 */ /* 0x001fc40000004100 */
[----:B------:R-:W-:Y:S02]  /*0b00*/  HADD2.F32 R26, -RZ, R26.H1_H1 ;  /* 0x3000001aff1a7230 */ /* 0x000fe40000004100 */
[--C-:B--2---:R-:W-:Y:S02]  /*0b10*/  HADD2.F32 R3, -RZ, R62.reuse.H0_H0 ;  /* 0x2000003eff037230 */ /* 0x104fe40000004100 */
[----:B------:R-:W-:-:S03]  /*0b20*/  HADD2.F32 R5, -RZ, R62.H1_H1 ;  /* 0x3000003eff057230 */ /* 0x000fc60000004100 */
[----:B------:R-:W-:Y:S01]  /*0b30*/  FMUL.FTZ R7, R2, R3 ;  /* 0x0000000302077220 */ /* 0x000fe20000410000 */
[----:B------:R-:W-:Y:S02]  /*0b40*/  HADD2.F32 R2, -RZ, R24.H0_H0 ;  /* 0x20000018ff027230 */ /* 0x000fe40000004100 */
[----:B---3--:R-:W-:Y:S02]  /*0b50*/  HADD2.F32 R3, -RZ, R64.H0_H0 ;  /* 0x20000040ff037230 */ /* 0x008fe40000004100 */
[----:B------:R-:W-:Y:S01]  /*0b60*/  FMUL.FTZ R26, R26, R5 ;  /* 0x000000051a1a7220 */ /* 0x000fe20000410000 */
[----:B-1----:R-:W-:Y:S02]  /*0b70*/  HADD2.F32 R5, -RZ, R28.H0_H0 ;  /* 0x2000001cff057230 */ /* 0x002fe40000004100 */
[----:B----4-:R-:W-:Y:S02]  /*0b80*/  HADD2.F32 R4, -RZ, R60.H0_H0 ;  /* 0x2000003cff047230 */ /* 0x010fe40000004100 */
        /* <DEDUP_REMOVED lines=12> */
[----:B------:R-:W-:Y:S01]  /*0c50*/  FFMA.FTZ R3, R28, R60, R3 ;  /* 0x0000003c1c037223 */ /* 0x000fe20000010003 */
[----:B------:R-:W-:-:S03]  /*0c60*/  HADD2.F32 R5, -RZ, R56.H0_H0 ;  /* 0x20000038ff057230 */ /* 0x000fc60000004100 */
[----:B------:R-:W-:Y:S01]  /*0c70*/  FFMA.FTZ R2, R2, R58, R3 ;  /* 0x0000003a02027223 */ /* 0x000fe20000010003 */
[----:B------:R-:W-:Y:S02]  /*0c80*/  HADD2.F32 R3, -RZ, R32.H0_H0 ;  /* 0x20000020ff037230 */ /* 0x000fe40000004100 */
        /* <DEDUP_REMOVED lines=32> */
[----:B------:R-:W-:Y:S02]  /*0e90*/  FFMA.FTZ R5, R2, R5, R3 ;  /* 0x0000000502057223 */ /* 0x000fe40000010003 */
[----:B------:R-:W2:Y:S01]  /*0ea0*/  LDG.E.64.CONSTANT R2, desc[UR12][R22.64+0xc00] ;  /* 0x000c000c16027981 */ /* 0x000ea2000c1e9b00 */
[----:B------:R-:W-:-:S02]  /*0eb0*/  HADD2.F32 R10, -RZ, R12.H0_H0 ;  /* 0x2000000cff0a7230 */ /* 0x000fc40000004100 */
[----:B------:R-:W-:Y:S01]  /*0ec0*/  FFMA.FTZ R6, R7, R6, R4 ;  /* 0x0000000607067223 */ /* 0x000fe20000010004 */
[----:B------:R-:W-:-:S05]  /*0ed0*/  HADD2.F32 R4, -RZ, R50.H0_H0 ;  /* 0x20000032ff047230 */ /* 0x000fca0000004100 */
[----:B------:R-:W-:Y:S02]  /*0ee0*/  FFMA.FTZ R10, R10, R4, R5 ;  /* 0x000000040a0a7223 */ /* 0x000fe40000010005 */
[----:B------:R-:W3:Y:S01]  /*0ef0*/  LDG.E.64.CONSTANT R4, desc[UR12][R22.64+0xd00] ;  /* 0x000d000c16047981 */ /* 0x000ee2000c1e9b00 */
[----:B------:R-:W-:Y:S02]  /*0f00*/  HADD2.F32 R7, -RZ, R12.H1_H1 ;  /* 0x3000000cff077230 */ /* 0x000fe40000004100 */
[----:B------:R-:W-:-:S05]  /*0f10*/  HADD2.F32 R12, -RZ, R50.H1_H1 ;  /* 0x30000032ff0c7230 */ /* 0x000fca0000004100 */
[----:B------:R-:W-:Y:S01]  /*0f20*/  FFMA.FTZ R12, R7, R12, R6 ;  /* 0x0000000c070c7223 */ /* 0x000fe20000010006 */
[----:B------:R-:W-:Y:S02]  /*0f30*/  HADD2.F32 R7, -RZ, R14.H0_H0 ;  /* 0x2000000eff077230 */ /* 0x000fe40000004100 */
[----:B------:R-:W-:-:S05]  /*0f40*/  HADD2.F32 R6, -RZ, R52.H0_H0 ;  /* 0x20000034ff067230 */ /* 0x000fca0000004100 */
[----:B------:R-:W-:Y:S02]  /*0f50*/  FFMA.FTZ R10, R7, R6, R10 ;  /* 0x00000006070a7223 */ /* 0x000fe4000001000a */
[----:B------:R0:W4:Y:S01]  /*0f60*/  LDG.E.64.CONSTANT R6, desc[UR12][R22.64+0xe00] ;  /* 0x000e000c16067981 */ /* 0x000122000c1e9b00 */
[----:B------:R-:W-:Y:S02]  /*0f70*/  HADD2.F32 R17, -RZ, R14.H1_H1 ;  /* 0x3000000eff117230 */ /* 0x000fe40000004100 */
[----:B------:R-:W-:-:S05]  /*0f80*/  HADD2.F32 R52, -RZ, R52.H1_H1 ;  /* 0x30000034ff347230 */ /* 0x000fca0000004100 */
[----:B------:R-:W-:Y:S02]  /*0f90*/  FFMA.FTZ R12, R17, R52, R12 ;  /* 0x00000034110c7223 */ /* 0x000fe4000001000c */
[----:B------:R-:W1:Y:S02]  /*0fa0*/  LDS.128 R16, [R20+UR4+0x60] ;  /* 0x0000600414107984 */ /* 0x000e640008000c00 */
[----:B-1----:R-:W-:Y:S01]  /*0fb0*/  HADD2.F32 R21, -RZ, R16.H0_H0 ;  /* 0x20000010ff157230 */ /* 0x002fe20000004100 */
[----:B------:R-:W-:Y:S01]  /*0fc0*/  ISETP.NE.AND P1, PT, R0, RZ, PT ;  /* 0x000000ff0000720c */ /* 0x000fe20003f25270 */
[----:B------:R-:W-:Y:S01]  /*0fd0*/  ULEA UR6, UR14, 0x20, 0x5 ;  /* 0x000000200e067891 */ /* 0x000fe2000f8e28ff */
[----:B-----5:R-:W-:Y:S01]  /*0fe0*/  FSETP.NEU.FTZ.AND P0, PT, R74, RZ, PT ;  /* 0x000000ff4a00720b */ /* 0x020fe20003f1d000 */
[--C-:B--2---:R-:W-:Y:S02]  /*0ff0*/  HADD2.F32 R14, -RZ, R2.reuse.H0_H0 ;  /* 0x20000002ff0e7230 */ /* 0x104fe40000004100 */
[----:B------:R-:W-:-:S03]  /*1000*/  HADD2.F32 R2, -RZ, R2.H1_H1 ;  /* 0x30000002ff027230 */ /* 0x000fc60000004100 */
[----:B------:R-:W-:Y:S01]  /*1010*/  FFMA.FTZ R10, R21, R14, R10 ;  /* 0x0000000e150a7223 */ /* 0x000fe2000001000a */
[----:B------:R-:W-:-:S05]  /*1020*/  HADD2.F32 R21, -RZ, R16.H1_H1 ;  /* 0x30000010ff157230 */ /* 0x000fca0000004100 */
[----:B------:R-:W-:Y:S01]  /*1030*/  FFMA.FTZ R12, R21, R2, R12 ;  /* 0x00000002150c7223 */ /* 0x000fe2000001000c */
[----:B------:R-:W-:Y:S02]  /*1040*/  HADD2.F32 R21, -RZ, R18.H0_H0 ;  /* 0x20000012ff157230 */ /* 0x000fe40000004100 */
[--C-:B---3--:R-:W-:Y:S02]  /*1050*/  HADD2.F32 R2, -RZ, R4.reuse.H0_H0 ;  /* 0x20000004ff027230 */ /* 0x108fe40000004100 */
[----:B------:R-:W-:-:S03]  /*1060*/  HADD2.F32 R4, -RZ, R4.H1_H1 ;  /* 0x30000004ff047230 */ /* 0x000fc60000004100 */
[----:B------:R-:W-:Y:S01]  /*1070*/  FFMA.FTZ R2, R21, R2, R10 ;  /* 0x0000000215027223 */ /* 0x000fe2000001000a */
[----:B------:R-:W-:-:S05]  /*1080*/  HADD2.F32 R21, -RZ, R18.H1_H1 ;  /* 0x30000012ff157230 */ /* 0x000fca0000004100 */
[----:B------:R-:W-:Y:S02]  /*1090*/  FFMA.FTZ R12, R21, R4, R12 ;  /* 0x00000004150c7223 */ /* 0x000fe4000001000c */
[----:B0-----:R-:W0:Y:S01]  /*10a0*/  LDS.128 R20, [R20+UR4+0x70] ;  /* 0x0000700414147984 */ /* 0x001e220008000c00 */
[----:B----4-:R-:W-:Y:S02]  /*10b0*/  HADD2.F32 R0, -RZ, R6.H0_H0 ;  /* 0x20000006ff007230 */ /* 0x010fe40000004100 */
        /* <DEDUP_REMOVED lines=52> */
[----:B------:R-:W-:Y:S02]  /*1400*/  HADD2.F32 R11, -RZ, R41.H0_H0 ;  /* 0x20000029ff0b7230 */ /* 0x000fe40000004100 */
[----:B------:R-:W-:Y:S01]  /*1410*/  FFMA.FTZ R4, R27, R10, R4 ;  /* 0x0000000a1b047223 */ /* 0x000fe20000010004 */
[----:B------:R-:W-:Y:S02]  /*1420*/  HADD2.F32 R10, -RZ, R47.H0_H0 ;  /* 0x2000002fff0a7230 */ /* 0x000fe40000004100 */
        /* <DEDUP_REMOVED lines=36> */
[----:B------:R-:W-:Y:S02]  /*1670*/  HADD2.F32 R11, -RZ, R22.H1_H1 ;  /* 0x30000016ff0b7230 */ /* 0x000fe40000004100 */
[----:B------:R-:W-:-:S02]  /*1680*/  HADD2.F32 R10, -RZ, R7.H0_H0 ;  /* 0x20000007ff0a7230 */ /* 0x000fc40000004100 */
[----:B------:R-:W-:Y:S01]  /*1690*/  FFMA.FTZ R3, R12, R5, R3 ;  /* 0x000000050c037223 */ /* 0x000fe20000010003 */
[--C-:B------:R-:W-:Y:S02]  /*16a0*/  HADD2.F32 R5, -RZ, R21.reuse.H0_H0 ;  /* 0x20000015ff057230 */ /* 0x100fe40000004100 */
[----:B------:R-:W-:Y:S02]  /*16b0*/  HADD2.F32 R8, -RZ, R8.H1_H1 ;  /* 0x30000008ff087230 */ /* 0x000fe40000004100 */
[----:B------:R-:W-:Y:S02]  /*16c0*/  HADD2.F32 R6, -RZ, R21.H1_H1 ;  /* 0x30000015ff067230 */ /* 0x000fe40000004100 */
[----:B------:R-:W-:Y:S01]  /*16d0*/  FFMA.FTZ R4, R5, R10, R4 ;  /* 0x0000000a05047223 */ /* 0x000fe20000010004 */
[----:B------:R-:W-:Y:S02]  /*16e0*/  HADD2.F32 R13, -RZ, R23.H0_H0 ;  /* 0x20000017ff0d7230 */ /* 0x000fe40000004100 */
[----:B------:R-:W-:Y:S01]  /*16f0*/  FFMA.FTZ R11, R11, R8, R0 ;  /* 0x000000080b0b7223 */ /* 0x000fe20000010000 */
[----:B------:R-:W-:-:S02]  /*1700*/  HADD2.F32 R7, -RZ, R7.H1_H1 ;  /* 0x30000007ff077230 */ /* 0x000fc40000004100 */
[----:B------:R-:W-:Y:S02]  /*1710*/  HADD2.F32 R14, -RZ, R9.H0_H0 ;  /* 0x20000009ff0e7230 */ /* 0x000fe40000004100 */
[----:B------:R-:W-:Y:S01]  /*1720*/  FADD.FTZ R11, R2, R11 ;  /* 0x0000000b020b7221 */ /* 0x000fe20000010000 */
[----:B------:R-:W-:Y:S02]  /*1730*/  HADD2.F32 R12, -RZ, R23.H1_H1 ;  /* 0x30000017ff0c7230 */ /* 0x000fe40000004100 */
[----:B------:R-:W-:Y:S01]  /*1740*/  FFMA.FTZ R3, R6, R7, R3 ;  /* 0x0000000706037223 */ /* 0x000fe20000010003 */
[----:B------:R-:W-:Y:S02]  /*1750*/  HADD2.F32 R9, -RZ, R9.H1_H1 ;  /* 0x30000009ff097230 */ /* 0x000fe40000004100 */
[----:B------:R-:W-:Y:S01]  /*1760*/  FFMA.FTZ R4, R13, R14, R4 ;  /* 0x0000000e0d047223 */ /* 0x000fe20000010004 */
[----:B------:R-:W-:Y:S02]  /*1770*/  UIADD3 UR4, UPT, UPT, UR16, 0xf, URZ ;  /* 0x0000000f10047890 */ /* 0x000fe4000fffe0ff */
[----:B------:R-:W-:Y:S01]  /*1780*/  FFMA.FTZ R3, R12, R9, R3 ;  /* 0x000000090c037223 */ /* 0x000fe20000010003 */
[----:B------:R-:W-:Y:S01]  /*1790*/  FADD.FTZ R4, R4, R11 ;  /* 0x0000000b04047221 */ /* 0x000fe20000010000 */
[----:B------:R-:W-:-:S03]  /*17a0*/  USHF.R.U32.HI UR4, URZ, 0x4, UR4 ;  /* 0x00000004ff047899 */ /* 0x000fc60008011604 */
[----:B------:R-:W-:Y:S01]  /*17b0*/  FADD.FTZ R3, R3, R4 ;  /* 0x0000000403037221 */ /* 0x000fe20000010000 */
[----:B------:R-:W-:-:S05]  /*17c0*/  IMAD.U32 R4, RZ, RZ, UR6 ;  /* 0x00000006ff047e24 */ /* 0x000fca000f8e00ff */
[----:B------:R-:W-:Y:S01]  /*17d0*/  VIMNMX.U32 R4, PT, PT, R4, UR4, PT ;  /* 0x0000000404047c48 */ /* 0x000fe2000bfe0000 */
[----:B------:R-:W-:-:S03]  /*17e0*/  UMOV UR4, 0xffffffff ;  /* 0xffffffff00047882 */ /* 0x000fc60000000000 */
[----:B------:R-:W-:Y:S05]  /*17f0*/  BRA.DIV UR4, `(.L_x_22315) ;  /* 0x0000003e04dc7947 */ /* 0x000fea000b800000 */
[----:B------:R0:W1:Y:S02]  /*1800*/  SHFL.BFLY PT, R0, R3, 0x1, 0x1f ;  /* 0x0c201f0003007f89 */ /* 0x00006400000e0000 */
.L_x_22369:
[----:B------:R-:W-:Y:S01]  /*1810*/  IADD3 R2, PT, PT, R72, 0x1, RZ ;  /* 0x0000000148027810 */ /* 0x000fe20007ffe0ff */
[----:B-1----:R-:W-:Y:S01]  /*1820*/  FADD.FTZ R0, R3, R0 ;  /* 0x0000000003007221 */ /* 0x002fe20000010000 */
[----:B0-----:R-:W-:Y:S01]  /*1830*/  @!P1 IADD3 R3, PT, PT, R70, -0x1, RZ ;  /* 0xffffffff46039810 */ /* 0x001fe20007ffe0ff */
[----:B------:R-:W-:Y:S01]  /*1840*/  VIADD R69, R69, 0x4 ;  /* 0x0000000445457836 */ /* 0x000fe20000000000 */
[----:B------:R-:W-:Y:S02]  /*1850*/  I2FP.F32.S32 R5, R2 ;  /* 0x0000000200057245 */ /* 0x000fe40000201400 */
[----:B------:R-:W-:Y:S02]  /*1860*/  ISETP.GE.OR P2, PT, R3, UR16, P1 ;  /* 0x0000001003007c0c */ /* 0x000fe40008f46670 */
[----:B------:R-:W-:Y:S01]  /*1870*/  IADD3 R72, PT, PT, R72, 0x40, RZ ;  /* 0x0000004048487810 */ /* 0x000fe20007ffe0ff */
[----:B------:R-:W-:Y:S01]  /*1880*/  FMUL.FTZ R5, R5, R74 ;  /* 0x0000004a05057220 */ /* 0x000fe20000410000 */
[----:B------:R-:W-:-:S04]  /*1890*/  IADD3 R70, PT, PT, R70, 0x40, RZ ;  /* 0x0000004046467810 */ /* 0x000fc80007ffe0ff */
[----:B------:R-:W-:Y:S02]  /*18a0*/  FSEL R5, R5, RZ, P0 ;  /* 0x000000ff05057208 */ /* 0x000fe40000000000 */
[----:B------:R-:W-:-:S03]  /*18b0*/  @!P1 ISETP.GE.AND P0, PT, R3, UR16, PT ;  /* 0x0000001003009c0c */ /* 0x000fc6000bf06270 */
[----:B------:R-:W-:-:S05]  /*18c0*/  FFMA.FTZ R2, R0, UR19, R5 ;  /* 0x0000001300027c23 */ /* 0x000fca0008010005 */
[----:B------:R-:W-:Y:S02]  /*18d0*/  @!P1 FSEL R0, R2, RZ, !P0 ;  /* 0x000000ff02009208 */ /* 0x000fe40004000000 */
[----:B------:R-:W-:Y:S02]  /*18e0*/  IADD3 R68, P0, PT, R68, 0x10, RZ ;  /* 0x0000001044447810 */ /* 0x000fe40007f1e0ff */
[----:B------:R-:W-:Y:S01]  /*18f0*/  @!P2 FMNMX.FTZ R73, R73, R2, !PT ;  /* 0x000000024949a209 */ /* 0x000fe20007810000 */
[----:B------:R0:W-:Y:S01]  /*1900*/  @!P1 STS [R71], R0 ;  /* 0x0000000047009388 */ /* 0x0001e20000000800 */
[----:B------:R-:W-:Y:S01]  /*1910*/  ISETP.GE.U32.AND P1, PT, R69, R4, PT ;  /* 0x000000044500720c */ /* 0x000fe20003f26070 */
[----:B------:R-:W-:Y:S01]  /*1920*/  IMAD.X R67, RZ, RZ, R67, P0 ;  /* 0x000000ffff437224 */ /* 0x000fe200000e0643 */
[----:B0-----:R-:W-:-:S11]  /*1930*/  IADD3 R71, PT, PT, R71, 0x100, RZ ;  /* 0x0000010047477810 */ /* 0x001fd60007ffe0ff */
[----:B------:R-:W-:Y:S05]  /*1940*/  @!P1 BRA `(.L_x_22316) ;  /* 0xffffffec00e09947 */ /* 0x000fea000383ffff */
.L_x_22314:
[----:B------:R-:W-:Y:S05]  /*1950*/  BSYNC B0 ;  /* 0x0000000000007941 */ /* 0x000fea0003800000 */
.L_x_22313:
[----:B------:R-:W0:Y:S01]  /*1960*/  S2R R4, SR_TID.X ;  /* 0x0000000000047919 */ /* 0x000e220000002100 */
[----:B------:R-:W-:Y:S01]  /*1970*/  UIADD3 UR4, UPT, UPT, UR16, 0xf, URZ ;  /* 0x0000000f10047890 */ /* 0x000fe2000fffe0ff */
[----:B------:R-:W-:Y:S01]  /*1980*/  MOV R9, UR14 ;  /* 0x0000000e00097c02 */ /* 0x000fe20008000f00 */
[----:B------:R-:W-:Y:S01]  /*1990*/  IMAD.U32 R0, RZ, RZ, UR14 ;  /* 0x0000000eff007e24 */ /* 0x000fe2000f8e00ff */
[----:B------:R-:W1:Y:S01]  /*19a0*/  S2R R7, SR_CgaCtaId ;  /* 0x0000000000077919 */ /* 0x000e620000008800 */
[----:B------:R-:W-:Y:S02]  /*19b0*/  MOV R8, 0x400 ;  /* 0x0000040000087802 */ /* 0x000fe40000000f00 */
[----:B------:R-:W-:Y:S01]  /*19c0*/  MOV R34, UR4 ;  /* 0x0000000400227c02 */ /* 0x000fe20008000f00 */
[----:B------:R-:W-:Y:S01]  /*19d0*/  ULEA UR4, UR14, 0x20, 0x5 ;  /* 0x000000200e047891 */ /* 0x000fe2000f8e28ff */
[----:B------:R-:W-:Y:S02]  /*19e0*/  SHF.L.U32 R9, R9, 0x9, RZ ;  /* 0x0000000909097819 */ /* 0x000fe400000006ff */
[----:B------:R-:W-:-:S04]  /*19f0*/  SHF.R.U32.HI R34, RZ, 0x4, R34 ;  /* 0x00000004ff227819 */ /* 0x000fc80000011622 */
[----:B------:R-:W-:Y:S01]  /*1a00*/  VIMNMX.U32 R3, PT, PT, R34, UR4, PT ;  /* 0x0000000422037c48 */ /* 0x000fe2000bfe0000 */
[----:B------:R-:W-:-:S04]  /*1a10*/  UMOV UR4, 0xffffffff ;  /* 0xffffffff00047882 */ /* 0x000fc80000000000 */
[----:B------:R-:W-:-:S04]  /*1a20*/  IMAD R0, R0, -0x20, R3 ;  /* 0xffffffe000007824 */ /* 0x000fc800078e0203 */
[----:B------:R-:W-:-:S05]  /*1a30*/  IMAD R0, R0, 0x10, R9 ;  /* 0x0000001000007824 */ /* 0x000fca00078e0209 */
[----:B------:R-:W-:Y:S02]  /*1a40*/  VIMNMX R6, PT, PT, R0, UR16, PT ;  /* 0x0000001000067c48 */ /* 0x000fe4000bfe0100 */
[----:B0-----:R-:W-:Y:S02]  /*1a50*/  LOP3.LUT R2, R4, 0x1f, RZ, 0xc0, !PT ;  /* 0x0000001f04027812 */ /* 0x001fe400078ec0ff */
[----:B------:R-:W-:Y:S02]  /*1a60*/  SHF.R.U32.HI R0, RZ, 0x5, R4 ;  /* 0x00000005ff007819 */ /* 0x000fe40000011604 */
[----:B------:R-:W-:Y:S01]  /*1a70*/  IADD3 R5, PT, PT, -R9, R6, RZ ;  /* 0x0000000609057210 */ /* 0x000fe20007ffe1ff */
[----:B-1----:R-:W-:Y:S06]  /*1a80*/  BRA.DIV UR4, `(.L_x_22317) ;  /* 0x0000003e04647947 */ /* 0x002fec000b800000 */
[----:B------:R-:W0:Y:S02]  /*1a90*/  SHFL.BFLY PT, R10, R73, 0x10, 0x1f ;  /* 0x0e001f00490a7f89 */ /* 0x000e2400000e0000 */
[----:B0-----:R-:W-:-:S05]  /*1aa0*/  FMNMX.FTZ R10, R10, R73, !PT ;  /* 0x000000490a0a7209 */ /* 0x001fca0007810000 */
[----:B------:R-:W0:Y:S02]  /*1ab0*/  SHFL.BFLY PT, R11, R10, 0x8, 0x1f ;  /* 0x0d001f000a0b7f89 */ /* 0x000e2400000e0000 */
[----:B0-----:R-:W-:-:S05]  /*1ac0*/  FMNMX.FTZ R11, R10, R11, !PT ;  /* 0x0000000b0a0b7209 */ /* 0x001fca0007810000 */
[----:B------:R-:W0:Y:S02]  /*1ad0*/  SHFL.BFLY PT, R12, R11, 0x4, 0x1f ;  /* 0x0c801f000b0c7f89 */ /* 0x000e2400000e0000 */
[----:B0-----:R-:W-:-:S05]  /*1ae0*/  FMNMX.FTZ R12, R11, R12, !PT ;  /* 0x0000000c0b0c7209 */ /* 0x001fca0007810000 */
[----:B------:R0:W1:Y:S02]  /*1af0*/  SHFL.BFLY PT, R13, R12, 0x2, 0x1f ;  /* 0x0c401f000c0d7f89 */ /* 0x00006400000e0000 */
.L_x_22375:
[----:B------:R-:W-:Y:S01]  /*1b00*/  IADD3 R10, PT, PT, R8, 0x100, RZ ;  /* 0x00000100080a7810 */ /* 0x000fe20007ffe0ff */
[----:B------:R-:W-:Y:S05]  /*1b10*/  WARPSYNC.ALL ;  /* 0x0000000000007948 */ /* 0x000fea0003800000 */
[----:B------:R-:W-:Y:S02]  /*1b20*/  ISETP.NE.AND P3, PT, R2, RZ, PT ;  /* 0x000000ff0200720c */ /* 0x000fe40003f65270 */
[----:B------:R-:W-:Y:S02]  /*1b30*/  LEA R15, R7, R10, 0x18 ;  /* 0x0000000a070f7211 */ /* 0x000fe400078ec0ff */
[----:B01----:R-:W-:-:S03]  /*1b40*/  FMNMX.FTZ R12, R12, R13, !PT ;  /* 0x0000000d0c0c7209 */ /* 0x003fc60007810000 */
[----:B------:R-:W-:-:S06]  /*1b50*/  IMAD R11, R0, 0x4, R15 ;  /* 0x00000004000b7824 */ /* 0x000fcc00078e020f */
[----:B------:R0:W-:Y:S01]  /*1b60*/  @!P3 STS [R11], R12 ;  /* 0x0000000c0b00b388 */ /* 0x0001e20000000800 */
        /* <DEDUP_REMOVED lines=32> */
.L_x_22322:
        /* <DEDUP_REMOVED lines=11> */
.L_x_22321:
[----:B------:R-:W-:Y:S05]  /*1e20*/  BSYNC.RECONVERGENT B1 ;  /* 0x0000000000017941 */ /* 0x000fea0003800200 */
.L_x_22320:
        /* <DEDUP_REMOVED lines=12> */
.L_x_22325:
        /* <DEDUP_REMOVED lines=100> */
.L_x_22324:
[----:B------:R-:W-:Y:S05]  /*2530*/  BSYNC.RECONVERGENT B1 ;  /* 0x0000000000017941 */ /* 0x000fea0003800200 */
.L_x_22323:
        /* <DEDUP_REMOVED lines=55> */
.L_x_22327:
[----:B------:R-:W-:Y:S05]  /*28b0*/  BSYNC.RECONVERGENT B1 ;  /* 0x0000000000017941 */ /* 0x000fea0003800200 */
.L_x_22326:
        /* <DEDUP_REMOVED lines=26> */
.L_x_22319:
[----:B------:R-:W-:Y:S05]  /*2a60*/  BSYNC.RECONVERGENT B0 ;  /* 0x0000000000007941 */ /* 0x000fea0003800200 */
.L_x_22318:
        /* <DEDUP_REMOVED lines=38> */
[----:B------:R-:W-:Y:S01]  /*2cd0*/  LEA R14, R4, R17, 0x2 ;  /* 0x00000011040e7211 */ /* 0x000fe200078e10ff */
[----:B------:R-:W-:-:S07]  /*2ce0*/  IMAD.IADD R12, R11, 0x1, R4 ;  /* 0x000000010b0c7824 */ /* 0x000fce00078e0204 */
.L_x_22332:
[----:B------:R-:W1:Y:S01]  /*2cf0*/  LDS R11, [R14] ;  /* 0x000000000e0b7984 */ /* 0x000e620000000800 */
[----:B------:R-:W-:-:S04]  /*2d00*/  IADD3 R15, PT, PT, R15, 0x1, RZ ;  /* 0x000000010f0f7810 */ /* 0x000fc80007ffe0ff */
[----:B------:R-:W-:Y:S01]  /*2d10*/  ISETP.NE.AND P0, PT, R15, RZ, PT ;  /* 0x000000ff0f00720c */ /* 0x000fe20003f05270 */
[----:B-1----:R-:W-:-:S05]  /*2d20*/  FMUL.FTZ R11, R11, R6 ;  /* 0x000000060b0b7220 */ /* 0x002fca0000410000 */
[----:B------:R1:W-:Y:S02]  /*2d30*/  STS [R14], R11 ;  /* 0x0000000b0e007388 */ /* 0x0003e40000000800 */
[----:B-1----:R-:W-:-:S05]  /*2d40*/  IADD3 R14, PT, PT, R14, 0x200, RZ ;  /* 0x000002000e0e7810 */ /* 0x002fca0007ffe0ff */
[----:B------:R-:W-:Y:S05]  /*2d50*/  @P0 BRA `(.L_x_22332) ;  /* 0xfffffffc00e40947 */ /* 0x000fea000383ffff */
.L_x_22331:
[----:B------:R-:W-:Y:S05]  /*2d60*/  BSYNC.RECONVERGENT B1 ;  /* 0x0000000000017941 */ /* 0x000fea0003800200 */
.L_x_22330:
        /* <DEDUP_REMOVED lines=12> */
.L_x_22335:
        /* <DEDUP_REMOVED lines=52> */
.L_x_22334:
[----:B------:R-:W-:Y:S05]  /*3170*/  BSYNC.RECONVERGENT B1 ;  /* 0x0000000000017941 */ /* 0x000fea0003800200 */
.L_x_22333:
        /* <DEDUP_REMOVED lines=31> */
.L_x_22337:
[----:B------:R-:W-:Y:S05]  /*3370*/  BSYNC.RECONVERGENT B1 ;  /* 0x0000000000017941 */ /* 0x000fea0003800200 */
.L_x_22336:
        /* <DEDUP_REMOVED lines=14> */
.L_x_22329:
[----:B------:R-:W-:Y:S05]  /*3460*/  BSYNC.RECONVERGENT B0 ;  /* 0x0000000000007941 */ /* 0x000fea0003800200 */
.L_x_22328:
[----:B------:R-:W-:Y:S01]  /*3470*/  BAR.SYNC.DEFER_BLOCKING 0x0 ;  /* 0x0000000000007b1d */ /* 0x000fe20000010000 */
[----:B------:R-:W-:Y:S02]  /*3480*/  ISETP.NE.AND P0, PT, R4, RZ, PT ;  /* 0x000000ff0400720c */ /* 0x000fe40003f05270 */
[----:B------:R-:W-:-:S03]  /*3490*/  MOV R5, UR14 ;  /* 0x0000000e00057c02 */ /* 0x000fc60008000f00 */
        /* <DEDUP_REMOVED lines=18> */
[----:B------:R-:W-:Y:S02]  /*35c0*/  MOV R15, UR7 ;  /* 0x00000007000f7c02 */ /* 0x000fe40008000f00 */
[----:B------:R-:W-:-:S03]  /*35d0*/  IMAD.U32 R17, RZ, RZ, UR5 ;  /* 0x00000005ff117e24 */ /* 0x000fc6000f8e00ff */
[----:B------:R0:W-:Y:S04]  /*35e0*/  STG.E desc[UR12][R14.64], R10 ;  /* 0x0000000a0e007986 */ /* 0x0001e8000c10190c */
[----:B-1----:R0:W-:Y:S02]  /*35f0*/  STG.E desc[UR12][R16.64], R13 ;  /* 0x0000000d10007986 */ /* 0x0021e4000c10190c */
.L_x_22339:
[----:B---34-:R-:W-:Y:S05]  /*3600*/  BSYNC.RECONVERGENT B0 ;  /* 0x0000000000007941 */ /* 0x018fea0003800200 */
.L_x_22338:
[----:B------:R-:W-:Y:S01]  /*3610*/  ISETP.GE.U32.AND P0, PT, R36, R3, PT ;  /* 0x000000032400720c */ /* 0x000fe20003f06070 */
[----:B------:R-:W-:Y:S01]  /*3620*/  BSSY.RECONVERGENT B0, `(.L_x_22340) ;  /* 0x000018f000007945 */ /* 0x000fe20003800200 */
[----:B------:R-:W-:Y:S01]  /*3630*/  HFMA2 R42, -RZ, RZ, 0, 0 ;  /* 0x00000000ff2a7431 */ /* 0x000fe200000001ff */
[----:B------:R-:W-:Y:S01]  /*3640*/  CS2R R40, SRZ ;  /* 0x0000000000287805 */ /* 0x000fe2000001ff00 */
[----:B-12---:R-:W-:Y:S01]  /*3650*/  HFMA2 R6, -RZ, RZ, 0, 0 ;  /* 0x00000000ff067431 */ /* 0x006fe200000001ff */
[----:B------:R-:W-:Y:S02]  /*3660*/  CS2R R38, SRZ ;  /* 0x0000000000267805 */ /* 0x000fe4000001ff00 */
[----:B------:R-:W-:Y:S01]  /*3670*/  MOV R37, RZ ;  /* 0x000000ff00257202 */ /* 0x000fe20000000f00 */
[----:B------:R-:W-:-:S05]  /*3680*/  IMAD.MOV.U32 R5, RZ, RZ, RZ ;  /* 0x000000ffff057224 */ /* 0x000fca00078e00ff */
[----:B------:R-:W-:Y:S05]  /*3690*/  @P0 BRA `(.L_x_22341) ;  /* 0x00000018001c0947 */ /* 0x000fea0003800000 */
[----:B------:R-:W1:Y:S01]  /*36a0*/  LDCU UR4, c[0x0][0x3c8] ;  /* 0x00007900ff0477ac */ /* 0x000e620008000800 */
[----:B0-----:R-:W-:Y:S01]  /*36b0*/  IMAD.WIDE.U32 R10, R36, 0x4, RZ ;  /* 0x00000004240a7825 */ /* 0x001fe200078e00ff */
[----:B------:R-:W-:Y:S02]  /*36c0*/  IADD3 R8, PT, PT, R8, 0x120, RZ ;  /* 0x0000012008087810 */ /* 0x000fe40007ffe0ff */
[----:B------:R-:W-:Y:S01]  /*36d0*/  CS2R R40, SRZ ;  /* 0x0000000000287805 */ /* 0x000fe2000001ff00 */
[----:B------:R-:W0:Y:S01]  /*36e0*/  LDCU.64 UR6, c[0x0][0x3b8] ;  /* 0x00007700ff0677ac */ /* 0x000e220008000a00 */
[C---:B------:R-:W-:Y:S01]  /*36f0*/  IMAD.SHL.U32 R6, R4.reuse, 0x20, RZ ;  /* 0x0000002004067824 */ /* 0x040fe200078e00ff */
[----:B------:R-:W-:Y:S02]  /*3700*/  SHF.L.U32 R43, R4, 0x3, RZ ;  /* 0x00000003042b7819 */ /* 0x000fe400000006ff */
[----:B------:R-:W-:Y:S02]  /*3710*/  CS2R R38, SRZ ;  /* 0x0000000000267805 */ /* 0x000fe4000001ff00 */
[----:B------:R-:W-:-:S02]  /*3720*/  LEA R8, R7, R8, 0x18 ;  /* 0x0000000807087211 */ /* 0x000fc400078ec0ff */
[C---:B------:R-:W-:Y:S02]  /*3730*/  LOP3.LUT R7, R43.reuse, 0x8, RZ, 0xc0, !PT ;  /* 0x000000082b077812 */ /* 0x040fe400078ec0ff */
[----:B------:R-:W-:Y:S01]  /*3740*/  IADD3 R34, PT, PT, -R34, R36, RZ ;  /* 0x0000002422227210 */ /* 0x000fe20007ffe1ff */
[----:B------:R-:W-:Y:S01]  /*3750*/  VIADD R36, R36, 0x1 ;  /* 0x0000000124247836 */ /* 0x000fe20000000000 */
[----:B------:R-:W-:Y:S02]  /*3760*/  MOV R42, RZ ;  /* 0x000000ff002a7202 */ /* 0x000fe40000000f00 */
[----:B------:R-:W-:Y:S01]  /*3770*/  MOV R37, RZ ;  /* 0x000000ff00257202 */ /* 0x000fe20000000f00 */
[----:B-1----:R-:W-:Y:S01]  /*3780*/  UIMAD UR4, UR11, UR4, URZ ;  /* 0x000000040b0472a4 */ /* 0x002fe2000f8e02ff */
[----:B------:R-:W-:-:S05]  /*3790*/  LOP3.LUT R43, R43, 0xf8, RZ, 0xc0, !PT ;  /* 0x000000f82b2b7812 */ /* 0x000fca00078ec0ff */
[----:B------:R-:W-:-:S05]  /*37a0*/  MOV R5, UR4 ;  /* 0x0000000400057c02 */ /* 0x000fca0008000f00 */
[----:B------:R-:W1:Y:S01]  /*37b0*/  LDCU UR4, c[0x0][0x3e0] ;  /* 0x00007c00ff0477ac */ /* 0x000e620008000800 */
[----:B------:R-:W-:Y:S01]  /*37c0*/  IMAD.WIDE R10, R5, 0x4, R10 ;  /* 0x00000004050a7825 */ /* 0x000fe200078e020a */
[----:B------:R-:W-:-:S03]  /*37d0*/  LOP3.LUT R5, R6, 0x20, RZ, 0xe2, !PT ;  /* 0x0000002006057812 */ /* 0x000fc600078ee2ff */
[C---:B------:R-:W-:Y:S01]  /*37e0*/  IMAD R6, R0.reuse, 0x10, R9 ;  /* 0x0000001000067824 */ /* 0x040fe200078e0209 */
[----:B------:R-:W-:Y:S02]  /*37f0*/  LEA R5, R0, R5, 0x6 ;  /* 0x0000000500057211 */ /* 0x000fe400078e30ff */
[----:B0-----:R-:W-:Y:S02]  /*3800*/  IADD3 R32, P0, PT, R10, UR6, RZ ;  /* 0x000000060a207c10 */ /* 0x001fe4000ff1e0ff */
[----:B------:R-:W-:Y:S02]  /*3810*/  IADD3 R7, PT, PT, R6, 0x3, R7 ;  /* 0x0000000306077810 */ /* 0x000fe40007ffe007 */
[----:B------:R-:W-:Y:S01]  /*3820*/  IADD3 R33, PT, PT, R5, 0x10, R8 ;  /* 0x0000001005217810 */ /* 0x000fe20007ffe008 */
[----:B------:R-:W-:Y:S01]  /*3830*/  IMAD.MOV.U32 R5, RZ, RZ, RZ ;  /* 0x000000ffff057224 */ /* 0x000fe200078e00ff */
[----:B------:R-:W-:Y:S02]  /*3840*/  IADD3.X R35, PT, PT, R11, UR7, RZ, P0, !PT ;  /* 0x000000070b237c10 */ /* 0x000fe400087fe4ff */
[----:B------:R-:W-:Y:S01]  /*3850*/  MOV R6, RZ ;  /* 0x000000ff00067202 */ /* 0x000fe20000000f00 */
[----:B-1----:R-:W-:-:S05]  /*3860*/  IMAD R66, R66, UR4, RZ ;  /* 0x0000000442427c24 */ /* 0x002fca000f8e02ff */
[----:B------:R-:W-:-:S07]  /*3870*/  SHF.R.S32.HI R67, RZ, 0x1f, R66 ;  /* 0x0000001fff437819 */ /* 0x000fce0000011442 */
.L_x_22358:
[----:B------:R-:W-:Y:S01]  /*3880*/  MOV R28, R32 ;  /* 0x00000020001c7202 */ /* 0x000fe20000000f00 */
[----:B------:R-:W-:Y:S01]  /*3890*/  IMAD.MOV.U32 R29, RZ, RZ, R35 ;  /* 0x000000ffff1d7224 */ /* 0x000fe200078e0023 */
[----:B0-----:R-:W0:Y:S04]  /*38a0*/  LDS.128 R24, [R33+-0x10] ;  /* 0xfffff00021187984 */ /* 0x001e280000000c00 */
[----:B--2---:R-:W2:Y:S04]  /*38b0*/  LDG.E.CONSTANT R9, desc[UR12][R28.64] ;  /* 0x0000000c1c097981 */ /* 0x004ea8000c1e9900 */
[----:B-1----:R1:W3:Y:S01]  /*38c0*/  LDS.128 R20, [R33] ;  /* 0x0000000021147984 */ /* 0x0022e20000000c00 */
[----:B0-----:R-:W-:-:S02]  /*38d0*/  F2FP.F16.F32.PACK_AB R44, R27, R26 ;  /* 0x0000001a1b2c723e */ /* 0x001fc400000000ff */
[----:B------:R-:W-:Y:S01]  /*38e0*/  F2FP.F16.F32.PACK_AB R47, R25, R24 ;  /* 0x00000018192f723e */ /* 0x000fe200000000ff */
[----:B--2---:R-:W-:-:S03]  /*38f0*/  IMAD.WIDE R8, R9, UR19, R66 ;  /* 0x0000001309087c25 */ /* 0x004fc6000f8e0242 */
[----:B------:R-:W-:-:S04]  /*3900*/  IADD3 R8, P0, PT, R43, R8, RZ ;  /* 0x000000082b087210 */ /* 0x000fc80007f1e0ff */
[----:B------:R-:W-:Y:S02]  /*3910*/  IADD3.X R9, PT, PT, RZ, R9, RZ, P0, !PT ;  /* 0x00000009ff097210 */ /* 0x000fe400007fe4ff */
[----:B------:R-:W-:-:S04]  /*3920*/  LEA R50, P0, R8, UR20, 0x1 ;  /* 0x0000001408327c11 */ /* 0x000fc8000f8008ff */
[----:B------:R-:W-:-:S05]  /*3930*/  LEA.HI.X R51, R8, UR21, R9, 0x1, P0 ;  /* 0x0000001508337c11 */ /* 0x000fca00080f0c09 */
[----:B-----5:R1:W5:Y:S04]  /*3940*/  LDG.E.128.CONSTANT R8, desc[UR12][R50.64+0x800] ;  /* 0x0008000c32087981 */ /* 0x020368000c1e9d00 */
[----:B------:R1:W5:Y:S04]  /*3950*/  LDG.E.128.CONSTANT R12, desc[UR12][R50.64+0xa00] ;  /* 0x000a000c320c7981 */ /* 0x000368000c1e9d00 */
[----:B------:R1:W5:Y:S01]  /*3960*/  LDG.E.128.CONSTANT R16, desc[UR12][R50.64+0xc00] ;  /* 0x000c000c32107981 */ /* 0x000362000c1e9d00 */
[----:B------:R-:W-:Y:S02]  /*3970*/  ISETP.NE.AND P0, PT, R34, -0x1, PT ;  /* 0xffffffff2200780c */ /* 0x000fe40003f05270 */
[----:B------:R-:W-:Y:S01]  /*3980*/  IADD3 R45, PT, PT, R7, -0x3, RZ ;  /* 0xfffffffd072d7810 */ /* 0x000fe20007ffe0ff */
[----:B------:R1:W5:Y:S01]  /*3990*/  LDG.E.128.CONSTANT R24, desc[UR12][R50.64] ;  /* 0x0000000c32187981 */ /* 0x000362000c1e9d00 */
[----:B------:R-:W-:Y:S09]  /*39a0*/  BSSY.RECONVERGENT B1, `(.L_x_22342) ;  /* 0x0000020000017945 */ /* 0x000ff20003800200 */
[----:B-1-3--:R-:W-:Y:S05]  /*39b0*/  @P0 BRA `(.L_x_22343) ;  /* 0x0000000000780947 */ /* 0x00afea0003800000 */
[C---:B------:R-:W-:Y:S01]  /*39c0*/  VIADD R28, R7.reuse, 0xffffffff ;  /* 0xffffffff071c7836 */ /* 0x040fe20000000000 */
[----:B------:R-:W-:Y:S02]  /*39d0*/  IADD3 R29, PT, PT, R7, 0x1, RZ ;  /* 0x00000001071d7810 */ /* 0x000fe40007ffe0ff */
[----:B-----5:R-:W-:Y:S02]  /*39e0*/  PRMT R30, R25, 0x7632, R30 ;  /* 0x00007632191e7816 */ /* 0x020fe4000000001e */
[----:B------:R-:W-:Y:S02]  /*39f0*/  ISETP.GE.AND P6, PT, R28, UR16, PT ;  /* 0x000000101c007c0c */ /* 0x000fe4000bfc6270 */
[----:B------:R-:W-:Y:S01]  /*3a00*/  ISETP.GE.AND P1, PT, R29, UR16, PT ;  /* 0x000000101d007c0c */ /* 0x000fe2000bf26270 */
[C---:B------:R-:W-:Y:S01]  /*3a10*/  VIADD R29, R7.reuse, 0x3 ;  /* 0x00000003071d7836 */ /* 0x040fe20000000000 */
[----:B------:R-:W-:Y:S02]  /*3a20*/  IADD3 R28, PT, PT, R7, 0x2, RZ ;  /* 0x00000002071c7810 */ /* 0x000fe40007ffe0ff */
[----:B------:R-:W-:-:S02]  /*3a30*/  SEL R25, R25, RZ, !P6 ;  /* 0x000000ff19197207 */ /* 0x000fc40007000000 */
        /* <DEDUP_REMOVED lines=22> */
.L_x_22343:
[----:B------:R-:W-:Y:S05]  /*3ba0*/  BSYNC.RECONVERGENT B1 ;  /* 0x0000000000017941 */ /* 0x000fea0003800200 */
.L_x_22342:
[----:B-----5:R-:W-:Y:S01]  /*3bb0*/  HMUL2 R25, R44, R25 ;  /* 0x000000192c197232 */ /* 0x020fe20000000000 */
[----:B------:R-:W-:Y:S02]  /*3bc0*/  F2FP.F16.F32.PACK_AB R49, R21, R20 ;  /* 0x000000141531723e */ /* 0x000fe400000000ff */
[----:B------:R-:W-:Y:S01]  /*3bd0*/  F2FP.F16.F32.PACK_AB R46, R23, R22 ;  /* 0x00000016172e723e */ /* 0x000fe200000000ff */
[----:B------:R-:W-:-:S04]  /*3be0*/  HFMA2 R25, R47, R24, R25 ;  /* 0x000000182f197231 */ /* 0x000fc80000000019 */
[----:B------:R-:W-:-:S04]  /*3bf0*/  HFMA2 R23, R49, R26, R25 ;  /* 0x0000001a31177231 */ /* 0x000fc80000000019 */
[----:B------:R-:W-:Y:S02]  /*3c00*/  HFMA2 R27, R46, R27, R23 ;  /* 0x0000001b2e1b7231 */ /* 0x000fe40000000017 */
[----:B------:R0:W5:Y:S01]  /*3c10*/  LDG.E.128.CONSTANT R20, desc[UR12][R50.64+0x200] ;  /* 0x0002000c32147981 */ /* 0x000162000c1e9d00 */
[----:B------:R-:W-:Y:S04]  /*3c20*/  BSSY.RECONVERGENT B1, `(.L_x_22344) ;  /* 0x0000020000017945 */ /* 0x000fe80003800200 */
[----:B------:R-:W-:Y:S05]  /*3c30*/  @P0 BRA `(.L_x_22345) ;  /* 0x0000000000780947 */ /* 0x000fea0003800000 */
[C---:B------:R-:W-:Y:S01]  /*3c40*/  IADD3 R25, PT, PT, R7.reuse, 0x1, RZ ;  /* 0x0000000107197810 */ /* 0x040fe20007ffe0ff */
[----:B------:R-:W-:Y:S01]  /*3c50*/  VIADD R24, R7, 0xffffffff ;  /* 0xffffffff07187836 */ /* 0x000fe20000000000 */
[----:B-----5:R-:W-:Y:S02]  /*3c60*/  PRMT R28, R22, 0x7632, R28 ;  /* 0x00007632161c7816 */ /* 0x020fe4000000001c */
[----:B------:R-:W-:Y:S01]  /*3c70*/  ISETP.GE.AND P1, PT, R25, UR16, PT ;  /* 0x0000001019007c0c */ /* 0x000fe2000bf26270 */
[C---:B------:R-:W-:Y:S01]  /*3c80*/  VIADD R25, R7.reuse, 0x3 ;  /* 0x0000000307197836 */ /* 0x040fe20000000000 */
[----:B------:R-:W-:Y:S02]  /*3c90*/  ISETP.GE.AND P6, PT, R24, UR16, PT ;  /* 0x0000001018007c0c */ /* 0x000fe4000bfc6270 */
[----:B------:R-:W-:Y:S02]  /*3ca0*/  IADD3 R24, PT, PT, R7, 0x2, RZ ;  /* 0x0000000207187810 */ /* 0x000fe40007ffe0ff */
[----:B------:R-:W-:-:S02]  /*3cb0*/  ISETP.GE.AND P3, PT, R25, UR16, PT ;  /* 0x0000001019007c0c */ /* 0x000fc4000bf66270 */
[C---:B------:R-:W-:Y:S02]  /*3cc0*/  IADD3 R25, PT, PT, R7.reuse, 0x4, RZ ;  /* 0x0000000407197810 */ /* 0x040fe40007ffe0ff */
[----:B------:R-:W-:Y:S02]  /*3cd0*/  ISETP.GE.AND P2, PT, R24, UR16, PT ;  /* 0x0000001018007c0c */ /* 0x000fe4000bf46270 */
[----:B------:R-:W-:Y:S02]  /*3ce0*/  IADD3 R24, PT, PT, R7, -0x2, RZ ;  /* 0xfffffffe07187810 */ /* 0x000fe40007ffe0ff */
[----:B------:R-:W-:Y:S02]  /*3cf0*/  ISETP.GE.AND P4, PT, R25, UR16, PT ;  /* 0x0000001019007c0c */ /* 0x000fe4000bf86270 */
[----:B------:R-:W-:Y:S02]  /*3d00*/  PRMT R25, R21, 0x7632, R25 ;  /* 0x0000763215197816 */ /* 0x000fe40000000019 */
[----:B------:R-:W-:-:S02]  /*3d10*/  SEL R22, R22, RZ, !P1 ;  /* 0x000000ff16167207 */ /* 0x000fc40004800000 */
        /* <DEDUP_REMOVED lines=16> */
.L_x_22345:
[----:B------:R-:W-:Y:S05]  /*3e20*/  BSYNC.RECONVERGENT B1 ;  /* 0x0000000000017941 */ /* 0x000fea0003800200 */
.L_x_22344:
[----:B-----5:R-:W-:Y:S02]  /*3e30*/  HMUL2 R21, R44, R21 ;  /* 0x000000152c157232 */ /* 0x020fe40000000000 */
[----:B------:R-:W-:Y:S02]  /*3e40*/  HADD2.F32 R29, -RZ, R27.H0_H0 ;  /* 0x2000001bff1d7230 */ /* 0x000fe40000004100 */
[----:B------:R-:W-:Y:S02]  /*3e50*/  HFMA2 R21, R47, R20, R21 ;  /* 0x000000142f157231 */ /* 0x000fe40000000015 */
[----:B------:R-:W-:Y:S02]  /*3e60*/  HADD2.F32 R20, -RZ, R27.H1_H1 ;  /* 0x3000001bff147230 */ /* 0x000fe40000004100 */
[----:B------:R-:W-:-:S03]  /*3e70*/  HFMA2 R21, R49, R22, R21 ;  /* 0x0000001631157231 */ /* 0x000fc60000000015 */
[----:B------:R-:W-:Y:S01]  /*3e80*/  FADD.FTZ R29, R29, R20 ;  /* 0x000000141d1d7221 */ /* 0x000fe20000010000 */
[----:B------:R-:W-:Y:S02]  /*3e90*/  HFMA2 R28, R46, R23, R21 ;  /* 0x000000172e1c7231 */ /* 0x000fe40000000015 */
[----:B------:R1:W5:Y:S01]  /*3ea0*/  LDG.E.128.CONSTANT R20, desc[UR12][R50.64+0x400] ;  /* 0x0004000c32147981 */ /* 0x000362000c1e9d00 */
[----:B------:R-:W-:Y:S04]  /*3eb0*/  BSSY.RECONVERGENT B1, `(.L_x_22346) ;  /* 0x0000020000017945 */ /* 0x000fe80003800200 */
[----:B------:R-:W-:Y:S05]  /*3ec0*/  @P0 BRA `(.L_x_22347) ;  /* 0x0000000000780947 */ /* 0x000fea0003800000 */
        /* <DEDUP_REMOVED lines=30> */
.L_x_22347:
[----:B------:R-:W-:Y:S05]  /*40b0*/  BSYNC.RECONVERGENT B1 ;  /* 0x0000000000017941 */ /* 0x000fea0003800200 */
.L_x_22346:
[----:B------:R-:W-:Y:S01]  /*40c0*/  FADD.FTZ R42, R29, R42 ;  /* 0x0000002a1d2a7221 */ /* 0x000fe20000010000 */
[--C-:B------:R-:W-:Y:S01]  /*40d0*/  HADD2.F32 R29, -RZ, R28.reuse.H0_H0 ;  /* 0x2000001cff1d7230 */ /* 0x100fe20000004100 */
[----:B------:R2:W5:Y:S01]  /*40e0*/  LDG.E.128.CONSTANT R24, desc[UR12][R50.64+0xe00] ;  /* 0x000e000c32187981 */ /* 0x000562000c1e9d00 */
[----:B------:R-:W-:Y:S02]  /*40f0*/  HADD2.F32 R28, -RZ, R28.H1_H1 ;  /* 0x3000001cff1c7230 */ /* 0x000fe40000004100 */
[----:B-----5:R-:W-:-:S03]  /*4100*/  HMUL2 R21, R44, R21 ;  /* 0x000000152c157232 */ /* 0x020fc60000000000 */
[----:B------:R-:W-:Y:S02]  /*4110*/  FADD.FTZ R48, R29, R28 ;  /* 0x0000001c1d307221 */ /* 0x000fe40000010000 */
[----:B------:R2:W5:Y:S01]  /*4120*/  LDG.E.128.CONSTANT R28, desc[UR12][R50.64+0x600] ;  /* 0x0006000c321c7981 */ /* 0x000562000c1e9d00 */
[----:B------:R-:W-:Y:S01]  /*4130*/  HFMA2 R20, R47, R20, R21 ;  /* 0x000000142f147231 */ /* 0x000fe20000000015 */
[----:B------:R-:W-:Y:S01]  /*4140*/  BSSY.RECONVERGENT B1, `(.L_x_22348) ;  /* 0x0000022000017945 */ /* 0x000fe20003800200 */
[----:B------:R-:W-:Y:S02]  /*4150*/  FADD.FTZ R41, R48, R41 ;  /* 0x0000002930297221 */ /* 0x000fe40000010000 */
        /* <DEDUP_REMOVED lines=32> */
.L_x_22349:
[----:B------:R-:W-:Y:S05]  /*4360*/  BSYNC.RECONVERGENT B1 ;  /* 0x0000000000017941 */ /* 0x000fea0003800200 */
.L_x_22348:
[----:B-----5:R-:W-:Y:S01]  /*4370*/  HMUL2 R29, R44, R29 ;  /* 0x0000001d2c1d7232 */ /* 0x020fe20000000000 */
[----:B------:R-:W-:Y:S01]  /*4380*/  BSSY.RECONVERGENT B1, `(.L_x_22350) ;  /* 0x0000022000017945 */ /* 0x000fe20003800200 */
[----:B------:R-:W-:Y:S02]  /*4390*/  HFMA2 R23, R46, R23, R20 ;  /* 0x000000172e177231 */ /* 0x000fe40000000014 */
[----:B------:R-:W-:Y:S01]  /*43a0*/  HFMA2 R28, R47, R28, R29 ;  /* 0x0000001c2f1c7231 */ /* 0x000fe2000000001d */
[----:B------:R-:W-:Y:S06]  /*43b0*/  @P0 BRA `(.L_x_22351) ;  /* 0x0000000000780947 */ /* 0x000fec0003800000 */
[C---:B------:R-:W-:Y:S02]  /*43c0*/  IADD3 R21, PT, PT, R7.reuse, 0x1, RZ ;  /* 0x0000000107157810 */ /* 0x040fe40007ffe0ff */
[----:B------:R-:W-:Y:S02]  /*43d0*/  IADD3 R20, PT, PT, R7, -0x1, RZ ;  /* 0xffffffff07147810 */ /* 0x000fe40007ffe0ff */
        /* <DEDUP_REMOVED lines=10> */
[----:B------:R-:W-:-:S02]  /*4480*/  PRMT R21, R10, 0x7632, R21 ;  /* 0x000076320a157816 */ /* 0x000fc40000000015 */
[----:B------:R-:W-:Y:S02]  /*4490*/  ISETP.GE.AND P5, PT, R20, UR16, PT ;  /* 0x0000001014007c0c */ /* 0x000fe4000bfa6270 */
[----:B------:R-:W-:Y:S02]  /*44a0*/  SEL R9, R9, RZ, !P6 ;  /* 0x000000ff09097207 */ /* 0x000fe40007000000 */
        /* <DEDUP_REMOVED lines=15> */
.L_x_22351:
[----:B------:R-:W-:Y:S05]  /*45a0*/  BSYNC.RECONVERGENT B1 ;  /* 0x0000000000017941 */ /* 0x000fea0003800200 */
.L_x_22350:
[----:B------:R-:W-:Y:S01]  /*45b0*/  BSSY.RECONVERGENT B1, `(.L_x_22352) ;  /* 0x0000021000017945 */ /* 0x000fe20003800200 */
[----:B------:R-:W-:-:S03]  /*45c0*/  HMUL2 R9, R44, R9 ;  /* 0x000000092c097232 */ /* 0x000fc60000000000 */
[----:B------:R-:W-:Y:S05]  /*45d0*/  @P0 BRA `(.L_x_22353) ;  /* 0x0000000000780947 */ /* 0x000fea0003800000 */
[C---:B------:R-:W-:Y:S01]  /*45e0*/  VIADD R21, R7.reuse, 0x1 ;  /* 0x0000000107157836 */ /* 0x040fe20000000000 */
[----:B------:R-:W-:Y:S02]  /*45f0*/  IADD3 R20, PT, PT, R7, -0x1, RZ ;  /* 0xffffffff07147810 */ /* 0x000fe40007ffe0ff */
[----:B------:R-:W-:Y:S02]  /*4600*/  PRMT R22, R13, 0x7632, R22 ;  /* 0x000076320d167816 */ /* 0x000fe40000000016 */
        /* <DEDUP_REMOVED lines=27> */
.L_x_22353:
[----:B------:R-:W-:Y:S05]  /*47c0*/  BSYNC.RECONVERGENT B1 ;  /* 0x0000000000017941 */ /* 0x000fea0003800200 */
.L_x_22352:
[----:B------:R-:W-:Y:S01]  /*47d0*/  BSSY.RECONVERGENT B1, `(.L_x_22354) ;  /* 0x0000021000017945 */ /* 0x000fe20003800200 */
[----:B------:R-:W-:-:S03]  /*47e0*/  HFMA2 R13, R44, R13, -RZ ;  /* 0x0000000d2c0d7231 */ /* 0x000fc600001000ff */
[----:B------:R-:W-:Y:S05]  /*47f0*/  @P0 BRA `(.L_x_22355) ;  /* 0x0000000000780947 */ /* 0x000fea0003800000 */
        /* <DEDUP_REMOVED lines=30> */
.L_x_22355:
[----:B------:R-:W-:Y:S05]  /*49e0*/  BSYNC.RECONVERGENT B1 ;  /* 0x0000000000017941 */ /* 0x000fea0003800200 */
.L_x_22354:
[----:B------:R-:W-:Y:S02]  /*49f0*/  HMUL2 R17, R44, R17 ;  /* 0x000000112c117232 */ /* 0x000fe40000000000 */
[C---:B------:R-:W-:Y:S02]  /*4a00*/  HFMA2 R13, R47.reuse, R12, R13 ;  /* 0x0000000c2f0d7231 */ /* 0x040fe4000000000d */
[----:B------:R-:W-:Y:S02]  /*4a10*/  HFMA2 R9, R47, R8, R9 ;  /* 0x000000082f097231 */ /* 0x000fe40000000009 */
[----:B------:R-:W-:Y:S02]  /*4a20*/  HFMA2 R28, R49, R30, R28 ;  /* 0x0000001e311c7231 */ /* 0x000fe4000000001c */
[----:B------:R-:W-:Y:S02]  /*4a30*/  HFMA2 R17, R47, R16, R17 ;  /* 0x000000102f117231 */ /* 0x000fe40000000011 */
[----:B------:R-:W-:-:S02]  /*4a40*/  HADD2.F32 R8, -RZ, R23.H0_H0 ;  /* 0x20000017ff087230 */ /* 0x000fc40000004100 */
[C---:B------:R-:W-:Y:S02]  /*4a50*/  HFMA2 R9, R49.reuse, R10, R9 ;  /* 0x0000000a31097231 */ /* 0x040fe40000000009 */
[----:B------:R-:W-:Y:S02]  /*4a60*/  HADD2.F32 R23, -RZ, R23.H1_H1 ;  /* 0x30000017ff177230 */ /* 0x000fe40000004100 */
[C---:B------:R-:W-:Y:S02]  /*4a70*/  HFMA2 R17, R49.reuse, R18, R17 ;  /* 0x0000001231117231 */ /* 0x040fe40000000011 */
[----:B------:R-:W-:Y:S01]  /*4a80*/  HFMA2 R13, R49, R14, R13 ;  /* 0x0000000e310d7231 */ /* 0x000fe2000000000d */
[----:B------:R-:W-:Y:S01]  /*4a90*/  BSSY.RECONVERGENT B1, `(.L_x_22356) ;  /* 0x0000036000017945 */ /* 0x000fe20003800200 */
[C---:B------:R-:W-:Y:S02]  /*4aa0*/  HFMA2 R28, R46.reuse, R31, R28 ;  /* 0x0000001f2e1c7231 */ /* 0x040fe4000000001c */
[----:B------:R-:W-:Y:S01]  /*4ab0*/  FADD.FTZ R23, R8, R23 ;  /* 0x0000001708177221 */ /* 0x000fe20000010000 */
[----:B------:R-:W-:-:S02]  /*4ac0*/  HFMA2 R11, R46, R11, R9 ;  /* 0x0000000b2e0b7231 */ /* 0x000fc40000000009 */
[C---:B------:R-:W-:Y:S02]  /*4ad0*/  HFMA2 R17, R46.reuse, R19, R17 ;  /* 0x000000132e117231 */ /* 0x040fe40000000011 */
[----:B------:R-:W-:Y:S01]  /*4ae0*/  FADD.FTZ R40, R23, R40 ;  /* 0x0000002817287221 */ /* 0x000fe20000010000 */
[----:B------:R-:W-:Y:S02]  /*4af0*/  HFMA2 R13, R46, R15, R13 ;  /* 0x0000000f2e0d7231 */ /* 0x000fe4000000000d */
[----:B------:R-:W-:Y:S02]  /*4b00*/  HADD2.F32 R8, -RZ, R28.H0_H0 ;  /* 0x2000001cff087230 */ /* 0x000fe40000004100 */
[----:B------:R-:W-:Y:S02]  /*4b10*/  HADD2.F32 R10, -RZ, R11.H0_H0 ;  /* 0x2000000bff0a7230 */ /* 0x000fe40000004100 */
[----:B------:R-:W-:Y:S02]  /*4b20*/  HADD2.F32 R12, -RZ, R13.H0_H0 ;  /* 0x2000000dff0c7230 */ /* 0x000fe40000004100 */
[----:B------:R-:W-:-:S02]  /*4b30*/  HADD2.F32 R14, -RZ, R17.H0_H0 ;  /* 0x20000011ff0e7230 */ /* 0x000fc40000004100 */
[----:B------:R-:W-:Y:S02]  /*4b40*/  HADD2.F32 R9, -RZ, R28.H1_H1 ;  /* 0x3000001cff097230 */ /* 0x000fe40000004100 */
[----:B------:R-:W-:Y:S02]  /*4b50*/  HADD2.F32 R11, -RZ, R11.H1_H1 ;  /* 0x3000000bff0b7230 */ /* 0x000fe40000004100 */
[----:B------:R-:W-:Y:S02]  /*4b60*/  HADD2.F32 R13, -RZ, R13.H1_H1 ;  /* 0x3000000dff0d7230 */ /* 0x000fe40000004100 */
[----:B------:R-:W-:Y:S01]  /*4b70*/  FADD.FTZ R8, R8, R9 ;  /* 0x0000000908087221 */ /* 0x000fe20000010000 */
[----:B------:R-:W-:Y:S02]  /*4b80*/  HADD2.F32 R17, -RZ, R17.H1_H1 ;  /* 0x30000011ff117230 */ /* 0x000fe40000004100 */
[----:B------:R-:W-:Y:S01]  /*4b90*/  FADD.FTZ R11, R10, R11 ;  /* 0x0000000b0a0b7221 */ /* 0x000fe20000010000 */
[----:B------:R-:W-:Y:S01]  /*4ba0*/  FADD.FTZ R12, R12, R13 ;  /* 0x0000000d0c0c7221 */ /* 0x000fe20000010000 */
        /* <DEDUP_REMOVED lines=16> */
[C---:B------:R-:W-:Y:S02]  /*4cb0*/  PRMT R8, R24.reuse, 0x7632, R8 ;  /* 0x0000763218087816 */ /* 0x040fe40000000008 */
[----:B------:R-:W-:Y:S02]  /*4cc0*/  ISETP.GE.AND P4, PT, R9, UR16, PT ;  /* 0x0000001009007c0c */ /* 0x000fe4000bf86270 */
[----:B------:R-:W-:Y:S02]  /*4cd0*/  SEL R24, R24, RZ, !P6 ;  /* 0x000000ff18187207 */ /* 0x000fe40007000000 */
[----:B------:R-:W-:-:S02]  /*4ce0*/  ISETP.GE.AND P3, PT, R11, UR16, PT ;  /* 0x000000100b007c0c */ /* 0x000fc4000bf66270 */
        /* <DEDUP_REMOVED lines=16> */
.L_x_22357:
[----:B------:R-:W-:Y:S05]  /*4df0*/  BSYNC.RECONVERGENT B1 ;  /* 0x0000000000017941 */ /* 0x000fea0003800200 */
.L_x_22356:
[----:B------:R-:W-:Y:S01]  /*4e00*/  HMUL2 R12, R44, R25 ;  /* 0x000000192c0c7232 */ /* 0x000fe20000000000 */
[----:B------:R-:W-:Y:S01]  /*4e10*/  IADD3 R10, PT, PT, R36, 0x3, RZ ;  /* 0x00000003240a7810 */ /* 0x000fe20007ffe0ff */
[----:B------:R-:W-:Y:S01]  /*4e20*/  VIADD R7, R7, 0x40 ;  /* 0x0000004007077836 */ /* 0x000fe20000000000 */
        /* <DEDUP_REMOVED lines=14> */
.L_x_22341:
[----:B------:R-:W-:Y:S05]  /*4f10*/  BSYNC.RECONVERGENT B0 ;  /* 0x0000000000007941 */ /* 0x000fea0003800200 */
.L_x_22340:
[----:B------:R-:W3:Y:S01]  /*4f20*/  SHFL.BFLY PT, R3, R42, 0x1, 0x1f ;  /* 0x0c201f002a037f89 */ /* 0x000ee200000e0000 */
[C---:B0-----:R-:W-:Y:S01]  /*4f30*/  LOP3.LUT R13, R4.reuse, 0x1, RZ, 0xc0, !PT ;  /* 0x00000001040d7812 */ /* 0x041fe200078ec0ff */
[----:B------:R-:W-:Y:S02]  /*4f40*/  BSSY.RECONVERGENT B0, `(.L_x_22359) ;  /* 0x0000024000007945 */ /* 0x000fe40003800200 */
[----:B------:R-:W0:Y:S01]  /*4f50*/  SHFL.BFLY PT, R8, R41, 0x1, 0x1f ;  /* 0x0c201f0029087f89 */ /* 0x000e2200000e0000 */
[----:B------:R-:W-:Y:S02]  /*4f60*/  ISETP.NE.AND P3, PT, R13, RZ, PT ;  /* 0x000000ff0d00720c */ /* 0x000fe40003f65270 */
[----:B------:R-:W-:Y:S01]  /*4f70*/  LOP3.LUT R13, R4, 0x3c0, RZ, 0xc0, !PT ;  /* 0x000003c0040d7812 */ /* 0x000fe200078ec0ff */
[----:B------:R-:W4:Y:S03]  /*4f80*/  SHFL.BFLY PT, R7, R40, 0x1, 0x1f ;  /* 0x0c201f0028077f89 */ /* 0x000f2600000e0000 */
[----:B------:R-:W-:Y:S01]  /*4f90*/  ISETP.NE.OR P0, PT, R13, 0x40, P3 ;  /* 0x000000400d00780c */ /* 0x000fe20001f05670 */
[----:B------:R-:W1:Y:S04]  /*4fa0*/  SHFL.BFLY PT, R10, R39, 0x1, 0x1f ;  /* 0x0c201f00270a7f89 */ /* 0x000e6800000e0000 */
[----:B------:R-:W2:Y:S04]  /*4fb0*/  SHFL.BFLY PT, R9, R38, 0x1, 0x1f ;  /* 0x0c201f0026097f89 */ /* 0x000ea800000e0000 */
[----:B------:R-:W2:Y:S04]  /*4fc0*/  SHFL.BFLY PT, R12, R37, 0x1, 0x1f ;  /* 0x0c201f00250c7f89 */ /* 0x000ea800000e0000 */
[----:B------:R-:W2:Y:S01]  /*4fd0*/  SHFL.BFLY PT, R14, R5, 0x1, 0x1f ;  /* 0x0c201f00050e7f89 */ /* 0x000ea200000e0000 */
[----:B---3--:R-:W-:Y:S01]  /*4fe0*/  FADD.FTZ R42, R3, R42 ;  /* 0x0000002a032a7221 */ /* 0x008fe20000010000 */
[----:B------:R-:W-:-:S02]  /*4ff0*/  SHF.R.U32.HI R3, RZ, 0x1, R2 ;  /* 0x00000001ff037819 */ /* 0x000fc40000011602 */
[----:B------:R-:W3:Y:S01]  /*5000*/  SHFL.BFLY PT, R11, R6, 0x1, 0x1f ;  /* 0x0c201f00060b7f89 */ /* 0x000ee200000e0000 */
[----:B0-----:R-:W-:Y:S01]  /*5010*/  FADD.FTZ R41, R8, R41 ;  /* 0x0000002908297221 */ /* 0x001fe20000010000 */
[----:B------:R-:W-:Y:S01]  /*5020*/  LEA R0, R0, R3, 0x7 ;  /* 0x0000000300007211 */ /* 0x000fe200078e38ff */
[----:B------:R-:W-:Y:S01]  /*5030*/  BAR.SYNC.DEFER_BLOCKING 0x0 ;  /* 0x0000000000007b1d */ /* 0x000fe20000010000 */
[----:B----4-:R-:W-:Y:S01]  /*5040*/  FADD.FTZ R7, R7, R40 ;  /* 0x0000002807077221 */ /* 0x010fe20000010000 */
[----:B-1----:R-:W-:Y:S01]  /*5050*/  FADD.FTZ R10, R10, R39 ;  /* 0x000000270a0a7221 */ /* 0x002fe20000010000 */
[----:B--2---:R-:W-:Y:S01]  /*5060*/  FADD.FTZ R9, R9, R38 ;  /* 0x0000002609097221 */ /* 0x004fe20000010000 */
[----:B------:R-:W-:Y:S01]  /*5070*/  FADD.FTZ R12, R12, R37 ;  /* 0x000000250c0c7221 */ /* 0x000fe20000010000 */
        /* <DEDUP_REMOVED lines=16> */
.L_x_22360:
[----:B------:R-:W-:Y:S05]  /*5180*/  BSYNC.RECONVERGENT B0 ;  /* 0x0000000000007941 */ /* 0x000fea0003800200 */
.L_x_22359:
        /* <DEDUP_REMOVED lines=29> */
.L_x_22362:
[----:B------:R-:W-:Y:S05]  /*5360*/  BSYNC.RECONVERGENT B0 ;  /* 0x0000000000007941 */ /* 0x000fea0003800200 */
.L_x_22361:
        /* <DEDUP_REMOVED lines=12> */
.L_x_22364:
[----:B------:R-:W-:Y:S05]  /*5430*/  BSYNC.RECONVERGENT B0 ;  /* 0x0000000000007941 */ /* 0x000fea0003800200 */
.L_x_22363:
        /* <DEDUP_REMOVED lines=19> */
.L_x_22366:
[----:B------:R-:W-:Y:S05]  /*5570*/  BSYNC.RECONVERGENT B0 ;  /* 0x0000000000007941 */ /* 0x000fea0003800200 */
.L_x_22365:
[----:B------:R-:W-:Y:S06]  /*5580*/  BAR.SYNC.DEFER_BLOCKING 0x0 ;  /* 0x0000000000007b1d */ /* 0x000fec0000010000 */
[----:B------:R-:W-:Y:S05]  /*5590*/  @P4 EXIT ;  /* 0x000000000000494d */ /* 0x000fea0003800000 */
[----:B------:R-:W-:-:S04]  /*55a0*/  UIMAD UR4, UR11, UR18, UR15 ;  /* 0x000000120b0472a4 */ /* 0x000fc8000f8e020f */
[----:B------:R-:W-:Y:S01]  /*55b0*/  UIMAD UR4, UR4, UR17, URZ ;  /* 0x00000011040472a4 */ /* 0x000fe2000f8e02ff */
[----:B------:R-:W-:Y:S11]  /*55c0*/  @P3 EXIT ;  /* 0x000000000000394d */ /* 0x000ff60003800000 */
[----:B------:R-:W1:Y:S01]  /*55d0*/  LDCU.64 UR8, c[0x0][0x390] ;  /* 0x00007200ff0877ac */ /* 0x000e620008000a00 */
[--C-:B------:R-:W-:Y:S02]  /*55e0*/  SHF.R.U32.HI R0, RZ, 0x1, R4.reuse ;  /* 0x00000001ff007819 */ /* 0x100fe40000011604 */
        /* <DEDUP_REMOVED lines=24> */
.L_x_22315:
[----:B------:R-:W-:Y:S01]  /*5770*/  HFMA2 R15, -RZ, RZ, 0, 5.9604644775390625e-08 ;  /* 0x00000001ff0f7431 */ /* 0x000fe200000001ff */
[----:B------:R-:W-:Y:S01]  /*5780*/  BSSY B1, `(.L_x_22367) ;  /* 0x0000007000017945 */ /* 0x000fe20003800000 */
[----:B------:R-:W-:Y:S01]  /*5790*/  MOV R10, R3 ;  /* 0x00000003000a7202 */ /* 0x000fe20000000f00 */
[----:B------:R-:W-:Y:S01]  /*57a0*/  IMAD.MOV.U32 R14, RZ, RZ, -0x1 ;  /* 0xffffffffff0e7424 */ /* 0x000fe200078e00ff */
[----:B------:R-:W-:-:S07]  /*57b0*/  MOV R17, 0x1f ;  /* 0x0000001f00117802 */ /* 0x000fce0000000f00 */
[----:B------:R-:W-:Y:S05]  /*57c0*/  WARPSYNC.COLLECTIVE R14, `(.L_x_22368) ;  /* 0x000000000e087348 */ /* 0x000fea0003c00000 */
[----:B------:R0:W1:Y:S02]  /*57d0*/  SHFL.BFLY P2, R13, R10, R15, R17 ;  /* 0x0c00000f0a0d7389 */ /* 0x0000640000040011 */
[----:B01----:R-:W-:Y:S05]  /*57e0*/  ENDCOLLECTIVE ;  /* 0x000000000000791b */ /* 0x003fea0003800000 */
.L_x_22368:
[----:B------:R-:W-:Y:S05]  /*57f0*/  BSYNC B1 ;  /* 0x0000000000017941 */ /* 0x000fea0003800000 */
.L_x_22367:
[----:B------:R-:W-:Y:S01]  /*5800*/  MOV R0, R13 ;  /* 0x0000000d00007202 */ /* 0x000fe20000000f00 */
[----:B------:R-:W-:Y:S06]  /*5810*/  BRA `(.L_x_22369) ;  /* 0xffffffbc00fc7947 */ /* 0x000fec000383ffff */
.L_x_22317:
[----:B------:R-:W-:Y:S01]  /*5820*/  HFMA2 R15, -RZ, RZ, 0, 9.5367431640625e-07 ;  /* 0x00000010ff0f7431 */ /* 0x000fe200000001ff */
[----:B------:R-:W-:Y:S01]  /*5830*/  BSSY B0, `(.L_x_22370) ;  /* 0x0000007000007945 */ /* 0x000fe20003800000 */
[----:B------:R-:W-:Y:S01]  /*5840*/  MOV R10, R73 ;  /* 0x00000049000a7202 */ /* 0x000fe20000000f00 */
[----:B------:R-:W-:Y:S01]  /*5850*/  IMAD.MOV.U32 R17, RZ, RZ, 0x1f ;  /* 0x0000001fff117424 */ /* 0x000fe200078e00ff */
[----:B------:R-:W-:-:S07]  /*5860*/  MOV R14, 0xffffffff ;  /* 0xffffffff000e7802 */ /* 0x000fce0000000f00 */
[----:B-----5:R-:W-:Y:S05]  /*5870*/  WARPSYNC.COLLECTIVE R14, `(.L_x_22371) ;  /* 0x000000000e087348 */ /* 0x020fea0003c00000 */
[----:B------:R0:W1:Y:S02]  /*5880*/  SHFL.BFLY P2, R13, R10, R15, R17 ;  /* 0x0c00000f0a0d7389 */ /* 0x0000640000040011 */
[----:B01---5:R-:W-:Y:S05]  /*5890*/  ENDCOLLECTIVE ;  /* 0x000000000000791b */ /* 0x023fea0003800000 */
.L_x_22371:
[----:B------:R-:W-:Y:S05]  /*58a0*/  BSYNC B0 ;  /* 0x0000000000007941 */ /* 0x000fea0003800000 */
.L_x_22370:
[----:B------:R-:W-:Y:S01]  /*58b0*/  MOV R10, R13 ;  /* 0x0000000d000a7202 */ /* 0x000fe20000000f00 */
[----:B------:R-:W-:Y:S02]  /*58c0*/  HFMA2 R15, -RZ, RZ, 0, 4.76837158203125e-07 ;  /* 0x00000008ff0f7431 */ /* 0x000fe400000001ff */
[----:B------:R-:W-:Y:S01]  /*58d0*/  IMAD.MOV.U32 R17, RZ, RZ, 0x1f ;  /* 0x0000001fff117424 */ /* 0x000fe200078e00ff */
[----:B------:R-:W-:Y:S02]  /*58e0*/  MOV R14, 0xffffffff ;  /* 0xffffffff000e7802 */ /* 0x000fe40000000f00 */
[----:B------:R-:W-:-:S07]  /*58f0*/  FMNMX.FTZ R10, R10, R73, !PT ;  /* 0x000000490a0a7209 */ /* 0x000fce0007810000 */
[----:B------:R-:W-:Y:S05]  /*5900*/  WARPSYNC.COLLECTIVE R14, `(.L_x_22372) ;  /* 0x000000000e087348 */ /* 0x000fea0003c00000 */
[----:B------:R0:W1:Y:S02]  /*5910*/  SHFL.BFLY P2, R13, R10, R15, R17 ;  /* 0x0c00000f0a0d7389 */ /* 0x0000640000040011 */
[----:B01----:R-:W-:Y:S05]  /*5920*/  ENDCOLLECTIVE ;  /* 0x000000000000791b */ /* 0x003fea0003800000 */
.L_x_22372:
[----:B------:R-:W-:Y:S01]  /*5930*/  IMAD.MOV.U32 R15, RZ, RZ, 0x4 ;  /* 0x00000004ff0f7424 */ /* 0x000fe200078e00ff */
[----:B------:R-:W-:-:S04]  /*5940*/  MOV R11, R13 ;  /* 0x0000000d000b7202 */ /* 0x000fc80000000f00 */
[----:B------:R-:W-:-:S04]  /*5950*/  FMNMX.FTZ R11, R10, R11, !PT ;  /* 0x0000000b0a0b7209 */ /* 0x000fc80007810000 */
[----:B------:R-:W-:-:S07]  /*5960*/  MOV R10, R11 ;  /* 0x0000000b000a7202 */ /* 0x000fce0000000f00 */
[----:B------:R-:W-:Y:S05]  /*5970*/  WARPSYNC.COLLECTIVE R14, `(.L_x_22373) ;  /* 0x000000000e087348 */ /* 0x000fea0003c00000 */
[----:B------:R0:W1:Y:S02]  /*5980*/  SHFL.BFLY P2, R13, R10, R15, R17 ;  /* 0x0c00000f0a0d7389 */ /* 0x0000640000040011 */
[----:B01----:R-:W-:Y:S05]  /*5990*/  ENDCOLLECTIVE ;  /* 0x000000000000791b */ /* 0x003fea0003800000 */
.L_x_22373:
[----:B------:R-:W-:Y:S01]  /*59a0*/  HFMA2 R15, -RZ, RZ, 0, 1.1920928955078125e-07 ;  /* 0x00000002ff0f7431 */ /* 0x000fe200000001ff */
[----:B------:R-:W-:-:S04]  /*59b0*/  MOV R12, R13 ;  /* 0x0000000d000c7202 */ /* 0x000fc80000000f00 */
[----:B------:R-:W-:-:S04]  /*59c0*/  FMNMX.FTZ R12, R11, R12, !PT ;  /* 0x0000000c0b0c7209 */ /* 0x000fc80007810000 */
[----:B------:R-:W-:-:S07]  /*59d0*/  MOV R10, R12 ;  /* 0x0000000c000a7202 */ /* 0x000fce0000000f00 */
[----:B------:R-:W-:Y:S05]  /*59e0*/  WARPSYNC.COLLECTIVE R14, `(.L_x_22374) ;  /* 0x000000000e087348 */ /* 0x000fea0003c00000 */
[----:B------:R0:W1:Y:S02]  /*59f0*/  SHFL.BFLY P2, R13, R10, R15, R17 ;  /* 0x0c00000f0a0d7389 */ /* 0x0000640000040011 */
[----:B01----:R-:W-:Y:S05]  /*5a00*/  ENDCOLLECTIVE ;  /* 0x000000000000791b */ /* 0x003fea0003800000 */
.L_x_22374:
[----:B------:R-:W-:Y:S05]  /*5a10*/  BRA `(.L_x_22375) ;  /* 0xffffffc000387947 */ /* 0x000fea000383ffff */
.L_x_22376:
        /* <DEDUP_REMOVED lines=14> */
.L_x_27652:


//--------------------- .text._ZN4vllm25paged_attention_v2_kernelIttLi120ELi16ELi128ELNS_18Fp8KVCacheDataTypeE0ELb0ELi512EEEvPfS2_PT_PKS3_PKT0_S9_ifPKiSB_iPKfiiiSD_SD_iiiii --------------------------
	.section	.text._ZN4vllm25paged_attention_v2_kernelIttLi120ELi16ELi128ELNS_18Fp8KVCacheDataTypeE0ELb0ELi512EEEvPfS2_PT_PKS3_PKT0_S9_ifPKiSB_iPKfiiiSD_SD_iiiii,"ax",@progbits
	.align	128
        .global         _ZN4vllm25paged_attention_v2_kernelIttLi120ELi16ELi128ELNS_18Fp8KVCacheDataTypeE0ELb0ELi512EEEvPfS2_PT_PKS3_PKT0_S9_ifPKiSB_iPKfiiiSD_SD_iiiii
        .type           _ZN4vllm25paged_attention_v2_kernelIttLi120ELi16ELi128ELNS_18Fp8KVCacheDataTypeE0ELb0ELi512EEEvPfS2_PT_PKS3_PKT0_S9_ifPKiSB_iPKfiiiSD_SD_iiiii,@function
        .size           _ZN4vllm25paged_attention_v2_kernelIttLi120ELi16ELi128ELNS_18Fp8KVCacheDataTypeE0ELb0ELi512EEEvPfS2_PT_PKS3_PKT0_S9_ifPKiSB_iPKfiiiSD_SD_iiiii,(.L_x_27653 - _ZN4vllm25paged_attention_v2_kernelIttLi120ELi16ELi128ELNS_18Fp8KVCacheDataTypeE0ELb0ELi512EEEvPfS2_PT_PKS3_PKT0_S9_ifPKiSB_iPKfiiiSD_SD_iiiii)
        .other          _ZN4vllm25paged_attention_v2_kernelIttLi120ELi16ELi128ELNS_18Fp8KVCacheDataTypeE0ELb0ELi512EEEvPfS2_PT_PKS3_PKT0_S9_ifPKiSB_iPKfiiiSD_SD_iiiii,@"STO_CUDA_ENTRY STV_DEFAULT"
_ZN4vllm25paged_attention_v2_kernelIttLi120ELi16ELi128ELNS_18Fp8KVCacheDataTypeE0ELb0ELi512EEEvPfS2_PT_PKS3_PKT0_S9_ifPKiSB_iPKfiiiSD_SD_iiiii:
.text._ZN4vllm25paged_attention_v2_kernelIttLi120ELi16ELi128ELNS_18Fp8KVCacheDataTypeE0ELb0ELi512EEEvPfS2_PT_PKS3_PKT0_S9_ifPKiSB_iPKfiiiSD_SD_iiiii:
        /* <DEDUP_REMOVED lines=32> */
[----:B------:R-:W-:Y:S01]  /*0200*/  BSSY B0, `(.L_x_22377) ;  /* 0x0000168000007945 */ /* 0x000fe20003800000 */
        /* <DEDUP_REMOVED lines=10> */
[----:B------:R-:W3:Y:S01]  /*02b0*/  @!P0 LDG.E.64.CONSTANT R2, desc[UR18][R2.64] ;  /* 0x0000001202028981 */ /* 0x000ee2000c1e9b00 */
[----:B----4-:R-:W4:Y:S01]  /*02c0*/  MUFU.RCP R8, R8 ;  /* 0x0000000800087308 */ /* 0x010f220000001000 */
[----:B------:R-:W-:Y:S01]  /*02d0*/  PLOP3.LUT P1, PT, PT, PT, UP0, 0x80, 0x8 ;  /* 0x000000000008781c */ /* 0x000fe20003f2f008 */
[----:B-1----:R-:W-:-:S06]  /*02e0*/  @UP0 UIMAD.WIDE.U32 UR4, UR13, 0x4, UR4 ;  /* 0x000000040d0408a5 */ /* 0x002fcc000f8e0004 */
[----:B------:R-:W-:Y:S01]  /*02f0*/  IMAD.U32 R4, RZ, RZ, UR4 ;  /* 0x00000004ff047e24 */ /* 0x000fe2000f8e00ff */
[----:B------:R-:W-:-:S05]  /*0300*/  MOV R5, UR5 ;  /* 0x0000000500057c02 */ /* 0x000fca0008000f00 */
[----:B------:R0:W5:Y:S01]  /*0310*/  @P1 LDG.E.CONSTANT R69, desc[UR18][R4.64] ;  /* 0x0000001204451981 */ /* 0x000162000c1e9900 */
[----:B------:R-:W-:Y:S01]  /*0320*/  UIADD3 UR4, UPT, UPT, UR17, 0xf, URZ ;  /* 0x0000000f11047890 */ /* 0x000fe2000fffe0ff */
[----:B------:R-:W-:Y:S01]  /*0330*/  IMAD.MOV.U32 R68, RZ, RZ, -0x800001 ;  /* 0xff7fffffff447424 */ /* 0x000fe200078e00ff */
[----:B------:R-:W-:Y:S01]  /*0340*/  ULEA UR5, UR9, 0x20, 0x5 ;  /* 0x0000002009057891 */ /* 0x000fe2000f8e28ff */
[----:B----4-:R-:W-:Y:S01]  /*0350*/  VIADD R6, R8, 0xffffffe ;  /* 0x0ffffffe08067836 */ /* 0x010fe20000000000 */
[----:B------:R-:W-:-:S03]  /*0360*/  USHF.R.U32.HI UR4, URZ, 0x4, UR4 ;  /* 0x00000004ff047899 */ /* 0x000fc60008011604 */
[----:B------:R1:W4:Y:S01]  /*0370*/  F2I.FTZ.U32.TRUNC.NTZ R7, R6 ;  /* 0x0000000600077305 */ /* 0x000322000021f000 */
[----:B------:R-:W-:Y:S01]  /*0380*/  UISETP.LT.U32.AND UP0, UPT, UR4, UR5, UPT ;  /* 0x000000050400728c */ /* 0x000fe2000bf01070 */
[----:B0-----:R-:W-:-:S03]  /*0390*/  IABS R4, UR14 ;  /* 0x0000000e00047c13 */ /* 0x001fc60008000000 */
[----:B------:R-:W-:Y:S02]  /*03a0*/  USEL UR10, UR4, UR5, UP0 ;  /* 0x00000005040a7287 */ /* 0x000fe40008000000 */
[----:B------:R-:W-:Y:S01]  /*03b0*/  UIMAD UR4, UR8, UR6, URZ ;  /* 0x00000006080472a4 */ /* 0x000fe2000f8e02ff */
[----:B-1----:R-:W-:Y:S01]  /*03c0*/  IMAD.MOV.U32 R6, RZ, RZ, RZ ;  /* 0x000000ffff067224 */ /* 0x002fe200078e00ff */
        /* <DEDUP_REMOVED lines=11> */
[----:B------:R-:W-:Y:S01]  /*0480*/  LOP3.LUT R4, R10, UR14, RZ, 0x3c, !PT ;  /* 0x0000000e0a047c12 */ /* 0x000fe2000f8e3cff */
[----:B------:R-:W0:Y:S03]  /*0490*/  S2R R9, SR_CgaCtaId ;  /* 0x0000000000097919 */ /* 0x000e260000008800 */
[----:B------:R-:W-:-:S07]  /*04a0*/  ISETP.GE.AND P3, PT, R4, RZ, PT ;  /* 0x000000ff0400720c */ /* 0x000fce0003f66270 */
[----:B------:R-:W-:-:S05]  /*04b0*/  @P1 VIADD R7, R7, 0x1 ;  /* 0x0000000107071836 */ /* 0x000fca0000000000 */
[----:B------:R-:W-:-:S05]  /*04c0*/  MOV R12, R7 ;  /* 0x00000007000c7202 */ /* 0x000fca0000000f00 */
[----:B------:R-:W-:Y:S01]  /*04d0*/  @!P3 IMAD.MOV R12, RZ, RZ, -R12 ;  /* 0x000000ffff0cb224 */ /* 0x000fe200078e0a0c */
[----:B------:R-:W-:-:S04]  /*04e0*/  @!P2 LOP3.LUT R12, RZ, R10, RZ, 0x33, !PT ;  /* 0x0000000aff0ca212 */ /* 0x000fc800078e33ff */
[----:B------:R-:W-:Y:S02]  /*04f0*/  IABS R7, R12 ;  /* 0x0000000c00077213 */ /* 0x000fe40000000000 */
[----:B------:R-:W-:Y:S02]  /*0500*/  LOP3.LUT R10, R12, UR13, RZ, 0x3c, !PT ;  /* 0x0000000d0c0a7c12 */ /* 0x000fe4000f8e3cff */
[----:B------:R-:W1:Y:S02]  /*0510*/  I2F.RP R6, R7 ;  /* 0x0000000700067306 */ /* 0x000e640000209400 */
[----:B------:R-:W-:-:S06]  /*0520*/  ISETP.GE.AND P3, PT, R10, RZ, PT ;  /* 0x000000ff0a00720c */ /* 0x000fcc0003f66270 */
[----:B-1----:R-:W1:Y:S02]  /*0530*/  MUFU.RCP R6, R6 ;  /* 0x0000000600067308 */ /* 0x002e640000001000 */
[----:B-1----:R-:W-:Y:S02]  /*0540*/  IADD3 R4, PT, PT, R6, 0xffffffe, RZ ;  /* 0x0ffffffe06047810 */ /* 0x002fe40007ffe0ff */
[----:B------:R-:W-:-:S04]  /*0550*/  IABS R6, UR13 ;  /* 0x0000000d00067c13 */ /* 0x000fc80008000000 */
[----:B------:R1:W4:Y:S02]  /*0560*/  F2I.FTZ.U32.TRUNC.NTZ R5, R4 ;  /* 0x0000000400057305 */ /* 0x000324000021f000 */
[----:B-1----:R-:W-:Y:S02]  /*0570*/  HFMA2 R4, -RZ, RZ, 0, 0 ;  /* 0x00000000ff047431 */ /* 0x002fe400000001ff */
[----:B----4-:R-:W-:-:S04]  /*0580*/  IMAD.MOV R8, RZ, RZ, -R5 ;  /* 0x000000ffff087224 */ /* 0x010fc800078e0a05 */
[----:B------:R-:W-:Y:S01]  /*0590*/  IMAD R11, R8, R7, RZ ;  /* 0x00000007080b7224 */ /* 0x000fe200078e02ff */
[----:B------:R-:W-:-:S03]  /*05a0*/  IABS R8, R12 ;  /* 0x0000000c00087213 */ /* 0x000fc60000000000 */
[----:B------:R-:W-:-:S04]  /*05b0*/  IMAD.HI.U32 R5, R5, R11, R4 ;  /* 0x0000000b05057227 */ /* 0x000fc800078e0004 */
[----:B------:R-:W-:Y:S02]  /*05c0*/  IMAD.MOV R4, RZ, RZ, -R8 ;  /* 0x000000ffff047224 */ /* 0x000fe400078e0a08 */
[----:B------:R-:W-:Y:S01]  /*05d0*/  IMAD.HI.U32 R61, R5, R6, RZ ;  /* 0x00000006053d7227 */ /* 0x000fe200078e00ff */
[----:B------:R-:W-:-:S03]  /*05e0*/  LOP3.LUT R5, R0, 0x1, RZ, 0xc0, !PT ;  /* 0x0000000100057812 */ /* 0x000fc600078ec0ff */
[----:B------:R-:W-:Y:S01]  /*05f0*/  IMAD R4, R61, R4, R6 ;  /* 0x000000043d047224 */ /* 0x000fe200078e0206 */
[----:B------:R-:W-:-:S04]  /*0600*/  MOV R6, 0x400 ;  /* 0x0000040000067802 */ /* 0x000fc80000000f00 */
[----:B------:R-:W-:Y:S02]  /*0610*/  ISETP.GT.U32.AND P2, PT, R7, R4, PT ;  /* 0x000000040700720c */ /* 0x000fe40003f44070 */
[----:B0-----:R-:W-:-:S05]  /*0620*/  LEA R8, R9, R6, 0x18 ;  /* 0x0000000609087211 */ /* 0x001fca00078ec0ff */
[----:B------:R-:W-:Y:S01]  /*0630*/  IMAD R8, R5, 0x78, R8 ;  /* 0x0000007805087824 */ /* 0x000fe200078e0208 */
[--C-:B------:R-:W-:Y:S02]  /*0640*/  SHF.R.U32.HI R5, RZ, 0x1, R0.reuse ;  /* 0x00000001ff057819 */ /* 0x100fe40000011600 */
[----:B------:R-:W-:-:S03]  /*0650*/  SHF.R.U32.HI R0, RZ, 0x5, R0 ;  /* 0x00000005ff007819 */ /* 0x000fc60000011600 */
[-C--:B------:R-:W-:Y:S01]  /*0660*/  @!P2 IADD3 R4, PT, PT, R4, -R7.reuse, RZ ;  /* 0x800000070404a210 */ /* 0x080fe20007ffe0ff */
[----:B------:R-:W-:Y:S02]  /*0670*/  @!P2 VIADD R61, R61, 0x1 ;  /* 0x000000013d3da836 */ /* 0x000fe40000000000 */
[----:B------:R-:W-:Y:S01]  /*0680*/  @!P0 IMAD R8, R5, 0x8, R8 ;  /* 0x0000000805088824 */ /* 0x000fe200078e0208 */
[----:B------:R-:W-:Y:S02]  /*0690*/  ISETP.GE.U32.AND P1, PT, R4, R7, PT ;  /* 0x000000070400720c */ /* 0x000fe40003f26070 */
[----:B------:R-:W-:-:S05]  /*06a0*/  MOV R7, UR9 ;  /* 0x0000000900077c02 */ /* 0x000fca0008000f00 */
[----:B------:R-:W-:-:S06]  /*06b0*/  IMAD R64, R7, 0x20, R0 ;  /* 0x0000002007407824 */ /* 0x000fcc00078e0200 */
        /* <DEDUP_REMOVED lines=8> */
[----:B------:R-:W0:Y:S01]  /*0740*/  LDCU UR5, c[0x0][0x3e0] ;  /* 0x00007c00ff0577ac */ /* 0x000e220008000800 */
[C---:B------:R-:W-:Y:S01]  /*0750*/  IMAD.SHL.U32 R4, R5.reuse, 0x4, RZ ;  /* 0x0000000405047824 */ /* 0x040fe200078e00ff */
[----:B------:R-:W-:Y:S01]  /*0760*/  MOV R11, UR4 ;  /* 0x00000004000b7c02 */ /* 0x000fe20008000f00 */
[----:B------:R-:W-:Y:S01]  /*0770*/  IMAD.WIDE.U32 R2, R64, 0x4, RZ ;  /* 0x0000000440027825 */ /* 0x000fe200078e00ff */
[----:B------:R-:W1:Y:S01]  /*0780*/  LDCU.64 UR20, c[0x0][0x3b8] ;  /* 0x00007700ff1477ac */ /* 0x000e620008000a00 */
[----:B------:R-:W-:Y:S02]  /*0790*/  IADD3 R6, PT, PT, R6, 0x110, RZ ;  /* 0x0000011006067810 */ /* 0x000fe40007ffe0ff */
[----:B------:R-:W-:Y:S01]  /*07a0*/  LOP3.LUT R7, R4, 0x3c, RZ, 0xc0, !PT ;  /* 0x0000003c04077812 */ /* 0x000fe200078ec0ff */
[----:B------:R-:W-:Y:S01]  /*07b0*/  IMAD.MOV.U32 R68, RZ, RZ, -0x800001 ;  /* 0xff7fffffff447424 */ /* 0x000fe200078e00ff */
[C---:B------:R-:W-:Y:S01]  /*07c0*/  LOP3.LUT R4, R5.reuse, 0xf, RZ, 0xc0, !PT ;  /* 0x0000000f05047812 */ /* 0x040fe200078ec0ff */
[----:B------:R-:W-:Y:S01]  /*07d0*/  IMAD.SHL.U32 R5, R5, 0x8, RZ ;  /* 0x0000000805057824 */ /* 0x000fe200078e00ff */
[C---:B------:R-:W-:Y:S01]  /*07e0*/  LEA R66, R0.reuse, R7, 0x6 ;  /* 0x0000000700427211 */ /* 0x040fe200078e30ff */
[----:B------:R-:W-:Y:S01]  /*07f0*/  IMAD.WIDE R2, R11, 0x4, R2 ;  /* 0x000000040b027825 */ /* 0x000fe200078e0202 */
[----:B------:R-:W-:-:S02]  /*0800*/  LEA R7, R0, UR7, 0x4 ;  /* 0x0000000700077c11 */ /* 0x000fc4000f8e20ff */
[----:B------:R-:W-:Y:S02]  /*0810*/  LOP3.LUT R5, R5, 0x78, RZ, 0xc0, !PT ;  /* 0x0000007805057812 */ /* 0x000fe400078ec0ff */
[----:B------:R-:W-:Y:S01]  /*0820*/  LEA R9, R9, R6, 0x18 ;  /* 0x0000000609097211 */ /* 0x000fe200078ec0ff */
[----:B0-----:R-:W-:Y:S02]  /*0830*/  IMAD R0, R61, UR5, RZ ;  /* 0x000000053d007c24 */ /* 0x001fe4000f8e02ff */
[----:B------:R-:W-:Y:S01]  /*0840*/  IMAD.IADD R4, R4, 0x1, R7 ;  /* 0x0000000104047824 */ /* 0x000fe200078e0207 */
[----:B------:R-:W-:Y:S02]  /*0850*/  IADD3 R66, PT, PT, R66, R9, RZ ;  /* 0x0000000942427210 */ /* 0x000fe40007ffe0ff */
[----:B-1----:R-:W-:Y:S01]  /*0860*/  IADD3 R63, P1, PT, R2, UR20, RZ ;  /* 0x00000014023f7c10 */ /* 0x002fe2000ff3e0ff */
[----:B------:R-:W-:Y:S01]  /*0870*/  VIADD R65, R4, 0x1 ;  /* 0x0000000104417836 */ /* 0x000fe20000000000 */
[----:B------:R-:W-:-:S02]  /*0880*/  IADD3 R70, P0, PT, R0, R5, RZ ;  /* 0x0000000500467210 */ /* 0x000fc40007f1e0ff */
[----:B------:R-:W-:Y:S02]  /*0890*/  IADD3.X R62, PT, PT, R3, UR21, RZ, P1, !PT ;  /* 0x00000015033e7c10 */ /* 0x000fe40008ffe4ff */
[----:B------:R-:W-:Y:S02]  /*08a0*/  IADD3 R67, PT, PT, R4, -UR17, RZ ;  /* 0x8000001104437c10 */ /* 0x000fe4000fffe0ff */
[----:B------:R-:W-:-:S07]  /*08b0*/  LEA.HI.X.SX32 R71, R0, RZ, 0x1, P0 ;  /* 0x000000ff00477211 */ /* 0x000fce00000f0eff */
.L_x_22380:
[----:B------:R-:W-:Y:S01]  /*08c0*/  MOV R4, R63 ;  /* 0x0000003f00047202 */ /* 0x000fe20000000f00 */
[----:B------:R-:W-:-:S05]  /*08d0*/  IMAD.MOV.U32 R5, RZ, RZ, R62 ;  /* 0x000000ffff057224 */ /* 0x000fca00078e003e */
[----:B------:R-:W2:Y:S01]  /*08e0*/  LDG.E.CONSTANT R3, desc[UR18][R4.64] ;  /* 0x0000001204037981 */ /* 0x000ea2000c1e9900 */
[----:B------:R-:W0:Y:S02]  /*08f0*/  S2R R60, SR_TID.X ;  /* 0x00000000003c7919 */ /* 0x000e240000002100 */
[----:B0-----:R-:W-:Y:S01]  /*0900*/  LOP3.LUT R60, R60, 0x1, RZ, 0xc0, !PT ;  /* 0x000000013c3c7812 */ /* 0x001fe200078ec0ff */
        /* <DEDUP_REMOVED lines=15> */
[----:B------:R-:W0:Y:S01]  /*0a00*/  S2R R0, SR_CgaCtaId ;  /* 0x0000000000007919 */ /* 0x000e220000008800 */
[----:B------:R-:W-:-:S02]  /*0a10*/  MOV R3, 0x400 ;  /* 0x0000040000037802 */ /* 0x000fc40000000f00 */
[----:B------:R-:W4:Y:S04]  /*0a20*/  LDG.E.64.CONSTANT R44, desc[UR18][R16.64+0xa00] ;  /* 0x000a0012102c7981 */ /* 0x000f28000c1e9b00 */
[----:B------:R-:W4:Y:S01]  /*0a30*/  LDG.E.64.CONSTANT R52, desc[UR18][R16.64+0xb00] ;  /* 0x000b001210347981 */ /* 0x000f22000c1e9b00 */
[----:B0-----:R-:W-:-:S05]  /*0a40*/  LEA R3, R0, R3, 0x18 ;  /* 0x0000000300037211 */ /* 0x001fca00078ec0ff */
[----:B------:R-:W-:-:S05]  /*0a50*/  IMAD R0, R60, 0x78, R3 ;  /* 0x000000783c007824 */ /* 0x000fca00078e0203 */
[----:B------:R-:W0:Y:S04]  /*0a60*/  LDS.64 R40, [R0+0x8] ;  /* 0x0000080000287984 */ /* 0x000e280000000a00 */
[----:B------:R-:W-:Y:S04]  /*0a70*/  LDS.64 R42, [R0] ;  /* 0x00000000002a7984 */ /* 0x000fe80000000a00 */
[----:B------:R-:W-:Y:S04]  /*0a80*/  LDS.64 R46, [R0+0x10] ;  /* 0x00001000002e7984 */ /* 0x000fe80000000a00 */
[----:B------:R-:W-:Y:S04]  /*0a90*/  LDS.64 R48, [R0+0x18] ;  /* 0x0000180000307984 */ /* 0x000fe80000000a00 */
[----:B------:R-:W1:Y:S01]  /*0aa0*/  LDS.64 R50, [R0+0x20] ;  /* 0x0000200000327984 */ /* 0x000e620000000a00 */
[----:B0-----:R-:W-:-:S02]  /*0ab0*/  HADD2.F32 R2, -RZ, R40.H0_H0 ;  /* 0x20000028ff027230 */ /* 0x001fc40000004100 */
[----:B------:R-:W-:Y:S02]  /*0ac0*/  HADD2.F32 R40, -RZ, R40.H1_H1 ;  /* 0x30000028ff287230 */ /* 0x000fe40000004100 */
[--C-:B-1----:R-:W-:Y:S02]  /*0ad0*/  HADD2.F32 R9, -RZ, R50.reuse.H0_H0 ;  /* 0x20000032ff097230 */ /* 0x102fe40000004100 */
        /* <DEDUP_REMOVED lines=12> */
[--C-:B------:R-:W-:Y:S02]  /*0ba0*/  HADD2.F32 R5, -RZ, R46.reuse.H0_H0 ;  /* 0x2000002eff057230 */ /* 0x100fe40000004100 */
[----:B------:R-:W-:Y:S02]  /*0bb0*/  HADD2.F32 R46, -RZ, R46.H1_H1 ;  /* 0x3000002eff2e7230 */ /* 0x000fe40000004100 */
[----:B------:R-:W-:Y:S02]  /*0bc0*/  HADD2.F32 R54, -RZ, R54.H1_H1 ;  /* 0x30000036ff367230 */ /* 0x000fe40000004100 */
[----:B------:R-:W-:Y:S01]  /*0bd0*/  FFMA.FTZ R4, R5, R4, R2 ;  /* 0x0000000405047223 */ /* 0x000fe20000010002 */
[----:B------:R-:W-:Y:S02]  /*0be0*/  HADD2.F32 R5, -RZ, R48.H0_H0 ;  /* 0x20000030ff057230 */ /* 0x000fe40000004100 */
[----:B------:R-:W-:-:S02]  /*0bf0*/  HADD2.F32 R6, -RZ, R26.H0_H0 ;  /* 0x2000001aff067230 */ /* 0x000fc40000004100 */
[----:B------:R-:W-:Y:S02]  /*0c00*/  FFMA.FTZ R8, R46, R54, R3 ;  /* 0x000000362e087223 */ /* 0x000fe40000010003 */
[----:B------:R-:W0:Y:S01]  /*0c10*/  LDS.64 R2, [R0+0x28] ;  /* 0x0000280000027984 */ /* 0x000e220000000a00 */
[----:B------:R-:W-:Y:S02]  /*0c20*/  HADD2.F32 R26, -RZ, R26.H1_H1 ;  /* 0x3000001aff1a7230 */ /* 0x000fe40000004100 */
[----:B------:R-:W-:Y:S01]  /*0c30*/  FFMA.FTZ R4, R5, R6, R4 ;  /* 0x0000000605047223 */ /* 0x000fe20000010004 */
[----:B------:R-:W-:Y:S01]  /*0c40*/  HADD2.F32 R5, -RZ, R48.H1_H1 ;  /* 0x30000030ff057230 */ /* 0x000fe20000004100 */
[----:B------:R-:W2:Y:S04]  /*0c50*/  LDG.E.64.CONSTANT R6, desc[UR18][R16.64+0xc00] ;  /* 0x000c001210067981 */ /* 0x000ea8000c1e9b00 */
[----:B------:R-:W-:Y:S01]  /*0c60*/  FFMA.FTZ R8, R5, R26, R8 ;  /* 0x0000001a05087223 */ /* 0x000fe20000010008 */
[----:B------:R-:W-:-:S05]  /*0c70*/  HADD2.F32 R5, -RZ, R28.H0_H0 ;  /* 0x2000001cff057230 */ /* 0x000fca0000004100 */
[----:B------:R-:W-:Y:S02]  /*0c80*/  FFMA.FTZ R9, R9, R5, R4 ;  /* 0x0000000509097223 */ /* 0x000fe40000010004 */
[----:B------:R-:W1:Y:S01]  /*0c90*/  LDS.64 R4, [R0+0x30] ;  /* 0x0000300000047984 */ /* 0x000e620000000a00 */
[----:B------:R-:W-:-:S05]  /*0ca0*/  HADD2.F32 R10, -RZ, R28.H1_H1 ;  /* 0x3000001cff0a7230 */ /* 0x000fca0000004100 */
[----:B------:R-:W-:Y:S01]  /*0cb0*/  FFMA.FTZ R10, R11, R10, R8 ;  /* 0x0000000a0b0a7223 */ /* 0x000fe20000010008 */
[----:B------:R-:W-:Y:S02]  /*0cc0*/  HADD2.F32 R11, -RZ, R30.H0_H0 ;  /* 0x2000001eff0b7230 */ /* 0x000fe40000004100 */
[----:B0-----:R-:W-:-:S05]  /*0cd0*/  HADD2.F32 R8, -RZ, R2.H0_H0 ;  /* 0x20000002ff087230 */ /* 0x001fca0000004100 */
[----:B------:R-:W-:Y:S02]  /*0ce0*/  FFMA.FTZ R11, R8, R11, R9 ;  /* 0x0000000b080b7223 */ /* 0x000fe40000010009 */
[----:B------:R-:W0:Y:S01]  /*0cf0*/  LDS.64 R8, [R0+0x38] ;  /* 0x0000380000087984 */ /* 0x000e220000000a00 */
[----:B------:R-:W-:Y:S02]  /*0d00*/  HADD2.F32 R13, -RZ, R2.H1_H1 ;  /* 0x30000002ff0d7230 */ /* 0x000fe40000004100 */
[----:B------:R-:W-:-:S05]  /*0d10*/  HADD2.F32 R2, -RZ, R30.H1_H1 ;  /* 0x3000001eff027230 */ /* 0x000fca0000004100 */
[----:B------:R-:W-:Y:S01]  /*0d20*/  FFMA.FTZ R2, R13, R2, R10 ;  /* 0x000000020d027223 */ /* 0x000fe2000001000a */
[----:B-1----:R-:W-:Y:S02]  /*0d30*/  HADD2.F32 R12, -RZ, R4.H0_H0 ;  /* 0x20000004ff0c7230 */ /* 0x002fe40000004100 */
[----:B------:R-:W-:-:S05]  /*0d40*/  HADD2.F32 R10, -RZ, R32.H0_H0 ;  /* 0x20000020ff0a7230 */ /* 0x000fca0000004100 */
[----:B------:R-:W-:Y:S02]  /*0d50*/  FFMA.FTZ R12, R12, R10, R11 ;  /* 0x0000000a0c0c7223 */ /* 0x000fe4000001000b */
[----:B------:R-:W3:Y:S01]  /*0d60*/  LDG.E.64.CONSTANT R10, desc[UR18][R16.64+0xd00] ;  /* 0x000d0012100a7981 */ /* 0x000ee2000c1e9b00 */
[----:B------:R-:W-:Y:S02]  /*0d70*/  HADD2.F32 R13, -RZ, R4.H1_H1 ;  /* 0x30000004ff0d7230 */ /* 0x000fe40000004100 */
[----:B------:R-:W-:Y:S02]  /*0d80*/  HADD2.F32 R32, -RZ, R32.H1_H1 ;  /* 0x30000020ff207230 */ /* 0x000fe40000004100 */
[----:B------:R-:W-:-:S03]  /*0d90*/  HADD2.F32 R4, -RZ, R34.H0_H0 ;  /* 0x20000022ff047230 */ /* 0x000fc60000004100 */
[----:B------:R-:W-:Y:S01]  /*0da0*/  FFMA.FTZ R2, R13, R32, R2 ;  /* 0x000000200d027223 */ /* 0x000fe20000010002 */
[----:B------:R-:W4:Y:S01]  /*0db0*/  LDG.E.64.CONSTANT R16, desc[UR18][R16.64+0xe00] ;  /* 0x000e001210107981 */ /* 0x000f22000c1e9b00 */
[----:B0-----:R-:W-:-:S05]  /*0dc0*/  HADD2.F32 R13, -RZ, R8.H0_H0 ;  /* 0x20000008ff0d7230 */ /* 0x001fca0000004100 */
[----:B------:R-:W-:Y:S02]  /*0dd0*/  FFMA.FTZ R4, R13, R4, R12 ;  /* 0x000000040d047223 */ /* 0x000fe4000001000c */
[----:B------:R-:W0:Y:S01]  /*0de0*/  LDS.64 R12, [R0+0x40] ;  /* 0x00004000000c7984 */ /* 0x000e220000000a00 */
[----:B------:R-:W-:Y:S02]  /*0df0*/  HADD2.F32 R15, -RZ, R8.H1_H1 ;  /* 0x30000008ff0f7230 */ /* 0x000fe40000004100 */
[----:B------:R-:W-:Y:S02]  /*0e00*/  HADD2.F32 R34, -RZ, R34.H1_H1 ;  /* 0x30000022ff227230 */ /* 0x000fe40000004100 */
[----:B------:R-:W-:-:S03]  /*0e10*/  HADD2.F32 R8, -RZ, R36.H0_H0 ;  /* 0x20000024ff087230 */ /* 0x000fc60000004100 */
[----:B------:R-:W-:Y:S01]  /*0e20*/  FFMA.FTZ R2, R15, R34, R2 ;  /* 0x000000220f027223 */ /* 0x000fe20000010002 */
        /* <DEDUP_REMOVED lines=25> */
[----:B------:R-:W-:-:S05]  /*0fc0*/  HADD2.F32 R52, -RZ, R52.H1_H1 ;  /* 0x30000034ff347230 */ /* 0x000fca0000004100 */
[----:B------:R-:W-:Y:S01]  /*0fd0*/  FFMA.FTZ R2, R25, R52, R2 ;  /* 0x0000003419027223 */ /* 0x000fe20000010002 */
[----:B--2---:R-:W-:Y:S02]  /*0fe0*/  HADD2.F32 R8, -RZ, R6.H0_H0 ;  /* 0x20000006ff087230 */ /* 0x004fe40000004100 */
[----:B0-----:R-:W-:-:S05]  /*0ff0*/  HADD2.F32 R25, -RZ, R22.H0_H0 ;  /* 0x20000016ff197230 */ /* 0x001fca0000004100 */
[----:B------:R-:W-:Y:S02]  /*1000*/  FFMA.FTZ R8, R25, R8, R4 ;  /* 0x0000000819087223 */ /* 0x000fe40000010004 */
[----:B------:R-:W0:Y:S01]  /*1010*/  LDS.64 R24, [R0+0x68] ;  /* 0x0000680000187984 */ /* 0x000e220000000a00 */
[----:B------:R-:W-:Y:S02]  /*1020*/  HADD2.F32 R73, -RZ, R22.H1_H1 ;  /* 0x30000016ff497230 */ /* 0x000fe40000004100 */
[----:B------:R-:W-:-:S05]  /*1030*/  HADD2.F32 R4, -RZ, R6.H1_H1 ;  /* 0x30000006ff047230 */ /* 0x000fca0000004100 */
[----:B------:R-:W-:Y:S01]  /*1040*/  FFMA.FTZ R4, R73, R4, R2 ;  /* 0x0000000449047223 */ /* 0x000fe20000010002 */
[----:B------:R-:W-:Y:S02]  /*1050*/  HADD2.F32 R2, -RZ, R41.H0_H0 ;  /* 0x20000029ff027230 */ /* 0x000fe40000004100 */
[----:B------:R-:W-:Y:S02]  /*1060*/  HADD2.F32 R14, -RZ, R27.H1_H1 ;  /* 0x3000001bff0e7230 */ /* 0x000fe40000004100 */
[----:B---3--:R-:W-:Y:S02]  /*1070*/  HADD2.F32 R6, -RZ, R10.H0_H0 ;  /* 0x2000000aff067230 */ /* 0x008fe40000004100 */
[----:B0-----:R-:W-:-:S05]  /*1080*/  HADD2.F32 R73, -RZ, R24.H0_H0 ;  /* 0x20000018ff497230 */ /* 0x001fca0000004100 */
[----:B------:R-:W-:Y:S01]  /*1090*/  FFMA.FTZ R6, R73, R6, R8 ;  /* 0x0000000649067223 */ /* 0x000fe20000010008 */
[----:B------:R-:W-:Y:S02]  /*10a0*/  HADD2.F32 R73, -RZ, R57.H0_H0 ;  /* 0x20000039ff497230 */ /* 0x000fe40000004100 */
[----:B------:R-:W-:Y:S02]  /*10b0*/  HADD2.F32 R8, -RZ, R41.H1_H1 ;  /* 0x30000029ff087230 */ /* 0x000fe40000004100 */
[----:B------:R-:W-:Y:S02]  /*10c0*/  HADD2.F32 R57, -RZ, R57.H1_H1 ;  /* 0x30000039ff397230 */ /* 0x000fe40000004100 */
[----:B------:R-:W-:Y:S01]  /*10d0*/  FMUL.FTZ R73, R2, R73 ;  /* 0x0000004902497220 */ /* 0x000fe20000410000 */
[----:B------:R-:W-:Y:S02]  /*10e0*/  HADD2.F32 R2, -RZ, R43.H0_H0 ;  /* 0x2000002bff027230 */ /* 0x000fe40000004100 */
[----:B------:R-:W-:-:S02]  /*10f0*/  HADD2.F32 R41, -RZ, R59.H0_H0 ;  /* 0x2000003bff297230 */ /* 0x000fc40000004100 */
[----:B------:R-:W-:Y:S01]  /*1100*/  FMUL.FTZ R12, R8, R57 ;  /* 0x00000039080c7220 */ /* 0x000fe20000410000 */
[----:B------:R-:W-:Y:S02]  /*1110*/  HADD2.F32 R43, -RZ, R43.H1_H1 ;  /* 0x3000002bff2b7230 */ /* 0x000fe40000004100 */
[----:B------:R-:W-:Y:S02]  /*1120*/  HADD2.F32 R8, -RZ, R59.H1_H1 ;  /* 0x3000003bff087230 */ /* 0x000fe40000004100 */
[----:B------:R-:W-:Y:S01]  /*1130*/  FFMA.FTZ R2, R2, R41, R73 ;  /* 0x0000002902027223 */ /* 0x000fe20000010049 */
[----:B------:R-:W-:Y:S02]  /*1140*/  HADD2.F32 R41, -RZ, R47.H0_H0 ;  /* 0x2000002fff297230 */ /* 0x000fe40000004100 */
[----:B------:R-:W-:Y:S01]  /*1150*/  FFMA.FTZ R8, R43, R8, R12 ;  /* 0x000000082b087223 */ /* 0x000fe2000001000c */
[--C-:B------:R-:W-:Y:S02]  /*1160*/  HADD2.F32 R12, -RZ, R55.reuse.H0_H0 ;  /* 0x20000037ff0c7230 */ /* 0x100fe40000004100 */
[----:B------:R-:W-:-:S03]  /*1170*/  HADD2.F32 R55, -RZ, R55.H1_H1 ;  /* 0x30000037ff377230 */ /* 0x000fc60000004100 */
[----:B------:R-:W-:Y:S01]  /*1180*/  FFMA.FTZ R2, R41, R12, R2 ;  /* 0x0000000c29027223 */ /* 0x000fe20000010002 */
[----:B------:R-:W-:Y:S02]  /*1190*/  HADD2.F32 R12, -RZ, R27.H0_H0 ;  /* 0x2000001bff0c7230 */ /* 0x000fe40000004100 */
[----:B------:R-:W-:Y:S02]  /*11a0*/  HADD2.F32 R47, -RZ, R47.H1_H1 ;  /* 0x3000002fff2f7230 */ /* 0x000fe40000004100 */
[--C-:B------:R-:W-:Y:S02]  /*11b0*/  HADD2.F32 R27, -RZ, R49.reuse.H0_H0 ;  /* 0x20000031ff1b7230 */ /* 0x100fe40000004100 */
[----:B------:R-:W-:Y:S02]  /*11c0*/  HADD2.F32 R49, -RZ, R49.H1_H1 ;  /* 0x30000031ff317230 */ /* 0x000fe40000004100 */
[----:B------:R-:W-:Y:S01]  /*11d0*/  FFMA.FTZ R8, R47, R55, R8 ;  /* 0x000000372f087223 */ /* 0x000fe20000010008 */
        /* <DEDUP_REMOVED lines=15> */
[----:B------:R-:W-:Y:S01]  /*12d0*/  FFMA.FTZ R3, R3, R31, R8 ;  /* 0x0000001f03037223 */ /* 0x000fe20000010008 */
[----:B------:R-:W-:-:S02]  /*12e0*/  HADD2.F32 R12, -RZ, R5.H1_H1 ;  /* 0x30000005ff0c7230 */ /* 0x000fc40000004100 */
[----:B------:R-:W-:Y:S02]  /*12f0*/  HADD2.F32 R27, -RZ, R5.H0_H0 ;  /* 0x20000005ff1b7230 */ /* 0x000fe40000004100 */
[----:B------:R-:W-:Y:S02]  /*1300*/  HADD2.F32 R5, -RZ, R35.H0_H0 ;  /* 0x20000023ff057230 */ /* 0x000fe40000004100 */
[----:B------:R-:W-:Y:S01]  /*1310*/  FFMA.FTZ R12, R12, R33, R3 ;  /* 0x000000210c0c7223 */ /* 0x000fe20000010003 */
[----:B------:R-:W-:Y:S02]  /*1320*/  HADD2.F32 R3, -RZ, R9.H0_H0 ;  /* 0x20000009ff037230 */ /* 0x000fe40000004100 */
[----:B------:R-:W-:-:S04]  /*1330*/  FFMA.FTZ R2, R27, R14, R2 ;  /* 0x0000000e1b027223 */ /* 0x000fc80000010002 */
[----:B------:R-:W-:Y:S02]  /*1340*/  FFMA.FTZ R5, R3, R5, R2 ;  /* 0x0000000503057223 */ /* 0x000fe40000010002 */
[----:B------:R0:W1:Y:S01]  /*1350*/  LDS.64 R2, [R0+0x70] ;  /* 0x0000700000027984 */ /* 0x0000620000000a00 */
[----:B------:R-:W-:Y:S02]  /*1360*/  HADD2.F32 R8, -RZ, R13.H0_H0 ;  /* 0x2000000dff087230 */ /* 0x000fe40000004100 */
[----:B------:R-:W-:Y:S02]  /*1370*/  HADD2.F32 R14, -RZ, R37.H0_H0 ;  /* 0x20000025ff0e7230 */ /* 0x000fe40000004100 */
[----:B------:R-:W-:Y:S02]  /*1380*/  HADD2.F32 R35, -RZ, R35.H1_H1 ;  /* 0x30000023ff237230 */ /* 0x000fe40000004100 */
[----:B------:R-:W-:Y:S02]  /*1390*/  HADD2.F32 R9, -RZ, R9.H1_H1 ;  /* 0x30000009ff097230 */ /* 0x000fe40000004100 */
[----:B------:R-:W-:Y:S01]  /*13a0*/  FFMA.FTZ R5, R8, R14, R5 ;  /* 0x0000000e08057223 */ /* 0x000fe20000010005 */
[----:B------:R-:W-:-:S02]  /*13b0*/  HADD2.F32 R37, -RZ, R37.H1_H1 ;  /* 0x30000025ff257230 */ /* 0x000fc40000004100 */
[----:B------:R-:W-:Y:S02]  /*13c0*/  HADD2.F32 R8, -RZ, R13.H1_H1 ;  /* 0x3000000dff087230 */ /* 0x000fe40000004100 */
[----:B------:R-:W-:Y:S01]  /*13d0*/  FFMA.FTZ R9, R9, R35, R12 ;  /* 0x0000002309097223 */ /* 0x000fe2000001000c */
[----:B------:R-:W-:Y:S02]  /*13e0*/  HADD2.F32 R13, -RZ, R39.H0_H0 ;  /* 0x20000027ff0d7230 */ /* 0x000fe40000004100 */
[----:B------:R-:W-:Y:S02]  /*13f0*/  HADD2.F32 R12, -RZ, R15.H0_H0 ;  /* 0x2000000fff0c7230 */ /* 0x000fe40000004100 */
[----:B------:R-:W-:Y:S01]  /*1400*/  FFMA.FTZ R8, R8, R37, R9 ;  /* 0x0000002508087223 */ /* 0x000fe20000010009 */
[----:B0-----:R-:W-:Y:S02]  /*1410*/  HADD2.F32 R0, -RZ, R19.H0_H0 ;  /* 0x20000013ff007230 */ /* 0x001fe40000004100 */
[----:B------:R-:W-:-:S02]  /*1420*/  HADD2.F32 R9, -RZ, R45.H0_H0 ;  /* 0x2000002dff097230 */ /* 0x000fc40000004100 */
        /* <DEDUP_REMOVED lines=25> */
[----:B----4-:R-:W-:Y:S02]  /*15c0*/  HADD2.F32 R10, -RZ, R16.H0_H0 ;  /* 0x20000010ff0a7230 */ /* 0x010fe40000004100 */
[--C-:B-1----:R-:W-:Y:S02]  /*15d0*/  HADD2.F32 R13, -RZ, R2.reuse.H0_H0 ;  /* 0x20000002ff0d7230 */ /* 0x102fe40000004100 */
[----:B------:R-:W-:Y:S02]  /*15e0*/  HADD2.F32 R9, -RZ, R2.H1_H1 ;  /* 0x30000002ff097230 */ /* 0x000fe40000004100 */
[----:B------:R-:W-:-:S02]  /*15f0*/  HADD2.F32 R16, -RZ, R16.H1_H1 ;  /* 0x30000010ff107230 */ /* 0x000fc40000004100 */
[----:B------:R-:W-:Y:S01]  /*1600*/  FFMA.FTZ R7, R23, R7, R8 ;  /* 0x0000000717077223 */ /* 0x000fe20000010008 */
[----:B------:R-:W-:Y:S02]  /*1610*/  HADD2.F32 R11, -RZ, R11.H1_H1 ;  /* 0x3000000bff0b7230 */ /* 0x000fe40000004100 */
[----:B------:R-:W-:Y:S01]  /*1620*/  FFMA.FTZ R6, R13, R10, R6 ;  /* 0x0000000a0d067223 */ /* 0x000fe20000010006 */
[----:B------:R-:W-:Y:S02]  /*1630*/  HADD2.F32 R0, -RZ, R25.H1_H1 ;  /* 0x30000019ff007230 */ /* 0x000fe40000004100 */
[----:B------:R-:W-:Y:S01]  /*1640*/  FFMA.FTZ R9, R9, R16, R4 ;  /* 0x0000001009097223 */ /* 0x000fe20000010004 */
[----:B------:R-:W-:Y:S02]  /*1650*/  HADD2.F32 R2, -RZ, R3.H0_H0 ;  /* 0x20000003ff027230 */ /* 0x000fe40000004100 */
[--C-:B------:R-:W-:Y:S02]  /*1660*/  HADD2.F32 R8, -RZ, R17.reuse.H0_H0 ;  /* 0x20000011ff087230 */ /* 0x100fe40000004100 */
[----:B------:R-:W-:Y:S01]  /*1670*/  FFMA.FTZ R0, R0, R11, R7 ;  /* 0x0000000b00007223 */ /* 0x000fe20000010007 */
[----:B------:R-:W-:-:S02]  /*1680*/  HADD2.F32 R17, -RZ, R17.H1_H1 ;  /* 0x30000011ff117230 */ /* 0x000fc40000004100 */
[----:B------:R-:W-:Y:S01]  /*1690*/  FADD.FTZ R9, R6, R9 ;  /* 0x0000000906097221 */ /* 0x000fe20000010000 */
[----:B------:R-:W-:Y:S02]  /*16a0*/  HADD2.F32 R3, -RZ, R3.H1_H1 ;  /* 0x30000003ff037230 */ /* 0x000fe40000004100 */
[----:B------:R-:W-:Y:S01]  /*16b0*/  FFMA.FTZ R2, R2, R8, R5 ;  /* 0x0000000802027223 */ /* 0x000fe20000010005 */
[----:B------:R-:W-:Y:S02]  /*16c0*/  UMOV UR5, 0xffffffff ;  /* 0xffffffff00057882 */ /* 0x000fe40000000000 */
[----:B------:R-:W-:Y:S01]  /*16d0*/  FFMA.FTZ R0, R3, R17, R0 ;  /* 0x0000001103007223 */ /* 0x000fe20000010000 */
[----:B------:R-:W-:Y:S01]  /*16e0*/  FADD.FTZ R9, R2, R9 ;  /* 0x0000000902097221 */ /* 0x000fe20000010000 */
[----:B------:R-:W-:Y:S02]  /*16f0*/  ISETP.NE.AND P1, PT, R60, RZ, PT ;  /* 0x000000ff3c00720c */ /* 0x000fe40003f25270 */
[----:B-----5:R-:W-:Y:S01]  /*1700*/  FSETP.NEU.FTZ.AND P0, PT, R69, RZ, PT ;  /* 0x000000ff4500720b */ /* 0x020fe20003f1d000 */
[----:B------:R-:W-:Y:S01]  /*1710*/  FADD.FTZ R0, R0, R9 ;  /* 0x0000000900007221 */ /* 0x000fe20000010000 */
[----:B------:R-:W-:Y:S11]  /*1720*/  BRA.DIV UR5, `(.L_x_22379) ;  /* 0x0000004205ec7947 */ /* 0x000ff6000b800000 */
[----:B------:R0:W1:Y:S02]  /*1730*/  SHFL.BFLY PT, R3, R0, 0x1, 0x1f ;  /* 0x0c201f0000037f89 */ /* 0x00006400000e0000 */
.L_x_22441:
[----:B------:R-:W-:Y:S02]  /*1740*/  VIADD R2, R67, 0x1 ;  /* 0x0000000143027836 */ /* 0x000fe40000000000 */
[----:B-1----:R-:W-:Y:S01]  /*1750*/  FADD.FTZ R3, R0, R3 ;  /* 0x0000000300037221 */ /* 0x002fe20000010000 */
[----:B0-----:R-:W-:Y:S01]  /*1760*/  @!P1 IADD3 R0, PT, PT, R65, -0x1, RZ ;  /* 0xffffffff41009810 */ /* 0x001fe20007ffe0ff */
[----:B------:R-:W-:Y:S01]  /*1770*/  VIADD R64, R64, 0x4 ;  /* 0x0000000440407836 */ /* 0x000fe20000000000 */
[----:B------:R-:W-:Y:S01]  /*1780*/  IADD3 R67, PT, PT, R67, 0x40, RZ ;  /* 0x0000004043437810 */ /* 0x000fe20007ffe0ff */
[----:B------:R-:W-:Y:S01]  /*1790*/  VIADD R65, R65, 0x40 ;  /* 0x0000004041417836 */ /* 0x000fe20000000000 */
[----:B------:R-:W-:Y:S02]  /*17a0*/  I2FP.F32.S32 R2, R2 ;  /* 0x0000000200027245 */ /* 0x000fe40000201400 */
[----:B------:R-:W-:-:S03]  /*17b0*/  ISETP.GE.OR P2, PT, R0, UR17, P1 ;  /* 0x0000001100007c0c */ /* 0x000fc60008f46670 */
[----:B------:R-:W-:-:S05]  /*17c0*/  FMUL.FTZ R2, R2, R69 ;  /* 0x0000004502027220 */ /* 0x000fca0000410000 */
[----:B------:R-:W-:Y:S02]  /*17d0*/  FSEL R2, R2, RZ, P0 ;  /* 0x000000ff02027208 */ /* 0x000fe40000000000 */
[----:B------:R-:W-:-:S03]  /*17e0*/  @!P1 ISETP.GE.AND P0, PT, R0, UR17, PT ;  /* 0x0000001100009c0c */ /* 0x000fc6000bf06270 */
[----:B------:R-:W-:-:S05]  /*17f0*/  FFMA.FTZ R5, R3, UR15, R2 ;  /* 0x0000000f03057c23 */ /* 0x000fca0008010002 */
[----:B------:R-:W-:Y:S02]  /*1800*/  @!P1 FSEL R3, R5, RZ, !P0 ;  /* 0x000000ff05039208 */ /* 0x000fe40004000000 */
[----:B------:R-:W-:Y:S02]  /*1810*/  IADD3 R63, P0, PT, R63, 0x10, RZ ;  /* 0x000000103f3f7810 */ /* 0x000fe40007f1e0ff */
[----:B------:R-:W-:Y:S01]  /*1820*/  @!P2 FMNMX.FTZ R68, R68, R5, !PT ;  /* 0x000000054444a209 */ /* 0x000fe20007810000 */
[----:B------:R0:W-:Y:S01]  /*1830*/  @!P1 STS [R66], R3 ;  /* 0x0000000342009388 */ /* 0x0001e20000000800 */
[----:B------:R-:W-:Y:S02]  /*1840*/  ISETP.GE.U32.AND P1, PT, R64, UR10, PT ;  /* 0x0000000a40007c0c */ /* 0x000fe4000bf26070 */
[----:B------:R-:W-:Y:S01]  /*1850*/  IADD3.X R62, PT, PT, RZ, R62, RZ, P0, !PT ;  /* 0x0000003eff3e7210 */ /* 0x000fe200007fe4ff */
[----:B0-----:R-:W-:-:S10]  /*1860*/  VIADD R66, R66, 0x100 ;  /* 0x0000010042427836 */ /* 0x001fd40000000000 */
[----:B------:R-:W-:Y:S05]  /*1870*/  @!P1 BRA `(.L_x_22380) ;  /* 0xfffffff000109947 */ /* 0x000fea000383ffff */
.L_x_22378:
[----:B------:R-:W-:Y:S05]  /*1880*/  BSYNC B0 ;  /* 0x0000000000007941 */ /* 0x000fea0003800000 */
.L_x_22377:
[----:B------:R-:W0:Y:S01]  /*1890*/  S2R R3, SR_TID.X ;  /* 0x0000000000037919 */ /* 0x000e220000002100 */
[----:B------:R-:W-:Y:S02]  /*18a0*/  UIMAD UR5, UR9, -0x20, UR10 ;  /* 0xffffffe0090578a4 */ /* 0x000fe4000f8e020a */
[----:B------:R-:W-:Y:S01]  /*18b0*/  MOV R5, UR9 ;  /* 0x0000000900057c02 */ /* 0x000fe20008000f00 */
[----:B------:R-:W1:Y:S01]  /*18c0*/  S2R R4, SR_CgaCtaId ;  /* 0x0000000000047919 */ /* 0x000e620000008800 */
[----:B------:R-:W-:Y:S02]  /*18d0*/  MOV R6, 0x400 ;  /* 0x0000040000067802 */ /* 0x000fe40000000f00 */
[----:B------:R-:W-:Y:S01]  /*18e0*/  MOV R10, UR5 ;  /* 0x00000005000a7c02 */ /* 0x000fe20008000f00 */
[----:B------:R-:W-:Y:S01]  /*18f0*/  IMAD.SHL.U32 R5, R5, 0x200, RZ ;  /* 0x0000020005057824 */ /* 0x000fe200078e00ff */
[----:B------:R-:W-:-:S03]  /*1900*/  UMOV UR5, 0xffffffff ;  /* 0xffffffff00057882 */ /* 0x000fc60000000000 */
[----:B------:R-:W-:-:S05]  /*1910*/  IMAD R10, R10, 0x10, R5 ;  /* 0x000000100a0a7824 */ /* 0x000fca00078e0205 */
[----:B------:R-:W-:-:S04]  /*1920*/  VIMNMX R10, PT, PT, R10, UR17, PT ;  /* 0x000000110a0a7c48 */ /* 0x000fc8000bfe0100 */
[----:B------:R-:W-:Y:S02]  /*1930*/  IADD3 R8, PT, PT, -R5, R10, RZ ;  /* 0x0000000a05087210 */ /* 0x000fe40007ffe1ff */
[----:B0-----:R-:W-:Y:S02]  /*1940*/  LOP3.LUT R2, R3, 0x1f, RZ, 0xc0, !PT ;  /* 0x0000001f03027812 */ /* 0x001fe400078ec0ff */
[----:B------:R-:W-:Y:S01]  /*1950*/  SHF.R.U32.HI R0, RZ, 0x5, R3 ;  /* 0x00000005ff007819 */ /* 0x000fe20000011603 */
        /* <DEDUP_REMOVED lines=8> */
.L_x_22447:
[----:B------:R-:W-:Y:S01]  /*19e0*/  VIADD R7, R6, 0xf0 ;  /* 0x000000f006077836 */ /* 0x000fe20000000000 */
[----:B------:R-:W-:Y:S01]  /*19f0*/  ISETP.NE.AND P3, PT, R2, RZ, PT ;  /* 0x000000ff0200720c */ /* 0x000fe20003f65270 */
[----:B------:R-:W-:Y:S05]  /*1a00*/  WARPSYNC.ALL ;  /* 0x0000000000007948 */ /* 0x000fea0003800000 */
[----:B-1----:R-:W-:Y:S02]  /*1a10*/  LEA R7, R4, R7, 0x18 ;  /* 0x0000000704077211 */ /* 0x002fe400078ec0ff */
[----:B--2---:R-:W-:Y:S02]  /*1a20*/  FMNMX.FTZ R14, R9, R14, !PT ;  /* 0x0000000e090e7209 */ /* 0x004fe40007810000 */
[----:B0-----:R-:W-:-:S05]  /*1a30*/  LEA R9, R0, R7, 0x2 ;  /* 0x0000000700097211 */ /* 0x001fca00078e10ff */
        /* <DEDUP_REMOVED lines=22> */
[----:B------:R-:W-:Y:S01]  /*1ba0*/  HFMA2 R12, -RZ, RZ, 0, 0 ;  /* 0x00000000ff0c7431 */ /* 0x000fe200000001ff */
        /* <DEDUP_REMOVED lines=10> */
.L_x_22386:
        /* <DEDUP_REMOVED lines=11> */
.L_x_22385:
[----:B------:R-:W-:Y:S05]  /*1d00*/  BSYNC.RECONVERGENT B1 ;  /* 0x0000000000017941 */ /* 0x000fea0003800200 */
.L_x_22384:
        /* <DEDUP_REMOVED lines=12> */
.L_x_22389:
        /* <DEDUP_REMOVED lines=100> */
.L_x_22388:
[----:B------:R-:W-:Y:S05]  /*2410*/  BSYNC.RECONVERGENT B1 ;  /* 0x0000000000017941 */ /* 0x000fea0003800200 */
.L_x_22387:
        /* <DEDUP_REMOVED lines=55> */
.L_x_22391:
[----:B------:R-:W-:Y:S05]  /*2790*/  BSYNC.RECONVERGENT B1 ;  /* 0x0000000000017941 */ /* 0x000fea0003800200 */
.L_x_22390:
        /* <DEDUP_REMOVED lines=26> */
.L_x_22383:
[----:B------:R-:W-:Y:S05]  /*2940*/  BSYNC.RECONVERGENT B0 ;  /* 0x0000000000007941 */ /* 0x000fea0003800200 */
.L_x_22382:
        /* <DEDUP_REMOVED lines=40> */
.L_x_22396:
[----:B------:R-:W1:Y:S01]  /*2bd0*/  LDS R10, [R13] ;  /* 0x000000000d0a7984 */ /* 0x000e620000000800 */
[----:B------:R-:W-:-:S04]  /*2be0*/  IADD3 R14, PT, PT, R14, 0x1, RZ ;  /* 0x000000010e0e7810 */ /* 0x000fc80007ffe0ff */
[----:B------:R-:W-:Y:S01]  /*2bf0*/  ISETP.NE.AND P0, PT, R14, RZ, PT ;  /* 0x000000ff0e00720c */ /* 0x000fe20003f05270 */
[----:B-1----:R-:W-:-:S05]  /*2c00*/  FMUL.FTZ R10, R10, R9 ;  /* 0x000000090a0a7220 */ /* 0x002fca0000410000 */
[----:B------:R1:W-:Y:S02]  /*2c10*/  STS [R13], R10 ;  /* 0x0000000a0d007388 */ /* 0x0003e40000000800 */
[----:B-1----:R-:W-:-:S05]  /*2c20*/  VIADD R13, R13, 0x200 ;  /* 0x000002000d0d7836 */ /* 0x002fca0000000000 */
[----:B------:R-:W-:Y:S05]  /*2c30*/  @P0 BRA `(.L_x_22396) ;  /* 0xfffffffc00e40947 */ /* 0x000fea000383ffff */
.L_x_22395:
[----:B------:R-:W-:Y:S05]  /*2c40*/  BSYNC.RECONVERGENT B1 ;  /* 0x0000000000017941 */ /* 0x000fea0003800200 */
.L_x_22394:
        /* <DEDUP_REMOVED lines=12> */
.L_x_22399:
        /* <DEDUP_REMOVED lines=52> */
.L_x_22398:
[----:B------:R-:W-:Y:S05]  /*3050*/  BSYNC.RECONVERGENT B1 ;  /* 0x0000000000017941 */ /* 0x000fea0003800200 */
.L_x_22397:
        /* <DEDUP_REMOVED lines=31> */
.L_x_22401:
[----:B------:R-:W-:Y:S05]  /*3250*/  BSYNC.RECONVERGENT B1 ;  /* 0x0000000000017941 */ /* 0x000fea0003800200 */
.L_x_22400:
        /* <DEDUP_REMOVED lines=14> */
.L_x_22393:
[----:B------:R-:W-:Y:S05]  /*3340*/  BSYNC.RECONVERGENT B0 ;  /* 0x0000000000007941 */ /* 0x000fea0003800200 */
.L_x_22392:
[----:B------:R-:W-:Y:S01]  /*3350*/  BAR.SYNC.DEFER_BLOCKING 0x0 ;  /* 0x0000000000007b1d */ /* 0x000fe20000010000 */
[----:B------:R-:W-:Y:S02]  /*3360*/  ISETP.NE.AND P0, PT, R3, RZ, PT ;  /* 0x000000ff0300720c */ /* 0x000fe40003f05270 */
[----:B------:R-:W-:-:S03]  /*3370*/  MOV R31, UR9 ;  /* 0x00000009001f7c02 */ /* 0x000fc60008000f00 */
[----:B------:R-:W3:Y:S01]  /*3380*/  LDCU UR20, c[0x0][0x3dc] ;  /* 0x00007b80ff1477ac */ /* 0x000ee20008000800 */
[----:B------:R-:W-:Y:S01]  /*3390*/  BSSY.RECONVERGENT B0, `(.L_x_22402) ;  /* 0x0000014000007945 */ /* 0x000fe20003800200 */
[----:B------:R-:W-:-:S06]  /*33a0*/  IMAD R31, R31, 0x20, R0 ;  /* 0x000000201f1f7824 */ /* 0x000fcc00078e0200 */
        /* <DEDUP_REMOVED lines=13> */
[----:B--2---:R-:W-:Y:S02]  /*3480*/  IMAD.U32 R10, RZ, RZ, UR4 ;  /* 0x00000004ff0a7e24 */ /* 0x004fe4000f8e00ff */
[----:B-1----:R-:W-:Y:S02]  /*3490*/  MOV R9, UR7 ;  /* 0x0000000700097c02 */ /* 0x002fe40008000f00 */
[----:B------:R-:W-:-:S03]  /*34a0*/  IMAD.U32 R11, RZ, RZ, UR5 ;  /* 0x00000005ff0b7e24 */ /* 0x000fc6000f8e00ff */
[----:B0-----:R4:W-:Y:S04]  /*34b0*/  STG.E desc[UR18][R8.64], R7 ;  /* 0x0000000708007986 */ /* 0x0019e8000c101912 */
[----:B------:R4:W-:Y:S02]  /*34c0*/  STG.E desc[UR18][R10.64], R12 ;  /* 0x0000000c0a007986 */ /* 0x0009e4000c101912 */
.L_x_22403:
[----:B---3--:R-:W-:Y:S05]  /*34d0*/  BSYNC.RECONVERGENT B0 ;  /* 0x0000000000007941 */ /* 0x008fea0003800200 */
.L_x_22402:
[----:B------:R-:W-:Y:S01]  /*34e0*/  ISETP.GE.U32.AND P0, PT, R31, UR10, PT ;  /* 0x0000000a1f007c0c */ /* 0x000fe2000bf06070 */
[----:B------:R-:W-:Y:S01]  /*34f0*/  BSSY.RECONVERGENT B0, `(.L_x_22404) ;  /* 0x00001b8000007945 */ /* 0x000fe20003800200 */
[----:B------:R-:W-:Y:S01]  /*3500*/  HFMA2 R30, -RZ, RZ, 0, 0 ;  /* 0x00000000ff1e7431 */ /* 0x000fe200000001ff */
[----:B------:R-:W-:Y:S02]  /*3510*/  CS2R R28, SRZ ;  /* 0x00000000001c7805 */ /* 0x000fe4000001ff00 */
[----:B------:R-:W-:Y:S02]  /*3520*/  CS2R R26, SRZ ;  /* 0x00000000001a7805 */ /* 0x000fe4000001ff00 */
[----:B------:R-:W-:Y:S01]  /*3530*/  CS2R R24, SRZ ;  /* 0x0000000000187805 */ /* 0x000fe2000001ff00 */
[----:B-12-4-:R-:W-:-:S05]  /*3540*/  IMAD.MOV.U32 R9, RZ, RZ, RZ ;  /* 0x000000ffff097224 */ /* 0x016fca00078e00ff */
[----:B------:R-:W-:Y:S05]  /*3550*/  @P0 BRA `(.L_x_22405) ;  /* 0x0000001800c40947 */ /* 0x000fea0003800000 */
[----:B------:R-:W1:Y:S01]  /*3560*/  LDCU UR4, c[0x0][0x3c8] ;  /* 0x00007900ff0477ac */ /* 0x000e620008000800 */
[----:B------:R-:W-:Y:S01]  /*3570*/  IADD3 R9, PT, PT, R6, 0x110, RZ ;  /* 0x0000011006097810 */ /* 0x000fe20007ffe0ff */
[----:B0-----:R-:W-:Y:S01]  /*3580*/  IMAD.WIDE.U32 R6, R31, 0x4, RZ ;  /* 0x000000041f067825 */ /* 0x001fe200078e00ff */
[C---:B------:R-:W-:Y:S01]  /*3590*/  SHF.L.U32 R12, R3.reuse, 0x5, RZ ;  /* 0x00000005030c7819 */ /* 0x040fe200000006ff */
[----:B------:R-:W0:Y:S01]  /*35a0*/  LDCU.64 UR6, c[0x0][0x3b8] ;  /* 0x00007700ff0677ac */ /* 0x000e220008000a00 */
[----:B------:R-:W-:Y:S01]  /*35b0*/  LEA R10, R4, R9, 0x18 ;  /* 0x00000009040a7211 */ /* 0x000fe200078ec0ff */
[----:B------:R-:W-:Y:S01]  /*35c0*/  IMAD.SHL.U32 R39, R3, 0x8, RZ ;  /* 0x0000000803277824 */ /* 0x000fe200078e00ff */
[----:B------:R-:W-:Y:S01]  /*35d0*/  LEA R4, R0, R5, 0x4 ;  /* 0x0000000500047211 */ /* 0x000fe200078e20ff */
[----:B------:R-:W2:Y:S01]  /*35e0*/  LDCU UR5, c[0x0][0x3e0] ;  /* 0x00007c00ff0577ac */ /* 0x000ea20008000800 */
[----:B------:R-:W-:Y:S01]  /*35f0*/  IMAD.MOV.U32 R30, RZ, RZ, RZ ;  /* 0x000000ffff1e7224 */ /* 0x000fe200078e00ff */
[----:B------:R-:W-:-:S02]  /*3600*/  CS2R R28, SRZ ;  /* 0x00000000001c7805 */ /* 0x000fc4000001ff00 */
[----:B------:R-:W-:Y:S02]  /*3610*/  CS2R R26, SRZ ;  /* 0x00000000001a7805 */ /* 0x000fe4000001ff00 */
[----:B------:R-:W-:Y:S01]  /*3620*/  CS2R R24, SRZ ;  /* 0x0000000000187805 */ /* 0x000fe2000001ff00 */
[----:B-1----:R-:W-:-:S06]  /*3630*/  UIMAD UR4, UR8, UR4, URZ ;  /* 0x00000004080472a4 */ /* 0x002fcc000f8e02ff */
[----:B------:R-:W-:Y:S01]  /*3640*/  IMAD.U32 R11, RZ, RZ, UR4 ;  /* 0x00000004ff0b7e24 */ /* 0x000fe2000f8e00ff */
[----:B------:R-:W-:Y:S01]  /*3650*/  UIADD3 UR4, UPT, UPT, UR17, 0xf, URZ ;  /* 0x0000000f11047890 */ /* 0x000fe2000fffe0ff */
[----:B--2---:R-:W-:Y:S02]  /*3660*/  IMAD R46, R61, UR5, RZ ;  /* 0x000000053d2e7c24 */ /* 0x004fe4000f8e02ff */
[----:B------:R-:W-:Y:S01]  /*3670*/  IMAD.WIDE R8, R11, 0x4, R6 ;  /* 0x000000040b087825 */ /* 0x000fe200078e0206 */
[----:B------:R-:W-:Y:S01]  /*3680*/  LOP3.LUT R11, R12, 0x20, RZ, 0xe2, !PT ;  /* 0x000000200c0b7812 */ /* 0x000fe200078ee2ff */
[----:B------:R-:W-:Y:S01]  /*3690*/  USHF.R.U32.HI UR4, URZ, 0x4, UR4 ;  /* 0x00000004ff047899 */ /* 0x000fe20008011604 */
[C---:B------:R-:W-:Y:S02]  /*36a0*/  LOP3.LUT R7, R39.reuse, 0x8, RZ, 0xc0, !PT ;  /* 0x0000000827077812 */ /* 0x040fe400078ec0ff */
[----:B0-----:R-:W-:Y:S01]  /*36b0*/  IADD3 R8, P0, PT, R8, UR6, RZ ;  /* 0x0000000608087c10 */ /* 0x001fe2000ff1e0ff */
[----:B------:R-:W-:Y:S01]  /*36c0*/  IMAD R11, R0, 0x40, R11 ;  /* 0x00000040000b7824 */ /* 0x000fe200078e020b */
[----:B------:R-:W-:-:S02]  /*36d0*/  LOP3.LUT R39, R39, 0xf8, RZ, 0xc0, !PT ;  /* 0x000000f827277812 */ /* 0x000fc400078ec0ff */
[----:B------:R-:W-:Y:S02]  /*36e0*/  IADD3 R7, PT, PT, R4, 0x3, R7 ;  /* 0x0000000304077810 */ /* 0x000fe40007ffe007 */
[----:B------:R-:W-:Y:S02]  /*36f0*/  IADD3.X R5, PT, PT, R9, UR7, RZ, P0, !PT ;  /* 0x0000000709057c10 */ /* 0x000fe400087fe4ff */
[C---:B------:R-:W-:Y:S01]  /*3700*/  IADD3 R4, PT, PT, R31.reuse, 0x1, RZ ;  /* 0x000000011f047810 */ /* 0x040fe20007ffe0ff */
[----:B------:R-:W-:Y:S01]  /*3710*/  VIADD R31, R31, -UR4 ;  /* 0x800000041f1f7c36 */ /* 0x000fe20008000000 */
[----:B------:R-:W-:Y:S02]  /*3720*/  IADD3 R6, PT, PT, R11, 0x10, R10 ;  /* 0x000000100b067810 */ /* 0x000fe40007ffe00a */
[----:B------:R-:W-:Y:S02]  /*3730*/  MOV R9, RZ ;  /* 0x000000ff00097202 */ /* 0x000fe40000000f00 */
[----:B------:R-:W-:-:S02]  /*3740*/  SHF.R.S32.HI R47, RZ, 0x1f, R46 ;  /* 0x0000001fff2f7819 */ /* 0x000fc4000001142e */
[C---:B------:R-:W-:Y:S02]  /*3750*/  LOP3.LUT R38, R39.reuse, 0x100, RZ, 0xfc, !PT ;  /* 0x0000010027267812 */ /* 0x040fe400078efcff */
[C---:B------:R-:W-:Y:S02]  /*3760*/  LOP3.LUT R37, R39.reuse, 0x200, RZ, 0xfc, !PT ;  /* 0x0000020027257812 */ /* 0x040fe400078efcff */
[C---:B------:R-:W-:Y:S02]  /*3770*/  LOP3.LUT R36, R39.reuse, 0x300, RZ, 0xfc, !PT ;  /* 0x0000030027247812 */ /* 0x040fe400078efcff */
[C---:B------:R-:W-:Y:S02]  /*3780*/  LOP3.LUT R35, R39.reuse, 0x400, RZ, 0xfc, !PT ;  /* 0x0000040027237812 */ /* 0x040fe400078efcff */
[C---:B------:R-:W-:Y:S02]  /*3790*/  LOP3.LUT R34, R39.reuse, 0x500, RZ, 0xfc, !PT ;  /* 0x0000050027227812 */ /* 0x040fe400078efcff */
[----:B------:R-:W-:-:S02]  /*37a0*/  LOP3.LUT R33, R39, 0x600, RZ, 0xfc, !PT ;  /* 0x0000060027217812 */ /* 0x000fc400078efcff */
[----:B------:R-:W-:-:S07]  /*37b0*/  LOP3.LUT R32, R39, 0x700, RZ, 0xfc, !PT ;  /* 0x0000070027207812 */ /* 0x000fce00078efcff */
.L_x_22424:
[----:B------:R-:W-:Y:S01]  /*37c0*/  MOV R20, R8 ;  /* 0x0000000800147202 */ /* 0x000fe20000000f00 */
[----:B------:R-:W-:Y:S01]  /*37d0*/  IMAD.MOV.U32 R21, RZ, RZ, R5 ;  /* 0x000000ffff157224 */ /* 0x000fe200078e0005 */
[----:B------:R-:W0:Y:S01]  /*37e0*/  LDS.128 R12, [R6+-0x10] ;  /* 0xfffff000060c7984 */ /* 0x000e220000000c00 */
[----:B------:R-:W1:Y:S03]  /*37f0*/  LDC.64 R10, c[0x0][0x3a8] ;  /* 0x0000ea00ff0a7b82 */ /* 0x000e660000000a00 */
[----:B------:R-:W2:Y:S01]  /*3800*/  LDG.E.CONSTANT R49, desc[UR18][R20.64] ;  /* 0x0000001214317981 */ /* 0x000ea2000c1e9900 */
[----:B------:R-:W-:-:S03]  /*3810*/  ISETP.NE.AND P0, PT, R31, -0x1, PT ;  /* 0xffffffff1f00780c */ /* 0x000fc60003f05270 */
[----:B------:R3:W4:Y:S01]  /*3820*/  LDS.128 R16, [R6] ;  /* 0x0000000006107984 */ /* 0x0007220000000c00 */
[----:B0-----:R-:W-:Y:S02]  /*3830*/  F2FP.F16.F32.PACK_AB R41, R15, R14 ;  /* 0x0000000e0f29723e */ /* 0x001fe400000000ff */
[----:B------:R-:W-:Y:S01]  /*3840*/  F2FP.F16.F32.PACK_AB R43, R13, R12 ;  /* 0x0000000c0d2b723e */ /* 0x000fe200000000ff */
[----:B--2---:R-:W-:-:S03]  /*3850*/  IMAD.WIDE R48, R49, UR20, R46 ;  /* 0x0000001431307c25 */ /* 0x004fc6000f8e022e */
[-C--:B------:R-:W-:Y:S02]  /*3860*/  IADD3 R23, P1, PT, R39, R48.reuse, RZ ;  /* 0x0000003027177210 */ /* 0x080fe40007f3e0ff */
[----:B------:R-:W-:Y:S02]  /*3870*/  IADD3 R22, P2, PT, R38, R48, RZ ;  /* 0x0000003026167210 */ /* 0x000fe40007f5e0ff */
[----:B------:R-:W-:Y:S02]  /*3880*/  IADD3.X R40, PT, PT, RZ, R49, RZ, P1, !PT ;  /* 0x00000031ff287210 */ /* 0x000fe40000ffe4ff */
[CC--:B-1----:R-:W-:Y:S01]  /*3890*/  LEA R14, P1, R23.reuse, R10.reuse, 0x1 ;  /* 0x0000000a170e7211 */ /* 0x0c2fe200078208ff */
[----:B------:R-:W-:Y:S01]  /*38a0*/  IMAD.X R21, RZ, RZ, R49, P2 ;  /* 0x000000ffff157224 */ /* 0x000fe200010e0631 */
[C---:B------:R-:W-:Y:S02]  /*38b0*/  LEA R20, P2, R22.reuse, R10, 0x1 ;  /* 0x0000000a16147211 */ /* 0x040fe400078408ff */
[----:B------:R-:W-:Y:S01]  /*38c0*/  LEA.HI.X R15, R23, R11, R40, 0x1, P1 ;  /* 0x0000000b170f7211 */ /* 0x000fe200008f0c28 */
[----:B------:R-:W-:Y:S01]  /*38d0*/  BSSY.RECONVERGENT B1, `(.L_x_22406) ;  /* 0x0000024000017945 */ /* 0x000fe20003800200 */
[----:B------:R-:W-:Y:S01]  /*38e0*/  MOV R40, R41 ;  /* 0x0000002900287202 */ /* 0x000fe20000000f00 */
[----:B------:R-:W-:Y:S01]  /*38f0*/  VIADD R41, R7, 0xfffffffd ;  /* 0xfffffffd07297836 */ /* 0x000fe20000000000 */
[----:B------:R-:W-:-:S02]  /*3900*/  LEA.HI.X R21, R22, R11, R21, 0x1, P2 ;  /* 0x0000000b16157211 */ /* 0x000fc400010f0c15 */
[----:B-----5:R-:W5:Y:S01]  /*3910*/  LDG.E.128.CONSTANT R12, desc[UR18][R14.64] ;  /* 0x000000120e0c7981 */ /* 0x020f62000c1e9d00 */
[----:B---34-:R-:W-:Y:S05]  /*3920*/  @P0 BRA `(.L_x_22407) ;  /* 0x0000000000780947 */ /* 0x018fea0003800000 */
        /* <DEDUP_REMOVED lines=8> */
[----:B------:R-:W-:Y:S02]  /*39b0*/  IADD3 R42, PT, PT, R7, 0x3, RZ ;  /* 0x00000003072a7810 */ /* 0x000fe40007ffe0ff */
        /* <DEDUP_REMOVED lines=21> */
.L_x_22407:
[----:B------:R-:W-:Y:S05]  /*3b10*/  BSYNC.RECONVERGENT B1 ;  /* 0x0000000000017941 */ /* 0x000fea0003800200 */
.L_x_22406:
[----:B------:R-:W-:Y:S01]  /*3b20*/  F2FP.F16.F32.PACK_AB R45, R17, R16 ;  /* 0x00000010112d723e */ /* 0x000fe200000000ff */
[----:B-----5:R-:W-:Y:S01]  /*3b30*/  HMUL2 R13, R40, R13 ;  /* 0x0000000d280d7232 */ /* 0x020fe20000000000 */
[----:B------:R-:W-:Y:S02]  /*3b40*/  F2FP.F16.F32.PACK_AB R42, R19, R18 ;  /* 0x00000012132a723e */ /* 0x000fe400000000ff */
[----:B------:R0:W5:Y:S01]  /*3b50*/  LDG.E.128.CONSTANT R16, desc[UR18][R20.64] ;  /* 0x0000001214107981 */ /* 0x000162000c1e9d00 */
[----:B------:R-:W-:Y:S01]  /*3b60*/  BSSY.RECONVERGENT B1, `(.L_x_22408) ;  /* 0x0000021000017945 */ /* 0x000fe20003800200 */
[----:B------:R-:W-:-:S03]  /*3b70*/  HFMA2 R12, R43, R12, R13 ;  /* 0x0000000c2b0c7231 */ /* 0x000fc6000000000d */
[----:B------:R-:W-:Y:S05]  /*3b80*/  @P0 BRA `(.L_x_22409) ;  /* 0x0000000000780947 */ /* 0x000fea0003800000 */
[C---:B0-----:R-:W-:Y:S01]  /*3b90*/  IADD3 R20, PT, PT, R7.reuse, 0x1, RZ ;  /* 0x0000000107147810 */ /* 0x041fe20007ffe0ff */
[C---:B------:R-:W-:Y:S01]  /*3ba0*/  VIADD R21, R7.reuse, 0x2 ;  /* 0x0000000207157836 */ /* 0x040fe20000000000 */
[----:B------:R-:W-:Y:S02]  /*3bb0*/  IADD3 R13, PT, PT, R7, -0x1, RZ ;  /* 0xffffffff070d7810 */ /* 0x000fe40007ffe0ff */
[----:B------:R-:W-:Y:S02]  /*3bc0*/  ISETP.GE.AND P1, PT, R20, UR17, PT ;  /* 0x0000001114007c0c */ /* 0x000fe4000bf26270 */
[----:B------:R-:W-:Y:S01]  /*3bd0*/  ISETP.GE.AND P6, PT, R13, UR17, PT ;  /* 0x000000110d007c0c */ /* 0x000fe2000bfc6270 */
[C---:B------:R-:W-:Y:S01]  /*3be0*/  VIADD R13, R7.reuse, 0xfffffffe ;  /* 0xfffffffe070d7836 */ /* 0x040fe20000000000 */
[C---:B------:R-:W-:Y:S02]  /*3bf0*/  IADD3 R20, PT, PT, R7.reuse, 0x4, RZ ;  /* 0x0000000407147810 */ /* 0x040fe40007ffe0ff */
[----:B------:R-:W-:-:S02]  /*3c00*/  IADD3 R22, PT, PT, R7, 0x3, RZ ;  /* 0x0000000307167810 */ /* 0x000fc40007ffe0ff */
[----:B------:R-:W-:Y:S02]  /*3c10*/  ISETP.GE.AND P2, PT, R21, UR17, PT ;  /* 0x0000001115007c0c */ /* 0x000fe4000bf46270 */
[----:B------:R-:W-:Y:S02]  /*3c20*/  ISETP.GE.AND P4, PT, R20, UR17, PT ;  /* 0x0000001114007c0c */ /* 0x000fe4000bf86270 */
[----:B-----5:R-:W-:Y:S02]  /*3c30*/  PRMT R20, R17, 0x7632, R20 ;  /* 0x0000763211147816 */ /* 0x020fe40000000014 */
[----:B------:R-:W-:Y:S02]  /*3c40*/  PRMT R21, R18, 0x7632, R21 ;  /* 0x0000763212157816 */ /* 0x000fe40000000015 */
[----:B------:R-:W-:Y:S02]  /*3c50*/  ISETP.GE.AND P3, PT, R22, UR17, PT ;  /* 0x0000001116007c0c */ /* 0x000fe4000bf66270 */
        /* <DEDUP_REMOVED lines=17> */
.L_x_22409:
[----:B------:R-:W-:Y:S05]  /*3d70*/  BSYNC.RECONVERGENT B1 ;  /* 0x0000000000017941 */ /* 0x000fea0003800200 */
.L_x_22408:
[----:B-----5:R-:W-:Y:S01]  /*3d80*/  HMUL2 R17, R40, R17 ;  /* 0x0000001128117232 */ /* 0x020fe20000000000 */
[-C--:B------:R-:W-:Y:S01]  /*3d90*/  IADD3 R13, P1, PT, R37, R48.reuse, RZ ;  /* 0x00000030250d7210 */ /* 0x080fe20007f3e0ff */
[----:B0-----:R-:W-:Y:S01]  /*3da0*/  HFMA2 R21, R45, R14, R12 ;  /* 0x0000000e2d157231 */ /* 0x001fe2000000000c */
[----:B------:R-:W-:Y:S02]  /*3db0*/  IADD3 R20, P3, PT, R35, R48, RZ ;  /* 0x0000003023147210 */ /* 0x000fe40007f7e0ff */
[----:B------:R-:W-:Y:S01]  /*3dc0*/  IADD3.X R14, PT, PT, RZ, R49, RZ, P1, !PT ;  /* 0x00000031ff0e7210 */ /* 0x000fe20000ffe4ff */
[----:B------:R-:W-:Y:S02]  /*3dd0*/  HFMA2 R17, R43, R16, R17 ;  /* 0x000000102b117231 */ /* 0x000fe40000000011 */
[----:B------:R-:W-:Y:S01]  /*3de0*/  HFMA2 R21, R42, R15, R21 ;  /* 0x0000000f2a157231 */ /* 0x000fe20000000015 */
[----:B------:R-:W-:-:S04]  /*3df0*/  LEA R12, P1, R13, R10, 0x1 ;  /* 0x0000000a0d0c7211 */ /* 0x000fc800078208ff */
[----:B------:R-:W-:Y:S01]  /*3e00*/  LEA.HI.X R13, R13, R11, R14, 0x1, P1 ;  /* 0x0000000b0d0d7211 */ /* 0x000fe200008f0c0e */
[----:B------:R-:W-:Y:S02]  /*3e10*/  HADD2.F32 R14, -RZ, R21.H0_H0 ;  /* 0x20000015ff0e7230 */ /* 0x000fe40000004100 */
[----:B------:R-:W-:Y:S02]  /*3e20*/  HFMA2 R17, R45, R18, R17 ;  /* 0x000000122d117231 */ /* 0x000fe40000000011 */
[----:B------:R-:W-:-:S05]  /*3e30*/  HADD2.F32 R21, -RZ, R21.H1_H1 ;  /* 0x30000015ff157230 */ /* 0x000fca0000004100 */
[----:B------:R-:W-:Y:S01]  /*3e40*/  FADD.FTZ R21, R14, R21 ;  /* 0x000000150e157221 */ /* 0x000fe20000010000 */
[----:B------:R-:W-:Y:S01]  /*3e50*/  HFMA2 R17, R42, R19, R17 ;  /* 0x000000132a117231 */ /* 0x000fe20000000011 */
[----:B------:R-:W-:Y:S01]  /*3e60*/  IADD3 R19, P1, PT, R36, R48, RZ ;  /* 0x0000003024137210 */ /* 0x000fe20007f3e0ff */
[----:B------:R-:W-:Y:S01]  /*3e70*/  BSSY.RECONVERGENT B1, `(.L_x_22410) ;  /* 0x000002b000017945 */ /* 0x000fe20003800200 */
[----:B------:R-:W-:Y:S01]  /*3e80*/  FADD.FTZ R30, R21, R30 ;  /* 0x0000001e151e7221 */ /* 0x000fe20000010000 */
[----:B------:R-:W-:Y:S01]  /*3e90*/  IMAD.X R21, RZ, RZ, R49, P3 ;  /* 0x000000ffff157224 */ /* 0x000fe200018e0631 */
[----:B------:R-:W-:Y:S01]  /*3ea0*/  IADD3.X R44, PT, PT, RZ, R49, RZ, P1, !PT ;  /* 0x00000031ff2c7210 */ /* 0x000fe20000ffe4ff */
[--C-:B------:R-:W-:Y:S01]  /*3eb0*/  HADD2.F32 R15, -RZ, R17.reuse.H0_H0 ;  /* 0x20000011ff0f7230 */ /* 0x100fe20000004100 */
[-C--:B------:R-:W-:Y:S01]  /*3ec0*/  LEA R16, P2, R19, R10.reuse, 0x1 ;  /* 0x0000000a13107211 */ /* 0x080fe200078408ff */
[----:B------:R-:W-:Y:S01]  /*3ed0*/  HADD2.F32 R18, -RZ, R17.H1_H1 ;  /* 0x30000011ff127230 */ /* 0x000fe20000004100 */
[----:B------:R-:W-:-:S02]  /*3ee0*/  LEA R22, P1, R20, R10, 0x1 ;  /* 0x0000000a14167211 */ /* 0x000fc400078208ff */
[----:B------:R-:W-:Y:S02]  /*3ef0*/  LEA.HI.X R17, R19, R11, R44, 0x1, P2 ;  /* 0x0000000b13117211 */ /* 0x000fe400010f0c2c */
[----:B------:R-:W-:Y:S02]  /*3f00*/  FADD.FTZ R18, R15, R18 ;  /* 0x000000120f127221 */ /* 0x000fe40000010000 */
[----:B------:R-:W5:Y:S02]  /*3f10*/  LDG.E.128.CONSTANT R12, desc[UR18][R12.64] ;  /* 0x000000120c0c7981 */ /* 0x000f64000c1e9d00 */
[----:B------:R-:W-:Y:S01]  /*3f20*/  FADD.FTZ R29, R18, R29 ;  /* 0x0000001d121d7221 */ /* 0x000fe20000010000 */
[----:B------:R-:W-:Y:S06]  /*3f30*/  @P0 BRA `(.L_x_22411) ;  /* 0x0000000000780947 */ /* 0x000fec0003800000 */
[C---:B------:R-:W-:Y:S02]  /*3f40*/  IADD3 R18, PT, PT, R7.reuse, -0x1, RZ ;  /* 0xffffffff07127810 */ /* 0x040fe40007ffe0ff */
[C---:B------:R-:W-:Y:S02]  /*3f50*/  IADD3 R19, PT, PT, R7.reuse, 0x1, RZ ;  /* 0x0000000107137810 */ /* 0x040fe40007ffe0ff */
[----:B------:R-:W-:Y:S01]  /*3f60*/  ISETP.GE.AND P2, PT, R18, UR17, PT ;  /* 0x0000001112007c0c */ /* 0x000fe2000bf46270 */
[----:B------:R-:W-:Y:S01]  /*3f70*/  VIADD R18, R7, 0x2 ;  /* 0x0000000207127836 */ /* 0x000fe20000000000 */
[----:B------:R-:W-:Y:S02]  /*3f80*/  ISETP.GE.AND P6, PT, R19, UR17, PT ;  /* 0x0000001113007c0c */ /* 0x000fe4000bfc6270 */
[----:B------:R-:W-:Y:S02]  /*3f90*/  IADD3 R19, PT, PT, R7, 0x3, RZ ;  /* 0x0000000307137810 */ /* 0x000fe40007ffe0ff */
[----:B------:R-:W-:-:S02]  /*3fa0*/  ISETP.GE.AND P4, PT, R18, UR17, PT ;  /* 0x0000001112007c0c */ /* 0x000fc4000bf86270 */
[----:B------:R-:W-:Y:S02]  /*3fb0*/  IADD3 R18, PT, PT, R7, 0x4, RZ ;  /* 0x0000000407127810 */ /* 0x000fe40007ffe0ff */
[----:B------:R-:W-:Y:S01]  /*3fc0*/  ISETP.GE.AND P5, PT, R19, UR17, PT ;  /* 0x0000001113007c0c */ /* 0x000fe2000bfa6270 */
[----:B------:R-:W-:Y:S01]  /*3fd0*/  VIADD R19, R7, 0xfffffffe ;  /* 0xfffffffe07137836 */ /* 0x000fe20000000000 */
[----:B------:R-:W-:Y:S02]  /*3fe0*/  ISETP.GE.AND P3, PT, R18, UR17, PT ;  /* 0x0000001112007c0c */ /* 0x000fe4000bf66270 */
[C---:B-----5:R-:W-:Y:S02]  /*3ff0*/  SEL R18, R13.reuse, RZ, !P2 ;  /* 0x000000ff0d127207 */ /* 0x060fe40005000000 */
[----:B------:R-:W-:Y:S02]  /*4000*/  PRMT R44, R13, 0x7632, R44 ;  /* 0x000076320d2c7816 */ /* 0x000fe4000000002c */
[----:B------:R-:W-:-:S02]  /*4010*/  ISETP.GE.AND P2, PT, R19, UR17, PT ;  /* 0x0000001113007c0c */ /* 0x000fc4000bf46270 */
[C---:B------:R-:W-:Y:S02]  /*4020*/  PRMT R13, R14.reuse, 0x7632, R13 ;  /* 0x000076320e0d7816 */ /* 0x040fe4000000000d */
[----:B------:R-:W-:Y:S02]  /*4030*/  SEL R14, R14, RZ, !P6 ;  /* 0x000000ff0e0e7207 */ /* 0x000fe40007000000 */
[C---:B------:R-:W-:Y:S02]  /*4040*/  SEL R19, R15.reuse, RZ, !P5 ;  /* 0x000000ff0f137207 */ /* 0x040fe40006800000 */
[----:B------:R-:W-:Y:S02]  /*4050*/  PRMT R50, R15, 0x7632, R50 ;  /* 0x000076320f327816 */ /* 0x000fe40000000032 */
[----:B------:R-:W-:Y:S02]  /*4060*/  ISETP.GE.AND P6, PT, R41, UR17, PT ;  /* 0x0000001129007c0c */ /* 0x000fe4000bfc6270 */
[----:B------:R-:W-:-:S02]  /*4070*/  ISETP.GE.AND P5, PT, R7, UR17, PT ;  /* 0x0000001107007c0c */ /* 0x000fc4000bfa6270 */
        /* <DEDUP_REMOVED lines=10> */
.L_x_22411:
[----:B------:R-:W-:Y:S05]  /*4120*/  BSYNC.RECONVERGENT B1 ;  /* 0x0000000000017941 */ /* 0x000fea0003800200 */
.L_x_22410:
[----:B------:R-:W5:Y:S01]  /*4130*/  LDG.E.128.CONSTANT R16, desc[UR18][R16.64] ;  /* 0x0000001210107981 */ /* 0x000f62000c1e9d00 */
[----:B------:R-:W-:Y:S01]  /*4140*/  BSSY.RECONVERGENT B1, `(.L_x_22412) ;  /* 0x0000021000017945 */ /* 0x000fe20003800200 */
[----:B-----5:R-:W-:-:S03]  /*4150*/  HMUL2 R13, R40, R13 ;  /* 0x0000000d280d7232 */ /* 0x020fc60000000000 */
[----:B------:R-:W-:Y:S05]  /*4160*/  @P0 BRA `(.L_x_22413) ;  /* 0x0000000000780947 */ /* 0x000fea0003800000 */
[C---:B------:R-:W-:Y:S02]  /*4170*/  IADD3 R44, PT, PT, R7.reuse, -0x1, RZ ;  /* 0xffffffff072c7810 */ /* 0x040fe40007ffe0ff */
[----:B------:R-:W-:Y:S02]  /*4180*/  ISETP.GE.AND P3, PT, R7, UR17, PT ;  /* 0x0000001107007c0c */ /* 0x000fe4000bf66270 */
[----:B------:R-:W-:Y:S02]  /*4190*/  ISETP.GE.AND P2, PT, R44, UR17, PT ;  /* 0x000000112c007c0c */ /* 0x000fe4000bf46270 */
[C---:B------:R-:W-:Y:S02]  /*41a0*/  PRMT R44, R17.reuse, 0x7632, R44 ;  /* 0x00007632112c7816 */ /* 0x040fe4000000002c */
[----:B------:R-:W-:Y:S02]  /*41b0*/  SEL R17, R17, RZ, !P2 ;  /* 0x000000ff11117207 */ /* 0x000fe40005000000 */
[----:B------:R-:W-:-:S02]  /*41c0*/  SEL R44, R44, RZ, !P3 ;  /* 0x000000ff2c2c7207 */ /* 0x000fc40005800000 */
[----:B------:R-:W-:Y:S02]  /*41d0*/  PRMT R50, R18, 0x7632, R50 ;  /* 0x0000763212327816 */ /* 0x000fe40000000032 */
[----:B------:R-:W-:Y:S02]  /*41e0*/  PRMT R17, R17, 0x5410, R44 ;  /* 0x0000541011117816 */ /* 0x000fe4000000002c */
[----:B------:R-:W-:Y:S02]  /*41f0*/  IADD3 R44, PT, PT, R7, 0x1, RZ ;  /* 0x00000001072c7810 */ /* 0x000fe40007ffe0ff */
[----:B------:R-:W-:Y:S02]  /*4200*/  PRMT R51, R19, 0x7632, R51 ;  /* 0x0000763213337816 */ /* 0x000fe40000000033 */
[----:B------:R-:W-:Y:S01]  /*4210*/  ISETP.GE.AND P6, PT, R44, UR17, PT ;  /* 0x000000112c007c0c */ /* 0x000fe2000bfc6270 */
[----:B------:R-:W-:-:S05]  /*4220*/  VIADD R44, R7, 0x2 ;  /* 0x00000002072c7836 */ /* 0x000fca0000000000 */
[----:B------:R-:W-:Y:S02]  /*4230*/  ISETP.GE.AND P2, PT, R44, UR17, PT ;  /* 0x000000112c007c0c */ /* 0x000fe4000bf46270 */
[C---:B------:R-:W-:Y:S02]  /*4240*/  IADD3 R44, PT, PT, R7.reuse, 0x3, RZ ;  /* 0x00000003072c7810 */ /* 0x040fe40007ffe0ff */
[----:B------:R-:W-:Y:S02]  /*4250*/  SEL R53, R50, RZ, !P2 ;  /* 0x000000ff32357207 */ /* 0x000fe40005000000 */
[----:B------:R-:W-:Y:S02]  /*4260*/  ISETP.GE.AND P3, PT, R44, UR17, PT ;  /* 0x000000112c007c0c */ /* 0x000fe4000bf66270 */
[----:B------:R-:W-:Y:S02]  /*4270*/  IADD3 R44, PT, PT, R7, 0x4, RZ ;  /* 0x00000004072c7810 */ /* 0x000fe40007ffe0ff */
[----:B------:R-:W-:-:S02]  /*4280*/  SEL R19, R19, RZ, !P3 ;  /* 0x000000ff13137207 */ /* 0x000fc40005800000 */
[----:B------:R-:W-:Y:S01]  /*4290*/  ISETP.GE.AND P4, PT, R44, UR17, PT ;  /* 0x000000112c007c0c */ /* 0x000fe2000bf86270 */
[----:B------:R-:W-:-:S03]  /*42a0*/  VIADD R44, R7, 0xfffffffe ;  /* 0xfffffffe072c7836 */ /* 0x000fc60000000000 */
[----:B------:R-:W-:Y:S02]  /*42b0*/  SEL R50, R51, RZ, !P4 ;  /* 0x000000ff33327207 */ /* 0x000fe40006000000 */
[----:B------:R-:W-:Y:S02]  /*42c0*/  ISETP.GE.AND P5, PT, R44, UR17, PT ;  /* 0x000000112c007c0c */ /* 0x000fe4000bfa6270 */
[----:B------:R-:W-:Y:S02]  /*42d0*/  SEL R44, R18, RZ, !P6 ;  /* 0x000000ff122c7207 */ /* 0x000fe40007000000 */
[----:B------:R-:W-:Y:S02]  /*42e0*/  ISETP.GE.AND P6, PT, R41, UR17, PT ;  /* 0x0000001129007c0c */ /* 0x000fe4000bfc6270 */
[C---:B------:R-:W-:Y:S02]  /*42f0*/  PRMT R18, R16.reuse, 0x7632, R18 ;  /* 0x0000763210127816 */ /* 0x040fe40000000012 */
[----:B------:R-:W-:-:S02]  /*4300*/  SEL R16, R16, RZ, !P6 ;  /* 0x000000ff10107207 */ /* 0x000fc40007000000 */
[----:B------:R-:W-:Y:S02]  /*4310*/  SEL R51, R18, RZ, !P5 ;  /* 0x000000ff12337207 */ /* 0x000fe40006800000 */
[----:B------:R-:W-:Y:S02]  /*4320*/  PRMT R18, R44, 0x5410, R53 ;  /* 0x000054102c127816 */ /* 0x000fe40000000035 */
[----:B------:R-:W-:Y:S02]  /*4330*/  PRMT R19, R19, 0x5410, R50 ;  /* 0x0000541013137816 */ /* 0x000fe40000000032 */
[----:B------:R-:W-:-:S07]  /*4340*/  PRMT R16, R16, 0x5410, R51 ;  /* 0x0000541010107816 */ /* 0x000fce0000000033 */
.L_x_22413:
[----:B------:R-:W-:Y:S05]  /*4350*/  BSYNC.RECONVERGENT B1 ;  /* 0x0000000000017941 */ /* 0x000fea0003800200 */
.L_x_22412:
[----:B------:R-:W-:Y:S01]  /*4360*/  HFMA2 R44, R40, R17, -RZ ;  /* 0x00000011282c7231 */ /* 0x000fe200001000ff */
[----:B------:R-:W-:Y:S01]  /*4370*/  LEA.HI.X R23, R20, R11, R21, 0x1, P1 ;  /* 0x0000000b14177211 */ /* 0x000fe200008f0c15 */
[C---:B------:R-:W-:Y:S01]  /*4380*/  HFMA2 R17, R43.reuse, R12, R13 ;  /* 0x0000000c2b117231 */ /* 0x040fe2000000000d */
[-C--:B------:R-:W-:Y:S02]  /*4390*/  IADD3 R12, P1, PT, R34, R48.reuse, RZ ;  /* 0x00000030220c7210 */ /* 0x080fe40007f3e0ff */
[----:B------:R-:W-:Y:S01]  /*43a0*/  IADD3 R13, P2, PT, R33, R48, RZ ;  /* 0x00000030210d7210 */ /* 0x000fe20007f5e0ff */
[----:B------:R-:W-:Y:S02]  /*43b0*/  HFMA2 R16, R43, R16, R44 ;  /* 0x000000102b107231 */ /* 0x000fe4000000002c */
[C---:B------:R-:W-:Y:S01]  /*43c0*/  HFMA2 R44, R45.reuse, R14, R17 ;  /* 0x0000000e2d2c7231 */ /* 0x040fe20000000011 */
[-C--:B------:R-:W-:Y:S01]  /*43d0*/  IADD3.X R17, PT, PT, RZ, R49.reuse, RZ, P1, !PT ;  /* 0x00000031ff117210 */ /* 0x080fe20000ffe4ff */
[----:B------:R-:W-:Y:S01]  /*43e0*/  HFMA2 R50, R45, R18, R16 ;  /* 0x000000122d327231 */ /* 0x000fe20000000010 */
[----:B------:R-:W-:-:S02]  /*43f0*/  IADD3.X R14, PT, PT, RZ, R49, RZ, P2, !PT ;  /* 0x00000031ff0e7210 */ /* 0x000fc400017fe4ff */
[CC--:B------:R-:W-:Y:S01]  /*4400*/  LEA R16, P1, R12.reuse, R10.reuse, 0x1 ;  /* 0x0000000a0c107211 */ /* 0x0c0fe200078208ff */
[----:B------:R-:W-:Y:S01]  /*4410*/  BSSY.RECONVERGENT B1, `(.L_x_22414) ;  /* 0x0000026000017945 */ /* 0x000fe20003800200 */
[C---:B------:R-:W-:Y:S01]  /*4420*/  LEA R20, P2, R13.reuse, R10, 0x1 ;  /* 0x0000000a0d147211 */ /* 0x040fe200078408ff */
[C---:B------:R-:W-:Y:S01]  /*4430*/  HFMA2 R44, R42.reuse, R15, R44 ;  /* 0x0000000f2a2c7231 */ /* 0x040fe2000000002c */
[-C--:B------:R-:W-:Y:S01]  /*4440*/  LEA.HI.X R17, R12, R11.reuse, R17, 0x1, P1 ;  /* 0x0000000b0c117211 */ /* 0x080fe200008f0c11 */
[----:B------:R-:W-:Y:S01]  /*4450*/  HFMA2 R50, R42, R19, R50 ;  /* 0x000000132a327231 */ /* 0x000fe20000000032 */
[----:B------:R-:W-:Y:S02]  /*4460*/  LEA.HI.X R21, R13, R11, R14, 0x1, P2 ;  /* 0x0000000b0d157211 */ /* 0x000fe400010f0c0e */
[----:B------:R0:W5:Y:S01]  /*4470*/  LDG.E.128.CONSTANT R12, desc[UR18][R22.64] ;  /* 0x00000012160c7981 */ /* 0x000162000c1e9d00 */
[----:B------:R-:W-:Y:S06]  /*4480*/  @P0 BRA `(.L_x_22415) ;  /* 0x0000000000780947 */ /* 0x000fec0003800000 */
[C---:B------:R-:W-:Y:S01]  /*4490*/  VIADD R18, R7.reuse, 0xffffffff ;  /* 0xffffffff07127836 */ /* 0x040fe20000000000 */
[----:B------:R-:W-:Y:S02]  /*44a0*/  IADD3 R19, PT, PT, R7, 0x1, RZ ;  /* 0x0000000107137810 */ /* 0x000fe40007ffe0ff */
[----:B0----5:R-:W-:Y:S02]  /*44b0*/  PRMT R22, R13, 0x7632, R22 ;  /* 0x000076320d167816 */ /* 0x021fe40000000016 */
        /* <DEDUP_REMOVED lines=27> */
.L_x_22415:
[----:B------:R-:W-:Y:S05]  /*4670*/  BSYNC.RECONVERGENT B1 ;  /* 0x0000000000017941 */ /* 0x000fea0003800200 */
.L_x_22414:
[----:B------:R-:W5:Y:S01]  /*4680*/  LDG.E.128.CONSTANT R16, desc[UR18][R16.64] ;  /* 0x0000001210107981 */ /* 0x000f62000c1e9d00 */
        /* <DEDUP_REMOVED lines=32> */
.L_x_22417:
[----:B------:R-:W-:Y:S05]  /*4890*/  BSYNC.RECONVERGENT B1 ;  /* 0x0000000000017941 */ /* 0x000fea0003800200 */
.L_x_22416:
[----:B0-----:R-:W5:Y:S02]  /*48a0*/  LDG.E.128.CONSTANT R20, desc[UR18][R20.64] ;  /* 0x0000001214147981 */ /* 0x001f64000c1e9d00 */
[C---:B-----5:R-:W-:Y:S02]  /*48b0*/  HFMA2 R17, R40.reuse, R17, -RZ ;  /* 0x0000001128117231 */ /* 0x060fe400001000ff */
[----:B------:R-:W-:Y:S01]  /*48c0*/  HMUL2 R13, R40, R13 ;  /* 0x0000000d280d7232 */ /* 0x000fe20000000000 */
[----:B------:R-:W-:Y:S03]  /*48d0*/  BSSY.RECONVERGENT B1, `(.L_x_22418) ;  /* 0x0000024000017945 */ /* 0x000fe60003800200 */
[----:B------:R-:W-:Y:S02]  /*48e0*/  HFMA2 R12, R43, R12, R13 ;  /* 0x0000000c2b0c7231 */ /* 0x000fe4000000000d */
[----:B------:R-:W-:-:S02]  /*48f0*/  HADD2.F32 R13, -RZ, R44.H0_H0 ;  /* 0x2000002cff0d7230 */ /* 0x000fc40000004100 */
[----:B------:R-:W-:Y:S02]  /*4900*/  HFMA2 R16, R43, R16, R17 ;  /* 0x000000102b107231 */ /* 0x000fe40000000011 */
[----:B------:R-:W-:Y:S01]  /*4910*/  HADD2.F32 R44, -RZ, R44.H1_H1 ;  /* 0x3000002cff2c7230 */ /* 0x000fe20000004100 */
[----:B------:R-:W-:Y:S06]  /*4920*/  @P0 BRA `(.L_x_22419) ;  /* 0x0000000000780947 */ /* 0x000fec0003800000 */
[C---:B------:R-:W-:Y:S01]  /*4930*/  VIADD R17, R7.reuse, 0xffffffff ;  /* 0xffffffff07117836 */ /* 0x040fe20000000000 */
[----:B------:R-:W-:-:S04]  /*4940*/  ISETP.GE.AND P2, PT, R7, UR17, PT ;  /* 0x0000001107007c0c */ /* 0x000fc8000bf46270 */
        /* <DEDUP_REMOVED lines=28> */
.L_x_22419:
[----:B------:R-:W-:Y:S05]  /*4b10*/  BSYNC.RECONVERGENT B1 ;  /* 0x0000000000017941 */ /* 0x000fea0003800200 */
.L_x_22418:
[----:B------:R-:W-:Y:S02]  /*4b20*/  HMUL2 R21, R40, R21 ;  /* 0x0000001528157232 */ /* 0x000fe40000000000 */
[----:B------:R-:W-:Y:S01]  /*4b30*/  HFMA2 R16, R45, R18, R16 ;  /* 0x000000122d107231 */ /* 0x000fe20000000010 */
[----:B------:R-:W-:Y:S01]  /*4b40*/  ISETP.GT.U32.AND P1, PT, R2, 0xf, PT ;  /* 0x0000000f0200780c */ /* 0x000fe20003f24070 */
[----:B------:R-:W-:Y:S01]  /*4b50*/  FADD.FTZ R13, R13, R44 ;  /* 0x0000002c0d0d7221 */ /* 0x000fe20000010000 */
[----:B------:R-:W-:Y:S01]  /*4b60*/  BSSY.RECONVERGENT B1, `(.L_x_22420) ;  /* 0x0000047000017945 */ /* 0x000fe20003800200 */
[----:B------:R-:W-:Y:S02]  /*4b70*/  HFMA2 R20, R43, R20, R21 ;  /* 0x000000142b147231 */ /* 0x000fe40000000015 */
[----:B------:R-:W-:Y:S02]  /*4b80*/  HFMA2 R21, R45, R14, R12 ;  /* 0x0000000e2d157231 */ /* 0x000fe4000000000c */
[----:B------:R-:W-:Y:S01]  /*4b90*/  FADD.FTZ R28, R13, R28 ;  /* 0x0000001c0d1c7221 */ /* 0x000fe20000010000 */
[----:B------:R-:W-:-:S02]  /*4ba0*/  HADD2.F32 R12, -RZ, R50.H0_H0 ;  /* 0x20000032ff0c7230 */ /* 0x000fc40000004100 */
[C---:B------:R-:W-:Y:S02]  /*4bb0*/  HFMA2 R16, R42.reuse, R19, R16 ;  /* 0x000000132a107231 */ /* 0x040fe40000000010 */
[----:B------:R-:W-:Y:S02]  /*4bc0*/  HADD2.F32 R13, -RZ, R50.H1_H1 ;  /* 0x30000032ff0d7230 */ /* 0x000fe40000004100 */
[----:B------:R-:W-:Y:S02]  /*4bd0*/  HFMA2 R21, R42, R15, R21 ;  /* 0x0000000f2a157231 */ /* 0x000fe40000000015 */
[----:B------:R-:W-:Y:S02]  /*4be0*/  HFMA2 R20, R45, R22, R20 ;  /* 0x000000162d147231 */ /* 0x000fe40000000014 */
[--C-:B------:R-:W-:Y:S02]  /*4bf0*/  HADD2.F32 R15, -RZ, R16.reuse.H0_H0 ;  /* 0x20000010ff0f7230 */ /* 0x100fe40000004100 */
[----:B------:R-:W-:Y:S01]  /*4c00*/  FADD.FTZ R12, R12, R13 ;  /* 0x0000000d0c0c7221 */ /* 0x000fe20000010000 */
[----:B------:R-:W-:-:S02]  /*4c10*/  HADD2.F32 R16, -RZ, R16.H1_H1 ;  /* 0x30000010ff107230 */ /* 0x000fc40000004100 */
[----:B------:R-:W-:Y:S02]  /*4c20*/  HFMA2 R20, R42, R23, R20 ;  /* 0x000000172a147231 */ /* 0x000fe40000000014 */
[--C-:B------:R-:W-:Y:S02]  /*4c30*/  HADD2.F32 R14, -RZ, R21.reuse.H0_H0 ;  /* 0x20000015ff0e7230 */ /* 0x100fe40000004100 */
[----:B------:R-:W-:Y:S01]  /*4c40*/  FADD.FTZ R16, R15, R16 ;  /* 0x000000100f107221 */ /* 0x000fe20000010000 */
[----:B------:R-:W-:Y:S02]  /*4c50*/  HADD2.F32 R21, -RZ, R21.H1_H1 ;  /* 0x30000015ff157230 */ /* 0x000fe40000004100 */
[----:B------:R-:W-:Y:S01]  /*4c60*/  FADD.FTZ R27, R12, R27 ;  /* 0x0000001b0c1b7221 */ /* 0x000fe20000010000 */
[----:B------:R-:W-:Y:S02]  /*4c70*/  FADD.FTZ R25, R16, R25 ;  /* 0x0000001910197221 */ /* 0x000fe40000010000 */
[----:B------:R-:W-:Y:S01]  /*4c80*/  FADD.FTZ R21, R14, R21 ;  /* 0x000000150e157221 */ /* 0x000fe20000010000 */
[----:B------:R-:W-:-:S02]  /*4c90*/  HADD2.F32 R17, -RZ, R20.H0_H0 ;  /* 0x20000014ff117230 */ /* 0x000fc40000004100 */
[----:B------:R-:W-:Y:S02]  /*4ca0*/  HADD2.F32 R20, -RZ, R20.H1_H1 ;  /* 0x30000014ff147230 */ /* 0x000fe40000004100 */
[----:B------:R-:W-:-:S03]  /*4cb0*/  FADD.FTZ R26, R21, R26 ;  /* 0x0000001a151a7221 */ /* 0x000fc60000010000 */
[----:B------:R-:W-:-:S04]  /*4cc0*/  FADD.FTZ R17, R17, R20 ;  /* 0x0000001411117221 */ /* 0x000fc80000010000 */
[----:B------:R-:W-:Y:S01]  /*4cd0*/  FADD.FTZ R24, R17, R24 ;  /* 0x0000001811187221 */ /* 0x000fe20000010000 */
[----:B------:R-:W-:Y:S06]  /*4ce0*/  @P1 BRA `(.L_x_22421) ;  /* 0x0000000000b81947 */ /* 0x000fec0003800000 */
[----:B------:R-:W-:-:S05]  /*4cf0*/  IADD3 R12, P1, PT, R32, R48, RZ ;  /* 0x00000030200c7210 */ /* 0x000fca0007f3e0ff */
[----:B------:R-:W-:Y:S01]  /*4d00*/  IMAD.X R48, RZ, RZ, R49, P1 ;  /* 0x000000ffff307224 */ /* 0x000fe200008e0631 */
[----:B------:R-:W-:-:S04]  /*4d10*/  LEA R10, P1, R12, R10, 0x1 ;  /* 0x0000000a0c0a7211 */ /* 0x000fc800078208ff */
[----:B------:R-:W-:-:S05]  /*4d20*/  LEA.HI.X R11, R12, R11, R48, 0x1, P1 ;  /* 0x0000000b0c0b7211 */ /* 0x000fca00008f0c30 */
[----:B------:R0:W5:Y:S01]  /*4d30*/  LDG.E.128.CONSTANT R12, desc[UR18][R10.64] ;  /* 0x000000120a0c7981 */ /* 0x000162000c1e9d00 */
[----:B------:R-:W-:Y:S04]  /*4d40*/  BSSY.RECONVERGENT B2, `(.L_x_22422) ;  /* 0x0000020000027945 */ /* 0x000fe80003800200 */
[----:B------:R-:W-:Y:S05]  /*4d50*/  @P0 BRA `(.L_x_22423) ;  /* 0x0000000000780947 */ /* 0x000fea0003800000 */
[C---:B0-----:R-:W-:Y:S02]  /*4d60*/  IADD3 R10, PT, PT, R7.reuse, -0x2, RZ ;  /* 0xfffffffe070a7810 */ /* 0x041fe40007ffe0ff */
[C---:B------:R-:W-:Y:S02]  /*4d70*/  IADD3 R11, PT, PT, R7.reuse, -0x1, RZ ;  /* 0xffffffff070b7810 */ /* 0x040fe40007ffe0ff */
[----:B------:R-:W-:Y:S01]  /*4d80*/  ISETP.GE.AND P2, PT, R10, UR17, PT ;  /* 0x000000110a007c0c */ /* 0x000fe2000bf46270 */
[----:B------:R-:W-:Y:S01]  /*4d90*/  VIADD R10, R7, 0x4 ;  /* 0x00000004070a7836 */ /* 0x000fe20000000000 */
[----:B------:R-:W-:Y:S01]  /*4da0*/  ISETP.GE.AND P5, PT, R11, UR17, PT ;  /* 0x000000110b007c0c */ /* 0x000fe2000bfa6270 */
[----:B------:R-:W-:Y:S01]  /*4db0*/  VIADD R11, R7, 0x1 ;  /* 0x00000001070b7836 */ /* 0x000fe20000000000 */
[----:B------:R-:W-:Y:S02]  /*4dc0*/  ISETP.GE.AND P6, PT, R41, UR17, PT ;  /* 0x0000001129007c0c */ /* 0x000fe4000bfc6270 */
[----:B------:R-:W-:-:S02]  /*4dd0*/  IADD3 R16, PT, PT, R7, 0x2, RZ ;  /* 0x0000000207107810 */ /* 0x000fc40007ffe0ff */
[----:B------:R-:W-:Y:S02]  /*4de0*/  IADD3 R17, PT, PT, R7, 0x3, RZ ;  /* 0x0000000307117810 */ /* 0x000fe40007ffe0ff */
[----:B------:R-:W-:Y:S02]  /*4df0*/  ISETP.GE.AND P0, PT, R10, UR17, PT ;  /* 0x000000110a007c0c */ /* 0x000fe4000bf06270 */
[C---:B-----5:R-:W-:Y:S02]  /*4e00*/  PRMT R10, R12.reuse, 0x7632, R10 ;  /* 0x000076320c0a7816 */ /* 0x060fe4000000000a */
[----:B------:R-:W-:Y:S02]  /*4e10*/  ISETP.GE.AND P4, PT, R11, UR17, PT ;  /* 0x000000110b007c0c */ /* 0x000fe4000bf86270 */
[----:B------:R-:W-:Y:S02]  /*4e20*/  SEL R12, R12, RZ, !P6 ;  /* 0x000000ff0c0c7207 */ /* 0x000fe40007000000 */
[----:B------:R-:W-:-:S02]  /*4e30*/  ISETP.GE.AND P1, PT, R16, UR17, PT ;  /* 0x0000001110007c0c */ /* 0x000fc4000bf26270 */
[----:B------:R-:W-:Y:S02]  /*4e40*/  ISETP.GE.AND P6, PT, R7, UR17, PT ;  /* 0x0000001107007c0c */ /* 0x000fe4000bfc6270 */
[----:B------:R-:W-:Y:S02]  /*4e50*/  PRMT R11, R13, 0x7632, R11 ;  /* 0x000076320d0b7816 */ /* 0x000fe4000000000b */
[----:B------:R-:W-:Y:S02]  /*4e60*/  ISETP.GE.AND P3, PT, R17, UR17, PT ;  /* 0x0000001111007c0c */ /* 0x000fe4000bf66270 */
        /* <DEDUP_REMOVED lines=13> */
.L_x_22423:
[----:B------:R-:W-:Y:S05]  /*4f40*/  BSYNC.RECONVERGENT B2 ;  /* 0x0000000000027941 */ /* 0x000fea0003800200 */
.L_x_22422:
[----:B-----5:R-:W-:-:S04]  /*4f50*/  HMUL2 R13, R40, R13 ;  /* 0x0000000d280d7232 */ /* 0x020fc80000000000 */
[----:B------:R-:W-:-:S04]  /*4f60*/  HFMA2 R13, R43, R12, R13 ;  /* 0x0000000c2b0d7231 */ /* 0x000fc8000000000d */
[----:B------:R-:W-:-:S04]  /*4f70*/  HFMA2 R21, R45, R14, R13 ;  /* 0x0000000e2d157231 */ /* 0x000fc8000000000d */
[----:B------:R-:W-:-:S05]  /*4f80*/  HFMA2 R21, R42, R15, R21 ;  /* 0x0000000f2a157231 */ /* 0x000fca0000000015 */
[--C-:B0-----:R-:W-:Y:S02]  /*4f90*/  HADD2.F32 R10, -RZ, R21.reuse.H0_H0 ;  /* 0x20000015ff0a7230 */ /* 0x101fe40000004100 */
[----:B------:R-:W-:-:S05]  /*4fa0*/  HADD2.F32 R21, -RZ, R21.H1_H1 ;  /* 0x30000015ff157230 */ /* 0x000fca0000004100 */
[----:B------:R-:W-:-:S04]  /*4fb0*/  FADD.FTZ R10, R10, R21 ;  /* 0x000000150a0a7221 */ /* 0x000fc80000010000 */
[----:B------:R-:W-:-:S07]  /*4fc0*/  FADD.FTZ R9, R9, R10 ;  /* 0x0000000a09097221 */ /* 0x000fce0000010000 */
.L_x_22421:
[----:B------:R-:W-:Y:S05]  /*4fd0*/  BSYNC.RECONVERGENT B1 ;  /* 0x0000000000017941 */ /* 0x000fea0003800200 */
.L_x_22420:
[C---:B------:R-:W-:Y:S01]  /*4fe0*/  IADD3 R10, PT, PT, R4.reuse, 0x3, RZ ;  /* 0x00000003040a7810 */ /* 0x040fe20007ffe0ff */
[----:B------:R-:W-:Y:S01]  /*4ff0*/  VIADD R4, R4, 0x4 ;  /* 0x0000000404047836 */ /* 0x000fe20000000000 */
[----:B------:R-:W-:Y:S02]  /*5000*/  IADD3 R8, P1, PT, R8, 0x10, RZ ;  /* 0x0000001008087810 */ /* 0x000fe40007f3e0ff */
[----:B------:R-:W-:Y:S02]  /*5010*/  ISETP.GE.U32.AND P0, PT, R10, UR10, PT ;  /* 0x0000000a0a007c0c */ /* 0x000fe4000bf06070 */
[----:B------:R-:W-:Y:S01]  /*5020*/  IADD3 R31, PT, PT, R31, 0x4, RZ ;  /* 0x000000041f1f7810 */ /* 0x000fe20007ffe0ff */
[----:B------:R-:W-:Y:S01]  /*5030*/  IMAD.X R5, RZ, RZ, R5, P1 ;  /* 0x000000ffff057224 */ /* 0x000fe200008e0605 */
[----:B------:R-:W-:Y:S02]  /*5040*/  IADD3 R7, PT, PT, R7, 0x40, RZ ;  /* 0x0000004007077810 */ /* 0x000fe40007ffe0ff */
[----:B------:R-:W-:-:S07]  /*5050*/  IADD3 R6, PT, PT, R6, 0x100, RZ ;  /* 0x0000010006067810 */ /* 0x000fce0007ffe0ff */
[----:B------:R-:W-:Y:S05]  /*5060*/  @!P0 BRA `(.L_x_22424) ;  /* 0xffffffe400d48947 */ /* 0x000fea000383ffff */
.L_x_22405:
[----:B------:R-:W-:Y:S05]  /*5070*/  BSYNC.RECONVERGENT B0 ;  /* 0x0000000000007941 */ /* 0x000fea0003800200 */
.L_x_22404:
[----:B------:R-:W1:Y:S01]  /*5080*/  SHFL.BFLY PT, R5, R30, 0x1, 0x1f ;  /* 0x0c201f001e057f89 */ /* 0x000e6200000e0000 */
[C---:B------:R-:W-:Y:S01]  /*5090*/  LOP3.LUT R10, R3.reuse, 0x3c0, RZ, 0xc0, !PT ;  /* 0x000003c0030a7812 */ /* 0x040fe200078ec0ff */
[----:B------:R-:W-:Y:S01]  /*50a0*/  BSSY.RECONVERGENT B0, `(.L_x_22425) ;  /* 0x0000026000007945 */ /* 0x000fe20003800200 */
[----:B------:R-:W-:Y:S01]  /*50b0*/  LOP3.LUT R22, R3, 0x1, RZ, 0xc0, !PT ;  /* 0x0000000103167812 */ /* 0x000fe200078ec0ff */
[----:B------:R-:W2:Y:S01]  /*50c0*/  SHFL.BFLY PT, R6, R29, 0x1, 0x1f ;  /* 0x0c201f001d067f89 */ /* 0x000ea200000e0000 */
[----:B------:R-:W-:-:S03]  /*50d0*/  ISETP.NE.AND P0, PT, R10, 0x40, PT ;  /* 0x000000400a00780c */ /* 0x000fc60003f05270 */
[----:B0-----:R-:W0:Y:S04]  /*50e0*/  SHFL.BFLY PT, R7, R28, 0x1, 0x1f ;  /* 0x0c201f001c077f89 */ /* 0x001e2800000e0000 */
[----:B------:R-:W3:Y:S04]  /*50f0*/  SHFL.BFLY PT, R8, R27, 0x1, 0x1f ;  /* 0x0c201f001b087f89 */ /* 0x000ee800000e0000 */
[----:B------:R-:W4:Y:S04]  /*5100*/  SHFL.BFLY PT, R11, R26, 0x1, 0x1f ;  /* 0x0c201f001a0b7f89 */ /* 0x000f2800000e0000 */
[----:B------:R-:W4:Y:S04]  /*5110*/  SHFL.BFLY PT, R14, R9, 0x1, 0x1f ;  /* 0x0c201f00090e7f89 */ /* 0x000f2800000e0000 */
[----:B------:R-:W4:Y:S01]  /*5120*/  SHFL.BFLY PT, R12, R25, 0x1, 0x1f ;  /* 0x0c201f00190c7f89 */ /* 0x000f2200000e0000 */
[----:B-1----:R-:W-:-:S03]  /*5130*/  FADD.FTZ R4, R5, R30 ;  /* 0x0000001e05047221 */ /* 0x002fc60000010000 */
[----:B------:R-:W1:Y:S01]  /*5140*/  SHFL.BFLY PT, R13, R24, 0x1, 0x1f ;  /* 0x0c201f00180d7f89 */ /* 0x000e6200000e0000 */
[----:B--2---:R-:W-:Y:S01]  /*5150*/  FADD.FTZ R5, R6, R29 ;  /* 0x0000001d06057221 */ /* 0x004fe20000010000 */
[----:B0-----:R-:W-:Y:S01]  /*5160*/  FADD.FTZ R6, R7, R28 ;  /* 0x0000001c07067221 */ /* 0x001fe20000010000 */
[----:B------:R-:W-:Y:S01]  /*5170*/  BAR.SYNC.DEFER_BLOCKING 0x0 ;  /* 0x0000000000007b1d */ /* 0x000fe20000010000 */
[----:B---3--:R-:W-:Y:S01]  /*5180*/  FADD.FTZ R7, R8, R27 ;  /* 0x0000001b08077221 */ /* 0x008fe20000010000 */
[----:B----4-:R-:W-:Y:S01]  /*5190*/  FADD.FTZ R10, R11, R26 ;  /* 0x0000001a0b0a7221 */ /* 0x010fe20000010000 */
[----:B------:R-:W-:Y:S01]  /*51a0*/  FADD.FTZ R8, R14, R9 ;  /* 0x000000090e087221 */ /* 0x000fe20000010000 */
[----:B------:R-:W-:Y:S01]  /*51b0*/  SHF.R.U32.HI R9, RZ, 0x1, R2 ;  /* 0x00000001ff097819 */ /* 0x000fe20000011602 */
[----:B------:R-:W-:Y:S01]  /*51c0*/  FADD.FTZ R11, R12, R25 ;  /* 0x000000190c0b7221 */ /* 0x000fe20000010000 */
[----:B-1----:R-:W-:Y:S01]  /*51d0*/  FADD.FTZ R13, R13, R24 ;  /* 0x000000180d0d7221 */ /* 0x002fe20000010000 */
        /* <DEDUP_REMOVED lines=18> */
.L_x_22426:
[----:B------:R-:W-:Y:S05]  /*5300*/  BSYNC.RECONVERGENT B0 ;  /* 0x0000000000007941 */ /* 0x000fea0003800200 */
.L_x_22425:
        /* <DEDUP_REMOVED lines=30> */
.L_x_22430:
[----:B------:R-:W-:Y:S05]  /*54f0*/  BSYNC.RECONVERGENT B1 ;  /* 0x0000000000017941 */ /* 0x000fea0003800200 */
.L_x_22429:
[----:B-1----:R-:W-:-:S07]  /*5500*/  @!P0 FADD.FTZ R8, R8, R21 ;  /* 0x0000001508088221 */ /* 0x002fce0000010000 */
.L_x_22428:
[----:B------:R-:W-:Y:S05]  /*5510*/  BSYNC.RECONVERGENT B0 ;  /* 0x0000000000007941 */ /* 0x000fea0003800200 */
.L_x_22427:
        /* <DEDUP_REMOVED lines=22> */
.L_x_22432:
[----:B------:R-:W-:Y:S05]  /*5680*/  BSYNC.RECONVERGENT B0 ;  /* 0x0000000000007941 */ /* 0x000fea0003800200 */
.L_x_22431:
        /* <DEDUP_REMOVED lines=18> */
[----:B------:R-:W1:Y:S04]  /*57b0*/  LDS R15, [R16+0x80] ;  /* 0x00008000100f7984 */ /* 0x000e680000000800 */
[----:B------:R-:W2:Y:S04]  /*57c0*/  LDS R2, [R16+0xc0] ;  /* 0x0000c00010027984 */ /* 0x000ea80000000800 */
[----:B------:R-:W2:Y:S04]  /*57d0*/  LDS R17, [R16+0x100] ;  /* 0x0001000010117984 */ /* 0x000ea80000000800 */
[----:B0-----:R-:W0:Y:S04]  /*57e0*/  LDS R12, [R16+0x140] ;  /* 0x00014000100c7984 */ /* 0x001e280000000800 */
[----:B------:R-:W0:Y:S01]  /*57f0*/  LDS R14, [R16+0x180] ;  /* 0x00018000100e7984 */ /* 0x000e220000000800 */
[----:B---3--:R-:W-:Y:S01]  /*5800*/  FADD.FTZ R4, R4, R9 ;  /* 0x0000000904047221 */ /* 0x008fe20000010000 */
[----:B----4-:R-:W-:Y:S01]  /*5810*/  FADD.FTZ R5, R5, R0 ;  /* 0x0000000005057221 */ /* 0x010fe20000010000 */
[----:B-1----:R-:W-:Y:S01]  /*5820*/  FADD.FTZ R6, R6, R15 ;  /* 0x0000000f06067221 */ /* 0x002fe20000010000 */
[----:B--2---:R-:W-:Y:S01]  /*5830*/  FADD.FTZ R7, R7, R2 ;  /* 0x0000000207077221 */ /* 0x004fe20000010000 */
[----:B------:R-:W-:Y:S01]  /*5840*/  FADD.FTZ R10, R10, R17 ;  /* 0x000000110a0a7221 */ /* 0x000fe20000010000 */
[----:B0-----:R-:W-:Y:S01]  /*5850*/  FADD.FTZ R11, R11, R12 ;  /* 0x0000000c0b0b7221 */ /* 0x001fe20000010000 */
[----:B------:R-:W-:-:S07]  /*5860*/  FADD.FTZ R13, R13, R14 ;  /* 0x0000000e0d0d7221 */ /* 0x000fce0000010000 */
.L_x_22436:
[----:B------:R-:W-:Y:S05]  /*5870*/  BSYNC.RECONVERGENT B1 ;  /* 0x0000000000017941 */ /* 0x000fea0003800200 */
.L_x_22435:
[----:B0-2---:R-:W-:-:S07]  /*5880*/  @!P0 FADD.FTZ R8, R8, R19 ;  /* 0x0000001308088221 */ /* 0x005fce0000010000 */
.L_x_22434:
[----:B------:R-:W-:Y:S05]  /*5890*/  BSYNC.RECONVERGENT B0 ;  /* 0x0000000000007941 */ /* 0x000fea0003800200 */
.L_x_22433:
        /* <DEDUP_REMOVED lines=13> */
[C---:B--2---:R-:W-:Y:S02]  /*5970*/  LEA R2, P1, R0.reuse, UR6, 0x1 ;  /* 0x0000000600027c11 */ /* 0x044fe4000f8208ff */
        /* <DEDUP_REMOVED lines=17> */
.L_x_22438:
[----:B------:R-:W-:Y:S05]  /*5a90*/  BSYNC.RECONVERGENT B0 ;  /* 0x0000000000007941 */ /* 0x000fea0003800200 */
.L_x_22437:
[----:B------:R-:W-:Y:S05]  /*5aa0*/  @P0 EXIT ;  /* 0x000000000000094d */ /* 0x000fea0003800000 */
[----:B0-----:R-:W-:-:S05]  /*5ab0*/  F2FP.F16.F32.PACK_AB R8, RZ, R8 ;  /* 0x00000008ff08723e */ /* 0x001fca00000000ff */
[----:B------:R-:W-:Y:S01]  /*5ac0*/  STG.E.U16 desc[UR18][R2.64+0xe0], R8 ;  /* 0x0000e00802007986 */ /* 0x000fe2000c101512 */
[----:B------:R-:W-:Y:S05]  /*5ad0*/  EXIT ;  /* 0x000000000000794d */ /* 0x000fea0003800000 */
.L_x_22379:
[----:B------:R-:W-:Y:S01]  /*5ae0*/  HFMA2 R18, -RZ, RZ, 0, 1.847743988037109375e-06 ;  /* 0x0000001fff127431 */ /* 0x000fe200000001ff */
[----:B------:R-:W-:Y:S01]  /*5af0*/  BSSY B1, `(.L_x_22439) ;  /* 0x0000007000017945 */ /* 0x000fe20003800000 */
[----:B------:R-:W-:Y:S01]  /*5b00*/  MOV R7, R0 ;  /* 0x0000000000077202 */ /* 0x000fe20000000f00 */
[----:B------:R-:W-:Y:S01]  /*5b10*/  IMAD.MOV.U32 R16, RZ, RZ, 0x1 ;  /* 0x00000001ff107424 */ /* 0x000fe200078e00ff */
[----:B------:R-:W-:-:S07]  /*5b20*/  MOV R11, 0xffffffff ;  /* 0xffffffff000b7802 */ /* 0x000fce0000000f00 */
[----:B------:R-:W-:Y:S05]  /*5b30*/  WARPSYNC.COLLECTIVE R11, `(.L_x_22440) ;  /* 0x000000000b087348 */ /* 0x000fea0003c00000 */
[----:B------:R0:W1:Y:S02]  /*5b40*/  SHFL.BFLY P2, R14, R7, R16, R18 ;  /* 0x0c000010070e7389 */ /* 0x0000640000040012 */
[----:B01----:R-:W-:Y:S05]  /*5b50*/  ENDCOLLECTIVE ;  /* 0x000000000000791b */ /* 0x003fea0003800000 */
.L_x_22440:
[----:B------:R-:W-:Y:S05]  /*5b60*/  BSYNC B1 ;  /* 0x0000000000017941 */ /* 0x000fea0003800000 */
.L_x_22439:
[----:B------:R-:W-:Y:S01]  /*5b70*/  IMAD.MOV.U32 R3, RZ, RZ, R14 ;  /* 0x000000ffff037224 */ /* 0x000fe200078e000e */
[----:B------:R-:W-:Y:S06]  /*5b80*/  BRA `(.L_x_22441) ;  /* 0xffffffb800ec7947 */ /* 0x000fec000383ffff */
.L_x_22381:
[----:B------:R-:W-:Y:S01]  /*5b90*/  HFMA2 R16, -RZ, RZ, 0, 9.5367431640625e-07 ;  /* 0x00000010ff107431 */ /* 0x000fe200000001ff */
[----:B------:R-:W-:Y:S01]  /*5ba0*/  BSSY B0, `(.L_x_22442) ;  /* 0x0000007000007945 */ /* 0x000fe20003800000 */
[----:B------:R-:W-:Y:S01]  /*5bb0*/  MOV R7, R68 ;  /* 0x0000004400077202 */ /* 0x000fe20000000f00 */
[----:B------:R-:W-:Y:S01]  /*5bc0*/  IMAD.MOV.U32 R18, RZ, RZ, 0x1f ;  /* 0x0000001fff127424 */ /* 0x000fe200078e00ff */
[----:B------:R-:W-:-:S07]  /*5bd0*/  MOV R11, 0xffffffff ;  /* 0xffffffff000b7802 */ /* 0x000fce0000000f00 */
[----:B-1---5:R-:W-:Y:S05]  /*5be0*/  WARPSYNC.COLLECTIVE R11, `(.L_x_22443) ;  /* 0x000000000b087348 */ /* 0x022fea0003c00000 */
[----:B------:R0:W2:Y:S02]  /*5bf0*/  SHFL.BFLY P2, R14, R7, R16, R18 ;  /* 0x0c000010070e7389 */ /* 0x0000a40000040012 */
[----:B012--5:R-:W-:Y:S05]  /*5c00*/  ENDCOLLECTIVE ;  /* 0x000000000000791b */ /* 0x027fea0003800000 */
.L_x_22443:
[----:B------:R-:W-:Y:S05]  /*5c10*/  BSYNC B0 ;  /* 0x0000000000007941 */ /* 0x000fea0003800000 */
.L_x_22442:
        /* <DEDUP_REMOVED lines=8> */
.L_x_22444:
[----:B------:R-:W-:Y:S02]  /*5ca0*/  HFMA2 R16, -RZ, RZ, 0, 2.384185791015625e-07 ;  /* 0x00000004ff107431 */ /* 0x000fe400000001ff */
[----:B------:R-:W-:-:S05]  /*5cb0*/  IMAD.MOV.U32 R12, RZ, RZ, R14 ;  /* 0x000000ffff0c7224 */ /* 0x000fca00078e000e */
[----:B------:R-:W-:-:S04]  /*5cc0*/  FMNMX.FTZ R12, R7, R12, !PT ;  /* 0x0000000c070c7209 */ /* 0x000fc80007810000 */
[----:B------:R-:W-:-:S07]  /*5cd0*/  MOV R7, R12 ;  /* 0x0000000c00077202 */ /* 0x000fce0000000f00 */
[----:B------:R-:W-:Y:S05]  /*5ce0*/  WARPSYNC.COLLECTIVE R11, `(.L_x_22445) ;  /* 0x000000000b087348 */ /* 0x000fea0003c00000 */
[----:B------:R0:W1:Y:S02]  /*5cf0*/  SHFL.BFLY P2, R14, R7, R16, R18 ;  /* 0x0c000010070e7389 */ /* 0x0000640000040012 */
[----:B01----:R-:W-:Y:S05]  /*5d00*/  ENDCOLLECTIVE ;  /* 0x000000000000791b */ /* 0x003fea0003800000 */
.L_x_22445:
[----:B------:R-:W-:Y:S02]  /*5d10*/  HFMA2 R16, -RZ, RZ, 0, 1.1920928955078125e-07 ;  /* 0x00000002ff107431 */ /* 0x000fe400000001ff */
[----:B------:R-:W-:-:S05]  /*5d20*/  IMAD.MOV.U32 R9, RZ, RZ, R14 ;  /* 0x000000ffff097224 */ /* 0x000fca00078e000e */
[----:B------:R-:W-:-:S04]  /*5d30*/  FMNMX.FTZ R9, R12, R9, !PT ;  /* 0x000000090c097209 */ /* 0x000fc80007810000 */
[----:B------:R-:W-:-:S07]  /*5d40*/  MOV R7, R9 ;  /* 0x0000000900077202 */ /* 0x000fce0000000f00 */
[----:B------:R-:W-:Y:S05]  /*5d50*/  WARPSYNC.COLLECTIVE R11, `(.L_x_22446) ;  /* 0x000000000b087348 */ /* 0x000fea0003c00000 */
[----:B------:R0:W1:Y:S02]  /*5d60*/  SHFL.BFLY P2, R14, R7, R16, R18 ;  /* 0x0c000010070e7389 */ /* 0x0000640000040012 */
[----:B01----:R-:W-:Y:S05]  /*5d70*/  ENDCOLLECTIVE ;  /* 0x000000000000791b */ /* 0x003fea0003800000 */
.L_x_22446:
[----:B------:R-:W-:Y:S05]  /*5d80*/  BRA `(.L_x_22447) ;  /* 0xffffffbc00147947 */ /* 0x000fea000383ffff */
.L_x_22448:
        /* <DEDUP_REMOVED lines=15> */
.L_x_27653:


//--------------------- .text._ZN4vllm25paged_attention_v2_kernelIttLi112ELi16ELi128ELNS_18Fp8KVCacheDataTypeE0ELb0ELi512EEEvPfS2_PT_PKS3_PKT0_S9_ifPKiSB_iPKfiiiSD_SD_iiiii --------------------------
	.section	.text._ZN4vllm25paged_attention_v2_kernelIttLi112ELi16ELi128ELNS_18Fp8KVCacheDataTypeE0ELb0ELi512EEEvPfS2_PT_PKS3_PKT0_S9_ifPKiSB_iPKfiiiSD_SD_iiiii,"ax",@progbits
	.align	128
        .global         _ZN4vllm25paged_attention_v2_kernelIttLi112ELi16ELi128ELNS_18Fp8KVCacheDataTypeE0ELb0ELi512EEEvPfS2_PT_PKS3_PKT0_S9_ifPKiSB_iPKfiiiSD_SD_iiiii
        .type           _ZN4vllm25paged_attention_v2_kernelIttLi112ELi16ELi128ELNS_18Fp8KVCacheDataTypeE0ELb0ELi512EEEvPfS2_PT_PKS3_PKT0_S9_ifPKiSB_iPKfiiiSD_SD_iiiii,@function
        .size           _ZN4vllm25paged_attention_v2_kernelIttLi112ELi16ELi128ELNS_18Fp8KVCacheDataTypeE0ELb0ELi512EEEvPfS2_PT_PKS3_PKT0_S9_ifPKiSB_iPKfiiiSD_SD_iiiii,(.L_x_27654 - _ZN4vllm25paged_attention_v2_kernelIttLi112ELi16ELi128ELNS_18Fp8KVCacheDataTypeE0ELb0ELi512EEEvPfS2_PT_PKS3_PKT0_S9_ifPKiSB_iPKfiiiSD_SD_iiiii)
        .other          _ZN4vllm25paged_attention_v2_kernelIttLi112ELi16ELi128ELNS_18Fp8KVCacheDataTypeE0ELb0ELi512EEEvPfS2_PT_PKS3_PKT0_S9_ifPKiSB_iPKfiiiSD_SD_iiiii,@"STO_CUDA_ENTRY STV_DEFAULT"
_ZN4vllm25paged_attention_v2_kernelIttLi112ELi16ELi128ELNS_18Fp8KVCacheDataTypeE0ELb0ELi512EEEvPfS2_PT_PKS3_PKT0_S9_ifPKiSB_iPKfiiiSD_SD_iiiii:
.text._ZN4vllm25paged_attention_v2_kernelIttLi112ELi16ELi128ELNS_18Fp8KVCacheDataTypeE0ELb0ELi512EEEvPfS2_PT_PKS3_PKT0_S9_ifPKiSB_iPKfiiiSD_SD_iiiii:
        /* <DEDUP_REMOVED lines=25> */
[----:B-1----:R-:W-:Y:S01]  /*0190*/  IMAD.U32 R3, RZ, RZ, UR17 ;  /* 0x00000011ff037e24 */ /* 0x002fe2000f8e00ff */
[----:B------:R-:W-:Y:S02]  /*01a0*/  USHF.R.S32.HI UR5, URZ, 0x1f, UR4 ;  /* 0x0000001fff057899 */ /* 0x000fe40008011404 */
[----:B------:R-:W-:Y:S01]  /*01b0*/  UISETP.NE.AND.EX UP0, UPT, UR9, URZ, UPT, UP0 ;  /* 0x000000ff0900728c */ /* 0x000fe2000bf05300 */
[----:B------:R-:W1:Y:S01]  /*01c0*/  LDCU UR19, c[0x0][0x3b4] ;  /* 0x00007680ff1377ac */ /* 0x000e620008000800 */
[----:B0-----:R-:W-:Y:S01]  /*01d0*/  ISETP.GT.U32.AND P0, PT, R4, 0x1b, PT ;  /* 0x0000001b0400780c */ /* 0x001fe20003f04070 */
[----:B------:R-:W0:-:S12]  /*01e0*/  LDCU.64 UR20, c[0x0][0x3a0] ;  /* 0x00007400ff1477ac */ /* 0x000e180008000a00 */
[----:B------:R-:W2:Y:S01]  /*01f0*/  @!P0 LDC.64 R6, c[0x0][0x398] ;  /* 0x0000e600ff068b82 */ /* 0x000ea20000000a00 */
[----:B------:R-:W-:Y:S01]  /*0200*/  @!P0 IMAD R3, R3, 0x70, RZ ;  /* 0x0000007003038824 */ /* 0x000fe200078e02ff */
[----:B------:R-:W-:-:S04]  /*0210*/  @!P0 SHF.L.U32 R0, R4, 0x2, RZ ;  /* 0x0000000204008819 */ /* 0x000fc800000006ff */
[----:B------:R-:W-:-:S04]  /*0220*/  @!P0 IADD3 R0, P1, P2, R0, UR4, R3 ;  /* 0x0000000400008c10 */ /* 0x000fc8000fa3e003 */
[----:B------:R-:W-:Y:S01]  /*0230*/  @!P0 IADD3.X R3, PT, PT, RZ, UR5, RZ, P1, P2 ;  /* 0x00000005ff038c10 */ /* 0x000fe20008fe44ff */
[----:B------:R-:W3:Y:S01]  /*0240*/  @UP0 LDCU.64 UR4, c[0x0][0x3d0] ;  /* 0x00007a00ff0407ac */ /* 0x000ee20008000a00 */
[----:B--2---:R-:W-:-:S04]  /*0250*/  @!P0 LEA R2, P1, R0, R6, 0x1 ;  /* 0x0000000600028211 */ /* 0x004fc800078208ff */
[----:B------:R-:W-:-:S06]  /*0260*/  @!P0 LEA.HI.X R3, R0, R7, R3, 0x1, P1 ;  /* 0x0000000700038211 */ /* 0x000fcc00008f0c03 */
[----:B------:R-:W2:Y:S01]  /*0270*/  @!P0 LDG.E.64.CONSTANT R2, desc[UR12][R2.64] ;  /* 0x0000000c02028981 */ /* 0x000ea2000c1e9b00 */
[----:B----4-:R-:W-:Y:S01]  /*0280*/  IABS R5, R10 ;  /* 0x0000000a00057213 */ /* 0x010fe20000000000 */
[----:B------:R-:W4:Y:S01]  /*0290*/  LDCU UR18, c[0x0][0x370] ;  /* 0x00006e00ff1277ac */ /* 0x000f220008000800 */
[----:B------:R-:W-:Y:S02]  /*02a0*/  PLOP3.LUT P1, PT, PT, PT, UP0, 0x80, 0x8 ;  /* 0x000000000008781c */ /* 0x000fe40003f2f008 */
[----:B------:R-:W1:Y:S01]  /*02b0*/  I2F.RP R0, R5 ;  /* 0x0000000500007306 */ /* 0x000e620000209400 */
[----:B---3--:R-:W-:-:S06]  /*02c0*/  @UP0 UIMAD.WIDE.U32 UR4, UR17, 0x4, UR4 ;  /* 0x00000004110408a5 */ /* 0x008fcc000f8e0004 */
[----:B------:R-:W-:Y:S01]  /*02d0*/  IMAD.U32 R6, RZ, RZ, UR4 ;  /* 0x00000004ff067e24 */ /* 0x000fe2000f8e00ff */
[----:B------:R-:W-:-:S05]  /*02e0*/  MOV R7, UR5 ;  /* 0x0000000500077c02 */ /* 0x000fca0008000f00 */
[----:B------:R3:W5:Y:S01]  /*02f0*/  @P1 LDG.E.CONSTANT R31, desc[UR12][R6.64] ;  /* 0x0000000c061f1981 */ /* 0x000762000c1e9900 */
[----:B------:R-:W-:Y:S01]  /*0300*/  UIADD3 UR4, UPT, UPT, UR11, 0xf, URZ ;  /* 0x0000000f0b047890 */ /* 0x000fe2000fffe0ff */
[----:B-1----:R-:W1:Y:S01]  /*0310*/  MUFU.RCP R0, R0 ;  /* 0x0000000000007308 */ /* 0x002e620000001000 */
[----:B------:R-:W-:Y:S01]  /*0320*/  ULEA UR5, UR15, 0x20, 0x5 ;  /* 0x000000200f057891 */ /* 0x000fe2000f8e28ff */
[----:B------:R-:W-:Y:S01]  /*0330*/  BSSY B0, `(.L_x_22449) ;  /* 0x0000148000007945 */ /* 0x000fe20003800000 */
[----:B------:R-:W-:Y:S01]  /*0340*/  USHF.R.U32.HI UR4, URZ, 0x4, UR4 ;  /* 0x00000004ff047899 */ /* 0x000fe20008011604 */
[----:B------:R-:W-:-:S03]  /*0350*/  MOV R30, 0xff7fffff ;  /* 0xff7fffff001e7802 */ /* 0x000fc60000000f00 */
[----:B------:R-:W-:-:S04]  /*0360*/  UISETP.LT.U32.AND UP0, UPT, UR4, UR5, UPT ;  /* 0x000000050400728c */ /* 0x000fc8000bf01070 */
[----:B------:R-:W-:Y:S02]  /*0370*/  USEL UR4, UR4, UR5, UP0 ;  /* 0x0000000504047287 */ /* 0x000fe40008000000 */
[----:B------:R-:W-:Y:S01]  /*0380*/  UIMAD UR5, UR14, UR6, URZ ;  /* 0x000000060e0572a4 */ /* 0x000fe2000f8e02ff */
[----:B-1----:R-:W-:Y:S02]  /*0390*/  IADD3 R8, PT, PT, R0, 0xffffffe, RZ ;  /* 0x0ffffffe00087810 */ /* 0x002fe40007ffe0ff */
[----:B----4-:R-:W-:Y:S02]  /*03a0*/  IABS R0, UR18 ;  /* 0x0000001200007c13 */ /* 0x010fe40008000000 */
[----:B------:R1:W4:Y:S02]  /*03b0*/  F2I.FTZ.U32.TRUNC.NTZ R9, R8 ;  /* 0x0000000800097305 */ /* 0x000324000021f000 */
[----:B-1----:R-:W-:Y:S01]  /*03c0*/  MOV R8, RZ ;  /* 0x000000ff00087202 */ /* 0x002fe20000000f00 */
[----:B----4-:R-:W-:-:S04]  /*03d0*/  IMAD.MOV R12, RZ, RZ, -R9 ;  /* 0x000000ffff0c7224 */ /* 0x010fc800078e0a09 */
[----:B---3--:R-:W-:-:S04]  /*03e0*/  IMAD R7, R12, R5, RZ ;  /* 0x000000050c077224 */ /* 0x008fc800078e02ff */
[----:B------:R-:W-:Y:S01]  /*03f0*/  IMAD.HI.U32 R9, R9, R7, R8 ;  /* 0x0000000709097227 */ /* 0x000fe200078e0008 */
[----:B------:R-:W-:-:S05]  /*0400*/  IABS R8, UR17 ;  /* 0x0000001100087c13 */ /* 0x000fca0008000000 */
        /* <DEDUP_REMOVED lines=9> */
[----:B------:R-:W-:Y:S02]  /*04a0*/  ISETP.GE.AND P3, PT, R0, RZ, PT ;  /* 0x000000ff0000720c */ /* 0x000fe40003f66270 */
[----:B------:R-:W1:Y:S05]  /*04b0*/  S2R R0, SR_CgaCtaId ;  /* 0x0000000000007919 */ /* 0x000e6a0000008800 */
[----:B------:R-:W-:-:S05]  /*04c0*/  @P1 IADD3 R9, PT, PT, R9, 0x1, RZ ;  /* 0x0000000109091810 */ /* 0x000fca0007ffe0ff */
[----:B------:R-:W-:-:S05]  /*04d0*/  IMAD.MOV.U32 R12, RZ, RZ, R9 ;  /* 0x000000ffff0c7224 */ /* 0x000fca00078e0009 */
[----:B------:R-:W-:Y:S02]  /*04e0*/  @!P3 IADD3 R12, PT, PT, RZ, -R12, RZ ;  /* 0x8000000cff0cb210 */ /* 0x000fe40007ffe0ff */
[----:B------:R-:W-:-:S04]  /*04f0*/  @!P2 LOP3.LUT R12, RZ, R10, RZ, 0x33, !PT ;  /* 0x0000000aff0ca212 */ /* 0x000fc800078e33ff */
[-C--:B------:R-:W-:Y:S02]  /*0500*/  IABS R10, R12.reuse ;  /* 0x0000000c000a7213 */ /* 0x080fe40000000000 */
[----:B------:R-:W-:Y:S02]  /*0510*/  IABS R11, R12 ;  /* 0x0000000c000b7213 */ /* 0x000fe40000000000 */
[----:B------:R-:W3:Y:S08]  /*0520*/  I2F.RP R5, R10 ;  /* 0x0000000a00057306 */ /* 0x000ef00000209400 */
[----:B---3--:R-:W3:Y:S02]  /*0530*/  MUFU.RCP R5, R5 ;  /* 0x0000000500057308 */ /* 0x008ee40000001000 */
[----:B---3--:R-:W-:-:S02]  /*0540*/  IADD3 R6, PT, PT, R5, 0xffffffe, RZ ;  /* 0x0ffffffe05067810 */ /* 0x008fc40007ffe0ff */
[----:B------:R-:W-:-:S04]  /*0550*/  IADD3 R5, PT, PT, RZ, -R11, RZ ;  /* 0x8000000bff057210 */ /* 0x000fc80007ffe0ff */
[----:B------:R3:W4:Y:S02]  /*0560*/  F2I.FTZ.U32.TRUNC.NTZ R7, R6 ;  /* 0x0000000600077305 */ /* 0x000724000021f000 */
[----:B---3--:R-:W-:Y:S02]  /*0570*/  HFMA2 R6, -RZ, RZ, 0, 0 ;  /* 0x00000000ff067431 */ /* 0x008fe400000001ff */
[----:B----4-:R-:W-:-:S04]  /*0580*/  IMAD.MOV R9, RZ, RZ, -R7 ;  /* 0x000000ffff097224 */ /* 0x010fc800078e0a07 */
[----:B------:R-:W-:-:S04]  /*0590*/  IMAD R9, R9, R10, RZ ;  /* 0x0000000a09097224 */ /* 0x000fc800078e02ff */
[----:B------:R-:W-:Y:S01]  /*05a0*/  IMAD.HI.U32 R7, R7, R9, R6 ;  /* 0x0000000907077227 */ /* 0x000fe200078e0006 */
[----:B------:R-:W-:Y:S02]  /*05b0*/  MOV R9, 0x400 ;  /* 0x0000040000097802 */ /* 0x000fe40000000f00 */
[----:B------:R-:W-:Y:S02]  /*05c0*/  LOP3.LUT R6, R4, 0x1, RZ, 0xc0, !PT ;  /* 0x0000000104067812 */ /* 0x000fe400078ec0ff */
[----:B-1----:R-:W-:Y:S01]  /*05d0*/  LEA R11, R0, R9, 0x18 ;  /* 0x00000009000b7211 */ /* 0x002fe200078ec0ff */
[----:B------:R-:W-:-:S04]  /*05e0*/  IMAD.HI.U32 R7, R7, R8, RZ ;  /* 0x0000000807077227 */ /* 0x000fc800078e00ff */
[----:B------:R-:W-:Y:S01]  /*05f0*/  IMAD R5, R7, R5, R8 ;  /* 0x0000000507057224 */ /* 0x000fe200078e0208 */
[--C-:B------:R-:W-:Y:S01]  /*0600*/  SHF.R.U32.HI R8, RZ, 0x1, R4.reuse ;  /* 0x00000001ff087819 */ /* 0x100fe20000011604 */
[----:B------:R-:W-:Y:S01]  /*0610*/  IMAD R11, R6, 0x70, R11 ;  /* 0x00000070060b7824 */ /* 0x000fe200078e020b */
[----:B------:R-:W-:Y:S02]  /*0620*/  LOP3.LUT R6, R12, UR17, RZ, 0x3c, !PT ;  /* 0x000000110c067c12 */ /* 0x000fe4000f8e3cff */
[----:B------:R-:W-:Y:S02]  /*0630*/  ISETP.GT.U32.AND P2, PT, R10, R5, PT ;  /* 0x000000050a00720c */ /* 0x000fe40003f44070 */
[----:B------:R-:W-:Y:S02]  /*0640*/  @!P0 LEA R11, R8, R11, 0x3 ;  /* 0x0000000b080b8211 */ /* 0x000fe400078e18ff */
[----:B------:R-:W-:Y:S02]  /*0650*/  ISETP.GE.AND P3, PT, R6, RZ, PT ;  /* 0x000000ff0600720c */ /* 0x000fe40003f66270 */
[----:B------:R-:W-:-:S07]  /*0660*/  SHF.R.U32.HI R6, RZ, 0x5, R4 ;  /* 0x00000005ff067819 */ /* 0x000fce0000011604 */
[----:B------:R-:W-:Y:S02]  /*0670*/  @!P2 IMAD.IADD R5, R5, 0x1, -R10 ;  /* 0x000000010505a824 */ /* 0x000fe400078e0a0a */
[----:B------:R-:W-:-:S03]  /*0680*/  @!P2 VIADD R7, R7, 0x1 ;  /* 0x000000010707a836 */ /* 0x000fc60000000000 */
[----:B------:R-:W-:Y:S02]  /*0690*/  ISETP.GE.U32.AND P1, PT, R5, R10, PT ;  /* 0x0000000a0500720c */ /* 0x000fe40003f26070 */
[----:B------:R-:W-:-:S11]  /*06a0*/  MOV R5, UR15 ;  /* 0x0000000f00057c02 */ /* 0x000fd60008000f00 */
[----:B------:R-:W-:Y:S01]  /*06b0*/  @P1 IADD3 R7, PT, PT, R7, 0x1, RZ ;  /* 0x0000000107071810 */ /* 0x000fe20007ffe0ff */
[----:B--2---:R1:W-:Y:S01]  /*06c0*/  @!P0 STS.64 [R11], R2 ;  /* 0x000000020b008388 */ /* 0x0043e20000000a00 */
[----:B------:R-:W-:Y:S01]  /*06d0*/  BAR.SYNC.DEFER_BLOCKING 0x0 ;  /* 0x0000000000007b1d */ /* 0x000fe20000010000 */
[----:B------:R-:W-:Y:S02]  /*06e0*/  ISETP.NE.AND P0, PT, R12, RZ, PT ;  /* 0x000000ff0c00720c */ /* 0x000fe40003f05270 */
[----:B-1----:R-:W-:Y:S01]  /*06f0*/  LEA R3, R5, R6, 0x5 ;  /* 0x0000000605037211 */ /* 0x002fe200078e28ff */
[----:B------:R-:W-:-:S03]  /*0700*/  IMAD.MOV.U32 R2, RZ, RZ, R7 ;  /* 0x000000ffff027224 */ /* 0x000fc600078e0007 */
[----:B------:R-:W-:Y:S02]  /*0710*/  ISETP.GE.U32.AND P1, PT, R3, UR4, PT ;  /* 0x0000000403007c0c */ /* 0x000fe4000bf26070 */
[----:B------:R-:W-:-:S05]  /*0720*/  @!P3 IADD3 R2, PT, PT, RZ, -R2, RZ ;  /* 0x80000002ff02b210 */ /* 0x000fca0007ffe0ff */
[----:B------:R-:W-:-:S06]  /*0730*/  @!P0 LOP3.LUT R2, RZ, R12, RZ, 0x33, !PT ;  /* 0x0000000cff028212 */ /* 0x000fcc00078e33ff */
[----:B0-----:R-:W-:Y:S05]  /*0740*/  @P1 BRA `(.L_x_22450) ;  /* 0x0000001000181947 */ /* 0x001fea0003800000 */
[----:B------:R-:W0:Y:S01]  /*0750*/  LDCU UR4, c[0x0][0x3e0] ;  /* 0x00007c00ff0477ac */ /* 0x000e220008000800 */
[----:B------:R-:W-:Y:S01]  /*0760*/  IMAD.WIDE.U32 R4, R3, 0x4, RZ ;  /* 0x0000000403047825 */ /* 0x000fe200078e00ff */
[----:B------:R-:W-:Y:S01]  /*0770*/  SHF.L.U32 R7, R8, 0x2, RZ ;  /* 0x0000000208077819 */ /* 0x000fe200000006ff */
[----:B------:R-:W1:Y:S02]  /*0780*/  LDCU.64 UR8, c[0x0][0x3b8] ;  /* 0x00007700ff0877ac */ /* 0x000e640008000a00 */
[----:B------:R-:W-:Y:S01]  /*0790*/  IMAD.U32 R11, RZ, RZ, UR5 ;  /* 0x00000005ff0b7e24 */ /* 0x000fe2000f8e00ff */
[----:B------:R-:W-:Y:S02]  /*07a0*/  LEA R10, R6, UR7, 0x4 ;  /* 0x00000007060a7c11 */ /* 0x000fe4000f8e20ff */
[----:B------:R-:W-:Y:S01]  /*07b0*/  IADD3 R9, PT, PT, R9, 0x100, RZ ;  /* 0x0000010009097810 */ /* 0x000fe20007ffe0ff */
[----:B------:R-:W-:Y:S01]  /*07c0*/  IMAD.WIDE R4, R11, 0x4, R4 ;  /* 0x000000040b047825 */ /* 0x000fe200078e0204 */
[----:B------:R-:W-:-:S02]  /*07d0*/  LOP3.LUT R11, R7, 0x3c, RZ, 0xc0, !PT ;  /* 0x0000003c070b7812 */ /* 0x000fc400078ec0ff */
[C---:B------:R-:W-:Y:S01]  /*07e0*/  LOP3.LUT R7, R8.reuse, 0xf, RZ, 0xc0, !PT ;  /* 0x0000000f08077812 */ /* 0x040fe200078ec0ff */
[----:B------:R-:W-:Y:S01]  /*07f0*/  IMAD.SHL.U32 R8, R8, 0x8, RZ ;  /* 0x0000000808087824 */ /* 0x000fe200078e00ff */
[----:B------:R-:W-:Y:S02]  /*0800*/  LEA R11, R6, R11, 0x6 ;  /* 0x0000000b060b7211 */ /* 0x000fe400078e30ff */
[----:B------:R-:W-:Y:S01]  /*0810*/  LEA R28, R0, R9, 0x18 ;  /* 0x00000009001c7211 */ /* 0x000fe200078ec0ff */
[----:B0-----:R-:W-:Y:S01]  /*0820*/  IMAD R6, R2, UR4, RZ ;  /* 0x0000000402067c24 */ /* 0x001fe2000f8e02ff */
[----:B------:R-:W-:Y:S02]  /*0830*/  LOP3.LUT R33, R8, 0x78, RZ, 0xc0, !PT ;  /* 0x0000007808217812 */ /* 0x000fe400078ec0ff */
[----:B------:R-:W-:Y:S01]  /*0840*/  IADD3 R7, PT, PT, R7, R10, RZ ;  /* 0x0000000a07077210 */ /* 0x000fe20007ffe0ff */
[----:B------:R-:W-:Y:S01]  /*0850*/  IMAD.IADD R28, R11, 0x1, R28 ;  /* 0x000000010b1c7824 */ /* 0x000fe200078e021c */
[----:B-1----:R-:W-:-:S02]  /*0860*/  IADD3 R4, P1, PT, R4, UR8, RZ ;  /* 0x0000000804047c10 */ /* 0x002fc4000ff3e0ff */
[C---:B------:R-:W-:Y:S02]  /*0870*/  IADD3 R32, P0, PT, R6.reuse, R33, RZ ;  /* 0x0000002106207210 */ /* 0x040fe40007f1e0ff */
[C---:B------:R-:W-:Y:S01]  /*0880*/  IADD3 R29, PT, PT, R7.reuse, -UR11, RZ ;  /* 0x8000000b071d7c10 */ /* 0x040fe2000fffe0ff */
[----:B------:R-:W-:Y:S01]  /*0890*/  VIADD R7, R7, 0x1 ;  /* 0x0000000107077836 */ /* 0x000fe20000000000 */
[----:B------:R-:W-:Y:S02]  /*08a0*/  IADD3.X R5, PT, PT, R5, UR9, RZ, P1, !PT ;  /* 0x0000000905057c10 */ /* 0x000fe40008ffe4ff */
[----:B------:R-:W-:Y:S02]  /*08b0*/  MOV R30, 0xff7fffff ;  /* 0xff7fffff001e7802 */ /* 0x000fe40000000f00 */
[----:B------:R-:W-:-:S07]  /*08c0*/  LEA.HI.X.SX32 R33, R6, RZ, 0x1, P0 ;  /* 0x000000ff06217211 */ /* 0x000fce00000f0eff */
.L_x_22452:
        /* <DEDUP_REMOVED lines=12> */
[----:B------:R-:W4:Y:S01]  /*0990*/  LDG.E.64.CONSTANT R16, desc[UR12][R36.64+0x400] ;  /* 0x0004000c24107981 */ /* 0x000f22000c1e9b00 */
[----:B------:R-:W-:-:S04]  /*09a0*/  MOV R9, 0x400 ;  /* 0x0000040000097802 */ /* 0x000fc80000000f00 */
[----:B------:R-:W-:-:S05]  /*09b0*/  LEA R9, R0, R9, 0x18 ;  /* 0x0000000900097211 */ /* 0x000fca00078ec0ff */
[----:B------:R-:W-:-:S05]  /*09c0*/  IMAD R26, R6, 0x70, R9 ;  /* 0x00000070061a7824 */ /* 0x000fca00078e0209 */
[----:B------:R-:W0:Y:S02]  /*09d0*/  LDS.128 R12, [R26] ;  /* 0x000000001a0c7984 */ /* 0x000e240000000c00 */
[----:B0-----:R-:W-:Y:S02]  /*09e0*/  HADD2.F32 R8, -RZ, R14.H0_H0 ;  /* 0x2000000eff087230 */ /* 0x001fe40000004100 */
[----:B------:R-:W-:Y:S02]  /*09f0*/  HADD2.F32 R27, -RZ, R12.H0_H0 ;  /* 0x2000000cff1b7230 */ /* 0x000fe40000004100 */
[----:B------:R-:W-:Y:S02]  /*0a00*/  HADD2.F32 R14, -RZ, R14.H1_H1 ;  /* 0x3000000eff0e7230 */ /* 0x000fe40000004100 */
[----:B--2---:R-:W-:Y:S02]  /*0a10*/  HADD2.F32 R9, -RZ, R18.H0_H0 ;  /* 0x20000012ff097230 */ /* 0x004fe40000004100 */
[----:B------:R-:W-:-:S03]  /*0a20*/  HADD2.F32 R11, -RZ, R19.H0_H0 ;  /* 0x20000013ff0b7230 */ /* 0x000fc60000004100 */
[----:B------:R-:W-:Y:S01]  /*0a30*/  FMUL.FTZ R10, R8, R9 ;  /* 0x00000009080a7220 */ /* 0x000fe20000410000 */
[----:B---3--:R-:W-:Y:S02]  /*0a40*/  HADD2.F32 R8, -RZ, R20.H0_H0 ;  /* 0x20000014ff087230 */ /* 0x008fe40000004100 */
[----:B------:R-:W-:Y:S02]  /*0a50*/  HADD2.F32 R9, -RZ, R18.H1_H1 ;  /* 0x30000012ff097230 */ /* 0x000fe40000004100 */
[----:B------:R-:W-:Y:S02]  /*0a60*/  HADD2.F32 R18, -RZ, R19.H1_H1 ;  /* 0x30000013ff127230 */ /* 0x000fe40000004100 */
[----:B------:R-:W-:Y:S01]  /*0a70*/  FFMA.FTZ R27, R27, R8, R10 ;  /* 0x000000081b1b7223 */ /* 0x000fe2000001000a */
        /* <DEDUP_REMOVED lines=9> */
[----:B------:R-:W-:-:S02]  /*0b10*/  FFMA.FTZ R12, R12, R11, R8 ;  /* 0x0000000b0c0c7223 */ /* 0x000fc40000010008 */
[----:B------:R-:W0:Y:S01]  /*0b20*/  LDS.128 R8, [R26+0x10] ;  /* 0x000010001a087984 */ /* 0x000e220000000c00 */
[----:B------:R-:W-:-:S03]  /*0b30*/  FMUL.FTZ R34, R15, R18 ;  /* 0x000000120f227220 */ /* 0x000fc60000410000 */
[----:B------:R-:W2:Y:S01]  /*0b40*/  LDG.E.64.CONSTANT R18, desc[UR12][R36.64+0x500] ;  /* 0x0005000c24127981 */ /* 0x000ea2000c1e9b00 */
[----:B------:R-:W-:Y:S02]  /*0b50*/  HADD2.F32 R13, -RZ, R13.H1_H1 ;  /* 0x3000000dff0d7230 */ /* 0x000fe40000004100 */
[----:B------:R-:W-:Y:S02]  /*0b60*/  HADD2.F32 R20, -RZ, R21.H1_H1 ;  /* 0x30000015ff147230 */ /* 0x000fe40000004100 */
[--C-:B----4-:R-:W-:Y:S02]  /*0b70*/  HADD2.F32 R15, -RZ, R22.reuse.H0_H0 ;  /* 0x20000016ff0f7230 */ /* 0x110fe40000004100 */
[----:B------:R-:W-:Y:S02]  /*0b80*/  HADD2.F32 R22, -RZ, R22.H1_H1 ;  /* 0x30000016ff167230 */ /* 0x000fe40000004100 */
[----:B------:R-:W-:Y:S01]  /*0b90*/  FFMA.FTZ R13, R13, R20, R34 ;  /* 0x000000140d0d7223 */ /* 0x000fe20000010022 */
[----:B0-----:R-:W-:-:S05]  /*0ba0*/  HADD2.F32 R20, -RZ, R8.H0_H0 ;  /* 0x20000008ff147230 */ /* 0x001fca0000004100 */
[----:B------:R-:W-:Y:S01]  /*0bb0*/  FFMA.FTZ R27, R20, R15, R27 ;  /* 0x0000000f141b7223 */ /* 0x000fe2000001001b */
[----:B------:R-:W-:Y:S01]  /*0bc0*/  HADD2.F32 R15, -RZ, R8.H1_H1 ;  /* 0x30000008ff0f7230 */ /* 0x000fe20000004100 */
[----:B------:R-:W3:Y:S01]  /*0bd0*/  LDG.E.64.CONSTANT R20, desc[UR12][R36.64+0x600] ;  /* 0x0006000c24147981 */ /* 0x000ee2000c1e9b00 */
[----:B------:R-:W-:-:S03]  /*0be0*/  HADD2.F32 R8, -RZ, R23.H0_H0 ;  /* 0x20000017ff087230 */ /* 0x000fc60000004100 */
[----:B------:R-:W-:Y:S01]  /*0bf0*/  FFMA.FTZ R14, R15, R22, R14 ;  /* 0x000000160f0e7223 */ /* 0x000fe2000001000e */
[----:B------:R-:W-:Y:S02]  /*0c00*/  HADD2.F32 R15, -RZ, R9.H0_H0 ;  /* 0x20000009ff0f7230 */ /* 0x000fe40000004100 */
[----:B------:R-:W-:-:S03]  /*0c10*/  HADD2.F32 R22, -RZ, R10.H0_H0 ;  /* 0x2000000aff167230 */ /* 0x000fc60000004100 */
[----:B------:R-:W-:Y:S01]  /*0c20*/  FFMA.FTZ R12, R15, R8, R12 ;  /* 0x000000080f0c7223 */ /* 0x000fe2000001000c */
[----:B------:R-:W-:Y:S02]  /*0c30*/  HADD2.F32 R8, -RZ, R9.H1_H1 ;  /* 0x30000009ff087230 */ /* 0x000fe40000004100 */
[----:B------:R-:W-:Y:S02]  /*0c40*/  HADD2.F32 R9, -RZ, R24.H0_H0 ;  /* 0x20000018ff097230 */ /* 0x000fe40000004100 */
[----:B------:R-:W-:-:S03]  /*0c50*/  HADD2.F32 R23, -RZ, R23.H1_H1 ;  /* 0x30000017ff177230 */ /* 0x000fc60000004100 */
[----:B------:R-:W-:Y:S01]  /*0c60*/  FFMA.FTZ R9, R22, R9, R27 ;  /* 0x0000000916097223 */ /* 0x000fe2000001001b */
[----:B------:R-:W-:Y:S02]  /*0c70*/  HADD2.F32 R27, -RZ, R10.H1_H1 ;  /* 0x3000000aff1b7230 */ /* 0x000fe40000004100 */
[----:B------:R-:W-:Y:S01]  /*0c80*/  FFMA.FTZ R8, R8, R23, R13 ;  /* 0x0000001708087223 */ /* 0x000fe2000001000d */
[----:B------:R-:W-:Y:S01]  /*0c90*/  HADD2.F32 R13, -RZ, R11.H0_H0 ;  /* 0x2000000bff0d7230 */ /* 0x000fe20000004100 */
[----:B------:R-:W4:Y:S01]  /*0ca0*/  LDG.E.64.CONSTANT R22, desc[UR12][R36.64+0x700] ;  /* 0x0007000c24167981 */ /* 0x000f22000c1e9b00 */
[----:B------:R-:W-:Y:S02]  /*0cb0*/  HADD2.F32 R24, -RZ, R24.H1_H1 ;  /* 0x30000018ff187230 */ /* 0x000fe40000004100 */
[----:B------:R-:W-:-:S03]  /*0cc0*/  HADD2.F32 R10, -RZ, R25.H0_H0 ;  /* 0x20000019ff0a7230 */ /* 0x000fc60000004100 */
[----:B------:R-:W-:Y:S02]  /*0cd0*/  FFMA.FTZ R27, R27, R24, R14 ;  /* 0x000000181b1b7223 */ /* 0x000fe4000001000e */
[----:B------:R-:W-:Y:S02]  /*0ce0*/  FFMA.FTZ R10, R13, R10, R12 ;  /* 0x0000000a0d0a7223 */ /* 0x000fe4000001000c */
[----:B------:R-:W0:Y:S01]  /*0cf0*/  LDS.128 R12, [R26+0x20] ;  /* 0x000020001a0c7984 */ /* 0x000e220000000c00 */
        /* <DEDUP_REMOVED lines=8> */
[----:B------:R-:W-:Y:S02]  /*0d80*/  HADD2.F32 R16, -RZ, R16.H1_H1 ;  /* 0x30000010ff107230 */ /* 0x000fe40000004100 */
[----:B------:R-:W-:-:S03]  /*0d90*/  HADD2.F32 R11, -RZ, R13.H0_H0 ;  /* 0x2000000dff0b7230 */ /* 0x000fc60000004100 */
[----:B------:R-:W-:Y:S01]  /*0da0*/  FFMA.FTZ R27, R12, R16, R27 ;  /* 0x000000100c1b7223 */ /* 0x000fe2000001001b */
[--C-:B------:R-:W-:Y:S02]  /*0db0*/  HADD2.F32 R12, -RZ, R17.reuse.H0_H0 ;  /* 0x20000011ff0c7230 */ /* 0x100fe40000004100 */
[----:B------:R-:W-:Y:S02]  /*0dc0*/  HADD2.F32 R17, -RZ, R17.H1_H1 ;  /* 0x30000011ff117230 */ /* 0x000fe40000004100 */
[----:B------:R-:W-:Y:S02]  /*0dd0*/  HADD2.F32 R13, -RZ, R13.H1_H1 ;  /* 0x3000000dff0d7230 */ /* 0x000fe40000004100 */
[----:B------:R-:W-:-:S03]  /*0de0*/  HADD2.F32 R34, -RZ, R14.H0_H0 ;  /* 0x2000000eff227230 */ /* 0x000fc60000004100 */
[----:B------:R-:W-:Y:S01]  /*0df0*/  FFMA.FTZ R13, R13, R17, R8 ;  /* 0x000000110d0d7223 */ /* 0x000fe20000010008 */
[----:B------:R-:W-:Y:S01]  /*0e00*/  FFMA.FTZ R12, R11, R12, R10 ;  /* 0x0000000c0b0c7223 */ /* 0x000fe2000001000a */
[----:B------:R-:W-:Y:S02]  /*0e10*/  HADD2.F32 R14, -RZ, R14.H1_H1 ;  /* 0x3000000eff0e7230 */ /* 0x000fe40000004100 */
[----:B------:R-:W-:Y:S02]  /*0e20*/  HADD2.F32 R17, -RZ, R15.H0_H0 ;  /* 0x2000000fff117230 */ /* 0x000fe40000004100 */
[----:B--2---:R-:W-:-:S05]  /*0e30*/  HADD2.F32 R8, -RZ, R18.H0_H0 ;  /* 0x20000012ff087230 */ /* 0x004fca0000004100 */
[----:B------:R-:W-:Y:S02]  /*0e40*/  FFMA.FTZ R34, R34, R8, R9 ;  /* 0x0000000822227223 */ /* 0x000fe40000010009 */
[----:B------:R3:W0:Y:S01]  /*0e50*/  LDS.128 R8, [R26+0x30] ;  /* 0x000030001a087984 */ /* 0x0006220000000c00 */
[----:B------:R-:W-:-:S05]  /*0e60*/  HADD2.F32 R18, -RZ, R18.H1_H1 ;  /* 0x30000012ff127230 */ /* 0x000fca0000004100 */
[----:B------:R-:W-:Y:S01]  /*0e70*/  FFMA.FTZ R27, R14, R18, R27 ;  /* 0x000000120e1b7223 */ /* 0x000fe2000001001b */
[----:B------:R-:W-:-:S05]  /*0e80*/  HADD2.F32 R14, -RZ, R19.H0_H0 ;  /* 0x20000013ff0e7230 */ /* 0x000fca0000004100 */
[----:B------:R-:W-:Y:S02]  /*0e90*/  FFMA.FTZ R12, R17, R14, R12 ;  /* 0x0000000e110c7223 */ /* 0x000fe4000001000c */
[----:B------:R-:W2:Y:S01]  /*0ea0*/  LDG.E.64.CONSTANT R16, desc[UR12][R36.64+0x900] ;  /* 0x0009000c24107981 */ /* 0x000ea2000c1e9b00 */
[----:B------:R-:W1:Y:S01]  /*0eb0*/  S2R R14, SR_TID.X ;  /* 0x00000000000e7919 */ /* 0x000e620000002100 */
[----:B------:R-:W-:Y:S02]  /*0ec0*/  HADD2.F32 R18, -RZ, R15.H1_H1 ;  /* 0x3000000fff127230 */ /* 0x000fe40000004100 */
[----:B------:R-:W-:Y:S02]  /*0ed0*/  HADD2.F32 R19, -RZ, R19.H1_H1 ;  /* 0x30000013ff137230 */ /* 0x000fe40000004100 */
[--C-:B---3--:R-:W-:Y:S02]  /*0ee0*/  HADD2.F32 R26, -RZ, R20.reuse.H0_H0 ;  /* 0x20000014ff1a7230 */ /* 0x108fe40000004100 */
[----:B------:R-:W-:-:S02]  /*0ef0*/  HADD2.F32 R20, -RZ, R20.H1_H1 ;  /* 0x30000014ff147230 */ /* 0x000fc40000004100 */
[--C-:B0-----:R-:W-:Y:S02]  /*0f00*/  HADD2.F32 R15, -RZ, R8.reuse.H0_H0 ;  /* 0x20000008ff0f7230 */ /* 0x101fe40000004100 */
[----:B------:R-:W-:-:S03]  /*0f10*/  HADD2.F32 R8, -RZ, R8.H1_H1 ;  /* 0x30000008ff087230 */ /* 0x000fc60000004100 */
[----:B------:R-:W-:Y:S01]  /*0f20*/  FFMA.FTZ R26, R15, R26, R34 ;  /* 0x0000001a0f1a7223 */ /* 0x000fe20000010022 */
[----:B------:R-:W-:Y:S02]  /*0f30*/  HADD2.F32 R15, -RZ, R9.H0_H0 ;  /* 0x20000009ff0f7230 */ /* 0x000fe40000004100 */
[----:B------:R-:W-:Y:S01]  /*0f40*/  FFMA.FTZ R8, R8, R20, R27 ;  /* 0x0000001408087223 */ /* 0x000fe2000001001b */
[--C-:B------:R-:W-:Y:S02]  /*0f50*/  HADD2.F32 R20, -RZ, R21.reuse.H0_H0 ;  /* 0x20000015ff147230 */ /* 0x100fe40000004100 */
[----:B------:R-:W-:Y:S01]  /*0f60*/  FFMA.FTZ R13, R18, R19, R13 ;  /* 0x00000013120d7223 */ /* 0x000fe2000001000d */
[----:B------:R-:W-:Y:S01]  /*0f70*/  HADD2.F32 R27, -RZ, R21.H1_H1 ;  /* 0x30000015ff1b7230 */ /* 0x000fe20000004100 */
[----:B-1----:R-:W-:Y:S01]  /*0f80*/  LOP3.LUT R14, R14, 0x1, RZ, 0xc0, !PT ;  /* 0x000000010e0e7812 */ /* 0x002fe200078ec0ff */
[----:B------:R-:W3:Y:S01]  /*0f90*/  LDG.E.64.CONSTANT R18, desc[UR12][R36.64+0xa00] ;  /* 0x000a000c24127981 */ /* 0x000ee2000c1e9b00 */
[----:B------:R-:W-:Y:S01]  /*0fa0*/  FFMA.FTZ R20, R15, R20, R12 ;  /* 0x000000140f147223 */ /* 0x000fe2000001000c */
[----:B------:R-:W-:Y:S01]  /*0fb0*/  MOV R15, 0x400 ;  /* 0x00000400000f7802 */ /* 0x000fe20000000f00 */
[----:B------:R-:W-:-:S03]  /*0fc0*/  HADD2.F32 R12, -RZ, R9.H1_H1 ;  /* 0x30000009ff0c7230 */ /* 0x000fc60000004100 */
[----:B------:R-:W-:Y:S01]  /*0fd0*/  LEA R15, R0, R15, 0x18 ;  /* 0x0000000f000f7211 */ /* 0x000fe200078ec0ff */
[----:B------:R-:W-:Y:S02]  /*0fe0*/  HADD2.F32 R9, -RZ, R10.H0_H0 ;  /* 0x2000000aff097230 */ /* 0x000fe40000004100 */
[----:B------:R-:W-:Y:S01]  /*0ff0*/  FFMA.FTZ R27, R12, R27, R13 ;  /* 0x0000001b0c1b7223 */ /* 0x000fe2000001000d */
[----:B----4-:R-:W-:Y:S02]  /*1000*/  HADD2.F32 R12, -RZ, R22.H0_H0 ;  /* 0x20000016ff0c7230 */ /* 0x010fe40000004100 */
[----:B------:R-:W-:-:S03]  /*1010*/  IMAD R34, R14, 0x70, R15 ;  /* 0x000000700e227824 */ /* 0x000fc600078e020f */
[----:B------:R-:W-:Y:S02]  /*1020*/  FFMA.FTZ R26, R9, R12, R26 ;  /* 0x0000000c091a7223 */ /* 0x000fe4000001001a */
        /* <DEDUP_REMOVED lines=9> */
[----:B------:R-:W-:-:S05]  /*10c0*/  HADD2.F32 R23, -RZ, R23.H1_H1 ;  /* 0x30000017ff177230 */ /* 0x000fca0000004100 */
[----:B------:R-:W-:Y:S01]  /*10d0*/  FFMA.FTZ R10, R10, R23, R27 ;  /* 0x000000170a0a7223 */ /* 0x000fe2000001001b */
[----:B0-----:R-:W-:Y:S02]  /*10e0*/  HADD2.F32 R11, -RZ, R12.H0_H0 ;  /* 0x2000000cff0b7230 */ /* 0x001fe40000004100 */
[----:B------:R-:W-:-:S05]  /*10f0*/  HADD2.F32 R22, -RZ, R24.H0_H0 ;  /* 0x20000018ff167230 */ /* 0x000fca0000004100 */
[----:B------:R-:W-:Y:S02]  /*1100*/  FFMA.FTZ R11, R11, R22, R26 ;  /* 0x000000160b0b7223 */ /* 0x000fe4000001001a */
[----:B------:R-:W4:Y:S04]  /*1110*/  LDG.E.64.CONSTANT R22, desc[UR12][R36.64+0xc00] ;  /* 0x000c000c24167981 */ /* 0x000f28000c1e9b00 */
        /* <DEDUP_REMOVED lines=10> */
[----:B------:R-:W-:Y:S01]  /*11c0*/  FFMA.FTZ R13, R13, R25, R10 ;  /* 0x000000190d0d7223 */ /* 0x000fe2000001000a */
[----:B------:R-:W-:Y:S01]  /*11d0*/  HADD2.F32 R35, -RZ, R14.H1_H1 ;  /* 0x3000000eff237230 */ /* 0x000fe20000004100 */
[----:B------:R-:W-:-:S02]  /*11e0*/  UIADD3 UR4, UPT, UPT, UR11, 0xf, URZ ;  /* 0x0000000f0b047890 */ /* 0x000fc4000fffe0ff */
[----:B------:R-:W-:Y:S01]  /*11f0*/  ULEA UR6, UR15, 0x20, 0x5 ;  /* 0x000000200f067891 */ /* 0x000fe2000f8e28ff */
[----:B------:R-:W-:Y:S01]  /*1200*/  ISETP.NE.AND P1, PT, R6, RZ, PT ;  /* 0x000000ff0600720c */ /* 0x000fe20003f25270 */
[----:B------:R-:W-:-:S04]  /*1210*/  USHF.R.U32.HI UR4, URZ, 0x4, UR4 ;  /* 0x00000004ff047899 */ /* 0x000fc80008011604 */
[----:B------:R-:W-:Y:S02]  /*1220*/  MOV R6, UR6 ;  /* 0x0000000600067c02 */ /* 0x000fe40008000f00 */
[----:B-----5:R-:W-:Y:S01]  /*1230*/  FSETP.NEU.FTZ.AND P0, PT, R31, RZ, PT ;  /* 0x000000ff1f00720b */ /* 0x020fe20003f1d000 */
[----:B--2---:R-:W-:-:S05]  /*1240*/  HADD2.F32 R25, -RZ, R16.H0_H0 ;  /* 0x20000010ff197230 */ /* 0x004fca0000004100 */
        /* <DEDUP_REMOVED lines=10> */
[----:B---3--:R-:W-:Y:S02]  /*12f0*/  HADD2.F32 R13, -RZ, R18.H0_H0 ;  /* 0x20000012ff0d7230 */ /* 0x008fe40000004100 */
        /* <DEDUP_REMOVED lines=11> */
[----:B------:R-:W-:Y:S02]  /*13b0*/  HADD2.F32 R18, -RZ, R10.H0_H0 ;  /* 0x2000000aff127230 */ /* 0x000fe40000004100 */
[----:B----4-:R-:W-:Y:S02]  /*13c0*/  HADD2.F32 R9, -RZ, R20.H0_H0 ;  /* 0x20000014ff097230 */ /* 0x010fe40000004100 */
[----:B------:R-:W-:Y:S01]  /*13d0*/  FFMA.FTZ R17, R8, R19, R17 ;  /* 0x0000001308117223 */ /* 0x000fe20000010011 */
[----:B------:R-:W-:Y:S02]  /*13e0*/  HADD2.F32 R19, -RZ, R11.H0_H0 ;  /* 0x2000000bff137230 */ /* 0x000fe40000004100 */
[----:B------:R-:W-:Y:S01]  /*13f0*/  FFMA.FTZ R8, R18, R9, R25 ;  /* 0x0000000912087223 */ /* 0x000fe20000010019 */
[----:B------:R-:W-:-:S02]  /*1400*/  HADD2.F32 R9, -RZ, R10.H1_H1 ;  /* 0x3000000aff097230 */ /* 0x000fc40000004100 */
[----:B------:R-:W-:Y:S02]  /*1410*/  HADD2.F32 R10, -RZ, R11.H1_H1 ;  /* 0x3000000bff0a7230 */ /* 0x000fe40000004100 */
[--C-:B------:R-:W-:Y:S02]  /*1420*/  HADD2.F32 R11, -RZ, R21.reuse.H0_H0 ;  /* 0x20000015ff0b7230 */ /* 0x100fe40000004100 */
[----:B------:R-:W-:Y:S02]  /*1430*/  HADD2.F32 R20, -RZ, R20.H1_H1 ;  /* 0x30000014ff147230 */ /* 0x000fe40000004100 */
[----:B------:R-:W-:Y:S02]  /*1440*/  HADD2.F32 R21, -RZ, R21.H1_H1 ;  /* 0x30000015ff157230 */ /* 0x000fe40000004100 */
[----:B------:R-:W-:Y:S01]  /*1450*/  FFMA.FTZ R16, R19, R11, R16 ;  /* 0x0000000b13107223 */ /* 0x000fe20000010010 */
[----:B------:R-:W-:Y:S02]  /*1460*/  FFMA.FTZ R24, R9, R20, R24 ;  /* 0x0000001409187223 */ /* 0x000fe40000010018 */
[----:B------:R-:W-:Y:S01]  /*1470*/  FFMA.FTZ R17, R10, R21, R17 ;  /* 0x000000150a117223 */ /* 0x000fe20000010011 */
[----:B0-----:R-:W-:-:S02]  /*1480*/  HADD2.F32 R9, -RZ, R13.H0_H0 ;  /* 0x2000000dff097230 */ /* 0x001fc40000004100 */
[----:B------:R-:W-:Y:S02]  /*1490*/  HADD2.F32 R10, -RZ, R13.H1_H1 ;  /* 0x3000000dff0a7230 */ /* 0x000fe40000004100 */
[--C-:B------:R-:W-:Y:S02]  /*14a0*/  HADD2.F32 R19, -RZ, R12.reuse.H0_H0 ;  /* 0x2000000cff137230 */ /* 0x100fe40000004100 */
[----:B------:R-:W-:Y:S02]  /*14b0*/  HADD2.F32 R21, -RZ, R12.H1_H1 ;  /* 0x3000000cff157230 */ /* 0x000fe40000004100 */
[----:B------:R-:W-:Y:S02]  /*14c0*/  HADD2.F32 R11, -RZ, R14.H0_H0 ;  /* 0x2000000eff0b7230 */ /* 0x000fe40000004100 */
[--C-:B------:R-:W-:Y:S02]  /*14d0*/  HADD2.F32 R13, -RZ, R22.reuse.H0_H0 ;  /* 0x20000016ff0d7230 */ /* 0x100fe40000004100 */
[----:B------:R-:W-:-:S02]  /*14e0*/  HADD2.F32 R22, -RZ, R22.H1_H1 ;  /* 0x30000016ff167230 */ /* 0x000fc40000004100 */
[----:B------:R-:W-:Y:S02]  /*14f0*/  HADD2.F32 R18, -RZ, R26.H0_H0 ;  /* 0x2000001aff127230 */ /* 0x000fe40000004100 */
[----:B------:R-:W-:Y:S01]  /*1500*/  FFMA.FTZ R8, R19, R13, R8 ;  /* 0x0000000d13087223 */ /* 0x000fe20000010008 */
[----:B------:R-:W-:Y:S02]  /*1510*/  HADD2.F32 R14, -RZ, R14.H1_H1 ;  /* 0x3000000eff0e7230 */ /* 0x000fe40000004100 */
[----:B------:R-:W-:Y:S01]  /*1520*/  FFMA.FTZ R21, R21, R22, R24 ;  /* 0x0000001615157223 */ /* 0x000fe20000010018 */
[----:B------:R-:W-:Y:S02]  /*1530*/  HADD2.F32 R13, -RZ, R23.H0_H0 ;  /* 0x20000017ff0d7230 */ /* 0x000fe40000004100 */
[----:B------:R-:W-:Y:S02]  /*1540*/  HADD2.F32 R26, -RZ, R26.H1_H1 ;  /* 0x3000001aff1a7230 */ /* 0x000fe40000004100 */
[----:B------:R-:W-:Y:S01]  /*1550*/  FFMA.FTZ R8, R11, R18, R8 ;  /* 0x000000120b087223 */ /* 0x000fe20000010008 */
[----:B------:R-:W-:-:S02]  /*1560*/  HADD2.F32 R12, -RZ, R15.H0_H0 ;  /* 0x2000000fff0c7230 */ /* 0x000fc40000004100 */
[----:B------:R-:W-:Y:S01]  /*1570*/  FFMA.FTZ R9, R9, R13, R16 ;  /* 0x0000000d09097223 */ /* 0x000fe20000010010 */
[----:B------:R-:W-:Y:S02]  /*1580*/  HADD2.F32 R23, -RZ, R23.H1_H1 ;  /* 0x30000017ff177230 */ /* 0x000fe40000004100 */
[----:B------:R-:W-:Y:S01]  /*1590*/  FFMA.FTZ R21, R14, R26, R21 ;  /* 0x0000001a0e157223 */ /* 0x000fe20000010015 */
[----:B------:R-:W-:Y:S02]  /*15a0*/  HADD2.F32 R19, -RZ, R27.H0_H0 ;  /* 0x2000001bff137230 */ /* 0x000fe40000004100 */
[----:B------:R-:W-:Y:S02]  /*15b0*/  HADD2.F32 R15, -RZ, R15.H1_H1 ;  /* 0x3000000fff0f7230 */ /* 0x000fe40000004100 */
[----:B------:R-:W-:Y:S01]  /*15c0*/  FFMA.FTZ R10, R10, R23, R17 ;  /* 0x000000170a0a7223 */ /* 0x000fe20000010011 */
[----:B------:R-:W-:Y:S02]  /*15d0*/  HADD2.F32 R27, -RZ, R27.H1_H1 ;  /* 0x3000001bff1b7230 */ /* 0x000fe40000004100 */
[----:B------:R-:W-:Y:S01]  /*15e0*/  FFMA.FTZ R9, R12, R19, R9 ;  /* 0x000000130c097223 */ /* 0x000fe20000010009 */
[----:B------:R-:W-:-:S02]  /*15f0*/  FADD.FTZ R8, R8, R21 ;  /* 0x0000001508087221 */ /* 0x000fc40000010000 */
[----:B------:R-:W-:Y:S02]  /*1600*/  FFMA.FTZ R10, R15, R27, R10 ;  /* 0x0000001b0f0a7223 */ /* 0x000fe4000001000a */
[----:B------:R-:W-:-:S04]  /*1610*/  FADD.FTZ R9, R9, R8 ;  /* 0x0000000809097221 */ /* 0x000fc80000010000 */
[----:B------:R-:W-:Y:S01]  /*1620*/  FADD.FTZ R9, R10, R9 ;  /* 0x000000090a097221 */ /* 0x000fe20000010000 */
[----:B------:R-:W-:Y:S01]  /*1630*/  VIMNMX.U32 R10, PT, PT, R6, UR4, PT ;  /* 0x00000004060a7c48 */ /* 0x000fe2000bfe0000 */
[----:B------:R-:W-:-:S03]  /*1640*/  UMOV UR4, 0xffffffff ;  /* 0xffffffff00047882 */ /* 0x000fc60000000000 */
[----:B------:R-:W-:Y:S05]  /*1650*/  BRA.DIV UR4, `(.L_x_22451) ;  /* 0x0000003a04c47947 */ /* 0x000fea000b800000 */
[----:B------:R0:W1:Y:S02]  /*1660*/  SHFL.BFLY PT, R6, R9, 0x1, 0x1f ;  /* 0x0c201f0009067f89 */ /* 0x00006400000e0000 */
.L_x_22499:
[----:B------:R-:W-:Y:S02]  /*1670*/  VIADD R8, R29, 0x1 ;  /* 0x000000011d087836 */ /* 0x000fe40000000000 */
        /* <DEDUP_REMOVED lines=16> */
[----:B------:R-:W-:Y:S01]  /*1780*/  @!P2 FMNMX.FTZ R30, R30, R11, !PT ;  /* 0x0000000b1e1ea209 */ /* 0x000fe20007810000 */
[----:B0-----:R-:W-:-:S07]  /*1790*/  VIADD R28, R28, 0x100 ;  /* 0x000001001c1c7836 */ /* 0x001fce0000000000 */
[----:B------:R-:W-:Y:S05]  /*17a0*/  @!P1 BRA `(.L_x_22452) ;  /* 0xfffffff000489947 */ /* 0x000fea000383ffff */
.L_x_22450:
[----:B------:R-:W-:Y:S05]  /*17b0*/  BSYNC B0 ;  /* 0x0000000000007941 */ /* 0x000fea0003800000 */
.L_x_22449:
[----:B------:R-:W-:Y:S01]  /*17c0*/  UIADD3 UR4, UPT, UPT, UR11, 0xf, URZ ;  /* 0x0000000f0b047890 */ /* 0x000fe2000fffe0ff */
[----:B------:R-:W0:Y:S01]  /*17d0*/  S2R R6, SR_TID.X ;  /* 0x0000000000067919 */ /* 0x000e220000002100 */
[----:B------:R-:W-:Y:S01]  /*17e0*/  MOV R4, UR15 ;  /* 0x0000000f00047c02 */ /* 0x000fe20008000f00 */
[----:B------:R-:W-:Y:S01]  /*17f0*/  IMAD.U32 R13, RZ, RZ, UR15 ;  /* 0x0000000fff0d7e24 */ /* 0x000fe2000f8e00ff */
[----:B------:R-:W-:Y:S02]  /*1800*/  MOV R12, 0x400 ;  /* 0x00000400000c7802 */ /* 0x000fe40000000f00 */
[----:B------:R-:W-:Y:S01]  /*1810*/  MOV R25, UR4 ;  /* 0x0000000400197c02 */ /* 0x000fe20008000f00 */
[----:B------:R-:W-:Y:S01]  /*1820*/  ULEA UR4, UR15, 0x20, 0x5 ;  /* 0x000000200f047891 */ /* 0x000fe2000f8e28ff */
[----:B------:R-:W-:Y:S02]  /*1830*/  SHF.L.U32 R13, R13, 0x9, RZ ;  /* 0x000000090d0d7819 */ /* 0x000fe400000006ff */
[----:B------:R-:W-:-:S04]  /*1840*/  SHF.R.U32.HI R25, RZ, 0x4, R25 ;  /* 0x00000004ff197819 */ /* 0x000fc80000011619 */
[----:B------:R-:W-:Y:S01]  /*1850*/  VIMNMX.U32 R5, PT, PT, R25, UR4, PT ;  /* 0x0000000419057c48 */ /* 0x000fe2000bfe0000 */
[----:B------:R-:W-:-:S04]  /*1860*/  UMOV UR4, 0xffffffff ;  /* 0xffffffff00047882 */ /* 0x000fc80000000000 */
[----:B------:R-:W-:-:S05]  /*1870*/  IMAD R4, R4, -0x20, R5 ;  /* 0xffffffe004047824 */ /* 0x000fca00078e0205 */
[----:B------:R-:W-:-:S04]  /*1880*/  LEA R4, R4, R13, 0x4 ;  /* 0x0000000d04047211 */ /* 0x000fc800078e20ff */
[----:B------:R-:W-:Y:S02]  /*1890*/  VIMNMX R10, PT, PT, R4, UR11, PT ;  /* 0x0000000b040a7c48 */ /* 0x000fe4000bfe0100 */
[----:B0-----:R-:W-:-:S03]  /*18a0*/  SHF.R.U32.HI R4, RZ, 0x5, R6 ;  /* 0x00000005ff047819 */ /* 0x001fc60000011606 */
[----:B------:R-:W-:Y:S01]  /*18b0*/  IMAD.IADD R7, R10, 0x1, -R13 ;  /* 0x000000010a077824 */ /* 0x000fe200078e0a0d */
        /* <DEDUP_REMOVED lines=9> */
.L_x_22505:
[----:B------:R-:W-:Y:S01]  /*1950*/  ISETP.NE.AND P3, PT, R3, RZ, PT ;  /* 0x000000ff0300720c */ /* 0x000fe20003f65270 */
[----:B------:R-:W-:Y:S05]  /*1960*/  WARPSYNC.ALL ;  /* 0x0000000000007948 */ /* 0x000fea0003800000 */
[----:B------:R-:W-:Y:S02]  /*1970*/  IADD3 R9, PT, PT, R12, 0xe0, RZ ;  /* 0x000000e00c097810 */ /* 0x000fe40007ffe0ff */
[----:B-1----:R-:W-:Y:S02]  /*1980*/  FMNMX.FTZ R14, R11, R14, !PT ;  /* 0x0000000e0b0e7209 */ /* 0x002fe40007810000 */
[----:B------:R-:W-:-:S04]  /*1990*/  LEA R8, R0, R9, 0x18 ;  /* 0x0000000900087211 */ /* 0x000fc800078ec0ff */
[----:B------:R-:W-:-:S05]  /*19a0*/  LEA R9, R4, R8, 0x2 ;  /* 0x0000000804097211 */ /* 0x000fca00078e10ff */
[----:B------:R1:W-:Y:S01]  /*19b0*/  @!P3 STS [R9], R14 ;  /* 0x0000000e0900b388 */ /* 0x0003e20000000800 */
[----:B------:R-:W-:Y:S01]  /*19c0*/  BAR.SYNC.DEFER_BLOCKING 0x0 ;  /* 0x0000000000007b1d */ /* 0x000fe20000010000 */
[C---:B------:R-:W-:Y:S01]  /*19d0*/  ISETP.GT.U32.AND P2, PT, R3.reuse, 0x3, PT ;  /* 0x000000030300780c */ /* 0x040fe20003f44070 */
[----:B0-----:R-:W-:Y:S01]  /*19e0*/  IMAD R11, R3, 0x4, R8 ;  /* 0x00000004030b7824 */ /* 0x001fe200078e0208 */
[----:B-1----:R-:W-:Y:S01]  /*19f0*/  MOV R14, 0xff7fffff ;  /* 0xff7fffff000e7802 */ /* 0x002fe20000000f00 */
        /* <DEDUP_REMOVED lines=28> */
.L_x_22458:
        /* <DEDUP_REMOVED lines=11> */
.L_x_22457:
[----:B------:R-:W-:Y:S05]  /*1c70*/  BSYNC.RECONVERGENT B1 ;  /* 0x0000000000017941 */ /* 0x000fea0003800200 */
.L_x_22456:
        /* <DEDUP_REMOVED lines=12> */
.L_x_22461:
[----:B------:R-:W0:Y:S01]  /*1d40*/  LDS R23, [R15+-0x400] ;  /* 0xfffc00000f177984 */ /* 0x000e220000000800 */
[----:B------:R-:W-:-:S03]  /*1d50*/  IADD3 R16, PT, PT, R16, 0x800, RZ ;  /* 0x0000080010107810 */ /* 0x000fc60007ffe0ff */
[----:B------:R-:W1:Y:S01]  /*1d60*/  LDS R27, [R15+-0x200] ;  /* 0xfffe00000f1b7984 */ /* 0x000e620000000800 */
[----:B------:R-:W-:-:S03]  /*1d70*/  ISETP.GE.AND P4, PT, R16, R14, PT ;  /* 0x0000000e1000720c */ /* 0x000fc60003f86270 */
[----:B------:R-:W2:Y:S04]  /*1d80*/  LDS R29, [R15] ;  /* 0x000000000f1d7984 */ /* 0x000ea80000000800 */
[----:B-----5:R-:W3:Y:S04]  /*1d90*/  LDS R31, [R15+0x200] ;  /* 0x000200000f1f7984 */ /* 0x020ee80000000800 */
        /* <DEDUP_REMOVED lines=10> */
[----:B------:R-:W4:Y:S01]  /*1e40*/  MUFU.EX2 R18, R18 ;  /* 0x0000001200127308 */ /* 0x000f220000000800 */
[----:B---3--:R-:W-:Y:S01]  /*1e50*/  FADD.FTZ R24, -R8, R31 ;  /* 0x0000001f08187221 */ /* 0x008fe20000010100 */
[----:B------:R-:W-:Y:S01]  /*1e60*/  FMUL.FTZ R22, R22, 1.4426950216293334961 ;  /* 0x3fb8aa3b16167820 */ /* 0x000fe20000410000 */
[----:B------:R-:W3:Y:S01]  /*1e70*/  LDS R31, [R15+0xe00] ;  /* 0x000e00000f1f7984 */ /* 0x000ee20000000800 */
[----:B----4-:R-:W-:Y:S01]  /*1e80*/  FADD.FTZ R26, -R8, R19 ;  /* 0x00000013081a7221 */ /* 0x010fe20000010100 */
[----:B------:R-:W-:-:S02]  /*1e90*/  FMUL.FTZ R24, R24, 1.4426950216293334961 ;  /* 0x3fb8aa3b18187820 */ /* 0x000fc40000410000 */
[----:B------:R-:W4:Y:S01]  /*1ea0*/  LDS R19, [R15+0x1000] ;  /* 0x001000000f137984 */ /* 0x000f220000000800 */
[----:B------:R-:W0:Y:S01]  /*1eb0*/  MUFU.EX2 R20, R20 ;  /* 0x0000001400147308 */ /* 0x000e220000000800 */
[----:B------:R-:W-:Y:S01]  /*1ec0*/  FADD.FTZ R28, -R8, R21 ;  /* 0x00000015081c7221 */ /* 0x000fe20000010100 */
[----:B------:R-:W-:Y:S01]  /*1ed0*/  FMUL.FTZ R26, R26, 1.4426950216293334961 ;  /* 0x3fb8aa3b1a1a7820 */ /* 0x000fe20000410000 */
[----:B------:R-:W4:Y:S02]  /*1ee0*/  LDS R21, [R15+0x1200] ;  /* 0x001200000f157984 */ /* 0x000f240000000800 */
[----:B------:R-:W-:-:S03]  /*1ef0*/  FMUL.FTZ R28, R28, 1.4426950216293334961 ;  /* 0x3fb8aa3b1c1c7820 */ /* 0x000fc60000410000 */
[----:B------:R-:W4:Y:S01]  /*1f00*/  MUFU.EX2 R22, R22 ;  /* 0x0000001600167308 */ /* 0x000f220000000800 */
[----:B------:R-:W-:Y:S07]  /*1f10*/  STS [R15+-0x400], R18 ;  /* 0xfffc00120f007388 */ /* 0x000fee0000000800 */
[----:B------:R-:W4:Y:S01]  /*1f20*/  MUFU.EX2 R24, R24 ;  /* 0x0000001800187308 */ /* 0x000f220000000800 */
[----:B0-----:R-:W-:Y:S01]  /*1f30*/  STS [R15+-0x200], R20 ;  /* 0xfffe00140f007388 */ /* 0x001fe20000000800 */
[----:B------:R-:W-:-:S06]  /*1f40*/  FADD.FTZ R30, -R8, R23 ;  /* 0x00000017081e7221 */ /* 0x000fcc0000010100 */
[----:B------:R-:W0:Y:S01]  /*1f50*/  MUFU.EX2 R26, R26 ;  /* 0x0000001a001a7308 */ /* 0x000e220000000800 */
[----:B------:R-:W0:Y:S01]  /*1f60*/  LDS R23, [R15+0x1400] ;  /* 0x001400000f177984 */ /* 0x000e220000000800 */
[----:B-1----:R-:W-:Y:S01]  /*1f70*/  FADD.FTZ R32, -R8, R27 ;  /* 0x0000001b08207221 */ /* 0x002fe20000010100 */
[----:B------:R-:W-:Y:S02]  /*1f80*/  FMUL.FTZ R30, R30, 1.4426950216293334961 ;  /* 0x3fb8aa3b1e1e7820 */ /* 0x000fe40000410000 */
[----:B------:R-:W1:Y:S01]  /*1f90*/  LDS R27, [R15+0x1600] ;  /* 0x001600000f1b7984 */ /* 0x000e620000000800 */
[----:B--2---:R-:W-:Y:S02]  /*1fa0*/  FADD.FTZ R33, -R8, R29 ;  /* 0x0000001d08217221 */ /* 0x004fe40000010100 */
[----:B------:R-:W2:Y:S01]  /*1fb0*/  MUFU.EX2 R28, R28 ;  /* 0x0000001c001c7308 */ /* 0x000ea20000000800 */
[----:B------:R-:W1:Y:S01]  /*1fc0*/  LDS R29, [R15+0x1800] ;  /* 0x001800000f1d7984 */ /* 0x000e620000000800 */
[----:B------:R-:W-:Y:S01]  /*1fd0*/  FMUL.FTZ R32, R32, 1.4426950216293334961 ;  /* 0x3fb8aa3b20207820 */ /* 0x000fe20000410000 */
[C---:B---3--:R-:W-:Y:S01]  /*1fe0*/  FADD.FTZ R35, -R8.reuse, R31 ;  /* 0x0000001f08237221 */ /* 0x048fe20000010100 */
[----:B------:R-:W-:Y:S01]  /*1ff0*/  FMUL.FTZ R33, R33, 1.4426950216293334961 ;  /* 0x3fb8aa3b21217820 */ /* 0x000fe20000410000 */
[----:B------:R-:W3:Y:S01]  /*2000*/  LDS R31, [R15+0x1a00] ;  /* 0x001a00000f1f7984 */ /* 0x000ee20000000800 */
[----:B----4-:R-:W-:-:S02]  /*2010*/  FADD.FTZ R19, -R8, R19 ;  /* 0x0000001308137221 */ /* 0x010fc40000010100 */
[----:B------:R-:W4:Y:S01]  /*2020*/  MUFU.EX2 R34, R33 ;  /* 0x0000002100227308 */ /* 0x000f220000000800 */
[----:B------:R-:W-:Y:S01]  /*2030*/  FMUL.FTZ R35, R35, 1.4426950216293334961 ;  /* 0x3fb8aa3b23237820 */ /* 0x000fe20000410000 */
[----:B------:R3:W-:Y:S01]  /*2040*/  STS [R15], R22 ;  /* 0x000000160f007388 */ /* 0x0007e20000000800 */
[----:B------:R-:W-:Y:S01]  /*2050*/  FMUL.FTZ R19, R19, 1.4426950216293334961 ;  /* 0x3fb8aa3b13137820 */ /* 0x000fe20000410000 */
[C---:B------:R-:W-:Y:S02]  /*2060*/  FADD.FTZ R21, -R8.reuse, R21 ;  /* 0x0000001508157221 */ /* 0x040fe40000010100 */
[----:B------:R-:W-:Y:S02]  /*2070*/  STS [R15+0x200], R24 ;  /* 0x000200180f007388 */ /* 0x000fe40000000800 */
[----:B------:R-:W1:Y:S01]  /*2080*/  MUFU.EX2 R30, R30 ;  /* 0x0000001e001e7308 */ /* 0x000e620000000800 */
[----:B------:R-:W-:Y:S01]  /*2090*/  FMUL.FTZ R21, R21, 1.4426950216293334961 ;  /* 0x3fb8aa3b15157820 */ /* 0x000fe20000410000 */
[----:B0-----:R-:W-:Y:S04]  /*20a0*/  STS [R15+0x400], R26 ;  /* 0x0004001a0f007388 */ /* 0x001fe80000000800 */
[----:B--2---:R-:W-:Y:S02]  /*20b0*/  STS [R15+0x600], R28 ;  /* 0x0006001c0f007388 */ /* 0x004fe40000000800 */
[----:B------:R-:W0:Y:S02]  /*20c0*/  MUFU.EX2 R32, R32 ;  /* 0x0000002000207308 */ /* 0x000e240000000800 */
[----:B----4-:R-:W-:Y:S06]  /*20d0*/  STS [R15+0xc00], R34 ;  /* 0x000c00220f007388 */ /* 0x010fec0000000800 */
[----:B------:R-:W2:Y:S01]  /*20e0*/  MUFU.EX2 R36, R35 ;  /* 0x0000002300247308 */ /* 0x000ea20000000800 */
[----:B------:R-:W-:Y:S01]  /*20f0*/  FADD.FTZ R37, -R8, R23 ;  /* 0x0000001708257221 */ /* 0x000fe20000010100 */
[----:B------:R-:W-:Y:S01]  /*2100*/  FADD.FTZ R23, R18, R17 ;  /* 0x0000001112177221 */ /* 0x000fe20000010000 */
[----:B-1----:R-:W-:Y:S01]  /*2110*/  STS [R15+0x800], R30 ;  /* 0x0008001e0f007388 */ /* 0x002fe20000000800 */
[----:B------:R-:W-:-:S02]  /*2120*/  FADD.FTZ R27, -R8, R27 ;  /* 0x0000001b081b7221 */ /* 0x000fc40000010100 */
[----:B------:R-:W-:Y:S01]  /*2130*/  FADD.FTZ R23, R23, R20 ;  /* 0x0000001417177221 */ /* 0x000fe20000010000 */
[----:B------:R-:W-:Y:S01]  /*2140*/  FMUL.FTZ R17, R37, 1.4426950216293334961 ;  /* 0x3fb8aa3b25117820 */ /* 0x000fe20000410000 */
[----:B------:R-:W1:Y:S01]  /*2150*/  MUFU.EX2 R19, R19 ;  /* 0x0000001300137308 */ /* 0x000e620000000800 */
[----:B------:R-:W-:Y:S01]  /*2160*/  FMUL.FTZ R33, R27, 1.4426950216293334961 ;  /* 0x3fb8aa3b1b217820 */ /* 0x000fe20000410000 */
[----:B------:R-:W-:Y:S01]  /*2170*/  FADD.FTZ R27, R23, R22 ;  /* 0x00000016171b7221 */ /* 0x000fe20000010000 */
[C---:B------:R-:W-:Y:S01]  /*2180*/  FADD.FTZ R29, -R8.reuse, R29 ;  /* 0x0000001d081d7221 */ /* 0x040fe20000010100 */
[----:B0-----:R-:W-:Y:S01]  /*2190*/  STS [R15+0xa00], R32 ;  /* 0x000a00200f007388 */ /* 0x001fe20000000800 */
[----:B---3--:R-:W-:Y:S01]  /*21a0*/  FADD.FTZ R31, -R8, R31 ;  /* 0x0000001f081f7221 */ /* 0x008fe20000010100 */
[----:B------:R-:W-:Y:S01]  /*21b0*/  FADD.FTZ R27, R27, R24 ;  /* 0x000000181b1b7221 */ /* 0x000fe20000010000 */
[----:B------:R-:W-:Y:S01]  /*21c0*/  FMUL.FTZ R18, R29, 1.4426950216293334961 ;  /* 0x3fb8aa3b1d127820 */ /* 0x000fe20000410000 */
[----:B------:R-:W0:Y:S01]  /*21d0*/  MUFU.EX2 R21, R21 ;  /* 0x0000001500157308 */ /* 0x000e220000000800 */
[----:B------:R-:W-:Y:S01]  /*21e0*/  FMUL.FTZ R20, R31, 1.4426950216293334961 ;  /* 0x3fb8aa3b1f147820 */ /* 0x000fe20000410000 */
[----:B------:R-:W-:Y:S01]  /*21f0*/  FADD.FTZ R27, R27, R26 ;  /* 0x0000001a1b1b7221 */ /* 0x000fe20000010000 */
[----:B--2---:R-:W-:Y:S03]  /*2200*/  STS [R15+0xe00], R36 ;  /* 0x000e00240f007388 */ /* 0x004fe60000000800 */
[----:B------:R-:W-:-:S02]  /*2210*/  FADD.FTZ R27, R27, R28 ;  /* 0x0000001c1b1b7221 */ /* 0x000fc40000010000 */
        /* <DEDUP_REMOVED lines=11> */
[----:B------:R-:W-:Y:S02]  /*22d0*/  FADD.FTZ R22, R22, R21 ;  /* 0x0000001516167221 */ /* 0x000fe40000010000 */
        /* <DEDUP_REMOVED lines=8> */
[----:B0-----:R-:W-:Y:S01]  /*2360*/  VIADD R15, R15, 0x2000 ;  /* 0x000020000f0f7836 */ /* 0x001fe20000000000 */
[----:B------:R-:W-:Y:S06]  /*2370*/  @!P4 BRA `(.L_x_22461) ;  /* 0xfffffff80070c947 */ /* 0x000fec000383ffff */
.L_x_22460:
[----:B------:R-:W-:Y:S05]  /*2380*/  BSYNC.RECONVERGENT B1 ;  /* 0x0000000000017941 */ /* 0x000fea0003800200 */
.L_x_22459:
        /* <DEDUP_REMOVED lines=55> */
.L_x_22463:
[----:B------:R-:W-:Y:S05]  /*2700*/  BSYNC.RECONVERGENT B1 ;  /* 0x0000000000017941 */ /* 0x000fea0003800200 */
.L_x_22462:
        /* <DEDUP_REMOVED lines=26> */
.L_x_22455:
[----:B------:R-:W-:Y:S05]  /*28b0*/  BSYNC.RECONVERGENT B0 ;  /* 0x0000000000007941 */ /* 0x000fea0003800200 */
.L_x_22454:
        /* <DEDUP_REMOVED lines=40> */
.L_x_22468:
[----:B------:R-:W1:Y:S01]  /*2b40*/  LDS R18, [R10] ;  /* 0x000000000a127984 */ /* 0x000e620000000800 */
[----:B------:R-:W-:-:S05]  /*2b50*/  VIADD R15, R15, 0x1 ;  /* 0x000000010f0f7836 */ /* 0x000fca0000000000 */
[----:B------:R-:W-:Y:S01]  /*2b60*/  ISETP.NE.AND P0, PT, R15, RZ, PT ;  /* 0x000000ff0f00720c */ /* 0x000fe20003f05270 */
[----:B-1----:R-:W-:-:S05]  /*2b70*/  FMUL.FTZ R11, R18, R9 ;  /* 0x00000009120b7220 */ /* 0x002fca0000410000 */
[----:B------:R1:W-:Y:S02]  /*2b80*/  STS [R10], R11 ;  /* 0x0000000b0a007388 */ /* 0x0003e40000000800 */
[----:B-1----:R-:W-:-:S05]  /*2b90*/  IADD3 R10, PT, PT, R10, 0x200, RZ ;  /* 0x000002000a0a7810 */ /* 0x002fca0007ffe0ff */
[----:B------:R-:W-:Y:S05]  /*2ba0*/  @P0 BRA `(.L_x_22468) ;  /* 0xfffffffc00e40947 */ /* 0x000fea000383ffff */
.L_x_22467:
[----:B------:R-:W-:Y:S05]  /*2bb0*/  BSYNC.RECONVERGENT B1 ;  /* 0x0000000000017941 */ /* 0x000fea0003800200 */
.L_x_22466:
        /* <DEDUP_REMOVED lines=12> */
.L_x_22471:
        /* <DEDUP_REMOVED lines=52> */
.L_x_22470:
[----:B------:R-:W-:Y:S05]  /*2fc0*/  BSYNC.RECONVERGENT B1 ;  /* 0x0000000000017941 */ /* 0x000fea0003800200 */
.L_x_22469:
        /* <DEDUP_REMOVED lines=31> */
.L_x_22473:
[----:B------:R-:W-:Y:S05]  /*31c0*/  BSYNC.RECONVERGENT B1 ;  /* 0x0000000000017941 */ /* 0x000fea0003800200 */
.L_x_22472:
        /* <DEDUP_REMOVED lines=14> */
.L_x_22465:
[----:B------:R-:W-:Y:S05]  /*32b0*/  BSYNC.RECONVERGENT B0 ;  /* 0x0000000000007941 */ /* 0x000fea0003800200 */
.L_x_22464:
        /* <DEDUP_REMOVED lines=24> */
[----:B-1----:R4:W-:Y:S02]  /*3440*/  STG.E desc[UR12][R16.64], R14 ;  /* 0x0000000e10007986 */ /* 0x0029e4000c10190c */
.L_x_22475:
[----:B--23--:R-:W-:Y:S05]  /*3450*/  BSYNC.RECONVERGENT B0 ;  /* 0x0000000000007941 */ /* 0x00cfea0003800200 */
.L_x_22474:
[----:B------:R-:W-:Y:S01]  /*3460*/  ISETP.GE.U32.AND P0, PT, R26, R5, PT ;  /* 0x000000051a00720c */ /* 0x000fe20003f06070 */
[----:B------:R-:W-:Y:S01]  /*3470*/  BSSY.RECONVERGENT B0, `(.L_x_22476) ;  /* 0x0000160000007945 */ /* 0x000fe20003800200 */
[----:B------:R-:W-:Y:S02]  /*3480*/  CS2R R20, SRZ ;  /* 0x0000000000147805 */ /* 0x000fe4000001ff00 */
[----:B----4-:R-:W-:Y:S02]  /*3490*/  CS2R R10, SRZ ;  /* 0x00000000000a7805 */ /* 0x010fe4000001ff00 */
[----:B01----:R-:W-:Y:S01]  /*34a0*/  CS2R R8, SRZ ;  /* 0x0000000000087805 */ /* 0x003fe2000001ff00 */
[----:B------:R-:W-:-:S06]  /*34b0*/  IMAD.MOV.U32 R7, RZ, RZ, RZ ;  /* 0x000000ffff077224 */ /* 0x000fcc00078e00ff */
[----:B------:R-:W-:Y:S05]  /*34c0*/  @P0 BRA `(.L_x_22477) ;  /* 0x0000001400680947 */ /* 0x000fea0003800000 */
[----:B------:R-:W0:Y:S01]  /*34d0*/  LDCU UR4, c[0x0][0x3c8] ;  /* 0x00007900ff0477ac */ /* 0x000e220008000800 */
[----:B------:R-:W-:Y:S01]  /*34e0*/  IMAD.WIDE.U32 R8, R26, 0x4, RZ ;  /* 0x000000041a087825 */ /* 0x000fe200078e00ff */
[----:B------:R-:W-:Y:S02]  /*34f0*/  SHF.L.U32 R10, R6, 0x5, RZ ;  /* 0x00000005060a7819 */ /* 0x000fe400000006ff */
[----:B------:R-:W-:Y:S01]  /*3500*/  CS2R R20, SRZ ;  /* 0x0000000000147805 */ /* 0x000fe2000001ff00 */
[----:B------:R-:W1:Y:S01]  /*3510*/  LDCU.64 UR6, c[0x0][0x3b8] ;  /* 0x00007700ff0677ac */ /* 0x000e620008000a00 */
[----:B------:R-:W-:Y:S01]  /*3520*/  VIADD R11, R12, 0x100 ;  /* 0x000001000c0b7836 */ /* 0x000fe20000000000 */
[----:B------:R-:W-:Y:S02]  /*3530*/  SHF.L.U32 R12, R6, 0x3, RZ ;  /* 0x00000003060c7819 */ /* 0x000fe400000006ff */
[----:B------:R-:W-:Y:S02]  /*3540*/  LEA R13, R4, R13, 0x4 ;  /* 0x0000000d040d7211 */ /* 0x000fe400078e20ff */
[----:B------:R-:W-:-:S02]  /*3550*/  LEA R0, R0, R11, 0x18 ;  /* 0x0000000b00007211 */ /* 0x000fc400078ec0ff */
[----:B------:R-:W-:Y:S02]  /*3560*/  LOP3.LUT R24, R12, 0x8, RZ, 0xc0, !PT ;  /* 0x000000080c187812 */ /* 0x000fe400078ec0ff */
[----:B------:R-:W-:Y:S02]  /*3570*/  IADD3 R25, PT, PT, -R25, R26, RZ ;  /* 0x0000001a19197210 */ /* 0x000fe40007ffe1ff */
[----:B------:R-:W-:Y:S01]  /*3580*/  IADD3 R24, PT, PT, R13, 0x3, R24 ;  /* 0x000000030d187810 */ /* 0x000fe20007ffe018 */
[----:B0-----:R-:W-:Y:S01]  /*3590*/  UIMAD UR4, UR14, UR4, URZ ;  /* 0x000000040e0472a4 */ /* 0x001fe2000f8e02ff */
[----:B------:R-:W-:-:S05]  /*35a0*/  IADD3 R26, PT, PT, R26, 0x1, RZ ;  /* 0x000000011a1a7810 */ /* 0x000fca0007ffe0ff */
[----:B------:R-:W-:-:S05]  /*35b0*/  MOV R7, UR4 ;  /* 0x0000000400077c02 */ /* 0x000fca0008000f00 */
[----:B------:R-:W0:Y:S01]  /*35c0*/  LDCU UR4, c[0x0][0x3e0] ;  /* 0x00007c00ff0477ac */ /* 0x000e220008000800 */
[----:B------:R-:W-:Y:S01]  /*35d0*/  IMAD.WIDE R8, R7, 0x4, R8 ;  /* 0x0000000407087825 */ /* 0x000fe200078e0208 */
[----:B------:R-:W-:Y:S02]  /*35e0*/  LOP3.LUT R7, R10, 0x20, RZ, 0xe2, !PT ;  /* 0x000000200a077812 */ /* 0x000fe400078ee2ff */
[----:B------:R-:W-:Y:S02]  /*35f0*/  CS2R R10, SRZ ;  /* 0x00000000000a7805 */ /* 0x000fe4000001ff00 */
[----:B-1----:R-:W-:Y:S01]  /*3600*/  IADD3 R22, P0, PT, R8, UR6, RZ ;  /* 0x0000000608167c10 */ /* 0x002fe2000ff1e0ff */
[----:B------:R-:W-:-:S03]  /*3610*/  IMAD R7, R4, 0x40, R7 ;  /* 0x0000004004077824 */ /* 0x000fc600078e0207 */
[----:B------:R-:W-:Y:S02]  /*3620*/  IADD3.X R23, PT, PT, R9, UR7, RZ, P0, !PT ;  /* 0x0000000709177c10 */ /* 0x000fe400087fe4ff */
[----:B------:R-:W-:Y:S02]  /*3630*/  CS2R R8, SRZ ;  /* 0x0000000000087805 */ /* 0x000fe4000001ff00 */
[----:B------:R-:W-:Y:S01]  /*3640*/  IADD3 R0, PT, PT, R7, 0x10, R0 ;  /* 0x0000001007007810 */ /* 0x000fe20007ffe000 */
[----:B------:R-:W-:Y:S02]  /*3650*/  IMAD.MOV.U32 R7, RZ, RZ, RZ ;  /* 0x000000ffff077224 */ /* 0x000fe400078e00ff */
[----:B0-----:R-:W-:Y:S01]  /*3660*/  IMAD R32, R2, UR4, RZ ;  /* 0x0000000402207c24 */ /* 0x001fe2000f8e02ff */
[----:B------:R-:W-:-:S04]  /*3670*/  LOP3.LUT R2, R12, 0xf8, RZ, 0xc0, !PT ;  /* 0x000000f80c027812 */ /* 0x000fc800078ec0ff */
[----:B------:R-:W-:-:S07]  /*3680*/  SHF.R.S32.HI R33, RZ, 0x1f, R32 ;  /* 0x0000001fff217819 */ /* 0x000fce0000011420 */
.L_x_22492:
[----:B--2---:R-:W2:Y:S04]  /*3690*/  LDG.E.CONSTANT R29, desc[UR12][R22.64] ;  /* 0x0000000c161d7981 */ /* 0x004ea8000c1e9900 */
[----:B------:R-:W0:Y:S04]  /*36a0*/  LDS.128 R16, [R0+-0x10] ;  /* 0xfffff00000107984 */ /* 0x000e280000000c00 */
[----:B-1-3--:R1:W3:Y:S01]  /*36b0*/  LDS.128 R12, [R0] ;  /* 0x00000000000c7984 */ /* 0x00a2e20000000c00 */
[----:B0-----:R-:W-:Y:S01]  /*36c0*/  F2FP.F16.F32.PACK_AB R18, R19, R18 ;  /* 0x000000121312723e */ /* 0x001fe200000000ff */
[----:B--2---:R-:W-:-:S03]  /*36d0*/  IMAD.WIDE R28, R29, UR19, R32 ;  /* 0x000000131d1c7c25 */ /* 0x004fc6000f8e0220 */
[----:B------:R-:W-:-:S04]  /*36e0*/  IADD3 R27, P0, PT, R2, R28, RZ ;  /* 0x0000001c021b7210 */ /* 0x000fc80007f1e0ff */
[----:B------:R-:W-:Y:S02]  /*36f0*/  IADD3.X R28, PT, PT, RZ, R29, RZ, P0, !PT ;  /* 0x0000001dff1c7210 */ /* 0x000fe400007fe4ff */
[----:B----4-:R-:W-:Y:S02]  /*3700*/  LEA R34, P1, R27, UR20, 0x1 ;  /* 0x000000141b227c11 */ /* 0x010fe4000f8208ff */
[----:B------:R-:W-:Y:S02]  /*3710*/  F2FP.F16.F32.PACK_AB R29, R17, R16 ;  /* 0x00000010111d723e */ /* 0x000fe400000000ff */
[----:B------:R-:W-:Y:S01]  /*3720*/  LEA.HI.X R35, R27, UR21, R28, 0x1, P1 ;  /* 0x000000151b237c11 */ /* 0x000fe200088f0c1c */
[----:B------:R-:W-:Y:S01]  /*3730*/  BSSY.RECONVERGENT B1, `(.L_x_22478) ;  /* 0x0000024000017945 */ /* 0x000fe20003800200 */
[----:B------:R-:W-:Y:S01]  /*3740*/  MOV R28, R18 ;  /* 0x00000012001c7202 */ /* 0x000fe20000000f00 */
[----:B------:R-:W-:Y:S01]  /*3750*/  VIADD R27, R24, 0xfffffffd ;  /* 0xfffffffd181b7836 */ /* 0x000fe20000000000 */
[----:B------:R-:W-:Y:S01]  /*3760*/  ISETP.NE.AND P0, PT, R25, -0x1, PT ;  /* 0xffffffff1900780c */ /* 0x000fe20003f05270 */
[----:B-----5:R1:W5:-:S12]  /*3770*/  LDG.E.128.CONSTANT R16, desc[UR12][R34.64] ;  /* 0x0000000c22107981 */ /* 0x020358000c1e9d00 */
[----:B-1-3--:R-:W-:Y:S05]  /*3780*/  @P0 BRA `(.L_x_22479) ;  /* 0x0000000000780947 */ /* 0x00afea0003800000 */
        /* <DEDUP_REMOVED lines=30> */
.L_x_22479:
[----:B------:R-:W-:Y:S05]  /*3970*/  BSYNC.RECONVERGENT B1 ;  /* 0x0000000000017941 */ /* 0x000fea0003800200 */
.L_x_22478:
        /* <DEDUP_REMOVED lines=39> */
.L_x_22481:
[----:B------:R-:W-:Y:S05]  /*3bf0*/  BSYNC.RECONVERGENT B1 ;  /* 0x0000000000017941 */ /* 0x000fea0003800200 */
.L_x_22480:
        /* <DEDUP_REMOVED lines=41> */
.L_x_22483:
[----:B------:R-:W-:Y:S05]  /*3e90*/  BSYNC.RECONVERGENT B1 ;  /* 0x0000000000017941 */ /* 0x000fea0003800200 */
.L_x_22482:
        /* <DEDUP_REMOVED lines=41> */
.L_x_22485:
[----:B------:R-:W-:Y:S05]  /*4130*/  BSYNC.RECONVERGENT B1 ;  /* 0x0000000000017941 */ /* 0x000fea0003800200 */
.L_x_22484:
        /* <DEDUP_REMOVED lines=41> */
.L_x_22487:
[----:B------:R-:W-:Y:S05]  /*43d0*/  BSYNC.RECONVERGENT B1 ;  /* 0x0000000000017941 */ /* 0x000fea0003800200 */
.L_x_22486:
        /* <DEDUP_REMOVED lines=41> */
.L_x_22489:
[----:B------:R-:W-:Y:S05]  /*4670*/  BSYNC.RECONVERGENT B1 ;  /* 0x0000000000017941 */ /* 0x000fea0003800200 */
.L_x_22488:
[----:B------:R0:W5:Y:S02]  /*4680*/  LDG.E.128.CONSTANT R16, desc[UR12][R34.64+0xc00] ;  /* 0x000c000c22107981 */ /* 0x000164000c1e9d00 */
[----:B-----5:R-:W-:Y:S01]  /*4690*/  HMUL2 R13, R28, R13 ;  /* 0x0000000d1c0d7232 */ /* 0x020fe20000000000 */
[----:B------:R-:W-:Y:S03]  /*46a0*/  BSSY.RECONVERGENT B1, `(.L_x_22490) ;  /* 0x000002b000017945 */ /* 0x000fe60003800200 */
[----:B------:R-:W-:Y:S02]  /*46b0*/  HFMA2 R13, R29, R12, R13 ;  /* 0x0000000c1d0d7231 */ /* 0x000fe4000000000d */
[----:B------:R-:W-:Y:S02]  /*46c0*/  HADD2.F32 R12, -RZ, R36.H0_H0 ;  /* 0x20000024ff0c7230 */ /* 0x000fe40000004100 */
[----:B------:R-:W-:-:S04]  /*46d0*/  HFMA2 R13, R31, R14, R13 ;  /* 0x0000000e1f0d7231 */ /* 0x000fc8000000000d */
[----:B------:R-:W-:Y:S02]  /*46e0*/  HFMA2 R15, R30, R15, R13 ;  /* 0x0000000f1e0f7231 */ /* 0x000fe4000000000d */
[----:B------:R-:W-:-:S03]  /*46f0*/  HADD2.F32 R13, -RZ, R36.H1_H1 ;  /* 0x30000024ff0d7230 */ /* 0x000fc60000004100 */
[--C-:B------:R-:W-:Y:S02]  /*4700*/  HADD2.F32 R14, -RZ, R15.reuse.H0_H0 ;  /* 0x2000000fff0e7230 */ /* 0x100fe40000004100 */
[----:B------:R-:W-:Y:S01]  /*4710*/  FADD.FTZ R12, R12, R13 ;  /* 0x0000000d0c0c7221 */ /* 0x000fe20000010000 */
[----:B------:R-:W-:-:S03]  /*4720*/  HADD2.F32 R15, -RZ, R15.H1_H1 ;  /* 0x3000000fff0f7230 */ /* 0x000fc60000004100 */
[----:B------:R-:W-:Y:S02]  /*4730*/  FADD.FTZ R9, R12, R9 ;  /* 0x000000090c097221 */ /* 0x000fe40000010000 */
[----:B------:R-:W-:-:S04]  /*4740*/  FADD.FTZ R15, R14, R15 ;  /* 0x0000000f0e0f7221 */ /* 0x000fc80000010000 */
[----:B------:R-:W-:Y:S01]  /*4750*/  FADD.FTZ R8, R15, R8 ;  /* 0x000000080f087221 */ /* 0x000fe20000010000 */
[----:B0-----:R-:W-:Y:S06]  /*4760*/  @P0 BRA `(.L_x_22491) ;  /* 0x0000000000780947 */ /* 0x001fec0003800000 */
[C---:B------:R-:W-:Y:S02]  /*4770*/  IADD3 R12, PT, PT, R24.reuse, -0x2, RZ ;  /* 0xfffffffe180c7810 */ /* 0x040fe40007ffe0ff */
[----:B------:R-:W-:Y:S02]  /*4780*/  IADD3 R13, PT, PT, R24, -0x1, RZ ;  /* 0xffffffff180d7810 */ /* 0x000fe40007ffe0ff */
[----:B------:R-:W-:Y:S01]  /*4790*/  ISETP.GE.AND P2, PT, R12, UR11, PT ;  /* 0x0000000b0c007c0c */ /* 0x000fe2000bf46270 */
[C---:B------:R-:W-:Y:S01]  /*47a0*/  VIADD R12, R24.reuse, 0x4 ;  /* 0x00000004180c7836 */ /* 0x040fe20000000000 */
[----:B------:R-:W-:Y:S01]  /*47b0*/  ISETP.GE.AND P5, PT, R13, UR11, PT ;  /* 0x0000000b0d007c0c */ /* 0x000fe2000bfa6270 */
[C---:B------:R-:W-:Y:S01]  /*47c0*/  VIADD R13, R24.reuse, 0x1 ;  /* 0x00000001180d7836 */ /* 0x040fe20000000000 */
[----:B------:R-:W-:Y:S02]  /*47d0*/  ISETP.GE.AND P6, PT, R27, UR11, PT ;  /* 0x0000000b1b007c0c */ /* 0x000fe4000bfc6270 */
[----:B------:R-:W-:-:S02]  /*47e0*/  IADD3 R15, PT, PT, R24, 0x3, RZ ;  /* 0x00000003180f7810 */ /* 0x000fc40007ffe0ff */
[----:B------:R-:W-:Y:S02]  /*47f0*/  ISETP.GE.AND P0, PT, R12, UR11, PT ;  /* 0x0000000b0c007c0c */ /* 0x000fe4000bf06270 */
[----:B------:R-:W-:Y:S02]  /*4800*/  IADD3 R14, PT, PT, R24, 0x2, RZ ;  /* 0x00000002180e7810 */ /* 0x000fe40007ffe0ff */
[C---:B------:R-:W-:Y:S02]  /*4810*/  PRMT R12, R16.reuse, 0x7632, R12 ;  /* 0x00007632100c7816 */ /* 0x040fe4000000000c */
[----:B------:R-:W-:Y:S02]  /*4820*/  ISETP.GE.AND P4, PT, R13, UR11, PT ;  /* 0x0000000b0d007c0c */ /* 0x000fe4000bf86270 */
[----:B------:R-:W-:Y:S02]  /*4830*/  SEL R16, R16, RZ, !P6 ;  /* 0x000000ff10107207 */ /* 0x000fe40007000000 */
[----:B------:R-:W-:-:S02]  /*4840*/  ISETP.GE.AND P6, PT, R24, UR11, PT ;  /* 0x0000000b18007c0c */ /* 0x000fc4000bfc6270 */
        /* <DEDUP_REMOVED lines=16> */
.L_x_22491:
[----:B------:R-:W-:Y:S05]  /*4950*/  BSYNC.RECONVERGENT B1 ;  /* 0x0000000000017941 */ /* 0x000fea0003800200 */
.L_x_22490:
[----:B------:R-:W-:Y:S01]  /*4960*/  HMUL2 R17, R28, R17 ;  /* 0x000000111c117232 */ /* 0x000fe20000000000 */
[C---:B------:R-:W-:Y:S01]  /*4970*/  IADD3 R14, PT, PT, R26.reuse, 0x3, RZ ;  /* 0x000000031a0e7810 */ /* 0x040fe20007ffe0ff */
[----:B------:R-:W-:Y:S01]  /*4980*/  VIADD R26, R26, 0x4 ;  /* 0x000000041a1a7836 */ /* 0x000fe20000000000 */
[----:B------:R-:W-:Y:S02]  /*4990*/  IADD3 R22, P1, PT, R22, 0x10, RZ ;  /* 0x0000001016167810 */ /* 0x000fe40007f3e0ff */
[----:B------:R-:W-:Y:S01]  /*49a0*/  ISETP.GE.U32.AND P0, PT, R14, R5, PT ;  /* 0x000000050e00720c */ /* 0x000fe20003f06070 */
[----:B------:R-:W-:Y:S01]  /*49b0*/  HFMA2 R17, R29, R16, R17 ;  /* 0x000000101d117231 */ /* 0x000fe20000000011 */
[----:B------:R-:W-:Y:S01]  /*49c0*/  IADD3 R25, PT, PT, R25, 0x4, RZ ;  /* 0x0000000419197810 */ /* 0x000fe20007ffe0ff */
[----:B------:R-:W-:Y:S01]  /*49d0*/  IMAD.X R23, RZ, RZ, R23, P1 ;  /* 0x000000ffff177224 */ /* 0x000fe200008e0617 */
[----:B------:R-:W-:Y:S02]  /*49e0*/  IADD3 R24, PT, PT, R24, 0x40, RZ ;  /* 0x0000004018187810 */ /* 0x000fe40007ffe0ff */
[----:B------:R-:W-:Y:S01]  /*49f0*/  IADD3 R0, PT, PT, R0, 0x100, RZ ;  /* 0x0000010000007810 */ /* 0x000fe20007ffe0ff */
[----:B------:R-:W-:-:S04]  /*4a00*/  HFMA2 R15, R31, R18, R17 ;  /* 0x000000121f0f7231 */ /* 0x000fc80000000011 */
[----:B------:R-:W-:-:S05]  /*4a10*/  HFMA2 R15, R30, R19, R15 ;  /* 0x000000131e0f7231 */ /* 0x000fca000000000f */
[--C-:B------:R-:W-:Y:S02]  /*4a20*/  HADD2.F32 R12, -RZ, R15.reuse.H0_H0 ;  /* 0x2000000fff0c7230 */ /* 0x100fe40000004100 */
[----:B------:R-:W-:-:S05]  /*4a30*/  HADD2.F32 R15, -RZ, R15.H1_H1 ;  /* 0x3000000fff0f7230 */ /* 0x000fca0000004100 */
[----:B------:R-:W-:-:S04]  /*4a40*/  FADD.FTZ R12, R12, R15 ;  /* 0x0000000f0c0c7221 */ /* 0x000fc80000010000 */
[----:B------:R-:W-:Y:S01]  /*4a50*/  FADD.FTZ R7, R12, R7 ;  /* 0x000000070c077221 */ /* 0x000fe20000010000 */
[----:B------:R-:W-:Y:S06]  /*4a60*/  @!P0 BRA `(.L_x_22492) ;  /* 0xffffffec00088947 */ /* 0x000fec000383ffff */
.L_x_22477:
[----:B------:R-:W-:Y:S05]  /*4a70*/  BSYNC.RECONVERGENT B0 ;  /* 0x0000000000007941 */ /* 0x000fea0003800200 */
.L_x_22476:
[----:B------:R-:W0:Y:S01]  /*4a80*/  SHFL.BFLY PT, R0, R21, 0x1, 0x1f ;  /* 0x0c201f0015007f89 */ /* 0x000e2200000e0000 */
[----:B------:R-:W1:Y:S01]  /*4a90*/  S2UR UR5, SR_CgaCtaId ;  /* 0x00000000000579c3 */ /* 0x000e620000008800 */
[----:B------:R-:W-:Y:S01]  /*4aa0*/  LOP3.LUT R16, R6, 0x1, RZ, 0xc0, !PT ;  /* 0x0000000106107812 */ /* 0x000fe200078ec0ff */
[----:B------:R-:W-:Y:S01]  /*4ab0*/  UMOV UR4, 0x400 ;  /* 0x0000040000047882 */ /* 0x000fe20000000000 */
[----:B------:R-:W2:Y:S01]  /*4ac0*/  SHFL.BFLY PT, R5, R20, 0x1, 0x1f ;  /* 0x0c201f0014057f89 */ /* 0x000ea200000e0000 */
[----:B------:R-:W-:Y:S01]  /*4ad0*/  SHF.R.U32.HI R3, RZ, 0x1, R3 ;  /* 0x00000001ff037819 */ /* 0x000fe20000011603 */
[----:B------:R-:W-:Y:S01]  /*4ae0*/  UIADD3 UR4, UPT, UPT, UR4, 0x100, URZ ;  /* 0x0000010004047890 */ /* 0x000fe2000fffe0ff */
[----:B------:R-:W-:Y:S01]  /*4af0*/  ISETP.NE.AND P5, PT, R16, RZ, PT ;  /* 0x000000ff1000720c */ /* 0x000fe20003fa5270 */
[----:B------:R-:W3:Y:S01]  /*4b00*/  SHFL.BFLY PT, R2, R11, 0x1, 0x1f ;  /* 0x0c201f000b027f89 */ /* 0x000ee200000e0000 */
[----:B------:R-:W-:Y:S01]  /*4b10*/  LOP3.LUT P0, RZ, R6, 0x3c1, RZ, 0xc0, !PT ;  /* 0x000003c106ff7812 */ /* 0x000fe2000780c0ff */
[----:B------:R-:W-:Y:S01]  /*4b20*/  IMAD R3, R4, 0x70, R3 ;  /* 0x0000007004037824 */ /* 0x000fe200078e0203 */
[----:B------:R-:W-:Y:S01]  /*4b30*/  BSSY.RECONVERGENT B0, `(.L_x_22493) ;  /* 0x000002c000007945 */ /* 0x000fe20003800200 */
[----:B------:R-:W4:Y:S01]  /*4b40*/  SHFL.BFLY PT, R13, R10, 0x1, 0x1f ;  /* 0x0c201f000a0d7f89 */ /* 0x000f2200000e0000 */
[----:B------:R-:W-:-:S02]  /*4b50*/  LOP3.LUT P1, RZ, R6, 0x3e1, RZ, 0xc0, !PT ;  /* 0x000003e106ff7812 */ /* 0x000fc4000782c0ff */
[----:B------:R-:W-:Y:S01]  /*4b60*/  ISETP.GT.U32.AND P2, PT, R6, 0x1f, PT ;  /* 0x0000001f0600780c */ /* 0x000fe20003f44070 */
[----:B------:R-:W4:Y:S04]  /*4b70*/  SHFL.BFLY PT, R12, R9, 0x1, 0x1f ;  /* 0x0c201f00090c7f89 */ /* 0x000f2800000e0000 */
[----:B------:R-:W4:Y:S04]  /*4b80*/  SHFL.BFLY PT, R15, R8, 0x1, 0x1f ;  /* 0x0c201f00080f7f89 */ /* 0x000f2800000e0000 */
[----:B------:R-:W4:Y:S01]  /*4b90*/  SHFL.BFLY PT, R14, R7, 0x1, 0x1f ;  /* 0x0c201f00070e7f89 */ /* 0x000f2200000e0000 */
[----:B0-----:R-:W-:Y:S01]  /*4ba0*/  FADD.FTZ R21, R0, R21 ;  /* 0x0000001500157221 */ /* 0x001fe20000010000 */
[----:B------:R-:W-:Y:S01]  /*4bb0*/  LOP3.LUT R0, R6, 0x3c0, RZ, 0xc0, !PT ;  /* 0x000003c006007812 */ /* 0x000fe200078ec0ff */
[----:B-1----:R-:W-:Y:S01]  /*4bc0*/  ULEA UR4, UR5, UR4, 0x18 ;  /* 0x0000000405047291 */ /* 0x002fe2000f8ec0ff */
[----:B------:R-:W-:Y:S01]  /*4bd0*/  BAR.SYNC.DEFER_BLOCKING 0x0 ;  /* 0x0000000000007b1d */ /* 0x000fe20000010000 */
[----:B--2---:R-:W-:Y:S01]  /*4be0*/  FADD.FTZ R20, R5, R20 ;  /* 0x0000001405147221 */ /* 0x004fe20000010000 */
[----:B------:R-:W-:-:S02]  /*4bf0*/  ISETP.NE.OR P4, PT, R0, 0x40, P5 ;  /* 0x000000400000780c */ /* 0x000fc40002f85670 */
[----:B------:R-:W-:Y:S01]  /*4c00*/  LOP3.LUT R0, R6, 0x3e0, RZ, 0xc0, !PT ;  /* 0x000003e006007812 */ /* 0x000fe200078ec0ff */
[----:B---3--:R-:W-:-:S03]  /*4c10*/  FADD.FTZ R11, R2, R11 ;  /* 0x0000000b020b7221 */ /* 0x008fc60000010000 */
[----:B------:R-:W-:Y:S01]  /*4c20*/  ISETP.NE.OR P3, PT, R0, 0x20, P5 ;  /* 0x000000200000780c */ /* 0x000fe20002f65670 */
[----:B----4-:R-:W-:Y:S01]  /*4c30*/  FADD.FTZ R10, R13, R10 ;  /* 0x0000000a0d0a7221 */ /* 0x010fe20000010000 */
[----:B------:R-:W-:Y:S01]  /*4c40*/  LEA R0, R3, UR4, 0x2 ;  /* 0x0000000403007c11 */ /* 0x000fe2000f8e10ff */
[----:B------:R-:W-:Y:S01]  /*4c50*/  FADD.FTZ R9, R12, R9 ;  /* 0x000000090c097221 */ /* 0x000fe20000010000 */
[----:B------:R-:W-:Y:S01]  /*4c60*/  FADD.FTZ R8, R15, R8 ;  /* 0x000000080f087221 */ /* 0x000fe20000010000 */
[----:B------:R-:W-:Y:S02]  /*4c70*/  FADD.FTZ R7, R14, R7 ;  /* 0x000000070e077221 */ /* 0x000fe40000010000 */
        /* <DEDUP_REMOVED lines=22> */
[----:B------:R-:W-:-:S07]  /*4de0*/  FADD.FTZ R7, R7, R14 ;  /* 0x0000000e07077221 */ /* 0x000fce0000010000 */
.L_x_22494:
[----:B------:R-:W-:Y:S05]  /*4df0*/  BSYNC.RECONVERGENT B0 ;  /* 0x0000000000007941 */ /* 0x000fea0003800200 */
.L_x_22493:
        /* <DEDUP_REMOVED lines=24> */
[----:B------:R-:W-:-:S07]  /*4f80*/  FADD.FTZ R7, R7, R14 ;  /* 0x0000000e07077221 */ /* 0x000fce0000010000 */
.L_x_22496:
[----:B------:R-:W-:Y:S05]  /*4f90*/  BSYNC.RECONVERGENT B0 ;  /* 0x0000000000007941 */ /* 0x000fea0003800200 */
.L_x_22495:
[----:B------:R-:W-:Y:S06]  /*4fa0*/  BAR.SYNC.DEFER_BLOCKING 0x0 ;  /* 0x0000000000007b1d */ /* 0x000fec0000010000 */
[----:B------:R-:W-:Y:S05]  /*4fb0*/  @P2 EXIT ;  /* 0x000000000000294d */ /* 0x000fea0003800000 */
[----:B------:R-:W-:-:S04]  /*4fc0*/  UIMAD UR4, UR14, UR18, UR17 ;  /* 0x000000120e0472a4 */ /* 0x000fc8000f8e0211 */
[----:B------:R-:W-:Y:S01]  /*4fd0*/  UIMAD UR4, UR4, UR16, URZ ;  /* 0x00000010040472a4 */ /* 0x000fe2000f8e02ff */
[----:B------:R-:W-:Y:S11]  /*4fe0*/  @P5 EXIT ;  /* 0x000000000000594d */ /* 0x000ff60003800000 */
[----:B------:R-:W2:Y:S01]  /*4ff0*/  LDCU.64 UR8, c[0x0][0x390] ;  /* 0x00007200ff0877ac */ /* 0x000ea20008000a00 */
[----:B01----:R-:W-:Y:S02]  /*5000*/  SHF.R.U32.HI R0, RZ, 0x1, R6 ;  /* 0x00000001ff007819 */ /* 0x003fe40000011606 */
[----:B------:R-:W-:Y:S01]  /*5010*/  F2FP.F16.F32.PACK_AB R20, R20, R21 ;  /* 0x000000151414723e */ /* 0x000fe200000000ff */
        /* <DEDUP_REMOVED lines=21> */
.L_x_22451:
[----:B------:R-:W-:Y:S01]  /*5170*/  HFMA2 R18, -RZ, RZ, 0, 1.847743988037109375e-06 ;  /* 0x0000001fff127431 */ /* 0x000fe200000001ff */
[----:B------:R-:W-:Y:S01]  /*5180*/  BSSY B1, `(.L_x_22497) ;  /* 0x0000006000017945 */ /* 0x000fe20003800000 */
[----:B------:R-:W-:Y:S01]  /*5190*/  MOV R16, 0x1 ;  /* 0x0000000100107802 */ /* 0x000fe20000000f00 */
[----:B------:R-:W-:-:S07]  /*51a0*/  IMAD.MOV.U32 R15, RZ, RZ, -0x1 ;  /* 0xffffffffff0f7424 */ /* 0x000fce00078e00ff */
[----:B------:R-:W-:Y:S05]  /*51b0*/  WARPSYNC.COLLECTIVE R15, `(.L_x_22498) ;  /* 0x000000000f087348 */ /* 0x000fea0003c00000 */
[----:B------:R0:W1:Y:S02]  /*51c0*/  SHFL.BFLY P2, R14, R9, R16, R18 ;  /* 0x0c000010090e7389 */ /* 0x0000640000040012 */
[----:B01----:R-:W-:Y:S05]  /*51d0*/  ENDCOLLECTIVE ;  /* 0x000000000000791b */ /* 0x003fea0003800000 */
.L_x_22498:
[----:B------:R-:W-:Y:S05]  /*51e0*/  BSYNC B1 ;  /* 0x0000000000017941 */ /* 0x000fea0003800000 */
.L_x_22497:
[----:B------:R-:W-:Y:S01]  /*51f0*/  MOV R6, R14 ;  /* 0x0000000e00067202 */ /* 0x000fe20000000f00 */
[----:B------:R-:W-:Y:S06]  /*5200*/  BRA `(.L_x_22499) ;  /* 0xffffffc400187947 */ /* 0x000fec000383ffff */
.L_x_22453:
        /* <DEDUP_REMOVED lines=8> */
.L_x_22501:
[----:B------:R-:W-:Y:S05]  /*5290*/  BSYNC B0 ;  /* 0x0000000000007941 */ /* 0x000fea0003800000 */
.L_x_22500:
        /* <DEDUP_REMOVED lines=8> */
.L_x_22502:
[----:B------:R-:W-:Y:S01]  /*5320*/  IMAD.MOV.U32 R16, RZ, RZ, 0x4 ;  /* 0x00000004ff107424 */ /* 0x000fe200078e00ff */
[----:B------:R-:W-:-:S04]  /*5330*/  MOV R8, R14 ;  /* 0x0000000e00087202 */ /* 0x000fc80000000f00 */
[----:B------:R-:W-:-:S04]  /*5340*/  FMNMX.FTZ R8, R9, R8, !PT ;  /* 0x0000000809087209 */ /* 0x000fc80007810000 */
[----:B------:R-:W-:-:S07]  /*5350*/  MOV R9, R8 ;  /* 0x0000000800097202 */ /* 0x000fce0000000f00 */
[----:B------:R-:W-:Y:S05]  /*5360*/  WARPSYNC.COLLECTIVE R15, `(.L_x_22503) ;  /* 0x000000000f087348 */ /* 0x000fea0003c00000 */
[----:B------:R0:W1:Y:S02]  /*5370*/  SHFL.BFLY P2, R14, R9, R16, R18 ;  /* 0x0c000010090e7389 */ /* 0x0000640000040012 */
[----:B01----:R-:W-:Y:S05]  /*5380*/  ENDCOLLECTIVE ;  /* 0x000000000000791b */ /* 0x003fea0003800000 */
.L_x_22503:
[----:B------:R-:W-:Y:S01]  /*5390*/  HFMA2 R16, -RZ, RZ, 0, 1.1920928955078125e-07 ;  /* 0x00000002ff107431 */ /* 0x000fe200000001ff */
[----:B------:R-:W-:-:S04]  /*53a0*/  MOV R11, R14 ;  /* 0x0000000e000b7202 */ /* 0x000fc80000000f00 */
[----:B------:R-:W-:-:S04]  /*53b0*/  FMNMX.FTZ R11, R8, R11, !PT ;  /* 0x0000000b080b7209 */ /* 0x000fc80007810000 */
[----:B------:R-:W-:-:S07]  /*53c0*/  MOV R9, R11 ;  /* 0x0000000b00097202 */ /* 0x000fce0000000f00 */
[----:B------:R-:W-:Y:S05]  /*53d0*/  WARPSYNC.COLLECTIVE R15, `(.L_x_22504) ;  /* 0x000000000f087348 */ /* 0x000fea0003c00000 */
[----:B------:R0:W1:Y:S02]  /*53e0*/  SHFL.BFLY P2, R14, R9, R16, R18 ;  /* 0x0c000010090e7389 */ /* 0x0000640000040012 */
[----:B01----:R-:W-:Y:S05]  /*53f0*/  ENDCOLLECTIVE ;  /* 0x000000000000791b */ /* 0x003fea0003800000 */
.L_x_22504:
[----:B------:R-:W-:Y:S05]  /*5400*/  BRA `(.L_x_22505) ;  /* 0xffffffc400507947 */ /* 0x000fea000383ffff */
.L_x_22506:
        /* <DEDUP_REMOVED lines=15> */
.L_x_27654:


//--------------------- .text._ZN4vllm25paged_attention_v2_kernelIttLi96ELi16ELi128ELNS_18Fp8KVCacheDataTypeE0ELb0ELi512EEEvPfS2_PT_PKS3_PKT0_S9_ifPKiSB_iPKfiiiSD_SD_iiiii --------------------------
	.section	.text._ZN4vllm25paged_attention_v2_kernelIttLi96ELi16ELi128ELNS_18Fp8KVCacheDataTypeE0ELb0ELi512EEEvPfS2_PT_PKS3_PKT0_S9_ifPKiSB_iPKfiiiSD_SD_iiiii,"ax",@progbits
	.align	128
        .global         _ZN4vllm25paged_attention_v2_kernelIttLi96ELi16ELi128ELNS_18Fp8KVCacheDataTypeE0ELb0ELi512EEEvPfS2_PT_PKS3_PKT0_S9_ifPKiSB_iPKfiiiSD_SD_iiiii
        .type           _ZN4vllm25paged_attention_v2_kernelIttLi96ELi16ELi128ELNS_18Fp8KVCacheDataTypeE0ELb0ELi512EEEvPfS2_PT_PKS3_PKT0_S9_ifPKiSB_iPKfiiiSD_SD_iiiii,@function
        .size           _ZN4vllm25paged_attention_v2_kernelIttLi96ELi16ELi128ELNS_18Fp8KVCacheDataTypeE0ELb0ELi512EEEvPfS2_PT_PKS3_PKT0_S9_ifPKiSB_iPKfiiiSD_SD_iiiii,(.L_x_27655 - _ZN4vllm25paged_attention_v2_kernelIttLi96ELi16ELi128ELNS_18Fp8KVCacheDataTypeE0ELb0ELi512EEEvPfS2_PT_PKS3_PKT0_S9_ifPKiSB_iPKfiiiSD_SD_iiiii)
        .other          _ZN4vllm25paged_attention_v2_kernelIttLi96ELi16ELi128ELNS_18Fp8KVCacheDataTypeE0ELb0ELi512EEEvPfS2_PT_PKS3_PKT0_S9_ifPKiSB_iPKfiiiSD_SD_iiiii,@"STO_CUDA_ENTRY STV_DEFAULT"
_ZN4vllm25paged_attention_v2_kernelIttLi96ELi16ELi128ELNS_18Fp8KVCacheDataTypeE0ELb0ELi512EEEvPfS2_PT_PKS3_PKT0_S9_ifPKiSB_iPKfiiiSD_SD_iiiii:
.text._ZN4vllm25paged_attention_v2_kernelIttLi96ELi16ELi128ELNS_18Fp8KVCacheDataTypeE0ELb0ELi512EEEvPfS2_PT_PKS3_PKT0_S9_ifPKiSB_iPKfiiiSD_SD_iiiii:
        /* <DEDUP_REMOVED lines=21> */
[----:B------:R-:W4:Y:S05]  /*0150*/  LDCU UR6, c[0x0][0x3c8] ;  /* 0x00007900ff0677ac */ /* 0x000f2a0008000800 */
[----:B------:R-:W4:Y:S01]  /*0160*/  S2UR UR22, SR_CgaCtaId ;  /* 0x00000000001679c3 */ /* 0x000f220000008800 */
[----:B------:R-:W4:Y:S01]  /*0170*/  LDCU UR10, c[0x0][0x3dc] ;  /* 0x00007b80ff0a77ac */ /* 0x000f220008000800 */
        /* <DEDUP_REMOVED lines=22> */
[----:B------:R-:W-:Y:S01]  /*02e0*/  MOV R6, UR4 ;  /* 0x0000000400067c02 */ /* 0x000fe20008000f00 */
[----:B------:R-:W-:-:S05]  /*02f0*/  IMAD.U32 R7, RZ, RZ, UR5 ;  /* 0x00000005ff077e24 */ /* 0x000fca000f8e00ff */
[----:B------:R3:W5:Y:S01]  /*0300*/  @P1 LDG.E.CONSTANT R54, desc[UR12][R6.64] ;  /* 0x0000000c06361981 */ /* 0x000762000c1e9900 */
[----:B------:R-:W-:Y:S01]  /*0310*/  UMOV UR4, 0x400 ;  /* 0x0000040000047882 */ /* 0x000fe20000000000 */
[----:B-1----:R-:W1:Y:S01]  /*0320*/  MUFU.RCP R0, R0 ;  /* 0x0000000000007308 */ /* 0x002e620000001000 */
[----:B------:R-:W-:Y:S01]  /*0330*/  MOV R53, UR4 ;  /* 0x0000000400357c02 */ /* 0x000fe20008000f00 */
[----:B------:R-:W-:Y:S01]  /*0340*/  UIADD3 UR4, UPT, UPT, UR11, 0xf, URZ ;  /* 0x0000000f0b047890 */ /* 0x000fe2000fffe0ff */
[----:B------:R-:W-:Y:S01]  /*0350*/  BSSY B0, `(.L_x_22507) ;  /* 0x000012a000007945 */ /* 0x000fe20003800000 */
[----:B------:R-:W-:Y:S01]  /*0360*/  ULEA UR5, UR15, 0x20, 0x5 ;  /* 0x000000200f057891 */ /* 0x000fe2000f8e28ff */
[----:B------:R-:W-:Y:S01]  /*0370*/  IMAD.MOV.U32 R52, RZ, RZ, -0x800001 ;  /* 0xff7fffffff347424 */ /* 0x000fe200078e00ff */
[----:B------:R-:W-:-:S04]  /*0380*/  USHF.R.U32.HI UR4, URZ, 0x4, UR4 ;  /* 0x00000004ff047899 */ /* 0x000fc80008011604 */
[----:B------:R-:W-:-:S04]  /*0390*/  UISETP.LT.U32.AND UP0, UPT, UR4, UR5, UPT ;  /* 0x000000050400728c */ /* 0x000fc8000bf01070 */
[----:B------:R-:W-:Y:S02]  /*03a0*/  USEL UR4, UR4, UR5, UP0 ;  /* 0x0000000504047287 */ /* 0x000fe40008000000 */
[----:B------:R-:W-:Y:S01]  /*03b0*/  UIMAD UR5, UR14, UR6, URZ ;  /* 0x000000060e0572a4 */ /* 0x000fe2000f8e02ff */
[----:B-1----:R-:W-:Y:S02]  /*03c0*/  IADD3 R8, PT, PT, R0, 0xffffffe, RZ ;  /* 0x0ffffffe00087810 */ /* 0x002fe40007ffe0ff */
[----:B----4-:R-:W-:Y:S02]  /*03d0*/  IABS R0, UR18 ;  /* 0x0000001200007c13 */ /* 0x010fe40008000000 */
[----:B------:R1:W4:Y:S02]  /*03e0*/  F2I.FTZ.U32.TRUNC.NTZ R9, R8 ;  /* 0x0000000800097305 */ /* 0x000324000021f000 */
[----:B-1----:R-:W-:Y:S01]  /*03f0*/  IMAD.MOV.U32 R8, RZ, RZ, RZ ;  /* 0x000000ffff087224 */ /* 0x002fe200078e00ff */
[----:B----4-:R-:W-:-:S05]  /*0400*/  IADD3 R12, PT, PT, RZ, -R9, RZ ;  /* 0x80000009ff0c7210 */ /* 0x010fca0007ffe0ff */
[----:B---3--:R-:W-:-:S04]  /*0410*/  IMAD R7, R12, R5, RZ ;  /* 0x000000050c077224 */ /* 0x008fc800078e02ff */
        /* <DEDUP_REMOVED lines=22> */
[----:B-1----:R-:W-:Y:S01]  /*0580*/  IMAD.MOV.U32 R6, RZ, RZ, RZ ;  /* 0x000000ffff067224 */ /* 0x002fe200078e00ff */
[----:B---3--:R-:W-:-:S05]  /*0590*/  IADD3 R5, PT, PT, RZ, -R7, RZ ;  /* 0x80000007ff057210 */ /* 0x008fca0007ffe0ff */
[----:B------:R-:W-:-:S04]  /*05a0*/  IMAD R5, R5, R10, RZ ;  /* 0x0000000a05057224 */ /* 0x000fc800078e02ff */
[----:B------:R-:W-:Y:S01]  /*05b0*/  IMAD.HI.U32 R7, R7, R5, R6 ;  /* 0x0000000507077227 */ /* 0x000fe200078e0006 */
[----:B------:R-:W-:Y:S02]  /*05c0*/  IADD3 R5, PT, PT, RZ, -R8, RZ ;  /* 0x80000008ff057210 */ /* 0x000fe40007ffe0ff */
[----:B------:R-:W-:Y:S02]  /*05d0*/  LOP3.LUT R6, R4, 0x1, RZ, 0xc0, !PT ;  /* 0x0000000104067812 */ /* 0x000fe400078ec0ff */
[----:B------:R-:W-:Y:S01]  /*05e0*/  SHF.R.U32.HI R8, RZ, 0x1, R4 ;  /* 0x00000001ff087819 */ /* 0x000fe20000011604 */
[----:B------:R-:W-:-:S04]  /*05f0*/  IMAD.HI.U32 R7, R7, R0, RZ ;  /* 0x0000000007077227 */ /* 0x000fc800078e00ff */
[----:B------:R-:W-:Y:S02]  /*0600*/  IMAD R5, R7, R5, R0 ;  /* 0x0000000507057224 */ /* 0x000fe400078e0200 */
[----:B------:R-:W-:-:S03]  /*0610*/  IMAD.U32 R0, RZ, RZ, UR22 ;  /* 0x00000016ff007e24 */ /* 0x000fc6000f8e00ff */
[----:B------:R-:W-:Y:S02]  /*0620*/  ISETP.GT.U32.AND P2, PT, R10, R5, PT ;  /* 0x000000050a00720c */ /* 0x000fe40003f44070 */
[----:B------:R-:W-:-:S05]  /*0630*/  LEA R9, R0, R53, 0x18 ;  /* 0x0000003500097211 */ /* 0x000fca00078ec0ff */
[----:B------:R-:W-:Y:S01]  /*0640*/  IMAD R9, R6, 0x60, R9 ;  /* 0x0000006006097824 */ /* 0x000fe200078e0209 */
[----:B------:R-:W-:-:S04]  /*0650*/  LOP3.LUT R6, R11, UR17, RZ, 0x3c, !PT ;  /* 0x000000110b067c12 */ /* 0x000fc8000f8e3cff */
[----:B------:R-:W-:Y:S02]  /*0660*/  @!P0 LEA R9, R8, R9, 0x3 ;  /* 0x0000000908098211 */ /* 0x000fe400078e18ff */
[-C--:B------:R-:W-:Y:S02]  /*0670*/  @!P2 IADD3 R5, PT, PT, R5, -R10.reuse, RZ ;  /* 0x8000000a0505a210 */ /* 0x080fe40007ffe0ff */
[----:B------:R-:W-:Y:S02]  /*0680*/  ISETP.GE.AND P3, PT, R6, RZ, PT ;  /* 0x000000ff0600720c */ /* 0x000fe40003f66270 */
[----:B------:R-:W-:Y:S01]  /*0690*/  ISETP.GE.U32.AND P1, PT, R5, R10, PT ;  /* 0x0000000a0500720c */ /* 0x000fe20003f26070 */
[----:B------:R-:W-:Y:S01]  /*06a0*/  IMAD.U32 R5, RZ, RZ, UR15 ;  /* 0x0000000fff057e24 */ /* 0x000fe2000f8e00ff */
[----:B------:R-:W-:Y:S02]  /*06b0*/  SHF.R.U32.HI R6, RZ, 0x5, R4 ;  /* 0x00000005ff067819 */ /* 0x000fe40000011604 */
[----:B------:R-:W-:-:S09]  /*06c0*/  @!P2 IADD3 R7, PT, PT, R7, 0x1, RZ ;  /* 0x000000010707a810 */ /* 0x000fd20007ffe0ff */
[----:B------:R-:W-:Y:S01]  /*06d0*/  @P1 IADD3 R7, PT, PT, R7, 0x1, RZ ;  /* 0x0000000107071810 */ /* 0x000fe20007ffe0ff */
[----:B--2---:R1:W-:Y:S01]  /*06e0*/  @!P0 STS.64 [R9], R2 ;  /* 0x0000000209008388 */ /* 0x0043e20000000a00 */
[----:B------:R-:W-:Y:S01]  /*06f0*/  BAR.SYNC.DEFER_BLOCKING 0x0 ;  /* 0x0000000000007b1d */ /* 0x000fe20000010000 */
[----:B------:R-:W-:Y:S01]  /*0700*/  ISETP.NE.AND P0, PT, R11, RZ, PT ;  /* 0x000000ff0b00720c */ /* 0x000fe20003f05270 */
[----:B-1----:R-:W-:Y:S01]  /*0710*/  IMAD R3, R5, 0x20, R6 ;  /* 0x0000002005037824 */ /* 0x002fe200078e0206 */
[----:B------:R-:W-:-:S04]  /*0720*/  MOV R2, R7 ;  /* 0x0000000700027202 */ /* 0x000fc80000000f00 */
[----:B------:R-:W-:Y:S02]  /*0730*/  ISETP.GE.U32.AND P1, PT, R3, UR4, PT ;  /* 0x0000000403007c0c */ /* 0x000fe4000bf26070 */
[----:B------:R-:W-:-:S05]  /*0740*/  @!P3 IADD3 R2, PT, PT, RZ, -R2, RZ ;  /* 0x80000002ff02b210 */ /* 0x000fca0007ffe0ff */
[----:B------:R-:W-:-:S06]  /*0750*/  @!P0 LOP3.LUT R2, RZ, R11, RZ, 0x33, !PT ;  /* 0x0000000bff028212 */ /* 0x000fcc00078e33ff */
[----:B0-----:R-:W-:Y:S05]  /*0760*/  @P1 BRA `(.L_x_22508) ;  /* 0x0000000c00a01947 */ /* 0x001fea0003800000 */
[----:B------:R-:W0:Y:S01]  /*0770*/  LDCU UR4, c[0x0][0x3e0] ;  /* 0x00007c00ff0477ac */ /* 0x000e220008000800 */
[----:B------:R-:W-:Y:S01]  /*0780*/  SHF.L.U32 R7, R8, 0x2, RZ ;  /* 0x0000000208077819 */ /* 0x000fe200000006ff */
[----:B------:R-:W-:Y:S01]  /*0790*/  IMAD.WIDE.U32 R4, R3, 0x4, RZ ;  /* 0x0000000403047825 */ /* 0x000fe200078e00ff */
[----:B------:R-:W-:Y:S01]  /*07a0*/  IADD3 R53, PT, PT, R53, 0xe0, RZ ;  /* 0x000000e035357810 */ /* 0x000fe20007ffe0ff */
[----:B------:R-:W1:Y:S01]  /*07b0*/  LDCU.64 UR8, c[0x0][0x3b8] ;  /* 0x00007700ff0877ac */ /* 0x000e620008000a00 */
[----:B------:R-:W-:Y:S01]  /*07c0*/  LOP3.LUT R7, R7, 0x3c, RZ, 0xc0, !PT ;  /* 0x0000003c07077812 */ /* 0x000fe200078ec0ff */
[----:B------:R-:W-:Y:S01]  /*07d0*/  IMAD.U32 R9, RZ, RZ, UR5 ;  /* 0x00000005ff097e24 */ /* 0x000fe2000f8e00ff */
[----:B------:R-:W-:Y:S02]  /*07e0*/  LEA R53, R0, R53, 0x18 ;  /* 0x0000003500357211 */ /* 0x000fe400078ec0ff */
[C---:B------:R-:W-:Y:S01]  /*07f0*/  LOP3.LUT R0, R8.reuse, 0xf, RZ, 0xc0, !PT ;  /* 0x0000000f08007812 */ /* 0x040fe200078ec0ff */
[----:B------:R-:W-:Y:S01]  /*0800*/  IMAD.WIDE R4, R9, 0x4, R4 ;  /* 0x0000000409047825 */ /* 0x000fe200078e0204 */
[----:B------:R-:W-:-:S02]  /*0810*/  SHF.L.U32 R8, R8, 0x3, RZ ;  /* 0x0000000308087819 */ /* 0x000fc400000006ff */
[C---:B------:R-:W-:Y:S02]  /*0820*/  LEA R50, R6.reuse, R7, 0x6 ;  /* 0x0000000706327211 */ /* 0x040fe400078e30ff */
[----:B------:R-:W-:Y:S02]  /*0830*/  LEA R7, R6, UR7, 0x4 ;  /* 0x0000000706077c11 */ /* 0x000fe4000f8e20ff */
[----:B------:R-:W-:Y:S01]  /*0840*/  LOP3.LUT R57, R8, 0x78, RZ, 0xc0, !PT ;  /* 0x0000007808397812 */ /* 0x000fe200078ec0ff */
[----:B0-----:R-:W-:Y:S01]  /*0850*/  IMAD R6, R2, UR4, RZ ;  /* 0x0000000402067c24 */ /* 0x001fe2000f8e02ff */
[----:B------:R-:W-:Y:S01]  /*0860*/  IADD3 R50, PT, PT, R50, R53, RZ ;  /* 0x0000003532327210 */ /* 0x000fe20007ffe0ff */
[----:B------:R-:W-:Y:S01]  /*0870*/  IMAD.IADD R0, R0, 0x1, R7 ;  /* 0x0000000100007824 */ /* 0x000fe200078e0207 */
[----:B------:R-:W-:Y:S02]  /*0880*/  MOV R52, 0xff7fffff ;  /* 0xff7fffff00347802 */ /* 0x000fe40000000f00 */
[----:B-1----:R-:W-:Y:S01]  /*0890*/  IADD3 R4, P1, PT, R4, UR8, RZ ;  /* 0x0000000804047c10 */ /* 0x002fe2000ff3e0ff */
[----:B------:R-:W-:Y:S01]  /*08a0*/  VIADD R51, R0, -UR11 ;  /* 0x8000000b00337c36 */ /* 0x000fe20008000000 */
[----:B------:R-:W-:-:S02]  /*08b0*/  IADD3 R56, P0, PT, R6, R57, RZ ;  /* 0x0000003906387210 */ /* 0x000fc40007f1e0ff */
[----:B------:R-:W-:Y:S02]  /*08c0*/  IADD3.X R5, PT, PT, R5, UR9, RZ, P1, !PT ;  /* 0x0000000905057c10 */ /* 0x000fe40008ffe4ff */
[----:B------:R-:W-:Y:S02]  /*08d0*/  IADD3 R49, PT, PT, R0, 0x1, RZ ;  /* 0x0000000100317810 */ /* 0x000fe40007ffe0ff */
[----:B------:R-:W-:-:S07]  /*08e0*/  LEA.HI.X.SX32 R57, R6, RZ, 0x1, P0 ;  /* 0x000000ff06397211 */ /* 0x000fce00000f0eff */
.L_x_22510:
[----:B------:R-:W2:Y:S01]  /*08f0*/  LDG.E.CONSTANT R7, desc[UR12][R4.64] ;  /* 0x0000000c04077981 */ /* 0x000ea2000c1e9900 */
[----:B------:R-:W0:Y:S02]  /*0900*/  S2R R48, SR_TID.X ;  /* 0x0000000000307919 */ /* 0x000e240000002100 */
[----:B0-----:R-:W-:Y:S01]  /*0910*/  LOP3.LUT R48, R48, 0x1, RZ, 0xc0, !PT ;  /* 0x0000000130307812 */ /* 0x001fe200078ec0ff */
[----:B------:R-:W-:Y:S01]  /*0920*/  UMOV UR4, 0x400 ;  /* 0x0000040000047882 */ /* 0x000fe20000000000 */
        /* <DEDUP_REMOVED lines=16> */
[----:B------:R0:W4:Y:S01]  /*0a30*/  LDG.E.64.CONSTANT R38, desc[UR12][R20.64+0xb00] ;  /* 0x000b000c14267981 */ /* 0x000122000c1e9b00 */
[----:B------:R-:W-:Y:S01]  /*0a40*/  IMAD.U32 R0, RZ, RZ, UR22 ;  /* 0x00000016ff007e24 */ /* 0x000fe2000f8e00ff */
[----:B------:R-:W-:Y:S01]  /*0a50*/  MOV R53, UR4 ;  /* 0x0000000400357c02 */ /* 0x000fe20008000f00 */
[----:B------:R-:W-:Y:S01]  /*0a60*/  UIADD3 UR4, UPT, UPT, UR11, 0xf, URZ ;  /* 0x0000000f0b047890 */ /* 0x000fe2000fffe0ff */
[----:B------:R-:W-:Y:S01]  /*0a70*/  ISETP.NE.AND P1, PT, R48, RZ, PT ;  /* 0x000000ff3000720c */ /* 0x000fe20003f25270 */
[----:B------:R-:W-:Y:S01]  /*0a80*/  ULEA UR6, UR15, 0x20, 0x5 ;  /* 0x000000200f067891 */ /* 0x000fe2000f8e28ff */
[----:B------:R-:W-:Y:S01]  /*0a90*/  LEA R55, R0, R53, 0x18 ;  /* 0x0000003500377211 */ /* 0x000fe200078ec0ff */
[----:B------:R-:W-:Y:S01]  /*0aa0*/  USHF.R.U32.HI UR4, URZ, 0x4, UR4 ;  /* 0x00000004ff047899 */ /* 0x000fe20008011604 */
[----:B-----5:R-:W-:-:S03]  /*0ab0*/  FSETP.NEU.FTZ.AND P0, PT, R54, RZ, PT ;  /* 0x000000ff3600720b */ /* 0x020fc60003f1d000 */
[----:B------:R-:W-:-:S05]  /*0ac0*/  IMAD R55, R48, 0x60, R55 ;  /* 0x0000006030377824 */ /* 0x000fca00078e0237 */
[----:B------:R-:W1:Y:S04]  /*0ad0*/  LDS.128 R12, [R55] ;  /* 0x00000000370c7984 */ /* 0x000e680000000c00 */
[----:B------:R-:W4:Y:S01]  /*0ae0*/  LDS.128 R16, [R55+0x10] ;  /* 0x0000100037107984 */ /* 0x000f220000000c00 */
[--C-:B-1----:R-:W-:Y:S02]  /*0af0*/  HADD2.F32 R22, -RZ, R14.reuse.H0_H0 ;  /* 0x2000000eff167230 */ /* 0x102fe40000004100 */
[----:B0-----:R-:W-:Y:S02]  /*0b00*/  HADD2.F32 R20, -RZ, R14.H1_H1 ;  /* 0x3000000eff147230 */ /* 0x001fe40000004100 */
[--C-:B------:R-:W-:Y:S02]  /*0b10*/  HADD2.F32 R14, -RZ, R12.reuse.H0_H0 ;  /* 0x2000000cff0e7230 */ /* 0x100fe40000004100 */
[----:B------:R-:W-:-:S02]  /*0b20*/  HADD2.F32 R12, -RZ, R12.H1_H1 ;  /* 0x3000000cff0c7230 */ /* 0x000fc40000004100 */
[----:B--2---:R-:W-:Y:S02]  /*0b30*/  HADD2.F32 R23, -RZ, R28.H0_H0 ;  /* 0x2000001cff177230 */ /* 0x004fe40000004100 */
[----:B---3--:R-:W-:-:S03]  /*0b40*/  HADD2.F32 R21, -RZ, R40.H0_H0 ;  /* 0x20000028ff157230 */ /* 0x008fc60000004100 */
[----:B------:R-:W-:Y:S01]  /*0b50*/  FMUL.FTZ R25, R22, R23 ;  /* 0x0000001716197220 */ /* 0x000fe20000410000 */
[----:B------:R-:W-:-:S03]  /*0b60*/  HADD2.F32 R23, -RZ, R28.H1_H1 ;  /* 0x3000001cff177230 */ /* 0x000fc60000004100 */
[----:B------:R-:W-:Y:S01]  /*0b70*/  FFMA.FTZ R14, R14, R21, R25 ;  /* 0x000000150e0e7223 */ /* 0x000fe20000010019 */
[----:B------:R-:W-:Y:S02]  /*0b80*/  HADD2.F32 R21, -RZ, R40.H1_H1 ;  /* 0x30000028ff157230 */ /* 0x000fe40000004100 */
[----:B------:R-:W-:Y:S01]  /*0b90*/  FMUL.FTZ R23, R20, R23 ;  /* 0x0000001714177220 */ /* 0x000fe20000410000 */
[----:B----4-:R-:W-:Y:S02]  /*0ba0*/  HADD2.F32 R20, -RZ, R42.H0_H0 ;  /* 0x2000002aff147230 */ /* 0x010fe40000004100 */
[--C-:B------:R-:W-:Y:S02]  /*0bb0*/  HADD2.F32 R25, -RZ, R16.reuse.H1_H1 ;  /* 0x30000010ff197230 */ /* 0x100fe40000004100 */
[----:B------:R-:W-:Y:S01]  /*0bc0*/  FFMA.FTZ R12, R12, R21, R23 ;  /* 0x000000150c0c7223 */ /* 0x000fe20000010017 */
[----:B------:R-:W-:Y:S02]  /*0bd0*/  HADD2.F32 R21, -RZ, R16.H0_H0 ;  /* 0x20000010ff157230 */ /* 0x000fe40000004100 */
[----:B------:R-:W-:-:S02]  /*0be0*/  HADD2.F32 R42, -RZ, R42.H1_H1 ;  /* 0x3000002aff2a7230 */ /* 0x000fc40000004100 */
[--C-:B------:R-:W-:Y:S02]  /*0bf0*/  HADD2.F32 R16, -RZ, R44.reuse.H0_H0 ;  /* 0x2000002cff107230 */ /* 0x100fe40000004100 */
[----:B------:R-:W-:Y:S01]  /*0c00*/  FFMA.FTZ R14, R21, R20, R14 ;  /* 0x00000014150e7223 */ /* 0x000fe2000001000e */
[----:B------:R-:W-:Y:S01]  /*0c10*/  HADD2.F32 R44, -RZ, R44.H1_H1 ;  /* 0x3000002cff2c7230 */ /* 0x000fe20000004100 */
[----:B------:R-:W0:Y:S01]  /*0c20*/  LDS.128 R20, [R55+0x20] ;  /* 0x0000200037147984 */ /* 0x000e220000000c00 */
[----:B------:R-:W-:Y:S01]  /*0c30*/  FFMA.FTZ R12, R25, R42, R12 ;  /* 0x0000002a190c7223 */ /* 0x000fe2000001000c */
[----:B------:R-:W-:-:S05]  /*0c40*/  HADD2.F32 R25, -RZ, R18.H0_H0 ;  /* 0x20000012ff197230 */ /* 0x000fca0000004100 */
[----:B------:R-:W-:Y:S01]  /*0c50*/  FFMA.FTZ R14, R25, R16, R14 ;  /* 0x00000010190e7223 */ /* 0x000fe2000001000e */
[----:B------:R-:W-:Y:S02]  /*0c60*/  HADD2.F32 R25, -RZ, R18.H1_H1 ;  /* 0x30000012ff197230 */ /* 0x000fe40000004100 */
[--C-:B------:R-:W-:Y:S02]  /*0c70*/  HADD2.F32 R16, -RZ, R46.reuse.H0_H0 ;  /* 0x2000002eff107230 */ /* 0x100fe40000004100 */
[----:B------:R-:W-:Y:S02]  /*0c80*/  HADD2.F32 R46, -RZ, R46.H1_H1 ;  /* 0x3000002eff2e7230 */ /* 0x000fe40000004100 */
[----:B------:R-:W-:Y:S01]  /*0c90*/  FFMA.FTZ R12, R25, R44, R12 ;  /* 0x0000002c190c7223 */ /* 0x000fe2000001000c */
[----:B------:R-:W-:Y:S02]  /*0ca0*/  HADD2.F32 R18, -RZ, R10.H1_H1 ;  /* 0x3000000aff127230 */ /* 0x000fe40000004100 */
[----:B0-----:R-:W-:-:S02]  /*0cb0*/  HADD2.F32 R25, -RZ, R20.H0_H0 ;  /* 0x20000014ff197230 */ /* 0x001fc40000004100 */
[----:B------:R-:W-:-:S03]  /*0cc0*/  HADD2.F32 R31, -RZ, R20.H1_H1 ;  /* 0x30000014ff1f7230 */ /* 0x000fc60000004100 */
[----:B------:R-:W-:Y:S01]  /*0cd0*/  FFMA.FTZ R14, R25, R16, R14 ;  /* 0x00000010190e7223 */ /* 0x000fe2000001000e */
[----:B------:R-:W-:Y:S01]  /*0ce0*/  HADD2.F32 R16, -RZ, R6.H0_H0 ;  /* 0x20000006ff107230 */ /* 0x000fe20000004100 */
[----:B------:R-:W0:Y:S01]  /*0cf0*/  LDS.128 R24, [R55+0x30] ;  /* 0x0000300037187984 */ /* 0x000e220000000c00 */
[----:B------:R-:W-:Y:S01]  /*0d00*/  FFMA.FTZ R12, R31, R46, R12 ;  /* 0x0000002e1f0c7223 */ /* 0x000fe2000001000c */
        /* <DEDUP_REMOVED lines=8> */
[--C-:B0-----:R-:W-:Y:S02]  /*0d90*/  HADD2.F32 R59, -RZ, R24.reuse.H1_H1 ;  /* 0x30000018ff3b7230 */ /* 0x101fe40000004100 */
[----:B------:R-:W-:Y:S02]  /*0da0*/  HADD2.F32 R31, -RZ, R24.H0_H0 ;  /* 0x20000018ff1f7230 */ /* 0x000fe40000004100 */
[----:B------:R-:W-:Y:S02]  /*0db0*/  HADD2.F32 R20, -RZ, R27.H1_H1 ;  /* 0x3000001bff147230 */ /* 0x000fe40000004100 */
[----:B------:R-:W-:Y:S01]  /*0dc0*/  FFMA.FTZ R8, R59, R8, R6 ;  /* 0x000000083b087223 */ /* 0x000fe20000010006 */
[----:B------:R-:W-:-:S02]  /*0dd0*/  HADD2.F32 R59, -RZ, R26.H0_H0 ;  /* 0x2000001aff3b7230 */ /* 0x000fc40000004100 */
[----:B------:R-:W-:Y:S01]  /*0de0*/  FFMA.FTZ R14, R31, R12, R14 ;  /* 0x0000000c1f0e7223 */ /* 0x000fe2000001000e */
[----:B------:R-:W-:Y:S02]  /*0df0*/  HADD2.F32 R6, -RZ, R10.H0_H0 ;  /* 0x2000000aff067230 */ /* 0x000fe40000004100 */
[----:B------:R-:W-:Y:S02]  /*0e00*/  HADD2.F32 R12, -RZ, R15.H0_H0 ;  /* 0x2000000fff0c7230 */ /* 0x000fe40000004100 */
[--C-:B------:R-:W-:Y:S02]  /*0e10*/  HADD2.F32 R31, -RZ, R29.reuse.H0_H0 ;  /* 0x2000001dff1f7230 */ /* 0x100fe40000004100 */
[----:B------:R-:W-:Y:S01]  /*0e20*/  FFMA.FTZ R6, R59, R6, R14 ;  /* 0x000000063b067223 */ /* 0x000fe2000001000e */
[----:B------:R-:W-:Y:S02]  /*0e30*/  HADD2.F32 R59, -RZ, R29.H1_H1 ;  /* 0x3000001dff3b7230 */ /* 0x000fe40000004100 */
[----:B------:R-:W-:-:S02]  /*0e40*/  HADD2.F32 R15, -RZ, R13.H0_H0 ;  /* 0x2000000dff0f7230 */ /* 0x000fc40000004100 */
[----:B------:R-:W-:Y:S01]  /*0e50*/  FMUL.FTZ R12, R12, R31 ;  /* 0x0000001f0c0c7220 */ /* 0x000fe20000410000 */
[----:B------:R-:W-:Y:S01]  /*0e60*/  HADD2.F32 R14, -RZ, R41.H0_H0 ;  /* 0x20000029ff0e7230 */ /* 0x000fe20000004100 */
[----:B------:R-:W0:Y:S01]  /*0e70*/  LDS.128 R28, [R55+0x40] ;  /* 0x00004000371c7984 */ /* 0x000e220000000c00 */
[----:B------:R-:W-:Y:S02]  /*0e80*/  HADD2.F32 R13, -RZ, R13.H1_H1 ;  /* 0x3000000dff0d7230 */ /* 0x000fe40000004100 */
[----:B------:R-:W-:Y:S01]  /*0e90*/  FMUL.FTZ R16, R16, R59 ;  /* 0x0000003b10107220 */ /* 0x000fe20000410000 */
        /* <DEDUP_REMOVED lines=21> */
[----:B------:R-:W-:Y:S01]  /*0ff0*/  FFMA.FTZ R17, R13, R14, R12 ;  /* 0x0000000e0d117223 */ /* 0x000fe2000001000c */
[----:B------:R-:W-:Y:S02]  /*1000*/  HADD2.F32 R18, -RZ, R7.H0_H0 ;  /* 0x20000007ff127230 */ /* 0x000fe40000004100 */
[----:B------:R-:W-:Y:S02]  /*1010*/  HADD2.F32 R21, -RZ, R21.H1_H1 ;  /* 0x30000015ff157230 */ /* 0x000fe40000004100 */
[----:B------:R-:W-:-:S02]  /*1020*/  HADD2.F32 R47, -RZ, R47.H1_H1 ;  /* 0x3000002fff2f7230 */ /* 0x000fc40000004100 */
[----:B------:R-:W-:Y:S01]  /*1030*/  FFMA.FTZ R16, R16, R18, R17 ;  /* 0x0000001210107223 */ /* 0x000fe20000010011 */
[----:B0-----:R-:W-:Y:S02]  /*1040*/  HADD2.F32 R15, -RZ, R28.H0_H0 ;  /* 0x2000001cff0f7230 */ /* 0x001fe40000004100 */
[----:B------:R-:W-:Y:S02]  /*1050*/  HADD2.F32 R23, -RZ, R23.H1_H1 ;  /* 0x30000017ff177230 */ /* 0x000fe40000004100 */
[----:B------:R-:W-:Y:S01]  /*1060*/  FFMA.FTZ R10, R21, R47, R10 ;  /* 0x0000002f150a7223 */ /* 0x000fe2000001000a */
[----:B------:R-:W-:Y:S02]  /*1070*/  HADD2.F32 R7, -RZ, R7.H1_H1 ;  /* 0x30000007ff077230 */ /* 0x000fe40000004100 */
[----:B------:R-:W-:Y:S01]  /*1080*/  FFMA.FTZ R6, R15, R19, R6 ;  /* 0x000000130f067223 */ /* 0x000fe20000010006 */
[--C-:B------:R-:W-:Y:S01]  /*1090*/  HADD2.F32 R17, -RZ, R9.reuse.H0_H0 ;  /* 0x20000009ff117230 */ /* 0x100fe20000004100 */
[----:B------:R-:W0:Y:S01]  /*10a0*/  LDS.128 R12, [R55+0x50] ;  /* 0x00005000370c7984 */ /* 0x000e220000000c00 */
[----:B------:R-:W-:-:S02]  /*10b0*/  HADD2.F32 R19, -RZ, R9.H1_H1 ;  /* 0x30000009ff137230 */ /* 0x000fc40000004100 */
        /* <DEDUP_REMOVED lines=10> */
[----:B------:R-:W-:Y:S02]  /*1160*/  HADD2.F32 R32, -RZ, R32.H1_H1 ;  /* 0x30000020ff207230 */ /* 0x000fe40000004100 */
[----:B------:R-:W-:Y:S01]  /*1170*/  FFMA.FTZ R7, R20, R11, R7 ;  /* 0x0000000b14077223 */ /* 0x000fe20000010007 */
[----:B------:R-:W-:Y:S02]  /*1180*/  HADD2.F32 R10, -RZ, R29.H0_H0 ;  /* 0x2000001dff0a7230 */ /* 0x000fe40000004100 */
[----:B------:R-:W-:Y:S02]  /*1190*/  HADD2.F32 R11, -RZ, R33.H0_H0 ;  /* 0x20000021ff0b7230 */ /* 0x000fe40000004100 */
[----:B------:R-:W-:Y:S01]  /*11a0*/  FFMA.FTZ R8, R17, R32, R8 ;  /* 0x0000002011087223 */ /* 0x000fe20000010008 */
[----:B------:R-:W-:-:S02]  /*11b0*/  HADD2.F32 R17, -RZ, R30.H0_H0 ;  /* 0x2000001eff117230 */ /* 0x000fc40000004100 */
[----:B------:R-:W-:Y:S02]  /*11c0*/  HADD2.F32 R18, -RZ, R31.H0_H0 ;  /* 0x2000001fff127230 */ /* 0x000fe40000004100 */
[----:B------:R-:W-:Y:S01]  /*11d0*/  FFMA.FTZ R9, R10, R11, R9 ;  /* 0x0000000b0a097223 */ /* 0x000fe20000010009 */
[----:B------:R-:W-:Y:S02]  /*11e0*/  HADD2.F32 R10, -RZ, R34.H0_H0 ;  /* 0x20000022ff0a7230 */ /* 0x000fe40000004100 */
[----:B------:R-:W-:Y:S02]  /*11f0*/  HADD2.F32 R11, -RZ, R35.H0_H0 ;  /* 0x20000023ff0b7230 */ /* 0x000fe40000004100 */
[----:B------:R-:W-:Y:S02]  /*1200*/  HADD2.F32 R19, -RZ, R30.H1_H1 ;  /* 0x3000001eff137230 */ /* 0x000fe40000004100 */
[----:B------:R-:W-:Y:S01]  /*1210*/  FFMA.FTZ R6, R17, R10, R6 ;  /* 0x0000000a11067223 */ /* 0x000fe20000010006 */
[----:B------:R-:W-:-:S02]  /*1220*/  HADD2.F32 R34, -RZ, R34.H1_H1 ;  /* 0x30000022ff227230 */ /* 0x000fc40000004100 */
[----:B------:R-:W-:Y:S01]  /*1230*/  FFMA.FTZ R9, R18, R11, R9 ;  /* 0x0000000b12097223 */ /* 0x000fe20000010009 */
[--C-:B------:R-:W-:Y:S02]  /*1240*/  HADD2.F32 R10, -RZ, R36.reuse.H0_H0 ;  /* 0x20000024ff0a7230 */ /* 0x100fe40000004100 */
[----:B------:R-:W-:Y:S02]  /*1250*/  HADD2.F32 R16, -RZ, R29.H1_H1 ;  /* 0x3000001dff107230 */ /* 0x000fe40000004100 */
[----:B------:R-:W-:Y:S01]  /*1260*/  FFMA.FTZ R8, R19, R34, R8 ;  /* 0x0000002213087223 */ /* 0x000fe20000010008 */
[----:B------:R-:W-:Y:S02]  /*1270*/  HADD2.F32 R33, -RZ, R33.H1_H1 ;  /* 0x30000021ff217230 */ /* 0x000fe40000004100 */
[----:B------:R-:W-:Y:S02]  /*1280*/  HADD2.F32 R36, -RZ, R36.H1_H1 ;  /* 0x30000024ff247230 */ /* 0x000fe40000004100 */
[----:B0-----:R-:W-:-:S02]  /*1290*/  HADD2.F32 R11, -RZ, R12.H0_H0 ;  /* 0x2000000cff0b7230 */ /* 0x001fc40000004100 */
[----:B------:R-:W-:Y:S01]  /*12a0*/  FFMA.FTZ R7, R16, R33, R7 ;  /* 0x0000002110077223 */ /* 0x000fe20000010007 */
[----:B------:R-:W-:Y:S02]  /*12b0*/  HADD2.F32 R17, -RZ, R12.H1_H1 ;  /* 0x3000000cff117230 */ /* 0x000fe40000004100 */
[----:B------:R-:W-:Y:S02]  /*12c0*/  HADD2.F32 R20, -RZ, R31.H1_H1 ;  /* 0x3000001fff147230 */ /* 0x000fe40000004100 */
[----:B------:R-:W-:Y:S01]  /*12d0*/  FFMA.FTZ R6, R11, R10, R6 ;  /* 0x0000000a0b067223 */ /* 0x000fe20000010006 */
[----:B------:R-:W-:Y:S02]  /*12e0*/  HADD2.F32 R11, -RZ, R38.H0_H0 ;  /* 0x20000026ff0b7230 */ /* 0x000fe40000004100 */
[----:B------:R-:W-:Y:S01]  /*12f0*/  FFMA.FTZ R8, R17, R36, R8 ;  /* 0x0000002411087223 */ /* 0x000fe20000010008 */
[----:B------:R-:W-:Y:S02]  /*1300*/  HADD2.F32 R35, -RZ, R35.H1_H1 ;  /* 0x30000023ff237230 */ /* 0x000fe40000004100 */
[----:B------:R-:W-:-:S02]  /*1310*/  HADD2.F32 R19, -RZ, R14.H0_H0 ;  /* 0x2000000eff137230 */ /* 0x000fc40000004100 */
[----:B------:R-:W-:Y:S02]  /*1320*/  HADD2.F32 R21, -RZ, R14.H1_H1 ;  /* 0x3000000eff157230 */ /* 0x000fe40000004100 */
[----:B------:R-:W-:Y:S01]  /*1330*/  FFMA.FTZ R7, R20, R35, R7 ;  /* 0x0000002314077223 */ /* 0x000fe20000010007 */
[----:B------:R-:W-:Y:S02]  /*1340*/  HADD2.F32 R12, -RZ, R13.H0_H0 ;  /* 0x2000000dff0c7230 */ /* 0x000fe40000004100 */
[----:B------:R-:W-:Y:S01]  /*1350*/  FFMA.FTZ R6, R19, R11, R6 ;  /* 0x0000000b13067223 */ /* 0x000fe20000010006 */
[----:B------:R-:W-:Y:S02]  /*1360*/  HADD2.F32 R10, -RZ, R37.H0_H0 ;  /* 0x20000025ff0a7230 */ /* 0x000fe40000004100 */
[----:B------:R-:W-:Y:S02]  /*1370*/  HADD2.F32 R38, -RZ, R38.H1_H1 ;  /* 0x30000026ff267230 */ /* 0x000fe40000004100 */
[----:B------:R-:W-:-:S02]  /*1380*/  HADD2.F32 R14, -RZ, R13.H1_H1 ;  /* 0x3000000dff0e7230 */ /* 0x000fc40000004100 */
[----:B------:R-:W-:Y:S01]  /*1390*/  FFMA.FTZ R9, R12, R10, R9 ;  /* 0x0000000a0c097223 */ /* 0x000fe20000010009 */
[----:B------:R-:W-:Y:S02]  /*13a0*/  HADD2.F32 R16, -RZ, R15.H0_H0 ;  /* 0x2000000fff107230 */ /* 0x000fe40000004100 */
[----:B------:R-:W-:Y:S01]  /*13b0*/  FFMA.FTZ R21, R21, R38, R8 ;  /* 0x0000002615157223 */ /* 0x000fe20000010008 */
[----:B------:R-:W-:Y:S01]  /*13c0*/  HADD2.F32 R37, -RZ, R37.H1_H1 ;  /* 0x30000025ff257230 */ /* 0x000fe20000004100 */
[----:B------:R-:W-:Y:S01]  /*13d0*/  MOV R10, UR6 ;  /* 0x00000006000a7c02 */ /* 0x000fe20008000f00 */
[----:B------:R-:W-:Y:S02]  /*13e0*/  HADD2.F32 R13, -RZ, R39.H0_H0 ;  /* 0x20000027ff0d7230 */ /* 0x000fe40000004100 */
[----:B------:R-:W-:Y:S01]  /*13f0*/  FADD.FTZ R6, R6, R21 ;  /* 0x0000001506067221 */ /* 0x000fe20000010000 */
[----:B------:R-:W-:Y:S02]  /*1400*/  HADD2.F32 R18, -RZ, R15.H1_H1 ;  /* 0x3000000fff127230 */ /* 0x000fe40000004100 */
[----:B------:R-:W-:Y:S01]  /*1410*/  FFMA.FTZ R7, R14, R37, R7 ;  /* 0x000000250e077223 */ /* 0x000fe20000010007 */
[----:B------:R-:W-:-:S02]  /*1420*/  HADD2.F32 R39, -RZ, R39.H1_H1 ;  /* 0x30000027ff277230 */ /* 0x000fc40000004100 */
[----:B------:R-:W-:Y:S01]  /*1430*/  FFMA.FTZ R9, R16, R13, R9 ;  /* 0x0000000d10097223 */ /* 0x000fe20000010009 */
[----:B------:R-:W-:Y:S01]  /*1440*/  VIMNMX.U32 R10, PT, PT, R10, UR4, PT ;  /* 0x000000040a0a7c48 */ /* 0x000fe2000bfe0000 */
[----:B------:R-:W-:Y:S01]  /*1450*/  UMOV UR4, 0xffffffff ;  /* 0xffffffff00047882 */ /* 0x000fe20000000000 */
[----:B------:R-:W-:Y:S01]  /*1460*/  FFMA.FTZ R7, R18, R39, R7 ;  /* 0x0000002712077223 */ /* 0x000fe20000010007 */
[----:B------:R-:W-:-:S04]  /*1470*/  FADD.FTZ R6, R9, R6 ;  /* 0x0000000609067221 */ /* 0x000fc80000010000 */
[----:B------:R-:W-:Y:S01]  /*1480*/  FADD.FTZ R6, R7, R6 ;  /* 0x0000000607067221 */ /* 0x000fe20000010000 */
[----:B------:R-:W-:Y:S06]  /*1490*/  BRA.DIV UR4, `(.L_x_22509) ;  /* 0x0000003604f47947 */ /* 0x000fec000b800000 */
[----:B------:R0:W1:Y:S02]  /*14a0*/  SHFL.BFLY PT, R7, R6, 0x1, 0x1f ;  /* 0x0c201f0006077f89 */ /* 0x00006400000e0000 */
.L_x_22555:
[----:B------:R-:W-:Y:S02]  /*14b0*/  VIADD R8, R51, 0x1 ;  /* 0x0000000133087836 */ /* 0x000fe40000000000 */
[----:B-1----:R-:W-:Y:S01]  /*14c0*/  FADD.FTZ R7, R6, R7 ;  /* 0x0000000706077221 */ /* 0x002fe20000010000 */
[----:B0-----:R-:W-:Y:S01]  /*14d0*/  @!P1 IADD3 R6, PT, PT, R49, -0x1, RZ ;  /* 0xffffffff31069810 */ /* 0x001fe20007ffe0ff */
[----:B------:R-:W-:Y:S01]  /*14e0*/  VIADD R51, R51, 0x40 ;  /* 0x0000004033337836 */ /* 0x000fe20000000000 */
[----:B------:R-:W-:Y:S02]  /*14f0*/  IADD3 R3, PT, PT, R3, 0x4, RZ ;  /* 0x0000000403037810 */ /* 0x000fe40007ffe0ff */
[----:B------:R-:W-:Y:S02]  /*1500*/  I2FP.F32.S32 R9, R8 ;  /* 0x0000000800097245 */ /* 0x000fe40000201400 */
[----:B------:R-:W-:Y:S02]  /*1510*/  ISETP.GE.OR P2, PT, R6, UR11, P1 ;  /* 0x0000000b06007c0c */ /* 0x000fe40008f46670 */
[----:B------:R-:W-:Y:S01]  /*1520*/  IADD3 R49, PT, PT, R49, 0x40, RZ ;  /* 0x0000004031317810 */ /* 0x000fe20007ffe0ff */
        /* <DEDUP_REMOVED lines=8> */
[----:B------:R-:W-:Y:S02]  /*15b0*/  ISETP.GE.U32.AND P1, PT, R3, R10, PT ;  /* 0x0000000a0300720c */ /* 0x000fe40003f26070 */
[----:B------:R-:W-:Y:S01]  /*15c0*/  IADD3.X R5, PT, PT, RZ, R5, RZ, P0, !PT ;  /* 0x00000005ff057210 */ /* 0x000fe200007fe4ff */
[----:B0-----:R-:W-:-:S10]  /*15d0*/  VIADD R50, R50, 0x100 ;  /* 0x0000010032327836 */ /* 0x001fd40000000000 */
[----:B------:R-:W-:Y:S05]  /*15e0*/  @!P1 BRA `(.L_x_22510) ;  /* 0xfffffff000c09947 */ /* 0x000fea000383ffff */
.L_x_22508:
[----:B------:R-:W-:Y:S05]  /*15f0*/  BSYNC B0 ;  /* 0x0000000000007941 */ /* 0x000fea0003800000 */
.L_x_22507:
[----:B------:R-:W-:Y:S01]  /*1600*/  UIADD3 UR4, UPT, UPT, UR11, 0xf, URZ ;  /* 0x0000000f0b047890 */ /* 0x000fe2000fffe0ff */
[----:B------:R-:W0:Y:S01]  /*1610*/  S2R R35, SR_TID.X ;  /* 0x0000000000237919 */ /* 0x000e220000002100 */
[----:B------:R-:W-:Y:S01]  /*1620*/  MOV R5, UR15 ;  /* 0x0000000f00057c02 */ /* 0x000fe20008000f00 */
[----:B------:R-:W-:-:S03]  /*1630*/  IMAD.U32 R3, RZ, RZ, UR15 ;  /* 0x0000000fff037e24 */ /* 0x000fc6000f8e00ff */
        /* <DEDUP_REMOVED lines=9> */
[----:B0-----:R-:W-:-:S03]  /*16d0*/  LOP3.LUT R33, R35, 0x1f, RZ, 0xc0, !PT ;  /* 0x0000001f23217812 */ /* 0x001fc600078ec0ff */
[----:B------:R-:W-:Y:S01]  /*16e0*/  IMAD.IADD R4, R6, 0x1, -R3 ;  /* 0x0000000106047824 */ /* 0x000fe200078e0a03 */
        /* <DEDUP_REMOVED lines=9> */
.L_x_22561:
[----:B------:R-:W-:Y:S01]  /*1780*/  ISETP.NE.AND P3, PT, R33, RZ, PT ;  /* 0x000000ff2100720c */ /* 0x000fe20003f65270 */
[----:B------:R-:W-:Y:S05]  /*1790*/  WARPSYNC.ALL ;  /* 0x0000000000007948 */ /* 0x000fea0003800000 */
[----:B------:R-:W-:Y:S02]  /*17a0*/  IADD3 R5, PT, PT, R53, 0xc0, RZ ;  /* 0x000000c035057810 */ /* 0x000fe40007ffe0ff */
[----:B-1----:R-:W-:Y:S02]  /*17b0*/  FMNMX.FTZ R10, R7, R10, !PT ;  /* 0x0000000a070a7209 */ /* 0x002fe40007810000 */
[----:B------:R-:W-:-:S04]  /*17c0*/  LEA R5, R0, R5, 0x18 ;  /* 0x0000000500057211 */ /* 0x000fc800078ec0ff */
[----:B0-----:R-:W-:-:S05]  /*17d0*/  LEA R7, R32, R5, 0x2 ;  /* 0x0000000520077211 */ /* 0x001fca00078e10ff */
        /* <DEDUP_REMOVED lines=22> */
[----:B------:R-:W-:Y:S01]  /*1940*/  IMAD.MOV.U32 R11, RZ, RZ, R35 ;  /* 0x000000ffff0b7224 */ /* 0x000fe200078e0023 */
        /* <DEDUP_REMOVED lines=10> */
.L_x_22516:
        /* <DEDUP_REMOVED lines=11> */
.L_x_22515:
[----:B------:R-:W-:Y:S05]  /*1aa0*/  BSYNC.RECONVERGENT B1 ;  /* 0x0000000000017941 */ /* 0x000fea0003800200 */
.L_x_22514:
        /* <DEDUP_REMOVED lines=12> */
.L_x_22519:
        /* <DEDUP_REMOVED lines=100> */
.L_x_22518:
[----:B------:R-:W-:Y:S05]  /*21b0*/  BSYNC.RECONVERGENT B1 ;  /* 0x0000000000017941 */ /* 0x000fea0003800200 */
.L_x_22517:
        /* <DEDUP_REMOVED lines=55> */
.L_x_22521:
[----:B------:R-:W-:Y:S05]  /*2530*/  BSYNC.RECONVERGENT B1 ;  /* 0x0000000000017941 */ /* 0x000fea0003800200 */
.L_x_22520:
        /* <DEDUP_REMOVED lines=26> */
.L_x_22513:
[----:B------:R-:W-:Y:S05]  /*26e0*/  BSYNC.RECONVERGENT B0 ;  /* 0x0000000000007941 */ /* 0x000fea0003800200 */
.L_x_22512:
        /* <DEDUP_REMOVED lines=40> */
.L_x_22526:
[----:B------:R-:W1:Y:S01]  /*2970*/  LDS R13, [R7] ;  /* 0x00000000070d7984 */ /* 0x000e620000000800 */
[----:B------:R-:W-:-:S05]  /*2980*/  VIADD R10, R10, 0x1 ;  /* 0x000000010a0a7836 */ /* 0x000fca0000000000 */
[----:B------:R-:W-:Y:S01]  /*2990*/  ISETP.NE.AND P0, PT, R10, RZ, PT ;  /* 0x000000ff0a00720c */ /* 0x000fe20003f05270 */
[----:B-1----:R-:W-:-:S05]  /*29a0*/  FMUL.FTZ R8, R13, R6 ;  /* 0x000000060d087220 */ /* 0x002fca0000410000 */
[----:B------:R1:W-:Y:S02]  /*29b0*/  STS [R7], R8 ;  /* 0x0000000807007388 */ /* 0x0003e40000000800 */
[----:B-1----:R-:W-:-:S05]  /*29c0*/  IADD3 R7, PT, PT, R7, 0x200, RZ ;  /* 0x0000020007077810 */ /* 0x002fca0007ffe0ff */
[----:B------:R-:W-:Y:S05]  /*29d0*/  @P0 BRA `(.L_x_22526) ;  /* 0xfffffffc00e40947 */ /* 0x000fea000383ffff */
.L_x_22525:
[----:B------:R-:W-:Y:S05]  /*29e0*/  BSYNC.RECONVERGENT B1 ;  /* 0x0000000000017941 */ /* 0x000fea0003800200 */
.L_x_22524:
        /* <DEDUP_REMOVED lines=12> */
.L_x_22529:
        /* <DEDUP_REMOVED lines=52> */
.L_x_22528:
[----:B------:R-:W-:Y:S05]  /*2df0*/  BSYNC.RECONVERGENT B1 ;  /* 0x0000000000017941 */ /* 0x000fea0003800200 */
.L_x_22527:
        /* <DEDUP_REMOVED lines=31> */
.L_x_22531:
[----:B------:R-:W-:Y:S05]  /*2ff0*/  BSYNC.RECONVERGENT B1 ;  /* 0x0000000000017941 */ /* 0x000fea0003800200 */
.L_x_22530:
        /* <DEDUP_REMOVED lines=14> */
.L_x_22523:
[----:B------:R-:W-:Y:S05]  /*30e0*/  BSYNC.RECONVERGENT B0 ;  /* 0x0000000000007941 */ /* 0x000fea0003800200 */
.L_x_22522:
        /* <DEDUP_REMOVED lines=18> */
[----:B-12---:R-:W-:Y:S01]  /*3210*/  MOV R6, UR6 ;  /* 0x0000000600067c02 */ /* 0x006fe20008000f00 */
[----:B------:R-:W-:-:S02]  /*3220*/  UIADD3.X UR5, UPT, UPT, UR9, UR5, URZ, UP1, !UPT ;  /* 0x0000000509057290 */ /* 0x000fc40008ffe4ff */
[----:B------:R-:W-:Y:S02]  /*3230*/  IMAD.U32 R10, RZ, RZ, UR4 ;  /* 0x00000004ff0a7e24 */ /* 0x000fe4000f8e00ff */
[----:B------:R-:W-:Y:S02]  /*3240*/  MOV R7, UR7 ;  /* 0x0000000700077c02 */ /* 0x000fe40008000f00 */
[----:B------:R-:W-:-:S03]  /*3250*/  MOV R11, UR5 ;  /* 0x00000005000b7c02 */ /* 0x000fc60008000f00 */
[----:B------:R0:W-:Y:S04]  /*3260*/  STG.E desc[UR12][R6.64], R5 ;  /* 0x0000000506007986 */ /* 0x0001e8000c10190c */
[----:B------:R0:W-:Y:S02]  /*3270*/  STG.E desc[UR12][R10.64], R9 ;  /* 0x000000090a007986 */ /* 0x0001e4000c10190c */
.L_x_22533:
[----:B---34-:R-:W-:Y:S05]  /*3280*/  BSYNC.RECONVERGENT B0 ;  /* 0x0000000000007941 */ /* 0x018fea0003800200 */
.L_x_22532:
[----:B------:R-:W-:Y:S01]  /*3290*/  ISETP.GE.U32.AND P0, PT, R13, R34, PT ;  /* 0x000000220d00720c */ /* 0x000fe20003f06070 */
[----:B------:R-:W-:Y:S01]  /*32a0*/  BSSY.RECONVERGENT B0, `(.L_x_22534) ;  /* 0x0000137000007945 */ /* 0x000fe20003800200 */
[----:B------:R-:W-:Y:S02]  /*32b0*/  CS2R R40, SRZ ;  /* 0x0000000000287805 */ /* 0x000fe4000001ff00 */
[----:B------:R-:W-:Y:S02]  /*32c0*/  CS2R R38, SRZ ;  /* 0x0000000000267805 */ /* 0x000fe4000001ff00 */
[----:B------:R-:W-:-:S07]  /*32d0*/  CS2R R36, SRZ ;  /* 0x0000000000247805 */ /* 0x000fce000001ff00 */
[----:B------:R-:W-:Y:S05]  /*32e0*/  @P0 BRA `(.L_x_22535) ;  /* 0x0000001000c80947 */ /* 0x000fea0003800000 */
[----:B------:R-:W3:Y:S01]  /*32f0*/  LDCU UR4, c[0x0][0x3c8] ;  /* 0x00007900ff0477ac */ /* 0x000ee20008000800 */
[----:B0-2---:R-:W-:Y:S01]  /*3300*/  IMAD.WIDE.U32 R4, R13, 0x4, RZ ;  /* 0x000000040d047825 */ /* 0x005fe200078e00ff */
[----:B-1----:R-:W-:Y:S02]  /*3310*/  SHF.L.U32 R6, R35, 0x5, RZ ;  /* 0x0000000523067819 */ /* 0x002fe400000006ff */
[----:B------:R-:W-:Y:S01]  /*3320*/  CS2R R40, SRZ ;  /* 0x0000000000287805 */ /* 0x000fe2000001ff00 */
[----:B------:R-:W0:Y:S01]  /*3330*/  LDCU.64 UR6, c[0x0][0x3b8] ;  /* 0x00007700ff0677ac */ /* 0x000e220008000a00 */
[----:B------:R-:W-:Y:S01]  /*3340*/  IADD3 R53, PT, PT, R53, 0xe0, RZ ;  /* 0x000000e035357810 */ /* 0x000fe20007ffe0ff */
[----:B------:R-:W-:Y:S01]  /*3350*/  IMAD.SHL.U32 R49, R35, 0x8, RZ ;  /* 0x0000000823317824 */ /* 0x000fe200078e00ff */
[----:B------:R-:W-:Y:S01]  /*3360*/  CS2R R38, SRZ ;  /* 0x0000000000267805 */ /* 0x000fe2000001ff00 */
[----:B------:R-:W-:Y:S01]  /*3370*/  IMAD.IADD R44, R13, 0x1, -R44 ;  /* 0x000000010d2c7824 */ /* 0x000fe200078e0a2c */
[----:B------:R-:W-:-:S02]  /*3380*/  LEA R46, R0, R53, 0x18 ;  /* 0x00000035002e7211 */ /* 0x000fc400078ec0ff */
[----:B------:R-:W-:Y:S02]  /*3390*/  CS2R R36, SRZ ;  /* 0x0000000000247805 */ /* 0x000fe4000001ff00 */
[----:B------:R-:W-:Y:S02]  /*33a0*/  LEA R0, R32, R3, 0x4 ;  /* 0x0000000320007211 */ /* 0x000fe400078e20ff */
[C---:B------:R-:W-:Y:S02]  /*33b0*/  LOP3.LUT R47, R49.reuse, 0x8, RZ, 0xc0, !PT ;  /* 0x00000008312f7812 */ /* 0x040fe400078ec0ff */
[----:B------:R-:W-:Y:S02]  /*33c0*/  LOP3.LUT R49, R49, 0xf8, RZ, 0xc0, !PT ;  /* 0x000000f831317812 */ /* 0x000fe400078ec0ff */
[----:B------:R-:W-:Y:S01]  /*33d0*/  IADD3 R47, PT, PT, R0, 0x3, R47 ;  /* 0x00000003002f7810 */ /* 0x000fe20007ffe02f */
[----:B---3--:R-:W-:Y:S01]  /*33e0*/  UIMAD UR4, UR14, UR4, URZ ;  /* 0x000000040e0472a4 */ /* 0x008fe2000f8e02ff */
[----:B------:R-:W-:-:S05]  /*33f0*/  IADD3 R0, PT, PT, R13, 0x1, RZ ;  /* 0x000000010d007810 */ /* 0x000fca0007ffe0ff */
[----:B------:R-:W-:-:S04]  /*3400*/  IMAD.U32 R7, RZ, RZ, UR4 ;  /* 0x00000004ff077e24 */ /* 0x000fc8000f8e00ff */
[----:B------:R-:W-:Y:S01]  /*3410*/  IMAD.WIDE R4, R7, 0x4, R4 ;  /* 0x0000000407047825 */ /* 0x000fe200078e0204 */
[----:B------:R-:W1:Y:S01]  /*3420*/  LDCU UR4, c[0x0][0x3e0] ;  /* 0x00007c00ff0477ac */ /* 0x000e620008000800 */
[----:B------:R-:W-:Y:S02]  /*3430*/  LOP3.LUT R7, R6, 0x20, RZ, 0xe2, !PT ;  /* 0x0000002006077812 */ /* 0x000fe400078ee2ff */
[----:B0-----:R-:W-:Y:S02]  /*3440*/  IADD3 R48, P0, PT, R4, UR6, RZ ;  /* 0x0000000604307c10 */ /* 0x001fe4000ff1e0ff */
[----:B------:R-:W-:Y:S02]  /*3450*/  LEA R7, R32, R7, 0x6 ;  /* 0x0000000720077211 */ /* 0x000fe400078e30ff */
[----:B------:R-:W-:Y:S02]  /*3460*/  IADD3.X R45, PT, PT, R5, UR7, RZ, P0, !PT ;  /* 0x00000007052d7c10 */ /* 0x000fe400087fe4ff */
[----:B------:R-:W-:Y:S01]  /*3470*/  IADD3 R46, PT, PT, R7, 0x10, R46 ;  /* 0x00000010072e7810 */ /* 0x000fe20007ffe02e */
[----:B-1----:R-:W-:-:S05]  /*3480*/  IMAD R2, R2, UR4, RZ ;  /* 0x0000000402027c24 */ /* 0x002fca000f8e02ff */
[----:B------:R-:W-:-:S07]  /*3490*/  SHF.R.S32.HI R3, RZ, 0x1f, R2 ;  /* 0x0000001fff037819 */ /* 0x000fce0000011402 */
.L_x_22548:
[----:B------:R-:W-:Y:S01]  /*34a0*/  MOV R24, R48 ;  /* 0x0000003000187202 */ /* 0x000fe20000000f00 */
[----:B------:R-:W-:Y:S01]  /*34b0*/  IMAD.MOV.U32 R25, RZ, RZ, R45 ;  /* 0x000000ffff197224 */ /* 0x000fe200078e002d */
[----:B------:R-:W0:Y:S04]  /*34c0*/  LDS.128 R28, [R46+-0x10] ;  /* 0xfffff0002e1c7984 */ /* 0x000e280000000c00 */
[----:B------:R-:W2:Y:S01]  /*34d0*/  LDG.E.CONSTANT R5, desc[UR12][R24.64] ;  /* 0x0000000c18057981 */ /* 0x000ea2000c1e9900 */
[----:B------:R-:W-:Y:S01]  /*34e0*/  BSSY.RECONVERGENT B1, `(.L_x_22536) ;  /* 0x000002f000017945 */ /* 0x000fe20003800200 */
[----:B------:R-:W-:Y:S02]  /*34f0*/  IADD3 R50, PT, PT, R47, -0x3, RZ ;  /* 0xfffffffd2f327810 */ /* 0x000fe40007ffe0ff */
[----:B0-----:R-:W-:Y:S01]  /*3500*/  F2FP.F16.F32.PACK_AB R51, R31, R30 ;  /* 0x0000001e1f33723e */ /* 0x001fe200000000ff */
[----:B--2---:R-:W-:-:S03]  /*3510*/  IMAD.WIDE R4, R5, UR19, R2 ;  /* 0x0000001305047c25 */ /* 0x004fc6000f8e0202 */
[----:B------:R-:W-:-:S04]  /*3520*/  IADD3 R4, P0, PT, R49, R4, RZ ;  /* 0x0000000431047210 */ /* 0x000fc80007f1e0ff */
[----:B------:R-:W-:Y:S02]  /*3530*/  IADD3.X R5, PT, PT, RZ, R5, RZ, P0, !PT ;  /* 0x00000005ff057210 */ /* 0x000fe400007fe4ff */
[----:B------:R-:W-:-:S04]  /*3540*/  LEA R42, P0, R4, UR20, 0x1 ;  /* 0x00000014042a7c11 */ /* 0x000fc8000f8008ff */
[----:B------:R-:W-:Y:S02]  /*3550*/  LEA.HI.X R43, R4, UR21, R5, 0x1, P0 ;  /* 0x00000015042b7c11 */ /* 0x000fe400080f0c05 */
[----:B------:R-:W-:-:S03]  /*3560*/  ISETP.NE.AND P0, PT, R44, -0x1, PT ;  /* 0xffffffff2c00780c */ /* 0x000fc60003f05270 */
[----:B-----5:R-:W5:Y:S04]  /*3570*/  LDG.E.128.CONSTANT R4, desc[UR12][R42.64+0x200] ;  /* 0x0002000c2a047981 */ /* 0x020f68000c1e9d00 */
[----:B------:R-:W5:Y:S04]  /*3580*/  LDG.E.128.CONSTANT R8, desc[UR12][R42.64+0x400] ;  /* 0x0004000c2a087981 */ /* 0x000f68000c1e9d00 */
[----:B------:R-:W5:Y:S04]  /*3590*/  LDG.E.128.CONSTANT R12, desc[UR12][R42.64+0x600] ;  /* 0x0006000c2a0c7981 */ /* 0x000f68000c1e9d00 */
[----:B------:R-:W5:Y:S04]  /*35a0*/  LDG.E.128.CONSTANT R16, desc[UR12][R42.64+0x800] ;  /* 0x0008000c2a107981 */ /* 0x000f68000c1e9d00 */
[----:B------:R-:W5:Y:S04]  /*35b0*/  LDG.E.128.CONSTANT R20, desc[UR12][R42.64+0xa00] ;  /* 0x000a000c2a147981 */ /* 0x000f68000c1e9d00 */
[----:B------:R0:W5:Y:S02]  /*35c0*/  LDG.E.128.CONSTANT R24, desc[UR12][R42.64] ;  /* 0x0000000c2a187981 */ /* 0x000164000c1e9d00 */
[----:B0-----:R-:W-:Y:S01]  /*35d0*/  F2FP.F16.F32.PACK_AB R43, R29, R28 ;  /* 0x0000001c1d2b723e */ /* 0x001fe200000000ff */
[----:B------:R-:W-:Y:S06]  /*35e0*/  @P0 BRA `(.L_x_22537) ;  /* 0x0000000000780947 */ /* 0x000fec0003800000 */
        /* <DEDUP_REMOVED lines=30> */
.L_x_22537:
[----:B------:R-:W-:Y:S05]  /*37d0*/  BSYNC.RECONVERGENT B1 ;  /* 0x0000000000017941 */ /* 0x000fea0003800200 */
.L_x_22536:
[----:B------:R-:W0:Y:S01]  /*37e0*/  LDS.128 R28, [R46] ;  /* 0x000000002e1c7984 */ /* 0x000e220000000c00 */
[----:B------:R-:W-:Y:S01]  /*37f0*/  IMAD.MOV.U32 R42, RZ, RZ, R51 ;  /* 0x000000ffff2a7224 */ /* 0x000fe200078e0033 */
[----:B------:R-:W-:Y:S04]  /*3800*/  BSSY.RECONVERGENT B1, `(.L_x_22538) ;  /* 0x0000026000017945 */ /* 0x000fe80003800200 */
[----:B-----5:R-:W-:-:S04]  /*3810*/  HMUL2 R25, R42, R25 ;  /* 0x000000192a197232 */ /* 0x020fc80000000000 */
[----:B------:R-:W-:Y:S01]  /*3820*/  HFMA2 R24, R43, R24, R25 ;  /* 0x000000182b187231 */ /* 0x000fe20000000019 */
[----:B0-----:R-:W-:Y:S02]  /*3830*/  F2FP.F16.F32.PACK_AB R28, R29, R28 ;  /* 0x0000001c1d1c723e */ /* 0x001fe400000000ff */
[----:B------:R-:W-:Y:S02]  /*3840*/  F2FP.F16.F32.PACK_AB R30, R31, R30 ;  /* 0x0000001e1f1e723e */ /* 0x000fe400000000ff */
[----:B------:R-:W-:-:S05]  /*3850*/  MOV R25, R28 ;  /* 0x0000001c00197202 */ /* 0x000fca0000000f00 */
[----:B------:R-:W-:Y:S01]  /*3860*/  HFMA2 R26, R25, R26, R24 ;  /* 0x0000001a191a7231 */ /* 0x000fe20000000018 */
[----:B------:R-:W-:Y:S06]  /*3870*/  @P0 BRA `(.L_x_22539) ;  /* 0x0000000000780947 */ /* 0x000fec0003800000 */
[C---:B------:R-:W-:Y:S01]  /*3880*/  VIADD R28, R47.reuse, 0x1 ;  /* 0x000000012f1c7836 */ /* 0x040fe20000000000 */
[----:B------:R-:W-:Y:S02]  /*3890*/  IADD3 R24, PT, PT, R47, -0x1, RZ ;  /* 0xffffffff2f187810 */ /* 0x000fe40007ffe0ff */
[----:B------:R-:W-:Y:S02]  /*38a0*/  PRMT R29, R5, 0x7632, R29 ;  /* 0x00007632051d7816 */ /* 0x000fe4000000001d */
[----:B------:R-:W-:Y:S02]  /*38b0*/  ISETP.GE.AND P1, PT, R28, UR11, PT ;  /* 0x0000000b1c007c0c */ /* 0x000fe4000bf26270 */
[C---:B------:R-:W-:Y:S02]  /*38c0*/  IADD3 R28, PT, PT, R47.reuse, 0x3, RZ ;  /* 0x000000032f1c7810 */ /* 0x040fe40007ffe0ff */
[----:B------:R-:W-:Y:S02]  /*38d0*/  ISETP.GE.AND P6, PT, R24, UR11, PT ;  /* 0x0000000b18007c0c */ /* 0x000fe4000bfc6270 */
[----:B------:R-:W-:-:S02]  /*38e0*/  IADD3 R24, PT, PT, R47, 0x2, RZ ;  /* 0x000000022f187810 */ /* 0x000fc40007ffe0ff */
[----:B------:R-:W-:Y:S01]  /*38f0*/  ISETP.GE.AND P3, PT, R28, UR11, PT ;  /* 0x0000000b1c007c0c */ /* 0x000fe2000bf66270 */
[C---:B------:R-:W-:Y:S01]  /*3900*/  VIADD R28, R47.reuse, 0x4 ;  /* 0x000000042f1c7836 */ /* 0x040fe20000000000 */
[----:B------:R-:W-:Y:S02]  /*3910*/  ISETP.GE.AND P2, PT, R24, UR11, PT ;  /* 0x0000000b18007c0c */ /* 0x000fe4000bf46270 */
[----:B------:R-:W-:Y:S02]  /*3920*/  IADD3 R24, PT, PT, R47, -0x2, RZ ;  /* 0xfffffffe2f187810 */ /* 0x000fe40007ffe0ff */
[----:B------:R-:W-:Y:S02]  /*3930*/  ISETP.GE.AND P4, PT, R28, UR11, PT ;  /* 0x0000000b1c007c0c */ /* 0x000fe4000bf86270 */
[C---:B------:R-:W-:Y:S02]  /*3940*/  PRMT R28, R6.reuse, 0x7632, R28 ;  /* 0x00007632061c7816 */ /* 0x040fe4000000001c */
        /* <DEDUP_REMOVED lines=17> */
.L_x_22539:
[----:B------:R-:W-:Y:S05]  /*3a60*/  BSYNC.RECONVERGENT B1 ;  /* 0x0000000000017941 */ /* 0x000fea0003800200 */
.L_x_22538:
[----:B------:R-:W-:Y:S01]  /*3a70*/  HMUL2 R5, R42, R5 ;  /* 0x000000052a057232 */ /* 0x000fe20000000000 */
[----:B------:R-:W-:Y:S01]  /*3a80*/  BSSY.RECONVERGENT B1, `(.L_x_22540) ;  /* 0x0000022000017945 */ /* 0x000fe20003800200 */
[----:B------:R-:W-:Y:S02]  /*3a90*/  HFMA2 R26, R30, R27, R26 ;  /* 0x0000001b1e1a7231 */ /* 0x000fe4000000001a */
[----:B------:R-:W-:Y:S01]  /*3aa0*/  HFMA2 R4, R43, R4, R5 ;  /* 0x000000042b047231 */ /* 0x000fe20000000005 */
[----:B------:R-:W-:Y:S06]  /*3ab0*/  @P0 BRA `(.L_x_22541) ;  /* 0x0000000000780947 */ /* 0x000fec0003800000 */
[C---:B------:R-:W-:Y:S01]  /*3ac0*/  VIADD R24, R47.reuse, 0x1 ;  /* 0x000000012f187836 */ /* 0x040fe20000000000 */
[C---:B------:R-:W-:Y:S02]  /*3ad0*/  IADD3 R27, PT, PT, R47.reuse, 0x2, RZ ;  /* 0x000000022f1b7810 */ /* 0x040fe40007ffe0ff */
[C---:B------:R-:W-:Y:S02]  /*3ae0*/  IADD3 R5, PT, PT, R47.reuse, -0x1, RZ ;  /* 0xffffffff2f057810 */ /* 0x040fe40007ffe0ff */
[----:B------:R-:W-:Y:S01]  /*3af0*/  ISETP.GE.AND P1, PT, R24, UR11, PT ;  /* 0x0000000b18007c0c */ /* 0x000fe2000bf26270 */
[----:B------:R-:W-:Y:S01]  /*3b00*/  VIADD R24, R47, 0x4 ;  /* 0x000000042f187836 */ /* 0x000fe20000000000 */
[----:B------:R-:W-:Y:S02]  /*3b10*/  ISETP.GE.AND P2, PT, R27, UR11, PT ;  /* 0x0000000b1b007c0c */ /* 0x000fe4000bf46270 */
[----:B------:R-:W-:Y:S02]  /*3b20*/  IADD3 R27, PT, PT, R47, 0x3, RZ ;  /* 0x000000032f1b7810 */ /* 0x000fe40007ffe0ff */
[----:B------:R-:W-:-:S02]  /*3b30*/  ISETP.GE.AND P6, PT, R5, UR11, PT ;  /* 0x0000000b05007c0c */ /* 0x000fc4000bfc6270 */
[----:B------:R-:W-:Y:S02]  /*3b40*/  IADD3 R5, PT, PT, R47, -0x2, RZ ;  /* 0xfffffffe2f057810 */ /* 0x000fe40007ffe0ff */
[----:B------:R-:W-:Y:S02]  /*3b50*/  ISETP.GE.AND P3, PT, R27, UR11, PT ;  /* 0x0000000b1b007c0c */ /* 0x000fe4000bf66270 */
[----:B------:R-:W-:Y:S02]  /*3b60*/  ISETP.GE.AND P4, PT, R24, UR11, PT ;  /* 0x0000000b18007c0c */ /* 0x000fe4000bf86270 */
[----:B------:R-:W-:Y:S02]  /*3b70*/  PRMT R24, R9, 0x7632, R24 ;  /* 0x0000763209187816 */ /* 0x000fe40000000018 */
        /* <DEDUP_REMOVED lines=18> */
.L_x_22541:
[----:B------:R-:W-:Y:S05]  /*3ca0*/  BSYNC.RECONVERGENT B1 ;  /* 0x0000000000017941 */ /* 0x000fea0003800200 */
.L_x_22540:
[----:B------:R-:W-:Y:S01]  /*3cb0*/  BSSY.RECONVERGENT B1, `(.L_x_22542) ;  /* 0x0000021000017945 */ /* 0x000fe20003800200 */
[----:B------:R-:W-:-:S03]  /*3cc0*/  HMUL2 R9, R42, R9 ;  /* 0x000000092a097232 */ /* 0x000fc60000000000 */
[----:B------:R-:W-:Y:S05]  /*3cd0*/  @P0 BRA `(.L_x_22543) ;  /* 0x0000000000780947 */ /* 0x000fea0003800000 */
        /* <DEDUP_REMOVED lines=30> */
.L_x_22543:
[----:B------:R-:W-:Y:S05]  /*3ec0*/  BSYNC.RECONVERGENT B1 ;  /* 0x0000000000017941 */ /* 0x000fea0003800200 */
.L_x_22542:
[----:B------:R-:W-:Y:S01]  /*3ed0*/  BSSY.RECONVERGENT B1, `(.L_x_22544) ;  /* 0x0000021000017945 */ /* 0x000fe20003800200 */
[----:B------:R-:W-:-:S03]  /*3ee0*/  HFMA2 R13, R42, R13, -RZ ;  /* 0x0000000d2a0d7231 */ /* 0x000fc600001000ff */
        /* <DEDUP_REMOVED lines=31> */
.L_x_22545:
[----:B------:R-:W-:Y:S05]  /*40e0*/  BSYNC.RECONVERGENT B1 ;  /* 0x0000000000017941 */ /* 0x000fea0003800200 */
.L_x_22544:
        /* <DEDUP_REMOVED lines=17> */
[--C-:B------:R-:W-:Y:S02]  /*4200*/  HADD2.F32 R5, -RZ, R6.reuse.H0_H0 ;  /* 0x20000006ff057230 */ /* 0x100fe40000004100 */
[--C-:B------:R-:W-:Y:S02]  /*4210*/  HADD2.F32 R7, -RZ, R9.reuse.H0_H0 ;  /* 0x20000009ff077230 */ /* 0x100fe40000004100 */
[----:B------:R-:W-:Y:S02]  /*4220*/  HADD2.F32 R8, -RZ, R9.H1_H1 ;  /* 0x30000009ff087230 */ /* 0x000fe40000004100 */
[----:B------:R-:W-:-:S02]  /*4230*/  HADD2.F32 R6, -RZ, R6.H1_H1 ;  /* 0x30000006ff067230 */ /* 0x000fc40000004100 */
[--C-:B------:R-:W-:Y:S02]  /*4240*/  HADD2.F32 R9, -RZ, R13.reuse.H0_H0 ;  /* 0x2000000dff097230 */ /* 0x100fe40000004100 */
[----:B------:R-:W-:Y:S01]  /*4250*/  FADD.FTZ R8, R7, R8 ;  /* 0x0000000807087221 */ /* 0x000fe20000010000 */
[----:B------:R-:W-:Y:S02]  /*4260*/  HADD2.F32 R10, -RZ, R13.H1_H1 ;  /* 0x3000000dff0a7230 */ /* 0x000fe40000004100 */
[----:B------:R-:W-:Y:S01]  /*4270*/  FADD.FTZ R5, R5, R6 ;  /* 0x0000000605057221 */ /* 0x000fe20000010000 */
[--C-:B------:R-:W-:Y:S02]  /*4280*/  HADD2.F32 R11, -RZ, R17.reuse.H0_H0 ;  /* 0x20000011ff0b7230 */ /* 0x100fe40000004100 */
[----:B------:R-:W-:Y:S01]  /*4290*/  FADD.FTZ R39, R8, R39 ;  /* 0x0000002708277221 */ /* 0x000fe20000010000 */
[----:B------:R-:W-:Y:S02]  /*42a0*/  HADD2.F32 R12, -RZ, R17.H1_H1 ;  /* 0x30000011ff0c7230 */ /* 0x000fe40000004100 */
        /* <DEDUP_REMOVED lines=8> */
[----:B------:R-:W-:Y:S01]  /*4330*/  ISETP.GE.AND P6, PT, R50, UR11, PT ;  /* 0x0000000b32007c0c */ /* 0x000fe2000bfc6270 */
[C---:B------:R-:W-:Y:S01]  /*4340*/  VIADD R7, R47.reuse, 0x3 ;  /* 0x000000032f077836 */ /* 0x040fe20000000000 */
[----:B------:R-:W-:Y:S02]  /*4350*/  ISETP.GE.AND P2, PT, R4, UR11, PT ;  /* 0x0000000b04007c0c */ /* 0x000fe4000bf46270 */
[----:B------:R-:W-:Y:S02]  /*4360*/  IADD3 R4, PT, PT, R47, 0x4, RZ ;  /* 0x000000042f047810 */ /* 0x000fe40007ffe0ff */
[----:B------:R-:W-:Y:S02]  /*4370*/  ISETP.GE.AND P5, PT, R5, UR11, PT ;  /* 0x0000000b05007c0c */ /* 0x000fe4000bfa6270 */
        /* <DEDUP_REMOVED lines=23> */
.L_x_22547:
[----:B------:R-:W-:Y:S05]  /*44f0*/  BSYNC.RECONVERGENT B1 ;  /* 0x0000000000017941 */ /* 0x000fea0003800200 */
.L_x_22546:
[----:B------:R-:W-:Y:S01]  /*4500*/  HMUL2 R10, R42, R21 ;  /* 0x000000152a0a7232 */ /* 0x000fe20000000000 */
[----:B------:R-:W-:Y:S01]  /*4510*/  IADD3 R5, PT, PT, R0, 0x3, RZ ;  /* 0x0000000300057810 */ /* 0x000fe20007ffe0ff */
[----:B------:R-:W-:Y:S01]  /*4520*/  VIADD R44, R44, 0x4 ;  /* 0x000000042c2c7836 */ /* 0x000fe20000000000 */
[----:B------:R-:W-:Y:S01]  /*4530*/  IADD3 R48, P1, PT, R48, 0x10, RZ ;  /* 0x0000001030307810 */ /* 0x000fe20007f3e0ff */
[----:B------:R-:W-:Y:S01]  /*4540*/  HFMA2 R11, R43, R20, R10 ;  /* 0x000000142b0b7231 */ /* 0x000fe2000000000a */
[----:B------:R-:W-:Y:S01]  /*4550*/  ISETP.GE.U32.AND P0, PT, R5, R34, PT ;  /* 0x000000220500720c */ /* 0x000fe20003f06070 */
[----:B------:R-:W-:Y:S01]  /*4560*/  VIADD R46, R46, 0x100 ;  /* 0x000001002e2e7836 */ /* 0x000fe20000000000 */
[----:B------:R-:W-:Y:S02]  /*4570*/  IADD3 R0, PT, PT, R0, 0x4, RZ ;  /* 0x0000000400007810 */ /* 0x000fe40007ffe0ff */
[----:B------:R-:W-:Y:S01]  /*4580*/  IADD3 R47, PT, PT, R47, 0x40, RZ ;  /* 0x000000402f2f7810 */ /* 0x000fe20007ffe0ff */
[----:B------:R-:W-:Y:S01]  /*4590*/  HFMA2 R15, R25, R22, R11 ;  /* 0x00000016190f7231 */ /* 0x000fe2000000000b */
[----:B------:R-:W-:-:S03]  /*45a0*/  IADD3.X R45, PT, PT, RZ, R45, RZ, P1, !PT ;  /* 0x0000002dff2d7210 */ /* 0x000fc60000ffe4ff */
[----:B------:R-:W-:-:S05]  /*45b0*/  HFMA2 R15, R30, R23, R15 ;  /* 0x000000171e0f7231 */ /* 0x000fca000000000f */
[--C-:B------:R-:W-:Y:S02]  /*45c0*/  HADD2.F32 R4, -RZ, R15.reuse.H0_H0 ;  /* 0x2000000fff047230 */ /* 0x100fe40000004100 */
[----:B------:R-:W-:-:S05]  /*45d0*/  HADD2.F32 R15, -RZ, R15.H1_H1 ;  /* 0x3000000fff0f7230 */ /* 0x000fca0000004100 */
[----:B------:R-:W-:-:S04]  /*45e0*/  FADD.FTZ R15, R4, R15 ;  /* 0x0000000f040f7221 */ /* 0x000fc80000010000 */
[----:B------:R-:W-:Y:S01]  /*45f0*/  FADD.FTZ R36, R15, R36 ;  /* 0x000000240f247221 */ /* 0x000fe20000010000 */
[----:B------:R-:W-:Y:S06]  /*4600*/  @!P0 BRA `(.L_x_22548) ;  /* 0xffffffec00a48947 */ /* 0x000fec000383ffff */
.L_x_22535:
[----:B------:R-:W-:Y:S05]  /*4610*/  BSYNC.RECONVERGENT B0 ;  /* 0x0000000000007941 */ /* 0x000fea0003800200 */
.L_x_22534:
[----:B------:R-:W3:Y:S01]  /*4620*/  S2UR UR5, SR_CgaCtaId ;  /* 0x00000000000579c3 */ /* 0x000ee20000008800 */
[----:B------:R-:W4:Y:S01]  /*4630*/  SHFL.BFLY PT, R0, R41, 0x1, 0x1f ;  /* 0x0c201f0029007f89 */ /* 0x000f2200000e0000 */
[C---:B012---:R-:W-:Y:S01]  /*4640*/  LOP3.LUT R6, R35.reuse, 0x1, RZ, 0xc0, !PT ;  /* 0x0000000123067812 */ /* 0x047fe200078ec0ff */
[----:B------:R-:W-:Y:S01]  /*4650*/  UMOV UR4, 0x400 ;  /* 0x0000040000047882 */ /* 0x000fe20000000000 */
[----:B------:R-:W-:Y:S01]  /*4660*/  SHF.R.U32.HI R33, RZ, 0x1, R33 ;  /* 0x00000001ff217819 */ /* 0x000fe20000011621 */
[----:B------:R-:W0:Y:S01]  /*4670*/  SHFL.BFLY PT, R3, R40, 0x1, 0x1f ;  /* 0x0c201f0028037f89 */ /* 0x000e2200000e0000 */
[----:B------:R-:W-:Y:S01]  /*4680*/  ISETP.NE.AND P5, PT, R6, RZ, PT ;  /* 0x000000ff0600720c */ /* 0x000fe20003fa5270 */
[----:B------:R-:W-:Y:S01]  /*4690*/  UIADD3 UR4, UPT, UPT, UR4, 0xe0, URZ ;  /* 0x000000e004047890 */ /* 0x000fe2000fffe0ff */
[C---:B------:R-:W-:Y:S01]  /*46a0*/  LOP3.LUT R6, R35.reuse, 0x3c0, RZ, 0xc0, !PT ;  /* 0x000003c023067812 */ /* 0x040fe200078ec0ff */
[----:B------:R-:W1:Y:S01]  /*46b0*/  SHFL.BFLY PT, R2, R39, 0x1, 0x1f ;  /* 0x0c201f0027027f89 */ /* 0x000e6200000e0000 */
[C---:B------:R-:W-:Y:S01]  /*46c0*/  LOP3.LUT P0, RZ, R35.reuse, 0x3c1, RZ, 0xc0, !PT ;  /* 0x000003c123ff7812 */ /* 0x040fe2000780c0ff */
[----:B------:R-:W-:Y:S01]  /*46d0*/  IMAD R33, R32, 0x60, R33 ;  /* 0x0000006020217824 */ /* 0x000fe200078e0221 */
[----:B------:R-:W-:Y:S01]  /*46e0*/  ISETP.NE.OR P4, PT, R6, 0x40, P5 ;  /* 0x000000400600780c */ /* 0x000fe20002f85670 */
[----:B------:R-:W2:Y:S01]  /*46f0*/  SHFL.BFLY PT, R5, R38, 0x1, 0x1f ;  /* 0x0c201f0026057f89 */ /* 0x000ea200000e0000 */
[----:B------:R-:W-:Y:S01]  /*4700*/  BSSY.RECONVERGENT B0, `(.L_x_22549) ;  /* 0x0000024000007945 */ /* 0x000fe20003800200 */
[----:B------:R-:W-:-:S02]  /*4710*/  LOP3.LUT P1, RZ, R35, 0x3e1, RZ, 0xc0, !PT ;  /* 0x000003e123ff7812 */ /* 0x000fc4000782c0ff */
[----:B------:R-:W2:Y:S01]  /*4720*/  SHFL.BFLY PT, R4, R37, 0x1, 0x1f ;  /* 0x0c201f0025047f89 */ /* 0x000ea200000e0000 */
[----:B------:R-:W-:-:S03]  /*4730*/  ISETP.GT.U32.AND P2, PT, R35, 0x1f, PT ;  /* 0x0000001f2300780c */ /* 0x000fc60003f44070 */
[----:B------:R-:W2:Y:S01]  /*4740*/  SHFL.BFLY PT, R7, R36, 0x1, 0x1f ;  /* 0x0c201f0024077f89 */ /* 0x000ea200000e0000 */
[----:B---3--:R-:W-:Y:S01]  /*4750*/  ULEA UR4, UR5, UR4, 0x18 ;  /* 0x0000000405047291 */ /* 0x008fe2000f8ec0ff */
[----:B------:R-:W-:Y:S01]  /*4760*/  BAR.SYNC.DEFER_BLOCKING 0x0 ;  /* 0x0000000000007b1d */ /* 0x000fe20000010000 */
[----:B----4-:R-:W-:Y:S01]  /*4770*/  FADD.FTZ R0, R0, R41 ;  /* 0x0000002900007221 */ /* 0x010fe20000010000 */
[----:B0-----:R-:W-:-:S03]  /*4780*/  FADD.FTZ R3, R3, R40 ;  /* 0x0000002803037221 */ /* 0x001fc60000010000 */
[----:B------:R-:W-:Y:S01]  /*4790*/  LEA R33, R33, UR4, 0x2 ;  /* 0x0000000421217c11 */ /* 0x000fe2000f8e10ff */
[----:B-1----:R-:W-:Y:S01]  /*47a0*/  FADD.FTZ R39, R2, R39 ;  /* 0x0000002702277221 */ /* 0x002fe20000010000 */
[----:B------:R-:W-:Y:S01]  /*47b0*/  LOP3.LUT R2, R35, 0x3e0, RZ, 0xc0, !PT ;  /* 0x000003e023027812 */ /* 0x000fe200078ec0ff */
[----:B--2---:R-:W-:-:S03]  /*47c0*/  FADD.FTZ R38, R5, R38 ;  /* 0x0000002605267221 */ /* 0x004fc60000010000 */
[----:B------:R-:W-:Y:S01]  /*47d0*/  ISETP.NE.OR P3, PT, R2, 0x20, P5 ;  /* 0x000000200200780c */ /* 0x000fe20002f65670 */
[----:B------:R-:W-:Y:S01]  /*47e0*/  FADD.FTZ R4, R4, R37 ;  /* 0x0000002504047221 */ /* 0x000fe20000010000 */
        /* <DEDUP_REMOVED lines=21> */
.L_x_22550:
[----:B------:R-:W-:Y:S05]  /*4940*/  BSYNC.RECONVERGENT B0 ;  /* 0x0000000000007941 */ /* 0x000fea0003800200 */
.L_x_22549:
        /* <DEDUP_REMOVED lines=22> */
.L_x_22552:
[----:B------:R-:W-:Y:S05]  /*4ab0*/  BSYNC.RECONVERGENT B0 ;  /* 0x0000000000007941 */ /* 0x000fea0003800200 */
.L_x_22551:
        /* <DEDUP_REMOVED lines=13> */
[----:B------:R-:W-:-:S04]  /*4b90*/  MOV R2, UR6 ;  /* 0x0000000600027c02 */ /* 0x000fc80008000f00 */
        /* <DEDUP_REMOVED lines=11> */
[----:B------:R-:W-:Y:S01]  /*4c50*/  STG.E.U16 desc[UR12][R2.64+0xa0], R7 ;  /* 0x0000a00702007986 */ /* 0x000fe2000c10150c */
[----:B------:R-:W-:Y:S05]  /*4c60*/  EXIT ;  /* 0x000000000000794d */ /* 0x000fea0003800000 */
.L_x_22509:
[----:B------:R-:W-:Y:S01]  /*4c70*/  HFMA2 R14, -RZ, RZ, 0, 1.847743988037109375e-06 ;  /* 0x0000001fff0e7431 */ /* 0x000fe200000001ff */
[----:B------:R-:W-:Y:S01]  /*4c80*/  BSSY B1, `(.L_x_22553) ;  /* 0x0000007000017945 */ /* 0x000fe20003800000 */
[----:B------:R-:W-:Y:S01]  /*4c90*/  IMAD.MOV.U32 R12, RZ, RZ, R6 ;  /* 0x000000ffff0c7224 */ /* 0x000fe200078e0006 */
[----:B------:R-:W-:Y:S01]  /*4ca0*/  MOV R13, 0x1 ;  /* 0x00000001000d7802 */ /* 0x000fe20000000f00 */
[----:B------:R-:W-:-:S07]  /*4cb0*/  IMAD.MOV.U32 R9, RZ, RZ, -0x1 ;  /* 0xffffffffff097424 */ /* 0x000fce00078e00ff */
[----:B------:R-:W-:Y:S05]  /*4cc0*/  WARPSYNC.COLLECTIVE R9, `(.L_x_22554) ;  /* 0x0000000009087348 */ /* 0x000fea0003c00000 */
[----:B------:R0:W1:Y:S02]  /*4cd0*/  SHFL.BFLY P2, R11, R12, R13, R14 ;  /* 0x0c00000d0c0b7389 */ /* 0x000064000004000e */
[----:B01----:R-:W-:Y:S05]  /*4ce0*/  ENDCOLLECTIVE ;  /* 0x000000000000791b */ /* 0x003fea0003800000 */
.L_x_22554:
[----:B------:R-:W-:Y:S05]  /*4cf0*/  BSYNC B1 ;  /* 0x0000000000017941 */ /* 0x000fea0003800000 */
.L_x_22553:
[----:B------:R-:W-:Y:S01]  /*4d00*/  MOV R7, R11 ;  /* 0x0000000b00077202 */ /* 0x000fe20000000f00 */
[----:B------:R-:W-:Y:S06]  /*4d10*/  BRA `(.L_x_22555) ;  /* 0xffffffc400e47947 */ /* 0x000fec000383ffff */
.L_x_22511:
[----:B------:R-:W-:Y:S01]  /*4d20*/  HFMA2 R14, -RZ, RZ, 0, 1.847743988037109375e-06 ;  /* 0x0000001fff0e7431 */ /* 0x000fe200000001ff */
[----:B------:R-:W-:Y:S01]  /*4d30*/  BSSY B0, `(.L_x_22556) ;  /* 0x0000007000007945 */ /* 0x000fe20003800000 */
[----:B------:R-:W-:Y:S01]  /*4d40*/  MOV R12, R52 ;  /* 0x00000034000c7202 */ /* 0x000fe20000000f00 */
[----:B------:R-:W-:Y:S01]  /*4d50*/  IMAD.MOV.U32 R13, RZ, RZ, 0x10 ;  /* 0x00000010ff0d7424 */ /* 0x000fe200078e00ff */
[----:B------:R-:W-:-:S07]  /*4d60*/  MOV R9, 0xffffffff ;  /* 0xffffffff00097802 */ /* 0x000fce0000000f00 */
[----:B-----5:R-:W-:Y:S05]  /*4d70*/  WARPSYNC.COLLECTIVE R9, `(.L_x_22557) ;  /* 0x0000000009087348 */ /* 0x020fea0003c00000 */
[----:B------:R0:W1:Y:S02]  /*4d80*/  SHFL.BFLY P2, R11, R12, R13, R14 ;  /* 0x0c00000d0c0b7389 */ /* 0x000064000004000e */
[----:B01---5:R-:W-:Y:S05]  /*4d90*/  ENDCOLLECTIVE ;  /* 0x000000000000791b */ /* 0x023fea0003800000 */
.L_x_22557:
[----:B------:R-:W-:Y:S05]  /*4da0*/  BSYNC B0 ;  /* 0x0000000000007941 */ /* 0x000fea0003800000 */
.L_x_22556:
[----:B------:R-:W-:Y:S02]  /*4db0*/  IMAD.MOV.U32 R5, RZ, RZ, R11 ;  /* 0x000000ffff057224 */ /* 0x000fe400078e000b */
[----:B------:R-:W-:Y:S02]  /*4dc0*/  HFMA2 R13, -RZ, RZ, 0, 4.76837158203125e-07 ;  /* 0x00000008ff0d7431 */ /* 0x000fe400000001ff */
[----:B------:R-:W-:Y:S01]  /*4dd0*/  IMAD.MOV.U32 R14, RZ, RZ, 0x1f ;  /* 0x0000001fff0e7424 */ /* 0x000fe200078e00ff */
[----:B------:R-:W-:Y:S02]  /*4de0*/  MOV R9, 0xffffffff ;  /* 0xffffffff00097802 */ /* 0x000fe40000000f00 */
[----:B------:R-:W-:-:S04]  /*4df0*/  FMNMX.FTZ R5, R5, R52, !PT ;  /* 0x0000003405057209 */ /* 0x000fc80007810000 */
[----:B------:R-:W-:-:S07]  /*4e00*/  MOV R12, R5 ;  /* 0x00000005000c7202 */ /* 0x000fce0000000f00 */
[----:B------:R-:W-:Y:S05]  /*4e10*/  WARPSYNC.COLLECTIVE R9, `(.L_x_22558) ;  /* 0x0000000009087348 */ /* 0x000fea0003c00000 */
[----:B------:R0:W1:Y:S02]  /*4e20*/  SHFL.BFLY P2, R11, R12, R13, R14 ;  /* 0x0c00000d0c0b7389 */ /* 0x000064000004000e */
[----:B01----:R-:W-:Y:S05]  /*4e30*/  ENDCOLLECTIVE ;  /* 0x000000000000791b */ /* 0x003fea0003800000 */
.L_x_22558:
[----:B------:R-:W-:Y:S01]  /*4e40*/  HFMA2 R13, -RZ, RZ, 0, 2.384185791015625e-07 ;  /* 0x00000004ff0d7431 */ /* 0x000fe200000001ff */
[----:B------:R-:W-:-:S04]  /*4e50*/  MOV R8, R11 ;  /* 0x0000000b00087202 */ /* 0x000fc80000000f00 */
[----:B------:R-:W-:-:S05]  /*4e60*/  FMNMX.FTZ R8, R5, R8, !PT ;  /* 0x0000000805087209 */ /* 0x000fca0007810000 */
[----:B------:R-:W-:-:S07]  /*4e70*/  IMAD.MOV.U32 R12, RZ, RZ, R8 ;  /* 0x000000ffff0c7224 */ /* 0x000fce00078e0008 */
[----:B------:R-:W-:Y:S05]  /*4e80*/  WARPSYNC.COLLECTIVE R9, `(.L_x_22559) ;  /* 0x0000000009087348 */ /* 0x000fea0003c00000 */
[----:B------:R0:W1:Y:S02]  /*4e90*/  SHFL.BFLY P2, R11, R12, R13, R14 ;  /* 0x0c00000d0c0b7389 */ /* 0x000064000004000e */
[----:B01----:R-:W-:Y:S05]  /*4ea0*/  ENDCOLLECTIVE ;  /* 0x000000000000791b */ /* 0x003fea0003800000 */
.L_x_22559:
[----:B------:R-:W-:Y:S01]  /*4eb0*/  HFMA2 R13, -RZ, RZ, 0, 1.1920928955078125e-07 ;  /* 0x00000002ff0d7431 */ /* 0x000fe200000001ff */
[----:B------:R-:W-:-:S04]  /*4ec0*/  MOV R7, R11 ;  /* 0x0000000b00077202 */ /* 0x000fc80000000f00 */
[----:B------:R-:W-:-:S05]  /*4ed0*/  FMNMX.FTZ R7, R8, R7, !PT ;  /* 0x0000000708077209 */ /* 0x000fca0007810000 */
[----:B------:R-:W-:-:S07]  /*4ee0*/  IMAD.MOV.U32 R12, RZ, RZ, R7 ;  /* 0x000000ffff0c7224 */ /* 0x000fce00078e0007 */
[----:B------:R-:W-:Y:S05]  /*4ef0*/  WARPSYNC.COLLECTIVE R9, `(.L_x_22560) ;  /* 0x0000000009087348 */ /* 0x000fea0003c00000 */
[----:B------:R0:W1:Y:S02]  /*4f00*/  SHFL.BFLY P2, R11, R12, R13, R14 ;  /* 0x0c00000d0c0b7389 */ /* 0x000064000004000e */
[----:B01----:R-:W-:Y:S05]  /*4f10*/  ENDCOLLECTIVE ;  /* 0x000000000000791b */ /* 0x003fea0003800000 */
.L_x_22560:
[----:B------:R-:W-:Y:S01]  /*4f20*/  MOV R10, R11 ;  /* 0x0000000b000a7202 */ /* 0x000fe20000000f00 */
[----:B------:R-:W-:Y:S06]  /*4f30*/  BRA `(.L_x_22561) ;  /* 0xffffffc800107947 */ /* 0x000fec000383ffff */
.L_x_22562:
        /* <DEDUP_REMOVED lines=12> */
.L_x_27655:


//--------------------- .text._ZN4vllm25paged_attention_v2_kernelIttLi80ELi16ELi128ELNS_18Fp8KVCacheDataTypeE0ELb0ELi512EEEvPfS2_PT_PKS3_PKT0_S9_ifPKiSB_iPKfiiiSD_SD_iiiii --------------------------
	.section	.text._ZN4vllm25paged_attention_v2_kernelIttLi80ELi16ELi128ELNS_18Fp8KVCacheDataTypeE0ELb0ELi512EEEvPfS2_PT_PKS3_PKT0_S9_ifPKiSB_iPKfiiiSD_SD_iiiii,"ax",@progbits
	.align	128
        .global         _ZN4vllm25paged_attention_v2_kernelIttLi80ELi16ELi128ELNS_18Fp8KVCacheDataTypeE0ELb0ELi512EEEvPfS2_PT_PKS3_PKT0_S9_ifPKiSB_iPKfiiiSD_SD_iiiii
        .type           _ZN4vllm25paged_attention_v2_kernelIttLi80ELi16ELi128ELNS_18Fp8KVCacheDataTypeE0ELb0ELi512EEEvPfS2_PT_PKS3_PKT0_S9_ifPKiSB_iPKfiiiSD_SD_iiiii,@function
        .size           _ZN4vllm25paged_attention_v2_kernelIttLi80ELi16ELi128ELNS_18Fp8KVCacheDataTypeE0ELb0ELi512EEEvPfS2_PT_PKS3_PKT0_S9_ifPKiSB_iPKfiiiSD_SD_iiiii,(.L_x_27656 - _ZN4vllm25paged_attention_v2_kernelIttLi80ELi16ELi128ELNS_18Fp8KVCacheDataTypeE0ELb0ELi512EEEvPfS2_PT_PKS3_PKT0_S9_ifPKiSB_iPKfiiiSD_SD_iiiii)
        .other          _ZN4vllm25paged_attention_v2_kernelIttLi80ELi16ELi128ELNS_18Fp8KVCacheDataTypeE0ELb0ELi512EEEvPfS2_PT_PKS3_PKT0_S9_ifPKiSB_iPKfiiiSD_SD_iiiii,@"STO_CUDA_ENTRY STV_DEFAULT"
_ZN4vllm25paged_attention_v2_kernelIttLi80ELi16ELi128ELNS_18Fp8KVCacheDataTypeE0ELb0ELi512EEEvPfS2_PT_PKS3_PKT0_S9_ifPKiSB_iPKfiiiSD_SD_iiiii:
.text._ZN4vllm25paged_attention_v2_kernelIttLi80ELi16ELi128ELNS_18Fp8KVCacheDataTypeE0ELb0ELi512EEEvPfS2_PT_PKS3_PKT0_S9_ifPKiSB_iPKfiiiSD_SD_iiiii:
        /* <DEDUP_REMOVED lines=39> */
[----:B------:R-:W4:Y:S01]  /*0270*/  @UP0 LDCU.64 UR4, c[0x0][0x3d0] ;  /* 0x00007a00ff0407ac */ /* 0x000f220008000a00 */
[----:B---3--:R-:W-:-:S04]  /*0280*/  @!P0 LEA R2, P1, R0, R6, 0x1 ;  /* 0x0000000600028211 */ /* 0x008fc800078208ff */
[----:B------:R-:W-:-:S06]  /*0290*/  @!P0 LEA.HI.X R3, R0, R7, R3, 0x1, P1 ;  /* 0x0000000700038211 */ /* 0x000fcc00008f0c03 */
[----:B------:R-:W3:Y:S01]  /*02a0*/  @!P0 LDG.E.64.CONSTANT R2, desc[UR12][R2.64] ;  /* 0x0000000c02028981 */ /* 0x000ee2000c1e9b00 */
[----:B------:R-:W1:Y:S01]  /*02b0*/  I2F.RP R0, R5 ;  /* 0x0000000500007306 */ /* 0x000e620000209400 */
[----:B------:R-:W-:Y:S01]  /*02c0*/  PLOP3.LUT P1, PT, PT, PT, UP0, 0x80, 0x8 ;  /* 0x000000000008781c */ /* 0x000fe20003f2f008 */
[----:B----4-:R-:W-:-:S06]  /*02d0*/  @UP0 UIMAD.WIDE.U32 UR4, UR18, 0x4, UR4 ;  /* 0x00000004120408a5 */ /* 0x010fcc000f8e0004 */
[----:B------:R-:W-:Y:S01]  /*02e0*/  IMAD.U32 R6, RZ, RZ, UR4 ;  /* 0x00000004ff067e24 */ /* 0x000fe2000f8e00ff */
[----:B------:R-:W-:-:S05]  /*02f0*/  MOV R7, UR5 ;  /* 0x0000000500077c02 */ /* 0x000fca0008000f00 */
[----:B------:R4:W5:Y:S01]  /*0300*/  @P1 LDG.E.CONSTANT R31, desc[UR12][R6.64] ;  /* 0x0000000c061f1981 */ /* 0x000962000c1e9900 */
[----:B-1----:R-:W1:Y:S01]  /*0310*/  MUFU.RCP R0, R0 ;  /* 0x0000000000007308 */ /* 0x002e620000001000 */
[----:B------:R-:W-:Y:S01]  /*0320*/  UIADD3 UR4, UPT, UPT, UR14, 0xf, URZ ;  /* 0x0000000f0e047890 */ /* 0x000fe2000fffe0ff */
[----:B------:R-:W-:Y:S01]  /*0330*/  MOV R30, 0xff7fffff ;  /* 0xff7fffff001e7802 */ /* 0x000fe20000000f00 */
[----:B------:R-:W-:Y:S02]  /*0340*/  ULEA UR5, UR16, 0x20, 0x5 ;  /* 0x0000002010057891 */ /* 0x000fe4000f8e28ff */
[----:B------:R-:W-:-:S04]  /*0350*/  USHF.R.U32.HI UR4, URZ, 0x4, UR4 ;  /* 0x00000004ff047899 */ /* 0x000fc80008011604 */
[----:B------:R-:W-:-:S04]  /*0360*/  UISETP.LT.U32.AND UP0, UPT, UR4, UR5, UPT ;  /* 0x000000050400728c */ /* 0x000fc8000bf01070 */
[----:B------:R-:W-:Y:S02]  /*0370*/  USEL UR8, UR4, UR5, UP0 ;  /* 0x0000000504087287 */ /* 0x000fe40008000000 */
[----:B------:R-:W-:Y:S01]  /*0380*/  UIMAD UR4, UR15, UR6, URZ ;  /* 0x000000060f0472a4 */ /* 0x000fe2000f8e02ff */
[----:B-1----:R-:W-:Y:S01]  /*0390*/  VIADD R8, R0, 0xffffffe ;  /* 0x0ffffffe00087836 */ /* 0x002fe20000000000 */
[----:B0-----:R-:W-:-:S03]  /*03a0*/  IABS R0, UR19 ;  /* 0x0000001300007c13 */ /* 0x001fc60008000000 */
[----:B------:R0:W1:Y:S02]  /*03b0*/  F2I.FTZ.U32.TRUNC.NTZ R9, R8 ;  /* 0x0000000800097305 */ /* 0x000064000021f000 */
[----:B0-----:R-:W-:Y:S01]  /*03c0*/  IMAD.MOV.U32 R8, RZ, RZ, RZ ;  /* 0x000000ffff087224 */ /* 0x001fe200078e00ff */
[----:B-1----:R-:W-:-:S05]  /*03d0*/  IADD3 R12, PT, PT, RZ, -R9, RZ ;  /* 0x80000009ff0c7210 */ /* 0x002fca0007ffe0ff */
[----:B----4-:R-:W-:-:S04]  /*03e0*/  IMAD R7, R12, R5, RZ ;  /* 0x000000050c077224 */ /* 0x010fc800078e02ff */
        /* <DEDUP_REMOVED lines=12> */
[----:B------:R-:W0:Y:S05]  /*04b0*/  S2R R0, SR_CgaCtaId ;  /* 0x0000000000007919 */ /* 0x000e2a0000008800 */
        /* <DEDUP_REMOVED lines=8> */
[----:B-1----:R-:W-:Y:S01]  /*0540*/  IADD3 R6, PT, PT, R5, 0xffffffe, RZ ;  /* 0x0ffffffe05067810 */ /* 0x002fe20007ffe0ff */
[----:B------:R-:W-:-:S05]  /*0550*/  IMAD.MOV R5, RZ, RZ, -R11 ;  /* 0x000000ffff057224 */ /* 0x000fca00078e0a0b */
[----:B------:R1:W4:Y:S02]  /*0560*/  F2I.FTZ.U32.TRUNC.NTZ R7, R6 ;  /* 0x0000000600077305 */ /* 0x000324000021f000 */
[----:B-1----:R-:W-:Y:S02]  /*0570*/  HFMA2 R6, -RZ, RZ, 0, 0 ;  /* 0x00000000ff067431 */ /* 0x002fe400000001ff */
[----:B----4-:R-:W-:-:S04]  /*0580*/  IMAD.MOV R9, RZ, RZ, -R7 ;  /* 0x000000ffff097224 */ /* 0x010fc800078e0a07 */
[----:B------:R-:W-:-:S04]  /*0590*/  IMAD R9, R9, R10, RZ ;  /* 0x0000000a09097224 */ /* 0x000fc800078e02ff */
[----:B------:R-:W-:Y:S01]  /*05a0*/  IMAD.HI.U32 R7, R7, R9, R6 ;  /* 0x0000000907077227 */ /* 0x000fe200078e0006 */
[----:B------:R-:W-:Y:S02]  /*05b0*/  MOV R9, 0x400 ;  /* 0x0000040000097802 */ /* 0x000fe40000000f00 */
[----:B------:R-:W-:Y:S02]  /*05c0*/  LOP3.LUT R6, R4, 0x1, RZ, 0xc0, !PT ;  /* 0x0000000104067812 */ /* 0x000fe400078ec0ff */
[----:B0-----:R-:W-:Y:S01]  /*05d0*/  LEA R11, R0, R9, 0x18 ;  /* 0x00000009000b7211 */ /* 0x001fe200078ec0ff */
[----:B------:R-:W-:-:S04]  /*05e0*/  IMAD.HI.U32 R7, R7, R8, RZ ;  /* 0x0000000807077227 */ /* 0x000fc800078e00ff */
[----:B------:R-:W-:Y:S01]  /*05f0*/  IMAD R5, R7, R5, R8 ;  /* 0x0000000507057224 */ /* 0x000fe200078e0208 */
[--C-:B------:R-:W-:Y:S01]  /*0600*/  SHF.R.U32.HI R8, RZ, 0x1, R4.reuse ;  /* 0x00000001ff087819 */ /* 0x100fe20000011604 */
[----:B------:R-:W-:Y:S01]  /*0610*/  IMAD R11, R6, 0x50, R11 ;  /* 0x00000050060b7824 */ /* 0x000fe200078e020b */
[----:B------:R-:W-:Y:S02]  /*0620*/  LOP3.LUT R6, R12, UR18, RZ, 0x3c, !PT ;  /* 0x000000120c067c12 */ /* 0x000fe4000f8e3cff */
[----:B------:R-:W-:Y:S01]  /*0630*/  ISETP.GT.U32.AND P2, PT, R10, R5, PT ;  /* 0x000000050a00720c */ /* 0x000fe20003f44070 */
[----:B------:R-:W-:Y:S01]  /*0640*/  @!P0 IMAD R11, R8, 0x8, R11 ;  /* 0x00000008080b8824 */ /* 0x000fe200078e020b */
[----:B------:R-:W-:Y:S02]  /*0650*/  ISETP.GE.AND P3, PT, R6, RZ, PT ;  /* 0x000000ff0600720c */ /* 0x000fe40003f66270 */
[----:B------:R-:W-:-:S09]  /*0660*/  SHF.R.U32.HI R6, RZ, 0x5, R4 ;  /* 0x00000005ff067819 */ /* 0x000fd20000011604 */
[----:B------:R-:W-:Y:S01]  /*0670*/  @!P2 IADD3 R5, PT, PT, R5, -R10, RZ ;  /* 0x8000000a0505a210 */ /* 0x000fe20007ffe0ff */
[----:B------:R-:W-:-:S03]  /*0680*/  @!P2 VIADD R7, R7, 0x1 ;  /* 0x000000010707a836 */ /* 0x000fc60000000000 */
[----:B------:R-:W-:Y:S02]  /*0690*/  ISETP.GE.U32.AND P1, PT, R5, R10, PT ;  /* 0x0000000a0500720c */ /* 0x000fe40003f26070 */
[----:B------:R-:W-:-:S11]  /*06a0*/  MOV R5, UR16 ;  /* 0x0000001000057c02 */ /* 0x000fd60008000f00 */
[----:B------:R-:W-:Y:S01]  /*06b0*/  @P1 IADD3 R7, PT, PT, R7, 0x1, RZ ;  /* 0x0000000107071810 */ /* 0x000fe20007ffe0ff */
[----:B---3--:R0:W-:Y:S01]  /*06c0*/  @!P0 STS.64 [R11], R2 ;  /* 0x000000020b008388 */ /* 0x0081e20000000a00 */
[----:B------:R-:W-:Y:S01]  /*06d0*/  BAR.SYNC.DEFER_BLOCKING 0x0 ;  /* 0x0000000000007b1d */ /* 0x000fe20000010000 */
[----:B------:R-:W-:Y:S01]  /*06e0*/  ISETP.NE.AND P0, PT, R12, RZ, PT ;  /* 0x000000ff0c00720c */ /* 0x000fe20003f05270 */
[----:B0-----:R-:W-:Y:S01]  /*06f0*/  IMAD R3, R5, 0x20, R6 ;  /* 0x0000002005037824 */ /* 0x001fe200078e0206 */
[----:B------:R-:W-:-:S04]  /*0700*/  MOV R2, R7 ;  /* 0x0000000700027202 */ /* 0x000fc80000000f00 */
[----:B------:R-:W-:Y:S01]  /*0710*/  ISETP.GE.U32.AND P1, PT, R3, UR8, PT ;  /* 0x0000000803007c0c */ /* 0x000fe2000bf26070 */
[----:B------:R-:W-:-:S06]  /*0720*/  @!P3 IMAD.MOV R2, RZ, RZ, -R2 ;  /* 0x000000ffff02b224 */ /* 0x000fcc00078e0a02 */
[----:B------:R-:W-:-:S06]  /*0730*/  @!P0 LOP3.LUT R2, RZ, R12, RZ, 0x33, !PT ;  /* 0x0000000cff028212 */ /* 0x000fcc00078e33ff */
[----:B--2---:R-:W-:Y:S05]  /*0740*/  @P1 BRA `(.L_x_22564) ;  /* 0x0000000c002c1947 */ /* 0x004fea0003800000 */
[----:B------:R-:W0:Y:S01]  /*0750*/  LDCU UR5, c[0x0][0x3e0] ;  /* 0x00007c00ff0577ac */ /* 0x000e220008000800 */
[----:B------:R-:W-:Y:S01]  /*0760*/  IMAD.WIDE.U32 R4, R3, 0x4, RZ ;  /* 0x0000000403047825 */ /* 0x000fe200078e00ff */
[----:B------:R-:W-:Y:S01]  /*0770*/  MOV R11, UR4 ;  /* 0x00000004000b7c02 */ /* 0x000fe20008000f00 */
[----:B------:R-:W1:Y:S02]  /*0780*/  LDCU.64 UR10, c[0x0][0x3b8] ;  /* 0x00007700ff0a77ac */ /* 0x000e640008000a00 */
[----:B------:R-:W-:Y:S01]  /*0790*/  IMAD.SHL.U32 R7, R8, 0x4, RZ ;  /* 0x0000000408077824 */ /* 0x000fe200078e00ff */
[----:B------:R-:W-:Y:S01]  /*07a0*/  LEA R10, R6, UR7, 0x4 ;  /* 0x00000007060a7c11 */ /* 0x000fe2000f8e20ff */
[----:B------:R-:W-:Y:S01]  /*07b0*/  IMAD.WIDE R4, R11, 0x4, R4 ;  /* 0x000000040b047825 */ /* 0x000fe200078e0204 */
[----:B------:R-:W-:Y:S02]  /*07c0*/  IADD3 R9, PT, PT, R9, 0xc0, RZ ;  /* 0x000000c009097810 */ /* 0x000fe40007ffe0ff */
[----:B------:R-:W-:Y:S01]  /*07d0*/  LOP3.LUT R11, R7, 0x3c, RZ, 0xc0, !PT ;  /* 0x0000003c070b7812 */ /* 0x000fe200078ec0ff */
[----:B------:R-:W-:Y:S01]  /*07e0*/  IMAD.MOV.U32 R30, RZ, RZ, -0x800001 ;  /* 0xff7fffffff1e7424 */ /* 0x000fe200078e00ff */
[----:B------:R-:W-:-:S02]  /*07f0*/  LOP3.LUT R7, R8, 0xf, RZ, 0xc0, !PT ;  /* 0x0000000f08077812 */ /* 0x000fc400078ec0ff */
[----:B------:R-:W-:Y:S01]  /*0800*/  SHF.L.U32 R8, R8, 0x3, RZ ;  /* 0x0000000308087819 */ /* 0x000fe200000006ff */
[----:B------:R-:W-:Y:S01]  /*0810*/  IMAD R11, R6, 0x40, R11 ;  /* 0x00000040060b7824 */ /* 0x000fe200078e020b */
[----:B------:R-:W-:Y:S01]  /*0820*/  IADD3 R7, PT, PT, R7, R10, RZ ;  /* 0x0000000a07077210 */ /* 0x000fe20007ffe0ff */
[----:B0-----:R-:W-:Y:S01]  /*0830*/  IMAD R6, R2, UR5, RZ ;  /* 0x0000000502067c24 */ /* 0x001fe2000f8e02ff */
[----:B------:R-:W-:Y:S02]  /*0840*/  LOP3.LUT R35, R8, 0x78, RZ, 0xc0, !PT ;  /* 0x0000007808237812 */ /* 0x000fe400078ec0ff */
[----:B------:R-:W-:Y:S02]  /*0850*/  LEA R28, R0, R9, 0x18 ;  /* 0x00000009001c7211 */ /* 0x000fe400078ec0ff */
[----:B-1----:R-:W-:Y:S02]  /*0860*/  IADD3 R4, P1, PT, R4, UR10, RZ ;  /* 0x0000000a04047c10 */ /* 0x002fe4000ff3e0ff */
[----:B------:R-:W-:-:S02]  /*0870*/  IADD3 R34, P0, PT, R6, R35, RZ ;  /* 0x0000002306227210 */ /* 0x000fc40007f1e0ff */
[----:B------:R-:W-:Y:S02]  /*0880*/  IADD3 R29, PT, PT, R7, -UR14, RZ ;  /* 0x8000000e071d7c10 */ /* 0x000fe4000fffe0ff */
[----:B------:R-:W-:Y:S02]  /*0890*/  IADD3 R28, PT, PT, R11, R28, RZ ;  /* 0x0000001c0b1c7210 */ /* 0x000fe40007ffe0ff */
[----:B------:R-:W-:Y:S02]  /*08a0*/  IADD3.X R5, PT, PT, R5, UR11, RZ, P1, !PT ;  /* 0x0000000b05057c10 */ /* 0x000fe40008ffe4ff */
[----:B------:R-:W-:Y:S02]  /*08b0*/  IADD3 R7, PT, PT, R7, 0x1, RZ ;  /* 0x0000000107077810 */ /* 0x000fe40007ffe0ff */
[----:B------:R-:W-:-:S07]  /*08c0*/  LEA.HI.X.SX32 R35, R6, RZ, 0x1, P0 ;  /* 0x000000ff06237211 */ /* 0x000fce00000f0eff */
.L_x_22566:
[----:B------:R-:W2:Y:S01]  /*08d0*/  LDG.E.CONSTANT R9, desc[UR12][R4.64] ;  /* 0x0000000c04097981 */ /* 0x000ea2000c1e9900 */
[----:B------:R-:W0:Y:S02]  /*08e0*/  S2R R6, SR_TID.X ;  /* 0x0000000000067919 */ /* 0x000e240000002100 */
[----:B0-----:R-:W-:Y:S01]  /*08f0*/  LOP3.LUT R6, R6, 0x1, RZ, 0xc0, !PT ;  /* 0x0000000106067812 */ /* 0x001fe200078ec0ff */
[----:B--2---:R-:W-:-:S03]  /*0900*/  IMAD.WIDE R8, R9, UR9, R34 ;  /* 0x0000000909087c25 */ /* 0x004fc6000f8e0222 */
[----:B------:R-:W-:-:S05]  /*0910*/  LEA R8, P0, R6, R8, 0x2 ;  /* 0x0000000806087211 */ /* 0x000fca00078010ff */
[----:B------:R-:W-:Y:S01]  /*0920*/  IMAD.X R9, RZ, RZ, R9, P0 ;  /* 0x000000ffff097224 */ /* 0x000fe200000e0609 */
        /* <DEDUP_REMOVED lines=14> */
[----:B--2---:R-:W-:-:S05]  /*0a10*/  HADD2.F32 R13, -RZ, R18.H0_H0 ;  /* 0x20000012ff0d7230 */ /* 0x004fca0000004100 */
[----:B------:R-:W-:Y:S01]  /*0a20*/  FMUL.FTZ R15, R12, R13 ;  /* 0x0000000d0c0f7220 */ /* 0x000fe20000410000 */
[----:B---3--:R-:W-:Y:S02]  /*0a30*/  HADD2.F32 R13, -RZ, R16.H0_H0 ;  /* 0x20000010ff0d7230 */ /* 0x008fe40000004100 */
[--C-:B------:R-:W-:Y:S02]  /*0a40*/  HADD2.F32 R12, -RZ, R11.reuse.H0_H0 ;  /* 0x2000000bff0c7230 */ /* 0x100fe40000004100 */
[----:B------:R-:W-:Y:S02]  /*0a50*/  HADD2.F32 R11, -RZ, R11.H1_H1 ;  /* 0x3000000bff0b7230 */ /* 0x000fe40000004100 */
[----:B------:R-:W-:Y:S01]  /*0a60*/  FFMA.FTZ R26, R26, R13, R15 ;  /* 0x0000000d1a1a7223 */ /* 0x000fe2000001000f */
[----:B------:R-:W-:Y:S02]  /*0a70*/  HADD2.F32 R13, -RZ, R18.H1_H1 ;  /* 0x30000012ff0d7230 */ /* 0x000fe40000004100 */
[----:B------:R-:W-:-:S03]  /*0a80*/  HADD2.F32 R15, -RZ, R19.H0_H0 ;  /* 0x20000013ff0f7230 */ /* 0x000fc60000004100 */
[----:B------:R-:W-:Y:S01]  /*0a90*/  FMUL.FTZ R27, R10, R13 ;  /* 0x0000000d0a1b7220 */ /* 0x000fe20000410000 */
[----:B------:R-:W-:Y:S02]  /*0aa0*/  HADD2.F32 R10, -RZ, R8.H1_H1 ;  /* 0x30000008ff0a7230 */ /* 0x000fe40000004100 */
[----:B------:R-:W-:Y:S01]  /*0ab0*/  FMUL.FTZ R33, R12, R15 ;  /* 0x0000000f0c217220 */ /* 0x000fe20000410000 */
[----:B------:R-:W-:Y:S02]  /*0ac0*/  HADD2.F32 R13, -RZ, R16.H1_H1 ;  /* 0x30000010ff0d7230 */ /* 0x000fe40000004100 */
[----:B------:R-:W-:Y:S02]  /*0ad0*/  HADD2.F32 R8, -RZ, R9.H0_H0 ;  /* 0x20000009ff087230 */ /* 0x000fe40000004100 */
[----:B------:R-:W-:Y:S02]  /*0ae0*/  HADD2.F32 R15, -RZ, R17.H0_H0 ;  /* 0x20000011ff0f7230 */ /* 0x000fe40000004100 */
[----:B------:R-:W-:Y:S01]  /*0af0*/  FFMA.FTZ R10, R10, R13, R27 ;  /* 0x0000000d0a0a7223 */ /* 0x000fe2000001001b */
[----:B------:R-:W-:-:S02]  /*0b00*/  HADD2.F32 R16, -RZ, R19.H1_H1 ;  /* 0x30000013ff107230 */ /* 0x000fc40000004100 */
[----:B------:R-:W2:Y:S01]  /*0b10*/  LDG.E.64.CONSTANT R18, desc[UR12][R36.64+0x500] ;  /* 0x0005000c24127981 */ /* 0x000ea2000c1e9b00 */
[----:B------:R-:W-:Y:S01]  /*0b20*/  FFMA.FTZ R8, R8, R15, R33 ;  /* 0x0000000f08087223 */ /* 0x000fe20000010021 */
[----:B------:R-:W-:Y:S02]  /*0b30*/  HADD2.F32 R27, -RZ, R9.H1_H1 ;  /* 0x30000009ff1b7230 */ /* 0x000fe40000004100 */
[----:B------:R-:W-:Y:S01]  /*0b40*/  FMUL.FTZ R11, R11, R16 ;  /* 0x000000100b0b7220 */ /* 0x000fe20000410000 */
[----:B------:R-:W0:Y:S01]  /*0b50*/  LDS.128 R12, [R32+0x10] ;  /* 0x00001000200c7984 */ /* 0x000e220000000c00 */
[----:B------:R-:W-:-:S05]  /*0b60*/  HADD2.F32 R16, -RZ, R17.H1_H1 ;  /* 0x30000011ff107230 */ /* 0x000fca0000004100 */
[----:B------:R-:W-:Y:S01]  /*0b70*/  FFMA.FTZ R27, R27, R16, R11 ;  /* 0x000000101b1b7223 */ /* 0x000fe2000001000b */
[----:B----4-:R-:W-:Y:S01]  /*0b80*/  HADD2.F32 R11, -RZ, R20.H0_H0 ;  /* 0x20000014ff0b7230 */ /* 0x010fe20000004100 */
[----:B------:R-:W3:Y:S01]  /*0b90*/  LDG.E.64.CONSTANT R16, desc[UR12][R36.64+0x600] ;  /* 0x0006000c24107981 */ /* 0x000ee2000c1e9b00 */
[----:B0-----:R-:W-:-:S05]  /*0ba0*/  HADD2.F32 R9, -RZ, R12.H0_H0 ;  /* 0x2000000cff097230 */ /* 0x001fca0000004100 */
[----:B------:R-:W-:Y:S01]  /*0bb0*/  FFMA.FTZ R26, R9, R11, R26 ;  /* 0x0000000b091a7223 */ /* 0x000fe2000001001a */
        /* <DEDUP_REMOVED lines=14> */
[----:B------:R-:W-:Y:S02]  /*0ca0*/  HADD2.F32 R24, -RZ, R24.H1_H1 ;  /* 0x30000018ff187230 */ /* 0x000fe40000004100 */
[----:B------:R-:W-:Y:S02]  /*0cb0*/  HADD2.F32 R14, -RZ, R15.H0_H0 ;  /* 0x2000000fff0e7230 */ /* 0x000fe40000004100 */
[----:B------:R-:W-:Y:S02]  /*0cc0*/  HADD2.F32 R20, -RZ, R25.H0_H0 ;  /* 0x20000019ff147230 */ /* 0x000fe40000004100 */
[----:B------:R-:W-:-:S03]  /*0cd0*/  FFMA.FTZ R12, R21, R24, R12 ;  /* 0x00000018150c7223 */ /* 0x000fc6000001000c */
[----:B------:R-:W-:Y:S02]  /*0ce0*/  FFMA.FTZ R13, R14, R20, R13 ;  /* 0x000000140e0d7223 */ /* 0x000fe4000001000d */
[----:B------:R-:W4:Y:S01]  /*0cf0*/  LDG.E.64.CONSTANT R20, desc[UR12][R36.64+0x700] ;  /* 0x0007000c24147981 */ /* 0x000f22000c1e9b00 */
[----:B------:R-:W-:Y:S02]  /*0d00*/  HADD2.F32 R14, -RZ, R15.H1_H1 ;  /* 0x3000000fff0e7230 */ /* 0x000fe40000004100 */
[----:B------:R-:W-:Y:S02]  /*0d10*/  HADD2.F32 R25, -RZ, R25.H1_H1 ;  /* 0x30000019ff197230 */ /* 0x000fe40000004100 */
[----:B------:R-:W-:-:S03]  /*0d20*/  HADD2.F32 R24, -RZ, R22.H0_H0 ;  /* 0x20000016ff187230 */ /* 0x000fc60000004100 */
[----:B------:R-:W-:Y:S01]  /*0d30*/  FFMA.FTZ R14, R14, R25, R27 ;  /* 0x000000190e0e7223 */ /* 0x000fe2000001001b */
[----:B0-----:R-:W-:-:S05]  /*0d40*/  HADD2.F32 R15, -RZ, R8.H0_H0 ;  /* 0x20000008ff0f7230 */ /* 0x001fca0000004100 */
[----:B------:R-:W-:Y:S02]  /*0d50*/  FFMA.FTZ R15, R15, R24, R26 ;  /* 0x000000180f0f7223 */ /* 0x000fe4000001001a */
[----:B------:R-:W4:Y:S04]  /*0d60*/  LDG.E.64.CONSTANT R24, desc[UR12][R36.64+0x800] ;  /* 0x0008000c24187981 */ /* 0x000f28000c1e9b00 */
[----:B------:R0:W4:Y:S01]  /*0d70*/  LDG.E.64.CONSTANT R26, desc[UR12][R36.64+0x900] ;  /* 0x0009000c241a7981 */ /* 0x000122000c1e9b00 */
        /* <DEDUP_REMOVED lines=10> */
[----:B------:R-:W1:Y:S01]  /*0e20*/  S2R R33, SR_TID.X ;  /* 0x0000000000217919 */ /* 0x000e620000002100 */
[----:B0-----:R-:W-:Y:S01]  /*0e30*/  HADD2.F32 R37, -RZ, R10.H1_H1 ;  /* 0x3000000aff257230 */ /* 0x001fe20000004100 */
[----:B-1----:R-:W-:Y:S01]  /*0e40*/  LOP3.LUT R33, R33, 0x1, RZ, 0xc0, !PT ;  /* 0x0000000121217812 */ /* 0x002fe200078ec0ff */
[----:B------:R-:W-:Y:S01]  /*0e50*/  UMOV UR5, 0xffffffff ;  /* 0xffffffff00057882 */ /* 0x000fe20000000000 */
[----:B------:R-:W-:-:S02]  /*0e60*/  ISETP.NE.AND P1, PT, R6, RZ, PT ;  /* 0x000000ff0600720c */ /* 0x000fc40003f25270 */
[----:B-----5:R-:W-:Y:S01]  /*0e70*/  FSETP.NEU.FTZ.AND P0, PT, R31, RZ, PT ;  /* 0x000000ff1f00720b */ /* 0x020fe20003f1d000 */
[----:B--2---:R-:W-:-:S05]  /*0e80*/  HADD2.F32 R23, -RZ, R18.H0_H0 ;  /* 0x20000012ff177230 */ /* 0x004fca0000004100 */
[----:B------:R-:W-:Y:S02]  /*0e90*/  FFMA.FTZ R23, R12, R23, R15 ;  /* 0x000000170c177223 */ /* 0x000fe4000001000f */
[----:B------:R-:W0:Y:S01]  /*0ea0*/  LDS.128 R12, [R32+0x30] ;  /* 0x00003000200c7984 */ /* 0x000e220000000c00 */
[----:B------:R-:W-:-:S05]  /*0eb0*/  HADD2.F32 R18, -RZ, R18.H1_H1 ;  /* 0x30000012ff127230 */ /* 0x000fca0000004100 */
[----:B------:R-:W-:Y:S01]  /*0ec0*/  FFMA.FTZ R18, R37, R18, R8 ;  /* 0x0000001225127223 */ /* 0x000fe20000010008 */
[----:B------:R-:W-:Y:S02]  /*0ed0*/  HADD2.F32 R37, -RZ, R11.H0_H0 ;  /* 0x2000000bff257230 */ /* 0x000fe40000004100 */
[----:B------:R-:W-:-:S05]  /*0ee0*/  HADD2.F32 R8, -RZ, R19.H0_H0 ;  /* 0x20000013ff087230 */ /* 0x000fca0000004100 */
[----:B------:R-:W-:Y:S01]  /*0ef0*/  FFMA.FTZ R22, R37, R8, R22 ;  /* 0x0000000825167223 */ /* 0x000fe20000010016 */
[----:B------:R-:W-:Y:S01]  /*0f00*/  HADD2.F32 R8, -RZ, R11.H1_H1 ;  /* 0x3000000bff087230 */ /* 0x000fe20000004100 */
[----:B------:R-:W-:Y:S01]  /*0f10*/  MOV R11, 0x400 ;  /* 0x00000400000b7802 */ /* 0x000fe20000000f00 */
[----:B------:R-:W-:-:S03]  /*0f20*/  HADD2.F32 R19, -RZ, R19.H1_H1 ;  /* 0x30000013ff137230 */ /* 0x000fc60000004100 */
[----:B------:R-:W-:Y:S02]  /*0f30*/  LEA R10, R0, R11, 0x18 ;  /* 0x0000000b000a7211 */ /* 0x000fe400078ec0ff */
[----:B------:R-:W-:Y:S01]  /*0f40*/  FFMA.FTZ R19, R8, R19, R9 ;  /* 0x0000001308137223 */ /* 0x000fe20000010009 */
[----:B---3--:R-:W-:Y:S02]  /*0f50*/  HADD2.F32 R9, -RZ, R16.H0_H0 ;  /* 0x20000010ff097230 */ /* 0x008fe40000004100 */
[----:B------:R-:W-:Y:S02]  /*0f60*/  IMAD R10, R33, 0x50, R10 ;  /* 0x00000050210a7824 */ /* 0x000fe400078e020a */
        /* <DEDUP_REMOVED lines=13> */
[----:B------:R-:W-:Y:S02]  /*1040*/  HADD2.F32 R17, -RZ, R15.H0_H0 ;  /* 0x2000000fff117230 */ /* 0x000fe40000004100 */
[----:B----4-:R-:W-:-:S05]  /*1050*/  HADD2.F32 R13, -RZ, R20.H0_H0 ;  /* 0x20000014ff0d7230 */ /* 0x010fca0000004100 */
[----:B------:R-:W-:Y:S01]  /*1060*/  FFMA.FTZ R12, R16, R13, R23 ;  /* 0x0000000d100c7223 */ /* 0x000fe20000010017 */
[----:B------:R-:W-:Y:S02]  /*1070*/  HADD2.F32 R13, -RZ, R14.H1_H1 ;  /* 0x3000000eff0d7230 */ /* 0x000fe40000004100 */
[----:B------:R-:W-:Y:S02]  /*1080*/  HADD2.F32 R14, -RZ, R15.H1_H1 ;  /* 0x3000000fff0e7230 */ /* 0x000fe40000004100 */
[--C-:B------:R-:W-:Y:S02]  /*1090*/  HADD2.F32 R15, -RZ, R21.reuse.H0_H0 ;  /* 0x20000015ff0f7230 */ /* 0x100fe40000004100 */
[----:B------:R-:W-:Y:S02]  /*10a0*/  HADD2.F32 R21, -RZ, R21.H1_H1 ;  /* 0x30000015ff157230 */ /* 0x000fe40000004100 */
[----:B------:R-:W-:Y:S02]  /*10b0*/  HADD2.F32 R20, -RZ, R20.H1_H1 ;  /* 0x30000014ff147230 */ /* 0x000fe40000004100 */
[----:B------:R-:W-:Y:S01]  /*10c0*/  FFMA.FTZ R22, R17, R15, R22 ;  /* 0x0000000f11167223 */ /* 0x000fe20000010016 */
[----:B0-----:R-:W-:-:S02]  /*10d0*/  HADD2.F32 R17, -RZ, R8.H0_H0 ;  /* 0x20000008ff117230 */ /* 0x001fc40000004100 */
[----:B------:R-:W-:Y:S01]  /*10e0*/  FFMA.FTZ R19, R14, R21, R19 ;  /* 0x000000150e137223 */ /* 0x000fe20000010013 */
[----:B------:R-:W-:Y:S02]  /*10f0*/  HADD2.F32 R21, -RZ, R8.H1_H1 ;  /* 0x30000008ff157230 */ /* 0x000fe40000004100 */
[----:B------:R-:W-:Y:S01]  /*1100*/  FFMA.FTZ R18, R13, R20, R18 ;  /* 0x000000140d127223 */ /* 0x000fe20000010012 */
[--C-:B------:R-:W-:Y:S02]  /*1110*/  HADD2.F32 R15, -RZ, R9.reuse.H0_H0 ;  /* 0x20000009ff0f7230 */ /* 0x100fe40000004100 */
[----:B------:R-:W-:Y:S02]  /*1120*/  HADD2.F32 R8, -RZ, R9.H1_H1 ;  /* 0x30000009ff087230 */ /* 0x000fe40000004100 */
[--C-:B------:R-:W-:Y:S02]  /*1130*/  HADD2.F32 R9, -RZ, R10.reuse.H0_H0 ;  /* 0x2000000aff097230 */ /* 0x100fe40000004100 */
[----:B------:R-:W-:-:S02]  /*1140*/  HADD2.F32 R13, -RZ, R10.H1_H1 ;  /* 0x3000000aff0d7230 */ /* 0x000fc40000004100 */
[--C-:B------:R-:W-:Y:S02]  /*1150*/  HADD2.F32 R14, -RZ, R24.reuse.H0_H0 ;  /* 0x20000018ff0e7230 */ /* 0x100fe40000004100 */
[----:B------:R-:W-:Y:S02]  /*1160*/  HADD2.F32 R24, -RZ, R24.H1_H1 ;  /* 0x30000018ff187230 */ /* 0x000fe40000004100 */
[----:B------:R-:W-:Y:S02]  /*1170*/  HADD2.F32 R16, -RZ, R25.H0_H0 ;  /* 0x20000019ff107230 */ /* 0x000fe40000004100 */
[----:B------:R-:W-:Y:S01]  /*1180*/  FFMA.FTZ R12, R17, R14, R12 ;  /* 0x0000000e110c7223 */ /* 0x000fe2000001000c */
[--C-:B------:R-:W-:Y:S02]  /*1190*/  HADD2.F32 R14, -RZ, R26.reuse.H0_H0 ;  /* 0x2000001aff0e7230 */ /* 0x100fe40000004100 */
[----:B------:R-:W-:Y:S01]  /*11a0*/  FFMA.FTZ R18, R21, R24, R18 ;  /* 0x0000001815127223 */ /* 0x000fe20000010012 */
[----:B------:R-:W-:-:S02]  /*11b0*/  HADD2.F32 R26, -RZ, R26.H1_H1 ;  /* 0x3000001aff1a7230 */ /* 0x000fc40000004100 */
[----:B------:R-:W-:Y:S01]  /*11c0*/  FFMA.FTZ R15, R15, R16, R22 ;  /* 0x000000100f0f7223 */ /* 0x000fe20000010016 */
[----:B------:R-:W-:Y:S02]  /*11d0*/  HADD2.F32 R10, -RZ, R11.H0_H0 ;  /* 0x2000000bff0a7230 */ /* 0x000fe40000004100 */
[----:B------:R-:W-:Y:S01]  /*11e0*/  FFMA.FTZ R9, R9, R14, R12 ;  /* 0x0000000e09097223 */ /* 0x000fe2000001000c */
[----:B------:R-:W-:Y:S02]  /*11f0*/  HADD2.F32 R25, -RZ, R25.H1_H1 ;  /* 0x30000019ff197230 */ /* 0x000fe40000004100 */
[----:B------:R-:W-:Y:S01]  /*1200*/  FFMA.FTZ R18, R13, R26, R18 ;  /* 0x0000001a0d127223 */ /* 0x000fe20000010012 */
[----:B------:R-:W-:Y:S02]  /*1210*/  HADD2.F32 R16, -RZ, R27.H0_H0 ;  /* 0x2000001bff107230 */ /* 0x000fe40000004100 */
[----:B------:R-:W-:Y:S02]  /*1220*/  HADD2.F32 R11, -RZ, R11.H1_H1 ;  /* 0x3000000bff0b7230 */ /* 0x000fe40000004100 */
[----:B------:R-:W-:Y:S01]  /*1230*/  FFMA.FTZ R8, R8, R25, R19 ;  /* 0x0000001908087223 */ /* 0x000fe20000010013 */
[----:B------:R-:W-:-:S02]  /*1240*/  HADD2.F32 R27, -RZ, R27.H1_H1 ;  /* 0x3000001bff1b7230 */ /* 0x000fc40000004100 */
[----:B------:R-:W-:Y:S01]  /*1250*/  FFMA.FTZ R10, R10, R16, R15 ;  /* 0x000000100a0a7223 */ /* 0x000fe2000001000f */
[----:B------:R-:W-:Y:S02]  /*1260*/  FADD.FTZ R9, R9, R18 ;  /* 0x0000001209097221 */ /* 0x000fe40000010000 */
[----:B------:R-:W-:Y:S02]  /*1270*/  FFMA.FTZ R8, R11, R27, R8 ;  /* 0x0000001b0b087223 */ /* 0x000fe40000010008 */
[----:B------:R-:W-:-:S04]  /*1280*/  FADD.FTZ R9, R10, R9 ;  /* 0x000000090a097221 */ /* 0x000fc80000010000 */
[----:B------:R-:W-:Y:S01]  /*1290*/  FADD.FTZ R8, R8, R9 ;  /* 0x0000000908087221 */ /* 0x000fe20000010000 */
[----:B------:R-:W-:Y:S06]  /*12a0*/  BRA.DIV UR5, `(.L_x_22565) ;  /* 0x0000003605187947 */ /* 0x000fec000b800000 */
[----:B------:R0:W1:Y:S02]  /*12b0*/  SHFL.BFLY PT, R9, R8, 0x1, 0x1f ;  /* 0x0c201f0008097f89 */ /* 0x00006400000e0000 */
.L_x_22609:
        /* <DEDUP_REMOVED lines=20> */
.L_x_22564:
[----:B------:R-:W-:Y:S05]  /*1400*/  BSYNC B0 ;  /* 0x0000000000007941 */ /* 0x000fea0003800000 */
.L_x_22563:
[----:B------:R-:W0:Y:S01]  /*1410*/  S2R R5, SR_TID.X ;  /* 0x0000000000057919 */ /* 0x000e220000002100 */
[----:B------:R-:W-:Y:S02]  /*1420*/  UIMAD UR5, UR16, -0x20, UR8 ;  /* 0xffffffe0100578a4 */ /* 0x000fe4000f8e0208 */
[----:B------:R-:W-:Y:S02]  /*1430*/  MOV R8, UR16 ;  /* 0x0000001000087c02 */ /* 0x000fe40008000f00 */
[----:B------:R-:W-:-:S03]  /*1440*/  MOV R9, 0x400 ;  /* 0x0000040000097802 */ /* 0x000fc60000000f00 */
[----:B------:R-:W-:Y:S01]  /*1450*/  IMAD.SHL.U32 R8, R8, 0x200, RZ ;  /* 0x0000020008087824 */ /* 0x000fe200078e00ff */
[----:B------:R-:W-:Y:S01]  /*1460*/  MOV R11, UR5 ;  /* 0x00000005000b7c02 */ /* 0x000fe20008000f00 */
[----:B------:R-:W-:-:S03]  /*1470*/  UMOV UR5, 0xffffffff ;  /* 0xffffffff00057882 */ /* 0x000fc60000000000 */
[----:B------:R-:W-:-:S04]  /*1480*/  LEA R11, R11, R8, 0x4 ;  /* 0x000000080b0b7211 */ /* 0x000fc800078e20ff */
[----:B------:R-:W-:-:S05]  /*1490*/  VIMNMX R11, PT, PT, R11, UR14, PT ;  /* 0x0000000e0b0b7c48 */ /* 0x000fca000bfe0100 */
[----:B------:R-:W-:Y:S01]  /*14a0*/  IMAD.IADD R6, R11, 0x1, -R8 ;  /* 0x000000010b067824 */ /* 0x000fe200078e0a08 */
        /* <DEDUP_REMOVED lines=10> */
.L_x_22615:
[----:B------:R-:W-:Y:S01]  /*1550*/  ISETP.NE.AND P3, PT, R4, RZ, PT ;  /* 0x000000ff0400720c */ /* 0x000fe20003f65270 */
[----:B------:R-:W-:Y:S05]  /*1560*/  WARPSYNC.ALL ;  /* 0x0000000000007948 */ /* 0x000fea0003800000 */
[----:B------:R-:W-:Y:S02]  /*1570*/  IADD3 R7, PT, PT, R9, 0xa0, RZ ;  /* 0x000000a009077810 */ /* 0x000fe40007ffe0ff */
[----:B01----:R-:W-:Y:S02]  /*1580*/  FMNMX.FTZ R13, R13, R12, !PT ;  /* 0x0000000c0d0d7209 */ /* 0x003fe40007810000 */
[----:B------:R-:W-:-:S04]  /*1590*/  LEA R7, R0, R7, 0x18 ;  /* 0x0000000700077211 */ /* 0x000fc800078ec0ff */
[----:B------:R-:W-:-:S05]  /*15a0*/  LEA R10, R3, R7, 0x2 ;  /* 0x00000007030a7211 */ /* 0x000fca00078e10ff */
        /* <DEDUP_REMOVED lines=19> */
[----:B------:R-:W-:-:S05]  /*16e0*/  IMAD.IADD R13, R11, 0x1, R14 ;  /* 0x000000010b0d7824 */ /* 0x000fca00078e020e */
[----:B------:R-:W-:Y:S02]  /*16f0*/  LOP3.LUT R14, R13, 0x180, RZ, 0xc0, !PT ;  /* 0x000001800d0e7812 */ /* 0x000fe400078ec0ff */
[----:B------:R-:W-:Y:S02]  /*1700*/  IADD3 R15, PT, PT, -R8, R13, RZ ;  /* 0x0000000d080f7210 */ /* 0x000fe40007ffe1ff */
[----:B------:R-:W-:Y:S02]  /*1710*/  ISETP.NE.AND P0, PT, R14, 0x180, PT ;  /* 0x000001800e00780c */ /* 0x000fe40003f05270 */
        /* <DEDUP_REMOVED lines=10> */
.L_x_22572:
        /* <DEDUP_REMOVED lines=11> */
.L_x_22571:
[----:B------:R-:W-:Y:S05]  /*1870*/  BSYNC.RECONVERGENT B1 ;  /* 0x0000000000017941 */ /* 0x000fea0003800200 */
.L_x_22570:
        /* <DEDUP_REMOVED lines=12> */
.L_x_22575:
        /* <DEDUP_REMOVED lines=32> */
[----:B-----5:R-:W-:Y:S02]  /*1b40*/  FADD.FTZ R31, -R7, R24 ;  /* 0x00000018071f7221 */ /* 0x020fe40000010100 */
        /* <DEDUP_REMOVED lines=67> */
.L_x_22574:
[----:B------:R-:W-:Y:S05]  /*1f80*/  BSYNC.RECONVERGENT B1 ;  /* 0x0000000000017941 */ /* 0x000fea0003800200 */
.L_x_22573:
        /* <DEDUP_REMOVED lines=55> */
.L_x_22577:
[----:B------:R-:W-:Y:S05]  /*2300*/  BSYNC.RECONVERGENT B1 ;  /* 0x0000000000017941 */ /* 0x000fea0003800200 */
.L_x_22576:
        /* <DEDUP_REMOVED lines=26> */
.L_x_22569:
[----:B------:R-:W-:Y:S05]  /*24b0*/  BSYNC.RECONVERGENT B0 ;  /* 0x0000000000007941 */ /* 0x000fea0003800200 */
.L_x_22568:
        /* <DEDUP_REMOVED lines=40> */
.L_x_22582:
[----:B------:R-:W1:Y:S01]  /*2740*/  LDS R17, [R11] ;  /* 0x000000000b117984 */ /* 0x000e620000000800 */
[----:B------:R-:W-:-:S05]  /*2750*/  VIADD R14, R14, 0x1 ;  /* 0x000000010e0e7836 */ /* 0x000fca0000000000 */
[----:B------:R-:W-:Y:S01]  /*2760*/  ISETP.NE.AND P0, PT, R14, RZ, PT ;  /* 0x000000ff0e00720c */ /* 0x000fe20003f05270 */
[----:B-1----:R-:W-:-:S05]  /*2770*/  FMUL.FTZ R12, R17, R10 ;  /* 0x0000000a110c7220 */ /* 0x002fca0000410000 */
[----:B------:R1:W-:Y:S02]  /*2780*/  STS [R11], R12 ;  /* 0x0000000c0b007388 */ /* 0x0003e40000000800 */
[----:B-1----:R-:W-:-:S05]  /*2790*/  IADD3 R11, PT, PT, R11, 0x200, RZ ;  /* 0x000002000b0b7810 */ /* 0x002fca0007ffe0ff */
[----:B------:R-:W-:Y:S05]  /*27a0*/  @P0 BRA `(.L_x_22582) ;  /* 0xfffffffc00e40947 */ /* 0x000fea000383ffff */
.L_x_22581:
[----:B------:R-:W-:Y:S05]  /*27b0*/  BSYNC.RECONVERGENT B1 ;  /* 0x0000000000017941 */ /* 0x000fea0003800200 */
.L_x_22580:
        /* <DEDUP_REMOVED lines=12> */
.L_x_22585:
        /* <DEDUP_REMOVED lines=10> */
[----:B-----5:R-:W0:Y:S04]  /*2920*/  LDS R31, [R11+0xc00] ;  /* 0x000c00000b1f7984 */ /* 0x020e280000000800 */
        /* <DEDUP_REMOVED lines=41> */
.L_x_22584:
[----:B------:R-:W-:Y:S05]  /*2bc0*/  BSYNC.RECONVERGENT B1 ;  /* 0x0000000000017941 */ /* 0x000fea0003800200 */
.L_x_22583:
        /* <DEDUP_REMOVED lines=31> */
.L_x_22587:
[----:B------:R-:W-:Y:S05]  /*2dc0*/  BSYNC.RECONVERGENT B1 ;  /* 0x0000000000017941 */ /* 0x000fea0003800200 */
.L_x_22586:
        /* <DEDUP_REMOVED lines=14> */
.L_x_22579:
[----:B------:R-:W-:Y:S05]  /*2eb0*/  BSYNC.RECONVERGENT B0 ;  /* 0x0000000000007941 */ /* 0x000fea0003800200 */
.L_x_22578:
[----:B------:R-:W-:Y:S01]  /*2ec0*/  BAR.SYNC.DEFER_BLOCKING 0x0 ;  /* 0x0000000000007b1d */ /* 0x000fe20000010000 */
[----:B------:R-:W-:Y:S01]  /*2ed0*/  ISETP.NE.AND P0, PT, R5, RZ, PT ;  /* 0x000000ff0500720c */ /* 0x000fe20003f05270 */
[----:B-12---:R-:W-:-:S04]  /*2ee0*/  IMAD.U32 R10, RZ, RZ, UR16 ;  /* 0x00000010ff0a7e24 */ /* 0x006fc8000f8e00ff */
[----:B------:R-:W1:Y:S01]  /*2ef0*/  LDCU UR22, c[0x0][0x3dc] ;  /* 0x00007b80ff1677ac */ /* 0x000e620008000800 */
[----:B------:R-:W-:Y:S01]  /*2f00*/  LEA R10, R10, R3, 0x5 ;  /* 0x000000030a0a7211 */ /* 0x000fe200078e28ff */
        /* <DEDUP_REMOVED lines=21> */
.L_x_22589:
[----:B-12---:R-:W-:Y:S05]  /*3060*/  BSYNC.RECONVERGENT B0 ;  /* 0x0000000000007941 */ /* 0x006fea0003800200 */
.L_x_22588:
[----:B------:R-:W-:Y:S01]  /*3070*/  BSSY.RECONVERGENT B0, `(.L_x_22590) ;  /* 0x000010e000007945 */ /* 0x000fe20003800200 */
[----:B------:R-:W-:Y:S01]  /*3080*/  IMAD.MOV.U32 R22, RZ, RZ, RZ ;  /* 0x000000ffff167224 */ /* 0x000fe200078e00ff */
[----:B0--3--:R-:W-:Y:S02]  /*3090*/  CS2R R6, SRZ ;  /* 0x0000000000067805 */ /* 0x009fe4000001ff00 */
[----:B------:R-:W-:Y:S01]  /*30a0*/  CS2R R20, SRZ ;  /* 0x0000000000147805 */ /* 0x000fe2000001ff00 */
[----:B------:R-:W-:Y:S06]  /*30b0*/  @P1 BRA `(.L_x_22591) ;  /* 0x0000001000241947 */ /* 0x000fec0003800000 */
[----:B------:R-:W0:Y:S01]  /*30c0*/  LDCU UR4, c[0x0][0x3c8] ;  /* 0x00007900ff0477ac */ /* 0x000e220008000800 */
[----:B------:R-:W-:Y:S01]  /*30d0*/  IMAD.WIDE.U32 R6, R10, 0x4, RZ ;  /* 0x000000040a067825 */ /* 0x000fe200078e00ff */
[----:B------:R-:W-:-:S03]  /*30e0*/  SHF.L.U32 R12, R5, 0x5, RZ ;  /* 0x00000005050c7819 */ /* 0x000fc600000006ff */
[----:B------:R-:W-:Y:S01]  /*30f0*/  HFMA2 R22, -RZ, RZ, 0, 0 ;  /* 0x00000000ff167431 */ /* 0x000fe200000001ff */
[----:B------:R-:W1:Y:S01]  /*3100*/  LDCU.64 UR6, c[0x0][0x3b8] ;  /* 0x00007700ff0677ac */ /* 0x000e620008000a00 */
[----:B------:R-:W-:Y:S01]  /*3110*/  VIADD R9, R9, 0xc0 ;  /* 0x000000c009097836 */ /* 0x000fe20000000000 */
[----:B------:R-:W-:Y:S02]  /*3120*/  LOP3.LUT R12, R12, 0x20, RZ, 0xe2, !PT ;  /* 0x000000200c0c7812 */ /* 0x000fe400078ee2ff */
[----:B------:R-:W-:Y:S01]  /*3130*/  CS2R R20, SRZ ;  /* 0x0000000000147805 */ /* 0x000fe2000001ff00 */
[----:B------:R-:W2:Y:S01]  /*3140*/  LDCU UR5, c[0x0][0x3e0] ;  /* 0x00007c00ff0577ac */ /* 0x000ea20008000800 */
[----:B------:R-:W-:Y:S02]  /*3150*/  SHF.L.U32 R27, R5, 0x3, RZ ;  /* 0x00000003051b7819 */ /* 0x000fe400000006ff */
[----:B------:R-:W-:Y:S01]  /*3160*/  LEA R9, R0, R9, 0x18 ;  /* 0x0000000900097211 */ /* 0x000fe200078ec0ff */
[C---:B------:R-:W-:Y:S01]  /*3170*/  IMAD R12, R3.reuse, 0x40, R12 ;  /* 0x00000040030c7824 */ /* 0x040fe200078e020c */
[----:B------:R-:W-:-:S02]  /*3180*/  LEA R8, R3, R8, 0x4 ;  /* 0x0000000803087211 */ /* 0x000fc400078e20ff */
[C---:B------:R-:W-:Y:S02]  /*3190*/  LOP3.LUT R25, R27.reuse, 0x8, RZ, 0xc0, !PT ;  /* 0x000000081b197812 */ /* 0x040fe400078ec0ff */
[----:B------:R-:W-:Y:S01]  /*31a0*/  IADD3 R24, PT, PT, R12, 0x10, R9 ;  /* 0x000000100c187810 */ /* 0x000fe20007ffe009 */
[----:B0-----:R-:W-:Y:S01]  /*31b0*/  UIMAD UR4, UR15, UR4, URZ ;  /* 0x000000040f0472a4 */ /* 0x001fe2000f8e02ff */
[----:B------:R-:W-:Y:S02]  /*31c0*/  IADD3 R25, PT, PT, R8, 0x3, R25 ;  /* 0x0000000308197810 */ /* 0x000fe40007ffe019 */
[----:B------:R-:W-:Y:S02]  /*31d0*/  IADD3 R26, PT, PT, R10, 0x1, RZ ;  /* 0x000000010a1a7810 */ /* 0x000fe40007ffe0ff */
[----:B------:R-:W-:Y:S02]  /*31e0*/  LOP3.LUT R27, R27, 0xf8, RZ, 0xc0, !PT ;  /* 0x000000f81b1b7812 */ /* 0x000fe400078ec0ff */
[----:B------:R-:W-:Y:S01]  /*31f0*/  MOV R11, UR4 ;  /* 0x00000004000b7c02 */ /* 0x000fe20008000f00 */
[----:B------:R-:W-:Y:S01]  /*3200*/  UIADD3 UR4, UPT, UPT, UR14, 0xf, URZ ;  /* 0x0000000f0e047890 */ /* 0x000fe2000fffe0ff */
[----:B--2---:R-:W-:-:S03]  /*3210*/  IMAD R32, R2, UR5, RZ ;  /* 0x0000000502207c24 */ /* 0x004fc6000f8e02ff */
[----:B------:R-:W-:Y:S01]  /*3220*/  IMAD.WIDE R6, R11, 0x4, R6 ;  /* 0x000000040b067825 */ /* 0x000fe200078e0206 */
[----:B------:R-:W-:Y:S01]  /*3230*/  USHF.R.U32.HI UR4, URZ, 0x4, UR4 ;  /* 0x00000004ff047899 */ /* 0x000fe20008011604 */
[----:B------:R-:W-:Y:S02]  /*3240*/  SHF.R.S32.HI R33, RZ, 0x1f, R32 ;  /* 0x0000001fff217819 */ /* 0x000fe40000011420 */
[----:B-1----:R-:W-:-:S03]  /*3250*/  IADD3 R0, P0, PT, R6, UR6, RZ ;  /* 0x0000000606007c10 */ /* 0x002fc6000ff1e0ff */
[----:B------:R-:W-:Y:S01]  /*3260*/  VIADD R2, R10, -UR4 ;  /* 0x800000040a027c36 */ /* 0x000fe20008000000 */
[----:B------:R-:W-:Y:S02]  /*3270*/  IADD3.X R23, PT, PT, R7, UR7, RZ, P0, !PT ;  /* 0x0000000707177c10 */ /* 0x000fe400087fe4ff */
[----:B------:R-:W-:-:S07]  /*3280*/  CS2R R6, SRZ ;  /* 0x0000000000067805 */ /* 0x000fce000001ff00 */
.L_x_22602:
[----:B------:R-:W-:Y:S01]  /*3290*/  MOV R14, R0 ;  /* 0x00000000000e7202 */ /* 0x000fe20000000f00 */
[----:B0-----:R-:W0:Y:S01]  /*32a0*/  LDS.128 R8, [R24+-0x10] ;  /* 0xfffff00018087984 */ /* 0x001e220000000c00 */
[----:B------:R-:W-:-:S03]  /*32b0*/  MOV R15, R23 ;  /* 0x00000017000f7202 */ /* 0x000fc60000000f00 */
[----:B--2---:R1:W2:Y:S04]  /*32c0*/  LDS.128 R16, [R24] ;  /* 0x0000000018107984 */ /* 0x0042a80000000c00 */
[----:B---3--:R-:W3:Y:S01]  /*32d0*/  LDG.E.CONSTANT R13, desc[UR12][R14.64] ;  /* 0x0000000c0e0d7981 */ /* 0x008ee2000c1e9900 */
[----:B------:R-:W-:Y:S01]  /*32e0*/  BSSY.RECONVERGENT B1, `(.L_x_22592) ;  /* 0x000002a000017945 */ /* 0x000fe20003800200 */
        /* <DEDUP_REMOVED lines=8> */
[----:B------:R-:W-:-:S05]  /*3370*/  LEA.HI.X R37, R12, UR21, R13, 0x1, P1 ;  /* 0x000000150c257c11 */ /* 0x000fca00088f0c0d */
[----:B------:R1:W5:Y:S04]  /*3380*/  LDG.E.128.CONSTANT R12, desc[UR12][R36.64] ;  /* 0x0000000c240c7981 */ /* 0x000368000c1e9d00 */
[----:B--2---:R-:W-:Y:S05]  /*3390*/  @P0 BRA `(.L_x_22593) ;  /* 0x0000000000780947 */ /* 0x004fea0003800000 */
[C---:B------:R-:W-:Y:S01]  /*33a0*/  IADD3 R8, PT, PT, R25.reuse, -0x1, RZ ;  /* 0xffffffff19087810 */ /* 0x040fe20007ffe0ff */
[----:B------:R-:W-:Y:S01]  /*33b0*/  VIADD R9, R25, 0x1 ;  /* 0x0000000119097836 */ /* 0x000fe20000000000 */
        /* <DEDUP_REMOVED lines=8> */
[----:B------:R-:W-:Y:S02]  /*3440*/  IADD3 R8, PT, PT, R25, -0x2, RZ ;  /* 0xfffffffe19087810 */ /* 0x000fe40007ffe0ff */
        /* <DEDUP_REMOVED lines=19> */
.L_x_22593:
[----:B------:R-:W-:Y:S05]  /*3580*/  BSYNC.RECONVERGENT B1 ;  /* 0x0000000000017941 */ /* 0x000fea0003800200 */
.L_x_22592:
[----:B------:R0:W5:Y:S02]  /*3590*/  LDG.E.128.CONSTANT R8, desc[UR12][R36.64+0x200] ;  /* 0x0002000c24087981 */ /* 0x000164000c1e9d00 */
[----:B-----5:R-:W-:Y:S01]  /*35a0*/  HMUL2 R13, R28, R13 ;  /* 0x0000000d1c0d7232 */ /* 0x020fe20000000000 */
[----:B------:R-:W-:Y:S01]  /*35b0*/  BSSY.RECONVERGENT B1, `(.L_x_22594) ;  /* 0x0000022000017945 */ /* 0x000fe20003800200 */
[----:B------:R-:W-:Y:S02]  /*35c0*/  F2FP.F16.F32.PACK_AB R35, R17, R16 ;  /* 0x000000101123723e */ /* 0x000fe400000000ff */
[----:B------:R-:W-:Y:S01]  /*35d0*/  HFMA2 R12, R31, R12, R13 ;  /* 0x0000000c1f0c7231 */ /* 0x000fe2000000000d */
[----:B------:R-:W-:Y:S06]  /*35e0*/  @P0 BRA `(.L_x_22595) ;  /* 0x0000000000780947 */ /* 0x000fec0003800000 */
[C---:B------:R-:W-:Y:S02]  /*35f0*/  IADD3 R13, PT, PT, R25.reuse, -0x1, RZ ;  /* 0xffffffff190d7810 */ /* 0x040fe40007ffe0ff */
[----:B------:R-:W-:Y:S02]  /*3600*/  ISETP.GE.AND P2, PT, R25, UR14, PT ;  /* 0x0000000e19007c0c */ /* 0x000fe4000bf46270 */
[----:B------:R-:W-:Y:S02]  /*3610*/  ISETP.GE.AND P1, PT, R13, UR14, PT ;  /* 0x0000000e0d007c0c */ /* 0x000fe4000bf26270 */
[C---:B------:R-:W-:Y:S02]  /*3620*/  PRMT R13, R9.reuse, 0x7632, R13 ;  /* 0x00007632090d7816 */ /* 0x040fe4000000000d */
        /* <DEDUP_REMOVED lines=26> */
.L_x_22595:
[----:B------:R-:W-:Y:S05]  /*37d0*/  BSYNC.RECONVERGENT B1 ;  /* 0x0000000000017941 */ /* 0x000fea0003800200 */
.L_x_22594:
[----:B------:R-:W-:Y:S02]  /*37e0*/  HMUL2 R9, R28, R9 ;  /* 0x000000091c097232 */ /* 0x000fe40000000000 */
[----:B------:R-:W-:Y:S02]  /*37f0*/  HFMA2 R12, R35, R14, R12 ;  /* 0x0000000e230c7231 */ /* 0x000fe4000000000c */
[----:B------:R-:W-:Y:S01]  /*3800*/  HFMA2 R9, R31, R8, R9 ;  /* 0x000000081f097231 */ /* 0x000fe20000000009 */
[----:B------:R-:W-:Y:S02]  /*3810*/  F2FP.F16.F32.PACK_AB R8, R19, R18 ;  /* 0x000000121308723e */ /* 0x000fe400000000ff */
        /* <DEDUP_REMOVED lines=34> */
.L_x_22597:
[----:B------:R-:W-:Y:S05]  /*3a40*/  BSYNC.RECONVERGENT B1 ;  /* 0x0000000000017941 */ /* 0x000fea0003800200 */
.L_x_22596:
[----:B-----5:R-:W-:-:S04]  /*3a50*/  HMUL2 R17, R28, R17 ;  /* 0x000000111c117232 */ /* 0x020fc80000000000 */
[----:B------:R-:W-:Y:S01]  /*3a60*/  HFMA2 R9, R31, R16, R17 ;  /* 0x000000101f097231 */ /* 0x000fe20000000011 */
[----:B------:R-:W-:Y:S01]  /*3a70*/  MOV R16, R8 ;  /* 0x0000000800107202 */ /* 0x000fe20000000f00 */
[----:B------:R-:W-:Y:S04]  /*3a80*/  BSSY.RECONVERGENT B1, `(.L_x_22598) ;  /* 0x0000024000017945 */ /* 0x000fe80003800200 */
[C---:B------:R-:W-:Y:S02]  /*3a90*/  HFMA2 R17, R16.reuse, R15, R12 ;  /* 0x0000000f10117231 */ /* 0x040fe4000000000c */
[----:B------:R-:W-:Y:S02]  /*3aa0*/  HFMA2 R30, R16, R11, R30 ;  /* 0x0000000b101e7231 */ /* 0x000fe4000000001e */
[----:B------:R-:W-:-:S02]  /*3ab0*/  HFMA2 R18, R35, R18, R9 ;  /* 0x0000001223127231 */ /* 0x000fc40000000009 */
        /* <DEDUP_REMOVED lines=32> */
.L_x_22599:
[----:B------:R-:W-:Y:S05]  /*3cc0*/  BSYNC.RECONVERGENT B1 ;  /* 0x0000000000017941 */ /* 0x000fea0003800200 */
.L_x_22598:
[----:B------:R4:W5:Y:S02]  /*3cd0*/  LDG.E.128.CONSTANT R12, desc[UR12][R36.64+0x800] ;  /* 0x0008000c240c7981 */ /* 0x000964000c1e9d00 */
[----:B-----5:R-:W-:Y:S02]  /*3ce0*/  HMUL2 R9, R28, R9 ;  /* 0x000000091c097232 */ /* 0x020fe40000000000 */
[----:B------:R-:W-:Y:S02]  /*3cf0*/  HFMA2 R19, R16, R19, R18 ;  /* 0x0000001310137231 */ /* 0x000fe40000000012 */
[----:B------:R-:W-:Y:S01]  /*3d00*/  HADD2.F32 R18, -RZ, R17.H1_H1 ;  /* 0x30000011ff127230 */ /* 0x000fe20000004100 */
[----:B------:R-:W-:Y:S01]  /*3d10*/  BSSY.RECONVERGENT B1, `(.L_x_22600) ;  /* 0x0000032000017945 */ /* 0x000fe20003800200 */
[----:B------:R-:W-:-:S04]  /*3d20*/  HFMA2 R9, R31, R8, R9 ;  /* 0x000000081f097231 */ /* 0x000fc80000000009 */
[----:B------:R-:W-:Y:S02]  /*3d30*/  HFMA2 R8, R35, R10, R9 ;  /* 0x0000000a23087231 */ /* 0x000fe40000000009 */
[----:B------:R-:W-:Y:S02]  /*3d40*/  HADD2.F32 R10, -RZ, R30.H0_H0 ;  /* 0x2000001eff0a7230 */ /* 0x000fe40000004100 */
[----:B------:R-:W-:Y:S02]  /*3d50*/  HADD2.F32 R9, -RZ, R19.H0_H0 ;  /* 0x20000013ff097230 */ /* 0x000fe40000004100 */
[----:B------:R-:W-:Y:S02]  /*3d60*/  HFMA2 R34, R16, R11, R8 ;  /* 0x0000000b10227231 */ /* 0x000fe40000000008 */
[----:B------:R-:W-:Y:S02]  /*3d70*/  HADD2.F32 R11, -RZ, R17.H0_H0 ;  /* 0x20000011ff0b7230 */ /* 0x000fe40000004100 */
[----:B------:R-:W-:-:S02]  /*3d80*/  HADD2.F32 R17, -RZ, R30.H1_H1 ;  /* 0x3000001eff117230 */ /* 0x000fc40000004100 */
[----:B------:R-:W-:Y:S02]  /*3d90*/  HADD2.F32 R30, -RZ, R19.H1_H1 ;  /* 0x30000013ff1e7230 */ /* 0x000fe40000004100 */
[----:B------:R-:W-:Y:S01]  /*3da0*/  FADD.FTZ R11, R11, R18 ;  /* 0x000000120b0b7221 */ /* 0x000fe20000010000 */
[--C-:B------:R-:W-:Y:S02]  /*3db0*/  HADD2.F32 R8, -RZ, R34.reuse.H0_H0 ;  /* 0x20000022ff087230 */ /* 0x100fe40000004100 */
[----:B------:R-:W-:Y:S01]  /*3dc0*/  FADD.FTZ R17, R10, R17 ;  /* 0x000000110a117221 */ /* 0x000fe20000010000 */
[----:B------:R-:W-:Y:S02]  /*3dd0*/  HADD2.F32 R19, -RZ, R34.H1_H1 ;  /* 0x30000022ff137230 */ /* 0x000fe40000004100 */
[----:B------:R-:W-:Y:S01]  /*3de0*/  FADD.FTZ R30, R9, R30 ;  /* 0x0000001e091e7221 */ /* 0x000fe20000010000 */
[----:B------:R-:W-:Y:S01]  /*3df0*/  FADD.FTZ R22, R11, R22 ;  /* 0x000000160b167221 */ /* 0x000fe20000010000 */
[----:B------:R-:W-:Y:S01]  /*3e00*/  FADD.FTZ R6, R17, R6 ;  /* 0x0000000611067221 */ /* 0x000fe20000010000 */
[----:B------:R-:W-:Y:S01]  /*3e10*/  FADD.FTZ R19, R8, R19 ;  /* 0x0000001308137221 */ /* 0x000fe20000010000 */
[----:B------:R-:W-:-:S03]  /*3e20*/  FADD.FTZ R7, R30, R7 ;  /* 0x000000071e077221 */ /* 0x000fc60000010000 */
[----:B------:R-:W-:Y:S01]  /*3e30*/  FADD.FTZ R20, R19, R20 ;  /* 0x0000001413147221 */ /* 0x000fe20000010000 */
[----:B----4-:R-:W-:Y:S06]  /*3e40*/  @P0 BRA `(.L_x_22601) ;  /* 0x0000000000780947 */ /* 0x010fec0003800000 */
[C---:B------:R-:W-:Y:S01]  /*3e50*/  VIADD R8, R25.reuse, 0xfffffffe ;  /* 0xfffffffe19087836 */ /* 0x040fe20000000000 */
[C---:B------:R-:W-:Y:S01]  /*3e60*/  IADD3 R9, PT, PT, R25.reuse, -0x1, RZ ;  /* 0xffffffff19097810 */ /* 0x040fe20007ffe0ff */
[----:B------:R-:W-:Y:S01]  /*3e70*/  VIADD R10, R25, 0x2 ;  /* 0x00000002190a7836 */ /* 0x000fe20000000000 */
[----:B------:R-:W-:Y:S02]  /*3e80*/  ISETP.GE.AND P6, PT, R29, UR14, PT ;  /* 0x0000000e1d007c0c */ /* 0x000fe4000bfc6270 */
        /* <DEDUP_REMOVED lines=26> */
.L_x_22601:
[----:B------:R-:W-:Y:S05]  /*4030*/  BSYNC.RECONVERGENT B1 ;  /* 0x0000000000017941 */ /* 0x000fea0003800200 */
.L_x_22600:
[----:B------:R-:W-:Y:S02]  /*4040*/  HMUL2 R13, R28, R13 ;  /* 0x0000000d1c0d7232 */ /* 0x000fe40000000000 */
[----:B------:R-:W-:Y:S01]  /*4050*/  VIADD R10, R26, 0x3 ;  /* 0x000000031a0a7836 */ /* 0x000fe20000000000 */
[----:B------:R-:W-:Y:S01]  /*4060*/  IADD3 R0, P1, PT, R0, 0x10, RZ ;  /* 0x0000001000007810 */ /* 0x000fe20007f3e0ff */
[----:B------:R-:W-:Y:S01]  /*4070*/  VIADD R25, R25, 0x40 ;  /* 0x0000004019197836 */ /* 0x000fe20000000000 */
[----:B------:R-:W-:Y:S01]  /*4080*/  IADD3 R2, PT, PT, R2, 0x4, RZ ;  /* 0x0000000402027810 */ /* 0x000fe20007ffe0ff */
[----:B------:R-:W-:Y:S01]  /*4090*/  HFMA2 R13, R31, R12, R13 ;  /* 0x0000000c1f0d7231 */ /* 0x000fe2000000000d */
[----:B------:R-:W-:Y:S02]  /*40a0*/  ISETP.GE.U32.AND P0, PT, R10, UR8, PT ;  /* 0x000000080a007c0c */ /* 0x000fe4000bf06070 */
[----:B------:R-:W-:Y:S02]  /*40b0*/  IADD3 R26, PT, PT, R26, 0x4, RZ ;  /* 0x000000041a1a7810 */ /* 0x000fe40007ffe0ff */
[----:B-1----:R-:W-:-:S02]  /*40c0*/  IADD3 R24, PT, PT, R24, 0x100, RZ ;  /* 0x0000010018187810 */ /* 0x002fc40007ffe0ff */
        /* <DEDUP_REMOVED lines=8> */
.L_x_22591:
[----:B------:R-:W-:Y:S05]  /*4150*/  BSYNC.RECONVERGENT B0 ;  /* 0x0000000000007941 */ /* 0x000fea0003800200 */
.L_x_22590:
[----:B------:R-:W1:Y:S01]  /*4160*/  S2UR UR5, SR_CgaCtaId ;  /* 0x00000000000579c3 */ /* 0x000e620000008800 */
[----:B------:R-:W4:Y:S01]  /*4170*/  SHFL.BFLY PT, R9, R22, 0x1, 0x1f ;  /* 0x0c201f0016097f89 */ /* 0x000f2200000e0000 */
[C---:B------:R-:W-:Y:S01]  /*4180*/  LOP3.LUT R8, R5.reuse, 0x1, RZ, 0xc0, !PT ;  /* 0x0000000105087812 */ /* 0x040fe200078ec0ff */
[----:B------:R-:W-:Y:S01]  /*4190*/  UMOV UR4, 0x400 ;  /* 0x0000040000047882 */ /* 0x000fe20000000000 */
[----:B------:R-:W-:Y:S01]  /*41a0*/  SHF.R.U32.HI R4, RZ, 0x1, R4 ;  /* 0x00000001ff047819 */ /* 0x000fe20000011604 */
[----:B------:R-:W0:Y:S01]  /*41b0*/  SHFL.BFLY PT, R11, R6, 0x1, 0x1f ;  /* 0x0c201f00060b7f89 */ /* 0x000e2200000e0000 */
[----:B------:R-:W-:Y:S01]  /*41c0*/  ISETP.NE.AND P5, PT, R8, RZ, PT ;  /* 0x000000ff0800720c */ /* 0x000fe20003fa5270 */
[----:B------:R-:W-:Y:S01]  /*41d0*/  UIADD3 UR4, UPT, UPT, UR4, 0xc0, URZ ;  /* 0x000000c004047890 */ /* 0x000fe2000fffe0ff */
[C---:B------:R-:W-:Y:S01]  /*41e0*/  LOP3.LUT R8, R5.reuse, 0x3c0, RZ, 0xc0, !PT ;  /* 0x000003c005087812 */ /* 0x040fe200078ec0ff */
[----:B------:R-:W2:Y:S01]  /*41f0*/  SHFL.BFLY PT, R0, R7, 0x1, 0x1f ;  /* 0x0c201f0007007f89 */ /* 0x000ea200000e0000 */
[----:B------:R-:W-:Y:S01]  /*4200*/  LOP3.LUT P0, RZ, R5, 0x3c1, RZ, 0xc0, !PT ;  /* 0x000003c105ff7812 */ /* 0x000fe2000780c0ff */
[----:B------:R-:W-:Y:S01]  /*4210*/  IMAD R4, R3, 0x50, R4 ;  /* 0x0000005003047824 */ /* 0x000fe200078e0204 */
[----:B------:R-:W-:Y:S01]  /*4220*/  ISETP.NE.OR P4, PT, R8, 0x40, P5 ;  /* 0x000000400800780c */ /* 0x000fe20002f85670 */
[----:B------:R-:W3:Y:S01]  /*4230*/  SHFL.BFLY PT, R13, R20, 0x1, 0x1f ;  /* 0x0c201f00140d7f89 */ /* 0x000ee200000e0000 */
[C---:B------:R-:W-:Y:S01]  /*4240*/  LOP3.LUT R3, R5.reuse, 0x3e0, RZ, 0xc0, !PT ;  /* 0x000003e005037812 */ /* 0x040fe200078ec0ff */
[----:B------:R-:W-:Y:S01]  /*4250*/  BSSY.RECONVERGENT B0, `(.L_x_22603) ;  /* 0x000001e000007945 */ /* 0x000fe20003800200 */
[----:B------:R-:W-:Y:S01]  /*4260*/  LOP3.LUT P1, RZ, R5, 0x3e1, RZ, 0xc0, !PT ;  /* 0x000003e105ff7812 */ /* 0x000fe2000782c0ff */
[----:B------:R-:W3:Y:S01]  /*4270*/  SHFL.BFLY PT, R2, R21, 0x1, 0x1f ;  /* 0x0c201f0015027f89 */ /* 0x000ee200000e0000 */
[----:B------:R-:W-:Y:S01]  /*4280*/  ISETP.NE.OR P3, PT, R3, 0x20, P5 ;  /* 0x000000200300780c */ /* 0x000fe20002f65670 */
[----:B------:R-:W-:Y:S01]  /*4290*/  BAR.SYNC.DEFER_BLOCKING 0x0 ;  /* 0x0000000000007b1d */ /* 0x000fe20000010000 */
[----:B------:R-:W-:Y:S01]  /*42a0*/  ISETP.GT.U32.AND P2, PT, R5, 0x1f, PT ;  /* 0x0000001f0500780c */ /* 0x000fe20003f44070 */
[----:B-1----:R-:W-:Y:S01]  /*42b0*/  ULEA UR4, UR5, UR4, 0x18 ;  /* 0x0000000405047291 */ /* 0x002fe2000f8ec0ff */
[----:B----4-:R-:W-:Y:S01]  /*42c0*/  FADD.FTZ R9, R9, R22 ;  /* 0x0000001609097221 */ /* 0x010fe20000010000 */
[----:B0-----:R-:W-:-:S04]  /*42d0*/  FADD.FTZ R6, R11, R6 ;  /* 0x000000060b067221 */ /* 0x001fc80000010000 */
[----:B------:R-:W-:Y:S01]  /*42e0*/  LEA R4, R4, UR4, 0x2 ;  /* 0x0000000404047c11 */ /* 0x000fe2000f8e10ff */
[----:B--2---:R-:W-:Y:S01]  /*42f0*/  FADD.FTZ R0, R0, R7 ;  /* 0x0000000700007221 */ /* 0x004fe20000010000 */
[----:B---3--:R-:W-:Y:S01]  /*4300*/  FADD.FTZ R13, R13, R20 ;  /* 0x000000140d0d7221 */ /* 0x008fe20000010000 */
[----:B------:R-:W-:Y:S02]  /*4310*/  FADD.FTZ R21, R2, R21 ;  /* 0x0000001502157221 */ /* 0x000fe40000010000 */
        /* <DEDUP_REMOVED lines=17> */
.L_x_22604:
[----:B------:R-:W-:Y:S05]  /*4430*/  BSYNC.RECONVERGENT B0 ;  /* 0x0000000000007941 */ /* 0x000fea0003800200 */
.L_x_22603:
        /* <DEDUP_REMOVED lines=13> */
[----:B------:R-:W4:Y:S01]  /*4510*/  LDS R10, [R4+0x100] ;  /* 0x00010000040a7984 */ /* 0x000f220000000800 */
[----:B01----:R-:W-:Y:S01]  /*4520*/  FADD.FTZ R9, R9, R2 ;  /* 0x0000000209097221 */ /* 0x003fe20000010000 */
[----:B--2---:R-:W-:Y:S01]  /*4530*/  FADD.FTZ R6, R6, R3 ;  /* 0x0000000306067221 */ /* 0x004fe20000010000 */
[----:B---3--:R-:W-:Y:S01]  /*4540*/  FADD.FTZ R0, R0, R7 ;  /* 0x0000000700007221 */ /* 0x008fe20000010000 */
[----:B----4-:R-:W-:Y:S01]  /*4550*/  FADD.FTZ R13, R13, R8 ;  /* 0x000000080d0d7221 */ /* 0x010fe20000010000 */
[----:B------:R-:W-:-:S07]  /*4560*/  FADD.FTZ R21, R21, R10 ;  /* 0x0000000a15157221 */ /* 0x000fce0000010000 */
.L_x_22606:
[----:B------:R-:W-:Y:S05]  /*4570*/  BSYNC.RECONVERGENT B0 ;  /* 0x0000000000007941 */ /* 0x000fea0003800200 */
.L_x_22605:
[----:B------:R-:W-:Y:S06]  /*4580*/  BAR.SYNC.DEFER_BLOCKING 0x0 ;  /* 0x0000000000007b1d */ /* 0x000fec0000010000 */
[----:B------:R-:W-:Y:S05]  /*4590*/  @P2 EXIT ;  /* 0x000000000000294d */ /* 0x000fea0003800000 */
[----:B------:R-:W-:-:S04]  /*45a0*/  UIMAD UR4, UR15, UR19, UR18 ;  /* 0x000000130f0472a4 */ /* 0x000fc8000f8e0212 */
[----:B------:R-:W-:Y:S01]  /*45b0*/  UIMAD UR4, UR4, UR17, URZ ;  /* 0x00000011040472a4 */ /* 0x000fe2000f8e02ff */
[----:B------:R-:W-:Y:S11]  /*45c0*/  @P5 EXIT ;  /* 0x000000000000594d */ /* 0x000ff60003800000 */
[----:B------:R-:W2:Y:S01]  /*45d0*/  LDCU.64 UR8, c[0x0][0x390] ;  /* 0x00007200ff0877ac */ /* 0x000ea20008000a00 */
[--C-:B------:R-:W-:Y:S02]  /*45e0*/  SHF.R.U32.HI R3, RZ, 0x1, R5.reuse ;  /* 0x00000001ff037819 */ /* 0x100fe40000011605 */
[----:B01----:R-:W-:Y:S01]  /*45f0*/  F2FP.F16.F32.PACK_AB R6, R6, R9 ;  /* 0x000000090606723e */ /* 0x003fe200000000ff */
[----:B------:R-:W-:Y:S01]  /*4600*/  UIMAD UR6, UR16, 0x50, URZ ;  /* 0x00000050100678a4 */ /* 0x000fe2000f8e02ff */
[----:B------:R-:W-:Y:S01]  /*4610*/  F2FP.F16.F32.PACK_AB R0, R13, R0 ;  /* 0x000000000d00723e */ /* 0x000fe200000000ff */
[----:B------:R-:W-:Y:S01]  /*4620*/  UIMAD UR5, UR4, 0x50, URZ ;  /* 0x00000050040578a4 */ /* 0x000fe2000f8e02ff */
[----:B------:R-:W-:Y:S02]  /*4630*/  F2FP.F16.F32.PACK_AB R21, RZ, R21 ;  /* 0x00000015ff15723e */ /* 0x000fe400000000ff */
[----:B------:R-:W-:Y:S01]  /*4640*/  PRMT R5, R0, 0x7632, R5 ;  /* 0x0000763200057816 */ /* 0x000fe20000000005 */
[----:B------:R-:W-:-:S05]  /*4650*/  IMAD.U32 R2, RZ, RZ, UR6 ;  /* 0x00000006ff027e24 */ /* 0x000fca000f8e00ff */
        /* <DEDUP_REMOVED lines=11> */
.L_x_22565:
[----:B------:R-:W-:Y:S01]  /*4710*/  HFMA2 R16, -RZ, RZ, 0, 5.9604644775390625e-08 ;  /* 0x00000001ff107431 */ /* 0x000fe200000001ff */
[----:B------:R-:W-:Y:S01]  /*4720*/  BSSY B1, `(.L_x_22607) ;  /* 0x0000007000017945 */ /* 0x000fe20003800000 */
[----:B------:R-:W-:Y:S01]  /*4730*/  MOV R15, R8 ;  /* 0x00000008000f7202 */ /* 0x000fe20000000f00 */
[----:B------:R-:W-:Y:S01]  /*4740*/  IMAD.MOV.U32 R17, RZ, RZ, 0x1f ;  /* 0x0000001fff117424 */ /* 0x000fe200078e00ff */
[----:B------:R-:W-:-:S07]  /*4750*/  MOV R14, 0xffffffff ;  /* 0xffffffff000e7802 */ /* 0x000fce0000000f00 */
[----:B------:R-:W-:Y:S05]  /*4760*/  WARPSYNC.COLLECTIVE R14, `(.L_x_22608) ;  /* 0x000000000e087348 */ /* 0x000fea0003c00000 */
[----:B------:R0:W1:Y:S02]  /*4770*/  SHFL.BFLY P2, R12, R15, R16, R17 ;  /* 0x0c0000100f0c7389 */ /* 0x0000640000040011 */
[----:B01----:R-:W-:Y:S05]  /*4780*/  ENDCOLLECTIVE ;  /* 0x000000000000791b */ /* 0x003fea0003800000 */
.L_x_22608:
[----:B------:R-:W-:Y:S05]  /*4790*/  BSYNC B1 ;  /* 0x0000000000017941 */ /* 0x000fea0003800000 */
.L_x_22607:
[----:B------:R-:W-:Y:S01]  /*47a0*/  MOV R9, R12 ;  /* 0x0000000c00097202 */ /* 0x000fe20000000f00 */
[----:B------:R-:W-:Y:S06]  /*47b0*/  BRA `(.L_x_22609) ;  /* 0xffffffc800c07947 */ /* 0x000fec000383ffff */
.L_x_22567:
[----:B------:R-:W-:Y:S01]  /*47c0*/  HFMA2 R16, -RZ, RZ, 0, 9.5367431640625e-07 ;  /* 0x00000010ff107431 */ /* 0x000fe200000001ff */
[----:B------:R-:W-:Y:S01]  /*47d0*/  BSSY B0, `(.L_x_22610) ;  /* 0x0000007000007945 */ /* 0x000fe20003800000 */
[----:B------:R-:W-:Y:S01]  /*47e0*/  IMAD.MOV.U32 R15, RZ, RZ, R30 ;  /* 0x000000ffff0f7224 */ /* 0x000fe200078e001e */
[----:B------:R-:W-:Y:S01]  /*47f0*/  MOV R17, 0x1f ;  /* 0x0000001f00117802 */ /* 0x000fe20000000f00 */
[----:B------:R-:W-:-:S07]  /*4800*/  IMAD.MOV.U32 R14, RZ, RZ, -0x1 ;  /* 0xffffffffff0e7424 */ /* 0x000fce00078e00ff */
[----:B-----5:R-:W-:Y:S05]  /*4810*/  WARPSYNC.COLLECTIVE R14, `(.L_x_22611) ;  /* 0x000000000e087348 */ /* 0x020fea0003c00000 */
[----:B------:R0:W1:Y:S02]  /*4820*/  SHFL.BFLY P2, R12, R15, R16, R17 ;  /* 0x0c0000100f0c7389 */ /* 0x0000640000040011 */
[----:B01---5:R-:W-:Y:S05]  /*4830*/  ENDCOLLECTIVE ;  /* 0x000000000000791b */ /* 0x023fea0003800000 */
.L_x_22611:
[----:B------:R-:W-:Y:S05]  /*4840*/  BSYNC B0 ;  /* 0x0000000000007941 */ /* 0x000fea0003800000 */
.L_x_22610:
[----:B------:R-:W-:Y:S01]  /*4850*/  MOV R7, R12 ;  /* 0x0000000c00077202 */ /* 0x000fe20000000f00 */
[----:B------:R-:W-:Y:S02]  /*4860*/  HFMA2 R17, -RZ, RZ, 0, 1.847743988037109375e-06 ;  /* 0x0000001fff117431 */ /* 0x000fe400000001ff */
[----:B------:R-:W-:Y:S01]  /*4870*/  IMAD.MOV.U32 R16, RZ, RZ, 0x8 ;  /* 0x00000008ff107424 */ /* 0x000fe200078e00ff */
[----:B------:R-:W-:Y:S02]  /*4880*/  MOV R14, 0xffffffff ;  /* 0xffffffff000e7802 */ /* 0x000fe40000000f00 */
[----:B------:R-:W-:-:S04]  /*4890*/  FMNMX.FTZ R7, R7, R30, !PT ;  /* 0x0000001e07077209 */ /* 0x000fc80007810000 */
[----:B------:R-:W-:-:S07]  /*48a0*/  MOV R15, R7 ;  /* 0x00000007000f7202 */ /* 0x000fce0000000f00 */
[----:B------:R-:W-:Y:S05]  /*48b0*/  WARPSYNC.COLLECTIVE R14, `(.L_x_22612) ;  /* 0x000000000e087348 */ /* 0x000fea0003c00000 */
[----:B------:R0:W1:Y:S02]  /*48c0*/  SHFL.BFLY P2, R12, R15, R16, R17 ;  /* 0x0c0000100f0c7389 */ /* 0x0000640000040011 */
[----:B01----:R-:W-:Y:S05]  /*48d0*/  ENDCOLLECTIVE ;  /* 0x000000000000791b */ /* 0x003fea0003800000 */
.L_x_22612:
[----:B------:R-:W-:Y:S02]  /*48e0*/  HFMA2 R16, -RZ, RZ, 0, 2.384185791015625e-07 ;  /* 0x00000004ff107431 */ /* 0x000fe400000001ff */
[----:B------:R-:W-:-:S05]  /*48f0*/  IMAD.MOV.U32 R10, RZ, RZ, R12 ;  /* 0x000000ffff0a7224 */ /* 0x000fca00078e000c */
[----:B------:R-:W-:-:S04]  /*4900*/  FMNMX.FTZ R10, R7, R10, !PT ;  /* 0x0000000a070a7209 */ /* 0x000fc80007810000 */
[----:B------:R-:W-:-:S07]  /*4910*/  MOV R15, R10 ;  /* 0x0000000a000f7202 */ /* 0x000fce0000000f00 */
[----:B------:R-:W-:Y:S05]  /*4920*/  WARPSYNC.COLLECTIVE R14, `(.L_x_22613) ;  /* 0x000000000e087348 */ /* 0x000fea0003c00000 */
[----:B------:R0:W1:Y:S02]  /*4930*/  SHFL.BFLY P2, R12, R15, R16, R17 ;  /* 0x0c0000100f0c7389 */ /* 0x0000640000040011 */
[----:B01----:R-:W-:Y:S05]  /*4940*/  ENDCOLLECTIVE ;  /* 0x000000000000791b */ /* 0x003fea0003800000 */
.L_x_22613:
[----:B------:R-:W-:Y:S02]  /*4950*/  HFMA2 R16, -RZ, RZ, 0, 1.1920928955078125e-07 ;  /* 0x00000002ff107431 */ /* 0x000fe400000001ff */
[----:B------:R-:W-:-:S05]  /*4960*/  IMAD.MOV.U32 R13, RZ, RZ, R12 ;  /* 0x000000ffff0d7224 */ /* 0x000fca00078e000c */
[----:B------:R-:W-:-:S04]  /*4970*/  FMNMX.FTZ R13, R10, R13, !PT ;  /* 0x0000000d0a0d7209 */ /* 0x000fc80007810000 */
[----:B------:R-:W-:-:S07]  /*4980*/  MOV R15, R13 ;  /* 0x0000000d000f7202 */ /* 0x000fce0000000f00 */
[----:B------:R-:W-:Y:S05]  /*4990*/  WARPSYNC.COLLECTIVE R14, `(.L_x_22614) ;  /* 0x000000000e087348 */ /* 0x000fea0003c00000 */
[----:B------:R0:W1:Y:S02]  /*49a0*/  SHFL.BFLY P2, R12, R15, R16, R17 ;  /* 0x0c0000100f0c7389 */ /* 0x0000640000040011 */
[----:B01----:R-:W-:Y:S05]  /*49b0*/  ENDCOLLECTIVE ;  /* 0x000000000000791b */ /* 0x003fea0003800000 */
.L_x_22614:
[----:B------:R-:W-:Y:S05]  /*49c0*/  BRA `(.L_x_22615) ;  /* 0xffffffc800e07947 */ /* 0x000fea000383ffff */
.L_x_22616:
        /* <DEDUP_REMOVED lines=11> */
.L_x_27656:


//--------------------- .text._ZN4vllm25paged_attention_v2_kernelIttLi64ELi16ELi128ELNS_18Fp8KVCacheDataTypeE0ELb0ELi512EEEvPfS2_PT_PKS3_PKT0_S9_ifPKiSB_iPKfiiiSD_SD_iiiii --------------------------
	.section	.text._ZN4vllm25paged_attention_v2_kernelIttLi64ELi16ELi128ELNS_18Fp8KVCacheDataTypeE0ELb0ELi512EEEvPfS2_PT_PKS3_PKT0_S9_ifPKiSB_iPKfiiiSD_SD_iiiii,"ax",@progbits
	.align	128
        .global         _ZN4vllm25paged_attention_v2_kernelIttLi64ELi16ELi128ELNS_18Fp8KVCacheDataTypeE0ELb0ELi512EEEvPfS2_PT_PKS3_PKT0_S9_ifPKiSB_iPKfiiiSD_SD_iiiii
        .type           _ZN4vllm25paged_attention_v2_kernelIttLi64ELi16ELi128ELNS_18Fp8KVCacheDataTypeE0ELb0ELi512EEEvPfS2_PT_PKS3_PKT0_S9_ifPKiSB_iPKfiiiSD_SD_iiiii,@function
        .size           _ZN4vllm25paged_attention_v2_kernelIttLi64ELi16ELi128ELNS_18Fp8KVCacheDataTypeE0ELb0ELi512EEEvPfS2_PT_PKS3_PKT0_S9_ifPKiSB_iPKfiiiSD_SD_iiiii,(.L_x_27657 - _ZN4vllm25paged_attention_v2_kernelIttLi64ELi16ELi128ELNS_18Fp8KVCacheDataTypeE0ELb0ELi512EEEvPfS2_PT_PKS3_PKT0_S9_ifPKiSB_iPKfiiiSD_SD_iiiii)
        .other          _ZN4vllm25paged_attention_v2_kernelIttLi64ELi16ELi128ELNS_18Fp8KVCacheDataTypeE0ELb0ELi512EEEvPfS2_PT_PKS3_PKT0_S9_ifPKiSB_iPKfiiiSD_SD_iiiii,@"STO_CUDA_ENTRY STV_DEFAULT"
_ZN4vllm25paged_attention_v2_kernelIttLi64ELi16ELi128ELNS_18Fp8KVCacheDataTypeE0ELb0ELi512EEEvPfS2_PT_PKS3_PKT0_S9_ifPKiSB_iPKfiiiSD_SD_iiiii:
.text._ZN4vllm25paged_attention_v2_kernelIttLi64ELi16ELi128ELNS_18Fp8KVCacheDataTypeE0ELb0ELi512EEEvPfS2_PT_PKS3_PKT0_S9_ifPKiSB_iPKfiiiSD_SD_iiiii:
        /* <DEDUP_REMOVED lines=33> */
[----:B------:R-:W-:Y:S01]  /*0210*/  @!P0 IMAD.SHL.U32 R3, R3, 0x40, RZ ;  /* 0x0000004003038824 */ /* 0x000fe200078e00ff */
        /* <DEDUP_REMOVED lines=15> */
[----:B------:R-:W-:Y:S01]  /*0310*/  UIADD3 UR4, UPT, UPT, UR16, 0xf, URZ ;  /* 0x0000000f10047890 */ /* 0x000fe2000fffe0ff */
[----:B-1----:R-:W1:Y:S01]  /*0320*/  MUFU.RCP R8, R8 ;  /* 0x0000000800087308 */ /* 0x002e620000001000 */
[----:B------:R-:W-:Y:S01]  /*0330*/  IMAD.SHL.U32 R25, R0, 0x40, RZ ;  /* 0x0000004000197824 */ /* 0x000fe200078e00ff */
[----:B------:R-:W-:Y:S01]  /*0340*/  UMOV UR9, 0x400 ;  /* 0x0000040000097882 */ /* 0x000fe20000000000 */
[----:B------:R-:W-:Y:S01]  /*0350*/  ULEA UR5, UR15, 0x20, 0x5 ;  /* 0x000000200f057891 */ /* 0x000fe2000f8e28ff */
[----:B------:R-:W-:Y:S01]  /*0360*/  BSSY B0, `(.L_x_22617) ;  /* 0x00000e9000007945 */ /* 0x000fe20003800000 */
[----:B------:R-:W-:Y:S01]  /*0370*/  ULEA UR10, UR11, UR9, 0x18 ;  /* 0x000000090b0a7291 */ /* 0x000fe2000f8ec0ff */
[----:B------:R-:W-:Y:S01]  /*0380*/  LOP3.LUT R25, R25, 0x40, RZ, 0xc0, !PT ;  /* 0x0000004019197812 */ /* 0x000fe200078ec0ff */
[----:B------:R-:W-:Y:S01]  /*0390*/  USHF.R.U32.HI UR4, URZ, 0x4, UR4 ;  /* 0x00000004ff047899 */ /* 0x000fe20008011604 */
[----:B----4-:R-:W-:Y:S01]  /*03a0*/  IABS R4, UR19 ;  /* 0x0000001300047c13 */ /* 0x010fe20008000000 */
[----:B------:R-:W-:-:S02]  /*03b0*/  IMAD.MOV.U32 R24, RZ, RZ, -0x800001 ;  /* 0xff7fffffff187424 */ /* 0x000fc400078e00ff */
[----:B------:R-:W-:-:S04]  /*03c0*/  UISETP.LT.U32.AND UP0, UPT, UR4, UR5, UPT ;  /* 0x000000050400728c */ /* 0x000fc8000bf01070 */
[----:B------:R-:W-:Y:S01]  /*03d0*/  USEL UR8, UR4, UR5, UP0 ;  /* 0x0000000504087287 */ /* 0x000fe20008000000 */
[----:B-1----:R-:W-:Y:S01]  /*03e0*/  IADD3 R6, PT, PT, R8, 0xffffffe, RZ ;  /* 0x0ffffffe08067810 */ /* 0x002fe20007ffe0ff */
[----:B------:R-:W-:-:S03]  /*03f0*/  UIMAD UR4, UR14, UR6, URZ ;  /* 0x000000060e0472a4 */ /* 0x000fc6000f8e02ff */
[----:B------:R1:W3:Y:S02]  /*0400*/  F2I.FTZ.U32.TRUNC.NTZ R7, R6 ;  /* 0x0000000600077305 */ /* 0x0002e4000021f000 */
[----:B-1----:R-:W-:Y:S02]  /*0410*/  HFMA2 R6, -RZ, RZ, 0, 0 ;  /* 0x00000000ff067431 */ /* 0x002fe400000001ff */
[----:B---3--:R-:W-:-:S04]  /*0420*/  IMAD.MOV R11, RZ, RZ, -R7 ;  /* 0x000000ffff0b7224 */ /* 0x008fc800078e0a07 */
[----:B------:R-:W-:-:S04]  /*0430*/  IMAD R5, R11, R10, RZ ;  /* 0x0000000a0b057224 */ /* 0x000fc800078e02ff */
[----:B------:R-:W-:-:S04]  /*0440*/  IMAD.HI.U32 R7, R7, R5, R6 ;  /* 0x0000000507077227 */ /* 0x000fc800078e0006 */
[----:B------:R-:W-:-:S04]  /*0450*/  IMAD.MOV.U32 R5, RZ, RZ, R4 ;  /* 0x000000ffff057224 */ /* 0x000fc800078e0004 */
        /* <DEDUP_REMOVED lines=8> */
[----:B------:R-:W-:Y:S02]  /*04e0*/  LOP3.LUT R5, R9, UR19, RZ, 0x3c, !PT ;  /* 0x0000001309057c12 */ /* 0x000fe4000f8e3cff */
[----:B------:R-:W-:Y:S02]  /*04f0*/  IABS R10, UR18 ;  /* 0x00000012000a7c13 */ /* 0x000fe40008000000 */
[----:B------:R-:W-:-:S07]  /*0500*/  ISETP.GE.AND P3, PT, R5, RZ, PT ;  /* 0x000000ff0500720c */ /* 0x000fce0003f66270 */
[----:B------:R-:W-:-:S06]  /*0510*/  @P1 VIADD R4, R4, 0x1 ;  /* 0x0000000104041836 */ /* 0x000fcc0000000000 */
[----:B------:R-:W-:Y:S02]  /*0520*/  @!P3 IADD3 R4, PT, PT, RZ, -R4, RZ ;  /* 0x80000004ff04b210 */ /* 0x000fe40007ffe0ff */
[----:B------:R-:W-:-:S04]  /*0530*/  @!P2 LOP3.LUT R4, RZ, R9, RZ, 0x33, !PT ;  /* 0x00000009ff04a212 */ /* 0x000fc800078e33ff */
[-C--:B------:R-:W-:Y:S02]  /*0540*/  IABS R8, R4.reuse ;  /* 0x0000000400087213 */ /* 0x080fe40000000000 */
[----:B------:R-:W-:Y:S02]  /*0550*/  IABS R11, R4 ;  /* 0x00000004000b7213 */ /* 0x000fe40000000000 */
[----:B------:R-:W1:Y:S08]  /*0560*/  I2F.RP R5, R8 ;  /* 0x0000000800057306 */ /* 0x000e700000209400 */
[----:B-1----:R-:W1:Y:S02]  /*0570*/  MUFU.RCP R5, R5 ;  /* 0x0000000500057308 */ /* 0x002e640000001000 */
[----:B-1----:R-:W-:Y:S01]  /*0580*/  VIADD R6, R5, 0xffffffe ;  /* 0x0ffffffe05067836 */ /* 0x002fe20000000000 */
[----:B------:R-:W-:-:S05]  /*0590*/  IADD3 R5, PT, PT, RZ, -R11, RZ ;  /* 0x8000000bff057210 */ /* 0x000fca0007ffe0ff */
[----:B------:R1:W3:Y:S02]  /*05a0*/  F2I.FTZ.U32.TRUNC.NTZ R7, R6 ;  /* 0x0000000600077305 */ /* 0x0002e4000021f000 */
[----:B-1----:R-:W-:Y:S01]  /*05b0*/  IMAD.MOV.U32 R6, RZ, RZ, RZ ;  /* 0x000000ffff067224 */ /* 0x002fe200078e00ff */
[----:B---3--:R-:W-:-:S05]  /*05c0*/  IADD3 R9, PT, PT, RZ, -R7, RZ ;  /* 0x80000007ff097210 */ /* 0x008fca0007ffe0ff */
[----:B------:R-:W-:-:S04]  /*05d0*/  IMAD R9, R9, R8, RZ ;  /* 0x0000000809097224 */ /* 0x000fc800078e02ff */
[----:B------:R-:W-:Y:S01]  /*05e0*/  IMAD.HI.U32 R7, R7, R9, R6 ;  /* 0x0000000907077227 */ /* 0x000fe200078e0006 */
[----:B------:R-:W-:Y:S02]  /*05f0*/  SHF.R.U32.HI R6, RZ, 0x1, R0 ;  /* 0x00000001ff067819 */ /* 0x000fe40000011600 */
[----:B------:R-:W-:-:S03]  /*0600*/  IADD3 R9, PT, PT, R25, UR10, RZ ;  /* 0x0000000a19097c10 */ /* 0x000fc6000fffe0ff */
[----:B------:R-:W-:Y:S01]  /*0610*/  IMAD.HI.U32 R7, R7, R10, RZ ;  /* 0x0000000a07077227 */ /* 0x000fe200078e00ff */
[----:B------:R-:W-:-:S03]  /*0620*/  @!P0 LEA R9, R6, R9, 0x3 ;  /* 0x0000000906098211 */ /* 0x000fc600078e18ff */
[----:B------:R-:W-:Y:S01]  /*0630*/  IMAD R5, R7, R5, R10 ;  /* 0x0000000507057224 */ /* 0x000fe200078e020a */
[----:B------:R-:W-:-:S04]  /*0640*/  LOP3.LUT R10, R4, UR18, RZ, 0x3c, !PT ;  /* 0x00000012040a7c12 */ /* 0x000fc8000f8e3cff */
[----:B------:R-:W-:Y:S02]  /*0650*/  ISETP.GT.U32.AND P3, PT, R8, R5, PT ;  /* 0x000000050800720c */ /* 0x000fe40003f64070 */
[----:B------:R-:W-:-:S11]  /*0660*/  ISETP.GE.AND P1, PT, R10, RZ, PT ;  /* 0x000000ff0a00720c */ /* 0x000fd60003f26270 */
[----:B------:R-:W-:Y:S01]  /*0670*/  @!P3 IMAD.IADD R5, R5, 0x1, -R8 ;  /* 0x000000010505b824 */ /* 0x000fe200078e0a08 */
[----:B------:R-:W-:-:S04]  /*0680*/  @!P3 IADD3 R7, PT, PT, R7, 0x1, RZ ;  /* 0x000000010707b810 */ /* 0x000fc80007ffe0ff */
[----:B------:R-:W-:Y:S01]  /*0690*/  ISETP.GE.U32.AND P2, PT, R5, R8, PT ;  /* 0x000000080500720c */ /* 0x000fe20003f46070 */
[----:B------:R-:W-:Y:S01]  /*06a0*/  IMAD.U32 R8, RZ, RZ, UR15 ;  /* 0x0000000fff087e24 */ /* 0x000fe2000f8e00ff */
[----:B------:R-:W-:-:S04]  /*06b0*/  SHF.R.U32.HI R5, RZ, 0x5, R0 ;  /* 0x00000005ff057819 */ /* 0x000fc80000011600 */
[----:B------:R-:W-:-:S07]  /*06c0*/  LEA R8, R8, R5, 0x5 ;  /* 0x0000000508087211 */ /* 0x000fce00078e28ff */
[----:B------:R-:W-:Y:S01]  /*06d0*/  @P2 VIADD R7, R7, 0x1 ;  /* 0x0000000107072836 */ /* 0x000fe20000000000 */
[----:B------:R-:W-:-:S03]  /*06e0*/  ISETP.GE.U32.AND P2, PT, R8, UR8, PT ;  /* 0x0000000808007c0c */ /* 0x000fc6000bf46070 */
[----:B------:R-:W-:-:S05]  /*06f0*/  IMAD.MOV.U32 R0, RZ, RZ, R7 ;  /* 0x000000ffff007224 */ /* 0x000fca00078e0007 */
[----:B------:R-:W-:Y:S01]  /*0700*/  @!P1 IADD3 R0, PT, PT, RZ, -R0, RZ ;  /* 0x80000000ff009210 */ /* 0x000fe20007ffe0ff */
[----:B--2---:R1:W-:Y:S01]  /*0710*/  @!P0 STS.64 [R9], R2 ;  /* 0x0000000209008388 */ /* 0x0043e20000000a00 */
        /* <DEDUP_REMOVED lines=12> */
[----:B------:R-:W-:Y:S01]  /*07e0*/  UIADD3 UR5, UPT, UPT, UR9, 0xa0, URZ ;  /* 0x000000a009057890 */ /* 0x000fe2000fffe0ff */
[----:B------:R-:W-:Y:S02]  /*07f0*/  MOV R24, 0xff7fffff ;  /* 0xff7fffff00187802 */ /* 0x000fe40000000f00 */
[----:B------:R-:W-:Y:S01]  /*0800*/  IADD3 R9, PT, PT, R4, R7, RZ ;  /* 0x0000000704097210 */ /* 0x000fe20007ffe0ff */
[----:B------:R-:W-:Y:S01]  /*0810*/  IMAD.SHL.U32 R4, R6, 0x8, RZ ;  /* 0x0000000806047824 */ /* 0x000fe200078e00ff */
[----:B------:R-:W-:Y:S01]  /*0820*/  LOP3.LUT R10, R10, 0x3c, RZ, 0xc0, !PT ;  /* 0x0000003c0a0a7812 */ /* 0x000fe200078ec0ff */
[----:B------:R-:W-:-:S02]  /*0830*/  ULEA UR5, UR11, UR5, 0x18 ;  /* 0x000000050b057291 */ /* 0x000fc4000f8ec0ff */
[----:B------:R-:W-:Y:S01]  /*0840*/  VIADD R7, R9, -UR16 ;  /* 0x8000001009077c36 */ /* 0x000fe20008000000 */
[----:B0-----:R-:W-:Y:S02]  /*0850*/  IADD3 R2, P0, PT, R2, UR20, RZ ;  /* 0x0000001402027c10 */ /* 0x001fe4000ff1e0ff */
[----:B------:R-:W-:Y:S01]  /*0860*/  LOP3.LUT R29, R4, 0x78, RZ, 0xc0, !PT ;  /* 0x00000078041d7812 */ /* 0x000fe200078ec0ff */
[----:B------:R-:W-:Y:S01]  /*0870*/  IMAD.MOV.U32 R4, RZ, RZ, R8 ;  /* 0x000000ffff047224 */ /* 0x000fe200078e0008 */
[----:B------:R-:W-:Y:S01]  /*0880*/  IADD3.X R3, PT, PT, R3, UR21, RZ, P0, !PT ;  /* 0x0000001503037c10 */ /* 0x000fe200087fe4ff */
[----:B-1----:R-:W-:Y:S01]  /*0890*/  IMAD R6, R0, UR6, RZ ;  /* 0x0000000600067c24 */ /* 0x002fe2000f8e02ff */
[----:B------:R-:W-:Y:S02]  /*08a0*/  LEA R10, R5, R10, 0x6 ;  /* 0x0000000a050a7211 */ /* 0x000fe400078e30ff */
[----:B------:R-:W-:Y:S02]  /*08b0*/  IADD3 R5, PT, PT, R9, 0x1, RZ ;  /* 0x0000000109057810 */ /* 0x000fe40007ffe0ff */
[----:B------:R-:W-:-:S04]  /*08c0*/  IADD3 R28, P0, PT, R6, R29, RZ ;  /* 0x0000001d061c7210 */ /* 0x000fc80007f1e0ff */
[----:B------:R-:W-:Y:S01]  /*08d0*/  LEA.HI.X.SX32 R29, R6, RZ, 0x1, P0 ;  /* 0x000000ff061d7211 */ /* 0x000fe200000f0eff */
[----:B------:R-:W-:-:S08]  /*08e0*/  VIADD R6, R10, UR5 ;  /* 0x000000050a067c36 */ /* 0x000fd00008000000 */
.L_x_22620:
[----:B------:R-:W2:Y:S01]  /*08f0*/  LDG.E.CONSTANT R9, desc[UR12][R2.64] ;  /* 0x0000000c02097981 */ /* 0x000ea2000c1e9900 */
[----:B------:R-:W0:Y:S02]  /*0900*/  S2R R16, SR_TID.X ;  /* 0x0000000000107919 */ /* 0x000e240000002100 */
[----:B0-----:R-:W-:Y:S01]  /*0910*/  LOP3.LUT R16, R16, 0x1, RZ, 0xc0, !PT ;  /* 0x0000000110107812 */ /* 0x001fe200078ec0ff */
[----:B--2---:R-:W-:-:S03]  /*0920*/  IMAD.WIDE R8, R9, UR22, R28 ;  /* 0x0000001609087c25 */ /* 0x004fc6000f8e021c */
[----:B------:R-:W-:-:S04]  /*0930*/  LEA R8, P0, R16, R8, 0x2 ;  /* 0x0000000810087211 */ /* 0x000fc800078010ff */
[----:B------:R-:W-:Y:S02]  /*0940*/  IADD3.X R9, PT, PT, RZ, R9, RZ, P0, !PT ;  /* 0x00000009ff097210 */ /* 0x000fe400007fe4ff */
[----:B------:R-:W-:-:S04]  /*0950*/  LEA R30, P0, R8, UR24, 0x1 ;  /* 0x00000018081e7c11 */ /* 0x000fc8000f8008ff */
[----:B------:R-:W-:Y:S02]  /*0960*/  LEA.HI.X R31, R8, UR25, R9, 0x1, P0 ;  /* 0x00000019081f7c11 */ /* 0x000fe400080f0c09 */
[----:B------:R-:W0:Y:S04]  /*0970*/  LDS.128 R8, [R25+UR10] ;  /* 0x0000000a19087984 */ /* 0x000e280008000c00 */
[----:B------:R-:W2:Y:S04]  /*0980*/  LDG.E.64.CONSTANT R12, desc[UR12][R30.64+0x100] ;  /* 0x0001000c1e0c7981 */ /* 0x000ea8000c1e9b00 */
[----:B------:R-:W3:Y:S04]  /*0990*/  LDG.E.64.CONSTANT R14, desc[UR12][R30.64] ;  /* 0x0000000c1e0e7981 */ /* 0x000ee8000c1e9b00 */
[----:B------:R-:W4:Y:S01]  /*09a0*/  LDG.E.64.CONSTANT R18, desc[UR12][R30.64+0x200] ;  /* 0x0002000c1e127981 */ /* 0x000f22000c1e9b00 */
[----:B------:R-:W-:Y:S01]  /*09b0*/  ISETP.NE.AND P1, PT, R16, RZ, PT ;  /* 0x000000ff1000720c */ /* 0x000fe20003f25270 */
[----:B0-----:R-:W-:-:S02]  /*09c0*/  HADD2.F32 R17, -RZ, R10.H0_H0 ;  /* 0x2000000aff117230 */ /* 0x001fc40000004100 */
[----:B------:R-:W-:Y:S02]  /*09d0*/  HADD2.F32 R10, -RZ, R10.H1_H1 ;  /* 0x3000000aff0a7230 */ /* 0x000fe40000004100 */
[--C-:B--2---:R-:W-:Y:S02]  /*09e0*/  HADD2.F32 R20, -RZ, R12.reuse.H0_H0 ;  /* 0x2000000cff147230 */ /* 0x104fe40000004100 */
[----:B------:R-:W-:Y:S02]  /*09f0*/  HADD2.F32 R21, -RZ, R12.H1_H1 ;  /* 0x3000000cff157230 */ /* 0x000fe40000004100 */
[----:B------:R-:W-:Y:S02]  /*0a00*/  HADD2.F32 R12, -RZ, R13.H1_H1 ;  /* 0x3000000dff0c7230 */ /* 0x000fe40000004100 */
[----:B------:R-:W-:Y:S01]  /*0a10*/  FMUL.FTZ R22, R17, R20 ;  /* 0x0000001411167220 */ /* 0x000fe20000410000 */
[--C-:B------:R-:W-:Y:S02]  /*0a20*/  HADD2.F32 R17, -RZ, R8.reuse.H0_H0 ;  /* 0x20000008ff117230 */ /* 0x100fe40000004100 */
[----:B------:R-:W-:Y:S01]  /*0a30*/  FMUL.FTZ R23, R10, R21 ;  /* 0x000000150a177220 */ /* 0x000fe20000410000 */
[----:B------:R-:W-:-:S02]  /*0a40*/  HADD2.F32 R8, -RZ, R8.H1_H1 ;  /* 0x30000008ff087230 */ /* 0x000fc40000004100 */
[--C-:B---3--:R-:W-:Y:S02]  /*0a50*/  HADD2.F32 R21, -RZ, R14.reuse.H1_H1 ;  /* 0x3000000eff157230 */ /* 0x108fe40000004100 */
[--C-:B------:R-:W-:Y:S02]  /*0a60*/  HADD2.F32 R10, -RZ, R11.reuse.H0_H0 ;  /* 0x2000000bff0a7230 */ /* 0x100fe40000004100 */
[----:B------:R-:W-:Y:S02]  /*0a70*/  HADD2.F32 R11, -RZ, R11.H1_H1 ;  /* 0x3000000bff0b7230 */ /* 0x000fe40000004100 */
[----:B------:R-:W-:Y:S01]  /*0a80*/  FFMA.FTZ R8, R8, R21, R23 ;  /* 0x0000001508087223 */ /* 0x000fe20000010017 */
[----:B------:R-:W-:Y:S02]  /*0a90*/  HADD2.F32 R21, -RZ, R13.H0_H0 ;  /* 0x2000000dff157230 */ /* 0x000fe40000004100 */
[----:B------:R-:W-:Y:S02]  /*0aa0*/  HADD2.F32 R20, -RZ, R14.H0_H0 ;  /* 0x2000000eff147230 */ /* 0x000fe40000004100 */
[----:B------:R-:W-:Y:S01]  /*0ab0*/  FMUL.FTZ R14, R11, R12 ;  /* 0x0000000c0b0e7220 */ /* 0x000fe20000410000 */
[----:B------:R-:W-:-:S02]  /*0ac0*/  HADD2.F32 R11, -RZ, R9.H1_H1 ;  /* 0x30000009ff0b7230 */ /* 0x000fc40000004100 */
[----:B------:R-:W-:Y:S01]  /*0ad0*/  FMUL.FTZ R21, R10, R21 ;  /* 0x000000150a157220 */ /* 0x000fe20000410000 */
[----:B------:R-:W-:Y:S02]  /*0ae0*/  HADD2.F32 R10, -RZ, R9.H0_H0 ;  /* 0x20000009ff0a7230 */ /* 0x000fe40000004100 */
[----:B------:R-:W-:Y:S01]  /*0af0*/  FFMA.FTZ R17, R17, R20, R22 ;  /* 0x0000001411117223 */ /* 0x000fe20000010016 */
[--C-:B------:R-:W-:Y:S02]  /*0b00*/  HADD2.F32 R9, -RZ, R15.reuse.H0_H0 ;  /* 0x2000000fff097230 */ /* 0x100fe40000004100 */
[----:B------:R-:W-:-:S03]  /*0b10*/  HADD2.F32 R12, -RZ, R15.H1_H1 ;  /* 0x3000000fff0c7230 */ /* 0x000fc60000004100 */
[----:B------:R-:W-:Y:S02]  /*0b20*/  FFMA.FTZ R9, R10, R9, R21 ;  /* 0x000000090a097223 */ /* 0x000fe40000010015 */
[----:B------:R-:W2:Y:S01]  /*0b30*/  LDG.E.64.CONSTANT R20, desc[UR12][R30.64+0x300] ;  /* 0x0003000c1e147981 */ /* 0x000ea2000c1e9b00 */
[----:B------:R-:W-:Y:S01]  /*0b40*/  FFMA.FTZ R10, R11, R12, R14 ;  /* 0x0000000c0b0a7223 */ /* 0x000fe2000001000e */
[----:B----4-:R-:W-:Y:S02]  /*0b50*/  HADD2.F32 R11, -RZ, R18.H0_H0 ;  /* 0x20000012ff0b7230 */ /* 0x010fe40000004100 */
[----:B------:R-:W0:Y:S02]  /*0b60*/  LDS.128 R12, [R25+UR10+0x10] ;  /* 0x0000100a190c7984 */ /* 0x000e240008000c00 */
[----:B0-----:R-:W-:-:S05]  /*0b70*/  HADD2.F32 R16, -RZ, R12.H0_H0 ;  /* 0x2000000cff107230 */ /* 0x001fca0000004100 */
[----:B------:R-:W-:Y:S02]  /*0b80*/  FFMA.FTZ R11, R16, R11, R17 ;  /* 0x0000000b100b7223 */ /* 0x000fe40000010011 */
[----:B------:R-:W3:Y:S01]  /*0b90*/  LDG.E.64.CONSTANT R16, desc[UR12][R30.64+0x400] ;  /* 0x0004000c1e107981 */ /* 0x000ee2000c1e9b00 */
[----:B------:R-:W-:Y:S02]  /*0ba0*/  HADD2.F32 R23, -RZ, R12.H1_H1 ;  /* 0x3000000cff177230 */ /* 0x000fe40000004100 */
[----:B------:R-:W-:Y:S02]  /*0bb0*/  HADD2.F32 R18, -RZ, R18.H1_H1 ;  /* 0x30000012ff127230 */ /* 0x000fe40000004100 */
[----:B------:R-:W-:-:S03]  /*0bc0*/  HADD2.F32 R12, -RZ, R13.H0_H0 ;  /* 0x2000000dff0c7230 */ /* 0x000fc60000004100 */
[----:B------:R-:W-:Y:S01]  /*0bd0*/  FFMA.FTZ R8, R23, R18, R8 ;  /* 0x0000001217087223 */ /* 0x000fe20000010008 */
[----:B------:R-:W-:Y:S01]  /*0be0*/  HADD2.F32 R18, -RZ, R19.H0_H0 ;  /* 0x20000013ff127230 */ /* 0x000fe20000004100 */
[----:B------:R-:W4:Y:S01]  /*0bf0*/  LDG.E.64.CONSTANT R22, desc[UR12][R30.64+0x700] ;  /* 0x0007000c1e167981 */ /* 0x000f22000c1e9b00 */
[----:B------:R-:W-:-:S03]  /*0c00*/  HADD2.F32 R13, -RZ, R13.H1_H1 ;  /* 0x3000000dff0d7230 */ /* 0x000fc60000004100 */
[----:B------:R-:W-:Y:S01]  /*0c10*/  FFMA.FTZ R9, R12, R18, R9 ;  /* 0x000000120c097223 */ /* 0x000fe20000010009 */
[----:B------:R-:W-:-:S05]  /*0c20*/  HADD2.F32 R18, -RZ, R19.H1_H1 ;  /* 0x30000013ff127230 */ /* 0x000fca0000004100 */
[----:B------:R-:W-:Y:S01]  /*0c30*/  FFMA.FTZ R18, R13, R18, R10 ;  /* 0x000000120d127223 */ /* 0x000fe2000001000a */
[----:B------:R-:W-:Y:S02]  /*0c40*/  HADD2.F32 R10, -RZ, R14.H0_H0 ;  /* 0x2000000eff0a7230 */ /* 0x000fe40000004100 */
[--C-:B--2---:R-:W-:Y:S02]  /*0c50*/  HADD2.F32 R19, -RZ, R20.reuse.H0_H0 ;  /* 0x20000014ff137230 */ /* 0x104fe40000004100 */
[----:B------:R-:W-:Y:S02]  /*0c60*/  HADD2.F32 R12, -RZ, R20.H1_H1 ;  /* 0x30000014ff0c7230 */ /* 0x000fe40000004100 */
[----:B------:R-:W-:Y:S02]  /*0c70*/  HADD2.F32 R13, -RZ, R21.H0_H0 ;  /* 0x20000015ff0d7230 */ /* 0x000fe40000004100 */
[----:B------:R-:W-:Y:S01]  /*0c80*/  FFMA.FTZ R19, R10, R19, R11 ;  /* 0x000000130a137223 */ /* 0x000fe2000001000b */
[----:B------:R-:W-:-:S02]  /*0c90*/  HADD2.F32 R11, -RZ, R14.H1_H1 ;  /* 0x3000000eff0b7230 */ /* 0x000fc40000004100 */
[----:B------:R-:W-:-:S03]  /*0ca0*/  HADD2.F32 R10, -RZ, R15.H0_H0 ;  /* 0x2000000fff0a7230 */ /* 0x000fc60000004100 */
[----:B------:R-:W-:Y:S02]  /*0cb0*/  FFMA.FTZ R12, R11, R12, R8 ;  /* 0x0000000c0b0c7223 */ /* 0x000fe40000010008 */
[----:B------:R-:W-:Y:S02]  /*0cc0*/  FFMA.FTZ R13, R10, R13, R9 ;  /* 0x0000000d0a0d7223 */ /* 0x000fe40000010009 */
[----:B------:R-:W0:Y:S01]  /*0cd0*/  LDS.128 R8, [R25+UR10+0x20] ;  /* 0x0000200a19087984 */ /* 0x000e220008000c00 */
[----:B------:R-:W-:Y:S02]  /*0ce0*/  HADD2.F32 R15, -RZ, R15.H1_H1 ;  /* 0x3000000fff0f7230 */ /* 0x000fe40000004100 */
[----:B------:R-:W-:-:S05]  /*0cf0*/  HADD2.F32 R21, -RZ, R21.H1_H1 ;  /* 0x30000015ff157230 */ /* 0x000fca0000004100 */
[----:B------:R-:W-:Y:S02]  /*0d00*/  FFMA.FTZ R15, R15, R21, R18 ;  /* 0x000000150f0f7223 */ /* 0x000fe40000010012 */
[----:B------:R-:W2:Y:S01]  /*0d10*/  LDG.E.64.CONSTANT R20, desc[UR12][R30.64+0x600] ;  /* 0x0006000c1e147981 */ /* 0x000ea2000c1e9b00 */
[----:B---3--:R-:W-:Y:S02]  /*0d20*/  HADD2.F32 R18, -RZ, R16.H0_H0 ;  /* 0x20000010ff127230 */ /* 0x008fe40000004100 */
[----:B0-----:R-:W-:-:S05]  /*0d30*/  HADD2.F32 R14, -RZ, R8.H0_H0 ;  /* 0x20000008ff0e7230 */ /* 0x001fca0000004100 */
[----:B------:R-:W-:Y:S02]  /*0d40*/  FFMA.FTZ R14, R14, R18, R19 ;  /* 0x000000120e0e7223 */ /* 0x000fe40000010013 */
[----:B------:R-:W3:Y:S01]  /*0d50*/  LDG.E.64.CONSTANT R18, desc[UR12][R30.64+0x500] ;  /* 0x0005000c1e127981 */ /* 0x000ee2000c1e9b00 */
        /* <DEDUP_REMOVED lines=12> */
[--C-:B----4-:R-:W-:Y:S02]  /*0e20*/  HADD2.F32 R17, -RZ, R22.reuse.H0_H0 ;  /* 0x20000016ff117230 */ /* 0x110fe40000004100 */
[----:B------:R-:W-:Y:S01]  /*0e30*/  HADD2.F32 R22, -RZ, R22.H1_H1 ;  /* 0x30000016ff167230 */ /* 0x000fe20000004100 */
[----:B------:R-:W-:Y:S01]  /*0e40*/  UMOV UR5, 0xffffffff ;  /* 0xffffffff00057882 */ /* 0x000fe20000000000 */
[----:B-----5:R-:W-:Y:S01]  /*0e50*/  FSETP.NEU.FTZ.AND P0, PT, R26, RZ, PT ;  /* 0x000000ff1a00720b */ /* 0x020fe20003f1d000 */
[----:B---3--:R-:W-:-:S05]  /*0e60*/  HADD2.F32 R15, -RZ, R18.H0_H0 ;  /* 0x20000012ff0f7230 */ /* 0x008fca0000004100 */
[----:B------:R-:W-:Y:S01]  /*0e70*/  FFMA.FTZ R9, R9, R15, R14 ;  /* 0x0000000f09097223 */ /* 0x000fe2000001000e */
[----:B------:R-:W-:Y:S02]  /*0e80*/  HADD2.F32 R15, -RZ, R10.H1_H1 ;  /* 0x3000000aff0f7230 */ /* 0x000fe40000004100 */
[----:B------:R-:W-:Y:S02]  /*0e90*/  HADD2.F32 R10, -RZ, R18.H1_H1 ;  /* 0x30000012ff0a7230 */ /* 0x000fe40000004100 */
[----:B------:R-:W-:-:S03]  /*0ea0*/  HADD2.F32 R14, -RZ, R19.H0_H0 ;  /* 0x20000013ff0e7230 */ /* 0x000fc60000004100 */
[----:B------:R-:W-:Y:S02]  /*0eb0*/  FFMA.FTZ R10, R15, R10, R12 ;  /* 0x0000000a0f0a7223 */ /* 0x000fe4000001000c */
[----:B------:R-:W-:Y:S02]  /*0ec0*/  FFMA.FTZ R16, R16, R14, R13 ;  /* 0x0000000e10107223 */ /* 0x000fe4000001000d */
[----:B------:R-:W0:Y:S01]  /*0ed0*/  LDS.128 R12, [R25+UR10+0x30] ;  /* 0x0000300a190c7984 */ /* 0x000e220008000c00 */
        /* <DEDUP_REMOVED lines=10> */
[----:B------:R-:W-:-:S03]  /*0f80*/  HADD2.F32 R18, -RZ, R14.H0_H0 ;  /* 0x2000000eff127230 */ /* 0x000fc60000004100 */
[----:B------:R-:W-:Y:S01]  /*0f90*/  FFMA.FTZ R16, R11, R12, R16 ;  /* 0x0000000c0b107223 */ /* 0x000fe20000010010 */
[----:B------:R-:W-:Y:S02]  /*0fa0*/  HADD2.F32 R11, -RZ, R14.H1_H1 ;  /* 0x3000000eff0b7230 */ /* 0x000fe40000004100 */
        /* <DEDUP_REMOVED lines=8> */
[----:B------:R-:W-:Y:S01]  /*1030*/  FADD.FTZ R9, R9, R10 ;  /* 0x0000000a09097221 */ /* 0x000fe20000010000 */
[----:B------:R-:W-:Y:S02]  /*1040*/  HADD2.F32 R23, -RZ, R23.H1_H1 ;  /* 0x30000017ff177230 */ /* 0x000fe40000004100 */
[----:B------:R-:W-:-:S03]  /*1050*/  FFMA.FTZ R12, R17, R12, R16 ;  /* 0x0000000c110c7223 */ /* 0x000fc60000010010 */
[----:B------:R-:W-:Y:S01]  /*1060*/  FFMA.FTZ R8, R15, R23, R8 ;  /* 0x000000170f087223 */ /* 0x000fe20000010008 */
[----:B------:R-:W-:-:S04]  /*1070*/  FADD.FTZ R9, R12, R9 ;  /* 0x000000090c097221 */ /* 0x000fc80000010000 */
[----:B------:R-:W-:Y:S01]  /*1080*/  FADD.FTZ R8, R8, R9 ;  /* 0x0000000908087221 */ /* 0x000fe20000010000 */
[----:B------:R-:W-:Y:S06]  /*1090*/  BRA.DIV UR5, `(.L_x_22619) ;  /* 0x00000032054c7947 */ /* 0x000fec000b800000 */
[----:B------:R0:W1:Y:S02]  /*10a0*/  SHFL.BFLY PT, R9, R8, 0x1, 0x1f ;  /* 0x0c201f0008097f89 */ /* 0x00006400000e0000 */
.L_x_22659:
        /* <DEDUP_REMOVED lines=20> */
.L_x_22618:
[----:B------:R-:W-:Y:S05]  /*11f0*/  BSYNC B0 ;  /* 0x0000000000007941 */ /* 0x000fea0003800000 */
.L_x_22617:
[----:B------:R-:W0:Y:S01]  /*1200*/  S2R R4, SR_TID.X ;  /* 0x0000000000047919 */ /* 0x000e220000002100 */
[----:B------:R-:W-:Y:S02]  /*1210*/  UIMAD UR5, UR15, -0x20, UR8 ;  /* 0xffffffe00f0578a4 */ /* 0x000fe4000f8e0208 */
[----:B------:R-:W-:Y:S01]  /*1220*/  MOV R6, UR15 ;  /* 0x0000000f00067c02 */ /* 0x000fe20008000f00 */
[----:B------:R-:W1:Y:S01]  /*1230*/  S2R R5, SR_CgaCtaId ;  /* 0x0000000000057919 */ /* 0x000e620000008800 */
[----:B------:R-:W-:-:S03]  /*1240*/  MOV R7, 0x400 ;  /* 0x0000040000077802 */ /* 0x000fc60000000f00 */
[----:B------:R-:W-:Y:S01]  /*1250*/  IMAD.SHL.U32 R6, R6, 0x200, RZ ;  /* 0x0000020006067824 */ /* 0x000fe200078e00ff */
[----:B------:R-:W-:Y:S01]  /*1260*/  MOV R9, UR5 ;  /* 0x0000000500097c02 */ /* 0x000fe20008000f00 */
[----:B------:R-:W-:-:S03]  /*1270*/  UMOV UR5, 0xffffffff ;  /* 0xffffffff00057882 */ /* 0x000fc60000000000 */
        /* <DEDUP_REMOVED lines=13> */
.L_x_22665:
[----:B------:R-:W-:Y:S01]  /*1350*/  ISETP.NE.AND P3, PT, R2, RZ, PT ;  /* 0x000000ff0200720c */ /* 0x000fe20003f65270 */
[----:B------:R-:W-:Y:S05]  /*1360*/  WARPSYNC.ALL ;  /* 0x0000000000007948 */ /* 0x000fea0003800000 */
[----:B------:R-:W-:Y:S02]  /*1370*/  IADD3 R8, PT, PT, R7, 0x80, RZ ;  /* 0x0000008007087810 */ /* 0x000fe40007ffe0ff */
[----:B0-2---:R-:W-:Y:S02]  /*1380*/  FMNMX.FTZ R15, R15, R10, !PT ;  /* 0x0000000a0f0f7209 */ /* 0x005fe40007810000 */
[----:B-1----:R-:W-:-:S04]  /*1390*/  LEA R12, R5, R8, 0x18 ;  /* 0x00000008050c7211 */ /* 0x002fc800078ec0ff */
[----:B------:R-:W-:-:S05]  /*13a0*/  LEA R8, R3, R12, 0x2 ;  /* 0x0000000c03087211 */ /* 0x000fca00078e10ff */
        /* <DEDUP_REMOVED lines=33> */
.L_x_22626:
        /* <DEDUP_REMOVED lines=11> */
.L_x_22625:
[----:B------:R-:W-:Y:S05]  /*1670*/  BSYNC.RECONVERGENT B1 ;  /* 0x0000000000017941 */ /* 0x000fea0003800200 */
.L_x_22624:
        /* <DEDUP_REMOVED lines=12> */
.L_x_22629:
        /* <DEDUP_REMOVED lines=8> */
[----:B------:R-:W-:Y:S01]  /*17c0*/  LDS R29, [R14+0xa00] ;  /* 0x000a00000e1d7984 */ /* 0x000fe20000000800 */
[----:B0-----:R-:W-:-:S04]  /*17d0*/  FADD.FTZ R19, -R12, R19 ;  /* 0x000000130c137221 */ /* 0x001fc80000010100 */
[----:B------:R-:W-:Y:S01]  /*17e0*/  FMUL.FTZ R18, R19, 1.4426950216293334961 ;  /* 0x3fb8aa3b13127820 */ /* 0x000fe20000410000 */
[C---:B-1----:R-:W-:Y:S01]  /*17f0*/  FADD.FTZ R25, -R12.reuse, R25 ;  /* 0x000000190c197221 */ /* 0x042fe20000010100 */
[----:B------:R-:W0:Y:S01]  /*1800*/  LDS R19, [R14+0x800] ;  /* 0x000800000e137984 */ /* 0x000e220000000800 */
[C---:B--2---:R-:W-:Y:S02]  /*1810*/  FADD.FTZ R27, -R12.reuse, R27 ;  /* 0x0000001b0c1b7221 */ /* 0x044fe40000010100 */
[----:B------:R-:W-:Y:S01]  /*1820*/  FMUL.FTZ R25, R25, 1.4426950216293334961 ;  /* 0x3fb8aa3b19197820 */ /* 0x000fe20000410000 */
[----:B------:R-:W1:Y:S01]  /*1830*/  MUFU.EX2 R18, R18 ;  /* 0x0000001200127308 */ /* 0x000e620000000800 */
[----:B------:R-:W-:Y:S01]  /*1840*/  FMUL.FTZ R27, R27, 1.4426950216293334961 ;  /* 0x3fb8aa3b1b1b7820 */ /* 0x000fe20000410000 */
[C---:B---3--:R-:W-:Y:S01]  /*1850*/  FADD.FTZ R23, -R12.reuse, R23 ;  /* 0x000000170c177221 */ /* 0x048fe20000010100 */
[----:B----4-:R-:W-:-:S03]  /*1860*/  FADD.FTZ R21, -R12, R21 ;  /* 0x000000150c157221 */ /* 0x010fc60000010100 */
[----:B------:R-:W-:Y:S02]  /*1870*/  FMUL.FTZ R23, R23, 1.4426950216293334961 ;  /* 0x3fb8aa3b17177820 */ /* 0x000fe40000410000 */
[----:B------:R2:W3:Y:S01]  /*1880*/  MUFU.EX2 R37, R25 ;  /* 0x0000001900257308 */ /* 0x0004e20000000800 */
[----:B------:R-:W-:Y:S01]  /*1890*/  FMUL.FTZ R21, R21, 1.4426950216293334961 ;  /* 0x3fb8aa3b15157820 */ /* 0x000fe20000410000 */
[----:B------:R-:W-:-:S04]  /*18a0*/  FADD.FTZ R17, -R12, R17 ;  /* 0x000000110c117221 */ /* 0x000fc80000010100 */
[----:B------:R-:W-:Y:S02]  /*18b0*/  FMUL.FTZ R24, R17, 1.4426950216293334961 ;  /* 0x3fb8aa3b11187820 */ /* 0x000fe40000410000 */
[----:B------:R4:W0:Y:S01]  /*18c0*/  MUFU.EX2 R35, R27 ;  /* 0x0000001b00237308 */ /* 0x0008220000000800 */
[----:B--2---:R-:W2:Y:S01]  /*18d0*/  LDS R25, [R14+0xc00] ;  /* 0x000c00000e197984 */ /* 0x004ea20000000800 */
[----:B-1----:R-:W-:-:S03]  /*18e0*/  FADD.FTZ R20, R18, R15 ;  /* 0x0000000f12147221 */ /* 0x002fc60000010000 */
[----:B------:R-:W1:Y:S03]  /*18f0*/  LDS R17, [R14+0x1200] ;  /* 0x001200000e117984 */ /* 0x000e660000000800 */
[----:B------:R0:W0:Y:S01]  /*1900*/  MUFU.EX2 R31, R23 ;  /* 0x00000017001f7308 */ /* 0x0000220000000800 */
[----:B----4-:R-:W-:Y:S01]  /*1910*/  LDS R27, [R14+0xe00] ;  /* 0x000e00000e1b7984 */ /* 0x010fe20000000800 */
[----:B---3--:R-:W-:-:S03]  /*1920*/  FADD.FTZ R22, R20, R37 ;  /* 0x0000002514167221 */ /* 0x008fc60000010000 */
[----:B------:R-:W-:Y:S03]  /*1930*/  LDS R15, [R14+0x1400] ;  /* 0x001400000e0f7984 */ /* 0x000fe60000000800 */
[----:B------:R3:W4:Y:S01]  /*1940*/  MUFU.EX2 R33, R21 ;  /* 0x0000001500217308 */ /* 0x0007220000000800 */
[----:B0-----:R-:W0:Y:S01]  /*1950*/  LDS R23, [R14+0x1000] ;  /* 0x001000000e177984 */ /* 0x001e220000000800 */
[----:B------:R-:W-:Y:S01]  /*1960*/  FADD.FTZ R22, R22, R35 ;  /* 0x0000002316167221 */ /* 0x000fe20000010000 */
[----:B------:R-:W-:Y:S02]  /*1970*/  FADD.FTZ R19, -R12, R19 ;  /* 0x000000130c137221 */ /* 0x000fe40000010100 */
[----:B------:R4:W-:Y:S03]  /*1980*/  STS [R14+-0x200], R37 ;  /* 0xfffe00250e007388 */ /* 0x0009e60000000800 */
[----:B------:R4:W1:Y:S01]  /*1990*/  MUFU.EX2 R20, R24 ;  /* 0x0000001800147308 */ /* 0x0008620000000800 */
[----:B------:R-:W-:Y:S01]  /*19a0*/  FADD.FTZ R22, R22, R31 ;  /* 0x0000001f16167221 */ /* 0x000fe20000010000 */
[----:B---3--:R-:W3:Y:S04]  /*19b0*/  LDS R21, [R14+0x1600] ;  /* 0x001600000e157984 */ /* 0x008ee80000000800 */
[----:B------:R2:W-:Y:S01]  /*19c0*/  STS [R14+0x200], R31 ;  /* 0x0002001f0e007388 */ /* 0x0005e20000000800 */
[----:B----4-:R-:W-:Y:S01]  /*19d0*/  FADD.FTZ R37, R22, R33 ;  /* 0x0000002116257221 */ /* 0x010fe20000010000 */
[----:B------:R-:W-:Y:S01]  /*19e0*/  FMUL.FTZ R22, R19, 1.4426950216293334961 ;  /* 0x3fb8aa3b13167820 */ /* 0x000fe20000410000 */
[----:B------:R-:W-:Y:S01]  /*19f0*/  FADD.FTZ R24, -R12, R29 ;  /* 0x0000001d0c187221 */ /* 0x000fe20000010100 */
[----:B------:R-:W4:Y:S03]  /*1a00*/  LDS R19, [R14+0x1800] ;  /* 0x001800000e137984 */ /* 0x000f260000000800 */
[----:B------:R-:W-:Y:S01]  /*1a10*/  FMUL.FTZ R24, R24, 1.4426950216293334961 ;  /* 0x3fb8aa3b18187820 */ /* 0x000fe20000410000 */
[----:B------:R-:W4:Y:S01]  /*1a20*/  LDS R29, [R14+0x1a00] ;  /* 0x001a00000e1d7984 */ /* 0x000f220000000800 */
[----:B--2---:R2:W0:Y:S01]  /*1a30*/  MUFU.EX2 R31, R22 ;  /* 0x00000016001f7308 */ /* 0x0044220000000800 */
[----:B-----5:R-:W-:-:S02]  /*1a40*/  FADD.FTZ R26, -R12, R25 ;  /* 0x000000190c1a7221 */ /* 0x020fc40000010100 */
[----:B------:R0:W-:Y:S02]  /*1a50*/  STS [R14+-0x400], R18 ;  /* 0xfffc00120e007388 */ /* 0x0001e40000000800 */
[----:B------:R-:W-:Y:S02]  /*1a60*/  FMUL.FTZ R26, R26, 1.4426950216293334961 ;  /* 0x3fb8aa3b1a1a7820 */ /* 0x000fe40000410000 */
[----:B-1----:R1:W-:Y:S01]  /*1a70*/  STS [R14+0x600], R20 ;  /* 0x000600140e007388 */ /* 0x0023e20000000800 */
[----:B------:R1:W3:Y:S01]  /*1a80*/  MUFU.EX2 R25, R24 ;  /* 0x0000001800197308 */ /* 0x0002e20000000800 */
[----:B--2---:R-:W-:Y:S02]  /*1a90*/  FADD.FTZ R22, -R12, R17 ;  /* 0x000000110c167221 */ /* 0x004fe40000010100 */
[----:B------:R2:W-:Y:S01]  /*1aa0*/  STS [R14+0x400], R33 ;  /* 0x000400210e007388 */ /* 0x0005e20000000800 */
[----:B0-----:R-:W-:Y:S01]  /*1ab0*/  FADD.FTZ R18, R37, R20 ;  /* 0x0000001425127221 */ /* 0x001fe20000010000 */
[----:B------:R-:W-:-:S02]  /*1ac0*/  FMUL.FTZ R22, R22, 1.4426950216293334961 ;  /* 0x3fb8aa3b16167820 */ /* 0x000fc40000410000 */
[----:B------:R-:W-:Y:S01]  /*1ad0*/  STS [R14], R35 ;  /* 0x000000230e007388 */ /* 0x000fe20000000800 */
[C---:B------:R-:W-:Y:S01]  /*1ae0*/  FADD.FTZ R28, -R12.reuse, R23 ;  /* 0x000000170c1c7221 */ /* 0x040fe20000010100 */
[C---:B-1----:R-:W-:Y:S01]  /*1af0*/  FADD.FTZ R20, -R12.reuse, R27 ;  /* 0x0000001b0c147221 */ /* 0x042fe20000010100 */
[----:B------:R-:W-:Y:S01]  /*1b00*/  FADD.FTZ R24, -R12, R15 ;  /* 0x0000000f0c187221 */ /* 0x000fe20000010100 */
[----:B------:R0:W1:Y:S01]  /*1b10*/  MUFU.EX2 R27, R26 ;  /* 0x0000001a001b7308 */ /* 0x0000620000000800 */
[----:B------:R-:W-:Y:S01]  /*1b20*/  FMUL.FTZ R28, R28, 1.4426950216293334961 ;  /* 0x3fb8aa3b1c1c7820 */ /* 0x000fe20000410000 */
[----:B------:R-:W-:Y:S01]  /*1b30*/  FMUL.FTZ R20, R20, 1.4426950216293334961 ;  /* 0x3fb8aa3b14147820 */ /* 0x000fe20000410000 */
[----:B------:R-:W-:Y:S01]  /*1b40*/  FADD.FTZ R18, R18, R31 ;  /* 0x0000001f12127221 */ /* 0x000fe20000010000 */
[----:B------:R-:W-:Y:S01]  /*1b50*/  FMUL.FTZ R24, R24, 1.4426950216293334961 ;  /* 0x3fb8aa3b18187820 */ /* 0x000fe20000410000 */
[----:B------:R-:W-:Y:S02]  /*1b60*/  STS [R14+0x800], R31 ;  /* 0x0008001f0e007388 */ /* 0x000fe40000000800 */
[----:B---3--:R-:W-:Y:S01]  /*1b70*/  FADD.FTZ R18, R18, R25 ;  /* 0x0000001912127221 */ /* 0x008fe20000010000 */
[----:B------:R4:W3:Y:S01]  /*1b80*/  MUFU.EX2 R23, R20 ;  /* 0x0000001400177308 */ /* 0x0008e20000000800 */
[----:B0-----:R-:W-:Y:S01]  /*1b90*/  FADD.FTZ R26, -R12, R21 ;  /* 0x000000150c1a7221 */ /* 0x001fe20000010100 */
[----:B------:R-:W-:Y:S03]  /*1ba0*/  STS [R14+0xa00], R25 ;  /* 0x000a00190e007388 */ /* 0x000fe60000000800 */
[----:B------:R-:W-:-:S03]  /*1bb0*/  FMUL.FTZ R26, R26, 1.4426950216293334961 ;  /* 0x3fb8aa3b1a1a7820 */ /* 0x000fc60000410000 */
[----:B------:R0:W2:Y:S01]  /*1bc0*/  MUFU.EX2 R17, R28 ;  /* 0x0000001c00117308 */ /* 0x0000a20000000800 */
[----:B----4-:R-:W-:Y:S01]  /*1bd0*/  FADD.FTZ R20, -R12, R19 ;  /* 0x000000130c147221 */ /* 0x010fe20000010100 */
[----:B-1----:R-:W-:Y:S01]  /*1be0*/  FADD.FTZ R18, R18, R27 ;  /* 0x0000001b12127221 */ /* 0x002fe20000010000 */
[----:B------:R-:W-:Y:S02]  /*1bf0*/  STS [R14+0xc00], R27 ;  /* 0x000c001b0e007388 */ /* 0x000fe40000000800 */
[----:B------:R-:W-:-:S03]  /*1c00*/  FMUL.FTZ R20, R20, 1.4426950216293334961 ;  /* 0x3fb8aa3b14147820 */ /* 0x000fc60000410000 */
        /* <DEDUP_REMOVED lines=13> */
[----:B------:R-:W-:Y:S06]  /*1ce0*/  STS [R14+0x1400], R21 ;  /* 0x001400150e007388 */ /* 0x000fec0000000800 */
[----:B------:R-:W0:Y:S01]  /*1cf0*/  MUFU.EX2 R33, R28 ;  /* 0x0000001c00217308 */ /* 0x000e220000000800 */
[----:B--2---:R-:W-:Y:S01]  /*1d00*/  FADD.FTZ R18, R18, R19 ;  /* 0x0000001312127221 */ /* 0x004fe20000010000 */
[----:B------:R-:W-:Y:S03]  /*1d10*/  STS [R14+0x1600], R19 ;  /* 0x001600130e007388 */ /* 0x000fe60000000800 */
[----:B---3--:R-:W-:Y:S01]  /*1d20*/  FADD.FTZ R18, R18, R29 ;  /* 0x0000001d12127221 */ /* 0x008fe20000010000 */
[----:B------:R-:W-:Y:S04]  /*1d30*/  STS [R14+0x1800], R29 ;  /* 0x0018001d0e007388 */ /* 0x000fe80000000800 */
[----:B0-----:R0:W-:Y:S01]  /*1d40*/  STS [R14+0x1a00], R33 ;  /* 0x001a00210e007388 */ /* 0x0011e20000000800 */
[----:B-1----:R-:W-:Y:S01]  /*1d50*/  FADD.FTZ R15, R18, R33 ;  /* 0x00000021120f7221 */ /* 0x002fe20000010000 */
[----:B0-----:R-:W-:Y:S01]  /*1d60*/  VIADD R14, R14, 0x2000 ;  /* 0x000020000e0e7836 */ /* 0x001fe20000000000 */
[----:B------:R-:W-:Y:S06]  /*1d70*/  @!P4 BRA `(.L_x_22629) ;  /* 0xfffffff80070c947 */ /* 0x000fec000383ffff */
.L_x_22628:
[----:B------:R-:W-:Y:S05]  /*1d80*/  BSYNC.RECONVERGENT B1 ;  /* 0x0000000000017941 */ /* 0x000fea0003800200 */
.L_x_22627:
        /* <DEDUP_REMOVED lines=27> */
[----:B-----5:R-:W-:-:S03]  /*1f40*/  FADD.FTZ R26, -R12, R17 ;  /* 0x000000110c1a7221 */ /* 0x020fc60000010100 */
        /* <DEDUP_REMOVED lines=27> */
.L_x_22631:
[----:B------:R-:W-:Y:S05]  /*2100*/  BSYNC.RECONVERGENT B1 ;  /* 0x0000000000017941 */ /* 0x000fea0003800200 */
.L_x_22630:
        /* <DEDUP_REMOVED lines=26> */
.L_x_22623:
[----:B------:R-:W-:Y:S05]  /*22b0*/  BSYNC.RECONVERGENT B0 ;  /* 0x0000000000007941 */ /* 0x000fea0003800200 */
.L_x_22622:
        /* <DEDUP_REMOVED lines=40> */
.L_x_22636:
[----:B------:R-:W1:Y:S01]  /*2540*/  LDS R9, [R14] ;  /* 0x000000000e097984 */ /* 0x000e620000000800 */
[----:B------:R-:W-:-:S05]  /*2550*/  VIADD R15, R15, 0x1 ;  /* 0x000000010f0f7836 */ /* 0x000fca0000000000 */
[----:B------:R-:W-:Y:S01]  /*2560*/  ISETP.NE.AND P0, PT, R15, RZ, PT ;  /* 0x000000ff0f00720c */ /* 0x000fe20003f05270 */
[----:B-1----:R-:W-:-:S05]  /*2570*/  FMUL.FTZ R9, R9, R8 ;  /* 0x0000000809097220 */ /* 0x002fca0000410000 */
[----:B------:R1:W-:Y:S02]  /*2580*/  STS [R14], R9 ;  /* 0x000000090e007388 */ /* 0x0003e40000000800 */
[----:B-1----:R-:W-:-:S05]  /*2590*/  IADD3 R14, PT, PT, R14, 0x200, RZ ;  /* 0x000002000e0e7810 */ /* 0x002fca0007ffe0ff */
[----:B------:R-:W-:Y:S05]  /*25a0*/  @P0 BRA `(.L_x_22636) ;  /* 0xfffffffc00e40947 */ /* 0x000fea000383ffff */
.L_x_22635:
[----:B------:R-:W-:Y:S05]  /*25b0*/  BSYNC.RECONVERGENT B1 ;  /* 0x0000000000017941 */ /* 0x000fea0003800200 */
.L_x_22634:
        /* <DEDUP_REMOVED lines=12> */
.L_x_22639:
        /* <DEDUP_REMOVED lines=23> */
[----:B------:R-:W0:Y:S04]  /*27f0*/  LDS R33, [R9+0x1a00] ;  /* 0x001a000009217984 */ /* 0x000e280000000800 */
[----:B------:R1:W-:Y:S04]  /*2800*/  STS [R9+-0x400], R16 ;  /* 0xfffc001009007388 */ /* 0x0003e80000000800 */
[----:B------:R1:W-:Y:S04]  /*2810*/  STS [R9+-0x200], R18 ;  /* 0xfffe001209007388 */ /* 0x0003e80000000800 */
[----:B------:R2:W-:Y:S01]  /*2820*/  STS [R9], R20 ;  /* 0x0000001409007388 */ /* 0x0005e20000000800 */
[----:B-1----:R-:W-:-:S03]  /*2830*/  FMUL.FTZ R16, R23, R8 ;  /* 0x0000000817107220 */ /* 0x002fc60000410000 */
[----:B------:R1:W-:Y:S01]  /*2840*/  STS [R9+0x200], R22 ;  /* 0x0002001609007388 */ /* 0x0003e20000000800 */
[----:B------:R-:W-:-:S03]  /*2850*/  FMUL.FTZ R18, R27, R8 ;  /* 0x000000081b127220 */ /* 0x000fc60000410000 */
[----:B------:R3:W-:Y:S01]  /*2860*/  STS [R9+0x400], R24 ;  /* 0x0004001809007388 */ /* 0x0007e20000000800 */
[-C--:B------:R-:W-:Y:S01]  /*2870*/  FMUL.FTZ R14, R14, R8.reuse ;  /* 0x000000080e0e7220 */ /* 0x080fe20000410000 */
[-C--:B--2---:R-:W-:Y:S02]  /*2880*/  FMUL.FTZ R20, R17, R8.reuse ;  /* 0x0000000811147220 */ /* 0x084fe40000410000 */
[----:B------:R4:W-:Y:S01]  /*2890*/  STS [R9+0x600], R26 ;  /* 0x0006001a09007388 */ /* 0x0009e20000000800 */
[-C--:B------:R-:W-:Y:S01]  /*28a0*/  FMUL.FTZ R28, R29, R8.reuse ;  /* 0x000000081d1c7220 */ /* 0x080fe20000410000 */
[-C--:B-1----:R-:W-:Y:S02]  /*28b0*/  FMUL.FTZ R22, R25, R8.reuse ;  /* 0x0000000819167220 */ /* 0x082fe40000410000 */
[----:B------:R-:W-:Y:S01]  /*28c0*/  STS [R9+0x800], R16 ;  /* 0x0008001009007388 */ /* 0x000fe20000000800 */
[----:B---3--:R-:W-:-:S03]  /*28d0*/  FMUL.FTZ R24, R31, R8 ;  /* 0x000000081f187220 */ /* 0x008fc60000410000 */
[----:B------:R-:W-:Y:S01]  /*28e0*/  STS [R9+0xa00], R18 ;  /* 0x000a001209007388 */ /* 0x000fe20000000800 */
[-C--:B----4-:R-:W-:Y:S01]  /*28f0*/  FMUL.FTZ R26, R37, R8.reuse ;  /* 0x00000008251a7220 */ /* 0x090fe20000410000 */
[-C--:B0-----:R-:W-:Y:S02]  /*2900*/  FMUL.FTZ R30, R35, R8.reuse ;  /* 0x00000008231e7220 */ /* 0x081fe40000410000 */
        /* <DEDUP_REMOVED lines=11> */
.L_x_22638:
[----:B------:R-:W-:Y:S05]  /*29c0*/  BSYNC.RECONVERGENT B1 ;  /* 0x0000000000017941 */ /* 0x000fea0003800200 */
.L_x_22637:
        /* <DEDUP_REMOVED lines=30> */
[----:B0-----:R-:W-:-:S07]  /*2bb0*/  IADD3 R9, PT, PT, R9, 0x1000, RZ ;  /* 0x0000100009097810 */ /* 0x001fce0007ffe0ff */
.L_x_22641:
[----:B------:R-:W-:Y:S05]  /*2bc0*/  BSYNC.RECONVERGENT B1 ;  /* 0x0000000000017941 */ /* 0x000fea0003800200 */
.L_x_22640:
        /* <DEDUP_REMOVED lines=14> */
.L_x_22633:
[----:B------:R-:W-:Y:S05]  /*2cb0*/  BSYNC.RECONVERGENT B0 ;  /* 0x0000000000007941 */ /* 0x000fea0003800200 */
.L_x_22632:
        /* <DEDUP_REMOVED lines=26> */
.L_x_22643:
[----:B-12---:R-:W-:Y:S05]  /*2e60*/  BSYNC.RECONVERGENT B0 ;  /* 0x0000000000007941 */ /* 0x006fea0003800200 */
.L_x_22642:
[----:B------:R-:W-:Y:S01]  /*2e70*/  BSSY.RECONVERGENT B0, `(.L_x_22644) ;  /* 0x00000e1000007945 */ /* 0x000fe20003800200 */
[----:B------:R-:W-:Y:S02]  /*2e80*/  CS2R R20, SRZ ;  /* 0x0000000000147805 */ /* 0x000fe4000001ff00 */
[----:B------:R-:W-:Y:S01]  /*2e90*/  CS2R R18, SRZ ;  /* 0x0000000000127805 */ /* 0x000fe2000001ff00 */
[----:B------:R-:W-:Y:S06]  /*2ea0*/  @P1 BRA `(.L_x_22645) ;  /* 0x0000000c00741947 */ /* 0x000fec0003800000 */
[----:B------:R-:W1:Y:S01]  /*2eb0*/  LDCU UR4, c[0x0][0x3c8] ;  /* 0x00007900ff0477ac */ /* 0x000e620008000800 */
[----:B---3--:R-:W-:Y:S01]  /*2ec0*/  IMAD.WIDE.U32 R10, R8, 0x4, RZ ;  /* 0x00000004080a7825 */ /* 0x008fe200078e00ff */
[C---:B------:R-:W-:Y:S02]  /*2ed0*/  SHF.L.U32 R13, R4.reuse, 0x5, RZ ;  /* 0x00000005040d7819 */ /* 0x040fe400000006ff */
[----:B------:R-:W-:Y:S01]  /*2ee0*/  CS2R R20, SRZ ;  /* 0x0000000000147805 */ /* 0x000fe2000001ff00 */
[----:B------:R-:W2:Y:S01]  /*2ef0*/  LDCU UR5, c[0x0][0x3e0] ;  /* 0x00007c00ff0577ac */ /* 0x000ea20008000800 */
[----:B0-----:R-:W-:Y:S01]  /*2f00*/  VIADD R12, R7, 0xa0 ;  /* 0x000000a0070c7836 */ /* 0x001fe20000000000 */
[----:B------:R-:W-:Y:S01]  /*2f10*/  CS2R R18, SRZ ;  /* 0x0000000000127805 */ /* 0x000fe2000001ff00 */
[----:B------:R-:W-:Y:S01]  /*2f20*/  IMAD.SHL.U32 R22, R4, 0x8, RZ ;  /* 0x0000000804167824 */ /* 0x000fe200078e00ff */
[----:B------:R-:W0:Y:S01]  /*2f30*/  LDCU.64 UR6, c[0x0][0x3b8] ;  /* 0x00007700ff0677ac */ /* 0x000e220008000a00 */
[----:B------:R-:W-:Y:S01]  /*2f40*/  VIADD R17, R8, 0x1 ;  /* 0x0000000108117836 */ /* 0x000fe20000000000 */
[----:B------:R-:W-:-:S02]  /*2f50*/  LEA R7, R5, R12, 0x18 ;  /* 0x0000000c05077211 */ /* 0x000fc400078ec0ff */
[----:B------:R-:W-:Y:S02]  /*2f60*/  LOP3.LUT R12, R13, 0x20, RZ, 0xe2, !PT ;  /* 0x000000200d0c7812 */ /* 0x000fe400078ee2ff */
[C---:B------:R-:W-:Y:S02]  /*2f70*/  LEA R5, R3.reuse, R6, 0x4 ;  /* 0x0000000603057211 */ /* 0x040fe400078e20ff */
[----:B------:R-:W-:Y:S01]  /*2f80*/  LOP3.LUT R16, R22, 0x8, RZ, 0xc0, !PT ;  /* 0x0000000816107812 */ /* 0x000fe200078ec0ff */
[----:B-1----:R-:W-:Y:S01]  /*2f90*/  UIMAD UR4, UR14, UR4, URZ ;  /* 0x000000040e0472a4 */ /* 0x002fe2000f8e02ff */
[----:B------:R-:W-:Y:S02]  /*2fa0*/  LEA R12, R3, R12, 0x6 ;  /* 0x0000000c030c7211 */ /* 0x000fe400078e30ff */
[----:B------:R-:W-:Y:S01]  /*2fb0*/  IADD3 R16, PT, PT, R5, 0x3, R16 ;  /* 0x0000000305107810 */ /* 0x000fe20007ffe010 */
[----:B--2---:R-:W-:Y:S01]  /*2fc0*/  IMAD R28, R0, UR5, RZ ;  /* 0x00000005001c7c24 */ /* 0x004fe2000f8e02ff */
[----:B------:R-:W-:-:S02]  /*2fd0*/  IADD3 R7, PT, PT, R12, 0x10, R7 ;  /* 0x000000100c077810 */ /* 0x000fc40007ffe007 */
[----:B------:R-:W-:Y:S01]  /*2fe0*/  MOV R9, UR4 ;  /* 0x0000000400097c02 */ /* 0x000fe20008000f00 */
[----:B------:R-:W-:Y:S01]  /*2ff0*/  UIADD3 UR4, UPT, UPT, UR16, 0xf, URZ ;  /* 0x0000000f10047890 */ /* 0x000fe2000fffe0ff */
[----:B------:R-:W-:Y:S02]  /*3000*/  LOP3.LUT R22, R22, 0xf8, RZ, 0xc0, !PT ;  /* 0x000000f816167812 */ /* 0x000fe400078ec0ff */
[----:B------:R-:W-:Y:S01]  /*3010*/  SHF.R.S32.HI R29, RZ, 0x1f, R28 ;  /* 0x0000001fff1d7819 */ /* 0x000fe2000001141c */
[----:B------:R-:W-:Y:S01]  /*3020*/  IMAD.WIDE R10, R9, 0x4, R10 ;  /* 0x00000004090a7825 */ /* 0x000fe200078e020a */
[----:B------:R-:W-:Y:S02]  /*3030*/  USHF.R.U32.HI UR4, URZ, 0x4, UR4 ;  /* 0x00000004ff047899 */ /* 0x000fe40008011604 */
[----:B0-----:R-:W-:-:S04]  /*3040*/  IADD3 R6, P0, PT, R10, UR6, RZ ;  /* 0x000000060a067c10 */ /* 0x001fc8000ff1e0ff */
[----:B------:R-:W-:Y:S02]  /*3050*/  IADD3 R0, PT, PT, R8, -UR4, RZ ;  /* 0x8000000408007c10 */ /* 0x000fe4000fffe0ff */
[----:B------:R-:W-:-:S07]  /*3060*/  IADD3.X R5, PT, PT, R11, UR7, RZ, P0, !PT ;  /* 0x000000070b057c10 */ /* 0x000fce00087fe4ff */
.L_x_22654:
[----:B------:R-:W-:Y:S01]  /*3070*/  MOV R32, R6 ;  /* 0x0000000600207202 */ /* 0x000fe20000000f00 */
[----:B------:R-:W-:Y:S01]  /*3080*/  IMAD.MOV.U32 R33, RZ, RZ, R5 ;  /* 0x000000ffff217224 */ /* 0x000fe200078e0005 */
[----:B0-----:R-:W0:Y:S04]  /*3090*/  LDS.128 R8, [R7+-0x10] ;  /* 0xfffff00007087984 */ /* 0x001e280000000c00 */
[----:B--2---:R-:W2:Y:S01]  /*30a0*/  LDG.E.CONSTANT R27, desc[UR12][R32.64] ;  /* 0x0000000c201b7981 */ /* 0x004ea2000c1e9900 */
[----:B------:R-:W-:-:S03]  /*30b0*/  IADD3 R23, PT, PT, R16, -0x3, RZ ;  /* 0xfffffffd10177810 */ /* 0x000fc60007ffe0ff */
[----:B-1----:R-:W1:Y:S01]  /*30c0*/  LDS.128 R12, [R7] ;  /* 0x00000000070c7984 */ /* 0x002e620000000c00 */
[----:B0-----:R-:W-:Y:S02]  /*30d0*/  F2FP.F16.F32.PACK_AB R25, R9, R8 ;  /* 0x000000080919723e */ /* 0x001fe400000000ff */
[----:B------:R-:W-:Y:S01]  /*30e0*/  F2FP.F16.F32.PACK_AB R24, R11, R10 ;  /* 0x0000000a0b18723e */ /* 0x000fe200000000ff */
[----:B--2--5:R-:W-:-:S03]  /*30f0*/  IMAD.WIDE R26, R27, UR22, R28 ;  /* 0x000000161b1a7c25 */ /* 0x024fc6000f8e021c */
[----:B------:R-:W-:Y:S01]  /*3100*/  IADD3 R8, P0, PT, R22, R26, RZ ;  /* 0x0000001a16087210 */ /* 0x000fe20007f1e0ff */
[----:B------:R-:W-:Y:S01]  /*3110*/  BSSY.RECONVERGENT B1, `(.L_x_22646) ;  /* 0x0000027000017945 */ /* 0x000fe20003800200 */
[----:B-1----:R-:W-:Y:S02]  /*3120*/  F2FP.F16.F32.PACK_AB R26, R15, R14 ;  /* 0x0000000e0f1a723e */ /* 0x002fe400000000ff */
[----:B------:R-:W-:Y:S02]  /*3130*/  IADD3.X R27, PT, PT, RZ, R27, RZ, P0, !PT ;  /* 0x0000001bff1b7210 */ /* 0x000fe400007fe4ff */
[----:B------:R-:W-:Y:S02]  /*3140*/  LEA R30, P1, R8, UR20, 0x1 ;  /* 0x00000014081e7c11 */ /* 0x000fe4000f8208ff */
[----:B------:R-:W-:Y:S02]  /*3150*/  ISETP.NE.AND P0, PT, R0, -0x1, PT ;  /* 0xffffffff0000780c */ /* 0x000fe40003f05270 */
[----:B------:R-:W-:-:S02]  /*3160*/  LEA.HI.X R31, R8, UR21, R27, 0x1, P1 ;  /* 0x00000015081f7c11 */ /* 0x000fc400088f0c1b */
[----:B------:R-:W-:-:S03]  /*3170*/  F2FP.F16.F32.PACK_AB R27, R13, R12 ;  /* 0x0000000c0d1b723e */ /* 0x000fc600000000ff */
        /* <DEDUP_REMOVED lines=32> */
.L_x_22647:
[----:B------:R-:W-:Y:S05]  /*3380*/  BSYNC.RECONVERGENT B1 ;  /* 0x0000000000017941 */ /* 0x000fea0003800200 */
.L_x_22646:
        /* <DEDUP_REMOVED lines=41> */
.L_x_22649:
[----:B------:R-:W-:Y:S05]  /*3620*/  BSYNC.RECONVERGENT B1 ;  /* 0x0000000000017941 */ /* 0x000fea0003800200 */
.L_x_22648:
[----:B-----5:R-:W-:-:S04]  /*3630*/  HMUL2 R9, R24, R9 ;  /* 0x0000000918097232 */ /* 0x020fc80000000000 */
[----:B------:R-:W-:-:S04]  /*3640*/  HFMA2 R9, R25, R8, R9 ;  /* 0x0000000819097231 */ /* 0x000fc80000000009 */
[----:B------:R-:W-:-:S04]  /*3650*/  HFMA2 R13, R27, R10, R9 ;  /* 0x0000000a1b0d7231 */ /* 0x000fc80000000009 */
[----:B------:R-:W-:-:S05]  /*3660*/  HFMA2 R13, R26, R11, R13 ;  /* 0x0000000b1a0d7231 */ /* 0x000fca000000000d */
[--C-:B------:R-:W-:Y:S02]  /*3670*/  HADD2.F32 R8, -RZ, R13.reuse.H0_H0 ;  /* 0x2000000dff087230 */ /* 0x100fe40000004100 */
[----:B------:R-:W-:-:S05]  /*3680*/  HADD2.F32 R13, -RZ, R13.H1_H1 ;  /* 0x3000000dff0d7230 */ /* 0x000fca0000004100 */
[----:B------:R-:W-:Y:S02]  /*3690*/  FADD.FTZ R13, R8, R13 ;  /* 0x0000000d080d7221 */ /* 0x000fe40000010000 */
[----:B------:R2:W5:Y:S01]  /*36a0*/  LDG.E.128.CONSTANT R8, desc[UR12][R30.64+0x400] ;  /* 0x0004000c1e087981 */ /* 0x000562000c1e9d00 */
        /* <DEDUP_REMOVED lines=33> */
.L_x_22651:
[----:B------:R-:W-:Y:S05]  /*38c0*/  BSYNC.RECONVERGENT B1 ;  /* 0x0000000000017941 */ /* 0x000fea0003800200 */
.L_x_22650:
        /* <DEDUP_REMOVED lines=10> */
[----:B---3--:R-:W-:Y:S06]  /*3970*/  @P0 BRA `(.L_x_22653) ;  /* 0x0000000000780947 */ /* 0x008fec0003800000 */
[C---:B------:R-:W-:Y:S01]  /*3980*/  VIADD R8, R16.reuse, 0xfffffffe ;  /* 0xfffffffe10087836 */ /* 0x040fe20000000000 */
[C---:B------:R-:W-:Y:S02]  /*3990*/  IADD3 R9, PT, PT, R16.reuse, -0x1, RZ ;  /* 0xffffffff10097810 */ /* 0x040fe40007ffe0ff */
[----:B------:R-:W-:Y:S02]  /*39a0*/  ISETP.GE.AND P3, PT, R16, UR16, PT ;  /* 0x0000001010007c0c */ /* 0x000fe4000bf66270 */
[----:B------:R-:W-:Y:S02]  /*39b0*/  ISETP.GE.AND P2, PT, R9, UR16, PT ;  /* 0x0000001009007c0c */ /* 0x000fe4000bf46270 */
[----:B------:R-:W-:Y:S02]  /*39c0*/  ISETP.GE.AND P1, PT, R8, UR16, PT ;  /* 0x0000001008007c0c */ /* 0x000fe4000bf26270 */
[----:B------:R-:W-:Y:S02]  /*39d0*/  PRMT R9, R13, 0x7632, R9 ;  /* 0x000076320d097816 */ /* 0x000fe40000000009 */
[----:B------:R-:W-:-:S02]  /*39e0*/  PRMT R8, R12, 0x7632, R8 ;  /* 0x000076320c087816 */ /* 0x000fc40000000008 */
[----:B------:R-:W-:Y:S02]  /*39f0*/  SEL R10, R9, RZ, !P3 ;  /* 0x000000ff090a7207 */ /* 0x000fe40005800000 */
[----:B------:R-:W-:Y:S02]  /*3a00*/  ISETP.GE.AND P0, PT, R23, UR16, PT ;  /* 0x0000001017007c0c */ /* 0x000fe4000bf06270 */
[----:B------:R-:W-:Y:S02]  /*3a10*/  SEL R9, R8, RZ, !P1 ;  /* 0x000000ff08097207 */ /* 0x000fe40004800000 */
[----:B------:R-:W-:Y:S02]  /*3a20*/  IADD3 R8, PT, PT, R16, 0x1, RZ ;  /* 0x0000000110087810 */ /* 0x000fe40007ffe0ff */
[----:B------:R-:W-:Y:S02]  /*3a30*/  SEL R12, R12, RZ, !P0 ;  /* 0x000000ff0c0c7207 */ /* 0x000fe40004000000 */
[----:B------:R-:W-:Y:S01]  /*3a40*/  ISETP.GE.AND P0, PT, R8, UR16, PT ;  /* 0x0000001008007c0c */ /* 0x000fe2000bf06270 */
[----:B------:R-:W-:Y:S01]  /*3a50*/  VIADD R8, R16, 0x2 ;  /* 0x0000000210087836 */ /* 0x000fe20000000000 */
[----:B------:R-:W-:-:S02]  /*3a60*/  PRMT R12, R12, 0x5410, R9 ;  /* 0x000054100c0c7816 */ /* 0x000fc40000000009 */
[----:B------:R-:W-:Y:S02]  /*3a70*/  IADD3 R9, PT, PT, R16, 0x3, RZ ;  /* 0x0000000310097810 */ /* 0x000fe40007ffe0ff */
[----:B------:R-:W-:Y:S02]  /*3a80*/  ISETP.GE.AND P1, PT, R8, UR16, PT ;  /* 0x0000001008007c0c */ /* 0x000fe4000bf26270 */
[----:B------:R-:W-:Y:S02]  /*3a90*/  PRMT R8, R14, 0x7632, R8 ;  /* 0x000076320e087816 */ /* 0x000fe40000000008 */
[----:B------:R-:W-:Y:S02]  /*3aa0*/  SEL R13, R13, RZ, !P2 ;  /* 0x000000ff0d0d7207 */ /* 0x000fe40005000000 */
[----:B------:R-:W-:Y:S02]  /*3ab0*/  ISETP.GE.AND P2, PT, R9, UR16, PT ;  /* 0x0000001009007c0c */ /* 0x000fe4000bf46270 */
[----:B------:R-:W-:-:S02]  /*3ac0*/  SEL R9, R8, RZ, !P1 ;  /* 0x000000ff08097207 */ /* 0x000fc40004800000 */
[----:B------:R-:W-:Y:S02]  /*3ad0*/  IADD3 R8, PT, PT, R16, 0x4, RZ ;  /* 0x0000000410087810 */ /* 0x000fe40007ffe0ff */
[----:B------:R-:W-:Y:S02]  /*3ae0*/  SEL R14, R14, RZ, !P0 ;  /* 0x000000ff0e0e7207 */ /* 0x000fe40004000000 */
[----:B------:R-:W-:Y:S02]  /*3af0*/  ISETP.GE.AND P0, PT, R8, UR16, PT ;  /* 0x0000001008007c0c */ /* 0x000fe4000bf06270 */
[C---:B------:R-:W-:Y:S02]  /*3b00*/  PRMT R8, R15.reuse, 0x7632, R8 ;  /* 0x000076320f087816 */ /* 0x040fe40000000008 */
[----:B------:R-:W-:Y:S02]  /*3b10*/  SEL R15, R15, RZ, !P2 ;  /* 0x000000ff0f0f7207 */ /* 0x000fe40005000000 */
[----:B------:R-:W-:-:S02]  /*3b20*/  SEL R8, R8, RZ, !P0 ;  /* 0x000000ff08087207 */ /* 0x000fc40004000000 */
[----:B------:R-:W-:Y:S02]  /*3b30*/  PRMT R13, R13, 0x5410, R10 ;  /* 0x000054100d0d7816 */ /* 0x000fe4000000000a */
[----:B------:R-:W-:Y:S02]  /*3b40*/  PRMT R14, R14, 0x5410, R9 ;  /* 0x000054100e0e7816 */ /* 0x000fe40000000009 */
[----:B------:R-:W-:-:S07]  /*3b50*/  PRMT R15, R15, 0x5410, R8 ;  /* 0x000054100f0f7816 */ /* 0x000fce0000000008 */
.L_x_22653:
[----:B------:R-:W-:Y:S05]  /*3b60*/  BSYNC.RECONVERGENT B1 ;  /* 0x0000000000017941 */ /* 0x000fea0003800200 */
.L_x_22652:
[----:B------:R-:W-:Y:S02]  /*3b70*/  HMUL2 R13, R24, R13 ;  /* 0x0000000d180d7232 */ /* 0x000fe40000000000 */
[----:B------:R-:W-:Y:S01]  /*3b80*/  VIADD R9, R17, 0x3 ;  /* 0x0000000311097836 */ /* 0x000fe20000000000 */
[----:B------:R-:W-:Y:S01]  /*3b90*/  IADD3 R6, P1, PT, R6, 0x10, RZ ;  /* 0x0000001006067810 */ /* 0x000fe20007f3e0ff */
[----:B------:R-:W-:Y:S02]  /*3ba0*/  VIADD R16, R16, 0x40 ;  /* 0x0000004010107836 */ /* 0x000fe40000000000 */
[----:B------:R-:W-:Y:S01]  /*3bb0*/  HFMA2 R13, R25, R12, R13 ;  /* 0x0000000c190d7231 */ /* 0x000fe2000000000d */
[----:B------:R-:W-:Y:S02]  /*3bc0*/  IADD3 R0, PT, PT, R0, 0x4, RZ ;  /* 0x0000000400007810 */ /* 0x000fe40007ffe0ff */
[----:B------:R-:W-:Y:S02]  /*3bd0*/  ISETP.GE.U32.AND P0, PT, R9, UR8, PT ;  /* 0x0000000809007c0c */ /* 0x000fe4000bf06070 */
        /* <DEDUP_REMOVED lines=10> */
.L_x_22645:
[----:B------:R-:W-:Y:S05]  /*3c80*/  BSYNC.RECONVERGENT B0 ;  /* 0x0000000000007941 */ /* 0x000fea0003800200 */
.L_x_22644:
[----:B------:R-:W4:Y:S01]  /*3c90*/  SHFL.BFLY PT, R0, R21, 0x1, 0x1f ;  /* 0x0c201f0015007f89 */ /* 0x000f2200000e0000 */
[----:B------:R-:W-:Y:S01]  /*3ca0*/  LOP3.LUT R8, R4, 0x1, RZ, 0xc0, !PT ;  /* 0x0000000104087812 */ /* 0x000fe200078ec0ff */
[----:B------:R-:W-:Y:S01]  /*3cb0*/  BSSY.RECONVERGENT B0, `(.L_x_22655) ;  /* 0x0000018000007945 */ /* 0x000fe20003800200 */
[----:B------:R-:W-:Y:S01]  /*3cc0*/  SHF.R.U32.HI R2, RZ, 0x1, R2 ;  /* 0x00000001ff027819 */ /* 0x000fe20000011602 */
[----:B------:R-:W0:Y:S01]  /*3cd0*/  SHFL.BFLY PT, R5, R20, 0x1, 0x1f ;  /* 0x0c201f0014057f89 */ /* 0x000e2200000e0000 */
[----:B------:R-:W-:Y:S01]  /*3ce0*/  BAR.SYNC.DEFER_BLOCKING 0x0 ;  /* 0x0000000000007b1d */ /* 0x000fe20000010000 */
[----:B------:R-:W-:Y:S02]  /*3cf0*/  ISETP.NE.AND P0, PT, R8, RZ, PT ;  /* 0x000000ff0800720c */ /* 0x000fe40003f05270 */
[----:B------:R-:W-:Y:S01]  /*3d00*/  IMAD R3, R3, 0x40, R2 ;  /* 0x0000004003037824 */ /* 0x000fe200078e0202 */
[----:B------:R-:W-:-:S04]  /*3d10*/  LOP3.LUT R8, R4, 0x3c0, RZ, 0xc0, !PT ;  /* 0x000003c004087812 */ /* 0x000fc800078ec0ff */
[----:B------:R-:W-:Y:S01]  /*3d20*/  ISETP.NE.OR P1, PT, R8, 0x40, P0 ;  /* 0x000000400800780c */ /* 0x000fe20000725670 */
[----:B------:R-:W1:Y:S04]  /*3d30*/  SHFL.BFLY PT, R6, R19, 0x1, 0x1f ;  /* 0x0c201f0013067f89 */ /* 0x000e6800000e0000 */
[----:B------:R-:W2:Y:S01]  /*3d40*/  SHFL.BFLY PT, R7, R18, 0x1, 0x1f ;  /* 0x0c201f0012077f89 */ /* 0x000ea200000e0000 */
[----:B----4-:R-:W-:Y:S01]  /*3d50*/  FADD.FTZ R0, R0, R21 ;  /* 0x0000001500007221 */ /* 0x010fe20000010000 */
[----:B0-----:R-:W-:Y:S01]  /*3d60*/  FADD.FTZ R5, R5, R20 ;  /* 0x0000001405057221 */ /* 0x001fe20000010000 */
[----:B-1----:R-:W-:Y:S01]  /*3d70*/  FADD.FTZ R6, R6, R19 ;  /* 0x0000001306067221 */ /* 0x002fe20000010000 */
[----:B--2---:R-:W-:-:S04]  /*3d80*/  FADD.FTZ R7, R7, R18 ;  /* 0x0000001207077221 */ /* 0x004fc80000010000 */
        /* <DEDUP_REMOVED lines=10> */
.L_x_22656:
[----:B------:R-:W-:Y:S05]  /*3e30*/  BSYNC.RECONVERGENT B0 ;  /* 0x0000000000007941 */ /* 0x000fea0003800200 */
.L_x_22655:
[----:B------:R-:W1:Y:S08]  /*3e40*/  S2UR UR5, SR_CgaCtaId ;  /* 0x00000000000579c3 */ /* 0x000e700000008800 */
[----:B------:R-:W-:Y:S01]  /*3e50*/  BAR.SYNC.DEFER_BLOCKING 0x0 ;  /* 0x0000000000007b1d */ /* 0x000fe20000010000 */
[C---:B------:R-:W-:Y:S02]  /*3e60*/  LOP3.LUT P2, RZ, R4.reuse, 0x3c1, RZ, 0xc0, !PT ;  /* 0x000003c104ff7812 */ /* 0x040fe4000784c0ff */
[----:B---3--:R-:W-:-:S03]  /*3e70*/  LOP3.LUT R11, R4, 0x3e1, RZ, 0xc0, !PT ;  /* 0x000003e1040b7812 */ /* 0x008fc600078ec0ff */
        /* <DEDUP_REMOVED lines=53> */
.L_x_22619:
        /* <DEDUP_REMOVED lines=8> */
.L_x_22658:
[----:B------:R-:W-:Y:S05]  /*4250*/  BSYNC B1 ;  /* 0x0000000000017941 */ /* 0x000fea0003800000 */
.L_x_22657:
[----:B------:R-:W-:Y:S01]  /*4260*/  IMAD.MOV.U32 R9, RZ, RZ, R10 ;  /* 0x000000ffff097224 */ /* 0x000fe200078e000a */
[----:B------:R-:W-:Y:S06]  /*4270*/  BRA `(.L_x_22659) ;  /* 0xffffffcc008c7947 */ /* 0x000fec000383ffff */
.L_x_22621:
        /* <DEDUP_REMOVED lines=8> */
.L_x_22661:
[----:B------:R-:W-:Y:S05]  /*4300*/  BSYNC B0 ;  /* 0x0000000000007941 */ /* 0x000fea0003800000 */
.L_x_22660:
        /* <DEDUP_REMOVED lines=8> */
.L_x_22662:
[----:B------:R-:W-:Y:S02]  /*4390*/  HFMA2 R14, -RZ, RZ, 0, 2.384185791015625e-07 ;  /* 0x00000004ff0e7431 */ /* 0x000fe400000001ff */
[----:B------:R-:W-:-:S05]  /*43a0*/  IMAD.MOV.U32 R8, RZ, RZ, R10 ;  /* 0x000000ffff087224 */ /* 0x000fca00078e000a */
[----:B------:R-:W-:-:S04]  /*43b0*/  FMNMX.FTZ R8, R13, R8, !PT ;  /* 0x000000080d087209 */ /* 0x000fc80007810000 */
[----:B------:R-:W-:-:S07]  /*43c0*/  MOV R13, R8 ;  /* 0x00000008000d7202 */ /* 0x000fce0000000f00 */
[----:B------:R-:W-:Y:S05]  /*43d0*/  WARPSYNC.COLLECTIVE R12, `(.L_x_22663) ;  /* 0x000000000c087348 */ /* 0x000fea0003c00000 */
[----:B------:R0:W1:Y:S02]  /*43e0*/  SHFL.BFLY P2, R10, R13, R14, R17 ;  /* 0x0c00000e0d0a7389 */ /* 0x0000640000040011 */
[----:B01----:R-:W-:Y:S05]  /*43f0*/  ENDCOLLECTIVE ;  /* 0x000000000000791b */ /* 0x003fea0003800000 */
.L_x_22663:
[----:B------:R-:W-:Y:S02]  /*4400*/  HFMA2 R14, -RZ, RZ, 0, 1.1920928955078125e-07 ;  /* 0x00000002ff0e7431 */ /* 0x000fe400000001ff */
[----:B------:R-:W-:-:S05]  /*4410*/  IMAD.MOV.U32 R15, RZ, RZ, R10 ;  /* 0x000000ffff0f7224 */ /* 0x000fca00078e000a */
[----:B------:R-:W-:-:S04]  /*4420*/  FMNMX.FTZ R15, R8, R15, !PT ;  /* 0x0000000f080f7209 */ /* 0x000fc80007810000 */
[----:B------:R-:W-:-:S07]  /*4430*/  MOV R13, R15 ;  /* 0x0000000f000d7202 */ /* 0x000fce0000000f00 */
[----:B------:R-:W-:Y:S05]  /*4440*/  WARPSYNC.COLLECTIVE R12, `(.L_x_22664) ;  /* 0x000000000c087348 */ /* 0x000fea0003c00000 */
[----:B------:R0:W1:Y:S02]  /*4450*/  SHFL.BFLY P2, R10, R13, R14, R17 ;  /* 0x0c00000e0d0a7389 */ /* 0x0000640000040011 */
[----:B01----:R-:W-:Y:S05]  /*4460*/  ENDCOLLECTIVE ;  /* 0x000000000000791b */ /* 0x003fea0003800000 */
.L_x_22664:
[----:B------:R-:W-:Y:S05]  /*4470*/  BRA `(.L_x_22665) ;  /* 0xffffffcc00b47947 */ /* 0x000fea000383ffff */
.L_x_22666:
        /* <DEDUP_REMOVED lines=16> */
.L_x_27657:


//--------------------- .text._ZN4vllm25paged_attention_v2_kernelIttLi32ELi16ELi128ELNS_18Fp8KVCacheDataTypeE0ELb0ELi512EEEvPfS2_PT_PKS3_PKT0_S9_ifPKiSB_iPKfiiiSD_SD_iiiii --------------------------
	.section	.text._ZN4vllm25paged_attention_v2_kernelIttLi32ELi16ELi128ELNS_18Fp8KVCacheDataTypeE0ELb0ELi512EEEvPfS2_PT_PKS3_PKT0_S9_ifPKiSB_iPKfiiiSD_SD_iiiii,"ax",@progbits
	.align	128
        .global         _ZN4vllm25paged_attention_v2_kernelIttLi32ELi16ELi128ELNS_18Fp8KVCacheDataTypeE0ELb0ELi512EEEvPfS2_PT_PKS3_PKT0_S9_ifPKiSB_iPKfiiiSD_SD_iiiii
        .type           _ZN4vllm25paged_attention_v2_kernelIttLi32ELi16ELi128ELNS_18Fp8KVCacheDataTypeE0ELb0ELi512EEEvPfS2_PT_PKS3_PKT0_S9_ifPKiSB_iPKfiiiSD_SD_iiiii,@function
        .size           _ZN4vllm25paged_attention_v2_kernelIttLi32ELi16ELi128ELNS_18Fp8KVCacheDataTypeE0ELb0ELi512EEEvPfS2_PT_PKS3_PKT0_S9_ifPKiSB_iPKfiiiSD_SD_iiiii,(.L_x_27658 - _ZN4vllm25paged_attention_v2_kernelIttLi32ELi16ELi128ELNS_18Fp8KVCacheDataTypeE0ELb0ELi512EEEvPfS2_PT_PKS3_PKT0_S9_ifPKiSB_iPKfiiiSD_SD_iiiii)
        .other          _ZN4vllm25paged_attention_v2_kernelIttLi32ELi16ELi128ELNS_18Fp8KVCacheDataTypeE0ELb0ELi512EEEvPfS2_PT_PKS3_PKT0_S9_ifPKiSB_iPKfiiiSD_SD_iiiii,@"STO_CUDA_ENTRY STV_DEFAULT"
_ZN4vllm25paged_attention_v2_kernelIttLi32ELi16ELi128ELNS_18Fp8KVCacheDataTypeE0ELb0ELi512EEEvPfS2_PT_PKS3_PKT0_S9_ifPKiSB_iPKfiiiSD_SD_iiiii:
.text._ZN4vllm25paged_attention_v2_kernelIttLi32ELi16ELi128ELNS_18Fp8KVCacheDataTypeE0ELb0ELi512EEEvPfS2_PT_PKS3_PKT0_S9_ifPKiSB_iPKfiiiSD_SD_iiiii:
        /* <DEDUP_REMOVED lines=14> */
[----:B------:R-:W4:Y:S01]  /*00e0*/  LDC.64 R12, c[0x0][0x3d0] ;  /* 0x0000f400ff0c7b82 */ /* 0x000f220000000a00 */
[----:B------:R-:W0:Y:S01]  /*00f0*/  LDCU UR10, c[0x0][0x378] ;  /* 0x00006f00ff0a77ac */ /* 0x000e220008000800 */
[----:B------:R-:W-:-:S06]  /*0100*/  IMAD.MOV.U32 R23, RZ, RZ, RZ ;  /* 0x000000ffff177224 */ /* 0x000fcc00078e00ff */
[----:B------:R-:W3:Y:S01]  /*0110*/  S2UR UR7, SR_CgaCtaId ;  /* 0x00000000000779c3 */ /* 0x000ee20000008800 */
[----:B-1----:R-:W-:Y:S01]  /*0120*/  IMAD R4, R0, UR4, RZ ;  /* 0x0000000400047c24 */ /* 0x002fe2000f8e02ff */
[----:B------:R-:W-:Y:S01]  /*0130*/  UMOV UR6, 0x400 ;  /* 0x0000040000067882 */ /* 0x000fe20000000000 */
[----:B------:R-:W1:Y:S01]  /*0140*/  LDCU UR11, c[0x0][0x3dc] ;  /* 0x00007b80ff0b77ac */ /* 0x000e620008000800 */
[----:B------:R-:W1:Y:S01]  /*0150*/  LDCU UR16, c[0x0][0x3b4] ;  /* 0x00007680ff1077ac */ /* 0x000e620008000800 */
[----:B------:R-:W1:Y:S01]  /*0160*/  LDCU.64 UR14, c[0x0][0x3a0] ;  /* 0x00007400ff0e77ac */ /* 0x000e620008000a00 */
[----:B0-----:R-:W-:Y:S02]  /*0170*/  ISETP.GT.U32.AND P1, PT, R5, 0x7, PT ;  /* 0x000000070500780c */ /* 0x001fe40003f24070 */
[----:B--2---:R-:W-:Y:S02]  /*0180*/  IABS R15, R17 ;  /* 0x00000011000f7213 */ /* 0x004fe40000000000 */
[----:B----4-:R-:W-:-:S09]  /*0190*/  ISETP.NE.U32.AND P0, PT, R12, RZ, PT ;  /* 0x000000ff0c00720c */ /* 0x010fd20003f05070 */
[----:B------:R-:W0:Y:S01]  /*01a0*/  @!P1 LDC.64 R10, c[0x0][0x398] ;  /* 0x0000e600ff0a9b82 */ /* 0x000e220000000a00 */
[----:B------:R-:W-:Y:S01]  /*01b0*/  @!P1 IMAD.SHL.U32 R7, R5, 0x4, RZ ;  /* 0x0000000405079824 */ /* 0x000fe200078e00ff */
[----:B---3--:R-:W-:Y:S01]  /*01c0*/  @!P1 SHF.L.U32 R6, R3, 0x5, RZ ;  /* 0x0000000503069819 */ /* 0x008fe200000006ff */
[----:B------:R-:W2:Y:S01]  /*01d0*/  I2F.RP R8, R15 ;  /* 0x0000000f00087306 */ /* 0x000ea20000209400 */
[----:B------:R-:W-:Y:S02]  /*01e0*/  ISETP.NE.AND.EX P0, PT, R13, RZ, PT, P0 ;  /* 0x000000ff0d00720c */ /* 0x000fe40003f05300 */
[----:B------:R-:W-:Y:S02]  /*01f0*/  @!P1 IADD3 R7, P2, P3, R7, R4, R6 ;  /* 0x0000000407079210 */ /* 0x000fe40007b5e006 */
[----:B------:R-:W-:-:S04]  /*0200*/  SHF.R.S32.HI R4, RZ, 0x1f, R4 ;  /* 0x0000001fff047819 */ /* 0x000fc80000011404 */
[----:B------:R-:W-:Y:S02]  /*0210*/  @!P1 IADD3.X R4, PT, PT, RZ, R4, RZ, P2, P3 ;  /* 0x00000004ff049210 */ /* 0x000fe400017e64ff */
[----:B0-----:R-:W-:-:S04]  /*0220*/  @!P1 LEA R6, P2, R7, R10, 0x1 ;  /* 0x0000000a07069211 */ /* 0x001fc800078408ff */
[----:B------:R-:W-:Y:S01]  /*0230*/  @!P1 LEA.HI.X R7, R7, R11, R4, 0x1, P2 ;  /* 0x0000000b07079211 */ /* 0x000fe200010f0c04 */
[----:B--2---:R-:W0:Y:S01]  /*0240*/  MUFU.RCP R8, R8 ;  /* 0x0000000800087308 */ /* 0x004e220000001000 */
[----:B------:R-:W2:Y:S04]  /*0250*/  @P0 LDC.64 R10, c[0x0][0x3d0] ;  /* 0x0000f400ff0a0b82 */ /* 0x000ea80000000a00 */
[----:B------:R-:W3:Y:S04]  /*0260*/  @!P1 LDG.E.64.CONSTANT R6, desc[UR8][R6.64] ;  /* 0x0000000806069981 */ /* 0x000ee8000c1e9b00 */
[----:B------:R-:W4:Y:S01]  /*0270*/  LDC R4, c[0x0][0x370] ;  /* 0x0000dc00ff047b82 */ /* 0x000f220000000800 */
[----:B0-----:R-:W-:-:S04]  /*0280*/  IADD3 R12, PT, PT, R8, 0xffffffe, RZ ;  /* 0x0ffffffe080c7810 */ /* 0x001fc80007ffe0ff */
[----:B------:R0:W1:Y:S01]  /*0290*/  F2I.FTZ.U32.TRUNC.NTZ R13, R12 ;  /* 0x0000000c000d7305 */ /* 0x000062000021f000 */
[----:B--2---:R-:W-:-:S04]  /*02a0*/  @P0 IMAD.WIDE.U32 R10, R3, 0x4, R10 ;  /* 0x00000004030a0825 */ /* 0x004fc800078e000a */
[----:B0-----:R-:W-:Y:S01]  /*02b0*/  HFMA2 R12, -RZ, RZ, 0, 0 ;  /* 0x00000000ff0c7431 */ /* 0x001fe200000001ff */
[----:B------:R0:W5:Y:S01]  /*02c0*/  @P0 LDG.E.CONSTANT R23, desc[UR8][R10.64] ;  /* 0x000000080a170981 */ /* 0x000162000c1e9900 */
[----:B------:R-:W-:Y:S01]  /*02d0*/  ULEA UR4, UR7, UR6, 0x18 ;  /* 0x0000000607047291 */ /* 0x000fe2000f8ec0ff */
[----:B------:R-:W-:Y:S01]  /*02e0*/  BSSY B0, `(.L_x_22667) ;  /* 0x00000b3000007945 */ /* 0x000fe20003800000 */
[----:B-1----:R-:W-:-:S04]  /*02f0*/  IMAD.MOV R14, RZ, RZ, -R13 ;  /* 0x000000ffff0e7224 */ /* 0x002fc800078e0a0d */
[----:B0-----:R-:W-:Y:S01]  /*0300*/  IMAD R11, R14, R15, RZ ;  /* 0x0000000f0e0b7224 */ /* 0x001fe200078e02ff */
[----:B----4-:R-:W-:-:S03]  /*0310*/  IABS R10, R4 ;  /* 0x00000004000a7213 */ /* 0x010fc60000000000 */
        /* <DEDUP_REMOVED lines=13> */
[----:B------:R-:W-:Y:S02]  /*03f0*/  @!P2 LOP3.LUT R8, RZ, R17, RZ, 0x33, !PT ;  /* 0x00000011ff08a212 */ /* 0x000fe400078e33ff */
[----:B------:R-:W-:Y:S02]  /*0400*/  MOV R17, 0xff7fffff ;  /* 0xff7fffff00117802 */ /* 0x000fe40000000f00 */
[-C--:B------:R-:W-:Y:S02]  /*0410*/  IABS R18, R8.reuse ;  /* 0x0000000800127213 */ /* 0x080fe40000000000 */
[----:B------:R-:W-:Y:S02]  /*0420*/  IABS R14, R8 ;  /* 0x00000008000e7213 */ /* 0x000fe40000000000 */
[----:B------:R-:W0:Y:S08]  /*0430*/  I2F.RP R12, R18 ;  /* 0x00000012000c7306 */ /* 0x000e300000209400 */
[----:B0-----:R-:W0:Y:S02]  /*0440*/  MUFU.RCP R12, R12 ;  /* 0x0000000c000c7308 */ /* 0x001e240000001000 */
[----:B0-----:R-:W-:-:S02]  /*0450*/  IADD3 R10, PT, PT, R12, 0xffffffe, RZ ;  /* 0x0ffffffe0c0a7810 */ /* 0x001fc40007ffe0ff */
[----:B------:R-:W-:-:S04]  /*0460*/  IABS R12, R3 ;  /* 0x00000003000c7213 */ /* 0x000fc80000000000 */
[----:B------:R0:W1:Y:S02]  /*0470*/  F2I.FTZ.U32.TRUNC.NTZ R11, R10 ;  /* 0x0000000a000b7305 */ /* 0x000064000021f000 */
[----:B0-----:R-:W-:Y:S01]  /*0480*/  MOV R10, RZ ;  /* 0x000000ff000a7202 */ /* 0x001fe20000000f00 */
[----:B-1----:R-:W-:-:S04]  /*0490*/  IMAD.MOV R13, RZ, RZ, -R11 ;  /* 0x000000ffff0d7224 */ /* 0x002fc800078e0a0b */
[----:B------:R-:W-:-:S04]  /*04a0*/  IMAD R13, R13, R18, RZ ;  /* 0x000000120d0d7224 */ /* 0x000fc800078e02ff */
[----:B------:R-:W-:Y:S01]  /*04b0*/  IMAD.HI.U32 R11, R11, R13, R10 ;  /* 0x0000000d0b0b7227 */ /* 0x000fe200078e000a */
[----:B------:R-:W-:-:S03]  /*04c0*/  SHF.L.U32 R10, R5, 0x5, RZ ;  /* 0x00000005050a7819 */ /* 0x000fc600000006ff */
[----:B------:R-:W-:Y:S02]  /*04d0*/  IMAD.MOV R13, RZ, RZ, -R14 ;  /* 0x000000ffff0d7224 */ /* 0x000fe400078e0a0e */
[----:B------:R-:W-:-:S04]  /*04e0*/  IMAD.HI.U32 R22, R11, R12, RZ ;  /* 0x0000000c0b167227 */ /* 0x000fc800078e00ff */
[----:B------:R-:W-:Y:S01]  /*04f0*/  IMAD R11, R22, R13, R12 ;  /* 0x0000000d160b7224 */ /* 0x000fe200078e020c */
[----:B------:R-:W-:Y:S02]  /*0500*/  LOP3.LUT R12, R10, 0x20, RZ, 0xc0, !PT ;  /* 0x000000200a0c7812 */ /* 0x000fe400078ec0ff */
[----:B------:R-:W-:Y:S02]  /*0510*/  SHF.R.U32.HI R10, RZ, 0x1, R5 ;  /* 0x00000001ff0a7819 */ /* 0x000fe40000011605 */
[----:B------:R-:W-:Y:S01]  /*0520*/  ISETP.GT.U32.AND P2, PT, R18, R11, PT ;  /* 0x0000000b1200720c */ /* 0x000fe20003f44070 */
[----:B------:R-:W-:Y:S01]  /*0530*/  VIADD R13, R12, UR4 ;  /* 0x000000040c0d7c36 */ /* 0x000fe20008000000 */
[----:B------:R-:W-:Y:S01]  /*0540*/  LOP3.LUT R12, R3, R8, RZ, 0x3c, !PT ;  /* 0x00000008030c7212 */ /* 0x000fe200078e3cff */
[----:B------:R-:W0:Y:S02]  /*0550*/  LDCU UR4, c[0x0][0x3c8] ;  /* 0x00007900ff0477ac */ /* 0x000e240008000800 */
[----:B------:R-:W-:Y:S01]  /*0560*/  @!P1 IMAD R14, R10, 0x8, R13 ;  /* 0x000000080a0e9824 */ /* 0x000fe200078e020d */
[----:B------:R-:W-:Y:S01]  /*0570*/  ISETP.GE.AND P3, PT, R12, RZ, PT ;  /* 0x000000ff0c00720c */ /* 0x000fe20003f66270 */
[----:B------:R-:W-:Y:S01]  /*0580*/  IMAD.SHL.U32 R12, R16, 0x20, RZ ;  /* 0x00000020100c7824 */ /* 0x000fe200078e00ff */
[----:B------:R-:W-:-:S04]  /*0590*/  SHF.R.U32.HI R13, RZ, 0x5, R5 ;  /* 0x00000005ff0d7819 */ /* 0x000fc80000011605 */
[----:B------:R-:W-:Y:S02]  /*05a0*/  IADD3 R30, PT, PT, R12, R13, RZ ;  /* 0x0000000d0c1e7210 */ /* 0x000fe40007ffe0ff */
[-C--:B------:R-:W-:Y:S02]  /*05b0*/  @!P2 IADD3 R11, PT, PT, R11, -R18.reuse, RZ ;  /* 0x800000120b0ba210 */ /* 0x080fe40007ffe0ff */
[----:B------:R-:W-:Y:S02]  /*05c0*/  @!P2 IADD3 R22, PT, PT, R22, 0x1, RZ ;  /* 0x000000011616a810 */ /* 0x000fe40007ffe0ff */
[----:B------:R-:W-:Y:S02]  /*05d0*/  ISETP.GE.U32.AND P0, PT, R11, R18, PT ;  /* 0x000000120b00720c */ /* 0x000fe40003f06070 */
[----:B------:R-:W-:-:S04]  /*05e0*/  IADD3 R11, PT, PT, R2, 0xf, RZ ;  /* 0x0000000f020b7810 */ /* 0x000fc80007ffe0ff */
[----:B------:R-:W-:Y:S01]  /*05f0*/  SHF.R.U32.HI R5, RZ, 0x4, R11 ;  /* 0x00000004ff057819 */ /* 0x000fe2000001160b */
[----:B0-----:R-:W-:-:S03]  /*0600*/  IMAD R11, R0, UR4, RZ ;  /* 0x00000004000b7c24 */ /* 0x001fc6000f8e02ff */
[----:B------:R-:W-:-:S03]  /*0610*/  VIADDMNMX.U32 R5, R12, 0x20, R5, PT ;  /* 0x000000200c057846 */ /* 0x000fc60003800005 */
[----:B------:R-:W-:Y:S01]  /*0620*/  @P0 VIADD R22, R22, 0x1 ;  /* 0x0000000116160836 */ /* 0x000fe20000000000 */
[----:B------:R-:W-:-:S03]  /*0630*/  ISETP.GE.U32.AND P0, PT, R30, R5, PT ;  /* 0x000000051e00720c */ /* 0x000fc60003f06070 */
[----:B------:R-:W-:Y:S01]  /*0640*/  @!P3 IMAD.MOV R22, RZ, RZ, -R22 ;  /* 0x000000ffff16b224 */ /* 0x000fe200078e0a16 */
[----:B---3--:R0:W-:Y:S01]  /*0650*/  @!P1 STS.64 [R14], R6 ;  /* 0x000000060e009388 */ /* 0x0081e20000000a00 */
[----:B------:R-:W-:Y:S01]  /*0660*/  BAR.SYNC.DEFER_BLOCKING 0x0 ;  /* 0x0000000000007b1d */ /* 0x000fe20000010000 */
[----:B------:R-:W-:-:S13]  /*0670*/  ISETP.NE.AND P1, PT, R8, RZ, PT ;  /* 0x000000ff0800720c */ /* 0x000fda0003f25270 */
[----:B------:R-:W-:Y:S01]  /*0680*/  @!P1 LOP3.LUT R22, RZ, R8, RZ, 0x33, !PT ;  /* 0x00000008ff169212 */ /* 0x000fe200078e33ff */
[----:B0-----:R-:W-:Y:S06]  /*0690*/  @P0 BRA `(.L_x_22668) ;  /* 0x0000000400dc0947 */ /* 0x001fec0003800000 */
[----:B------:R-:W0:Y:S01]  /*06a0*/  LDCU UR5, c[0x0][0x3e0] ;  /* 0x00007c00ff0577ac */ /* 0x000e220008000800 */
[----:B------:R-:W-:Y:S01]  /*06b0*/  IMAD.WIDE.U32 R6, R30, 0x4, RZ ;  /* 0x000000041e067825 */ /* 0x000fe200078e00ff */
[----:B------:R-:W-:Y:S01]  /*06c0*/  LEA R9, R13, R9, 0x4 ;  /* 0x000000090d097211 */ /* 0x000fe200078e20ff */
[----:B------:R-:W1:Y:S01]  /*06d0*/  LDCU.64 UR12, c[0x0][0x3b8] ;  /* 0x00007700ff0c77ac */ /* 0x000e620008000a00 */
[C---:B------:R-:W-:Y:S01]  /*06e0*/  LOP3.LUT R8, R10.reuse, 0xf, RZ, 0xc0, !PT ;  /* 0x0000000f0a087812 */ /* 0x040fe200078ec0ff */
[C---:B------:R-:W-:Y:S01]  /*06f0*/  IMAD.SHL.U32 R12, R10.reuse, 0x4, RZ ;  /* 0x000000040a0c7824 */ /* 0x040fe200078e00ff */
[----:B------:R-:W-:Y:S01]  /*0700*/  MOV R17, 0xff7fffff ;  /* 0xff7fffff00117802 */ /* 0x000fe20000000f00 */
[----:B------:R-:W-:Y:S01]  /*0710*/  IMAD.SHL.U32 R10, R10, 0x8, RZ ;  /* 0x000000080a0a7824 */ /* 0x000fe200078e00ff */
[----:B------:R-:W-:Y:S01]  /*0720*/  UIADD3 UR4, UPT, UPT, UR6, 0x60, URZ ;  /* 0x0000006006047890 */ /* 0x000fe2000fffe0ff */
[----:B------:R-:W-:Y:S01]  /*0730*/  IMAD.WIDE R6, R11, 0x4, R6 ;  /* 0x000000040b067825 */ /* 0x000fe200078e0206 */
[----:B------:R-:W-:-:S02]  /*0740*/  LOP3.LUT R12, R12, 0x3c, RZ, 0xc0, !PT ;  /* 0x0000003c0c0c7812 */ /* 0x000fc400078ec0ff */
[----:B------:R-:W-:Y:S01]  /*0750*/  ULEA UR4, UR7, UR4, 0x18 ;  /* 0x0000000407047291 */ /* 0x000fe2000f8ec0ff */
[----:B------:R-:W-:Y:S01]  /*0760*/  IMAD.IADD R11, R8, 0x1, R9 ;  /* 0x00000001080b7824 */ /* 0x000fe200078e0209 */
[----:B------:R-:W-:Y:S02]  /*0770*/  LOP3.LUT R9, R10, 0x78, RZ, 0xc0, !PT ;  /* 0x000000780a097812 */ /* 0x000fe400078ec0ff */
[----:B------:R-:W-:Y:S01]  /*0780*/  LEA R12, R13, R12, 0x6 ;  /* 0x0000000c0d0c7211 */ /* 0x000fe200078e30ff */
[----:B0-----:R-:W-:Y:S01]  /*0790*/  IMAD R8, R22, UR5, RZ ;  /* 0x0000000516087c24 */ /* 0x001fe2000f8e02ff */
[C---:B------:R-:W-:Y:S01]  /*07a0*/  IADD3 R32, PT, PT, R11.reuse, 0x1, RZ ;  /* 0x000000010b207810 */ /* 0x040fe20007ffe0ff */
[----:B------:R-:W-:Y:S01]  /*07b0*/  IMAD.IADD R31, R11, 0x1, -R2 ;  /* 0x000000010b1f7824 */ /* 0x000fe200078e0a02 */
[----:B-1----:R-:W-:Y:S01]  /*07c0*/  IADD3 R28, P0, PT, R6, UR12, RZ ;  /* 0x0000000c061c7c10 */ /* 0x002fe2000ff1e0ff */
[----:B------:R-:W-:Y:S01]  /*07d0*/  VIADD R33, R12, UR4 ;  /* 0x000000040c217c36 */ /* 0x000fe20008000000 */
[----:B------:R-:W-:-:S02]  /*07e0*/  IADD3 R6, P1, PT, R8, R9, RZ ;  /* 0x0000000908067210 */ /* 0x000fc40007f3e0ff */
[----:B------:R-:W-:Y:S02]  /*07f0*/  IADD3.X R29, PT, PT, R7, UR13, RZ, P0, !PT ;  /* 0x0000000d071d7c10 */ /* 0x000fe400087fe4ff */
[----:B-----5:R-:W-:Y:S02]  /*0800*/  FSETP.NEU.FTZ.AND P0, PT, R23, RZ, PT ;  /* 0x000000ff1700720b */ /* 0x020fe40003f1d000 */
[----:B------:R-:W-:-:S11]  /*0810*/  LEA.HI.X.SX32 R7, R8, RZ, 0x1, P1 ;  /* 0x000000ff08077211 */ /* 0x000fd600008f0eff */
.L_x_22670:
        /* <DEDUP_REMOVED lines=12> */
[----:B------:R1:W5:Y:S01]  /*08e0*/  LDG.E.64.CONSTANT R26, desc[UR8][R12.64+0x300] ;  /* 0x000300080c1a7981 */ /* 0x000362000c1e9b00 */
[----:B------:R-:W-:-:S02]  /*08f0*/  UMOV UR4, 0x400 ;  /* 0x0000040000047882 */ /* 0x000fc40000000000 */
[----:B0-----:R-:W-:-:S06]  /*0900*/  ULEA UR4, UR5, UR4, 0x18 ;  /* 0x0000000405047291 */ /* 0x001fcc000f8ec0ff */
[----:B------:R-:W-:Y:S01]  /*0910*/  LEA R36, R11, UR4, 0x5 ;  /* 0x000000040b247c11 */ /* 0x000fe2000f8e28ff */
[----:B------:R-:W-:-:S04]  /*0920*/  UMOV UR4, 0xffffffff ;  /* 0xffffffff00047882 */ /* 0x000fc80000000000 */
[----:B------:R-:W0:Y:S02]  /*0930*/  LDS.128 R8, [R36] ;  /* 0x0000000024087984 */ /* 0x000e240000000c00 */
[----:B0-----:R-:W-:Y:S02]  /*0940*/  HADD2.F32 R14, -RZ, R10.H0_H0 ;  /* 0x2000000aff0e7230 */ /* 0x001fe40000004100 */
[----:B------:R-:W-:Y:S02]  /*0950*/  HADD2.F32 R34, -RZ, R8.H0_H0 ;  /* 0x20000008ff227230 */ /* 0x000fe40000004100 */
[----:B------:R-:W-:Y:S02]  /*0960*/  HADD2.F32 R10, -RZ, R10.H1_H1 ;  /* 0x3000000aff0a7230 */ /* 0x000fe40000004100 */
[----:B--2---:R-:W-:-:S05]  /*0970*/  HADD2.F32 R15, -RZ, R18.H0_H0 ;  /* 0x20000012ff0f7230 */ /* 0x004fca0000004100 */
[----:B------:R-:W-:Y:S01]  /*0980*/  FMUL.FTZ R35, R14, R15 ;  /* 0x0000000f0e237220 */ /* 0x000fe20000410000 */
[----:B---3--:R-:W-:-:S05]  /*0990*/  HADD2.F32 R15, -RZ, R20.H0_H0 ;  /* 0x20000014ff0f7230 */ /* 0x008fca0000004100 */
[----:B------:R-:W-:Y:S01]  /*09a0*/  FFMA.FTZ R34, R34, R15, R35 ;  /* 0x0000000f22227223 */ /* 0x000fe20000010023 */
[----:B------:R-:W-:Y:S01]  /*09b0*/  HADD2.F32 R35, -RZ, R18.H1_H1 ;  /* 0x30000012ff237230 */ /* 0x000fe20000004100 */
[----:B-1----:R-:W0:Y:S01]  /*09c0*/  LDS.128 R12, [R36+0x10] ;  /* 0x00001000240c7984 */ /* 0x002e220000000c00 */
[----:B------:R-:W-:-:S03]  /*09d0*/  HADD2.F32 R18, -RZ, R11.H0_H0 ;  /* 0x2000000bff127230 */ /* 0x000fc60000004100 */
[----:B------:R-:W-:Y:S01]  /*09e0*/  FMUL.FTZ R37, R10, R35 ;  /* 0x000000230a257220 */ /* 0x000fe20000410000 */
[----:B------:R-:W-:Y:S02]  /*09f0*/  HADD2.F32 R10, -RZ, R8.H1_H1 ;  /* 0x30000008ff0a7230 */ /* 0x000fe40000004100 */
[----:B------:R-:W-:Y:S02]  /*0a00*/  HADD2.F32 R35, -RZ, R20.H1_H1 ;  /* 0x30000014ff237230 */ /* 0x000fe40000004100 */
[--C-:B----4-:R-:W-:Y:S02]  /*0a10*/  HADD2.F32 R8, -RZ, R24.reuse.H0_H0 ;  /* 0x20000018ff087230 */ /* 0x110fe40000004100 */
[----:B------:R-:W-:Y:S02]  /*0a20*/  HADD2.F32 R20, -RZ, R19.H1_H1 ;  /* 0x30000013ff147230 */ /* 0x000fe40000004100 */
[----:B------:R-:W-:Y:S01]  /*0a30*/  FFMA.FTZ R10, R10, R35, R37 ;  /* 0x000000230a0a7223 */ /* 0x000fe20000010025 */
[----:B------:R-:W-:-:S02]  /*0a40*/  HADD2.F32 R24, -RZ, R24.H1_H1 ;  /* 0x30000018ff187230 */ /* 0x000fc40000004100 */
[----:B0-----:R-:W-:-:S05]  /*0a50*/  HADD2.F32 R35, -RZ, R12.H0_H0 ;  /* 0x2000000cff237230 */ /* 0x001fca0000004100 */
[----:B------:R-:W-:Y:S01]  /*0a60*/  FFMA.FTZ R8, R35, R8, R34 ;  /* 0x0000000823087223 */ /* 0x000fe20000010022 */
[----:B------:R-:W-:Y:S02]  /*0a70*/  HADD2.F32 R35, -RZ, R19.H0_H0 ;  /* 0x20000013ff237230 */ /* 0x000fe40000004100 */
[----:B------:R-:W-:Y:S02]  /*0a80*/  HADD2.F32 R19, -RZ, R11.H1_H1 ;  /* 0x3000000bff137230 */ /* 0x000fe40000004100 */
[----:B------:R-:W-:Y:S02]  /*0a90*/  HADD2.F32 R11, -RZ, R9.H0_H0 ;  /* 0x20000009ff0b7230 */ /* 0x000fe40000004100 */
[----:B------:R-:W-:Y:S01]  /*0aa0*/  FMUL.FTZ R34, R18, R35 ;  /* 0x0000002312227220 */ /* 0x000fe20000410000 */
[--C-:B------:R-:W-:Y:S02]  /*0ab0*/  HADD2.F32 R18, -RZ, R21.reuse.H0_H0 ;  /* 0x20000015ff127230 */ /* 0x100fe40000004100 */
[----:B------:R-:W-:Y:S01]  /*0ac0*/  FMUL.FTZ R19, R19, R20 ;  /* 0x0000001413137220 */ /* 0x000fe20000410000 */
[----:B------:R-:W-:-:S02]  /*0ad0*/  HADD2.F32 R21, -RZ, R21.H1_H1 ;  /* 0x30000015ff157230 */ /* 0x000fc40000004100 */
[----:B------:R-:W-:Y:S02]  /*0ae0*/  HADD2.F32 R35, -RZ, R12.H1_H1 ;  /* 0x3000000cff237230 */ /* 0x000fe40000004100 */
[----:B------:R-:W-:Y:S01]  /*0af0*/  FFMA.FTZ R11, R11, R18, R34 ;  /* 0x000000120b0b7223 */ /* 0x000fe20000010022 */
[----:B------:R-:W-:Y:S02]  /*0b00*/  HADD2.F32 R18, -RZ, R9.H1_H1 ;  /* 0x30000009ff127230 */ /* 0x000fe40000004100 */
[----:B------:R-:W0:Y:S01]  /*0b10*/  S2R R9, SR_TID.X ;  /* 0x0000000000097919 */ /* 0x000e220000002100 */
[----:B-----5:R-:W-:Y:S02]  /*0b20*/  HADD2.F32 R20, -RZ, R26.H0_H0 ;  /* 0x2000001aff147230 */ /* 0x020fe40000004100 */
[----:B------:R-:W-:Y:S01]  /*0b30*/  FFMA.FTZ R10, R35, R24, R10 ;  /* 0x00000018230a7223 */ /* 0x000fe2000001000a */
[----:B------:R-:W-:Y:S01]  /*0b40*/  FFMA.FTZ R12, R18, R21, R19 ;  /* 0x00000015120c7223 */ /* 0x000fe20000010013 */
[----:B------:R-:W-:-:S02]  /*0b50*/  HADD2.F32 R18, -RZ, R13.H0_H0 ;  /* 0x2000000dff127230 */ /* 0x000fc40000004100 */
[--C-:B------:R-:W-:Y:S02]  /*0b60*/  HADD2.F32 R19, -RZ, R25.reuse.H0_H0 ;  /* 0x20000019ff137230 */ /* 0x100fe40000004100 */
[----:B------:R-:W-:Y:S02]  /*0b70*/  HADD2.F32 R21, -RZ, R14.H0_H0 ;  /* 0x2000000eff157230 */ /* 0x000fe40000004100 */
[----:B------:R-:W-:Y:S02]  /*0b80*/  HADD2.F32 R26, -RZ, R26.H1_H1 ;  /* 0x3000001aff1a7230 */ /* 0x000fe40000004100 */
[----:B------:R-:W-:Y:S01]  /*0b90*/  FFMA.FTZ R11, R18, R19, R11 ;  /* 0x00000013120b7223 */ /* 0x000fe2000001000b */
        /* <DEDUP_REMOVED lines=9> */
[----:B------:R-:W-:Y:S01]  /*0c30*/  FADD.FTZ R8, R8, R19 ;  /* 0x0000001308087221 */ /* 0x000fe20000010000 */
[----:B------:R-:W-:-:S02]  /*0c40*/  HADD2.F32 R27, -RZ, R27.H1_H1 ;  /* 0x3000001bff1b7230 */ /* 0x000fc40000004100 */
[----:B------:R-:W-:-:S03]  /*0c50*/  FFMA.FTZ R11, R14, R18, R11 ;  /* 0x000000120e0b7223 */ /* 0x000fc6000001000b */
[----:B------:R-:W-:Y:S01]  /*0c60*/  FFMA.FTZ R12, R15, R27, R12 ;  /* 0x0000001b0f0c7223 */ /* 0x000fe2000001000c */
[----:B------:R-:W-:Y:S01]  /*0c70*/  FADD.FTZ R11, R11, R8 ;  /* 0x000000080b0b7221 */ /* 0x000fe20000010000 */
[----:B0-----:R-:W-:-:S03]  /*0c80*/  LOP3.LUT R10, R9, 0x1, RZ, 0xc0, !PT ;  /* 0x00000001090a7812 */ /* 0x001fc600078ec0ff */
[----:B------:R-:W-:Y:S01]  /*0c90*/  FADD.FTZ R11, R12, R11 ;  /* 0x0000000b0c0b7221 */ /* 0x000fe20000010000 */
[----:B------:R-:W-:Y:S06]  /*0ca0*/  BRA.DIV UR4, `(.L_x_22669) ;  /* 0x0000002a04747947 */ /* 0x000fec000b800000 */
[----:B------:R0:W1:Y:S02]  /*0cb0*/  SHFL.BFLY PT, R8, R11, 0x1, 0x1f ;  /* 0x0c201f000b087f89 */ /* 0x00006400000e0000 */
.L_x_22703:
[----:B------:R-:W-:Y:S01]  /*0cc0*/  VIADD R9, R31, 0x1 ;  /* 0x000000011f097836 */ /* 0x000fe20000000000 */
[----:B------:R-:W-:Y:S01]  /*0cd0*/  ISETP.NE.AND P2, PT, R10, RZ, PT ;  /* 0x000000ff0a00720c */ /* 0x000fe20003f45270 */
[----:B-1----:R-:W-:Y:S01]  /*0ce0*/  FADD.FTZ R8, R11, R8 ;  /* 0x000000080b087221 */ /* 0x002fe20000010000 */
[----:B------:R-:W-:Y:S01]  /*0cf0*/  VIADD R30, R30, 0x4 ;  /* 0x000000041e1e7836 */ /* 0x000fe20000000000 */
[----:B------:R-:W-:Y:S02]  /*0d00*/  IADD3 R31, PT, PT, R31, 0x40, RZ ;  /* 0x000000401f1f7810 */ /* 0x000fe40007ffe0ff */
[----:B------:R-:W-:-:S05]  /*0d10*/  I2FP.F32.S32 R10, R9 ;  /* 0x00000009000a7245 */ /* 0x000fca0000201400 */
[----:B------:R-:W-:-:S03]  /*0d20*/  FMUL.FTZ R10, R10, R23 ;  /* 0x000000170a0a7220 */ /* 0x000fc60000410000 */
[----:B0-----:R-:W-:Y:S02]  /*0d30*/  @!P2 IADD3 R11, PT, PT, R32, -0x1, RZ ;  /* 0xffffffff200ba810 */ /* 0x001fe40007ffe0ff */
[----:B------:R-:W-:Y:S02]  /*0d40*/  FSEL R9, R10, RZ, P0 ;  /* 0x000000ff0a097208 */ /* 0x000fe40000000000 */
[CC--:B------:R-:W-:Y:S02]  /*0d50*/  @!P2 ISETP.GE.AND P1, PT, R11.reuse, R2.reuse, PT ;  /* 0x000000020b00a20c */ /* 0x0c0fe40003f26270 */
[----:B------:R-:W-:Y:S01]  /*0d60*/  ISETP.GE.OR P3, PT, R11, R2, P2 ;  /* 0x000000020b00720c */ /* 0x000fe20001766670 */
[----:B------:R-:W-:Y:S01]  /*0d70*/  FFMA.FTZ R10, R8, UR16, R9 ;  /* 0x00000010080a7c23 */ /* 0x000fe20008010009 */
[----:B------:R-:W-:-:S04]  /*0d80*/  IADD3 R32, PT, PT, R32, 0x40, RZ ;  /* 0x0000004020207810 */ /* 0x000fc80007ffe0ff */
[----:B------:R-:W-:Y:S02]  /*0d90*/  @!P2 FSEL R8, R10, RZ, !P1 ;  /* 0x000000ff0a08a208 */ /* 0x000fe40004800000 */
[----:B------:R-:W-:-:S03]  /*0da0*/  IADD3 R28, P1, PT, R28, 0x10, RZ ;  /* 0x000000101c1c7810 */ /* 0x000fc60007f3e0ff */
[----:B------:R0:W-:Y:S01]  /*0db0*/  @!P2 STS [R33], R8 ;  /* 0x000000082100a388 */ /* 0x0001e20000000800 */
[----:B------:R-:W-:Y:S01]  /*0dc0*/  ISETP.GE.U32.AND P2, PT, R30, R5, PT ;  /* 0x000000051e00720c */ /* 0x000fe20003f46070 */
[----:B------:R-:W-:Y:S01]  /*0dd0*/  IMAD.X R29, RZ, RZ, R29, P1 ;  /* 0x000000ffff1d7224 */ /* 0x000fe200008e061d */
[----:B------:R-:W-:Y:S01]  /*0de0*/  @!P3 FMNMX.FTZ R17, R17, R10, !PT ;  /* 0x0000000a1111b209 */ /* 0x000fe20007810000 */
[----:B0-----:R-:W-:-:S10]  /*0df0*/  VIADD R33, R33, 0x100 ;  /* 0x0000010021217836 */ /* 0x001fd40000000000 */
[----:B------:R-:W-:Y:S05]  /*0e00*/  @!P2 BRA `(.L_x_22670) ;  /* 0xfffffff80084a947 */ /* 0x000fea000383ffff */
.L_x_22668:
[----:B------:R-:W-:Y:S05]  /*0e10*/  BSYNC B0 ;  /* 0x0000000000007941 */ /* 0x000fea0003800000 */
.L_x_22667:
[----:B------:R-:W0:Y:S01]  /*0e20*/  S2R R6, SR_TID.X ;  /* 0x0000000000067919 */ /* 0x000e220000002100 */
[C---:B------:R-:W-:Y:S01]  /*0e30*/  SHF.L.U32 R20, R16.reuse, 0x5, RZ ;  /* 0x0000000510147819 */ /* 0x040fe200000006ff */
[----:B------:R-:W-:Y:S01]  /*0e40*/  IMAD.SHL.U32 R9, R16, 0x200, RZ ;  /* 0x0000020010097824 */ /* 0x000fe200078e00ff */
[----:B------:R-:W-:Y:S01]  /*0e50*/  UMOV UR4, 0xffffffff ;  /* 0xffffffff00047882 */ /* 0x000fe20000000000 */
[----:B------:R-:W1:Y:S01]  /*0e60*/  S2R R8, SR_CgaCtaId ;  /* 0x0000000000087919 */ /* 0x000e620000008800 */
[----:B------:R-:W-:-:S05]  /*0e70*/  IADD3 R10, PT, PT, -R20, R5, RZ ;  /* 0x00000005140a7210 */ /* 0x000fca0007ffe1ff */
[----:B------:R-:W-:Y:S01]  /*0e80*/  IMAD R7, R10, 0x10, R9 ;  /* 0x000000100a077824 */ /* 0x000fe200078e0209 */
[----:B------:R-:W-:-:S04]  /*0e90*/  MOV R10, 0x400 ;  /* 0x00000400000a7802 */ /* 0x000fc80000000f00 */
[----:B------:R-:W-:-:S04]  /*0ea0*/  VIMNMX R12, PT, PT, R2, R7, PT ;  /* 0x00000007020c7248 */ /* 0x000fc80003fe0100 */
        /* <DEDUP_REMOVED lines=11> */
.L_x_22709:
[----:B------:R-:W-:Y:S01]  /*0f60*/  VIADD R15, R10, 0x40 ;  /* 0x000000400a0f7836 */ /* 0x000fe20000000000 */
[----:B------:R-:W-:Y:S01]  /*0f70*/  ISETP.NE.AND P3, PT, R7, RZ, PT ;  /* 0x000000ff0700720c */ /* 0x000fe20003f65270 */
[----:B------:R-:W-:Y:S05]  /*0f80*/  WARPSYNC.ALL ;  /* 0x0000000000007948 */ /* 0x000fea0003800000 */
[----:B-1----:R-:W-:Y:S02]  /*0f90*/  LEA R24, R8, R15, 0x18 ;  /* 0x0000000f08187211 */ /* 0x002fe400078ec0ff */
[----:B--2---:R-:W-:Y:S02]  /*0fa0*/  FMNMX.FTZ R19, R18, R19, !PT ;  /* 0x0000001312137209 */ /* 0x004fe40007810000 */
        /* <DEDUP_REMOVED lines=34> */
.L_x_22676:
        /* <DEDUP_REMOVED lines=11> */
.L_x_22675:
[----:B------:R-:W-:Y:S05]  /*1280*/  BSYNC.RECONVERGENT B1 ;  /* 0x0000000000017941 */ /* 0x000fea0003800200 */
.L_x_22674:
        /* <DEDUP_REMOVED lines=12> */
.L_x_22679:
        /* <DEDUP_REMOVED lines=8> */
[----:B-----5:R-:W-:Y:S04]  /*13d0*/  LDS R23, [R19+0xc00] ;  /* 0x000c000013177984 */ /* 0x020fe80000000800 */
        /* <DEDUP_REMOVED lines=12> */
[----:B----4-:R-:W-:Y:S01]  /*14a0*/  FADD.FTZ R28, -R17, R28 ;  /* 0x0000001c111c7221 */ /* 0x010fe20000010100 */
[----:B------:R-:W-:Y:S01]  /*14b0*/  FMUL.FTZ R30, R30, 1.4426950216293334961 ;  /* 0x3fb8aa3b1e1e7820 */ /* 0x000fe20000410000 */
[----:B------:R-:W4:Y:S02]  /*14c0*/  MUFU.EX2 R29, R29 ;  /* 0x0000001d001d7308 */ /* 0x000f240000000800 */
[----:B------:R-:W-:-:S06]  /*14d0*/  FMUL.FTZ R35, R28, 1.4426950216293334961 ;  /* 0x3fb8aa3b1c237820 */ /* 0x000fcc0000410000 */
[----:B------:R-:W0:Y:S01]  /*14e0*/  MUFU.EX2 R33, R33 ;  /* 0x0000002100217308 */ /* 0x000e220000000800 */
[----:B-1----:R-:W-:Y:S01]  /*14f0*/  FADD.FTZ R28, R34, R21 ;  /* 0x00000015221c7221 */ /* 0x002fe20000010000 */
[----:B------:R1:W-:Y:S01]  /*1500*/  STS [R19+-0x400], R34 ;  /* 0xfffc002213007388 */ /* 0x0003e20000000800 */
[----:B------:R-:W-:-:S04]  /*1510*/  FADD.FTZ R37, -R17, R27 ;  /* 0x0000001b11257221 */ /* 0x000fc80000010100 */
[----:B------:R-:W-:Y:S01]  /*1520*/  FMUL.FTZ R37, R37, 1.4426950216293334961 ;  /* 0x3fb8aa3b25257820 */ /* 0x000fe20000410000 */
[----:B------:R1:W2:Y:S01]  /*1530*/  MUFU.EX2 R31, R30 ;  /* 0x0000001e001f7308 */ /* 0x0002a20000000800 */
[----:B----4-:R-:W-:Y:S01]  /*1540*/  FADD.FTZ R28, R28, R29 ;  /* 0x0000001d1c1c7221 */ /* 0x010fe20000010000 */
[----:B------:R4:W-:Y:S06]  /*1550*/  STS [R19+-0x200], R29 ;  /* 0xfffe001d13007388 */ /* 0x0009ec0000000800 */
[----:B------:R-:W3:Y:S01]  /*1560*/  MUFU.EX2 R35, R35 ;  /* 0x0000002300237308 */ /* 0x000ee20000000800 */
[----:B0-----:R-:W-:Y:S01]  /*1570*/  FADD.FTZ R28, R28, R33 ;  /* 0x000000211c1c7221 */ /* 0x001fe20000010000 */
[----:B-1----:R-:W0:Y:S01]  /*1580*/  LDS R30, [R19+0x1200] ;  /* 0x00120000131e7984 */ /* 0x002e220000000800 */
[----:B------:R-:W-:-:S03]  /*1590*/  FADD.FTZ R26, -R17, R26 ;  /* 0x0000001a111a7221 */ /* 0x000fc60000010100 */
[----:B------:R1:W-:Y:S01]  /*15a0*/  STS [R19], R33 ;  /* 0x0000002113007388 */ /* 0x0003e20000000800 */
[----:B--2---:R-:W-:Y:S01]  /*15b0*/  FADD.FTZ R34, R28, R31 ;  /* 0x0000001f1c227221 */ /* 0x004fe20000010000 */
[C---:B----4-:R-:W-:Y:S02]  /*15c0*/  FADD.FTZ R29, -R17.reuse, R32 ;  /* 0x00000020111d7221 */ /* 0x050fe40000010100 */
[----:B------:R-:W-:Y:S04]  /*15d0*/  LDS R28, [R19+0x1400] ;  /* 0x00140000131c7984 */ /* 0x000fe80000000800 */
[----:B------:R-:W-:Y:S01]  /*15e0*/  LDS R32, [R19+0x1800] ;  /* 0x0018000013207984 */ /* 0x000fe20000000800 */
[----:B-1----:R-:W-:Y:S01]  /*15f0*/  FADD.FTZ R33, -R17, R25 ;  /* 0x0000001911217221 */ /* 0x002fe20000010100 */
[----:B---3--:R-:W-:Y:S01]  /*1600*/  FADD.FTZ R21, R34, R35 ;  /* 0x0000002322157221 */ /* 0x008fe20000010000 */
[----:B------:R-:W-:Y:S01]  /*1610*/  FMUL.FTZ R34, R26, 1.4426950216293334961 ;  /* 0x3fb8aa3b1a227820 */ /* 0x000fe20000410000 */
[----:B------:R1:W-:Y:S01]  /*1620*/  STS [R19+0x200], R31 ;  /* 0x0002001f13007388 */ /* 0x0003e20000000800 */
[----:B------:R-:W-:-:S03]  /*1630*/  FMUL.FTZ R33, R33, 1.4426950216293334961 ;  /* 0x3fb8aa3b21217820 */ /* 0x000fc60000410000 */
[----:B------:R-:W2:Y:S01]  /*1640*/  LDS R26, [R19+0x1600] ;  /* 0x00160000131a7984 */ /* 0x000ea20000000800 */
[----:B------:R-:W3:Y:S03]  /*1650*/  MUFU.EX2 R34, R34 ;  /* 0x0000002200227308 */ /* 0x000ee60000000800 */
[----:B------:R4:W-:Y:S01]  /*1660*/  STS [R19+0x400], R35 ;  /* 0x0004002313007388 */ /* 0x0009e20000000800 */
[----:B-1----:R-:W-:-:S03]  /*1670*/  FMUL.FTZ R31, R29, 1.4426950216293334961 ;  /* 0x3fb8aa3b1d1f7820 */ /* 0x002fc60000410000 */
[----:B------:R-:W1:Y:S01]  /*1680*/  LDS R29, [R19+0x1a00] ;  /* 0x001a0000131d7984 */ /* 0x000e620000000800 */
[----:B------:R0:W3:Y:S01]  /*1690*/  MUFU.EX2 R25, R31 ;  /* 0x0000001f00197308 */ /* 0x0000e20000000800 */
[----:B----4-:R-:W-:-:S07]  /*16a0*/  FADD.FTZ R35, -R17, R23 ;  /* 0x0000001711237221 */ /* 0x010fce0000010100 */
[----:B------:R4:W2:Y:S01]  /*16b0*/  MUFU.EX2 R23, R33 ;  /* 0x0000002100177308 */ /* 0x0008a20000000800 */
[----:B------:R-:W-:Y:S01]  /*16c0*/  FMUL.FTZ R35, R35, 1.4426950216293334961 ;  /* 0x3fb8aa3b23237820 */ /* 0x000fe20000410000 */
[----:B0-----:R-:W-:Y:S01]  /*16d0*/  FADD.FTZ R31, -R17, R36 ;  /* 0x00000024111f7221 */ /* 0x001fe20000010100 */
[----:B---3--:R-:W-:Y:S01]  /*16e0*/  FADD.FTZ R21, R21, R34 ;  /* 0x0000002215157221 */ /* 0x008fe20000010000 */
[----:B------:R0:W-:Y:S02]  /*16f0*/  STS [R19+0x600], R34 ;  /* 0x0006002213007388 */ /* 0x0001e40000000800 */
[----:B------:R-:W-:Y:S02]  /*1700*/  FMUL.FTZ R31, R31, 1.4426950216293334961 ;  /* 0x3fb8aa3b1f1f7820 */ /* 0x000fe40000410000 */
[----:B------:R3:W0:Y:S01]  /*1710*/  MUFU.EX2 R27, R35 ;  /* 0x00000023001b7308 */ /* 0x0006220000000800 */
[----:B----4-:R-:W-:Y:S01]  /*1720*/  FADD.FTZ R33, -R17, R30 ;  /* 0x0000001e11217221 */ /* 0x010fe20000010100 */
[----:B------:R-:W-:Y:S01]  /*1730*/  FADD.FTZ R21, R21, R25 ;  /* 0x0000001915157221 */ /* 0x000fe20000010000 */
[----:B------:R-:W-:Y:S02]  /*1740*/  STS [R19+0x800], R25 ;  /* 0x0008001913007388 */ /* 0x000fe40000000800 */
[----:B------:R-:W-:-:S03]  /*1750*/  FMUL.FTZ R33, R33, 1.4426950216293334961 ;  /* 0x3fb8aa3b21217820 */ /* 0x000fc60000410000 */
[----:B------:R4:W1:Y:S01]  /*1760*/  MUFU.EX2 R36, R37 ;  /* 0x0000002500247308 */ /* 0x0008620000000800 */
[----:B--2---:R-:W-:Y:S01]  /*1770*/  FADD.FTZ R21, R21, R23 ;  /* 0x0000001715157221 */ /* 0x004fe20000010000 */
[----:B------:R-:W-:Y:S01]  /*1780*/  STS [R19+0xa00], R23 ;  /* 0x000a001713007388 */ /* 0x000fe20000000800 */
[----:B---3--:R-:W-:-:S05]  /*1790*/  FADD.FTZ R35, -R17, R26 ;  /* 0x0000001a11237221 */ /* 0x008fca0000010100 */
[----:B------:R2:W3:Y:S01]  /*17a0*/  MUFU.EX2 R30, R31 ;  /* 0x0000001f001e7308 */ /* 0x0004e20000000800 */
[----:B----4-:R-:W-:Y:S01]  /*17b0*/  FADD.FTZ R37, -R17, R32 ;  /* 0x0000002011257221 */ /* 0x010fe20000010100 */
[----:B------:R-:W-:Y:S01]  /*17c0*/  FMUL.FTZ R35, R35, 1.4426950216293334961 ;  /* 0x3fb8aa3b23237820 */ /* 0x000fe20000410000 */
[----:B0-----:R-:W-:Y:S01]  /*17d0*/  FADD.FTZ R21, R21, R27 ;  /* 0x0000001b15157221 */ /* 0x001fe20000010000 */
[----:B------:R-:W-:Y:S01]  /*17e0*/  STS [R19+0xc00], R27 ;  /* 0x000c001b13007388 */ /* 0x000fe20000000800 */
[----:B------:R-:W-:-:S03]  /*17f0*/  FMUL.FTZ R37, R37, 1.4426950216293334961 ;  /* 0x3fb8aa3b25257820 */ /* 0x000fc60000410000 */
[----:B------:R-:W0:Y:S01]  /*1800*/  MUFU.EX2 R32, R35 ;  /* 0x0000002300207308 */ /* 0x000e220000000800 */
[----:B--2---:R-:W-:Y:S01]  /*1810*/  FADD.FTZ R31, -R17, R28 ;  /* 0x0000001c111f7221 */ /* 0x004fe20000010100 */
[----:B-1----:R-:W-:Y:S01]  /*1820*/  FADD.FTZ R21, R21, R36 ;  /* 0x0000002415157221 */ /* 0x002fe20000010000 */
[----:B------:R-:W-:Y:S02]  /*1830*/  STS [R19+0xe00], R36 ;  /* 0x000e002413007388 */ /* 0x000fe40000000800 */
[----:B------:R-:W-:-:S03]  /*1840*/  FMUL.FTZ R31, R31, 1.4426950216293334961 ;  /* 0x3fb8aa3b1f1f7820 */ /* 0x000fc60000410000 */
[----:B------:R-:W1:Y:S01]  /*1850*/  MUFU.EX2 R28, R33 ;  /* 0x00000021001c7308 */ /* 0x000e620000000800 */
[----:B---3--:R-:W-:Y:S01]  /*1860*/  FADD.FTZ R21, R21, R30 ;  /* 0x0000001e15157221 */ /* 0x008fe20000010000 */
[----:B------:R-:W-:Y:S06]  /*1870*/  STS [R19+0x1000], R30 ;  /* 0x0010001e13007388 */ /* 0x000fec0000000800 */
[----:B------:R2:W3:Y:S01]  /*1880*/  MUFU.EX2 R26, R31 ;  /* 0x0000001f001a7308 */ /* 0x0004e20000000800 */
[----:B0-----:R-:W-:Y:S01]  /*1890*/  STS [R19+0x1600], R32 ;  /* 0x0016002013007388 */ /* 0x001fe20000000800 */
[----:B--2---:R-:W-:Y:S01]  /*18a0*/  FADD.FTZ R31, -R17, R29 ;  /* 0x0000001d111f7221 */ /* 0x004fe20000010100 */
[----:B-1----:R-:W-:-:S05]  /*18b0*/  FADD.FTZ R21, R21, R28 ;  /* 0x0000001c15157221 */ /* 0x002fca0000010000 */
[----:B------:R-:W0:Y:S01]  /*18c0*/  MUFU.EX2 R29, R37 ;  /* 0x00000025001d7308 */ /* 0x000e220000000800 */
[----:B------:R-:W-:Y:S01]  /*18d0*/  STS [R19+0x1200], R28 ;  /* 0x0012001c13007388 */ /* 0x000fe20000000800 */
[----:B------:R-:W-:Y:S01]  /*18e0*/  FMUL.FTZ R33, R31, 1.4426950216293334961 ;  /* 0x3fb8aa3b1f217820 */ /* 0x000fe20000410000 */
[----:B---3--:R-:W-:Y:S02]  /*18f0*/  FADD.FTZ R21, R21, R26 ;  /* 0x0000001a15157221 */ /* 0x008fe40000010000 */
[----:B------:R-:W-:Y:S03]  /*1900*/  STS [R19+0x1400], R26 ;  /* 0x0014001a13007388 */ /* 0x000fe60000000800 */
[----:B------:R-:W1:Y:S01]  /*1910*/  MUFU.EX2 R31, R33 ;  /* 0x00000021001f7308 */ /* 0x000e620000000800 */
[----:B------:R-:W-:-:S04]  /*1920*/  FADD.FTZ R34, R21, R32 ;  /* 0x0000002015227221 */ /* 0x000fc80000010000 */
[----:B0-----:R-:W-:Y:S01]  /*1930*/  FADD.FTZ R34, R34, R29 ;  /* 0x0000001d22227221 */ /* 0x001fe20000010000 */
[----:B------:R-:W-:Y:S04]  /*1940*/  STS [R19+0x1800], R29 ;  /* 0x0018001d13007388 */ /* 0x000fe80000000800 */
[----:B-1----:R0:W-:Y:S01]  /*1950*/  STS [R19+0x1a00], R31 ;  /* 0x001a001f13007388 */ /* 0x0021e20000000800 */
[----:B------:R-:W-:Y:S01]  /*1960*/  FADD.FTZ R21, R34, R31 ;  /* 0x0000001f22157221 */ /* 0x000fe20000010000 */
[----:B0-----:R-:W-:Y:S01]  /*1970*/  IADD3 R19, PT, PT, R19, 0x2000, RZ ;  /* 0x0000200013137810 */ /* 0x001fe20007ffe0ff */
[----:B------:R-:W-:Y:S06]  /*1980*/  @!P4 BRA `(.L_x_22679) ;  /* 0xfffffff80070c947 */ /* 0x000fec000383ffff */
.L_x_22678:
[----:B------:R-:W-:Y:S05]  /*1990*/  BSYNC.RECONVERGENT B1 ;  /* 0x0000000000017941 */ /* 0x000fea0003800200 */
.L_x_22677:
        /* <DEDUP_REMOVED lines=29> */
[----:B------:R2:W3:Y:S01]  /*1b70*/  MUFU.EX2 R36, R23 ;  /* 0x0000001700247308 */ /* 0x0004e20000000800 */
[----:B0-----:R-:W-:Y:S01]  /*1b80*/  FADD.FTZ R21, R21, R28 ;  /* 0x0000001c15157221 */ /* 0x001fe20000010000 */
[----:B------:R-:W-:Y:S01]  /*1b90*/  FMUL.FTZ R31, R31, 1.4426950216293334961 ;  /* 0x3fb8aa3b1f1f7820 */ /* 0x000fe20000410000 */
[----:B------:R-:W-:Y:S05]  /*1ba0*/  STS [R19+-0x400], R28 ;  /* 0xfffc001c13007388 */ /* 0x000fea0000000800 */
[----:B------:R-:W0:Y:S01]  /*1bb0*/  MUFU.EX2 R32, R25 ;  /* 0x0000001900207308 */ /* 0x000e220000000800 */
[----:B--2---:R-:W-:Y:S01]  /*1bc0*/  FADD.FTZ R23, -R17, R18 ;  /* 0x0000001211177221 */ /* 0x004fe20000010100 */
[----:B-1----:R-:W-:Y:S01]  /*1bd0*/  FADD.FTZ R21, R21, R34 ;  /* 0x0000002215157221 */ /* 0x002fe20000010000 */
[----:B------:R-:W-:Y:S02]  /*1be0*/  STS [R19+-0x200], R34 ;  /* 0xfffe002213007388 */ /* 0x000fe40000000800 */
[----:B------:R-:W-:-:S03]  /*1bf0*/  FMUL.FTZ R23, R23, 1.4426950216293334961 ;  /* 0x3fb8aa3b17177820 */ /* 0x000fc60000410000 */
        /* <DEDUP_REMOVED lines=17> */
.L_x_22681:
[----:B------:R-:W-:Y:S05]  /*1d10*/  BSYNC.RECONVERGENT B1 ;  /* 0x0000000000017941 */ /* 0x000fea0003800200 */
.L_x_22680:
        /* <DEDUP_REMOVED lines=26> */
.L_x_22673:
[----:B------:R-:W-:Y:S05]  /*1ec0*/  BSYNC.RECONVERGENT B0 ;  /* 0x0000000000007941 */ /* 0x000fea0003800200 */
.L_x_22672:
        /* <DEDUP_REMOVED lines=33> */
[----:B------:R-:W-:Y:S02]  /*20e0*/  SHF.L.U32 R14, R24, 0x7, RZ ;  /* 0x00000007180e7819 */ /* 0x000fe400000006ff */
[----:B------:R-:W-:Y:S02]  /*20f0*/  LEA R19, R8, R15, 0x18 ;  /* 0x0000000f08137211 */ /* 0x000fe400078ec0ff */
[----:B------:R-:W-:Y:S02]  /*2100*/  LOP3.LUT R21, R24, 0x3, RZ, 0xc0, !PT ;  /* 0x0000000318157812 */ /* 0x000fe400078ec0ff */
[----:B------:R-:W-:Y:S02]  /*2110*/  LOP3.LUT R15, R14, 0x180, RZ, 0xc0, !PT ;  /* 0x000001800e0f7812 */ /* 0x000fe400078ec0ff */
[----:B------:R-:W-:Y:S01]  /*2120*/  LEA R19, R6, R19, 0x2 ;  /* 0x0000001306137211 */ /* 0x000fe200078e10ff */
[----:B------:R-:W-:Y:S02]  /*2130*/  IMAD.MOV R21, RZ, RZ, -R21 ;  /* 0x000000ffff157224 */ /* 0x000fe400078e0a15 */
[----:B------:R-:W-:-:S07]  /*2140*/  IMAD.IADD R14, R15, 0x1, R6 ;  /* 0x000000010f0e7824 */ /* 0x000fce00078e0206 */
.L_x_22686:
[----:B------:R-:W1:Y:S01]  /*2150*/  LDS R15, [R19] ;  /* 0x00000000130f7984 */ /* 0x000e620000000800 */
[----:B------:R-:W-:-:S04]  /*2160*/  IADD3 R21, PT, PT, R21, 0x1, RZ ;  /* 0x0000000115157810 */ /* 0x000fc80007ffe0ff */
[----:B------:R-:W-:Y:S01]  /*2170*/  ISETP.NE.AND P0, PT, R21, RZ, PT ;  /* 0x000000ff1500720c */ /* 0x000fe20003f05270 */
[----:B-1----:R-:W-:-:S05]  /*2180*/  FMUL.FTZ R24, R15, R12 ;  /* 0x0000000c0f187220 */ /* 0x002fca0000410000 */
[----:B------:R1:W-:Y:S02]  /*2190*/  STS [R19], R24 ;  /* 0x0000001813007388 */ /* 0x0003e40000000800 */
[----:B-1----:R-:W-:-:S05]  /*21a0*/  IADD3 R19, PT, PT, R19, 0x200, RZ ;  /* 0x0000020013137810 */ /* 0x002fca0007ffe0ff */
[----:B------:R-:W-:Y:S05]  /*21b0*/  @P0 BRA `(.L_x_22686) ;  /* 0xfffffffc00e40947 */ /* 0x000fea000383ffff */
.L_x_22685:
[----:B------:R-:W-:Y:S05]  /*21c0*/  BSYNC.RECONVERGENT B1 ;  /* 0x0000000000017941 */ /* 0x000fea0003800200 */
.L_x_22684:
        /* <DEDUP_REMOVED lines=12> */
.L_x_22689:
        /* <DEDUP_REMOVED lines=10> */
[----:B------:R-:W-:Y:S04]  /*2330*/  LDS R29, [R15+0xc00] ;  /* 0x000c00000f1d7984 */ /* 0x000fe80000000800 */
        /* <DEDUP_REMOVED lines=12> */
[----:B------:R-:W0:Y:S04]  /*2400*/  LDS R24, [R15+0x1a00] ;  /* 0x001a00000f187984 */ /* 0x000e280000000800 */
        /* <DEDUP_REMOVED lines=28> */
.L_x_22688:
[----:B------:R-:W-:Y:S05]  /*25d0*/  BSYNC.RECONVERGENT B1 ;  /* 0x0000000000017941 */ /* 0x000fea0003800200 */
.L_x_22687:
        /* <DEDUP_REMOVED lines=31> */
.L_x_22691:
[----:B------:R-:W-:Y:S05]  /*27d0*/  BSYNC.RECONVERGENT B1 ;  /* 0x0000000000017941 */ /* 0x000fea0003800200 */
.L_x_22690:
        /* <DEDUP_REMOVED lines=14> */
.L_x_22683:
[----:B------:R-:W-:Y:S05]  /*28c0*/  BSYNC.RECONVERGENT B0 ;  /* 0x0000000000007941 */ /* 0x000fea0003800200 */
.L_x_22682:
[----:B------:R-:W-:Y:S01]  /*28d0*/  BAR.SYNC.DEFER_BLOCKING 0x0 ;  /* 0x0000000000007b1d */ /* 0x000fe20000010000 */
[----:B------:R-:W-:Y:S02]  /*28e0*/  ISETP.NE.AND P0, PT, R6, RZ, PT ;  /* 0x000000ff0600720c */ /* 0x000fe40003f05270 */
[----:B------:R-:W-:-:S03]  /*28f0*/  IADD3 R32, PT, PT, R20, R11, RZ ;  /* 0x0000000b14207210 */ /* 0x000fc60007ffe0ff */
[----:B------:R-:W3:Y:S01]  /*2900*/  LDCU UR11, c[0x0][0x3dc] ;  /* 0x00007b80ff0b77ac */ /* 0x000ee20008000800 */
[----:B------:R-:W-:Y:S01]  /*2910*/  BSSY.RECONVERGENT B0, `(.L_x_22692) ;  /* 0x0000011000007945 */ /* 0x000fe20003800200 */
[----:B------:R-:W-:Y:S01]  /*2920*/  ISETP.GE.U32.AND P1, PT, R32, R5, PT ;  /* 0x000000052000720c */ /* 0x000fe20003f26070 */
[----:B------:R-:W4:Y:S05]  /*2930*/  LDCU.64 UR12, c[0x0][0x3a8] ;  /* 0x00007500ff0c77ac */ /* 0x000f2a0008000a00 */
[----:B------:R-:W-:Y:S07]  /*2940*/  @P0 BRA `(.L_x_22693) ;  /* 0x0000000000340947 */ /* 0x000fee0003800000 */
        /* <DEDUP_REMOVED lines=13> */
.L_x_22693:
[----:B---34-:R-:W-:Y:S05]  /*2a20*/  BSYNC.RECONVERGENT B0 ;  /* 0x0000000000007941 */ /* 0x018fea0003800200 */
.L_x_22692:
[----:B------:R-:W-:Y:S01]  /*2a30*/  BSSY.RECONVERGENT B0, `(.L_x_22694) ;  /* 0x000008e000007945 */ /* 0x000fe20003800200 */
[----:B------:R-:W-:Y:S01]  /*2a40*/  HFMA2 R21, -RZ, RZ, 0, 0 ;  /* 0x00000000ff157431 */ /* 0x000fe200000001ff */
[----:B--2---:R-:W-:Y:S02]  /*2a50*/  MOV R24, RZ ;  /* 0x000000ff00187202 */ /* 0x004fe40000000f00 */
[----:B------:R-:W-:Y:S05]  /*2a60*/  @P1 BRA `(.L_x_22695) ;  /* 0x0000000800281947 */ /* 0x000fea0003800000 */
[----:B------:R-:W2:Y:S01]  /*2a70*/  LDCU UR5, c[0x0][0x3c8] ;  /* 0x00007900ff0577ac */ /* 0x000ea20008000800 */
[----:B0-----:R-:W-:Y:S01]  /*2a80*/  VIADD R15, R10, 0x60 ;  /* 0x000000600a0f7836 */ /* 0x001fe20000000000 */
[----:B------:R-:W-:Y:S01]  /*2a90*/  SHF.L.U32 R10, R6, 0x5, RZ ;  /* 0x00000005060a7819 */ /* 0x000fe200000006ff */
[----:B-1----:R-:W-:Y:S01]  /*2aa0*/  IMAD.WIDE.U32 R12, R32, 0x4, RZ ;  /* 0x00000004200c7825 */ /* 0x002fe200078e00ff */
[----:B------:R-:W0:Y:S01]  /*2ab0*/  LDCU UR4, c[0x0][0x3e0] ;  /* 0x00007c00ff0477ac */ /* 0x000e220008000800 */
[----:B------:R-:W-:Y:S02]  /*2ac0*/  SHF.L.U32 R33, R6, 0x3, RZ ;  /* 0x0000000306217819 */ /* 0x000fe400000006ff */
[----:B------:R-:W-:Y:S01]  /*2ad0*/  LEA R15, R8, R15, 0x18 ;  /* 0x0000000f080f7211 */ /* 0x000fe200078ec0ff */
[----:B------:R-:W1:Y:S01]  /*2ae0*/  LDCU.64 UR6, c[0x0][0x3b8] ;  /* 0x00007700ff0677ac */ /* 0x000e620008000a00 */
[----:B------:R-:W-:Y:S01]  /*2af0*/  LOP3.LUT R8, R10, 0x20, RZ, 0xe2, !PT ;  /* 0x000000200a087812 */ /* 0x000fe200078ee2ff */
[----:B------:R-:W-:Y:S01]  /*2b00*/  IMAD R10, R11, 0x10, R9 ;  /* 0x000000100b0a7824 */ /* 0x000fe200078e0209 */
[----:B------:R-:W-:Y:S01]  /*2b10*/  IADD3 R9, PT, PT, R2, 0xf, RZ ;  /* 0x0000000f02097810 */ /* 0x000fe20007ffe0ff */
[----:B------:R-:W-:Y:S01]  /*2b20*/  IMAD.MOV.U32 R24, RZ, RZ, RZ ;  /* 0x000000ffff187224 */ /* 0x000fe200078e00ff */
[----:B------:R-:W-:-:S02]  /*2b30*/  LOP3.LUT R25, R33, 0x8, RZ, 0xc0, !PT ;  /* 0x0000000821197812 */ /* 0x000fc400078ec0ff */
[----:B------:R-:W-:Y:S02]  /*2b40*/  SHF.R.U32.HI R9, RZ, 0x4, R9 ;  /* 0x00000004ff097819 */ /* 0x000fe40000011609 */
[----:B------:R-:W-:Y:S01]  /*2b50*/  LEA R8, R11, R8, 0x6 ;  /* 0x000000080b087211 */ /* 0x000fe200078e30ff */
[----:B--2---:R-:W-:Y:S01]  /*2b60*/  IMAD R17, R0, UR5, RZ ;  /* 0x0000000500117c24 */ /* 0x004fe2000f8e02ff */
[----:B------:R-:W-:Y:S01]  /*2b70*/  IADD3 R25, PT, PT, R10, 0x3, R25 ;  /* 0x000000030a197810 */ /* 0x000fe20007ffe019 */
[----:B------:R-:W-:Y:S01]  /*2b80*/  IMAD.IADD R28, R32, 0x1, -R9 ;  /* 0x00000001201c7824 */ /* 0x000fe200078e0a09 */
[----:B------:R-:W-:Y:S01]  /*2b90*/  IADD3 R27, PT, PT, R8, 0x10, R15 ;  /* 0x00000010081b7810 */ /* 0x000fe20007ffe00f */
[----:B------:R-:W-:Y:S01]  /*2ba0*/  IMAD.WIDE R12, R17, 0x4, R12 ;  /* 0x00000004110c7825 */ /* 0x000fe200078e020c */
[----:B------:R-:W-:Y:S02]  /*2bb0*/  IADD3 R32, PT, PT, R32, 0x1, RZ ;  /* 0x0000000120207810 */ /* 0x000fe40007ffe0ff */
[----:B------:R-:W-:Y:S01]  /*2bc0*/  MOV R21, RZ ;  /* 0x000000ff00157202 */ /* 0x000fe20000000f00 */
[----:B0-----:R-:W-:Y:S01]  /*2bd0*/  IMAD R22, R22, UR4, RZ ;  /* 0x0000000416167c24 */ /* 0x001fe2000f8e02ff */
[----:B-1----:R-:W-:-:S02]  /*2be0*/  IADD3 R26, P0, PT, R12, UR6, RZ ;  /* 0x000000060c1a7c10 */ /* 0x002fc4000ff1e0ff */
[----:B------:R-:W-:Y:S02]  /*2bf0*/  LOP3.LUT R33, R33, 0xf8, RZ, 0xc0, !PT ;  /* 0x000000f821217812 */ /* 0x000fe400078ec0ff */
[----:B------:R-:W-:Y:S02]  /*2c00*/  IADD3.X R29, PT, PT, R13, UR7, RZ, P0, !PT ;  /* 0x000000070d1d7c10 */ /* 0x000fe400087fe4ff */
[----:B------:R-:W-:-:S07]  /*2c10*/  SHF.R.S32.HI R23, RZ, 0x1f, R22 ;  /* 0x0000001fff177819 */ /* 0x000fce0000011416 */
.L_x_22700:
[----:B------:R-:W-:Y:S01]  /*2c20*/  MOV R34, R26 ;  /* 0x0000001a00227202 */ /* 0x000fe20000000f00 */
[----:B------:R-:W0:Y:S01]  /*2c30*/  LDS.128 R16, [R27+-0x10] ;  /* 0xfffff0001b107984 */ /* 0x000e220000000c00 */
[----:B------:R-:W-:-:S05]  /*2c40*/  MOV R35, R29 ;  /* 0x0000001d00237202 */ /* 0x000fca0000000f00 */
[----:B------:R1:W2:Y:S01]  /*2c50*/  LDG.E.CONSTANT R9, desc[UR8][R34.64] ;  /* 0x0000000822097981 */ /* 0x0002a2000c1e9900 */
[----:B------:R-:W-:Y:S01]  /*2c60*/  BSSY.RECONVERGENT B1, `(.L_x_22696) ;  /* 0x000002b000017945 */ /* 0x000fe20003800200 */
[----:B-1----:R-:W-:Y:S02]  /*2c70*/  IADD3 R35, PT, PT, R25, -0x3, RZ ;  /* 0xfffffffd19237810 */ /* 0x002fe40007ffe0ff */
[----:B0-----:R-:W-:Y:S01]  /*2c80*/  F2FP.F16.F32.PACK_AB R34, R19, R18 ;  /* 0x000000121322723e */ /* 0x001fe200000000ff */
[----:B--2---:R-:W-:-:S03]  /*2c90*/  IMAD.WIDE R8, R9, UR11, R22 ;  /* 0x0000000b09087c25 */ /* 0x004fc6000f8e0216 */
[----:B------:R-:W-:-:S05]  /*2ca0*/  IADD3 R8, P0, PT, R33, R8, RZ ;  /* 0x0000000821087210 */ /* 0x000fca0007f1e0ff */
[----:B------:R-:W-:Y:S01]  /*2cb0*/  IMAD.X R9, RZ, RZ, R9, P0 ;  /* 0x000000ffff097224 */ /* 0x000fe200000e0609 */
[----:B------:R-:W-:-:S04]  /*2cc0*/  LEA R30, P0, R8, UR12, 0x1 ;  /* 0x0000000c081e7c11 */ /* 0x000fc8000f8008ff */
[----:B------:R-:W-:Y:S02]  /*2cd0*/  LEA.HI.X R31, R8, UR13, R9, 0x1, P0 ;  /* 0x0000000d081f7c11 */ /* 0x000fe400080f0c09 */
[----:B------:R-:W-:-:S03]  /*2ce0*/  ISETP.NE.AND P0, PT, R28, -0x1, PT ;  /* 0xffffffff1c00780c */ /* 0x000fc60003f05270 */
[----:B------:R-:W5:Y:S04]  /*2cf0*/  LDG.E.128.CONSTANT R8, desc[UR8][R30.64+0x200] ;  /* 0x000200081e087981 */ /* 0x000f68000c1e9d00 */
[----:B------:R0:W5:Y:S02]  /*2d00*/  LDG.E.128.CONSTANT R12, desc[UR8][R30.64] ;  /* 0x000000081e0c7981 */ /* 0x000164000c1e9d00 */
[----:B0-----:R-:W-:-:S04]  /*2d10*/  F2FP.F16.F32.PACK_AB R31, R17, R16 ;  /* 0x00000010111f723e */ /* 0x001fc800000000ff */
[----:B------:R-:W-:Y:S05]  /*2d20*/  @P0 BRA `(.L_x_22697) ;  /* 0x0000000000780947 */ /* 0x000fea0003800000 */
[C---:B------:R-:W-:Y:S01]  /*2d30*/  IADD3 R17, PT, PT, R25.reuse, -0x1, RZ ;  /* 0xffffffff19117810 */ /* 0x040fe20007ffe0ff */
[----:B------:R-:W-:Y:S01]  /*2d40*/  VIADD R19, R25, 0x1 ;  /* 0x0000000119137836 */ /* 0x000fe20000000000 */
[----:B-----5:R-:W-:Y:S02]  /*2d50*/  PRMT R18, R13, 0x7632, R18 ;  /* 0x000076320d127816 */ /* 0x020fe40000000012 */
[-C--:B------:R-:W-:Y:S02]  /*2d60*/  ISETP.GE.AND P6, PT, R17, R2.reuse, PT ;  /* 0x000000021100720c */ /* 0x080fe40003fc6270 */
[----:B------:R-:W-:Y:S02]  /*2d70*/  IADD3 R17, PT, PT, R25, 0x2, RZ ;  /* 0x0000000219117810 */ /* 0x000fe40007ffe0ff */
[----:B------:R-:W-:Y:S02]  /*2d80*/  ISETP.GE.AND P1, PT, R19, R2, PT ;  /* 0x000000021300720c */ /* 0x000fe40003f26270 */
[----:B------:R-:W-:-:S02]  /*2d90*/  IADD3 R19, PT, PT, R25, 0x3, RZ ;  /* 0x0000000319137810 */ /* 0x000fc40007ffe0ff */
[-C--:B------:R-:W-:Y:S02]  /*2da0*/  ISETP.GE.AND P2, PT, R17, R2.reuse, PT ;  /* 0x000000021100720c */ /* 0x080fe40003f46270 */
[----:B------:R-:W-:Y:S02]  /*2db0*/  IADD3 R17, PT, PT, R25, -0x2, RZ ;  /* 0xfffffffe19117810 */ /* 0x000fe40007ffe0ff */
[-C--:B------:R-:W-:Y:S01]  /*2dc0*/  ISETP.GE.AND P3, PT, R19, R2.reuse, PT ;  /* 0x000000021300720c */ /* 0x080fe20003f66270 */
[----:B------:R-:W-:Y:S01]  /*2dd0*/  VIADD R19, R25, 0x4 ;  /* 0x0000000419137836 */ /* 0x000fe20000000000 */
[----:B------:R-:W-:Y:S02]  /*2de0*/  ISETP.GE.AND P5, PT, R17, R2, PT ;  /* 0x000000021100720c */ /* 0x000fe40003fa6270 */
[----:B------:R-:W-:Y:S02]  /*2df0*/  PRMT R17, R14, 0x7632, R17 ;  /* 0x000076320e117816 */ /* 0x000fe40000000011 */
        /* <DEDUP_REMOVED lines=17> */
.L_x_22697:
[----:B------:R-:W-:Y:S05]  /*2f10*/  BSYNC.RECONVERGENT B1 ;  /* 0x0000000000017941 */ /* 0x000fea0003800200 */
.L_x_22696:
[----:B------:R-:W0:Y:S01]  /*2f20*/  LDS.128 R16, [R27] ;  /* 0x000000001b107984 */ /* 0x000e220000000c00 */
[----:B-----5:R-:W-:Y:S01]  /*2f30*/  HMUL2 R13, R34, R13 ;  /* 0x0000000d220d7232 */ /* 0x020fe20000000000 */
[----:B------:R-:W-:Y:S03]  /*2f40*/  BSSY.RECONVERGENT B1, `(.L_x_22698) ;  /* 0x000002b000017945 */ /* 0x000fe60003800200 */
[----:B------:R-:W-:Y:S01]  /*2f50*/  HFMA2 R12, R31, R12, R13 ;  /* 0x0000000c1f0c7231 */ /* 0x000fe2000000000d */
[----:B0-----:R-:W-:Y:S02]  /*2f60*/  F2FP.F16.F32.PACK_AB R16, R17, R16 ;  /* 0x000000101110723e */ /* 0x001fe400000000ff */
[----:B------:R-:W-:Y:S02]  /*2f70*/  F2FP.F16.F32.PACK_AB R18, R19, R18 ;  /* 0x000000121312723e */ /* 0x000fe400000000ff */
[----:B------:R-:W-:-:S05]  /*2f80*/  MOV R13, R16 ;  /* 0x00000010000d7202 */ /* 0x000fca0000000f00 */
[----:B------:R-:W-:Y:S02]  /*2f90*/  HFMA2 R14, R13, R14, R12 ;  /* 0x0000000e0d0e7231 */ /* 0x000fe4000000000c */
[----:B------:R-:W-:-:S05]  /*2fa0*/  IMAD.MOV.U32 R12, RZ, RZ, R18 ;  /* 0x000000ffff0c7224 */ /* 0x000fca00078e0012 */
[----:B------:R-:W-:-:S05]  /*2fb0*/  HFMA2 R14, R12, R15, R14 ;  /* 0x0000000f0c0e7231 */ /* 0x000fca000000000e */
[--C-:B------:R-:W-:Y:S02]  /*2fc0*/  HADD2.F32 R15, -RZ, R14.reuse.H0_H0 ;  /* 0x2000000eff0f7230 */ /* 0x100fe40000004100 */
[----:B------:R-:W-:-:S05]  /*2fd0*/  HADD2.F32 R14, -RZ, R14.H1_H1 ;  /* 0x3000000eff0e7230 */ /* 0x000fca0000004100 */
[----:B------:R-:W-:-:S04]  /*2fe0*/  FADD.FTZ R14, R15, R14 ;  /* 0x0000000e0f0e7221 */ /* 0x000fc80000010000 */
[----:B------:R-:W-:Y:S01]  /*2ff0*/  FADD.FTZ R21, R14, R21 ;  /* 0x000000150e157221 */ /* 0x000fe20000010000 */
[----:B------:R-:W-:Y:S06]  /*3000*/  @P0 BRA `(.L_x_22699) ;  /* 0x0000000000780947 */ /* 0x000fec0003800000 */
[C---:B------:R-:W-:Y:S02]  /*3010*/  IADD3 R15, PT, PT, R25.reuse, -0x2, RZ ;  /* 0xfffffffe190f7810 */ /* 0x040fe40007ffe0ff */
[----:B------:R-:W-:Y:S02]  /*3020*/  IADD3 R17, PT, PT, R25, -0x1, RZ ;  /* 0xffffffff19117810 */ /* 0x000fe40007ffe0ff */
[-C--:B------:R-:W-:Y:S01]  /*3030*/  ISETP.GE.AND P2, PT, R15, R2.reuse, PT ;  /* 0x000000020f00720c */ /* 0x080fe20003f46270 */
[----:B------:R-:W-:Y:S01]  /*3040*/  VIADD R15, R25, 0x4 ;  /* 0x00000004190f7836 */ /* 0x000fe20000000000 */
[-C--:B------:R-:W-:Y:S01]  /*3050*/  ISETP.GE.AND P5, PT, R17, R2.reuse, PT ;  /* 0x000000021100720c */ /* 0x080fe20003fa6270 */
[----:B------:R-:W-:Y:S01]  /*3060*/  VIADD R17, R25, 0x1 ;  /* 0x0000000119117836 */ /* 0x000fe20000000000 */
[----:B------:R-:W-:Y:S02]  /*3070*/  ISETP.GE.AND P6, PT, R35, R2, PT ;  /* 0x000000022300720c */ /* 0x000fe40003fc6270 */
        /* <DEDUP_REMOVED lines=23> */
.L_x_22699:
[----:B------:R-:W-:Y:S05]  /*31f0*/  BSYNC.RECONVERGENT B1 ;  /* 0x0000000000017941 */ /* 0x000fea0003800200 */
.L_x_22698:
[----:B------:R-:W-:Y:S01]  /*3200*/  HMUL2 R9, R34, R9 ;  /* 0x0000000922097232 */ /* 0x000fe20000000000 */
[----:B------:R-:W-:Y:S02]  /*3210*/  IADD3 R26, P1, PT, R26, 0x10, RZ ;  /* 0x000000101a1a7810 */ /* 0x000fe40007f3e0ff */
[----:B------:R-:W-:Y:S01]  /*3220*/  IADD3 R28, PT, PT, R28, 0x4, RZ ;  /* 0x000000041c1c7810 */ /* 0x000fe20007ffe0ff */
[----:B------:R-:W-:Y:S01]  /*3230*/  HFMA2 R9, R31, R8, R9 ;  /* 0x000000081f097231 */ /* 0x000fe20000000009 */
[----:B------:R-:W-:Y:S01]  /*3240*/  IADD3 R25, PT, PT, R25, 0x40, RZ ;  /* 0x0000004019197810 */ /* 0x000fe20007ffe0ff */
[----:B------:R-:W-:Y:S01]  /*3250*/  IMAD.X R29, RZ, RZ, R29, P1 ;  /* 0x000000ffff1d7224 */ /* 0x000fe200008e061d */
[----:B------:R-:W-:Y:S01]  /*3260*/  IADD3 R27, PT, PT, R27, 0x100, RZ ;  /* 0x000001001b1b7810 */ /* 0x000fe20007ffe0ff */
[----:B------:R-:W-:Y:S01]  /*3270*/  HFMA2 R9, R13, R10, R9 ;  /* 0x0000000a0d097231 */ /* 0x000fe20000000009 */
[C---:B------:R-:W-:Y:S01]  /*3280*/  IADD3 R10, PT, PT, R32.reuse, 0x3, RZ ;  /* 0x00000003200a7810 */ /* 0x040fe20007ffe0ff */
[----:B------:R-:W-:-:S03]  /*3290*/  VIADD R32, R32, 0x4 ;  /* 0x0000000420207836 */ /* 0x000fc60000000000 */
[----:B------:R-:W-:Y:S01]  /*32a0*/  ISETP.GE.U32.AND P0, PT, R10, R5, PT ;  /* 0x000000050a00720c */ /* 0x000fe20003f06070 */
[----:B------:R-:W-:-:S05]  /*32b0*/  HFMA2 R9, R12, R11, R9 ;  /* 0x0000000b0c097231 */ /* 0x000fca0000000009 */
[--C-:B------:R-:W-:Y:S02]  /*32c0*/  HADD2.F32 R8, -RZ, R9.reuse.H0_H0 ;  /* 0x20000009ff087230 */ /* 0x100fe40000004100 */
[----:B------:R-:W-:-:S05]  /*32d0*/  HADD2.F32 R9, -RZ, R9.H1_H1 ;  /* 0x30000009ff097230 */ /* 0x000fca0000004100 */
[----:B------:R-:W-:-:S04]  /*32e0*/  FADD.FTZ R9, R8, R9 ;  /* 0x0000000908097221 */ /* 0x000fc80000010000 */
[----:B------:R-:W-:Y:S01]  /*32f0*/  FADD.FTZ R24, R9, R24 ;  /* 0x0000001809187221 */ /* 0x000fe20000010000 */
[----:B------:R-:W-:Y:S06]  /*3300*/  @!P0 BRA `(.L_x_22700) ;  /* 0xfffffff800448947 */ /* 0x000fec000383ffff */
.L_x_22695:
[----:B------:R-:W-:Y:S05]  /*3310*/  BSYNC.RECONVERGENT B0 ;  /* 0x0000000000007941 */ /* 0x000fea0003800200 */
.L_x_22694:
        /* <DEDUP_REMOVED lines=13> */
[----:B------:R-:W-:Y:S01]  /*33f0*/  LOP3.LUT R9, R6, 0x3e1, RZ, 0xc0, !PT ;  /* 0x000003e106097812 */ /* 0x000fe200078ec0ff */
        /* <DEDUP_REMOVED lines=10> */
[----:B------:R-:W2:Y:S04]  /*34a0*/  @!P0 LDS R2, [R8] ;  /* 0x0000000008028984 */ /* 0x000ea80000000800 */
[----:B------:R-:W3:Y:S01]  /*34b0*/  @!P0 LDS R5, [R8+0x40] ;  /* 0x0000400008058984 */ /* 0x000ee20000000800 */
[----:B--2---:R-:W-:Y:S01]  /*34c0*/  @!P0 FADD.FTZ R21, R21, R2 ;  /* 0x0000000215158221 */ /* 0x004fe20000010000 */
        /* <DEDUP_REMOVED lines=14> */
[----:B------:R-:W-:Y:S01]  /*35b0*/  SHF.R.U32.HI R6, RZ, 0x1, R6 ;  /* 0x00000001ff067819 */ /* 0x000fe20000011606 */
[----:B--23--:R-:W-:Y:S01]  /*35c0*/  @!P2 FADD.FTZ R21, R2, R21 ;  /* 0x000000150215a221 */ /* 0x00cfe20000010000 */
[----:B------:R-:W-:Y:S01]  /*35d0*/  SHF.L.U32 R3, R3, 0x5, RZ ;  /* 0x0000000503037819 */ /* 0x000fe200000006ff */
[----:B----4-:R-:W-:-:S03]  /*35e0*/  @!P2 FADD.FTZ R24, R5, R24 ;  /* 0x000000180518a221 */ /* 0x010fc60000010000 */
[----:B------:R-:W-:Y:S02]  /*35f0*/  IADD3 R3, P0, P1, R6, R3, R20 ;  /* 0x0000000306037210 */ /* 0x000fe4000791e014 */
        /* <DEDUP_REMOVED lines=8> */
.L_x_22669:
        /* <DEDUP_REMOVED lines=8> */
.L_x_22702:
[----:B------:R-:W-:Y:S05]  /*3700*/  BSYNC B1 ;  /* 0x0000000000017941 */ /* 0x000fea0003800000 */
.L_x_22701:
[----:B------:R-:W-:Y:S01]  /*3710*/  IMAD.MOV.U32 R8, RZ, RZ, R19 ;  /* 0x000000ffff087224 */ /* 0x000fe200078e0013 */
[----:B------:R-:W-:Y:S06]  /*3720*/  BRA `(.L_x_22703) ;  /* 0xffffffd400647947 */ /* 0x000fec000383ffff */
.L_x_22671:
        /* <DEDUP_REMOVED lines=8> */
.L_x_22705:
[----:B------:R-:W-:Y:S05]  /*37b0*/  BSYNC B0 ;  /* 0x0000000000007941 */ /* 0x000fea0003800000 */
.L_x_22704:
        /* <DEDUP_REMOVED lines=8> */
.L_x_22706:
[----:B------:R-:W-:Y:S02]  /*3840*/  HFMA2 R24, -RZ, RZ, 0, 2.384185791015625e-07 ;  /* 0x00000004ff187431 */ /* 0x000fe400000001ff */
[----:B------:R-:W-:-:S05]  /*3850*/  IMAD.MOV.U32 R15, RZ, RZ, R19 ;  /* 0x000000ffff0f7224 */ /* 0x000fca00078e0013 */
[----:B------:R-:W-:-:S04]  /*3860*/  FMNMX.FTZ R15, R14, R15, !PT ;  /* 0x0000000f0e0f7209 */ /* 0x000fc80007810000 */
[----:B------:R-:W-:-:S07]  /*3870*/  MOV R14, R15 ;  /* 0x0000000f000e7202 */ /* 0x000fce0000000f00 */
[----:B------:R-:W-:Y:S05]  /*3880*/  WARPSYNC.COLLECTIVE R21, `(.L_x_22707) ;  /* 0x0000000015087348 */ /* 0x000fea0003c00000 */
[----:B------:R0:W1:Y:S02]  /*3890*/  SHFL.BFLY P1, R19, R14, R24, R25 ;  /* 0x0c0000180e137389 */ /* 0x0000640000020019 */
[----:B01----:R-:W-:Y:S05]  /*38a0*/  ENDCOLLECTIVE ;  /* 0x000000000000791b */ /* 0x003fea0003800000 */
.L_x_22707:
[----:B------:R-:W-:Y:S02]  /*38b0*/  HFMA2 R24, -RZ, RZ, 0, 1.1920928955078125e-07 ;  /* 0x00000002ff187431 */ /* 0x000fe400000001ff */
[----:B------:R-:W-:-:S05]  /*38c0*/  IMAD.MOV.U32 R18, RZ, RZ, R19 ;  /* 0x000000ffff127224 */ /* 0x000fca00078e0013 */
[----:B------:R-:W-:-:S04]  /*38d0*/  FMNMX.FTZ R18, R15, R18, !PT ;  /* 0x000000120f127209 */ /* 0x000fc80007810000 */
[----:B------:R-:W-:-:S07]  /*38e0*/  MOV R14, R18 ;  /* 0x00000012000e7202 */ /* 0x000fce0000000f00 */
[----:B------:R-:W-:Y:S05]  /*38f0*/  WARPSYNC.COLLECTIVE R21, `(.L_x_22708) ;  /* 0x0000000015087348 */ /* 0x000fea0003c00000 */
[----:B------:R0:W1:Y:S02]  /*3900*/  SHFL.BFLY P1, R19, R14, R24, R25 ;  /* 0x0c0000180e137389 */ /* 0x0000640000020019 */
[----:B01----:R-:W-:Y:S05]  /*3910*/  ENDCOLLECTIVE ;  /* 0x000000000000791b */ /* 0x003fea0003800000 */
.L_x_22708:
[----:B------:R-:W-:Y:S05]  /*3920*/  BRA `(.L_x_22709) ;  /* 0xffffffd4008c7947 */ /* 0x000fea000383ffff */
.L_x_22710:
        /* <DEDUP_REMOVED lines=13> */
.L_x_27658:


//--------------------- .text._ZN4vllm25paged_attention_v2_kernelIttLi256ELi16ELi128ELNS_18Fp8KVCacheDataTypeE0ELb1ELi512EEEvPfS2_PT_PKS3_PKT0_S9_ifPKiSB_iPKfiiiSD_SD_iiiii --------------------------
	.section	.text._ZN4vllm25paged_attention_v2_kernelIttLi256ELi16ELi128ELNS_18Fp8KVCacheDataTypeE0ELb1ELi512EEEvPfS2_PT_PKS3_PKT0_S9_ifPKiSB_iPKfiiiSD_SD_iiiii,"ax",@progbits
	.align	128
        .global         _ZN4vllm25paged_attention_v2_kernelIttLi256ELi16ELi128ELNS_18Fp8KVCacheDataTypeE0ELb1ELi512EEEvPfS2_PT_PKS3_PKT0_S9_ifPKiSB_iPKfiiiSD_SD_iiiii
        .type           _ZN4vllm25paged_attention_v2_kernelIttLi256ELi16ELi128ELNS_18Fp8KVCacheDataTypeE0ELb1ELi512EEEvPfS2_PT_PKS3_PKT0_S9_ifPKiSB_iPKfiiiSD_SD_iiiii,@function
        .size           _ZN4vllm25paged_attention_v2_kernelIttLi256ELi16ELi128ELNS_18Fp8KVCacheDataTypeE0ELb1ELi512EEEvPfS2_PT_PKS3_PKT0_S9_ifPKiSB_iPKfiiiSD_SD_iiiii,(.L_x_27659 - _ZN4vllm25paged_attention_v2_kernelIttLi256ELi16ELi128ELNS_18Fp8KVCacheDataTypeE0ELb1ELi512EEEvPfS2_PT_PKS3_PKT0_S9_ifPKiSB_iPKfiiiSD_SD_iiiii)
        .other          _ZN4vllm25paged_attention_v2_kernelIttLi256ELi16ELi128ELNS_18Fp8KVCacheDataTypeE0ELb1ELi512EEEvPfS2_PT_PKS3_PKT0_S9_ifPKiSB_iPKfiiiSD_SD_iiiii,@"STO_CUDA_ENTRY STV_DEFAULT"
_ZN4vllm25paged_attention_v2_kernelIttLi256ELi16ELi128ELNS_18Fp8KVCacheDataTypeE0ELb1ELi512EEEvPfS2_PT_PKS3_PKT0_S9_ifPKiSB_iPKfiiiSD_SD_iiiii:
.text._ZN4vllm25paged_attention_v2_kernelIttLi256ELi16ELi128ELNS_18Fp8KVCacheDataTypeE0ELb1ELi512EEEvPfS2_PT_PKS3_PKT0_S9_ifPKiSB_iPKfiiiSD_SD_iiiii:
        /* <DEDUP_REMOVED lines=16> */
[----:B------:R-:W-:Y:S01]  /*0100*/  IMAD.MOV.U32 R50, RZ, RZ, RZ ;  /* 0x000000ffff327224 */ /* 0x000fe200078e00ff */
[----:B------:R-:W4:Y:S01]  /*0110*/  LDCU UR17, c[0x0][0x404] ;  /* 0x00008080ff1177ac */ /* 0x000f220008000800 */
[----:B------:R-:W-:-:S03]  /*0120*/  UIADD3 UR6, UPT, UPT, UR9, -0x1, URZ ;  /* 0xffffffff09067890 */ /* 0x000fc6000fffe0ff */
[----:B------:R-:W4:Y:S01]  /*0130*/  S2UR UR15, SR_CgaCtaId ;  /* 0x00000000000f79c3 */ /* 0x000f220000008800 */
[----:B------:R-:W4:Y:S01]  /*0140*/  LDCU UR18, c[0x0][0x3f8] ;  /* 0x00007f00ff1277ac */ /* 0x000f220008000800 */
[----:B------:R-:W4:Y:S01]  /*0150*/  LDCU UR16, c[0x0][0x3c8] ;  /* 0x00007900ff1077ac */ /* 0x000f220008000800 */
        /* <DEDUP_REMOVED lines=15> */
[C---:B----4-:R-:W-:Y:S02]  /*0250*/  @!P1 LEA R4, P2, R3.reuse, R8, 0x1 ;  /* 0x0000000803049211 */ /* 0x050fe400078408ff */
[----:B------:R-:W3:Y:S02]  /*0260*/  LDC R8, c[0x0][0x3b0] ;  /* 0x0000ec00ff087b82 */ /* 0x000ee40000000800 */
[----:B------:R-:W-:-:S06]  /*0270*/  @!P1 LEA.HI.X R5, R3, R9, R2, 0x1, P2 ;  /* 0x0000000903059211 */ /* 0x000fcc00010f0c02 */
[----:B------:R-:W4:Y:S01]  /*0280*/  @!P1 LDG.E.64.CONSTANT R4, desc[UR10][R4.64] ;  /* 0x0000000a04049981 */ /* 0x000f22000c1e9b00 */
[----:B------:R-:W2:Y:S01]  /*0290*/  @P0 LDC.64 R2, c[0x0][0x3d0] ;  /* 0x0000f400ff020b82 */ /* 0x000ea20000000a00 */
[----:B---3--:R-:W-:-:S04]  /*02a0*/  IABS R13, R8 ;  /* 0x00000008000d7213 */ /* 0x008fc80000000000 */
[----:B------:R-:W3:Y:S08]  /*02b0*/  I2F.RP R12, R13 ;  /* 0x0000000d000c7306 */ /* 0x000ef00000209400 */
[----:B---3--:R-:W3:Y:S01]  /*02c0*/  MUFU.RCP R12, R12 ;  /* 0x0000000c000c7308 */ /* 0x008ee20000001000 */
[----:B------:R-:W1:Y:S01]  /*02d0*/  LDC R9, c[0x0][0x370] ;  /* 0x0000dc00ff097b82 */ /* 0x000e620000000800 */
[----:B---3--:R-:W-:-:S06]  /*02e0*/  IADD3 R10, PT, PT, R12, 0xffffffe, RZ ;  /* 0x0ffffffe0c0a7810 */ /* 0x008fcc0007ffe0ff */
[----:B------:R3:W0:Y:S01]  /*02f0*/  F2I.FTZ.U32.TRUNC.NTZ R11, R10 ;  /* 0x0000000a000b7305 */ /* 0x000622000021f000 */
[----:B--2---:R-:W-:-:S05]  /*0300*/  @P0 IMAD.WIDE.U32 R2, R7, 0x4, R2 ;  /* 0x0000000407020825 */ /* 0x004fca00078e0002 */
[----:B------:R1:W5:Y:S01]  /*0310*/  @P0 LDG.E.CONSTANT R50, desc[UR10][R2.64] ;  /* 0x0000000a02320981 */ /* 0x000362000c1e9900 */
[----:B---3--:R-:W-:Y:S01]  /*0320*/  IMAD.MOV.U32 R10, RZ, RZ, RZ ;  /* 0x000000ffff0a7224 */ /* 0x008fe200078e00ff */
[----:B0-----:R-:W-:-:S05]  /*0330*/  IADD3 R14, PT, PT, RZ, -R11, RZ ;  /* 0x8000000bff0e7210 */ /* 0x001fca0007ffe0ff */
[----:B------:R-:W-:Y:S01]  /*0340*/  IMAD R15, R14, R13, RZ ;  /* 0x0000000d0e0f7224 */ /* 0x000fe200078e02ff */
[----:B-1----:R-:W-:-:S03]  /*0350*/  IABS R2, R9 ;  /* 0x0000000900027213 */ /* 0x002fc60000000000 */
[----:B------:R-:W-:-:S06]  /*0360*/  IMAD.HI.U32 R11, R11, R15, R10 ;  /* 0x0000000f0b0b7227 */ /* 0x000fcc00078e000a */
[----:B------:R-:W-:-:S05]  /*0370*/  IMAD.HI.U32 R11, R11, R2, RZ ;  /* 0x000000020b0b7227 */ /* 0x000fca00078e00ff */
[----:B------:R-:W-:-:S05]  /*0380*/  IADD3 R3, PT, PT, RZ, -R11, RZ ;  /* 0x8000000bff037210 */ /* 0x000fca0007ffe0ff */
[----:B------:R-:W-:-:S05]  /*0390*/  IMAD R2, R13, R3, R2 ;  /* 0x000000030d027224 */ /* 0x000fca00078e0202 */
[----:B------:R-:W-:Y:S02]  /*03a0*/  ISETP.GT.U32.AND P2, PT, R13, R2, PT ;  /* 0x000000020d00720c */ /* 0x000fe40003f44070 */
[----:B------:R-:W-:-:S04]  /*03b0*/  MOV R3, UR17 ;  /* 0x0000001100037c02 */ /* 0x000fc80008000f00 */
[----:B------:R-:W-:-:S07]  /*03c0*/  IABS R3, R3 ;  /* 0x0000000300037213 */ /* 0x000fce0000000000 */
[----:B------:R-:W-:-:S05]  /*03d0*/  @!P2 IMAD.IADD R2, R2, 0x1, -R13 ;  /* 0x000000010202a824 */ /* 0x000fca00078e0a0d */
[----:B------:R-:W-:Y:S02]  /*03e0*/  ISETP.GE.U32.AND P0, PT, R2, R13, PT ;  /* 0x0000000d0200720c */ /* 0x000fe40003f06070 */
[----:B------:R-:W-:-:S04]  /*03f0*/  MOV R2, R3 ;  /* 0x0000000300027202 */ /* 0x000fc80000000f00 */
[----:B------:R-:W0:Y:S01]  /*0400*/  I2F.RP R12, R2 ;  /* 0x00000002000c7306 */ /* 0x000e220000209400 */
[----:B------:R-:W-:Y:S02]  /*0410*/  LOP3.LUT R3, R9, R8, RZ, 0x3c, !PT ;  /* 0x0000000809037212 */ /* 0x000fe400078e3cff */
[----:B------:R-:W-:Y:S02]  /*0420*/  @!P2 IADD3 R11, PT, PT, R11, 0x1, RZ ;  /* 0x000000010b0ba810 */ /* 0x000fe40007ffe0ff */
[----:B------:R-:W-:Y:S02]  /*0430*/  ISETP.GE.AND P3, PT, R3, RZ, PT ;  /* 0x000000ff0300720c */ /* 0x000fe40003f66270 */
[----:B------:R-:W-:Y:S01]  /*0440*/  ISETP.NE.AND P2, PT, R8, RZ, PT ;  /* 0x000000ff0800720c */ /* 0x000fe20003f45270 */
[----:B------:R-:W-:Y:S01]  /*0450*/  @P0 VIADD R11, R11, 0x1 ;  /* 0x000000010b0b0836 */ /* 0x000fe20000000000 */
[----:B0-----:R-:W0:Y:S04]  /*0460*/  MUFU.RCP R12, R12 ;  /* 0x0000000c000c7308 */ /* 0x001e280000001000 */
[----:B------:R-:W-:-:S05]  /*0470*/  MOV R16, R11 ;  /* 0x0000000b00107202 */ /* 0x000fca0000000f00 */
[----:B------:R-:W-:Y:S02]  /*0480*/  @!P3 IADD3 R16, PT, PT, RZ, -R16, RZ ;  /* 0x80000010ff10b210 */ /* 0x000fe40007ffe0ff */
[----:B------:R-:W-:-:S04]  /*0490*/  @!P2 LOP3.LUT R16, RZ, R8, RZ, 0x33, !PT ;  /* 0x00000008ff10a212 */ /* 0x000fc800078e33ff */
[----:B------:R-:W-:-:S04]  /*04a0*/  IABS R13, R16 ;  /* 0x00000010000d7213 */ /* 0x000fc80000000000 */
[----:B------:R-:W1:Y:S01]  /*04b0*/  I2F.RP R3, R13 ;  /* 0x0000000d00037306 */ /* 0x000e620000209400 */
[----:B0-----:R-:W-:-:S07]  /*04c0*/  VIADD R11, R12, 0xffffffe ;  /* 0x0ffffffe0c0b7836 */ /* 0x001fce0000000000 */
[----:B------:R-:W0:Y:S01]  /*04d0*/  F2I.FTZ.U32.TRUNC.NTZ R11, R11 ;  /* 0x0000000b000b7305 */ /* 0x000e22000021f000 */
[----:B------:R-:W-:-:S07]  /*04e0*/  R2UR UR4, R10 ;  /* 0x000000000a0472ca */ /* 0x000fce00000e0000 */
[----:B-1----:R-:W1:Y:S01]  /*04f0*/  MUFU.RCP R3, R3 ;  /* 0x0000000300037308 */ /* 0x002e620000001000 */
[C---:B0-----:R-:W-:Y:S01]  /*0500*/  R2UR UR5, R11.reuse ;  /* 0x000000000b0572ca */ /* 0x041fe200000e0000 */
[----:B------:R-:W-:Y:S01]  /*0510*/  IMAD R10, R11, R2, RZ ;  /* 0x000000020b0a7224 */ /* 0x000fe200078e02ff */
[----:B------:R-:W-:-:S04]  /*0520*/  MOV R12, UR6 ;  /* 0x00000006000c7c02 */ /* 0x000fc80008000f00 */
[----:B------:R-:W-:Y:S01]  /*0530*/  IADD3 R15, PT, PT, RZ, -R10, RZ ;  /* 0x8000000aff0f7210 */ /* 0x000fe20007ffe0ff */
[----:B-1----:R-:W-:Y:S01]  /*0540*/  VIADD R10, R3, 0xffffffe ;  /* 0x0ffffffe030a7836 */ /* 0x002fe20000000000 */
[----:B------:R-:W-:-:S05]  /*0550*/  IABS R12, R12 ;  /* 0x0000000c000c7213 */ /* 0x000fca0000000000 */
[----:B------:R-:W-:Y:S02]  /*0560*/  IMAD.HI.U32 R15, R11, R15, UR4 ;  /* 0x000000040b0f7e27 */ /* 0x000fe4000f8e000f */
[----:B------:R0:W1:Y:S01]  /*0570*/  F2I.FTZ.U32.TRUNC.NTZ R11, R10 ;  /* 0x0000000a000b7305 */ /* 0x000062000021f000 */
[----:B------:R-:W-:Y:S02]  /*0580*/  R2UR UR13, R12 ;  /* 0x000000000c0d72ca */ /* 0x000fe400000e0000 */
[----:B------:R-:W-:Y:S02]  /*0590*/  R2UR UR25, R15 ;  /* 0x000000000f1972ca */ /* 0x000fe400000e0000 */
[----:B------:R-:W-:Y:S01]  /*05a0*/  IABS R14, R7 ;  /* 0x00000007000e7213 */ /* 0x000fe20000000000 */
[----:B0-----:R-:W-:Y:S01]  /*05b0*/  IMAD.MOV.U32 R10, RZ, RZ, RZ ;  /* 0x000000ffff0a7224 */ /* 0x001fe200078e00ff */
[----:B-1----:R-:W-:-:S09]  /*05c0*/  IADD3 R12, PT, PT, RZ, -R11, RZ ;  /* 0x8000000bff0c7210 */ /* 0x002fd20007ffe0ff */
[----:B------:R-:W-:Y:S01]  /*05d0*/  UIMAD.WIDE.U32 UR4, UR25, UR13, URZ ;  /* 0x0000000d190472a5 */ /* 0x000fe2000f8e00ff */
[----:B------:R-:W-:Y:S01]  /*05e0*/  IMAD R3, R12, R13, RZ ;  /* 0x0000000d0c037224 */ /* 0x000fe200078e02ff */
[----:B------:R-:W-:-:S05]  /*05f0*/  IABS R17, R16 ;  /* 0x0000001000117213 */ /* 0x000fca0000000000 */
[----:B------:R-:W-:Y:S01]  /*0600*/  UMOV UR7, UR5 ;  /* 0x0000000500077c82 */ /* 0x000fe20008000000 */
[----:B------:R-:W-:Y:S01]  /*0610*/  IMAD.HI.U32 R10, R11, R3, R10 ;  /* 0x000000030b0a7227 */ /* 0x000fe200078e000a */
[----:B------:R-:W-:Y:S02]  /*0620*/  IADD3 R15, PT, PT, RZ, -UR7, RZ ;  /* 0x80000007ff0f7c10 */ /* 0x000fe4000fffe0ff */
[----:B------:R-:W-:Y:S02]  /*0630*/  MOV R12, R14 ;  /* 0x0000000e000c7202 */ /* 0x000fe40000000f00 */
[----:B------:R-:W-:Y:S01]  /*0640*/  IADD3 R14, PT, PT, RZ, -R17, RZ ;  /* 0x80000011ff0e7210 */ /* 0x000fe20007ffe0ff */
[----:B------:R-:W-:Y:S02]  /*0650*/  IMAD R11, R2, R15, UR13 ;  /* 0x0000000d020b7e24 */ /* 0x000fe4000f8e020f */
[----:B------:R-:W-:-:S03]  /*0660*/  IMAD.HI.U32 R3, R10, R12, RZ ;  /* 0x0000000c0a037227 */ /* 0x000fc600078e00ff */
[----:B------:R-:W-:Y:S01]  /*0670*/  ISETP.GT.U32.AND P2, PT, R2, R11, PT ;  /* 0x0000000b0200720c */ /* 0x000fe20003f44070 */
[----:B------:R-:W-:Y:S02]  /*0680*/  IMAD R10, R3, R14, R12 ;  /* 0x0000000e030a7224 */ /* 0x000fe400078e020c */
[----:B------:R-:W0:Y:S01]  /*0690*/  S2R R14, SR_CTAID.Z ;  /* 0x00000000000e7919 */ /* 0x000e220000002700 */
[----:B------:R-:W1:Y:S02]  /*06a0*/  LDC R12, c[0x0][0x408] ;  /* 0x00010200ff0c7b82 */ /* 0x000e640000000800 */
[----:B------:R-:W-:-:S07]  /*06b0*/  ISETP.GT.U32.AND P0, PT, R13, R10, PT ;  /* 0x0000000a0d00720c */ /* 0x000fce0003f04070 */
[----:B------:R-:W-:Y:S01]  /*06c0*/  VOTEU.ANY UP1, P2 ;  /* 0x0000000000ff7886 */ /* 0x000fe20001020100 */
[----:B------:R-:W-:-:S05]  /*06d0*/  PLOP3.LUT P2, PT, PT, PT, UP1, 0x80, 0x8 ;  /* 0x000000000008781c */ /* 0x000fca0003f4f018 */
[----:B------:R-:W-:Y:S01]  /*06e0*/  @!P0 IMAD.IADD R10, R10, 0x1, -R13 ;  /* 0x000000010a0a8824 */ /* 0x000fe200078e0a0d */
[----:B------:R-:W-:-:S04]  /*06f0*/  UIADD3 UR4, UPT, UPT, UR9, 0xf, URZ ;  /* 0x0000000f09047890 */ /* 0x000fc8000fffe0ff */
[----:B------:R-:W-:Y:S02]  /*0700*/  ISETP.GE.U32.AND P4, PT, R10, R13, PT ;  /* 0x0000000d0a00720c */ /* 0x000fe40003f86070 */
[----:B------:R-:W-:Y:S01]  /*0710*/  LOP3.LUT R10, R7, R16, RZ, 0x3c, !PT ;  /* 0x00000010070a7212 */ /* 0x000fe200078e3cff */
[----:B------:R-:W-:Y:S01]  /*0720*/  @!P0 VIADD R3, R3, 0x1 ;  /* 0x0000000103038836 */ /* 0x000fe20000000000 */
[-C--:B------:R-:W-:Y:S01]  /*0730*/  @!P2 IADD3 R11, PT, PT, R11, -R2.reuse, RZ ;  /* 0x800000020b0ba210 */ /* 0x080fe20007ffe0ff */
[----:B------:R-:W-:Y:S01]  /*0740*/  ULEA UR5, UR8, 0x20, 0x5 ;  /* 0x0000002008057891 */ /* 0x000fe2000f8e28ff */
[----:B------:R-:W-:Y:S01]  /*0750*/  ISETP.GE.AND P3, PT, R10, RZ, PT ;  /* 0x000000ff0a00720c */ /* 0x000fe20003f66270 */
[----:B------:R-:W-:Y:S01]  /*0760*/  USHF.R.U32.HI UR4, URZ, 0x4, UR4 ;  /* 0x00000004ff047899 */ /* 0x000fe20008011604 */
[----:B------:R-:W-:Y:S02]  /*0770*/  ISETP.NE.AND P0, PT, R16, RZ, PT ;  /* 0x000000ff1000720c */ /* 0x000fe40003f05270 */
[----:B------:R-:W-:Y:S01]  /*0780*/  ISETP.GE.U32.AND P2, PT, R11, R2, PT ;  /* 0x000000020b00720c */ /* 0x000fe20003f46070 */
[----:B------:R-:W-:Y:S01]  /*0790*/  UISETP.LT.U32.AND UP3, UPT, UR4, UR5, UPT ;  /* 0x000000050400728c */ /* 0x000fe2000bf61070 */
[----:B------:R-:W-:Y:S01]  /*07a0*/  SHF.R.U32.HI R11, RZ, 0x5, R0 ;  /* 0x00000005ff0b7819 */ /* 0x000fe20000011600 */
[----:B------:R-:W-:Y:S01]  /*07b0*/  UMOV UR13, 0x400 ;  /* 0x00000400000d7882 */ /* 0x000fe20000000000 */
[----:B------:R-:W-:Y:S01]  /*07c0*/  SHF.L.U32 R10, R0, 0x8, RZ ;  /* 0x00000008000a7819 */ /* 0x000fe200000006ff */
[----:B------:R-:W-:Y:S01]  /*07d0*/  USEL UR4, UR4, UR5, UP3 ;  /* 0x0000000504047287 */ /* 0x000fe20009800000 */
[----:B------:R-:W-:Y:S01]  /*07e0*/  @P4 IADD3 R3, PT, PT, R3, 0x1, RZ ;  /* 0x0000000103034810 */ /* 0x000fe20007ffe0ff */
[----:B------:R-:W-:Y:S01]  /*07f0*/  ULEA UR14, UR15, UR13, 0x18 ;  /* 0x0000000d0f0e7291 */ /* 0x000fe2000f8ec0ff */
[----:B-1----:R-:W-:Y:S01]  /*0800*/  ISETP.GE.AND P4, PT, R12, RZ, PT ;  /* 0x000000ff0c00720c */ /* 0x002fe20003f86270 */
[----:B------:R-:W-:Y:S01]  /*0810*/  ULOP3.LUT UR6, UR6, UR17, URZ, 0x3c, !UPT ;  /* 0x0000001106067292 */ /* 0x000fe2000f8e3cff */
[----:B0-----:R-:W-:Y:S01]  /*0820*/  LEA R47, R14, R11, 0x5 ;  /* 0x0000000b0e2f7211 */ /* 0x001fe200078e28ff */
[----:B------:R-:W-:Y:S01]  /*0830*/  @!P3 IMAD.MOV R3, RZ, RZ, -R3 ;  /* 0x000000ffff03b224 */ /* 0x000fe200078e0a03 */
[----:B------:R-:W-:Y:S01]  /*0840*/  LOP3.LUT R10, R10, 0x100, RZ, 0xc0, !PT ;  /* 0x000001000a0a7812 */ /* 0x000fe200078ec0ff */
[----:B------:R-:W-:Y:S01]  /*0850*/  UISETP.GE.AND UP2, UPT, UR6, URZ, UPT ;  /* 0x000000ff0600728c */ /* 0x000fe2000bf46270 */
[----:B------:R-:W-:Y:S01]  /*0860*/  @!P0 LOP3.LUT R3, RZ, R16, RZ, 0x33, !PT ;  /* 0x00000010ff038212 */ /* 0x000fe200078e33ff */
[----:B------:R-:W-:-:S02]  /*0870*/  UIMAD UR5, UR8, -0x20, UR4 ;  /* 0xffffffe0080578a4 */ /* 0x000fc4000f8e0204 */
[----:B------:R-:W-:Y:S01]  /*0880*/  ISETP.GE.U32.AND P0, PT, R47, UR4, PT ;  /* 0x000000042f007c0c */ /* 0x000fe2000bf06070 */
[----:B------:R-:W-:Y:S01]  /*0890*/  UISETP.NE.AND UP0, UPT, UR17, URZ, UPT ;  /* 0x000000ff1100728c */ /* 0x000fe2000bf05270 */
[----:B------:R-:W-:Y:S01]  /*08a0*/  SHF.R.U32.HI R13, RZ, 0x1, R0 ;  /* 0x00000001ff0d7819 */ /* 0x000fe20000011600 */
[----:B------:R-:W-:Y:S01]  /*08b0*/  VOTEU.ANY UP3, P2 ;  /* 0x0000000000ff7886 */ /* 0x000fe20001060100 */
[----:B------:R-:W-:Y:S01]  /*08c0*/  IADD3 R10, PT, PT, R10, UR14, RZ ;  /* 0x0000000e0a0a7c10 */ /* 0x000fe2000fffe0ff */
[----:B------:R-:W-:Y:S02]  /*08d0*/  @!UP1 UIADD3 UR7, UPT, UPT, UR7, 0x1, URZ ;  /* 0x0000000107079890 */ /* 0x000fe4000fffe0ff */
[----:B------:R-:W-:Y:S01]  /*08e0*/  ULEA UR5, UR5, UR12, 0x4 ;  /* 0x0000000c05057291 */ /* 0x000fe2000f8e20ff */
[----:B------:R-:W-:Y:S01]  /*08f0*/  @!P1 LEA R10, R13, R10, 0x3 ;  /* 0x0000000a0d0a9211 */ /* 0x000fe200078e18ff */
[----:B------:R-:W-:Y:S01]  /*0900*/  @UP3 UIADD3 UR7, UPT, UPT, UR7, 0x1, URZ ;  /* 0x0000000107073890 */ /* 0x000fe2000fffe0ff */
[----:B------:R-:W-:Y:S01]  /*0910*/  @P4 IMAD R7, R9, UR18, R7 ;  /* 0x0000001209074c24 */ /* 0x000fe2000f8e0207 */
[----:B------:R-:W-:Y:S01]  /*0920*/  UISETP.LT.AND UP1, UPT, UR9, UR5, UPT ;  /* 0x000000050900728c */ /* 0x000fe2000bf21270 */
[----:B------:R-:W-:Y:S01]  /*0930*/  @!P4 IMAD R8, R8, UR18, R3 ;  /* 0x000000120808cc24 */ /* 0x000fe2000f8e0203 */
[----:B------:R-:W-:Y:S01]  /*0940*/  @!UP2 UIADD3 UR7, UPT, UPT, URZ, -UR7, URZ ;  /* 0x80000007ff07a290 */ /* 0x000fe2000fffe0ff */
[----:B------:R-:W-:Y:S01]  /*0950*/  @P4 IMAD R48, R7, R12, 0x1 ;  /* 0x0000000107304424 */ /* 0x000fe200078e020c */
[----:B------:R-:W-:Y:S01]  /*0960*/  USEL UR5, UR9, UR5, UP1 ;  /* 0x0000000509057287 */ /* 0x000fe20008800000 */
[----:B------:R-:W-:Y:S01]  /*0970*/  IMAD R7, R6, UR16, RZ ;  /* 0x0000001006077c24 */ /* 0x000fe2000f8e02ff */
[----:B------:R-:W-:Y:S01]  /*0980*/  @!UP0 ULOP3.LUT UR7, URZ, UR17, URZ, 0x33, !UPT ;  /* 0x00000011ff078292 */ /* 0x000fe2000f8e33ff */
[----:B------:R-:W-:Y:S01]  /*0990*/  BSSY B0, `(.L_x_22711) ;  /* 0x0000231000007945 */ /* 0x000fe20003800000 */
[----:B----4-:R0:W-:Y:S01]  /*09a0*/  @!P1 STS.64 [R10], R4 ;  /* 0x000000040a009388 */ /* 0x0101e20000000a00 */
[----:B------:R-:W-:-:S02]  /*09b0*/  MOV R46, 0xff7fffff ;  /* 0xff7fffff002e7802 */ /* 0x000fc40000000f00 */
[----:B------:R-:W-:Y:S01]  /*09c0*/  MOV R49, R2 ;  /* 0x0000000200317202 */ /* 0x000fe20000000f00 */
[----:B0-----:R-:W-:-:S04]  /*09d0*/  @!P4 IMAD.MOV R5, RZ, RZ, -R8 ;  /* 0x000000ffff05c224 */ /* 0x001fc800078e0a08 */
[----:B------:R-:W-:Y:S01]  /*09e0*/  @!P4 IMAD R48, R12, R5, 0x1 ;  /* 0x000000010c30c424 */ /* 0x000fe200078e0205 */
[----:B------:R-:W-:Y:S06]  /*09f0*/  BAR.SYNC.DEFER_BLOCKING 0x0 ;  /* 0x0000000000007b1d */ /* 0x000fec0000010000 */
[----:B------:R-:W-:Y:S05]  /*0a00*/  @P0 BRA `(.L_x_22712) ;  /* 0x0000002000a40947 */ /* 0x000fea0003800000 */
[----:B------:R-:W0:Y:S01]  /*0a10*/  LDCU.64 UR16, c[0x0][0x3b8] ;  /* 0x00007700ff1077ac */ /* 0x000e220008000a00 */
[----:B------:R-:W-:Y:S01]  /*0a20*/  IMAD.WIDE.U32 R4, R47, 0x4, RZ ;  /* 0x000000042f047825 */ /* 0x000fe200078e00ff */
[----:B------:R-:W-:-:S03]  /*0a30*/  UIADD3 UR6, UPT, UPT, UR13, 0x220, URZ ;  /* 0x000002200d067890 */ /* 0x000fc6000fffe0ff */
[----:B------:R-:W-:Y:S02]  /*0a40*/  IMAD.SHL.U32 R0, R13, 0x4, RZ ;  /* 0x000000040d007824 */ /* 0x000fe400078e00ff */
[----:B------:R-:W-:Y:S01]  /*0a50*/  IMAD.WIDE R4, R7, 0x4, R4 ;  /* 0x0000000407047825 */ /* 0x000fe200078e0204 */
[----:B------:R-:W-:Y:S01]  /*0a60*/  LEA R7, R11, UR12, 0x4 ;  /* 0x0000000c0b077c11 */ /* 0x000fe2000f8e20ff */
[----:B------:R-:W-:Y:S01]  /*0a70*/  ULEA UR6, UR15, UR6, 0x18 ;  /* 0x000000060f067291 */ /* 0x000fe2000f8ec0ff */
[----:B------:R-:W-:Y:S01]  /*0a80*/  LOP3.LUT R2, R0, 0x3c, RZ, 0xc0, !PT ;  /* 0x0000003c00027812 */ /* 0x000fe200078ec0ff */
[----:B------:R-:W-:Y:S01]  /*0a90*/  IMAD.MOV.U32 R46, RZ, RZ, -0x800001 ;  /* 0xff7fffffff2e7424 */ /* 0x000fe200078e00ff */
[----:B------:R-:W-:Y:S02]  /*0aa0*/  LOP3.LUT R0, R13, 0xf, RZ, 0xc0, !PT ;  /* 0x0000000f0d007812 */ /* 0x000fe400078ec0ff */
[----:B------:R-:W-:Y:S02]  /*0ab0*/  LEA R2, R11, R2, 0x6 ;  /* 0x000000020b027211 */ /* 0x000fe400078e30ff */
[----:B------:R-:W-:-:S02]  /*0ac0*/  IADD3 R0, PT, PT, R0, R7, RZ ;  /* 0x0000000700007210 */ /* 0x000fc40007ffe0ff */
[----:B0-----:R-:W-:Y:S02]  /*0ad0*/  IADD3 R4, P0, PT, R4, UR16, RZ ;  /* 0x0000001004047c10 */ /* 0x001fe4000ff1e0ff */
[----:B------:R-:W-:Y:S01]  /*0ae0*/  IADD3 R42, PT, PT, R7, 0x1, RZ ;  /* 0x00000001072a7810 */ /* 0x000fe20007ffe0ff */
[C---:B------:R-:W-:Y:S01]  /*0af0*/  VIADD R43, R0.reuse, 0x1 ;  /* 0x00000001002b7836 */ /* 0x040fe20000000000 */
[----:B------:R-:W-:Y:S02]  /*0b00*/  IADD3.X R5, PT, PT, R5, UR17, RZ, P0, !PT ;  /* 0x0000001105057c10 */ /* 0x000fe400087fe4ff */
[----:B------:R-:W-:Y:S02]  /*0b10*/  IADD3 R44, PT, PT, R0, -UR9, RZ ;  /* 0x80000009002c7c10 */ /* 0x000fe4000fffe0ff */
[----:B------:R-:W-:-:S07]  /*0b20*/  IADD3 R45, PT, PT, R2, UR6, RZ ;  /* 0x00000006022d7c10 */ /* 0x000fce000fffe0ff */
.L_x_22717:
        /* <DEDUP_REMOVED lines=23> */
[----:B------:R-:W-:-:S05]  /*0ca0*/  MOV R13, R6 ;  /* 0x00000006000d7202 */ /* 0x000fca0000000f00 */
[----:B------:R-:W-:Y:S01]  /*0cb0*/  @!P2 IMAD.MOV R13, RZ, RZ, -R13 ;  /* 0x000000ffff0da224 */ /* 0x000fe200078e0a0d */
        /* <DEDUP_REMOVED lines=17> */
[----:B------:R-:W-:Y:S02]  /*0dd0*/  ISETP.GT.AND P0, PT, R13, UR6, PT ;  /* 0x000000060d007c0c */ /* 0x000fe4000bf04270 */
        /* <DEDUP_REMOVED lines=11> */
.L_x_22714:
        /* <DEDUP_REMOVED lines=21> */
[----:B------:R-:W4:Y:S01]  /*0fe0*/  LDG.E.64.CONSTANT R24, desc[UR10][R52.64+0x700] ;  /* 0x0007000a34187981 */ /* 0x000f22000c1e9b00 */
[----:B------:R-:W-:Y:S01]  /*0ff0*/  UMOV UR6, 0x400 ;  /* 0x0000040000067882 */ /* 0x000fe20000000000 */
[----:B------:R-:W-:Y:S01]  /*1000*/  IMAD.SHL.U32 R51, R0, 0x100, RZ ;  /* 0x0000010000337824 */ /* 0x000fe200078e00ff */
[----:B0-----:R-:W-:Y:S01]  /*1010*/  ULEA UR6, UR8, UR6, 0x18 ;  /* 0x0000000608067291 */ /* 0x001fe2000f8ec0ff */
[----:B------:R-:W4:Y:S03]  /*1020*/  LDG.E.64.CONSTANT R36, desc[UR10][R52.64+0x800] ;  /* 0x0008000a34247981 */ /* 0x000f26000c1e9b00 */
[----:B------:R-:W-:Y:S01]  /*1030*/  LOP3.LUT R51, R51, 0x100, RZ, 0xc0, !PT ;  /* 0x0000010033337812 */ /* 0x000fe200078ec0ff */
[----:B------:R-:W4:Y:S04]  /*1040*/  LDG.E.64.CONSTANT R34, desc[UR10][R52.64+0x900] ;  /* 0x0009000a34227981 */ /* 0x000f28000c1e9b00 */
[----:B------:R-:W0:Y:S04]  /*1050*/  LDS.128 R8, [R51+UR6] ;  /* 0x0000000633087984 */ /* 0x000e280008000c00 */
[----:B------:R-:W4:Y:S01]  /*1060*/  LDG.E.64.CONSTANT R40, desc[UR10][R52.64+0x1500] ;  /* 0x0015000a34287981 */ /* 0x000f22000c1e9b00 */
[----:B0-----:R-:W-:-:S02]  /*1070*/  HADD2.F32 R12, -RZ, R10.H0_H0 ;  /* 0x2000000aff0c7230 */ /* 0x001fc40000004100 */
[----:B------:R-:W-:Y:S02]  /*1080*/  HADD2.F32 R38, -RZ, R8.H0_H0 ;  /* 0x20000008ff267230 */ /* 0x000fe40000004100 */
[----:B------:R-:W-:Y:S02]  /*1090*/  HADD2.F32 R10, -RZ, R10.H1_H1 ;  /* 0x3000000aff0a7230 */ /* 0x000fe40000004100 */
[----:B------:R-:W-:Y:S02]  /*10a0*/  HADD2.F32 R8, -RZ, R8.H1_H1 ;  /* 0x30000008ff087230 */ /* 0x000fe40000004100 */
[----:B--2---:R-:W-:Y:S02]  /*10b0*/  HADD2.F32 R13, -RZ, R26.H0_H0 ;  /* 0x2000001aff0d7230 */ /* 0x004fe40000004100 */
[----:B---3--:R-:W-:-:S03]  /*10c0*/  HADD2.F32 R31, -RZ, R28.H0_H0 ;  /* 0x2000001cff1f7230 */ /* 0x008fc60000004100 */
[----:B------:R-:W-:Y:S02]  /*10d0*/  FMUL.FTZ R33, R12, R13 ;  /* 0x0000000d0c217220 */ /* 0x000fe40000410000 */
[----:B------:R-:W0:Y:S02]  /*10e0*/  LDS.128 R12, [R51+UR6+0x10] ;  /* 0x00001006330c7984 */ /* 0x000e240008000c00 */
[----:B------:R-:W-:Y:S01]  /*10f0*/  FFMA.FTZ R38, R38, R31, R33 ;  /* 0x0000001f26267223 */ /* 0x000fe20000010021 */
[----:B------:R-:W-:-:S05]  /*1100*/  HADD2.F32 R33, -RZ, R26.H1_H1 ;  /* 0x3000001aff217230 */ /* 0x000fca0000004100 */
[----:B------:R-:W-:Y:S02]  /*1110*/  FMUL.FTZ R39, R10, R33 ;  /* 0x000000210a277220 */ /* 0x000fe40000410000 */
[----:B------:R-:W2:Y:S01]  /*1120*/  LDG.E.64.CONSTANT R32, desc[UR10][R52.64+0xa00] ;  /* 0x000a000a34207981 */ /* 0x000ea2000c1e9b00 */
[----:B------:R-:W-:Y:S02]  /*1130*/  HADD2.F32 R31, -RZ, R28.H1_H1 ;  /* 0x3000001cff1f7230 */ /* 0x000fe40000004100 */
[----:B------:R-:W-:-:S03]  /*1140*/  HADD2.F32 R10, -RZ, R11.H0_H0 ;  /* 0x2000000bff0a7230 */ /* 0x000fc60000004100 */
[----:B------:R-:W-:Y:S01]  /*1150*/  FFMA.FTZ R8, R8, R31, R39 ;  /* 0x0000001f08087223 */ /* 0x000fe20000010027 */
[----:B------:R-:W-:-:S05]  /*1160*/  HADD2.F32 R31, -RZ, R27.H0_H0 ;  /* 0x2000001bff1f7230 */ /* 0x000fca0000004100 */
[----:B------:R-:W-:Y:S01]  /*1170*/  FMUL.FTZ R39, R10, R31 ;  /* 0x0000001f0a277220 */ /* 0x000fe20000410000 */
[----:B------:R-:W-:Y:S02]  /*1180*/  HADD2.F32 R10, -RZ, R9.H0_H0 ;  /* 0x20000009ff0a7230 */ /* 0x000fe40000004100 */
[----:B------:R-:W-:-:S05]  /*1190*/  HADD2.F32 R31, -RZ, R29.H0_H0 ;  /* 0x2000001dff1f7230 */ /* 0x000fca0000004100 */
[----:B------:R-:W-:Y:S02]  /*11a0*/  FFMA.FTZ R10, R10, R31, R39 ;  /* 0x0000001f0a0a7223 */ /* 0x000fe40000010027 */
[----:B------:R-:W3:Y:S01]  /*11b0*/  LDG.E.64.CONSTANT R30, desc[UR10][R52.64+0xb00] ;  /* 0x000b000a341e7981 */ /* 0x000ee2000c1e9b00 */
[----:B------:R-:W-:Y:S02]  /*11c0*/  HADD2.F32 R28, -RZ, R27.H1_H1 ;  /* 0x3000001bff1c7230 */ /* 0x000fe40000004100 */
[----:B------:R-:W-:Y:S02]  /*11d0*/  HADD2.F32 R11, -RZ, R11.H1_H1 ;  /* 0x3000000bff0b7230 */ /* 0x000fe40000004100 */
[----:B------:R-:W-:Y:S02]  /*11e0*/  HADD2.F32 R26, -RZ, R9.H1_H1 ;  /* 0x30000009ff1a7230 */ /* 0x000fe40000004100 */
[----:B------:R-:W-:Y:S02]  /*11f0*/  HADD2.F32 R29, -RZ, R29.H1_H1 ;  /* 0x3000001dff1d7230 */ /* 0x000fe40000004100 */
[----:B------:R-:W-:Y:S01]  /*1200*/  FMUL.FTZ R11, R11, R28 ;  /* 0x0000001c0b0b7220 */ /* 0x000fe20000410000 */
[----:B0-----:R-:W-:-:S02]  /*1210*/  HADD2.F32 R27, -RZ, R12.H0_H0 ;  /* 0x2000000cff1b7230 */ /* 0x001fc40000004100 */
[----:B----4-:R-:W-:Y:S02]  /*1220*/  HADD2.F32 R9, -RZ, R22.H0_H0 ;  /* 0x20000016ff097230 */ /* 0x010fe40000004100 */
[----:B------:R-:W-:Y:S02]  /*1230*/  FFMA.FTZ R26, R26, R29, R11 ;  /* 0x0000001d1a1a7223 */ /* 0x000fe4000001000b */
[----:B------:R-:W4:Y:S01]  /*1240*/  LDG.E.64.CONSTANT R28, desc[UR10][R52.64+0xc00] ;  /* 0x000c000a341c7981 */ /* 0x000f22000c1e9b00 */
[----:B------:R-:W-:Y:S01]  /*1250*/  FFMA.FTZ R27, R27, R9, R38 ;  /* 0x000000091b1b7223 */ /* 0x000fe20000010026 */
[----:B------:R-:W-:Y:S02]  /*1260*/  HADD2.F32 R9, -RZ, R12.H1_H1 ;  /* 0x3000000cff097230 */ /* 0x000fe40000004100 */
[----:B------:R-:W-:Y:S02]  /*1270*/  HADD2.F32 R12, -RZ, R22.H1_H1 ;  /* 0x30000016ff0c7230 */ /* 0x000fe40000004100 */
[----:B------:R-:W-:-:S02]  /*1280*/  HADD2.F32 R11, -RZ, R13.H0_H0 ;  /* 0x2000000dff0b7230 */ /* 0x000fc40000004100 */
[--C-:B------:R-:W-:Y:S02]  /*1290*/  HADD2.F32 R22, -RZ, R23.reuse.H0_H0 ;  /* 0x20000017ff167230 */ /* 0x100fe40000004100 */
[----:B------:R-:W-:Y:S01]  /*12a0*/  FFMA.FTZ R12, R9, R12, R8 ;  /* 0x0000000c090c7223 */ /* 0x000fe20000010008 */
[----:B------:R-:W-:Y:S02]  /*12b0*/  HADD2.F32 R23, -RZ, R23.H1_H1 ;  /* 0x30000017ff177230 */ /* 0x000fe40000004100 */
[----:B------:R-:W-:Y:S01]  /*12c0*/  FFMA.FTZ R22, R11, R22, R10 ;  /* 0x000000160b167223 */ /* 0x000fe2000001000a */
[----:B------:R-:W-:Y:S01]  /*12d0*/  HADD2.F32 R13, -RZ, R13.H1_H1 ;  /* 0x3000000dff0d7230 */ /* 0x000fe20000004100 */
[----:B------:R-:W0:Y:S04]  /*12e0*/  LDS.128 R8, [R51+UR6+0x20] ;  /* 0x0000200633087984 */ /* 0x000e280008000c00 */
[----:B------:R-:W-:Y:S01]  /*12f0*/  FFMA.FTZ R13, R13, R23, R26 ;  /* 0x000000170d0d7223 */ /* 0x000fe2000001001a */
[----:B------:R-:W-:-:S02]  /*1300*/  HADD2.F32 R26, -RZ, R14.H0_H0 ;  /* 0x2000000eff1a7230 */ /* 0x000fc40000004100 */
        /* <DEDUP_REMOVED lines=12> */
[----:B------:R-:W-:Y:S02]  /*13d0*/  FFMA.FTZ R13, R20, R21, R13 ;  /* 0x00000015140d7223 */ /* 0x000fe4000001000d */
[----:B------:R-:W4:Y:S01]  /*13e0*/  LDG.E.64.CONSTANT R20, desc[UR10][R52.64+0xe00] ;  /* 0x000e000a34147981 */ /* 0x000f22000c1e9b00 */
[----:B0-----:R-:W-:Y:S02]  /*13f0*/  HADD2.F32 R22, -RZ, R8.H0_H0 ;  /* 0x20000008ff167230 */ /* 0x001fe40000004100 */
        /* <DEDUP_REMOVED lines=8> */
[----:B------:R-:W-:Y:S02]  /*1480*/  HADD2.F32 R23, -RZ, R10.H0_H0 ;  /* 0x2000000aff177230 */ /* 0x000fe40000004100 */
[----:B------:R-:W-:Y:S01]  /*1490*/  FFMA.FTZ R19, R8, R19, R13 ;  /* 0x0000001308137223 */ /* 0x000fe2000001000d */
[----:B------:R-:W-:-:S02]  /*14a0*/  HADD2.F32 R8, -RZ, R6.H0_H0 ;  /* 0x20000006ff087230 */ /* 0x000fc40000004100 */
[----:B------:R-:W-:Y:S02]  /*14b0*/  FFMA.FTZ R9, R15, R12, R14 ;  /* 0x0000000c0f097223 */ /* 0x000fe4000001000e */
[----:B------:R-:W0:Y:S01]  /*14c0*/  LDS.128 R12, [R51+UR6+0x30] ;  /* 0x00003006330c7984 */ /* 0x000e220008000c00 */
[----:B------:R-:W-:Y:S02]  /*14d0*/  HADD2.F32 R6, -RZ, R6.H1_H1 ;  /* 0x30000006ff067230 */ /* 0x000fe40000004100 */
[----:B------:R-:W-:Y:S01]  /*14e0*/  FFMA.FTZ R8, R23, R8, R22 ;  /* 0x0000000817087223 */ /* 0x000fe20000010016 */
[----:B------:R-:W-:Y:S02]  /*14f0*/  HADD2.F32 R23, -RZ, R10.H1_H1 ;  /* 0x3000000aff177230 */ /* 0x000fe40000004100 */
[----:B------:R-:W-:-:S03]  /*1500*/  HADD2.F32 R10, -RZ, R7.H0_H0 ;  /* 0x20000007ff0a7230 */ /* 0x000fc60000004100 */
[----:B------:R-:W-:Y:S02]  /*1510*/  FFMA.FTZ R18, R23, R6, R18 ;  /* 0x0000000617127223 */ /* 0x000fe40000010012 */
[----:B------:R-:W4:Y:S01]  /*1520*/  LDG.E.64.CONSTANT R22, desc[UR10][R52.64+0xf00] ;  /* 0x000f000a34167981 */ /* 0x000f22000c1e9b00 */
[----:B------:R-:W-:Y:S02]  /*1530*/  HADD2.F32 R6, -RZ, R11.H0_H0 ;  /* 0x2000000bff067230 */ /* 0x000fe40000004100 */
[----:B------:R-:W-:-:S03]  /*1540*/  HADD2.F32 R7, -RZ, R7.H1_H1 ;  /* 0x30000007ff077230 */ /* 0x000fc60000004100 */
[----:B------:R-:W-:Y:S01]  /*1550*/  FFMA.FTZ R9, R6, R10, R9 ;  /* 0x0000000a06097223 */ /* 0x000fe20000010009 */
[----:B------:R-:W-:-:S05]  /*1560*/  HADD2.F32 R10, -RZ, R11.H1_H1 ;  /* 0x3000000bff0a7230 */ /* 0x000fca0000004100 */
[----:B------:R-:W-:Y:S02]  /*1570*/  FFMA.FTZ R10, R10, R7, R19 ;  /* 0x000000070a0a7223 */ /* 0x000fe40000010013 */
[----:B------:R-:W4:Y:S01]  /*1580*/  LDG.E.64.CONSTANT R6, desc[UR10][R52.64+0x1000] ;  /* 0x0010000a34067981 */ /* 0x000f22000c1e9b00 */
[--C-:B------:R-:W-:Y:S02]  /*1590*/  HADD2.F32 R19, -RZ, R16.reuse.H0_H0 ;  /* 0x20000010ff137230 */ /* 0x100fe40000004100 */
[----:B------:R-:W-:Y:S02]  /*15a0*/  HADD2.F32 R16, -RZ, R16.H1_H1 ;  /* 0x30000010ff107230 */ /* 0x000fe40000004100 */
[----:B0-----:R-:W-:-:S05]  /*15b0*/  HADD2.F32 R11, -RZ, R12.H0_H0 ;  /* 0x2000000cff0b7230 */ /* 0x001fca0000004100 */
[----:B------:R-:W-:Y:S01]  /*15c0*/  FFMA.FTZ R8, R11, R19, R8 ;  /* 0x000000130b087223 */ /* 0x000fe20000010008 */
[----:B------:R-:W-:-:S05]  /*15d0*/  HADD2.F32 R11, -RZ, R12.H1_H1 ;  /* 0x3000000cff0b7230 */ /* 0x000fca0000004100 */
[----:B------:R-:W-:Y:S02]  /*15e0*/  FFMA.FTZ R11, R11, R16, R18 ;  /* 0x000000100b0b7223 */ /* 0x000fe40000010012 */
[----:B------:R-:W4:Y:S01]  /*15f0*/  LDG.E.64.CONSTANT R18, desc[UR10][R52.64+0x1100] ;  /* 0x0011000a34127981 */ /* 0x000f22000c1e9b00 */
[----:B------:R-:W-:Y:S02]  /*1600*/  HADD2.F32 R12, -RZ, R13.H0_H0 ;  /* 0x2000000dff0c7230 */ /* 0x000fe40000004100 */
[--C-:B------:R-:W-:Y:S02]  /*1610*/  HADD2.F32 R16, -RZ, R17.reuse.H0_H0 ;  /* 0x20000011ff107230 */ /* 0x100fe40000004100 */
[----:B------:R-:W-:Y:S02]  /*1620*/  HADD2.F32 R17, -RZ, R17.H1_H1 ;  /* 0x30000011ff117230 */ /* 0x000fe40000004100 */
[----:B------:R-:W-:Y:S02]  /*1630*/  HADD2.F32 R13, -RZ, R13.H1_H1 ;  /* 0x3000000dff0d7230 */ /* 0x000fe40000004100 */
[----:B------:R-:W-:Y:S01]  /*1640*/  FFMA.FTZ R9, R12, R16, R9 ;  /* 0x000000100c097223 */ /* 0x000fe20000010009 */
[----:B------:R-:W-:-:S02]  /*1650*/  HADD2.F32 R12, -RZ, R24.H0_H0 ;  /* 0x20000018ff0c7230 */ /* 0x000fc40000004100 */
[----:B------:R-:W-:Y:S01]  /*1660*/  FFMA.FTZ R13, R13, R17, R10 ;  /* 0x000000110d0d7223 */ /* 0x000fe2000001000a */
[----:B------:R-:W-:-:S05]  /*1670*/  HADD2.F32 R17, -RZ, R14.H0_H0 ;  /* 0x2000000eff117230 */ /* 0x000fca0000004100 */
[----:B------:R-:W-:Y:S02]  /*1680*/  FFMA.FTZ R12, R17, R12, R8 ;  /* 0x0000000c110c7223 */ /* 0x000fe40000010008 */
[----:B------:R-:W4:Y:S01]  /*1690*/  LDG.E.64.CONSTANT R16, desc[UR10][R52.64+0x1200] ;  /* 0x0012000a34107981 */ /* 0x000f22000c1e9b00 */
[----:B------:R-:W-:Y:S02]  /*16a0*/  HADD2.F32 R14, -RZ, R14.H1_H1 ;  /* 0x3000000eff0e7230 */ /* 0x000fe40000004100 */
[----:B------:R-:W-:Y:S02]  /*16b0*/  HADD2.F32 R38, -RZ, R15.H0_H0 ;  /* 0x2000000fff267230 */ /* 0x000fe40000004100 */
[----:B------:R-:W-:Y:S02]  /*16c0*/  HADD2.F32 R24, -RZ, R24.H1_H1 ;  /* 0x30000018ff187230 */ /* 0x000fe40000004100 */
[----:B------:R-:W-:-:S03]  /*16d0*/  HADD2.F32 R8, -RZ, R25.H0_H0 ;  /* 0x20000019ff087230 */ /* 0x000fc60000004100 */
[----:B------:R-:W-:Y:S02]  /*16e0*/  FFMA.FTZ R14, R14, R24, R11 ;  /* 0x000000180e0e7223 */ /* 0x000fe4000001000b */
[----:B------:R-:W-:Y:S02]  /*16f0*/  FFMA.FTZ R38, R38, R8, R9 ;  /* 0x0000000826267223 */ /* 0x000fe40000010009 */
[----:B------:R-:W0:Y:S01]  /*1700*/  LDS.128 R8, [R51+UR6+0x40] ;  /* 0x0000400633087984 */ /* 0x000e220008000c00 */
        /* <DEDUP_REMOVED lines=8> */
[----:B------:R-:W-:-:S03]  /*1790*/  HADD2.F32 R36, -RZ, R37.H0_H0 ;  /* 0x20000025ff247230 */ /* 0x000fc60000004100 */
[----:B------:R-:W-:Y:S01]  /*17a0*/  FFMA.FTZ R8, R13, R8, R14 ;  /* 0x000000080d087223 */ /* 0x000fe2000001000e */
[----:B------:R-:W-:-:S05]  /*17b0*/  HADD2.F32 R13, -RZ, R9.H0_H0 ;  /* 0x20000009ff0d7230 */ /* 0x000fca0000004100 */
[----:B------:R-:W-:Y:S02]  /*17c0*/  FFMA.FTZ R36, R13, R36, R38 ;  /* 0x000000240d247223 */ /* 0x000fe40000010026 */
[----:B------:R-:W0:Y:S01]  /*17d0*/  LDS.128 R12, [R51+UR6+0x50] ;  /* 0x00005006330c7984 */ /* 0x000e220008000c00 */
[----:B------:R-:W-:Y:S02]  /*17e0*/  HADD2.F32 R37, -RZ, R37.H1_H1 ;  /* 0x30000025ff257230 */ /* 0x000fe40000004100 */
[----:B------:R-:W-:-:S05]  /*17f0*/  HADD2.F32 R9, -RZ, R9.H1_H1 ;  /* 0x30000009ff097230 */ /* 0x000fca0000004100 */
[----:B------:R-:W-:Y:S01]  /*1800*/  FFMA.FTZ R9, R9, R37, R24 ;  /* 0x0000002509097223 */ /* 0x000fe20000010018 */
[----:B------:R-:W-:Y:S02]  /*1810*/  HADD2.F32 R24, -RZ, R10.H0_H0 ;  /* 0x2000000aff187230 */ /* 0x000fe40000004100 */
[----:B------:R-:W-:-:S05]  /*1820*/  HADD2.F32 R37, -RZ, R34.H0_H0 ;  /* 0x20000022ff257230 */ /* 0x000fca0000004100 */
[----:B------:R-:W-:Y:S02]  /*1830*/  FFMA.FTZ R37, R24, R37, R25 ;  /* 0x0000002518257223 */ /* 0x000fe40000010019 */
[----:B------:R-:W4:Y:S01]  /*1840*/  LDG.E.64.CONSTANT R24, desc[UR10][R52.64+0x1300] ;  /* 0x0013000a34187981 */ /* 0x000f22000c1e9b00 */
        /* <DEDUP_REMOVED lines=9> */
[----:B------:R-:W4:Y:S01]  /*18e0*/  LDG.E.64.CONSTANT R38, desc[UR10][R52.64+0x1400] ;  /* 0x0014000a34267981 */ /* 0x000f22000c1e9b00 */
[----:B--2---:R-:W-:Y:S02]  /*18f0*/  HADD2.F32 R11, -RZ, R32.H0_H0 ;  /* 0x20000020ff0b7230 */ /* 0x004fe40000004100 */
[--C-:B0-----:R-:W-:Y:S02]  /*1900*/  HADD2.F32 R10, -RZ, R12.reuse.H0_H0 ;  /* 0x2000000cff0a7230 */ /* 0x101fe40000004100 */
[----:B------:R-:W-:Y:S02]  /*1910*/  HADD2.F32 R9, -RZ, R12.H1_H1 ;  /* 0x3000000cff097230 */ /* 0x000fe40000004100 */
[----:B------:R-:W-:-:S02]  /*1920*/  HADD2.F32 R12, -RZ, R32.H1_H1 ;  /* 0x30000020ff0c7230 */ /* 0x000fc40000004100 */
[----:B------:R-:W-:-:S03]  /*1930*/  FFMA.FTZ R37, R10, R11, R37 ;  /* 0x0000000b0a257223 */ /* 0x000fc60000010025 */
[----:B------:R-:W-:Y:S02]  /*1940*/  FFMA.FTZ R12, R9, R12, R8 ;  /* 0x0000000c090c7223 */ /* 0x000fe40000010008 */
[----:B------:R-:W0:Y:S01]  /*1950*/  LDS.128 R8, [R51+UR6+0x60] ;  /* 0x0000600633087984 */ /* 0x000e220008000c00 */
[----:B------:R-:W-:Y:S02]  /*1960*/  HADD2.F32 R35, -RZ, R13.H0_H0 ;  /* 0x2000000dff237230 */ /* 0x000fe40000004100 */
[--C-:B------:R-:W-:Y:S02]  /*1970*/  HADD2.F32 R32, -RZ, R33.reuse.H0_H0 ;  /* 0x20000021ff207230 */ /* 0x100fe40000004100 */
[----:B------:R-:W-:Y:S02]  /*1980*/  HADD2.F32 R33, -RZ, R33.H1_H1 ;  /* 0x30000021ff217230 */ /* 0x000fe40000004100 */
[----:B------:R-:W-:Y:S02]  /*1990*/  HADD2.F32 R13, -RZ, R13.H1_H1 ;  /* 0x3000000dff0d7230 */ /* 0x000fe40000004100 */
[----:B------:R-:W-:Y:S01]  /*19a0*/  FFMA.FTZ R36, R35, R32, R36 ;  /* 0x0000002023247223 */ /* 0x000fe20000010024 */
[----:B------:R-:W-:-:S02]  /*19b0*/  HADD2.F32 R32, -RZ, R14.H0_H0 ;  /* 0x2000000eff207230 */ /* 0x000fc40000004100 */
[----:B------:R-:W-:Y:S01]  /*19c0*/  FFMA.FTZ R34, R13, R33, R34 ;  /* 0x000000210d227223 */ /* 0x000fe20000010022 */
[--C-:B---3--:R-:W-:Y:S02]  /*19d0*/  HADD2.F32 R13, -RZ, R30.reuse.H0_H0 ;  /* 0x2000001eff0d7230 */ /* 0x108fe40000004100 */
[----:B------:R-:W-:-:S03]  /*19e0*/  HADD2.F32 R30, -RZ, R30.H1_H1 ;  /* 0x3000001eff1e7230 */ /* 0x000fc60000004100 */
[----:B------:R-:W-:Y:S01]  /*19f0*/  FFMA.FTZ R37, R32, R13, R37 ;  /* 0x0000000d20257223 */ /* 0x000fe20000010025 */
[----:B------:R-:W-:Y:S01]  /*1a00*/  HADD2.F32 R13, -RZ, R14.H1_H1 ;  /* 0x3000000eff0d7230 */ /* 0x000fe20000004100 */
[----:B------:R-:W2:Y:S04]  /*1a10*/  LDG.E.64.CONSTANT R32, desc[UR10][R52.64+0x1700] ;  /* 0x0017000a34207981 */ /* 0x000ea8000c1e9b00 */
[----:B------:R-:W-:Y:S01]  /*1a20*/  FFMA.FTZ R30, R13, R30, R12 ;  /* 0x0000001e0d1e7223 */ /* 0x000fe2000001000c */
[----:B------:R-:W-:Y:S02]  /*1a30*/  HADD2.F32 R13, -RZ, R15.H0_H0 ;  /* 0x2000000fff0d7230 */ /* 0x000fe40000004100 */
[----:B------:R-:W-:Y:S02]  /*1a40*/  HADD2.F32 R12, -RZ, R31.H0_H0 ;  /* 0x2000001fff0c7230 */ /* 0x000fe40000004100 */
[----:B------:R-:W-:-:S02]  /*1a50*/  HADD2.F32 R15, -RZ, R15.H1_H1 ;  /* 0x3000000fff0f7230 */ /* 0x000fc40000004100 */
[----:B------:R-:W-:Y:S02]  /*1a60*/  HADD2.F32 R31, -RZ, R31.H1_H1 ;  /* 0x3000001fff1f7230 */ /* 0x000fe40000004100 */
[----:B------:R-:W-:Y:S01]  /*1a70*/  FFMA.FTZ R36, R13, R12, R36 ;  /* 0x0000000c0d247223 */ /* 0x000fe20000010024 */
[----:B----4-:R-:W-:Y:S02]  /*1a80*/  HADD2.F32 R13, -RZ, R28.H0_H0 ;  /* 0x2000001cff0d7230 */ /* 0x010fe40000004100 */
[----:B0-----:R-:W-:Y:S02]  /*1a90*/  HADD2.F32 R12, -RZ, R8.H0_H0 ;  /* 0x20000008ff0c7230 */ /* 0x001fe40000004100 */
[----:B------:R-:W-:-:S03]  /*1aa0*/  FFMA.FTZ R34, R15, R31, R34 ;  /* 0x0000001f0f227223 */ /* 0x000fc60000010022 */
[----:B------:R-:W-:Y:S02]  /*1ab0*/  FFMA.FTZ R37, R12, R13, R37 ;  /* 0x0000000d0c257223 */ /* 0x000fe40000010025 */
[----:B------:R-:W0:Y:S01]  /*1ac0*/  LDS.128 R12, [R51+UR6+0x70] ;  /* 0x00007006330c7984 */ /* 0x000e220008000c00 */
        /* <DEDUP_REMOVED lines=20> */
[----:B------:R-:W-:Y:S01]  /*1c10*/  HADD2.F32 R10, -RZ, R20.H0_H0 ;  /* 0x20000014ff0a7230 */ /* 0x000fe20000004100 */
[----:B------:R-:W3:Y:S01]  /*1c20*/  LDG.E.64.CONSTANT R36, desc[UR10][R52.64+0x1600] ;  /* 0x0016000a34247981 */ /* 0x000ee2000c1e9b00 */
[--C-:B0-----:R-:W-:Y:S02]  /*1c30*/  HADD2.F32 R9, -RZ, R12.reuse.H0_H0 ;  /* 0x2000000cff097230 */ /* 0x101fe40000004100 */
[----:B------:R-:W-:Y:S01]  /*1c40*/  FFMA.FTZ R34, R11, R27, R34 ;  /* 0x0000001b0b227223 */ /* 0x000fe20000010022 */
[----:B------:R-:W-:Y:S01]  /*1c50*/  HADD2.F32 R27, -RZ, R12.H1_H1 ;  /* 0x3000000cff1b7230 */ /* 0x000fe20000004100 */
[----:B------:R-:W4:Y:S01]  /*1c60*/  LDG.E.64.CONSTANT R28, desc[UR10][R52.64+0x1f00] ;  /* 0x001f000a341c7981 */ /* 0x000f22000c1e9b00 */
[----:B------:R-:W-:-:S03]  /*1c70*/  FFMA.FTZ R12, R9, R10, R8 ;  /* 0x0000000a090c7223 */ /* 0x000fc60000010008 */
[----:B------:R-:W0:Y:S01]  /*1c80*/  LDS.128 R8, [R51+UR6+0x80] ;  /* 0x0000800633087984 */ /* 0x000e220008000c00 */
[----:B------:R-:W-:-:S05]  /*1c90*/  HADD2.F32 R20, -RZ, R20.H1_H1 ;  /* 0x30000014ff147230 */ /* 0x000fca0000004100 */
        /* <DEDUP_REMOVED lines=8> */
[--C-:B------:R-:W-:Y:S01]  /*1d20*/  HADD2.F32 R21, -RZ, R14.reuse.H0_H0 ;  /* 0x2000000eff157230 */ /* 0x100fe20000004100 */
[----:B------:R-:W4:Y:S01]  /*1d30*/  LDG.E.64.CONSTANT R34, desc[UR10][R52.64+0x1800] ;  /* 0x0018000a34227981 */ /* 0x000f22000c1e9b00 */
[----:B------:R-:W-:Y:S02]  /*1d40*/  HADD2.F32 R27, -RZ, R14.H1_H1 ;  /* 0x3000000eff1b7230 */ /* 0x000fe40000004100 */
[--C-:B------:R-:W-:Y:S02]  /*1d50*/  HADD2.F32 R14, -RZ, R15.reuse.H1_H1 ;  /* 0x3000000fff0e7230 */ /* 0x100fe40000004100 */
[----:B------:R-:W-:Y:S01]  /*1d60*/  FFMA.FTZ R12, R21, R20, R12 ;  /* 0x00000014150c7223 */ /* 0x000fe2000001000c */
[----:B------:R-:W-:Y:S02]  /*1d70*/  HADD2.F32 R21, -RZ, R15.H0_H0 ;  /* 0x2000000fff157230 */ /* 0x000fe40000004100 */
[----:B------:R-:W-:-:S02]  /*1d80*/  HADD2.F32 R15, -RZ, R23.H0_H0 ;  /* 0x20000017ff0f7230 */ /* 0x000fc40000004100 */
[----:B------:R-:W-:Y:S02]  /*1d90*/  HADD2.F32 R23, -RZ, R23.H1_H1 ;  /* 0x30000017ff177230 */ /* 0x000fe40000004100 */
[----:B------:R-:W-:Y:S02]  /*1da0*/  HADD2.F32 R22, -RZ, R22.H1_H1 ;  /* 0x30000016ff167230 */ /* 0x000fe40000004100 */
[----:B------:R-:W-:Y:S01]  /*1db0*/  FFMA.FTZ R26, R21, R15, R26 ;  /* 0x0000000f151a7223 */ /* 0x000fe2000001001a */
[----:B------:R-:W-:Y:S01]  /*1dc0*/  FFMA.FTZ R13, R14, R23, R13 ;  /* 0x000000170e0d7223 */ /* 0x000fe2000001000d */
[----:B------:R-:W-:Y:S02]  /*1dd0*/  HADD2.F32 R14, -RZ, R6.H1_H1 ;  /* 0x30000006ff0e7230 */ /* 0x000fe40000004100 */
[----:B------:R-:W-:Y:S01]  /*1de0*/  FFMA.FTZ R30, R27, R22, R30 ;  /* 0x000000161b1e7223 */ /* 0x000fe2000001001e */
[--C-:B0-----:R-:W-:Y:S02]  /*1df0*/  HADD2.F32 R15, -RZ, R8.reuse.H0_H0 ;  /* 0x20000008ff0f7230 */ /* 0x101fe40000004100 */
[----:B------:R-:W-:-:S02]  /*1e00*/  HADD2.F32 R21, -RZ, R8.H1_H1 ;  /* 0x30000008ff157230 */ /* 0x000fc40000004100 */
[----:B------:R-:W-:Y:S02]  /*1e10*/  HADD2.F32 R8, -RZ, R6.H0_H0 ;  /* 0x20000006ff087230 */ /* 0x000fe40000004100 */
[----:B------:R-:W-:Y:S02]  /*1e20*/  HADD2.F32 R23, -RZ, R9.H0_H0 ;  /* 0x20000009ff177230 */ /* 0x000fe40000004100 */
[----:B------:R-:W-:Y:S02]  /*1e30*/  HADD2.F32 R6, -RZ, R7.H0_H0 ;  /* 0x20000007ff067230 */ /* 0x000fe40000004100 */
[----:B------:R-:W-:Y:S01]  /*1e40*/  FFMA.FTZ R8, R15, R8, R12 ;  /* 0x000000080f087223 */ /* 0x000fe2000001000c */
[----:B------:R-:W-:Y:S02]  /*1e50*/  FFMA.FTZ R14, R21, R14, R30 ;  /* 0x0000000e150e7223 */ /* 0x000fe4000001001e */
[----:B------:R-:W4:Y:S01]  /*1e60*/  LDG.E.64.CONSTANT R30, desc[UR10][R52.64+0x1900] ;  /* 0x0019000a341e7981 */ /* 0x000f22000c1e9b00 */
[----:B------:R-:W-:-:S03]  /*1e70*/  FFMA.FTZ R12, R23, R6, R26 ;  /* 0x00000006170c7223 */ /* 0x000fc6000001001a */
[----:B------:R-:W0:Y:S01]  /*1e80*/  LDS.128 R20, [R51+UR6+0x90] ;  /* 0x0000900633147984 */ /* 0x000e220008000c00 */
        /* <DEDUP_REMOVED lines=8> */
[----:B------:R-:W-:Y:S02]  /*1f10*/  HADD2.F32 R9, -RZ, R10.H1_H1 ;  /* 0x3000000aff097230 */ /* 0x000fe40000004100 */
[----:B------:R-:W-:-:S03]  /*1f20*/  HADD2.F32 R15, -RZ, R11.H0_H0 ;  /* 0x2000000bff0f7230 */ /* 0x000fc60000004100 */
[----:B------:R-:W-:Y:S01]  /*1f30*/  FFMA.FTZ R14, R9, R18, R14 ;  /* 0x00000012090e7223 */ /* 0x000fe2000001000e */
[----:B------:R-:W-:Y:S01]  /*1f40*/  HADD2.F32 R10, -RZ, R19.H0_H0 ;  /* 0x20000013ff0a7230 */ /* 0x000fe20000004100 */
[----:B------:R-:W4:Y:S01]  /*1f50*/  LDG.E.64.CONSTANT R8, desc[UR10][R52.64+0x1b00] ;  /* 0x001b000a34087981 */ /* 0x000f22000c1e9b00 */
[----:B------:R-:W-:Y:S02]  /*1f60*/  HADD2.F32 R11, -RZ, R11.H1_H1 ;  /* 0x3000000bff0b7230 */ /* 0x000fe40000004100 */
[----:B------:R-:W-:Y:S02]  /*1f70*/  HADD2.F32 R18, -RZ, R19.H1_H1 ;  /* 0x30000013ff127230 */ /* 0x000fe40000004100 */
[----:B------:R-:W-:Y:S01]  /*1f80*/  FFMA.FTZ R15, R15, R10, R12 ;  /* 0x0000000a0f0f7223 */ /* 0x000fe2000001000c */
[--C-:B------:R-:W-:Y:S02]  /*1f90*/  HADD2.F32 R19, -RZ, R16.reuse.H0_H0 ;  /* 0x20000010ff137230 */ /* 0x100fe40000004100 */
[----:B------:R-:W-:Y:S01]  /*1fa0*/  FFMA.FTZ R18, R11, R18, R26 ;  /* 0x000000120b127223 */ /* 0x000fe2000001001a */
[----:B------:R-:W-:Y:S01]  /*1fb0*/  HADD2.F32 R16, -RZ, R16.H1_H1 ;  /* 0x30000010ff107230 */ /* 0x000fe20000004100 */
[----:B------:R-:W4:Y:S01]  /*1fc0*/  LDG.E.64.CONSTANT R10, desc[UR10][R52.64+0x1c00] ;  /* 0x001c000a340a7981 */ /* 0x000f22000c1e9b00 */
[----:B0-----:R-:W-:-:S02]  /*1fd0*/  HADD2.F32 R12, -RZ, R20.H0_H0 ;  /* 0x20000014ff0c7230 */ /* 0x001fc40000004100 */
[----:B------:R-:W-:Y:S02]  /*1fe0*/  HADD2.F32 R27, -RZ, R20.H1_H1 ;  /* 0x30000014ff1b7230 */ /* 0x000fe40000004100 */
[----:B------:R-:W-:Y:S02]  /*1ff0*/  HADD2.F32 R20, -RZ, R21.H0_H0 ;  /* 0x20000015ff147230 */ /* 0x000fe40000004100 */
[----:B------:R-:W-:Y:S01]  /*2000*/  FFMA.FTZ R19, R12, R19, R13 ;  /* 0x000000130c137223 */ /* 0x000fe2000001000d */
[----:B------:R-:W-:Y:S01]  /*2010*/  FFMA.FTZ R16, R27, R16, R14 ;  /* 0x000000101b107223 */ /* 0x000fe2000001000e */
[----:B------:R-:W4:Y:S01]  /*2020*/  LDG.E.64.CONSTANT R12, desc[UR10][R52.64+0x1d00] ;  /* 0x001d000a340c7981 */ /* 0x000f22000c1e9b00 */
        /* <DEDUP_REMOVED lines=26> */
[----:B------:R-:W-:-:S05]  /*21d0*/  HADD2.F32 R23, -RZ, R17.H0_H0 ;  /* 0x20000011ff177230 */ /* 0x000fca0000004100 */
[----:B------:R-:W-:Y:S02]  /*21e0*/  FFMA.FTZ R16, R23, R16, R24 ;  /* 0x0000001017107223 */ /* 0x000fe40000010018 */
[----:B------:R-:W0:Y:S01]  /*21f0*/  LDS.128 R24, [R51+UR6+0xb0] ;  /* 0x0000b00633187984 */ /* 0x000e220008000c00 */
[----:B------:R-:W-:Y:S02]  /*2200*/  HADD2.F32 R38, -RZ, R17.H1_H1 ;  /* 0x30000011ff267230 */ /* 0x000fe40000004100 */
[----:B------:R-:W-:Y:S02]  /*2210*/  HADD2.F32 R17, -RZ, R18.H0_H0 ;  /* 0x20000012ff117230 */ /* 0x000fe40000004100 */
[----:B------:R-:W-:Y:S02]  /*2220*/  HADD2.F32 R23, -RZ, R40.H0_H0 ;  /* 0x20000028ff177230 */ /* 0x000fe40000004100 */
[----:B------:R-:W-:-:S03]  /*2230*/  HADD2.F32 R39, -RZ, R39.H1_H1 ;  /* 0x30000027ff277230 */ /* 0x000fc60000004100 */
[----:B------:R-:W-:Y:S01]  /*2240*/  FFMA.FTZ R20, R17, R23, R20 ;  /* 0x0000001711147223 */ /* 0x000fe20000010014 */
[----:B------:R-:W-:Y:S02]  /*2250*/  HADD2.F32 R17, -RZ, R18.H1_H1 ;  /* 0x30000012ff117230 */ /* 0x000fe40000004100 */
[--C-:B------:R-:W-:Y:S02]  /*2260*/  HADD2.F32 R23, -RZ, R19.reuse.H0_H0 ;  /* 0x20000013ff177230 */ /* 0x100fe40000004100 */
[----:B------:R-:W-:Y:S02]  /*2270*/  HADD2.F32 R18, -RZ, R19.H1_H1 ;  /* 0x30000013ff127230 */ /* 0x000fe40000004100 */
[--C-:B------:R-:W-:Y:S02]  /*2280*/  HADD2.F32 R19, -RZ, R41.reuse.H0_H0 ;  /* 0x20000029ff137230 */ /* 0x100fe40000004100 */
[----:B------:R-:W-:Y:S01]  /*2290*/  FFMA.FTZ R21, R38, R39, R21 ;  /* 0x0000002726157223 */ /* 0x000fe20000010015 */
[----:B------:R-:W-:-:S02]  /*22a0*/  HADD2.F32 R41, -RZ, R41.H1_H1 ;  /* 0x30000029ff297230 */ /* 0x000fc40000004100 */
[----:B------:R-:W-:Y:S02]  /*22b0*/  HADD2.F32 R40, -RZ, R40.H1_H1 ;  /* 0x30000028ff287230 */ /* 0x000fe40000004100 */
[----:B------:R-:W-:Y:S01]  /*22c0*/  FFMA.FTZ R16, R23, R19, R16 ;  /* 0x0000001317107223 */ /* 0x000fe20000010010 */
[----:B------:R-:W-:Y:S02]  /*22d0*/  FFMA.FTZ R18, R18, R41, R21 ;  /* 0x0000002912127223 */ /* 0x000fe40000010015 */
[----:B------:R-:W-:Y:S01]  /*22e0*/  FFMA.FTZ R17, R17, R40, R22 ;  /* 0x0000002811117223 */ /* 0x000fe20000010016 */
[----:B---3--:R-:W-:Y:S02]  /*22f0*/  HADD2.F32 R21, -RZ, R36.H0_H0 ;  /* 0x20000024ff157230 */ /* 0x008fe40000004100 */
[----:B0-----:R-:W-:-:S05]  /*2300*/  HADD2.F32 R19, -RZ, R24.H0_H0 ;  /* 0x20000018ff137230 */ /* 0x001fca0000004100 */
[----:B------:R-:W-:Y:S02]  /*2310*/  FFMA.FTZ R19, R19, R21, R20 ;  /* 0x0000001513137223 */ /* 0x000fe40000010014 */
[----:B------:R-:W0:Y:S01]  /*2320*/  LDS.128 R20, [R51+UR6+0xc0] ;  /* 0x0000c00633147984 */ /* 0x000e220008000c00 */
[----:B------:R-:W-:Y:S02]  /*2330*/  HADD2.F32 R24, -RZ, R24.H1_H1 ;  /* 0x30000018ff187230 */ /* 0x000fe40000004100 */
        /* <DEDUP_REMOVED lines=8> */
[----:B--2---:R-:W-:Y:S02]  /*23c0*/  HADD2.F32 R17, -RZ, R32.H0_H0 ;  /* 0x20000020ff117230 */ /* 0x004fe40000004100 */
[----:B------:R-:W-:Y:S01]  /*23d0*/  FFMA.FTZ R25, R25, R37, R18 ;  /* 0x0000002519197223 */ /* 0x000fe20000010012 */
[----:B------:R-:W-:Y:S02]  /*23e0*/  HADD2.F32 R39, -RZ, R26.H1_H1 ;  /* 0x3000001aff277230 */ /* 0x000fe40000004100 */
[----:B------:R-:W-:Y:S02]  /*23f0*/  HADD2.F32 R32, -RZ, R32.H1_H1 ;  /* 0x30000020ff207230 */ /* 0x000fe40000004100 */
[----:B------:R-:W-:Y:S02]  /*2400*/  FFMA.FTZ R37, R16, R17, R19 ;  /* 0x0000001110257223 */ /* 0x000fe40000010013 */
[----:B------:R-:W1:Y:S01]  /*2410*/  LDS.128 R16, [R51+UR6+0xd0] ;  /* 0x0000d00633107984 */ /* 0x000e620008000c00 */
[----:B------:R-:W-:-:S02]  /*2420*/  HADD2.F32 R26, -RZ, R27.H1_H1 ;  /* 0x3000001bff1a7230 */ /* 0x000fc40000004100 */
[----:B------:R-:W-:Y:S01]  /*2430*/  FFMA.FTZ R24, R39, R32, R24 ;  /* 0x0000002027187223 */ /* 0x000fe20000010018 */
[----:B------:R-:W-:Y:S02]  /*2440*/  HADD2.F32 R39, -RZ, R27.H0_H0 ;  /* 0x2000001bff277230 */ /* 0x000fe40000004100 */
[--C-:B------:R-:W-:Y:S02]  /*2450*/  HADD2.F32 R27, -RZ, R33.reuse.H0_H0 ;  /* 0x20000021ff1b7230 */ /* 0x100fe40000004100 */
[----:B------:R-:W-:Y:S02]  /*2460*/  HADD2.F32 R33, -RZ, R33.H1_H1 ;  /* 0x30000021ff217230 */ /* 0x000fe40000004100 */
[----:B----4-:R-:W-:Y:S02]  /*2470*/  HADD2.F32 R32, -RZ, R34.H0_H0 ;  /* 0x20000022ff207230 */ /* 0x010fe40000004100 */
[----:B------:R-:W-:Y:S01]  /*2480*/  FFMA.FTZ R36, R39, R27, R36 ;  /* 0x0000001b27247223 */ /* 0x000fe20000010024 */
[----:B------:R-:W-:-:S02]  /*2490*/  HADD2.F32 R39, -RZ, R35.H0_H0 ;  /* 0x20000023ff277230 */ /* 0x000fc40000004100 */
[----:B------:R-:W-:Y:S01]  /*24a0*/  FFMA.FTZ R25, R26, R33, R25 ;  /* 0x000000211a197223 */ /* 0x000fe20000010019 */
[----:B------:R-:W-:Y:S02]  /*24b0*/  HADD2.F32 R34, -RZ, R34.H1_H1 ;  /* 0x30000022ff227230 */ /* 0x000fe40000004100 */
[----:B------:R-:W-:Y:S02]  /*24c0*/  HADD2.F32 R35, -RZ, R35.H1_H1 ;  /* 0x30000023ff237230 */ /* 0x000fe40000004100 */
[--C-:B0-----:R-:W-:Y:S02]  /*24d0*/  HADD2.F32 R26, -RZ, R20.reuse.H0_H0 ;  /* 0x20000014ff1a7230 */ /* 0x101fe40000004100 */
[----:B------:R-:W-:Y:S02]  /*24e0*/  HADD2.F32 R27, -RZ, R20.H1_H1 ;  /* 0x30000014ff1b7230 */ /* 0x000fe40000004100 */
[--C-:B------:R-:W-:Y:S02]  /*24f0*/  HADD2.F32 R38, -RZ, R21.reuse.H1_H1 ;  /* 0x30000015ff267230 */ /* 0x100fe40000004100 */
[----:B------:R-:W-:Y:S01]  /*2500*/  FFMA.FTZ R37, R26, R32, R37 ;  /* 0x000000201a257223 */ /* 0x000fe20000010025 */
[----:B------:R-:W-:-:S02]  /*2510*/  HADD2.F32 R33, -RZ, R21.H0_H0 ;  /* 0x20000015ff217230 */ /* 0x000fc40000004100 */
[----:B------:R-:W-:Y:S01]  /*2520*/  FFMA.FTZ R20, R27, R34, R24 ;  /* 0x000000221b147223 */ /* 0x000fe20000010018 */
[----:B------:R-:W-:Y:S02]  /*2530*/  FFMA.FTZ R21, R38, R35, R25 ;  /* 0x0000002326157223 */ /* 0x000fe40000010019 */
[----:B------:R-:W0:Y:S01]  /*2540*/  LDS.128 R24, [R51+UR6+0xe0] ;  /* 0x0000e00633187984 */ /* 0x000e220008000c00 */
[----:B------:R-:W-:Y:S01]  /*2550*/  FFMA.FTZ R36, R33, R39, R36 ;  /* 0x0000002721247223 */ /* 0x000fe20000010024 */
[--C-:B------:R-:W-:Y:S02]  /*2560*/  HADD2.F32 R32, -RZ, R22.reuse.H0_H0 ;  /* 0x20000016ff207230 */ /* 0x100fe40000004100 */
[----:B------:R-:W-:Y:S02]  /*2570*/  HADD2.F32 R35, -RZ, R22.H1_H1 ;  /* 0x30000016ff237230 */ /* 0x000fe40000004100 */
[--C-:B------:R-:W-:Y:S02]  /*2580*/  HADD2.F32 R33, -RZ, R23.reuse.H0_H0 ;  /* 0x20000017ff217230 */ /* 0x100fe40000004100 */
[----:B------:R-:W-:-:S02]  /*2590*/  HADD2.F32 R22, -RZ, R23.H1_H1 ;  /* 0x30000017ff167230 */ /* 0x000fc40000004100 */
[--C-:B------:R-:W-:Y:S02]  /*25a0*/  HADD2.F32 R34, -RZ, R30.reuse.H0_H0 ;  /* 0x2000001eff227230 */ /* 0x100fe40000004100 */
[--C-:B------:R-:W-:Y:S02]  /*25b0*/  HADD2.F32 R23, -RZ, R31.reuse.H0_H0 ;  /* 0x2000001fff177230 */ /* 0x100fe40000004100 */
[----:B------:R-:W-:Y:S02]  /*25c0*/  HADD2.F32 R30, -RZ, R30.H1_H1 ;  /* 0x3000001eff1e7230 */ /* 0x000fe40000004100 */
[----:B------:R-:W-:Y:S02]  /*25d0*/  HADD2.F32 R31, -RZ, R31.H1_H1 ;  /* 0x3000001fff1f7230 */ /* 0x000fe40000004100 */
[----:B------:R-:W-:Y:S01]  /*25e0*/  FFMA.FTZ R36, R33, R23, R36 ;  /* 0x0000001721247223 */ /* 0x000fe20000010024 */
[----:B------:R-:W-:Y:S02]  /*25f0*/  FFMA.FTZ R30, R35, R30, R20 ;  /* 0x0000001e231e7223 */ /* 0x000fe40000010014 */
[----:B------:R-:W-:-:S02]  /*2600*/  FFMA.FTZ R31, R22, R31, R21 ;  /* 0x0000001f161f7223 */ /* 0x000fc40000010015 */
[----:B------:R-:W2:Y:S01]  /*2610*/  LDS.128 R20, [R51+UR6+0xf0] ;  /* 0x0000f00633147984 */ /* 0x000ea20008000c00 */
[----:B------:R-:W-:Y:S01]  /*2620*/  FFMA.FTZ R32, R32, R34, R37 ;  /* 0x0000002220207223 */ /* 0x000fe20000010025 */
[----:B-1----:R-:W-:Y:S02]  /*2630*/  HADD2.F32 R37, -RZ, R16.H0_H0 ;  /* 0x20000010ff257230 */ /* 0x002fe40000004100 */
[----:B------:R-:W-:Y:S02]  /*2640*/  HADD2.F32 R34, -RZ, R6.H0_H0 ;  /* 0x20000006ff227230 */ /* 0x000fe40000004100 */
[----:B------:R-:W-:-:S03]  /*2650*/  HADD2.F32 R33, -RZ, R16.H1_H1 ;  /* 0x30000010ff217230 */ /* 0x000fc60000004100 */
[----:B------:R-:W-:Y:S01]  /*2660*/  FFMA.FTZ R32, R37, R34, R32 ;  /* 0x0000002225207223 */ /* 0x000fe20000010020 */
[----:B------:R-:W-:Y:S02]  /*2670*/  HADD2.F32 R34, -RZ, R6.H1_H1 ;  /* 0x30000006ff227230 */ /* 0x000fe40000004100 */
[----:B------:R-:W-:Y:S02]  /*2680*/  HADD2.F32 R37, -RZ, R7.H0_H0 ;  /* 0x20000007ff257230 */ /* 0x000fe40000004100 */
[----:B------:R-:W-:Y:S02]  /*2690*/  HADD2.F32 R16, -RZ, R17.H1_H1 ;  /* 0x30000011ff107230 */ /* 0x000fe40000004100 */
[----:B------:R-:W-:Y:S01]  /*26a0*/  FFMA.FTZ R33, R33, R34, R30 ;  /* 0x0000002221217223 */ /* 0x000fe2000001001e */
[----:B------:R-:W-:Y:S02]  /*26b0*/  HADD2.F32 R7, -RZ, R7.H1_H1 ;  /* 0x30000007ff077230 */ /* 0x000fe40000004100 */
[----:B------:R-:W-:-:S02]  /*26c0*/  HADD2.F32 R35, -RZ, R17.H0_H0 ;  /* 0x20000011ff237230 */ /* 0x000fc40000004100 */
        /* <DEDUP_REMOVED lines=8> */
[----:B------:R-:W-:Y:S02]  /*2750*/  HADD2.F32 R9, -RZ, R9.H1_H1 ;  /* 0x30000009ff097230 */ /* 0x000fe40000004100 */
[----:B------:R-:W-:Y:S01]  /*2760*/  FFMA.FTZ R8, R18, R8, R33 ;  /* 0x0000000812087223 */ /* 0x000fe20000010021 */
[----:B------:R-:W-:Y:S01]  /*2770*/  FFMA.FTZ R35, R35, R37, R36 ;  /* 0x0000002523237223 */ /* 0x000fe20000010024 */
[----:B------:R-:W-:Y:S02]  /*2780*/  HADD2.F32 R18, -RZ, R10.H0_H0 ;  /* 0x2000000aff127230 */ /* 0x000fe40000004100 */
[----:B------:R-:W-:Y:S01]  /*2790*/  FFMA.FTZ R9, R19, R9, R16 ;  /* 0x0000000913097223 */ /* 0x000fe20000010010 */
[----:B0-----:R-:W-:-:S02]  /*27a0*/  HADD2.F32 R16, -RZ, R24.H0_H0 ;  /* 0x20000018ff107230 */ /* 0x001fc40000004100 */
[----:B------:R-:W-:Y:S02]  /*27b0*/  HADD2.F32 R7, -RZ, R24.H1_H1 ;  /* 0x30000018ff077230 */ /* 0x000fe40000004100 */
[----:B------:R-:W-:Y:S02]  /*27c0*/  HADD2.F32 R10, -RZ, R10.H1_H1 ;  /* 0x3000000aff0a7230 */ /* 0x000fe40000004100 */
[--C-:B------:R-:W-:Y:S02]  /*27d0*/  HADD2.F32 R19, -RZ, R25.reuse.H0_H0 ;  /* 0x20000019ff137230 */ /* 0x100fe40000004100 */
[----:B------:R-:W-:Y:S02]  /*27e0*/  HADD2.F32 R24, -RZ, R25.H1_H1 ;  /* 0x30000019ff187230 */ /* 0x000fe40000004100 */
[----:B------:R-:W-:Y:S01]  /*27f0*/  FFMA.FTZ R6, R6, R34, R35 ;  /* 0x0000002206067223 */ /* 0x000fe20000010023 */
[----:B------:R-:W-:Y:S02]  /*2800*/  HADD2.F32 R25, -RZ, R11.H0_H0 ;  /* 0x2000000bff197230 */ /* 0x000fe40000004100 */
[----:B------:R-:W-:Y:S01]  /*2810*/  FFMA.FTZ R17, R17, R30, R32 ;  /* 0x0000001e11117223 */ /* 0x000fe20000010020 */
[----:B------:R-:W-:Y:S01]  /*2820*/  FFMA.FTZ R7, R7, R10, R8 ;  /* 0x0000000a07077223 */ /* 0x000fe20000010008 */
[----:B------:R-:W-:-:S02]  /*2830*/  HADD2.F32 R33, -RZ, R27.H0_H0 ;  /* 0x2000001bff217230 */ /* 0x000fc40000004100 */
[----:B------:R-:W-:Y:S02]  /*2840*/  HADD2.F32 R11, -RZ, R11.H1_H1 ;  /* 0x3000000bff0b7230 */ /* 0x000fe40000004100 */
[----:B------:R-:W-:Y:S01]  /*2850*/  FFMA.FTZ R6, R19, R25, R6 ;  /* 0x0000001913067223 */ /* 0x000fe20000010006 */
[----:B------:R-:W-:Y:S02]  /*2860*/  HADD2.F32 R10, -RZ, R13.H0_H0 ;  /* 0x2000000dff0a7230 */ /* 0x000fe40000004100 */
[----:B------:R-:W-:Y:S01]  /*2870*/  FFMA.FTZ R16, R16, R18, R17 ;  /* 0x0000001210107223 */ /* 0x000fe20000010011 */
[----:B------:R-:W-:Y:S02]  /*2880*/  HADD2.F32 R31, -RZ, R26.H0_H0 ;  /* 0x2000001aff1f7230 */ /* 0x000fe40000004100 */
[----:B------:R-:W-:Y:S02]  /*2890*/  HADD2.F32 R8, -RZ, R12.H0_H0 ;  /* 0x2000000cff087230 */ /* 0x000fe40000004100 */
[----:B------:R-:W-:Y:S01]  /*28a0*/  FFMA.FTZ R9, R24, R11, R9 ;  /* 0x0000000b18097223 */ /* 0x000fe20000010009 */
[----:B------:R-:W-:Y:S01]  /*28b0*/  FFMA.FTZ R6, R33, R10, R6 ;  /* 0x0000000a21067223 */ /* 0x000fe20000010006 */
[----:B------:R-:W-:-:S02]  /*28c0*/  HADD2.F32 R26, -RZ, R26.H1_H1 ;  /* 0x3000001aff1a7230 */ /* 0x000fc40000004100 */
[----:B------:R-:W-:Y:S02]  /*28d0*/  HADD2.F32 R30, -RZ, R27.H1_H1 ;  /* 0x3000001bff1e7230 */ /* 0x000fe40000004100 */
[----:B------:R-:W-:Y:S01]  /*28e0*/  FFMA.FTZ R8, R31, R8, R16 ;  /* 0x000000081f087223 */ /* 0x000fe20000010010 */
[----:B------:R-:W-:Y:S02]  /*28f0*/  HADD2.F32 R12, -RZ, R12.H1_H1 ;  /* 0x3000000cff0c7230 */ /* 0x000fe40000004100 */
[----:B------:R-:W-:Y:S02]  /*2900*/  HADD2.F32 R13, -RZ, R13.H1_H1 ;  /* 0x3000000dff0d7230 */ /* 0x000fe40000004100 */
[----:B--2---:R-:W-:Y:S02]  /*2910*/  HADD2.F32 R11, -RZ, R20.H0_H0 ;  /* 0x20000014ff0b7230 */ /* 0x004fe40000004100 */
[----:B------:R-:W-:Y:S02]  /*2920*/  HADD2.F32 R10, -RZ, R14.H0_H0 ;  /* 0x2000000eff0a7230 */ /* 0x000fe40000004100 */
[----:B------:R-:W-:Y:S01]  /*2930*/  FFMA.FTZ R7, R26, R12, R7 ;  /* 0x0000000c1a077223 */ /* 0x000fe20000010007 */
[----:B------:R-:W-:-:S02]  /*2940*/  HADD2.F32 R20, -RZ, R20.H1_H1 ;  /* 0x30000014ff147230 */ /* 0x000fc40000004100 */
[----:B------:R-:W-:Y:S01]  /*2950*/  FFMA.FTZ R9, R30, R13, R9 ;  /* 0x0000000d1e097223 */ /* 0x000fe20000010009 */
[----:B------:R-:W-:Y:S02]  /*2960*/  HADD2.F32 R14, -RZ, R14.H1_H1 ;  /* 0x3000000eff0e7230 */ /* 0x000fe40000004100 */
[----:B------:R-:W-:Y:S01]  /*2970*/  FFMA.FTZ R8, R11, R10, R8 ;  /* 0x0000000a0b087223 */ /* 0x000fe20000010008 */
[----:B------:R-:W-:Y:S02]  /*2980*/  HADD2.F32 R13, -RZ, R21.H0_H0 ;  /* 0x20000015ff0d7230 */ /* 0x000fe40000004100 */
[----:B------:R-:W-:Y:S02]  /*2990*/  HADD2.F32 R10, -RZ, R15.H0_H0 ;  /* 0x2000000fff0a7230 */ /* 0x000fe40000004100 */
        /* <DEDUP_REMOVED lines=17> */
[----:B------:R-:W-:Y:S01]  /*2ab0*/  UMOV UR6, 0xffffffff ;  /* 0xffffffff00067882 */ /* 0x000fe20000000000 */
[----:B------:R-:W-:Y:S01]  /*2ac0*/  LOP3.LUT R11, R0, 0x1, RZ, 0xc0, !PT ;  /* 0x00000001000b7812 */ /* 0x000fe200078ec0ff */
[----:B------:R-:W-:Y:S01]  /*2ad0*/  FFMA.FTZ R9, R16, R29, R9 ;  /* 0x0000001d10097223 */ /* 0x000fe20000010009 */
[----:B------:R-:W-:-:S02]  /*2ae0*/  FADD.FTZ R6, R6, R7 ;  /* 0x0000000706067221 */ /* 0x000fc40000010000 */
[----:B------:R-:W-:Y:S02]  /*2af0*/  ISETP.NE.U32.AND P0, PT, R11, 0x1, PT ;  /* 0x000000010b00780c */ /* 0x000fe40003f05070 */
[----:B-----5:R-:W-:Y:S01]  /*2b00*/  FSETP.NEU.FTZ.AND P1, PT, R50, RZ, PT ;  /* 0x000000ff3200720b */ /* 0x020fe20003f3d000 */
[----:B------:R-:W-:Y:S01]  /*2b10*/  FADD.FTZ R6, R9, R6 ;  /* 0x0000000609067221 */ /* 0x000fe20000010000 */
[----:B------:R-:W-:Y:S11]  /*2b20*/  BRA.DIV UR6, `(.L_x_22716) ;  /* 0x0000005e06547947 */ /* 0x000ff6000b800000 */
[----:B------:R0:W1:Y:S02]  /*2b30*/  SHFL.BFLY PT, R7, R6, 0x1, 0x1f ;  /* 0x0c201f0006077f89 */ /* 0x00006400000e0000 */
.L_x_22788:
[----:B------:R-:W-:Y:S01]  /*2b40*/  IADD3 R8, PT, PT, R44, 0x1, RZ ;  /* 0x000000012c087810 */ /* 0x000fe20007ffe0ff */
[----:B-1----:R-:W-:-:S03]  /*2b50*/  FADD.FTZ R7, R6, R7 ;  /* 0x0000000706077221 */ /* 0x002fc60000010000 */
[----:B------:R-:W-:-:S05]  /*2b60*/  I2FP.F32.S32 R9, R8 ;  /* 0x0000000800097245 */ /* 0x000fca0000201400 */
[----:B------:R-:W-:-:S05]  /*2b70*/  FMUL.FTZ R9, R9, R50 ;  /* 0x0000003209097220 */ /* 0x000fca0000410000 */
[----:B------:R-:W-:Y:S02]  /*2b80*/  FSEL R8, R9, RZ, P1 ;  /* 0x000000ff09087208 */ /* 0x000fe40000800000 */
[----:B------:R-:W-:-:S03]  /*2b90*/  @P0 IADD3 R9, PT, PT, R43, -0x1, RZ ;  /* 0xffffffff2b090810 */ /* 0x000fc60007ffe0ff */
[----:B------:R-:W-:Y:S01]  /*2ba0*/  FFMA.FTZ R7, R7, UR24, R8 ;  /* 0x0000001807077c23 */ /* 0x000fe20008010008 */
[----:B------:R-:W-:-:S04]  /*2bb0*/  @P0 ISETP.GE.AND P1, PT, R9, UR9, PT ;  /* 0x0000000909000c0c */ /* 0x000fc8000bf26270 */
[----:B0-----:R-:W-:-:S05]  /*2bc0*/  @P0 FSEL R6, R7, RZ, !P1 ;  /* 0x000000ff07060208 */ /* 0x001fca0004800000 */
[----:B------:R0:W-:Y:S01]  /*2bd0*/  @P0 STS [R45], R6 ;  /* 0x000000062d000388 */ /* 0x0001e20000000800 */
[----:B------:R-:W-:-:S13]  /*2be0*/  ISETP.GE.OR P0, PT, R9, UR9, !P0 ;  /* 0x0000000909007c0c */ /* 0x000fda000c706670 */
[----:B0-----:R-:W-:-:S07]  /*2bf0*/  @!P0 FMNMX.FTZ R46, R46, R7, !PT ;  /* 0x000000072e2e8209 */ /* 0x001fce0007810000 */
.L_x_22715:
[----:B------:R-:W-:Y:S05]  /*2c00*/  BSYNC B1 ;  /* 0x0000000000017941 */ /* 0x000fea0003800000 */
.L_x_22713:
[----:B------:R-:W-:Y:S01]  /*2c10*/  VIADD R47, R47, 0x4 ;  /* 0x000000042f2f7836 */ /* 0x000fe20000000000 */
[----:B------:R-:W-:Y:S01]  /*2c20*/  IADD3 R4, P1, PT, R4, 0x10, RZ ;  /* 0x0000001004047810 */ /* 0x000fe20007f3e0ff */
[----:B------:R-:W-:Y:S01]  /*2c30*/  VIADD R43, R43, 0x40 ;  /* 0x000000402b2b7836 */ /* 0x000fe20000000000 */
[----:B0-----:R-:W-:Y:S02]  /*2c40*/  IADD3 R45, PT, PT, R45, 0x100, RZ ;  /* 0x000001002d2d7810 */ /* 0x001fe40007ffe0ff */
[----:B------:R-:W-:Y:S02]  /*2c50*/  ISETP.GE.U32.AND P0, PT, R47, UR4, PT ;  /* 0x000000042f007c0c */ /* 0x000fe4000bf06070 */
[----:B------:R-:W-:Y:S02]  /*2c60*/  IADD3 R44, PT, PT, R44, 0x40, RZ ;  /* 0x000000402c2c7810 */ /* 0x000fe40007ffe0ff */
[----:B------:R-:W-:Y:S02]  /*2c70*/  IADD3 R42, PT, PT, R42, 0x40, RZ ;  /* 0x000000402a2a7810 */ /* 0x000fe40007ffe0ff */
[----:B------:R-:W-:-:S07]  /*2c80*/  IADD3.X R5, PT, PT, RZ, R5, RZ, P1, !PT ;  /* 0x00000005ff057210 */ /* 0x000fce0000ffe4ff */
[----:B------:R-:W-:Y:S05]  /*2c90*/  @!P0 BRA `(.L_x_22717) ;  /* 0xffffffdc00a48947 */ /* 0x000fea000383ffff */
.L_x_22712:
[----:B------:R-:W-:Y:S05]  /*2ca0*/  BSYNC B0 ;  /* 0x0000000000007941 */ /* 0x000fea0003800000 */
.L_x_22711:
        /* <DEDUP_REMOVED lines=9> */
.L_x_22794:
[----:B------:R-:W2:Y:S01]  /*2d40*/  S2R R5, SR_CgaCtaId ;  /* 0x0000000000057919 */ /* 0x000ea20000008800 */
[----:B------:R-:W-:Y:S01]  /*2d50*/  MOV R4, 0x400 ;  /* 0x0000040000047802 */ /* 0x000fe20000000f00 */
[----:B------:R-:W-:Y:S05]  /*2d60*/  WARPSYNC.ALL ;  /* 0x0000000000007948 */ /* 0x000fea0003800000 */
[----:B------:R-:W-:Y:S01]  /*2d70*/  VIADD R8, R4, 0x200 ;  /* 0x0000020004087836 */ /* 0x000fe20000000000 */
[----:B------:R-:W-:Y:S02]  /*2d80*/  LOP3.LUT P0, R11, R0, 0x1f, RZ, 0xc0, !PT ;  /* 0x0000001f000b7812 */ /* 0x000fe4000780c0ff */
[----:B------:R-:W-:-:S02]  /*2d90*/  SHF.R.U32.HI R10, RZ, 0x5, R0 ;  /* 0x00000005ff0a7819 */ /* 0x000fc40000011600 */
[----:B-1----:R-:W-:Y:S02]  /*2da0*/  FMNMX.FTZ R6, R7, R6, !PT ;  /* 0x0000000607067209 */ /* 0x002fe40007810000 */
[----:B--2---:R-:W-:-:S04]  /*2db0*/  LEA R8, R5, R8, 0x18 ;  /* 0x0000000805087211 */ /* 0x004fc800078ec0ff */
[----:B0-----:R-:W-:-:S05]  /*2dc0*/  LEA R7, R10, R8, 0x2 ;  /* 0x000000080a077211 */ /* 0x001fca00078e10ff */
[----:B------:R-:W-:Y:S01]  /*2dd0*/  @!P0 STS [R7], R6 ;  /* 0x0000000607008388 */ /* 0x000fe20000000800 */
[----:B------:R-:W-:Y:S01]  /*2de0*/  BAR.SYNC.DEFER_BLOCKING 0x0 ;  /* 0x0000000000007b1d */ /* 0x000fe20000010000 */
[C---:B------:R-:W-:Y:S01]  /*2df0*/  ISETP.GT.U32.AND P1, PT, R11.reuse, 0x3, PT ;  /* 0x000000030b00780c */ /* 0x040fe20003f24070 */
[----:B------:R-:W-:Y:S01]  /*2e00*/  IMAD.MOV.U32 R12, RZ, RZ, -0x800001 ;  /* 0xff7fffffff0c7424 */ /* 0x000fe200078e00ff */
[----:B------:R-:W-:-:S05]  /*2e10*/  LEA R8, R11, R8, 0x2 ;  /* 0x000000080b087211 */ /* 0x000fca00078e10ff */
[----:B------:R-:W0:Y:S01]  /*2e20*/  S2UR UR8, SR_CTAID.Z ;  /* 0x00000000000879c3 */ /* 0x000e220000002700 */
[----:B------:R-:W-:Y:S05]  /*2e30*/  BSSY.RECONVERGENT B0, `(.L_x_22719) ;  /* 0x00000ee000007945 */ /* 0x000fea0003800200 */
[----:B------:R-:W1:Y:S01]  /*2e40*/  @!P1 LDS R12, [R8] ;  /* 0x00000000080c9984 */ /* 0x000e620000000800 */
[----:B0-----:R-:W-:-:S04]  /*2e50*/  USHF.L.U32 UR16, UR8, 0x9, URZ ;  /* 0x0000000908107899 */ /* 0x001fc800080006ff */
[----:B------:R-:W-:-:S06]  /*2e60*/  UIADD3 UR6, UPT, UPT, -UR16, UR5, URZ ;  /* 0x0000000510067290 */ /* 0x000fcc000fffe1ff */
[----:B------:R-:W-:Y:S01]  /*2e70*/  ISETP.GE.AND P2, PT, R0, UR6, PT ;  /* 0x0000000600007c0c */ /* 0x000fe2000bf46270 */
[----:B-1----:R-:W0:Y:S02]  /*2e80*/  SHFL.BFLY PT, R9, R12, 0x2, 0x1f ;  /* 0x0c401f000c097f89 */ /* 0x002e2400000e0000 */
        /* <DEDUP_REMOVED lines=23> */
[----:B------:R-:W-:-:S07]  /*3000*/  IADD3 R12, PT, PT, RZ, -R12, RZ ;  /* 0x8000000cff0c7210 */ /* 0x000fce0007ffe0ff */
.L_x_22723:
        /* <DEDUP_REMOVED lines=11> */
.L_x_22722:
[----:B------:R-:W-:Y:S05]  /*30c0*/  BSYNC.RECONVERGENT B1 ;  /* 0x0000000000017941 */ /* 0x000fea0003800200 */
.L_x_22721:
        /* <DEDUP_REMOVED lines=13> */
.L_x_22726:
        /* <DEDUP_REMOVED lines=100> */
.L_x_22725:
[----:B------:R-:W-:Y:S05]  /*37e0*/  BSYNC.RECONVERGENT B1 ;  /* 0x0000000000017941 */ /* 0x000fea0003800200 */
.L_x_22724:
        /* <DEDUP_REMOVED lines=55> */
.L_x_22728:
[----:B------:R-:W-:Y:S05]  /*3b60*/  BSYNC.RECONVERGENT B1 ;  /* 0x0000000000017941 */ /* 0x000fea0003800200 */
.L_x_22727:
        /* <DEDUP_REMOVED lines=26> */
.L_x_22720:
[----:B------:R-:W-:Y:S05]  /*3d10*/  BSYNC.RECONVERGENT B0 ;  /* 0x0000000000007941 */ /* 0x000fea0003800200 */
.L_x_22719:
        /* <DEDUP_REMOVED lines=41> */
.L_x_22733:
[----:B------:R-:W1:Y:S01]  /*3fb0*/  LDS R14, [R8] ;  /* 0x00000000080e7984 */ /* 0x000e620000000800 */
[----:B------:R-:W-:-:S04]  /*3fc0*/  IADD3 R13, PT, PT, R13, 0x1, RZ ;  /* 0x000000010d0d7810 */ /* 0x000fc80007ffe0ff */
[----:B------:R-:W-:Y:S01]  /*3fd0*/  ISETP.NE.AND P0, PT, R13, RZ, PT ;  /* 0x000000ff0d00720c */ /* 0x000fe20003f05270 */
[----:B-1----:R-:W-:-:S05]  /*3fe0*/  FMUL.FTZ R15, R14, R7 ;  /* 0x000000070e0f7220 */ /* 0x002fca0000410000 */
[----:B------:R1:W-:Y:S02]  /*3ff0*/  STS [R8], R15 ;  /* 0x0000000f08007388 */ /* 0x0003e40000000800 */
[----:B-1----:R-:W-:-:S05]  /*4000*/  IADD3 R8, PT, PT, R8, 0x200, RZ ;  /* 0x0000020008087810 */ /* 0x002fca0007ffe0ff */
[----:B------:R-:W-:Y:S05]  /*4010*/  @P0 BRA `(.L_x_22733) ;  /* 0xfffffffc00e40947 */ /* 0x000fea000383ffff */
.L_x_22732:
[----:B------:R-:W-:Y:S05]  /*4020*/  BSYNC.RECONVERGENT B1 ;  /* 0x0000000000017941 */ /* 0x000fea0003800200 */
.L_x_22731:
        /* <DEDUP_REMOVED lines=13> */
.L_x_22736:
        /* <DEDUP_REMOVED lines=52> */
.L_x_22735:
[----:B------:R-:W-:Y:S05]  /*4440*/  BSYNC.RECONVERGENT B1 ;  /* 0x0000000000017941 */ /* 0x000fea0003800200 */
.L_x_22734:
        /* <DEDUP_REMOVED lines=31> */
.L_x_22738:
[----:B------:R-:W-:Y:S05]  /*4640*/  BSYNC.RECONVERGENT B1 ;  /* 0x0000000000017941 */ /* 0x000fea0003800200 */
.L_x_22737:
        /* <DEDUP_REMOVED lines=14> */
.L_x_22730:
[----:B------:R-:W-:Y:S05]  /*4730*/  BSYNC.RECONVERGENT B0 ;  /* 0x0000000000007941 */ /* 0x000fea0003800200 */
.L_x_22729:
[----:B--2---:R-:W2:Y:S01]  /*4740*/  LDC R8, c[0x0][0x370] ;  /* 0x0000dc00ff087b82 */ /* 0x004ea20000000800 */
[----:B------:R-:W3:Y:S07]  /*4750*/  S2R R9, SR_CTAID.Y ;  /* 0x0000000000097919 */ /* 0x000eee0000002600 */
[----:B------:R-:W-:Y:S01]  /*4760*/  BAR.SYNC.DEFER_BLOCKING 0x0 ;  /* 0x0000000000007b1d */ /* 0x000fe20000010000 */
[----:B------:R-:W-:Y:S01]  /*4770*/  ISETP.NE.AND P0, PT, R0, RZ, PT ;  /* 0x000000ff0000720c */ /* 0x000fe20003f05270 */
[----:B------:R-:W-:-:S06]  /*4780*/  IMAD.MOV.U32 R37, RZ, RZ, RZ ;  /* 0x000000ffff257224 */ /* 0x000fcc00078e00ff */
[----:B-1----:R-:W1:Y:S01]  /*4790*/  LDC R7, c[0x0][0x378] ;  /* 0x0000de00ff077b82 */ /* 0x002e620000000800 */
[----:B------:R-:W4:Y:S01]  /*47a0*/  LDCU UR17, c[0x0][0x3dc] ;  /* 0x00007b80ff1177ac */ /* 0x000f220008000800 */
[----:B------:R-:W-:Y:S06]  /*47b0*/  BSSY.RECONVERGENT B0, `(.L_x_22739) ;  /* 0x0000010000007945 */ /* 0x000fec0003800200 */
[----:B------:R-:W0:Y:S01]  /*47c0*/  S2UR UR6, SR_CTAID.X ;  /* 0x00000000000679c3 */ /* 0x000e220000002500 */
[----:B------:R-:W-:Y:S05]  /*47d0*/  @P0 BRA `(.L_x_22740) ;  /* 0x0000000000340947 */ /* 0x000fea0003800000 */
[----:B0-23--:R-:W-:Y:S01]  /*47e0*/  IMAD R14, R9, R8, UR6 ;  /* 0x00000006090e7e24 */ /* 0x00dfe2000f8e0208 */
[----:B------:R-:W0:Y:S03]  /*47f0*/  LDCU.128 UR12, c[0x0][0x380] ;  /* 0x00007000ff0c77ac */ /* 0x000e260008000c00 */
[----:B-1----:R-:W-:-:S05]  /*4800*/  IMAD R13, R14, R7, RZ ;  /* 0x000000070e0d7224 */ /* 0x002fca00078e02ff */
[----:B------:R-:W-:-:S04]  /*4810*/  IADD3 R13, P0, PT, R13, UR8, RZ ;  /* 0x000000080d0d7c10 */ /* 0x000fc8000ff1e0ff */
[----:B------:R-:W-:Y:S02]  /*4820*/  IADD3.X R14, PT, PT, RZ, RZ, RZ, P0, !PT ;  /* 0x000000ffff0e7210 */ /* 0x000fe400007fe4ff */
[C---:B------:R-:W-:Y:S02]  /*4830*/  SHF.L.U32 R16, R13.reuse, 0x2, RZ ;  /* 0x000000020d107819 */ /* 0x040fe400000006ff */
[----:B------:R-:W-:Y:S02]  /*4840*/  SHF.L.U64.HI R13, R13, 0x2, R14 ;  /* 0x000000020d0d7819 */ /* 0x000fe4000001020e */
[C---:B0-----:R-:W-:Y:S02]  /*4850*/  IADD3 R14, P0, PT, R16.reuse, UR14, RZ ;  /* 0x0000000e100e7c10 */ /* 0x041fe4000ff1e0ff */
[----:B------:R-:W-:Y:S02]  /*4860*/  IADD3 R16, P1, PT, R16, UR12, RZ ;  /* 0x0000000c10107c10 */ /* 0x000fe4000ff3e0ff */
[----:B------:R-:W-:-:S02]  /*4870*/  IADD3.X R15, PT, PT, R13, UR15, RZ, P0, !PT ;  /* 0x0000000f0d0f7c10 */ /* 0x000fc400087fe4ff */
[----:B------:R-:W-:-:S03]  /*4880*/  IADD3.X R17, PT, PT, R13, UR13, RZ, P1, !PT ;  /* 0x0000000d0d117c10 */ /* 0x000fc60008ffe4ff */
[----:B------:R0:W-:Y:S04]  /*4890*/  STG.E desc[UR10][R14.64], R6 ;  /* 0x000000060e007986 */ /* 0x0001e8000c10190a */
[----:B------:R0:W-:Y:S02]  /*48a0*/  STG.E desc[UR10][R16.64], R12 ;  /* 0x0000000c10007986 */ /* 0x0001e4000c10190a */
.L_x_22740:
[----:B0---4-:R-:W-:Y:S05]  /*48b0*/  BSYNC.RECONVERGENT B0 ;  /* 0x0000000000007941 */ /* 0x011fea0003800200 */
.L_x_22739:
[----:B------:R-:W-:Y:S01]  /*48c0*/  USHF.L.U32 UR5, UR8, 0x5, URZ ;  /* 0x0000000508057899 */ /* 0x000fe200080006ff */
[----:B------:R-:W-:Y:S01]  /*48d0*/  BSSY.RECONVERGENT B1, `(.L_x_22741) ;  /* 0x0000325000017945 */ /* 0x000fe20003800200 */
[----:B------:R-:W0:Y:S01]  /*48e0*/  LDCU.64 UR12, c[0x0][0x3a8] ;  /* 0x00007500ff0c77ac */ /* 0x000e220008000a00 */
[----:B------:R-:W-:Y:S01]  /*48f0*/  IMAD.MOV.U32 R36, RZ, RZ, RZ ;  /* 0x000000ffff247224 */ /* 0x000fe200078e00ff */
[----:B------:R-:W-:Y:S02]  /*4900*/  CS2R R34, SRZ ;  /* 0x0000000000227805 */ /* 0x000fe4000001ff00 */
[----:B------:R-:W-:Y:S02]  /*4910*/  CS2R R32, SRZ ;  /* 0x0000000000207805 */ /* 0x000fe4000001ff00 */
[----:B------:R-:W-:Y:S02]  /*4920*/  LOP3.LUT R41, R10, UR5, RZ, 0xfc, !PT ;  /* 0x000000050a297c12 */ /* 0x000fe4000f8efcff */
[----:B------:R-:W-:-:S02]  /*4930*/  CS2R R30, SRZ ;  /* 0x00000000001e7805 */ /* 0x000fc4000001ff00 */
[----:B------:R-:W-:Y:S02]  /*4940*/  CS2R R28, SRZ ;  /* 0x00000000001c7805 */ /* 0x000fe4000001ff00 */
[----:B------:R-:W-:Y:S02]  /*4950*/  CS2R R26, SRZ ;  /* 0x00000000001a7805 */ /* 0x000fe4000001ff00 */
[----:B------:R-:W-:Y:S02]  /*4960*/  ISETP.GE.U32.AND P0, PT, R41, UR4, PT ;  /* 0x0000000429007c0c */ /* 0x000fe4000bf06070 */
[----:B------:R-:W-:Y:S02]  /*4970*/  CS2R R24, SRZ ;  /* 0x0000000000187805 */ /* 0x000fe4000001ff00 */
[----:B------:R-:W-:-:S09]  /*4980*/  CS2R R22, SRZ ;  /* 0x0000000000167805 */ /* 0x000fd2000001ff00 */
[----:B0-----:R-:W-:Y:S05]  /*4990*/  @P0 BRA `(.L_x_22742) ;  /* 0x0000003000600947 */ /* 0x001fea0003800000 */
[----:B------:R-:W0:Y:S01]  /*49a0*/  I2F.RP R6, R2 ;  /* 0x0000000200067306 */ /* 0x000e220000209400 */
[----:B------:R-:W3:Y:S01]  /*49b0*/  LDCU UR5, c[0x0][0x3c8] ;  /* 0x00007900ff0577ac */ /* 0x000ee20008000800 */
[----:B------:R-:W-:Y:S01]  /*49c0*/  IMAD.WIDE.U32 R14, R41, 0x4, RZ ;  /* 0x00000004290e7825 */ /* 0x000fe200078e00ff */
[----:B------:R-:W-:Y:S02]  /*49d0*/  SHF.L.U32 R17, R0, 0x5, RZ ;  /* 0x0000000500117819 */ /* 0x000fe400000006ff */
[----:B------:R-:W-:Y:S01]  /*49e0*/  CS2R R36, SRZ ;  /* 0x0000000000247805 */ /* 0x000fe2000001ff00 */
[----:B------:R-:W4:Y:S01]  /*49f0*/  LDCU.64 UR14, c[0x0][0x3b8] ;  /* 0x00007700ff0e77ac */ /* 0x000f220008000a00 */
[----:B------:R-:W-:Y:S01]  /*4a00*/  VIADD R4, R4, 0x220 ;  /* 0x0000022004047836 */ /* 0x000fe20000000000 */
[----:B------:R-:W-:Y:S01]  /*4a10*/  LOP3.LUT R17, R17, 0x20, RZ, 0xe2, !PT ;  /* 0x0000002011117812 */ /* 0x000fe200078ee2ff */
[----:B------:R-:W-:Y:S01]  /*4a20*/  VIADD R21, R41, 0x1 ;  /* 0x0000000129157836 */ /* 0x000fe20000000000 */
[----:B------:R-:W-:-:S02]  /*4a30*/  SHF.L.U32 R38, R0, 0x3, RZ ;  /* 0x0000000300267819 */ /* 0x000fc400000006ff */
[----:B------:R-:W-:Y:S02]  /*4a40*/  CS2R R34, SRZ ;  /* 0x0000000000227805 */ /* 0x000fe4000001ff00 */
[----:B------:R-:W-:Y:S02]  /*4a50*/  LEA R4, R5, R4, 0x18 ;  /* 0x0000000405047211 */ /* 0x000fe400078ec0ff */
[----:B------:R-:W-:Y:S02]  /*4a60*/  CS2R R32, SRZ ;  /* 0x0000000000207805 */ /* 0x000fe4000001ff00 */
[C---:B------:R-:W-:Y:S02]  /*4a70*/  LEA R17, R10.reuse, R17, 0x6 ;  /* 0x000000110a117211 */ /* 0x040fe400078e30ff */
[----:B------:R-:W-:Y:S01]  /*4a80*/  CS2R R30, SRZ ;  /* 0x00000000001e7805 */ /* 0x000fe2000001ff00 */
[----:B0-----:R-:W0:Y:S01]  /*4a90*/  MUFU.RCP R6, R6 ;  /* 0x0000000600067308 */ /* 0x001e220000001000 */
[----:B------:R-:W-:-:S02]  /*4aa0*/  LEA R40, R10, UR16, 0x4 ;  /* 0x000000100a287c11 */ /* 0x000fc4000f8e20ff */
[----:B------:R-:W-:Y:S02]  /*4ab0*/  CS2R R28, SRZ ;  /* 0x00000000001c7805 */ /* 0x000fe4000001ff00 */
[----:B------:R-:W-:Y:S01]  /*4ac0*/  IADD3 R20, PT, PT, R17, 0x10, R4 ;  /* 0x0000001011147810 */ /* 0x000fe20007ffe004 */
[----:B---3--:R-:W-:Y:S01]  /*4ad0*/  IMAD R19, R9, UR5, RZ ;  /* 0x0000000509137c24 */ /* 0x008fe2000f8e02ff */
[----:B------:R-:W-:Y:S01]  /*4ae0*/  UIADD3 UR5, UPT, UPT, UR9, 0xf, URZ ;  /* 0x0000000f09057890 */ /* 0x000fe2000fffe0ff */
[----:B------:R-:W-:Y:S02]  /*4af0*/  IADD3 R40, PT, PT, R40, 0x3, RZ ;  /* 0x0000000328287810 */ /* 0x000fe40007ffe0ff */
[----:B------:R-:W-:Y:S01]  /*4b00*/  CS2R R26, SRZ ;  /* 0x00000000001a7805 */ /* 0x000fe2000001ff00 */
[----:B------:R-:W-:Y:S01]  /*4b10*/  IMAD.WIDE R14, R19, 0x4, R14 ;  /* 0x00000004130e7825 */ /* 0x000fe200078e020e */
[----:B------:R-:W-:Y:S01]  /*4b20*/  USHF.R.U32.HI UR5, URZ, 0x4, UR5 ;  /* 0x00000004ff057899 */ /* 0x000fe20008011605 */
[----:B------:R-:W-:-:S02]  /*4b30*/  LOP3.LUT R39, R38, 0x8, RZ, 0xc0, !PT ;  /* 0x0000000826277812 */ /* 0x000fc400078ec0ff */
[----:B------:R-:W-:Y:S02]  /*4b40*/  CS2R R24, SRZ ;  /* 0x0000000000187805 */ /* 0x000fe4000001ff00 */
[----:B------:R-:W-:Y:S02]  /*4b50*/  CS2R R22, SRZ ;  /* 0x0000000000167805 */ /* 0x000fe4000001ff00 */
[----:B------:R-:W-:Y:S02]  /*4b60*/  LOP3.LUT R38, R38, 0xf8, RZ, 0xc0, !PT ;  /* 0x000000f826267812 */ /* 0x000fe400078ec0ff */
[----:B------:R-:W-:Y:S01]  /*4b70*/  IADD3 R41, PT, PT, R41, -UR5, RZ ;  /* 0x8000000529297c10 */ /* 0x000fe2000fffe0ff */
[----:B------:R-:W-:Y:S01]  /*4b80*/  IMAD.IADD R39, R39, 0x1, R40 ;  /* 0x0000000127277824 */ /* 0x000fe200078e0228 */
[----:B0-----:R-:W-:Y:S02]  /*4b90*/  IADD3 R12, PT, PT, R6, 0xffffffe, RZ ;  /* 0x0ffffffe060c7810 */ /* 0x001fe40007ffe0ff */
[----:B----4-:R-:W-:Y:S01]  /*4ba0*/  IADD3 R6, P0, PT, R14, UR14, RZ ;  /* 0x0000000e0e067c10 */ /* 0x010fe2000ff1e0ff */
[----:B------:R-:W0:Y:S01]  /*4bb0*/  LDCU UR14, c[0x0][0x3fc] ;  /* 0x00007f80ff0e77ac */ /* 0x000e220008000800 */
[----:B------:R3:W4:Y:S02]  /*4bc0*/  F2I.FTZ.U32.TRUNC.NTZ R13, R12 ;  /* 0x0000000c000d7305 */ /* 0x000724000021f000 */
[----:B---3--:R-:W-:Y:S01]  /*4bd0*/  HFMA2 R12, -RZ, RZ, 0, 0 ;  /* 0x00000000ff0c7431 */ /* 0x008fe200000001ff */
[----:B----4-:R-:W-:-:S05]  /*4be0*/  IADD3 R16, PT, PT, RZ, -R13, RZ ;  /* 0x8000000dff107210 */ /* 0x010fca0007ffe0ff */
[----:B------:R-:W-:-:S04]  /*4bf0*/  IMAD.MOV.U32 R5, RZ, RZ, R16 ;  /* 0x000000ffff057224 */ /* 0x000fc800078e0010 */
[----:B------:R-:W-:Y:S01]  /*4c00*/  IMAD R17, R5, R2, RZ ;  /* 0x0000000205117224 */ /* 0x000fe200078e02ff */
[----:B------:R-:W-:Y:S01]  /*4c10*/  IADD3.X R5, PT, PT, R15, UR15, RZ, P0, !PT ;  /* 0x0000000f0f057c10 */ /* 0x000fe200087fe4ff */
[----:B------:R-:W3:Y:S02]  /*4c20*/  LDCU UR15, c[0x0][0x3e0] ;  /* 0x00007c00ff0f77ac */ /* 0x000ee40008000800 */
[----:B------:R-:W-:-:S04]  /*4c30*/  IMAD.HI.U32 R4, R13, R17, R12 ;  /* 0x000000110d047227 */ /* 0x000fc800078e000c */
[----:B---3-5:R-:W-:Y:S01]  /*4c40*/  IMAD R50, R3, UR15, RZ ;  /* 0x0000000f03327c24 */ /* 0x028fe2000f8e02ff */
[----:B0-----:R-:W-:-:S04]  /*4c50*/  MOV R3, UR14 ;  /* 0x0000000e00037c02 */ /* 0x001fc80008000f00 */
[----:B------:R-:W-:Y:S02]  /*4c60*/  IADD3 R3, PT, PT, -R3, UR7, RZ ;  /* 0x0000000703037c10 */ /* 0x000fe4000fffe1ff */
[----:B------:R-:W-:-:S07]  /*4c70*/  SHF.R.S32.HI R51, RZ, 0x1f, R50 ;  /* 0x0000001fff337819 */ /* 0x000fce0000011432 */
.L_x_22777:
[----:B------:R-:W0:Y:S01]  /*4c80*/  LDC R18, c[0x0][0x400] ;  /* 0x00010000ff127b82 */ /* 0x000e220000000800 */
[----:B------:R-:W-:Y:S01]  /*4c90*/  IADD3 R13, PT, PT, R40, -0x3, RZ ;  /* 0xfffffffd280d7810 */ /* 0x000fe20007ffe0ff */
[----:B------:R-:W-:Y:S03]  /*4ca0*/  BSSY.RECONVERGENT B0, `(.L_x_22743) ;  /* 0x00002dd000007945 */ /* 0x000fe60003800200 */
[----:B------:R-:W-:-:S03]  /*4cb0*/  IABS R17, R13 ;  /* 0x0000000d00117213 */ /* 0x000fc60000000000 */
[----:B------:R-:W3:Y:S02]  /*4cc0*/  LDC R12, c[0x0][0x404] ;  /* 0x00010100ff0c7b82 */ /* 0x000ee40000000800 */
[----:B------:R-:W-:-:S05]  /*4cd0*/  IMAD.HI.U32 R15, R4, R17, RZ ;  /* 0x00000011040f7227 */ /* 0x000fca00078e00ff */
[----:B------:R-:W-:Y:S02]  /*4ce0*/  IADD3 R16, PT, PT, RZ, -R15, RZ ;  /* 0x8000000fff107210 */ /* 0x000fe40007ffe0ff */
[----:B0-----:R-:W-:-:S04]  /*4cf0*/  IABS R14, R18 ;  /* 0x00000012000e7213 */ /* 0x001fc80000000000 */
[----:B------:R-:W0:Y:S01]  /*4d00*/  I2F.RP R19, R14 ;  /* 0x0000000e00137306 */ /* 0x000e220000209400 */
[-C--:B---3--:R-:W-:Y:S02]  /*4d10*/  IABS R42, R12.reuse ;  /* 0x0000000c002a7213 */ /* 0x088fe40000000000 */
        /* <DEDUP_REMOVED lines=12> */
[----:B------:R-:W-:Y:S02]  /*4de0*/  MOV R16, R15 ;  /* 0x0000000f00107202 */ /* 0x000fe40000000f00 */
[----:B0-----:R-:W-:-:S03]  /*4df0*/  IADD3 R19, PT, PT, RZ, -R13, RZ ;  /* 0x8000000dff137210 */ /* 0x001fc60007ffe0ff */
[----:B------:R-:W-:Y:S01]  /*4e00*/  @!P2 IMAD.MOV R16, RZ, RZ, -R16 ;  /* 0x000000ffff10a224 */ /* 0x000fe200078e0a10 */
[----:B------:R-:W-:Y:S02]  /*4e10*/  @!P1 LOP3.LUT R16, RZ, R12, RZ, 0x33, !PT ;  /* 0x0000000cff109212 */ /* 0x000fe400078e33ff */
[----:B------:R-:W-:Y:S01]  /*4e20*/  MOV R12, RZ ;  /* 0x000000ff000c7202 */ /* 0x000fe20000000f00 */
[----:B------:R-:W-:Y:S01]  /*4e30*/  IMAD R19, R19, R14, RZ ;  /* 0x0000000e13137224 */ /* 0x000fe200078e02ff */
[----:B------:R-:W-:Y:S02]  /*4e40*/  IADD3 R15, PT, PT, R16, R48, RZ ;  /* 0x00000030100f7210 */ /* 0x000fe40007ffe0ff */
[----:B------:R-:W-:Y:S01]  /*4e50*/  ISETP.NE.AND P2, PT, R18, RZ, PT ;  /* 0x000000ff1200720c */ /* 0x000fe20003f45270 */
[----:B------:R-:W-:Y:S01]  /*4e60*/  IMAD.HI.U32 R12, R13, R19, R12 ;  /* 0x000000130d0c7227 */ /* 0x000fe200078e000c */
[----:B------:R-:W-:Y:S02]  /*4e70*/  IABS R17, R15 ;  /* 0x0000000f00117213 */ /* 0x000fe40000000000 */
        /* <DEDUP_REMOVED lines=13> */
[----:B-12-4-:R-:W-:Y:S05]  /*4f50*/  @!P0 BRA P1, `(.L_x_22744) ;  /* 0x0000002800c48947 */ /* 0x016fea0000800000 */
[----:B------:R-:W-:Y:S01]  /*4f60*/  MOV R44, R6 ;  /* 0x00000006002c7202 */ /* 0x000fe20000000f00 */
[----:B------:R-:W0:Y:S01]  /*4f70*/  LDS.128 R16, [R20+-0x10] ;  /* 0xfffff00014107984 */ /* 0x000e220000000c00 */
[----:B------:R-:W-:-:S03]  /*4f80*/  MOV R45, R5 ;  /* 0x00000005002d7202 */ /* 0x000fc60000000f00 */
[----:B------:R3:W4:Y:S04]  /*4f90*/  LDS.128 R12, [R20] ;  /* 0x00000000140c7984 */ /* 0x0007280000000c00 */
[----:B------:R1:W2:Y:S01]  /*4fa0*/  LDG.E.CONSTANT R43, desc[UR10][R44.64] ;  /* 0x0000000a2c2b7981 */ /* 0x0002a2000c1e9900 */
[----:B0-----:R-:W-:Y:S02]  /*4fb0*/  F2FP.F16.F32.PACK_AB R18, R19, R18 ;  /* 0x000000121312723e */ /* 0x001fe400000000ff */
[----:B-1----:R-:W-:Y:S01]  /*4fc0*/  F2FP.F16.F32.PACK_AB R45, R17, R16 ;  /* 0x00000010112d723e */ /* 0x002fe200000000ff */
[----:B--2---:R-:W-:-:S03]  /*4fd0*/  IMAD.WIDE R42, R43, UR17, R50 ;  /* 0x000000112b2a7c25 */ /* 0x004fc6000f8e0232 */
[----:B------:R-:W-:-:S04]  /*4fe0*/  IADD3 R42, P0, PT, R38, R42, RZ ;  /* 0x0000002a262a7210 */ /* 0x000fc80007f1e0ff */
[----:B------:R-:W-:Y:S02]  /*4ff0*/  IADD3.X R43, PT, PT, RZ, R43, RZ, P0, !PT ;  /* 0x0000002bff2b7210 */ /* 0x000fe400007fe4ff */
[C---:B------:R-:W-:Y:S02]  /*5000*/  LEA R52, P1, R42.reuse, UR12, 0x1 ;  /* 0x0000000c2a347c11 */ /* 0x040fe4000f8208ff */
[----:B------:R-:W-:Y:S02]  /*5010*/  ISETP.NE.AND P0, PT, R41, -0x1, PT ;  /* 0xffffffff2900780c */ /* 0x000fe40003f05270 */
[----:B------:R-:W-:Y:S01]  /*5020*/  LEA.HI.X R53, R42, UR13, R43, 0x1, P1 ;  /* 0x0000000d2a357c11 */ /* 0x000fe200088f0c2b */
[----:B------:R-:W-:Y:S01]  /*5030*/  IMAD.MOV.U32 R42, RZ, RZ, R18 ;  /* 0x000000ffff2a7224 */ /* 0x000fe200078e0012 */
[----:B------:R-:W-:Y:S01]  /*5040*/  BSSY.RECONVERGENT B2, `(.L_x_22745) ;  /* 0x0000022000027945 */ /* 0x000fe20003800200 */
[----:B------:R-:W-:Y:S02]  /*5050*/  IADD3 R43, PT, PT, R39, -0x3, RZ ;  /* 0xfffffffd272b7810 */ /* 0x000fe40007ffe0ff */
[----:B------:R3:W5:Y:S06]  /*5060*/  LDG.E.128.CONSTANT R16, desc[UR10][R52.64] ;  /* 0x0000000a34107981 */ /* 0x00076c000c1e9d00 */
        /* <DEDUP_REMOVED lines=31> */
.L_x_22746:
[----:B------:R-:W-:Y:S05]  /*5260*/  BSYNC.RECONVERGENT B2 ;  /* 0x0000000000027941 */ /* 0x000fea0003800200 */
.L_x_22745:
        /* <DEDUP_REMOVED lines=39> */
.L_x_22748:
[----:B------:R-:W-:Y:S05]  /*54e0*/  BSYNC.RECONVERGENT B2 ;  /* 0x0000000000027941 */ /* 0x000fea0003800200 */
.L_x_22747:
        /* <DEDUP_REMOVED lines=41> */
.L_x_22750:
[----:B------:R-:W-:Y:S05]  /*5780*/  BSYNC.RECONVERGENT B2 ;  /* 0x0000000000027941 */ /* 0x000fea0003800200 */
.L_x_22749:
        /* <DEDUP_REMOVED lines=41> */
.L_x_22752:
[----:B------:R-:W-:Y:S05]  /*5a20*/  BSYNC.RECONVERGENT B2 ;  /* 0x0000000000027941 */ /* 0x000fea0003800200 */
.L_x_22751:
        /* <DEDUP_REMOVED lines=41> */
.L_x_22754:
[----:B------:R-:W-:Y:S05]  /*5cc0*/  BSYNC.RECONVERGENT B2 ;  /* 0x0000000000027941 */ /* 0x000fea0003800200 */
.L_x_22753:
        /* <DEDUP_REMOVED lines=41> */
.L_x_22756:
[----:B------:R-:W-:Y:S05]  /*5f60*/  BSYNC.RECONVERGENT B2 ;  /* 0x0000000000027941 */ /* 0x000fea0003800200 */
.L_x_22755:
        /* <DEDUP_REMOVED lines=41> */
.L_x_22758:
[----:B------:R-:W-:Y:S05]  /*6200*/  BSYNC.RECONVERGENT B2 ;  /* 0x0000000000027941 */ /* 0x000fea0003800200 */
.L_x_22757:
        /* <DEDUP_REMOVED lines=41> */
.L_x_22760:
[----:B------:R-:W-:Y:S05]  /*64a0*/  BSYNC.RECONVERGENT B2 ;  /* 0x0000000000027941 */ /* 0x000fea0003800200 */
.L_x_22759:
        /* <DEDUP_REMOVED lines=41> */
.L_x_22762:
[----:B------:R-:W-:Y:S05]  /*6740*/  BSYNC.RECONVERGENT B2 ;  /* 0x0000000000027941 */ /* 0x000fea0003800200 */
.L_x_22761:
        /* <DEDUP_REMOVED lines=41> */
.L_x_22764:
[----:B------:R-:W-:Y:S05]  /*69e0*/  BSYNC.RECONVERGENT B2 ;  /* 0x0000000000027941 */ /* 0x000fea0003800200 */
.L_x_22763:
        /* <DEDUP_REMOVED lines=41> */
.L_x_22766:
[----:B------:R-:W-:Y:S05]  /*6c80*/  BSYNC.RECONVERGENT B2 ;  /* 0x0000000000027941 */ /* 0x000fea0003800200 */
.L_x_22765:
        /* <DEDUP_REMOVED lines=41> */
.L_x_22768:
[----:B------:R-:W-:Y:S05]  /*6f20*/  BSYNC.RECONVERGENT B2 ;  /* 0x0000000000027941 */ /* 0x000fea0003800200 */
.L_x_22767:
        /* <DEDUP_REMOVED lines=41> */
.L_x_22770:
[----:B------:R-:W-:Y:S05]  /*71c0*/  BSYNC.RECONVERGENT B2 ;  /* 0x0000000000027941 */ /* 0x000fea0003800200 */
.L_x_22769:
        /* <DEDUP_REMOVED lines=41> */
.L_x_22772:
[----:B------:R-:W-:Y:S05]  /*7460*/  BSYNC.RECONVERGENT B2 ;  /* 0x0000000000027941 */ /* 0x000fea0003800200 */
.L_x_22771:
[----:B-----5:R-:W-:-:S04]  /*7470*/  HMUL2 R13, R42, R13 ;  /* 0x0000000d2a0d7232 */ /* 0x020fc80000000000 */
        /* <DEDUP_REMOVED lines=36> */
.L_x_22774:
[----:B------:R-:W-:Y:S05]  /*76c0*/  BSYNC.RECONVERGENT B2 ;  /* 0x0000000000027941 */ /* 0x000fea0003800200 */
.L_x_22773:
[----:B------:R0:W5:Y:S02]  /*76d0*/  LDG.E.128.CONSTANT R16, desc[UR10][R52.64+0x1e00] ;  /* 0x001e000a34107981 */ /* 0x000164000c1e9d00 */
[----:B-----5:R-:W-:Y:S01]  /*76e0*/  HMUL2 R13, R42, R13 ;  /* 0x0000000d2a0d7232 */ /* 0x020fe20000000000 */
[----:B------:R-:W-:Y:S03]  /*76f0*/  BSSY.RECONVERGENT B2, `(.L_x_22775) ;  /* 0x0000022000027945 */ /* 0x000fe60003800200 */
[----:B------:R-:W-:-:S04]  /*7700*/  HFMA2 R13, R45, R12, R13 ;  /* 0x0000000c2d0d7231 */ /* 0x000fc8000000000d */
[----:B------:R-:W-:Y:S01]  /*7710*/  HFMA2 R14, R47, R14, R13 ;  /* 0x0000000e2f0e7231 */ /* 0x000fe2000000000d */
[----:B0-----:R-:W-:Y:S06]  /*7720*/  @P0 BRA `(.L_x_22776) ;  /* 0x0000000000780947 */ /* 0x001fec0003800000 */
[C---:B------:R-:W-:Y:S01]  /*7730*/  VIADD R12, R39.reuse, 0xfffffffe ;  /* 0xfffffffe270c7836 */ /* 0x040fe20000000000 */
[----:B------:R-:W-:Y:S02]  /*7740*/  ISETP.GE.AND P3, PT, R39, UR9, PT ;  /* 0x0000000927007c0c */ /* 0x000fe4000bf66270 */
[----:B------:R-:W-:Y:S02]  /*7750*/  PRMT R13, R17, 0x7632, R13 ;  /* 0x00007632110d7816 */ /* 0x000fe4000000000d */
[----:B------:R-:W-:Y:S02]  /*7760*/  ISETP.GE.AND P1, PT, R12, UR9, PT ;  /* 0x000000090c007c0c */ /* 0x000fe4000bf26270 */
[----:B------:R-:W-:Y:S02]  /*7770*/  IADD3 R12, PT, PT, R39, -0x1, RZ ;  /* 0xffffffff270c7810 */ /* 0x000fe40007ffe0ff */
[----:B-1234-:R-:W-:Y:S02]  /*7780*/  SEL R52, R13, RZ, !P3 ;  /* 0x000000ff0d347207 */ /* 0x01efe40005800000 */
[----:B------:R-:W-:-:S02]  /*7790*/  ISETP.GE.AND P2, PT, R12, UR9, PT ;  /* 0x000000090c007c0c */ /* 0x000fc4000bf46270 */
[----:B------:R-:W-:Y:S02]  /*77a0*/  PRMT R12, R16, 0x7632, R12 ;  /* 0x00007632100c7816 */ /* 0x000fe4000000000c */
[----:B------:R-:W-:Y:S02]  /*77b0*/  ISETP.GE.AND P0, PT, R43, UR9, PT ;  /* 0x000000092b007c0c */ /* 0x000fe4000bf06270 */
[----:B------:R-:W-:Y:S02]  /*77c0*/  SEL R13, R12, RZ, !P1 ;  /* 0x000000ff0c0d7207 */ /* 0x000fe40004800000 */
[----:B------:R-:W-:Y:S02]  /*77d0*/  IADD3 R12, PT, PT, R39, 0x1, RZ ;  /* 0x00000001270c7810 */ /* 0x000fe40007ffe0ff */
[----:B------:R-:W-:Y:S02]  /*77e0*/  SEL R16, R16, RZ, !P0 ;  /* 0x000000ff10107207 */ /* 0x000fe40004000000 */
[----:B------:R-:W-:-:S02]  /*77f0*/  ISETP.GE.AND P0, PT, R12, UR9, PT ;  /* 0x000000090c007c0c */ /* 0x000fc4000bf06270 */
[----:B------:R-:W-:Y:S02]  /*7800*/  IADD3 R12, PT, PT, R39, 0x2, RZ ;  /* 0x00000002270c7810 */ /* 0x000fe40007ffe0ff */
[----:B------:R-:W-:Y:S02]  /*7810*/  SEL R17, R17, RZ, !P2 ;  /* 0x000000ff11117207 */ /* 0x000fe40005000000 */
[----:B------:R-:W-:Y:S01]  /*7820*/  ISETP.GE.AND P1, PT, R12, UR9, PT ;  /* 0x000000090c007c0c */ /* 0x000fe2000bf26270 */
[----:B------:R-:W-:Y:S01]  /*7830*/  VIADD R12, R39, 0x3 ;  /* 0x00000003270c7836 */ /* 0x000fe20000000000 */
[----:B------:R-:W-:Y:S02]  /*7840*/  PRMT R16, R16, 0x5410, R13 ;  /* 0x0000541010107816 */ /* 0x000fe4000000000d */
[----:B------:R-:W-:Y:S02]  /*7850*/  PRMT R17, R17, 0x5410, R52 ;  /* 0x0000541011117816 */ /* 0x000fe40000000034 */
[----:B------:R-:W-:-:S02]  /*7860*/  ISETP.GE.AND P2, PT, R12, UR9, PT ;  /* 0x000000090c007c0c */ /* 0x000fc4000bf46270 */
[C---:B------:R-:W-:Y:S02]  /*7870*/  PRMT R12, R18.reuse, 0x7632, R12 ;  /* 0x00007632120c7816 */ /* 0x040fe4000000000c */
[----:B------:R-:W-:Y:S02]  /*7880*/  SEL R18, R18, RZ, !P0 ;  /* 0x000000ff12127207 */ /* 0x000fe40004000000 */
[----:B------:R-:W-:Y:S02]  /*7890*/  SEL R13, R12, RZ, !P1 ;  /* 0x000000ff0c0d7207 */ /* 0x000fe40004800000 */
[----:B------:R-:W-:Y:S02]  /*78a0*/  IADD3 R12, PT, PT, R39, 0x4, RZ ;  /* 0x00000004270c7810 */ /* 0x000fe40007ffe0ff */
[----:B------:R-:W-:Y:S02]  /*78b0*/  PRMT R18, R18, 0x5410, R13 ;  /* 0x0000541012127816 */ /* 0x000fe4000000000d */
[----:B------:R-:W-:-:S02]  /*78c0*/  ISETP.GE.AND P0, PT, R12, UR9, PT ;  /* 0x000000090c007c0c */ /* 0x000fc4000bf06270 */
[C---:B------:R-:W-:Y:S02]  /*78d0*/  PRMT R12, R19.reuse, 0x7632, R12 ;  /* 0x00007632130c7816 */ /* 0x040fe4000000000c */
[----:B------:R-:W-:Y:S02]  /*78e0*/  SEL R19, R19, RZ, !P2 ;  /* 0x000000ff13137207 */ /* 0x000fe40005000000 */
[----:B------:R-:W-:-:S04]  /*78f0*/  SEL R12, R12, RZ, !P0 ;  /* 0x000000ff0c0c7207 */ /* 0x000fc80004000000 */
[----:B------:R-:W-:-:S07]  /*7900*/  PRMT R19, R19, 0x5410, R12 ;  /* 0x0000541013137816 */ /* 0x000fce000000000c */
.L_x_22776:
[----:B------:R-:W-:Y:S05]  /*7910*/  BSYNC.RECONVERGENT B2 ;  /* 0x0000000000027941 */ /* 0x000fea0003800200 */
.L_x_22775:
[----:B------:R-:W-:Y:S02]  /*7920*/  HMUL2 R17, R42, R17 ;  /* 0x000000112a117232 */ /* 0x000fe40000000000 */
[----:B------:R-:W-:Y:S02]  /*7930*/  HFMA2 R14, R44, R15, R14 ;  /* 0x0000000f2c0e7231 */ /* 0x000fe4000000000e */
[--C-:B------:R-:W-:Y:S02]  /*7940*/  HADD2.F32 R12, -RZ, R46.reuse.H0_H0 ;  /* 0x2000002eff0c7230 */ /* 0x100fe40000004100 */
[----:B------:R-:W-:Y:S02]  /*7950*/  HFMA2 R17, R45, R16, R17 ;  /* 0x000000102d117231 */ /* 0x000fe40000000011 */
[----:B------:R-:W-:Y:S02]  /*7960*/  HADD2.F32 R13, -RZ, R46.H1_H1 ;  /* 0x3000002eff0d7230 */ /* 0x000fe40000004100 */
[----:B------:R-:W-:-:S02]  /*7970*/  HADD2.F32 R16, -RZ, R49.H1_H1 ;  /* 0x30000031ff107230 */ /* 0x000fc40000004100 */
[----:B------:R-:W-:Y:S02]  /*7980*/  HFMA2 R17, R47, R18, R17 ;  /* 0x000000122f117231 */ /* 0x000fe40000000011 */
[----:B------:R-:W-:Y:S01]  /*7990*/  FADD.FTZ R12, R12, R13 ;  /* 0x0000000d0c0c7221 */ /* 0x000fe20000010000 */
[--C-:B------:R-:W-:Y:S02]  /*79a0*/  HADD2.F32 R15, -RZ, R14.reuse.H0_H0 ;  /* 0x2000000eff0f7230 */ /* 0x100fe40000004100 */
[----:B------:R-:W-:Y:S02]  /*79b0*/  HADD2.F32 R13, -RZ, R49.H0_H0 ;  /* 0x20000031ff0d7230 */ /* 0x000fe40000004100 */
[----:B------:R-:W-:Y:S01]  /*79c0*/  FADD.FTZ R25, R25, R12 ;  /* 0x0000000c19197221 */ /* 0x000fe20000010000 */
[----:B------:R-:W-:Y:S02]  /*79d0*/  HADD2.F32 R14, -RZ, R14.H1_H1 ;  /* 0x3000000eff0e7230 */ /* 0x000fe40000004100 */
[----:B------:R-:W-:Y:S01]  /*79e0*/  FADD.FTZ R13, R13, R16 ;  /* 0x000000100d0d7221 */ /* 0x000fe20000010000 */
[----:B------:R-:W-:-:S02]  /*79f0*/  HFMA2 R17, R44, R19, R17 ;  /* 0x000000132c117231 */ /* 0x000fc40000000011 */
[----:B------:R-:W-:Y:S01]  /*7a00*/  FADD.FTZ R14, R15, R14 ;  /* 0x0000000e0f0e7221 */ /* 0x000fe20000010000 */
[----:B------:R-:W-:Y:S02]  /*7a10*/  FADD.FTZ R24, R24, R13 ;  /* 0x0000000d18187221 */ /* 0x000fe40000010000 */
[--C-:B------:R-:W-:Y:S02]  /*7a20*/  HADD2.F32 R18, -RZ, R17.reuse.H0_H0 ;  /* 0x20000011ff127230 */ /* 0x100fe40000004100 */
[----:B------:R-:W-:Y:S01]  /*7a30*/  FADD.FTZ R23, R23, R14 ;  /* 0x0000000e17177221 */ /* 0x000fe20000010000 */
[----:B------:R-:W-:-:S05]  /*7a40*/  HADD2.F32 R17, -RZ, R17.H1_H1 ;  /* 0x30000011ff117230 */ /* 0x000fca0000004100 */
[----:B------:R-:W-:-:S04]  /*7a50*/  FADD.FTZ R17, R18, R17 ;  /* 0x0000001112117221 */ /* 0x000fc80000010000 */
[----:B------:R-:W-:-:S07]  /*7a60*/  FADD.FTZ R22, R22, R17 ;  /* 0x0000001116167221 */ /* 0x000fce0000010000 */
.L_x_22744:
[----:B------:R-:W-:Y:S05]  /*7a70*/  BSYNC.RECONVERGENT B0 ;  /* 0x0000000000007941 */ /* 0x000fea0003800200 */
.L_x_22743:
[----:B------:R-:W-:Y:S01]  /*7a80*/  IADD3 R12, PT, PT, R21, 0x3, RZ ;  /* 0x00000003150c7810 */ /* 0x000fe20007ffe0ff */
[----:B------:R-:W-:Y:S01]  /*7a90*/  VIADD R39, R39, 0x40 ;  /* 0x0000004027277836 */ /* 0x000fe20000000000 */
[----:B------:R-:W-:Y:S02]  /*7aa0*/  IADD3 R6, P1, PT, R6, 0x10, RZ ;  /* 0x0000001006067810 */ /* 0x000fe40007f3e0ff */
[----:B------:R-:W-:Y:S02]  /*7ab0*/  ISETP.GE.U32.AND P0, PT, R12, UR4, PT ;  /* 0x000000040c007c0c */ /* 0x000fe4000bf06070 */
[----:B------:R-:W-:Y:S01]  /*7ac0*/  IADD3 R41, PT, PT, R41, 0x4, RZ ;  /* 0x0000000429297810 */ /* 0x000fe20007ffe0ff */
[----:B------:R-:W-:Y:S01]  /*7ad0*/  IMAD.X R5, RZ, RZ, R5, P1 ;  /* 0x000000ffff057224 */ /* 0x000fe200008e0605 */
[----:B------:R-:W-:Y:S02]  /*7ae0*/  IADD3 R21, PT, PT, R21, 0x4, RZ ;  /* 0x0000000415157810 */ /* 0x000fe40007ffe0ff */
[----:B---3--:R-:W-:-:S02]  /*7af0*/  IADD3 R20, PT, PT, R20, 0x100, RZ ;  /* 0x0000010014147810 */ /* 0x008fc40007ffe0ff */
[----:B------:R-:W-:-:S05]  /*7b00*/  IADD3 R40, PT, PT, R40, 0x40, RZ ;  /* 0x0000004028287810 */ /* 0x000fca0007ffe0ff */
[----:B------:R-:W-:Y:S05]  /*7b10*/  @!P0 BRA `(.L_x_22777) ;  /* 0xffffffd000588947 */ /* 0x000fea000383ffff */
.L_x_22742:
[----:B------:R-:W-:Y:S05]  /*7b20*/  BSYNC.RECONVERGENT B1 ;  /* 0x0000000000017941 */ /* 0x000fea0003800200 */
.L_x_22741:
        /* <DEDUP_REMOVED lines=62> */
.L_x_22779:
[----:B------:R-:W-:Y:S05]  /*7f10*/  BSYNC.RECONVERGENT B0 ;  /* 0x0000000000007941 */ /* 0x000fea0003800200 */
.L_x_22778:
        /* <DEDUP_REMOVED lines=45> */
.L_x_22781:
[----:B------:R-:W-:Y:S05]  /*81f0*/  BSYNC.RECONVERGENT B0 ;  /* 0x0000000000007941 */ /* 0x000fea0003800200 */
.L_x_22780:
        /* <DEDUP_REMOVED lines=20> */
.L_x_22783:
[----:B------:R-:W-:Y:S05]  /*8340*/  BSYNC.RECONVERGENT B0 ;  /* 0x0000000000007941 */ /* 0x000fea0003800200 */
.L_x_22782:
        /* <DEDUP_REMOVED lines=35> */
.L_x_22785:
[----:B------:R-:W-:Y:S05]  /*8580*/  BSYNC.RECONVERGENT B0 ;  /* 0x0000000000007941 */ /* 0x000fea0003800200 */
.L_x_22784:
[----:B------:R-:W-:Y:S06]  /*8590*/  BAR.SYNC.DEFER_BLOCKING 0x0 ;  /* 0x0000000000007b1d */ /* 0x000fec0000010000 */
[----:B------:R-:W-:Y:S05]  /*85a0*/  @P4 EXIT ;  /* 0x000000000000494d */ /* 0x000fea0003800000 */
[----:B0-----:R-:W-:Y:S01]  /*85b0*/  IMAD R0, R9, R8, UR6 ;  /* 0x0000000609007e24 */ /* 0x001fe2000f8e0208 */
[----:B------:R-:W-:Y:S06]  /*85c0*/  @P0 EXIT ;  /* 0x000000000000094d */ /* 0x000fec0003800000 */
[----:B------:R-:W0:Y:S01]  /*85d0*/  S2R R3, SR_TID.X ;  /* 0x0000000000037919 */ /* 0x000e220000002100 */
[----:B------:R-:W1:Y:S01]  /*85e0*/  LDCU.64 UR6, c[0x0][0x390] ;  /* 0x00007200ff0677ac */ /* 0x000e620008000a00 */
[----:B------:R-:W-:Y:S01]  /*85f0*/  IMAD R0, R0, R7, RZ ;  /* 0x0000000700007224 */ /* 0x000fe200078e02ff */
[----:B------:R-:W-:Y:S01]  /*8600*/  F2FP.F16.F32.PACK_AB R36, R36, R37 ;  /* 0x000000252424723e */ /* 0x000fe200000000ff */
[----:B------:R-:W-:Y:S01]  /*8610*/  USHF.L.U32 UR4, UR8, 0x8, URZ ;  /* 0x0000000808047899 */ /* 0x000fe200080006ff */
[----:B------:R-:W-:Y:S02]  /*8620*/  F2FP.F16.F32.PACK_AB R34, R34, R35 ;  /* 0x000000232222723e */ /* 0x000fe400000000ff */
[----:B------:R-:W-:Y:S02]  /*8630*/  SHF.L.U32 R0, R0, 0x8, RZ ;  /* 0x0000000800007819 */ /* 0x000fe400000006ff */
[----:B------:R-:W-:Y:S02]  /*8640*/  F2FP.F16.F32.PACK_AB R32, R32, R33 ;  /* 0x000000212020723e */ /* 0x000fe400000000ff */
[----:B------:R-:W-:-:S02]  /*8650*/  PRMT R4, R34, 0x7632, R4 ;  /* 0x0000763222047816 */ /* 0x000fc40000000004 */
[----:B------:R-:W-:Y:S02]  /*8660*/  PRMT R5, R32, 0x7632, R5 ;  /* 0x0000763220057816 */ /* 0x000fe40000000005 */
[----:B------:R-:W-:Y:S02]  /*8670*/  F2FP.F16.F32.PACK_AB R30, R30, R31 ;  /* 0x0000001f1e1e723e */ /* 0x000fe400000000ff */
[----:B------:R-:W-:Y:S02]  /*8680*/  F2FP.F16.F32.PACK_AB R28, R28, R29 ;  /* 0x0000001d1c1c723e */ /* 0x000fe400000000ff */
[----:B------:R-:W-:Y:S02]  /*8690*/  F2FP.F16.F32.PACK_AB R26, R26, R27 ;  /* 0x0000001b1a1a723e */ /* 0x000fe400000000ff */
[----:B------:R-:W-:Y:S02]  /*86a0*/  F2FP.F16.F32.PACK_AB R24, R24, R25 ;  /* 0x000000191818723e */ /* 0x000fe400000000ff */
[----:B------:R-:W-:-:S02]  /*86b0*/  F2FP.F16.F32.PACK_AB R22, R22, R23 ;  /* 0x000000171616723e */ /* 0x000fc400000000ff */
[----:B------:R-:W-:Y:S02]  /*86c0*/  PRMT R6, R28, 0x7632, R6 ;  /* 0x000076321c067816 */ /* 0x000fe40000000006 */
        /* <DEDUP_REMOVED lines=27> */
.L_x_22716:
        /* <DEDUP_REMOVED lines=8> */
.L_x_22787:
[----:B------:R-:W-:Y:S05]  /*8900*/  BSYNC B2 ;  /* 0x0000000000027941 */ /* 0x000fea0003800000 */
.L_x_22786:
[----:B------:R-:W-:Y:S01]  /*8910*/  MOV R7, R9 ;  /* 0x0000000900077202 */ /* 0x000fe20000000f00 */
[----:B------:R-:W-:Y:S06]  /*8920*/  BRA `(.L_x_22788) ;  /* 0xffffffa000847947 */ /* 0x000fec000383ffff */
.L_x_22718:
[----:B------:R-:W-:Y:S01]  /*8930*/  HFMA2 R10, -RZ, RZ, 0, 9.5367431640625e-07 ;  /* 0x00000010ff0a7431 */ /* 0x000fe200000001ff */
[----:B------:R-:W-:Y:S01]  /*8940*/  BSSY B0, `(.L_x_22789) ;  /* 0x0000007000007945 */ /* 0x000fe20003800000 */
[----:B------:R-:W-:Y:S01]  /*8950*/  IMAD.MOV.U32 R11, RZ, RZ, R46 ;  /* 0x000000ffff0b7224 */ /* 0x000fe200078e002e */
[----:B------:R-:W-:Y:S02]  /*8960*/  MOV R13, 0x1f ;  /* 0x0000001f000d7802 */ /* 0x000fe40000000f00 */
[----:B------:R-:W-:-:S07]  /*8970*/  MOV R8, 0xffffffff ;  /* 0xffffffff00087802 */ /* 0x000fce0000000f00 */
[----:B-----5:R-:W-:Y:S05]  /*8980*/  WARPSYNC.COLLECTIVE R8, `(.L_x_22790) ;  /* 0x0000000008087348 */ /* 0x020fea0003c00000 */
[----:B------:R0:W1:Y:S02]  /*8990*/  SHFL.BFLY P2, R9, R11, R10, R13 ;  /* 0x0c00000a0b097389 */ /* 0x000064000004000d */
[----:B01---5:R-:W-:Y:S05]  /*89a0*/  ENDCOLLECTIVE ;  /* 0x000000000000791b */ /* 0x023fea0003800000 */
.L_x_22790:
[----:B------:R-:W-:Y:S05]  /*89b0*/  BSYNC B0 ;  /* 0x0000000000007941 */ /* 0x000fea0003800000 */
.L_x_22789:
[----:B------:R-:W-:Y:S02]  /*89c0*/  IMAD.MOV.U32 R5, RZ, RZ, R9 ;  /* 0x000000ffff057224 */ /* 0x000fe400078e0009 */
[----:B------:R-:W-:Y:S01]  /*89d0*/  HFMA2 R10, -RZ, RZ, 0, 4.76837158203125e-07 ;  /* 0x00000008ff0a7431 */ /* 0x000fe200000001ff */
[----:B------:R-:W-:Y:S01]  /*89e0*/  MOV R13, 0x1f ;  /* 0x0000001f000d7802 */ /* 0x000fe20000000f00 */
[----:B------:R-:W-:Y:S01]  /*89f0*/  IMAD.MOV.U32 R8, RZ, RZ, -0x1 ;  /* 0xffffffffff087424 */ /* 0x000fe200078e00ff */
[----:B------:R-:W-:-:S04]  /*8a00*/  FMNMX.FTZ R5, R5, R46, !PT ;  /* 0x0000002e05057209 */ /* 0x000fc80007810000 */
[----:B------:R-:W-:-:S07]  /*8a10*/  MOV R11, R5 ;  /* 0x00000005000b7202 */ /* 0x000fce0000000f00 */
[----:B------:R-:W-:Y:S05]  /*8a20*/  WARPSYNC.COLLECTIVE R8, `(.L_x_22791) ;  /* 0x0000000008087348 */ /* 0x000fea0003c00000 */
[----:B------:R0:W1:Y:S02]  /*8a30*/  SHFL.BFLY P2, R9, R11, R10, R13 ;  /* 0x0c00000a0b097389 */ /* 0x000064000004000d */
[----:B01----:R-:W-:Y:S05]  /*8a40*/  ENDCOLLECTIVE ;  /* 0x000000000000791b */ /* 0x003fea0003800000 */
.L_x_22791:
[----:B------:R-:W-:Y:S01]  /*8a50*/  HFMA2 R10, -RZ, RZ, 0, 2.384185791015625e-07 ;  /* 0x00000004ff0a7431 */ /* 0x000fe200000001ff */
[----:B------:R-:W-:-:S04]  /*8a60*/  MOV R4, R9 ;  /* 0x0000000900047202 */ /* 0x000fc80000000f00 */
[----:B------:R-:W-:-:S04]  /*8a70*/  FMNMX.FTZ R4, R5, R4, !PT ;  /* 0x0000000405047209 */ /* 0x000fc80007810000 */
[----:B------:R-:W-:-:S07]  /*8a80*/  MOV R11, R4 ;  /* 0x00000004000b7202 */ /* 0x000fce0000000f00 */
[----:B------:R-:W-:Y:S05]  /*8a90*/  WARPSYNC.COLLECTIVE R8, `(.L_x_22792) ;  /* 0x0000000008087348 */ /* 0x000fea0003c00000 */
[----:B------:R0:W1:Y:S02]  /*8aa0*/  SHFL.BFLY P2, R9, R11, R10, R13 ;  /* 0x0c00000a0b097389 */ /* 0x000064000004000d */
[----:B01----:R-:W-:Y:S05]  /*8ab0*/  ENDCOLLECTIVE ;  /* 0x000000000000791b */ /* 0x003fea0003800000 */
.L_x_22792:
[----:B------:R-:W-:Y:S02]  /*8ac0*/  HFMA2 R10, -RZ, RZ, 0, 1.1920928955078125e-07 ;  /* 0x00000002ff0a7431 */ /* 0x000fe400000001ff */
[----:B------:R-:W-:-:S05]  /*8ad0*/  IMAD.MOV.U32 R7, RZ, RZ, R9 ;  /* 0x000000ffff077224 */ /* 0x000fca00078e0009 */
[----:B------:R-:W-:-:S04]  /*8ae0*/  FMNMX.FTZ R7, R4, R7, !PT ;  /* 0x0000000704077209 */ /* 0x000fc80007810000 */
[----:B------:R-:W-:-:S07]  /*8af0*/  MOV R11, R7 ;  /* 0x00000007000b7202 */ /* 0x000fce0000000f00 */
[----:B------:R-:W-:Y:S05]  /*8b00*/  WARPSYNC.COLLECTIVE R8, `(.L_x_22793) ;  /* 0x0000000008087348 */ /* 0x000fea0003c00000 */
[----:B------:R0:W1:Y:S02]  /*8b10*/  SHFL.BFLY P2, R9, R11, R10, R13 ;  /* 0x0c00000a0b097389 */ /* 0x000064000004000d */
[----:B01----:R-:W-:Y:S05]  /*8b20*/  ENDCOLLECTIVE ;  /* 0x000000000000791b */ /* 0x003fea0003800000 */
.L_x_22793:
[----:B------:R-:W-:Y:S01]  /*8b30*/  MOV R6, R9 ;  /* 0x0000000900067202 */ /* 0x000fe20000000f00 */
[----:B------:R-:W-:Y:S06]  /*8b40*/  BRA `(.L_x_22794) ;  /* 0xffffffa0007c7947 */ /* 0x000fec000383ffff */
.L_x_22795:
        /* <DEDUP_REMOVED lines=11> */
.L_x_27659:


//--------------------- .text._ZN4vllm25paged_attention_v2_kernelIttLi192ELi16ELi128ELNS_18Fp8KVCacheDataTypeE0ELb1ELi512EEEvPfS2_PT_PKS3_PKT0_S9_ifPKiSB_iPKfiiiSD_SD_iiiii --------------------------
	.section	.text._ZN4vllm25paged_attention_v2_kernelIttLi192ELi16ELi128ELNS_18Fp8KVCacheDataTypeE0ELb1ELi512EEEvPfS2_PT_PKS3_PKT0_S9_ifPKiSB_iPKfiiiSD_SD_iiiii,"ax",@progbits
	.align	128
        .global         _ZN4vllm25paged_attention_v2_kernelIttLi192ELi16ELi128ELNS_18Fp8KVCacheDataTypeE0ELb1ELi512EEEvPfS2_PT_PKS3_PKT0_S9_ifPKiSB_iPKfiiiSD_SD_iiiii
        .type           _ZN4vllm25paged_attention_v2_kernelIttLi192ELi16ELi128ELNS_18Fp8KVCacheDataTypeE0ELb1ELi512EEEvPfS2_PT_PKS3_PKT0_S9_ifPKiSB_iPKfiiiSD_SD_iiiii,@function
        .size           _ZN4vllm25paged_attention_v2_kernelIttLi192ELi16ELi128ELNS_18Fp8KVCacheDataTypeE0ELb1ELi512EEEvPfS2_PT_PKS3_PKT0_S9_ifPKiSB_iPKfiiiSD_SD_iiiii,(.L_x_27660 - _ZN4vllm25paged_attention_v2_kernelIttLi192ELi16ELi128ELNS_18Fp8KVCacheDataTypeE0ELb1ELi512EEEvPfS2_PT_PKS3_PKT0_S9_ifPKiSB_iPKfiiiSD_SD_iiiii)
        .other          _ZN4vllm25paged_attention_v2_kernelIttLi192ELi16ELi128ELNS_18Fp8KVCacheDataTypeE0ELb1ELi512EEEvPfS2_PT_PKS3_PKT0_S9_ifPKiSB_iPKfiiiSD_SD_iiiii,@"STO_CUDA_ENTRY STV_DEFAULT"
_ZN4vllm25paged_attention_v2_kernelIttLi192ELi16ELi128ELNS_18Fp8KVCacheDataTypeE0ELb1ELi512EEEvPfS2_PT_PKS3_PKT0_S9_ifPKiSB_iPKfiiiSD_SD_iiiii:
.text._ZN4vllm25paged_attention_v2_kernelIttLi192ELi16ELi128ELNS_18Fp8KVCacheDataTypeE0ELb1ELi512EEEvPfS2_PT_PKS3_PKT0_S9_ifPKiSB_iPKfiiiSD_SD_iiiii:
        /* <DEDUP_REMOVED lines=22> */
[----:B------:R-:W-:Y:S01]  /*0160*/  IMAD.MOV.U32 R39, RZ, RZ, RZ ;  /* 0x000000ffff277224 */ /* 0x000fe200078e00ff */
        /* <DEDUP_REMOVED lines=14> */
[----:B------:R-:W-:Y:S01]  /*0250*/  @!P0 IMAD R3, R3, 0xc0, RZ ;  /* 0x000000c003038824 */ /* 0x000fe200078e02ff */
[----:B------:R-:W-:Y:S01]  /*0260*/  @!P0 SHF.L.U32 R2, R0, 0x2, RZ ;  /* 0x0000000200028819 */ /* 0x000fe200000006ff */
[----:B------:R-:W0:Y:S03]  /*0270*/  LDCU UR30, c[0x0][0x3b4] ;  /* 0x00007680ff1e77ac */ /* 0x000e260008000800 */
[----:B------:R-:W-:Y:S01]  /*0280*/  @!P0 IADD3 R2, P1, P2, R2, UR4, R3 ;  /* 0x0000000402028c10 */ /* 0x000fe2000fa3e003 */
[----:B------:R-:W0:Y:S03]  /*0290*/  LDCU.64 UR24, c[0x0][0x3a0] ;  /* 0x00007400ff1877ac */ /* 0x000e260008000a00 */
[----:B------:R-:W-:Y:S01]  /*02a0*/  @!P0 IADD3.X R3, PT, PT, RZ, UR5, RZ, P1, P2 ;  /* 0x00000005ff038c10 */ /* 0x000fe20008fe44ff */
[----:B---3--:R-:W3:Y:S01]  /*02b0*/  MUFU.RCP R6, R6 ;  /* 0x0000000600067308 */ /* 0x008ee20000001000 */
[----:B------:R-:W1:Y:S01]  /*02c0*/  @UP0 LDCU.64 UR4, c[0x0][0x3d0] ;  /* 0x00007a00ff0407ac */ /* 0x000e620008000a00 */
[----:B--2---:R-:W-:-:S04]  /*02d0*/  @!P0 LEA R4, P1, R2, R4, 0x1 ;  /* 0x0000000402048211 */ /* 0x004fc800078208ff */
[----:B------:R-:W-:-:S06]  /*02e0*/  @!P0 LEA.HI.X R5, R2, R5, R3, 0x1, P1 ;  /* 0x0000000502058211 */ /* 0x000fcc00008f0c03 */
[----:B------:R-:W2:Y:S01]  /*02f0*/  @!P0 LDG.E.64.CONSTANT R4, desc[UR12][R4.64] ;  /* 0x0000000c04048981 */ /* 0x000ea2000c1e9b00 */
[----:B---3--:R-:W-:Y:S01]  /*0300*/  IADD3 R7, PT, PT, R6, 0xffffffe, RZ ;  /* 0x0ffffffe06077810 */ /* 0x008fe20007ffe0ff */
[----:B-1----:R-:W-:Y:S01]  /*0310*/  @UP0 UIMAD.WIDE.U32 UR4, UR20, 0x4, UR4 ;  /* 0x00000004140408a5 */ /* 0x002fe2000f8e0004 */
[----:B------:R-:W-:-:S04]  /*0320*/  PLOP3.LUT P1, PT, PT, PT, UP0, 0x80, 0x8 ;  /* 0x000000000008781c */ /* 0x000fc80003f2f008 */
[----:B------:R-:W1:Y:S01]  /*0330*/  F2I.FTZ.U32.TRUNC.NTZ R7, R7 ;  /* 0x0000000700077305 */ /* 0x000e62000021f000 */
[----:B------:R-:W-:Y:S01]  /*0340*/  IMAD.U32 R3, RZ, RZ, UR5 ;  /* 0x00000005ff037e24 */ /* 0x000fe2000f8e00ff */
[----:B------:R-:W-:Y:S02]  /*0350*/  IABS R6, UR22 ;  /* 0x0000001600067c13 */ /* 0x000fe40008000000 */
[----:B------:R-:W-:Y:S02]  /*0360*/  MOV R2, UR4 ;  /* 0x0000000400027c02 */ /* 0x000fe40008000f00 */
[----:B-1----:R-:W-:Y:S02]  /*0370*/  R2UR UR5, R7 ;  /* 0x00000000070572ca */ /* 0x002fe400000e0000 */
[----:B------:R-:W-:Y:S01]  /*0380*/  R2UR UR8, R6 ;  /* 0x00000000060872ca */ /* 0x000fe200000e0000 */
[----:B------:R-:W-:Y:S01]  /*0390*/  UMOV UR4, URZ ;  /* 0x000000ff00047c82 */ /* 0x000fe20008000000 */
[----:B------:R1:W5:Y:S01]  /*03a0*/  @P1 LDG.E.CONSTANT R39, desc[UR12][R2.64] ;  /* 0x0000000c02271981 */ /* 0x000362000c1e9900 */
[----:B------:R-:W-:Y:S01]  /*03b0*/  HFMA2 R6, -RZ, RZ, 0, 0 ;  /* 0x00000000ff067431 */ /* 0x000fe200000001ff */
[----:B------:R-:W-:Y:S01]  /*03c0*/  UIADD3 UR10, UPT, UPT, UR21, -0x1, URZ ;  /* 0xffffffff150a7890 */ /* 0x000fe2000fffe0ff */
[----:B------:R-:W-:Y:S01]  /*03d0*/  LOP3.LUT R38, R0, 0x1, RZ, 0xc0, !PT ;  /* 0x0000000100267812 */ /* 0x000fe200078ec0ff */
[----:B------:R-:W-:Y:S01]  /*03e0*/  BSSY B0, `(.L_x_22796) ;  /* 0x0000228000007945 */ /* 0x000fe20003800000 */
[----:B------:R-:W-:-:S03]  /*03f0*/  MOV R36, 0xff7fffff ;  /* 0xff7fffff00247802 */ /* 0x000fc60000000f00 */
[----:B------:R-:W-:Y:S01]  /*0400*/  IMAD.U32 R11, RZ, RZ, UR10 ;  /* 0x0000000aff0b7e24 */ /* 0x000fe2000f8e00ff */
[----:B------:R-:W-:Y:S01]  /*0410*/  UIADD3 UR7, UPT, UPT, URZ, -UR5, URZ ;  /* 0x80000005ff077290 */ /* 0x000fe2000fffe0ff */
[----:B-1----:R-:W-:Y:S01]  /*0420*/  MOV R2, UR26 ;  /* 0x0000001a00027c02 */ /* 0x002fe20008000f00 */
[----:B------:R-:W-:Y:S02]  /*0430*/  ULOP3.LUT UR10, UR10, UR26, URZ, 0x3c, !UPT ;  /* 0x0000001a0a0a7292 */ /* 0x000fe4000f8e3cff */
[----:B------:R-:W-:Y:S01]  /*0440*/  UIMAD UR7, UR7, UR9, URZ ;  /* 0x00000009070772a4 */ /* 0x000fe2000f8e02ff */
[----:B------:R-:W-:Y:S01]  /*0450*/  IABS R2, R2 ;  /* 0x0000000200027213 */ /* 0x000fe20000000000 */
[----:B------:R-:W-:Y:S01]  /*0460*/  UISETP.GE.AND UP2, UPT, UR10, URZ, UPT ;  /* 0x000000ff0a00728c */ /* 0x000fe2000bf46270 */
[----:B------:R-:W-:Y:S01]  /*0470*/  IABS R11, R11 ;  /* 0x0000000b000b7213 */ /* 0x000fe20000000000 */
[----:B------:R-:W-:Y:S01]  /*0480*/  UIMAD.WIDE.U32 UR4, UR5, UR7, UR4 ;  /* 0x00000007050472a5 */ /* 0x000fe2000f8e0004 */
[----:B------:R-:W1:Y:S01]  /*0490*/  I2F.RP R8, R2 ;  /* 0x0000000200087306 */ /* 0x000e620000209400 */
[----:B------:R-:W-:Y:S01]  /*04a0*/  UIADD3 UR7, UPT, UPT, UR21, 0xf, URZ ;  /* 0x0000000f15077890 */ /* 0x000fe2000fffe0ff */
[----:B------:R-:W-:Y:S01]  /*04b0*/  MOV R37, R2 ;  /* 0x0000000200257202 */ /* 0x000fe20000000f00 */
[----:B------:R-:W-:-:S02]  /*04c0*/  UIMAD.WIDE.U32 UR4, UR5, UR8, URZ ;  /* 0x00000008050472a5 */ /* 0x000fc4000f8e00ff */
        /* <DEDUP_REMOVED lines=9> */
[----:B-1----:R-:W-:Y:S02]  /*0560*/  IADD3 R7, PT, PT, R8, 0xffffffe, RZ ;  /* 0x0ffffffe08077810 */ /* 0x002fe40007ffe0ff */
[----:B------:R-:W-:Y:S01]  /*0570*/  MOV R8, 0x400 ;  /* 0x0000040000087802 */ /* 0x000fe20000000f00 */
[----:B------:R-:W-:-:S03]  /*0580*/  UISETP.GE.AND UP1, UPT, UR4, URZ, UPT ;  /* 0x000000ff0400728c */ /* 0x000fc6000bf26270 */
[----:B------:R-:W1:Y:S01]  /*0590*/  F2I.FTZ.U32.TRUNC.NTZ R7, R7 ;  /* 0x0000000700077305 */ /* 0x000e62000021f000 */
[----:B------:R-:W-:Y:S01]  /*05a0*/  R2UR UR4, R6 ;  /* 0x00000000060472ca */ /* 0x000fe200000e0000 */
        /* <DEDUP_REMOVED lines=9> */
[----:B------:R-:W-:Y:S01]  /*0640*/  IMAD.U32 R10, RZ, RZ, UR16 ;  /* 0x00000010ff0a7e24 */ /* 0x000fe2000f8e00ff */
[----:B------:R-:W-:-:S04]  /*0650*/  IADD3 R9, PT, PT, RZ, -R6, RZ ;  /* 0x80000006ff097210 */ /* 0x000fc80007ffe0ff */
[-C--:B------:R-:W-:Y:S02]  /*0660*/  IABS R3, R10.reuse ;  /* 0x0000000a00037213 */ /* 0x080fe40000000000 */
[----:B------:R-:W-:Y:S01]  /*0670*/  IABS R10, R10 ;  /* 0x0000000a000a7213 */ /* 0x000fe20000000000 */
[----:B------:R-:W-:Y:S01]  /*0680*/  IMAD.HI.U32 R9, R7, R9, UR4 ;  /* 0x0000000407097e27 */ /* 0x000fe2000f8e0009 */
[----:B------:R-:W-:-:S03]  /*0690*/  R2UR UR17, R3 ;  /* 0x00000000031172ca */ /* 0x000fc600000e0000 */
[----:B------:R-:W-:Y:S01]  /*06a0*/  IMAD.MOV.U32 R7, RZ, RZ, R11 ;  /* 0x000000ffff077224 */ /* 0x000fe200078e000b */
[----:B------:R-:W-:Y:S01]  /*06b0*/  R2UR UR31, R9 ;  /* 0x00000000091f72ca */ /* 0x000fe200000e0000 */
[----:B------:R-:W1:Y:S01]  /*06c0*/  S2R R11, SR_CgaCtaId ;  /* 0x00000000000b7919 */ /* 0x000e620000008800 */
[----:B------:R-:W-:Y:S02]  /*06d0*/  MOV R9, UR19 ;  /* 0x0000001300097c02 */ /* 0x000fe40008000f00 */
[----:B------:R-:W-:Y:S02]  /*06e0*/  R2UR UR4, R7 ;  /* 0x00000000070472ca */ /* 0x000fe400000e0000 */
[----:B------:R-:W-:-:S03]  /*06f0*/  IABS R7, UR20 ;  /* 0x0000001400077c13 */ /* 0x000fc60008000000 */
[----:B------:R-:W3:Y:S01]  /*0700*/  I2F.RP R3, UR17 ;  /* 0x0000001100037d06 */ /* 0x000ee20008209400 */
[----:B------:R-:W-:Y:S02]  /*0710*/  R2UR UR11, R7 ;  /* 0x00000000070b72ca */ /* 0x000fe400000e0000 */
[----:B------:R-:W-:-:S05]  /*0720*/  SHF.R.U32.HI R7, RZ, 0x1, R0 ;  /* 0x00000001ff077819 */ /* 0x000fca0000011600 */
[----:B------:R-:W-:Y:S01]  /*0730*/  UIMAD.WIDE.U32 UR8, UR31, UR4, URZ ;  /* 0x000000041f0872a5 */ /* 0x000fe2000f8e00ff */
[----:B---3--:R-:W3:Y:S02]  /*0740*/  MUFU.RCP R3, R3 ;  /* 0x0000000300037308 */ /* 0x008ee40000001000 */
[----:B---3--:R-:W-:-:S03]  /*0750*/  IADD3 R6, PT, PT, R3, 0xffffffe, RZ ;  /* 0x0ffffffe03067810 */ /* 0x008fc60007ffe0ff */
[----:B------:R-:W-:-:S03]  /*0760*/  IADD3 R3, PT, PT, RZ, -UR9, RZ ;  /* 0x80000009ff037c10 */ /* 0x000fc6000fffe0ff */
[----:B------:R-:W3:Y:S02]  /*0770*/  F2I.FTZ.U32.TRUNC.NTZ R6, R6 ;  /* 0x0000000600067305 */ /* 0x000ee4000021f000 */
[----:B------:R-:W-:Y:S01]  /*0780*/  IMAD R3, R2, R3, UR4 ;  /* 0x0000000402037e24 */ /* 0x000fe2000f8e0203 */
[----:B------:R-:W-:-:S04]  /*0790*/  UMOV UR4, URZ ;  /* 0x000000ff00047c82 */ /* 0x000fc80008000000 */
[----:B------:R-:W-:Y:S02]  /*07a0*/  ISETP.GT.U32.AND P1, PT, R2, R3, PT ;  /* 0x000000030200720c */ /* 0x000fe40003f24070 */
[----:B---3--:R-:W-:Y:S02]  /*07b0*/  R2UR UR5, R6 ;  /* 0x00000000060572ca */ /* 0x008fe400000e0000 */
[----:B------:R-:W-:-:S09]  /*07c0*/  IADD3 R6, PT, PT, RZ, -R10, RZ ;  /* 0x8000000aff067210 */ /* 0x000fd20007ffe0ff */
[----:B------:R-:W-:Y:S01]  /*07d0*/  VOTEU.ANY UP3, P1 ;  /* 0x0000000000ff7886 */ /* 0x000fe20000860100 */
[----:B------:R-:W-:Y:S02]  /*07e0*/  PLOP3.LUT P1, PT, PT, PT, UP3, 0x80, 0x8 ;  /* 0x000000000008781c */ /* 0x000fe40003f2f038 */
[----:B------:R-:W-:Y:S02]  /*07f0*/  R2UR UR14, R6 ;  /* 0x00000000060e72ca */ /* 0x000fe400000e0000 */
[----:B------:R-:W-:Y:S02]  /*0800*/  @!UP3 UIADD3 UR9, UPT, UPT, UR9, 0x1, URZ ;  /* 0x000000010909b890 */ /* 0x000fe4000fffe0ff */
[----:B------:R-:W-:-:S04]  /*0810*/  UIADD3 UR8, UPT, UPT, URZ, -UR5, URZ ;  /* 0x80000005ff087290 */ /* 0x000fc8000fffe0ff */
[----:B------:R-:W-:-:S03]  /*0820*/  UIMAD UR8, UR8, UR17, URZ ;  /* 0x00000011080872a4 */ /* 0x000fc6000f8e02ff */
[----:B------:R-:W-:Y:S01]  /*0830*/  @!P1 IMAD.IADD R3, R3, 0x1, -R2 ;  /* 0x0000000103039824 */ /* 0x000fe200078e0a02 */
[----:B------:R-:W-:-:S04]  /*0840*/  UIMAD.WIDE.U32 UR4, UR5, UR8, UR4 ;  /* 0x00000008050472a5 */ /* 0x000fc8000f8e0004 */
[----:B------:R-:W-:Y:S01]  /*0850*/  ISETP.GE.U32.AND P1, PT, R3, R2, PT ;  /* 0x000000020300720c */ /* 0x000fe20003f26070 */
[----:B------:R-:W-:Y:S01]  /*0860*/  ULEA UR8, UR19, 0x20, 0x5 ;  /* 0x0000002013087891 */ /* 0x000fe2000f8e28ff */
[----:B-1----:R-:W-:Y:S01]  /*0870*/  LEA R3, R11, R8, 0x18 ;  /* 0x000000080b037211 */ /* 0x002fe200078ec0ff */
[----:B------:R-:W-:Y:S02]  /*0880*/  UIMAD.WIDE.U32 UR4, UR5, UR11, URZ ;  /* 0x0000000b050472a5 */ /* 0x000fe4000f8e00ff */
[----:B------:R-:W-:Y:S02]  /*0890*/  UISETP.LT.U32.AND UP6, UPT, UR7, UR8, UPT ;  /* 0x000000080700728c */ /* 0x000fe4000bfc1070 */
[----:B------:R-:W-:Y:S01]  /*08a0*/  UIMAD UR4, UR5, UR14, UR11 ;  /* 0x0000000e050472a4 */ /* 0x000fe2000f8e020b */
[----:B------:R-:W-:Y:S01]  /*08b0*/  IMAD R6, R38, 0xc0, R3 ;  /* 0x000000c026067824 */ /* 0x000fe200078e0203 */
[----:B------:R-:W-:Y:S02]  /*08c0*/  USEL UR8, UR7, UR8, UP6 ;  /* 0x0000000807087287 */ /* 0x000fe4000b000000 */
[----:B------:R-:W-:-:S02]  /*08d0*/  UISETP.GT.U32.AND UP5, UPT, UR17, UR4, UPT ;  /* 0x000000041100728c */ /* 0x000fc4000bfa4070 */
[----:B------:R-:W-:Y:S01]  /*08e0*/  @!P0 LEA R3, R7, R6, 0x3 ;  /* 0x0000000607038211 */ /* 0x000fe200078e18ff */
[----:B------:R-:W-:Y:S01]  /*08f0*/  VOTEU.ANY UP3, P1 ;  /* 0x0000000000ff7886 */ /* 0x000fe20000860100 */
[----:B------:R-:W-:Y:S01]  /*0900*/  SHF.R.U32.HI R6, RZ, 0x5, R0 ;  /* 0x00000005ff067819 */ /* 0x000fe20000011600 */
[----:B0-----:R-:W-:Y:S01]  /*0910*/  @UP0 UIMAD UR11, UR22, UR15, UR20 ;  /* 0x0000000f160b02a4 */ /* 0x001fe2000f8e0214 */
[----:B------:R-:W0:Y:S03]  /*0920*/  LDCU UR14, c[0x0][0x3dc] ;  /* 0x00007b80ff0e77ac */ /* 0x000e260008000800 */
[----:B------:R-:W-:Y:S02]  /*0930*/  IMAD R9, R9, 0x20, R6 ;  /* 0x0000002009097824 */ /* 0x000fe400078e0206 */
[----:B------:R-:W-:Y:S02]  /*0940*/  @!UP5 UIADD3 UR4, UPT, UPT, UR4, -UR17, URZ ;  /* 0x800000110404d290 */ /* 0x000fe4000fffe0ff */
[----:B------:R-:W-:-:S02]  /*0950*/  @!UP5 UIADD3 UR5, UPT, UPT, UR5, 0x1, URZ ;  /* 0x000000010505d890 */ /* 0x000fc4000fffe0ff */
[----:B------:R-:W-:Y:S02]  /*0960*/  UISETP.GE.U32.AND UP4, UPT, UR4, UR17, UPT ;  /* 0x000000110400728c */ /* 0x000fe4000bf86070 */
[----:B------:R-:W-:Y:S02]  /*0970*/  ULOP3.LUT UR4, UR20, UR16, URZ, 0x3c, !UPT ;  /* 0x0000001014047292 */ /* 0x000fe4000f8e3cff */
[----:B------:R-:W-:Y:S02]  /*0980*/  @UP3 UIADD3 UR9, UPT, UPT, UR9, 0x1, URZ ;  /* 0x0000000109093890 */ /* 0x000fe4000fffe0ff */
[----:B------:R-:W-:Y:S02]  /*0990*/  UISETP.GE.AND UP5, UPT, UR4, URZ, UPT ;  /* 0x000000ff0400728c */ /* 0x000fe4000bfa6270 */
[----:B------:R-:W-:-:S03]  /*09a0*/  @UP0 UIMAD UR11, UR11, UR27, 0x1 ;  /* 0x000000010b0b04a4 */ /* 0x000fc6000f8e021b */
        /* <DEDUP_REMOVED lines=11> */
[----:B--2---:R1:W-:Y:S01]  /*0a60*/  @!P0 STS.64 [R3], R4 ;  /* 0x0000000403008388 */ /* 0x0043e20000000a00 */
[----:B------:R-:W-:Y:S01]  /*0a70*/  BAR.SYNC.DEFER_BLOCKING 0x0 ;  /* 0x0000000000007b1d */ /* 0x000fe20000010000 */
[----:B------:R-:W-:-:S13]  /*0a80*/  ISETP.GE.U32.AND P0, PT, R9, UR8, PT ;  /* 0x0000000809007c0c */ /* 0x000fda000bf06070 */
[----:B01--4-:R-:W-:Y:S05]  /*0a90*/  @P0 BRA `(.L_x_22797) ;  /* 0x0000001800f00947 */ /* 0x013fea0003800000 */
[----:B------:R-:W0:Y:S01]  /*0aa0*/  LDCU UR4, c[0x0][0x3c8] ;  /* 0x00007900ff0477ac */ /* 0x000e220008000800 */
[----:B------:R-:W-:Y:S01]  /*0ab0*/  IMAD.WIDE.U32 R2, R9, 0x4, RZ ;  /* 0x0000000409027825 */ /* 0x000fe200078e00ff */
[C---:B------:R-:W-:Y:S01]  /*0ac0*/  SHF.L.U32 R4, R7.reuse, 0x2, RZ ;  /* 0x0000000207047819 */ /* 0x040fe200000006ff */
[----:B------:R-:W1:Y:S01]  /*0ad0*/  LDCU.64 UR6, c[0x0][0x3b8] ;  /* 0x00007700ff0677ac */ /* 0x000e620008000a00 */
[----:B------:R-:W-:Y:S02]  /*0ae0*/  IADD3 R8, PT, PT, R8, 0x1a0, RZ ;  /* 0x000001a008087810 */ /* 0x000fe40007ffe0ff */
[----:B------:R-:W-:Y:S02]  /*0af0*/  LOP3.LUT R7, R7, 0xf, RZ, 0xc0, !PT ;  /* 0x0000000f07077812 */ /* 0x000fe400078ec0ff */
[----:B------:R-:W-:Y:S02]  /*0b00*/  LEA R32, R6, UR23, 0x4 ;  /* 0x0000001706207c11 */ /* 0x000fe4000f8e20ff */
[----:B------:R-:W-:-:S02]  /*0b10*/  LEA R8, R11, R8, 0x18 ;  /* 0x000000080b087211 */ /* 0x000fc400078ec0ff */
[----:B------:R-:W-:Y:S02]  /*0b20*/  IADD3 R7, PT, PT, R7, R32, RZ ;  /* 0x0000002007077210 */ /* 0x000fe40007ffe0ff */
[----:B------:R-:W-:Y:S02]  /*0b30*/  MOV R36, 0xff7fffff ;  /* 0xff7fffff00247802 */ /* 0x000fe40000000f00 */
[----:B------:R-:W-:Y:S01]  /*0b40*/  IADD3 R32, PT, PT, R32, 0x1, RZ ;  /* 0x0000000120207810 */ /* 0x000fe20007ffe0ff */
[----:B0-----:R-:W-:Y:S01]  /*0b50*/  UIMAD UR4, UR18, UR4, URZ ;  /* 0x00000004120472a4 */ /* 0x001fe2000f8e02ff */
[C---:B------:R-:W-:Y:S01]  /*0b60*/  VIADD R34, R7.reuse, -UR21 ;  /* 0x8000001507227c36 */ /* 0x040fe20008000000 */
[----:B------:R-:W-:-:S04]  /*0b70*/  IADD3 R33, PT, PT, R7, 0x1, RZ ;  /* 0x0000000107217810 */ /* 0x000fc80007ffe0ff */
[----:B------:R-:W-:-:S04]  /*0b80*/  IMAD.U32 R5, RZ, RZ, UR4 ;  /* 0x00000004ff057e24 */ /* 0x000fc8000f8e00ff */
[----:B------:R-:W-:Y:S01]  /*0b90*/  IMAD.WIDE R2, R5, 0x4, R2 ;  /* 0x0000000405027825 */ /* 0x000fe200078e0202 */
[----:B------:R-:W-:Y:S02]  /*0ba0*/  LOP3.LUT R5, R4, 0x3c, RZ, 0xc0, !PT ;  /* 0x0000003c04057812 */ /* 0x000fe400078ec0ff */
[----:B-1----:R-:W-:-:S03]  /*0bb0*/  IADD3 R4, P0, PT, R2, UR6, RZ ;  /* 0x0000000602047c10 */ /* 0x002fc6000ff1e0ff */
[----:B------:R-:W-:-:S05]  /*0bc0*/  IMAD R5, R6, 0x40, R5 ;  /* 0x0000004006057824 */ /* 0x000fca00078e0205 */
[----:B------:R-:W-:Y:S02]  /*0bd0*/  IADD3 R35, PT, PT, R5, R8, RZ ;  /* 0x0000000805237210 */ /* 0x000fe40007ffe0ff */
[----:B------:R-:W-:Y:S01]  /*0be0*/  IADD3.X R5, PT, PT, R3, UR7, RZ, P0, !PT ;  /* 0x0000000703057c10 */ /* 0x000fe200087fe4ff */
[----:B------:R-:W-:-:S07]  /*0bf0*/  IMAD.MOV.U32 R3, RZ, RZ, R9 ;  /* 0x000000ffff037224 */ /* 0x000fce00078e0009 */
.L_x_22802:
        /* <DEDUP_REMOVED lines=27> */
[----:B------:R-:W-:Y:S02]  /*0db0*/  IADD3 R8, PT, PT, R10, UR11, RZ ;  /* 0x0000000b0a087c10 */ /* 0x000fe4000fffe0ff */
        /* <DEDUP_REMOVED lines=24> */
.L_x_22799:
[----:B------:R-:W2:Y:S01]  /*0f40*/  LDG.E.CONSTANT R9, desc[UR12][R4.64] ;  /* 0x0000000c04097981 */ /* 0x000ea2000c1e9900 */
[----:B------:R-:W-:Y:S01]  /*0f50*/  SHF.L.U32 R6, R0, 0x2, RZ ;  /* 0x0000000200067819 */ /* 0x000fe200000006ff */
[----:B------:R-:W-:-:S03]  /*0f60*/  UIMAD UR4, UR17, UR29, URZ ;  /* 0x0000001d110472a4 */ /* 0x000fc6000f8e02ff */
[----:B------:R-:W-:-:S03]  /*0f70*/  LOP3.LUT R6, R6, 0x78, RZ, 0xc0, !PT ;  /* 0x0000007806067812 */ /* 0x000fc600078ec0ff */
[----:B------:R-:W-:Y:S02]  /*0f80*/  MOV R7, UR4 ;  /* 0x0000000400077c02 */ /* 0x000fe40008000f00 */
[----:B------:R-:W-:-:S04]  /*0f90*/  IADD3 R6, P0, PT, R6, UR4, RZ ;  /* 0x0000000406067c10 */ /* 0x000fc8000ff1e0ff */
[----:B------:R-:W-:Y:S02]  /*0fa0*/  LEA.HI.X.SX32 R7, R7, RZ, 0x1, P0 ;  /* 0x000000ff07077211 */ /* 0x000fe400000f0eff */
[----:B------:R-:W-:Y:S01]  /*0fb0*/  MOV R8, 0x400 ;  /* 0x0000040000087802 */ /* 0x000fe20000000f00 */
        /* <DEDUP_REMOVED lines=11> */
[----:B------:R-:W4:Y:S01]  /*1070*/  LDG.E.64.CONSTANT R30, desc[UR12][R42.64+0x600] ;  /* 0x0006000c2a1e7981 */ /* 0x000f22000c1e9b00 */
[----:B------:R-:W0:Y:S03]  /*1080*/  S2R R9, SR_CgaCtaId ;  /* 0x0000000000097919 */ /* 0x000e260000008800 */
[----:B------:R-:W4:Y:S01]  /*1090*/  LDG.E.64.CONSTANT R28, desc[UR12][R42.64+0x700] ;  /* 0x0007000c2a1c7981 */ /* 0x000f22000c1e9b00 */
[----:B0-----:R-:W-:-:S05]  /*10a0*/  LEA R9, R9, R8, 0x18 ;  /* 0x0000000809097211 */ /* 0x001fca00078ec0ff */
[----:B------:R-:W-:-:S05]  /*10b0*/  IMAD R40, R38, 0xc0, R9 ;  /* 0x000000c026287824 */ /* 0x000fca00078e0209 */
[----:B------:R-:W0:Y:S02]  /*10c0*/  LDS.128 R8, [R40] ;  /* 0x0000000028087984 */ /* 0x000e240000000c00 */
[----:B0-----:R-:W-:Y:S02]  /*10d0*/  HADD2.F32 R12, -RZ, R10.H0_H0 ;  /* 0x2000000aff0c7230 */ /* 0x001fe40000004100 */
[--C-:B--2---:R-:W-:Y:S02]  /*10e0*/  HADD2.F32 R13, -RZ, R22.reuse.H0_H0 ;  /* 0x20000016ff0d7230 */ /* 0x104fe40000004100 */
[----:B------:R-:W-:-:S03]  /*10f0*/  HADD2.F32 R27, -RZ, R22.H1_H1 ;  /* 0x30000016ff1b7230 */ /* 0x000fc60000004100 */
[----:B------:R-:W-:Y:S01]  /*1100*/  FMUL.FTZ R41, R12, R13 ;  /* 0x0000000d0c297220 */ /* 0x000fe20000410000 */
[----:B------:R-:W-:Y:S02]  /*1110*/  HADD2.F32 R12, -RZ, R10.H1_H1 ;  /* 0x3000000aff0c7230 */ /* 0x000fe40000004100 */
[----:B------:R-:W-:Y:S02]  /*1120*/  HADD2.F32 R10, -RZ, R8.H1_H1 ;  /* 0x30000008ff0a7230 */ /* 0x000fe40000004100 */
[----:B---3--:R-:W-:Y:S02]  /*1130*/  HADD2.F32 R15, -RZ, R24.H1_H1 ;  /* 0x30000018ff0f7230 */ /* 0x008fe40000004100 */
[----:B------:R-:W-:Y:S01]  /*1140*/  FMUL.FTZ R27, R12, R27 ;  /* 0x0000001b0c1b7220 */ /* 0x000fe20000410000 */
[----:B------:R-:W-:Y:S02]  /*1150*/  HADD2.F32 R22, -RZ, R8.H0_H0 ;  /* 0x20000008ff167230 */ /* 0x000fe40000004100 */
[----:B------:R-:W-:-:S02]  /*1160*/  HADD2.F32 R13, -RZ, R24.H0_H0 ;  /* 0x20000018ff0d7230 */ /* 0x000fc40000004100 */
[----:B------:R-:W-:Y:S01]  /*1170*/  FFMA.FTZ R10, R10, R15, R27 ;  /* 0x0000000f0a0a7223 */ /* 0x000fe2000001001b */
[----:B------:R-:W-:Y:S02]  /*1180*/  HADD2.F32 R8, -RZ, R11.H0_H0 ;  /* 0x2000000bff087230 */ /* 0x000fe40000004100 */
[----:B------:R-:W-:Y:S02]  /*1190*/  HADD2.F32 R27, -RZ, R23.H0_H0 ;  /* 0x20000017ff1b7230 */ /* 0x000fe40000004100 */
[----:B------:R-:W-:Y:S02]  /*11a0*/  FFMA.FTZ R22, R22, R13, R41 ;  /* 0x0000000d16167223 */ /* 0x000fe40000010029 */
[----:B------:R-:W0:Y:S01]  /*11b0*/  LDS.128 R12, [R40+0x10] ;  /* 0x00001000280c7984 */ /* 0x000e220000000c00 */
[----:B------:R-:W-:Y:S01]  /*11c0*/  FMUL.FTZ R41, R8, R27 ;  /* 0x0000001b08297220 */ /* 0x000fe20000410000 */
[----:B------:R-:W-:Y:S02]  /*11d0*/  HADD2.F32 R8, -RZ, R9.H0_H0 ;  /* 0x20000009ff087230 */ /* 0x000fe40000004100 */
[----:B------:R-:W-:-:S05]  /*11e0*/  HADD2.F32 R27, -RZ, R25.H0_H0 ;  /* 0x20000019ff1b7230 */ /* 0x000fca0000004100 */
[----:B------:R-:W-:Y:S02]  /*11f0*/  FFMA.FTZ R8, R8, R27, R41 ;  /* 0x0000001b08087223 */ /* 0x000fe40000010029 */
[----:B------:R-:W2:Y:S01]  /*1200*/  LDG.E.64.CONSTANT R26, desc[UR12][R42.64+0x800] ;  /* 0x0008000c2a1a7981 */ /* 0x000ea2000c1e9b00 */
[----:B------:R-:W-:Y:S02]  /*1210*/  HADD2.F32 R24, -RZ, R23.H1_H1 ;  /* 0x30000017ff187230 */ /* 0x000fe40000004100 */
[----:B------:R-:W-:Y:S02]  /*1220*/  HADD2.F32 R11, -RZ, R11.H1_H1 ;  /* 0x3000000bff0b7230 */ /* 0x000fe40000004100 */
[----:B----4-:R-:W-:-:S03]  /*1230*/  HADD2.F32 R23, -RZ, R20.H0_H0 ;  /* 0x20000014ff177230 */ /* 0x010fc60000004100 */
[----:B------:R-:W-:Y:S01]  /*1240*/  FMUL.FTZ R44, R11, R24 ;  /* 0x000000180b2c7220 */ /* 0x000fe20000410000 */
[----:B------:R-:W-:Y:S02]  /*1250*/  HADD2.F32 R24, -RZ, R25.H1_H1 ;  /* 0x30000019ff187230 */ /* 0x000fe40000004100 */
[----:B------:R-:W-:Y:S02]  /*1260*/  HADD2.F32 R9, -RZ, R9.H1_H1 ;  /* 0x30000009ff097230 */ /* 0x000fe40000004100 */
[----:B------:R-:W-:-:S03]  /*1270*/  HADD2.F32 R41, -RZ, R21.H1_H1 ;  /* 0x30000015ff297230 */ /* 0x000fc60000004100 */
[----:B------:R-:W-:Y:S01]  /*1280*/  FFMA.FTZ R9, R9, R24, R44 ;  /* 0x0000001809097223 */ /* 0x000fe2000001002c */
[--C-:B0-----:R-:W-:Y:S02]  /*1290*/  HADD2.F32 R11, -RZ, R12.reuse.H0_H0 ;  /* 0x2000000cff0b7230 */ /* 0x101fe40000004100 */
[----:B------:R-:W-:Y:S02]  /*12a0*/  HADD2.F32 R25, -RZ, R12.H1_H1 ;  /* 0x3000000cff197230 */ /* 0x000fe40000004100 */
[----:B------:R-:W-:Y:S02]  /*12b0*/  HADD2.F32 R12, -RZ, R20.H1_H1 ;  /* 0x30000014ff0c7230 */ /* 0x000fe40000004100 */
[----:B------:R-:W-:Y:S01]  /*12c0*/  FFMA.FTZ R20, R11, R23, R22 ;  /* 0x000000170b147223 */ /* 0x000fe20000010016 */
[----:B------:R-:W-:Y:S01]  /*12d0*/  HADD2.F32 R11, -RZ, R21.H0_H0 ;  /* 0x20000015ff0b7230 */ /* 0x000fe20000004100 */
[----:B------:R-:W3:Y:S01]  /*12e0*/  LDG.E.64.CONSTANT R22, desc[UR12][R42.64+0x900] ;  /* 0x0009000c2a167981 */ /* 0x000ee2000c1e9b00 */
[----:B------:R-:W-:-:S02]  /*12f0*/  HADD2.F32 R21, -RZ, R13.H0_H0 ;  /* 0x2000000dff157230 */ /* 0x000fc40000004100 */
[----:B------:R-:W-:Y:S01]  /*1300*/  FFMA.FTZ R12, R25, R12, R10 ;  /* 0x0000000c190c7223 */ /* 0x000fe2000001000a */
[----:B------:R-:W-:Y:S02]  /*1310*/  HADD2.F32 R10, -RZ, R13.H1_H1 ;  /* 0x3000000dff0a7230 */ /* 0x000fe40000004100 */
[----:B------:R-:W-:-:S03]  /*1320*/  FFMA.FTZ R21, R21, R11, R8 ;  /* 0x0000000b15157223 */ /* 0x000fc60000010008 */
[----:B------:R-:W-:Y:S02]  /*1330*/  FFMA.FTZ R41, R10, R41, R9 ;  /* 0x000000290a297223 */ /* 0x000fe40000010009 */
[----:B------:R-:W0:Y:S01]  /*1340*/  LDS.128 R8, [R40+0x20] ;  /* 0x0000200028087984 */ /* 0x000e220000000c00 */
[----:B------:R-:W-:Y:S02]  /*1350*/  HADD2.F32 R13, -RZ, R14.H0_H0 ;  /* 0x2000000eff0d7230 */ /* 0x000fe40000004100 */
[----:B------:R-:W-:-:S05]  /*1360*/  HADD2.F32 R24, -RZ, R18.H0_H0 ;  /* 0x20000012ff187230 */ /* 0x000fca0000004100 */
[----:B------:R-:W-:Y:S02]  /*1370*/  FFMA.FTZ R13, R13, R24, R20 ;  /* 0x000000180d0d7223 */ /* 0x000fe40000010014 */
[----:B------:R-:W4:Y:S01]  /*1380*/  LDG.E.64.CONSTANT R24, desc[UR12][R42.64+0xa00] ;  /* 0x000a000c2a187981 */ /* 0x000f22000c1e9b00 */
[----:B------:R-:W-:Y:S02]  /*1390*/  HADD2.F32 R45, -RZ, R14.H1_H1 ;  /* 0x3000000eff2d7230 */ /* 0x000fe40000004100 */
[----:B------:R-:W-:Y:S02]  /*13a0*/  HADD2.F32 R18, -RZ, R18.H1_H1 ;  /* 0x30000012ff127230 */ /* 0x000fe40000004100 */
[----:B------:R-:W-:-:S03]  /*13b0*/  HADD2.F32 R14, -RZ, R15.H0_H0 ;  /* 0x2000000fff0e7230 */ /* 0x000fc60000004100 */
[----:B------:R-:W-:Y:S01]  /*13c0*/  FFMA.FTZ R12, R45, R18, R12 ;  /* 0x000000122d0c7223 */ /* 0x000fe2000001000c */
[--C-:B------:R-:W-:Y:S02]  /*13d0*/  HADD2.F32 R18, -RZ, R19.reuse.H0_H0 ;  /* 0x20000013ff127230 */ /* 0x100fe40000004100 */
[----:B------:R-:W-:-:S03]  /*13e0*/  HADD2.F32 R19, -RZ, R19.H1_H1 ;  /* 0x30000013ff137230 */ /* 0x000fc60000004100 */
[----:B------:R-:W-:Y:S01]  /*13f0*/  FFMA.FTZ R14, R14, R18, R21 ;  /* 0x000000120e0e7223 */ /* 0x000fe20000010015 */
[----:B------:R-:W-:Y:S01]  /*1400*/  HADD2.F32 R18, -RZ, R15.H1_H1 ;  /* 0x3000000fff127230 */ /* 0x000fe20000004100 */
[----:B------:R-:W4:Y:S01]  /*1410*/  LDG.E.64.CONSTANT R20, desc[UR12][R42.64+0xb00] ;  /* 0x000b000c2a147981 */ /* 0x000f22000c1e9b00 */
        /* <DEDUP_REMOVED lines=12> */
[----:B------:R-:W-:-:S02]  /*14e0*/  HADD2.F32 R12, -RZ, R10.H0_H0 ;  /* 0x2000000aff0c7230 */ /* 0x000fc40000004100 */
[----:B------:R-:W-:Y:S01]  /*14f0*/  FFMA.FTZ R8, R8, R7, R41 ;  /* 0x0000000708087223 */ /* 0x000fe20000010029 */
[----:B------:R-:W-:Y:S01]  /*1500*/  HADD2.F32 R9, -RZ, R16.H0_H0 ;  /* 0x20000010ff097230 */ /* 0x000fe20000004100 */
[----:B------:R-:W4:Y:S04]  /*1510*/  LDG.E.64.CONSTANT R6, desc[UR12][R42.64+0xc00] ;  /* 0x000c000c2a067981 */ /* 0x000f28000c1e9b00 */
[----:B------:R-:W-:Y:S02]  /*1520*/  FFMA.FTZ R9, R12, R9, R13 ;  /* 0x000000090c097223 */ /* 0x000fe4000001000d */
[----:B------:R-:W0:Y:S01]  /*1530*/  LDS.128 R12, [R40+0x30] ;  /* 0x00003000280c7984 */ /* 0x000e220000000c00 */
[----:B------:R-:W-:Y:S02]  /*1540*/  HADD2.F32 R41, -RZ, R10.H1_H1 ;  /* 0x3000000aff297230 */ /* 0x000fe40000004100 */
[----:B------:R-:W-:-:S02]  /*1550*/  HADD2.F32 R16, -RZ, R16.H1_H1 ;  /* 0x30000010ff107230 */ /* 0x000fc40000004100 */
        /* <DEDUP_REMOVED lines=29> */
[----:B------:R-:W-:Y:S02]  /*1730*/  HADD2.F32 R28, -RZ, R15.H1_H1 ;  /* 0x3000000fff1c7230 */ /* 0x000fe40000004100 */
[----:B------:R-:W-:Y:S02]  /*1740*/  HADD2.F32 R29, -RZ, R29.H1_H1 ;  /* 0x3000001dff1d7230 */ /* 0x000fe40000004100 */
[----:B------:R-:W-:-:S03]  /*1750*/  HADD2.F32 R31, -RZ, R15.H0_H0 ;  /* 0x2000000fff1f7230 */ /* 0x000fc60000004100 */
[----:B------:R-:W-:Y:S02]  /*1760*/  FFMA.FTZ R28, R28, R29, R13 ;  /* 0x0000001d1c1c7223 */ /* 0x000fe4000001000d */
[----:B------:R-:W-:Y:S01]  /*1770*/  FFMA.FTZ R12, R31, R14, R12 ;  /* 0x0000000e1f0c7223 */ /* 0x000fe2000001000c */
[--C-:B0-----:R-:W-:Y:S02]  /*1780*/  HADD2.F32 R29, -RZ, R8.reuse.H0_H0 ;  /* 0x20000008ff1d7230 */ /* 0x101fe40000004100 */
[----:B------:R-:W-:Y:S02]  /*1790*/  HADD2.F32 R8, -RZ, R8.H1_H1 ;  /* 0x30000008ff087230 */ /* 0x000fe40000004100 */
[--C-:B--2---:R-:W-:Y:S02]  /*17a0*/  HADD2.F32 R13, -RZ, R26.reuse.H0_H0 ;  /* 0x2000001aff0d7230 */ /* 0x104fe40000004100 */
[----:B------:R-:W-:Y:S02]  /*17b0*/  HADD2.F32 R26, -RZ, R26.H1_H1 ;  /* 0x3000001aff1a7230 */ /* 0x000fe40000004100 */
[----:B------:R-:W-:-:S02]  /*17c0*/  HADD2.F32 R14, -RZ, R27.H0_H0 ;  /* 0x2000001bff0e7230 */ /* 0x000fc40000004100 */
[----:B------:R-:W-:Y:S01]  /*17d0*/  FFMA.FTZ R29, R29, R13, R30 ;  /* 0x0000000d1d1d7223 */ /* 0x000fe2000001001e */
[----:B------:R-:W-:Y:S02]  /*17e0*/  HADD2.F32 R13, -RZ, R9.H0_H0 ;  /* 0x20000009ff0d7230 */ /* 0x000fe40000004100 */
[----:B------:R-:W-:Y:S01]  /*17f0*/  FFMA.FTZ R41, R8, R26, R41 ;  /* 0x0000001a08297223 */ /* 0x000fe20000010029 */
[----:B------:R-:W2:Y:S02]  /*1800*/  LDG.E.64.CONSTANT R30, desc[UR12][R42.64+0xf00] ;  /* 0x000f000c2a1e7981 */ /* 0x000ea4000c1e9b00 */
[----:B------:R-:W-:Y:S02]  /*1810*/  FFMA.FTZ R8, R13, R14, R12 ;  /* 0x0000000e0d087223 */ /* 0x000fe4000001000c */
[----:B------:R-:W0:Y:S01]  /*1820*/  LDS.128 R12, [R40+0x50] ;  /* 0x00005000280c7984 */ /* 0x000e220000000c00 */
[----:B------:R-:W-:Y:S02]  /*1830*/  HADD2.F32 R27, -RZ, R27.H1_H1 ;  /* 0x3000001bff1b7230 */ /* 0x000fe40000004100 */
[----:B------:R-:W-:-:S02]  /*1840*/  HADD2.F32 R9, -RZ, R9.H1_H1 ;  /* 0x30000009ff097230 */ /* 0x000fc40000004100 */
[----:B------:R-:W-:-:S03]  /*1850*/  HADD2.F32 R26, -RZ, R10.H0_H0 ;  /* 0x2000000aff1a7230 */ /* 0x000fc60000004100 */
[----:B------:R-:W-:Y:S01]  /*1860*/  FFMA.FTZ R28, R9, R27, R28 ;  /* 0x0000001b091c7223 */ /* 0x000fe2000001001c */
[----:B------:R-:W-:Y:S02]  /*1870*/  HADD2.F32 R10, -RZ, R10.H1_H1 ;  /* 0x3000000aff0a7230 */ /* 0x000fe40000004100 */
[----:B---3--:R-:W-:-:S05]  /*1880*/  HADD2.F32 R9, -RZ, R22.H0_H0 ;  /* 0x20000016ff097230 */ /* 0x008fca0000004100 */
[----:B------:R-:W-:Y:S01]  /*1890*/  FFMA.FTZ R29, R26, R9, R29 ;  /* 0x000000091a1d7223 */ /* 0x000fe2000001001d */
[----:B------:R-:W-:Y:S02]  /*18a0*/  HADD2.F32 R9, -RZ, R11.H0_H0 ;  /* 0x2000000bff097230 */ /* 0x000fe40000004100 */
[----:B------:R-:W-:Y:S02]  /*18b0*/  HADD2.F32 R26, -RZ, R23.H0_H0 ;  /* 0x20000017ff1a7230 */ /* 0x000fe40000004100 */
[----:B------:R-:W-:Y:S02]  /*18c0*/  HADD2.F32 R22, -RZ, R22.H1_H1 ;  /* 0x30000016ff167230 */ /* 0x000fe40000004100 */
[----:B------:R-:W-:Y:S02]  /*18d0*/  HADD2.F32 R11, -RZ, R11.H1_H1 ;  /* 0x3000000bff0b7230 */ /* 0x000fe40000004100 */
[----:B------:R-:W-:Y:S01]  /*18e0*/  FFMA.FTZ R26, R9, R26, R8 ;  /* 0x0000001a091a7223 */ /* 0x000fe20000010008 */
[----:B------:R-:W-:-:S02]  /*18f0*/  HADD2.F32 R23, -RZ, R23.H1_H1 ;  /* 0x30000017ff177230 */ /* 0x000fc40000004100 */
[----:B0-----:R-:W-:Y:S02]  /*1900*/  HADD2.F32 R8, -RZ, R12.H0_H0 ;  /* 0x2000000cff087230 */ /* 0x001fe40000004100 */
[----:B----4-:R-:W-:Y:S02]  /*1910*/  HADD2.F32 R9, -RZ, R24.H0_H0 ;  /* 0x20000018ff097230 */ /* 0x010fe40000004100 */
[----:B------:R-:W-:Y:S01]  /*1920*/  FFMA.FTZ R41, R10, R22, R41 ;  /* 0x000000160a297223 */ /* 0x000fe20000010029 */
[----:B------:R-:W-:Y:S02]  /*1930*/  FFMA.FTZ R28, R11, R23, R28 ;  /* 0x000000170b1c7223 */ /* 0x000fe4000001001c */
[----:B------:R-:W3:Y:S01]  /*1940*/  LDG.E.64.CONSTANT R22, desc[UR12][R42.64+0x1000] ;  /* 0x0010000c2a167981 */ /* 0x000ee2000c1e9b00 */
[----:B------:R-:W-:-:S03]  /*1950*/  FFMA.FTZ R29, R8, R9, R29 ;  /* 0x00000009081d7223 */ /* 0x000fc6000001001d */
        /* <DEDUP_REMOVED lines=15> */
[----:B------:R-:W4:Y:S01]  /*1a50*/  LDG.E.64.CONSTANT R28, desc[UR12][R42.64+0x1100] ;  /* 0x0011000c2a1c7981 */ /* 0x000f22000c1e9b00 */
[----:B------:R-:W-:Y:S01]  /*1a60*/  FFMA.FTZ R41, R14, R20, R41 ;  /* 0x000000140e297223 */ /* 0x000fe20000010029 */
[----:B------:R-:W-:-:S02]  /*1a70*/  HADD2.F32 R14, -RZ, R21.H0_H0 ;  /* 0x20000015ff0e7230 */ /* 0x000fc40000004100 */
[--C-:B------:R-:W-:Y:S02]  /*1a80*/  HADD2.F32 R13, -RZ, R15.reuse.H0_H0 ;  /* 0x2000000fff0d7230 */ /* 0x100fe40000004100 */
[----:B------:R-:W-:Y:S02]  /*1a90*/  HADD2.F32 R12, -RZ, R15.H1_H1 ;  /* 0x3000000fff0c7230 */ /* 0x000fe40000004100 */
[----:B------:R-:W-:Y:S02]  /*1aa0*/  HADD2.F32 R21, -RZ, R21.H1_H1 ;  /* 0x30000015ff157230 */ /* 0x000fe40000004100 */
[----:B------:R-:W-:Y:S01]  /*1ab0*/  FFMA.FTZ R26, R13, R14, R26 ;  /* 0x0000000e0d1a7223 */ /* 0x000fe2000001001a */
[----:B0-----:R-:W-:Y:S02]  /*1ac0*/  HADD2.F32 R13, -RZ, R8.H0_H0 ;  /* 0x20000008ff0d7230 */ /* 0x001fe40000004100 */
[----:B------:R-:W-:Y:S01]  /*1ad0*/  FFMA.FTZ R25, R12, R21, R25 ;  /* 0x000000150c197223 */ /* 0x000fe20000010019 */
[----:B------:R-:W-:Y:S01]  /*1ae0*/  HADD2.F32 R12, -RZ, R6.H0_H0 ;  /* 0x20000006ff0c7230 */ /* 0x000fe20000004100 */
[----:B------:R-:W4:Y:S01]  /*1af0*/  LDG.E.64.CONSTANT R20, desc[UR12][R42.64+0x1200] ;  /* 0x0012000c2a147981 */ /* 0x000f22000c1e9b00 */
[----:B------:R-:W-:-:S02]  /*1b00*/  HADD2.F32 R8, -RZ, R8.H1_H1 ;  /* 0x30000008ff087230 */ /* 0x000fc40000004100 */
        /* <DEDUP_REMOVED lines=8> */
[----:B------:R-:W-:Y:S01]  /*1b90*/  HADD2.F32 R26, -RZ, R9.H1_H1 ;  /* 0x30000009ff1a7230 */ /* 0x000fe20000004100 */
[----:B------:R-:W4:Y:S01]  /*1ba0*/  LDG.E.64.CONSTANT R6, desc[UR12][R42.64+0x1300] ;  /* 0x0013000c2a067981 */ /* 0x000f22000c1e9b00 */
[----:B------:R-:W-:-:S03]  /*1bb0*/  HADD2.F32 R9, -RZ, R10.H0_H0 ;  /* 0x2000000aff097230 */ /* 0x000fc60000004100 */
[----:B------:R-:W-:Y:S01]  /*1bc0*/  FFMA.FTZ R25, R26, R27, R25 ;  /* 0x0000001b1a197223 */ /* 0x000fe20000010019 */
[--C-:B------:R-:W-:Y:S02]  /*1bd0*/  HADD2.F32 R26, -RZ, R18.reuse.H0_H0 ;  /* 0x20000012ff1a7230 */ /* 0x100fe40000004100 */
        /* <DEDUP_REMOVED lines=11> */
[----:B------:R-:W-:Y:S02]  /*1c90*/  FFMA.FTZ R19, R26, R19, R25 ;  /* 0x000000131a137223 */ /* 0x000fe40000010019 */
[----:B------:R-:W4:Y:S01]  /*1ca0*/  LDG.E.64.CONSTANT R26, desc[UR12][R42.64+0x1700] ;  /* 0x0017000c2a1a7981 */ /* 0x000f22000c1e9b00 */
[----:B------:R-:W-:Y:S02]  /*1cb0*/  HADD2.F32 R44, -RZ, R16.H0_H0 ;  /* 0x20000010ff2c7230 */ /* 0x000fe40000004100 */
[----:B0-----:R-:W-:-:S05]  /*1cc0*/  HADD2.F32 R25, -RZ, R12.H0_H0 ;  /* 0x2000000cff197230 */ /* 0x001fca0000004100 */
[----:B------:R-:W-:Y:S02]  /*1cd0*/  FFMA.FTZ R44, R25, R44, R24 ;  /* 0x0000002c192c7223 */ /* 0x000fe40000010018 */
[----:B------:R0:W4:Y:S01]  /*1ce0*/  LDG.E.64.CONSTANT R24, desc[UR12][R42.64+0x1600] ;  /* 0x0016000c2a187981 */ /* 0x000122000c1e9b00 */
        /* <DEDUP_REMOVED lines=10> */
[----:B0-----:R-:W-:Y:S02]  /*1d90*/  HADD2.F32 R43, -RZ, R14.H1_H1 ;  /* 0x3000000eff2b7230 */ /* 0x001fe40000004100 */
[----:B------:R-:W-:Y:S02]  /*1da0*/  HADD2.F32 R14, -RZ, R15.H0_H0 ;  /* 0x2000000fff0e7230 */ /* 0x000fe40000004100 */
[----:B--2---:R-:W-:-:S05]  /*1db0*/  HADD2.F32 R16, -RZ, R30.H0_H0 ;  /* 0x2000001eff107230 */ /* 0x004fca0000004100 */
[----:B------:R-:W-:Y:S02]  /*1dc0*/  FFMA.FTZ R44, R17, R16, R44 ;  /* 0x00000010112c7223 */ /* 0x000fe4000001002c */
[----:B------:R-:W0:Y:S01]  /*1dd0*/  LDS.128 R16, [R40+0x80] ;  /* 0x0000800028107984 */ /* 0x000e220000000c00 */
[----:B------:R-:W-:-:S05]  /*1de0*/  HADD2.F32 R30, -RZ, R30.H1_H1 ;  /* 0x3000001eff1e7230 */ /* 0x000fca0000004100 */
        /* <DEDUP_REMOVED lines=19> */
[----:B------:R-:W-:Y:S02]  /*1f20*/  HADD2.F32 R17, -RZ, R18.H0_H0 ;  /* 0x20000012ff117230 */ /* 0x000fe40000004100 */
[----:B------:R-:W-:Y:S02]  /*1f30*/  HADD2.F32 R23, -RZ, R19.H1_H1 ;  /* 0x30000013ff177230 */ /* 0x000fe40000004100 */
[----:B----4-:R-:W-:-:S05]  /*1f40*/  HADD2.F32 R22, -RZ, R28.H0_H0 ;  /* 0x2000001cff167230 */ /* 0x010fca0000004100 */
        /* <DEDUP_REMOVED lines=8> */
[----:B------:R-:W-:-:S02]  /*1fd0*/  HADD2.F32 R28, -RZ, R20.H0_H0 ;  /* 0x20000014ff1c7230 */ /* 0x000fc40000004100 */
[----:B------:R-:W-:Y:S01]  /*1fe0*/  FFMA.FTZ R30, R23, R29, R30 ;  /* 0x0000001d171e7223 */ /* 0x000fe2000001001e */
[----:B0-----:R-:W-:Y:S01]  /*1ff0*/  HADD2.F32 R23, -RZ, R12.H0_H0 ;  /* 0x2000000cff177230 */ /* 0x001fe20000004100 */
[----:B------:R-:W0:Y:S01]  /*2000*/  LDS.128 R16, [R40+0xa0] ;  /* 0x0000a00028107984 */ /* 0x000e220000000c00 */
[----:B------:R-:W-:-:S03]  /*2010*/  HADD2.F32 R29, -RZ, R21.H1_H1 ;  /* 0x30000015ff1d7230 */ /* 0x000fc60000004100 */
[----:B------:R-:W-:Y:S01]  /*2020*/  FFMA.FTZ R44, R23, R28, R44 ;  /* 0x0000001c172c7223 */ /* 0x000fe2000001002c */
[----:B------:R-:W-:Y:S02]  /*2030*/  HADD2.F32 R23, -RZ, R21.H0_H0 ;  /* 0x20000015ff177230 */ /* 0x000fe40000004100 */
[----:B------:R-:W-:Y:S02]  /*2040*/  HADD2.F32 R20, -RZ, R20.H1_H1 ;  /* 0x30000014ff147230 */ /* 0x000fe40000004100 */
[----:B------:R-:W-:Y:S02]  /*2050*/  HADD2.F32 R21, -RZ, R12.H1_H1 ;  /* 0x3000000cff157230 */ /* 0x000fe40000004100 */
[----:B------:R-:W-:-:S03]  /*2060*/  HADD2.F32 R28, -RZ, R13.H0_H0 ;  /* 0x2000000dff1c7230 */ /* 0x000fc60000004100 */
[----:B------:R-:W-:Y:S02]  /*2070*/  FFMA.FTZ R12, R21, R20, R22 ;  /* 0x00000014150c7223 */ /* 0x000fe40000010016 */
[----:B------:R-:W-:Y:S02]  /*2080*/  FFMA.FTZ R41, R28, R23, R41 ;  /* 0x000000171c297223 */ /* 0x000fe40000010029 */
[----:B------:R-:W1:Y:S01]  /*2090*/  LDS.128 R20, [R40+0xb0] ;  /* 0x0000b00028147984 */ /* 0x000e620000000c00 */
[----:B------:R-:W-:Y:S02]  /*20a0*/  HADD2.F32 R13, -RZ, R13.H1_H1 ;  /* 0x3000000dff0d7230 */ /* 0x000fe40000004100 */
[----:B------:R-:W-:-:S03]  /*20b0*/  HADD2.F32 R28, -RZ, R6.H0_H0 ;  /* 0x20000006ff1c7230 */ /* 0x000fc60000004100 */
[----:B------:R-:W-:Y:S01]  /*20c0*/  FFMA.FTZ R30, R13, R29, R30 ;  /* 0x0000001d0d1e7223 */ /* 0x000fe2000001001e */
[----:B------:R-:W-:-:S05]  /*20d0*/  HADD2.F32 R13, -RZ, R14.H0_H0 ;  /* 0x2000000eff0d7230 */ /* 0x000fca0000004100 */
[----:B------:R-:W-:Y:S01]  /*20e0*/  FFMA.FTZ R44, R13, R28, R44 ;  /* 0x0000001c0d2c7223 */ /* 0x000fe2000001002c */
[----:B------:R-:W-:Y:S02]  /*20f0*/  HADD2.F32 R13, -RZ, R14.H1_H1 ;  /* 0x3000000eff0d7230 */ /* 0x000fe40000004100 */
[----:B------:R-:W-:Y:S02]  /*2100*/  HADD2.F32 R14, -RZ, R15.H0_H0 ;  /* 0x2000000fff0e7230 */ /* 0x000fe40000004100 */
[----:B------:R-:W-:Y:S02]  /*2110*/  HADD2.F32 R28, -RZ, R7.H0_H0 ;  /* 0x20000007ff1c7230 */ /* 0x000fe40000004100 */
[----:B------:R-:W-:Y:S02]  /*2120*/  HADD2.F32 R15, -RZ, R15.H1_H1 ;  /* 0x3000000fff0f7230 */ /* 0x000fe40000004100 */
[----:B------:R-:W-:Y:S02]  /*2130*/  HADD2.F32 R7, -RZ, R7.H1_H1 ;  /* 0x30000007ff077230 */ /* 0x000fe40000004100 */
[----:B------:R-:W-:-:S02]  /*2140*/  HADD2.F32 R6, -RZ, R6.H1_H1 ;  /* 0x30000006ff067230 */ /* 0x000fc40000004100 */
[----:B------:R-:W-:Y:S01]  /*2150*/  FFMA.FTZ R41, R14, R28, R41 ;  /* 0x0000001c0e297223 */ /* 0x000fe20000010029 */
[----:B------:R-:W-:Y:S02]  /*2160*/  HADD2.F32 R14, -RZ, R8.H0_H0 ;  /* 0x20000008ff0e7230 */ /* 0x000fe40000004100 */
[----:B------:R-:W-:Y:S01]  /*2170*/  FFMA.FTZ R30, R15, R7, R30 ;  /* 0x000000070f1e7223 */ /* 0x000fe2000001001e */
[----:B0-----:R-:W-:Y:S02]  /*2180*/  HADD2.F32 R15, -RZ, R16.H1_H1 ;  /* 0x30000010ff0f7230 */ /* 0x001fe40000004100 */
[----:B------:R-:W-:Y:S01]  /*2190*/  FFMA.FTZ R12, R13, R6, R12 ;  /* 0x000000060d0c7223 */ /* 0x000fe2000001000c */
[----:B------:R-:W-:Y:S02]  /*21a0*/  HADD2.F32 R8, -RZ, R8.H1_H1 ;  /* 0x30000008ff087230 */ /* 0x000fe40000004100 */
[----:B------:R-:W-:Y:S02]  /*21b0*/  HADD2.F32 R13, -RZ, R16.H0_H0 ;  /* 0x20000010ff0d7230 */ /* 0x000fe40000004100 */
[----:B------:R-:W-:-:S02]  /*21c0*/  HADD2.F32 R16, -RZ, R17.H0_H0 ;  /* 0x20000011ff107230 */ /* 0x000fc40000004100 */
[----:B------:R-:W-:Y:S01]  /*21d0*/  FFMA.FTZ R15, R15, R8, R12 ;  /* 0x000000080f0f7223 */ /* 0x000fe2000001000c */
[----:B------:R-:W-:Y:S02]  /*21e0*/  HADD2.F32 R28, -RZ, R9.H0_H0 ;  /* 0x20000009ff1c7230 */ /* 0x000fe40000004100 */
[----:B------:R-:W-:Y:S01]  /*21f0*/  FFMA.FTZ R13, R13, R14, R44 ;  /* 0x0000000e0d0d7223 */ /* 0x000fe2000001002c */
[----:B------:R-:W-:Y:S02]  /*2200*/  HADD2.F32 R17, -RZ, R17.H1_H1 ;  /* 0x30000011ff117230 */ /* 0x000fe40000004100 */
[----:B------:R-:W-:Y:S02]  /*2210*/  HADD2.F32 R6, -RZ, R18.H0_H0 ;  /* 0x20000012ff067230 */ /* 0x000fe40000004100 */
[----:B------:R-:W-:Y:S02]  /*2220*/  HADD2.F32 R9, -RZ, R9.H1_H1 ;  /* 0x30000009ff097230 */ /* 0x000fe40000004100 */
[----:B------:R-:W-:-:S02]  /*2230*/  HADD2.F32 R8, -RZ, R10.H0_H0 ;  /* 0x2000000aff087230 */ /* 0x000fc40000004100 */
[----:B------:R-:W-:Y:S01]  /*2240*/  FFMA.FTZ R16, R16, R28, R41 ;  /* 0x0000001c10107223 */ /* 0x000fe20000010029 */
[----:B------:R-:W-:Y:S02]  /*2250*/  HADD2.F32 R18, -RZ, R18.H1_H1 ;  /* 0x30000012ff127230 */ /* 0x000fe40000004100 */
[----:B------:R-:W-:Y:S01]  /*2260*/  FFMA.FTZ R30, R17, R9, R30 ;  /* 0x00000009111e7223 */ /* 0x000fe2000001001e */
[----:B------:R-:W-:Y:S02]  /*2270*/  HADD2.F32 R7, -RZ, R19.H0_H0 ;  /* 0x20000013ff077230 */ /* 0x000fe40000004100 */
[----:B------:R-:W-:Y:S01]  /*2280*/  FFMA.FTZ R6, R6, R8, R13 ;  /* 0x0000000806067223 */ /* 0x000fe2000001000d */
[----:B------:R-:W-:Y:S02]  /*2290*/  HADD2.F32 R10, -RZ, R10.H1_H1 ;  /* 0x3000000aff0a7230 */ /* 0x000fe40000004100 */
[----:B------:R-:W-:Y:S02]  /*22a0*/  HADD2.F32 R12, -RZ, R11.H0_H0 ;  /* 0x2000000bff0c7230 */ /* 0x000fe40000004100 */
[----:B-1----:R-:W-:-:S02]  /*22b0*/  HADD2.F32 R9, -RZ, R20.H0_H0 ;  /* 0x20000014ff097230 */ /* 0x002fc40000004100 */
[----:B------:R-:W-:Y:S02]  /*22c0*/  HADD2.F32 R8, -RZ, R24.H0_H0 ;  /* 0x20000018ff087230 */ /* 0x000fe40000004100 */
[----:B------:R-:W-:Y:S01]  /*22d0*/  FFMA.FTZ R10, R18, R10, R15 ;  /* 0x0000000a120a7223 */ /* 0x000fe2000001000f */
[----:B------:R-:W-:Y:S02]  /*22e0*/  HADD2.F32 R13, -RZ, R20.H1_H1 ;  /* 0x30000014ff0d7230 */ /* 0x000fe40000004100 */
[----:B------:R-:W-:Y:S01]  /*22f0*/  FFMA.FTZ R7, R7, R12, R16 ;  /* 0x0000000c07077223 */ /* 0x000fe20000010010 */
[----:B------:R-:W-:Y:S02]  /*2300*/  HADD2.F32 R24, -RZ, R24.H1_H1 ;  /* 0x30000018ff187230 */ /* 0x000fe40000004100 */
[----:B------:R-:W-:Y:S01]  /*2310*/  FFMA.FTZ R6, R9, R8, R6 ;  /* 0x0000000809067223 */ /* 0x000fe20000010006 */
[----:B------:R-:W-:Y:S02]  /*2320*/  HADD2.F32 R12, -RZ, R21.H0_H0 ;  /* 0x20000015ff0c7230 */ /* 0x000fe40000004100 */
[----:B------:R-:W-:-:S02]  /*2330*/  HADD2.F32 R8, -RZ, R25.H0_H0 ;  /* 0x20000019ff087230 */ /* 0x000fc40000004100 */
[----:B------:R-:W-:Y:S02]  /*2340*/  HADD2.F32 R9, -RZ, R26.H0_H0 ;  /* 0x2000001aff097230 */ /* 0x000fe40000004100 */
[----:B------:R-:W-:Y:S01]  /*2350*/  FFMA.FTZ R10, R13, R24, R10 ;  /* 0x000000180d0a7223 */ /* 0x000fe2000001000a */
[----:B------:R-:W-:Y:S02]  /*2360*/  HADD2.F32 R19, -RZ, R19.H1_H1 ;  /* 0x30000013ff137230 */ /* 0x000fe40000004100 */
[----:B------:R-:W-:Y:S02]  /*2370*/  HADD2.F32 R11, -RZ, R11.H1_H1 ;  /* 0x3000000bff0b7230 */ /* 0x000fe40000004100 */
[--C-:B------:R-:W-:Y:S02]  /*2380*/  HADD2.F32 R15, -RZ, R22.reuse.H0_H0 ;  /* 0x20000016ff0f7230 */ /* 0x100fe40000004100 */
[----:B------:R-:W-:Y:S02]  /*2390*/  HADD2.F32 R17, -RZ, R22.H1_H1 ;  /* 0x30000016ff117230 */ /* 0x000fe40000004100 */
[----:B------:R-:W-:-:S02]  /*23a0*/  HADD2.F32 R26, -RZ, R26.H1_H1 ;  /* 0x3000001aff1a7230 */ /* 0x000fc40000004100 */
[----:B------:R-:W-:Y:S01]  /*23b0*/  FFMA.FTZ R7, R12, R8, R7 ;  /* 0x000000080c077223 */ /* 0x000fe20000010007 */
[----:B------:R-:W-:Y:S02]  /*23c0*/  HADD2.F32 R14, -RZ, R21.H1_H1 ;  /* 0x30000015ff0e7230 */ /* 0x000fe40000004100 */
[----:B------:R-:W-:Y:S01]  /*23d0*/  FFMA.FTZ R11, R19, R11, R30 ;  /* 0x0000000b130b7223 */ /* 0x000fe2000001001e */
[----:B------:R-:W-:Y:S02]  /*23e0*/  HADD2.F32 R16, -RZ, R23.H0_H0 ;  /* 0x20000017ff107230 */ /* 0x000fe40000004100 */
[----:B------:R-:W-:Y:S01]  /*23f0*/  FFMA.FTZ R6, R15, R9, R6 ;  /* 0x000000090f067223 */ /* 0x000fe20000010006 */
[----:B------:R-:W-:Y:S02]  /*2400*/  HADD2.F32 R25, -RZ, R25.H1_H1 ;  /* 0x30000019ff197230 */ /* 0x000fe40000004100 */
[----:B------:R-:W-:Y:S01]  /*2410*/  FFMA.FTZ R17, R17, R26, R10 ;  /* 0x0000001a11117223 */ /* 0x000fe2000001000a */
[----:B------:R-:W-:-:S02]  /*2420*/  HADD2.F32 R8, -RZ, R27.H0_H0 ;  /* 0x2000001bff087230 */ /* 0x000fc40000004100 */
[----:B------:R-:W-:Y:S02]  /*2430*/  HADD2.F32 R18, -RZ, R23.H1_H1 ;  /* 0x30000017ff127230 */ /* 0x000fe40000004100 */
[----:B------:R-:W-:Y:S01]  /*2440*/  FFMA.FTZ R11, R14, R25, R11 ;  /* 0x000000190e0b7223 */ /* 0x000fe2000001000b */
[----:B------:R-:W-:Y:S02]  /*2450*/  HADD2.F32 R27, -RZ, R27.H1_H1 ;  /* 0x3000001bff1b7230 */ /* 0x000fe40000004100 */
[----:B------:R-:W-:Y:S01]  /*2460*/  FFMA.FTZ R7, R16, R8, R7 ;  /* 0x0000000810077223 */ /* 0x000fe20000010007 */
[----:B------:R-:W-:Y:S01]  /*2470*/  FADD.FTZ R6, R6, R17 ;  /* 0x0000001106067221 */ /* 0x000fe20000010000 */
[----:B------:R-:W-:Y:S01]  /*2480*/  UMOV UR4, 0xffffffff ;  /* 0xffffffff00047882 */ /* 0x000fe20000000000 */
[----:B------:R-:W-:Y:S02]  /*2490*/  FFMA.FTZ R11, R18, R27, R11 ;  /* 0x0000001b120b7223 */ /* 0x000fe4000001000b */
[----:B------:R-:W-:Y:S01]  /*24a0*/  FADD.FTZ R6, R7, R6 ;  /* 0x0000000607067221 */ /* 0x000fe20000010000 */
[----:B------:R-:W-:-:S02]  /*24b0*/  ISETP.NE.AND P0, PT, R38, RZ, PT ;  /* 0x000000ff2600720c */ /* 0x000fc40003f05270 */
[----:B-----5:R-:W-:Y:S01]  /*24c0*/  FSETP.NEU.FTZ.AND P1, PT, R39, RZ, PT ;  /* 0x000000ff2700720b */ /* 0x020fe20003f3d000 */
[----:B------:R-:W-:Y:S01]  /*24d0*/  FADD.FTZ R6, R11, R6 ;  /* 0x000000060b067221 */ /* 0x000fe20000010000 */
[----:B------:R-:W-:Y:S11]  /*24e0*/  BRA.DIV UR4, `(.L_x_22801) ;  /* 0x0000004e04fc7947 */ /* 0x000ff6000b800000 */
[----:B------:R0:W1:Y:S02]  /*24f0*/  SHFL.BFLY PT, R7, R6, 0x1, 0x1f ;  /* 0x0c201f0006077f89 */ /* 0x00006400000e0000 */
.L_x_22865:
[----:B------:R-:W-:Y:S01]  /*2500*/  IADD3 R8, PT, PT, R34, 0x1, RZ ;  /* 0x0000000122087810 */ /* 0x000fe20007ffe0ff */
        /* <DEDUP_REMOVED lines=11> */
.L_x_22800:
[----:B------:R-:W-:Y:S05]  /*25c0*/  BSYNC B1 ;  /* 0x0000000000017941 */ /* 0x000fea0003800000 */
.L_x_22798:
        /* <DEDUP_REMOVED lines=9> */
.L_x_22797:
[----:B------:R-:W-:Y:S05]  /*2660*/  BSYNC B0 ;  /* 0x0000000000007941 */ /* 0x000fea0003800000 */
.L_x_22796:
[----:B------:R-:W-:Y:S02]  /*2670*/  UIMAD UR4, UR19, -0x20, UR8 ;  /* 0xffffffe0130478a4 */ /* 0x000fe4000f8e0208 */
[----:B------:R-:W-:-:S05]  /*2680*/  IMAD.U32 R10, RZ, RZ, UR19 ;  /* 0x00000013ff0a7e24 */ /* 0x000fca000f8e00ff */
[----:B------:R-:W-:Y:S02]  /*2690*/  SHF.L.U32 R10, R10, 0x9, RZ ;  /* 0x000000090a0a7819 */ /* 0x000fe400000006ff */
[----:B------:R-:W-:Y:S01]  /*26a0*/  MOV R11, UR4 ;  /* 0x00000004000b7c02 */ /* 0x000fe20008000f00 */
[----:B------:R-:W-:-:S04]  /*26b0*/  UMOV UR4, 0xffffffff ;  /* 0xffffffff00047882 */ /* 0x000fc80000000000 */
[----:B------:R-:W-:-:S05]  /*26c0*/  IMAD R11, R11, 0x10, R10 ;  /* 0x000000100b0b7824 */ /* 0x000fca00078e020a */
        /* <DEDUP_REMOVED lines=9> */
.L_x_22871:
[----:B------:R-:W2:Y:S01]  /*2760*/  S2R R3, SR_CgaCtaId ;  /* 0x0000000000037919 */ /* 0x000ea20000008800 */
[----:B------:R-:W-:Y:S01]  /*2770*/  MOV R4, 0x400 ;  /* 0x0000040000047802 */ /* 0x000fe20000000f00 */
[----:B------:R-:W-:Y:S05]  /*2780*/  WARPSYNC.ALL ;  /* 0x0000000000007948 */ /* 0x000fea0003800000 */
[----:B------:R-:W-:Y:S02]  /*2790*/  LOP3.LUT P0, R34, R0, 0x1f, RZ, 0xc0, !PT ;  /* 0x0000001f00227812 */ /* 0x000fe4000780c0ff */
[----:B------:R-:W-:Y:S02]  /*27a0*/  IADD3 R8, PT, PT, R4, 0x180, RZ ;  /* 0x0000018004087810 */ /* 0x000fe40007ffe0ff */
[----:B------:R-:W-:-:S02]  /*27b0*/  SHF.R.U32.HI R7, RZ, 0x5, R0 ;  /* 0x00000005ff077819 */ /* 0x000fc40000011600 */
[----:B01----:R-:W-:Y:S02]  /*27c0*/  FMNMX.FTZ R5, R5, R6, !PT ;  /* 0x0000000605057209 */ /* 0x003fe40007810000 */
[----:B--2---:R-:W-:-:S04]  /*27d0*/  LEA R8, R3, R8, 0x18 ;  /* 0x0000000803087211 */ /* 0x004fc800078ec0ff */
[----:B------:R-:W-:-:S05]  /*27e0*/  LEA R6, R7, R8, 0x2 ;  /* 0x0000000807067211 */ /* 0x000fca00078e10ff */
[----:B------:R-:W-:Y:S01]  /*27f0*/  @!P0 STS [R6], R5 ;  /* 0x0000000506008388 */ /* 0x000fe20000000800 */
[----:B------:R-:W-:Y:S01]  /*2800*/  BAR.SYNC.DEFER_BLOCKING 0x0 ;  /* 0x0000000000007b1d */ /* 0x000fe20000010000 */
[C---:B------:R-:W-:Y:S01]  /*2810*/  ISETP.GT.U32.AND P2, PT, R34.reuse, 0x3, PT ;  /* 0x000000032200780c */ /* 0x040fe20003f44070 */
[----:B------:R-:W-:Y:S01]  /*2820*/  IMAD R8, R34, 0x4, R8 ;  /* 0x0000000422087824 */ /* 0x000fe200078e0208 */
[----:B------:R-:W-:Y:S01]  /*2830*/  MOV R12, 0xff7fffff ;  /* 0xff7fffff000c7802 */ /* 0x000fe20000000f00 */
[----:B------:R-:W-:Y:S01]  /*2840*/  IMAD.MOV.U32 R13, RZ, RZ, RZ ;  /* 0x000000ffff0d7224 */ /* 0x000fe200078e00ff */
[----:B------:R-:W-:Y:S01]  /*2850*/  IADD3 R9, PT, PT, -R10, R11, RZ ;  /* 0x0000000b0a097210 */ /* 0x000fe20007ffe1ff */
[----:B------:R-:W-:Y:S03]  /*2860*/  BSSY.RECONVERGENT B0, `(.L_x_22804) ;  /* 0x00000ea000007945 */ /* 0x000fe60003800200 */
        /* <DEDUP_REMOVED lines=14> */
[----:B------:R-:W-:Y:S01]  /*2950*/  ISETP.GE.U32.AND P3, PT, R13, 0x180, PT ;  /* 0x000001800d00780c */ /* 0x000fe20003f66070 */
[----:B------:R-:W-:Y:S01]  /*2960*/  IMAD.MOV.U32 R13, RZ, RZ, RZ ;  /* 0x000000ffff0d7224 */ /* 0x000fe200078e00ff */
        /* <DEDUP_REMOVED lines=10> */
.L_x_22808:
        /* <DEDUP_REMOVED lines=11> */
.L_x_22807:
[----:B------:R-:W-:Y:S05]  /*2ac0*/  BSYNC.RECONVERGENT B1 ;  /* 0x0000000000017941 */ /* 0x000fea0003800200 */
.L_x_22806:
        /* <DEDUP_REMOVED lines=12> */
.L_x_22811:
[----:B------:R-:W0:Y:S01]  /*2b90*/  LDS R22, [R14+-0x200] ;  /* 0xfffe00000e167984 */ /* 0x000e220000000800 */
[----:B------:R-:W-:-:S03]  /*2ba0*/  VIADD R12, R12, 0x800 ;  /* 0x000008000c0c7836 */ /* 0x000fc60000000000 */
[----:B------:R-:W1:Y:S02]  /*2bb0*/  LDS R26, [R14+0x200] ;  /* 0x000200000e1a7984 */ /* 0x000e640000000800 */
[----:B------:R-:W-:Y:S02]  /*2bc0*/  ISETP.GE.AND P3, PT, R12, R15, PT ;  /* 0x0000000f0c00720c */ /* 0x000fe40003f66270 */
[----:B------:R-:W2:Y:S04]  /*2bd0*/  LDS R24, [R14] ;  /* 0x000000000e187984 */ /* 0x000ea80000000800 */
        /* <DEDUP_REMOVED lines=20> */
[----:B------:R-:W-:Y:S01]  /*2d20*/  FADD.FTZ R25, -R5, R30 ;  /* 0x0000001e05197221 */ /* 0x000fe20000010100 */
[----:B------:R-:W0:Y:S01]  /*2d30*/  MUFU.EX2 R19, R19 ;  /* 0x0000001300137308 */ /* 0x000e220000000800 */
[----:B------:R-:W-:Y:S01]  /*2d40*/  FMUL.FTZ R23, R23, 1.4426950216293334961 ;  /* 0x3fb8aa3b17177820 */ /* 0x000fe20000410000 */
[----:B------:R-:W4:Y:S01]  /*2d50*/  LDS R30, [R14+0x1400] ;  /* 0x001400000e1e7984 */ /* 0x000f220000000800 */
[----:B------:R-:W-:Y:S01]  /*2d60*/  FADD.FTZ R20, -R5, R20 ;  /* 0x0000001405147221 */ /* 0x000fe20000010100 */
[----:B------:R-:W-:-:S03]  /*2d70*/  FMUL.FTZ R25, R25, 1.4426950216293334961 ;  /* 0x3fb8aa3b19197820 */ /* 0x000fc60000410000 */
[----:B------:R-:W-:Y:S01]  /*2d80*/  FMUL.FTZ R27, R20, 1.4426950216293334961 ;  /* 0x3fb8aa3b141b7820 */ /* 0x000fe20000410000 */
[----:B------:R-:W0:Y:S01]  /*2d90*/  MUFU.EX2 R16, R16 ;  /* 0x0000001000107308 */ /* 0x000e220000000800 */
[C---:B------:R-:W-:Y:S01]  /*2da0*/  FADD.FTZ R20, -R5.reuse, R18 ;  /* 0x0000001205147221 */ /* 0x040fe20000010100 */
[----:B--2---:R-:W-:Y:S01]  /*2db0*/  STS [R14+-0x200], R17 ;  /* 0xfffe00110e007388 */ /* 0x004fe20000000800 */
[C---:B------:R-:W-:Y:S02]  /*2dc0*/  FADD.FTZ R32, -R5.reuse, R32 ;  /* 0x0000002005207221 */ /* 0x040fe40000010100 */
[----:B------:R-:W-:Y:S01]  /*2dd0*/  FMUL.FTZ R29, R20, 1.4426950216293334961 ;  /* 0x3fb8aa3b141d7820 */ /* 0x000fe20000410000 */
[----:B------:R-:W2:Y:S01]  /*2de0*/  LDS R18, [R14+0x1800] ;  /* 0x001800000e127984 */ /* 0x000ea20000000800 */
[----:B------:R-:W-:Y:S01]  /*2df0*/  FMUL.FTZ R32, R32, 1.4426950216293334961 ;  /* 0x3fb8aa3b20207820 */ /* 0x000fe20000410000 */
[----:B------:R-:W3:Y:S02]  /*2e00*/  MUFU.EX2 R21, R21 ;  /* 0x0000001500157308 */ /* 0x000ee40000000800 */
[----:B------:R-:W2:Y:S04]  /*2e10*/  LDS R20, [R14+0x1a00] ;  /* 0x001a00000e147984 */ /* 0x000ea80000000800 */
[----:B0-----:R-:W-:Y:S02]  /*2e20*/  STS [R14], R19 ;  /* 0x000000130e007388 */ /* 0x001fe40000000800 */
[----:B------:R-:W0:Y:S01]  /*2e30*/  MUFU.EX2 R23, R23 ;  /* 0x0000001700177308 */ /* 0x000e220000000800 */
[C---:B------:R-:W-:Y:S01]  /*2e40*/  FADD.FTZ R22, -R5.reuse, R22 ;  /* 0x0000001605167221 */ /* 0x040fe20000010100 */
[----:B------:R-:W-:Y:S03]  /*2e50*/  STS [R14+-0x400], R16 ;  /* 0xfffc00100e007388 */ /* 0x000fe60000000800 */
[----:B------:R-:W-:Y:S01]  /*2e60*/  FMUL.FTZ R22, R22, 1.4426950216293334961 ;  /* 0x3fb8aa3b16167820 */ /* 0x000fe20000410000 */
[----:B-1----:R-:W-:-:S02]  /*2e70*/  FADD.FTZ R24, -R5, R24 ;  /* 0x0000001805187221 */ /* 0x002fc40000010100 */
[----:B------:R-:W1:Y:S01]  /*2e80*/  MUFU.EX2 R25, R25 ;  /* 0x0000001900197308 */ /* 0x000e620000000800 */
[C---:B---3--:R-:W-:Y:S01]  /*2e90*/  FADD.FTZ R26, -R5.reuse, R26 ;  /* 0x0000001a051a7221 */ /* 0x048fe20000010100 */
[----:B------:R-:W-:Y:S01]  /*2ea0*/  FMUL.FTZ R24, R24, 1.4426950216293334961 ;  /* 0x3fb8aa3b18187820 */ /* 0x000fe20000410000 */
[----:B------:R-:W-:Y:S02]  /*2eb0*/  STS [R14+0x200], R21 ;  /* 0x000200150e007388 */ /* 0x000fe40000000800 */
[----:B------:R-:W-:Y:S01]  /*2ec0*/  FMUL.FTZ R26, R26, 1.4426950216293334961 ;  /* 0x3fb8aa3b1a1a7820 */ /* 0x000fe20000410000 */
[C---:B----4-:R-:W-:Y:S02]  /*2ed0*/  FADD.FTZ R28, -R5.reuse, R28 ;  /* 0x0000001c051c7221 */ /* 0x050fe40000010100 */
[----:B------:R3:W4:Y:S01]  /*2ee0*/  MUFU.EX2 R31, R22 ;  /* 0x00000016001f7308 */ /* 0x0007220000000800 */
[----:B0-----:R-:W-:Y:S01]  /*2ef0*/  STS [R14+0x400], R23 ;  /* 0x000400170e007388 */ /* 0x001fe20000000800 */
[----:B------:R-:W-:Y:S01]  /*2f00*/  FMUL.FTZ R28, R28, 1.4426950216293334961 ;  /* 0x3fb8aa3b1c1c7820 */ /* 0x000fe20000410000 */
[----:B------:R-:W-:-:S04]  /*2f10*/  FADD.FTZ R30, -R5, R30 ;  /* 0x0000001e051e7221 */ /* 0x000fc80000010100 */
[----:B------:R-:W-:Y:S01]  /*2f20*/  FMUL.FTZ R30, R30, 1.4426950216293334961 ;  /* 0x3fb8aa3b1e1e7820 */ /* 0x000fe20000410000 */
[----:B------:R-:W0:Y:S01]  /*2f30*/  MUFU.EX2 R27, R27 ;  /* 0x0000001b001b7308 */ /* 0x000e220000000800 */
[----:B---3--:R-:W-:Y:S01]  /*2f40*/  FADD.FTZ R22, R16, R13 ;  /* 0x0000000d10167221 */ /* 0x008fe20000010000 */
[----:B-1----:R-:W-:Y:S03]  /*2f50*/  STS [R14+0x600], R25 ;  /* 0x000600190e007388 */ /* 0x002fe60000000800 */
[----:B------:R-:W-:Y:S01]  /*2f60*/  FADD.FTZ R22, R22, R17 ;  /* 0x0000001116167221 */ /* 0x000fe20000010000 */
[C---:B--2---:R-:W-:Y:S02]  /*2f70*/  FADD.FTZ R18, -R5.reuse, R18 ;  /* 0x0000001205127221 */ /* 0x044fe40000010100 */
[----:B------:R-:W1:Y:S01]  /*2f80*/  MUFU.EX2 R29, R29 ;  /* 0x0000001d001d7308 */ /* 0x000e620000000800 */
[----:B------:R-:W-:Y:S01]  /*2f90*/  FADD.FTZ R22, R22, R19 ;  /* 0x0000001316167221 */ /* 0x000fe20000010000 */
[----:B------:R-:W-:Y:S01]  /*2fa0*/  FADD.FTZ R20, -R5, R20 ;  /* 0x0000001405147221 */ /* 0x000fe20000010100 */
[----:B------:R-:W-:Y:S01]  /*2fb0*/  FMUL.FTZ R18, R18, 1.4426950216293334961 ;  /* 0x3fb8aa3b12127820 */ /* 0x000fe20000410000 */
[----:B----4-:R-:W-:Y:S01]  /*2fc0*/  STS [R14+0xc00], R31 ;  /* 0x000c001f0e007388 */ /* 0x010fe20000000800 */
[----:B------:R-:W-:Y:S01]  /*2fd0*/  FADD.FTZ R22, R22, R21 ;  /* 0x0000001516167221 */ /* 0x000fe20000010000 */
[----:B------:R-:W-:-:S02]  /*2fe0*/  FMUL.FTZ R20, R20, 1.4426950216293334961 ;  /* 0x3fb8aa3b14147820 */ /* 0x000fc40000410000 */
[----:B------:R-:W2:Y:S01]  /*2ff0*/  MUFU.EX2 R33, R24 ;  /* 0x0000001800217308 */ /* 0x000ea20000000800 */
[----:B------:R-:W-:Y:S01]  /*3000*/  FADD.FTZ R22, R22, R23 ;  /* 0x0000001716167221 */ /* 0x000fe20000010000 */
[----:B0-----:R-:W-:Y:S03]  /*3010*/  STS [R14+0x800], R27 ;  /* 0x0008001b0e007388 */ /* 0x001fe60000000800 */
[----:B------:R-:W-:-:S03]  /*3020*/  FADD.FTZ R22, R22, R25 ;  /* 0x0000001916167221 */ /* 0x000fc60000010000 */
[----:B------:R-:W0:Y:S01]  /*3030*/  MUFU.EX2 R35, R26 ;  /* 0x0000001a00237308 */ /* 0x000e220000000800 */
[----:B------:R-:W-:Y:S01]  /*3040*/  FADD.FTZ R22, R22, R27 ;  /* 0x0000001b16167221 */ /* 0x000fe20000010000 */
[----:B-1----:R-:W-:Y:S03]  /*3050*/  STS [R14+0xa00], R29 ;  /* 0x000a001d0e007388 */ /* 0x002fe60000000800 */
        /* <DEDUP_REMOVED lines=8> */
[----:B-----5:R-:W0:Y:S01]  /*30e0*/  MUFU.EX2 R39, R32 ;  /* 0x0000002000277308 */ /* 0x020e220000000800 */
        /* <DEDUP_REMOVED lines=14> */
.L_x_22810:
[----:B------:R-:W-:Y:S05]  /*31d0*/  BSYNC.RECONVERGENT B1 ;  /* 0x0000000000017941 */ /* 0x000fea0003800200 */
.L_x_22809:
        /* <DEDUP_REMOVED lines=55> */
.L_x_22813:
[----:B------:R-:W-:Y:S05]  /*3550*/  BSYNC.RECONVERGENT B1 ;  /* 0x0000000000017941 */ /* 0x000fea0003800200 */
.L_x_22812:
        /* <DEDUP_REMOVED lines=26> */
.L_x_22805:
[----:B------:R-:W-:Y:S05]  /*3700*/  BSYNC.RECONVERGENT B0 ;  /* 0x0000000000007941 */ /* 0x000fea0003800200 */
.L_x_22804:
        /* <DEDUP_REMOVED lines=41> */
.L_x_22818:
[----:B------:R-:W1:Y:S01]  /*39a0*/  LDS R11, [R8] ;  /* 0x00000000080b7984 */ /* 0x000e620000000800 */
[----:B------:R-:W-:-:S04]  /*39b0*/  IADD3 R13, PT, PT, R13, 0x1, RZ ;  /* 0x000000010d0d7810 */ /* 0x000fc80007ffe0ff */
[----:B------:R-:W-:Y:S01]  /*39c0*/  ISETP.NE.AND P0, PT, R13, RZ, PT ;  /* 0x000000ff0d00720c */ /* 0x000fe20003f05270 */
[----:B-1----:R-:W-:-:S05]  /*39d0*/  FMUL.FTZ R11, R11, R6 ;  /* 0x000000060b0b7220 */ /* 0x002fca0000410000 */
[----:B------:R1:W-:Y:S02]  /*39e0*/  STS [R8], R11 ;  /* 0x0000000b08007388 */ /* 0x0003e40000000800 */
[----:B-1----:R-:W-:-:S05]  /*39f0*/  IADD3 R8, PT, PT, R8, 0x200, RZ ;  /* 0x0000020008087810 */ /* 0x002fca0007ffe0ff */
[----:B------:R-:W-:Y:S05]  /*3a00*/  @P0 BRA `(.L_x_22818) ;  /* 0xfffffffc00e40947 */ /* 0x000fea000383ffff */
.L_x_22817:
[----:B------:R-:W-:Y:S05]  /*3a10*/  BSYNC.RECONVERGENT B1 ;  /* 0x0000000000017941 */ /* 0x000fea0003800200 */
.L_x_22816:
        /* <DEDUP_REMOVED lines=12> */
.L_x_22821:
        /* <DEDUP_REMOVED lines=16> */
[----:B-----5:R-:W2:Y:S01]  /*3be0*/  LDS R39, [R8+0x1400] ;  /* 0x0014000008277984 */ /* 0x020ea20000000800 */
        /* <DEDUP_REMOVED lines=35> */
.L_x_22820:
[----:B------:R-:W-:Y:S05]  /*3e20*/  BSYNC.RECONVERGENT B1 ;  /* 0x0000000000017941 */ /* 0x000fea0003800200 */
.L_x_22819:
        /* <DEDUP_REMOVED lines=31> */
.L_x_22823:
[----:B------:R-:W-:Y:S05]  /*4020*/  BSYNC.RECONVERGENT B1 ;  /* 0x0000000000017941 */ /* 0x000fea0003800200 */
.L_x_22822:
        /* <DEDUP_REMOVED lines=14> */
.L_x_22815:
[----:B------:R-:W-:Y:S05]  /*4110*/  BSYNC.RECONVERGENT B0 ;  /* 0x0000000000007941 */ /* 0x000fea0003800200 */
.L_x_22814:
[----:B------:R-:W-:Y:S01]  /*4120*/  BAR.SYNC.DEFER_BLOCKING 0x0 ;  /* 0x0000000000007b1d */ /* 0x000fe20000010000 */
[----:B------:R-:W-:Y:S02]  /*4130*/  ISETP.NE.AND P0, PT, R0, RZ, PT ;  /* 0x000000ff0000720c */ /* 0x000fe40003f05270 */
[----:B------:R-:W-:Y:S02]  /*4140*/  SHF.R.U32.HI R20, RZ, 0x5, R0 ;  /* 0x00000005ff147819 */ /* 0x000fe40000011600 */
[----:B--2---:R-:W-:Y:S01]  /*4150*/  MOV R9, UR19 ;  /* 0x0000001300097c02 */ /* 0x004fe20008000f00 */
[----:B------:R-:W2:Y:S01]  /*4160*/  LDCU UR23, c[0x0][0x3dc] ;  /* 0x00007b80ff1777ac */ /* 0x000ea20008000800 */
[----:B------:R-:W-:Y:S02]  /*4170*/  BSSY.RECONVERGENT B0, `(.L_x_22824) ;  /* 0x0000015000007945 */ /* 0x000fe40003800200 */
[----:B------:R-:W-:Y:S01]  /*4180*/  LEA R20, R9, R20, 0x5 ;  /* 0x0000001409147211 */ /* 0x000fe200078e28ff */
[----:B------:R-:W3:Y:S04]  /*4190*/  LDCU UR15, c[0x0][0x378] ;  /* 0x00006f00ff0f77ac */ /* 0x000ee80008000800 */
        /* <DEDUP_REMOVED lines=18> */
.L_x_22825:
[----:B--23--:R-:W-:Y:S05]  /*42c0*/  BSYNC.RECONVERGENT B0 ;  /* 0x0000000000007941 */ /* 0x00cfea0003800200 */
.L_x_22824:
[----:B------:R-:W-:Y:S01]  /*42d0*/  ISETP.GE.U32.AND P0, PT, R20, UR8, PT ;  /* 0x0000000814007c0c */ /* 0x000fe2000bf06070 */
[----:B------:R-:W2:Y:S01]  /*42e0*/  LDCU.64 UR6, c[0x0][0x3a8] ;  /* 0x00007500ff0677ac */ /* 0x000ea20008000a00 */
        /* <DEDUP_REMOVED lines=8> */
[----:B----4-:R-:W3:Y:S01]  /*4370*/  I2F.RP R9, R2 ;  /* 0x0000000200097306 */ /* 0x010ee20000209400 */
[----:B------:R-:W4:Y:S01]  /*4380*/  LDCU UR4, c[0x0][0x3c8] ;  /* 0x00007900ff0477ac */ /* 0x000f220008000800 */
[----:B-1----:R-:W-:Y:S01]  /*4390*/  IMAD.SHL.U32 R6, R0, 0x20, RZ ;  /* 0x0000002000067824 */ /* 0x002fe200078e00ff */
[----:B------:R-:W-:Y:S01]  /*43a0*/  IADD3 R8, PT, PT, R4, 0x1a0, RZ ;  /* 0x000001a004087810 */ /* 0x000fe20007ffe0ff */
[----:B0-----:R-:W-:Y:S01]  /*43b0*/  IMAD.WIDE.U32 R4, R20, 0x4, RZ ;  /* 0x0000000414047825 */ /* 0x001fe200078e00ff */
[----:B------:R-:W0:Y:S01]  /*43c0*/  LDCU.64 UR24, c[0x0][0x3b8] ;  /* 0x00007700ff1877ac */ /* 0x000e220008000a00 */
[----:B------:R-:W-:Y:S02]  /*43d0*/  LEA R10, R7, R10, 0x4 ;  /* 0x0000000a070a7211 */ /* 0x000fe400078e20ff */
[----:B------:R-:W-:Y:S02]  /*43e0*/  CS2R R32, SRZ ;  /* 0x0000000000207805 */ /* 0x000fe4000001ff00 */
[----:B------:R-:W-:Y:S01]  /*43f0*/  LOP3.LUT R6, R6, 0x20, RZ, 0xe2, !PT ;  /* 0x0000002006067812 */ /* 0x000fe200078ee2ff */
[----:B------:R-:W1:Y:S01]  /*4400*/  LDCU UR9, c[0x0][0x3fc] ;  /* 0x00007f80ff0977ac */ /* 0x000e620008000800 */
[----:B------:R-:W-:Y:S01]  /*4410*/  LEA R3, R3, R8, 0x18 ;  /* 0x0000000803037211 */ /* 0x000fe200078ec0ff */
[----:B------:R-:W-:Y:S01]  /*4420*/  IMAD.SHL.U32 R21, R0, 0x8, RZ ;  /* 0x0000000800157824 */ /* 0x000fe200078e00ff */
[----:B------:R-:W-:Y:S01]  /*4430*/  IADD3 R10, PT, PT, R10, 0x3, RZ ;  /* 0x000000030a0a7810 */ /* 0x000fe20007ffe0ff */
[----:B------:R-:W-:Y:S01]  /*4440*/  IMAD R6, R7, 0x40, R6 ;  /* 0x0000004007067824 */ /* 0x000fe200078e0206 */
[----:B------:R-:W-:Y:S01]  /*4450*/  UIADD3 UR5, UPT, UPT, UR21, 0xf, URZ ;  /* 0x0000000f15057890 */ /* 0x000fe2000fffe0ff */
[----:B---3--:R-:W3:Y:S01]  /*4460*/  MUFU.RCP R9, R9 ;  /* 0x0000000900097308 */ /* 0x008ee20000001000 */
[----:B------:R-:W-:-:S02]  /*4470*/  CS2R R30, SRZ ;  /* 0x00000000001e7805 */ /* 0x000fc4000001ff00 */
[----:B------:R-:W-:Y:S02]  /*4480*/  CS2R R28, SRZ ;  /* 0x00000000001c7805 */ /* 0x000fe4000001ff00 */
[----:B------:R-:W-:Y:S01]  /*4490*/  IADD3 R6, PT, PT, R6, 0x10, R3 ;  /* 0x0000001006067810 */ /* 0x000fe20007ffe003 */
[----:B----4-:R-:W-:Y:S01]  /*44a0*/  UIMAD UR4, UR18, UR4, URZ ;  /* 0x00000004120472a4 */ /* 0x010fe2000f8e02ff */
[----:B------:R-:W-:Y:S01]  /*44b0*/  CS2R R26, SRZ ;  /* 0x00000000001a7805 */ /* 0x000fe2000001ff00 */
[----:B------:R-:W-:Y:S01]  /*44c0*/  USHF.R.U32.HI UR5, URZ, 0x4, UR5 ;  /* 0x00000004ff057899 */ /* 0x000fe20008011605 */
[----:B------:R-:W-:Y:S02]  /*44d0*/  CS2R R24, SRZ ;  /* 0x0000000000187805 */ /* 0x000fe4000001ff00 */
[----:B------:R-:W-:Y:S02]  /*44e0*/  CS2R R22, SRZ ;  /* 0x0000000000167805 */ /* 0x000fe4000001ff00 */
[----:B------:R-:W-:-:S04]  /*44f0*/  MOV R11, UR4 ;  /* 0x00000004000b7c02 */ /* 0x000fc80008000f00 */
[----:B------:R-:W4:Y:S01]  /*4500*/  LDCU UR4, c[0x0][0x3e0] ;  /* 0x00007c00ff0477ac */ /* 0x000f220008000800 */
[----:B------:R-:W-:Y:S01]  /*4510*/  IMAD.WIDE R4, R11, 0x4, R4 ;  /* 0x000000040b047825 */ /* 0x000fe200078e0204 */
[----:B---3--:R-:W-:Y:S02]  /*4520*/  IADD3 R12, PT, PT, R9, 0xffffffe, RZ ;  /* 0x0ffffffe090c7810 */ /* 0x008fe40007ffe0ff */
[----:B------:R-:W-:Y:S02]  /*4530*/  IADD3 R11, PT, PT, R20, 0x1, RZ ;  /* 0x00000001140b7810 */ /* 0x000fe40007ffe0ff */
[----:B------:R3:W2:Y:S01]  /*4540*/  F2I.FTZ.U32.TRUNC.NTZ R13, R12 ;  /* 0x0000000c000d7305 */ /* 0x0006a2000021f000 */
[----:B0-----:R-:W-:Y:S02]  /*4550*/  IADD3 R8, P0, PT, R4, UR24, RZ ;  /* 0x0000001804087c10 */ /* 0x001fe4000ff1e0ff */
[----:B------:R-:W-:Y:S02]  /*4560*/  IADD3 R20, PT, PT, R20, -UR5, RZ ;  /* 0x8000000514147c10 */ /* 0x000fe4000fffe0ff */
[----:B------:R-:W-:Y:S01]  /*4570*/  IADD3.X R5, PT, PT, R5, UR25, RZ, P0, !PT ;  /* 0x0000001905057c10 */ /* 0x000fe200087fe4ff */
[----:B---3--:R-:W-:Y:S01]  /*4580*/  HFMA2 R12, -RZ, RZ, 0, 0 ;  /* 0x00000000ff0c7431 */ /* 0x008fe200000001ff */
[----:B----4-:R-:W-:Y:S01]  /*4590*/  UIMAD UR4, UR17, UR4, URZ ;  /* 0x00000004110472a4 */ /* 0x010fe2000f8e02ff */
[----:B--2---:R-:W-:-:S05]  /*45a0*/  IADD3 R9, PT, PT, RZ, -R13, RZ ;  /* 0x8000000dff097210 */ /* 0x004fca0007ffe0ff */
[----:B------:R-:W-:Y:S02]  /*45b0*/  IMAD.U32 R42, RZ, RZ, UR4 ;  /* 0x00000004ff2a7e24 */ /* 0x000fe4000f8e00ff */
[----:B------:R-:W-:Y:S01]  /*45c0*/  IMAD R3, R9, R2, RZ ;  /* 0x0000000209037224 */ /* 0x000fe200078e02ff */
[C---:B------:R-:W-:Y:S02]  /*45d0*/  LOP3.LUT R9, R21.reuse, 0x8, RZ, 0xc0, !PT ;  /* 0x0000000815097812 */ /* 0x040fe400078ec0ff */
[----:B------:R-:W-:Y:S01]  /*45e0*/  LOP3.LUT R21, R21, 0xf8, RZ, 0xc0, !PT ;  /* 0x000000f815157812 */ /* 0x000fe200078ec0ff */
[----:B------:R-:W-:Y:S01]  /*45f0*/  IMAD.HI.U32 R4, R13, R3, R12 ;  /* 0x000000030d047227 */ /* 0x000fe200078e000c */
[----:B------:R-:W-:-:S03]  /*4600*/  IADD3 R9, PT, PT, R9, R10, RZ ;  /* 0x0000000a09097210 */ /* 0x000fc60007ffe0ff */
[----:B-1----:R-:W-:Y:S01]  /*4610*/  IMAD.U32 R3, RZ, RZ, UR9 ;  /* 0x00000009ff037e24 */ /* 0x002fe2000f8e00ff */
[----:B------:R-:W-:-:S04]  /*4620*/  USHF.R.S32.HI UR9, URZ, 0x1f, UR4 ;  /* 0x0000001fff097899 */ /* 0x000fc80008011404 */
[----:B------:R-:W-:Y:S02]  /*4630*/  IADD3 R3, PT, PT, -R3, UR16, RZ ;  /* 0x0000001003037c10 */ /* 0x000fe4000fffe1ff */
[----:B------:R-:W-:-:S07]  /*4640*/  MOV R43, UR9 ;  /* 0x00000009002b7c02 */ /* 0x000fce0008000f00 */
.L_x_22854:
[----:B0-----:R-:W0:Y:S01]  /*4650*/  LDC R17, c[0x0][0x400] ;  /* 0x00010000ff117b82 */ /* 0x001e220000000800 */
[----:B------:R-:W-:Y:S01]  /*4660*/  IADD3 R13, PT, PT, R10, -0x3, RZ ;  /* 0xfffffffd0a0d7810 */ /* 0x000fe20007ffe0ff */
[----:B------:R-:W-:Y:S03]  /*4670*/  BSSY.RECONVERGENT B0, `(.L_x_22828) ;  /* 0x0000234000007945 */ /* 0x000fe60003800200 */
[----:B------:R-:W-:-:S03]  /*4680*/  IABS R15, R13 ;  /* 0x0000000d000f7213 */ /* 0x000fc60000000000 */
[----:B-1----:R-:W1:Y:S02]  /*4690*/  LDC R12, c[0x0][0x404] ;  /* 0x00010100ff0c7b82 */ /* 0x002e640000000800 */
        /* <DEDUP_REMOVED lines=14> */
[----:B0-----:R-:W-:-:S04]  /*4780*/  IADD3 R18, PT, PT, R19, 0xffffffe, RZ ;  /* 0x0ffffffe13127810 */ /* 0x001fc80007ffe0ff */
[----:B------:R-:W0:Y:S07]  /*4790*/  F2I.FTZ.U32.TRUNC.NTZ R13, R18 ;  /* 0x00000012000d7305 */ /* 0x000e2e000021f000 */
[----:B------:R-:W-:-:S04]  /*47a0*/  @P0 IADD3 R16, PT, PT, R16, 0x1, RZ ;  /* 0x0000000110100810 */ /* 0x000fc80007ffe0ff */
[----:B------:R-:W-:Y:S02]  /*47b0*/  @!P2 IADD3 R16, PT, PT, RZ, -R16, RZ ;  /* 0x80000010ff10a210 */ /* 0x000fe40007ffe0ff */
[----:B------:R-:W-:Y:S01]  /*47c0*/  @!P1 LOP3.LUT R16, RZ, R12, RZ, 0x33, !PT ;  /* 0x0000000cff109212 */ /* 0x000fe200078e33ff */
[--C-:B0-----:R-:W-:Y:S01]  /*47d0*/  IMAD.MOV R19, RZ, RZ, -R13.reuse ;  /* 0x000000ffff137224 */ /* 0x101fe200078e0a0d */
[----:B------:R-:W-:Y:S02]  /*47e0*/  MOV R12, RZ ;  /* 0x000000ff000c7202 */ /* 0x000fe40000000f00 */
[----:B------:R-:W-:Y:S01]  /*47f0*/  IADD3 R15, PT, PT, R16, UR11, RZ ;  /* 0x0000000b100f7c10 */ /* 0x000fe2000fffe0ff */
[----:B------:R-:W-:Y:S01]  /*4800*/  IMAD R19, R19, R14, RZ ;  /* 0x0000000e13137224 */ /* 0x000fe200078e02ff */
[----:B------:R-:W-:Y:S02]  /*4810*/  ISETP.NE.AND P2, PT, R17, RZ, PT ;  /* 0x000000ff1100720c */ /* 0x000fe40003f45270 */
        /* <DEDUP_REMOVED lines=17> */
[----:B------:R-:W-:Y:S01]  /*4930*/  IMAD.MOV.U32 R41, RZ, RZ, R5 ;  /* 0x000000ffff297224 */ /* 0x000fe200078e0005 */
[----:B------:R-:W0:Y:S04]  /*4940*/  LDS.128 R12, [R6+-0x10] ;  /* 0xfffff000060c7984 */ /* 0x000e280000000c00 */
[----:B------:R1:W2:Y:S04]  /*4950*/  LDG.E.CONSTANT R37, desc[UR12][R40.64] ;  /* 0x0000000c28257981 */ /* 0x0002a8000c1e9900 */
[----:B------:R-:W3:Y:S01]  /*4960*/  LDS.128 R16, [R6] ;  /* 0x0000000006107984 */ /* 0x000ee20000000c00 */
[----:B0-----:R-:W-:Y:S01]  /*4970*/  F2FP.F16.F32.PACK_AB R14, R15, R14 ;  /* 0x0000000e0f0e723e */ /* 0x001fe200000000ff */
[----:B------:R-:W-:Y:S01]  /*4980*/  BSSY.RECONVERGENT B2, `(.L_x_22830) ;  /* 0x000002c000027945 */ /* 0x000fe20003800200 */
[----:B---3-5:R-:W-:-:S02]  /*4990*/  F2FP.F16.F32.PACK_AB R39, R17, R16 ;  /* 0x000000101127723e */ /* 0x028fc400000000ff */
[----:B-1----:R-:W-:Y:S01]  /*49a0*/  F2FP.F16.F32.PACK_AB R40, R19, R18 ;  /* 0x000000121328723e */ /* 0x002fe200000000ff */
[----:B--2---:R-:W-:-:S03]  /*49b0*/  IMAD.WIDE R36, R37, UR23, R42 ;  /* 0x0000001725247c25 */ /* 0x004fc6000f8e022a */
[----:B------:R-:W-:-:S04]  /*49c0*/  IADD3 R35, P0, PT, R21, R36, RZ ;  /* 0x0000002415237210 */ /* 0x000fc80007f1e0ff */
[----:B------:R-:W-:Y:S02]  /*49d0*/  IADD3.X R36, PT, PT, RZ, R37, RZ, P0, !PT ;  /* 0x00000025ff247210 */ /* 0x000fe400007fe4ff */
[----:B------:R-:W-:Y:S02]  /*49e0*/  LEA R44, P1, R35, UR6, 0x1 ;  /* 0x00000006232c7c11 */ /* 0x000fe4000f8208ff */
[----:B------:R-:W-:Y:S02]  /*49f0*/  F2FP.F16.F32.PACK_AB R37, R13, R12 ;  /* 0x0000000c0d25723e */ /* 0x000fe400000000ff */
[----:B------:R-:W-:Y:S01]  /*4a00*/  LEA.HI.X R45, R35, UR7, R36, 0x1, P1 ;  /* 0x00000007232d7c11 */ /* 0x000fe200088f0c24 */
[----:B------:R-:W-:Y:S01]  /*4a10*/  VIADD R35, R9, 0xfffffffd ;  /* 0xfffffffd09237836 */ /* 0x000fe20000000000 */
[----:B------:R-:W-:Y:S02]  /*4a20*/  MOV R36, R14 ;  /* 0x0000000e00247202 */ /* 0x000fe40000000f00 */
[----:B------:R-:W-:Y:S01]  /*4a30*/  ISETP.NE.AND P0, PT, R20, -0x1, PT ;  /* 0xffffffff1400780c */ /* 0x000fe20003f05270 */
[----:B------:R0:W5:-:S12]  /*4a40*/  LDG.E.128.CONSTANT R12, desc[UR12][R44.64] ;  /* 0x0000000c2c0c7981 */ /* 0x000158000c1e9d00 */
        /* <DEDUP_REMOVED lines=31> */
.L_x_22831:
[----:B------:R-:W-:Y:S05]  /*4c40*/  BSYNC.RECONVERGENT B2 ;  /* 0x0000000000027941 */ /* 0x000fea0003800200 */
.L_x_22830:
        /* <DEDUP_REMOVED lines=41> */
.L_x_22833:
[----:B------:R-:W-:Y:S05]  /*4ee0*/  BSYNC.RECONVERGENT B2 ;  /* 0x0000000000027941 */ /* 0x000fea0003800200 */
.L_x_22832:
        /* <DEDUP_REMOVED lines=41> */
.L_x_22835:
[----:B------:R-:W-:Y:S05]  /*5180*/  BSYNC.RECONVERGENT B2 ;  /* 0x0000000000027941 */ /* 0x000fea0003800200 */
.L_x_22834:
        /* <DEDUP_REMOVED lines=41> */
.L_x_22837:
[----:B------:R-:W-:Y:S05]  /*5420*/  BSYNC.RECONVERGENT B2 ;  /* 0x0000000000027941 */ /* 0x000fea0003800200 */
.L_x_22836:
        /* <DEDUP_REMOVED lines=41> */
.L_x_22839:
[----:B------:R-:W-:Y:S05]  /*56c0*/  BSYNC.RECONVERGENT B2 ;  /* 0x0000000000027941 */ /* 0x000fea0003800200 */
.L_x_22838:
        /* <DEDUP_REMOVED lines=41> */
.L_x_22841:
[----:B------:R-:W-:Y:S05]  /*5960*/  BSYNC.RECONVERGENT B2 ;  /* 0x0000000000027941 */ /* 0x000fea0003800200 */
.L_x_22840:
        /* <DEDUP_REMOVED lines=41> */
.L_x_22843:
[----:B------:R-:W-:Y:S05]  /*5c00*/  BSYNC.RECONVERGENT B2 ;  /* 0x0000000000027941 */ /* 0x000fea0003800200 */
.L_x_22842:
        /* <DEDUP_REMOVED lines=41> */
.L_x_22845:
[----:B------:R-:W-:Y:S05]  /*5ea0*/  BSYNC.RECONVERGENT B2 ;  /* 0x0000000000027941 */ /* 0x000fea0003800200 */
.L_x_22844:
        /* <DEDUP_REMOVED lines=41> */
.L_x_22847:
[----:B------:R-:W-:Y:S05]  /*6140*/  BSYNC.RECONVERGENT B2 ;  /* 0x0000000000027941 */ /* 0x000fea0003800200 */
.L_x_22846:
        /* <DEDUP_REMOVED lines=41> */
.L_x_22849:
[----:B------:R-:W-:Y:S05]  /*63e0*/  BSYNC.RECONVERGENT B2 ;  /* 0x0000000000027941 */ /* 0x000fea0003800200 */
.L_x_22848:
        /* <DEDUP_REMOVED lines=41> */
.L_x_22851:
[----:B------:R-:W-:Y:S05]  /*6680*/  BSYNC.RECONVERGENT B2 ;  /* 0x0000000000027941 */ /* 0x000fea0003800200 */
.L_x_22850:
        /* <DEDUP_REMOVED lines=15> */
[----:B------:R-:W-:Y:S01]  /*6780*/  PRMT R16, R16, 0x5410, R13 ;  /* 0x0000541010107816 */ /* 0x000fe2000000000d */
[C---:B------:R-:W-:Y:S01]  /*6790*/  VIADD R13, R9.reuse, 0x1 ;  /* 0x00000001090d7836 */ /* 0x040fe20000000000 */
[----:B------:R-:W-:-:S04]  /*67a0*/  ISETP.GE.AND P3, PT, R9, UR21, PT ;  /* 0x0000001509007c0c */ /* 0x000fc8000bf66270 */
[----:B------:R-:W-:Y:S02]  /*67b0*/  ISETP.GE.AND P0, PT, R13, UR21, PT ;  /* 0x000000150d007c0c */ /* 0x000fe4000bf06270 */
[----:B------:R-:W-:Y:S02]  /*67c0*/  IADD3 R13, PT, PT, R9, 0x2, RZ ;  /* 0x00000002090d7810 */ /* 0x000fe40007ffe0ff */
[----:B01234-:R-:W-:Y:S01]  /*67d0*/  SEL R44, R35, RZ, !P3 ;  /* 0x000000ff232c7207 */ /* 0x01ffe20005800000 */
[----:B------:R-:W-:Y:S01]  /*67e0*/  VIADD R35, R9, 0x4 ;  /* 0x0000000409237836 */ /* 0x000fe20000000000 */
[----:B------:R-:W-:Y:S02]  /*67f0*/  ISETP.GE.AND P1, PT, R13, UR21, PT ;  /* 0x000000150d007c0c */ /* 0x000fe4000bf26270 */
[----:B------:R-:W-:Y:S02]  /*6800*/  IADD3 R13, PT, PT, R9, 0x3, RZ ;  /* 0x00000003090d7810 */ /* 0x000fe40007ffe0ff */
[----:B------:R-:W-:-:S02]  /*6810*/  PRMT R17, R17, 0x5410, R44 ;  /* 0x0000541011117816 */ /* 0x000fc4000000002c */
        /* <DEDUP_REMOVED lines=10> */
.L_x_22853:
[----:B------:R-:W-:Y:S05]  /*68c0*/  BSYNC.RECONVERGENT B2 ;  /* 0x0000000000027941 */ /* 0x000fea0003800200 */
.L_x_22852:
[----:B------:R-:W-:Y:S02]  /*68d0*/  HFMA2 R12, R39, R14, R12 ;  /* 0x0000000e270c7231 */ /* 0x000fe4000000000c */
[----:B------:R-:W-:-:S04]  /*68e0*/  HMUL2 R17, R36, R17 ;  /* 0x0000001124117232 */ /* 0x000fc80000000000 */
[----:B------:R-:W-:Y:S02]  /*68f0*/  HFMA2 R17, R37, R16, R17 ;  /* 0x0000001025117231 */ /* 0x000fe40000000011 */
[----:B------:R-:W-:Y:S02]  /*6900*/  HFMA2 R12, R40, R15, R12 ;  /* 0x0000000f280c7231 */ /* 0x000fe4000000000c */
[----:B------:R-:W-:-:S04]  /*6910*/  HFMA2 R17, R39, R18, R17 ;  /* 0x0000001227117231 */ /* 0x000fc80000000011 */
[----:B------:R-:W-:Y:S02]  /*6920*/  HFMA2 R17, R40, R19, R17 ;  /* 0x0000001328117231 */ /* 0x000fe40000000011 */
[----:B------:R-:W-:-:S03]  /*6930*/  HADD2.F32 R13, -RZ, R12.H0_H0 ;  /* 0x2000000cff0d7230 */ /* 0x000fc60000004100 */
[--C-:B------:R-:W-:Y:S02]  /*6940*/  HADD2.F32 R14, -RZ, R17.reuse.H0_H0 ;  /* 0x20000011ff0e7230 */ /* 0x100fe40000004100 */
[----:B------:R-:W-:Y:S02]  /*6950*/  HADD2.F32 R12, -RZ, R12.H1_H1 ;  /* 0x3000000cff0c7230 */ /* 0x000fe40000004100 */
[----:B------:R-:W-:-:S03]  /*6960*/  HADD2.F32 R17, -RZ, R17.H1_H1 ;  /* 0x30000011ff117230 */ /* 0x000fc60000004100 */
[----:B------:R-:W-:Y:S02]  /*6970*/  FADD.FTZ R12, R13, R12 ;  /* 0x0000000c0d0c7221 */ /* 0x000fe40000010000 */
[----:B------:R-:W-:Y:S02]  /*6980*/  FADD.FTZ R17, R14, R17 ;  /* 0x000000110e117221 */ /* 0x000fe40000010000 */
[----:B------:R-:W-:Y:S02]  /*6990*/  FADD.FTZ R23, R23, R12 ;  /* 0x0000000c17177221 */ /* 0x000fe40000010000 */
[----:B------:R-:W-:-:S07]  /*69a0*/  FADD.FTZ R22, R22, R17 ;  /* 0x0000001116167221 */ /* 0x000fce0000010000 */
.L_x_22829:
[----:B------:R-:W-:Y:S05]  /*69b0*/  BSYNC.RECONVERGENT B0 ;  /* 0x0000000000007941 */ /* 0x000fea0003800200 */
.L_x_22828:
        /* <DEDUP_REMOVED lines=10> */
.L_x_22827:
[----:B--2---:R-:W-:Y:S05]  /*6a60*/  BSYNC.RECONVERGENT B1 ;  /* 0x0000000000017941 */ /* 0x004fea0003800200 */
.L_x_22826:
[----:B------:R-:W2:Y:S01]  /*6a70*/  SHFL.BFLY PT, R2, R33, 0x1, 0x1f ;  /* 0x0c201f0021027f89 */ /* 0x000ea200000e0000 */
[----:B------:R-:W3:Y:S01]  /*6a80*/  S2UR UR5, SR_CgaCtaId ;  /* 0x00000000000579c3 */ /* 0x000ee20000008800 */
[----:B------:R-:W-:Y:S01]  /*6a90*/  ISETP.NE.AND P5, PT, R38, RZ, PT ;  /* 0x000000ff2600720c */ /* 0x000fe20003fa5270 */
[----:B------:R-:W-:Y:S01]  /*6aa0*/  UMOV UR4, 0x400 ;  /* 0x0000040000047882 */ /* 0x000fe20000000000 */
[----:B------:R-:W3:Y:S01]  /*6ab0*/  SHFL.BFLY PT, R3, R32, 0x1, 0x1f ;  /* 0x0c201f0020037f89 */ /* 0x000ee200000e0000 */
[----:B------:R-:W-:Y:S01]  /*6ac0*/  SHF.R.U32.HI R34, RZ, 0x1, R34 ;  /* 0x00000001ff227819 */ /* 0x000fe20000011622 */
[----:B------:R-:W-:Y:S01]  /*6ad0*/  UIADD3 UR4, UPT, UPT, UR4, 0x1a0, URZ ;  /* 0x000001a004047890 */ /* 0x000fe2000fffe0ff */
[C---:B------:R-:W-:Y:S01]  /*6ae0*/  LOP3.LUT P0, RZ, R0.reuse, 0x3c1, RZ, 0xc0, !PT ;  /* 0x000003c100ff7812 */ /* 0x040fe2000780c0ff */
[----:B------:R-:W3:Y:S01]  /*6af0*/  SHFL.BFLY PT, R4, R31, 0x1, 0x1f ;  /* 0x0c201f001f047f89 */ /* 0x000ee200000e0000 */
[C---:B------:R-:W-:Y:S01]  /*6b00*/  LOP3.LUT P1, RZ, R0.reuse, 0x3e1, RZ, 0xc0, !PT ;  /* 0x000003e100ff7812 */ /* 0x040fe2000782c0ff */
[----:B------:R-:W-:Y:S01]  /*6b10*/  IMAD R34, R7, 0xc0, R34 ;  /* 0x000000c007227824 */ /* 0x000fe200078e0222 */
[----:B------:R-:W-:Y:S01]  /*6b20*/  ISETP.GT.U32.AND P2, PT, R0, 0x1f, PT ;  /* 0x0000001f0000780c */ /* 0x000fe20003f44070 */
[----:B0---4-:R-:W0:Y:S01]  /*6b30*/  SHFL.BFLY PT, R5, R30, 0x1, 0x1f ;  /* 0x0c201f001e057f89 */ /* 0x011e2200000e0000 */
[----:B------:R-:W-:Y:S03]  /*6b40*/  BSSY.RECONVERGENT B0, `(.L_x_22855) ;  /* 0x0000029000007945 */ /* 0x000fe60003800200 */
[----:B-1----:R-:W1:Y:S04]  /*6b50*/  SHFL.BFLY PT, R6, R29, 0x1, 0x1f ;  /* 0x0c201f001d067f89 */ /* 0x002e6800000e0000 */
[----:B------:R-:W4:Y:S04]  /*6b60*/  SHFL.BFLY PT, R9, R28, 0x1, 0x1f ;  /* 0x0c201f001c097f89 */ /* 0x000f2800000e0000 */
[----:B------:R-:W4:Y:S01]  /*6b70*/  SHFL.BFLY PT, R8, R27, 0x1, 0x1f ;  /* 0x0c201f001b087f89 */ /* 0x000f2200000e0000 */
[----:B--2---:R-:W-:Y:S01]  /*6b80*/  FADD.FTZ R33, R2, R33 ;  /* 0x0000002102217221 */ /* 0x004fe20000010000 */
[C---:B------:R-:W-:Y:S01]  /*6b90*/  LOP3.LUT R2, R0.reuse, 0x3c0, RZ, 0xc0, !PT ;  /* 0x000003c000027812 */ /* 0x040fe200078ec0ff */
[----:B---3--:R-:W-:Y:S01]  /*6ba0*/  ULEA UR4, UR5, UR4, 0x18 ;  /* 0x0000000405047291 */ /* 0x008fe2000f8ec0ff */
[----:B------:R-:W2:Y:S01]  /*6bb0*/  SHFL.BFLY PT, R11, R26, 0x1, 0x1f ;  /* 0x0c201f001a0b7f89 */ /* 0x000ea200000e0000 */
[----:B------:R-:W-:Y:S01]  /*6bc0*/  LOP3.LUT R0, R0, 0x3e0, RZ, 0xc0, !PT ;  /* 0x000003e000007812 */ /* 0x000fe200078ec0ff */
[----:B------:R-:W-:Y:S01]  /*6bd0*/  FADD.FTZ R32, R3, R32 ;  /* 0x0000002003207221 */ /* 0x000fe20000010000 */
[----:B------:R-:W-:Y:S01]  /*6be0*/  ISETP.NE.OR P4, PT, R2, 0x40, P5 ;  /* 0x000000400200780c */ /* 0x000fe20002f85670 */
[----:B------:R-:W3:Y:S01]  /*6bf0*/  SHFL.BFLY PT, R10, R25, 0x1, 0x1f ;  /* 0x0c201f00190a7f89 */ /* 0x000ee200000e0000 */
[----:B------:R-:W-:Y:S01]  /*6c00*/  LEA R34, R34, UR4, 0x2 ;  /* 0x0000000422227c11 */ /* 0x000fe2000f8e10ff */
[----:B------:R-:W-:Y:S01]  /*6c10*/  FADD.FTZ R31, R4, R31 ;  /* 0x0000001f041f7221 */ /* 0x000fe20000010000 */
[----:B------:R-:W-:Y:S01]  /*6c20*/  ISETP.NE.OR P3, PT, R0, 0x20, P5 ;  /* 0x000000200000780c */ /* 0x000fe20002f65670 */
[----:B------:R-:W3:Y:S01]  /*6c30*/  SHFL.BFLY PT, R13, R24, 0x1, 0x1f ;  /* 0x0c201f00180d7f89 */ /* 0x000ee200000e0000 */
[----:B0-----:R-:W-:-:S03]  /*6c40*/  FADD.FTZ R30, R5, R30 ;  /* 0x0000001e051e7221 */ /* 0x001fc60000010000 */
[----:B------:R-:W0:Y:S01]  /*6c50*/  SHFL.BFLY PT, R12, R23, 0x1, 0x1f ;  /* 0x0c201f00170c7f89 */ /* 0x000e2200000e0000 */
[----:B-1----:R-:W-:-:S03]  /*6c60*/  FADD.FTZ R29, R6, R29 ;  /* 0x0000001d061d7221 */ /* 0x002fc60000010000 */
[----:B------:R-:W1:Y:S01]  /*6c70*/  SHFL.BFLY PT, R15, R22, 0x1, 0x1f ;  /* 0x0c201f00160f7f89 */ /* 0x000e6200000e0000 */
[----:B----4-:R-:W-:Y:S01]  /*6c80*/  FADD.FTZ R28, R9, R28 ;  /* 0x0000001c091c7221 */ /* 0x010fe20000010000 */
[----:B------:R-:W-:Y:S01]  /*6c90*/  BAR.SYNC.DEFER_BLOCKING 0x0 ;  /* 0x0000000000007b1d */ /* 0x000fe20000010000 */
[----:B------:R-:W-:Y:S01]  /*6ca0*/  FADD.FTZ R27, R8, R27 ;  /* 0x0000001b081b7221 */ /* 0x000fe20000010000 */
[----:B--2---:R-:W-:Y:S01]  /*6cb0*/  FADD.FTZ R26, R11, R26 ;  /* 0x0000001a0b1a7221 */ /* 0x004fe20000010000 */
[----:B---3--:R-:W-:Y:S01]  /*6cc0*/  FADD.FTZ R25, R10, R25 ;  /* 0x000000190a197221 */ /* 0x008fe20000010000 */
[----:B------:R-:W-:Y:S01]  /*6cd0*/  FADD.FTZ R24, R13, R24 ;  /* 0x000000180d187221 */ /* 0x000fe20000010000 */
[----:B0-----:R-:W-:Y:S01]  /*6ce0*/  FADD.FTZ R23, R12, R23 ;  /* 0x000000170c177221 */ /* 0x001fe20000010000 */
        /* <DEDUP_REMOVED lines=14> */
.L_x_22856:
[----:B------:R-:W-:Y:S05]  /*6dd0*/  BSYNC.RECONVERGENT B0 ;  /* 0x0000000000007941 */ /* 0x000fea0003800200 */
.L_x_22855:
        /* <DEDUP_REMOVED lines=27> */
.L_x_22858:
[----:B------:R-:W-:Y:S05]  /*6f90*/  BSYNC.RECONVERGENT B0 ;  /* 0x0000000000007941 */ /* 0x000fea0003800200 */
.L_x_22857:
        /* <DEDUP_REMOVED lines=15> */
.L_x_22860:
[----:B------:R-:W-:Y:S05]  /*7090*/  BSYNC.RECONVERGENT B0 ;  /* 0x0000000000007941 */ /* 0x000fea0003800200 */
.L_x_22859:
        /* <DEDUP_REMOVED lines=27> */
.L_x_22862:
[----:B------:R-:W-:Y:S05]  /*7250*/  BSYNC.RECONVERGENT B0 ;  /* 0x0000000000007941 */ /* 0x000fea0003800200 */
.L_x_22861:
        /* <DEDUP_REMOVED lines=13> */
[----:B------:R-:W-:-:S02]  /*7330*/  F2FP.F16.F32.PACK_AB R24, R24, R25 ;  /* 0x000000191818723e */ /* 0x000fc400000000ff */
[----:B------:R-:W-:Y:S02]  /*7340*/  MOV R3, UR6 ;  /* 0x0000000600037c02 */ /* 0x000fe40008000f00 */
[----:B------:R-:W-:Y:S02]  /*7350*/  F2FP.F16.F32.PACK_AB R22, R22, R23 ;  /* 0x000000171616723e */ /* 0x000fe400000000ff */
[----:B------:R-:W-:Y:S02]  /*7360*/  PRMT R4, R30, 0x7632, R4 ;  /* 0x000076321e047816 */ /* 0x000fe40000000004 */
[----:B------:R-:W-:Y:S02]  /*7370*/  PRMT R5, R28, 0x7632, R5 ;  /* 0x000076321c057816 */ /* 0x000fe40000000005 */
[----:B------:R-:W-:Y:S02]  /*7380*/  PRMT R6, R24, 0x7632, R6 ;  /* 0x0000763218067816 */ /* 0x000fe40000000006 */
[----:B------:R-:W-:-:S02]  /*7390*/  PRMT R7, R22, 0x7632, R7 ;  /* 0x0000763216077816 */ /* 0x000fc40000000007 */
        /* <DEDUP_REMOVED lines=20> */
.L_x_22801:
        /* <DEDUP_REMOVED lines=8> */
.L_x_22864:
[----:B------:R-:W-:Y:S05]  /*7560*/  BSYNC B2 ;  /* 0x0000000000027941 */ /* 0x000fea0003800000 */
.L_x_22863:
[----:B------:R-:W-:Y:S01]  /*7570*/  MOV R7, R8 ;  /* 0x0000000800077202 */ /* 0x000fe20000000f00 */
[----:B------:R-:W-:Y:S06]  /*7580*/  BRA `(.L_x_22865) ;  /* 0xffffffac00dc7947 */ /* 0x000fec000383ffff */
.L_x_22803:
        /* <DEDUP_REMOVED lines=8> */
.L_x_22867:
[----:B------:R-:W-:Y:S05]  /*7610*/  BSYNC B0 ;  /* 0x0000000000007941 */ /* 0x000fea0003800000 */
.L_x_22866:
        /* <DEDUP_REMOVED lines=9> */
.L_x_22868:
[----:B------:R-:W-:Y:S01]  /*76b0*/  HFMA2 R9, -RZ, RZ, 0, 2.384185791015625e-07 ;  /* 0x00000004ff097431 */ /* 0x000fe200000001ff */
[----:B------:R-:W-:-:S04]  /*76c0*/  MOV R4, R8 ;  /* 0x0000000800047202 */ /* 0x000fc80000000f00 */
[----:B------:R-:W-:-:S05]  /*76d0*/  FMNMX.FTZ R4, R3, R4, !PT ;  /* 0x0000000403047209 */ /* 0x000fca0007810000 */
[----:B------:R-:W-:-:S07]  /*76e0*/  IMAD.MOV.U32 R12, RZ, RZ, R4 ;  /* 0x000000ffff0c7224 */ /* 0x000fce00078e0004 */
[----:B------:R-:W-:Y:S05]  /*76f0*/  WARPSYNC.COLLECTIVE R7, `(.L_x_22869) ;  /* 0x0000000007087348 */ /* 0x000fea0003c00000 */
[----:B------:R0:W1:Y:S02]  /*7700*/  SHFL.BFLY P2, R8, R12, R9, R14 ;  /* 0x0c0000090c087389 */ /* 0x000064000004000e */
[----:B01----:R-:W-:Y:S05]  /*7710*/  ENDCOLLECTIVE ;  /* 0x000000000000791b */ /* 0x003fea0003800000 */
.L_x_22869:
[----:B------:R-:W-:Y:S01]  /*7720*/  HFMA2 R9, -RZ, RZ, 0, 1.1920928955078125e-07 ;  /* 0x00000002ff097431 */ /* 0x000fe200000001ff */
[----:B------:R-:W-:-:S04]  /*7730*/  MOV R5, R8 ;  /* 0x0000000800057202 */ /* 0x000fc80000000f00 */
[----:B------:R-:W-:-:S05]  /*7740*/  FMNMX.FTZ R5, R4, R5, !PT ;  /* 0x0000000504057209 */ /* 0x000fca0007810000 */
[----:B------:R-:W-:-:S07]  /*7750*/  IMAD.MOV.U32 R12, RZ, RZ, R5 ;  /* 0x000000ffff0c7224 */ /* 0x000fce00078e0005 */
[----:B------:R-:W-:Y:S05]  /*7760*/  WARPSYNC.COLLECTIVE R7, `(.L_x_22870) ;  /* 0x0000000007087348 */ /* 0x000fea0003c00000 */
[----:B------:R0:W1:Y:S02]  /*7770*/  SHFL.BFLY P2, R8, R12, R9, R14 ;  /* 0x0c0000090c087389 */ /* 0x000064000004000e */
[----:B01----:R-:W-:Y:S05]  /*7780*/  ENDCOLLECTIVE ;  /* 0x000000000000791b */ /* 0x003fea0003800000 */
.L_x_22870:
[----:B------:R-:W-:Y:S01]  /*7790*/  MOV R6, R8 ;  /* 0x0000000800067202 */ /* 0x000fe20000000f00 */
[----:B------:R-:W-:Y:S06]  /*77a0*/  BRA `(.L_x_22871) ;  /* 0xffffffac00ec7947 */ /* 0x000fec000383ffff */
.L_x_22872:
        /* <DEDUP_REMOVED lines=13> */
.L_x_27660:


//--------------------- .text._ZN4vllm25paged_attention_v2_kernelIttLi128ELi16ELi128ELNS_18Fp8KVCacheDataTypeE0ELb1ELi512EEEvPfS2_PT_PKS3_PKT0_S9_ifPKiSB_iPKfiiiSD_SD_iiiii --------------------------
	.section	.text._ZN4vllm25paged_attention_v2_kernelIttLi128ELi16ELi128ELNS_18Fp8KVCacheDataTypeE0ELb1ELi512EEEvPfS2_PT_PKS3_PKT0_S9_ifPKiSB_iPKfiiiSD_SD_iiiii,"ax",@progbits
	.align	128
        .global         _ZN4vllm25paged_attention_v2_kernelIttLi128ELi16ELi128ELNS_18Fp8KVCacheDataTypeE0ELb1ELi512EEEvPfS2_PT_PKS3_PKT0_S9_ifPKiSB_iPKfiiiSD_SD_iiiii
        .type           _ZN4vllm25paged_attention_v2_kernelIttLi128ELi16ELi128ELNS_18Fp8KVCacheDataTypeE0ELb1ELi512EEEvPfS2_PT_PKS3_PKT0_S9_ifPKiSB_iPKfiiiSD_SD_iiiii,@function
        .size           _ZN4vllm25paged_attention_v2_kernelIttLi128ELi16ELi128ELNS_18Fp8KVCacheDataTypeE0ELb1ELi512EEEvPfS2_PT_PKS3_PKT0_S9_ifPKiSB_iPKfiiiSD_SD_iiiii,(.L_x_27661 - _ZN4vllm25paged_attention_v2_kernelIttLi128ELi16ELi128ELNS_18Fp8KVCacheDataTypeE0ELb1ELi512EEEvPfS2_PT_PKS3_PKT0_S9_ifPKiSB_iPKfiiiSD_SD_iiiii)
        .other          _ZN4vllm25paged_attention_v2_kernelIttLi128ELi16ELi128ELNS_18Fp8KVCacheDataTypeE0ELb1ELi512EEEvPfS2_PT_PKS3_PKT0_S9_ifPKiSB_iPKfiiiSD_SD_iiiii,@"STO_CUDA_ENTRY STV_DEFAULT"
_ZN4vllm25paged_attention_v2_kernelIttLi128ELi16ELi128ELNS_18Fp8KVCacheDataTypeE0ELb1ELi512EEEvPfS2_PT_PKS3_PKT0_S9_ifPKiSB_iPKfiiiSD_SD_iiiii:
.text._ZN4vllm25paged_attention_v2_kernelIttLi128ELi16ELi128ELNS_18Fp8KVCacheDataTypeE0ELb1ELi512EEEvPfS2_PT_PKS3_PKT0_S9_ifPKiSB_iPKfiiiSD_SD_iiiii:
        /* <DEDUP_REMOVED lines=32> */
[----:B------:R-:W0:Y:S01]  /*0200*/  S2UR UR26, SR_CgaCtaId ;  /* 0x00000000001a79c3 */ /* 0x000e220000008800 */
[----:B------:R-:W2:Y:S01]  /*0210*/  LDCU UR28, c[0x0][0x408] ;  /* 0x00008100ff1c77ac */ /* 0x000ea20008000800 */
[----:B------:R-:W-:Y:S01]  /*0220*/  UMOV UR25, 0x400 ;  /* 0x0000040000197882 */ /* 0x000fe20000000000 */
[----:B------:R-:W3:Y:S01]  /*0230*/  LDCU UR29, c[0x0][0x3dc] ;  /* 0x00007b80ff1d77ac */ /* 0x000ee20008000800 */
[----:B-1----:R-:W1:Y:S01]  /*0240*/  MUFU.RCP R2, R2 ;  /* 0x0000000200027308 */ /* 0x002e620000001000 */
[----:B------:R-:W4:Y:S06]  /*0250*/  LDCU UR30, c[0x0][0x3b4] ;  /* 0x00007680ff1e77ac */ /* 0x000f2c0008000800 */
[----:B------:R-:W2:Y:S01]  /*0260*/  @!P0 LDC.64 R6, c[0x0][0x398] ;  /* 0x0000e600ff068b82 */ /* 0x000ea20000000a00 */
[----:B------:R-:W-:Y:S01]  /*0270*/  @!P0 IMAD.SHL.U32 R3, R0, 0x4, RZ ;  /* 0x0000000400038824 */ /* 0x000fe200078e00ff */
[----:B------:R-:W-:Y:S01]  /*0280*/  @!P0 SHF.L.U32 R4, R4, 0x7, RZ ;  /* 0x0000000704048819 */ /* 0x000fe200000006ff */
[----:B------:R-:W0:Y:S03]  /*0290*/  LDCU.64 UR22, c[0x0][0x3a0] ;  /* 0x00007400ff1677ac */ /* 0x000e260008000a00 */
[----:B------:R-:W-:-:S04]  /*02a0*/  @!P0 IADD3 R3, P1, P2, R3, UR4, R4 ;  /* 0x0000000403038c10 */ /* 0x000fc8000fa3e004 */
[----:B------:R-:W-:Y:S01]  /*02b0*/  @!P0 IADD3.X R8, PT, PT, RZ, UR5, RZ, P1, P2 ;  /* 0x00000005ff088c10 */ /* 0x000fe20008fe44ff */
[----:B------:R-:W3:Y:S01]  /*02c0*/  LDCU UR20, c[0x0][0x370] ;  /* 0x00006e00ff1477ac */ /* 0x000ee20008000800 */
[----:B------:R-:W4:Y:S01]  /*02d0*/  @UP0 LDCU.64 UR4, c[0x0][0x3d0] ;  /* 0x00007a00ff0407ac */ /* 0x000f220008000a00 */
[C---:B--2---:R-:W-:Y:S02]  /*02e0*/  @!P0 LEA R4, P1, R3.reuse, R6, 0x1 ;  /* 0x0000000603048211 */ /* 0x044fe400078208ff */
[----:B-1----:R-:W-:Y:S02]  /*02f0*/  IADD3 R6, PT, PT, R2, 0xffffffe, RZ ;  /* 0x0ffffffe02067810 */ /* 0x002fe40007ffe0ff */
[----:B------:R-:W-:Y:S02]  /*0300*/  @!P0 LEA.HI.X R5, R3, R7, R8, 0x1, P1 ;  /* 0x0000000703058211 */ /* 0x000fe400008f0c08 */
[----:B------:R1:W2:Y:S04]  /*0310*/  F2I.FTZ.U32.TRUNC.NTZ R7, R6 ;  /* 0x0000000600077305 */ /* 0x0002a8000021f000 */
[----:B------:R-:W2:Y:S01]  /*0320*/  @!P0 LDG.E.64.CONSTANT R4, desc[UR14][R4.64] ;  /* 0x0000000e04048981 */ /* 0x000ea2000c1e9b00 */
[----:B---3--:R-:W-:Y:S01]  /*0330*/  IABS R8, UR20 ;  /* 0x0000001400087c13 */ /* 0x008fe20008000000 */
[----:B----4-:R-:W-:Y:S01]  /*0340*/  @UP0 UIMAD.WIDE.U32 UR4, UR17, 0x4, UR4 ;  /* 0x00000004110408a5 */ /* 0x010fe2000f8e0004 */
[----:B------:R-:W-:Y:S01]  /*0350*/  PLOP3.LUT P1, PT, PT, PT, UP0, 0x80, 0x8 ;  /* 0x000000000008781c */ /* 0x000fe20003f2f008 */
[----:B-1----:R-:W-:-:S04]  /*0360*/  IMAD.MOV.U32 R6, RZ, RZ, RZ ;  /* 0x000000ffff067224 */ /* 0x002fc800078e00ff */
[----:B------:R-:W-:Y:S01]  /*0370*/  MOV R3, UR5 ;  /* 0x0000000500037c02 */ /* 0x000fe20008000f00 */
[----:B--2---:R-:W-:-:S04]  /*0380*/  IMAD.MOV R2, RZ, RZ, -R7 ;  /* 0x000000ffff027224 */ /* 0x004fc800078e0a07 */
[----:B------:R-:W-:Y:S02]  /*0390*/  IMAD R11, R2, R9, RZ ;  /* 0x00000009020b7224 */ /* 0x000fe400078e02ff */
[----:B------:R-:W-:Y:S02]  /*03a0*/  IMAD.U32 R2, RZ, RZ, UR4 ;  /* 0x00000004ff027e24 */ /* 0x000fe4000f8e00ff */
[----:B------:R-:W-:Y:S01]  /*03b0*/  IMAD.HI.U32 R6, R7, R11, R6 ;  /* 0x0000000b07067227 */ /* 0x000fe200078e0006 */
[----:B------:R-:W-:Y:S02]  /*03c0*/  MOV R7, R8 ;  /* 0x0000000800077202 */ /* 0x000fe40000000f00 */
        /* <DEDUP_REMOVED lines=8> */
[----:B0-----:R-:W-:Y:S01]  /*0450*/  ULEA UR13, UR26, UR25, 0x18 ;  /* 0x000000191a0d7291 */ /* 0x001fe2000f8ec0ff */
[----:B------:R-:W-:-:S13]  /*0460*/  R2UR UR4, R6 ;  /* 0x00000000060472ca */ /* 0x000fda00000e0000 */
[----:B------:R-:W-:-:S04]  /*0470*/  IMAD R6, RZ, RZ, -UR4 ;  /* 0x80000004ff067e24 */ /* 0x000fc8000f8e02ff */
[----:B------:R-:W-:Y:S01]  /*0480*/  IMAD R6, R9, R6, R7 ;  /* 0x0000000609067224 */ /* 0x000fe200078e0207 */
[----:B------:R-:W-:-:S04]  /*0490*/  MOV R7, UR4 ;  /* 0x0000000400077c02 */ /* 0x000fc80008000f00 */
[----:B------:R-:W-:-:S13]  /*04a0*/  ISETP.GT.U32.AND P1, PT, R9, R6, PT ;  /* 0x000000060900720c */ /* 0x000fda0003f24070 */
[----:B------:R-:W-:Y:S01]  /*04b0*/  @!P1 VIADD R7, R7, 0x1 ;  /* 0x0000000107079836 */ /* 0x000fe20000000000 */
[----:B------:R-:W-:-:S04]  /*04c0*/  @!P1 IADD3 R6, PT, PT, R6, -R9, RZ ;  /* 0x8000000906069210 */ /* 0x000fc80007ffe0ff */
[----:B------:R-:W-:Y:S02]  /*04d0*/  @!P1 R2UR UR4, R7 ;  /* 0x00000000070492ca */ /* 0x000fe400000e0000 */
[----:B------:R-:W-:-:S11]  /*04e0*/  ISETP.GE.U32.AND P1, PT, R6, R9, PT ;  /* 0x000000090600720c */ /* 0x000fd60003f26070 */
[----:B-1----:R-:W-:-:S05]  /*04f0*/  IMAD.U32 R2, RZ, RZ, UR4 ;  /* 0x00000004ff027e24 */ /* 0x002fca000f8e00ff */
[----:B------:R-:W-:-:S04]  /*0500*/  @P1 IADD3 R2, PT, PT, R2, 0x1, RZ ;  /* 0x0000000102021810 */ /* 0x000fc80007ffe0ff */
[----:B------:R-:W-:Y:S02]  /*0510*/  @P1 R2UR UR4, R2 ;  /* 0x00000000020412ca */ /* 0x000fe400000e0000 */
[----:B------:R-:W-:-:S04]  /*0520*/  MOV R2, UR27 ;  /* 0x0000001b00027c02 */ /* 0x000fc80008000f00 */
[----:B------:R-:W-:-:S04]  /*0530*/  IABS R3, R2 ;  /* 0x0000000200037213 */ /* 0x000fc80000000000 */
[----:B------:R-:W0:Y:S01]  /*0540*/  I2F.RP R10, R3 ;  /* 0x00000003000a7306 */ /* 0x000e220000209400 */
[----:B------:R-:W-:Y:S02]  /*0550*/  IMAD.MOV.U32 R68, RZ, RZ, R3 ;  /* 0x000000ffff447224 */ /* 0x000fe400078e0003 */
[----:B------:R-:W-:Y:S02]  /*0560*/  UMOV UR12, UR4 ;  /* 0x00000004000c7c82 */ /* 0x000fe40008000000 */
[----:B------:R-:W-:Y:S02]  /*0570*/  @!UP1 UIADD3 UR12, UPT, UPT, URZ, -UR12, URZ ;  /* 0x8000000cff0c9290 */ /* 0x000fe4000fffe0ff */
[----:B------:R-:W-:Y:S02]  /*0580*/  @!UP0 ULOP3.LUT UR12, URZ, UR10, URZ, 0x33, !UPT ;  /* 0x0000000aff0c8292 */ /* 0x000fe4000f8e33ff */
[----:B------:R-:W-:Y:S02]  /*0590*/  UISETP.GE.AND UP0, UPT, UR28, URZ, UPT ;  /* 0x000000ff1c00728c */ /* 0x000fe4000bf06270 */
[----:B------:R-:W-:-:S02]  /*05a0*/  UISETP.NE.AND UP1, UPT, UR27, URZ, UPT ;  /* 0x000000ff1b00728c */ /* 0x000fc4000bf25270 */
[----:B------:R-:W-:Y:S01]  /*05b0*/  IMAD.U32 R12, RZ, RZ, UR12 ;  /* 0x0000000cff0c7e24 */ /* 0x000fe2000f8e00ff */
[----:B0-----:R-:W0:Y:S04]  /*05c0*/  MUFU.RCP R10, R10 ;  /* 0x0000000a000a7308 */ /* 0x001e280000001000 */
[-C--:B------:R-:W-:Y:S02]  /*05d0*/  IABS R11, R12.reuse ;  /* 0x0000000c000b7213 */ /* 0x080fe40000000000 */
[----:B------:R-:W-:Y:S02]  /*05e0*/  IABS R12, R12 ;  /* 0x0000000c000c7213 */ /* 0x000fe40000000000 */
[----:B------:R-:W1:Y:S01]  /*05f0*/  I2F.RP R2, R11 ;  /* 0x0000000b00027306 */ /* 0x000e620000209400 */
[----:B0-----:R-:W-:-:S02]  /*0600*/  IADD3 R8, PT, PT, R10, 0xffffffe, RZ ;  /* 0x0ffffffe0a087810 */ /* 0x001fc40007ffe0ff */
[----:B------:R-:W-:Y:S01]  /*0610*/  MOV R10, UR9 ;  /* 0x00000009000a7c02 */ /* 0x000fe20008000f00 */
[----:B------:R-:W-:-:S04]  /*0620*/  ULOP3.LUT UR9, UR9, UR27, URZ, 0x3c, !UPT ;  /* 0x0000001b09097292 */ /* 0x000fc8000f8e3cff */
[----:B------:R0:W2:Y:S01]  /*0630*/  F2I.FTZ.U32.TRUNC.NTZ R9, R8 ;  /* 0x0000000800097305 */ /* 0x0000a2000021f000 */
[----:B------:R-:W-:Y:S01]  /*0640*/  IABS R10, R10 ;  /* 0x0000000a000a7213 */ /* 0x000fe20000000000 */
[----:B------:R-:W-:Y:S02]  /*0650*/  UISETP.GE.AND UP2, UPT, UR9, URZ, UPT ;  /* 0x000000ff0900728c */ /* 0x000fe4000bf46270 */
[----:B------:R-:W-:-:S04]  /*0660*/  ULOP3.LUT UR9, UR17, UR12, URZ, 0x3c, !UPT ;  /* 0x0000000c11097292 */ /* 0x000fc8000f8e3cff */
[----:B-1----:R-:W1:Y:S01]  /*0670*/  MUFU.RCP R2, R2 ;  /* 0x0000000200027308 */ /* 0x002e620000001000 */
[----:B0-----:R-:W-:Y:S01]  /*0680*/  HFMA2 R8, -RZ, RZ, 0, 0 ;  /* 0x00000000ff087431 */ /* 0x001fe200000001ff */
[----:B--2---:R-:W-:-:S04]  /*0690*/  R2UR UR7, R9 ;  /* 0x00000000090772ca */ /* 0x004fc800000e0000 */
[----:B------:R-:W-:Y:S01]  /*06a0*/  R2UR UR6, R8 ;  /* 0x00000000080672ca */ /* 0x000fe200000e0000 */
[----:B-1----:R-:W-:Y:S02]  /*06b0*/  VIADD R6, R2, 0xffffffe ;  /* 0x0ffffffe02067836 */ /* 0x002fe40000000000 */
[----:B------:R-:W-:Y:S02]  /*06c0*/  IMAD R2, R9, R3, RZ ;  /* 0x0000000309027224 */ /* 0x000fe400078e02ff */
[----:B------:R0:W1:Y:S02]  /*06d0*/  F2I.FTZ.U32.TRUNC.NTZ R7, R6 ;  /* 0x0000000600077305 */ /* 0x000064000021f000 */
[----:B------:R-:W-:Y:S01]  /*06e0*/  IMAD.MOV R8, RZ, RZ, -R2 ;  /* 0x000000ffff087224 */ /* 0x000fe200078e0a02 */
[----:B------:R-:W-:-:S05]  /*06f0*/  MOV R2, R13 ;  /* 0x0000000d00027202 */ /* 0x000fca0000000f00 */
[----:B------:R-:W-:Y:S01]  /*0700*/  IMAD.HI.U32 R8, R9, R8, UR6 ;  /* 0x0000000609087e27 */ /* 0x000fe2000f8e0008 */
[----:B------:R-:W-:Y:S02]  /*0710*/  R2UR UR6, R2 ;  /* 0x00000000020672ca */ /* 0x000fe400000e0000 */
[----:B------:R-:W-:Y:S01]  /*0720*/  IADD3 R2, PT, PT, RZ, -R12, RZ ;  /* 0x8000000cff027210 */ /* 0x000fe20007ffe0ff */
[----:B0-----:R-:W-:Y:S01]  /*0730*/  IMAD.MOV.U32 R6, RZ, RZ, RZ ;  /* 0x000000ffff067224 */ /* 0x001fe200078e00ff */
[----:B------:R-:W-:Y:S02]  /*0740*/  R2UR UR31, R8 ;  /* 0x00000000081f72ca */ /* 0x000fe400000e0000 */
[----:B------:R-:W-:Y:S02]  /*0750*/  MOV R9, UR18 ;  /* 0x0000001200097c02 */ /* 0x000fe40008000f00 */
[----:B------:R-:W-:Y:S01]  /*0760*/  R2UR UR4, R6 ;  /* 0x00000000060472ca */ /* 0x000fe200000e0000 */
[----:B-1----:R-:W-:Y:S01]  /*0770*/  IMAD.MOV R14, RZ, RZ, -R7 ;  /* 0x000000ffff0e7224 */ /* 0x002fe200078e0a07 */
[----:B------:R-:W-:-:S03]  /*0780*/  R2UR UR5, R7 ;  /* 0x00000000070572ca */ /* 0x000fc600000e0000 */
[----:B------:R-:W-:-:S10]  /*0790*/  IMAD R6, R14, R11, RZ ;  /* 0x0000000b0e067224 */ /* 0x000fd400078e02ff */
[----:B------:R-:W-:-:S04]  /*07a0*/  IMAD.HI.U32 R6, R7, R6, UR4 ;  /* 0x0000000407067e27 */ /* 0x000fc8000f8e0006 */
[----:B------:R-:W-:Y:S01]  /*07b0*/  IMAD.MOV.U32 R7, RZ, RZ, R10 ;  /* 0x000000ffff077224 */ /* 0x000fe200078e000a */
[----:B------:R-:W-:-:S04]  /*07c0*/  R2UR UR4, R6 ;  /* 0x00000000060472ca */ /* 0x000fc800000e0000 */
[----:B------:R-:W-:Y:S01]  /*07d0*/  R2UR UR11, R7 ;  /* 0x00000000070b72ca */ /* 0x000fe200000e0000 */
[----:B------:R-:W-:-:S08]  /*07e0*/  IMAD.U32 R7, RZ, RZ, UR6 ;  /* 0x00000006ff077e24 */ /* 0x000fd0000f8e00ff */
[----:B------:R-:W-:Y:S02]  /*07f0*/  UIMAD.WIDE.U32 UR4, UR4, UR6, URZ ;  /* 0x00000006040472a5 */ /* 0x000fe4000f8e00ff */
[----:B------:R-:W-:Y:S02]  /*0800*/  UIADD3 UR4, UPT, UPT, UR21, 0xf, URZ ;  /* 0x0000000f15047890 */ /* 0x000fe4000fffe0ff */
[----:B------:R-:W-:Y:S02]  /*0810*/  UIMAD.WIDE.U32 UR6, UR31, UR11, URZ ;  /* 0x0000000b1f0672a5 */ /* 0x000fe4000f8e00ff */
[----:B------:R-:W-:Y:S01]  /*0820*/  USHF.R.U32.HI UR4, URZ, 0x4, UR4 ;  /* 0x00000004ff047899 */ /* 0x000fe20008011604 */
[----:B------:R-:W-:Y:S01]  /*0830*/  UMOV UR8, UR5 ;  /* 0x0000000500087c82 */ /* 0x000fe20008000000 */
[----:B------:R-:W-:Y:S01]  /*0840*/  ULEA UR5, UR18, 0x20, 0x5 ;  /* 0x0000002012057891 */ /* 0x000fe2000f8e28ff */
[----:B------:R-:W-:Y:S01]  /*0850*/  IMAD R2, R2, UR8, R7 ;  /* 0x0000000802027c24 */ /* 0x000fe2000f8e0207 */
[----:B------:R-:W-:-:S02]  /*0860*/  IADD3 R6, PT, PT, RZ, -UR7, RZ ;  /* 0x80000007ff067c10 */ /* 0x000fc4000fffe0ff */
[----:B------:R-:W-:Y:S02]  /*0870*/  UISETP.LT.U32.AND UP3, UPT, UR4, UR5, UPT ;  /* 0x000000050400728c */ /* 0x000fe4000bf61070 */
[----:B------:R-:W-:Y:S01]  /*0880*/  ISETP.GT.U32.AND P1, PT, R11, R2, PT ;  /* 0x000000020b00720c */ /* 0x000fe20003f24070 */
[C---:B------:R-:W-:Y:S01]  /*0890*/  IMAD R6, R3.reuse, R6, UR11 ;  /* 0x0000000b03067e24 */ /* 0x040fe2000f8e0206 */
[----:B------:R-:W0:Y:S04]  /*08a0*/  LDCU UR11, c[0x0][0x3f8] ;  /* 0x00007f00ff0b77ac */ /* 0x000e280008000800 */
[----:B------:R-:W-:Y:S01]  /*08b0*/  ISETP.GT.U32.AND P2, PT, R3, R6, PT ;  /* 0x000000060300720c */ /* 0x000fe20003f44070 */
[----:B------:R-:W1:Y:S01]  /*08c0*/  LDCU UR6, c[0x0][0x3c8] ;  /* 0x00007900ff0677ac */ /* 0x000e620008000800 */
[----:B------:R-:W-:-:S05]  /*08d0*/  USEL UR4, UR4, UR5, UP3 ;  /* 0x0000000504047287 */ /* 0x000fca0009800000 */
        /* <DEDUP_REMOVED lines=12> */
[----:B------:R-:W-:Y:S01]  /*09a0*/  IMAD.SHL.U32 R2, R0, 0x80, RZ ;  /* 0x0000008000027824 */ /* 0x000fe200078e00ff */
[----:B------:R-:W-:-:S04]  /*09b0*/  @!P2 IADD3 R6, PT, PT, R6, -R3, RZ ;  /* 0x800000030606a210 */ /* 0x000fc80007ffe0ff */
[----:B------:R-:W-:Y:S02]  /*09c0*/  ISETP.GE.U32.AND P2, PT, R6, R3, PT ;  /* 0x000000030600720c */ /* 0x000fe40003f46070 */
[----:B------:R-:W-:Y:S02]  /*09d0*/  LOP3.LUT R2, R2, 0x80, RZ, 0xc0, !PT ;  /* 0x0000008002027812 */ /* 0x000fe400078ec0ff */
[--C-:B------:R-:W-:Y:S02]  /*09e0*/  SHF.R.U32.HI R6, RZ, 0x1, R0.reuse ;  /* 0x00000001ff067819 */ /* 0x100fe40000011600 */
[----:B------:R-:W-:Y:S01]  /*09f0*/  IADD3 R7, PT, PT, R2, UR13, RZ ;  /* 0x0000000d02077c10 */ /* 0x000fe2000fffe0ff */
[----:B------:R-:W-:Y:S01]  /*0a00*/  VOTEU.ANY UP5, P1 ;  /* 0x0000000000ff7886 */ /* 0x000fe200008a0100 */
[----:B------:R-:W-:-:S03]  /*0a10*/  SHF.R.U32.HI R0, RZ, 0x5, R0 ;  /* 0x00000005ff007819 */ /* 0x000fc60000011600 */
[----:B------:R-:W-:Y:S01]  /*0a20*/  @!P0 IMAD R7, R6, 0x8, R7 ;  /* 0x0000000806078824 */ /* 0x000fe200078e0207 */
[----:B------:R-:W-:Y:S01]  /*0a30*/  @UP5 UIADD3 UR8, UPT, UPT, UR8, 0x1, URZ ;  /* 0x0000000108085890 */ /* 0x000fe2000fffe0ff */
[----:B------:R-:W-:Y:S01]  /*0a40*/  IMAD R62, R9, 0x20, R0 ;  /* 0x00000020093e7824 */ /* 0x000fe200078e0200 */
[----:B------:R-:W-:Y:S01]  /*0a50*/  UISETP.NE.AND UP5, UPT, UR12, URZ, UPT ;  /* 0x000000ff0c00728c */ /* 0x000fe2000bfa5270 */
[----:B------:R-:W-:Y:S01]  /*0a60*/  VOTEU.ANY UP6, P2 ;  /* 0x0000000000ff7886 */ /* 0x000fe200010c0100 */
[----:B------:R-:W-:-:S04]  /*0a70*/  @!UP4 UIADD3 UR8, UPT, UPT, URZ, -UR8, URZ ;  /* 0x80000008ff08c290 */ /* 0x000fc8000fffe0ff */
[----:B------:R-:W-:-:S05]  /*0a80*/  @UP6 UIADD3 UR7, UPT, UPT, UR7, 0x1, URZ ;  /* 0x0000000107076890 */ /* 0x000fca000fffe0ff */
[----:B------:R-:W-:Y:S02]  /*0a90*/  @!UP5 ULOP3.LUT UR8, URZ, UR12, URZ, 0x33, !UPT ;  /* 0x0000000cff08d292 */ /* 0x000fe4000f8e33ff */
[----:B------:R-:W-:Y:S02]  /*0aa0*/  UMOV UR13, UR7 ;  /* 0x00000007000d7c82 */ /* 0x000fe40008000000 */
[----:B------:R-:W-:Y:S01]  /*0ab0*/  @!UP0 UIMAD UR5, UR10, UR11, UR8 ;  /* 0x0000000b0a0582a4 */ /* 0x000fe2000f8e0208 */
[----:B------:R0:W-:Y:S01]  /*0ac0*/  @!P0 STS.64 [R7], R4 ;  /* 0x0000000407008388 */ /* 0x0001e20000000a00 */
[----:B------:R-:W-:Y:S01]  /*0ad0*/  BAR.SYNC.DEFER_BLOCKING 0x0 ;  /* 0x0000000000007b1d */ /* 0x000fe20000010000 */
[----:B------:R-:W-:Y:S01]  /*0ae0*/  ISETP.GE.U32.AND P0, PT, R62, UR4, PT ;  /* 0x000000043e007c0c */ /* 0x000fe2000bf06070 */
[----:B------:R-:W-:Y:S02]  /*0af0*/  @!UP0 UIADD3 UR5, UPT, UPT, URZ, -UR5, URZ ;  /* 0x80000005ff058290 */ /* 0x000fe4000fffe0ff */
[----:B------:R-:W-:-:S02]  /*0b00*/  @!UP2 UIADD3 UR13, UPT, UPT, URZ, -UR13, URZ ;  /* 0x8000000dff0da290 */ /* 0x000fc4000fffe0ff */
[----:B------:R-:W-:Y:S02]  /*0b10*/  @!UP1 ULOP3.LUT UR13, URZ, UR27, URZ, 0x33, !UPT ;  /* 0x0000001bff0d9292 */ /* 0x000fe4000f8e33ff */
[----:B------:R-:W-:-:S06]  /*0b20*/  @!UP0 UIMAD UR9, UR28, UR5, 0x1 ;  /* 0x000000011c0984a4 */ /* 0x000fcc000f8e0205 */
[----:B0-----:R-:W-:Y:S06]  /*0b30*/  @P0 BRA `(.L_x_22874) ;  /* 0x00000014005c0947 */ /* 0x001fec0003800000 */
[----:B------:R-:W0:Y:S01]  /*0b40*/  LDCU.64 UR10, c[0x0][0x3b8] ;  /* 0x00007700ff0a77ac */ /* 0x000e220008000a00 */
[----:B------:R-:W-:Y:S01]  /*0b50*/  IMAD.WIDE.U32 R2, R62, 0x4, RZ ;  /* 0x000000043e027825 */ /* 0x000fe200078e00ff */
[----:B------:R-:W-:Y:S01]  /*0b60*/  MOV R5, UR6 ;  /* 0x0000000600057c02 */ /* 0x000fe20008000f00 */
[----:B------:R-:W1:Y:S01]  /*0b70*/  LDCU UR4, c[0x0][0x3e0] ;  /* 0x00007c00ff0477ac */ /* 0x000e620008000800 */
[----:B------:R-:W-:-:S03]  /*0b80*/  LEA R63, R0, UR24, 0x4 ;  /* 0x00000018003f7c11 */ /* 0x000fc6000f8e20ff */
[----:B------:R-:W-:Y:S01]  /*0b90*/  IMAD.WIDE R2, R5, 0x4, R2 ;  /* 0x0000000405027825 */ /* 0x000fe200078e0202 */
[----:B------:R-:W2:Y:S01]  /*0ba0*/  LDCU UR7, c[0x0][0x3fc] ;  /* 0x00007f80ff0777ac */ /* 0x000ea20008000800 */
[----:B------:R-:W-:Y:S01]  /*0bb0*/  MOV R67, 0xff7fffff ;  /* 0xff7fffff00437802 */ /* 0x000fe20000000f00 */
[----:B------:R-:W-:-:S04]  /*0bc0*/  UIADD3 UR5, UPT, UPT, UR25, 0x120, URZ ;  /* 0x0000012019057890 */ /* 0x000fc8000fffe0ff */
[----:B------:R-:W-:Y:S01]  /*0bd0*/  ULEA UR5, UR26, UR5, 0x18 ;  /* 0x000000051a057291 */ /* 0x000fe2000f8ec0ff */
[----:B0-----:R-:W-:Y:S01]  /*0be0*/  IADD3 R60, P0, PT, R2, UR10, RZ ;  /* 0x0000000a023c7c10 */ /* 0x001fe2000ff1e0ff */
[----:B------:R-:W-:-:S03]  /*0bf0*/  IMAD.SHL.U32 R2, R6, 0x4, RZ ;  /* 0x0000000406027824 */ /* 0x000fc600078e00ff */
[----:B------:R-:W-:Y:S01]  /*0c00*/  IADD3.X R61, PT, PT, R3, UR11, RZ, P0, !PT ;  /* 0x0000000b033d7c10 */ /* 0x000fe200087fe4ff */
[----:B-1----:R-:W-:Y:S01]  /*0c10*/  UIMAD UR4, UR8, UR4, URZ ;  /* 0x00000004080472a4 */ /* 0x002fe2000f8e02ff */
[----:B------:R-:W-:Y:S02]  /*0c20*/  LOP3.LUT R3, R2, 0x3c, RZ, 0xc0, !PT ;  /* 0x0000003c02037812 */ /* 0x000fe400078ec0ff */
[C---:B------:R-:W-:Y:S02]  /*0c30*/  SHF.L.U32 R2, R6.reuse, 0x3, RZ ;  /* 0x0000000306027819 */ /* 0x040fe400000006ff */
[----:B------:R-:W-:Y:S01]  /*0c40*/  LOP3.LUT R6, R6, 0xf, RZ, 0xc0, !PT ;  /* 0x0000000f06067812 */ /* 0x000fe200078ec0ff */
[----:B------:R-:W-:Y:S01]  /*0c50*/  IMAD R3, R0, 0x40, R3 ;  /* 0x0000004000037824 */ /* 0x000fe200078e0203 */
[----:B------:R-:W-:Y:S01]  /*0c60*/  LOP3.LUT R2, R2, 0x78, RZ, 0xc0, !PT ;  /* 0x0000007802027812 */ /* 0x000fe200078ec0ff */
[----:B--2---:R-:W-:Y:S02]  /*0c70*/  IMAD.U32 R0, RZ, RZ, UR7 ;  /* 0x00000007ff007e24 */ /* 0x004fe4000f8e00ff */
[----:B------:R-:W-:Y:S01]  /*0c80*/  IMAD.IADD R6, R6, 0x1, R63 ;  /* 0x0000000106067824 */ /* 0x000fe200078e023f */
[----:B------:R-:W-:Y:S01]  /*0c90*/  IADD3 R72, P0, PT, R2, UR4, RZ ;  /* 0x0000000402487c10 */ /* 0x000fe2000ff1e0ff */
[----:B------:R-:W-:Y:S01]  /*0ca0*/  IMAD.U32 R2, RZ, RZ, UR4 ;  /* 0x00000004ff027e24 */ /* 0x000fe2000f8e00ff */
[----:B------:R-:W-:Y:S01]  /*0cb0*/  IADD3 R63, PT, PT, R63, 0x1, RZ ;  /* 0x000000013f3f7810 */ /* 0x000fe20007ffe0ff */
[----:B------:R-:W-:Y:S01]  /*0cc0*/  VIADD R66, R3, UR5 ;  /* 0x0000000503427c36 */ /* 0x000fe20008000000 */
[----:B------:R-:W-:-:S02]  /*0cd0*/  IADD3 R65, PT, PT, R6, -UR21, RZ ;  /* 0x8000001506417c10 */ /* 0x000fc4000fffe0ff */
[----:B------:R-:W-:Y:S02]  /*0ce0*/  IADD3 R64, PT, PT, R6, 0x1, RZ ;  /* 0x0000000106407810 */ /* 0x000fe40007ffe0ff */
[----:B------:R-:W-:Y:S02]  /*0cf0*/  IADD3 R0, PT, PT, -R0, UR13, RZ ;  /* 0x0000000d00007c10 */ /* 0x000fe4000fffe1ff */
[----:B------:R-:W-:-:S07]  /*0d00*/  LEA.HI.X.SX32 R73, R2, RZ, 0x1, P0 ;  /* 0x000000ff02497211 */ /* 0x000fce00000f0eff */
.L_x_22879:
        /* <DEDUP_REMOVED lines=21> */
[----:B------:R-:W-:-:S05]  /*0e60*/  @P0 VIADD R4, R4, 0x1 ;  /* 0x0000000104040836 */ /* 0x000fca0000000000 */
[----:B------:R-:W-:Y:S02]  /*0e70*/  MOV R11, R4 ;  /* 0x00000004000b7202 */ /* 0x000fe40000000f00 */
[----:B0-----:R-:W-:-:S03]  /*0e80*/  IADD3 R4, PT, PT, RZ, -R5, RZ ;  /* 0x80000005ff047210 */ /* 0x001fc60007ffe0ff */
[----:B------:R-:W-:Y:S01]  /*0e90*/  @!P2 IMAD.MOV R11, RZ, RZ, -R11 ;  /* 0x000000ffff0ba224 */ /* 0x000fe200078e0a0b */
[----:B------:R-:W-:Y:S02]  /*0ea0*/  @!P1 LOP3.LUT R11, RZ, R9, RZ, 0x33, !PT ;  /* 0x00000009ff0b9212 */ /* 0x000fe400078e33ff */
[----:B------:R-:W-:Y:S01]  /*0eb0*/  ISETP.NE.AND P1, PT, R10, RZ, PT ;  /* 0x000000ff0a00720c */ /* 0x000fe20003f25270 */
[----:B------:R-:W-:Y:S02]  /*0ec0*/  IMAD R9, R4, R7, RZ ;  /* 0x0000000704097224 */ /* 0x000fe400078e02ff */
[----:B------:R-:W-:Y:S02]  /*0ed0*/  HFMA2 R4, -RZ, RZ, 0, 0 ;  /* 0x00000000ff047431 */ /* 0x000fe400000001ff */
[----:B------:R-:W-:-:S05]  /*0ee0*/  VIADD R2, R11, UR9 ;  /* 0x000000090b027c36 */ /* 0x000fca0008000000 */
[----:B------:R-:W-:Y:S02]  /*0ef0*/  IABS R6, R2 ;  /* 0x0000000200067213 */ /* 0x000fe40000000000 */
[----:B------:R-:W-:Y:S01]  /*0f00*/  ISETP.GE.AND P2, PT, R2, RZ, PT ;  /* 0x000000ff0200720c */ /* 0x000fe20003f46270 */
[----:B------:R-:W-:-:S04]  /*0f10*/  IMAD.HI.U32 R4, R5, R9, R4 ;  /* 0x0000000905047227 */ /* 0x000fc800078e0004 */
[----:B------:R-:W-:-:S04]  /*0f20*/  IMAD.MOV.U32 R5, RZ, RZ, R6 ;  /* 0x000000ffff057224 */ /* 0x000fc800078e0006 */
[----:B------:R-:W-:-:S05]  /*0f30*/  IMAD.HI.U32 R4, R4, R5, RZ ;  /* 0x0000000504047227 */ /* 0x000fca00078e00ff */
[----:B------:R-:W-:-:S05]  /*0f40*/  IADD3 R4, PT, PT, RZ, -R4, RZ ;  /* 0x80000004ff047210 */ /* 0x000fca0007ffe0ff */
[C---:B------:R-:W-:Y:S02]  /*0f50*/  IMAD R4, R7.reuse, R4, R5 ;  /* 0x0000000407047224 */ /* 0x040fe400078e0205 */
[----:B------:R-:W0:Y:S03]  /*0f60*/  S2R R5, SR_TID.X ;  /* 0x0000000000057919 */ /* 0x000e260000002100 */
[----:B------:R-:W-:-:S13]  /*0f70*/  ISETP.GT.U32.AND P0, PT, R7, R4, PT ;  /* 0x000000040700720c */ /* 0x000fda0003f04070 */
[----:B------:R-:W-:-:S05]  /*0f80*/  @!P0 IMAD.IADD R4, R4, 0x1, -R7 ;  /* 0x0000000104048824 */ /* 0x000fca00078e0a07 */
[----:B------:R-:W-:Y:S02]  /*0f90*/  ISETP.GT.U32.AND P0, PT, R7, R4, PT ;  /* 0x000000040700720c */ /* 0x000fe40003f04070 */
[----:B0-----:R-:W-:-:S11]  /*0fa0*/  LOP3.LUT R2, R5, 0x1, RZ, 0xc0, !PT ;  /* 0x0000000105027812 */ /* 0x001fd600078ec0ff */
        /* <DEDUP_REMOVED lines=11> */
.L_x_22876:
        /* <DEDUP_REMOVED lines=21> */
[----:B------:R-:W-:-:S03]  /*11b0*/  LEA R70, R2, UR4, 0x7 ;  /* 0x0000000402467c11 */ /* 0x000fc6000f8e38ff */
[----:B------:R-:W4:Y:S04]  /*11c0*/  LDG.E.64.CONSTANT R52, desc[UR14][R20.64+0xc00] ;  /* 0x000c000e14347981 */ /* 0x000f28000c1e9b00 */
[----:B------:R-:W0:Y:S04]  /*11d0*/  LDS.128 R36, [R70] ;  /* 0x0000000046247984 */ /* 0x000e280000000c00 */
[----:B------:R-:W4:Y:S04]  /*11e0*/  LDG.E.64.CONSTANT R54, desc[UR14][R20.64+0xd00] ;  /* 0x000d000e14367981 */ /* 0x000f28000c1e9b00 */
[----:B------:R-:W1:Y:S01]  /*11f0*/  LDS.128 R32, [R70+0x10] ;  /* 0x0000100046207984 */ /* 0x000e620000000c00 */
[----:B0-----:R-:W-:-:S02]  /*1200*/  HADD2.F32 R4, -RZ, R38.H0_H0 ;  /* 0x20000026ff047230 */ /* 0x001fc40000004100 */
[----:B------:R-:W-:Y:S02]  /*1210*/  HADD2.F32 R38, -RZ, R38.H1_H1 ;  /* 0x30000026ff267230 */ /* 0x000fe40000004100 */
        /* <DEDUP_REMOVED lines=9> */
[----:B----4-:R-:W-:Y:S02]  /*12b0*/  HADD2.F32 R6, -RZ, R8.H0_H0 ;  /* 0x20000008ff067230 */ /* 0x010fe40000004100 */
[----:B------:R-:W-:Y:S01]  /*12c0*/  FFMA.FTZ R4, R4, R5, R17 ;  /* 0x0000000504047223 */ /* 0x000fe20000010011 */
[----:B------:R-:W-:Y:S01]  /*12d0*/  HADD2.F32 R5, -RZ, R58.H1_H1 ;  /* 0x3000003aff057230 */ /* 0x000fe20000004100 */
[----:B------:R-:W0:Y:S02]  /*12e0*/  LDS.128 R16, [R70+0x20] ;  /* 0x0000200046107984 */ /* 0x000e240000000c00 */
[----:B------:R-:W-:-:S02]  /*12f0*/  FFMA.FTZ R23, R23, R6, R4 ;  /* 0x0000000617177223 */ /* 0x000fc40000010004 */
[----:B------:R-:W-:Y:S02]  /*1300*/  FFMA.FTZ R22, R22, R5, R7 ;  /* 0x0000000516167223 */ /* 0x000fe40000010007 */
[----:B------:R-:W2:Y:S04]  /*1310*/  LDG.E.64.CONSTANT R4, desc[UR14][R20.64+0xe00] ;  /* 0x000e000e14047981 */ /* 0x000ea8000c1e9b00 */
[----:B------:R1:W3:Y:S01]  /*1320*/  LDG.E.64.CONSTANT R6, desc[UR14][R20.64+0xf00] ;  /* 0x000f000e14067981 */ /* 0x0002e2000c1e9b00 */
        /* <DEDUP_REMOVED lines=9> */
[----:B0-----:R-:W-:-:S05]  /*13c0*/  HADD2.F32 R23, -RZ, R16.H0_H0 ;  /* 0x20000010ff177230 */ /* 0x001fca0000004100 */
[----:B------:R-:W-:Y:S02]  /*13d0*/  FFMA.FTZ R10, R23, R10, R22 ;  /* 0x0000000a170a7223 */ /* 0x000fe40000010016 */
[----:B-1----:R-:W0:Y:S01]  /*13e0*/  LDS.128 R20, [R70+0x30] ;  /* 0x0000300046147984 */ /* 0x002e220000000c00 */
        /* <DEDUP_REMOVED lines=24> */
[--C-:B0-----:R-:W-:Y:S02]  /*1570*/  HADD2.F32 R29, -RZ, R24.reuse.H0_H0 ;  /* 0x20000018ff1d7230 */ /* 0x101fe40000004100 */
        /* <DEDUP_REMOVED lines=12> */
[----:B------:R-:W-:Y:S02]  /*1640*/  HADD2.F32 R8, -RZ, R39.H0_H0 ;  /* 0x20000027ff087230 */ /* 0x000fe40000004100 */
[----:B------:R-:W-:-:S03]  /*1650*/  HADD2.F32 R57, -RZ, R57.H1_H1 ;  /* 0x30000039ff397230 */ /* 0x000fc60000004100 */
[----:B------:R-:W-:Y:S01]  /*1660*/  FMUL.FTZ R71, R8, R71 ;  /* 0x0000004708477220 */ /* 0x000fe20000410000 */
[--C-:B------:R-:W-:Y:S02]  /*1670*/  HADD2.F32 R8, -RZ, R37.reuse.H0_H0 ;  /* 0x20000025ff087230 */ /* 0x100fe40000004100 */
[----:B------:R-:W-:Y:S01]  /*1680*/  FMUL.FTZ R57, R14, R57 ;  /* 0x000000390e397220 */ /* 0x000fe20000410000 */
[----:B------:R-:W-:Y:S02]  /*1690*/  HADD2.F32 R14, -RZ, R37.H1_H1 ;  /* 0x30000025ff0e7230 */ /* 0x000fe40000004100 */
[----:B------:R-:W-:Y:S02]  /*16a0*/  HADD2.F32 R39, -RZ, R59.H0_H0 ;  /* 0x2000003bff277230 */ /* 0x000fe40000004100 */
[--C-:B------:R-:W-:Y:S02]  /*16b0*/  HADD2.F32 R16, -RZ, R48.reuse.H0_H0 ;  /* 0x20000030ff107230 */ /* 0x100fe40000004100 */
[----:B------:R-:W-:-:S02]  /*16c0*/  HADD2.F32 R48, -RZ, R48.H1_H1 ;  /* 0x30000030ff307230 */ /* 0x000fc40000004100 */
[----:B------:R-:W-:Y:S01]  /*16d0*/  FFMA.FTZ R8, R8, R39, R71 ;  /* 0x0000002708087223 */ /* 0x000fe20000010047 */
[----:B0-----:R-:W-:Y:S02]  /*16e0*/  HADD2.F32 R37, -RZ, R28.H0_H0 ;  /* 0x2000001cff257230 */ /* 0x001fe40000004100 */
[----:B------:R-:W-:-:S03]  /*16f0*/  HADD2.F32 R39, -RZ, R30.H0_H0 ;  /* 0x2000001eff277230 */ /* 0x000fc60000004100 */
[----:B------:R-:W-:Y:S01]  /*1700*/  FFMA.FTZ R10, R37, R16, R10 ;  /* 0x00000010250a7223 */ /* 0x000fe2000001000a */
[----:B------:R-:W-:Y:S02]  /*1710*/  HADD2.F32 R37, -RZ, R28.H1_H1 ;  /* 0x3000001cff257230 */ /* 0x000fe40000004100 */
[----:B------:R-:W-:-:S03]  /*1720*/  HADD2.F32 R16, -RZ, R50.H0_H0 ;  /* 0x20000032ff107230 */ /* 0x000fc60000004100 */
[----:B------:R-:W-:Y:S02]  /*1730*/  FFMA.FTZ R12, R37, R48, R12 ;  /* 0x00000030250c7223 */ /* 0x000fe4000001000c */
[----:B------:R-:W-:Y:S02]  /*1740*/  FFMA.FTZ R10, R39, R16, R10 ;  /* 0x00000010270a7223 */ /* 0x000fe4000001000a */
[----:B------:R-:W0:Y:S01]  /*1750*/  LDS.128 R36, [R70+0x60] ;  /* 0x0000600046247984 */ /* 0x000e220000000c00 */
[--C-:B------:R-:W-:Y:S02]  /*1760*/  HADD2.F32 R16, -RZ, R9.reuse.H0_H0 ;  /* 0x20000009ff107230 */ /* 0x100fe40000004100 */
[----:B------:R-:W-:Y:S02]  /*1770*/  HADD2.F32 R18, -RZ, R9.H1_H1 ;  /* 0x30000009ff127230 */ /* 0x000fe40000004100 */
[----:B------:R-:W-:Y:S02]  /*1780*/  HADD2.F32 R59, -RZ, R59.H1_H1 ;  /* 0x3000003bff3b7230 */ /* 0x000fe40000004100 */
[----:B------:R-:W-:-:S02]  /*1790*/  HADD2.F32 R9, -RZ, R33.H0_H0 ;  /* 0x20000021ff097230 */ /* 0x000fc40000004100 */
[----:B------:R-:W-:Y:S02]  /*17a0*/  HADD2.F32 R33, -RZ, R33.H1_H1 ;  /* 0x30000021ff217230 */ /* 0x000fe40000004100 */
[----:B------:R-:W-:Y:S01]  /*17b0*/  FFMA.FTZ R14, R14, R59, R57 ;  /* 0x0000003b0e0e7223 */ /* 0x000fe20000010039 */
[----:B------:R-:W-:Y:S01]  /*17c0*/  FFMA.FTZ R8, R9, R16, R8 ;  /* 0x0000001009087223 */ /* 0x000fe20000010008 */
        /* <DEDUP_REMOVED lines=24> */
[----:B------:R-:W-:Y:S02]  /*1950*/  HADD2.F32 R41, -RZ, R41.H1_H1 ;  /* 0x30000029ff297230 */ /* 0x000fe40000004100 */
[----:B------:R-:W-:Y:S02]  /*1960*/  HADD2.F32 R14, -RZ, R21.H1_H1 ;  /* 0x30000015ff0e7230 */ /* 0x000fe40000004100 */
[----:B0-----:R-:W-:-:S02]  /*1970*/  HADD2.F32 R17, -RZ, R36.H0_H0 ;  /* 0x20000024ff117230 */ /* 0x001fc40000004100 */
[----:B------:R-:W-:Y:S02]  /*1980*/  HADD2.F32 R18, -RZ, R52.H0_H0 ;  /* 0x20000034ff127230 */ /* 0x000fe40000004100 */
[----:B------:R-:W-:Y:S01]  /*1990*/  FFMA.FTZ R8, R9, R13, R8 ;  /* 0x0000000d09087223 */ /* 0x000fe20000010008 */
[----:B------:R-:W-:Y:S01]  /*19a0*/  FFMA.FTZ R11, R14, R41, R11 ;  /* 0x000000290e0b7223 */ /* 0x000fe2000001000b */
[----:B------:R-:W-:Y:S02]  /*19b0*/  HADD2.F32 R9, -RZ, R43.H0_H0 ;  /* 0x2000002bff097230 */ /* 0x000fe40000004100 */
[----:B------:R-:W-:Y:S01]  /*19c0*/  FFMA.FTZ R10, R17, R18, R10 ;  /* 0x00000012110a7223 */ /* 0x000fe2000001000a */
[----:B------:R-:W-:Y:S02]  /*19d0*/  HADD2.F32 R13, -RZ, R36.H1_H1 ;  /* 0x30000024ff0d7230 */ /* 0x000fe40000004100 */
[----:B------:R-:W-:Y:S02]  /*19e0*/  HADD2.F32 R52, -RZ, R52.H1_H1 ;  /* 0x30000034ff347230 */ /* 0x000fe40000004100 */
[----:B------:R-:W-:-:S02]  /*19f0*/  HADD2.F32 R15, -RZ, R23.H0_H0 ;  /* 0x20000017ff0f7230 */ /* 0x000fc40000004100 */
[----:B------:R-:W-:Y:S02]  /*1a00*/  HADD2.F32 R16, -RZ, R23.H1_H1 ;  /* 0x30000017ff107230 */ /* 0x000fe40000004100 */
[----:B------:R-:W-:Y:S02]  /*1a10*/  HADD2.F32 R43, -RZ, R43.H1_H1 ;  /* 0x3000002bff2b7230 */ /* 0x000fe40000004100 */
[----:B------:R-:W-:Y:S02]  /*1a20*/  HADD2.F32 R17, -RZ, R38.H0_H0 ;  /* 0x20000026ff117230 */ /* 0x000fe40000004100 */
[----:B------:R-:W-:Y:S02]  /*1a30*/  HADD2.F32 R14, -RZ, R54.H0_H0 ;  /* 0x20000036ff0e7230 */ /* 0x000fe40000004100 */
[----:B------:R-:W-:Y:S01]  /*1a40*/  FFMA.FTZ R13, R13, R52, R12 ;  /* 0x000000340d0d7223 */ /* 0x000fe2000001000c */
[----:B------:R-:W-:Y:S01]  /*1a50*/  FFMA.FTZ R15, R15, R9, R8 ;  /* 0x000000090f0f7223 */ /* 0x000fe20000010008 */
[----:B------:R-:W-:Y:S01]  /*1a60*/  FFMA.FTZ R16, R16, R43, R11 ;  /* 0x0000002b10107223 */ /* 0x000fe2000001000b */
[----:B------:R-:W-:-:S02]  /*1a70*/  FFMA.FTZ R12, R17, R14, R10 ;  /* 0x0000000e110c7223 */ /* 0x000fc4000001000a */
[----:B------:R-:W0:Y:S01]  /*1a80*/  LDS.128 R8, [R70+0x70] ;  /* 0x0000700046087984 */ /* 0x000e220000000c00 */
[----:B------:R-:W-:Y:S02]  /*1a90*/  HADD2.F32 R17, -RZ, R45.H0_H0 ;  /* 0x2000002dff117230 */ /* 0x000fe40000004100 */
[----:B------:R-:W-:Y:S02]  /*1aa0*/  HADD2.F32 R14, -RZ, R25.H0_H0 ;  /* 0x20000019ff0e7230 */ /* 0x000fe40000004100 */
[----:B------:R-:W-:-:S03]  /*1ab0*/  HADD2.F32 R19, -RZ, R27.H0_H0 ;  /* 0x2000001bff137230 */ /* 0x000fc60000004100 */
[----:B------:R-:W-:Y:S01]  /*1ac0*/  FFMA.FTZ R14, R14, R17, R15 ;  /* 0x000000110e0e7223 */ /* 0x000fe2000001000f */
        /* <DEDUP_REMOVED lines=22> */
[----:B------:R-:W-:-:S02]  /*1c30*/  HADD2.F32 R38, -RZ, R38.H1_H1 ;  /* 0x30000026ff267230 */ /* 0x000fc40000004100 */
[----:B------:R-:W-:Y:S02]  /*1c40*/  HADD2.F32 R54, -RZ, R54.H1_H1 ;  /* 0x30000036ff367230 */ /* 0x000fe40000004100 */
[--C-:B0-----:R-:W-:Y:S02]  /*1c50*/  HADD2.F32 R19, -RZ, R10.reuse.H0_H0 ;  /* 0x2000000aff137230 */ /* 0x101fe40000004100 */
[----:B------:R-:W-:Y:S02]  /*1c60*/  HADD2.F32 R21, -RZ, R10.H1_H1 ;  /* 0x3000000aff157230 */ /* 0x000fe40000004100 */
[----:B------:R-:W-:Y:S01]  /*1c70*/  FFMA.FTZ R16, R29, R49, R16 ;  /* 0x000000311d107223 */ /* 0x000fe20000010010 */
[----:B------:R-:W-:Y:S02]  /*1c80*/  HADD2.F32 R31, -RZ, R31.H1_H1 ;  /* 0x3000001fff1f7230 */ /* 0x000fe40000004100 */
[----:B------:R-:W-:Y:S02]  /*1c90*/  HADD2.F32 R51, -RZ, R51.H1_H1 ;  /* 0x30000033ff337230 */ /* 0x000fe40000004100 */
[----:B------:R-:W-:-:S02]  /*1ca0*/  HADD2.F32 R15, -RZ, R8.H0_H0 ;  /* 0x20000008ff0f7230 */ /* 0x000fc40000004100 */
[----:B--2---:R-:W-:Y:S02]  /*1cb0*/  HADD2.F32 R10, -RZ, R4.H0_H0 ;  /* 0x20000004ff0a7230 */ /* 0x004fe40000004100 */
[----:B------:R-:W-:Y:S01]  /*1cc0*/  FFMA.FTZ R13, R38, R54, R13 ;  /* 0x00000036260d7223 */ /* 0x000fe2000001000d */
[----:B------:R-:W-:Y:S02]  /*1cd0*/  HADD2.F32 R8, -RZ, R8.H1_H1 ;  /* 0x30000008ff087230 */ /* 0x000fe40000004100 */
[----:B------:R-:W-:Y:S02]  /*1ce0*/  HADD2.F32 R4, -RZ, R4.H1_H1 ;  /* 0x30000004ff047230 */ /* 0x000fe40000004100 */
[----:B------:R-:W-:Y:S01]  /*1cf0*/  FFMA.FTZ R16, R31, R51, R16 ;  /* 0x000000331f107223 */ /* 0x000fe20000010010 */
[----:B------:R-:W-:Y:S02]  /*1d00*/  HADD2.F32 R37, -RZ, R37.H1_H1 ;  /* 0x30000025ff257230 */ /* 0x000fe40000004100 */
[----:B------:R-:W-:-:S02]  /*1d10*/  HADD2.F32 R53, -RZ, R53.H1_H1 ;  /* 0x30000035ff357230 */ /* 0x000fc40000004100 */
[----:B------:R-:W-:Y:S01]  /*1d20*/  FFMA.FTZ R4, R8, R4, R13 ;  /* 0x0000000408047223 */ /* 0x000fe2000001000d */
[--C-:B------:R-:W-:Y:S02]  /*1d30*/  HADD2.F32 R18, -RZ, R11.reuse.H0_H0 ;  /* 0x2000000bff127230 */ /* 0x100fe40000004100 */
[----:B------:R-:W-:Y:S02]  /*1d40*/  HADD2.F32 R20, -RZ, R11.H1_H1 ;  /* 0x3000000bff147230 */ /* 0x000fe40000004100 */
[----:B---3--:R-:W-:Y:S02]  /*1d50*/  HADD2.F32 R8, -RZ, R6.H0_H0 ;  /* 0x20000006ff087230 */ /* 0x008fe40000004100 */
[----:B------:R-:W-:Y:S01]  /*1d60*/  FFMA.FTZ R16, R37, R53, R16 ;  /* 0x0000003525107223 */ /* 0x000fe20000010010 */
[----:B------:R-:W-:Y:S02]  /*1d70*/  HADD2.F32 R39, -RZ, R39.H1_H1 ;  /* 0x30000027ff277230 */ /* 0x000fe40000004100 */
[----:B------:R-:W-:Y:S01]  /*1d80*/  FFMA.FTZ R10, R15, R10, R12 ;  /* 0x0000000a0f0a7223 */ /* 0x000fe2000001000c */
[----:B------:R-:W-:-:S02]  /*1d90*/  HADD2.F32 R55, -RZ, R55.H1_H1 ;  /* 0x30000037ff377230 */ /* 0x000fc40000004100 */
[----:B------:R-:W-:Y:S02]  /*1da0*/  HADD2.F32 R17, -RZ, R9.H0_H0 ;  /* 0x20000009ff117230 */ /* 0x000fe40000004100 */
[----:B------:R-:W-:Y:S02]  /*1db0*/  HADD2.F32 R11, -RZ, R5.H0_H0 ;  /* 0x20000005ff0b7230 */ /* 0x000fe40000004100 */
[----:B------:R-:W-:Y:S02]  /*1dc0*/  HADD2.F32 R6, -RZ, R6.H1_H1 ;  /* 0x30000006ff067230 */ /* 0x000fe40000004100 */
[----:B------:R-:W-:Y:S01]  /*1dd0*/  FFMA.FTZ R16, R39, R55, R16 ;  /* 0x0000003727107223 */ /* 0x000fe20000010010 */
[----:B------:R-:W-:Y:S02]  /*1de0*/  HADD2.F32 R9, -RZ, R9.H1_H1 ;  /* 0x30000009ff097230 */ /* 0x000fe40000004100 */
[----:B------:R-:W-:Y:S01]  /*1df0*/  FFMA.FTZ R11, R17, R11, R14 ;  /* 0x0000000b110b7223 */ /* 0x000fe2000001000e */
[----:B------:R-:W-:-:S02]  /*1e00*/  HADD2.F32 R5, -RZ, R5.H1_H1 ;  /* 0x30000005ff057230 */ /* 0x000fc40000004100 */
[----:B------:R-:W-:Y:S01]  /*1e10*/  FFMA.FTZ R8, R19, R8, R10 ;  /* 0x0000000813087223 */ /* 0x000fe2000001000a */
[--C-:B------:R-:W-:Y:S02]  /*1e20*/  HADD2.F32 R12, -RZ, R7.reuse.H0_H0 ;  /* 0x20000007ff0c7230 */ /* 0x100fe40000004100 */
[----:B------:R-:W-:Y:S01]  /*1e30*/  FFMA.FTZ R21, R21, R6, R4 ;  /* 0x0000000615157223 */ /* 0x000fe20000010004 */
[----:B------:R-:W-:Y:S02]  /*1e40*/  HADD2.F32 R7, -RZ, R7.H1_H1 ;  /* 0x30000007ff077230 */ /* 0x000fe40000004100 */
[----:B------:R-:W-:Y:S01]  /*1e50*/  FFMA.FTZ R5, R9, R5, R16 ;  /* 0x0000000509057223 */ /* 0x000fe20000010010 */
[----:B------:R-:W-:Y:S01]  /*1e60*/  FFMA.FTZ R11, R18, R12, R11 ;  /* 0x0000000c120b7223 */ /* 0x000fe2000001000b */
[----:B------:R-:W-:Y:S01]  /*1e70*/  FADD.FTZ R8, R8, R21 ;  /* 0x0000001508087221 */ /* 0x000fe20000010000 */
[----:B------:R-:W-:Y:S01]  /*1e80*/  UMOV UR4, 0xffffffff ;  /* 0xffffffff00047882 */ /* 0x000fe20000000000 */
[----:B------:R-:W-:-:S02]  /*1e90*/  FFMA.FTZ R5, R20, R7, R5 ;  /* 0x0000000714057223 */ /* 0x000fc40000010005 */
[----:B------:R-:W-:Y:S01]  /*1ea0*/  FADD.FTZ R8, R11, R8 ;  /* 0x000000080b087221 */ /* 0x000fe20000010000 */
[----:B------:R-:W-:Y:S02]  /*1eb0*/  ISETP.NE.AND P0, PT, R2, RZ, PT ;  /* 0x000000ff0200720c */ /* 0x000fe40003f05270 */
[----:B-----5:R-:W-:Y:S01]  /*1ec0*/  FSETP.NEU.FTZ.AND P1, PT, R69, RZ, PT ;  /* 0x000000ff4500720b */ /* 0x020fe20003f3d000 */
[----:B------:R-:W-:Y:S01]  /*1ed0*/  FADD.FTZ R5, R5, R8 ;  /* 0x0000000805057221 */ /* 0x000fe20000010000 */
[----:B------:R-:W-:Y:S11]  /*1ee0*/  BRA.DIV UR4, `(.L_x_22878) ;  /* 0x0000004204e07947 */ /* 0x000ff6000b800000 */
[----:B------:R0:W1:Y:S02]  /*1ef0*/  SHFL.BFLY PT, R2, R5, 0x1, 0x1f ;  /* 0x0c201f0005027f89 */ /* 0x00006400000e0000 */
.L_x_22934:
        /* <DEDUP_REMOVED lines=12> */
.L_x_22877:
[----:B------:R-:W-:Y:S05]  /*1fc0*/  BSYNC B1 ;  /* 0x0000000000017941 */ /* 0x000fea0003800000 */
.L_x_22875:
[----:B------:R-:W-:Y:S01]  /*1fd0*/  UIADD3 UR4, UPT, UPT, UR21, 0xf, URZ ;  /* 0x0000000f15047890 */ /* 0x000fe2000fffe0ff */
[----:B------:R-:W-:Y:S01]  /*1fe0*/  IADD3 R62, PT, PT, R62, 0x4, RZ ;  /* 0x000000043e3e7810 */ /* 0x000fe20007ffe0ff */
[----:B------:R-:W-:Y:S01]  /*1ff0*/  ULEA UR5, UR18, 0x20, 0x5 ;  /* 0x0000002012057891 */ /* 0x000fe2000f8e28ff */
[----:B------:R-:W-:Y:S01]  /*2000*/  IADD3 R60, P1, PT, R60, 0x10, RZ ;  /* 0x000000103c3c7810 */ /* 0x000fe20007f3e0ff */
[----:B------:R-:W-:Y:S01]  /*2010*/  USHF.R.U32.HI UR4, URZ, 0x4, UR4 ;  /* 0x00000004ff047899 */ /* 0x000fe20008011604 */
[----:B0-----:R-:W-:Y:S01]  /*2020*/  VIADD R66, R66, 0x100 ;  /* 0x0000010042427836 */ /* 0x001fe20000000000 */
[----:B------:R-:W-:Y:S01]  /*2030*/  IADD3 R65, PT, PT, R65, 0x40, RZ ;  /* 0x0000004041417810 */ /* 0x000fe20007ffe0ff */
[----:B------:R-:W-:Y:S01]  /*2040*/  VIADD R64, R64, 0x40 ;  /* 0x0000004040407836 */ /* 0x000fe20000000000 */
[----:B------:R-:W-:Y:S01]  /*2050*/  UISETP.LT.U32.AND UP0, UPT, UR4, UR5, UPT ;  /* 0x000000050400728c */ /* 0x000fe2000bf01070 */
[----:B------:R-:W-:Y:S01]  /*2060*/  IADD3 R63, PT, PT, R63, 0x40, RZ ;  /* 0x000000403f3f7810 */ /* 0x000fe20007ffe0ff */
[----:B------:R-:W-:-:S02]  /*2070*/  IMAD.X R61, RZ, RZ, R61, P1 ;  /* 0x000000ffff3d7224 */ /* 0x000fc400008e063d */
[----:B------:R-:W-:-:S06]  /*2080*/  USEL UR4, UR4, UR5, UP0 ;  /* 0x0000000504047287 */ /* 0x000fcc0008000000 */
[----:B------:R-:W-:-:S13]  /*2090*/  ISETP.GE.U32.AND P0, PT, R62, UR4, PT ;  /* 0x000000043e007c0c */ /* 0x000fda000bf06070 */
[----:B------:R-:W-:Y:S05]  /*20a0*/  @!P0 BRA `(.L_x_22879) ;  /* 0xffffffec00188947 */ /* 0x000fea000383ffff */
.L_x_22874:
[----:B------:R-:W-:Y:S05]  /*20b0*/  BSYNC B0 ;  /* 0x0000000000007941 */ /* 0x000fea0003800000 */
.L_x_22873:
[----:B------:R-:W-:Y:S01]  /*20c0*/  UIADD3 UR4, UPT, UPT, UR21, 0xf, URZ ;  /* 0x0000000f15047890 */ /* 0x000fe2000fffe0ff */
[----:B------:R-:W0:Y:S01]  /*20d0*/  S2R R5, SR_TID.X ;  /* 0x0000000000057919 */ /* 0x000e220000002100 */
[----:B------:R-:W-:Y:S01]  /*20e0*/  MOV R9, UR18 ;  /* 0x0000001200097c02 */ /* 0x000fe20008000f00 */
[----:B------:R-:W-:-:S03]  /*20f0*/  IMAD.U32 R7, RZ, RZ, UR18 ;  /* 0x00000012ff077e24 */ /* 0x000fc6000f8e00ff */
[----:B------:R-:W-:Y:S01]  /*2100*/  MOV R44, UR4 ;  /* 0x00000004002c7c02 */ /* 0x000fe20008000f00 */
[----:B------:R-:W-:Y:S01]  /*2110*/  ULEA UR4, UR18, 0x20, 0x5 ;  /* 0x0000002012047891 */ /* 0x000fe2000f8e28ff */
[----:B------:R-:W-:Y:S02]  /*2120*/  IMAD.SHL.U32 R9, R9, 0x200, RZ ;  /* 0x0000020009097824 */ /* 0x000fe400078e00ff */
        /* <DEDUP_REMOVED lines=17> */
.L_x_22940:
        /* <DEDUP_REMOVED lines=29> */
[----:B------:R-:W-:Y:S01]  /*2410*/  ISETP.NE.AND P0, PT, R14, 0x180, PT ;  /* 0x000001800e00780c */ /* 0x000fe20003f05270 */
[----:B------:R-:W-:Y:S01]  /*2420*/  IMAD.MOV.U32 R14, RZ, RZ, RZ ;  /* 0x000000ffff0e7224 */ /* 0x000fe200078e00ff */
[----:B------:R-:W-:-:S11]  /*2430*/  ISETP.GE.U32.AND P4, PT, R15, 0x180, PT ;  /* 0x000001800f00780c */ /* 0x000fd60003f86070 */
        /* <DEDUP_REMOVED lines=9> */
.L_x_22885:
        /* <DEDUP_REMOVED lines=11> */
.L_x_22884:
[----:B------:R-:W-:Y:S05]  /*2580*/  BSYNC.RECONVERGENT B1 ;  /* 0x0000000000017941 */ /* 0x000fea0003800200 */
.L_x_22883:
        /* <DEDUP_REMOVED lines=12> */
.L_x_22888:
        /* <DEDUP_REMOVED lines=100> */
.L_x_22887:
[----:B------:R-:W-:Y:S05]  /*2c90*/  BSYNC.RECONVERGENT B1 ;  /* 0x0000000000017941 */ /* 0x000fea0003800200 */
.L_x_22886:
        /* <DEDUP_REMOVED lines=55> */
.L_x_22890:
[----:B------:R-:W-:Y:S05]  /*3010*/  BSYNC.RECONVERGENT B1 ;  /* 0x0000000000017941 */ /* 0x000fea0003800200 */
.L_x_22889:
        /* <DEDUP_REMOVED lines=26> */
.L_x_22882:
[----:B------:R-:W-:Y:S05]  /*31c0*/  BSYNC.RECONVERGENT B0 ;  /* 0x0000000000007941 */ /* 0x000fea0003800200 */
.L_x_22881:
        /* <DEDUP_REMOVED lines=40> */
.L_x_22895:
[----:B------:R-:W1:Y:S01]  /*3450*/  LDS R12, [R15] ;  /* 0x000000000f0c7984 */ /* 0x000e620000000800 */
[----:B------:R-:W-:-:S04]  /*3460*/  IADD3 R16, PT, PT, R16, 0x1, RZ ;  /* 0x0000000110107810 */ /* 0x000fc80007ffe0ff */
[----:B------:R-:W-:Y:S01]  /*3470*/  ISETP.NE.AND P0, PT, R16, RZ, PT ;  /* 0x000000ff1000720c */ /* 0x000fe20003f05270 */
[----:B-1----:R-:W-:-:S05]  /*3480*/  FMUL.FTZ R12, R12, R11 ;  /* 0x0000000b0c0c7220 */ /* 0x002fca0000410000 */
[----:B------:R1:W-:Y:S02]  /*3490*/  STS [R15], R12 ;  /* 0x0000000c0f007388 */ /* 0x0003e40000000800 */
[----:B-1----:R-:W-:-:S05]  /*34a0*/  VIADD R15, R15, 0x200 ;  /* 0x000002000f0f7836 */ /* 0x002fca0000000000 */
[----:B------:R-:W-:Y:S05]  /*34b0*/  @P0 BRA `(.L_x_22895) ;  /* 0xfffffffc00e40947 */ /* 0x000fea000383ffff */
.L_x_22894:
[----:B------:R-:W-:Y:S05]  /*34c0*/  BSYNC.RECONVERGENT B1 ;  /* 0x0000000000017941 */ /* 0x000fea0003800200 */
.L_x_22893:
        /* <DEDUP_REMOVED lines=12> */
.L_x_22898:
        /* <DEDUP_REMOVED lines=52> */
.L_x_22897:
[----:B------:R-:W-:Y:S05]  /*38d0*/  BSYNC.RECONVERGENT B1 ;  /* 0x0000000000017941 */ /* 0x000fea0003800200 */
.L_x_22896:
        /* <DEDUP_REMOVED lines=31> */
.L_x_22900:
[----:B------:R-:W-:Y:S05]  /*3ad0*/  BSYNC.RECONVERGENT B1 ;  /* 0x0000000000017941 */ /* 0x000fea0003800200 */
.L_x_22899:
        /* <DEDUP_REMOVED lines=14> */
.L_x_22892:
[----:B------:R-:W-:Y:S05]  /*3bc0*/  BSYNC.RECONVERGENT B0 ;  /* 0x0000000000007941 */ /* 0x000fea0003800200 */
.L_x_22891:
[----:B------:R-:W-:Y:S01]  /*3bd0*/  BAR.SYNC.DEFER_BLOCKING 0x0 ;  /* 0x0000000000007b1d */ /* 0x000fe20000010000 */
[----:B------:R-:W-:Y:S02]  /*3be0*/  ISETP.NE.AND P0, PT, R5, RZ, PT ;  /* 0x000000ff0500720c */ /* 0x000fe40003f05270 */
[----:B------:R-:W-:-:S03]  /*3bf0*/  MOV R45, UR18 ;  /* 0x00000012002d7c02 */ /* 0x000fc60008000f00 */
[----:B------:R-:W3:Y:S01]  /*3c00*/  LDCU UR24, c[0x0][0x3dc] ;  /* 0x00007b80ff1877ac */ /* 0x000ee20008000800 */
[----:B------:R-:W-:Y:S01]  /*3c10*/  BSSY.RECONVERGENT B0, `(.L_x_22901) ;  /* 0x0000015000007945 */ /* 0x000fe20003800200 */
[----:B------:R-:W-:Y:S01]  /*3c20*/  IMAD R45, R45, 0x20, R2 ;  /* 0x000000202d2d7824 */ /* 0x000fe200078e0202 */
        /* <DEDUP_REMOVED lines=12> */
[----:B--2---:R-:W-:Y:S01]  /*3cf0*/  MOV R12, UR6 ;  /* 0x00000006000c7c02 */ /* 0x004fe20008000f00 */
[----:B------:R-:W-:-:S02]  /*3d00*/  UIADD3.X UR5, UPT, UPT, UR11, UR5, URZ, UP1, !UPT ;  /* 0x000000050b057290 */ /* 0x000fc40008ffe4ff */
[----:B------:R-:W-:Y:S02]  /*3d10*/  MOV R16, UR4 ;  /* 0x0000000400107c02 */ /* 0x000fe40008000f00 */
[----:B------:R-:W-:Y:S02]  /*3d20*/  IMAD.U32 R13, RZ, RZ, UR7 ;  /* 0x00000007ff0d7e24 */ /* 0x000fe4000f8e00ff */
[----:B------:R-:W-:-:S03]  /*3d30*/  MOV R17, UR5 ;  /* 0x0000000500117c02 */ /* 0x000fc60008000f00 */
[----:B------:R0:W-:Y:S04]  /*3d40*/  STG.E desc[UR14][R12.64], R7 ;  /* 0x000000070c007986 */ /* 0x0001e8000c10190e */
[----:B-1----:R0:W-:Y:S02]  /*3d50*/  STG.E desc[UR14][R16.64], R14 ;  /* 0x0000000e10007986 */ /* 0x0021e4000c10190e */
.L_x_22902:
[----:B---34-:R-:W-:Y:S05]  /*3d60*/  BSYNC.RECONVERGENT B0 ;  /* 0x0000000000007941 */ /* 0x018fea0003800200 */
.L_x_22901:
[----:B------:R-:W-:Y:S01]  /*3d70*/  ISETP.GE.U32.AND P0, PT, R45, R4, PT ;  /* 0x000000042d00720c */ /* 0x000fe20003f06070 */
[----:B------:R-:W-:Y:S01]  /*3d80*/  BSSY.RECONVERGENT B1, `(.L_x_22903) ;  /* 0x00001c9000017945 */ /* 0x000fe20003800200 */
[----:B------:R-:W-:Y:S02]  /*3d90*/  CS2R R50, SRZ ;  /* 0x0000000000327805 */ /* 0x000fe4000001ff00 */
[----:B0-----:R-:W-:Y:S02]  /*3da0*/  CS2R R6, SRZ ;  /* 0x0000000000067805 */ /* 0x001fe4000001ff00 */
[----:B------:R-:W-:Y:S02]  /*3db0*/  CS2R R36, SRZ ;  /* 0x0000000000247805 */ /* 0x000fe4000001ff00 */
[----:B------:R-:W-:-:S05]  /*3dc0*/  CS2R R38, SRZ ;  /* 0x0000000000267805 */ /* 0x000fca000001ff00 */
[----:B------:R-:W-:Y:S05]  /*3dd0*/  @P0 BRA `(.L_x_22904) ;  /* 0x0000001c000c0947 */ /* 0x000fea0003800000 */
[----:B--2---:R-:W0:Y:S01]  /*3de0*/  I2F.RP R12, R3 ;  /* 0x00000003000c7306 */ /* 0x004e220000209400 */
[----:B------:R-:W2:Y:S01]  /*3df0*/  LDCU UR4, c[0x0][0x3c8] ;  /* 0x00007900ff0477ac */ /* 0x000ea20008000800 */
[----:B------:R-:W-:Y:S01]  /*3e00*/  SHF.L.U32 R13, R5, 0x5, RZ ;  /* 0x00000005050d7819 */ /* 0x000fe200000006ff */
[----:B------:R-:W-:Y:S01]  /*3e10*/  VIADD R15, R10, 0x120 ;  /* 0x000001200a0f7836 */ /* 0x000fe20000000000 */
[----:B------:R-:W-:Y:S01]  /*3e20*/  LEA R9, R2, R9, 0x4 ;  /* 0x0000000902097211 */ /* 0x000fe200078e20ff */
[----:B------:R-:W3:Y:S01]  /*3e30*/  LDCU UR5, c[0x0][0x3fc] ;  /* 0x00007f80ff0577ac */ /* 0x000ee20008000800 */
[----:B------:R-:W-:Y:S01]  /*3e40*/  LOP3.LUT R13, R13, 0x20, RZ, 0xe2, !PT ;  /* 0x000000200d0d7812 */ /* 0x000fe200078ee2ff */
[----:B------:R-:W-:Y:S01]  /*3e50*/  IMAD.WIDE.U32 R6, R45, 0x4, RZ ;  /* 0x000000042d067825 */ /* 0x000fe200078e00ff */
[----:B------:R-:W-:Y:S01]  /*3e60*/  LEA R8, R8, R15, 0x18 ;  /* 0x0000000f08087211 */ /* 0x000fe200078ec0ff */
[----:B------:R-:W4:Y:S01]  /*3e70*/  LDCU.64 UR6, c[0x0][0x3b8] ;  /* 0x00007700ff0677ac */ /* 0x000f220008000a00 */
[----:B------:R-:W-:Y:S01]  /*3e80*/  LEA R13, R2, R13, 0x6 ;  /* 0x0000000d020d7211 */ /* 0x000fe200078e30ff */
[----:B------:R-:W-:Y:S01]  /*3e90*/  IMAD.SHL.U32 R47, R5, 0x8, RZ ;  /* 0x00000008052f7824 */ /* 0x000fe200078e00ff */
[----:B------:R-:W-:Y:S01]  /*3ea0*/  IADD3 R46, PT, PT, R9, 0x3, RZ ;  /* 0x00000003092e7810 */ /* 0x000fe20007ffe0ff */
[----:B------:R-:W-:Y:S01]  /*3eb0*/  IMAD.IADD R44, R45, 0x1, -R44 ;  /* 0x000000012d2c7824 */ /* 0x000fe200078e0a2c */
[----:B------:R-:W-:Y:S01]  /*3ec0*/  IADD3 R41, PT, PT, R13, 0x10, R8 ;  /* 0x000000100d297810 */ /* 0x000fe20007ffe008 */
[----:B0-----:R-:W1:Y:S01]  /*3ed0*/  MUFU.RCP R12, R12 ;  /* 0x0000000c000c7308 */ /* 0x001e620000001000 */
[----:B------:R-:W-:-:S02]  /*3ee0*/  LOP3.LUT R9, R47, 0x8, RZ, 0xc0, !PT ;  /* 0x000000082f097812 */ /* 0x000fc400078ec0ff */
[----:B------:R-:W-:Y:S02]  /*3ef0*/  CS2R R50, SRZ ;  /* 0x0000000000327805 */ /* 0x000fe4000001ff00 */
[----:B------:R-:W-:Y:S01]  /*3f00*/  IADD3 R45, PT, PT, R45, 0x1, RZ ;  /* 0x000000012d2d7810 */ /* 0x000fe20007ffe0ff */
[----:B--2---:R-:W-:Y:S01]  /*3f10*/  UIMAD UR4, UR16, UR4, URZ ;  /* 0x00000004100472a4 */ /* 0x004fe2000f8e02ff */
[----:B------:R-:W-:Y:S02]  /*3f20*/  CS2R R36, SRZ ;  /* 0x0000000000247805 */ /* 0x000fe4000001ff00 */
[----:B------:R-:W-:Y:S02]  /*3f30*/  CS2R R38, SRZ ;  /* 0x0000000000267805 */ /* 0x000fe4000001ff00 */
[----:B------:R-:W-:Y:S01]  /*3f40*/  LOP3.LUT R47, R47, 0xf8, RZ, 0xc0, !PT ;  /* 0x000000f82f2f7812 */ /* 0x000fe200078ec0ff */
[----:B------:R-:W-:Y:S01]  /*3f50*/  IMAD.IADD R48, R9, 0x1, R46 ;  /* 0x0000000109307824 */ /* 0x000fe200078e022e */
[----:B---3--:R-:W-:-:S02]  /*3f60*/  MOV R49, UR5 ;  /* 0x0000000500317c02 */ /* 0x008fc40008000f00 */
[----:B------:R-:W-:Y:S02]  /*3f70*/  MOV R17, UR4 ;  /* 0x0000000400117c02 */ /* 0x000fe40008000f00 */
[----:B------:R-:W-:Y:S01]  /*3f80*/  IADD3 R49, PT, PT, -R49, UR13, RZ ;  /* 0x0000000d31317c10 */ /* 0x000fe2000fffe1ff */
[----:B------:R-:W0:Y:S02]  /*3f90*/  LDCU UR4, c[0x0][0x3e0] ;  /* 0x00007c00ff0477ac */ /* 0x000e240008000800 */
[----:B------:R-:W-:Y:S01]  /*3fa0*/  IMAD.WIDE R6, R17, 0x4, R6 ;  /* 0x0000000411067825 */ /* 0x000fe200078e0206 */
[----:B-1----:R-:W-:Y:S02]  /*3fb0*/  IADD3 R11, PT, PT, R12, 0xffffffe, RZ ;  /* 0x0ffffffe0c0b7810 */ /* 0x002fe40007ffe0ff */
[----:B----4-:R-:W-:-:S04]  /*3fc0*/  IADD3 R40, P0, PT, R6, UR6, RZ ;  /* 0x0000000606287c10 */ /* 0x010fc8000ff1e0ff */
[----:B------:R-:W1:Y:S01]  /*3fd0*/  F2I.FTZ.U32.TRUNC.NTZ R11, R11 ;  /* 0x0000000b000b7305 */ /* 0x000e62000021f000 */
[----:B------:R-:W-:Y:S02]  /*3fe0*/  IADD3.X R43, PT, PT, R7, UR7, RZ, P0, !PT ;  /* 0x00000007072b7c10 */ /* 0x000fe400087fe4ff */
[----:B------:R-:W-:Y:S01]  /*3ff0*/  CS2R R6, SRZ ;  /* 0x0000000000067805 */ /* 0x000fe2000001ff00 */
[----:B0-----:R-:W-:-:S04]  /*4000*/  UIMAD UR4, UR8, UR4, URZ ;  /* 0x00000004080472a4 */ /* 0x001fc8000f8e02ff */
[----:B------:R-:W-:Y:S01]  /*4010*/  USHF.R.S32.HI UR5, URZ, 0x1f, UR4 ;  /* 0x0000001fff057899 */ /* 0x000fe20008011404 */
[----:B-1----:R-:W-:Y:S01]  /*4020*/  IMAD.MOV R10, RZ, RZ, -R11 ;  /* 0x000000ffff0a7224 */ /* 0x002fe200078e0a0b */
[----:B------:R-:W-:-:S03]  /*4030*/  MOV R54, UR4 ;  /* 0x0000000400367c02 */ /* 0x000fc60008000f00 */
[----:B------:R-:W-:Y:S02]  /*4040*/  IMAD R13, R10, R3, RZ ;  /* 0x000000030a0d7224 */ /* 0x000fe400078e02ff */
[----:B------:R-:W-:Y:S01]  /*4050*/  HFMA2 R10, -RZ, RZ, 0, 0 ;  /* 0x00000000ff0a7431 */ /* 0x000fe200000001ff */
[----:B------:R-:W-:-:S04]  /*4060*/  MOV R55, UR5 ;  /* 0x0000000500377c02 */ /* 0x000fc80008000f00 */
[----:B------:R-:W-:-:S07]  /*4070*/  IMAD.HI.U32 R42, R11, R13, R10 ;  /* 0x0000000d0b2a7227 */ /* 0x000fce00078e000a */
.L_x_22923:
        /* <DEDUP_REMOVED lines=47> */
[----:B------:R-:W0:Y:S01]  /*4370*/  LDS.128 R28, [R41+-0x10] ;  /* 0xfffff000291c7984 */ /* 0x000e220000000c00 */
[----:B------:R-:W-:-:S05]  /*4380*/  MOV R25, R43 ;  /* 0x0000002b00197202 */ /* 0x000fca0000000f00 */
[----:B------:R1:W2:Y:S04]  /*4390*/  LDG.E.CONSTANT R9, desc[UR14][R24.64] ;  /* 0x0000000e18097981 */ /* 0x0002a8000c1e9900 */
[----:B-1----:R1:W3:Y:S01]  /*43a0*/  LDS.128 R24, [R41] ;  /* 0x0000000029187984 */ /* 0x0022e20000000c00 */
[----:B0-----:R-:W-:Y:S02]  /*43b0*/  F2FP.F16.F32.PACK_AB R52, R31, R30 ;  /* 0x0000001e1f34723e */ /* 0x001fe400000000ff */
[----:B------:R-:W-:Y:S01]  /*43c0*/  F2FP.F16.F32.PACK_AB R57, R29, R28 ;  /* 0x0000001c1d39723e */ /* 0x000fe200000000ff */
[----:B--2---:R-:W-:-:S03]  /*43d0*/  IMAD.WIDE R8, R9, UR24, R54 ;  /* 0x0000001809087c25 */ /* 0x004fc6000f8e0236 */
[----:B------:R-:W-:-:S05]  /*43e0*/  IADD3 R8, P0, PT, R47, R8, RZ ;  /* 0x000000082f087210 */ /* 0x000fca0007f1e0ff */
[----:B------:R-:W-:Y:S01]  /*43f0*/  IMAD.X R9, RZ, RZ, R9, P0 ;  /* 0x000000ffff097224 */ /* 0x000fe200000e0609 */
[----:B------:R-:W-:-:S04]  /*4400*/  LEA R32, P0, R8, UR22, 0x1 ;  /* 0x0000001608207c11 */ /* 0x000fc8000f8008ff */
[----:B------:R-:W-:-:S05]  /*4410*/  LEA.HI.X R33, R8, UR23, R9, 0x1, P0 ;  /* 0x0000001708217c11 */ /* 0x000fca00080f0c09 */
        /* <DEDUP_REMOVED lines=8> */
[----:B-1-3--:R-:W-:Y:S05]  /*44a0*/  @P0 BRA `(.L_x_22908) ;  /* 0x0000000000780947 */ /* 0x00afea0003800000 */
        /* <DEDUP_REMOVED lines=30> */
.L_x_22908:
[----:B------:R-:W-:Y:S05]  /*4690*/  BSYNC.RECONVERGENT B2 ;  /* 0x0000000000027941 */ /* 0x000fea0003800200 */
.L_x_22907:
        /* <DEDUP_REMOVED lines=38> */
.L_x_22910:
[----:B------:R-:W-:Y:S05]  /*4900*/  BSYNC.RECONVERGENT B2 ;  /* 0x0000000000027941 */ /* 0x000fea0003800200 */
.L_x_22909:
[----:B-----5:R-:W-:Y:S02]  /*4910*/  HMUL2 R29, R52, R25 ;  /* 0x00000019341d7232 */ /* 0x020fe40000000000 */
        /* <DEDUP_REMOVED lines=35> */
.L_x_22912:
[----:B------:R-:W-:Y:S05]  /*4b50*/  BSYNC.RECONVERGENT B2 ;  /* 0x0000000000027941 */ /* 0x000fea0003800200 */
.L_x_22911:
[----:B01----:R-:W5:Y:S01]  /*4b60*/  LDG.E.128.CONSTANT R32, desc[UR14][R32.64+0x600] ;  /* 0x0006000e20207981 */ /* 0x003f62000c1e9d00 */
[----:B------:R-:W-:Y:S02]  /*4b70*/  HFMA2 R24, R59, R26, R24 ;  /* 0x0000001a3b187231 */ /* 0x000fe40000000018 */
[----:B-----5:R-:W-:Y:S01]  /*4b80*/  HMUL2 R29, R52, R29 ;  /* 0x0000001d341d7232 */ /* 0x020fe20000000000 */
[----:B------:R-:W-:Y:S03]  /*4b90*/  BSSY.RECONVERGENT B2, `(.L_x_22913) ;  /* 0x0000029000027945 */ /* 0x000fe60003800200 */
[----:B------:R-:W-:Y:S02]  /*4ba0*/  HFMA2 R29, R57, R28, R29 ;  /* 0x0000001c391d7231 */ /* 0x000fe4000000001d */
[----:B------:R-:W-:Y:S02]  /*4bb0*/  HFMA2 R27, R56, R27, R24 ;  /* 0x0000001b381b7231 */ /* 0x000fe40000000018 */
[----:B------:R-:W-:-:S02]  /*4bc0*/  HFMA2 R28, R59, R30, R29 ;  /* 0x0000001e3b1c7231 */ /* 0x000fc4000000001d */
[--C-:B------:R-:W-:Y:S02]  /*4bd0*/  HADD2.F32 R24, -RZ, R25.reuse.H0_H0 ;  /* 0x20000019ff187230 */ /* 0x100fe40000004100 */
[----:B------:R-:W-:Y:S02]  /*4be0*/  HADD2.F32 R25, -RZ, R25.H1_H1 ;  /* 0x30000019ff197230 */ /* 0x000fe40000004100 */
[----:B------:R-:W-:-:S03]  /*4bf0*/  HFMA2 R31, R56, R31, R28 ;  /* 0x0000001f381f7231 */ /* 0x000fc6000000001c */
[----:B------:R-:W-:Y:S01]  /*4c00*/  FADD.FTZ R24, R24, R25 ;  /* 0x0000001918187221 */ /* 0x000fe20000010000 */
[--C-:B------:R-:W-:Y:S02]  /*4c10*/  HADD2.F32 R25, -RZ, R27.reuse.H0_H0 ;  /* 0x2000001bff197230 */ /* 0x100fe40000004100 */
[----:B------:R-:W-:Y:S01]  /*4c20*/  HADD2.F32 R26, -RZ, R27.H1_H1 ;  /* 0x3000001bff1a7230 */ /* 0x000fe20000004100 */
        /* <DEDUP_REMOVED lines=31> */
.L_x_22914:
[----:B------:R-:W-:Y:S05]  /*4e20*/  BSYNC.RECONVERGENT B2 ;  /* 0x0000000000027941 */ /* 0x000fea0003800200 */
.L_x_22913:
[----:B------:R-:W-:Y:S02]  /*4e30*/  HMUL2 R33, R52, R33 ;  /* 0x0000002134217232 */ /* 0x000fe40000000000 */
[--C-:B------:R-:W-:Y:S01]  /*4e40*/  HADD2.F32 R27, -RZ, R31.reuse.H0_H0 ;  /* 0x2000001fff1b7230 */ /* 0x100fe20000004100 */
[----:B------:R-:W-:Y:S01]  /*4e50*/  BSSY.RECONVERGENT B2, `(.L_x_22915) ;  /* 0x0000026000027945 */ /* 0x000fe20003800200 */
[----:B------:R-:W-:Y:S02]  /*4e60*/  HADD2.F32 R28, -RZ, R31.H1_H1 ;  /* 0x3000001fff1c7230 */ /* 0x000fe40000004100 */
[----:B------:R-:W-:Y:S02]  /*4e70*/  HFMA2 R33, R57, R32, R33 ;  /* 0x0000002039217231 */ /* 0x000fe40000000021 */
[----:B------:R-:W-:Y:S01]  /*4e80*/  FADD.FTZ R51, R51, R24 ;  /* 0x0000001833337221 */ /* 0x000fe20000010000 */
[----:B------:R-:W-:Y:S01]  /*4e90*/  FADD.FTZ R25, R25, R26 ;  /* 0x0000001a19197221 */ /* 0x000fe20000010000 */
[----:B------:R-:W-:Y:S01]  /*4ea0*/  FADD.FTZ R27, R27, R28 ;  /* 0x0000001c1b1b7221 */ /* 0x000fe20000010000 */
[----:B------:R-:W-:Y:S01]  /*4eb0*/  HFMA2 R28, R59, R34, R33 ;  /* 0x000000223b1c7231 */ /* 0x000fe20000000021 */
[----:B------:R-:W-:Y:S06]  /*4ec0*/  @P0 BRA `(.L_x_22916) ;  /* 0x0000000000780947 */ /* 0x000fec0003800000 */
[C---:B------:R-:W-:Y:S01]  /*4ed0*/  VIADD R26, R48.reuse, 0x1 ;  /* 0x00000001301a7836 */ /* 0x040fe20000000000 */
[C---:B------:R-:W-:Y:S02]  /*4ee0*/  IADD3 R24, PT, PT, R48.reuse, -0x1, RZ ;  /* 0xffffffff30187810 */ /* 0x040fe40007ffe0ff */
[----:B------:R-:W-:Y:S02]  /*4ef0*/  IADD3 R29, PT, PT, R48, 0x2, RZ ;  /* 0x00000002301d7810 */ /* 0x000fe40007ffe0ff */
[----:B------:R-:W-:Y:S01]  /*4f00*/  ISETP.GE.AND P1, PT, R26, UR21, PT ;  /* 0x000000151a007c0c */ /* 0x000fe2000bf26270 */
[----:B------:R-:W-:Y:S01]  /*4f10*/  VIADD R26, R48, 0x4 ;  /* 0x00000004301a7836 */ /* 0x000fe20000000000 */
[----:B------:R-:W-:Y:S02]  /*4f20*/  ISETP.GE.AND P6, PT, R24, UR21, PT ;  /* 0x0000001518007c0c */ /* 0x000fe4000bfc6270 */
[C---:B------:R-:W-:Y:S02]  /*4f30*/  IADD3 R30, PT, PT, R48.reuse, 0x3, RZ ;  /* 0x00000003301e7810 */ /* 0x040fe40007ffe0ff */
[----:B------:R-:W-:-:S02]  /*4f40*/  IADD3 R24, PT, PT, R48, -0x2, RZ ;  /* 0xfffffffe30187810 */ /* 0x000fc40007ffe0ff */
        /* <DEDUP_REMOVED lines=22> */
.L_x_22916:
[----:B------:R-:W-:Y:S05]  /*50b0*/  BSYNC.RECONVERGENT B2 ;  /* 0x0000000000027941 */ /* 0x000fea0003800200 */
.L_x_22915:
[----:B------:R-:W-:Y:S01]  /*50c0*/  HMUL2 R9, R52, R9 ;  /* 0x0000000934097232 */ /* 0x000fe20000000000 */
[----:B------:R-:W-:Y:S01]  /*50d0*/  BSSY.RECONVERGENT B2, `(.L_x_22917) ;  /* 0x0000024000027945 */ /* 0x000fe20003800200 */
[----:B------:R-:W-:Y:S01]  /*50e0*/  FADD.FTZ R50, R50, R25 ;  /* 0x0000001932327221 */ /* 0x000fe20000010000 */
[----:B------:R-:W-:Y:S01]  /*50f0*/  FADD.FTZ R6, R6, R27 ;  /* 0x0000001b06067221 */ /* 0x000fe20000010000 */
[----:B------:R-:W-:Y:S02]  /*5100*/  HFMA2 R28, R56, R35, R28 ;  /* 0x00000023381c7231 */ /* 0x000fe4000000001c */
[----:B------:R-:W-:Y:S01]  /*5110*/  HFMA2 R8, R57, R8, R9 ;  /* 0x0000000839087231 */ /* 0x000fe20000000009 */
[----:B------:R-:W-:Y:S06]  /*5120*/  @P0 BRA `(.L_x_22918) ;  /* 0x0000000000780947 */ /* 0x000fec0003800000 */
[C---:B------:R-:W-:Y:S01]  /*5130*/  VIADD R24, R48.reuse, 0x1 ;  /* 0x0000000130187836 */ /* 0x040fe20000000000 */
[C---:B------:R-:W-:Y:S02]  /*5140*/  IADD3 R9, PT, PT, R48.reuse, -0x1, RZ ;  /* 0xffffffff30097810 */ /* 0x040fe40007ffe0ff */
[----:B------:R-:W-:Y:S02]  /*5150*/  IADD3 R25, PT, PT, R48, 0x2, RZ ;  /* 0x0000000230197810 */ /* 0x000fe40007ffe0ff */
[----:B------:R-:W-:Y:S01]  /*5160*/  ISETP.GE.AND P1, PT, R24, UR21, PT ;  /* 0x0000001518007c0c */ /* 0x000fe2000bf26270 */
[C---:B------:R-:W-:Y:S01]  /*5170*/  VIADD R24, R48.reuse, 0x4 ;  /* 0x0000000430187836 */ /* 0x040fe20000000000 */
[----:B------:R-:W-:Y:S02]  /*5180*/  ISETP.GE.AND P6, PT, R9, UR21, PT ;  /* 0x0000001509007c0c */ /* 0x000fe4000bfc6270 */
[C---:B------:R-:W-:Y:S02]  /*5190*/  IADD3 R26, PT, PT, R48.reuse, 0x3, RZ ;  /* 0x00000003301a7810 */ /* 0x040fe40007ffe0ff */
[----:B------:R-:W-:-:S02]  /*51a0*/  IADD3 R9, PT, PT, R48, -0x2, RZ ;  /* 0xfffffffe30097810 */ /* 0x000fc40007ffe0ff */
[----:B------:R-:W-:Y:S02]  /*51b0*/  ISETP.GE.AND P2, PT, R25, UR21, PT ;  /* 0x0000001519007c0c */ /* 0x000fe4000bf46270 */
[----:B------:R-:W-:Y:S02]  /*51c0*/  ISETP.GE.AND P4, PT, R24, UR21, PT ;  /* 0x0000001518007c0c */ /* 0x000fe4000bf86270 */
[----:B------:R-:W-:Y:S02]  /*51d0*/  PRMT R24, R13, 0x7632, R24 ;  /* 0x000076320d187816 */ /* 0x000fe40000000018 */
        /* <DEDUP_REMOVED lines=19> */
.L_x_22918:
[----:B------:R-:W-:Y:S05]  /*5310*/  BSYNC.RECONVERGENT B2 ;  /* 0x0000000000027941 */ /* 0x000fea0003800200 */
.L_x_22917:
[----:B------:R-:W-:Y:S04]  /*5320*/  BSSY.RECONVERGENT B2, `(.L_x_22919) ;  /* 0x0000020000027945 */ /* 0x000fe80003800200 */
[----:B------:R-:W-:Y:S05]  /*5330*/  @P0 BRA `(.L_x_22920) ;  /* 0x0000000000780947 */ /* 0x000fea0003800000 */
        /* <DEDUP_REMOVED lines=30> */
.L_x_22920:
[----:B------:R-:W-:Y:S05]  /*5520*/  BSYNC.RECONVERGENT B2 ;  /* 0x0000000000027941 */ /* 0x000fea0003800200 */
.L_x_22919:
[----:B------:R-:W-:Y:S04]  /*5530*/  BSSY.RECONVERGENT B2, `(.L_x_22921) ;  /* 0x0000020000027945 */ /* 0x000fe80003800200 */
[----:B------:R-:W-:Y:S05]  /*5540*/  @P0 BRA `(.L_x_22922) ;  /* 0x0000000000780947 */ /* 0x000fea0003800000 */
        /* <DEDUP_REMOVED lines=10> */
[----:B------:R-:W-:Y:S02]  /*55f0*/  PRMT R9, R20, 0x7632, R9 ;  /* 0x0000763214097816 */ /* 0x000fe40000000009 */
[----:B------:R-:W-:Y:S02]  /*5600*/  ISETP.GE.AND P4, PT, R24, UR21, PT ;  /* 0x0000001518007c0c */ /* 0x000fe4000bf86270 */
[----:B------:R-:W-:Y:S02]  /*5610*/  ISETP.GE.AND P1, PT, R25, UR21, PT ;  /* 0x0000001519007c0c */ /* 0x000fe4000bf26270 */
[----:B------:R-:W-:-:S02]  /*5620*/  ISETP.GE.AND P3, PT, R26, UR21, PT ;  /* 0x000000151a007c0c */ /* 0x000fc4000bf66270 */
[----:B------:R-:W-:Y:S02]  /*5630*/  SEL R20, R20, RZ, !P6 ;  /* 0x000000ff14147207 */ /* 0x000fe40007000000 */
        /* <DEDUP_REMOVED lines=15> */
.L_x_22922:
[----:B------:R-:W-:Y:S05]  /*5730*/  BSYNC.RECONVERGENT B2 ;  /* 0x0000000000027941 */ /* 0x000fea0003800200 */
.L_x_22921:
[C---:B------:R-:W-:Y:S02]  /*5740*/  HFMA2 R17, R52.reuse, R17, -RZ ;  /* 0x0000001134117231 */ /* 0x040fe400001000ff */
[C---:B------:R-:W-:Y:S02]  /*5750*/  HMUL2 R13, R52.reuse, R13 ;  /* 0x0000000d340d7232 */ /* 0x040fe40000000000 */
[----:B------:R-:W-:Y:S02]  /*5760*/  HFMA2 R10, R59, R10, R8 ;  /* 0x0000000a3b0a7231 */ /* 0x000fe40000000008 */
[----:B------:R-:W-:Y:S02]  /*5770*/  HMUL2 R21, R52, R21 ;  /* 0x0000001534157232 */ /* 0x000fe40000000000 */
[----:B------:R-:W-:Y:S02]  /*5780*/  HADD2.F32 R8, -RZ, R28.H0_H0 ;  /* 0x2000001cff087230 */ /* 0x000fe40000004100 */
[----:B------:R-:W-:-:S02]  /*5790*/  HFMA2 R13, R57, R12, R13 ;  /* 0x0000000c390d7231 */ /* 0x000fc4000000000d */
[----:B------:R-:W-:Y:S02]  /*57a0*/  HADD2.F32 R9, -RZ, R28.H1_H1 ;  /* 0x3000001cff097230 */ /* 0x000fe40000004100 */
[C---:B------:R-:W-:Y:S02]  /*57b0*/  HFMA2 R21, R57.reuse, R20, R21 ;  /* 0x0000001439157231 */ /* 0x040fe40000000015 */
[----:B------:R-:W-:Y:S02]  /*57c0*/  HFMA2 R17, R57, R16, R17 ;  /* 0x0000001039117231 */ /* 0x000fe40000000011 */
[C---:B------:R-:W-:Y:S02]  /*57d0*/  HFMA2 R28, R59.reuse, R14, R13 ;  /* 0x0000000e3b1c7231 */ /* 0x040fe4000000000d */
[----:B------:R-:W-:Y:S02]  /*57e0*/  HFMA2 R10, R56, R11, R10 ;  /* 0x0000000b380a7231 */ /* 0x000fe4000000000a */
[----:B------:R-:W-:-:S02]  /*57f0*/  HFMA2 R21, R59, R22, R21 ;  /* 0x000000163b157231 */ /* 0x000fc40000000015 */
[----:B------:R-:W-:Y:S01]  /*5800*/  FADD.FTZ R8, R8, R9 ;  /* 0x0000000908087221 */ /* 0x000fe20000010000 */
[----:B------:R-:W-:-:S03]  /*5810*/  HFMA2 R28, R56, R15, R28 ;  /* 0x0000000f381c7231 */ /* 0x000fc6000000001c */
[----:B------:R-:W-:Y:S01]  /*5820*/  FADD.FTZ R7, R7, R8 ;  /* 0x0000000807077221 */ /* 0x000fe20000010000 */
[----:B------:R-:W-:Y:S02]  /*5830*/  HFMA2 R17, R59, R18, R17 ;  /* 0x000000123b117231 */ /* 0x000fe40000000011 */
[C---:B------:R-:W-:Y:S02]  /*5840*/  HFMA2 R21, R56.reuse, R23, R21 ;  /* 0x0000001738157231 */ /* 0x040fe40000000015 */
[--C-:B------:R-:W-:Y:S02]  /*5850*/  HADD2.F32 R9, -RZ, R10.reuse.H0_H0 ;  /* 0x2000000aff097230 */ /* 0x100fe40000004100 */
[----:B------:R-:W-:Y:S02]  /*5860*/  HADD2.F32 R10, -RZ, R10.H1_H1 ;  /* 0x3000000aff0a7230 */ /* 0x000fe40000004100 */
[----:B------:R-:W-:Y:S02]  /*5870*/  HADD2.F32 R11, -RZ, R28.H0_H0 ;  /* 0x2000001cff0b7230 */ /* 0x000fe40000004100 */
[----:B------:R-:W-:-:S02]  /*5880*/  HFMA2 R17, R56, R19, R17 ;  /* 0x0000001338117231 */ /* 0x000fc40000000011 */
[----:B------:R-:W-:Y:S02]  /*5890*/  HADD2.F32 R28, -RZ, R28.H1_H1 ;  /* 0x3000001cff1c7230 */ /* 0x000fe40000004100 */
[----:B------:R-:W-:Y:S01]  /*58a0*/  FADD.FTZ R9, R9, R10 ;  /* 0x0000000a09097221 */ /* 0x000fe20000010000 */
[----:B------:R-:W-:Y:S02]  /*58b0*/  HADD2.F32 R13, -RZ, R21.H0_H0 ;  /* 0x20000015ff0d7230 */ /* 0x000fe40000004100 */
[--C-:B------:R-:W-:Y:S02]  /*58c0*/  HADD2.F32 R12, -RZ, R17.reuse.H0_H0 ;  /* 0x20000011ff0c7230 */ /* 0x100fe40000004100 */
[----:B------:R-:W-:Y:S01]  /*58d0*/  FADD.FTZ R28, R11, R28 ;  /* 0x0000001c0b1c7221 */ /* 0x000fe20000010000 */
[----:B------:R-:W-:Y:S02]  /*58e0*/  HADD2.F32 R17, -RZ, R17.H1_H1 ;  /* 0x30000011ff117230 */ /* 0x000fe40000004100 */
[----:B------:R-:W-:Y:S01]  /*58f0*/  FADD.FTZ R36, R36, R9 ;  /* 0x0000000924247221 */ /* 0x000fe20000010000 */
[----:B------:R-:W-:-:S02]  /*5900*/  HADD2.F32 R14, -RZ, R21.H1_H1 ;  /* 0x30000015ff0e7230 */ /* 0x000fc40000004100 */
[----:B------:R-:W-:Y:S01]  /*5910*/  FADD.FTZ R37, R37, R28 ;  /* 0x0000001c25257221 */ /* 0x000fe20000010000 */
[----:B------:R-:W-:Y:S02]  /*5920*/  FADD.FTZ R17, R12, R17 ;  /* 0x000000110c117221 */ /* 0x000fe40000010000 */
[----:B------:R-:W-:Y:S02]  /*5930*/  FADD.FTZ R14, R13, R14 ;  /* 0x0000000e0d0e7221 */ /* 0x000fe40000010000 */
[----:B------:R-:W-:Y:S02]  /*5940*/  FADD.FTZ R38, R38, R17 ;  /* 0x0000001126267221 */ /* 0x000fe40000010000 */
[----:B------:R-:W-:-:S07]  /*5950*/  FADD.FTZ R39, R39, R14 ;  /* 0x0000000e27277221 */ /* 0x000fce0000010000 */
.L_x_22906:
[----:B------:R-:W-:Y:S05]  /*5960*/  BSYNC.RECONVERGENT B0 ;  /* 0x0000000000007941 */ /* 0x000fea0003800200 */
.L_x_22905:
[----:B------:R-:W-:Y:S01]  /*5970*/  IADD3 R9, PT, PT, R45, 0x3, RZ ;  /* 0x000000032d097810 */ /* 0x000fe20007ffe0ff */
[----:B------:R-:W-:Y:S01]  /*5980*/  VIADD R44, R44, 0x4 ;  /* 0x000000042c2c7836 */ /* 0x000fe20000000000 */
[----:B------:R-:W-:Y:S01]  /*5990*/  IADD3 R40, P1, PT, R40, 0x10, RZ ;  /* 0x0000001028287810 */ /* 0x000fe20007f3e0ff */
[----:B------:R-:W-:Y:S01]  /*59a0*/  VIADD R41, R41, 0x100 ;  /* 0x0000010029297836 */ /* 0x000fe20000000000 */
[----:B------:R-:W-:Y:S02]  /*59b0*/  ISETP.GE.U32.AND P0, PT, R9, R4, PT ;  /* 0x000000040900720c */ /* 0x000fe40003f06070 */
[----:B------:R-:W-:Y:S02]  /*59c0*/  IADD3 R48, PT, PT, R48, 0x40, RZ ;  /* 0x0000004030307810 */ /* 0x000fe40007ffe0ff */
[----:B------:R-:W-:Y:S02]  /*59d0*/  IADD3 R45, PT, PT, R45, 0x4, RZ ;  /* 0x000000042d2d7810 */ /* 0x000fe40007ffe0ff */
[----:B------:R-:W-:-:S02]  /*59e0*/  IADD3 R46, PT, PT, R46, 0x40, RZ ;  /* 0x000000402e2e7810 */ /* 0x000fc40007ffe0ff */
[----:B------:R-:W-:-:S05]  /*59f0*/  IADD3.X R43, PT, PT, RZ, R43, RZ, P1, !PT ;  /* 0x0000002bff2b7210 */ /* 0x000fca0000ffe4ff */
[----:B------:R-:W-:Y:S05]  /*5a00*/  @!P0 BRA `(.L_x_22923) ;  /* 0xffffffe4009c8947 */ /* 0x000fea000383ffff */
.L_x_22904:
[----:B------:R-:W-:Y:S05]  /*5a10*/  BSYNC.RECONVERGENT B1 ;  /* 0x0000000000017941 */ /* 0x000fea0003800200 */
.L_x_22903:
[----:B------:R-:W0:Y:S01]  /*5a20*/  SHFL.BFLY PT, R9, R6, 0x1, 0x1f ;  /* 0x0c201f0006097f89 */ /* 0x000e2200000e0000 */
[C---:B-1----:R-:W-:Y:S01]  /*5a30*/  LOP3.LUT R14, R5.reuse, 0x1, RZ, 0xc0, !PT ;  /* 0x00000001050e7812 */ /* 0x042fe200078ec0ff */
[----:B------:R-:W-:Y:S02]  /*5a40*/  BSSY.RECONVERGENT B0, `(.L_x_22924) ;  /* 0x0000024000007945 */ /* 0x000fe40003800200 */
[----:B------:R-:W1:Y:S01]  /*5a50*/  SHFL.BFLY PT, R4, R51, 0x1, 0x1f ;  /* 0x0c201f0033047f89 */ /* 0x000e6200000e0000 */
[----:B------:R-:W-:Y:S02]  /*5a60*/  ISETP.NE.AND P3, PT, R14, RZ, PT ;  /* 0x000000ff0e00720c */ /* 0x000fe40003f65270 */
[----:B------:R-:W-:Y:S01]  /*5a70*/  LOP3.LUT R14, R5, 0x3c0, RZ, 0xc0, !PT ;  /* 0x000003c0050e7812 */ /* 0x000fe200078ec0ff */
[----:B------:R-:W3:Y:S03]  /*5a80*/  SHFL.BFLY PT, R3, R50, 0x1, 0x1f ;  /* 0x0c201f0032037f89 */ /* 0x000ee600000e0000 */
[----:B------:R-:W-:Y:S01]  /*5a90*/  ISETP.NE.OR P0, PT, R14, 0x40, P3 ;  /* 0x000000400e00780c */ /* 0x000fe20001f05670 */
[----:B------:R-:W4:Y:S04]  /*5aa0*/  SHFL.BFLY PT, R8, R7, 0x1, 0x1f ;  /* 0x0c201f0007087f89 */ /* 0x000f2800000e0000 */
[----:B--2---:R-:W2:Y:S04]  /*5ab0*/  SHFL.BFLY PT, R11, R36, 0x1, 0x1f ;  /* 0x0c201f00240b7f89 */ /* 0x004ea800000e0000 */
[----:B------:R-:W2:Y:S04]  /*5ac0*/  SHFL.BFLY PT, R10, R37, 0x1, 0x1f ;  /* 0x0c201f00250a7f89 */ /* 0x000ea800000e0000 */
[----:B------:R-:W2:Y:S01]  /*5ad0*/  SHFL.BFLY PT, R13, R38, 0x1, 0x1f ;  /* 0x0c201f00260d7f89 */ /* 0x000ea200000e0000 */
[----:B0-----:R-:W-:Y:S01]  /*5ae0*/  FADD.FTZ R6, R9, R6 ;  /* 0x0000000609067221 */ /* 0x001fe20000010000 */
[----:B------:R-:W-:-:S02]  /*5af0*/  SHF.R.U32.HI R9, RZ, 0x1, R0 ;  /* 0x00000001ff097819 */ /* 0x000fc40000011600 */
[----:B------:R-:W0:Y:S01]  /*5b00*/  SHFL.BFLY PT, R12, R39, 0x1, 0x1f ;  /* 0x0c201f00270c7f89 */ /* 0x000e2200000e0000 */
[----:B-1----:R-:W-:Y:S02]  /*5b10*/  FADD.FTZ R4, R4, R51 ;  /* 0x0000003304047221 */ /* 0x002fe40000010000 */
[----:B------:R-:W-:Y:S01]  /*5b20*/  IMAD R2, R2, 0x80, R9 ;  /* 0x0000008002027824 */ /* 0x000fe200078e0209 */
[----:B------:R-:W-:Y:S01]  /*5b30*/  BAR.SYNC.DEFER_BLOCKING 0x0 ;  /* 0x0000000000007b1d */ /* 0x000fe20000010000 */
[----:B---3--:R-:W-:Y:S01]  /*5b40*/  FADD.FTZ R3, R3, R50 ;  /* 0x0000003203037221 */ /* 0x008fe20000010000 */
[----:B----4-:R-:W-:Y:S01]  /*5b50*/  FADD.FTZ R7, R8, R7 ;  /* 0x0000000708077221 */ /* 0x010fe20000010000 */
[----:B--2---:R-:W-:Y:S01]  /*5b60*/  FADD.FTZ R11, R11, R36 ;  /* 0x000000240b0b7221 */ /* 0x004fe20000010000 */
        /* <DEDUP_REMOVED lines=17> */
.L_x_22925:
[----:B------:R-:W-:Y:S05]  /*5c80*/  BSYNC.RECONVERGENT B0 ;  /* 0x0000000000007941 */ /* 0x000fea0003800200 */
.L_x_22924:
        /* <DEDUP_REMOVED lines=29> */
.L_x_22927:
[----:B------:R-:W-:Y:S05]  /*5e60*/  BSYNC.RECONVERGENT B0 ;  /* 0x0000000000007941 */ /* 0x000fea0003800200 */
.L_x_22926:
        /* <DEDUP_REMOVED lines=12> */
.L_x_22929:
[----:B------:R-:W-:Y:S05]  /*5f30*/  BSYNC.RECONVERGENT B0 ;  /* 0x0000000000007941 */ /* 0x000fea0003800200 */
.L_x_22928:
        /* <DEDUP_REMOVED lines=19> */
.L_x_22931:
[----:B------:R-:W-:Y:S05]  /*6070*/  BSYNC.RECONVERGENT B0 ;  /* 0x0000000000007941 */ /* 0x000fea0003800200 */
.L_x_22930:
        /* <DEDUP_REMOVED lines=31> */
.L_x_22878:
        /* <DEDUP_REMOVED lines=8> */
.L_x_22933:
[----:B------:R-:W-:Y:S05]  /*62f0*/  BSYNC B2 ;  /* 0x0000000000027941 */ /* 0x000fea0003800000 */
.L_x_22932:
[----:B------:R-:W-:Y:S01]  /*6300*/  IMAD.MOV.U32 R2, RZ, RZ, R10 ;  /* 0x000000ffff027224 */ /* 0x000fe200078e000a */
[----:B------:R-:W-:Y:S06]  /*6310*/  BRA `(.L_x_22934) ;  /* 0xffffffb800f87947 */ /* 0x000fec000383ffff */
.L_x_22880:
        /* <DEDUP_REMOVED lines=8> */
.L_x_22936:
[----:B------:R-:W-:Y:S05]  /*63a0*/  BSYNC B0 ;  /* 0x0000000000007941 */ /* 0x000fea0003800000 */
.L_x_22935:
        /* <DEDUP_REMOVED lines=8> */
.L_x_22937:
[----:B------:R-:W-:Y:S02]  /*6430*/  HFMA2 R15, -RZ, RZ, 0, 2.384185791015625e-07 ;  /* 0x00000004ff0f7431 */ /* 0x000fe400000001ff */
[----:B------:R-:W-:-:S05]  /*6440*/  IMAD.MOV.U32 R7, RZ, RZ, R10 ;  /* 0x000000ffff077224 */ /* 0x000fca00078e000a */
[----:B------:R-:W-:-:S04]  /*6450*/  FMNMX.FTZ R7, R8, R7, !PT ;  /* 0x0000000708077209 */ /* 0x000fc80007810000 */
[----:B------:R-:W-:-:S07]  /*6460*/  MOV R8, R7 ;  /* 0x0000000700087202 */ /* 0x000fce0000000f00 */
[----:B------:R-:W-:Y:S05]  /*6470*/  WARPSYNC.COLLECTIVE R13, `(.L_x_22938) ;  /* 0x000000000d087348 */ /* 0x000fea0003c00000 */
[----:B------:R0:W1:Y:S02]  /*6480*/  SHFL.BFLY P2, R10, R8, R15, R16 ;  /* 0x0c00000f080a7389 */ /* 0x0000640000040010 */
[----:B01----:R-:W-:Y:S05]  /*6490*/  ENDCOLLECTIVE ;  /* 0x000000000000791b */ /* 0x003fea0003800000 */
.L_x_22938:
[----:B------:R-:W-:Y:S02]  /*64a0*/  MOV R15, 0x2 ;  /* 0x00000002000f7802 */ /* 0x000fe40000000f00 */
[----:B------:R-:W-:-:S05]  /*64b0*/  FMNMX.FTZ R11, R7, R10, !PT ;  /* 0x0000000a070b7209 */ /* 0x000fca0007810000 */
[----:B------:R-:W-:-:S07]  /*64c0*/  IMAD.MOV.U32 R8, RZ, RZ, R11 ;  /* 0x000000ffff087224 */ /* 0x000fce00078e000b */
[----:B------:R-:W-:Y:S05]  /*64d0*/  WARPSYNC.COLLECTIVE R13, `(.L_x_22939) ;  /* 0x000000000d087348 */ /* 0x000fea0003c00000 */
[----:B------:R0:W1:Y:S02]  /*64e0*/  SHFL.BFLY P2, R10, R8, R15, R16 ;  /* 0x0c00000f080a7389 */ /* 0x0000640000040010 */
[----:B01----:R-:W-:Y:S05]  /*64f0*/  ENDCOLLECTIVE ;  /* 0x000000000000791b */ /* 0x003fea0003800000 */
.L_x_22939:
[----:B------:R-:W-:Y:S01]  /*6500*/  MOV R14, R10 ;  /* 0x0000000a000e7202 */ /* 0x000fe20000000f00 */
[----:B------:R-:W-:Y:S06]  /*6510*/  BRA `(.L_x_22940) ;  /* 0xffffffbc00487947 */ /* 0x000fec000383ffff */
.L_x_22941:
        /* <DEDUP_REMOVED lines=14> */
.L_x_27661:


//--------------------- .text._ZN4vllm25paged_attention_v2_kernelIttLi120ELi16ELi128ELNS_18Fp8KVCacheDataTypeE0ELb1ELi512EEEvPfS2_PT_PKS3_PKT0_S9_ifPKiSB_iPKfiiiSD_SD_iiiii --------------------------
	.section	.text._ZN4vllm25paged_attention_v2_kernelIttLi120ELi16ELi128ELNS_18Fp8KVCacheDataTypeE0ELb1ELi512EEEvPfS2_PT_PKS3_PKT0_S9_ifPKiSB_iPKfiiiSD_SD_iiiii,"ax",@progbits
	.align	128
        .global         _ZN4vllm25paged_attention_v2_kernelIttLi120ELi16ELi128ELNS_18Fp8KVCacheDataTypeE0ELb1ELi512EEEvPfS2_PT_PKS3_PKT0_S9_ifPKiSB_iPKfiiiSD_SD_iiiii
        .type           _ZN4vllm25paged_attention_v2_kernelIttLi120ELi16ELi128ELNS_18Fp8KVCacheDataTypeE0ELb1ELi512EEEvPfS2_PT_PKS3_PKT0_S9_ifPKiSB_iPKfiiiSD_SD_iiiii,@function
        .size           _ZN4vllm25paged_attention_v2_kernelIttLi120ELi16ELi128ELNS_18Fp8KVCacheDataTypeE0ELb1ELi512EEEvPfS2_PT_PKS3_PKT0_S9_ifPKiSB_iPKfiiiSD_SD_iiiii,(.L_x_27662 - _ZN4vllm25paged_attention_v2_kernelIttLi120ELi16ELi128ELNS_18Fp8KVCacheDataTypeE0ELb1ELi512EEEvPfS2_PT_PKS3_PKT0_S9_ifPKiSB_iPKfiiiSD_SD_iiiii)
        .other          _ZN4vllm25paged_attention_v2_kernelIttLi120ELi16ELi128ELNS_18Fp8KVCacheDataTypeE0ELb1ELi512EEEvPfS2_PT_PKS3_PKT0_S9_ifPKiSB_iPKfiiiSD_SD_iiiii,@"STO_CUDA_ENTRY STV_DEFAULT"
_ZN4vllm25paged_attention_v2_kernelIttLi120ELi16ELi128ELNS_18Fp8KVCacheDataTypeE0ELb1ELi512EEEvPfS2_PT_PKS3_PKT0_S9_ifPKiSB_iPKfiiiSD_SD_iiiii:
.text._ZN4vllm25paged_attention_v2_kernelIttLi120ELi16ELi128ELNS_18Fp8KVCacheDataTypeE0ELb1ELi512EEEvPfS2_PT_PKS3_PKT0_S9_ifPKiSB_iPKfiiiSD_SD_iiiii:
        /* <DEDUP_REMOVED lines=19> */
[----:B------:R-:W-:Y:S01]  /*0130*/  HFMA2 R72, -RZ, RZ, 0, 0 ;  /* 0x00000000ff487431 */ /* 0x000fe200000001ff */
[----:B------:R-:W0:Y:S01]  /*0140*/  LDCU UR25, c[0x0][0x404] ;  /* 0x00008080ff1977ac */ /* 0x000e220008000800 */
[----:B------:R-:W-:Y:S01]  /*0150*/  UIADD3 UR14, UPT, UPT, UR21, -0x1, URZ ;  /* 0xffffffff150e7890 */ /* 0x000fe2000fffe0ff */
[----:B--2---:R-:W-:Y:S01]  /*0160*/  MOV R2, UR15 ;  /* 0x0000000f00027c02 */ /* 0x004fe20008000f00 */
[----:B------:R-:W2:Y:S03]  /*0170*/  LDCU UR26, c[0x0][0x408] ;  /* 0x00008100ff1a77ac */ /* 0x000ea60008000800 */
[----:B------:R-:W-:Y:S01]  /*0180*/  IABS R9, R2 ;  /* 0x0000000200097213 */ /* 0x000fe20000000000 */
[----:B-1----:R-:W-:Y:S01]  /*0190*/  IMAD.U32 R3, RZ, RZ, UR6 ;  /* 0x00000006ff037e24 */ /* 0x002fe2000f8e00ff */
[----:B---3--:R-:W-:-:S02]  /*01a0*/  UIMAD UR7, UR4, UR7, URZ ;  /* 0x00000007040772a4 */ /* 0x008fc4000f8e02ff */
[----:B----4-:R-:W-:Y:S01]  /*01b0*/  UISETP.NE.U32.AND UP0, UPT, UR8, URZ, UPT ;  /* 0x000000ff0800728c */ /* 0x010fe2000bf05070 */
[----:B------:R-:W1:Y:S01]  /*01c0*/  I2F.RP R4, R9 ;  /* 0x0000000900047306 */ /* 0x000e620000209400 */
[----:B------:R-:W-:Y:S01]  /*01d0*/  USHF.R.S32.HI UR8, URZ, 0x1f, UR7 ;  /* 0x0000001fff087899 */ /* 0x000fe20008011407 */
[C---:B0-----:R-:W-:Y:S01]  /*01e0*/  ISETP.GT.U32.AND P0, PT, R0.reuse, 0x1d, PT ;  /* 0x0000001d0000780c */ /* 0x041fe20003f04070 */
[----:B------:R-:W-:Y:S01]  /*01f0*/  UISETP.NE.AND.EX UP0, UPT, UR9, URZ, UPT, UP0 ;  /* 0x000000ff0900728c */ /* 0x000fe2000bf05300 */
[----:B------:R-:W0:Y:S01]  /*0200*/  LDCU UR27, c[0x0][0x3dc] ;  /* 0x00007b80ff1b77ac */ /* 0x000e220008000800 */
[----:B------:R-:W3:Y:S01]  /*0210*/  LDCU UR28, c[0x0][0x3b4] ;  /* 0x00007680ff1c77ac */ /* 0x000ee20008000800 */
[----:B------:R-:W4:Y:S02]  /*0220*/  LDCU.64 UR22, c[0x0][0x3a0] ;  /* 0x00007400ff1677ac */ /* 0x000f240008000a00 */
[----:B-1----:R-:W1:Y:S07]  /*0230*/  MUFU.RCP R4, R4 ;  /* 0x0000000400047308 */ /* 0x002e6e0000001000 */
[----:B------:R-:W2:Y:S01]  /*0240*/  @!P0 LDC.64 R6, c[0x0][0x398] ;  /* 0x0000e600ff068b82 */ /* 0x000ea20000000a00 */
[----:B------:R-:W-:Y:S01]  /*0250*/  @!P0 IMAD R3, R3, 0x78, RZ ;  /* 0x0000007803038824 */ /* 0x000fe200078e02ff */
[----:B------:R-:W0:Y:S01]  /*0260*/  @UP0 LDCU.64 UR10, c[0x0][0x3d0] ;  /* 0x00007a00ff0a07ac */ /* 0x000e220008000a00 */
[----:B------:R-:W-:-:S05]  /*0270*/  @!P0 IMAD.SHL.U32 R2, R0, 0x4, RZ ;  /* 0x0000000400028824 */ /* 0x000fca00078e00ff */
[----:B------:R-:W-:Y:S01]  /*0280*/  @!P0 IADD3 R3, P1, P2, R2, UR7, R3 ;  /* 0x0000000702038c10 */ /* 0x000fe2000fa3e003 */
[----:B------:R-:W0:Y:S03]  /*0290*/  LDCU UR7, c[0x0][0x378] ;  /* 0x00006f00ff0777ac */ /* 0x000e260008000800 */
[----:B------:R-:W-:Y:S02]  /*02a0*/  @!P0 IADD3.X R8, PT, PT, RZ, UR8, RZ, P1, P2 ;  /* 0x00000008ff088c10 */ /* 0x000fe40008fe44ff */
[C---:B--2---:R-:W-:Y:S02]  /*02b0*/  @!P0 LEA R2, P1, R3.reuse, R6, 0x1 ;  /* 0x0000000603028211 */ /* 0x044fe400078208ff */
[----:B-1----:R-:W-:Y:S02]  /*02c0*/  IADD3 R6, PT, PT, R4, 0xffffffe, RZ ;  /* 0x0ffffffe04067810 */ /* 0x002fe40007ffe0ff */
[----:B------:R-:W-:-:S02]  /*02d0*/  @!P0 LEA.HI.X R3, R3, R7, R8, 0x1, P1 ;  /* 0x0000000703038211 */ /* 0x000fc400008f0c08 */
[----:B------:R1:W2:Y:S04]  /*02e0*/  F2I.FTZ.U32.TRUNC.NTZ R7, R6 ;  /* 0x0000000600077305 */ /* 0x0002a8000021f000 */
[----:B------:R-:W3:Y:S01]  /*02f0*/  @!P0 LDG.E.64.CONSTANT R2, desc[UR16][R2.64] ;  /* 0x0000001002028981 */ /* 0x000ee2000c1e9b00 */
[----:B------:R-:W4:Y:S01]  /*0300*/  LDCU UR8, c[0x0][0x370] ;  /* 0x00006e00ff0877ac */ /* 0x000f220008000800 */
[----:B------:R-:W-:Y:S01]  /*0310*/  PLOP3.LUT P1, PT, PT, PT, UP0, 0x80, 0x8 ;  /* 0x000000000008781c */ /* 0x000fe20003f2f008 */
[----:B-1----:R-:W-:Y:S01]  /*0320*/  IMAD.MOV.U32 R6, RZ, RZ, RZ ;  /* 0x000000ffff067224 */ /* 0x002fe200078e00ff */
[----:B0-----:R-:W-:Y:S01]  /*0330*/  @UP0 UIMAD.WIDE.U32 UR10, UR6, 0x4, UR10 ;  /* 0x00000004060a08a5 */ /* 0x001fe2000f8e000a */
[----:B--2---:R-:W-:-:S05]  /*0340*/  IMAD.MOV R4, RZ, RZ, -R7 ;  /* 0x000000ffff047224 */ /* 0x004fca00078e0a07 */
[----:B------:R-:W-:Y:S01]  /*0350*/  MOV R5, UR11 ;  /* 0x0000000b00057c02 */ /* 0x000fe20008000f00 */
[----:B------:R-:W-:Y:S02]  /*0360*/  IMAD R11, R4, R9, RZ ;  /* 0x00000009040b7224 */ /* 0x000fe400078e02ff */
[----:B------:R-:W-:Y:S01]  /*0370*/  IMAD.U32 R4, RZ, RZ, UR10 ;  /* 0x0000000aff047e24 */ /* 0x000fe2000f8e00ff */
[----:B----4-:R-:W-:Y:S01]  /*0380*/  IABS R8, UR8 ;  /* 0x0000000800087c13 */ /* 0x010fe20008000000 */
[----:B------:R-:W-:-:S03]  /*0390*/  IMAD.HI.U32 R6, R7, R11, R6 ;  /* 0x0000000b07067227 */ /* 0x000fc600078e0006 */
[----:B------:R0:W5:Y:S01]  /*03a0*/  @P1 LDG.E.CONSTANT R72, desc[UR16][R4.64] ;  /* 0x0000001004481981 */ /* 0x000162000c1e9900 */
[----:B------:R-:W-:-:S05]  /*03b0*/  MOV R7, R8 ;  /* 0x0000000800077202 */ /* 0x000fca0000000f00 */
[----:B------:R-:W-:-:S05]  /*03c0*/  IMAD.HI.U32 R6, R6, R7, RZ ;  /* 0x0000000706067227 */ /* 0x000fca00078e00ff */
[----:B------:R-:W-:-:S13]  /*03d0*/  R2UR UR9, R6 ;  /* 0x00000000060972ca */ /* 0x000fda00000e0000 */
[----:B------:R-:W-:-:S04]  /*03e0*/  IMAD R6, RZ, RZ, -UR9 ;  /* 0x80000009ff067e24 */ /* 0x000fc8000f8e02ff */
[----:B------:R-:W-:-:S05]  /*03f0*/  IMAD R6, R9, R6, R7 ;  /* 0x0000000609067224 */ /* 0x000fca00078e0207 */
[----:B------:R-:W-:Y:S02]  /*0400*/  ISETP.GT.U32.AND P1, PT, R9, R6, PT ;  /* 0x000000060900720c */ /* 0x000fe40003f24070 */
[----:B------:R-:W-:-:S11]  /*0410*/  MOV R7, UR9 ;  /* 0x0000000900077c02 */ /* 0x000fd60008000f00 */
[----:B------:R-:W-:Y:S01]  /*0420*/  @!P1 VIADD R7, R7, 0x1 ;  /* 0x0000000107079836 */ /* 0x000fe20000000000 */
[----:B------:R-:W-:-:S04]  /*0430*/  @!P1 IADD3 R6, PT, PT, R6, -R9, RZ ;  /* 0x8000000906069210 */ /* 0x000fc80007ffe0ff */
[----:B------:R-:W-:Y:S02]  /*0440*/  @!P1 R2UR UR9, R7 ;  /* 0x00000000070992ca */ /* 0x000fe400000e0000 */
[----:B------:R-:W-:Y:S01]  /*0450*/  ISETP.GE.U32.AND P1, PT, R6, R9, PT ;  /* 0x000000090600720c */ /* 0x000fe20003f26070 */
[----:B------:R-:W-:-:S10]  /*0460*/  ULOP3.LUT UR10, UR8, UR15, URZ, 0x3c, !UPT ;  /* 0x0000000f080a7292 */ /* 0x000fd4000f8e3cff */
[----:B0-----:R-:W-:-:S05]  /*0470*/  IMAD.U32 R4, RZ, RZ, UR9 ;  /* 0x00000009ff047e24 */ /* 0x001fca000f8e00ff */
[----:B------:R-:W-:-:S04]  /*0480*/  @P1 IADD3 R4, PT, PT, R4, 0x1, RZ ;  /* 0x0000000104041810 */ /* 0x000fc80007ffe0ff */
[----:B------:R-:W-:Y:S01]  /*0490*/  @P1 R2UR UR9, R4 ;  /* 0x00000000040912ca */ /* 0x000fe200000e0000 */
[----:B------:R-:W-:Y:S02]  /*04a0*/  UISETP.GE.AND UP1, UPT, UR10, URZ, UPT ;  /* 0x000000ff0a00728c */ /* 0x000fe4000bf26270 */
[----:B------:R-:W-:-:S10]  /*04b0*/  UISETP.NE.AND UP0, UPT, UR15, URZ, UPT ;  /* 0x000000ff0f00728c */ /* 0x000fd4000bf05270 */
[----:B------:R-:W-:Y:S02]  /*04c0*/  UMOV UR19, UR9 ;  /* 0x0000000900137c82 */ /* 0x000fe40008000000 */
[----:B------:R-:W-:Y:S02]  /*04d0*/  @!UP1 UIADD3 UR19, UPT, UPT, URZ, -UR19, URZ ;  /* 0x80000013ff139290 */ /* 0x000fe4000fffe0ff */
[----:B------:R-:W-:Y:S01]  /*04e0*/  @!UP0 ULOP3.LUT UR19, URZ, UR15, URZ, 0x33, !UPT ;  /* 0x0000000fff138292 */ /* 0x000fe2000f8e33ff */
[----:B------:R-:W-:-:S05]  /*04f0*/  MOV R4, UR25 ;  /* 0x0000001900047c02 */ /* 0x000fca0008000f00 */
[----:B------:R-:W-:Y:S01]  /*0500*/  IMAD.U32 R10, RZ, RZ, UR19 ;  /* 0x00000013ff0a7e24 */ /* 0x000fe2000f8e00ff */
[----:B------:R-:W-:-:S04]  /*0510*/  IABS R62, R4 ;  /* 0x00000004003e7213 */ /* 0x000fc80000000000 */
[----:B------:R-:W-:Y:S01]  /*0520*/  IABS R11, R10 ;  /* 0x0000000a000b7213 */ /* 0x000fe20000000000 */
[----:B------:R-:W0:Y:S08]  /*0530*/  I2F.RP R9, R62 ;  /* 0x0000003e00097306 */ /* 0x000e300000209400 */
[----:B------:R-:W1:Y:S08]  /*0540*/  I2F.RP R8, R11 ;  /* 0x0000000b00087306 */ /* 0x000e700000209400 */
[----:B0-----:R-:W0:Y:S08]  /*0550*/  MUFU.RCP R9, R9 ;  /* 0x0000000900097308 */ /* 0x001e300000001000 */
[----:B-1----:R-:W1:Y:S01]  /*0560*/  MUFU.RCP R8, R8 ;  /* 0x0000000800087308 */ /* 0x002e620000001000 */
[----:B0-----:R-:W-:Y:S01]  /*0570*/  IADD3 R6, PT, PT, R9, 0xffffffe, RZ ;  /* 0x0ffffffe09067810 */ /* 0x001fe20007ffe0ff */
[----:B-1----:R-:W-:-:S06]  /*0580*/  VIADD R4, R8, 0xffffffe ;  /* 0x0ffffffe08047836 */ /* 0x002fcc0000000000 */
[----:B------:R0:W1:Y:S08]  /*0590*/  F2I.FTZ.U32.TRUNC.NTZ R7, R6 ;  /* 0x0000000600077305 */ /* 0x000070000021f000 */
[----:B------:R2:W4:Y:S01]  /*05a0*/  F2I.FTZ.U32.TRUNC.NTZ R5, R4 ;  /* 0x0000000400057305 */ /* 0x000522000021f000 */
[----:B0-----:R-:W-:Y:S02]  /*05b0*/  HFMA2 R6, -RZ, RZ, 0, 0 ;  /* 0x00000000ff067431 */ /* 0x001fe400000001ff */
[----:B--2---:R-:W-:Y:S01]  /*05c0*/  IMAD.MOV.U32 R4, RZ, RZ, RZ ;  /* 0x000000ffff047224 */ /* 0x004fe200078e00ff */
[----:B-1----:R-:W-:-:S04]  /*05d0*/  R2UR UR13, R7 ;  /* 0x00000000070d72ca */ /* 0x002fc800000e0000 */
[----:B------:R-:W-:Y:S02]  /*05e0*/  R2UR UR10, R4 ;  /* 0x00000000040a72ca */ /* 0x000fe400000e0000 */
[----:B----4-:R-:W-:Y:S02]  /*05f0*/  R2UR UR11, R5 ;  /* 0x00000000050b72ca */ /* 0x010fe400000e0000 */
[----:B------:R-:W-:Y:S01]  /*0600*/  R2UR UR12, R6 ;  /* 0x00000000060c72ca */ /* 0x000fe200000e0000 */
[----:B------:R-:W-:Y:S01]  /*0610*/  IMAD.MOV R12, RZ, RZ, -R5 ;  /* 0x000000ffff0c7224 */ /* 0x000fe200078e0a05 */
[----:B------:R-:W-:Y:S01]  /*0620*/  MOV R9, UR14 ;  /* 0x0000000e00097c02 */ /* 0x000fe20008000f00 */
[----:B------:R-:W-:Y:S01]  /*0630*/  IMAD R8, R7, R62, RZ ;  /* 0x0000003e07087224 */ /* 0x000fe200078e02ff */
[----:B------:R-:W-:Y:S01]  /*0640*/  IABS R13, UR6 ;  /* 0x00000006000d7c13 */ /* 0x000fe20008000000 */
[----:B------:R-:W-:Y:S01]  /*0650*/  IMAD R4, R12, R11, RZ ;  /* 0x0000000b0c047224 */ /* 0x000fe200078e02ff */
[----:B------:R-:W-:Y:S01]  /*0660*/  IABS R9, R9 ;  /* 0x0000000900097213 */ /* 0x000fe20000000000 */
[----:B------:R-:W-:-:S04]  /*0670*/  IMAD.MOV R6, RZ, RZ, -R8 ;  /* 0x000000ffff067224 */ /* 0x000fc800078e0a08 */
[----:B------:R-:W-:Y:S01]  /*0680*/  IMAD.HI.U32 R4, R5, R4, UR10 ;  /* 0x0000000a05047e27 */ /* 0x000fe2000f8e0004 */
[----:B------:R-:W-:-:S03]  /*0690*/  MOV R5, R13 ;  /* 0x0000000d00057202 */ /* 0x000fc60000000f00 */
[----:B------:R-:W-:Y:S01]  /*06a0*/  IMAD.HI.U32 R6, R7, R6, UR12 ;  /* 0x0000000c07067e27 */ /* 0x000fe2000f8e0006 */
[----:B------:R-:W-:Y:S02]  /*06b0*/  R2UR UR9, R5 ;  /* 0x00000000050972ca */ /* 0x000fe400000e0000 */
[----:B------:R-:W-:Y:S01]  /*06c0*/  R2UR UR10, R4 ;  /* 0x00000000040a72ca */ /* 0x000fe200000e0000 */
[----:B------:R-:W-:Y:S01]  /*06d0*/  IMAD.MOV.U32 R7, RZ, RZ, R9 ;  /* 0x000000ffff077224 */ /* 0x000fe200078e0009 */
[----:B------:R-:W-:-:S04]  /*06e0*/  R2UR UR29, R6 ;  /* 0x00000000061d72ca */ /* 0x000fc800000e0000 */
[----:B------:R-:W-:Y:S02]  /*06f0*/  R2UR UR18, R7 ;  /* 0x00000000071272ca */ /* 0x000fe400000e0000 */
[----:B------:R-:W-:-:S03]  /*0700*/  IABS R10, R10 ;  /* 0x0000000a000a7213 */ /* 0x000fc60000000000 */
[----:B------:R-:W-:Y:S01]  /*0710*/  IMAD.U32 R5, RZ, RZ, UR9 ;  /* 0x00000009ff057e24 */ /* 0x000fe2000f8e00ff */
[----:B------:R-:W-:Y:S01]  /*0720*/  IADD3 R4, PT, PT, RZ, -R10, RZ ;  /* 0x8000000aff047210 */ /* 0x000fe20007ffe0ff */
[----:B------:R-:W-:-:S06]  /*0730*/  UIMAD.WIDE.U32 UR10, UR10, UR9, URZ ;  /* 0x000000090a0a72a5 */ /* 0x000fcc000f8e00ff */
[----:B------:R-:W-:Y:S01]  /*0740*/  UIMAD.WIDE.U32 UR12, UR29, UR18, URZ ;  /* 0x000000121d0c72a5 */ /* 0x000fe2000f8e00ff */
[----:B------:R-:W-:-:S05]  /*0750*/  IMAD R4, R4, UR11, R5 ;  /* 0x0000000b04047c24 */ /* 0x000fca000f8e0205 */
[----:B------:R-:W-:Y:S02]  /*0760*/  IADD3 R5, PT, PT, RZ, -UR13, RZ ;  /* 0x8000000dff057c10 */ /* 0x000fe4000fffe0ff */
[----:B------:R-:W-:-:S03]  /*0770*/  ISETP.GT.U32.AND P1, PT, R11, R4, PT ;  /* 0x000000040b00720c */ /* 0x000fc60003f24070 */
[C---:B------:R-:W-:Y:S01]  /*0780*/  IMAD R5, R62.reuse, R5, UR18 ;  /* 0x000000123e057e24 */ /* 0x040fe2000f8e0205 */
[----:B------:R-:W0:Y:S01]  /*0790*/  S2R R8, SR_CgaCtaId ;  /* 0x0000000000087919 */ /* 0x000e220000008800 */
[----:B------:R-:W-:Y:S02]  /*07a0*/  ULOP3.LUT UR14, UR14, UR25, URZ, 0x3c, !UPT ;  /* 0x000000190e0e7292 */ /* 0x000fe4000f8e3cff */
[----:B------:R-:W-:Y:S01]  /*07b0*/  UIADD3 UR9, UPT, UPT, UR21, 0xf, URZ ;  /* 0x0000000f15097890 */ /* 0x000fe2000fffe0ff */
[----:B------:R-:W-:Y:S01]  /*07c0*/  ISETP.GT.U32.AND P2, PT, R62, R5, PT ;  /* 0x000000053e00720c */ /* 0x000fe20003f44070 */
[----:B------:R-:W-:Y:S01]  /*07d0*/  ULEA UR10, UR5, 0x20, 0x5 ;  /* 0x00000020050a7891 */ /* 0x000fe2000f8e28ff */
[----:B------:R-:W1:Y:S03]  /*07e0*/  LDCU UR18, c[0x0][0x3f8] ;  /* 0x00007f00ff1277ac */ /* 0x000e660008000800 */
[----:B------:R-:W-:Y:S01]  /*07f0*/  VOTEU.ANY UP4, P1 ;  /* 0x0000000000ff7886 */ /* 0x000fe20000880100 */
[----:B------:R-:W-:-:S02]  /*0800*/  PLOP3.LUT P1, PT, PT, PT, UP4, 0x80, 0x8 ;  /* 0x000000000008781c */ /* 0x000fc40003f2f048 */
[----:B------:R-:W-:Y:S01]  /*0810*/  MOV R65, UR5 ;  /* 0x0000000500417c02 */ /* 0x000fe20008000f00 */
[----:B------:R-:W-:-:S04]  /*0820*/  UISETP.GE.AND UP0, UPT, UR26, URZ, UPT ;  /* 0x000000ff1a00728c */ /* 0x000fc8000bf06270 */
[----:B------:R-:W-:Y:S01]  /*0830*/  VOTEU.ANY UP5, P2 ;  /* 0x0000000000ff7886 */ /* 0x000fe200010a0100 */
[----:B------:R-:W-:Y:S01]  /*0840*/  PLOP3.LUT P2, PT, PT, PT, UP5, 0x80, 0x8 ;  /* 0x000000000008781c */ /* 0x000fe20003f4f058 */
[----:B------:R-:W2:Y:S04]  /*0850*/  LDCU UR12, c[0x0][0x3c8] ;  /* 0x00007900ff0c77ac */ /* 0x000ea80008000800 */
[----:B------:R-:W-:-:S05]  /*0860*/  @!P1 IMAD.IADD R4, R4, 0x1, -R11 ;  /* 0x0000000104049824 */ /* 0x000fca00078e0a0b */
[----:B------:R-:W-:-:S03]  /*0870*/  ISETP.GE.U32.AND P1, PT, R4, R11, PT ;  /* 0x0000000b0400720c */ /* 0x000fc60003f26070 */
[----:B------:R-:W-:-:S04]  /*0880*/  @!P2 IADD3 R5, PT, PT, R5, -R62, RZ ;  /* 0x8000003e0505a210 */ /* 0x000fc80007ffe0ff */
[----:B------:R-:W-:Y:S02]  /*0890*/  ISETP.GE.U32.AND P2, PT, R5, R62, PT ;  /* 0x0000003e0500720c */ /* 0x000fe40003f46070 */
[----:B------:R-:W-:Y:S01]  /*08a0*/  MOV R5, 0x400 ;  /* 0x0000040000057802 */ /* 0x000fe20000000f00 */
[----:B------:R-:W-:Y:S01]  /*08b0*/  @!UP5 UIADD3 UR13, UPT, UPT, UR13, 0x1, URZ ;  /* 0x000000010d0dd890 */ /* 0x000fe2000fffe0ff */
[----:B------:R-:W-:Y:S01]  /*08c0*/  LOP3.LUT R4, R0, 0x1, RZ, 0xc0, !PT ;  /* 0x0000000100047812 */ /* 0x000fe200078ec0ff */
[----:B------:R-:W-:Y:S01]  /*08d0*/  UISETP.GE.AND UP2, UPT, UR14, URZ, UPT ;  /* 0x000000ff0e00728c */ /* 0x000fe2000bf46270 */
[----:B0-----:R-:W-:Y:S01]  /*08e0*/  LEA R7, R8, R5, 0x18 ;  /* 0x0000000508077211 */ /* 0x001fe200078ec0ff */
[----:B------:R-:W-:Y:S01]  /*08f0*/  VOTEU.ANY UP5, P1 ;  /* 0x0000000000ff7886 */ /* 0x000fe200008a0100 */
[----:B------:R-:W-:Y:S02]  /*0900*/  ULOP3.LUT UR14, UR6, UR19, URZ, 0x3c, !UPT ;  /* 0x00000013060e7292 */ /* 0x000fe4000f8e3cff */
[----:B------:R-:W-:-:S02]  /*0910*/  @!UP4 UIADD3 UR11, UPT, UPT, UR11, 0x1, URZ ;  /* 0x000000010b0bc890 */ /* 0x000fc4000fffe0ff */
[----:B------:R-:W-:Y:S01]  /*0920*/  USHF.R.U32.HI UR9, URZ, 0x4, UR9 ;  /* 0x00000004ff097899 */ /* 0x000fe20008011609 */
[----:B------:R-:W-:Y:S01]  /*0930*/  IMAD R7, R4, 0x78, R7 ;  /* 0x0000007804077824 */ /* 0x000fe200078e0207 */
[----:B------:R-:W-:Y:S01]  /*0940*/  UISETP.GE.AND UP4, UPT, UR14, URZ, UPT ;  /* 0x000000ff0e00728c */ /* 0x000fe2000bf86270 */
[--C-:B------:R-:W-:Y:S01]  /*0950*/  SHF.R.U32.HI R4, RZ, 0x1, R0.reuse ;  /* 0x00000001ff047819 */ /* 0x100fe20000011600 */
[----:B------:R-:W-:Y:S01]  /*0960*/  @UP5 UIADD3 UR11, UPT, UPT, UR11, 0x1, URZ ;  /* 0x000000010b0b5890 */ /* 0x000fe2000fffe0ff */
[----:B------:R-:W-:Y:S01]  /*0970*/  SHF.R.U32.HI R0, RZ, 0x5, R0 ;  /* 0x00000005ff007819 */ /* 0x000fe20000011600 */
[----:B------:R-:W-:Y:S02]  /*0980*/  UISETP.NE.AND UP5, UPT, UR19, URZ, UPT ;  /* 0x000000ff1300728c */ /* 0x000fe4000bfa5270 */
[----:B------:R-:W-:Y:S01]  /*0990*/  UISETP.LT.U32.AND UP3, UPT, UR9, UR10, UPT ;  /* 0x0000000a0900728c */ /* 0x000fe2000bf61070 */
[----:B------:R-:W-:Y:S02]  /*09a0*/  @!P0 IMAD R7, R4, 0x8, R7 ;  /* 0x0000000804078824 */ /* 0x000fe400078e0207 */
[----:B------:R-:W-:Y:S01]  /*09b0*/  IMAD R65, R65, 0x20, R0 ;  /* 0x0000002041417824 */ /* 0x000fe200078e0200 */
[----:B------:R-:W-:Y:S01]  /*09c0*/  USEL UR9, UR9, UR10, UP3 ;  /* 0x0000000a09097287 */ /* 0x000fe20009800000 */
[----:B------:R-:W-:Y:S01]  /*09d0*/  VOTEU.ANY UP6, P2 ;  /* 0x0000000000ff7886 */ /* 0x000fe200010c0100 */
[----:B------:R-:W-:Y:S01]  /*09e0*/  UMOV UR20, UR11 ;  /* 0x0000000b00147c82 */ /* 0x000fe20008000000 */
[----:B---3--:R0:W-:Y:S01]  /*09f0*/  @!P0 STS.64 [R7], R2 ;  /* 0x0000000207008388 */ /* 0x0081e20000000a00 */
[----:B------:R-:W-:-:S02]  /*0a00*/  @!UP4 UIADD3 UR20, UPT, UPT, URZ, -UR20, URZ ;  /* 0x80000014ff14c290 */ /* 0x000fc4000fffe0ff */
[----:B------:R-:W-:Y:S01]  /*0a10*/  ISETP.GE.U32.AND P0, PT, R65, UR9, PT ;  /* 0x0000000941007c0c */ /* 0x000fe2000bf06070 */
[----:B------:R-:W-:Y:S02]  /*0a20*/  @!UP5 ULOP3.LUT UR20, URZ, UR19, URZ, 0x33, !UPT ;  /* 0x00000013ff14d292 */ /* 0x000fe4000f8e33ff */
[----:B------:R-:W-:Y:S02]  /*0a30*/  UISETP.NE.AND UP1, UPT, UR25, URZ, UPT ;  /* 0x000000ff1900728c */ /* 0x000fe4000bf25270 */
[----:B------:R-:W-:Y:S02]  /*0a40*/  @UP6 UIADD3 UR13, UPT, UPT, UR13, 0x1, URZ ;  /* 0x000000010d0d6890 */ /* 0x000fe4000fffe0ff */
[----:B-1----:R-:W-:Y:S02]  /*0a50*/  @!UP0 UIMAD UR11, UR15, UR18, UR20 ;  /* 0x000000120f0b82a4 */ /* 0x002fe4000f8e0214 */
[----:B------:R-:W-:Y:S02]  /*0a60*/  @UP0 UIMAD UR14, UR8, UR18, UR6 ;  /* 0x00000012080e02a4 */ /* 0x000fe4000f8e0206 */
[----:B------:R-:W-:Y:S01]  /*0a70*/  @!UP0 UIADD3 UR11, UPT, UPT, URZ, -UR11, URZ ;  /* 0x8000000bff0b8290 */ /* 0x000fe2000fffe0ff */
[----:B------:R-:W-:Y:S01]  /*0a80*/  UMOV UR19, UR13 ;  /* 0x0000000d00137c82 */ /* 0x000fe20008000000 */
[----:B------:R-:W-:Y:S01]  /*0a90*/  @UP0 UIMAD UR10, UR14, UR26, 0x1 ;  /* 0x000000010e0a04a4 */ /* 0x000fe2000f8e021a */
[----:B------:R-:W-:Y:S01]  /*0aa0*/  BSSY B0, `(.L_x_22942) ;  /* 0x000015c000007945 */ /* 0x000fe20003800000 */
[----:B------:R-:W-:-:S02]  /*0ab0*/  @!UP2 UIADD3 UR19, UPT, UPT, URZ, -UR19, URZ ;  /* 0x80000013ff13a290 */ /* 0x000fc4000fffe0ff */
[----:B--2---:R-:W-:Y:S02]  /*0ac0*/  UIMAD UR12, UR4, UR12, URZ ;  /* 0x0000000c040c72a4 */ /* 0x004fe4000f8e02ff */
[----:B------:R-:W-:Y:S02]  /*0ad0*/  @!UP1 ULOP3.LUT UR19, URZ, UR25, URZ, 0x33, !UPT ;  /* 0x00000019ff139292 */ /* 0x000fe4000f8e33ff */
[----:B------:R-:W-:Y:S01]  /*0ae0*/  @!UP0 UIMAD UR10, UR26, UR11, 0x1 ;  /* 0x000000011a0a84a4 */ /* 0x000fe2000f8e020b */
[----:B------:R-:W-:Y:S01]  /*0af0*/  MOV R70, 0xff7fffff ;  /* 0xff7fffff00467802 */ /* 0x000fe20000000f00 */
[----:B------:R-:W-:Y:S01]  /*0b00*/  IMAD.MOV.U32 R71, RZ, RZ, R62 ;  /* 0x000000ffff477224 */ /* 0x000fe200078e003e */
[----:B------:R-:W-:Y:S06]  /*0b10*/  BAR.SYNC.DEFER_BLOCKING 0x0 ;  /* 0x0000000000007b1d */ /* 0x000fec0000010000 */
[----:B0-----:R-:W-:Y:S05]  /*0b20*/  @P0 BRA `(.L_x_22943) ;  /* 0x00000014004c0947 */ /* 0x001fea0003800000 */
[----:B------:R-:W0:Y:S01]  /*0b30*/  LDCU.64 UR14, c[0x0][0x3b8] ;  /* 0x00007700ff0e77ac */ /* 0x000e220008000a00 */
[----:B------:R-:W-:Y:S01]  /*0b40*/  IMAD.WIDE.U32 R2, R65, 0x4, RZ ;  /* 0x0000000441027825 */ /* 0x000fe200078e00ff */
[----:B------:R-:W-:Y:S01]  /*0b50*/  MOV R7, UR12 ;  /* 0x0000000c00077c02 */ /* 0x000fe20008000f00 */
[----:B------:R-:W1:Y:S02]  /*0b60*/  LDCU UR9, c[0x0][0x3e0] ;  /* 0x00007c00ff0977ac */ /* 0x000e640008000800 */
[----:B------:R-:W-:Y:S01]  /*0b70*/  IMAD.SHL.U32 R6, R4, 0x4, RZ ;  /* 0x0000000404067824 */ /* 0x000fe200078e00ff */
[----:B------:R-:W-:Y:S01]  /*0b80*/  MOV R70, 0xff7fffff ;  /* 0xff7fffff00467802 */ /* 0x000fe20000000f00 */
[----:B------:R-:W-:Y:S01]  /*0b90*/  IMAD.WIDE R2, R7, 0x4, R2 ;  /* 0x0000000407027825 */ /* 0x000fe200078e0202 */
[----:B------:R-:W2:Y:S01]  /*0ba0*/  LDCU UR11, c[0x0][0x3fc] ;  /* 0x00007f80ff0b77ac */ /* 0x000ea20008000800 */
[----:B------:R-:W-:Y:S02]  /*0bb0*/  IADD3 R7, PT, PT, R5, 0x110, RZ ;  /* 0x0000011005077810 */ /* 0x000fe40007ffe0ff */
[----:B------:R-:W-:-:S02]  /*0bc0*/  LOP3.LUT R5, R6, 0x3c, RZ, 0xc0, !PT ;  /* 0x0000003c06057812 */ /* 0x000fc400078ec0ff */
[----:B------:R-:W-:-:S03]  /*0bd0*/  LEA R6, R8, R7, 0x18 ;  /* 0x0000000708067211 */ /* 0x000fc600078ec0ff */
[----:B------:R-:W-:Y:S01]  /*0be0*/  IMAD R5, R0, 0x40, R5 ;  /* 0x0000004000057824 */ /* 0x000fe200078e0205 */
[----:B0-----:R-:W-:Y:S01]  /*0bf0*/  IADD3 R64, P0, PT, R2, UR14, RZ ;  /* 0x0000000e02407c10 */ /* 0x001fe2000ff1e0ff */
[C---:B------:R-:W-:Y:S01]  /*0c00*/  IMAD.SHL.U32 R2, R4.reuse, 0x8, RZ ;  /* 0x0000000804027824 */ /* 0x040fe200078e00ff */
[----:B------:R-:W-:Y:S02]  /*0c10*/  LOP3.LUT R4, R4, 0xf, RZ, 0xc0, !PT ;  /* 0x0000000f04047812 */ /* 0x000fe400078ec0ff */
[----:B------:R-:W-:Y:S01]  /*0c20*/  IADD3.X R63, PT, PT, R3, UR15, RZ, P0, !PT ;  /* 0x0000000f033f7c10 */ /* 0x000fe200087fe4ff */
[----:B-1----:R-:W-:Y:S01]  /*0c30*/  UIMAD UR9, UR20, UR9, URZ ;  /* 0x00000009140972a4 */ /* 0x002fe2000f8e02ff */
[----:B------:R-:W-:Y:S02]  /*0c40*/  LEA R3, R0, UR24, 0x4 ;  /* 0x0000001800037c11 */ /* 0x000fe4000f8e20ff */
[----:B------:R-:W-:Y:S01]  /*0c50*/  LOP3.LUT R2, R2, 0x78, RZ, 0xc0, !PT ;  /* 0x0000007802027812 */ /* 0x000fe200078ec0ff */
[----:B--2---:R-:W-:Y:S01]  /*0c60*/  IMAD.U32 R0, RZ, RZ, UR11 ;  /* 0x0000000bff007e24 */ /* 0x004fe2000f8e00ff */
[----:B------:R-:W-:Y:S01]  /*0c70*/  IADD3 R69, PT, PT, R5, R6, RZ ;  /* 0x0000000605457210 */ /* 0x000fe20007ffe0ff */
[----:B------:R-:W-:Y:S01]  /*0c80*/  IMAD.IADD R4, R4, 0x1, R3 ;  /* 0x0000000104047824 */ /* 0x000fe200078e0203 */
[----:B------:R-:W-:-:S02]  /*0c90*/  IADD3 R74, P0, PT, R2, UR9, RZ ;  /* 0x00000009024a7c10 */ /* 0x000fc4000ff1e0ff */
[----:B------:R-:W-:Y:S01]  /*0ca0*/  MOV R2, UR9 ;  /* 0x0000000900027c02 */ /* 0x000fe20008000f00 */
[C---:B------:R-:W-:Y:S01]  /*0cb0*/  VIADD R68, R4.reuse, -UR21 ;  /* 0x8000001504447c36 */ /* 0x040fe20008000000 */
[----:B------:R-:W-:Y:S02]  /*0cc0*/  IADD3 R66, PT, PT, R3, 0x1, RZ ;  /* 0x0000000103427810 */ /* 0x000fe40007ffe0ff */
[----:B------:R-:W-:Y:S02]  /*0cd0*/  IADD3 R67, PT, PT, R4, 0x1, RZ ;  /* 0x0000000104437810 */ /* 0x000fe40007ffe0ff */
[----:B------:R-:W-:Y:S02]  /*0ce0*/  IADD3 R0, PT, PT, -R0, UR19, RZ ;  /* 0x0000001300007c10 */ /* 0x000fe4000fffe1ff */
[----:B------:R-:W-:-:S07]  /*0cf0*/  LEA.HI.X.SX32 R75, R2, RZ, 0x1, P0 ;  /* 0x000000ff024b7211 */ /* 0x000fce00000f0eff */
.L_x_22948:
[----:B------:R-:W0:Y:S01]  /*0d00*/  LDC R8, c[0x0][0x400] ;  /* 0x00010000ff087b82 */ /* 0x000e220000000800 */
[----:B------:R-:W-:Y:S01]  /*0d10*/  VIADD R2, R66, 0xffffffff ;  /* 0xffffffff42027836 */ /* 0x000fe20000000000 */
[----:B------:R-:W1:Y:S01]  /*0d20*/  S2R R26, SR_TID.X ;  /* 0x00000000001a7919 */ /* 0x000e620000002100 */
[----:B------:R-:W-:Y:S03]  /*0d30*/  BSSY B1, `(.L_x_22944) ;  /* 0x0000124000017945 */ /* 0x000fe60003800000 */
[----:B------:R-:W-:Y:S02]  /*0d40*/  IABS R3, R2 ;  /* 0x0000000200037213 */ /* 0x000fe40000000000 */
[----:B------:R-:W2:Y:S03]  /*0d50*/  LDC R11, c[0x0][0x404] ;  /* 0x00010100ff0b7b82 */ /* 0x000ea60000000800 */
[----:B------:R-:W-:-:S05]  /*0d60*/  IMAD.HI.U32 R4, R3, UR29, RZ ;  /* 0x0000001d03047c27 */ /* 0x000fca000f8e00ff */
[----:B------:R-:W-:Y:S02]  /*0d70*/  IADD3 R6, PT, PT, RZ, -R4, RZ ;  /* 0x80000004ff067210 */ /* 0x000fe40007ffe0ff */
[----:B0-----:R-:W-:-:S04]  /*0d80*/  IABS R7, R8 ;  /* 0x0000000800077213 */ /* 0x001fc80000000000 */
[----:B------:R-:W0:Y:S01]  /*0d90*/  I2F.RP R5, R7 ;  /* 0x0000000700057306 */ /* 0x000e220000209400 */
[-C--:B--2---:R-:W-:Y:S02]  /*0da0*/  IABS R62, R11.reuse ;  /* 0x0000000b003e7213 */ /* 0x084fe40000000000 */
[----:B------:R-:W-:Y:S02]  /*0db0*/  LOP3.LUT R2, R2, R11, RZ, 0x3c, !PT ;  /* 0x0000000b02027212 */ /* 0x000fe400078e3cff */
[----:B-1----:R-:W-:Y:S01]  /*0dc0*/  LOP3.LUT R26, R26, 0x1, RZ, 0xc0, !PT ;  /* 0x000000011a1a7812 */ /* 0x002fe200078ec0ff */
        /* <DEDUP_REMOVED lines=11> */
[----:B------:R-:W-:-:S05]  /*0e80*/  IMAD.MOV.U32 R9, RZ, RZ, R4 ;  /* 0x000000ffff097224 */ /* 0x000fca00078e0004 */
[----:B------:R-:W-:Y:S01]  /*0e90*/  @!P2 IADD3 R9, PT, PT, RZ, -R9, RZ ;  /* 0x80000009ff09a210 */ /* 0x000fe20007ffe0ff */
[----:B0-----:R-:W-:Y:S01]  /*0ea0*/  IMAD.MOV R2, RZ, RZ, -R3 ;  /* 0x000000ffff027224 */ /* 0x001fe200078e0a03 */
[----:B------:R-:W-:Y:S02]  /*0eb0*/  @!P1 LOP3.LUT R9, RZ, R11, RZ, 0x33, !PT ;  /* 0x0000000bff099212 */ /* 0x000fe400078e33ff */
[----:B------:R-:W-:Y:S01]  /*0ec0*/  ISETP.NE.AND P1, PT, R8, RZ, PT ;  /* 0x000000ff0800720c */ /* 0x000fe20003f25270 */
[----:B------:R-:W-:Y:S01]  /*0ed0*/  IMAD R5, R2, R7, RZ ;  /* 0x0000000702057224 */ /* 0x000fe200078e02ff */
[----:B------:R-:W-:Y:S01]  /*0ee0*/  IADD3 R4, PT, PT, R9, UR10, RZ ;  /* 0x0000000a09047c10 */ /* 0x000fe2000fffe0ff */
        /* <DEDUP_REMOVED lines=22> */
.L_x_22945:
[----:B------:R-:W-:Y:S01]  /*1050*/  MOV R4, R64 ;  /* 0x0000004000047202 */ /* 0x000fe20000000f00 */
[----:B------:R-:W-:-:S05]  /*1060*/  IMAD.MOV.U32 R5, RZ, RZ, R63 ;  /* 0x000000ffff057224 */ /* 0x000fca00078e003f */
[----:B------:R-:W2:Y:S02]  /*1070*/  LDG.E.CONSTANT R3, desc[UR16][R4.64] ;  /* 0x0000001004037981 */ /* 0x000ea4000c1e9900 */
        /* <DEDUP_REMOVED lines=18> */
[----:B------:R-:W4:Y:S02]  /*11a0*/  LDG.E.64.CONSTANT R18, desc[UR16][R22.64+0xe00] ;  /* 0x000e001016127981 */ /* 0x000f24000c1e9b00 */
[----:B0-----:R-:W-:-:S05]  /*11b0*/  LEA R3, R3, R2, 0x18 ;  /* 0x0000000203037211 */ /* 0x001fca00078ec0ff */
[----:B------:R-:W-:-:S05]  /*11c0*/  IMAD R73, R26, 0x78, R3 ;  /* 0x000000781a497824 */ /* 0x000fca00078e0203 */
[----:B------:R-:W0:Y:S04]  /*11d0*/  LDS.64 R42, [R73+0x8] ;  /* 0x00000800492a7984 */ /* 0x000e280000000a00 */
[----:B------:R-:W-:Y:S04]  /*11e0*/  LDS.64 R44, [R73] ;  /* 0x00000000492c7984 */ /* 0x000fe80000000a00 */
[----:B------:R-:W-:Y:S04]  /*11f0*/  LDS.64 R46, [R73+0x10] ;  /* 0x00001000492e7984 */ /* 0x000fe80000000a00 */
[----:B------:R-:W1:Y:S04]  /*1200*/  LDS.64 R48, [R73+0x18] ;  /* 0x0000180049307984 */ /* 0x000e680000000a00 */
[----:B------:R-:W1:Y:S04]  /*1210*/  LDS.64 R50, [R73+0x20] ;  /* 0x0000200049327984 */ /* 0x000e680000000a00 */
[----:B------:R-:W1:Y:S04]  /*1220*/  LDS.64 R52, [R73+0x28] ;  /* 0x0000280049347984 */ /* 0x000e680000000a00 */
[----:B------:R-:W-:Y:S04]  /*1230*/  LDS.64 R10, [R73+0x48] ;  /* 0x00004800490a7984 */ /* 0x000fe80000000a00 */
[----:B------:R-:W-:Y:S01]  /*1240*/  LDS.64 R14, [R73+0x50] ;  /* 0x00005000490e7984 */ /* 0x000fe20000000a00 */
[----:B0-----:R-:W-:-:S02]  /*1250*/  HADD2.F32 R2, -RZ, R42.H0_H0 ;  /* 0x2000002aff027230 */ /* 0x001fc40000004100 */
[----:B------:R-:W-:Y:S02]  /*1260*/  HADD2.F32 R42, -RZ, R42.H1_H1 ;  /* 0x3000002aff2a7230 */ /* 0x000fe40000004100 */
[----:B-1----:R-:W-:Y:S02]  /*1270*/  HADD2.F32 R6, -RZ, R48.H1_H1 ;  /* 0x30000030ff067230 */ /* 0x002fe40000004100 */
[--C-:B------:R-:W-:Y:S02]  /*1280*/  HADD2.F32 R9, -RZ, R50.reuse.H1_H1 ;  /* 0x30000032ff097230 */ /* 0x100fe40000004100 */
[----:B------:R-:W-:Y:S02]  /*1290*/  HADD2.F32 R7, -RZ, R50.H0_H0 ;  /* 0x20000032ff077230 */ /* 0x000fe40000004100 */
[----:B------:R-:W-:Y:S02]  /*12a0*/  HADD2.F32 R8, -RZ, R52.H0_H0 ;  /* 0x20000034ff087230 */ /* 0x000fe40000004100 */
[----:B--2---:R-:W-:-:S05]  /*12b0*/  HADD2.F32 R3, -RZ, R58.H0_H0 ;  /* 0x2000003aff037230 */ /* 0x004fca0000004100 */
[----:B------:R-:W-:Y:S01]  /*12c0*/  FMUL.FTZ R5, R2, R3 ;  /* 0x0000000302057220 */ /* 0x000fe20000410000 */
[----:B------:R-:W-:Y:S02]  /*12d0*/  HADD2.F32 R2, -RZ, R44.H0_H0 ;  /* 0x2000002cff027230 */ /* 0x000fe40000004100 */
[----:B---3--:R-:W-:-:S05]  /*12e0*/  HADD2.F32 R3, -RZ, R60.H0_H0 ;  /* 0x2000003cff037230 */ /* 0x008fca0000004100 */
[----:B------:R-:W-:Y:S01]  /*12f0*/  FFMA.FTZ R2, R2, R3, R5 ;  /* 0x0000000302027223 */ /* 0x000fe20000010005 */
[----:B------:R-:W-:Y:S02]  /*1300*/  HADD2.F32 R3, -RZ, R58.H1_H1 ;  /* 0x3000003aff037230 */ /* 0x000fe40000004100 */
[----:B------:R-:W-:-:S03]  /*1310*/  HADD2.F32 R44, -RZ, R44.H1_H1 ;  /* 0x3000002cff2c7230 */ /* 0x000fc60000004100 */
[----:B------:R-:W-:Y:S01]  /*1320*/  FMUL.FTZ R5, R42, R3 ;  /* 0x000000032a057220 */ /* 0x000fe20000410000 */
        /* <DEDUP_REMOVED lines=11> */
[----:B------:R-:W-:-:S03]  /*13e0*/  FFMA.FTZ R4, R5, R2, R4 ;  /* 0x0000000205047223 */ /* 0x000fc60000010004 */
[----:B------:R-:W-:Y:S02]  /*13f0*/  FFMA.FTZ R6, R6, R54, R3 ;  /* 0x0000003606067223 */ /* 0x000fe40000010003 */
[----:B------:R-:W0:Y:S01]  /*1400*/  LDS.64 R2, [R73+0x30] ;  /* 0x0000300049027984 */ /* 0x000e220000000a00 */
[--C-:B------:R-:W-:Y:S02]  /*1410*/  HADD2.F32 R5, -RZ, R28.reuse.H0_H0 ;  /* 0x2000001cff057230 */ /* 0x100fe40000004100 */
[----:B------:R-:W-:-:S03]  /*1420*/  HADD2.F32 R28, -RZ, R28.H1_H1 ;  /* 0x3000001cff1c7230 */ /* 0x000fc60000004100 */
[----:B------:R-:W-:Y:S02]  /*1430*/  FFMA.FTZ R7, R7, R5, R4 ;  /* 0x0000000507077223 */ /* 0x000fe40000010004 */
[----:B------:R-:W-:Y:S01]  /*1440*/  FFMA.FTZ R6, R9, R28, R6 ;  /* 0x0000001c09067223 */ /* 0x000fe20000010006 */
[--C-:B------:R-:W-:Y:S01]  /*1450*/  HADD2.F32 R9, -RZ, R30.reuse.H0_H0 ;  /* 0x2000001eff097230 */ /* 0x100fe20000004100 */
[----:B------:R-:W1:Y:S01]  /*1460*/  LDS.64 R4, [R73+0x38] ;  /* 0x0000380049047984 */ /* 0x000e620000000a00 */
[----:B------:R-:W-:-:S03]  /*1470*/  HADD2.F32 R30, -RZ, R30.H1_H1 ;  /* 0x3000001eff1e7230 */ /* 0x000fc60000004100 */
[----:B------:R-:W-:Y:S01]  /*1480*/  FFMA.FTZ R7, R8, R9, R7 ;  /* 0x0000000908077223 */ /* 0x000fe20000010007 */
[----:B------:R-:W-:-:S05]  /*1490*/  HADD2.F32 R9, -RZ, R52.H1_H1 ;  /* 0x30000034ff097230 */ /* 0x000fca0000004100 */
[----:B------:R-:W-:Y:S01]  /*14a0*/  FFMA.FTZ R6, R9, R30, R6 ;  /* 0x0000001e09067223 */ /* 0x000fe20000010006 */
[--C-:B0-----:R-:W-:Y:S02]  /*14b0*/  HADD2.F32 R8, -RZ, R2.reuse.H0_H0 ;  /* 0x20000002ff087230 */ /* 0x101fe40000004100 */
[----:B------:R-:W-:Y:S02]  /*14c0*/  HADD2.F32 R9, -RZ, R2.H1_H1 ;  /* 0x30000002ff097230 */ /* 0x000fe40000004100 */
[--C-:B------:R-:W-:Y:S02]  /*14d0*/  HADD2.F32 R2, -RZ, R32.reuse.H0_H0 ;  /* 0x20000020ff027230 */ /* 0x100fe40000004100 */
[----:B------:R-:W-:-:S03]  /*14e0*/  HADD2.F32 R32, -RZ, R32.H1_H1 ;  /* 0x30000020ff207230 */ /* 0x000fc60000004100 */
[----:B------:R-:W-:Y:S02]  /*14f0*/  FFMA.FTZ R8, R8, R2, R7 ;  /* 0x0000000208087223 */ /* 0x000fe40000010007 */
[----:B------:R-:W-:Y:S02]  /*1500*/  FFMA.FTZ R2, R9, R32, R6 ;  /* 0x0000002009027223 */ /* 0x000fe40000010006 */
[----:B------:R-:W0:Y:S01]  /*1510*/  LDS.64 R6, [R73+0x40] ;  /* 0x0000400049067984 */ /* 0x000e220000000a00 */
[----:B------:R-:W-:Y:S02]  /*1520*/  HADD2.F32 R12, -RZ, R34.H0_H0 ;  /* 0x20000022ff0c7230 */ /* 0x000fe40000004100 */
[----:B-1----:R-:W-:Y:S02]  /*1530*/  HADD2.F32 R13, -RZ, R4.H1_H1 ;  /* 0x30000004ff0d7230 */ /* 0x002fe40000004100 */
[----:B------:R-:W-:Y:S02]  /*1540*/  HADD2.F32 R34, -RZ, R34.H1_H1 ;  /* 0x30000022ff227230 */ /* 0x000fe40000004100 */
[----:B------:R-:W-:-:S02]  /*1550*/  HADD2.F32 R9, -RZ, R4.H0_H0 ;  /* 0x20000004ff097230 */ /* 0x000fc40000004100 */
[--C-:B------:R-:W-:Y:S02]  /*1560*/  HADD2.F32 R4, -RZ, R36.reuse.H0_H0 ;  /* 0x20000024ff047230 */ /* 0x100fe40000004100 */
[----:B------:R-:W-:Y:S01]  /*1570*/  FFMA.FTZ R2, R13, R34, R2 ;  /* 0x000000220d027223 */ /* 0x000fe20000010002 */
[----:B------:R-:W-:Y:S01]  /*1580*/  FFMA.FTZ R12, R9, R12, R8 ;  /* 0x0000000c090c7223 */ /* 0x000fe20000010008 */
[----:B------:R-:W-:Y:S01]  /*1590*/  HADD2.F32 R36, -RZ, R36.H1_H1 ;  /* 0x30000024ff247230 */ /* 0x000fe20000004100 */
[----:B------:R-:W2:Y:S01]  /*15a0*/  LDG.E.64.CONSTANT R8, desc[UR16][R22.64+0xb00] ;  /* 0x000b001016087981 */ /* 0x000ea2000c1e9b00 */
[----:B0-----:R-:W-:-:S05]  /*15b0*/  HADD2.F32 R13, -RZ, R6.H0_H0 ;  /* 0x20000006ff0d7230 */ /* 0x001fca0000004100 */
        /* <DEDUP_REMOVED lines=17> */
[----:B------:R-:W1:Y:S04]  /*16d0*/  LDS.64 R20, [R73+0x58] ;  /* 0x0000580049147984 */ /* 0x000e680000000a00 */
[----:B0-----:R-:W0:Y:S01]  /*16e0*/  LDS.64 R22, [R73+0x60] ;  /* 0x0000600049167984 */ /* 0x001e220000000a00 */
[----:B-1----:R-:W-:Y:S01]  /*16f0*/  HADD2.F32 R25, -RZ, R20.H0_H0 ;  /* 0x20000014ff197230 */ /* 0x002fe20000004100 */
[----:B------:R-:W-:Y:S01]  /*1700*/  ISETP.NE.AND P0, PT, R26, RZ, PT ;  /* 0x000000ff1a00720c */ /* 0x000fe20003f05270 */
[--C-:B------:R-:W-:Y:S02]  /*1710*/  HADD2.F32 R10, -RZ, R57.reuse.H0_H0 ;  /* 0x20000039ff0a7230 */ /* 0x100fe40000004100 */
[----:B------:R-:W-:-:S02]  /*1720*/  HADD2.F32 R57, -RZ, R57.H1_H1 ;  /* 0x30000039ff397230 */ /* 0x000fc40000004100 */
[--C-:B--2---:R-:W-:Y:S02]  /*1730*/  HADD2.F32 R6, -RZ, R8.reuse.H0_H0 ;  /* 0x20000008ff067230 */ /* 0x104fe40000004100 */
[----:B------:R-:W-:-:S03]  /*1740*/  HADD2.F32 R8, -RZ, R8.H1_H1 ;  /* 0x30000008ff087230 */ /* 0x000fc60000004100 */
[----:B------:R-:W-:Y:S01]  /*1750*/  FFMA.FTZ R2, R25, R6, R2 ;  /* 0x0000000619027223 */ /* 0x000fe20000010002 */
[----:B------:R-:W-:-:S05]  /*1760*/  HADD2.F32 R25, -RZ, R20.H1_H1 ;  /* 0x30000014ff197230 */ /* 0x000fca0000004100 */
[----:B------:R-:W-:Y:S01]  /*1770*/  FFMA.FTZ R4, R25, R8, R4 ;  /* 0x0000000819047223 */ /* 0x000fe20000010004 */
[----:B0-----:R-:W-:Y:S02]  /*1780*/  HADD2.F32 R25, -RZ, R22.H0_H0 ;  /* 0x20000016ff197230 */ /* 0x001fe40000004100 */
[--C-:B---3--:R-:W-:Y:S02]  /*1790*/  HADD2.F32 R6, -RZ, R12.reuse.H0_H0 ;  /* 0x2000000cff067230 */ /* 0x108fe40000004100 */
[----:B------:R-:W-:-:S03]  /*17a0*/  HADD2.F32 R12, -RZ, R12.H1_H1 ;  /* 0x3000000cff0c7230 */ /* 0x000fc60000004100 */
[----:B------:R-:W-:Y:S01]  /*17b0*/  FFMA.FTZ R2, R25, R6, R2 ;  /* 0x0000000619027223 */ /* 0x000fe20000010002 */
[----:B------:R-:W-:-:S05]  /*17c0*/  HADD2.F32 R25, -RZ, R22.H1_H1 ;  /* 0x30000016ff197230 */ /* 0x000fca0000004100 */
[----:B------:R-:W-:Y:S02]  /*17d0*/  FFMA.FTZ R4, R25, R12, R4 ;  /* 0x0000000c19047223 */ /* 0x000fe40000010004 */
[----:B------:R-:W0:Y:S01]  /*17e0*/  LDS.64 R24, [R73+0x68] ;  /* 0x0000680049187984 */ /* 0x000e220000000a00 */
[----:B----4-:R-:W-:Y:S02]  /*17f0*/  HADD2.F32 R6, -RZ, R16.H0_H0 ;  /* 0x20000010ff067230 */ /* 0x010fe40000004100 */
        /* <DEDUP_REMOVED lines=8> */
[----:B0-----:R-:W-:-:S05]  /*1880*/  HADD2.F32 R77, -RZ, R26.H0_H0 ;  /* 0x2000001aff4d7230 */ /* 0x001fca0000004100 */
[----:B------:R-:W-:Y:S01]  /*1890*/  FFMA.FTZ R4, R77, R4, R6 ;  /* 0x000000044d047223 */ /* 0x000fe20000010006 */
[--C-:B------:R-:W-:Y:S02]  /*18a0*/  HADD2.F32 R6, -RZ, R43.reuse.H0_H0 ;  /* 0x2000002bff067230 */ /* 0x100fe40000004100 */
[----:B------:R-:W-:Y:S02]  /*18b0*/  HADD2.F32 R43, -RZ, R43.H1_H1 ;  /* 0x3000002bff2b7230 */ /* 0x000fe40000004100 */
[----:B------:R-:W-:-:S03]  /*18c0*/  HADD2.F32 R77, -RZ, R59.H0_H0 ;  /* 0x2000003bff4d7230 */ /* 0x000fc60000004100 */
[----:B------:R-:W-:Y:S01]  /*18d0*/  FMUL.FTZ R8, R43, R8 ;  /* 0x000000082b087220 */ /* 0x000fe20000410000 */
[----:B------:R-:W-:Y:S02]  /*18e0*/  HADD2.F32 R43, -RZ, R61.H0_H0 ;  /* 0x2000003dff2b7230 */ /* 0x000fe40000004100 */
[----:B------:R-:W-:Y:S01]  /*18f0*/  FMUL.FTZ R77, R6, R77 ;  /* 0x0000004d064d7220 */ /* 0x000fe20000410000 */
[--C-:B------:R-:W-:Y:S02]  /*1900*/  HADD2.F32 R6, -RZ, R45.reuse.H0_H0 ;  /* 0x2000002dff067230 */ /* 0x100fe40000004100 */
[----:B------:R-:W-:-:S03]  /*1910*/  HADD2.F32 R45, -RZ, R45.H1_H1 ;  /* 0x3000002dff2d7230 */ /* 0x000fc60000004100 */
[----:B------:R-:W-:Y:S01]  /*1920*/  FFMA.FTZ R43, R6, R43, R77 ;  /* 0x0000002b062b7223 */ /* 0x000fe2000001004d */
[----:B------:R-:W-:-:S05]  /*1930*/  HADD2.F32 R6, -RZ, R61.H1_H1 ;  /* 0x3000003dff067230 */ /* 0x000fca0000004100 */
        /* <DEDUP_REMOVED lines=14> */
[----:B------:R-:W-:Y:S02]  /*1a20*/  HADD2.F32 R12, -RZ, R31.H1_H1 ;  /* 0x3000001fff0c7230 */ /* 0x000fe40000004100 */
        /* <DEDUP_REMOVED lines=51> */
[----:B------:R-:W-:-:S02]  /*1d60*/  HADD2.F32 R7, -RZ, R26.H1_H1 ;  /* 0x3000001aff077230 */ /* 0x000fc40000004100 */
[----:B------:R-:W-:Y:S02]  /*1d70*/  HADD2.F32 R18, -RZ, R18.H1_H1 ;  /* 0x30000012ff127230 */ /* 0x000fe40000004100 */
[----:B------:R-:W-:Y:S01]  /*1d80*/  FFMA.FTZ R3, R8, R13, R3 ;  /* 0x0000000d08037223 */ /* 0x000fe20000010003 */
        /* <DEDUP_REMOVED lines=11> */
[----:B------:R-:W-:Y:S02]  /*1e40*/  UMOV UR9, 0xffffffff ;  /* 0xffffffff00097882 */ /* 0x000fe40000000000 */
[----:B------:R-:W-:Y:S01]  /*1e50*/  FFMA.FTZ R2, R2, R19, R3 ;  /* 0x0000001302027223 */ /* 0x000fe20000010003 */
[----:B------:R-:W-:Y:S01]  /*1e60*/  FADD.FTZ R5, R5, R4 ;  /* 0x0000000405057221 */ /* 0x000fe20000010000 */
[----:B-----5:R-:W-:-:S03]  /*1e70*/  FSETP.NEU.FTZ.AND P1, PT, R72, RZ, PT ;  /* 0x000000ff4800720b */ /* 0x020fc60003f3d000 */
[----:B------:R-:W-:Y:S01]  /*1e80*/  FADD.FTZ R2, R2, R5 ;  /* 0x0000000502027221 */ /* 0x000fe20000010000 */
[----:B------:R-:W-:Y:S09]  /*1e90*/  BRA.DIV UR9, `(.L_x_22947) ;  /* 0x0000004a09047947 */ /* 0x000ff2000b800000 */
[----:B------:R0:W1:Y:S02]  /*1ea0*/  SHFL.BFLY PT, R3, R2, 0x1, 0x1f ;  /* 0x0c201f0002037f89 */ /* 0x00006400000e0000 */
.L_x_23009:
        /* <DEDUP_REMOVED lines=12> */
.L_x_22946:
[----:B------:R-:W-:Y:S05]  /*1f70*/  BSYNC B1 ;  /* 0x0000000000017941 */ /* 0x000fea0003800000 */
.L_x_22944:
[----:B------:R-:W-:Y:S01]  /*1f80*/  UIADD3 UR9, UPT, UPT, UR21, 0xf, URZ ;  /* 0x0000000f15097890 */ /* 0x000fe2000fffe0ff */
[----:B------:R-:W-:Y:S01]  /*1f90*/  VIADD R65, R65, 0x4 ;  /* 0x0000000441417836 */ /* 0x000fe20000000000 */
[----:B------:R-:W-:Y:S01]  /*1fa0*/  ULEA UR11, UR5, 0x20, 0x5 ;  /* 0x00000020050b7891 */ /* 0x000fe2000f8e28ff */
[----:B------:R-:W-:Y:S01]  /*1fb0*/  IADD3 R64, P1, PT, R64, 0x10, RZ ;  /* 0x0000001040407810 */ /* 0x000fe20007f3e0ff */
[----:B------:R-:W-:Y:S01]  /*1fc0*/  USHF.R.U32.HI UR9, URZ, 0x4, UR9 ;  /* 0x00000004ff097899 */ /* 0x000fe20008011609 */
[----:B0-----:R-:W-:Y:S01]  /*1fd0*/  IADD3 R69, PT, PT, R69, 0x100, RZ ;  /* 0x0000010045457810 */ /* 0x001fe20007ffe0ff */
[----:B------:R-:W-:Y:S01]  /*1fe0*/  VIADD R68, R68, 0x40 ;  /* 0x0000004044447836 */ /* 0x000fe20000000000 */
[----:B------:R-:W-:Y:S01]  /*1ff0*/  IADD3 R67, PT, PT, R67, 0x40, RZ ;  /* 0x0000004043437810 */ /* 0x000fe20007ffe0ff */
[----:B------:R-:W-:Y:S01]  /*2000*/  UISETP.LT.U32.AND UP0, UPT, UR9, UR11, UPT ;  /* 0x0000000b0900728c */ /* 0x000fe2000bf01070 */
[----:B------:R-:W-:Y:S01]  /*2010*/  VIADD R66, R66, 0x40 ;  /* 0x0000004042427836 */ /* 0x000fe20000000000 */
[----:B------:R-:W-:-:S02]  /*2020*/  IADD3.X R63, PT, PT, RZ, R63, RZ, P1, !PT ;  /* 0x0000003fff3f7210 */ /* 0x000fc40000ffe4ff */
[----:B------:R-:W-:-:S06]  /*2030*/  USEL UR9, UR9, UR11, UP0 ;  /* 0x0000000b09097287 */ /* 0x000fcc0008000000 */
[----:B------:R-:W-:-:S13]  /*2040*/  ISETP.GE.U32.AND P0, PT, R65, UR9, PT ;  /* 0x0000000941007c0c */ /* 0x000fda000bf06070 */
[----:B------:R-:W-:Y:S05]  /*2050*/  @!P0 BRA `(.L_x_22948) ;  /* 0xffffffec00288947 */ /* 0x000fea000383ffff */
.L_x_22943:
[----:B------:R-:W-:Y:S05]  /*2060*/  BSYNC B0 ;  /* 0x0000000000007941 */ /* 0x000fea0003800000 */
.L_x_22942:
[----:B------:R-:W-:Y:S01]  /*2070*/  UIADD3 UR9, UPT, UPT, UR21, 0xf, URZ ;  /* 0x0000000f15097890 */ /* 0x000fe2000fffe0ff */
[----:B------:R-:W0:Y:S01]  /*2080*/  S2R R4, SR_TID.X ;  /* 0x0000000000047919 */ /* 0x000e220000002100 */
[----:B------:R-:W-:Y:S01]  /*2090*/  IMAD.U32 R9, RZ, RZ, UR5 ;  /* 0x00000005ff097e24 */ /* 0x000fe2000f8e00ff */
        /* <DEDUP_REMOVED lines=8> */
[----:B------:R-:W-:-:S05]  /*2120*/  IMAD R0, R0, 0x10, R9 ;  /* 0x0000001000007824 */ /* 0x000fca00078e0209 */
[----:B------:R-:W-:Y:S02]  /*2130*/  VIMNMX R8, PT, PT, R0, UR21, PT ;  /* 0x0000001500087c48 */ /* 0x000fe4000bfe0100 */
[----:B0-----:R-:W-:Y:S02]  /*2140*/  SHF.R.U32.HI R2, RZ, 0x5, R4 ;  /* 0x00000005ff027819 */ /* 0x001fe40000011604 */
[----:B------:R-:W-:Y:S02]  /*2150*/  LOP3.LUT R0, R4, 0x1f, RZ, 0xc0, !PT ;  /* 0x0000001f04007812 */ /* 0x000fe400078ec0ff */
[----:B------:R-:W-:Y:S01]  /*2160*/  IADD3 R7, PT, PT, -R9, R8, RZ ;  /* 0x0000000809077210 */ /* 0x000fe20007ffe1ff */
        /* <DEDUP_REMOVED lines=8> */
.L_x_23015:
[----:B------:R-:W2:Y:S01]  /*21f0*/  S2R R5, SR_CgaCtaId ;  /* 0x0000000000057919 */ /* 0x000ea20000008800 */
[----:B------:R-:W-:Y:S01]  /*2200*/  MOV R6, 0x400 ;  /* 0x0000040000067802 */ /* 0x000fe20000000f00 */
[----:B------:R-:W-:Y:S05]  /*2210*/  WARPSYNC.ALL ;  /* 0x0000000000007948 */ /* 0x000fea0003800000 */
[----:B------:R-:W-:Y:S01]  /*2220*/  VIADD R12, R6, 0xf0 ;  /* 0x000000f0060c7836 */ /* 0x000fe20000000000 */
[----:B------:R-:W-:Y:S02]  /*2230*/  ISETP.NE.AND P3, PT, R0, RZ, PT ;  /* 0x000000ff0000720c */ /* 0x000fe40003f65270 */
[----:B-1----:R-:W-:-:S02]  /*2240*/  FMNMX.FTZ R10, R11, R10, !PT ;  /* 0x0000000a0b0a7209 */ /* 0x002fc40007810000 */
[----:B--2---:R-:W-:-:S04]  /*2250*/  LEA R13, R5, R12, 0x18 ;  /* 0x0000000c050d7211 */ /* 0x004fc800078ec0ff */
        /* <DEDUP_REMOVED lines=34> */
.L_x_22954:
        /* <DEDUP_REMOVED lines=11> */
.L_x_22953:
[----:B------:R-:W-:Y:S05]  /*2530*/  BSYNC.RECONVERGENT B1 ;  /* 0x0000000000017941 */ /* 0x000fea0003800200 */
.L_x_22952:
        /* <DEDUP_REMOVED lines=12> */
.L_x_22957:
        /* <DEDUP_REMOVED lines=100> */
.L_x_22956:
[----:B------:R-:W-:Y:S05]  /*2c40*/  BSYNC.RECONVERGENT B1 ;  /* 0x0000000000017941 */ /* 0x000fea0003800200 */
.L_x_22955:
        /* <DEDUP_REMOVED lines=55> */
.L_x_22959:
[----:B------:R-:W-:Y:S05]  /*2fc0*/  BSYNC.RECONVERGENT B1 ;  /* 0x0000000000017941 */ /* 0x000fea0003800200 */
.L_x_22958:
        /* <DEDUP_REMOVED lines=26> */
.L_x_22951:
[----:B------:R-:W-:Y:S05]  /*3170*/  BSYNC.RECONVERGENT B0 ;  /* 0x0000000000007941 */ /* 0x000fea0003800200 */
.L_x_22950:
        /* <DEDUP_REMOVED lines=40> */
.L_x_22964:
[----:B------:R-:W1:Y:S01]  /*3400*/  LDS R11, [R14] ;  /* 0x000000000e0b7984 */ /* 0x000e620000000800 */
[----:B------:R-:W-:-:S04]  /*3410*/  IADD3 R15, PT, PT, R15, 0x1, RZ ;  /* 0x000000010f0f7810 */ /* 0x000fc80007ffe0ff */
[----:B------:R-:W-:Y:S01]  /*3420*/  ISETP.NE.AND P0, PT, R15, RZ, PT ;  /* 0x000000ff0f00720c */ /* 0x000fe20003f05270 */
[----:B-1----:R-:W-:-:S05]  /*3430*/  FMUL.FTZ R11, R11, R8 ;  /* 0x000000080b0b7220 */ /* 0x002fca0000410000 */
[----:B------:R1:W-:Y:S02]  /*3440*/  STS [R14], R11 ;  /* 0x0000000b0e007388 */ /* 0x0003e40000000800 */
[----:B-1----:R-:W-:-:S05]  /*3450*/  VIADD R14, R14, 0x200 ;  /* 0x000002000e0e7836 */ /* 0x002fca0000000000 */
[----:B------:R-:W-:Y:S05]  /*3460*/  @P0 BRA `(.L_x_22964) ;  /* 0xfffffffc00e40947 */ /* 0x000fea000383ffff */
.L_x_22963:
[----:B------:R-:W-:Y:S05]  /*3470*/  BSYNC.RECONVERGENT B1 ;  /* 0x0000000000017941 */ /* 0x000fea0003800200 */
.L_x_22962:
        /* <DEDUP_REMOVED lines=12> */
.L_x_22967:
        /* <DEDUP_REMOVED lines=52> */
.L_x_22966:
[----:B------:R-:W-:Y:S05]  /*3880*/  BSYNC.RECONVERGENT B1 ;  /* 0x0000000000017941 */ /* 0x000fea0003800200 */
.L_x_22965:
        /* <DEDUP_REMOVED lines=31> */
.L_x_22969:
[----:B------:R-:W-:Y:S05]  /*3a80*/  BSYNC.RECONVERGENT B1 ;  /* 0x0000000000017941 */ /* 0x000fea0003800200 */
.L_x_22968:
        /* <DEDUP_REMOVED lines=14> */
.L_x_22961:
[----:B------:R-:W-:Y:S05]  /*3b70*/  BSYNC.RECONVERGENT B0 ;  /* 0x0000000000007941 */ /* 0x000fea0003800200 */
.L_x_22960:
        /* <DEDUP_REMOVED lines=19> */
[----:B------:R-:W-:Y:S02]  /*3cb0*/  IMAD.U32 R16, RZ, RZ, UR12 ;  /* 0x0000000cff107e24 */ /* 0x000fe4000f8e00ff */
[----:B------:R-:W-:Y:S02]  /*3cc0*/  MOV R15, UR15 ;  /* 0x0000000f000f7c02 */ /* 0x000fe40008000f00 */
[----:B------:R-:W-:-:S03]  /*3cd0*/  IMAD.U32 R17, RZ, RZ, UR13 ;  /* 0x0000000dff117e24 */ /* 0x000fc6000f8e00ff */
[----:B0-----:R4:W-:Y:S04]  /*3ce0*/  STG.E desc[UR16][R14.64], R10 ;  /* 0x0000000a0e007986 */ /* 0x0019e8000c101910 */
[----:B-1----:R4:W-:Y:S02]  /*3cf0*/  STG.E desc[UR16][R16.64], R13 ;  /* 0x0000000d10007986 */ /* 0x0029e4000c101910 */
.L_x_22971:
[----:B---3--:R-:W-:Y:S05]  /*3d00*/  BSYNC.RECONVERGENT B0 ;  /* 0x0000000000007941 */ /* 0x008fea0003800200 */
.L_x_22970:
[----:B------:R-:W-:Y:S01]  /*3d10*/  ISETP.GE.U32.AND P0, PT, R26, R3, PT ;  /* 0x000000031a00720c */ /* 0x000fe20003f06070 */
[----:B------:R-:W-:Y:S01]  /*3d20*/  BSSY.RECONVERGENT B1, `(.L_x_22972) ;  /* 0x00001f2000017945 */ /* 0x000fe20003800200 */
[----:B------:R-:W-:Y:S02]  /*3d30*/  CS2R R42, SRZ ;  /* 0x00000000002a7805 */ /* 0x000fe4000001ff00 */
[----:B------:R-:W-:Y:S02]  /*3d40*/  CS2R R40, SRZ ;  /* 0x0000000000287805 */ /* 0x000fe4000001ff00 */
[----:B------:R-:W-:Y:S02]  /*3d50*/  CS2R R38, SRZ ;  /* 0x0000000000267805 */ /* 0x000fe4000001ff00 */
[----:B------:R-:W-:-:S05]  /*3d60*/  CS2R R36, SRZ ;  /* 0x0000000000247805 */ /* 0x000fca000001ff00 */
[----:B------:R-:W-:Y:S05]  /*3d70*/  @P0 BRA `(.L_x_22973) ;  /* 0x0000001c00b00947 */ /* 0x000fea0003800000 */
[----:B-12---:R-:W1:Y:S01]  /*3d80*/  I2F.RP R8, R62 ;  /* 0x0000003e00087306 */ /* 0x006e620000209400 */
[----:B------:R-:W2:Y:S01]  /*3d90*/  LDCU UR9, c[0x0][0x3c8] ;  /* 0x00007900ff0977ac */ /* 0x000ea20008000800 */
[----:B0---4-:R-:W-:Y:S01]  /*3da0*/  IMAD.WIDE.U32 R10, R26, 0x4, RZ ;  /* 0x000000041a0a7825 */ /* 0x011fe200078e00ff */
[----:B------:R-:W-:Y:S02]  /*3db0*/  IADD3 R27, PT, PT, -R27, R26, RZ ;  /* 0x0000001a1b1b7210 */ /* 0x000fe40007ffe1ff */
[----:B------:R-:W-:Y:S01]  /*3dc0*/  CS2R R42, SRZ ;  /* 0x00000000002a7805 */ /* 0x000fe2000001ff00 */
[----:B------:R-:W0:Y:S01]  /*3dd0*/  LDCU UR11, c[0x0][0x3fc] ;  /* 0x00007f80ff0b77ac */ /* 0x000e220008000800 */
[----:B------:R-:W-:Y:S01]  /*3de0*/  IMAD.SHL.U32 R7, R4, 0x20, RZ ;  /* 0x0000002004077824 */ /* 0x000fe200078e00ff */
[----:B------:R-:W-:Y:S01]  /*3df0*/  IADD3 R26, PT, PT, R26, 0x1, RZ ;  /* 0x000000011a1a7810 */ /* 0x000fe20007ffe0ff */
[----:B------:R-:W-:Y:S01]  /*3e00*/  VIADD R6, R6, 0x110 ;  /* 0x0000011006067836 */ /* 0x000fe20000000000 */
[----:B------:R-:W3:Y:S01]  /*3e10*/  LDCU.64 UR12, c[0x0][0x3b8] ;  /* 0x00007700ff0c77ac */ /* 0x000ee20008000a00 */
[----:B------:R-:W-:Y:S01]  /*3e20*/  IMAD.SHL.U32 R35, R4, 0x8, RZ ;  /* 0x0000000804237824 */ /* 0x000fe200078e00ff */
[----:B------:R-:W-:Y:S01]  /*3e30*/  LOP3.LUT R7, R7, 0x20, RZ, 0xe2, !PT ;  /* 0x0000002007077812 */ /* 0x000fe200078ee2ff */
[----:B------:R-:W-:Y:S01]  /*3e40*/  IMAD R9, R2, 0x10, R9 ;  /* 0x0000001002097824 */ /* 0x000fe200078e0209 */
[----:B------:R-:W-:-:S02]  /*3e50*/  LEA R6, R5, R6, 0x18 ;  /* 0x0000000605067211 */ /* 0x000fc400078ec0ff */
[----:B------:R-:W-:Y:S01]  /*3e60*/  CS2R R40, SRZ ;  /* 0x0000000000287805 */ /* 0x000fe2000001ff00 */
[----:B-1----:R-:W1:Y:S01]  /*3e70*/  MUFU.RCP R8, R8 ;  /* 0x0000000800087308 */ /* 0x002e620000001000 */
[----:B------:R-:W-:Y:S01]  /*3e80*/  IMAD R7, R2, 0x40, R7 ;  /* 0x0000004002077824 */ /* 0x000fe200078e0207 */
[----:B------:R-:W-:Y:S02]  /*3e90*/  IADD3 R25, PT, PT, R9, 0x3, RZ ;  /* 0x0000000309197810 */ /* 0x000fe40007ffe0ff */
[----:B------:R-:W-:Y:S01]  /*3ea0*/  CS2R R38, SRZ ;  /* 0x0000000000267805 */ /* 0x000fe2000001ff00 */
[----:B--2---:R-:W-:Y:S01]  /*3eb0*/  UIMAD UR9, UR4, UR9, URZ ;  /* 0x00000009040972a4 */ /* 0x004fe2000f8e02ff */
[----:B------:R-:W-:Y:S02]  /*3ec0*/  CS2R R36, SRZ ;  /* 0x0000000000247805 */ /* 0x000fe4000001ff00 */
[----:B------:R-:W-:Y:S01]  /*3ed0*/  IADD3 R6, PT, PT, R7, 0x10, R6 ;  /* 0x0000001007067810 */ /* 0x000fe20007ffe006 */
[----:B0-----:R-:W-:-:S02]  /*3ee0*/  IMAD.U32 R24, RZ, RZ, UR11 ;  /* 0x0000000bff187e24 */ /* 0x001fc4000f8e00ff */
[----:B------:R-:W-:-:S03]  /*3ef0*/  MOV R15, UR9 ;  /* 0x00000009000f7c02 */ /* 0x000fc60008000f00 */
[----:B------:R-:W-:Y:S02]  /*3f00*/  IADD3 R24, PT, PT, -R24, UR19, RZ ;  /* 0x0000001318187c10 */ /* 0x000fe4000fffe1ff */
[----:B------:R-:W0:Y:S01]  /*3f10*/  LDCU UR9, c[0x0][0x3e0] ;  /* 0x00007c00ff0977ac */ /* 0x000e220008000800 */
[----:B------:R-:W-:Y:S01]  /*3f20*/  IMAD.WIDE R10, R15, 0x4, R10 ;  /* 0x000000040f0a7825 */ /* 0x000fe200078e020a */
[----:B-1----:R-:W-:-:S04]  /*3f30*/  IADD3 R12, PT, PT, R8, 0xffffffe, RZ ;  /* 0x0ffffffe080c7810 */ /* 0x002fc80007ffe0ff */
[----:B------:R1:W2:Y:S02]  /*3f40*/  F2I.FTZ.U32.TRUNC.NTZ R13, R12 ;  /* 0x0000000c000d7305 */ /* 0x0002a4000021f000 */
[----:B-1----:R-:W-:Y:S01]  /*3f50*/  IMAD.MOV.U32 R12, RZ, RZ, RZ ;  /* 0x000000ffff0c7224 */ /* 0x002fe200078e00ff */
[----:B0-----:R-:W-:Y:S01]  /*3f60*/  UIMAD UR9, UR20, UR9, URZ ;  /* 0x00000009140972a4 */ /* 0x001fe2000f8e02ff */
[----:B--2---:R-:W-:-:S03]  /*3f70*/  IADD3 R8, PT, PT, RZ, -R13, RZ ;  /* 0x8000000dff087210 */ /* 0x004fc60007ffe0ff */
[----:B------:R-:W-:Y:S02]  /*3f80*/  USHF.R.S32.HI UR11, URZ, 0x1f, UR9 ;  /* 0x0000001fff0b7899 */ /* 0x000fe40008011409 */
[----:B------:R-:W-:Y:S01]  /*3f90*/  IMAD.U32 R50, RZ, RZ, UR9 ;  /* 0x00000009ff327e24 */ /* 0x000fe2000f8e00ff */
[----:B------:R-:W-:Y:S02]  /*3fa0*/  MOV R5, R8 ;  /* 0x0000000800057202 */ /* 0x000fe40000000f00 */
[----:B---3--:R-:W-:Y:S02]  /*3fb0*/  IADD3 R8, P0, PT, R10, UR12, RZ ;  /* 0x0000000c0a087c10 */ /* 0x008fe4000ff1e0ff */
[----:B------:R-:W-:Y:S01]  /*3fc0*/  LOP3.LUT R10, R35, 0x8, RZ, 0xc0, !PT ;  /* 0x00000008230a7812 */ /* 0x000fe200078ec0ff */
[----:B------:R-:W-:Y:S01]  /*3fd0*/  IMAD R5, R5, R62, RZ ;  /* 0x0000003e05057224 */ /* 0x000fe200078e02ff */
[----:B------:R-:W-:Y:S02]  /*3fe0*/  LOP3.LUT R35, R35, 0xf8, RZ, 0xc0, !PT ;  /* 0x000000f823237812 */ /* 0x000fe400078ec0ff */
[----:B------:R-:W-:Y:S01]  /*3ff0*/  IADD3.X R7, PT, PT, R11, UR13, RZ, P0, !PT ;  /* 0x0000000d0b077c10 */ /* 0x000fe200087fe4ff */
[----:B------:R-:W-:Y:S01]  /*4000*/  IMAD.HI.U32 R5, R13, R5, R12 ;  /* 0x000000050d057227 */ /* 0x000fe200078e000c */
[----:B------:R-:W-:-:S02]  /*4010*/  IADD3 R9, PT, PT, R10, R25, RZ ;  /* 0x000000190a097210 */ /* 0x000fc40007ffe0ff */
[C---:B------:R-:W-:Y:S02]  /*4020*/  LOP3.LUT R34, R35.reuse, 0x100, RZ, 0xfc, !PT ;  /* 0x0000010023227812 */ /* 0x040fe400078efcff */
[C---:B------:R-:W-:Y:S02]  /*4030*/  LOP3.LUT R33, R35.reuse, 0x200, RZ, 0xfc, !PT ;  /* 0x0000020023217812 */ /* 0x040fe400078efcff */
[C---:B------:R-:W-:Y:S02]  /*4040*/  LOP3.LUT R32, R35.reuse, 0x300, RZ, 0xfc, !PT ;  /* 0x0000030023207812 */ /* 0x040fe400078efcff */
[C---:B------:R-:W-:Y:S02]  /*4050*/  LOP3.LUT R31, R35.reuse, 0x400, RZ, 0xfc, !PT ;  /* 0x00000400231f7812 */ /* 0x040fe400078efcff */
[C---:B------:R-:W-:Y:S02]  /*4060*/  LOP3.LUT R30, R35.reuse, 0x500, RZ, 0xfc, !PT ;  /* 0x00000500231e7812 */ /* 0x040fe400078efcff */
[----:B------:R-:W-:-:S02]  /*4070*/  LOP3.LUT R29, R35, 0x600, RZ, 0xfc, !PT ;  /* 0x00000600231d7812 */ /* 0x000fc400078efcff */
[----:B------:R-:W-:Y:S02]  /*4080*/  LOP3.LUT R28, R35, 0x700, RZ, 0xfc, !PT ;  /* 0x00000700231c7812 */ /* 0x000fe400078efcff */
[----:B------:R-:W-:-:S07]  /*4090*/  MOV R51, UR11 ;  /* 0x0000000b00337c02 */ /* 0x000fce0008000f00 */
.L_x_22992:
        /* <DEDUP_REMOVED lines=49> */
[----:B------:R-:W0:Y:S01]  /*43b0*/  LDS.128 R12, [R6+-0x10] ;  /* 0xfffff000060c7984 */ /* 0x000e220000000c00 */
[----:B------:R-:W1:Y:S03]  /*43c0*/  LDC.64 R10, c[0x0][0x3a8] ;  /* 0x0000ea00ff0a7b82 */ /* 0x000e660000000a00 */
[----:B------:R-:W2:Y:S01]  /*43d0*/  LDG.E.CONSTANT R53, desc[UR16][R22.64] ;  /* 0x0000001016357981 */ /* 0x000ea2000c1e9900 */
[----:B------:R-:W-:-:S03]  /*43e0*/  IADD3 R45, PT, PT, R9, -0x3, RZ ;  /* 0xfffffffd092d7810 */ /* 0x000fc60007ffe0ff */
[----:B------:R-:W3:Y:S01]  /*43f0*/  LDS.128 R16, [R6] ;  /* 0x0000000006107984 */ /* 0x000ee20000000c00 */
[----:B0-----:R-:W-:Y:S02]  /*4400*/  F2FP.F16.F32.PACK_AB R14, R15, R14 ;  /* 0x0000000e0f0e723e */ /* 0x001fe400000000ff */
[----:B------:R-:W-:Y:S01]  /*4410*/  F2FP.F16.F32.PACK_AB R47, R13, R12 ;  /* 0x0000000c0d2f723e */ /* 0x000fe200000000ff */
[----:B------:R-:W-:Y:S01]  /*4420*/  BSSY.RECONVERGENT B2, `(.L_x_22976) ;  /* 0x000002a000027945 */ /* 0x000fe20003800200 */
[----:B---3--:R-:W-:Y:S02]  /*4430*/  F2FP.F16.F32.PACK_AB R49, R17, R16 ;  /* 0x000000101131723e */ /* 0x008fe400000000ff */
[----:B------:R-:W-:Y:S01]  /*4440*/  F2FP.F16.F32.PACK_AB R46, R19, R18 ;  /* 0x00000012132e723e */ /* 0x000fe200000000ff */
[----:B--2---:R-:W-:-:S03]  /*4450*/  IMAD.WIDE R52, R53, UR22, R50 ;  /* 0x0000001635347c25 */ /* 0x004fc6000f8e0232 */
[----:B------:R-:W-:-:S04]  /*4460*/  IADD3 R21, P0, PT, R35, R52, RZ ;  /* 0x0000003423157210 */ /* 0x000fc80007f1e0ff */
[----:B------:R-:W-:Y:S02]  /*4470*/  IADD3.X R44, PT, PT, RZ, R53, RZ, P0, !PT ;  /* 0x00000035ff2c7210 */ /* 0x000fe400007fe4ff */
[----:B-1----:R-:W-:Y:S02]  /*4480*/  LEA R20, P1, R21, R10, 0x1 ;  /* 0x0000000a15147211 */ /* 0x002fe400078208ff */
[----:B------:R-:W-:Y:S02]  /*4490*/  ISETP.NE.AND P0, PT, R27, -0x1, PT ;  /* 0xffffffff1b00780c */ /* 0x000fe40003f05270 */
[----:B------:R-:W-:Y:S01]  /*44a0*/  LEA.HI.X R21, R21, R11, R44, 0x1, P1 ;  /* 0x0000000b15157211 */ /* 0x000fe200008f0c2c */
[----:B------:R-:W-:-:S04]  /*44b0*/  IMAD.MOV.U32 R44, RZ, RZ, R14 ;  /* 0x000000ffff2c7224 */ /* 0x000fc800078e000e */
[----:B------:R0:W5:Y:S06]  /*44c0*/  LDG.E.128.CONSTANT R12, desc[UR16][R20.64] ;  /* 0x00000010140c7981 */ /* 0x00016c000c1e9d00 */
[----:B------:R-:W-:Y:S05]  /*44d0*/  @P0 BRA `(.L_x_22977) ;  /* 0x0000000000780947 */ /* 0x000fea0003800000 */
[C---:B------:R-:W-:Y:S01]  /*44e0*/  IADD3 R17, PT, PT, R9.reuse, 0x1, RZ ;  /* 0x0000000109117810 */ /* 0x040fe20007ffe0ff */
[----:B------:R-:W-:Y:S01]  /*44f0*/  VIADD R16, R9, 0xffffffff ;  /* 0xffffffff09107836 */ /* 0x000fe20000000000 */
[----:B-----5:R-:W-:Y:S02]  /*4500*/  PRMT R19, R14, 0x7632, R19 ;  /* 0x000076320e137816 */ /* 0x020fe40000000013 */
[----:B------:R-:W-:Y:S02]  /*4510*/  ISETP.GE.AND P1, PT, R17, UR21, PT ;  /* 0x0000001511007c0c */ /* 0x000fe4000bf26270 */
[C---:B------:R-:W-:Y:S02]  /*4520*/  IADD3 R17, PT, PT, R9.reuse, 0x3, RZ ;  /* 0x0000000309117810 */ /* 0x040fe40007ffe0ff */
[----:B------:R-:W-:Y:S01]  /*4530*/  ISETP.GE.AND P6, PT, R16, UR21, PT ;  /* 0x0000001510007c0c */ /* 0x000fe2000bfc6270 */
[----:B------:R-:W-:Y:S01]  /*4540*/  VIADD R16, R9, 0x2 ;  /* 0x0000000209107836 */ /* 0x000fe20000000000 */
[----:B------:R-:W-:Y:S01]  /*4550*/  ISETP.GE.AND P3, PT, R17, UR21, PT ;  /* 0x0000001511007c0c */ /* 0x000fe2000bf66270 */
[----:B------:R-:W-:Y:S01]  /*4560*/  VIADD R17, R9, 0x4 ;  /* 0x0000000409117836 */ /* 0x000fe20000000000 */
[----:B------:R-:W-:-:S02]  /*4570*/  SEL R14, R14, RZ, !P1 ;  /* 0x000000ff0e0e7207 */ /* 0x000fc40004800000 */
[----:B------:R-:W-:Y:S02]  /*4580*/  ISETP.GE.AND P2, PT, R16, UR21, PT ;  /* 0x0000001510007c0c */ /* 0x000fe4000bf46270 */
[----:B------:R-:W-:Y:S02]  /*4590*/  IADD3 R16, PT, PT, R9, -0x2, RZ ;  /* 0xfffffffe09107810 */ /* 0x000fe40007ffe0ff */
[----:B------:R-:W-:Y:S02]  /*45a0*/  ISETP.GE.AND P4, PT, R17, UR21, PT ;  /* 0x0000001511007c0c */ /* 0x000fe4000bf86270 */
[C---:B------:R-:W-:Y:S02]  /*45b0*/  PRMT R17, R13.reuse, 0x7632, R17 ;  /* 0x000076320d117816 */ /* 0x040fe40000000011 */
[----:B------:R-:W-:Y:S02]  /*45c0*/  ISETP.GE.AND P5, PT, R16, UR21, PT ;  /* 0x0000001510007c0c */ /* 0x000fe4000bfa6270 */
[----:B------:R-:W-:-:S02]  /*45d0*/  SEL R13, R13, RZ, !P6 ;  /* 0x000000ff0d0d7207 */ /* 0x000fc40007000000 */
[----:B------:R-:W-:Y:S02]  /*45e0*/  ISETP.GE.AND P1, PT, R9, UR21, PT ;  /* 0x0000001509007c0c */ /* 0x000fe4000bf26270 */
[----:B------:R-:W-:Y:S02]  /*45f0*/  ISETP.GE.AND P6, PT, R45, UR21, PT ;  /* 0x000000152d007c0c */ /* 0x000fe4000bfc6270 */
[C---:B------:R-:W-:Y:S02]  /*4600*/  PRMT R16, R12.reuse, 0x7632, R16 ;  /* 0x000076320c107816 */ /* 0x040fe40000000010 */
[----:B0-----:R-:W-:Y:S02]  /*4610*/  PRMT R20, R15, 0x7632, R20 ;  /* 0x000076320f147816 */ /* 0x001fe40000000014 */
        /* <DEDUP_REMOVED lines=10> */
.L_x_22977:
[----:B------:R-:W-:Y:S05]  /*46c0*/  BSYNC.RECONVERGENT B2 ;  /* 0x0000000000027941 */ /* 0x000fea0003800200 */
.L_x_22976:
[----:B-----5:R-:W-:Y:S01]  /*46d0*/  HMUL2 R13, R44, R13 ;  /* 0x0000000d2c0d7232 */ /* 0x020fe20000000000 */
[----:B------:R-:W-:-:S03]  /*46e0*/  IADD3 R17, P1, PT, R34, R52, RZ ;  /* 0x0000003422117210 */ /* 0x000fc60007f3e0ff */
[----:B------:R-:W-:Y:S02]  /*46f0*/  HFMA2 R13, R47, R12, R13 ;  /* 0x0000000c2f0d7231 */ /* 0x000fe4000000000d */
[----:B------:R-:W-:Y:S01]  /*4700*/  IMAD.X R12, RZ, RZ, R53, P1 ;  /* 0x000000ffff0c7224 */ /* 0x000fe200008e0635 */
[----:B------:R-:W-:-:S04]  /*4710*/  LEA R16, P1, R17, R10, 0x1 ;  /* 0x0000000a11107211 */ /* 0x000fc800078208ff */
[----:B------:R-:W-:Y:S01]  /*4720*/  LEA.HI.X R17, R17, R11, R12, 0x1, P1 ;  /* 0x0000000b11117211 */ /* 0x000fe200008f0c0c */
[----:B------:R-:W-:-:S05]  /*4730*/  HFMA2 R23, R49, R14, R13 ;  /* 0x0000000e31177231 */ /* 0x000fca000000000d */
[----:B------:R-:W5:Y:S01]  /*4740*/  LDG.E.128.CONSTANT R16, desc[UR16][R16.64] ;  /* 0x0000001010107981 */ /* 0x000f62000c1e9d00 */
[----:B------:R-:W-:Y:S01]  /*4750*/  BSSY.RECONVERGENT B2, `(.L_x_22978) ;  /* 0x0000021000027945 */ /* 0x000fe20003800200 */
[----:B------:R-:W-:-:S03]  /*4760*/  HFMA2 R15, R46, R15, R23 ;  /* 0x0000000f2e0f7231 */ /* 0x000fc60000000017 */
[----:B------:R-:W-:Y:S05]  /*4770*/  @P0 BRA `(.L_x_22979) ;  /* 0x0000000000780947 */ /* 0x000fea0003800000 */
[C---:B------:R-:W-:Y:S01]  /*4780*/  IADD3 R12, PT, PT, R9.reuse, -0x1, RZ ;  /* 0xffffffff090c7810 */ /* 0x040fe20007ffe0ff */
[----:B------:R-:W-:Y:S01]  /*4790*/  VIADD R13, R9, 0x1 ;  /* 0x00000001090d7836 */ /* 0x000fe20000000000 */
[----:B-----5:R-:W-:Y:S02]  /*47a0*/  PRMT R14, R17, 0x7632, R14 ;  /* 0x00007632110e7816 */ /* 0x020fe4000000000e */
[----:B------:R-:W-:Y:S02]  /*47b0*/  ISETP.GE.AND P6, PT, R12, UR21, PT ;  /* 0x000000150c007c0c */ /* 0x000fe4000bfc6270 */
[----:B------:R-:W-:Y:S02]  /*47c0*/  IADD3 R12, PT, PT, R9, 0x2, RZ ;  /* 0x00000002090c7810 */ /* 0x000fe40007ffe0ff */
[----:B------:R-:W-:Y:S01]  /*47d0*/  ISETP.GE.AND P1, PT, R13, UR21, PT ;  /* 0x000000150d007c0c */ /* 0x000fe2000bf26270 */
[C---:B------:R-:W-:Y:S01]  /*47e0*/  VIADD R13, R9.reuse, 0x3 ;  /* 0x00000003090d7836 */ /* 0x040fe20000000000 */
[----:B------:R-:W-:Y:S01]  /*47f0*/  ISETP.GE.AND P2, PT, R12, UR21, PT ;  /* 0x000000150c007c0c */ /* 0x000fe2000bf46270 */
[----:B------:R-:W-:Y:S01]  /*4800*/  VIADD R12, R9, 0xfffffffe ;  /* 0xfffffffe090c7836 */ /* 0x000fe20000000000 */
[----:B------:R-:W-:-:S02]  /*4810*/  SEL R17, R17, RZ, !P6 ;  /* 0x000000ff11117207 */ /* 0x000fc40007000000 */
[----:B------:R-:W-:Y:S02]  /*4820*/  ISETP.GE.AND P3, PT, R13, UR21, PT ;  /* 0x000000150d007c0c */ /* 0x000fe4000bf66270 */
[----:B------:R-:W-:Y:S02]  /*4830*/  IADD3 R13, PT, PT, R9, 0x4, RZ ;  /* 0x00000004090d7810 */ /* 0x000fe40007ffe0ff */
[----:B------:R-:W-:Y:S02]  /*4840*/  ISETP.GE.AND P5, PT, R12, UR21, PT ;  /* 0x000000150c007c0c */ /* 0x000fe4000bfa6270 */
[C---:B------:R-:W-:Y:S02]  /*4850*/  PRMT R12, R18.reuse, 0x7632, R12 ;  /* 0x00007632120c7816 */ /* 0x040fe4000000000c */
[----:B------:R-:W-:Y:S02]  /*4860*/  ISETP.GE.AND P4, PT, R13, UR21, PT ;  /* 0x000000150d007c0c */ /* 0x000fe4000bf86270 */
[----:B------:R-:W-:-:S02]  /*4870*/  SEL R18, R18, RZ, !P1 ;  /* 0x000000ff12127207 */ /* 0x000fc40004800000 */
[----:B------:R-:W-:Y:S02]  /*4880*/  ISETP.GE.AND P6, PT, R45, UR21, PT ;  /* 0x000000152d007c0c */ /* 0x000fe4000bfc6270 */
[----:B------:R-:W-:Y:S02]  /*4890*/  ISETP.GE.AND P1, PT, R9, UR21, PT ;  /* 0x0000001509007c0c */ /* 0x000fe4000bf26270 */
[C---:B------:R-:W-:Y:S02]  /*48a0*/  PRMT R13, R16.reuse, 0x7632, R13 ;  /* 0x00007632100d7816 */ /* 0x040fe4000000000d */
[C---:B0-----:R-:W-:Y:S02]  /*48b0*/  PRMT R20, R19.reuse, 0x7632, R20 ;  /* 0x0000763213147816 */ /* 0x041fe40000000014 */
        /* <DEDUP_REMOVED lines=10> */
.L_x_22979:
[----:B------:R-:W-:Y:S05]  /*4960*/  BSYNC.RECONVERGENT B2 ;  /* 0x0000000000027941 */ /* 0x000fea0003800200 */
.L_x_22978:
[----:B------:R-:W-:Y:S01]  /*4970*/  IADD3 R13, P1, PT, R33, R52, RZ ;  /* 0x00000034210d7210 */ /* 0x000fe20007f3e0ff */
[----:B-----5:R-:W-:-:S03]  /*4980*/  HMUL2 R17, R44, R17 ;  /* 0x000000112c117232 */ /* 0x020fc60000000000 */
[----:B------:R-:W-:Y:S01]  /*4990*/  IADD3.X R14, PT, PT, RZ, R53, RZ, P1, !PT ;  /* 0x00000035ff0e7210 */ /* 0x000fe20000ffe4ff */
[----:B------:R-:W-:Y:S01]  /*49a0*/  HFMA2 R17, R47, R16, R17 ;  /* 0x000000102f117231 */ /* 0x000fe20000000011 */
[----:B------:R-:W-:Y:S01]  /*49b0*/  LEA R12, P1, R13, R10, 0x1 ;  /* 0x0000000a0d0c7211 */ /* 0x000fe200078208ff */
[----:B------:R-:W-:-:S03]  /*49c0*/  HADD2.F32 R16, -RZ, R15.H0_H0 ;  /* 0x2000000fff107230 */ /* 0x000fc60000004100 */
[----:B------:R-:W-:Y:S01]  /*49d0*/  LEA.HI.X R13, R13, R11, R14, 0x1, P1 ;  /* 0x0000000b0d0d7211 */ /* 0x000fe200008f0c0e */
[----:B------:R-:W-:Y:S02]  /*49e0*/  HFMA2 R23, R49, R18, R17 ;  /* 0x0000001231177231 */ /* 0x000fe40000000011 */
[----:B------:R-:W-:-:S03]  /*49f0*/  HADD2.F32 R17, -RZ, R15.H1_H1 ;  /* 0x3000000fff117230 */ /* 0x000fc60000004100 */
[----:B------:R-:W5:Y:S01]  /*4a00*/  LDG.E.128.CONSTANT R12, desc[UR16][R12.64] ;  /* 0x000000100c0c7981 */ /* 0x000f62000c1e9d00 */
        /* <DEDUP_REMOVED lines=15> */
[----:B0-----:R-:W-:Y:S02]  /*4b00*/  SEL R21, R18, RZ, !P2 ;  /* 0x000000ff12157207 */ /* 0x001fe40005000000 */
        /* <DEDUP_REMOVED lines=16> */
.L_x_22981:
[----:B------:R-:W-:Y:S05]  /*4c10*/  BSYNC.RECONVERGENT B2 ;  /* 0x0000000000027941 */ /* 0x000fea0003800200 */
.L_x_22980:
[----:B-----5:R-:W-:Y:S02]  /*4c20*/  HMUL2 R13, R44, R13 ;  /* 0x0000000d2c0d7232 */ /* 0x020fe40000000000 */
[----:B------:R-:W-:Y:S01]  /*4c30*/  FADD.FTZ R18, R16, R17 ;  /* 0x0000001110127221 */ /* 0x000fe20000010000 */
[----:B------:R-:W-:Y:S02]  /*4c40*/  HFMA2 R23, R46, R19, R23 ;  /* 0x000000132e177231 */ /* 0x000fe40000000017 */
[----:B------:R-:W-:Y:S01]  /*4c50*/  HFMA2 R12, R47, R12, R13 ;  /* 0x0000000c2f0c7231 */ /* 0x000fe2000000000d */
[----:B------:R-:W-:Y:S01]  /*4c60*/  IADD3 R13, P1, PT, R32, R52, RZ ;  /* 0x00000034200d7210 */ /* 0x000fe20007f3e0ff */
[----:B------:R-:W-:Y:S01]  /*4c70*/  FADD.FTZ R43, R43, R18 ;  /* 0x000000122b2b7221 */ /* 0x000fe20000010000 */
[----:B------:R-:W-:Y:S01]  /*4c80*/  BSSY.RECONVERGENT B2, `(.L_x_22982) ;  /* 0x0000025000027945 */ /* 0x000fe20003800200 */
[----:B------:R-:W-:Y:S02]  /*4c90*/  HFMA2 R14, R49, R14, R12 ;  /* 0x0000000e310e7231 */ /* 0x000fe4000000000c */
[----:B0-----:R-:W-:Y:S01]  /*4ca0*/  IMAD.X R20, RZ, RZ, R53, P1 ;  /* 0x000000ffff147224 */ /* 0x001fe200008e0635 */
[----:B------:R-:W-:-:S04]  /*4cb0*/  LEA R16, P1, R13, R10, 0x1 ;  /* 0x0000000a0d107211 */ /* 0x000fc800078208ff */
[----:B------:R-:W-:-:S06]  /*4cc0*/  LEA.HI.X R17, R13, R11, R20, 0x1, P1 ;  /* 0x0000000b0d117211 */ /* 0x000fcc00008f0c14 */
[----:B------:R-:W5:Y:S01]  /*4cd0*/  LDG.E.128.CONSTANT R16, desc[UR16][R16.64] ;  /* 0x0000001010107981 */ /* 0x000f62000c1e9d00 */
        /* <DEDUP_REMOVED lines=31> */
.L_x_22983:
[----:B------:R-:W-:Y:S05]  /*4ed0*/  BSYNC.RECONVERGENT B2 ;  /* 0x0000000000027941 */ /* 0x000fea0003800200 */
.L_x_22982:
[--C-:B------:R-:W-:Y:S02]  /*4ee0*/  HADD2.F32 R12, -RZ, R23.reuse.H0_H0 ;  /* 0x20000017ff0c7230 */ /* 0x100fe40000004100 */
[----:B-----5:R-:W-:Y:S02]  /*4ef0*/  HMUL2 R17, R44, R17 ;  /* 0x000000112c117232 */ /* 0x020fe40000000000 */
[----:B------:R-:W-:Y:S01]  /*4f00*/  HADD2.F32 R23, -RZ, R23.H1_H1 ;  /* 0x30000017ff177230 */ /* 0x000fe20000004100 */
[----:B------:R-:W-:Y:S01]  /*4f10*/  IADD3 R13, P1, PT, R31, R52, RZ ;  /* 0x000000341f0d7210 */ /* 0x000fe20007f3e0ff */
[----:B------:R-:W-:Y:S02]  /*4f20*/  HFMA2 R14, R46, R15, R14 ;  /* 0x0000000f2e0e7231 */ /* 0x000fe4000000000e */
[----:B------:R-:W-:Y:S02]  /*4f30*/  HFMA2 R17, R47, R16, R17 ;  /* 0x000000102f117231 */ /* 0x000fe40000000011 */
[----:B------:R-:W-:Y:S01]  /*4f40*/  FADD.FTZ R23, R12, R23 ;  /* 0x000000170c177221 */ /* 0x000fe20000010000 */
[----:B------:R-:W-:-:S02]  /*4f50*/  IADD3.X R16, PT, PT, RZ, R53, RZ, P1, !PT ;  /* 0x00000035ff107210 */ /* 0x000fc40000ffe4ff */
[C---:B------:R-:W-:Y:S01]  /*4f60*/  LEA R12, P1, R13.reuse, R10, 0x1 ;  /* 0x0000000a0d0c7211 */ /* 0x040fe200078208ff */
[----:B------:R-:W-:Y:S01]  /*4f70*/  FADD.FTZ R42, R42, R23 ;  /* 0x000000172a2a7221 */ /* 0x000fe20000010000 */
[----:B------:R-:W-:Y:S02]  /*4f80*/  HFMA2 R23, R49, R18, R17 ;  /* 0x0000001231177231 */ /* 0x000fe40000000011 */
[----:B------:R-:W-:Y:S01]  /*4f90*/  LEA.HI.X R13, R13, R11, R16, 0x1, P1 ;  /* 0x0000000b0d0d7211 */ /* 0x000fe200008f0c10 */
[--C-:B------:R-:W-:Y:S02]  /*4fa0*/  HADD2.F32 R16, -RZ, R14.reuse.H0_H0 ;  /* 0x2000000eff107230 */ /* 0x100fe40000004100 */
        /* <DEDUP_REMOVED lines=34> */
.L_x_22985:
[----:B------:R-:W-:Y:S05]  /*51d0*/  BSYNC.RECONVERGENT B2 ;  /* 0x0000000000027941 */ /* 0x000fea0003800200 */
.L_x_22984:
[----:B-----5:R-:W-:-:S04]  /*51e0*/  HMUL2 R13, R44, R13 ;  /* 0x0000000d2c0d7232 */ /* 0x020fc80000000000 */
[----:B------:R-:W-:Y:S02]  /*51f0*/  HFMA2 R13, R47, R12, R13 ;  /* 0x0000000c2f0d7231 */ /* 0x000fe4000000000d */
[----:B------:R-:W-:Y:S01]  /*5200*/  FADD.FTZ R12, R16, R17 ;  /* 0x00000011100c7221 */ /* 0x000fe20000010000 */
[----:B------:R-:W-:Y:S01]  /*5210*/  IADD3 R17, P1, PT, R30, R52, RZ ;  /* 0x000000341e117210 */ /* 0x000fe20007f3e0ff */
[----:B------:R-:W-:Y:S01]  /*5220*/  BSSY.RECONVERGENT B2, `(.L_x_22986) ;  /* 0x0000027000027945 */ /* 0x000fe20003800200 */
[----:B------:R-:W-:Y:S02]  /*5230*/  HFMA2 R14, R49, R14, R13 ;  /* 0x0000000e310e7231 */ /* 0x000fe4000000000d */
[----:B------:R-:W-:Y:S01]  /*5240*/  FADD.FTZ R41, R41, R12 ;  /* 0x0000000c29297221 */ /* 0x000fe20000010000 */
[----:B------:R-:W-:Y:S02]  /*5250*/  HFMA2 R12, R46, R19, R23 ;  /* 0x000000132e0c7231 */ /* 0x000fe40000000017 */
[----:B------:R-:W-:Y:S01]  /*5260*/  IMAD.X R18, RZ, RZ, R53, P1 ;  /* 0x000000ffff127224 */ /* 0x000fe200008e0635 */
        /* <DEDUP_REMOVED lines=34> */
.L_x_22987:
[----:B------:R-:W-:Y:S05]  /*5490*/  BSYNC.RECONVERGENT B2 ;  /* 0x0000000000027941 */ /* 0x000fea0003800200 */
.L_x_22986:
[----:B------:R-:W-:-:S04]  /*54a0*/  IADD3 R13, P1, PT, R29, R52, RZ ;  /* 0x000000341d0d7210 */ /* 0x000fc80007f3e0ff */
[----:B------:R-:W-:Y:S02]  /*54b0*/  IADD3.X R22, PT, PT, RZ, R53, RZ, P1, !PT ;  /* 0x00000035ff167210 */ /* 0x000fe40000ffe4ff */
[----:B------:R-:W-:-:S04]  /*54c0*/  LEA R20, P1, R13, R10, 0x1 ;  /* 0x0000000a0d147211 */ /* 0x000fc800078208ff */
[----:B------:R-:W-:-:S06]  /*54d0*/  LEA.HI.X R21, R13, R11, R22, 0x1, P1 ;  /* 0x0000000b0d157211 */ /* 0x000fcc00008f0c16 */
[----:B------:R-:W5:Y:S02]  /*54e0*/  LDG.E.128.CONSTANT R20, desc[UR16][R20.64] ;  /* 0x0000001014147981 */ /* 0x000f64000c1e9d00 */
[----:B-----5:R-:W-:Y:S01]  /*54f0*/  HMUL2 R17, R44, R17 ;  /* 0x000000112c117232 */ /* 0x020fe20000000000 */
[----:B------:R-:W-:Y:S01]  /*5500*/  BSSY.RECONVERGENT B2, `(.L_x_22988) ;  /* 0x0000024000027945 */ /* 0x000fe20003800200 */
[----:B------:R-:W-:Y:S02]  /*5510*/  HFMA2 R14, R46, R15, R14 ;  /* 0x0000000f2e0e7231 */ /* 0x000fe4000000000e */
[----:B------:R-:W-:-:S04]  /*5520*/  HFMA2 R17, R47, R16, R17 ;  /* 0x000000102f117231 */ /* 0x000fc80000000011 */
[----:B------:R-:W-:-:S04]  /*5530*/  HFMA2 R17, R49, R18, R17 ;  /* 0x0000001231117231 */ /* 0x000fc80000000011 */
[----:B------:R-:W-:Y:S01]  /*5540*/  HFMA2 R19, R46, R19, R17 ;  /* 0x000000132e137231 */ /* 0x000fe20000000011 */
[----:B------:R-:W-:Y:S06]  /*5550*/  @P0 BRA `(.L_x_22989) ;  /* 0x0000000000780947 */ /* 0x000fec0003800000 */
[C---:B------:R-:W-:Y:S01]  /*5560*/  VIADD R13, R9.reuse, 0xffffffff ;  /* 0xffffffff090d7836 */ /* 0x040fe20000000000 */
[----:B------:R-:W-:Y:S02]  /*5570*/  ISETP.GE.AND P2, PT, R9, UR21, PT ;  /* 0x0000001509007c0c */ /* 0x000fe4000bf46270 */
[----:B------:R-:W-:Y:S02]  /*5580*/  PRMT R15, R23, 0x7632, R15 ;  /* 0x00007632170f7816 */ /* 0x000fe4000000000f */
        /* <DEDUP_REMOVED lines=27> */
.L_x_22989:
[----:B------:R-:W-:Y:S05]  /*5740*/  BSYNC.RECONVERGENT B2 ;  /* 0x0000000000027941 */ /* 0x000fea0003800200 */
.L_x_22988:
[----:B------:R-:W-:Y:S02]  /*5750*/  HMUL2 R21, R44, R21 ;  /* 0x000000152c157232 */ /* 0x000fe40000000000 */
[--C-:B------:R-:W-:Y:S01]  /*5760*/  HADD2.F32 R13, -RZ, R12.reuse.H0_H0 ;  /* 0x2000000cff0d7230 */ /* 0x100fe20000004100 */
[----:B------:R-:W-:Y:S01]  /*5770*/  ISETP.GT.U32.AND P1, PT, R0, 0xf, PT ;  /* 0x0000000f0000780c */ /* 0x000fe20003f24070 */
[----:B------:R-:W-:Y:S02]  /*5780*/  HADD2.F32 R12, -RZ, R12.H1_H1 ;  /* 0x3000000cff0c7230 */ /* 0x000fe40000004100 */
[--C-:B------:R-:W-:Y:S02]  /*5790*/  HADD2.F32 R15, -RZ, R14.reuse.H1_H1 ;  /* 0x3000000eff0f7230 */ /* 0x100fe40000004100 */
[----:B------:R-:W-:Y:S02]  /*57a0*/  HFMA2 R21, R47, R20, R21 ;  /* 0x000000142f157231 */ /* 0x000fe40000000015 */
[----:B------:R-:W-:Y:S01]  /*57b0*/  FADD.FTZ R13, R13, R12 ;  /* 0x0000000c0d0d7221 */ /* 0x000fe20000010000 */
[----:B------:R-:W-:-:S02]  /*57c0*/  HADD2.F32 R12, -RZ, R14.H0_H0 ;  /* 0x2000000eff0c7230 */ /* 0x000fc40000004100 */
[--C-:B------:R-:W-:Y:S02]  /*57d0*/  HADD2.F32 R14, -RZ, R19.reuse.H0_H0 ;  /* 0x20000013ff0e7230 */ /* 0x100fe40000004100 */
[----:B------:R-:W-:Y:S01]  /*57e0*/  FADD.FTZ R40, R40, R13 ;  /* 0x0000000d28287221 */ /* 0x000fe20000010000 */
[----:B------:R-:W-:Y:S02]  /*57f0*/  HADD2.F32 R19, -RZ, R19.H1_H1 ;  /* 0x30000013ff137230 */ /* 0x000fe40000004100 */
[----:B------:R-:W-:Y:S01]  /*5800*/  FADD.FTZ R12, R12, R15 ;  /* 0x0000000f0c0c7221 */ /* 0x000fe20000010000 */
[----:B------:R-:W-:Y:S02]  /*5810*/  HFMA2 R21, R49, R22, R21 ;  /* 0x0000001631157231 */ /* 0x000fe40000000015 */
[----:B------:R-:W-:Y:S01]  /*5820*/  FADD.FTZ R19, R14, R19 ;  /* 0x000000130e137221 */ /* 0x000fe20000010000 */
[----:B------:R-:W-:Y:S01]  /*5830*/  FADD.FTZ R39, R39, R12 ;  /* 0x0000000c27277221 */ /* 0x000fe20000010000 */
[----:B------:R-:W-:-:S02]  /*5840*/  HFMA2 R21, R46, R23, R21 ;  /* 0x000000172e157231 */ /* 0x000fc40000000015 */
[----:B------:R-:W-:-:S03]  /*5850*/  FADD.FTZ R38, R38, R19 ;  /* 0x0000001326267221 */ /* 0x000fc60000010000 */
[--C-:B------:R-:W-:Y:S02]  /*5860*/  HADD2.F32 R16, -RZ, R21.reuse.H0_H0 ;  /* 0x20000015ff107230 */ /* 0x100fe40000004100 */
[----:B------:R-:W-:-:S05]  /*5870*/  HADD2.F32 R21, -RZ, R21.H1_H1 ;  /* 0x30000015ff157230 */ /* 0x000fca0000004100 */
        /* <DEDUP_REMOVED lines=10> */
[C---:B0-----:R-:W-:Y:S01]  /*5920*/  IADD3 R10, PT, PT, R9.reuse, -0x2, RZ ;  /* 0xfffffffe090a7810 */ /* 0x041fe20007ffe0ff */
[----:B------:R-:W-:Y:S01]  /*5930*/  VIADD R11, R9, 0xffffffff ;  /* 0xffffffff090b7836 */ /* 0x000fe20000000000 */
        /* <DEDUP_REMOVED lines=8> */
[C---:B-----5:R-:W-:Y:S02]  /*59c0*/  PRMT R10, R12.reuse, 0x7632, R10 ;  /* 0x000076320c0a7816 */ /* 0x060fe4000000000a */
[----:B------:R-:W-:Y:S02]  /*59d0*/  ISETP.GE.AND P4, PT, R11, UR21, PT ;  /* 0x000000150b007c0c */ /* 0x000fe4000bf86270 */
[----:B------:R-:W-:Y:S02]  /*59e0*/  SEL R12, R12, RZ, !P6 ;  /* 0x000000ff0c0c7207 */ /* 0x000fe40007000000 */
[----:B------:R-:W-:Y:S02]  /*59f0*/  ISETP.GE.AND P1, PT, R16, UR21, PT ;  /* 0x0000001510007c0c */ /* 0x000fe4000bf26270 */
[----:B------:R-:W-:-:S02]  /*5a00*/  ISETP.GE.AND P6, PT, R9, UR21, PT ;  /* 0x0000001509007c0c */ /* 0x000fc4000bfc6270 */
[----:B------:R-:W-:Y:S02]  /*5a10*/  PRMT R11, R13, 0x7632, R11 ;  /* 0x000076320d0b7816 */ /* 0x000fe4000000000b */
[----:B------:R-:W-:Y:S02]  /*5a20*/  ISETP.GE.AND P3, PT, R17, UR21, PT ;  /* 0x0000001511007c0c */ /* 0x000fe4000bf66270 */
[C---:B------:R-:W-:Y:S02]  /*5a30*/  PRMT R16, R14.reuse, 0x7632, R16 ;  /* 0x000076320e107816 */ /* 0x040fe40000000010 */
        /* <DEDUP_REMOVED lines=12> */
.L_x_22991:
[----:B------:R-:W-:Y:S05]  /*5b00*/  BSYNC.RECONVERGENT B2 ;  /* 0x0000000000027941 */ /* 0x000fea0003800200 */
.L_x_22990:
        /* <DEDUP_REMOVED lines=8> */
.L_x_22975:
[----:B------:R-:W-:Y:S05]  /*5b90*/  BSYNC.RECONVERGENT B0 ;  /* 0x0000000000007941 */ /* 0x000fea0003800200 */
.L_x_22974:
[----:B------:R-:W-:Y:S01]  /*5ba0*/  IADD3 R10, PT, PT, R26, 0x3, RZ ;  /* 0x000000031a0a7810 */ /* 0x000fe20007ffe0ff */
[----:B------:R-:W-:Y:S01]  /*5bb0*/  VIADD R27, R27, 0x4 ;  /* 0x000000041b1b7836 */ /* 0x000fe20000000000 */
[----:B------:R-:W-:Y:S01]  /*5bc0*/  IADD3 R8, P1, PT, R8, 0x10, RZ ;  /* 0x0000001008087810 */ /* 0x000fe20007f3e0ff */
[----:B------:R-:W-:Y:S01]  /*5bd0*/  VIADD R26, R26, 0x4 ;  /* 0x000000041a1a7836 */ /* 0x000fe20000000000 */
[----:B------:R-:W-:Y:S01]  /*5be0*/  ISETP.GE.U32.AND P0, PT, R10, R3, PT ;  /* 0x000000030a00720c */ /* 0x000fe20003f06070 */
[----:B------:R-:W-:Y:S01]  /*5bf0*/  VIADD R25, R25, 0x40 ;  /* 0x0000004019197836 */ /* 0x000fe20000000000 */
[----:B------:R-:W-:Y:S02]  /*5c00*/  IADD3 R9, PT, PT, R9, 0x40, RZ ;  /* 0x0000004009097810 */ /* 0x000fe40007ffe0ff */
[----:B------:R-:W-:Y:S02]  /*5c10*/  IADD3 R6, PT, PT, R6, 0x100, RZ ;  /* 0x0000010006067810 */ /* 0x000fe40007ffe0ff */
[----:B------:R-:W-:-:S07]  /*5c20*/  IADD3.X R7, PT, PT, RZ, R7, RZ, P1, !PT ;  /* 0x00000007ff077210 */ /* 0x000fce0000ffe4ff */
[----:B------:R-:W-:Y:S05]  /*5c30*/  @!P0 BRA `(.L_x_22992) ;  /* 0xffffffe400188947 */ /* 0x000fea000383ffff */
.L_x_22973:
[----:B------:R-:W-:Y:S05]  /*5c40*/  BSYNC.RECONVERGENT B1 ;  /* 0x0000000000017941 */ /* 0x000fea0003800200 */
.L_x_22972:
[----:B------:R-:W3:Y:S01]  /*5c50*/  SHFL.BFLY PT, R6, R43, 0x1, 0x1f ;  /* 0x0c201f002b067f89 */ /* 0x000ee200000e0000 */
[C---:B------:R-:W-:Y:S01]  /*5c60*/  LOP3.LUT R9, R4.reuse, 0x3c0, RZ, 0xc0, !PT ;  /* 0x000003c004097812 */ /* 0x040fe200078ec0ff */
[----:B------:R-:W-:Y:S01]  /*5c70*/  BSSY.RECONVERGENT B0, `(.L_x_22993) ;  /* 0x0000026000007945 */ /* 0x000fe20003800200 */
[----:B------:R-:W-:Y:S01]  /*5c80*/  LOP3.LUT R22, R4, 0x1, RZ, 0xc0, !PT ;  /* 0x0000000104167812 */ /* 0x000fe200078ec0ff */
[----:B------:R-:W3:Y:S01]  /*5c90*/  SHFL.BFLY PT, R5, R42, 0x1, 0x1f ;  /* 0x0c201f002a057f89 */ /* 0x000ee200000e0000 */
[----:B------:R-:W-:-:S03]  /*5ca0*/  ISETP.NE.AND P0, PT, R9, 0x40, PT ;  /* 0x000000400900780c */ /* 0x000fc60003f05270 */
[----:B-12---:R-:W1:Y:S04]  /*5cb0*/  SHFL.BFLY PT, R8, R41, 0x1, 0x1f ;  /* 0x0c201f0029087f89 */ /* 0x006e6800000e0000 */
[----:B------:R-:W2:Y:S04]  /*5cc0*/  SHFL.BFLY PT, R7, R40, 0x1, 0x1f ;  /* 0x0c201f0028077f89 */ /* 0x000ea800000e0000 */
[----:B------:R-:W2:Y:S04]  /*5cd0*/  SHFL.BFLY PT, R11, R38, 0x1, 0x1f ;  /* 0x0c201f00260b7f89 */ /* 0x000ea800000e0000 */
[----:B0---4-:R-:W0:Y:S04]  /*5ce0*/  SHFL.BFLY PT, R10, R39, 0x1, 0x1f ;  /* 0x0c201f00270a7f89 */ /* 0x011e2800000e0000 */
[----:B------:R-:W4:Y:S01]  /*5cf0*/  SHFL.BFLY PT, R12, R37, 0x1, 0x1f ;  /* 0x0c201f00250c7f89 */ /* 0x000f2200000e0000 */
[----:B---3--:R-:W-:-:S03]  /*5d00*/  FADD.FTZ R3, R6, R43 ;  /* 0x0000002b06037221 */ /* 0x008fc60000010000 */
[----:B------:R-:W3:Y:S01]  /*5d10*/  SHFL.BFLY PT, R13, R36, 0x1, 0x1f ;  /* 0x0c201f00240d7f89 */ /* 0x000ee200000e0000 */
[----:B------:R-:W-:Y:S01]  /*5d20*/  FADD.FTZ R6, R5, R42 ;  /* 0x0000002a05067221 */ /* 0x000fe20000010000 */
[----:B------:R-:W-:Y:S01]  /*5d30*/  BAR.SYNC.DEFER_BLOCKING 0x0 ;  /* 0x0000000000007b1d */ /* 0x000fe20000010000 */
[----:B-1----:R-:W-:Y:S01]  /*5d40*/  FADD.FTZ R5, R8, R41 ;  /* 0x0000002908057221 */ /* 0x002fe20000010000 */
[----:B--2---:R-:W-:Y:S01]  /*5d50*/  FADD.FTZ R8, R7, R40 ;  /* 0x0000002807087221 */ /* 0x004fe20000010000 */
[----:B------:R-:W-:Y:S01]  /*5d60*/  FADD.FTZ R14, R11, R38 ;  /* 0x000000260b0e7221 */ /* 0x000fe20000010000 */
[----:B------:R-:W-:Y:S01]  /*5d70*/  SHF.R.U32.HI R11, RZ, 0x1, R0 ;  /* 0x00000001ff0b7819 */ /* 0x000fe20000011600 */
[----:B0-----:R-:W-:Y:S01]  /*5d80*/  FADD.FTZ R9, R10, R39 ;  /* 0x000000270a097221 */ /* 0x001fe20000010000 */
[----:B----4-:R-:W-:Y:S01]  /*5d90*/  FADD.FTZ R12, R12, R37 ;  /* 0x000000250c0c7221 */ /* 0x010fe20000010000 */
[----:B---3--:R-:W-:Y:S01]  /*5da0*/  FADD.FTZ R7, R13, R36 ;  /* 0x000000240d077221 */ /* 0x008fe20000010000 */
        /* <DEDUP_REMOVED lines=18> */
.L_x_22994:
[----:B------:R-:W-:Y:S05]  /*5ed0*/  BSYNC.RECONVERGENT B0 ;  /* 0x0000000000007941 */ /* 0x000fea0003800200 */
.L_x_22993:
        /* <DEDUP_REMOVED lines=30> */
.L_x_22998:
[----:B------:R-:W-:Y:S05]  /*60c0*/  BSYNC.RECONVERGENT B1 ;  /* 0x0000000000017941 */ /* 0x000fea0003800200 */
.L_x_22997:
[----:B-1----:R-:W-:-:S07]  /*60d0*/  @!P0 FADD.FTZ R7, R7, R20 ;  /* 0x0000001407078221 */ /* 0x002fce0000010000 */
.L_x_22996:
[----:B------:R-:W-:Y:S05]  /*60e0*/  BSYNC.RECONVERGENT B0 ;  /* 0x0000000000007941 */ /* 0x000fea0003800200 */
.L_x_22995:
        /* <DEDUP_REMOVED lines=22> */
.L_x_23000:
[----:B------:R-:W-:Y:S05]  /*6250*/  BSYNC.RECONVERGENT B0 ;  /* 0x0000000000007941 */ /* 0x000fea0003800200 */
.L_x_22999:
        /* <DEDUP_REMOVED lines=20> */
[----:B0-----:R-:W0:Y:S04]  /*63a0*/  LDS R10, [R18+0x100] ;  /* 0x00010000120a7984 */ /* 0x001e280000000800 */
[----:B------:R-:W0:Y:S04]  /*63b0*/  LDS R15, [R18+0x140] ;  /* 0x00014000120f7984 */ /* 0x000e280000000800 */
[----:B------:R-:W0:Y:S01]  /*63c0*/  LDS R17, [R18+0x180] ;  /* 0x0001800012117984 */ /* 0x000e220000000800 */
[----:B---3--:R-:W-:Y:S01]  /*63d0*/  FADD.FTZ R3, R3, R0 ;  /* 0x0000000003037221 */ /* 0x008fe20000010000 */
[----:B----4-:R-:W-:Y:S01]  /*63e0*/  FADD.FTZ R6, R6, R11 ;  /* 0x0000000b06067221 */ /* 0x010fe20000010000 */
[----:B-1----:R-:W-:Y:S01]  /*63f0*/  FADD.FTZ R5, R5, R2 ;  /* 0x0000000205057221 */ /* 0x002fe20000010000 */
[----:B--2---:R-:W-:Y:S01]  /*6400*/  FADD.FTZ R8, R8, R13 ;  /* 0x0000000d08087221 */ /* 0x004fe20000010000 */
[----:B0-----:R-:W-:Y:S01]  /*6410*/  FADD.FTZ R9, R9, R10 ;  /* 0x0000000a09097221 */ /* 0x001fe20000010000 */
[----:B------:R-:W-:Y:S01]  /*6420*/  FADD.FTZ R14, R14, R15 ;  /* 0x0000000f0e0e7221 */ /* 0x000fe20000010000 */
[----:B------:R-:W-:-:S07]  /*6430*/  FADD.FTZ R12, R12, R17 ;  /* 0x000000110c0c7221 */ /* 0x000fce0000010000 */
.L_x_23004:
[----:B------:R-:W-:Y:S05]  /*6440*/  BSYNC.RECONVERGENT B1 ;  /* 0x0000000000017941 */ /* 0x000fea0003800200 */
.L_x_23003:
[----:B0-2---:R-:W-:-:S07]  /*6450*/  @!P0 FADD.FTZ R7, R7, R16 ;  /* 0x0000001007078221 */ /* 0x005fce0000010000 */
.L_x_23002:
[----:B------:R-:W-:Y:S05]  /*6460*/  BSYNC.RECONVERGENT B0 ;  /* 0x0000000000007941 */ /* 0x000fea0003800200 */
.L_x_23001:
        /* <DEDUP_REMOVED lines=13> */
[----:B0-----:R-:W-:Y:S02]  /*6540*/  LEA R10, P1, R0, UR8, 0x1 ;  /* 0x00000008000a7c11 */ /* 0x001fe4000f8208ff */
[----:B------:R-:W-:Y:S02]  /*6550*/  LOP3.LUT P0, RZ, R4, 0x11, RZ, 0xc0, !PT ;  /* 0x0000001104ff7812 */ /* 0x000fe4000780c0ff */
[----:B------:R-:W-:Y:S01]  /*6560*/  LEA.HI.X R11, R0, UR9, R11, 0x1, P1 ;  /* 0x00000009000b7c11 */ /* 0x000fe200088f0c0b */
[----:B------:R-:W-:Y:S10]  /*6570*/  @P2 BRA `(.L_x_23006) ;  /* 0x0000000000382947 */ /* 0x000ff40003800000 */
[----:B------:R-:W-:Y:S02]  /*6580*/  F2FP.F16.F32.PACK_AB R3, R6, R3 ;  /* 0x000000030603723e */ /* 0x000fe400000000ff */
        /* <DEDUP_REMOVED lines=13> */
.L_x_23006:
[----:B------:R-:W-:Y:S05]  /*6660*/  BSYNC.RECONVERGENT B0 ;  /* 0x0000000000007941 */ /* 0x000fea0003800200 */
.L_x_23005:
[----:B------:R-:W-:Y:S05]  /*6670*/  @P0 EXIT ;  /* 0x000000000000094d */ /* 0x000fea0003800000 */
[----:B------:R-:W-:-:S05]  /*6680*/  F2FP.F16.F32.PACK_AB R7, RZ, R7 ;  /* 0x00000007ff07723e */ /* 0x000fca00000000ff */
[----:B------:R-:W-:Y:S01]  /*6690*/  STG.E.U16 desc[UR16][R10.64+0xe0], R7 ;  /* 0x0000e0070a007986 */ /* 0x000fe2000c101510 */
[----:B------:R-:W-:Y:S05]  /*66a0*/  EXIT ;  /* 0x000000000000794d */ /* 0x000fea0003800000 */
.L_x_22947:
        /* <DEDUP_REMOVED lines=8> */
.L_x_23008:
[----:B------:R-:W-:Y:S05]  /*6730*/  BSYNC B2 ;  /* 0x0000000000027941 */ /* 0x000fea0003800000 */
.L_x_23007:
[----:B------:R-:W-:Y:S01]  /*6740*/  MOV R3, R10 ;  /* 0x0000000a00037202 */ /* 0x000fe20000000f00 */
[----:B------:R-:W-:Y:S06]  /*6750*/  BRA `(.L_x_23009) ;  /* 0xffffffb400d47947 */ /* 0x000fec000383ffff */
.L_x_22949:
        /* <DEDUP_REMOVED lines=8> */
.L_x_23011:
[----:B------:R-:W-:Y:S05]  /*67e0*/  BSYNC B0 ;  /* 0x0000000000007941 */ /* 0x000fea0003800000 */
.L_x_23010:
        /* <DEDUP_REMOVED lines=8> */
.L_x_23012:
[----:B------:R-:W-:Y:S02]  /*6870*/  IMAD.MOV.U32 R13, RZ, RZ, 0x4 ;  /* 0x00000004ff0d7424 */ /* 0x000fe400078e00ff */
[----:B------:R-:W-:-:S05]  /*6880*/  IMAD.MOV.U32 R6, RZ, RZ, R10 ;  /* 0x000000ffff067224 */ /* 0x000fca00078e000a */
[----:B------:R-:W-:-:S04]  /*6890*/  FMNMX.FTZ R6, R5, R6, !PT ;  /* 0x0000000605067209 */ /* 0x000fc80007810000 */
[----:B------:R-:W-:-:S07]  /*68a0*/  MOV R5, R6 ;  /* 0x0000000600057202 */ /* 0x000fce0000000f00 */
[----:B------:R-:W-:Y:S05]  /*68b0*/  WARPSYNC.COLLECTIVE R12, `(.L_x_23013) ;  /* 0x000000000c087348 */ /* 0x000fea0003c00000 */
[----:B------:R0:W1:Y:S02]  /*68c0*/  SHFL.BFLY P2, R10, R5, R13, R14 ;  /* 0x0c00000d050a7389 */ /* 0x000064000004000e */
[----:B01----:R-:W-:Y:S05]  /*68d0*/  ENDCOLLECTIVE ;  /* 0x000000000000791b */ /* 0x003fea0003800000 */
.L_x_23013:
[----:B------:R-:W-:Y:S01]  /*68e0*/  HFMA2 R13, -RZ, RZ, 0, 1.1920928955078125e-07 ;  /* 0x00000002ff0d7431 */ /* 0x000fe200000001ff */
[----:B------:R-:W-:-:S04]  /*68f0*/  MOV R11, R10 ;  /* 0x0000000a000b7202 */ /* 0x000fc80000000f00 */
[----:B------:R-:W-:-:S05]  /*6900*/  FMNMX.FTZ R11, R6, R11, !PT ;  /* 0x0000000b060b7209 */ /* 0x000fca0007810000 */
[----:B------:R-:W-:-:S07]  /*6910*/  IMAD.MOV.U32 R5, RZ, RZ, R11 ;  /* 0x000000ffff057224 */ /* 0x000fce00078e000b */
[----:B------:R-:W-:Y:S05]  /*6920*/  WARPSYNC.COLLECTIVE R12, `(.L_x_23014) ;  /* 0x000000000c087348 */ /* 0x000fea0003c00000 */
[----:B------:R0:W1:Y:S02]  /*6930*/  SHFL.BFLY P2, R10, R5, R13, R14 ;  /* 0x0c00000d050a7389 */ /* 0x000064000004000e */
[----:B01----:R-:W-:Y:S05]  /*6940*/  ENDCOLLECTIVE ;  /* 0x000000000000791b */ /* 0x003fea0003800000 */
.L_x_23014:
[----:B------:R-:W-:Y:S05]  /*6950*/  BRA `(.L_x_23015) ;  /* 0xffffffb800247947 */ /* 0x000fea000383ffff */
.L_x_23016:
        /* <DEDUP_REMOVED lines=10> */
.L_x_27662:


//--------------------- .text._ZN4vllm25paged_attention_v2_kernelIttLi112ELi16ELi128ELNS_18Fp8KVCacheDataTypeE0ELb1ELi512EEEvPfS2_PT_PKS3_PKT0_S9_ifPKiSB_iPKfiiiSD_SD_iiiii --------------------------
	.section	.text._ZN4vllm25paged_attention_v2_kernelIttLi112ELi16ELi128ELNS_18Fp8KVCacheDataTypeE0ELb1ELi512EEEvPfS2_PT_PKS3_PKT0_S9_ifPKiSB_iPKfiiiSD_SD_iiiii,"ax",@progbits
	.align	128
        .global         _ZN4vllm25paged_attention_v2_kernelIttLi112ELi16ELi128ELNS_18Fp8KVCacheDataTypeE0ELb1ELi512EEEvPfS2_PT_PKS3_PKT0_S9_ifPKiSB_iPKfiiiSD_SD_iiiii
        .type           _ZN4vllm25paged_attention_v2_kernelIttLi112ELi16ELi128ELNS_18Fp8KVCacheDataTypeE0ELb1ELi512EEEvPfS2_PT_PKS3_PKT0_S9_ifPKiSB_iPKfiiiSD_SD_iiiii,@function
        .size           _ZN4vllm25paged_attention_v2_kernelIttLi112ELi16ELi128ELNS_18Fp8KVCacheDataTypeE0ELb1ELi512EEEvPfS2_PT_PKS3_PKT0_S9_ifPKiSB_iPKfiiiSD_SD_iiiii,(.L_x_27663 - _ZN4vllm25paged_attention_v2_kernelIttLi112ELi16ELi128ELNS_18Fp8KVCacheDataTypeE0ELb1ELi512EEEvPfS2_PT_PKS3_PKT0_S9_ifPKiSB_iPKfiiiSD_SD_iiiii)
        .other          _ZN4vllm25paged_attention_v2_kernelIttLi112ELi16ELi128ELNS_18Fp8KVCacheDataTypeE0ELb1ELi512EEEvPfS2_PT_PKS3_PKT0_S9_ifPKiSB_iPKfiiiSD_SD_iiiii,@"STO_CUDA_ENTRY STV_DEFAULT"
_ZN4vllm25paged_attention_v2_kernelIttLi112ELi16ELi128ELNS_18Fp8KVCacheDataTypeE0ELb1ELi512EEEvPfS2_PT_PKS3_PKT0_S9_ifPKiSB_iPKfiiiSD_SD_iiiii:
.text._ZN4vllm25paged_attention_v2_kernelIttLi112ELi16ELi128ELNS_18Fp8KVCacheDataTypeE0ELb1ELi512EEEvPfS2_PT_PKS3_PKT0_S9_ifPKiSB_iPKfiiiSD_SD_iiiii:
        /* <DEDUP_REMOVED lines=32> */
[----:B------:R-:W0:Y:S01]  /*0200*/  S2R R30, SR_CgaCtaId ;  /* 0x00000000001e7919 */ /* 0x000e220000008800 */
[----:B------:R-:W2:Y:S01]  /*0210*/  LDCU UR26, c[0x0][0x408] ;  /* 0x00008100ff1a77ac */ /* 0x000ea20008000800 */
[----:B------:R-:W3:Y:S01]  /*0220*/  LDCU UR27, c[0x0][0x3dc] ;  /* 0x00007b80ff1b77ac */ /* 0x000ee20008000800 */
[----:B-1----:R-:W1:Y:S01]  /*0230*/  MUFU.RCP R0, R0 ;  /* 0x0000000000007308 */ /* 0x002e620000001000 */
[----:B------:R-:W4:Y:S07]  /*0240*/  LDCU UR28, c[0x0][0x3b4] ;  /* 0x00007680ff1c77ac */ /* 0x000f2e0008000800 */
[----:B------:R-:W2:Y:S01]  /*0250*/  @!P0 LDC.64 R8, c[0x0][0x398] ;  /* 0x0000e600ff088b82 */ /* 0x000ea20000000a00 */
[----:B------:R-:W-:Y:S01]  /*0260*/  @!P0 IMAD R3, R3, 0x70, RZ ;  /* 0x0000007003038824 */ /* 0x000fe200078e02ff */
[----:B------:R-:W-:Y:S01]  /*0270*/  @!P0 SHF.L.U32 R2, R4, 0x2, RZ ;  /* 0x0000000204028819 */ /* 0x000fe200000006ff */
[----:B------:R-:W0:Y:S03]  /*0280*/  LDCU.64 UR22, c[0x0][0x3a0] ;  /* 0x00007400ff1677ac */ /* 0x000e260008000a00 */
[----:B------:R-:W-:-:S04]  /*0290*/  @!P0 IADD3 R3, P1, P2, R2, UR4, R3 ;  /* 0x0000000402038c10 */ /* 0x000fc8000fa3e003 */
[----:B------:R-:W-:Y:S01]  /*02a0*/  @!P0 IADD3.X R6, PT, PT, RZ, UR5, RZ, P1, P2 ;  /* 0x00000005ff068c10 */ /* 0x000fe20008fe44ff */
[----:B------:R-:W3:Y:S01]  /*02b0*/  LDCU UR20, c[0x0][0x370] ;  /* 0x00006e00ff1477ac */ /* 0x000ee20008000800 */
[----:B------:R-:W4:Y:S01]  /*02c0*/  @UP0 LDCU.64 UR4, c[0x0][0x3d0] ;  /* 0x00007a00ff0407ac */ /* 0x000f220008000a00 */
[----:B--2---:R-:W-:Y:S01]  /*02d0*/  @!P0 LEA R2, P1, R3, R8, 0x1 ;  /* 0x0000000803028211 */ /* 0x004fe200078208ff */
[----:B-1----:R-:W-:-:S03]  /*02e0*/  VIADD R8, R0, 0xffffffe ;  /* 0x0ffffffe00087836 */ /* 0x002fc60000000000 */
[----:B------:R-:W-:Y:S02]  /*02f0*/  @!P0 LEA.HI.X R3, R3, R9, R6, 0x1, P1 ;  /* 0x0000000903038211 */ /* 0x000fe400008f0c06 */
[----:B------:R1:W2:Y:S04]  /*0300*/  F2I.FTZ.U32.TRUNC.NTZ R9, R8 ;  /* 0x0000000800097305 */ /* 0x0002a8000021f000 */
[----:B------:R-:W3:Y:S01]  /*0310*/  @!P0 LDG.E.64.CONSTANT R2, desc[UR12][R2.64] ;  /* 0x0000000c02028981 */ /* 0x000ee2000c1e9b00 */
[----:B----4-:R-:W-:Y:S01]  /*0320*/  @UP0 UIMAD.WIDE.U32 UR4, UR18, 0x4, UR4 ;  /* 0x00000004120408a5 */ /* 0x010fe2000f8e0004 */
[----:B------:R-:W-:Y:S01]  /*0330*/  PLOP3.LUT P1, PT, PT, PT, UP0, 0x80, 0x8 ;  /* 0x000000000008781c */ /* 0x000fe20003f2f008 */
[----:B-1----:R-:W-:-:S04]  /*0340*/  HFMA2 R8, -RZ, RZ, 0, 0 ;  /* 0x00000000ff087431 */ /* 0x002fc800000001ff */
[----:B------:R-:W-:Y:S01]  /*0350*/  MOV R6, UR4 ;  /* 0x0000000400067c02 */ /* 0x000fe20008000f00 */
[----:B------:R-:W-:Y:S01]  /*0360*/  IMAD.U32 R7, RZ, RZ, UR5 ;  /* 0x00000005ff077e24 */ /* 0x000fe2000f8e00ff */
[----:B--2---:R-:W-:-:S06]  /*0370*/  IADD3 R0, PT, PT, RZ, -R9, RZ ;  /* 0x80000009ff007210 */ /* 0x004fcc0007ffe0ff */
[----:B------:R1:W5:Y:S01]  /*0380*/  @P1 LDG.E.CONSTANT R34, desc[UR12][R6.64] ;  /* 0x0000000c06221981 */ /* 0x000362000c1e9900 */
[----:B------:R-:W-:Y:S01]  /*0390*/  IMAD R11, R0, R5, RZ ;  /* 0x00000005000b7224 */ /* 0x000fe200078e02ff */
[----:B---3--:R-:W-:-:S03]  /*03a0*/  IABS R0, UR20 ;  /* 0x0000001400007c13 */ /* 0x008fc60008000000 */
[----:B------:R-:W-:-:S06]  /*03b0*/  IMAD.HI.U32 R8, R9, R11, R8 ;  /* 0x0000000b09087227 */ /* 0x000fcc00078e0008 */
        /* <DEDUP_REMOVED lines=22> */
[----:B------:R-:W-:-:S04]  /*0520*/  IABS R5, R12 ;  /* 0x0000000c00057213 */ /* 0x000fc80000000000 */
[----:B------:R-:W2:Y:S08]  /*0530*/  I2F.RP R10, R5 ;  /* 0x00000005000a7306 */ /* 0x000eb00000209400 */
[----:B------:R-:W3:Y:S08]  /*0540*/  I2F.RP R11, R0 ;  /* 0x00000000000b7306 */ /* 0x000ef00000209400 */
[----:B--2---:R-:W1:Y:S08]  /*0550*/  MUFU.RCP R10, R10 ;  /* 0x0000000a000a7308 */ /* 0x004e700000001000 */
[----:B---3--:R-:W2:Y:S01]  /*0560*/  MUFU.RCP R11, R11 ;  /* 0x0000000b000b7308 */ /* 0x008ea20000001000 */
[----:B-1----:R-:W-:-:S07]  /*0570*/  VIADD R6, R10, 0xffffffe ;  /* 0x0ffffffe0a067836 */ /* 0x002fce0000000000 */
[----:B------:R1:W3:Y:S01]  /*0580*/  F2I.FTZ.U32.TRUNC.NTZ R7, R6 ;  /* 0x0000000600077305 */ /* 0x0002e2000021f000 */
[----:B--2---:R-:W-:-:S07]  /*0590*/  IADD3 R8, PT, PT, R11, 0xffffffe, RZ ;  /* 0x0ffffffe0b087810 */ /* 0x004fce0007ffe0ff */
[----:B------:R2:W4:Y:S01]  /*05a0*/  F2I.FTZ.U32.TRUNC.NTZ R9, R8 ;  /* 0x0000000800097305 */ /* 0x000522000021f000 */
[----:B-1----:R-:W-:Y:S02]  /*05b0*/  IMAD.MOV.U32 R6, RZ, RZ, RZ ;  /* 0x000000ffff067224 */ /* 0x002fe400078e00ff */
[----:B--2---:R-:W-:-:S03]  /*05c0*/  HFMA2 R8, -RZ, RZ, 0, 0 ;  /* 0x00000000ff087431 */ /* 0x004fc600000001ff */
[----:B------:R-:W-:Y:S02]  /*05d0*/  R2UR UR4, R6 ;  /* 0x00000000060472ca */ /* 0x000fe400000e0000 */
[----:B---3--:R-:W-:Y:S01]  /*05e0*/  R2UR UR5, R7 ;  /* 0x00000000070572ca */ /* 0x008fe200000e0000 */
[----:B------:R-:W-:Y:S01]  /*05f0*/  IMAD.MOV R14, RZ, RZ, -R7 ;  /* 0x000000ffff0e7224 */ /* 0x000fe200078e0a07 */
[C---:B----4-:R-:W-:Y:S02]  /*0600*/  R2UR UR7, R9.reuse ;  /* 0x00000000090772ca */ /* 0x050fe400000e0000 */
[----:B------:R-:W-:Y:S01]  /*0610*/  R2UR UR6, R8 ;  /* 0x00000000080672ca */ /* 0x000fe200000e0000 */
[----:B------:R-:W-:Y:S01]  /*0620*/  IMAD R10, R9, R0, RZ ;  /* 0x00000000090a7224 */ /* 0x000fe200078e02ff */
[----:B------:R-:W-:Y:S01]  /*0630*/  IABS R13, UR18 ;  /* 0x00000012000d7c13 */ /* 0x000fe20008000000 */
[----:B------:R-:W-:Y:S02]  /*0640*/  IMAD R6, R14, R5, RZ ;  /* 0x000000050e067224 */ /* 0x000fe400078e02ff */
[----:B------:R-:W-:-:S04]  /*0650*/  IMAD.MOV R8, RZ, RZ, -R10 ;  /* 0x000000ffff087224 */ /* 0x000fc800078e0a0a */
[----:B------:R-:W-:Y:S01]  /*0660*/  IMAD.HI.U32 R6, R7, R6, UR4 ;  /* 0x0000000407067e27 */ /* 0x000fe2000f8e0006 */
[----:B------:R-:W-:Y:S02]  /*0670*/  MOV R7, R13 ;  /* 0x0000000d00077202 */ /* 0x000fe40000000f00 */
[----:B------:R-:W-:Y:S02]  /*0680*/  MOV R11, UR9 ;  /* 0x00000009000b7c02 */ /* 0x000fe40008000f00 */
[----:B------:R-:W-:Y:S01]  /*0690*/  R2UR UR4, R6 ;  /* 0x00000000060472ca */ /* 0x000fe200000e0000 */
[----:B------:R-:W-:Y:S01]  /*06a0*/  IMAD.HI.U32 R8, R9, R8, UR6 ;  /* 0x0000000609087e27 */ /* 0x000fe2000f8e0008 */
[----:B------:R-:W-:Y:S02]  /*06b0*/  R2UR UR6, R7 ;  /* 0x00000000070672ca */ /* 0x000fe400000e0000 */
[----:B------:R-:W-:-:S05]  /*06c0*/  IABS R11, R11 ;  /* 0x0000000b000b7213 */ /* 0x000fca0000000000 */
[----:B------:R-:W-:Y:S01]  /*06d0*/  IMAD.MOV.U32 R9, RZ, RZ, R11 ;  /* 0x000000ffff097224 */ /* 0x000fe200078e000b */
[----:B------:R-:W-:Y:S02]  /*06e0*/  R2UR UR29, R8 ;  /* 0x00000000081d72ca */ /* 0x000fe400000e0000 */
[----:B------:R-:W-:Y:S02]  /*06f0*/  IABS R12, R12 ;  /* 0x0000000c000c7213 */ /* 0x000fe40000000000 */
[----:B------:R-:W-:Y:S01]  /*0700*/  R2UR UR11, R9 ;  /* 0x00000000090b72ca */ /* 0x000fe200000e0000 */
[----:B------:R-:W-:Y:S01]  /*0710*/  UIMAD.WIDE.U32 UR4, UR4, UR6, URZ ;  /* 0x00000006040472a5 */ /* 0x000fe2000f8e00ff */
[----:B------:R-:W-:Y:S01]  /*0720*/  IADD3 R6, PT, PT, RZ, -R12, RZ ;  /* 0x8000000cff067210 */ /* 0x000fe20007ffe0ff */
[----:B------:R-:W-:-:S05]  /*0730*/  IMAD.U32 R7, RZ, RZ, UR6 ;  /* 0x00000006ff077e24 */ /* 0x000fca000f8e00ff */
[----:B------:R-:W-:Y:S02]  /*0740*/  UMOV UR8, UR5 ;  /* 0x0000000500087c82 */ /* 0x000fe40008000000 */
[----:B------:R-:W-:-:S03]  /*0750*/  IMAD R6, R6, UR8, R7 ;  /* 0x0000000806067c24 */ /* 0x000fc6000f8e0207 */
[----:B------:R-:W-:Y:S02]  /*0760*/  UIMAD.WIDE.U32 UR6, UR29, UR11, URZ ;  /* 0x0000000b1d0672a5 */ /* 0x000fe4000f8e00ff */
[----:B------:R-:W-:-:S04]  /*0770*/  ISETP.GT.U32.AND P1, PT, R5, R6, PT ;  /* 0x000000060500720c */ /* 0x000fc80003f24070 */
[----:B------:R-:W-:-:S05]  /*0780*/  IADD3 R7, PT, PT, RZ, -UR7, RZ ;  /* 0x80000007ff077c10 */ /* 0x000fca000fffe0ff */
[----:B------:R-:W-:Y:S01]  /*0790*/  IMAD R7, R0, R7, UR11 ;  /* 0x0000000b00077e24 */ /* 0x000fe2000f8e0207 */
[----:B------:R-:W-:Y:S01]  /*07a0*/  ULOP3.LUT UR9, UR9, UR25, URZ, 0x3c, !UPT ;  /* 0x0000001909097292 */ /* 0x000fe2000f8e3cff */
[----:B------:R-:W-:Y:S01]  /*07b0*/  LOP3.LUT R33, R4, 0x1, RZ, 0xc0, !PT ;  /* 0x0000000104217812 */ /* 0x000fe200078ec0ff */
[----:B------:R-:W-:Y:S01]  /*07c0*/  UIADD3 UR4, UPT, UPT, UR21, 0xf, URZ ;  /* 0x0000000f15047890 */ /* 0x000fe2000fffe0ff */
[----:B------:R-:W-:Y:S01]  /*07d0*/  VOTEU.ANY UP4, P1 ;  /* 0x0000000000ff7886 */ /* 0x000fe20000880100 */
[----:B------:R-:W-:Y:S01]  /*07e0*/  PLOP3.LUT P1, PT, PT, PT, UP4, 0x80, 0x8 ;  /* 0x000000000008781c */ /* 0x000fe20003f2f048 */
[----:B------:R-:W-:Y:S01]  /*07f0*/  ULEA UR5, UR17, 0x20, 0x5 ;  /* 0x0000002011057891 */ /* 0x000fe2000f8e28ff */
[----:B------:R-:W-:Y:S01]  /*0800*/  ISETP.GT.U32.AND P2, PT, R0, R7, PT ;  /* 0x000000070000720c */ /* 0x000fe20003f44070 */
[----:B------:R-:W1:Y:S01]  /*0810*/  LDCU UR11, c[0x0][0x3f8] ;  /* 0x00007f00ff0b77ac */ /* 0x000e620008000800 */
[----:B------:R-:W-:Y:S01]  /*0820*/  MOV R9, UR17 ;  /* 0x0000001100097c02 */ /* 0x000fe20008000f00 */
[----:B------:R-:W-:Y:S01]  /*0830*/  UISETP.GE.AND UP0, UPT, UR26, URZ, UPT ;  /* 0x000000ff1a00728c */ /* 0x000fe2000bf06270 */
[----:B------:R-:W2:Y:S07]  /*0840*/  LDCU UR6, c[0x0][0x3c8] ;  /* 0x00007900ff0677ac */ /* 0x000eae0008000800 */
[----:B------:R-:W-:-:S02]  /*0850*/  @!P1 IMAD.IADD R6, R6, 0x1, -R5 ;  /* 0x0000000106069824 */ /* 0x000fc400078e0a05 */
[----:B------:R-:W-:Y:S01]  /*0860*/  VOTEU.ANY UP5, P2 ;  /* 0x0000000000ff7886 */ /* 0x000fe200010a0100 */
[----:B------:R-:W-:Y:S02]  /*0870*/  PLOP3.LUT P2, PT, PT, PT, UP5, 0x80, 0x8 ;  /* 0x000000000008781c */ /* 0x000fe40003f4f058 */
[----:B------:R-:W-:Y:S02]  /*0880*/  ISETP.GE.U32.AND P1, PT, R6, R5, PT ;  /* 0x000000050600720c */ /* 0x000fe40003f26070 */
[----:B------:R-:W-:Y:S01]  /*0890*/  MOV R5, 0x400 ;  /* 0x0000040000057802 */ /* 0x000fe20000000f00 */
[----:B------:R-:W-:Y:S02]  /*08a0*/  @!UP5 UIADD3 UR7, UPT, UPT, UR7, 0x1, URZ ;  /* 0x000000010707d890 */ /* 0x000fe4000fffe0ff */
[----:B------:R-:W-:Y:S01]  /*08b0*/  UISETP.GE.AND UP2, UPT, UR9, URZ, UPT ;  /* 0x000000ff0900728c */ /* 0x000fe2000bf46270 */
[----:B0-----:R-:W-:Y:S01]  /*08c0*/  LEA R6, R30, R5, 0x18 ;  /* 0x000000051e067211 */ /* 0x001fe200078ec0ff */
[----:B------:R-:W-:-:S04]  /*08d0*/  ULOP3.LUT UR9, UR18, UR14, URZ, 0x3c, !UPT ;  /* 0x0000000e12097292 */ /* 0x000fc8000f8e3cff */
[-C--:B------:R-:W-:Y:S01]  /*08e0*/  @!P2 IADD3 R7, PT, PT, R7, -R0.reuse, RZ ;  /* 0x800000000707a210 */ /* 0x080fe20007ffe0ff */
[----:B------:R-:W-:Y:S01]  /*08f0*/  @!UP4 UIADD3 UR8, UPT, UPT, UR8, 0x1, URZ ;  /* 0x000000010808c890 */ /* 0x000fe2000fffe0ff */
[----:B------:R-:W-:Y:S02]  /*0900*/  VOTEU.ANY UP5, P1 ;  /* 0x0000000000ff7886 */ /* 0x000fe400008a0100 */
[----:B------:R-:W-:Y:S01]  /*0910*/  ISETP.GE.U32.AND P2, PT, R7, R0, PT ;  /* 0x000000000700720c */ /* 0x000fe20003f46070 */
[----:B------:R-:W-:Y:S01]  /*0920*/  USHF.R.U32.HI UR4, URZ, 0x4, UR4 ;  /* 0x00000004ff047899 */ /* 0x000fe20008011604 */
[----:B------:R-:W-:Y:S01]  /*0930*/  IMAD R33, R33, 0x70, R6 ;  /* 0x0000007021217824 */ /* 0x000fe200078e0206 */
[----:B------:R-:W-:Y:S01]  /*0940*/  UISETP.GE.AND UP4, UPT, UR9, URZ, UPT ;  /* 0x000000ff0900728c */ /* 0x000fe2000bf86270 */
[--C-:B------:R-:W-:Y:S01]  /*0950*/  SHF.R.U32.HI R6, RZ, 0x1, R4.reuse ;  /* 0x00000001ff067819 */ /* 0x100fe20000011604 */
[----:B------:R-:W-:Y:S01]  /*0960*/  @UP5 UIADD3 UR8, UPT, UPT, UR8, 0x1, URZ ;  /* 0x0000000108085890 */ /* 0x000fe2000fffe0ff */
[----:B------:R-:W-:Y:S01]  /*0970*/  SHF.R.U32.HI R4, RZ, 0x5, R4 ;  /* 0x00000005ff047819 */ /* 0x000fe20000011604 */
[----:B------:R-:W-:-:S02]  /*0980*/  UISETP.NE.AND UP5, UPT, UR14, URZ, UPT ;  /* 0x000000ff0e00728c */ /* 0x000fc4000bfa5270 */
[----:B------:R-:W-:Y:S01]  /*0990*/  UISETP.LT.U32.AND UP3, UPT, UR4, UR5, UPT ;  /* 0x000000050400728c */ /* 0x000fe2000bf61070 */
[----:B------:R-:W-:Y:S02]  /*09a0*/  @!P0 IMAD R7, R6, 0x8, R33 ;  /* 0x0000000806078824 */ /* 0x000fe400078e0221 */
[----:B------:R-:W-:Y:S01]  /*09b0*/  IMAD R8, R9, 0x20, R4 ;  /* 0x0000002009087824 */ /* 0x000fe200078e0204 */
[----:B------:R-:W-:Y:S01]  /*09c0*/  USEL UR4, UR4, UR5, UP3 ;  /* 0x0000000504047287 */ /* 0x000fe20009800000 */
[----:B------:R-:W-:Y:S01]  /*09d0*/  VOTEU.ANY UP6, P2 ;  /* 0x0000000000ff7886 */ /* 0x000fe200010c0100 */
[----:B------:R-:W-:Y:S02]  /*09e0*/  UMOV UR15, UR8 ;  /* 0x00000008000f7c82 */ /* 0x000fe40008000000 */
[----:B------:R-:W-:Y:S02]  /*09f0*/  @!UP4 UIADD3 UR15, UPT, UPT, URZ, -UR15, URZ ;  /* 0x8000000fff0fc290 */ /* 0x000fe4000fffe0ff */
[----:B------:R-:W-:Y:S01]  /*0a00*/  @!UP5 ULOP3.LUT UR15, URZ, UR14, URZ, 0x33, !UPT ;  /* 0x0000000eff0fd292 */ /* 0x000fe2000f8e33ff */
[----:B------:R0:W-:Y:S01]  /*0a10*/  @!P0 STS.64 [R7], R2 ;  /* 0x0000000207008388 */ /* 0x0001e20000000a00 */
[----:B------:R-:W-:Y:S01]  /*0a20*/  ISETP.GE.U32.AND P0, PT, R8, UR4, PT ;  /* 0x0000000408007c0c */ /* 0x000fe2000bf06070 */
[----:B------:R-:W-:-:S02]  /*0a30*/  UISETP.NE.AND UP1, UPT, UR25, URZ, UPT ;  /* 0x000000ff1900728c */ /* 0x000fc4000bf25270 */
        /* <DEDUP_REMOVED lines=15> */
[----:B------:R-:W0:Y:S01]  /*0b30*/  LDCU UR4, c[0x0][0x3e0] ;  /* 0x00007c00ff0477ac */ /* 0x000e220008000800 */
[----:B------:R-:W-:Y:S01]  /*0b40*/  IMAD.WIDE.U32 R2, R8, 0x4, RZ ;  /* 0x0000000408027825 */ /* 0x000fe200078e00ff */
[----:B------:R-:W-:Y:S01]  /*0b50*/  MOV R7, UR6 ;  /* 0x0000000600077c02 */ /* 0x000fe20008000f00 */
[----:B------:R-:W1:Y:S02]  /*0b60*/  LDCU.64 UR10, c[0x0][0x3b8] ;  /* 0x00007700ff0a77ac */ /* 0x000e640008000a00 */
[----:B------:R-:W-:Y:S02]  /*0b70*/  IMAD.SHL.U32 R0, R6, 0x4, RZ ;  /* 0x0000000406007824 */ /* 0x000fe400078e00ff */
[----:B------:R-:W-:Y:S01]  /*0b80*/  IMAD.WIDE R2, R7, 0x4, R2 ;  /* 0x0000000407027825 */ /* 0x000fe200078e0202 */
[----:B------:R-:W2:Y:S01]  /*0b90*/  LDCU UR5, c[0x0][0x3fc] ;  /* 0x00007f80ff0577ac */ /* 0x000ea20008000800 */
[----:B------:R-:W-:Y:S02]  /*0ba0*/  IADD3 R7, PT, PT, R5, 0x100, RZ ;  /* 0x0000010005077810 */ /* 0x000fe40007ffe0ff */
[----:B------:R-:W-:Y:S01]  /*0bb0*/  LOP3.LUT R5, R0, 0x3c, RZ, 0xc0, !PT ;  /* 0x0000003c00057812 */ /* 0x000fe200078ec0ff */
[----:B------:R-:W-:Y:S01]  /*0bc0*/  IMAD.SHL.U32 R0, R6, 0x8, RZ ;  /* 0x0000000806007824 */ /* 0x000fe200078e00ff */
[----:B------:R-:W-:Y:S01]  /*0bd0*/  LEA R30, R30, R7, 0x18 ;  /* 0x000000071e1e7211 */ /* 0x000fe200078ec0ff */
[----:B------:R-:W-:Y:S01]  /*0be0*/  IMAD.MOV.U32 R31, RZ, RZ, -0x800001 ;  /* 0xff7fffffff1f7424 */ /* 0x000fe200078e00ff */
[----:B------:R-:W-:Y:S01]  /*0bf0*/  LOP3.LUT R6, R6, 0xf, RZ, 0xc0, !PT ;  /* 0x0000000f06067812 */ /* 0x000fe200078ec0ff */
[----:B------:R-:W-:Y:S01]  /*0c00*/  IMAD R5, R4, 0x40, R5 ;  /* 0x0000004004057824 */ /* 0x000fe200078e0205 */
[----:B------:R-:W-:Y:S01]  /*0c10*/  LOP3.LUT R0, R0, 0x78, RZ, 0xc0, !PT ;  /* 0x0000007800007812 */ /* 0x000fe200078ec0ff */
[----:B0-----:R-:W-:Y:S01]  /*0c20*/  UIMAD UR4, UR15, UR4, URZ ;  /* 0x000000040f0472a4 */ /* 0x001fe2000f8e02ff */
[----:B------:R-:W-:-:S02]  /*0c30*/  LEA R7, R4, UR24, 0x4 ;  /* 0x0000001804077c11 */ /* 0x000fc4000f8e20ff */
[----:B------:R-:W-:Y:S02]  /*0c40*/  IADD3 R30, PT, PT, R5, R30, RZ ;  /* 0x0000001e051e7210 */ /* 0x000fe40007ffe0ff */
[----:B-1----:R-:W-:Y:S02]  /*0c50*/  IADD3 R2, P0, PT, R2, UR10, RZ ;  /* 0x0000000a02027c10 */ /* 0x002fe4000ff1e0ff */
[----:B------:R-:W-:Y:S01]  /*0c60*/  IADD3 R6, PT, PT, R6, R7, RZ ;  /* 0x0000000706067210 */ /* 0x000fe20007ffe0ff */
[----:B------:R-:W-:Y:S01]  /*0c70*/  VIADD R7, R7, 0x1 ;  /* 0x0000000107077836 */ /* 0x000fe20000000000 */
[----:B------:R-:W-:Y:S02]  /*0c80*/  IADD3.X R3, PT, PT, R3, UR11, RZ, P0, !PT ;  /* 0x0000000b03037c10 */ /* 0x000fe400087fe4ff */
[----:B------:R-:W-:Y:S01]  /*0c90*/  IADD3 R36, P0, PT, R0, UR4, RZ ;  /* 0x0000000400247c10 */ /* 0x000fe2000ff1e0ff */
[----:B------:R-:W-:Y:S01]  /*0ca0*/  IMAD.U32 R0, RZ, RZ, UR4 ;  /* 0x00000004ff007e24 */ /* 0x000fe2000f8e00ff */
[----:B--2---:R-:W-:Y:S01]  /*0cb0*/  MOV R5, UR5 ;  /* 0x0000000500057c02 */ /* 0x004fe20008000f00 */
[----:B------:R-:W-:Y:S01]  /*0cc0*/  VIADD R28, R6, 0x1 ;  /* 0x00000001061c7836 */ /* 0x000fe20000000000 */
[----:B------:R-:W-:-:S02]  /*0cd0*/  MOV R4, R8 ;  /* 0x0000000800047202 */ /* 0x000fc40000000f00 */
[----:B------:R-:W-:Y:S02]  /*0ce0*/  IADD3 R29, PT, PT, R6, -UR21, RZ ;  /* 0x80000015061d7c10 */ /* 0x000fe4000fffe0ff */
[----:B------:R-:W-:Y:S02]  /*0cf0*/  IADD3 R5, PT, PT, -R5, UR14, RZ ;  /* 0x0000000e05057c10 */ /* 0x000fe4000fffe1ff */
[----:B------:R-:W-:-:S07]  /*0d00*/  LEA.HI.X.SX32 R37, R0, RZ, 0x1, P0 ;  /* 0x000000ff00257211 */ /* 0x000fce00000f0eff */
.L_x_23023:
        /* <DEDUP_REMOVED lines=34> */
[----:B------:R-:W-:-:S05]  /*0f30*/  IMAD.HI.U32 R8, R8, R9, RZ ;  /* 0x0000000908087227 */ /* 0x000fca00078e00ff */
[----:B------:R-:W-:-:S05]  /*0f40*/  IADD3 R8, PT, PT, RZ, -R8, RZ ;  /* 0x80000008ff087210 */ /* 0x000fca0007ffe0ff */
[C---:B------:R-:W-:Y:S02]  /*0f50*/  IMAD R9, R6.reuse, R8, R9 ;  /* 0x0000000806097224 */ /* 0x040fe400078e0209 */
[----:B------:R-:W0:Y:S03]  /*0f60*/  S2R R8, SR_TID.X ;  /* 0x0000000000087919 */ /* 0x000e260000002100 */
[----:B------:R-:W-:-:S13]  /*0f70*/  ISETP.GT.U32.AND P0, PT, R6, R9, PT ;  /* 0x000000090600720c */ /* 0x000fda0003f04070 */
[----:B------:R-:W-:-:S05]  /*0f80*/  @!P0 IMAD.IADD R9, R9, 0x1, -R6 ;  /* 0x0000000109098824 */ /* 0x000fca00078e0a06 */
[----:B------:R-:W-:-:S13]  /*0f90*/  ISETP.GT.U32.AND P0, PT, R6, R9, PT ;  /* 0x000000090600720c */ /* 0x000fda0003f04070 */
[----:B------:R-:W-:Y:S02]  /*0fa0*/  @!P0 IADD3 R9, PT, PT, R9, -R6, RZ ;  /* 0x8000000609098210 */ /* 0x000fe40007ffe0ff */
[----:B------:R-:W-:Y:S02]  /*0fb0*/  ISETP.GT.AND P0, PT, R12, R5, PT ;  /* 0x000000050c00720c */ /* 0x000fe40003f04270 */
[----:B0-----:R-:W-:Y:S01]  /*0fc0*/  LOP3.LUT R6, R8, 0x1, RZ, 0xc0, !PT ;  /* 0x0000000108067812 */ /* 0x001fe200078ec0ff */
        /* <DEDUP_REMOVED lines=9> */
.L_x_23020:
[----:B------:R-:W2:Y:S02]  /*1060*/  LDG.E.CONSTANT R9, desc[UR12][R2.64] ;  /* 0x0000000c02097981 */ /* 0x000ea4000c1e9900 */
[----:B--2---:R-:W-:-:S03]  /*1070*/  IMAD.WIDE R8, R9, UR27, R36 ;  /* 0x0000001b09087c25 */ /* 0x004fc6000f8e0224 */
[----:B------:R-:W-:-:S05]  /*1080*/  LEA R8, P0, R6, R8, 0x2 ;  /* 0x0000000806087211 */ /* 0x000fca00078010ff */
[----:B------:R-:W-:Y:S01]  /*1090*/  IMAD.X R9, RZ, RZ, R9, P0 ;  /* 0x000000ffff097224 */ /* 0x000fe200000e0609 */
[----:B------:R-:W-:-:S04]  /*10a0*/  LEA R38, P0, R8, UR22, 0x1 ;  /* 0x0000001608267c11 */ /* 0x000fc8000f8008ff */
[----:B------:R-:W-:Y:S02]  /*10b0*/  LEA.HI.X R39, R8, UR23, R9, 0x1, P0 ;  /* 0x0000001708277c11 */ /* 0x000fe400080f0c09 */
[----:B------:R-:W0:Y:S04]  /*10c0*/  LDS.128 R8, [R33] ;  /* 0x0000000021087984 */ /* 0x000e280000000c00 */
[----:B------:R-:W2:Y:S04]  /*10d0*/  LDG.E.64.CONSTANT R12, desc[UR12][R38.64+0x100] ;  /* 0x0001000c260c7981 */ /* 0x000ea8000c1e9b00 */
[----:B------:R-:W3:Y:S04]  /*10e0*/  LDG.E.64.CONSTANT R20, desc[UR12][R38.64] ;  /* 0x0000000c26147981 */ /* 0x000ee8000c1e9b00 */
[----:B------:R-:W4:Y:S04]  /*10f0*/  LDG.E.64.CONSTANT R22, desc[UR12][R38.64+0x200] ;  /* 0x0002000c26167981 */ /* 0x000f28000c1e9b00 */
[----:B------:R-:W4:Y:S04]  /*1100*/  LDG.E.64.CONSTANT R18, desc[UR12][R38.64+0x300] ;  /* 0x0003000c26127981 */ /* 0x000f28000c1e9b00 */
[----:B------:R-:W4:Y:S01]  /*1110*/  LDG.E.64.CONSTANT R16, desc[UR12][R38.64+0x400] ;  /* 0x0004000c26107981 */ /* 0x000f22000c1e9b00 */
[----:B0-----:R-:W-:-:S02]  /*1120*/  HADD2.F32 R14, -RZ, R10.H0_H0 ;  /* 0x2000000aff0e7230 */ /* 0x001fc40000004100 */
[----:B------:R-:W-:Y:S02]  /*1130*/  HADD2.F32 R24, -RZ, R8.H0_H0 ;  /* 0x20000008ff187230 */ /* 0x000fe40000004100 */
[----:B------:R-:W-:Y:S02]  /*1140*/  HADD2.F32 R10, -RZ, R10.H1_H1 ;  /* 0x3000000aff0a7230 */ /* 0x000fe40000004100 */
[----:B------:R-:W-:Y:S02]  /*1150*/  HADD2.F32 R8, -RZ, R8.H1_H1 ;  /* 0x30000008ff087230 */ /* 0x000fe40000004100 */
[----:B--2---:R-:W-:-:S05]  /*1160*/  HADD2.F32 R15, -RZ, R12.H0_H0 ;  /* 0x2000000cff0f7230 */ /* 0x004fca0000004100 */
[----:B------:R-:W-:Y:S01]  /*1170*/  FMUL.FTZ R25, R14, R15 ;  /* 0x0000000f0e197220 */ /* 0x000fe20000410000 */
[----:B---3--:R-:W-:-:S05]  /*1180*/  HADD2.F32 R15, -RZ, R20.H0_H0 ;  /* 0x20000014ff0f7230 */ /* 0x008fca0000004100 */
[----:B------:R-:W-:Y:S01]  /*1190*/  FFMA.FTZ R24, R24, R15, R25 ;  /* 0x0000000f18187223 */ /* 0x000fe20000010019 */
[----:B------:R-:W-:Y:S02]  /*11a0*/  HADD2.F32 R15, -RZ, R12.H1_H1 ;  /* 0x3000000cff0f7230 */ /* 0x000fe40000004100 */
[----:B------:R-:W-:-:S03]  /*11b0*/  HADD2.F32 R12, -RZ, R11.H1_H1 ;  /* 0x3000000bff0c7230 */ /* 0x000fc60000004100 */
[----:B------:R-:W-:Y:S01]  /*11c0*/  FMUL.FTZ R25, R10, R15 ;  /* 0x0000000f0a197220 */ /* 0x000fe20000410000 */
[----:B------:R-:W-:Y:S02]  /*11d0*/  HADD2.F32 R15, -RZ, R20.H1_H1 ;  /* 0x30000014ff0f7230 */ /* 0x000fe40000004100 */
[----:B------:R-:W-:Y:S02]  /*11e0*/  HADD2.F32 R10, -RZ, R11.H0_H0 ;  /* 0x2000000bff0a7230 */ /* 0x000fe40000004100 */
[----:B------:R-:W-:Y:S02]  /*11f0*/  HADD2.F32 R11, -RZ, R21.H0_H0 ;  /* 0x20000015ff0b7230 */ /* 0x000fe40000004100 */
[----:B------:R-:W-:Y:S01]  /*1200*/  FFMA.FTZ R8, R8, R15, R25 ;  /* 0x0000000f08087223 */ /* 0x000fe20000010019 */
[--C-:B------:R-:W-:Y:S02]  /*1210*/  HADD2.F32 R15, -RZ, R13.reuse.H0_H0 ;  /* 0x2000000dff0f7230 */ /* 0x100fe40000004100 */
[----:B------:R-:W-:-:S02]  /*1220*/  HADD2.F32 R13, -RZ, R13.H1_H1 ;  /* 0x3000000dff0d7230 */ /* 0x000fc40000004100 */
[----:B------:R-:W-:Y:S02]  /*1230*/  HADD2.F32 R20, -RZ, R21.H1_H1 ;  /* 0x30000015ff147230 */ /* 0x000fe40000004100 */
[----:B------:R-:W-:Y:S01]  /*1240*/  FMUL.FTZ R15, R10, R15 ;  /* 0x0000000f0a0f7220 */ /* 0x000fe20000410000 */
[--C-:B------:R-:W-:Y:S02]  /*1250*/  HADD2.F32 R10, -RZ, R9.reuse.H0_H0 ;  /* 0x20000009ff0a7230 */ /* 0x100fe40000004100 */
[----:B------:R-:W-:Y:S01]  /*1260*/  FMUL.FTZ R26, R12, R13 ;  /* 0x0000000d0c1a7220 */ /* 0x000fe20000410000 */
[----:B------:R-:W-:Y:S02]  /*1270*/  HADD2.F32 R9, -RZ, R9.H1_H1 ;  /* 0x30000009ff097230 */ /* 0x000fe40000004100 */
[----:B------:R-:W-:Y:S02]  /*1280*/  FFMA.FTZ R10, R10, R11, R15 ;  /* 0x0000000b0a0a7223 */ /* 0x000fe4000001000f */
[----:B------:R-:W0:Y:S01]  /*1290*/  LDS.128 R12, [R33+0x10] ;  /* 0x00001000210c7984 */ /* 0x000e220000000c00 */
[----:B------:R-:W-:Y:S01]  /*12a0*/  FFMA.FTZ R9, R9, R20, R26 ;  /* 0x0000001409097223 */ /* 0x000fe2000001001a */
[----:B----4-:R-:W-:-:S02]  /*12b0*/  HADD2.F32 R20, -RZ, R22.H0_H0 ;  /* 0x20000016ff147230 */ /* 0x010fc40000004100 */
[----:B------:R-:W-:Y:S01]  /*12c0*/  HADD2.F32 R22, -RZ, R22.H1_H1 ;  /* 0x30000016ff167230 */ /* 0x000fe20000004100 */
[----:B------:R-:W2:Y:S01]  /*12d0*/  LDG.E.64.CONSTANT R26, desc[UR12][R38.64+0xd00] ;  /* 0x000d000c261a7981 */ /* 0x000ea2000c1e9b00 */
[----:B0-----:R-:W-:-:S05]  /*12e0*/  HADD2.F32 R11, -RZ, R12.H0_H0 ;  /* 0x2000000cff0b7230 */ /* 0x001fca0000004100 */
[----:B------:R-:W-:Y:S02]  /*12f0*/  FFMA.FTZ R24, R11, R20, R24 ;  /* 0x000000140b187223 */ /* 0x000fe40000010018 */
[----:B------:R-:W3:Y:S01]  /*1300*/  LDG.E.64.CONSTANT R20, desc[UR12][R38.64+0x500] ;  /* 0x0005000c26147981 */ /* 0x000ee2000c1e9b00 */
[----:B------:R-:W-:Y:S02]  /*1310*/  HADD2.F32 R11, -RZ, R12.H1_H1 ;  /* 0x3000000cff0b7230 */ /* 0x000fe40000004100 */
[--C-:B------:R-:W-:Y:S02]  /*1320*/  HADD2.F32 R12, -RZ, R23.reuse.H0_H0 ;  /* 0x20000017ff0c7230 */ /* 0x100fe40000004100 */
[----:B------:R-:W-:Y:S02]  /*1330*/  HADD2.F32 R23, -RZ, R23.H1_H1 ;  /* 0x30000017ff177230 */ /* 0x000fe40000004100 */
[----:B------:R-:W-:Y:S01]  /*1340*/  FFMA.FTZ R8, R11, R22, R8 ;  /* 0x000000160b087223 */ /* 0x000fe20000010008 */
[----:B------:R-:W-:-:S05]  /*1350*/  HADD2.F32 R11, -RZ, R13.H0_H0 ;  /* 0x2000000dff0b7230 */ /* 0x000fca0000004100 */
[----:B------:R-:W-:Y:S01]  /*1360*/  FFMA.FTZ R10, R11, R12, R10 ;  /* 0x0000000c0b0a7223 */ /* 0x000fe2000001000a */
[----:B------:R-:W-:Y:S02]  /*1370*/  HADD2.F32 R12, -RZ, R13.H1_H1 ;  /* 0x3000000dff0c7230 */ /* 0x000fe40000004100 */
[----:B------:R-:W-:-:S03]  /*1380*/  HADD2.F32 R11, -RZ, R14.H1_H1 ;  /* 0x3000000eff0b7230 */ /* 0x000fc60000004100 */
[----:B------:R-:W-:Y:S01]  /*1390*/  FFMA.FTZ R13, R12, R23, R9 ;  /* 0x000000170c0d7223 */ /* 0x000fe20000010009 */
[----:B------:R-:W-:Y:S02]  /*13a0*/  HADD2.F32 R9, -RZ, R14.H0_H0 ;  /* 0x2000000eff097230 */ /* 0x000fe40000004100 */
[--C-:B------:R-:W-:Y:S02]  /*13b0*/  HADD2.F32 R12, -RZ, R18.reuse.H0_H0 ;  /* 0x20000012ff0c7230 */ /* 0x100fe40000004100 */
[----:B------:R-:W-:-:S03]  /*13c0*/  HADD2.F32 R14, -RZ, R18.H1_H1 ;  /* 0x30000012ff0e7230 */ /* 0x000fc60000004100 */
[----:B------:R-:W-:Y:S01]  /*13d0*/  FFMA.FTZ R18, R9, R12, R24 ;  /* 0x0000000c09127223 */ /* 0x000fe20000010018 */
[----:B------:R-:W-:Y:S01]  /*13e0*/  HADD2.F32 R9, -RZ, R15.H0_H0 ;  /* 0x2000000fff097230 */ /* 0x000fe20000004100 */
[----:B------:R-:W4:Y:S01]  /*13f0*/  LDG.E.64.CONSTANT R24, desc[UR12][R38.64+0x600] ;  /* 0x0006000c26187981 */ /* 0x000f22000c1e9b00 */
[----:B------:R-:W-:Y:S01]  /*1400*/  FFMA.FTZ R12, R11, R14, R8 ;  /* 0x0000000e0b0c7223 */ /* 0x000fe20000010008 */
[----:B------:R-:W-:-:S05]  /*1410*/  HADD2.F32 R14, -RZ, R19.H0_H0 ;  /* 0x20000013ff0e7230 */ /* 0x000fca0000004100 */
[----:B------:R-:W-:Y:S02]  /*1420*/  FFMA.FTZ R14, R9, R14, R10 ;  /* 0x0000000e090e7223 */ /* 0x000fe4000001000a */
[----:B------:R-:W0:Y:S01]  /*1430*/  LDS.128 R8, [R33+0x20] ;  /* 0x0000200021087984 */ /* 0x000e220000000c00 */
[----:B------:R-:W-:Y:S02]  /*1440*/  HADD2.F32 R22, -RZ, R15.H1_H1 ;  /* 0x3000000fff167230 */ /* 0x000fe40000004100 */
[----:B------:R-:W-:-:S05]  /*1450*/  HADD2.F32 R19, -RZ, R19.H1_H1 ;  /* 0x30000013ff137230 */ /* 0x000fca0000004100 */
[----:B------:R-:W-:Y:S02]  /*1460*/  FFMA.FTZ R13, R22, R19, R13 ;  /* 0x00000013160d7223 */ /* 0x000fe4000001000d */
[----:B------:R-:W2:Y:S01]  /*1470*/  LDG.E.64.CONSTANT R22, desc[UR12][R38.64+0x700] ;  /* 0x0007000c26167981 */ /* 0x000ea2000c1e9b00 */
        /* <DEDUP_REMOVED lines=9> */
[----:B------:R-:W2:Y:S01]  /*1510*/  LDG.E.64.CONSTANT R18, desc[UR12][R38.64+0x800] ;  /* 0x0008000c26127981 */ /* 0x000ea2000c1e9b00 */
[----:B------:R-:W-:Y:S02]  /*1520*/  HADD2.F32 R17, -RZ, R17.H1_H1 ;  /* 0x30000011ff117230 */ /* 0x000fe40000004100 */
[----:B------:R-:W-:Y:S02]  /*1530*/  HADD2.F32 R8, -RZ, R9.H1_H1 ;  /* 0x30000009ff087230 */ /* 0x000fe40000004100 */
[----:B------:R-:W-:-:S03]  /*1540*/  HADD2.F32 R16, -RZ, R10.H0_H0 ;  /* 0x2000000aff107230 */ /* 0x000fc60000004100 */
[----:B------:R-:W-:Y:S01]  /*1550*/  FFMA.FTZ R8, R8, R17, R13 ;  /* 0x0000001108087223 */ /* 0x000fe2000001000d */
[----:B------:R-:W-:Y:S02]  /*1560*/  HADD2.F32 R13, -RZ, R10.H1_H1 ;  /* 0x3000000aff0d7230 */ /* 0x000fe40000004100 */
[--C-:B---3--:R-:W-:Y:S02]  /*1570*/  HADD2.F32 R9, -RZ, R20.reuse.H0_H0 ;  /* 0x20000014ff097230 */ /* 0x108fe40000004100 */
        /* <DEDUP_REMOVED lines=8> */
[----:B------:R-:W-:-:S05]  /*1600*/  HADD2.F32 R21, -RZ, R21.H1_H1 ;  /* 0x30000015ff157230 */ /* 0x000fca0000004100 */
[----:B------:R-:W-:Y:S01]  /*1610*/  FFMA.FTZ R8, R11, R21, R8 ;  /* 0x000000150b087223 */ /* 0x000fe20000010008 */
[----:B----4-:R-:W-:Y:S02]  /*1620*/  HADD2.F32 R11, -RZ, R24.H0_H0 ;  /* 0x20000018ff0b7230 */ /* 0x010fe40000004100 */
        /* <DEDUP_REMOVED lines=13> */
[----:B------:R-:W-:Y:S02]  /*1700*/  HADD2.F32 R8, -RZ, R14.H0_H0 ;  /* 0x2000000eff087230 */ /* 0x000fe40000004100 */
[--C-:B--2---:R-:W-:Y:S02]  /*1710*/  HADD2.F32 R13, -RZ, R22.reuse.H0_H0 ;  /* 0x20000016ff0d7230 */ /* 0x104fe40000004100 */
[----:B------:R-:W-:Y:S02]  /*1720*/  HADD2.F32 R14, -RZ, R22.H1_H1 ;  /* 0x30000016ff0e7230 */ /* 0x000fe40000004100 */
[----:B------:R-:W-:Y:S02]  /*1730*/  HADD2.F32 R17, -RZ, R15.H0_H0 ;  /* 0x2000000fff117230 */ /* 0x000fe40000004100 */
[----:B------:R-:W-:Y:S01]  /*1740*/  FFMA.FTZ R13, R8, R13, R9 ;  /* 0x0000000d080d7223 */ /* 0x000fe20000010009 */
[----:B------:R-:W-:-:S02]  /*1750*/  HADD2.F32 R24, -RZ, R23.H0_H0 ;  /* 0x20000017ff187230 */ /* 0x000fc40000004100 */
[----:B------:R-:W-:Y:S02]  /*1760*/  FFMA.FTZ R14, R11, R14, R10 ;  /* 0x0000000e0b0e7223 */ /* 0x000fe4000001000a */
[----:B------:R-:W0:Y:S01]  /*1770*/  LDS.128 R8, [R33+0x40] ;  /* 0x0000400021087984 */ /* 0x000e220000000c00 */
[----:B------:R-:W-:-:S03]  /*1780*/  FFMA.FTZ R24, R17, R24, R16 ;  /* 0x0000001811187223 */ /* 0x000fc60000010010 */
[----:B------:R-:W2:Y:S01]  /*1790*/  LDG.E.64.CONSTANT R16, desc[UR12][R38.64+0xa00] ;  /* 0x000a000c26107981 */ /* 0x000ea2000c1e9b00 */
[----:B------:R-:W-:Y:S02]  /*17a0*/  HADD2.F32 R15, -RZ, R15.H1_H1 ;  /* 0x3000000fff0f7230 */ /* 0x000fe40000004100 */
[----:B------:R-:W-:-:S05]  /*17b0*/  HADD2.F32 R23, -RZ, R23.H1_H1 ;  /* 0x30000017ff177230 */ /* 0x000fca0000004100 */
[----:B------:R-:W-:Y:S01]  /*17c0*/  FFMA.FTZ R12, R15, R23, R12 ;  /* 0x000000170f0c7223 */ /* 0x000fe2000001000c */
[--C-:B------:R-:W-:Y:S02]  /*17d0*/  HADD2.F32 R15, -RZ, R18.reuse.H0_H0 ;  /* 0x20000012ff0f7230 */ /* 0x100fe40000004100 */
[----:B------:R-:W-:Y:S02]  /*17e0*/  HADD2.F32 R18, -RZ, R18.H1_H1 ;  /* 0x30000012ff127230 */ /* 0x000fe40000004100 */
[----:B0-----:R-:W-:-:S05]  /*17f0*/  HADD2.F32 R22, -RZ, R8.H0_H0 ;  /* 0x20000008ff167230 */ /* 0x001fca0000004100 */
[----:B------:R-:W-:Y:S02]  /*1800*/  FFMA.FTZ R13, R22, R15, R13 ;  /* 0x0000000f160d7223 */ /* 0x000fe4000001000d */
[----:B------:R-:W4:Y:S01]  /*1810*/  LDG.E.64.CONSTANT R22, desc[UR12][R38.64+0xb00] ;  /* 0x000b000c26167981 */ /* 0x000f22000c1e9b00 */
        /* <DEDUP_REMOVED lines=10> */
[----:B------:R-:W-:Y:S01]  /*18c0*/  UMOV UR4, 0xffffffff ;  /* 0xffffffff00047882 */ /* 0x000fe20000000000 */
[----:B------:R-:W-:Y:S02]  /*18d0*/  ISETP.NE.AND P0, PT, R6, RZ, PT ;  /* 0x000000ff0600720c */ /* 0x000fe40003f05270 */
[----:B-----5:R-:W-:Y:S01]  /*18e0*/  FSETP.NEU.FTZ.AND P1, PT, R34, RZ, PT ;  /* 0x000000ff2200720b */ /* 0x020fe20003f3d000 */
[----:B---3--:R-:W-:-:S05]  /*18f0*/  HADD2.F32 R12, -RZ, R20.H0_H0 ;  /* 0x20000014ff0c7230 */ /* 0x008fca0000004100 */
        /* <DEDUP_REMOVED lines=11> */
[----:B--2---:R-:W-:Y:S02]  /*19b0*/  HADD2.F32 R11, -RZ, R16.H0_H0 ;  /* 0x20000010ff0b7230 */ /* 0x004fe40000004100 */
        /* <DEDUP_REMOVED lines=13> */
[--C-:B----4-:R-:W-:Y:S02]  /*1a90*/  HADD2.F32 R17, -RZ, R22.reuse.H0_H0 ;  /* 0x20000016ff117230 */ /* 0x110fe40000004100 */
        /* <DEDUP_REMOVED lines=14> */
[--C-:B------:R-:W-:Y:S02]  /*1b80*/  HADD2.F32 R14, -RZ, R9.reuse.H1_H1 ;  /* 0x30000009ff0e7230 */ /* 0x100fe40000004100 */
[----:B------:R-:W-:Y:S01]  /*1b90*/  FFMA.FTZ R18, R13, R8, R18 ;  /* 0x000000080d127223 */ /* 0x000fe20000010012 */
[----:B------:R-:W-:-:S02]  /*1ba0*/  HADD2.F32 R13, -RZ, R9.H0_H0 ;  /* 0x20000009ff0d7230 */ /* 0x000fc40000004100 */
[----:B------:R-:W-:Y:S01]  /*1bb0*/  FFMA.FTZ R12, R15, R24, R12 ;  /* 0x000000180f0c7223 */ /* 0x000fe2000001000c */
[--C-:B------:R-:W-:Y:S02]  /*1bc0*/  HADD2.F32 R15, -RZ, R10.reuse.H0_H0 ;  /* 0x2000000aff0f7230 */ /* 0x100fe40000004100 */
[----:B------:R-:W-:Y:S02]  /*1bd0*/  HADD2.F32 R17, -RZ, R10.H1_H1 ;  /* 0x3000000aff117230 */ /* 0x000fe40000004100 */
[----:B------:R-:W-:Y:S02]  /*1be0*/  HADD2.F32 R9, -RZ, R25.H0_H0 ;  /* 0x20000019ff097230 */ /* 0x000fe40000004100 */
[--C-:B------:R-:W-:Y:S02]  /*1bf0*/  HADD2.F32 R10, -RZ, R26.reuse.H0_H0 ;  /* 0x2000001aff0a7230 */ /* 0x100fe40000004100 */
        /* <DEDUP_REMOVED lines=15> */
[----:B------:R-:W-:Y:S06]  /*1cf0*/  BRA.DIV UR4, `(.L_x_23022) ;  /* 0x0000003e04d07947 */ /* 0x000fec000b800000 */
[----:B------:R0:W1:Y:S02]  /*1d00*/  SHFL.BFLY PT, R9, R8, 0x1, 0x1f ;  /* 0x0c201f0008097f89 */ /* 0x00006400000e0000 */
.L_x_23072:
        /* <DEDUP_REMOVED lines=12> */
.L_x_23021:
[----:B------:R-:W-:Y:S05]  /*1dd0*/  BSYNC B1 ;  /* 0x0000000000017941 */ /* 0x000fea0003800000 */
.L_x_23019:
        /* <DEDUP_REMOVED lines=14> */
.L_x_23018:
[----:B------:R-:W-:Y:S05]  /*1ec0*/  BSYNC B0 ;  /* 0x0000000000007941 */ /* 0x000fea0003800000 */
.L_x_23017:
        /* <DEDUP_REMOVED lines=24> */
.L_x_23078:
        /* <DEDUP_REMOVED lines=41> */
.L_x_23029:
        /* <DEDUP_REMOVED lines=11> */
.L_x_23028:
[----:B------:R-:W-:Y:S05]  /*2390*/  BSYNC.RECONVERGENT B1 ;  /* 0x0000000000017941 */ /* 0x000fea0003800200 */
.L_x_23027:
        /* <DEDUP_REMOVED lines=12> */
.L_x_23032:
[----:B------:R-:W0:Y:S01]  /*2460*/  LDS R32, [R15+0x200] ;  /* 0x000200000f207984 */ /* 0x000e220000000800 */
[----:B------:R-:W-:-:S03]  /*2470*/  IADD3 R17, PT, PT, R17, 0x800, RZ ;  /* 0x0000080011117810 */ /* 0x000fc60007ffe0ff */
[----:B------:R-:W1:Y:S01]  /*2480*/  LDS R18, [R15+-0x400] ;  /* 0xfffc00000f127984 */ /* 0x000e620000000800 */
[----:B------:R-:W-:-:S03]  /*2490*/  ISETP.GE.AND P4, PT, R17, R14, PT ;  /* 0x0000000e1100720c */ /* 0x000fc60003f86270 */
[----:B------:R-:W2:Y:S04]  /*24a0*/  LDS R26, [R15+0x400] ;  /* 0x000400000f1a7984 */ /* 0x000ea80000000800 */
[----:B------:R-:W3:Y:S04]  /*24b0*/  LDS R20, [R15+-0x200] ;  /* 0xfffe00000f147984 */ /* 0x000ee80000000800 */
[----:B------:R-:W4:Y:S04]  /*24c0*/  LDS R38, [R15+0xa00] ;  /* 0x000a00000f267984 */ /* 0x000f280000000800 */
[----:B------:R-:W4:Y:S04]  /*24d0*/  LDS R28, [R15+0x600] ;  /* 0x000600000f1c7984 */ /* 0x000f280000000800 */
[----:B------:R-:W4:Y:S04]  /*24e0*/  LDS R24, [R15] ;  /* 0x000000000f187984 */ /* 0x000f280000000800 */
[----:B------:R-:W4:Y:S04]  /*24f0*/  LDS R42, [R15+0xc00] ;  /* 0x000c00000f2a7984 */ /* 0x000f280000000800 */
[----:B------:R-:W4:Y:S04]  /*2500*/  LDS R30, [R15+0x800] ;  /* 0x000800000f1e7984 */ /* 0x000f280000000800 */
[----:B------:R-:W4:Y:S01]  /*2510*/  LDS R19, [R15+0xe00] ;  /* 0x000e00000f137984 */ /* 0x000f220000000800 */
[----:B0-----:R-:W-:-:S03]  /*2520*/  FADD.FTZ R32, -R9, R32 ;  /* 0x0000002009207221 */ /* 0x001fc60000010100 */
[----:B-----5:R-:W-:Y:S01]  /*2530*/  LDS R34, [R15+0x1200] ;  /* 0x001200000f227984 */ /* 0x020fe20000000800 */
[----:B------:R-:W-:Y:S01]  /*2540*/  FMUL.FTZ R21, R32, 1.4426950216293334961 ;  /* 0x3fb8aa3b20157820 */ /* 0x000fe20000410000 */
[C---:B-1----:R-:W-:Y:S02]  /*2550*/  FADD.FTZ R18, -R9.reuse, R18 ;  /* 0x0000001209127221 */ /* 0x042fe40000010100 */
[----:B------:R-:W0:Y:S01]  /*2560*/  LDS R32, [R15+0x1000] ;  /* 0x001000000f207984 */ /* 0x000e220000000800 */
[C---:B--2---:R-:W-:Y:S01]  /*2570*/  FADD.FTZ R23, -R9.reuse, R26 ;  /* 0x0000001a09177221 */ /* 0x044fe20000010100 */
[----:B------:R-:W-:Y:S01]  /*2580*/  FMUL.FTZ R18, R18, 1.4426950216293334961 ;  /* 0x3fb8aa3b12127820 */ /* 0x000fe20000410000 */
[----:B------:R4:W1:Y:S01]  /*2590*/  MUFU.EX2 R26, R21 ;  /* 0x00000015001a7308 */ /* 0x0008620000000800 */
[----:B------:R-:W2:Y:S01]  /*25a0*/  LDS R36, [R15+0x1400] ;  /* 0x001400000f247984 */ /* 0x000ea20000000800 */
[----:B---3--:R-:W-:Y:S01]  /*25b0*/  FADD.FTZ R20, -R9, R20 ;  /* 0x0000001409147221 */ /* 0x008fe20000010100 */
[----:B------:R-:W-:-:S02]  /*25c0*/  FMUL.FTZ R23, R23, 1.4426950216293334961 ;  /* 0x3fb8aa3b17177820 */ /* 0x000fc40000410000 */
[----:B------:R-:W3:Y:S01]  /*25d0*/  LDS R40, [R15+0x1600] ;  /* 0x001600000f287984 */ /* 0x000ee20000000800 */
[----:B------:R-:W-:Y:S02]  /*25e0*/  FMUL.FTZ R20, R20, 1.4426950216293334961 ;  /* 0x3fb8aa3b14147820 */ /* 0x000fe40000410000 */
[----:B------:R-:W1:Y:S01]  /*25f0*/  MUFU.EX2 R18, R18 ;  /* 0x0000001200127308 */ /* 0x000e620000000800 */
[C---:B----4-:R-:W-:Y:S01]  /*2600*/  FADD.FTZ R21, -R9.reuse, R38 ;  /* 0x0000002609157221 */ /* 0x050fe20000010100 */
[----:B------:R-:W-:-:S03]  /*2610*/  FADD.FTZ R25, -R9, R28 ;  /* 0x0000001c09197221 */ /* 0x000fc60000010100 */
[----:B------:R-:W-:Y:S01]  /*2620*/  FMUL.FTZ R44, R21, 1.4426950216293334961 ;  /* 0x3fb8aa3b152c7820 */ /* 0x000fe20000410000 */
[----:B------:R-:W-:Y:S01]  /*2630*/  FADD.FTZ R24, -R9, R24 ;  /* 0x0000001809187221 */ /* 0x000fe20000010100 */
[----:B------:R-:W-:Y:S01]  /*2640*/  FMUL.FTZ R25, R25, 1.4426950216293334961 ;  /* 0x3fb8aa3b19197820 */ /* 0x000fe20000410000 */
[----:B------:R4:W0:Y:S01]  /*2650*/  MUFU.EX2 R28, R23 ;  /* 0x00000017001c7308 */ /* 0x0008220000000800 */
[----:B-1----:R-:W-:Y:S01]  /*2660*/  STS [R15+0x200], R26 ;  /* 0x0002001a0f007388 */ /* 0x002fe20000000800 */
[C---:B------:R-:W-:Y:S01]  /*2670*/  FADD.FTZ R21, -R9.reuse, R42 ;  /* 0x0000002a09157221 */ /* 0x040fe20000010100 */
[----:B------:R-:W-:Y:S02]  /*2680*/  FMUL.FTZ R24, R24, 1.4426950216293334961 ;  /* 0x3fb8aa3b18187820 */ /* 0x000fe40000410000 */
[----:B------:R-:W1:Y:S01]  /*2690*/  LDS R42, [R15+0x1800] ;  /* 0x001800000f2a7984 */ /* 0x000e620000000800 */
[----:B------:R-:W-:Y:S01]  /*26a0*/  FADD.FTZ R27, -R9, R30 ;  /* 0x0000001e091b7221 */ /* 0x000fe20000010100 */
[----:B------:R-:W-:Y:S01]  /*26b0*/  FMUL.FTZ R21, R21, 1.4426950216293334961 ;  /* 0x3fb8aa3b15157820 */ /* 0x000fe20000410000 */
[----:B------:R-:W2:Y:S01]  /*26c0*/  MUFU.EX2 R20, R20 ;  /* 0x0000001400147308 */ /* 0x000ea20000000800 */
[----:B------:R1:W-:Y:S01]  /*26d0*/  STS [R15+-0x400], R18 ;  /* 0xfffc00120f007388 */ /* 0x0003e20000000800 */
[----:B----4-:R-:W-:Y:S01]  /*26e0*/  FADD.FTZ R23, -R9, R19 ;  /* 0x0000001309177221 */ /* 0x010fe20000010100 */
[----:B------:R-:W-:-:S02]  /*26f0*/  FMUL.FTZ R27, R27, 1.4426950216293334961 ;  /* 0x3fb8aa3b1b1b7820 */ /* 0x000fc40000410000 */
[----:B------:R-:W4:Y:S03]  /*2700*/  LDS R19, [R15+0x1a00] ;  /* 0x001a00000f137984 */ /* 0x000f260000000800 */
[----:B------:R2:W3:Y:S01]  /*2710*/  MUFU.EX2 R30, R25 ;  /* 0x00000019001e7308 */ /* 0x0004e20000000800 */
[----:B0-----:R-:W-:Y:S07]  /*2720*/  STS [R15+0x400], R28 ;  /* 0x0004001c0f007388 */ /* 0x001fee0000000800 */
[----:B------:R-:W0:Y:S01]  /*2730*/  MUFU.EX2 R24, R24 ;  /* 0x0000001800187308 */ /* 0x000e220000000800 */
[----:B--2---:R-:W-:Y:S01]  /*2740*/  FMUL.FTZ R25, R23, 1.4426950216293334961 ;  /* 0x3fb8aa3b17197820 */ /* 0x004fe20000410000 */
[C---:B------:R-:W-:Y:S01]  /*2750*/  FADD.FTZ R23, -R9.reuse, R32 ;  /* 0x0000002009177221 */ /* 0x040fe20000010100 */
[C---:B------:R-:W-:Y:S01]  /*2760*/  FADD.FTZ R31, -R9.reuse, R36 ;  /* 0x00000024091f7221 */ /* 0x040fe20000010100 */
[----:B------:R2:W-:Y:S01]  /*2770*/  STS [R15+-0x200], R20 ;  /* 0xfffe00140f007388 */ /* 0x0005e20000000800 */
[----:B---3--:R-:W-:-:S03]  /*2780*/  FADD.FTZ R40, -R9, R40 ;  /* 0x0000002809287221 */ /* 0x008fc60000010100 */
[----:B------:R3:W2:Y:S01]  /*2790*/  MUFU.EX2 R38, R27 ;  /* 0x0000001b00267308 */ /* 0x0006a20000000800 */
[----:B------:R-:W-:Y:S01]  /*27a0*/  FMUL.FTZ R40, R40, 1.4426950216293334961 ;  /* 0x3fb8aa3b28287820 */ /* 0x000fe20000410000 */
[----:B------:R-:W-:Y:S06]  /*27b0*/  STS [R15+0x600], R30 ;  /* 0x0006001e0f007388 */ /* 0x000fec0000000800 */
[----:B------:R-:W4:Y:S01]  /*27c0*/  MUFU.EX2 R44, R44 ;  /* 0x0000002c002c7308 */ /* 0x000f220000000800 */
[----:B---3--:R-:W-:Y:S01]  /*27d0*/  FMUL.FTZ R27, R23, 1.4426950216293334961 ;  /* 0x3fb8aa3b171b7820 */ /* 0x008fe20000410000 */
[C---:B------:R-:W-:Y:S01]  /*27e0*/  FADD.FTZ R23, -R9.reuse, R34 ;  /* 0x0000002209177221 */ /* 0x040fe20000010100 */
[----:B0-----:R-:W-:Y:S01]  /*27f0*/  STS [R15], R24 ;  /* 0x000000180f007388 */ /* 0x001fe20000000800 */
[----:B-1----:R-:W-:-:S02]  /*2800*/  FADD.FTZ R42, -R9, R42 ;  /* 0x0000002a092a7221 */ /* 0x002fc40000010100 */
[----:B------:R-:W-:Y:S01]  /*2810*/  FMUL.FTZ R29, R23, 1.4426950216293334961 ;  /* 0x3fb8aa3b171d7820 */ /* 0x000fe20000410000 */
[----:B------:R-:W-:Y:S01]  /*2820*/  FADD.FTZ R23, R18, R16 ;  /* 0x0000001012177221 */ /* 0x000fe20000010000 */
[----:B------:R-:W0:Y:S01]  /*2830*/  MUFU.EX2 R21, R21 ;  /* 0x0000001500157308 */ /* 0x000e220000000800 */
[----:B------:R-:W-:Y:S01]  /*2840*/  FMUL.FTZ R16, R31, 1.4426950216293334961 ;  /* 0x3fb8aa3b1f107820 */ /* 0x000fe20000410000 */
[----:B------:R-:W-:Y:S01]  /*2850*/  FMUL.FTZ R18, R42, 1.4426950216293334961 ;  /* 0x3fb8aa3b2a127820 */ /* 0x000fe20000410000 */
[----:B------:R-:W-:Y:S01]  /*2860*/  FADD.FTZ R23, R23, R20 ;  /* 0x0000001417177221 */ /* 0x000fe20000010000 */
[----:B--2---:R-:W-:Y:S01]  /*2870*/  STS [R15+0x800], R38 ;  /* 0x000800260f007388 */ /* 0x004fe20000000800 */
[----:B----4-:R-:W-:Y:S02]  /*2880*/  FADD.FTZ R19, -R9, R19 ;  /* 0x0000001309137221 */ /* 0x010fe40000010100 */
[----:B------:R-:W-:Y:S01]  /*2890*/  FADD.FTZ R23, R23, R24 ;  /* 0x0000001817177221 */ /* 0x000fe20000010000 */
[----:B------:R-:W1:Y:S01]  /*28a0*/  MUFU.EX2 R32, R25 ;  /* 0x0000001900207308 */ /* 0x000e620000000800 */
[----:B------:R-:W-:Y:S01]  /*28b0*/  FMUL.FTZ R20, R19, 1.4426950216293334961 ;  /* 0x3fb8aa3b13147820 */ /* 0x000fe20000410000 */
[----:B------:R-:W-:Y:S01]  /*28c0*/  STS [R15+0xa00], R44 ;  /* 0x000a002c0f007388 */ /* 0x000fe20000000800 */
[----:B------:R-:W-:-:S04]  /*28d0*/  FADD.FTZ R23, R23, R26 ;  /* 0x0000001a17177221 */ /* 0x000fc80000010000 */
[----:B------:R-:W-:Y:S01]  /*28e0*/  FADD.FTZ R23, R23, R28 ;  /* 0x0000001c17177221 */ /* 0x000fe20000010000 */
[----:B------:R-:W2:Y:S01]  /*28f0*/  MUFU.EX2 R34, R27 ;  /* 0x0000001b00227308 */ /* 0x000ea20000000800 */
[----:B0-----:R-:W-:Y:S02]  /*2900*/  STS [R15+0xc00], R21 ;  /* 0x000c00150f007388 */ /* 0x001fe40000000800 */
[----:B------:R-:W-:-:S04]  /*2910*/  FADD.FTZ R23, R23, R30 ;  /* 0x0000001e17177221 */ /* 0x000fc80000010000 */
[----:B------:R-:W-:Y:S01]  /*2920*/  FADD.FTZ R23, R23, R38 ;  /* 0x0000002617177221 */ /* 0x000fe20000010000 */
[----:B------:R-:W0:Y:S01]  /*2930*/  MUFU.EX2 R36, R29 ;  /* 0x0000001d00247308 */ /* 0x000e220000000800 */
[----:B-1----:R-:W-:Y:S02]  /*2940*/  STS [R15+0xe00], R32 ;  /* 0x000e00200f007388 */ /* 0x002fe40000000800 */
[----:B------:R-:W-:-:S04]  /*2950*/  FADD.FTZ R42, R23, R44 ;  /* 0x0000002c172a7221 */ /* 0x000fc80000010000 */
[----:B------:R-:W-:Y:S01]  /*2960*/  FADD.FTZ R19, R42, R21 ;  /* 0x000000152a137221 */ /* 0x000fe20000010000 */
[----:B------:R-:W1:Y:S01]  /*2970*/  MUFU.EX2 R16, R16 ;  /* 0x0000001000107308 */ /* 0x000e620000000800 */
[----:B--2---:R-:W-:Y:S02]  /*2980*/  STS [R15+0x1000], R34 ;  /* 0x001000220f007388 */ /* 0x004fe40000000800 */
[----:B------:R-:W-:-:S04]  /*2990*/  FADD.FTZ R19, R19, R32 ;  /* 0x0000002013137221 */ /* 0x000fc80000010000 */
[----:B------:R-:W-:Y:S01]  /*29a0*/  FADD.FTZ R19, R19, R34 ;  /* 0x0000002213137221 */ /* 0x000fe20000010000 */
[----:B------:R-:W2:Y:S01]  /*29b0*/  MUFU.EX2 R40, R40 ;  /* 0x0000002800287308 */ /* 0x000ea20000000800 */
[----:B0-----:R-:W-:Y:S02]  /*29c0*/  STS [R15+0x1200], R36 ;  /* 0x001200240f007388 */ /* 0x001fe40000000800 */
[----:B------:R-:W-:-:S05]  /*29d0*/  FADD.FTZ R19, R19, R36 ;  /* 0x0000002413137221 */ /* 0x000fca0000010000 */
        /* <DEDUP_REMOVED lines=12> */
.L_x_23031:
[----:B------:R-:W-:Y:S05]  /*2aa0*/  BSYNC.RECONVERGENT B1 ;  /* 0x0000000000017941 */ /* 0x000fea0003800200 */
.L_x_23030:
        /* <DEDUP_REMOVED lines=55> */
.L_x_23034:
[----:B------:R-:W-:Y:S05]  /*2e20*/  BSYNC.RECONVERGENT B1 ;  /* 0x0000000000017941 */ /* 0x000fea0003800200 */
.L_x_23033:
        /* <DEDUP_REMOVED lines=26> */
.L_x_23026:
[----:B------:R-:W-:Y:S05]  /*2fd0*/  BSYNC.RECONVERGENT B0 ;  /* 0x0000000000007941 */ /* 0x000fea0003800200 */
.L_x_23025:
        /* <DEDUP_REMOVED lines=40> */
.L_x_23039:
[----:B------:R-:W1:Y:S01]  /*3260*/  LDS R12, [R15] ;  /* 0x000000000f0c7984 */ /* 0x000e620000000800 */
[----:B------:R-:W-:-:S04]  /*3270*/  IADD3 R16, PT, PT, R16, 0x1, RZ ;  /* 0x0000000110107810 */ /* 0x000fc80007ffe0ff */
[----:B------:R-:W-:Y:S01]  /*3280*/  ISETP.NE.AND P0, PT, R16, RZ, PT ;  /* 0x000000ff1000720c */ /* 0x000fe20003f05270 */
[----:B-1----:R-:W-:-:S05]  /*3290*/  FMUL.FTZ R12, R12, R11 ;  /* 0x0000000b0c0c7220 */ /* 0x002fca0000410000 */
[----:B------:R1:W-:Y:S02]  /*32a0*/  STS [R15], R12 ;  /* 0x0000000c0f007388 */ /* 0x0003e40000000800 */
[----:B-1----:R-:W-:-:S05]  /*32b0*/  IADD3 R15, PT, PT, R15, 0x200, RZ ;  /* 0x000002000f0f7810 */ /* 0x002fca0007ffe0ff */
[----:B------:R-:W-:Y:S05]  /*32c0*/  @P0 BRA `(.L_x_23039) ;  /* 0xfffffffc00e40947 */ /* 0x000fea000383ffff */
.L_x_23038:
[----:B------:R-:W-:Y:S05]  /*32d0*/  BSYNC.RECONVERGENT B1 ;  /* 0x0000000000017941 */ /* 0x000fea0003800200 */
.L_x_23037:
        /* <DEDUP_REMOVED lines=12> */
.L_x_23042:
        /* <DEDUP_REMOVED lines=11> */
[----:B-----5:R-:W0:Y:S04]  /*3450*/  LDS R34, [R12+0xe00] ;  /* 0x000e00000c227984 */ /* 0x020e280000000800 */
        /* <DEDUP_REMOVED lines=40> */
.L_x_23041:
[----:B------:R-:W-:Y:S05]  /*36e0*/  BSYNC.RECONVERGENT B1 ;  /* 0x0000000000017941 */ /* 0x000fea0003800200 */
.L_x_23040:
        /* <DEDUP_REMOVED lines=31> */
.L_x_23044:
[----:B------:R-:W-:Y:S05]  /*38e0*/  BSYNC.RECONVERGENT B1 ;  /* 0x0000000000017941 */ /* 0x000fea0003800200 */
.L_x_23043:
        /* <DEDUP_REMOVED lines=14> */
.L_x_23036:
[----:B------:R-:W-:Y:S05]  /*39d0*/  BSYNC.RECONVERGENT B0 ;  /* 0x0000000000007941 */ /* 0x000fea0003800200 */
.L_x_23035:
        /* <DEDUP_REMOVED lines=20> */
[----:B--2---:R-:W-:Y:S02]  /*3b20*/  MOV R12, UR4 ;  /* 0x00000004000c7c02 */ /* 0x004fe40008000f00 */
[----:B-1----:R-:W-:Y:S02]  /*3b30*/  MOV R11, UR7 ;  /* 0x00000007000b7c02 */ /* 0x002fe40008000f00 */
[----:B------:R-:W-:-:S03]  /*3b40*/  IMAD.U32 R13, RZ, RZ, UR5 ;  /* 0x00000005ff0d7e24 */ /* 0x000fc6000f8e00ff */
[----:B------:R0:W-:Y:S04]  /*3b50*/  STG.E desc[UR12][R10.64], R9 ;  /* 0x000000090a007986 */ /* 0x0001e8000c10190c */
[----:B------:R0:W-:Y:S02]  /*3b60*/  STG.E desc[UR12][R12.64], R14 ;  /* 0x0000000e0c007986 */ /* 0x0001e4000c10190c */
.L_x_23046:
[----:B---34-:R-:W-:Y:S05]  /*3b70*/  BSYNC.RECONVERGENT B0 ;  /* 0x0000000000007941 */ /* 0x018fea0003800200 */
.L_x_23045:
[----:B------:R-:W-:Y:S01]  /*3b80*/  ISETP.GE.U32.AND P0, PT, R21, R4, PT ;  /* 0x000000041500720c */ /* 0x000fe20003f06070 */
[----:B------:R-:W-:Y:S01]  /*3b90*/  BSSY.RECONVERGENT B1, `(.L_x_23047) ;  /* 0x000019b000017945 */ /* 0x000fe20003800200 */
[----:B------:R-:W-:Y:S01]  /*3ba0*/  HFMA2 R30, -RZ, RZ, 0, 0 ;  /* 0x00000000ff1e7431 */ /* 0x000fe200000001ff */
[----:B------:R-:W-:Y:S02]  /*3bb0*/  CS2R R28, SRZ ;  /* 0x00000000001c7805 */ /* 0x000fe4000001ff00 */
[----:B------:R-:W-:Y:S02]  /*3bc0*/  CS2R R26, SRZ ;  /* 0x00000000001a7805 */ /* 0x000fe4000001ff00 */
[----:B------:R-:W-:-:S06]  /*3bd0*/  CS2R R24, SRZ ;  /* 0x0000000000187805 */ /* 0x000fcc000001ff00 */
[----:B------:R-:W-:Y:S05]  /*3be0*/  @P0 BRA `(.L_x_23048) ;  /* 0x0000001800540947 */ /* 0x000fea0003800000 */
[----:B0-2---:R-:W0:Y:S01]  /*3bf0*/  I2F.RP R12, R0 ;  /* 0x00000000000c7306 */ /* 0x005e220000209400 */
[----:B------:R-:W2:Y:S01]  /*3c00*/  LDCU UR4, c[0x0][0x3c8] ;  /* 0x00007900ff0477ac */ /* 0x000ea20008000800 */
[----:B-1----:R-:W-:Y:S01]  /*3c10*/  SHF.L.U32 R14, R5, 0x5, RZ ;  /* 0x00000005050e7819 */ /* 0x002fe200000006ff */
[----:B------:R-:W-:Y:S01]  /*3c20*/  IMAD.WIDE.U32 R10, R21, 0x4, RZ ;  /* 0x00000004150a7825 */ /* 0x000fe200078e00ff */
[----:B------:R-:W-:Y:S01]  /*3c30*/  LEA R6, R3, R6, 0x4 ;  /* 0x0000000603067211 */ /* 0x000fe200078e20ff */
[----:B------:R-:W1:Y:S01]  /*3c40*/  LDCU UR5, c[0x0][0x3fc] ;  /* 0x00007f80ff0577ac */ /* 0x000e620008000800 */
[----:B------:R-:W-:Y:S01]  /*3c50*/  MOV R30, RZ ;  /* 0x000000ff001e7202 */ /* 0x000fe20000000f00 */
[----:B------:R-:W-:Y:S01]  /*3c60*/  IMAD.SHL.U32 R23, R5, 0x8, RZ ;  /* 0x0000000805177824 */ /* 0x000fe200078e00ff */
[----:B------:R-:W-:Y:S01]  /*3c70*/  IADD3 R20, PT, PT, R6, 0x3, RZ ;  /* 0x0000000306147810 */ /* 0x000fe20007ffe0ff */
[----:B------:R-:W3:Y:S01]  /*3c80*/  LDCU.64 UR6, c[0x0][0x3b8] ;  /* 0x00007700ff0677ac */ /* 0x000ee20008000a00 */
[C---:B------:R-:W-:Y:S01]  /*3c90*/  IMAD.IADD R22, R21.reuse, 0x1, -R22 ;  /* 0x0000000115167824 */ /* 0x040fe200078e0a16 */
[----:B------:R-:W-:-:S02]  /*3ca0*/  IADD3 R21, PT, PT, R21, 0x1, RZ ;  /* 0x0000000115157810 */ /* 0x000fc40007ffe0ff */
[----:B------:R-:W-:Y:S02]  /*3cb0*/  CS2R R28, SRZ ;  /* 0x00000000001c7805 */ /* 0x000fe4000001ff00 */
[C---:B------:R-:W-:Y:S02]  /*3cc0*/  LOP3.LUT R19, R23.reuse, 0x8, RZ, 0xc0, !PT ;  /* 0x0000000817137812 */ /* 0x040fe400078ec0ff */
[----:B------:R-:W-:Y:S01]  /*3cd0*/  CS2R R26, SRZ ;  /* 0x00000000001a7805 */ /* 0x000fe2000001ff00 */
[----:B0-----:R-:W0:Y:S01]  /*3ce0*/  MUFU.RCP R12, R12 ;  /* 0x0000000c000c7308 */ /* 0x001e220000001000 */
[----:B------:R-:W-:Y:S02]  /*3cf0*/  CS2R R24, SRZ ;  /* 0x0000000000187805 */ /* 0x000fe4000001ff00 */
[----:B------:R-:W-:Y:S01]  /*3d00*/  LOP3.LUT R23, R23, 0xf8, RZ, 0xc0, !PT ;  /* 0x000000f817177812 */ /* 0x000fe200078ec0ff */
[----:B--2---:R-:W-:Y:S01]  /*3d10*/  UIMAD UR4, UR16, UR4, URZ ;  /* 0x00000004100472a4 */ /* 0x004fe2000f8e02ff */
[----:B------:R-:W-:Y:S01]  /*3d20*/  IADD3 R19, PT, PT, R19, R20, RZ ;  /* 0x0000001413137210 */ /* 0x000fe20007ffe0ff */
[----:B-1----:R-:W-:-:S04]  /*3d30*/  IMAD.U32 R6, RZ, RZ, UR5 ;  /* 0x00000005ff067e24 */ /* 0x002fc8000f8e00ff */
[----:B------:R-:W-:Y:S01]  /*3d40*/  IMAD.U32 R13, RZ, RZ, UR4 ;  /* 0x00000004ff0d7e24 */ /* 0x000fe2000f8e00ff */
[----:B------:R-:W-:-:S03]  /*3d50*/  IADD3 R6, PT, PT, -R6, UR14, RZ ;  /* 0x0000000e06067c10 */ /* 0x000fc6000fffe1ff */
[----:B------:R-:W-:Y:S01]  /*3d60*/  IMAD.WIDE R10, R13, 0x4, R10 ;  /* 0x000000040d0a7825 */ /* 0x000fe200078e020a */
[----:B------:R-:W1:Y:S01]  /*3d70*/  LDCU UR4, c[0x0][0x3e0] ;  /* 0x00007c00ff0477ac */ /* 0x000e620008000800 */
[----:B0-----:R-:W-:Y:S02]  /*3d80*/  IADD3 R9, PT, PT, R12, 0xffffffe, RZ ;  /* 0x0ffffffe0c097810 */ /* 0x001fe40007ffe0ff */
[----:B------:R-:W-:Y:S01]  /*3d90*/  VIADD R12, R8, 0x100 ;  /* 0x00000100080c7836 */ /* 0x000fe20000000000 */
[----:B------:R-:W-:Y:S02]  /*3da0*/  LOP3.LUT R8, R14, 0x20, RZ, 0xe2, !PT ;  /* 0x000000200e087812 */ /* 0x000fe400078ee2ff */
[----:B---3--:R-:W-:Y:S01]  /*3db0*/  IADD3 R16, P0, PT, R10, UR6, RZ ;  /* 0x000000060a107c10 */ /* 0x008fe2000ff1e0ff */
[----:B------:R-:W0:Y:S01]  /*3dc0*/  F2I.FTZ.U32.TRUNC.NTZ R9, R9 ;  /* 0x0000000900097305 */ /* 0x000e22000021f000 */
[----:B------:R-:W-:Y:S02]  /*3dd0*/  LEA R13, R7, R12, 0x18 ;  /* 0x0000000c070d7211 */ /* 0x000fe400078ec0ff */
[----:B------:R-:W-:-:S02]  /*3de0*/  LEA R8, R3, R8, 0x6 ;  /* 0x0000000803087211 */ /* 0x000fc400078e30ff */
[----:B------:R-:W-:Y:S02]  /*3df0*/  IADD3.X R17, PT, PT, R11, UR7, RZ, P0, !PT ;  /* 0x000000070b117c10 */ /* 0x000fe400087fe4ff */
[----:B------:R-:W-:Y:S02]  /*3e00*/  IADD3 R18, PT, PT, R8, 0x10, R13 ;  /* 0x0000001008127810 */ /* 0x000fe40007ffe00d */
[----:B------:R-:W-:Y:S01]  /*3e10*/  MOV R8, RZ ;  /* 0x000000ff00087202 */ /* 0x000fe20000000f00 */
[----:B-1----:R-:W-:-:S04]  /*3e20*/  UIMAD UR4, UR15, UR4, URZ ;  /* 0x000000040f0472a4 */ /* 0x002fc8000f8e02ff */
[----:B------:R-:W-:Y:S01]  /*3e30*/  USHF.R.S32.HI UR5, URZ, 0x1f, UR4 ;  /* 0x0000001fff057899 */ /* 0x000fe20008011404 */
[----:B0-----:R-:W-:Y:S02]  /*3e40*/  IADD3 R15, PT, PT, RZ, -R9, RZ ;  /* 0x80000009ff0f7210 */ /* 0x001fe40007ffe0ff */
[----:B------:R-:W-:-:S03]  /*3e50*/  MOV R36, UR4 ;  /* 0x0000000400247c02 */ /* 0x000fc60008000f00 */
[----:B------:R-:W-:Y:S02]  /*3e60*/  IMAD R7, R15, R0, RZ ;  /* 0x000000000f077224 */ /* 0x000fe400078e02ff */
[----:B------:R-:W-:Y:S02]  /*3e70*/  IMAD.U32 R37, RZ, RZ, UR5 ;  /* 0x00000005ff257e24 */ /* 0x000fe4000f8e00ff */
[----:B------:R-:W-:-:S07]  /*3e80*/  IMAD.HI.U32 R7, R9, R7, R8 ;  /* 0x0000000709077227 */ /* 0x000fce00078e0008 */
.L_x_23065:
        /* <DEDUP_REMOVED lines=18> */
[----:B0-----:R-:W-:Y:S02]  /*3fb0*/  IADD3 R31, PT, PT, R15, 0xffffffe, RZ ;  /* 0x0ffffffe0f1f7810 */ /* 0x001fe40007ffe0ff */
[----:B------:R-:W-:Y:S02]  /*3fc0*/  ISETP.GE.U32.AND P0, PT, R13, R0, PT ;  /* 0x000000000d00720c */ /* 0x000fe40003f06070 */
[----:B------:R-:W0:Y:S11]  /*3fd0*/  F2I.FTZ.U32.TRUNC.NTZ R9, R31 ;  /* 0x0000001f00097305 */ /* 0x000e36000021f000 */
[----:B------:R-:W-:Y:S01]  /*3fe0*/  @P0 VIADD R11, R11, 0x1 ;  /* 0x000000010b0b0836 */ /* 0x000fe20000000000 */
        /* <DEDUP_REMOVED lines=21> */
[----:B--234-:R-:W-:Y:S05]  /*4140*/  @!P0 BRA P1, `(.L_x_23050) ;  /* 0x0000001000d08947 */ /* 0x01cfea0000800000 */
[----:B------:R-:W2:Y:S04]  /*4150*/  LDG.E.CONSTANT R31, desc[UR12][R16.64] ;  /* 0x0000000c101f7981 */ /* 0x000ea8000c1e9900 */
[----:B------:R-:W0:Y:S04]  /*4160*/  LDS.128 R8, [R18+-0x10] ;  /* 0xfffff00012087984 */ /* 0x000e280000000c00 */
[----:B------:R-:W1:Y:S01]  /*4170*/  LDS.128 R12, [R18] ;  /* 0x00000000120c7984 */ /* 0x000e620000000c00 */
[----:B0-----:R-:W-:Y:S02]  /*4180*/  F2FP.F16.F32.PACK_AB R33, R9, R8 ;  /* 0x000000080921723e */ /* 0x001fe400000000ff */
[----:B------:R-:W-:Y:S01]  /*4190*/  F2FP.F16.F32.PACK_AB R32, R11, R10 ;  /* 0x0000000a0b20723e */ /* 0x000fe200000000ff */
[----:B------:R-:W-:Y:S01]  /*41a0*/  BSSY.RECONVERGENT B2, `(.L_x_23051) ;  /* 0x000002a000027945 */ /* 0x000fe20003800200 */
[----:B-1----:R-:W-:-:S02]  /*41b0*/  F2FP.F16.F32.PACK_AB R35, R13, R12 ;  /* 0x0000000c0d23723e */ /* 0x002fc400000000ff */
[----:B-----5:R-:W-:Y:S01]  /*41c0*/  F2FP.F16.F32.PACK_AB R34, R15, R14 ;  /* 0x0000000e0f22723e */ /* 0x020fe200000000ff */
[----:B--2---:R-:W-:Y:S01]  /*41d0*/  IMAD.WIDE R8, R31, UR24, R36 ;  /* 0x000000181f087c25 */ /* 0x004fe2000f8e0224 */
[----:B------:R-:W-:Y:S02]  /*41e0*/  IADD3 R31, PT, PT, R19, -0x3, RZ ;  /* 0xfffffffd131f7810 */ /* 0x000fe40007ffe0ff */
[----:B------:R-:W-:-:S04]  /*41f0*/  IADD3 R8, P0, PT, R23, R8, RZ ;  /* 0x0000000817087210 */ /* 0x000fc80007f1e0ff */
[----:B------:R-:W-:Y:S01]  /*4200*/  LEA R38, P1, R8, UR22, 0x1 ;  /* 0x0000001608267c11 */ /* 0x000fe2000f8208ff */
[----:B------:R-:W-:Y:S01]  /*4210*/  IMAD.X R9, RZ, RZ, R9, P0 ;  /* 0x000000ffff097224 */ /* 0x000fe200000e0609 */
[----:B------:R-:W-:-:S04]  /*4220*/  ISETP.NE.AND P0, PT, R22, -0x1, PT ;  /* 0xffffffff1600780c */ /* 0x000fc80003f05270 */
[----:B------:R-:W-:-:S05]  /*4230*/  LEA.HI.X R39, R8, UR23, R9, 0x1, P1 ;  /* 0x0000001708277c11 */ /* 0x000fca00088f0c09 */
[----:B------:R0:W5:Y:S04]  /*4240*/  LDG.E.128.CONSTANT R8, desc[UR12][R38.64] ;  /* 0x0000000c26087981 */ /* 0x000168000c1e9d00 */
        /* <DEDUP_REMOVED lines=31> */
.L_x_23052:
[----:B------:R-:W-:Y:S05]  /*4440*/  BSYNC.RECONVERGENT B2 ;  /* 0x0000000000027941 */ /* 0x000fea0003800200 */
.L_x_23051:
        /* <DEDUP_REMOVED lines=41> */
.L_x_23054:
[----:B------:R-:W-:Y:S05]  /*46e0*/  BSYNC.RECONVERGENT B2 ;  /* 0x0000000000027941 */ /* 0x000fea0003800200 */
.L_x_23053:
        /* <DEDUP_REMOVED lines=41> */
.L_x_23056:
[----:B------:R-:W-:Y:S05]  /*4980*/  BSYNC.RECONVERGENT B2 ;  /* 0x0000000000027941 */ /* 0x000fea0003800200 */
.L_x_23055:
        /* <DEDUP_REMOVED lines=41> */
.L_x_23058:
[----:B------:R-:W-:Y:S05]  /*4c20*/  BSYNC.RECONVERGENT B2 ;  /* 0x0000000000027941 */ /* 0x000fea0003800200 */
.L_x_23057:
        /* <DEDUP_REMOVED lines=41> */
.L_x_23060:
[----:B------:R-:W-:Y:S05]  /*4ec0*/  BSYNC.RECONVERGENT B2 ;  /* 0x0000000000027941 */ /* 0x000fea0003800200 */
.L_x_23059:
        /* <DEDUP_REMOVED lines=41> */
.L_x_23062:
[----:B------:R-:W-:Y:S05]  /*5160*/  BSYNC.RECONVERGENT B2 ;  /* 0x0000000000027941 */ /* 0x000fea0003800200 */
.L_x_23061:
[----:B------:R0:W5:Y:S02]  /*5170*/  LDG.E.128.CONSTANT R12, desc[UR12][R38.64+0xc00] ;  /* 0x000c000c260c7981 */ /* 0x000164000c1e9d00 */
[----:B-----5:R-:W-:-:S04]  /*5180*/  HMUL2 R9, R32, R9 ;  /* 0x0000000920097232 */ /* 0x020fc80000000000 */
[----:B------:R-:W-:-:S04]  /*5190*/  HFMA2 R8, R33, R8, R9 ;  /* 0x0000000821087231 */ /* 0x000fc80000000009 */
[----:B------:R-:W-:-:S04]  /*51a0*/  HFMA2 R8, R35, R10, R8 ;  /* 0x0000000a23087231 */ /* 0x000fc80000000008 */
[----:B------:R-:W-:-:S05]  /*51b0*/  HFMA2 R8, R34, R11, R8 ;  /* 0x0000000b22087231 */ /* 0x000fca0000000008 */
[--C-:B------:R-:W-:Y:S02]  /*51c0*/  HADD2.F32 R9, -RZ, R8.reuse.H0_H0 ;  /* 0x20000008ff097230 */ /* 0x100fe40000004100 */
[----:B------:R-:W-:Y:S01]  /*51d0*/  HADD2.F32 R8, -RZ, R8.H1_H1 ;  /* 0x30000008ff087230 */ /* 0x000fe20000004100 */
[----:B------:R-:W-:Y:S04]  /*51e0*/  BSSY.RECONVERGENT B2, `(.L_x_23063) ;  /* 0x0000022000027945 */ /* 0x000fe80003800200 */
[----:B------:R-:W-:-:S04]  /*51f0*/  FADD.FTZ R8, R9, R8 ;  /* 0x0000000809087221 */ /* 0x000fc80000010000 */
[----:B------:R-:W-:Y:S01]  /*5200*/  FADD.FTZ R25, R25, R8 ;  /* 0x0000000819197221 */ /* 0x000fe20000010000 */
[----:B0-----:R-:W-:Y:S06]  /*5210*/  @P0 BRA `(.L_x_23064) ;  /* 0x0000000000780947 */ /* 0x001fec0003800000 */
[C---:B------:R-:W-:Y:S02]  /*5220*/  IADD3 R8, PT, PT, R19.reuse, -0x2, RZ ;  /* 0xfffffffe13087810 */ /* 0x040fe40007ffe0ff */
[C---:B------:R-:W-:Y:S02]  /*5230*/  ISETP.GE.AND P3, PT, R19.reuse, UR21, PT ;  /* 0x0000001513007c0c */ /* 0x040fe4000bf66270 */
[----:B------:R-:W-:Y:S01]  /*5240*/  ISETP.GE.AND P1, PT, R8, UR21, PT ;  /* 0x0000001508007c0c */ /* 0x000fe2000bf26270 */
[----:B------:R-:W-:Y:S01]  /*5250*/  VIADD R8, R19, 0xffffffff ;  /* 0xffffffff13087836 */ /* 0x000fe20000000000 */
[----:B------:R-:W-:Y:S02]  /*5260*/  PRMT R9, R13, 0x7632, R9 ;  /* 0x000076320d097816 */ /* 0x000fe40000000009 */
[----:B------:R-:W-:Y:S02]  /*5270*/  ISETP.GE.AND P0, PT, R31, UR21, PT ;  /* 0x000000151f007c0c */ /* 0x000fe4000bf06270 */
[----:B------:R-:W-:-:S02]  /*5280*/  ISETP.GE.AND P2, PT, R8, UR21, PT ;  /* 0x0000001508007c0c */ /* 0x000fc4000bf46270 */
[----:B------:R-:W-:Y:S02]  /*5290*/  PRMT R8, R12, 0x7632, R8 ;  /* 0x000076320c087816 */ /* 0x000fe40000000008 */
[----:B------:R-:W-:Y:S02]  /*52a0*/  SEL R10, R9, RZ, !P3 ;  /* 0x000000ff090a7207 */ /* 0x000fe40005800000 */
        /* <DEDUP_REMOVED lines=21> */
.L_x_23064:
[----:B------:R-:W-:Y:S05]  /*5400*/  BSYNC.RECONVERGENT B2 ;  /* 0x0000000000027941 */ /* 0x000fea0003800200 */
.L_x_23063:
        /* <DEDUP_REMOVED lines=8> */
.L_x_23050:
[----:B------:R-:W-:Y:S05]  /*5490*/  BSYNC.RECONVERGENT B0 ;  /* 0x0000000000007941 */ /* 0x000fea0003800200 */
.L_x_23049:
        /* <DEDUP_REMOVED lines=10> */
.L_x_23048:
[----:B------:R-:W-:Y:S05]  /*5540*/  BSYNC.RECONVERGENT B1 ;  /* 0x0000000000017941 */ /* 0x000fea0003800200 */
.L_x_23047:
[----:B------:R-:W3:Y:S01]  /*5550*/  S2UR UR5, SR_CgaCtaId ;  /* 0x00000000000579c3 */ /* 0x000ee20000008800 */
[----:B------:R-:W4:Y:S01]  /*5560*/  SHFL.BFLY PT, R7, R30, 0x1, 0x1f ;  /* 0x0c201f001e077f89 */ /* 0x000f2200000e0000 */
[----:B------:R-:W-:Y:S01]  /*5570*/  SHF.R.U32.HI R2, RZ, 0x1, R2 ;  /* 0x00000001ff027819 */ /* 0x000fe20000011602 */
[----:B------:R-:W-:Y:S01]  /*5580*/  UMOV UR4, 0x400 ;  /* 0x0000040000047882 */ /* 0x000fe20000000000 */
[----:B------:R-:W-:Y:S01]  /*5590*/  LOP3.LUT R8, R5, 0x1, RZ, 0xc0, !PT ;  /* 0x0000000105087812 */ /* 0x000fe200078ec0ff */
[----:B------:R-:W4:Y:S01]  /*55a0*/  SHFL.BFLY PT, R0, R29, 0x1, 0x1f ;  /* 0x0c201f001d007f89 */ /* 0x000f2200000e0000 */
[----:B------:R-:W-:Y:S01]  /*55b0*/  UIADD3 UR4, UPT, UPT, UR4, 0x100, URZ ;  /* 0x0000010004047890 */ /* 0x000fe2000fffe0ff */
[----:B------:R-:W-:Y:S01]  /*55c0*/  IMAD R2, R3, 0x70, R2 ;  /* 0x0000007003027824 */ /* 0x000fe200078e0202 */
[----:B------:R-:W-:Y:S01]  /*55d0*/  ISETP.NE.AND P5, PT, R8, RZ, PT ;  /* 0x000000ff0800720c */ /* 0x000fe20003fa5270 */
[----:B0-----:R-:W0:Y:S01]  /*55e0*/  SHFL.BFLY PT, R9, R28, 0x1, 0x1f ;  /* 0x0c201f001c097f89 */ /* 0x001e2200000e0000 */
[C---:B------:R-:W-:Y:S01]  /*55f0*/  LOP3.LUT R3, R5.reuse, 0x3c0, RZ, 0xc0, !PT ;  /* 0x000003c005037812 */ /* 0x040fe200078ec0ff */
[----:B------:R-:W-:Y:S01]  /*5600*/  BSSY.RECONVERGENT B0, `(.L_x_23066) ;  /* 0x000002c000007945 */ /* 0x000fe20003800200 */
[----:B------:R-:W-:Y:S01]  /*5610*/  LOP3.LUT P0, RZ, R5, 0x3c1, RZ, 0xc0, !PT ;  /* 0x000003c105ff7812 */ /* 0x000fe2000780c0ff */
[----:B------:R-:W0:Y:S01]  /*5620*/  SHFL.BFLY PT, R4, R27, 0x1, 0x1f ;  /* 0x0c201f001b047f89 */ /* 0x000e2200000e0000 */
[----:B------:R-:W-:-:S02]  /*5630*/  ISETP.NE.OR P4, PT, R3, 0x40, P5 ;  /* 0x000000400300780c */ /* 0x000fc40002f85670 */
[C---:B------:R-:W-:Y:S01]  /*5640*/  LOP3.LUT P1, RZ, R5.reuse, 0x3e1, RZ, 0xc0, !PT ;  /* 0x000003e105ff7812 */ /* 0x040fe2000782c0ff */
[----:B-12---:R-:W1:Y:S01]  /*5650*/  SHFL.BFLY PT, R11, R26, 0x1, 0x1f ;  /* 0x0c201f001a0b7f89 */ /* 0x006e6200000e0000 */
[----:B------:R-:W-:-:S03]  /*5660*/  ISETP.GT.U32.AND P2, PT, R5, 0x1f, PT ;  /* 0x0000001f0500780c */ /* 0x000fc60003f44070 */
[----:B------:R-:W2:Y:S01]  /*5670*/  SHFL.BFLY PT, R6, R25, 0x1, 0x1f ;  /* 0x0c201f0019067f89 */ /* 0x000ea200000e0000 */
[----:B---3--:R-:W-:-:S03]  /*5680*/  ULEA UR4, UR5, UR4, 0x18 ;  /* 0x0000000405047291 */ /* 0x008fc6000f8ec0ff */
[----:B------:R-:W3:Y:S01]  /*5690*/  SHFL.BFLY PT, R13, R24, 0x1, 0x1f ;  /* 0x0c201f00180d7f89 */ /* 0x000ee200000e0000 */
[----:B----4-:R-:W-:Y:S01]  /*56a0*/  FADD.FTZ R30, R7, R30 ;  /* 0x0000001e071e7221 */ /* 0x010fe20000010000 */
[----:B------:R-:W-:Y:S01]  /*56b0*/  BAR.SYNC.DEFER_BLOCKING 0x0 ;  /* 0x0000000000007b1d */ /* 0x000fe20000010000 */
[----:B------:R-:W-:Y:S01]  /*56c0*/  FADD.FTZ R29, R0, R29 ;  /* 0x0000001d001d7221 */ /* 0x000fe20000010000 */
[----:B------:R-:W-:Y:S01]  /*56d0*/  LEA R2, R2, UR4, 0x2 ;  /* 0x0000000402027c11 */ /* 0x000fe2000f8e10ff */
[----:B0-----:R-:W-:Y:S01]  /*56e0*/  FADD.FTZ R28, R9, R28 ;  /* 0x0000001c091c7221 */ /* 0x001fe20000010000 */
[----:B------:R-:W-:Y:S01]  /*56f0*/  LOP3.LUT R0, R5, 0x3e0, RZ, 0xc0, !PT ;  /* 0x000003e005007812 */ /* 0x000fe200078ec0ff */
[----:B------:R-:W-:-:S03]  /*5700*/  FADD.FTZ R27, R4, R27 ;  /* 0x0000001b041b7221 */ /* 0x000fc60000010000 */
[----:B------:R-:W-:Y:S01]  /*5710*/  ISETP.NE.OR P3, PT, R0, 0x20, P5 ;  /* 0x000000200000780c */ /* 0x000fe20002f65670 */
[----:B-1----:R-:W-:Y:S01]  /*5720*/  FADD.FTZ R26, R11, R26 ;  /* 0x0000001a0b1a7221 */ /* 0x002fe20000010000 */
[----:B--2---:R-:W-:Y:S01]  /*5730*/  FADD.FTZ R25, R6, R25 ;  /* 0x0000001906197221 */ /* 0x004fe20000010000 */
[----:B---3--:R-:W-:Y:S01]  /*5740*/  FADD.FTZ R13, R13, R24 ;  /* 0x000000180d0d7221 */ /* 0x008fe20000010000 */
        /* <DEDUP_REMOVED lines=23> */
.L_x_23067:
[----:B------:R-:W-:Y:S05]  /*58c0*/  BSYNC.RECONVERGENT B0 ;  /* 0x0000000000007941 */ /* 0x000fea0003800200 */
.L_x_23066:
        /* <DEDUP_REMOVED lines=25> */
.L_x_23069:
[----:B------:R-:W-:Y:S05]  /*5a60*/  BSYNC.RECONVERGENT B0 ;  /* 0x0000000000007941 */ /* 0x000fea0003800200 */
.L_x_23068:
        /* <DEDUP_REMOVED lines=12> */
[----:B------:R-:W-:Y:S01]  /*5b30*/  F2FP.F16.F32.PACK_AB R13, RZ, R13 ;  /* 0x0000000dff0d723e */ /* 0x000fe200000000ff */
[----:B------:R-:W-:Y:S01]  /*5b40*/  IMAD.U32 R3, RZ, RZ, UR6 ;  /* 0x00000006ff037e24 */ /* 0x000fe2000f8e00ff */
[----:B------:R-:W-:-:S02]  /*5b50*/  PRMT R4, R27, 0x7632, R4 ;  /* 0x000076321b047816 */ /* 0x000fc40000000004 */
        /* <DEDUP_REMOVED lines=14> */
.L_x_23022:
[----:B------:R-:W-:Y:S01]  /*5c40*/  HFMA2 R15, -RZ, RZ, 0, 1.847743988037109375e-06 ;  /* 0x0000001fff0f7431 */ /* 0x000fe200000001ff */
[----:B------:R-:W-:Y:S01]  /*5c50*/  BSSY B2, `(.L_x_23070) ;  /* 0x0000006000027945 */ /* 0x000fe20003800000 */
[----:B------:R-:W-:Y:S01]  /*5c60*/  MOV R14, 0x1 ;  /* 0x00000001000e7802 */ /* 0x000fe20000000f00 */
[----:B------:R-:W-:-:S07]  /*5c70*/  IMAD.MOV.U32 R13, RZ, RZ, -0x1 ;  /* 0xffffffffff0d7424 */ /* 0x000fce00078e00ff */
[----:B------:R-:W-:Y:S05]  /*5c80*/  WARPSYNC.COLLECTIVE R13, `(.L_x_23071) ;  /* 0x000000000d087348 */ /* 0x000fea0003c00000 */
[----:B------:R0:W1:Y:S02]  /*5c90*/  SHFL.BFLY P2, R9, R8, R14, R15 ;  /* 0x0c00000e08097389 */ /* 0x000064000004000f */
[----:B01----:R-:W-:Y:S05]  /*5ca0*/  ENDCOLLECTIVE ;  /* 0x000000000000791b */ /* 0x003fea0003800000 */
.L_x_23071:
[----:B------:R-:W-:Y:S05]  /*5cb0*/  BSYNC B2 ;  /* 0x0000000000027941 */ /* 0x000fea0003800000 */
.L_x_23070:
[----:B------:R-:W-:Y:S05]  /*5cc0*/  BRA `(.L_x_23072) ;  /* 0xffffffc000107947 */ /* 0x000fea000383ffff */
.L_x_23024:
        /* <DEDUP_REMOVED lines=8> */
.L_x_23074:
[----:B------:R-:W-:Y:S05]  /*5d50*/  BSYNC B0 ;  /* 0x0000000000007941 */ /* 0x000fea0003800000 */
.L_x_23073:
        /* <DEDUP_REMOVED lines=8> */
.L_x_23075:
[----:B------:R-:W-:Y:S02]  /*5de0*/  HFMA2 R14, -RZ, RZ, 0, 2.384185791015625e-07 ;  /* 0x00000004ff0e7431 */ /* 0x000fe400000001ff */
[----:B------:R-:W-:-:S05]  /*5df0*/  IMAD.MOV.U32 R7, RZ, RZ, R9 ;  /* 0x000000ffff077224 */ /* 0x000fca00078e0009 */
[----:B------:R-:W-:-:S04]  /*5e00*/  FMNMX.FTZ R7, R8, R7, !PT ;  /* 0x0000000708077209 */ /* 0x000fc80007810000 */
[----:B------:R-:W-:-:S07]  /*5e10*/  MOV R8, R7 ;  /* 0x0000000700087202 */ /* 0x000fce0000000f00 */
[----:B------:R-:W-:Y:S05]  /*5e20*/  WARPSYNC.COLLECTIVE R13, `(.L_x_23076) ;  /* 0x000000000d087348 */ /* 0x000fea0003c00000 */
[----:B------:R0:W1:Y:S02]  /*5e30*/  SHFL.BFLY P2, R9, R8, R14, R15 ;  /* 0x0c00000e08097389 */ /* 0x000064000004000f */
[----:B01----:R-:W-:Y:S05]  /*5e40*/  ENDCOLLECTIVE ;  /* 0x000000000000791b */ /* 0x003fea0003800000 */
.L_x_23076:
[----:B------:R-:W-:Y:S02]  /*5e50*/  HFMA2 R14, -RZ, RZ, 0, 1.1920928955078125e-07 ;  /* 0x00000002ff0e7431 */ /* 0x000fe400000001ff */
[----:B------:R-:W-:-:S05]  /*5e60*/  IMAD.MOV.U32 R12, RZ, RZ, R9 ;  /* 0x000000ffff0c7224 */ /* 0x000fca00078e0009 */
[----:B------:R-:W-:-:S04]  /*5e70*/  FMNMX.FTZ R12, R7, R12, !PT ;  /* 0x0000000c070c7209 */ /* 0x000fc80007810000 */
[----:B------:R-:W-:-:S07]  /*5e80*/  MOV R8, R12 ;  /* 0x0000000c00087202 */ /* 0x000fce0000000f00 */
[----:B------:R-:W-:Y:S05]  /*5e90*/  WARPSYNC.COLLECTIVE R13, `(.L_x_23077) ;  /* 0x000000000d087348 */ /* 0x000fea0003c00000 */
[----:B------:R0:W1:Y:S02]  /*5ea0*/  SHFL.BFLY P2, R9, R8, R14, R15 ;  /* 0x0c00000e08097389 */ /* 0x000064000004000f */
[----:B01----:R-:W-:Y:S05]  /*5eb0*/  ENDCOLLECTIVE ;  /* 0x000000000000791b */ /* 0x003fea0003800000 */
.L_x_23077:
[----:B------:R-:W-:Y:S05]  /*5ec0*/  BRA `(.L_x_23078) ;  /* 0xffffffc000607947 */ /* 0x000fea000383ffff */
.L_x_23079:
        /* <DEDUP_REMOVED lines=11> */
.L_x_27663:


//--------------------- .text._ZN4vllm25paged_attention_v2_kernelIttLi96ELi16ELi128ELNS_18Fp8KVCacheDataTypeE0ELb1ELi512EEEvPfS2_PT_PKS3_PKT0_S9_ifPKiSB_iPKfiiiSD_SD_iiiii --------------------------
	.section	.text._ZN4vllm25paged_attention_v2_kernelIttLi96ELi16ELi128ELNS_18Fp8KVCacheDataTypeE0ELb1ELi512EEEvPfS2_PT_PKS3_PKT0_S9_ifPKiSB_iPKfiiiSD_SD_iiiii,"ax",@progbits
	.align	128
        .global         _ZN4vllm25paged_attention_v2_kernelIttLi96ELi16ELi128ELNS_18Fp8KVCacheDataTypeE0ELb1ELi512EEEvPfS2_PT_PKS3_PKT0_S9_ifPKiSB_iPKfiiiSD_SD_iiiii
        .type           _ZN4vllm25paged_attention_v2_kernelIttLi96ELi16ELi128ELNS_18Fp8KVCacheDataTypeE0ELb1ELi512EEEvPfS2_PT_PKS3_PKT0_S9_ifPKiSB_iPKfiiiSD_SD_iiiii,@function
        .size           _ZN4vllm25paged_attention_v2_kernelIttLi96ELi16ELi128ELNS_18Fp8KVCacheDataTypeE0ELb1ELi512EEEvPfS2_PT_PKS3_PKT0_S9_ifPKiSB_iPKfiiiSD_SD_iiiii,(.L_x_27664 - _ZN4vllm25paged_attention_v2_kernelIttLi96ELi16ELi128ELNS_18Fp8KVCacheDataTypeE0ELb1ELi512EEEvPfS2_PT_PKS3_PKT0_S9_ifPKiSB_iPKfiiiSD_SD_iiiii)
        .other          _ZN4vllm25paged_attention_v2_kernelIttLi96ELi16ELi128ELNS_18Fp8KVCacheDataTypeE0ELb1ELi512EEEvPfS2_PT_PKS3_PKT0_S9_ifPKiSB_iPKfiiiSD_SD_iiiii,@"STO_CUDA_ENTRY STV_DEFAULT"
_ZN4vllm25paged_attention_v2_kernelIttLi96ELi16ELi128ELNS_18Fp8KVCacheDataTypeE0ELb1ELi512EEEvPfS2_PT_PKS3_PKT0_S9_ifPKiSB_iPKfiiiSD_SD_iiiii:
.text._ZN4vllm25paged_attention_v2_kernelIttLi96ELi16ELi128ELNS_18Fp8KVCacheDataTypeE0ELb1ELi512EEEvPfS2_PT_PKS3_PKT0_S9_ifPKiSB_iPKfiiiSD_SD_iiiii:
        /* <DEDUP_REMOVED lines=209> */
.L_x_23086:
        /* <DEDUP_REMOVED lines=53> */
.L_x_23083:
[----:B------:R-:W2:Y:S04]  /*1060*/  LDG.E.CONSTANT R9, desc[UR12][R2.64] ;  /* 0x0000000c02097981 */ /* 0x000ea8000c1e9900 */
[----:B------:R-:W0:Y:S01]  /*1070*/  LDS.128 R12, [R33] ;  /* 0x00000000210c7984 */ /* 0x000e220000000c00 */
        /* <DEDUP_REMOVED lines=8> */
[----:B------:R-:W4:Y:S01]  /*1100*/  LDG.E.64.CONSTANT R16, desc[UR12][R38.64+0x300] ;  /* 0x0003000c26107981 */ /* 0x000f22000c1e9b00 */
[----:B0-----:R-:W-:-:S02]  /*1110*/  HADD2.F32 R10, -RZ, R14.H0_H0 ;  /* 0x2000000eff0a7230 */ /* 0x001fc40000004100 */
[----:B------:R-:W-:Y:S01]  /*1120*/  HADD2.F32 R22, -RZ, R12.H0_H0 ;  /* 0x2000000cff167230 */ /* 0x000fe20000004100 */
[----:B------:R-:W4:Y:S01]  /*1130*/  LDG.E.64.CONSTANT R26, desc[UR12][R38.64+0xb00] ;  /* 0x000b000c261a7981 */ /* 0x000f22000c1e9b00 */
[----:B------:R-:W-:Y:S02]  /*1140*/  HADD2.F32 R14, -RZ, R14.H1_H1 ;  /* 0x3000000eff0e7230 */ /* 0x000fe40000004100 */
[----:B------:R-:W-:Y:S02]  /*1150*/  HADD2.F32 R12, -RZ, R12.H1_H1 ;  /* 0x3000000cff0c7230 */ /* 0x000fe40000004100 */
[----:B--2---:R-:W-:Y:S02]  /*1160*/  HADD2.F32 R11, -RZ, R8.H0_H0 ;  /* 0x20000008ff0b7230 */ /* 0x004fe40000004100 */
[----:B------:R-:W-:-:S03]  /*1170*/  HADD2.F32 R25, -RZ, R9.H0_H0 ;  /* 0x20000009ff197230 */ /* 0x000fc60000004100 */
[----:B------:R-:W-:Y:S01]  /*1180*/  FMUL.FTZ R23, R10, R11 ;  /* 0x0000000b0a177220 */ /* 0x000fe20000410000 */
[----:B---3--:R-:W-:Y:S02]  /*1190*/  HADD2.F32 R11, -RZ, R18.H0_H0 ;  /* 0x20000012ff0b7230 */ /* 0x008fe40000004100 */
[----:B------:R-:W-:-:S03]  /*11a0*/  HADD2.F32 R10, -RZ, R15.H0_H0 ;  /* 0x2000000fff0a7230 */ /* 0x000fc60000004100 */
[----:B------:R-:W-:Y:S01]  /*11b0*/  FFMA.FTZ R22, R22, R11, R23 ;  /* 0x0000000b16167223 */ /* 0x000fe20000010017 */
[----:B------:R-:W-:Y:S02]  /*11c0*/  HADD2.F32 R23, -RZ, R8.H1_H1 ;  /* 0x30000008ff177230 */ /* 0x000fe40000004100 */
[----:B------:R-:W-:Y:S01]  /*11d0*/  FMUL.FTZ R25, R10, R25 ;  /* 0x000000190a197220 */ /* 0x000fe20000410000 */
[----:B------:R-:W-:Y:S02]  /*11e0*/  HADD2.F32 R11, -RZ, R18.H1_H1 ;  /* 0x30000012ff0b7230 */ /* 0x000fe40000004100 */
[----:B------:R-:W-:Y:S02]  /*11f0*/  HADD2.F32 R8, -RZ, R13.H0_H0 ;  /* 0x2000000dff087230 */ /* 0x000fe40000004100 */
[----:B------:R-:W-:Y:S01]  /*1200*/  FMUL.FTZ R23, R14, R23 ;  /* 0x000000170e177220 */ /* 0x000fe20000410000 */
[----:B------:R-:W-:Y:S02]  /*1210*/  HADD2.F32 R10, -RZ, R9.H1_H1 ;  /* 0x30000009ff0a7230 */ /* 0x000fe40000004100 */
[----:B------:R-:W-:-:S02]  /*1220*/  HADD2.F32 R9, -RZ, R15.H1_H1 ;  /* 0x3000000fff097230 */ /* 0x000fc40000004100 */
[----:B------:R-:W-:Y:S01]  /*1230*/  FFMA.FTZ R12, R12, R11, R23 ;  /* 0x0000000b0c0c7223 */ /* 0x000fe20000010017 */
[----:B------:R-:W-:-:S05]  /*1240*/  HADD2.F32 R11, -RZ, R19.H0_H0 ;  /* 0x20000013ff0b7230 */ /* 0x000fca0000004100 */
[----:B------:R-:W-:Y:S02]  /*1250*/  FFMA.FTZ R15, R8, R11, R25 ;  /* 0x0000000b080f7223 */ /* 0x000fe40000010019 */
[----:B------:R-:W2:Y:S01]  /*1260*/  LDG.E.64.CONSTANT R24, desc[UR12][R38.64+0x400] ;  /* 0x0004000c26187981 */ /* 0x000ea2000c1e9b00 */
[----:B------:R-:W-:Y:S01]  /*1270*/  FMUL.FTZ R18, R9, R10 ;  /* 0x0000000a09127220 */ /* 0x000fe20000410000 */
[----:B------:R-:W-:Y:S02]  /*1280*/  HADD2.F32 R13, -RZ, R13.H1_H1 ;  /* 0x3000000dff0d7230 */ /* 0x000fe40000004100 */
[----:B------:R-:W0:Y:S01]  /*1290*/  LDS.128 R8, [R33+0x10] ;  /* 0x0000100021087984 */ /* 0x000e220000000c00 */
        /* <DEDUP_REMOVED lines=27> */
[----:B------:R-:W0:Y:S01]  /*1450*/  LDS.128 R12, [R33+0x20] ;  /* 0x00002000210c7984 */ /* 0x000e220000000c00 */
[----:B------:R-:W-:Y:S01]  /*1460*/  FFMA.FTZ R8, R11, R17, R8 ;  /* 0x000000110b087223 */ /* 0x000fe20000010008 */
[----:B0-----:R-:W-:Y:S02]  /*1470*/  HADD2.F32 R20, -RZ, R12.H0_H0 ;  /* 0x2000000cff147230 */ /* 0x001fe40000004100 */
[--C-:B------:R-:W-:Y:S02]  /*1480*/  HADD2.F32 R17, -RZ, R15.reuse.H0_H0 ;  /* 0x2000000fff117230 */ /* 0x100fe40000004100 */
[----:B------:R-:W-:Y:S02]  /*1490*/  HADD2.F32 R15, -RZ, R15.H1_H1 ;  /* 0x3000000fff0f7230 */ /* 0x000fe40000004100 */
[----:B--2---:R-:W-:-:S05]  /*14a0*/  HADD2.F32 R11, -RZ, R24.H0_H0 ;  /* 0x20000018ff0b7230 */ /* 0x004fca0000004100 */
[----:B------:R-:W-:Y:S02]  /*14b0*/  FFMA.FTZ R9, R20, R11, R9 ;  /* 0x0000000b14097223 */ /* 0x000fe40000010009 */
[----:B------:R-:W2:Y:S01]  /*14c0*/  LDG.E.64.CONSTANT R20, desc[UR12][R38.64+0x700] ;  /* 0x0007000c26147981 */ /* 0x000ea2000c1e9b00 */
        /* <DEDUP_REMOVED lines=11> */
[--C-:B---3--:R-:W-:Y:S02]  /*1580*/  HADD2.F32 R13, -RZ, R22.reuse.H0_H0 ;  /* 0x20000016ff0d7230 */ /* 0x108fe40000004100 */
[----:B------:R-:W-:Y:S02]  /*1590*/  HADD2.F32 R14, -RZ, R22.H1_H1 ;  /* 0x30000016ff0e7230 */ /* 0x000fe40000004100 */
[----:B------:R-:W-:Y:S02]  /*15a0*/  HADD2.F32 R24, -RZ, R23.H0_H0 ;  /* 0x20000017ff187230 */ /* 0x000fe40000004100 */
[----:B------:R-:W-:Y:S01]  /*15b0*/  FFMA.FTZ R13, R8, R13, R9 ;  /* 0x0000000d080d7223 */ /* 0x000fe20000010009 */
[----:B------:R-:W-:-:S02]  /*15c0*/  FFMA.FTZ R14, R11, R14, R10 ;  /* 0x0000000e0b0e7223 */ /* 0x000fc4000001000a */
[----:B------:R-:W0:Y:S01]  /*15d0*/  LDS.128 R8, [R33+0x30] ;  /* 0x0000300021087984 */ /* 0x000e220000000c00 */
[----:B------:R-:W-:-:S03]  /*15e0*/  FFMA.FTZ R24, R17, R24, R16 ;  /* 0x0000001811187223 */ /* 0x000fc60000010010 */
[----:B------:R-:W3:Y:S01]  /*15f0*/  LDG.E.64.CONSTANT R16, desc[UR12][R38.64+0x800] ;  /* 0x0008000c26107981 */ /* 0x000ee2000c1e9b00 */
[----:B------:R-:W-:-:S05]  /*1600*/  HADD2.F32 R23, -RZ, R23.H1_H1 ;  /* 0x30000017ff177230 */ /* 0x000fca0000004100 */
[----:B------:R-:W-:Y:S01]  /*1610*/  FFMA.FTZ R12, R15, R23, R12 ;  /* 0x000000170f0c7223 */ /* 0x000fe2000001000c */
[--C-:B----4-:R-:W-:Y:S02]  /*1620*/  HADD2.F32 R15, -RZ, R18.reuse.H0_H0 ;  /* 0x20000012ff0f7230 */ /* 0x110fe40000004100 */
        /* <DEDUP_REMOVED lines=29> */
[----:B---3--:R-:W-:Y:S02]  /*1800*/  HADD2.F32 R11, -RZ, R16.H0_H0 ;  /* 0x20000010ff0b7230 */ /* 0x008fe40000004100 */
        /* <DEDUP_REMOVED lines=23> */
[--C-:B0-----:R-:W-:Y:S02]  /*1980*/  HADD2.F32 R13, -RZ, R8.reuse.H0_H0 ;  /* 0x20000008ff0d7230 */ /* 0x101fe40000004100 */
[----:B------:R-:W-:Y:S02]  /*1990*/  HADD2.F32 R15, -RZ, R8.H1_H1 ;  /* 0x30000008ff0f7230 */ /* 0x000fe40000004100 */
[--C-:B------:R-:W-:Y:S02]  /*19a0*/  HADD2.F32 R8, -RZ, R24.reuse.H0_H0 ;  /* 0x20000018ff087230 */ /* 0x100fe40000004100 */
[----:B------:R-:W-:Y:S02]  /*19b0*/  HADD2.F32 R24, -RZ, R24.H1_H1 ;  /* 0x30000018ff187230 */ /* 0x000fe40000004100 */
[----:B------:R-:W-:Y:S01]  /*19c0*/  FFMA.FTZ R19, R14, R23, R19 ;  /* 0x000000170e137223 */ /* 0x000fe20000010013 */
[----:B------:R-:W-:-:S02]  /*19d0*/  HADD2.F32 R14, -RZ, R9.H1_H1 ;  /* 0x30000009ff0e7230 */ /* 0x000fc40000004100 */
[----:B------:R-:W-:Y:S01]  /*19e0*/  FFMA.FTZ R18, R13, R8, R18 ;  /* 0x000000080d127223 */ /* 0x000fe20000010012 */
[----:B------:R-:W-:Y:S02]  /*19f0*/  HADD2.F32 R13, -RZ, R9.H0_H0 ;  /* 0x20000009ff0d7230 */ /* 0x000fe40000004100 */
[----:B------:R-:W-:Y:S01]  /*1a00*/  FFMA.FTZ R12, R15, R24, R12 ;  /* 0x000000180f0c7223 */ /* 0x000fe2000001000c */
[--C-:B------:R-:W-:Y:S02]  /*1a10*/  HADD2.F32 R15, -RZ, R10.reuse.H0_H0 ;  /* 0x2000000aff0f7230 */ /* 0x100fe40000004100 */
[----:B------:R-:W-:Y:S02]  /*1a20*/  HADD2.F32 R17, -RZ, R10.H1_H1 ;  /* 0x3000000aff117230 */ /* 0x000fe40000004100 */
[----:B------:R-:W-:Y:S02]  /*1a30*/  HADD2.F32 R9, -RZ, R25.H0_H0 ;  /* 0x20000019ff097230 */ /* 0x000fe40000004100 */
[----:B------:R-:W-:-:S02]  /*1a40*/  HADD2.F32 R10, -RZ, R26.H0_H0 ;  /* 0x2000001aff0a7230 */ /* 0x000fc40000004100 */
[----:B------:R-:W-:Y:S02]  /*1a50*/  HADD2.F32 R26, -RZ, R26.H1_H1 ;  /* 0x3000001aff1a7230 */ /* 0x000fe40000004100 */
[----:B------:R-:W-:Y:S01]  /*1a60*/  FFMA.FTZ R9, R13, R9, R16 ;  /* 0x000000090d097223 */ /* 0x000fe20000010010 */
[----:B------:R-:W-:Y:S02]  /*1a70*/  HADD2.F32 R8, -RZ, R11.H0_H0 ;  /* 0x2000000bff087230 */ /* 0x000fe40000004100 */
[----:B------:R-:W-:Y:S01]  /*1a80*/  FFMA.FTZ R10, R15, R10, R18 ;  /* 0x0000000a0f0a7223 */ /* 0x000fe20000010012 */
[----:B------:R-:W-:Y:S02]  /*1a90*/  HADD2.F32 R25, -RZ, R25.H1_H1 ;  /* 0x30000019ff197230 */ /* 0x000fe40000004100 */
[----:B------:R-:W-:Y:S01]  /*1aa0*/  FFMA.FTZ R17, R17, R26, R12 ;  /* 0x0000001a11117223 */ /* 0x000fe2000001000c */
[----:B------:R-:W-:Y:S02]  /*1ab0*/  HADD2.F32 R13, -RZ, R27.H0_H0 ;  /* 0x2000001bff0d7230 */ /* 0x000fe40000004100 */
[----:B------:R-:W-:-:S02]  /*1ac0*/  HADD2.F32 R11, -RZ, R11.H1_H1 ;  /* 0x3000000bff0b7230 */ /* 0x000fc40000004100 */
[----:B------:R-:W-:Y:S01]  /*1ad0*/  FFMA.FTZ R14, R14, R25, R19 ;  /* 0x000000190e0e7223 */ /* 0x000fe20000010013 */
[----:B------:R-:W-:Y:S02]  /*1ae0*/  HADD2.F32 R27, -RZ, R27.H1_H1 ;  /* 0x3000001bff1b7230 */ /* 0x000fe40000004100 */
[----:B------:R-:W-:Y:S01]  /*1af0*/  FFMA.FTZ R8, R8, R13, R9 ;  /* 0x0000000d08087223 */ /* 0x000fe20000010009 */
[----:B------:R-:W-:Y:S02]  /*1b00*/  FADD.FTZ R17, R10, R17 ;  /* 0x000000110a117221 */ /* 0x000fe40000010000 */
[----:B------:R-:W-:Y:S02]  /*1b10*/  FFMA.FTZ R11, R11, R27, R14 ;  /* 0x0000001b0b0b7223 */ /* 0x000fe4000001000e */
[----:B------:R-:W-:-:S04]  /*1b20*/  FADD.FTZ R8, R8, R17 ;  /* 0x0000001108087221 */ /* 0x000fc80000010000 */
[----:B------:R-:W-:Y:S01]  /*1b30*/  FADD.FTZ R8, R11, R8 ;  /* 0x000000080b087221 */ /* 0x000fe20000010000 */
[----:B------:R-:W-:Y:S06]  /*1b40*/  BRA.DIV UR4, `(.L_x_23085) ;  /* 0x0000003e04007947 */ /* 0x000fec000b800000 */
[----:B------:R0:W1:Y:S02]  /*1b50*/  SHFL.BFLY PT, R9, R8, 0x1, 0x1f ;  /* 0x0c201f0008097f89 */ /* 0x00006400000e0000 */
.L_x_23133:
        /* <DEDUP_REMOVED lines=12> */
.L_x_23084:
[----:B------:R-:W-:Y:S05]  /*1c20*/  BSYNC B1 ;  /* 0x0000000000017941 */ /* 0x000fea0003800000 */
.L_x_23082:
        /* <DEDUP_REMOVED lines=14> */
.L_x_23081:
[----:B------:R-:W-:Y:S05]  /*1d10*/  BSYNC B0 ;  /* 0x0000000000007941 */ /* 0x000fea0003800000 */
.L_x_23080:
        /* <DEDUP_REMOVED lines=24> */
.L_x_23139:
        /* <DEDUP_REMOVED lines=41> */
.L_x_23092:
        /* <DEDUP_REMOVED lines=11> */
.L_x_23091:
[----:B------:R-:W-:Y:S05]  /*21e0*/  BSYNC.RECONVERGENT B1 ;  /* 0x0000000000017941 */ /* 0x000fea0003800200 */
.L_x_23090:
        /* <DEDUP_REMOVED lines=12> */
.L_x_23095:
        /* <DEDUP_REMOVED lines=100> */
.L_x_23094:
[----:B------:R-:W-:Y:S05]  /*28f0*/  BSYNC.RECONVERGENT B1 ;  /* 0x0000000000017941 */ /* 0x000fea0003800200 */
.L_x_23093:
        /* <DEDUP_REMOVED lines=55> */
.L_x_23097:
[----:B------:R-:W-:Y:S05]  /*2c70*/  BSYNC.RECONVERGENT B1 ;  /* 0x0000000000017941 */ /* 0x000fea0003800200 */
.L_x_23096:
        /* <DEDUP_REMOVED lines=26> */
.L_x_23089:
[----:B------:R-:W-:Y:S05]  /*2e20*/  BSYNC.RECONVERGENT B0 ;  /* 0x0000000000007941 */ /* 0x000fea0003800200 */
.L_x_23088:
        /* <DEDUP_REMOVED lines=40> */
.L_x_23102:
[----:B------:R-:W1:Y:S01]  /*30b0*/  LDS R12, [R15] ;  /* 0x000000000f0c7984 */ /* 0x000e620000000800 */
[----:B------:R-:W-:-:S05]  /*30c0*/  VIADD R16, R16, 0x1 ;  /* 0x0000000110107836 */ /* 0x000fca0000000000 */
[----:B------:R-:W-:Y:S01]  /*30d0*/  ISETP.NE.AND P0, PT, R16, RZ, PT ;  /* 0x000000ff1000720c */ /* 0x000fe20003f05270 */
[----:B-1----:R-:W-:-:S05]  /*30e0*/  FMUL.FTZ R12, R12, R11 ;  /* 0x0000000b0c0c7220 */ /* 0x002fca0000410000 */
[----:B------:R1:W-:Y:S02]  /*30f0*/  STS [R15], R12 ;  /* 0x0000000c0f007388 */ /* 0x0003e40000000800 */
[----:B-1----:R-:W-:-:S05]  /*3100*/  IADD3 R15, PT, PT, R15, 0x200, RZ ;  /* 0x000002000f0f7810 */ /* 0x002fca0007ffe0ff */
[----:B------:R-:W-:Y:S05]  /*3110*/  @P0 BRA `(.L_x_23102) ;  /* 0xfffffffc00e40947 */ /* 0x000fea000383ffff */
.L_x_23101:
[----:B------:R-:W-:Y:S05]  /*3120*/  BSYNC.RECONVERGENT B1 ;  /* 0x0000000000017941 */ /* 0x000fea0003800200 */
.L_x_23100:
        /* <DEDUP_REMOVED lines=12> */
.L_x_23105:
        /* <DEDUP_REMOVED lines=52> */
.L_x_23104:
[----:B------:R-:W-:Y:S05]  /*3530*/  BSYNC.RECONVERGENT B1 ;  /* 0x0000000000017941 */ /* 0x000fea0003800200 */
.L_x_23103:
        /* <DEDUP_REMOVED lines=31> */
.L_x_23107:
[----:B------:R-:W-:Y:S05]  /*3730*/  BSYNC.RECONVERGENT B1 ;  /* 0x0000000000017941 */ /* 0x000fea0003800200 */
.L_x_23106:
        /* <DEDUP_REMOVED lines=14> */
.L_x_23099:
[----:B------:R-:W-:Y:S05]  /*3820*/  BSYNC.RECONVERGENT B0 ;  /* 0x0000000000007941 */ /* 0x000fea0003800200 */
.L_x_23098:
        /* <DEDUP_REMOVED lines=21> */
[----:B-1----:R-:W-:Y:S02]  /*3980*/  IMAD.U32 R11, RZ, RZ, UR7 ;  /* 0x00000007ff0b7e24 */ /* 0x002fe4000f8e00ff */
[----:B------:R-:W-:-:S03]  /*3990*/  MOV R13, UR5 ;  /* 0x00000005000d7c02 */ /* 0x000fc60008000f00 */
[----:B------:R0:W-:Y:S04]  /*39a0*/  STG.E desc[UR12][R10.64], R9 ;  /* 0x000000090a007986 */ /* 0x0001e8000c10190c */
[----:B------:R0:W-:Y:S02]  /*39b0*/  STG.E desc[UR12][R12.64], R14 ;  /* 0x0000000e0c007986 */ /* 0x0001e4000c10190c */
.L_x_23109:
[----:B---34-:R-:W-:Y:S05]  /*39c0*/  BSYNC.RECONVERGENT B0 ;  /* 0x0000000000007941 */ /* 0x018fea0003800200 */
.L_x_23108:
[----:B------:R-:W-:Y:S01]  /*39d0*/  ISETP.GE.U32.AND P0, PT, R21, R4, PT ;  /* 0x000000041500720c */ /* 0x000fe20003f06070 */
[----:B------:R-:W-:Y:S01]  /*39e0*/  BSSY.RECONVERGENT B1, `(.L_x_23110) ;  /* 0x0000171000017945 */ /* 0x000fe20003800200 */
[----:B------:R-:W-:Y:S02]  /*39f0*/  CS2R R28, SRZ ;  /* 0x00000000001c7805 */ /* 0x000fe4000001ff00 */
[----:B------:R-:W-:Y:S02]  /*3a00*/  CS2R R26, SRZ ;  /* 0x00000000001a7805 */ /* 0x000fe4000001ff00 */
[----:B------:R-:W-:-:S07]  /*3a10*/  CS2R R24, SRZ ;  /* 0x0000000000187805 */ /* 0x000fce000001ff00 */
[----:B------:R-:W-:Y:S05]  /*3a20*/  @P0 BRA `(.L_x_23111) ;  /* 0x0000001400b00947 */ /* 0x000fea0003800000 */
[----:B0-2---:R-:W0:Y:S01]  /*3a30*/  I2F.RP R12, R0 ;  /* 0x00000000000c7306 */ /* 0x005e220000209400 */
[----:B------:R-:W2:Y:S01]  /*3a40*/  LDCU UR4, c[0x0][0x3c8] ;  /* 0x00007900ff0477ac */ /* 0x000ea20008000800 */
[C---:B-1----:R-:W-:Y:S01]  /*3a50*/  IMAD.SHL.U32 R14, R5.reuse, 0x20, RZ ;  /* 0x00000020050e7824 */ /* 0x042fe200078e00ff */
[----:B------:R-:W-:Y:S01]  /*3a60*/  SHF.L.U32 R23, R5, 0x3, RZ ;  /* 0x0000000305177819 */ /* 0x000fe200000006ff */
[----:B------:R-:W-:Y:S01]  /*3a70*/  IMAD.WIDE.U32 R10, R21, 0x4, RZ ;  /* 0x00000004150a7825 */ /* 0x000fe200078e00ff */
[----:B------:R-:W1:Y:S01]  /*3a80*/  LDCU UR5, c[0x0][0x3fc] ;  /* 0x00007f80ff0577ac */ /* 0x000e620008000800 */
[----:B------:R-:W-:Y:S02]  /*3a90*/  IADD3 R22, PT, PT, -R22, R21, RZ ;  /* 0x0000001516167210 */ /* 0x000fe40007ffe1ff */
[----:B------:R-:W-:Y:S01]  /*3aa0*/  CS2R R28, SRZ ;  /* 0x00000000001c7805 */ /* 0x000fe2000001ff00 */
[----:B------:R-:W-:Y:S01]  /*3ab0*/  IMAD R6, R3, 0x10, R6 ;  /* 0x0000001003067824 */ /* 0x000fe200078e0206 */
[----:B------:R-:W3:Y:S01]  /*3ac0*/  LDCU.64 UR6, c[0x0][0x3b8] ;  /* 0x00007700ff0677ac */ /* 0x000ee20008000a00 */
[----:B------:R-:W-:-:S02]  /*3ad0*/  LOP3.LUT R19, R23, 0x8, RZ, 0xc0, !PT ;  /* 0x0000000817137812 */ /* 0x000fc400078ec0ff */
[----:B------:R-:W-:Y:S01]  /*3ae0*/  CS2R R26, SRZ ;  /* 0x00000000001a7805 */ /* 0x000fe2000001ff00 */
[----:B------:R-:W-:Y:S01]  /*3af0*/  VIADD R20, R6, 0x3 ;  /* 0x0000000306147836 */ /* 0x000fe20000000000 */
[----:B------:R-:W-:Y:S02]  /*3b00*/  IADD3 R21, PT, PT, R21, 0x1, RZ ;  /* 0x0000000115157810 */ /* 0x000fe40007ffe0ff */
[----:B------:R-:W-:Y:S01]  /*3b10*/  CS2R R24, SRZ ;  /* 0x0000000000187805 */ /* 0x000fe2000001ff00 */
[----:B0-----:R-:W0:Y:S01]  /*3b20*/  MUFU.RCP R12, R12 ;  /* 0x0000000c000c7308 */ /* 0x001e220000001000 */
[----:B------:R-:W-:Y:S02]  /*3b30*/  LOP3.LUT R23, R23, 0xf8, RZ, 0xc0, !PT ;  /* 0x000000f817177812 */ /* 0x000fe400078ec0ff */
[----:B------:R-:W-:Y:S01]  /*3b40*/  IADD3 R19, PT, PT, R19, R20, RZ ;  /* 0x0000001413137210 */ /* 0x000fe20007ffe0ff */
[----:B--2---:R-:W-:Y:S01]  /*3b50*/  UIMAD UR4, UR16, UR4, URZ ;  /* 0x00000004100472a4 */ /* 0x004fe2000f8e02ff */
[----:B-1----:R-:W-:-:S05]  /*3b60*/  MOV R6, UR5 ;  /* 0x0000000500067c02 */ /* 0x002fca0008000f00 */
[----:B------:R-:W-:Y:S02]  /*3b70*/  MOV R13, UR4 ;  /* 0x00000004000d7c02 */ /* 0x000fe40008000f00 */
[----:B------:R-:W-:-:S03]  /*3b80*/  IADD3 R6, PT, PT, -R6, UR14, RZ ;  /* 0x0000000e06067c10 */ /* 0x000fc6000fffe1ff */
[----:B------:R-:W1:Y:S01]  /*3b90*/  LDCU UR4, c[0x0][0x3e0] ;  /* 0x00007c00ff0477ac */ /* 0x000e620008000800 */
[----:B------:R-:W-:-:S04]  /*3ba0*/  IMAD.WIDE R10, R13, 0x4, R10 ;  /* 0x000000040d0a7825 */ /* 0x000fc800078e020a */
[----:B0-----:R-:W-:Y:S01]  /*3bb0*/  VIADD R9, R12, 0xffffffe ;  /* 0x0ffffffe0c097836 */ /* 0x001fe20000000000 */
[----:B------:R-:W-:Y:S02]  /*3bc0*/  IADD3 R12, PT, PT, R8, 0xe0, RZ ;  /* 0x000000e0080c7810 */ /* 0x000fe40007ffe0ff */
[----:B------:R-:W-:Y:S02]  /*3bd0*/  LOP3.LUT R8, R14, 0x20, RZ, 0xe2, !PT ;  /* 0x000000200e087812 */ /* 0x000fe400078ee2ff */
[----:B------:R-:W-:Y:S01]  /*3be0*/  LEA R13, R7, R12, 0x18 ;  /* 0x0000000c070d7211 */ /* 0x000fe200078ec0ff */
[----:B------:R-:W0:Y:S01]  /*3bf0*/  F2I.FTZ.U32.TRUNC.NTZ R9, R9 ;  /* 0x0000000900097305 */ /* 0x000e22000021f000 */
[----:B---3--:R-:W-:Y:S01]  /*3c00*/  IADD3 R16, P0, PT, R10, UR6, RZ ;  /* 0x000000060a107c10 */ /* 0x008fe2000ff1e0ff */
[----:B------:R-:W-:-:S03]  /*3c10*/  IMAD R8, R3, 0x40, R8 ;  /* 0x0000004003087824 */ /* 0x000fc600078e0208 */
[----:B------:R-:W-:Y:S02]  /*3c20*/  IADD3.X R17, PT, PT, R11, UR7, RZ, P0, !PT ;  /* 0x000000070b117c10 */ /* 0x000fe400087fe4ff */
[----:B------:R-:W-:Y:S01]  /*3c30*/  IADD3 R18, PT, PT, R8, 0x10, R13 ;  /* 0x0000001008127810 */ /* 0x000fe20007ffe00d */
[----:B------:R-:W-:Y:S01]  /*3c40*/  HFMA2 R8, -RZ, RZ, 0, 0 ;  /* 0x00000000ff087431 */ /* 0x000fe200000001ff */
[----:B-1----:R-:W-:-:S04]  /*3c50*/  UIMAD UR4, UR15, UR4, URZ ;  /* 0x000000040f0472a4 */ /* 0x002fc8000f8e02ff */
[----:B------:R-:W-:Y:S01]  /*3c60*/  USHF.R.S32.HI UR5, URZ, 0x1f, UR4 ;  /* 0x0000001fff057899 */ /* 0x000fe20008011404 */
[----:B0-----:R-:W-:Y:S01]  /*3c70*/  IADD3 R15, PT, PT, RZ, -R9, RZ ;  /* 0x80000009ff0f7210 */ /* 0x001fe20007ffe0ff */
[----:B------:R-:W-:-:S04]  /*3c80*/  IMAD.U32 R36, RZ, RZ, UR4 ;  /* 0x00000004ff247e24 */ /* 0x000fc8000f8e00ff */
[----:B------:R-:W-:Y:S01]  /*3c90*/  MOV R37, UR5 ;  /* 0x0000000500257c02 */ /* 0x000fe20008000f00 */
[----:B------:R-:W-:-:S04]  /*3ca0*/  IMAD R7, R15, R0, RZ ;  /* 0x000000000f077224 */ /* 0x000fc800078e02ff */
[----:B------:R-:W-:-:S07]  /*3cb0*/  IMAD.HI.U32 R7, R9, R7, R8 ;  /* 0x0000000709077227 */ /* 0x000fce00078e0008 */
.L_x_23126:
[----:B------:R-:W0:Y:S01]  /*3cc0*/  LDC R14, c[0x0][0x400] ;  /* 0x00010000ff0e7b82 */ /* 0x000e220000000800 */
        /* <DEDUP_REMOVED lines=51> */
[----:B------:R-:W-:Y:S01]  /*4000*/  F2FP.F16.F32.PACK_AB R32, R15, R14 ;  /* 0x0000000e0f20723e */ /* 0x000fe200000000ff */
[----:B--2---:R-:W-:-:S03]  /*4010*/  IMAD.WIDE R30, R31, UR24, R36 ;  /* 0x000000181f1e7c25 */ /* 0x004fc6000f8e0224 */
[----:B------:R-:W-:Y:S01]  /*4020*/  IADD3 R8, P0, PT, R23, R30, RZ ;  /* 0x0000001e17087210 */ /* 0x000fe20007f1e0ff */
[----:B------:R-:W-:-:S03]  /*4030*/  IMAD.MOV.U32 R30, RZ, RZ, R10 ;  /* 0x000000ffff1e7224 */ /* 0x000fc600078e000a */
[----:B------:R-:W-:Y:S02]  /*4040*/  IADD3.X R31, PT, PT, RZ, R31, RZ, P0, !PT ;  /* 0x0000001fff1f7210 */ /* 0x000fe400007fe4ff */
[----:B------:R-:W-:Y:S02]  /*4050*/  LEA R38, P1, R8, UR22, 0x1 ;  /* 0x0000001608267c11 */ /* 0x000fe4000f8208ff */
[----:B------:R-:W-:Y:S02]  /*4060*/  ISETP.NE.AND P0, PT, R22, -0x1, PT ;  /* 0xffffffff1600780c */ /* 0x000fe40003f05270 */
[----:B------:R-:W-:Y:S02]  /*4070*/  LEA.HI.X R39, R8, UR23, R31, 0x1, P1 ;  /* 0x0000001708277c11 */ /* 0x000fe400088f0c1f */
[----:B------:R-:W-:-:S03]  /*4080*/  IADD3 R31, PT, PT, R19, -0x3, RZ ;  /* 0xfffffffd131f7810 */ /* 0x000fc60007ffe0ff */
        /* <DEDUP_REMOVED lines=32> */
.L_x_23115:
[----:B------:R-:W-:Y:S05]  /*4290*/  BSYNC.RECONVERGENT B2 ;  /* 0x0000000000027941 */ /* 0x000fea0003800200 */
.L_x_23114:
        /* <DEDUP_REMOVED lines=41> */
.L_x_23117:
[----:B------:R-:W-:Y:S05]  /*4530*/  BSYNC.RECONVERGENT B2 ;  /* 0x0000000000027941 */ /* 0x000fea0003800200 */
.L_x_23116:
        /* <DEDUP_REMOVED lines=41> */
.L_x_23119:
[----:B------:R-:W-:Y:S05]  /*47d0*/  BSYNC.RECONVERGENT B2 ;  /* 0x0000000000027941 */ /* 0x000fea0003800200 */
.L_x_23118:
        /* <DEDUP_REMOVED lines=41> */
.L_x_23121:
[----:B------:R-:W-:Y:S05]  /*4a70*/  BSYNC.RECONVERGENT B2 ;  /* 0x0000000000027941 */ /* 0x000fea0003800200 */
.L_x_23120:
        /* <DEDUP_REMOVED lines=41> */
.L_x_23123:
[----:B------:R-:W-:Y:S05]  /*4d10*/  BSYNC.RECONVERGENT B2 ;  /* 0x0000000000027941 */ /* 0x000fea0003800200 */
.L_x_23122:
[----:B------:R0:W5:Y:S02]  /*4d20*/  LDG.E.128.CONSTANT R12, desc[UR12][R38.64+0xa00] ;  /* 0x000a000c260c7981 */ /* 0x000164000c1e9d00 */
[----:B-----5:R-:W-:Y:S01]  /*4d30*/  HMUL2 R9, R30, R9 ;  /* 0x000000091e097232 */ /* 0x020fe20000000000 */
[----:B------:R-:W-:Y:S03]  /*4d40*/  BSSY.RECONVERGENT B2, `(.L_x_23124) ;  /* 0x0000023000027945 */ /* 0x000fe60003800200 */
[----:B------:R-:W-:-:S04]  /*4d50*/  HFMA2 R9, R33, R8, R9 ;  /* 0x0000000821097231 */ /* 0x000fc80000000009 */
[----:B------:R-:W-:-:S04]  /*4d60*/  HFMA2 R9, R35, R10, R9 ;  /* 0x0000000a23097231 */ /* 0x000fc80000000009 */
[----:B------:R-:W-:Y:S01]  /*4d70*/  HFMA2 R11, R32, R11, R9 ;  /* 0x0000000b200b7231 */ /* 0x000fe20000000009 */
        /* <DEDUP_REMOVED lines=31> */
.L_x_23125:
[----:B------:R-:W-:Y:S05]  /*4f70*/  BSYNC.RECONVERGENT B2 ;  /* 0x0000000000027941 */ /* 0x000fea0003800200 */
.L_x_23124:
[----:B------:R-:W-:Y:S02]  /*4f80*/  HMUL2 R13, R30, R13 ;  /* 0x0000000d1e0d7232 */ /* 0x000fe40000000000 */
[--C-:B------:R-:W-:Y:S02]  /*4f90*/  HADD2.F32 R8, -RZ, R11.reuse.H0_H0 ;  /* 0x2000000bff087230 */ /* 0x100fe40000004100 */
[----:B------:R-:W-:Y:S02]  /*4fa0*/  HADD2.F32 R11, -RZ, R11.H1_H1 ;  /* 0x3000000bff0b7230 */ /* 0x000fe40000004100 */
[----:B------:R-:W-:-:S03]  /*4fb0*/  HFMA2 R13, R33, R12, R13 ;  /* 0x0000000c210d7231 */ /* 0x000fc6000000000d */
[----:B------:R-:W-:Y:S01]  /*4fc0*/  FADD.FTZ R8, R8, R11 ;  /* 0x0000000b08087221 */ /* 0x000fe20000010000 */
[----:B------:R-:W-:-:S03]  /*4fd0*/  HFMA2 R13, R35, R14, R13 ;  /* 0x0000000e230d7231 */ /* 0x000fc6000000000d */
[----:B------:R-:W-:Y:S01]  /*4fe0*/  FADD.FTZ R25, R25, R8 ;  /* 0x0000000819197221 */ /* 0x000fe20000010000 */
[----:B------:R-:W-:-:S05]  /*4ff0*/  HFMA2 R13, R32, R15, R13 ;  /* 0x0000000f200d7231 */ /* 0x000fca000000000d */
[--C-:B------:R-:W-:Y:S02]  /*5000*/  HADD2.F32 R9, -RZ, R13.reuse.H0_H0 ;  /* 0x2000000dff097230 */ /* 0x100fe40000004100 */
[----:B------:R-:W-:-:S05]  /*5010*/  HADD2.F32 R10, -RZ, R13.H1_H1 ;  /* 0x3000000dff0a7230 */ /* 0x000fca0000004100 */
[----:B------:R-:W-:-:S04]  /*5020*/  FADD.FTZ R9, R9, R10 ;  /* 0x0000000a09097221 */ /* 0x000fc80000010000 */
[----:B------:R-:W-:-:S07]  /*5030*/  FADD.FTZ R24, R24, R9 ;  /* 0x0000000918187221 */ /* 0x000fce0000010000 */
.L_x_23113:
[----:B------:R-:W-:Y:S05]  /*5040*/  BSYNC.RECONVERGENT B0 ;  /* 0x0000000000007941 */ /* 0x000fea0003800200 */
.L_x_23112:
        /* <DEDUP_REMOVED lines=10> */
.L_x_23111:
[----:B------:R-:W-:Y:S05]  /*50f0*/  BSYNC.RECONVERGENT B1 ;  /* 0x0000000000017941 */ /* 0x000fea0003800200 */
.L_x_23110:
        /* <DEDUP_REMOVED lines=9> */
[----:B------:R-:W4:Y:S01]  /*5190*/  SHFL.BFLY PT, R4, R27, 0x1, 0x1f ;  /* 0x0c201f001b047f89 */ /* 0x000f2200000e0000 */
[C---:B------:R-:W-:Y:S01]  /*51a0*/  LOP3.LUT R3, R5.reuse, 0x3c0, RZ, 0xc0, !PT ;  /* 0x000003c005037812 */ /* 0x040fe200078ec0ff */
[----:B------:R-:W-:Y:S01]  /*51b0*/  BSSY.RECONVERGENT B0, `(.L_x_23127) ;  /* 0x0000027000007945 */ /* 0x000fe20003800200 */
[----:B------:R-:W-:Y:S01]  /*51c0*/  LOP3.LUT P0, RZ, R5, 0x3c1, RZ, 0xc0, !PT ;  /* 0x000003c105ff7812 */ /* 0x000fe2000780c0ff */
[----:B0-----:R-:W0:Y:S01]  /*51d0*/  SHFL.BFLY PT, R9, R26, 0x1, 0x1f ;  /* 0x0c201f001a097f89 */ /* 0x001e2200000e0000 */
[----:B------:R-:W-:-:S02]  /*51e0*/  ISETP.NE.OR P4, PT, R3, 0x40, P5 ;  /* 0x000000400300780c */ /* 0x000fc40002f85670 */
[C---:B------:R-:W-:Y:S01]  /*51f0*/  LOP3.LUT P1, RZ, R5.reuse, 0x3e1, RZ, 0xc0, !PT ;  /* 0x000003e105ff7812 */ /* 0x040fe2000782c0ff */
[----:B------:R-:W0:Y:S01]  /*5200*/  SHFL.BFLY PT, R6, R25, 0x1, 0x1f ;  /* 0x0c201f0019067f89 */ /* 0x000e2200000e0000 */
[----:B------:R-:W-:-:S03]  /*5210*/  ISETP.GT.U32.AND P2, PT, R5, 0x1f, PT ;  /* 0x0000001f0500780c */ /* 0x000fc60003f44070 */
[----:B-12---:R-:W1:Y:S01]  /*5220*/  SHFL.BFLY PT, R11, R24, 0x1, 0x1f ;  /* 0x0c201f00180b7f89 */ /* 0x006e6200000e0000 */
[----:B---3--:R-:W-:Y:S01]  /*5230*/  ULEA UR4, UR5, UR4, 0x18 ;  /* 0x0000000405047291 */ /* 0x008fe2000f8ec0ff */
[----:B------:R-:W-:Y:S01]  /*5240*/  BAR.SYNC.DEFER_BLOCKING 0x0 ;  /* 0x0000000000007b1d */ /* 0x000fe20000010000 */
[----:B----4-:R-:W-:Y:S01]  /*5250*/  FADD.FTZ R29, R0, R29 ;  /* 0x0000001d001d7221 */ /* 0x010fe20000010000 */
[----:B------:R-:W-:Y:S01]  /*5260*/  LOP3.LUT R0, R5, 0x3e0, RZ, 0xc0, !PT ;  /* 0x000003e005007812 */ /* 0x000fe200078ec0ff */
[----:B------:R-:W-:Y:S02]  /*5270*/  FADD.FTZ R28, R7, R28 ;  /* 0x0000001c071c7221 */ /* 0x000fe40000010000 */
[----:B------:R-:W-:Y:S02]  /*5280*/  LEA R2, R2, UR4, 0x2 ;  /* 0x0000000402027c11 */ /* 0x000fe4000f8e10ff */
[----:B------:R-:W-:Y:S01]  /*5290*/  ISETP.NE.OR P3, PT, R0, 0x20, P5 ;  /* 0x000000200000780c */ /* 0x000fe20002f65670 */
[----:B------:R-:W-:Y:S01]  /*52a0*/  FADD.FTZ R4, R4, R27 ;  /* 0x0000001b04047221 */ /* 0x000fe20000010000 */
[----:B0-----:R-:W-:Y:S01]  /*52b0*/  FADD.FTZ R9, R9, R26 ;  /* 0x0000001a09097221 */ /* 0x001fe20000010000 */
[----:B------:R-:W-:Y:S01]  /*52c0*/  FADD.FTZ R6, R6, R25 ;  /* 0x0000001906067221 */ /* 0x000fe20000010000 */
[----:B-1----:R-:W-:Y:S01]  /*52d0*/  FADD.FTZ R11, R11, R24 ;  /* 0x000000180b0b7221 */ /* 0x002fe20000010000 */
        /* <DEDUP_REMOVED lines=20> */
.L_x_23128:
[----:B------:R-:W-:Y:S05]  /*5420*/  BSYNC.RECONVERGENT B0 ;  /* 0x0000000000007941 */ /* 0x000fea0003800200 */
.L_x_23127:
        /* <DEDUP_REMOVED lines=22> */
.L_x_23130:
[----:B------:R-:W-:Y:S05]  /*5590*/  BSYNC.RECONVERGENT B0 ;  /* 0x0000000000007941 */ /* 0x000fea0003800200 */
.L_x_23129:
        /* <DEDUP_REMOVED lines=12> */
[----:B------:R-:W-:Y:S01]  /*5660*/  PRMT R7, R6, 0x7632, R7 ;  /* 0x0000763206077816 */ /* 0x000fe20000000007 */
[----:B------:R-:W-:Y:S01]  /*5670*/  IMAD.U32 R3, RZ, RZ, UR6 ;  /* 0x00000006ff037e24 */ /* 0x000fe2000f8e00ff */
[----:B------:R-:W-:-:S04]  /*5680*/  PRMT R5, R4, 0x7632, R5 ;  /* 0x0000763204057816 */ /* 0x000fc80000000005 */
        /* <DEDUP_REMOVED lines=12> */
.L_x_23085:
[----:B------:R-:W-:Y:S01]  /*5750*/  HFMA2 R15, -RZ, RZ, 0, 1.847743988037109375e-06 ;  /* 0x0000001fff0f7431 */ /* 0x000fe200000001ff */
[----:B------:R-:W-:Y:S01]  /*5760*/  BSSY B2, `(.L_x_23131) ;  /* 0x0000006000027945 */ /* 0x000fe20003800000 */
[----:B------:R-:W-:Y:S01]  /*5770*/  MOV R14, 0x1 ;  /* 0x00000001000e7802 */ /* 0x000fe20000000f00 */
[----:B------:R-:W-:-:S07]  /*5780*/  IMAD.MOV.U32 R13, RZ, RZ, -0x1 ;  /* 0xffffffffff0d7424 */ /* 0x000fce00078e00ff */
[----:B------:R-:W-:Y:S05]  /*5790*/  WARPSYNC.COLLECTIVE R13, `(.L_x_23132) ;  /* 0x000000000d087348 */ /* 0x000fea0003c00000 */
[----:B------:R0:W1:Y:S02]  /*57a0*/  SHFL.BFLY P2, R9, R8, R14, R15 ;  /* 0x0c00000e08097389 */ /* 0x000064000004000f */
[----:B01----:R-:W-:Y:S05]  /*57b0*/  ENDCOLLECTIVE ;  /* 0x000000000000791b */ /* 0x003fea0003800000 */
.L_x_23132:
[----:B------:R-:W-:Y:S05]  /*57c0*/  BSYNC B2 ;  /* 0x0000000000027941 */ /* 0x000fea0003800000 */
.L_x_23131:
[----:B------:R-:W-:Y:S05]  /*57d0*/  BRA `(.L_x_23133) ;  /* 0xffffffc000e07947 */ /* 0x000fea000383ffff */
.L_x_23087:
        /* <DEDUP_REMOVED lines=8> */
.L_x_23135:
[----:B------:R-:W-:Y:S05]  /*5860*/  BSYNC B0 ;  /* 0x0000000000007941 */ /* 0x000fea0003800000 */
.L_x_23134:
        /* <DEDUP_REMOVED lines=8> */
.L_x_23136:
[----:B------:R-:W-:Y:S02]  /*58f0*/  HFMA2 R14, -RZ, RZ, 0, 2.384185791015625e-07 ;  /* 0x00000004ff0e7431 */ /* 0x000fe400000001ff */
[----:B------:R-:W-:-:S05]  /*5900*/  IMAD.MOV.U32 R7, RZ, RZ, R9 ;  /* 0x000000ffff077224 */ /* 0x000fca00078e0009 */
[----:B------:R-:W-:-:S04]  /*5910*/  FMNMX.FTZ R7, R8, R7, !PT ;  /* 0x0000000708077209 */ /* 0x000fc80007810000 */
[----:B------:R-:W-:-:S07]  /*5920*/  MOV R8, R7 ;  /* 0x0000000700087202 */ /* 0x000fce0000000f00 */
[----:B------:R-:W-:Y:S05]  /*5930*/  WARPSYNC.COLLECTIVE R13, `(.L_x_23137) ;  /* 0x000000000d087348 */ /* 0x000fea0003c00000 */
[----:B------:R0:W1:Y:S02]  /*5940*/  SHFL.BFLY P2, R9, R8, R14, R15 ;  /* 0x0c00000e08097389 */ /* 0x000064000004000f */
[----:B01----:R-:W-:Y:S05]  /*5950*/  ENDCOLLECTIVE ;  /* 0x000000000000791b */ /* 0x003fea0003800000 */
.L_x_23137:
[----:B------:R-:W-:Y:S02]  /*5960*/  HFMA2 R14, -RZ, RZ, 0, 1.1920928955078125e-07 ;  /* 0x00000002ff0e7431 */ /* 0x000fe400000001ff */
[----:B------:R-:W-:-:S05]  /*5970*/  IMAD.MOV.U32 R12, RZ, RZ, R9 ;  /* 0x000000ffff0c7224 */ /* 0x000fca00078e0009 */
[----:B------:R-:W-:-:S04]  /*5980*/  FMNMX.FTZ R12, R7, R12, !PT ;  /* 0x0000000c070c7209 */ /* 0x000fc80007810000 */
[----:B------:R-:W-:-:S07]  /*5990*/  MOV R8, R12 ;  /* 0x0000000c00087202 */ /* 0x000fce0000000f00 */
[----:B------:R-:W-:Y:S05]  /*59a0*/  WARPSYNC.COLLECTIVE R13, `(.L_x_23138) ;  /* 0x000000000d087348 */ /* 0x000fea0003c00000 */
[----:B------:R0:W1:Y:S02]  /*59b0*/  SHFL.BFLY P2, R9, R8, R14, R15 ;  /* 0x0c00000e08097389 */ /* 0x000064000004000f */
[----:B01----:R-:W-:Y:S05]  /*59c0*/  ENDCOLLECTIVE ;  /* 0x000000000000791b */ /* 0x003fea0003800000 */
.L_x_23138:
[----:B------:R-:W-:Y:S05]  /*59d0*/  BRA `(.L_x_23139) ;  /* 0xffffffc400307947 */ /* 0x000fea000383ffff */
.L_x_23140:
        /* <DEDUP_REMOVED lines=10> */
.L_x_27664:


//--------------------- .text._ZN4vllm25paged_attention_v2_kernelIttLi80ELi16ELi128ELNS_18Fp8KVCacheDataTypeE0ELb1ELi512EEEvPfS2_PT_PKS3_PKT0_S9_ifPKiSB_iPKfiiiSD_SD_iiiii --------------------------
	.section	.text._ZN4vllm25paged_attention_v2_kernelIttLi80ELi16ELi128ELNS_18Fp8KVCacheDataTypeE0ELb1ELi512EEEvPfS2_PT_PKS3_PKT0_S9_ifPKiSB_iPKfiiiSD_SD_iiiii,"ax",@progbits
	.align	128
        .global         _ZN4vllm25paged_attention_v2_kernelIttLi80ELi16ELi128ELNS_18Fp8KVCacheDataTypeE0ELb1ELi512EEEvPfS2_PT_PKS3_PKT0_S9_ifPKiSB_iPKfiiiSD_SD_iiiii
        .type           _ZN4vllm25paged_attention_v2_kernelIttLi80ELi16ELi128ELNS_18Fp8KVCacheDataTypeE0ELb1ELi512EEEvPfS2_PT_PKS3_PKT0_S9_ifPKiSB_iPKfiiiSD_SD_iiiii,@function
        .size           _ZN4vllm25paged_attention_v2_kernelIttLi80ELi16ELi128ELNS_18Fp8KVCacheDataTypeE0ELb1ELi512EEEvPfS2_PT_PKS3_PKT0_S9_ifPKiSB_iPKfiiiSD_SD_iiiii,(.L_x_27665 - _ZN4vllm25paged_attention_v2_kernelIttLi80ELi16ELi128ELNS_18Fp8KVCacheDataTypeE0ELb1ELi512EEEvPfS2_PT_PKS3_PKT0_S9_ifPKiSB_iPKfiiiSD_SD_iiiii)
        .other          _ZN4vllm25paged_attention_v2_kernelIttLi80ELi16ELi128ELNS_18Fp8KVCacheDataTypeE0ELb1ELi512EEEvPfS2_PT_PKS3_PKT0_S9_ifPKiSB_iPKfiiiSD_SD_iiiii,@"STO_CUDA_ENTRY STV_DEFAULT"
_ZN4vllm25paged_attention_v2_kernelIttLi80ELi16ELi128ELNS_18Fp8KVCacheDataTypeE0ELb1ELi512EEEvPfS2_PT_PKS3_PKT0_S9_ifPKiSB_iPKfiiiSD_SD_iiiii:
.text._ZN4vllm25paged_attention_v2_kernelIttLi80ELi16ELi128ELNS_18Fp8KVCacheDataTypeE0ELb1ELi512EEEvPfS2_PT_PKS3_PKT0_S9_ifPKiSB_iPKfiiiSD_SD_iiiii:
        /* <DEDUP_REMOVED lines=44> */
[----:B----4-:R-:W-:-:S02]  /*02c0*/  @!P0 LEA R2, P1, R3, R6, 0x1 ;  /* 0x0000000603028211 */ /* 0x010fc400078208ff */
[----:B------:R-:W4:Y:S02]  /*02d0*/  I2F.RP R6, UR9 ;  /* 0x0000000900067d06 */ /* 0x000f240008209400 */
[----:B------:R-:W-:-:S06]  /*02e0*/  @!P0 LEA.HI.X R3, R3, R7, R4, 0x1, P1 ;  /* 0x0000000703038211 */ /* 0x000fcc00008f0c04 */
[----:B------:R-:W3:Y:S01]  /*02f0*/  @!P0 LDG.E.64.CONSTANT R2, desc[UR14][R2.64] ;  /* 0x0000000e02028981 */ /* 0x000ee2000c1e9b00 */
[----:B------:R-:W1:Y:S01]  /*0300*/  LDCU UR22, c[0x0][0x370] ;  /* 0x00006e00ff1677ac */ /* 0x000e620008000800 */
[----:B------:R-:W-:Y:S01]  /*0310*/  PLOP3.LUT P1, PT, PT, PT, UP0, 0x80, 0x8 ;  /* 0x000000000008781c */ /* 0x000fe20003f2f008 */
[----:B--2---:R-:W-:Y:S01]  /*0320*/  @UP0 UIMAD.WIDE.U32 UR4, UR20, 0x4, UR4 ;  /* 0x00000004140408a5 */ /* 0x004fe2000f8e0004 */
[----:B----4-:R-:W2:Y:S05]  /*0330*/  MUFU.RCP R6, R6 ;  /* 0x0000000600067308 */ /* 0x010eaa0000001000 */
[----:B------:R-:W-:Y:S01]  /*0340*/  IMAD.U32 R5, RZ, RZ, UR5 ;  /* 0x00000005ff057e24 */ /* 0x000fe2000f8e00ff */
[----:B------:R-:W-:-:S02]  /*0350*/  MOV R4, UR4 ;  /* 0x0000000400047c02 */ /* 0x000fc40008000f00 */
[----:B--2---:R-:W-:Y:S01]  /*0360*/  IADD3 R7, PT, PT, R6, 0xffffffe, RZ ;  /* 0x0ffffffe06077810 */ /* 0x004fe20007ffe0ff */
[----:B------:R-:W-:Y:S02]  /*0370*/  UMOV UR4, URZ ;  /* 0x000000ff00047c82 */ /* 0x000fe40008000000 */
[----:B------:R2:W5:Y:S01]  /*0380*/  @P1 LDG.E.CONSTANT R52, desc[UR14][R4.64] ;  /* 0x0000000e04341981 */ /* 0x000562000c1e9900 */
[----:B-1----:R-:W-:Y:S01]  /*0390*/  IABS R6, UR22 ;  /* 0x0000001600067c13 */ /* 0x002fe20008000000 */
[----:B------:R-:W-:Y:S01]  /*03a0*/  UIADD3 UR10, UPT, UPT, UR21, -0x1, URZ ;  /* 0xffffffff150a7890 */ /* 0x000fe2000fffe0ff */
[----:B------:R-:W-:Y:S01]  /*03b0*/  BSSY B0, `(.L_x_23141) ;  /* 0x0000172000007945 */ /* 0x000fe20003800000 */
[----:B------:R-:W1:Y:S01]  /*03c0*/  F2I.FTZ.U32.TRUNC.NTZ R7, R7 ;  /* 0x0000000700077305 */ /* 0x000e62000021f000 */
[----:B------:R-:W-:Y:S01]  /*03d0*/  R2UR UR8, R6 ;  /* 0x00000000060872ca */ /* 0x000fe200000e0000 */
[----:B------:R-:W-:Y:S02]  /*03e0*/  IMAD.MOV.U32 R50, RZ, RZ, -0x800001 ;  /* 0xff7fffffff327424 */ /* 0x000fe400078e00ff */
[----:B------:R-:W-:Y:S01]  /*03f0*/  IMAD.U32 R10, RZ, RZ, UR10 ;  /* 0x0000000aff0a7e24 */ /* 0x000fe2000f8e00ff */
[----:B------:R-:W-:-:S02]  /*0400*/  ULOP3.LUT UR10, UR10, UR28, URZ, 0x3c, !UPT ;  /* 0x0000001c0a0a7292 */ /* 0x000fc4000f8e3cff */
[----:B--2---:R-:W-:Y:S02]  /*0410*/  IMAD.U32 R4, RZ, RZ, UR28 ;  /* 0x0000001cff047e24 */ /* 0x004fe4000f8e00ff */
[----:B------:R-:W-:Y:S01]  /*0420*/  IABS R10, R10 ;  /* 0x0000000a000a7213 */ /* 0x000fe20000000000 */
[----:B------:R-:W-:Y:S02]  /*0430*/  UISETP.GE.AND UP2, UPT, UR10, URZ, UPT ;  /* 0x000000ff0a00728c */ /* 0x000fe4000bf46270 */
[----:B------:R-:W-:Y:S02]  /*0440*/  IABS R44, R4 ;  /* 0x00000004002c7213 */ /* 0x000fe40000000000 */
[----:B-1----:R-:W-:Y:S02]  /*0450*/  R2UR UR5, R7 ;  /* 0x00000000070572ca */ /* 0x002fe400000e0000 */
[----:B------:R-:W1:Y:S01]  /*0460*/  I2F.RP R7, R44 ;  /* 0x0000002c00077306 */ /* 0x000e620000209400 */
[----:B------:R-:W-:-:S10]  /*0470*/  MOV R51, R44 ;  /* 0x0000002c00337202 */ /* 0x000fd40000000f00 */
[----:B------:R-:W-:-:S04]  /*0480*/  UIADD3 UR7, UPT, UPT, URZ, -UR5, URZ ;  /* 0x80000005ff077290 */ /* 0x000fc8000fffe0ff */
[----:B------:R-:W-:Y:S01]  /*0490*/  UIMAD UR7, UR7, UR9, URZ ;  /* 0x00000009070772a4 */ /* 0x000fe2000f8e02ff */
[----:B-1----:R-:W1:Y:S03]  /*04a0*/  MUFU.RCP R7, R7 ;  /* 0x0000000700077308 */ /* 0x002e660000001000 */
[----:B------:R-:W-:Y:S02]  /*04b0*/  UIMAD.WIDE.U32 UR4, UR5, UR7, UR4 ;  /* 0x00000007050472a5 */ /* 0x000fe4000f8e0004 */
[----:B------:R-:W-:Y:S02]  /*04c0*/  UIADD3 UR7, UPT, UPT, UR21, 0xf, URZ ;  /* 0x0000000f15077890 */ /* 0x000fe4000fffe0ff */
[----:B------:R-:W-:Y:S02]  /*04d0*/  UIMAD.WIDE.U32 UR4, UR5, UR8, URZ ;  /* 0x00000008050472a5 */ /* 0x000fe4000f8e00ff */
[----:B------:R-:W-:-:S02]  /*04e0*/  USHF.R.U32.HI UR7, URZ, 0x4, UR7 ;  /* 0x00000004ff077899 */ /* 0x000fc40008011607 */
[----:B------:R-:W-:-:S04]  /*04f0*/  UIADD3 UR4, UPT, UPT, URZ, -UR5, URZ ;  /* 0x80000005ff047290 */ /* 0x000fc8000fffe0ff */
[----:B------:R-:W-:Y:S01]  /*0500*/  UIMAD UR4, UR9, UR4, UR8 ;  /* 0x00000004090472a4 */ /* 0x000fe2000f8e0208 */
[----:B-1----:R-:W-:-:S03]  /*0510*/  VIADD R5, R7, 0xffffffe ;  /* 0x0ffffffe07057836 */ /* 0x002fc60000000000 */
[----:B------:R-:W-:-:S03]  /*0520*/  UISETP.GT.U32.AND UP1, UPT, UR9, UR4, UPT ;  /* 0x000000040900728c */ /* 0x000fc6000bf24070 */
[----:B------:R-:W1:Y:S08]  /*0530*/  F2I.FTZ.U32.TRUNC.NTZ R5, R5 ;  /* 0x0000000500057305 */ /* 0x000e70000021f000 */
[----:B------:R-:W-:Y:S02]  /*0540*/  @!UP1 UIADD3 UR4, UPT, UPT, UR4, -UR9, URZ ;  /* 0x8000000904049290 */ /* 0x000fe4000fffe0ff */
[----:B------:R-:W-:-:S02]  /*0550*/  @!UP1 UIADD3 UR5, UPT, UPT, UR5, 0x1, URZ ;  /* 0x0000000105059890 */ /* 0x000fc4000fffe0ff */
[----:B------:R-:W-:Y:S02]  /*0560*/  UISETP.GE.U32.AND UP0, UPT, UR4, UR9, UPT ;  /* 0x000000090400728c */ /* 0x000fe4000bf06070 */
[----:B------:R-:W-:Y:S01]  /*0570*/  ULOP3.LUT UR4, UR22, UR6, URZ, 0x3c, !UPT ;  /* 0x0000000616047292 */ /* 0x000fe2000f8e3cff */
[----:B-1----:R-:W-:-:S03]  /*0580*/  IMAD R8, R5, R44, RZ ;  /* 0x0000002c05087224 */ /* 0x002fc600078e02ff */
[----:B------:R-:W-:Y:S02]  /*0590*/  UISETP.GE.AND UP1, UPT, UR4, URZ, UPT ;  /* 0x000000ff0400728c */ /* 0x000fe4000bf26270 */
[----:B------:R-:W-:-:S03]  /*05a0*/  IADD3 R7, PT, PT, RZ, -R8, RZ ;  /* 0x80000008ff077210 */ /* 0x000fc60007ffe0ff */
[----:B------:R-:W-:Y:S01]  /*05b0*/  @UP0 UIADD3 UR5, UPT, UPT, UR5, 0x1, URZ ;  /* 0x0000000105050890 */ /* 0x000fe2000fffe0ff */
[----:B------:R-:W1:Y:S01]  /*05c0*/  S2R R8, SR_CgaCtaId ;  /* 0x0000000000087919 */ /* 0x000e620000008800 */
        /* <DEDUP_REMOVED lines=12> */
[----:B--2---:R2:W4:Y:S02]  /*0690*/  MUFU.RCP R6, R4 ;  /* 0x0000000400067308 */ /* 0x0045240000001000 */
[----:B--2---:R-:W-:-:S02]  /*06a0*/  HFMA2 R4, -RZ, RZ, 0, 0 ;  /* 0x00000000ff047431 */ /* 0x004fc400000001ff */
[----:B----4-:R-:W-:-:S03]  /*06b0*/  VIADD R6, R6, 0xffffffe ;  /* 0x0ffffffe06067836 */ /* 0x010fc60000000000 */
[----:B------:R-:W-:Y:S02]  /*06c0*/  R2UR UR4, R4 ;  /* 0x00000000040472ca */ /* 0x000fe400000e0000 */
[----:B------:R-:W-:Y:S01]  /*06d0*/  IABS R4, UR20 ;  /* 0x0000001400047c13 */ /* 0x000fe20008000000 */
[----:B------:R-:W2:Y:S03]  /*06e0*/  F2I.FTZ.U32.TRUNC.NTZ R6, R6 ;  /* 0x0000000600067305 */ /* 0x000ea6000021f000 */
[----:B------:R-:W-:Y:S02]  /*06f0*/  R2UR UR12, R4 ;  /* 0x00000000040c72ca */ /* 0x000fe400000e0000 */
[----:B------:R-:W-:Y:S01]  /*0700*/  IADD3 R4, PT, PT, RZ, -R9, RZ ;  /* 0x80000009ff047210 */ /* 0x000fe20007ffe0ff */
[----:B------:R-:W-:-:S04]  /*0710*/  IMAD.U32 R9, RZ, RZ, UR19 ;  /* 0x00000013ff097e24 */ /* 0x000fc8000f8e00ff */
[----:B------:R-:W-:Y:S01]  /*0720*/  IMAD.HI.U32 R7, R5, R7, UR4 ;  /* 0x0000000405077e27 */ /* 0x000fe2000f8e0007 */
[----:B------:R-:W-:-:S04]  /*0730*/  MOV R5, R10 ;  /* 0x0000000a00057202 */ /* 0x000fc80000000f00 */
[----:B------:R-:W-:Y:S02]  /*0740*/  R2UR UR4, R5 ;  /* 0x00000000050472ca */ /* 0x000fe400000e0000 */
[----:B------:R-:W-:Y:S02]  /*0750*/  R2UR UR33, R7 ;  /* 0x00000000072172ca */ /* 0x000fe400000e0000 */
[----:B--2---:R-:W-:-:S11]  /*0760*/  R2UR UR5, R6 ;  /* 0x00000000060572ca */ /* 0x004fd600000e0000 */
[----:B------:R-:W-:Y:S02]  /*0770*/  UIMAD.WIDE.U32 UR8, UR33, UR4, URZ ;  /* 0x00000004210872a5 */ /* 0x000fe4000f8e00ff */
[----:B------:R-:W-:-:S04]  /*0780*/  ULEA UR8, UR19, 0x20, 0x5 ;  /* 0x0000002013087891 */ /* 0x000fc8000f8e28ff */
[----:B------:R-:W-:Y:S01]  /*0790*/  UISETP.LT.U32.AND UP6, UPT, UR7, UR8, UPT ;  /* 0x000000080700728c */ /* 0x000fe2000bfc1070 */
[----:B------:R-:W-:Y:S01]  /*07a0*/  UMOV UR11, UR9 ;  /* 0x00000009000b7c82 */ /* 0x000fe20008000000 */
[----:B------:R-:W-:Y:S01]  /*07b0*/  UIADD3 UR9, UPT, UPT, URZ, -UR5, URZ ;  /* 0x80000005ff097290 */ /* 0x000fe2000fffe0ff */
[----:B------:R-:W-:Y:S01]  /*07c0*/  IMAD R5, RZ, RZ, -UR11 ;  /* 0x8000000bff057e24 */ /* 0x000fe2000f8e02ff */
[----:B------:R-:W-:Y:S02]  /*07d0*/  USEL UR8, UR7, UR8, UP6 ;  /* 0x0000000807087287 */ /* 0x000fe4000b000000 */
[----:B------:R-:W-:Y:S01]  /*07e0*/  UIMAD UR9, UR9, UR25, URZ ;  /* 0x00000019090972a4 */ /* 0x000fe2000f8e02ff */
[----:B------:R-:W-:Y:S01]  /*07f0*/  IMAD R5, R44, R5, UR4 ;  /* 0x000000042c057e24 */ /* 0x000fe2000f8e0205 */
[----:B------:R-:W-:Y:S02]  /*0800*/  UMOV UR4, URZ ;  /* 0x000000ff00047c82 */ /* 0x000fe40008000000 */
[----:B------:R-:W-:-:S02]  /*0810*/  UIMAD.WIDE.U32 UR4, UR5, UR9, UR4 ;  /* 0x00000009050472a5 */ /* 0x000fc4000f8e0004 */
[----:B------:R-:W-:Y:S02]  /*0820*/  ISETP.GT.U32.AND P1, PT, R44, R5, PT ;  /* 0x000000052c00720c */ /* 0x000fe40003f24070 */
[----:B------:R-:W-:Y:S01]  /*0830*/  R2UR UR9, R4 ;  /* 0x00000000040972ca */ /* 0x000fe200000e0000 */
[----:B------:R-:W-:Y:S01]  /*0840*/  UIMAD.WIDE.U32 UR4, UR5, UR12, URZ ;  /* 0x0000000c050472a5 */ /* 0x000fe2000f8e00ff */
[----:B------:R-:W-:-:S09]  /*0850*/  LOP3.LUT R4, R0, 0x1, RZ, 0xc0, !PT ;  /* 0x0000000100047812 */ /* 0x000fd200078ec0ff */
[----:B------:R-:W-:Y:S01]  /*0860*/  VOTEU.ANY UP3, P1 ;  /* 0x0000000000ff7886 */ /* 0x000fe20000860100 */
[----:B------:R-:W-:Y:S01]  /*0870*/  PLOP3.LUT P1, PT, PT, PT, UP3, 0x80, 0x8 ;  /* 0x000000000008781c */ /* 0x000fe20003f2f038 */
[----:B------:R-:W-:Y:S02]  /*0880*/  UIMAD UR4, UR5, UR9, UR12 ;  /* 0x00000009050472a4 */ /* 0x000fe4000f8e020c */
[----:B0-----:R-:W-:Y:S02]  /*0890*/  UIMAD UR9, UR18, UR13, URZ ;  /* 0x0000000d120972a4 */ /* 0x001fe4000f8e02ff */
[----:B------:R-:W-:Y:S02]  /*08a0*/  UISETP.GT.U32.AND UP5, UPT, UR25, UR4, UPT ;  /* 0x000000041900728c */ /* 0x000fe4000bfa4070 */
[----:B------:R-:W-:Y:S02]  /*08b0*/  @!UP3 UIADD3 UR11, UPT, UPT, UR11, 0x1, URZ ;  /* 0x000000010b0bb890 */ /* 0x000fe4000fffe0ff */
[----:B------:R-:W-:-:S04]  /*08c0*/  @UP0 UIMAD UR12, UR22, UR16, UR20 ;  /* 0x00000010160c02a4 */ /* 0x000fc8000f8e0214 */
[----:B------:R-:W-:Y:S01]  /*08d0*/  @!P1 IMAD.IADD R5, R5, 0x1, -R44 ;  /* 0x0000000105059824 */ /* 0x000fe200078e0a2c */
[----:B------:R-:W-:Y:S02]  /*08e0*/  @UP0 UIMAD UR12, UR12, UR29, 0x1 ;  /* 0x000000010c0c04a4 */ /* 0x000fe4000f8e021d */
[----:B------:R-:W-:Y:S02]  /*08f0*/  @!UP5 UIADD3 UR4, UPT, UPT, UR4, -UR25, URZ ;  /* 0x800000190404d290 */ /* 0x000fe4000fffe0ff */
[----:B------:R-:W-:Y:S01]  /*0900*/  ISETP.GE.U32.AND P1, PT, R5, R44, PT ;  /* 0x0000002c0500720c */ /* 0x000fe20003f26070 */
[----:B------:R-:W-:Y:S01]  /*0910*/  @!UP5 UIADD3 UR5, UPT, UPT, UR5, 0x1, URZ ;  /* 0x000000010505d890 */ /* 0x000fe2000fffe0ff */
[----:B------:R-:W-:Y:S01]  /*0920*/  MOV R5, 0x400 ;  /* 0x0000040000057802 */ /* 0x000fe20000000f00 */
[----:B------:R-:W-:Y:S02]  /*0930*/  UISETP.GE.U32.AND UP4, UPT, UR4, UR25, UPT ;  /* 0x000000190400728c */ /* 0x000fe4000bf86070 */
[----:B------:R-:W-:Y:S01]  /*0940*/  ULOP3.LUT UR4, UR20, UR17, URZ, 0x3c, !UPT ;  /* 0x0000001114047292 */ /* 0x000fe2000f8e3cff */
[----:B-1----:R-:W-:-:S03]  /*0950*/  LEA R7, R8, R5, 0x18 ;  /* 0x0000000508077211 */ /* 0x002fc600078ec0ff */
[----:B------:R-:W-:Y:S02]  /*0960*/  UISETP.GE.AND UP5, UPT, UR4, URZ, UPT ;  /* 0x000000ff0400728c */ /* 0x000fe4000bfa6270 */
[----:B------:R-:W-:Y:S01]  /*0970*/  IMAD R7, R4, 0x50, R7 ;  /* 0x0000005004077824 */ /* 0x000fe200078e0207 */
[--C-:B------:R-:W-:Y:S01]  /*0980*/  SHF.R.U32.HI R4, RZ, 0x1, R0.reuse ;  /* 0x00000001ff047819 */ /* 0x100fe20000011600 */
[----:B------:R-:W-:Y:S01]  /*0990*/  VOTEU.ANY UP3, P1 ;  /* 0x0000000000ff7886 */ /* 0x000fe20000860100 */
[----:B------:R-:W-:Y:S01]  /*09a0*/  @UP4 UIADD3 UR5, UPT, UPT, UR5, 0x1, URZ ;  /* 0x0000000105054890 */ /* 0x000fe2000fffe0ff */
[----:B------:R-:W-:Y:S01]  /*09b0*/  SHF.R.U32.HI R0, RZ, 0x5, R0 ;  /* 0x00000005ff007819 */ /* 0x000fe20000011600 */
[----:B------:R-:W-:Y:S01]  /*09c0*/  UISETP.NE.AND UP4, UPT, UR17, URZ, UPT ;  /* 0x000000ff1100728c */ /* 0x000fe2000bf85270 */
[----:B------:R-:W-:Y:S01]  /*09d0*/  @!P0 LEA R7, R4, R7, 0x3 ;  /* 0x0000000704078211 */ /* 0x000fe200078e18ff */
[----:B------:R-:W-:Y:S01]  /*09e0*/  @UP3 UIADD3 UR11, UPT, UPT, UR11, 0x1, URZ ;  /* 0x000000010b0b3890 */ /* 0x000fe2000fffe0ff */
[----:B------:R-:W-:-:S02]  /*09f0*/  LEA R6, R9, R0, 0x5 ;  /* 0x0000000009067211 */ /* 0x000fc400078e28ff */
[----:B------:R-:W-:Y:S02]  /*0a00*/  UMOV UR13, UR5 ;  /* 0x00000005000d7c82 */ /* 0x000fe40008000000 */
[----:B------:R-:W-:-:S04]  /*0a10*/  @!UP5 UIADD3 UR13, UPT, UPT, URZ, -UR13, URZ ;  /* 0x8000000dff0dd290 */ /* 0x000fc8000fffe0ff */
[----:B------:R-:W-:-:S03]  /*0a20*/  @!UP4 ULOP3.LUT UR13, URZ, UR17, URZ, 0x33, !UPT ;  /* 0x00000011ff0dc292 */ /* 0x000fc6000f8e33ff */
[----:B------:R-:W-:Y:S01]  /*0a30*/  UMOV UR17, UR11 ;  /* 0x0000000b00117c82 */ /* 0x000fe20008000000 */
[----:B------:R-:W-:Y:S02]  /*0a40*/  @!UP0 UIMAD UR6, UR6, UR16, UR13 ;  /* 0x00000010060682a4 */ /* 0x000fe4000f8e020d */
[----:B------:R-:W-:Y:S01]  /*0a50*/  @!UP2 UIADD3 UR17, UPT, UPT, URZ, -UR17, URZ ;  /* 0x80000011ff11a290 */ /* 0x000fe2000fffe0ff */
[----:B---3--:R0:W-:Y:S01]  /*0a60*/  @!P0 STS.64 [R7], R2 ;  /* 0x0000000207008388 */ /* 0x0081e20000000a00 */
[----:B------:R-:W-:Y:S01]  /*0a70*/  BAR.SYNC.DEFER_BLOCKING 0x0 ;  /* 0x0000000000007b1d */ /* 0x000fe20000010000 */
[----:B------:R-:W-:Y:S01]  /*0a80*/  ISETP.GE.U32.AND P0, PT, R6, UR8, PT ;  /* 0x0000000806007c0c */ /* 0x000fe2000bf06070 */
[----:B------:R-:W-:Y:S02]  /*0a90*/  @!UP0 UIADD3 UR6, UPT, UPT, URZ, -UR6, URZ ;  /* 0x80000006ff068290 */ /* 0x000fe4000fffe0ff */
[----:B------:R-:W-:Y:S02]  /*0aa0*/  @!UP1 ULOP3.LUT UR17, URZ, UR28, URZ, 0x33, !UPT ;  /* 0x0000001cff119292 */ /* 0x000fe4000f8e33ff */
[----:B------:R-:W-:-:S08]  /*0ab0*/  @!UP0 UIMAD UR12, UR29, UR6, 0x1 ;  /* 0x000000011d0c84a4 */ /* 0x000fd0000f8e0206 */
[----:B0-----:R-:W-:Y:S05]  /*0ac0*/  @P0 BRA `(.L_x_23142) ;  /* 0x0000001000000947 */ /* 0x001fea0003800000 */
[----:B------:R-:W0:Y:S01]  /*0ad0*/  LDCU UR4, c[0x0][0x3e0] ;  /* 0x00007c00ff0477ac */ /* 0x000e220008000800 */
[----:B------:R-:W-:Y:S01]  /*0ae0*/  IMAD.SHL.U32 R7, R4, 0x4, RZ ;  /* 0x0000000404077824 */ /* 0x000fe200078e00ff */
[----:B------:R-:W-:Y:S01]  /*0af0*/  IADD3 R5, PT, PT, R5, 0xc0, RZ ;  /* 0x000000c005057810 */ /* 0x000fe20007ffe0ff */
[----:B------:R-:W-:Y:S01]  /*0b00*/  IMAD.WIDE.U32 R2, R6, 0x4, RZ ;  /* 0x0000000406027825 */ /* 0x000fe200078e00ff */
[----:B------:R-:W1:Y:S02]  /*0b10*/  LDCU.64 UR6, c[0x0][0x3b8] ;  /* 0x00007700ff0677ac */ /* 0x000e640008000a00 */
[----:B------:R-:W-:Y:S01]  /*0b20*/  LOP3.LUT R7, R7, 0x3c, RZ, 0xc0, !PT ;  /* 0x0000003c07077812 */ /* 0x000fe200078ec0ff */
[----:B------:R-:W-:Y:S01]  /*0b30*/  IMAD.U32 R9, RZ, RZ, UR9 ;  /* 0x00000009ff097e24 */ /* 0x000fe2000f8e00ff */
[----:B------:R-:W-:Y:S01]  /*0b40*/  LEA R8, R8, R5, 0x18 ;  /* 0x0000000508087211 */ /* 0x000fe200078ec0ff */
[----:B------:R-:W-:Y:S01]  /*0b50*/  IMAD.MOV.U32 R50, RZ, RZ, -0x800001 ;  /* 0xff7fffffff327424 */ /* 0x000fe200078e00ff */
[----:B------:R-:W-:Y:S01]  /*0b60*/  LEA R7, R0, R7, 0x6 ;  /* 0x0000000700077211 */ /* 0x000fe200078e30ff */
[----:B------:R-:W-:Y:S01]  /*0b70*/  IMAD.WIDE R2, R9, 0x4, R2 ;  /* 0x0000000409027825 */ /* 0x000fe200078e0202 */
[----:B------:R-:W-:-:S02]  /*0b80*/  SHF.L.U32 R5, R4, 0x3, RZ ;  /* 0x0000000304057819 */ /* 0x000fc400000006ff */
[----:B------:R-:W-:Y:S01]  /*0b90*/  LOP3.LUT R4, R4, 0xf, RZ, 0xc0, !PT ;  /* 0x0000000f04047812 */ /* 0x000fe200078ec0ff */
[----:B------:R-:W-:Y:S01]  /*0ba0*/  IMAD.IADD R49, R7, 0x1, R8 ;  /* 0x0000000107317824 */ /* 0x000fe200078e0208 */
[----:B------:R-:W-:Y:S01]  /*0bb0*/  LEA R7, R0, UR24, 0x4 ;  /* 0x0000001800077c11 */ /* 0x000fe2000f8e20ff */
[----:B------:R-:W-:Y:S01]  /*0bc0*/  IMAD.MOV.U32 R0, RZ, RZ, R6 ;  /* 0x000000ffff007224 */ /* 0x000fe200078e0006 */
[----:B0-----:R-:W-:Y:S01]  /*0bd0*/  UIMAD UR4, UR13, UR4, URZ ;  /* 0x000000040d0472a4 */ /* 0x001fe2000f8e02ff */
[----:B------:R-:W-:Y:S02]  /*0be0*/  LOP3.LUT R5, R5, 0x78, RZ, 0xc0, !PT ;  /* 0x0000007805057812 */ /* 0x000fe400078ec0ff */
[----:B------:R-:W-:Y:S01]  /*0bf0*/  IADD3 R4, PT, PT, R4, R7, RZ ;  /* 0x0000000704047210 */ /* 0x000fe20007ffe0ff */
[----:B------:R-:W-:Y:S01]  /*0c00*/  VIADD R46, R7, 0x1 ;  /* 0x00000001072e7836 */ /* 0x000fe20000000000 */
[----:B-1----:R-:W-:Y:S02]  /*0c10*/  IADD3 R2, P0, PT, R2, UR6, RZ ;  /* 0x0000000602027c10 */ /* 0x002fe4000ff1e0ff */
[C---:B------:R-:W-:Y:S01]  /*0c20*/  IADD3 R48, PT, PT, R4.reuse, -UR21, RZ ;  /* 0x8000001504307c10 */ /* 0x040fe2000fffe0ff */
[----:B------:R-:W-:Y:S01]  /*0c30*/  VIADD R47, R4, 0x1 ;  /* 0x00000001042f7836 */ /* 0x000fe20000000000 */
[----:B------:R-:W-:-:S02]  /*0c40*/  IADD3.X R3, PT, PT, R3, UR7, RZ, P0, !PT ;  /* 0x0000000703037c10 */ /* 0x000fc400087fe4ff */
[----:B------:R-:W-:Y:S02]  /*0c50*/  IADD3 R54, P0, PT, R5, UR4, RZ ;  /* 0x0000000405367c10 */ /* 0x000fe4000ff1e0ff */
[----:B------:R-:W-:-:S04]  /*0c60*/  MOV R5, UR4 ;  /* 0x0000000400057c02 */ /* 0x000fc80008000f00 */
[----:B------:R-:W-:-:S07]  /*0c70*/  LEA.HI.X.SX32 R55, R5, RZ, 0x1, P0 ;  /* 0x000000ff05377211 */ /* 0x000fce00000f0eff */
.L_x_23147:
[----:B------:R-:W0:Y:S01]  /*0c80*/  LDC R12, c[0x0][0x400] ;  /* 0x00010000ff0c7b82 */ /* 0x000e220000000800 */
[----:B------:R-:W-:Y:S01]  /*0c90*/  IADD3 R4, PT, PT, R46, -0x1, RZ ;  /* 0xffffffff2e047810 */ /* 0x000fe20007ffe0ff */
[----:B------:R-:W1:Y:S01]  /*0ca0*/  S2R R45, SR_TID.X ;  /* 0x00000000002d7919 */ /* 0x000e620000002100 */
[----:B------:R-:W-:Y:S01]  /*0cb0*/  UIADD3 UR4, UPT, UPT, UR17, -UR30, URZ ;  /* 0x8000001e11047290 */ /* 0x000fe2000fffe0ff */
[----:B------:R-:W-:Y:S01]  /*0cc0*/  BSSY B1, `(.L_x_23143) ;  /* 0x00000d7000017945 */ /* 0x000fe20003800000 */
[----:B------:R-:W-:-:S03]  /*0cd0*/  IABS R5, R4 ;  /* 0x0000000400057213 */ /* 0x000fc60000000000 */
[----:B------:R-:W2:Y:S02]  /*0ce0*/  LDC R11, c[0x0][0x404] ;  /* 0x00010100ff0b7b82 */ /* 0x000ea40000000800 */
[----:B------:R-:W-:-:S04]  /*0cf0*/  IMAD.HI.U32 R6, R5, UR33, RZ ;  /* 0x0000002105067c27 */ /* 0x000fc8000f8e00ff */
[----:B------:R-:W-:Y:S01]  /*0d00*/  IMAD.MOV R8, RZ, RZ, -R6 ;  /* 0x000000ffff087224 */ /* 0x000fe200078e0a06 */
        /* <DEDUP_REMOVED lines=45> */
.L_x_23144:
[----:B------:R-:W2:Y:S01]  /*0fe0*/  LDG.E.CONSTANT R5, desc[UR14][R2.64] ;  /* 0x0000000e02057981 */ /* 0x000ea2000c1e9900 */
[----:B------:R-:W0:Y:S01]  /*0ff0*/  S2R R13, SR_CgaCtaId ;  /* 0x00000000000d7919 */ /* 0x000e220000008800 */
        /* <DEDUP_REMOVED lines=11> */
[----:B0-----:R-:W-:-:S03]  /*10b0*/  LEA R12, R13, R12, 0x18 ;  /* 0x0000000c0d0c7211 */ /* 0x001fc600078ec0ff */
[----:B------:R-:W4:Y:S02]  /*10c0*/  LDG.E.64.CONSTANT R34, desc[UR14][R16.64+0x500] ;  /* 0x0005000e10227981 */ /* 0x000f24000c1e9b00 */
[----:B------:R-:W-:Y:S02]  /*10d0*/  IMAD R53, R45, 0x50, R12 ;  /* 0x000000502d357824 */ /* 0x000fe400078e020c */
[----:B------:R-:W4:Y:S04]  /*10e0*/  LDG.E.64.CONSTANT R36, desc[UR14][R16.64+0x600] ;  /* 0x0006000e10247981 */ /* 0x000f28000c1e9b00 */
[----:B------:R-:W4:Y:S04]  /*10f0*/  LDG.E.64.CONSTANT R38, desc[UR14][R16.64+0x700] ;  /* 0x0007000e10267981 */ /* 0x000f28000c1e9b00 */
[----:B------:R-:W4:Y:S04]  /*1100*/  LDG.E.64.CONSTANT R40, desc[UR14][R16.64+0x800] ;  /* 0x0008000e10287981 */ /* 0x000f28000c1e9b00 */
[----:B------:R0:W4:Y:S04]  /*1110*/  LDG.E.64.CONSTANT R42, desc[UR14][R16.64+0x900] ;  /* 0x0009000e102a7981 */ /* 0x000128000c1e9b00 */
[----:B------:R-:W1:Y:S04]  /*1120*/  LDS.128 R20, [R53] ;  /* 0x0000000035147984 */ /* 0x000e680000000c00 */
[----:B------:R-:W0:Y:S01]  /*1130*/  LDS.128 R24, [R53+0x10] ;  /* 0x0000100035187984 */ /* 0x000e220000000c00 */
[----:B-1----:R-:W-:-:S02]  /*1140*/  HADD2.F32 R12, -RZ, R22.H0_H0 ;  /* 0x20000016ff0c7230 */ /* 0x002fc40000004100 */
[----:B------:R-:W-:Y:S02]  /*1150*/  HADD2.F32 R22, -RZ, R22.H1_H1 ;  /* 0x30000016ff167230 */ /* 0x000fe40000004100 */
[--C-:B--2---:R-:W-:Y:S02]  /*1160*/  HADD2.F32 R15, -RZ, R4.reuse.H1_H1 ;  /* 0x30000004ff0f7230 */ /* 0x104fe40000004100 */
[----:B------:R-:W-:Y:S02]  /*1170*/  HADD2.F32 R13, -RZ, R4.H0_H0 ;  /* 0x20000004ff0d7230 */ /* 0x000fe40000004100 */
[--C-:B------:R-:W-:Y:S02]  /*1180*/  HADD2.F32 R4, -RZ, R20.reuse.H0_H0 ;  /* 0x20000014ff047230 */ /* 0x100fe40000004100 */
[----:B------:R-:W-:Y:S01]  /*1190*/  FMUL.FTZ R29, R22, R15 ;  /* 0x0000000f161d7220 */ /* 0x000fe20000410000 */
[----:B------:R-:W-:Y:S02]  /*11a0*/  HADD2.F32 R20, -RZ, R20.H1_H1 ;  /* 0x30000014ff147230 */ /* 0x000fe40000004100 */
[----:B---3--:R-:W-:-:S05]  /*11b0*/  HADD2.F32 R15, -RZ, R6.H1_H1 ;  /* 0x30000006ff0f7230 */ /* 0x008fca0000004100 */
[----:B------:R-:W-:Y:S02]  /*11c0*/  FFMA.FTZ R15, R20, R15, R29 ;  /* 0x0000000f140f7223 */ /* 0x000fe4000001001d */
[----:B------:R-:W1:Y:S01]  /*11d0*/  LDS.128 R28, [R53+0x20] ;  /* 0x00002000351c7984 */ /* 0x000e620000000c00 */
[----:B------:R-:W-:Y:S01]  /*11e0*/  FMUL.FTZ R19, R12, R13 ;  /* 0x0000000d0c137220 */ /* 0x000fe20000410000 */
[----:B------:R-:W-:Y:S02]  /*11f0*/  HADD2.F32 R13, -RZ, R6.H0_H0 ;  /* 0x20000006ff0d7230 */ /* 0x000fe40000004100 */
[----:B----4-:R-:W-:-:S03]  /*1200*/  HADD2.F32 R6, -RZ, R8.H0_H0 ;  /* 0x20000008ff067230 */ /* 0x010fc60000004100 */
[----:B------:R-:W-:Y:S01]  /*1210*/  FFMA.FTZ R4, R4, R13, R19 ;  /* 0x0000000d04047223 */ /* 0x000fe20000010013 */
        /* <DEDUP_REMOVED lines=10> */
[----:B------:R-:W-:-:S03]  /*12c0*/  HADD2.F32 R8, -RZ, R32.H0_H0 ;  /* 0x20000020ff087230 */ /* 0x000fc60000004100 */
[----:B------:R-:W-:Y:S01]  /*12d0*/  FFMA.FTZ R4, R13, R10, R4 ;  /* 0x0000000a0d047223 */ /* 0x000fe20000010004 */
[----:B------:R-:W-:Y:S02]  /*12e0*/  HADD2.F32 R32, -RZ, R32.H1_H1 ;  /* 0x30000020ff207230 */ /* 0x000fe40000004100 */
[----:B-1----:R-:W-:-:S05]  /*12f0*/  HADD2.F32 R13, -RZ, R28.H0_H0 ;  /* 0x2000001cff0d7230 */ /* 0x002fca0000004100 */
[----:B------:R-:W-:Y:S01]  /*1300*/  FFMA.FTZ R6, R13, R8, R6 ;  /* 0x000000080d067223 */ /* 0x000fe20000010006 */
[----:B------:R-:W-:Y:S02]  /*1310*/  HADD2.F32 R13, -RZ, R28.H1_H1 ;  /* 0x3000001cff0d7230 */ /* 0x000fe40000004100 */
[----:B------:R-:W-:Y:S02]  /*1320*/  HADD2.F32 R8, -RZ, R34.H0_H0 ;  /* 0x20000022ff087230 */ /* 0x000fe40000004100 */
[--C-:B------:R-:W-:Y:S02]  /*1330*/  HADD2.F32 R15, -RZ, R30.reuse.H1_H1 ;  /* 0x3000001eff0f7230 */ /* 0x100fe40000004100 */
[----:B------:R-:W-:Y:S01]  /*1340*/  FFMA.FTZ R4, R13, R32, R4 ;  /* 0x000000200d047223 */ /* 0x000fe20000010004 */
[----:B------:R-:W-:Y:S02]  /*1350*/  HADD2.F32 R13, -RZ, R30.H0_H0 ;  /* 0x2000001eff0d7230 */ /* 0x000fe40000004100 */
[----:B------:R-:W-:-:S03]  /*1360*/  HADD2.F32 R34, -RZ, R34.H1_H1 ;  /* 0x30000022ff227230 */ /* 0x000fc60000004100 */
[----:B------:R-:W-:Y:S02]  /*1370*/  FFMA.FTZ R6, R13, R8, R6 ;  /* 0x000000080d067223 */ /* 0x000fe40000010006 */
[----:B------:R-:W-:Y:S02]  /*1380*/  FFMA.FTZ R4, R15, R34, R4 ;  /* 0x000000220f047223 */ /* 0x000fe40000010004 */
[----:B------:R-:W0:Y:S01]  /*1390*/  LDS.128 R12, [R53+0x30] ;  /* 0x00003000350c7984 */ /* 0x000e220000000c00 */
        /* <DEDUP_REMOVED lines=14> */
[----:B------:R-:W-:Y:S02]  /*1480*/  HADD2.F32 R10, -RZ, R5.H1_H1 ;  /* 0x30000005ff0a7230 */ /* 0x000fe40000004100 */
[----:B0-----:R-:W-:-:S05]  /*1490*/  HADD2.F32 R57, -RZ, R16.H0_H0 ;  /* 0x20000010ff397230 */ /* 0x001fca0000004100 */
[----:B------:R-:W-:Y:S01]  /*14a0*/  FFMA.FTZ R6, R57, R8, R6 ;  /* 0x0000000839067223 */ /* 0x000fe20000010006 */
[----:B------:R-:W-:Y:S02]  /*14b0*/  HADD2.F32 R8, -RZ, R5.H0_H0 ;  /* 0x20000005ff087230 */ /* 0x000fe40000004100 */
[--C-:B------:R-:W-:Y:S02]  /*14c0*/  HADD2.F32 R5, -RZ, R23.reuse.H0_H0 ;  /* 0x20000017ff057230 */ /* 0x100fe40000004100 */
[----:B------:R-:W-:-:S03]  /*14d0*/  HADD2.F32 R23, -RZ, R23.H1_H1 ;  /* 0x30000017ff177230 */ /* 0x000fc60000004100 */
[----:B------:R-:W-:Y:S01]  /*14e0*/  FMUL.FTZ R12, R5, R8 ;  /* 0x00000008050c7220 */ /* 0x000fe20000410000 */
[----:B------:R-:W-:Y:S02]  /*14f0*/  HADD2.F32 R5, -RZ, R21.H0_H0 ;  /* 0x20000015ff057230 */ /* 0x000fe40000004100 */
[----:B------:R-:W-:Y:S02]  /*1500*/  HADD2.F32 R8, -RZ, R7.H0_H0 ;  /* 0x20000007ff087230 */ /* 0x000fe40000004100 */
[----:B------:R-:W-:Y:S01]  /*1510*/  FMUL.FTZ R10, R23, R10 ;  /* 0x0000000a170a7220 */ /* 0x000fe20000410000 */
[----:B------:R-:W-:Y:S02]  /*1520*/  HADD2.F32 R21, -RZ, R21.H1_H1 ;  /* 0x30000015ff157230 */ /* 0x000fe40000004100 */
[----:B------:R-:W-:Y:S01]  /*1530*/  FFMA.FTZ R5, R5, R8, R12 ;  /* 0x0000000805057223 */ /* 0x000fe2000001000c */
[----:B------:R-:W-:Y:S02]  /*1540*/  HADD2.F32 R8, -RZ, R7.H1_H1 ;  /* 0x30000007ff087230 */ /* 0x000fe40000004100 */
[----:B------:R-:W-:-:S03]  /*1550*/  HADD2.F32 R7, -RZ, R9.H0_H0 ;  /* 0x20000009ff077230 */ /* 0x000fc60000004100 */
[----:B------:R-:W-:Y:S01]  /*1560*/  FFMA.FTZ R8, R21, R8, R10 ;  /* 0x0000000815087223 */ /* 0x000fe2000001000a */
        /* <DEDUP_REMOVED lines=64> */
.L_x_23192:
        /* <DEDUP_REMOVED lines=12> */
.L_x_23145:
[----:B------:R-:W-:Y:S05]  /*1a30*/  BSYNC B1 ;  /* 0x0000000000017941 */ /* 0x000fea0003800000 */
.L_x_23143:
[----:B------:R-:W-:Y:S01]  /*1a40*/  IADD3 R0, PT, PT, R0, 0x4, RZ ;  /* 0x0000000400007810 */ /* 0x000fe20007ffe0ff */
[----:B0-----:R-:W-:Y:S01]  /*1a50*/  VIADD R49, R49, 0x100 ;  /* 0x0000010031317836 */ /* 0x001fe20000000000 */
[----:B------:R-:W-:Y:S01]  /*1a60*/  IADD3 R2, P1, PT, R2, 0x10, RZ ;  /* 0x0000001002027810 */ /* 0x000fe20007f3e0ff */
[----:B------:R-:W-:Y:S01]  /*1a70*/  VIADD R47, R47, 0x40 ;  /* 0x000000402f2f7836 */ /* 0x000fe20000000000 */
[----:B------:R-:W-:Y:S02]  /*1a80*/  ISETP.GE.U32.AND P0, PT, R0, UR8, PT ;  /* 0x0000000800007c0c */ /* 0x000fe4000bf06070 */
[----:B------:R-:W-:Y:S01]  /*1a90*/  IADD3 R48, PT, PT, R48, 0x40, RZ ;  /* 0x0000004030307810 */ /* 0x000fe20007ffe0ff */
[----:B------:R-:W-:Y:S01]  /*1aa0*/  IMAD.X R3, RZ, RZ, R3, P1 ;  /* 0x000000ffff037224 */ /* 0x000fe200008e0603 */
[----:B------:R-:W-:-:S09]  /*1ab0*/  IADD3 R46, PT, PT, R46, 0x40, RZ ;  /* 0x000000402e2e7810 */ /* 0x000fd20007ffe0ff */
[----:B------:R-:W-:Y:S05]  /*1ac0*/  @!P0 BRA `(.L_x_23147) ;  /* 0xfffffff0006c8947 */ /* 0x000fea000383ffff */
.L_x_23142:
[----:B------:R-:W-:Y:S05]  /*1ad0*/  BSYNC B0 ;  /* 0x0000000000007941 */ /* 0x000fea0003800000 */
.L_x_23141:
[----:B------:R-:W0:Y:S01]  /*1ae0*/  S2R R0, SR_TID.X ;  /* 0x0000000000007919 */ /* 0x000e220000002100 */
[----:B------:R-:W-:Y:S02]  /*1af0*/  UIMAD UR4, UR19, -0x20, UR8 ;  /* 0xffffffe0130478a4 */ /* 0x000fe4000f8e0208 */
[----:B------:R-:W-:-:S04]  /*1b00*/  MOV R9, UR19 ;  /* 0x0000001300097c02 */ /* 0x000fc80008000f00 */
[----:B------:R-:W-:Y:S01]  /*1b10*/  MOV R6, UR4 ;  /* 0x0000000400067c02 */ /* 0x000fe20008000f00 */
[----:B------:R-:W-:Y:S01]  /*1b20*/  IMAD.SHL.U32 R9, R9, 0x200, RZ ;  /* 0x0000020009097824 */ /* 0x000fe200078e00ff */
[----:B------:R-:W-:-:S03]  /*1b30*/  UMOV UR4, 0xffffffff ;  /* 0xffffffff00047882 */ /* 0x000fc60000000000 */
[----:B------:R-:W-:-:S05]  /*1b40*/  IMAD R6, R6, 0x10, R9 ;  /* 0x0000001006067824 */ /* 0x000fca00078e0209 */
[----:B------:R-:W-:-:S04]  /*1b50*/  VIMNMX R6, PT, PT, R6, UR21, PT ;  /* 0x0000001506067c48 */ /* 0x000fc8000bfe0100 */
[----:B------:R-:W-:Y:S01]  /*1b60*/  IADD3 R3, PT, PT, -R9, R6, RZ ;  /* 0x0000000609037210 */ /* 0x000fe20007ffe1ff */
[----:B------:R-:W-:Y:S06]  /*1b70*/  BRA.DIV UR4, `(.L_x_23148) ;  /* 0x0000003604c07947 */ /* 0x000fec000b800000 */
[----:B------:R-:W1:Y:S02]  /*1b80*/  SHFL.BFLY PT, R5, R50, 0x10, 0x1f ;  /* 0x0e001f0032057f89 */ /* 0x000e6400000e0000 */
[----:B-1----:R-:W-:-:S05]  /*1b90*/  FMNMX.FTZ R5, R5, R50, !PT ;  /* 0x0000003205057209 */ /* 0x002fca0007810000 */
[----:B------:R-:W1:Y:S02]  /*1ba0*/  SHFL.BFLY PT, R2, R5, 0x8, 0x1f ;  /* 0x0d001f0005027f89 */ /* 0x000e6400000e0000 */
[----:B-1----:R-:W-:-:S05]  /*1bb0*/  FMNMX.FTZ R2, R5, R2, !PT ;  /* 0x0000000205027209 */ /* 0x002fca0007810000 */
[----:B------:R-:W1:Y:S02]  /*1bc0*/  SHFL.BFLY PT, R7, R2, 0x4, 0x1f ;  /* 0x0c801f0002077f89 */ /* 0x000e6400000e0000 */
[----:B-1----:R-:W-:-:S05]  /*1bd0*/  FMNMX.FTZ R4, R2, R7, !PT ;  /* 0x0000000702047209 */ /* 0x002fca0007810000 */
[----:B------:R1:W2:Y:S02]  /*1be0*/  SHFL.BFLY PT, R11, R4, 0x2, 0x1f ;  /* 0x0c401f00040b7f89 */ /* 0x0002a400000e0000 */
.L_x_23198:
[----:B------:R-:W3:Y:S01]  /*1bf0*/  S2R R7, SR_CgaCtaId ;  /* 0x0000000000077919 */ /* 0x000ee20000008800 */
[----:B------:R-:W-:Y:S01]  /*1c00*/  MOV R8, 0x400 ;  /* 0x0000040000087802 */ /* 0x000fe20000000f00 */
[----:B------:R-:W-:Y:S05]  /*1c10*/  WARPSYNC.ALL ;  /* 0x0000000000007948 */ /* 0x000fea0003800000 */
[----:B------:R-:W-:Y:S01]  /*1c20*/  VIADD R10, R8, 0xa0 ;  /* 0x000000a0080a7836 */ /* 0x000fe20000000000 */
[----:B0-----:R-:W-:Y:S02]  /*1c30*/  LOP3.LUT P0, R34, R0, 0x1f, RZ, 0xc0, !PT ;  /* 0x0000001f00227812 */ /* 0x001fe4000780c0ff */
[----:B------:R-:W-:-:S02]  /*1c40*/  SHF.R.U32.HI R2, RZ, 0x5, R0 ;  /* 0x00000005ff027819 */ /* 0x000fc40000011600 */
[----:B-12---:R-:W-:Y:S02]  /*1c50*/  FMNMX.FTZ R4, R4, R11, !PT ;  /* 0x0000000b04047209 */ /* 0x006fe40007810000 */
[----:B---3--:R-:W-:-:S04]  /*1c60*/  LEA R13, R7, R10, 0x18 ;  /* 0x0000000a070d7211 */ /* 0x008fc800078ec0ff */
        /* <DEDUP_REMOVED lines=34> */
.L_x_23153:
        /* <DEDUP_REMOVED lines=11> */
.L_x_23152:
[----:B------:R-:W-:Y:S05]  /*1f40*/  BSYNC.RECONVERGENT B1 ;  /* 0x0000000000017941 */ /* 0x000fea0003800200 */
.L_x_23151:
        /* <DEDUP_REMOVED lines=12> */
.L_x_23156:
        /* <DEDUP_REMOVED lines=32> */
[----:B------:R-:W-:Y:S01]  /*2210*/  FMUL.FTZ R26, R19, 1.4426950216293334961 ;  /* 0x3fb8aa3b131a7820 */ /* 0x000fe20000410000 */
[----:B--2---:R-:W-:Y:S01]  /*2220*/  FADD.FTZ R11, R14, R11 ;  /* 0x0000000b0e0b7221 */ /* 0x004fe20000010000 */
[C---:B------:R-:W-:Y:S01]  /*2230*/  FADD.FTZ R31, -R4.reuse, R31 ;  /* 0x0000001f041f7221 */ /* 0x040fe20000010100 */
[----:B------:R-:W-:Y:S03]  /*2240*/  STS [R13+-0x400], R14 ;  /* 0xfffc000e0d007388 */ /* 0x000fe60000000800 */
[----:B------:R-:W-:Y:S01]  /*2250*/  FMUL.FTZ R31, R31, 1.4426950216293334961 ;  /* 0x3fb8aa3b1f1f7820 */ /* 0x000fe20000410000 */
[----:B------:R-:W2:Y:S01]  /*2260*/  MUFU.EX2 R20, R20 ;  /* 0x0000001400147308 */ /* 0x000ea20000000800 */
[----:B0-----:R-:W-:Y:S01]  /*2270*/  FADD.FTZ R11, R11, R16 ;  /* 0x000000100b0b7221 */ /* 0x001fe20000010000 */
[----:B------:R-:W-:Y:S01]  /*2280*/  STS [R13+-0x200], R16 ;  /* 0xfffe00100d007388 */ /* 0x000fe20000000800 */
[----:B------:R-:W-:-:S05]  /*2290*/  FADD.FTZ R19, -R4, R17 ;  /* 0x0000001104137221 */ /* 0x000fca0000010100 */
[----:B------:R-:W0:Y:S01]  /*22a0*/  MUFU.EX2 R22, R22 ;  /* 0x0000001600167308 */ /* 0x000e220000000800 */
[----:B------:R-:W0:Y:S01]  /*22b0*/  LDS R17, [R13+0x1800] ;  /* 0x001800000d117984 */ /* 0x000e220000000800 */
[----:B-1----:R-:W-:Y:S01]  /*22c0*/  FADD.FTZ R11, R11, R18 ;  /* 0x000000120b0b7221 */ /* 0x002fe20000010000 */
[----:B------:R-:W-:Y:S02]  /*22d0*/  FMUL.FTZ R28, R19, 1.4426950216293334961 ;  /* 0x3fb8aa3b131c7820 */ /* 0x000fe40000410000 */
[----:B------:R-:W1:Y:S01]  /*22e0*/  LDS R19, [R13+0x1a00] ;  /* 0x001a00000d137984 */ /* 0x000e620000000800 */
[C---:B------:R-:W-:Y:S02]  /*22f0*/  FADD.FTZ R21, -R4.reuse, R21 ;  /* 0x0000001504157221 */ /* 0x040fe40000010100 */
[----:B------:R-:W0:Y:S01]  /*2300*/  MUFU.EX2 R24, R24 ;  /* 0x0000001800187308 */ /* 0x000e220000000800 */
[----:B--2---:R-:W-:Y:S01]  /*2310*/  FADD.FTZ R11, R11, R20 ;  /* 0x000000140b0b7221 */ /* 0x004fe20000010000 */
[----:B------:R-:W-:Y:S01]  /*2320*/  STS [R13], R18 ;  /* 0x000000120d007388 */ /* 0x000fe20000000800 */
[----:B------:R-:W-:Y:S01]  /*2330*/  FMUL.FTZ R21, R21, 1.4426950216293334961 ;  /* 0x3fb8aa3b15157820 */ /* 0x000fe20000410000 */
[----:B---3--:R-:W-:-:S02]  /*2340*/  FADD.FTZ R23, -R4, R23 ;  /* 0x0000001704177221 */ /* 0x008fc40000010100 */
[----:B------:R-:W-:Y:S01]  /*2350*/  STS [R13+0x200], R20 ;  /* 0x000200140d007388 */ /* 0x000fe20000000800 */
[C---:B----4-:R-:W-:Y:S01]  /*2360*/  FADD.FTZ R25, -R4.reuse, R25 ;  /* 0x0000001904197221 */ /* 0x050fe20000010100 */
[----:B------:R-:W2:Y:S01]  /*2370*/  MUFU.EX2 R26, R26 ;  /* 0x0000001a001a7308 */ /* 0x000ea20000000800 */
[----:B------:R-:W-:Y:S01]  /*2380*/  FMUL.FTZ R23, R23, 1.4426950216293334961 ;  /* 0x3fb8aa3b17177820 */ /* 0x000fe20000410000 */
[----:B0-----:R-:W-:Y:S01]  /*2390*/  FADD.FTZ R11, R11, R22 ;  /* 0x000000160b0b7221 */ /* 0x001fe20000010000 */
[----:B------:R-:W-:Y:S01]  /*23a0*/  FMUL.FTZ R25, R25, 1.4426950216293334961 ;  /* 0x3fb8aa3b19197820 */ /* 0x000fe20000410000 */
[C---:B------:R-:W-:Y:S01]  /*23b0*/  FADD.FTZ R27, -R4.reuse, R27 ;  /* 0x0000001b041b7221 */ /* 0x040fe20000010100 */
[----:B------:R-:W-:Y:S01]  /*23c0*/  STS [R13+0x400], R22 ;  /* 0x000400160d007388 */ /* 0x000fe20000000800 */
[C---:B------:R-:W-:Y:S02]  /*23d0*/  FADD.FTZ R29, -R4.reuse, R29 ;  /* 0x0000001d041d7221 */ /* 0x040fe40000010100 */
[----:B------:R-:W0:Y:S01]  /*23e0*/  MUFU.EX2 R28, R28 ;  /* 0x0000001c001c7308 */ /* 0x000e220000000800 */
[----:B------:R-:W-:Y:S01]  /*23f0*/  FADD.FTZ R11, R11, R24 ;  /* 0x000000180b0b7221 */ /* 0x000fe20000010000 */
[----:B------:R-:W-:Y:S01]  /*2400*/  FMUL.FTZ R27, R27, 1.4426950216293334961 ;  /* 0x3fb8aa3b1b1b7820 */ /* 0x000fe20000410000 */
[----:B------:R-:W-:Y:S01]  /*2410*/  FMUL.FTZ R29, R29, 1.4426950216293334961 ;  /* 0x3fb8aa3b1d1d7820 */ /* 0x000fe20000410000 */
[----:B------:R-:W-:Y:S04]  /*2420*/  STS [R13+0x600], R24 ;  /* 0x000600180d007388 */ /* 0x000fe80000000800 */
[----:B------:R-:W3:Y:S01]  /*2430*/  MUFU.EX2 R30, R21 ;  /* 0x00000015001e7308 */ /* 0x000ee20000000800 */
[----:B--2---:R-:W-:Y:S01]  /*2440*/  FADD.FTZ R11, R11, R26 ;  /* 0x0000001a0b0b7221 */ /* 0x004fe20000010000 */
[----:B------:R-:W-:Y:S06]  /*2450*/  STS [R13+0x800], R26 ;  /* 0x0008001a0d007388 */ /* 0x000fec0000000800 */
[----:B------:R-:W2:Y:S01]  /*2460*/  MUFU.EX2 R32, R23 ;  /* 0x0000001700207308 */ /* 0x000ea20000000800 */
[----:B0-----:R-:W-:Y:S01]  /*2470*/  FADD.FTZ R11, R11, R28 ;  /* 0x0000001c0b0b7221 */ /* 0x001fe20000010000 */
[C---:B------:R-:W-:Y:S01]  /*2480*/  FADD.FTZ R17, -R4.reuse, R17 ;  /* 0x0000001104117221 */ /* 0x040fe20000010100 */
[----:B------:R-:W-:Y:S01]  /*2490*/  STS [R13+0xa00], R28 ;  /* 0x000a001c0d007388 */ /* 0x000fe20000000800 */
[----:B-1----:R-:W-:-:S02]  /*24a0*/  FADD.FTZ R19, -R4, R19 ;  /* 0x0000001304137221 */ /* 0x002fc40000010100 */
[----:B------:R-:W-:Y:S02]  /*24b0*/  FMUL.FTZ R17, R17, 1.4426950216293334961 ;  /* 0x3fb8aa3b11117820 */ /* 0x000fe40000410000 */
[----:B------:R-:W0:Y:S01]  /*24c0*/  MUFU.EX2 R36, R25 ;  /* 0x0000001900247308 */ /* 0x000e220000000800 */
[----:B---3--:R-:W-:Y:S01]  /*24d0*/  FADD.FTZ R11, R11, R30 ;  /* 0x0000001e0b0b7221 */ /* 0x008fe20000010000 */
[----:B------:R-:W-:Y:S01]  /*24e0*/  FMUL.FTZ R19, R19, 1.4426950216293334961 ;  /* 0x3fb8aa3b13137820 */ /* 0x000fe20000410000 */
[----:B------:R-:W-:Y:S05]  /*24f0*/  STS [R13+0xc00], R30 ;  /* 0x000c001e0d007388 */ /* 0x000fea0000000800 */
        /* <DEDUP_REMOVED lines=21> */
.L_x_23155:
[----:B------:R-:W-:Y:S05]  /*2650*/  BSYNC.RECONVERGENT B1 ;  /* 0x0000000000017941 */ /* 0x000fea0003800200 */
.L_x_23154:
        /* <DEDUP_REMOVED lines=55> */
.L_x_23158:
[----:B------:R-:W-:Y:S05]  /*29d0*/  BSYNC.RECONVERGENT B1 ;  /* 0x0000000000017941 */ /* 0x000fea0003800200 */
.L_x_23157:
        /* <DEDUP_REMOVED lines=26> */
.L_x_23150:
[----:B------:R-:W-:Y:S05]  /*2b80*/  BSYNC.RECONVERGENT B0 ;  /* 0x0000000000007941 */ /* 0x000fea0003800200 */
.L_x_23149:
        /* <DEDUP_REMOVED lines=41> */
.L_x_23163:
[----:B------:R-:W1:Y:S01]  /*2e20*/  LDS R14, [R6] ;  /* 0x00000000060e7984 */ /* 0x000e620000000800 */
[----:B------:R-:W-:-:S04]  /*2e30*/  IADD3 R12, PT, PT, R12, 0x1, RZ ;  /* 0x000000010c0c7810 */ /* 0x000fc80007ffe0ff */
[----:B------:R-:W-:Y:S01]  /*2e40*/  ISETP.NE.AND P0, PT, R12, RZ, PT ;  /* 0x000000ff0c00720c */ /* 0x000fe20003f05270 */
[----:B-1----:R-:W-:-:S05]  /*2e50*/  FMUL.FTZ R13, R14, R5 ;  /* 0x000000050e0d7220 */ /* 0x002fca0000410000 */
[----:B------:R1:W-:Y:S02]  /*2e60*/  STS [R6], R13 ;  /* 0x0000000d06007388 */ /* 0x0003e40000000800 */
[----:B-1----:R-:W-:-:S05]  /*2e70*/  VIADD R6, R6, 0x200 ;  /* 0x0000020006067836 */ /* 0x002fca0000000000 */
[----:B------:R-:W-:Y:S05]  /*2e80*/  @P0 BRA `(.L_x_23163) ;  /* 0xfffffffc00e40947 */ /* 0x000fea000383ffff */
.L_x_23162:
[----:B------:R-:W-:Y:S05]  /*2e90*/  BSYNC.RECONVERGENT B1 ;  /* 0x0000000000017941 */ /* 0x000fea0003800200 */
.L_x_23161:
        /* <DEDUP_REMOVED lines=12> */
.L_x_23166:
        /* <DEDUP_REMOVED lines=52> */
.L_x_23165:
[----:B------:R-:W-:Y:S05]  /*32a0*/  BSYNC.RECONVERGENT B1 ;  /* 0x0000000000017941 */ /* 0x000fea0003800200 */
.L_x_23164:
        /* <DEDUP_REMOVED lines=31> */
.L_x_23168:
[----:B------:R-:W-:Y:S05]  /*34a0*/  BSYNC.RECONVERGENT B1 ;  /* 0x0000000000017941 */ /* 0x000fea0003800200 */
.L_x_23167:
        /* <DEDUP_REMOVED lines=14> */
.L_x_23160:
[----:B------:R-:W-:Y:S05]  /*3590*/  BSYNC.RECONVERGENT B0 ;  /* 0x0000000000007941 */ /* 0x000fea0003800200 */
.L_x_23159:
[----:B------:R-:W-:Y:S01]  /*35a0*/  BAR.SYNC.DEFER_BLOCKING 0x0 ;  /* 0x0000000000007b1d */ /* 0x000fe20000010000 */
[----:B------:R-:W-:Y:S02]  /*35b0*/  ISETP.NE.AND P0, PT, R0, RZ, PT ;  /* 0x000000ff0000720c */ /* 0x000fe40003f05270 */
[----:B------:R-:W-:Y:S02]  /*35c0*/  SHF.R.U32.HI R31, RZ, 0x5, R0 ;  /* 0x00000005ff1f7819 */ /* 0x000fe40000011600 */
[----:B--2---:R-:W-:Y:S01]  /*35d0*/  MOV R6, UR19 ;  /* 0x0000001300067c02 */ /* 0x004fe20008000f00 */
[----:B------:R-:W2:Y:S01]  /*35e0*/  LDCU UR16, c[0x0][0x3dc] ;  /* 0x00007b80ff1077ac */ /* 0x000ea20008000800 */
[----:B------:R-:W-:Y:S03]  /*35f0*/  BSSY.RECONVERGENT B0, `(.L_x_23169) ;  /* 0x0000016000007945 */ /* 0x000fe60003800200 */
        /* <DEDUP_REMOVED lines=21> */
.L_x_23170:
[----:B--23--:R-:W-:Y:S05]  /*3750*/  BSYNC.RECONVERGENT B0 ;  /* 0x0000000000007941 */ /* 0x00cfea0003800200 */
.L_x_23169:
[----:B------:R-:W-:Y:S01]  /*3760*/  BSSY.RECONVERGENT B1, `(.L_x_23171) ;  /* 0x000014c000017945 */ /* 0x000fe20003800200 */
[----:B------:R-:W-:Y:S02]  /*3770*/  HFMA2 R33, -RZ, RZ, 0, 0 ;  /* 0x00000000ff217431 */ /* 0x000fe400000001ff */
[----:B------:R-:W-:Y:S01]  /*3780*/  IMAD.MOV.U32 R3, RZ, RZ, RZ ;  /* 0x000000ffff037224 */ /* 0x000fe200078e00ff */
[----:B01--4-:R-:W-:Y:S02]  /*3790*/  CS2R R4, SRZ ;  /* 0x0000000000047805 */ /* 0x013fe4000001ff00 */
[----:B------:R-:W-:Y:S01]  /*37a0*/  MOV R6, RZ ;  /* 0x000000ff00067202 */ /* 0x000fe20000000f00 */
[----:B------:R-:W-:Y:S06]  /*37b0*/  @P1 BRA `(.L_x_23172) ;  /* 0x0000001400181947 */ /* 0x000fec0003800000 */
[----:B------:R-:W0:Y:S01]  /*37c0*/  I2F.RP R3, R44 ;  /* 0x0000002c00037306 */ /* 0x000e220000209400 */
[----:B------:R-:W1:Y:S01]  /*37d0*/  LDCU UR4, c[0x0][0x3c8] ;  /* 0x00007900ff0477ac */ /* 0x000e620008000800 */
[----:B------:R-:W-:Y:S01]  /*37e0*/  IMAD.WIDE.U32 R4, R31, 0x4, RZ ;  /* 0x000000041f047825 */ /* 0x000fe200078e00ff */
[----:B------:R-:W-:Y:S01]  /*37f0*/  LEA R9, R2, R9, 0x4 ;  /* 0x0000000902097211 */ /* 0x000fe200078e20ff */
[----:B------:R-:W2:Y:S02]  /*3800*/  LDCU.64 UR6, c[0x0][0x3b8] ;  /* 0x00007700ff0677ac */ /* 0x000ea40008000a00 */
[----:B------:R-:W-:Y:S01]  /*3810*/  IMAD.SHL.U32 R6, R0, 0x20, RZ ;  /* 0x0000002000067824 */ /* 0x000fe200078e00ff */
[----:B------:R-:W-:Y:S01]  /*3820*/  IADD3 R28, PT, PT, R9, 0x3, RZ ;  /* 0x00000003091c7810 */ /* 0x000fe20007ffe0ff */
[----:B------:R-:W-:Y:S01]  /*3830*/  VIADD R8, R8, 0xc0 ;  /* 0x000000c008087836 */ /* 0x000fe20000000000 */
[----:B------:R-:W-:Y:S01]  /*3840*/  UIADD3 UR5, UPT, UPT, UR21, 0xf, URZ ;  /* 0x0000000f15057890 */ /* 0x000fe2000fffe0ff */
[----:B------:R-:W-:-:S02]  /*3850*/  IMAD.SHL.U32 R29, R0, 0x8, RZ ;  /* 0x00000008001d7824 */ /* 0x000fc400078e00ff */
[----:B------:R-:W-:Y:S01]  /*3860*/  IMAD.MOV.U32 R33, RZ, RZ, RZ ;  /* 0x000000ffff217224 */ /* 0x000fe200078e00ff */
[----:B------:R-:W-:Y:S01]  /*3870*/  USHF.R.U32.HI UR5, URZ, 0x4, UR5 ;  /* 0x00000004ff057899 */ /* 0x000fe20008011605 */
[----:B------:R-:W-:Y:S01]  /*3880*/  LEA R8, R7, R8, 0x18 ;  /* 0x0000000807087211 */ /* 0x000fe200078ec0ff */
[----:B0-----:R-:W0:Y:S01]  /*3890*/  MUFU.RCP R3, R3 ;  /* 0x0000000300037308 */ /* 0x001e220000001000 */
[C---:B------:R-:W-:Y:S02]  /*38a0*/  LOP3.LUT R9, R29.reuse, 0x8, RZ, 0xc0, !PT ;  /* 0x000000081d097812 */ /* 0x040fe400078ec0ff */
[----:B------:R-:W-:Y:S01]  /*38b0*/  LOP3.LUT R29, R29, 0xf8, RZ, 0xc0, !PT ;  /* 0x000000f81d1d7812 */ /* 0x000fe200078ec0ff */
[----:B-1----:R-:W-:Y:S01]  /*38c0*/  UIMAD UR4, UR18, UR4, URZ ;  /* 0x00000004120472a4 */ /* 0x002fe2000f8e02ff */
[----:B------:R-:W-:-:S05]  /*38d0*/  IADD3 R30, PT, PT, R9, R28, RZ ;  /* 0x0000001c091e7210 */ /* 0x000fca0007ffe0ff */
[----:B------:R-:W-:-:S05]  /*38e0*/  MOV R11, UR4 ;  /* 0x00000004000b7c02 */ /* 0x000fca0008000f00 */
[----:B------:R-:W-:Y:S01]  /*38f0*/  IMAD.WIDE R4, R11, 0x4, R4 ;  /* 0x000000040b047825 */ /* 0x000fe200078e0204 */
[----:B------:R-:W1:Y:S03]  /*3900*/  LDCU UR4, c[0x0][0x3e0] ;  /* 0x00007c00ff0477ac */ /* 0x000e660008000800 */
[----:B0-----:R-:W-:Y:S01]  /*3910*/  VIADD R26, R3, 0xffffffe ;  /* 0x0ffffffe031a7836 */ /* 0x001fe20000000000 */
[----:B--2---:R-:W-:Y:S01]  /*3920*/  IADD3 R24, P0, PT, R4, UR6, RZ ;  /* 0x0000000604187c10 */ /* 0x004fe2000ff1e0ff */
[----:B------:R-:W0:Y:S01]  /*3930*/  LDCU UR6, c[0x0][0x3fc] ;  /* 0x00007f80ff0677ac */ /* 0x000e220008000800 */
[----:B------:R-:W-:Y:S01]  /*3940*/  LOP3.LUT R3, R6, 0x20, RZ, 0xe2, !PT ;  /* 0x0000002006037812 */ /* 0x000fe200078ee2ff */
[----:B------:R2:W3:Y:S01]  /*3950*/  F2I.FTZ.U32.TRUNC.NTZ R27, R26 ;  /* 0x0000001a001b7305 */ /* 0x0004e2000021f000 */
[----:B------:R-:W-:Y:S02]  /*3960*/  IADD3.X R25, PT, PT, R5, UR7, RZ, P0, !PT ;  /* 0x0000000705197c10 */ /* 0x000fe400087fe4ff */
[----:B------:R-:W-:-:S02]  /*3970*/  CS2R R4, SRZ ;  /* 0x0000000000047805 */ /* 0x000fc4000001ff00 */
[----:B------:R-:W-:Y:S01]  /*3980*/  LEA R3, R2, R3, 0x6 ;  /* 0x0000000302037211 */ /* 0x000fe200078e30ff */
[----:B------:R-:W-:-:S03]  /*3990*/  IMAD.MOV.U32 R6, RZ, RZ, RZ ;  /* 0x000000ffff067224 */ /* 0x000fc600078e00ff */
[----:B------:R-:W-:Y:S01]  /*39a0*/  IADD3 R7, PT, PT, R3, 0x10, R8 ;  /* 0x0000001003077810 */ /* 0x000fe20007ffe008 */
[----:B--2---:R-:W-:Y:S01]  /*39b0*/  IMAD.MOV.U32 R26, RZ, RZ, RZ ;  /* 0x000000ffff1a7224 */ /* 0x004fe200078e00ff */
[----:B------:R-:W-:Y:S01]  /*39c0*/  MOV R3, RZ ;  /* 0x000000ff00037202 */ /* 0x000fe20000000f00 */
[----:B-1----:R-:W-:Y:S01]  /*39d0*/  UIMAD UR4, UR13, UR4, URZ ;  /* 0x000000040d0472a4 */ /* 0x002fe2000f8e02ff */
[----:B---3--:R-:W-:Y:S01]  /*39e0*/  IADD3 R11, PT, PT, RZ, -R27, RZ ;  /* 0x8000001bff0b7210 */ /* 0x008fe20007ffe0ff */
[----:B0-----:R-:W-:Y:S02]  /*39f0*/  IMAD.U32 R32, RZ, RZ, UR6 ;  /* 0x00000006ff207e24 */ /* 0x001fe4000f8e00ff */
[----:B------:R-:W-:Y:S02]  /*3a00*/  USHF.R.S32.HI UR6, URZ, 0x1f, UR4 ;  /* 0x0000001fff067899 */ /* 0x000fe40008011404 */
[----:B------:R-:W-:Y:S01]  /*3a10*/  MOV R38, UR4 ;  /* 0x0000000400267c02 */ /* 0x000fe20008000f00 */
[----:B------:R-:W-:Y:S01]  /*3a20*/  IMAD R11, R11, R44, RZ ;  /* 0x0000002c0b0b7224 */ /* 0x000fe200078e02ff */
[----:B------:R-:W-:-:S02]  /*3a30*/  IADD3 R32, PT, PT, -R32, UR17, RZ ;  /* 0x0000001120207c10 */ /* 0x000fc4000fffe1ff */
[----:B------:R-:W-:Y:S02]  /*3a40*/  IMAD.U32 R39, RZ, RZ, UR6 ;  /* 0x00000006ff277e24 */ /* 0x000fe4000f8e00ff */
[----:B------:R-:W-:Y:S01]  /*3a50*/  IMAD.HI.U32 R26, R27, R11, R26 ;  /* 0x0000000b1b1a7227 */ /* 0x000fe200078e001a */
[----:B------:R-:W-:-:S03]  /*3a60*/  IADD3 R27, PT, PT, R31, 0x1, RZ ;  /* 0x000000011f1b7810 */ /* 0x000fc60007ffe0ff */
[----:B------:R-:W-:-:S07]  /*3a70*/  VIADD R31, R31, -UR5 ;  /* 0x800000051f1f7c36 */ /* 0x000fce0008000000 */
.L_x_23185:
        /* <DEDUP_REMOVED lines=27> */
[----:B------:R-:W-:Y:S02]  /*3c30*/  IMAD.MOV.U32 R15, RZ, RZ, R8 ;  /* 0x000000ffff0f7224 */ /* 0x000fe400078e0008 */
[----:B------:R-:W-:Y:S01]  /*3c40*/  HFMA2 R8, -RZ, RZ, 0, 0 ;  /* 0x00000000ff087431 */ /* 0x000fe200000001ff */
[----:B------:R-:W-:Y:S01]  /*3c50*/  IADD3 R11, PT, PT, R13, UR12, RZ ;  /* 0x0000000c0d0b7c10 */ /* 0x000fe2000fffe0ff */
        /* <DEDUP_REMOVED lines=18> */
[----:B------:R-:W-:-:S03]  /*3d80*/  VIADD R35, R30, 0xfffffffd ;  /* 0xfffffffd1e237836 */ /* 0x000fc60000000000 */
[----:B------:R-:W0:Y:S04]  /*3d90*/  LDS.128 R12, [R7+-0x10] ;  /* 0xfffff000070c7984 */ /* 0x000e280000000c00 */
[----:B------:R-:W1:Y:S01]  /*3da0*/  LDS.128 R8, [R7] ;  /* 0x0000000007087984 */ /* 0x000e620000000c00 */
[----:B0-----:R-:W-:Y:S02]  /*3db0*/  F2FP.F16.F32.PACK_AB R36, R15, R14 ;  /* 0x0000000e0f24723e */ /* 0x001fe400000000ff */
[----:B------:R-:W-:Y:S01]  /*3dc0*/  F2FP.F16.F32.PACK_AB R37, R13, R12 ;  /* 0x0000000c0d25723e */ /* 0x000fe200000000ff */
[----:B------:R-:W-:Y:S01]  /*3dd0*/  BSSY.RECONVERGENT B2, `(.L_x_23175) ;  /* 0x0000028000027945 */ /* 0x000fe20003800200 */
[----:B-1----:R-:W-:Y:S01]  /*3de0*/  F2FP.F16.F32.PACK_AB R41, R9, R8 ;  /* 0x000000080929723e */ /* 0x002fe200000000ff */
[----:B--2---:R-:W-:-:S03]  /*3df0*/  IMAD.WIDE R16, R17, UR16, R38 ;  /* 0x0000001011107c25 */ /* 0x004fc6000f8e0226 */
[----:B------:R-:W-:-:S04]  /*3e00*/  IADD3 R16, P0, PT, R29, R16, RZ ;  /* 0x000000101d107210 */ /* 0x000fc80007f1e0ff */
[----:B------:R-:W-:Y:S02]  /*3e10*/  IADD3.X R17, PT, PT, RZ, R17, RZ, P0, !PT ;  /* 0x00000011ff117210 */ /* 0x000fe400007fe4ff */
[C---:B------:R-:W-:Y:S02]  /*3e20*/  LEA R20, P1, R16.reuse, UR24, 0x1 ;  /* 0x0000001810147c11 */ /* 0x040fe4000f8208ff */
[----:B------:R-:W-:Y:S02]  /*3e30*/  ISETP.NE.AND P0, PT, R31, -0x1, PT ;  /* 0xffffffff1f00780c */ /* 0x000fe40003f05270 */
[----:B------:R-:W-:-:S05]  /*3e40*/  LEA.HI.X R21, R16, UR25, R17, 0x1, P1 ;  /* 0x0000001910157c11 */ /* 0x000fca00088f0c11 */
[----:B------:R0:W5:Y:S06]  /*3e50*/  LDG.E.128.CONSTANT R12, desc[UR14][R20.64] ;  /* 0x0000000e140c7981 */ /* 0x00016c000c1e9d00 */
[----:B------:R-:W-:Y:S05]  /*3e60*/  @P0 BRA `(.L_x_23176) ;  /* 0x0000000000780947 */ /* 0x000fea0003800000 */
[C---:B------:R-:W-:Y:S01]  /*3e70*/  IADD3 R9, PT, PT, R30.reuse, 0x1, RZ ;  /* 0x000000011e097810 */ /* 0x040fe20007ffe0ff */
        /* <DEDUP_REMOVED lines=10> */
[----:B------:R-:W-:Y:S02]  /*3f20*/  SEL R17, R14, RZ, !P1 ;  /* 0x000000ff0e117207 */ /* 0x000fe40004800000 */
        /* <DEDUP_REMOVED lines=18> */
.L_x_23176:
[----:B------:R-:W-:Y:S05]  /*4050*/  BSYNC.RECONVERGENT B2 ;  /* 0x0000000000027941 */ /* 0x000fea0003800200 */
.L_x_23175:
[----:B------:R-:W-:Y:S01]  /*4060*/  F2FP.F16.F32.PACK_AB R40, R11, R10 ;  /* 0x0000000a0b28723e */ /* 0x000fe200000000ff */
[----:B-----5:R-:W-:Y:S01]  /*4070*/  HMUL2 R13, R36, R13 ;  /* 0x0000000d240d7232 */ /* 0x020fe20000000000 */
[----:B------:R1:W5:Y:S01]  /*4080*/  LDG.E.128.CONSTANT R8, desc[UR14][R20.64+0x200] ;  /* 0x0002000e14087981 */ /* 0x000362000c1e9d00 */
[----:B------:R-:W-:Y:S02]  /*4090*/  BSSY.RECONVERGENT B2, `(.L_x_23177) ;  /* 0x0000021000027945 */ /* 0x000fe40003800200 */
[----:B------:R-:W-:Y:S02]  /*40a0*/  HFMA2 R12, R37, R12, R13 ;  /* 0x0000000c250c7231 */ /* 0x000fe4000000000d */
        /* <DEDUP_REMOVED lines=31> */
.L_x_23178:
[----:B------:R-:W-:Y:S05]  /*42a0*/  BSYNC.RECONVERGENT B2 ;  /* 0x0000000000027941 */ /* 0x000fea0003800200 */
.L_x_23177:
[----:B------:R-:W-:Y:S02]  /*42b0*/  HFMA2 R12, R41, R14, R12 ;  /* 0x0000000e290c7231 */ /* 0x000fe4000000000c */
[----:B-----5:R-:W-:Y:S02]  /*42c0*/  HMUL2 R13, R36, R9 ;  /* 0x00000009240d7232 */ /* 0x020fe40000000000 */
[----:B------:R-:W-:Y:S02]  /*42d0*/  HFMA2 R9, R40, R15, R12 ;  /* 0x0000000f28097231 */ /* 0x000fe4000000000c */
[----:B------:R-:W-:Y:S02]  /*42e0*/  HFMA2 R8, R37, R8, R13 ;  /* 0x0000000825087231 */ /* 0x000fe4000000000d */
[----:B------:R2:W5:Y:S01]  /*42f0*/  LDG.E.128.CONSTANT R12, desc[UR14][R20.64+0x400] ;  /* 0x0004000e140c7981 */ /* 0x000562000c1e9d00 */
[----:B------:R-:W-:Y:S04]  /*4300*/  BSSY.RECONVERGENT B2, `(.L_x_23179) ;  /* 0x0000020000027945 */ /* 0x000fe80003800200 */
[----:B------:R-:W-:Y:S05]  /*4310*/  @P0 BRA `(.L_x_23180) ;  /* 0x0000000000780947 */ /* 0x000fea0003800000 */
[C---:B------:R-:W-:Y:S01]  /*4320*/  IADD3 R17, PT, PT, R30.reuse, 0x1, RZ ;  /* 0x000000011e117810 */ /* 0x040fe20007ffe0ff */
[C---:B------:R-:W-:Y:S01]  /*4330*/  VIADD R18, R30.reuse, 0x2 ;  /* 0x000000021e127836 */ /* 0x040fe20000000000 */
[C---:B------:R-:W-:Y:S02]  /*4340*/  IADD3 R16, PT, PT, R30.reuse, -0x1, RZ ;  /* 0xffffffff1e107810 */ /* 0x040fe40007ffe0ff */
[----:B------:R-:W-:Y:S02]  /*4350*/  ISETP.GE.AND P1, PT, R17, UR21, PT ;  /* 0x0000001511007c0c */ /* 0x000fe4000bf26270 */
[----:B------:R-:W-:Y:S02]  /*4360*/  IADD3 R19, PT, PT, R30, 0x3, RZ ;  /* 0x000000031e137810 */ /* 0x000fe40007ffe0ff */
[----:B------:R-:W-:Y:S01]  /*4370*/  ISETP.GE.AND P6, PT, R16, UR21, PT ;  /* 0x0000001510007c0c */ /* 0x000fe2000bfc6270 */
[C---:B------:R-:W-:Y:S01]  /*4380*/  VIADD R16, R30.reuse, 0xfffffffe ;  /* 0xfffffffe1e107836 */ /* 0x040fe20000000000 */
        /* <DEDUP_REMOVED lines=23> */
.L_x_23180:
[----:B------:R-:W-:Y:S05]  /*4500*/  BSYNC.RECONVERGENT B2 ;  /* 0x0000000000027941 */ /* 0x000fea0003800200 */
.L_x_23179:
        /* <DEDUP_REMOVED lines=33> */
.L_x_23182:
[----:B------:R-:W-:Y:S05]  /*4720*/  BSYNC.RECONVERGENT B2 ;  /* 0x0000000000027941 */ /* 0x000fea0003800200 */
.L_x_23181:
[----:B0123--:R-:W5:Y:S01]  /*4730*/  LDG.E.128.CONSTANT R20, desc[UR14][R20.64+0x800] ;  /* 0x0008000e14147981 */ /* 0x00ff62000c1e9d00 */
[----:B------:R-:W-:Y:S01]  /*4740*/  BSSY.RECONVERGENT B2, `(.L_x_23183) ;  /* 0x0000021000027945 */ /* 0x000fe20003800200 */
[----:B------:R-:W-:-:S03]  /*4750*/  HFMA2 R8, R41, R10, R8 ;  /* 0x0000000a29087231 */ /* 0x000fc60000000008 */
[----:B------:R-:W-:Y:S05]  /*4760*/  @P0 BRA `(.L_x_23184) ;  /* 0x0000000000780947 */ /* 0x000fea0003800000 */
[----:B------:R-:W-:Y:S02]  /*4770*/  IADD3 R10, PT, PT, R30, -0x2, RZ ;  /* 0xfffffffe1e0a7810 */ /* 0x000fe40007ffe0ff */
[----:B------:R-:W-:Y:S02]  /*4780*/  ISETP.GE.AND P0, PT, R35, UR21, PT ;  /* 0x0000001523007c0c */ /* 0x000fe4000bf06270 */
[----:B------:R-:W-:Y:S02]  /*4790*/  ISETP.GE.AND P1, PT, R10, UR21, PT ;  /* 0x000000150a007c0c */ /* 0x000fe4000bf26270 */
[C---:B------:R-:W-:Y:S02]  /*47a0*/  IADD3 R10, PT, PT, R30.reuse, -0x1, RZ ;  /* 0xffffffff1e0a7810 */ /* 0x040fe40007ffe0ff */
[----:B------:R-:W-:Y:S02]  /*47b0*/  ISETP.GE.AND P3, PT, R30, UR21, PT ;  /* 0x000000151e007c0c */ /* 0x000fe4000bf66270 */
[----:B------:R-:W-:-:S02]  /*47c0*/  ISETP.GE.AND P2, PT, R10, UR21, PT ;  /* 0x000000150a007c0c */ /* 0x000fc4000bf46270 */
[----:B-----5:R-:W-:Y:S02]  /*47d0*/  PRMT R35, R21, 0x7632, R35 ;  /* 0x0000763215237816 */ /* 0x020fe40000000023 */
[----:B------:R-:W-:Y:S02]  /*47e0*/  PRMT R10, R20, 0x7632, R10 ;  /* 0x00007632140a7816 */ /* 0x000fe4000000000a */
[----:B------:R-:W-:Y:S02]  /*47f0*/  SEL R42, R35, RZ, !P3 ;  /* 0x000000ff232a7207 */ /* 0x000fe40005800000 */
[----:B------:R-:W-:Y:S01]  /*4800*/  SEL R35, R10, RZ, !P1 ;  /* 0x000000ff0a237207 */ /* 0x000fe20004800000 */
[----:B------:R-:W-:Y:S01]  /*4810*/  VIADD R10, R30, 0x1 ;  /* 0x000000011e0a7836 */ /* 0x000fe20000000000 */
        /* <DEDUP_REMOVED lines=19> */
.L_x_23184:
[----:B------:R-:W-:Y:S05]  /*4950*/  BSYNC.RECONVERGENT B2 ;  /* 0x0000000000027941 */ /* 0x000fea0003800200 */
.L_x_23183:
[C---:B-----5:R-:W-:Y:S02]  /*4960*/  HFMA2 R17, R36.reuse, R17, -RZ ;  /* 0x0000001124117231 */ /* 0x060fe400001000ff */
[C---:B------:R-:W-:Y:S02]  /*4970*/  HMUL2 R13, R36.reuse, R13 ;  /* 0x0000000d240d7232 */ /* 0x040fe40000000000 */
[----:B------:R-:W-:Y:S02]  /*4980*/  HMUL2 R10, R36, R21 ;  /* 0x00000015240a7232 */ /* 0x000fe40000000000 */
[----:B------:R-:W-:Y:S02]  /*4990*/  HFMA2 R8, R40, R11, R8 ;  /* 0x0000000b28087231 */ /* 0x000fe40000000008 */
[C---:B------:R-:W-:Y:S02]  /*49a0*/  HFMA2 R13, R37.reuse, R12, R13 ;  /* 0x0000000c250d7231 */ /* 0x040fe4000000000d */
[----:B------:R-:W-:-:S02]  /*49b0*/  HFMA2 R17, R37, R16, R17 ;  /* 0x0000001025117231 */ /* 0x000fc40000000011 */
[----:B------:R-:W-:Y:S02]  /*49c0*/  HFMA2 R37, R37, R20, R10 ;  /* 0x0000001425257231 */ /* 0x000fe4000000000a */
[----:B------:R-:W-:Y:S02]  /*49d0*/  HADD2.F32 R10, -RZ, R9.H0_H0 ;  /* 0x20000009ff0a7230 */ /* 0x000fe40000004100 */
[C---:B------:R-:W-:Y:S02]  /*49e0*/  HFMA2 R17, R41.reuse, R18, R17 ;  /* 0x0000001229117231 */ /* 0x040fe40000000011 */
[C---:B------:R-:W-:Y:S02]  /*49f0*/  HFMA2 R20, R41.reuse, R14, R13 ;  /* 0x0000000e29147231 */ /* 0x040fe4000000000d */
[----:B------:R-:W-:Y:S02]  /*4a00*/  HADD2.F32 R9, -RZ, R9.H1_H1 ;  /* 0x30000009ff097230 */ /* 0x000fe40000004100 */
[----:B------:R-:W-:-:S02]  /*4a10*/  HFMA2 R37, R41, R22, R37 ;  /* 0x0000001629257231 */ /* 0x000fc40000000025 */
[C---:B------:R-:W-:Y:S02]  /*4a20*/  HFMA2 R17, R40.reuse, R19, R17 ;  /* 0x0000001328117231 */ /* 0x040fe40000000011 */
[----:B------:R-:W-:Y:S01]  /*4a30*/  FADD.FTZ R10, R10, R9 ;  /* 0x000000090a0a7221 */ /* 0x000fe20000010000 */
[----:B------:R-:W-:Y:S02]  /*4a40*/  HADD2.F32 R9, -RZ, R8.H0_H0 ;  /* 0x20000008ff097230 */ /* 0x000fe40000004100 */
[C---:B------:R-:W-:Y:S02]  /*4a50*/  HFMA2 R20, R40.reuse, R15, R20 ;  /* 0x0000000f28147231 */ /* 0x040fe40000000014 */
[----:B------:R-:W-:Y:S02]  /*4a60*/  HADD2.F32 R8, -RZ, R8.H1_H1 ;  /* 0x30000008ff087230 */ /* 0x000fe40000004100 */
[----:B------:R-:W-:Y:S01]  /*4a70*/  FADD.FTZ R33, R33, R10 ;  /* 0x0000000a21217221 */ /* 0x000fe20000010000 */
[----:B------:R-:W-:-:S02]  /*4a80*/  HFMA2 R37, R40, R23, R37 ;  /* 0x0000001728257231 */ /* 0x000fc40000000025 */
[--C-:B------:R-:W-:Y:S02]  /*4a90*/  HADD2.F32 R11, -RZ, R20.reuse.H0_H0 ;  /* 0x20000014ff0b7230 */ /* 0x100fe40000004100 */
[----:B------:R-:W-:Y:S01]  /*4aa0*/  FADD.FTZ R8, R9, R8 ;  /* 0x0000000809087221 */ /* 0x000fe20000010000 */
[--C-:B------:R-:W-:Y:S02]  /*4ab0*/  HADD2.F32 R12, -RZ, R17.reuse.H0_H0 ;  /* 0x20000011ff0c7230 */ /* 0x100fe40000004100 */
[----:B------:R-:W-:Y:S02]  /*4ac0*/  HADD2.F32 R20, -RZ, R20.H1_H1 ;  /* 0x30000014ff147230 */ /* 0x000fe40000004100 */
[----:B------:R-:W-:Y:S01]  /*4ad0*/  FADD.FTZ R3, R3, R8 ;  /* 0x0000000803037221 */ /* 0x000fe20000010000 */
        /* <DEDUP_REMOVED lines=8> */
[----:B------:R-:W-:-:S07]  /*4b60*/  FADD.FTZ R6, R6, R13 ;  /* 0x0000000d06067221 */ /* 0x000fce0000010000 */
.L_x_23174:
[----:B------:R-:W-:Y:S05]  /*4b70*/  BSYNC.RECONVERGENT B0 ;  /* 0x0000000000007941 */ /* 0x000fea0003800200 */
.L_x_23173:
        /* <DEDUP_REMOVED lines=10> */
.L_x_23172:
[----:B------:R-:W-:Y:S05]  /*4c20*/  BSYNC.RECONVERGENT B1 ;  /* 0x0000000000017941 */ /* 0x000fea0003800200 */
.L_x_23171:
[----:B------:R-:W0:Y:S01]  /*4c30*/  S2UR UR5, SR_CgaCtaId ;  /* 0x00000000000579c3 */ /* 0x000e220000008800 */
[----:B------:R-:W1:Y:S01]  /*4c40*/  SHFL.BFLY PT, R8, R33, 0x1, 0x1f ;  /* 0x0c201f0021087f89 */ /* 0x000e6200000e0000 */
[C---:B------:R-:W-:Y:S01]  /*4c50*/  LOP3.LUT R13, R0.reuse, 0x1, RZ, 0xc0, !PT ;  /* 0x00000001000d7812 */ /* 0x040fe200078ec0ff */
[----:B------:R-:W-:Y:S01]  /*4c60*/  UMOV UR4, 0x400 ;  /* 0x0000040000047882 */ /* 0x000fe20000000000 */
[----:B------:R-:W-:Y:S01]  /*4c70*/  SHF.R.U32.HI R11, RZ, 0x1, R34 ;  /* 0x00000001ff0b7819 */ /* 0x000fe20000011622 */
[----:B------:R-:W2:Y:S01]  /*4c80*/  SHFL.BFLY PT, R10, R3, 0x1, 0x1f ;  /* 0x0c201f00030a7f89 */ /* 0x000ea200000e0000 */
        /* <DEDUP_REMOVED lines=8> */
[C---:B------:R-:W-:Y:S01]  /*4d10*/  LOP3.LUT R2, R0.reuse, 0x3e0, RZ, 0xc0, !PT ;  /* 0x000003e000027812 */ /* 0x040fe200078ec0ff */
[----:B------:R-:W-:Y:S01]  /*4d20*/  BSSY.RECONVERGENT B0, `(.L_x_23186) ;  /* 0x000001e000007945 */ /* 0x000fe20003800200 */
[----:B------:R-:W-:Y:S01]  /*4d30*/  LOP3.LUT P1, RZ, R0, 0x3e1, RZ, 0xc0, !PT ;  /* 0x000003e100ff7812 */ /* 0x000fe2000782c0ff */
[----:B------:R-:W4:Y:S01]  /*4d40*/  SHFL.BFLY PT, R9, R6, 0x1, 0x1f ;  /* 0x0c201f0006097f89 */ /* 0x000f2200000e0000 */
[----:B------:R-:W-:Y:S01]  /*4d50*/  ISETP.NE.OR P3, PT, R2, 0x20, P5 ;  /* 0x000000200200780c */ /* 0x000fe20002f65670 */
[----:B------:R-:W-:Y:S01]  /*4d60*/  BAR.SYNC.DEFER_BLOCKING 0x0 ;  /* 0x0000000000007b1d */ /* 0x000fe20000010000 */
[----:B------:R-:W-:Y:S01]  /*4d70*/  ISETP.GT.U32.AND P2, PT, R0, 0x1f, PT ;  /* 0x0000001f0000780c */ /* 0x000fe20003f44070 */
[----:B0-----:R-:W-:Y:S01]  /*4d80*/  ULEA UR4, UR5, UR4, 0x18 ;  /* 0x0000000405047291 */ /* 0x001fe2000f8ec0ff */
[----:B-1----:R-:W-:Y:S01]  /*4d90*/  FADD.FTZ R8, R8, R33 ;  /* 0x0000002108087221 */ /* 0x002fe20000010000 */
[----:B--2---:R-:W-:-:S04]  /*4da0*/  FADD.FTZ R3, R10, R3 ;  /* 0x000000030a037221 */ /* 0x004fc80000010000 */
[----:B------:R-:W-:Y:S01]  /*4db0*/  LEA R11, R11, UR4, 0x2 ;  /* 0x000000040b0b7c11 */ /* 0x000fe2000f8e10ff */
[----:B---3--:R-:W-:Y:S01]  /*4dc0*/  FADD.FTZ R4, R7, R4 ;  /* 0x0000000407047221 */ /* 0x008fe20000010000 */
[----:B----4-:R-:W-:Y:S01]  /*4dd0*/  FADD.FTZ R5, R12, R5 ;  /* 0x000000050c057221 */ /* 0x010fe20000010000 */
        /* <DEDUP_REMOVED lines=18> */
.L_x_23187:
[----:B------:R-:W-:Y:S05]  /*4f00*/  BSYNC.RECONVERGENT B0 ;  /* 0x0000000000007941 */ /* 0x000fea0003800200 */
.L_x_23186:
        /* <DEDUP_REMOVED lines=19> */
.L_x_23189:
[----:B------:R-:W-:Y:S05]  /*5040*/  BSYNC.RECONVERGENT B0 ;  /* 0x0000000000007941 */ /* 0x000fea0003800200 */
.L_x_23188:
        /* <DEDUP_REMOVED lines=25> */
.L_x_23146:
[----:B------:R-:W-:Y:S01]  /*51e0*/  BSSY B2, `(.L_x_23190) ;  /* 0x0000007000027945 */ /* 0x000fe20003800000 */
[----:B------:R-:W-:Y:S01]  /*51f0*/  IMAD.MOV.U32 R10, RZ, RZ, 0x1 ;  /* 0x00000001ff0a7424 */ /* 0x000fe200078e00ff */
[----:B------:R-:W-:Y:S02]  /*5200*/  MOV R13, 0x1f ;  /* 0x0000001f000d7802 */ /* 0x000fe40000000f00 */
[----:B------:R-:W-:-:S07]  /*5210*/  MOV R8, 0xffffffff ;  /* 0xffffffff00087802 */ /* 0x000fce0000000f00 */
[----:B------:R-:W-:Y:S05]  /*5220*/  WARPSYNC.COLLECTIVE R8, `(.L_x_23191) ;  /* 0x0000000008087348 */ /* 0x000fea0003c00000 */
[----:B------:R0:W1:Y:S02]  /*5230*/  SHFL.BFLY P2, R7, R5, R10, R13 ;  /* 0x0c00000a05077389 */ /* 0x000064000004000d */
[----:B01----:R-:W-:Y:S05]  /*5240*/  ENDCOLLECTIVE ;  /* 0x000000000000791b */ /* 0x003fea0003800000 */
.L_x_23191:
[----:B------:R-:W-:Y:S05]  /*5250*/  BSYNC B2 ;  /* 0x0000000000027941 */ /* 0x000fea0003800000 */
.L_x_23190:
[----:B------:R-:W-:Y:S01]  /*5260*/  IMAD.MOV.U32 R4, RZ, RZ, R7 ;  /* 0x000000ffff047224 */ /* 0x000fe200078e0007 */
[----:B------:R-:W-:Y:S06]  /*5270*/  BRA `(.L_x_23192) ;  /* 0xffffffc400bc7947 */ /* 0x000fec000383ffff */
.L_x_23148:
[----:B------:R-:W-:Y:S01]  /*5280*/  HFMA2 R10, -RZ, RZ, 0, 9.5367431640625e-07 ;  /* 0x00000010ff0a7431 */ /* 0x000fe200000001ff */
[----:B------:R-:W-:Y:S01]  /*5290*/  BSSY B0, `(.L_x_23193) ;  /* 0x0000007000007945 */ /* 0x000fe20003800000 */
[----:B------:R-:W-:Y:S01]  /*52a0*/  MOV R5, R50 ;  /* 0x0000003200057202 */ /* 0x000fe20000000f00 */
[----:B------:R-:W-:Y:S01]  /*52b0*/  IMAD.MOV.U32 R13, RZ, RZ, 0x1f ;  /* 0x0000001fff0d7424 */ /* 0x000fe200078e00ff */
[----:B------:R-:W-:-:S07]  /*52c0*/  MOV R8, 0xffffffff ;  /* 0xffffffff00087802 */ /* 0x000fce0000000f00 */
[----:B0----5:R-:W-:Y:S05]  /*52d0*/  WARPSYNC.COLLECTIVE R8, `(.L_x_23194) ;  /* 0x0000000008087348 */ /* 0x021fea0003c00000 */
[----:B------:R1:W2:Y:S02]  /*52e0*/  SHFL.BFLY P2, R7, R5, R10, R13 ;  /* 0x0c00000a05077389 */ /* 0x0002a4000004000d */
[----:B012--5:R-:W-:Y:S05]  /*52f0*/  ENDCOLLECTIVE ;  /* 0x000000000000791b */ /* 0x027fea0003800000 */
.L_x_23194:
[----:B------:R-:W-:Y:S05]  /*5300*/  BSYNC B0 ;  /* 0x0000000000007941 */ /* 0x000fea0003800000 */
.L_x_23193:
        /* <DEDUP_REMOVED lines=8> */
.L_x_23195:
[----:B------:R-:W-:Y:S02]  /*5390*/  HFMA2 R10, -RZ, RZ, 0, 2.384185791015625e-07 ;  /* 0x00000004ff0a7431 */ /* 0x000fe400000001ff */
[----:B------:R-:W-:-:S05]  /*53a0*/  IMAD.MOV.U32 R2, RZ, RZ, R7 ;  /* 0x000000ffff027224 */ /* 0x000fca00078e0007 */
[----:B------:R-:W-:-:S04]  /*53b0*/  FMNMX.FTZ R2, R5, R2, !PT ;  /* 0x0000000205027209 */ /* 0x000fc80007810000 */
[----:B------:R-:W-:-:S07]  /*53c0*/  MOV R5, R2 ;  /* 0x0000000200057202 */ /* 0x000fce0000000f00 */
[----:B------:R-:W-:Y:S05]  /*53d0*/  WARPSYNC.COLLECTIVE R8, `(.L_x_23196) ;  /* 0x0000000008087348 */ /* 0x000fea0003c00000 */
[----:B------:R0:W1:Y:S02]  /*53e0*/  SHFL.BFLY P2, R7, R5, R10, R13 ;  /* 0x0c00000a05077389 */ /* 0x000064000004000d */
[----:B01----:R-:W-:Y:S05]  /*53f0*/  ENDCOLLECTIVE ;  /* 0x000000000000791b */ /* 0x003fea0003800000 */
.L_x_23196:
[----:B------:R-:W-:Y:S02]  /*5400*/  MOV R10, 0x2 ;  /* 0x00000002000a7802 */ /* 0x000fe40000000f00 */
[----:B------:R-:W-:-:S05]  /*5410*/  FMNMX.FTZ R4, R2, R7, !PT ;  /* 0x0000000702047209 */ /* 0x000fca0007810000 */
[----:B------:R-:W-:-:S07]  /*5420*/  IMAD.MOV.U32 R5, RZ, RZ, R4 ;  /* 0x000000ffff057224 */ /* 0x000fce00078e0004 */
[----:B------:R-:W-:Y:S05]  /*5430*/  WARPSYNC.COLLECTIVE R8, `(.L_x_23197) ;  /* 0x0000000008087348 */ /* 0x000fea0003c00000 */
[----:B------:R0:W1:Y:S02]  /*5440*/  SHFL.BFLY P2, R7, R5, R10, R13 ;  /* 0x0c00000a05077389 */ /* 0x000064000004000d */
[----:B01----:R-:W-:Y:S05]  /*5450*/  ENDCOLLECTIVE ;  /* 0x000000000000791b */ /* 0x003fea0003800000 */
.L_x_23197:
[----:B------:R-:W-:Y:S01]  /*5460*/  MOV R11, R7 ;  /* 0x00000007000b7202 */ /* 0x000fe20000000f00 */
[----:B------:R-:W-:Y:S06]  /*5470*/  BRA `(.L_x_23198) ;  /* 0xffffffc400dc7947 */ /* 0x000fec000383ffff */
.L_x_23199:
        /* <DEDUP_REMOVED lines=16> */
.L_x_27665:


//--------------------- .text._ZN4vllm25paged_attention_v2_kernelIttLi64ELi16ELi128ELNS_18Fp8KVCacheDataTypeE0ELb1ELi512EEEvPfS2_PT_PKS3_PKT0_S9_ifPKiSB_iPKfiiiSD_SD_iiiii --------------------------
	.section	.text._ZN4vllm25paged_attention_v2_kernelIttLi64ELi16ELi128ELNS_18Fp8KVCacheDataTypeE0ELb1ELi512EEEvPfS2_PT_PKS3_PKT0_S9_ifPKiSB_iPKfiiiSD_SD_iiiii,"ax",@progbits
	.align	128
        .global         _ZN4vllm25paged_attention_v2_kernelIttLi64ELi16ELi128ELNS_18Fp8KVCacheDataTypeE0ELb1ELi512EEEvPfS2_PT_PKS3_PKT0_S9_ifPKiSB_iPKfiiiSD_SD_iiiii
        .type           _ZN4vllm25paged_attention_v2_kernelIttLi64ELi16ELi128ELNS_18Fp8KVCacheDataTypeE0ELb1ELi512EEEvPfS2_PT_PKS3_PKT0_S9_ifPKiSB_iPKfiiiSD_SD_iiiii,@function
        .size           _ZN4vllm25paged_attention_v2_kernelIttLi64ELi16ELi128ELNS_18Fp8KVCacheDataTypeE0ELb1ELi512EEEvPfS2_PT_PKS3_PKT0_S9_ifPKiSB_iPKfiiiSD_SD_iiiii,(.L_x_27666 - _ZN4vllm25paged_attention_v2_kernelIttLi64ELi16ELi128ELNS_18Fp8KVCacheDataTypeE0ELb1ELi512EEEvPfS2_PT_PKS3_PKT0_S9_ifPKiSB_iPKfiiiSD_SD_iiiii)
        .other          _ZN4vllm25paged_attention_v2_kernelIttLi64ELi16ELi128ELNS_18Fp8KVCacheDataTypeE0ELb1ELi512EEEvPfS2_PT_PKS3_PKT0_S9_ifPKiSB_iPKfiiiSD_SD_iiiii,@"STO_CUDA_ENTRY STV_DEFAULT"
_ZN4vllm25paged_attention_v2_kernelIttLi64ELi16ELi128ELNS_18Fp8KVCacheDataTypeE0ELb1ELi512EEEvPfS2_PT_PKS3_PKT0_S9_ifPKiSB_iPKfiiiSD_SD_iiiii:
.text._ZN4vllm25paged_attention_v2_kernelIttLi64ELi16ELi128ELNS_18Fp8KVCacheDataTypeE0ELb1ELi512EEEvPfS2_PT_PKS3_PKT0_S9_ifPKiSB_iPKfiiiSD_SD_iiiii:
        /* <DEDUP_REMOVED lines=23> */
[----:B------:R-:W2:Y:S01]  /*0170*/  LDCU UR32, c[0x0][0x408] ;  /* 0x00008100ff2077ac */ /* 0x000ea20008000800 */
        /* <DEDUP_REMOVED lines=9> */
[----:B------:R-:W-:Y:S01]  /*0210*/  UMOV UR25, 0x400 ;  /* 0x0000040000197882 */ /* 0x000fe20000000000 */
[----:B------:R-:W1:Y:S01]  /*0220*/  LDCU UR16, c[0x0][0x3f8] ;  /* 0x00007f00ff1077ac */ /* 0x000e620008000800 */
[----:B------:R-:W3:Y:S08]  /*0230*/  LDCU UR33, c[0x0][0x3dc] ;  /* 0x00007b80ff2177ac */ /* 0x000ef00008000800 */
[----:B------:R-:W4:Y:S01]  /*0240*/  @!P0 LDC.64 R6, c[0x0][0x398] ;  /* 0x0000e600ff068b82 */ /* 0x000f220000000a00 */
[----:B------:R-:W-:Y:S01]  /*0250*/  @!P0 IMAD.SHL.U32 R2, R0, 0x4, RZ ;  /* 0x0000000400028824 */ /* 0x000fe200078e00ff */
[----:B------:R-:W-:Y:S01]  /*0260*/  @!P0 SHF.L.U32 R3, R3, 0x6, RZ ;  /* 0x0000000603038819 */ /* 0x000fe200000006ff */
[----:B------:R-:W0:Y:S03]  /*0270*/  LDCU UR34, c[0x0][0x3b4] ;  /* 0x00007680ff2277ac */ /* 0x000e260008000800 */
[----:B------:R-:W-:Y:S01]  /*0280*/  @!P0 IADD3 R3, P1, P2, R2, UR4, R3 ;  /* 0x0000000402038c10 */ /* 0x000fe2000fa3e003 */
[----:B------:R-:W0:Y:S03]  /*0290*/  LDCU.64 UR26, c[0x0][0x3a0] ;  /* 0x00007400ff1a77ac */ /* 0x000e260008000a00 */
[----:B------:R-:W-:Y:S01]  /*02a0*/  @!P0 IADD3.X R4, PT, PT, RZ, UR5, RZ, P1, P2 ;  /* 0x00000005ff048c10 */ /* 0x000fe20008fe44ff */
[----:B------:R-:W2:Y:S01]  /*02b0*/  @UP0 LDCU.64 UR4, c[0x0][0x3d0] ;  /* 0x00007a00ff0407ac */ /* 0x000ea20008000a00 */
[----:B----4-:R-:W-:-:S04]  /*02c0*/  @!P0 LEA R2, P1, R3, R6, 0x1 ;  /* 0x0000000603028211 */ /* 0x010fc800078208ff */
[----:B------:R-:W-:Y:S02]  /*02d0*/  @!P0 LEA.HI.X R3, R3, R7, R4, 0x1, P1 ;  /* 0x0000000703038211 */ /* 0x000fe400008f0c04 */
[----:B------:R-:W4:Y:S04]  /*02e0*/  I2F.RP R7, UR9 ;  /* 0x0000000900077d06 */ /* 0x000f280008209400 */
[----:B------:R-:W3:Y:S01]  /*02f0*/  @!P0 LDG.E.64.CONSTANT R2, desc[UR14][R2.64] ;  /* 0x0000000e02028981 */ /* 0x000ee2000c1e9b00 */
[----:B------:R-:W1:Y:S01]  /*0300*/  LDCU UR23, c[0x0][0x370] ;  /* 0x00006e00ff1777ac */ /* 0x000e620008000800 */
[----:B------:R-:W-:Y:S01]  /*0310*/  PLOP3.LUT P1, PT, PT, PT, UP0, 0x80, 0x8 ;  /* 0x000000000008781c */ /* 0x000fe20003f2f008 */
[----:B------:R-:W-:Y:S01]  /*0320*/  HFMA2 R6, -RZ, RZ, 0, 0 ;  /* 0x00000000ff067431 */ /* 0x000fe200000001ff */
        /* <DEDUP_REMOVED lines=9> */
[----:B------:R-:W-:Y:S01]  /*03c0*/  BSSY B0, `(.L_x_23200) ;  /* 0x000015a000007945 */ /* 0x000fe20003800000 */
[----:B------:R-:W1:Y:S01]  /*03d0*/  F2I.FTZ.U32.TRUNC.NTZ R8, R8 ;  /* 0x0000000800087305 */ /* 0x000e62000021f000 */
[----:B------:R-:W-:Y:S01]  /*03e0*/  R2UR UR8, R7 ;  /* 0x00000000070872ca */ /* 0x000fe200000e0000 */
[----:B------:R-:W-:Y:S01]  /*03f0*/  ULEA UR28, UR29, UR25, 0x18 ;  /* 0x000000191d1c7291 */ /* 0x000fe2000f8ec0ff */
[----:B------:R-:W-:-:S02]  /*0400*/  MOV R41, 0xff7fffff ;  /* 0xff7fffff00297802 */ /* 0x000fc40000000f00 */
[----:B------:R-:W-:Y:S01]  /*0410*/  MOV R11, UR10 ;  /* 0x0000000a000b7c02 */ /* 0x000fe20008000f00 */
[----:B------:R-:W-:Y:S02]  /*0420*/  ULOP3.LUT UR10, UR10, UR31, URZ, 0x3c, !UPT ;  /* 0x0000001f0a0a7292 */ /* 0x000fe4000f8e3cff */
[----:B--2---:R-:W-:Y:S02]  /*0430*/  MOV R4, UR31 ;  /* 0x0000001f00047c02 */ /* 0x004fe40008000f00 */
[----:B------:R-:W-:Y:S01]  /*0440*/  IABS R11, R11 ;  /* 0x0000000b000b7213 */ /* 0x000fe20000000000 */
[----:B------:R-:W-:Y:S01]  /*0450*/  UISETP.GE.AND UP2, UPT, UR10, URZ, UPT ;  /* 0x000000ff0a00728c */ /* 0x000fe2000bf46270 */
[----:B------:R-:W-:Y:S02]  /*0460*/  IABS R40, R4 ;  /* 0x0000000400287213 */ /* 0x000fe40000000000 */
[----:B-1----:R-:W-:Y:S02]  /*0470*/  R2UR UR5, R8 ;  /* 0x00000000080572ca */ /* 0x002fe400000e0000 */
[----:B------:R-:W1:Y:S11]  /*0480*/  I2F.RP R8, R40 ;  /* 0x0000002800087306 */ /* 0x000e760000209400 */
[----:B------:R-:W-:-:S04]  /*0490*/  UIADD3 UR7, UPT, UPT, URZ, -UR5, URZ ;  /* 0x80000005ff077290 */ /* 0x000fc8000fffe0ff */
[----:B------:R-:W-:Y:S01]  /*04a0*/  UIMAD UR7, UR7, UR9, URZ ;  /* 0x00000009070772a4 */ /* 0x000fe2000f8e02ff */
[----:B-1----:R-:W1:Y:S03]  /*04b0*/  MUFU.RCP R8, R8 ;  /* 0x0000000800087308 */ /* 0x002e660000001000 */
[----:B------:R-:W-:-:S04]  /*04c0*/  UIMAD.WIDE.U32 UR4, UR5, UR7, UR4 ;  /* 0x00000007050472a5 */ /* 0x000fc8000f8e0004 */
[----:B------:R-:W-:-:S04]  /*04d0*/  UIMAD.WIDE.U32 UR4, UR5, UR8, URZ ;  /* 0x00000008050472a5 */ /* 0x000fc8000f8e00ff */
[----:B------:R-:W-:-:S04]  /*04e0*/  UIADD3 UR4, UPT, UPT, URZ, -UR5, URZ ;  /* 0x80000005ff047290 */ /* 0x000fc8000fffe0ff */
[----:B------:R-:W-:Y:S01]  /*04f0*/  UIMAD UR4, UR9, UR4, UR8 ;  /* 0x00000004090472a4 */ /* 0x000fe2000f8e0208 */
[----:B-1----:R-:W-:-:S03]  /*0500*/  IADD3 R5, PT, PT, R8, 0xffffffe, RZ ;  /* 0x0ffffffe08057810 */ /* 0x002fc60007ffe0ff */
[----:B------:R-:W-:-:S03]  /*0510*/  UISETP.GT.U32.AND UP1, UPT, UR9, UR4, UPT ;  /* 0x000000040900728c */ /* 0x000fc6000bf24070 */
[----:B------:R-:W1:Y:S08]  /*0520*/  F2I.FTZ.U32.TRUNC.NTZ R5, R5 ;  /* 0x0000000500057305 */ /* 0x000e70000021f000 */
[----:B------:R-:W-:Y:S02]  /*0530*/  @!UP1 UIADD3 UR4, UPT, UPT, UR4, -UR9, URZ ;  /* 0x8000000904049290 */ /* 0x000fe4000fffe0ff */
[----:B------:R-:W-:-:S02]  /*0540*/  @!UP1 UIADD3 UR5, UPT, UPT, UR5, 0x1, URZ ;  /* 0x0000000105059890 */ /* 0x000fc4000fffe0ff */
[----:B------:R-:W-:Y:S02]  /*0550*/  UISETP.GE.U32.AND UP0, UPT, UR4, UR9, UPT ;  /* 0x000000090400728c */ /* 0x000fe4000bf06070 */
[----:B------:R-:W-:Y:S01]  /*0560*/  ULOP3.LUT UR4, UR23, UR6, URZ, 0x3c, !UPT ;  /* 0x0000000617047292 */ /* 0x000fe2000f8e3cff */
[----:B-1----:R-:W-:-:S03]  /*0570*/  IMAD R9, R5, R40, RZ ;  /* 0x0000002805097224 */ /* 0x002fc600078e02ff */
[----:B------:R-:W-:Y:S01]  /*0580*/  UISETP.GE.AND UP1, UPT, UR4, URZ, UPT ;  /* 0x000000ff0400728c */ /* 0x000fe2000bf26270 */
[----:B------:R-:W-:-:S04]  /*0590*/  IMAD.MOV R9, RZ, RZ, -R9 ;  /* 0x000000ffff097224 */ /* 0x000fc800078e0a09 */
        /* <DEDUP_REMOVED lines=8> */
[----:B------:R-:W-:-:S05]  /*0620*/  IMAD.U32 R10, RZ, RZ, UR17 ;  /* 0x00000011ff0a7e24 */ /* 0x000fca000f8e00ff */
[-C--:B------:R-:W-:Y:S02]  /*0630*/  IABS R4, R10.reuse ;  /* 0x0000000a00047213 */ /* 0x080fe40000000000 */
[----:B------:R-:W-:Y:S02]  /*0640*/  IABS R10, R10 ;  /* 0x0000000a000a7213 */ /* 0x000fe40000000000 */
[----:B------:R-:W-:-:S13]  /*0650*/  R2UR UR30, R4 ;  /* 0x00000000041e72ca */ /* 0x000fda00000e0000 */
[----:B------:R-:W1:Y:S08]  /*0660*/  I2F.RP R4, UR30 ;  /* 0x0000001e00047d06 */ /* 0x000e700008209400 */
[----:B-1----:R1:W2:Y:S02]  /*0670*/  MUFU.RCP R7, R4 ;  /* 0x0000000400077308 */ /* 0x0022a40000001000 */
[----:B-1----:R-:W-:-:S05]  /*0680*/  IMAD.MOV.U32 R4, RZ, RZ, RZ ;  /* 0x000000ffff047224 */ /* 0x002fca00078e00ff */
[----:B------:R-:W-:Y:S02]  /*0690*/  R2UR UR4, R4 ;  /* 0x00000000040472ca */ /* 0x000fe400000e0000 */
[----:B------:R-:W-:Y:S02]  /*06a0*/  IABS R4, UR20 ;  /* 0x0000001400047c13 */ /* 0x000fe40008000000 */
[----:B--2---:R-:W-:-:S06]  /*06b0*/  IADD3 R7, PT, PT, R7, 0xffffffe, RZ ;  /* 0x0ffffffe07077810 */ /* 0x004fcc0007ffe0ff */
[----:B------:R-:W1:Y:S03]  /*06c0*/  F2I.FTZ.U32.TRUNC.NTZ R7, R7 ;  /* 0x0000000700077305 */ /* 0x000e66000021f000 */
[----:B------:R-:W-:-:S04]  /*06d0*/  IMAD.HI.U32 R9, R5, R9, UR4 ;  /* 0x0000000405097e27 */ /* 0x000fc8000f8e0009 */
[----:B------:R-:W-:Y:S01]  /*06e0*/  IMAD.MOV.U32 R5, RZ, RZ, R11 ;  /* 0x000000ffff057224 */ /* 0x000fe200078e000b */
[----:B------:R-:W-:-:S04]  /*06f0*/  R2UR UR35, R9 ;  /* 0x00000000092372ca */ /* 0x000fc800000e0000 */
[----:B------:R-:W-:Y:S02]  /*0700*/  R2UR UR4, R5 ;  /* 0x00000000050472ca */ /* 0x000fe400000e0000 */
[----:B-1----:R-:W-:Y:S02]  /*0710*/  R2UR UR5, R7 ;  /* 0x00000000070572ca */ /* 0x002fe400000e0000 */
[----:B------:R-:W-:-:S09]  /*0720*/  SHF.R.U32.HI R7, RZ, 0x1, R0 ;  /* 0x00000001ff077819 */ /* 0x000fd20000011600 */
[----:B------:R-:W-:Y:S02]  /*0730*/  UIMAD.WIDE.U32 UR8, UR35, UR4, URZ ;  /* 0x00000004230872a5 */ /* 0x000fe4000f8e00ff */
[----:B------:R-:W-:Y:S02]  /*0740*/  ULEA UR8, UR19, 0x20, 0x5 ;  /* 0x0000002013087891 */ /* 0x000fe4000f8e28ff */
[----:B------:R-:W-:-:S03]  /*0750*/  UIADD3 UR7, UPT, UPT, URZ, -UR5, URZ ;  /* 0x80000005ff077290 */ /* 0x000fc6000fffe0ff */
[----:B------:R-:W-:Y:S01]  /*0760*/  UMOV UR11, UR9 ;  /* 0x00000009000b7c82 */ /* 0x000fe20008000000 */
[----:B------:R-:W-:Y:S01]  /*0770*/  R2UR UR9, R4 ;  /* 0x00000000040972ca */ /* 0x000fe200000e0000 */
[----:B------:R-:W-:Y:S01]  /*0780*/  IMAD.MOV R4, RZ, RZ, -R10 ;  /* 0x000000ffff047224 */ /* 0x000fe200078e0a0a */
[----:B------:R-:W-:Y:S01]  /*0790*/  IADD3 R5, PT, PT, RZ, -UR11, RZ ;  /* 0x8000000bff057c10 */ /* 0x000fe2000fffe0ff */
[----:B------:R-:W-:-:S03]  /*07a0*/  UIMAD UR7, UR7, UR30, URZ ;  /* 0x0000001e070772a4 */ /* 0x000fc6000f8e02ff */
[----:B------:R-:W-:Y:S01]  /*07b0*/  R2UR UR12, R4 ;  /* 0x00000000040c72ca */ /* 0x000fe200000e0000 */
[----:B------:R-:W-:Y:S01]  /*07c0*/  IMAD R5, R40, R5, UR4 ;  /* 0x0000000428057e24 */ /* 0x000fe2000f8e0205 */
[----:B------:R-:W-:Y:S01]  /*07d0*/  UMOV UR4, URZ ;  /* 0x000000ff00047c82 */ /* 0x000fe20008000000 */
[----:B------:R-:W-:Y:S01]  /*07e0*/  IMAD.SHL.U32 R4, R0, 0x40, RZ ;  /* 0x0000004000047824 */ /* 0x000fe200078e00ff */
[----:B------:R-:W-:Y:S01]  /*07f0*/  UIMAD.WIDE.U32 UR4, UR5, UR7, UR4 ;  /* 0x00000007050472a5 */ /* 0x000fe2000f8e0004 */
[----:B------:R-:W-:Y:S01]  /*0800*/  SHF.R.U32.HI R0, RZ, 0x5, R0 ;  /* 0x00000005ff007819 */ /* 0x000fe20000011600 */
[----:B------:R-:W-:Y:S01]  /*0810*/  UIADD3 UR7, UPT, UPT, UR21, 0xf, URZ ;  /* 0x0000000f15077890 */ /* 0x000fe2000fffe0ff */
[----:B------:R-:W-:Y:S01]  /*0820*/  ISETP.GT.U32.AND P1, PT, R40, R5, PT ;  /* 0x000000052800720c */ /* 0x000fe20003f24070 */
[----:B------:R-:W-:Y:S01]  /*0830*/  UIMAD.WIDE.U32 UR4, UR5, UR9, URZ ;  /* 0x00000009050472a5 */ /* 0x000fe2000f8e00ff */
[----:B------:R-:W-:Y:S01]  /*0840*/  LOP3.LUT R4, R4, 0x40, RZ, 0xc0, !PT ;  /* 0x0000004004047812 */ /* 0x000fe200078ec0ff */
[----:B------:R-:W-:-:S03]  /*0850*/  USHF.R.U32.HI UR7, URZ, 0x4, UR7 ;  /* 0x00000004ff077899 */ /* 0x000fc60008011607 */
[----:B------:R-:W-:Y:S01]  /*0860*/  UIMAD UR4, UR5, UR12, UR9 ;  /* 0x0000000c050472a4 */ /* 0x000fe2000f8e0209 */
[----:B------:R-:W-:Y:S01]  /*0870*/  IADD3 R4, PT, PT, R4, UR28, RZ ;  /* 0x0000001c04047c10 */ /* 0x000fe2000fffe0ff */
[----:B------:R-:W-:Y:S02]  /*0880*/  UISETP.LT.U32.AND UP6, UPT, UR7, UR8, UPT ;  /* 0x000000080700728c */ /* 0x000fe4000bfc1070 */
[----:B------:R-:W-:Y:S02]  /*0890*/  UISETP.GT.U32.AND UP5, UPT, UR30, UR4, UPT ;  /* 0x000000041e00728c */ /* 0x000fe4000bfa4070 */
[----:B------:R-:W-:Y:S01]  /*08a0*/  @!P0 IMAD R4, R7, 0x8, R4 ;  /* 0x0000000807048824 */ /* 0x000fe200078e0204 */
[----:B------:R-:W-:Y:S01]  /*08b0*/  VOTEU.ANY UP3, P1 ;  /* 0x0000000000ff7886 */ /* 0x000fe20000860100 */
[----:B------:R-:W-:Y:S01]  /*08c0*/  PLOP3.LUT P1, PT, PT, PT, UP3, 0x80, 0x8 ;  /* 0x000000000008781c */ /* 0x000fe20003f2f038 */
[----:B------:R-:W-:Y:S02]  /*08d0*/  USEL UR8, UR7, UR8, UP6 ;  /* 0x0000000807087287 */ /* 0x000fe4000b000000 */
[----:B0-----:R-:W-:-:S02]  /*08e0*/  UIMAD UR9, UR18, UR13, URZ ;  /* 0x0000000d120972a4 */ /* 0x001fc4000f8e02ff */
[----:B------:R-:W-:Y:S02]  /*08f0*/  @!UP3 UIADD3 UR11, UPT, UPT, UR11, 0x1, URZ ;  /* 0x000000010b0bb890 */ /* 0x000fe4000fffe0ff */
[----:B------:R-:W-:Y:S02]  /*0900*/  @!UP5 UIADD3 UR4, UPT, UPT, UR4, -UR30, URZ ;  /* 0x8000001e0404d290 */ /* 0x000fe4000fffe0ff */
[----:B------:R-:W-:Y:S02]  /*0910*/  @!UP5 UIADD3 UR5, UPT, UPT, UR5, 0x1, URZ ;  /* 0x000000010505d890 */ /* 0x000fe4000fffe0ff */
[----:B------:R-:W-:Y:S02]  /*0920*/  UISETP.GE.U32.AND UP4, UPT, UR4, UR30, UPT ;  /* 0x0000001e0400728c */ /* 0x000fe4000bf86070 */
[-C--:B------:R-:W-:Y:S01]  /*0930*/  @!P1 IADD3 R5, PT, PT, R5, -R40.reuse, RZ ;  /* 0x8000002805059210 */ /* 0x080fe20007ffe0ff */
[----:B------:R-:W-:Y:S02]  /*0940*/  ULOP3.LUT UR4, UR20, UR17, URZ, 0x3c, !UPT ;  /* 0x0000001114047292 */ /* 0x000fe4000f8e3cff */
[----:B------:R-:W-:Y:S01]  /*0950*/  @UP0 UIMAD UR12, UR23, UR16, UR20 ;  /* 0x00000010170c02a4 */ /* 0x000fe2000f8e0214 */
[----:B------:R-:W-:Y:S01]  /*0960*/  ISETP.GE.U32.AND P1, PT, R5, R40, PT ;  /* 0x000000280500720c */ /* 0x000fe20003f26070 */
[----:B------:R-:W-:Y:S01]  /*0970*/  UISETP.GE.AND UP5, UPT, UR4, URZ, UPT ;  /* 0x000000ff0400728c */ /* 0x000fe2000bfa6270 */
[----:B------:R-:W-:Y:S01]  /*0980*/  MOV R5, UR19 ;  /* 0x0000001300057c02 */ /* 0x000fe20008000f00 */
[----:B------:R-:W-:-:S02]  /*0990*/  @UP0 UIMAD UR12, UR12, UR32, 0x1 ;  /* 0x000000010c0c04a4 */ /* 0x000fc4000f8e0220 */
[----:B------:R-:W-:Y:S02]  /*09a0*/  @UP4 UIADD3 UR5, UPT, UPT, UR5, 0x1, URZ ;  /* 0x0000000105054890 */ /* 0x000fe4000fffe0ff */
[----:B------:R-:W-:Y:S01]  /*09b0*/  UISETP.NE.AND UP4, UPT, UR17, URZ, UPT ;  /* 0x000000ff1100728c */ /* 0x000fe2000bf85270 */
[----:B------:R-:W-:Y:S02]  /*09c0*/  IMAD R8, R5, 0x20, R0 ;  /* 0x0000002005087824 */ /* 0x000fe400078e0200 */
[----:B------:R-:W-:Y:S02]  /*09d0*/  IMAD.MOV.U32 R5, RZ, RZ, R40 ;  /* 0x000000ffff057224 */ /* 0x000fe400078e0028 */
[----:B------:R-:W-:Y:S01]  /*09e0*/  UMOV UR13, UR5 ;  /* 0x00000005000d7c82 */ /* 0x000fe20008000000 */
[----:B------:R-:W-:Y:S01]  /*09f0*/  VOTEU.ANY UP3, P1 ;  /* 0x0000000000ff7886 */ /* 0x000fe20000860100 */
[----:B------:R-:W-:-:S04]  /*0a00*/  @!UP5 UIADD3 UR13, UPT, UPT, URZ, -UR13, URZ ;  /* 0x8000000dff0dd290 */ /* 0x000fc8000fffe0ff */
[----:B------:R-:W-:Y:S02]  /*0a10*/  @!UP4 ULOP3.LUT UR13, URZ, UR17, URZ, 0x33, !UPT ;  /* 0x00000011ff0dc292 */ /* 0x000fe4000f8e33ff */
[----:B------:R-:W-:Y:S02]  /*0a20*/  @UP3 UIADD3 UR11, UPT, UPT, UR11, 0x1, URZ ;  /* 0x000000010b0b3890 */ /* 0x000fe4000fffe0ff */
[----:B------:R-:W-:-:S04]  /*0a30*/  @!UP0 UIMAD UR6, UR6, UR16, UR13 ;  /* 0x00000010060682a4 */ /* 0x000fc8000f8e020d */
[----:B------:R-:W-:Y:S01]  /*0a40*/  @!UP0 UIADD3 UR6, UPT, UPT, URZ, -UR6, URZ ;  /* 0x80000006ff068290 */ /* 0x000fe2000fffe0ff */
[----:B------:R-:W-:Y:S02]  /*0a50*/  UMOV UR17, UR11 ;  /* 0x0000000b00117c82 */ /* 0x000fe40008000000 */
[----:B------:R-:W-:Y:S01]  /*0a60*/  @!UP2 UIADD3 UR17, UPT, UPT, URZ, -UR17, URZ ;  /* 0x80000011ff11a290 */ /* 0x000fe2000fffe0ff */
[----:B---3--:R0:W-:Y:S01]  /*0a70*/  @!P0 STS.64 [R4], R2 ;  /* 0x0000000204008388 */ /* 0x0081e20000000a00 */
[----:B------:R-:W-:Y:S01]  /*0a80*/  BAR.SYNC.DEFER_BLOCKING 0x0 ;  /* 0x0000000000007b1d */ /* 0x000fe20000010000 */
[----:B------:R-:W-:Y:S01]  /*0a90*/  ISETP.GE.U32.AND P0, PT, R8, UR8, PT ;  /* 0x0000000808007c0c */ /* 0x000fe2000bf06070 */
[----:B------:R-:W-:Y:S02]  /*0aa0*/  @!UP1 ULOP3.LUT UR17, URZ, UR31, URZ, 0x33, !UPT ;  /* 0x0000001fff119292 */ /* 0x000fe4000f8e33ff */
[----:B------:R-:W-:-:S10]  /*0ab0*/  @!UP0 UIMAD UR12, UR32, UR6, 0x1 ;  /* 0x00000001200c84a4 */ /* 0x000fd4000f8e0206 */
        /* <DEDUP_REMOVED lines=11> */
[----:B------:R-:W-:Y:S01]  /*0b70*/  IMAD.SHL.U32 R2, R7, 0x4, RZ ;  /* 0x0000000407027824 */ /* 0x000fe200078e00ff */
[----:B-1----:R-:W-:Y:S02]  /*0b80*/  UIMAD UR4, UR13, UR4, URZ ;  /* 0x000000040d0472a4 */ /* 0x002fe4000f8e02ff */
[----:B------:R-:W-:Y:S02]  /*0b90*/  IADD3.X R3, PT, PT, R3, UR11, RZ, P0, !PT ;  /* 0x0000000b03037c10 */ /* 0x000fe400087fe4ff */
[----:B------:R-:W-:Y:S02]  /*0ba0*/  LOP3.LUT R9, R2, 0x3c, RZ, 0xc0, !PT ;  /* 0x0000003c02097812 */ /* 0x000fe400078ec0ff */
[----:B------:R-:W-:Y:S01]  /*0bb0*/  MOV R2, R8 ;  /* 0x0000000800027202 */ /* 0x000fe20000000f00 */
[----:B------:R-:W-:Y:S01]  /*0bc0*/  IMAD.SHL.U32 R8, R7, 0x8, RZ ;  /* 0x0000000807087824 */ /* 0x000fe200078e00ff */
[----:B------:R-:W-:-:S02]  /*0bd0*/  LEA R9, R0, R9, 0x6 ;  /* 0x0000000900097211 */ /* 0x000fc400078e30ff */
[----:B------:R-:W-:Y:S02]  /*0be0*/  LOP3.LUT R7, R7, 0xf, RZ, 0xc0, !PT ;  /* 0x0000000f07077812 */ /* 0x000fe400078ec0ff */
[----:B------:R-:W-:Y:S02]  /*0bf0*/  LEA R0, R0, UR24, 0x4 ;  /* 0x0000001800007c11 */ /* 0x000fe4000f8e20ff */
[----:B------:R-:W-:Y:S02]  /*0c00*/  LOP3.LUT R8, R8, 0x78, RZ, 0xc0, !PT ;  /* 0x0000007808087812 */ /* 0x000fe400078ec0ff */
[----:B------:R-:W-:Y:S01]  /*0c10*/  IADD3 R7, PT, PT, R7, R0, RZ ;  /* 0x0000000007077210 */ /* 0x000fe20007ffe0ff */
[----:B------:R-:W-:Y:S01]  /*0c20*/  VIADD R0, R0, 0x1 ;  /* 0x0000000100007836 */ /* 0x000fe20000000000 */
[----:B------:R-:W-:Y:S02]  /*0c30*/  IADD3 R44, P0, PT, R8, UR4, RZ ;  /* 0x00000004082c7c10 */ /* 0x000fe4000ff1e0ff */
[----:B--2---:R-:W-:Y:S01]  /*0c40*/  MOV R38, UR6 ;  /* 0x0000000600267c02 */ /* 0x004fe20008000f00 */
[C---:B------:R-:W-:Y:S01]  /*0c50*/  VIADD R43, R7.reuse, -UR21 ;  /* 0x80000015072b7c36 */ /* 0x040fe20008000000 */
[----:B------:R-:W-:Y:S01]  /*0c60*/  MOV R8, UR4 ;  /* 0x0000000400087c02 */ /* 0x000fe20008000f00 */
[----:B------:R-:W-:Y:S01]  /*0c70*/  VIADD R7, R7, 0x1 ;  /* 0x0000000107077836 */ /* 0x000fe20000000000 */
[----:B------:R-:W-:-:S02]  /*0c80*/  IADD3 R38, PT, PT, -R38, UR17, RZ ;  /* 0x0000001126267c10 */ /* 0x000fc4000fffe1ff */
[----:B------:R-:W-:Y:S02]  /*0c90*/  IADD3 R39, PT, PT, R9, UR5, RZ ;  /* 0x0000000509277c10 */ /* 0x000fe4000fffe0ff */
[----:B------:R-:W-:-:S07]  /*0ca0*/  LEA.HI.X.SX32 R45, R8, RZ, 0x1, P0 ;  /* 0x000000ff082d7211 */ /* 0x000fce00000f0eff */
.L_x_23206:
        /* <DEDUP_REMOVED lines=53> */
.L_x_23203:
[----:B------:R-:W-:Y:S01]  /*1000*/  MOV R10, R4 ;  /* 0x00000004000a7202 */ /* 0x000fe20000000f00 */
[----:B------:R-:W-:-:S05]  /*1010*/  IMAD.MOV.U32 R11, RZ, RZ, R3 ;  /* 0x000000ffff0b7224 */ /* 0x000fca00078e0003 */
[----:B------:R-:W2:Y:S01]  /*1020*/  LDG.E.CONSTANT R9, desc[UR14][R10.64] ;  /* 0x0000000e0a097981 */ /* 0x000ea2000c1e9900 */
[----:B------:R-:W0:Y:S01]  /*1030*/  S2UR UR5, SR_CgaCtaId ;  /* 0x00000000000579c3 */ /* 0x000e220000008800 */
[----:B------:R-:W-:Y:S02]  /*1040*/  UMOV UR4, 0x400 ;  /* 0x0000040000047882 */ /* 0x000fe40000000000 */
[----:B0-----:R-:W-:Y:S01]  /*1050*/  ULEA UR4, UR5, UR4, 0x18 ;  /* 0x0000000405047291 */ /* 0x001fe2000f8ec0ff */
        /* <DEDUP_REMOVED lines=12> */
[----:B------:R0:W4:Y:S01]  /*1120*/  LDG.E.64.CONSTANT R36, desc[UR14][R12.64+0x700] ;  /* 0x0007000e0c247981 */ /* 0x000122000c1e9b00 */
[C---:B------:R-:W-:Y:S01]  /*1130*/  LEA R22, R42.reuse, UR4, 0x6 ;  /* 0x000000042a167c11 */ /* 0x040fe2000f8e30ff */
[----:B------:R-:W-:Y:S01]  /*1140*/  UMOV UR4, 0xffffffff ;  /* 0xffffffff00047882 */ /* 0x000fe20000000000 */
[----:B------:R-:W-:-:S02]  /*1150*/  ISETP.NE.AND P0, PT, R42, RZ, PT ;  /* 0x000000ff2a00720c */ /* 0x000fc40003f05270 */
[----:B-----5:R-:W-:Y:S01]  /*1160*/  FSETP.NEU.FTZ.AND P1, PT, R6, RZ, PT ;  /* 0x000000ff0600720b */ /* 0x020fe20003f3d000 */
[----:B------:R-:W1:Y:S02]  /*1170*/  LDS.128 R8, [R22] ;  /* 0x0000000016087984 */ /* 0x000e640000000c00 */
[----:B-1----:R-:W-:Y:S02]  /*1180*/  HADD2.F32 R14, -RZ, R10.H0_H0 ;  /* 0x2000000aff0e7230 */ /* 0x002fe40000004100 */
[----:B------:R-:W-:Y:S02]  /*1190*/  HADD2.F32 R16, -RZ, R8.H0_H0 ;  /* 0x20000008ff107230 */ /* 0x000fe40000004100 */
[----:B------:R-:W-:Y:S02]  /*11a0*/  HADD2.F32 R10, -RZ, R10.H1_H1 ;  /* 0x3000000aff0a7230 */ /* 0x000fe40000004100 */
[----:B------:R-:W-:Y:S02]  /*11b0*/  HADD2.F32 R8, -RZ, R8.H1_H1 ;  /* 0x30000008ff087230 */ /* 0x000fe40000004100 */
[----:B--2---:R-:W-:-:S02]  /*11c0*/  HADD2.F32 R17, -RZ, R20.H0_H0 ;  /* 0x20000014ff117230 */ /* 0x004fc40000004100 */
[----:B---3--:R-:W-:-:S03]  /*11d0*/  HADD2.F32 R15, -RZ, R24.H0_H0 ;  /* 0x20000018ff0f7230 */ /* 0x008fc60000004100 */
[----:B------:R-:W-:-:S04]  /*11e0*/  FMUL.FTZ R17, R14, R17 ;  /* 0x000000110e117220 */ /* 0x000fc80000410000 */
[----:B------:R-:W-:Y:S01]  /*11f0*/  FFMA.FTZ R16, R16, R15, R17 ;  /* 0x0000000f10107223 */ /* 0x000fe20000010011 */
[----:B------:R-:W-:Y:S01]  /*1200*/  HADD2.F32 R17, -RZ, R20.H1_H1 ;  /* 0x30000014ff117230 */ /* 0x000fe20000004100 */
[----:B0-----:R-:W0:Y:S04]  /*1210*/  LDS.128 R12, [R22+0x10] ;  /* 0x00001000160c7984 */ /* 0x001e280000000c00 */
[----:B------:R-:W-:Y:S01]  /*1220*/  FMUL.FTZ R19, R10, R17 ;  /* 0x000000110a137220 */ /* 0x000fe20000410000 */
[----:B------:R-:W-:Y:S02]  /*1230*/  HADD2.F32 R17, -RZ, R24.H1_H1 ;  /* 0x30000018ff117230 */ /* 0x000fe40000004100 */
[--C-:B----4-:R-:W-:Y:S02]  /*1240*/  HADD2.F32 R10, -RZ, R26.reuse.H0_H0 ;  /* 0x2000001aff0a7230 */ /* 0x110fe40000004100 */
[----:B------:R-:W-:-:S02]  /*1250*/  HADD2.F32 R26, -RZ, R26.H1_H1 ;  /* 0x3000001aff1a7230 */ /* 0x000fc40000004100 */
[----:B------:R-:W-:Y:S01]  /*1260*/  FFMA.FTZ R8, R8, R17, R19 ;  /* 0x0000001108087223 */ /* 0x000fe20000010013 */
[--C-:B------:R-:W-:Y:S02]  /*1270*/  HADD2.F32 R20, -RZ, R32.reuse.H0_H0 ;  /* 0x20000020ff147230 */ /* 0x100fe40000004100 */
[----:B------:R-:W-:Y:S02]  /*1280*/  HADD2.F32 R32, -RZ, R32.H1_H1 ;  /* 0x30000020ff207230 */ /* 0x000fe40000004100 */
[--C-:B0-----:R-:W-:Y:S02]  /*1290*/  HADD2.F32 R17, -RZ, R12.reuse.H0_H0 ;  /* 0x2000000cff117230 */ /* 0x101fe40000004100 */
[----:B------:R-:W-:Y:S02]  /*12a0*/  HADD2.F32 R23, -RZ, R12.H1_H1 ;  /* 0x3000000cff177230 */ /* 0x000fe40000004100 */
[----:B------:R-:W-:Y:S02]  /*12b0*/  HADD2.F32 R12, -RZ, R28.H0_H0 ;  /* 0x2000001cff0c7230 */ /* 0x000fe40000004100 */
[----:B------:R-:W-:-:S02]  /*12c0*/  FFMA.FTZ R10, R17, R10, R16 ;  /* 0x0000000a110a7223 */ /* 0x000fc40000010010 */
[----:B------:R-:W0:Y:S01]  /*12d0*/  LDS.128 R16, [R22+0x20] ;  /* 0x0000200016107984 */ /* 0x000e220000000c00 */
[----:B------:R-:W-:Y:S01]  /*12e0*/  FFMA.FTZ R8, R23, R26, R8 ;  /* 0x0000001a17087223 */ /* 0x000fe20000010008 */
[----:B------:R-:W-:-:S05]  /*12f0*/  HADD2.F32 R23, -RZ, R14.H0_H0 ;  /* 0x2000000eff177230 */ /* 0x000fca0000004100 */
[----:B------:R-:W-:Y:S01]  /*1300*/  FFMA.FTZ R12, R23, R12, R10 ;  /* 0x0000000c170c7223 */ /* 0x000fe2000001000a */
[----:B------:R-:W-:Y:S02]  /*1310*/  HADD2.F32 R23, -RZ, R14.H1_H1 ;  /* 0x3000000eff177230 */ /* 0x000fe40000004100 */
        /* <DEDUP_REMOVED lines=10> */
[----:B------:R-:W-:-:S03]  /*13c0*/  HADD2.F32 R16, -RZ, R21.H1_H1 ;  /* 0x30000015ff107230 */ /* 0x000fc60000004100 */
[----:B------:R-:W-:Y:S01]  /*13d0*/  FMUL.FTZ R14, R8, R23 ;  /* 0x00000017080e7220 */ /* 0x000fe20000410000 */
[----:B------:R-:W-:Y:S02]  /*13e0*/  HADD2.F32 R8, -RZ, R9.H0_H0 ;  /* 0x20000009ff087230 */ /* 0x000fe40000004100 */
[----:B------:R-:W-:Y:S02]  /*13f0*/  HADD2.F32 R23, -RZ, R25.H0_H0 ;  /* 0x20000019ff177230 */ /* 0x000fe40000004100 */
[----:B------:R-:W-:-:S03]  /*1400*/  HADD2.F32 R9, -RZ, R9.H1_H1 ;  /* 0x30000009ff097230 */ /* 0x000fc60000004100 */
[----:B------:R-:W-:Y:S01]  /*1410*/  FFMA.FTZ R8, R8, R23, R14 ;  /* 0x0000001708087223 */ /* 0x000fe2000001000e */
[----:B------:R-:W-:Y:S02]  /*1420*/  HADD2.F32 R23, -RZ, R18.H0_H0 ;  /* 0x20000012ff177230 */ /* 0x000fe40000004100 */
[----:B------:R-:W-:-:S03]  /*1430*/  HADD2.F32 R14, -RZ, R11.H1_H1 ;  /* 0x3000000bff0e7230 */ /* 0x000fc60000004100 */
[----:B------:R-:W-:Y:S01]  /*1440*/  FFMA.FTZ R11, R23, R20, R12 ;  /* 0x00000014170b7223 */ /* 0x000fe2000001000c */
[----:B------:R-:W-:Y:S01]  /*1450*/  HADD2.F32 R12, -RZ, R25.H1_H1 ;  /* 0x30000019ff0c7230 */ /* 0x000fe20000004100 */
[----:B------:R-:W0:Y:S01]  /*1460*/  LDS.128 R20, [R22+0x30] ;  /* 0x0000300016147984 */ /* 0x000e220000000c00 */
[----:B------:R-:W-:Y:S01]  /*1470*/  FMUL.FTZ R14, R14, R16 ;  /* 0x000000100e0e7220 */ /* 0x000fe20000410000 */
[----:B------:R-:W-:Y:S02]  /*1480*/  HADD2.F32 R25, -RZ, R13.H0_H0 ;  /* 0x2000000dff197230 */ /* 0x000fe40000004100 */
[--C-:B------:R-:W-:Y:S02]  /*1490*/  HADD2.F32 R16, -RZ, R27.reuse.H0_H0 ;  /* 0x2000001bff107230 */ /* 0x100fe40000004100 */
[----:B------:R-:W-:Y:S01]  /*14a0*/  FFMA.FTZ R9, R9, R12, R14 ;  /* 0x0000000c09097223 */ /* 0x000fe2000001000e */
[----:B------:R-:W-:Y:S02]  /*14b0*/  HADD2.F32 R27, -RZ, R27.H1_H1 ;  /* 0x3000001bff1b7230 */ /* 0x000fe40000004100 */
[----:B------:R-:W-:-:S02]  /*14c0*/  HADD2.F32 R12, -RZ, R29.H0_H0 ;  /* 0x2000001dff0c7230 */ /* 0x000fc40000004100 */
[----:B------:R-:W-:Y:S01]  /*14d0*/  FFMA.FTZ R16, R25, R16, R8 ;  /* 0x0000001019107223 */ /* 0x000fe20000010008 */
[----:B------:R-:W-:Y:S02]  /*14e0*/  HADD2.F32 R8, -RZ, R13.H1_H1 ;  /* 0x3000000dff087230 */ /* 0x000fe40000004100 */
[--C-:B------:R-:W-:Y:S02]  /*14f0*/  HADD2.F32 R13, -RZ, R15.reuse.H0_H0 ;  /* 0x2000000fff0d7230 */ /* 0x100fe40000004100 */
[----:B------:R-:W-:Y:S02]  /*1500*/  HADD2.F32 R15, -RZ, R15.H1_H1 ;  /* 0x3000000fff0f7230 */ /* 0x000fe40000004100 */
[----:B------:R-:W-:Y:S01]  /*1510*/  FFMA.FTZ R8, R8, R27, R9 ;  /* 0x0000001b08087223 */ /* 0x000fe20000010009 */
[----:B------:R-:W-:Y:S02]  /*1520*/  HADD2.F32 R9, -RZ, R17.H0_H0 ;  /* 0x20000011ff097230 */ /* 0x000fe40000004100 */
[----:B------:R-:W-:Y:S01]  /*1530*/  FFMA.FTZ R12, R13, R12, R16 ;  /* 0x0000000c0d0c7223 */ /* 0x000fe20000010010 */
[----:B------:R-:W-:-:S02]  /*1540*/  HADD2.F32 R13, -RZ, R31.H0_H0 ;  /* 0x2000001fff0d7230 */ /* 0x000fc40000004100 */
[----:B------:R-:W-:Y:S02]  /*1550*/  HADD2.F32 R29, -RZ, R29.H1_H1 ;  /* 0x3000001dff1d7230 */ /* 0x000fe40000004100 */
[----:B------:R-:W-:Y:S02]  /*1560*/  HADD2.F32 R14, -RZ, R19.H0_H0 ;  /* 0x20000013ff0e7230 */ /* 0x000fe40000004100 */
[----:B------:R-:W-:Y:S01]  /*1570*/  FFMA.FTZ R9, R9, R13, R12 ;  /* 0x0000000d09097223 */ /* 0x000fe2000001000c */
[----:B------:R-:W-:Y:S02]  /*1580*/  HADD2.F32 R12, -RZ, R33.H0_H0 ;  /* 0x20000021ff0c7230 */ /* 0x000fe40000004100 */
[----:B------:R-:W-:Y:S01]  /*1590*/  FFMA.FTZ R8, R15, R29, R8 ;  /* 0x0000001d0f087223 */ /* 0x000fe20000010008 */
[----:B------:R-:W-:Y:S02]  /*15a0*/  HADD2.F32 R15, -RZ, R18.H1_H1 ;  /* 0x30000012ff0f7230 */ /* 0x000fe40000004100 */
[----:B------:R-:W-:-:S02]  /*15b0*/  HADD2.F32 R17, -RZ, R17.H1_H1 ;  /* 0x30000011ff117230 */ /* 0x000fc40000004100 */
[----:B------:R-:W-:Y:S01]  /*15c0*/  FFMA.FTZ R9, R14, R12, R9 ;  /* 0x0000000c0e097223 */ /* 0x000fe20000010009 */
[--C-:B------:R-:W-:Y:S02]  /*15d0*/  HADD2.F32 R14, -RZ, R34.reuse.H0_H0 ;  /* 0x20000022ff0e7230 */ /* 0x100fe40000004100 */
[----:B------:R-:W-:Y:S01]  /*15e0*/  FFMA.FTZ R10, R15, R32, R10 ;  /* 0x000000200f0a7223 */ /* 0x000fe2000001000a */
[----:B------:R-:W-:Y:S02]  /*15f0*/  HADD2.F32 R34, -RZ, R34.H1_H1 ;  /* 0x30000022ff227230 */ /* 0x000fe40000004100 */
[----:B------:R-:W-:Y:S02]  /*1600*/  HADD2.F32 R31, -RZ, R31.H1_H1 ;  /* 0x3000001fff1f7230 */ /* 0x000fe40000004100 */
[----:B------:R-:W-:Y:S02]  /*1610*/  HADD2.F32 R19, -RZ, R19.H1_H1 ;  /* 0x30000013ff137230 */ /* 0x000fe40000004100 */
[----:B------:R-:W-:-:S02]  /*1620*/  HADD2.F32 R33, -RZ, R33.H1_H1 ;  /* 0x30000021ff217230 */ /* 0x000fc40000004100 */
[----:B------:R-:W-:Y:S01]  /*1630*/  FFMA.FTZ R8, R17, R31, R8 ;  /* 0x0000001f11087223 */ /* 0x000fe20000010008 */
[--C-:B0-----:R-:W-:Y:S02]  /*1640*/  HADD2.F32 R12, -RZ, R20.reuse.H0_H0 ;  /* 0x20000014ff0c7230 */ /* 0x101fe40000004100 */
[----:B------:R-:W-:Y:S02]  /*1650*/  HADD2.F32 R13, -RZ, R20.H1_H1 ;  /* 0x30000014ff0d7230 */ /* 0x000fe40000004100 */
[----:B------:R-:W-:Y:S01]  /*1660*/  FFMA.FTZ R8, R19, R33, R8 ;  /* 0x0000002113087223 */ /* 0x000fe20000010008 */
[----:B------:R-:W-:Y:S02]  /*1670*/  HADD2.F32 R16, -RZ, R21.H0_H0 ;  /* 0x20000015ff107230 */ /* 0x000fe40000004100 */
[----:B------:R-:W-:Y:S01]  /*1680*/  FFMA.FTZ R11, R12, R14, R11 ;  /* 0x0000000e0c0b7223 */ /* 0x000fe2000001000b */
[----:B------:R-:W-:Y:S02]  /*1690*/  HADD2.F32 R12, -RZ, R35.H0_H0 ;  /* 0x20000023ff0c7230 */ /* 0x000fe40000004100 */
        /* <DEDUP_REMOVED lines=10> */
[----:B------:R-:W-:Y:S02]  /*1740*/  HADD2.F32 R35, -RZ, R35.H1_H1 ;  /* 0x30000023ff237230 */ /* 0x000fe40000004100 */
[----:B------:R-:W-:Y:S02]  /*1750*/  HADD2.F32 R12, -RZ, R37.H0_H0 ;  /* 0x20000025ff0c7230 */ /* 0x000fe40000004100 */
[----:B------:R-:W-:Y:S01]  /*1760*/  FADD.FTZ R10, R11, R10 ;  /* 0x0000000a0b0a7221 */ /* 0x000fe20000010000 */
[----:B------:R-:W-:Y:S02]  /*1770*/  HADD2.F32 R23, -RZ, R23.H1_H1 ;  /* 0x30000017ff177230 */ /* 0x000fe40000004100 */
[----:B------:R-:W-:Y:S01]  /*1780*/  FFMA.FTZ R8, R21, R35, R8 ;  /* 0x0000002315087223 */ /* 0x000fe20000010008 */
[----:B------:R-:W-:Y:S02]  /*1790*/  HADD2.F32 R37, -RZ, R37.H1_H1 ;  /* 0x30000025ff257230 */ /* 0x000fe40000004100 */
[----:B------:R-:W-:-:S03]  /*17a0*/  FFMA.FTZ R9, R20, R12, R9 ;  /* 0x0000000c14097223 */ /* 0x000fc60000010009 */
[----:B------:R-:W-:Y:S01]  /*17b0*/  FFMA.FTZ R8, R23, R37, R8 ;  /* 0x0000002517087223 */ /* 0x000fe20000010008 */
[----:B------:R-:W-:-:S04]  /*17c0*/  FADD.FTZ R9, R9, R10 ;  /* 0x0000000a09097221 */ /* 0x000fc80000010000 */
[----:B------:R-:W-:Y:S01]  /*17d0*/  FADD.FTZ R8, R8, R9 ;  /* 0x0000000908087221 */ /* 0x000fe20000010000 */
[----:B------:R-:W-:Y:S06]  /*17e0*/  BRA.DIV UR4, `(.L_x_23205) ;  /* 0x0000003604587947 */ /* 0x000fec000b800000 */
[----:B------:R0:W1:Y:S02]  /*17f0*/  SHFL.BFLY PT, R9, R8, 0x1, 0x1f ;  /* 0x0c201f0008097f89 */ /* 0x00006400000e0000 */
.L_x_23247:
        /* <DEDUP_REMOVED lines=12> */
.L_x_23204:
[----:B------:R-:W-:Y:S05]  /*18c0*/  BSYNC B1 ;  /* 0x0000000000017941 */ /* 0x000fea0003800000 */
.L_x_23202:
[----:B------:R-:W-:Y:S01]  /*18d0*/  VIADD R2, R2, 0x4 ;  /* 0x0000000402027836 */ /* 0x000fe20000000000 */
[----:B------:R-:W-:Y:S01]  /*18e0*/  IADD3 R4, P1, PT, R4, 0x10, RZ ;  /* 0x0000001004047810 */ /* 0x000fe20007f3e0ff */
[----:B------:R-:W-:Y:S01]  /*18f0*/  VIADD R43, R43, 0x40 ;  /* 0x000000402b2b7836 */ /* 0x000fe20000000000 */
[----:B0-----:R-:W-:Y:S01]  /*1900*/  IADD3 R39, PT, PT, R39, 0x100, RZ ;  /* 0x0000010027277810 */ /* 0x001fe20007ffe0ff */
[----:B------:R-:W-:Y:S01]  /*1910*/  VIADD R0, R0, 0x40 ;  /* 0x0000004000007836 */ /* 0x000fe20000000000 */
[----:B------:R-:W-:Y:S02]  /*1920*/  ISETP.GE.U32.AND P0, PT, R2, UR8, PT ;  /* 0x0000000802007c0c */ /* 0x000fe4000bf06070 */
[----:B------:R-:W-:Y:S02]  /*1930*/  IADD3 R7, PT, PT, R7, 0x40, RZ ;  /* 0x0000004007077810 */ /* 0x000fe40007ffe0ff */
[----:B------:R-:W-:-:S09]  /*1940*/  IADD3.X R3, PT, PT, RZ, R3, RZ, P1, !PT ;  /* 0x00000003ff037210 */ /* 0x000fd20000ffe4ff */
[----:B------:R-:W-:Y:S05]  /*1950*/  @!P0 BRA `(.L_x_23206) ;  /* 0xfffffff000d48947 */ /* 0x000fea000383ffff */
.L_x_23201:
[----:B------:R-:W-:Y:S05]  /*1960*/  BSYNC B0 ;  /* 0x0000000000007941 */ /* 0x000fea0003800000 */
.L_x_23200:
[----:B------:R-:W0:Y:S01]  /*1970*/  S2R R39, SR_TID.X ;  /* 0x0000000000277919 */ /* 0x000e220000002100 */
[----:B------:R-:W-:Y:S02]  /*1980*/  UIMAD UR4, UR19, -0x20, UR8 ;  /* 0xffffffe0130478a4 */ /* 0x000fe4000f8e0208 */
[----:B------:R-:W-:-:S04]  /*1990*/  IMAD.U32 R0, RZ, RZ, UR19 ;  /* 0x00000013ff007e24 */ /* 0x000fc8000f8e00ff */
[----:B------:R-:W-:Y:S01]  /*19a0*/  IMAD.U32 R7, RZ, RZ, UR4 ;  /* 0x00000004ff077e24 */ /* 0x000fe2000f8e00ff */
[----:B------:R-:W-:Y:S01]  /*19b0*/  SHF.L.U32 R0, R0, 0x9, RZ ;  /* 0x0000000900007819 */ /* 0x000fe200000006ff */
        /* <DEDUP_REMOVED lines=11> */
[----:B-----5:R-:W0:Y:S02]  /*1a70*/  SHFL.BFLY PT, R6, R3, 0x4, 0x1f ;  /* 0x0c801f0003067f89 */ /* 0x020e2400000e0000 */
[----:B0-----:R-:W-:-:S05]  /*1a80*/  FMNMX.FTZ R6, R3, R6, !PT ;  /* 0x0000000603067209 */ /* 0x001fca0007810000 */
[----:B------:R0:W1:Y:S02]  /*1a90*/  SHFL.BFLY PT, R5, R6, 0x2, 0x1f ;  /* 0x0c401f0006057f89 */ /* 0x00006400000e0000 */
.L_x_23253:
        /* <DEDUP_REMOVED lines=34> */
[----:B------:R-:W-:Y:S02]  /*1cc0*/  LEA.HI R11, R11, 0x1, RZ, 0x19 ;  /* 0x000000010b0b7811 */ /* 0x000fe400078fc8ff */
[----:B------:R-:W-:Y:S02]  /*1cd0*/  MOV R10, RZ ;  /* 0x000000ff000a7202 */ /* 0x000fe40000000f00 */
[----:B------:R-:W-:Y:S02]  /*1ce0*/  LOP3.LUT R11, R11, 0x3, RZ, 0xc0, !PT ;  /* 0x000000030b0b7812 */ /* 0x000fe400078ec0ff */
[----:B------:R-:W-:Y:S01]  /*1cf0*/  LEA R12, R2, R9, 0x18 ;  /* 0x00000009020c7211 */ /* 0x000fe200078ec0ff */
[----:B------:R-:W-:Y:S02]  /*1d00*/  IMAD.MOV.U32 R9, RZ, RZ, R39 ;  /* 0x000000ffff097224 */ /* 0x000fe400078e0027 */
[----:B------:R-:W-:Y:S01]  /*1d10*/  IMAD.MOV R11, RZ, RZ, -R11 ;  /* 0x000000ffff0b7224 */ /* 0x000fe200078e0a0b */
[----:B------:R-:W-:-:S07]  /*1d20*/  LEA R12, R39, R12, 0x2 ;  /* 0x0000000c270c7211 */ /* 0x000fce00078e10ff */
.L_x_23212:
        /* <DEDUP_REMOVED lines=11> */
.L_x_23211:
[----:B------:R-:W-:Y:S05]  /*1de0*/  BSYNC.RECONVERGENT B1 ;  /* 0x0000000000017941 */ /* 0x000fea0003800200 */
.L_x_23210:
        /* <DEDUP_REMOVED lines=12> */
.L_x_23215:
        /* <DEDUP_REMOVED lines=9> */
[----:B------:R-:W5:Y:S04]  /*1f40*/  LDS R24, [R11+0x800] ;  /* 0x000800000b187984 */ /* 0x000f680000000800 */
[----:B------:R-:W-:Y:S04]  /*1f50*/  LDS R28, [R11+0xe00] ;  /* 0x000e00000b1c7984 */ /* 0x000fe80000000800 */
        /* <DEDUP_REMOVED lines=10> */
[----:B---3--:R-:W-:Y:S01]  /*2000*/  FADD.FTZ R18, -R5, R18 ;  /* 0x0000001205127221 */ /* 0x008fe20000010100 */
[----:B------:R-:W-:Y:S01]  /*2010*/  FMUL.FTZ R15, R15, 1.4426950216293334961 ;  /* 0x3fb8aa3b0f0f7820 */ /* 0x000fe20000410000 */
[----:B------:R-:W-:Y:S01]  /*2020*/  LDS R36, [R11+0x1800] ;  /* 0x001800000b247984 */ /* 0x000fe20000000800 */
[----:B----4-:R-:W-:Y:S01]  /*2030*/  FADD.FTZ R17, -R5, R34 ;  /* 0x0000002205117221 */ /* 0x010fe20000010100 */
[----:B------:R-:W-:-:S02]  /*2040*/  FMUL.FTZ R16, R18, 1.4426950216293334961 ;  /* 0x3fb8aa3b12107820 */ /* 0x000fc40000410000 */
[----:B------:R-:W3:Y:S01]  /*2050*/  LDS R34, [R11+0x1400] ;  /* 0x001400000b227984 */ /* 0x000ee20000000800 */
[----:B------:R-:W4:Y:S01]  /*2060*/  MUFU.EX2 R14, R14 ;  /* 0x0000000e000e7308 */ /* 0x000f220000000800 */
[----:B-----5:R-:W-:Y:S01]  /*2070*/  FADD.FTZ R22, -R5, R22 ;  /* 0x0000001605167221 */ /* 0x020fe20000010100 */
[----:B------:R-:W-:Y:S01]  /*2080*/  FMUL.FTZ R17, R17, 1.4426950216293334961 ;  /* 0x3fb8aa3b11117820 */ /* 0x000fe20000410000 */
[----:B------:R-:W5:Y:S02]  /*2090*/  LDS R42, [R11+0x1a00] ;  /* 0x001a00000b2a7984 */ /* 0x000f640000000800 */
[----:B------:R-:W-:-:S03]  /*20a0*/  FMUL.FTZ R18, R22, 1.4426950216293334961 ;  /* 0x3fb8aa3b16127820 */ /* 0x000fc60000410000 */
[----:B------:R4:W0:Y:S01]  /*20b0*/  MUFU.EX2 R22, R15 ;  /* 0x0000000f00167308 */ /* 0x0008220000000800 */
[----:B------:R-:W-:Y:S01]  /*20c0*/  FADD.FTZ R19, -R5, R24 ;  /* 0x0000001805137221 */ /* 0x000fe20000010100 */
[----:B------:R-:W-:Y:S03]  /*20d0*/  STS [R11+-0x400], R13 ;  /* 0xfffc000d0b007388 */ /* 0x000fe60000000800 */
[----:B------:R-:W-:-:S03]  /*20e0*/  FMUL.FTZ R19, R19, 1.4426950216293334961 ;  /* 0x3fb8aa3b13137820 */ /* 0x000fc60000410000 */
[----:B------:R-:W2:Y:S01]  /*20f0*/  MUFU.EX2 R16, R16 ;  /* 0x0000001000107308 */ /* 0x000ea20000000800 */
[C---:B----4-:R-:W-:Y:S01]  /*2100*/  FADD.FTZ R15, -R5.reuse, R26 ;  /* 0x0000001a050f7221 */ /* 0x050fe20000010100 */
[----:B------:R-:W-:Y:S01]  /*2110*/  FADD.FTZ R21, -R5, R20 ;  /* 0x0000001405157221 */ /* 0x000fe20000010100 */
[----:B------:R-:W-:Y:S02]  /*2120*/  STS [R11+-0x200], R14 ;  /* 0xfffe000e0b007388 */ /* 0x000fe40000000800 */
[----:B------:R-:W-:Y:S01]  /*2130*/  FMUL.FTZ R15, R15, 1.4426950216293334961 ;  /* 0x3fb8aa3b0f0f7820 */ /* 0x000fe20000410000 */
[----:B------:R-:W-:Y:S01]  /*2140*/  FMUL.FTZ R21, R21, 1.4426950216293334961 ;  /* 0x3fb8aa3b15157820 */ /* 0x000fe20000410000 */
[----:B0-----:R-:W-:Y:S01]  /*2150*/  FADD.FTZ R23, -R5, R30 ;  /* 0x0000001e05177221 */ /* 0x001fe20000010100 */
[----:B------:R-:W0:Y:S01]  /*2160*/  MUFU.EX2 R18, R18 ;  /* 0x0000001200127308 */ /* 0x000e220000000800 */
[----:B------:R-:W-:Y:S02]  /*2170*/  STS [R11+0x400], R22 ;  /* 0x000400160b007388 */ /* 0x000fe40000000800 */
[----:B------:R-:W-:Y:S01]  /*2180*/  FMUL.FTZ R23, R23, 1.4426950216293334961 ;  /* 0x3fb8aa3b17177820 */ /* 0x000fe20000410000 */
[----:B-1----:R-:W-:-:S04]  /*2190*/  FADD.FTZ R44, -R5, R44 ;  /* 0x0000002c052c7221 */ /* 0x002fc80000010100 */
[----:B------:R1:W4:Y:S01]  /*21a0*/  MUFU.EX2 R24, R17 ;  /* 0x0000001100187308 */ /* 0x0003220000000800 */
[----:B------:R-:W-:Y:S01]  /*21b0*/  FMUL.FTZ R44, R44, 1.4426950216293334961 ;  /* 0x3fb8aa3b2c2c7820 */ /* 0x000fe20000410000 */
[----:B--2---:R-:W-:Y:S06]  /*21c0*/  STS [R11], R16 ;  /* 0x000000100b007388 */ /* 0x004fec0000000800 */
[----:B------:R2:W3:Y:S01]  /*21d0*/  MUFU.EX2 R20, R19 ;  /* 0x0000001300147308 */ /* 0x0004e20000000800 */
[----:B-1----:R-:W-:Y:S01]  /*21e0*/  FADD.FTZ R17, -R5, R28 ;  /* 0x0000001c05117221 */ /* 0x002fe20000010100 */
[----:B0-----:R-:W-:Y:S03]  /*21f0*/  STS [R11+0x200], R18 ;  /* 0x000200120b007388 */ /* 0x001fe60000000800 */
[----:B------:R-:W-:-:S03]  /*2200*/  FMUL.FTZ R17, R17, 1.4426950216293334961 ;  /* 0x3fb8aa3b11117820 */ /* 0x000fc60000410000 */
[----:B------:R0:W1:Y:S01]  /*2210*/  MUFU.EX2 R28, R15 ;  /* 0x0000000f001c7308 */ /* 0x0000620000000800 */
[----:B--2---:R-:W-:Y:S01]  /*2220*/  FADD.FTZ R19, -R5, R32 ;  /* 0x0000002005137221 */ /* 0x004fe20000010100 */
[----:B----4-:R-:W-:Y:S03]  /*2230*/  STS [R11+0x600], R24 ;  /* 0x000600180b007388 */ /* 0x010fe60000000800 */
[----:B------:R-:W-:-:S03]  /*2240*/  FMUL.FTZ R19, R19, 1.4426950216293334961 ;  /* 0x3fb8aa3b13137820 */ /* 0x000fc60000410000 */
[----:B------:R2:W4:Y:S01]  /*2250*/  MUFU.EX2 R26, R21 ;  /* 0x00000015001a7308 */ /* 0x0005220000000800 */
[----:B0-----:R-:W-:Y:S01]  /*2260*/  FADD.FTZ R15, R13, R10 ;  /* 0x0000000a0d0f7221 */ /* 0x001fe20000010000 */
[----:B---3--:R-:W-:Y:S03]  /*2270*/  STS [R11+0x800], R20 ;  /* 0x000800140b007388 */ /* 0x008fe60000000800 */
[----:B------:R-:W-:-:S03]  /*2280*/  FADD.FTZ R15, R15, R14 ;  /* 0x0000000e0f0f7221 */ /* 0x000fc60000010000 */
[----:B------:R0:W3:Y:S01]  /*2290*/  MUFU.EX2 R30, R17 ;  /* 0x00000011001e7308 */ /* 0x0000e20000000800 */
[----:B------:R-:W-:Y:S01]  /*22a0*/  FADD.FTZ R15, R15, R16 ;  /* 0x000000100f0f7221 */ /* 0x000fe20000010000 */
[----:B--2---:R-:W-:Y:S01]  /*22b0*/  FADD.FTZ R21, -R5, R34 ;  /* 0x0000002205157221 */ /* 0x004fe20000010100 */
[----:B-1----:R-:W-:Y:S02]  /*22c0*/  STS [R11+0xc00], R28 ;  /* 0x000c001c0b007388 */ /* 0x002fe40000000800 */
[----:B------:R-:W-:Y:S01]  /*22d0*/  FADD.FTZ R15, R15, R18 ;  /* 0x000000120f0f7221 */ /* 0x000fe20000010000 */
[----:B------:R-:W-:Y:S02]  /*22e0*/  FMUL.FTZ R21, R21, 1.4426950216293334961 ;  /* 0x3fb8aa3b15157820 */ /* 0x000fe40000410000 */
[----:B------:R-:W1:Y:S01]  /*22f0*/  MUFU.EX2 R32, R23 ;  /* 0x0000001700207308 */ /* 0x000e620000000800 */
[----:B------:R-:W-:Y:S01]  /*2300*/  FADD.FTZ R15, R15, R22 ;  /* 0x000000160f0f7221 */ /* 0x000fe20000010000 */
[----:B0-----:R-:W-:Y:S01]  /*2310*/  FADD.FTZ R17, -R5, R36 ;  /* 0x0000002405117221 */ /* 0x001fe20000010100 */
[----:B----4-:R-:W-:Y:S02]  /*2320*/  STS [R11+0xa00], R26 ;  /* 0x000a001a0b007388 */ /* 0x010fe40000000800 */
[----:B------:R-:W-:Y:S01]  /*2330*/  FADD.FTZ R15, R15, R24 ;  /* 0x000000180f0f7221 */ /* 0x000fe20000010000 */
[----:B------:R-:W-:-:S02]  /*2340*/  FMUL.FTZ R17, R17, 1.4426950216293334961 ;  /* 0x3fb8aa3b11117820 */ /* 0x000fc40000410000 */
[----:B------:R5:W0:Y:S01]  /*2350*/  MUFU.EX2 R34, R19 ;  /* 0x0000001300227308 */ /* 0x000a220000000800 */
[----:B------:R-:W-:Y:S01]  /*2360*/  FADD.FTZ R15, R15, R20 ;  /* 0x000000140f0f7221 */ /* 0x000fe20000010000 */
[----:B---3--:R-:W-:Y:S03]  /*2370*/  STS [R11+0xe00], R30 ;  /* 0x000e001e0b007388 */ /* 0x008fe60000000800 */
[----:B------:R-:W-:-:S03]  /*2380*/  FADD.FTZ R15, R15, R26 ;  /* 0x0000001a0f0f7221 */ /* 0x000fc60000010000 */
[----:B------:R-:W2:Y:S01]  /*2390*/  MUFU.EX2 R10, R21 ;  /* 0x00000015000a7308 */ /* 0x000ea20000000800 */
[----:B------:R-:W-:Y:S01]  /*23a0*/  FADD.FTZ R15, R15, R28 ;  /* 0x0000001c0f0f7221 */ /* 0x000fe20000010000 */
[----:B-----5:R-:W-:Y:S01]  /*23b0*/  FADD.FTZ R19, -R5, R42 ;  /* 0x0000002a05137221 */ /* 0x020fe20000010100 */
[----:B-1----:R-:W-:Y:S02]  /*23c0*/  STS [R11+0x1000], R32 ;  /* 0x001000200b007388 */ /* 0x002fe40000000800 */
[----:B------:R-:W-:Y:S01]  /*23d0*/  FADD.FTZ R15, R15, R30 ;  /* 0x0000001e0f0f7221 */ /* 0x000fe20000010000 */
[----:B------:R-:W-:Y:S02]  /*23e0*/  FMUL.FTZ R19, R19, 1.4426950216293334961 ;  /* 0x3fb8aa3b13137820 */ /* 0x000fe40000410000 */
[----:B------:R-:W1:Y:S01]  /*23f0*/  MUFU.EX2 R36, R44 ;  /* 0x0000002c00247308 */ /* 0x000e620000000800 */
[----:B------:R-:W-:Y:S01]  /*2400*/  FADD.FTZ R15, R15, R32 ;  /* 0x000000200f0f7221 */ /* 0x000fe20000010000 */
[----:B0-----:R-:W-:Y:S03]  /*2410*/  STS [R11+0x1200], R34 ;  /* 0x001200220b007388 */ /* 0x001fe60000000800 */
[----:B------:R-:W-:-:S03]  /*2420*/  FADD.FTZ R15, R15, R34 ;  /* 0x000000220f0f7221 */ /* 0x000fc60000010000 */
        /* <DEDUP_REMOVED lines=10> */
[----:B0-----:R-:W-:Y:S01]  /*24d0*/  VIADD R11, R11, 0x2000 ;  /* 0x000020000b0b7836 */ /* 0x001fe20000000000 */
[----:B------:R-:W-:Y:S06]  /*24e0*/  @!P4 BRA `(.L_x_23215) ;  /* 0xfffffff80070c947 */ /* 0x000fec000383ffff */
.L_x_23214:
[----:B------:R-:W-:Y:S05]  /*24f0*/  BSYNC.RECONVERGENT B1 ;  /* 0x0000000000017941 */ /* 0x000fea0003800200 */
.L_x_23213:
        /* <DEDUP_REMOVED lines=55> */
.L_x_23217:
[----:B------:R-:W-:Y:S05]  /*2870*/  BSYNC.RECONVERGENT B1 ;  /* 0x0000000000017941 */ /* 0x000fea0003800200 */
.L_x_23216:
        /* <DEDUP_REMOVED lines=26> */
.L_x_23209:
[----:B------:R-:W-:Y:S05]  /*2a20*/  BSYNC.RECONVERGENT B0 ;  /* 0x0000000000007941 */ /* 0x000fea0003800200 */
.L_x_23208:
        /* <DEDUP_REMOVED lines=40> */
.L_x_23222:
[----:B------:R-:W1:Y:S01]  /*2cb0*/  LDS R13, [R7] ;  /* 0x00000000070d7984 */ /* 0x000e620000000800 */
[----:B------:R-:W-:-:S05]  /*2cc0*/  VIADD R10, R10, 0x1 ;  /* 0x000000010a0a7836 */ /* 0x000fca0000000000 */
[----:B------:R-:W-:Y:S01]  /*2cd0*/  ISETP.NE.AND P0, PT, R10, RZ, PT ;  /* 0x000000ff0a00720c */ /* 0x000fe20003f05270 */
[----:B-1----:R-:W-:-:S05]  /*2ce0*/  FMUL.FTZ R8, R13, R6 ;  /* 0x000000060d087220 */ /* 0x002fca0000410000 */
[----:B------:R1:W-:Y:S02]  /*2cf0*/  STS [R7], R8 ;  /* 0x0000000807007388 */ /* 0x0003e40000000800 */
[----:B-1----:R-:W-:-:S05]  /*2d00*/  IADD3 R7, PT, PT, R7, 0x200, RZ ;  /* 0x0000020007077810 */ /* 0x002fca0007ffe0ff */
[----:B------:R-:W-:Y:S05]  /*2d10*/  @P0 BRA `(.L_x_23222) ;  /* 0xfffffffc00e40947 */ /* 0x000fea000383ffff */
.L_x_23221:
[----:B------:R-:W-:Y:S05]  /*2d20*/  BSYNC.RECONVERGENT B1 ;  /* 0x0000000000017941 */ /* 0x000fea0003800200 */
.L_x_23220:
        /* <DEDUP_REMOVED lines=12> */
.L_x_23225:
        /* <DEDUP_REMOVED lines=52> */
.L_x_23224:
[----:B------:R-:W-:Y:S05]  /*3130*/  BSYNC.RECONVERGENT B1 ;  /* 0x0000000000017941 */ /* 0x000fea0003800200 */
.L_x_23223:
        /* <DEDUP_REMOVED lines=31> */
.L_x_23227:
[----:B------:R-:W-:Y:S05]  /*3330*/  BSYNC.RECONVERGENT B1 ;  /* 0x0000000000017941 */ /* 0x000fea0003800200 */
.L_x_23226:
        /* <DEDUP_REMOVED lines=14> */
.L_x_23219:
[----:B------:R-:W-:Y:S05]  /*3420*/  BSYNC.RECONVERGENT B0 ;  /* 0x0000000000007941 */ /* 0x000fea0003800200 */
.L_x_23218:
[----:B------:R-:W-:Y:S01]  /*3430*/  BAR.SYNC.DEFER_BLOCKING 0x0 ;  /* 0x0000000000007b1d */ /* 0x000fe20000010000 */
[----:B------:R-:W-:Y:S01]  /*3440*/  ISETP.NE.AND P0, PT, R39, RZ, PT ;  /* 0x000000ff2700720c */ /* 0x000fe20003f05270 */
[----:B--2---:R-:W-:-:S04]  /*3450*/  IMAD.U32 R8, RZ, RZ, UR19 ;  /* 0x00000013ff087e24 */ /* 0x004fc8000f8e00ff */
[----:B------:R-:W2:Y:S01]  /*3460*/  LDCU UR16, c[0x0][0x3dc] ;  /* 0x00007b80ff1077ac */ /* 0x000ea20008000800 */
[----:B------:R-:W-:Y:S01]  /*3470*/  LEA R8, R8, R37, 0x5 ;  /* 0x0000002508087211 */ /* 0x000fe200078e28ff */
[----:B------:R-:W-:Y:S01]  /*3480*/  BSSY.RECONVERGENT B0, `(.L_x_23228) ;  /* 0x0000015000007945 */ /* 0x000fe20003800200 */
[----:B------:R-:W3:Y:S02]  /*3490*/  LDCU.64 UR24, c[0x0][0x3a8] ;  /* 0x00007500ff1877ac */ /* 0x000ee40008000a00 */
[----:B------:R-:W-:-:S03]  /*34a0*/  ISETP.GE.U32.AND P1, PT, R8, UR8, PT ;  /* 0x0000000808007c0c */ /* 0x000fc6000bf26070 */
[----:B------:R-:W-:Y:S10]  /*34b0*/  @P0 BRA `(.L_x_23229) ;  /* 0x0000000000440947 */ /* 0x000ff40003800000 */
        /* <DEDUP_REMOVED lines=14> */
[----:B------:R-:W-:-:S03]  /*35a0*/  MOV R11, UR5 ;  /* 0x00000005000b7c02 */ /* 0x000fc60008000f00 */
[----:B0-----:R4:W-:Y:S04]  /*35b0*/  STG.E desc[UR14][R6.64], R5 ;  /* 0x0000000506007986 */ /* 0x0019e8000c10190e */
[----:B------:R4:W-:Y:S02]  /*35c0*/  STG.E desc[UR14][R10.64], R9 ;  /* 0x000000090a007986 */ /* 0x0009e4000c10190e */
.L_x_23229:
[----:B--23--:R-:W-:Y:S05]  /*35d0*/  BSYNC.RECONVERGENT B0 ;  /* 0x0000000000007941 */ /* 0x00cfea0003800200 */
.L_x_23228:
[----:B------:R-:W-:Y:S01]  /*35e0*/  BSSY.RECONVERGENT B1, `(.L_x_23230) ;  /* 0x0000122000017945 */ /* 0x000fe20003800200 */
[----:B------:R-:W-:Y:S02]  /*35f0*/  HFMA2 R33, -RZ, RZ, 0, 0 ;  /* 0x00000000ff217431 */ /* 0x000fe400000001ff */
[----:B------:R-:W-:Y:S01]  /*3600*/  IMAD.MOV.U32 R36, RZ, RZ, RZ ;  /* 0x000000ffff247224 */ /* 0x000fe200078e00ff */
[----:B------:R-:W-:Y:S01]  /*3610*/  CS2R R34, SRZ ;  /* 0x0000000000227805 */ /* 0x000fe2000001ff00 */
[----:B------:R-:W-:Y:S06]  /*3620*/  @P1 BRA `(.L_x_23231) ;  /* 0x0000001000741947 */ /* 0x000fec0003800000 */
[----:B-1--4-:R-:W1:Y:S01]  /*3630*/  I2F.RP R9, R40 ;  /* 0x0000002800097306 */ /* 0x012e620000209400 */
[----:B------:R-:W2:Y:S01]  /*3640*/  LDCU UR4, c[0x0][0x3c8] ;  /* 0x00007900ff0477ac */ /* 0x000ea20008000800 */
[----:B------:R-:W-:Y:S01]  /*3650*/  IMAD.WIDE.U32 R6, R8, 0x4, RZ ;  /* 0x0000000408067825 */ /* 0x000fe200078e00ff */
[----:B------:R-:W-:Y:S02]  /*3660*/  LEA R0, R37, R0, 0x4 ;  /* 0x0000000025007211 */ /* 0x000fe400078e20ff */
[----:B------:R-:W-:Y:S01]  /*3670*/  CS2R R34, SRZ ;  /* 0x0000000000227805 */ /* 0x000fe2000001ff00 */
[----:B------:R-:W3:Y:S01]  /*3680*/  LDCU.64 UR6, c[0x0][0x3b8] ;  /* 0x00007700ff0677ac */ /* 0x000ee20008000a00 */
[----:B------:R-:W-:Y:S01]  /*3690*/  IMAD.SHL.U32 R4, R39, 0x20, RZ ;  /* 0x0000002027047824 */ /* 0x000fe200078e00ff */
[----:B------:R-:W-:Y:S01]  /*36a0*/  MOV R33, RZ ;  /* 0x000000ff00217202 */ /* 0x000fe20000000f00 */
[----:B------:R-:W-:Y:S01]  /*36b0*/  VIADD R3, R3, 0xa0 ;  /* 0x000000a003037836 */ /* 0x000fe20000000000 */
[----:B------:R-:W-:Y:S01]  /*36c0*/  UIADD3 UR5, UPT, UPT, UR21, 0xf, URZ ;  /* 0x0000000f15057890 */ /* 0x000fe2000fffe0ff */
[----:B------:R-:W-:Y:S01]  /*36d0*/  IMAD.MOV.U32 R36, RZ, RZ, RZ ;  /* 0x000000ffff247224 */ /* 0x000fe200078e00ff */
[----:B------:R-:W-:-:S02]  /*36e0*/  LOP3.LUT R4, R4, 0x20, RZ, 0xe2, !PT ;  /* 0x0000002004047812 */ /* 0x000fc400078ee2ff */
[----:B------:R-:W-:Y:S01]  /*36f0*/  USHF.R.U32.HI UR5, URZ, 0x4, UR5 ;  /* 0x00000004ff057899 */ /* 0x000fe20008011605 */
[----:B-1----:R-:W0:Y:S01]  /*3700*/  MUFU.RCP R9, R9 ;  /* 0x0000000900097308 */ /* 0x002e220000001000 */
[----:B------:R-:W-:Y:S01]  /*3710*/  LEA R4, R37, R4, 0x6 ;  /* 0x0000000425047211 */ /* 0x000fe200078e30ff */
[----:B--2---:R-:W-:-:S06]  /*3720*/  UIMAD UR4, UR18, UR4, URZ ;  /* 0x00000004120472a4 */ /* 0x004fcc000f8e02ff */
[----:B------:R-:W-:-:S05]  /*3730*/  MOV R11, UR4 ;  /* 0x00000004000b7c02 */ /* 0x000fca0008000f00 */
[----:B------:R-:W-:Y:S01]  /*3740*/  IMAD.WIDE R6, R11, 0x4, R6 ;  /* 0x000000040b067825 */ /* 0x000fe200078e0206 */
[----:B------:R-:W1:Y:S03]  /*3750*/  LDCU UR4, c[0x0][0x3e0] ;  /* 0x00007c00ff0477ac */ /* 0x000e660008000800 */
[----:B0-----:R-:W-:Y:S01]  /*3760*/  VIADD R5, R9, 0xffffffe ;  /* 0x0ffffffe09057836 */ /* 0x001fe20000000000 */
[----:B---3--:R-:W-:Y:S01]  /*3770*/  IADD3 R32, P0, PT, R6, UR6, RZ ;  /* 0x0000000606207c10 */ /* 0x008fe2000ff1e0ff */
[----:B------:R-:W0:Y:S01]  /*3780*/  LDCU UR6, c[0x0][0x3fc] ;  /* 0x00007f80ff0677ac */ /* 0x000e220008000800 */
[----:B------:R-:W-:Y:S02]  /*3790*/  LEA R9, R2, R3, 0x18 ;  /* 0x0000000302097211 */ /* 0x000fe400078ec0ff */
[----:B------:R-:W-:Y:S01]  /*37a0*/  IADD3.X R29, PT, PT, R7, UR7, RZ, P0, !PT ;  /* 0x00000007071d7c10 */ /* 0x000fe200087fe4ff */
[----:B------:R-:W2:Y:S01]  /*37b0*/  F2I.FTZ.U32.TRUNC.NTZ R5, R5 ;  /* 0x0000000500057305 */ /* 0x000ea2000021f000 */
[----:B------:R-:W-:Y:S01]  /*37c0*/  IADD3 R28, PT, PT, R4, 0x10, R9 ;  /* 0x00000010041c7810 */ /* 0x000fe20007ffe009 */
[----:B------:R-:W-:Y:S01]  /*37d0*/  IMAD.MOV.U32 R4, RZ, RZ, RZ ;  /* 0x000000ffff047224 */ /* 0x000fe200078e00ff */
[----:B------:R-:W-:-:S02]  /*37e0*/  IADD3 R6, PT, PT, R8, 0x1, RZ ;  /* 0x0000000108067810 */ /* 0x000fc40007ffe0ff */
[----:B------:R-:W-:Y:S01]  /*37f0*/  IADD3 R2, PT, PT, R8, -UR5, RZ ;  /* 0x8000000508027c10 */ /* 0x000fe2000fffe0ff */
[----:B-1----:R-:W-:Y:S01]  /*3800*/  UIMAD UR4, UR13, UR4, URZ ;  /* 0x000000040d0472a4 */ /* 0x002fe2000f8e02ff */
[----:B0-----:R-:W-:-:S03]  /*3810*/  MOV R9, UR6 ;  /* 0x0000000600097c02 */ /* 0x001fc60008000f00 */
[----:B------:R-:W-:Y:S01]  /*3820*/  USHF.R.S32.HI UR6, URZ, 0x1f, UR4 ;  /* 0x0000001fff067899 */ /* 0x000fe20008011404 */
[----:B--2---:R-:W-:Y:S01]  /*3830*/  IADD3 R11, PT, PT, RZ, -R5, RZ ;  /* 0x80000005ff0b7210 */ /* 0x004fe20007ffe0ff */
[----:B------:R-:W-:-:S04]  /*3840*/  IMAD.U32 R30, RZ, RZ, UR4 ;  /* 0x00000004ff1e7e24 */ /* 0x000fc8000f8e00ff */
[----:B------:R-:W-:Y:S01]  /*3850*/  IMAD R3, R11, R40, RZ ;  /* 0x000000280b037224 */ /* 0x000fe200078e02ff */
[----:B------:R-:W-:-:S03]  /*3860*/  MOV R31, UR6 ;  /* 0x00000006001f7c02 */ /* 0x000fc60008000f00 */
[----:B------:R-:W-:-:S04]  /*3870*/  IMAD.HI.U32 R7, R5, R3, R4 ;  /* 0x0000000305077227 */ /* 0x000fc800078e0004 */
[----:B------:R-:W-:Y:S02]  /*3880*/  IMAD.SHL.U32 R4, R39, 0x8, RZ ;  /* 0x0000000827047824 */ /* 0x000fe400078e00ff */
[----:B------:R-:W-:-:S03]  /*3890*/  VIADD R5, R0, 0x3 ;  /* 0x0000000300057836 */ /* 0x000fc60000000000 */
[C---:B------:R-:W-:Y:S02]  /*38a0*/  LOP3.LUT R0, R4.reuse, 0x8, RZ, 0xc0, !PT ;  /* 0x0000000804007812 */ /* 0x040fe400078ec0ff */
[----:B------:R-:W-:-:S03]  /*38b0*/  LOP3.LUT R4, R4, 0xf8, RZ, 0xc0, !PT ;  /* 0x000000f804047812 */ /* 0x000fc600078ec0ff */
[----:B------:R-:W-:Y:S01]  /*38c0*/  IMAD.IADD R3, R0, 0x1, R5 ;  /* 0x0000000100037824 */ /* 0x000fe200078e0205 */
[----:B------:R-:W-:-:S07]  /*38d0*/  IADD3 R0, PT, PT, -R9, UR17, RZ ;  /* 0x0000001109007c10 */ /* 0x000fce000fffe1ff */
.L_x_23242:
        /* <DEDUP_REMOVED lines=49> */
[----:B------:R-:W0:Y:S04]  /*3bf0*/  LDS.128 R16, [R28+-0x10] ;  /* 0xfffff0001c107984 */ /* 0x000e280000000c00 */
[----:B------:R-:W2:Y:S04]  /*3c00*/  LDG.E.CONSTANT R9, desc[UR14][R22.64] ;  /* 0x0000000e16097981 */ /* 0x000ea8000c1e9900 */
[----:B------:R-:W1:Y:S01]  /*3c10*/  LDS.128 R24, [R28] ;  /* 0x000000001c187984 */ /* 0x000e620000000c00 */
[----:B0-----:R-:W-:-:S02]  /*3c20*/  F2FP.F16.F32.PACK_AB R41, R17, R16 ;  /* 0x000000101129723e */ /* 0x001fc400000000ff */
[----:B------:R-:W-:Y:S01]  /*3c30*/  F2FP.F16.F32.PACK_AB R42, R19, R18 ;  /* 0x00000012132a723e */ /* 0x000fe200000000ff */
[----:B--2---:R-:W-:-:S03]  /*3c40*/  IMAD.WIDE R8, R9, UR16, R30 ;  /* 0x0000001009087c25 */ /* 0x004fc6000f8e021e */
[----:B------:R-:W-:-:S04]  /*3c50*/  IADD3 R8, P0, PT, R4, R8, RZ ;  /* 0x0000000804087210 */ /* 0x000fc80007f1e0ff */
[----:B------:R-:W-:Y:S02]  /*3c60*/  IADD3.X R9, PT, PT, RZ, R9, RZ, P0, !PT ;  /* 0x00000009ff097210 */ /* 0x000fe400007fe4ff */
[----:B------:R-:W-:-:S04]  /*3c70*/  LEA R20, P0, R8, UR24, 0x1 ;  /* 0x0000001808147c11 */ /* 0x000fc8000f8008ff */
[----:B------:R-:W-:-:S05]  /*3c80*/  LEA.HI.X R21, R8, UR25, R9, 0x1, P0 ;  /* 0x0000001908157c11 */ /* 0x000fca00080f0c09 */
[----:B------:R0:W5:Y:S04]  /*3c90*/  LDG.E.128.CONSTANT R8, desc[UR14][R20.64+0x400] ;  /* 0x0004000e14087981 */ /* 0x000168000c1e9d00 */
[----:B------:R0:W5:Y:S01]  /*3ca0*/  LDG.E.128.CONSTANT R12, desc[UR14][R20.64+0x600] ;  /* 0x0006000e140c7981 */ /* 0x000162000c1e9d00 */
[----:B------:R-:W-:Y:S01]  /*3cb0*/  ISETP.NE.AND P0, PT, R2, -0x1, PT ;  /* 0xffffffff0200780c */ /* 0x000fe20003f05270 */
[----:B------:R-:W-:Y:S01]  /*3cc0*/  BSSY.RECONVERGENT B2, `(.L_x_23234) ;  /* 0x0000023000027945 */ /* 0x000fe20003800200 */
[----:B-1----:R-:W-:Y:S01]  /*3cd0*/  F2FP.F16.F32.PACK_AB R25, R25, R24 ;  /* 0x000000181919723e */ /* 0x002fe200000000ff */
[----:B------:R0:W5:Y:S01]  /*3ce0*/  LDG.E.128.CONSTANT R16, desc[UR14][R20.64] ;  /* 0x0000000e14107981 */ /* 0x000162000c1e9d00 */
[----:B------:R-:W-:-:S09]  /*3cf0*/  VIADD R24, R3, 0xfffffffd ;  /* 0xfffffffd03187836 */ /* 0x000fd20000000000 */
[----:B0-----:R-:W-:Y:S05]  /*3d00*/  @P0 BRA `(.L_x_23235) ;  /* 0x0000000000780947 */ /* 0x001fea0003800000 */
        /* <DEDUP_REMOVED lines=30> */
.L_x_23235:
[----:B------:R-:W-:Y:S05]  /*3ef0*/  BSYNC.RECONVERGENT B2 ;  /* 0x0000000000027941 */ /* 0x000fea0003800200 */
.L_x_23234:
[----:B------:R-:W5:Y:S02]  /*3f00*/  LDG.E.128.CONSTANT R20, desc[UR14][R20.64+0x200] ;  /* 0x0002000e14147981 */ /* 0x000f64000c1e9d00 */
        /* <DEDUP_REMOVED lines=11> */
[----:B------:R-:W-:Y:S01]  /*3fc0*/  VIADD R17, R3, 0x1 ;  /* 0x0000000103117836 */ /* 0x000fe20000000000 */
[----:B------:R-:W-:-:S02]  /*3fd0*/  PRMT R27, R23, 0x7632, R27 ;  /* 0x00007632171b7816 */ /* 0x000fc4000000001b */
        /* <DEDUP_REMOVED lines=22> */
.L_x_23237:
[----:B------:R-:W-:Y:S05]  /*4140*/  BSYNC.RECONVERGENT B2 ;  /* 0x0000000000027941 */ /* 0x000fea0003800200 */
.L_x_23236:
[----:B------:R-:W-:Y:S04]  /*4150*/  BSSY.RECONVERGENT B2, `(.L_x_23238) ;  /* 0x0000020000027945 */ /* 0x000fe80003800200 */
[----:B------:R-:W-:Y:S05]  /*4160*/  @P0 BRA `(.L_x_23239) ;  /* 0x0000000000780947 */ /* 0x000fea0003800000 */
        /* <DEDUP_REMOVED lines=30> */
.L_x_23239:
[----:B------:R-:W-:Y:S05]  /*4350*/  BSYNC.RECONVERGENT B2 ;  /* 0x0000000000027941 */ /* 0x000fea0003800200 */
.L_x_23238:
[----:B------:R-:W-:Y:S04]  /*4360*/  BSSY.RECONVERGENT B2, `(.L_x_23240) ;  /* 0x0000020000027945 */ /* 0x000fe80003800200 */
[----:B------:R-:W-:Y:S05]  /*4370*/  @P0 BRA `(.L_x_23241) ;  /* 0x0000000000780947 */ /* 0x000fea0003800000 */
[----:B------:R-:W-:Y:S01]  /*4380*/  ISETP.GE.AND P0, PT, R24, UR21, PT ;  /* 0x0000001518007c0c */ /* 0x000fe2000bf06270 */
[C---:B------:R-:W-:Y:S01]  /*4390*/  VIADD R24, R3.reuse, 0xffffffff ;  /* 0xffffffff03187836 */ /* 0x040fe20000000000 */
[C---:B------:R-:W-:Y:S02]  /*43a0*/  IADD3 R17, PT, PT, R3.reuse, -0x2, RZ ;  /* 0xfffffffe03117810 */ /* 0x040fe40007ffe0ff */
[----:B------:R-:W-:Y:S02]  /*43b0*/  ISETP.GE.AND P3, PT, R3, UR21, PT ;  /* 0x0000001503007c0c */ /* 0x000fe4000bf66270 */
        /* <DEDUP_REMOVED lines=9> */
[----:B------:R-:W-:Y:S01]  /*4450*/  PRMT R13, R13, 0x5410, R24 ;  /* 0x000054100d0d7816 */ /* 0x000fe20000000018 */
[C---:B------:R-:W-:Y:S01]  /*4460*/  VIADD R24, R3.reuse, 0x2 ;  /* 0x0000000203187836 */ /* 0x040fe20000000000 */
[----:B------:R-:W-:-:S04]  /*4470*/  IADD3 R17, PT, PT, R3, 0x1, RZ ;  /* 0x0000000103117810 */ /* 0x000fc80007ffe0ff */
[----:B------:R-:W-:Y:S01]  /*4480*/  ISETP.GE.AND P0, PT, R17, UR21, PT ;  /* 0x0000001511007c0c */ /* 0x000fe2000bf06270 */
[C---:B------:R-:W-:Y:S01]  /*4490*/  VIADD R17, R3.reuse, 0x4 ;  /* 0x0000000403117836 */ /* 0x040fe20000000000 */
[----:B------:R-:W-:Y:S02]  /*44a0*/  ISETP.GE.AND P1, PT, R24, UR21, PT ;  /* 0x0000001518007c0c */ /* 0x000fe4000bf26270 */
[----:B------:R-:W-:Y:S02]  /*44b0*/  IADD3 R24, PT, PT, R3, 0x3, RZ ;  /* 0x0000000303187810 */ /* 0x000fe40007ffe0ff */
        /* <DEDUP_REMOVED lines=9> */
[----:B------:R-:W-:-:S07]  /*4550*/  PRMT R15, R15, 0x5410, R24 ;  /* 0x000054100f0f7816 */ /* 0x000fce0000000018 */
.L_x_23241:
[----:B------:R-:W-:Y:S05]  /*4560*/  BSYNC.RECONVERGENT B2 ;  /* 0x0000000000027941 */ /* 0x000fea0003800200 */
.L_x_23240:
[C---:B------:R-:W-:Y:S02]  /*4570*/  HFMA2 R9, R42.reuse, R9, -RZ ;  /* 0x000000092a097231 */ /* 0x040fe400001000ff */
[C---:B------:R-:W-:Y:S02]  /*4580*/  HMUL2 R21, R42.reuse, R21 ;  /* 0x000000152a157232 */ /* 0x040fe40000000000 */
[----:B------:R-:W-:Y:S02]  /*4590*/  HFMA2 R16, R25, R18, R16 ;  /* 0x0000001219107231 */ /* 0x000fe40000000010 */
[----:B------:R-:W-:Y:S02]  /*45a0*/  HMUL2 R13, R42, R13 ;  /* 0x0000000d2a0d7232 */ /* 0x000fe40000000000 */
[C---:B------:R-:W-:Y:S02]  /*45b0*/  HFMA2 R21, R41.reuse, R20, R21 ;  /* 0x0000001429157231 */ /* 0x040fe40000000015 */
[----:B------:R-:W-:-:S02]  /*45c0*/  HFMA2 R13, R41, R12, R13 ;  /* 0x0000000c290d7231 */ /* 0x000fc4000000000d */
[----:B------:R-:W-:Y:S02]  /*45d0*/  HFMA2 R9, R41, R8, R9 ;  /* 0x0000000829097231 */ /* 0x000fe40000000009 */
[C---:B------:R-:W-:Y:S02]  /*45e0*/  HFMA2 R21, R25.reuse, R22, R21 ;  /* 0x0000001619157231 */ /* 0x040fe40000000015 */
[C---:B------:R-:W-:Y:S02]  /*45f0*/  HFMA2 R16, R26.reuse, R19, R16 ;  /* 0x000000131a107231 */ /* 0x040fe40000000010 */
[C---:B------:R-:W-:Y:S02]  /*4600*/  HFMA2 R13, R25.reuse, R14, R13 ;  /* 0x0000000e190d7231 */ /* 0x040fe4000000000d */
[----:B------:R-:W-:Y:S02]  /*4610*/  HFMA2 R21, R26, R23, R21 ;  /* 0x000000171a157231 */ /* 0x000fe40000000015 */
[----:B------:R-:W-:-:S02]  /*4620*/  HFMA2 R9, R25, R10, R9 ;  /* 0x0000000a19097231 */ /* 0x000fc40000000009 */
[C---:B------:R-:W-:Y:S02]  /*4630*/  HFMA2 R13, R26.reuse, R15, R13 ;  /* 0x0000000f1a0d7231 */ /* 0x040fe4000000000d */
[--C-:B------:R-:W-:Y:S02]  /*4640*/  HADD2.F32 R8, -RZ, R16.reuse.H0_H0 ;  /* 0x20000010ff087230 */ /* 0x100fe40000004100 */
[----:B------:R-:W-:Y:S02]  /*4650*/  HADD2.F32 R10, -RZ, R21.H0_H0 ;  /* 0x20000015ff0a7230 */ /* 0x000fe40000004100 */
[----:B------:R-:W-:Y:S02]  /*4660*/  HFMA2 R11, R26, R11, R9 ;  /* 0x0000000b1a0b7231 */ /* 0x000fe40000000009 */
[----:B------:R-:W-:Y:S02]  /*4670*/  HADD2.F32 R9, -RZ, R16.H1_H1 ;  /* 0x30000010ff097230 */ /* 0x000fe40000004100 */
[----:B------:R-:W-:-:S02]  /*4680*/  HADD2.F32 R14, -RZ, R13.H0_H0 ;  /* 0x2000000dff0e7230 */ /* 0x000fc40000004100 */
[----:B------:R-:W-:Y:S02]  /*4690*/  HADD2.F32 R12, -RZ, R11.H0_H0 ;  /* 0x2000000bff0c7230 */ /* 0x000fe40000004100 */
[----:B------:R-:W-:Y:S01]  /*46a0*/  FADD.FTZ R9, R8, R9 ;  /* 0x0000000908097221 */ /* 0x000fe20000010000 */
[----:B------:R-:W-:Y:S02]  /*46b0*/  HADD2.F32 R21, -RZ, R21.H1_H1 ;  /* 0x30000015ff157230 */ /* 0x000fe40000004100 */
[----:B------:R-:W-:Y:S02]  /*46c0*/  HADD2.F32 R11, -RZ, R11.H1_H1 ;  /* 0x3000000bff0b7230 */ /* 0x000fe40000004100 */
[----:B------:R-:W-:Y:S01]  /*46d0*/  FADD.FTZ R36, R36, R9 ;  /* 0x0000000924247221 */ /* 0x000fe20000010000 */
[----:B------:R-:W-:Y:S02]  /*46e0*/  HADD2.F32 R13, -RZ, R13.H1_H1 ;  /* 0x3000000dff0d7230 */ /* 0x000fe40000004100 */
[----:B------:R-:W-:Y:S01]  /*46f0*/  FADD.FTZ R10, R10, R21 ;  /* 0x000000150a0a7221 */ /* 0x000fe20000010000 */
[----:B------:R-:W-:-:S02]  /*4700*/  FADD.FTZ R11, R12, R11 ;  /* 0x0000000b0c0b7221 */ /* 0x000fc40000010000 */
[----:B------:R-:W-:Y:S01]  /*4710*/  FADD.FTZ R14, R14, R13 ;  /* 0x0000000d0e0e7221 */ /* 0x000fe20000010000 */
[----:B------:R-:W-:Y:S01]  /*4720*/  FADD.FTZ R35, R35, R10 ;  /* 0x0000000a23237221 */ /* 0x000fe20000010000 */
[----:B------:R-:W-:Y:S02]  /*4730*/  FADD.FTZ R34, R34, R11 ;  /* 0x0000000b22227221 */ /* 0x000fe40000010000 */
[----:B------:R-:W-:-:S07]  /*4740*/  FADD.FTZ R33, R33, R14 ;  /* 0x0000000e21217221 */ /* 0x000fce0000010000 */
.L_x_23233:
[----:B------:R-:W-:Y:S05]  /*4750*/  BSYNC.RECONVERGENT B0 ;  /* 0x0000000000007941 */ /* 0x000fea0003800200 */
.L_x_23232:
        /* <DEDUP_REMOVED lines=10> */
.L_x_23231:
[----:B------:R-:W-:Y:S05]  /*4800*/  BSYNC.RECONVERGENT B1 ;  /* 0x0000000000017941 */ /* 0x000fea0003800200 */
.L_x_23230:
[----:B------:R-:W2:Y:S01]  /*4810*/  SHFL.BFLY PT, R3, R36, 0x1, 0x1f ;  /* 0x0c201f0024037f89 */ /* 0x000ea200000e0000 */
[C---:B------:R-:W-:Y:S01]  /*4820*/  LOP3.LUT R4, R39.reuse, 0x1, RZ, 0xc0, !PT ;  /* 0x0000000127047812 */ /* 0x040fe200078ec0ff */
[----:B------:R-:W-:Y:S01]  /*4830*/  BSSY.RECONVERGENT B0, `(.L_x_23243) ;  /* 0x0000018000007945 */ /* 0x000fe20003800200 */
[----:B------:R-:W-:Y:S01]  /*4840*/  SHF.R.U32.HI R38, RZ, 0x1, R38 ;  /* 0x00000001ff267819 */ /* 0x000fe20000011626 */
[----:B------:R-:W3:Y:S01]  /*4850*/  SHFL.BFLY PT, R0, R35, 0x1, 0x1f ;  /* 0x0c201f0023007f89 */ /* 0x000ee200000e0000 */
[----:B------:R-:W-:Y:S01]  /*4860*/  BAR.SYNC.DEFER_BLOCKING 0x0 ;  /* 0x0000000000007b1d */ /* 0x000fe20000010000 */
[----:B------:R-:W-:Y:S02]  /*4870*/  ISETP.NE.AND P0, PT, R4, RZ, PT ;  /* 0x000000ff0400720c */ /* 0x000fe40003f05270 */
[----:B------:R-:W-:Y:S02]  /*4880*/  LOP3.LUT R4, R39, 0x3c0, RZ, 0xc0, !PT ;  /* 0x000003c027047812 */ /* 0x000fe400078ec0ff */
[----:B------:R-:W-:-:S02]  /*4890*/  LEA R37, R37, R38, 0x6 ;  /* 0x0000002625257211 */ /* 0x000fc400078e30ff */
[----:B------:R-:W-:Y:S01]  /*48a0*/  ISETP.NE.OR P1, PT, R4, 0x40, P0 ;  /* 0x000000400400780c */ /* 0x000fe20000725670 */
[----:B0---4-:R-:W0:Y:S04]  /*48b0*/  SHFL.BFLY PT, R5, R34, 0x1, 0x1f ;  /* 0x0c201f0022057f89 */ /* 0x011e2800000e0000 */
[----:B------:R-:W4:Y:S01]  /*48c0*/  SHFL.BFLY PT, R2, R33, 0x1, 0x1f ;  /* 0x0c201f0021027f89 */ /* 0x000f2200000e0000 */
[----:B--2---:R-:W-:Y:S01]  /*48d0*/  FADD.FTZ R3, R3, R36 ;  /* 0x0000002403037221 */ /* 0x004fe20000010000 */
[----:B---3--:R-:W-:Y:S01]  /*48e0*/  FADD.FTZ R0, R0, R35 ;  /* 0x0000002300007221 */ /* 0x008fe20000010000 */
[----:B0-----:R-:W-:Y:S01]  /*48f0*/  FADD.FTZ R5, R5, R34 ;  /* 0x0000002205057221 */ /* 0x001fe20000010000 */
[----:B----4-:R-:W-:-:S04]  /*4900*/  FADD.FTZ R4, R2, R33 ;  /* 0x0000002102047221 */ /* 0x010fc80000010000 */
        /* <DEDUP_REMOVED lines=10> */
.L_x_23244:
[----:B------:R-:W-:Y:S05]  /*49b0*/  BSYNC.RECONVERGENT B0 ;  /* 0x0000000000007941 */ /* 0x000fea0003800200 */
.L_x_23243:
[----:B------:R-:W2:Y:S08]  /*49c0*/  S2UR UR5, SR_CgaCtaId ;  /* 0x00000000000579c3 */ /* 0x000eb00000008800 */
[----:B------:R-:W-:Y:S01]  /*49d0*/  BAR.SYNC.DEFER_BLOCKING 0x0 ;  /* 0x0000000000007b1d */ /* 0x000fe20000010000 */
[C---:B------:R-:W-:Y:S02]  /*49e0*/  LOP3.LUT P2, RZ, R39.reuse, 0x3c1, RZ, 0xc0, !PT ;  /* 0x000003c127ff7812 */ /* 0x040fe4000784c0ff */
[----:B------:R-:W-:-:S03]  /*49f0*/  LOP3.LUT R8, R39, 0x3e1, RZ, 0xc0, !PT ;  /* 0x000003e127087812 */ /* 0x000fc600078ec0ff */
[----:B------:R-:W-:Y:S01]  /*4a00*/  UMOV UR4, 0x400 ;  /* 0x0000040000047882 */ /* 0x000fe20000000000 */
[C---:B------:R-:W-:Y:S01]  /*4a10*/  ISETP.NE.AND P3, PT, R8.reuse, 0x20, PT ;  /* 0x000000200800780c */ /* 0x040fe20003f65270 */
[----:B------:R-:W-:Y:S01]  /*4a20*/  UIADD3 UR4, UPT, UPT, UR4, 0xa0, URZ ;  /* 0x000000a004047890 */ /* 0x000fe2000fffe0ff */
[----:B------:R-:W-:-:S03]  /*4a30*/  ISETP.NE.AND P1, PT, R8, RZ, PT ;  /* 0x000000ff0800720c */ /* 0x000fc60003f25270 */
[----:B--2---:R-:W-:-:S06]  /*4a40*/  ULEA UR4, UR5, UR4, 0x18 ;  /* 0x0000000405047291 */ /* 0x004fcc000f8ec0ff */
[----:B------:R-:W-:Y:S02]  /*4a50*/  LEA R37, R37, UR4, 0x2 ;  /* 0x0000000425257c11 */ /* 0x000fe4000f8e10ff */
[----:B------:R-:W-:-:S03]  /*4a60*/  @!P3 LEA R38, R38, UR4, 0x2 ;  /* 0x000000042626bc11 */ /* 0x000fc6000f8e10ff */
[----:B0-----:R-:W0:Y:S04]  /*4a70*/  @!P2 LDS R2, [R37] ;  /* 0x000000002502a984 */ /* 0x001e280000000800 */
[----:B------:R-:W2:Y:S04]  /*4a80*/  @!P2 LDS R7, [R37+0x40] ;  /* 0x000040002507a984 */ /* 0x000ea80000000800 */
[----:B-1----:R-:W1:Y:S04]  /*4a90*/  @!P2 LDS R6, [R37+0x80] ;  /* 0x000080002506a984 */ /* 0x002e680000000800 */
[----:B------:R-:W3:Y:S01]  /*4aa0*/  @!P2 LDS R9, [R37+0xc0] ;  /* 0x0000c0002509a984 */ /* 0x000ee20000000800 */
[----:B0-----:R-:W-:Y:S01]  /*4ab0*/  @!P2 FADD.FTZ R3, R2, R3 ;  /* 0x000000030203a221 */ /* 0x001fe20000010000 */
[----:B------:R-:W-:Y:S01]  /*4ac0*/  BAR.SYNC.DEFER_BLOCKING 0x0 ;  /* 0x0000000000007b1d */ /* 0x000fe20000010000 */
[----:B--2---:R-:W-:Y:S01]  /*4ad0*/  @!P2 FADD.FTZ R0, R7, R0 ;  /* 0x000000000700a221 */ /* 0x004fe20000010000 */
[----:B-1----:R-:W-:Y:S01]  /*4ae0*/  @!P2 FADD.FTZ R5, R6, R5 ;  /* 0x000000050605a221 */ /* 0x002fe20000010000 */
        /* <DEDUP_REMOVED lines=26> */
[----:B------:R-:W-:Y:S02]  /*4c90*/  F2FP.F16.F32.PACK_AB R4, R4, R5 ;  /* 0x000000050404723e */ /* 0x000fe400000000ff */
[----:B------:R-:W-:Y:S02]  /*4ca0*/  PRMT R5, R0, 0x7632, R5 ;  /* 0x0000763200057816 */ /* 0x000fe40000000005 */
[----:B------:R-:W-:Y:S02]  /*4cb0*/  IADD3 R8, P0, P2, R8, UR5, R11 ;  /* 0x0000000508087c10 */ /* 0x000fe4000fa1e00b */
[----:B------:R-:W-:Y:S02]  /*4cc0*/  PRMT R6, R4, 0x7632, R6 ;  /* 0x0000763204067816 */ /* 0x000fe40000000006 */
[----:B------:R-:W-:Y:S02]  /*4cd0*/  IADD3.X R7, PT, PT, RZ, RZ, RZ, P0, P2 ;  /* 0x000000ffff077210 */ /* 0x000fe400007e44ff */
[----:B-----5:R-:W-:-:S04]  /*4ce0*/  LEA R2, P0, R8, UR8, 0x1 ;  /* 0x0000000808027c11 */ /* 0x020fc8000f8008ff */
[----:B------:R-:W-:-:S05]  /*4cf0*/  LEA.HI.X R3, R8, UR9, R7, 0x1, P0 ;  /* 0x0000000908037c11 */ /* 0x000fca00080f0c07 */
[----:B------:R-:W-:Y:S04]  /*4d00*/  STG.E.U16 desc[UR14][R2.64], R0 ;  /* 0x0000000002007986 */ /* 0x000fe8000c10150e */
[----:B------:R-:W-:Y:S04]  /*4d10*/  STG.E.U16 desc[UR14][R2.64+0x20], R5 ;  /* 0x0000200502007986 */ /* 0x000fe8000c10150e */
[----:B------:R-:W-:Y:S04]  /*4d20*/  STG.E.U16 desc[UR14][R2.64+0x40], R4 ;  /* 0x0000400402007986 */ /* 0x000fe8000c10150e */
[----:B------:R-:W-:Y:S01]  /*4d30*/  STG.E.U16 desc[UR14][R2.64+0x60], R6 ;  /* 0x0000600602007986 */ /* 0x000fe2000c10150e */
[----:B------:R-:W-:Y:S05]  /*4d40*/  EXIT ;  /* 0x000000000000794d */ /* 0x000fea0003800000 */
.L_x_23205:
[----:B------:R-:W-:Y:S01]  /*4d50*/  HFMA2 R12, -RZ, RZ, 0, 1.847743988037109375e-06 ;  /* 0x0000001fff0c7431 */ /* 0x000fe200000001ff */
[----:B------:R-:W-:Y:S01]  /*4d60*/  BSSY B2, `(.L_x_23245) ;  /* 0x0000006000027945 */ /* 0x000fe20003800000 */
[----:B------:R-:W-:Y:S01]  /*4d70*/  MOV R11, 0x1 ;  /* 0x00000001000b7802 */ /* 0x000fe20000000f00 */
[----:B------:R-:W-:-:S07]  /*4d80*/  IMAD.MOV.U32 R9, RZ, RZ, -0x1 ;  /* 0xffffffffff097424 */ /* 0x000fce00078e00ff */
[----:B------:R-:W-:Y:S05]  /*4d90*/  WARPSYNC.COLLECTIVE R9, `(.L_x_23246) ;  /* 0x0000000009087348 */ /* 0x000fea0003c00000 */
[----:B------:R0:W1:Y:S02]  /*4da0*/  SHFL.BFLY P2, R10, R8, R11, R12 ;  /* 0x0c00000b080a7389 */ /* 0x000064000004000c */
[----:B01----:R-:W-:Y:S05]  /*4db0*/  ENDCOLLECTIVE ;  /* 0x000000000000791b */ /* 0x003fea0003800000 */
.L_x_23246:
[----:B------:R-:W-:Y:S05]  /*4dc0*/  BSYNC B2 ;  /* 0x0000000000027941 */ /* 0x000fea0003800000 */
.L_x_23245:
[----:B------:R-:W-:Y:S01]  /*4dd0*/  MOV R9, R10 ;  /* 0x0000000a00097202 */ /* 0x000fe20000000f00 */
[----:B------:R-:W-:Y:S06]  /*4de0*/  BRA `(.L_x_23247) ;  /* 0xffffffc800847947 */ /* 0x000fec000383ffff */
.L_x_23207:
        /* <DEDUP_REMOVED lines=8> */
.L_x_23249:
[----:B------:R-:W-:Y:S05]  /*4e70*/  BSYNC B0 ;  /* 0x0000000000007941 */ /* 0x000fea0003800000 */
.L_x_23248:
        /* <DEDUP_REMOVED lines=9> */
.L_x_23250:
[----:B------:R-:W-:Y:S01]  /*4f10*/  HFMA2 R11, -RZ, RZ, 0, 2.384185791015625e-07 ;  /* 0x00000004ff0b7431 */ /* 0x000fe200000001ff */
[----:B------:R-:W-:-:S04]  /*4f20*/  MOV R3, R10 ;  /* 0x0000000a00037202 */ /* 0x000fc80000000f00 */
[----:B------:R-:W-:-:S05]  /*4f30*/  FMNMX.FTZ R3, R2, R3, !PT ;  /* 0x0000000302037209 */ /* 0x000fca0007810000 */
[----:B------:R-:W-:-:S07]  /*4f40*/  IMAD.MOV.U32 R8, RZ, RZ, R3 ;  /* 0x000000ffff087224 */ /* 0x000fce00078e0003 */
[----:B------:R-:W-:Y:S05]  /*4f50*/  WARPSYNC.COLLECTIVE R9, `(.L_x_23251) ;  /* 0x0000000009087348 */ /* 0x000fea0003c00000 */
[----:B------:R0:W1:Y:S02]  /*4f60*/  SHFL.BFLY P2, R10, R8, R11, R12 ;  /* 0x0c00000b080a7389 */ /* 0x000064000004000c */
[----:B01----:R-:W-:Y:S05]  /*4f70*/  ENDCOLLECTIVE ;  /* 0x000000000000791b */ /* 0x003fea0003800000 */
.L_x_23251:
[----:B------:R-:W-:Y:S01]  /*4f80*/  HFMA2 R11, -RZ, RZ, 0, 1.1920928955078125e-07 ;  /* 0x00000002ff0b7431 */ /* 0x000fe200000001ff */
[----:B------:R-:W-:-:S04]  /*4f90*/  MOV R6, R10 ;  /* 0x0000000a00067202 */ /* 0x000fc80000000f00 */
[----:B------:R-:W-:-:S05]  /*4fa0*/  FMNMX.FTZ R6, R3, R6, !PT ;  /* 0x0000000603067209 */ /* 0x000fca0007810000 */
[----:B------:R-:W-:-:S07]  /*4fb0*/  IMAD.MOV.U32 R8, RZ, RZ, R6 ;  /* 0x000000ffff087224 */ /* 0x000fce00078e0006 */
[----:B------:R-:W-:Y:S05]  /*4fc0*/  WARPSYNC.COLLECTIVE R9, `(.L_x_23252) ;  /* 0x0000000009087348 */ /* 0x000fea0003c00000 */
[----:B------:R0:W1:Y:S02]  /*4fd0*/  SHFL.BFLY P2, R10, R8, R11, R12 ;  /* 0x0c00000b080a7389 */ /* 0x000064000004000c */
[----:B01----:R-:W-:Y:S05]  /*4fe0*/  ENDCOLLECTIVE ;  /* 0x000000000000791b */ /* 0x003fea0003800000 */
.L_x_23252:
[----:B------:R-:W-:Y:S01]  /*4ff0*/  MOV R5, R10 ;  /* 0x0000000a00057202 */ /* 0x000fe20000000f00 */
[----:B------:R-:W-:Y:S06]  /*5000*/  BRA `(.L_x_23253) ;  /* 0xffffffc800a47947 */ /* 0x000fec000383ffff */
.L_x_23254:
        /* <DEDUP_REMOVED lines=15> */
.L_x_27666:


//--------------------- .text._ZN4vllm25paged_attention_v2_kernelIttLi32ELi16ELi128ELNS_18Fp8KVCacheDataTypeE0ELb1ELi512EEEvPfS2_PT_PKS3_PKT0_S9_ifPKiSB_iPKfiiiSD_SD_iiiii --------------------------
	.section	.text._ZN4vllm25paged_attention_v2_kernelIttLi32ELi16ELi128ELNS_18Fp8KVCacheDataTypeE0ELb1ELi512EEEvPfS2_PT_PKS3_PKT0_S9_ifPKiSB_iPKfiiiSD_SD_iiiii,"ax",@progbits
	.align	128
        .global         _ZN4vllm25paged_attention_v2_kernelIttLi32ELi16ELi128ELNS_18Fp8KVCacheDataTypeE0ELb1ELi512EEEvPfS2_PT_PKS3_PKT0_S9_ifPKiSB_iPKfiiiSD_SD_iiiii
        .type           _ZN4vllm25paged_attention_v2_kernelIttLi32ELi16ELi128ELNS_18Fp8KVCacheDataTypeE0ELb1ELi512EEEvPfS2_PT_PKS3_PKT0_S9_ifPKiSB_iPKfiiiSD_SD_iiiii,@function
        .size           _ZN4vllm25paged_attention_v2_kernelIttLi32ELi16ELi128ELNS_18Fp8KVCacheDataTypeE0ELb1ELi512EEEvPfS2_PT_PKS3_PKT0_S9_ifPKiSB_iPKfiiiSD_SD_iiiii,(.L_x_27667 - _ZN4vllm25paged_attention_v2_kernelIttLi32ELi16ELi128ELNS_18Fp8KVCacheDataTypeE0ELb1ELi512EEEvPfS2_PT_PKS3_PKT0_S9_ifPKiSB_iPKfiiiSD_SD_iiiii)
        .other          _ZN4vllm25paged_attention_v2_kernelIttLi32ELi16ELi128ELNS_18Fp8KVCacheDataTypeE0ELb1ELi512EEEvPfS2_PT_PKS3_PKT0_S9_ifPKiSB_iPKfiiiSD_SD_iiiii,@"STO_CUDA_ENTRY STV_DEFAULT"
_ZN4vllm25paged_attention_v2_kernelIttLi32ELi16ELi128ELNS_18Fp8KVCacheDataTypeE0ELb1ELi512EEEvPfS2_PT_PKS3_PKT0_S9_ifPKiSB_iPKfiiiSD_SD_iiiii:
.text._ZN4vllm25paged_attention_v2_kernelIttLi32ELi16ELi128ELNS_18Fp8KVCacheDataTypeE0ELb1ELi512EEEvPfS2_PT_PKS3_PKT0_S9_ifPKiSB_iPKfiiiSD_SD_iiiii:
        /* <DEDUP_REMOVED lines=22> */
[----:B--2---:R-:W-:Y:S01]  /*0160*/  UIMAD UR4, UR16, UR4, URZ ;  /* 0x00000004100472a4 */ /* 0x004fe2000f8e02ff */
[----:B---3--:R-:W-:Y:S01]  /*0170*/  MOV R0, UR10 ;  /* 0x0000000a00007c02 */ /* 0x008fe20008000f00 */
[----:B-1----:R-:W-:-:S02]  /*0180*/  IMAD.U32 R3, RZ, RZ, UR17 ;  /* 0x00000011ff037e24 */ /* 0x002fc4000f8e00ff */
[----:B------:R-:W-:Y:S01]  /*0190*/  USHF.R.S32.HI UR5, URZ, 0x1f, UR4 ;  /* 0x0000001fff057899 */ /* 0x000fe20008011404 */
[----:B------:R-:W-:Y:S01]  /*01a0*/  IABS R5, R0 ;  /* 0x0000000000057213 */ /* 0x000fe20000000000 */
[----:B----4-:R-:W-:Y:S01]  /*01b0*/  UISETP.NE.U32.AND UP0, UPT, UR6, URZ, UPT ;  /* 0x000000ff0600728c */ /* 0x010fe2000bf05070 */
[----:B------:R-:W1:Y:S01]  /*01c0*/  S2UR UR28, SR_CgaCtaId ;  /* 0x00000000001c79c3 */ /* 0x000e620000008800 */
[----:B------:R-:W2:Y:S01]  /*01d0*/  LDCU UR30, c[0x0][0x408] ;  /* 0x00008100ff1e77ac */ /* 0x000ea20008000800 */
[C---:B0-----:R-:W-:Y:S01]  /*01e0*/  ISETP.GT.U32.AND P0, PT, R4.reuse, 0x7, PT ;  /* 0x000000070400780c */ /* 0x041fe20003f04070 */
[----:B------:R-:W0:Y:S01]  /*01f0*/  I2F.RP R0, R5 ;  /* 0x0000000500007306 */ /* 0x000e220000209400 */
[----:B------:R-:W-:Y:S01]  /*0200*/  UISETP.NE.AND.EX UP0, UPT, UR7, URZ, UPT, UP0 ;  /* 0x000000ff0700728c */ /* 0x000fe2000bf05300 */
[----:B------:R-:W-:Y:S01]  /*0210*/  UMOV UR26, 0x400 ;  /* 0x00000400001a7882 */ /* 0x000fe20000000000 */
[----:B------:R-:W-:Y:S01]  /*0220*/  USHF.L.U32 UR25, UR21, 0x5, URZ ;  /* 0x0000000515197899 */ /* 0x000fe200080006ff */
[----:B------:R-:W3:Y:S01]  /*0230*/  LDCU UR31, c[0x0][0x3dc] ;  /* 0x00007b80ff1f77ac */ /* 0x000ee20008000800 */
[----:B------:R-:W4:Y:S07]  /*0240*/  LDCU UR32, c[0x0][0x3b4] ;  /* 0x00007680ff2077ac */ /* 0x000f2e0008000800 */
[----:B------:R-:W2:Y:S01]  /*0250*/  @!P0 LDC.64 R8, c[0x0][0x398] ;  /* 0x0000e600ff088b82 */ /* 0x000ea20000000a00 */
[----:B------:R-:W-:Y:S01]  /*0260*/  @!P0 IMAD.SHL.U32 R3, R3, 0x20, RZ ;  /* 0x0000002003038824 */ /* 0x000fe200078e00ff */
[----:B------:R-:W-:Y:S01]  /*0270*/  @!P0 SHF.L.U32 R2, R4, 0x2, RZ ;  /* 0x0000000204028819 */ /* 0x000fe200000006ff */
[----:B0-----:R-:W0:Y:S01]  /*0280*/  MUFU.RCP R0, R0 ;  /* 0x0000000000007308 */ /* 0x001e220000001000 */
[----:B------:R-:W0:Y:S02]  /*0290*/  LDCU.64 UR22, c[0x0][0x3a0] ;  /* 0x00007400ff1677ac */ /* 0x000e240008000a00 */
[----:B------:R-:W-:-:S04]  /*02a0*/  @!P0 IADD3 R3, P1, P2, R2, UR4, R3 ;  /* 0x0000000402038c10 */ /* 0x000fc8000fa3e003 */
[----:B------:R-:W-:Y:S01]  /*02b0*/  @!P0 IADD3.X R6, PT, PT, RZ, UR5, RZ, P1, P2 ;  /* 0x00000005ff068c10 */ /* 0x000fe20008fe44ff */
[----:B------:R-:W1:Y:S01]  /*02c0*/  LDCU UR20, c[0x0][0x370] ;  /* 0x00006e00ff1477ac */ /* 0x000e620008000800 */
[----:B------:R-:W3:Y:S01]  /*02d0*/  @UP0 LDCU.64 UR4, c[0x0][0x3d0] ;  /* 0x00007a00ff0407ac */ /* 0x000ee20008000a00 */
[----:B--2---:R-:W-:Y:S01]  /*02e0*/  @!P0 LEA R2, P1, R3, R8, 0x1 ;  /* 0x0000000803028211 */ /* 0x004fe200078208ff */
[----:B0-----:R-:W-:-:S03]  /*02f0*/  VIADD R8, R0, 0xffffffe ;  /* 0x0ffffffe00087836 */ /* 0x001fc60000000000 */
[----:B------:R-:W-:-:S06]  /*0300*/  @!P0 LEA.HI.X R3, R3, R9, R6, 0x1, P1 ;  /* 0x0000000903038211 */ /* 0x000fcc00008f0c06 */
[----:B------:R-:W2:Y:S01]  /*0310*/  @!P0 LDG.E.64.CONSTANT R2, desc[UR12][R2.64] ;  /* 0x0000000c02028981 */ /* 0x000ea2000c1e9b00 */
[----:B------:R0:W4:Y:S01]  /*0320*/  F2I.FTZ.U32.TRUNC.NTZ R9, R8 ;  /* 0x0000000800097305 */ /* 0x000122000021f000 */
[----:B---3--:R-:W-:Y:S01]  /*0330*/  @UP0 UIMAD.WIDE.U32 UR4, UR17, 0x4, UR4 ;  /* 0x00000004110408a5 */ /* 0x008fe2000f8e0004 */
[----:B------:R-:W-:-:S05]  /*0340*/  PLOP3.LUT P1, PT, PT, PT, UP0, 0x80, 0x8 ;  /* 0x000000000008781c */ /* 0x000fca0003f2f008 */
[----:B------:R-:W-:Y:S01]  /*0350*/  IMAD.U32 R6, RZ, RZ, UR4 ;  /* 0x00000004ff067e24 */ /* 0x000fe2000f8e00ff */
[----:B0-----:R-:W-:Y:S01]  /*0360*/  MOV R8, RZ ;  /* 0x000000ff00087202 */ /* 0x001fe20000000f00 */
[----:B------:R-:W-:Y:S02]  /*0370*/  IMAD.U32 R7, RZ, RZ, UR5 ;  /* 0x00000005ff077e24 */ /* 0x000fe4000f8e00ff */
[----:B----4-:R-:W-:-:S04]  /*0380*/  IMAD.MOV R0, RZ, RZ, -R9 ;  /* 0x000000ffff007224 */ /* 0x010fc800078e0a09 */
[----:B------:R0:W5:Y:S01]  /*0390*/  @P1 LDG.E.CONSTANT R13, desc[UR12][R6.64] ;  /* 0x0000000c060d1981 */ /* 0x000162000c1e9900 */
[----:B------:R-:W-:Y:S01]  /*03a0*/  IMAD R11, R0, R5, RZ ;  /* 0x00000005000b7224 */ /* 0x000fe200078e02ff */
[----:B-1----:R-:W-:-:S03]  /*03b0*/  IABS R0, UR20 ;  /* 0x0000001400007c13 */ /* 0x002fc60008000000 */
        /* <DEDUP_REMOVED lines=16> */
[----:B------:R-:W-:Y:S01]  /*04c0*/  UISETP.NE.AND UP0, UPT, UR10, URZ, UPT ;  /* 0x000000ff0a00728c */ /* 0x000fe2000bf05270 */
[----:B------:R-:W-:-:S09]  /*04d0*/  IMAD.U32 R0, RZ, RZ, UR29 ;  /* 0x0000001dff007e24 */ /* 0x000fd2000f8e00ff */
[----:B------:R-:W-:Y:S02]  /*04e0*/  UMOV UR9, UR4 ;  /* 0x0000000400097c82 */ /* 0x000fe40008000000 */
[----:B------:R-:W-:Y:S02]  /*04f0*/  @!UP1 UIADD3 UR9, UPT, UPT, URZ, -UR9, URZ ;  /* 0x80000009ff099290 */ /* 0x000fe4000fffe0ff */
[----:B------:R-:W-:Y:S01]  /*0500*/  @!UP0 ULOP3.LUT UR9, URZ, UR10, URZ, 0x33, !UPT ;  /* 0x0000000aff098292 */ /* 0x000fe2000f8e33ff */
[----:B------:R-:W-:-:S04]  /*0510*/  IABS R0, R0 ;  /* 0x0000000000007213 */ /* 0x000fc80000000000 */
[----:B------:R-:W1:Y:S01]  /*0520*/  I2F.RP R10, R0 ;  /* 0x00000000000a7306 */ /* 0x000e620000209400 */
[----:B------:R-:W-:-:S05]  /*0530*/  IMAD.U32 R14, RZ, RZ, UR9 ;  /* 0x00000009ff0e7e24 */ /* 0x000fca000f8e00ff */
[----:B------:R-:W-:-:S04]  /*0540*/  IABS R12, R14 ;  /* 0x0000000e000c7213 */ /* 0x000fc80000000000 */
[----:B------:R-:W3:Y:S08]  /*0550*/  I2F.RP R5, R12 ;  /* 0x0000000c00057306 */ /* 0x000ef00000209400 */
[----:B-1----:R-:W1:Y:S08]  /*0560*/  MUFU.RCP R10, R10 ;  /* 0x0000000a000a7308 */ /* 0x002e700000001000 */
[----:B---3--:R-:W0:Y:S01]  /*0570*/  MUFU.RCP R5, R5 ;  /* 0x0000000500057308 */ /* 0x008e220000001000 */
[----:B-1----:R-:W-:-:S07]  /*0580*/  IADD3 R8, PT, PT, R10, 0xffffffe, RZ ;  /* 0x0ffffffe0a087810 */ /* 0x002fce0007ffe0ff */
[----:B------:R1:W3:Y:S01]  /*0590*/  F2I.FTZ.U32.TRUNC.NTZ R9, R8 ;  /* 0x0000000800097305 */ /* 0x0002e2000021f000 */
[----:B0-----:R-:W-:-:S07]  /*05a0*/  VIADD R6, R5, 0xffffffe ;  /* 0x0ffffffe05067836 */ /* 0x001fce0000000000 */
[----:B------:R0:W4:Y:S01]  /*05b0*/  F2I.FTZ.U32.TRUNC.NTZ R7, R6 ;  /* 0x0000000600077305 */ /* 0x000122000021f000 */
[----:B-1----:R-:W-:Y:S01]  /*05c0*/  IMAD.MOV.U32 R8, RZ, RZ, RZ ;  /* 0x000000ffff087224 */ /* 0x002fe200078e00ff */
[----:B------:R-:W-:-:S04]  /*05d0*/  UIADD3 UR7, UPT, UPT, UR18, -0x1, URZ ;  /* 0xffffffff12077890 */ /* 0x000fc8000fffe0ff */
[----:B------:R-:W-:Y:S01]  /*05e0*/  R2UR UR14, R8 ;  /* 0x00000000080e72ca */ /* 0x000fe200000e0000 */
[----:B0-----:R-:W-:Y:S01]  /*05f0*/  HFMA2 R6, -RZ, RZ, 0, 0 ;  /* 0x00000000ff067431 */ /* 0x001fe200000001ff */
[C---:B---3--:R-:W-:Y:S01]  /*0600*/  R2UR UR15, R9.reuse ;  /* 0x00000000090f72ca */ /* 0x048fe200000e0000 */
[----:B------:R-:W-:Y:S01]  /*0610*/  IMAD R11, R9, R0, RZ ;  /* 0x00000000090b7224 */ /* 0x000fe200078e02ff */
[----:B------:R-:W-:Y:S02]  /*0620*/  MOV R15, UR7 ;  /* 0x00000007000f7c02 */ /* 0x000fe40008000f00 */
[----:B----4-:R-:W-:Y:S01]  /*0630*/  R2UR UR5, R7 ;  /* 0x00000000070572ca */ /* 0x010fe200000e0000 */
[----:B------:R-:W-:Y:S01]  /*0640*/  IMAD.MOV R11, RZ, RZ, -R11 ;  /* 0x000000ffff0b7224 */ /* 0x000fe200078e0a0b */
[----:B------:R-:W-:Y:S01]  /*0650*/  R2UR UR4, R6 ;  /* 0x00000000060472ca */ /* 0x000fe200000e0000 */
[----:B------:R-:W-:Y:S01]  /*0660*/  IMAD.MOV R5, RZ, RZ, -R7 ;  /* 0x000000ffff057224 */ /* 0x000fe200078e0a07 */
[----:B------:R-:W-:-:S05]  /*0670*/  IABS R6, R15 ;  /* 0x0000000f00067213 */ /* 0x000fca0000000000 */
[----:B------:R-:W-:Y:S01]  /*0680*/  IMAD.HI.U32 R11, R9, R11, UR14 ;  /* 0x0000000e090b7e27 */ /* 0x000fe2000f8e000b */
[----:B------:R-:W-:-:S03]  /*0690*/  R2UR UR14, R6 ;  /* 0x00000000060e72ca */ /* 0x000fc600000e0000 */
[----:B------:R-:W-:Y:S01]  /*06a0*/  IMAD R5, R5, R12, RZ ;  /* 0x0000000c05057224 */ /* 0x000fe200078e02ff */
[----:B------:R-:W-:Y:S02]  /*06b0*/  R2UR UR33, R11 ;  /* 0x000000000b2172ca */ /* 0x000fe400000e0000 */
[----:B------:R-:W-:Y:S01]  /*06c0*/  IABS R6, UR17 ;  /* 0x0000001100067c13 */ /* 0x000fe20008000000 */
[----:B------:R-:W-:-:S03]  /*06d0*/  IMAD.HI.U32 R5, R7, R5, UR4 ;  /* 0x0000000407057e27 */ /* 0x000fc6000f8e0005 */
[----:B------:R-:W-:Y:S02]  /*06e0*/  R2UR UR11, R6 ;  /* 0x00000000060b72ca */ /* 0x000fe400000e0000 */
[----:B------:R-:W-:-:S05]  /*06f0*/  R2UR UR6, R5 ;  /* 0x00000000050672ca */ /* 0x000fca00000e0000 */
[----:B------:R-:W-:Y:S01]  /*0700*/  UIMAD.WIDE.U32 UR4, UR33, UR14, URZ ;  /* 0x0000000e210472a5 */ /* 0x000fe2000f8e00ff */
[----:B------:R-:W-:-:S04]  /*0710*/  IABS R14, R14 ;  /* 0x0000000e000e7213 */ /* 0x000fc80000000000 */
[----:B------:R-:W-:Y:S02]  /*0720*/  IADD3 R5, PT, PT, RZ, -R14, RZ ;  /* 0x8000000eff057210 */ /* 0x000fe40007ffe0ff */
[----:B------:R-:W-:Y:S01]  /*0730*/  UMOV UR8, UR5 ;  /* 0x0000000500087c82 */ /* 0x000fe20008000000 */
[----:B------:R-:W-:Y:S01]  /*0740*/  MOV R6, UR11 ;  /* 0x0000000b00067c02 */ /* 0x000fe20008000f00 */
[----:B------:R-:W-:Y:S01]  /*0750*/  UIMAD.WIDE.U32 UR4, UR6, UR11, URZ ;  /* 0x0000000b060472a5 */ /* 0x000fe2000f8e00ff */
[----:B------:R-:W-:Y:S02]  /*0760*/  IMAD R7, RZ, RZ, -UR8 ;  /* 0x80000008ff077e24 */ /* 0x000fe4000f8e02ff */
[----:B------:R-:W-:Y:S01]  /*0770*/  IMAD.SHL.U32 R22, R4, 0x20, RZ ;  /* 0x0000002004167824 */ /* 0x000fe200078e00ff */
[----:B------:R-:W-:Y:S02]  /*0780*/  ULEA UR27, UR28, UR26, 0x18 ;  /* 0x0000001a1c1b7291 */ /* 0x000fe4000f8ec0ff */
[----:B------:R-:W-:Y:S01]  /*0790*/  IMAD R5, R5, UR5, R6 ;  /* 0x0000000505057c24 */ /* 0x000fe2000f8e0206 */
[----:B------:R-:W0:Y:S04]  /*07a0*/  LDCU UR11, c[0x0][0x3f8] ;  /* 0x00007f00ff0b77ac */ /* 0x000e280008000800 */
[----:B------:R-:W-:Y:S01]  /*07b0*/  ISETP.GT.U32.AND P1, PT, R12, R5, PT ;  /* 0x000000050c00720c */ /* 0x000fe20003f24070 */
[C---:B------:R-:W-:Y:S01]  /*07c0*/  IMAD R7, R0.reuse, R7, UR14 ;  /* 0x0000000e00077e24 */ /* 0x040fe2000f8e0207 */
[----:B------:R-:W-:Y:S01]  /*07d0*/  MOV R8, UR25 ;  /* 0x0000001900087c02 */ /* 0x000fe20008000f00 */
[----:B------:R-:W-:Y:S01]  /*07e0*/  UISETP.GE.AND UP1, UPT, UR30, URZ, UPT ;  /* 0x000000ff1e00728c */ /* 0x000fe2000bf26270 */
[----:B------:R-:W1:Y:S02]  /*07f0*/  LDCU UR6, c[0x0][0x3c8] ;  /* 0x00007900ff0677ac */ /* 0x000e640008000800 */
[----:B------:R-:W-:-:S07]  /*0800*/  ISETP.GT.U32.AND P2, PT, R0, R7, PT ;  /* 0x000000070000720c */ /* 0x000fce0003f44070 */
[----:B------:R-:W-:Y:S01]  /*0810*/  VOTEU.ANY UP3, P1 ;  /* 0x0000000000ff7886 */ /* 0x000fe20000860100 */
[----:B------:R-:W-:-:S05]  /*0820*/  PLOP3.LUT P1, PT, PT, PT, UP3, 0x80, 0x8 ;  /* 0x000000000008781c */ /* 0x000fca0003f2f038 */
[----:B------:R-:W-:Y:S01]  /*0830*/  VOTEU.ANY UP2, P2 ;  /* 0x0000000000ff7886 */ /* 0x000fe20001040100 */
[----:B------:R-:W-:-:S07]  /*0840*/  PLOP3.LUT P2, PT, PT, PT, UP2, 0x80, 0x8 ;  /* 0x000000000008781c */ /* 0x000fce0003f4f028 */
[----:B------:R-:W-:-:S04]  /*0850*/  @!P1 IADD3 R5, PT, PT, R5, -R12, RZ ;  /* 0x8000000c05059210 */ /* 0x000fc80007ffe0ff */
[----:B------:R-:W-:Y:S02]  /*0860*/  ISETP.GE.U32.AND P1, PT, R5, R12, PT ;  /* 0x0000000c0500720c */ /* 0x000fe40003f26070 */
[----:B------:R-:W-:Y:S01]  /*0870*/  @!P2 IMAD.IADD R7, R7, 0x1, -R0 ;  /* 0x000000010707a824 */ /* 0x000fe200078e0a00 */
[----:B------:R-:W-:Y:S01]  /*0880*/  UIADD3 UR4, UPT, UPT, UR18, 0xf, URZ ;  /* 0x0000000f12047890 */ /* 0x000fe2000fffe0ff */
[----:B------:R-:W-:Y:S01]  /*0890*/  LOP3.LUT R22, R22, 0x20, RZ, 0xc0, !PT ;  /* 0x0000002016167812 */ /* 0x000fe200078ec0ff */
[----:B------:R-:W-:Y:S01]  /*08a0*/  ULOP3.LUT UR14, UR17, UR9, URZ, 0x3c, !UPT ;  /* 0x00000009110e7292 */ /* 0x000fe2000f8e3cff */
[----:B------:R-:W-:Y:S01]  /*08b0*/  SHF.R.U32.HI R5, RZ, 0x1, R4 ;  /* 0x00000001ff057819 */ /* 0x000fe20000011604 */
[----:B------:R-:W-:Y:S01]  /*08c0*/  @!UP3 UIADD3 UR5, UPT, UPT, UR5, 0x1, URZ ;  /* 0x000000010505b890 */ /* 0x000fe2000fffe0ff */
[----:B------:R-:W-:Y:S01]  /*08d0*/  ISETP.GE.U32.AND P2, PT, R7, R0, PT ;  /* 0x000000000700720c */ /* 0x000fe20003f46070 */
[----:B------:R-:W-:Y:S01]  /*08e0*/  USHF.R.U32.HI UR4, URZ, 0x4, UR4 ;  /* 0x00000004ff047899 */ /* 0x000fe20008011604 */
[----:B------:R-:W-:-:S03]  /*08f0*/  IADD3 R6, PT, PT, R22, UR27, RZ ;  /* 0x0000001b16067c10 */ /* 0x000fc6000fffe0ff */
[----:B------:R-:W-:Y:S01]  /*0900*/  VOTEU.ANY UP4, P1 ;  /* 0x0000000000ff7886 */ /* 0x000fe20000880100 */
[----:B------:R-:W-:Y:S01]  /*0910*/  UISETP.GE.AND UP3, UPT, UR14, URZ, UPT ;  /* 0x000000ff0e00728c */ /* 0x000fe2000bf66270 */
[----:B------:R-:W-:-:S03]  /*0920*/  @!P0 IMAD R6, R5, 0x8, R6 ;  /* 0x0000000805068824 */ /* 0x000fc600078e0206 */
[----:B------:R-:W-:Y:S02]  /*0930*/  @UP4 UIADD3 UR5, UPT, UPT, UR5, 0x1, URZ ;  /* 0x0000000105054890 */ /* 0x000fe4000fffe0ff */
[----:B------:R-:W-:Y:S01]  /*0940*/  UISETP.NE.AND UP4, UPT, UR9, URZ, UPT ;  /* 0x000000ff0900728c */ /* 0x000fe2000bf85270 */
[----:B------:R-:W-:Y:S01]  /*0950*/  IMAD.U32 R7, RZ, RZ, UR4 ;  /* 0x00000004ff077e24 */ /* 0x000fe2000f8e00ff */
[----:B------:R-:W-:Y:S01]  /*0960*/  SHF.R.U32.HI R4, RZ, 0x5, R4 ;  /* 0x00000005ff047819 */ /* 0x000fe20000011604 */
[----:B------:R-:W-:Y:S02]  /*0970*/  ULOP3.LUT UR7, UR7, UR29, URZ, 0x3c, !UPT ;  /* 0x0000001d07077292 */ /* 0x000fe4000f8e3cff */
[----:B------:R-:W-:Y:S01]  /*0980*/  @!UP2 UIADD3 UR8, UPT, UPT, UR8, 0x1, URZ ;  /* 0x000000010808a890 */ /* 0x000fe2000fffe0ff */
[----:B------:R-:W-:Y:S01]  /*0990*/  IADD3 R28, PT, PT, R4, UR25, RZ ;  /* 0x00000019041c7c10 */ /* 0x000fe2000fffe0ff */
[----:B------:R-:W-:Y:S01]  /*09a0*/  VOTEU.ANY UP2, P2 ;  /* 0x0000000000ff7886 */ /* 0x000fe20001040100 */
[----:B------:R-:W-:Y:S01]  /*09b0*/  UMOV UR14, UR5 ;  /* 0x00000005000e7c82 */ /* 0x000fe20008000000 */
[----:B------:R-:W-:-:S02]  /*09c0*/  UISETP.GE.AND UP5, UPT, UR7, URZ, UPT ;  /* 0x000000ff0700728c */ /* 0x000fc4000bfa6270 */
[----:B------:R-:W-:Y:S02]  /*09d0*/  @!UP3 UIADD3 UR14, UPT, UPT, URZ, -UR14, URZ ;  /* 0x8000000eff0eb290 */ /* 0x000fe4000fffe0ff */
[----:B------:R-:W-:Y:S02]  /*09e0*/  @!UP4 ULOP3.LUT UR14, URZ, UR9, URZ, 0x33, !UPT ;  /* 0x00000009ff0ec292 */ /* 0x000fe4000f8e33ff */
[----:B------:R-:W-:Y:S01]  /*09f0*/  UISETP.NE.AND UP0, UPT, UR29, URZ, UPT ;  /* 0x000000ff1d00728c */ /* 0x000fe2000bf05270 */
[----:B--2---:R2:W-:Y:S01]  /*0a00*/  @!P0 STS.64 [R6], R2 ;  /* 0x0000000206008388 */ /* 0x0045e20000000a00 */
[----:B------:R-:W-:Y:S02]  /*0a10*/  @UP2 UIADD3 UR8, UPT, UPT, UR8, 0x1, URZ ;  /* 0x0000000108082890 */ /* 0x000fe4000fffe0ff */
[----:B0-----:R-:W-:Y:S01]  /*0a20*/  @!UP1 UIMAD UR4, UR10, UR11, UR14 ;  /* 0x0000000b0a0492a4 */ /* 0x001fe2000f8e020e */
[----:B--2---:R-:W-:-:S04]  /*0a30*/  VIADDMNMX.U32 R2, R8, 0x20, R7, PT ;  /* 0x0000002008027846 */ /* 0x004fc80003800007 */
[----:B------:R-:W-:Y:S01]  /*0a40*/  ISETP.GE.U32.AND P0, PT, R28, R2, PT ;  /* 0x000000021c00720c */ /* 0x000fe20003f06070 */
[----:B------:R-:W-:Y:S02]  /*0a50*/  @UP1 UIMAD UR5, UR20, UR11, UR17 ;  /* 0x0000000b140512a4 */ /* 0x000fe4000f8e0211 */
[----:B------:R-:W-:Y:S01]  /*0a60*/  @!UP1 UIADD3 UR4, UPT, UPT, URZ, -UR4, URZ ;  /* 0x80000004ff049290 */ /* 0x000fe2000fffe0ff */
[----:B------:R-:W-:Y:S01]  /*0a70*/  UMOV UR15, UR8 ;  /* 0x00000008000f7c82 */ /* 0x000fe20008000000 */
[----:B------:R-:W-:Y:S01]  /*0a80*/  @UP1 UIMAD UR9, UR5, UR30, 0x1 ;  /* 0x00000001050914a4 */ /* 0x000fe2000f8e021e */
[----:B------:R-:W-:Y:S01]  /*0a90*/  BSSY B0, `(.L_x_23255) ;  /* 0x00000bb000007945 */ /* 0x000fe20003800000 */
[----:B------:R-:W-:Y:S02]  /*0aa0*/  @!UP5 UIADD3 UR15, UPT, UPT, URZ, -UR15, URZ ;  /* 0x8000000fff0fd290 */ /* 0x000fe4000fffe0ff */
[----:B-1----:R-:W-:Y:S02]  /*0ab0*/  UIMAD UR6, UR16, UR6, URZ ;  /* 0x00000006100672a4 */ /* 0x002fe4000f8e02ff */
[----:B------:R-:W-:-:S02]  /*0ac0*/  @!UP0 ULOP3.LUT UR15, URZ, UR29, URZ, 0x33, !UPT ;  /* 0x0000001dff0f8292 */ /* 0x000fc4000f8e33ff */
[----:B------:R-:W-:Y:S01]  /*0ad0*/  @!UP1 UIMAD UR9, UR30, UR4, 0x1 ;  /* 0x000000011e0994a4 */ /* 0x000fe2000f8e0204 */
[----:B------:R-:W-:Y:S01]  /*0ae0*/  IMAD.MOV.U32 R12, RZ, RZ, -0x800001 ;  /* 0xff7fffffff0c7424 */ /* 0x000fe200078e00ff */
[----:B------:R-:W-:Y:S01]  /*0af0*/  MOV R23, R0 ;  /* 0x0000000000177202 */ /* 0x000fe20000000f00 */
[----:B------:R-:W-:Y:S06]  /*0b00*/  BAR.SYNC.DEFER_BLOCKING 0x0 ;  /* 0x0000000000007b1d */ /* 0x000fec0000010000 */
[----:B------:R-:W-:Y:S05]  /*0b10*/  @P0 BRA `(.L_x_23256) ;  /* 0x0000000800c80947 */ /* 0x000fea0003800000 */
[----:B------:R-:W0:Y:S01]  /*0b20*/  LDCU.64 UR10, c[0x0][0x3b8] ;  /* 0x00007700ff0a77ac */ /* 0x000e220008000a00 */
[----:B------:R-:W-:Y:S01]  /*0b30*/  IMAD.WIDE.U32 R2, R28, 0x4, RZ ;  /* 0x000000041c027825 */ /* 0x000fe200078e00ff */
[----:B------:R-:W-:Y:S01]  /*0b40*/  SHF.L.U32 R0, R5, 0x2, RZ ;  /* 0x0000000205007819 */ /* 0x000fe200000006ff */
[----:B------:R-:W1:Y:S02]  /*0b50*/  LDCU UR4, c[0x0][0x3e0] ;  /* 0x00007c00ff0477ac */ /* 0x000e640008000800 */
[----:B------:R-:W-:Y:S02]  /*0b60*/  IMAD.U32 R7, RZ, RZ, UR6 ;  /* 0x00000006ff077e24 */ /* 0x000fe4000f8e00ff */
[----:B------:R-:W-:Y:S01]  /*0b70*/  IMAD.MOV.U32 R12, RZ, RZ, -0x800001 ;  /* 0xff7fffffff0c7424 */ /* 0x000fe200078e00ff */
[----:B------:R-:W2:Y:S01]  /*0b80*/  LDCU UR7, c[0x0][0x3fc] ;  /* 0x00007f80ff0777ac */ /* 0x000ea20008000800 */
[----:B------:R-:W-:Y:S01]  /*0b90*/  IMAD.WIDE R2, R7, 0x4, R2 ;  /* 0x0000000407027825 */ /* 0x000fe200078e0202 */
[----:B------:R-:W-:-:S04]  /*0ba0*/  UIADD3 UR5, UPT, UPT, UR26, 0x60, URZ ;  /* 0x000000601a057890 */ /* 0x000fc8000fffe0ff */
[----:B------:R-:W-:Y:S01]  /*0bb0*/  ULEA UR5, UR28, UR5, 0x18 ;  /* 0x000000051c057291 */ /* 0x000fe2000f8ec0ff */
[----:B0-----:R-:W-:-:S04]  /*0bc0*/  IADD3 R26, P0, PT, R2, UR10, RZ ;  /* 0x0000000a021a7c10 */ /* 0x001fc8000ff1e0ff */
[----:B------:R-:W-:Y:S01]  /*0bd0*/  IADD3.X R27, PT, PT, R3, UR11, RZ, P0, !PT ;  /* 0x0000000b031b7c10 */ /* 0x000fe200087fe4ff */
[----:B-1----:R-:W-:Y:S01]  /*0be0*/  UIMAD UR4, UR14, UR4, URZ ;  /* 0x000000040e0472a4 */ /* 0x002fe2000f8e02ff */
[----:B------:R-:W-:Y:S01]  /*0bf0*/  LOP3.LUT R3, R0, 0x3c, RZ, 0xc0, !PT ;  /* 0x0000003c00037812 */ /* 0x000fe200078ec0ff */
[C---:B------:R-:W-:Y:S01]  /*0c00*/  IMAD.SHL.U32 R0, R5.reuse, 0x8, RZ ;  /* 0x0000000805007824 */ /* 0x040fe200078e00ff */
[----:B------:R-:W-:Y:S02]  /*0c10*/  LOP3.LUT R5, R5, 0xf, RZ, 0xc0, !PT ;  /* 0x0000000f05057812 */ /* 0x000fe400078ec0ff */
[C---:B------:R-:W-:Y:S02]  /*0c20*/  LEA R3, R4.reuse, R3, 0x6 ;  /* 0x0000000304037211 */ /* 0x040fe400078e30ff */
[----:B------:R-:W-:Y:S02]  /*0c30*/  LEA R4, R4, UR24, 0x4 ;  /* 0x0000001804047c11 */ /* 0x000fe4000f8e20ff */
[----:B------:R-:W-:-:S02]  /*0c40*/  LOP3.LUT R0, R0, 0x78, RZ, 0xc0, !PT ;  /* 0x0000007800007812 */ /* 0x000fc400078ec0ff */
[----:B------:R-:W-:Y:S01]  /*0c50*/  IADD3 R5, PT, PT, R5, R4, RZ ;  /* 0x0000000405057210 */ /* 0x000fe20007ffe0ff */
[----:B------:R-:W-:Y:S01]  /*0c60*/  VIADD R29, R4, 0x1 ;  /* 0x00000001041d7836 */ /* 0x000fe20000000000 */
[----:B------:R-:W-:Y:S02]  /*0c70*/  IADD3 R2, P0, PT, R0, UR4, RZ ;  /* 0x0000000400027c10 */ /* 0x000fe4000ff1e0ff */
[----:B--2---:R-:W-:Y:S01]  /*0c80*/  MOV R31, UR7 ;  /* 0x00000007001f7c02 */ /* 0x004fe20008000f00 */
[C---:B------:R-:W-:Y:S01]  /*0c90*/  VIADD R35, R5.reuse, -UR18 ;  /* 0x8000001205237c36 */ /* 0x040fe20008000000 */
[----:B------:R-:W-:Y:S01]  /*0ca0*/  MOV R0, UR4 ;  /* 0x0000000400007c02 */ /* 0x000fe20008000f00 */
[----:B------:R-:W-:Y:S01]  /*0cb0*/  VIADD R30, R5, 0x1 ;  /* 0x00000001051e7836 */ /* 0x000fe20000000000 */
[----:B------:R-:W-:Y:S02]  /*0cc0*/  IADD3 R32, PT, PT, R3, UR5, RZ ;  /* 0x0000000503207c10 */ /* 0x000fe4000fffe0ff */
[----:B------:R-:W-:-:S02]  /*0cd0*/  IADD3 R31, PT, PT, -R31, UR15, RZ ;  /* 0x0000000f1f1f7c10 */ /* 0x000fc4000fffe1ff */
[----:B------:R-:W-:-:S07]  /*0ce0*/  LEA.HI.X.SX32 R3, R0, RZ, 0x1, P0 ;  /* 0x000000ff00037211 */ /* 0x000fce00000f0eff */
.L_x_23261:
[----:B0-----:R-:W0:Y:S01]  /*0cf0*/  LDC R10, c[0x0][0x400] ;  /* 0x00010000ff0a7b82 */ /* 0x001e220000000800 */
        /* <DEDUP_REMOVED lines=52> */
.L_x_23258:
[----:B------:R-:W2:Y:S02]  /*1040*/  LDG.E.CONSTANT R5, desc[UR12][R26.64] ;  /* 0x0000000c1a057981 */ /* 0x000ea4000c1e9900 */
        /* <DEDUP_REMOVED lines=8> */
[----:B------:R-:W4:Y:S04]  /*10d0*/  LDG.E.64.CONSTANT R18, desc[UR12][R24.64+0x200] ;  /* 0x0002000c18127981 */ /* 0x000f28000c1e9b00 */
[----:B------:R1:W4:Y:S01]  /*10e0*/  LDG.E.64.CONSTANT R20, desc[UR12][R24.64+0x300] ;  /* 0x0003000c18147981 */ /* 0x000322000c1e9b00 */
[----:B------:R-:W-:Y:S01]  /*10f0*/  UMOV UR4, 0xffffffff ;  /* 0xffffffff00047882 */ /* 0x000fe20000000000 */
[----:B------:R-:W-:-:S02]  /*1100*/  ISETP.NE.AND P0, PT, R33, RZ, PT ;  /* 0x000000ff2100720c */ /* 0x000fc40003f05270 */
[----:B-----5:R-:W-:Y:S01]  /*1110*/  FSETP.NEU.FTZ.AND P1, PT, R13, RZ, PT ;  /* 0x000000ff0d00720b */ /* 0x020fe20003f3d000 */
[----:B0-----:R-:W-:Y:S02]  /*1120*/  HADD2.F32 R8, -RZ, R6.H0_H0 ;  /* 0x20000006ff087230 */ /* 0x001fe40000004100 */
[----:B------:R-:W-:Y:S02]  /*1130*/  HADD2.F32 R34, -RZ, R4.H0_H0 ;  /* 0x20000004ff227230 */ /* 0x000fe40000004100 */
[----:B------:R-:W-:Y:S02]  /*1140*/  HADD2.F32 R6, -RZ, R6.H1_H1 ;  /* 0x30000006ff067230 */ /* 0x000fe40000004100 */
[----:B------:R-:W-:Y:S02]  /*1150*/  HADD2.F32 R4, -RZ, R4.H1_H1 ;  /* 0x30000004ff047230 */ /* 0x000fe40000004100 */
[--C-:B--2---:R-:W-:Y:S02]  /*1160*/  HADD2.F32 R11, -RZ, R14.reuse.H0_H0 ;  /* 0x2000000eff0b7230 */ /* 0x104fe40000004100 */
[----:B------:R-:W-:-:S02]  /*1170*/  HADD2.F32 R37, -RZ, R14.H1_H1 ;  /* 0x3000000eff257230 */ /* 0x000fc40000004100 */
[--C-:B---3--:R-:W-:Y:S02]  /*1180*/  HADD2.F32 R9, -RZ, R16.reuse.H0_H0 ;  /* 0x20000010ff097230 */ /* 0x108fe40000004100 */
[----:B------:R-:W-:Y:S01]  /*1190*/  FMUL.FTZ R11, R8, R11 ;  /* 0x0000000b080b7220 */ /* 0x000fe20000410000 */
[----:B-1----:R-:W-:Y:S02]  /*11a0*/  HADD2.F32 R25, -RZ, R16.H1_H1 ;  /* 0x30000010ff197230 */ /* 0x002fe40000004100 */
[----:B------:R-:W-:Y:S01]  /*11b0*/  FMUL.FTZ R37, R6, R37 ;  /* 0x0000002506257220 */ /* 0x000fe20000410000 */
[----:B------:R-:W-:Y:S02]  /*11c0*/  HADD2.F32 R6, -RZ, R7.H0_H0 ;  /* 0x20000007ff067230 */ /* 0x000fe40000004100 */
[----:B------:R-:W-:Y:S01]  /*11d0*/  FFMA.FTZ R34, R34, R9, R11 ;  /* 0x0000000922227223 */ /* 0x000fe2000001000b */
[--C-:B------:R-:W-:Y:S01]  /*11e0*/  HADD2.F32 R14, -RZ, R15.reuse.H1_H1 ;  /* 0x3000000fff0e7230 */ /* 0x100fe20000004100 */
[----:B------:R-:W0:Y:S01]  /*11f0*/  LDS.128 R8, [R22+UR27+0x10] ;  /* 0x0000101b16087984 */ /* 0x000e220008000c00 */
[----:B------:R-:W-:Y:S01]  /*1200*/  FFMA.FTZ R4, R4, R25, R37 ;  /* 0x0000001904047223 */ /* 0x000fe20000010025 */
[----:B------:R-:W-:-:S02]  /*1210*/  HADD2.F32 R25, -RZ, R15.H0_H0 ;  /* 0x2000000fff197230 */ /* 0x000fc40000004100 */
[----:B------:R-:W-:Y:S02]  /*1220*/  HADD2.F32 R15, -RZ, R17.H0_H0 ;  /* 0x20000011ff0f7230 */ /* 0x000fe40000004100 */
[----:B------:R-:W-:Y:S02]  /*1230*/  HADD2.F32 R7, -RZ, R7.H1_H1 ;  /* 0x30000007ff077230 */ /* 0x000fe40000004100 */
[----:B------:R-:W-:Y:S01]  /*1240*/  FMUL.FTZ R25, R6, R25 ;  /* 0x0000001906197220 */ /* 0x000fe20000410000 */
[--C-:B------:R-:W-:Y:S02]  /*1250*/  HADD2.F32 R6, -RZ, R5.reuse.H0_H0 ;  /* 0x20000005ff067230 */ /* 0x100fe40000004100 */
[----:B------:R-:W-:Y:S02]  /*1260*/  HADD2.F32 R5, -RZ, R5.H1_H1 ;  /* 0x30000005ff057230 */ /* 0x000fe40000004100 */
[----:B------:R-:W-:Y:S01]  /*1270*/  FMUL.FTZ R16, R7, R14 ;  /* 0x0000000e07107220 */ /* 0x000fe20000410000 */
[----:B------:R-:W-:-:S02]  /*1280*/  HADD2.F32 R14, -RZ, R17.H1_H1 ;  /* 0x30000011ff0e7230 */ /* 0x000fc40000004100 */
[----:B------:R-:W-:-:S03]  /*1290*/  FFMA.FTZ R6, R6, R15, R25 ;  /* 0x0000000f06067223 */ /* 0x000fc60000010019 */
[----:B------:R-:W-:Y:S01]  /*12a0*/  FFMA.FTZ R5, R5, R14, R16 ;  /* 0x0000000e05057223 */ /* 0x000fe20000010010 */
[--C-:B0-----:R-:W-:Y:S02]  /*12b0*/  HADD2.F32 R7, -RZ, R8.reuse.H0_H0 ;  /* 0x20000008ff077230 */ /* 0x101fe40000004100 */
[----:B------:R-:W-:Y:S02]  /*12c0*/  HADD2.F32 R15, -RZ, R8.H1_H1 ;  /* 0x30000008ff0f7230 */ /* 0x000fe40000004100 */
[--C-:B----4-:R-:W-:Y:S02]  /*12d0*/  HADD2.F32 R8, -RZ, R18.reuse.H0_H0 ;  /* 0x20000012ff087230 */ /* 0x110fe40000004100 */
[----:B------:R-:W-:Y:S02]  /*12e0*/  HADD2.F32 R18, -RZ, R18.H1_H1 ;  /* 0x30000012ff127230 */ /* 0x000fe40000004100 */
[----:B------:R-:W-:Y:S02]  /*12f0*/  HADD2.F32 R17, -RZ, R10.H0_H0 ;  /* 0x2000000aff117230 */ /* 0x000fe40000004100 */
[----:B------:R-:W-:Y:S01]  /*1300*/  FFMA.FTZ R34, R7, R8, R34 ;  /* 0x0000000807227223 */ /* 0x000fe20000010022 */
[----:B------:R-:W-:-:S02]  /*1310*/  HADD2.F32 R8, -RZ, R9.H1_H1 ;  /* 0x30000009ff087230 */ /* 0x000fc40000004100 */
[----:B------:R-:W-:Y:S01]  /*1320*/  FFMA.FTZ R4, R15, R18, R4 ;  /* 0x000000120f047223 */ /* 0x000fe20000010004 */
[----:B------:R-:W-:Y:S02]  /*1330*/  HADD2.F32 R15, -RZ, R9.H0_H0 ;  /* 0x20000009ff0f7230 */ /* 0x000fe40000004100 */
        /* <DEDUP_REMOVED lines=20> */
.L_x_23296:
        /* <DEDUP_REMOVED lines=12> */
.L_x_23259:
[----:B------:R-:W-:Y:S05]  /*1540*/  BSYNC B1 ;  /* 0x0000000000017941 */ /* 0x000fea0003800000 */
.L_x_23257:
[----:B------:R-:W-:Y:S01]  /*1550*/  UIADD3 UR4, UPT, UPT, UR18, 0xf, URZ ;  /* 0x0000000f12047890 */ /* 0x000fe2000fffe0ff */
[----:B------:R-:W-:Y:S01]  /*1560*/  VIADD R28, R28, 0x4 ;  /* 0x000000041c1c7836 */ /* 0x000fe20000000000 */
[----:B------:R-:W-:Y:S01]  /*1570*/  USHF.L.U32 UR5, UR21, 0x5, URZ ;  /* 0x0000000515057899 */ /* 0x000fe200080006ff */
[----:B------:R-:W-:Y:S01]  /*1580*/  IADD3 R26, P1, PT, R26, 0x10, RZ ;  /* 0x000000101a1a7810 */ /* 0x000fe20007f3e0ff */
[----:B------:R-:W-:Y:S01]  /*1590*/  USHF.R.U32.HI UR4, URZ, 0x4, UR4 ;  /* 0x00000004ff047899 */ /* 0x000fe20008011604 */
[----:B-1----:R-:W-:Y:S01]  /*15a0*/  IADD3 R32, PT, PT, R32, 0x100, RZ ;  /* 0x0000010020207810 */ /* 0x002fe20007ffe0ff */
[----:B------:R-:W-:Y:S01]  /*15b0*/  VIADD R35, R35, 0x40 ;  /* 0x0000004023237836 */ /* 0x000fe20000000000 */
[----:B------:R-:W-:Y:S01]  /*15c0*/  IADD3 R30, PT, PT, R30, 0x40, RZ ;  /* 0x000000401e1e7810 */ /* 0x000fe20007ffe0ff */
[----:B------:R-:W-:Y:S01]  /*15d0*/  IMAD.U32 R4, RZ, RZ, UR5 ;  /* 0x00000005ff047e24 */ /* 0x000fe2000f8e00ff */
[----:B------:R-:W-:Y:S01]  /*15e0*/  IADD3.X R27, PT, PT, RZ, R27, RZ, P1, !PT ;  /* 0x0000001bff1b7210 */ /* 0x000fe20000ffe4ff */
[----:B------:R-:W-:Y:S01]  /*15f0*/  VIADD R29, R29, 0x40 ;  /* 0x000000401d1d7836 */ /* 0x000fe20000000000 */
[----:B------:R-:W-:-:S04]  /*1600*/  MOV R5, UR4 ;  /* 0x0000000400057c02 */ /* 0x000fc80008000f00 */
[----:B------:R-:W-:-:S04]  /*1610*/  VIADDMNMX.U32 R5, R4, 0x20, R5, PT ;  /* 0x0000002004057846 */ /* 0x000fc80003800005 */
[----:B------:R-:W-:-:S13]  /*1620*/  ISETP.GE.U32.AND P0, PT, R28, R5, PT ;  /* 0x000000051c00720c */ /* 0x000fda0003f06070 */
[----:B------:R-:W-:Y:S05]  /*1630*/  @!P0 BRA `(.L_x_23261) ;  /* 0xfffffff400ac8947 */ /* 0x000fea000383ffff */
.L_x_23256:
[----:B------:R-:W-:Y:S05]  /*1640*/  BSYNC B0 ;  /* 0x0000000000007941 */ /* 0x000fea0003800000 */
.L_x_23255:
[----:B------:R-:W1:Y:S01]  /*1650*/  S2R R2, SR_TID.X ;  /* 0x0000000000027919 */ /* 0x000e620000002100 */
[----:B------:R-:W-:Y:S01]  /*1660*/  UIADD3 UR4, UPT, UPT, UR18, 0xf, URZ ;  /* 0x0000000f12047890 */ /* 0x000fe2000fffe0ff */
[----:B------:R-:W-:Y:S01]  /*1670*/  IMAD.U32 R3, RZ, RZ, UR21 ;  /* 0x00000015ff037e24 */ /* 0x000fe2000f8e00ff */
[----:B0-----:R-:W-:-:S03]  /*1680*/  MOV R8, UR21 ;  /* 0x0000001500087c02 */ /* 0x001fc60008000f00 */
[----:B------:R-:W-:Y:S01]  /*1690*/  IMAD.SHL.U32 R3, R3, 0x20, RZ ;  /* 0x0000002003037824 */ /* 0x000fe200078e00ff */
[----:B------:R-:W-:Y:S01]  /*16a0*/  MOV R26, UR4 ;  /* 0x00000004001a7c02 */ /* 0x000fe20008000f00 */
[----:B------:R-:W-:Y:S01]  /*16b0*/  IMAD.SHL.U32 R8, R8, 0x200, RZ ;  /* 0x0000020008087824 */ /* 0x000fe200078e00ff */
[----:B------:R-:W-:Y:S02]  /*16c0*/  UMOV UR4, 0xffffffff ;  /* 0xffffffff00047882 */ /* 0x000fe40000000000 */
[----:B------:R-:W-:-:S04]  /*16d0*/  SHF.R.U32.HI R26, RZ, 0x4, R26 ;  /* 0x00000004ff1a7819 */ /* 0x000fc8000001161a */
[----:B------:R-:W-:-:S04]  /*16e0*/  VIADDMNMX.U32 R4, R3, 0x20, R26, PT ;  /* 0x0000002003047846 */ /* 0x000fc8000380001a */
[----:B------:R-:W-:-:S05]  /*16f0*/  IADD3 R5, PT, PT, -R3, R4, RZ ;  /* 0x0000000403057210 */ /* 0x000fca0007ffe1ff */
[----:B------:R-:W-:-:S05]  /*1700*/  IMAD R5, R5, 0x10, R8 ;  /* 0x0000001005057824 */ /* 0x000fca00078e0208 */
[----:B-----5:R-:W-:Y:S02]  /*1710*/  VIMNMX R13, PT, PT, R5, UR18, PT ;  /* 0x00000012050d7c48 */ /* 0x020fe4000bfe0100 */
[----:B-1----:R-:W-:Y:S02]  /*1720*/  LOP3.LUT R5, R2, 0x1f, RZ, 0xc0, !PT ;  /* 0x0000001f02057812 */ /* 0x002fe400078ec0ff */
[----:B------:R-:W-:Y:S02]  /*1730*/  SHF.R.U32.HI R9, RZ, 0x5, R2 ;  /* 0x00000005ff097819 */ /* 0x000fe40000011602 */
        /* <DEDUP_REMOVED lines=9> */
.L_x_23302:
[----:B------:R-:W2:Y:S01]  /*17d0*/  S2R R10, SR_CgaCtaId ;  /* 0x00000000000a7919 */ /* 0x000ea20000008800 */
[----:B------:R-:W-:Y:S01]  /*17e0*/  MOV R11, 0x400 ;  /* 0x00000400000b7802 */ /* 0x000fe20000000f00 */
[----:B------:R-:W-:Y:S05]  /*17f0*/  WARPSYNC.ALL ;  /* 0x0000000000007948 */ /* 0x000fea0003800000 */
[----:B------:R-:W-:Y:S01]  /*1800*/  VIADD R17, R11, 0x40 ;  /* 0x000000400b117836 */ /* 0x000fe20000000000 */
[----:B------:R-:W-:Y:S02]  /*1810*/  ISETP.NE.AND P3, PT, R5, RZ, PT ;  /* 0x000000ff0500720c */ /* 0x000fe40003f65270 */
[----:B01----:R-:W-:-:S02]  /*1820*/  FMNMX.FTZ R15, R15, R14, !PT ;  /* 0x0000000e0f0f7209 */ /* 0x003fc40007810000 */
[----:B--2---:R-:W-:-:S04]  /*1830*/  LEA R6, R10, R17, 0x18 ;  /* 0x000000110a067211 */ /* 0x004fc800078ec0ff */
[----:B------:R-:W-:-:S05]  /*1840*/  LEA R12, R9, R6, 0x2 ;  /* 0x00000006090c7211 */ /* 0x000fca00078e10ff */
        /* <DEDUP_REMOVED lines=17> */
[----:B------:R-:W-:Y:S02]  /*1960*/  HFMA2 R20, -RZ, RZ, 0, 0 ;  /* 0x00000000ff147431 */ /* 0x000fe400000001ff */
[----:B------:R-:W-:Y:S01]  /*1970*/  IMAD.MOV.U32 R18, RZ, RZ, R2 ;  /* 0x000000ffff127224 */ /* 0x000fe200078e0002 */
        /* <DEDUP_REMOVED lines=14> */
.L_x_23267:
        /* <DEDUP_REMOVED lines=11> */
.L_x_23266:
[----:B------:R-:W-:Y:S05]  /*1b10*/  BSYNC.RECONVERGENT B1 ;  /* 0x0000000000017941 */ /* 0x000fea0003800200 */
.L_x_23265:
        /* <DEDUP_REMOVED lines=12> */
.L_x_23270:
[----:B------:R-:W0:Y:S01]  /*1be0*/  LDS R29, [R16+0x200] ;  /* 0x00020000101d7984 */ /* 0x000e220000000800 */
[----:B------:R-:W-:-:S03]  /*1bf0*/  VIADD R18, R18, 0x800 ;  /* 0x0000080012127836 */ /* 0x000fc60000000000 */
[----:B------:R-:W1:Y:S02]  /*1c00*/  LDS R17, [R16+-0x400] ;  /* 0xfffc000010117984 */ /* 0x000e640000000800 */
[----:B------:R-:W-:Y:S02]  /*1c10*/  ISETP.GE.AND P4, PT, R18, R15, PT ;  /* 0x0000000f1200720c */ /* 0x000fe40003f86270 */
[----:B------:R-:W2:Y:S04]  /*1c20*/  LDS R27, [R16] ;  /* 0x00000000101b7984 */ /* 0x000ea80000000800 */
[----:B------:R-:W3:Y:S04]  /*1c30*/  LDS R23, [R16+0x600] ;  /* 0x0006000010177984 */ /* 0x000ee80000000800 */
[----:B------:R-:W4:Y:S04]  /*1c40*/  LDS R21, [R16+0x400] ;  /* 0x0004000010157984 */ /* 0x000f280000000800 */
[----:B------:R-:W5:Y:S04]  /*1c50*/  LDS R19, [R16+0x800] ;  /* 0x0008000010137984 */ /* 0x000f680000000800 */
[----:B------:R-:W5:Y:S04]  /*1c60*/  LDS R25, [R16+-0x200] ;  /* 0xfffe000010197984 */ /* 0x000f680000000800 */
[----:B------:R-:W5:Y:S04]  /*1c70*/  LDS R33, [R16+0xe00] ;  /* 0x000e000010217984 */ /* 0x000f680000000800 */
[----:B------:R-:W5:Y:S04]  /*1c80*/  LDS R22, [R16+0xc00] ;  /* 0x000c000010167984 */ /* 0x000f680000000800 */
[----:B------:R-:W5:Y:S01]  /*1c90*/  LDS R35, [R16+0xa00] ;  /* 0x000a000010237984 */ /* 0x000f620000000800 */
[----:B0-----:R-:W-:-:S03]  /*1ca0*/  FADD.FTZ R29, -R6, R29 ;  /* 0x0000001d061d7221 */ /* 0x001fc60000010100 */
[----:B------:R-:W-:Y:S01]  /*1cb0*/  LDS R31, [R16+0x1000] ;  /* 0x00100000101f7984 */ /* 0x000fe20000000800 */
[C---:B-1----:R-:W-:Y:S01]  /*1cc0*/  FADD.FTZ R17, -R6.reuse, R17 ;  /* 0x0000001106117221 */ /* 0x042fe20000010100 */
[----:B------:R-:W-:Y:S02]  /*1cd0*/  FMUL.FTZ R24, R29, 1.4426950216293334961 ;  /* 0x3fb8aa3b1d187820 */ /* 0x000fe40000410000 */
[----:B------:R-:W-:Y:S01]  /*1ce0*/  LDS R37, [R16+0x1600] ;  /* 0x0016000010257984 */ /* 0x000fe20000000800 */
[C---:B--2---:R-:W-:Y:S01]  /*1cf0*/  FADD.FTZ R27, -R6.reuse, R27 ;  /* 0x0000001b061b7221 */ /* 0x044fe20000010100 */
[----:B------:R-:W-:Y:S01]  /*1d00*/  FMUL.FTZ R28, R17, 1.4426950216293334961 ;  /* 0x3fb8aa3b111c7820 */ /* 0x000fe20000410000 */
[----:B---3--:R-:W-:Y:S02]  /*1d10*/  FADD.FTZ R29, -R6, R23 ;  /* 0x00000017061d7221 */ /* 0x008fe40000010100 */
[----:B------:R-:W-:-:S03]  /*1d20*/  FMUL.FTZ R17, R27, 1.4426950216293334961 ;  /* 0x3fb8aa3b1b117820 */ /* 0x000fc60000410000 */
[----:B------:R-:W0:Y:S01]  /*1d30*/  MUFU.EX2 R28, R28 ;  /* 0x0000001c001c7308 */ /* 0x000e220000000800 */
[C---:B----4-:R-:W-:Y:S01]  /*1d40*/  FADD.FTZ R27, -R6.reuse, R21 ;  /* 0x00000015061b7221 */ /* 0x050fe20000010100 */
[----:B------:R-:W-:Y:S02]  /*1d50*/  FMUL.FTZ R32, R29, 1.4426950216293334961 ;  /* 0x3fb8aa3b1d207820 */ /* 0x000fe40000410000 */
[----:B------:R-:W-:Y:S01]  /*1d60*/  LDS R29, [R16+0x1400] ;  /* 0x00140000101d7984 */ /* 0x000fe20000000800 */
[C---:B-----5:R-:W-:Y:S01]  /*1d70*/  FADD.FTZ R34, -R6.reuse, R19 ;  /* 0x0000001306227221 */ /* 0x060fe20000010100 */
[----:B------:R-:W-:Y:S02]  /*1d80*/  FMUL.FTZ R30, R27, 1.4426950216293334961 ;  /* 0x3fb8aa3b1b1e7820 */ /* 0x000fe40000410000 */
[----:B------:R1:W2:Y:S01]  /*1d90*/  MUFU.EX2 R19, R32 ;  /* 0x0000002000137308 */ /* 0x0002a20000000800 */
[----:B------:R-:W-:Y:S01]  /*1da0*/  FADD.FTZ R25, -R6, R25 ;  /* 0x0000001906197221 */ /* 0x000fe20000010100 */
[----:B------:R-:W3:Y:S01]  /*1db0*/  LDS R27, [R16+0x1200] ;  /* 0x00120000101b7984 */ /* 0x000ee20000000800 */
[----:B------:R-:W-:-:S02]  /*1dc0*/  FMUL.FTZ R34, R34, 1.4426950216293334961 ;  /* 0x3fb8aa3b22227820 */ /* 0x000fc40000410000 */
[----:B------:R-:W-:-:S03]  /*1dd0*/  FMUL.FTZ R25, R25, 1.4426950216293334961 ;  /* 0x3fb8aa3b19197820 */ /* 0x000fc60000410000 */
[----:B------:R4:W5:Y:S01]  /*1de0*/  MUFU.EX2 R23, R30 ;  /* 0x0000001e00177308 */ /* 0x0009620000000800 */
[----:B-1----:R-:W-:Y:S01]  /*1df0*/  FADD.FTZ R32, -R6, R33 ;  /* 0x0000002106207221 */ /* 0x002fe20000010100 */
[----:B0-----:R-:W-:Y:S01]  /*1e00*/  FADD.FTZ R20, R28, R20 ;  /* 0x000000141c147221 */ /* 0x001fe20000010000 */
[----:B------:R-:W0:Y:S02]  /*1e10*/  LDS R33, [R16+0x1a00] ;  /* 0x001a000010217984 */ /* 0x000e240000000800 */
[----:B------:R-:W-:Y:S02]  /*1e20*/  FMUL.FTZ R32, R32, 1.4426950216293334961 ;  /* 0x3fb8aa3b20207820 */ /* 0x000fe40000410000 */
[----:B------:R1:W-:Y:S01]  /*1e30*/  STS [R16+-0x400], R28 ;  /* 0xfffc001c10007388 */ /* 0x0003e20000000800 */
[----:B------:R-:W1:Y:S01]  /*1e40*/  MUFU.EX2 R25, R25 ;  /* 0x0000001900197308 */ /* 0x000e620000000800 */
[----:B----4-:R-:W-:Y:S02]  /*1e50*/  FADD.FTZ R30, -R6, R22 ;  /* 0x00000016061e7221 */ /* 0x010fe40000010100 */
[----:B------:R-:W4:Y:S02]  /*1e60*/  LDS R22, [R16+0x1800] ;  /* 0x0018000010167984 */ /* 0x000f240000000800 */
[----:B------:R-:W-:-:S02]  /*1e70*/  FMUL.FTZ R30, R30, 1.4426950216293334961 ;  /* 0x3fb8aa3b1e1e7820 */ /* 0x000fc40000410000 */
[----:B--2---:R-:W-:Y:S01]  /*1e80*/  STS [R16+0x600], R19 ;  /* 0x0006001310007388 */ /* 0x004fe20000000800 */
[----:B------:R-:W2:Y:S03]  /*1e90*/  MUFU.EX2 R17, R17 ;  /* 0x0000001100117308 */ /* 0x000ea60000000800 */
[----:B-----5:R-:W-:Y:S05]  /*1ea0*/  STS [R16+0x400], R23 ;  /* 0x0004001710007388 */ /* 0x020fea0000000800 */
[----:B------:R5:W0:Y:S01]  /*1eb0*/  MUFU.EX2 R21, R24 ;  /* 0x0000001800157308 */ /* 0x000a220000000800 */
[----:B-1----:R-:W-:Y:S01]  /*1ec0*/  FADD.FTZ R20, R20, R25 ;  /* 0x0000001914147221 */ /* 0x002fe20000010000 */
[----:B------:R-:W-:Y:S06]  /*1ed0*/  STS [R16+-0x200], R25 ;  /* 0xfffe001910007388 */ /* 0x000fec0000000800 */
[----:B------:R1:W4:Y:S01]  /*1ee0*/  MUFU.EX2 R28, R30 ;  /* 0x0000001e001c7308 */ /* 0x0003220000000800 */
[----:B-----5:R-:W-:Y:S01]  /*1ef0*/  FADD.FTZ R24, -R6, R35 ;  /* 0x0000002306187221 */ /* 0x020fe20000010100 */
[----:B--2---:R-:W-:Y:S01]  /*1f00*/  FADD.FTZ R20, R20, R17 ;  /* 0x0000001114147221 */ /* 0x004fe20000010000 */
[----:B---3--:R-:W-:Y:S01]  /*1f10*/  FADD.FTZ R36, -R6, R27 ;  /* 0x0000001b06247221 */ /* 0x008fe20000010100 */
[----:B------:R2:W-:Y:S01]  /*1f20*/  STS [R16], R17 ;  /* 0x0000001110007388 */ /* 0x0005e20000000800 */
[----:B------:R-:W-:-:S02]  /*1f30*/  FMUL.FTZ R24, R24, 1.4426950216293334961 ;  /* 0x3fb8aa3b18187820 */ /* 0x000fc40000410000 */
[----:B------:R-:W-:Y:S01]  /*1f40*/  FMUL.FTZ R36, R36, 1.4426950216293334961 ;  /* 0x3fb8aa3b24247820 */ /* 0x000fe20000410000 */
[----:B------:R3:W5:Y:S01]  /*1f50*/  MUFU.EX2 R35, R34 ;  /* 0x0000002200237308 */ /* 0x0007620000000800 */
[----:B0-----:R-:W-:Y:S01]  /*1f60*/  FADD.FTZ R20, R20, R21 ;  /* 0x0000001514147221 */ /* 0x001fe20000010000 */
[C---:B-1----:R-:W-:Y:S01]  /*1f70*/  FADD.FTZ R30, -R6.reuse, R29 ;  /* 0x0000001d061e7221 */ /* 0x042fe20000010100 */
[----:B------:R-:W-:Y:S01]  /*1f80*/  FADD.FTZ R33, -R6, R33 ;  /* 0x0000002106217221 */ /* 0x000fe20000010100 */
[----:B------:R-:W-:Y:S01]  /*1f90*/  STS [R16+0x200], R21 ;  /* 0x0002001510007388 */ /* 0x000fe20000000800 */
[----:B------:R-:W-:Y:S01]  /*1fa0*/  FADD.FTZ R20, R20, R23 ;  /* 0x0000001714147221 */ /* 0x000fe20000010000 */
[----:B------:R-:W-:Y:S01]  /*1fb0*/  FMUL.FTZ R30, R30, 1.4426950216293334961 ;  /* 0x3fb8aa3b1e1e7820 */ /* 0x000fe20000410000 */
[----:B--2---:R-:W-:Y:S01]  /*1fc0*/  FMUL.FTZ R17, R33, 1.4426950216293334961 ;  /* 0x3fb8aa3b21117820 */ /* 0x004fe20000410000 */
[----:B------:R-:W0:Y:S01]  /*1fd0*/  MUFU.EX2 R24, R24 ;  /* 0x0000001800187308 */ /* 0x000e220000000800 */
[----:B---3--:R-:W-:Y:S01]  /*1fe0*/  FADD.FTZ R34, -R6, R31 ;  /* 0x0000001f06227221 */ /* 0x008fe20000010100 */
[----:B------:R-:W-:Y:S01]  /*1ff0*/  FADD.FTZ R20, R20, R19 ;  /* 0x0000001314147221 */ /* 0x000fe20000010000 */
[----:B----4-:R-:W-:Y:S02]  /*2000*/  STS [R16+0xc00], R28 ;  /* 0x000c001c10007388 */ /* 0x010fe40000000800 */
[----:B------:R-:W-:-:S03]  /*2010*/  FMUL.FTZ R34, R34, 1.4426950216293334961 ;  /* 0x3fb8aa3b22227820 */ /* 0x000fc60000410000 */
[----:B------:R1:W2:Y:S01]  /*2020*/  MUFU.EX2 R31, R32 ;  /* 0x00000020001f7308 */ /* 0x0002a20000000800 */
[----:B-----5:R-:W-:Y:S01]  /*2030*/  FADD.FTZ R33, R20, R35 ;  /* 0x0000002314217221 */ /* 0x020fe20000010000 */
[----:B------:R-:W-:Y:S06]  /*2040*/  STS [R16+0x800], R35 ;  /* 0x0008002310007388 */ /* 0x000fec0000000800 */
[----:B------:R3:W4:Y:S01]  /*2050*/  MUFU.EX2 R27, R34 ;  /* 0x00000022001b7308 */ /* 0x0007220000000800 */
[----:B-1----:R-:W-:Y:S01]  /*2060*/  FADD.FTZ R32, -R6, R37 ;  /* 0x0000002506207221 */ /* 0x002fe20000010100 */
[----:B0-----:R-:W-:Y:S01]  /*2070*/  FADD.FTZ R33, R33, R24 ;  /* 0x0000001821217221 */ /* 0x001fe20000010000 */
[----:B------:R-:W-:Y:S02]  /*2080*/  STS [R16+0xa00], R24 ;  /* 0x000a001810007388 */ /* 0x000fe40000000800 */
[----:B------:R-:W-:Y:S01]  /*2090*/  FMUL.FTZ R32, R32, 1.4426950216293334961 ;  /* 0x3fb8aa3b20207820 */ /* 0x000fe20000410000 */
[----:B------:R-:W-:-:S02]  /*20a0*/  FADD.FTZ R20, R33, R28 ;  /* 0x0000001c21147221 */ /* 0x000fc40000010000 */
[----:B------:R-:W0:Y:S01]  /*20b0*/  MUFU.EX2 R29, R36 ;  /* 0x00000024001d7308 */ /* 0x000e220000000800 */
[----:B---3--:R-:W-:Y:S01]  /*20c0*/  FADD.FTZ R34, -R6, R22 ;  /* 0x0000001606227221 */ /* 0x008fe20000010100 */
[----:B--2---:R-:W-:Y:S01]  /*20d0*/  FADD.FTZ R20, R20, R31 ;  /* 0x0000001f14147221 */ /* 0x004fe20000010000 */
[----:B------:R-:W-:Y:S02]  /*20e0*/  STS [R16+0xe00], R31 ;  /* 0x000e001f10007388 */ /* 0x000fe40000000800 */
[----:B------:R-:W-:-:S03]  /*20f0*/  FMUL.FTZ R25, R34, 1.4426950216293334961 ;  /* 0x3fb8aa3b22197820 */ /* 0x000fc60000410000 */
        /* <DEDUP_REMOVED lines=18> */
.L_x_23269:
[----:B------:R-:W-:Y:S05]  /*2220*/  BSYNC.RECONVERGENT B1 ;  /* 0x0000000000017941 */ /* 0x000fea0003800200 */
.L_x_23268:
        /* <DEDUP_REMOVED lines=55> */
.L_x_23272:
[----:B------:R-:W-:Y:S05]  /*25a0*/  BSYNC.RECONVERGENT B1 ;  /* 0x0000000000017941 */ /* 0x000fea0003800200 */
.L_x_23271:
        /* <DEDUP_REMOVED lines=26> */
.L_x_23264:
[----:B------:R-:W-:Y:S05]  /*2750*/  BSYNC.RECONVERGENT B0 ;  /* 0x0000000000007941 */ /* 0x000fea0003800200 */
.L_x_23263:
        /* <DEDUP_REMOVED lines=40> */
.L_x_23277:
[----:B------:R-:W1:Y:S01]  /*29e0*/  LDS R13, [R16] ;  /* 0x00000000100d7984 */ /* 0x000e620000000800 */
[----:B------:R-:W-:-:S04]  /*29f0*/  IADD3 R17, PT, PT, R17, 0x1, RZ ;  /* 0x0000000111117810 */ /* 0x000fc80007ffe0ff */
[----:B------:R-:W-:Y:S01]  /*2a00*/  ISETP.NE.AND P0, PT, R17, RZ, PT ;  /* 0x000000ff1100720c */ /* 0x000fe20003f05270 */
[----:B-1----:R-:W-:-:S05]  /*2a10*/  FMUL.FTZ R13, R13, R12 ;  /* 0x0000000c0d0d7220 */ /* 0x002fca0000410000 */
[----:B------:R1:W-:Y:S02]  /*2a20*/  STS [R16], R13 ;  /* 0x0000000d10007388 */ /* 0x0003e40000000800 */
[----:B-1----:R-:W-:-:S05]  /*2a30*/  VIADD R16, R16, 0x200 ;  /* 0x0000020010107836 */ /* 0x002fca0000000000 */
[----:B------:R-:W-:Y:S05]  /*2a40*/  @P0 BRA `(.L_x_23277) ;  /* 0xfffffffc00e40947 */ /* 0x000fea000383ffff */
.L_x_23276:
[----:B------:R-:W-:Y:S05]  /*2a50*/  BSYNC.RECONVERGENT B1 ;  /* 0x0000000000017941 */ /* 0x000fea0003800200 */
.L_x_23275:
        /* <DEDUP_REMOVED lines=12> */
.L_x_23280:
        /* <DEDUP_REMOVED lines=27> */
[----:B------:R1:W-:Y:S01]  /*2cd0*/  STS [R13], R22 ;  /* 0x000000160d007388 */ /* 0x0003e20000000800 */
[----:B0-----:R-:W-:-:S03]  /*2ce0*/  FMUL.FTZ R18, R29, R12 ;  /* 0x0000000c1d127220 */ /* 0x001fc60000410000 */
[----:B------:R2:W-:Y:S01]  /*2cf0*/  STS [R13+0x200], R24 ;  /* 0x000200180d007388 */ /* 0x0005e20000000800 */
[-C--:B------:R-:W-:Y:S01]  /*2d00*/  FMUL.FTZ R32, R33, R12.reuse ;  /* 0x0000000c21207220 */ /* 0x080fe20000410000 */
[-C--:B-----5:R-:W-:Y:S02]  /*2d10*/  FMUL.FTZ R20, R35, R12.reuse ;  /* 0x0000000c23147220 */ /* 0x0a0fe40000410000 */
[----:B------:R-:W-:Y:S01]  /*2d20*/  STS [R13+0x400], R28 ;  /* 0x0004001c0d007388 */ /* 0x000fe20000000800 */
[----:B------:R-:W-:-:S03]  /*2d30*/  FMUL.FTZ R34, R31, R12 ;  /* 0x0000000c1f227220 */ /* 0x000fc60000410000 */
[----:B------:R0:W-:Y:S01]  /*2d40*/  STS [R13+0x600], R16 ;  /* 0x000600100d007388 */ /* 0x0001e20000000800 */
[----:B-1----:R-:W-:-:S03]  /*2d50*/  FMUL.FTZ R22, R19, R12 ;  /* 0x0000000c13167220 */ /* 0x002fc60000410000 */
[----:B------:R-:W-:Y:S01]  /*2d60*/  STS [R13+0x800], R30 ;  /* 0x0008001e0d007388 */ /* 0x000fe20000000800 */
[----:B--2---:R-:W-:-:S03]  /*2d70*/  FMUL.FTZ R24, R25, R12 ;  /* 0x0000000c19187220 */ /* 0x004fc60000410000 */
[----:B------:R-:W-:Y:S01]  /*2d80*/  STS [R13+0xa00], R18 ;  /* 0x000a00120d007388 */ /* 0x000fe20000000800 */
[-C--:B0-----:R-:W-:Y:S01]  /*2d90*/  FMUL.FTZ R16, R27, R12.reuse ;  /* 0x0000000c1b107220 */ /* 0x081fe20000410000 */
        /* <DEDUP_REMOVED lines=12> */
.L_x_23279:
[----:B------:R-:W-:Y:S05]  /*2e60*/  BSYNC.RECONVERGENT B1 ;  /* 0x0000000000017941 */ /* 0x000fea0003800200 */
.L_x_23278:
        /* <DEDUP_REMOVED lines=31> */
.L_x_23282:
[----:B------:R-:W-:Y:S05]  /*3060*/  BSYNC.RECONVERGENT B1 ;  /* 0x0000000000017941 */ /* 0x000fea0003800200 */
.L_x_23281:
        /* <DEDUP_REMOVED lines=14> */
.L_x_23274:
[----:B------:R-:W-:Y:S05]  /*3150*/  BSYNC.RECONVERGENT B0 ;  /* 0x0000000000007941 */ /* 0x000fea0003800200 */
.L_x_23273:
        /* <DEDUP_REMOVED lines=20> */
[----:B------:R-:W-:Y:S02]  /*32a0*/  MOV R16, UR4 ;  /* 0x0000000400107c02 */ /* 0x000fe40008000f00 */
[----:B------:R-:W-:Y:S02]  /*32b0*/  IMAD.U32 R13, RZ, RZ, UR7 ;  /* 0x00000007ff0d7e24 */ /* 0x000fe4000f8e00ff */
[----:B------:R-:W-:-:S03]  /*32c0*/  MOV R17, UR5 ;  /* 0x0000000500117c02 */ /* 0x000fc60008000f00 */
[----:B0-----:R0:W-:Y:S04]  /*32d0*/  STG.E desc[UR12][R12.64], R6 ;  /* 0x000000060c007986 */ /* 0x0011e8000c10190c */
[----:B------:R0:W-:Y:S02]  /*32e0*/  STG.E desc[UR12][R16.64], R15 ;  /* 0x0000000f10007986 */ /* 0x0001e4000c10190c */
.L_x_23284:
[----:B---34-:R-:W-:Y:S05]  /*32f0*/  BSYNC.RECONVERGENT B0 ;  /* 0x0000000000007941 */ /* 0x018fea0003800200 */
.L_x_23283:
[----:B------:R-:W-:Y:S01]  /*3300*/  BSSY.RECONVERGENT B1, `(.L_x_23285) ;  /* 0x00000c7000017945 */ /* 0x000fe20003800200 */
[----:B0-----:R-:W-:-:S03]  /*3310*/  CS2R R6, SRZ ;  /* 0x0000000000067805 */ /* 0x001fc6000001ff00 */
[----:B------:R-:W-:Y:S05]  /*3320*/  @P1 BRA `(.L_x_23286) ;  /* 0x0000000c00101947 */ /* 0x000fea0003800000 */
[----:B--2---:R-:W0:Y:S01]  /*3330*/  I2F.RP R14, R0 ;  /* 0x00000000000e7306 */ /* 0x004e220000209400 */
[----:B------:R-:W2:Y:S01]  /*3340*/  LDCU UR4, c[0x0][0x3c8] ;  /* 0x00007900ff0477ac */ /* 0x000ea20008000800 */
[----:B------:R-:W-:Y:S02]  /*3350*/  IMAD.SHL.U32 R6, R2, 0x20, RZ ;  /* 0x0000002002067824 */ /* 0x000fe400078e00ff */
[----:B------:R-:W-:Y:S01]  /*3360*/  VIADD R11, R11, 0x60 ;  /* 0x000000600b0b7836 */ /* 0x000fe20000000000 */
[----:B------:R-:W3:Y:S01]  /*3370*/  LDCU UR5, c[0x0][0x3fc] ;  /* 0x00007f80ff0577ac */ /* 0x000ee20008000800 */
[----:B-1----:R-:W-:Y:S01]  /*3380*/  IMAD.WIDE.U32 R12, R27, 0x4, RZ ;  /* 0x000000041b0c7825 */ /* 0x002fe200078e00ff */
[----:B------:R-:W-:Y:S01]  /*3390*/  LOP3.LUT R6, R6, 0x20, RZ, 0xe2, !PT ;  /* 0x0000002006067812 */ /* 0x000fe200078ee2ff */
[----:B------:R-:W1:Y:S01]  /*33a0*/  LDCU.64 UR6, c[0x0][0x3b8] ;  /* 0x00007700ff0677ac */ /* 0x000e620008000a00 */
[----:B------:R-:W-:Y:S01]  /*33b0*/  LEA R11, R10, R11, 0x18 ;  /* 0x0000000b0a0b7211 */ /* 0x000fe200078ec0ff */
[C---:B------:R-:W-:Y:S01]  /*33c0*/  IMAD R8, R9.reuse, 0x10, R8 ;  /* 0x0000001009087824 */ /* 0x040fe200078e0208 */
[----:B------:R-:W-:Y:S01]  /*33d0*/  LEA R6, R9, R6, 0x6 ;  /* 0x0000000609067211 */ /* 0x000fe200078e30ff */
[----:B------:R-:W-:Y:S01]  /*33e0*/  IMAD.SHL.U32 R29, R2, 0x8, RZ ;  /* 0x00000008021d7824 */ /* 0x000fe200078e00ff */
[----:B0-----:R-:W0:Y:S02]  /*33f0*/  MUFU.RCP R14, R14 ;  /* 0x0000000e000e7308 */ /* 0x001e240000001000 */
[----:B------:R-:W-:Y:S01]  /*3400*/  IADD3 R21, PT, PT, R6, 0x10, R11 ;  /* 0x0000001006157810 */ /* 0x000fe20007ffe00b */
[----:B------:R-:W-:Y:S01]  /*3410*/  HFMA2 R6, -RZ, RZ, 0, 0 ;  /* 0x00000000ff067431 */ /* 0x000fe200000001ff */
[----:B------:R-:W-:Y:S01]  /*3420*/  IADD3 R28, PT, PT, R8, 0x3, RZ ;  /* 0x00000003081c7810 */ /* 0x000fe20007ffe0ff */
[----:B--2---:R-:W-:Y:S01]  /*3430*/  UIMAD UR4, UR16, UR4, URZ ;  /* 0x00000004100472a4 */ /* 0x004fe2000f8e02ff */
[C---:B------:R-:W-:Y:S01]  /*3440*/  IMAD.IADD R26, R27.reuse, 0x1, -R26 ;  /* 0x000000011b1a7824 */ /* 0x040fe200078e0a1a */
[----:B------:R-:W-:Y:S01]  /*3450*/  IADD3 R27, PT, PT, R27, 0x1, RZ ;  /* 0x000000011b1b7810 */ /* 0x000fe20007ffe0ff */
[----:B---3--:R-:W-:-:S03]  /*3460*/  IMAD.U32 R33, RZ, RZ, UR5 ;  /* 0x00000005ff217e24 */ /* 0x008fc6000f8e00ff */
[----:B------:R-:W-:Y:S02]  /*3470*/  MOV R15, UR4 ;  /* 0x00000004000f7c02 */ /* 0x000fe40008000f00 */
[----:B------:R-:W-:-:S03]  /*3480*/  IADD3 R33, PT, PT, -R33, UR15, RZ ;  /* 0x0000000f21217c10 */ /* 0x000fc6000fffe1ff */
[----:B------:R-:W2:Y:S01]  /*3490*/  LDCU UR4, c[0x0][0x3e0] ;  /* 0x00007c00ff0477ac */ /* 0x000ea20008000800 */
[----:B------:R-:W-:-:S04]  /*34a0*/  IMAD.WIDE R12, R15, 0x4, R12 ;  /* 0x000000040f0c7825 */ /* 0x000fc800078e020c */
[----:B0-----:R-:W-:Y:S01]  /*34b0*/  VIADD R7, R14, 0xffffffe ;  /* 0x0ffffffe0e077836 */ /* 0x001fe20000000000 */
[----:B-1----:R-:W-:-:S04]  /*34c0*/  IADD3 R20, P0, PT, R12, UR6, RZ ;  /* 0x000000060c147c10 */ /* 0x002fc8000ff1e0ff */
[----:B------:R-:W-:Y:S01]  /*34d0*/  IADD3.X R25, PT, PT, R13, UR7, RZ, P0, !PT ;  /* 0x000000070d197c10 */ /* 0x000fe200087fe4ff */
[----:B------:R-:W0:Y:S01]  /*34e0*/  F2I.FTZ.U32.TRUNC.NTZ R7, R7 ;  /* 0x0000000700077305 */ /* 0x000e22000021f000 */
[----:B--2---:R-:W-:-:S04]  /*34f0*/  UIMAD UR4, UR14, UR4, URZ ;  /* 0x000000040e0472a4 */ /* 0x004fc8000f8e02ff */
[----:B------:R-:W-:Y:S02]  /*3500*/  USHF.R.S32.HI UR5, URZ, 0x1f, UR4 ;  /* 0x0000001fff057899 */ /* 0x000fe40008011404 */
[----:B------:R-:W-:Y:S01]  /*3510*/  IMAD.U32 R22, RZ, RZ, UR4 ;  /* 0x00000004ff167e24 */ /* 0x000fe2000f8e00ff */
[----:B0-----:R-:W-:-:S03]  /*3520*/  IADD3 R15, PT, PT, RZ, -R7, RZ ;  /* 0x80000007ff0f7210 */ /* 0x001fc60007ffe0ff */
[----:B------:R-:W-:Y:S02]  /*3530*/  MOV R23, UR5 ;  /* 0x0000000500177c02 */ /* 0x000fe40008000f00 */
[----:B------:R-:W-:-:S04]  /*3540*/  IMAD R9, R15, R0, RZ ;  /* 0x000000000f097224 */ /* 0x000fc800078e02ff */
[----:B------:R-:W-:Y:S01]  /*3550*/  IMAD.HI.U32 R24, R7, R9, R6 ;  /* 0x0000000907187227 */ /* 0x000fe200078e0006 */
[C---:B------:R-:W-:Y:S02]  /*3560*/  LOP3.LUT R9, R29.reuse, 0x8, RZ, 0xc0, !PT ;  /* 0x000000081d097812 */ /* 0x040fe400078ec0ff */
[----:B------:R-:W-:Y:S02]  /*3570*/  CS2R R6, SRZ ;  /* 0x0000000000067805 */ /* 0x000fe4000001ff00 */
[----:B------:R-:W-:Y:S02]  /*3580*/  LOP3.LUT R29, R29, 0xf8, RZ, 0xc0, !PT ;  /* 0x000000f81d1d7812 */ /* 0x000fe400078ec0ff */
[----:B------:R-:W-:-:S07]  /*3590*/  IADD3 R32, PT, PT, R9, R28, RZ ;  /* 0x0000001c09207210 */ /* 0x000fce0007ffe0ff */
.L_x_23293:
        /* <DEDUP_REMOVED lines=19> */
[----:B0-----:R-:W-:-:S04]  /*36d0*/  IADD3 R13, PT, PT, R15, 0xffffffe, RZ ;  /* 0x0ffffffe0f0d7810 */ /* 0x001fc80007ffe0ff */
[----:B------:R-:W0:Y:S07]  /*36e0*/  F2I.FTZ.U32.TRUNC.NTZ R9, R13 ;  /* 0x0000000d00097305 */ /* 0x000e2e000021f000 */
[----:B------:R-:W-:-:S05]  /*36f0*/  @P0 IADD3 R11, PT, PT, R11, 0x1, RZ ;  /* 0x000000010b0b0810 */ /* 0x000fca0007ffe0ff */
[----:B------:R-:W-:Y:S02]  /*3700*/  IMAD.MOV.U32 R12, RZ, RZ, R11 ;  /* 0x000000ffff0c7224 */ /* 0x000fe400078e000b */
[----:B0-----:R-:W-:-:S03]  /*3710*/  IMAD.MOV R15, RZ, RZ, -R9 ;  /* 0x000000ffff0f7224 */ /* 0x001fc600078e0a09 */
[----:B------:R-:W-:Y:S02]  /*3720*/  @!P2 IADD3 R12, PT, PT, RZ, -R12, RZ ;  /* 0x8000000cff0ca210 */ /* 0x000fe40007ffe0ff */
[----:B------:R-:W-:Y:S01]  /*3730*/  @!P1 LOP3.LUT R12, RZ, R8, RZ, 0x33, !PT ;  /* 0x00000008ff0c9212 */ /* 0x000fe200078e33ff */
[----:B------:R-:W-:Y:S01]  /*3740*/  IMAD R15, R15, R10, RZ ;  /* 0x0000000a0f0f7224 */ /* 0x000fe200078e02ff */
[----:B------:R-:W-:Y:S01]  /*3750*/  ISETP.NE.AND P2, PT, R14, RZ, PT ;  /* 0x000000ff0e00720c */ /* 0x000fe20003f45270 */
[----:B------:R-:W-:Y:S01]  /*3760*/  IMAD.MOV.U32 R8, RZ, RZ, RZ ;  /* 0x000000ffff087224 */ /* 0x000fe200078e00ff */
        /* <DEDUP_REMOVED lines=18> */
[----:B------:R-:W-:Y:S01]  /*3890*/  MOV R35, R25 ;  /* 0x0000001900237202 */ /* 0x000fe20000000f00 */
[----:B------:R-:W0:Y:S04]  /*38a0*/  LDS.128 R16, [R21+-0x10] ;  /* 0xfffff00015107984 */ /* 0x000e280000000c00 */
        /* <DEDUP_REMOVED lines=14> */
[C---:B------:R-:W-:Y:S01]  /*3990*/  IADD3 R17, PT, PT, R32.reuse, 0x1, RZ ;  /* 0x0000000120117810 */ /* 0x040fe20007ffe0ff */
[C---:B------:R-:W-:Y:S01]  /*39a0*/  VIADD R16, R32.reuse, 0xffffffff ;  /* 0xffffffff20107836 */ /* 0x040fe20000000000 */
        /* <DEDUP_REMOVED lines=9> */
[----:B------:R-:W-:Y:S02]  /*3a40*/  IADD3 R16, PT, PT, R32, -0x2, RZ ;  /* 0xfffffffe20107810 */ /* 0x000fe40007ffe0ff */
[----:B------:R-:W-:Y:S02]  /*3a50*/  ISETP.GE.AND P4, PT, R17, UR18, PT ;  /* 0x0000001211007c0c */ /* 0x000fe4000bf86270 */
[----:B------:R-:W-:Y:S02]  /*3a60*/  PRMT R17, R14, 0x7632, R17 ;  /* 0x000076320e117816 */ /* 0x000fe40000000011 */
[----:B------:R-:W-:Y:S02]  /*3a70*/  ISETP.GE.AND P5, PT, R16, UR18, PT ;  /* 0x0000001210007c0c */ /* 0x000fe4000bfa6270 */
[----:B------:R-:W-:-:S02]  /*3a80*/  SEL R14, R14, RZ, !P1 ;  /* 0x000000ff0e0e7207 */ /* 0x000fc40004800000 */
[----:B------:R-:W-:Y:S02]  /*3a90*/  ISETP.GE.AND P6, PT, R34, UR18, PT ;  /* 0x0000001222007c0c */ /* 0x000fe4000bfc6270 */
        /* <DEDUP_REMOVED lines=13> */
.L_x_23290:
[----:B------:R-:W-:Y:S05]  /*3b70*/  BSYNC.RECONVERGENT B2 ;  /* 0x0000000000027941 */ /* 0x000fea0003800200 */
.L_x_23289:
[----:B------:R0:W1:Y:S01]  /*3b80*/  LDS.128 R16, [R21] ;  /* 0x0000000015107984 */ /* 0x0000620000000c00 */
[----:B------:R-:W-:Y:S04]  /*3b90*/  BSSY.RECONVERGENT B2, `(.L_x_23291) ;  /* 0x0000020000027945 */ /* 0x000fe80003800200 */
[----:B------:R-:W-:Y:S05]  /*3ba0*/  @P0 BRA `(.L_x_23292) ;  /* 0x0000000000780947 */ /* 0x000fea0003800000 */
[----:B------:R-:W-:Y:S01]  /*3bb0*/  VIADD R30, R32, 0xfffffffe ;  /* 0xfffffffe201e7836 */ /* 0x000fe20000000000 */
[----:B------:R-:W-:-:S04]  /*3bc0*/  ISETP.GE.AND P0, PT, R34, UR18, PT ;  /* 0x0000001222007c0c */ /* 0x000fc8000bf06270 */
[----:B------:R-:W-:Y:S02]  /*3bd0*/  ISETP.GE.AND P1, PT, R30, UR18, PT ;  /* 0x000000121e007c0c */ /* 0x000fe4000bf26270 */
[C---:B-----5:R-:W-:Y:S02]  /*3be0*/  PRMT R30, R8.reuse, 0x7632, R30 ;  /* 0x00007632081e7816 */ /* 0x060fe4000000001e */
[----:B------:R-:W-:Y:S02]  /*3bf0*/  SEL R8, R8, RZ, !P0 ;  /* 0x000000ff08087207 */ /* 0x000fe40004000000 */
[----:B------:R-:W-:Y:S02]  /*3c00*/  SEL R37, R30, RZ, !P1 ;  /* 0x000000ff1e257207 */ /* 0x000fe40004800000 */
[C---:B------:R-:W-:Y:S02]  /*3c10*/  IADD3 R30, PT, PT, R32.reuse, -0x1, RZ ;  /* 0xffffffff201e7810 */ /* 0x040fe40007ffe0ff */
[----:B------:R-:W-:-:S02]  /*3c20*/  ISETP.GE.AND P1, PT, R32, UR18, PT ;  /* 0x0000001220007c0c */ /* 0x000fc4000bf26270 */
[----:B------:R-:W-:Y:S02]  /*3c30*/  ISETP.GE.AND P0, PT, R30, UR18, PT ;  /* 0x000000121e007c0c */ /* 0x000fe4000bf06270 */
[C---:B------:R-:W-:Y:S02]  /*3c40*/  PRMT R30, R9.reuse, 0x7632, R30 ;  /* 0x00007632091e7816 */ /* 0x040fe4000000001e */
[----:B------:R-:W-:Y:S02]  /*3c50*/  SEL R9, R9, RZ, !P0 ;  /* 0x000000ff09097207 */ /* 0x000fe40004000000 */
[----:B------:R-:W-:Y:S02]  /*3c60*/  SEL R30, R30, RZ, !P1 ;  /* 0x000000ff1e1e7207 */ /* 0x000fe40004800000 */
        /* <DEDUP_REMOVED lines=17> */
[----:B------:R-:W-:-:S07]  /*3d80*/  PRMT R11, R11, 0x5410, R30 ;  /* 0x000054100b0b7816 */ /* 0x000fce000000001e */
.L_x_23292:
[----:B------:R-:W-:Y:S05]  /*3d90*/  BSYNC.RECONVERGENT B2 ;  /* 0x0000000000027941 */ /* 0x000fea0003800200 */
.L_x_23291:
[C---:B-----5:R-:W-:Y:S01]  /*3da0*/  HMUL2 R13, R35.reuse, R13 ;  /* 0x0000000d230d7232 */ /* 0x060fe20000000000 */
[----:B-1----:R-:W-:Y:S01]  /*3db0*/  F2FP.F16.F32.PACK_AB R16, R17, R16 ;  /* 0x000000101110723e */ /* 0x002fe200000000ff */
[----:B------:R-:W-:Y:S01]  /*3dc0*/  HFMA2 R9, R35, R9, -RZ ;  /* 0x0000000923097231 */ /* 0x000fe200001000ff */
[----:B------:R-:W-:Y:S01]  /*3dd0*/  F2FP.F16.F32.PACK_AB R18, R19, R18 ;  /* 0x000000121312723e */ /* 0x000fe200000000ff */
[C---:B------:R-:W-:Y:S02]  /*3de0*/  HFMA2 R13, R31.reuse, R12, R13 ;  /* 0x0000000c1f0d7231 */ /* 0x040fe4000000000d */
[----:B------:R-:W-:Y:S02]  /*3df0*/  HFMA2 R9, R31, R8, R9 ;  /* 0x000000081f097231 */ /* 0x000fe40000000009 */
[C---:B------:R-:W-:Y:S02]  /*3e00*/  HFMA2 R13, R16.reuse, R14, R13 ;  /* 0x0000000e100d7231 */ /* 0x040fe4000000000d */
[----:B------:R-:W-:-:S04]  /*3e10*/  HFMA2 R9, R16, R10, R9 ;  /* 0x0000000a10097231 */ /* 0x000fc80000000009 */
[C---:B------:R-:W-:Y:S02]  /*3e20*/  HFMA2 R9, R18.reuse, R11, R9 ;  /* 0x0000000b12097231 */ /* 0x040fe40000000009 */
[----:B------:R-:W-:-:S03]  /*3e30*/  HFMA2 R13, R18, R15, R13 ;  /* 0x0000000f120d7231 */ /* 0x000fc6000000000d */
[--C-:B------:R-:W-:Y:S02]  /*3e40*/  HADD2.F32 R10, -RZ, R9.reuse.H0_H0 ;  /* 0x20000009ff0a7230 */ /* 0x100fe40000004100 */
[----:B------:R-:W-:Y:S02]  /*3e50*/  HADD2.F32 R9, -RZ, R9.H1_H1 ;  /* 0x30000009ff097230 */ /* 0x000fe40000004100 */
[----:B------:R-:W-:-:S03]  /*3e60*/  HADD2.F32 R8, -RZ, R13.H0_H0 ;  /* 0x2000000dff087230 */ /* 0x000fc60000004100 */
[----:B------:R-:W-:Y:S01]  /*3e70*/  FADD.FTZ R10, R10, R9 ;  /* 0x000000090a0a7221 */ /* 0x000fe20000010000 */
[----:B------:R-:W-:-:S03]  /*3e80*/  HADD2.F32 R13, -RZ, R13.H1_H1 ;  /* 0x3000000dff0d7230 */ /* 0x000fc60000004100 */
[----:B------:R-:W-:Y:S02]  /*3e90*/  FADD.FTZ R7, R7, R10 ;  /* 0x0000000a07077221 */ /* 0x000fe40000010000 */
[----:B------:R-:W-:-:S04]  /*3ea0*/  FADD.FTZ R13, R8, R13 ;  /* 0x0000000d080d7221 */ /* 0x000fc80000010000 */
[----:B------:R-:W-:-:S07]  /*3eb0*/  FADD.FTZ R6, R6, R13 ;  /* 0x0000000d06067221 */ /* 0x000fce0000010000 */
.L_x_23288:
[----:B------:R-:W-:Y:S05]  /*3ec0*/  BSYNC.RECONVERGENT B0 ;  /* 0x0000000000007941 */ /* 0x000fea0003800200 */
.L_x_23287:
[----:B------:R-:W-:Y:S01]  /*3ed0*/  VIADD R9, R27, 0x3 ;  /* 0x000000031b097836 */ /* 0x000fe20000000000 */
[----:B------:R-:W-:Y:S01]  /*3ee0*/  IADD3 R20, P1, PT, R20, 0x10, RZ ;  /* 0x0000001014147810 */ /* 0x000fe20007f3e0ff */
[----:B------:R-:W-:Y:S01]  /*3ef0*/  VIADD R32, R32, 0x40 ;  /* 0x0000004020207836 */ /* 0x000fe20000000000 */
[----:B------:R-:W-:Y:S01]  /*3f00*/  IADD3 R26, PT, PT, R26, 0x4, RZ ;  /* 0x000000041a1a7810 */ /* 0x000fe20007ffe0ff */
[----:B0-----:R-:W-:Y:S01]  /*3f10*/  VIADD R21, R21, 0x100 ;  /* 0x0000010015157836 */ /* 0x001fe20000000000 */
[----:B------:R-:W-:Y:S01]  /*3f20*/  ISETP.GE.U32.AND P0, PT, R9, R4, PT ;  /* 0x000000040900720c */ /* 0x000fe20003f06070 */
[----:B------:R-:W-:Y:S01]  /*3f30*/  IMAD.X R25, RZ, RZ, R25, P1 ;  /* 0x000000ffff197224 */ /* 0x000fe200008e0619 */
[----:B------:R-:W-:Y:S02]  /*3f40*/  IADD3 R27, PT, PT, R27, 0x4, RZ ;  /* 0x000000041b1b7810 */ /* 0x000fe40007ffe0ff */
[----:B------:R-:W-:-:S09]  /*3f50*/  IADD3 R28, PT, PT, R28, 0x40, RZ ;  /* 0x000000401c1c7810 */ /* 0x000fd20007ffe0ff */
[----:B------:R-:W-:Y:S05]  /*3f60*/  @!P0 BRA `(.L_x_23293) ;  /* 0xfffffff4008c8947 */ /* 0x000fea000383ffff */
.L_x_23286:
[----:B------:R-:W-:Y:S05]  /*3f70*/  BSYNC.RECONVERGENT B1 ;  /* 0x0000000000017941 */ /* 0x000fea0003800200 */
.L_x_23285:
[----:B------:R-:W0:Y:S01]  /*3f80*/  S2UR UR5, SR_CgaCtaId ;  /* 0x00000000000579c3 */ /* 0x000e220000008800 */
        /* <DEDUP_REMOVED lines=13> */
[----:B0-----:R-:W-:Y:S01]  /*4060*/  ULEA UR4, UR5, UR4, 0x18 ;  /* 0x0000000405047291 */ /* 0x001fe2000f8ec0ff */
        /* <DEDUP_REMOVED lines=10> */
[----:B------:R-:W3:Y:S01]  /*4110*/  @!P0 LDS R0, [R4+0x40] ;  /* 0x0000400004008984 */ /* 0x000ee20000000800 */
[----:B0-----:R-:W-:Y:S01]  /*4120*/  @!P0 FADD.FTZ R6, R6, R9 ;  /* 0x0000000906068221 */ /* 0x001fe20000010000 */
        /* <DEDUP_REMOVED lines=15> */
[----:B0--3--:R-:W-:Y:S01]  /*4220*/  @!P2 FADD.FTZ R6, R9, R6 ;  /* 0x000000060906a221 */ /* 0x009fe20000010000 */
[----:B----4-:R-:W-:Y:S01]  /*4230*/  @!P2 FADD.FTZ R7, R0, R7 ;  /* 0x000000070007a221 */ /* 0x010fe20000010000 */
[----:B------:R-:W-:-:S04]  /*4240*/  USHF.L.U32 UR5, UR4, 0x5, URZ ;  /* 0x0000000504057899 */ /* 0x000fc800080006ff */
[----:B------:R-:W-:Y:S02]  /*4250*/  F2FP.F16.F32.PACK_AB R6, R7, R6 ;  /* 0x000000060706723e */ /* 0x000fe400000000ff */
[----:B------:R-:W-:-:S04]  /*4260*/  IADD3 R3, P0, P1, R2, UR5, R3 ;  /* 0x0000000502037c10 */ /* 0x000fc8000f91e003 */
[----:B------:R-:W-:Y:S02]  /*4270*/  IADD3.X R0, PT, PT, RZ, RZ, RZ, P0, P1 ;  /* 0x000000ffff007210 */ /* 0x000fe400007e24ff */
[----:B-----5:R-:W-:-:S04]  /*4280*/  LEA R2, P0, R3, UR6, 0x1 ;  /* 0x0000000603027c11 */ /* 0x020fc8000f8008ff */
[--C-:B------:R-:W-:Y:S02]  /*4290*/  LEA.HI.X R3, R3, UR7, R0.reuse, 0x1, P0 ;  /* 0x0000000703037c11 */ /* 0x100fe400080f0c00 */
[----:B------:R-:W-:-:S03]  /*42a0*/  PRMT R0, R6, 0x7632, R0 ;  /* 0x0000763206007816 */ /* 0x000fc60000000000 */
[----:B------:R-:W-:Y:S04]  /*42b0*/  STG.E.U16 desc[UR12][R2.64], R6 ;  /* 0x0000000602007986 */ /* 0x000fe8000c10150c */
[----:B------:R-:W-:Y:S01]  /*42c0*/  STG.E.U16 desc[UR12][R2.64+0x20], R0 ;  /* 0x0000200002007986 */ /* 0x000fe2000c10150c */
[----:B------:R-:W-:Y:S05]  /*42d0*/  EXIT ;  /* 0x000000000000794d */ /* 0x000fea0003800000 */
.L_x_23260:
        /* <DEDUP_REMOVED lines=8> */
.L_x_23295:
[----:B------:R-:W-:Y:S05]  /*4360*/  BSYNC B2 ;  /* 0x0000000000027941 */ /* 0x000fea0003800000 */
.L_x_23294:
[----:B------:R-:W-:Y:S01]  /*4370*/  MOV R5, R14 ;  /* 0x0000000e00057202 */ /* 0x000fe20000000f00 */
[----:B------:R-:W-:Y:S06]  /*4380*/  BRA `(.L_x_23296) ;  /* 0xffffffd0003c7947 */ /* 0x000fec000383ffff */
.L_x_23262:
        /* <DEDUP_REMOVED lines=8> */
.L_x_23298:
[----:B------:R-:W-:Y:S05]  /*4410*/  BSYNC B0 ;  /* 0x0000000000007941 */ /* 0x000fea0003800000 */
.L_x_23297:
        /* <DEDUP_REMOVED lines=8> */
.L_x_23299:
[----:B------:R-:W-:Y:S02]  /*44a0*/  IMAD.MOV.U32 R16, RZ, RZ, 0x4 ;  /* 0x00000004ff107424 */ /* 0x000fe400078e00ff */
[----:B------:R-:W-:-:S05]  /*44b0*/  IMAD.MOV.U32 R6, RZ, RZ, R14 ;  /* 0x000000ffff067224 */ /* 0x000fca00078e000e */
[----:B------:R-:W-:-:S04]  /*44c0*/  FMNMX.FTZ R6, R11, R6, !PT ;  /* 0x000000060b067209 */ /* 0x000fc80007810000 */
[----:B------:R-:W-:-:S07]  /*44d0*/  MOV R11, R6 ;  /* 0x00000006000b7202 */ /* 0x000fce0000000f00 */
[----:B------:R-:W-:Y:S05]  /*44e0*/  WARPSYNC.COLLECTIVE R10, `(.L_x_23300) ;  /* 0x000000000a087348 */ /* 0x000fea0003c00000 */
[----:B------:R0:W1:Y:S02]  /*44f0*/  SHFL.BFLY P2, R14, R11, R16, R17 ;  /* 0x0c0000100b0e7389 */ /* 0x0000640000040011 */
[----:B01----:R-:W-:Y:S05]  /*4500*/  ENDCOLLECTIVE ;  /* 0x000000000000791b */ /* 0x003fea0003800000 */
.L_x_23300:
[----:B------:R-:W-:Y:S01]  /*4510*/  HFMA2 R16, -RZ, RZ, 0, 1.1920928955078125e-07 ;  /* 0x00000002ff107431 */ /* 0x000fe200000001ff */
[----:B------:R-:W-:-:S04]  /*4520*/  MOV R15, R14 ;  /* 0x0000000e000f7202 */ /* 0x000fc80000000f00 */
[----:B------:R-:W-:-:S05]  /*4530*/  FMNMX.FTZ R15, R6, R15, !PT ;  /* 0x0000000f060f7209 */ /* 0x000fca0007810000 */
[----:B------:R-:W-:-:S07]  /*4540*/  IMAD.MOV.U32 R11, RZ, RZ, R15 ;  /* 0x000000ffff0b7224 */ /* 0x000fce00078e000f */
[----:B------:R-:W-:Y:S05]  /*4550*/  WARPSYNC.COLLECTIVE R10, `(.L_x_23301) ;  /* 0x000000000a087348 */ /* 0x000fea0003c00000 */
[----:B------:R0:W1:Y:S02]  /*4560*/  SHFL.BFLY P2, R14, R11, R16, R17 ;  /* 0x0c0000100b0e7389 */ /* 0x0000640000040011 */
[----:B01----:R-:W-:Y:S05]  /*4570*/  ENDCOLLECTIVE ;  /* 0x000000000000791b */ /* 0x003fea0003800000 */
.L_x_23301:
[----:B------:R-:W-:Y:S05]  /*4580*/  BRA `(.L_x_23302) ;  /* 0xffffffd000907947 */ /* 0x000fea000383ffff */
.L_x_23303:
        /* <DEDUP_REMOVED lines=15> */
.L_x_27667:


//--------------------- .text._ZN4vllm25paged_attention_v2_kernelIttLi256ELi8ELi128ELNS_18Fp8KVCacheDataTypeE0ELb0ELi512EEEvPfS2_PT_PKS3_PKT0_S9_ifPKiSB_iPKfiiiSD_SD_iiiii --------------------------
	.section	.text._ZN4vllm25paged_attention_v2_kernelIttLi256ELi8ELi128ELNS_18Fp8KVCacheDataTypeE0ELb0ELi512EEEvPfS2_PT_PKS3_PKT0_S9_ifPKiSB_iPKfiiiSD_SD_iiiii,"ax",@progbits
	.align	128
        .global         _ZN4vllm25paged_attention_v2_kernelIttLi256ELi8ELi128ELNS_18Fp8KVCacheDataTypeE0ELb0ELi512EEEvPfS2_PT_PKS3_PKT0_S9_ifPKiSB_iPKfiiiSD_SD_iiiii
        .type           _ZN4vllm25paged_attention_v2_kernelIttLi256ELi8ELi128ELNS_18Fp8KVCacheDataTypeE0ELb0ELi512EEEvPfS2_PT_PKS3_PKT0_S9_ifPKiSB_iPKfiiiSD_SD_iiiii,@function
        .size           _ZN4vllm25paged_attention_v2_kernelIttLi256ELi8ELi128ELNS_18Fp8KVCacheDataTypeE0ELb0ELi512EEEvPfS2_PT_PKS3_PKT0_S9_ifPKiSB_iPKfiiiSD_SD_iiiii,(.L_x_27668 - _ZN4vllm25paged_attention_v2_kernelIttLi256ELi8ELi128ELNS_18Fp8KVCacheDataTypeE0ELb0ELi512EEEvPfS2_PT_PKS3_PKT0_S9_ifPKiSB_iPKfiiiSD_SD_iiiii)
        .other          _ZN4vllm25paged_attention_v2_kernelIttLi256ELi8ELi128ELNS_18Fp8KVCacheDataTypeE0ELb0ELi512EEEvPfS2_PT_PKS3_PKT0_S9_ifPKiSB_iPKfiiiSD_SD_iiiii,@"STO_CUDA_ENTRY STV_DEFAULT"
_ZN4vllm25paged_attention_v2_kernelIttLi256ELi8ELi128ELNS_18Fp8KVCacheDataTypeE0ELb0ELi512EEEvPfS2_PT_PKS3_PKT0_S9_ifPKiSB_iPKfiiiSD_SD_iiiii:
.text._ZN4vllm25paged_attention_v2_kernelIttLi256ELi8ELi128ELNS_18Fp8KVCacheDataTypeE0ELb0ELi512EEEvPfS2_PT_PKS3_PKT0_S9_ifPKiSB_iPKfiiiSD_SD_iiiii:
        /* <DEDUP_REMOVED lines=37> */
[----:B------:R-:W-:-:S05]  /*0250*/  @!P0 LEA.HI.X R3, R3, R7, R4, 0x1, P1 ;  /* 0x0000000703038211 */ /* 0x000fca00008f0c04 */
[----:B------:R-:W3:Y:S01]  /*0260*/  @!P0 LDG.E.CONSTANT R2, desc[UR12][R2.64] ;  /* 0x0000000c02028981 */ /* 0x000ee2000c1e9900 */
        /* <DEDUP_REMOVED lines=13> */
[----:B------:R-:W-:Y:S02]  /*0340*/  ULEA UR5, UR15, 0x40, 0x6 ;  /* 0x000000400f057891 */ /* 0x000fe4000f8e30ff */
        /* <DEDUP_REMOVED lines=10> */
[----:B------:R-:W-:-:S04]  /*03f0*/  IMAD.HI.U32 R7, R7, R3, R6 ;  /* 0x0000000307077227 */ /* 0x000fc800078e0006 */
[----:B------:R-:W-:-:S04]  /*0400*/  IMAD.MOV.U32 R3, RZ, RZ, R4 ;  /* 0x000000ffff037224 */ /* 0x000fc800078e0004 */
        /* <DEDUP_REMOVED lines=19> */
[----:B------:R-:W-:-:S04]  /*0540*/  IABS R3, UR14 ;  /* 0x0000000e00037c13 */ /* 0x000fc80008000000 */
[----:B------:R0:W2:Y:S02]  /*0550*/  F2I.FTZ.U32.TRUNC.NTZ R5, R4 ;  /* 0x0000000400057305 */ /* 0x0000a4000021f000 */
[----:B0-----:R-:W-:Y:S01]  /*0560*/  IMAD.MOV.U32 R4, RZ, RZ, RZ ;  /* 0x000000ffff047224 */ /* 0x001fe200078e00ff */
[----:B--2---:R-:W-:-:S05]  /*0570*/  IADD3 R7, PT, PT, RZ, -R5, RZ ;  /* 0x80000005ff077210 */ /* 0x004fca0007ffe0ff */
[----:B------:R-:W-:-:S04]  /*0580*/  IMAD R7, R7, R6, RZ ;  /* 0x0000000607077224 */ /* 0x000fc800078e02ff */
[----:B------:R-:W-:Y:S01]  /*0590*/  IMAD.HI.U32 R5, R5, R7, R4 ;  /* 0x0000000705057227 */ /* 0x000fe200078e0004 */
[----:B------:R-:W-:-:S05]  /*05a0*/  IADD3 R4, PT, PT, RZ, -R9, RZ ;  /* 0x80000009ff047210 */ /* 0x000fca0007ffe0ff */
[----:B------:R-:W-:Y:S01]  /*05b0*/  IMAD.HI.U32 R32, R5, R3, RZ ;  /* 0x0000000305207227 */ /* 0x000fe200078e00ff */
[----:B------:R-:W-:-:S03]  /*05c0*/  SHF.R.U32.HI R5, RZ, 0x2, R0 ;  /* 0x00000002ff057819 */ /* 0x000fc60000011600 */
[----:B------:R-:W-:Y:S01]  /*05d0*/  IMAD R3, R32, R4, R3 ;  /* 0x0000000420037224 */ /* 0x000fe200078e0203 */
[----:B------:R-:W-:-:S04]  /*05e0*/  SHF.L.U32 R4, R0, 0x7, RZ ;  /* 0x0000000700047819 */ /* 0x000fc800000006ff */
[----:B------:R-:W-:Y:S02]  /*05f0*/  ISETP.GT.U32.AND P2, PT, R6, R3, PT ;  /* 0x000000030600720c */ /* 0x000fe40003f44070 */
[----:B------:R-:W-:-:S05]  /*0600*/  LOP3.LUT R4, R4, 0x180, RZ, 0xc0, !PT ;  /* 0x0000018004047812 */ /* 0x000fca00078ec0ff */
[----:B------:R-:W-:Y:S01]  /*0610*/  VIADD R4, R4, UR6 ;  /* 0x0000000604047c36 */ /* 0x000fe20008000000 */
[----:B------:R-:W0:Y:S04]  /*0620*/  LDCU UR6, c[0x0][0x3c8] ;  /* 0x00007900ff0677ac */ /* 0x000e280008000800 */
[----:B------:R-:W-:Y:S02]  /*0630*/  @!P0 LEA R7, R5, R4, 0x2 ;  /* 0x0000000405078211 */ /* 0x000fe400078e10ff */
[-C--:B------:R-:W-:Y:S02]  /*0640*/  @!P2 IADD3 R3, PT, PT, R3, -R6.reuse, RZ ;  /* 0x800000060303a210 */ /* 0x080fe40007ffe0ff */
[----:B------:R-:W-:Y:S02]  /*0650*/  LOP3.LUT R4, R8, UR14, RZ, 0x3c, !PT ;  /* 0x0000000e08047c12 */ /* 0x000fe4000f8e3cff */
[----:B------:R-:W-:Y:S01]  /*0660*/  ISETP.GE.U32.AND P1, PT, R3, R6, PT ;  /* 0x000000060300720c */ /* 0x000fe20003f26070 */
[----:B------:R-:W-:Y:S01]  /*0670*/  IMAD.U32 R3, RZ, RZ, UR15 ;  /* 0x0000000fff037e24 */ /* 0x000fe2000f8e00ff */
[----:B------:R-:W-:-:S02]  /*0680*/  ISETP.GE.AND P3, PT, R4, RZ, PT ;  /* 0x000000ff0400720c */ /* 0x000fc40003f66270 */
[----:B------:R-:W-:Y:S02]  /*0690*/  SHF.R.U32.HI R4, RZ, 0x5, R0 ;  /* 0x00000005ff047819 */ /* 0x000fe40000011600 */
[----:B------:R-:W-:Y:S01]  /*06a0*/  @!P2 IADD3 R32, PT, PT, R32, 0x1, RZ ;  /* 0x000000012020a810 */ /* 0x000fe20007ffe0ff */
[----:B0-----:R-:W-:Y:S02]  /*06b0*/  UIMAD UR5, UR11, UR6, URZ ;  /* 0x000000060b0572a4 */ /* 0x001fe4000f8e02ff */
[----:B------:R-:W-:Y:S01]  /*06c0*/  IMAD R6, R3, 0x40, R4 ;  /* 0x0000004003067824 */ /* 0x000fe200078e0204 */
[----:B------:R-:W-:-:S03]  /*06d0*/  MOV R0, 0xff7fffff ;  /* 0xff7fffff00007802 */ /* 0x000fc60000000f00 */
[----:B------:R-:W-:Y:S02]  /*06e0*/  @P1 IADD3 R32, PT, PT, R32, 0x1, RZ ;  /* 0x0000000120201810 */ /* 0x000fe40007ffe0ff */
[----:B------:R-:W-:Y:S02]  /*06f0*/  ISETP.GE.U32.AND P1, PT, R6, UR4, PT ;  /* 0x0000000406007c0c */ /* 0x000fe4000bf26070 */
[----:B------:R-:W-:Y:S01]  /*0700*/  @!P3 IADD3 R32, PT, PT, RZ, -R32, RZ ;  /* 0x80000020ff20b210 */ /* 0x000fe20007ffe0ff */
[----:B---3--:R0:W-:Y:S01]  /*0710*/  @!P0 STS [R7], R2 ;  /* 0x0000000207008388 */ /* 0x0081e20000000800 */
[----:B------:R-:W-:Y:S01]  /*0720*/  BAR.SYNC.DEFER_BLOCKING 0x0 ;  /* 0x0000000000007b1d */ /* 0x000fe20000010000 */
[----:B------:R-:W-:-:S13]  /*0730*/  ISETP.NE.AND P0, PT, R8, RZ, PT ;  /* 0x000000ff0800720c */ /* 0x000fda0003f05270 */
[----:B------:R-:W-:Y:S01]  /*0740*/  @!P0 LOP3.LUT R32, RZ, R8, RZ, 0x33, !PT ;  /* 0x00000008ff208212 */ /* 0x000fe200078e33ff */
[----:B01----:R-:W-:Y:S06]  /*0750*/  @P1 BRA `(.L_x_23305) ;  /* 0x0000001000bc1947 */ /* 0x003fec0003800000 */
[----:B------:R-:W0:Y:S01]  /*0760*/  LDCU.64 UR20, c[0x0][0x3b8] ;  /* 0x00007700ff1477ac */ /* 0x000e220008000a00 */
[----:B------:R-:W-:Y:S01]  /*0770*/  IMAD.WIDE.U32 R2, R6, 0x4, RZ ;  /* 0x0000000406027825 */ /* 0x000fe200078e00ff */
[C---:B------:R-:W-:Y:S01]  /*0780*/  LOP3.LUT R0, R5.reuse, 0x7, RZ, 0xc0, !PT ;  /* 0x0000000705007812 */ /* 0x040fe200078ec0ff */
[----:B------:R-:W1:Y:S02]  /*0790*/  LDCU UR6, c[0x0][0x3e0] ;  /* 0x00007c00ff0677ac */ /* 0x000e640008000800 */
[----:B------:R-:W-:Y:S01]  /*07a0*/  IMAD.U32 R9, RZ, RZ, UR5 ;  /* 0x00000005ff097e24 */ /* 0x000fe2000f8e00ff */
[----:B------:R-:W-:Y:S02]  /*07b0*/  LEA R7, R4, UR7, 0x3 ;  /* 0x0000000704077c11 */ /* 0x000fe4000f8e18ff */
[----:B------:R-:W-:Y:S01]  /*07c0*/  SHF.L.U32 R8, R5, 0x2, RZ ;  /* 0x0000000205087819 */ /* 0x000fe200000006ff */
[----:B------:R-:W-:Y:S01]  /*07d0*/  IMAD.WIDE R2, R9, 0x4, R2 ;  /* 0x0000000409027825 */ /* 0x000fe200078e0202 */
[----:B------:R-:W-:Y:S01]  /*07e0*/  IADD3 R7, PT, PT, R0, R7, RZ ;  /* 0x0000000700077210 */ /* 0x000fe20007ffe0ff */
[----:B------:R-:W-:Y:S01]  /*07f0*/  UIADD3 UR4, UPT, UPT, UR8, 0x220, URZ ;  /* 0x0000022008047890 */ /* 0x000fe2000fffe0ff */
[----:B------:R-:W-:Y:S01]  /*0800*/  LOP3.LUT R9, R8, 0x1c, RZ, 0xc0, !PT ;  /* 0x0000001c08097812 */ /* 0x000fe200078ec0ff */
[----:B------:R-:W-:Y:S01]  /*0810*/  IMAD.SHL.U32 R0, R5, 0x8, RZ ;  /* 0x0000000805007824 */ /* 0x000fe200078e00ff */
[----:B------:R-:W-:Y:S01]  /*0820*/  IADD3 R16, PT, PT, R7, -UR18, RZ ;  /* 0x8000001207107c10 */ /* 0x000fe2000fffe0ff */
[----:B------:R-:W-:Y:S01]  /*0830*/  ULEA UR4, UR9, UR4, 0x18 ;  /* 0x0000000409047291 */ /* 0x000fe2000f8ec0ff */
[----:B------:R-:W-:-:S02]  /*0840*/  LEA R9, R4, R9, 0x5 ;  /* 0x0000000904097211 */ /* 0x000fc400078e28ff */
[----:B0-----:R-:W-:Y:S02]  /*0850*/  IADD3 R2, P0, PT, R2, UR20, RZ ;  /* 0x0000001402027c10 */ /* 0x001fe4000ff1e0ff */
[----:B------:R-:W-:Y:S01]  /*0860*/  LOP3.LUT R0, R0, 0x38, RZ, 0xc0, !PT ;  /* 0x0000003800007812 */ /* 0x000fe200078ec0ff */
[----:B-1----:R-:W-:Y:S01]  /*0870*/  IMAD R5, R32, UR6, RZ ;  /* 0x0000000620057c24 */ /* 0x002fe2000f8e02ff */
[----:B------:R-:W-:Y:S02]  /*0880*/  IADD3.X R3, PT, PT, R3, UR21, RZ, P0, !PT ;  /* 0x0000001503037c10 */ /* 0x000fe400087fe4ff */
[----:B------:R-:W-:Y:S02]  /*0890*/  MOV R4, R6 ;  /* 0x0000000600047202 */ /* 0x000fe40000000f00 */
[----:B------:R-:W-:Y:S01]  /*08a0*/  IADD3 R20, P0, PT, R5, R0, RZ ;  /* 0x0000000005147210 */ /* 0x000fe20007f1e0ff */
[----:B------:R-:W-:Y:S01]  /*08b0*/  IMAD.MOV.U32 R0, RZ, RZ, -0x800001 ;  /* 0xff7fffffff007424 */ /* 0x000fe200078e00ff */
[----:B------:R-:W-:Y:S01]  /*08c0*/  IADD3 R6, PT, PT, R7, 0x1, RZ ;  /* 0x0000000107067810 */ /* 0x000fe20007ffe0ff */
[----:B------:R-:W-:Y:S01]  /*08d0*/  VIADD R7, R9, UR4 ;  /* 0x0000000409077c36 */ /* 0x000fe20008000000 */
[----:B------:R-:W-:-:S09]  /*08e0*/  LEA.HI.X.SX32 R21, R5, RZ, 0x1, P0 ;  /* 0x000000ff05157211 */ /* 0x000fd200000f0eff */
.L_x_23307:
        /* <DEDUP_REMOVED lines=17> */
[----:B------:R-:W-:Y:S01]  /*0a00*/  UMOV UR6, 0x400 ;  /* 0x0000040000067882 */ /* 0x000fe20000000000 */
[----:B------:R-:W-:Y:S01]  /*0a10*/  SHF.L.U32 R18, R10, 0x7, RZ ;  /* 0x000000070a127819 */ /* 0x000fe200000006ff */
[----:B0-----:R-:W-:Y:S01]  /*0a20*/  ULEA UR4, UR4, UR6, 0x18 ;  /* 0x0000000604047291 */ /* 0x001fe2000f8ec0ff */
[----:B------:R-:W4:Y:S02]  /*0a30*/  LDG.E.CONSTANT R29, desc[UR12][R38.64+0x400] ;  /* 0x0004000c261d7981 */ /* 0x000f24000c1e9900 */
[----:B------:R-:W-:-:S02]  /*0a40*/  LOP3.LUT R18, R18, 0x180, RZ, 0xc0, !PT ;  /* 0x0000018012127812 */ /* 0x000fc400078ec0ff */
[----:B------:R-:W4:Y:S04]  /*0a50*/  LDG.E.CONSTANT R28, desc[UR12][R38.64+0x480] ;  /* 0x0004800c261c7981 */ /* 0x000f28000c1e9900 */
[----:B------:R-:W0:Y:S04]  /*0a60*/  LDS.128 R12, [R18+UR4] ;  /* 0x00000004120c7984 */ /* 0x000e280008000c00 */
[----:B------:R-:W4:Y:S04]  /*0a70*/  LDG.E.CONSTANT R22, desc[UR12][R38.64+0x500] ;  /* 0x0005000c26167981 */ /* 0x000f28000c1e9900 */
[----:B------:R-:W4:Y:S04]  /*0a80*/  LDG.E.CONSTANT R25, desc[UR12][R38.64+0x580] ;  /* 0x0005800c26197981 */ /* 0x000f28000c1e9900 */
[----:B------:R-:W4:Y:S04]  /*0a90*/  LDG.E.CONSTANT R36, desc[UR12][R38.64+0x900] ;  /* 0x0009000c26247981 */ /* 0x000f28000c1e9900 */
[----:B------:R-:W4:Y:S01]  /*0aa0*/  LDG.E.CONSTANT R35, desc[UR12][R38.64+0xa00] ;  /* 0x000a000c26237981 */ /* 0x000f22000c1e9900 */
[----:B0-----:R-:W-:-:S02]  /*0ab0*/  HADD2.F32 R10, -RZ, R13.H0_H0 ;  /* 0x2000000dff0a7230 */ /* 0x001fc40000004100 */
[----:B------:R-:W-:Y:S02]  /*0ac0*/  HADD2.F32 R13, -RZ, R13.H1_H1 ;  /* 0x3000000dff0d7230 */ /* 0x000fe40000004100 */
[----:B------:R-:W-:Y:S02]  /*0ad0*/  HADD2.F32 R27, -RZ, R14.H1_H1 ;  /* 0x3000000eff1b7230 */ /* 0x000fe40000004100 */
[--C-:B--2---:R-:W-:Y:S02]  /*0ae0*/  HADD2.F32 R11, -RZ, R9.reuse.H0_H0 ;  /* 0x20000009ff0b7230 */ /* 0x104fe40000004100 */
[----:B------:R-:W-:Y:S02]  /*0af0*/  HADD2.F32 R24, -RZ, R9.H1_H1 ;  /* 0x30000009ff187230 */ /* 0x000fe40000004100 */
[----:B------:R-:W-:Y:S02]  /*0b00*/  HADD2.F32 R9, -RZ, R12.H0_H0 ;  /* 0x2000000cff097230 */ /* 0x000fe40000004100 */
[----:B------:R-:W-:Y:S01]  /*0b10*/  FMUL.FTZ R26, R10, R11 ;  /* 0x0000000b0a1a7220 */ /* 0x000fe20000410000 */
[----:B---3--:R-:W-:-:S02]  /*0b20*/  HADD2.F32 R10, -RZ, R8.H0_H0 ;  /* 0x20000008ff0a7230 */ /* 0x008fc40000004100 */
[----:B------:R-:W-:Y:S01]  /*0b30*/  FMUL.FTZ R13, R13, R24 ;  /* 0x000000180d0d7220 */ /* 0x000fe20000410000 */
[----:B------:R-:W-:Y:S01]  /*0b40*/  HADD2.F32 R12, -RZ, R12.H1_H1 ;  /* 0x3000000cff0c7230 */ /* 0x000fe20000004100 */
[----:B------:R-:W2:Y:S01]  /*0b50*/  LDG.E.CONSTANT R24, desc[UR12][R38.64+0x680] ;  /* 0x0006800c26187981 */ /* 0x000ea2000c1e9900 */
[----:B------:R-:W-:Y:S02]  /*0b60*/  HADD2.F32 R11, -RZ, R8.H1_H1 ;  /* 0x30000008ff0b7230 */ /* 0x000fe40000004100 */
[----:B------:R-:W-:Y:S01]  /*0b70*/  FFMA.FTZ R9, R9, R10, R26 ;  /* 0x0000000a09097223 */ /* 0x000fe2000001001a */
[--C-:B----4-:R-:W-:Y:S01]  /*0b80*/  HADD2.F32 R10, -RZ, R19.reuse.H0_H0 ;  /* 0x20000013ff0a7230 */ /* 0x110fe20000004100 */
[----:B------:R-:W3:Y:S01]  /*0b90*/  LDG.E.CONSTANT R26, desc[UR12][R38.64+0x800] ;  /* 0x0008000c261a7981 */ /* 0x000ee2000c1e9900 */
[----:B------:R-:W-:Y:S02]  /*0ba0*/  HADD2.F32 R19, -RZ, R19.H1_H1 ;  /* 0x30000013ff137230 */ /* 0x000fe40000004100 */
[----:B------:R-:W-:-:S04]  /*0bb0*/  FFMA.FTZ R12, R12, R11, R13 ;  /* 0x0000000b0c0c7223 */ /* 0x000fc8000001000d */
[----:B------:R-:W-:Y:S02]  /*0bc0*/  FFMA.FTZ R12, R27, R19, R12 ;  /* 0x000000131b0c7223 */ /* 0x000fe4000001000c */
[----:B------:R-:W4:Y:S01]  /*0bd0*/  LDG.E.CONSTANT R27, desc[UR12][R38.64+0x600] ;  /* 0x0006000c261b7981 */ /* 0x000f22000c1e9900 */
[----:B------:R-:W-:Y:S02]  /*0be0*/  HADD2.F32 R8, -RZ, R14.H0_H0 ;  /* 0x2000000eff087230 */ /* 0x000fe40000004100 */
[----:B------:R-:W-:Y:S02]  /*0bf0*/  HADD2.F32 R14, -RZ, R15.H0_H0 ;  /* 0x2000000fff0e7230 */ /* 0x000fe40000004100 */
[----:B------:R-:W-:Y:S02]  /*0c00*/  HADD2.F32 R19, -RZ, R23.H0_H0 ;  /* 0x20000017ff137230 */ /* 0x000fe40000004100 */
[----:B------:R-:W-:Y:S01]  /*0c10*/  FFMA.FTZ R13, R8, R10, R9 ;  /* 0x0000000a080d7223 */ /* 0x000fe20000010009 */
[----:B------:R-:W-:Y:S01]  /*0c20*/  HADD2.F32 R15, -RZ, R15.H1_H1 ;  /* 0x3000000fff0f7230 */ /* 0x000fe20000004100 */
[----:B------:R-:W0:Y:S02]  /*0c30*/  LDS.128 R8, [R18+UR4+0x10] ;  /* 0x0000100412087984 */ /* 0x000e240008000c00 */
[----:B------:R-:W-:-:S02]  /*0c40*/  FFMA.FTZ R13, R14, R19, R13 ;  /* 0x000000130e0d7223 */ /* 0x000fc4000001000d */
[----:B------:R-:W3:Y:S01]  /*0c50*/  LDG.E.CONSTANT R19, desc[UR12][R38.64+0x700] ;  /* 0x0007000c26137981 */ /* 0x000ee2000c1e9900 */
[----:B------:R-:W-:-:S05]  /*0c60*/  HADD2.F32 R23, -RZ, R23.H1_H1 ;  /* 0x30000017ff177230 */ /* 0x000fca0000004100 */
[----:B------:R-:W-:Y:S02]  /*0c70*/  FFMA.FTZ R12, R15, R23, R12 ;  /* 0x000000170f0c7223 */ /* 0x000fe4000001000c */
[----:B------:R-:W3:Y:S01]  /*0c80*/  LDG.E.CONSTANT R23, desc[UR12][R38.64+0x780] ;  /* 0x0007800c26177981 */ /* 0x000ee2000c1e9900 */
[--C-:B------:R-:W-:Y:S02]  /*0c90*/  HADD2.F32 R15, -RZ, R33.reuse.H0_H0 ;  /* 0x20000021ff0f7230 */ /* 0x100fe40000004100 */
[----:B------:R-:W-:Y:S02]  /*0ca0*/  HADD2.F32 R33, -RZ, R33.H1_H1 ;  /* 0x30000021ff217230 */ /* 0x000fe40000004100 */
[----:B0-----:R-:W-:-:S05]  /*0cb0*/  HADD2.F32 R14, -RZ, R8.H0_H0 ;  /* 0x20000008ff0e7230 */ /* 0x001fca0000004100 */
[----:B------:R-:W-:Y:S01]  /*0cc0*/  FFMA.FTZ R13, R14, R15, R13 ;  /* 0x0000000f0e0d7223 */ /* 0x000fe2000001000d */
[----:B------:R-:W-:Y:S02]  /*0cd0*/  HADD2.F32 R15, -RZ, R8.H1_H1 ;  /* 0x30000008ff0f7230 */ /* 0x000fe40000004100 */
[----:B------:R-:W-:Y:S02]  /*0ce0*/  HADD2.F32 R8, -RZ, R9.H0_H0 ;  /* 0x20000009ff087230 */ /* 0x000fe40000004100 */
[----:B------:R-:W-:Y:S02]  /*0cf0*/  HADD2.F32 R14, -RZ, R31.H0_H0 ;  /* 0x2000001fff0e7230 */ /* 0x000fe40000004100 */
[----:B------:R-:W-:Y:S01]  /*0d00*/  FFMA.FTZ R12, R15, R33, R12 ;  /* 0x000000210f0c7223 */ /* 0x000fe2000001000c */
[----:B------:R-:W-:Y:S01]  /*0d10*/  HADD2.F32 R9, -RZ, R9.H1_H1 ;  /* 0x30000009ff097230 */ /* 0x000fe20000004100 */
[----:B------:R-:W3:Y:S01]  /*0d20*/  LDG.E.CONSTANT R33, desc[UR12][R38.64+0x880] ;  /* 0x0008800c26217981 */ /* 0x000ee2000c1e9900 */
[----:B------:R-:W-:-:S02]  /*0d30*/  HADD2.F32 R31, -RZ, R31.H1_H1 ;  /* 0x3000001fff1f7230 */ /* 0x000fc40000004100 */
[----:B------:R-:W-:Y:S01]  /*0d40*/  FFMA.FTZ R13, R8, R14, R13 ;  /* 0x0000000e080d7223 */ /* 0x000fe2000001000d */
[----:B------:R-:W-:Y:S02]  /*0d50*/  HADD2.F32 R8, -RZ, R10.H0_H0 ;  /* 0x2000000aff087230 */ /* 0x000fe40000004100 */
[----:B------:R-:W-:Y:S01]  /*0d60*/  FFMA.FTZ R12, R9, R31, R12 ;  /* 0x0000001f090c7223 */ /* 0x000fe2000001000c */
[----:B------:R-:W-:Y:S01]  /*0d70*/  HADD2.F32 R9, -RZ, R34.H0_H0 ;  /* 0x20000022ff097230 */ /* 0x000fe20000004100 */
[----:B------:R-:W3:Y:S01]  /*0d80*/  LDG.E.CONSTANT R31, desc[UR12][R38.64+0x980] ;  /* 0x0009800c261f7981 */ /* 0x000ee2000c1e9900 */
[----:B------:R-:W-:-:S03]  /*0d90*/  HADD2.F32 R14, -RZ, R30.H0_H0 ;  /* 0x2000001eff0e7230 */ /* 0x000fc60000004100 */
[----:B------:R-:W-:Y:S01]  /*0da0*/  FFMA.FTZ R13, R8, R9, R13 ;  /* 0x00000009080d7223 */ /* 0x000fe2000001000d */
[----:B------:R-:W-:Y:S02]  /*0db0*/  HADD2.F32 R9, -RZ, R10.H1_H1 ;  /* 0x3000000aff097230 */ /* 0x000fe40000004100 */
[----:B------:R-:W-:Y:S02]  /*0dc0*/  HADD2.F32 R8, -RZ, R34.H1_H1 ;  /* 0x30000022ff087230 */ /* 0x000fe40000004100 */
[----:B------:R-:W-:Y:S01]  /*0dd0*/  HADD2.F32 R10, -RZ, R11.H0_H0 ;  /* 0x2000000bff0a7230 */ /* 0x000fe20000004100 */
[----:B------:R-:W3:Y:S02]  /*0de0*/  LDG.E.CONSTANT R34, desc[UR12][R38.64+0xb00] ;  /* 0x000b000c26227981 */ /* 0x000ee4000c1e9900 */
[----:B------:R-:W-:Y:S02]  /*0df0*/  FFMA.FTZ R8, R9, R8, R12 ;  /* 0x0000000809087223 */ /* 0x000fe4000001000c */
[----:B------:R-:W-:-:S02]  /*0e00*/  FFMA.FTZ R9, R10, R14, R13 ;  /* 0x0000000e0a097223 */ /* 0x000fc4000001000d */
[----:B------:R-:W0:Y:S01]  /*0e10*/  LDS.128 R12, [R18+UR4+0x20] ;  /* 0x00002004120c7984 */ /* 0x000e220008000c00 */
[----:B------:R-:W-:Y:S02]  /*0e20*/  HADD2.F32 R11, -RZ, R11.H1_H1 ;  /* 0x3000000bff0b7230 */ /* 0x000fe40000004100 */
[----:B------:R-:W-:-:S05]  /*0e30*/  HADD2.F32 R30, -RZ, R30.H1_H1 ;  /* 0x3000001eff1e7230 */ /* 0x000fca0000004100 */
[----:B------:R-:W-:Y:S01]  /*0e40*/  FFMA.FTZ R8, R11, R30, R8 ;  /* 0x0000001e0b087223 */ /* 0x000fe20000010008 */
[--C-:B------:R-:W-:Y:S01]  /*0e50*/  HADD2.F32 R11, -RZ, R29.reuse.H0_H0 ;  /* 0x2000001dff0b7230 */ /* 0x100fe20000004100 */
[----:B------:R-:W3:Y:S01]  /*0e60*/  LDG.E.CONSTANT R30, desc[UR12][R38.64+0xd80] ;  /* 0x000d800c261e7981 */ /* 0x000ee2000c1e9900 */
        /* <DEDUP_REMOVED lines=10> */
[----:B------:R-:W-:Y:S01]  /*0f10*/  HADD2.F32 R10, -RZ, R14.H0_H0 ;  /* 0x2000000eff0a7230 */ /* 0x000fe20000004100 */
[----:B------:R-:W3:Y:S01]  /*0f20*/  LDG.E.CONSTANT R28, desc[UR12][R38.64+0xf00] ;  /* 0x000f000c261c7981 */ /* 0x000ee2000c1e9900 */
[----:B------:R-:W-:-:S02]  /*0f30*/  HADD2.F32 R11, -RZ, R22.H0_H0 ;  /* 0x20000016ff0b7230 */ /* 0x000fc40000004100 */
[----:B------:R-:W-:-:S03]  /*0f40*/  FFMA.FTZ R12, R13, R12, R8 ;  /* 0x0000000c0d0c7223 */ /* 0x000fc60000010008 */
[----:B------:R-:W-:Y:S02]  /*0f50*/  FFMA.FTZ R13, R10, R11, R9 ;  /* 0x0000000b0a0d7223 */ /* 0x000fe40000010009 */
[----:B------:R-:W0:Y:S01]  /*0f60*/  LDS.128 R8, [R18+UR4+0x30] ;  /* 0x0000300412087984 */ /* 0x000e220008000c00 */
[----:B------:R-:W-:Y:S02]  /*0f70*/  HADD2.F32 R29, -RZ, R14.H1_H1 ;  /* 0x3000000eff1d7230 */ /* 0x000fe40000004100 */
[----:B------:R-:W-:Y:S02]  /*0f80*/  HADD2.F32 R22, -RZ, R22.H1_H1 ;  /* 0x30000016ff167230 */ /* 0x000fe40000004100 */
[----:B------:R-:W-:-:S03]  /*0f90*/  HADD2.F32 R14, -RZ, R15.H0_H0 ;  /* 0x2000000fff0e7230 */ /* 0x000fc60000004100 */
[----:B------:R-:W-:Y:S01]  /*0fa0*/  FFMA.FTZ R12, R29, R22, R12 ;  /* 0x000000161d0c7223 */ /* 0x000fe2000001000c */
[----:B------:R-:W-:Y:S01]  /*0fb0*/  HADD2.F32 R22, -RZ, R25.H0_H0 ;  /* 0x20000019ff167230 */ /* 0x000fe20000004100 */
[----:B------:R-:W3:Y:S01]  /*0fc0*/  LDG.E.CONSTANT R29, desc[UR12][R38.64+0xf80] ;  /* 0x000f800c261d7981 */ /* 0x000ee2000c1e9900 */
[----:B------:R-:W-:Y:S02]  /*0fd0*/  HADD2.F32 R15, -RZ, R15.H1_H1 ;  /* 0x3000000fff0f7230 */ /* 0x000fe40000004100 */
[----:B------:R-:W-:Y:S02]  /*0fe0*/  HADD2.F32 R25, -RZ, R25.H1_H1 ;  /* 0x30000019ff197230 */ /* 0x000fe40000004100 */
[----:B------:R-:W-:-:S03]  /*0ff0*/  FFMA.FTZ R13, R14, R22, R13 ;  /* 0x000000160e0d7223 */ /* 0x000fc6000001000d */
[----:B------:R-:W-:Y:S02]  /*1000*/  FFMA.FTZ R12, R15, R25, R12 ;  /* 0x000000190f0c7223 */ /* 0x000fe4000001000c */
[----:B------:R-:W3:Y:S01]  /*1010*/  LDG.E.CONSTANT R25, desc[UR12][R38.64+0xa80] ;  /* 0x000a800c26197981 */ /* 0x000ee2000c1e9900 */
[--C-:B0-----:R-:W-:Y:S02]  /*1020*/  HADD2.F32 R14, -RZ, R8.reuse.H0_H0 ;  /* 0x20000008ff0e7230 */ /* 0x101fe40000004100 */
[----:B------:R-:W-:Y:S02]  /*1030*/  HADD2.F32 R15, -RZ, R8.H1_H1 ;  /* 0x30000008ff0f7230 */ /* 0x000fe40000004100 */
[--C-:B----4-:R-:W-:Y:S02]  /*1040*/  HADD2.F32 R8, -RZ, R27.reuse.H0_H0 ;  /* 0x2000001bff087230 */ /* 0x110fe40000004100 */
[----:B------:R-:W-:-:S03]  /*1050*/  HADD2.F32 R27, -RZ, R27.H1_H1 ;  /* 0x3000001bff1b7230 */ /* 0x000fc60000004100 */
[----:B------:R-:W-:Y:S01]  /*1060*/  FFMA.FTZ R8, R14, R8, R13 ;  /* 0x000000080e087223 */ /* 0x000fe2000001000d */
[--C-:B------:R-:W-:Y:S02]  /*1070*/  HADD2.F32 R13, -RZ, R9.reuse.H0_H0 ;  /* 0x20000009ff0d7230 */ /* 0x100fe40000004100 */
[----:B------:R-:W-:Y:S01]  /*1080*/  FFMA.FTZ R12, R15, R27, R12 ;  /* 0x0000001b0f0c7223 */ /* 0x000fe2000001000c */
[--C-:B--2---:R-:W-:Y:S02]  /*1090*/  HADD2.F32 R14, -RZ, R24.reuse.H0_H0 ;  /* 0x20000018ff0e7230 */ /* 0x104fe40000004100 */
[----:B------:R-:W-:Y:S02]  /*10a0*/  HADD2.F32 R9, -RZ, R9.H1_H1 ;  /* 0x30000009ff097230 */ /* 0x000fe40000004100 */
[----:B------:R-:W-:Y:S02]  /*10b0*/  HADD2.F32 R24, -RZ, R24.H1_H1 ;  /* 0x30000018ff187230 */ /* 0x000fe40000004100 */
[----:B------:R-:W-:-:S03]  /*10c0*/  FFMA.FTZ R22, R13, R14, R8 ;  /* 0x0000000e0d167223 */ /* 0x000fc60000010008 */
[----:B------:R-:W-:Y:S02]  /*10d0*/  FFMA.FTZ R8, R9, R24, R12 ;  /* 0x0000001809087223 */ /* 0x000fe4000001000c */
[----:B------:R-:W0:Y:S01]  /*10e0*/  LDS.128 R12, [R18+UR4+0x40] ;  /* 0x00004004120c7984 */ /* 0x000e220008000c00 */
[--C-:B------:R-:W-:Y:S02]  /*10f0*/  HADD2.F32 R9, -RZ, R10.reuse.H0_H0 ;  /* 0x2000000aff097230 */ /* 0x100fe40000004100 */
[----:B------:R-:W-:Y:S02]  /*1100*/  HADD2.F32 R27, -RZ, R10.H1_H1 ;  /* 0x3000000aff1b7230 */ /* 0x000fe40000004100 */
[--C-:B---3--:R-:W-:Y:S02]  /*1110*/  HADD2.F32 R24, -RZ, R19.reuse.H0_H0 ;  /* 0x20000013ff187230 */ /* 0x108fe40000004100 */
[----:B------:R-:W-:Y:S02]  /*1120*/  HADD2.F32 R10, -RZ, R19.H1_H1 ;  /* 0x30000013ff0a7230 */ /* 0x000fe40000004100 */
[----:B------:R-:W2:Y:S01]  /*1130*/  LDG.E.CONSTANT R19, desc[UR12][R38.64+0xb80] ;  /* 0x000b800c26137981 */ /* 0x000ea2000c1e9900 */
[----:B------:R-:W-:Y:S01]  /*1140*/  FFMA.FTZ R9, R9, R24, R22 ;  /* 0x0000001809097223 */ /* 0x000fe20000010016 */
[----:B------:R-:W-:-:S02]  /*1150*/  HADD2.F32 R22, -RZ, R23.H0_H0 ;  /* 0x20000017ff167230 */ /* 0x000fc40000004100 */
[----:B------:R-:W-:Y:S01]  /*1160*/  FFMA.FTZ R8, R27, R10, R8 ;  /* 0x0000000a1b087223 */ /* 0x000fe20000010008 */
[--C-:B------:R-:W-:Y:S01]  /*1170*/  HADD2.F32 R10, -RZ, R11.reuse.H0_H0 ;  /* 0x2000000bff0a7230 */ /* 0x100fe20000004100 */
[----:B------:R-:W3:Y:S01]  /*1180*/  LDG.E.CONSTANT R24, desc[UR12][R38.64+0xc80] ;  /* 0x000c800c26187981 */ /* 0x000ee2000c1e9900 */
[----:B------:R-:W-:-:S03]  /*1190*/  HADD2.F32 R11, -RZ, R11.H1_H1 ;  /* 0x3000000bff0b7230 */ /* 0x000fc60000004100 */
[----:B------:R-:W-:Y:S01]  /*11a0*/  FFMA.FTZ R9, R10, R22, R9 ;  /* 0x000000160a097223 */ /* 0x000fe20000010009 */
[----:B------:R-:W-:Y:S01]  /*11b0*/  HADD2.F32 R23, -RZ, R23.H1_H1 ;  /* 0x30000017ff177230 */ /* 0x000fe20000004100 */
[----:B------:R-:W4:Y:S04]  /*11c0*/  LDG.E.CONSTANT R22, desc[UR12][R38.64+0xc00] ;  /* 0x000c000c26167981 */ /* 0x000f28000c1e9900 */
[----:B------:R-:W-:Y:S01]  /*11d0*/  FFMA.FTZ R8, R11, R23, R8 ;  /* 0x000000170b087223 */ /* 0x000fe20000010008 */
[--C-:B------:R-:W-:Y:S01]  /*11e0*/  HADD2.F32 R11, -RZ, R26.reuse.H0_H0 ;  /* 0x2000001aff0b7230 */ /* 0x100fe20000004100 */
[----:B------:R-:W3:Y:S01]  /*11f0*/  LDG.E.CONSTANT R23, desc[UR12][R38.64+0xd00] ;  /* 0x000d000c26177981 */ /* 0x000ee2000c1e9900 */
[----:B------:R-:W-:-:S03]  /*1200*/  HADD2.F32 R26, -RZ, R26.H1_H1 ;  /* 0x3000001aff1a7230 */ /* 0x000fc60000004100 */
[----:B------:R-:W3:Y:S01]  /*1210*/  LDG.E.CONSTANT R27, desc[UR12][R38.64+0xe80] ;  /* 0x000e800c261b7981 */ /* 0x000ee2000c1e9900 */
[----:B0-----:R-:W-:-:S05]  /*1220*/  HADD2.F32 R10, -RZ, R12.H0_H0 ;  /* 0x2000000cff0a7230 */ /* 0x001fca0000004100 */
[----:B------:R-:W-:Y:S01]  /*1230*/  FFMA.FTZ R9, R10, R11, R9 ;  /* 0x0000000b0a097223 */ /* 0x000fe20000010009 */
[----:B------:R-:W-:-:S05]  /*1240*/  HADD2.F32 R11, -RZ, R12.H1_H1 ;  /* 0x3000000cff0b7230 */ /* 0x000fca0000004100 */
[----:B------:R-:W-:Y:S02]  /*1250*/  FFMA.FTZ R8, R11, R26, R8 ;  /* 0x0000001a0b087223 */ /* 0x000fe40000010008 */
[----:B------:R-:W3:Y:S01]  /*1260*/  LDG.E.CONSTANT R26, desc[UR12][R38.64+0xe00] ;  /* 0x000e000c261a7981 */ /* 0x000ee2000c1e9900 */
        /* <DEDUP_REMOVED lines=9> */
[----:B------:R-:W-:Y:S02]  /*1300*/  HADD2.F32 R13, -RZ, R15.H0_H0 ;  /* 0x2000000fff0d7230 */ /* 0x000fe40000004100 */
[----:B------:R-:W-:Y:S01]  /*1310*/  FFMA.FTZ R10, R10, R11, R9 ;  /* 0x0000000b0a0a7223 */ /* 0x000fe20000010009 */
        /* <DEDUP_REMOVED lines=17> */
[----:B------:R-:W-:-:S03]  /*1430*/  HADD2.F32 R25, -RZ, R25.H1_H1 ;  /* 0x30000019ff197230 */ /* 0x000fc60000004100 */
[----:B------:R-:W-:Y:S02]  /*1440*/  FFMA.FTZ R31, R31, R15, R14 ;  /* 0x0000000f1f1f7223 */ /* 0x000fe4000001000e */
[----:B------:R-:W0:Y:S01]  /*1450*/  LDS.128 R12, [R18+UR4+0x60] ;  /* 0x00006004120c7984 */ /* 0x000e220008000c00 */
[----:B------:R-:W-:Y:S01]  /*1460*/  FFMA.FTZ R25, R9, R25, R8 ;  /* 0x0000001909197223 */ /* 0x000fe20000010008 */
[----:B------:R-:W-:Y:S02]  /*1470*/  HADD2.F32 R8, -RZ, R10.H0_H0 ;  /* 0x2000000aff087230 */ /* 0x000fe40000004100 */
[----:B------:R-:W-:Y:S02]  /*1480*/  HADD2.F32 R9, -RZ, R34.H0_H0 ;  /* 0x20000022ff097230 */ /* 0x000fe40000004100 */
[----:B------:R-:W-:Y:S02]  /*1490*/  HADD2.F32 R10, -RZ, R10.H1_H1 ;  /* 0x3000000aff0a7230 */ /* 0x000fe40000004100 */
[----:B------:R-:W-:-:S02]  /*14a0*/  HADD2.F32 R34, -RZ, R34.H1_H1 ;  /* 0x30000022ff227230 */ /* 0x000fc40000004100 */
[----:B------:R-:W-:Y:S01]  /*14b0*/  FFMA.FTZ R8, R8, R9, R31 ;  /* 0x0000000908087223 */ /* 0x000fe2000001001f */
[--C-:B------:R-:W-:Y:S02]  /*14c0*/  HADD2.F32 R9, -RZ, R11.reuse.H0_H0 ;  /* 0x2000000bff097230 */ /* 0x100fe40000004100 */
[----:B------:R-:W-:Y:S01]  /*14d0*/  FFMA.FTZ R25, R10, R34, R25 ;  /* 0x000000220a197223 */ /* 0x000fe20000010019 */
[----:B------:R-:W-:Y:S01]  /*14e0*/  HADD2.F32 R34, -RZ, R11.H1_H1 ;  /* 0x3000000bff227230 */ /* 0x000fe20000004100 */
[----:B------:R-:W-:Y:S01]  /*14f0*/  ULEA UR6, UR15, 0x40, 0x6 ;  /* 0x000000400f067891 */ /* 0x000fe2000f8e30ff */
[----:B------:R-:W-:Y:S02]  /*1500*/  ISETP.NE.AND P1, PT, R5, RZ, PT ;  /* 0x000000ff0500720c */ /* 0x000fe40003f25270 */
[----:B-----5:R-:W-:Y:S01]  /*1510*/  FSETP.NEU.FTZ.AND P0, PT, R17, RZ, PT ;  /* 0x000000ff1100720b */ /* 0x020fe20003f1d000 */
[----:B--2---:R-:W-:-:S05]  /*1520*/  HADD2.F32 R10, -RZ, R19.H0_H0 ;  /* 0x20000013ff0a7230 */ /* 0x004fca0000004100 */
[----:B------:R-:W-:Y:S02]  /*1530*/  FFMA.FTZ R31, R9, R10, R8 ;  /* 0x0000000a091f7223 */ /* 0x000fe40000010008 */
[----:B------:R1:W2:Y:S01]  /*1540*/  LDS.128 R8, [R18+UR4+0x70] ;  /* 0x0000700412087984 */ /* 0x0002a20008000c00 */
[----:B------:R-:W-:-:S05]  /*1550*/  HADD2.F32 R19, -RZ, R19.H1_H1 ;  /* 0x30000013ff137230 */ /* 0x000fca0000004100 */
[----:B------:R-:W-:Y:S01]  /*1560*/  FFMA.FTZ R19, R34, R19, R25 ;  /* 0x0000001322137223 */ /* 0x000fe20000010019 */
[----:B0-----:R-:W-:Y:S02]  /*1570*/  HADD2.F32 R34, -RZ, R12.H0_H0 ;  /* 0x2000000cff227230 */ /* 0x001fe40000004100 */
[----:B----4-:R-:W-:Y:S02]  /*1580*/  HADD2.F32 R25, -RZ, R22.H0_H0 ;  /* 0x20000016ff197230 */ /* 0x010fe40000004100 */
[----:B------:R-:W-:Y:S02]  /*1590*/  HADD2.F32 R12, -RZ, R12.H1_H1 ;  /* 0x3000000cff0c7230 */ /* 0x000fe40000004100 */
[----:B------:R-:W-:Y:S02]  /*15a0*/  HADD2.F32 R22, -RZ, R22.H1_H1 ;  /* 0x30000016ff167230 */ /* 0x000fe40000004100 */
[----:B------:R-:W-:Y:S01]  /*15b0*/  FFMA.FTZ R25, R34, R25, R31 ;  /* 0x0000001922197223 */ /* 0x000fe2000001001f */
[----:B------:R-:W-:-:S02]  /*15c0*/  HADD2.F32 R34, -RZ, R13.H0_H0 ;  /* 0x2000000dff227230 */ /* 0x000fc40000004100 */
[--C-:B---3--:R-:W-:Y:S02]  /*15d0*/  HADD2.F32 R31, -RZ, R24.reuse.H0_H0 ;  /* 0x20000018ff1f7230 */ /* 0x108fe40000004100 */
[----:B------:R-:W-:Y:S01]  /*15e0*/  FFMA.FTZ R12, R12, R22, R19 ;  /* 0x000000160c0c7223 */ /* 0x000fe20000010013 */
[----:B------:R-:W-:Y:S02]  /*15f0*/  HADD2.F32 R19, -RZ, R13.H1_H1 ;  /* 0x3000000dff137230 */ /* 0x000fe40000004100 */
[----:B------:R-:W-:Y:S02]  /*1600*/  HADD2.F32 R24, -RZ, R24.H1_H1 ;  /* 0x30000018ff187230 */ /* 0x000fe40000004100 */
[----:B------:R-:W-:Y:S01]  /*1610*/  FFMA.FTZ R25, R34, R31, R25 ;  /* 0x0000001f22197223 */ /* 0x000fe20000010019 */
[----:B-1----:R-:W-:Y:S02]  /*1620*/  HADD2.F32 R18, -RZ, R14.H0_H0 ;  /* 0x2000000eff127230 */ /* 0x002fe40000004100 */
[----:B------:R-:W-:-:S02]  /*1630*/  HADD2.F32 R22, -RZ, R23.H0_H0 ;  /* 0x20000017ff167230 */ /* 0x000fc40000004100 */
[----:B------:R-:W-:Y:S01]  /*1640*/  FFMA.FTZ R19, R19, R24, R12 ;  /* 0x0000001813137223 */ /* 0x000fe2000001000c */
[----:B------:R-:W-:Y:S02]  /*1650*/  HADD2.F32 R14, -RZ, R14.H1_H1 ;  /* 0x3000000eff0e7230 */ /* 0x000fe40000004100 */
[----:B------:R-:W-:Y:S02]  /*1660*/  HADD2.F32 R23, -RZ, R23.H1_H1 ;  /* 0x30000017ff177230 */ /* 0x000fe40000004100 */
[----:B------:R-:W-:Y:S01]  /*1670*/  FFMA.FTZ R18, R18, R22, R25 ;  /* 0x0000001612127223 */ /* 0x000fe20000010019 */
[--C-:B------:R-:W-:Y:S02]  /*1680*/  HADD2.F32 R13, -RZ, R15.reuse.H0_H0 ;  /* 0x2000000fff0d7230 */ /* 0x100fe40000004100 */
[----:B------:R-:W-:Y:S02]  /*1690*/  HADD2.F32 R12, -RZ, R30.H0_H0 ;  /* 0x2000001eff0c7230 */ /* 0x000fe40000004100 */
[----:B------:R-:W-:Y:S01]  /*16a0*/  FFMA.FTZ R14, R14, R23, R19 ;  /* 0x000000170e0e7223 */ /* 0x000fe20000010013 */
[----:B------:R-:W-:-:S02]  /*16b0*/  HADD2.F32 R15, -RZ, R15.H1_H1 ;  /* 0x3000000fff0f7230 */ /* 0x000fc40000004100 */
[----:B------:R-:W-:Y:S02]  /*16c0*/  HADD2.F32 R30, -RZ, R30.H1_H1 ;  /* 0x3000001eff1e7230 */ /* 0x000fe40000004100 */
[----:B------:R-:W-:Y:S01]  /*16d0*/  FFMA.FTZ R12, R13, R12, R18 ;  /* 0x0000000c0d0c7223 */ /* 0x000fe20000010012 */
[----:B------:R-:W-:Y:S02]  /*16e0*/  HADD2.F32 R18, -RZ, R26.H0_H0 ;  /* 0x2000001aff127230 */ /* 0x000fe40000004100 */
[--C-:B--2---:R-:W-:Y:S02]  /*16f0*/  HADD2.F32 R13, -RZ, R8.reuse.H0_H0 ;  /* 0x20000008ff0d7230 */ /* 0x104fe40000004100 */
[----:B------:R-:W-:Y:S01]  /*1700*/  FFMA.FTZ R14, R15, R30, R14 ;  /* 0x0000001e0f0e7223 */ /* 0x000fe2000001000e */
[----:B------:R-:W-:Y:S02]  /*1710*/  HADD2.F32 R15, -RZ, R8.H1_H1 ;  /* 0x30000008ff0f7230 */ /* 0x000fe40000004100 */
[----:B------:R-:W-:-:S02]  /*1720*/  HADD2.F32 R26, -RZ, R26.H1_H1 ;  /* 0x3000001aff1a7230 */ /* 0x000fc40000004100 */
[----:B------:R-:W-:Y:S02]  /*1730*/  HADD2.F32 R22, -RZ, R27.H0_H0 ;  /* 0x2000001bff167230 */ /* 0x000fe40000004100 */
[----:B------:R-:W-:Y:S01]  /*1740*/  FFMA.FTZ R12, R13, R18, R12 ;  /* 0x000000120d0c7223 */ /* 0x000fe2000001000c */
[--C-:B------:R-:W-:Y:S02]  /*1750*/  HADD2.F32 R19, -RZ, R9.reuse.H0_H0 ;  /* 0x20000009ff137230 */ /* 0x100fe40000004100 */
[----:B------:R-:W-:Y:S01]  /*1760*/  FFMA.FTZ R14, R15, R26, R14 ;  /* 0x0000001a0f0e7223 */ /* 0x000fe2000001000e */
[----:B------:R-:W-:Y:S02]  /*1770*/  HADD2.F32 R23, -RZ, R9.H1_H1 ;  /* 0x30000009ff177230 */ /* 0x000fe40000004100 */
[----:B------:R-:W-:Y:S02]  /*1780*/  HADD2.F32 R27, -RZ, R27.H1_H1 ;  /* 0x3000001bff1b7230 */ /* 0x000fe40000004100 */
[----:B------:R-:W-:-:S02]  /*1790*/  HADD2.F32 R8, -RZ, R10.H0_H0 ;  /* 0x2000000aff087230 */ /* 0x000fc40000004100 */
[----:B------:R-:W-:Y:S02]  /*17a0*/  HADD2.F32 R13, -RZ, R28.H0_H0 ;  /* 0x2000001cff0d7230 */ /* 0x000fe40000004100 */
[----:B------:R-:W-:Y:S01]  /*17b0*/  FFMA.FTZ R19, R19, R22, R12 ;  /* 0x0000001613137223 */ /* 0x000fe2000001000c */
[----:B------:R-:W-:Y:S02]  /*17c0*/  HADD2.F32 R10, -RZ, R10.H1_H1 ;  /* 0x3000000aff0a7230 */ /* 0x000fe40000004100 */
[----:B------:R-:W-:Y:S01]  /*17d0*/  FFMA.FTZ R23, R23, R27, R14 ;  /* 0x0000001b17177223 */ /* 0x000fe2000001000e */
[----:B------:R-:W-:Y:S02]  /*17e0*/  HADD2.F32 R28, -RZ, R28.H1_H1 ;  /* 0x3000001cff1c7230 */ /* 0x000fe40000004100 */
[----:B------:R-:W-:Y:S02]  /*17f0*/  HADD2.F32 R9, -RZ, R11.H0_H0 ;  /* 0x2000000bff097230 */ /* 0x000fe40000004100 */
[----:B------:R-:W-:-:S02]  /*1800*/  HADD2.F32 R12, -RZ, R29.H0_H0 ;  /* 0x2000001dff0c7230 */ /* 0x000fc40000004100 */
[----:B------:R-:W-:Y:S01]  /*1810*/  FFMA.FTZ R8, R8, R13, R19 ;  /* 0x0000000d08087223 */ /* 0x000fe20000010013 */
[----:B------:R-:W-:Y:S02]  /*1820*/  HADD2.F32 R11, -RZ, R11.H1_H1 ;  /* 0x3000000bff0b7230 */ /* 0x000fe40000004100 */
[----:B------:R-:W-:Y:S01]  /*1830*/  FFMA.FTZ R10, R10, R28, R23 ;  /* 0x0000001c0a0a7223 */ /* 0x000fe20000010017 */
[----:B------:R-:W-:Y:S01]  /*1840*/  HADD2.F32 R29, -RZ, R29.H1_H1 ;  /* 0x3000001dff1d7230 */ /* 0x000fe20000004100 */
[----:B------:R-:W-:Y:S01]  /*1850*/  UIADD3 UR4, UPT, UPT, UR18, 0x7, URZ ;  /* 0x0000000712047890 */ /* 0x000fe2000fffe0ff */
[----:B------:R-:W-:-:S03]  /*1860*/  FFMA.FTZ R8, R9, R12, R8 ;  /* 0x0000000c09087223 */ /* 0x000fc60000010008 */
[----:B------:R-:W-:Y:S01]  /*1870*/  FFMA.FTZ R11, R11, R29, R10 ;  /* 0x0000001d0b0b7223 */ /* 0x000fe2000001000a */
[----:B------:R-:W-:-:S03]  /*1880*/  USHF.R.U32.HI UR4, URZ, 0x3, UR4 ;  /* 0x00000003ff047899 */ /* 0x000fc60008011604 */
[----:B------:R-:W-:Y:S01]  /*1890*/  FADD.FTZ R8, R8, R11 ;  /* 0x0000000b08087221 */ /* 0x000fe20000010000 */
[----:B------:R-:W-:-:S05]  /*18a0*/  IMAD.U32 R11, RZ, RZ, UR6 ;  /* 0x00000006ff0b7e24 */ /* 0x000fca000f8e00ff */
[----:B------:R-:W-:Y:S01]  /*18b0*/  VIMNMX.U32 R11, PT, PT, R11, UR4, PT ;  /* 0x000000040b0b7c48 */ /* 0x000fe2000bfe0000 */
[----:B------:R-:W-:-:S03]  /*18c0*/  UMOV UR4, 0xffffffff ;  /* 0xffffffff00047882 */ /* 0x000fc60000000000 */
[----:B------:R-:W-:Y:S05]  /*18d0*/  BRA.DIV UR4, `(.L_x_23306) ;  /* 0x0000003e048c7947 */ /* 0x000fea000b800000 */
[----:B------:R-:W0:Y:S02]  /*18e0*/  SHFL.BFLY PT, R5, R8, 0x2, 0x1f ;  /* 0x0c401f0008057f89 */ /* 0x000e2400000e0000 */
[----:B0-----:R-:W-:-:S05]  /*18f0*/  FADD.FTZ R5, R8, R5 ;  /* 0x0000000508057221 */ /* 0x001fca0000010000 */
[----:B------:R0:W1:Y:S02]  /*1900*/  SHFL.BFLY PT, R10, R5, 0x1, 0x1f ;  /* 0x0c201f00050a7f89 */ /* 0x00006400000e0000 */
.L_x_23361:
        /* <DEDUP_REMOVED lines=20> */
.L_x_23305:
[----:B------:R-:W-:Y:S05]  /*1a50*/  BSYNC B0 ;  /* 0x0000000000007941 */ /* 0x000fea0003800000 */
.L_x_23304:
[----:B------:R-:W0:Y:S01]  /*1a60*/  S2R R7, SR_TID.X ;  /* 0x0000000000077919 */ /* 0x000e220000002100 */
[----:B------:R-:W-:Y:S01]  /*1a70*/  UIADD3 UR4, UPT, UPT, UR18, 0x7, URZ ;  /* 0x0000000712047890 */ /* 0x000fe2000fffe0ff */
[----:B------:R-:W-:Y:S01]  /*1a80*/  MOV R9, UR15 ;  /* 0x0000000f00097c02 */ /* 0x000fe20008000f00 */
[----:B------:R-:W-:Y:S01]  /*1a90*/  IMAD.U32 R5, RZ, RZ, UR15 ;  /* 0x0000000fff057e24 */ /* 0x000fe2000f8e00ff */
[----:B------:R-:W1:Y:S02]  /*1aa0*/  S2R R3, SR_CgaCtaId ;  /* 0x0000000000037919 */ /* 0x000e640000008800 */
[----:B------:R-:W-:Y:S02]  /*1ab0*/  SHF.L.U32 R9, R9, 0x9, RZ ;  /* 0x0000000909097819 */ /* 0x000fe400000006ff */
[----:B-----5:R-:W-:Y:S01]  /*1ac0*/  MOV R17, UR4 ;  /* 0x0000000400117c02 */ /* 0x020fe20008000f00 */
[----:B------:R-:W-:-:S03]  /*1ad0*/  ULEA UR4, UR15, 0x40, 0x6 ;  /* 0x000000400f047891 */ /* 0x000fc6000f8e30ff */
[----:B------:R-:W-:-:S04]  /*1ae0*/  SHF.R.U32.HI R17, RZ, 0x3, R17 ;  /* 0x00000003ff117819 */ /* 0x000fc80000011611 */
[----:B------:R-:W-:Y:S01]  /*1af0*/  VIMNMX.U32 R6, PT, PT, R17, UR4, PT ;  /* 0x0000000411067c48 */ /* 0x000fe2000bfe0000 */
[----:B------:R-:W-:-:S04]  /*1b00*/  UMOV UR4, 0xffffffff ;  /* 0xffffffff00047882 */ /* 0x000fc80000000000 */
[----:B------:R-:W-:-:S04]  /*1b10*/  IMAD R2, R5, -0x40, R6 ;  /* 0xffffffc005027824 */ /* 0x000fc800078e0206 */
[----:B------:R-:W-:-:S05]  /*1b20*/  IMAD R2, R2, 0x8, R9 ;  /* 0x0000000802027824 */ /* 0x000fca00078e0209 */
[----:B------:R-:W-:Y:S02]  /*1b30*/  VIMNMX R10, PT, PT, R2, UR18, PT ;  /* 0x00000012020a7c48 */ /* 0x000fe4000bfe0100 */
[----:B------:R-:W-:Y:S02]  /*1b40*/  MOV R2, 0x400 ;  /* 0x0000040000027802 */ /* 0x000fe40000000f00 */
        /* <DEDUP_REMOVED lines=8> */
[----:B------:R0:W1:Y:S02]  /*1bd0*/  SHFL.BFLY PT, R13, R12, 0x4, 0x1f ;  /* 0x0c801f000c0d7f89 */ /* 0x00006400000e0000 */
.L_x_23366:
        /* <DEDUP_REMOVED lines=8> */
[C---:B------:R-:W-:Y:S01]  /*1c60*/  ISETP.GT.U32.AND P2, PT, R5.reuse, 0x3, PT ;  /* 0x000000030500780c */ /* 0x040fe20003f44070 */
[----:B------:R-:W-:Y:S01]  /*1c70*/  IMAD.MOV.U32 R16, RZ, RZ, RZ ;  /* 0x000000ffff107224 */ /* 0x000fe200078e00ff */
        /* <DEDUP_REMOVED lines=15> */
[----:B------:R-:W-:Y:S02]  /*1d70*/  LOP3.LUT R13, R14, 0x180, RZ, 0xc0, !PT ;  /* 0x000001800e0d7812 */ /* 0x000fe400078ec0ff */
[----:B------:R-:W-:Y:S02]  /*1d80*/  IADD3 R15, PT, PT, -R9, R14, RZ ;  /* 0x0000000e090f7210 */ /* 0x000fe40007ffe1ff */
[----:B------:R-:W-:Y:S02]  /*1d90*/  ISETP.NE.AND P0, PT, R13, 0x180, PT ;  /* 0x000001800d00780c */ /* 0x000fe40003f05270 */
        /* <DEDUP_REMOVED lines=11> */
.L_x_23313:
        /* <DEDUP_REMOVED lines=11> */
.L_x_23312:
[----:B------:R-:W-:Y:S05]  /*1f00*/  BSYNC.RECONVERGENT B1 ;  /* 0x0000000000017941 */ /* 0x000fea0003800200 */
.L_x_23311:
        /* <DEDUP_REMOVED lines=12> */
.L_x_23316:
[----:B------:R-:W0:Y:S01]  /*1fd0*/  LDS R31, [R14+0x200] ;  /* 0x000200000e1f7984 */ /* 0x000e220000000800 */
[----:B------:R-:W-:-:S03]  /*1fe0*/  VIADD R15, R15, 0x800 ;  /* 0x000008000f0f7836 */ /* 0x000fc60000000000 */
[----:B------:R-:W1:Y:S02]  /*1ff0*/  LDS R19, [R14+-0x400] ;  /* 0xfffc00000e137984 */ /* 0x000e640000000800 */
[----:B------:R-:W-:Y:S02]  /*2000*/  ISETP.GE.AND P4, PT, R15, R13, PT ;  /* 0x0000000d0f00720c */ /* 0x000fe40003f86270 */
[----:B------:R-:W2:Y:S04]  /*2010*/  LDS R25, [R14+0x400] ;  /* 0x000400000e197984 */ /* 0x000ea80000000800 */
[----:B------:R-:W3:Y:S04]  /*2020*/  LDS R21, [R14+-0x200] ;  /* 0xfffe00000e157984 */ /* 0x000ee80000000800 */
[----:B------:R-:W4:Y:S04]  /*2030*/  LDS R27, [R14+0x600] ;  /* 0x000600000e1b7984 */ /* 0x000f280000000800 */
[----:B------:R-:W5:Y:S04]  /*2040*/  LDS R23, [R14] ;  /* 0x000000000e177984 */ /* 0x000f680000000800 */
[----:B------:R-:W5:Y:S04]  /*2050*/  LDS R45, [R14+0xe00] ;  /* 0x000e00000e2d7984 */ /* 0x000f680000000800 */
[----:B------:R-:W5:Y:S04]  /*2060*/  LDS R37, [R14+0xa00] ;  /* 0x000a00000e257984 */ /* 0x000f680000000800 */
[----:B------:R-:W5:Y:S04]  /*2070*/  LDS R41, [R14+0xc00] ;  /* 0x000c00000e297984 */ /* 0x000f680000000800 */
[----:B------:R-:W5:Y:S01]  /*2080*/  LDS R29, [R14+0x800] ;  /* 0x000800000e1d7984 */ /* 0x000f620000000800 */
[----:B0-----:R-:W-:-:S03]  /*2090*/  FADD.FTZ R31, -R0, R31 ;  /* 0x0000001f001f7221 */ /* 0x001fc60000010100 */
[----:B------:R-:W-:Y:S01]  /*20a0*/  LDS R33, [R14+0x1200] ;  /* 0x001200000e217984 */ /* 0x000fe20000000800 */
[C---:B-1----:R-:W-:Y:S01]  /*20b0*/  FADD.FTZ R19, -R0.reuse, R19 ;  /* 0x0000001300137221 */ /* 0x042fe20000010100 */
[----:B------:R-:W-:Y:S02]  /*20c0*/  FMUL.FTZ R18, R31, 1.4426950216293334961 ;  /* 0x3fb8aa3b1f127820 */ /* 0x000fe40000410000 */
[----:B------:R-:W0:Y:S01]  /*20d0*/  LDS R35, [R14+0x1400] ;  /* 0x001400000e237984 */ /* 0x000e220000000800 */
[C---:B--2---:R-:W-:Y:S01]  /*20e0*/  FADD.FTZ R20, -R0.reuse, R25 ;  /* 0x0000001900147221 */ /* 0x044fe20000010100 */
[----:B------:R-:W-:Y:S02]  /*20f0*/  FMUL.FTZ R19, R19, 1.4426950216293334961 ;  /* 0x3fb8aa3b13137820 */ /* 0x000fe40000410000 */
[----:B------:R-:W-:Y:S01]  /*2100*/  LDS R31, [R14+0x1000] ;  /* 0x001000000e1f7984 */ /* 0x000fe20000000800 */
[----:B------:R-:W1:Y:S01]  /*2110*/  MUFU.EX2 R25, R18 ;  /* 0x0000001200197308 */ /* 0x000e620000000800 */
[----:B---3--:R-:W-:Y:S01]  /*2120*/  FADD.FTZ R21, -R0, R21 ;  /* 0x0000001500157221 */ /* 0x008fe20000010100 */
[----:B------:R-:W-:Y:S01]  /*2130*/  FMUL.FTZ R20, R20, 1.4426950216293334961 ;  /* 0x3fb8aa3b14147820 */ /* 0x000fe20000410000 */
[----:B------:R-:W2:Y:S01]  /*2140*/  LDS R39, [R14+0x1600] ;  /* 0x001600000e277984 */ /* 0x000ea20000000800 */
[----:B----4-:R-:W-:Y:S01]  /*2150*/  FADD.FTZ R22, -R0, R27 ;  /* 0x0000001b00167221 */ /* 0x010fe20000010100 */
[----:B------:R-:W-:-:S03]  /*2160*/  FMUL.FTZ R21, R21, 1.4426950216293334961 ;  /* 0x3fb8aa3b15157820 */ /* 0x000fc60000410000 */
[----:B------:R3:W-:Y:S01]  /*2170*/  MUFU.EX2 R27, R20 ;  /* 0x00000014001b7308 */ /* 0x0007e20000000800 */
[----:B-----5:R-:W-:Y:S01]  /*2180*/  FADD.FTZ R23, -R0, R23 ;  /* 0x0000001700177221 */ /* 0x020fe20000010100 */
[----:B------:R-:W-:-:S03]  /*2190*/  FMUL.FTZ R22, R22, 1.4426950216293334961 ;  /* 0x3fb8aa3b16167820 */ /* 0x000fc60000410000 */
[----:B------:R-:W-:-:S03]  /*21a0*/  FMUL.FTZ R23, R23, 1.4426950216293334961 ;  /* 0x3fb8aa3b17177820 */ /* 0x000fc60000410000 */
[----:B------:R-:W4:Y:S01]  /*21b0*/  MUFU.EX2 R19, R19 ;  /* 0x0000001300137308 */ /* 0x000f220000000800 */
[C---:B---3--:R-:W-:Y:S01]  /*21c0*/  FADD.FTZ R20, -R0.reuse, R45 ;  /* 0x0000002d00147221 */ /* 0x048fe20000010100 */
[----:B------:R-:W-:Y:S01]  /*21d0*/  FADD.FTZ R18, -R0, R37 ;  /* 0x0000002500127221 */ /* 0x000fe20000010100 */
[----:B------:R-:W3:Y:S02]  /*21e0*/  LDS R45, [R14+0x1a00] ;  /* 0x001a00000e2d7984 */ /* 0x000ee40000000800 */
[----:B------:R-:W-:Y:S01]  /*21f0*/  FMUL.FTZ R20, R20, 1.4426950216293334961 ;  /* 0x3fb8aa3b14147820 */ /* 0x000fe20000410000 */
[----:B------:R-:W-:Y:S01]  /*2200*/  FMUL.FTZ R43, R18, 1.4426950216293334961 ;  /* 0x3fb8aa3b122b7820 */ /* 0x000fe20000410000 */
[C---:B------:R-:W-:Y:S01]  /*2210*/  FADD.FTZ R18, -R0.reuse, R41 ;  /* 0x0000002900127221 */ /* 0x040fe20000010100 */
[----:B------:R-:W5:Y:S01]  /*2220*/  MUFU.EX2 R21, R21 ;  /* 0x0000001500157308 */ /* 0x000f620000000800 */
[----:B------:R-:W3:Y:S01]  /*2230*/  LDS R41, [R14+0x1800] ;  /* 0x001800000e297984 */ /* 0x000ee20000000800 */
[----:B------:R-:W-:Y:S01]  /*2240*/  FADD.FTZ R24, -R0, R29 ;  /* 0x0000001d00187221 */ /* 0x000fe20000010100 */
[----:B------:R-:W-:-:S02]  /*2250*/  FMUL.FTZ R18, R18, 1.4426950216293334961 ;  /* 0x3fb8aa3b12127820 */ /* 0x000fc40000410000 */
[----:B-1----:R-:W-:Y:S01]  /*2260*/  STS [R14+0x200], R25 ;  /* 0x000200190e007388 */ /* 0x002fe20000000800 */
[----:B------:R-:W-:Y:S02]  /*2270*/  FMUL.FTZ R24, R24, 1.4426950216293334961 ;  /* 0x3fb8aa3b18187820 */ /* 0x000fe40000410000 */
[----:B------:R-:W1:Y:S01]  /*2280*/  MUFU.EX2 R23, R23 ;  /* 0x0000001700177308 */ /* 0x000e620000000800 */
[----:B----4-:R-:W-:Y:S01]  /*2290*/  FADD.FTZ R16, R19, R16 ;  /* 0x0000001013107221 */ /* 0x010fe20000010000 */
[----:B------:R-:W-:Y:S01]  /*22a0*/  STS [R14+-0x400], R19 ;  /* 0xfffc00130e007388 */ /* 0x000fe20000000800 */
[----:B0-----:R-:W-:-:S03]  /*22b0*/  FADD.FTZ R26, -R0, R35 ;  /* 0x00000023001a7221 */ /* 0x001fc60000010100 */
[----:B------:R-:W-:Y:S01]  /*22c0*/  STS [R14+0x400], R27 ;  /* 0x0004001b0e007388 */ /* 0x000fe20000000800 */
[----:B------:R-:W-:Y:S01]  /*22d0*/  FMUL.FTZ R26, R26, 1.4426950216293334961 ;  /* 0x3fb8aa3b1a1a7820 */ /* 0x000fe20000410000 */
[----:B------:R0:W4:Y:S01]  /*22e0*/  MUFU.EX2 R29, R22 ;  /* 0x00000016001d7308 */ /* 0x0001220000000800 */
[----:B-----5:R-:W-:Y:S01]  /*22f0*/  FADD.FTZ R16, R16, R21 ;  /* 0x0000001510107221 */ /* 0x020fe20000010000 */
[----:B------:R5:W-:Y:S01]  /*2300*/  STS [R14+-0x200], R21 ;  /* 0xfffe00150e007388 */ /* 0x000be20000000800 */
[----:B--2---:R-:W-:-:S04]  /*2310*/  FADD.FTZ R28, -R0, R39 ;  /* 0x00000027001c7221 */ /* 0x004fc80000010100 */
[----:B------:R-:W-:Y:S01]  /*2320*/  FMUL.FTZ R28, R28, 1.4426950216293334961 ;  /* 0x3fb8aa3b1c1c7820 */ /* 0x000fe20000410000 */
[----:B------:R2:W5:Y:S01]  /*2330*/  MUFU.EX2 R37, R24 ;  /* 0x0000001800257308 */ /* 0x0005620000000800 */
[----:B-1----:R-:W-:Y:S01]  /*2340*/  FADD.FTZ R16, R16, R23 ;  /* 0x0000001710107221 */ /* 0x002fe20000010000 */
[----:B0-----:R-:W-:Y:S01]  /*2350*/  FADD.FTZ R22, -R0, R31 ;  /* 0x0000001f00167221 */ /* 0x001fe20000010100 */
[----:B------:R-:W-:Y:S02]  /*2360*/  STS [R14], R23 ;  /* 0x000000170e007388 */ /* 0x000fe40000000800 */
[----:B------:R-:W-:Y:S01]  /*2370*/  FADD.FTZ R16, R16, R25 ;  /* 0x0000001910107221 */ /* 0x000fe20000010000 */
[----:B------:R-:W-:Y:S02]  /*2380*/  FMUL.FTZ R22, R22, 1.4426950216293334961 ;  /* 0x3fb8aa3b16167820 */ /* 0x000fe40000410000 */
[----:B------:R-:W0:Y:S01]  /*2390*/  MUFU.EX2 R43, R43 ;  /* 0x0000002b002b7308 */ /* 0x000e220000000800 */
[----:B------:R-:W-:Y:S01]  /*23a0*/  FADD.FTZ R16, R16, R27 ;  /* 0x0000001b10107221 */ /* 0x000fe20000010000 */
[C---:B--2---:R-:W-:Y:S01]  /*23b0*/  FADD.FTZ R24, -R0.reuse, R33 ;  /* 0x0000002100187221 */ /* 0x044fe20000010100 */
[----:B---3--:R-:W-:Y:S01]  /*23c0*/  FADD.FTZ R45, -R0, R45 ;  /* 0x0000002d002d7221 */ /* 0x008fe20000010100 */
[----:B----4-:R-:W-:Y:S01]  /*23d0*/  STS [R14+0x600], R29 ;  /* 0x0006001d0e007388 */ /* 0x010fe20000000800 */
[----:B------:R-:W-:Y:S01]  /*23e0*/  FADD.FTZ R16, R16, R29 ;  /* 0x0000001d10107221 */ /* 0x000fe20000010000 */
[----:B------:R-:W-:Y:S01]  /*23f0*/  FMUL.FTZ R24, R24, 1.4426950216293334961 ;  /* 0x3fb8aa3b18187820 */ /* 0x000fe20000410000 */
[----:B-----5:R-:W-:Y:S01]  /*2400*/  FMUL.FTZ R21, R45, 1.4426950216293334961 ;  /* 0x3fb8aa3b2d157820 */ /* 0x020fe20000410000 */
[----:B------:R-:W1:Y:S01]  /*2410*/  MUFU.EX2 R18, R18 ;  /* 0x0000001200127308 */ /* 0x000e620000000800 */
[----:B------:R-:W-:Y:S01]  /*2420*/  FADD.FTZ R16, R16, R37 ;  /* 0x0000002510107221 */ /* 0x000fe20000010000 */
[----:B------:R-:W-:Y:S06]  /*2430*/  STS [R14+0x800], R37 ;  /* 0x000800250e007388 */ /* 0x000fec0000000800 */
[----:B------:R2:W3:Y:S01]  /*2440*/  MUFU.EX2 R31, R20 ;  /* 0x00000014001f7308 */ /* 0x0004e20000000800 */
[----:B0-----:R-:W-:Y:S01]  /*2450*/  FADD.FTZ R45, R16, R43 ;  /* 0x0000002b102d7221 */ /* 0x001fe20000010000 */
[----:B------:R-:W-:Y:S06]  /*2460*/  STS [R14+0xa00], R43 ;  /* 0x000a002b0e007388 */ /* 0x000fec0000000800 */
        /* <DEDUP_REMOVED lines=26> */
.L_x_23315:
[----:B------:R-:W-:Y:S05]  /*2610*/  BSYNC.RECONVERGENT B1 ;  /* 0x0000000000017941 */ /* 0x000fea0003800200 */
.L_x_23314:
        /* <DEDUP_REMOVED lines=55> */
.L_x_23318:
[----:B------:R-:W-:Y:S05]  /*2990*/  BSYNC.RECONVERGENT B1 ;  /* 0x0000000000017941 */ /* 0x000fea0003800200 */
.L_x_23317:
        /* <DEDUP_REMOVED lines=26> */
.L_x_23310:
[----:B------:R-:W-:Y:S05]  /*2b40*/  BSYNC.RECONVERGENT B0 ;  /* 0x0000000000007941 */ /* 0x000fea0003800200 */
.L_x_23309:
        /* <DEDUP_REMOVED lines=40> */
.L_x_23323:
[----:B------:R-:W1:Y:S01]  /*2dd0*/  LDS R19, [R11] ;  /* 0x000000000b137984 */ /* 0x000e620000000800 */
[----:B------:R-:W-:-:S04]  /*2de0*/  IADD3 R14, PT, PT, R14, 0x1, RZ ;  /* 0x000000010e0e7810 */ /* 0x000fc80007ffe0ff */
[----:B------:R-:W-:Y:S01]  /*2df0*/  ISETP.NE.AND P0, PT, R14, RZ, PT ;  /* 0x000000ff0e00720c */ /* 0x000fe20003f05270 */
[----:B-1----:R-:W-:-:S05]  /*2e00*/  FMUL.FTZ R12, R19, R10 ;  /* 0x0000000a130c7220 */ /* 0x002fca0000410000 */
[----:B------:R1:W-:Y:S02]  /*2e10*/  STS [R11], R12 ;  /* 0x0000000c0b007388 */ /* 0x0003e40000000800 */
[----:B-1----:R-:W-:-:S05]  /*2e20*/  IADD3 R11, PT, PT, R11, 0x200, RZ ;  /* 0x000002000b0b7810 */ /* 0x002fca0007ffe0ff */
[----:B------:R-:W-:Y:S05]  /*2e30*/  @P0 BRA `(.L_x_23323) ;  /* 0xfffffffc00e40947 */ /* 0x000fea000383ffff */
.L_x_23322:
[----:B------:R-:W-:Y:S05]  /*2e40*/  BSYNC.RECONVERGENT B1 ;  /* 0x0000000000017941 */ /* 0x000fea0003800200 */
.L_x_23321:
        /* <DEDUP_REMOVED lines=12> */
.L_x_23326:
        /* <DEDUP_REMOVED lines=52> */
.L_x_23325:
[----:B------:R-:W-:Y:S05]  /*3250*/  BSYNC.RECONVERGENT B1 ;  /* 0x0000000000017941 */ /* 0x000fea0003800200 */
.L_x_23324:
        /* <DEDUP_REMOVED lines=31> */
.L_x_23328:
[----:B------:R-:W-:Y:S05]  /*3450*/  BSYNC.RECONVERGENT B1 ;  /* 0x0000000000017941 */ /* 0x000fea0003800200 */
.L_x_23327:
        /* <DEDUP_REMOVED lines=14> */
.L_x_23320:
[----:B------:R-:W-:Y:S05]  /*3540*/  BSYNC.RECONVERGENT B0 ;  /* 0x0000000000007941 */ /* 0x000fea0003800200 */
.L_x_23319:
[----:B------:R-:W-:Y:S01]  /*3550*/  BAR.SYNC.DEFER_BLOCKING 0x0 ;  /* 0x0000000000007b1d */ /* 0x000fe20000010000 */
[----:B------:R-:W-:Y:S02]  /*3560*/  ISETP.NE.AND P0, PT, R7, RZ, PT ;  /* 0x000000ff0700720c */ /* 0x000fe40003f05270 */
[----:B--2---:R-:W-:-:S03]  /*3570*/  MOV R11, UR15 ;  /* 0x0000000f000b7c02 */ /* 0x004fc60008000f00 */
        /* <DEDUP_REMOVED lines=18> */
[----:B------:R-:W-:Y:S02]  /*36a0*/  MOV R11, UR7 ;  /* 0x00000007000b7c02 */ /* 0x000fe40008000f00 */
[----:B------:R-:W-:-:S03]  /*36b0*/  IMAD.U32 R15, RZ, RZ, UR5 ;  /* 0x00000005ff0f7e24 */ /* 0x000fc6000f8e00ff */
[----:B0-----:R4:W-:Y:S04]  /*36c0*/  STG.E desc[UR12][R10.64], R0 ;  /* 0x000000000a007986 */ /* 0x0019e8000c10190c */
[----:B------:R4:W-:Y:S02]  /*36d0*/  STG.E desc[UR12][R14.64], R13 ;  /* 0x0000000d0e007986 */ /* 0x0009e4000c10190c */
.L_x_23330:
[----:B--23--:R-:W-:Y:S05]  /*36e0*/  BSYNC.RECONVERGENT B0 ;  /* 0x0000000000007941 */ /* 0x00cfea0003800200 */
.L_x_23329:
[----:B------:R-:W-:Y:S01]  /*36f0*/  ISETP.GE.U32.AND P0, PT, R18, R6, PT ;  /* 0x000000061200720c */ /* 0x000fe20003f06070 */
[----:B------:R-:W-:Y:S01]  /*3700*/  BSSY.RECONVERGENT B0, `(.L_x_23331) ;  /* 0x0000187000007945 */ /* 0x000fe20003800200 */
[----:B------:R-:W-:Y:S01]  /*3710*/  HFMA2 R26, -RZ, RZ, 0, 0 ;  /* 0x00000000ff1a7431 */ /* 0x000fe200000001ff */
[----:B------:R-:W-:Y:S02]  /*3720*/  CS2R R24, SRZ ;  /* 0x0000000000187805 */ /* 0x000fe4000001ff00 */
[----:B------:R-:W-:Y:S02]  /*3730*/  CS2R R22, SRZ ;  /* 0x0000000000167805 */ /* 0x000fe4000001ff00 */
[----:B------:R-:W-:Y:S02]  /*3740*/  CS2R R20, SRZ ;  /* 0x0000000000147805 */ /* 0x000fe4000001ff00 */
[----:B------:R-:W-:-:S04]  /*3750*/  MOV R19, RZ ;  /* 0x000000ff00137202 */ /* 0x000fc80000000f00 */
[----:B------:R-:W-:Y:S05]  /*3760*/  @P0 BRA `(.L_x_23332) ;  /* 0x0000001800000947 */ /* 0x000fea0003800000 */
[----:B------:R-:W2:Y:S01]  /*3770*/  LDCU UR4, c[0x0][0x3c8] ;  /* 0x00007900ff0477ac */ /* 0x000ea20008000800 */
[----:B-1--4-:R-:W-:Y:S01]  /*3780*/  IMAD.WIDE.U32 R10, R18, 0x4, RZ ;  /* 0x00000004120a7825 */ /* 0x012fe200078e00ff */
[----:B0-----:R-:W-:Y:S02]  /*3790*/  IADD3 R0, PT, PT, R2, 0x220, RZ ;  /* 0x0000022002007810 */ /* 0x001fe40007ffe0ff */
[----:B------:R-:W-:Y:S01]  /*37a0*/  CS2R R24, SRZ ;  /* 0x0000000000187805 */ /* 0x000fe2000001ff00 */
[----:B------:R-:W0:Y:S01]  /*37b0*/  LDCU.64 UR6, c[0x0][0x3b8] ;  /* 0x00007700ff0677ac */ /* 0x000e220008000a00 */
[----:B------:R-:W-:Y:S01]  /*37c0*/  IMAD R9, R4, 0x8, R9 ;  /* 0x0000000804097824 */ /* 0x000fe200078e0209 */
[----:B------:R-:W-:Y:S02]  /*37d0*/  IADD3 R17, PT, PT, -R17, R18, RZ ;  /* 0x0000001211117210 */ /* 0x000fe40007ffe1ff */
[----:B------:R-:W-:Y:S02]  /*37e0*/  CS2R R22, SRZ ;  /* 0x0000000000167805 */ /* 0x000fe4000001ff00 */
[----:B------:R-:W-:-:S02]  /*37f0*/  IADD3 R18, PT, PT, R18, 0x1, RZ ;  /* 0x0000000112127810 */ /* 0x000fc40007ffe0ff */
[----:B------:R-:W-:Y:S02]  /*3800*/  CS2R R20, SRZ ;  /* 0x0000000000147805 */ /* 0x000fe4000001ff00 */
[----:B------:R-:W-:Y:S02]  /*3810*/  MOV R26, RZ ;  /* 0x000000ff001a7202 */ /* 0x000fe40000000f00 */
[----:B------:R-:W-:Y:S02]  /*3820*/  MOV R19, RZ ;  /* 0x000000ff00137202 */ /* 0x000fe40000000f00 */
[----:B------:R-:W-:Y:S01]  /*3830*/  IADD3 R16, PT, PT, R9, 0x3, RZ ;  /* 0x0000000309107810 */ /* 0x000fe20007ffe0ff */
[----:B--2---:R-:W-:-:S06]  /*3840*/  UIMAD UR4, UR11, UR4, URZ ;  /* 0x000000040b0472a4 */ /* 0x004fcc000f8e02ff */
[----:B------:R-:W-:-:S04]  /*3850*/  IMAD.U32 R13, RZ, RZ, UR4 ;  /* 0x00000004ff0d7e24 */ /* 0x000fc8000f8e00ff */
[----:B------:R-:W-:Y:S01]  /*3860*/  IMAD.WIDE R10, R13, 0x4, R10 ;  /* 0x000000040d0a7825 */ /* 0x000fe200078e020a */
[----:B------:R-:W1:Y:S01]  /*3870*/  LDCU UR4, c[0x0][0x3e0] ;  /* 0x00007c00ff0477ac */ /* 0x000e620008000800 */
[----:B------:R-:W-:Y:S02]  /*3880*/  LEA R13, R3, R0, 0x18 ;  /* 0x00000000030d7211 */ /* 0x000fe400078ec0ff */
[----:B0-----:R-:W-:-:S03]  /*3890*/  IADD3 R2, P0, PT, R10, UR6, RZ ;  /* 0x000000060a027c10 */ /* 0x001fc6000ff1e0ff */
[----:B------:R-:W-:Y:S01]  /*38a0*/  IMAD R0, R4, 0x20, R13 ;  /* 0x0000002004007824 */ /* 0x000fe200078e020d */
[----:B------:R-:W-:-:S03]  /*38b0*/  IADD3.X R3, PT, PT, R11, UR7, RZ, P0, !PT ;  /* 0x000000070b037c10 */ /* 0x000fc600087fe4ff */
[----:B------:R-:W-:Y:S02]  /*38c0*/  VIADD R0, R0, 0x10 ;  /* 0x0000001000007836 */ /* 0x000fe40000000000 */
[----:B-1----:R-:W-:-:S05]  /*38d0*/  IMAD R32, R32, UR4, RZ ;  /* 0x0000000420207c24 */ /* 0x002fca000f8e02ff */
[----:B------:R-:W-:-:S07]  /*38e0*/  SHF.R.S32.HI R33, RZ, 0x1f, R32 ;  /* 0x0000001fff217819 */ /* 0x000fce0000011420 */
.L_x_23349:
[----:B--2---:R-:W2:Y:S04]  /*38f0*/  LDG.E.CONSTANT R29, desc[UR12][R2.64] ;  /* 0x0000000c021d7981 */ /* 0x004ea8000c1e9900 */
[----:B------:R-:W0:Y:S04]  /*3900*/  LDS.128 R12, [R0+-0x10] ;  /* 0xfffff000000c7984 */ /* 0x000e280000000c00 */
[----:B-1-3--:R1:W3:Y:S01]  /*3910*/  LDS.128 R8, [R0] ;  /* 0x0000000000087984 */ /* 0x00a2e20000000c00 */
[----:B0-----:R-:W-:Y:S01]  /*3920*/  F2FP.F16.F32.PACK_AB R14, R15, R14 ;  /* 0x0000000e0f0e723e */ /* 0x001fe200000000ff */
[----:B--2---:R-:W-:-:S03]  /*3930*/  IMAD.WIDE R28, R29, UR19, R32 ;  /* 0x000000131d1c7c25 */ /* 0x004fc6000f8e0220 */
[----:B------:R-:W-:-:S04]  /*3940*/  LEA R27, P0, R5, R28, 0x3 ;  /* 0x0000001c051b7211 */ /* 0x000fc800078018ff */
        /* <DEDUP_REMOVED lines=8> */
[----:B------:R1:W5:-:S12]  /*39d0*/  LDG.E.128.CONSTANT R12, desc[UR12][R34.64] ;  /* 0x0000000c220c7981 */ /* 0x000358000c1e9d00 */
        /* <DEDUP_REMOVED lines=31> */
.L_x_23334:
[----:B------:R-:W-:Y:S05]  /*3bd0*/  BSYNC.RECONVERGENT B1 ;  /* 0x0000000000017941 */ /* 0x000fea0003800200 */
.L_x_23333:
        /* <DEDUP_REMOVED lines=39> */
.L_x_23336:
[----:B------:R-:W-:Y:S05]  /*3e50*/  BSYNC.RECONVERGENT B1 ;  /* 0x0000000000017941 */ /* 0x000fea0003800200 */
.L_x_23335:
        /* <DEDUP_REMOVED lines=41> */
.L_x_23338:
[----:B------:R-:W-:Y:S05]  /*40f0*/  BSYNC.RECONVERGENT B1 ;  /* 0x0000000000017941 */ /* 0x000fea0003800200 */
.L_x_23337:
        /* <DEDUP_REMOVED lines=41> */
.L_x_23340:
[----:B------:R-:W-:Y:S05]  /*4390*/  BSYNC.RECONVERGENT B1 ;  /* 0x0000000000017941 */ /* 0x000fea0003800200 */
.L_x_23339:
        /* <DEDUP_REMOVED lines=41> */
.L_x_23342:
[----:B------:R-:W-:Y:S05]  /*4630*/  BSYNC.RECONVERGENT B1 ;  /* 0x0000000000017941 */ /* 0x000fea0003800200 */
.L_x_23341:
        /* <DEDUP_REMOVED lines=41> */
.L_x_23344:
[----:B------:R-:W-:Y:S05]  /*48d0*/  BSYNC.RECONVERGENT B1 ;  /* 0x0000000000017941 */ /* 0x000fea0003800200 */
.L_x_23343:
        /* <DEDUP_REMOVED lines=41> */
.L_x_23346:
[----:B------:R-:W-:Y:S05]  /*4b70*/  BSYNC.RECONVERGENT B1 ;  /* 0x0000000000017941 */ /* 0x000fea0003800200 */
.L_x_23345:
        /* <DEDUP_REMOVED lines=45> */
.L_x_23348:
[----:B------:R-:W-:Y:S05]  /*4e50*/  BSYNC.RECONVERGENT B1 ;  /* 0x0000000000017941 */ /* 0x000fea0003800200 */
.L_x_23347:
        /* <DEDUP_REMOVED lines=17> */
.L_x_23332:
[----:B------:R-:W-:Y:S05]  /*4f70*/  BSYNC.RECONVERGENT B0 ;  /* 0x0000000000007941 */ /* 0x000fea0003800200 */
.L_x_23331:
[C---:B0---4-:R-:W-:Y:S01]  /*4f80*/  LOP3.LUT R0, R7.reuse, 0x3c0, RZ, 0xc0, !PT ;  /* 0x000003c007007812 */ /* 0x051fe200078ec0ff */
[----:B------:R-:W-:Y:S01]  /*4f90*/  BAR.SYNC.DEFER_BLOCKING 0x0 ;  /* 0x0000000000007b1d */ /* 0x000fe20000010000 */
[C---:B------:R-:W-:Y:S02]  /*4fa0*/  LOP3.LUT R2, R7.reuse, 0x3e0, RZ, 0xc0, !PT ;  /* 0x000003e007027812 */ /* 0x040fe400078ec0ff */
[----:B------:R-:W-:Y:S02]  /*4fb0*/  ISETP.NE.AND P0, PT, R0, 0x40, PT ;  /* 0x000000400000780c */ /* 0x000fe40003f05270 */
[C---:B------:R-:W-:Y:S01]  /*4fc0*/  ISETP.GT.U32.AND P1, PT, R7.reuse, 0x3f, PT ;  /* 0x0000003f0700780c */ /* 0x040fe20003f24070 */
[----:B------:R-:W-:Y:S01]  /*4fd0*/  BSSY.RECONVERGENT B0, `(.L_x_23350) ;  /* 0x0000012000007945 */ /* 0x000fe20003800200 */
[----:B------:R-:W-:Y:S02]  /*4fe0*/  ISETP.NE.AND P2, PT, R2, 0x20, PT ;  /* 0x000000200200780c */ /* 0x000fe40003f45270 */
[----:B------:R-:W-:-:S02]  /*4ff0*/  ISETP.GT.U32.AND P3, PT, R7, 0x1f, PT ;  /* 0x0000001f0700780c */ /* 0x000fc40003f64070 */
[----:B------:R-:W-:-:S05]  /*5000*/  LEA R4, R4, R5, 0x8 ;  /* 0x0000000504047211 */ /* 0x000fca00078e40ff */
        /* <DEDUP_REMOVED lines=14> */
.L_x_23351:
[----:B------:R-:W-:Y:S05]  /*50f0*/  BSYNC.RECONVERGENT B0 ;  /* 0x0000000000007941 */ /* 0x000fea0003800200 */
.L_x_23350:
[----:B------:R-:W-:Y:S06]  /*5100*/  BAR.SYNC.DEFER_BLOCKING 0x0 ;  /* 0x0000000000007b1d */ /* 0x000fec0000010000 */
[----:B------:R-:W-:Y:S04]  /*5110*/  BSSY.RECONVERGENT B0, `(.L_x_23352) ;  /* 0x0000017000007945 */ /* 0x000fe80003800200 */
[----:B------:R-:W-:Y:S05]  /*5120*/  @P1 BRA `(.L_x_23353) ;  /* 0x0000000000541947 */ /* 0x000fea0003800000 */
[----:B------:R-:W4:Y:S01]  /*5130*/  S2UR UR5, SR_CgaCtaId ;  /* 0x00000000000579c3 */ /* 0x000f220000008800 */
[----:B------:R-:W-:Y:S02]  /*5140*/  UMOV UR4, 0x400 ;  /* 0x0000040000047882 */ /* 0x000fe40000000000 */
[----:B------:R-:W-:-:S04]  /*5150*/  UIADD3 UR4, UPT, UPT, UR4, 0x220, URZ ;  /* 0x0000022004047890 */ /* 0x000fc8000fffe0ff */
[----:B----4-:R-:W-:-:S06]  /*5160*/  ULEA UR4, UR5, UR4, 0x18 ;  /* 0x0000000405047291 */ /* 0x010fcc000f8ec0ff */
[----:B-1----:R-:W-:-:S05]  /*5170*/  LEA R10, R4, UR4, 0x2 ;  /* 0x00000004040a7c11 */ /* 0x002fca000f8e10ff */
[----:B------:R-:W1:Y:S04]  /*5180*/  LDS R3, [R10] ;  /* 0x000000000a037984 */ /* 0x000e680000000800 */
[----:B0-----:R-:W0:Y:S04]  /*5190*/  LDS R0, [R10+0x80] ;  /* 0x000080000a007984 */ /* 0x001e280000000800 */
[----:B------:R-:W4:Y:S04]  /*51a0*/  LDS R9, [R10+0x100] ;  /* 0x000100000a097984 */ /* 0x000f280000000800 */
[----:B------:R-:W5:Y:S04]  /*51b0*/  LDS R2, [R10+0x180] ;  /* 0x000180000a027984 */ /* 0x000f680000000800 */
[----:B------:R-:W2:Y:S04]  /*51c0*/  LDS R11, [R10+0x200] ;  /* 0x000200000a0b7984 */ /* 0x000ea80000000800 */
[----:B------:R-:W3:Y:S04]  /*51d0*/  LDS R6, [R10+0x280] ;  /* 0x000280000a067984 */ /* 0x000ee80000000800 */
[----:B------:R-:W3:Y:S04]  /*51e0*/  LDS R13, [R10+0x300] ;  /* 0x000300000a0d7984 */ /* 0x000ee80000000800 */
[----:B------:R-:W3:Y:S01]  /*51f0*/  LDS R8, [R10+0x380] ;  /* 0x000380000a087984 */ /* 0x000ee20000000800 */
[----:B-1----:R-:W-:Y:S01]  /*5200*/  FADD.FTZ R26, R26, R3 ;  /* 0x000000031a1a7221 */ /* 0x002fe20000010000 */
[----:B0-----:R-:W-:Y:S01]  /*5210*/  FADD.FTZ R25, R25, R0 ;  /* 0x0000000019197221 */ /* 0x001fe20000010000 */
[----:B----4-:R-:W-:Y:S01]  /*5220*/  FADD.FTZ R24, R24, R9 ;  /* 0x0000000918187221 */ /* 0x010fe20000010000 */
[----:B-----5:R-:W-:Y:S01]  /*5230*/  FADD.FTZ R23, R23, R2 ;  /* 0x0000000217177221 */ /* 0x020fe20000010000 */
[----:B--2---:R-:W-:Y:S01]  /*5240*/  FADD.FTZ R22, R22, R11 ;  /* 0x0000000b16167221 */ /* 0x004fe20000010000 */
[----:B---3--:R-:W-:Y:S01]  /*5250*/  FADD.FTZ R21, R21, R6 ;  /* 0x0000000615157221 */ /* 0x008fe20000010000 */
[----:B------:R-:W-:Y:S01]  /*5260*/  FADD.FTZ R20, R20, R13 ;  /* 0x0000000d14147221 */ /* 0x000fe20000010000 */
[----:B------:R-:W-:-:S07]  /*5270*/  FADD.FTZ R19, R19, R8 ;  /* 0x0000000813137221 */ /* 0x000fce0000010000 */
.L_x_23353:
[----:B------:R-:W-:Y:S05]  /*5280*/  BSYNC.RECONVERGENT B0 ;  /* 0x0000000000007941 */ /* 0x000fea0003800200 */
.L_x_23352:
        /* <DEDUP_REMOVED lines=16> */
.L_x_23355:
[----:B------:R-:W-:Y:S05]  /*5390*/  BSYNC.RECONVERGENT B0 ;  /* 0x0000000000007941 */ /* 0x000fea0003800200 */
.L_x_23354:
[----:B------:R-:W-:Y:S06]  /*53a0*/  BAR.SYNC.DEFER_BLOCKING 0x0 ;  /* 0x0000000000007b1d */ /* 0x000fec0000010000 */
[----:B------:R-:W-:Y:S04]  /*53b0*/  BSSY.RECONVERGENT B0, `(.L_x_23356) ;  /* 0x0000017000007945 */ /* 0x000fe80003800200 */
[----:B------:R-:W-:Y:S05]  /*53c0*/  @P3 BRA `(.L_x_23357) ;  /* 0x0000000000543947 */ /* 0x000fea0003800000 */
[----:B------:R-:W5:Y:S01]  /*53d0*/  S2UR UR5, SR_CgaCtaId ;  /* 0x00000000000579c3 */ /* 0x000f620000008800 */
[----:B------:R-:W-:Y:S02]  /*53e0*/  UMOV UR4, 0x400 ;  /* 0x0000040000047882 */ /* 0x000fe40000000000 */
[----:B------:R-:W-:-:S04]  /*53f0*/  UIADD3 UR4, UPT, UPT, UR4, 0x220, URZ ;  /* 0x0000022004047890 */ /* 0x000fc8000fffe0ff */
[----:B-----5:R-:W-:-:S06]  /*5400*/  ULEA UR4, UR5, UR4, 0x18 ;  /* 0x0000000405047291 */ /* 0x020fcc000f8ec0ff */
[----:B------:R-:W-:-:S05]  /*5410*/  LEA R8, R4, UR4, 0x2 ;  /* 0x0000000404087c11 */ /* 0x000fca000f8e10ff */
[----:B------:R-:W5:Y:S04]  /*5420*/  LDS R3, [R8] ;  /* 0x0000000008037984 */ /* 0x000f680000000800 */
[----:B0-----:R-:W0:Y:S04]  /*5430*/  LDS R0, [R8+0x80] ;  /* 0x0000800008007984 */ /* 0x001e280000000800 */
[----:B----4-:R-:W4:Y:S04]  /*5440*/  LDS R5, [R8+0x100] ;  /* 0x0001000008057984 */ /* 0x010f280000000800 */
[----:B------:R-:W1:Y:S04]  /*5450*/  LDS R2, [R8+0x180] ;  /* 0x0001800008027984 */ /* 0x000e680000000800 */
[----:B------:R-:W2:Y:S04]  /*5460*/  LDS R9, [R8+0x200] ;  /* 0x0002000008097984 */ /* 0x000ea80000000800 */
[----:B------:R-:W3:Y:S04]  /*5470*/  LDS R4, [R8+0x280] ;  /* 0x0002800008047984 */ /* 0x000ee80000000800 */
[----:B------:R-:W3:Y:S04]  /*5480*/  LDS R11, [R8+0x300] ;  /* 0x00030000080b7984 */ /* 0x000ee80000000800 */
[----:B------:R-:W3:Y:S01]  /*5490*/  LDS R6, [R8+0x380] ;  /* 0x0003800008067984 */ /* 0x000ee20000000800 */
[----:B-----5:R-:W-:Y:S01]  /*54a0*/  FADD.FTZ R26, R26, R3 ;  /* 0x000000031a1a7221 */ /* 0x020fe20000010000 */
[----:B0-----:R-:W-:Y:S01]  /*54b0*/  FADD.FTZ R25, R25, R0 ;  /* 0x0000000019197221 */ /* 0x001fe20000010000 */
[----:B----4-:R-:W-:Y:S01]  /*54c0*/  FADD.FTZ R24, R24, R5 ;  /* 0x0000000518187221 */ /* 0x010fe20000010000 */
[----:B-1----:R-:W-:Y:S01]  /*54d0*/  FADD.FTZ R23, R23, R2 ;  /* 0x0000000217177221 */ /* 0x002fe20000010000 */
[----:B--2---:R-:W-:Y:S01]  /*54e0*/  FADD.FTZ R22, R22, R9 ;  /* 0x0000000916167221 */ /* 0x004fe20000010000 */
[----:B---3--:R-:W-:Y:S01]  /*54f0*/  FADD.FTZ R21, R21, R4 ;  /* 0x0000000415157221 */ /* 0x008fe20000010000 */
[----:B------:R-:W-:Y:S01]  /*5500*/  FADD.FTZ R20, R20, R11 ;  /* 0x0000000b14147221 */ /* 0x000fe20000010000 */
[----:B------:R-:W-:-:S07]  /*5510*/  FADD.FTZ R19, R19, R6 ;  /* 0x0000000613137221 */ /* 0x000fce0000010000 */
.L_x_23357:
[----:B------:R-:W-:Y:S05]  /*5520*/  BSYNC.RECONVERGENT B0 ;  /* 0x0000000000007941 */ /* 0x000fea0003800200 */
.L_x_23356:
[----:B------:R-:W-:Y:S06]  /*5530*/  BAR.SYNC.DEFER_BLOCKING 0x0 ;  /* 0x0000000000007b1d */ /* 0x000fec0000010000 */
[----:B------:R-:W-:Y:S05]  /*5540*/  @P3 EXIT ;  /* 0x000000000000394d */ /* 0x000fea0003800000 */
[----:B------:R-:W-:Y:S01]  /*5550*/  UIMAD UR5, UR11, UR17, UR14 ;  /* 0x000000110b0572a4 */ /* 0x000fe2000f8e020e */
[----:B0---4-:R-:W-:Y:S01]  /*5560*/  F2FP.F16.F32.PACK_AB R25, R25, R26 ;  /* 0x0000001a1919723e */ /* 0x011fe200000000ff */
[----:B------:R-:W-:Y:S01]  /*5570*/  USHF.L.U32 UR4, UR15, 0x8, URZ ;  /* 0x000000080f047899 */ /* 0x000fe200080006ff */
[----:B------:R-:W-:Y:S01]  /*5580*/  F2FP.F16.F32.PACK_AB R23, R23, R24 ;  /* 0x000000181717723e */ /* 0x000fe200000000ff */
[----:B------:R-:W-:Y:S01]  /*5590*/  UIMAD UR5, UR5, UR16, URZ ;  /* 0x00000010050572a4 */ /* 0x000fe2000f8e02ff */
[----:B------:R-:W-:Y:S01]  /*55a0*/  F2FP.F16.F32.PACK_AB R21, R21, R22 ;  /* 0x000000161515723e */ /* 0x000fe200000000ff */
[----:B------:R-:W0:Y:S01]  /*55b0*/  LDCU.64 UR6, c[0x0][0x390] ;  /* 0x00007200ff0677ac */ /* 0x000e220008000a00 */
[----:B------:R-:W-:Y:S02]  /*55c0*/  F2FP.F16.F32.PACK_AB R19, R19, R20 ;  /* 0x000000141313723e */ /* 0x000fe400000000ff */
[----:B------:R-:W-:Y:S01]  /*55d0*/  PRMT R4, R23, 0x7632, R4 ;  /* 0x0000763217047816 */ /* 0x000fe20000000004 */
[----:B------:R-:W-:Y:S01]  /*55e0*/  ULEA UR4, UP0, UR5, UR4, 0x8 ;  /* 0x0000000405047291 */ /* 0x000fe2000f8040ff */
[----:B------:R-:W-:-:S02]  /*55f0*/  PRMT R5, R21, 0x7632, R5 ;  /* 0x0000763215057816 */ /* 0x000fc40000000005 */
[----:B------:R-:W-:-:S03]  /*5600*/  PRMT R6, R19, 0x7632, R6 ;  /* 0x0000763213067816 */ /* 0x000fc60000000006 */
[----:B------:R-:W-:Y:S01]  /*5610*/  IMAD.U32 R0, RZ, RZ, UR4 ;  /* 0x00000004ff007e24 */ /* 0x000fe2000f8e00ff */
[----:B------:R-:W-:-:S04]  /*5620*/  UIADD3.X UR4, UPT, UPT, URZ, URZ, URZ, UP0, !UPT ;  /* 0x000000ffff047290 */ /* 0x000fc800087fe4ff */
[----:B------:R-:W-:Y:S02]  /*5630*/  LOP3.LUT R7, R0, 0x1f, R7, 0xf8, !PT ;  /* 0x0000001f00077812 */ /* 0x000fe400078ef807 */
[----:B------:R-:W-:Y:S02]  /*5640*/  MOV R0, UR4 ;  /* 0x0000000400007c02 */ /* 0x000fe40008000f00 */
[----:B0-----:R-:W-:-:S04]  /*5650*/  LEA R2, P0, R7, UR6, 0x1 ;  /* 0x0000000607027c11 */ /* 0x001fc8000f8008ff */
        /* <DEDUP_REMOVED lines=11> */
.L_x_23306:
[----:B------:R-:W-:Y:S01]  /*5710*/  HFMA2 R18, -RZ, RZ, 0, 1.1920928955078125e-07 ;  /* 0x00000002ff127431 */ /* 0x000fe200000001ff */
[----:B------:R-:W-:Y:S01]  /*5720*/  BSSY B1, `(.L_x_23358) ;  /* 0x0000007000017945 */ /* 0x000fe20003800000 */
[----:B------:R-:W-:Y:S01]  /*5730*/  MOV R15, R8 ;  /* 0x00000008000f7202 */ /* 0x000fe20000000f00 */
[----:B------:R-:W-:Y:S01]  /*5740*/  IMAD.MOV.U32 R19, RZ, RZ, 0x1f ;  /* 0x0000001fff137424 */ /* 0x000fe200078e00ff */
[----:B------:R-:W-:-:S07]  /*5750*/  MOV R14, 0xffffffff ;  /* 0xffffffff000e7802 */ /* 0x000fce0000000f00 */
[----:B------:R-:W-:Y:S05]  /*5760*/  WARPSYNC.COLLECTIVE R14, `(.L_x_23359) ;  /* 0x000000000e087348 */ /* 0x000fea0003c00000 */
[----:B------:R0:W1:Y:S02]  /*5770*/  SHFL.BFLY P2, R13, R15, R18, R19 ;  /* 0x0c0000120f0d7389 */ /* 0x0000640000040013 */
[----:B01----:R-:W-:Y:S05]  /*5780*/  ENDCOLLECTIVE ;  /* 0x000000000000791b */ /* 0x003fea0003800000 */
.L_x_23359:
[----:B------:R-:W-:Y:S05]  /*5790*/  BSYNC B1 ;  /* 0x0000000000017941 */ /* 0x000fea0003800000 */
.L_x_23358:
[----:B------:R-:W-:Y:S01]  /*57a0*/  MOV R5, R13 ;  /* 0x0000000d00057202 */ /* 0x000fe20000000f00 */
[----:B------:R-:W-:Y:S02]  /*57b0*/  HFMA2 R19, -RZ, RZ, 0, 1.847743988037109375e-06 ;  /* 0x0000001fff137431 */ /* 0x000fe400000001ff */
[----:B------:R-:W-:Y:S01]  /*57c0*/  IMAD.MOV.U32 R18, RZ, RZ, 0x1 ;  /* 0x00000001ff127424 */ /* 0x000fe200078e00ff */
[----:B------:R-:W-:Y:S01]  /*57d0*/  MOV R14, 0xffffffff ;  /* 0xffffffff000e7802 */ /* 0x000fe20000000f00 */
[----:B------:R-:W-:-:S05]  /*57e0*/  FADD.FTZ R5, R8, R5 ;  /* 0x0000000508057221 */ /* 0x000fca0000010000 */
[----:B------:R-:W-:-:S07]  /*57f0*/  MOV R15, R5 ;  /* 0x00000005000f7202 */ /* 0x000fce0000000f00 */
[----:B------:R-:W-:Y:S05]  /*5800*/  WARPSYNC.COLLECTIVE R14, `(.L_x_23360) ;  /* 0x000000000e087348 */ /* 0x000fea0003c00000 */
[----:B------:R0:W1:Y:S02]  /*5810*/  SHFL.BFLY P2, R13, R15, R18, R19 ;  /* 0x0c0000120f0d7389 */ /* 0x0000640000040013 */
[----:B01----:R-:W-:Y:S05]  /*5820*/  ENDCOLLECTIVE ;  /* 0x000000000000791b */ /* 0x003fea0003800000 */
.L_x_23360:
[----:B------:R-:W-:Y:S01]  /*5830*/  MOV R10, R13 ;  /* 0x0000000d000a7202 */ /* 0x000fe20000000f00 */
[----:B------:R-:W-:Y:S06]  /*5840*/  BRA `(.L_x_23361) ;  /* 0xffffffc000307947 */ /* 0x000fec000383ffff */
.L_x_23308:
[----:B------:R-:W-:Y:S01]  /*5850*/  HFMA2 R18, -RZ, RZ, 0, 9.5367431640625e-07 ;  /* 0x00000010ff127431 */ /* 0x000fe200000001ff */
[----:B------:R-:W-:Y:S01]  /*5860*/  BSSY B0, `(.L_x_23362) ;  /* 0x0000007000007945 */ /* 0x000fe20003800000 */
[----:B------:R-:W-:Y:S01]  /*5870*/  IMAD.MOV.U32 R15, RZ, RZ, R0 ;  /* 0x000000ffff0f7224 */ /* 0x000fe200078e0000 */
[----:B------:R-:W-:Y:S02]  /*5880*/  MOV R19, 0x1f ;  /* 0x0000001f00137802 */ /* 0x000fe40000000f00 */
[----:B------:R-:W-:-:S07]  /*5890*/  MOV R14, 0xffffffff ;  /* 0xffffffff000e7802 */ /* 0x000fce0000000f00 */
[----:B------:R-:W-:Y:S05]  /*58a0*/  WARPSYNC.COLLECTIVE R14, `(.L_x_23363) ;  /* 0x000000000e087348 */ /* 0x000fea0003c00000 */
[----:B------:R0:W1:Y:S02]  /*58b0*/  SHFL.BFLY P2, R13, R15, R18, R19 ;  /* 0x0c0000120f0d7389 */ /* 0x0000640000040013 */
[----:B01----:R-:W-:Y:S05]  /*58c0*/  ENDCOLLECTIVE ;  /* 0x000000000000791b */ /* 0x003fea0003800000 */
.L_x_23363:
[----:B------:R-:W-:Y:S05]  /*58d0*/  BSYNC B0 ;  /* 0x0000000000007941 */ /* 0x000fea0003800000 */
.L_x_23362:
        /* <DEDUP_REMOVED lines=9> */
.L_x_23364:
[----:B------:R-:W-:Y:S01]  /*5970*/  HFMA2 R18, -RZ, RZ, 0, 2.384185791015625e-07 ;  /* 0x00000004ff127431 */ /* 0x000fe200000001ff */
[----:B------:R-:W-:-:S04]  /*5980*/  MOV R12, R13 ;  /* 0x0000000d000c7202 */ /* 0x000fc80000000f00 */
[----:B------:R-:W-:-:S04]  /*5990*/  FMNMX.FTZ R12, R11, R12, !PT ;  /* 0x0000000c0b0c7209 */ /* 0x000fc80007810000 */
[----:B------:R-:W-:-:S07]  /*59a0*/  MOV R15, R12 ;  /* 0x0000000c000f7202 */ /* 0x000fce0000000f00 */
[----:B------:R-:W-:Y:S05]  /*59b0*/  WARPSYNC.COLLECTIVE R14, `(.L_x_23365) ;  /* 0x000000000e087348 */ /* 0x000fea0003c00000 */
[----:B------:R0:W1:Y:S02]  /*59c0*/  SHFL.BFLY P2, R13, R15, R18, R19 ;  /* 0x0c0000120f0d7389 */ /* 0x0000640000040013 */
[----:B01----:R-:W-:Y:S05]  /*59d0*/  ENDCOLLECTIVE ;  /* 0x000000000000791b */ /* 0x003fea0003800000 */
.L_x_23365:
[----:B------:R-:W-:Y:S05]  /*59e0*/  BRA `(.L_x_23366) ;  /* 0xffffffc0007c7947 */ /* 0x000fea000383ffff */
.L_x_23367:
        /* <DEDUP_REMOVED lines=9> */
.L_x_27668:


//--------------------- .text._ZN4vllm25paged_attention_v2_kernelIttLi192ELi8ELi128ELNS_18Fp8KVCacheDataTypeE0ELb0ELi512EEEvPfS2_PT_PKS3_PKT0_S9_ifPKiSB_iPKfiiiSD_SD_iiiii --------------------------
	.section	.text._ZN4vllm25paged_attention_v2_kernelIttLi192ELi8ELi128ELNS_18Fp8KVCacheDataTypeE0ELb0ELi512EEEvPfS2_PT_PKS3_PKT0_S9_ifPKiSB_iPKfiiiSD_SD_iiiii,"ax",@progbits
	.align	128
        .global         _ZN4vllm25paged_attention_v2_kernelIttLi192ELi8ELi128ELNS_18Fp8KVCacheDataTypeE0ELb0ELi512EEEvPfS2_PT_PKS3_PKT0_S9_ifPKiSB_iPKfiiiSD_SD_iiiii
        .type           _ZN4vllm25paged_attention_v2_kernelIttLi192ELi8ELi128ELNS_18Fp8KVCacheDataTypeE0ELb0ELi512EEEvPfS2_PT_PKS3_PKT0_S9_ifPKiSB_iPKfiiiSD_SD_iiiii,@function
        .size           _ZN4vllm25paged_attention_v2_kernelIttLi192ELi8ELi128ELNS_18Fp8KVCacheDataTypeE0ELb0ELi512EEEvPfS2_PT_PKS3_PKT0_S9_ifPKiSB_iPKfiiiSD_SD_iiiii,(.L_x_27669 - _ZN4vllm25paged_attention_v2_kernelIttLi192ELi8ELi128ELNS_18Fp8KVCacheDataTypeE0ELb0ELi512EEEvPfS2_PT_PKS3_PKT0_S9_ifPKiSB_iPKfiiiSD_SD_iiiii)
        .other          _ZN4vllm25paged_attention_v2_kernelIttLi192ELi8ELi128ELNS_18Fp8KVCacheDataTypeE0ELb0ELi512EEEvPfS2_PT_PKS3_PKT0_S9_ifPKiSB_iPKfiiiSD_SD_iiiii,@"STO_CUDA_ENTRY STV_DEFAULT"
_ZN4vllm25paged_attention_v2_kernelIttLi192ELi8ELi128ELNS_18Fp8KVCacheDataTypeE0ELb0ELi512EEEvPfS2_PT_PKS3_PKT0_S9_ifPKiSB_iPKfiiiSD_SD_iiiii:
.text._ZN4vllm25paged_attention_v2_kernelIttLi192ELi8ELi128ELNS_18Fp8KVCacheDataTypeE0ELb0ELi512EEEvPfS2_PT_PKS3_PKT0_S9_ifPKiSB_iPKfiiiSD_SD_iiiii:
        /* <DEDUP_REMOVED lines=45> */
[----:B------:R-:W-:Y:S01]  /*02d0*/  IMAD.U32 R6, RZ, RZ, UR4 ;  /* 0x00000004ff067e24 */ /* 0x000fe2000f8e00ff */
[----:B------:R-:W-:-:S05]  /*02e0*/  MOV R7, UR5 ;  /* 0x0000000500077c02 */ /* 0x000fca0008000f00 */
[----:B------:R4:W5:Y:S01]  /*02f0*/  @P1 LDG.E.CONSTANT R3, desc[UR12][R6.64] ;  /* 0x0000000c06031981 */ /* 0x000962000c1e9900 */
[----:B------:R-:W3:Y:S01]  /*0300*/  S2UR UR5, SR_CgaCtaId ;  /* 0x00000000000579c3 */ /* 0x000ee20000008800 */
[----:B-1----:R-:W1:Y:S01]  /*0310*/  MUFU.RCP R8, R8 ;  /* 0x0000000800087308 */ /* 0x002e620000001000 */
[----:B------:R-:W-:Y:S01]  /*0320*/  UMOV UR4, 0x400 ;  /* 0x0000040000047882 */ /* 0x000fe20000000000 */
[----:B------:R-:W-:Y:S01]  /*0330*/  BSSY B0, `(.L_x_23368) ;  /* 0x000013a000007945 */ /* 0x000fe20003800000 */
[----:B----4-:R-:W-:Y:S02]  /*0340*/  IABS R6, UR18 ;  /* 0x0000001200067c13 */ /* 0x010fe40008000000 */
[----:B-1----:R-:W-:-:S04]  /*0350*/  IADD3 R4, PT, PT, R8, 0xffffffe, RZ ;  /* 0x0ffffffe08047810 */ /* 0x002fc80007ffe0ff */
[----:B------:R1:W4:Y:S02]  /*0360*/  F2I.FTZ.U32.TRUNC.NTZ R5, R4 ;  /* 0x0000000400057305 */ /* 0x000324000021f000 */
[----:B-1----:R-:W-:Y:S01]  /*0370*/  MOV R4, RZ ;  /* 0x000000ff00047202 */ /* 0x002fe20000000f00 */
[----:B----4-:R-:W-:-:S04]  /*0380*/  IMAD.MOV R12, RZ, RZ, -R5 ;  /* 0x000000ffff0c7224 */ /* 0x010fc800078e0a05 */
        /* <DEDUP_REMOVED lines=12> */
[----:B------:R-:W-:-:S05]  /*0450*/  @P1 IADD3 R5, PT, PT, R5, 0x1, RZ ;  /* 0x0000000105051810 */ /* 0x000fca0007ffe0ff */
[----:B------:R-:W-:-:S05]  /*0460*/  IMAD.MOV.U32 R11, RZ, RZ, R5 ;  /* 0x000000ffff0b7224 */ /* 0x000fca00078e0005 */
[----:B------:R-:W-:Y:S02]  /*0470*/  @!P3 IADD3 R11, PT, PT, RZ, -R11, RZ ;  /* 0x8000000bff0bb210 */ /* 0x000fe40007ffe0ff */
        /* <DEDUP_REMOVED lines=13> */
[----:B------:R-:W-:Y:S01]  /*0550*/  IMAD.HI.U32 R5, R5, R7, R4 ;  /* 0x0000000705057227 */ /* 0x000fe200078e0004 */
[----:B------:R-:W-:-:S05]  /*0560*/  IADD3 R7, PT, PT, RZ, -R8, RZ ;  /* 0x80000008ff077210 */ /* 0x000fca0007ffe0ff */
[----:B------:R-:W-:Y:S01]  /*0570*/  IMAD.HI.U32 R32, R5, R6, RZ ;  /* 0x0000000605207227 */ /* 0x000fe200078e00ff */
[----:B---3--:R-:W-:Y:S01]  /*0580*/  MOV R5, UR5 ;  /* 0x0000000500057c02 */ /* 0x008fe20008000f00 */
[----:B------:R-:W-:Y:S02]  /*0590*/  ULEA UR5, UR14, 0x40, 0x6 ;  /* 0x000000400e057891 */ /* 0x000fe4000f8e30ff */
[----:B------:R-:W-:Y:S01]  /*05a0*/  IMAD R4, R32, R7, R6 ;  /* 0x0000000720047224 */ /* 0x000fe200078e0206 */
[----:B------:R-:W-:Y:S01]  /*05b0*/  LOP3.LUT R7, R0, 0x3, RZ, 0xc0, !PT ;  /* 0x0000000300077812 */ /* 0x000fe200078ec0ff */
[----:B------:R-:W-:Y:S01]  /*05c0*/  IMAD.U32 R6, RZ, RZ, UR4 ;  /* 0x00000004ff067e24 */ /* 0x000fe2000f8e00ff */
[----:B------:R-:W-:Y:S02]  /*05d0*/  UIADD3 UR4, UPT, UPT, UR16, 0x7, URZ ;  /* 0x0000000710047890 */ /* 0x000fe4000fffe0ff */
[----:B------:R-:W-:Y:S02]  /*05e0*/  ISETP.GT.U32.AND P2, PT, R9, R4, PT ;  /* 0x000000040900720c */ /* 0x000fe40003f44070 */
[----:B------:R-:W-:Y:S01]  /*05f0*/  LEA R8, R5, R6, 0x18 ;  /* 0x0000000605087211 */ /* 0x000fe200078ec0ff */
[----:B------:R-:W-:-:S04]  /*0600*/  USHF.R.U32.HI UR4, URZ, 0x3, UR4 ;  /* 0x00000003ff047899 */ /* 0x000fc80008011604 */
[----:B------:R-:W-:Y:S01]  /*0610*/  IMAD R7, R7, 0x60, R8 ;  /* 0x0000006007077824 */ /* 0x000fe200078e0208 */
[----:B------:R-:W-:Y:S01]  /*0620*/  UISETP.LT.U32.AND UP0, UPT, UR4, UR5, UPT ;  /* 0x000000050400728c */ /* 0x000fe2000bf01070 */
[--C-:B------:R-:W-:Y:S02]  /*0630*/  SHF.R.U32.HI R8, RZ, 0x2, R0.reuse ;  /* 0x00000002ff087819 */ /* 0x100fe40000011600 */
[----:B------:R-:W-:Y:S01]  /*0640*/  SHF.R.U32.HI R0, RZ, 0x5, R0 ;  /* 0x00000005ff007819 */ /* 0x000fe20000011600 */
[----:B------:R-:W-:Y:S01]  /*0650*/  USEL UR4, UR4, UR5, UP0 ;  /* 0x0000000504047287 */ /* 0x000fe20008000000 */
[-C--:B------:R-:W-:Y:S01]  /*0660*/  @!P2 IADD3 R4, PT, PT, R4, -R9.reuse, RZ ;  /* 0x800000090404a210 */ /* 0x080fe20007ffe0ff */
[----:B------:R-:W-:Y:S01]  /*0670*/  @!P0 IMAD R7, R8, 0x4, R7 ;  /* 0x0000000408078824 */ /* 0x000fe200078e0207 */
[----:B------:R-:W-:Y:S01]  /*0680*/  @!P2 IADD3 R32, PT, PT, R32, 0x1, RZ ;  /* 0x000000012020a810 */ /* 0x000fe20007ffe0ff */
[----:B------:R-:W-:Y:S01]  /*0690*/  UIMAD UR5, UR11, UR6, URZ ;  /* 0x000000060b0572a4 */ /* 0x000fe2000f8e02ff */
[----:B------:R-:W-:-:S02]  /*06a0*/  ISETP.GE.U32.AND P1, PT, R4, R9, PT ;  /* 0x000000090400720c */ /* 0x000fc40003f26070 */
[----:B------:R-:W-:-:S04]  /*06b0*/  MOV R9, UR14 ;  /* 0x0000000e00097c02 */ /* 0x000fc80008000f00 */
[----:B------:R-:W-:-:S07]  /*06c0*/  LEA R4, R9, R0, 0x6 ;  /* 0x0000000009047211 */ /* 0x000fce00078e30ff */
[----:B------:R-:W-:Y:S01]  /*06d0*/  @P1 VIADD R32, R32, 0x1 ;  /* 0x0000000120201836 */ /* 0x000fe20000000000 */
[----:B------:R-:W-:-:S04]  /*06e0*/  ISETP.GE.U32.AND P1, PT, R4, UR4, PT ;  /* 0x0000000404007c0c */ /* 0x000fc8000bf26070 */
[----:B------:R-:W-:Y:S01]  /*06f0*/  @!P3 IADD3 R32, PT, PT, RZ, -R32, RZ ;  /* 0x80000020ff20b210 */ /* 0x000fe20007ffe0ff */
[----:B--2---:R1:W-:Y:S01]  /*0700*/  @!P0 STS [R7], R2 ;  /* 0x0000000207008388 */ /* 0x0043e20000000800 */
[----:B------:R-:W-:Y:S01]  /*0710*/  BAR.SYNC.DEFER_BLOCKING 0x0 ;  /* 0x0000000000007b1d */ /* 0x000fe20000010000 */
[----:B------:R-:W-:Y:S01]  /*0720*/  ISETP.NE.AND P0, PT, R11, RZ, PT ;  /* 0x000000ff0b00720c */ /* 0x000fe20003f05270 */
[----:B-1----:R-:W-:-:S12]  /*0730*/  IMAD.MOV.U32 R7, RZ, RZ, -0x800001 ;  /* 0xff7fffffff077424 */ /* 0x002fd800078e00ff */
[----:B------:R-:W-:Y:S01]  /*0740*/  @!P0 LOP3.LUT R32, RZ, R11, RZ, 0x33, !PT ;  /* 0x0000000bff208212 */ /* 0x000fe200078e33ff */
[----:B0-----:R-:W-:Y:S06]  /*0750*/  @P1 BRA `(.L_x_23369) ;  /* 0x0000000c00dc1947 */ /* 0x001fec0003800000 */
[----:B------:R-:W0:Y:S01]  /*0760*/  LDCU UR4, c[0x0][0x3e0] ;  /* 0x00007c00ff0477ac */ /* 0x000e220008000800 */
[----:B------:R-:W-:Y:S01]  /*0770*/  SHF.L.U32 R2, R8, 0x2, RZ ;  /* 0x0000000208027819 */ /* 0x000fe200000006ff */
[----:B------:R-:W-:Y:S01]  /*0780*/  IMAD.U32 R11, RZ, RZ, UR5 ;  /* 0x00000005ff0b7e24 */ /* 0x000fe2000f8e00ff */
[----:B------:R-:W-:Y:S01]  /*0790*/  IADD3 R10, PT, PT, R6, 0x1a0, RZ ;  /* 0x000001a0060a7810 */ /* 0x000fe20007ffe0ff */
[----:B------:R-:W1:Y:S01]  /*07a0*/  LDCU.64 UR8, c[0x0][0x3b8] ;  /* 0x00007700ff0877ac */ /* 0x000e620008000a00 */
[----:B------:R-:W-:Y:S01]  /*07b0*/  IMAD.WIDE.U32 R6, R4, 0x4, RZ ;  /* 0x0000000404067825 */ /* 0x000fe200078e00ff */
[----:B------:R-:W-:Y:S02]  /*07c0*/  LOP3.LUT R9, R2, 0x1c, RZ, 0xc0, !PT ;  /* 0x0000001c02097812 */ /* 0x000fe400078ec0ff */
[----:B------:R-:W-:Y:S02]  /*07d0*/  SHF.L.U32 R2, R8, 0x3, RZ ;  /* 0x0000000308027819 */ /* 0x000fe400000006ff */
[----:B------:R-:W-:Y:S01]  /*07e0*/  LEA R10, R5, R10, 0x18 ;  /* 0x0000000a050a7211 */ /* 0x000fe200078ec0ff */
[----:B------:R-:W-:Y:S01]  /*07f0*/  IMAD.WIDE R6, R11, 0x4, R6 ;  /* 0x000000040b067825 */ /* 0x000fe200078e0206 */
[----:B------:R-:W-:-:S02]  /*0800*/  LEA R9, R0, R9, 0x5 ;  /* 0x0000000900097211 */ /* 0x000fc400078e28ff */
[----:B------:R-:W-:Y:S02]  /*0810*/  LOP3.LUT R5, R8, 0x7, RZ, 0xc0, !PT ;  /* 0x0000000708057812 */ /* 0x000fe400078ec0ff */
[----:B------:R-:W-:Y:S01]  /*0820*/  LEA R0, R0, UR7, 0x3 ;  /* 0x0000000700007c11 */ /* 0x000fe2000f8e18ff */
[----:B0-----:R-:W-:Y:S01]  /*0830*/  IMAD R8, R32, UR4, RZ ;  /* 0x0000000420087c24 */ /* 0x001fe2000f8e02ff */
[----:B------:R-:W-:-:S03]  /*0840*/  LOP3.LUT R21, R2, 0x38, RZ, 0xc0, !PT ;  /* 0x0000003802157812 */ /* 0x000fc600078ec0ff */
[----:B------:R-:W-:Y:S01]  /*0850*/  IMAD.IADD R5, R5, 0x1, R0 ;  /* 0x0000000105057824 */ /* 0x000fe200078e0200 */
[----:B-1----:R-:W-:Y:S02]  /*0860*/  IADD3 R2, P1, PT, R6, UR8, RZ ;  /* 0x0000000806027c10 */ /* 0x002fe4000ff3e0ff */
[----:B------:R-:W-:Y:S01]  /*0870*/  IADD3 R20, P0, PT, R8, R21, RZ ;  /* 0x0000001508147210 */ /* 0x000fe20007f1e0ff */
[----:B------:R-:W-:Y:S01]  /*0880*/  VIADD R16, R5, -UR16 ;  /* 0x8000001005107c36 */ /* 0x000fe20008000000 */
[----:B------:R-:W-:Y:S02]  /*0890*/  IADD3.X R17, PT, PT, R7, UR9, RZ, P1, !PT ;  /* 0x0000000907117c10 */ /* 0x000fe40008ffe4ff */
[----:B------:R-:W-:Y:S02]  /*08a0*/  IADD3 R0, PT, PT, R9, R10, RZ ;  /* 0x0000000a09007210 */ /* 0x000fe40007ffe0ff */
[----:B------:R-:W-:Y:S02]  /*08b0*/  MOV R7, 0xff7fffff ;  /* 0xff7fffff00077802 */ /* 0x000fe40000000f00 */
[----:B------:R-:W-:-:S02]  /*08c0*/  IADD3 R18, PT, PT, R5, 0x1, RZ ;  /* 0x0000000105127810 */ /* 0x000fc40007ffe0ff */
[----:B------:R-:W-:-:S07]  /*08d0*/  LEA.HI.X.SX32 R21, R8, RZ, 0x1, P0 ;  /* 0x000000ff08157211 */ /* 0x000fce00000f0eff */
.L_x_23371:
        /* <DEDUP_REMOVED lines=17> */
[----:B------:R-:W4:Y:S01]  /*09f0*/  LDG.E.CONSTANT R30, desc[UR12][R36.64+0x300] ;  /* 0x0003000c241e7981 */ /* 0x000f22000c1e9900 */
[----:B------:R-:W-:Y:S01]  /*0a00*/  UMOV UR4, 0x400 ;  /* 0x0000040000047882 */ /* 0x000fe20000000000 */
[----:B0-----:R-:W-:Y:S01]  /*0a10*/  IMAD.U32 R5, RZ, RZ, UR6 ;  /* 0x00000006ff057e24 */ /* 0x001fe2000f8e00ff */
[----:B------:R-:W-:Y:S01]  /*0a20*/  MOV R6, UR4 ;  /* 0x0000000400067c02 */ /* 0x000fe20008000f00 */
[----:B------:R-:W4:Y:S03]  /*0a30*/  LDG.E.CONSTANT R24, desc[UR12][R36.64+0x380] ;  /* 0x0003800c24187981 */ /* 0x000f26000c1e9900 */
[----:B------:R-:W-:Y:S01]  /*0a40*/  LEA R22, R5, R6, 0x18 ;  /* 0x0000000605167211 */ /* 0x000fe200078ec0ff */
[----:B------:R-:W4:Y:S04]  /*0a50*/  LDG.E.CONSTANT R29, desc[UR12][R36.64+0x400] ;  /* 0x0004000c241d7981 */ /* 0x000f28000c1e9900 */
[----:B------:R-:W-:Y:S01]  /*0a60*/  IMAD R22, R19, 0x60, R22 ;  /* 0x0000006013167824 */ /* 0x000fe200078e0216 */
[----:B------:R-:W4:Y:S04]  /*0a70*/  LDG.E.CONSTANT R28, desc[UR12][R36.64+0x480] ;  /* 0x0004800c241c7981 */ /* 0x000f28000c1e9900 */
[----:B------:R-:W0:Y:S04]  /*0a80*/  LDS.128 R8, [R22] ;  /* 0x0000000016087984 */ /* 0x000e280000000c00 */
[----:B------:R-:W4:Y:S04]  /*0a90*/  LDG.E.CONSTANT R26, desc[UR12][R36.64+0x500] ;  /* 0x0005000c241a7981 */ /* 0x000f28000c1e9900 */
[----:B------:R-:W4:Y:S01]  /*0aa0*/  LDG.E.CONSTANT R35, desc[UR12][R36.64+0x680] ;  /* 0x0006800c24237981 */ /* 0x000f22000c1e9900 */
[----:B0-----:R-:W-:-:S02]  /*0ab0*/  HADD2.F32 R14, -RZ, R9.H0_H0 ;  /* 0x20000009ff0e7230 */ /* 0x001fc40000004100 */
[----:B------:R-:W-:Y:S02]  /*0ac0*/  HADD2.F32 R9, -RZ, R9.H1_H1 ;  /* 0x30000009ff097230 */ /* 0x000fe40000004100 */
[----:B--2---:R-:W-:-:S05]  /*0ad0*/  HADD2.F32 R23, -RZ, R15.H0_H0 ;  /* 0x2000000fff177230 */ /* 0x004fca0000004100 */
[----:B------:R-:W-:Y:S01]  /*0ae0*/  FMUL.FTZ R27, R14, R23 ;  /* 0x000000170e1b7220 */ /* 0x000fe20000410000 */
[----:B------:R-:W-:Y:S02]  /*0af0*/  HADD2.F32 R14, -RZ, R8.H0_H0 ;  /* 0x20000008ff0e7230 */ /* 0x000fe40000004100 */
[----:B---3--:R-:W-:-:S05]  /*0b00*/  HADD2.F32 R23, -RZ, R13.H0_H0 ;  /* 0x2000000dff177230 */ /* 0x008fca0000004100 */
[----:B------:R-:W-:Y:S02]  /*0b10*/  FFMA.FTZ R14, R14, R23, R27 ;  /* 0x000000170e0e7223 */ /* 0x000fe4000001001b */
[----:B------:R-:W2:Y:S04]  /*0b20*/  LDG.E.CONSTANT R27, desc[UR12][R36.64+0x580] ;  /* 0x0005800c241b7981 */ /* 0x000ea8000c1e9900 */
[----:B------:R-:W3:Y:S01]  /*0b30*/  LDG.E.CONSTANT R23, desc[UR12][R36.64+0x600] ;  /* 0x0006000c24177981 */ /* 0x000ee2000c1e9900 */
[----:B------:R-:W-:Y:S02]  /*0b40*/  HADD2.F32 R34, -RZ, R15.H1_H1 ;  /* 0x3000000fff227230 */ /* 0x000fe40000004100 */
[----:B------:R-:W-:Y:S02]  /*0b50*/  HADD2.F32 R8, -RZ, R8.H1_H1 ;  /* 0x30000008ff087230 */ /* 0x000fe40000004100 */
[----:B------:R-:W-:-:S02]  /*0b60*/  HADD2.F32 R13, -RZ, R13.H1_H1 ;  /* 0x3000000dff0d7230 */ /* 0x000fc40000004100 */
[----:B------:R-:W-:Y:S02]  /*0b70*/  FMUL.FTZ R9, R9, R34 ;  /* 0x0000002209097220 */ /* 0x000fe40000410000 */
[----:B------:R-:W3:Y:S02]  /*0b80*/  LDG.E.CONSTANT R34, desc[UR12][R36.64+0x780] ;  /* 0x0007800c24227981 */ /* 0x000ee4000c1e9900 */
[----:B------:R-:W-:Y:S01]  /*0b90*/  FFMA.FTZ R8, R8, R13, R9 ;  /* 0x0000000d08087223 */ /* 0x000fe20000010009 */
[----:B------:R-:W-:Y:S02]  /*0ba0*/  HADD2.F32 R9, -RZ, R10.H0_H0 ;  /* 0x2000000aff097230 */ /* 0x000fe40000004100 */
[--C-:B----4-:R-:W-:Y:S02]  /*0bb0*/  HADD2.F32 R13, -RZ, R12.reuse.H0_H0 ;  /* 0x2000000cff0d7230 */ /* 0x110fe40000004100 */
        /* <DEDUP_REMOVED lines=18> */
[--C-:B------:R-:W-:Y:S01]  /*0ce0*/  HADD2.F32 R9, -RZ, R13.reuse.H0_H0 ;  /* 0x2000000dff097230 */ /* 0x100fe20000004100 */
[----:B------:R-:W4:Y:S01]  /*0cf0*/  LDG.E.CONSTANT R25, desc[UR12][R36.64+0x700] ;  /* 0x0007000c24197981 */ /* 0x000f22000c1e9900 */
[----:B------:R-:W-:Y:S02]  /*0d00*/  HADD2.F32 R13, -RZ, R13.H1_H1 ;  /* 0x3000000dff0d7230 */ /* 0x000fe40000004100 */
[----:B------:R-:W-:Y:S02]  /*0d10*/  HADD2.F32 R12, -RZ, R33.H1_H1 ;  /* 0x30000021ff0c7230 */ /* 0x000fe40000004100 */
[----:B------:R-:W-:Y:S01]  /*0d20*/  FFMA.FTZ R9, R9, R11, R10 ;  /* 0x0000000b09097223 */ /* 0x000fe2000001000a */
[----:B------:R-:W-:Y:S01]  /*0d30*/  HADD2.F32 R10, -RZ, R14.H0_H0 ;  /* 0x2000000eff0a7230 */ /* 0x000fe20000004100 */
[----:B------:R-:W4:Y:S01]  /*0d40*/  LDG.E.CONSTANT R33, desc[UR12][R36.64+0xb80] ;  /* 0x000b800c24217981 */ /* 0x000f22000c1e9900 */
[----:B------:R-:W-:-:S02]  /*0d50*/  HADD2.F32 R11, -RZ, R30.H0_H0 ;  /* 0x2000001eff0b7230 */ /* 0x000fc40000004100 */
[----:B------:R-:W-:-:S03]  /*0d60*/  FFMA.FTZ R12, R13, R12, R8 ;  /* 0x0000000c0d0c7223 */ /* 0x000fc60000010008 */
[----:B------:R-:W-:Y:S02]  /*0d70*/  FFMA.FTZ R13, R10, R11, R9 ;  /* 0x0000000b0a0d7223 */ /* 0x000fe40000010009 */
[----:B------:R-:W0:Y:S01]  /*0d80*/  LDS.128 R8, [R22+0x20] ;  /* 0x0000200016087984 */ /* 0x000e220000000c00 */
[----:B------:R-:W-:Y:S02]  /*0d90*/  HADD2.F32 R31, -RZ, R14.H1_H1 ;  /* 0x3000000eff1f7230 */ /* 0x000fe40000004100 */
[----:B------:R-:W-:Y:S02]  /*0da0*/  HADD2.F32 R30, -RZ, R30.H1_H1 ;  /* 0x3000001eff1e7230 */ /* 0x000fe40000004100 */
[----:B------:R-:W-:-:S03]  /*0db0*/  HADD2.F32 R14, -RZ, R15.H0_H0 ;  /* 0x2000000fff0e7230 */ /* 0x000fc60000004100 */
[----:B------:R-:W-:Y:S01]  /*0dc0*/  FFMA.FTZ R12, R31, R30, R12 ;  /* 0x0000001e1f0c7223 */ /* 0x000fe2000001000c */
[--C-:B------:R-:W-:Y:S01]  /*0dd0*/  HADD2.F32 R30, -RZ, R24.reuse.H0_H0 ;  /* 0x20000018ff1e7230 */ /* 0x100fe20000004100 */
[----:B------:R-:W4:Y:S01]  /*0de0*/  LDG.E.CONSTANT R31, desc[UR12][R36.64+0xb00] ;  /* 0x000b000c241f7981 */ /* 0x000f22000c1e9900 */
[----:B------:R-:W-:Y:S02]  /*0df0*/  HADD2.F32 R15, -RZ, R15.H1_H1 ;  /* 0x3000000fff0f7230 */ /* 0x000fe40000004100 */
[----:B------:R-:W-:Y:S02]  /*0e00*/  HADD2.F32 R24, -RZ, R24.H1_H1 ;  /* 0x30000018ff187230 */ /* 0x000fe40000004100 */
[----:B------:R-:W-:Y:S02]  /*0e10*/  FFMA.FTZ R13, R14, R30, R13 ;  /* 0x0000001e0e0d7223 */ /* 0x000fe4000001000d */
[----:B------:R-:W4:Y:S01]  /*0e20*/  LDG.E.CONSTANT R30, desc[UR12][R36.64+0xa80] ;  /* 0x000a800c241e7981 */ /* 0x000f22000c1e9900 */
[----:B------:R-:W-:Y:S01]  /*0e30*/  FFMA.FTZ R12, R15, R24, R12 ;  /* 0x000000180f0c7223 */ /* 0x000fe2000001000c */
[----:B------:R-:W-:-:S02]  /*0e40*/  HADD2.F32 R15, -RZ, R29.H0_H0 ;  /* 0x2000001dff0f7230 */ /* 0x000fc40000004100 */
[----:B------:R-:W4:Y:S01]  /*0e50*/  LDG.E.CONSTANT R24, desc[UR12][R36.64+0x800] ;  /* 0x0008000c24187981 */ /* 0x000f22000c1e9900 */
[----:B0-----:R-:W-:-:S05]  /*0e60*/  HADD2.F32 R14, -RZ, R8.H0_H0 ;  /* 0x20000008ff0e7230 */ /* 0x001fca0000004100 */
[----:B------:R-:W-:Y:S01]  /*0e70*/  FFMA.FTZ R14, R14, R15, R13 ;  /* 0x0000000f0e0e7223 */ /* 0x000fe2000001000d */
[----:B------:R-:W-:Y:S02]  /*0e80*/  HADD2.F32 R13, -RZ, R8.H1_H1 ;  /* 0x30000008ff0d7230 */ /* 0x000fe40000004100 */
        /* <DEDUP_REMOVED lines=13> */
[----:B------:R-:W-:Y:S01]  /*0f60*/  HADD2.F32 R9, -RZ, R10.H1_H1 ;  /* 0x3000000aff097230 */ /* 0x000fe20000004100 */
[----:B------:R-:W4:Y:S01]  /*0f70*/  LDG.E.CONSTANT R28, desc[UR12][R36.64+0x980] ;  /* 0x0009800c241c7981 */ /* 0x000f22000c1e9900 */
[----:B------:R-:W-:-:S03]  /*0f80*/  HADD2.F32 R10, -RZ, R11.H0_H0 ;  /* 0x2000000bff0a7230 */ /* 0x000fc60000004100 */
[----:B------:R-:W-:Y:S02]  /*0f90*/  FFMA.FTZ R8, R9, R26, R8 ;  /* 0x0000001a09087223 */ /* 0x000fe40000010008 */
[----:B------:R-:W4:Y:S01]  /*0fa0*/  LDG.E.CONSTANT R26, desc[UR12][R36.64+0x880] ;  /* 0x0008800c241a7981 */ /* 0x000f22000c1e9900 */
[----:B------:R-:W-:Y:S02]  /*0fb0*/  HADD2.F32 R11, -RZ, R11.H1_H1 ;  /* 0x3000000bff0b7230 */ /* 0x000fe40000004100 */
[----:B--2---:R-:W-:-:S05]  /*0fc0*/  HADD2.F32 R9, -RZ, R27.H0_H0 ;  /* 0x2000001bff097230 */ /* 0x004fca0000004100 */
[----:B------:R-:W-:Y:S01]  /*0fd0*/  FFMA.FTZ R29, R10, R9, R29 ;  /* 0x000000090a1d7223 */ /* 0x000fe2000001001d */
[----:B------:R-:W-:Y:S02]  /*0fe0*/  HADD2.F32 R9, -RZ, R27.H1_H1 ;  /* 0x3000001bff097230 */ /* 0x000fe40000004100 */
[----:B------:R-:W2:Y:S01]  /*0ff0*/  LDG.E.CONSTANT R27, desc[UR12][R36.64+0x900] ;  /* 0x0009000c241b7981 */ /* 0x000ea2000c1e9900 */
[----:B0-----:R-:W-:Y:S02]  /*1000*/  HADD2.F32 R10, -RZ, R12.H0_H0 ;  /* 0x2000000cff0a7230 */ /* 0x001fe40000004100 */
[----:B------:R-:W-:Y:S01]  /*1010*/  FFMA.FTZ R8, R11, R9, R8 ;  /* 0x000000090b087223 */ /* 0x000fe20000010008 */
[----:B---3--:R-:W-:-:S05]  /*1020*/  HADD2.F32 R9, -RZ, R23.H0_H0 ;  /* 0x20000017ff097230 */ /* 0x008fca0000004100 */
[----:B------:R-:W-:Y:S02]  /*1030*/  FFMA.FTZ R9, R10, R9, R29 ;  /* 0x000000090a097223 */ /* 0x000fe4000001001d */
[----:B------:R-:W3:Y:S01]  /*1040*/  LDG.E.CONSTANT R29, desc[UR12][R36.64+0xa00] ;  /* 0x000a000c241d7981 */ /* 0x000ee2000c1e9900 */
        /* <DEDUP_REMOVED lines=11> */
[----:B------:R-:W-:Y:S02]  /*1100*/  HADD2.F32 R14, -RZ, R15.H0_H0 ;  /* 0x2000000fff0e7230 */ /* 0x000fe40000004100 */
[----:B----4-:R-:W-:-:S05]  /*1110*/  HADD2.F32 R11, -RZ, R25.H0_H0 ;  /* 0x20000019ff0b7230 */ /* 0x010fca0000004100 */
        /* <DEDUP_REMOVED lines=12> */
[----:B------:R2:W0:Y:S01]  /*11e0*/  LDS.128 R12, [R22+0x50] ;  /* 0x00005000160c7984 */ /* 0x0004220000000c00 */
[----:B------:R-:W-:Y:S02]  /*11f0*/  HADD2.F32 R8, -RZ, R8.H1_H1 ;  /* 0x30000008ff087230 */ /* 0x000fe40000004100 */
[----:B------:R-:W-:-:S05]  /*1200*/  HADD2.F32 R24, -RZ, R24.H1_H1 ;  /* 0x30000018ff187230 */ /* 0x000fca0000004100 */
[----:B------:R-:W-:Y:S01]  /*1210*/  FFMA.FTZ R8, R8, R24, R23 ;  /* 0x0000001808087223 */ /* 0x000fe20000010017 */
[--C-:B------:R-:W-:Y:S02]  /*1220*/  HADD2.F32 R24, -RZ, R9.reuse.H0_H0 ;  /* 0x20000009ff187230 */ /* 0x100fe40000004100 */
[----:B------:R-:W-:Y:S01]  /*1230*/  HADD2.F32 R9, -RZ, R9.H1_H1 ;  /* 0x30000009ff097230 */ /* 0x000fe20000004100 */
[----:B------:R-:W-:Y:S02]  /*1240*/  UIADD3 UR4, UPT, UPT, UR16, 0x7, URZ ;  /* 0x0000000710047890 */ /* 0x000fe4000fffe0ff */
[----:B------:R-:W-:Y:S01]  /*1250*/  ULEA UR6, UR14, 0x40, 0x6 ;  /* 0x000000400e067891 */ /* 0x000fe2000f8e30ff */
[--C-:B------:R-:W-:Y:S02]  /*1260*/  HADD2.F32 R23, -RZ, R26.reuse.H0_H0 ;  /* 0x2000001aff177230 */ /* 0x100fe40000004100 */
[----:B------:R-:W-:-:S03]  /*1270*/  HADD2.F32 R26, -RZ, R26.H1_H1 ;  /* 0x3000001aff1a7230 */ /* 0x000fc60000004100 */
[----:B------:R-:W-:Y:S01]  /*1280*/  FFMA.FTZ R23, R24, R23, R25 ;  /* 0x0000001718177223 */ /* 0x000fe20000010019 */
[--C-:B------:R-:W-:Y:S02]  /*1290*/  HADD2.F32 R24, -RZ, R10.reuse.H0_H0 ;  /* 0x2000000aff187230 */ /* 0x100fe40000004100 */
[----:B------:R-:W-:Y:S01]  /*12a0*/  FFMA.FTZ R8, R9, R26, R8 ;  /* 0x0000001a09087223 */ /* 0x000fe20000010008 */
[----:B------:R-:W-:Y:S02]  /*12b0*/  HADD2.F32 R9, -RZ, R10.H1_H1 ;  /* 0x3000000aff097230 */ /* 0x000fe40000004100 */
[--C-:B------:R-:W-:Y:S02]  /*12c0*/  HADD2.F32 R25, -RZ, R11.reuse.H0_H0 ;  /* 0x2000000bff197230 */ /* 0x100fe40000004100 */
[----:B------:R-:W-:Y:S02]  /*12d0*/  HADD2.F32 R10, -RZ, R28.H0_H0 ;  /* 0x2000001cff0a7230 */ /* 0x000fe40000004100 */
[----:B------:R-:W-:-:S02]  /*12e0*/  HADD2.F32 R11, -RZ, R11.H1_H1 ;  /* 0x3000000bff0b7230 */ /* 0x000fc40000004100 */
[----:B------:R-:W-:Y:S01]  /*12f0*/  HADD2.F32 R28, -RZ, R28.H1_H1 ;  /* 0x3000001cff1c7230 */ /* 0x000fe20000004100 */
[----:B------:R-:W-:Y:S01]  /*1300*/  USHF.R.U32.HI UR4, URZ, 0x3, UR4 ;  /* 0x00000003ff047899 */ /* 0x000fe20008011604 */
[----:B------:R-:W-:Y:S02]  /*1310*/  ISETP.NE.AND P1, PT, R19, RZ, PT ;  /* 0x000000ff1300720c */ /* 0x000fe40003f25270 */
[----:B-----5:R-:W-:Y:S01]  /*1320*/  FSETP.NEU.FTZ.AND P0, PT, R3, RZ, PT ;  /* 0x000000ff0300720b */ /* 0x020fe20003f1d000 */
[--C-:B--2---:R-:W-:Y:S02]  /*1330*/  HADD2.F32 R22, -RZ, R27.reuse.H0_H0 ;  /* 0x2000001bff167230 */ /* 0x104fe40000004100 */
[----:B------:R-:W-:-:S03]  /*1340*/  HADD2.F32 R27, -RZ, R27.H1_H1 ;  /* 0x3000001bff1b7230 */ /* 0x000fc60000004100 */
[----:B------:R-:W-:Y:S02]  /*1350*/  FFMA.FTZ R22, R24, R22, R23 ;  /* 0x0000001618167223 */ /* 0x000fe40000010017 */
[----:B------:R-:W-:Y:S01]  /*1360*/  FFMA.FTZ R8, R9, R27, R8 ;  /* 0x0000001b09087223 */ /* 0x000fe20000010008 */
[--C-:B0-----:R-:W-:Y:S02]  /*1370*/  HADD2.F32 R9, -RZ, R12.reuse.H0_H0 ;  /* 0x2000000cff097230 */ /* 0x101fe40000004100 */
[----:B------:R-:W-:Y:S01]  /*1380*/  FFMA.FTZ R10, R25, R10, R22 ;  /* 0x0000000a190a7223 */ /* 0x000fe20000010016 */
[----:B---3--:R-:W-:Y:S02]  /*1390*/  HADD2.F32 R22, -RZ, R29.H0_H0 ;  /* 0x2000001dff167230 */ /* 0x008fe40000004100 */
        /* <DEDUP_REMOVED lines=16> */
[----:B------:R-:W-:Y:S01]  /*14a0*/  HADD2.F32 R14, -RZ, R15.H0_H0 ;  /* 0x2000000fff0e7230 */ /* 0x000fe20000004100 */
[----:B------:R-:W-:Y:S01]  /*14b0*/  MOV R13, UR6 ;  /* 0x00000006000d7c02 */ /* 0x000fe20008000f00 */
[----:B------:R-:W-:-:S02]  /*14c0*/  HADD2.F32 R10, -RZ, R33.H0_H0 ;  /* 0x20000021ff0a7230 */ /* 0x000fc40000004100 */
[----:B------:R-:W-:Y:S01]  /*14d0*/  FFMA.FTZ R8, R11, R31, R8 ;  /* 0x0000001f0b087223 */ /* 0x000fe20000010008 */
[----:B------:R-:W-:Y:S02]  /*14e0*/  HADD2.F32 R15, -RZ, R15.H1_H1 ;  /* 0x3000000fff0f7230 */ /* 0x000fe40000004100 */
[----:B------:R-:W-:Y:S01]  /*14f0*/  HADD2.F32 R33, -RZ, R33.H1_H1 ;  /* 0x30000021ff217230 */ /* 0x000fe20000004100 */
[----:B------:R-:W-:Y:S01]  /*1500*/  VIMNMX.U32 R13, PT, PT, R13, UR4, PT ;  /* 0x000000040d0d7c48 */ /* 0x000fe2000bfe0000 */
[----:B------:R-:W-:Y:S01]  /*1510*/  UMOV UR4, 0xffffffff ;  /* 0xffffffff00047882 */ /* 0x000fe20000000000 */
[----:B------:R-:W-:Y:S02]  /*1520*/  FFMA.FTZ R9, R14, R10, R9 ;  /* 0x0000000a0e097223 */ /* 0x000fe40000010009 */
[----:B------:R-:W-:-:S04]  /*1530*/  FFMA.FTZ R8, R15, R33, R8 ;  /* 0x000000210f087223 */ /* 0x000fc80000010008 */
[----:B------:R-:W-:Y:S01]  /*1540*/  FADD.FTZ R8, R9, R8 ;  /* 0x0000000809087221 */ /* 0x000fe20000010000 */
[----:B------:R-:W-:Y:S06]  /*1550*/  BRA.DIV UR4, `(.L_x_23370) ;  /* 0x00000036049c7947 */ /* 0x000fec000b800000 */
[----:B------:R-:W0:Y:S02]  /*1560*/  SHFL.BFLY PT, R9, R8, 0x2, 0x1f ;  /* 0x0c401f0008097f89 */ /* 0x000e2400000e0000 */
[----:B0-----:R-:W-:-:S05]  /*1570*/  FADD.FTZ R9, R8, R9 ;  /* 0x0000000908097221 */ /* 0x001fca0000010000 */
[----:B------:R0:W1:Y:S02]  /*1580*/  SHFL.BFLY PT, R10, R9, 0x1, 0x1f ;  /* 0x0c201f00090a7f89 */ /* 0x00006400000e0000 */
.L_x_23417:
[----:B------:R-:W-:Y:S01]  /*1590*/  IADD3 R8, PT, PT, R16, 0x1, RZ ;  /* 0x0000000110087810 */ /* 0x000fe20007ffe0ff */
[----:B-1----:R-:W-:Y:S01]  /*15a0*/  FADD.FTZ R10, R9, R10 ;  /* 0x0000000a090a7221 */ /* 0x002fe20000010000 */
[----:B------:R-:W-:Y:S02]  /*15b0*/  IADD3 R4, PT, PT, R4, 0x4, RZ ;  /* 0x0000000404047810 */ /* 0x000fe40007ffe0ff */
        /* <DEDUP_REMOVED lines=17> */
.L_x_23369:
[----:B------:R-:W-:Y:S05]  /*16d0*/  BSYNC B0 ;  /* 0x0000000000007941 */ /* 0x000fea0003800000 */
.L_x_23368:
[----:B------:R-:W-:Y:S01]  /*16e0*/  UIADD3 UR4, UPT, UPT, UR16, 0x7, URZ ;  /* 0x0000000710047890 */ /* 0x000fe2000fffe0ff */
[----:B------:R-:W0:Y:S01]  /*16f0*/  S2R R0, SR_TID.X ;  /* 0x0000000000007919 */ /* 0x000e220000002100 */
[----:B-----5:R-:W-:Y:S02]  /*1700*/  MOV R3, UR14 ;  /* 0x0000000e00037c02 */ /* 0x020fe40008000f00 */
[----:B------:R-:W-:Y:S02]  /*1710*/  MOV R9, UR14 ;  /* 0x0000000e00097c02 */ /* 0x000fe40008000f00 */
[----:B------:R-:W-:Y:S01]  /*1720*/  IMAD.U32 R17, RZ, RZ, UR4 ;  /* 0x00000004ff117e24 */ /* 0x000fe2000f8e00ff */
[----:B------:R-:W-:Y:S02]  /*1730*/  ULEA UR4, UR14, 0x40, 0x6 ;  /* 0x000000400e047891 */ /* 0x000fe4000f8e30ff */
[----:B------:R-:W-:Y:S02]  /*1740*/  IMAD.SHL.U32 R9, R9, 0x200, RZ ;  /* 0x0000020009097824 */ /* 0x000fe400078e00ff */
[----:B------:R-:W-:-:S04]  /*1750*/  SHF.R.U32.HI R17, RZ, 0x3, R17 ;  /* 0x00000003ff117819 */ /* 0x000fc80000011611 */
[----:B------:R-:W-:Y:S01]  /*1760*/  VIMNMX.U32 R2, PT, PT, R17, UR4, PT ;  /* 0x0000000411027c48 */ /* 0x000fe2000bfe0000 */
[----:B------:R-:W-:-:S04]  /*1770*/  UMOV UR4, 0xffffffff ;  /* 0xffffffff00047882 */ /* 0x000fc80000000000 */
[----:B------:R-:W-:-:S05]  /*1780*/  IMAD R4, R3, -0x40, R2 ;  /* 0xffffffc003047824 */ /* 0x000fca00078e0202 */
[----:B------:R-:W-:-:S04]  /*1790*/  LEA R4, R4, R9, 0x3 ;  /* 0x0000000904047211 */ /* 0x000fc800078e18ff */
[----:B------:R-:W-:Y:S02]  /*17a0*/  VIMNMX R8, PT, PT, R4, UR16, PT ;  /* 0x0000001004087c48 */ /* 0x000fe4000bfe0100 */
[----:B0-----:R-:W-:Y:S02]  /*17b0*/  LOP3.LUT R3, R0, 0x1f, RZ, 0xc0, !PT ;  /* 0x0000001f00037812 */ /* 0x001fe400078ec0ff */
        /* <DEDUP_REMOVED lines=8> */
.L_x_23422:
[----:B------:R-:W-:Y:S01]  /*1840*/  VIADD R10, R6, 0x180 ;  /* 0x00000180060a7836 */ /* 0x000fe20000000000 */
[----:B------:R-:W-:Y:S01]  /*1850*/  ISETP.NE.AND P3, PT, R3, RZ, PT ;  /* 0x000000ff0300720c */ /* 0x000fe20003f65270 */
[----:B------:R-:W-:Y:S05]  /*1860*/  WARPSYNC.ALL ;  /* 0x0000000000007948 */ /* 0x000fea0003800000 */
[----:B------:R-:W-:Y:S02]  /*1870*/  LEA R7, R5, R10, 0x18 ;  /* 0x0000000a05077211 */ /* 0x000fe400078ec0ff */
[----:B01----:R-:W-:Y:S02]  /*1880*/  FMNMX.FTZ R13, R13, R12, !PT ;  /* 0x0000000c0d0d7209 */ /* 0x003fe40007810000 */
[----:B------:R-:W-:-:S05]  /*1890*/  LEA R10, R4, R7, 0x2 ;  /* 0x00000007040a7211 */ /* 0x000fca00078e10ff */
        /* <DEDUP_REMOVED lines=33> */
.L_x_23377:
        /* <DEDUP_REMOVED lines=11> */
.L_x_23376:
[----:B------:R-:W-:Y:S05]  /*1b60*/  BSYNC.RECONVERGENT B1 ;  /* 0x0000000000017941 */ /* 0x000fea0003800200 */
.L_x_23375:
        /* <DEDUP_REMOVED lines=12> */
.L_x_23380:
[----:B------:R-:W0:Y:S01]  /*1c30*/  LDS R26, [R14+-0x200] ;  /* 0xfffe00000e1a7984 */ /* 0x000e220000000800 */
[----:B------:R-:W-:-:S03]  /*1c40*/  IADD3 R16, PT, PT, R16, 0x800, RZ ;  /* 0x0000080010107810 */ /* 0x000fc60007ffe0ff */
[----:B------:R-:W1:Y:S01]  /*1c50*/  LDS R28, [R14] ;  /* 0x000000000e1c7984 */ /* 0x000e620000000800 */
[----:B------:R-:W-:-:S03]  /*1c60*/  ISETP.GE.AND P4, PT, R16, R13, PT ;  /* 0x0000000d1000720c */ /* 0x000fc60003f86270 */
[----:B------:R-:W2:Y:S04]  /*1c70*/  LDS R30, [R14+0x200] ;  /* 0x000200000e1e7984 */ /* 0x000ea80000000800 */
[----:B------:R-:W3:Y:S04]  /*1c80*/  LDS R20, [R14+0x400] ;  /* 0x000400000e147984 */ /* 0x000ee80000000800 */
[----:B------:R-:W4:Y:S04]  /*1c90*/  LDS R22, [R14+0x600] ;  /* 0x000600000e167984 */ /* 0x000f280000000800 */
[----:B------:R-:W5:Y:S04]  /*1ca0*/  LDS R24, [R14+0x800] ;  /* 0x000800000e187984 */ /* 0x000f680000000800 */
[----:B------:R-:W5:Y:S01]  /*1cb0*/  LDS R18, [R14+-0x400] ;  /* 0xfffc00000e127984 */ /* 0x000f620000000800 */
        /* <DEDUP_REMOVED lines=10> */
[----:B------:R-:W-:Y:S01]  /*1d60*/  FMUL.FTZ R23, R23, 1.4426950216293334961 ;  /* 0x3fb8aa3b17177820 */ /* 0x000fe20000410000 */
[----:B------:R-:W3:Y:S01]  /*1d70*/  LDS R20, [R14+0x1000] ;  /* 0x001000000e147984 */ /* 0x000ee20000000800 */
[----:B----4-:R-:W-:Y:S01]  /*1d80*/  FADD.FTZ R27, -R7, R22 ;  /* 0x00000016071b7221 */ /* 0x010fe20000010100 */
[----:B------:R-:W-:-:S02]  /*1d90*/  FMUL.FTZ R25, R25, 1.4426950216293334961 ;  /* 0x3fb8aa3b19197820 */ /* 0x000fc40000410000 */
[----:B------:R-:W4:Y:S01]  /*1da0*/  LDS R22, [R14+0x1200] ;  /* 0x001200000e167984 */ /* 0x000f220000000800 */
[----:B------:R-:W0:Y:S01]  /*1db0*/  MUFU.EX2 R21, R21 ;  /* 0x0000001500157308 */ /* 0x000e220000000800 */
[----:B-----5:R-:W-:Y:S01]  /*1dc0*/  FADD.FTZ R29, -R7, R24 ;  /* 0x00000018071d7221 */ /* 0x020fe20000010100 */
[----:B------:R-:W-:Y:S01]  /*1dd0*/  FMUL.FTZ R27, R27, 1.4426950216293334961 ;  /* 0x3fb8aa3b1b1b7820 */ /* 0x000fe20000410000 */
[----:B------:R-:W5:Y:S01]  /*1de0*/  LDS R24, [R14+0x1400] ;  /* 0x001400000e187984 */ /* 0x000f620000000800 */
[----:B------:R-:W-:Y:S01]  /*1df0*/  FADD.FTZ R18, -R7, R18 ;  /* 0x0000001207127221 */ /* 0x000fe20000010100 */
[----:B------:R-:W-:-:S03]  /*1e00*/  FMUL.FTZ R29, R29, 1.4426950216293334961 ;  /* 0x3fb8aa3b1d1d7820 */ /* 0x000fc60000410000 */
[----:B------:R-:W-:Y:S01]  /*1e10*/  MUFU.EX2 R23, R23 ;  /* 0x0000001700177308 */ /* 0x000fe20000000800 */
[----:B------:R-:W-:Y:S01]  /*1e20*/  FMUL.FTZ R18, R18, 1.4426950216293334961 ;  /* 0x3fb8aa3b12127820 */ /* 0x000fe20000410000 */
[----:B------:R-:W-:Y:S06]  /*1e30*/  STS [R14+-0x200], R19 ;  /* 0xfffe00130e007388 */ /* 0x000fec0000000800 */
[----:B------:R-:W3:Y:S01]  /*1e40*/  MUFU.EX2 R18, R18 ;  /* 0x0000001200127308 */ /* 0x000ee20000000800 */
[----:B0-----:R-:W-:Y:S01]  /*1e50*/  STS [R14], R21 ;  /* 0x000000150e007388 */ /* 0x001fe20000000800 */
        /* <DEDUP_REMOVED lines=12> */
[----:B------:R3:W-:Y:S01]  /*1f20*/  STS [R14+-0x400], R18 ;  /* 0xfffc00120e007388 */ /* 0x0007e20000000800 */
[C---:B----4-:R-:W-:Y:S01]  /*1f30*/  FADD.FTZ R22, -R7.reuse, R22 ;  /* 0x0000001607167221 */ /* 0x050fe20000010100 */
[----:B------:R-:W-:Y:S01]  /*1f40*/  FMUL.FTZ R37, R20, 1.4426950216293334961 ;  /* 0x3fb8aa3b14257820 */ /* 0x000fe20000410000 */
[----:B------:R-:W4:Y:S01]  /*1f50*/  MUFU.EX2 R29, R29 ;  /* 0x0000001d001d7308 */ /* 0x000f220000000800 */
[----:B------:R-:W-:Y:S01]  /*1f60*/  STS [R14+0x200], R23 ;  /* 0x000200170e007388 */ /* 0x000fe20000000800 */
[----:B------:R-:W-:Y:S01]  /*1f70*/  FMUL.FTZ R20, R22, 1.4426950216293334961 ;  /* 0x3fb8aa3b16147820 */ /* 0x000fe20000410000 */
[----:B------:R-:W-:Y:S01]  /*1f80*/  FADD.FTZ R22, R18, R15 ;  /* 0x0000000f12167221 */ /* 0x000fe20000010000 */
[----:B-----5:R-:W-:Y:S01]  /*1f90*/  FADD.FTZ R24, -R7, R24 ;  /* 0x0000001807187221 */ /* 0x020fe20000010100 */
[----:B0-----:R-:W-:Y:S02]  /*1fa0*/  STS [R14+0x400], R25 ;  /* 0x000400190e007388 */ /* 0x001fe40000000800 */
[----:B------:R-:W-:Y:S01]  /*1fb0*/  FADD.FTZ R22, R22, R19 ;  /* 0x0000001316167221 */ /* 0x000fe20000010000 */
[----:B------:R-:W-:Y:S01]  /*1fc0*/  FMUL.FTZ R15, R24, 1.4426950216293334961 ;  /* 0x3fb8aa3b180f7820 */ /* 0x000fe20000410000 */
[----:B------:R-:W0:Y:S01]  /*1fd0*/  MUFU.EX2 R31, R31 ;  /* 0x0000001f001f7308 */ /* 0x000e220000000800 */
[----:B--2---:R-:W-:Y:S01]  /*1fe0*/  STS [R14+0x600], R27 ;  /* 0x0006001b0e007388 */ /* 0x004fe20000000800 */
[----:B------:R-:W-:-:S04]  /*1ff0*/  FADD.FTZ R24, R22, R21 ;  /* 0x0000001516187221 */ /* 0x000fc80000010000 */
[----:B------:R-:W-:Y:S02]  /*2000*/  FADD.FTZ R24, R24, R23 ;  /* 0x0000001718187221 */ /* 0x000fe40000010000 */
[----:B------:R-:W2:Y:S01]  /*2010*/  MUFU.EX2 R33, R33 ;  /* 0x0000002100217308 */ /* 0x000ea20000000800 */
[----:B----4-:R-:W-:Y:S01]  /*2020*/  STS [R14+0x800], R29 ;  /* 0x0008001d0e007388 */ /* 0x010fe20000000800 */
[----:B------:R-:W-:-:S04]  /*2030*/  FADD.FTZ R24, R24, R25 ;  /* 0x0000001918187221 */ /* 0x000fc80000010000 */
[----:B------:R-:W-:Y:S01]  /*2040*/  FADD.FTZ R24, R24, R27 ;  /* 0x0000001b18187221 */ /* 0x000fe20000010000 */
[C---:B------:R-:W-:Y:S01]  /*2050*/  FADD.FTZ R26, -R7.reuse, R26 ;  /* 0x0000001a071a7221 */ /* 0x040fe20000010100 */
[----:B------:R-:W4:Y:S01]  /*2060*/  MUFU.EX2 R35, R34 ;  /* 0x0000002200237308 */ /* 0x000f220000000800 */
[----:B0-----:R-:W-:Y:S01]  /*2070*/  STS [R14+0xa00], R31 ;  /* 0x000a001f0e007388 */ /* 0x001fe20000000800 */
[----:B------:R-:W-:Y:S01]  /*2080*/  FADD.FTZ R24, R24, R29 ;  /* 0x0000001d18187221 */ /* 0x000fe20000010000 */
[C---:B-1----:R-:W-:Y:S01]  /*2090*/  FADD.FTZ R28, -R7.reuse, R28 ;  /* 0x0000001c071c7221 */ /* 0x042fe20000010100 */
[----:B------:R-:W-:Y:S02]  /*20a0*/  FMUL.FTZ R26, R26, 1.4426950216293334961 ;  /* 0x3fb8aa3b1a1a7820 */ /* 0x000fe40000410000 */
[----:B------:R-:W-:Y:S01]  /*20b0*/  FADD.FTZ R24, R24, R31 ;  /* 0x0000001f18187221 */ /* 0x000fe20000010000 */
[----:B------:R-:W-:Y:S01]  /*20c0*/  FADD.FTZ R30, -R7, R30 ;  /* 0x0000001e071e7221 */ /* 0x000fe20000010100 */
[----:B------:R-:W0:Y:S01]  /*20d0*/  MUFU.EX2 R37, R37 ;  /* 0x0000002500257308 */ /* 0x000e220000000800 */
[----:B---3--:R-:W-:Y:S01]  /*20e0*/  FMUL.FTZ R18, R28, 1.4426950216293334961 ;  /* 0x3fb8aa3b1c127820 */ /* 0x008fe20000410000 */
[----:B--2---:R-:W-:Y:S01]  /*20f0*/  FADD.FTZ R24, R24, R33 ;  /* 0x0000002118187221 */ /* 0x004fe20000010000 */
[----:B------:R-:W-:Y:S01]  /*2100*/  FMUL.FTZ R19, R30, 1.4426950216293334961 ;  /* 0x3fb8aa3b1e137820 */ /* 0x000fe20000410000 */
[----:B------:R-:W-:Y:S04]  /*2110*/  STS [R14+0xc00], R33 ;  /* 0x000c00210e007388 */ /* 0x000fe80000000800 */
        /* <DEDUP_REMOVED lines=21> */
.L_x_23379:
[----:B------:R-:W-:Y:S05]  /*2270*/  BSYNC.RECONVERGENT B1 ;  /* 0x0000000000017941 */ /* 0x000fea0003800200 */
.L_x_23378:
        /* <DEDUP_REMOVED lines=55> */
.L_x_23382:
[----:B------:R-:W-:Y:S05]  /*25f0*/  BSYNC.RECONVERGENT B1 ;  /* 0x0000000000017941 */ /* 0x000fea0003800200 */
.L_x_23381:
        /* <DEDUP_REMOVED lines=26> */
.L_x_23374:
[----:B------:R-:W-:Y:S05]  /*27a0*/  BSYNC.RECONVERGENT B0 ;  /* 0x0000000000007941 */ /* 0x000fea0003800200 */
.L_x_23373:
        /* <DEDUP_REMOVED lines=40> */
.L_x_23387:
[----:B------:R-:W1:Y:S01]  /*2a30*/  LDS R15, [R10] ;  /* 0x000000000a0f7984 */ /* 0x000e620000000800 */
[----:B------:R-:W-:-:S04]  /*2a40*/  IADD3 R14, PT, PT, R14, 0x1, RZ ;  /* 0x000000010e0e7810 */ /* 0x000fc80007ffe0ff */
[----:B------:R-:W-:Y:S01]  /*2a50*/  ISETP.NE.AND P0, PT, R14, RZ, PT ;  /* 0x000000ff0e00720c */ /* 0x000fe20003f05270 */
[----:B-1----:R-:W-:-:S05]  /*2a60*/  FMUL.FTZ R15, R15, R8 ;  /* 0x000000080f0f7220 */ /* 0x002fca0000410000 */
[----:B------:R1:W-:Y:S02]  /*2a70*/  STS [R10], R15 ;  /* 0x0000000f0a007388 */ /* 0x0003e40000000800 */
[----:B-1----:R-:W-:-:S05]  /*2a80*/  VIADD R10, R10, 0x200 ;  /* 0x000002000a0a7836 */ /* 0x002fca0000000000 */
[----:B------:R-:W-:Y:S05]  /*2a90*/  @P0 BRA `(.L_x_23387) ;  /* 0xfffffffc00e40947 */ /* 0x000fea000383ffff */
.L_x_23386:
[----:B------:R-:W-:Y:S05]  /*2aa0*/  BSYNC.RECONVERGENT B1 ;  /* 0x0000000000017941 */ /* 0x000fea0003800200 */
.L_x_23385:
        /* <DEDUP_REMOVED lines=12> */
.L_x_23390:
        /* <DEDUP_REMOVED lines=52> */
.L_x_23389:
[----:B------:R-:W-:Y:S05]  /*2eb0*/  BSYNC.RECONVERGENT B1 ;  /* 0x0000000000017941 */ /* 0x000fea0003800200 */
.L_x_23388:
        /* <DEDUP_REMOVED lines=31> */
.L_x_23392:
[----:B------:R-:W-:Y:S05]  /*30b0*/  BSYNC.RECONVERGENT B1 ;  /* 0x0000000000017941 */ /* 0x000fea0003800200 */
.L_x_23391:
        /* <DEDUP_REMOVED lines=14> */
.L_x_23384:
[----:B------:R-:W-:Y:S05]  /*31a0*/  BSYNC.RECONVERGENT B0 ;  /* 0x0000000000007941 */ /* 0x000fea0003800200 */
.L_x_23383:
        /* <DEDUP_REMOVED lines=25> */
.L_x_23394:
[----:B--23--:R-:W-:Y:S05]  /*3340*/  BSYNC.RECONVERGENT B0 ;  /* 0x0000000000007941 */ /* 0x00cfea0003800200 */
.L_x_23393:
[----:B------:R-:W-:Y:S01]  /*3350*/  ISETP.GE.U32.AND P0, PT, R18, R2, PT ;  /* 0x000000021200720c */ /* 0x000fe20003f06070 */
[----:B------:R-:W-:Y:S01]  /*3360*/  BSSY.RECONVERGENT B0, `(.L_x_23395) ;  /* 0x0000131000007945 */ /* 0x000fe20003800200 */
[----:B------:R-:W-:Y:S01]  /*3370*/  HFMA2 R24, -RZ, RZ, 0, 0 ;  /* 0x00000000ff187431 */ /* 0x000fe200000001ff */
[----:B------:R-:W-:Y:S02]  /*3380*/  CS2R R22, SRZ ;  /* 0x0000000000167805 */ /* 0x000fe4000001ff00 */
[----:B------:R-:W-:Y:S01]  /*3390*/  CS2R R20, SRZ ;  /* 0x0000000000147805 */ /* 0x000fe2000001ff00 */
[----:B------:R-:W-:-:S07]  /*33a0*/  IMAD.MOV.U32 R19, RZ, RZ, RZ ;  /* 0x000000ffff137224 */ /* 0x000fce00078e00ff */
[----:B------:R-:W-:Y:S05]  /*33b0*/  @P0 BRA `(.L_x_23396) ;  /* 0x0000001000ac0947 */ /* 0x000fea0003800000 */
[----:B------:R-:W2:Y:S01]  /*33c0*/  LDCU UR4, c[0x0][0x3c8] ;  /* 0x00007900ff0477ac */ /* 0x000ea20008000800 */
[----:B----4-:R-:W-:Y:S01]  /*33d0*/  IMAD.WIDE.U32 R10, R18, 0x4, RZ ;  /* 0x00000004120a7825 */ /* 0x010fe200078e00ff */
[----:B-1----:R-:W-:Y:S02]  /*33e0*/  IADD3 R8, PT, PT, R6, 0x1a0, RZ ;  /* 0x000001a006087810 */ /* 0x002fe40007ffe0ff */
[----:B------:R-:W-:Y:S01]  /*33f0*/  CS2R R22, SRZ ;  /* 0x0000000000167805 */ /* 0x000fe2000001ff00 */
[----:B------:R-:W1:Y:S01]  /*3400*/  LDCU.64 UR6, c[0x0][0x3b8] ;  /* 0x00007700ff0677ac */ /* 0x000e620008000a00 */
[----:B------:R-:W-:Y:S01]  /*3410*/  LEA R9, R4, R9, 0x3 ;  /* 0x0000000904097211 */ /* 0x000fe200078e18ff */
[C---:B------:R-:W-:Y:S01]  /*3420*/  IMAD.IADD R17, R18.reuse, 0x1, -R17 ;  /* 0x0000000112117824 */ /* 0x040fe200078e0a11 */
[----:B------:R-:W-:Y:S01]  /*3430*/  LEA R5, R5, R8, 0x18 ;  /* 0x0000000805057211 */ /* 0x000fe200078ec0ff */
[----:B------:R-:W-:Y:S01]  /*3440*/  IMAD.MOV.U32 R24, RZ, RZ, RZ ;  /* 0x000000ffff187224 */ /* 0x000fe200078e00ff */
[----:B------:R-:W-:-:S02]  /*3450*/  IADD3 R18, PT, PT, R18, 0x1, RZ ;  /* 0x0000000112127810 */ /* 0x000fc40007ffe0ff */
[----:B------:R-:W-:Y:S02]  /*3460*/  CS2R R20, SRZ ;  /* 0x0000000000147805 */ /* 0x000fe4000001ff00 */
[----:B------:R-:W-:Y:S01]  /*3470*/  LEA R5, R4, R5, 0x5 ;  /* 0x0000000504057211 */ /* 0x000fe200078e28ff */
[----:B------:R-:W-:Y:S01]  /*3480*/  VIADD R16, R9, 0x3 ;  /* 0x0000000309107836 */ /* 0x000fe20000000000 */
[----:B------:R-:W-:Y:S02]  /*3490*/  MOV R19, RZ ;  /* 0x000000ff00137202 */ /* 0x000fe40000000f00 */
[----:B------:R-:W-:Y:S01]  /*34a0*/  IADD3 R5, PT, PT, R5, 0x10, RZ ;  /* 0x0000001005057810 */ /* 0x000fe20007ffe0ff */
[----:B--2---:R-:W-:-:S06]  /*34b0*/  UIMAD UR4, UR11, UR4, URZ ;  /* 0x000000040b0472a4 */ /* 0x004fcc000f8e02ff */
[----:B0-----:R-:W-:-:S05]  /*34c0*/  MOV R7, UR4 ;  /* 0x0000000400077c02 */ /* 0x001fca0008000f00 */
[----:B------:R-:W0:Y:S01]  /*34d0*/  LDCU UR4, c[0x0][0x3e0] ;  /* 0x00007c00ff0477ac */ /* 0x000e220008000800 */
[----:B------:R-:W-:-:S03]  /*34e0*/  IMAD.WIDE R10, R7, 0x4, R10 ;  /* 0x00000004070a7825 */ /* 0x000fc600078e020a */
[----:B-1----:R-:W-:-:S04]  /*34f0*/  IADD3 R6, P0, PT, R10, UR6, RZ ;  /* 0x000000060a067c10 */ /* 0x002fc8000ff1e0ff */
[----:B------:R-:W-:Y:S01]  /*3500*/  IADD3.X R7, PT, PT, R11, UR7, RZ, P0, !PT ;  /* 0x000000070b077c10 */ /* 0x000fe200087fe4ff */
[----:B0-----:R-:W-:-:S05]  /*3510*/  IMAD R32, R32, UR4, RZ ;  /* 0x0000000420207c24 */ /* 0x001fca000f8e02ff */
[----:B------:R-:W-:-:S07]  /*3520*/  SHF.R.S32.HI R33, RZ, 0x1f, R32 ;  /* 0x0000001fff217819 */ /* 0x000fce0000011420 */
.L_x_23409:
[----:B------:R-:W2:Y:S04]  /*3530*/  LDG.E.CONSTANT R27, desc[UR12][R6.64] ;  /* 0x0000000c061b7981 */ /* 0x000ea8000c1e9900 */
[----:B------:R-:W0:Y:S04]  /*3540*/  LDS.128 R12, [R5+-0x10] ;  /* 0xfffff000050c7984 */ /* 0x000e280000000c00 */
[----:B------:R1:W3:Y:S01]  /*3550*/  LDS.128 R8, [R5] ;  /* 0x0000000005087984 */ /* 0x0002e20000000c00 */
[----:B0-----:R-:W-:Y:S01]  /*3560*/  F2FP.F16.F32.PACK_AB R14, R15, R14 ;  /* 0x0000000e0f0e723e */ /* 0x001fe200000000ff */
[----:B--2---:R-:W-:-:S03]  /*3570*/  IMAD.WIDE R26, R27, UR19, R32 ;  /* 0x000000131b1a7c25 */ /* 0x004fc6000f8e0220 */
[----:B------:R-:W-:-:S04]  /*3580*/  LEA R25, P0, R3, R26, 0x3 ;  /* 0x0000001a03197211 */ /* 0x000fc800078018ff */
[----:B------:R-:W-:Y:S02]  /*3590*/  IADD3.X R26, PT, PT, RZ, R27, RZ, P0, !PT ;  /* 0x0000001bff1a7210 */ /* 0x000fe400007fe4ff */
[----:B------:R-:W-:Y:S02]  /*35a0*/  LEA R34, P1, R25, UR20, 0x1 ;  /* 0x0000001419227c11 */ /* 0x000fe4000f8208ff */
[----:B------:R-:W-:Y:S02]  /*35b0*/  F2FP.F16.F32.PACK_AB R27, R13, R12 ;  /* 0x0000000c0d1b723e */ /* 0x000fe400000000ff */
[----:B------:R-:W-:Y:S01]  /*35c0*/  LEA.HI.X R35, R25, UR21, R26, 0x1, P1 ;  /* 0x0000001519237c11 */ /* 0x000fe200088f0c1a */
[----:B------:R-:W-:Y:S01]  /*35d0*/  IMAD.MOV.U32 R26, RZ, RZ, R14 ;  /* 0x000000ffff1a7224 */ /* 0x000fe200078e000e */
[----:B------:R-:W-:Y:S01]  /*35e0*/  ISETP.NE.AND P0, PT, R17, -0x1, PT ;  /* 0xffffffff1100780c */ /* 0x000fe20003f05270 */
[----:B------:R-:W-:Y:S01]  /*35f0*/  BSSY.RECONVERGENT B1, `(.L_x_23397) ;  /* 0x0000022000017945 */ /* 0x000fe20003800200 */
[----:B------:R-:W-:Y:S01]  /*3600*/  IADD3 R25, PT, PT, R16, -0x3, RZ ;  /* 0xfffffffd10197810 */ /* 0x000fe20007ffe0ff */
[----:B------:R1:W5:Y:S10]  /*3610*/  LDG.E.128.CONSTANT R12, desc[UR12][R34.64] ;  /* 0x0000000c220c7981 */ /* 0x000374000c1e9d00 */
[----:B-1-3--:R-:W-:Y:S05]  /*3620*/  @P0 BRA `(.L_x_23398) ;  /* 0x0000000000780947 */ /* 0x00afea0003800000 */
[C---:B------:R-:W-:Y:S02]  /*3630*/  IADD3 R28, PT, PT, R16.reuse, -0x1, RZ ;  /* 0xffffffff101c7810 */ /* 0x040fe40007ffe0ff */
[----:B------:R-:W-:Y:S02]  /*3640*/  ISETP.GE.AND P2, PT, R16, UR16, PT ;  /* 0x0000001010007c0c */ /* 0x000fe4000bf46270 */
[----:B------:R-:W-:Y:S02]  /*3650*/  ISETP.GE.AND P1, PT, R28, UR16, PT ;  /* 0x000000101c007c0c */ /* 0x000fe4000bf26270 */
[C---:B-----5:R-:W-:Y:S02]  /*3660*/  PRMT R28, R13.reuse, 0x7632, R28 ;  /* 0x000076320d1c7816 */ /* 0x060fe4000000001c */
        /* <DEDUP_REMOVED lines=26> */
.L_x_23398:
[----:B------:R-:W-:Y:S05]  /*3810*/  BSYNC.RECONVERGENT B1 ;  /* 0x0000000000017941 */ /* 0x000fea0003800200 */
.L_x_23397:
        /* <DEDUP_REMOVED lines=38> */
.L_x_23400:
[----:B------:R-:W-:Y:S05]  /*3a80*/  BSYNC.RECONVERGENT B1 ;  /* 0x0000000000017941 */ /* 0x000fea0003800200 */
.L_x_23399:
        /* <DEDUP_REMOVED lines=39> */
.L_x_23402:
[----:B------:R-:W-:Y:S05]  /*3d00*/  BSYNC.RECONVERGENT B1 ;  /* 0x0000000000017941 */ /* 0x000fea0003800200 */
.L_x_23401:
        /* <DEDUP_REMOVED lines=39> */
.L_x_23404:
[----:B------:R-:W-:Y:S05]  /*3f80*/  BSYNC.RECONVERGENT B1 ;  /* 0x0000000000017941 */ /* 0x000fea0003800200 */
.L_x_23403:
        /* <DEDUP_REMOVED lines=38> */
.L_x_23406:
[----:B------:R-:W-:Y:S05]  /*41f0*/  BSYNC.RECONVERGENT B1 ;  /* 0x0000000000017941 */ /* 0x000fea0003800200 */
.L_x_23405:
[----:B-----5:R-:W-:Y:S01]  /*4200*/  HMUL2 R9, R26, R9 ;  /* 0x000000091a097232 */ /* 0x020fe20000000000 */
[----:B------:R0:W5:Y:S01]  /*4210*/  LDG.E.128.CONSTANT R12, desc[UR12][R34.64+0xa00] ;  /* 0x000a000c220c7981 */ /* 0x000162000c1e9d00 */
[----:B------:R-:W-:Y:S02]  /*4220*/  BSSY.RECONVERGENT B1, `(.L_x_23407) ;  /* 0x0000033000017945 */ /* 0x000fe40003800200 */
[----:B------:R-:W-:Y:S02]  /*4230*/  HFMA2 R9, R27, R8, R9 ;  /* 0x000000081b097231 */ /* 0x000fe40000000009 */
[--C-:B------:R-:W-:Y:S02]  /*4240*/  HADD2.F32 R8, -RZ, R30.reuse.H0_H0 ;  /* 0x2000001eff087230 */ /* 0x100fe40000004100 */
[----:B------:R-:W-:Y:S02]  /*4250*/  HFMA2 R10, R29, R10, R9 ;  /* 0x0000000a1d0a7231 */ /* 0x000fe40000000009 */
[----:B------:R-:W-:-:S02]  /*4260*/  HADD2.F32 R9, -RZ, R30.H1_H1 ;  /* 0x3000001eff097230 */ /* 0x000fc40000004100 */
[----:B------:R-:W-:Y:S02]  /*4270*/  HADD2.F32 R30, -RZ, R36.H0_H0 ;  /* 0x20000024ff1e7230 */ /* 0x000fe40000004100 */
[----:B------:R-:W-:Y:S02]  /*4280*/  HFMA2 R11, R28, R11, R10 ;  /* 0x0000000b1c0b7231 */ /* 0x000fe4000000000a */
[----:B------:R-:W-:Y:S01]  /*4290*/  FADD.FTZ R8, R8, R9 ;  /* 0x0000000908087221 */ /* 0x000fe20000010000 */
[--C-:B------:R-:W-:Y:S02]  /*42a0*/  HADD2.F32 R9, -RZ, R31.reuse.H0_H0 ;  /* 0x2000001fff097230 */ /* 0x100fe40000004100 */
[----:B------:R-:W-:Y:S02]  /*42b0*/  HADD2.F32 R10, -RZ, R31.H1_H1 ;  /* 0x3000001fff0a7230 */ /* 0x000fe40000004100 */
[----:B------:R-:W-:Y:S01]  /*42c0*/  FADD.FTZ R23, R8, R23 ;  /* 0x0000001708177221 */ /* 0x000fe20000010000 */
[----:B------:R-:W-:-:S02]  /*42d0*/  HADD2.F32 R31, -RZ, R36.H1_H1 ;  /* 0x30000024ff1f7230 */ /* 0x000fc40000004100 */
[----:B------:R-:W-:Y:S01]  /*42e0*/  FADD.FTZ R9, R9, R10 ;  /* 0x0000000a09097221 */ /* 0x000fe20000010000 */
[--C-:B0123--:R-:W-:Y:S02]  /*42f0*/  HADD2.F32 R34, -RZ, R11.reuse.H0_H0 ;  /* 0x2000000bff227230 */ /* 0x10ffe40000004100 */
        /* <DEDUP_REMOVED lines=8> */
[C---:B------:R-:W-:Y:S01]  /*4380*/  VIADD R9, R16.reuse, 0xffffffff ;  /* 0xffffffff10097836 */ /* 0x040fe20000000000 */
[----:B------:R-:W-:Y:S01]  /*4390*/  ISETP.GE.AND P6, PT, R25, UR16, PT ;  /* 0x0000001019007c0c */ /* 0x000fe2000bfc6270 */
[----:B------:R-:W-:Y:S01]  /*43a0*/  VIADD R11, R16, 0x3 ;  /* 0x00000003100b7836 */ /* 0x000fe20000000000 */
[----:B------:R-:W-:Y:S02]  /*43b0*/  ISETP.GE.AND P2, PT, R8, UR16, PT ;  /* 0x0000001008007c0c */ /* 0x000fe4000bf46270 */
[C---:B------:R-:W-:Y:S02]  /*43c0*/  IADD3 R8, PT, PT, R16.reuse, 0x4, RZ ;  /* 0x0000000410087810 */ /* 0x040fe40007ffe0ff */
[----:B------:R-:W-:Y:S02]  /*43d0*/  ISETP.GE.AND P5, PT, R9, UR16, PT ;  /* 0x0000001009007c0c */ /* 0x000fe4000bfa6270 */
[----:B------:R-:W-:-:S02]  /*43e0*/  IADD3 R9, PT, PT, R16, 0x1, RZ ;  /* 0x0000000110097810 */ /* 0x000fc40007ffe0ff */
[----:B------:R-:W-:Y:S02]  /*43f0*/  ISETP.GE.AND P0, PT, R8, UR16, PT ;  /* 0x0000001008007c0c */ /* 0x000fe4000bf06270 */
[----:B------:R-:W-:Y:S02]  /*4400*/  IADD3 R10, PT, PT, R16, 0x2, RZ ;  /* 0x00000002100a7810 */ /* 0x000fe40007ffe0ff */
[C---:B-----5:R-:W-:Y:S02]  /*4410*/  PRMT R8, R12.reuse, 0x7632, R8 ;  /* 0x000076320c087816 */ /* 0x060fe40000000008 */
        /* <DEDUP_REMOVED lines=19> */
.L_x_23408:
[----:B------:R-:W-:Y:S05]  /*4550*/  BSYNC.RECONVERGENT B1 ;  /* 0x0000000000017941 */ /* 0x000fea0003800200 */
.L_x_23407:
[----:B-----5:R-:W-:Y:S01]  /*4560*/  HMUL2 R13, R26, R13 ;  /* 0x0000000d1a0d7232 */ /* 0x020fe20000000000 */
[C---:B------:R-:W-:Y:S01]  /*4570*/  IADD3 R11, PT, PT, R18.reuse, 0x3, RZ ;  /* 0x00000003120b7810 */ /* 0x040fe20007ffe0ff */
        /* <DEDUP_REMOVED lines=15> */
.L_x_23396:
[----:B------:R-:W-:Y:S05]  /*4670*/  BSYNC.RECONVERGENT B0 ;  /* 0x0000000000007941 */ /* 0x000fea0003800200 */
.L_x_23395:
        /* <DEDUP_REMOVED lines=12> */
[----:B--2---:R-:W-:-:S06]  /*4740*/  ULEA UR4, UR5, UR4, 0x18 ;  /* 0x0000000405047291 */ /* 0x004fcc000f8ec0ff */
        /* <DEDUP_REMOVED lines=9> */
[----:B------:R-:W2:Y:S04]  /*47e0*/  LDS R5, [R3] ;  /* 0x0000000003057984 */ /* 0x000ea80000000800 */
[----:B------:R-:W3:Y:S04]  /*47f0*/  LDS R2, [R3+0x80] ;  /* 0x0000800003027984 */ /* 0x000ee80000000800 */
[----:B0---4-:R-:W0:Y:S04]  /*4800*/  LDS R7, [R3+0x100] ;  /* 0x0001000003077984 */ /* 0x011e280000000800 */
[----:B------:R-:W4:Y:S04]  /*4810*/  LDS R4, [R3+0x180] ;  /* 0x0001800003047984 */ /* 0x000f280000000800 */
[----:B------:R-:W5:Y:S04]  /*4820*/  LDS R9, [R3+0x200] ;  /* 0x0002000003097984 */ /* 0x000f680000000800 */
[----:B------:R-:W1:Y:S01]  /*4830*/  LDS R6, [R3+0x280] ;  /* 0x0002800003067984 */ /* 0x000e620000000800 */
[----:B--2---:R-:W-:Y:S01]  /*4840*/  FADD.FTZ R24, R24, R5 ;  /* 0x0000000518187221 */ /* 0x004fe20000010000 */
[----:B---3--:R-:W-:Y:S01]  /*4850*/  FADD.FTZ R23, R23, R2 ;  /* 0x0000000217177221 */ /* 0x008fe20000010000 */
[----:B0-----:R-:W-:Y:S01]  /*4860*/  FADD.FTZ R22, R22, R7 ;  /* 0x0000000716167221 */ /* 0x001fe20000010000 */
[----:B----4-:R-:W-:Y:S01]  /*4870*/  FADD.FTZ R21, R21, R4 ;  /* 0x0000000415157221 */ /* 0x010fe20000010000 */
[----:B-----5:R-:W-:Y:S01]  /*4880*/  FADD.FTZ R20, R20, R9 ;  /* 0x0000000914147221 */ /* 0x020fe20000010000 */
[----:B-1----:R-:W-:-:S07]  /*4890*/  FADD.FTZ R19, R19, R6 ;  /* 0x0000000613137221 */ /* 0x002fce0000010000 */
.L_x_23411:
[----:B------:R-:W-:Y:S05]  /*48a0*/  BSYNC.RECONVERGENT B0 ;  /* 0x0000000000007941 */ /* 0x000fea0003800200 */
.L_x_23410:
        /* <DEDUP_REMOVED lines=11> */
[----:B------:R-:W5:Y:S04]  /*4960*/  LDS R2, [R3+0x80] ;  /* 0x0000800003027984 */ /* 0x000f680000000800 */
[----:B0---4-:R-:W0:Y:S04]  /*4970*/  LDS R7, [R3+0x100] ;  /* 0x0001000003077984 */ /* 0x011e280000000800 */
[----:B------:R-:W4:Y:S04]  /*4980*/  LDS R4, [R3+0x180] ;  /* 0x0001800003047984 */ /* 0x000f280000000800 */
[----:B------:R-:W1:Y:S04]  /*4990*/  LDS R9, [R3+0x200] ;  /* 0x0002000003097984 */ /* 0x000e680000000800 */
[----:B------:R-:W1:Y:S01]  /*49a0*/  LDS R6, [R3+0x280] ;  /* 0x0002800003067984 */ /* 0x000e620000000800 */
[----:B--23--:R-:W-:Y:S01]  /*49b0*/  FADD.FTZ R24, R24, R5 ;  /* 0x0000000518187221 */ /* 0x00cfe20000010000 */
[----:B-----5:R-:W-:Y:S01]  /*49c0*/  FADD.FTZ R23, R23, R2 ;  /* 0x0000000217177221 */ /* 0x020fe20000010000 */
[----:B0-----:R-:W-:Y:S01]  /*49d0*/  FADD.FTZ R22, R22, R7 ;  /* 0x0000000716167221 */ /* 0x001fe20000010000 */
[----:B----4-:R-:W-:Y:S01]  /*49e0*/  FADD.FTZ R21, R21, R4 ;  /* 0x0000000415157221 */ /* 0x010fe20000010000 */
[----:B-1----:R-:W-:Y:S01]  /*49f0*/  FADD.FTZ R20, R20, R9 ;  /* 0x0000000914147221 */ /* 0x002fe20000010000 */
[----:B------:R-:W-:-:S07]  /*4a00*/  FADD.FTZ R19, R19, R6 ;  /* 0x0000000613137221 */ /* 0x000fce0000010000 */
.L_x_23413:
[----:B------:R-:W-:Y:S05]  /*4a10*/  BSYNC.RECONVERGENT B0 ;  /* 0x0000000000007941 */ /* 0x000fea0003800200 */
.L_x_23412:
[----:B------:R-:W-:Y:S06]  /*4a20*/  BAR.SYNC.DEFER_BLOCKING 0x0 ;  /* 0x0000000000007b1d */ /* 0x000fec0000010000 */
[----:B------:R-:W-:Y:S05]  /*4a30*/  @P3 EXIT ;  /* 0x000000000000394d */ /* 0x000fea0003800000 */
[----:B------:R-:W-:Y:S01]  /*4a40*/  UIMAD UR5, UR11, UR18, UR15 ;  /* 0x000000120b0572a4 */ /* 0x000fe2000f8e020f */
[----:B--23--:R-:W-:Y:S01]  /*4a50*/  F2FP.F16.F32.PACK_AB R23, R23, R24 ;  /* 0x000000181717723e */ /* 0x00cfe200000000ff */
[----:B------:R-:W-:Y:S01]  /*4a60*/  UIMAD UR4, UR14, 0xc0, URZ ;  /* 0x000000c00e0478a4 */ /* 0x000fe2000f8e02ff */
[----:B------:R-:W-:Y:S01]  /*4a70*/  F2FP.F16.F32.PACK_AB R19, R19, R20 ;  /* 0x000000141313723e */ /* 0x000fe200000000ff */
[----:B------:R-:W-:Y:S01]  /*4a80*/  UIMAD UR5, UR5, UR17, URZ ;  /* 0x00000011050572a4 */ /* 0x000fe2000f8e02ff */
[----:B------:R-:W-:Y:S01]  /*4a90*/  F2FP.F16.F32.PACK_AB R21, R21, R22 ;  /* 0x000000161515723e */ /* 0x000fe200000000ff */
[----:B------:R-:W2:Y:S01]  /*4aa0*/  LDCU.64 UR6, c[0x0][0x390] ;  /* 0x00007200ff0677ac */ /* 0x000ea20008000a00 */
[----:B------:R-:W-:Y:S02]  /*4ab0*/  PRMT R5, R19, 0x7632, R5 ;  /* 0x0000763213057816 */ /* 0x000fe40000000005 */
[----:B------:R-:W-:Y:S01]  /*4ac0*/  PRMT R4, R21, 0x7632, R4 ;  /* 0x0000763215047816 */ /* 0x000fe20000000004 */
[----:B------:R-:W-:-:S04]  /*4ad0*/  UIMAD UR5, UR5, 0xc0, URZ ;  /* 0x000000c0050578a4 */ /* 0x000fc8000f8e02ff */
[----:B------:R-:W-:-:S06]  /*4ae0*/  UIADD3 UR4, UP0, UPT, UR5, UR4, URZ ;  /* 0x0000000405047290 */ /* 0x000fcc000ff1e0ff */
[----:B------:R-:W-:Y:S01]  /*4af0*/  IMAD.U32 R3, RZ, RZ, UR4 ;  /* 0x00000004ff037e24 */ /* 0x000fe2000f8e00ff */
[----:B------:R-:W-:-:S04]  /*4b00*/  UIADD3.X UR4, UPT, UPT, URZ, URZ, URZ, UP0, !UPT ;  /* 0x000000ffff047290 */ /* 0x000fc800087fe4ff */
[----:B------:R-:W-:Y:S02]  /*4b10*/  LOP3.LUT R0, R3, 0x1f, R0, 0xf8, !PT ;  /* 0x0000001f03007812 */ /* 0x000fe400078ef800 */
[----:B------:R-:W-:Y:S02]  /*4b20*/  MOV R3, UR4 ;  /* 0x0000000400037c02 */ /* 0x000fe40008000f00 */
        /* <DEDUP_REMOVED lines=10> */
.L_x_23370:
        /* <DEDUP_REMOVED lines=8> */
.L_x_23415:
[----:B------:R-:W-:Y:S05]  /*4c50*/  BSYNC B1 ;  /* 0x0000000000017941 */ /* 0x000fea0003800000 */
.L_x_23414:
        /* <DEDUP_REMOVED lines=9> */
.L_x_23416:
[----:B------:R-:W-:Y:S01]  /*4cf0*/  MOV R10, R12 ;  /* 0x0000000c000a7202 */ /* 0x000fe20000000f00 */
[----:B------:R-:W-:Y:S06]  /*4d00*/  BRA `(.L_x_23417) ;  /* 0xffffffc800207947 */ /* 0x000fec000383ffff */
.L_x_23372:
        /* <DEDUP_REMOVED lines=8> */
.L_x_23419:
[----:B------:R-:W-:Y:S05]  /*4d90*/  BSYNC B0 ;  /* 0x0000000000007941 */ /* 0x000fea0003800000 */
.L_x_23418:
        /* <DEDUP_REMOVED lines=9> */
.L_x_23420:
[----:B------:R-:W-:Y:S01]  /*4e30*/  HFMA2 R19, -RZ, RZ, 0, 2.384185791015625e-07 ;  /* 0x00000004ff137431 */ /* 0x000fe200000001ff */
[----:B------:R-:W-:-:S04]  /*4e40*/  MOV R13, R12 ;  /* 0x0000000c000d7202 */ /* 0x000fc80000000f00 */
[----:B------:R-:W-:-:S04]  /*4e50*/  FMNMX.FTZ R13, R10, R13, !PT ;  /* 0x0000000d0a0d7209 */ /* 0x000fc80007810000 */
[----:B------:R-:W-:-:S07]  /*4e60*/  MOV R15, R13 ;  /* 0x0000000d000f7202 */ /* 0x000fce0000000f00 */
[----:B------:R-:W-:Y:S05]  /*4e70*/  WARPSYNC.COLLECTIVE R14, `(.L_x_23421) ;  /* 0x000000000e087348 */ /* 0x000fea0003c00000 */
[----:B------:R0:W1:Y:S02]  /*4e80*/  SHFL.BFLY P2, R12, R15, R19, R22 ;  /* 0x0c0000130f0c7389 */ /* 0x0000640000040016 */
[----:B01----:R-:W-:Y:S05]  /*4e90*/  ENDCOLLECTIVE ;  /* 0x000000000000791b */ /* 0x003fea0003800000 */
.L_x_23421:
[----:B------:R-:W-:Y:S05]  /*4ea0*/  BRA `(.L_x_23422) ;  /* 0xffffffc800647947 */ /* 0x000fea000383ffff */
.L_x_23423:
        /* <DEDUP_REMOVED lines=13> */
.L_x_27669:


//--------------------- .text._ZN4vllm25paged_attention_v2_kernelIttLi128ELi8ELi128ELNS_18Fp8KVCacheDataTypeE0ELb0ELi512EEEvPfS2_PT_PKS3_PKT0_S9_ifPKiSB_iPKfiiiSD_SD_iiiii --------------------------
	.section	.text._ZN4vllm25paged_attention_v2_kernelIttLi128ELi8ELi128ELNS_18Fp8KVCacheDataTypeE0ELb0ELi512EEEvPfS2_PT_PKS3_PKT0_S9_ifPKiSB_iPKfiiiSD_SD_iiiii,"ax",@progbits
	.align	128
        .global         _ZN4vllm25paged_attention_v2_kernelIttLi128ELi8ELi128ELNS_18Fp8KVCacheDataTypeE0ELb0ELi512EEEvPfS2_PT_PKS3_PKT0_S9_ifPKiSB_iPKfiiiSD_SD_iiiii
        .type           _ZN4vllm25paged_attention_v2_kernelIttLi128ELi8ELi128ELNS_18Fp8KVCacheDataTypeE0ELb0ELi512EEEvPfS2_PT_PKS3_PKT0_S9_ifPKiSB_iPKfiiiSD_SD_iiiii,@function
        .size           _ZN4vllm25paged_attention_v2_kernelIttLi128ELi8ELi128ELNS_18Fp8KVCacheDataTypeE0ELb0ELi512EEEvPfS2_PT_PKS3_PKT0_S9_ifPKiSB_iPKfiiiSD_SD_iiiii,(.L_x_27670 - _ZN4vllm25paged_attention_v2_kernelIttLi128ELi8ELi128ELNS_18Fp8KVCacheDataTypeE0ELb0ELi512EEEvPfS2_PT_PKS3_PKT0_S9_ifPKiSB_iPKfiiiSD_SD_iiiii)
        .other          _ZN4vllm25paged_attention_v2_kernelIttLi128ELi8ELi128ELNS_18Fp8KVCacheDataTypeE0ELb0ELi512EEEvPfS2_PT_PKS3_PKT0_S9_ifPKiSB_iPKfiiiSD_SD_iiiii,@"STO_CUDA_ENTRY STV_DEFAULT"
_ZN4vllm25paged_attention_v2_kernelIttLi128ELi8ELi128ELNS_18Fp8KVCacheDataTypeE0ELb0ELi512EEEvPfS2_PT_PKS3_PKT0_S9_ifPKiSB_iPKfiiiSD_SD_iiiii:
.text._ZN4vllm25paged_attention_v2_kernelIttLi128ELi8ELi128ELNS_18Fp8KVCacheDataTypeE0ELb0ELi512EEEvPfS2_PT_PKS3_PKT0_S9_ifPKiSB_iPKfiiiSD_SD_iiiii:
        /* <DEDUP_REMOVED lines=28> */
[----:B0-----:R-:W-:-:S13]  /*01c0*/  ISETP.GT.U32.AND P0, PT, R6, 0x3f, PT ;  /* 0x0000003f0600780c */ /* 0x001fda0003f04070 */
[----:B------:R-:W0:Y:S01]  /*01d0*/  @!P0 LDC.64 R4, c[0x0][0x398] ;  /* 0x0000e600ff048b82 */ /* 0x000e220000000a00 */
[----:B------:R-:W-:Y:S01]  /*01e0*/  @!P0 IMAD.SHL.U32 R3, R3, 0x80, RZ ;  /* 0x0000008003038824 */ /* 0x000fe200078e00ff */
        /* <DEDUP_REMOVED lines=9> */
[----:B------:R-:W-:Y:S01]  /*0280*/  PLOP3.LUT P1, PT, PT, PT, UP0, 0x80, 0x8 ;  /* 0x000000000008781c */ /* 0x000fe20003f2f008 */
[----:B------:R-:W-:Y:S01]  /*0290*/  IMAD.MOV.U32 R0, RZ, RZ, RZ ;  /* 0x000000ffff007224 */ /* 0x000fe200078e00ff */
[----:B------:R-:W4:Y:S01]  /*02a0*/  I2F.RP R7, R11 ;  /* 0x0000000b00077306 */ /* 0x000f220000209400 */
[----:B--2---:R-:W-:-:S06]  /*02b0*/  @UP0 UIMAD.WIDE.U32 UR4, UR14, 0x4, UR4 ;  /* 0x000000040e0408a5 */ /* 0x004fcc000f8e0004 */
[----:B------:R-:W-:Y:S01]  /*02c0*/  MOV R4, UR4 ;  /* 0x0000000400047c02 */ /* 0x000fe20008000f00 */
[----:B------:R-:W-:-:S05]  /*02d0*/  IMAD.U32 R5, RZ, RZ, UR5 ;  /* 0x00000005ff057e24 */ /* 0x000fca000f8e00ff */
[----:B------:R0:W5:Y:S01]  /*02e0*/  @P1 LDG.E.CONSTANT R0, desc[UR12][R4.64] ;  /* 0x0000000c04001981 */ /* 0x000162000c1e9900 */
[----:B------:R-:W2:Y:S01]  /*02f0*/  S2UR UR9, SR_CgaCtaId ;  /* 0x00000000000979c3 */ /* 0x000ea20000008800 */
[----:B----4-:R-:W4:Y:S01]  /*0300*/  MUFU.RCP R7, R7 ;  /* 0x0000000700077308 */ /* 0x010f220000001000 */
        /* <DEDUP_REMOVED lines=8> */
[----:B----4-:R-:W-:-:S04]  /*0390*/  IADD3 R8, PT, PT, R7, 0xffffffe, RZ ;  /* 0x0ffffffe07087810 */ /* 0x010fc80007ffe0ff */
[----:B------:R0:W4:Y:S01]  /*03a0*/  F2I.FTZ.U32.TRUNC.NTZ R9, R8 ;  /* 0x0000000800097305 */ /* 0x000122000021f000 */
[----:B--2---:R-:W-:Y:S01]  /*03b0*/  ULEA UR6, UR9, UR8, 0x18 ;  /* 0x0000000809067291 */ /* 0x004fe2000f8ec0ff */
[----:B0-----:R-:W-:Y:S02]  /*03c0*/  HFMA2 R8, -RZ, RZ, 0, 0 ;  /* 0x00000000ff087431 */ /* 0x001fe400000001ff */
        /* <DEDUP_REMOVED lines=13> */
[----:B------:R-:W-:-:S06]  /*04a0*/  @P1 IADD3 R3, PT, PT, R3, 0x1, RZ ;  /* 0x0000000103031810 */ /* 0x000fcc0007ffe0ff */
[----:B------:R-:W-:Y:S01]  /*04b0*/  @!P3 IMAD.MOV R3, RZ, RZ, -R3 ;  /* 0x000000ffff03b224 */ /* 0x000fe200078e0a03 */
[----:B------:R-:W-:-:S04]  /*04c0*/  @!P2 LOP3.LUT R3, RZ, R10, RZ, 0x33, !PT ;  /* 0x0000000aff03a212 */ /* 0x000fc800078e33ff */
[----:B------:R-:W-:-:S04]  /*04d0*/  IABS R11, R3 ;  /* 0x00000003000b7213 */ /* 0x000fc80000000000 */
[----:B------:R-:W0:Y:S08]  /*04e0*/  I2F.RP R7, R11 ;  /* 0x0000000b00077306 */ /* 0x000e300000209400 */
[----:B0-----:R-:W0:Y:S02]  /*04f0*/  MUFU.RCP R7, R7 ;  /* 0x0000000700077308 */ /* 0x001e240000001000 */
[----:B0-----:R-:W-:-:S02]  /*0500*/  IADD3 R4, PT, PT, R7, 0xffffffe, RZ ;  /* 0x0ffffffe07047810 */ /* 0x001fc40007ffe0ff */
[----:B------:R-:W-:-:S04]  /*0510*/  IABS R7, UR14 ;  /* 0x0000000e00077c13 */ /* 0x000fc80008000000 */
[----:B------:R0:W2:Y:S02]  /*0520*/  F2I.FTZ.U32.TRUNC.NTZ R5, R4 ;  /* 0x0000000400057305 */ /* 0x0000a4000021f000 */
[----:B0-----:R-:W-:Y:S01]  /*0530*/  MOV R4, RZ ;  /* 0x000000ff00047202 */ /* 0x001fe20000000f00 */
[----:B--2---:R-:W-:-:S04]  /*0540*/  IMAD.MOV R8, RZ, RZ, -R5 ;  /* 0x000000ffff087224 */ /* 0x004fc800078e0a05 */
        /* <DEDUP_REMOVED lines=8> */
[----:B------:R-:W-:Y:S02]  /*05d0*/  SHF.R.U32.HI R7, RZ, 0x2, R6 ;  /* 0x00000002ff077819 */ /* 0x000fe40000011606 */
[----:B------:R-:W-:Y:S01]  /*05e0*/  ISETP.GT.U32.AND P3, PT, R11, R4, PT ;  /* 0x000000040b00720c */ /* 0x000fe20003f64070 */
[----:B------:R-:W-:Y:S01]  /*05f0*/  VIADD R8, R5, UR6 ;  /* 0x0000000605087c36 */ /* 0x000fe20008000000 */
[----:B------:R-:W-:Y:S01]  /*0600*/  LOP3.LUT R5, R3, UR14, RZ, 0x3c, !PT ;  /* 0x0000000e03057c12 */ /* 0x000fe2000f8e3cff */
[----:B------:R-:W0:Y:S02]  /*0610*/  LDCU UR6, c[0x0][0x3c8] ;  /* 0x00007900ff0677ac */ /* 0x000e240008000800 */
[----:B------:R-:W-:Y:S01]  /*0620*/  @!P0 IMAD R9, R7, 0x4, R8 ;  /* 0x0000000407098824 */ /* 0x000fe200078e0208 */
[----:B------:R-:W-:-:S02]  /*0630*/  ISETP.GE.AND P1, PT, R5, RZ, PT ;  /* 0x000000ff0500720c */ /* 0x000fc40003f26270 */
[----:B------:R-:W-:Y:S02]  /*0640*/  MOV R8, UR15 ;  /* 0x0000000f00087c02 */ /* 0x000fe40008000f00 */
[----:B------:R-:W-:-:S03]  /*0650*/  SHF.R.U32.HI R5, RZ, 0x5, R6 ;  /* 0x00000005ff057819 */ /* 0x000fc60000011606 */
[-C--:B------:R-:W-:Y:S01]  /*0660*/  @!P3 IADD3 R4, PT, PT, R4, -R11.reuse, RZ ;  /* 0x8000000b0404b210 */ /* 0x080fe20007ffe0ff */
[----:B------:R-:W-:Y:S02]  /*0670*/  @!P3 VIADD R28, R28, 0x1 ;  /* 0x000000011c1cb836 */ /* 0x000fe40000000000 */
[----:B------:R-:W-:Y:S01]  /*0680*/  IMAD R8, R8, 0x40, R5 ;  /* 0x0000004008087824 */ /* 0x000fe200078e0205 */
[----:B------:R-:W-:Y:S01]  /*0690*/  ISETP.GE.U32.AND P2, PT, R4, R11, PT ;  /* 0x0000000b0400720c */ /* 0x000fe20003f46070 */
[----:B------:R-:W-:Y:S01]  /*06a0*/  IMAD.MOV.U32 R4, RZ, RZ, -0x800001 ;  /* 0xff7fffffff047424 */ /* 0x000fe200078e00ff */
[----:B0-----:R-:W-:-:S11]  /*06b0*/  UIMAD UR5, UR11, UR6, URZ ;  /* 0x000000060b0572a4 */ /* 0x001fd6000f8e02ff */
        /* <DEDUP_REMOVED lines=10> */
[----:B------:R-:W-:Y:S01]  /*0760*/  MOV R11, UR5 ;  /* 0x00000005000b7c02 */ /* 0x000fe20008000f00 */
[----:B------:R-:W1:Y:S02]  /*0770*/  LDCU UR6, c[0x0][0x3e0] ;  /* 0x00007c00ff0677ac */ /* 0x000e640008000800 */
[C---:B------:R-:W-:Y:S01]  /*0780*/  IMAD.SHL.U32 R10, R7.reuse, 0x4, RZ ;  /* 0x00000004070a7824 */ /* 0x040fe200078e00ff */
[----:B------:R-:W-:Y:S01]  /*0790*/  LOP3.LUT R4, R7, 0x7, RZ, 0xc0, !PT ;  /* 0x0000000707047812 */ /* 0x000fe200078ec0ff */
[----:B------:R-:W-:Y:S01]  /*07a0*/  IMAD.WIDE R2, R11, 0x4, R2 ;  /* 0x000000040b027825 */ /* 0x000fe200078e0202 */
[----:B------:R-:W-:Y:S01]  /*07b0*/  LEA R9, R5, UR7, 0x3 ;  /* 0x0000000705097c11 */ /* 0x000fe2000f8e18ff */
[----:B------:R-:W-:Y:S01]  /*07c0*/  UIADD3 UR4, UPT, UPT, UR8, 0x120, URZ ;  /* 0x0000012008047890 */ /* 0x000fe2000fffe0ff */
[----:B------:R-:W-:-:S02]  /*07d0*/  SHF.L.U32 R7, R7, 0x3, RZ ;  /* 0x0000000307077819 */ /* 0x000fc400000006ff */
[----:B------:R-:W-:Y:S01]  /*07e0*/  IADD3 R18, PT, PT, R4, R9, RZ ;  /* 0x0000000904127210 */ /* 0x000fe20007ffe0ff */
[----:B------:R-:W-:Y:S01]  /*07f0*/  ULEA UR4, UR9, UR4, 0x18 ;  /* 0x0000000409047291 */ /* 0x000fe2000f8ec0ff */
[----:B------:R-:W-:Y:S02]  /*0800*/  LOP3.LUT R10, R10, 0x1c, RZ, 0xc0, !PT ;  /* 0x0000001c0a0a7812 */ /* 0x000fe400078ec0ff */
[----:B------:R-:W-:Y:S01]  /*0810*/  LOP3.LUT R16, R7, 0x38, RZ, 0xc0, !PT ;  /* 0x0000003807107812 */ /* 0x000fe200078ec0ff */
[----:B------:R-:W-:Y:S01]  /*0820*/  VIADD R7, R18, -UR18 ;  /* 0x8000001212077c36 */ /* 0x000fe20008000000 */
[----:B0-----:R-:W-:Y:S01]  /*0830*/  IADD3 R2, P0, PT, R2, UR20, RZ ;  /* 0x0000001402027c10 */ /* 0x001fe2000ff1e0ff */
[----:B------:R-:W-:Y:S01]  /*0840*/  IMAD R10, R5, 0x20, R10 ;  /* 0x00000020050a7824 */ /* 0x000fe200078e020a */
[----:B------:R-:W-:Y:S01]  /*0850*/  MOV R5, R8 ;  /* 0x0000000800057202 */ /* 0x000fe20000000f00 */
[----:B-1----:R-:W-:Y:S01]  /*0860*/  IMAD R9, R28, UR6, RZ ;  /* 0x000000061c097c24 */ /* 0x002fe2000f8e02ff */
[----:B------:R-:W-:-:S02]  /*0870*/  IADD3.X R3, PT, PT, R3, UR21, RZ, P0, !PT ;  /* 0x0000001503037c10 */ /* 0x000fc400087fe4ff */
[----:B------:R-:W-:Y:S02]  /*0880*/  MOV R4, 0xff7fffff ;  /* 0xff7fffff00047802 */ /* 0x000fe40000000f00 */
[C---:B------:R-:W-:Y:S02]  /*0890*/  IADD3 R16, P0, PT, R9.reuse, R16, RZ ;  /* 0x0000001009107210 */ /* 0x040fe40007f1e0ff */
[----:B------:R-:W-:Y:S02]  /*08a0*/  IADD3 R18, PT, PT, R18, 0x1, RZ ;  /* 0x0000000112127810 */ /* 0x000fe40007ffe0ff */
[----:B------:R-:W-:Y:S02]  /*08b0*/  LEA.HI.X.SX32 R17, R9, RZ, 0x1, P0 ;  /* 0x000000ff09117211 */ /* 0x000fe400000f0eff */
[----:B------:R-:W-:-:S07]  /*08c0*/  IADD3 R19, PT, PT, R10, UR4, RZ ;  /* 0x000000040a137c10 */ /* 0x000fce000fffe0ff */
.L_x_23427:
[----:B------:R-:W2:Y:S01]  /*08d0*/  LDG.E.CONSTANT R9, desc[UR12][R2.64] ;  /* 0x0000000c02097981 */ /* 0x000ea2000c1e9900 */
[C---:B------:R-:W-:Y:S01]  /*08e0*/  LOP3.LUT R20, R6.reuse, 0x3, RZ, 0xc0, !PT ;  /* 0x0000000306147812 */ /* 0x040fe200078ec0ff */
[----:B------:R-:W-:Y:S01]  /*08f0*/  UMOV UR4, 0x400 ;  /* 0x0000040000047882 */ /* 0x000fe20000000000 */
[----:B------:R-:W-:Y:S01]  /*0900*/  SHF.L.U32 R12, R6, 0x6, RZ ;  /* 0x00000006060c7819 */ /* 0x000fe200000006ff */
[----:B------:R-:W-:-:S03]  /*0910*/  ULEA UR4, UR9, UR4, 0x18 ;  /* 0x0000000409047291 */ /* 0x000fc6000f8ec0ff */
[----:B------:R-:W-:Y:S01]  /*0920*/  LOP3.LUT R12, R12, 0xc0, RZ, 0xc0, !PT ;  /* 0x000000c00c0c7812 */ /* 0x000fe200078ec0ff */
        /* <DEDUP_REMOVED lines=9> */
[----:B------:R-:W4:Y:S01]  /*09c0*/  LDG.E.CONSTANT R21, desc[UR12][R22.64+0x180] ;  /* 0x0001800c16157981 */ /* 0x000f22000c1e9900 */
[----:B0-----:R-:W-:-:S02]  /*09d0*/  HADD2.F32 R13, -RZ, R9.H0_H0 ;  /* 0x20000009ff0d7230 */ /* 0x001fc40000004100 */
[----:B------:R-:W-:Y:S02]  /*09e0*/  HADD2.F32 R9, -RZ, R9.H1_H1 ;  /* 0x30000009ff097230 */ /* 0x000fe40000004100 */
[--C-:B------:R-:W-:Y:S02]  /*09f0*/  HADD2.F32 R25, -RZ, R8.reuse.H0_H0 ;  /* 0x20000008ff197230 */ /* 0x100fe40000004100 */
[----:B------:R-:W-:Y:S02]  /*0a00*/  HADD2.F32 R8, -RZ, R8.H1_H1 ;  /* 0x30000008ff087230 */ /* 0x000fe40000004100 */
[----:B--2---:R-:W-:-:S05]  /*0a10*/  HADD2.F32 R26, -RZ, R14.H0_H0 ;  /* 0x2000000eff1a7230 */ /* 0x004fca0000004100 */
[----:B------:R-:W-:Y:S01]  /*0a20*/  FMUL.FTZ R30, R13, R26 ;  /* 0x0000001a0d1e7220 */ /* 0x000fe20000410000 */
[----:B------:R-:W-:Y:S01]  /*0a30*/  HADD2.F32 R14, -RZ, R14.H1_H1 ;  /* 0x3000000eff0e7230 */ /* 0x000fe20000004100 */
[----:B------:R-:W2:Y:S01]  /*0a40*/  LDG.E.CONSTANT R13, desc[UR12][R22.64+0x200] ;  /* 0x0002000c160d7981 */ /* 0x000ea2000c1e9900 */
[----:B---3--:R-:W-:-:S03]  /*0a50*/  HADD2.F32 R26, -RZ, R15.H0_H0 ;  /* 0x2000000fff1a7230 */ /* 0x008fc60000004100 */
[----:B------:R-:W-:Y:S02]  /*0a60*/  FMUL.FTZ R9, R9, R14 ;  /* 0x0000000e09097220 */ /* 0x000fe40000410000 */
[----:B------:R-:W3:Y:S01]  /*0a70*/  LDG.E.CONSTANT R14, desc[UR12][R22.64+0x280] ;  /* 0x0002800c160e7981 */ /* 0x000ee2000c1e9900 */
[----:B------:R-:W-:Y:S02]  /*0a80*/  HADD2.F32 R15, -RZ, R15.H1_H1 ;  /* 0x3000000fff0f7230 */ /* 0x000fe40000004100 */
[----:B------:R-:W-:-:S03]  /*0a90*/  FFMA.FTZ R25, R25, R26, R30 ;  /* 0x0000001a19197223 */ /* 0x000fc6000001001e */
[----:B------:R-:W-:Y:S02]  /*0aa0*/  FFMA.FTZ R8, R8, R15, R9 ;  /* 0x0000000f08087223 */ /* 0x000fe40000010009 */
[----:B------:R-:W3:Y:S01]  /*0ab0*/  LDG.E.CONSTANT R15, desc[UR12][R22.64+0x300] ;  /* 0x0003000c160f7981 */ /* 0x000ee2000c1e9900 */
[----:B------:R-:W-:Y:S02]  /*0ac0*/  HADD2.F32 R26, -RZ, R10.H0_H0 ;  /* 0x2000000aff1a7230 */ /* 0x000fe40000004100 */
[--C-:B----4-:R-:W-:Y:S02]  /*0ad0*/  HADD2.F32 R9, -RZ, R24.reuse.H0_H0 ;  /* 0x20000018ff097230 */ /* 0x110fe40000004100 */
        /* <DEDUP_REMOVED lines=10> */
[----:B------:R-:W0:Y:S02]  /*0b80*/  LDS.128 R8, [R12+UR4+0x10] ;  /* 0x000010040c087984 */ /* 0x000e240008000c00 */
[--C-:B0-----:R-:W-:Y:S02]  /*0b90*/  HADD2.F32 R24, -RZ, R8.reuse.H0_H0 ;  /* 0x20000008ff187230 */ /* 0x101fe40000004100 */
[----:B------:R-:W-:Y:S02]  /*0ba0*/  HADD2.F32 R8, -RZ, R8.H1_H1 ;  /* 0x30000008ff087230 */ /* 0x000fe40000004100 */
[----:B--2---:R-:W-:-:S05]  /*0bb0*/  HADD2.F32 R26, -RZ, R13.H0_H0 ;  /* 0x2000000dff1a7230 */ /* 0x004fca0000004100 */
[----:B------:R-:W-:Y:S02]  /*0bc0*/  FFMA.FTZ R25, R24, R26, R25 ;  /* 0x0000001a18197223 */ /* 0x000fe40000010019 */
[----:B------:R-:W2:Y:S01]  /*0bd0*/  LDG.E.CONSTANT R24, desc[UR12][R22.64+0x380] ;  /* 0x0003800c16187981 */ /* 0x000ea2000c1e9900 */
[----:B------:R-:W-:-:S05]  /*0be0*/  HADD2.F32 R13, -RZ, R13.H1_H1 ;  /* 0x3000000dff0d7230 */ /* 0x000fca0000004100 */
[----:B------:R-:W-:Y:S02]  /*0bf0*/  FFMA.FTZ R8, R8, R13, R21 ;  /* 0x0000000d08087223 */ /* 0x000fe40000010015 */
[----:B------:R-:W4:Y:S01]  /*0c00*/  LDG.E.CONSTANT R21, desc[UR12][R22.64+0x400] ;  /* 0x0004000c16157981 */ /* 0x000f22000c1e9900 */
[----:B------:R-:W-:Y:S02]  /*0c10*/  HADD2.F32 R26, -RZ, R9.H0_H0 ;  /* 0x20000009ff1a7230 */ /* 0x000fe40000004100 */
[----:B---3--:R-:W-:-:S05]  /*0c20*/  HADD2.F32 R13, -RZ, R14.H0_H0 ;  /* 0x2000000eff0d7230 */ /* 0x008fca0000004100 */
[----:B------:R-:W-:Y:S02]  /*0c30*/  FFMA.FTZ R25, R26, R13, R25 ;  /* 0x0000000d1a197223 */ /* 0x000fe40000010019 */
[----:B------:R-:W3:Y:S01]  /*0c40*/  LDG.E.CONSTANT R13, desc[UR12][R22.64+0x480] ;  /* 0x0004800c160d7981 */ /* 0x000ee2000c1e9900 */
[----:B------:R-:W-:Y:S02]  /*0c50*/  HADD2.F32 R9, -RZ, R9.H1_H1 ;  /* 0x30000009ff097230 */ /* 0x000fe40000004100 */
[----:B------:R-:W-:-:S05]  /*0c60*/  HADD2.F32 R14, -RZ, R14.H1_H1 ;  /* 0x3000000eff0e7230 */ /* 0x000fca0000004100 */
[----:B------:R-:W-:Y:S01]  /*0c70*/  FFMA.FTZ R8, R9, R14, R8 ;  /* 0x0000000e09087223 */ /* 0x000fe20000010008 */
[----:B------:R-:W-:Y:S02]  /*0c80*/  HADD2.F32 R14, -RZ, R10.H0_H0 ;  /* 0x2000000aff0e7230 */ /* 0x000fe40000004100 */
[----:B------:R-:W-:-:S05]  /*0c90*/  HADD2.F32 R9, -RZ, R15.H0_H0 ;  /* 0x2000000fff097230 */ /* 0x000fca0000004100 */
[----:B------:R-:W-:Y:S02]  /*0ca0*/  FFMA.FTZ R25, R14, R9, R25 ;  /* 0x000000090e197223 */ /* 0x000fe40000010019 */
[----:B------:R-:W3:Y:S01]  /*0cb0*/  LDG.E.CONSTANT R14, desc[UR12][R22.64+0x500] ;  /* 0x0005000c160e7981 */ /* 0x000ee2000c1e9900 */
[----:B------:R-:W-:Y:S02]  /*0cc0*/  HADD2.F32 R9, -RZ, R10.H1_H1 ;  /* 0x3000000aff097230 */ /* 0x000fe40000004100 */
[----:B------:R-:W-:Y:S02]  /*0cd0*/  HADD2.F32 R15, -RZ, R15.H1_H1 ;  /* 0x3000000fff0f7230 */ /* 0x000fe40000004100 */
[----:B------:R-:W-:-:S03]  /*0ce0*/  HADD2.F32 R10, -RZ, R11.H1_H1 ;  /* 0x3000000bff0a7230 */ /* 0x000fc60000004100 */
[----:B------:R-:W-:Y:S01]  /*0cf0*/  FFMA.FTZ R15, R9, R15, R8 ;  /* 0x0000000f090f7223 */ /* 0x000fe20000010008 */
[----:B------:R-:W-:Y:S02]  /*0d00*/  HADD2.F32 R8, -RZ, R11.H0_H0 ;  /* 0x2000000bff087230 */ /* 0x000fe40000004100 */
[--C-:B--2---:R-:W-:Y:S02]  /*0d10*/  HADD2.F32 R9, -RZ, R24.reuse.H0_H0 ;  /* 0x20000018ff097230 */ /* 0x104fe40000004100 */
[----:B------:R-:W-:-:S03]  /*0d20*/  HADD2.F32 R24, -RZ, R24.H1_H1 ;  /* 0x30000018ff187230 */ /* 0x000fc60000004100 */
[----:B------:R-:W-:Y:S02]  /*0d30*/  FFMA.FTZ R25, R8, R9, R25 ;  /* 0x0000000908197223 */ /* 0x000fe40000010019 */
[----:B------:R-:W-:Y:S02]  /*0d40*/  FFMA.FTZ R15, R10, R24, R15 ;  /* 0x000000180a0f7223 */ /* 0x000fe4000001000f */
[----:B------:R-:W0:Y:S01]  /*0d50*/  LDS.128 R8, [R12+UR4+0x20] ;  /* 0x000020040c087984 */ /* 0x000e220008000c00 */
[----:B----4-:R-:W-:Y:S02]  /*0d60*/  HADD2.F32 R26, -RZ, R21.H0_H0 ;  /* 0x20000015ff1a7230 */ /* 0x010fe40000004100 */
[----:B0-----:R-:W-:-:S05]  /*0d70*/  HADD2.F32 R24, -RZ, R8.H0_H0 ;  /* 0x20000008ff187230 */ /* 0x001fca0000004100 */
[----:B------:R-:W-:Y:S02]  /*0d80*/  FFMA.FTZ R25, R24, R26, R25 ;  /* 0x0000001a18197223 */ /* 0x000fe40000010019 */
[----:B------:R-:W2:Y:S01]  /*0d90*/  LDG.E.CONSTANT R24, desc[UR12][R22.64+0x580] ;  /* 0x0005800c16187981 */ /* 0x000ea2000c1e9900 */
[----:B------:R-:W-:Y:S02]  /*0da0*/  HADD2.F32 R8, -RZ, R8.H1_H1 ;  /* 0x30000008ff087230 */ /* 0x000fe40000004100 */
[----:B------:R-:W-:-:S05]  /*0db0*/  HADD2.F32 R21, -RZ, R21.H1_H1 ;  /* 0x30000015ff157230 */ /* 0x000fca0000004100 */
[----:B------:R-:W-:Y:S01]  /*0dc0*/  FFMA.FTZ R15, R8, R21, R15 ;  /* 0x00000015080f7223 */ /* 0x000fe2000001000f */
[----:B------:R-:W-:Y:S02]  /*0dd0*/  HADD2.F32 R8, -RZ, R9.H0_H0 ;  /* 0x20000009ff087230 */ /* 0x000fe40000004100 */
[----:B---3--:R-:W-:-:S05]  /*0de0*/  HADD2.F32 R21, -RZ, R13.H0_H0 ;  /* 0x2000000dff157230 */ /* 0x008fca0000004100 */
[----:B------:R-:W-:Y:S02]  /*0df0*/  FFMA.FTZ R25, R8, R21, R25 ;  /* 0x0000001508197223 */ /* 0x000fe40000010019 */
[----:B------:R-:W3:Y:S01]  /*0e00*/  LDG.E.CONSTANT R8, desc[UR12][R22.64+0x600] ;  /* 0x0006000c16087981 */ /* 0x000ee2000c1e9900 */
[----:B------:R-:W-:Y:S02]  /*0e10*/  HADD2.F32 R26, -RZ, R9.H1_H1 ;  /* 0x30000009ff1a7230 */ /* 0x000fe40000004100 */
[----:B------:R-:W-:Y:S01]  /*0e20*/  HADD2.F32 R13, -RZ, R13.H1_H1 ;  /* 0x3000000dff0d7230 */ /* 0x000fe20000004100 */
[----:B------:R-:W4:Y:S04]  /*0e30*/  LDG.E.CONSTANT R9, desc[UR12][R22.64+0x680] ;  /* 0x0006800c16097981 */ /* 0x000f28000c1e9900 */
[----:B------:R-:W-:Y:S01]  /*0e40*/  FFMA.FTZ R15, R26, R13, R15 ;  /* 0x0000000d1a0f7223 */ /* 0x000fe2000001000f */
[----:B------:R-:W-:Y:S01]  /*0e50*/  HADD2.F32 R26, -RZ, R10.H0_H0 ;  /* 0x2000000aff1a7230 */ /* 0x000fe20000004100 */
[----:B------:R-:W4:Y:S01]  /*0e60*/  LDG.E.CONSTANT R21, desc[UR12][R22.64+0x700] ;  /* 0x0007000c16157981 */ /* 0x000f22000c1e9900 */
[----:B------:R-:W-:-:S05]  /*0e70*/  HADD2.F32 R13, -RZ, R14.H0_H0 ;  /* 0x2000000eff0d7230 */ /* 0x000fca0000004100 */
[----:B------:R-:W-:Y:S02]  /*0e80*/  FFMA.FTZ R13, R26, R13, R25 ;  /* 0x0000000d1a0d7223 */ /* 0x000fe40000010019 */
[----:B------:R3:W4:Y:S01]  /*0e90*/  LDG.E.CONSTANT R25, desc[UR12][R22.64+0x780] ;  /* 0x0007800c16197981 */ /* 0x000722000c1e9900 */
[----:B------:R-:W-:Y:S02]  /*0ea0*/  HADD2.F32 R10, -RZ, R10.H1_H1 ;  /* 0x3000000aff0a7230 */ /* 0x000fe40000004100 */
[----:B------:R-:W-:Y:S02]  /*0eb0*/  HADD2.F32 R14, -RZ, R14.H1_H1 ;  /* 0x3000000eff0e7230 */ /* 0x000fe40000004100 */
[----:B------:R-:W-:-:S03]  /*0ec0*/  HADD2.F32 R26, -RZ, R11.H0_H0 ;  /* 0x2000000bff1a7230 */ /* 0x000fc60000004100 */
[----:B------:R-:W-:Y:S01]  /*0ed0*/  FFMA.FTZ R10, R10, R14, R15 ;  /* 0x0000000e0a0a7223 */ /* 0x000fe2000001000f */
[----:B------:R-:W-:Y:S01]  /*0ee0*/  HADD2.F32 R11, -RZ, R11.H1_H1 ;  /* 0x3000000bff0b7230 */ /* 0x000fe20000004100 */
[----:B------:R-:W-:Y:S01]  /*0ef0*/  ULEA UR6, UR15, 0x40, 0x6 ;  /* 0x000000400f067891 */ /* 0x000fe2000f8e30ff */
[----:B------:R-:W-:Y:S02]  /*0f00*/  ISETP.NE.AND P1, PT, R20, RZ, PT ;  /* 0x000000ff1400720c */ /* 0x000fe40003f25270 */
[----:B-----5:R-:W-:Y:S01]  /*0f10*/  FSETP.NEU.FTZ.AND P0, PT, R0, RZ, PT ;  /* 0x000000ff0000720b */ /* 0x020fe20003f1d000 */
[----:B--2---:R-:W-:-:S05]  /*0f20*/  HADD2.F32 R14, -RZ, R24.H0_H0 ;  /* 0x20000018ff0e7230 */ /* 0x004fca0000004100 */
[----:B------:R-:W-:Y:S02]  /*0f30*/  FFMA.FTZ R26, R26, R14, R13 ;  /* 0x0000000e1a1a7223 */ /* 0x000fe4000001000d */
[----:B------:R-:W0:Y:S01]  /*0f40*/  LDS.128 R12, [R12+UR4+0x30] ;  /* 0x000030040c0c7984 */ /* 0x000e220008000c00 */
[----:B------:R-:W-:-:S05]  /*0f50*/  HADD2.F32 R24, -RZ, R24.H1_H1 ;  /* 0x30000018ff187230 */ /* 0x000fca0000004100 */
[----:B------:R-:W-:Y:S01]  /*0f60*/  FFMA.FTZ R10, R11, R24, R10 ;  /* 0x000000180b0a7223 */ /* 0x000fe2000001000a */
[--C-:B---3--:R-:W-:Y:S02]  /*0f70*/  HADD2.F32 R22, -RZ, R8.reuse.H0_H0 ;  /* 0x20000008ff167230 */ /* 0x108fe40000004100 */
[----:B------:R-:W-:Y:S02]  /*0f80*/  HADD2.F32 R8, -RZ, R8.H1_H1 ;  /* 0x30000008ff087230 */ /* 0x000fe40000004100 */
[--C-:B----4-:R-:W-:Y:S02]  /*0f90*/  HADD2.F32 R24, -RZ, R9.reuse.H0_H0 ;  /* 0x20000009ff187230 */ /* 0x110fe40000004100 */
[----:B------:R-:W-:Y:S01]  /*0fa0*/  HADD2.F32 R9, -RZ, R9.H1_H1 ;  /* 0x30000009ff097230 */ /* 0x000fe20000004100 */
[----:B------:R-:W-:Y:S01]  /*0fb0*/  UIADD3 UR4, UPT, UPT, UR18, 0x7, URZ ;  /* 0x0000000712047890 */ /* 0x000fe2000fffe0ff */
[----:B0-----:R-:W-:Y:S02]  /*0fc0*/  HADD2.F32 R11, -RZ, R12.H0_H0 ;  /* 0x2000000cff0b7230 */ /* 0x001fe40000004100 */
[----:B------:R-:W-:-:S03]  /*0fd0*/  HADD2.F32 R23, -RZ, R13.H0_H0 ;  /* 0x2000000dff177230 */ /* 0x000fc60000004100 */
        /* <DEDUP_REMOVED lines=8> */
[----:B------:R-:W-:Y:S01]  /*1060*/  FFMA.FTZ R9, R13, R9, R10 ;  /* 0x000000090d097223 */ /* 0x000fe2000001000a */
[----:B------:R-:W-:Y:S02]  /*1070*/  HADD2.F32 R21, -RZ, R21.H1_H1 ;  /* 0x30000015ff157230 */ /* 0x000fe40000004100 */
[----:B------:R-:W-:Y:S01]  /*1080*/  FFMA.FTZ R8, R11, R12, R8 ;  /* 0x0000000c0b087223 */ /* 0x000fe20000010008 */
[----:B------:R-:W-:Y:S02]  /*1090*/  HADD2.F32 R11, -RZ, R25.H0_H0 ;  /* 0x20000019ff0b7230 */ /* 0x000fe40000004100 */
[--C-:B------:R-:W-:Y:S02]  /*10a0*/  HADD2.F32 R13, -RZ, R15.reuse.H0_H0 ;  /* 0x2000000fff0d7230 */ /* 0x100fe40000004100 */
[----:B------:R-:W-:Y:S01]  /*10b0*/  FFMA.FTZ R9, R14, R21, R9 ;  /* 0x000000150e097223 */ /* 0x000fe20000010009 */
[----:B------:R-:W-:Y:S02]  /*10c0*/  HADD2.F32 R10, -RZ, R15.H1_H1 ;  /* 0x3000000fff0a7230 */ /* 0x000fe40000004100 */
[----:B------:R-:W-:Y:S01]  /*10d0*/  HADD2.F32 R25, -RZ, R25.H1_H1 ;  /* 0x30000019ff197230 */ /* 0x000fe20000004100 */
[----:B------:R-:W-:Y:S01]  /*10e0*/  USHF.R.U32.HI UR4, URZ, 0x3, UR4 ;  /* 0x00000003ff047899 */ /* 0x000fe20008011604 */
[----:B------:R-:W-:-:S03]  /*10f0*/  FFMA.FTZ R8, R13, R11, R8 ;  /* 0x0000000b0d087223 */ /* 0x000fc60000010008 */
[----:B------:R-:W-:Y:S01]  /*1100*/  FFMA.FTZ R9, R10, R25, R9 ;  /* 0x000000190a097223 */ /* 0x000fe20000010009 */
[----:B------:R-:W-:-:S03]  /*1110*/  MOV R10, UR6 ;  /* 0x00000006000a7c02 */ /* 0x000fc60008000f00 */
[----:B------:R-:W-:Y:S01]  /*1120*/  FADD.FTZ R9, R8, R9 ;  /* 0x0000000908097221 */ /* 0x000fe20000010000 */
[----:B------:R-:W-:Y:S01]  /*1130*/  VIMNMX.U32 R8, PT, PT, R10, UR4, PT ;  /* 0x000000040a087c48 */ /* 0x000fe2000bfe0000 */
[----:B------:R-:W-:-:S03]  /*1140*/  UMOV UR4, 0xffffffff ;  /* 0xffffffff00047882 */ /* 0x000fc60000000000 */
[----:B------:R-:W-:Y:S05]  /*1150*/  BRA.DIV UR4, `(.L_x_23426) ;  /* 0x0000003204547947 */ /* 0x000fea000b800000 */
[----:B------:R-:W0:Y:S02]  /*1160*/  SHFL.BFLY PT, R10, R9, 0x2, 0x1f ;  /* 0x0c401f00090a7f89 */ /* 0x000e2400000e0000 */
[----:B0-----:R-:W-:-:S05]  /*1170*/  FADD.FTZ R10, R9, R10 ;  /* 0x0000000a090a7221 */ /* 0x001fca0000010000 */
[----:B------:R0:W1:Y:S02]  /*1180*/  SHFL.BFLY PT, R11, R10, 0x1, 0x1f ;  /* 0x0c201f000a0b7f89 */ /* 0x00006400000e0000 */
.L_x_23473:
        /* <DEDUP_REMOVED lines=20> */
.L_x_23425:
[----:B------:R-:W-:Y:S05]  /*12d0*/  BSYNC B0 ;  /* 0x0000000000007941 */ /* 0x000fea0003800000 */
.L_x_23424:
[----:B------:R-:W-:Y:S01]  /*12e0*/  UIADD3 UR4, UPT, UPT, UR18, 0x7, URZ ;  /* 0x0000000712047890 */ /* 0x000fe2000fffe0ff */
[----:B------:R-:W-:Y:S01]  /*12f0*/  MOV R3, UR15 ;  /* 0x0000000f00037c02 */ /* 0x000fe20008000f00 */
[----:B------:R-:W-:Y:S01]  /*1300*/  IMAD.U32 R8, RZ, RZ, UR15 ;  /* 0x0000000fff087e24 */ /* 0x000fe2000f8e00ff */
[----:B------:R-:W-:Y:S02]  /*1310*/  LOP3.LUT R2, R6, 0x1f, RZ, 0xc0, !PT ;  /* 0x0000001f06027812 */ /* 0x000fe400078ec0ff */
[----:B------:R-:W-:Y:S02]  /*1320*/  MOV R5, 0x400 ;  /* 0x0000040000057802 */ /* 0x000fe40000000f00 */
[----:B------:R-:W-:Y:S01]  /*1330*/  MOV R17, UR4 ;  /* 0x0000000400117c02 */ /* 0x000fe20008000f00 */
[----:B------:R-:W-:Y:S01]  /*1340*/  ULEA UR4, UR15, 0x40, 0x6 ;  /* 0x000000400f047891 */ /* 0x000fe2000f8e30ff */
[----:B------:R-:W-:Y:S02]  /*1350*/  SHF.L.U32 R8, R8, 0x9, RZ ;  /* 0x0000000908087819 */ /* 0x000fe400000006ff */
[----:B------:R-:W-:-:S04]  /*1360*/  SHF.R.U32.HI R17, RZ, 0x3, R17 ;  /* 0x00000003ff117819 */ /* 0x000fc80000011611 */
[----:B-----5:R-:W-:Y:S01]  /*1370*/  VIMNMX.U32 R0, PT, PT, R17, UR4, PT ;  /* 0x0000000411007c48 */ /* 0x020fe2000bfe0000 */
[----:B------:R-:W-:-:S04]  /*1380*/  UMOV UR4, 0xffffffff ;  /* 0xffffffff00047882 */ /* 0x000fc80000000000 */
[----:B------:R-:W-:-:S05]  /*1390*/  IMAD R3, R3, -0x40, R0 ;  /* 0xffffffc003037824 */ /* 0x000fca00078e0200 */
[----:B------:R-:W-:-:S04]  /*13a0*/  LEA R3, R3, R8, 0x3 ;  /* 0x0000000803037211 */ /* 0x000fc800078e18ff */
[----:B------:R-:W-:Y:S02]  /*13b0*/  VIMNMX R9, PT, PT, R3, UR18, PT ;  /* 0x0000001203097c48 */ /* 0x000fe4000bfe0100 */
[----:B------:R-:W-:-:S03]  /*13c0*/  SHF.R.U32.HI R3, RZ, 0x5, R6 ;  /* 0x00000005ff037819 */ /* 0x000fc60000011606 */
[----:B------:R-:W-:Y:S01]  /*13d0*/  IMAD.IADD R11, R9, 0x1, -R8 ;  /* 0x00000001090b7824 */ /* 0x000fe200078e0a08 */
[----:B------:R-:W-:Y:S06]  /*13e0*/  BRA.DIV UR4, `(.L_x_23428) ;  /* 0x0000003204007947 */ /* 0x000fec000b800000 */
[----:B------:R-:W0:Y:S02]  /*13f0*/  SHFL.BFLY PT, R7, R4, 0x10, 0x1f ;  /* 0x0e001f0004077f89 */ /* 0x000e2400000e0000 */
[----:B0-----:R-:W-:-:S05]  /*1400*/  FMNMX.FTZ R7, R7, R4, !PT ;  /* 0x0000000407077209 */ /* 0x001fca0007810000 */
[----:B------:R-:W0:Y:S02]  /*1410*/  SHFL.BFLY PT, R10, R7, 0x8, 0x1f ;  /* 0x0d001f00070a7f89 */ /* 0x000e2400000e0000 */
[----:B0-----:R-:W-:-:S05]  /*1420*/  FMNMX.FTZ R10, R7, R10, !PT ;  /* 0x0000000a070a7209 */ /* 0x001fca0007810000 */
[----:B------:R0:W1:Y:S02]  /*1430*/  SHFL.BFLY PT, R13, R10, 0x4, 0x1f ;  /* 0x0c801f000a0d7f89 */ /* 0x00006400000e0000 */
.L_x_23478:
[----:B------:R-:W2:Y:S01]  /*1440*/  S2R R7, SR_CgaCtaId ;  /* 0x0000000000077919 */ /* 0x000ea20000008800 */
[----:B------:R-:W-:Y:S01]  /*1450*/  ISETP.NE.AND P3, PT, R2, RZ, PT ;  /* 0x000000ff0200720c */ /* 0x000fe20003f65270 */
[----:B------:R-:W-:Y:S05]  /*1460*/  WARPSYNC.ALL ;  /* 0x0000000000007948 */ /* 0x000fea0003800000 */
[----:B------:R-:W-:Y:S02]  /*1470*/  IADD3 R4, PT, PT, R5, 0x100, RZ ;  /* 0x0000010005047810 */ /* 0x000fe40007ffe0ff */
[----:B-1----:R-:W-:Y:S02]  /*1480*/  FMNMX.FTZ R13, R10, R13, !PT ;  /* 0x0000000d0a0d7209 */ /* 0x002fe40007810000 */
[----:B--2---:R-:W-:-:S04]  /*1490*/  LEA R4, R7, R4, 0x18 ;  /* 0x0000000407047211 */ /* 0x004fc800078ec0ff */
[----:B0-----:R-:W-:-:S05]  /*14a0*/  LEA R10, R3, R4, 0x2 ;  /* 0x00000004030a7211 */ /* 0x001fca00078e10ff */
[----:B------:R0:W-:Y:S01]  /*14b0*/  @!P3 STS [R10], R13 ;  /* 0x0000000d0a00b388 */ /* 0x0001e20000000800 */
        /* <DEDUP_REMOVED lines=32> */
.L_x_23433:
        /* <DEDUP_REMOVED lines=11> */
.L_x_23432:
[----:B------:R-:W-:Y:S05]  /*1770*/  BSYNC.RECONVERGENT B1 ;  /* 0x0000000000017941 */ /* 0x000fea0003800200 */
.L_x_23431:
        /* <DEDUP_REMOVED lines=12> */
.L_x_23436:
        /* <DEDUP_REMOVED lines=21> */
[----:B------:R-:W-:Y:S01]  /*1990*/  FMUL.FTZ R25, R25, 1.4426950216293334961 ;  /* 0x3fb8aa3b19197820 */ /* 0x000fe20000410000 */
[C---:B-----5:R-:W-:Y:S01]  /*19a0*/  FADD.FTZ R24, -R4.reuse, R23 ;  /* 0x0000001704187221 */ /* 0x060fe20000010100 */
[----:B------:R-:W-:-:S03]  /*19b0*/  FADD.FTZ R21, -R4, R21 ;  /* 0x0000001504157221 */ /* 0x000fc60000010100 */
[----:B------:R-:W-:Y:S02]  /*19c0*/  FMUL.FTZ R24, R24, 1.4426950216293334961 ;  /* 0x3fb8aa3b18187820 */ /* 0x000fe40000410000 */
[----:B------:R-:W3:Y:S01]  /*19d0*/  MUFU.EX2 R31, R31 ;  /* 0x0000001f001f7308 */ /* 0x000ee20000000800 */
[----:B-1----:R-:W-:Y:S01]  /*19e0*/  FADD.FTZ R20, R18, R15 ;  /* 0x0000000f12147221 */ /* 0x002fe20000010000 */
[----:B------:R-:W-:Y:S01]  /*19f0*/  FMUL.FTZ R35, R21, 1.4426950216293334961 ;  /* 0x3fb8aa3b15237820 */ /* 0x000fe20000410000 */
[----:B------:R-:W1:Y:S04]  /*1a00*/  LDS R15, [R14+0xc00] ;  /* 0x000c00000e0f7984 */ /* 0x000e680000000800 */
[----:B------:R-:W4:Y:S01]  /*1a10*/  LDS R21, [R14+0x1400] ;  /* 0x001400000e157984 */ /* 0x000f220000000800 */
[----:B------:R5:W-:Y:S01]  /*1a20*/  MUFU.EX2 R23, R25 ;  /* 0x0000001900177308 */ /* 0x000be20000000800 */
[----:B--2---:R-:W-:-:S02]  /*1a30*/  FADD.FTZ R20, R20, R29 ;  /* 0x0000001d14147221 */ /* 0x004fc40000010000 */
[----:B------:R-:W-:Y:S04]  /*1a40*/  STS [R14+-0x200], R29 ;  /* 0xfffe001d0e007388 */ /* 0x000fe80000000800 */
[----:B------:R-:W2:Y:S01]  /*1a50*/  LDS R29, [R14+0x1000] ;  /* 0x001000000e1d7984 */ /* 0x000ea20000000800 */
[----:B------:R-:W1:Y:S01]  /*1a60*/  MUFU.EX2 R27, R27 ;  /* 0x0000001b001b7308 */ /* 0x000e620000000800 */
[----:B0-----:R-:W-:Y:S01]  /*1a70*/  FADD.FTZ R19, -R4, R19 ;  /* 0x0000001304137221 */ /* 0x001fe20000010100 */
[----:B---3--:R-:W-:Y:S01]  /*1a80*/  FADD.FTZ R20, R20, R31 ;  /* 0x0000001f14147221 */ /* 0x008fe20000010000 */
[----:B-----5:R-:W0:Y:S02]  /*1a90*/  LDS R25, [R14+0xe00] ;  /* 0x000e00000e197984 */ /* 0x020e240000000800 */
[----:B------:R-:W-:-:S02]  /*1aa0*/  FMUL.FTZ R37, R19, 1.4426950216293334961 ;  /* 0x3fb8aa3b13257820 */ /* 0x000fc40000410000 */
[----:B------:R-:W3:Y:S01]  /*1ab0*/  LDS R19, [R14+0x1200] ;  /* 0x001200000e137984 */ /* 0x000ee20000000800 */
[----:B------:R-:W5:Y:S03]  /*1ac0*/  MUFU.EX2 R33, R24 ;  /* 0x0000001800217308 */ /* 0x000f660000000800 */
[----:B------:R-:W-:Y:S04]  /*1ad0*/  STS [R14], R31 ;  /* 0x0000001f0e007388 */ /* 0x000fe80000000800 */
[----:B------:R-:W3:Y:S01]  /*1ae0*/  LDS R31, [R14+0x1800] ;  /* 0x001800000e1f7984 */ /* 0x000ee20000000800 */
[----:B------:R-:W0:Y:S01]  /*1af0*/  MUFU.EX2 R35, R35 ;  /* 0x0000002300237308 */ /* 0x000e220000000800 */
[----:B-1----:R-:W-:-:S02]  /*1b00*/  FADD.FTZ R20, R20, R27 ;  /* 0x0000001b14147221 */ /* 0x002fc40000010000 */
[----:B------:R-:W-:Y:S02]  /*1b10*/  STS [R14+0x200], R27 ;  /* 0x0002001b0e007388 */ /* 0x000fe40000000800 */
[----:B------:R-:W-:Y:S02]  /*1b20*/  FADD.FTZ R20, R20, R23 ;  /* 0x0000001714147221 */ /* 0x000fe40000010000 */
[----:B------:R-:W1:Y:S01]  /*1b30*/  LDS R27, [R14+0x1600] ;  /* 0x001600000e1b7984 */ /* 0x000e620000000800 */
[----:B------:R-:W3:Y:S01]  /*1b40*/  MUFU.EX2 R37, R37 ;  /* 0x0000002500257308 */ /* 0x000ee20000000800 */
[----:B-----5:R-:W-:Y:S02]  /*1b50*/  FADD.FTZ R20, R20, R33 ;  /* 0x0000002114147221 */ /* 0x020fe40000010000 */
[----:B------:R-:W-:Y:S01]  /*1b60*/  STS [R14+0x400], R23 ;  /* 0x000400170e007388 */ /* 0x000fe20000000800 */
[----:B------:R-:W-:-:S03]  /*1b70*/  FADD.FTZ R15, -R4, R15 ;  /* 0x0000000f040f7221 */ /* 0x000fc60000010100 */
[----:B------:R-:W5:Y:S01]  /*1b80*/  LDS R23, [R14+0x1a00] ;  /* 0x001a00000e177984 */ /* 0x000f620000000800 */
[----:B------:R-:W-:Y:S01]  /*1b90*/  FMUL.FTZ R15, R15, 1.4426950216293334961 ;  /* 0x3fb8aa3b0f0f7820 */ /* 0x000fe20000410000 */
[----:B----4-:R-:W-:Y:S02]  /*1ba0*/  FADD.FTZ R24, -R4, R21 ;  /* 0x0000001504187221 */ /* 0x010fe40000010100 */
[----:B------:R4:W-:Y:S02]  /*1bb0*/  STS [R14+-0x400], R18 ;  /* 0xfffc00120e007388 */ /* 0x0009e40000000800 */
[----:B------:R-:W-:Y:S01]  /*1bc0*/  FMUL.FTZ R24, R24, 1.4426950216293334961 ;  /* 0x3fb8aa3b18187820 */ /* 0x000fe20000410000 */
[----:B------:R-:W3:Y:S01]  /*1bd0*/  MUFU.EX2 R15, R15 ;  /* 0x0000000f000f7308 */ /* 0x000ee20000000800 */
[C---:B--2---:R-:W-:Y:S01]  /*1be0*/  FADD.FTZ R29, -R4.reuse, R29 ;  /* 0x0000001d041d7221 */ /* 0x044fe20000010100 */
[----:B------:R-:W-:Y:S01]  /*1bf0*/  STS [R14+0x600], R33 ;  /* 0x000600210e007388 */ /* 0x000fe20000000800 */
[----:B0-----:R-:W-:-:S03]  /*1c00*/  FADD.FTZ R25, -R4, R25 ;  /* 0x0000001904197221 */ /* 0x001fc60000010100 */
[----:B------:R-:W-:Y:S01]  /*1c10*/  STS [R14+0x800], R35 ;  /* 0x000800230e007388 */ /* 0x000fe20000000800 */
[----:B----4-:R-:W-:Y:S01]  /*1c20*/  FADD.FTZ R18, R20, R35 ;  /* 0x0000002314127221 */ /* 0x010fe20000010000 */
[----:B------:R-:W-:Y:S01]  /*1c30*/  FMUL.FTZ R20, R29, 1.4426950216293334961 ;  /* 0x3fb8aa3b1d147820 */ /* 0x000fe20000410000 */
[----:B------:R-:W-:Y:S01]  /*1c40*/  FMUL.FTZ R25, R25, 1.4426950216293334961 ;  /* 0x3fb8aa3b19197820 */ /* 0x000fe20000410000 */
[----:B---3--:R-:W-:Y:S01]  /*1c50*/  FADD.FTZ R22, -R4, R19 ;  /* 0x0000001304167221 */ /* 0x008fe20000010100 */
[----:B------:R-:W-:Y:S01]  /*1c60*/  FADD.FTZ R18, R18, R37 ;  /* 0x0000002512127221 */ /* 0x000fe20000010000 */
[----:B------:R-:W0:Y:S01]  /*1c70*/  MUFU.EX2 R19, R20 ;  /* 0x0000001400137308 */ /* 0x000e220000000800 */
[----:B------:R-:W-:Y:S01]  /*1c80*/  STS [R14+0xa00], R37 ;  /* 0x000a00250e007388 */ /* 0x000fe20000000800 */
[----:B------:R-:W-:Y:S01]  /*1c90*/  FMUL.FTZ R22, R22, 1.4426950216293334961 ;  /* 0x3fb8aa3b16167820 */ /* 0x000fe20000410000 */
[----:B------:R-:W-:Y:S01]  /*1ca0*/  FADD.FTZ R31, -R4, R31 ;  /* 0x0000001f041f7221 */ /* 0x000fe20000010100 */
[----:B------:R-:W-:Y:S01]  /*1cb0*/  FADD.FTZ R18, R18, R15 ;  /* 0x0000000f12127221 */ /* 0x000fe20000010000 */
[----:B------:R2:W-:Y:S03]  /*1cc0*/  STS [R14+0xc00], R15 ;  /* 0x000c000f0e007388 */ /* 0x0005e60000000800 */
[----:B------:R-:W3:Y:S01]  /*1cd0*/  MUFU.EX2 R25, R25 ;  /* 0x0000001900197308 */ /* 0x000ee20000000800 */
[----:B------:R-:W-:Y:S01]  /*1ce0*/  FMUL.FTZ R31, R31, 1.4426950216293334961 ;  /* 0x3fb8aa3b1f1f7820 */ /* 0x000fe20000410000 */
[----:B-1----:R-:W-:-:S06]  /*1cf0*/  FADD.FTZ R26, -R4, R27 ;  /* 0x0000001b041a7221 */ /* 0x002fcc0000010100 */
[----:B------:R-:W1:Y:S01]  /*1d00*/  MUFU.EX2 R21, R22 ;  /* 0x0000001600157308 */ /* 0x000e620000000800 */
[----:B------:R-:W-:Y:S01]  /*1d10*/  FMUL.FTZ R26, R26, 1.4426950216293334961 ;  /* 0x3fb8aa3b1a1a7820 */ /* 0x000fe20000410000 */
[----:B0-----:R-:W-:Y:S01]  /*1d20*/  STS [R14+0x1000], R19 ;  /* 0x001000130e007388 */ /* 0x001fe20000000800 */
[----:B-----5:R-:W-:-:S05]  /*1d30*/  FADD.FTZ R23, -R4, R23 ;  /* 0x0000001704177221 */ /* 0x020fca0000010100 */
[----:B------:R-:W0:Y:S01]  /*1d40*/  MUFU.EX2 R27, R24 ;  /* 0x00000018001b7308 */ /* 0x000e220000000800 */
[----:B------:R-:W-:Y:S01]  /*1d50*/  FMUL.FTZ R23, R23, 1.4426950216293334961 ;  /* 0x3fb8aa3b17177820 */ /* 0x000fe20000410000 */
[----:B---3--:R-:W-:Y:S01]  /*1d60*/  FADD.FTZ R18, R18, R25 ;  /* 0x0000001912127221 */ /* 0x008fe20000010000 */
[----:B------:R-:W-:Y:S03]  /*1d70*/  STS [R14+0xe00], R25 ;  /* 0x000e00190e007388 */ /* 0x000fe60000000800 */
[----:B------:R-:W-:Y:S02]  /*1d80*/  FADD.FTZ R18, R18, R19 ;  /* 0x0000001312127221 */ /* 0x000fe40000010000 */
[----:B------:R-:W3:Y:S01]  /*1d90*/  MUFU.EX2 R29, R26 ;  /* 0x0000001a001d7308 */ /* 0x000ee20000000800 */
[----:B-1----:R-:W-:Y:S01]  /*1da0*/  STS [R14+0x1200], R21 ;  /* 0x001200150e007388 */ /* 0x002fe20000000800 */
[----:B------:R-:W-:-:S06]  /*1db0*/  FADD.FTZ R18, R18, R21 ;  /* 0x0000001512127221 */ /* 0x000fcc0000010000 */
[----:B------:R-:W1:Y:S01]  /*1dc0*/  MUFU.EX2 R31, R31 ;  /* 0x0000001f001f7308 */ /* 0x000e620000000800 */
[----:B0-----:R-:W-:Y:S01]  /*1dd0*/  FADD.FTZ R18, R18, R27 ;  /* 0x0000001b12127221 */ /* 0x001fe20000010000 */
[----:B------:R-:W-:Y:S06]  /*1de0*/  STS [R14+0x1400], R27 ;  /* 0x0014001b0e007388 */ /* 0x000fec0000000800 */
[----:B------:R-:W0:Y:S01]  /*1df0*/  MUFU.EX2 R23, R23 ;  /* 0x0000001700177308 */ /* 0x000e220000000800 */
[----:B---3--:R-:W-:Y:S01]  /*1e00*/  FADD.FTZ R18, R18, R29 ;  /* 0x0000001d12127221 */ /* 0x008fe20000010000 */
[----:B------:R-:W-:Y:S03]  /*1e10*/  STS [R14+0x1600], R29 ;  /* 0x0016001d0e007388 */ /* 0x000fe60000000800 */
[----:B-1----:R-:W-:Y:S01]  /*1e20*/  FADD.FTZ R18, R18, R31 ;  /* 0x0000001f12127221 */ /* 0x002fe20000010000 */
[----:B------:R-:W-:Y:S04]  /*1e30*/  STS [R14+0x1800], R31 ;  /* 0x0018001f0e007388 */ /* 0x000fe80000000800 */
[----:B0-----:R0:W-:Y:S01]  /*1e40*/  STS [R14+0x1a00], R23 ;  /* 0x001a00170e007388 */ /* 0x0011e20000000800 */
[----:B--2---:R-:W-:Y:S01]  /*1e50*/  FADD.FTZ R15, R18, R23 ;  /* 0x00000017120f7221 */ /* 0x004fe20000010000 */
[----:B0-----:R-:W-:Y:S01]  /*1e60*/  VIADD R14, R14, 0x2000 ;  /* 0x000020000e0e7836 */ /* 0x001fe20000000000 */
[----:B------:R-:W-:Y:S06]  /*1e70*/  @!P4 BRA `(.L_x_23436) ;  /* 0xfffffff80070c947 */ /* 0x000fec000383ffff */
.L_x_23435:
[----:B------:R-:W-:Y:S05]  /*1e80*/  BSYNC.RECONVERGENT B1 ;  /* 0x0000000000017941 */ /* 0x000fea0003800200 */
.L_x_23434:
        /* <DEDUP_REMOVED lines=55> */
.L_x_23438:
[----:B------:R-:W-:Y:S05]  /*2200*/  BSYNC.RECONVERGENT B1 ;  /* 0x0000000000017941 */ /* 0x000fea0003800200 */
.L_x_23437:
        /* <DEDUP_REMOVED lines=26> */
.L_x_23430:
[----:B------:R-:W-:Y:S05]  /*23b0*/  BSYNC.RECONVERGENT B0 ;  /* 0x0000000000007941 */ /* 0x000fea0003800200 */
.L_x_23429:
        /* <DEDUP_REMOVED lines=40> */
.L_x_23443:
[----:B------:R-:W1:Y:S01]  /*2640*/  LDS R16, [R12] ;  /* 0x000000000c107984 */ /* 0x000e620000000800 */
[----:B------:R-:W-:-:S05]  /*2650*/  VIADD R14, R14, 0x1 ;  /* 0x000000010e0e7836 */ /* 0x000fca0000000000 */
[----:B------:R-:W-:Y:S01]  /*2660*/  ISETP.NE.AND P0, PT, R14, RZ, PT ;  /* 0x000000ff0e00720c */ /* 0x000fe20003f05270 */
[----:B-1----:R-:W-:-:S05]  /*2670*/  FMUL.FTZ R15, R16, R9 ;  /* 0x00000009100f7220 */ /* 0x002fca0000410000 */
[----:B------:R1:W-:Y:S02]  /*2680*/  STS [R12], R15 ;  /* 0x0000000f0c007388 */ /* 0x0003e40000000800 */
[----:B-1----:R-:W-:-:S05]  /*2690*/  IADD3 R12, PT, PT, R12, 0x200, RZ ;  /* 0x000002000c0c7810 */ /* 0x002fca0007ffe0ff */
[----:B------:R-:W-:Y:S05]  /*26a0*/  @P0 BRA `(.L_x_23443) ;  /* 0xfffffffc00e40947 */ /* 0x000fea000383ffff */
.L_x_23442:
[----:B------:R-:W-:Y:S05]  /*26b0*/  BSYNC.RECONVERGENT B1 ;  /* 0x0000000000017941 */ /* 0x000fea0003800200 */
.L_x_23441:
        /* <DEDUP_REMOVED lines=12> */
.L_x_23446:
        /* <DEDUP_REMOVED lines=9> */
[----:B------:R-:W-:Y:S04]  /*2810*/  LDS R18, [R12+0xe00] ;  /* 0x000e00000c127984 */ /* 0x000fe80000000800 */
        /* <DEDUP_REMOVED lines=15> */
[----:B------:R-:W-:Y:S04]  /*2910*/  STS [R12+-0x200], R21 ;  /* 0xfffe00150c007388 */ /* 0x000fe80000000800 */
[----:B------:R2:W-:Y:S04]  /*2920*/  STS [R12], R23 ;  /* 0x000000170c007388 */ /* 0x0005e80000000800 */
[----:B------:R3:W-:Y:S01]  /*2930*/  STS [R12+0x200], R25 ;  /* 0x000200190c007388 */ /* 0x0007e20000000800 */
[----:B-1----:R-:W-:-:S03]  /*2940*/  FMUL.FTZ R19, R14, R9 ;  /* 0x000000090e137220 */ /* 0x002fc60000410000 */
[----:B------:R-:W-:Y:S01]  /*2950*/  STS [R12+0x400], R27 ;  /* 0x0004001b0c007388 */ /* 0x000fe20000000800 */
[-C--:B--2---:R-:W-:Y:S01]  /*2960*/  FMUL.FTZ R23, R20, R9.reuse ;  /* 0x0000000914177220 */ /* 0x084fe20000410000 */
[-C--:B------:R-:W-:Y:S02]  /*2970*/  FMUL.FTZ R21, R16, R9.reuse ;  /* 0x0000000910157220 */ /* 0x080fe40000410000 */
[----:B------:R1:W-:Y:S01]  /*2980*/  STS [R12+0x600], R29 ;  /* 0x0006001d0c007388 */ /* 0x0003e20000000800 */
[-C--:B---3--:R-:W-:Y:S01]  /*2990*/  FMUL.FTZ R25, R18, R9.reuse ;  /* 0x0000000912197220 */ /* 0x088fe20000410000 */
[-C--:B------:R-:W-:Y:S02]  /*29a0*/  FMUL.FTZ R35, R26, R9.reuse ;  /* 0x000000091a237220 */ /* 0x080fe40000410000 */
[----:B------:R2:W-:Y:S01]  /*29b0*/  STS [R12+0x800], R19 ;  /* 0x000800130c007388 */ /* 0x0005e20000000800 */
[----:B----4-:R-:W-:-:S03]  /*29c0*/  FMUL.FTZ R33, R30, R9 ;  /* 0x000000091e217220 */ /* 0x010fc60000410000 */
[----:B------:R-:W-:Y:S01]  /*29d0*/  STS [R12+0xa00], R21 ;  /* 0x000a00150c007388 */ /* 0x000fe20000000800 */
[-C--:B-1----:R-:W-:Y:S01]  /*29e0*/  FMUL.FTZ R29, R34, R9.reuse ;  /* 0x00000009221d7220 */ /* 0x082fe20000410000 */
[-C--:B-----5:R-:W-:Y:S02]  /*29f0*/  FMUL.FTZ R31, R24, R9.reuse ;  /* 0x00000009181f7220 */ /* 0x0a0fe40000410000 */
[----:B------:R-:W-:Y:S01]  /*2a00*/  STS [R12+0xc00], R23 ;  /* 0x000c00170c007388 */ /* 0x000fe20000000800 */
[-C--:B--2---:R-:W-:Y:S01]  /*2a10*/  FMUL.FTZ R19, R32, R9.reuse ;  /* 0x0000000920137220 */ /* 0x084fe20000410000 */
[----:B0-----:R-:W-:Y:S02]  /*2a20*/  FMUL.FTZ R27, R22, R9 ;  /* 0x00000009161b7220 */ /* 0x001fe40000410000 */
        /* <DEDUP_REMOVED lines=9> */
.L_x_23445:
[----:B------:R-:W-:Y:S05]  /*2ac0*/  BSYNC.RECONVERGENT B1 ;  /* 0x0000000000017941 */ /* 0x000fea0003800200 */
.L_x_23444:
        /* <DEDUP_REMOVED lines=31> */
.L_x_23448:
[----:B------:R-:W-:Y:S05]  /*2cc0*/  BSYNC.RECONVERGENT B1 ;  /* 0x0000000000017941 */ /* 0x000fea0003800200 */
.L_x_23447:
        /* <DEDUP_REMOVED lines=14> */
.L_x_23440:
[----:B------:R-:W-:Y:S05]  /*2db0*/  BSYNC.RECONVERGENT B0 ;  /* 0x0000000000007941 */ /* 0x000fea0003800200 */
.L_x_23439:
[----:B------:R-:W-:Y:S01]  /*2dc0*/  BAR.SYNC.DEFER_BLOCKING 0x0 ;  /* 0x0000000000007b1d */ /* 0x000fe20000010000 */
[----:B------:R-:W-:Y:S01]  /*2dd0*/  ISETP.NE.AND P0, PT, R6, RZ, PT ;  /* 0x000000ff0600720c */ /* 0x000fe20003f05270 */
[----:B------:R-:W-:-:S04]  /*2de0*/  IMAD.U32 R18, RZ, RZ, UR15 ;  /* 0x0000000fff127e24 */ /* 0x000fc8000f8e00ff */
[----:B------:R-:W3:Y:S01]  /*2df0*/  LDCU UR19, c[0x0][0x3dc] ;  /* 0x00007b80ff1377ac */ /* 0x000ee20008000800 */
[----:B------:R-:W-:Y:S01]  /*2e00*/  LEA R18, R18, R3, 0x6 ;  /* 0x0000000312127211 */ /* 0x000fe200078e30ff */
[----:B------:R-:W-:Y:S01]  /*2e10*/  BSSY.RECONVERGENT B0, `(.L_x_23449) ;  /* 0x0000015000007945 */ /* 0x000fe20003800200 */
[----:B------:R-:W4:Y:S02]  /*2e20*/  LDCU.64 UR20, c[0x0][0x3a8] ;  /* 0x00007500ff1477ac */ /* 0x000f240008000a00 */
[----:B------:R-:W-:-:S03]  /*2e30*/  ISETP.GE.U32.AND P1, PT, R18, R0, PT ;  /* 0x000000001200720c */ /* 0x000fc60003f26070 */
        /* <DEDUP_REMOVED lines=17> */
[----:B-1----:R0:W-:Y:S02]  /*2f50*/  STG.E desc[UR12][R14.64], R13 ;  /* 0x0000000d0e007986 */ /* 0x0021e4000c10190c */
.L_x_23450:
[----:B---34-:R-:W-:Y:S05]  /*2f60*/  BSYNC.RECONVERGENT B0 ;  /* 0x0000000000007941 */ /* 0x018fea0003800200 */
.L_x_23449:
[----:B------:R-:W-:Y:S01]  /*2f70*/  BSSY.RECONVERGENT B0, `(.L_x_23451) ;  /* 0x00000da000007945 */ /* 0x000fe20003800200 */
[----:B--2---:R-:W-:Y:S02]  /*2f80*/  HFMA2 R19, -RZ, RZ, 0, 0 ;  /* 0x00000000ff137431 */ /* 0x004fe400000001ff */
[----:B------:R-:W-:Y:S01]  /*2f90*/  IMAD.MOV.U32 R22, RZ, RZ, RZ ;  /* 0x000000ffff167224 */ /* 0x000fe200078e00ff */
[----:B------:R-:W-:Y:S01]  /*2fa0*/  CS2R R20, SRZ ;  /* 0x0000000000147805 */ /* 0x000fe2000001ff00 */
[----:B------:R-:W-:Y:S06]  /*2fb0*/  @P1 BRA `(.L_x_23452) ;  /* 0x0000000c00541947 */ /* 0x000fec0003800000 */
[----:B------:R-:W2:Y:S01]  /*2fc0*/  LDCU UR4, c[0x0][0x3c8] ;  /* 0x00007900ff0477ac */ /* 0x000ea20008000800 */
[C---:B0-----:R-:W-:Y:S01]  /*2fd0*/  IMAD.WIDE.U32 R10, R18.reuse, 0x4, RZ ;  /* 0x00000004120a7825 */ /* 0x041fe200078e00ff */
[----:B------:R-:W-:Y:S02]  /*2fe0*/  LEA R8, R3, R8, 0x3 ;  /* 0x0000000803087211 */ /* 0x000fe400078e18ff */
[----:B------:R-:W-:Y:S01]  /*2ff0*/  CS2R R20, SRZ ;  /* 0x0000000000147805 */ /* 0x000fe2000001ff00 */
[----:B------:R-:W0:Y:S01]  /*3000*/  LDCU.64 UR6, c[0x0][0x3b8] ;  /* 0x00007700ff0677ac */ /* 0x000e220008000a00 */
[----:B------:R-:W-:Y:S01]  /*3010*/  VIADD R12, R5, 0x120 ;  /* 0x00000120050c7836 */ /* 0x000fe20000000000 */
[----:B------:R-:W-:Y:S01]  /*3020*/  IADD3 R17, PT, PT, -R17, R18, RZ ;  /* 0x0000001211117210 */ /* 0x000fe20007ffe1ff */
[----:B------:R-:W-:Y:S01]  /*3030*/  VIADD R18, R18, 0x1 ;  /* 0x0000000112127836 */ /* 0x000fe20000000000 */
[----:B------:R-:W-:Y:S01]  /*3040*/  MOV R22, RZ ;  /* 0x000000ff00167202 */ /* 0x000fe20000000f00 */
[----:B------:R-:W-:Y:S01]  /*3050*/  IMAD.MOV.U32 R19, RZ, RZ, RZ ;  /* 0x000000ffff137224 */ /* 0x000fe200078e00ff */
[----:B------:R-:W-:-:S02]  /*3060*/  LEA R12, R7, R12, 0x18 ;  /* 0x0000000c070c7211 */ /* 0x000fc400078ec0ff */
[----:B------:R-:W-:Y:S02]  /*3070*/  IADD3 R16, PT, PT, R8, 0x3, RZ ;  /* 0x0000000308107810 */ /* 0x000fe40007ffe0ff */
[----:B------:R-:W-:Y:S01]  /*3080*/  LEA R7, R3, R12, 0x5 ;  /* 0x0000000c03077211 */ /* 0x000fe200078e28ff */
[----:B--2---:R-:W-:-:S03]  /*3090*/  UIMAD UR4, UR11, UR4, URZ ;  /* 0x000000040b0472a4 */ /* 0x004fc6000f8e02ff */
[----:B------:R-:W-:-:S03]  /*30a0*/  IADD3 R7, PT, PT, R7, 0x10, RZ ;  /* 0x0000001007077810 */ /* 0x000fc60007ffe0ff */
[----:B-1----:R-:W-:-:S05]  /*30b0*/  MOV R9, UR4 ;  /* 0x0000000400097c02 */ /* 0x002fca0008000f00 */
[----:B------:R-:W1:Y:S01]  /*30c0*/  LDCU UR4, c[0x0][0x3e0] ;  /* 0x00007c00ff0477ac */ /* 0x000e620008000800 */
[----:B------:R-:W-:-:S03]  /*30d0*/  IMAD.WIDE R10, R9, 0x4, R10 ;  /* 0x00000004090a7825 */ /* 0x000fc600078e020a */
[----:B0-----:R-:W-:-:S04]  /*30e0*/  IADD3 R4, P0, PT, R10, UR6, RZ ;  /* 0x000000060a047c10 */ /* 0x001fc8000ff1e0ff */
[----:B------:R-:W-:Y:S01]  /*30f0*/  IADD3.X R5, PT, PT, R11, UR7, RZ, P0, !PT ;  /* 0x000000070b057c10 */ /* 0x000fe200087fe4ff */
[----:B-1----:R-:W-:-:S05]  /*3100*/  IMAD R28, R28, UR4, RZ ;  /* 0x000000041c1c7c24 */ /* 0x002fca000f8e02ff */
[----:B------:R-:W-:-:S07]  /*3110*/  SHF.R.S32.HI R29, RZ, 0x1f, R28 ;  /* 0x0000001fff1d7819 */ /* 0x000fce000001141c */
.L_x_23461:
[----:B--2---:R-:W2:Y:S01]  /*3120*/  LDG.E.CONSTANT R27, desc[UR12][R4.64] ;  /* 0x0000000c041b7981 */ /* 0x004ea2000c1e9900 */
[----:B------:R-:W-:-:S03]  /*3130*/  IADD3 R23, PT, PT, R16, -0x3, RZ ;  /* 0xfffffffd10177810 */ /* 0x000fc60007ffe0ff */
[----:B0-----:R-:W0:Y:S04]  /*3140*/  LDS.128 R8, [R7+-0x10] ;  /* 0xfffff00007087984 */ /* 0x001e280000000c00 */
[----:B-1----:R-:W1:Y:S01]  /*3150*/  LDS.128 R12, [R7] ;  /* 0x00000000070c7984 */ /* 0x002e620000000c00 */
[----:B0-----:R-:W-:Y:S02]  /*3160*/  F2FP.F16.F32.PACK_AB R25, R9, R8 ;  /* 0x000000080919723e */ /* 0x001fe400000000ff */
[----:B------:R-:W-:Y:S01]  /*3170*/  F2FP.F16.F32.PACK_AB R24, R11, R10 ;  /* 0x0000000a0b18723e */ /* 0x000fe200000000ff */
[----:B--2---:R-:W-:-:S03]  /*3180*/  IMAD.WIDE R26, R27, UR19, R28 ;  /* 0x000000131b1a7c25 */ /* 0x004fc6000f8e021c */
[----:B------:R-:W-:Y:S01]  /*3190*/  LEA R8, P0, R2, R26, 0x3 ;  /* 0x0000001a02087211 */ /* 0x000fe200078018ff */
[----:B------:R-:W-:Y:S01]  /*31a0*/  BSSY.RECONVERGENT B1, `(.L_x_23453) ;  /* 0x0000027000017945 */ /* 0x000fe20003800200 */
[----:B-1----:R-:W-:Y:S02]  /*31b0*/  F2FP.F16.F32.PACK_AB R26, R15, R14 ;  /* 0x0000000e0f1a723e */ /* 0x002fe400000000ff */
[----:B------:R-:W-:Y:S01]  /*31c0*/  LEA R30, P1, R8, UR20, 0x1 ;  /* 0x00000014081e7c11 */ /* 0x000fe2000f8208ff */
[----:B------:R-:W-:Y:S01]  /*31d0*/  IMAD.X R27, RZ, RZ, R27, P0 ;  /* 0x000000ffff1b7224 */ /* 0x000fe200000e061b */
[----:B------:R-:W-:-:S04]  /*31e0*/  ISETP.NE.AND P0, PT, R17, -0x1, PT ;  /* 0xffffffff1100780c */ /* 0x000fc80003f05270 */
[----:B------:R-:W-:Y:S02]  /*31f0*/  LEA.HI.X R31, R8, UR21, R27, 0x1, P1 ;  /* 0x00000015081f7c11 */ /* 0x000fe400088f0c1b */
[----:B------:R-:W-:-:S03]  /*3200*/  F2FP.F16.F32.PACK_AB R27, R13, R12 ;  /* 0x0000000c0d1b723e */ /* 0x000fc600000000ff */
        /* <DEDUP_REMOVED lines=32> */
.L_x_23454:
[----:B------:R-:W-:Y:S05]  /*3410*/  BSYNC.RECONVERGENT B1 ;  /* 0x0000000000017941 */ /* 0x000fea0003800200 */
.L_x_23453:
        /* <DEDUP_REMOVED lines=41> */
.L_x_23456:
[----:B------:R-:W-:Y:S05]  /*36b0*/  BSYNC.RECONVERGENT B1 ;  /* 0x0000000000017941 */ /* 0x000fea0003800200 */
.L_x_23455:
        /* <DEDUP_REMOVED lines=41> */
.L_x_23458:
[----:B------:R-:W-:Y:S05]  /*3950*/  BSYNC.RECONVERGENT B1 ;  /* 0x0000000000017941 */ /* 0x000fea0003800200 */
.L_x_23457:
        /* <DEDUP_REMOVED lines=23> */
[----:B------:R-:W-:-:S02]  /*3ad0*/  ISETP.GE.AND P0, PT, R8, UR18, PT ;  /* 0x0000001208007c0c */ /* 0x000fc4000bf06270 */
[----:B------:R-:W-:Y:S02]  /*3ae0*/  IADD3 R8, PT, PT, R16, 0x2, RZ ;  /* 0x0000000210087810 */ /* 0x000fe40007ffe0ff */
[----:B------:R-:W-:Y:S01]  /*3af0*/  PRMT R12, R12, 0x5410, R9 ;  /* 0x000054100c0c7816 */ /* 0x000fe20000000009 */
[----:B------:R-:W-:Y:S01]  /*3b00*/  VIADD R9, R16, 0x3 ;  /* 0x0000000310097836 */ /* 0x000fe20000000000 */
[----:B------:R-:W-:Y:S02]  /*3b10*/  ISETP.GE.AND P1, PT, R8, UR18, PT ;  /* 0x0000001208007c0c */ /* 0x000fe4000bf26270 */
[----:B------:R-:W-:Y:S02]  /*3b20*/  PRMT R8, R14, 0x7632, R8 ;  /* 0x000076320e087816 */ /* 0x000fe40000000008 */
[----:B------:R-:W-:Y:S02]  /*3b30*/  SEL R13, R13, RZ, !P2 ;  /* 0x000000ff0d0d7207 */ /* 0x000fe40005000000 */
[----:B------:R-:W-:-:S02]  /*3b40*/  ISETP.GE.AND P2, PT, R9, UR18, PT ;  /* 0x0000001209007c0c */ /* 0x000fc4000bf46270 */
[----:B------:R-:W-:Y:S02]  /*3b50*/  SEL R9, R8, RZ, !P1 ;  /* 0x000000ff08097207 */ /* 0x000fe40004800000 */
[----:B------:R-:W-:Y:S02]  /*3b60*/  IADD3 R8, PT, PT, R16, 0x4, RZ ;  /* 0x0000000410087810 */ /* 0x000fe40007ffe0ff */
        /* <DEDUP_REMOVED lines=8> */
.L_x_23460:
[----:B------:R-:W-:Y:S05]  /*3bf0*/  BSYNC.RECONVERGENT B1 ;  /* 0x0000000000017941 */ /* 0x000fea0003800200 */
.L_x_23459:
        /* <DEDUP_REMOVED lines=17> */
.L_x_23452:
[----:B------:R-:W-:Y:S05]  /*3d10*/  BSYNC.RECONVERGENT B0 ;  /* 0x0000000000007941 */ /* 0x000fea0003800200 */
.L_x_23451:
[C---:B------:R-:W-:Y:S01]  /*3d20*/  LOP3.LUT R0, R6.reuse, 0x3c0, RZ, 0xc0, !PT ;  /* 0x000003c006007812 */ /* 0x040fe200078ec0ff */
[----:B------:R-:W-:Y:S01]  /*3d30*/  BAR.SYNC.DEFER_BLOCKING 0x0 ;  /* 0x0000000000007b1d */ /* 0x000fe20000010000 */
[----:B0-----:R-:W-:Y:S02]  /*3d40*/  LOP3.LUT R4, R6, 0x3e0, RZ, 0xc0, !PT ;  /* 0x000003e006047812 */ /* 0x001fe400078ec0ff */
[----:B------:R-:W-:Y:S02]  /*3d50*/  ISETP.NE.AND P0, PT, R0, 0x40, PT ;  /* 0x000000400000780c */ /* 0x000fe40003f05270 */
[----:B------:R-:W-:Y:S01]  /*3d60*/  ISETP.GT.U32.AND P3, PT, R6, 0x3f, PT ;  /* 0x0000003f0600780c */ /* 0x000fe20003f64070 */
        /* <DEDUP_REMOVED lines=14> */
.L_x_23463:
[----:B------:R-:W-:Y:S05]  /*3e50*/  BSYNC.RECONVERGENT B0 ;  /* 0x0000000000007941 */ /* 0x000fea0003800200 */
.L_x_23462:
        /* <DEDUP_REMOVED lines=9> */
[----:B0-----:R-:W0:Y:S04]  /*3ef0*/  LDS R0, [R8+0x80] ;  /* 0x0000800008007984 */ /* 0x001e280000000800 */
[----:B------:R-:W4:Y:S04]  /*3f00*/  LDS R7, [R8+0x100] ;  /* 0x0001000008077984 */ /* 0x000f280000000800 */
[----:B------:R-:W5:Y:S01]  /*3f10*/  LDS R4, [R8+0x180] ;  /* 0x0001800008047984 */ /* 0x000f620000000800 */
[----:B---3--:R-:W-:Y:S01]  /*3f20*/  FADD.FTZ R22, R22, R5 ;  /* 0x0000000516167221 */ /* 0x008fe20000010000 */
[----:B0-----:R-:W-:Y:S01]  /*3f30*/  FADD.FTZ R21, R21, R0 ;  /* 0x0000000015157221 */ /* 0x001fe20000010000 */
[----:B----4-:R-:W-:Y:S01]  /*3f40*/  FADD.FTZ R20, R20, R7 ;  /* 0x0000000714147221 */ /* 0x010fe20000010000 */
[----:B-----5:R-:W-:-:S07]  /*3f50*/  FADD.FTZ R19, R19, R4 ;  /* 0x0000000413137221 */ /* 0x020fce0000010000 */
.L_x_23465:
[----:B------:R-:W-:Y:S05]  /*3f60*/  BSYNC.RECONVERGENT B0 ;  /* 0x0000000000007941 */ /* 0x000fea0003800200 */
.L_x_23464:
        /* <DEDUP_REMOVED lines=12> */
.L_x_23467:
[----:B------:R-:W-:Y:S05]  /*4030*/  BSYNC.RECONVERGENT B0 ;  /* 0x0000000000007941 */ /* 0x000fea0003800200 */
.L_x_23466:
        /* <DEDUP_REMOVED lines=8> */
[----:B------:R-:W4:Y:S04]  /*40c0*/  LDS R3, [R4] ;  /* 0x0000000004037984 */ /* 0x000f280000000800 */
[----:B0-----:R-:W0:Y:S04]  /*40d0*/  LDS R0, [R4+0x80] ;  /* 0x0000800004007984 */ /* 0x001e280000000800 */
[----:B------:R-:W5:Y:S04]  /*40e0*/  LDS R5, [R4+0x100] ;  /* 0x0001000004057984 */ /* 0x000f680000000800 */
[----:B---3--:R-:W3:Y:S01]  /*40f0*/  LDS R2, [R4+0x180] ;  /* 0x0001800004027984 */ /* 0x008ee20000000800 */
[----:B----4-:R-:W-:Y:S01]  /*4100*/  FADD.FTZ R22, R22, R3 ;  /* 0x0000000316167221 */ /* 0x010fe20000010000 */
[----:B0-----:R-:W-:Y:S01]  /*4110*/  FADD.FTZ R21, R21, R0 ;  /* 0x0000000015157221 */ /* 0x001fe20000010000 */
[----:B-----5:R-:W-:Y:S01]  /*4120*/  FADD.FTZ R20, R20, R5 ;  /* 0x0000000514147221 */ /* 0x020fe20000010000 */
[----:B---3--:R-:W-:-:S07]  /*4130*/  FADD.FTZ R19, R19, R2 ;  /* 0x0000000213137221 */ /* 0x008fce0000010000 */
.L_x_23469:
[----:B------:R-:W-:Y:S05]  /*4140*/  BSYNC.RECONVERGENT B0 ;  /* 0x0000000000007941 */ /* 0x000fea0003800200 */
.L_x_23468:
[----:B------:R-:W-:Y:S06]  /*4150*/  BAR.SYNC.DEFER_BLOCKING 0x0 ;  /* 0x0000000000007b1d */ /* 0x000fec0000010000 */
[----:B------:R-:W-:Y:S05]  /*4160*/  @P2 EXIT ;  /* 0x000000000000294d */ /* 0x000fea0003800000 */
[----:B------:R-:W-:Y:S01]  /*4170*/  UIMAD UR5, UR11, UR17, UR14 ;  /* 0x000000110b0572a4 */ /* 0x000fe2000f8e020e */
[----:B0--3--:R-:W-:Y:S01]  /*4180*/  F2FP.F16.F32.PACK_AB R21, R21, R22 ;  /* 0x000000161515723e */ /* 0x009fe200000000ff */
[----:B------:R-:W-:Y:S01]  /*4190*/  USHF.L.U32 UR4, UR15, 0x7, URZ ;  /* 0x000000070f047899 */ /* 0x000fe200080006ff */
[----:B------:R-:W-:Y:S01]  /*41a0*/  F2FP.F16.F32.PACK_AB R19, R19, R20 ;  /* 0x000000141313723e */ /* 0x000fe200000000ff */
[----:B------:R-:W-:Y:S01]  /*41b0*/  UIMAD UR5, UR5, UR16, URZ ;  /* 0x00000010050572a4 */ /* 0x000fe2000f8e02ff */
[----:B------:R-:W-:Y:S01]  /*41c0*/  PRMT R0, R21, 0x7632, R0 ;  /* 0x0000763215007816 */ /* 0x000fe20000000000 */
[----:B------:R-:W0:Y:S01]  /*41d0*/  LDCU.64 UR6, c[0x0][0x390] ;  /* 0x00007200ff0677ac */ /* 0x000e220008000a00 */
[----:B------:R-:W-:Y:S01]  /*41e0*/  PRMT R4, R19, 0x7632, R4 ;  /* 0x0000763213047816 */ /* 0x000fe20000000004 */
[----:B------:R-:W-:-:S06]  /*41f0*/  ULEA UR4, UP0, UR5, UR4, 0x7 ;  /* 0x0000000405047291 */ /* 0x000fcc000f8038ff */
        /* <DEDUP_REMOVED lines=8> */
[----:B------:R-:W-:Y:S04]  /*4280*/  STG.E.U16 desc[UR12][R2.64+0x80], R19 ;  /* 0x0000801302007986 */ /* 0x000fe8000c10150c */
[----:B------:R-:W-:Y:S01]  /*4290*/  STG.E.U16 desc[UR12][R2.64+0xc0], R4 ;  /* 0x0000c00402007986 */ /* 0x000fe2000c10150c */
[----:B------:R-:W-:Y:S05]  /*42a0*/  EXIT ;  /* 0x000000000000794d */ /* 0x000fea0003800000 */
.L_x_23426:
        /* <DEDUP_REMOVED lines=8> */
.L_x_23471:
[----:B------:R-:W-:Y:S05]  /*4330*/  BSYNC B1 ;  /* 0x0000000000017941 */ /* 0x000fea0003800000 */
.L_x_23470:
[----:B------:R-:W-:Y:S02]  /*4340*/  IMAD.MOV.U32 R10, RZ, RZ, R13 ;  /* 0x000000ffff0a7224 */ /* 0x000fe400078e000d */
[----:B------:R-:W-:Y:S02]  /*4350*/  HFMA2 R14, -RZ, RZ, 0, 5.9604644775390625e-08 ;  /* 0x00000001ff0e7431 */ /* 0x000fe400000001ff */
[----:B------:R-:W-:Y:S01]  /*4360*/  IMAD.MOV.U32 R21, RZ, RZ, 0x1f ;  /* 0x0000001fff157424 */ /* 0x000fe200078e00ff */
[----:B------:R-:W-:Y:S01]  /*4370*/  MOV R12, 0xffffffff ;  /* 0xffffffff000c7802 */ /* 0x000fe20000000f00 */
[----:B------:R-:W-:-:S05]  /*4380*/  FADD.FTZ R10, R9, R10 ;  /* 0x0000000a090a7221 */ /* 0x000fca0000010000 */
[----:B------:R-:W-:-:S07]  /*4390*/  MOV R15, R10 ;  /* 0x0000000a000f7202 */ /* 0x000fce0000000f00 */
[----:B------:R-:W-:Y:S05]  /*43a0*/  WARPSYNC.COLLECTIVE R12, `(.L_x_23472) ;  /* 0x000000000c087348 */ /* 0x000fea0003c00000 */
[----:B------:R0:W1:Y:S02]  /*43b0*/  SHFL.BFLY P2, R13, R15, R14, R21 ;  /* 0x0c00000e0f0d7389 */ /* 0x0000640000040015 */
[----:B01----:R-:W-:Y:S05]  /*43c0*/  ENDCOLLECTIVE ;  /* 0x000000000000791b */ /* 0x003fea0003800000 */
.L_x_23472:
[----:B------:R-:W-:Y:S01]  /*43d0*/  MOV R11, R13 ;  /* 0x0000000d000b7202 */ /* 0x000fe20000000f00 */
[----:B------:R-:W-:Y:S06]  /*43e0*/  BRA `(.L_x_23473) ;  /* 0xffffffcc00687947 */ /* 0x000fec000383ffff */
.L_x_23428:
[----:B------:R-:W-:Y:S01]  /*43f0*/  HFMA2 R14, -RZ, RZ, 0, 9.5367431640625e-07 ;  /* 0x00000010ff0e7431 */ /* 0x000fe200000001ff */
[----:B------:R-:W-:Y:S01]  /*4400*/  BSSY B0, `(.L_x_23474) ;  /* 0x0000007000007945 */ /* 0x000fe20003800000 */
[----:B------:R-:W-:Y:S01]  /*4410*/  IMAD.MOV.U32 R15, RZ, RZ, R4 ;  /* 0x000000ffff0f7224 */ /* 0x000fe200078e0004 */
[----:B------:R-:W-:Y:S01]  /*4420*/  MOV R21, 0x1f ;  /* 0x0000001f00157802 */ /* 0x000fe20000000f00 */
[----:B------:R-:W-:-:S07]  /*4430*/  IMAD.MOV.U32 R12, RZ, RZ, -0x1 ;  /* 0xffffffffff0c7424 */ /* 0x000fce00078e00ff */
[----:B------:R-:W-:Y:S05]  /*4440*/  WARPSYNC.COLLECTIVE R12, `(.L_x_23475) ;  /* 0x000000000c087348 */ /* 0x000fea0003c00000 */
[----:B------:R0:W1:Y:S02]  /*4450*/  SHFL.BFLY P2, R13, R15, R14, R21 ;  /* 0x0c00000e0f0d7389 */ /* 0x0000640000040015 */
[----:B01----:R-:W-:Y:S05]  /*4460*/  ENDCOLLECTIVE ;  /* 0x000000000000791b */ /* 0x003fea0003800000 */
.L_x_23475:
[----:B------:R-:W-:Y:S05]  /*4470*/  BSYNC B0 ;  /* 0x0000000000007941 */ /* 0x000fea0003800000 */
.L_x_23474:
        /* <DEDUP_REMOVED lines=9> */
.L_x_23476:
[----:B------:R-:W-:Y:S02]  /*4510*/  HFMA2 R14, -RZ, RZ, 0, 2.384185791015625e-07 ;  /* 0x00000004ff0e7431 */ /* 0x000fe400000001ff */
[----:B------:R-:W-:-:S05]  /*4520*/  IMAD.MOV.U32 R10, RZ, RZ, R13 ;  /* 0x000000ffff0a7224 */ /* 0x000fca00078e000d */
[----:B------:R-:W-:-:S04]  /*4530*/  FMNMX.FTZ R10, R7, R10, !PT ;  /* 0x0000000a070a7209 */ /* 0x000fc80007810000 */
[----:B------:R-:W-:-:S07]  /*4540*/  MOV R15, R10 ;  /* 0x0000000a000f7202 */ /* 0x000fce0000000f00 */
[----:B------:R-:W-:Y:S05]  /*4550*/  WARPSYNC.COLLECTIVE R12, `(.L_x_23477) ;  /* 0x000000000c087348 */ /* 0x000fea0003c00000 */
[----:B------:R0:W1:Y:S02]  /*4560*/  SHFL.BFLY P2, R13, R15, R14, R21 ;  /* 0x0c00000e0f0d7389 */ /* 0x0000640000040015 */
[----:B01----:R-:W-:Y:S05]  /*4570*/  ENDCOLLECTIVE ;  /* 0x000000000000791b */ /* 0x003fea0003800000 */
.L_x_23477:
[----:B------:R-:W-:Y:S05]  /*4580*/  BRA `(.L_x_23478) ;  /* 0xffffffcc00ac7947 */ /* 0x000fea000383ffff */
.L_x_23479:
        /* <DEDUP_REMOVED lines=15> */
.L_x_27670:


//--------------------- .text._ZN4vllm25paged_attention_v2_kernelIttLi120ELi8ELi128ELNS_18Fp8KVCacheDataTypeE0ELb0ELi512EEEvPfS2_PT_PKS3_PKT0_S9_ifPKiSB_iPKfiiiSD_SD_iiiii --------------------------
	.section	.text._ZN4vllm25paged_attention_v2_kernelIttLi120ELi8ELi128ELNS_18Fp8KVCacheDataTypeE0ELb0ELi512EEEvPfS2_PT_PKS3_PKT0_S9_ifPKiSB_iPKfiiiSD_SD_iiiii,"ax",@progbits
	.align	128
        .global         _ZN4vllm25paged_attention_v2_kernelIttLi120ELi8ELi128ELNS_18Fp8KVCacheDataTypeE0ELb0ELi512EEEvPfS2_PT_PKS3_PKT0_S9_ifPKiSB_iPKfiiiSD_SD_iiiii
        .type           _ZN4vllm25paged_attention_v2_kernelIttLi120ELi8ELi128ELNS_18Fp8KVCacheDataTypeE0ELb0ELi512EEEvPfS2_PT_PKS3_PKT0_S9_ifPKiSB_iPKfiiiSD_SD_iiiii,@function
        .size           _ZN4vllm25paged_attention_v2_kernelIttLi120ELi8ELi128ELNS_18Fp8KVCacheDataTypeE0ELb0ELi512EEEvPfS2_PT_PKS3_PKT0_S9_ifPKiSB_iPKfiiiSD_SD_iiiii,(.L_x_27671 - _ZN4vllm25paged_attention_v2_kernelIttLi120ELi8ELi128ELNS_18Fp8KVCacheDataTypeE0ELb0ELi512EEEvPfS2_PT_PKS3_PKT0_S9_ifPKiSB_iPKfiiiSD_SD_iiiii)
        .other          _ZN4vllm25paged_attention_v2_kernelIttLi120ELi8ELi128ELNS_18Fp8KVCacheDataTypeE0ELb0ELi512EEEvPfS2_PT_PKS3_PKT0_S9_ifPKiSB_iPKfiiiSD_SD_iiiii,@"STO_CUDA_ENTRY STV_DEFAULT"
_ZN4vllm25paged_attention_v2_kernelIttLi120ELi8ELi128ELNS_18Fp8KVCacheDataTypeE0ELb0ELi512EEEvPfS2_PT_PKS3_PKT0_S9_ifPKiSB_iPKfiiiSD_SD_iiiii:
.text._ZN4vllm25paged_attention_v2_kernelIttLi120ELi8ELi128ELNS_18Fp8KVCacheDataTypeE0ELb0ELi512EEEvPfS2_PT_PKS3_PKT0_S9_ifPKiSB_iPKfiiiSD_SD_iiiii:
        /* <DEDUP_REMOVED lines=20> */
[----:B------:R-:W-:Y:S01]  /*0140*/  MOV R12, 0x400 ;  /* 0x00000400000c7802 */ /* 0x000fe20000000f00 */
        /* <DEDUP_REMOVED lines=22> */
[----:B------:R-:W3:Y:S01]  /*02b0*/  @!P0 LDG.E.CONSTANT R2, desc[UR12][R2.64] ;  /* 0x0000000c02028981 */ /* 0x000ee2000c1e9900 */
[----:B----4-:R-:W4:Y:S01]  /*02c0*/  MUFU.RCP R8, R8 ;  /* 0x0000000800087308 */ /* 0x010f220000001000 */
[----:B------:R-:W-:Y:S01]  /*02d0*/  PLOP3.LUT P1, PT, PT, PT, UP0, 0x80, 0x8 ;  /* 0x000000000008781c */ /* 0x000fe20003f2f008 */
[----:B-1----:R-:W-:Y:S01]  /*02e0*/  @UP0 UIMAD.WIDE.U32 UR4, UR18, 0x4, UR4 ;  /* 0x00000004120408a5 */ /* 0x002fe2000f8e0004 */
[----:B------:R-:W-:-:S05]  /*02f0*/  HFMA2 R0, -RZ, RZ, 0, 0 ;  /* 0x00000000ff007431 */ /* 0x000fca00000001ff */
[----:B------:R-:W-:Y:S01]  /*0300*/  IMAD.U32 R4, RZ, RZ, UR4 ;  /* 0x00000004ff047e24 */ /* 0x000fe2000f8e00ff */
[----:B------:R-:W-:-:S05]  /*0310*/  MOV R5, UR5 ;  /* 0x0000000500057c02 */ /* 0x000fca0008000f00 */
[----:B------:R0:W5:Y:S01]  /*0320*/  @P1 LDG.E.CONSTANT R0, desc[UR12][R4.64] ;  /* 0x0000000c04001981 */ /* 0x000162000c1e9900 */
[----:B------:R-:W-:Y:S01]  /*0330*/  UIADD3 UR4, UPT, UPT, UR14, 0x7, URZ ;  /* 0x000000070e047890 */ /* 0x000fe2000fffe0ff */
[----:B----4-:R-:W-:Y:S01]  /*0340*/  VIADD R6, R8, 0xffffffe ;  /* 0x0ffffffe08067836 */ /* 0x010fe20000000000 */
[----:B------:R-:W-:Y:S02]  /*0350*/  ULEA UR5, UR16, 0x40, 0x6 ;  /* 0x0000004010057891 */ /* 0x000fe4000f8e30ff */
[----:B------:R-:W-:Y:S01]  /*0360*/  USHF.R.U32.HI UR4, URZ, 0x3, UR4 ;  /* 0x00000003ff047899 */ /* 0x000fe20008011604 */
[----:B------:R1:W4:Y:S01]  /*0370*/  F2I.FTZ.U32.TRUNC.NTZ R7, R6 ;  /* 0x0000000600077305 */ /* 0x000322000021f000 */
[----:B0-----:R-:W-:Y:S02]  /*0380*/  IABS R4, UR19 ;  /* 0x0000001300047c13 */ /* 0x001fe40008000000 */
[----:B------:R-:W-:-:S04]  /*0390*/  UISETP.LT.U32.AND UP0, UPT, UR4, UR5, UPT ;  /* 0x000000050400728c */ /* 0x000fc8000bf01070 */
[----:B------:R-:W-:Y:S01]  /*03a0*/  USEL UR8, UR4, UR5, UP0 ;  /* 0x0000000504087287 */ /* 0x000fe20008000000 */
[----:B-1----:R-:W-:Y:S01]  /*03b0*/  IMAD.MOV.U32 R6, RZ, RZ, RZ ;  /* 0x000000ffff067224 */ /* 0x002fe200078e00ff */
[----:B------:R-:W-:Y:S01]  /*03c0*/  UIMAD UR4, UR15, UR6, URZ ;  /* 0x000000060f0472a4 */ /* 0x000fe2000f8e02ff */
[----:B----4-:R-:W-:-:S05]  /*03d0*/  IADD3 R3, PT, PT, RZ, -R7, RZ ;  /* 0x80000007ff037210 */ /* 0x010fca0007ffe0ff */
[----:B------:R-:W-:-:S04]  /*03e0*/  IMAD R3, R3, R10, RZ ;  /* 0x0000000a03037224 */ /* 0x000fc800078e02ff */
[----:B------:R-:W-:Y:S01]  /*03f0*/  IMAD.HI.U32 R7, R7, R3, R6 ;  /* 0x0000000307077227 */ /* 0x000fe200078e0006 */
[----:B------:R-:W-:-:S05]  /*0400*/  MOV R3, R4 ;  /* 0x0000000400037202 */ /* 0x000fca0000000f00 */
        /* <DEDUP_REMOVED lines=9> */
[----:B------:R-:W-:Y:S02]  /*04a0*/  ISETP.GE.AND P3, PT, R3, RZ, PT ;  /* 0x000000ff0300720c */ /* 0x000fe40003f66270 */
[----:B------:R-:W0:Y:S05]  /*04b0*/  S2R R3, SR_CgaCtaId ;  /* 0x0000000000037919 */ /* 0x000e2a0000008800 */
[----:B------:R-:W-:-:S06]  /*04c0*/  @P1 IADD3 R4, PT, PT, R4, 0x1, RZ ;  /* 0x0000000104041810 */ /* 0x000fcc0007ffe0ff */
        /* <DEDUP_REMOVED lines=8> */
[----:B------:R1:W4:Y:S02]  /*0550*/  F2I.FTZ.U32.TRUNC.NTZ R7, R6 ;  /* 0x0000000600077305 */ /* 0x000324000021f000 */
[----:B-1----:R-:W-:Y:S02]  /*0560*/  HFMA2 R6, -RZ, RZ, 0, 0 ;  /* 0x00000000ff067431 */ /* 0x002fe400000001ff */
[----:B----4-:R-:W-:-:S04]  /*0570*/  IMAD.MOV R9, RZ, RZ, -R7 ;  /* 0x000000ffff097224 */ /* 0x010fc800078e0a07 */
[----:B------:R-:W-:-:S04]  /*0580*/  IMAD R9, R9, R10, RZ ;  /* 0x0000000a09097224 */ /* 0x000fc800078e02ff */
[----:B------:R-:W-:-:S04]  /*0590*/  IMAD.HI.U32 R7, R7, R9, R6 ;  /* 0x0000000907077227 */ /* 0x000fc800078e0006 */
[----:B------:R-:W-:Y:S01]  /*05a0*/  IMAD.MOV R6, RZ, RZ, -R8 ;  /* 0x000000ffff067224 */ /* 0x000fe200078e0a08 */
[----:B------:R-:W-:Y:S01]  /*05b0*/  SHF.R.U32.HI R8, RZ, 0x2, R21 ;  /* 0x00000002ff087819 */ /* 0x000fe20000011615 */
[----:B------:R-:W-:Y:S01]  /*05c0*/  IMAD.HI.U32 R28, R7, R5, RZ ;  /* 0x00000005071c7227 */ /* 0x000fe200078e00ff */
[----:B0-----:R-:W-:-:S03]  /*05d0*/  LEA R7, R3, R12, 0x18 ;  /* 0x0000000c03077211 */ /* 0x001fc600078ec0ff */
[----:B------:R-:W-:Y:S01]  /*05e0*/  IMAD R5, R28, R6, R5 ;  /* 0x000000061c057224 */ /* 0x000fe200078e0205 */
[----:B------:R-:W-:-:S04]  /*05f0*/  LOP3.LUT R6, R21, 0x3, RZ, 0xc0, !PT ;  /* 0x0000000315067812 */ /* 0x000fc800078ec0ff */
[----:B------:R-:W-:Y:S01]  /*0600*/  ISETP.GT.U32.AND P3, PT, R10, R5, PT ;  /* 0x000000050a00720c */ /* 0x000fe20003f64070 */
[----:B------:R-:W-:Y:S01]  /*0610*/  IMAD R7, R6, 0x3c, R7 ;  /* 0x0000003c06077824 */ /* 0x000fe200078e0207 */
[----:B------:R-:W-:-:S03]  /*0620*/  LOP3.LUT R6, R4, UR18, RZ, 0x3c, !PT ;  /* 0x0000001204067c12 */ /* 0x000fc6000f8e3cff */
[----:B------:R-:W-:Y:S01]  /*0630*/  @!P0 IMAD R9, R8, 0x4, R7 ;  /* 0x0000000408098824 */ /* 0x000fe200078e0207 */
[----:B------:R-:W-:Y:S02]  /*0640*/  SHF.R.U32.HI R7, RZ, 0x5, R21 ;  /* 0x00000005ff077819 */ /* 0x000fe40000011615 */
[----:B------:R-:W-:Y:S01]  /*0650*/  ISETP.GE.AND P1, PT, R6, RZ, PT ;  /* 0x000000ff0600720c */ /* 0x000fe20003f26270 */
[----:B------:R-:W-:Y:S01]  /*0660*/  IMAD.MOV.U32 R6, RZ, RZ, -0x800001 ;  /* 0xff7fffffff067424 */ /* 0x000fe200078e00ff */
[----:B------:R-:W-:-:S03]  /*0670*/  LOP3.LUT R21, R21, 0x1f, RZ, 0xc0, !PT ;  /* 0x0000001f15157812 */ /* 0x000fc600078ec0ff */
[----:B------:R-:W-:Y:S01]  /*0680*/  @!P3 IADD3 R5, PT, PT, R5, -R10, RZ ;  /* 0x8000000a0505b210 */ /* 0x000fe20007ffe0ff */
[----:B------:R-:W-:-:S03]  /*0690*/  @!P3 VIADD R28, R28, 0x1 ;  /* 0x000000011c1cb836 */ /* 0x000fc60000000000 */
[----:B------:R-:W-:Y:S02]  /*06a0*/  ISETP.GE.U32.AND P2, PT, R5, R10, PT ;  /* 0x0000000a0500720c */ /* 0x000fe40003f46070 */
[----:B------:R-:W-:-:S05]  /*06b0*/  MOV R10, UR16 ;  /* 0x00000010000a7c02 */ /* 0x000fca0008000f00 */
[----:B------:R-:W-:-:S06]  /*06c0*/  IMAD R10, R10, 0x40, R7 ;  /* 0x000000400a0a7824 */ /* 0x000fcc00078e0207 */
[----:B------:R-:W-:Y:S02]  /*06d0*/  @P2 IADD3 R28, PT, PT, R28, 0x1, RZ ;  /* 0x000000011c1c2810 */ /* 0x000fe40007ffe0ff */
[----:B------:R-:W-:Y:S02]  /*06e0*/  ISETP.GE.U32.AND P2, PT, R10, UR8, PT ;  /* 0x000000080a007c0c */ /* 0x000fe4000bf46070 */
[----:B------:R-:W-:Y:S01]  /*06f0*/  @!P1 IADD3 R28, PT, PT, RZ, -R28, RZ ;  /* 0x8000001cff1c9210 */ /* 0x000fe20007ffe0ff */
[----:B---3--:R0:W-:Y:S01]  /*0700*/  @!P0 STS [R9], R2 ;  /* 0x0000000209008388 */ /* 0x0081e20000000800 */
[----:B------:R-:W-:Y:S01]  /*0710*/  BAR.SYNC.DEFER_BLOCKING 0x0 ;  /* 0x0000000000007b1d */ /* 0x000fe20000010000 */
[----:B------:R-:W-:-:S13]  /*0720*/  ISETP.NE.AND P0, PT, R4, RZ, PT ;  /* 0x000000ff0400720c */ /* 0x000fda0003f05270 */
[----:B------:R-:W-:Y:S01]  /*0730*/  @!P0 LOP3.LUT R28, RZ, R4, RZ, 0x33, !PT ;  /* 0x00000004ff1c8212 */ /* 0x000fe200078e33ff */
[----:B0-2---:R-:W-:Y:S06]  /*0740*/  @P2 BRA `(.L_x_23481) ;  /* 0x0000000800e02947 */ /* 0x005fec0003800000 */
[----:B------:R-:W0:Y:S01]  /*0750*/  LDCU UR5, c[0x0][0x3e0] ;  /* 0x00007c00ff0577ac */ /* 0x000e220008000800 */
[----:B------:R-:W-:Y:S01]  /*0760*/  IMAD.SHL.U32 R2, R8, 0x4, RZ ;  /* 0x0000000408027824 */ /* 0x000fe200078e00ff */
[----:B------:R-:W-:Y:S01]  /*0770*/  IADD3 R12, PT, PT, R12, 0x110, RZ ;  /* 0x000001100c0c7810 */ /* 0x000fe20007ffe0ff */
[----:B------:R-:W-:Y:S01]  /*0780*/  IMAD.WIDE.U32 R4, R10, 0x4, RZ ;  /* 0x000000040a047825 */ /* 0x000fe200078e00ff */
[----:B------:R-:W1:Y:S01]  /*0790*/  LDCU.64 UR10, c[0x0][0x3b8] ;  /* 0x00007700ff0a77ac */ /* 0x000e620008000a00 */
[----:B------:R-:W-:Y:S02]  /*07a0*/  MOV R9, UR4 ;  /* 0x0000000400097c02 */ /* 0x000fe40008000f00 */
[----:B------:R-:W-:Y:S02]  /*07b0*/  LEA R12, R3, R12, 0x18 ;  /* 0x0000000c030c7211 */ /* 0x000fe400078ec0ff */
[----:B------:R-:W-:Y:S01]  /*07c0*/  LOP3.LUT R6, R2, 0x1c, RZ, 0xc0, !PT ;  /* 0x0000001c02067812 */ /* 0x000fe200078ec0ff */
[----:B------:R-:W-:Y:S01]  /*07d0*/  IMAD.WIDE R2, R9, 0x4, R4 ;  /* 0x0000000409027825 */ /* 0x000fe200078e0204 */
[----:B------:R-:W-:-:S02]  /*07e0*/  LOP3.LUT R4, R8, 0x7, RZ, 0xc0, !PT ;  /* 0x0000000708047812 */ /* 0x000fc400078ec0ff */
[C---:B------:R-:W-:Y:S01]  /*07f0*/  LEA R9, R7.reuse, R6, 0x5 ;  /* 0x0000000607097211 */ /* 0x040fe200078e28ff */
[----:B------:R-:W-:Y:S01]  /*0800*/  IMAD.SHL.U32 R8, R8, 0x8, RZ ;  /* 0x0000000808087824 */ /* 0x000fe200078e00ff */
[----:B------:R-:W-:Y:S01]  /*0810*/  LEA R7, R7, UR7, 0x3 ;  /* 0x0000000707077c11 */ /* 0x000fe2000f8e18ff */
[----:B0-----:R-:W-:-:S03]  /*0820*/  IMAD R5, R28, UR5, RZ ;  /* 0x000000051c057c24 */ /* 0x001fc6000f8e02ff */
[----:B------:R-:W-:Y:S01]  /*0830*/  LOP3.LUT R6, R8, 0x38, RZ, 0xc0, !PT ;  /* 0x0000003808067812 */ /* 0x000fe200078ec0ff */
[----:B------:R-:W-:Y:S01]  /*0840*/  IMAD.IADD R4, R4, 0x1, R7 ;  /* 0x0000000104047824 */ /* 0x000fe200078e0207 */
[----:B------:R-:W-:Y:S02]  /*0850*/  IADD3 R7, PT, PT, R9, R12, RZ ;  /* 0x0000000c09077210 */ /* 0x000fe40007ffe0ff */
[----:B-1----:R-:W-:Y:S01]  /*0860*/  IADD3 R8, P1, PT, R2, UR10, RZ ;  /* 0x0000000a02087c10 */ /* 0x002fe2000ff3e0ff */
[C---:B------:R-:W-:Y:S01]  /*0870*/  VIADD R12, R4.reuse, 0x1 ;  /* 0x00000001040c7836 */ /* 0x040fe20000000000 */
[----:B------:R-:W-:Y:S01]  /*0880*/  IADD3 R2, P0, PT, R5, R6, RZ ;  /* 0x0000000605027210 */ /* 0x000fe20007f1e0ff */
[----:B------:R-:W-:Y:S01]  /*0890*/  IMAD.MOV.U32 R6, RZ, RZ, -0x800001 ;  /* 0xff7fffffff067424 */ /* 0x000fe200078e00ff */
[----:B------:R-:W-:Y:S02]  /*08a0*/  IADD3.X R9, PT, PT, R3, UR11, RZ, P1, !PT ;  /* 0x0000000b03097c10 */ /* 0x000fe40008ffe4ff */
[----:B------:R-:W-:-:S02]  /*08b0*/  IADD3 R11, PT, PT, R4, -UR14, RZ ;  /* 0x8000000e040b7c10 */ /* 0x000fc4000fffe0ff */
[----:B------:R-:W-:-:S07]  /*08c0*/  LEA.HI.X.SX32 R3, R5, RZ, 0x1, P0 ;  /* 0x000000ff05037211 */ /* 0x000fce00000f0eff */
.L_x_23483:
[----:B------:R-:W2:Y:S01]  /*08d0*/  LDG.E.CONSTANT R5, desc[UR12][R8.64] ;  /* 0x0000000c08057981 */ /* 0x000ea2000c1e9900 */
[----:B------:R-:W0:Y:S02]  /*08e0*/  S2R R13, SR_TID.X ;  /* 0x00000000000d7919 */ /* 0x000e240000002100 */
[----:B0-----:R-:W-:Y:S01]  /*08f0*/  LOP3.LUT R13, R13, 0x3, RZ, 0xc0, !PT ;  /* 0x000000030d0d7812 */ /* 0x001fe200078ec0ff */
[----:B------:R-:W0:Y:S01]  /*0900*/  S2R R17, SR_CgaCtaId ;  /* 0x0000000000117919 */ /* 0x000e220000008800 */
        /* <DEDUP_REMOVED lines=8> */
[----:B------:R-:W4:Y:S01]  /*0990*/  LDG.E.CONSTANT R19, desc[UR12][R4.64+0x180] ;  /* 0x0001800c04137981 */ /* 0x000f22000c1e9900 */
[----:B------:R-:W-:-:S03]  /*09a0*/  MOV R14, 0x400 ;  /* 0x00000400000e7802 */ /* 0x000fc60000000f00 */
[----:B------:R-:W4:Y:S01]  /*09b0*/  LDG.E.CONSTANT R20, desc[UR12][R4.64+0x200] ;  /* 0x0002000c04147981 */ /* 0x000f22000c1e9900 */
[----:B0-----:R-:W-:-:S03]  /*09c0*/  LEA R14, R17, R14, 0x18 ;  /* 0x0000000e110e7211 */ /* 0x001fc600078ec0ff */
[----:B------:R-:W4:Y:S02]  /*09d0*/  LDG.E.CONSTANT R18, desc[UR12][R4.64+0x280] ;  /* 0x0002800c04127981 */ /* 0x000f24000c1e9900 */
[----:B------:R-:W-:-:S05]  /*09e0*/  IMAD R14, R13, 0x3c, R14 ;  /* 0x0000003c0d0e7824 */ /* 0x000fca00078e020e */
[----:B------:R-:W0:Y:S04]  /*09f0*/  LDS R25, [R14+0x4] ;  /* 0x000004000e197984 */ /* 0x000e280000000800 */
[----:B------:R-:W1:Y:S01]  /*0a00*/  LDS R23, [R14] ;  /* 0x000000000e177984 */ /* 0x000e620000000800 */
[--C-:B0-----:R-:W-:Y:S02]  /*0a10*/  HADD2.F32 R16, -RZ, R25.reuse.H0_H0 ;  /* 0x20000019ff107230 */ /* 0x101fe40000004100 */
[----:B------:R-:W-:Y:S02]  /*0a20*/  HADD2.F32 R25, -RZ, R25.H1_H1 ;  /* 0x30000019ff197230 */ /* 0x000fe40000004100 */
[----:B--2---:R-:W-:-:S05]  /*0a30*/  HADD2.F32 R17, -RZ, R24.H0_H0 ;  /* 0x20000018ff117230 */ /* 0x004fca0000004100 */
[----:B------:R-:W-:Y:S01]  /*0a40*/  FMUL.FTZ R27, R16, R17 ;  /* 0x00000011101b7220 */ /* 0x000fe20000410000 */
[----:B-1----:R-:W-:Y:S02]  /*0a50*/  HADD2.F32 R16, -RZ, R23.H0_H0 ;  /* 0x20000017ff107230 */ /* 0x002fe40000004100 */
[----:B---3--:R-:W-:-:S05]  /*0a60*/  HADD2.F32 R17, -RZ, R15.H0_H0 ;  /* 0x2000000fff117230 */ /* 0x008fca0000004100 */
[----:B------:R-:W-:Y:S02]  /*0a70*/  FFMA.FTZ R16, R16, R17, R27 ;  /* 0x0000001110107223 */ /* 0x000fe4000001001b */
[----:B------:R-:W0:Y:S01]  /*0a80*/  LDS R17, [R14+0x8] ;  /* 0x000008000e117984 */ /* 0x000e220000000800 */
[----:B------:R-:W-:Y:S02]  /*0a90*/  HADD2.F32 R24, -RZ, R24.H1_H1 ;  /* 0x30000018ff187230 */ /* 0x000fe40000004100 */
[----:B------:R-:W-:-:S03]  /*0aa0*/  HADD2.F32 R15, -RZ, R15.H1_H1 ;  /* 0x3000000fff0f7230 */ /* 0x000fc60000004100 */
[----:B------:R-:W-:Y:S01]  /*0ab0*/  FMUL.FTZ R25, R25, R24 ;  /* 0x0000001819197220 */ /* 0x000fe20000410000 */
[----:B------:R-:W-:Y:S02]  /*0ac0*/  HADD2.F32 R24, -RZ, R23.H1_H1 ;  /* 0x30000017ff187230 */ /* 0x000fe40000004100 */
[----:B----4-:R-:W-:-:S03]  /*0ad0*/  HADD2.F32 R23, -RZ, R22.H0_H0 ;  /* 0x20000016ff177230 */ /* 0x010fc60000004100 */
[----:B------:R-:W-:Y:S02]  /*0ae0*/  FFMA.FTZ R24, R24, R15, R25 ;  /* 0x0000000f18187223 */ /* 0x000fe40000010019 */
[----:B------:R-:W2:Y:S01]  /*0af0*/  LDG.E.CONSTANT R15, desc[UR12][R4.64+0x300] ;  /* 0x0003000c040f7981 */ /* 0x000ea2000c1e9900 */
[----:B0-----:R-:W-:-:S05]  /*0b00*/  HADD2.F32 R25, -RZ, R17.H0_H0 ;  /* 0x20000011ff197230 */ /* 0x001fca0000004100 */
[----:B------:R-:W-:Y:S02]  /*0b10*/  FFMA.FTZ R25, R25, R23, R16 ;  /* 0x0000001719197223 */ /* 0x000fe40000010010 */
[----:B------:R-:W0:Y:S01]  /*0b20*/  LDS R23, [R14+0xc] ;  /* 0x00000c000e177984 */ /* 0x000e220000000800 */
[----:B------:R-:W-:Y:S02]  /*0b30*/  HADD2.F32 R17, -RZ, R17.H1_H1 ;  /* 0x30000011ff117230 */ /* 0x000fe40000004100 */
[----:B------:R-:W-:Y:S01]  /*0b40*/  HADD2.F32 R22, -RZ, R22.H1_H1 ;  /* 0x30000016ff167230 */ /* 0x000fe20000004100 */
[----:B------:R-:W3:Y:S04]  /*0b50*/  LDG.E.CONSTANT R16, desc[UR12][R4.64+0x380] ;  /* 0x0003800c04107981 */ /* 0x000ee8000c1e9900 */
[----:B------:R-:W-:Y:S01]  /*0b60*/  FFMA.FTZ R24, R17, R22, R24 ;  /* 0x0000001611187223 */ /* 0x000fe20000010018 */
[----:B------:R-:W-:-:S02]  /*0b70*/  HADD2.F32 R17, -RZ, R19.H0_H0 ;  /* 0x20000013ff117230 */ /* 0x000fc40000004100 */
[----:B0-----:R-:W-:-:S05]  /*0b80*/  HADD2.F32 R22, -RZ, R23.H0_H0 ;  /* 0x20000017ff167230 */ /* 0x001fca0000004100 */
[----:B------:R-:W-:Y:S02]  /*0b90*/  FFMA.FTZ R25, R22, R17, R25 ;  /* 0x0000001116197223 */ /* 0x000fe40000010019 */
[----:B------:R-:W4:Y:S04]  /*0ba0*/  LDG.E.CONSTANT R17, desc[UR12][R4.64+0x400] ;  /* 0x0004000c04117981 */ /* 0x000f28000c1e9900 */
[----:B------:R-:W0:Y:S01]  /*0bb0*/  LDS R22, [R14+0x10] ;  /* 0x000010000e167984 */ /* 0x000e220000000800 */
[----:B------:R-:W-:Y:S02]  /*0bc0*/  HADD2.F32 R23, -RZ, R23.H1_H1 ;  /* 0x30000017ff177230 */ /* 0x000fe40000004100 */
[----:B------:R-:W-:-:S05]  /*0bd0*/  HADD2.F32 R19, -RZ, R19.H1_H1 ;  /* 0x30000013ff137230 */ /* 0x000fca0000004100 */
[----:B------:R-:W-:Y:S02]  /*0be0*/  FFMA.FTZ R24, R23, R19, R24 ;  /* 0x0000001317187223 */ /* 0x000fe40000010018 */
[----:B------:R-:W1:Y:S01]  /*0bf0*/  LDS R23, [R14+0x14] ;  /* 0x000014000e177984 */ /* 0x000e620000000800 */
[--C-:B------:R-:W-:Y:S02]  /*0c00*/  HADD2.F32 R19, -RZ, R20.reuse.H0_H0 ;  /* 0x20000014ff137230 */ /* 0x100fe40000004100 */
[----:B------:R-:W-:Y:S02]  /*0c10*/  HADD2.F32 R20, -RZ, R20.H1_H1 ;  /* 0x30000014ff147230 */ /* 0x000fe40000004100 */
[----:B0-----:R-:W-:-:S05]  /*0c20*/  HADD2.F32 R26, -RZ, R22.H0_H0 ;  /* 0x20000016ff1a7230 */ /* 0x001fca0000004100 */
[----:B------:R-:W-:Y:S01]  /*0c30*/  FFMA.FTZ R25, R26, R19, R25 ;  /* 0x000000131a197223 */ /* 0x000fe20000010019 */
[----:B------:R-:W-:-:S05]  /*0c40*/  HADD2.F32 R19, -RZ, R22.H1_H1 ;  /* 0x30000016ff137230 */ /* 0x000fca0000004100 */
[----:B------:R-:W-:Y:S01]  /*0c50*/  FFMA.FTZ R24, R19, R20, R24 ;  /* 0x0000001413187223 */ /* 0x000fe20000010018 */
[----:B-1----:R-:W-:Y:S02]  /*0c60*/  HADD2.F32 R20, -RZ, R23.H0_H0 ;  /* 0x20000017ff147230 */ /* 0x002fe40000004100 */
[----:B------:R-:W-:-:S05]  /*0c70*/  HADD2.F32 R19, -RZ, R18.H0_H0 ;  /* 0x20000012ff137230 */ /* 0x000fca0000004100 */
[----:B------:R-:W-:Y:S02]  /*0c80*/  FFMA.FTZ R25, R20, R19, R25 ;  /* 0x0000001314197223 */ /* 0x000fe40000010019 */
[----:B------:R-:W0:Y:S04]  /*0c90*/  LDS R20, [R14+0x18] ;  /* 0x000018000e147984 */ /* 0x000e280000000800 */
[----:B------:R-:W4:Y:S01]  /*0ca0*/  LDG.E.CONSTANT R19, desc[UR12][R4.64+0x480] ;  /* 0x0004800c04137981 */ /* 0x000f22000c1e9900 */
[----:B------:R-:W-:Y:S02]  /*0cb0*/  HADD2.F32 R23, -RZ, R23.H1_H1 ;  /* 0x30000017ff177230 */ /* 0x000fe40000004100 */
[----:B------:R-:W-:-:S05]  /*0cc0*/  HADD2.F32 R18, -RZ, R18.H1_H1 ;  /* 0x30000012ff127230 */ /* 0x000fca0000004100 */
[----:B------:R-:W-:Y:S02]  /*0cd0*/  FFMA.FTZ R24, R23, R18, R24 ;  /* 0x0000001217187223 */ /* 0x000fe40000010018 */
[----:B------:R-:W1:Y:S01]  /*0ce0*/  LDS R23, [R14+0x1c] ;  /* 0x00001c000e177984 */ /* 0x000e620000000800 */
[--C-:B0-----:R-:W-:Y:S02]  /*0cf0*/  HADD2.F32 R18, -RZ, R20.reuse.H0_H0 ;  /* 0x20000014ff127230 */ /* 0x101fe40000004100 */
[----:B------:R-:W-:Y:S02]  /*0d00*/  HADD2.F32 R27, -RZ, R20.H1_H1 ;  /* 0x30000014ff1b7230 */ /* 0x000fe40000004100 */
[--C-:B-1----:R-:W-:Y:S02]  /*0d10*/  HADD2.F32 R20, -RZ, R23.reuse.H0_H0 ;  /* 0x20000017ff147230 */ /* 0x102fe40000004100 */
[----:B------:R-:W-:Y:S02]  /*0d20*/  HADD2.F32 R23, -RZ, R23.H1_H1 ;  /* 0x30000017ff177230 */ /* 0x000fe40000004100 */
[----:B--2---:R-:W-:-:S05]  /*0d30*/  HADD2.F32 R22, -RZ, R15.H0_H0 ;  /* 0x2000000fff167230 */ /* 0x004fca0000004100 */
[----:B------:R-:W-:Y:S02]  /*0d40*/  FFMA.FTZ R25, R18, R22, R25 ;  /* 0x0000001612197223 */ /* 0x000fe40000010019 */
[----:B------:R-:W2:Y:S04]  /*0d50*/  LDG.E.CONSTANT R18, desc[UR12][R4.64+0x500] ;  /* 0x0005000c04127981 */ /* 0x000ea8000c1e9900 */
[----:B------:R-:W0:Y:S01]  /*0d60*/  LDS R22, [R14+0x20] ;  /* 0x000020000e167984 */ /* 0x000e220000000800 */
[----:B------:R-:W-:-:S05]  /*0d70*/  HADD2.F32 R15, -RZ, R15.H1_H1 ;  /* 0x3000000fff0f7230 */ /* 0x000fca0000004100 */
[----:B------:R-:W-:Y:S01]  /*0d80*/  FFMA.FTZ R24, R27, R15, R24 ;  /* 0x0000000f1b187223 */ /* 0x000fe20000010018 */
[--C-:B---3--:R-:W-:Y:S02]  /*0d90*/  HADD2.F32 R15, -RZ, R16.reuse.H0_H0 ;  /* 0x20000010ff0f7230 */ /* 0x108fe40000004100 */
[----:B------:R-:W-:-:S03]  /*0da0*/  HADD2.F32 R16, -RZ, R16.H1_H1 ;  /* 0x30000010ff107230 */ /* 0x000fc60000004100 */
[----:B------:R-:W-:Y:S02]  /*0db0*/  FFMA.FTZ R25, R20, R15, R25 ;  /* 0x0000000f14197223 */ /* 0x000fe40000010019 */
[----:B------:R-:W3:Y:S01]  /*0dc0*/  LDG.E.CONSTANT R15, desc[UR12][R4.64+0x580] ;  /* 0x0005800c040f7981 */ /* 0x000ee2000c1e9900 */
[----:B------:R-:W-:-:S03]  /*0dd0*/  FFMA.FTZ R24, R23, R16, R24 ;  /* 0x0000001017187223 */ /* 0x000fc60000010018 */
[----:B------:R-:W3:Y:S01]  /*0de0*/  LDG.E.CONSTANT R16, desc[UR12][R4.64+0x600] ;  /* 0x0006000c04107981 */ /* 0x000ee2000c1e9900 */
[----:B0-----:R-:W-:-:S03]  /*0df0*/  HADD2.F32 R26, -RZ, R22.H0_H0 ;  /* 0x20000016ff1a7230 */ /* 0x001fc60000004100 */
[----:B------:R-:W3:Y:S01]  /*0e00*/  LDG.E.CONSTANT R23, desc[UR12][R4.64+0x700] ;  /* 0x0007000c04177981 */ /* 0x000ee2000c1e9900 */
[----:B----4-:R-:W-:-:S05]  /*0e10*/  HADD2.F32 R20, -RZ, R17.H0_H0 ;  /* 0x20000011ff147230 */ /* 0x010fca0000004100 */
[----:B------:R-:W-:Y:S02]  /*0e20*/  FFMA.FTZ R26, R26, R20, R25 ;  /* 0x000000141a1a7223 */ /* 0x000fe40000010019 */
[----:B------:R0:W4:Y:S04]  /*0e30*/  LDG.E.CONSTANT R20, desc[UR12][R4.64+0x680] ;  /* 0x0006800c04147981 */ /* 0x000128000c1e9900 */
[----:B------:R-:W1:Y:S01]  /*0e40*/  LDS R25, [R14+0x24] ;  /* 0x000024000e197984 */ /* 0x000e620000000800 */
[----:B------:R-:W-:Y:S02]  /*0e50*/  HADD2.F32 R27, -RZ, R22.H1_H1 ;  /* 0x30000016ff1b7230 */ /* 0x000fe40000004100 */
[----:B------:R-:W-:Y:S01]  /*0e60*/  HADD2.F32 R17, -RZ, R17.H1_H1 ;  /* 0x30000011ff117230 */ /* 0x000fe20000004100 */
[----:B0-----:R-:W-:Y:S04]  /*0e70*/  LDS R4, [R14+0x2c] ;  /* 0x00002c000e047984 */ /* 0x001fe80000000800 */
[----:B------:R-:W-:Y:S01]  /*0e80*/  FFMA.FTZ R24, R27, R17, R24 ;  /* 0x000000111b187223 */ /* 0x000fe20000010018 */
[----:B-1----:R-:W-:-:S02]  /*0e90*/  HADD2.F32 R17, -RZ, R25.H0_H0 ;  /* 0x20000019ff117230 */ /* 0x002fc40000004100 */
[----:B------:R-:W-:-:S05]  /*0ea0*/  HADD2.F32 R22, -RZ, R19.H0_H0 ;  /* 0x20000013ff167230 */ /* 0x000fca0000004100 */
[----:B------:R-:W-:Y:S02]  /*0eb0*/  FFMA.FTZ R26, R17, R22, R26 ;  /* 0x00000016111a7223 */ /* 0x000fe4000001001a */
[----:B------:R-:W0:Y:S01]  /*0ec0*/  LDS R17, [R14+0x28] ;  /* 0x000028000e117984 */ /* 0x000e220000000800 */
[----:B------:R-:W-:Y:S02]  /*0ed0*/  HADD2.F32 R25, -RZ, R25.H1_H1 ;  /* 0x30000019ff197230 */ /* 0x000fe40000004100 */
[----:B------:R-:W-:-:S05]  /*0ee0*/  HADD2.F32 R19, -RZ, R19.H1_H1 ;  /* 0x30000013ff137230 */ /* 0x000fca0000004100 */
[----:B------:R-:W-:Y:S02]  /*0ef0*/  FFMA.FTZ R5, R25, R19, R24 ;  /* 0x0000001319057223 */ /* 0x000fe40000010018 */
[----:B------:R-:W-:Y:S01]  /*0f00*/  LDS R24, [R14+0x38] ;  /* 0x000038000e187984 */ /* 0x000fe20000000800 */
[--C-:B0-----:R-:W-:Y:S02]  /*0f10*/  HADD2.F32 R19, -RZ, R17.reuse.H0_H0 ;  /* 0x20000011ff137230 */ /* 0x101fe40000004100 */
[----:B------:R-:W-:Y:S02]  /*0f20*/  HADD2.F32 R30, -RZ, R17.H1_H1 ;  /* 0x30000011ff1e7230 */ /* 0x000fe40000004100 */
[--C-:B------:R-:W-:Y:S02]  /*0f30*/  HADD2.F32 R17, -RZ, R4.reuse.H0_H0 ;  /* 0x20000004ff117230 */ /* 0x100fe40000004100 */
[----:B------:R-:W-:Y:S01]  /*0f40*/  HADD2.F32 R4, -RZ, R4.H1_H1 ;  /* 0x30000004ff047230 */ /* 0x000fe20000004100 */
[----:B------:R-:W-:Y:S01]  /*0f50*/  UMOV UR5, 0xffffffff ;  /* 0xffffffff00057882 */ /* 0x000fe20000000000 */
[----:B------:R-:W-:-:S02]  /*0f60*/  ISETP.NE.AND P1, PT, R13, RZ, PT ;  /* 0x000000ff0d00720c */ /* 0x000fc40003f25270 */
[----:B-----5:R-:W-:Y:S01]  /*0f70*/  FSETP.NEU.FTZ.AND P0, PT, R0, RZ, PT ;  /* 0x000000ff0000720b */ /* 0x020fe20003f1d000 */
[----:B--2---:R-:W-:-:S05]  /*0f80*/  HADD2.F32 R22, -RZ, R18.H0_H0 ;  /* 0x20000012ff167230 */ /* 0x004fca0000004100 */
[----:B------:R-:W-:Y:S02]  /*0f90*/  FFMA.FTZ R26, R19, R22, R26 ;  /* 0x00000016131a7223 */ /* 0x000fe4000001001a */
[----:B------:R-:W0:Y:S04]  /*0fa0*/  LDS R19, [R14+0x30] ;  /* 0x000030000e137984 */ /* 0x000e280000000800 */
[----:B------:R-:W1:Y:S01]  /*0fb0*/  LDS R22, [R14+0x34] ;  /* 0x000034000e167984 */ /* 0x000e620000000800 */
[----:B------:R-:W-:-:S05]  /*0fc0*/  HADD2.F32 R18, -RZ, R18.H1_H1 ;  /* 0x30000012ff127230 */ /* 0x000fca0000004100 */
[----:B------:R-:W-:Y:S01]  /*0fd0*/  FFMA.FTZ R5, R30, R18, R5 ;  /* 0x000000121e057223 */ /* 0x000fe20000010005 */
[--C-:B---3--:R-:W-:Y:S02]  /*0fe0*/  HADD2.F32 R18, -RZ, R15.reuse.H0_H0 ;  /* 0x2000000fff127230 */ /* 0x108fe40000004100 */
[----:B------:R-:W-:Y:S02]  /*0ff0*/  HADD2.F32 R15, -RZ, R15.H1_H1 ;  /* 0x3000000fff0f7230 */ /* 0x000fe40000004100 */
[----:B------:R-:W-:Y:S02]  /*1000*/  HADD2.F32 R25, -RZ, R16.H0_H0 ;  /* 0x20000010ff197230 */ /* 0x000fe40000004100 */
[----:B------:R-:W-:Y:S01]  /*1010*/  FFMA.FTZ R17, R17, R18, R26 ;  /* 0x0000001211117223 */ /* 0x000fe2000001001a */
[----:B------:R-:W-:Y:S01]  /*1020*/  FFMA.FTZ R4, R4, R15, R5 ;  /* 0x0000000f04047223 */ /* 0x000fe20000010005 */
[--C-:B0-----:R-:W-:Y:S02]  /*1030*/  HADD2.F32 R18, -RZ, R19.reuse.H0_H0 ;  /* 0x20000013ff127230 */ /* 0x101fe40000004100 */
[----:B------:R-:W-:-:S02]  /*1040*/  HADD2.F32 R19, -RZ, R19.H1_H1 ;  /* 0x30000013ff137230 */ /* 0x000fc40000004100 */
[----:B-1----:R-:W-:Y:S02]  /*1050*/  HADD2.F32 R14, -RZ, R22.H0_H0 ;  /* 0x20000016ff0e7230 */ /* 0x002fe40000004100 */
[----:B------:R-:W-:Y:S01]  /*1060*/  FFMA.FTZ R17, R18, R25, R17 ;  /* 0x0000001912117223 */ /* 0x000fe20000010011 */
[----:B------:R-:W-:Y:S02]  /*1070*/  HADD2.F32 R16, -RZ, R16.H1_H1 ;  /* 0x30000010ff107230 */ /* 0x000fe40000004100 */
[----:B------:R-:W-:-:S03]  /*1080*/  HADD2.F32 R15, -RZ, R24.H0_H0 ;  /* 0x20000018ff0f7230 */ /* 0x000fc60000004100 */
[----:B------:R-:W-:Y:S01]  /*1090*/  FFMA.FTZ R4, R19, R16, R4 ;  /* 0x0000001013047223 */ /* 0x000fe20000010004 */
[--C-:B------:R-:W-:Y:S02]  /*10a0*/  HADD2.F32 R16, -RZ, R23.reuse.H0_H0 ;  /* 0x20000017ff107230 */ /* 0x100fe40000004100 */
[----:B------:R-:W-:Y:S02]  /*10b0*/  HADD2.F32 R23, -RZ, R23.H1_H1 ;  /* 0x30000017ff177230 */ /* 0x000fe40000004100 */
[--C-:B----4-:R-:W-:Y:S02]  /*10c0*/  HADD2.F32 R5, -RZ, R20.reuse.H0_H0 ;  /* 0x20000014ff057230 */ /* 0x110fe40000004100 */
[----:B------:R-:W-:-:S03]  /*10d0*/  HADD2.F32 R20, -RZ, R20.H1_H1 ;  /* 0x30000014ff147230 */ /* 0x000fc60000004100 */
[----:B------:R-:W-:Y:S01]  /*10e0*/  FFMA.FTZ R14, R14, R5, R17 ;  /* 0x000000050e0e7223 */ /* 0x000fe20000010011 */
[----:B------:R-:W-:Y:S02]  /*10f0*/  HADD2.F32 R5, -RZ, R22.H1_H1 ;  /* 0x30000016ff057230 */ /* 0x000fe40000004100 */
[----:B------:R-:W-:-:S03]  /*1100*/  HADD2.F32 R17, -RZ, R24.H1_H1 ;  /* 0x30000018ff117230 */ /* 0x000fc60000004100 */
        /* <DEDUP_REMOVED lines=8> */
.L_x_23531:
        /* <DEDUP_REMOVED lines=20> */
.L_x_23481:
[----:B------:R-:W-:Y:S05]  /*12d0*/  BSYNC B0 ;  /* 0x0000000000007941 */ /* 0x000fea0003800000 */
.L_x_23480:
        /* <DEDUP_REMOVED lines=11> */
[----:B0----5:R-:W-:Y:S01]  /*1390*/  SHF.R.U32.HI R0, RZ, 0x5, R4 ;  /* 0x00000005ff007819 */ /* 0x021fe20000011604 */
[----:B------:R-:W-:Y:S06]  /*13a0*/  BRA.DIV UR5, `(.L_x_23484) ;  /* 0x0000002e05e87947 */ /* 0x000fec000b800000 */
[----:B------:R-:W0:Y:S02]  /*13b0*/  SHFL.BFLY PT, R9, R6, 0x10, 0x1f ;  /* 0x0e001f0006097f89 */ /* 0x000e2400000e0000 */
[----:B0-----:R-:W-:-:S05]  /*13c0*/  FMNMX.FTZ R9, R9, R6, !PT ;  /* 0x0000000609097209 */ /* 0x001fca0007810000 */
[----:B------:R-:W0:Y:S02]  /*13d0*/  SHFL.BFLY PT, R10, R9, 0x8, 0x1f ;  /* 0x0d001f00090a7f89 */ /* 0x000e2400000e0000 */
[----:B0-----:R-:W-:-:S05]  /*13e0*/  FMNMX.FTZ R10, R9, R10, !PT ;  /* 0x0000000a090a7209 */ /* 0x001fca0007810000 */
[----:B------:R0:W2:Y:S02]  /*13f0*/  SHFL.BFLY PT, R11, R10, 0x4, 0x1f ;  /* 0x0c801f000a0b7f89 */ /* 0x0000a400000e0000 */
.L_x_23536:
[----:B------:R-:W-:Y:S01]  /*1400*/  VIADD R6, R2, 0xf0 ;  /* 0x000000f002067836 */ /* 0x000fe20000000000 */
[----:B------:R-:W-:Y:S01]  /*1410*/  ISETP.NE.AND P3, PT, R21, RZ, PT ;  /* 0x000000ff1500720c */ /* 0x000fe20003f65270 */
[----:B------:R-:W-:Y:S05]  /*1420*/  WARPSYNC.ALL ;  /* 0x0000000000007948 */ /* 0x000fea0003800000 */
[----:B-1----:R-:W-:Y:S02]  /*1430*/  LEA R9, R3, R6, 0x18 ;  /* 0x0000000603097211 */ /* 0x002fe400078ec0ff */
[----:B--2---:R-:W-:Y:S02]  /*1440*/  FMNMX.FTZ R11, R10, R11, !PT ;  /* 0x0000000b0a0b7209 */ /* 0x004fe40007810000 */
[----:B------:R-:W-:-:S05]  /*1450*/  LEA R6, R0, R9, 0x2 ;  /* 0x0000000900067211 */ /* 0x000fca00078e10ff */
        /* <DEDUP_REMOVED lines=33> */
.L_x_23489:
        /* <DEDUP_REMOVED lines=11> */
.L_x_23488:
[----:B------:R-:W-:Y:S05]  /*1720*/  BSYNC.RECONVERGENT B1 ;  /* 0x0000000000017941 */ /* 0x000fea0003800200 */
.L_x_23487:
        /* <DEDUP_REMOVED lines=12> */
.L_x_23492:
        /* <DEDUP_REMOVED lines=22> */
[----:B-----5:R-:W-:-:S04]  /*1950*/  FADD.FTZ R15, -R10, R15 ;  /* 0x0000000f0a0f7221 */ /* 0x020fc80000010100 */
[----:B------:R-:W-:Y:S02]  /*1960*/  FMUL.FTZ R22, R15, 1.4426950216293334961 ;  /* 0x3fb8aa3b0f167820 */ /* 0x000fe40000410000 */
[----:B------:R4:W5:Y:S01]  /*1970*/  MUFU.EX2 R35, R27 ;  /* 0x0000001b00237308 */ /* 0x0009620000000800 */
        /* <DEDUP_REMOVED lines=8> */
[----:B-----5:R-:W5:Y:S01]  /*1a00*/  LDS R23, [R12+0x1000] ;  /* 0x001000000c177984 */ /* 0x020f620000000800 */
[----:B------:R-:W-:Y:S01]  /*1a10*/  FADD.FTZ R20, R20, R35 ;  /* 0x0000002314147221 */ /* 0x000fe20000010000 */
[----:B0-----:R-:W-:Y:S02]  /*1a20*/  FADD.FTZ R17, -R10, R17 ;  /* 0x000000110a117221 */ /* 0x001fe40000010100 */
[----:B------:R4:W-:Y:S03]  /*1a30*/  STS [R12+-0x200], R37 ;  /* 0xfffe00250c007388 */ /* 0x0009e60000000800 */
[----:B------:R0:W1:Y:S01]  /*1a40*/  MUFU.EX2 R18, R22 ;  /* 0x0000001600127308 */ /* 0x0000620000000800 */
[----:B------:R-:W-:Y:S01]  /*1a50*/  FADD.FTZ R20, R20, R31 ;  /* 0x0000001f14147221 */ /* 0x000fe20000010000 */
[----:B---3--:R-:W3:Y:S04]  /*1a60*/  LDS R19, [R12+0x1600] ;  /* 0x001600000c137984 */ /* 0x008ee80000000800 */
[----:B------:R2:W-:Y:S01]  /*1a70*/  STS [R12+0x200], R31 ;  /* 0x0002001f0c007388 */ /* 0x0005e20000000800 */
[----:B----4-:R-:W-:Y:S01]  /*1a80*/  FADD.FTZ R37, R20, R33 ;  /* 0x0000002114257221 */ /* 0x010fe20000010000 */
[----:B------:R-:W-:Y:S01]  /*1a90*/  FMUL.FTZ R20, R17, 1.4426950216293334961 ;  /* 0x3fb8aa3b11147820 */ /* 0x000fe20000410000 */
[----:B0-----:R-:W-:Y:S01]  /*1aa0*/  FADD.FTZ R22, -R10, R29 ;  /* 0x0000001d0a167221 */ /* 0x001fe20000010100 */
[----:B------:R-:W0:Y:S03]  /*1ab0*/  LDS R17, [R12+0x1800] ;  /* 0x001800000c117984 */ /* 0x000e260000000800 */
[----:B------:R-:W-:Y:S01]  /*1ac0*/  FMUL.FTZ R22, R22, 1.4426950216293334961 ;  /* 0x3fb8aa3b16167820 */ /* 0x000fe20000410000 */
[----:B------:R-:W4:Y:S01]  /*1ad0*/  LDS R29, [R12+0x1a00] ;  /* 0x001a00000c1d7984 */ /* 0x000f220000000800 */
[----:B--2---:R2:W5:Y:S01]  /*1ae0*/  MUFU.EX2 R31, R20 ;  /* 0x00000014001f7308 */ /* 0x0045620000000800 */
[----:B------:R-:W-:-:S02]  /*1af0*/  FADD.FTZ R24, -R10, R25 ;  /* 0x000000190a187221 */ /* 0x000fc40000010100 */
[----:B------:R2:W-:Y:S02]  /*1b00*/  STS [R12+-0x400], R16 ;  /* 0xfffc00100c007388 */ /* 0x0005e40000000800 */
[----:B------:R-:W-:Y:S02]  /*1b10*/  FMUL.FTZ R24, R24, 1.4426950216293334961 ;  /* 0x3fb8aa3b18187820 */ /* 0x000fe40000410000 */
[----:B-1----:R1:W-:Y:S01]  /*1b20*/  STS [R12+0x600], R18 ;  /* 0x000600120c007388 */ /* 0x0023e20000000800 */
[----:B------:R1:W3:Y:S01]  /*1b30*/  MUFU.EX2 R25, R22 ;  /* 0x0000001600197308 */ /* 0x0002e20000000800 */
[----:B--2---:R-:W-:Y:S02]  /*1b40*/  FADD.FTZ R20, -R10, R15 ;  /* 0x0000000f0a147221 */ /* 0x004fe40000010100 */
[----:B------:R2:W-:Y:S01]  /*1b50*/  STS [R12+0x400], R33 ;  /* 0x000400210c007388 */ /* 0x0005e20000000800 */
[----:B------:R-:W-:Y:S01]  /*1b60*/  FADD.FTZ R16, R37, R18 ;  /* 0x0000001225107221 */ /* 0x000fe20000010000 */
[----:B------:R-:W-:-:S02]  /*1b70*/  FMUL.FTZ R20, R20, 1.4426950216293334961 ;  /* 0x3fb8aa3b14147820 */ /* 0x000fc40000410000 */
[----:B------:R-:W-:Y:S01]  /*1b80*/  STS [R12], R35 ;  /* 0x000000230c007388 */ /* 0x000fe20000000800 */
[C---:B-----5:R-:W-:Y:S01]  /*1b90*/  FADD.FTZ R26, -R10.reuse, R23 ;  /* 0x000000170a1a7221 */ /* 0x060fe20000010100 */
[C---:B-1----:R-:W-:Y:S01]  /*1ba0*/  FADD.FTZ R18, -R10.reuse, R27 ;  /* 0x0000001b0a127221 */ /* 0x042fe20000010100 */
[----:B------:R-:W-:Y:S01]  /*1bb0*/  FADD.FTZ R22, -R10, R13 ;  /* 0x0000000d0a167221 */ /* 0x000fe20000010100 */
[----:B------:R1:W5:Y:S01]  /*1bc0*/  MUFU.EX2 R27, R24 ;  /* 0x00000018001b7308 */ /* 0x0003620000000800 */
[----:B------:R-:W-:Y:S01]  /*1bd0*/  FMUL.FTZ R26, R26, 1.4426950216293334961 ;  /* 0x3fb8aa3b1a1a7820 */ /* 0x000fe20000410000 */
[----:B------:R-:W-:Y:S01]  /*1be0*/  FMUL.FTZ R18, R18, 1.4426950216293334961 ;  /* 0x3fb8aa3b12127820 */ /* 0x000fe20000410000 */
[----:B------:R-:W-:Y:S01]  /*1bf0*/  FADD.FTZ R16, R16, R31 ;  /* 0x0000001f10107221 */ /* 0x000fe20000010000 */
[----:B------:R-:W-:Y:S01]  /*1c00*/  FMUL.FTZ R22, R22, 1.4426950216293334961 ;  /* 0x3fb8aa3b16167820 */ /* 0x000fe20000410000 */
[----:B------:R-:W-:Y:S02]  /*1c10*/  STS [R12+0x800], R31 ;  /* 0x0008001f0c007388 */ /* 0x000fe40000000800 */
[----:B---3--:R-:W-:Y:S01]  /*1c20*/  FADD.FTZ R16, R16, R25 ;  /* 0x0000001910107221 */ /* 0x008fe20000010000 */
[----:B------:R0:W3:Y:S01]  /*1c30*/  MUFU.EX2 R23, R18 ;  /* 0x0000001200177308 */ /* 0x0000e20000000800 */
[----:B-1----:R-:W-:Y:S01]  /*1c40*/  FADD.FTZ R24, -R10, R19 ;  /* 0x000000130a187221 */ /* 0x002fe20000010100 */
[----:B------:R-:W-:Y:S03]  /*1c50*/  STS [R12+0xa00], R25 ;  /* 0x000a00190c007388 */ /* 0x000fe60000000800 */
[----:B------:R-:W-:-:S03]  /*1c60*/  FMUL.FTZ R24, R24, 1.4426950216293334961 ;  /* 0x3fb8aa3b18187820 */ /* 0x000fc60000410000 */
[----:B------:R4:W1:Y:S01]  /*1c70*/  MUFU.EX2 R15, R26 ;  /* 0x0000001a000f7308 */ /* 0x0008620000000800 */
[----:B0-----:R-:W-:Y:S01]  /*1c80*/  FADD.FTZ R18, -R10, R17 ;  /* 0x000000110a127221 */ /* 0x001fe20000010100 */
[----:B-----5:R-:W-:Y:S01]  /*1c90*/  FADD.FTZ R16, R16, R27 ;  /* 0x0000001b10107221 */ /* 0x020fe20000010000 */
[----:B------:R-:W-:Y:S02]  /*1ca0*/  STS [R12+0xc00], R27 ;  /* 0x000c001b0c007388 */ /* 0x000fe40000000800 */
[----:B------:R-:W-:-:S03]  /*1cb0*/  FMUL.FTZ R18, R18, 1.4426950216293334961 ;  /* 0x3fb8aa3b12127820 */ /* 0x000fc60000410000 */
[----:B------:R-:W0:Y:S01]  /*1cc0*/  MUFU.EX2 R13, R20 ;  /* 0x00000014000d7308 */ /* 0x000e220000000800 */
[----:B----4-:R-:W-:Y:S01]  /*1cd0*/  FADD.FTZ R26, -R10, R29 ;  /* 0x0000001d0a1a7221 */ /* 0x010fe20000010100 */
[----:B---3--:R-:W-:Y:S01]  /*1ce0*/  FADD.FTZ R16, R16, R23 ;  /* 0x0000001710107221 */ /* 0x008fe20000010000 */
[----:B------:R-:W-:Y:S02]  /*1cf0*/  STS [R12+0xe00], R23 ;  /* 0x000e00170c007388 */ /* 0x000fe40000000800 */
[----:B------:R-:W-:-:S03]  /*1d00*/  FMUL.FTZ R26, R26, 1.4426950216293334961 ;  /* 0x3fb8aa3b1a1a7820 */ /* 0x000fc60000410000 */
[----:B------:R-:W3:Y:S01]  /*1d10*/  MUFU.EX2 R19, R22 ;  /* 0x0000001600137308 */ /* 0x000ee20000000800 */
[----:B-1----:R-:W-:Y:S01]  /*1d20*/  FADD.FTZ R16, R16, R15 ;  /* 0x0000000f10107221 */ /* 0x002fe20000010000 */
[----:B------:R-:W-:Y:S06]  /*1d30*/  STS [R12+0x1000], R15 ;  /* 0x0010000f0c007388 */ /* 0x000fec0000000800 */
[----:B------:R-:W1:Y:S01]  /*1d40*/  MUFU.EX2 R17, R24 ;  /* 0x0000001800117308 */ /* 0x000e620000000800 */
[----:B0-----:R-:W-:Y:S01]  /*1d50*/  FADD.FTZ R16, R16, R13 ;  /* 0x0000000d10107221 */ /* 0x001fe20000010000 */
[----:B------:R0:W-:Y:S06]  /*1d60*/  STS [R12+0x1200], R13 ;  /* 0x0012000d0c007388 */ /* 0x0001ec0000000800 */
[----:B------:R-:W4:Y:S01]  /*1d70*/  MUFU.EX2 R29, R18 ;  /* 0x00000012001d7308 */ /* 0x000f220000000800 */
[----:B---3--:R-:W-:Y:S01]  /*1d80*/  FADD.FTZ R16, R16, R19 ;  /* 0x0000001310107221 */ /* 0x008fe20000010000 */
[----:B------:R-:W-:Y:S06]  /*1d90*/  STS [R12+0x1400], R19 ;  /* 0x001400130c007388 */ /* 0x000fec0000000800 */
[----:B--2---:R-:W2:Y:S01]  /*1da0*/  MUFU.EX2 R33, R26 ;  /* 0x0000001a00217308 */ /* 0x004ea20000000800 */
[----:B-1----:R-:W-:Y:S01]  /*1db0*/  FADD.FTZ R16, R16, R17 ;  /* 0x0000001110107221 */ /* 0x002fe20000010000 */
[----:B------:R-:W-:Y:S03]  /*1dc0*/  STS [R12+0x1600], R17 ;  /* 0x001600110c007388 */ /* 0x000fe60000000800 */
[----:B----4-:R-:W-:Y:S01]  /*1dd0*/  FADD.FTZ R16, R16, R29 ;  /* 0x0000001d10107221 */ /* 0x010fe20000010000 */
[----:B------:R-:W-:Y:S04]  /*1de0*/  STS [R12+0x1800], R29 ;  /* 0x0018001d0c007388 */ /* 0x000fe80000000800 */
[----:B--2---:R1:W-:Y:S01]  /*1df0*/  STS [R12+0x1a00], R33 ;  /* 0x001a00210c007388 */ /* 0x0043e20000000800 */
[----:B0-----:R-:W-:Y:S01]  /*1e00*/  FADD.FTZ R13, R16, R33 ;  /* 0x00000021100d7221 */ /* 0x001fe20000010000 */
[----:B-1----:R-:W-:Y:S01]  /*1e10*/  IADD3 R12, PT, PT, R12, 0x2000, RZ ;  /* 0x000020000c0c7810 */ /* 0x002fe20007ffe0ff */
[----:B------:R-:W-:Y:S06]  /*1e20*/  @!P4 BRA `(.L_x_23492) ;  /* 0xfffffff80070c947 */ /* 0x000fec000383ffff */
.L_x_23491:
[----:B------:R-:W-:Y:S05]  /*1e30*/  BSYNC.RECONVERGENT B1 ;  /* 0x0000000000017941 */ /* 0x000fea0003800200 */
.L_x_23490:
        /* <DEDUP_REMOVED lines=55> */
.L_x_23494:
[----:B------:R-:W-:Y:S05]  /*21b0*/  BSYNC.RECONVERGENT B1 ;  /* 0x0000000000017941 */ /* 0x000fea0003800200 */
.L_x_23493:
        /* <DEDUP_REMOVED lines=26> */
.L_x_23486:
[----:B------:R-:W-:Y:S05]  /*2360*/  BSYNC.RECONVERGENT B0 ;  /* 0x0000000000007941 */ /* 0x000fea0003800200 */
.L_x_23485:
        /* <DEDUP_REMOVED lines=40> */
.L_x_23499:
[----:B------:R-:W1:Y:S01]  /*25f0*/  LDS R9, [R12] ;  /* 0x000000000c097984 */ /* 0x000e620000000800 */
[----:B------:R-:W-:-:S04]  /*2600*/  IADD3 R13, PT, PT, R13, 0x1, RZ ;  /* 0x000000010d0d7810 */ /* 0x000fc80007ffe0ff */
[----:B------:R-:W-:Y:S01]  /*2610*/  ISETP.NE.AND P0, PT, R13, RZ, PT ;  /* 0x000000ff0d00720c */ /* 0x000fe20003f05270 */
[----:B-1----:R-:W-:-:S05]  /*2620*/  FMUL.FTZ R9, R9, R6 ;  /* 0x0000000609097220 */ /* 0x002fca0000410000 */
[----:B------:R1:W-:Y:S02]  /*2630*/  STS [R12], R9 ;  /* 0x000000090c007388 */ /* 0x0003e40000000800 */
[----:B-1----:R-:W-:-:S05]  /*2640*/  VIADD R12, R12, 0x200 ;  /* 0x000002000c0c7836 */ /* 0x002fca0000000000 */
[----:B------:R-:W-:Y:S05]  /*2650*/  @P0 BRA `(.L_x_23499) ;  /* 0xfffffffc00e40947 */ /* 0x000fea000383ffff */
.L_x_23498:
[----:B------:R-:W-:Y:S05]  /*2660*/  BSYNC.RECONVERGENT B1 ;  /* 0x0000000000017941 */ /* 0x000fea0003800200 */
.L_x_23497:
        /* <DEDUP_REMOVED lines=12> */
.L_x_23502:
        /* <DEDUP_REMOVED lines=40> */
[-C--:B-----5:R-:W-:Y:S02]  /*29b0*/  FMUL.FTZ R30, R35, R6.reuse ;  /* 0x00000006231e7220 */ /* 0x0a0fe40000410000 */
        /* <DEDUP_REMOVED lines=11> */
.L_x_23501:
[----:B------:R-:W-:Y:S05]  /*2a70*/  BSYNC.RECONVERGENT B1 ;  /* 0x0000000000017941 */ /* 0x000fea0003800200 */
.L_x_23500:
        /* <DEDUP_REMOVED lines=31> */
.L_x_23504:
[----:B------:R-:W-:Y:S05]  /*2c70*/  BSYNC.RECONVERGENT B1 ;  /* 0x0000000000017941 */ /* 0x000fea0003800200 */
.L_x_23503:
        /* <DEDUP_REMOVED lines=14> */
.L_x_23496:
[----:B------:R-:W-:Y:S05]  /*2d60*/  BSYNC.RECONVERGENT B0 ;  /* 0x0000000000007941 */ /* 0x000fea0003800200 */
.L_x_23495:
        /* <DEDUP_REMOVED lines=24> */
[----:B0-----:R0:W-:Y:S04]  /*2ef0*/  STG.E desc[UR12][R8.64], R10 ;  /* 0x0000000a08007986 */ /* 0x0011e8000c10190c */
[----:B-1----:R0:W-:Y:S02]  /*2f00*/  STG.E desc[UR12][R12.64], R11 ;  /* 0x0000000b0c007986 */ /* 0x0021e4000c10190c */
.L_x_23506:
[----:B---34-:R-:W-:Y:S05]  /*2f10*/  BSYNC.RECONVERGENT B0 ;  /* 0x0000000000007941 */ /* 0x018fea0003800200 */
.L_x_23505:
[----:B------:R-:W-:Y:S01]  /*2f20*/  BSSY.RECONVERGENT B0, `(.L_x_23507) ;  /* 0x00000e0000007945 */ /* 0x000fe20003800200 */
[----:B------:R-:W-:Y:S01]  /*2f30*/  HFMA2 R20, -RZ, RZ, 0, 0 ;  /* 0x00000000ff147431 */ /* 0x000fe200000001ff */
[----:B------:R-:W-:Y:S01]  /*2f40*/  CS2R R18, SRZ ;  /* 0x0000000000127805 */ /* 0x000fe2000001ff00 */
[----:B------:R-:W-:Y:S01]  /*2f50*/  IMAD.MOV.U32 R17, RZ, RZ, RZ ;  /* 0x000000ffff117224 */ /* 0x000fe200078e00ff */
[----:B------:R-:W-:Y:S06]  /*2f60*/  @P1 BRA `(.L_x_23508) ;  /* 0x0000000c006c1947 */ /* 0x000fec0003800000 */
[----:B------:R-:W3:Y:S01]  /*2f70*/  LDCU UR4, c[0x0][0x3c8] ;  /* 0x00007900ff0477ac */ /* 0x000ee20008000800 */
[C---:B0-2---:R-:W-:Y:S01]  /*2f80*/  IMAD.WIDE.U32 R8, R7.reuse, 0x4, RZ ;  /* 0x0000000407087825 */ /* 0x045fe200078e00ff */
[----:B-1----:R-:W-:Y:S02]  /*2f90*/  IADD3 R6, PT, PT, R2, 0x110, RZ ;  /* 0x0000011002067810 */ /* 0x002fe40007ffe0ff */
[----:B------:R-:W-:Y:S01]  /*2fa0*/  CS2R R18, SRZ ;  /* 0x0000000000127805 */ /* 0x000fe2000001ff00 */
[----:B------:R-:W0:Y:S01]  /*2fb0*/  LDCU UR5, c[0x0][0x3e0] ;  /* 0x00007c00ff0577ac */ /* 0x000e220008000800 */
[----:B------:R-:W-:Y:S01]  /*2fc0*/  IADD3 R16, PT, PT, R7, 0x1, RZ ;  /* 0x0000000107107810 */ /* 0x000fe20007ffe0ff */
[----:B------:R-:W-:Y:S01]  /*2fd0*/  IMAD.MOV.U32 R17, RZ, RZ, RZ ;  /* 0x000000ffff117224 */ /* 0x000fe200078e00ff */
[----:B------:R-:W-:Y:S01]  /*2fe0*/  MOV R20, RZ ;  /* 0x000000ff00147202 */ /* 0x000fe20000000f00 */
[----:B------:R-:W1:Y:S01]  /*2ff0*/  LDCU.64 UR6, c[0x0][0x3b8] ;  /* 0x00007700ff0677ac */ /* 0x000e620008000a00 */
[----:B---3--:R-:W-:Y:S01]  /*3000*/  UIMAD UR4, UR15, UR4, URZ ;  /* 0x000000040f0472a4 */ /* 0x008fe2000f8e02ff */
[----:B0-----:R-:W-:-:S05]  /*3010*/  IMAD R28, R28, UR5, RZ ;  /* 0x000000051c1c7c24 */ /* 0x001fca000f8e02ff */
[----:B------:R-:W-:Y:S01]  /*3020*/  MOV R11, UR4 ;  /* 0x00000004000b7c02 */ /* 0x000fe20008000f00 */
[----:B------:R-:W-:Y:S01]  /*3030*/  UIADD3 UR4, UPT, UPT, UR14, 0x7, URZ ;  /* 0x000000070e047890 */ /* 0x000fe2000fffe0ff */
[----:B------:R-:W-:-:S03]  /*3040*/  SHF.R.S32.HI R29, RZ, 0x1f, R28 ;  /* 0x0000001fff1d7819 */ /* 0x000fc6000001141c */
[----:B------:R-:W-:Y:S01]  /*3050*/  IMAD.WIDE R8, R11, 0x4, R8 ;  /* 0x000000040b087825 */ /* 0x000fe200078e0208 */
[----:B------:R-:W-:Y:S01]  /*3060*/  LEA R11, R3, R6, 0x18 ;  /* 0x00000006030b7211 */ /* 0x000fe200078ec0ff */
[----:B------:R-:W-:Y:S02]  /*3070*/  USHF.R.U32.HI UR4, URZ, 0x3, UR4 ;  /* 0x00000003ff047899 */ /* 0x000fe40008011604 */
[----:B------:R-:W-:Y:S01]  /*3080*/  IMAD R6, R0, 0x8, R5 ;  /* 0x0000000800067824 */ /* 0x000fe200078e0205 */
[----:B-1----:R-:W-:Y:S02]  /*3090*/  IADD3 R2, P0, PT, R8, UR6, RZ ;  /* 0x0000000608027c10 */ /* 0x002fe4000ff1e0ff */
[----:B------:R-:W-:Y:S01]  /*30a0*/  LEA R5, R0, R11, 0x5 ;  /* 0x0000000b00057211 */ /* 0x000fe200078e28ff */
[----:B------:R-:W-:Y:S01]  /*30b0*/  VIADD R7, R7, -UR4 ;  /* 0x8000000407077c36 */ /* 0x000fe20008000000 */
[----:B------:R-:W-:Y:S02]  /*30c0*/  IADD3.X R3, PT, PT, R9, UR7, RZ, P0, !PT ;  /* 0x0000000709037c10 */ /* 0x000fe400087fe4ff */
[----:B------:R-:W-:-:S02]  /*30d0*/  IADD3 R6, PT, PT, R6, 0x3, RZ ;  /* 0x0000000306067810 */ /* 0x000fc40007ffe0ff */
[----:B------:R-:W-:-:S07]  /*30e0*/  IADD3 R5, PT, PT, R5, 0x10, RZ ;  /* 0x0000001005057810 */ /* 0x000fce0007ffe0ff */
.L_x_23519:
[----:B--2---:R-:W2:Y:S04]  /*30f0*/  LDG.E.CONSTANT R23, desc[UR12][R2.64] ;  /* 0x0000000c02177981 */ /* 0x004ea8000c1e9900 */
[----:B0-----:R-:W0:Y:S04]  /*3100*/  LDS.128 R8, [R5+-0x10] ;  /* 0xfffff00005087984 */ /* 0x001e280000000c00 */
[----:B-1----:R-:W1:Y:S01]  /*3110*/  LDS.128 R12, [R5] ;  /* 0x00000000050c7984 */ /* 0x002e620000000c00 */
[----:B0-----:R-:W-:Y:S01]  /*3120*/  F2FP.F16.F32.PACK_AB R25, R9, R8 ;  /* 0x000000080919723e */ /* 0x001fe200000000ff */
[----:B------:R-:W-:Y:S01]  /*3130*/  BSSY.RECONVERGENT B1, `(.L_x_23509) ;  /* 0x000002b000017945 */ /* 0x000fe20003800200 */
[----:B-1----:R-:W-:-:S02]  /*3140*/  F2FP.F16.F32.PACK_AB R27, R13, R12 ;  /* 0x0000000c0d1b723e */ /* 0x002fc400000000ff */
[----:B------:R-:W-:Y:S01]  /*3150*/  F2FP.F16.F32.PACK_AB R24, R15, R14 ;  /* 0x0000000e0f18723e */ /* 0x000fe200000000ff */
[----:B--2---:R-:W-:-:S03]  /*3160*/  IMAD.WIDE R22, R23, UR22, R28 ;  /* 0x0000001617167c25 */ /* 0x004fc6000f8e021c */
[----:B------:R-:W-:Y:S02]  /*3170*/  LEA R8, P0, R21, R22, 0x3 ;  /* 0x0000001615087211 */ /* 0x000fe400078018ff */
[----:B------:R-:W-:Y:S02]  /*3180*/  F2FP.F16.F32.PACK_AB R22, R11, R10 ;  /* 0x0000000a0b16723e */ /* 0x000fe400000000ff */
[----:B------:R-:W-:Y:S02]  /*3190*/  IADD3.X R23, PT, PT, RZ, R23, RZ, P0, !PT ;  /* 0x00000017ff177210 */ /* 0x000fe400007fe4ff */
[C---:B------:R-:W-:Y:S02]  /*31a0*/  LEA R30, P1, R8.reuse, UR20, 0x1 ;  /* 0x00000014081e7c11 */ /* 0x040fe4000f8208ff */
[----:B------:R-:W-:Y:S02]  /*31b0*/  ISETP.NE.AND P0, PT, R7, -0x1, PT ;  /* 0xffffffff0700780c */ /* 0x000fe40003f05270 */
[----:B------:R-:W-:Y:S01]  /*31c0*/  LEA.HI.X R31, R8, UR21, R23, 0x1, P1 ;  /* 0x00000015081f7c11 */ /* 0x000fe200088f0c17 */
[----:B------:R-:W-:-:S04]  /*31d0*/  VIADD R23, R6, 0xfffffffd ;  /* 0xfffffffd06177836 */ /* 0x000fc80000000000 */
        /* <DEDUP_REMOVED lines=32> */
.L_x_23510:
[----:B------:R-:W-:Y:S05]  /*33e0*/  BSYNC.RECONVERGENT B1 ;  /* 0x0000000000017941 */ /* 0x000fea0003800200 */
.L_x_23509:
        /* <DEDUP_REMOVED lines=41> */
.L_x_23512:
[----:B------:R-:W-:Y:S05]  /*3680*/  BSYNC.RECONVERGENT B1 ;  /* 0x0000000000017941 */ /* 0x000fea0003800200 */
.L_x_23511:
        /* <DEDUP_REMOVED lines=10> */
[----:B--2---:R-:W-:Y:S06]  /*3730*/  @P0 BRA `(.L_x_23514) ;  /* 0x0000000000780947 */ /* 0x004fec0003800000 */
[C---:B------:R-:W-:Y:S02]  /*3740*/  IADD3 R8, PT, PT, R6.reuse, -0x1, RZ ;  /* 0xffffffff06087810 */ /* 0x040fe40007ffe0ff */
[----:B------:R-:W-:Y:S02]  /*3750*/  ISETP.GE.AND P2, PT, R6, UR14, PT ;  /* 0x0000000e06007c0c */ /* 0x000fe4000bf46270 */
        /* <DEDUP_REMOVED lines=28> */
.L_x_23514:
[----:B------:R-:W-:Y:S05]  /*3920*/  BSYNC.RECONVERGENT B1 ;  /* 0x0000000000017941 */ /* 0x000fea0003800200 */
.L_x_23513:
[----:B------:R-:W-:Y:S01]  /*3930*/  HMUL2 R13, R22, R13 ;  /* 0x0000000d160d7232 */ /* 0x000fe20000000000 */
[----:B------:R-:W-:Y:S01]  /*3940*/  ISETP.GT.U32.AND P1, PT, R21, 0x17, PT ;  /* 0x000000171500780c */ /* 0x000fe20003f24070 */
[----:B------:R-:W-:Y:S02]  /*3950*/  BSSY.RECONVERGENT B1, `(.L_x_23515) ;  /* 0x0000033000017945 */ /* 0x000fe40003800200 */
[----:B------:R-:W-:-:S04]  /*3960*/  HFMA2 R13, R25, R12, R13 ;  /* 0x0000000c190d7231 */ /* 0x000fc8000000000d */
[----:B------:R-:W-:-:S04]  /*3970*/  HFMA2 R12, R27, R14, R13 ;  /* 0x0000000e1b0c7231 */ /* 0x000fc8000000000d */
[----:B------:R-:W-:-:S05]  /*3980*/  HFMA2 R12, R24, R15, R12 ;  /* 0x0000000f180c7231 */ /* 0x000fca000000000c */
[--C-:B------:R-:W-:Y:S02]  /*3990*/  HADD2.F32 R8, -RZ, R12.reuse.H0_H0 ;  /* 0x2000000cff087230 */ /* 0x100fe40000004100 */
[----:B------:R-:W-:-:S05]  /*39a0*/  HADD2.F32 R9, -RZ, R12.H1_H1 ;  /* 0x3000000cff097230 */ /* 0x000fca0000004100 */
[----:B------:R-:W-:-:S04]  /*39b0*/  FADD.FTZ R9, R8, R9 ;  /* 0x0000000908097221 */ /* 0x000fc80000010000 */
[----:B------:R-:W-:Y:S01]  /*39c0*/  FADD.FTZ R18, R9, R18 ;  /* 0x0000001209127221 */ /* 0x000fe20000010000 */
[----:B------:R-:W-:Y:S06]  /*39d0*/  @P1 BRA `(.L_x_23516) ;  /* 0x0000000000a81947 */ /* 0x000fec0003800000 */
[----:B------:R2:W5:Y:S01]  /*39e0*/  LDG.E.128.CONSTANT R8, desc[UR12][R30.64+0x600] ;  /* 0x0006000c1e087981 */ /* 0x000562000c1e9d00 */
[----:B------:R-:W-:Y:S04]  /*39f0*/  BSSY.RECONVERGENT B2, `(.L_x_23517) ;  /* 0x0000020000027945 */ /* 0x000fe80003800200 */
[----:B------:R-:W-:Y:S05]  /*3a00*/  @P0 BRA `(.L_x_23518) ;  /* 0x0000000000780947 */ /* 0x000fea0003800000 */
[C---:B------:R-:W-:Y:S01]  /*3a10*/  IADD3 R12, PT, PT, R6.reuse, -0x2, RZ ;  /* 0xfffffffe060c7810 */ /* 0x040fe20007ffe0ff */
[----:B------:R-:W-:Y:S01]  /*3a20*/  VIADD R14, R6, 0x1 ;  /* 0x00000001060e7836 */ /* 0x000fe20000000000 */
[----:B------:R-:W-:Y:S02]  /*3a30*/  ISETP.GE.AND P0, PT, R23, UR14, PT ;  /* 0x0000000e17007c0c */ /* 0x000fe4000bf06270 */
[----:B------:R-:W-:Y:S02]  /*3a40*/  ISETP.GE.AND P1, PT, R12, UR14, PT ;  /* 0x0000000e0c007c0c */ /* 0x000fe4000bf26270 */
[C---:B-----5:R-:W-:Y:S02]  /*3a50*/  PRMT R12, R8.reuse, 0x7632, R12 ;  /* 0x00007632080c7816 */ /* 0x060fe4000000000c */
[----:B------:R-:W-:Y:S02]  /*3a60*/  SEL R8, R8, RZ, !P0 ;  /* 0x000000ff08087207 */ /* 0x000fe40004000000 */
[----:B------:R-:W-:-:S02]  /*3a70*/  SEL R13, R12, RZ, !P1 ;  /* 0x000000ff0c0d7207 */ /* 0x000fc40004800000 */
[----:B------:R-:W-:Y:S02]  /*3a80*/  IADD3 R12, PT, PT, R6, -0x1, RZ ;  /* 0xffffffff060c7810 */ /* 0x000fe40007ffe0ff */
[----:B------:R-:W-:Y:S02]  /*3a90*/  PRMT R8, R8, 0x5410, R13 ;  /* 0x0000541008087816 */ /* 0x000fe4000000000d */
[----:B------:R-:W-:Y:S02]  /*3aa0*/  ISETP.GE.AND P2, PT, R12, UR14, PT ;  /* 0x0000000e0c007c0c */ /* 0x000fe4000bf46270 */
[C---:B------:R-:W-:Y:S02]  /*3ab0*/  IADD3 R13, PT, PT, R6.reuse, 0x2, RZ ;  /* 0x00000002060d7810 */ /* 0x040fe40007ffe0ff */
[----:B------:R-:W-:Y:S02]  /*3ac0*/  ISETP.GE.AND P3, PT, R6, UR14, PT ;  /* 0x0000000e06007c0c */ /* 0x000fe4000bf66270 */
[----:B------:R-:W-:-:S02]  /*3ad0*/  PRMT R12, R9, 0x7632, R12 ;  /* 0x00007632090c7816 */ /* 0x000fc4000000000c */
[----:B------:R-:W-:Y:S02]  /*3ae0*/  ISETP.GE.AND P1, PT, R14, UR14, PT ;  /* 0x0000000e0e007c0c */ /* 0x000fe4000bf26270 */
[----:B------:R-:W-:Y:S01]  /*3af0*/  ISETP.GE.AND P0, PT, R13, UR14, PT ;  /* 0x0000000e0d007c0c */ /* 0x000fe2000bf06270 */
[----:B------:R-:W-:Y:S01]  /*3b00*/  VIADD R13, R6, 0x4 ;  /* 0x00000004060d7836 */ /* 0x000fe20000000000 */
[----:B------:R-:W-:Y:S02]  /*3b10*/  SEL R12, R12, RZ, !P3 ;  /* 0x000000ff0c0c7207 */ /* 0x000fe40005800000 */
[----:B------:R-:W-:Y:S02]  /*3b20*/  SEL R9, R9, RZ, !P2 ;  /* 0x000000ff09097207 */ /* 0x000fe40005000000 */
[----:B------:R-:W-:Y:S02]  /*3b30*/  IADD3 R14, PT, PT, R6, 0x3, RZ ;  /* 0x00000003060e7810 */ /* 0x000fe40007ffe0ff */
[----:B------:R-:W-:-:S02]  /*3b40*/  PRMT R9, R9, 0x5410, R12 ;  /* 0x0000541009097816 */ /* 0x000fc4000000000c */
[----:B------:R-:W-:Y:S02]  /*3b50*/  ISETP.GE.AND P2, PT, R14, UR14, PT ;  /* 0x0000000e0e007c0c */ /* 0x000fe4000bf46270 */
[----:B------:R-:W-:Y:S02]  /*3b60*/  ISETP.GE.AND P3, PT, R13, UR14, PT ;  /* 0x0000000e0d007c0c */ /* 0x000fe4000bf66270 */
[C---:B------:R-:W-:Y:S02]  /*3b70*/  PRMT R12, R10.reuse, 0x7632, R12 ;  /* 0x000076320a0c7816 */ /* 0x040fe4000000000c */
[C---:B------:R-:W-:Y:S02]  /*3b80*/  PRMT R13, R11.reuse, 0x7632, R13 ;  /* 0x000076320b0d7816 */ /* 0x040fe4000000000d */
[----:B------:R-:W-:Y:S02]  /*3b90*/  SEL R14, R11, RZ, !P2 ;  /* 0x000000ff0b0e7207 */ /* 0x000fe40005000000 */
[----:B------:R-:W-:-:S02]  /*3ba0*/  SEL R10, R10, RZ, !P1 ;  /* 0x000000ff0a0a7207 */ /* 0x000fc40004800000 */
[----:B------:R-:W-:Y:S02]  /*3bb0*/  SEL R11, R12, RZ, !P0 ;  /* 0x000000ff0c0b7207 */ /* 0x000fe40004000000 */
[----:B------:R-:W-:Y:S02]  /*3bc0*/  SEL R13, R13, RZ, !P3 ;  /* 0x000000ff0d0d7207 */ /* 0x000fe40005800000 */
[----:B------:R-:W-:Y:S02]  /*3bd0*/  PRMT R10, R10, 0x5410, R11 ;  /* 0x000054100a0a7816 */ /* 0x000fe4000000000b */
[----:B------:R-:W-:-:S07]  /*3be0*/  PRMT R11, R14, 0x5410, R13 ;  /* 0x000054100e0b7816 */ /* 0x000fce000000000d */
.L_x_23518:
[----:B------:R-:W-:Y:S05]  /*3bf0*/  BSYNC.RECONVERGENT B2 ;  /* 0x0000000000027941 */ /* 0x000fea0003800200 */
.L_x_23517:
[----:B-----5:R-:W-:-:S04]  /*3c00*/  HMUL2 R9, R22, R9 ;  /* 0x0000000916097232 */ /* 0x020fc80000000000 */
[----:B------:R-:W-:-:S04]  /*3c10*/  HFMA2 R9, R25, R8, R9 ;  /* 0x0000000819097231 */ /* 0x000fc80000000009 */
[----:B------:R-:W-:-:S04]  /*3c20*/  HFMA2 R12, R27, R10, R9 ;  /* 0x0000000a1b0c7231 */ /* 0x000fc80000000009 */
[----:B------:R-:W-:-:S05]  /*3c30*/  HFMA2 R12, R24, R11, R12 ;  /* 0x0000000b180c7231 */ /* 0x000fca000000000c */
[--C-:B------:R-:W-:Y:S02]  /*3c40*/  HADD2.F32 R8, -RZ, R12.reuse.H0_H0 ;  /* 0x2000000cff087230 */ /* 0x100fe40000004100 */
[----:B------:R-:W-:-:S05]  /*3c50*/  HADD2.F32 R9, -RZ, R12.H1_H1 ;  /* 0x3000000cff097230 */ /* 0x000fca0000004100 */
[----:B------:R-:W-:-:S04]  /*3c60*/  FADD.FTZ R8, R8, R9 ;  /* 0x0000000908087221 */ /* 0x000fc80000010000 */
[----:B------:R-:W-:-:S07]  /*3c70*/  FADD.FTZ R17, R17, R8 ;  /* 0x0000000811117221 */ /* 0x000fce0000010000 */
.L_x_23516:
[----:B------:R-:W-:Y:S05]  /*3c80*/  BSYNC.RECONVERGENT B1 ;  /* 0x0000000000017941 */ /* 0x000fea0003800200 */
.L_x_23515:
        /* <DEDUP_REMOVED lines=9> */
.L_x_23508:
[----:B------:R-:W-:Y:S05]  /*3d20*/  BSYNC.RECONVERGENT B0 ;  /* 0x0000000000007941 */ /* 0x000fea0003800200 */
.L_x_23507:
[----:B------:R-:W3:Y:S01]  /*3d30*/  S2UR UR5, SR_CgaCtaId ;  /* 0x00000000000579c3 */ /* 0x000ee20000008800 */
[C---:B------:R-:W-:Y:S01]  /*3d40*/  LOP3.LUT R2, R4.reuse, 0x3c0, RZ, 0xc0, !PT ;  /* 0x000003c004027812 */ /* 0x040fe200078ec0ff */
[----:B------:R-:W-:Y:S01]  /*3d50*/  UMOV UR4, 0x400 ;  /* 0x0000040000047882 */ /* 0x000fe20000000000 */
[----:B------:R-:W-:Y:S01]  /*3d60*/  LOP3.LUT R3, R4, 0x3e0, RZ, 0xc0, !PT ;  /* 0x000003e004037812 */ /* 0x000fe200078ec0ff */
[----:B------:R-:W-:-:S04]  /*3d70*/  UIADD3 UR4, UPT, UPT, UR4, 0x110, URZ ;  /* 0x0000011004047890 */ /* 0x000fc8000fffe0ff */
[----:B------:R-:W-:Y:S01]  /*3d80*/  BAR.SYNC.DEFER_BLOCKING 0x0 ;  /* 0x0000000000007b1d */ /* 0x000fe20000010000 */
[----:B------:R-:W-:Y:S01]  /*3d90*/  ISETP.NE.AND P2, PT, R2, 0x40, PT ;  /* 0x000000400200780c */ /* 0x000fe20003f45270 */
[----:B------:R-:W-:Y:S01]  /*3da0*/  IMAD R0, R0, 0x78, R21 ;  /* 0x0000007800007824 */ /* 0x000fe200078e0215 */
[----:B------:R-:W-:Y:S02]  /*3db0*/  ISETP.NE.AND P1, PT, R3, 0x20, PT ;  /* 0x000000200300780c */ /* 0x000fe40003f25270 */
[C---:B------:R-:W-:Y:S01]  /*3dc0*/  ISETP.GT.U32.AND P3, PT, R4.reuse, 0x3f, PT ;  /* 0x0000003f0400780c */ /* 0x040fe20003f64070 */
[----:B------:R-:W-:Y:S01]  /*3dd0*/  BSSY.RECONVERGENT B0, `(.L_x_23520) ;  /* 0x000000a000007945 */ /* 0x000fe20003800200 */
[----:B------:R-:W-:Y:S01]  /*3de0*/  ISETP.GT.U32.AND P0, PT, R4, 0x1f, PT ;  /* 0x0000001f0400780c */ /* 0x000fe20003f04070 */
[----:B---3--:R-:W-:-:S06]  /*3df0*/  ULEA UR4, UR5, UR4, 0x18 ;  /* 0x0000000405047291 */ /* 0x008fcc000f8ec0ff */
[----:B------:R-:W-:Y:S01]  /*3e00*/  LEA R3, R0, UR4, 0x2 ;  /* 0x0000000400037c11 */ /* 0x000fe2000f8e10ff */
[----:B------:R-:W-:Y:S06]  /*3e10*/  @P2 BRA `(.L_x_23521) ;  /* 0x0000000000142947 */ /* 0x000fec0003800000 */
[----:B------:R-:W-:Y:S01]  /*3e20*/  ISETP.GT.U32.AND P2, PT, R21, 0x17, PT ;  /* 0x000000171500780c */ /* 0x000fe20003f44070 */
[----:B------:R3:W-:Y:S04]  /*3e30*/  STS [R3+-0x3c0], R20 ;  /* 0xfffc401403007388 */ /* 0x0007e80000000800 */
[----:B------:R3:W-:Y:S04]  /*3e40*/  STS [R3+-0x340], R19 ;  /* 0xfffcc01303007388 */ /* 0x0007e80000000800 */
[----:B------:R3:W-:Y:S04]  /*3e50*/  STS [R3+-0x2c0], R18 ;  /* 0xfffd401203007388 */ /* 0x0007e80000000800 */
[----:B------:R3:W-:Y:S02]  /*3e60*/  @!P2 STS [R3+-0x240], R17 ;  /* 0xfffdc0110300a388 */ /* 0x0007e40000000800 */
.L_x_23521:
[----:B------:R-:W-:Y:S05]  /*3e70*/  BSYNC.RECONVERGENT B0 ;  /* 0x0000000000007941 */ /* 0x000fea0003800200 */
.L_x_23520:
[----:B------:R-:W-:Y:S06]  /*3e80*/  BAR.SYNC.DEFER_BLOCKING 0x0 ;  /* 0x0000000000007b1d */ /* 0x000fec0000010000 */
[----:B------:R-:W-:Y:S04]  /*3e90*/  BSSY.RECONVERGENT B0, `(.L_x_23522) ;  /* 0x000000b000007945 */ /* 0x000fe80003800200 */
[----:B------:R-:W-:Y:S05]  /*3ea0*/  @P3 BRA `(.L_x_23523) ;  /* 0x0000000000243947 */ /* 0x000fea0003800000 */
[----:B------:R-:W-:Y:S01]  /*3eb0*/  ISETP.GT.U32.AND P2, PT, R21, 0x17, PT ;  /* 0x000000171500780c */ /* 0x000fe20003f44070 */
[----:B------:R-:W3:Y:S04]  /*3ec0*/  LDS R5, [R3] ;  /* 0x0000000003057984 */ /* 0x000ee80000000800 */
[----:B------:R-:W4:Y:S04]  /*3ed0*/  LDS R0, [R3+0x80] ;  /* 0x0000800003007984 */ /* 0x000f280000000800 */
[----:B------:R-:W5:Y:S04]  /*3ee0*/  LDS R7, [R3+0x100] ;  /* 0x0001000003077984 */ /* 0x000f680000000800 */
[----:B------:R-:W0:Y:S01]  /*3ef0*/  @!P2 LDS R2, [R3+0x180] ;  /* 0x000180000302a984 */ /* 0x000e220000000800 */
[----:B---3--:R-:W-:Y:S01]  /*3f00*/  FADD.FTZ R20, R20, R5 ;  /* 0x0000000514147221 */ /* 0x008fe20000010000 */
[----:B----4-:R-:W-:Y:S01]  /*3f10*/  FADD.FTZ R19, R19, R0 ;  /* 0x0000000013137221 */ /* 0x010fe20000010000 */
[----:B-----5:R-:W-:Y:S01]  /*3f20*/  FADD.FTZ R18, R18, R7 ;  /* 0x0000000712127221 */ /* 0x020fe20000010000 */
[----:B0-----:R-:W-:-:S07]  /*3f30*/  @!P2 FADD.FTZ R17, R2, R17 ;  /* 0x000000110211a221 */ /* 0x001fce0000010000 */
.L_x_23523:
[----:B------:R-:W-:Y:S05]  /*3f40*/  BSYNC.RECONVERGENT B0 ;  /* 0x0000000000007941 */ /* 0x000fea0003800200 */
.L_x_23522:
        /* <DEDUP_REMOVED lines=8> */
.L_x_23525:
[----:B------:R-:W-:Y:S05]  /*3fd0*/  BSYNC.RECONVERGENT B0 ;  /* 0x0000000000007941 */ /* 0x000fea0003800200 */
.L_x_23524:
[----:B------:R-:W-:Y:S06]  /*3fe0*/  BAR.SYNC.DEFER_BLOCKING 0x0 ;  /* 0x0000000000007b1d */ /* 0x000fec0000010000 */
[----:B------:R-:W-:Y:S04]  /*3ff0*/  BSSY.RECONVERGENT B0, `(.L_x_23526) ;  /* 0x000000b000007945 */ /* 0x000fe80003800200 */
[----:B------:R-:W-:Y:S05]  /*4000*/  @P0 BRA `(.L_x_23527) ;  /* 0x0000000000240947 */ /* 0x000fea0003800000 */
[----:B------:R-:W-:Y:S01]  /*4010*/  ISETP.GT.U32.AND P1, PT, R21, 0x17, PT ;  /* 0x000000171500780c */ /* 0x000fe20003f24070 */
[----:B------:R-:W3:Y:S04]  /*4020*/  LDS R5, [R3] ;  /* 0x0000000003057984 */ /* 0x000ee80000000800 */
[----:B------:R-:W5:Y:S04]  /*4030*/  LDS R0, [R3+0x80] ;  /* 0x0000800003007984 */ /* 0x000f680000000800 */
[----:B------:R-:W0:Y:S04]  /*4040*/  LDS R7, [R3+0x100] ;  /* 0x0001000003077984 */ /* 0x000e280000000800 */
[----:B------:R-:W1:Y:S01]  /*4050*/  @!P1 LDS R2, [R3+0x180] ;  /* 0x0001800003029984 */ /* 0x000e620000000800 */
[----:B---34-:R-:W-:Y:S01]  /*4060*/  FADD.FTZ R20, R20, R5 ;  /* 0x0000000514147221 */ /* 0x018fe20000010000 */
[----:B-----5:R-:W-:Y:S01]  /*4070*/  FADD.FTZ R19, R19, R0 ;  /* 0x0000000013137221 */ /* 0x020fe20000010000 */
[----:B0-----:R-:W-:Y:S01]  /*4080*/  FADD.FTZ R18, R18, R7 ;  /* 0x0000000712127221 */ /* 0x001fe20000010000 */
[----:B-1----:R-:W-:-:S07]  /*4090*/  @!P1 FADD.FTZ R17, R2, R17 ;  /* 0x0000001102119221 */ /* 0x002fce0000010000 */
.L_x_23527:
[----:B------:R-:W-:Y:S05]  /*40a0*/  BSYNC.RECONVERGENT B0 ;  /* 0x0000000000007941 */ /* 0x000fea0003800200 */
.L_x_23526:
[----:B------:R-:W-:Y:S06]  /*40b0*/  BAR.SYNC.DEFER_BLOCKING 0x0 ;  /* 0x0000000000007b1d */ /* 0x000fec0000010000 */
[----:B------:R-:W-:Y:S05]  /*40c0*/  @P0 EXIT ;  /* 0x000000000000094d */ /* 0x000fea0003800000 */
[----:B------:R-:W-:Y:S01]  /*40d0*/  UIMAD UR4, UR15, UR19, UR18 ;  /* 0x000000130f0472a4 */ /* 0x000fe2000f8e0212 */
[----:B---34-:R-:W-:Y:S01]  /*40e0*/  F2FP.F16.F32.PACK_AB R19, R19, R20 ;  /* 0x000000141313723e */ /* 0x018fe200000000ff */
[----:B------:R-:W3:Y:S01]  /*40f0*/  LDCU.64 UR6, c[0x0][0x390] ;  /* 0x00007200ff0677ac */ /* 0x000ee20008000a00 */
[----:B------:R-:W-:Y:S01]  /*4100*/  F2FP.F16.F32.PACK_AB R18, RZ, R18 ;  /* 0x00000012ff12723e */ /* 0x000fe200000000ff */
[----:B------:R-:W-:Y:S02]  /*4110*/  UIMAD UR5, UR16, 0x78, URZ ;  /* 0x00000078100578a4 */ /* 0x000fe4000f8e02ff */
[----:B------:R-:W-:-:S04]  /*4120*/  UIMAD UR4, UR4, UR17, URZ ;  /* 0x00000011040472a4 */ /* 0x000fc8000f8e02ff */
[----:B------:R-:W-:Y:S01]  /*4130*/  UIMAD UR4, UR4, 0x78, URZ ;  /* 0x00000078040478a4 */ /* 0x000fe2000f8e02ff */
[----:B------:R-:W-:-:S05]  /*4140*/  MOV R0, UR5 ;  /* 0x0000000500007c02 */ /* 0x000fca0008000f00 */
[----:B------:R-:W-:-:S04]  /*4150*/  IADD3 R0, P0, P1, R21, UR4, R0 ;  /* 0x0000000415007c10 */ /* 0x000fc8000f91e000 */
[----:B------:R-:W-:Y:S02]  /*4160*/  IADD3.X R3, PT, PT, RZ, RZ, RZ, P0, P1 ;  /* 0x000000ffff037210 */ /* 0x000fe400007e24ff */
[----:B---3--:R-:W-:-:S04]  /*4170*/  LEA R2, P0, R0, UR6, 0x1 ;  /* 0x0000000600027c11 */ /* 0x008fc8000f8008ff */
[----:B------:R-:W-:Y:S02]  /*4180*/  LEA.HI.X R3, R0, UR7, R3, 0x1, P0 ;  /* 0x0000000700037c11 */ /* 0x000fe400080f0c03 */
[----:B------:R-:W-:Y:S02]  /*4190*/  ISETP.GT.U32.AND P0, PT, R21, 0x17, PT ;  /* 0x000000171500780c */ /* 0x000fe40003f04070 */
[----:B------:R-:W-:Y:S01]  /*41a0*/  PRMT R0, R19, 0x7632, R0 ;  /* 0x0000763213007816 */ /* 0x000fe20000000000 */
[----:B------:R3:W-:Y:S04]  /*41b0*/  STG.E.U16 desc[UR12][R2.64], R19 ;  /* 0x0000001302007986 */ /* 0x0007e8000c10150c */
[----:B------:R3:W-:Y:S04]  /*41c0*/  STG.E.U16 desc[UR12][R2.64+0x40], R0 ;  /* 0x0000400002007986 */ /* 0x0007e8000c10150c */
[----:B------:R3:W-:Y:S02]  /*41d0*/  STG.E.U16 desc[UR12][R2.64+0x80], R18 ;  /* 0x0000801202007986 */ /* 0x0007e4000c10150c */
[----:B------:R-:W-:Y:S05]  /*41e0*/  @P0 EXIT ;  /* 0x000000000000094d */ /* 0x000fea0003800000 */
[----:B---3--:R-:W-:-:S05]  /*41f0*/  F2FP.F16.F32.PACK_AB R0, RZ, R17 ;  /* 0x00000011ff00723e */ /* 0x008fca00000000ff */
[----:B------:R-:W-:Y:S01]  /*4200*/  STG.E.U16 desc[UR12][R2.64+0xc0], R0 ;  /* 0x0000c00002007986 */ /* 0x000fe2000c10150c */
[----:B------:R-:W-:Y:S05]  /*4210*/  EXIT ;  /* 0x000000000000794d */ /* 0x000fea0003800000 */
.L_x_23482:
[----:B------:R-:W-:Y:S01]  /*4220*/  BSSY B1, `(.L_x_23528) ;  /* 0x0000007000017945 */ /* 0x000fe20003800000 */
[----:B------:R-:W-:Y:S01]  /*4230*/  MOV R16, 0x2 ;  /* 0x0000000200107802 */ /* 0x000fe20000000f00 */
[----:B------:R-:W-:Y:S01]  /*4240*/  IMAD.MOV.U32 R17, RZ, RZ, 0x1f ;  /* 0x0000001fff117424 */ /* 0x000fe200078e00ff */
[----:B------:R-:W-:-:S07]  /*4250*/  MOV R13, 0xffffffff ;  /* 0xffffffff000d7802 */ /* 0x000fce0000000f00 */
[----:B------:R-:W-:Y:S05]  /*4260*/  WARPSYNC.COLLECTIVE R13, `(.L_x_23529) ;  /* 0x000000000d087348 */ /* 0x000fea0003c00000 */
[----:B------:R0:W1:Y:S02]  /*4270*/  SHFL.BFLY P2, R15, R14, R16, R17 ;  /* 0x0c0000100e0f7389 */ /* 0x0000640000040011 */
[----:B01----:R-:W-:Y:S05]  /*4280*/  ENDCOLLECTIVE ;  /* 0x000000000000791b */ /* 0x003fea0003800000 */
.L_x_23529:
[----:B------:R-:W-:Y:S05]  /*4290*/  BSYNC B1 ;  /* 0x0000000000017941 */ /* 0x000fea0003800000 */
.L_x_23528:
[----:B------:R-:W-:Y:S01]  /*42a0*/  MOV R5, R15 ;  /* 0x0000000f00057202 */ /* 0x000fe20000000f00 */
[----:B------:R-:W-:Y:S01]  /*42b0*/  HFMA2 R16, -RZ, RZ, 0, 5.9604644775390625e-08 ;  /* 0x00000001ff107431 */ /* 0x000fe200000001ff */
[----:B------:R-:W-:Y:S01]  /*42c0*/  MOV R17, 0x1f ;  /* 0x0000001f00117802 */ /* 0x000fe20000000f00 */
[----:B------:R-:W-:Y:S02]  /*42d0*/  IMAD.MOV.U32 R13, RZ, RZ, -0x1 ;  /* 0xffffffffff0d7424 */ /* 0x000fe400078e00ff */
[----:B------:R-:W-:-:S04]  /*42e0*/  FADD.FTZ R5, R14, R5 ;  /* 0x000000050e057221 */ /* 0x000fc80000010000 */
[----:B------:R-:W-:-:S07]  /*42f0*/  IMAD.MOV.U32 R14, RZ, RZ, R5 ;  /* 0x000000ffff0e7224 */ /* 0x000fce00078e0005 */
[----:B------:R-:W-:Y:S05]  /*4300*/  WARPSYNC.COLLECTIVE R13, `(.L_x_23530) ;  /* 0x000000000d087348 */ /* 0x000fea0003c00000 */
[----:B------:R0:W1:Y:S02]  /*4310*/  SHFL.BFLY P2, R15, R14, R16, R17 ;  /* 0x0c0000100e0f7389 */ /* 0x0000640000040011 */
[----:B01----:R-:W-:Y:S05]  /*4320*/  ENDCOLLECTIVE ;  /* 0x000000000000791b */ /* 0x003fea0003800000 */
.L_x_23530:
[----:B------:R-:W-:Y:S01]  /*4330*/  MOV R4, R15 ;  /* 0x0000000f00047202 */ /* 0x000fe20000000f00 */
[----:B------:R-:W-:Y:S06]  /*4340*/  BRA `(.L_x_23531) ;  /* 0xffffffcc00907947 */ /* 0x000fec000383ffff */
.L_x_23484:
[----:B------:R-:W-:Y:S01]  /*4350*/  HFMA2 R17, -RZ, RZ, 0, 1.847743988037109375e-06 ;  /* 0x0000001fff117431 */ /* 0x000fe200000001ff */
[----:B------:R-:W-:Y:S01]  /*4360*/  BSSY B0, `(.L_x_23532) ;  /* 0x0000007000007945 */ /* 0x000fe20003800000 */
[----:B------:R-:W-:Y:S01]  /*4370*/  MOV R14, R6 ;  /* 0x00000006000e7202 */ /* 0x000fe20000000f00 */
[----:B------:R-:W-:Y:S01]  /*4380*/  IMAD.MOV.U32 R16, RZ, RZ, 0x10 ;  /* 0x00000010ff107424 */ /* 0x000fe200078e00ff */
[----:B------:R-:W-:-:S07]  /*4390*/  MOV R13, 0xffffffff ;  /* 0xffffffff000d7802 */ /* 0x000fce0000000f00 */
[----:B-1----:R-:W-:Y:S05]  /*43a0*/  WARPSYNC.COLLECTIVE R13, `(.L_x_23533) ;  /* 0x000000000d087348 */ /* 0x002fea0003c00000 */
[----:B------:R0:W2:Y:S02]  /*43b0*/  SHFL.BFLY P2, R15, R14, R16, R17 ;  /* 0x0c0000100e0f7389 */ /* 0x0000a40000040011 */
[----:B012---:R-:W-:Y:S05]  /*43c0*/  ENDCOLLECTIVE ;  /* 0x000000000000791b */ /* 0x007fea0003800000 */
.L_x_23533:
[----:B------:R-:W-:Y:S05]  /*43d0*/  BSYNC B0 ;  /* 0x0000000000007941 */ /* 0x000fea0003800000 */
.L_x_23532:
        /* <DEDUP_REMOVED lines=9> */
.L_x_23534:
[----:B------:R-:W-:Y:S01]  /*4470*/  HFMA2 R16, -RZ, RZ, 0, 2.384185791015625e-07 ;  /* 0x00000004ff107431 */ /* 0x000fe200000001ff */
[----:B------:R-:W-:-:S04]  /*4480*/  MOV R10, R15 ;  /* 0x0000000f000a7202 */ /* 0x000fc80000000f00 */
[----:B------:R-:W-:-:S05]  /*4490*/  FMNMX.FTZ R10, R9, R10, !PT ;  /* 0x0000000a090a7209 */ /* 0x000fca0007810000 */
[----:B------:R-:W-:-:S07]  /*44a0*/  IMAD.MOV.U32 R14, RZ, RZ, R10 ;  /* 0x000000ffff0e7224 */ /* 0x000fce00078e000a */
[----:B------:R-:W-:Y:S05]  /*44b0*/  WARPSYNC.COLLECTIVE R13, `(.L_x_23535) ;  /* 0x000000000d087348 */ /* 0x000fea0003c00000 */
[----:B------:R0:W1:Y:S02]  /*44c0*/  SHFL.BFLY P2, R15, R14, R16, R17 ;  /* 0x0c0000100e0f7389 */ /* 0x0000640000040011 */
[----:B01----:R-:W-:Y:S05]  /*44d0*/  ENDCOLLECTIVE ;  /* 0x000000000000791b */ /* 0x003fea0003800000 */
.L_x_23535:
[----:B------:R-:W-:Y:S01]  /*44e0*/  MOV R11, R15 ;  /* 0x0000000f000b7202 */ /* 0x000fe20000000f00 */
[----:B------:R-:W-:Y:S06]  /*44f0*/  BRA `(.L_x_23536) ;  /* 0xffffffcc00c07947 */ /* 0x000fec000383ffff */
.L_x_23537:
        /* <DEDUP_REMOVED lines=16> */
.L_x_27671:


//--------------------- .text._ZN4vllm25paged_attention_v2_kernelIttLi112ELi8ELi128ELNS_18Fp8KVCacheDataTypeE0ELb0ELi512EEEvPfS2_PT_PKS3_PKT0_S9_ifPKiSB_iPKfiiiSD_SD_iiiii --------------------------
	.section	.text._ZN4vllm25paged_attention_v2_kernelIttLi112ELi8ELi128ELNS_18Fp8KVCacheDataTypeE0ELb0ELi512EEEvPfS2_PT_PKS3_PKT0_S9_ifPKiSB_iPKfiiiSD_SD_iiiii,"ax",@progbits
	.align	128
        .global         _ZN4vllm25paged_attention_v2_kernelIttLi112ELi8ELi128ELNS_18Fp8KVCacheDataTypeE0ELb0ELi512EEEvPfS2_PT_PKS3_PKT0_S9_ifPKiSB_iPKfiiiSD_SD_iiiii
        .type           _ZN4vllm25paged_attention_v2_kernelIttLi112ELi8ELi128ELNS_18Fp8KVCacheDataTypeE0ELb0ELi512EEEvPfS2_PT_PKS3_PKT0_S9_ifPKiSB_iPKfiiiSD_SD_iiiii,@function
        .size           _ZN4vllm25paged_attention_v2_kernelIttLi112ELi8ELi128ELNS_18Fp8KVCacheDataTypeE0ELb0ELi512EEEvPfS2_PT_PKS3_PKT0_S9_ifPKiSB_iPKfiiiSD_SD_iiiii,(.L_x_27672 - _ZN4vllm25paged_attention_v2_kernelIttLi112ELi8ELi128ELNS_18Fp8KVCacheDataTypeE0ELb0ELi512EEEvPfS2_PT_PKS3_PKT0_S9_ifPKiSB_iPKfiiiSD_SD_iiiii)
        .other          _ZN4vllm25paged_attention_v2_kernelIttLi112ELi8ELi128ELNS_18Fp8KVCacheDataTypeE0ELb0ELi512EEEvPfS2_PT_PKS3_PKT0_S9_ifPKiSB_iPKfiiiSD_SD_iiiii,@"STO_CUDA_ENTRY STV_DEFAULT"
_ZN4vllm25paged_attention_v2_kernelIttLi112ELi8ELi128ELNS_18Fp8KVCacheDataTypeE0ELb0ELi512EEEvPfS2_PT_PKS3_PKT0_S9_ifPKiSB_iPKfiiiSD_SD_iiiii:
.text._ZN4vllm25paged_attention_v2_kernelIttLi112ELi8ELi128ELNS_18Fp8KVCacheDataTypeE0ELb0ELi512EEEvPfS2_PT_PKS3_PKT0_S9_ifPKiSB_iPKfiiiSD_SD_iiiii:
        /* <DEDUP_REMOVED lines=78> */
[----:B------:R-:W-:-:S04]  /*04e0*/  IABS R11, R5 ;  /* 0x00000005000b7213 */ /* 0x000fc80000000000 */
[----:B------:R-:W1:Y:S08]  /*04f0*/  I2F.RP R8, R11 ;  /* 0x0000000b00087306 */ /* 0x000e700000209400 */
[----:B-1----:R-:W1:Y:S02]  /*0500*/  MUFU.RCP R8, R8 ;  /* 0x0000000800087308 */ /* 0x002e640000001000 */
[----:B-1----:R-:W-:-:S02]  /*0510*/  IADD3 R6, PT, PT, R8, 0xffffffe, RZ ;  /* 0x0ffffffe08067810 */ /* 0x002fc40007ffe0ff */
[----:B------:R-:W-:-:S04]  /*0520*/  IABS R8, UR18 ;  /* 0x0000001200087c13 */ /* 0x000fc80008000000 */
[----:B------:R1:W4:Y:S02]  /*0530*/  F2I.FTZ.U32.TRUNC.NTZ R7, R6 ;  /* 0x0000000600077305 */ /* 0x000324000021f000 */
[----:B-1----:R-:W-:Y:S02]  /*0540*/  HFMA2 R6, -RZ, RZ, 0, 0 ;  /* 0x00000000ff067431 */ /* 0x002fe400000001ff */
[----:B----4-:R-:W-:-:S04]  /*0550*/  IMAD.MOV R10, RZ, RZ, -R7 ;  /* 0x000000ffff0a7224 */ /* 0x010fc800078e0a07 */
[----:B------:R-:W-:Y:S01]  /*0560*/  IMAD R9, R10, R11, RZ ;  /* 0x0000000b0a097224 */ /* 0x000fe200078e02ff */
[----:B------:R-:W-:-:S03]  /*0570*/  IABS R10, R5 ;  /* 0x00000005000a7213 */ /* 0x000fc60000000000 */
[----:B------:R-:W-:-:S04]  /*0580*/  IMAD.HI.U32 R7, R7, R9, R6 ;  /* 0x0000000907077227 */ /* 0x000fc800078e0006 */
[----:B------:R-:W-:Y:S01]  /*0590*/  IMAD.MOV R9, RZ, RZ, -R10 ;  /* 0x000000ffff097224 */ /* 0x000fe200078e0a0a */
[----:B------:R-:W-:Y:S01]  /*05a0*/  MOV R10, 0x400 ;  /* 0x00000400000a7802 */ /* 0x000fe20000000f00 */
[----:B------:R-:W-:Y:S01]  /*05b0*/  IMAD.HI.U32 R28, R7, R8, RZ ;  /* 0x00000008071c7227 */ /* 0x000fe200078e00ff */
[----:B------:R-:W-:-:S03]  /*05c0*/  LOP3.LUT R7, R4, 0x3, RZ, 0xc0, !PT ;  /* 0x0000000304077812 */ /* 0x000fc600078ec0ff */
[----:B------:R-:W-:Y:S01]  /*05d0*/  IMAD R6, R28, R9, R8 ;  /* 0x000000091c067224 */ /* 0x000fe200078e0208 */
[----:B0-----:R-:W-:-:S04]  /*05e0*/  LEA R8, R3, R10, 0x18 ;  /* 0x0000000a03087211 */ /* 0x001fc800078ec0ff */
[----:B------:R-:W-:Y:S01]  /*05f0*/  ISETP.GT.U32.AND P3, PT, R11, R6, PT ;  /* 0x000000060b00720c */ /* 0x000fe20003f64070 */
[----:B------:R-:W-:Y:S01]  /*0600*/  IMAD R8, R7, 0x38, R8 ;  /* 0x0000003807087824 */ /* 0x000fe200078e0208 */
[----:B------:R-:W-:-:S05]  /*0610*/  SHF.R.U32.HI R7, RZ, 0x2, R4 ;  /* 0x00000002ff077819 */ /* 0x000fca0000011604 */
[----:B------:R-:W-:Y:S01]  /*0620*/  @!P0 IMAD R9, R7, 0x4, R8 ;  /* 0x0000000407098824 */ /* 0x000fe200078e0208 */
[----:B------:R-:W-:-:S04]  /*0630*/  LOP3.LUT R8, R5, UR18, RZ, 0x3c, !PT ;  /* 0x0000001205087c12 */ /* 0x000fc8000f8e3cff */
[----:B------:R-:W-:Y:S01]  /*0640*/  ISETP.GE.AND P1, PT, R8, RZ, PT ;  /* 0x000000ff0800720c */ /* 0x000fe20003f26270 */
[----:B------:R-:W-:Y:S01]  /*0650*/  @!P3 VIADD R28, R28, 0x1 ;  /* 0x000000011c1cb836 */ /* 0x000fe20000000000 */
[-C--:B------:R-:W-:Y:S02]  /*0660*/  @!P3 IADD3 R6, PT, PT, R6, -R11.reuse, RZ ;  /* 0x8000000b0606b210 */ /* 0x080fe40007ffe0ff */
[----:B------:R-:W-:Y:S02]  /*0670*/  SHF.R.U32.HI R8, RZ, 0x5, R4 ;  /* 0x00000005ff087819 */ /* 0x000fe40000011604 */
        /* <DEDUP_REMOVED lines=8> */
[----:B------:R-:W-:Y:S01]  /*0700*/  ISETP.NE.AND P0, PT, R5, RZ, PT ;  /* 0x000000ff0500720c */ /* 0x000fe20003f05270 */
[----:B0-----:R-:W-:-:S12]  /*0710*/  IMAD.MOV.U32 R2, RZ, RZ, -0x800001 ;  /* 0xff7fffffff027424 */ /* 0x001fd800078e00ff */
[----:B------:R-:W-:Y:S01]  /*0720*/  @!P0 LOP3.LUT R28, RZ, R5, RZ, 0x33, !PT ;  /* 0x00000005ff1c8212 */ /* 0x000fe200078e33ff */
[----:B--2---:R-:W-:Y:S06]  /*0730*/  @P2 BRA `(.L_x_23539) ;  /* 0x0000000800a02947 */ /* 0x004fec0003800000 */
[----:B------:R-:W0:Y:S01]  /*0740*/  LDCU UR5, c[0x0][0x3e0] ;  /* 0x00007c00ff0577ac */ /* 0x000e220008000800 */
[C---:B------:R-:W-:Y:S01]  /*0750*/  LOP3.LUT R2, R7.reuse, 0x7, RZ, 0xc0, !PT ;  /* 0x0000000707027812 */ /* 0x040fe200078ec0ff */
[----:B------:R-:W-:Y:S01]  /*0760*/  IMAD.U32 R11, RZ, RZ, UR4 ;  /* 0x00000004ff0b7e24 */ /* 0x000fe2000f8e00ff */
[----:B------:R-:W-:Y:S01]  /*0770*/  SHF.L.U32 R9, R7, 0x2, RZ ;  /* 0x0000000207097819 */ /* 0x000fe200000006ff */
[----:B------:R-:W1:Y:S01]  /*0780*/  LDCU.64 UR10, c[0x0][0x3b8] ;  /* 0x00007700ff0a77ac */ /* 0x000e620008000a00 */
[----:B------:R-:W-:Y:S01]  /*0790*/  IMAD.WIDE.U32 R6, R18, 0x4, RZ ;  /* 0x0000000412067825 */ /* 0x000fe200078e00ff */
[----:B------:R-:W-:Y:S02]  /*07a0*/  LEA R5, R8, UR7, 0x3 ;  /* 0x0000000708057c11 */ /* 0x000fe4000f8e18ff */
[----:B------:R-:W-:Y:S01]  /*07b0*/  LOP3.LUT R9, R9, 0x1c, RZ, 0xc0, !PT ;  /* 0x0000001c09097812 */ /* 0x000fe200078ec0ff */
[----:B------:R-:W-:Y:S01]  /*07c0*/  VIADD R10, R10, 0x100 ;  /* 0x000001000a0a7836 */ /* 0x000fe20000000000 */
[----:B------:R-:W-:Y:S01]  /*07d0*/  IADD3 R20, PT, PT, R2, R5, RZ ;  /* 0x0000000502147210 */ /* 0x000fe20007ffe0ff */
[----:B------:R-:W-:Y:S01]  /*07e0*/  IMAD.WIDE R6, R11, 0x4, R6 ;  /* 0x000000040b067825 */ /* 0x000fe200078e0206 */
[----:B------:R-:W-:-:S02]  /*07f0*/  SHF.L.U32 R11, R4, 0x1, RZ ;  /* 0x00000001040b7819 */ /* 0x000fc400000006ff */
[----:B------:R-:W-:Y:S01]  /*0800*/  LEA R10, R3, R10, 0x18 ;  /* 0x0000000a030a7211 */ /* 0x000fe200078ec0ff */
[----:B------:R-:W-:Y:S01]  /*0810*/  IMAD R9, R8, 0x20, R9 ;  /* 0x0000002008097824 */ /* 0x000fe200078e0209 */
[----:B------:R-:W-:Y:S01]  /*0820*/  LOP3.LUT R11, R11, 0x38, RZ, 0xc0, !PT ;  /* 0x000000380b0b7812 */ /* 0x000fe200078ec0ff */
[----:B------:R-:W-:Y:S01]  /*0830*/  IMAD.MOV.U32 R2, RZ, RZ, -0x800001 ;  /* 0xff7fffffff027424 */ /* 0x000fe200078e00ff */
[----:B------:R-:W-:Y:S01]  /*0840*/  IADD3 R19, PT, PT, R20, -UR14, RZ ;  /* 0x8000000e14137c10 */ /* 0x000fe2000fffe0ff */
[----:B0-----:R-:W-:Y:S01]  /*0850*/  IMAD R8, R28, UR5, RZ ;  /* 0x000000051c087c24 */ /* 0x001fe2000f8e02ff */
[----:B------:R-:W-:Y:S01]  /*0860*/  IADD3 R5, PT, PT, R9, R10, RZ ;  /* 0x0000000a09057210 */ /* 0x000fe20007ffe0ff */
[----:B------:R-:W-:Y:S01]  /*0870*/  VIADD R20, R20, 0x1 ;  /* 0x0000000114147836 */ /* 0x000fe20000000000 */
[----:B-1----:R-:W-:Y:S02]  /*0880*/  IADD3 R16, P1, PT, R6, UR10, RZ ;  /* 0x0000000a06107c10 */ /* 0x002fe4000ff3e0ff */
[----:B------:R-:W-:-:S02]  /*0890*/  IADD3 R6, P2, PT, R8, R11, RZ ;  /* 0x0000000b08067210 */ /* 0x000fc40007f5e0ff */
[----:B------:R-:W-:Y:S02]  /*08a0*/  IADD3.X R17, PT, PT, R7, UR11, RZ, P1, !PT ;  /* 0x0000000b07117c10 */ /* 0x000fe40008ffe4ff */
[----:B-----5:R-:W-:Y:S02]  /*08b0*/  FSETP.NEU.FTZ.AND P0, PT, R0, RZ, PT ;  /* 0x000000ff0000720b */ /* 0x020fe40003f1d000 */
[----:B------:R-:W-:-:S11]  /*08c0*/  LEA.HI.X.SX32 R7, R8, RZ, 0x1, P2 ;  /* 0x000000ff08077211 */ /* 0x000fd600010f0eff */
.L_x_23541:
[----:B------:R-:W2:Y:S01]  /*08d0*/  LDG.E.CONSTANT R9, desc[UR12][R16.64] ;  /* 0x0000000c10097981 */ /* 0x000ea2000c1e9900 */
[----:B------:R-:W-:Y:S01]  /*08e0*/  LOP3.LUT R21, R4, 0x3, RZ, 0xc0, !PT ;  /* 0x0000000304157812 */ /* 0x000fe200078ec0ff */
        /* <DEDUP_REMOVED lines=9> */
[----:B------:R-:W-:-:S03]  /*0980*/  MOV R10, 0x400 ;  /* 0x00000400000a7802 */ /* 0x000fc60000000f00 */
[----:B------:R-:W5:Y:S01]  /*0990*/  LDG.E.CONSTANT R14, desc[UR12][R8.64+0x200] ;  /* 0x0002000c080e7981 */ /* 0x000f62000c1e9900 */
[----:B------:R-:W-:-:S05]  /*09a0*/  LEA R10, R3, R10, 0x18 ;  /* 0x0000000a030a7211 */ /* 0x000fca00078ec0ff */
[----:B------:R-:W-:-:S05]  /*09b0*/  IMAD R21, R21, 0x38, R10 ;  /* 0x0000003815157824 */ /* 0x000fca00078e020a */
[----:B------:R-:W0:Y:S02]  /*09c0*/  LDS.64 R12, [R21] ;  /* 0x00000000150c7984 */ /* 0x000e240000000a00 */
[--C-:B0-----:R-:W-:Y:S02]  /*09d0*/  HADD2.F32 R10, -RZ, R13.reuse.H0_H0 ;  /* 0x2000000dff0a7230 */ /* 0x101fe40000004100 */
[--C-:B------:R-:W-:Y:S02]  /*09e0*/  HADD2.F32 R25, -RZ, R12.reuse.H0_H0 ;  /* 0x2000000cff197230 */ /* 0x100fe40000004100 */
[----:B------:R-:W-:Y:S02]  /*09f0*/  HADD2.F32 R13, -RZ, R13.H1_H1 ;  /* 0x3000000dff0d7230 */ /* 0x000fe40000004100 */
[----:B------:R-:W-:Y:S02]  /*0a00*/  HADD2.F32 R12, -RZ, R12.H1_H1 ;  /* 0x3000000cff0c7230 */ /* 0x000fe40000004100 */
[----:B--2---:R-:W-:-:S02]  /*0a10*/  HADD2.F32 R11, -RZ, R24.H0_H0 ;  /* 0x20000018ff0b7230 */ /* 0x004fc40000004100 */
[----:B------:R-:W-:-:S03]  /*0a20*/  HADD2.F32 R24, -RZ, R24.H1_H1 ;  /* 0x30000018ff187230 */ /* 0x000fc60000004100 */
[----:B------:R-:W-:Y:S01]  /*0a30*/  FMUL.FTZ R26, R10, R11 ;  /* 0x0000000b0a1a7220 */ /* 0x000fe20000410000 */
[----:B---3--:R-:W-:Y:S02]  /*0a40*/  HADD2.F32 R10, -RZ, R23.H0_H0 ;  /* 0x20000017ff0a7230 */ /* 0x008fe40000004100 */
[----:B------:R-:W-:Y:S02]  /*0a50*/  FMUL.FTZ R13, R13, R24 ;  /* 0x000000180d0d7220 */ /* 0x000fe40000410000 */
[----:B------:R-:W2:Y:S01]  /*0a60*/  LDG.E.CONSTANT R24, desc[UR12][R8.64+0x280] ;  /* 0x0002800c08187981 */ /* 0x000ea2000c1e9900 */
[----:B------:R-:W-:-:S03]  /*0a70*/  FFMA.FTZ R25, R25, R10, R26 ;  /* 0x0000000a19197223 */ /* 0x000fc6000001001a */
[----:B------:R-:W0:Y:S01]  /*0a80*/  LDS.64 R10, [R21+0x8] ;  /* 0x00000800150a7984 */ /* 0x000e220000000a00 */
[----:B------:R-:W-:-:S05]  /*0a90*/  HADD2.F32 R23, -RZ, R23.H1_H1 ;  /* 0x30000017ff177230 */ /* 0x000fca0000004100 */
[----:B------:R-:W-:Y:S01]  /*0aa0*/  FFMA.FTZ R12, R12, R23, R13 ;  /* 0x000000170c0c7223 */ /* 0x000fe2000001000d */
[----:B----4-:R-:W-:Y:S02]  /*0ab0*/  HADD2.F32 R13, -RZ, R22.H0_H0 ;  /* 0x20000016ff0d7230 */ /* 0x010fe40000004100 */
[----:B-----5:R-:W-:Y:S02]  /*0ac0*/  HADD2.F32 R23, -RZ, R15.H0_H0 ;  /* 0x2000000fff177230 */ /* 0x020fe40000004100 */
[----:B0-----:R-:W-:-:S05]  /*0ad0*/  HADD2.F32 R26, -RZ, R10.H0_H0 ;  /* 0x2000000aff1a7230 */ /* 0x001fca0000004100 */
[----:B------:R-:W-:Y:S01]  /*0ae0*/  FFMA.FTZ R25, R26, R13, R25 ;  /* 0x0000000d1a197223 */ /* 0x000fe20000010019 */
[----:B------:R-:W-:Y:S01]  /*0af0*/  HADD2.F32 R13, -RZ, R10.H1_H1 ;  /* 0x3000000aff0d7230 */ /* 0x000fe20000004100 */
[----:B------:R-:W3:Y:S01]  /*0b00*/  LDG.E.CONSTANT R26, desc[UR12][R8.64+0x400] ;  /* 0x0004000c081a7981 */ /* 0x000ee2000c1e9900 */
[----:B------:R-:W-:Y:S02]  /*0b10*/  HADD2.F32 R10, -RZ, R22.H1_H1 ;  /* 0x30000016ff0a7230 */ /* 0x000fe40000004100 */
[----:B------:R-:W-:-:S05]  /*0b20*/  HADD2.F32 R22, -RZ, R11.H0_H0 ;  /* 0x2000000bff167230 */ /* 0x000fca0000004100 */
[----:B------:R-:W-:Y:S02]  /*0b30*/  FFMA.FTZ R22, R22, R23, R25 ;  /* 0x0000001716167223 */ /* 0x000fe40000010019 */
[----:B------:R-:W4:Y:S04]  /*0b40*/  LDG.E.CONSTANT R25, desc[UR12][R8.64+0x300] ;  /* 0x0003000c08197981 */ /* 0x000f28000c1e9900 */
[----:B------:R-:W5:Y:S01]  /*0b50*/  LDG.E.CONSTANT R23, desc[UR12][R8.64+0x380] ;  /* 0x0003800c08177981 */ /* 0x000f62000c1e9900 */
[----:B------:R-:W-:-:S03]  /*0b60*/  FFMA.FTZ R10, R13, R10, R12 ;  /* 0x0000000a0d0a7223 */ /* 0x000fc6000001000c */
[----:B------:R-:W0:Y:S01]  /*0b70*/  LDS.64 R12, [R21+0x10] ;  /* 0x00001000150c7984 */ /* 0x000e220000000a00 */
[----:B------:R-:W-:Y:S02]  /*0b80*/  HADD2.F32 R11, -RZ, R11.H1_H1 ;  /* 0x3000000bff0b7230 */ /* 0x000fe40000004100 */
        /* <DEDUP_REMOVED lines=8> */
[--C-:B------:R-:W-:Y:S01]  /*0c10*/  HADD2.F32 R11, -RZ, R13.reuse.H0_H0 ;  /* 0x2000000dff0b7230 */ /* 0x100fe20000004100 */
[----:B------:R-:W0:Y:S01]  /*0c20*/  LDS.64 R14, [R21+0x18] ;  /* 0x00001800150e7984 */ /* 0x000e220000000a00 */
[----:B------:R-:W-:Y:S02]  /*0c30*/  HADD2.F32 R13, -RZ, R13.H1_H1 ;  /* 0x3000000dff0d7230 */ /* 0x000fe40000004100 */
[----:B0-----:R-:W-:Y:S02]  /*0c40*/  HADD2.F32 R27, -RZ, R14.H1_H1 ;  /* 0x3000000eff1b7230 */ /* 0x001fe40000004100 */
[----:B--2---:R-:W-:-:S05]  /*0c50*/  HADD2.F32 R12, -RZ, R24.H0_H0 ;  /* 0x20000018ff0c7230 */ /* 0x004fca0000004100 */
[----:B------:R-:W-:Y:S02]  /*0c60*/  FFMA.FTZ R11, R11, R12, R22 ;  /* 0x0000000c0b0b7223 */ /* 0x000fe40000010016 */
[----:B------:R-:W2:Y:S01]  /*0c70*/  LDG.E.CONSTANT R22, desc[UR12][R8.64+0x480] ;  /* 0x0004800c08167981 */ /* 0x000ea2000c1e9900 */
[----:B------:R-:W-:-:S05]  /*0c80*/  HADD2.F32 R12, -RZ, R24.H1_H1 ;  /* 0x30000018ff0c7230 */ /* 0x000fca0000004100 */
[----:B------:R-:W-:Y:S01]  /*0c90*/  FFMA.FTZ R12, R13, R12, R10 ;  /* 0x0000000c0d0c7223 */ /* 0x000fe2000001000a */
[----:B------:R-:W-:Y:S02]  /*0ca0*/  HADD2.F32 R10, -RZ, R14.H0_H0 ;  /* 0x2000000eff0a7230 */ /* 0x000fe40000004100 */
[--C-:B------:R-:W-:Y:S02]  /*0cb0*/  HADD2.F32 R14, -RZ, R15.reuse.H0_H0 ;  /* 0x2000000fff0e7230 */ /* 0x100fe40000004100 */
[----:B------:R-:W-:Y:S02]  /*0cc0*/  HADD2.F32 R15, -RZ, R15.H1_H1 ;  /* 0x3000000fff0f7230 */ /* 0x000fe40000004100 */
[----:B----4-:R-:W-:Y:S02]  /*0cd0*/  HADD2.F32 R13, -RZ, R25.H0_H0 ;  /* 0x20000019ff0d7230 */ /* 0x010fe40000004100 */
[----:B-----5:R-:W-:-:S03]  /*0ce0*/  HADD2.F32 R24, -RZ, R23.H0_H0 ;  /* 0x20000017ff187230 */ /* 0x020fc60000004100 */
[----:B------:R-:W-:Y:S01]  /*0cf0*/  FFMA.FTZ R13, R10, R13, R11 ;  /* 0x0000000d0a0d7223 */ /* 0x000fe2000001000b */
[----:B------:R-:W-:Y:S01]  /*0d00*/  HADD2.F32 R25, -RZ, R25.H1_H1 ;  /* 0x30000019ff197230 */ /* 0x000fe20000004100 */
[----:B------:R-:W0:Y:S02]  /*0d10*/  LDS.64 R10, [R21+0x20] ;  /* 0x00002000150a7984 */ /* 0x000e240000000a00 */
[----:B------:R-:W-:Y:S01]  /*0d20*/  FFMA.FTZ R13, R14, R24, R13 ;  /* 0x000000180e0d7223 */ /* 0x000fe2000001000d */
[----:B------:R-:W-:Y:S01]  /*0d30*/  HADD2.F32 R23, -RZ, R23.H1_H1 ;  /* 0x30000017ff177230 */ /* 0x000fe20000004100 */
[----:B------:R-:W4:Y:S01]  /*0d40*/  LDG.E.CONSTANT R24, desc[UR12][R8.64+0x500] ;  /* 0x0005000c08187981 */ /* 0x000f22000c1e9900 */
[----:B------:R-:W-:-:S03]  /*0d50*/  FFMA.FTZ R12, R27, R25, R12 ;  /* 0x000000191b0c7223 */ /* 0x000fc6000001000c */
[----:B------:R-:W5:Y:S01]  /*0d60*/  LDG.E.CONSTANT R25, desc[UR12][R8.64+0x600] ;  /* 0x0006000c08197981 */ /* 0x000f62000c1e9900 */
[----:B------:R-:W-:-:S03]  /*0d70*/  FFMA.FTZ R12, R15, R23, R12 ;  /* 0x000000170f0c7223 */ /* 0x000fc6000001000c */
[----:B------:R-:W5:Y:S04]  /*0d80*/  LDG.E.CONSTANT R23, desc[UR12][R8.64+0x580] ;  /* 0x0005800c08177981 */ /* 0x000f68000c1e9900 */
[----:B------:R1:W5:Y:S01]  /*0d90*/  LDG.E.CONSTANT R27, desc[UR12][R8.64+0x680] ;  /* 0x0006800c081b7981 */ /* 0x000362000c1e9900 */
[----:B---3--:R-:W-:Y:S02]  /*0da0*/  HADD2.F32 R15, -RZ, R26.H0_H0 ;  /* 0x2000001aff0f7230 */ /* 0x008fe40000004100 */
[----:B0-----:R-:W-:-:S05]  /*0db0*/  HADD2.F32 R14, -RZ, R10.H0_H0 ;  /* 0x2000000aff0e7230 */ /* 0x001fca0000004100 */
[----:B------:R-:W-:Y:S01]  /*0dc0*/  FFMA.FTZ R13, R14, R15, R13 ;  /* 0x0000000f0e0d7223 */ /* 0x000fe2000001000d */
[----:B------:R-:W-:Y:S02]  /*0dd0*/  HADD2.F32 R15, -RZ, R10.H1_H1 ;  /* 0x3000000aff0f7230 */ /* 0x000fe40000004100 */
[----:B------:R-:W-:Y:S02]  /*0de0*/  HADD2.F32 R10, -RZ, R26.H1_H1 ;  /* 0x3000001aff0a7230 */ /* 0x000fe40000004100 */
[----:B------:R-:W-:-:S03]  /*0df0*/  HADD2.F32 R26, -RZ, R11.H0_H0 ;  /* 0x2000000bff1a7230 */ /* 0x000fc60000004100 */
[----:B------:R-:W-:Y:S02]  /*0e00*/  FFMA.FTZ R10, R15, R10, R12 ;  /* 0x0000000a0f0a7223 */ /* 0x000fe4000001000c */
[----:B------:R-:W-:Y:S01]  /*0e10*/  LDS.64 R14, [R21+0x30] ;  /* 0x00003000150e7984 */ /* 0x000fe20000000a00 */
[----:B------:R-:W-:Y:S01]  /*0e20*/  HADD2.F32 R11, -RZ, R11.H1_H1 ;  /* 0x3000000bff0b7230 */ /* 0x000fe20000004100 */
[----:B------:R-:W-:Y:S01]  /*0e30*/  UMOV UR5, 0xffffffff ;  /* 0xffffffff00057882 */ /* 0x000fe20000000000 */
[----:B--2---:R-:W-:-:S05]  /*0e40*/  HADD2.F32 R12, -RZ, R22.H0_H0 ;  /* 0x20000016ff0c7230 */ /* 0x004fca0000004100 */
[----:B------:R-:W-:Y:S02]  /*0e50*/  FFMA.FTZ R26, R26, R12, R13 ;  /* 0x0000000c1a1a7223 */ /* 0x000fe4000001000d */
[----:B------:R0:W1:Y:S01]  /*0e60*/  LDS.64 R12, [R21+0x28] ;  /* 0x00002800150c7984 */ /* 0x0000620000000a00 */
[----:B------:R-:W-:-:S05]  /*0e70*/  HADD2.F32 R22, -RZ, R22.H1_H1 ;  /* 0x30000016ff167230 */ /* 0x000fca0000004100 */
[----:B------:R-:W-:Y:S01]  /*0e80*/  FFMA.FTZ R10, R11, R22, R10 ;  /* 0x000000160b0a7223 */ /* 0x000fe2000001000a */
[----:B0-----:R-:W-:Y:S01]  /*0e90*/  LOP3.LUT R21, R4, 0x3, RZ, 0xc0, !PT ;  /* 0x0000000304157812 */ /* 0x001fe200078ec0ff */
[----:B-1----:R-:W-:Y:S02]  /*0ea0*/  HADD2.F32 R9, -RZ, R12.H0_H0 ;  /* 0x2000000cff097230 */ /* 0x002fe40000004100 */
[----:B------:R-:W-:Y:S02]  /*0eb0*/  HADD2.F32 R11, -RZ, R13.H0_H0 ;  /* 0x2000000dff0b7230 */ /* 0x000fe40000004100 */
[----:B----4-:R-:W-:-:S05]  /*0ec0*/  HADD2.F32 R8, -RZ, R24.H0_H0 ;  /* 0x20000018ff087230 */ /* 0x010fca0000004100 */
[----:B------:R-:W-:Y:S01]  /*0ed0*/  FFMA.FTZ R8, R9, R8, R26 ;  /* 0x0000000809087223 */ /* 0x000fe2000001001a */
[----:B------:R-:W-:Y:S02]  /*0ee0*/  HADD2.F32 R9, -RZ, R12.H1_H1 ;  /* 0x3000000cff097230 */ /* 0x000fe40000004100 */
[--C-:B-----5:R-:W-:Y:S02]  /*0ef0*/  HADD2.F32 R12, -RZ, R23.reuse.H0_H0 ;  /* 0x20000017ff0c7230 */ /* 0x120fe40000004100 */
[----:B------:R-:W-:Y:S02]  /*0f00*/  HADD2.F32 R24, -RZ, R24.H1_H1 ;  /* 0x30000018ff187230 */ /* 0x000fe40000004100 */
[----:B------:R-:W-:Y:S02]  /*0f10*/  HADD2.F32 R23, -RZ, R23.H1_H1 ;  /* 0x30000017ff177230 */ /* 0x000fe40000004100 */
[----:B------:R-:W-:Y:S01]  /*0f20*/  FFMA.FTZ R11, R11, R12, R8 ;  /* 0x0000000c0b0b7223 */ /* 0x000fe20000010008 */
[----:B------:R-:W-:-:S02]  /*0f30*/  HADD2.F32 R8, -RZ, R13.H1_H1 ;  /* 0x3000000dff087230 */ /* 0x000fc40000004100 */
[----:B------:R-:W-:Y:S01]  /*0f40*/  FFMA.FTZ R9, R9, R24, R10 ;  /* 0x0000001809097223 */ /* 0x000fe2000001000a */
[--C-:B------:R-:W-:Y:S02]  /*0f50*/  HADD2.F32 R10, -RZ, R14.reuse.H0_H0 ;  /* 0x2000000eff0a7230 */ /* 0x100fe40000004100 */
        /* <DEDUP_REMOVED lines=10> */
[----:B------:R-:W-:-:S03]  /*1000*/  FFMA.FTZ R10, R11, R12, R10 ;  /* 0x0000000c0b0a7223 */ /* 0x000fc6000001000a */
[----:B------:R-:W-:-:S04]  /*1010*/  FFMA.FTZ R15, R15, R27, R8 ;  /* 0x0000001b0f0f7223 */ /* 0x000fc80000010008 */
[----:B------:R-:W-:Y:S01]  /*1020*/  FADD.FTZ R10, R10, R15 ;  /* 0x0000000f0a0a7221 */ /* 0x000fe20000010000 */
[----:B------:R-:W-:Y:S06]  /*1030*/  BRA.DIV UR5, `(.L_x_23540) ;  /* 0x00000032052c7947 */ /* 0x000fec000b800000 */
[----:B------:R-:W0:Y:S02]  /*1040*/  SHFL.BFLY PT, R9, R10, 0x2, 0x1f ;  /* 0x0c401f000a097f89 */ /* 0x000e2400000e0000 */
[----:B0-----:R-:W-:-:S05]  /*1050*/  FADD.FTZ R9, R10, R9 ;  /* 0x000000090a097221 */ /* 0x001fca0000010000 */
[----:B------:R0:W1:Y:S02]  /*1060*/  SHFL.BFLY PT, R8, R9, 0x1, 0x1f ;  /* 0x0c201f0009087f89 */ /* 0x00006400000e0000 */
.L_x_23589:
        /* <DEDUP_REMOVED lines=9> */
[C---:B------:R-:W-:Y:S02]  /*1100*/  @!P2 ISETP.GE.AND P1, PT, R9.reuse, UR14, PT ;  /* 0x0000000e0900ac0c */ /* 0x040fe4000bf26270 */
[----:B------:R-:W-:Y:S01]  /*1110*/  ISETP.GE.OR P3, PT, R9, UR14, P2 ;  /* 0x0000000e09007c0c */ /* 0x000fe20009766670 */
[----:B------:R-:W-:Y:S01]  /*1120*/  FFMA.FTZ R11, R8, UR22, R11 ;  /* 0x00000016080b7c23 */ /* 0x000fe2000801000b */
[----:B------:R-:W-:-:S04]  /*1130*/  IADD3 R20, PT, PT, R20, 0x20, RZ ;  /* 0x0000002014147810 */ /* 0x000fc80007ffe0ff */
[----:B------:R-:W-:Y:S02]  /*1140*/  @!P2 FSEL R8, R11, RZ, !P1 ;  /* 0x000000ff0b08a208 */ /* 0x000fe40004800000 */
[----:B------:R-:W-:-:S03]  /*1150*/  IADD3 R16, P1, PT, R16, 0x10, RZ ;  /* 0x0000001010107810 */ /* 0x000fc60007f3e0ff */
[----:B------:R0:W-:Y:S01]  /*1160*/  @!P2 STS [R5], R8 ;  /* 0x000000080500a388 */ /* 0x0001e20000000800 */
[----:B------:R-:W-:Y:S01]  /*1170*/  ISETP.GE.U32.AND P2, PT, R18, UR8, PT ;  /* 0x0000000812007c0c */ /* 0x000fe2000bf46070 */
[----:B------:R-:W-:Y:S01]  /*1180*/  IMAD.X R17, RZ, RZ, R17, P1 ;  /* 0x000000ffff117224 */ /* 0x000fe200008e0611 */
[----:B------:R-:W-:Y:S01]  /*1190*/  @!P3 FMNMX.FTZ R2, R2, R11, !PT ;  /* 0x0000000b0202b209 */ /* 0x000fe20007810000 */
[----:B0-----:R-:W-:-:S10]  /*11a0*/  VIADD R5, R5, 0x80 ;  /* 0x0000008005057836 */ /* 0x001fd40000000000 */
[----:B------:R-:W-:Y:S05]  /*11b0*/  @!P2 BRA `(.L_x_23541) ;  /* 0xfffffff400c4a947 */ /* 0x000fea000383ffff */
.L_x_23539:
[----:B------:R-:W-:Y:S05]  /*11c0*/  BSYNC B0 ;  /* 0x0000000000007941 */ /* 0x000fea0003800000 */
.L_x_23538:
[----:B-----5:R-:W0:Y:S01]  /*11d0*/  S2R R0, SR_TID.X ;  /* 0x0000000000007919 */ /* 0x020e220000002100 */
[----:B------:R-:W-:Y:S02]  /*11e0*/  UIMAD UR5, UR16, -0x40, UR8 ;  /* 0xffffffc0100578a4 */ /* 0x000fe4000f8e0208 */
[----:B------:R-:W-:Y:S02]  /*11f0*/  MOV R6, UR16 ;  /* 0x0000001000067c02 */ /* 0x000fe40008000f00 */
[----:B------:R-:W-:Y:S02]  /*1200*/  SHF.R.U32.HI R5, RZ, 0x5, R4 ;  /* 0x00000005ff057819 */ /* 0x000fe40000011604 */
[----:B------:R-:W-:Y:S01]  /*1210*/  MOV R7, 0x400 ;  /* 0x0000040000077802 */ /* 0x000fe20000000f00 */
[----:B------:R-:W-:Y:S01]  /*1220*/  IMAD.SHL.U32 R6, R6, 0x200, RZ ;  /* 0x0000020006067824 */ /* 0x000fe200078e00ff */
[----:B------:R-:W-:Y:S01]  /*1230*/  MOV R9, UR5 ;  /* 0x0000000500097c02 */ /* 0x000fe20008000f00 */
[----:B------:R-:W-:-:S04]  /*1240*/  UMOV UR5, 0xffffffff ;  /* 0xffffffff00057882 */ /* 0x000fc80000000000 */
[----:B------:R-:W-:-:S05]  /*1250*/  IMAD R9, R9, 0x8, R6 ;  /* 0x0000000809097824 */ /* 0x000fca00078e0206 */
        /* <DEDUP_REMOVED lines=8> */
.L_x_23594:
[----:B------:R-:W-:Y:S01]  /*12e0*/  IADD3 R2, PT, PT, R7, 0xe0, RZ ;  /* 0x000000e007027810 */ /* 0x000fe20007ffe0ff */
[----:B------:R-:W-:Y:S05]  /*12f0*/  WARPSYNC.ALL ;  /* 0x0000000000007948 */ /* 0x000fea0003800000 */
[----:B------:R-:W-:Y:S02]  /*1300*/  ISETP.NE.AND P3, PT, R0, RZ, PT ;  /* 0x000000ff0000720c */ /* 0x000fe40003f65270 */
[----:B------:R-:W-:Y:S02]  /*1310*/  LEA R10, R3, R2, 0x18 ;  /* 0x00000002030a7211 */ /* 0x000fe400078ec0ff */
[----:B-1----:R-:W-:-:S03]  /*1320*/  FMNMX.FTZ R13, R8, R13, !PT ;  /* 0x0000000d080d7209 */ /* 0x002fc60007810000 */
[----:B------:R-:W-:-:S06]  /*1330*/  IMAD R2, R5, 0x4, R10 ;  /* 0x0000000405027824 */ /* 0x000fcc00078e020a */
[----:B------:R-:W-:Y:S01]  /*1340*/  @!P3 STS [R2], R13 ;  /* 0x0000000d0200b388 */ /* 0x000fe20000000800 */
[----:B------:R-:W-:Y:S01]  /*1350*/  BAR.SYNC.DEFER_BLOCKING 0x0 ;  /* 0x0000000000007b1d */ /* 0x000fe20000010000 */
[C---:B------:R-:W-:Y:S01]  /*1360*/  ISETP.GT.U32.AND P2, PT, R0.reuse, 0x3, PT ;  /* 0x000000030000780c */ /* 0x040fe20003f44070 */
[----:B------:R-:W-:Y:S01]  /*1370*/  IMAD.MOV.U32 R12, RZ, RZ, -0x800001 ;  /* 0xff7fffffff0c7424 */ /* 0x000fe200078e00ff */
[----:B0-----:R-:W-:Y:S01]  /*1380*/  LEA R8, R0, R10, 0x2 ;  /* 0x0000000a00087211 */ /* 0x001fe200078e10ff */
[----:B------:R-:W-:Y:S02]  /*1390*/  IMAD.MOV.U32 R15, RZ, RZ, RZ ;  /* 0x000000ffff0f7224 */ /* 0x000fe400078e00ff */
        /* <DEDUP_REMOVED lines=10> */
[----:B------:R-:W-:Y:S01]  /*1440*/  LOP3.LUT R12, RZ, R4, RZ, 0x33, !PT ;  /* 0x00000004ff0c7212 */ /* 0x000fe200078e33ff */
[----:B------:R-:W-:Y:S01]  /*1450*/  BSSY.RECONVERGENT B1, `(.L_x_23545) ;  /* 0x000001c000017945 */ /* 0x000fe20003800200 */
[----:B------:R-:W-:Y:S02]  /*1460*/  HFMA2 R15, -RZ, RZ, 0, 0 ;  /* 0x00000000ff0f7431 */ /* 0x000fe400000001ff */
[----:B------:R-:W-:-:S04]  /*1470*/  IADD3 R13, PT, PT, R9, R12, RZ ;  /* 0x0000000c090d7210 */ /* 0x000fc80007ffe0ff */
[C---:B------:R-:W-:Y:S01]  /*1480*/  LOP3.LUT R12, R13.reuse, 0x180, RZ, 0xc0, !PT ;  /* 0x000001800d0c7812 */ /* 0x040fe200078ec0ff */
[----:B------:R-:W-:-:S03]  /*1490*/  IMAD.IADD R14, R13, 0x1, -R6 ;  /* 0x000000010d0e7824 */ /* 0x000fc600078e0a06 */
[----:B------:R-:W-:Y:S02]  /*14a0*/  ISETP.NE.AND P4, PT, R12, 0x180, PT ;  /* 0x000001800c00780c */ /* 0x000fe40003f85270 */
        /* <DEDUP_REMOVED lines=11> */
.L_x_23547:
        /* <DEDUP_REMOVED lines=11> */
.L_x_23546:
[----:B------:R-:W-:Y:S05]  /*1610*/  BSYNC.RECONVERGENT B1 ;  /* 0x0000000000017941 */ /* 0x000fea0003800200 */
.L_x_23545:
        /* <DEDUP_REMOVED lines=12> */
.L_x_23550:
        /* <DEDUP_REMOVED lines=24> */
[----:B------:R-:W-:Y:S01]  /*1860*/  FMUL.FTZ R20, R21, 1.4426950216293334961 ;  /* 0x3fb8aa3b15147820 */ /* 0x000fe20000410000 */
[----:B-----5:R-:W-:-:S04]  /*1870*/  FADD.FTZ R17, -R10, R17 ;  /* 0x000000110a117221 */ /* 0x020fc80000010100 */
[----:B------:R-:W-:Y:S01]  /*1880*/  FMUL.FTZ R26, R17, 1.4426950216293334961 ;  /* 0x3fb8aa3b111a7820 */ /* 0x000fe20000410000 */
[----:B------:R-:W5:Y:S01]  /*1890*/  MUFU.EX2 R16, R16 ;  /* 0x0000001000107308 */ /* 0x000f620000000800 */
[----:B-1----:R-:W-:Y:S01]  /*18a0*/  FADD.FTZ R15, R22, R15 ;  /* 0x0000000f160f7221 */ /* 0x002fe20000010000 */
[----:B------:R-:W1:Y:S04]  /*18b0*/  LDS R17, [R13+0x1200] ;  /* 0x001200000d117984 */ /* 0x000e680000000800 */
[----:B------:R5:W-:Y:S02]  /*18c0*/  STS [R13+-0x400], R22 ;  /* 0xfffc00160d007388 */ /* 0x000be40000000800 */
[----:B------:R-:W2:Y:S01]  /*18d0*/  MUFU.EX2 R18, R18 ;  /* 0x0000001200127308 */ /* 0x000ea20000000800 */
[----:B----4-:R-:W-:Y:S01]  /*18e0*/  FADD.FTZ R15, R15, R24 ;  /* 0x000000180f0f7221 */ /* 0x010fe20000010000 */
[----:B------:R4:W-:Y:S06]  /*18f0*/  STS [R13+-0x200], R24 ;  /* 0xfffe00180d007388 */ /* 0x0009ec0000000800 */
[----:B------:R-:W4:Y:S01]  /*1900*/  MUFU.EX2 R20, R20 ;  /* 0x0000001400147308 */ /* 0x000f220000000800 */
[----:B-----5:R-:W-:Y:S01]  /*1910*/  FADD.FTZ R15, R15, R16 ;  /* 0x000000100f0f7221 */ /* 0x020fe20000010000 */
[C---:B------:R-:W-:Y:S01]  /*1920*/  FADD.FTZ R22, -R10.reuse, R29 ;  /* 0x0000001d0a167221 */ /* 0x040fe20000010100 */
[----:B------:R5:W-:Y:S01]  /*1930*/  STS [R13], R16 ;  /* 0x000000100d007388 */ /* 0x000be20000000800 */
[----:B0-----:R-:W-:-:S03]  /*1940*/  FADD.FTZ R19, -R10, R19 ;  /* 0x000000130a137221 */ /* 0x001fc60000010100 */
[----:B------:R-:W0:Y:S01]  /*1950*/  LDS R29, [R13+0x1a00] ;  /* 0x001a00000d1d7984 */ /* 0x000e220000000800 */
[----:B------:R-:W-:Y:S01]  /*1960*/  FMUL.FTZ R30, R19, 1.4426950216293334961 ;  /* 0x3fb8aa3b131e7820 */ /* 0x000fe20000410000 */
[----:B--2---:R-:W-:Y:S01]  /*1970*/  FADD.FTZ R21, R15, R18 ;  /* 0x000000120f157221 */ /* 0x004fe20000010000 */
[----:B------:R-:W5:Y:S01]  /*1980*/  MUFU.EX2 R26, R26 ;  /* 0x0000001a001a7308 */ /* 0x000f620000000800 */
[----:B------:R-:W2:Y:S01]  /*1990*/  LDS R15, [R13+0x1400] ;  /* 0x001400000d0f7984 */ /* 0x000ea20000000800 */
[C---:B------:R-:W-:Y:S01]  /*19a0*/  FADD.FTZ R25, -R10.reuse, R25 ;  /* 0x000000190a197221 */ /* 0x040fe20000010100 */
[----:B---3--:R-:W-:Y:S02]  /*19b0*/  FADD.FTZ R27, -R10, R27 ;  /* 0x0000001b0a1b7221 */ /* 0x008fe40000010100 */
[----:B------:R-:W3:Y:S01]  /*19c0*/  LDS R19, [R13+0x1800] ;  /* 0x001800000d137984 */ /* 0x000ee20000000800 */
[----:B----4-:R-:W-:Y:S01]  /*19d0*/  FADD.FTZ R31, R21, R20 ;  /* 0x00000014151f7221 */ /* 0x010fe20000010000 */
[----:B------:R-:W-:-:S02]  /*19e0*/  FMUL.FTZ R24, R27, 1.4426950216293334961 ;  /* 0x3fb8aa3b1b187820 */ /* 0x000fc40000410000 */
[----:B------:R-:W4:Y:S01]  /*19f0*/  LDS R21, [R13+0x1600] ;  /* 0x001600000d157984 */ /* 0x000f220000000800 */
[----:B------:R-:W-:-:S03]  /*1a00*/  FADD.FTZ R23, -R10, R23 ;  /* 0x000000170a177221 */ /* 0x000fc60000010100 */
[----:B------:R5:W-:Y:S01]  /*1a10*/  STS [R13+0x400], R20 ;  /* 0x000400140d007388 */ /* 0x000be20000000800 */
[----:B------:R-:W0:Y:S01]  /*1a20*/  MUFU.EX2 R24, R24 ;  /* 0x0000001800187308 */ /* 0x000e220000000800 */
[----:B------:R-:W-:Y:S01]  /*1a30*/  FMUL.FTZ R23, R23, 1.4426950216293334961 ;  /* 0x3fb8aa3b17177820 */ /* 0x000fe20000410000 */
[----:B-1----:R-:W-:Y:S01]  /*1a40*/  FADD.FTZ R17, -R10, R17 ;  /* 0x000000110a117221 */ /* 0x002fe20000010100 */
[----:B------:R1:W-:Y:S01]  /*1a50*/  STS [R13+0x200], R18 ;  /* 0x000200120d007388 */ /* 0x0003e20000000800 */
[----:B-----5:R-:W-:Y:S02]  /*1a60*/  FADD.FTZ R16, R31, R26 ;  /* 0x0000001a1f107221 */ /* 0x020fe40000010000 */
[----:B------:R-:W-:Y:S01]  /*1a70*/  FMUL.FTZ R17, R17, 1.4426950216293334961 ;  /* 0x3fb8aa3b11117820 */ /* 0x000fe20000410000 */
[----:B------:R5:W-:Y:S01]  /*1a80*/  STS [R13+0x600], R26 ;  /* 0x0006001a0d007388 */ /* 0x000be20000000800 */
[----:B------:R-:W-:Y:S01]  /*1a90*/  FMUL.FTZ R20, R22, 1.4426950216293334961 ;  /* 0x3fb8aa3b16147820 */ /* 0x000fe20000410000 */
[----:B------:R-:W-:Y:S01]  /*1aa0*/  FMUL.FTZ R22, R25, 1.4426950216293334961 ;  /* 0x3fb8aa3b19167820 */ /* 0x000fe20000410000 */
[----:B-1----:R-:W1:Y:S01]  /*1ab0*/  MUFU.EX2 R18, R30 ;  /* 0x0000001e00127308 */ /* 0x002e620000000800 */
[----:B0-----:R-:W-:Y:S07]  /*1ac0*/  STS [R13+0xe00], R24 ;  /* 0x000e00180d007388 */ /* 0x001fee0000000800 */
[----:B------:R-:W0:Y:S01]  /*1ad0*/  MUFU.EX2 R20, R20 ;  /* 0x0000001400147308 */ /* 0x000e220000000800 */
[C---:B------:R-:W-:Y:S01]  /*1ae0*/  FADD.FTZ R29, -R10.reuse, R29 ;  /* 0x0000001d0a1d7221 */ /* 0x040fe20000010100 */
[----:B--2---:R-:W-:-:S03]  /*1af0*/  FADD.FTZ R15, -R10, R15 ;  /* 0x0000000f0a0f7221 */ /* 0x004fc60000010100 */
[----:B------:R-:W-:-:S03]  /*1b00*/  FMUL.FTZ R29, R29, 1.4426950216293334961 ;  /* 0x3fb8aa3b1d1d7820 */ /* 0x000fc60000410000 */
[----:B------:R-:W2:Y:S01]  /*1b10*/  MUFU.EX2 R22, R22 ;  /* 0x0000001600167308 */ /* 0x000ea20000000800 */
[----:B-1----:R-:W-:Y:S01]  /*1b20*/  STS [R13+0x800], R18 ;  /* 0x000800120d007388 */ /* 0x002fe20000000800 */
[----:B------:R-:W-:Y:S01]  /*1b30*/  FMUL.FTZ R32, R15, 1.4426950216293334961 ;  /* 0x3fb8aa3b0f207820 */ /* 0x000fe20000410000 */
[----:B------:R-:W-:Y:S01]  /*1b40*/  FADD.FTZ R15, R16, R18 ;  /* 0x00000012100f7221 */ /* 0x000fe20000010000 */
[C---:B---3--:R-:W-:Y:S01]  /*1b50*/  FADD.FTZ R19, -R10.reuse, R19 ;  /* 0x000000130a137221 */ /* 0x048fe20000010100 */
[----:B----4-:R-:W-:-:S03]  /*1b60*/  FADD.FTZ R21, -R10, R21 ;  /* 0x000000150a157221 */ /* 0x010fc60000010100 */
[----:B-----5:R-:W1:Y:S01]  /*1b70*/  MUFU.EX2 R26, R23 ;  /* 0x00000017001a7308 */ /* 0x020e620000000800 */
[----:B0-----:R-:W-:Y:S01]  /*1b80*/  FADD.FTZ R15, R15, R20 ;  /* 0x000000140f0f7221 */ /* 0x001fe20000010000 */
[----:B------:R-:W-:Y:S01]  /*1b90*/  FMUL.FTZ R21, R21, 1.4426950216293334961 ;  /* 0x3fb8aa3b15157820 */ /* 0x000fe20000410000 */
[----:B------:R-:W-:Y:S01]  /*1ba0*/  FMUL.FTZ R19, R19, 1.4426950216293334961 ;  /* 0x3fb8aa3b13137820 */ /* 0x000fe20000410000 */
[----:B------:R-:W-:Y:S04]  /*1bb0*/  STS [R13+0xa00], R20 ;  /* 0x000a00140d007388 */ /* 0x000fe80000000800 */
[----:B------:R-:W0:Y:S01]  /*1bc0*/  MUFU.EX2 R30, R17 ;  /* 0x00000011001e7308 */ /* 0x000e220000000800 */
[----:B--2---:R-:W-:Y:S01]  /*1bd0*/  FADD.FTZ R15, R15, R22 ;  /* 0x000000160f0f7221 */ /* 0x004fe20000010000 */
[----:B------:R-:W-:Y:S03]  /*1be0*/  STS [R13+0xc00], R22 ;  /* 0x000c00160d007388 */ /* 0x000fe60000000800 */
        /* <DEDUP_REMOVED lines=19> */
.L_x_23549:
[----:B------:R-:W-:Y:S05]  /*1d20*/  BSYNC.RECONVERGENT B1 ;  /* 0x0000000000017941 */ /* 0x000fea0003800200 */
.L_x_23548:
        /* <DEDUP_REMOVED lines=55> */
.L_x_23552:
[----:B------:R-:W-:Y:S05]  /*20a0*/  BSYNC.RECONVERGENT B1 ;  /* 0x0000000000017941 */ /* 0x000fea0003800200 */
.L_x_23551:
        /* <DEDUP_REMOVED lines=26> */
.L_x_23544:
[----:B------:R-:W-:Y:S05]  /*2250*/  BSYNC.RECONVERGENT B0 ;  /* 0x0000000000007941 */ /* 0x000fea0003800200 */
.L_x_23543:
        /* <DEDUP_REMOVED lines=40> */
.L_x_23557:
[----:B------:R-:W1:Y:S01]  /*24e0*/  LDS R9, [R13] ;  /* 0x000000000d097984 */ /* 0x000e620000000800 */
[----:B------:R-:W-:-:S04]  /*24f0*/  IADD3 R14, PT, PT, R14, 0x1, RZ ;  /* 0x000000010e0e7810 */ /* 0x000fc80007ffe0ff */
[----:B------:R-:W-:Y:S01]  /*2500*/  ISETP.NE.AND P0, PT, R14, RZ, PT ;  /* 0x000000ff0e00720c */ /* 0x000fe20003f05270 */
[----:B-1----:R-:W-:-:S05]  /*2510*/  FMUL.FTZ R16, R9, R2 ;  /* 0x0000000209107220 */ /* 0x002fca0000410000 */
[----:B------:R1:W-:Y:S02]  /*2520*/  STS [R13], R16 ;  /* 0x000000100d007388 */ /* 0x0003e40000000800 */
[----:B-1----:R-:W-:-:S05]  /*2530*/  IADD3 R13, PT, PT, R13, 0x200, RZ ;  /* 0x000002000d0d7810 */ /* 0x002fca0007ffe0ff */
[----:B------:R-:W-:Y:S05]  /*2540*/  @P0 BRA `(.L_x_23557) ;  /* 0xfffffffc00e40947 */ /* 0x000fea000383ffff */
.L_x_23556:
[----:B------:R-:W-:Y:S05]  /*2550*/  BSYNC.RECONVERGENT B1 ;  /* 0x0000000000017941 */ /* 0x000fea0003800200 */
.L_x_23555:
        /* <DEDUP_REMOVED lines=12> */
.L_x_23560:
        /* <DEDUP_REMOVED lines=11> */
[----:B------:R-:W-:Y:S01]  /*26d0*/  LDS R23, [R9+0xe00] ;  /* 0x000e000009177984 */ /* 0x000fe20000000800 */
[----:B-1----:R-:W-:-:S03]  /*26e0*/  FMUL.FTZ R14, R27, R2 ;  /* 0x000000021b0e7220 */ /* 0x002fc60000410000 */
[----:B------:R-:W-:Y:S01]  /*26f0*/  LDS R37, [R9+0x1200] ;  /* 0x0012000009257984 */ /* 0x000fe20000000800 */
[----:B--2---:R-:W-:-:S03]  /*2700*/  FMUL.FTZ R16, R29, R2 ;  /* 0x000000021d107220 */ /* 0x004fc60000410000 */
[----:B------:R-:W1:Y:S01]  /*2710*/  LDS R27, [R9+0x1000] ;  /* 0x00100000091b7984 */ /* 0x000e620000000800 */
[----:B---3--:R-:W-:-:S03]  /*2720*/  FMUL.FTZ R18, R31, R2 ;  /* 0x000000021f127220 */ /* 0x008fc60000410000 */
[----:B------:R-:W-:Y:S01]  /*2730*/  LDS R29, [R9+0x1400] ;  /* 0x00140000091d7984 */ /* 0x000fe20000000800 */
[----:B----4-:R-:W-:-:S03]  /*2740*/  FMUL.FTZ R20, R33, R2 ;  /* 0x0000000221147220 */ /* 0x010fc60000410000 */
[----:B------:R-:W2:Y:S01]  /*2750*/  LDS R35, [R9+0x1600] ;  /* 0x0016000009237984 */ /* 0x000ea20000000800 */
[----:B-----5:R-:W-:-:S03]  /*2760*/  FMUL.FTZ R22, R17, R2 ;  /* 0x0000000211167220 */ /* 0x020fc60000410000 */
[----:B------:R-:W3:Y:S01]  /*2770*/  LDS R33, [R9+0x1800] ;  /* 0x0018000009217984 */ /* 0x000ee20000000800 */
[----:B0-----:R-:W-:-:S03]  /*2780*/  FMUL.FTZ R24, R19, R2 ;  /* 0x0000000213187220 */ /* 0x001fc60000410000 */
[----:B------:R-:W0:Y:S04]  /*2790*/  LDS R31, [R9+0x1a00] ;  /* 0x001a0000091f7984 */ /* 0x000e280000000800 */
[----:B------:R4:W-:Y:S04]  /*27a0*/  STS [R9+-0x400], R14 ;  /* 0xfffc000e09007388 */ /* 0x0009e80000000800 */
[----:B------:R5:W-:Y:S04]  /*27b0*/  STS [R9+-0x200], R16 ;  /* 0xfffe001009007388 */ /* 0x000be80000000800 */
[----:B------:R1:W-:Y:S01]  /*27c0*/  STS [R9], R18 ;  /* 0x0000001209007388 */ /* 0x0003e20000000800 */
[----:B----4-:R-:W-:-:S03]  /*27d0*/  FMUL.FTZ R14, R21, R2 ;  /* 0x00000002150e7220 */ /* 0x010fc60000410000 */
[----:B------:R4:W-:Y:S01]  /*27e0*/  STS [R9+0x200], R20 ;  /* 0x0002001409007388 */ /* 0x0009e20000000800 */
[----:B-----5:R-:W-:-:S03]  /*27f0*/  FMUL.FTZ R16, R25, R2 ;  /* 0x0000000219107220 */ /* 0x020fc60000410000 */
[----:B------:R5:W-:Y:S01]  /*2800*/  STS [R9+0x400], R22 ;  /* 0x0004001609007388 */ /* 0x000be20000000800 */
[----:B-1----:R-:W-:-:S03]  /*2810*/  FMUL.FTZ R18, R15, R2 ;  /* 0x000000020f127220 */ /* 0x002fc60000410000 */
[----:B------:R1:W-:Y:S01]  /*2820*/  STS [R9+0x600], R24 ;  /* 0x0006001809007388 */ /* 0x0003e20000000800 */
[-C--:B------:R-:W-:Y:S01]  /*2830*/  FMUL.FTZ R26, R27, R2.reuse ;  /* 0x000000021b1a7220 */ /* 0x080fe20000410000 */
[-C--:B----4-:R-:W-:Y:S02]  /*2840*/  FMUL.FTZ R20, R23, R2.reuse ;  /* 0x0000000217147220 */ /* 0x090fe40000410000 */
[----:B------:R-:W-:Y:S01]  /*2850*/  STS [R9+0x800], R14 ;  /* 0x0008000e09007388 */ /* 0x000fe20000000800 */
[-C--:B-----5:R-:W-:Y:S01]  /*2860*/  FMUL.FTZ R22, R37, R2.reuse ;  /* 0x0000000225167220 */ /* 0x0a0fe20000410000 */
[-C--:B--2---:R-:W-:Y:S02]  /*2870*/  FMUL.FTZ R30, R35, R2.reuse ;  /* 0x00000002231e7220 */ /* 0x084fe40000410000 */
[----:B------:R-:W-:Y:S01]  /*2880*/  STS [R9+0xa00], R16 ;  /* 0x000a001009007388 */ /* 0x000fe20000000800 */
[-C--:B-1----:R-:W-:Y:S01]  /*2890*/  FMUL.FTZ R24, R29, R2.reuse ;  /* 0x000000021d187220 */ /* 0x082fe20000410000 */
[----:B---3--:R-:W-:-:S02]  /*28a0*/  FMUL.FTZ R32, R33, R2 ;  /* 0x0000000221207220 */ /* 0x008fc40000410000 */
        /* <DEDUP_REMOVED lines=11> */
.L_x_23559:
[----:B------:R-:W-:Y:S05]  /*2960*/  BSYNC.RECONVERGENT B1 ;  /* 0x0000000000017941 */ /* 0x000fea0003800200 */
.L_x_23558:
        /* <DEDUP_REMOVED lines=31> */
.L_x_23562:
[----:B------:R-:W-:Y:S05]  /*2b60*/  BSYNC.RECONVERGENT B1 ;  /* 0x0000000000017941 */ /* 0x000fea0003800200 */
.L_x_23561:
        /* <DEDUP_REMOVED lines=14> */
.L_x_23554:
[----:B------:R-:W-:Y:S05]  /*2c50*/  BSYNC.RECONVERGENT B0 ;  /* 0x0000000000007941 */ /* 0x000fea0003800200 */
.L_x_23553:
[----:B------:R-:W-:Y:S01]  /*2c60*/  BAR.SYNC.DEFER_BLOCKING 0x0 ;  /* 0x0000000000007b1d */ /* 0x000fe20000010000 */
[----:B------:R-:W-:Y:S02]  /*2c70*/  ISETP.NE.AND P0, PT, R4, RZ, PT ;  /* 0x000000ff0400720c */ /* 0x000fe40003f05270 */
[----:B--2---:R-:W-:-:S03]  /*2c80*/  MOV R16, UR16 ;  /* 0x0000001000107c02 */ /* 0x004fc60008000f00 */
        /* <DEDUP_REMOVED lines=23> */
.L_x_23564:
[----:B--23--:R-:W-:Y:S05]  /*2e00*/  BSYNC.RECONVERGENT B0 ;  /* 0x0000000000007941 */ /* 0x00cfea0003800200 */
.L_x_23563:
[----:B------:R-:W-:Y:S01]  /*2e10*/  BSSY.RECONVERGENT B0, `(.L_x_23565) ;  /* 0x00000de000007945 */ /* 0x000fe20003800200 */
[----:B------:R-:W-:Y:S02]  /*2e20*/  CS2R R20, SRZ ;  /* 0x0000000000147805 */ /* 0x000fe4000001ff00 */
[----:B------:R-:W-:Y:S01]  /*2e30*/  CS2R R18, SRZ ;  /* 0x0000000000127805 */ /* 0x000fe2000001ff00 */
[----:B------:R-:W-:Y:S06]  /*2e40*/  @P1 BRA `(.L_x_23566) ;  /* 0x0000000c00681947 */ /* 0x000fec0003800000 */
[----:B------:R-:W2:Y:S01]  /*2e50*/  LDCU UR4, c[0x0][0x3c8] ;  /* 0x00007900ff0477ac */ /* 0x000ea20008000800 */
[C---:B----4-:R-:W-:Y:S01]  /*2e60*/  IMAD.WIDE.U32 R8, R16.reuse, 0x4, RZ ;  /* 0x0000000410087825 */ /* 0x050fe200078e00ff */
[----:B0-----:R-:W-:Y:S02]  /*2e70*/  IADD3 R10, PT, PT, R7, 0x100, RZ ;  /* 0x00000100070a7810 */ /* 0x001fe40007ffe0ff */
[----:B------:R-:W-:Y:S01]  /*2e80*/  CS2R R20, SRZ ;  /* 0x0000000000147805 */ /* 0x000fe2000001ff00 */
[----:B------:R-:W0:Y:S01]  /*2e90*/  LDCU UR5, c[0x0][0x3e0] ;  /* 0x00007c00ff0577ac */ /* 0x000e220008000800 */
[----:B------:R-:W-:Y:S01]  /*2ea0*/  IMAD R7, R5, 0x8, R6 ;  /* 0x0000000805077824 */ /* 0x000fe200078e0206 */
[----:B------:R-:W-:Y:S02]  /*2eb0*/  LEA R10, R3, R10, 0x18 ;  /* 0x0000000a030a7211 */ /* 0x000fe400078ec0ff */
[----:B------:R-:W-:Y:S01]  /*2ec0*/  CS2R R18, SRZ ;  /* 0x0000000000127805 */ /* 0x000fe2000001ff00 */
[----:B------:R-:W1:Y:S01]  /*2ed0*/  LDCU.64 UR6, c[0x0][0x3b8] ;  /* 0x00007700ff0677ac */ /* 0x000e620008000a00 */
[----:B------:R-:W-:Y:S01]  /*2ee0*/  IADD3 R17, PT, PT, R16, 0x1, RZ ;  /* 0x0000000110117810 */ /* 0x000fe20007ffe0ff */
[----:B------:R-:W-:Y:S01]  /*2ef0*/  VIADD R7, R7, 0x3 ;  /* 0x0000000307077836 */ /* 0x000fe20000000000 */
[----:B------:R-:W-:-:S04]  /*2f00*/  LEA R6, R5, R10, 0x5 ;  /* 0x0000000a05067211 */ /* 0x000fc800078e28ff */
[----:B------:R-:W-:Y:S01]  /*2f10*/  IADD3 R6, PT, PT, R6, 0x10, RZ ;  /* 0x0000001006067810 */ /* 0x000fe20007ffe0ff */
[----:B--2---:R-:W-:Y:S01]  /*2f20*/  UIMAD UR4, UR15, UR4, URZ ;  /* 0x000000040f0472a4 */ /* 0x004fe2000f8e02ff */
[----:B0-----:R-:W-:-:S05]  /*2f30*/  IMAD R28, R28, UR5, RZ ;  /* 0x000000051c1c7c24 */ /* 0x001fca000f8e02ff */
[----:B------:R-:W-:Y:S01]  /*2f40*/  MOV R11, UR4 ;  /* 0x00000004000b7c02 */ /* 0x000fe20008000f00 */
[----:B------:R-:W-:Y:S01]  /*2f50*/  UIADD3 UR4, UPT, UPT, UR14, 0x7, URZ ;  /* 0x000000070e047890 */ /* 0x000fe2000fffe0ff */
[----:B------:R-:W-:-:S03]  /*2f60*/  SHF.R.S32.HI R29, RZ, 0x1f, R28 ;  /* 0x0000001fff1d7819 */ /* 0x000fc6000001141c */
[----:B------:R-:W-:Y:S01]  /*2f70*/  IMAD.WIDE R8, R11, 0x4, R8 ;  /* 0x000000040b087825 */ /* 0x000fe200078e0208 */
[----:B------:R-:W-:Y:S02]  /*2f80*/  USHF.R.U32.HI UR4, URZ, 0x3, UR4 ;  /* 0x00000003ff047899 */ /* 0x000fe40008011604 */
[----:B-1----:R-:W-:-:S04]  /*2f90*/  IADD3 R2, P0, PT, R8, UR6, RZ ;  /* 0x0000000608027c10 */ /* 0x002fc8000ff1e0ff */
[----:B------:R-:W-:Y:S02]  /*2fa0*/  IADD3 R16, PT, PT, R16, -UR4, RZ ;  /* 0x8000000410107c10 */ /* 0x000fe4000fffe0ff */
[----:B------:R-:W-:-:S07]  /*2fb0*/  IADD3.X R3, PT, PT, R9, UR7, RZ, P0, !PT ;  /* 0x0000000709037c10 */ /* 0x000fce00087fe4ff */
.L_x_23577:
        /* <DEDUP_REMOVED lines=10> */
[----:B------:R-:W-:Y:S01]  /*3060*/  LEA R30, P1, R8, UR20, 0x1 ;  /* 0x00000014081e7c11 */ /* 0x000fe2000f8208ff */
[----:B------:R-:W-:Y:S01]  /*3070*/  IMAD.X R23, RZ, RZ, R23, P0 ;  /* 0x000000ffff177224 */ /* 0x000fe200000e0617 */
[----:B------:R-:W-:-:S04]  /*3080*/  ISETP.NE.AND P0, PT, R16, -0x1, PT ;  /* 0xffffffff1000780c */ /* 0x000fc80003f05270 */
[----:B------:R-:W-:Y:S02]  /*3090*/  LEA.HI.X R31, R8, UR21, R23, 0x1, P1 ;  /* 0x00000015081f7c11 */ /* 0x000fe400088f0c17 */
[----:B------:R-:W-:-:S03]  /*30a0*/  IADD3 R23, PT, PT, R7, -0x3, RZ ;  /* 0xfffffffd07177810 */ /* 0x000fc60007ffe0ff */
        /* <DEDUP_REMOVED lines=32> */
.L_x_23568:
[----:B------:R-:W-:Y:S05]  /*32b0*/  BSYNC.RECONVERGENT B1 ;  /* 0x0000000000017941 */ /* 0x000fea0003800200 */
.L_x_23567:
        /* <DEDUP_REMOVED lines=41> */
.L_x_23570:
[----:B------:R-:W-:Y:S05]  /*3550*/  BSYNC.RECONVERGENT B1 ;  /* 0x0000000000017941 */ /* 0x000fea0003800200 */
.L_x_23569:
        /* <DEDUP_REMOVED lines=41> */
.L_x_23572:
[----:B------:R-:W-:Y:S05]  /*37f0*/  BSYNC.RECONVERGENT B1 ;  /* 0x0000000000017941 */ /* 0x000fea0003800200 */
.L_x_23571:
        /* <DEDUP_REMOVED lines=14> */
[----:B------:R-:W-:Y:S02]  /*38e0*/  IADD3 R12, PT, PT, R7, -0x2, RZ ;  /* 0xfffffffe070c7810 */ /* 0x000fe40007ffe0ff */
[----:B------:R-:W-:Y:S02]  /*38f0*/  ISETP.GE.AND P0, PT, R23, UR14, PT ;  /* 0x0000000e17007c0c */ /* 0x000fe4000bf06270 */
[----:B------:R-:W-:Y:S02]  /*3900*/  ISETP.GE.AND P1, PT, R12, UR14, PT ;  /* 0x0000000e0c007c0c */ /* 0x000fe4000bf26270 */
[C---:B-----5:R-:W-:Y:S02]  /*3910*/  PRMT R12, R8.reuse, 0x7632, R12 ;  /* 0x00007632080c7816 */ /* 0x060fe4000000000c */
[----:B------:R-:W-:Y:S02]  /*3920*/  SEL R8, R8, RZ, !P0 ;  /* 0x000000ff08087207 */ /* 0x000fe40004000000 */
[----:B------:R-:W-:Y:S01]  /*3930*/  SEL R13, R12, RZ, !P1 ;  /* 0x000000ff0c0d7207 */ /* 0x000fe20004800000 */
[C---:B------:R-:W-:Y:S01]  /*3940*/  VIADD R12, R7.reuse, 0xffffffff ;  /* 0xffffffff070c7836 */ /* 0x040fe20000000000 */
[----:B------:R-:W-:-:S02]  /*3950*/  IADD3 R14, PT, PT, R7, 0x1, RZ ;  /* 0x00000001070e7810 */ /* 0x000fc40007ffe0ff */
[----:B------:R-:W-:Y:S02]  /*3960*/  PRMT R8, R8, 0x5410, R13 ;  /* 0x0000541008087816 */ /* 0x000fe4000000000d */
[----:B------:R-:W-:Y:S02]  /*3970*/  ISETP.GE.AND P2, PT, R12, UR14, PT ;  /* 0x0000000e0c007c0c */ /* 0x000fe4000bf46270 */
[C---:B------:R-:W-:Y:S02]  /*3980*/  ISETP.GE.AND P3, PT, R7.reuse, UR14, PT ;  /* 0x0000000e07007c0c */ /* 0x040fe4000bf66270 */
[----:B------:R-:W-:Y:S02]  /*3990*/  IADD3 R13, PT, PT, R7, 0x2, RZ ;  /* 0x00000002070d7810 */ /* 0x000fe40007ffe0ff */
        /* <DEDUP_REMOVED lines=10> */
[C---:B------:R-:W-:Y:S02]  /*3a40*/  PRMT R12, R10.reuse, 0x7632, R12 ;  /* 0x000076320a0c7816 */ /* 0x040fe4000000000c */
[C---:B------:R-:W-:Y:S02]  /*3a50*/  PRMT R13, R11.reuse, 0x7632, R13 ;  /* 0x000076320b0d7816 */ /* 0x040fe4000000000d */
[----:B------:R-:W-:Y:S02]  /*3a60*/  SEL R14, R11, RZ, !P2 ;  /* 0x000000ff0b0e7207 */ /* 0x000fe40005000000 */
[----:B------:R-:W-:Y:S02]  /*3a70*/  SEL R10, R10, RZ, !P1 ;  /* 0x000000ff0a0a7207 */ /* 0x000fe40004800000 */
[----:B------:R-:W-:Y:S02]  /*3a80*/  SEL R11, R12, RZ, !P0 ;  /* 0x000000ff0c0b7207 */ /* 0x000fe40004000000 */
[----:B------:R-:W-:-:S02]  /*3a90*/  SEL R13, R13, RZ, !P3 ;  /* 0x000000ff0d0d7207 */ /* 0x000fc40005800000 */
[----:B------:R-:W-:Y:S02]  /*3aa0*/  PRMT R10, R10, 0x5410, R11 ;  /* 0x000054100a0a7816 */ /* 0x000fe4000000000b */
[----:B------:R-:W-:-:S07]  /*3ab0*/  PRMT R11, R14, 0x5410, R13 ;  /* 0x000054100e0b7816 */ /* 0x000fce000000000d */
.L_x_23576:
[----:B------:R-:W-:Y:S05]  /*3ac0*/  BSYNC.RECONVERGENT B2 ;  /* 0x0000000000027941 */ /* 0x000fea0003800200 */
.L_x_23575:
        /* <DEDUP_REMOVED lines=8> */
.L_x_23574:
[----:B------:R-:W-:Y:S05]  /*3b50*/  BSYNC.RECONVERGENT B1 ;  /* 0x0000000000017941 */ /* 0x000fea0003800200 */
.L_x_23573:
[C---:B------:R-:W-:Y:S01]  /*3b60*/  IADD3 R8, PT, PT, R17.reuse, 0x3, RZ ;  /* 0x0000000311087810 */ /* 0x040fe20007ffe0ff */
[----:B------:R-:W-:Y:S01]  /*3b70*/  VIADD R16, R16, 0x4 ;  /* 0x0000000410107836 */ /* 0x000fe20000000000 */
[----:B------:R-:W-:Y:S01]  /*3b80*/  IADD3 R2, P1, PT, R2, 0x10, RZ ;  /* 0x0000001002027810 */ /* 0x000fe20007f3e0ff */
[----:B------:R-:W-:Y:S01]  /*3b90*/  VIADD R6, R6, 0x80 ;  /* 0x0000008006067836 */ /* 0x000fe20000000000 */
[----:B------:R-:W-:Y:S02]  /*3ba0*/  ISETP.GE.U32.AND P0, PT, R8, UR8, PT ;  /* 0x0000000808007c0c */ /* 0x000fe4000bf06070 */
[----:B------:R-:W-:Y:S02]  /*3bb0*/  IADD3 R17, PT, PT, R17, 0x4, RZ ;  /* 0x0000000411117810 */ /* 0x000fe40007ffe0ff */
[----:B------:R-:W-:Y:S02]  /*3bc0*/  IADD3 R7, PT, PT, R7, 0x20, RZ ;  /* 0x0000002007077810 */ /* 0x000fe40007ffe0ff */
[----:B------:R-:W-:-:S07]  /*3bd0*/  IADD3.X R3, PT, PT, RZ, R3, RZ, P1, !PT ;  /* 0x00000003ff037210 */ /* 0x000fce0000ffe4ff */
[----:B------:R-:W-:Y:S05]  /*3be0*/  @!P0 BRA `(.L_x_23577) ;  /* 0xfffffff000f48947 */ /* 0x000fea000383ffff */
.L_x_23566:
[----:B------:R-:W-:Y:S05]  /*3bf0*/  BSYNC.RECONVERGENT B0 ;  /* 0x0000000000007941 */ /* 0x000fea0003800200 */
.L_x_23565:
[----:B------:R-:W3:Y:S01]  /*3c00*/  S2UR UR5, SR_CgaCtaId ;  /* 0x00000000000579c3 */ /* 0x000ee20000008800 */
[----:B-1----:R-:W-:Y:S01]  /*3c10*/  LOP3.LUT R2, R4, 0x3c0, RZ, 0xc0, !PT ;  /* 0x000003c004027812 */ /* 0x002fe200078ec0ff */
        /* <DEDUP_REMOVED lines=18> */
.L_x_23579:
[----:B------:R-:W-:Y:S05]  /*3d40*/  BSYNC.RECONVERGENT B0 ;  /* 0x0000000000007941 */ /* 0x000fea0003800200 */
.L_x_23578:
[----:B------:R-:W-:Y:S06]  /*3d50*/  BAR.SYNC.DEFER_BLOCKING 0x0 ;  /* 0x0000000000007b1d */ /* 0x000fec0000010000 */
[----:B------:R-:W-:Y:S04]  /*3d60*/  BSSY.RECONVERGENT B0, `(.L_x_23580) ;  /* 0x000000b000007945 */ /* 0x000fe80003800200 */
[----:B------:R-:W-:Y:S05]  /*3d70*/  @P3 BRA `(.L_x_23581) ;  /* 0x0000000000243947 */ /* 0x000fea0003800000 */
[----:B------:R-:W-:Y:S01]  /*3d80*/  ISETP.GT.U32.AND P2, PT, R0, 0xf, PT ;  /* 0x0000000f0000780c */ /* 0x000fe20003f44070 */
[----:B------:R-:W1:Y:S04]  /*3d90*/  LDS R4, [R2] ;  /* 0x0000000002047984 */ /* 0x000e680000000800 */
[----:B------:R-:W3:Y:S04]  /*3da0*/  LDS R3, [R2+0x80] ;  /* 0x0000800002037984 */ /* 0x000ee80000000800 */
[----:B------:R-:W5:Y:S04]  /*3db0*/  LDS R6, [R2+0x100] ;  /* 0x0001000002067984 */ /* 0x000f680000000800 */
[----:B------:R-:W0:Y:S01]  /*3dc0*/  @!P2 LDS R5, [R2+0x180] ;  /* 0x000180000205a984 */ /* 0x000e220000000800 */
[----:B-1----:R-:W-:Y:S01]  /*3dd0*/  FADD.FTZ R21, R21, R4 ;  /* 0x0000000415157221 */ /* 0x002fe20000010000 */
[----:B---3--:R-:W-:Y:S01]  /*3de0*/  FADD.FTZ R20, R20, R3 ;  /* 0x0000000314147221 */ /* 0x008fe20000010000 */
[----:B-----5:R-:W-:Y:S01]  /*3df0*/  FADD.FTZ R19, R19, R6 ;  /* 0x0000000613137221 */ /* 0x020fe20000010000 */
[----:B0-----:R-:W-:-:S07]  /*3e00*/  @!P2 FADD.FTZ R18, R5, R18 ;  /* 0x000000120512a221 */ /* 0x001fce0000010000 */
.L_x_23581:
[----:B------:R-:W-:Y:S05]  /*3e10*/  BSYNC.RECONVERGENT B0 ;  /* 0x0000000000007941 */ /* 0x000fea0003800200 */
.L_x_23580:
        /* <DEDUP_REMOVED lines=8> */
.L_x_23583:
[----:B------:R-:W-:Y:S05]  /*3ea0*/  BSYNC.RECONVERGENT B0 ;  /* 0x0000000000007941 */ /* 0x000fea0003800200 */
.L_x_23582:
[----:B------:R-:W-:Y:S06]  /*3eb0*/  BAR.SYNC.DEFER_BLOCKING 0x0 ;  /* 0x0000000000007b1d */ /* 0x000fec0000010000 */
[----:B------:R-:W-:Y:S04]  /*3ec0*/  BSSY.RECONVERGENT B0, `(.L_x_23584) ;  /* 0x000000b000007945 */ /* 0x000fe80003800200 */
[----:B------:R-:W-:Y:S05]  /*3ed0*/  @P0 BRA `(.L_x_23585) ;  /* 0x0000000000240947 */ /* 0x000fea0003800000 */
[----:B------:R-:W-:Y:S01]  /*3ee0*/  ISETP.GT.U32.AND P1, PT, R0, 0xf, PT ;  /* 0x0000000f0000780c */ /* 0x000fe20003f24070 */
[----:B------:R-:W1:Y:S04]  /*3ef0*/  LDS R4, [R2] ;  /* 0x0000000002047984 */ /* 0x000e680000000800 */
[----:B------:R-:W5:Y:S04]  /*3f00*/  LDS R3, [R2+0x80] ;  /* 0x0000800002037984 */ /* 0x000f680000000800 */
[----:B------:R-:W0:Y:S04]  /*3f10*/  LDS R6, [R2+0x100] ;  /* 0x0001000002067984 */ /* 0x000e280000000800 */
[----:B------:R-:W2:Y:S01]  /*3f20*/  @!P1 LDS R5, [R2+0x180] ;  /* 0x0001800002059984 */ /* 0x000ea20000000800 */
[----:B-1-3--:R-:W-:Y:S01]  /*3f30*/  FADD.FTZ R21, R21, R4 ;  /* 0x0000000415157221 */ /* 0x00afe20000010000 */
[----:B-----5:R-:W-:Y:S01]  /*3f40*/  FADD.FTZ R20, R20, R3 ;  /* 0x0000000314147221 */ /* 0x020fe20000010000 */
[----:B0-----:R-:W-:Y:S01]  /*3f50*/  FADD.FTZ R19, R19, R6 ;  /* 0x0000000613137221 */ /* 0x001fe20000010000 */
[----:B--2---:R-:W-:-:S07]  /*3f60*/  @!P1 FADD.FTZ R18, R5, R18 ;  /* 0x0000001205129221 */ /* 0x004fce0000010000 */
.L_x_23585:
[----:B------:R-:W-:Y:S05]  /*3f70*/  BSYNC.RECONVERGENT B0 ;  /* 0x0000000000007941 */ /* 0x000fea0003800200 */
.L_x_23584:
[----:B------:R-:W-:Y:S06]  /*3f80*/  BAR.SYNC.DEFER_BLOCKING 0x0 ;  /* 0x0000000000007b1d */ /* 0x000fec0000010000 */
[----:B------:R-:W-:Y:S05]  /*3f90*/  @P0 EXIT ;  /* 0x000000000000094d */ /* 0x000fea0003800000 */
[----:B------:R-:W-:Y:S01]  /*3fa0*/  UIMAD UR4, UR15, UR19, UR18 ;  /* 0x000000130f0472a4 */ /* 0x000fe2000f8e0212 */
[----:B-1-3--:R-:W-:Y:S01]  /*3fb0*/  F2FP.F16.F32.PACK_AB R20, R20, R21 ;  /* 0x000000151414723e */ /* 0x00afe200000000ff */
[----:B------:R-:W1:Y:S01]  /*3fc0*/  LDCU.64 UR6, c[0x0][0x390] ;  /* 0x00007200ff0677ac */ /* 0x000e620008000a00 */
[----:B------:R-:W-:Y:S01]  /*3fd0*/  F2FP.F16.F32.PACK_AB R19, RZ, R19 ;  /* 0x00000013ff13723e */ /* 0x000fe200000000ff */
[----:B------:R-:W-:Y:S02]  /*3fe0*/  UIMAD UR5, UR16, 0x70, URZ ;  /* 0x00000070100578a4 */ /* 0x000fe4000f8e02ff */
[----:B------:R-:W-:-:S04]  /*3ff0*/  UIMAD UR4, UR4, UR17, URZ ;  /* 0x00000011040472a4 */ /* 0x000fc8000f8e02ff */
[----:B------:R-:W-:Y:S01]  /*4000*/  UIMAD UR4, UR4, 0x70, URZ ;  /* 0x00000070040478a4 */ /* 0x000fe2000f8e02ff */
[----:B------:R-:W-:-:S05]  /*4010*/  MOV R3, UR5 ;  /* 0x0000000500037c02 */ /* 0x000fca0008000f00 */
[----:B------:R-:W-:-:S04]  /*4020*/  IADD3 R3, P0, P1, R0, UR4, R3 ;  /* 0x0000000400037c10 */ /* 0x000fc8000f91e003 */
[----:B------:R-:W-:Y:S02]  /*4030*/  IADD3.X R4, PT, PT, RZ, RZ, RZ, P0, P1 ;  /* 0x000000ffff047210 */ /* 0x000fe400007e24ff */
[----:B-1----:R-:W-:-:S04]  /*4040*/  LEA R2, P0, R3, UR6, 0x1 ;  /* 0x0000000603027c11 */ /* 0x002fc8000f8008ff */
[--C-:B------:R-:W-:Y:S02]  /*4050*/  LEA.HI.X R3, R3, UR7, R4.reuse, 0x1, P0 ;  /* 0x0000000703037c11 */ /* 0x100fe400080f0c04 */
[----:B------:R-:W-:Y:S02]  /*4060*/  ISETP.GT.U32.AND P0, PT, R0, 0xf, PT ;  /* 0x0000000f0000780c */ /* 0x000fe40003f04070 */
[----:B------:R-:W-:Y:S01]  /*4070*/  PRMT R4, R20, 0x7632, R4 ;  /* 0x0000763214047816 */ /* 0x000fe20000000004 */
[----:B------:R1:W-:Y:S04]  /*4080*/  STG.E.U16 desc[UR12][R2.64], R20 ;  /* 0x0000001402007986 */ /* 0x0003e8000c10150c */
[----:B------:R1:W-:Y:S04]  /*4090*/  STG.E.U16 desc[UR12][R2.64+0x40], R4 ;  /* 0x0000400402007986 */ /* 0x0003e8000c10150c */
[----:B------:R1:W-:Y:S02]  /*40a0*/  STG.E.U16 desc[UR12][R2.64+0x80], R19 ;  /* 0x0000801302007986 */ /* 0x0003e4000c10150c */
[----:B------:R-:W-:Y:S05]  /*40b0*/  @P0 EXIT ;  /* 0x000000000000094d */ /* 0x000fea0003800000 */
[----:B------:R-:W-:-:S05]  /*40c0*/  F2FP.F16.F32.PACK_AB R0, RZ, R18 ;  /* 0x00000012ff00723e */ /* 0x000fca00000000ff */
[----:B------:R-:W-:Y:S01]  /*40d0*/  STG.E.U16 desc[UR12][R2.64+0xc0], R0 ;  /* 0x0000c00002007986 */ /* 0x000fe2000c10150c */
[----:B------:R-:W-:Y:S05]  /*40e0*/  EXIT ;  /* 0x000000000000794d */ /* 0x000fea0003800000 */
.L_x_23540:
        /* <DEDUP_REMOVED lines=8> */
.L_x_23587:
[----:B------:R-:W-:Y:S05]  /*4170*/  BSYNC B1 ;  /* 0x0000000000017941 */ /* 0x000fea0003800000 */
.L_x_23586:
        /* <DEDUP_REMOVED lines=9> */
.L_x_23588:
[----:B------:R-:W-:Y:S01]  /*4210*/  IMAD.MOV.U32 R8, RZ, RZ, R13 ;  /* 0x000000ffff087224 */ /* 0x000fe200078e000d */
[----:B------:R-:W-:Y:S06]  /*4220*/  BRA `(.L_x_23589) ;  /* 0xffffffcc00907947 */ /* 0x000fec000383ffff */
.L_x_23542:
[----:B------:R-:W-:Y:S01]  /*4230*/  HFMA2 R14, -RZ, RZ, 0, 9.5367431640625e-07 ;  /* 0x00000010ff0e7431 */ /* 0x000fe200000001ff */
[----:B------:R-:W-:Y:S01]  /*4240*/  BSSY B0, `(.L_x_23590) ;  /* 0x0000007000007945 */ /* 0x000fe20003800000 */
[----:B------:R-:W-:Y:S01]  /*4250*/  MOV R11, R2 ;  /* 0x00000002000b7202 */ /* 0x000fe20000000f00 */
[----:B------:R-:W-:Y:S01]  /*4260*/  IMAD.MOV.U32 R15, RZ, RZ, 0x1f ;  /* 0x0000001fff0f7424 */ /* 0x000fe200078e00ff */
[----:B------:R-:W-:-:S07]  /*4270*/  MOV R12, 0xffffffff ;  /* 0xffffffff000c7802 */ /* 0x000fce0000000f00 */
[----:B------:R-:W-:Y:S05]  /*4280*/  WARPSYNC.COLLECTIVE R12, `(.L_x_23591) ;  /* 0x000000000c087348 */ /* 0x000fea0003c00000 */
[----:B------:R0:W1:Y:S02]  /*4290*/  SHFL.BFLY P1, R13, R11, R14, R15 ;  /* 0x0c00000e0b0d7389 */ /* 0x000064000002000f */
[----:B01----:R-:W-:Y:S05]  /*42a0*/  ENDCOLLECTIVE ;  /* 0x000000000000791b */ /* 0x003fea0003800000 */
.L_x_23591:
[----:B------:R-:W-:Y:S05]  /*42b0*/  BSYNC B0 ;  /* 0x0000000000007941 */ /* 0x000fea0003800000 */
.L_x_23590:
        /* <DEDUP_REMOVED lines=8> */
.L_x_23592:
[----:B------:R-:W-:Y:S02]  /*4340*/  HFMA2 R14, -RZ, RZ, 0, 2.384185791015625e-07 ;  /* 0x00000004ff0e7431 */ /* 0x000fe400000001ff */
[----:B------:R-:W-:-:S05]  /*4350*/  IMAD.MOV.U32 R8, RZ, RZ, R13 ;  /* 0x000000ffff087224 */ /* 0x000fca00078e000d */
[----:B------:R-:W-:-:S04]  /*4360*/  FMNMX.FTZ R8, R11, R8, !PT ;  /* 0x000000080b087209 */ /* 0x000fc80007810000 */
[----:B------:R-:W-:-:S07]  /*4370*/  MOV R11, R8 ;  /* 0x00000008000b7202 */ /* 0x000fce0000000f00 */
[----:B------:R-:W-:Y:S05]  /*4380*/  WARPSYNC.COLLECTIVE R12, `(.L_x_23593) ;  /* 0x000000000c087348 */ /* 0x000fea0003c00000 */
[----:B------:R0:W1:Y:S02]  /*4390*/  SHFL.BFLY P1, R13, R11, R14, R15 ;  /* 0x0c00000e0b0d7389 */ /* 0x000064000002000f */
[----:B01----:R-:W-:Y:S05]  /*43a0*/  ENDCOLLECTIVE ;  /* 0x000000000000791b */ /* 0x003fea0003800000 */
.L_x_23593:
[----:B------:R-:W-:Y:S05]  /*43b0*/  BRA `(.L_x_23594) ;  /* 0xffffffcc00c87947 */ /* 0x000fea000383ffff */
.L_x_23595:
        /* <DEDUP_REMOVED lines=12> */
.L_x_27672:


//--------------------- .text._ZN4vllm25paged_attention_v2_kernelIttLi96ELi8ELi128ELNS_18Fp8KVCacheDataTypeE0ELb0ELi512EEEvPfS2_PT_PKS3_PKT0_S9_ifPKiSB_iPKfiiiSD_SD_iiiii --------------------------
	.section	.text._ZN4vllm25paged_attention_v2_kernelIttLi96ELi8ELi128ELNS_18Fp8KVCacheDataTypeE0ELb0ELi512EEEvPfS2_PT_PKS3_PKT0_S9_ifPKiSB_iPKfiiiSD_SD_iiiii,"ax",@progbits
	.align	128
        .global         _ZN4vllm25paged_attention_v2_kernelIttLi96ELi8ELi128ELNS_18Fp8KVCacheDataTypeE0ELb0ELi512EEEvPfS2_PT_PKS3_PKT0_S9_ifPKiSB_iPKfiiiSD_SD_iiiii
        .type           _ZN4vllm25paged_attention_v2_kernelIttLi96ELi8ELi128ELNS_18Fp8KVCacheDataTypeE0ELb0ELi512EEEvPfS2_PT_PKS3_PKT0_S9_ifPKiSB_iPKfiiiSD_SD_iiiii,@function
        .size           _ZN4vllm25paged_attention_v2_kernelIttLi96ELi8ELi128ELNS_18Fp8KVCacheDataTypeE0ELb0ELi512EEEvPfS2_PT_PKS3_PKT0_S9_ifPKiSB_iPKfiiiSD_SD_iiiii,(.L_x_27673 - _ZN4vllm25paged_attention_v2_kernelIttLi96ELi8ELi128ELNS_18Fp8KVCacheDataTypeE0ELb0ELi512EEEvPfS2_PT_PKS3_PKT0_S9_ifPKiSB_iPKfiiiSD_SD_iiiii)
        .other          _ZN4vllm25paged_attention_v2_kernelIttLi96ELi8ELi128ELNS_18Fp8KVCacheDataTypeE0ELb0ELi512EEEvPfS2_PT_PKS3_PKT0_S9_ifPKiSB_iPKfiiiSD_SD_iiiii,@"STO_CUDA_ENTRY STV_DEFAULT"
_ZN4vllm25paged_attention_v2_kernelIttLi96ELi8ELi128ELNS_18Fp8KVCacheDataTypeE0ELb0ELi512EEEvPfS2_PT_PKS3_PKT0_S9_ifPKiSB_iPKfiiiSD_SD_iiiii:
.text._ZN4vllm25paged_attention_v2_kernelIttLi96ELi8ELi128ELNS_18Fp8KVCacheDataTypeE0ELb0ELi512EEEvPfS2_PT_PKS3_PKT0_S9_ifPKiSB_iPKfiiiSD_SD_iiiii:
        /* <DEDUP_REMOVED lines=47> */
[----:B------:R-:W-:Y:S01]  /*02f0*/  IMAD.U32 R6, RZ, RZ, UR4 ;  /* 0x00000004ff067e24 */ /* 0x000fe2000f8e00ff */
[----:B------:R-:W-:-:S05]  /*0300*/  MOV R7, UR5 ;  /* 0x0000000500077c02 */ /* 0x000fca0008000f00 */
[----:B------:R0:W5:Y:S01]  /*0310*/  @P1 LDG.E.CONSTANT R0, desc[UR12][R6.64] ;  /* 0x0000000c06001981 */ /* 0x000162000c1e9900 */
[----:B------:R-:W-:Y:S01]  /*0320*/  UIADD3 UR4, UPT, UPT, UR14, 0x7, URZ ;  /* 0x000000070e047890 */ /* 0x000fe2000fffe0ff */
[----:B------:R-:W-:Y:S01]  /*0330*/  MOV R14, 0xff7fffff ;  /* 0xff7fffff000e7802 */ /* 0x000fe20000000f00 */
[----:B---3--:R-:W-:Y:S01]  /*0340*/  VIADD R4, R8, 0xffffffe ;  /* 0x0ffffffe08047836 */ /* 0x008fe20000000000 */
[----:B------:R-:W-:Y:S02]  /*0350*/  ULEA UR5, UR16, 0x40, 0x6 ;  /* 0x0000004010057891 */ /* 0x000fe4000f8e30ff */
[----:B------:R-:W-:Y:S01]  /*0360*/  USHF.R.U32.HI UR4, URZ, 0x3, UR4 ;  /* 0x00000003ff047899 */ /* 0x000fe20008011604 */
[----:B------:R1:W3:Y:S01]  /*0370*/  F2I.FTZ.U32.TRUNC.NTZ R5, R4 ;  /* 0x0000000400057305 */ /* 0x0002e2000021f000 */
[----:B0-----:R-:W-:Y:S02]  /*0380*/  IABS R6, UR19 ;  /* 0x0000001300067c13 */ /* 0x001fe40008000000 */
[----:B------:R-:W-:-:S04]  /*0390*/  UISETP.LT.U32.AND UP0, UPT, UR4, UR5, UPT ;  /* 0x000000050400728c */ /* 0x000fc8000bf01070 */
[----:B------:R-:W-:Y:S01]  /*03a0*/  USEL UR8, UR4, UR5, UP0 ;  /* 0x0000000504087287 */ /* 0x000fe20008000000 */
[----:B-1----:R-:W-:Y:S01]  /*03b0*/  IMAD.MOV.U32 R4, RZ, RZ, RZ ;  /* 0x000000ffff047224 */ /* 0x002fe200078e00ff */
[----:B------:R-:W-:Y:S01]  /*03c0*/  UIMAD UR4, UR15, UR6, URZ ;  /* 0x000000060f0472a4 */ /* 0x000fe2000f8e02ff */
[----:B---3--:R-:W-:-:S05]  /*03d0*/  IADD3 R12, PT, PT, RZ, -R5, RZ ;  /* 0x80000005ff0c7210 */ /* 0x008fca0007ffe0ff */
        /* <DEDUP_REMOVED lines=13> */
[----:B------:R-:W-:-:S06]  /*04b0*/  @P1 VIADD R5, R5, 0x1 ;  /* 0x0000000105051836 */ /* 0x000fcc0000000000 */
[----:B------:R-:W-:Y:S02]  /*04c0*/  @!P3 IADD3 R5, PT, PT, RZ, -R5, RZ ;  /* 0x80000005ff05b210 */ /* 0x000fe40007ffe0ff */
        /* <DEDUP_REMOVED lines=11> */
[----:B------:R-:W-:Y:S01]  /*0580*/  IMAD.HI.U32 R7, R7, R9, R6 ;  /* 0x0000000907077227 */ /* 0x000fe200078e0006 */
[----:B------:R-:W-:Y:S02]  /*0590*/  IADD3 R9, PT, PT, RZ, -R10, RZ ;  /* 0x8000000aff097210 */ /* 0x000fe40007ffe0ff */
[----:B------:R-:W-:-:S03]  /*05a0*/  LOP3.LUT R10, R5, UR18, RZ, 0x3c, !PT ;  /* 0x00000012050a7c12 */ /* 0x000fc6000f8e3cff */
[----:B------:R-:W-:Y:S01]  /*05b0*/  IMAD.HI.U32 R22, R7, R8, RZ ;  /* 0x0000000807167227 */ /* 0x000fe200078e00ff */
[----:B------:R-:W-:Y:S02]  /*05c0*/  LOP3.LUT R7, R2, 0x3, RZ, 0xc0, !PT ;  /* 0x0000000302077812 */ /* 0x000fe400078ec0ff */
[----:B------:R-:W-:Y:S01]  /*05d0*/  ISETP.GE.AND P3, PT, R10, RZ, PT ;  /* 0x000000ff0a00720c */ /* 0x000fe20003f66270 */
[----:B------:R-:W-:Y:S01]  /*05e0*/  IMAD R6, R22, R9, R8 ;  /* 0x0000000916067224 */ /* 0x000fe200078e0208 */
[----:B------:R-:W-:-:S04]  /*05f0*/  MOV R9, 0x400 ;  /* 0x0000040000097802 */ /* 0x000fc80000000f00 */
[----:B------:R-:W-:Y:S02]  /*0600*/  ISETP.GT.U32.AND P2, PT, R11, R6, PT ;  /* 0x000000060b00720c */ /* 0x000fe40003f44070 */
[----:B0-----:R-:W-:-:S05]  /*0610*/  LEA R8, R4, R9, 0x18 ;  /* 0x0000000904087211 */ /* 0x001fca00078ec0ff */
[----:B------:R-:W-:Y:S01]  /*0620*/  IMAD R8, R7, 0x30, R8 ;  /* 0x0000003007087824 */ /* 0x000fe200078e0208 */
[----:B------:R-:W-:-:S04]  /*0630*/  SHF.R.U32.HI R7, RZ, 0x2, R2 ;  /* 0x00000002ff077819 */ /* 0x000fc80000011602 */
[----:B------:R-:W-:Y:S01]  /*0640*/  @!P0 LEA R8, R7, R8, 0x2 ;  /* 0x0000000807088211 */ /* 0x000fe200078e10ff */
        /* <DEDUP_REMOVED lines=8> */
[----:B------:R-:W-:Y:S01]  /*06d0*/  @!P3 IMAD.MOV R22, RZ, RZ, -R22 ;  /* 0x000000ffff16b224 */ /* 0x000fe200078e0a16 */
[----:B--2---:R0:W-:Y:S01]  /*06e0*/  @!P0 STS [R8], R3 ;  /* 0x0000000308008388 */ /* 0x0041e20000000800 */
[----:B------:R-:W-:Y:S01]  /*06f0*/  BAR.SYNC.DEFER_BLOCKING 0x0 ;  /* 0x0000000000007b1d */ /* 0x000fe20000010000 */
[----:B------:R-:W-:-:S13]  /*0700*/  ISETP.NE.AND P0, PT, R5, RZ, PT ;  /* 0x000000ff0500720c */ /* 0x000fda0003f05270 */
[----:B------:R-:W-:Y:S01]  /*0710*/  @!P0 LOP3.LUT R22, RZ, R5, RZ, 0x33, !PT ;  /* 0x00000005ff168212 */ /* 0x000fe200078e33ff */
[----:B0-----:R-:W-:Y:S06]  /*0720*/  @P1 BRA `(.L_x_23597) ;  /* 0x0000000800641947 */ /* 0x001fec0003800000 */
[----:B------:R-:W0:Y:S01]  /*0730*/  LDCU UR5, c[0x0][0x3e0] ;  /* 0x00007c00ff0577ac */ /* 0x000e220008000800 */
[----:B------:R-:W-:Y:S01]  /*0740*/  VIADD R9, R9, 0xe0 ;  /* 0x000000e009097836 */ /* 0x000fe20000000000 */
[----:B------:R-:W-:Y:S01]  /*0750*/  LEA R5, R6, UR7, 0x3 ;  /* 0x0000000706057c11 */ /* 0x000fe2000f8e18ff */
[----:B------:R-:W-:Y:S01]  /*0760*/  IMAD.WIDE.U32 R2, R18, 0x4, RZ ;  /* 0x0000000412027825 */ /* 0x000fe200078e00ff */
[----:B------:R-:W1:Y:S01]  /*0770*/  LDCU.64 UR10, c[0x0][0x3b8] ;  /* 0x00007700ff0a77ac */ /* 0x000e620008000a00 */
[C---:B------:R-:W-:Y:S02]  /*0780*/  SHF.L.U32 R8, R7.reuse, 0x2, RZ ;  /* 0x0000000207087819 */ /* 0x040fe400000006ff */
[----:B------:R-:W-:Y:S01]  /*0790*/  LEA R10, R4, R9, 0x18 ;  /* 0x00000009040a7211 */ /* 0x000fe200078ec0ff */
[----:B------:R-:W-:Y:S01]  /*07a0*/  IMAD.U32 R11, RZ, RZ, UR4 ;  /* 0x00000004ff0b7e24 */ /* 0x000fe2000f8e00ff */
[C---:B------:R-:W-:Y:S01]  /*07b0*/  LOP3.LUT R4, R7.reuse, 0x7, RZ, 0xc0, !PT ;  /* 0x0000000707047812 */ /* 0x040fe200078ec0ff */
[----:B------:R-:W-:Y:S01]  /*07c0*/  IMAD.MOV.U32 R14, RZ, RZ, -0x800001 ;  /* 0xff7fffffff0e7424 */ /* 0x000fe200078e00ff */
[----:B------:R-:W-:Y:S01]  /*07d0*/  SHF.L.U32 R7, R7, 0x3, RZ ;  /* 0x0000000307077819 */ /* 0x000fe200000006ff */
[----:B------:R-:W-:Y:S01]  /*07e0*/  IMAD.WIDE R2, R11, 0x4, R2 ;  /* 0x000000040b027825 */ /* 0x000fe200078e0202 */
[----:B------:R-:W-:-:S02]  /*07f0*/  LOP3.LUT R9, R8, 0x1c, RZ, 0xc0, !PT ;  /* 0x0000001c08097812 */ /* 0x000fc400078ec0ff */
[----:B------:R-:W-:Y:S01]  /*0800*/  LOP3.LUT R7, R7, 0x38, RZ, 0xc0, !PT ;  /* 0x0000003807077812 */ /* 0x000fe200078ec0ff */
[----:B------:R-:W-:Y:S01]  /*0810*/  IMAD.IADD R5, R4, 0x1, R5 ;  /* 0x0000000104057824 */ /* 0x000fe200078e0205 */
[----:B------:R-:W-:Y:S01]  /*0820*/  LEA R9, R6, R9, 0x5 ;  /* 0x0000000906097211 */ /* 0x000fe200078e28ff */
[----:B0-----:R-:W-:Y:S01]  /*0830*/  IMAD R4, R22, UR5, RZ ;  /* 0x0000000516047c24 */ /* 0x001fe2000f8e02ff */
[----:B-----5:R-:W-:Y:S02]  /*0840*/  FSETP.NEU.FTZ.AND P0, PT, R0, RZ, PT ;  /* 0x000000ff0000720b */ /* 0x020fe40003f1d000 */
[----:B------:R-:W-:Y:S02]  /*0850*/  IADD3 R15, PT, PT, R9, R10, RZ ;  /* 0x0000000a090f7210 */ /* 0x000fe40007ffe0ff */
[----:B-1----:R-:W-:Y:S02]  /*0860*/  IADD3 R16, P2, PT, R2, UR10, RZ ;  /* 0x0000000a02107c10 */ /* 0x002fe4000ff5e0ff */
[----:B------:R-:W-:-:S02]  /*0870*/  IADD3 R2, P1, PT, R4, R7, RZ ;  /* 0x0000000704027210 */ /* 0x000fc40007f3e0ff */
[----:B------:R-:W-:Y:S02]  /*0880*/  IADD3.X R17, PT, PT, R3, UR11, RZ, P2, !PT ;  /* 0x0000000b03117c10 */ /* 0x000fe400097fe4ff */
[C---:B------:R-:W-:Y:S02]  /*0890*/  IADD3 R19, PT, PT, R5.reuse, -UR14, RZ ;  /* 0x8000000e05137c10 */ /* 0x040fe4000fffe0ff */
[----:B------:R-:W-:Y:S02]  /*08a0*/  IADD3 R20, PT, PT, R5, 0x1, RZ ;  /* 0x0000000105147810 */ /* 0x000fe40007ffe0ff */
[----:B------:R-:W-:-:S07]  /*08b0*/  LEA.HI.X.SX32 R3, R4, RZ, 0x1, P1 ;  /* 0x000000ff04037211 */ /* 0x000fce00008f0eff */
.L_x_23599:
[----:B------:R-:W2:Y:S01]  /*08c0*/  LDG.E.CONSTANT R5, desc[UR12][R16.64] ;  /* 0x0000000c10057981 */ /* 0x000ea2000c1e9900 */
[----:B------:R-:W0:Y:S02]  /*08d0*/  S2R R6, SR_TID.X ;  /* 0x0000000000067919 */ /* 0x000e240000002100 */
[----:B0-----:R-:W-:Y:S01]  /*08e0*/  LOP3.LUT R23, R6, 0x3, RZ, 0xc0, !PT ;  /* 0x0000000306177812 */ /* 0x001fe200078ec0ff */
        /* <DEDUP_REMOVED lines=9> */
[----:B------:R-:W-:-:S03]  /*0980*/  MOV R7, 0x400 ;  /* 0x0000040000077802 */ /* 0x000fc60000000f00 */
[----:B------:R-:W5:Y:S01]  /*0990*/  LDG.E.CONSTANT R25, desc[UR12][R12.64+0x180] ;  /* 0x0001800c0c197981 */ /* 0x000f62000c1e9900 */
[----:B0-----:R-:W-:-:S03]  /*09a0*/  LEA R8, R8, R7, 0x18 ;  /* 0x0000000708087211 */ /* 0x001fc600078ec0ff */
[----:B------:R-:W5:Y:S02]  /*09b0*/  LDG.E.CONSTANT R27, desc[UR12][R12.64+0x200] ;  /* 0x0002000c0c1b7981 */ /* 0x000f64000c1e9900 */
[----:B------:R-:W-:Y:S02]  /*09c0*/  IMAD R23, R23, 0x30, R8 ;  /* 0x0000003017177824 */ /* 0x000fe400078e0208 */
[----:B------:R-:W5:Y:S04]  /*09d0*/  LDG.E.CONSTANT R28, desc[UR12][R12.64+0x580] ;  /* 0x0005800c0c1c7981 */ /* 0x000f68000c1e9900 */
[----:B------:R-:W0:Y:S02]  /*09e0*/  LDS.128 R8, [R23] ;  /* 0x0000000017087984 */ /* 0x000e240000000c00 */
        /* <DEDUP_REMOVED lines=8> */
[----:B------:R-:W-:Y:S02]  /*0a70*/  HADD2.F32 R6, -RZ, R10.H0_H0 ;  /* 0x2000000aff067230 */ /* 0x000fe40000004100 */
[----:B------:R-:W-:Y:S01]  /*0a80*/  FFMA.FTZ R7, R7, R24, R26 ;  /* 0x0000001807077223 */ /* 0x000fe2000001001a */
[----:B----4-:R-:W-:Y:S01]  /*0a90*/  HADD2.F32 R21, -RZ, R4.H0_H0 ;  /* 0x20000004ff157230 */ /* 0x010fe20000004100 */
[----:B------:R-:W2:Y:S01]  /*0aa0*/  LDG.E.CONSTANT R24, desc[UR12][R12.64+0x280] ;  /* 0x0002800c0c187981 */ /* 0x000ea2000c1e9900 */
[----:B------:R-:W-:-:S02]  /*0ab0*/  HADD2.F32 R8, -RZ, R8.H1_H1 ;  /* 0x30000008ff087230 */ /* 0x000fc40000004100 */
[----:B------:R-:W-:Y:S02]  /*0ac0*/  HADD2.F32 R5, -RZ, R5.H1_H1 ;  /* 0x30000005ff057230 */ /* 0x000fe40000004100 */
[----:B------:R-:W-:Y:S01]  /*0ad0*/  FFMA.FTZ R6, R6, R21, R7 ;  /* 0x0000001506067223 */ /* 0x000fe20000010007 */
[----:B------:R-:W3:Y:S01]  /*0ae0*/  LDG.E.CONSTANT R26, desc[UR12][R12.64+0x380] ;  /* 0x0003800c0c1a7981 */ /* 0x000ee2000c1e9900 */
[----:B------:R-:W-:Y:S02]  /*0af0*/  HADD2.F32 R4, -RZ, R4.H1_H1 ;  /* 0x30000004ff047230 */ /* 0x000fe40000004100 */
[----:B------:R-:W-:Y:S01]  /*0b00*/  FFMA.FTZ R8, R8, R5, R9 ;  /* 0x0000000508087223 */ /* 0x000fe20000010009 */
[----:B------:R-:W4:Y:S01]  /*0b10*/  LDG.E.CONSTANT R21, desc[UR12][R12.64+0x300] ;  /* 0x0003000c0c157981 */ /* 0x000f22000c1e9900 */
[----:B------:R-:W-:Y:S02]  /*0b20*/  HADD2.F32 R5, -RZ, R10.H1_H1 ;  /* 0x3000000aff057230 */ /* 0x000fe40000004100 */
[----:B------:R-:W-:-:S02]  /*0b30*/  HADD2.F32 R9, -RZ, R11.H0_H0 ;  /* 0x2000000bff097230 */ /* 0x000fc40000004100 */
[----:B-----5:R-:W-:Y:S02]  /*0b40*/  HADD2.F32 R7, -RZ, R25.H0_H0 ;  /* 0x20000019ff077230 */ /* 0x020fe40000004100 */
[----:B------:R-:W-:-:S03]  /*0b50*/  FFMA.FTZ R8, R5, R4, R8 ;  /* 0x0000000405087223 */ /* 0x000fc60000010008 */
[----:B------:R-:W-:Y:S02]  /*0b60*/  FFMA.FTZ R9, R9, R7, R6 ;  /* 0x0000000709097223 */ /* 0x000fe40000010006 */
[----:B------:R-:W0:Y:S01]  /*0b70*/  LDS.128 R4, [R23+0x10] ;  /* 0x0000100017047984 */ /* 0x000e220000000c00 */
[----:B------:R-:W-:Y:S02]  /*0b80*/  HADD2.F32 R11, -RZ, R11.H1_H1 ;  /* 0x3000000bff0b7230 */ /* 0x000fe40000004100 */
[----:B------:R-:W-:-:S05]  /*0b90*/  HADD2.F32 R25, -RZ, R25.H1_H1 ;  /* 0x30000019ff197230 */ /* 0x000fca0000004100 */
[----:B------:R-:W-:Y:S02]  /*0ba0*/  FFMA.FTZ R8, R11, R25, R8 ;  /* 0x000000190b087223 */ /* 0x000fe40000010008 */
[----:B------:R-:W5:Y:S01]  /*0bb0*/  LDG.E.CONSTANT R25, desc[UR12][R12.64+0x400] ;  /* 0x0004000c0c197981 */ /* 0x000f62000c1e9900 */
[--C-:B------:R-:W-:Y:S02]  /*0bc0*/  HADD2.F32 R11, -RZ, R27.reuse.H0_H0 ;  /* 0x2000001bff0b7230 */ /* 0x100fe40000004100 */
[----:B------:R-:W-:Y:S02]  /*0bd0*/  HADD2.F32 R27, -RZ, R27.H1_H1 ;  /* 0x3000001bff1b7230 */ /* 0x000fe40000004100 */
[----:B0-----:R-:W-:-:S05]  /*0be0*/  HADD2.F32 R10, -RZ, R4.H0_H0 ;  /* 0x20000004ff0a7230 */ /* 0x001fca0000004100 */
[----:B------:R-:W-:Y:S01]  /*0bf0*/  FFMA.FTZ R9, R10, R11, R9 ;  /* 0x0000000b0a097223 */ /* 0x000fe20000010009 */
[----:B------:R-:W-:Y:S02]  /*0c00*/  HADD2.F32 R11, -RZ, R4.H1_H1 ;  /* 0x30000004ff0b7230 */ /* 0x000fe40000004100 */
[----:B------:R-:W5:Y:S03]  /*0c10*/  LDG.E.CONSTANT R4, desc[UR12][R12.64+0x480] ;  /* 0x0004800c0c047981 */ /* 0x000f66000c1e9900 */
[----:B------:R-:W-:Y:S02]  /*0c20*/  FFMA.FTZ R8, R11, R27, R8 ;  /* 0x0000001b0b087223 */ /* 0x000fe40000010008 */
[----:B------:R0:W5:Y:S01]  /*0c30*/  LDG.E.CONSTANT R27, desc[UR12][R12.64+0x500] ;  /* 0x0005000c0c1b7981 */ /* 0x000162000c1e9900 */
[--C-:B------:R-:W-:Y:S02]  /*0c40*/  HADD2.F32 R10, -RZ, R5.reuse.H0_H0 ;  /* 0x20000005ff0a7230 */ /* 0x100fe40000004100 */
[----:B------:R-:W-:-:S02]  /*0c50*/  HADD2.F32 R5, -RZ, R5.H1_H1 ;  /* 0x30000005ff057230 */ /* 0x000fc40000004100 */
[----:B0-----:R-:W-:Y:S01]  /*0c60*/  HADD2.F32 R13, -RZ, R7.H0_H0 ;  /* 0x20000007ff0d7230 */ /* 0x001fe20000004100 */
[----:B------:R-:W-:Y:S01]  /*0c70*/  UMOV UR5, 0xffffffff ;  /* 0xffffffff00057882 */ /* 0x000fe20000000000 */
[--C-:B--2---:R-:W-:Y:S02]  /*0c80*/  HADD2.F32 R11, -RZ, R24.reuse.H0_H0 ;  /* 0x20000018ff0b7230 */ /* 0x104fe40000004100 */
[----:B------:R-:W-:-:S03]  /*0c90*/  HADD2.F32 R24, -RZ, R24.H1_H1 ;  /* 0x30000018ff187230 */ /* 0x000fc60000004100 */
[----:B------:R-:W-:Y:S02]  /*0ca0*/  FFMA.FTZ R9, R10, R11, R9 ;  /* 0x0000000b0a097223 */ /* 0x000fe40000010009 */
[----:B------:R-:W-:Y:S01]  /*0cb0*/  FFMA.FTZ R5, R5, R24, R8 ;  /* 0x0000001805057223 */ /* 0x000fe20000010008 */
[----:B------:R-:W-:Y:S02]  /*0cc0*/  HADD2.F32 R24, -RZ, R6.H0_H0 ;  /* 0x20000006ff187230 */ /* 0x000fe40000004100 */
[----:B----4-:R-:W-:-:S05]  /*0cd0*/  HADD2.F32 R8, -RZ, R21.H0_H0 ;  /* 0x20000015ff087230 */ /* 0x010fca0000004100 */
[----:B------:R-:W-:Y:S02]  /*0ce0*/  FFMA.FTZ R24, R24, R8, R9 ;  /* 0x0000000818187223 */ /* 0x000fe40000010009 */
[----:B------:R-:W0:Y:S01]  /*0cf0*/  LDS.128 R8, [R23+0x20] ;  /* 0x0000200017087984 */ /* 0x000e220000000c00 */
[----:B------:R-:W-:Y:S02]  /*0d00*/  HADD2.F32 R6, -RZ, R6.H1_H1 ;  /* 0x30000006ff067230 */ /* 0x000fe40000004100 */
[----:B------:R-:W-:-:S05]  /*0d10*/  HADD2.F32 R21, -RZ, R21.H1_H1 ;  /* 0x30000015ff157230 */ /* 0x000fca0000004100 */
[----:B------:R-:W-:Y:S01]  /*0d20*/  FFMA.FTZ R5, R6, R21, R5 ;  /* 0x0000001506057223 */ /* 0x000fe20000010005 */
[----:B------:R-:W-:Y:S02]  /*0d30*/  HADD2.F32 R6, -RZ, R7.H1_H1 ;  /* 0x30000007ff067230 */ /* 0x000fe40000004100 */
[--C-:B---3--:R-:W-:Y:S02]  /*0d40*/  HADD2.F32 R7, -RZ, R26.reuse.H0_H0 ;  /* 0x2000001aff077230 */ /* 0x108fe40000004100 */
[----:B------:R-:W-:-:S05]  /*0d50*/  HADD2.F32 R26, -RZ, R26.H1_H1 ;  /* 0x3000001aff1a7230 */ /* 0x000fca0000004100 */
[----:B------:R-:W-:Y:S02]  /*0d60*/  FFMA.FTZ R6, R6, R26, R5 ;  /* 0x0000001a06067223 */ /* 0x000fe40000010005 */
[----:B------:R-:W1:Y:S01]  /*0d70*/  S2R R5, SR_TID.X ;  /* 0x0000000000057919 */ /* 0x000e620000002100 */
[----:B------:R-:W-:Y:S01]  /*0d80*/  FFMA.FTZ R7, R13, R7, R24 ;  /* 0x000000070d077223 */ /* 0x000fe20000010018 */
[--C-:B-----5:R-:W-:Y:S02]  /*0d90*/  HADD2.F32 R13, -RZ, R25.reuse.H0_H0 ;  /* 0x20000019ff0d7230 */ /* 0x120fe40000004100 */
[----:B------:R-:W-:Y:S02]  /*0da0*/  HADD2.F32 R25, -RZ, R25.H1_H1 ;  /* 0x30000019ff197230 */ /* 0x000fe40000004100 */
[----:B0-----:R-:W-:-:S05]  /*0db0*/  HADD2.F32 R12, -RZ, R8.H0_H0 ;  /* 0x20000008ff0c7230 */ /* 0x001fca0000004100 */
[----:B------:R-:W-:Y:S01]  /*0dc0*/  FFMA.FTZ R12, R12, R13, R7 ;  /* 0x0000000d0c0c7223 */ /* 0x000fe20000010007 */
[----:B------:R-:W-:Y:S02]  /*0dd0*/  HADD2.F32 R7, -RZ, R8.H1_H1 ;  /* 0x30000008ff077230 */ /* 0x000fe40000004100 */
[--C-:B------:R-:W-:Y:S02]  /*0de0*/  HADD2.F32 R13, -RZ, R9.reuse.H0_H0 ;  /* 0x20000009ff0d7230 */ /* 0x100fe40000004100 */
[--C-:B------:R-:W-:Y:S02]  /*0df0*/  HADD2.F32 R8, -RZ, R4.reuse.H0_H0 ;  /* 0x20000004ff087230 */ /* 0x100fe40000004100 */
[----:B------:R-:W-:Y:S01]  /*0e00*/  FFMA.FTZ R6, R7, R25, R6 ;  /* 0x0000001907067223 */ /* 0x000fe20000010006 */
[----:B------:R-:W-:Y:S02]  /*0e10*/  HADD2.F32 R9, -RZ, R9.H1_H1 ;  /* 0x30000009ff097230 */ /* 0x000fe40000004100 */
[----:B------:R-:W-:-:S02]  /*0e20*/  HADD2.F32 R7, -RZ, R4.H1_H1 ;  /* 0x30000004ff077230 */ /* 0x000fc40000004100 */
[----:B------:R-:W-:Y:S01]  /*0e30*/  FFMA.FTZ R8, R13, R8, R12 ;  /* 0x000000080d087223 */ /* 0x000fe2000001000c */
[--C-:B------:R-:W-:Y:S02]  /*0e40*/  HADD2.F32 R13, -RZ, R10.reuse.H0_H0 ;  /* 0x2000000aff0d7230 */ /* 0x100fe40000004100 */
[--C-:B------:R-:W-:Y:S02]  /*0e50*/  HADD2.F32 R12, -RZ, R27.reuse.H0_H0 ;  /* 0x2000001bff0c7230 */ /* 0x100fe40000004100 */
        /* <DEDUP_REMOVED lines=8> */
[----:B------:R-:W-:Y:S02]  /*0ee0*/  HADD2.F32 R28, -RZ, R28.H1_H1 ;  /* 0x3000001cff1c7230 */ /* 0x000fe40000004100 */
[----:B------:R-:W-:-:S03]  /*0ef0*/  FFMA.FTZ R4, R4, R6, R13 ;  /* 0x0000000604047223 */ /* 0x000fc6000001000d */
[----:B------:R-:W-:Y:S01]  /*0f00*/  FFMA.FTZ R11, R11, R28, R10 ;  /* 0x0000001c0b0b7223 */ /* 0x000fe2000001000a */
[----:B-1----:R-:W-:-:S03]  /*0f10*/  LOP3.LUT R7, R5, 0x3, RZ, 0xc0, !PT ;  /* 0x0000000305077812 */ /* 0x002fc600078ec0ff */
[----:B------:R-:W-:Y:S01]  /*0f20*/  FADD.FTZ R4, R4, R11 ;  /* 0x0000000b04047221 */ /* 0x000fe20000010000 */
[----:B------:R-:W-:Y:S06]  /*0f30*/  BRA.DIV UR5, `(.L_x_23598) ;  /* 0x0000002e051c7947 */ /* 0x000fec000b800000 */
[----:B------:R-:W0:Y:S02]  /*0f40*/  SHFL.BFLY PT, R5, R4, 0x2, 0x1f ;  /* 0x0c401f0004057f89 */ /* 0x000e2400000e0000 */
[----:B0-----:R-:W-:-:S05]  /*0f50*/  FADD.FTZ R5, R4, R5 ;  /* 0x0000000504057221 */ /* 0x001fca0000010000 */
[----:B------:R0:W1:Y:S02]  /*0f60*/  SHFL.BFLY PT, R6, R5, 0x1, 0x1f ;  /* 0x0c201f0005067f89 */ /* 0x00006400000e0000 */
.L_x_23635:
[----:B------:R-:W-:Y:S01]  /*0f70*/  IADD3 R4, PT, PT, R19, 0x1, RZ ;  /* 0x0000000113047810 */ /* 0x000fe20007ffe0ff */
[----:B-1----:R-:W-:Y:S01]  /*0f80*/  FADD.FTZ R6, R5, R6 ;  /* 0x0000000605067221 */ /* 0x002fe20000010000 */
[----:B------:R-:W-:Y:S01]  /*0f90*/  ISETP.NE.AND P2, PT, R7, RZ, PT ;  /* 0x000000ff0700720c */ /* 0x000fe20003f45270 */
[----:B------:R-:W-:Y:S01]  /*0fa0*/  VIADD R18, R18, 0x4 ;  /* 0x0000000412127836 */ /* 0x000fe20000000000 */
[----:B------:R-:W-:Y:S02]  /*0fb0*/  I2FP.F32.S32 R7, R4 ;  /* 0x0000000400077245 */ /* 0x000fe40000201400 */
[----:B------:R-:W-:-:S03]  /*0fc0*/  IADD3 R19, PT, PT, R19, 0x20, RZ ;  /* 0x0000002013137810 */ /* 0x000fc60007ffe0ff */
[----:B------:R-:W-:-:S05]  /*0fd0*/  FMUL.FTZ R7, R7, R0 ;  /* 0x0000000007077220 */ /* 0x000fca0000410000 */
[----:B------:R-:W-:Y:S02]  /*0fe0*/  FSEL R7, R7, RZ, P0 ;  /* 0x000000ff07077208 */ /* 0x000fe40000000000 */
[C---:B0-----:R-:W-:Y:S01]  /*0ff0*/  @!P2 IADD3 R5, PT, PT, R20.reuse, -0x1, RZ ;  /* 0xffffffff1405a810 */ /* 0x041fe20007ffe0ff */
        /* <DEDUP_REMOVED lines=10> */
[----:B0-----:R-:W-:-:S06]  /*10a0*/  IADD3 R15, PT, PT, R15, 0x80, RZ ;  /* 0x000000800f0f7810 */ /* 0x001fcc0007ffe0ff */
[----:B------:R-:W-:Y:S05]  /*10b0*/  @!P2 BRA `(.L_x_23599) ;  /* 0xfffffff80000a947 */ /* 0x000fea000383ffff */
.L_x_23597:
[----:B------:R-:W-:Y:S05]  /*10c0*/  BSYNC B0 ;  /* 0x0000000000007941 */ /* 0x000fea0003800000 */
.L_x_23596:
        /* <DEDUP_REMOVED lines=18> */
[----:B------:R0:W2:Y:S02]  /*11f0*/  SHFL.BFLY PT, R13, R8, 0x4, 0x1f ;  /* 0x0c801f00080d7f89 */ /* 0x0000a400000e0000 */
.L_x_23640:
[----:B------:R-:W-:Y:S01]  /*1200*/  ISETP.NE.AND P1, PT, R0, RZ, PT ;  /* 0x000000ff0000720c */ /* 0x000fe20003f25270 */
[----:B------:R-:W-:Y:S05]  /*1210*/  WARPSYNC.ALL ;  /* 0x0000000000007948 */ /* 0x000fea0003800000 */
[----:B------:R-:W-:Y:S02]  /*1220*/  IADD3 R10, PT, PT, R4, 0xc0, RZ ;  /* 0x000000c0040a7810 */ /* 0x000fe40007ffe0ff */
[----:B--2---:R-:W-:Y:S02]  /*1230*/  FMNMX.FTZ R13, R8, R13, !PT ;  /* 0x0000000d080d7209 */ /* 0x004fe40007810000 */
[----:B-1----:R-:W-:-:S04]  /*1240*/  LEA R10, R5, R10, 0x18 ;  /* 0x0000000a050a7211 */ /* 0x002fc800078ec0ff */
[----:B0-----:R-:W-:-:S05]  /*1250*/  LEA R8, R3, R10, 0x2 ;  /* 0x0000000a03087211 */ /* 0x001fca00078e10ff */
[----:B------:R-:W-:Y:S01]  /*1260*/  @!P1 STS [R8], R13 ;  /* 0x0000000d08009388 */ /* 0x000fe20000000800 */
[----:B------:R-:W-:Y:S01]  /*1270*/  BAR.SYNC.DEFER_BLOCKING 0x0 ;  /* 0x0000000000007b1d */ /* 0x000fe20000010000 */
[C---:B------:R-:W-:Y:S01]  /*1280*/  ISETP.GT.U32.AND P2, PT, R0.reuse, 0x3, PT ;  /* 0x000000030000780c */ /* 0x040fe20003f44070 */
[----:B------:R-:W-:Y:S01]  /*1290*/  IMAD R10, R0, 0x4, R10 ;  /* 0x00000004000a7824 */ /* 0x000fe200078e020a */
[----:B------:R-:W-:Y:S01]  /*12a0*/  MOV R12, 0xff7fffff ;  /* 0xff7fffff000c7802 */ /* 0x000fe20000000f00 */
        /* <DEDUP_REMOVED lines=28> */
.L_x_23605:
        /* <DEDUP_REMOVED lines=11> */
.L_x_23604:
[----:B------:R-:W-:Y:S05]  /*1520*/  BSYNC.RECONVERGENT B1 ;  /* 0x0000000000017941 */ /* 0x000fea0003800200 */
.L_x_23603:
        /* <DEDUP_REMOVED lines=12> */
.L_x_23608:
        /* <DEDUP_REMOVED lines=23> */
[----:B------:R-:W-:Y:S02]  /*1760*/  FMUL.FTZ R18, R18, 1.4426950216293334961 ;  /* 0x3fb8aa3b12127820 */ /* 0x000fe40000410000 */
[----:B------:R-:W-:-:S03]  /*1770*/  FMUL.FTZ R29, R26, 1.4426950216293334961 ;  /* 0x3fb8aa3b1a1d7820 */ /* 0x000fc60000410000 */
[----:B------:R4:W5:Y:S01]  /*1780*/  MUFU.EX2 R25, R17 ;  /* 0x0000001100197308 */ /* 0x0009620000000800 */
[----:B-1----:R-:W-:Y:S01]  /*1790*/  FADD.FTZ R16, R24, R15 ;  /* 0x0000000f18107221 */ /* 0x002fe20000010000 */
[----:B------:R-:W-:Y:S04]  /*17a0*/  LDS R26, [R13+0x1000] ;  /* 0x001000000d1a7984 */ /* 0x000fe80000000800 */
[----:B------:R-:W-:Y:S02]  /*17b0*/  STS [R13+-0x400], R24 ;  /* 0xfffc00180d007388 */ /* 0x000fe40000000800 */
[----:B------:R-:W1:Y:S01]  /*17c0*/  MUFU.EX2 R21, R21 ;  /* 0x0000001500157308 */ /* 0x000e620000000800 */
[----:B---3--:R-:W-:Y:S01]  /*17d0*/  FADD.FTZ R16, R16, R27 ;  /* 0x0000001b10107221 */ /* 0x008fe20000010000 */
[----:B----4-:R-:W3:Y:S04]  /*17e0*/  LDS R17, [R13+0xe00] ;  /* 0x000e00000d117984 */ /* 0x010ee80000000800 */
[----:B------:R4:W-:Y:S02]  /*17f0*/  STS [R13+-0x200], R27 ;  /* 0xfffe001b0d007388 */ /* 0x0009e40000000800 */
[----:B------:R2:W1:Y:S01]  /*1800*/  MUFU.EX2 R23, R18 ;  /* 0x0000001200177308 */ /* 0x0004620000000800 */
[----:B-----5:R-:W-:Y:S01]  /*1810*/  FADD.FTZ R16, R16, R25 ;  /* 0x0000001910107221 */ /* 0x020fe20000010000 */
[----:B------:R5:W-:Y:S01]  /*1820*/  STS [R13], R25 ;  /* 0x000000190d007388 */ /* 0x000be20000000800 */
[C---:B0-----:R-:W-:Y:S01]  /*1830*/  FADD.FTZ R20, -R11.reuse, R20 ;  /* 0x000000140b147221 */ /* 0x041fe20000010100 */
[----:B----4-:R-:W-:-:S02]  /*1840*/  FADD.FTZ R27, -R11, R19 ;  /* 0x000000130b1b7221 */ /* 0x010fc40000010100 */
[----:B--2---:R-:W-:Y:S01]  /*1850*/  LDS R18, [R13+0x1200] ;  /* 0x001200000d127984 */ /* 0x004fe20000000800 */
[----:B-1----:R-:W-:Y:S01]  /*1860*/  FADD.FTZ R24, R16, R21 ;  /* 0x0000001510187221 */ /* 0x002fe20000010000 */
[----:B------:R-:W0:Y:S01]  /*1870*/  MUFU.EX2 R29, R29 ;  /* 0x0000001d001d7308 */ /* 0x000e220000000800 */
[----:B-----5:R-:W-:Y:S01]  /*1880*/  FMUL.FTZ R25, R20, 1.4426950216293334961 ;  /* 0x3fb8aa3b14197820 */ /* 0x020fe20000410000 */
[----:B------:R-:W1:Y:S01]  /*1890*/  LDS R16, [R13+0x1400] ;  /* 0x001400000d107984 */ /* 0x000e620000000800 */
[----:B------:R-:W-:Y:S01]  /*18a0*/  FMUL.FTZ R27, R27, 1.4426950216293334961 ;  /* 0x3fb8aa3b1b1b7820 */ /* 0x000fe20000410000 */
[----:B------:R-:W-:Y:S02]  /*18b0*/  FADD.FTZ R15, R24, R23 ;  /* 0x00000017180f7221 */ /* 0x000fe40000010000 */
[----:B------:R-:W2:Y:S04]  /*18c0*/  LDS R20, [R13+0x1800] ;  /* 0x001800000d147984 */ /* 0x000ea80000000800 */
[----:B------:R-:W4:Y:S04]  /*18d0*/  LDS R24, [R13+0x1600] ;  /* 0x001600000d187984 */ /* 0x000f280000000800 */
[----:B------:R-:W5:Y:S01]  /*18e0*/  LDS R19, [R13+0x1a00] ;  /* 0x001a00000d137984 */ /* 0x000f620000000800 */
[----:B0-----:R-:W-:-:S03]  /*18f0*/  FADD.FTZ R15, R15, R29 ;  /* 0x0000001d0f0f7221 */ /* 0x001fc60000010000 */
[----:B------:R0:W-:Y:S04]  /*1900*/  STS [R13+0x400], R23 ;  /* 0x000400170d007388 */ /* 0x0001e80000000800 */
[----:B------:R-:W-:Y:S04]  /*1910*/  STS [R13+0x200], R21 ;  /* 0x000200150d007388 */ /* 0x000fe80000000800 */
[----:B------:R3:W-:Y:S01]  /*1920*/  STS [R13+0x600], R29 ;  /* 0x0006001d0d007388 */ /* 0x0007e20000000800 */
[----:B0-----:R-:W-:Y:S02]  /*1930*/  FADD.FTZ R23, -R11, R28 ;  /* 0x0000001c0b177221 */ /* 0x001fe40000010100 */
[----:B------:R1:W0:Y:S02]  /*1940*/  MUFU.EX2 R28, R27 ;  /* 0x0000001b001c7308 */ /* 0x0002240000000800 */
[----:B------:R-:W-:Y:S01]  /*1950*/  FMUL.FTZ R23, R23, 1.4426950216293334961 ;  /* 0x3fb8aa3b17177820 */ /* 0x000fe20000410000 */
[----:B---3--:R-:W-:-:S05]  /*1960*/  FADD.FTZ R29, -R11, R17 ;  /* 0x000000110b1d7221 */ /* 0x008fca0000010100 */
[----:B------:R-:W3:Y:S01]  /*1970*/  MUFU.EX2 R21, R25 ;  /* 0x0000001900157308 */ /* 0x000ee20000000800 */
[----:B------:R-:W-:Y:S01]  /*1980*/  FMUL.FTZ R29, R29, 1.4426950216293334961 ;  /* 0x3fb8aa3b1d1d7820 */ /* 0x000fe20000410000 */
[----:B-1----:R-:W-:-:S04]  /*1990*/  FADD.FTZ R27, -R11, R16 ;  /* 0x000000100b1b7221 */ /* 0x002fc80000010100 */
[----:B------:R-:W-:Y:S02]  /*19a0*/  FMUL.FTZ R27, R27, 1.4426950216293334961 ;  /* 0x3fb8aa3b1b1b7820 */ /* 0x000fe40000410000 */
[----:B------:R1:W2:Y:S01]  /*19b0*/  MUFU.EX2 R17, R23 ;  /* 0x0000001700117308 */ /* 0x0002a20000000800 */
[----:B0-----:R-:W-:Y:S01]  /*19c0*/  STS [R13+0xa00], R28 ;  /* 0x000a001c0d007388 */ /* 0x001fe20000000800 */
[----:B-1----:R-:W-:Y:S01]  /*19d0*/  FADD.FTZ R23, -R11, R26 ;  /* 0x0000001a0b177221 */ /* 0x002fe20000010100 */
[----:B---3--:R-:W-:-:S05]  /*19e0*/  FADD.FTZ R15, R15, R21 ;  /* 0x000000150f0f7221 */ /* 0x008fca0000010000 */
[----:B------:R0:W1:Y:S01]  /*19f0*/  MUFU.EX2 R26, R29 ;  /* 0x0000001d001a7308 */ /* 0x0000620000000800 */
[----:B------:R-:W-:Y:S01]  /*1a00*/  STS [R13+0x800], R21 ;  /* 0x000800150d007388 */ /* 0x000fe20000000800 */
[----:B------:R-:W-:Y:S01]  /*1a10*/  FMUL.FTZ R25, R23, 1.4426950216293334961 ;  /* 0x3fb8aa3b17197820 */ /* 0x000fe20000410000 */
[----:B------:R-:W-:Y:S01]  /*1a20*/  FADD.FTZ R23, -R11, R18 ;  /* 0x000000120b177221 */ /* 0x000fe20000010100 */
[----:B------:R-:W-:Y:S01]  /*1a30*/  FADD.FTZ R15, R15, R28 ;  /* 0x0000001c0f0f7221 */ /* 0x000fe20000010000 */
[----:B--2---:R-:W-:Y:S02]  /*1a40*/  STS [R13+0xc00], R17 ;  /* 0x000c00110d007388 */ /* 0x004fe40000000800 */
[----:B------:R-:W-:Y:S01]  /*1a50*/  FMUL.FTZ R23, R23, 1.4426950216293334961 ;  /* 0x3fb8aa3b17177820 */ /* 0x000fe20000410000 */
[----:B------:R-:W2:Y:S01]  /*1a60*/  MUFU.EX2 R18, R25 ;  /* 0x0000001900127308 */ /* 0x000ea20000000800 */
[----:B0-----:R-:W-:Y:S01]  /*1a70*/  FADD.FTZ R29, -R11, R20 ;  /* 0x000000140b1d7221 */ /* 0x001fe20000010100 */
[----:B------:R-:W-:-:S03]  /*1a80*/  FADD.FTZ R15, R15, R17 ;  /* 0x000000110f0f7221 */ /* 0x000fc60000010000 */
[----:B------:R-:W-:-:S03]  /*1a90*/  FMUL.FTZ R29, R29, 1.4426950216293334961 ;  /* 0x3fb8aa3b1d1d7820 */ /* 0x000fc60000410000 */
[----:B------:R4:W0:Y:S01]  /*1aa0*/  MUFU.EX2 R16, R23 ;  /* 0x0000001700107308 */ /* 0x0008220000000800 */
[----:B-1----:R-:W-:Y:S01]  /*1ab0*/  FADD.FTZ R15, R15, R26 ;  /* 0x0000001a0f0f7221 */ /* 0x002fe20000010000 */
[----:B------:R1:W-:Y:S01]  /*1ac0*/  STS [R13+0xe00], R26 ;  /* 0x000e001a0d007388 */ /* 0x0003e20000000800 */
[----:B----4-:R-:W-:Y:S02]  /*1ad0*/  FADD.FTZ R23, -R11, R24 ;  /* 0x000000180b177221 */ /* 0x010fe40000010100 */
[----:B--2---:R-:W-:-:S03]  /*1ae0*/  FADD.FTZ R15, R15, R18 ;  /* 0x000000120f0f7221 */ /* 0x004fc60000010000 */
[----:B------:R-:W2:Y:S01]  /*1af0*/  MUFU.EX2 R24, R27 ;  /* 0x0000001b00187308 */ /* 0x000ea20000000800 */
[----:B------:R-:W-:Y:S01]  /*1b00*/  STS [R13+0x1000], R18 ;  /* 0x001000120d007388 */ /* 0x000fe20000000800 */
[----:B------:R-:W-:Y:S01]  /*1b10*/  FMUL.FTZ R25, R23, 1.4426950216293334961 ;  /* 0x3fb8aa3b17197820 */ /* 0x000fe20000410000 */
[----:B-----5:R-:W-:Y:S01]  /*1b20*/  FADD.FTZ R23, -R11, R19 ;  /* 0x000000130b177221 */ /* 0x020fe20000010100 */
[----:B0-----:R-:W-:-:S03]  /*1b30*/  FADD.FTZ R15, R15, R16 ;  /* 0x000000100f0f7221 */ /* 0x001fc60000010000 */
[----:B------:R-:W-:Y:S01]  /*1b40*/  FMUL.FTZ R23, R23, 1.4426950216293334961 ;  /* 0x3fb8aa3b17177820 */ /* 0x000fe20000410000 */
[----:B------:R-:W1:Y:S01]  /*1b50*/  MUFU.EX2 R20, R25 ;  /* 0x0000001900147308 */ /* 0x000e620000000800 */
[----:B------:R-:W-:Y:S07]  /*1b60*/  STS [R13+0x1200], R16 ;  /* 0x001200100d007388 */ /* 0x000fee0000000800 */
        /* <DEDUP_REMOVED lines=12> */
.L_x_23607:
[----:B------:R-:W-:Y:S05]  /*1c30*/  BSYNC.RECONVERGENT B1 ;  /* 0x0000000000017941 */ /* 0x000fea0003800200 */
.L_x_23606:
        /* <DEDUP_REMOVED lines=41> */
[----:B------:R-:W0:Y:S01]  /*1ed0*/  MUFU.EX2 R16, R23 ;  /* 0x0000001700107308 */ /* 0x000e220000000800 */
[----:B---3--:R-:W-:Y:S01]  /*1ee0*/  FADD.FTZ R15, R15, R26 ;  /* 0x0000001a0f0f7221 */ /* 0x008fe20000010000 */
        /* <DEDUP_REMOVED lines=12> */
.L_x_23610:
[----:B------:R-:W-:Y:S05]  /*1fb0*/  BSYNC.RECONVERGENT B1 ;  /* 0x0000000000017941 */ /* 0x000fea0003800200 */
.L_x_23609:
        /* <DEDUP_REMOVED lines=26> */
.L_x_23602:
[----:B------:R-:W-:Y:S05]  /*2160*/  BSYNC.RECONVERGENT B0 ;  /* 0x0000000000007941 */ /* 0x000fea0003800200 */
.L_x_23601:
        /* <DEDUP_REMOVED lines=40> */
.L_x_23615:
[----:B------:R-:W1:Y:S01]  /*23f0*/  LDS R16, [R10] ;  /* 0x000000000a107984 */ /* 0x000e620000000800 */
[----:B------:R-:W-:-:S05]  /*2400*/  VIADD R14, R14, 0x1 ;  /* 0x000000010e0e7836 */ /* 0x000fca0000000000 */
[----:B------:R-:W-:Y:S01]  /*2410*/  ISETP.NE.AND P0, PT, R14, RZ, PT ;  /* 0x000000ff0e00720c */ /* 0x000fe20003f05270 */
[----:B-1----:R-:W-:-:S05]  /*2420*/  FMUL.FTZ R13, R16, R7 ;  /* 0x00000007100d7220 */ /* 0x002fca0000410000 */
[----:B------:R1:W-:Y:S02]  /*2430*/  STS [R10], R13 ;  /* 0x0000000d0a007388 */ /* 0x0003e40000000800 */
[----:B-1----:R-:W-:-:S05]  /*2440*/  IADD3 R10, PT, PT, R10, 0x200, RZ ;  /* 0x000002000a0a7810 */ /* 0x002fca0007ffe0ff */
[----:B------:R-:W-:Y:S05]  /*2450*/  @P0 BRA `(.L_x_23615) ;  /* 0xfffffffc00e40947 */ /* 0x000fea000383ffff */
.L_x_23614:
[----:B------:R-:W-:Y:S05]  /*2460*/  BSYNC.RECONVERGENT B1 ;  /* 0x0000000000017941 */ /* 0x000fea0003800200 */
.L_x_23613:
        /* <DEDUP_REMOVED lines=12> */
.L_x_23618:
[----:B------:R-:W1:Y:S01]  /*2530*/  LDS R19, [R10+0x200] ;  /* 0x000200000a137984 */ /* 0x000e620000000800 */
[----:B------:R-:W-:-:S03]  /*2540*/  IADD3 R8, PT, PT, R8, 0x800, RZ ;  /* 0x0000080008087810 */ /* 0x000fc60007ffe0ff */
[----:B------:R-:W2:Y:S01]  /*2550*/  LDS R28, [R10+-0x400] ;  /* 0xfffc00000a1c7984 */ /* 0x000ea20000000800 */
[----:B------:R-:W-:-:S03]  /*2560*/  ISETP.GE.AND P1, PT, R8, R13, PT ;  /* 0x0000000d0800720c */ /* 0x000fc60003f26270 */
[----:B------:R-:W3:Y:S04]  /*2570*/  LDS R15, [R10+-0x200] ;  /* 0xfffe00000a0f7984 */ /* 0x000ee80000000800 */
[----:B------:R-:W4:Y:S04]  /*2580*/  LDS R17, [R10] ;  /* 0x000000000a117984 */ /* 0x000f280000000800 */
[----:B------:R-:W5:Y:S04]  /*2590*/  LDS R16, [R10+0x400] ;  /* 0x000400000a107984 */ /* 0x000f680000000800 */
[----:B------:R-:W0:Y:S04]  /*25a0*/  LDS R18, [R10+0x600] ;  /* 0x000600000a127984 */ /* 0x000e280000000800 */
[----:B------:R-:W-:Y:S04]  /*25b0*/  LDS R20, [R10+0x800] ;  /* 0x000800000a147984 */ /* 0x000fe80000000800 */
[----:B------:R-:W-:Y:S04]  /*25c0*/  LDS R26, [R10+0xa00] ;  /* 0x000a00000a1a7984 */ /* 0x000fe80000000800 */
[----:B------:R-:W-:Y:S04]  /*25d0*/  LDS R14, [R10+0xc00] ;  /* 0x000c00000a0e7984 */ /* 0x000fe80000000800 */
[----:B------:R-:W0:Y:S01]  /*25e0*/  LDS R24, [R10+0xe00] ;  /* 0x000e00000a187984 */ /* 0x000e220000000800 */
[----:B-1----:R-:W-:-:S03]  /*25f0*/  FMUL.FTZ R19, R19, R7 ;  /* 0x0000000713137220 */ /* 0x002fc60000410000 */
[----:B------:R-:W1:Y:S01]  /*2600*/  LDS R23, [R10+0x1200] ;  /* 0x001200000a177984 */ /* 0x000e620000000800 */
[----:B--2---:R-:W-:-:S03]  /*2610*/  FMUL.FTZ R25, R28, R7 ;  /* 0x000000071c197220 */ /* 0x004fc60000410000 */
[----:B------:R-:W-:Y:S01]  /*2620*/  STS [R10+0x200], R19 ;  /* 0x000200130a007388 */ /* 0x000fe20000000800 */
[----:B---3--:R-:W-:-:S03]  /*2630*/  FMUL.FTZ R27, R15, R7 ;  /* 0x000000070f1b7220 */ /* 0x008fc60000410000 */
[----:B------:R-:W2:Y:S01]  /*2640*/  LDS R28, [R10+0x1000] ;  /* 0x001000000a1c7984 */ /* 0x000ea20000000800 */
[----:B----4-:R-:W-:-:S03]  /*2650*/  FMUL.FTZ R29, R17, R7 ;  /* 0x00000007111d7220 */ /* 0x010fc60000410000 */
[----:B------:R-:W3:Y:S01]  /*2660*/  LDS R15, [R10+0x1400] ;  /* 0x001400000a0f7984 */ /* 0x000ee20000000800 */
[----:B-----5:R-:W-:-:S03]  /*2670*/  FMUL.FTZ R16, R16, R7 ;  /* 0x0000000710107220 */ /* 0x020fc60000410000 */
[----:B------:R-:W4:Y:S01]  /*2680*/  LDS R21, [R10+0x1600] ;  /* 0x001600000a157984 */ /* 0x000f220000000800 */
[----:B0-----:R-:W-:-:S03]  /*2690*/  FMUL.FTZ R18, R18, R7 ;  /* 0x0000000712127220 */ /* 0x001fc60000410000 */
[----:B------:R-:W0:Y:S04]  /*26a0*/  LDS R19, [R10+0x1800] ;  /* 0x001800000a137984 */ /* 0x000e280000000800 */
[----:B------:R-:W5:Y:S04]  /*26b0*/  LDS R17, [R10+0x1a00] ;  /* 0x001a00000a117984 */ /* 0x000f680000000800 */
[----:B------:R1:W-:Y:S04]  /*26c0*/  STS [R10+-0x400], R25 ;  /* 0xfffc00190a007388 */ /* 0x0003e80000000800 */
[----:B------:R1:W-:Y:S01]  /*26d0*/  STS [R10+-0x200], R27 ;  /* 0xfffe001b0a007388 */ /* 0x0003e20000000800 */
[----:B------:R-:W-:-:S03]  /*26e0*/  FMUL.FTZ R24, R24, R7 ;  /* 0x0000000718187220 */ /* 0x000fc60000410000 */
[----:B------:R2:W-:Y:S01]  /*26f0*/  STS [R10], R29 ;  /* 0x0000001d0a007388 */ /* 0x0005e20000000800 */
[-C--:B-1----:R-:W-:Y:S01]  /*2700*/  FMUL.FTZ R25, R20, R7.reuse ;  /* 0x0000000714197220 */ /* 0x082fe20000410000 */
[-C--:B------:R-:W-:Y:S02]  /*2710*/  FMUL.FTZ R23, R23, R7.reuse ;  /* 0x0000000717177220 */ /* 0x080fe40000410000 */
[----:B------:R-:W-:Y:S01]  /*2720*/  STS [R10+0x400], R16 ;  /* 0x000400100a007388 */ /* 0x000fe20000000800 */
[----:B------:R-:W-:-:S03]  /*2730*/  FMUL.FTZ R27, R26, R7 ;  /* 0x000000071a1b7220 */ /* 0x000fc60000410000 */
        /* <DEDUP_REMOVED lines=9> */
[----:B------:R-:W-:Y:S01]  /*27d0*/  STS [R10+0xe00], R24 ;  /* 0x000e00180a007388 */ /* 0x000fe20000000800 */
[----:B-----5:R-:W-:-:S03]  /*27e0*/  FMUL.FTZ R17, R17, R7 ;  /* 0x0000000711117220 */ /* 0x020fc60000410000 */
        /* <DEDUP_REMOVED lines=8> */
.L_x_23617:
[----:B------:R-:W-:Y:S05]  /*2870*/  BSYNC.RECONVERGENT B1 ;  /* 0x0000000000017941 */ /* 0x000fea0003800200 */
.L_x_23616:
        /* <DEDUP_REMOVED lines=31> */
.L_x_23620:
[----:B------:R-:W-:Y:S05]  /*2a70*/  BSYNC.RECONVERGENT B1 ;  /* 0x0000000000017941 */ /* 0x000fea0003800200 */
.L_x_23619:
        /* <DEDUP_REMOVED lines=14> */
.L_x_23612:
[----:B------:R-:W-:Y:S05]  /*2b60*/  BSYNC.RECONVERGENT B0 ;  /* 0x0000000000007941 */ /* 0x000fea0003800200 */
.L_x_23611:
        /* <DEDUP_REMOVED lines=26> */
.L_x_23622:
[----:B---34-:R-:W-:Y:S05]  /*2d10*/  BSYNC.RECONVERGENT B0 ;  /* 0x0000000000007941 */ /* 0x018fea0003800200 */
.L_x_23621:
[----:B------:R-:W-:Y:S01]  /*2d20*/  BSSY.RECONVERGENT B0, `(.L_x_23623) ;  /* 0x00000b1000007945 */ /* 0x000fe20003800200 */
[----:B------:R-:W-:Y:S01]  /*2d30*/  IMAD.MOV.U32 R20, RZ, RZ, RZ ;  /* 0x000000ffff147224 */ /* 0x000fe200078e00ff */
[----:B------:R-:W-:Y:S02]  /*2d40*/  CS2R R18, SRZ ;  /* 0x0000000000127805 */ /* 0x000fe4000001ff00 */
[----:B------:R-:W-:Y:S05]  /*2d50*/  @P1 BRA `(.L_x_23624) ;  /* 0x0000000800b41947 */ /* 0x000fea0003800000 */
[----:B------:R-:W3:Y:S01]  /*2d60*/  LDCU UR4, c[0x0][0x3c8] ;  /* 0x00007900ff0477ac */ /* 0x000ee20008000800 */
[----:B0-2---:R-:W-:Y:S01]  /*2d70*/  IMAD.WIDE.U32 R8, R16, 0x4, RZ ;  /* 0x0000000410087825 */ /* 0x005fe200078e00ff */
[----:B------:R-:W-:-:S03]  /*2d80*/  IADD3 R10, PT, PT, R4, 0xe0, RZ ;  /* 0x000000e0040a7810 */ /* 0x000fc60007ffe0ff */
[----:B------:R-:W-:Y:S01]  /*2d90*/  HFMA2 R20, -RZ, RZ, 0, 0 ;  /* 0x00000000ff147431 */ /* 0x000fe200000001ff */
[----:B------:R-:W0:Y:S01]  /*2da0*/  LDCU UR5, c[0x0][0x3e0] ;  /* 0x00007c00ff0577ac */ /* 0x000e220008000800 */
[----:B------:R-:W-:Y:S02]  /*2db0*/  CS2R R18, SRZ ;  /* 0x0000000000127805 */ /* 0x000fe4000001ff00 */
[----:B------:R-:W-:Y:S01]  /*2dc0*/  LEA R10, R5, R10, 0x18 ;  /* 0x0000000a050a7211 */ /* 0x000fe200078ec0ff */
[----:B------:R-:W2:Y:S04]  /*2dd0*/  LDCU.64 UR6, c[0x0][0x3b8] ;  /* 0x00007700ff0677ac */ /* 0x000ea80008000a00 */
[----:B------:R-:W-:-:S04]  /*2de0*/  IMAD R17, R3, 0x20, R10 ;  /* 0x0000002003117824 */ /* 0x000fc800078e020a */
[----:B------:R-:W-:Y:S01]  /*2df0*/  VIADD R17, R17, 0x10 ;  /* 0x0000001011117836 */ /* 0x000fe20000000000 */
[----:B---3--:R-:W-:Y:S01]  /*2e00*/  UIMAD UR4, UR15, UR4, URZ ;  /* 0x000000040f0472a4 */ /* 0x008fe2000f8e02ff */
[----:B0-----:R-:W-:-:S05]  /*2e10*/  IMAD R22, R22, UR5, RZ ;  /* 0x0000000516167c24 */ /* 0x001fca000f8e02ff */
[----:B-1----:R-:W-:Y:S01]  /*2e20*/  MOV R7, UR4 ;  /* 0x0000000400077c02 */ /* 0x002fe20008000f00 */
[----:B------:R-:W-:Y:S01]  /*2e30*/  UIADD3 UR4, UPT, UPT, UR14, 0x7, URZ ;  /* 0x000000070e047890 */ /* 0x000fe2000fffe0ff */
[----:B------:R-:W-:-:S03]  /*2e40*/  SHF.R.S32.HI R23, RZ, 0x1f, R22 ;  /* 0x0000001fff177819 */ /* 0x000fc60000011416 */
[----:B------:R-:W-:Y:S01]  /*2e50*/  IMAD.WIDE R8, R7, 0x4, R8 ;  /* 0x0000000407087825 */ /* 0x000fe200078e0208 */
[----:B------:R-:W-:-:S03]  /*2e60*/  USHF.R.U32.HI UR4, URZ, 0x3, UR4 ;  /* 0x00000003ff047899 */ /* 0x000fc60008011604 */
[----:B------:R-:W-:Y:S01]  /*2e70*/  IMAD R7, R3, 0x8, R6 ;  /* 0x0000000803077824 */ /* 0x000fe200078e0206 */
[----:B--2---:R-:W-:Y:S02]  /*2e80*/  IADD3 R4, P0, PT, R8, UR6, RZ ;  /* 0x0000000608047c10 */ /* 0x004fe4000ff1e0ff */
[C---:B------:R-:W-:Y:S02]  /*2e90*/  IADD3 R6, PT, PT, R16.reuse, 0x1, RZ ;  /* 0x0000000110067810 */ /* 0x040fe40007ffe0ff */
[----:B------:R-:W-:Y:S02]  /*2ea0*/  IADD3.X R5, PT, PT, R9, UR7, RZ, P0, !PT ;  /* 0x0000000709057c10 */ /* 0x000fe400087fe4ff */
[----:B------:R-:W-:Y:S02]  /*2eb0*/  IADD3 R7, PT, PT, R7, 0x3, RZ ;  /* 0x0000000307077810 */ /* 0x000fe40007ffe0ff */
[----:B------:R-:W-:-:S07]  /*2ec0*/  IADD3 R16, PT, PT, R16, -UR4, RZ ;  /* 0x8000000410107c10 */ /* 0x000fce000fffe0ff */
.L_x_23631:
[----:B------:R-:W2:Y:S04]  /*2ed0*/  LDG.E.CONSTANT R25, desc[UR12][R4.64] ;  /* 0x0000000c04197981 */ /* 0x000ea8000c1e9900 */
[----:B0-----:R-:W0:Y:S04]  /*2ee0*/  LDS.128 R8, [R17+-0x10] ;  /* 0xfffff00011087984 */ /* 0x001e280000000c00 */
[----:B------:R-:W1:Y:S01]  /*2ef0*/  LDS.128 R12, [R17] ;  /* 0x00000000110c7984 */ /* 0x000e620000000c00 */
[----:B0-----:R-:W-:Y:S01]  /*2f00*/  F2FP.F16.F32.PACK_AB R10, R11, R10 ;  /* 0x0000000a0b0a723e */ /* 0x001fe200000000ff */
[----:B------:R-:W-:Y:S01]  /*2f10*/  BSSY.RECONVERGENT B1, `(.L_x_23625) ;  /* 0x000002c000017945 */ /* 0x000fe20003800200 */
[----:B-1----:R-:W-:-:S02]  /*2f20*/  F2FP.F16.F32.PACK_AB R27, R13, R12 ;  /* 0x0000000c0d1b723e */ /* 0x002fc400000000ff */
[----:B------:R-:W-:Y:S01]  /*2f30*/  F2FP.F16.F32.PACK_AB R26, R15, R14 ;  /* 0x0000000e0f1a723e */ /* 0x000fe200000000ff */
[----:B--2---:R-:W-:-:S03]  /*2f40*/  IMAD.WIDE R24, R25, UR22, R22 ;  /* 0x0000001619187c25 */ /* 0x004fc6000f8e0216 */
[----:B------:R-:W-:-:S04]  /*2f50*/  LEA R21, P0, R0, R24, 0x3 ;  /* 0x0000001800157211 */ /* 0x000fc800078018ff */
        /* <DEDUP_REMOVED lines=39> */
.L_x_23626:
[----:B------:R-:W-:Y:S05]  /*31d0*/  BSYNC.RECONVERGENT B1 ;  /* 0x0000000000017941 */ /* 0x000fea0003800200 */
.L_x_23625:
        /* <DEDUP_REMOVED lines=41> */
.L_x_23628:
[----:B------:R-:W-:Y:S05]  /*3470*/  BSYNC.RECONVERGENT B1 ;  /* 0x0000000000017941 */ /* 0x000fea0003800200 */
.L_x_23627:
        /* <DEDUP_REMOVED lines=10> */
[----:B-1----:R-:W-:Y:S06]  /*3520*/  @P0 BRA `(.L_x_23630) ;  /* 0x0000000000780947 */ /* 0x002fec0003800000 */
[C---:B------:R-:W-:Y:S01]  /*3530*/  IADD3 R8, PT, PT, R7.reuse, -0x2, RZ ;  /* 0xfffffffe07087810 */ /* 0x040fe20007ffe0ff */
[C---:B------:R-:W-:Y:S01]  /*3540*/  VIADD R10, R7.reuse, 0x1 ;  /* 0x00000001070a7836 */ /* 0x040fe20000000000 */
[----:B------:R-:W-:Y:S02]  /*3550*/  IADD3 R9, PT, PT, R7, -0x1, RZ ;  /* 0xffffffff07097810 */ /* 0x000fe40007ffe0ff */
[----:B------:R-:W-:Y:S02]  /*3560*/  ISETP.GE.AND P4, PT, R8, UR14, PT ;  /* 0x0000000e08007c0c */ /* 0x000fe4000bf86270 */
[----:B------:R-:W-:Y:S02]  /*3570*/  ISETP.GE.AND P3, PT, R21, UR14, PT ;  /* 0x0000000e15007c0c */ /* 0x000fe4000bf66270 */
[----:B------:R-:W-:Y:S02]  /*3580*/  IADD3 R11, PT, PT, R7, 0x2, RZ ;  /* 0x00000002070b7810 */ /* 0x000fe40007ffe0ff */
[----:B------:R-:W-:-:S02]  /*3590*/  PRMT R8, R12, 0x7632, R8 ;  /* 0x000076320c087816 */ /* 0x000fc40000000008 */
[----:B------:R-:W-:Y:S01]  /*35a0*/  ISETP.GE.AND P2, PT, R10, UR14, PT ;  /* 0x0000000e0a007c0c */ /* 0x000fe2000bf46270 */
[----:B------:R-:W-:Y:S01]  /*35b0*/  VIADD R10, R7, 0x4 ;  /* 0x00000004070a7836 */ /* 0x000fe20000000000 */
[----:B------:R-:W-:Y:S02]  /*35c0*/  ISETP.GE.AND P0, PT, R9, UR14, PT ;  /* 0x0000000e09007c0c */ /* 0x000fe4000bf06270 */
[----:B------:R-:W-:Y:S02]  /*35d0*/  ISETP.GE.AND P1, PT, R11, UR14, PT ;  /* 0x0000000e0b007c0c */ /* 0x000fe4000bf26270 */
[----:B------:R-:W-:Y:S02]  /*35e0*/  SEL R12, R12, RZ, !P3 ;  /* 0x000000ff0c0c7207 */ /* 0x000fe40005800000 */
[----:B------:R-:W-:Y:S02]  /*35f0*/  SEL R9, R8, RZ, !P4 ;  /* 0x000000ff08097207 */ /* 0x000fe40006000000 */
[----:B------:R-:W-:-:S02]  /*3600*/  IADD3 R11, PT, PT, R7, 0x3, RZ ;  /* 0x00000003070b7810 */ /* 0x000fc40007ffe0ff */
[----:B------:R-:W-:Y:S02]  /*3610*/  ISETP.GE.AND P5, PT, R10, UR14, PT ;  /* 0x0000000e0a007c0c */ /* 0x000fe4000bfa6270 */
[--C-:B------:R-:W-:Y:S02]  /*3620*/  PRMT R12, R12, 0x5410, R9.reuse ;  /* 0x000054100c0c7816 */ /* 0x100fe40000000009 */
[----:B------:R-:W-:Y:S02]  /*3630*/  ISETP.GE.AND P4, PT, R11, UR14, PT ;  /* 0x0000000e0b007c0c */ /* 0x000fe4000bf86270 */
[----:B------:R-:W-:Y:S02]  /*3640*/  ISETP.GE.AND P3, PT, R7, UR14, PT ;  /* 0x0000000e07007c0c */ /* 0x000fe4000bf66270 */
[----:B------:R-:W-:Y:S02]  /*3650*/  PRMT R8, R13, 0x7632, R8 ;  /* 0x000076320d087816 */ /* 0x000fe40000000008 */
        /* <DEDUP_REMOVED lines=11> */
.L_x_23630:
[----:B------:R-:W-:Y:S05]  /*3710*/  BSYNC.RECONVERGENT B1 ;  /* 0x0000000000017941 */ /* 0x000fea0003800200 */
.L_x_23629:
[----:B------:R-:W-:Y:S01]  /*3720*/  HMUL2 R13, R24, R13 ;  /* 0x0000000d180d7232 */ /* 0x000fe20000000000 */
[C---:B------:R-:W-:Y:S01]  /*3730*/  IADD3 R9, PT, PT, R6.reuse, 0x3, RZ ;  /* 0x0000000306097810 */ /* 0x040fe20007ffe0ff */
[----:B------:R-:W-:Y:S01]  /*3740*/  VIADD R6, R6, 0x4 ;  /* 0x0000000406067836 */ /* 0x000fe20000000000 */
[----:B------:R-:W-:Y:S02]  /*3750*/  IADD3 R4, P1, PT, R4, 0x10, RZ ;  /* 0x0000001004047810 */ /* 0x000fe40007f3e0ff */
[----:B------:R-:W-:Y:S01]  /*3760*/  ISETP.GE.U32.AND P0, PT, R9, UR8, PT ;  /* 0x0000000809007c0c */ /* 0x000fe2000bf06070 */
        /* <DEDUP_REMOVED lines=12> */
.L_x_23624:
[----:B------:R-:W-:Y:S05]  /*3830*/  BSYNC.RECONVERGENT B0 ;  /* 0x0000000000007941 */ /* 0x000fea0003800200 */
.L_x_23623:
[----:B------:R-:W3:Y:S08]  /*3840*/  S2UR UR5, SR_CgaCtaId ;  /* 0x00000000000579c3 */ /* 0x000ef00000008800 */
[----:B------:R-:W-:Y:S01]  /*3850*/  BAR.SYNC.DEFER_BLOCKING 0x0 ;  /* 0x0000000000007b1d */ /* 0x000fe20000010000 */
[C---:B------:R-:W-:Y:S01]  /*3860*/  LOP3.LUT R4, R2.reuse, 0x3c0, RZ, 0xc0, !PT ;  /* 0x000003c002047812 */ /* 0x040fe200078ec0ff */
[----:B------:R-:W-:Y:S01]  /*3870*/  IMAD R0, R3, 0x60, R0 ;  /* 0x0000006003007824 */ /* 0x000fe200078e0200 */
[----:B------:R-:W-:-:S02]  /*3880*/  ISETP.GT.U32.AND P1, PT, R2, 0x3f, PT ;  /* 0x0000003f0200780c */ /* 0x000fc40003f24070 */
[----:B------:R-:W-:Y:S01]  /*3890*/  ISETP.NE.AND P0, PT, R4, 0x40, PT ;  /* 0x000000400400780c */ /* 0x000fe20003f05270 */
[----:B------:R-:W-:Y:S01]  /*38a0*/  UMOV UR4, 0x400 ;  /* 0x0000040000047882 */ /* 0x000fe20000000000 */
[C---:B------:R-:W-:Y:S01]  /*38b0*/  LOP3.LUT R4, R2.reuse, 0x3e0, RZ, 0xc0, !PT ;  /* 0x000003e002047812 */ /* 0x040fe200078ec0ff */
[----:B------:R-:W-:Y:S01]  /*38c0*/  UIADD3 UR4, UPT, UPT, UR4, 0xe0, URZ ;  /* 0x000000e004047890 */ /* 0x000fe2000fffe0ff */
[----:B------:R-:W-:-:S03]  /*38d0*/  ISETP.GT.U32.AND P2, PT, R2, 0x1f, PT ;  /* 0x0000001f0200780c */ /* 0x000fc60003f44070 */
[----:B---3--:R-:W-:-:S06]  /*38e0*/  ULEA UR4, UR5, UR4, 0x18 ;  /* 0x0000000405047291 */ /* 0x008fcc000f8ec0ff */
[----:B------:R-:W-:-:S05]  /*38f0*/  LEA R3, R0, UR4, 0x2 ;  /* 0x0000000400037c11 */ /* 0x000fca000f8e10ff */
[----:B------:R-:W-:Y:S04]  /*3900*/  @!P0 STS [R3+-0x300], R20 ;  /* 0xfffd001403008388 */ /* 0x000fe80000000800 */
[----:B------:R-:W-:Y:S04]  /*3910*/  @!P0 STS [R3+-0x280], R19 ;  /* 0xfffd801303008388 */ /* 0x000fe80000000800 */
[----:B------:R-:W-:Y:S01]  /*3920*/  @!P0 STS [R3+-0x200], R18 ;  /* 0xfffe001203008388 */ /* 0x000fe20000000800 */
[----:B------:R-:W-:Y:S01]  /*3930*/  BAR.SYNC.DEFER_BLOCKING 0x0 ;  /* 0x0000000000007b1d */ /* 0x000fe20000010000 */
[----:B------:R-:W-:-:S05]  /*3940*/  ISETP.NE.AND P0, PT, R4, 0x20, PT ;  /* 0x000000200400780c */ /* 0x000fca0003f05270 */
[----:B------:R-:W3:Y:S04]  /*3950*/  @!P1 LDS R5, [R3] ;  /* 0x0000000003059984 */ /* 0x000ee80000000800 */
[----:B------:R-:W4:Y:S04]  /*3960*/  @!P1 LDS R0, [R3+0x80] ;  /* 0x0000800003009984 */ /* 0x000f280000000800 */
[----:B-12---:R-:W1:Y:S01]  /*3970*/  @!P1 LDS R7, [R3+0x100] ;  /* 0x0001000003079984 */ /* 0x006e620000000800 */
[----:B---3--:R-:W-:Y:S01]  /*3980*/  @!P1 FADD.FTZ R20, R5, R20 ;  /* 0x0000001405149221 */ /* 0x008fe20000010000 */
[----:B------:R-:W-:Y:S01]  /*3990*/  BAR.SYNC.DEFER_BLOCKING 0x0 ;  /* 0x0000000000007b1d */ /* 0x000fe20000010000 */
[----:B----4-:R-:W-:Y:S01]  /*39a0*/  @!P1 FADD.FTZ R19, R0, R19 ;  /* 0x0000001300139221 */ /* 0x010fe20000010000 */
[----:B-1----:R-:W-:-:S04]  /*39b0*/  @!P1 FADD.FTZ R18, R7, R18 ;  /* 0x0000001207129221 */ /* 0x002fc80000010000 */
        /* <DEDUP_REMOVED lines=10> */
[----:B-1-3--:R-:W-:Y:S01]  /*3a60*/  @!P2 FADD.FTZ R19, R0, R19 ;  /* 0x000000130013a221 */ /* 0x00afe20000010000 */
[----:B------:R-:W-:Y:S01]  /*3a70*/  UIMAD UR4, UR16, 0x60, URZ ;  /* 0x00000060100478a4 */ /* 0x000fe2000f8e02ff */
[----:B--2---:R-:W-:Y:S01]  /*3a80*/  @!P2 FADD.FTZ R20, R5, R20 ;  /* 0x000000140514a221 */ /* 0x004fe20000010000 */
[----:B------:R-:W-:Y:S01]  /*3a90*/  UIMAD UR5, UR5, UR17, URZ ;  /* 0x00000011050572a4 */ /* 0x000fe2000f8e02ff */
[----:B----4-:R-:W-:Y:S01]  /*3aa0*/  @!P2 FADD.FTZ R18, R7, R18 ;  /* 0x000000120712a221 */ /* 0x010fe20000010000 */
[----:B------:R-:W1:Y:S02]  /*3ab0*/  LDCU.64 UR6, c[0x0][0x390] ;  /* 0x00007200ff0677ac */ /* 0x000e640008000a00 */
[----:B------:R-:W-:Y:S01]  /*3ac0*/  F2FP.F16.F32.PACK_AB R19, R19, R20 ;  /* 0x000000141313723e */ /* 0x000fe200000000ff */
[----:B------:R-:W-:Y:S01]  /*3ad0*/  UIMAD UR5, UR5, 0x60, URZ ;  /* 0x00000060050578a4 */ /* 0x000fe2000f8e02ff */
[----:B------:R-:W-:-:S03]  /*3ae0*/  F2FP.F16.F32.PACK_AB R18, RZ, R18 ;  /* 0x00000012ff12723e */ /* 0x000fc600000000ff */
[----:B------:R-:W-:-:S06]  /*3af0*/  UIADD3 UR4, UP0, UPT, UR5, UR4, URZ ;  /* 0x0000000405047290 */ /* 0x000fcc000ff1e0ff */
[----:B------:R-:W-:Y:S01]  /*3b00*/  MOV R3, UR4 ;  /* 0x0000000400037c02 */ /* 0x000fe20008000f00 */
[----:B------:R-:W-:-:S03]  /*3b10*/  UIADD3.X UR4, UPT, UPT, URZ, URZ, URZ, UP0, !UPT ;  /* 0x000000ffff047290 */ /* 0x000fc600087fe4ff */
[----:B------:R-:W-:-:S03]  /*3b20*/  LOP3.LUT R0, R3, 0x1f, R2, 0xf8, !PT ;  /* 0x0000001f03007812 */ /* 0x000fc600078ef802 */
[----:B------:R-:W-:Y:S02]  /*3b30*/  MOV R3, UR4 ;  /* 0x0000000400037c02 */ /* 0x000fe40008000f00 */
[----:B-1----:R-:W-:-:S04]  /*3b40*/  LEA R2, P0, R0, UR6, 0x1 ;  /* 0x0000000600027c11 */ /* 0x002fc8000f8008ff */
[----:B------:R-:W-:Y:S02]  /*3b50*/  LEA.HI.X R3, R0, UR7, R3, 0x1, P0 ;  /* 0x0000000700037c11 */ /* 0x000fe400080f0c03 */
[----:B------:R-:W-:-:S03]  /*3b60*/  PRMT R0, R19, 0x7632, R0 ;  /* 0x0000763213007816 */ /* 0x000fc60000000000 */
[----:B------:R-:W-:Y:S04]  /*3b70*/  STG.E.U16 desc[UR12][R2.64], R19 ;  /* 0x0000001302007986 */ /* 0x000fe8000c10150c */
[----:B------:R-:W-:Y:S04]  /*3b80*/  STG.E.U16 desc[UR12][R2.64+0x40], R0 ;  /* 0x0000400002007986 */ /* 0x000fe8000c10150c */
[----:B------:R-:W-:Y:S01]  /*3b90*/  STG.E.U16 desc[UR12][R2.64+0x80], R18 ;  /* 0x0000801202007986 */ /* 0x000fe2000c10150c */
[----:B------:R-:W-:Y:S05]  /*3ba0*/  EXIT ;  /* 0x000000000000794d */ /* 0x000fea0003800000 */
.L_x_23598:
        /* <DEDUP_REMOVED lines=8> */
.L_x_23633:
[----:B------:R-:W-:Y:S05]  /*3c30*/  BSYNC B1 ;  /* 0x0000000000017941 */ /* 0x000fea0003800000 */
.L_x_23632:
        /* <DEDUP_REMOVED lines=9> */
.L_x_23634:
[----:B------:R-:W-:Y:S01]  /*3cd0*/  IMAD.MOV.U32 R6, RZ, RZ, R13 ;  /* 0x000000ffff067224 */ /* 0x000fe200078e000d */
[----:B------:R-:W-:Y:S06]  /*3ce0*/  BRA `(.L_x_23635) ;  /* 0xffffffd000a07947 */ /* 0x000fec000383ffff */
.L_x_23600:
[----:B------:R-:W-:Y:S01]  /*3cf0*/  HFMA2 R12, -RZ, RZ, 0, 9.5367431640625e-07 ;  /* 0x00000010ff0c7431 */ /* 0x000fe200000001ff */
[----:B------:R-:W-:Y:S01]  /*3d00*/  BSSY B0, `(.L_x_23636) ;  /* 0x0000007000007945 */ /* 0x000fe20003800000 */
[----:B------:R-:W-:Y:S01]  /*3d10*/  MOV R11, R14 ;  /* 0x0000000e000b7202 */ /* 0x000fe20000000f00 */
[----:B------:R-:W-:Y:S01]  /*3d20*/  IMAD.MOV.U32 R21, RZ, RZ, 0x1f ;  /* 0x0000001fff157424 */ /* 0x000fe200078e00ff */
[----:B------:R-:W-:-:S07]  /*3d30*/  MOV R10, 0xffffffff ;  /* 0xffffffff000a7802 */ /* 0x000fce0000000f00 */
[----:B-1----:R-:W-:Y:S05]  /*3d40*/  WARPSYNC.COLLECTIVE R10, `(.L_x_23637) ;  /* 0x000000000a087348 */ /* 0x002fea0003c00000 */
[----:B------:R0:W2:Y:S02]  /*3d50*/  SHFL.BFLY P1, R13, R11, R12, R21 ;  /* 0x0c00000c0b0d7389 */ /* 0x0000a40000020015 */
[----:B012---:R-:W-:Y:S05]  /*3d60*/  ENDCOLLECTIVE ;  /* 0x000000000000791b */ /* 0x007fea0003800000 */
.L_x_23637:
[----:B------:R-:W-:Y:S05]  /*3d70*/  BSYNC B0 ;  /* 0x0000000000007941 */ /* 0x000fea0003800000 */
.L_x_23636:
        /* <DEDUP_REMOVED lines=8> */
.L_x_23638:
[----:B------:R-:W-:Y:S02]  /*3e00*/  HFMA2 R12, -RZ, RZ, 0, 2.384185791015625e-07 ;  /* 0x00000004ff0c7431 */ /* 0x000fe400000001ff */
[----:B------:R-:W-:-:S05]  /*3e10*/  IMAD.MOV.U32 R8, RZ, RZ, R13 ;  /* 0x000000ffff087224 */ /* 0x000fca00078e000d */
[----:B------:R-:W-:-:S04]  /*3e20*/  FMNMX.FTZ R8, R11, R8, !PT ;  /* 0x000000080b087209 */ /* 0x000fc80007810000 */
[----:B------:R-:W-:-:S07]  /*3e30*/  MOV R11, R8 ;  /* 0x00000008000b7202 */ /* 0x000fce0000000f00 */
[----:B------:R-:W-:Y:S05]  /*3e40*/  WARPSYNC.COLLECTIVE R10, `(.L_x_23639) ;  /* 0x000000000a087348 */ /* 0x000fea0003c00000 */
[----:B------:R0:W1:Y:S02]  /*3e50*/  SHFL.BFLY P1, R13, R11, R12, R21 ;  /* 0x0c00000c0b0d7389 */ /* 0x0000640000020015 */
[----:B01----:R-:W-:Y:S05]  /*3e60*/  ENDCOLLECTIVE ;  /* 0x000000000000791b */ /* 0x003fea0003800000 */
.L_x_23639:
[----:B------:R-:W-:Y:S05]  /*3e70*/  BRA `(.L_x_23640) ;  /* 0xffffffd000e07947 */ /* 0x000fea000383ffff */
.L_x_23641:
        /* <DEDUP_REMOVED lines=16> */
.L_x_27673:


//--------------------- .text._ZN4vllm25paged_attention_v2_kernelIttLi80ELi8ELi128ELNS_18Fp8KVCacheDataTypeE0ELb0ELi512EEEvPfS2_PT_PKS3_PKT0_S9_ifPKiSB_iPKfiiiSD_SD_iiiii --------------------------
	.section	.text._ZN4vllm25paged_attention_v2_kernelIttLi80ELi8ELi128ELNS_18Fp8KVCacheDataTypeE0ELb0ELi512EEEvPfS2_PT_PKS3_PKT0_S9_ifPKiSB_iPKfiiiSD_SD_iiiii,"ax",@progbits
	.align	128
        .global         _ZN4vllm25paged_attention_v2_kernelIttLi80ELi8ELi128ELNS_18Fp8KVCacheDataTypeE0ELb0ELi512EEEvPfS2_PT_PKS3_PKT0_S9_ifPKiSB_iPKfiiiSD_SD_iiiii
        .type           _ZN4vllm25paged_attention_v2_kernelIttLi80ELi8ELi128ELNS_18Fp8KVCacheDataTypeE0ELb0ELi512EEEvPfS2_PT_PKS3_PKT0_S9_ifPKiSB_iPKfiiiSD_SD_iiiii,@function
        .size           _ZN4vllm25paged_attention_v2_kernelIttLi80ELi8ELi128ELNS_18Fp8KVCacheDataTypeE0ELb0ELi512EEEvPfS2_PT_PKS3_PKT0_S9_ifPKiSB_iPKfiiiSD_SD_iiiii,(.L_x_27674 - _ZN4vllm25paged_attention_v2_kernelIttLi80ELi8ELi128ELNS_18Fp8KVCacheDataTypeE0ELb0ELi512EEEvPfS2_PT_PKS3_PKT0_S9_ifPKiSB_iPKfiiiSD_SD_iiiii)
        .other          _ZN4vllm25paged_attention_v2_kernelIttLi80ELi8ELi128ELNS_18Fp8KVCacheDataTypeE0ELb0ELi512EEEvPfS2_PT_PKS3_PKT0_S9_ifPKiSB_iPKfiiiSD_SD_iiiii,@"STO_CUDA_ENTRY STV_DEFAULT"
_ZN4vllm25paged_attention_v2_kernelIttLi80ELi8ELi128ELNS_18Fp8KVCacheDataTypeE0ELb0ELi512EEEvPfS2_PT_PKS3_PKT0_S9_ifPKiSB_iPKfiiiSD_SD_iiiii:
.text._ZN4vllm25paged_attention_v2_kernelIttLi80ELi8ELi128ELNS_18Fp8KVCacheDataTypeE0ELb0ELi512EEEvPfS2_PT_PKS3_PKT0_S9_ifPKiSB_iPKfiiiSD_SD_iiiii:
        /* <DEDUP_REMOVED lines=46> */
[----:B-1----:R-:W-:-:S06]  /*02e0*/  @UP0 UIMAD.WIDE.U32 UR4, UR18, 0x4, UR4 ;  /* 0x00000004120408a5 */ /* 0x002fcc000f8e0004 */
[----:B------:R-:W-:Y:S01]  /*02f0*/  IMAD.U32 R4, RZ, RZ, UR4 ;  /* 0x00000004ff047e24 */ /* 0x000fe2000f8e00ff */
[----:B------:R-:W-:-:S05]  /*0300*/  MOV R5, UR5 ;  /* 0x0000000500057c02 */ /* 0x000fca0008000f00 */
[----:B------:R0:W5:Y:S01]  /*0310*/  @P1 LDG.E.CONSTANT R13, desc[UR12][R4.64] ;  /* 0x0000000c040d1981 */ /* 0x000162000c1e9900 */
[----:B------:R-:W-:Y:S01]  /*0320*/  UIADD3 UR4, UPT, UPT, UR14, 0x7, URZ ;  /* 0x000000070e047890 */ /* 0x000fe2000fffe0ff */
[----:B------:R-:W-:Y:S01]  /*0330*/  LOP3.LUT R18, R0, 0x1f, RZ, 0xc0, !PT ;  /* 0x0000001f00127812 */ /* 0x000fe200078ec0ff */
        /* <DEDUP_REMOVED lines=10> */
[----:B------:R-:W-:Y:S01]  /*03e0*/  IMAD R3, R12, R9, RZ ;  /* 0x000000090c037224 */ /* 0x000fe200078e02ff */
[----:B------:R-:W-:-:S03]  /*03f0*/  MOV R12, 0xff7fffff ;  /* 0xff7fffff000c7802 */ /* 0x000fc60000000f00 */
        /* <DEDUP_REMOVED lines=25> */
[----:B------:R-:W-:Y:S01]  /*0590*/  IMAD.HI.U32 R7, R7, R9, R6 ;  /* 0x0000000907077227 */ /* 0x000fe200078e0006 */
[----:B------:R-:W-:-:S05]  /*05a0*/  IADD3 R6, PT, PT, RZ, -R8, RZ ;  /* 0x80000008ff067210 */ /* 0x000fca0007ffe0ff */
[----:B------:R-:W-:Y:S01]  /*05b0*/  IMAD.HI.U32 R20, R7, R5, RZ ;  /* 0x0000000507147227 */ /* 0x000fe200078e00ff */
[----:B------:R-:W-:-:S03]  /*05c0*/  MOV R7, 0x400 ;  /* 0x0000040000077802 */ /* 0x000fc60000000f00 */
[----:B------:R-:W-:Y:S01]  /*05d0*/  IMAD R6, R20, R6, R5 ;  /* 0x0000000614067224 */ /* 0x000fe200078e0205 */
[----:B------:R-:W-:Y:S02]  /*05e0*/  LOP3.LUT R5, R0, 0x3, RZ, 0xc0, !PT ;  /* 0x0000000300057812 */ /* 0x000fe400078ec0ff */
[----:B0-----:R-:W-:Y:S02]  /*05f0*/  LEA R8, R4, R7, 0x18 ;  /* 0x0000000704087211 */ /* 0x001fe400078ec0ff */
[----:B------:R-:W-:-:S03]  /*0600*/  ISETP.GT.U32.AND P2, PT, R11, R6, PT ;  /* 0x000000060b00720c */ /* 0x000fc60003f44070 */
[----:B------:R-:W-:Y:S01]  /*0610*/  IMAD R8, R5, 0x28, R8 ;  /* 0x0000002805087824 */ /* 0x000fe200078e0208 */
[----:B------:R-:W-:-:S04]  /*0620*/  SHF.R.U32.HI R5, RZ, 0x2, R0 ;  /* 0x00000002ff057819 */ /* 0x000fc80000011600 */
[----:B------:R-:W-:Y:S02]  /*0630*/  @!P0 LEA R9, R5, R8, 0x2 ;  /* 0x0000000805098211 */ /* 0x000fe400078e10ff */
[----:B------:R-:W-:-:S03]  /*0640*/  LOP3.LUT R8, R3, UR18, RZ, 0x3c, !PT ;  /* 0x0000001203087c12 */ /* 0x000fc6000f8e3cff */
[----:B------:R-:W-:Y:S01]  /*0650*/  @!P2 IMAD.IADD R6, R6, 0x1, -R11 ;  /* 0x000000010606a824 */ /* 0x000fe200078e0a0b */
[----:B------:R-:W-:Y:S02]  /*0660*/  @!P2 IADD3 R20, PT, PT, R20, 0x1, RZ ;  /* 0x000000011414a810 */ /* 0x000fe40007ffe0ff */
[----:B------:R-:W-:Y:S02]  /*0670*/  ISETP.GE.AND P3, PT, R8, RZ, PT ;  /* 0x000000ff0800720c */ /* 0x000fe40003f66270 */
[----:B------:R-:W-:Y:S01]  /*0680*/  ISETP.GE.U32.AND P1, PT, R6, R11, PT ;  /* 0x0000000b0600720c */ /* 0x000fe20003f26070 */
[----:B------:R-:W-:Y:S01]  /*0690*/  IMAD.U32 R11, RZ, RZ, UR16 ;  /* 0x00000010ff0b7e24 */ /* 0x000fe2000f8e00ff */
[----:B------:R-:W-:-:S04]  /*06a0*/  SHF.R.U32.HI R6, RZ, 0x5, R0 ;  /* 0x00000005ff067819 */ /* 0x000fc80000011600 */
[----:B------:R-:W-:-:S07]  /*06b0*/  LEA R16, R11, R6, 0x6 ;  /* 0x000000060b107211 */ /* 0x000fce00078e30ff */
[----:B------:R-:W-:Y:S01]  /*06c0*/  @P1 VIADD R20, R20, 0x1 ;  /* 0x0000000114141836 */ /* 0x000fe20000000000 */
[----:B------:R-:W-:-:S03]  /*06d0*/  ISETP.GE.U32.AND P1, PT, R16, UR8, PT ;  /* 0x0000000810007c0c */ /* 0x000fc6000bf26070 */
[----:B------:R-:W-:Y:S01]  /*06e0*/  @!P3 IMAD.MOV R20, RZ, RZ, -R20 ;  /* 0x000000ffff14b224 */ /* 0x000fe200078e0a14 */
[----:B---3--:R0:W-:Y:S01]  /*06f0*/  @!P0 STS [R9], R2 ;  /* 0x0000000209008388 */ /* 0x0081e20000000800 */
[----:B------:R-:W-:Y:S01]  /*0700*/  BAR.SYNC.DEFER_BLOCKING 0x0 ;  /* 0x0000000000007b1d */ /* 0x000fe20000010000 */
[----:B------:R-:W-:-:S13]  /*0710*/  ISETP.NE.AND P0, PT, R3, RZ, PT ;  /* 0x000000ff0300720c */ /* 0x000fda0003f05270 */
[----:B------:R-:W-:Y:S01]  /*0720*/  @!P0 LOP3.LUT R20, RZ, R3, RZ, 0x33, !PT ;  /* 0x00000003ff148212 */ /* 0x000fe200078e33ff */
[----:B0-2---:R-:W-:Y:S06]  /*0730*/  @P1 BRA `(.L_x_23643) ;  /* 0x0000000800341947 */ /* 0x005fec0003800000 */
[----:B------:R-:W0:Y:S01]  /*0740*/  LDCU UR5, c[0x0][0x3e0] ;  /* 0x00007c00ff0577ac */ /* 0x000e220008000800 */
[----:B------:R-:W-:Y:S01]  /*0750*/  VIADD R7, R7, 0xc0 ;  /* 0x000000c007077836 */ /* 0x000fe20000000000 */
[----:B------:R-:W-:Y:S01]  /*0760*/  SHF.L.U32 R8, R5, 0x2, RZ ;  /* 0x0000000205087819 */ /* 0x000fe200000006ff */
[----:B------:R-:W-:Y:S01]  /*0770*/  IMAD.WIDE.U32 R2, R16, 0x4, RZ ;  /* 0x0000000410027825 */ /* 0x000fe200078e00ff */
[----:B------:R-:W1:Y:S01]  /*0780*/  LDCU.64 UR10, c[0x0][0x3b8] ;  /* 0x00007700ff0a77ac */ /* 0x000e620008000a00 */
[----:B-----5:R-:W-:Y:S02]  /*0790*/  FSETP.NEU.FTZ.AND P0, PT, R13, RZ, PT ;  /* 0x000000ff0d00720b */ /* 0x020fe40003f1d000 */
[----:B------:R-:W-:Y:S01]  /*07a0*/  LEA R10, R4, R7, 0x18 ;  /* 0x00000007040a7211 */ /* 0x000fe200078ec0ff */
[----:B------:R-:W-:Y:S01]  /*07b0*/  IMAD.U32 R11, RZ, RZ, UR4 ;  /* 0x00000004ff0b7e24 */ /* 0x000fe2000f8e00ff */
[----:B------:R-:W-:Y:S02]  /*07c0*/  LOP3.LUT R4, R5, 0x7, RZ, 0xc0, !PT ;  /* 0x0000000705047812 */ /* 0x000fe400078ec0ff */
[----:B------:R-:W-:Y:S01]  /*07d0*/  LEA R7, R6, UR7, 0x3 ;  /* 0x0000000706077c11 */ /* 0x000fe2000f8e18ff */
[----:B------:R-:W-:Y:S01]  /*07e0*/  IMAD.WIDE R2, R11, 0x4, R2 ;  /* 0x000000040b027825 */ /* 0x000fe200078e0202 */
[----:B------:R-:W-:-:S02]  /*07f0*/  SHF.L.U32 R5, R5, 0x3, RZ ;  /* 0x0000000305057819 */ /* 0x000fc400000006ff */
[----:B------:R-:W-:Y:S01]  /*0800*/  LOP3.LUT R9, R8, 0x1c, RZ, 0xc0, !PT ;  /* 0x0000001c08097812 */ /* 0x000fe200078ec0ff */
[----:B------:R-:W-:Y:S01]  /*0810*/  IMAD.IADD R7, R4, 0x1, R7 ;  /* 0x0000000104077824 */ /* 0x000fe200078e0207 */
[----:B------:R-:W-:Y:S01]  /*0820*/  LOP3.LUT R5, R5, 0x38, RZ, 0xc0, !PT ;  /* 0x0000003805057812 */ /* 0x000fe200078ec0ff */
[----:B0-----:R-:W-:Y:S01]  /*0830*/  IMAD R4, R20, UR5, RZ ;  /* 0x0000000514047c24 */ /* 0x001fe2000f8e02ff */
[----:B------:R-:W-:Y:S01]  /*0840*/  LEA R9, R6, R9, 0x5 ;  /* 0x0000000906097211 */ /* 0x000fe200078e28ff */
[----:B------:R-:W-:Y:S01]  /*0850*/  VIADD R19, R7, -UR14 ;  /* 0x8000000e07137c36 */ /* 0x000fe20008000000 */
[----:B------:R-:W-:Y:S02]  /*0860*/  MOV R12, 0xff7fffff ;  /* 0xff7fffff000c7802 */ /* 0x000fe40000000f00 */
[----:B-1----:R-:W-:Y:S01]  /*0870*/  IADD3 R14, P2, PT, R2, UR10, RZ ;  /* 0x0000000a020e7c10 */ /* 0x002fe2000ff5e0ff */
[----:B------:R-:W-:Y:S01]  /*0880*/  IMAD.IADD R15, R9, 0x1, R10 ;  /* 0x00000001090f7824 */ /* 0x000fe200078e020a */
[----:B------:R-:W-:-:S02]  /*0890*/  IADD3 R2, P1, PT, R4, R5, RZ ;  /* 0x0000000504027210 */ /* 0x000fc40007f3e0ff */
[----:B------:R-:W-:Y:S02]  /*08a0*/  IADD3.X R17, PT, PT, R3, UR11, RZ, P2, !PT ;  /* 0x0000000b03117c10 */ /* 0x000fe400097fe4ff */
[----:B------:R-:W-:Y:S02]  /*08b0*/  IADD3 R21, PT, PT, R7, 0x1, RZ ;  /* 0x0000000107157810 */ /* 0x000fe40007ffe0ff */
[----:B------:R-:W-:-:S07]  /*08c0*/  LEA.HI.X.SX32 R3, R4, RZ, 0x1, P1 ;  /* 0x000000ff04037211 */ /* 0x000fce00008f0eff */
.L_x_23645:
[----:B------:R-:W-:Y:S01]  /*08d0*/  IMAD.MOV.U32 R8, RZ, RZ, R14 ;  /* 0x000000ffff087224 */ /* 0x000fe200078e000e */
[----:B------:R-:W-:-:S05]  /*08e0*/  MOV R9, R17 ;  /* 0x0000001100097202 */ /* 0x000fca0000000f00 */
[----:B------:R-:W2:Y:S01]  /*08f0*/  LDG.E.CONSTANT R5, desc[UR12][R8.64] ;  /* 0x0000000c08057981 */ /* 0x000ea2000c1e9900 */
[----:B------:R-:W-:Y:S01]  /*0900*/  LOP3.LUT R23, R0, 0x3, RZ, 0xc0, !PT ;  /* 0x0000000300177812 */ /* 0x000fe200078ec0ff */
        /* <DEDUP_REMOVED lines=8> */
[----:B------:R-:W5:Y:S04]  /*0990*/  LDG.E.CONSTANT R11, desc[UR12][R6.64+0x180] ;  /* 0x0001800c060b7981 */ /* 0x000f68000c1e9900 */
[----:B------:R-:W5:Y:S01]  /*09a0*/  LDG.E.CONSTANT R10, desc[UR12][R6.64+0x200] ;  /* 0x0002000c060a7981 */ /* 0x000f62000c1e9900 */
[----:B------:R-:W-:Y:S01]  /*09b0*/  MOV R5, 0x400 ;  /* 0x0000040000057802 */ /* 0x000fe20000000f00 */
[----:B------:R-:W0:Y:S03]  /*09c0*/  S2R R4, SR_CgaCtaId ;  /* 0x0000000000047919 */ /* 0x000e260000008800 */
[----:B0-----:R-:W-:-:S05]  /*09d0*/  LEA R4, R4, R5, 0x18 ;  /* 0x0000000504047211 */ /* 0x001fca00078ec0ff */
        /* <DEDUP_REMOVED lines=9> */
[--C-:B---3--:R-:W-:Y:S02]  /*0a70*/  HADD2.F32 R9, -RZ, R25.reuse.H0_H0 ;  /* 0x20000019ff097230 */ /* 0x108fe40000004100 */
[----:B------:R-:W-:Y:S01]  /*0a80*/  FMUL.FTZ R5, R5, R22 ;  /* 0x0000001605057220 */ /* 0x000fe20000410000 */
[----:B------:R-:W-:Y:S01]  /*0a90*/  HADD2.F32 R25, -RZ, R25.H1_H1 ;  /* 0x30000019ff197230 */ /* 0x000fe20000004100 */
[----:B------:R-:W2:Y:S01]  /*0aa0*/  LDG.E.CONSTANT R22, desc[UR12][R6.64+0x280] ;  /* 0x0002800c06167981 */ /* 0x000ea2000c1e9900 */
[----:B------:R-:W-:-:S03]  /*0ab0*/  FFMA.FTZ R26, R26, R9, R27 ;  /* 0x000000091a1a7223 */ /* 0x000fc6000001001b */
[----:B------:R-:W0:Y:S01]  /*0ac0*/  LDS.64 R8, [R23+0x8] ;  /* 0x0000080017087984 */ /* 0x000e220000000a00 */
[----:B------:R-:W-:Y:S01]  /*0ad0*/  FFMA.FTZ R25, R4, R25, R5 ;  /* 0x0000001904197223 */ /* 0x000fe20000010005 */
[--C-:B----4-:R-:W-:Y:S02]  /*0ae0*/  HADD2.F32 R4, -RZ, R24.reuse.H0_H0 ;  /* 0x20000018ff047230 */ /* 0x110fe40000004100 */
[----:B------:R-:W-:Y:S02]  /*0af0*/  HADD2.F32 R24, -RZ, R24.H1_H1 ;  /* 0x30000018ff187230 */ /* 0x000fe40000004100 */
[----:B0-----:R-:W-:-:S05]  /*0b00*/  HADD2.F32 R5, -RZ, R8.H0_H0 ;  /* 0x20000008ff057230 */ /* 0x001fca0000004100 */
[----:B------:R-:W-:Y:S02]  /*0b10*/  FFMA.FTZ R26, R5, R4, R26 ;  /* 0x00000004051a7223 */ /* 0x000fe4000001001a */
[----:B------:R-:W0:Y:S01]  /*0b20*/  LDS.64 R4, [R23+0x10] ;  /* 0x0000100017047984 */ /* 0x000e220000000a00 */
[----:B------:R-:W-:Y:S02]  /*0b30*/  HADD2.F32 R8, -RZ, R8.H1_H1 ;  /* 0x30000008ff087230 */ /* 0x000fe40000004100 */
[----:B------:R-:W-:-:S03]  /*0b40*/  HADD2.F32 R27, -RZ, R9.H0_H0 ;  /* 0x20000009ff1b7230 */ /* 0x000fc60000004100 */
[----:B------:R-:W-:Y:S01]  /*0b50*/  FFMA.FTZ R25, R8, R24, R25 ;  /* 0x0000001808197223 */ /* 0x000fe20000010019 */
[--C-:B-----5:R-:W-:Y:S01]  /*0b60*/  HADD2.F32 R8, -RZ, R11.reuse.H0_H0 ;  /* 0x2000000bff087230 */ /* 0x120fe20000004100 */
[----:B------:R-:W3:Y:S01]  /*0b70*/  LDG.E.CONSTANT R24, desc[UR12][R6.64+0x300] ;  /* 0x0003000c06187981 */ /* 0x000ee2000c1e9900 */
[----:B------:R-:W-:-:S03]  /*0b80*/  HADD2.F32 R11, -RZ, R11.H1_H1 ;  /* 0x3000000bff0b7230 */ /* 0x000fc60000004100 */
[----:B------:R-:W-:Y:S01]  /*0b90*/  FFMA.FTZ R26, R27, R8, R26 ;  /* 0x000000081b1a7223 */ /* 0x000fe2000001001a */
[----:B------:R-:W-:Y:S01]  /*0ba0*/  HADD2.F32 R8, -RZ, R9.H1_H1 ;  /* 0x30000009ff087230 */ /* 0x000fe20000004100 */
[----:B------:R-:W4:Y:S04]  /*0bb0*/  LDG.E.CONSTANT R27, desc[UR12][R6.64+0x480] ;  /* 0x0004800c061b7981 */ /* 0x000f28000c1e9900 */
[----:B------:R-:W-:Y:S01]  /*0bc0*/  FFMA.FTZ R8, R8, R11, R25 ;  /* 0x0000000b08087223 */ /* 0x000fe20000010019 */
[----:B------:R-:W-:Y:S01]  /*0bd0*/  HADD2.F32 R11, -RZ, R10.H0_H0 ;  /* 0x2000000aff0b7230 */ /* 0x000fe20000004100 */
[----:B------:R-:W5:Y:S01]  /*0be0*/  LDG.E.CONSTANT R25, desc[UR12][R6.64+0x380] ;  /* 0x0003800c06197981 */ /* 0x000f62000c1e9900 */
[----:B0-----:R-:W-:-:S05]  /*0bf0*/  HADD2.F32 R9, -RZ, R4.H0_H0 ;  /* 0x20000004ff097230 */ /* 0x001fca0000004100 */
[----:B------:R-:W-:Y:S02]  /*0c00*/  FFMA.FTZ R9, R9, R11, R26 ;  /* 0x0000000b09097223 */ /* 0x000fe4000001001a */
[----:B------:R0:W4:Y:S01]  /*0c10*/  LDG.E.CONSTANT R26, desc[UR12][R6.64+0x400] ;  /* 0x0004000c061a7981 */ /* 0x000122000c1e9900 */
        /* <DEDUP_REMOVED lines=9> */
[----:B------:R-:W1:Y:S01]  /*0cb0*/  LDS.64 R8, [R23+0x18] ;  /* 0x0000180017087984 */ /* 0x000e620000000a00 */
[----:B------:R-:W-:-:S05]  /*0cc0*/  HADD2.F32 R22, -RZ, R22.H1_H1 ;  /* 0x30000016ff167230 */ /* 0x000fca0000004100 */
[----:B------:R-:W-:Y:S01]  /*0cd0*/  FFMA.FTZ R4, R5, R22, R4 ;  /* 0x0000001605047223 */ /* 0x000fe20000010004 */
[----:B-1----:R-:W-:Y:S02]  /*0ce0*/  HADD2.F32 R5, -RZ, R8.H0_H0 ;  /* 0x20000008ff057230 */ /* 0x002fe40000004100 */
[----:B0-----:R-:W-:Y:S02]  /*0cf0*/  HADD2.F32 R7, -RZ, R9.H0_H0 ;  /* 0x20000009ff077230 */ /* 0x001fe40000004100 */
[--C-:B---3--:R-:W-:Y:S02]  /*0d00*/  HADD2.F32 R6, -RZ, R24.reuse.H0_H0 ;  /* 0x20000018ff067230 */ /* 0x108fe40000004100 */
[----:B------:R-:W-:-:S03]  /*0d10*/  HADD2.F32 R24, -RZ, R24.H1_H1 ;  /* 0x30000018ff187230 */ /* 0x000fc60000004100 */
[----:B------:R-:W-:Y:S01]  /*0d20*/  FFMA.FTZ R6, R5, R6, R28 ;  /* 0x0000000605067223 */ /* 0x000fe2000001001c */
[----:B------:R-:W-:Y:S02]  /*0d30*/  HADD2.F32 R5, -RZ, R8.H1_H1 ;  /* 0x30000008ff057230 */ /* 0x000fe40000004100 */
[----:B-----5:R-:W-:-:S03]  /*0d40*/  HADD2.F32 R8, -RZ, R25.H0_H0 ;  /* 0x20000019ff087230 */ /* 0x020fc60000004100 */
[----:B------:R-:W-:Y:S01]  /*0d50*/  FFMA.FTZ R4, R5, R24, R4 ;  /* 0x0000001805047223 */ /* 0x000fe20000010004 */
[----:B------:R-:W-:Y:S02]  /*0d60*/  HADD2.F32 R5, -RZ, R10.H0_H0 ;  /* 0x2000000aff057230 */ /* 0x000fe40000004100 */
[----:B------:R-:W-:Y:S01]  /*0d70*/  FFMA.FTZ R6, R7, R8, R6 ;  /* 0x0000000807067223 */ /* 0x000fe20000010006 */
[----:B------:R-:W-:Y:S02]  /*0d80*/  HADD2.F32 R9, -RZ, R9.H1_H1 ;  /* 0x30000009ff097230 */ /* 0x000fe40000004100 */
[----:B------:R-:W-:Y:S02]  /*0d90*/  HADD2.F32 R25, -RZ, R25.H1_H1 ;  /* 0x30000019ff197230 */ /* 0x000fe40000004100 */
[----:B----4-:R-:W-:-:S03]  /*0da0*/  HADD2.F32 R8, -RZ, R27.H0_H0 ;  /* 0x2000001bff087230 */ /* 0x010fc60000004100 */
[----:B------:R-:W-:Y:S01]  /*0db0*/  FFMA.FTZ R4, R9, R25, R4 ;  /* 0x0000001909047223 */ /* 0x000fe20000010004 */
[----:B------:R-:W-:Y:S02]  /*0dc0*/  HADD2.F32 R27, -RZ, R27.H1_H1 ;  /* 0x3000001bff1b7230 */ /* 0x000fe40000004100 */
[--C-:B------:R-:W-:Y:S02]  /*0dd0*/  HADD2.F32 R7, -RZ, R26.reuse.H0_H0 ;  /* 0x2000001aff077230 */ /* 0x100fe40000004100 */
[----:B------:R-:W-:-:S03]  /*0de0*/  HADD2.F32 R26, -RZ, R26.H1_H1 ;  /* 0x3000001aff1a7230 */ /* 0x000fc60000004100 */
[----:B------:R-:W-:Y:S01]  /*0df0*/  FFMA.FTZ R6, R5, R7, R6 ;  /* 0x0000000705067223 */ /* 0x000fe20000010006 */
[----:B------:R-:W-:Y:S02]  /*0e00*/  HADD2.F32 R5, -RZ, R10.H1_H1 ;  /* 0x3000000aff057230 */ /* 0x000fe40000004100 */
[--C-:B------:R-:W-:Y:S02]  /*0e10*/  HADD2.F32 R7, -RZ, R11.reuse.H0_H0 ;  /* 0x2000000bff077230 */ /* 0x100fe40000004100 */
[----:B------:R-:W-:Y:S02]  /*0e20*/  HADD2.F32 R11, -RZ, R11.H1_H1 ;  /* 0x3000000bff0b7230 */ /* 0x000fe40000004100 */
[----:B------:R-:W-:Y:S01]  /*0e30*/  FFMA.FTZ R4, R5, R26, R4 ;  /* 0x0000001a05047223 */ /* 0x000fe20000010004 */
[----:B------:R-:W-:-:S03]  /*0e40*/  FFMA.FTZ R6, R7, R8, R6 ;  /* 0x0000000807067223 */ /* 0x000fc60000010006 */
[----:B------:R-:W-:Y:S01]  /*0e50*/  FFMA.FTZ R11, R11, R27, R4 ;  /* 0x0000001b0b0b7223 */ /* 0x000fe20000010004 */
[----:B------:R-:W-:-:S03]  /*0e60*/  LOP3.LUT R7, R0, 0x3, RZ, 0xc0, !PT ;  /* 0x0000000300077812 */ /* 0x000fc600078ec0ff */
[----:B------:R-:W-:Y:S01]  /*0e70*/  FADD.FTZ R6, R6, R11 ;  /* 0x0000000b06067221 */ /* 0x000fe20000010000 */
[----:B------:R-:W-:Y:S06]  /*0e80*/  BRA.DIV UR5, `(.L_x_23644) ;  /* 0x0000002e05687947 */ /* 0x000fec000b800000 */
[----:B------:R-:W0:Y:S02]  /*0e90*/  SHFL.BFLY PT, R5, R6, 0x2, 0x1f ;  /* 0x0c401f0006057f89 */ /* 0x000e2400000e0000 */
[----:B0-----:R-:W-:-:S05]  /*0ea0*/  FADD.FTZ R5, R6, R5 ;  /* 0x0000000506057221 */ /* 0x001fca0000010000 */
[----:B------:R0:W1:Y:S02]  /*0eb0*/  SHFL.BFLY PT, R4, R5, 0x1, 0x1f ;  /* 0x0c201f0005047f89 */ /* 0x00006400000e0000 */
.L_x_23691:
        /* <DEDUP_REMOVED lines=8> */
[C---:B0-----:R-:W-:Y:S02]  /*0f40*/  @!P2 VIADD R5, R21.reuse, 0xffffffff ;  /* 0xffffffff1505a836 */ /* 0x041fe40000000000 */
        /* <DEDUP_REMOVED lines=12> */
.L_x_23643:
[----:B------:R-:W-:Y:S05]  /*1010*/  BSYNC B0 ;  /* 0x0000000000007941 */ /* 0x000fea0003800000 */
.L_x_23642:
[----:B------:R-:W0:Y:S01]  /*1020*/  S2R R4, SR_CgaCtaId ;  /* 0x0000000000047919 */ /* 0x000e220000008800 */
[----:B------:R-:W-:Y:S02]  /*1030*/  UIMAD UR5, UR16, -0x40, UR8 ;  /* 0xffffffc0100578a4 */ /* 0x000fe4000f8e0208 */
[----:B------:R-:W-:Y:S01]  /*1040*/  IMAD.U32 R5, RZ, RZ, UR16 ;  /* 0x00000010ff057e24 */ /* 0x000fe2000f8e00ff */
[----:B------:R-:W-:Y:S02]  /*1050*/  MOV R7, 0x400 ;  /* 0x0000040000077802 */ /* 0x000fe40000000f00 */
[----:B------:R-:W-:Y:S01]  /*1060*/  SHF.R.U32.HI R6, RZ, 0x5, R0 ;  /* 0x00000005ff067819 */ /* 0x000fe20000011600 */
[----:B------:R-:W-:Y:S01]  /*1070*/  IMAD.U32 R2, RZ, RZ, UR5 ;  /* 0x00000005ff027e24 */ /* 0x000fe2000f8e00ff */
[----:B------:R-:W-:Y:S01]  /*1080*/  SHF.L.U32 R5, R5, 0x9, RZ ;  /* 0x0000000905057819 */ /* 0x000fe200000006ff */
[----:B------:R-:W-:-:S03]  /*1090*/  UMOV UR5, 0xffffffff ;  /* 0xffffffff00057882 */ /* 0x000fc60000000000 */
[----:B------:R-:W-:-:S04]  /*10a0*/  LEA R2, R2, R5, 0x3 ;  /* 0x0000000502027211 */ /* 0x000fc800078e18ff */
[----:B------:R-:W-:-:S05]  /*10b0*/  VIMNMX R2, PT, PT, R2, UR14, PT ;  /* 0x0000000e02027c48 */ /* 0x000fca000bfe0100 */
[----:B------:R-:W-:Y:S01]  /*10c0*/  IMAD.IADD R3, R2, 0x1, -R5 ;  /* 0x0000000102037824 */ /* 0x000fe200078e0a05 */
[----:B------:R-:W-:Y:S06]  /*10d0*/  BRA.DIV UR5, `(.L_x_23646) ;  /* 0x0000002e05247947 */ /* 0x000fec000b800000 */
[----:B------:R-:W1:Y:S02]  /*10e0*/  SHFL.BFLY PT, R9, R12, 0x10, 0x1f ;  /* 0x0e001f000c097f89 */ /* 0x000e6400000e0000 */
[----:B-1----:R-:W-:-:S05]  /*10f0*/  FMNMX.FTZ R9, R9, R12, !PT ;  /* 0x0000000c09097209 */ /* 0x002fca0007810000 */
[----:B------:R-:W1:Y:S02]  /*1100*/  SHFL.BFLY PT, R8, R9, 0x8, 0x1f ;  /* 0x0d001f0009087f89 */ /* 0x000e6400000e0000 */
[----:B-1----:R-:W-:-:S05]  /*1110*/  FMNMX.FTZ R8, R9, R8, !PT ;  /* 0x0000000809087209 */ /* 0x002fca0007810000 */
[----:B------:R1:W2:Y:S02]  /*1120*/  SHFL.BFLY PT, R11, R8, 0x4, 0x1f ;  /* 0x0c801f00080b7f89 */ /* 0x0002a400000e0000 */
.L_x_23696:
[----:B------:R-:W-:Y:S01]  /*1130*/  IADD3 R9, PT, PT, R7, 0xa0, RZ ;  /* 0x000000a007097810 */ /* 0x000fe20007ffe0ff */
[----:B------:R-:W-:Y:S05]  /*1140*/  WARPSYNC.ALL ;  /* 0x0000000000007948 */ /* 0x000fea0003800000 */
[----:B------:R-:W-:Y:S02]  /*1150*/  ISETP.NE.AND P3, PT, R18, RZ, PT ;  /* 0x000000ff1200720c */ /* 0x000fe40003f65270 */
[----:B0-----:R-:W-:Y:S02]  /*1160*/  LEA R9, R4, R9, 0x18 ;  /* 0x0000000904097211 */ /* 0x001fe400078ec0ff */
[----:B--2---:R-:W-:-:S03]  /*1170*/  FMNMX.FTZ R11, R8, R11, !PT ;  /* 0x0000000b080b7209 */ /* 0x004fc60007810000 */
[----:B-1----:R-:W-:-:S06]  /*1180*/  IMAD R8, R6, 0x4, R9 ;  /* 0x0000000406087824 */ /* 0x002fcc00078e0209 */
        /* <DEDUP_REMOVED lines=10> */
[----:B-----5:R-:W0:Y:S02]  /*1230*/  SHFL.BFLY PT, R13, R12, 0x1, 0x1f ;  /* 0x0c201f000c0d7f89 */ /* 0x020e2400000e0000 */
        /* <DEDUP_REMOVED lines=22> */
.L_x_23651:
        /* <DEDUP_REMOVED lines=11> */
.L_x_23650:
[----:B------:R-:W-:Y:S05]  /*1450*/  BSYNC.RECONVERGENT B1 ;  /* 0x0000000000017941 */ /* 0x000fea0003800200 */
.L_x_23649:
        /* <DEDUP_REMOVED lines=12> */
.L_x_23654:
        /* <DEDUP_REMOVED lines=18> */
[----:B------:R-:W-:Y:S01]  /*1640*/  LDS R25, [R12+0xe00] ;  /* 0x000e00000c197984 */ /* 0x000fe20000000800 */
[----:B----4-:R-:W-:-:S02]  /*1650*/  FADD.FTZ R19, -R10, R19 ;  /* 0x000000130a137221 */ /* 0x010fc40000010100 */
[----:B------:R-:W-:Y:S02]  /*1660*/  FMUL.FTZ R21, R21, 1.4426950216293334961 ;  /* 0x3fb8aa3b15157820 */ /* 0x000fe40000410000 */
[----:B------:R2:W3:Y:S01]  /*1670*/  MUFU.EX2 R26, R23 ;  /* 0x00000017001a7308 */ /* 0x0004e20000000800 */
[----:B------:R-:W-:Y:S01]  /*1680*/  FMUL.FTZ R19, R19, 1.4426950216293334961 ;  /* 0x3fb8aa3b13137820 */ /* 0x000fe20000410000 */
[----:B-----5:R-:W-:-:S04]  /*1690*/  FADD.FTZ R15, -R10, R15 ;  /* 0x0000000f0a0f7221 */ /* 0x020fc80000010100 */
[----:B------:R-:W-:Y:S02]  /*16a0*/  FMUL.FTZ R28, R15, 1.4426950216293334961 ;  /* 0x3fb8aa3b0f1c7820 */ /* 0x000fe40000410000 */
[----:B------:R-:W4:Y:S01]  /*16b0*/  MUFU.EX2 R16, R16 ;  /* 0x0000001000107308 */ /* 0x000f220000000800 */
[----:B--2---:R-:W2:Y:S01]  /*16c0*/  LDS R23, [R12+0xc00] ;  /* 0x000c00000c177984 */ /* 0x004ea20000000800 */
[----:B-1----:R-:W-:-:S03]  /*16d0*/  FADD.FTZ R13, R24, R13 ;  /* 0x0000000d180d7221 */ /* 0x002fc60000010000 */
[----:B------:R-:W-:Y:S03]  /*16e0*/  LDS R15, [R12+0x1200] ;  /* 0x001200000c0f7984 */ /* 0x000fe60000000800 */
[----:B------:R1:W5:Y:S01]  /*16f0*/  MUFU.EX2 R29, R21 ;  /* 0x00000015001d7308 */ /* 0x0003620000000800 */
[----:B---3--:R-:W-:Y:S01]  /*1700*/  FADD.FTZ R13, R13, R26 ;  /* 0x0000001a0d0d7221 */ /* 0x008fe20000010000 */
[----:B------:R-:W-:Y:S04]  /*1710*/  STS [R12+-0x400], R24 ;  /* 0xfffc00180c007388 */ /* 0x000fe80000000800 */
[----:B------:R3:W-:Y:S02]  /*1720*/  STS [R12+-0x200], R26 ;  /* 0xfffe001a0c007388 */ /* 0x0007e40000000800 */
[----:B------:R5:W3:Y:S01]  /*1730*/  MUFU.EX2 R22, R19 ;  /* 0x0000001300167308 */ /* 0x000ae20000000800 */
[----:B----4-:R-:W-:Y:S01]  /*1740*/  FADD.FTZ R13, R13, R16 ;  /* 0x000000100d0d7221 */ /* 0x010fe20000010000 */
[----:B-1----:R-:W-:Y:S01]  /*1750*/  LDS R21, [R12+0x1000] ;  /* 0x001000000c157984 */ /* 0x002fe20000000800 */
[----:B0-----:R-:W-:-:S03]  /*1760*/  FADD.FTZ R17, -R10, R17 ;  /* 0x000000110a117221 */ /* 0x001fc60000010100 */
[----:B------:R0:W-:Y:S02]  /*1770*/  STS [R12], R16 ;  /* 0x000000100c007388 */ /* 0x0001e40000000800 */
[----:B------:R-:W0:Y:S01]  /*1780*/  MUFU.EX2 R28, R28 ;  /* 0x0000001c001c7308 */ /* 0x000e220000000800 */
[----:B-----5:R-:W-:Y:S01]  /*1790*/  FADD.FTZ R19, R13, R29 ;  /* 0x0000001d0d137221 */ /* 0x020fe20000010000 */
[----:B---3--:R-:W-:Y:S01]  /*17a0*/  FADD.FTZ R26, -R10, R27 ;  /* 0x0000001b0a1a7221 */ /* 0x008fe20000010100 */
[----:B------:R-:W1:Y:S03]  /*17b0*/  LDS R13, [R12+0x1400] ;  /* 0x001400000c0d7984 */ /* 0x000e660000000800 */
[----:B------:R-:W-:Y:S01]  /*17c0*/  FMUL.FTZ R26, R26, 1.4426950216293334961 ;  /* 0x3fb8aa3b1a1a7820 */ /* 0x000fe20000410000 */
[----:B------:R-:W-:Y:S01]  /*17d0*/  LDS R27, [R12+0x1a00] ;  /* 0x001a00000c1b7984 */ /* 0x000fe20000000800 */
[----:B------:R-:W-:-:S03]  /*17e0*/  FADD.FTZ R24, R19, R22 ;  /* 0x0000001613187221 */ /* 0x000fc60000010000 */
[----:B------:R-:W-:Y:S04]  /*17f0*/  LDS R19, [R12+0x1600] ;  /* 0x001600000c137984 */ /* 0x000fe80000000800 */
[----:B------:R2:W-:Y:S01]  /*1800*/  STS [R12+0x400], R22 ;  /* 0x000400160c007388 */ /* 0x0005e20000000800 */
[----:B0-----:R-:W-:Y:S01]  /*1810*/  FADD.FTZ R16, R24, R28 ;  /* 0x0000001c18107221 */ /* 0x001fe20000010000 */
[----:B------:R-:W-:Y:S02]  /*1820*/  FMUL.FTZ R24, R17, 1.4426950216293334961 ;  /* 0x3fb8aa3b11187820 */ /* 0x000fe40000410000 */
[----:B------:R0:W-:Y:S04]  /*1830*/  STS [R12+0x600], R28 ;  /* 0x0006001c0c007388 */ /* 0x0001e80000000800 */
[----:B------:R-:W3:Y:S01]  /*1840*/  LDS R17, [R12+0x1800] ;  /* 0x001800000c117984 */ /* 0x000ee20000000800 */
[----:B--2---:R-:W-:-:S03]  /*1850*/  FADD.FTZ R22, -R10, R23 ;  /* 0x000000170a167221 */ /* 0x004fc60000010100 */
[----:B------:R2:W-:Y:S01]  /*1860*/  STS [R12+0x200], R29 ;  /* 0x0002001d0c007388 */ /* 0x0005e20000000800 */
[----:B------:R1:W4:Y:S01]  /*1870*/  MUFU.EX2 R23, R26 ;  /* 0x0000001a00177308 */ /* 0x0003220000000800 */
[----:B------:R-:W-:Y:S01]  /*1880*/  FMUL.FTZ R22, R22, 1.4426950216293334961 ;  /* 0x3fb8aa3b16167820 */ /* 0x000fe20000410000 */
[----:B0-----:R-:W-:-:S04]  /*1890*/  FADD.FTZ R28, -R10, R25 ;  /* 0x000000190a1c7221 */ /* 0x001fc80000010100 */
[----:B------:R-:W-:Y:S02]  /*18a0*/  FMUL.FTZ R28, R28, 1.4426950216293334961 ;  /* 0x3fb8aa3b1c1c7820 */ /* 0x000fe40000410000 */
[----:B------:R0:W5:Y:S01]  /*18b0*/  MUFU.EX2 R25, R22 ;  /* 0x0000001600197308 */ /* 0x0001620000000800 */
[----:B-1----:R-:W-:-:S07]  /*18c0*/  FADD.FTZ R26, -R10, R13 ;  /* 0x0000000d0a1a7221 */ /* 0x002fce0000010100 */
[----:B--2---:R1:W2:Y:S01]  /*18d0*/  MUFU.EX2 R29, R24 ;  /* 0x00000018001d7308 */ /* 0x0042a20000000800 */
[----:B0-----:R-:W-:Y:S01]  /*18e0*/  FADD.FTZ R22, -R10, R21 ;  /* 0x000000150a167221 */ /* 0x001fe20000010100 */
[----:B----4-:R-:W-:Y:S01]  /*18f0*/  STS [R12+0xa00], R23 ;  /* 0x000a00170c007388 */ /* 0x010fe20000000800 */
[----:B------:R-:W-:-:S05]  /*1900*/  FMUL.FTZ R26, R26, 1.4426950216293334961 ;  /* 0x3fb8aa3b1a1a7820 */ /* 0x000fca0000410000 */
[----:B------:R3:W0:Y:S01]  /*1910*/  MUFU.EX2 R21, R28 ;  /* 0x0000001c00157308 */ /* 0x0006220000000800 */
[----:B-1----:R-:W-:Y:S01]  /*1920*/  FMUL.FTZ R24, R22, 1.4426950216293334961 ;  /* 0x3fb8aa3b16187820 */ /* 0x002fe20000410000 */
[----:B------:R-:W-:Y:S01]  /*1930*/  FADD.FTZ R22, -R10, R15 ;  /* 0x0000000f0a167221 */ /* 0x000fe20000010100 */
[----:B-----5:R-:W-:Y:S03]  /*1940*/  STS [R12+0xc00], R25 ;  /* 0x000c00190c007388 */ /* 0x020fe60000000800 */
[----:B------:R-:W-:Y:S02]  /*1950*/  FMUL.FTZ R22, R22, 1.4426950216293334961 ;  /* 0x3fb8aa3b16167820 */ /* 0x000fe40000410000 */
[----:B------:R-:W1:Y:S01]  /*1960*/  MUFU.EX2 R15, R24 ;  /* 0x00000018000f7308 */ /* 0x000e620000000800 */
[----:B--2---:R-:W-:Y:S01]  /*1970*/  STS [R12+0x800], R29 ;  /* 0x0008001d0c007388 */ /* 0x004fe20000000800 */
[----:B---3--:R-:W-:-:S04]  /*1980*/  FADD.FTZ R28, -R10, R17 ;  /* 0x000000110a1c7221 */ /* 0x008fc80000010100 */
[----:B------:R-:W-:Y:S02]  /*1990*/  FMUL.FTZ R28, R28, 1.4426950216293334961 ;  /* 0x3fb8aa3b1c1c7820 */ /* 0x000fe40000410000 */
[----:B------:R2:W3:Y:S01]  /*19a0*/  MUFU.EX2 R13, R22 ;  /* 0x00000016000d7308 */ /* 0x0004e20000000800 */
[----:B0-----:R-:W-:Y:S01]  /*19b0*/  STS [R12+0xe00], R21 ;  /* 0x000e00150c007388 */ /* 0x001fe20000000800 */
[----:B--2---:R-:W-:-:S03]  /*19c0*/  FADD.FTZ R22, -R10, R19 ;  /* 0x000000130a167221 */ /* 0x004fc60000010100 */
[----:B-1----:R0:W-:Y:S03]  /*19d0*/  STS [R12+0x1000], R15 ;  /* 0x0010000f0c007388 */ /* 0x0021e60000000800 */
[----:B------:R-:W1:Y:S01]  /*19e0*/  MUFU.EX2 R19, R26 ;  /* 0x0000001a00137308 */ /* 0x000e620000000800 */
[----:B------:R-:W-:Y:S01]  /*19f0*/  FMUL.FTZ R24, R22, 1.4426950216293334961 ;  /* 0x3fb8aa3b16187820 */ /* 0x000fe20000410000 */
[----:B------:R-:W-:Y:S01]  /*1a00*/  FADD.FTZ R22, -R10, R27 ;  /* 0x0000001b0a167221 */ /* 0x000fe20000010100 */
[----:B---3--:R-:W-:Y:S05]  /*1a10*/  STS [R12+0x1200], R13 ;  /* 0x0012000d0c007388 */ /* 0x008fea0000000800 */
[----:B------:R2:W3:Y:S08]  /*1a20*/  MUFU.EX2 R17, R24 ;  /* 0x0000001800117308 */ /* 0x0004f00000000800 */
[----:B------:R-:W4:Y:S01]  /*1a30*/  MUFU.EX2 R27, R28 ;  /* 0x0000001c001b7308 */ /* 0x000f220000000800 */
        /* <DEDUP_REMOVED lines=8> */
[----:B----4-:R-:W-:Y:S03]  /*1ac0*/  STS [R12+0x1800], R27 ;  /* 0x0018001b0c007388 */ /* 0x010fe60000000800 */
[----:B------:R-:W-:-:S04]  /*1ad0*/  FADD.FTZ R22, R22, R15 ;  /* 0x0000000f16167221 */ /* 0x000fc80000010000 */
[----:B------:R-:W-:Y:S01]  /*1ae0*/  FADD.FTZ R22, R22, R13 ;  /* 0x0000000d16167221 */ /* 0x000fe20000010000 */
[----:B-1----:R1:W-:Y:S03]  /*1af0*/  STS [R12+0x1a00], R16 ;  /* 0x001a00100c007388 */ /* 0x0023e60000000800 */
[----:B------:R-:W-:-:S04]  /*1b00*/  FADD.FTZ R22, R22, R19 ;  /* 0x0000001316167221 */ /* 0x000fc80000010000 */
[----:B------:R-:W-:-:S04]  /*1b10*/  FADD.FTZ R22, R22, R17 ;  /* 0x0000001116167221 */ /* 0x000fc80000010000 */
[----:B0-----:R-:W-:Y:S01]  /*1b20*/  FADD.FTZ R15, R22, R27 ;  /* 0x0000001b160f7221 */ /* 0x001fe20000010000 */
[----:B-1----:R-:W-:-:S03]  /*1b30*/  VIADD R12, R12, 0x2000 ;  /* 0x000020000c0c7836 */ /* 0x002fc60000000000 */
[----:B------:R-:W-:Y:S01]  /*1b40*/  FADD.FTZ R13, R15, R16 ;  /* 0x000000100f0d7221 */ /* 0x000fe20000010000 */
[----:B------:R-:W-:Y:S06]  /*1b50*/  @!P4 BRA `(.L_x_23654) ;  /* 0xfffffff80070c947 */ /* 0x000fec000383ffff */
.L_x_23653:
[----:B------:R-:W-:Y:S05]  /*1b60*/  BSYNC.RECONVERGENT B1 ;  /* 0x0000000000017941 */ /* 0x000fea0003800200 */
.L_x_23652:
        /* <DEDUP_REMOVED lines=25> */
[----:B-----5:R-:W-:Y:S01]  /*1d00*/  FADD.FTZ R25, -R10, R17 ;  /* 0x000000110a197221 */ /* 0x020fe20000010100 */
[----:B------:R-:W-:-:S03]  /*1d10*/  FMUL.FTZ R24, R24, 1.4426950216293334961 ;  /* 0x3fb8aa3b18187820 */ /* 0x000fc60000410000 */
[----:B------:R-:W-:Y:S01]  /*1d20*/  FMUL.FTZ R26, R25, 1.4426950216293334961 ;  /* 0x3fb8aa3b191a7820 */ /* 0x000fe20000410000 */
[C---:B------:R-:W-:Y:S02]  /*1d30*/  FADD.FTZ R25, -R10.reuse, R15 ;  /* 0x0000000f0a197221 */ /* 0x040fe40000010100 */
        /* <DEDUP_REMOVED lines=26> */
.L_x_23656:
[----:B------:R-:W-:Y:S05]  /*1ee0*/  BSYNC.RECONVERGENT B1 ;  /* 0x0000000000017941 */ /* 0x000fea0003800200 */
.L_x_23655:
        /* <DEDUP_REMOVED lines=26> */
.L_x_23648:
[----:B------:R-:W-:Y:S05]  /*2090*/  BSYNC.RECONVERGENT B0 ;  /* 0x0000000000007941 */ /* 0x000fea0003800200 */
.L_x_23647:
        /* <DEDUP_REMOVED lines=40> */
.L_x_23661:
[----:B------:R-:W1:Y:S01]  /*2320*/  LDS R9, [R12] ;  /* 0x000000000c097984 */ /* 0x000e620000000800 */
[----:B------:R-:W-:-:S05]  /*2330*/  VIADD R13, R13, 0x1 ;  /* 0x000000010d0d7836 */ /* 0x000fca0000000000 */
[----:B------:R-:W-:Y:S01]  /*2340*/  ISETP.NE.AND P0, PT, R13, RZ, PT ;  /* 0x000000ff0d00720c */ /* 0x000fe20003f05270 */
[----:B-1----:R-:W-:-:S05]  /*2350*/  FMUL.FTZ R9, R9, R2 ;  /* 0x0000000209097220 */ /* 0x002fca0000410000 */
[----:B------:R1:W-:Y:S02]  /*2360*/  STS [R12], R9 ;  /* 0x000000090c007388 */ /* 0x0003e40000000800 */
[----:B-1----:R-:W-:-:S05]  /*2370*/  IADD3 R12, PT, PT, R12, 0x200, RZ ;  /* 0x000002000c0c7810 */ /* 0x002fca0007ffe0ff */
[----:B------:R-:W-:Y:S05]  /*2380*/  @P0 BRA `(.L_x_23661) ;  /* 0xfffffffc00e40947 */ /* 0x000fea000383ffff */
.L_x_23660:
[----:B------:R-:W-:Y:S05]  /*2390*/  BSYNC.RECONVERGENT B1 ;  /* 0x0000000000017941 */ /* 0x000fea0003800200 */
.L_x_23659:
        /* <DEDUP_REMOVED lines=12> */
.L_x_23664:
        /* <DEDUP_REMOVED lines=52> */
.L_x_23663:
[----:B------:R-:W-:Y:S05]  /*27a0*/  BSYNC.RECONVERGENT B1 ;  /* 0x0000000000017941 */ /* 0x000fea0003800200 */
.L_x_23662:
        /* <DEDUP_REMOVED lines=31> */
.L_x_23666:
[----:B------:R-:W-:Y:S05]  /*29a0*/  BSYNC.RECONVERGENT B1 ;  /* 0x0000000000017941 */ /* 0x000fea0003800200 */
.L_x_23665:
        /* <DEDUP_REMOVED lines=14> */
.L_x_23658:
[----:B------:R-:W-:Y:S05]  /*2a90*/  BSYNC.RECONVERGENT B0 ;  /* 0x0000000000007941 */ /* 0x000fea0003800200 */
.L_x_23657:
[----:B------:R-:W-:Y:S01]  /*2aa0*/  BAR.SYNC.DEFER_BLOCKING 0x0 ;  /* 0x0000000000007b1d */ /* 0x000fe20000010000 */
[----:B------:R-:W-:Y:S02]  /*2ab0*/  ISETP.NE.AND P0, PT, R0, RZ, PT ;  /* 0x000000ff0000720c */ /* 0x000fe40003f05270 */
[----:B------:R-:W-:-:S03]  /*2ac0*/  MOV R3, UR16 ;  /* 0x0000001000037c02 */ /* 0x000fc60008000f00 */
        /* <DEDUP_REMOVED lines=19> */
[----:B------:R-:W-:Y:S02]  /*2c00*/  MOV R3, UR7 ;  /* 0x0000000700037c02 */ /* 0x000fe40008000f00 */
[----:B------:R-:W-:-:S03]  /*2c10*/  IMAD.U32 R9, RZ, RZ, UR5 ;  /* 0x00000005ff097e24 */ /* 0x000fc6000f8e00ff */
[----:B0-----:R0:W-:Y:S04]  /*2c20*/  STG.E desc[UR12][R2.64], R10 ;  /* 0x0000000a02007986 */ /* 0x0011e8000c10190c */
[----:B------:R0:W-:Y:S02]  /*2c30*/  STG.E desc[UR12][R8.64], R11 ;  /* 0x0000000b08007986 */ /* 0x0001e4000c10190c */
.L_x_23668:
[----:B---34-:R-:W-:Y:S05]  /*2c40*/  BSYNC.RECONVERGENT B0 ;  /* 0x0000000000007941 */ /* 0x018fea0003800200 */
.L_x_23667:
[----:B------:R-:W-:Y:S01]  /*2c50*/  BSSY.RECONVERGENT B0, `(.L_x_23669) ;  /* 0x00000b4000007945 */ /* 0x000fe20003800200 */
[----:B------:R-:W-:Y:S01]  /*2c60*/  HFMA2 R19, -RZ, RZ, 0, 0 ;  /* 0x00000000ff137431 */ /* 0x000fe200000001ff */
[----:B012---:R-:W-:Y:S02]  /*2c70*/  CS2R R2, SRZ ;  /* 0x0000000000027805 */ /* 0x007fe4000001ff00 */
[----:B------:R-:W-:Y:S05]  /*2c80*/  @P1 BRA `(.L_x_23670) ;  /* 0x0000000800c01947 */ /* 0x000fea0003800000 */
[----:B------:R-:W0:Y:S01]  /*2c90*/  LDCU UR4, c[0x0][0x3c8] ;  /* 0x00007900ff0477ac */ /* 0x000e220008000800 */
[----:B------:R-:W-:Y:S01]  /*2ca0*/  IMAD.WIDE.U32 R2, R16, 0x4, RZ ;  /* 0x0000000410027825 */ /* 0x000fe200078e00ff */
[----:B------:R-:W-:Y:S01]  /*2cb0*/  MOV R19, RZ ;  /* 0x000000ff00137202 */ /* 0x000fe20000000f00 */
[----:B------:R-:W1:Y:S02]  /*2cc0*/  LDCU.64 UR6, c[0x0][0x3b8] ;  /* 0x00007700ff0677ac */ /* 0x000e640008000a00 */
[----:B------:R-:W-:Y:S01]  /*2cd0*/  VIADD R7, R7, 0xc0 ;  /* 0x000000c007077836 */ /* 0x000fe20000000000 */
[----:B------:R-:W2:Y:S04]  /*2ce0*/  LDCU UR5, c[0x0][0x3e0] ;  /* 0x00007c00ff0577ac */ /* 0x000ea80008000800 */
[----:B------:R-:W-:-:S02]  /*2cf0*/  LEA R17, R4, R7, 0x18 ;  /* 0x0000000704117211 */ /* 0x000fc400078ec0ff */
[C---:B------:R-:W-:Y:S02]  /*2d00*/  LEA R7, R6.reuse, R5, 0x3 ;  /* 0x0000000506077211 */ /* 0x040fe400078e18ff */
[----:B------:R-:W-:Y:S01]  /*2d10*/  LEA R17, R6, R17, 0x5 ;  /* 0x0000001106117211 */ /* 0x000fe200078e28ff */
[----:B------:R-:W-:Y:S01]  /*2d20*/  VIADD R6, R16, 0x1 ;  /* 0x0000000110067836 */ /* 0x000fe20000000000 */
[----:B------:R-:W-:Y:S01]  /*2d30*/  IADD3 R7, PT, PT, R7, 0x3, RZ ;  /* 0x0000000307077810 */ /* 0x000fe20007ffe0ff */
[----:B0-----:R-:W-:Y:S01]  /*2d40*/  UIMAD UR4, UR15, UR4, URZ ;  /* 0x000000040f0472a4 */ /* 0x001fe2000f8e02ff */
[----:B------:R-:W-:-:S05]  /*2d50*/  IADD3 R17, PT, PT, R17, 0x10, RZ ;  /* 0x0000001011117810 */ /* 0x000fca0007ffe0ff */
        /* <DEDUP_REMOVED lines=10> */
.L_x_23679:
[----:B------:R-:W2:Y:S04]  /*2e00*/  LDG.E.CONSTANT R23, desc[UR12][R4.64] ;  /* 0x0000000c04177981 */ /* 0x000ea8000c1e9900 */
[----:B0-----:R-:W0:Y:S04]  /*2e10*/  LDS.128 R8, [R17+-0x10] ;  /* 0xfffff00011087984 */ /* 0x001e280000000c00 */
[----:B-1----:R-:W1:Y:S01]  /*2e20*/  LDS.128 R12, [R17] ;  /* 0x00000000110c7984 */ /* 0x002e620000000c00 */
        /* <DEDUP_REMOVED lines=8> */
[----:B------:R-:W-:Y:S02]  /*2eb0*/  ISETP.NE.AND P0, PT, R16, -0x1, PT ;  /* 0xffffffff1000780c */ /* 0x000fe40003f05270 */
[----:B------:R-:W-:Y:S01]  /*2ec0*/  LEA.HI.X R29, R22, UR21, R23, 0x1, P1 ;  /* 0x00000015161d7c11 */ /* 0x000fe200088f0c17 */
[----:B------:R-:W-:Y:S01]  /*2ed0*/  VIADD R23, R7, 0xfffffffd ;  /* 0xfffffffd07177836 */ /* 0x000fe20000000000 */
[----:B------:R-:W-:-:S03]  /*2ee0*/  F2FP.F16.F32.PACK_AB R22, R9, R8 ;  /* 0x000000080916723e */ /* 0x000fc600000000ff */
[----:B------:R0:W5:Y:S06]  /*2ef0*/  LDG.E.128.CONSTANT R8, desc[UR12][R28.64] ;  /* 0x0000000c1c087981 */ /* 0x00016c000c1e9d00 */
[----:B------:R-:W-:Y:S05]  /*2f00*/  @P0 BRA `(.L_x_23672) ;  /* 0x0000000000780947 */ /* 0x000fea0003800000 */
        /* <DEDUP_REMOVED lines=17> */
[C---:B------:R-:W-:Y:S01]  /*3020*/  VIADD R12, R7.reuse, 0xfffffffe ;  /* 0xfffffffe070c7836 */ /* 0x040fe20000000000 */
[----:B------:R-:W-:Y:S02]  /*3030*/  IADD3 R13, PT, PT, R7, 0x3, RZ ;  /* 0x00000003070d7810 */ /* 0x000fe40007ffe0ff */
        /* <DEDUP_REMOVED lines=11> */
.L_x_23672:
[----:B------:R-:W-:Y:S05]  /*30f0*/  BSYNC.RECONVERGENT B1 ;  /* 0x0000000000017941 */ /* 0x000fea0003800200 */
.L_x_23671:
        /* <DEDUP_REMOVED lines=13> */
[----:B------:R-:W-:Y:S02]  /*31d0*/  ISETP.GE.AND P2, PT, R7, UR14, PT ;  /* 0x0000000e07007c0c */ /* 0x000fe4000bf46270 */
[----:B------:R-:W-:Y:S02]  /*31e0*/  ISETP.GE.AND P1, PT, R8, UR14, PT ;  /* 0x0000000e08007c0c */ /* 0x000fe4000bf26270 */
[C---:B------:R-:W-:Y:S02]  /*31f0*/  PRMT R8, R13.reuse, 0x7632, R8 ;  /* 0x000076320d087816 */ /* 0x040fe40000000008 */
        /* <DEDUP_REMOVED lines=25> */
.L_x_23674:
[----:B------:R-:W-:Y:S05]  /*3390*/  BSYNC.RECONVERGENT B1 ;  /* 0x0000000000017941 */ /* 0x000fea0003800200 */
.L_x_23673:
        /* <DEDUP_REMOVED lines=14> */
[C---:B------:R-:W-:Y:S02]  /*3480*/  IADD3 R12, PT, PT, R7.reuse, -0x2, RZ ;  /* 0xfffffffe070c7810 */ /* 0x040fe40007ffe0ff */
        /* <DEDUP_REMOVED lines=9> */
[----:B-----5:R-:W-:Y:S02]  /*3520*/  PRMT R12, R8, 0x7632, R12 ;  /* 0x00007632080c7816 */ /* 0x020fe4000000000c */
        /* <DEDUP_REMOVED lines=19> */
.L_x_23678:
[----:B------:R-:W-:Y:S05]  /*3660*/  BSYNC.RECONVERGENT B2 ;  /* 0x0000000000027941 */ /* 0x000fea0003800200 */
.L_x_23677:
        /* <DEDUP_REMOVED lines=8> */
.L_x_23676:
[----:B------:R-:W-:Y:S05]  /*36f0*/  BSYNC.RECONVERGENT B1 ;  /* 0x0000000000017941 */ /* 0x000fea0003800200 */
.L_x_23675:
        /* <DEDUP_REMOVED lines=9> */
.L_x_23670:
[----:B------:R-:W-:Y:S05]  /*3790*/  BSYNC.RECONVERGENT B0 ;  /* 0x0000000000007941 */ /* 0x000fea0003800200 */
.L_x_23669:
[----:B------:R-:W2:Y:S01]  /*37a0*/  S2UR UR5, SR_CgaCtaId ;  /* 0x00000000000579c3 */ /* 0x000ea20000008800 */
[----:B------:R-:W-:Y:S01]  /*37b0*/  LOP3.LUT R4, R0, 0x3c0, RZ, 0xc0, !PT ;  /* 0x000003c000047812 */ /* 0x000fe200078ec0ff */
[----:B------:R-:W-:Y:S01]  /*37c0*/  UMOV UR4, 0x400 ;  /* 0x0000040000047882 */ /* 0x000fe20000000000 */
[----:B------:R-:W-:Y:S01]  /*37d0*/  SHF.R.U32.HI R5, RZ, 0x5, R0 ;  /* 0x00000005ff057819 */ /* 0x000fe20000011600 */
[----:B------:R-:W-:-:S04]  /*37e0*/  UIADD3 UR4, UPT, UPT, UR4, 0xc0, URZ ;  /* 0x000000c004047890 */ /* 0x000fc8000fffe0ff */
[----:B------:R-:W-:Y:S01]  /*37f0*/  BAR.SYNC.DEFER_BLOCKING 0x0 ;  /* 0x0000000000007b1d */ /* 0x000fe20000010000 */
[----:B------:R-:W-:Y:S02]  /*3800*/  ISETP.NE.AND P1, PT, R4, 0x40, PT ;  /* 0x000000400400780c */ /* 0x000fe40003f25270 */
[C---:B------:R-:W-:Y:S02]  /*3810*/  ISETP.GT.U32.AND P2, PT, R0.reuse, 0x3f, PT ;  /* 0x0000003f0000780c */ /* 0x040fe40003f44070 */
[C---:B------:R-:W-:Y:S01]  /*3820*/  LOP3.LUT R6, R0.reuse, 0x3e0, RZ, 0xc0, !PT ;  /* 0x000003e000067812 */ /* 0x040fe200078ec0ff */
[----:B------:R-:W-:Y:S01]  /*3830*/  BSSY.RECONVERGENT B0, `(.L_x_23680) ;  /* 0x000000c000007945 */ /* 0x000fe20003800200 */
[----:B------:R-:W-:Y:S01]  /*3840*/  ISETP.GT.U32.AND P0, PT, R0, 0x1f, PT ;  /* 0x0000001f0000780c */ /* 0x000fe20003f04070 */
[----:B------:R-:W-:Y:S01]  /*3850*/  IMAD R0, R5, 0x50, R18 ;  /* 0x0000005005007824 */ /* 0x000fe200078e0212 */
[----:B------:R-:W-:Y:S02]  /*3860*/  ISETP.NE.AND P3, PT, R6, 0x20, PT ;  /* 0x000000200600780c */ /* 0x000fe40003f65270 */
[----:B------:R-:W-:Y:S01]  /*3870*/  MOV R6, R3 ;  /* 0x0000000300067202 */ /* 0x000fe20000000f00 */
[----:B--2---:R-:W-:-:S06]  /*3880*/  ULEA UR4, UR5, UR4, 0x18 ;  /* 0x0000000405047291 */ /* 0x004fcc000f8ec0ff */
[----:B------:R-:W-:Y:S01]  /*3890*/  LEA R0, R0, UR4, 0x2 ;  /* 0x0000000400007c11 */ /* 0x000fe2000f8e10ff */
[----:B------:R-:W-:Y:S06]  /*38a0*/  @P1 BRA `(.L_x_23681) ;  /* 0x0000000000101947 */ /* 0x000fec0003800000 */
[----:B------:R-:W-:Y:S01]  /*38b0*/  ISETP.GT.U32.AND P1, PT, R18, 0xf, PT ;  /* 0x0000000f1200780c */ /* 0x000fe20003f24070 */
[----:B------:R2:W-:Y:S04]  /*38c0*/  STS [R0+-0x280], R19 ;  /* 0xfffd801300007388 */ /* 0x0005e80000000800 */
[----:B------:R2:W-:Y:S08]  /*38d0*/  STS [R0+-0x200], R2 ;  /* 0xfffe000200007388 */ /* 0x0005f00000000800 */
[----:B------:R2:W-:Y:S02]  /*38e0*/  @!P1 STS [R0+-0x180], R6 ;  /* 0xfffe800600009388 */ /* 0x0005e40000000800 */
.L_x_23681:
[----:B------:R-:W-:Y:S05]  /*38f0*/  BSYNC.RECONVERGENT B0 ;  /* 0x0000000000007941 */ /* 0x000fea0003800200 */
.L_x_23680:
        /* <DEDUP_REMOVED lines=10> */
.L_x_23683:
[----:B------:R-:W-:Y:S05]  /*39a0*/  BSYNC.RECONVERGENT B0 ;  /* 0x0000000000007941 */ /* 0x000fea0003800200 */
.L_x_23682:
[----:B------:R-:W-:Y:S06]  /*39b0*/  BAR.SYNC.DEFER_BLOCKING 0x0 ;  /* 0x0000000000007b1d */ /* 0x000fec0000010000 */
[----:B------:R-:W-:Y:S04]  /*39c0*/  BSSY.RECONVERGENT B0, `(.L_x_23684) ;  /* 0x0000006000007945 */ /* 0x000fe80003800200 */
[----:B------:R-:W-:Y:S05]  /*39d0*/  @P3 BRA `(.L_x_23685) ;  /* 0x0000000000103947 */ /* 0x000fea0003800000 */
[----:B------:R-:W-:Y:S01]  /*39e0*/  ISETP.GT.U32.AND P1, PT, R18, 0xf, PT ;  /* 0x0000000f1200780c */ /* 0x000fe20003f24070 */
[----:B------:R3:W-:Y:S04]  /*39f0*/  STS [R0+-0x140], R19 ;  /* 0xfffec01300007388 */ /* 0x0007e80000000800 */
[----:B------:R3:W-:Y:S08]  /*3a00*/  STS [R0+-0xc0], R2 ;  /* 0xffff400200007388 */ /* 0x0007f00000000800 */
[----:B------:R3:W-:Y:S02]  /*3a10*/  @!P1 STS [R0+-0x40], R6 ;  /* 0xffffc00600009388 */ /* 0x0007e40000000800 */
.L_x_23685:
[----:B------:R-:W-:Y:S05]  /*3a20*/  BSYNC.RECONVERGENT B0 ;  /* 0x0000000000007941 */ /* 0x000fea0003800200 */
.L_x_23684:
[----:B------:R-:W-:Y:S06]  /*3a30*/  BAR.SYNC.DEFER_BLOCKING 0x0 ;  /* 0x0000000000007b1d */ /* 0x000fec0000010000 */
[----:B------:R-:W-:Y:S04]  /*3a40*/  BSSY.RECONVERGENT B0, `(.L_x_23686) ;  /* 0x0000009000007945 */ /* 0x000fe80003800200 */
[----:B------:R-:W-:Y:S05]  /*3a50*/  @P0 BRA `(.L_x_23687) ;  /* 0x00000000001c0947 */ /* 0x000fea0003800000 */
[----:B------:R-:W-:Y:S01]  /*3a60*/  ISETP.GT.U32.AND P1, PT, R18, 0xf, PT ;  /* 0x0000000f1200780c */ /* 0x000fe20003f24070 */
[----:B------:R-:W2:Y:S04]  /*3a70*/  LDS R4, [R0] ;  /* 0x0000000000047984 */ /* 0x000ea80000000800 */
[----:B------:R-:W4:Y:S08]  /*3a80*/  LDS R3, [R0+0x80] ;  /* 0x0000800000037984 */ /* 0x000f300000000800 */
[----:B------:R-:W5:Y:S01]  /*3a90*/  @!P1 LDS R5, [R0+0x100] ;  /* 0x0001000000059984 */ /* 0x000f620000000800 */
[----:B--23--:R-:W-:Y:S01]  /*3aa0*/  FADD.FTZ R19, R19, R4 ;  /* 0x0000000413137221 */ /* 0x00cfe20000010000 */
[----:B----4-:R-:W-:Y:S01]  /*3ab0*/  FADD.FTZ R2, R2, R3 ;  /* 0x0000000302027221 */ /* 0x010fe20000010000 */
[----:B-----5:R-:W-:-:S07]  /*3ac0*/  @!P1 FADD.FTZ R6, R5, R6 ;  /* 0x0000000605069221 */ /* 0x020fce0000010000 */
.L_x_23687:
[----:B------:R-:W-:Y:S05]  /*3ad0*/  BSYNC.RECONVERGENT B0 ;  /* 0x0000000000007941 */ /* 0x000fea0003800200 */
.L_x_23686:
[----:B------:R-:W-:Y:S06]  /*3ae0*/  BAR.SYNC.DEFER_BLOCKING 0x0 ;  /* 0x0000000000007b1d */ /* 0x000fec0000010000 */
[----:B------:R-:W-:Y:S05]  /*3af0*/  @P0 EXIT ;  /* 0x000000000000094d */ /* 0x000fea0003800000 */
[----:B------:R-:W-:Y:S01]  /*3b00*/  UIMAD UR4, UR15, UR19, UR18 ;  /* 0x000000130f0472a4 */ /* 0x000fe2000f8e0212 */
[----:B--23--:R-:W-:Y:S01]  /*3b10*/  F2FP.F16.F32.PACK_AB R2, R2, R19 ;  /* 0x000000130202723e */ /* 0x00cfe200000000ff */
[----:B------:R-:W2:Y:S01]  /*3b20*/  LDCU.64 UR6, c[0x0][0x390] ;  /* 0x00007200ff0677ac */ /* 0x000ea20008000a00 */
        /* <DEDUP_REMOVED lines=13> */
[----:B--2---:R-:W-:-:S05]  /*3c00*/  F2FP.F16.F32.PACK_AB R0, RZ, R6 ;  /* 0x00000006ff00723e */ /* 0x004fca00000000ff */
[----:B------:R-:W-:Y:S01]  /*3c10*/  STG.E.U16 desc[UR12][R4.64+0x80], R0 ;  /* 0x0000800004007986 */ /* 0x000fe2000c10150c */
[----:B------:R-:W-:Y:S05]  /*3c20*/  EXIT ;  /* 0x000000000000794d */ /* 0x000fea0003800000 */
.L_x_23644:
[----:B------:R-:W-:Y:S01]  /*3c30*/  HFMA2 R22, -RZ, RZ, 0, 1.1920928955078125e-07 ;  /* 0x00000002ff167431 */ /* 0x000fe200000001ff */
[----:B------:R-:W-:Y:S01]  /*3c40*/  BSSY B1, `(.L_x_23688) ;  /* 0x0000007000017945 */ /* 0x000fe20003800000 */
[----:B------:R-:W-:Y:S01]  /*3c50*/  IMAD.MOV.U32 R9, RZ, RZ, R6 ;  /* 0x000000ffff097224 */ /* 0x000fe200078e0006 */
[----:B------:R-:W-:Y:S01]  /*3c60*/  MOV R23, 0x1f ;  /* 0x0000001f00177802 */ /* 0x000fe20000000f00 */
[----:B------:R-:W-:-:S07]  /*3c70*/  IMAD.MOV.U32 R10, RZ, RZ, -0x1 ;  /* 0xffffffffff0a7424 */ /* 0x000fce00078e00ff */
[----:B------:R-:W-:Y:S05]  /*3c80*/  WARPSYNC.COLLECTIVE R10, `(.L_x_23689) ;  /* 0x000000000a087348 */ /* 0x000fea0003c00000 */
[----:B------:R0:W1:Y:S02]  /*3c90*/  SHFL.BFLY P1, R11, R9, R22, R23 ;  /* 0x0c000016090b7389 */ /* 0x0000640000020017 */
[----:B01----:R-:W-:Y:S05]  /*3ca0*/  ENDCOLLECTIVE ;  /* 0x000000000000791b */ /* 0x003fea0003800000 */
.L_x_23689:
[----:B------:R-:W-:Y:S05]  /*3cb0*/  BSYNC B1 ;  /* 0x0000000000017941 */ /* 0x000fea0003800000 */
.L_x_23688:
        /* <DEDUP_REMOVED lines=9> */
.L_x_23690:
[----:B------:R-:W-:Y:S01]  /*3d50*/  IMAD.MOV.U32 R4, RZ, RZ, R11 ;  /* 0x000000ffff047224 */ /* 0x000fe200078e000b */
[----:B------:R-:W-:Y:S06]  /*3d60*/  BRA `(.L_x_23691) ;  /* 0xffffffd000547947 */ /* 0x000fec000383ffff */
.L_x_23646:
        /* <DEDUP_REMOVED lines=8> */
.L_x_23693:
[----:B------:R-:W-:Y:S05]  /*3df0*/  BSYNC B0 ;  /* 0x0000000000007941 */ /* 0x000fea0003800000 */
.L_x_23692:
        /* <DEDUP_REMOVED lines=8> */
.L_x_23694:
[----:B------:R-:W-:Y:S02]  /*3e80*/  HFMA2 R22, -RZ, RZ, 0, 2.384185791015625e-07 ;  /* 0x00000004ff167431 */ /* 0x000fe400000001ff */
[----:B------:R-:W-:-:S05]  /*3e90*/  IMAD.MOV.U32 R8, RZ, RZ, R11 ;  /* 0x000000ffff087224 */ /* 0x000fca00078e000b */
[----:B------:R-:W-:-:S04]  /*3ea0*/  FMNMX.FTZ R8, R9, R8, !PT ;  /* 0x0000000809087209 */ /* 0x000fc80007810000 */
[----:B------:R-:W-:-:S07]  /*3eb0*/  MOV R9, R8 ;  /* 0x0000000800097202 */ /* 0x000fce0000000f00 */
[----:B------:R-:W-:Y:S05]  /*3ec0*/  WARPSYNC.COLLECTIVE R10, `(.L_x_23695) ;  /* 0x000000000a087348 */ /* 0x000fea0003c00000 */
[----:B------:R0:W1:Y:S02]  /*3ed0*/  SHFL.BFLY P1, R11, R9, R22, R23 ;  /* 0x0c000016090b7389 */ /* 0x0000640000020017 */
[----:B01----:R-:W-:Y:S05]  /*3ee0*/  ENDCOLLECTIVE ;  /* 0x000000000000791b */ /* 0x003fea0003800000 */
.L_x_23695:
[----:B------:R-:W-:Y:S05]  /*3ef0*/  BRA `(.L_x_23696) ;  /* 0xffffffd0008c7947 */ /* 0x000fea000383ffff */
.L_x_23697:
        /* <DEDUP_REMOVED lines=16> */
.L_x_27674:


//--------------------- .text._ZN4vllm25paged_attention_v2_kernelIttLi64ELi8ELi128ELNS_18Fp8KVCacheDataTypeE0ELb0ELi512EEEvPfS2_PT_PKS3_PKT0_S9_ifPKiSB_iPKfiiiSD_SD_iiiii --------------------------
	.section	.text._ZN4vllm25paged_attention_v2_kernelIttLi64ELi8ELi128ELNS_18Fp8KVCacheDataTypeE0ELb0ELi512EEEvPfS2_PT_PKS3_PKT0_S9_ifPKiSB_iPKfiiiSD_SD_iiiii,"ax",@progbits
	.align	128
        .global         _ZN4vllm25paged_attention_v2_kernelIttLi64ELi8ELi128ELNS_18Fp8KVCacheDataTypeE0ELb0ELi512EEEvPfS2_PT_PKS3_PKT0_S9_ifPKiSB_iPKfiiiSD_SD_iiiii
        .type           _ZN4vllm25paged_attention_v2_kernelIttLi64ELi8ELi128ELNS_18Fp8KVCacheDataTypeE0ELb0ELi512EEEvPfS2_PT_PKS3_PKT0_S9_ifPKiSB_iPKfiiiSD_SD_iiiii,@function
        .size           _ZN4vllm25paged_attention_v2_kernelIttLi64ELi8ELi128ELNS_18Fp8KVCacheDataTypeE0ELb0ELi512EEEvPfS2_PT_PKS3_PKT0_S9_ifPKiSB_iPKfiiiSD_SD_iiiii,(.L_x_27675 - _ZN4vllm25paged_attention_v2_kernelIttLi64ELi8ELi128ELNS_18Fp8KVCacheDataTypeE0ELb0ELi512EEEvPfS2_PT_PKS3_PKT0_S9_ifPKiSB_iPKfiiiSD_SD_iiiii)
        .other          _ZN4vllm25paged_attention_v2_kernelIttLi64ELi8ELi128ELNS_18Fp8KVCacheDataTypeE0ELb0ELi512EEEvPfS2_PT_PKS3_PKT0_S9_ifPKiSB_iPKfiiiSD_SD_iiiii,@"STO_CUDA_ENTRY STV_DEFAULT"
_ZN4vllm25paged_attention_v2_kernelIttLi64ELi8ELi128ELNS_18Fp8KVCacheDataTypeE0ELb0ELi512EEEvPfS2_PT_PKS3_PKT0_S9_ifPKiSB_iPKfiiiSD_SD_iiiii:
.text._ZN4vllm25paged_attention_v2_kernelIttLi64ELi8ELi128ELNS_18Fp8KVCacheDataTypeE0ELb0ELi512EEEvPfS2_PT_PKS3_PKT0_S9_ifPKiSB_iPKfiiiSD_SD_iiiii:
        /* <DEDUP_REMOVED lines=21> */
[----:B------:R-:W-:Y:S01]  /*0150*/  USHF.L.U32 UR15, UR16, 0x6, URZ ;  /* 0x00000006100f7899 */ /* 0x000fe200080006ff */
[----:B------:R-:W0:Y:S01]  /*0160*/  LDCU UR7, c[0x0][0x3dc] ;  /* 0x00007b80ff0777ac */ /* 0x000e220008000800 */
[----:B--2---:R-:W-:Y:S01]  /*0170*/  UIMAD UR4, UR11, UR4, URZ ;  /* 0x000000040b0472a4 */ /* 0x004fe2000f8e02ff */
[----:B------:R-:W2:Y:S01]  /*0180*/  LDCU UR10, c[0x0][0x3b4] ;  /* 0x00007680ff0a77ac */ /* 0x000ea20008000800 */
[----:B-1----:R-:W-:-:S02]  /*0190*/  MOV R3, UR18 ;  /* 0x0000001200037c02 */ /* 0x002fc40008000f00 */
[----:B------:R-:W-:Y:S02]  /*01a0*/  USHF.R.S32.HI UR5, URZ, 0x1f, UR4 ;  /* 0x0000001fff057899 */ /* 0x000fe40008011404 */
[----:B---3--:R-:W-:Y:S01]  /*01b0*/  UISETP.NE.U32.AND UP0, UPT, UR8, URZ, UPT ;  /* 0x000000ff0800728c */ /* 0x008fe2000bf05070 */
[----:B------:R-:W1:Y:S01]  /*01c0*/  LDCU.64 UR20, c[0x0][0x3a0] ;  /* 0x00007400ff1477ac */ /* 0x000e620008000a00 */
[----:B0-----:R-:W-:Y:S02]  /*01d0*/  ISETP.GT.U32.AND P0, PT, R18, 0x1f, PT ;  /* 0x0000001f1200780c */ /* 0x001fe40003f04070 */
[----:B----4-:R-:W-:Y:S01]  /*01e0*/  IABS R9, R8 ;  /* 0x0000000800097213 */ /* 0x010fe20000000000 */
[----:B------:R-:W-:-:S10]  /*01f0*/  UISETP.NE.AND.EX UP0, UPT, UR9, URZ, UPT, UP0 ;  /* 0x000000ff0900728c */ /* 0x000fd4000bf05300 */
[----:B------:R-:W0:Y:S01]  /*0200*/  @!P0 LDC.64 R4, c[0x0][0x398] ;  /* 0x0000e600ff048b82 */ /* 0x000e220000000a00 */
[----:B------:R-:W-:Y:S01]  /*0210*/  @!P0 IMAD.SHL.U32 R3, R3, 0x40, RZ ;  /* 0x0000004003038824 */ /* 0x000fe200078e00ff */
[----:B------:R-:W-:-:S04]  /*0220*/  @!P0 SHF.L.U32 R0, R18, 0x1, RZ ;  /* 0x0000000112008819 */ /* 0x000fc800000006ff */
[----:B------:R-:W-:-:S04]  /*0230*/  @!P0 IADD3 R0, P1, P2, R0, UR4, R3 ;  /* 0x0000000400008c10 */ /* 0x000fc8000fa3e003 */
[----:B------:R-:W-:Y:S01]  /*0240*/  @!P0 IADD3.X R3, PT, PT, RZ, UR5, RZ, P1, P2 ;  /* 0x00000005ff038c10 */ /* 0x000fe20008fe44ff */
[----:B------:R-:W3:Y:S01]  /*0250*/  @UP0 LDCU.64 UR4, c[0x0][0x3d0] ;  /* 0x00007a00ff0407ac */ /* 0x000ee20008000a00 */
[----:B0-----:R-:W-:-:S04]  /*0260*/  @!P0 LEA R2, P1, R0, R4, 0x1 ;  /* 0x0000000400028211 */ /* 0x001fc800078208ff */
[----:B------:R-:W-:-:S05]  /*0270*/  @!P0 LEA.HI.X R3, R0, R5, R3, 0x1, P1 ;  /* 0x0000000500038211 */ /* 0x000fca00008f0c03 */
[----:B------:R0:W4:Y:S01]  /*0280*/  @!P0 LDG.E.CONSTANT R2, desc[UR12][R2.64] ;  /* 0x0000000c02028981 */ /* 0x000122000c1e9900 */
[----:B------:R-:W2:Y:S01]  /*0290*/  I2F.RP R0, R9 ;  /* 0x0000000900007306 */ /* 0x000ea20000209400 */
[----:B------:R-:W1:Y:S01]  /*02a0*/  LDCU UR19, c[0x0][0x370] ;  /* 0x00006e00ff1377ac */ /* 0x000e620008000800 */
[----:B------:R-:W-:Y:S01]  /*02b0*/  PLOP3.LUT P1, PT, PT, PT, UP0, 0x80, 0x8 ;  /* 0x000000000008781c */ /* 0x000fe20003f2f008 */
[----:B---3--:R-:W-:-:S06]  /*02c0*/  @UP0 UIMAD.WIDE.U32 UR4, UR18, 0x4, UR4 ;  /* 0x00000004120408a5 */ /* 0x008fcc000f8e0004 */
[----:B------:R-:W-:Y:S01]  /*02d0*/  MOV R4, UR4 ;  /* 0x0000000400047c02 */ /* 0x000fe20008000f00 */
[----:B------:R-:W-:Y:S01]  /*02e0*/  IMAD.U32 R5, RZ, RZ, UR5 ;  /* 0x00000005ff057e24 */ /* 0x000fe2000f8e00ff */
[----:B--2---:R-:W2:Y:S04]  /*02f0*/  MUFU.RCP R0, R0 ;  /* 0x0000000000007308 */ /* 0x004ea80000001000 */
[----:B------:R3:W5:Y:S01]  /*0300*/  @P1 LDG.E.CONSTANT R15, desc[UR12][R4.64] ;  /* 0x0000000c040f1981 */ /* 0x000762000c1e9900 */
[----:B------:R-:W-:Y:S01]  /*0310*/  UIADD3 UR4, UPT, UPT, UR14, 0x7, URZ ;  /* 0x000000070e047890 */ /* 0x000fe2000fffe0ff */
[----:B------:R-:W-:Y:S01]  /*0320*/  BSSY B0, `(.L_x_23698) ;  /* 0x00000c1000007945 */ /* 0x000fe20003800000 */
[----:B------:R-:W-:Y:S02]  /*0330*/  MOV R14, 0xff7fffff ;  /* 0xff7fffff000e7802 */ /* 0x000fe40000000f00 */
[----:B------:R-:W-:Y:S01]  /*0340*/  USHF.R.U32.HI UR4, URZ, 0x3, UR4 ;  /* 0x00000003ff047899 */ /* 0x000fe20008011604 */
[----:B--2---:R-:W-:-:S02]  /*0350*/  IADD3 R6, PT, PT, R0, 0xffffffe, RZ ;  /* 0x0ffffffe00067810 */ /* 0x004fc40007ffe0ff */
[----:B-1----:R-:W-:Y:S02]  /*0360*/  IABS R0, UR19 ;  /* 0x0000001300007c13 */ /* 0x002fe40008000000 */
[----:B------:R1:W2:Y:S02]  /*0370*/  F2I.FTZ.U32.TRUNC.NTZ R7, R6 ;  /* 0x0000000600077305 */ /* 0x0002a4000021f000 */
[----:B-1----:R-:W-:Y:S02]  /*0380*/  HFMA2 R6, -RZ, RZ, 0, 0 ;  /* 0x00000000ff067431 */ /* 0x002fe400000001ff */
[----:B--2---:R-:W-:-:S04]  /*0390*/  IMAD.MOV R10, RZ, RZ, -R7 ;  /* 0x000000ffff0a7224 */ /* 0x004fc800078e0a07 */
[----:B0-----:R-:W-:-:S04]  /*03a0*/  IMAD R3, R10, R9, RZ ;  /* 0x000000090a037224 */ /* 0x001fc800078e02ff */
[----:B------:R-:W-:-:S06]  /*03b0*/  IMAD.HI.U32 R7, R7, R3, R6 ;  /* 0x0000000307077227 */ /* 0x000fcc00078e0006 */
[----:B------:R-:W-:-:S04]  /*03c0*/  IMAD.HI.U32 R3, R7, R0, RZ ;  /* 0x0000000007037227 */ /* 0x000fc800078e00ff */
[----:B---3--:R-:W-:-:S04]  /*03d0*/  IMAD.MOV R4, RZ, RZ, -R3 ;  /* 0x000000ffff047224 */ /* 0x008fc800078e0a03 */
        /* <DEDUP_REMOVED lines=17> */
[----:B------:R1:W2:Y:S02]  /*04f0*/  F2I.FTZ.U32.TRUNC.NTZ R5, R4 ;  /* 0x0000000400057305 */ /* 0x0002a4000021f000 */
[----:B-1----:R-:W-:Y:S01]  /*0500*/  MOV R4, RZ ;  /* 0x000000ff00047202 */ /* 0x002fe20000000f00 */
[----:B--2---:R-:W-:-:S04]  /*0510*/  IMAD.MOV R8, RZ, RZ, -R5 ;  /* 0x000000ffff087224 */ /* 0x004fc800078e0a05 */
[----:B------:R-:W-:Y:S01]  /*0520*/  IMAD R7, R8, R11, RZ ;  /* 0x0000000b08077224 */ /* 0x000fe200078e02ff */
[----:B------:R-:W-:-:S03]  /*0530*/  IABS R8, R3 ;  /* 0x0000000300087213 */ /* 0x000fc60000000000 */
[----:B------:R-:W-:-:S04]  /*0540*/  IMAD.HI.U32 R5, R5, R7, R4 ;  /* 0x0000000705057227 */ /* 0x000fc800078e0004 */
[----:B------:R-:W-:Y:S01]  /*0550*/  IMAD.MOV R7, RZ, RZ, -R8 ;  /* 0x000000ffff077224 */ /* 0x000fe200078e0a08 */
[----:B------:R-:W-:Y:S01]  /*0560*/  @!P0 LOP3.LUT R8, R18, 0x3fc, RZ, 0xc0, !PT ;  /* 0x000003fc12088812 */ /* 0x000fe200078ec0ff */
[----:B------:R-:W-:Y:S01]  /*0570*/  IMAD.HI.U32 R22, R5, R6, RZ ;  /* 0x0000000605167227 */ /* 0x000fe200078e00ff */
[----:B------:R-:W-:-:S03]  /*0580*/  MOV R5, 0x400 ;  /* 0x0000040000057802 */ /* 0x000fc60000000f00 */
[----:B------:R-:W-:Y:S01]  /*0590*/  IMAD R4, R22, R7, R6 ;  /* 0x0000000716047224 */ /* 0x000fe200078e0206 */
[----:B------:R-:W-:Y:S02]  /*05a0*/  SHF.L.U32 R6, R18, 0x5, RZ ;  /* 0x0000000512067819 */ /* 0x000fe400000006ff */
[----:B0-----:R-:W-:Y:S02]  /*05b0*/  LEA R7, R0, R5, 0x18 ;  /* 0x0000000500077211 */ /* 0x001fe400078ec0ff */
[----:B------:R-:W-:Y:S02]  /*05c0*/  ISETP.GT.U32.AND P2, PT, R11, R4, PT ;  /* 0x000000040b00720c */ /* 0x000fe40003f44070 */
[----:B------:R-:W-:-:S04]  /*05d0*/  LOP3.LUT R6, R6, 0x60, RZ, 0xc0, !PT ;  /* 0x0000006006067812 */ /* 0x000fc800078ec0ff */
[----:B------:R-:W-:Y:S01]  /*05e0*/  @!P0 IADD3 R9, PT, PT, R8, R7, R6 ;  /* 0x0000000708098210 */ /* 0x000fe20007ffe006 */
[----:B------:R-:W-:Y:S01]  /*05f0*/  IMAD.U32 R7, RZ, RZ, UR4 ;  /* 0x00000004ff077e24 */ /* 0x000fe2000f8e00ff */
[----:B------:R-:W0:Y:S01]  /*0600*/  LDCU UR4, c[0x0][0x3c8] ;  /* 0x00007900ff0477ac */ /* 0x000e220008000800 */
[----:B------:R-:W-:-:S04]  /*0610*/  LOP3.LUT R6, R3, UR18, RZ, 0x3c, !PT ;  /* 0x0000001203067c12 */ /* 0x000fc8000f8e3cff */
[----:B------:R-:W-:Y:S01]  /*0620*/  @!P2 IMAD.IADD R4, R4, 0x1, -R11 ;  /* 0x000000010404a824 */ /* 0x000fe200078e0a0b */
[----:B------:R-:W-:Y:S02]  /*0630*/  @!P2 IADD3 R22, PT, PT, R22, 0x1, RZ ;  /* 0x000000011616a810 */ /* 0x000fe40007ffe0ff */
[----:B------:R-:W-:Y:S02]  /*0640*/  ISETP.GE.AND P3, PT, R6, RZ, PT ;  /* 0x000000ff0600720c */ /* 0x000fe40003f66270 */
[----:B------:R-:W-:Y:S02]  /*0650*/  ISETP.GE.U32.AND P1, PT, R4, R11, PT ;  /* 0x0000000b0400720c */ /* 0x000fe40003f26070 */
[----:B------:R-:W-:-:S04]  /*0660*/  MOV R4, UR15 ;  /* 0x0000000f00047c02 */ /* 0x000fc80008000f00 */
[----:B------:R-:W-:Y:S02]  /*0670*/  VIADDMNMX.U32 R7, R4, 0x40, R7, PT ;  /* 0x0000004004077846 */ /* 0x000fe40003800007 */
[----:B------:R-:W-:Y:S01]  /*0680*/  SHF.R.U32.HI R4, RZ, 0x5, R18 ;  /* 0x00000005ff047819 */ /* 0x000fe20000011612 */
[----:B0-----:R-:W-:-:S03]  /*0690*/  UIMAD UR4, UR11, UR4, URZ ;  /* 0x000000040b0472a4 */ /* 0x001fc6000f8e02ff */
[----:B------:R-:W-:Y:S01]  /*06a0*/  IADD3 R20, PT, PT, R4, UR15, RZ ;  /* 0x0000000f04147c10 */ /* 0x000fe2000fffe0ff */
[----:B------:R-:W-:-:S03]  /*06b0*/  @P1 VIADD R22, R22, 0x1 ;  /* 0x0000000116161836 */ /* 0x000fc60000000000 */
[----:B------:R-:W-:Y:S01]  /*06c0*/  ISETP.GE.U32.AND P1, PT, R20, R7, PT ;  /* 0x000000071400720c */ /* 0x000fe20003f26070 */
[----:B------:R-:W-:Y:S01]  /*06d0*/  @!P3 IMAD.MOV R22, RZ, RZ, -R22 ;  /* 0x000000ffff16b224 */ /* 0x000fe200078e0a16 */
[----:B----4-:R0:W-:Y:S01]  /*06e0*/  @!P0 STS [R9], R2 ;  /* 0x0000000209008388 */ /* 0x0101e20000000800 */
[----:B------:R-:W-:Y:S01]  /*06f0*/  BAR.SYNC.DEFER_BLOCKING 0x0 ;  /* 0x0000000000007b1d */ /* 0x000fe20000010000 */
[----:B------:R-:W-:-:S13]  /*0700*/  ISETP.NE.AND P0, PT, R3, RZ, PT ;  /* 0x000000ff0300720c */ /* 0x000fda0003f05270 */
[----:B------:R-:W-:Y:S01]  /*0710*/  @!P0 LOP3.LUT R22, RZ, R3, RZ, 0x33, !PT ;  /* 0x00000003ff168212 */ /* 0x000fe200078e33ff */
[----:B0-----:R-:W-:Y:S06]  /*0720*/  @P1 BRA `(.L_x_23699) ;  /* 0x0000000800001947 */ /* 0x001fec0003800000 */
[----:B------:R-:W0:Y:S01]  /*0730*/  LDCU UR5, c[0x0][0x3e0] ;  /* 0x00007c00ff0577ac */ /* 0x000e220008000800 */
[----:B------:R-:W-:Y:S01]  /*0740*/  IMAD.WIDE.U32 R2, R20, 0x4, RZ ;  /* 0x0000000414027825 */ /* 0x000fe200078e00ff */
[----:B------:R-:W-:Y:S01]  /*0750*/  LOP3.LUT R7, R18, 0x1c, RZ, 0xc0, !PT ;  /* 0x0000001c12077812 */ /* 0x000fe200078ec0ff */
[----:B------:R-:W1:Y:S02]  /*0760*/  LDCU.64 UR8, c[0x0][0x3b8] ;  /* 0x00007700ff0877ac */ /* 0x000e640008000a00 */
[----:B------:R-:W-:Y:S01]  /*0770*/  IMAD.U32 R9, RZ, RZ, UR4 ;  /* 0x00000004ff097e24 */ /* 0x000fe2000f8e00ff */
[----:B------:R-:W-:Y:S01]  /*0780*/  SHF.R.U32.HI R6, RZ, 0x2, R18 ;  /* 0x00000002ff067819 */ /* 0x000fe20000011612 */
[----:B------:R-:W-:Y:S01]  /*0790*/  VIADD R5, R5, 0xa0 ;  /* 0x000000a005057836 */ /* 0x000fe20000000000 */
[----:B------:R-:W-:Y:S01]  /*07a0*/  LEA R17, R4, R7, 0x5 ;  /* 0x0000000704117211 */ /* 0x000fe200078e28ff */
[----:B------:R-:W-:Y:S01]  /*07b0*/  IMAD.WIDE R2, R9, 0x4, R2 ;  /* 0x0000000409027825 */ /* 0x000fe200078e0202 */
[----:B------:R-:W-:-:S02]  /*07c0*/  SHF.L.U32 R9, R18, 0x1, RZ ;  /* 0x0000000112097819 */ /* 0x000fc400000006ff */
[----:B------:R-:W-:Y:S01]  /*07d0*/  LEA R7, R4, UR6, 0x3 ;  /* 0x0000000604077c11 */ /* 0x000fe2000f8e18ff */
[----:B------:R-:W-:Y:S01]  /*07e0*/  IMAD.MOV.U32 R14, RZ, RZ, -0x800001 ;  /* 0xff7fffffff0e7424 */ /* 0x000fe200078e00ff */
[----:B------:R-:W-:Y:S02]  /*07f0*/  LOP3.LUT R6, R6, 0x7, RZ, 0xc0, !PT ;  /* 0x0000000706067812 */ /* 0x000fe400078ec0ff */
[----:B------:R-:W-:Y:S01]  /*0800*/  LEA R8, R0, R5, 0x18 ;  /* 0x0000000500087211 */ /* 0x000fe200078ec0ff */
[----:B0-----:R-:W-:Y:S01]  /*0810*/  IMAD R4, R22, UR5, RZ ;  /* 0x0000000516047c24 */ /* 0x001fe2000f8e02ff */
[----:B------:R-:W-:Y:S01]  /*0820*/  LOP3.LUT R5, R9, 0x38, RZ, 0xc0, !PT ;  /* 0x0000003809057812 */ /* 0x000fe200078ec0ff */
[----:B------:R-:W-:Y:S01]  /*0830*/  IMAD.IADD R6, R6, 0x1, R7 ;  /* 0x0000000106067824 */ /* 0x000fe200078e0207 */
[----:B------:R-:W-:Y:S02]  /*0840*/  IADD3 R17, PT, PT, R17, R8, RZ ;  /* 0x0000000811117210 */ /* 0x000fe40007ffe0ff */
[----:B-1----:R-:W-:Y:S01]  /*0850*/  IADD3 R16, P2, PT, R2, UR8, RZ ;  /* 0x0000000802107c10 */ /* 0x002fe2000ff5e0ff */
[----:B------:R-:W-:Y:S01]  /*0860*/  VIADD R23, R6, 0x1 ;  /* 0x0000000106177836 */ /* 0x000fe20000000000 */
[----:B------:R-:W-:-:S02]  /*0870*/  IADD3 R2, P1, PT, R4, R5, RZ ;  /* 0x0000000504027210 */ /* 0x000fc40007f3e0ff */
[----:B------:R-:W-:Y:S02]  /*0880*/  IADD3.X R19, PT, PT, R3, UR9, RZ, P2, !PT ;  /* 0x0000000903137c10 */ /* 0x000fe400097fe4ff */
[----:B-----5:R-:W-:Y:S02]  /*0890*/  FSETP.NEU.FTZ.AND P0, PT, R15, RZ, PT ;  /* 0x000000ff0f00720b */ /* 0x020fe40003f1d000 */
[----:B------:R-:W-:Y:S02]  /*08a0*/  LEA.HI.X.SX32 R3, R4, RZ, 0x1, P1 ;  /* 0x000000ff04037211 */ /* 0x000fe400008f0eff */
[----:B------:R-:W-:-:S09]  /*08b0*/  IADD3 R21, PT, PT, R6, -UR14, RZ ;  /* 0x8000000e06157c10 */ /* 0x000fd2000fffe0ff */
.L_x_23701:
[----:B------:R-:W-:Y:S01]  /*08c0*/  MOV R6, R16 ;  /* 0x0000001000067202 */ /* 0x000fe20000000f00 */
[----:B0-----:R-:W-:-:S05]  /*08d0*/  IMAD.MOV.U32 R7, RZ, RZ, R19 ;  /* 0x000000ffff077224 */ /* 0x001fca00078e0013 */
        /* <DEDUP_REMOVED lines=10> */
[----:B------:R-:W-:-:S03]  /*0980*/  MOV R5, 0x400 ;  /* 0x0000040000057802 */ /* 0x000fc60000000f00 */
[----:B------:R-:W5:Y:S01]  /*0990*/  LDG.E.CONSTANT R24, desc[UR12][R12.64+0x180] ;  /* 0x0001800c0c187981 */ /* 0x000f62000c1e9900 */
[----:B------:R-:W-:-:S05]  /*09a0*/  LEA R8, R0, R5, 0x18 ;  /* 0x0000000500087211 */ /* 0x000fca00078ec0ff */
[----:B------:R-:W-:-:S05]  /*09b0*/  IMAD R8, R27, 0x20, R8 ;  /* 0x000000201b087824 */ /* 0x000fca00078e0208 */
[----:B------:R-:W0:Y:S02]  /*09c0*/  LDS.128 R4, [R8] ;  /* 0x0000000008047984 */ /* 0x000e240000000c00 */
[--C-:B0-----:R-:W-:Y:S02]  /*09d0*/  HADD2.F32 R26, -RZ, R5.reuse.H1_H1 ;  /* 0x30000005ff1a7230 */ /* 0x101fe40000004100 */
[----:B------:R-:W-:Y:S02]  /*09e0*/  HADD2.F32 R10, -RZ, R5.H0_H0 ;  /* 0x20000005ff0a7230 */ /* 0x000fe40000004100 */
[----:B------:R-:W5:Y:S01]  /*09f0*/  LDG.E.CONSTANT R5, desc[UR12][R12.64+0x200] ;  /* 0x0002000c0c057981 */ /* 0x000f62000c1e9900 */
[--C-:B--2---:R-:W-:Y:S02]  /*0a00*/  HADD2.F32 R27, -RZ, R25.reuse.H0_H0 ;  /* 0x20000019ff1b7230 */ /* 0x104fe40000004100 */
[----:B------:R-:W-:-:S03]  /*0a10*/  HADD2.F32 R25, -RZ, R25.H1_H1 ;  /* 0x30000019ff197230 */ /* 0x000fc60000004100 */
[----:B------:R-:W-:Y:S01]  /*0a20*/  FMUL.FTZ R29, R10, R27 ;  /* 0x0000001b0a1d7220 */ /* 0x000fe20000410000 */
[--C-:B------:R-:W-:Y:S02]  /*0a30*/  HADD2.F32 R10, -RZ, R4.reuse.H0_H0 ;  /* 0x20000004ff0a7230 */ /* 0x100fe40000004100 */
[----:B------:R-:W-:Y:S01]  /*0a40*/  FMUL.FTZ R28, R26, R25 ;  /* 0x000000191a1c7220 */ /* 0x000fe20000410000 */
[----:B------:R-:W-:Y:S02]  /*0a50*/  HADD2.F32 R25, -RZ, R4.H1_H1 ;  /* 0x30000004ff197230 */ /* 0x000fe40000004100 */
[--C-:B---3--:R-:W-:Y:S01]  /*0a60*/  HADD2.F32 R26, -RZ, R11.reuse.H1_H1 ;  /* 0x3000000bff1a7230 */ /* 0x108fe20000004100 */
[----:B------:R-:W2:Y:S01]  /*0a70*/  LDG.E.CONSTANT R4, desc[UR12][R12.64+0x280] ;  /* 0x0002800c0c047981 */ /* 0x000ea2000c1e9900 */
[----:B------:R-:W-:-:S03]  /*0a80*/  HADD2.F32 R27, -RZ, R11.H0_H0 ;  /* 0x2000000bff1b7230 */ /* 0x000fc60000004100 */
[----:B------:R-:W-:Y:S01]  /*0a90*/  FFMA.FTZ R11, R25, R26, R28 ;  /* 0x0000001a190b7223 */ /* 0x000fe2000001001c */
[----:B------:R-:W-:Y:S02]  /*0aa0*/  HADD2.F32 R25, -RZ, R6.H0_H0 ;  /* 0x20000006ff197230 */ /* 0x000fe40000004100 */
[----:B------:R-:W-:Y:S01]  /*0ab0*/  FFMA.FTZ R10, R10, R27, R29 ;  /* 0x0000001b0a0a7223 */ /* 0x000fe2000001001d */
[----:B----4-:R-:W-:-:S05]  /*0ac0*/  HADD2.F32 R26, -RZ, R9.H0_H0 ;  /* 0x20000009ff1a7230 */ /* 0x010fca0000004100 */
[----:B------:R-:W-:Y:S02]  /*0ad0*/  FFMA.FTZ R10, R25, R26, R10 ;  /* 0x0000001a190a7223 */ /* 0x000fe4000001000a */
[----:B------:R-:W3:Y:S04]  /*0ae0*/  LDG.E.CONSTANT R25, desc[UR12][R12.64+0x300] ;  /* 0x0003000c0c197981 */ /* 0x000ee8000c1e9900 */
[----:B------:R0:W4:Y:S01]  /*0af0*/  LDG.E.CONSTANT R26, desc[UR12][R12.64+0x380] ;  /* 0x0003800c0c1a7981 */ /* 0x000122000c1e9900 */
[----:B------:R-:W-:Y:S02]  /*0b00*/  HADD2.F32 R6, -RZ, R6.H1_H1 ;  /* 0x30000006ff067230 */ /* 0x000fe40000004100 */
[----:B------:R-:W-:Y:S02]  /*0b10*/  HADD2.F32 R9, -RZ, R9.H1_H1 ;  /* 0x30000009ff097230 */ /* 0x000fe40000004100 */
[----:B------:R-:W-:-:S03]  /*0b20*/  HADD2.F32 R27, -RZ, R7.H0_H0 ;  /* 0x20000007ff1b7230 */ /* 0x000fc60000004100 */
[----:B------:R-:W-:Y:S01]  /*0b30*/  FFMA.FTZ R6, R6, R9, R11 ;  /* 0x0000000906067223 */ /* 0x000fe2000001000b */
[----:B-----5:R-:W-:-:S05]  /*0b40*/  HADD2.F32 R9, -RZ, R24.H0_H0 ;  /* 0x20000018ff097230 */ /* 0x020fca0000004100 */
[----:B------:R-:W-:Y:S02]  /*0b50*/  FFMA.FTZ R27, R27, R9, R10 ;  /* 0x000000091b1b7223 */ /* 0x000fe4000001000a */
[----:B------:R-:W0:Y:S01]  /*0b60*/  LDS.128 R8, [R8+0x10] ;  /* 0x0000100008087984 */ /* 0x000e220000000c00 */
[----:B------:R-:W-:Y:S02]  /*0b70*/  HADD2.F32 R7, -RZ, R7.H1_H1 ;  /* 0x30000007ff077230 */ /* 0x000fe40000004100 */
[----:B------:R-:W-:-:S05]  /*0b80*/  HADD2.F32 R24, -RZ, R24.H1_H1 ;  /* 0x30000018ff187230 */ /* 0x000fca0000004100 */
[----:B------:R-:W-:Y:S01]  /*0b90*/  FFMA.FTZ R6, R7, R24, R6 ;  /* 0x0000001807067223 */ /* 0x000fe20000010006 */
[----:B------:R-:W-:Y:S01]  /*0ba0*/  UIADD3 UR5, UPT, UPT, UR14, 0x7, URZ ;  /* 0x000000070e057890 */ /* 0x000fe2000fffe0ff */
[--C-:B------:R-:W-:Y:S02]  /*0bb0*/  HADD2.F32 R7, -RZ, R5.reuse.H0_H0 ;  /* 0x20000005ff077230 */ /* 0x100fe40000004100 */
[----:B------:R-:W-:Y:S02]  /*0bc0*/  HADD2.F32 R5, -RZ, R5.H1_H1 ;  /* 0x30000005ff057230 */ /* 0x000fe40000004100 */
[----:B0-----:R-:W-:-:S05]  /*0bd0*/  HADD2.F32 R12, -RZ, R8.H0_H0 ;  /* 0x20000008ff0c7230 */ /* 0x001fca0000004100 */
[----:B------:R-:W-:Y:S01]  /*0be0*/  FFMA.FTZ R12, R12, R7, R27 ;  /* 0x000000070c0c7223 */ /* 0x000fe2000001001b */
[----:B------:R-:W-:Y:S02]  /*0bf0*/  HADD2.F32 R7, -RZ, R8.H1_H1 ;  /* 0x30000008ff077230 */ /* 0x000fe40000004100 */
[--C-:B------:R-:W-:Y:S02]  /*0c00*/  HADD2.F32 R13, -RZ, R9.reuse.H0_H0 ;  /* 0x20000009ff0d7230 */ /* 0x100fe40000004100 */
[----:B------:R-:W-:Y:S02]  /*0c10*/  HADD2.F32 R9, -RZ, R9.H1_H1 ;  /* 0x30000009ff097230 */ /* 0x000fe40000004100 */
[----:B------:R-:W-:Y:S01]  /*0c20*/  FFMA.FTZ R6, R7, R5, R6 ;  /* 0x0000000507067223 */ /* 0x000fe20000010006 */
[--C-:B------:R-:W-:Y:S01]  /*0c30*/  HADD2.F32 R8, -RZ, R10.reuse.H0_H0 ;  /* 0x2000000aff087230 */ /* 0x100fe20000004100 */
[----:B------:R-:W-:Y:S01]  /*0c40*/  USHF.R.U32.HI UR5, URZ, 0x3, UR5 ;  /* 0x00000003ff057899 */ /* 0x000fe20008011605 */
[----:B------:R-:W-:-:S02]  /*0c50*/  HADD2.F32 R10, -RZ, R10.H1_H1 ;  /* 0x3000000aff0a7230 */ /* 0x000fc40000004100 */
[--C-:B--2---:R-:W-:Y:S02]  /*0c60*/  HADD2.F32 R24, -RZ, R4.reuse.H0_H0 ;  /* 0x20000004ff187230 */ /* 0x104fe40000004100 */
[----:B------:R-:W-:-:S03]  /*0c70*/  HADD2.F32 R7, -RZ, R4.H1_H1 ;  /* 0x30000004ff077230 */ /* 0x000fc60000004100 */
[----:B------:R-:W-:Y:S02]  /*0c80*/  FFMA.FTZ R5, R13, R24, R12 ;  /* 0x000000180d057223 */ /* 0x000fe4000001000c */
[----:B------:R-:W-:Y:S01]  /*0c90*/  FFMA.FTZ R7, R9, R7, R6 ;  /* 0x0000000709077223 */ /* 0x000fe20000010006 */
[----:B------:R-:W-:Y:S02]  /*0ca0*/  HADD2.F32 R4, -RZ, R11.H0_H0 ;  /* 0x2000000bff047230 */ /* 0x000fe40000004100 */
[--C-:B---3--:R-:W-:Y:S02]  /*0cb0*/  HADD2.F32 R12, -RZ, R25.reuse.H0_H0 ;  /* 0x20000019ff0c7230 */ /* 0x108fe40000004100 */
[----:B------:R-:W-:Y:S02]  /*0cc0*/  HADD2.F32 R25, -RZ, R25.H1_H1 ;  /* 0x30000019ff197230 */ /* 0x000fe40000004100 */
[----:B----4-:R-:W-:Y:S02]  /*0cd0*/  HADD2.F32 R6, -RZ, R26.H0_H0 ;  /* 0x2000001aff067230 */ /* 0x010fe40000004100 */
[----:B------:R-:W-:Y:S01]  /*0ce0*/  FFMA.FTZ R5, R8, R12, R5 ;  /* 0x0000000c08057223 */ /* 0x000fe20000010005 */
[----:B------:R-:W-:-:S02]  /*0cf0*/  HADD2.F32 R11, -RZ, R11.H1_H1 ;  /* 0x3000000bff0b7230 */ /* 0x000fc40000004100 */
[----:B------:R-:W-:Y:S01]  /*0d00*/  FFMA.FTZ R10, R10, R25, R7 ;  /* 0x000000190a0a7223 */ /* 0x000fe20000010007 */
[----:B------:R-:W-:Y:S02]  /*0d10*/  HADD2.F32 R26, -RZ, R26.H1_H1 ;  /* 0x3000001aff1a7230 */ /* 0x000fe40000004100 */
[----:B------:R-:W-:Y:S01]  /*0d20*/  IMAD.U32 R7, RZ, RZ, UR5 ;  /* 0x00000005ff077e24 */ /* 0x000fe2000f8e00ff */
[----:B------:R-:W-:Y:S01]  /*0d30*/  UMOV UR5, 0xffffffff ;  /* 0xffffffff00057882 */ /* 0x000fe20000000000 */
[----:B------:R-:W-:Y:S01]  /*0d40*/  MOV R8, UR15 ;  /* 0x0000000f00087c02 */ /* 0x000fe20008000f00 */
[----:B------:R-:W-:Y:S01]  /*0d50*/  FFMA.FTZ R4, R4, R6, R5 ;  /* 0x0000000604047223 */ /* 0x000fe20000010005 */
[----:B------:R-:W-:Y:S01]  /*0d60*/  FFMA.FTZ R11, R11, R26, R10 ;  /* 0x0000001a0b0b7223 */ /* 0x000fe2000001000a */
[----:B------:R-:W-:Y:S02]  /*0d70*/  LOP3.LUT R9, R18, 0x3, RZ, 0xc0, !PT ;  /* 0x0000000312097812 */ /* 0x000fe400078ec0ff */
[----:B------:R-:W-:Y:S01]  /*0d80*/  VIADDMNMX.U32 R5, R8, 0x40, R7, PT ;  /* 0x0000004008057846 */ /* 0x000fe20003800007 */
[----:B------:R-:W-:Y:S01]  /*0d90*/  FADD.FTZ R4, R4, R11 ;  /* 0x0000000b04047221 */ /* 0x000fe20000010000 */
[----:B------:R-:W-:Y:S06]  /*0da0*/  BRA.DIV UR5, `(.L_x_23700) ;  /* 0x0000002a05a87947 */ /* 0x000fec000b800000 */
[----:B------:R-:W0:Y:S02]  /*0db0*/  SHFL.BFLY PT, R7, R4, 0x2, 0x1f ;  /* 0x0c401f0004077f89 */ /* 0x000e2400000e0000 */
[----:B0-----:R-:W-:-:S05]  /*0dc0*/  FADD.FTZ R7, R4, R7 ;  /* 0x0000000704077221 */ /* 0x001fca0000010000 */
[----:B------:R0:W1:Y:S02]  /*0dd0*/  SHFL.BFLY PT, R10, R7, 0x1, 0x1f ;  /* 0x0c201f00070a7f89 */ /* 0x00006400000e0000 */
.L_x_23739:
        /* <DEDUP_REMOVED lines=16> */
[----:B------:R-:W-:Y:S02]  /*0ee0*/  ISETP.GE.U32.AND P2, PT, R20, R5, PT ;  /* 0x000000051400720c */ /* 0x000fe40003f46070 */
[----:B------:R-:W-:-:S03]  /*0ef0*/  IADD3.X R19, PT, PT, RZ, R19, RZ, P1, !PT ;  /* 0x00000013ff137210 */ /* 0x000fc60000ffe4ff */
[----:B------:R-:W-:Y:S02]  /*0f00*/  @!P3 FMNMX.FTZ R14, R14, R9, !PT ;  /* 0x000000090e0eb209 */ /* 0x000fe40007810000 */
[----:B-1----:R-:W-:-:S06]  /*0f10*/  IADD3 R17, PT, PT, R17, 0x80, RZ ;  /* 0x0000008011117810 */ /* 0x002fcc0007ffe0ff */
[----:B------:R-:W-:Y:S05]  /*0f20*/  @!P2 BRA `(.L_x_23701) ;  /* 0xfffffff80064a947 */ /* 0x000fea000383ffff */
.L_x_23699:
[----:B------:R-:W-:Y:S05]  /*0f30*/  BSYNC B0 ;  /* 0x0000000000007941 */ /* 0x000fea0003800000 */
.L_x_23698:
[----:B------:R-:W-:Y:S01]  /*0f40*/  UIADD3 UR5, UPT, UPT, UR14, 0x7, URZ ;  /* 0x000000070e057890 */ /* 0x000fe2000fffe0ff */
[----:B0-----:R-:W0:Y:S01]  /*0f50*/  S2R R7, SR_TID.X ;  /* 0x0000000000077919 */ /* 0x001e220000002100 */
[----:B------:R-:W-:Y:S01]  /*0f60*/  MOV R17, UR15 ;  /* 0x0000000f00117c02 */ /* 0x000fe20008000f00 */
[----:B------:R-:W-:Y:S01]  /*0f70*/  IMAD.U32 R9, RZ, RZ, UR16 ;  /* 0x00000010ff097e24 */ /* 0x000fe2000f8e00ff */
[----:B------:R-:W-:Y:S02]  /*0f80*/  MOV R3, 0x400 ;  /* 0x0000040000037802 */ /* 0x000fe40000000f00 */
[----:B------:R-:W-:Y:S01]  /*0f90*/  IMAD.U32 R2, RZ, RZ, UR5 ;  /* 0x00000005ff027e24 */ /* 0x000fe2000f8e00ff */
[----:B------:R-:W-:Y:S01]  /*0fa0*/  UMOV UR5, 0xffffffff ;  /* 0xffffffff00057882 */ /* 0x000fe20000000000 */
[----:B------:R-:W-:Y:S02]  /*0fb0*/  SHF.L.U32 R9, R9, 0x9, RZ ;  /* 0x0000000909097819 */ /* 0x000fe400000006ff */
[----:B------:R-:W-:-:S02]  /*0fc0*/  SHF.R.U32.HI R16, RZ, 0x5, R18 ;  /* 0x00000005ff107819 */ /* 0x000fc40000011612 */
[----:B------:R-:W-:-:S04]  /*0fd0*/  SHF.R.U32.HI R2, RZ, 0x3, R2 ;  /* 0x00000003ff027819 */ /* 0x000fc80000011602 */
[----:B------:R-:W-:-:S05]  /*0fe0*/  VIADDMNMX.U32 R17, R17, 0x40, R2, PT ;  /* 0x0000004011117846 */ /* 0x000fca0003800002 */
[----:B------:R-:W-:-:S05]  /*0ff0*/  VIADD R4, R17, -UR15 ;  /* 0x8000000f11047c36 */ /* 0x000fca0008000000 */
[----:B------:R-:W-:-:S04]  /*1000*/  LEA R4, R4, R9, 0x3 ;  /* 0x0000000904047211 */ /* 0x000fc800078e18ff */
        /* <DEDUP_REMOVED lines=9> */
.L_x_23744:
        /* <DEDUP_REMOVED lines=9> */
[----:B------:R-:W-:Y:S01]  /*1130*/  IMAD.MOV.U32 R10, RZ, RZ, -0x800001 ;  /* 0xff7fffffff0a7424 */ /* 0x000fe200078e00ff */
[----:B------:R-:W-:Y:S01]  /*1140*/  LEA R8, R7, R11, 0x2 ;  /* 0x0000000b07087211 */ /* 0x000fe200078e10ff */
        /* <DEDUP_REMOVED lines=29> */
.L_x_23707:
        /* <DEDUP_REMOVED lines=11> */
.L_x_23706:
[----:B------:R-:W-:Y:S05]  /*13d0*/  BSYNC.RECONVERGENT B1 ;  /* 0x0000000000017941 */ /* 0x000fea0003800200 */
.L_x_23705:
        /* <DEDUP_REMOVED lines=12> */
.L_x_23710:
[----:B------:R-:W0:Y:S01]  /*14a0*/  LDS R21, [R11+-0x400] ;  /* 0xfffc00000b157984 */ /* 0x000e220000000800 */
[----:B------:R-:W-:-:S03]  /*14b0*/  IADD3 R12, PT, PT, R12, 0x800, RZ ;  /* 0x000008000c0c7810 */ /* 0x000fc60007ffe0ff */
[----:B------:R-:W1:Y:S01]  /*14c0*/  LDS R23, [R11+-0x200] ;  /* 0xfffe00000b177984 */ /* 0x000e620000000800 */
[----:B------:R-:W-:-:S03]  /*14d0*/  ISETP.GE.AND P4, PT, R12, R10, PT ;  /* 0x0000000a0c00720c */ /* 0x000fc60003f86270 */
[----:B------:R-:W2:Y:S04]  /*14e0*/  LDS R24, [R11] ;  /* 0x000000000b187984 */ /* 0x000ea80000000800 */
[----:B------:R-:W3:Y:S04]  /*14f0*/  LDS R20, [R11+0x200] ;  /* 0x000200000b147984 */ /* 0x000ee80000000800 */
[----:B------:R-:W4:Y:S04]  /*1500*/  LDS R19, [R11+0x400] ;  /* 0x000400000b137984 */ /* 0x000f280000000800 */
[----:B-----5:R-:W4:Y:S04]  /*1510*/  LDS R15, [R11+0x600] ;  /* 0x000600000b0f7984 */ /* 0x020f280000000800 */
        /* <DEDUP_REMOVED lines=8> */
[----:B---3--:R-:W-:Y:S01]  /*15a0*/  FADD.FTZ R23, R20, -UR22 ;  /* 0x8000001614177e21 */ /* 0x008fe20008010000 */
[----:B------:R-:W-:-:S03]  /*15b0*/  FMUL.FTZ R24, R24, 1.4426950216293334961 ;  /* 0x3fb8aa3b18187820 */ /* 0x000fc60000410000 */
[----:B------:R-:W-:Y:S01]  /*15c0*/  FMUL.FTZ R28, R23, 1.4426950216293334961 ;  /* 0x3fb8aa3b171c7820 */ /* 0x000fe20000410000 */
[----:B----4-:R-:W-:Y:S02]  /*15d0*/  FADD.FTZ R19, R19, -UR22 ;  /* 0x8000001613137e21 */ /* 0x010fe40008010000 */
[----:B------:R-:W1:Y:S01]  /*15e0*/  MUFU.EX2 R27, R27 ;  /* 0x0000001b001b7308 */ /* 0x000e620000000800 */
[----:B------:R-:W2:Y:S01]  /*15f0*/  LDS R23, [R11+0xa00] ;  /* 0x000a00000b177984 */ /* 0x000ea20000000800 */
[----:B------:R-:W-:Y:S01]  /*1600*/  FADD.FTZ R15, R15, -UR22 ;  /* 0x800000160f0f7e21 */ /* 0x000fe20008010000 */
[----:B------:R-:W-:-:S03]  /*1610*/  FMUL.FTZ R19, R19, 1.4426950216293334961 ;  /* 0x3fb8aa3b13137820 */ /* 0x000fc60000410000 */
[----:B------:R-:W-:Y:S01]  /*1620*/  FMUL.FTZ R29, R15, 1.4426950216293334961 ;  /* 0x3fb8aa3b0f1d7820 */ /* 0x000fe20000410000 */
[----:B------:R-:W-:Y:S01]  /*1630*/  FADD.FTZ R14, R14, -UR22 ;  /* 0x800000160e0e7e21 */ /* 0x000fe20008010000 */
[----:B------:R3:W4:Y:S01]  /*1640*/  MUFU.EX2 R20, R24 ;  /* 0x0000001800147308 */ /* 0x0007220000000800 */
[----:B0-----:R-:W-:Y:S01]  /*1650*/  FADD.FTZ R13, R21, R13 ;  /* 0x0000000d150d7221 */ /* 0x001fe20000010000 */
[----:B------:R-:W-:Y:S01]  /*1660*/  STS [R11+-0x400], R21 ;  /* 0xfffc00150b007388 */ /* 0x000fe20000000800 */
[----:B------:R-:W-:Y:S01]  /*1670*/  FMUL.FTZ R14, R14, 1.4426950216293334961 ;  /* 0x3fb8aa3b0e0e7820 */ /* 0x000fe20000410000 */
[----:B------:R-:W-:Y:S02]  /*1680*/  FADD.FTZ R25, R25, -UR22 ;  /* 0x8000001619197e21 */ /* 0x000fe40008010000 */
[----:B------:R-:W0:Y:S02]  /*1690*/  LDS R21, [R11+0x1400] ;  /* 0x001400000b157984 */ /* 0x000e240000000800 */
[----:B------:R-:W2:Y:S01]  /*16a0*/  MUFU.EX2 R28, R28 ;  /* 0x0000001c001c7308 */ /* 0x000ea20000000800 */
[----:B-1----:R-:W-:Y:S01]  /*16b0*/  FADD.FTZ R13, R13, R27 ;  /* 0x0000001b0d0d7221 */ /* 0x002fe20000010000 */
[----:B---3--:R-:W1:Y:S01]  /*16c0*/  LDS R24, [R11+0xc00] ;  /* 0x000c00000b187984 */ /* 0x008e620000000800 */
[----:B------:R-:W-:-:S03]  /*16d0*/  FMUL.FTZ R25, R25, 1.4426950216293334961 ;  /* 0x3fb8aa3b19197820 */ /* 0x000fc60000410000 */
[----:B------:R3:W-:Y:S02]  /*16e0*/  STS [R11+-0x200], R27 ;  /* 0xfffe001b0b007388 */ /* 0x0007e40000000800 */
[----:B------:R-:W3:Y:S01]  /*16f0*/  MUFU.EX2 R26, R19 ;  /* 0x00000013001a7308 */ /* 0x000ee20000000800 */
[----:B----4-:R-:W-:Y:S01]  /*1700*/  FADD.FTZ R15, R13, R20 ;  /* 0x000000140d0f7221 */ /* 0x010fe20000010000 */
[----:B------:R-:W-:Y:S04]  /*1710*/  STS [R11], R20 ;  /* 0x000000140b007388 */ /* 0x000fe80000000800 */
[----:B------:R-:W4:Y:S02]  /*1720*/  LDS R13, [R11+0x1000] ;  /* 0x001000000b0d7984 */ /* 0x000f240000000800 */
[----:B------:R-:W0:Y:S01]  /*1730*/  MUFU.EX2 R29, R29 ;  /* 0x0000001d001d7308 */ /* 0x000e220000000800 */
[----:B--2---:R-:W-:Y:S01]  /*1740*/  FADD.FTZ R15, R15, R28 ;  /* 0x0000001c0f0f7221 */ /* 0x004fe20000010000 */
[----:B------:R-:W2:Y:S04]  /*1750*/  LDS R20, [R11+0x1600] ;  /* 0x001600000b147984 */ /* 0x000ea80000000800 */
[----:B------:R0:W-:Y:S02]  /*1760*/  STS [R11+0x200], R28 ;  /* 0x0002001c0b007388 */ /* 0x0001e40000000800 */
[----:B------:R0:W1:Y:S01]  /*1770*/  MUFU.EX2 R19, R14 ;  /* 0x0000000e00137308 */ /* 0x0000620000000800 */
[----:B---3--:R-:W-:Y:S01]  /*1780*/  FADD.FTZ R15, R15, R26 ;  /* 0x0000001a0f0f7221 */ /* 0x008fe20000010000 */
[----:B------:R-:W-:Y:S01]  /*1790*/  FADD.FTZ R27, R23, -UR22 ;  /* 0x80000016171b7e21 */ /* 0x000fe20008010000 */
[----:B------:R1:W-:Y:S03]  /*17a0*/  STS [R11+0x400], R26 ;  /* 0x0004001a0b007388 */ /* 0x0003e60000000800 */
[----:B------:R-:W-:Y:S01]  /*17b0*/  FMUL.FTZ R27, R27, 1.4426950216293334961 ;  /* 0x3fb8aa3b1b1b7820 */ /* 0x000fe20000410000 */
[----:B------:R-:W-:Y:S01]  /*17c0*/  LDS R23, [R11+0x1a00] ;  /* 0x001a00000b177984 */ /* 0x000fe20000000800 */
[----:B0-----:R-:W0:Y:S01]  /*17d0*/  MUFU.EX2 R28, R25 ;  /* 0x00000019001c7308 */ /* 0x001e220000000800 */
[----:B------:R-:W-:-:S02]  /*17e0*/  FADD.FTZ R15, R15, R29 ;  /* 0x0000001d0f0f7221 */ /* 0x000fc40000010000 */
[----:B------:R-:W3:Y:S01]  /*17f0*/  LDS R14, [R11+0x1200] ;  /* 0x001200000b0e7984 */ /* 0x000ee20000000800 */
[----:B------:R-:W-:-:S03]  /*1800*/  FADD.FTZ R21, R21, -UR22 ;  /* 0x8000001615157e21 */ /* 0x000fc60008010000 */
[----:B------:R-:W-:Y:S01]  /*1810*/  STS [R11+0x600], R29 ;  /* 0x0006001d0b007388 */ /* 0x000fe20000000800 */
[----:B-1----:R-:W-:-:S03]  /*1820*/  FADD.FTZ R26, R24, -UR22 ;  /* 0x80000016181a7e21 */ /* 0x002fc60008010000 */
[----:B------:R1:W-:Y:S01]  /*1830*/  STS [R11+0x800], R19 ;  /* 0x000800130b007388 */ /* 0x0003e20000000800 */
[----:B------:R4:W2:Y:S01]  /*1840*/  MUFU.EX2 R24, R27 ;  /* 0x0000001b00187308 */ /* 0x0008a20000000800 */
[----:B------:R-:W-:Y:S02]  /*1850*/  FMUL.FTZ R26, R26, 1.4426950216293334961 ;  /* 0x3fb8aa3b1a1a7820 */ /* 0x000fe40000410000 */
[----:B0-----:R-:W-:Y:S05]  /*1860*/  STS [R11+0xe00], R28 ;  /* 0x000e001c0b007388 */ /* 0x001fea0000000800 */
[----:B------:R-:W0:Y:S01]  /*1870*/  MUFU.EX2 R26, R26 ;  /* 0x0000001a001a7308 */ /* 0x000e220000000800 */
[----:B-1----:R-:W-:Y:S01]  /*1880*/  FADD.FTZ R19, R15, R19 ;  /* 0x000000130f137221 */ /* 0x002fe20000010000 */
[----:B----4-:R-:W-:Y:S01]  /*1890*/  FADD.FTZ R13, R13, -UR22 ;  /* 0x800000160d0d7e21 */ /* 0x010fe20008010000 */
[----:B------:R-:W1:Y:S01]  /*18a0*/  LDS R15, [R11+0x1800] ;  /* 0x001800000b0f7984 */ /* 0x000e620000000800 */
[----:B------:R-:W-:-:S02]  /*18b0*/  FMUL.FTZ R27, R21, 1.4426950216293334961 ;  /* 0x3fb8aa3b151b7820 */ /* 0x000fc40000410000 */
[----:B------:R-:W-:Y:S01]  /*18c0*/  FMUL.FTZ R29, R13, 1.4426950216293334961 ;  /* 0x3fb8aa3b0d1d7820 */ /* 0x000fe20000410000 */
[----:B--2---:R-:W-:Y:S01]  /*18d0*/  FADD.FTZ R21, R20, -UR22 ;  /* 0x8000001614157e21 */ /* 0x004fe20008010000 */
[----:B------:R-:W-:Y:S01]  /*18e0*/  FADD.FTZ R19, R19, R24 ;  /* 0x0000001813137221 */ /* 0x000fe20000010000 */
[----:B------:R-:W2:Y:S02]  /*18f0*/  MUFU.EX2 R20, R27 ;  /* 0x0000001b00147308 */ /* 0x000ea40000000800 */
[----:B------:R-:W-:Y:S01]  /*1900*/  FMUL.FTZ R21, R21, 1.4426950216293334961 ;  /* 0x3fb8aa3b15157820 */ /* 0x000fe20000410000 */
[----:B------:R4:W-:Y:S01]  /*1910*/  STS [R11+0xa00], R24 ;  /* 0x000a00180b007388 */ /* 0x0009e20000000800 */
[----:B0-----:R-:W-:-:S03]  /*1920*/  FADD.FTZ R19, R19, R26 ;  /* 0x0000001a13137221 */ /* 0x001fc60000010000 */
[----:B------:R-:W-:Y:S01]  /*1930*/  STS [R11+0xc00], R26 ;  /* 0x000c001a0b007388 */ /* 0x000fe20000000800 */
[----:B------:R-:W-:Y:S01]  /*1940*/  FADD.FTZ R19, R19, R28 ;  /* 0x0000001c13137221 */ /* 0x000fe20000010000 */
[----:B---3--:R-:W-:Y:S02]  /*1950*/  FADD.FTZ R13, R14, -UR22 ;  /* 0x800000160e0d7e21 */ /* 0x008fe40008010000 */
[----:B------:R0:W3:Y:S02]  /*1960*/  MUFU.EX2 R14, R29 ;  /* 0x0000001d000e7308 */ /* 0x0000e40000000800 */
[----:B------:R-:W-:Y:S01]  /*1970*/  FMUL.FTZ R13, R13, 1.4426950216293334961 ;  /* 0x3fb8aa3b0d0d7820 */ /* 0x000fe20000410000 */
[----:B--2---:R-:W-:Y:S05]  /*1980*/  STS [R11+0x1400], R20 ;  /* 0x001400140b007388 */ /* 0x004fea0000000800 */
[----:B------:R-:W2:Y:S01]  /*1990*/  MUFU.EX2 R13, R13 ;  /* 0x0000000d000d7308 */ /* 0x000ea20000000800 */
[----:B0-----:R-:W-:-:S04]  /*19a0*/  FADD.FTZ R29, R23, -UR22 ;  /* 0x80000016171d7e21 */ /* 0x001fc80008010000 */
[----:B------:R-:W-:Y:S01]  /*19b0*/  FMUL.FTZ R29, R29, 1.4426950216293334961 ;  /* 0x3fb8aa3b1d1d7820 */ /* 0x000fe20000410000 */
[----:B---3--:R-:W-:Y:S01]  /*19c0*/  FADD.FTZ R19, R19, R14 ;  /* 0x0000000e13137221 */ /* 0x008fe20000010000 */
[----:B-1----:R-:W-:Y:S01]  /*19d0*/  FADD.FTZ R25, R15, -UR22 ;  /* 0x800000160f197e21 */ /* 0x002fe20008010000 */
[----:B------:R-:W-:Y:S01]  /*19e0*/  STS [R11+0x1000], R14 ;  /* 0x0010000e0b007388 */ /* 0x000fe20000000800 */
[----:B------:R-:W0:Y:S02]  /*19f0*/  MUFU.EX2 R15, R21 ;  /* 0x00000015000f7308 */ /* 0x000e240000000800 */
[----:B------:R-:W-:Y:S01]  /*1a00*/  FMUL.FTZ R25, R25, 1.4426950216293334961 ;  /* 0x3fb8aa3b19197820 */ /* 0x000fe20000410000 */
[----:B--2---:R-:W-:Y:S01]  /*1a10*/  FADD.FTZ R19, R19, R13 ;  /* 0x0000000d13137221 */ /* 0x004fe20000010000 */
[----:B------:R1:W-:Y:S04]  /*1a20*/  STS [R11+0x1200], R13 ;  /* 0x0012000d0b007388 */ /* 0x0003e80000000800 */
[----:B------:R-:W2:Y:S01]  /*1a30*/  MUFU.EX2 R23, R25 ;  /* 0x0000001900177308 */ /* 0x000ea20000000800 */
[----:B----4-:R-:W-:-:S07]  /*1a40*/  FADD.FTZ R24, R19, R20 ;  /* 0x0000001413187221 */ /* 0x010fce0000010000 */
        /* <DEDUP_REMOVED lines=9> */
.L_x_23709:
[----:B------:R-:W-:Y:S05]  /*1ae0*/  BSYNC.RECONVERGENT B1 ;  /* 0x0000000000017941 */ /* 0x000fea0003800200 */
.L_x_23708:
        /* <DEDUP_REMOVED lines=25> */
[----:B------:R-:W-:Y:S01]  /*1c80*/  FADD.FTZ R19, R19, -UR22 ;  /* 0x8000001613137e21 */ /* 0x000fe20008010000 */
        /* <DEDUP_REMOVED lines=29> */
.L_x_23712:
[----:B------:R-:W-:Y:S05]  /*1e60*/  BSYNC.RECONVERGENT B1 ;  /* 0x0000000000017941 */ /* 0x000fea0003800200 */
.L_x_23711:
[----:B------:R-:W-:-:S13]  /*1e70*/  ISETP.LT.OR P0, PT, R12, R5, P0 ;  /* 0x000000050c00720c */ /* 0x000fda0000701670 */
[----:B------:R-:W-:Y:S05]  /*1e80*/  @!P0 BRA `(.L_x_23704) ;  /* 0x0000000000608947 */ /* 0x000fea0003800000 */
[----:B------:R-:W0:Y:S04]  /*1e90*/  LDS R10, [R11+-0x400] ;  /* 0xfffc00000b0a7984 */ /* 0x000e280000000800 */
[----:B------:R-:W1:Y:S04]  /*1ea0*/  LDS R12, [R11+-0x200] ;  /* 0xfffe00000b0c7984 */ /* 0x000e680000000800 */
[----:B------:R-:W2:Y:S04]  /*1eb0*/  LDS R14, [R11] ;  /* 0x000000000b0e7984 */ /* 0x000ea80000000800 */
[----:B-----5:R-:W3:Y:S01]  /*1ec0*/  LDS R15, [R11+0x200] ;  /* 0x000200000b0f7984 */ /* 0x020ee20000000800 */
        /* <DEDUP_REMOVED lines=20> */
.L_x_23704:
[----:B------:R-:W-:Y:S05]  /*2010*/  BSYNC.RECONVERGENT B0 ;  /* 0x0000000000007941 */ /* 0x000fea0003800200 */
.L_x_23703:
[----:B0-----:R-:W0:Y:S01]  /*2020*/  SHFL.BFLY PT, R10, R13, 0x10, 0x1f ;  /* 0x0e001f000d0a7f89 */ /* 0x001e2200000e0000 */
[----:B------:R-:W-:Y:S01]  /*2030*/  BSSY.RECONVERGENT B0, `(.L_x_23713) ;  /* 0x000009e000007945 */ /* 0x000fe20003800200 */
[----:B0-----:R-:W-:-:S05]  /*2040*/  FADD.FTZ R10, R10, R13 ;  /* 0x0000000d0a0a7221 */ /* 0x001fca0000010000 */
[----:B------:R-:W0:Y:S02]  /*2050*/  SHFL.BFLY PT, R11, R10, 0x8, 0x1f ;  /* 0x0d001f000a0b7f89 */ /* 0x000e2400000e0000 */
[----:B0-----:R-:W-:-:S05]  /*2060*/  FADD.FTZ R11, R10, R11 ;  /* 0x0000000b0a0b7221 */ /* 0x001fca0000010000 */
[----:B------:R-:W0:Y:S02]  /*2070*/  SHFL.BFLY PT, R12, R11, 0x4, 0x1f ;  /* 0x0c801f000b0c7f89 */ /* 0x000e2400000e0000 */
[----:B0-----:R-:W-:-:S05]  /*2080*/  FADD.FTZ R12, R11, R12 ;  /* 0x0000000c0b0c7221 */ /* 0x001fca0000010000 */
[----:B-----5:R-:W0:Y:S02]  /*2090*/  SHFL.BFLY PT, R15, R12, 0x2, 0x1f ;  /* 0x0c401f000c0f7f89 */ /* 0x020e2400000e0000 */
        /* <DEDUP_REMOVED lines=32> */
.L_x_23717:
[----:B------:R-:W0:Y:S01]  /*22a0*/  LDS R11, [R8] ;  /* 0x00000000080b7984 */ /* 0x000e220000000800 */
[----:B------:R-:W-:-:S05]  /*22b0*/  VIADD R12, R12, 0x1 ;  /* 0x000000010c0c7836 */ /* 0x000fca0000000000 */
[----:B------:R-:W-:Y:S01]  /*22c0*/  ISETP.NE.AND P0, PT, R12, RZ, PT ;  /* 0x000000ff0c00720c */ /* 0x000fe20003f05270 */
[----:B0-----:R-:W-:-:S05]  /*22d0*/  FMUL.FTZ R11, R11, R4 ;  /* 0x000000040b0b7220 */ /* 0x001fca0000410000 */
[----:B------:R0:W-:Y:S02]  /*22e0*/  STS [R8], R11 ;  /* 0x0000000b08007388 */ /* 0x0001e40000000800 */
[----:B0-----:R-:W-:-:S05]  /*22f0*/  IADD3 R8, PT, PT, R8, 0x200, RZ ;  /* 0x0000020008087810 */ /* 0x001fca0007ffe0ff */
[----:B------:R-:W-:Y:S05]  /*2300*/  @P0 BRA `(.L_x_23717) ;  /* 0xfffffffc00e40947 */ /* 0x000fea000383ffff */
.L_x_23716:
[----:B------:R-:W-:Y:S05]  /*2310*/  BSYNC.RECONVERGENT B1 ;  /* 0x0000000000017941 */ /* 0x000fea0003800200 */
.L_x_23715:
        /* <DEDUP_REMOVED lines=12> */
.L_x_23720:
        /* <DEDUP_REMOVED lines=19> */
[----:B------:R-:W-:Y:S01]  /*2510*/  STS [R8+0x400], R29 ;  /* 0x0004001d08007388 */ /* 0x000fe20000000800 */
[----:B----4-:R-:W-:-:S03]  /*2520*/  FMUL.FTZ R28, R12, R4 ;  /* 0x000000040c1c7220 */ /* 0x010fc60000410000 */
[----:B------:R-:W2:Y:S01]  /*2530*/  LDS R25, [R8+0x1000] ;  /* 0x0010000008197984 */ /* 0x000ea20000000800 */
[----:B-----5:R-:W-:-:S03]  /*2540*/  FMUL.FTZ R15, R15, R4 ;  /* 0x000000040f0f7220 */ /* 0x020fc60000410000 */
[----:B------:R-:W3:Y:S01]  /*2550*/  LDS R14, [R8+0x1600] ;  /* 0x00160000080e7984 */ /* 0x000ee20000000800 */
        /* <DEDUP_REMOVED lines=26> */
[----:B0-----:R-:W-:Y:S01]  /*2700*/  VIADD R8, R8, 0x2000 ;  /* 0x0000200008087836 */ /* 0x001fe20000000000 */
[----:B------:R-:W-:Y:S06]  /*2710*/  @!P1 BRA `(.L_x_23720) ;  /* 0xfffffffc00309947 */ /* 0x000fec000383ffff */
.L_x_23719:
[----:B------:R-:W-:Y:S05]  /*2720*/  BSYNC.RECONVERGENT B1 ;  /* 0x0000000000017941 */ /* 0x000fea0003800200 */
.L_x_23718:
        /* <DEDUP_REMOVED lines=31> */
.L_x_23722:
[----:B------:R-:W-:Y:S05]  /*2920*/  BSYNC.RECONVERGENT B1 ;  /* 0x0000000000017941 */ /* 0x000fea0003800200 */
.L_x_23721:
        /* <DEDUP_REMOVED lines=14> */
.L_x_23714:
[----:B------:R-:W-:Y:S05]  /*2a10*/  BSYNC.RECONVERGENT B0 ;  /* 0x0000000000007941 */ /* 0x000fea0003800200 */
.L_x_23713:
[----:B------:R-:W-:Y:S01]  /*2a20*/  BAR.SYNC.DEFER_BLOCKING 0x0 ;  /* 0x0000000000007b1d */ /* 0x000fe20000010000 */
[----:B------:R-:W-:Y:S01]  /*2a30*/  ISETP.NE.AND P0, PT, R18, RZ, PT ;  /* 0x000000ff1200720c */ /* 0x000fe20003f05270 */
[----:B-1----:R-:W-:-:S04]  /*2a40*/  VIADD R8, R16, UR15 ;  /* 0x0000000f10087c36 */ /* 0x002fc80008000000 */
[----:B------:R-:W1:Y:S01]  /*2a50*/  LDCU UR23, c[0x0][0x3dc] ;  /* 0x00007b80ff1777ac */ /* 0x000e620008000800 */
[----:B------:R-:W-:Y:S01]  /*2a60*/  BSSY.RECONVERGENT B0, `(.L_x_23723) ;  /* 0x0000016000007945 */ /* 0x000fe20003800200 */
[----:B------:R-:W-:Y:S01]  /*2a70*/  ISETP.GE.U32.AND P1, PT, R8, R17, PT ;  /* 0x000000110800720c */ /* 0x000fe20003f26070 */
[----:B------:R-:W2:Y:S05]  /*2a80*/  LDCU.64 UR20, c[0x0][0x3a8] ;  /* 0x00007500ff1477ac */ /* 0x000eaa0008000a00 */
[----:B------:R-:W-:Y:S07]  /*2a90*/  @P0 BRA `(.L_x_23724) ;  /* 0x0000000000480947 */ /* 0x000fee0003800000 */
        /* <DEDUP_REMOVED lines=11> */
[----:B0-----:R-:W-:Y:S01]  /*2b50*/  MOV R4, UR6 ;  /* 0x0000000600047c02 */ /* 0x001fe20008000f00 */
[----:B------:R-:W-:-:S02]  /*2b60*/  UIADD3.X UR5, UPT, UPT, UR9, UR5, URZ, UP1, !UPT ;  /* 0x0000000509057290 */ /* 0x000fc40008ffe4ff */
[----:B------:R-:W-:Y:S02]  /*2b70*/  IMAD.U32 R12, RZ, RZ, UR4 ;  /* 0x00000004ff0c7e24 */ /* 0x000fe4000f8e00ff */
[----:B------:R-:W-:Y:S02]  /*2b80*/  MOV R5, UR7 ;  /* 0x0000000700057c02 */ /* 0x000fe40008000f00 */
[----:B------:R-:W-:-:S03]  /*2b90*/  IMAD.U32 R13, RZ, RZ, UR5 ;  /* 0x00000005ff0d7e24 */ /* 0x000fc6000f8e00ff */
[----:B------:R3:W-:Y:S04]  /*2ba0*/  STG.E desc[UR12][R4.64], R11 ;  /* 0x0000000b04007986 */ /* 0x0007e8000c10190c */
[----:B------:R3:W-:Y:S02]  /*2bb0*/  STG.E desc[UR12][R12.64], R10 ;  /* 0x0000000a0c007986 */ /* 0x0007e4000c10190c */
.L_x_23724:
[----:B-12---:R-:W-:Y:S05]  /*2bc0*/  BSYNC.RECONVERGENT B0 ;  /* 0x0000000000007941 */ /* 0x006fea0003800200 */
.L_x_23723:
[----:B------:R-:W-:Y:S01]  /*2bd0*/  BSSY.RECONVERGENT B0, `(.L_x_23725) ;  /* 0x0000086000007945 */ /* 0x000fe20003800200 */
[----:B---3--:R-:W-:Y:S02]  /*2be0*/  HFMA2 R5, -RZ, RZ, 0, 0 ;  /* 0x00000000ff057431 */ /* 0x008fe400000001ff */
[----:B------:R-:W-:Y:S01]  /*2bf0*/  IMAD.MOV.U32 R6, RZ, RZ, RZ ;  /* 0x000000ffff067224 */ /* 0x000fe200078e00ff */
[----:B------:R-:W-:Y:S06]  /*2c00*/  @P1 BRA `(.L_x_23726) ;  /* 0x0000000800081947 */ /* 0x000fec0003800000 */
[----:B------:R-:W1:Y:S01]  /*2c10*/  LDCU UR4, c[0x0][0x3c8] ;  /* 0x00007900ff0477ac */ /* 0x000e620008000800 */
[----:B0-----:R-:W-:Y:S01]  /*2c20*/  IMAD.WIDE.U32 R4, R8, 0x4, RZ ;  /* 0x0000000408047825 */ /* 0x001fe200078e00ff */
[----:B------:R-:W-:Y:S01]  /*2c30*/  IADD3 R3, PT, PT, R3, 0xa0, RZ ;  /* 0x000000a003037810 */ /* 0x000fe20007ffe0ff */
[----:B------:R-:W0:Y:S02]  /*2c40*/  LDCU.64 UR6, c[0x0][0x3b8] ;  /* 0x00007700ff0677ac */ /* 0x000e240008000a00 */
[----:B------:R-:W-:Y:S01]  /*2c50*/  IMAD R9, R16, 0x8, R9 ;  /* 0x0000000810097824 */ /* 0x000fe200078e0209 */
[----:B------:R-:W-:Y:S01]  /*2c60*/  IADD3 R2, PT, PT, -R2, R8, RZ ;  /* 0x0000000802027210 */ /* 0x000fe20007ffe1ff */
[----:B------:R-:W2:Y:S01]  /*2c70*/  LDCU UR5, c[0x0][0x3e0] ;  /* 0x00007c00ff0577ac */ /* 0x000ea20008000800 */
[----:B------:R-:W-:Y:S02]  /*2c80*/  MOV R6, RZ ;  /* 0x000000ff00067202 */ /* 0x000fe40000000f00 */
[----:B------:R-:W-:Y:S01]  /*2c90*/  IADD3 R19, PT, PT, R9, 0x3, RZ ;  /* 0x0000000309137810 */ /* 0x000fe20007ffe0ff */
[----:B-1----:R-:W-:-:S06]  /*2ca0*/  UIMAD UR4, UR11, UR4, URZ ;  /* 0x000000040b0472a4 */ /* 0x002fcc000f8e02ff */
[----:B------:R-:W-:Y:S02]  /*2cb0*/  IMAD.U32 R11, RZ, RZ, UR4 ;  /* 0x00000004ff0b7e24 */ /* 0x000fe4000f8e00ff */
[----:B--2---:R-:W-:Y:S02]  /*2cc0*/  IMAD R22, R22, UR5, RZ ;  /* 0x0000000516167c24 */ /* 0x004fe4000f8e02ff */
[----:B------:R-:W-:Y:S01]  /*2cd0*/  IMAD.WIDE R4, R11, 0x4, R4 ;  /* 0x000000040b047825 */ /* 0x000fe200078e0204 */
[----:B------:R-:W-:Y:S02]  /*2ce0*/  LEA R11, R0, R3, 0x18 ;  /* 0x00000003000b7211 */ /* 0x000fe400078ec0ff */
[----:B------:R-:W-:Y:S02]  /*2cf0*/  IADD3 R0, PT, PT, R8, 0x1, RZ ;  /* 0x0000000108007810 */ /* 0x000fe40007ffe0ff */
[----:B0-----:R-:W-:Y:S01]  /*2d00*/  IADD3 R4, P0, PT, R4, UR6, RZ ;  /* 0x0000000604047c10 */ /* 0x001fe2000ff1e0ff */
[----:B------:R-:W-:Y:S01]  /*2d10*/  IMAD R20, R16, 0x20, R11 ;  /* 0x0000002010147824 */ /* 0x000fe200078e020b */
[----:B------:R-:W-:-:S02]  /*2d20*/  SHF.R.S32.HI R23, RZ, 0x1f, R22 ;  /* 0x0000001fff177819 */ /* 0x000fc40000011416 */
[----:B------:R-:W-:Y:S01]  /*2d30*/  IADD3.X R3, PT, PT, R5, UR7, RZ, P0, !PT ;  /* 0x0000000705037c10 */ /* 0x000fe200087fe4ff */
[----:B------:R-:W-:Y:S01]  /*2d40*/  VIADD R20, R20, 0x10 ;  /* 0x0000001014147836 */ /* 0x000fe20000000000 */
[----:B------:R-:W-:-:S07]  /*2d50*/  MOV R5, RZ ;  /* 0x000000ff00057202 */ /* 0x000fce0000000f00 */
.L_x_23731:
[----:B------:R-:W-:Y:S01]  /*2d60*/  MOV R28, R4 ;  /* 0x00000004001c7202 */ /* 0x000fe20000000f00 */
[----:B------:R-:W-:Y:S01]  /*2d70*/  LDS.128 R8, [R20+-0x10] ;  /* 0xfffff00014087984 */ /* 0x000fe20000000c00 */
[----:B------:R-:W-:-:S03]  /*2d80*/  MOV R29, R3 ;  /* 0x00000003001d7202 */ /* 0x000fc60000000f00 */
[----:B0-----:R-:W0:Y:S04]  /*2d90*/  LDS.128 R12, [R20] ;  /* 0x00000000140c7984 */ /* 0x001e280000000c00 */
[----:B------:R1:W2:Y:S01]  /*2da0*/  LDG.E.CONSTANT R25, desc[UR12][R28.64] ;  /* 0x0000000c1c197981 */ /* 0x0002a2000c1e9900 */
[----:B------:R-:W-:Y:S01]  /*2db0*/  BSSY.RECONVERGENT B1, `(.L_x_23727) ;  /* 0x000002c000017945 */ /* 0x000fe20003800200 */
[----:B-1----:R-:W-:Y:S02]  /*2dc0*/  IADD3 R29, PT, PT, R19, -0x3, RZ ;  /* 0xfffffffd131d7810 */ /* 0x002fe40007ffe0ff */
[----:B0-----:R-:W-:Y:S01]  /*2dd0*/  F2FP.F16.F32.PACK_AB R28, R15, R14 ;  /* 0x0000000e0f1c723e */ /* 0x001fe200000000ff */
[----:B--2---:R-:W-:-:S03]  /*2de0*/  IMAD.WIDE R24, R25, UR23, R22 ;  /* 0x0000001719187c25 */ /* 0x004fc6000f8e0216 */
[----:B------:R-:W-:-:S04]  /*2df0*/  LEA R21, P0, R7, R24, 0x3 ;  /* 0x0000001807157211 */ /* 0x000fc800078018ff */
[----:B------:R-:W-:Y:S01]  /*2e00*/  LEA R26, P1, R21, UR20, 0x1 ;  /* 0x00000014151a7c11 */ /* 0x000fe2000f8208ff */
[----:B------:R-:W-:Y:S01]  /*2e10*/  IMAD.X R24, RZ, RZ, R25, P0 ;  /* 0x000000ffff187224 */ /* 0x000fe200000e0619 */
[----:B------:R-:W-:Y:S02]  /*2e20*/  ISETP.NE.AND P0, PT, R2, -0x1, PT ;  /* 0xffffffff0200780c */ /* 0x000fe40003f05270 */
[----:B------:R-:W-:Y:S02]  /*2e30*/  F2FP.F16.F32.PACK_AB R25, R13, R12 ;  /* 0x0000000c0d19723e */ /* 0x000fe400000000ff */
[----:B------:R-:W-:Y:S02]  /*2e40*/  LEA.HI.X R27, R21, UR21, R24, 0x1, P1 ;  /* 0x00000015151b7c11 */ /* 0x000fe400088f0c18 */
[----:B------:R-:W-:Y:S02]  /*2e50*/  F2FP.F16.F32.PACK_AB R21, R9, R8 ;  /* 0x000000080915723e */ /* 0x000fe400000000ff */
[----:B------:R-:W-:-:S02]  /*2e60*/  F2FP.F16.F32.PACK_AB R24, R11, R10 ;  /* 0x0000000a0b18723e */ /* 0x000fc400000000ff */
[----:B------:R0:W5:Y:S03]  /*2e70*/  LDG.E.128.CONSTANT R8, desc[UR12][R26.64] ;  /* 0x0000000c1a087981 */ /* 0x000166000c1e9d00 */
        /* <DEDUP_REMOVED lines=31> */
.L_x_23728:
[----:B------:R-:W-:Y:S05]  /*3070*/  BSYNC.RECONVERGENT B1 ;  /* 0x0000000000017941 */ /* 0x000fea0003800200 */
.L_x_23727:
        /* <DEDUP_REMOVED lines=13> */
[C---:B------:R-:W-:Y:S02]  /*3150*/  IADD3 R10, PT, PT, R19.reuse, 0x1, RZ ;  /* 0x00000001130a7810 */ /* 0x040fe40007ffe0ff */
[----:B------:R-:W-:Y:S02]  /*3160*/  ISETP.GE.AND P4, PT, R8, UR14, PT ;  /* 0x0000000e08007c0c */ /* 0x000fe4000bf86270 */
[----:B------:R-:W-:Y:S02]  /*3170*/  IADD3 R11, PT, PT, R19, 0x2, RZ ;  /* 0x00000002130b7810 */ /* 0x000fe40007ffe0ff */
[----:B------:R-:W-:Y:S02]  /*3180*/  ISETP.GE.AND P3, PT, R29, UR14, PT ;  /* 0x0000000e1d007c0c */ /* 0x000fe4000bf66270 */
[----:B------:R-:W-:-:S02]  /*3190*/  PRMT R8, R12, 0x7632, R8 ;  /* 0x000076320c087816 */ /* 0x000fc40000000008 */
[----:B------:R-:W-:Y:S02]  /*31a0*/  ISETP.GE.AND P0, PT, R9, UR14, PT ;  /* 0x0000000e09007c0c */ /* 0x000fe4000bf06270 */
[----:B------:R-:W-:Y:S02]  /*31b0*/  ISETP.GE.AND P2, PT, R10, UR14, PT ;  /* 0x0000000e0a007c0c */ /* 0x000fe4000bf46270 */
[----:B------:R-:W-:Y:S01]  /*31c0*/  ISETP.GE.AND P1, PT, R11, UR14, PT ;  /* 0x0000000e0b007c0c */ /* 0x000fe2000bf26270 */
[C---:B------:R-:W-:Y:S01]  /*31d0*/  VIADD R11, R19.reuse, 0x3 ;  /* 0x00000003130b7836 */ /* 0x040fe20000000000 */
[----:B------:R-:W-:Y:S02]  /*31e0*/  SEL R12, R12, RZ, !P3 ;  /* 0x000000ff0c0c7207 */ /* 0x000fe40005800000 */
[----:B------:R-:W-:Y:S02]  /*31f0*/  SEL R9, R8, RZ, !P4 ;  /* 0x000000ff08097207 */ /* 0x000fe40006000000 */
[----:B------:R-:W-:-:S02]  /*3200*/  IADD3 R10, PT, PT, R19, 0x4, RZ ;  /* 0x00000004130a7810 */ /* 0x000fc40007ffe0ff */
[--C-:B------:R-:W-:Y:S02]  /*3210*/  PRMT R12, R12, 0x5410, R9.reuse ;  /* 0x000054100c0c7816 */ /* 0x100fe40000000009 */
[----:B------:R-:W-:Y:S02]  /*3220*/  ISETP.GE.AND P5, PT, R10, UR14, PT ;  /* 0x0000000e0a007c0c */ /* 0x000fe4000bfa6270 */
        /* <DEDUP_REMOVED lines=14> */
.L_x_23730:
[----:B------:R-:W-:Y:S05]  /*3310*/  BSYNC.RECONVERGENT B1 ;  /* 0x0000000000017941 */ /* 0x000fea0003800200 */
.L_x_23729:
        /* <DEDUP_REMOVED lines=17> */
.L_x_23726:
[----:B------:R-:W-:Y:S05]  /*3430*/  BSYNC.RECONVERGENT B0 ;  /* 0x0000000000007941 */ /* 0x000fea0003800200 */
.L_x_23725:
        /* <DEDUP_REMOVED lines=12> */
[----:B------:R-:W2:Y:S01]  /*3500*/  @!P2 S2R R9, SR_CgaCtaId ;  /* 0x000000000009a919 */ /* 0x000ea20000008800 */
[----:B------:R-:W-:-:S04]  /*3510*/  @!P2 MOV R2, 0x400 ;  /* 0x000004000002a802 */ /* 0x000fc80000000f00 */
[----:B------:R-:W-:Y:S02]  /*3520*/  @!P2 IADD3 R2, PT, PT, R2, 0xa0, RZ ;  /* 0x000000a00202a810 */ /* 0x000fe40007ffe0ff */
[----:B-1----:R-:W-:-:S04]  /*3530*/  @!P0 LEA R3, R3, R0, 0x18 ;  /* 0x0000000003038211 */ /* 0x002fc800078ec0ff */
[----:B------:R-:W-:Y:S02]  /*3540*/  @!P0 LEA R0, R16, R3, 0x2 ;  /* 0x0000000310008211 */ /* 0x000fe400078e10ff */
[----:B--2---:R-:W-:-:S03]  /*3550*/  @!P2 LEA R2, R9, R2, 0x18 ;  /* 0x000000020902a211 */ /* 0x004fc600078ec0ff */
[----:B------:R1:W-:Y:S02]  /*3560*/  @!P0 STS [R0+-0x200], R6 ;  /* 0xfffe000600008388 */ /* 0x0003e40000000800 */
[----:B------:R-:W-:Y:S02]  /*3570*/  @!P2 IMAD R2, R7, 0x4, R2 ;  /* 0x000000040702a824 */ /* 0x000fe400078e0202 */
[----:B------:R1:W-:Y:S01]  /*3580*/  @!P0 STS [R0+-0x180], R5 ;  /* 0xfffe800500008388 */ /* 0x0003e20000000800 */
[----:B------:R-:W-:Y:S06]  /*3590*/  BAR.SYNC.DEFER_BLOCKING 0x0 ;  /* 0x0000000000007b1d */ /* 0x000fec0000010000 */
[----:B------:R-:W-:Y:S05]  /*35a0*/  @P1 BRA `(.L_x_23733) ;  /* 0x0000000000241947 */ /* 0x000fea0003800000 */
[----:B------:R-:W2:Y:S01]  /*35b0*/  S2UR UR5, SR_CgaCtaId ;  /* 0x00000000000579c3 */ /* 0x000ea20000008800 */
[----:B------:R-:W-:Y:S02]  /*35c0*/  UMOV UR4, 0x400 ;  /* 0x0000040000047882 */ /* 0x000fe40000000000 */
[----:B------:R-:W-:-:S04]  /*35d0*/  UIADD3 UR4, UPT, UPT, UR4, 0xa0, URZ ;  /* 0x000000a004047890 */ /* 0x000fc8000fffe0ff */
[----:B--2---:R-:W-:-:S06]  /*35e0*/  ULEA UR4, UR5, UR4, 0x18 ;  /* 0x0000000405047291 */ /* 0x004fcc000f8ec0ff */
[----:B0-----:R-:W-:-:S05]  /*35f0*/  LEA R4, R16, UR4, 0x2 ;  /* 0x0000000410047c11 */ /* 0x001fca000f8e10ff */
[----:B------:R-:W0:Y:S04]  /*3600*/  LDS R3, [R4] ;  /* 0x0000000004037984 */ /* 0x000e280000000800 */
[----:B-1----:R-:W1:Y:S01]  /*3610*/  LDS R0, [R4+0x80] ;  /* 0x0000800004007984 */ /* 0x002e620000000800 */
[----:B0-----:R-:W-:Y:S01]  /*3620*/  FADD.FTZ R6, R6, R3 ;  /* 0x0000000306067221 */ /* 0x001fe20000010000 */
[----:B-1----:R-:W-:-:S07]  /*3630*/  FADD.FTZ R5, R5, R0 ;  /* 0x0000000005057221 */ /* 0x002fce0000010000 */
.L_x_23733:
[----:B------:R-:W-:Y:S05]  /*3640*/  BSYNC.RECONVERGENT B0 ;  /* 0x0000000000007941 */ /* 0x000fea0003800200 */
.L_x_23732:
        /* <DEDUP_REMOVED lines=11> */
[----:B------:R-:W2:Y:S04]  /*3700*/  LDS R3, [R16] ;  /* 0x0000000010037984 */ /* 0x000ea80000000800 */
[----:B-1----:R-:W1:Y:S01]  /*3710*/  LDS R0, [R16+0x80] ;  /* 0x0000800010007984 */ /* 0x002e620000000800 */
[----:B--2---:R-:W-:Y:S01]  /*3720*/  FADD.FTZ R6, R6, R3 ;  /* 0x0000000306067221 */ /* 0x004fe20000010000 */
[----:B-1----:R-:W-:-:S07]  /*3730*/  FADD.FTZ R5, R5, R0 ;  /* 0x0000000005057221 */ /* 0x002fce0000010000 */
.L_x_23735:
[----:B------:R-:W-:Y:S05]  /*3740*/  BSYNC.RECONVERGENT B0 ;  /* 0x0000000000007941 */ /* 0x000fea0003800200 */
.L_x_23734:
[----:B------:R-:W-:Y:S06]  /*3750*/  BAR.SYNC.DEFER_BLOCKING 0x0 ;  /* 0x0000000000007b1d */ /* 0x000fec0000010000 */
[----:B------:R-:W-:Y:S05]  /*3760*/  @P3 EXIT ;  /* 0x000000000000394d */ /* 0x000fea0003800000 */
[----:B------:R-:W-:Y:S01]  /*3770*/  UIMAD UR4, UR11, UR19, UR18 ;  /* 0x000000130b0472a4 */ /* 0x000fe2000f8e0212 */
[----:B-12---:R-:W-:Y:S01]  /*3780*/  F2FP.F16.F32.PACK_AB R5, R5, R6 ;  /* 0x000000060505723e */ /* 0x006fe200000000ff */
[----:B------:R-:W1:Y:S02]  /*3790*/  LDCU.64 UR6, c[0x0][0x390] ;  /* 0x00007200ff0677ac */ /* 0x000e640008000a00 */
[----:B------:R-:W-:-:S04]  /*37a0*/  UIMAD UR4, UR4, UR17, URZ ;  /* 0x00000011040472a4 */ /* 0x000fc8000f8e02ff */
[----:B------:R-:W-:-:S06]  /*37b0*/  USHF.L.U32 UR4, UR4, 0x6, URZ ;  /* 0x0000000604047899 */ /* 0x000fcc00080006ff */
[----:B------:R-:W-:-:S04]  /*37c0*/  MOV R0, UR4 ;  /* 0x0000000400007c02 */ /* 0x000fc80008000f00 */
[----:B------:R-:W-:-:S04]  /*37d0*/  IADD3 R7, P0, P1, R7, UR15, R0 ;  /* 0x0000000f07077c10 */ /* 0x000fc8000f91e000 */
[----:B------:R-:W-:Y:S02]  /*37e0*/  IADD3.X R0, PT, PT, RZ, RZ, RZ, P0, P1 ;  /* 0x000000ffff007210 */ /* 0x000fe400007e24ff */
[----:B-1----:R-:W-:-:S04]  /*37f0*/  LEA R2, P0, R7, UR6, 0x1 ;  /* 0x0000000607027c11 */ /* 0x002fc8000f8008ff */
[--C-:B------:R-:W-:Y:S02]  /*3800*/  LEA.HI.X R3, R7, UR7, R0.reuse, 0x1, P0 ;  /* 0x0000000707037c11 */ /* 0x100fe400080f0c00 */
[----:B------:R-:W-:-:S03]  /*3810*/  PRMT R0, R5, 0x7632, R0 ;  /* 0x0000763205007816 */ /* 0x000fc60000000000 */
[----:B------:R-:W-:Y:S04]  /*3820*/  STG.E.U16 desc[UR12][R2.64], R5 ;  /* 0x0000000502007986 */ /* 0x000fe8000c10150c */
[----:B------:R-:W-:Y:S01]  /*3830*/  STG.E.U16 desc[UR12][R2.64+0x40], R0 ;  /* 0x0000400002007986 */ /* 0x000fe2000c10150c */
[----:B------:R-:W-:Y:S05]  /*3840*/  EXIT ;  /* 0x000000000000794d */ /* 0x000fea0003800000 */
.L_x_23700:
        /* <DEDUP_REMOVED lines=8> */
.L_x_23737:
[----:B------:R-:W-:Y:S05]  /*38d0*/  BSYNC B1 ;  /* 0x0000000000017941 */ /* 0x000fea0003800000 */
.L_x_23736:
        /* <DEDUP_REMOVED lines=9> */
.L_x_23738:
[----:B------:R-:W-:Y:S01]  /*3970*/  MOV R10, R12 ;  /* 0x0000000c000a7202 */ /* 0x000fe20000000f00 */
[----:B------:R-:W-:Y:S06]  /*3980*/  BRA `(.L_x_23739) ;  /* 0xffffffd400147947 */ /* 0x000fec000383ffff */
.L_x_23702:
        /* <DEDUP_REMOVED lines=8> */
.L_x_23741:
[----:B------:R-:W-:Y:S05]  /*3a10*/  BSYNC B0 ;  /* 0x0000000000007941 */ /* 0x000fea0003800000 */
.L_x_23740:
[----:B------:R-:W-:Y:S01]  /*3a20*/  MOV R11, R12 ;  /* 0x0000000c000b7202 */ /* 0x000fe20000000f00 */
[----:B------:R-:W-:Y:S01]  /*3a30*/  IMAD.MOV.U32 R6, RZ, RZ, 0x8 ;  /* 0x00000008ff067424 */ /* 0x000fe200078e00ff */
[----:B------:R-:W-:Y:S02]  /*3a40*/  MOV R8, 0xffffffff ;  /* 0xffffffff00087802 */ /* 0x000fe40000000f00 */
[----:B------:R-:W-:Y:S01]  /*3a50*/  FMNMX.FTZ R10, R11, R14, !PT ;  /* 0x0000000e0b0a7209 */ /* 0x000fe20007810000 */
[----:B------:R-:W-:-:S03]  /*3a60*/  HFMA2 R11, -RZ, RZ, 0, 1.847743988037109375e-06 ;  /* 0x0000001fff0b7431 */ /* 0x000fc600000001ff */
[----:B------:R-:W-:-:S07]  /*3a70*/  MOV R25, R10 ;  /* 0x0000000a00197202 */ /* 0x000fce0000000f00 */
[----:B------:R-:W-:Y:S05]  /*3a80*/  WARPSYNC.COLLECTIVE R8, `(.L_x_23742) ;  /* 0x0000000008087348 */ /* 0x000fea0003c00000 */
[----:B------:R0:W1:Y:S02]  /*3a90*/  SHFL.BFLY P1, R12, R25, R6, R11 ;  /* 0x0c000006190c7389 */ /* 0x000064000002000b */
[----:B01----:R-:W-:Y:S05]  /*3aa0*/  ENDCOLLECTIVE ;  /* 0x000000000000791b */ /* 0x003fea0003800000 */
.L_x_23742:
[----:B------:R-:W-:Y:S02]  /*3ab0*/  HFMA2 R6, -RZ, RZ, 0, 2.384185791015625e-07 ;  /* 0x00000004ff067431 */ /* 0x000fe400000001ff */
[----:B------:R-:W-:-:S05]  /*3ac0*/  IMAD.MOV.U32 R13, RZ, RZ, R12 ;  /* 0x000000ffff0d7224 */ /* 0x000fca00078e000c */
[----:B------:R-:W-:-:S04]  /*3ad0*/  FMNMX.FTZ R13, R10, R13, !PT ;  /* 0x0000000d0a0d7209 */ /* 0x000fc80007810000 */
[----:B------:R-:W-:-:S07]  /*3ae0*/  MOV R25, R13 ;  /* 0x0000000d00197202 */ /* 0x000fce0000000f00 */
[----:B------:R-:W-:Y:S05]  /*3af0*/  WARPSYNC.COLLECTIVE R8, `(.L_x_23743) ;  /* 0x0000000008087348 */ /* 0x000fea0003c00000 */
[----:B------:R0:W1:Y:S02]  /*3b00*/  SHFL.BFLY P1, R12, R25, R6, R11 ;  /* 0x0c000006190c7389 */ /* 0x000064000002000b */
[----:B01----:R-:W-:Y:S05]  /*3b10*/  ENDCOLLECTIVE ;  /* 0x000000000000791b */ /* 0x003fea0003800000 */
.L_x_23743:
[----:B------:R-:W-:Y:S05]  /*3b20*/  BRA `(.L_x_23744) ;  /* 0xffffffd4005c7947 */ /* 0x000fea000383ffff */
.L_x_23745:
        /* <DEDUP_REMOVED lines=13> */
.L_x_27675:


//--------------------- .text._ZN4vllm25paged_attention_v2_kernelIttLi32ELi8ELi128ELNS_18Fp8KVCacheDataTypeE0ELb0ELi512EEEvPfS2_PT_PKS3_PKT0_S9_ifPKiSB_iPKfiiiSD_SD_iiiii --------------------------
	.section	.text._ZN4vllm25paged_attention_v2_kernelIttLi32ELi8ELi128ELNS_18Fp8KVCacheDataTypeE0ELb0ELi512EEEvPfS2_PT_PKS3_PKT0_S9_ifPKiSB_iPKfiiiSD_SD_iiiii,"ax",@progbits
	.align	128
        .global         _ZN4vllm25paged_attention_v2_kernelIttLi32ELi8ELi128ELNS_18Fp8KVCacheDataTypeE0ELb0ELi512EEEvPfS2_PT_PKS3_PKT0_S9_ifPKiSB_iPKfiiiSD_SD_iiiii
        .type           _ZN4vllm25paged_attention_v2_kernelIttLi32ELi8ELi128ELNS_18Fp8KVCacheDataTypeE0ELb0ELi512EEEvPfS2_PT_PKS3_PKT0_S9_ifPKiSB_iPKfiiiSD_SD_iiiii,@function
        .size           _ZN4vllm25paged_attention_v2_kernelIttLi32ELi8ELi128ELNS_18Fp8KVCacheDataTypeE0ELb0ELi512EEEvPfS2_PT_PKS3_PKT0_S9_ifPKiSB_iPKfiiiSD_SD_iiiii,(.L_x_27676 - _ZN4vllm25paged_attention_v2_kernelIttLi32ELi8ELi128ELNS_18Fp8KVCacheDataTypeE0ELb0ELi512EEEvPfS2_PT_PKS3_PKT0_S9_ifPKiSB_iPKfiiiSD_SD_iiiii)
        .other          _ZN4vllm25paged_attention_v2_kernelIttLi32ELi8ELi128ELNS_18Fp8KVCacheDataTypeE0ELb0ELi512EEEvPfS2_PT_PKS3_PKT0_S9_ifPKiSB_iPKfiiiSD_SD_iiiii,@"STO_CUDA_ENTRY STV_DEFAULT"
_ZN4vllm25paged_attention_v2_kernelIttLi32ELi8ELi128ELNS_18Fp8KVCacheDataTypeE0ELb0ELi512EEEvPfS2_PT_PKS3_PKT0_S9_ifPKiSB_iPKfiiiSD_SD_iiiii:
.text._ZN4vllm25paged_attention_v2_kernelIttLi32ELi8ELi128ELNS_18Fp8KVCacheDataTypeE0ELb0ELi512EEEvPfS2_PT_PKS3_PKT0_S9_ifPKiSB_iPKfiiiSD_SD_iiiii:
        /* <DEDUP_REMOVED lines=22> */
[----:B------:R-:W-:Y:S01]  /*0160*/  IMAD.U32 R25, RZ, RZ, UR15 ;  /* 0x0000000fff197e24 */ /* 0x000fe2000f8e00ff */
        /* <DEDUP_REMOVED lines=18> */
[----:B------:R-:W3:Y:S01]  /*0290*/  @!P0 LDG.E.CONSTANT R0, desc[UR12][R4.64] ;  /* 0x0000000c04008981 */ /* 0x000ee2000c1e9900 */
[----:B----4-:R-:W-:Y:S01]  /*02a0*/  IABS R9, R8 ;  /* 0x0000000800097213 */ /* 0x010fe20000000000 */
[----:B------:R-:W4:Y:S01]  /*02b0*/  LDCU UR19, c[0x0][0x370] ;  /* 0x00006e00ff1377ac */ /* 0x000f220008000800 */
[----:B------:R-:W-:Y:S02]  /*02c0*/  PLOP3.LUT P1, PT, PT, PT, UP0, 0x80, 0x8 ;  /* 0x000000000008781c */ /* 0x000fe40003f2f008 */
[----:B------:R-:W1:Y:S01]  /*02d0*/  I2F.RP R3, R9 ;  /* 0x0000000900037306 */ /* 0x000e620000209400 */
[----:B0-----:R-:W-:-:S06]  /*02e0*/  @UP0 UIMAD.WIDE.U32 UR4, UR16, 0x4, UR4 ;  /* 0x00000004100408a5 */ /* 0x001fcc000f8e0004 */
[----:B------:R-:W-:Y:S02]  /*02f0*/  IMAD.U32 R6, RZ, RZ, UR4 ;  /* 0x00000004ff067e24 */ /* 0x000fe4000f8e00ff */
[----:B------:R-:W-:-:S05]  /*0300*/  IMAD.U32 R7, RZ, RZ, UR5 ;  /* 0x00000005ff077e24 */ /* 0x000fca000f8e00ff */
[----:B------:R4:W5:Y:S01]  /*0310*/  @P1 LDG.E.CONSTANT R11, desc[UR12][R6.64] ;  /* 0x0000000c060b1981 */ /* 0x000962000c1e9900 */
[----:B-1----:R-:W0:Y:S01]  /*0320*/  MUFU.RCP R3, R3 ;  /* 0x0000000300037308 */ /* 0x002e220000001000 */
[----:B------:R-:W-:Y:S01]  /*0330*/  SHF.L.U32 R12, R2, 0x4, RZ ;  /* 0x00000004020c7819 */ /* 0x000fe200000006ff */
[----:B------:R-:W-:Y:S01]  /*0340*/  UMOV UR9, 0x400 ;  /* 0x0000040000097882 */ /* 0x000fe20000000000 */
[----:B------:R-:W-:Y:S01]  /*0350*/  UIADD3 UR4, UPT, UPT, UR17, 0x7, URZ ;  /* 0x0000000711047890 */ /* 0x000fe2000fffe0ff */
[----:B------:R-:W-:Y:S01]  /*0360*/  BSSY B0, `(.L_x_23746) ;  /* 0x000009d000007945 */ /* 0x000fe20003800000 */
[----:B------:R-:W-:Y:S01]  /*0370*/  ULEA UR10, UR11, UR9, 0x18 ;  /* 0x000000090b0a7291 */ /* 0x000fe2000f8ec0ff */
[----:B------:R-:W-:Y:S01]  /*0380*/  LOP3.LUT R12, R12, 0x30, RZ, 0xc0, !PT ;  /* 0x000000300c0c7812 */ /* 0x000fe200078ec0ff */
[----:B------:R-:W-:Y:S01]  /*0390*/  ULEA UR5, UR15, 0x40, 0x6 ;  /* 0x000000400f057891 */ /* 0x000fe2000f8e30ff */
[----:B----4-:R-:W-:Y:S01]  /*03a0*/  IABS R6, UR19 ;  /* 0x0000001300067c13 */ /* 0x010fe20008000000 */
[----:B------:R-:W-:-:S04]  /*03b0*/  USHF.R.U32.HI UR4, URZ, 0x3, UR4 ;  /* 0x00000003ff047899 */ /* 0x000fc80008011604 */
[----:B------:R-:W-:Y:S01]  /*03c0*/  UISETP.LT.U32.AND UP0, UPT, UR4, UR5, UPT ;  /* 0x000000050400728c */ /* 0x000fe2000bf01070 */
[----:B0-----:R-:W-:-:S03]  /*03d0*/  IADD3 R4, PT, PT, R3, 0xffffffe, RZ ;  /* 0x0ffffffe03047810 */ /* 0x001fc60007ffe0ff */
[----:B------:R-:W-:Y:S02]  /*03e0*/  USEL UR8, UR4, UR5, UP0 ;  /* 0x0000000504087287 */ /* 0x000fe40008000000 */
[----:B------:R-:W-:Y:S01]  /*03f0*/  UIMAD UR5, UR14, UR6, URZ ;  /* 0x000000060e0572a4 */ /* 0x000fe2000f8e02ff */
[----:B------:R0:W1:Y:S01]  /*0400*/  F2I.FTZ.U32.TRUNC.NTZ R5, R4 ;  /* 0x0000000400057305 */ /* 0x000062000021f000 */
[----:B------:R-:W-:-:S04]  /*0410*/  UIMAD UR4, UR15, -0x40, UR8 ;  /* 0xffffffc00f0478a4 */ /* 0x000fc8000f8e0208 */
[----:B------:R-:W-:Y:S01]  /*0420*/  ULEA UR4, UR4, UR7, 0x3 ;  /* 0x0000000704047291 */ /* 0x000fe2000f8e18ff */
[----:B0-----:R-:W-:-:S03]  /*0430*/  IMAD.MOV.U32 R4, RZ, RZ, RZ ;  /* 0x000000ffff047224 */ /* 0x001fc600078e00ff */
[----:B------:R-:W-:-:S04]  /*0440*/  UISETP.LT.AND UP0, UPT, UR17, UR4, UPT ;  /* 0x000000041100728c */ /* 0x000fc8000bf01270 */
[----:B------:R-:W-:Y:S01]  /*0450*/  USEL UR4, UR17, UR4, UP0 ;  /* 0x0000000411047287 */ /* 0x000fe20008000000 */
[----:B-1----:R-:W-:-:S03]  /*0460*/  IMAD.MOV R10, RZ, RZ, -R5 ;  /* 0x000000ffff0a7224 */ /* 0x002fc600078e0a05 */
[----:B------:R-:W-:Y:S01]  /*0470*/  UIADD3 UR4, UPT, UPT, -UR7, UR4, URZ ;  /* 0x0000000407047290 */ /* 0x000fe2000fffe1ff */
[----:B------:R-:W-:Y:S02]  /*0480*/  IMAD R7, R10, R9, RZ ;  /* 0x000000090a077224 */ /* 0x000fe400078e02ff */
[----:B------:R-:W-:Y:S02]  /*0490*/  IMAD.MOV.U32 R10, RZ, RZ, -0x800001 ;  /* 0xff7fffffff0a7424 */ /* 0x000fe400078e00ff */
        /* <DEDUP_REMOVED lines=17> */
[----:B0-----:R-:W-:Y:S01]  /*05b0*/  VIADD R4, R6, 0xffffffe ;  /* 0x0ffffffe06047836 */ /* 0x001fe20000000000 */
[----:B------:R-:W-:-:S05]  /*05c0*/  IABS R6, UR16 ;  /* 0x0000001000067c13 */ /* 0x000fca0008000000 */
[----:B------:R0:W1:Y:S02]  /*05d0*/  F2I.FTZ.U32.TRUNC.NTZ R5, R4 ;  /* 0x0000000400057305 */ /* 0x000064000021f000 */
[----:B0-----:R-:W-:Y:S01]  /*05e0*/  IMAD.MOV.U32 R4, RZ, RZ, RZ ;  /* 0x000000ffff047224 */ /* 0x001fe200078e00ff */
[----:B-1----:R-:W-:-:S05]  /*05f0*/  IADD3 R8, PT, PT, RZ, -R5, RZ ;  /* 0x80000005ff087210 */ /* 0x002fca0007ffe0ff */
[----:B------:R-:W-:Y:S01]  /*0600*/  IMAD R7, R8, R9, RZ ;  /* 0x0000000908077224 */ /* 0x000fe200078e02ff */
[----:B------:R-:W-:-:S03]  /*0610*/  IABS R8, R3 ;  /* 0x0000000300087213 */ /* 0x000fc60000000000 */
[----:B------:R-:W-:Y:S01]  /*0620*/  IMAD.HI.U32 R5, R5, R7, R4 ;  /* 0x0000000705057227 */ /* 0x000fe200078e0004 */
[----:B------:R-:W-:-:S03]  /*0630*/  @!P0 LOP3.LUT R7, R2, 0x3fc, RZ, 0xc0, !PT ;  /* 0x000003fc02078812 */ /* 0x000fc600078ec0ff */
[----:B------:R-:W-:Y:S02]  /*0640*/  IMAD.MOV R4, RZ, RZ, -R8 ;  /* 0x000000ffff047224 */ /* 0x000fe400078e0a08 */
[----:B------:R-:W-:-:S04]  /*0650*/  IMAD.HI.U32 R5, R5, R6, RZ ;  /* 0x0000000605057227 */ /* 0x000fc800078e00ff */
[----:B------:R-:W-:Y:S02]  /*0660*/  IMAD R4, R5, R4, R6 ;  /* 0x0000000405047224 */ /* 0x000fe400078e0206 */
[----:B------:R-:W-:-:S03]  /*0670*/  VIADD R6, R12, UR10 ;  /* 0x0000000a0c067c36 */ /* 0x000fc60008000000 */
[----:B------:R-:W-:Y:S02]  /*0680*/  ISETP.GT.U32.AND P2, PT, R9, R4, PT ;  /* 0x000000040900720c */ /* 0x000fe40003f44070 */
[----:B------:R-:W-:Y:S02]  /*0690*/  @!P0 IADD3 R7, PT, PT, R6, R7, RZ ;  /* 0x0000000706078210 */ /* 0x000fe40007ffe0ff */
[----:B------:R-:W-:-:S04]  /*06a0*/  LOP3.LUT R6, R3, UR16, RZ, 0x3c, !PT ;  /* 0x0000001003067c12 */ /* 0x000fc8000f8e3cff */
[----:B------:R-:W-:Y:S02]  /*06b0*/  ISETP.GE.AND P3, PT, R6, RZ, PT ;  /* 0x000000ff0600720c */ /* 0x000fe40003f66270 */
[----:B------:R-:W-:-:S03]  /*06c0*/  SHF.R.U32.HI R6, RZ, 0x5, R2 ;  /* 0x00000005ff067819 */ /* 0x000fc60000011602 */
[----:B------:R-:W-:Y:S02]  /*06d0*/  @!P2 IMAD.IADD R4, R4, 0x1, -R9 ;  /* 0x000000010404a824 */ /* 0x000fe400078e0a09 */
[----:B------:R-:W-:Y:S02]  /*06e0*/  @!P2 VIADD R5, R5, 0x1 ;  /* 0x000000010505a836 */ /* 0x000fe40000000000 */
[----:B------:R-:W-:Y:S01]  /*06f0*/  IMAD R25, R25, 0x40, R6 ;  /* 0x0000004019197824 */ /* 0x000fe200078e0206 */
[----:B------:R-:W-:-:S13]  /*0700*/  ISETP.GE.U32.AND P1, PT, R4, R9, PT ;  /* 0x000000090400720c */ /* 0x000fda0003f26070 */
[----:B------:R-:W-:Y:S02]  /*0710*/  @P1 IADD3 R5, PT, PT, R5, 0x1, RZ ;  /* 0x0000000105051810 */ /* 0x000fe40007ffe0ff */
[----:B------:R-:W-:Y:S01]  /*0720*/  ISETP.GE.U32.AND P1, PT, R25, UR8, PT ;  /* 0x0000000819007c0c */ /* 0x000fe2000bf26070 */
[----:B---3--:R0:W-:Y:S01]  /*0730*/  @!P0 STS [R7], R0 ;  /* 0x0000000007008388 */ /* 0x0081e20000000800 */
[----:B------:R-:W-:Y:S01]  /*0740*/  BAR.SYNC.DEFER_BLOCKING 0x0 ;  /* 0x0000000000007b1d */ /* 0x000fe20000010000 */
[----:B------:R-:W-:Y:S01]  /*0750*/  ISETP.NE.AND P0, PT, R3, RZ, PT ;  /* 0x000000ff0300720c */ /* 0x000fe20003f05270 */
[----:B0-----:R-:W-:-:S05]  /*0760*/  IMAD.MOV.U32 R0, RZ, RZ, R5 ;  /* 0x000000ffff007224 */ /* 0x001fca00078e0005 */
[----:B------:R-:W-:-:S07]  /*0770*/  @!P3 IADD3 R0, PT, PT, -R0, RZ, RZ ;  /* 0x000000ff0000b210 */ /* 0x000fce0007ffe1ff */
[----:B------:R-:W-:Y:S01]  /*0780*/  @!P0 LOP3.LUT R0, RZ, R3, RZ, 0x33, !PT ;  /* 0x00000003ff008212 */ /* 0x000fe200078e33ff */
[----:B--2---:R-:W-:Y:S06]  /*0790*/  @P1 BRA `(.L_x_23747) ;  /* 0x0000000400641947 */ /* 0x004fec0003800000 */
[----:B------:R-:W0:Y:S01]  /*07a0*/  LDCU.64 UR22, c[0x0][0x3b8] ;  /* 0x00007700ff1677ac */ /* 0x000e220008000a00 */
[----:B------:R-:W-:Y:S01]  /*07b0*/  IMAD.WIDE.U32 R4, R25, 0x4, RZ ;  /* 0x0000000419047825 */ /* 0x000fe200078e00ff */
[----:B------:R-:W-:Y:S01]  /*07c0*/  SHF.R.U32.HI R3, RZ, 0x2, R2 ;  /* 0x00000002ff037819 */ /* 0x000fe20000011602 */
[----:B------:R-:W1:Y:S02]  /*07d0*/  LDCU UR20, c[0x0][0x3e0] ;  /* 0x00007c00ff1477ac */ /* 0x000e640008000800 */
[----:B------:R-:W-:Y:S01]  /*07e0*/  IMAD.U32 R7, RZ, RZ, UR5 ;  /* 0x00000005ff077e24 */ /* 0x000fe2000f8e00ff */
[----:B------:R-:W-:Y:S01]  /*07f0*/  LEA R8, R6, UR7, 0x3 ;  /* 0x0000000706087c11 */ /* 0x000fe2000f8e18ff */
[----:B------:R-:W-:Y:S01]  /*0800*/  IMAD.MOV.U32 R16, RZ, RZ, R25 ;  /* 0x000000ffff107224 */ /* 0x000fe200078e0019 */
[----:B------:R-:W-:Y:S01]  /*0810*/  LOP3.LUT R3, R3, 0x7, RZ, 0xc0, !PT ;  /* 0x0000000703037812 */ /* 0x000fe200078ec0ff */
[----:B------:R-:W-:Y:S01]  /*0820*/  IMAD.WIDE R4, R7, 0x4, R4 ;  /* 0x0000000407047825 */ /* 0x000fe200078e0204 */
[----:B------:R-:W-:Y:S01]  /*0830*/  UIADD3 UR6, UPT, UPT, UR9, 0x60, URZ ;  /* 0x0000006009067890 */ /* 0x000fe2000fffe0ff */
[----:B------:R-:W-:-:S02]  /*0840*/  LOP3.LUT R7, R2, 0x1c, RZ, 0xc0, !PT ;  /* 0x0000001c02077812 */ /* 0x000fc400078ec0ff */
[----:B------:R-:W-:Y:S01]  /*0850*/  IMAD.IADD R8, R3, 0x1, R8 ;  /* 0x0000000103087824 */ /* 0x000fe200078e0208 */
[----:B------:R-:W-:Y:S01]  /*0860*/  ULEA UR6, UR11, UR6, 0x18 ;  /* 0x000000060b067291 */ /* 0x000fe2000f8ec0ff */
[----:B------:R-:W-:Y:S02]  /*0870*/  LEA R7, R6, R7, 0x5 ;  /* 0x0000000706077211 */ /* 0x000fe400078e28ff */
[----:B------:R-:W-:Y:S01]  /*0880*/  LOP3.LUT R13, R2, 0x3, RZ, 0xc0, !PT ;  /* 0x00000003020d7812 */ /* 0x000fe200078ec0ff */
[----:B------:R-:W-:Y:S01]  /*0890*/  VIADD R19, R8, 0x1 ;  /* 0x0000000108137836 */ /* 0x000fe20000000000 */
[----:B0-----:R-:W-:Y:S01]  /*08a0*/  IADD3 R14, P0, PT, R4, UR22, RZ ;  /* 0x00000016040e7c10 */ /* 0x001fe2000ff1e0ff */
[----:B------:R-:W-:Y:S01]  /*08b0*/  IMAD.SHL.U32 R4, R2, 0x2, RZ ;  /* 0x0000000202047824 */ /* 0x000fe200078e00ff */
[----:B------:R-:W-:Y:S01]  /*08c0*/  MOV R10, 0xff7fffff ;  /* 0xff7fffff000a7802 */ /* 0x000fe20000000f00 */
[----:B-1----:R-:W-:Y:S01]  /*08d0*/  IMAD R3, R0, UR20, RZ ;  /* 0x0000001400037c24 */ /* 0x002fe2000f8e02ff */
[----:B------:R-:W-:Y:S01]  /*08e0*/  IADD3.X R15, PT, PT, R5, UR23, RZ, P0, !PT ;  /* 0x00000017050f7c10 */ /* 0x000fe200087fe4ff */
[----:B------:R-:W-:Y:S01]  /*08f0*/  VIADD R17, R7, UR6 ;  /* 0x0000000607117c36 */ /* 0x000fe20008000000 */
[----:B------:R-:W-:-:S02]  /*0900*/  LOP3.LUT R4, R4, 0x38, RZ, 0xc0, !PT ;  /* 0x0000003804047812 */ /* 0x000fc400078ec0ff */
[----:B-----5:R-:W-:Y:S02]  /*0910*/  FSETP.NEU.FTZ.AND P0, PT, R11, RZ, PT ;  /* 0x000000ff0b00720b */ /* 0x020fe40003f1d000 */
[C---:B------:R-:W-:Y:S02]  /*0920*/  IADD3 R2, P1, PT, R3.reuse, R4, RZ ;  /* 0x0000000403027210 */ /* 0x040fe40007f3e0ff */
[----:B------:R-:W-:Y:S02]  /*0930*/  IADD3 R18, PT, PT, R8, -UR17, RZ ;  /* 0x8000001108127c10 */ /* 0x000fe4000fffe0ff */
[----:B------:R-:W-:-:S09]  /*0940*/  LEA.HI.X.SX32 R3, R3, RZ, 0x1, P1 ;  /* 0x000000ff03037211 */ /* 0x000fd200008f0eff */
.L_x_23749:
        /* <DEDUP_REMOVED lines=10> */
[----:B------:R1:W5:Y:S01]  /*09f0*/  LDG.E.CONSTANT R22, desc[UR12][R8.64+0x180] ;  /* 0x0001800c08167981 */ /* 0x000362000c1e9900 */
[----:B------:R-:W-:Y:S01]  /*0a00*/  UMOV UR6, 0xffffffff ;  /* 0xffffffff00067882 */ /* 0x000fe20000000000 */
[----:B0-----:R-:W-:-:S02]  /*0a10*/  HADD2.F32 R24, -RZ, R5.H0_H0 ;  /* 0x20000005ff187230 */ /* 0x001fc40000004100 */
[----:B------:R-:W-:Y:S02]  /*0a20*/  HADD2.F32 R5, -RZ, R5.H1_H1 ;  /* 0x30000005ff057230 */ /* 0x000fe40000004100 */
[--C-:B-1----:R-:W-:Y:S02]  /*0a30*/  HADD2.F32 R8, -RZ, R6.reuse.H0_H0 ;  /* 0x20000006ff087230 */ /* 0x102fe40000004100 */
[----:B------:R-:W-:Y:S02]  /*0a40*/  HADD2.F32 R9, -RZ, R6.H1_H1 ;  /* 0x30000006ff097230 */ /* 0x000fe40000004100 */
[--C-:B------:R-:W-:Y:S02]  /*0a50*/  HADD2.F32 R6, -RZ, R7.reuse.H0_H0 ;  /* 0x20000007ff067230 */ /* 0x100fe40000004100 */
[----:B------:R-:W-:Y:S02]  /*0a60*/  HADD2.F32 R7, -RZ, R7.H1_H1 ;  /* 0x30000007ff077230 */ /* 0x000fe40000004100 */
        /* <DEDUP_REMOVED lines=8> */
[----:B------:R-:W-:-:S03]  /*0af0*/  FFMA.FTZ R5, R5, R24, R28 ;  /* 0x0000001805057223 */ /* 0x000fc6000001001c */
[----:B------:R-:W-:Y:S01]  /*0b00*/  FFMA.FTZ R4, R4, R21, R23 ;  /* 0x0000001504047223 */ /* 0x000fe20000010017 */
[--C-:B----4-:R-:W-:Y:S02]  /*0b10*/  HADD2.F32 R21, -RZ, R20.reuse.H0_H0 ;  /* 0x20000014ff157230 */ /* 0x110fe40000004100 */
[----:B------:R-:W-:-:S03]  /*0b20*/  HADD2.F32 R20, -RZ, R20.H1_H1 ;  /* 0x30000014ff147230 */ /* 0x000fc60000004100 */
[----:B------:R-:W-:Y:S01]  /*0b30*/  FFMA.FTZ R5, R8, R21, R5 ;  /* 0x0000001508057223 */ /* 0x000fe20000010005 */
[--C-:B-----5:R-:W-:Y:S02]  /*0b40*/  HADD2.F32 R8, -RZ, R22.reuse.H0_H0 ;  /* 0x20000016ff087230 */ /* 0x120fe40000004100 */
[----:B------:R-:W-:Y:S01]  /*0b50*/  FFMA.FTZ R4, R9, R20, R4 ;  /* 0x0000001409047223 */ /* 0x000fe20000010004 */
        /* <DEDUP_REMOVED lines=8> */
.L_x_23787:
[----:B------:R-:W-:Y:S01]  /*0be0*/  ISETP.NE.AND P3, PT, R13, RZ, PT ;  /* 0x000000ff0d00720c */ /* 0x000fe20003f65270 */
[----:B------:R-:W-:Y:S01]  /*0bf0*/  VIADD R16, R16, 0x4 ;  /* 0x0000000410107836 */ /* 0x000fe20000000000 */
[C---:B------:R-:W-:Y:S01]  /*0c00*/  IADD3 R4, PT, PT, R18.reuse, 0x1, RZ ;  /* 0x0000000112047810 */ /* 0x040fe20007ffe0ff */
[----:B-1----:R-:W-:Y:S01]  /*0c10*/  FADD.FTZ R6, R5, R6 ;  /* 0x0000000605067221 */ /* 0x002fe20000010000 */
[----:B------:R-:W-:Y:S02]  /*0c20*/  IADD3 R18, PT, PT, R18, 0x20, RZ ;  /* 0x0000002012127810 */ /* 0x000fe40007ffe0ff */
[----:B------:R-:W-:Y:S02]  /*0c30*/  I2FP.F32.S32 R4, R4 ;  /* 0x0000000400047245 */ /* 0x000fe40000201400 */
[----:B------:R-:W-:-:S03]  /*0c40*/  ISETP.GE.U32.AND P2, PT, R16, UR8, PT ;  /* 0x0000000810007c0c */ /* 0x000fc6000bf46070 */
[----:B------:R-:W-:Y:S02]  /*0c50*/  FMUL.FTZ R4, R4, R11 ;  /* 0x0000000b04047220 */ /* 0x000fe40000410000 */
[C---:B0-----:R-:W-:Y:S02]  /*0c60*/  @!P3 VIADD R5, R19.reuse, 0xffffffff ;  /* 0xffffffff1305b836 */ /* 0x041fe40000000000 */
[----:B------:R-:W-:Y:S01]  /*0c70*/  VIADD R19, R19, 0x20 ;  /* 0x0000002013137836 */ /* 0x000fe20000000000 */
[----:B------:R-:W-:Y:S02]  /*0c80*/  FSEL R7, R4, RZ, P0 ;  /* 0x000000ff04077208 */ /* 0x000fe40000000000 */
[C---:B------:R-:W-:Y:S02]  /*0c90*/  ISETP.GE.OR P4, PT, R5.reuse, UR17, P3 ;  /* 0x0000001105007c0c */ /* 0x040fe40009f86670 */
[----:B------:R-:W-:Y:S01]  /*0ca0*/  @!P3 ISETP.GE.AND P1, PT, R5, UR17, PT ;  /* 0x000000110500bc0c */ /* 0x000fe2000bf26270 */
[----:B------:R-:W-:-:S05]  /*0cb0*/  FFMA.FTZ R7, R6, UR26, R7 ;  /* 0x0000001a06077c23 */ /* 0x000fca0008010007 */
[----:B------:R-:W-:Y:S02]  /*0cc0*/  @!P3 FSEL R4, R7, RZ, !P1 ;  /* 0x000000ff0704b208 */ /* 0x000fe40004800000 */
[----:B------:R-:W-:-:S03]  /*0cd0*/  IADD3 R14, P1, PT, R14, 0x10, RZ ;  /* 0x000000100e0e7810 */ /* 0x000fc60007f3e0ff */
[----:B------:R0:W-:Y:S01]  /*0ce0*/  @!P3 STS [R17], R4 ;  /* 0x000000041100b388 */ /* 0x0001e20000000800 */
[----:B------:R-:W-:Y:S01]  /*0cf0*/  @!P4 FMNMX.FTZ R10, R10, R7, !PT ;  /* 0x000000070a0ac209 */ /* 0x000fe20007810000 */
[----:B------:R-:W-:Y:S01]  /*0d00*/  IMAD.X R15, RZ, RZ, R15, P1 ;  /* 0x000000ffff0f7224 */ /* 0x000fe200008e060f */
[----:B0-----:R-:W-:Y:S01]  /*0d10*/  IADD3 R17, PT, PT, R17, 0x80, RZ ;  /* 0x0000008011117810 */ /* 0x001fe20007ffe0ff */
[----:B------:R-:W-:Y:S06]  /*0d20*/  @!P2 BRA `(.L_x_23749) ;  /* 0xfffffffc0008a947 */ /* 0x000fec000383ffff */
.L_x_23747:
[----:B------:R-:W-:Y:S05]  /*0d30*/  BSYNC B0 ;  /* 0x0000000000007941 */ /* 0x000fea0003800000 */
.L_x_23746:
[----:B------:R-:W0:Y:S01]  /*0d40*/  S2R R3, SR_TID.X ;  /* 0x0000000000037919 */ /* 0x000e220000002100 */
[----:B------:R-:W-:Y:S01]  /*0d50*/  UMOV UR6, 0xffffffff ;  /* 0xffffffff00067882 */ /* 0x000fe20000000000 */
[----:B------:R-:W-:-:S04]  /*0d60*/  IMAD.U32 R2, RZ, RZ, UR15 ;  /* 0x0000000fff027e24 */ /* 0x000fc8000f8e00ff */
[----:B------:R-:W-:Y:S01]  /*0d70*/  IMAD.SHL.U32 R2, R2, 0x200, RZ ;  /* 0x0000020002027824 */ /* 0x000fe200078e00ff */
        /* <DEDUP_REMOVED lines=8> */
.L_x_23792:
        /* <DEDUP_REMOVED lines=24> */
[----:B------:R-:W-:Y:S01]  /*0f80*/  UIMAD UR5, UR15, -0x40, UR8 ;  /* 0xffffffc00f0578a4 */ /* 0x000fe2000f8e0208 */
[----:B------:R-:W-:Y:S01]  /*0f90*/  BSSY.RECONVERGENT B1, `(.L_x_23753) ;  /* 0x0000020000017945 */ /* 0x000fe20003800200 */
[----:B------:R-:W-:-:S04]  /*0fa0*/  IMAD.MOV.U32 R10, RZ, RZ, R3 ;  /* 0x000000ffff0a7224 */ /* 0x000fc800078e0003 */
[----:B------:R-:W-:-:S05]  /*0fb0*/  IMAD.U32 R7, RZ, RZ, UR5 ;  /* 0x00000005ff077e24 */ /* 0x000fca000f8e00ff */
[----:B------:R-:W-:Y:S02]  /*0fc0*/  LEA R8, R7, R2, 0x3 ;  /* 0x0000000207087211 */ /* 0x000fe400078e18ff */
[----:B------:R-:W-:Y:S02]  /*0fd0*/  LOP3.LUT R7, RZ, R3, RZ, 0x33, !PT ;  /* 0x00000003ff077212 */ /* 0x000fe400078e33ff */
[----:B------:R-:W-:-:S05]  /*0fe0*/  VIMNMX R8, PT, PT, R8, UR17, PT ;  /* 0x0000001108087c48 */ /* 0x000fca000bfe0100 */
[----:B------:R-:W-:-:S04]  /*0ff0*/  IMAD.IADD R7, R8, 0x1, R7 ;  /* 0x0000000108077824 */ /* 0x000fc800078e0207 */
[C---:B------:R-:W-:Y:S01]  /*1000*/  IMAD.IADD R9, R7.reuse, 0x1, -R2 ;  /* 0x0000000107097824 */ /* 0x040fe200078e0a02 */
[----:B------:R-:W-:-:S04]  /*1010*/  LOP3.LUT R8, R7, 0x180, RZ, 0xc0, !PT ;  /* 0x0000018007087812 */ /* 0x000fc800078ec0ff */
[----:B------:R-:W-:Y:S01]  /*1020*/  ISETP.NE.AND P0, PT, R8, 0x180, PT ;  /* 0x000001800800780c */ /* 0x000fe20003f05270 */
[----:B------:R-:W-:Y:S01]  /*1030*/  HFMA2 R8, -RZ, RZ, 0, 0 ;  /* 0x00000000ff087431 */ /* 0x000fe200000001ff */
        /* <DEDUP_REMOVED lines=10> */
.L_x_23755:
[----:B-----5:R-:W0:Y:S01]  /*10e0*/  LDS R11, [R9] ;  /* 0x00000000090b7984 */ /* 0x020e220000000800 */
        /* <DEDUP_REMOVED lines=10> */
.L_x_23754:
[----:B------:R-:W-:Y:S05]  /*1190*/  BSYNC.RECONVERGENT B1 ;  /* 0x0000000000017941 */ /* 0x000fea0003800200 */
.L_x_23753:
        /* <DEDUP_REMOVED lines=13> */
.L_x_23758:
[----:B-----5:R-:W0:Y:S01]  /*1270*/  LDS R11, [R9+-0x400] ;  /* 0xfffc0000090b7984 */ /* 0x020e220000000800 */
        /* <DEDUP_REMOVED lines=8> */
[----:B------:R-:W-:Y:S01]  /*1300*/  LDS R19, [R9+0xc00] ;  /* 0x000c000009137984 */ /* 0x000fe20000000800 */
[----:B0-----:R-:W-:-:S03]  /*1310*/  FADD.FTZ R15, R11, -UR20 ;  /* 0x800000140b0f7e21 */ /* 0x001fc60008010000 */
[----:B------:R-:W0:Y:S01]  /*1320*/  LDS R11, [R9+0x800] ;  /* 0x00080000090b7984 */ /* 0x000e220000000800 */
[----:B------:R-:W-:Y:S01]  /*1330*/  FMUL.FTZ R15, R15, 1.4426950216293334961 ;  /* 0x3fb8aa3b0f0f7820 */ /* 0x000fe20000410000 */
[----:B-1----:R-:W-:-:S03]  /*1340*/  FADD.FTZ R17, R17, -UR20 ;  /* 0x8000001411117e21 */ /* 0x002fc60008010000 */
[----:B------:R3:W1:Y:S01]  /*1350*/  MUFU.EX2 R21, R15 ;  /* 0x0000000f00157308 */ /* 0x0006620000000800 */
[----:B------:R-:W-:Y:S01]  /*1360*/  FMUL.FTZ R22, R17, 1.4426950216293334961 ;  /* 0x3fb8aa3b11167820 */ /* 0x000fe20000410000 */
[----:B--2---:R-:W-:Y:S01]  /*1370*/  FADD.FTZ R18, R18, -UR20 ;  /* 0x8000001412127e21 */ /* 0x004fe20008010000 */
[----:B------:R-:W2:Y:S03]  /*1380*/  LDS R17, [R9+0xe00] ;  /* 0x000e000009117984 */ /* 0x000ea60000000800 */
[----:B------:R-:W-:Y:S02]  /*1390*/  FMUL.FTZ R26, R18, 1.4426950216293334961 ;  /* 0x3fb8aa3b121a7820 */ /* 0x000fe40000410000 */
[----:B------:R-:W1:Y:S01]  /*13a0*/  MUFU.EX2 R22, R22 ;  /* 0x0000001600167308 */ /* 0x000e620000000800 */
[----:B---3--:R-:W-:Y:S01]  /*13b0*/  FADD.FTZ R15, R13, -UR20 ;  /* 0x800000140d0f7e21 */ /* 0x008fe20008010000 */
[----:B------:R-:W3:Y:S01]  /*13c0*/  LDS R18, [R9+0x1000] ;  /* 0x0010000009127984 */ /* 0x000ee20000000800 */
[----:B----4-:R-:W-:Y:S01]  /*13d0*/  FADD.FTZ R12, R12, -UR20 ;  /* 0x800000140c0c7e21 */ /* 0x010fe20008010000 */
[----:B------:R-:W-:-:S02]  /*13e0*/  FADD.FTZ R27, R20, -UR20 ;  /* 0x80000014141b7e21 */ /* 0x000fc40008010000 */
[----:B------:R-:W-:Y:S01]  /*13f0*/  LDS R20, [R9+0x1800] ;  /* 0x0018000009147984 */ /* 0x000fe20000000800 */
[----:B------:R-:W-:Y:S01]  /*1400*/  FMUL.FTZ R23, R12, 1.4426950216293334961 ;  /* 0x3fb8aa3b0c177820 */ /* 0x000fe20000410000 */
[----:B------:R-:W4:Y:S01]  /*1410*/  MUFU.EX2 R26, R26 ;  /* 0x0000001a001a7308 */ /* 0x000f220000000800 */
[----:B-1----:R-:W-:Y:S01]  /*1420*/  FADD.FTZ R13, R21, R8 ;  /* 0x00000008150d7221 */ /* 0x002fe20000010000 */
[----:B------:R-:W-:Y:S01]  /*1430*/  FMUL.FTZ R8, R15, 1.4426950216293334961 ;  /* 0x3fb8aa3b0f087820 */ /* 0x000fe20000410000 */
[----:B------:R0:W-:Y:S01]  /*1440*/  STS [R9+-0x400], R21 ;  /* 0xfffc001509007388 */ /* 0x0001e20000000800 */
[----:B------:R-:W-:-:S03]  /*1450*/  FADD.FTZ R14, R14, -UR20 ;  /* 0x800000140e0e7e21 */ /* 0x000fc60008010000 */
[----:B------:R-:W1:Y:S01]  /*1460*/  LDS R15, [R9+0x1200] ;  /* 0x00120000090f7984 */ /* 0x000e620000000800 */
[----:B------:R-:W-:Y:S01]  /*1470*/  FMUL.FTZ R14, R14, 1.4426950216293334961 ;  /* 0x3fb8aa3b0e0e7820 */ /* 0x000fe20000410000 */
[----:B------:R-:W-:Y:S01]  /*1480*/  FADD.FTZ R13, R13, R22 ;  /* 0x000000160d0d7221 */ /* 0x000fe20000010000 */
[----:B------:R-:W-:Y:S01]  /*1490*/  MUFU.EX2 R8, R8 ;  /* 0x0000000800087308 */ /* 0x000fe20000000800 */
[----:B------:R-:W1:Y:S04]  /*14a0*/  LDS R12, [R9+0x1400] ;  /* 0x00140000090c7984 */ /* 0x000e680000000800 */
[----:B------:R-:W-:Y:S01]  /*14b0*/  STS [R9+-0x200], R22 ;  /* 0xfffe001609007388 */ /* 0x000fe20000000800 */
[----:B----4-:R-:W-:Y:S01]  /*14c0*/  FADD.FTZ R13, R13, R26 ;  /* 0x0000001a0d0d7221 */ /* 0x010fe20000010000 */
[----:B0-----:R-:W-:-:S02]  /*14d0*/  FADD.FTZ R21, R11, -UR20 ;  /* 0x800000140b157e21 */ /* 0x001fc40008010000 */
[----:B------:R0:W-:Y:S01]  /*14e0*/  STS [R9], R26 ;  /* 0x0000001a09007388 */ /* 0x0001e20000000800 */
[----:B------:R-:W4:Y:S01]  /*14f0*/  MUFU.EX2 R30, R14 ;  /* 0x0000000e001e7308 */ /* 0x000f220000000800 */
[----:B------:R-:W-:Y:S02]  /*1500*/  FMUL.FTZ R21, R21, 1.4426950216293334961 ;  /* 0x3fb8aa3b15157820 */ /* 0x000fe40000410000 */
[----:B------:R-:W1:Y:S01]  /*1510*/  LDS R11, [R9+0x1600] ;  /* 0x00160000090b7984 */ /* 0x000e620000000800 */
[----:B--2---:R-:W-:-:S04]  /*1520*/  FADD.FTZ R17, R17, -UR20 ;  /* 0x8000001411117e21 */ /* 0x004fc80008010000 */
[----:B------:R3:W2:Y:S01]  /*1530*/  MUFU.EX2 R14, R23 ;  /* 0x00000017000e7308 */ /* 0x0006a20000000800 */
[----:B0-----:R-:W-:Y:S01]  /*1540*/  FMUL.FTZ R26, R27, 1.4426950216293334961 ;  /* 0x3fb8aa3b1b1a7820 */ /* 0x001fe20000410000 */
[----:B------:R-:W-:Y:S01]  /*1550*/  FADD.FTZ R27, R19, -UR20 ;  /* 0x80000014131b7e21 */ /* 0x000fe20008010000 */
[----:B------:R-:W-:Y:S01]  /*1560*/  FMUL.FTZ R17, R17, 1.4426950216293334961 ;  /* 0x3fb8aa3b11117820 */ /* 0x000fe20000410000 */
[----:B------:R-:W0:Y:S02]  /*1570*/  LDS R19, [R9+0x1a00] ;  /* 0x001a000009137984 */ /* 0x000e240000000800 */
[----:B------:R-:W-:Y:S02]  /*1580*/  FMUL.FTZ R27, R27, 1.4426950216293334961 ;  /* 0x3fb8aa3b1b1b7820 */ /* 0x000fe40000410000 */
[----:B------:R1:W1:Y:S01]  /*1590*/  MUFU.EX2 R22, R21 ;  /* 0x0000001500167308 */ /* 0x0002620000000800 */
[----:B----4-:R-:W-:Y:S01]  /*15a0*/  FADD.FTZ R13, R13, R30 ;  /* 0x0000001e0d0d7221 */ /* 0x010fe20000010000 */
[----:B------:R4:W-:Y:S01]  /*15b0*/  STS [R9+0x200], R30 ;  /* 0x0002001e09007388 */ /* 0x0009e20000000800 */
[----:B---3--:R-:W-:-:S02]  /*15c0*/  FADD.FTZ R23, R18, -UR20 ;  /* 0x8000001412177e21 */ /* 0x008fc40008010000 */
[----:B------:R-:W-:Y:S01]  /*15d0*/  FADD.FTZ R13, R13, R8 ;  /* 0x000000080d0d7221 */ /* 0x000fe20000010000 */
[----:B------:R3:W-:Y:S01]  /*15e0*/  STS [R9+0x400], R8 ;  /* 0x0004000809007388 */ /* 0x0007e20000000800 */
[----:B------:R-:W-:Y:S01]  /*15f0*/  FMUL.FTZ R23, R23, 1.4426950216293334961 ;  /* 0x3fb8aa3b17177820 */ /* 0x000fe20000410000 */
[----:B------:R-:W3:Y:S01]  /*1600*/  MUFU.EX2 R26, R26 ;  /* 0x0000001a001a7308 */ /* 0x000ee20000000800 */
[----:B--2---:R-:W-:Y:S01]  /*1610*/  FADD.FTZ R13, R13, R14 ;  /* 0x0000000e0d0d7221 */ /* 0x004fe20000010000 */
[----:B------:R-:W-:Y:S01]  /*1620*/  STS [R9+0x600], R14 ;  /* 0x0006000e09007388 */ /* 0x000fe20000000800 */
[----:B-1----:R-:W-:-:S04]  /*1630*/  FADD.FTZ R15, R15, -UR20 ;  /* 0x800000140f0f7e21 */ /* 0x002fc80008010000 */
[----:B------:R-:W-:Y:S01]  /*1640*/  FMUL.FTZ R15, R15, 1.4426950216293334961 ;  /* 0x3fb8aa3b0f0f7820 */ /* 0x000fe20000410000 */
[----:B----4-:R1:W2:Y:S01]  /*1650*/  MUFU.EX2 R30, R27 ;  /* 0x0000001b001e7308 */ /* 0x0102a20000000800 */
[----:B------:R-:W-:Y:S01]  /*1660*/  FADD.FTZ R21, R12, -UR20 ;  /* 0x800000140c157e21 */ /* 0x000fe20008010000 */
[----:B------:R-:W-:Y:S01]  /*1670*/  FADD.FTZ R13, R13, R22 ;  /* 0x000000160d0d7221 */ /* 0x000fe20000010000 */
[----:B------:R-:W-:Y:S02]  /*1680*/  STS [R9+0x800], R22 ;  /* 0x0008001609007388 */ /* 0x000fe40000000800 */
[----:B------:R-:W-:-:S03]  /*1690*/  FMUL.FTZ R21, R21, 1.4426950216293334961 ;  /* 0x3fb8aa3b15157820 */ /* 0x000fc60000410000 */
[----:B------:R-:W4:Y:S01]  /*16a0*/  MUFU.EX2 R18, R17 ;  /* 0x0000001100127308 */ /* 0x000f220000000800 */
[----:B---3--:R-:W-:Y:S01]  /*16b0*/  FADD.FTZ R13, R13, R26 ;  /* 0x0000001a0d0d7221 */ /* 0x008fe20000010000 */
[----:B------:R-:W-:Y:S01]  /*16c0*/  STS [R9+0xa00], R26 ;  /* 0x000a001a09007388 */ /* 0x000fe20000000800 */
[----:B------:R-:W-:-:S04]  /*16d0*/  FADD.FTZ R11, R11, -UR20 ;  /* 0x800000140b0b7e21 */ /* 0x000fc80008010000 */
[----:B-1----:R-:W-:Y:S01]  /*16e0*/  FMUL.FTZ R27, R11, 1.4426950216293334961 ;  /* 0x3fb8aa3b0b1b7820 */ /* 0x002fe20000410000 */
[----:B------:R-:W1:Y:S01]  /*16f0*/  MUFU.EX2 R32, R23 ;  /* 0x0000001700207308 */ /* 0x000e620000000800 */
[----:B------:R-:W-:Y:S01]  /*1700*/  FADD.FTZ R11, R20, -UR20 ;  /* 0x80000014140b7e21 */ /* 0x000fe20008010000 */
[----:B--2---:R-:W-:Y:S01]  /*1710*/  FADD.FTZ R13, R13, R30 ;  /* 0x0000001e0d0d7221 */ /* 0x004fe20000010000 */
[----:B------:R-:W-:Y:S01]  /*1720*/  STS [R9+0xc00], R30 ;  /* 0x000c001e09007388 */ /* 0x000fe20000000800 */
[----:B0-----:R-:W-:Y:S01]  /*1730*/  FADD.FTZ R19, R19, -UR20 ;  /* 0x8000001413137e21 */ /* 0x001fe20008010000 */
[----:B------:R-:W-:-:S03]  /*1740*/  FMUL.FTZ R36, R11, 1.4426950216293334961 ;  /* 0x3fb8aa3b0b247820 */ /* 0x000fc60000410000 */
[----:B------:R-:W0:Y:S01]  /*1750*/  MUFU.EX2 R12, R15 ;  /* 0x0000000f000c7308 */ /* 0x000e220000000800 */
[----:B------:R-:W-:Y:S01]  /*1760*/  FMUL.FTZ R11, R19, 1.4426950216293334961 ;  /* 0x3fb8aa3b130b7820 */ /* 0x000fe20000410000 */
[----:B----4-:R-:W-:Y:S01]  /*1770*/  FADD.FTZ R13, R13, R18 ;  /* 0x000000120d0d7221 */ /* 0x010fe20000010000 */
        /* <DEDUP_REMOVED lines=19> */
.L_x_23757:
[----:B------:R-:W-:Y:S05]  /*18b0*/  BSYNC.RECONVERGENT B1 ;  /* 0x0000000000017941 */ /* 0x000fea0003800200 */
.L_x_23756:
        /* <DEDUP_REMOVED lines=13> */
[----:B-----5:R-:W4:Y:S01]  /*1990*/  LDS R11, [R9+0x800] ;  /* 0x00080000090b7984 */ /* 0x020f220000000800 */
        /* <DEDUP_REMOVED lines=10> */
[----:B------:R1:W2:Y:S01]  /*1a40*/  MUFU.EX2 R18, R15 ;  /* 0x0000000f00127308 */ /* 0x0002a20000000800 */
[----:B------:R-:W-:Y:S01]  /*1a50*/  FADD.FTZ R22, R12, -UR20 ;  /* 0x800000140c167e21 */ /* 0x000fe20008010000 */
[----:B------:R-:W-:Y:S01]  /*1a60*/  FMUL.FTZ R21, R21, 1.4426950216293334961 ;  /* 0x3fb8aa3b15157820 */ /* 0x000fe20000410000 */
[----:B------:R-:W-:Y:S02]  /*1a70*/  FADD.FTZ R7, R7, -UR20 ;  /* 0x8000001407077e21 */ /* 0x000fe40008010000 */
[----:B------:R-:W-:-:S03]  /*1a80*/  FMUL.FTZ R22, R22, 1.4426950216293334961 ;  /* 0x3fb8aa3b16167820 */ /* 0x000fc60000410000 */
[----:B------:R-:W3:Y:S01]  /*1a90*/  MUFU.EX2 R20, R17 ;  /* 0x0000001100147308 */ /* 0x000ee20000000800 */
[----:B0-----:R-:W-:Y:S01]  /*1aa0*/  STS [R9+-0x400], R13 ;  /* 0xfffc000d09007388 */ /* 0x001fe20000000800 */
[----:B------:R-:W-:Y:S01]  /*1ab0*/  FADD.FTZ R11, R11, -UR20 ;  /* 0x800000140b0b7e21 */ /* 0x000fe20008010000 */
[----:B-1----:R-:W-:Y:S01]  /*1ac0*/  FMUL.FTZ R15, R7, 1.4426950216293334961 ;  /* 0x3fb8aa3b070f7820 */ /* 0x002fe20000410000 */
[----:B------:R-:W-:Y:S02]  /*1ad0*/  FADD.FTZ R7, R8, R13 ;  /* 0x0000000d08077221 */ /* 0x000fe40000010000 */
[----:B------:R-:W-:Y:S02]  /*1ae0*/  FMUL.FTZ R11, R11, 1.4426950216293334961 ;  /* 0x3fb8aa3b0b0b7820 */ /* 0x000fe40000410000 */
[----:B------:R-:W0:Y:S01]  /*1af0*/  MUFU.EX2 R14, R19 ;  /* 0x00000013000e7308 */ /* 0x000e220000000800 */
[----:B--2---:R-:W-:Y:S01]  /*1b00*/  FADD.FTZ R7, R7, R18 ;  /* 0x0000001207077221 */ /* 0x004fe20000010000 */
[----:B------:R-:W-:Y:S06]  /*1b10*/  STS [R9+-0x200], R18 ;  /* 0xfffe001209007388 */ /* 0x000fec0000000800 */
        /* <DEDUP_REMOVED lines=17> */
.L_x_23760:
[----:B------:R-:W-:Y:S05]  /*1c30*/  BSYNC.RECONVERGENT B1 ;  /* 0x0000000000017941 */ /* 0x000fea0003800200 */
.L_x_23759:
[----:B------:R-:W-:-:S13]  /*1c40*/  ISETP.LT.OR P0, PT, R10, UR4, P0 ;  /* 0x000000040a007c0c */ /* 0x000fda0008701670 */
[----:B------:R-:W-:Y:S05]  /*1c50*/  @!P0 BRA `(.L_x_23752) ;  /* 0x0000000000608947 */ /* 0x000fea0003800000 */
[----:B------:R-:W0:Y:S04]  /*1c60*/  LDS R7, [R9+-0x400] ;  /* 0xfffc000009077984 */ /* 0x000e280000000800 */
[----:B------:R-:W1:Y:S04]  /*1c70*/  LDS R10, [R9+-0x200] ;  /* 0xfffe0000090a7984 */ /* 0x000e680000000800 */
[----:B-----5:R-:W2:Y:S04]  /*1c80*/  LDS R11, [R9] ;  /* 0x00000000090b7984 */ /* 0x020ea80000000800 */
        /* <DEDUP_REMOVED lines=21> */
.L_x_23752:
[----:B------:R-:W-:Y:S05]  /*1de0*/  BSYNC.RECONVERGENT B0 ;  /* 0x0000000000007941 */ /* 0x000fea0003800200 */
.L_x_23751:
        /* <DEDUP_REMOVED lines=9> */
[----:B-----5:R-:W0:Y:S02]  /*1e80*/  SHFL.BFLY PT, R11, R12, 0x1, 0x1f ;  /* 0x0c201f000c0b7f89 */ /* 0x020e2400000e0000 */
        /* <DEDUP_REMOVED lines=10> */
[----:B------:R-:W-:Y:S01]  /*1f30*/  UIMAD UR5, UR15, -0x40, UR8 ;  /* 0xffffffc00f0578a4 */ /* 0x000fe2000f8e0208 */
[----:B------:R-:W-:Y:S05]  /*1f40*/  BSSY.RECONVERGENT B1, `(.L_x_23763) ;  /* 0x000001e000017945 */ /* 0x000fea0003800200 */
[----:B------:R-:W-:-:S05]  /*1f50*/  MOV R5, UR5 ;  /* 0x0000000500057c02 */ /* 0x000fca0008000f00 */
[----:B------:R-:W-:Y:S01]  /*1f60*/  IMAD R6, R5, 0x8, R2 ;  /* 0x0000000805067824 */ /* 0x000fe200078e0202 */
[----:B------:R-:W-:-:S04]  /*1f70*/  LOP3.LUT R5, RZ, R3, RZ, 0x33, !PT ;  /* 0x00000003ff057212 */ /* 0x000fc800078e33ff */
[----:B------:R-:W-:-:S04]  /*1f80*/  VIMNMX R6, PT, PT, R6, UR17, PT ;  /* 0x0000001106067c48 */ /* 0x000fc8000bfe0100 */
[----:B------:R-:W-:-:S04]  /*1f90*/  IADD3 R9, PT, PT, R6, R5, RZ ;  /* 0x0000000506097210 */ /* 0x000fc80007ffe0ff */
[C---:B------:R-:W-:Y:S01]  /*1fa0*/  LOP3.LUT R5, R9.reuse, 0x180, RZ, 0xc0, !PT ;  /* 0x0000018009057812 */ /* 0x040fe200078ec0ff */
[----:B------:R-:W-:-:S03]  /*1fb0*/  IMAD.IADD R6, R9, 0x1, -R2 ;  /* 0x0000000109067824 */ /* 0x000fc600078e0a02 */
        /* <DEDUP_REMOVED lines=15> */
.L_x_23765:
[----:B------:R-:W0:Y:S01]  /*20b0*/  LDS R10, [R8] ;  /* 0x00000000080a7984 */ /* 0x000e220000000800 */
[----:B------:R-:W-:-:S04]  /*20c0*/  IADD3 R9, PT, PT, R9, 0x1, RZ ;  /* 0x0000000109097810 */ /* 0x000fc80007ffe0ff */
[----:B------:R-:W-:Y:S01]  /*20d0*/  ISETP.NE.AND P0, PT, R9, RZ, PT ;  /* 0x000000ff0900720c */ /* 0x000fe20003f05270 */
[----:B0-----:R-:W-:-:S05]  /*20e0*/  FMUL.FTZ R11, R10, R5 ;  /* 0x000000050a0b7220 */ /* 0x001fca0000410000 */
[----:B------:R0:W-:Y:S02]  /*20f0*/  STS [R8], R11 ;  /* 0x0000000b08007388 */ /* 0x0001e40000000800 */
[----:B0-----:R-:W-:-:S05]  /*2100*/  VIADD R8, R8, 0x200 ;  /* 0x0000020008087836 */ /* 0x001fca0000000000 */
[----:B------:R-:W-:Y:S05]  /*2110*/  @P0 BRA `(.L_x_23765) ;  /* 0xfffffffc00e40947 */ /* 0x000fea000383ffff */
.L_x_23764:
[----:B------:R-:W-:Y:S05]  /*2120*/  BSYNC.RECONVERGENT B1 ;  /* 0x0000000000017941 */ /* 0x000fea0003800200 */
.L_x_23763:
        /* <DEDUP_REMOVED lines=13> */
.L_x_23768:
        /* <DEDUP_REMOVED lines=10> */
[----:B------:R-:W-:Y:S04]  /*22a0*/  LDS R20, [R8+0xc00] ;  /* 0x000c000008147984 */ /* 0x000fe80000000800 */
        /* <DEDUP_REMOVED lines=16> */
[-C--:B0-----:R-:W-:Y:S01]  /*23b0*/  FMUL.FTZ R15, R10, R5.reuse ;  /* 0x000000050a0f7220 */ /* 0x081fe20000410000 */
[----:B------:R-:W-:-:S02]  /*23c0*/  FMUL.FTZ R29, R30, R5 ;  /* 0x000000051e1d7220 */ /* 0x000fc40000410000 */
[----:B------:R2:W-:Y:S01]  /*23d0*/  STS [R8+0x200], R21 ;  /* 0x0002001508007388 */ /* 0x0005e20000000800 */
[----:B------:R-:W-:-:S03]  /*23e0*/  FMUL.FTZ R17, R22, R5 ;  /* 0x0000000516117220 */ /* 0x000fc60000410000 */
[----:B------:R4:W-:Y:S01]  /*23f0*/  STS [R8+0x400], R23 ;  /* 0x0004001708007388 */ /* 0x0009e20000000800 */
[-C--:B------:R-:W-:Y:S01]  /*2400*/  FMUL.FTZ R31, R26, R5.reuse ;  /* 0x000000051a1f7220 */ /* 0x080fe20000410000 */
[-C--:B-1----:R-:W-:Y:S02]  /*2410*/  FMUL.FTZ R19, R20, R5.reuse ;  /* 0x0000000514137220 */ /* 0x082fe40000410000 */
        /* <DEDUP_REMOVED lines=18> */
.L_x_23767:
[----:B------:R-:W-:Y:S05]  /*2540*/  BSYNC.RECONVERGENT B1 ;  /* 0x0000000000017941 */ /* 0x000fea0003800200 */
.L_x_23766:
        /* <DEDUP_REMOVED lines=31> */
.L_x_23770:
[----:B------:R-:W-:Y:S05]  /*2740*/  BSYNC.RECONVERGENT B1 ;  /* 0x0000000000017941 */ /* 0x000fea0003800200 */
.L_x_23769:
        /* <DEDUP_REMOVED lines=14> */
.L_x_23762:
[----:B------:R-:W-:Y:S05]  /*2830*/  BSYNC.RECONVERGENT B0 ;  /* 0x0000000000007941 */ /* 0x000fea0003800200 */
.L_x_23761:
[----:B------:R-:W-:Y:S01]  /*2840*/  BAR.SYNC.DEFER_BLOCKING 0x0 ;  /* 0x0000000000007b1d */ /* 0x000fe20000010000 */
[----:B------:R-:W-:Y:S02]  /*2850*/  ISETP.NE.AND P0, PT, R3, RZ, PT ;  /* 0x000000ff0300720c */ /* 0x000fe40003f05270 */
[----:B------:R-:W-:-:S03]  /*2860*/  ISETP.GE.U32.AND P1, PT, R25, UR8, PT ;  /* 0x0000000819007c0c */ /* 0x000fc6000bf26070 */
[----:B------:R-:W-:Y:S08]  /*2870*/  BSSY.RECONVERGENT B0, `(.L_x_23771) ;  /* 0x0000014000007945 */ /* 0x000ff00003800200 */
[----:B------:R-:W-:Y:S05]  /*2880*/  @P0 BRA `(.L_x_23772) ;  /* 0x0000000000480947 */ /* 0x000fea0003800000 */
[----:B------:R-:W2:Y:S01]  /*2890*/  LDCU.128 UR4, c[0x0][0x380] ;  /* 0x00007000ff0477ac */ /* 0x000ea20008000c00 */
[----:B01----:R-:W-:Y:S01]  /*28a0*/  IMAD.U32 R5, RZ, RZ, UR20 ;  /* 0x00000014ff057e24 */ /* 0x003fe2000f8e00ff */
        /* <DEDUP_REMOVED lines=9> */
[----:B------:R-:W-:Y:S01]  /*2940*/  IMAD.U32 R8, RZ, RZ, UR6 ;  /* 0x00000006ff087e24 */ /* 0x000fe2000f8e00ff */
[----:B------:R-:W-:-:S02]  /*2950*/  UIADD3.X UR5, UPT, UPT, UR10, UR5, URZ, UP1, !UPT ;  /* 0x000000050a057290 */ /* 0x000fc40008ffe4ff */
[----:B------:R-:W-:Y:S02]  /*2960*/  MOV R10, UR4 ;  /* 0x00000004000a7c02 */ /* 0x000fe40008000f00 */
[----:B------:R-:W-:Y:S02]  /*2970*/  IMAD.U32 R9, RZ, RZ, UR7 ;  /* 0x00000007ff097e24 */ /* 0x000fe4000f8e00ff */
[----:B------:R-:W-:-:S03]  /*2980*/  MOV R11, UR5 ;  /* 0x00000005000b7c02 */ /* 0x000fc60008000f00 */
[----:B------:R2:W-:Y:S04]  /*2990*/  STG.E desc[UR12][R8.64], R5 ;  /* 0x0000000508007986 */ /* 0x0005e8000c10190c */
[----:B------:R2:W-:Y:S02]  /*29a0*/  STG.E desc[UR12][R10.64], R7 ;  /* 0x000000070a007986 */ /* 0x0005e4000c10190c */
.L_x_23772:
[----:B------:R-:W-:Y:S05]  /*29b0*/  BSYNC.RECONVERGENT B0 ;  /* 0x0000000000007941 */ /* 0x000fea0003800200 */
.L_x_23771:
[----:B------:R-:W-:Y:S01]  /*29c0*/  BSSY.RECONVERGENT B0, `(.L_x_23773) ;  /* 0x00000d6000007945 */ /* 0x000fe20003800200 */
[----:B------:R-:W-:-:S03]  /*29d0*/  HFMA2 R26, -RZ, RZ, 0, 0 ;  /* 0x00000000ff1a7431 */ /* 0x000fc600000001ff */
[----:B------:R-:W-:Y:S05]  /*29e0*/  @P1 BRA `(.L_x_23774) ;  /* 0x0000000c004c1947 */ /* 0x000fea0003800000 */
[----:B------:R-:W3:Y:S01]  /*29f0*/  LDCU UR5, c[0x0][0x3c8] ;  /* 0x00007900ff0577ac */ /* 0x000ee20008000800 */
[----:B------:R-:W-:Y:S01]  /*2a00*/  VIADD R17, R25, 0x4 ;  /* 0x0000000419117836 */ /* 0x000fe20000000000 */
[----:B------:R-:W4:Y:S01]  /*2a10*/  LDC.64 R30, c[0x0][0x3b8] ;  /* 0x0000ee00ff1e7b82 */ /* 0x000f220000000a00 */
[----:B012---:R-:W-:Y:S01]  /*2a20*/  LOP3.LUT R5, RZ, R4, RZ, 0x33, !PT ;  /* 0x00000004ff057212 */ /* 0x007fe200078e33ff */
[----:B------:R-:W0:Y:S01]  /*2a30*/  LDCU UR6, c[0x0][0x3e0] ;  /* 0x00007c00ff0677ac */ /* 0x000e220008000800 */
[----:B------:R-:W-:Y:S01]  /*2a40*/  IMAD.U32 R9, RZ, RZ, UR15 ;  /* 0x0000000fff097e24 */ /* 0x000fe2000f8e00ff */
[----:B------:R-:W-:Y:S01]  /*2a50*/  VIMNMX.U32 R4, PT, PT, R17, UR8, !PT ;  /* 0x0000000811047c48 */ /* 0x000fe2000ffe0000 */
[----:B------:R-:W-:Y:S01]  /*2a60*/  BSSY.RECONVERGENT B1, `(.L_x_23775) ;  /* 0x000004f000017945 */ /* 0x000fe20003800200 */
[----:B------:R-:W-:Y:S01]  /*2a70*/  UIADD3 UR4, UPT, UPT, UR17, 0x7, URZ ;  /* 0x0000000711047890 */ /* 0x000fe2000fffe0ff */
[----:B------:R-:W-:Y:S02]  /*2a80*/  MOV R26, RZ ;  /* 0x000000ff001a7202 */ /* 0x000fe40000000f00 */
[----:B------:R-:W-:Y:S01]  /*2a90*/  IADD3 R4, PT, PT, R4, R5, RZ ;  /* 0x0000000504047210 */ /* 0x000fe20007ffe0ff */
[----:B------:R-:W-:-:S03]  /*2aa0*/  USHF.R.U32.HI UR4, URZ, 0x3, UR4 ;  /* 0x00000003ff047899 */ /* 0x000fc60008011604 */
[----:B------:R-:W-:Y:S01]  /*2ab0*/  LOP3.LUT P0, RZ, R4, 0x4, RZ, 0xc0, !PT ;  /* 0x0000000404ff7812 */ /* 0x000fe2000780c0ff */
[----:B------:R-:W-:Y:S01]  /*2ac0*/  IMAD R18, R9, -0x40, R4 ;  /* 0xffffffc009127824 */ /* 0x000fe200078e0204 */
[----:B---3--:R-:W-:Y:S01]  /*2ad0*/  UIMAD UR5, UR14, UR5, URZ ;  /* 0x000000050e0572a4 */ /* 0x008fe2000f8e02ff */
[----:B0-----:R-:W-:-:S05]  /*2ae0*/  IMAD R7, R0, UR6, RZ ;  /* 0x0000000600077c24 */ /* 0x001fca000f8e02ff */
[----:B------:R-:W-:Y:S01]  /*2af0*/  MOV R5, UR5 ;  /* 0x0000000500057c02 */ /* 0x000fe20008000f00 */
[----:B------:R-:W-:Y:S01]  /*2b00*/  IMAD.U32 R0, RZ, RZ, UR4 ;  /* 0x00000004ff007e24 */ /* 0x000fe2000f8e00ff */
[----:B------:R-:W-:-:S03]  /*2b10*/  LEA R28, P1, R28, R7, 0x3 ;  /* 0x000000071c1c7211 */ /* 0x000fc600078218ff */
[----:B----4-:R-:W-:Y:S01]  /*2b20*/  IMAD.WIDE R30, R5, 0x4, R30 ;  /* 0x00000004051e7825 */ /* 0x010fe200078e021e */
[----:B------:R-:W-:-:S03]  /*2b30*/  LEA.HI.X.SX32 R29, R7, RZ, 0x1, P1 ;  /* 0x000000ff071d7211 */ /* 0x000fc600008f0eff */
[----:B------:R-:W-:Y:S01]  /*2b40*/  VIADD R0, R0, 0xffffffff ;  /* 0xffffffff00007836 */ /* 0x000fe20000000000 */
[----:B------:R-:W-:Y:S06]  /*2b50*/  @P0 BRA `(.L_x_23776) ;  /* 0x0000000000fc0947 */ /* 0x000fec0003800000 */
[C---:B------:R-:W-:Y:S01]  /*2b60*/  IMAD.WIDE.U32 R8, R25.reuse, 0x4, R30 ;  /* 0x0000000419087825 */ /* 0x040fe200078e001e */
[----:B------:R-:W0:Y:S04]  /*2b70*/  LDCU UR6, c[0x0][0x3dc] ;  /* 0x00007b80ff0677ac */ /* 0x000e280008000800 */
[----:B------:R1:W0:Y:S01]  /*2b80*/  LDG.E.CONSTANT R5, desc[UR12][R8.64] ;  /* 0x0000000c08057981 */ /* 0x000222000c1e9900 */
[----:B------:R-:W2:Y:S01]  /*2b90*/  LDCU.64 UR4, c[0x0][0x3a8] ;  /* 0x00007500ff0477ac */ /* 0x000ea20008000a00 */
[----:B------:R-:W-:Y:S01]  /*2ba0*/  IMAD.SHL.U32 R19, R25, 0x8, RZ ;  /* 0x0000000819137824 */ /* 0x000fe200078e00ff */
[----:B------:R-:W-:-:S04]  /*2bb0*/  IADD3 R11, PT, PT, R16, 0x60, RZ ;  /* 0x00000060100b7810 */ /* 0x000fc80007ffe0ff */
[----:B------:R-:W-:Y:S02]  /*2bc0*/  LEA R11, R24, R11, 0x18 ;  /* 0x0000000b180b7211 */ /* 0x000fe400078ec0ff */
[----:B------:R-:W-:-:S05]  /*2bd0*/  IADD3 R10, PT, PT, -R2, R19, RZ ;  /* 0x00000013020a7210 */ /* 0x000fca0007ffe1ff */
[----:B------:R-:W-:-:S05]  /*2be0*/  IMAD R20, R10, 0x4, R11 ;  /* 0x000000040a147824 */ /* 0x000fca00078e020b */
[----:B------:R-:W3:Y:S04]  /*2bf0*/  LDS.128 R12, [R20] ;  /* 0x00000000140c7984 */ /* 0x000ee80000000c00 */
[----:B-1----:R1:W4:Y:S01]  /*2c00*/  LDS.128 R8, [R20+0x10] ;  /* 0x0000100014087984 */ /* 0x0023220000000c00 */
[----:B0-----:R-:W-:-:S03]  /*2c10*/  IMAD.WIDE R4, R5, UR6, R28 ;  /* 0x0000000605047c25 */ /* 0x001fc6000f8e021c */
[----:B--2---:R-:W-:-:S04]  /*2c20*/  LEA R6, P0, R4, UR4, 0x1 ;  /* 0x0000000404067c11 */ /* 0x004fc8000f8008ff */
[----:B------:R-:W-:-:S06]  /*2c30*/  LEA.HI.X R7, R4, UR5, R5, 0x1, P0 ;  /* 0x0000000504077c11 */ /* 0x000fcc00080f0c05 */
[----:B------:R-:W5:Y:S01]  /*2c40*/  LDG.E.128.CONSTANT R4, desc[UR12][R6.64] ;  /* 0x0000000c06047981 */ /* 0x000f62000c1e9d00 */
[----:B------:R-:W-:Y:S01]  /*2c50*/  ISETP.NE.AND P0, PT, R25, R0, PT ;  /* 0x000000001900720c */ /* 0x000fe20003f05270 */
[----:B------:R-:W-:Y:S01]  /*2c60*/  BSSY.RECONVERGENT B2, `(.L_x_23777) ;  /* 0x0000023000027945 */ /* 0x000fe20003800200 */
[----:B---3--:R-:W-:Y:S02]  /*2c70*/  F2FP.F16.F32.PACK_AB R12, R13, R12 ;  /* 0x0000000c0d0c723e */ /* 0x008fe400000000ff */
[----:B------:R-:W-:-:S09]  /*2c80*/  F2FP.F16.F32.PACK_AB R14, R15, R14 ;  /* 0x0000000e0f0e723e */ /* 0x000fd200000000ff */
[----:B-1--4-:R-:W-:Y:S05]  /*2c90*/  @P0 BRA `(.L_x_23778) ;  /* 0x00000000007c0947 */ /* 0x012fea0003800000 */
[C---:B------:R-:W-:Y:S01]  /*2ca0*/  IADD3 R13, PT, PT, R19.reuse, 0x1, RZ ;  /* 0x00000001130d7810 */ /* 0x040fe20007ffe0ff */
[C---:B------:R-:W-:Y:S01]  /*2cb0*/  VIADD R15, R19.reuse, 0x2 ;  /* 0x00000002130f7836 */ /* 0x040fe20000000000 */
[C---:B------:R-:W-:Y:S01]  /*2cc0*/  ISETP.GE.AND P6, PT, R19.reuse, UR17, PT ;  /* 0x0000001113007c0c */ /* 0x040fe2000bfc6270 */
[----:B------:R-:W-:Y:S01]  /*2cd0*/  VIADD R20, R19, 0x4 ;  /* 0x0000000413147836 */ /* 0x000fe20000000000 */
[----:B------:R-:W-:Y:S02]  /*2ce0*/  ISETP.GE.AND P2, PT, R13, UR17, PT ;  /* 0x000000110d007c0c */ /* 0x000fe4000bf46270 */
[----:B------:R-:W-:Y:S02]  /*2cf0*/  IADD3 R13, PT, PT, R19, 0x3, RZ ;  /* 0x00000003130d7810 */ /* 0x000fe40007ffe0ff */
[----:B------:R-:W-:Y:S01]  /*2d00*/  ISETP.GE.AND P5, PT, R15, UR17, PT ;  /* 0x000000110f007c0c */ /* 0x000fe2000bfa6270 */
[----:B------:R-:W-:Y:S01]  /*2d10*/  VIADD R15, R19, 0x6 ;  /* 0x00000006130f7836 */ /* 0x000fe20000000000 */
[----:B------:R-:W-:-:S02]  /*2d20*/  ISETP.GE.AND P1, PT, R13, UR17, PT ;  /* 0x000000110d007c0c */ /* 0x000fc4000bf26270 */
[C---:B------:R-:W-:Y:S02]  /*2d30*/  IADD3 R13, PT, PT, R19.reuse, 0x5, RZ ;  /* 0x00000005130d7810 */ /* 0x040fe40007ffe0ff */
[----:B------:R-:W-:Y:S02]  /*2d40*/  IADD3 R19, PT, PT, R19, 0x7, RZ ;  /* 0x0000000713137810 */ /* 0x000fe40007ffe0ff */
[----:B------:R-:W-:Y:S02]  /*2d50*/  ISETP.GE.AND P0, PT, R13, UR17, PT ;  /* 0x000000110d007c0c */ /* 0x000fe4000bf06270 */
[----:B------:R-:W-:Y:S02]  /*2d60*/  ISETP.GE.AND P3, PT, R15, UR17, PT ;  /* 0x000000110f007c0c */ /* 0x000fe4000bf66270 */
[----:B-----5:R-:W-:Y:S02]  /*2d70*/  SEL R13, R4, RZ, !P6 ;  /* 0x000000ff040d7207 */ /* 0x020fe40007000000 */
[----:B------:R-:W-:-:S02]  /*2d80*/  ISETP.GE.AND P6, PT, R19, UR17, PT ;  /* 0x0000001113007c0c */ /* 0x000fc4000bfc6270 */
[----:B------:R-:W-:Y:S02]  /*2d90*/  PRMT R15, R4, 0x7632, R15 ;  /* 0x00007632040f7816 */ /* 0x000fe4000000000f */
        /* <DEDUP_REMOVED lines=15> */
.L_x_23778:
[----:B------:R-:W-:Y:S05]  /*2e90*/  BSYNC.RECONVERGENT B2 ;  /* 0x0000000000027941 */ /* 0x000fea0003800200 */
.L_x_23777:
[----:B-----5:R-:W-:Y:S01]  /*2ea0*/  HMUL2 R5, R14, R5 ;  /* 0x000000050e057232 */ /* 0x020fe20000000000 */
[----:B------:R-:W-:Y:S01]  /*2eb0*/  F2FP.F16.F32.PACK_AB R8, R9, R8 ;  /* 0x000000080908723e */ /* 0x000fe200000000ff */
[----:B------:R-:W-:Y:S01]  /*2ec0*/  IMAD.MOV.U32 R25, RZ, RZ, R17 ;  /* 0x000000ffff197224 */ /* 0x000fe200078e0011 */
[----:B------:R-:W-:Y:S01]  /*2ed0*/  F2FP.F16.F32.PACK_AB R10, R11, R10 ;  /* 0x0000000a0b0a723e */ /* 0x000fe200000000ff */
[----:B------:R-:W-:-:S04]  /*2ee0*/  HFMA2 R5, R12, R4, R5 ;  /* 0x000000040c057231 */ /* 0x000fc80000000005 */
[----:B------:R-:W-:-:S04]  /*2ef0*/  HFMA2 R5, R8, R6, R5 ;  /* 0x0000000608057231 */ /* 0x000fc80000000005 */
[----:B------:R-:W-:-:S05]  /*2f00*/  HFMA2 R5, R10, R7, R5 ;  /* 0x000000070a057231 */ /* 0x000fca0000000005 */
[--C-:B------:R-:W-:Y:S02]  /*2f10*/  HADD2.F32 R4, -RZ, R5.reuse.H0_H0 ;  /* 0x20000005ff047230 */ /* 0x100fe40000004100 */
[----:B------:R-:W-:-:S05]  /*2f20*/  HADD2.F32 R5, -RZ, R5.H1_H1 ;  /* 0x30000005ff057230 */ /* 0x000fca0000004100 */
[----:B------:R-:W-:-:S04]  /*2f30*/  FADD.FTZ R4, R4, R5 ;  /* 0x0000000504047221 */ /* 0x000fc80000010000 */
[----:B------:R-:W-:-:S07]  /*2f40*/  FADD.FTZ R26, RZ, R4 ;  /* 0x00000004ff1a7221 */ /* 0x000fce0000010000 */
.L_x_23776:
[----:B------:R-:W-:Y:S05]  /*2f50*/  BSYNC.RECONVERGENT B1 ;  /* 0x0000000000017941 */ /* 0x000fea0003800200 */
.L_x_23775:
[----:B------:R-:W-:-:S13]  /*2f60*/  ISETP.GE.U32.AND P0, PT, R18, 0x4, PT ;  /* 0x000000041200780c */ /* 0x000fda0003f06070 */
[----:B------:R-:W-:Y:S05]  /*2f70*/  @!P0 BRA `(.L_x_23774) ;  /* 0x0000000400e88947 */ /* 0x000fea0003800000 */
[----:B------:R-:W-:-:S04]  /*2f80*/  IADD3 R5, PT, PT, R16, 0x60, RZ ;  /* 0x0000006010057810 */ /* 0x000fc80007ffe0ff */
[----:B------:R-:W-:-:S07]  /*2f90*/  LEA R24, R24, R5, 0x18 ;  /* 0x0000000518187211 */ /* 0x000fce00078ec0ff */
.L_x_23783:
[C-C-:B------:R-:W-:Y:S01]  /*2fa0*/  IMAD.WIDE.U32 R14, R25.reuse, 0x4, R30.reuse ;  /* 0x00000004190e7825 */ /* 0x140fe200078e001e */
[----:B------:R-:W0:Y:S03]  /*2fb0*/  LDC R10, c[0x0][0x3dc] ;  /* 0x0000f700ff0a7b82 */ /* 0x000e260000000800 */
[C---:B------:R-:W-:Y:S01]  /*2fc0*/  IMAD.WIDE.U32 R12, R25.reuse, 0x4, R30 ;  /* 0x00000004190c7825 */ /* 0x040fe200078e001e */
[----:B------:R-:W0:Y:S04]  /*2fd0*/  LDG.E.CONSTANT R5, desc[UR12][R14.64+0x10] ;  /* 0x0000100c0e057981 */ /* 0x000e28000c1e9900 */
[----:B------:R1:W2:Y:S01]  /*2fe0*/  LDG.E.CONSTANT R11, desc[UR12][R12.64] ;  /* 0x0000000c0c0b7981 */ /* 0x0002a2000c1e9900 */
[----:B------:R-:W3:Y:S01]  /*2ff0*/  LDC.64 R8, c[0x0][0x3a8] ;  /* 0x0000ea00ff087b82 */ /* 0x000ee20000000a00 */
[----:B------:R-:W-:-:S05]  /*3000*/  IMAD.SHL.U32 R19, R25, 0x8, RZ ;  /* 0x0000000819137824 */ /* 0x000fca00078e00ff */
[----:B------:R-:W-:-:S05]  /*3010*/  IADD3 R27, PT, PT, -R2, R19, RZ ;  /* 0x00000013021b7210 */ /* 0x000fca0007ffe1ff */
[----:B------:R-:W-:-:S05]  /*3020*/  IMAD R27, R27, 0x4, R24 ;  /* 0x000000041b1b7824 */ /* 0x000fca00078e0218 */
[----:B-1----:R-:W1:Y:S01]  /*3030*/  LDS.128 R12, [R27] ;  /* 0x000000001b0c7984 */ /* 0x002e620000000c00 */
[----:B0-----:R-:W-:-:S04]  /*3040*/  IMAD.WIDE R4, R5, R10, R28 ;  /* 0x0000000a05047225 */ /* 0x001fc800078e021c */
[----:B--2---:R-:W-:Y:S01]  /*3050*/  IMAD.WIDE R10, R11, R10, R28 ;  /* 0x0000000a0b0a7225 */ /* 0x004fe200078e021c */
[----:B---3--:R-:W-:-:S04]  /*3060*/  LEA R6, P0, R4, R8, 0x1 ;  /* 0x0000000804067211 */ /* 0x008fc800078008ff */
[----:B------:R-:W-:Y:S02]  /*3070*/  LEA.HI.X R7, R4, R9, R5, 0x1, P0 ;  /* 0x0000000904077211 */ /* 0x000fe400000f0c05 */
[----:B------:R-:W-:-:S04]  /*3080*/  LEA R8, P0, R10, R8, 0x1 ;  /* 0x000000080a087211 */ /* 0x000fc800078008ff */
[----:B------:R-:W-:Y:S01]  /*3090*/  LEA.HI.X R9, R10, R9, R11, 0x1, P0 ;  /* 0x000000090a097211 */ /* 0x000fe200000f0c0b */
[----:B------:R-:W5:Y:S05]  /*30a0*/  LDG.E.128.CONSTANT R4, desc[UR12][R6.64] ;  /* 0x0000000c06047981 */ /* 0x000f6a000c1e9d00 */
[----:B------:R-:W5:Y:S01]  /*30b0*/  LDG.E.128.CONSTANT R8, desc[UR12][R8.64] ;  /* 0x0000000c08087981 */ /* 0x000f62000c1e9d00 */
[----:B------:R-:W-:Y:S01]  /*30c0*/  ISETP.NE.AND P0, PT, R25, R0, PT ;  /* 0x000000001900720c */ /* 0x000fe20003f05270 */
[----:B------:R-:W-:Y:S01]  /*30d0*/  BSSY.RECONVERGENT B1, `(.L_x_23779) ;  /* 0x0000023000017945 */ /* 0x000fe20003800200 */
[----:B-1----:R-:W-:Y:S02]  /*30e0*/  F2FP.F16.F32.PACK_AB R16, R13, R12 ;  /* 0x0000000c0d10723e */ /* 0x002fe400000000ff */
[----:B------:R-:W-:-:S09]  /*30f0*/  F2FP.F16.F32.PACK_AB R17, R15, R14 ;  /* 0x0000000e0f11723e */ /* 0x000fd200000000ff */
[----:B------:R-:W-:Y:S05]  /*3100*/  @P0 BRA `(.L_x_23780) ;  /* 0x00000000007c0947 */ /* 0x000fea0003800000 */
[C---:B------:R-:W-:Y:S01]  /*3110*/  IADD3 R12, PT, PT, R19.reuse, 0x1, RZ ;  /* 0x00000001130c7810 */ /* 0x040fe20007ffe0ff */
[C---:B------:R-:W-:Y:S01]  /*3120*/  VIADD R13, R19.reuse, 0x2 ;  /* 0x00000002130d7836 */ /* 0x040fe20000000000 */
[C---:B------:R-:W-:Y:S01]  /*3130*/  ISETP.GE.AND P6, PT, R19.reuse, UR17, PT ;  /* 0x0000001113007c0c */ /* 0x040fe2000bfc6270 */
[C---:B------:R-:W-:Y:S01]  /*3140*/  VIADD R14, R19.reuse, 0x4 ;  /* 0x00000004130e7836 */ /* 0x040fe20000000000 */
        /* <DEDUP_REMOVED lines=9> */
[----:B------:R-:W-:Y:S02]  /*31e0*/  ISETP.GE.AND P4, PT, R14, UR17, PT ;  /* 0x000000110e007c0c */ /* 0x000fe4000bf86270 */
[----:B-----5:R-:W-:-:S02]  /*31f0*/  SEL R12, R8, RZ, !P6 ;  /* 0x000000ff080c7207 */ /* 0x020fc40007000000 */
        /* <DEDUP_REMOVED lines=16> */
.L_x_23780:
[----:B------:R-:W-:Y:S05]  /*3300*/  BSYNC.RECONVERGENT B1 ;  /* 0x0000000000017941 */ /* 0x000fea0003800200 */
.L_x_23779:
[----:B------:R-:W0:Y:S01]  /*3310*/  LDS.128 R12, [R27+0x10] ;  /* 0x000010001b0c7984 */ /* 0x000e220000000c00 */
[----:B-----5:R-:W-:Y:S01]  /*3320*/  HMUL2 R9, R17, R9 ;  /* 0x0000000911097232 */ /* 0x020fe20000000000 */
[----:B------:R-:W-:Y:S02]  /*3330*/  BSSY.RECONVERGENT B1, `(.L_x_23781) ;  /* 0x0000033000017945 */ /* 0x000fe40003800200 */
[----:B------:R-:W1:Y:S01]  /*3340*/  LDS.128 R20, [R27+0x90] ;  /* 0x000090001b147984 */ /* 0x000e620000000c00 */
[----:B------:R-:W-:-:S03]  /*3350*/  HFMA2 R9, R16, R8, R9 ;  /* 0x0000000810097231 */ /* 0x000fc60000000009 */
[----:B------:R-:W2:Y:S01]  /*3360*/  LDS.128 R16, [R27+0x80] ;  /* 0x000080001b107984 */ /* 0x000ea20000000c00 */
[----:B0-----:R-:W-:Y:S02]  /*3370*/  F2FP.F16.F32.PACK_AB R12, R13, R12 ;  /* 0x0000000c0d0c723e */ /* 0x001fe400000000ff */
[----:B------:R-:W-:Y:S02]  /*3380*/  F2FP.F16.F32.PACK_AB R14, R15, R14 ;  /* 0x0000000e0f0e723e */ /* 0x000fe400000000ff */
[----:B-1----:R-:W-:Y:S01]  /*3390*/  F2FP.F16.F32.PACK_AB R20, R21, R20 ;  /* 0x000000141514723e */ /* 0x002fe200000000ff */
[----:B------:R-:W-:Y:S01]  /*33a0*/  HFMA2 R9, R12, R10, R9 ;  /* 0x0000000a0c097231 */ /* 0x000fe20000000009 */
[----:B------:R-:W-:Y:S02]  /*33b0*/  F2FP.F16.F32.PACK_AB R22, R23, R22 ;  /* 0x000000161716723e */ /* 0x000fe400000000ff */
[----:B--2---:R-:W-:Y:S02]  /*33c0*/  F2FP.F16.F32.PACK_AB R16, R17, R16 ;  /* 0x000000101110723e */ /* 0x004fe400000000ff */
[----:B------:R-:W-:Y:S01]  /*33d0*/  F2FP.F16.F32.PACK_AB R18, R19, R18 ;  /* 0x000000121312723e */ /* 0x000fe200000000ff */
[----:B------:R-:W-:-:S02]  /*33e0*/  HFMA2 R9, R14, R11, R9 ;  /* 0x0000000b0e097231 */ /* 0x000fc40000000009 */
[----:B------:R-:W-:-:S03]  /*33f0*/  VIADD R11, R25, 0x4 ;  /* 0x00000004190b7836 */ /* 0x000fc60000000000 */
[--C-:B------:R-:W-:Y:S02]  /*3400*/  HADD2.F32 R8, -RZ, R9.reuse.H0_H0 ;  /* 0x20000009ff087230 */ /* 0x100fe40000004100 */
[----:B------:R-:W-:Y:S01]  /*3410*/  ISETP.NE.AND P0, PT, R11, R0, PT ;  /* 0x000000000b00720c */ /* 0x000fe20003f05270 */
[----:B------:R-:W-:-:S05]  /*3420*/  HADD2.F32 R9, -RZ, R9.H1_H1 ;  /* 0x30000009ff097230 */ /* 0x000fca0000004100 */
[----:B------:R-:W-:-:S04]  /*3430*/  FADD.FTZ R9, R8, R9 ;  /* 0x0000000908097221 */ /* 0x000fc80000010000 */
[----:B------:R-:W-:-:S03]  /*3440*/  FADD.FTZ R26, R9, R26 ;  /* 0x0000001a091a7221 */ /* 0x000fc60000010000 */
[----:B------:R-:W-:Y:S05]  /*3450*/  @P0 BRA `(.L_x_23782) ;  /* 0x0000000000800947 */ /* 0x000fea0003800000 */
[----:B------:R-:W-:-:S04]  /*3460*/  SHF.L.U32 R8, R0, 0x3, RZ ;  /* 0x0000000300087819 */ /* 0x000fc800000006ff */
        /* <DEDUP_REMOVED lines=9> */
[----:B------:R-:W-:-:S02]  /*3500*/  IADD3 R12, PT, PT, R8, 0x4, RZ ;  /* 0x00000004080c7810 */ /* 0x000fc40007ffe0ff */
[----:B------:R-:W-:Y:S02]  /*3510*/  IADD3 R11, PT, PT, R8, 0x6, RZ ;  /* 0x00000006080b7810 */ /* 0x000fe40007ffe0ff */
[----:B------:R-:W-:Y:S02]  /*3520*/  SEL R8, R4, RZ, !P6 ;  /* 0x000000ff04087207 */ /* 0x000fe40007000000 */
[----:B------:R-:W-:Y:S02]  /*3530*/  ISETP.GE.AND P4, PT, R12, UR17, PT ;  /* 0x000000110c007c0c */ /* 0x000fe4000bf86270 */
        /* <DEDUP_REMOVED lines=18> */
.L_x_23782:
[----:B------:R-:W-:Y:S05]  /*3660*/  BSYNC.RECONVERGENT B1 ;  /* 0x0000000000017941 */ /* 0x000fea0003800200 */
.L_x_23781:
[----:B------:R-:W-:Y:S01]  /*3670*/  HMUL2 R5, R18, R5 ;  /* 0x0000000512057232 */ /* 0x000fe20000000000 */
[----:B------:R-:W-:-:S04]  /*3680*/  IADD3 R25, PT, PT, R25, 0x8, RZ ;  /* 0x0000000819197810 */ /* 0x000fc80007ffe0ff */
[----:B------:R-:W-:Y:S01]  /*3690*/  ISETP.GE.U32.AND P0, PT, R25, UR8, PT ;  /* 0x0000000819007c0c */ /* 0x000fe2000bf06070 */
[----:B------:R-:W-:-:S04]  /*36a0*/  HFMA2 R5, R16, R4, R5 ;  /* 0x0000000410057231 */ /* 0x000fc80000000005 */
[----:B------:R-:W-:-:S04]  /*36b0*/  HFMA2 R5, R20, R6, R5 ;  /* 0x0000000614057231 */ /* 0x000fc80000000005 */
[----:B------:R-:W-:-:S05]  /*36c0*/  HFMA2 R5, R22, R7, R5 ;  /* 0x0000000716057231 */ /* 0x000fca0000000005 */
[--C-:B------:R-:W-:Y:S02]  /*36d0*/  HADD2.F32 R4, -RZ, R5.reuse.H0_H0 ;  /* 0x20000005ff047230 */ /* 0x100fe40000004100 */
[----:B------:R-:W-:-:S05]  /*36e0*/  HADD2.F32 R5, -RZ, R5.H1_H1 ;  /* 0x30000005ff057230 */ /* 0x000fca0000004100 */
[----:B------:R-:W-:-:S04]  /*36f0*/  FADD.FTZ R5, R4, R5 ;  /* 0x0000000504057221 */ /* 0x000fc80000010000 */
[----:B------:R-:W-:Y:S01]  /*3700*/  FADD.FTZ R26, R26, R5 ;  /* 0x000000051a1a7221 */ /* 0x000fe20000010000 */
[----:B------:R-:W-:Y:S06]  /*3710*/  @!P0 BRA `(.L_x_23783) ;  /* 0xfffffff800208947 */ /* 0x000fec000383ffff */
.L_x_23774:
[----:B------:R-:W-:Y:S05]  /*3720*/  BSYNC.RECONVERGENT B0 ;  /* 0x0000000000007941 */ /* 0x000fea0003800200 */
.L_x_23773:
        /* <DEDUP_REMOVED lines=11> */
[----:B012---:R-:W-:-:S05]  /*37e0*/  LEA R5, R2, UR4, 0x2 ;  /* 0x0000000402057c11 */ /* 0x007fca000f8e10ff */
[----:B------:R-:W-:Y:S01]  /*37f0*/  @!P0 STS [R5+-0x100], R26 ;  /* 0xffff001a05008388 */ /* 0x000fe20000000800 */
[----:B------:R-:W-:Y:S01]  /*3800*/  BAR.SYNC.DEFER_BLOCKING 0x0 ;  /* 0x0000000000007b1d */ /* 0x000fe20000010000 */
[----:B------:R-:W-:Y:S02]  /*3810*/  ISETP.NE.AND P0, PT, R0, 0x20, PT ;  /* 0x000000200000780c */ /* 0x000fe40003f05270 */
[----:B------:R-:W-:-:S11]  /*3820*/  LOP3.LUT R0, R3, 0x1f, RZ, 0xc0, !PT ;  /* 0x0000001f03007812 */ /* 0x000fd600078ec0ff */
[----:B------:R-:W-:Y:S01]  /*3830*/  @!P0 LEA R3, R0, UR4, 0x2 ;  /* 0x0000000400038c11 */ /* 0x000fe2000f8e10ff */
[----:B------:R-:W0:Y:S02]  /*3840*/  @!P1 LDS R7, [R5] ;  /* 0x0000000005079984 */ /* 0x000e240000000800 */
        /* <DEDUP_REMOVED lines=8> */
[----:B0-----:R-:W-:Y:S01]  /*38d0*/  IMAD.U32 R3, RZ, RZ, UR15 ;  /* 0x0000000fff037e24 */ /* 0x001fe2000f8e00ff */
[----:B------:R-:W0:Y:S01]  /*38e0*/  LDCU.64 UR6, c[0x0][0x390] ;  /* 0x00007200ff0677ac */ /* 0x000e220008000a00 */
[----:B-1----:R-:W-:Y:S01]  /*38f0*/  @!P2 FADD.FTZ R26, R26, R7 ;  /* 0x000000071a1aa221 */ /* 0x002fe20000010000 */
[----:B------:R-:W-:Y:S02]  /*3900*/  UIMAD UR4, UR4, UR18, URZ ;  /* 0x00000012040472a4 */ /* 0x000fe4000f8e02ff */
[----:B------:R-:W-:Y:S02]  /*3910*/  LEA R0, R3, R0, 0x5 ;  /* 0x0000000003007211 */ /* 0x000fe400078e28ff */
[----:B------:R-:W-:Y:S02]  /*3920*/  F2FP.F16.F32.PACK_AB R26, RZ, R26 ;  /* 0x0000001aff1a723e */ /* 0x000fe400000000ff */
[----:B------:R-:W-:-:S05]  /*3930*/  IMAD.U32 R3, RZ, RZ, UR4 ;  /* 0x00000004ff037e24 */ /* 0x000fca000f8e00ff */
[----:B------:R-:W-:-:S04]  /*3940*/  LEA R0, P0, R3, R0, 0x5 ;  /* 0x0000000003007211 */ /* 0x000fc800078028ff */
[----:B------:R-:W-:Y:S02]  /*3950*/  IADD3.X R3, PT, PT, RZ, RZ, RZ, P0, !PT ;  /* 0x000000ffff037210 */ /* 0x000fe400007fe4ff */
[----:B0-----:R-:W-:-:S04]  /*3960*/  LEA R2, P0, R0, UR6, 0x1 ;  /* 0x0000000600027c11 */ /* 0x001fc8000f8008ff */
[----:B------:R-:W-:-:S05]  /*3970*/  LEA.HI.X R3, R0, UR7, R3, 0x1, P0 ;  /* 0x0000000700037c11 */ /* 0x000fca00080f0c03 */
[----:B------:R-:W-:Y:S01]  /*3980*/  STG.E.U16 desc[UR12][R2.64], R26 ;  /* 0x0000001a02007986 */ /* 0x000fe2000c10150c */
[----:B------:R-:W-:Y:S05]  /*3990*/  EXIT ;  /* 0x000000000000794d */ /* 0x000fea0003800000 */
.L_x_23748:
        /* <DEDUP_REMOVED lines=8> */
.L_x_23785:
[----:B------:R-:W-:Y:S05]  /*3a20*/  BSYNC B1 ;  /* 0x0000000000017941 */ /* 0x000fea0003800000 */
.L_x_23784:
[----:B------:R-:W-:Y:S02]  /*3a30*/  IMAD.MOV.U32 R5, RZ, RZ, R7 ;  /* 0x000000ffff057224 */ /* 0x000fe400078e0007 */
[----:B------:R-:W-:Y:S02]  /*3a40*/  HFMA2 R9, -RZ, RZ, 0, 5.9604644775390625e-08 ;  /* 0x00000001ff097431 */ /* 0x000fe400000001ff */
[----:B------:R-:W-:Y:S01]  /*3a50*/  IMAD.MOV.U32 R20, RZ, RZ, 0x1f ;  /* 0x0000001fff147424 */ /* 0x000fe200078e00ff */
[----:B------:R-:W-:Y:S01]  /*3a60*/  MOV R8, 0xffffffff ;  /* 0xffffffff00087802 */ /* 0x000fe20000000f00 */
[----:B------:R-:W-:-:S07]  /*3a70*/  FADD.FTZ R5, R4, R5 ;  /* 0x0000000504057221 */ /* 0x000fce0000010000 */
[----:B------:R-:W-:Y:S05]  /*3a80*/  WARPSYNC.COLLECTIVE R8, `(.L_x_23786) ;  /* 0x0000000008087348 */ /* 0x000fea0003c00000 */
[----:B------:R0:W1:Y:S02]  /*3a90*/  SHFL.BFLY P1, R7, R5, R9, R20 ;  /* 0x0c00000905077389 */ /* 0x0000640000020014 */
[----:B01----:R-:W-:Y:S05]  /*3aa0*/  ENDCOLLECTIVE ;  /* 0x000000000000791b */ /* 0x003fea0003800000 */
.L_x_23786:
[----:B------:R-:W-:Y:S01]  /*3ab0*/  IMAD.MOV.U32 R6, RZ, RZ, R7 ;  /* 0x000000ffff067224 */ /* 0x000fe200078e0007 */
[----:B------:R-:W-:Y:S06]  /*3ac0*/  BRA `(.L_x_23787) ;  /* 0xffffffd000447947 */ /* 0x000fec000383ffff */
.L_x_23750:
        /* <DEDUP_REMOVED lines=8> */
.L_x_23789:
[----:B------:R-:W-:Y:S05]  /*3b50*/  BSYNC B0 ;  /* 0x0000000000007941 */ /* 0x000fea0003800000 */
.L_x_23788:
        /* <DEDUP_REMOVED lines=8> */
.L_x_23790:
[----:B------:R-:W-:Y:S01]  /*3be0*/  HFMA2 R9, -RZ, RZ, 0, 2.384185791015625e-07 ;  /* 0x00000004ff097431 */ /* 0x000fe200000001ff */
[----:B------:R-:W-:-:S04]  /*3bf0*/  MOV R6, R7 ;  /* 0x0000000700067202 */ /* 0x000fc80000000f00 */
[----:B------:R-:W-:-:S05]  /*3c00*/  FMNMX.FTZ R6, R5, R6, !PT ;  /* 0x0000000605067209 */ /* 0x000fca0007810000 */
[----:B------:R-:W-:-:S07]  /*3c10*/  IMAD.MOV.U32 R5, RZ, RZ, R6 ;  /* 0x000000ffff057224 */ /* 0x000fce00078e0006 */
[----:B------:R-:W-:Y:S05]  /*3c20*/  WARPSYNC.COLLECTIVE R8, `(.L_x_23791) ;  /* 0x0000000008087348 */ /* 0x000fea0003c00000 */
[----:B------:R0:W1:Y:S02]  /*3c30*/  SHFL.BFLY P1, R7, R5, R9, R20 ;  /* 0x0c00000905077389 */ /* 0x0000640000020014 */
[----:B01----:R-:W-:Y:S05]  /*3c40*/  ENDCOLLECTIVE ;  /* 0x000000000000791b */ /* 0x003fea0003800000 */
.L_x_23791:
[----:B------:R-:W-:Y:S05]  /*3c50*/  BRA `(.L_x_23792) ;  /* 0xffffffd000687947 */ /* 0x000fea000383ffff */
.L_x_23793:
        /* <DEDUP_REMOVED lines=10> */
.L_x_27676:


//--------------------- .text._ZN4vllm32paged_attention_v2_reduce_kernelItLi256ELi128ELi512EEEvPT_PKfS4_PKS1_PKii --------------------------
	.section	.text._ZN4vllm32paged_attention_v2_reduce_kernelItLi256ELi128ELi512EEEvPT_PKfS4_PKS1_PKii,"ax",@progbits
	.align	128
        .global         _ZN4vllm32paged_attention_v2_reduce_kernelItLi256ELi128ELi512EEEvPT_PKfS4_PKS1_PKii
        .type           _ZN4vllm32paged_attention_v2_reduce_kernelItLi256ELi128ELi512EEEvPT_PKfS4_PKS1_PKii,@function
        .size           _ZN4vllm32paged_attention_v2_reduce_kernelItLi256ELi128ELi512EEEvPT_PKfS4_PKS1_PKii,(.L_x_27677 - _ZN4vllm32paged_attention_v2_reduce_kernelItLi256ELi128ELi512EEEvPT_PKfS4_PKS1_PKii)
        .other          _ZN4vllm32paged_attention_v2_reduce_kernelItLi256ELi128ELi512EEEvPT_PKfS4_PKS1_PKii,@"STO_CUDA_ENTRY STV_DEFAULT"
_ZN4vllm32paged_attention_v2_reduce_kernelItLi256ELi128ELi512EEEvPT_PKfS4_PKS1_PKii:
.text._ZN4vllm32paged_attention_v2_reduce_kernelItLi256ELi128ELi512EEEvPT_PKfS4_PKS1_PKii:
        /* <DEDUP_REMOVED lines=68> */
.L_x_23797:
        /* <DEDUP_REMOVED lines=10> */
.L_x_23796:
[----:B------:R-:W-:Y:S05]  /*04e0*/  BSYNC.RECONVERGENT B0 ;  /* 0x0000000000007941 */ /* 0x000fea0003800200 */
.L_x_23795:
        /* <DEDUP_REMOVED lines=11> */
.L_x_23798:
        /* <DEDUP_REMOVED lines=40> */
.L_x_23794:
        /* <DEDUP_REMOVED lines=58> */
[----:B------:R-:W-:-:S05]  /*0bc0*/  MOV R6, R2 ;  /* 0x0000000200067202 */ /* 0x000fca0000000f00 */
[----:B------:R-:W-:-:S07]  /*0bd0*/  LEA R14, R2, UR4, 0x2 ;  /* 0x00000004020e7c11 */ /* 0x000fce000f8e10ff */
.L_x_23803:
[----:B------:R-:W-:-:S05]  /*0be0*/  IMAD.MOV.U32 R12, RZ, RZ, R10 ;  /* 0x000000ffff0c7224 */ /* 0x000fca00078e000a */
[----:B------:R0:W2:Y:S01]  /*0bf0*/  LDG.E.CONSTANT R17, desc[UR8][R12.64] ;  /* 0x000000080c117981 */ /* 0x0000a2000c1e9900 */
[----:B------:R-:W-:Y:S01]  /*0c00*/  IADD3 R15, PT, PT, R15, 0x1, RZ ;  /* 0x000000010f0f7810 */ /* 0x000fe20007ffe0ff */
[----:B------:R-:W-:-:S03]  /*0c10*/  IMAD.WIDE.U32 R10, R3, 0x4, R12 ;  /* 0x00000004030a7825 */ /* 0x000fc600078e000c */
[----:B------:R-:W-:Y:S01]  /*0c20*/  ISETP.NE.AND P2, PT, R15, RZ, PT ;  /* 0x000000ff0f00720c */ /* 0x000fe20003f45270 */
[----:B------:R-:W-:Y:S02]  /*0c30*/  IMAD.IADD R6, R3, 0x1, R6 ;  /* 0x0000000103067824 */ /* 0x000fe400078e0206 */
[----:B0-----:R-:W-:Y:S01]  /*0c40*/  IMAD.MOV.U32 R13, RZ, RZ, R11 ;  /* 0x000000ffff0d7224 */ /* 0x001fe200078e000b */
[----:B--2---:R0:W-:Y:S01]  /*0c50*/  STS [R14], R17 ;  /* 0x000000110e007388 */ /* 0x0041e20000000800 */
[----:B------:R-:W-:Y:S02]  /*0c60*/  FMNMX.FTZ R8, R17, R8, !PT ;  /* 0x0000000811087209 */ /* 0x000fe40007810000 */
[----:B0-----:R-:W-:-:S06]  /*0c70*/  LEA R14, R3, R14, 0x2 ;  /* 0x0000000e030e7211 */ /* 0x001fcc00078e10ff */
[----:B------:R-:W-:Y:S05]  /*0c80*/  @P2 BRA `(.L_x_23803) ;  /* 0xfffffffc00d42947 */ /* 0x000fea000383ffff */
.L_x_23802:
[----:B------:R-:W-:Y:S05]  /*0c90*/  BSYNC.RECONVERGENT B1 ;  /* 0x0000000000017941 */ /* 0x000fea0003800200 */
.L_x_23801:
        /* <DEDUP_REMOVED lines=9> */
.L_x_23804:
        /* <DEDUP_REMOVED lines=8> */
[----:B------:R-:W-:Y:S01]  /*0db0*/  IMAD.X R28, RZ, RZ, R19, P1 ;  /* 0x000000ffff1c7224 */ /* 0x000fe200008e0613 */
[----:B------:R-:W-:Y:S02]  /*0dc0*/  LEA R12, P3, R13, UR14, 0x2 ;  /* 0x0000000e0d0c7c11 */ /* 0x000fe4000f8610ff */
[----:B------:R-:W-:Y:S01]  /*0dd0*/  LEA R14, P1, R15, UR14, 0x2 ;  /* 0x0000000e0f0e7c11 */ /* 0x000fe2000f8210ff */
[----:B------:R-:W2:Y:S01]  /*0de0*/  LDG.E.CONSTANT R11, desc[UR8][R10.64] ;  /* 0x000000080a0b7981 */ /* 0x000ea2000c1e9900 */
[----:B------:R-:W-:Y:S02]  /*0df0*/  IADD3.X R26, PT, PT, RZ, R19, RZ, P2, !PT ;  /* 0x00000013ff1a7210 */ /* 0x000fe400017fe4ff */
[----:B------:R-:W-:Y:S02]  /*0e00*/  LEA R16, P2, R17, UR14, 0x2 ;  /* 0x0000000e11107c11 */ /* 0x000fe4000f8410ff */
[----:B------:R-:W-:-:S02]  /*0e10*/  LEA.HI.X R13, R13, UR15, R21, 0x2, P3 ;  /* 0x0000000f0d0d7c11 */ /* 0x000fc400098f1415 */
[----:B------:R-:W-:Y:S02]  /*0e20*/  LEA.HI.X R15, R15, UR15, R28, 0x2, P1 ;  /* 0x0000000f0f0f7c11 */ /* 0x000fe400088f141c */
[----:B------:R-:W-:Y:S01]  /*0e30*/  LEA.HI.X R17, R17, UR15, R26, 0x2, P2 ;  /* 0x0000000f11117c11 */ /* 0x000fe200090f141a */
[----:B------:R-:W3:Y:S04]  /*0e40*/  LDG.E.CONSTANT R12, desc[UR8][R12.64] ;  /* 0x000000080c0c7981 */ /* 0x000ee8000c1e9900 */
[----:B------:R-:W4:Y:S04]  /*0e50*/  LDG.E.CONSTANT R15, desc[UR8][R14.64] ;  /* 0x000000080e0f7981 */ /* 0x000f28000c1e9900 */
[----:B------:R-:W5:Y:S01]  /*0e60*/  LDG.E.CONSTANT R16, desc[UR8][R16.64] ;  /* 0x0000000810107981 */ /* 0x000f62000c1e9900 */
[----:B------:R-:W-:-:S02]  /*0e70*/  IMAD R21, R3, 0x4, R24 ;  /* 0x0000000403157824 */ /* 0x000fc400078e0218 */
[C-C-:B------:R-:W-:Y:S02]  /*0e80*/  IMAD R26, R3.reuse, 0x8, R24.reuse ;  /* 0x00000008031a7824 */ /* 0x140fe400078e0218 */
        /* <DEDUP_REMOVED lines=11> */
[----:B------:R-:W-:-:S02]  /*0f40*/  FMNMX3.FTZ R8, R8, R11, R12, !PT ;  /* 0x0000000b08087276 */ /* 0x000fc4000781000c */
[----:B0-----:R-:W-:Y:S02]  /*0f50*/  LEA R24, R3, R24, 0x4 ;  /* 0x0000001803187211 */ /* 0x001fe400078e20ff */
[----:B------:R-:W-:Y:S01]  /*0f60*/  FMNMX3.FTZ R8, R8, R15, R16, !PT ;  /* 0x0000000f08087276 */ /* 0x000fe20007810010 */
[----:B------:R-:W-:Y:S06]  /*0f70*/  @!P1 BRA `(.L_x_23804) ;  /* 0xfffffffc006c9947 */ /* 0x000fec000383ffff */
.L_x_23800:
[----:B------:R-:W-:Y:S05]  /*0f80*/  BSYNC.RECONVERGENT B0 ;  /* 0x0000000000007941 */ /* 0x000fea0003800200 */
.L_x_23799:
        /* <DEDUP_REMOVED lines=36> */
[----:B------:R-:W-:Y:S02]  /*11d0*/  IADD3 R12, PT, PT, R2, R8, RZ ;  /* 0x00000008020c7210 */ /* 0x000fe40007ffe0ff */
[----:B------:R-:W-:Y:S02]  /*11e0*/  ISETP.NE.U32.AND P4, PT, R8, RZ, PT ;  /* 0x000000ff0800720c */ /* 0x000fe40003f85070 */
[----:B------:R-:W-:Y:S02]  /*11f0*/  ISETP.GE.U32.AND P0, PT, R12, R9, PT ;  /* 0x000000090c00720c */ /* 0x000fe40003f06070 */
[----:B------:R-:W-:Y:S02]  /*1200*/  VIMNMX.U32 R13, PT, PT, R9, R12, !PT ;  /* 0x0000000c090d7248 */ /* 0x000fe40007fe0000 */
[----:B------:R-:W-:-:S04]  /*1210*/  SEL R14, RZ, 0x1, P0 ;  /* 0x00000001ff0e7807 */ /* 0x000fc80000000000 */
[----:B------:R-:W-:Y:S01]  /*1220*/  IADD3 R13, PT, PT, R13, -R12, -R14 ;  /* 0x8000000c0d0d7210 */ /* 0x000fe20007ffe80e */
[----:B-1----:R-:W1:Y:S02]  /*1230*/  MUFU.RCP R15, R15 ;  /* 0x0000000f000f7308 */ /* 0x002e640000001000 */
[----:B-1----:R-:W-:-:S06]  /*1240*/  VIADD R10, R15, 0xffffffe ;  /* 0x0ffffffe0f0a7836 */ /* 0x002fcc0000000000 */
[----:B------:R1:W2:Y:S02]  /*1250*/  F2I.FTZ.U32.TRUNC.NTZ R11, R10 ;  /* 0x0000000a000b7305 */ /* 0x0002a4000021f000 */
[----:B-1----:R-:W-:Y:S02]  /*1260*/  IMAD.MOV.U32 R10, RZ, RZ, RZ ;  /* 0x000000ffff0a7224 */ /* 0x002fe400078e00ff */
        /* <DEDUP_REMOVED lines=9> */
[----:B------:R-:W-:Y:S01]  /*1300*/  @P0 IADD3 R13, PT, PT, R13, -R8, RZ ;  /* 0x800000080d0d0210 */ /* 0x000fe20007ffe0ff */
        /* <DEDUP_REMOVED lines=14> */
[----:B------:R-:W-:Y:S01]  /*13f0*/  MOV R17, R2 ;  /* 0x0000000200117202 */ /* 0x000fe20000000f00 */
[----:B------:R-:W-:Y:S01]  /*1400*/  IMAD.X R12, RZ, RZ, R19, P3 ;  /* 0x000000ffff0c7224 */ /* 0x000fe200018e0613 */
[----:B------:R-:W-:Y:S01]  /*1410*/  LOP3.LUT R11, R11, 0x3, RZ, 0xc0, !PT ;  /* 0x000000030b0b7812 */ /* 0x000fe200078ec0ff */
[----:B------:R-:W-:-:S04]  /*1420*/  ULEA UR6, UR5, UR6, 0x18 ;  /* 0x0000000605067291 */ /* 0x000fc8000f8ec0ff */
[----:B------:R-:W-:Y:S02]  /*1430*/  IMAD.MOV R15, RZ, RZ, -R11 ;  /* 0x000000ffff0f7224 */ /* 0x000fe400078e0a0b */
[----:B------:R-:W-:Y:S02]  /*1440*/  LEA R14, R2, UR6, 0x2 ;  /* 0x00000006020e7c11 */ /* 0x000fe4000f8e10ff */
[----:B-1----:R-:W-:-:S04]  /*1450*/  LEA R10, P3, R13, UR12, 0x2 ;  /* 0x0000000c0d0a7c11 */ /* 0x002fc8000f8610ff */
[----:B------:R-:W-:-:S09]  /*1460*/  LEA.HI.X R13, R13, UR13, R12, 0x2, P3 ;  /* 0x0000000d0d0d7c11 */ /* 0x000fd200098f140c */
.L_x_23809:
[----:B------:R-:W-:Y:S02]  /*1470*/  IMAD.MOV.U32 R11, RZ, RZ, R13 ;  /* 0x000000ffff0b7224 */ /* 0x000fe400078e000d */
[----:B-1----:R1:W0:Y:S04]  /*1480*/  LDS R13, [R14] ;  /* 0x000000000e0d7984 */ /* 0x0022280000000800 */
[----:B------:R-:W2:Y:S01]  /*1490*/  LDG.E.CONSTANT R12, desc[UR8][R10.64] ;  /* 0x000000080a0c7981 */ /* 0x000ea2000c1e9900 */
[----:B------:R-:W-:Y:S01]  /*14a0*/  LEA R20, R9, R14, 0x2 ;  /* 0x0000000e09147211 */ /* 0x000fe200078e10ff */
[----:B------:R-:W-:Y:S01]  /*14b0*/  VIADD R15, R15, 0x1 ;  /* 0x000000010f0f7836 */ /* 0x000fe20000000000 */
[C---:B------:R-:W-:Y:S01]  /*14c0*/  IADD3 R17, PT, PT, R8.reuse, R17, RZ ;  /* 0x0000001108117210 */ /* 0x040fe20007ffe0ff */
[----:B-1----:R-:W-:-:S03]  /*14d0*/  IMAD R14, R8, 0x4, R14 ;  /* 0x00000004080e7824 */ /* 0x002fc600078e020e */
        /* <DEDUP_REMOVED lines=10> */
.L_x_23808:
[----:B------:R-:W-:Y:S05]  /*1580*/  BSYNC.RECONVERGENT B1 ;  /* 0x0000000000017941 */ /* 0x000fea0003800200 */
.L_x_23807:
[----:B------:R-:W-:Y:S05]  /*1590*/  @!P0 BRA `(.L_x_23806) ;  /* 0x0000000400208947 */ /* 0x000fea0003800000 */
[----:B------:R-:W-:Y:S01]  /*15a0*/  UIADD3 UR6, UPT, UPT, UR4, 0x20, URZ ;  /* 0x0000002004067890 */ /* 0x000fe2000fffe0ff */
[C-C-:B------:R-:W-:Y:S01]  /*15b0*/  IMAD R18, R8.reuse, 0x2, R17.reuse ;  /* 0x0000000208127824 */ /* 0x140fe200078e0211 */
[----:B-1----:R-:W-:Y:S01]  /*15c0*/  IADD3 R21, PT, PT, R17, R8, RZ ;  /* 0x0000000811157210 */ /* 0x002fe20007ffe0ff */
[----:B------:R-:W-:Y:S01]  /*15d0*/  IMAD R20, R8, 0x3, R17 ;  /* 0x0000000308147824 */ /* 0x000fe200078e0211 */
[----:B------:R-:W-:-:S06]  /*15e0*/  ULEA UR6, UR5, UR6, 0x18 ;  /* 0x0000000605067291 */ /* 0x000fcc000f8ec0ff */
[----:B------:R-:W-:-:S07]  /*15f0*/  LEA R23, R17, UR6, 0x2 ;  /* 0x0000000611177c11 */ /* 0x000fce000f8e10ff */
.L_x_23810:
        /* <DEDUP_REMOVED lines=10> */
[----:B------:R-:W-:-:S04]  /*16a0*/  IADD3 R15, P0, PT, R18, R7, RZ ;  /* 0x00000007120f7210 */ /* 0x000fc80007f1e0ff */
[----:B------:R-:W-:Y:S02]  /*16b0*/  IADD3.X R24, PT, PT, RZ, R19, RZ, P0, !PT ;  /* 0x00000013ff187210 */ /* 0x000fe400007fe4ff */
[C---:B------:R-:W-:Y:S01]  /*16c0*/  LEA R14, P0, R15.reuse, UR14, 0x2 ;  /* 0x0000000e0f0e7c11 */ /* 0x040fe2000f8010ff */
[----:B-1----:R-:W0:Y:S03]  /*16d0*/  LDS R13, [R23] ;  /* 0x00000000170d7984 */ /* 0x002e260000000800 */
[----:B------:R-:W-:-:S05]  /*16e0*/  LEA.HI.X R15, R15, UR15, R24, 0x2, P0 ;  /* 0x0000000f0f0f7c11 */ /* 0x000fca00080f1418 */
[----:B------:R1:W4:Y:S01]  /*16f0*/  LDG.E.CONSTANT R14, desc[UR8][R14.64] ;  /* 0x000000080e0e7981 */ /* 0x000322000c1e9900 */
[----:B------:R-:W-:-:S05]  /*1700*/  IADD3 R11, P0, PT, R20, R7, RZ ;  /* 0x00000007140b7210 */ /* 0x000fca0007f1e0ff */
[----:B------:R-:W-:Y:S01]  /*1710*/  IMAD.X R24, RZ, RZ, R19, P0 ;  /* 0x000000ffff187224 */ /* 0x000fe200000e0613 */
[----:B------:R-:W-:-:S04]  /*1720*/  LEA R10, P0, R11, UR14, 0x2 ;  /* 0x0000000e0b0a7c11 */ /* 0x000fc8000f8010ff */
[----:B------:R-:W-:-:S05]  /*1730*/  LEA.HI.X R11, R11, UR15, R24, 0x2, P0 ;  /* 0x0000000f0b0b7c11 */ /* 0x000fca00080f1418 */
[----:B------:R5:W4:Y:S01]  /*1740*/  LDG.E.CONSTANT R10, desc[UR8][R10.64] ;  /* 0x000000080a0a7981 */ /* 0x000b22000c1e9900 */
[C---:B-1----:R-:W-:Y:S01]  /*1750*/  LEA R15, R8.reuse, R23, 0x2 ;  /* 0x00000017080f7211 */ /* 0x042fe200078e10ff */
[C---:B------:R-:W-:Y:S01]  /*1760*/  IMAD R26, R8.reuse, 0x4, R3 ;  /* 0x00000004081a7824 */ /* 0x040fe200078e0203 */
[C---:B------:R-:W-:Y:S01]  /*1770*/  IADD3 R17, PT, PT, R8.reuse, R17, R8 ;  /* 0x0000001108117210 */ /* 0x040fe20007ffe008 */
[C---:B------:R-:W-:Y:S01]  /*1780*/  IMAD R18, R8.reuse, 0x4, R18 ;  /* 0x0000000408127824 */ /* 0x040fe200078e0212 */
[C---:B------:R-:W-:Y:S01]  /*1790*/  LEA R21, R8.reuse, R21, 0x2 ;  /* 0x0000001508157211 */ /* 0x040fe200078e10ff */
[C---:B------:R-:W-:Y:S01]  /*17a0*/  IMAD R20, R8.reuse, 0x4, R20 ;  /* 0x0000000408147824 */ /* 0x040fe200078e0214 */
[----:B------:R-:W-:Y:S01]  /*17b0*/  IADD3 R17, PT, PT, R8, R17, R8 ;  /* 0x0000001108117210 */ /* 0x000fe20007ffe008 */
[----:B-----5:R-:W-:-:S03]  /*17c0*/  IMAD.IADD R11, R26, 0x1, R23 ;  /* 0x000000011a0b7824 */ /* 0x020fc600078e0217 */
[----:B------:R-:W-:Y:S01]  /*17d0*/  ISETP.GE.AND P0, PT, R17, R9, PT ;  /* 0x000000091100720c */ /* 0x000fe20003f06270 */
        /* <DEDUP_REMOVED lines=20> */
[----:B------:R-:W-:Y:S01]  /*1920*/  IADD3 R11, PT, PT, R24, R23, RZ ;  /* 0x00000017180b7210 */ /* 0x000fe20007ffe0ff */
        /* <DEDUP_REMOVED lines=15> */
.L_x_23806:
[----:B------:R-:W-:Y:S05]  /*1a20*/  BSYNC.RECONVERGENT B0 ;  /* 0x0000000000007941 */ /* 0x000fea0003800200 */
.L_x_23805:
        /* <DEDUP_REMOVED lines=27> */
[----:B------:R-:W-:-:S04]  /*1be0*/  SHF.L.U32 R6, R4, 0x8, RZ ;  /* 0x0000000804067819 */ /* 0x000fc800000006ff */
        /* <DEDUP_REMOVED lines=8> */
[----:B------:R-:W-:Y:S02]  /*1c70*/  IMAD.MOV.U32 R10, RZ, RZ, RZ ;  /* 0x000000ffff0a7224 */ /* 0x000fe400078e00ff */
[----:B------:R-:W0:Y:S01]  /*1c80*/  MUFU.RCP R7, R7 ;  /* 0x0000000700077308 */ /* 0x000e220000001000 */
[----:B------:R-:W-:Y:S01]  /*1c90*/  ULEA UR4, UR5, UR4, 0x18 ;  /* 0x0000000405047291 */ /* 0x000fe2000f8ec0ff */
[C---:B------:R-:W-:Y:S02]  /*1ca0*/  LOP3.LUT R9, R8.reuse, 0x3, RZ, 0xc0, !PT ;  /* 0x0000000308097812 */ /* 0x040fe400078ec0ff */
[----:B------:R-:W-:-:S03]  /*1cb0*/  LOP3.LUT R11, R8, 0x7, RZ, 0xc0, !PT ;  /* 0x00000007080b7812 */ /* 0x000fc600078ec0ff */
[----:B------:R-:W-:Y:S01]  /*1cc0*/  IADD3 R12, PT, PT, R3, UR4, RZ ;  /* 0x00000004030c7c10 */ /* 0x000fe2000fffe0ff */
[----:B------:R-:W-:Y:S01]  /*1cd0*/  VIADD R13, R9, 0xffffffff ;  /* 0xffffffff090d7836 */ /* 0x000fe20000000000 */
[----:B------:R-:W-:Y:S06]  /*1ce0*/  @!P0 BRA `(.L_x_23811) ;  /* 0x0000000800d48947 */ /* 0x000fec0003800000 */
[----:B------:R-:W-:Y:S01]  /*1cf0*/  ISETP.GE.U32.AND P2, PT, R0, 0xe01, PT ;  /* 0x00000e010000780c */ /* 0x000fe20003f46070 */
[----:B------:R-:W-:Y:S01]  /*1d00*/  HFMA2 R23, -RZ, RZ, 0, 0 ;  /* 0x00000000ff177431 */ /* 0x000fe200000001ff */
[----:B------:R-:W-:Y:S01]  /*1d10*/  ISETP.NE.AND P1, PT, R11, RZ, PT ;  /* 0x000000ff0b00720c */ /* 0x000fe20003f25270 */
[----:B------:R-:W-:-:S10]  /*1d20*/  IMAD.MOV.U32 R10, RZ, RZ, RZ ;  /* 0x000000ffff0a7224 */ /* 0x000fd400078e00ff */
[----:B------:R-:W-:Y:S05]  /*1d30*/  @!P2 BRA `(.L_x_23812) ;  /* 0x000000040060a947 */ /* 0x000fea0003800000 */
[----:B------:R-:W-:Y:S01]  /*1d40*/  LOP3.LUT R23, R8, 0x3ffff8, RZ, 0xc0, !PT ;  /* 0x003ffff808177812 */ /* 0x000fe200078ec0ff */
[----:B------:R-:W-:Y:S01]  /*1d50*/  IMAD.MOV.U32 R10, RZ, RZ, RZ ;  /* 0x000000ffff0a7224 */ /* 0x000fe200078e00ff */
[----:B------:R-:W2:Y:S01]  /*1d60*/  LDCU.64 UR6, c[0x0][0x398] ;  /* 0x00007300ff0677ac */ /* 0x000ea20008000a00 */
[----:B------:R-:W-:-:S07]  /*1d70*/  IMAD.MOV.U32 R25, RZ, RZ, RZ ;  /* 0x000000ffff197224 */ /* 0x000fce00078e00ff */
.L_x_23813:
[----:B------:R-:W-:-:S04]  /*1d80*/  LEA R27, R25, R2, 0x8 ;  /* 0x00000002191b7211 */ /* 0x000fc800078e40ff */
[----:B------:R-:W-:-:S05]  /*1d90*/  IADD3 R14, P2, PT, R27, R4, RZ ;  /* 0x000000041b0e7210 */ /* 0x000fca0007f5e0ff */
[----:B------:R-:W-:Y:S01]  /*1da0*/  IMAD.X R15, RZ, RZ, R6, P2 ;  /* 0x000000ffff0f7224 */ /* 0x000fe200010e0606 */
[----:B--2---:R-:W-:-:S04]  /*1db0*/  LEA R28, P2, R14, UR6, 0x1 ;  /* 0x000000060e1c7c11 */ /* 0x004fc8000f8408ff */
[----:B------:R-:W-:-:S05]  /*1dc0*/  LEA.HI.X R29, R14, UR7, R15, 0x1, P2 ;  /* 0x000000070e1d7c11 */ /* 0x000fca00090f0c0f */
[----:B------:R-:W2:Y:S01]  /*1dd0*/  LDG.E.U16.CONSTANT R28, desc[UR8][R28.64] ;  /* 0x000000081c1c7981 */ /* 0x000ea2000c1e9500 */
[----:B------:R-:W-:-:S05]  /*1de0*/  VIADD R15, R27, 0x100 ;  /* 0x000001001b0f7836 */ /* 0x000fca0000000000 */
[----:B------:R-:W-:-:S04]  /*1df0*/  IADD3 R15, P2, PT, R15, R4, RZ ;  /* 0x000000040f0f7210 */ /* 0x000fc80007f5e0ff */
[----:B------:R-:W-:Y:S02]  /*1e00*/  IADD3.X R14, PT, PT, RZ, R6, RZ, P2, !PT ;  /* 0x00000006ff0e7210 */ /* 0x000fe400017fe4ff */
[----:B------:R-:W-:-:S04]  /*1e10*/  LEA R18, P2, R15, UR6, 0x1 ;  /* 0x000000060f127c11 */ /* 0x000fc8000f8408ff */
[----:B------:R-:W-:Y:S01]  /*1e20*/  LEA.HI.X R19, R15, UR7, R14, 0x1, P2 ;  /* 0x000000070f137c11 */ /* 0x000fe200090f0c0e */
[----:B------:R-:W-:Y:S02]  /*1e30*/  VIADD R15, R27, 0x200 ;  /* 0x000002001b0f7836 */ /* 0x000fe40000000000 */
[----:B------:R-:W-:Y:S02]  /*1e40*/  IMAD R24, R25, 0x4, R12 ;  /* 0x0000000419187824 */ /* 0x000fe400078e020c */
[----:B------:R-:W-:Y:S01]  /*1e50*/  VIADD R17, R27, 0x300 ;  /* 0x000003001b117836 */ /* 0x000fe20000000000 */
[----:B------:R-:W-:Y:S01]  /*1e60*/  IADD3 R15, P2, PT, R15, R4, RZ ;  /* 0x000000040f0f7210 */ /* 0x000fe20007f5e0ff */
[----:B------:R3:W4:Y:S03]  /*1e70*/  LDG.E.U16.CONSTANT R22, desc[UR8][R18.64] ;  /* 0x0000000812167981 */ /* 0x000726000c1e9500 */
[----:B------:R-:W-:-:S02]  /*1e80*/  IADD3.X R26, PT, PT, RZ, R6, RZ, P2, !PT ;  /* 0x00000006ff1a7210 */ /* 0x000fc400017fe4ff */
[----:B------:R-:W-:Y:S02]  /*1e90*/  LEA R14, P2, R15, UR6, 0x1 ;  /* 0x000000060f0e7c11 */ /* 0x000fe4000f8408ff */
[-C--:B------:R-:W-:Y:S02]  /*1ea0*/  IADD3 R17, P3, PT, R17, R4.reuse, RZ ;  /* 0x0000000411117210 */ /* 0x080fe40007f7e0ff */
[----:B------:R-:W-:Y:S02]  /*1eb0*/  LEA.HI.X R15, R15, UR7, R26, 0x1, P2 ;  /* 0x000000070f0f7c11 */ /* 0x000fe400090f0c1a */
[----:B------:R-:W5:Y:S01]  /*1ec0*/  LDS R26, [R24] ;  /* 0x00000000181a7984 */ /* 0x000f620000000800 */
[----:B---3--:R-:W-:Y:S01]  /*1ed0*/  IADD3 R19, PT, PT, R27, 0x400, RZ ;  /* 0x000004001b137810 */ /* 0x008fe20007ffe0ff */
[----:B-1----:R-:W-:Y:S01]  /*1ee0*/  IMAD.X R20, RZ, RZ, R6, P3 ;  /* 0x000000ffff147224 */ /* 0x002fe200018e0606 */
[----:B------:R-:W-:Y:S01]  /*1ef0*/  LEA R16, P3, R17, UR6, 0x1 ;  /* 0x0000000611107c11 */ /* 0x000fe2000f8608ff */
[----:B------:R-:W-:Y:S01]  /*1f00*/  VIADD R21, R27, 0x500 ;  /* 0x000005001b157836 */ /* 0x000fe20000000000 */
[----:B------:R-:W-:Y:S01]  /*1f10*/  IADD3 R19, P2, PT, R19, R4, RZ ;  /* 0x0000000413137210 */ /* 0x000fe20007f5e0ff */
[----:B------:R1:W3:Y:S01]  /*1f20*/  LDG.E.U16.CONSTANT R29, desc[UR8][R14.64] ;  /* 0x000000080e1d7981 */ /* 0x0002e2000c1e9500 */
[----:B------:R-:W-:-:S03]  /*1f30*/  LEA.HI.X R17, R17, UR7, R20, 0x1, P3 ;  /* 0x0000000711117c11 */ /* 0x000fc600098f0c14 */
[----:B------:R-:W-:Y:S01]  /*1f40*/  IMAD.X R20, RZ, RZ, R6, P2 ;  /* 0x000000ffff147224 */ /* 0x000fe200010e0606 */
[C---:B------:R-:W-:Y:S01]  /*1f50*/  LEA R18, P2, R19.reuse, UR6, 0x1 ;  /* 0x0000000613127c11 */ /* 0x040fe2000f8408ff */
[----:B------:R-:W3:Y:S03]  /*1f60*/  LDG.E.U16.CONSTANT R16, desc[UR8][R16.64] ;  /* 0x0000000810107981 */ /* 0x000ee6000c1e9500 */
[----:B------:R-:W-:Y:S02]  /*1f70*/  LEA.HI.X R19, R19, UR7, R20, 0x1, P2 ;  /* 0x0000000713137c11 */ /* 0x000fe400090f0c14 */
[----:B------:R-:W-:-:S04]  /*1f80*/  IADD3 R21, P2, PT, R21, R4, RZ ;  /* 0x0000000415157210 */ /* 0x000fc80007f5e0ff */
[----:B-1----:R-:W-:Y:S01]  /*1f90*/  IADD3.X R14, PT, PT, RZ, R6, RZ, P2, !PT ;  /* 0x00000006ff0e7210 */ /* 0x002fe200017fe4ff */
[----:B------:R-:W3:Y:S01]  /*1fa0*/  LDG.E.U16.CONSTANT R17, desc[UR8][R18.64] ;  /* 0x0000000812117981 */ /* 0x000ee2000c1e9500 */
[----:B------:R-:W-:-:S04]  /*1fb0*/  LEA R20, P2, R21, UR6, 0x1 ;  /* 0x0000000615147c11 */ /* 0x000fc8000f8408ff */
[----:B------:R-:W-:Y:S01]  /*1fc0*/  LEA.HI.X R21, R21, UR7, R14, 0x1, P2 ;  /* 0x0000000715157c11 */ /* 0x000fe200090f0c0e */
[C---:B------:R-:W-:Y:S01]  /*1fd0*/  VIADD R14, R27.reuse, 0x600 ;  /* 0x000006001b0e7836 */ /* 0x040fe20000000000 */
[----:B------:R-:W-:-:S03]  /*1fe0*/  IADD3 R27, PT, PT, R27, 0x700, RZ ;  /* 0x000007001b1b7810 */ /* 0x000fc60007ffe0ff */
[----:B------:R1:W3:Y:S04]  /*1ff0*/  LDG.E.U16.CONSTANT R20, desc[UR8][R20.64] ;  /* 0x0000000814147981 */ /* 0x0002e8000c1e9500 */
[----:B-1----:R-:W1:Y:S01]  /*2000*/  LDS R21, [R24+0x4] ;  /* 0x0000040018157984 */ /* 0x002e620000000800 */
[----:B--2---:R-:W-:Y:S01]  /*2010*/  HADD2.F32 R15, -RZ, R28.H0_H0 ;  /* 0x2000001cff0f7230 */ /* 0x004fe20000004100 */
[----:B------:R-:W-:-:S04]  /*2020*/  IADD3 R28, P2, PT, R14, R4, RZ ;  /* 0x000000040e1c7210 */ /* 0x000fc80007f5e0ff */
[----:B-----5:R-:W-:Y:S01]  /*2030*/  FMUL.FTZ R26, R15, R26 ;  /* 0x0000001a0f1a7220 */ /* 0x020fe20000410000 */
[----:B------:R-:W-:Y:S01]  /*2040*/  IMAD.X R15, RZ, RZ, R6, P2 ;  /* 0x000000ffff0f7224 */ /* 0x000fe200010e0606 */
[----:B------:R-:W-:-:S04]  /*2050*/  LEA R14, P2, R28, UR6, 0x1 ;  /* 0x000000061c0e7c11 */ /* 0x000fc8000f8408ff */
[----:B------:R-:W-:Y:S02]  /*2060*/  LEA.HI.X R15, R28, UR7, R15, 0x1, P2 ;  /* 0x000000071c0f7c11 */ /* 0x000fe400090f0c0f */
[----:B------:R-:W-:-:S03]  /*2070*/  IADD3 R27, P2, PT, R27, R4, RZ ;  /* 0x000000041b1b7210 */ /* 0x000fc60007f5e0ff */
[----:B------:R2:W5:Y:S02]  /*2080*/  LDG.E.U16.CONSTANT R14, desc[UR8][R14.64] ;  /* 0x000000080e0e7981 */ /* 0x000564000c1e9500 */
[----:B------:R-:W-:Y:S01]  /*2090*/  IMAD.X R28, RZ, RZ, R6, P2 ;  /* 0x000000ffff1c7224 */ /* 0x000fe200010e0606 */
[----:B------:R-:W-:-:S04]  /*20a0*/  LEA R18, P2, R27, UR6, 0x1 ;  /* 0x000000061b127c11 */ /* 0x000fc8000f8408ff */
[----:B------:R-:W-:Y:S01]  /*20b0*/  LEA.HI.X R19, R27, UR7, R28, 0x1, P2 ;  /* 0x000000071b137c11 */ /* 0x000fe200090f0c1c */
[----:B0-----:R-:W-:Y:S02]  /*20c0*/  FFMA.FTZ R26, R26, R7, R10 ;  /* 0x000000071a1a7223 */ /* 0x001fe4000001000a */
[----:B------:R-:W0:Y:S04]  /*20d0*/  LDS R10, [R24+0xc] ;  /* 0x00000c00180a7984 */ /* 0x000e280000000800 */
[----:B------:R1:W5:Y:S01]  /*20e0*/  LDG.E.U16.CONSTANT R18, desc[UR8][R18.64] ;  /* 0x0000000812127981 */ /* 0x000362000c1e9500 */
[----:B----4-:R-:W-:-:S03]  /*20f0*/  HADD2.F32 R22, -RZ, R22.H0_H0 ;  /* 0x20000016ff167230 */ /* 0x010fc60000004100 */
[----:B--2---:R-:W-:Y:S02]  /*2100*/  LDS R15, [R24+0x10] ;  /* 0x00001000180f7984 */ /* 0x004fe40000000800 */
[----:B-1----:R-:W-:Y:S02]  /*2110*/  FMUL.FTZ R21, R22, R21 ;  /* 0x0000001516157220 */ /* 0x002fe40000410000 */
[----:B------:R-:W1:Y:S02]  /*2120*/  LDS R22, [R24+0x8] ;  /* 0x0000080018167984 */ /* 0x000e640000000800 */
[----:B------:R-:W-:Y:S02]  /*2130*/  FFMA.FTZ R26, R21, R7, R26 ;  /* 0x00000007151a7223 */ /* 0x000fe4000001001a */
[----:B------:R-:W2:Y:S01]  /*2140*/  LDS R19, [R24+0x14] ;  /* 0x0000140018137984 */ /* 0x000ea20000000800 */
[----:B---3--:R-:W-:-:S03]  /*2150*/  HADD2.F32 R21, -RZ, R16.H0_H0 ;  /* 0x20000010ff157230 */ /* 0x008fc60000004100 */
[----:B------:R-:W-:Y:S02]  /*2160*/  LDS R16, [R24+0x1c] ;  /* 0x00001c0018107984 */ /* 0x000fe40000000800 */
[----:B0-----:R-:W-:Y:S02]  /*2170*/  FMUL.FTZ R21, R21, R10 ;  /* 0x0000000a15157220 */ /* 0x001fe40000410000 */
[----:B------:R-:W0:Y:S01]  /*2180*/  LDS R10, [R24+0x18] ;  /* 0x00001800180a7984 */ /* 0x000e220000000800 */
[----:B------:R-:W-:Y:S02]  /*2190*/  HADD2.F32 R29, -RZ, R29.H0_H0 ;  /* 0x2000001dff1d7230 */ /* 0x000fe40000004100 */
[----:B------:R-:W-:-:S03]  /*21a0*/  VIADD R25, R25, 0x8 ;  /* 0x0000000819197836 */ /* 0x000fc60000000000 */
[----:B-1----:R-:W-:Y:S01]  /*21b0*/  FMUL.FTZ R29, R29, R22 ;  /* 0x000000161d1d7220 */ /* 0x002fe20000410000 */
[----:B------:R-:W-:-:S03]  /*21c0*/  HADD2.F32 R22, -RZ, R17.H0_H0 ;  /* 0x20000011ff167230 */ /* 0x000fc60000004100 */
[----:B------:R-:W-:Y:S01]  /*21d0*/  FFMA.FTZ R26, R29, R7, R26 ;  /* 0x000000071d1a7223 */ /* 0x000fe2000001001a */
[----:B------:R-:W-:Y:S02]  /*21e0*/  HADD2.F32 R20, -RZ, R20.H0_H0 ;  /* 0x20000014ff147230 */ /* 0x000fe40000004100 */
[----:B------:R-:W-:Y:S01]  /*21f0*/  FMUL.FTZ R15, R22, R15 ;  /* 0x0000000f160f7220 */ /* 0x000fe20000410000 */
[----:B------:R-:W-:Y:S01]  /*2200*/  FFMA.FTZ R26, R21, R7, R26 ;  /* 0x00000007151a7223 */ /* 0x000fe2000001001a */
[----:B------:R-:W-:Y:S01]  /*2210*/  ISETP.NE.AND P2, PT, R25, R23, PT ;  /* 0x000000171900720c */ /* 0x000fe20003f45270 */
[----:B--2---:R-:W-:Y:S02]  /*2220*/  FMUL.FTZ R19, R20, R19 ;  /* 0x0000001314137220 */ /* 0x004fe40000410000 */
[----:B------:R-:W-:-:S04]  /*2230*/  FFMA.FTZ R26, R15, R7, R26 ;  /* 0x000000070f1a7223 */ /* 0x000fc8000001001a */
[----:B------:R-:W-:Y:S01]  /*2240*/  FFMA.FTZ R26, R19, R7, R26 ;  /* 0x00000007131a7223 */ /* 0x000fe2000001001a */
[----:B-----5:R-:W-:-:S05]  /*2250*/  HADD2.F32 R15, -RZ, R14.H0_H0 ;  /* 0x2000000eff0f7230 */ /* 0x020fca0000004100 */
[----:B0-----:R-:W-:-:S04]  /*2260*/  FMUL.FTZ R15, R15, R10 ;  /* 0x0000000a0f0f7220 */ /* 0x001fc80000410000 */
[----:B------:R-:W-:Y:S01]  /*2270*/  FFMA.FTZ R26, R15, R7, R26 ;  /* 0x000000070f1a7223 */ /* 0x000fe2000001001a */
[----:B------:R-:W-:-:S05]  /*2280*/  HADD2.F32 R17, -RZ, R18.H0_H0 ;  /* 0x20000012ff117230 */ /* 0x000fca0000004100 */
[----:B------:R-:W-:-:S04]  /*2290*/  FMUL.FTZ R17, R17, R16 ;  /* 0x0000001011117220 */ /* 0x000fc80000410000 */
[----:B------:R-:W-:Y:S01]  /*22a0*/  FFMA.FTZ R10, R17, R7, R26 ;  /* 0x00000007110a7223 */ /* 0x000fe2000001001a */
[----:B------:R-:W-:Y:S06]  /*22b0*/  @P2 BRA `(.L_x_23813) ;  /* 0xfffffff800b02947 */ /* 0x000fec000383ffff */
.L_x_23812:
        /* <DEDUP_REMOVED lines=8> */
[----:B-1----:R-:W-:Y:S02]  /*2340*/  IADD3.X R21, PT, PT, RZ, R6, RZ, P2, !PT ;  /* 0x00000006ff157210 */ /* 0x002fe400017fe4ff */
        /* <DEDUP_REMOVED lines=10> */
[----:B------:R1:W2:Y:S01]  /*23f0*/  LDG.E.U16.CONSTANT R22, desc[UR8][R20.64] ;  /* 0x0000000814167981 */ /* 0x0002a2000c1e9500 */
[----:B------:R-:W-:Y:S02]  /*2400*/  IADD3.X R14, PT, PT, RZ, R6, RZ, P3, !PT ;  /* 0x00000006ff0e7210 */ /* 0x000fe40001ffe4ff */
[C---:B------:R-:W-:Y:S01]  /*2410*/  LEA R16, P2, R17.reuse, UR6, 0x1 ;  /* 0x0000000611107c11 */ /* 0x040fe2000f8408ff */
[----:B------:R-:W-:Y:S01]  /*2420*/  IMAD.X R24, RZ, RZ, R6, P4 ;  /* 0x000000ffff187224 */ /* 0x000fe200020e0606 */
[----:B------:R-:W3:Y:S02]  /*2430*/  LDG.E.U16.CONSTANT R18, desc[UR8][R18.64] ;  /* 0x0000000812127981 */ /* 0x000ee4000c1e9500 */
[----:B------:R-:W-:-:S02]  /*2440*/  LEA.HI.X R17, R17, UR7, R14, 0x1, P2 ;  /* 0x0000000711117c11 */ /* 0x000fc400090f0c0e */
[----:B------:R-:W-:-:S03]  /*2450*/  LEA R14, P2, R15, UR6, 0x1 ;  /* 0x000000060f0e7c11 */ /* 0x000fc6000f8408ff */
[----:B------:R-:W4:Y:S01]  /*2460*/  LDG.E.U16.CONSTANT R16, desc[UR8][R16.64] ;  /* 0x0000000810107981 */ /* 0x000f22000c1e9500 */
[----:B------:R-:W-:-:S05]  /*2470*/  LEA.HI.X R15, R15, UR7, R24, 0x1, P2 ;  /* 0x000000070f0f7c11 */ /* 0x000fca00090f0c18 */
[----:B------:R4:W5:Y:S01]  /*2480*/  LDG.E.U16.CONSTANT R14, desc[UR8][R14.64] ;  /* 0x000000080e0e7981 */ /* 0x000962000c1e9500 */
[----:B------:R-:W-:-:S05]  /*2490*/  IMAD R24, R23, 0x4, R12 ;  /* 0x0000000417187824 */ /* 0x000fca00078e020c */
[----:B------:R-:W0:Y:S04]  /*24a0*/  LDS R25, [R24] ;  /* 0x0000000018197984 */ /* 0x000e280000000800 */
[----:B------:R-:W0:Y:S04]  /*24b0*/  LDS R27, [R24+0x4] ;  /* 0x00000400181b7984 */ /* 0x000e280000000800 */
[----:B-1----:R-:W1:Y:S04]  /*24c0*/  LDS R20, [R24+0x8] ;  /* 0x0000080018147984 */ /* 0x002e680000000800 */
[----:B------:R-:W5:Y:S01]  /*24d0*/  LDS R21, [R24+0xc] ;  /* 0x00000c0018157984 */ /* 0x000f620000000800 */
[----:B------:R-:W-:Y:S01]  /*24e0*/  IADD3 R23, PT, PT, R23, 0x4, RZ ;  /* 0x0000000417177810 */ /* 0x000fe20007ffe0ff */
[----:B--2---:R-:W-:-:S02]  /*24f0*/  HADD2.F32 R22, -RZ, R22.H0_H0 ;  /* 0x20000016ff167230 */ /* 0x004fc40000004100 */
[----:B---3--:R-:W-:-:S03]  /*2500*/  HADD2.F32 R18, -RZ, R18.H0_H0 ;  /* 0x20000012ff127230 */ /* 0x008fc60000004100 */
[----:B0-----:R-:W-:-:S04]  /*2510*/  FMUL.FTZ R25, R22, R25 ;  /* 0x0000001916197220 */ /* 0x001fc80000410000 */
[----:B------:R-:W-:Y:S01]  /*2520*/  FFMA.FTZ R10, R25, R7, R10 ;  /* 0x00000007190a7223 */ /* 0x000fe2000001000a */
[----:B------:R-:W-:Y:S01]  /*2530*/  FMUL.FTZ R27, R18, R27 ;  /* 0x0000001b121b7220 */ /* 0x000fe20000410000 */
[----:B----4-:R-:W-:-:S03]  /*2540*/  HADD2.F32 R15, -RZ, R16.H0_H0 ;  /* 0x20000010ff0f7230 */ /* 0x010fc60000004100 */
[----:B------:R-:W-:Y:S02]  /*2550*/  FFMA.FTZ R10, R27, R7, R10 ;  /* 0x000000071b0a7223 */ /* 0x000fe4000001000a */
[----:B-1----:R-:W-:Y:S01]  /*2560*/  FMUL.FTZ R15, R15, R20 ;  /* 0x000000140f0f7220 */ /* 0x002fe20000410000 */
[----:B-----5:R-:W-:-:S03]  /*2570*/  HADD2.F32 R14, -RZ, R14.H0_H0 ;  /* 0x2000000eff0e7230 */ /* 0x020fc60000004100 */
[----:B------:R-:W-:Y:S02]  /*2580*/  FFMA.FTZ R10, R15, R7, R10 ;  /* 0x000000070f0a7223 */ /* 0x000fe4000001000a */
[----:B------:R-:W-:-:S04]  /*2590*/  FMUL.FTZ R21, R14, R21 ;  /* 0x000000150e157220 */ /* 0x000fc80000410000 */
[----:B------:R-:W-:-:S07]  /*25a0*/  FFMA.FTZ R10, R21, R7, R10 ;  /* 0x00000007150a7223 */ /* 0x000fce000001000a */
.L_x_23814:
        /* <DEDUP_REMOVED lines=21> */
[----:B------:R-:W-:Y:S01]  /*2700*/  IADD3 R23, PT, PT, R23, 0x2, RZ ;  /* 0x0000000217177810 */ /* 0x000fe20007ffe0ff */
[----:B--2---:R-:W-:-:S05]  /*2710*/  HADD2.F32 R18, -RZ, R16.H0_H0 ;  /* 0x20000010ff127230 */ /* 0x004fca0000004100 */
[----:B-1----:R-:W-:Y:S01]  /*2720*/  FMUL.FTZ R21, R18, R21 ;  /* 0x0000001512157220 */ /* 0x002fe20000410000 */
[----:B---3--:R-:W-:-:S03]  /*2730*/  HADD2.F32 R18, -RZ, R14.H0_H0 ;  /* 0x2000000eff127230 */ /* 0x008fc60000004100 */
[----:B0-----:R-:W-:Y:S02]  /*2740*/  FFMA.FTZ R10, R21, R7, R10 ;  /* 0x00000007150a7223 */ /* 0x001fe4000001000a */
[----:B----4-:R-:W-:-:S04]  /*2750*/  FMUL.FTZ R25, R18, R25 ;  /* 0x0000001912197220 */ /* 0x010fc80000410000 */
[----:B------:R-:W-:-:S07]  /*2760*/  FFMA.FTZ R10, R25, R7, R10 ;  /* 0x00000007190a7223 */ /* 0x000fce000001000a */
.L_x_23815:
        /* <DEDUP_REMOVED lines=10> */
[----:B--2---:R-:W-:-:S05]  /*2810*/  HADD2.F32 R16, -RZ, R14.H0_H0 ;  /* 0x2000000eff107230 */ /* 0x004fca0000004100 */
[----:B---3--:R-:W-:-:S04]  /*2820*/  FMUL.FTZ R17, R16, R23 ;  /* 0x0000001710117220 */ /* 0x008fc80000410000 */
[----:B0-----:R-:W-:-:S07]  /*2830*/  FFMA.FTZ R10, R17, R7, R10 ;  /* 0x00000007110a7223 */ /* 0x001fce000001000a */
.L_x_23811:
[----:B------:R-:W2:Y:S01]  /*2840*/  LDC.64 R14, c[0x0][0x380] ;  /* 0x0000e000ff0e7b82 */ /* 0x000ea20000000a00 */
[----:B------:R-:W-:Y:S01]  /*2850*/  ISETP.GT.U32.AND P1, PT, R2, 0x7f, PT ;  /* 0x0000007f0200780c */ /* 0x000fe20003f24070 */
[----:B------:R-:W-:Y:S01]  /*2860*/  IMAD.U32 R5, R5, 0x100, R2 ;  /* 0x0000010005057824 */ /* 0x000fe200078e0002 */
[----:B------:R-:W-:-:S03]  /*2870*/  F2FP.F16.F32.PACK_AB R10, RZ, R10 ;  /* 0x0000000aff0a723e */ /* 0x000fc600000000ff */
        /* <DEDUP_REMOVED lines=17> */
.L_x_23818:
        /* <DEDUP_REMOVED lines=14> */
[----:B------:R-:W-:-:S02]  /*2a70*/  VIADD R26, R26, 0x8 ;  /* 0x000000081a1a7836 */ /* 0x000fc40000000000 */
[----:B------:R-:W-:-:S03]  /*2a80*/  VIADD R19, R19, 0x800 ;  /* 0x0000080013137836 */ /* 0x000fc60000000000 */
[----:B------:R-:W-:Y:S01]  /*2a90*/  ISETP.NE.AND P0, PT, R26, RZ, PT ;  /* 0x000000ff1a00720c */ /* 0x000fe20003f05270 */
[----:B-1----:R-:W1:Y:S04]  /*2aa0*/  LDS R16, [R3] ;  /* 0x0000000003107984 */ /* 0x002e680000000800 */
[----:B------:R-:W1:Y:S01]  /*2ab0*/  LDS R17, [R3+0x4] ;  /* 0x0000040003117984 */ /* 0x000e620000000800 */
[----:B--2---:R-:W-:Y:S02]  /*2ac0*/  HADD2.F32 R25, -RZ, R25.H0_H0 ;  /* 0x20000019ff197230 */ /* 0x004fe40000004100 */
[----:B-----5:R-:W-:-:S03]  /*2ad0*/  HADD2.F32 R24, -RZ, R24.H0_H0 ;  /* 0x20000018ff187230 */ /* 0x020fc60000004100 */
[----:B---3--:R-:W-:-:S04]  /*2ae0*/  FMUL.FTZ R25, R25, R28 ;  /* 0x0000001c19197220 */ /* 0x008fc80000410000 */
[----:B0-----:R-:W-:Y:S01]  /*2af0*/  FFMA.FTZ R28, R25, R7, R10 ;  /* 0x00000007191c7223 */ /* 0x001fe2000001000a */
[----:B----4-:R-:W-:Y:S01]  /*2b00*/  FMUL.FTZ R27, R24, R27 ;  /* 0x0000001b181b7220 */ /* 0x010fe20000410000 */
[----:B------:R-:W0:Y:S01]  /*2b10*/  LDS R25, [R3+-0x8] ;  /* 0xfffff80003197984 */ /* 0x000e220000000800 */
[----:B------:R-:W-:Y:S02]  /*2b20*/  HADD2.F32 R24, -RZ, R23.H0_H0 ;  /* 0x20000017ff187230 */ /* 0x000fe40000004100 */
[----:B------:R-:W-:Y:S01]  /*2b30*/  FFMA.FTZ R28, R27, R7, R28 ;  /* 0x000000071b1c7223 */ /* 0x000fe2000001001c */
[----:B------:R-:W-:Y:S01]  /*2b40*/  LDS R10, [R3+-0x4] ;  /* 0xfffffc00030a7984 */ /* 0x000fe20000000800 */
[----:B------:R-:W-:-:S03]  /*2b50*/  HADD2.F32 R21, -RZ, R21.H0_H0 ;  /* 0x20000015ff157230 */ /* 0x000fc60000004100 */
[----:B------:R-:W2:Y:S01]  /*2b60*/  LDS R23, [R3+0x8] ;  /* 0x0000080003177984 */ /* 0x000ea20000000800 */
[----:B------:R-:W-:Y:S02]  /*2b70*/  HADD2.F32 R20, -RZ, R20.H0_H0 ;  /* 0x20000014ff147230 */ /* 0x000fe40000004100 */
[----:B-1----:R-:W-:Y:S01]  /*2b80*/  FMUL.FTZ R21, R21, R16 ;  /* 0x0000001015157220 */ /* 0x002fe20000410000 */
[----:B------:R-:W-:Y:S02]  /*2b90*/  HADD2.F32 R18, -RZ, R18.H0_H0 ;  /* 0x20000012ff127230 */ /* 0x000fe40000004100 */
[----:B------:R-:W-:Y:S01]  /*2ba0*/  FMUL.FTZ R17, R20, R17 ;  /* 0x0000001114117220 */ /* 0x000fe20000410000 */
[----:B0-----:R-:W-:Y:S02]  /*2bb0*/  FMUL.FTZ R25, R24, R25 ;  /* 0x0000001918197220 */ /* 0x001fe40000410000 */
[----:B------:R0:W1:Y:S02]  /*2bc0*/  LDS R24, [R3+0xc] ;  /* 0x00000c0003187984 */ /* 0x0000640000000800 */
[----:B------:R-:W-:Y:S01]  /*2bd0*/  FFMA.FTZ R28, R25, R7, R28 ;  /* 0x00000007191c7223 */ /* 0x000fe2000001001c */
[----:B------:R-:W-:-:S02]  /*2be0*/  HADD2.F32 R25, -RZ, R0.H0_H0 ;  /* 0x20000000ff197230 */ /* 0x000fc40000004100 */
[----:B--2---:R-:W-:-:S03]  /*2bf0*/  FMUL.FTZ R23, R18, R23 ;  /* 0x0000001712177220 */ /* 0x004fc60000410000 */
[----:B------:R-:W-:Y:S01]  /*2c00*/  FMUL.FTZ R25, R25, R10 ;  /* 0x0000000a19197220 */ /* 0x000fe20000410000 */
[----:B0-----:R-:W-:-:S03]  /*2c10*/  IADD3 R3, PT, PT, R3, 0x20, RZ ;  /* 0x0000002003037810 */ /* 0x001fc60007ffe0ff */
[----:B------:R-:W-:-:S04]  /*2c20*/  FFMA.FTZ R28, R25, R7, R28 ;  /* 0x00000007191c7223 */ /* 0x000fc8000001001c */
[----:B------:R-:W-:Y:S01]  /*2c30*/  FFMA.FTZ R28, R21, R7, R28 ;  /* 0x00000007151c7223 */ /* 0x000fe2000001001c */
[----:B------:R-:W-:-:S03]  /*2c40*/  HADD2.F32 R21, -RZ, R22.H0_H0 ;  /* 0x20000016ff157230 */ /* 0x000fc60000004100 */
[----:B------:R-:W-:-:S04]  /*2c50*/  FFMA.FTZ R28, R17, R7, R28 ;  /* 0x00000007111c7223 */ /* 0x000fc8000001001c */
[----:B------:R-:W-:Y:S01]  /*2c60*/  FFMA.FTZ R28, R23, R7, R28 ;  /* 0x00000007171c7223 */ /* 0x000fe2000001001c */
[----:B-1----:R-:W-:-:S04]  /*2c70*/  FMUL.FTZ R21, R21, R24 ;  /* 0x0000001815157220 */ /* 0x002fc80000410000 */
[----:B------:R-:W-:Y:S01]  /*2c80*/  FFMA.FTZ R10, R21, R7, R28 ;  /* 0x00000007150a7223 */ /* 0x000fe2000001001c */
[----:B------:R-:W-:Y:S06]  /*2c90*/  @P0 BRA `(.L_x_23818) ;  /* 0xfffffffc003c0947 */ /* 0x000fec000383ffff */
.L_x_23817:
[----:B------:R-:W-:Y:S05]  /*2ca0*/  @!P1 BRA `(.L_x_23816) ;  /* 0x00000004005c9947 */ /* 0x000fea0003800000 */
[----:B------:R-:W-:Y:S02]  /*2cb0*/  ISETP.GE.U32.AND P1, PT, R11, 0x4, PT ;  /* 0x000000040b00780c */ /* 0x000fe40003f26070 */
[----:B------:R-:W-:-:S11]  /*2cc0*/  ISETP.NE.AND P0, PT, R9, RZ, PT ;  /* 0x000000ff0900720c */ /* 0x000fd60003f05270 */
[----:B------:R-:W-:Y:S05]  /*2cd0*/  @!P1 BRA `(.L_x_23819) ;  /* 0x0000000000ac9947 */ /* 0x000fea0003800000 */
[----:B------:R-:W2:Y:S01]  /*2ce0*/  LDCU.64 UR6, c[0x0][0x398] ;  /* 0x00007300ff0677ac */ /* 0x000ea20008000a00 */
[----:B------:R-:W-:-:S04]  /*2cf0*/  IMAD R3, R5, 0x100, R2 ;  /* 0x0000010005037824 */ /* 0x000fc800078e0202 */
[C---:B------:R-:W-:Y:S01]  /*2d00*/  VIADD R9, R3.reuse, 0x100 ;  /* 0x0000010003097836 */ /* 0x040fe20000000000 */
[----:B------:R-:W-:-:S04]  /*2d10*/  IADD3 R16, P1, PT, R3, R4, RZ ;  /* 0x0000000403107210 */ /* 0x000fc80007f3e0ff */
[-C--:B------:R-:W-:Y:S01]  /*2d20*/  IADD3 R0, P2, PT, R9, R4.reuse, RZ ;  /* 0x0000000409007210 */ /* 0x080fe20007f5e0ff */
[--C-:B------:R-:W-:Y:S01]  /*2d30*/  IMAD.X R17, RZ, RZ, R6.reuse, P1 ;  /* 0x000000ffff117224 */ /* 0x100fe200008e0606 */
[C---:B------:R-:W-:Y:S02]  /*2d40*/  IADD3 R9, PT, PT, R3.reuse, 0x200, RZ ;  /* 0x0000020003097810 */ /* 0x040fe40007ffe0ff */
[----:B------:R-:W-:Y:S01]  /*2d50*/  IADD3 R3, PT, PT, R3, 0x300, RZ ;  /* 0x0000030003037810 */ /* 0x000fe20007ffe0ff */
[----:B------:R-:W-:Y:S01]  /*2d60*/  IMAD.X R11, RZ, RZ, R6, P2 ;  /* 0x000000ffff0b7224 */ /* 0x000fe200010e0606 */
[----:B------:R-:W-:Y:S02]  /*2d70*/  IADD3 R9, P3, PT, R9, R4, RZ ;  /* 0x0000000409097210 */ /* 0x000fe40007f7e0ff */
[----:B--2---:R-:W-:Y:S02]  /*2d80*/  LEA R22, P1, R16, UR6, 0x1 ;  /* 0x0000000610167c11 */ /* 0x004fe4000f8208ff */
[----:B------:R-:W-:-:S02]  /*2d90*/  LEA R18, P2, R0, UR6, 0x1 ;  /* 0x0000000600127c11 */ /* 0x000fc4000f8408ff */
[----:B------:R-:W-:Y:S02]  /*2da0*/  LEA.HI.X R23, R16, UR7, R17, 0x1, P1 ;  /* 0x0000000710177c11 */ /* 0x000fe400088f0c11 */
[----:B------:R-:W-:Y:S01]  /*2db0*/  LEA.HI.X R19, R0, UR7, R11, 0x1, P2 ;  /* 0x0000000700137c11 */ /* 0x000fe200090f0c0b */
[----:B------:R-:W-:Y:S01]  /*2dc0*/  IMAD.X R0, RZ, RZ, R6, P3 ;  /* 0x000000ffff007224 */ /* 0x000fe200018e0606 */
[----:B------:R-:W-:Y:S01]  /*2dd0*/  IADD3 R3, P2, PT, R3, R4, RZ ;  /* 0x0000000403037210 */ /* 0x000fe20007f5e0ff */
[----:B------:R2:W3:Y:S01]  /*2de0*/  LDG.E.U16.CONSTANT R22, desc[UR8][R22.64+0x100] ;  /* 0x0001000816167981 */ /* 0x0004e2000c1e9500 */
[----:B------:R-:W-:-:S03]  /*2df0*/  LEA R16, P1, R9, UR6, 0x1 ;  /* 0x0000000609107c11 */ /* 0x000fc6000f8208ff */
[----:B------:R-:W4:Y:S01]  /*2e00*/  LDG.E.U16.CONSTANT R18, desc[UR8][R18.64+0x100] ;  /* 0x0001000812127981 */ /* 0x000f22000c1e9500 */
[----:B------:R-:W-:Y:S01]  /*2e10*/  LEA.HI.X R17, R9, UR7, R0, 0x1, P1 ;  /* 0x0000000709117c11 */ /* 0x000fe200088f0c00 */
[----:B------:R-:W-:Y:S01]  /*2e20*/  IMAD.X R0, RZ, RZ, R6, P2 ;  /* 0x000000ffff007224 */ /* 0x000fe200010e0606 */
[----:B-1----:R-:W-:-:S03]  /*2e30*/  LEA R20, P1, R3, UR6, 0x1 ;  /* 0x0000000603147c11 */ /* 0x002fc6000f8208ff */
[----:B------:R-:W5:Y:S01]  /*2e40*/  LDG.E.U16.CONSTANT R16, desc[UR8][R16.64+0x100] ;  /* 0x0001000810107981 */ /* 0x000f62000c1e9500 */
[----:B------:R-:W-:-:S05]  /*2e50*/  LEA.HI.X R21, R3, UR7, R0, 0x1, P1 ;  /* 0x0000000703157c11 */ /* 0x000fca00088f0c00 */
[----:B------:R-:W5:Y:S01]  /*2e60*/  LDG.E.U16.CONSTANT R20, desc[UR8][R20.64+0x100] ;  /* 0x0001000814147981 */ /* 0x000f62000c1e9500 */
[----:B------:R-:W-:-:S05]  /*2e70*/  LEA R0, R5, R12, 0x2 ;  /* 0x0000000c05007211 */ /* 0x000fca00078e10ff */
[----:B------:R-:W1:Y:S04]  /*2e80*/  LDS R3, [R0] ;  /* 0x0000000000037984 */ /* 0x000e680000000800 */
[----:B------:R-:W5:Y:S04]  /*2e90*/  LDS R9, [R0+0x4] ;  /* 0x0000040000097984 */ /* 0x000f680000000800 */
[----:B------:R-:W5:Y:S04]  /*2ea0*/  LDS R11, [R0+0x8] ;  /* 0x00000800000b7984 */ /* 0x000f680000000800 */
[----:B--2---:R-:W2:Y:S01]  /*2eb0*/  LDS R23, [R0+0xc] ;  /* 0x00000c0000177984 */ /* 0x004ea20000000800 */
[----:B------:R-:W-:-:S02]  /*2ec0*/  VIADD R5, R5, 0x4 ;  /* 0x0000000405057836 */ /* 0x000fc40000000000 */
[----:B---3--:R-:W-:Y:S02]  /*2ed0*/  HADD2.F32 R22, -RZ, R22.H0_H0 ;  /* 0x20000016ff167230 */ /* 0x008fe40000004100 */
[----:B----4-:R-:W-:-:S03]  /*2ee0*/  HADD2.F32 R18, -RZ, R18.H0_H0 ;  /* 0x20000012ff127230 */ /* 0x010fc60000004100 */
[----:B-1----:R-:W-:-:S04]  /*2ef0*/  FMUL.FTZ R3, R22, R3 ;  /* 0x0000000316037220 */ /* 0x002fc80000410000 */
[----:B0-----:R-:W-:Y:S01]  /*2f00*/  FFMA.FTZ R10, R3, R7, R10 ;  /* 0x00000007030a7223 */ /* 0x001fe2000001000a */
[----:B-----5:R-:W-:Y:S02]  /*2f10*/  HADD2.F32 R16, -RZ, R16.H0_H0 ;  /* 0x20000010ff107230 */ /* 0x020fe40000004100 */
[----:B------:R-:W-:-:S04]  /*2f20*/  FMUL.FTZ R9, R18, R9 ;  /* 0x0000000912097220 */ /* 0x000fc80000410000 */
[----:B------:R-:W-:Y:S01]  /*2f30*/  FFMA.FTZ R10, R9, R7, R10 ;  /* 0x00000007090a7223 */ /* 0x000fe2000001000a */
[----:B------:R-:W-:Y:S02]  /*2f40*/  HADD2.F32 R20, -RZ, R20.H0_H0 ;  /* 0x20000014ff147230 */ /* 0x000fe40000004100 */
[----:B------:R-:W-:-:S03]  /*2f50*/  FMUL.FTZ R11, R16, R11 ;  /* 0x0000000b100b7220 */ /* 0x000fc60000410000 */
[----:B--2---:R-:W-:Y:S01]  /*2f60*/  FMUL.FTZ R23, R20, R23 ;  /* 0x0000001714177220 */ /* 0x004fe20000410000 */
[----:B------:R-:W-:-:S04]  /*2f70*/  FFMA.FTZ R10, R11, R7, R10 ;  /* 0x000000070b0a7223 */ /* 0x000fc8000001000a */
[----:B------:R-:W-:-:S07]  /*2f80*/  FFMA.FTZ R10, R23, R7, R10 ;  /* 0x00000007170a7223 */ /* 0x000fce000001000a */
.L_x_23819:
        /* <DEDUP_REMOVED lines=21> */
[----:B------:R-:W-:Y:S02]  /*30e0*/  VIADD R5, R5, 0x2 ;  /* 0x0000000205057836 */ /* 0x000fe40000000000 */
[----:B--2---:R-:W-:-:S05]  /*30f0*/  HADD2.F32 R0, -RZ, R8.H0_H0 ;  /* 0x20000008ff007230 */ /* 0x004fca0000004100 */
[----:B----4-:R-:W-:Y:S01]  /*3100*/  FMUL.FTZ R11, R0, R11 ;  /* 0x0000000b000b7220 */ /* 0x010fe20000410000 */
[----:B---3--:R-:W-:-:S03]  /*3110*/  HADD2.F32 R0, -RZ, R16.H0_H0 ;  /* 0x20000010ff007230 */ /* 0x008fc60000004100 */
[----:B0-----:R-:W-:Y:S02]  /*3120*/  FFMA.FTZ R10, R11, R7, R10 ;  /* 0x000000070b0a7223 */ /* 0x001fe4000001000a */
[----:B-----5:R-:W-:-:S04]  /*3130*/  FMUL.FTZ R13, R0, R13 ;  /* 0x0000000d000d7220 */ /* 0x020fc80000410000 */
[----:B------:R-:W-:-:S07]  /*3140*/  FFMA.FTZ R10, R13, R7, R10 ;  /* 0x000000070d0a7223 */ /* 0x000fce000001000a */
.L_x_23820:
[----:B------:R-:W-:Y:S05]  /*3150*/  @P0 BRA `(.L_x_23816) ;  /* 0x0000000000300947 */ /* 0x000fea0003800000 */
[----:B------:R-:W2:Y:S01]  /*3160*/  LDCU.64 UR6, c[0x0][0x398] ;  /* 0x00007300ff0677ac */ /* 0x000ea20008000a00 */
[----:B------:R-:W-:-:S05]  /*3170*/  IMAD R3, R5, 0x100, R2 ;  /* 0x0000010005037824 */ /* 0x000fca00078e0202 */
[----:B------:R-:W-:-:S04]  /*3180*/  IADD3 R3, P0, PT, R3, R4, RZ ;  /* 0x0000000403037210 */ /* 0x000fc80007f1e0ff */
[----:B------:R-:W-:Y:S02]  /*3190*/  IADD3.X R6, PT, PT, RZ, R6, RZ, P0, !PT ;  /* 0x00000006ff067210 */ /* 0x000fe400007fe4ff */
[----:B--2---:R-:W-:-:S04]  /*31a0*/  LEA R2, P0, R3, UR6, 0x1 ;  /* 0x0000000603027c11 */ /* 0x004fc8000f8008ff */
[----:B------:R-:W-:-:S05]  /*31b0*/  LEA.HI.X R3, R3, UR7, R6, 0x1, P0 ;  /* 0x0000000703037c11 */ /* 0x000fca00080f0c06 */
[----:B------:R-:W2:Y:S01]  /*31c0*/  LDG.E.U16.CONSTANT R2, desc[UR8][R2.64+0x100] ;  /* 0x0001000802027981 */ /* 0x000ea2000c1e9500 */
[----:B------:R-:W-:-:S06]  /*31d0*/  IMAD R5, R5, 0x4, R12 ;  /* 0x0000000405057824 */ /* 0x000fcc00078e020c */
[----:B------:R-:W3:Y:S01]  /*31e0*/  LDS R5, [R5] ;  /* 0x0000000005057984 */ /* 0x000ee20000000800 */
[----:B--2---:R-:W-:-:S05]  /*31f0*/  HADD2.F32 R0, -RZ, R2.H0_H0 ;  /* 0x20000002ff007230 */ /* 0x004fca0000004100 */
[----:B---3--:R-:W-:-:S04]  /*3200*/  FMUL.FTZ R9, R0, R5 ;  /* 0x0000000500097220 */ /* 0x008fc80000410000 */
[----:B0-----:R-:W-:-:S07]  /*3210*/  FFMA.FTZ R10, R9, R7, R10 ;  /* 0x00000007090a7223 */ /* 0x001fce000001000a */
.L_x_23816:
[----:B------:R-:W-:-:S05]  /*3220*/  F2FP.F16.F32.PACK_AB R10, RZ, R10 ;  /* 0x0000000aff0a723e */ /* 0x000fca00000000ff */
[----:B------:R-:W-:Y:S01]  /*3230*/  STG.E.U16 desc[UR8][R14.64+0x100], R10 ;  /* 0x0001000a0e007986 */ /* 0x000fe2000c101508 */
[----:B------:R-:W-:Y:S05]  /*3240*/  EXIT ;  /* 0x000000000000794d */ /* 0x000fea0003800000 */
.L_x_23821:
        /* <DEDUP_REMOVED lines=11> */
.L_x_27677:


//--------------------- .text._ZN4vllm25paged_attention_v2_kernelIttLi256ELi8ELi128ELNS_18Fp8KVCacheDataTypeE0ELb1ELi512EEEvPfS2_PT_PKS3_PKT0_S9_ifPKiSB_iPKfiiiSD_SD_iiiii --------------------------
	.section	.text._ZN4vllm25paged_attention_v2_kernelIttLi256ELi8ELi128ELNS_18Fp8KVCacheDataTypeE0ELb1ELi512EEEvPfS2_PT_PKS3_PKT0_S9_ifPKiSB_iPKfiiiSD_SD_iiiii,"ax",@progbits
	.align	128
        .global         _ZN4vllm25paged_attention_v2_kernelIttLi256ELi8ELi128ELNS_18Fp8KVCacheDataTypeE0ELb1ELi512EEEvPfS2_PT_PKS3_PKT0_S9_ifPKiSB_iPKfiiiSD_SD_iiiii
        .type           _ZN4vllm25paged_attention_v2_kernelIttLi256ELi8ELi128ELNS_18Fp8KVCacheDataTypeE0ELb1ELi512EEEvPfS2_PT_PKS3_PKT0_S9_ifPKiSB_iPKfiiiSD_SD_iiiii,@function
        .size           _ZN4vllm25paged_attention_v2_kernelIttLi256ELi8ELi128ELNS_18Fp8KVCacheDataTypeE0ELb1ELi512EEEvPfS2_PT_PKS3_PKT0_S9_ifPKiSB_iPKfiiiSD_SD_iiiii,(.L_x_27678 - _ZN4vllm25paged_attention_v2_kernelIttLi256ELi8ELi128ELNS_18Fp8KVCacheDataTypeE0ELb1ELi512EEEvPfS2_PT_PKS3_PKT0_S9_ifPKiSB_iPKfiiiSD_SD_iiiii)
        .other          _ZN4vllm25paged_attention_v2_kernelIttLi256ELi8ELi128ELNS_18Fp8KVCacheDataTypeE0ELb1ELi512EEEvPfS2_PT_PKS3_PKT0_S9_ifPKiSB_iPKfiiiSD_SD_iiiii,@"STO_CUDA_ENTRY STV_DEFAULT"
_ZN4vllm25paged_attention_v2_kernelIttLi256ELi8ELi128ELNS_18Fp8KVCacheDataTypeE0ELb1ELi512EEEvPfS2_PT_PKS3_PKT0_S9_ifPKiSB_iPKfiiiSD_SD_iiiii:
.text._ZN4vllm25paged_attention_v2_kernelIttLi256ELi8ELi128ELNS_18Fp8KVCacheDataTypeE0ELb1ELi512EEEvPfS2_PT_PKS3_PKT0_S9_ifPKiSB_iPKfiiiSD_SD_iiiii:
        /* <DEDUP_REMOVED lines=20> */
[----:B------:R-:W-:Y:S01]  /*0140*/  HFMA2 R22, -RZ, RZ, 0, 0 ;  /* 0x00000000ff167431 */ /* 0x000fe200000001ff */
        /* <DEDUP_REMOVED lines=25> */
[----:B----4-:R-:W-:-:S02]  /*02e0*/  @!P0 LEA R2, P1, R3, R6, 0x1 ;  /* 0x0000000603028211 */ /* 0x010fc400078208ff */
[----:B-1----:R-:W-:Y:S02]  /*02f0*/  IADD3 R6, PT, PT, R4, 0xffffffe, RZ ;  /* 0x0ffffffe04067810 */ /* 0x002fe40007ffe0ff */
[----:B------:R-:W-:Y:S02]  /*0300*/  @!P0 LEA.HI.X R3, R3, R7, R8, 0x1, P1 ;  /* 0x0000000703038211 */ /* 0x000fe400008f0c08 */
[----:B------:R1:W4:Y:S03]  /*0310*/  F2I.FTZ.U32.TRUNC.NTZ R7, R6 ;  /* 0x0000000600077305 */ /* 0x000326000021f000 */
[----:B------:R2:W4:Y:S01]  /*0320*/  @!P0 LDG.E.CONSTANT R2, desc[UR12][R2.64] ;  /* 0x0000000c02028981 */ /* 0x000522000c1e9900 */
[----:B---3--:R-:W-:Y:S01]  /*0330*/  @UP0 UIMAD.WIDE.U32 UR4, UR17, 0x4, UR4 ;  /* 0x00000004110408a5 */ /* 0x008fe2000f8e0004 */
[----:B------:R-:W-:Y:S01]  /*0340*/  PLOP3.LUT P1, PT, PT, PT, UP0, 0x80, 0x8 ;  /* 0x000000000008781c */ /* 0x000fe20003f2f008 */
[----:B-1----:R-:W-:-:S04]  /*0350*/  IMAD.MOV.U32 R6, RZ, RZ, RZ ;  /* 0x000000ffff067224 */ /* 0x002fc800078e00ff */
[----:B------:R-:W-:Y:S01]  /*0360*/  MOV R5, UR5 ;  /* 0x0000000500057c02 */ /* 0x000fe20008000f00 */
[----:B------:R-:W-:Y:S01]  /*0370*/  IMAD.U32 R4, RZ, RZ, UR4 ;  /* 0x00000004ff047e24 */ /* 0x000fe2000f8e00ff */
[----:B--2---:R-:W-:Y:S01]  /*0380*/  IABS R3, UR20 ;  /* 0x0000001400037c13 */ /* 0x004fe20008000000 */
[----:B----4-:R-:W-:-:S05]  /*0390*/  IMAD.MOV R9, RZ, RZ, -R7 ;  /* 0x000000ffff097224 */ /* 0x010fca00078e0a07 */
        /* <DEDUP_REMOVED lines=18> */
[----:B------:R-:W-:Y:S01]  /*04c0*/  UISETP.NE.AND UP0, UPT, UR10, URZ, UPT ;  /* 0x000000ff0a00728c */ /* 0x000fe2000bf05270 */
[----:B------:R-:W-:-:S11]  /*04d0*/  IMAD.U32 R3, RZ, RZ, UR28 ;  /* 0x0000001cff037e24 */ /* 0x000fd6000f8e00ff */
[----:B------:R-:W-:Y:S02]  /*04e0*/  UMOV UR14, UR4 ;  /* 0x00000004000e7c82 */ /* 0x000fe40008000000 */
[----:B------:R-:W-:Y:S02]  /*04f0*/  @!UP1 UIADD3 UR14, UPT, UPT, URZ, -UR14, URZ ;  /* 0x8000000eff0e9290 */ /* 0x000fe4000fffe0ff */
[----:B------:R-:W-:-:S06]  /*0500*/  @!UP0 ULOP3.LUT UR14, URZ, UR10, URZ, 0x33, !UPT ;  /* 0x0000000aff0e8292 */ /* 0x000fcc000f8e33ff */
[----:B------:R-:W-:-:S04]  /*0510*/  MOV R9, UR14 ;  /* 0x0000000e00097c02 */ /* 0x000fc80008000f00 */
[----:B------:R-:W-:Y:S02]  /*0520*/  IABS R10, R9 ;  /* 0x00000009000a7213 */ /* 0x000fe40000000000 */
[----:B------:R-:W-:Y:S02]  /*0530*/  IABS R16, R3 ;  /* 0x0000000300107213 */ /* 0x000fe40000000000 */
        /* <DEDUP_REMOVED lines=8> */
[----:B-1----:R-:W-:Y:S01]  /*05c0*/  HFMA2 R4, -RZ, RZ, 0, 0 ;  /* 0x00000000ff047431 */ /* 0x002fe200000001ff */
[----:B---3--:R-:W-:Y:S01]  /*05d0*/  R2UR UR5, R5 ;  /* 0x00000000050572ca */ /* 0x008fe200000e0000 */
[----:B--2---:R-:W-:-:S03]  /*05e0*/  IMAD.MOV.U32 R6, RZ, RZ, RZ ;  /* 0x000000ffff067224 */ /* 0x004fc600078e00ff */
[----:B------:R-:W-:Y:S02]  /*05f0*/  R2UR UR4, R4 ;  /* 0x00000000040472ca */ /* 0x000fe400000e0000 */
[----:B------:R-:W-:Y:S02]  /*0600*/  IADD3 R11, PT, PT, RZ, -R5, RZ ;  /* 0x80000005ff0b7210 */ /* 0x000fe40007ffe0ff */
[----:B------:R-:W-:Y:S02]  /*0610*/  R2UR UR6, R6 ;  /* 0x00000000060672ca */ /* 0x000fe400000e0000 */
[C---:B----4-:R-:W-:Y:S01]  /*0620*/  R2UR UR7, R7.reuse ;  /* 0x00000000070772ca */ /* 0x050fe200000e0000 */
[----:B------:R-:W-:Y:S01]  /*0630*/  IMAD R3, R7, R16, RZ ;  /* 0x0000001007037224 */ /* 0x000fe200078e02ff */
[----:B------:R-:W-:Y:S01]  /*0640*/  IABS R12, UR17 ;  /* 0x00000011000c7c13 */ /* 0x000fe20008000000 */
[----:B------:R-:W-:-:S03]  /*0650*/  IMAD R4, R11, R10, RZ ;  /* 0x0000000a0b047224 */ /* 0x000fc600078e02ff */
[----:B------:R-:W-:Y:S01]  /*0660*/  IADD3 R3, PT, PT, RZ, -R3, RZ ;  /* 0x80000003ff037210 */ /* 0x000fe20007ffe0ff */
[----:B------:R-:W-:-:S04]  /*0670*/  IMAD.HI.U32 R4, R5, R4, UR4 ;  /* 0x0000000405047e27 */ /* 0x000fc8000f8e0004 */
[----:B------:R-:W-:Y:S01]  /*0680*/  IMAD.MOV.U32 R5, RZ, RZ, R12 ;  /* 0x000000ffff057224 */ /* 0x000fe200078e000c */
[----:B------:R-:W-:Y:S01]  /*0690*/  R2UR UR4, R4 ;  /* 0x00000000040472ca */ /* 0x000fe200000e0000 */
[----:B------:R-:W-:-:S03]  /*06a0*/  IMAD.HI.U32 R3, R7, R3, UR6 ;  /* 0x0000000607037e27 */ /* 0x000fc6000f8e0003 */
[----:B------:R-:W-:Y:S01]  /*06b0*/  R2UR UR6, R5 ;  /* 0x00000000050672ca */ /* 0x000fe200000e0000 */
[----:B------:R-:W-:Y:S01]  /*06c0*/  IMAD.U32 R8, RZ, RZ, UR9 ;  /* 0x00000009ff087e24 */ /* 0x000fe2000f8e00ff */
[----:B------:R-:W-:-:S04]  /*06d0*/  R2UR UR32, R3 ;  /* 0x00000000032072ca */ /* 0x000fc800000e0000 */
[----:B------:R-:W-:Y:S02]  /*06e0*/  IABS R6, R8 ;  /* 0x0000000800067213 */ /* 0x000fe40000000000 */
[----:B------:R-:W-:Y:S02]  /*06f0*/  IABS R9, R9 ;  /* 0x0000000900097213 */ /* 0x000fe40000000000 */
[----:B------:R-:W-:-:S03]  /*0700*/  R2UR UR11, R6 ;  /* 0x00000000060b72ca */ /* 0x000fc600000e0000 */
[----:B------:R-:W-:Y:S01]  /*0710*/  UIMAD.WIDE.U32 UR4, UR4, UR6, URZ ;  /* 0x00000006040472a5 */ /* 0x000fe2000f8e00ff */
[----:B------:R-:W-:Y:S01]  /*0720*/  IADD3 R3, PT, PT, RZ, -R9, RZ ;  /* 0x80000009ff037210 */ /* 0x000fe20007ffe0ff */
[----:B------:R-:W-:-:S05]  /*0730*/  IMAD.U32 R4, RZ, RZ, UR6 ;  /* 0x00000006ff047e24 */ /* 0x000fca000f8e00ff */
[----:B------:R-:W-:Y:S02]  /*0740*/  UMOV UR8, UR5 ;  /* 0x0000000500087c82 */ /* 0x000fe40008000000 */
[----:B------:R-:W-:Y:S01]  /*0750*/  IMAD R3, R3, UR8, R4 ;  /* 0x0000000803037c24 */ /* 0x000fe2000f8e0204 */
[----:B------:R-:W-:-:S04]  /*0760*/  UIMAD.WIDE.U32 UR6, UR32, UR11, URZ ;  /* 0x0000000b200672a5 */ /* 0x000fc8000f8e00ff */
[----:B------:R-:W-:Y:S02]  /*0770*/  ISETP.GT.U32.AND P1, PT, R10, R3, PT ;  /* 0x000000030a00720c */ /* 0x000fe40003f24070 */
[----:B------:R-:W-:-:S05]  /*0780*/  IADD3 R5, PT, PT, RZ, -UR7, RZ ;  /* 0x80000007ff057c10 */ /* 0x000fca000fffe0ff */
[----:B------:R-:W-:Y:S02]  /*0790*/  IMAD R5, R16, R5, UR11 ;  /* 0x0000000b10057e24 */ /* 0x000fe4000f8e0205 */
[----:B------:R-:W-:Y:S01]  /*07a0*/  IMAD.SHL.U32 R21, R0, 0x80, RZ ;  /* 0x0000008000157824 */ /* 0x000fe200078e00ff */
[----:B0-----:R-:W-:Y:S02]  /*07b0*/  ULEA UR26, UR27, UR25, 0x18 ;  /* 0x000000191b1a7291 */ /* 0x001fe4000f8ec0ff */
[----:B------:R-:W-:Y:S01]  /*07c0*/  ISETP.GT.U32.AND P2, PT, R16, R5, PT ;  /* 0x000000051000720c */ /* 0x000fe20003f44070 */
[----:B------:R-:W-:Y:S01]  /*07d0*/  VOTEU.ANY UP4, P1 ;  /* 0x0000000000ff7886 */ /* 0x000fe20000880100 */
[----:B------:R-:W-:Y:S01]  /*07e0*/  PLOP3.LUT P1, PT, PT, PT, UP4, 0x80, 0x8 ;  /* 0x000000000008781c */ /* 0x000fe20003f2f048 */
[----:B------:R-:W-:Y:S02]  /*07f0*/  ULOP3.LUT UR9, UR9, UR28, URZ, 0x3c, !UPT ;  /* 0x0000001c09097292 */ /* 0x000fe4000f8e3cff */
[----:B------:R-:W-:-:S02]  /*0800*/  UIADD3 UR4, UPT, UPT, UR21, 0x7, URZ ;  /* 0x0000000715047890 */ /* 0x000fc4000fffe0ff */
[----:B------:R-:W-:Y:S01]  /*0810*/  ULEA UR5, UR18, 0x40, 0x6 ;  /* 0x0000004012057891 */ /* 0x000fe2000f8e30ff */
[----:B------:R-:W0:Y:S05]  /*0820*/  LDCU UR11, c[0x0][0x3f8] ;  /* 0x00007f00ff0b77ac */ /* 0x000e2a0008000800 */
[----:B------:R-:W-:Y:S01]  /*0830*/  VOTEU.ANY UP5, P2 ;  /* 0x0000000000ff7886 */ /* 0x000fe200010a0100 */
[----:B------:R-:W-:Y:S01]  /*0840*/  PLOP3.LUT P2, PT, PT, PT, UP5, 0x80, 0x8 ;  /* 0x000000000008781c */ /* 0x000fe20003f4f058 */
[----:B------:R-:W-:Y:S01]  /*0850*/  @!P1 IMAD.IADD R3, R3, 0x1, -R10 ;  /* 0x0000000103039824 */ /* 0x000fe200078e0a0a */
[----:B------:R-:W-:Y:S01]  /*0860*/  MOV R7, UR18 ;  /* 0x0000001200077c02 */ /* 0x000fe20008000f00 */
[----:B------:R-:W-:Y:S01]  /*0870*/  UISETP.GE.AND UP0, UPT, UR29, URZ, UPT ;  /* 0x000000ff1d00728c */ /* 0x000fe2000bf06270 */
[----:B------:R-:W1:Y:S02]  /*0880*/  LDCU UR6, c[0x0][0x3c8] ;  /* 0x00007900ff0677ac */ /* 0x000e640008000800 */
[----:B------:R-:W-:-:S02]  /*0890*/  ISETP.GE.U32.AND P1, PT, R3, R10, PT ;  /* 0x0000000a0300720c */ /* 0x000fc40003f26070 */
[----:B------:R-:W-:Y:S01]  /*08a0*/  LOP3.LUT R21, R21, 0x180, RZ, 0xc0, !PT ;  /* 0x0000018015157812 */ /* 0x000fe200078ec0ff */
[----:B------:R-:W-:-:S04]  /*08b0*/  @!UP5 UIADD3 UR7, UPT, UPT, UR7, 0x1, URZ ;  /* 0x000000010707d890 */ /* 0x000fc8000fffe0ff */
[-C--:B------:R-:W-:Y:S01]  /*08c0*/  @!P2 IADD3 R5, PT, PT, R5, -R16.reuse, RZ ;  /* 0x800000100505a210 */ /* 0x080fe20007ffe0ff */
[----:B------:R-:W-:Y:S01]  /*08d0*/  UISETP.GE.AND UP2, UPT, UR9, URZ, UPT ;  /* 0x000000ff0900728c */ /* 0x000fe2000bf46270 */
[----:B------:R-:W-:Y:S01]  /*08e0*/  IADD3 R4, PT, PT, R21, UR26, RZ ;  /* 0x0000001a15047c10 */ /* 0x000fe2000fffe0ff */
[----:B------:R-:W-:Y:S01]  /*08f0*/  ULOP3.LUT UR9, UR17, UR14, URZ, 0x3c, !UPT ;  /* 0x0000000e11097292 */ /* 0x000fe2000f8e3cff */
[----:B------:R-:W-:Y:S01]  /*0900*/  ISETP.GE.U32.AND P2, PT, R5, R16, PT ;  /* 0x000000100500720c */ /* 0x000fe20003f46070 */
[----:B------:R-:W-:Y:S01]  /*0910*/  @!UP4 UIADD3 UR8, UPT, UPT, UR8, 0x1, URZ ;  /* 0x000000010808c890 */ /* 0x000fe2000fffe0ff */
[----:B------:R-:W-:Y:S01]  /*0920*/  SHF.R.U32.HI R5, RZ, 0x2, R0 ;  /* 0x00000002ff057819 */ /* 0x000fe20000011600 */
[----:B------:R-:W-:Y:S01]  /*0930*/  VOTEU.ANY UP5, P1 ;  /* 0x0000000000ff7886 */ /* 0x000fe200008a0100 */
[----:B------:R-:W-:Y:S02]  /*0940*/  USHF.R.U32.HI UR4, URZ, 0x3, UR4 ;  /* 0x00000003ff047899 */ /* 0x000fe40008011604 */
[----:B------:R-:W-:Y:S01]  /*0950*/  UISETP.GE.AND UP4, UPT, UR9, URZ, UPT ;  /* 0x000000ff0900728c */ /* 0x000fe2000bf86270 */
[----:B------:R-:W-:Y:S01]  /*0960*/  @!P0 IMAD R3, R5, 0x4, R4 ;  /* 0x0000000405038824 */ /* 0x000fe200078e0204 */
[----:B------:R-:W-:Y:S01]  /*0970*/  @UP5 UIADD3 UR8, UPT, UPT, UR8, 0x1, URZ ;  /* 0x0000000108085890 */ /* 0x000fe2000fffe0ff */
[----:B------:R-:W-:Y:S01]  /*0980*/  SHF.R.U32.HI R4, RZ, 0x5, R0 ;  /* 0x00000005ff047819 */ /* 0x000fe20000011600 */
[----:B------:R-:W-:-:S02]  /*0990*/  UISETP.NE.AND UP5, UPT, UR14, URZ, UPT ;  /* 0x000000ff0e00728c */ /* 0x000fc4000bfa5270 */
[----:B------:R-:W-:Y:S02]  /*09a0*/  UISETP.LT.U32.AND UP3, UPT, UR4, UR5, UPT ;  /* 0x000000050400728c */ /* 0x000fe4000bf61070 */
[----:B------:R-:W-:Y:S02]  /*09b0*/  IMAD R6, R7, 0x40, R4 ;  /* 0x0000004007067824 */ /* 0x000fe400078e0204 */
[----:B------:R-:W-:Y:S01]  /*09c0*/  USEL UR4, UR4, UR5, UP3 ;  /* 0x0000000504047287 */ /* 0x000fe20009800000 */
[----:B------:R-:W-:Y:S01]  /*09d0*/  VOTEU.ANY UP6, P2 ;  /* 0x0000000000ff7886 */ /* 0x000fe200010c0100 */
[----:B------:R-:W-:Y:S02]  /*09e0*/  UMOV UR15, UR8 ;  /* 0x00000008000f7c82 */ /* 0x000fe40008000000 */
[----:B------:R-:W-:Y:S02]  /*09f0*/  @!UP4 UIADD3 UR15, UPT, UPT, URZ, -UR15, URZ ;  /* 0x8000000fff0fc290 */ /* 0x000fe4000fffe0ff */
[----:B------:R-:W-:-:S02]  /*0a00*/  @!UP5 ULOP3.LUT UR15, URZ, UR14, URZ, 0x33, !UPT ;  /* 0x0000000eff0fd292 */ /* 0x000fc4000f8e33ff */
[----:B------:R-:W-:Y:S01]  /*0a10*/  UISETP.NE.AND UP1, UPT, UR28, URZ, UPT ;  /* 0x000000ff1c00728c */ /* 0x000fe2000bf25270 */
[----:B------:R2:W-:Y:S01]  /*0a20*/  @!P0 STS [R3], R2 ;  /* 0x0000000203008388 */ /* 0x0005e20000000800 */
[----:B------:R-:W-:Y:S01]  /*0a30*/  ISETP.GE.U32.AND P0, PT, R6, UR4, PT ;  /* 0x0000000406007c0c */ /* 0x000fe2000bf06070 */
        /* <DEDUP_REMOVED lines=15> */
[----:B------:R-:W0:Y:S01]  /*0b30*/  LDCU UR4, c[0x0][0x3e0] ;  /* 0x00007c00ff0477ac */ /* 0x000e220008000800 */
[----:B------:R-:W-:Y:S01]  /*0b40*/  IMAD.SHL.U32 R0, R5, 0x4, RZ ;  /* 0x0000000405007824 */ /* 0x000fe200078e00ff */
[----:B------:R-:W-:Y:S01]  /*0b50*/  MOV R7, UR6 ;  /* 0x0000000600077c02 */ /* 0x000fe20008000f00 */
[----:B------:R-:W-:Y:S01]  /*0b60*/  IMAD.WIDE.U32 R2, R6, 0x4, RZ ;  /* 0x0000000406027825 */ /* 0x000fe200078e00ff */
[----:B------:R-:W1:Y:S02]  /*0b70*/  LDCU.64 UR10, c[0x0][0x3b8] ;  /* 0x00007700ff0a77ac */ /* 0x000e640008000a00 */
[----:B------:R-:W-:Y:S01]  /*0b80*/  LOP3.LUT R9, R0, 0x1c, RZ, 0xc0, !PT ;  /* 0x0000001c00097812 */ /* 0x000fe200078ec0ff */
[----:B------:R-:W2:Y:S01]  /*0b90*/  LDCU UR7, c[0x0][0x3fc] ;  /* 0x00007f80ff0777ac */ /* 0x000ea20008000800 */
[----:B------:R-:W-:Y:S01]  /*0ba0*/  IMAD.WIDE R2, R7, 0x4, R2 ;  /* 0x0000000407027825 */ /* 0x000fe200078e0202 */
[C---:B------:R-:W-:Y:S02]  /*0bb0*/  SHF.L.U32 R7, R5.reuse, 0x3, RZ ;  /* 0x0000000305077819 */ /* 0x040fe400000006ff */
[----:B------:R-:W-:Y:S01]  /*0bc0*/  LOP3.LUT R5, R5, 0x7, RZ, 0xc0, !PT ;  /* 0x0000000705057812 */ /* 0x000fe200078ec0ff */
[C---:B------:R-:W-:Y:S01]  /*0bd0*/  IMAD R9, R4.reuse, 0x20, R9 ;  /* 0x0000002004097824 */ /* 0x040fe200078e0209 */
[----:B------:R-:W-:Y:S01]  /*0be0*/  LEA R4, R4, UR24, 0x3 ;  /* 0x0000001804047c11 */ /* 0x000fe2000f8e18ff */
[----:B------:R-:W-:Y:S01]  /*0bf0*/  UIADD3 UR5, UPT, UPT, UR25, 0x220, URZ ;  /* 0x0000022019057890 */ /* 0x000fe2000fffe0ff */
[----:B------:R-:W-:Y:S01]  /*0c00*/  LOP3.LUT R24, R7, 0x38, RZ, 0xc0, !PT ;  /* 0x0000003807187812 */ /* 0x000fe200078ec0ff */
[----:B0-----:R-:W-:-:S02]  /*0c10*/  UIMAD UR4, UR15, UR4, URZ ;  /* 0x000000040f0472a4 */ /* 0x001fc4000f8e02ff */
[----:B------:R-:W-:Y:S01]  /*0c20*/  IMAD.IADD R5, R5, 0x1, R4 ;  /* 0x0000000105057824 */ /* 0x000fe200078e0204 */
[----:B------:R-:W-:Y:S01]  /*0c30*/  ULEA UR5, UR27, UR5, 0x18 ;  /* 0x000000051b057291 */ /* 0x000fe2000f8ec0ff */
[----:B------:R-:W-:Y:S02]  /*0c40*/  IADD3 R7, PT, PT, R4, 0x1, RZ ;  /* 0x0000000104077810 */ /* 0x000fe40007ffe0ff */
[----:B-1----:R-:W-:Y:S01]  /*0c50*/  IADD3 R2, P0, PT, R2, UR10, RZ ;  /* 0x0000000a02027c10 */ /* 0x002fe2000ff1e0ff */
[----:B------:R-:W-:Y:S01]  /*0c60*/  IMAD.U32 R8, RZ, RZ, UR4 ;  /* 0x00000004ff087e24 */ /* 0x000fe2000f8e00ff */
[----:B------:R-:W-:Y:S01]  /*0c70*/  MOV R0, 0xff7fffff ;  /* 0xff7fffff00007802 */ /* 0x000fe20000000f00 */
[----:B--2---:R-:W-:Y:S01]  /*0c80*/  IMAD.U32 R4, RZ, RZ, UR7 ;  /* 0x00000007ff047e24 */ /* 0x004fe2000f8e00ff */
[----:B------:R-:W-:Y:S01]  /*0c90*/  IADD3.X R3, PT, PT, R3, UR11, RZ, P0, !PT ;  /* 0x0000000b03037c10 */ /* 0x000fe200087fe4ff */
[----:B------:R-:W-:Y:S01]  /*0ca0*/  VIADD R19, R9, UR5 ;  /* 0x0000000509137c36 */ /* 0x000fe20008000000 */
[----:B------:R-:W-:-:S02]  /*0cb0*/  IADD3 R24, P0, PT, R24, UR4, RZ ;  /* 0x0000000418187c10 */ /* 0x000fc4000ff1e0ff */
[C---:B------:R-:W-:Y:S02]  /*0cc0*/  IADD3 R18, PT, PT, R5.reuse, -UR21, RZ ;  /* 0x8000001505127c10 */ /* 0x040fe4000fffe0ff */
[----:B------:R-:W-:Y:S02]  /*0cd0*/  IADD3 R17, PT, PT, R5, 0x1, RZ ;  /* 0x0000000105117810 */ /* 0x000fe40007ffe0ff */
[----:B------:R-:W-:Y:S02]  /*0ce0*/  IADD3 R4, PT, PT, -R4, UR14, RZ ;  /* 0x0000000e04047c10 */ /* 0x000fe4000fffe1ff */
[----:B------:R-:W-:-:S07]  /*0cf0*/  LEA.HI.X.SX32 R25, R8, RZ, 0x1, P0 ;  /* 0x000000ff08197211 */ /* 0x000fce00000f0eff */
.L_x_23828:
        /* <DEDUP_REMOVED lines=53> */
.L_x_23825:
        /* <DEDUP_REMOVED lines=15> */
[----:B0-----:R-:W-:-:S02]  /*1140*/  HADD2.F32 R10, -RZ, R13.H0_H0 ;  /* 0x2000000dff0a7230 */ /* 0x001fc40000004100 */
[----:B------:R-:W-:Y:S01]  /*1150*/  HADD2.F32 R13, -RZ, R13.H1_H1 ;  /* 0x3000000dff0d7230 */ /* 0x000fe20000004100 */
[----:B------:R-:W4:Y:S04]  /*1160*/  LDG.E.CONSTANT R33, desc[UR12][R26.64+0x400] ;  /* 0x0004000c1a217981 */ /* 0x000f28000c1e9900 */
[----:B------:R-:W4:Y:S04]  /*1170*/  LDG.E.CONSTANT R32, desc[UR12][R26.64+0x480] ;  /* 0x0004800c1a207981 */ /* 0x000f28000c1e9900 */
[----:B------:R-:W4:Y:S01]  /*1180*/  LDG.E.CONSTANT R36, desc[UR12][R26.64+0x680] ;  /* 0x0006800c1a247981 */ /* 0x000f22000c1e9900 */
[----:B--2---:R-:W-:-:S02]  /*1190*/  HADD2.F32 R31, -RZ, R11.H0_H0 ;  /* 0x2000000bff1f7230 */ /* 0x004fc40000004100 */
[----:B------:R-:W-:-:S03]  /*11a0*/  HADD2.F32 R30, -RZ, R11.H1_H1 ;  /* 0x3000000bff1e7230 */ /* 0x000fc60000004100 */
[----:B------:R-:W-:Y:S02]  /*11b0*/  FMUL.FTZ R10, R10, R31 ;  /* 0x0000001f0a0a7220 */ /* 0x000fe40000410000 */
[----:B------:R-:W-:Y:S02]  /*11c0*/  FMUL.FTZ R31, R13, R30 ;  /* 0x0000001e0d1f7220 */ /* 0x000fe40000410000 */
[----:B------:R-:W2:Y:S01]  /*11d0*/  LDG.E.CONSTANT R30, desc[UR12][R26.64+0x500] ;  /* 0x0005000c1a1e7981 */ /* 0x000ea2000c1e9900 */
[--C-:B------:R-:W-:Y:S02]  /*11e0*/  HADD2.F32 R11, -RZ, R12.reuse.H0_H0 ;  /* 0x2000000cff0b7230 */ /* 0x100fe40000004100 */
[--C-:B---3--:R-:W-:Y:S02]  /*11f0*/  HADD2.F32 R13, -RZ, R9.reuse.H0_H0 ;  /* 0x20000009ff0d7230 */ /* 0x108fe40000004100 */
[----:B------:R-:W-:Y:S02]  /*1200*/  HADD2.F32 R12, -RZ, R12.H1_H1 ;  /* 0x3000000cff0c7230 */ /* 0x000fe40000004100 */
[----:B------:R-:W-:-:S02]  /*1210*/  HADD2.F32 R9, -RZ, R9.H1_H1 ;  /* 0x30000009ff097230 */ /* 0x000fc40000004100 */
[----:B------:R-:W-:Y:S01]  /*1220*/  FFMA.FTZ R10, R11, R13, R10 ;  /* 0x0000000d0b0a7223 */ /* 0x000fe2000001000a */
[----:B------:R-:W-:Y:S02]  /*1230*/  HADD2.F32 R11, -RZ, R14.H0_H0 ;  /* 0x2000000eff0b7230 */ /* 0x000fe40000004100 */
[----:B------:R-:W-:Y:S01]  /*1240*/  FFMA.FTZ R9, R12, R9, R31 ;  /* 0x000000090c097223 */ /* 0x000fe2000001001f */
[--C-:B----4-:R-:W-:Y:S01]  /*1250*/  HADD2.F32 R12, -RZ, R8.reuse.H0_H0 ;  /* 0x20000008ff0c7230 */ /* 0x110fe20000004100 */
[----:B------:R-:W3:Y:S01]  /*1260*/  LDG.E.CONSTANT R31, desc[UR12][R26.64+0x580] ;  /* 0x0005800c1a1f7981 */ /* 0x000ee2000c1e9900 */
        /* <DEDUP_REMOVED lines=10> */
[----:B------:R-:W-:Y:S01]  /*1310*/  FFMA.FTZ R12, R15, R28, R12 ;  /* 0x0000001c0f0c7223 */ /* 0x000fe2000001000c */
[--C-:B------:R-:W-:Y:S01]  /*1320*/  HADD2.F32 R15, -RZ, R23.reuse.H0_H0 ;  /* 0x20000017ff0f7230 */ /* 0x100fe20000004100 */
[----:B------:R-:W4:Y:S01]  /*1330*/  LDG.E.CONSTANT R28, desc[UR12][R26.64+0x600] ;  /* 0x0006000c1a1c7981 */ /* 0x000f22000c1e9900 */
        /* <DEDUP_REMOVED lines=11> */
[----:B------:R-:W-:Y:S01]  /*13f0*/  FFMA.FTZ R9, R9, R34, R12 ;  /* 0x0000002209097223 */ /* 0x000fe2000001000c */
[--C-:B------:R-:W-:Y:S01]  /*1400*/  HADD2.F32 R12, -RZ, R35.reuse.H0_H0 ;  /* 0x20000023ff0c7230 */ /* 0x100fe20000004100 */
[----:B------:R-:W4:Y:S01]  /*1410*/  LDG.E.CONSTANT R34, desc[UR12][R26.64+0x880] ;  /* 0x0008800c1a227981 */ /* 0x000f22000c1e9900 */
[----:B------:R-:W-:Y:S02]  /*1420*/  HADD2.F32 R10, -RZ, R10.H1_H1 ;  /* 0x3000000aff0a7230 */ /* 0x000fe40000004100 */
[----:B------:R-:W-:Y:S02]  /*1430*/  HADD2.F32 R35, -RZ, R35.H1_H1 ;  /* 0x30000023ff237230 */ /* 0x000fe40000004100 */
[----:B------:R-:W-:-:S02]  /*1440*/  FFMA.FTZ R23, R13, R12, R8 ;  /* 0x0000000c0d177223 */ /* 0x000fc40000010008 */
[----:B------:R-:W0:Y:S01]  /*1450*/  LDS.128 R12, [R21+UR26+0x20] ;  /* 0x0000201a150c7984 */ /* 0x000e220008000c00 */
[----:B------:R-:W-:-:S03]  /*1460*/  FFMA.FTZ R8, R10, R35, R9 ;  /* 0x000000230a087223 */ /* 0x000fc60000010009 */
[----:B------:R-:W4:Y:S01]  /*1470*/  LDG.E.CONSTANT R35, desc[UR12][R26.64+0x700] ;  /* 0x0007000c1a237981 */ /* 0x000f22000c1e9900 */
[----:B------:R-:W-:Y:S02]  /*1480*/  HADD2.F32 R10, -RZ, R11.H0_H0 ;  /* 0x2000000bff0a7230 */ /* 0x000fe40000004100 */
[----:B------:R-:W-:-:S05]  /*1490*/  HADD2.F32 R9, -RZ, R29.H0_H0 ;  /* 0x2000001dff097230 */ /* 0x000fca0000004100 */
[----:B------:R-:W-:Y:S02]  /*14a0*/  FFMA.FTZ R9, R10, R9, R23 ;  /* 0x000000090a097223 */ /* 0x000fe40000010017 */
[----:B------:R-:W4:Y:S01]  /*14b0*/  LDG.E.CONSTANT R23, desc[UR12][R26.64+0x780] ;  /* 0x0007800c1a177981 */ /* 0x000f22000c1e9900 */
        /* <DEDUP_REMOVED lines=8> */
[----:B------:R-:W-:-:S05]  /*1540*/  HADD2.F32 R11, -RZ, R12.H1_H1 ;  /* 0x3000000cff0b7230 */ /* 0x000fca0000004100 */
[----:B------:R-:W-:Y:S02]  /*1550*/  FFMA.FTZ R8, R11, R33, R8 ;  /* 0x000000210b087223 */ /* 0x000fe40000010008 */
[----:B------:R-:W4:Y:S01]  /*1560*/  LDG.E.CONSTANT R33, desc[UR12][R26.64+0x800] ;  /* 0x0008000c1a217981 */ /* 0x000f22000c1e9900 */
[----:B------:R-:W-:Y:S02]  /*1570*/  HADD2.F32 R10, -RZ, R13.H0_H0 ;  /* 0x2000000dff0a7230 */ /* 0x000fe40000004100 */
[----:B------:R-:W-:-:S05]  /*1580*/  HADD2.F32 R11, -RZ, R32.H0_H0 ;  /* 0x20000020ff0b7230 */ /* 0x000fca0000004100 */
[----:B------:R-:W-:Y:S01]  /*1590*/  FFMA.FTZ R9, R10, R11, R9 ;  /* 0x0000000b0a097223 */ /* 0x000fe20000010009 */
[----:B------:R-:W-:Y:S02]  /*15a0*/  HADD2.F32 R13, -RZ, R13.H1_H1 ;  /* 0x3000000dff0d7230 */ /* 0x000fe40000004100 */
[----:B------:R-:W-:-:S05]  /*15b0*/  HADD2.F32 R32, -RZ, R32.H1_H1 ;  /* 0x30000020ff207230 */ /* 0x000fca0000004100 */
[----:B------:R-:W-:Y:S02]  /*15c0*/  FFMA.FTZ R8, R13, R32, R8 ;  /* 0x000000200d087223 */ /* 0x000fe40000010008 */
[----:B------:R-:W4:Y:S01]  /*15d0*/  LDG.E.CONSTANT R32, desc[UR12][R26.64+0xa00] ;  /* 0x000a000c1a207981 */ /* 0x000f22000c1e9900 */
[--C-:B--2---:R-:W-:Y:S02]  /*15e0*/  HADD2.F32 R11, -RZ, R30.reuse.H0_H0 ;  /* 0x2000001eff0b7230 */ /* 0x104fe40000004100 */
[----:B------:R-:W-:Y:S02]  /*15f0*/  HADD2.F32 R12, -RZ, R30.H1_H1 ;  /* 0x3000001eff0c7230 */ /* 0x000fe40000004100 */
[----:B------:R-:W2:Y:S01]  /*1600*/  LDG.E.CONSTANT R30, desc[UR12][R26.64+0x900] ;  /* 0x0009000c1a1e7981 */ /* 0x000ea2000c1e9900 */
[----:B------:R-:W-:Y:S02]  /*1610*/  HADD2.F32 R10, -RZ, R14.H0_H0 ;  /* 0x2000000eff0a7230 */ /* 0x000fe40000004100 */
[----:B------:R-:W-:-:S03]  /*1620*/  HADD2.F32 R13, -RZ, R15.H0_H0 ;  /* 0x2000000fff0d7230 */ /* 0x000fc60000004100 */
[----:B------:R-:W-:Y:S01]  /*1630*/  FFMA.FTZ R10, R10, R11, R9 ;  /* 0x0000000b0a0a7223 */ /* 0x000fe20000010009 */
[----:B------:R-:W-:Y:S02]  /*1640*/  HADD2.F32 R9, -RZ, R14.H1_H1 ;  /* 0x3000000eff097230 */ /* 0x000fe40000004100 */
[----:B---3--:R-:W-:-:S03]  /*1650*/  HADD2.F32 R11, -RZ, R31.H0_H0 ;  /* 0x2000001fff0b7230 */ /* 0x008fc60000004100 */
[----:B------:R-:W-:Y:S02]  /*1660*/  FFMA.FTZ R12, R9, R12, R8 ;  /* 0x0000000c090c7223 */ /* 0x000fe40000010008 */
[----:B------:R-:W-:Y:S02]  /*1670*/  FFMA.FTZ R13, R13, R11, R10 ;  /* 0x0000000b0d0d7223 */ /* 0x000fe4000001000a */
[----:B------:R-:W0:Y:S01]  /*1680*/  LDS.128 R8, [R21+UR26+0x30] ;  /* 0x0000301a15087984 */ /* 0x000e220008000c00 */
[----:B------:R-:W-:Y:S02]  /*1690*/  HADD2.F32 R15, -RZ, R15.H1_H1 ;  /* 0x3000000fff0f7230 */ /* 0x000fe40000004100 */
[----:B------:R-:W-:-:S05]  /*16a0*/  HADD2.F32 R31, -RZ, R31.H1_H1 ;  /* 0x3000001fff1f7230 */ /* 0x000fca0000004100 */
[----:B------:R-:W-:Y:S02]  /*16b0*/  FFMA.FTZ R12, R15, R31, R12 ;  /* 0x0000001f0f0c7223 */ /* 0x000fe4000001000c */
[----:B------:R-:W3:Y:S01]  /*16c0*/  LDG.E.CONSTANT R31, desc[UR12][R26.64+0xa80] ;  /* 0x000a800c1a1f7981 */ /* 0x000ee2000c1e9900 */
        /* <DEDUP_REMOVED lines=12> */
[--C-:B------:R-:W-:Y:S01]  /*1790*/  HADD2.F32 R9, -RZ, R10.reuse.H0_H0 ;  /* 0x2000000aff097230 */ /* 0x100fe20000004100 */
[----:B------:R-:W4:Y:S01]  /*17a0*/  LDG.E.CONSTANT R36, desc[UR12][R26.64+0xb00] ;  /* 0x000b000c1a247981 */ /* 0x000f22000c1e9900 */
[----:B------:R-:W-:Y:S02]  /*17b0*/  HADD2.F32 R37, -RZ, R10.H1_H1 ;  /* 0x3000000aff257230 */ /* 0x000fe40000004100 */
[----:B------:R-:W-:-:S05]  /*17c0*/  HADD2.F32 R13, -RZ, R35.H0_H0 ;  /* 0x20000023ff0d7230 */ /* 0x000fca0000004100 */
[----:B------:R-:W-:Y:S02]  /*17d0*/  FFMA.FTZ R9, R9, R13, R12 ;  /* 0x0000000d09097223 */ /* 0x000fe4000001000c */
[----:B------:R-:W0:Y:S01]  /*17e0*/  LDS.128 R12, [R21+UR26+0x40] ;  /* 0x0000401a150c7984 */ /* 0x000e220008000c00 */
[----:B------:R-:W-:Y:S02]  /*17f0*/  HADD2.F32 R10, -RZ, R11.H0_H0 ;  /* 0x2000000bff0a7230 */ /* 0x000fe40000004100 */
[----:B------:R-:W-:-:S05]  /*1800*/  HADD2.F32 R28, -RZ, R23.H0_H0 ;  /* 0x20000017ff1c7230 */ /* 0x000fca0000004100 */
[----:B------:R-:W-:Y:S02]  /*1810*/  FFMA.FTZ R9, R10, R28, R9 ;  /* 0x0000001c0a097223 */ /* 0x000fe40000010009 */
[----:B------:R-:W4:Y:S01]  /*1820*/  LDG.E.CONSTANT R28, desc[UR12][R26.64+0xb80] ;  /* 0x000b800c1a1c7981 */ /* 0x000f22000c1e9900 */
[----:B------:R-:W-:Y:S02]  /*1830*/  HADD2.F32 R35, -RZ, R35.H1_H1 ;  /* 0x30000023ff237230 */ /* 0x000fe40000004100 */
[----:B------:R-:W-:Y:S02]  /*1840*/  HADD2.F32 R11, -RZ, R11.H1_H1 ;  /* 0x3000000bff0b7230 */ /* 0x000fe40000004100 */
[----:B------:R-:W-:Y:S02]  /*1850*/  HADD2.F32 R23, -RZ, R23.H1_H1 ;  /* 0x30000017ff177230 */ /* 0x000fe40000004100 */
[----:B------:R-:W-:Y:S02]  /*1860*/  FFMA.FTZ R8, R37, R35, R8 ;  /* 0x0000002325087223 */ /* 0x000fe40000010008 */
[----:B------:R-:W4:Y:S02]  /*1870*/  LDG.E.CONSTANT R35, desc[UR12][R26.64+0xc00] ;  /* 0x000c000c1a237981 */ /* 0x000f24000c1e9900 */
[----:B------:R-:W-:-:S02]  /*1880*/  FFMA.FTZ R8, R11, R23, R8 ;  /* 0x000000170b087223 */ /* 0x000fc40000010008 */
[----:B------:R-:W4:Y:S04]  /*1890*/  LDG.E.CONSTANT R23, desc[UR12][R26.64+0xc80] ;  /* 0x000c800c1a177981 */ /* 0x000f28000c1e9900 */
[----:B------:R-:W4:Y:S01]  /*18a0*/  LDG.E.CONSTANT R37, desc[UR12][R26.64+0xf80] ;  /* 0x000f800c1a257981 */ /* 0x000f22000c1e9900 */
        /* <DEDUP_REMOVED lines=11> */
[--C-:B------:R-:W-:Y:S01]  /*1960*/  HADD2.F32 R10, -RZ, R14.reuse.H0_H0 ;  /* 0x2000000eff0a7230 */ /* 0x100fe20000004100 */
[----:B------:R-:W4:Y:S01]  /*1970*/  LDG.E.CONSTANT R34, desc[UR12][R26.64+0xf00] ;  /* 0x000f000c1a227981 */ /* 0x000f22000c1e9900 */
[----:B------:R-:W-:Y:S01]  /*1980*/  FFMA.FTZ R12, R13, R12, R8 ;  /* 0x0000000c0d0c7223 */ /* 0x000fe20000010008 */
[----:B------:R-:W-:-:S02]  /*1990*/  HADD2.F32 R33, -RZ, R14.H1_H1 ;  /* 0x3000000eff217230 */ /* 0x000fc40000004100 */
[--C-:B------:R-:W-:Y:S02]  /*19a0*/  HADD2.F32 R14, -RZ, R15.reuse.H0_H0 ;  /* 0x2000000fff0e7230 */ /* 0x100fe40000004100 */
[----:B------:R-:W-:Y:S02]  /*19b0*/  HADD2.F32 R15, -RZ, R15.H1_H1 ;  /* 0x3000000fff0f7230 */ /* 0x000fe40000004100 */
[----:B--2---:R-:W-:-:S05]  /*19c0*/  HADD2.F32 R11, -RZ, R30.H0_H0 ;  /* 0x2000001eff0b7230 */ /* 0x004fca0000004100 */
[----:B------:R-:W-:Y:S02]  /*19d0*/  FFMA.FTZ R13, R10, R11, R9 ;  /* 0x0000000b0a0d7223 */ /* 0x000fe40000010009 */
[----:B------:R-:W0:Y:S01]  /*19e0*/  LDS.128 R8, [R21+UR26+0x50] ;  /* 0x0000501a15087984 */ /* 0x000e220008000c00 */
[----:B------:R-:W-:-:S05]  /*19f0*/  HADD2.F32 R30, -RZ, R30.H1_H1 ;  /* 0x3000001eff1e7230 */ /* 0x000fca0000004100 */
[----:B------:R-:W-:Y:S01]  /*1a00*/  FFMA.FTZ R12, R33, R30, R12 ;  /* 0x0000001e210c7223 */ /* 0x000fe2000001000c */
[--C-:B------:R-:W-:Y:S01]  /*1a10*/  HADD2.F32 R30, -RZ, R29.reuse.H0_H0 ;  /* 0x2000001dff1e7230 */ /* 0x100fe20000004100 */
[----:B------:R-:W2:Y:S01]  /*1a20*/  LDG.E.CONSTANT R33, desc[UR12][R26.64+0xe80] ;  /* 0x000e800c1a217981 */ /* 0x000ea2000c1e9900 */
[----:B------:R-:W-:-:S05]  /*1a30*/  HADD2.F32 R29, -RZ, R29.H1_H1 ;  /* 0x3000001dff1d7230 */ /* 0x000fca0000004100 */
[----:B------:R-:W-:Y:S02]  /*1a40*/  FFMA.FTZ R12, R15, R29, R12 ;  /* 0x0000001d0f0c7223 */ /* 0x000fe4000001000c */
[----:B------:R-:W2:Y:S01]  /*1a50*/  LDG.E.CONSTANT R29, desc[UR12][R26.64+0xd00] ;  /* 0x000d000c1a1d7981 */ /* 0x000ea2000c1e9900 */
[----:B------:R-:W-:Y:S01]  /*1a60*/  FFMA.FTZ R13, R14, R30, R13 ;  /* 0x0000001e0e0d7223 */ /* 0x000fe2000001000d */
[----:B------:R-:W-:Y:S02]  /*1a70*/  HADD2.F32 R15, -RZ, R32.H0_H0 ;  /* 0x20000020ff0f7230 */ /* 0x000fe40000004100 */
[----:B------:R-:W2:Y:S01]  /*1a80*/  LDG.E.CONSTANT R30, desc[UR12][R26.64+0xd80] ;  /* 0x000d800c1a1e7981 */ /* 0x000ea2000c1e9900 */
[----:B0-----:R-:W-:-:S05]  /*1a90*/  HADD2.F32 R14, -RZ, R8.H0_H0 ;  /* 0x20000008ff0e7230 */ /* 0x001fca0000004100 */
[----:B------:R-:W-:Y:S01]  /*1aa0*/  FFMA.FTZ R13, R14, R15, R13 ;  /* 0x0000000f0e0d7223 */ /* 0x000fe2000001000d */
[----:B------:R-:W-:Y:S02]  /*1ab0*/  HADD2.F32 R15, -RZ, R8.H1_H1 ;  /* 0x30000008ff0f7230 */ /* 0x000fe40000004100 */
[----:B------:R-:W-:Y:S02]  /*1ac0*/  HADD2.F32 R8, -RZ, R32.H1_H1 ;  /* 0x30000020ff087230 */ /* 0x000fe40000004100 */
[----:B------:R0:W2:Y:S01]  /*1ad0*/  LDG.E.CONSTANT R32, desc[UR12][R26.64+0xe00] ;  /* 0x000e000c1a207981 */ /* 0x0000a2000c1e9900 */
[----:B---3--:R-:W-:Y:S02]  /*1ae0*/  HADD2.F32 R14, -RZ, R31.H0_H0 ;  /* 0x2000001fff0e7230 */ /* 0x008fe40000004100 */
[----:B------:R-:W-:Y:S01]  /*1af0*/  FFMA.FTZ R8, R15, R8, R12 ;  /* 0x000000080f087223 */ /* 0x000fe2000001000c */
[--C-:B------:R-:W-:Y:S02]  /*1b00*/  HADD2.F32 R12, -RZ, R9.reuse.H0_H0 ;  /* 0x20000009ff0c7230 */ /* 0x100fe40000004100 */
[----:B------:R-:W-:-:S02]  /*1b10*/  HADD2.F32 R9, -RZ, R9.H1_H1 ;  /* 0x30000009ff097230 */ /* 0x000fc40000004100 */
[----:B------:R-:W-:Y:S02]  /*1b20*/  HADD2.F32 R31, -RZ, R31.H1_H1 ;  /* 0x3000001fff1f7230 */ /* 0x000fe40000004100 */
[----:B------:R-:W-:Y:S01]  /*1b30*/  FFMA.FTZ R13, R12, R14, R13 ;  /* 0x0000000e0c0d7223 */ /* 0x000fe2000001000d */
[----:B------:R-:W-:Y:S02]  /*1b40*/  HADD2.F32 R12, -RZ, R10.H0_H0 ;  /* 0x2000000aff0c7230 */ /* 0x000fe40000004100 */
[----:B------:R-:W-:Y:S01]  /*1b50*/  FFMA.FTZ R8, R9, R31, R8 ;  /* 0x0000001f09087223 */ /* 0x000fe20000010008 */
[----:B----4-:R-:W-:-:S05]  /*1b60*/  HADD2.F32 R9, -RZ, R36.H0_H0 ;  /* 0x20000024ff097230 */ /* 0x010fca0000004100 */
[----:B------:R-:W-:Y:S01]  /*1b70*/  FFMA.FTZ R12, R12, R9, R13 ;  /* 0x000000090c0c7223 */ /* 0x000fe2000001000d */
[----:B------:R-:W-:Y:S02]  /*1b80*/  HADD2.F32 R9, -RZ, R10.H1_H1 ;  /* 0x3000000aff097230 */ /* 0x000fe40000004100 */
[----:B------:R-:W-:Y:S02]  /*1b90*/  HADD2.F32 R13, -RZ, R11.H0_H0 ;  /* 0x2000000bff0d7230 */ /* 0x000fe40000004100 */
[----:B------:R-:W-:-:S05]  /*1ba0*/  HADD2.F32 R10, -RZ, R28.H0_H0 ;  /* 0x2000001cff0a7230 */ /* 0x000fca0000004100 */
[----:B------:R-:W-:Y:S02]  /*1bb0*/  FFMA.FTZ R10, R13, R10, R12 ;  /* 0x0000000a0d0a7223 */ /* 0x000fe4000001000c */
[----:B------:R-:W1:Y:S01]  /*1bc0*/  LDS.128 R12, [R21+UR26+0x60] ;  /* 0x0000601a150c7984 */ /* 0x000e620008000c00 */
[----:B------:R-:W-:Y:S02]  /*1bd0*/  HADD2.F32 R36, -RZ, R36.H1_H1 ;  /* 0x30000024ff247230 */ /* 0x000fe40000004100 */
[----:B------:R-:W-:Y:S02]  /*1be0*/  HADD2.F32 R11, -RZ, R11.H1_H1 ;  /* 0x3000000bff0b7230 */ /* 0x000fe40000004100 */
[----:B------:R-:W-:Y:S02]  /*1bf0*/  HADD2.F32 R28, -RZ, R28.H1_H1 ;  /* 0x3000001cff1c7230 */ /* 0x000fe40000004100 */
[----:B------:R-:W-:-:S04]  /*1c00*/  FFMA.FTZ R8, R9, R36, R8 ;  /* 0x0000002409087223 */ /* 0x000fc80000010008 */
[----:B------:R-:W-:Y:S01]  /*1c10*/  FFMA.FTZ R8, R11, R28, R8 ;  /* 0x0000001c0b087223 */ /* 0x000fe20000010008 */
[--C-:B------:R-:W-:Y:S02]  /*1c20*/  HADD2.F32 R11, -RZ, R35.reuse.H0_H0 ;  /* 0x20000023ff0b7230 */ /* 0x100fe40000004100 */
[----:B------:R-:W-:Y:S02]  /*1c30*/  HADD2.F32 R35, -RZ, R35.H1_H1 ;  /* 0x30000023ff237230 */ /* 0x000fe40000004100 */
[----:B-1----:R-:W-:-:S05]  /*1c40*/  HADD2.F32 R9, -RZ, R12.H0_H0 ;  /* 0x2000000cff097230 */ /* 0x002fca0000004100 */
[----:B------:R-:W-:Y:S01]  /*1c50*/  FFMA.FTZ R10, R9, R11, R10 ;  /* 0x0000000b090a7223 */ /* 0x000fe2000001000a */
[----:B------:R-:W-:Y:S02]  /*1c60*/  HADD2.F32 R9, -RZ, R12.H1_H1 ;  /* 0x3000000cff097230 */ /* 0x000fe40000004100 */
[----:B------:R-:W-:Y:S02]  /*1c70*/  HADD2.F32 R11, -RZ, R13.H0_H0 ;  /* 0x2000000dff0b7230 */ /* 0x000fe40000004100 */
[----:B------:R-:W-:Y:S02]  /*1c80*/  HADD2.F32 R12, -RZ, R23.H0_H0 ;  /* 0x20000017ff0c7230 */ /* 0x000fe40000004100 */
[----:B------:R-:W-:-:S03]  /*1c90*/  FFMA.FTZ R35, R9, R35, R8 ;  /* 0x0000002309237223 */ /* 0x000fc60000010008 */
[----:B------:R-:W-:Y:S02]  /*1ca0*/  FFMA.FTZ R12, R11, R12, R10 ;  /* 0x0000000c0b0c7223 */ /* 0x000fe4000001000a */
[----:B------:R-:W1:Y:S01]  /*1cb0*/  LDS.128 R8, [R21+UR26+0x70] ;  /* 0x0000701a15087984 */ /* 0x000e620008000c00 */
[----:B0-----:R-:W-:Y:S02]  /*1cc0*/  HADD2.F32 R26, -RZ, R13.H1_H1 ;  /* 0x3000000dff1a7230 */ /* 0x001fe40000004100 */
[----:B------:R-:W-:Y:S02]  /*1cd0*/  HADD2.F32 R23, -RZ, R23.H1_H1 ;  /* 0x30000017ff177230 */ /* 0x000fe40000004100 */
[----:B------:R-:W-:-:S03]  /*1ce0*/  HADD2.F32 R13, -RZ, R14.H0_H0 ;  /* 0x2000000eff0d7230 */ /* 0x000fc60000004100 */
[----:B------:R-:W-:Y:S01]  /*1cf0*/  FFMA.FTZ R23, R26, R23, R35 ;  /* 0x000000171a177223 */ /* 0x000fe20000010023 */
[----:B------:R-:W-:Y:S01]  /*1d00*/  HADD2.F32 R14, -RZ, R14.H1_H1 ;  /* 0x3000000eff0e7230 */ /* 0x000fe20000004100 */
[----:B------:R-:W-:Y:S01]  /*1d10*/  UMOV UR4, 0xffffffff ;  /* 0xffffffff00047882 */ /* 0x000fe20000000000 */
[----:B------:R-:W-:Y:S02]  /*1d20*/  ISETP.NE.AND P0, PT, R5, RZ, PT ;  /* 0x000000ff0500720c */ /* 0x000fe40003f05270 */
[----:B-----5:R-:W-:Y:S01]  /*1d30*/  FSETP.NEU.FTZ.AND P1, PT, R22, RZ, PT ;  /* 0x000000ff1600720b */ /* 0x020fe20003f3d000 */
[--C-:B-1----:R-:W-:Y:S02]  /*1d40*/  HADD2.F32 R27, -RZ, R9.reuse.H0_H0 ;  /* 0x20000009ff1b7230 */ /* 0x102fe40000004100 */
[----:B------:R-:W-:Y:S02]  /*1d50*/  HADD2.F32 R9, -RZ, R9.H1_H1 ;  /* 0x30000009ff097230 */ /* 0x000fe40000004100 */
[----:B--2---:R-:W-:-:S02]  /*1d60*/  HADD2.F32 R26, -RZ, R29.H0_H0 ;  /* 0x2000001dff1a7230 */ /* 0x004fc40000004100 */
[----:B------:R-:W-:-:S03]  /*1d70*/  HADD2.F32 R29, -RZ, R29.H1_H1 ;  /* 0x3000001dff1d7230 */ /* 0x000fc60000004100 */
[----:B------:R-:W-:Y:S01]  /*1d80*/  FFMA.FTZ R12, R13, R26, R12 ;  /* 0x0000001a0d0c7223 */ /* 0x000fe2000001000c */
[--C-:B------:R-:W-:Y:S02]  /*1d90*/  HADD2.F32 R13, -RZ, R15.reuse.H0_H0 ;  /* 0x2000000fff0d7230 */ /* 0x100fe40000004100 */
[----:B------:R-:W-:Y:S01]  /*1da0*/  FFMA.FTZ R14, R14, R29, R23 ;  /* 0x0000001d0e0e7223 */ /* 0x000fe20000010017 */
[--C-:B------:R-:W-:Y:S02]  /*1db0*/  HADD2.F32 R23, -RZ, R30.reuse.H0_H0 ;  /* 0x2000001eff177230 */ /* 0x100fe40000004100 */
[----:B------:R-:W-:Y:S02]  /*1dc0*/  HADD2.F32 R15, -RZ, R15.H1_H1 ;  /* 0x3000000fff0f7230 */ /* 0x000fe40000004100 */
[----:B------:R-:W-:Y:S02]  /*1dd0*/  HADD2.F32 R30, -RZ, R30.H1_H1 ;  /* 0x3000001eff1e7230 */ /* 0x000fe40000004100 */
[----:B------:R-:W-:Y:S01]  /*1de0*/  FFMA.FTZ R12, R13, R23, R12 ;  /* 0x000000170d0c7223 */ /* 0x000fe2000001000c */
[----:B------:R-:W-:-:S02]  /*1df0*/  HADD2.F32 R13, -RZ, R8.H0_H0 ;  /* 0x20000008ff0d7230 */ /* 0x000fc40000004100 */
[----:B------:R-:W-:Y:S01]  /*1e00*/  FFMA.FTZ R14, R15, R30, R14 ;  /* 0x0000001e0f0e7223 */ /* 0x000fe2000001000e */
[----:B------:R-:W-:Y:S02]  /*1e10*/  HADD2.F32 R15, -RZ, R8.H1_H1 ;  /* 0x30000008ff0f7230 */ /* 0x000fe40000004100 */
[--C-:B------:R-:W-:Y:S02]  /*1e20*/  HADD2.F32 R8, -RZ, R33.reuse.H0_H0 ;  /* 0x20000021ff087230 */ /* 0x100fe40000004100 */
[----:B------:R-:W-:Y:S02]  /*1e30*/  HADD2.F32 R33, -RZ, R33.H1_H1 ;  /* 0x30000021ff217230 */ /* 0x000fe40000004100 */
[--C-:B------:R-:W-:Y:S02]  /*1e40*/  HADD2.F32 R23, -RZ, R32.reuse.H0_H0 ;  /* 0x20000020ff177230 */ /* 0x100fe40000004100 */
[----:B------:R-:W-:-:S03]  /*1e50*/  HADD2.F32 R32, -RZ, R32.H1_H1 ;  /* 0x30000020ff207230 */ /* 0x000fc60000004100 */
[----:B------:R-:W-:Y:S02]  /*1e60*/  FFMA.FTZ R12, R13, R23, R12 ;  /* 0x000000170d0c7223 */ /* 0x000fe4000001000c */
[----:B------:R-:W-:Y:S01]  /*1e70*/  FFMA.FTZ R14, R15, R32, R14 ;  /* 0x000000200f0e7223 */ /* 0x000fe2000001000e */
[----:B------:R-:W-:Y:S02]  /*1e80*/  HADD2.F32 R13, -RZ, R10.H0_H0 ;  /* 0x2000000aff0d7230 */ /* 0x000fe40000004100 */
[----:B------:R-:W-:Y:S01]  /*1e90*/  FFMA.FTZ R8, R27, R8, R12 ;  /* 0x000000081b087223 */ /* 0x000fe2000001000c */
[----:B------:R-:W-:Y:S02]  /*1ea0*/  HADD2.F32 R12, -RZ, R34.H0_H0 ;  /* 0x20000022ff0c7230 */ /* 0x000fe40000004100 */
[----:B------:R-:W-:Y:S01]  /*1eb0*/  FFMA.FTZ R9, R9, R33, R14 ;  /* 0x0000002109097223 */ /* 0x000fe2000001000e */
[----:B------:R-:W-:Y:S02]  /*1ec0*/  HADD2.F32 R10, -RZ, R10.H1_H1 ;  /* 0x3000000aff0a7230 */ /* 0x000fe40000004100 */
[----:B------:R-:W-:-:S02]  /*1ed0*/  HADD2.F32 R34, -RZ, R34.H1_H1 ;  /* 0x30000022ff227230 */ /* 0x000fc40000004100 */
[--C-:B------:R-:W-:Y:S02]  /*1ee0*/  HADD2.F32 R15, -RZ, R11.reuse.H0_H0 ;  /* 0x2000000bff0f7230 */ /* 0x100fe40000004100 */
[----:B------:R-:W-:Y:S02]  /*1ef0*/  HADD2.F32 R26, -RZ, R11.H1_H1 ;  /* 0x3000000bff1a7230 */ /* 0x000fe40000004100 */
[--C-:B------:R-:W-:Y:S02]  /*1f00*/  HADD2.F32 R11, -RZ, R37.reuse.H0_H0 ;  /* 0x20000025ff0b7230 */ /* 0x100fe40000004100 */
[----:B------:R-:W-:Y:S01]  /*1f10*/  FFMA.FTZ R8, R13, R12, R8 ;  /* 0x0000000c0d087223 */ /* 0x000fe20000010008 */
[----:B------:R-:W-:Y:S02]  /*1f20*/  HADD2.F32 R37, -RZ, R37.H1_H1 ;  /* 0x30000025ff257230 */ /* 0x000fe40000004100 */
        /* <DEDUP_REMOVED lines=8> */
.L_x_23884:
        /* <DEDUP_REMOVED lines=12> */
.L_x_23826:
[----:B------:R-:W-:Y:S05]  /*2070*/  BSYNC B1 ;  /* 0x0000000000017941 */ /* 0x000fea0003800000 */
.L_x_23824:
        /* <DEDUP_REMOVED lines=14> */
.L_x_23823:
[----:B------:R-:W-:Y:S05]  /*2160*/  BSYNC B0 ;  /* 0x0000000000007941 */ /* 0x000fea0003800000 */
.L_x_23822:
[----:B------:R-:W-:Y:S01]  /*2170*/  UIADD3 UR4, UPT, UPT, UR21, 0x7, URZ ;  /* 0x0000000715047890 */ /* 0x000fe2000fffe0ff */
[----:B------:R-:W0:Y:S01]  /*2180*/  S2R R7, SR_TID.X ;  /* 0x0000000000077919 */ /* 0x000e220000002100 */
[----:B------:R-:W-:Y:S01]  /*2190*/  MOV R2, UR18 ;  /* 0x0000001200027c02 */ /* 0x000fe20008000f00 */
[----:B------:R-:W-:-:S03]  /*21a0*/  IMAD.U32 R3, RZ, RZ, UR18 ;  /* 0x00000012ff037e24 */ /* 0x000fc6000f8e00ff */
[----:B-----5:R-:W-:Y:S01]  /*21b0*/  MOV R22, UR4 ;  /* 0x0000000400167c02 */ /* 0x020fe20008000f00 */
        /* <DEDUP_REMOVED lines=16> */
[----:B------:R0:W1:Y:S02]  /*22c0*/  SHFL.BFLY PT, R9, R10, 0x4, 0x1f ;  /* 0x0c801f000a097f89 */ /* 0x00006400000e0000 */
.L_x_23889:
        /* <DEDUP_REMOVED lines=11> */
[----:B------:R-:W-:Y:S01]  /*2380*/  HFMA2 R17, -RZ, RZ, 0, 0 ;  /* 0x00000000ff117431 */ /* 0x000fe200000001ff */
        /* <DEDUP_REMOVED lines=29> */
.L_x_23834:
        /* <DEDUP_REMOVED lines=11> */
.L_x_23833:
[----:B------:R-:W-:Y:S05]  /*2610*/  BSYNC.RECONVERGENT B1 ;  /* 0x0000000000017941 */ /* 0x000fea0003800200 */
.L_x_23832:
        /* <DEDUP_REMOVED lines=12> */
.L_x_23837:
[----:B------:R-:W0:Y:S01]  /*26e0*/  LDS R28, [R14+-0x200] ;  /* 0xfffe00000e1c7984 */ /* 0x000e220000000800 */
[----:B------:R-:W-:-:S03]  /*26f0*/  VIADD R15, R15, 0x800 ;  /* 0x000008000f0f7836 */ /* 0x000fc60000000000 */
[----:B------:R-:W1:Y:S02]  /*2700*/  LDS R30, [R14] ;  /* 0x000000000e1e7984 */ /* 0x000e640000000800 */
[----:B------:R-:W-:Y:S02]  /*2710*/  ISETP.GE.AND P4, PT, R15, R13, PT ;  /* 0x0000000d0f00720c */ /* 0x000fe40003f86270 */
[----:B------:R-:W2:Y:S04]  /*2720*/  LDS R32, [R14+0x200] ;  /* 0x000200000e207984 */ /* 0x000ea80000000800 */
[----:B------:R-:W3:Y:S04]  /*2730*/  LDS R20, [R14+0x400] ;  /* 0x000400000e147984 */ /* 0x000ee80000000800 */
[----:B------:R-:W4:Y:S04]  /*2740*/  LDS R18, [R14+-0x400] ;  /* 0xfffc00000e127984 */ /* 0x000f280000000800 */
        /* <DEDUP_REMOVED lines=15> */
[----:B------:R-:W-:-:S03]  /*2840*/  FMUL.FTZ R25, R25, 1.4426950216293334961 ;  /* 0x3fb8aa3b19197820 */ /* 0x000fc60000410000 */
[----:B------:R-:W4:Y:S01]  /*2850*/  MUFU.EX2 R21, R21 ;  /* 0x0000001500157308 */ /* 0x000f220000000800 */
[----:B------:R-:W-:Y:S01]  /*2860*/  FMUL.FTZ R18, R18, 1.4426950216293334961 ;  /* 0x3fb8aa3b12127820 */ /* 0x000fe20000410000 */
[C---:B-----5:R-:W-:Y:S02]  /*2870*/  FADD.FTZ R27, -R9.reuse, R24 ;  /* 0x00000018091b7221 */ /* 0x060fe40000010100 */
[----:B------:R-:W5:Y:S01]  /*2880*/  LDS R24, [R14+0x1200] ;  /* 0x001200000e187984 */ /* 0x000f620000000800 */
[----:B------:R-:W-:Y:S01]  /*2890*/  FADD.FTZ R29, -R9, R26 ;  /* 0x0000001a091d7221 */ /* 0x000fe20000010100 */
[----:B------:R-:W-:Y:S02]  /*28a0*/  FMUL.FTZ R27, R27, 1.4426950216293334961 ;  /* 0x3fb8aa3b1b1b7820 */ /* 0x000fe40000410000 */
[----:B------:R-:W5:Y:S01]  /*28b0*/  LDS R26, [R14+0x1400] ;  /* 0x001400000e1a7984 */ /* 0x000f620000000800 */
[----:B------:R-:W3:Y:S01]  /*28c0*/  MUFU.EX2 R18, R18 ;  /* 0x0000001200127308 */ /* 0x000ee20000000800 */
[----:B------:R-:W-:-:S02]  /*28d0*/  FMUL.FTZ R29, R29, 1.4426950216293334961 ;  /* 0x3fb8aa3b1d1d7820 */ /* 0x000fc40000410000 */
[----:B------:R-:W-:Y:S05]  /*28e0*/  STS [R14+-0x200], R19 ;  /* 0xfffe00130e007388 */ /* 0x000fea0000000800 */
[----:B------:R-:W3:Y:S01]  /*28f0*/  MUFU.EX2 R23, R23 ;  /* 0x0000001700177308 */ /* 0x000ee20000000800 */
[----:B----4-:R-:W-:Y:S01]  /*2900*/  STS [R14], R21 ;  /* 0x000000150e007388 */ /* 0x010fe20000000800 */
[----:B0-----:R-:W-:-:S03]  /*2910*/  FADD.FTZ R31, -R9, R28 ;  /* 0x0000001c091f7221 */ /* 0x001fc60000010100 */
[----:B------:R-:W0:Y:S03]  /*2920*/  LDS R28, [R14+0x1600] ;  /* 0x001600000e1c7984 */ /* 0x000e260000000800 */
[----:B------:R-:W4:Y:S01]  /*2930*/  MUFU.EX2 R25, R25 ;  /* 0x0000001900197308 */ /* 0x000f220000000800 */
[----:B-1----:R-:W-:Y:S01]  /*2940*/  FADD.FTZ R33, -R9, R30 ;  /* 0x0000001e09217221 */ /* 0x002fe20000010100 */
[----:B------:R-:W-:Y:S01]  /*2950*/  FMUL.FTZ R31, R31, 1.4426950216293334961 ;  /* 0x3fb8aa3b1f1f7820 */ /* 0x000fe20000410000 */
[----:B------:R-:W1:Y:S01]  /*2960*/  LDS R30, [R14+0x1800] ;  /* 0x001800000e1e7984 */ /* 0x000e620000000800 */
[----:B--2---:R-:W-:Y:S01]  /*2970*/  FADD.FTZ R34, -R9, R32 ;  /* 0x0000002009227221 */ /* 0x004fe20000010100 */
[----:B------:R-:W-:Y:S02]  /*2980*/  FMUL.FTZ R33, R33, 1.4426950216293334961 ;  /* 0x3fb8aa3b21217820 */ /* 0x000fe40000410000 */
[----:B------:R-:W2:Y:S01]  /*2990*/  LDS R32, [R14+0x1a00] ;  /* 0x001a00000e207984 */ /* 0x000ea20000000800 */
[----:B------:R-:W4:Y:S01]  /*29a0*/  MUFU.EX2 R27, R27 ;  /* 0x0000001b001b7308 */ /* 0x000f220000000800 */
[C---:B---3--:R-:W-:Y:S01]  /*29b0*/  FADD.FTZ R20, -R9.reuse, R20 ;  /* 0x0000001409147221 */ /* 0x048fe20000010100 */
[----:B------:R-:W-:Y:S01]  /*29c0*/  FMUL.FTZ R34, R34, 1.4426950216293334961 ;  /* 0x3fb8aa3b22227820 */ /* 0x000fe20000410000 */
[----:B------:R-:W-:Y:S02]  /*29d0*/  STS [R14+-0x400], R18 ;  /* 0xfffc00120e007388 */ /* 0x000fe40000000800 */
[----:B------:R-:W-:Y:S01]  /*29e0*/  FMUL.FTZ R37, R20, 1.4426950216293334961 ;  /* 0x3fb8aa3b14257820 */ /* 0x000fe20000410000 */
[----:B------:R-:W-:Y:S01]  /*29f0*/  FADD.FTZ R20, R18, R17 ;  /* 0x0000001112147221 */ /* 0x000fe20000010000 */
[----:B------:R-:W-:Y:S01]  /*2a00*/  STS [R14+0x200], R23 ;  /* 0x000200170e007388 */ /* 0x000fe20000000800 */
[----:B------:R-:W3:Y:S02]  /*2a10*/  MUFU.EX2 R29, R29 ;  /* 0x0000001d001d7308 */ /* 0x000ee40000000800 */
[----:B------:R-:W-:Y:S01]  /*2a20*/  FADD.FTZ R20, R20, R19 ;  /* 0x0000001314147221 */ /* 0x000fe20000010000 */
[C---:B-----5:R-:W-:Y:S01]  /*2a30*/  FADD.FTZ R24, -R9.reuse, R24 ;  /* 0x0000001809187221 */ /* 0x060fe20000010100 */
[----:B----4-:R-:W-:Y:S02]  /*2a40*/  STS [R14+0x400], R25 ;  /* 0x000400190e007388 */ /* 0x010fe40000000800 */
[----:B------:R-:W-:Y:S01]  /*2a50*/  FADD.FTZ R20, R20, R21 ;  /* 0x0000001514147221 */ /* 0x000fe20000010000 */
[----:B------:R-:W-:Y:S01]  /*2a60*/  FADD.FTZ R26, -R9, R26 ;  /* 0x0000001a091a7221 */ /* 0x000fe20000010100 */
[----:B------:R-:W4:Y:S01]  /*2a70*/  MUFU.EX2 R31, R31 ;  /* 0x0000001f001f7308 */ /* 0x000f220000000800 */
[----:B------:R-:W-:Y:S01]  /*2a80*/  FMUL.FTZ R24, R24, 1.4426950216293334961 ;  /* 0x3fb8aa3b18187820 */ /* 0x000fe20000410000 */
[----:B------:R-:W-:Y:S01]  /*2a90*/  FADD.FTZ R20, R20, R23 ;  /* 0x0000001714147221 */ /* 0x000fe20000010000 */
[----:B------:R-:W-:Y:S01]  /*2aa0*/  FMUL.FTZ R17, R26, 1.4426950216293334961 ;  /* 0x3fb8aa3b1a117820 */ /* 0x000fe20000410000 */
[----:B------:R-:W-:Y:S02]  /*2ab0*/  STS [R14+0x600], R27 ;  /* 0x0006001b0e007388 */ /* 0x000fe40000000800 */
[----:B------:R-:W-:-:S02]  /*2ac0*/  FADD.FTZ R20, R20, R25 ;  /* 0x0000001914147221 */ /* 0x000fc40000010000 */
[----:B------:R-:W5:Y:S01]  /*2ad0*/  MUFU.EX2 R33, R33 ;  /* 0x0000002100217308 */ /* 0x000f620000000800 */
[----:B---3--:R-:W-:Y:S01]  /*2ae0*/  STS [R14+0x800], R29 ;  /* 0x0008001d0e007388 */ /* 0x008fe20000000800 */
[----:B------:R-:W-:-:S04]  /*2af0*/  FADD.FTZ R20, R20, R27 ;  /* 0x0000001b14147221 */ /* 0x000fc80000010000 */
[----:B------:R-:W-:Y:S01]  /*2b00*/  FADD.FTZ R20, R20, R29 ;  /* 0x0000001d14147221 */ /* 0x000fe20000010000 */
[C---:B0-----:R-:W-:Y:S01]  /*2b10*/  FADD.FTZ R28, -R9.reuse, R28 ;  /* 0x0000001c091c7221 */ /* 0x041fe20000010100 */
[----:B------:R-:W0:Y:S01]  /*2b20*/  MUFU.EX2 R35, R34 ;  /* 0x0000002200237308 */ /* 0x000e220000000800 */
[----:B----4-:R-:W-:Y:S01]  /*2b30*/  STS [R14+0xa00], R31 ;  /* 0x000a001f0e007388 */ /* 0x010fe20000000800 */
[----:B------:R-:W-:Y:S01]  /*2b40*/  FADD.FTZ R20, R20, R31 ;  /* 0x0000001f14147221 */ /* 0x000fe20000010000 */
[----:B------:R-:W-:Y:S01]  /*2b50*/  FMUL.FTZ R28, R28, 1.4426950216293334961 ;  /* 0x3fb8aa3b1c1c7820 */ /* 0x000fe20000410000 */
[C---:B-1----:R-:W-:Y:S01]  /*2b60*/  FADD.FTZ R30, -R9.reuse, R30 ;  /* 0x0000001e091e7221 */ /* 0x042fe20000010100 */
[----:B--2---:R-:W-:-:S03]  /*2b70*/  FADD.FTZ R32, -R9, R32 ;  /* 0x0000002009207221 */ /* 0x004fc60000010100 */
[----:B------:R-:W1:Y:S01]  /*2b80*/  MUFU.EX2 R37, R37 ;  /* 0x0000002500257308 */ /* 0x000e620000000800 */
[----:B-----5:R-:W-:Y:S01]  /*2b90*/  FADD.FTZ R20, R20, R33 ;  /* 0x0000002114147221 */ /* 0x020fe20000010000 */
[----:B------:R-:W-:Y:S01]  /*2ba0*/  FMUL.FTZ R30, R30, 1.4426950216293334961 ;  /* 0x3fb8aa3b1e1e7820 */ /* 0x000fe20000410000 */
[----:B------:R-:W-:Y:S01]  /*2bb0*/  FMUL.FTZ R19, R32, 1.4426950216293334961 ;  /* 0x3fb8aa3b20137820 */ /* 0x000fe20000410000 */
[----:B------:R-:W-:Y:S04]  /*2bc0*/  STS [R14+0xc00], R33 ;  /* 0x000c00210e007388 */ /* 0x000fe80000000800 */
        /* <DEDUP_REMOVED lines=21> */
.L_x_23836:
[----:B------:R-:W-:Y:S05]  /*2d20*/  BSYNC.RECONVERGENT B1 ;  /* 0x0000000000017941 */ /* 0x000fea0003800200 */
.L_x_23835:
        /* <DEDUP_REMOVED lines=55> */
.L_x_23839:
[----:B------:R-:W-:Y:S05]  /*30a0*/  BSYNC.RECONVERGENT B1 ;  /* 0x0000000000017941 */ /* 0x000fea0003800200 */
.L_x_23838:
        /* <DEDUP_REMOVED lines=26> */
.L_x_23831:
[----:B------:R-:W-:Y:S05]  /*3250*/  BSYNC.RECONVERGENT B0 ;  /* 0x0000000000007941 */ /* 0x000fea0003800200 */
.L_x_23830:
        /* <DEDUP_REMOVED lines=40> */
.L_x_23844:
[----:B------:R-:W1:Y:S01]  /*34e0*/  LDS R17, [R11] ;  /* 0x000000000b117984 */ /* 0x000e620000000800 */
[----:B------:R-:W-:-:S04]  /*34f0*/  IADD3 R14, PT, PT, R14, 0x1, RZ ;  /* 0x000000010e0e7810 */ /* 0x000fc80007ffe0ff */
[----:B------:R-:W-:Y:S01]  /*3500*/  ISETP.NE.AND P0, PT, R14, RZ, PT ;  /* 0x000000ff0e00720c */ /* 0x000fe20003f05270 */
[----:B-1----:R-:W-:-:S05]  /*3510*/  FMUL.FTZ R12, R17, R10 ;  /* 0x0000000a110c7220 */ /* 0x002fca0000410000 */
[----:B------:R1:W-:Y:S02]  /*3520*/  STS [R11], R12 ;  /* 0x0000000c0b007388 */ /* 0x0003e40000000800 */
[----:B-1----:R-:W-:-:S05]  /*3530*/  IADD3 R11, PT, PT, R11, 0x200, RZ ;  /* 0x000002000b0b7810 */ /* 0x002fca0007ffe0ff */
[----:B------:R-:W-:Y:S05]  /*3540*/  @P0 BRA `(.L_x_23844) ;  /* 0xfffffffc00e40947 */ /* 0x000fea000383ffff */
.L_x_23843:
[----:B------:R-:W-:Y:S05]  /*3550*/  BSYNC.RECONVERGENT B1 ;  /* 0x0000000000017941 */ /* 0x000fea0003800200 */
.L_x_23842:
        /* <DEDUP_REMOVED lines=12> */
.L_x_23847:
        /* <DEDUP_REMOVED lines=52> */
.L_x_23846:
[----:B------:R-:W-:Y:S05]  /*3960*/  BSYNC.RECONVERGENT B1 ;  /* 0x0000000000017941 */ /* 0x000fea0003800200 */
.L_x_23845:
        /* <DEDUP_REMOVED lines=31> */
.L_x_23849:
[----:B------:R-:W-:Y:S05]  /*3b60*/  BSYNC.RECONVERGENT B1 ;  /* 0x0000000000017941 */ /* 0x000fea0003800200 */
.L_x_23848:
        /* <DEDUP_REMOVED lines=14> */
.L_x_23841:
[----:B------:R-:W-:Y:S05]  /*3c50*/  BSYNC.RECONVERGENT B0 ;  /* 0x0000000000007941 */ /* 0x000fea0003800200 */
.L_x_23840:
        /* <DEDUP_REMOVED lines=25> */
.L_x_23851:
[----:B--23--:R-:W-:Y:S05]  /*3df0*/  BSYNC.RECONVERGENT B0 ;  /* 0x0000000000007941 */ /* 0x00cfea0003800200 */
.L_x_23850:
        /* <DEDUP_REMOVED lines=8> */
[----:B------:R-:W2:Y:S01]  /*3e80*/  I2F.RP R12, R16 ;  /* 0x00000010000c7306 */ /* 0x000ea20000209400 */
[----:B------:R-:W3:Y:S01]  /*3e90*/  LDCU UR4, c[0x0][0x3c8] ;  /* 0x00007900ff0477ac */ /* 0x000ee20008000800 */
[----:B-1--4-:R-:W-:Y:S01]  /*3ea0*/  IMAD.WIDE.U32 R10, R21, 0x4, RZ ;  /* 0x00000004150a7825 */ /* 0x012fe200078e00ff */
[----:B------:R-:W-:Y:S02]  /*3eb0*/  IADD3 R22, PT, PT, -R22, R21, RZ ;  /* 0x0000001516167210 */ /* 0x000fe40007ffe1ff */
[----:B------:R-:W-:Y:S01]  /*3ec0*/  CS2R R28, SRZ ;  /* 0x00000000001c7805 */ /* 0x000fe2000001ff00 */
[----:B------:R-:W1:Y:S01]  /*3ed0*/  LDCU UR5, c[0x0][0x3fc] ;  /* 0x00007f80ff0577ac */ /* 0x000e620008000800 */
[----:B------:R-:W-:Y:S01]  /*3ee0*/  IMAD R2, R5, 0x8, R2 ;  /* 0x0000000805027824 */ /* 0x000fe200078e0202 */
[----:B------:R-:W-:Y:S02]  /*3ef0*/  IADD3 R21, PT, PT, R21, 0x1, RZ ;  /* 0x0000000115157810 */ /* 0x000fe40007ffe0ff */
[----:B------:R-:W-:Y:S01]  /*3f00*/  CS2R R26, SRZ ;  /* 0x00000000001a7805 */ /* 0x000fe2000001ff00 */
[----:B------:R-:W4:Y:S01]  /*3f10*/  LDCU.64 UR6, c[0x0][0x3b8] ;  /* 0x00007700ff0677ac */ /* 0x000f220008000a00 */
[----:B------:R-:W-:Y:S01]  /*3f20*/  VIADD R20, R2, 0x3 ;  /* 0x0000000302147836 */ /* 0x000fe20000000000 */
[----:B------:R-:W-:-:S02]  /*3f30*/  MOV R30, RZ ;  /* 0x000000ff001e7202 */ /* 0x000fc40000000f00 */
[----:B------:R-:W-:Y:S01]  /*3f40*/  CS2R R24, SRZ ;  /* 0x0000000000187805 */ /* 0x000fe2000001ff00 */
[----:B------:R-:W-:Y:S01]  /*3f50*/  IMAD.MOV.U32 R23, RZ, RZ, RZ ;  /* 0x000000ffff177224 */ /* 0x000fe200078e00ff */
[----:B--2---:R-:W2:Y:S01]  /*3f60*/  MUFU.RCP R12, R12 ;  /* 0x0000000c000c7308 */ /* 0x004ea20000001000 */
[----:B---3--:R-:W-:-:S06]  /*3f70*/  UIMAD UR4, UR16, UR4, URZ ;  /* 0x00000004100472a4 */ /* 0x008fcc000f8e02ff */
[----:B------:R-:W-:-:S05]  /*3f80*/  MOV R13, UR4 ;  /* 0x00000004000d7c02 */ /* 0x000fca0008000f00 */
[----:B------:R-:W3:Y:S01]  /*3f90*/  LDCU UR4, c[0x0][0x3e0] ;  /* 0x00007c00ff0477ac */ /* 0x000ee20008000800 */
[----:B------:R-:W-:-:S04]  /*3fa0*/  IMAD.WIDE R10, R13, 0x4, R10 ;  /* 0x000000040d0a7825 */ /* 0x000fc800078e020a */
[----:B--2---:R-:W-:Y:S01]  /*3fb0*/  VIADD R8, R12, 0xffffffe ;  /* 0x0ffffffe0c087836 */ /* 0x004fe20000000000 */
[----:B----4-:R-:W-:Y:S01]  /*3fc0*/  IADD3 R18, P0, PT, R10, UR6, RZ ;  /* 0x000000060a127c10 */ /* 0x010fe2000ff1e0ff */
[----:B------:R-:W-:Y:S02]  /*3fd0*/  VIADD R13, R3, 0x220 ;  /* 0x00000220030d7836 */ /* 0x000fe40000000000 */
[----:B0-----:R0:W2:Y:S01]  /*3fe0*/  F2I.FTZ.U32.TRUNC.NTZ R9, R8 ;  /* 0x0000000800097305 */ /* 0x0010a2000021f000 */
[----:B------:R-:W-:Y:S02]  /*3ff0*/  IADD3.X R17, PT, PT, R11, UR7, RZ, P0, !PT ;  /* 0x000000070b117c10 */ /* 0x000fe400087fe4ff */
[----:B------:R-:W-:-:S04]  /*4000*/  LEA R0, R0, R13, 0x18 ;  /* 0x0000000d00007211 */ /* 0x000fc800078ec0ff */
[----:B------:R-:W-:Y:S02]  /*4010*/  LEA R19, R5, R0, 0x5 ;  /* 0x0000000005137211 */ /* 0x000fe400078e28ff */
[----:B0-----:R-:W-:Y:S01]  /*4020*/  MOV R8, RZ ;  /* 0x000000ff00087202 */ /* 0x001fe20000000f00 */
[----:B---3--:R-:W-:Y:S01]  /*4030*/  UIMAD UR4, UR15, UR4, URZ ;  /* 0x000000040f0472a4 */ /* 0x008fe2000f8e02ff */
[----:B------:R-:W-:Y:S02]  /*4040*/  IADD3 R19, PT, PT, R19, 0x10, RZ ;  /* 0x0000001013137810 */ /* 0x000fe40007ffe0ff */
[----:B--2---:R-:W-:-:S03]  /*4050*/  IADD3 R15, PT, PT, RZ, -R9, RZ ;  /* 0x80000009ff0f7210 */ /* 0x004fc60007ffe0ff */
[----:B------:R-:W-:Y:S02]  /*4060*/  MOV R36, UR4 ;  /* 0x0000000400247c02 */ /* 0x000fe40008000f00 */
[----:B------:R-:W-:-:S04]  /*4070*/  IMAD R3, R15, R16, RZ ;  /* 0x000000100f037224 */ /* 0x000fc800078e02ff */
[----:B------:R-:W-:Y:S01]  /*4080*/  IMAD.HI.U32 R3, R9, R3, R8 ;  /* 0x0000000309037227 */ /* 0x000fe200078e0008 */
[----:B-1----:R-:W-:Y:S01]  /*4090*/  MOV R8, UR5 ;  /* 0x0000000500087c02 */ /* 0x002fe20008000f00 */
[----:B------:R-:W-:-:S03]  /*40a0*/  USHF.R.S32.HI UR5, URZ, 0x1f, UR4 ;  /* 0x0000001fff057899 */ /* 0x000fc60008011404 */
[----:B------:R-:W-:-:S03]  /*40b0*/  IADD3 R2, PT, PT, -R8, UR14, RZ ;  /* 0x0000000e08027c10 */ /* 0x000fc6000fffe1ff */
[----:B------:R-:W-:-:S07]  /*40c0*/  IMAD.U32 R37, RZ, RZ, UR5 ;  /* 0x00000005ff257e24 */ /* 0x000fce000f8e00ff */
.L_x_23872:
        /* <DEDUP_REMOVED lines=23> */
[----:B------:R-:W-:Y:S01]  /*4240*/  HFMA2 R8, -RZ, RZ, 0, 0 ;  /* 0x00000000ff087431 */ /* 0x000fe200000001ff */
[----:B0-----:R-:W-:-:S03]  /*4250*/  IADD3 R31, PT, PT, RZ, -R9, RZ ;  /* 0x80000009ff1f7210 */ /* 0x001fc60007ffe0ff */
[----:B------:R-:W-:Y:S01]  /*4260*/  @!P2 IMAD.MOV R13, RZ, RZ, -R13 ;  /* 0x000000ffff0da224 */ /* 0x000fe200078e0a0d */
[----:B------:R-:W-:Y:S01]  /*4270*/  @!P1 LOP3.LUT R13, RZ, R11, RZ, 0x33, !PT ;  /* 0x0000000bff0d9212 */ /* 0x000fe200078e33ff */
[----:B------:R-:W-:Y:S01]  /*4280*/  IMAD R11, R31, R10, RZ ;  /* 0x0000000a1f0b7224 */ /* 0x000fe200078e02ff */
[----:B------:R-:W-:Y:S02]  /*4290*/  ISETP.NE.AND P2, PT, R14, RZ, PT ;  /* 0x000000ff0e00720c */ /* 0x000fe40003f45270 */
[----:B------:R-:W-:Y:S01]  /*42a0*/  IADD3 R12, PT, PT, R13, UR9, RZ ;  /* 0x000000090d0c7c10 */ /* 0x000fe2000fffe0ff */
[----:B------:R-:W-:-:S03]  /*42b0*/  IMAD.HI.U32 R8, R9, R11, R8 ;  /* 0x0000000b09087227 */ /* 0x000fc600078e0008 */
        /* <DEDUP_REMOVED lines=22> */
[----:B-1----:R-:W-:Y:S01]  /*4420*/  F2FP.F16.F32.PACK_AB R34, R15, R14 ;  /* 0x0000000e0f22723e */ /* 0x002fe200000000ff */
[----:B--2---:R-:W-:-:S03]  /*4430*/  IMAD.WIDE R32, R33, UR24, R36 ;  /* 0x0000001821207c25 */ /* 0x004fc6000f8e0224 */
[----:B------:R-:W-:-:S04]  /*4440*/  LEA R11, P0, R4, R32, 0x3 ;  /* 0x00000020040b7211 */ /* 0x000fc800078018ff */
[----:B------:R-:W-:Y:S01]  /*4450*/  LEA R38, P1, R11, UR22, 0x1 ;  /* 0x000000160b267c11 */ /* 0x000fe2000f8208ff */
[----:B------:R-:W-:Y:S01]  /*4460*/  IMAD.X R32, RZ, RZ, R33, P0 ;  /* 0x000000ffff207224 */ /* 0x000fe200000e0621 */
[----:B------:R-:W-:Y:S02]  /*4470*/  ISETP.NE.AND P0, PT, R22, -0x1, PT ;  /* 0xffffffff1600780c */ /* 0x000fe40003f05270 */
[----:B------:R-:W-:Y:S02]  /*4480*/  F2FP.F16.F32.PACK_AB R33, R13, R12 ;  /* 0x0000000c0d21723e */ /* 0x000fe400000000ff */
[----:B------:R-:W-:Y:S02]  /*4490*/  LEA.HI.X R39, R11, UR23, R32, 0x1, P1 ;  /* 0x000000170b277c11 */ /* 0x000fe400088f0c20 */
[----:B------:R-:W-:-:S03]  /*44a0*/  MOV R32, R10 ;  /* 0x0000000a00207202 */ /* 0x000fc60000000f00 */
        /* <DEDUP_REMOVED lines=32> */
.L_x_23857:
[----:B------:R-:W-:Y:S05]  /*46b0*/  BSYNC.RECONVERGENT B2 ;  /* 0x0000000000027941 */ /* 0x000fea0003800200 */
.L_x_23856:
        /* <DEDUP_REMOVED lines=41> */
.L_x_23859:
[----:B------:R-:W-:Y:S05]  /*4950*/  BSYNC.RECONVERGENT B2 ;  /* 0x0000000000027941 */ /* 0x000fea0003800200 */
.L_x_23858:
        /* <DEDUP_REMOVED lines=41> */
.L_x_23861:
[----:B------:R-:W-:Y:S05]  /*4bf0*/  BSYNC.RECONVERGENT B2 ;  /* 0x0000000000027941 */ /* 0x000fea0003800200 */
.L_x_23860:
        /* <DEDUP_REMOVED lines=41> */
.L_x_23863:
[----:B------:R-:W-:Y:S05]  /*4e90*/  BSYNC.RECONVERGENT B2 ;  /* 0x0000000000027941 */ /* 0x000fea0003800200 */
.L_x_23862:
        /* <DEDUP_REMOVED lines=41> */
.L_x_23865:
[----:B------:R-:W-:Y:S05]  /*5130*/  BSYNC.RECONVERGENT B2 ;  /* 0x0000000000027941 */ /* 0x000fea0003800200 */
.L_x_23864:
        /* <DEDUP_REMOVED lines=41> */
.L_x_23867:
[----:B------:R-:W-:Y:S05]  /*53d0*/  BSYNC.RECONVERGENT B2 ;  /* 0x0000000000027941 */ /* 0x000fea0003800200 */
.L_x_23866:
        /* <DEDUP_REMOVED lines=41> */
.L_x_23869:
[----:B------:R-:W-:Y:S05]  /*5670*/  BSYNC.RECONVERGENT B2 ;  /* 0x0000000000027941 */ /* 0x000fea0003800200 */
.L_x_23868:
[----:B------:R0:W5:Y:S02]  /*5680*/  LDG.E.128.CONSTANT R12, desc[UR12][R38.64+0xe00] ;  /* 0x000e000c260c7981 */ /* 0x000164000c1e9d00 */
[----:B-----5:R-:W-:Y:S01]  /*5690*/  HMUL2 R9, R32, R9 ;  /* 0x0000000920097232 */ /* 0x020fe20000000000 */
[----:B------:R-:W-:Y:S03]  /*56a0*/  BSSY.RECONVERGENT B2, `(.L_x_23870) ;  /* 0x0000023000027945 */ /* 0x000fe60003800200 */
[----:B------:R-:W-:-:S04]  /*56b0*/  HFMA2 R9, R31, R8, R9 ;  /* 0x000000081f097231 */ /* 0x000fc80000000009 */
[----:B------:R-:W-:-:S04]  /*56c0*/  HFMA2 R9, R33, R10, R9 ;  /* 0x0000000a21097231 */ /* 0x000fc80000000009 */
[----:B------:R-:W-:Y:S01]  /*56d0*/  HFMA2 R11, R34, R11, R9 ;  /* 0x0000000b220b7231 */ /* 0x000fe20000000009 */
[----:B0-----:R-:W-:Y:S06]  /*56e0*/  @P0 BRA `(.L_x_23871) ;  /* 0x0000000000780947 */ /* 0x001fec0003800000 */
[----:B------:R-:W-:Y:S02]  /*56f0*/  ISETP.GE.AND P0, PT, R0, UR21, PT ;  /* 0x0000001500007c0c */ /* 0x000fe4000bf06270 */
[----:B------:R-:W-:Y:S02]  /*5700*/  IADD3 R0, PT, PT, R20, -0x2, RZ ;  /* 0xfffffffe14007810 */ /* 0x000fe40007ffe0ff */
[----:B------:R-:W-:Y:S02]  /*5710*/  PRMT R8, R13, 0x7632, R8 ;  /* 0x000076320d087816 */ /* 0x000fe40000000008 */
[----:B------:R-:W-:Y:S01]  /*5720*/  ISETP.GE.AND P1, PT, R0, UR21, PT ;  /* 0x0000001500007c0c */ /* 0x000fe2000bf26270 */
[C---:B------:R-:W-:Y:S01]  /*5730*/  VIADD R0, R20.reuse, 0xffffffff ;  /* 0xffffffff14007836 */ /* 0x040fe20000000000 */
[----:B------:R-:W-:-:S04]  /*5740*/  ISETP.GE.AND P3, PT, R20, UR21, PT ;  /* 0x0000001514007c0c */ /* 0x000fc8000bf66270 */
[----:B------:R-:W-:Y:S02]  /*5750*/  ISETP.GE.AND P2, PT, R0, UR21, PT ;  /* 0x0000001500007c0c */ /* 0x000fe4000bf46270 */
[C---:B------:R-:W-:Y:S02]  /*5760*/  PRMT R0, R12.reuse, 0x7632, R0 ;  /* 0x000076320c007816 */ /* 0x040fe40000000000 */
[----:B------:R-:W-:Y:S02]  /*5770*/  SEL R12, R12, RZ, !P0 ;  /* 0x000000ff0c0c7207 */ /* 0x000fe40004000000 */
[----:B------:R-:W-:Y:S02]  /*5780*/  SEL R9, R0, RZ, !P1 ;  /* 0x000000ff00097207 */ /* 0x000fe40004800000 */
[----:B------:R-:W-:Y:S02]  /*5790*/  IADD3 R0, PT, PT, R20, 0x1, RZ ;  /* 0x0000000114007810 */ /* 0x000fe40007ffe0ff */
[----:B------:R-:W-:-:S02]  /*57a0*/  SEL R13, R13, RZ, !P2 ;  /* 0x000000ff0d0d7207 */ /* 0x000fc40005000000 */
[----:B------:R-:W-:Y:S02]  /*57b0*/  ISETP.GE.AND P0, PT, R0, UR21, PT ;  /* 0x0000001500007c0c */ /* 0x000fe4000bf06270 */
[----:B------:R-:W-:Y:S02]  /*57c0*/  IADD3 R0, PT, PT, R20, 0x2, RZ ;  /* 0x0000000214007810 */ /* 0x000fe40007ffe0ff */
[----:B------:R-:W-:Y:S02]  /*57d0*/  PRMT R12, R12, 0x5410, R9 ;  /* 0x000054100c0c7816 */ /* 0x000fe40000000009 */
[----:B------:R-:W-:Y:S01]  /*57e0*/  ISETP.GE.AND P1, PT, R0, UR21, PT ;  /* 0x0000001500007c0c */ /* 0x000fe2000bf26270 */
[----:B------:R-:W-:Y:S01]  /*57f0*/  VIADD R0, R20, 0x3 ;  /* 0x0000000314007836 */ /* 0x000fe20000000000 */
[----:B------:R-:W-:-:S04]  /*5800*/  SEL R8, R8, RZ, !P3 ;  /* 0x000000ff08087207 */ /* 0x000fc80005800000 */
        /* <DEDUP_REMOVED lines=12> */
.L_x_23871:
[----:B------:R-:W-:Y:S05]  /*58d0*/  BSYNC.RECONVERGENT B2 ;  /* 0x0000000000027941 */ /* 0x000fea0003800200 */
.L_x_23870:
        /* <DEDUP_REMOVED lines=12> */
.L_x_23855:
[----:B------:R-:W-:Y:S05]  /*59a0*/  BSYNC.RECONVERGENT B0 ;  /* 0x0000000000007941 */ /* 0x000fea0003800200 */
.L_x_23854:
[----:B------:R-:W-:Y:S01]  /*59b0*/  IADD3 R9, PT, PT, R21, 0x3, RZ ;  /* 0x0000000315097810 */ /* 0x000fe20007ffe0ff */
[----:B------:R-:W-:Y:S01]  /*59c0*/  VIADD R22, R22, 0x4 ;  /* 0x0000000416167836 */ /* 0x000fe20000000000 */
[----:B------:R-:W-:Y:S01]  /*59d0*/  IADD3 R18, P1, PT, R18, 0x10, RZ ;  /* 0x0000001012127810 */ /* 0x000fe20007f3e0ff */
[----:B------:R-:W-:Y:S01]  /*59e0*/  VIADD R19, R19, 0x80 ;  /* 0x0000008013137836 */ /* 0x000fe20000000000 */
[----:B------:R-:W-:Y:S02]  /*59f0*/  ISETP.GE.U32.AND P0, PT, R9, R6, PT ;  /* 0x000000060900720c */ /* 0x000fe40003f06070 */
[----:B------:R-:W-:Y:S02]  /*5a00*/  IADD3 R21, PT, PT, R21, 0x4, RZ ;  /* 0x0000000415157810 */ /* 0x000fe40007ffe0ff */
[----:B------:R-:W-:Y:S02]  /*5a10*/  IADD3 R20, PT, PT, R20, 0x20, RZ ;  /* 0x0000002014147810 */ /* 0x000fe40007ffe0ff */
[----:B------:R-:W-:-:S07]  /*5a20*/  IADD3.X R17, PT, PT, RZ, R17, RZ, P1, !PT ;  /* 0x00000011ff117210 */ /* 0x000fce0000ffe4ff */
[----:B------:R-:W-:Y:S05]  /*5a30*/  @!P0 BRA `(.L_x_23872) ;  /* 0xffffffe400a48947 */ /* 0x000fea000383ffff */
.L_x_23853:
[----:B------:R-:W-:Y:S05]  /*5a40*/  BSYNC.RECONVERGENT B1 ;  /* 0x0000000000017941 */ /* 0x000fea0003800200 */
.L_x_23852:
[C---:B------:R-:W-:Y:S01]  /*5a50*/  LOP3.LUT R0, R7.reuse, 0x3c0, RZ, 0xc0, !PT ;  /* 0x000003c007007812 */ /* 0x040fe200078ec0ff */
[----:B------:R-:W-:Y:S01]  /*5a60*/  BAR.SYNC.DEFER_BLOCKING 0x0 ;  /* 0x0000000000007b1d */ /* 0x000fe20000010000 */
[C---:B------:R-:W-:Y:S02]  /*5a70*/  LOP3.LUT R2, R7.reuse, 0x3e0, RZ, 0xc0, !PT ;  /* 0x000003e007027812 */ /* 0x040fe400078ec0ff */
[----:B------:R-:W-:Y:S02]  /*5a80*/  ISETP.NE.AND P0, PT, R0, 0x40, PT ;  /* 0x000000400000780c */ /* 0x000fe40003f05270 */
[----:B------:R-:W-:Y:S01]  /*5a90*/  ISETP.NE.AND P2, PT, R2, 0x20, PT ;  /* 0x000000200200780c */ /* 0x000fe20003f45270 */
[----:B------:R-:W-:Y:S01]  /*5aa0*/  BSSY.RECONVERGENT B0, `(.L_x_23873) ;  /* 0x0000012000007945 */ /* 0x000fe20003800200 */
[C---:B------:R-:W-:Y:S02]  /*5ab0*/  ISETP.GT.U32.AND P1, PT, R7.reuse, 0x3f, PT ;  /* 0x0000003f0700780c */ /* 0x040fe40003f24070 */
[----:B------:R-:W-:-:S02]  /*5ac0*/  ISETP.GT.U32.AND P3, PT, R7, 0x1f, PT ;  /* 0x0000001f0700780c */ /* 0x000fc40003f64070 */
[----:B------:R-:W-:-:S05]  /*5ad0*/  LEA R5, R5, R4, 0x8 ;  /* 0x0000000405057211 */ /* 0x000fca00078e40ff */
[----:B------:R-:W-:Y:S06]  /*5ae0*/  @P0 BRA `(.L_x_23874) ;  /* 0x0000000000340947 */ /* 0x000fec0003800000 */
[----:B------:R-:W5:Y:S01]  /*5af0*/  S2UR UR5, SR_CgaCtaId ;  /* 0x00000000000579c3 */ /* 0x000f620000008800 */
[----:B------:R-:W-:Y:S02]  /*5b00*/  UMOV UR4, 0x400 ;  /* 0x0000040000047882 */ /* 0x000fe40000000000 */
[----:B------:R-:W-:-:S04]  /*5b10*/  UIADD3 UR4, UPT, UPT, UR4, 0x220, URZ ;  /* 0x0000022004047890 */ /* 0x000fc8000fffe0ff */
[----:B-----5:R-:W-:-:S06]  /*5b20*/  ULEA UR4, UR5, UR4, 0x18 ;  /* 0x0000000405047291 */ /* 0x020fcc000f8ec0ff */
        /* <DEDUP_REMOVED lines=9> */
.L_x_23874:
[----:B------:R-:W-:Y:S05]  /*5bc0*/  BSYNC.RECONVERGENT B0 ;  /* 0x0000000000007941 */ /* 0x000fea0003800200 */
.L_x_23873:
[----:B------:R-:W-:Y:S06]  /*5bd0*/  BAR.SYNC.DEFER_BLOCKING 0x0 ;  /* 0x0000000000007b1d */ /* 0x000fec0000010000 */
[----:B------:R-:W-:Y:S04]  /*5be0*/  BSSY.RECONVERGENT B0, `(.L_x_23875) ;  /* 0x0000017000007945 */ /* 0x000fe80003800200 */
[----:B------:R-:W-:Y:S05]  /*5bf0*/  @P1 BRA `(.L_x_23876) ;  /* 0x0000000000541947 */ /* 0x000fea0003800000 */
[----:B------:R-:W5:Y:S01]  /*5c00*/  S2UR UR5, SR_CgaCtaId ;  /* 0x00000000000579c3 */ /* 0x000f620000008800 */
[----:B------:R-:W-:Y:S02]  /*5c10*/  UMOV UR4, 0x400 ;  /* 0x0000040000047882 */ /* 0x000fe40000000000 */
[----:B------:R-:W-:-:S04]  /*5c20*/  UIADD3 UR4, UPT, UPT, UR4, 0x220, URZ ;  /* 0x0000022004047890 */ /* 0x000fc8000fffe0ff */
[----:B-----5:R-:W-:-:S06]  /*5c30*/  ULEA UR4, UR5, UR4, 0x18 ;  /* 0x0000000405047291 */ /* 0x020fcc000f8ec0ff */
[----:B-1--4-:R-:W-:-:S05]  /*5c40*/  LEA R10, R5, UR4, 0x2 ;  /* 0x00000004050a7c11 */ /* 0x012fca000f8e10ff */
        /* <DEDUP_REMOVED lines=16> */
.L_x_23876:
[----:B------:R-:W-:Y:S05]  /*5d50*/  BSYNC.RECONVERGENT B0 ;  /* 0x0000000000007941 */ /* 0x000fea0003800200 */
.L_x_23875:
        /* <DEDUP_REMOVED lines=16> */
.L_x_23878:
[----:B------:R-:W-:Y:S05]  /*5e60*/  BSYNC.RECONVERGENT B0 ;  /* 0x0000000000007941 */ /* 0x000fea0003800200 */
.L_x_23877:
        /* <DEDUP_REMOVED lines=10> */
[----:B------:R-:W1:Y:S04]  /*5f10*/  LDS R5, [R8+0x100] ;  /* 0x0001000008057984 */ /* 0x000e680000000800 */
[----:B------:R-:W2:Y:S04]  /*5f20*/  LDS R2, [R8+0x180] ;  /* 0x0001800008027984 */ /* 0x000ea80000000800 */
[----:B----4-:R-:W4:Y:S04]  /*5f30*/  LDS R9, [R8+0x200] ;  /* 0x0002000008097984 */ /* 0x010f280000000800 */
[----:B------:R-:W3:Y:S04]  /*5f40*/  LDS R4, [R8+0x280] ;  /* 0x0002800008047984 */ /* 0x000ee80000000800 */
[----:B------:R-:W3:Y:S04]  /*5f50*/  LDS R11, [R8+0x300] ;  /* 0x00030000080b7984 */ /* 0x000ee80000000800 */
[----:B------:R-:W3:Y:S01]  /*5f60*/  LDS R6, [R8+0x380] ;  /* 0x0003800008067984 */ /* 0x000ee20000000800 */
[----:B-----5:R-:W-:Y:S01]  /*5f70*/  FADD.FTZ R30, R3, R30 ;  /* 0x0000001e031e7221 */ /* 0x020fe20000010000 */
[----:B0-----:R-:W-:Y:S01]  /*5f80*/  FADD.FTZ R29, R0, R29 ;  /* 0x0000001d001d7221 */ /* 0x001fe20000010000 */
[----:B-1----:R-:W-:Y:S01]  /*5f90*/  FADD.FTZ R28, R5, R28 ;  /* 0x0000001c051c7221 */ /* 0x002fe20000010000 */
[----:B--2---:R-:W-:Y:S01]  /*5fa0*/  FADD.FTZ R27, R2, R27 ;  /* 0x0000001b021b7221 */ /* 0x004fe20000010000 */
[----:B----4-:R-:W-:Y:S01]  /*5fb0*/  FADD.FTZ R26, R9, R26 ;  /* 0x0000001a091a7221 */ /* 0x010fe20000010000 */
[----:B---3--:R-:W-:Y:S01]  /*5fc0*/  FADD.FTZ R25, R4, R25 ;  /* 0x0000001904197221 */ /* 0x008fe20000010000 */
[----:B------:R-:W-:Y:S01]  /*5fd0*/  FADD.FTZ R24, R11, R24 ;  /* 0x000000180b187221 */ /* 0x000fe20000010000 */
[----:B------:R-:W-:-:S07]  /*5fe0*/  FADD.FTZ R23, R6, R23 ;  /* 0x0000001706177221 */ /* 0x000fce0000010000 */
.L_x_23880:
[----:B------:R-:W-:Y:S05]  /*5ff0*/  BSYNC.RECONVERGENT B0 ;  /* 0x0000000000007941 */ /* 0x000fea0003800200 */
.L_x_23879:
[----:B------:R-:W-:Y:S06]  /*6000*/  BAR.SYNC.DEFER_BLOCKING 0x0 ;  /* 0x0000000000007b1d */ /* 0x000fec0000010000 */
[----:B------:R-:W-:Y:S05]  /*6010*/  @P3 EXIT ;  /* 0x000000000000394d */ /* 0x000fea0003800000 */
[----:B------:R-:W-:Y:S01]  /*6020*/  UIMAD UR5, UR16, UR20, UR17 ;  /* 0x00000014100572a4 */ /* 0x000fe2000f8e0211 */
[----:B0-----:R-:W-:Y:S01]  /*6030*/  F2FP.F16.F32.PACK_AB R29, R29, R30 ;  /* 0x0000001e1d1d723e */ /* 0x001fe200000000ff */
        /* <DEDUP_REMOVED lines=26> */
.L_x_23827:
        /* <DEDUP_REMOVED lines=8> */
.L_x_23882:
[----:B------:R-:W-:Y:S05]  /*6260*/  BSYNC B2 ;  /* 0x0000000000027941 */ /* 0x000fea0003800000 */
.L_x_23881:
        /* <DEDUP_REMOVED lines=9> */
.L_x_23883:
[----:B------:R-:W-:Y:S01]  /*6300*/  MOV R10, R9 ;  /* 0x00000009000a7202 */ /* 0x000fe20000000f00 */
[----:B------:R-:W-:Y:S06]  /*6310*/  BRA `(.L_x_23884) ;  /* 0xffffffbc00247947 */ /* 0x000fec000383ffff */
.L_x_23829:
        /* <DEDUP_REMOVED lines=8> */
.L_x_23886:
[----:B------:R-:W-:Y:S05]  /*63a0*/  BSYNC B0 ;  /* 0x0000000000007941 */ /* 0x000fea0003800000 */
.L_x_23885:
        /* <DEDUP_REMOVED lines=9> */
.L_x_23887:
[----:B------:R-:W-:Y:S02]  /*6440*/  HFMA2 R14, -RZ, RZ, 0, 2.384185791015625e-07 ;  /* 0x00000004ff0e7431 */ /* 0x000fe400000001ff */
[----:B------:R-:W-:-:S05]  /*6450*/  IMAD.MOV.U32 R10, RZ, RZ, R9 ;  /* 0x000000ffff0a7224 */ /* 0x000fca00078e0009 */
[----:B------:R-:W-:-:S04]  /*6460*/  FMNMX.FTZ R10, R3, R10, !PT ;  /* 0x0000000a030a7209 */ /* 0x000fc80007810000 */
[----:B------:R-:W-:-:S07]  /*6470*/  MOV R13, R10 ;  /* 0x0000000a000d7202 */ /* 0x000fce0000000f00 */
[----:B------:R-:W-:Y:S05]  /*6480*/  WARPSYNC.COLLECTIVE R12, `(.L_x_23888) ;  /* 0x000000000c087348 */ /* 0x000fea0003c00000 */
[----:B------:R0:W1:Y:S02]  /*6490*/  SHFL.BFLY P2, R9, R13, R14, R15 ;  /* 0x0c00000e0d097389 */ /* 0x000064000004000f */
[----:B01----:R-:W-:Y:S05]  /*64a0*/  ENDCOLLECTIVE ;  /* 0x000000000000791b */ /* 0x003fea0003800000 */
.L_x_23888:
[----:B------:R-:W-:Y:S05]  /*64b0*/  BRA `(.L_x_23889) ;  /* 0xffffffbc00847947 */ /* 0x000fea000383ffff */
.L_x_23890:
        /* <DEDUP_REMOVED lines=12> */
.L_x_27678:


//--------------------- .text._ZN4vllm32paged_attention_v2_reduce_kernelItLi192ELi128ELi512EEEvPT_PKfS4_PKS1_PKii --------------------------
	.section	.text._ZN4vllm32paged_attention_v2_reduce_kernelItLi192ELi128ELi512EEEvPT_PKfS4_PKS1_PKii,"ax",@progbits
	.align	128
        .global         _ZN4vllm32paged_attention_v2_reduce_kernelItLi192ELi128ELi512EEEvPT_PKfS4_PKS1_PKii
        .type           _ZN4vllm32paged_attention_v2_reduce_kernelItLi192ELi128ELi512EEEvPT_PKfS4_PKS1_PKii,@function
        .size           _ZN4vllm32paged_attention_v2_reduce_kernelItLi192ELi128ELi512EEEvPT_PKfS4_PKS1_PKii,(.L_x_27679 - _ZN4vllm32paged_attention_v2_reduce_kernelItLi192ELi128ELi512EEEvPT_PKfS4_PKS1_PKii)
        .other          _ZN4vllm32paged_attention_v2_reduce_kernelItLi192ELi128ELi512EEEvPT_PKfS4_PKS1_PKii,@"STO_CUDA_ENTRY STV_DEFAULT"
_ZN4vllm32paged_attention_v2_reduce_kernelItLi192ELi128ELi512EEEvPT_PKfS4_PKS1_PKii:
.text._ZN4vllm32paged_attention_v2_reduce_kernelItLi192ELi128ELi512EEEvPT_PKfS4_PKS1_PKii:
        /* <DEDUP_REMOVED lines=47> */
[----:B------:R-:W-:Y:S01]  /*02f0*/  @P0 IADD3 R3, PT, PT, R3, -R10, RZ ;  /* 0x8000000a03030210 */ /* 0x000fe20007ffe0ff */
        /* <DEDUP_REMOVED lines=10> */
[----:B------:R-:W-:Y:S01]  /*03a0*/  IADD3 R3, PT, PT, R3, 0x1, RZ ;  /* 0x0000000103037810 */ /* 0x000fe20007ffe0ff */
        /* <DEDUP_REMOVED lines=13> */
.L_x_23894:
[----:B------:R-:W-:-:S05]  /*0480*/  IADD3 R6, P1, PT, R4, R13, RZ ;  /* 0x0000000d04067210 */ /* 0x000fca0007f3e0ff */
[----:B0-----:R-:W-:-:S06]  /*0490*/  IMAD.X R7, R5, 0x1, R15, P1 ;  /* 0x0000000105077824 */ /* 0x001fcc00008e060f */
[----:B------:R-:W2:Y:S01]  /*04a0*/  LDG.E.U16.CONSTANT R7, desc[UR8][R6.64] ;  /* 0x0000000806077981 */ /* 0x000ea2000c1e9500 */
[----:B------:R-:W-:Y:S02]  /*04b0*/  IADD3 R8, P1, PT, R4, R17, RZ ;  /* 0x0000001104087210 */ /* 0x000fe40007f3e0ff */
[----:B------:R-:W-:-:S03]  /*04c0*/  IADD3 R3, PT, PT, R3, 0x1, RZ ;  /* 0x0000000103037810 */ /* 0x000fc60007ffe0ff */
[----:B------:R-:W-:Y:S01]  /*04d0*/  IMAD.X R9, R5, 0x1, R21, P1 ;  /* 0x0000000105097824 */ /* 0x000fe200008e0615 */
[----:B------:R-:W-:Y:S01]  /*04e0*/  ISETP.NE.AND P1, PT, R3, RZ, PT ;  /* 0x000000ff0300720c */ /* 0x000fe20003f25270 */
[----:B------:R-:W-:-:S03]  /*04f0*/  IMAD.WIDE.U32 R4, R10, 0x2, R4 ;  /* 0x000000020a047825 */ /* 0x000fc600078e0004 */
[----:B--2---:R0:W-:Y:S09]  /*0500*/  STG.E.U16 desc[UR8][R8.64], R7 ;  /* 0x0000000708007986 */ /* 0x0041f2000c101508 */
[----:B------:R-:W-:Y:S05]  /*0510*/  @P1 BRA `(.L_x_23894) ;  /* 0xfffffffc00d81947 */ /* 0x000fea000383ffff */
.L_x_23893:
[----:B------:R-:W-:Y:S05]  /*0520*/  BSYNC.RECONVERGENT B0 ;  /* 0x0000000000007941 */ /* 0x000fea0003800200 */
.L_x_23892:
        /* <DEDUP_REMOVED lines=8> */
.L_x_23895:
[-C--:B---3--:R-:W-:Y:S02]  /*05b0*/  IADD3 R2, P0, PT, R11, R12.reuse, RZ ;  /* 0x0000000c0b027210 */ /* 0x088fe40007f1e0ff */
[-C--:B------:R-:W-:Y:S02]  /*05c0*/  IADD3 R5, P2, PT, R13, R12.reuse, RZ ;  /* 0x0000000c0d057210 */ /* 0x080fe40007f5e0ff */
[----:B0-----:R-:W-:Y:S01]  /*05d0*/  IADD3 R7, P1, PT, R17, R12, RZ ;  /* 0x0000000c11077210 */ /* 0x001fe20007f3e0ff */
[--C-:B------:R-:W-:Y:S01]  /*05e0*/  IMAD.X R3, RZ, RZ, R14.reuse, P0 ;  /* 0x000000ffff037224 */ /* 0x100fe200000e060e */
[C---:B-1----:R-:W-:Y:S01]  /*05f0*/  LEA R18, P0, R2.reuse, UR6, 0x1 ;  /* 0x0000000602127c11 */ /* 0x042fe2000f8008ff */
[----:B------:R-:W-:Y:S01]  /*0600*/  IMAD.X R16, RZ, RZ, R14, P2 ;  /* 0x000000ffff107224 */ /* 0x000fe200010e060e */
[----:B------:R-:W-:Y:S02]  /*0610*/  IADD3.X R20, PT, PT, RZ, R14, RZ, P1, !PT ;  /* 0x0000000eff147210 */ /* 0x000fe40000ffe4ff */
[----:B------:R-:W-:-:S02]  /*0620*/  LEA.HI.X R19, R2, UR7, R3, 0x1, P0 ;  /* 0x0000000702137c11 */ /* 0x000fc400080f0c03 */
[----:B------:R-:W-:Y:S02]  /*0630*/  IADD3 R3, P3, PT, R15, R12, RZ ;  /* 0x0000000c0f037210 */ /* 0x000fe40007f7e0ff */
        /* <DEDUP_REMOVED lines=39> */
.L_x_23891:
        /* <DEDUP_REMOVED lines=15> */
[----:B------:R-:W-:Y:S01]  /*09a0*/  MOV R16, 0xff7fffff ;  /* 0xff7fffff00107802 */ /* 0x000fe20000000f00 */
        /* <DEDUP_REMOVED lines=8> */
[----:B0-----:R-:W-:Y:S01]  /*0a30*/  IMAD.MOV.U32 R8, RZ, RZ, RZ ;  /* 0x000000ffff087224 */ /* 0x001fe200078e00ff */
[----:B-1----:R-:W-:-:S05]  /*0a40*/  IADD3 R10, PT, PT, RZ, -R9, RZ ;  /* 0x80000009ff0a7210 */ /* 0x002fca0007ffe0ff */
        /* <DEDUP_REMOVED lines=34> */
.L_x_23900:
        /* <DEDUP_REMOVED lines=8> */
[----:B------:R-:W-:Y:S01]  /*0cf0*/  FMNMX.FTZ R16, R15, R16, !PT ;  /* 0x000000100f107209 */ /* 0x000fe20007810000 */
[----:B0-----:R-:W-:-:S07]  /*0d00*/  IMAD R12, R19, 0x4, R12 ;  /* 0x00000004130c7824 */ /* 0x001fce00078e020c */
[----:B------:R-:W-:Y:S05]  /*0d10*/  @P2 BRA `(.L_x_23900) ;  /* 0xfffffffc00d42947 */ /* 0x000fea000383ffff */
.L_x_23899:
[----:B------:R-:W-:Y:S05]  /*0d20*/  BSYNC.RECONVERGENT B1 ;  /* 0x0000000000017941 */ /* 0x000fea0003800200 */
.L_x_23898:
[----:B------:R-:W-:Y:S05]  /*0d30*/  @!P1 BRA `(.L_x_23897) ;  /* 0x0000000000b49947 */ /* 0x000fea0003800000 */
[----:B------:R-:W0:Y:S01]  /*0d40*/  S2UR UR5, SR_CgaCtaId ;  /* 0x00000000000579c3 */ /* 0x000e220000008800 */
[----:B------:R-:W-:Y:S01]  /*0d50*/  UMOV UR4, 0x400 ;  /* 0x0000040000047882 */ /* 0x000fe20000000000 */
[C---:B------:R-:W-:Y:S01]  /*0d60*/  LEA R18, R19.reuse, R6, 0x1 ;  /* 0x0000000613127211 */ /* 0x040fe200078e08ff */
[----:B------:R-:W-:Y:S01]  /*0d70*/  UIADD3 UR4, UPT, UPT, UR4, 0x20, URZ ;  /* 0x0000002004047890 */ /* 0x000fe2000fffe0ff */
[----:B------:R-:W-:Y:S02]  /*0d80*/  IMAD R20, R19, 0x3, R6 ;  /* 0x0000000313147824 */ /* 0x000fe400078e0206 */
[----:B------:R-:W-:Y:S01]  /*0d90*/  IMAD.IADD R22, R6, 0x1, R19 ;  /* 0x0000000106167824 */ /* 0x000fe200078e0213 */
[----:B0-----:R-:W-:-:S06]  /*0da0*/  ULEA UR4, UR5, UR4, 0x18 ;  /* 0x0000000405047291 */ /* 0x001fcc000f8ec0ff */
[----:B------:R-:W-:-:S07]  /*0db0*/  LEA R24, R6, UR4, 0x2 ;  /* 0x0000000406187c11 */ /* 0x000fce000f8e10ff */
.L_x_23901:
[-C--:B------:R-:W-:Y:S02]  /*0dc0*/  IADD3 R9, P1, PT, R6, R3.reuse, RZ ;  /* 0x0000000306097210 */ /* 0x080fe40007f3e0ff */
[-C--:B------:R-:W-:Y:S02]  /*0dd0*/  IADD3 R11, P3, PT, R22, R3.reuse, RZ ;  /* 0x00000003160b7210 */ /* 0x080fe40007f7e0ff */
[----:B------:R-:W-:Y:S01]  /*0de0*/  LEA R8, P2, R9, UR14, 0x2 ;  /* 0x0000000e09087c11 */ /* 0x000fe2000f8410ff */
[--C-:B-1----:R-:W-:Y:S01]  /*0df0*/  IMAD.X R10, RZ, RZ, R17.reuse, P1 ;  /* 0x000000ffff0a7224 */ /* 0x102fe200008e0611 */
[----:B------:R-:W-:Y:S01]  /*0e00*/  IADD3 R13, P1, PT, R18, R3, RZ ;  /* 0x00000003120d7210 */ /* 0x000fe20007f3e0ff */
[----:B------:R-:W-:-:S03]  /*0e10*/  IMAD.X R21, RZ, RZ, R17, P3 ;  /* 0x000000ffff157224 */ /* 0x000fc600018e0611 */
[----:B------:R-:W-:Y:S02]  /*0e20*/  LEA.HI.X R9, R9, UR15, R10, 0x2, P2 ;  /* 0x0000000f09097c11 */ /* 0x000fe400090f140a */
[----:B------:R-:W-:Y:S02]  /*0e30*/  IADD3 R15, P2, PT, R20, R3, RZ ;  /* 0x00000003140f7210 */ /* 0x000fe40007f5e0ff */
[----:B------:R-:W-:Y:S02]  /*0e40*/  IADD3.X R28, PT, PT, RZ, R17, RZ, P1, !PT ;  /* 0x00000011ff1c7210 */ /* 0x000fe40000ffe4ff */
[----:B------:R-:W-:Y:S01]  /*0e50*/  LEA R10, P3, R11, UR14, 0x2 ;  /* 0x0000000e0b0a7c11 */ /* 0x000fe2000f8610ff */
[----:B------:R-:W-:Y:S01]  /*0e60*/  IMAD.X R26, RZ, RZ, R17, P2 ;  /* 0x000000ffff1a7224 */ /* 0x000fe200010e0611 */
[----:B------:R-:W-:Y:S01]  /*0e70*/  LEA R12, P1, R13, UR14, 0x2 ;  /* 0x0000000e0d0c7c11 */ /* 0x000fe2000f8210ff */
[----:B------:R-:W2:Y:S01]  /*0e80*/  LDG.E.CONSTANT R9, desc[UR8][R8.64] ;  /* 0x0000000808097981 */ /* 0x000ea2000c1e9900 */
[----:B------:R-:W-:-:S02]  /*0e90*/  LEA R14, P2, R15, UR14, 0x2 ;  /* 0x0000000e0f0e7c11 */ /* 0x000fc4000f8410ff */
[----:B------:R-:W-:Y:S02]  /*0ea0*/  LEA.HI.X R11, R11, UR15, R21, 0x2, P3 ;  /* 0x0000000f0b0b7c11 */ /* 0x000fe400098f1415 */
        /* <DEDUP_REMOVED lines=22> */
.L_x_23897:
[----:B------:R-:W-:Y:S05]  /*1010*/  BSYNC.RECONVERGENT B0 ;  /* 0x0000000000007941 */ /* 0x000fea0003800200 */
.L_x_23896:
        /* <DEDUP_REMOVED lines=35> */
[----:B------:R-:W-:Y:S02]  /*1250*/  HFMA2 R16, -RZ, RZ, 0, 0 ;  /* 0x00000000ff107431 */ /* 0x000fe400000001ff */
[----:B------:R-:W-:Y:S01]  /*1260*/  IMAD.MOV.U32 R18, RZ, RZ, R2 ;  /* 0x000000ffff127224 */ /* 0x000fe200078e0002 */
[----:B-1----:R-:W1:Y:S01]  /*1270*/  I2F.U32.RP R15, R11 ;  /* 0x0000000b000f7306 */ /* 0x002e620000209000 */
[----:B------:R-:W-:Y:S01]  /*1280*/  IMAD.IADD R12, R2, 0x1, R11 ;  /* 0x00000001020c7824 */ /* 0x000fe200078e020b */
[----:B------:R-:W-:-:S04]  /*1290*/  ISETP.NE.U32.AND P4, PT, R11, RZ, PT ;  /* 0x000000ff0b00720c */ /* 0x000fc80003f85070 */
[----:B------:R-:W-:Y:S02]  /*12a0*/  ISETP.GE.U32.AND P0, PT, R12, R7, PT ;  /* 0x000000070c00720c */ /* 0x000fe40003f06070 */
[----:B------:R-:W-:Y:S01]  /*12b0*/  VIMNMX.U32 R13, PT, PT, R7, R12, !PT ;  /* 0x0000000c070d7248 */ /* 0x000fe20007fe0000 */
[----:B-1----:R-:W1:Y:S02]  /*12c0*/  MUFU.RCP R15, R15 ;  /* 0x0000000f000f7308 */ /* 0x002e640000001000 */
[----:B-1----:R-:W-:-:S06]  /*12d0*/  VIADD R8, R15, 0xffffffe ;  /* 0x0ffffffe0f087836 */ /* 0x002fcc0000000000 */
[----:B------:R1:W2:Y:S02]  /*12e0*/  F2I.FTZ.U32.TRUNC.NTZ R9, R8 ;  /* 0x0000000800097305 */ /* 0x0002a4000021f000 */
[----:B-1----:R-:W-:Y:S01]  /*12f0*/  IMAD.MOV.U32 R8, RZ, RZ, RZ ;  /* 0x000000ffff087224 */ /* 0x002fe200078e00ff */
[----:B--2---:R-:W-:-:S05]  /*1300*/  IADD3 R14, PT, PT, RZ, -R9, RZ ;  /* 0x80000009ff0e7210 */ /* 0x004fca0007ffe0ff */
        /* <DEDUP_REMOVED lines=20> */
[----:B------:R-:W-:Y:S01]  /*1450*/  VIADD R9, R9, 0x1 ;  /* 0x0000000109097836 */ /* 0x000fe20000000000 */
[----:B------:R-:W-:Y:S01]  /*1460*/  MOV R16, RZ ;  /* 0x000000ff00107202 */ /* 0x000fe20000000f00 */
[----:B------:R-:W-:Y:S01]  /*1470*/  UIADD3 UR6, UPT, UPT, UR4, 0x20, URZ ;  /* 0x0000002004067890 */ /* 0x000fe2000fffe0ff */
[----:B------:R-:W-:Y:S02]  /*1480*/  IMAD.MOV.U32 R18, RZ, RZ, R2 ;  /* 0x000000ffff127224 */ /* 0x000fe400078e0002 */
[----:B------:R-:W-:Y:S01]  /*1490*/  IMAD.X R12, RZ, RZ, R17, P3 ;  /* 0x000000ffff0c7224 */ /* 0x000fe200018e0611 */
[----:B------:R-:W-:Y:S01]  /*14a0*/  ULEA UR6, UR5, UR6, 0x18 ;  /* 0x0000000605067291 */ /* 0x000fe2000f8ec0ff */
[----:B------:R-:W-:-:S05]  /*14b0*/  LOP3.LUT R9, R9, 0x3, RZ, 0xc0, !PT ;  /* 0x0000000309097812 */ /* 0x000fca00078ec0ff */
[----:B------:R-:W-:Y:S01]  /*14c0*/  IMAD.MOV R15, RZ, RZ, -R9 ;  /* 0x000000ffff0f7224 */ /* 0x000fe200078e0a09 */
[----:B------:R-:W-:Y:S02]  /*14d0*/  LEA R14, R2, UR6, 0x2 ;  /* 0x00000006020e7c11 */ /* 0x000fe4000f8e10ff */
[----:B-1----:R-:W-:-:S04]  /*14e0*/  LEA R8, P3, R13, UR10, 0x2 ;  /* 0x0000000a0d087c11 */ /* 0x002fc8000f8610ff */
[----:B------:R-:W-:-:S09]  /*14f0*/  LEA.HI.X R13, R13, UR11, R12, 0x2, P3 ;  /* 0x0000000b0d0d7c11 */ /* 0x000fd200098f140c */
.L_x_23906:
[----:B------:R-:W-:Y:S02]  /*1500*/  IMAD.MOV.U32 R9, RZ, RZ, R13 ;  /* 0x000000ffff097224 */ /* 0x000fe400078e000d */
[----:B-1----:R1:W0:Y:S04]  /*1510*/  LDS R13, [R14] ;  /* 0x000000000e0d7984 */ /* 0x0022280000000800 */
[----:B------:R-:W2:Y:S01]  /*1520*/  LDG.E.CONSTANT R12, desc[UR8][R8.64] ;  /* 0x00000008080c7981 */ /* 0x000ea2000c1e9900 */
[-C--:B------:R-:W-:Y:S01]  /*1530*/  LEA R20, R7, R14.reuse, 0x2 ;  /* 0x0000000e07147211 */ /* 0x080fe200078e10ff */
[----:B------:R-:W-:Y:S02]  /*1540*/  VIADD R15, R15, 0x1 ;  /* 0x000000010f0f7836 */ /* 0x000fe40000000000 */
[C---:B------:R-:W-:Y:S01]  /*1550*/  IMAD.IADD R18, R11.reuse, 0x1, R18 ;  /* 0x000000010b127824 */ /* 0x040fe200078e0212 */
[----:B-1----:R-:W-:-:S02]  /*1560*/  LEA R14, R11, R14, 0x2 ;  /* 0x0000000e0b0e7211 */ /* 0x002fc400078e10ff */
        /* <DEDUP_REMOVED lines=10> */
.L_x_23905:
[----:B------:R-:W-:Y:S05]  /*1610*/  BSYNC.RECONVERGENT B1 ;  /* 0x0000000000017941 */ /* 0x000fea0003800200 */
.L_x_23904:
[----:B------:R-:W-:Y:S05]  /*1620*/  @!P0 BRA `(.L_x_23903) ;  /* 0x0000000400208947 */ /* 0x000fea0003800000 */
[----:B------:R-:W-:Y:S01]  /*1630*/  UIADD3 UR6, UPT, UPT, UR4, 0x20, URZ ;  /* 0x0000002004067890 */ /* 0x000fe2000fffe0ff */
[C-C-:B-1----:R-:W-:Y:S02]  /*1640*/  IMAD R20, R11.reuse, 0x2, R18.reuse ;  /* 0x000000020b147824 */ /* 0x142fe400078e0212 */
[----:B------:R-:W-:Y:S01]  /*1650*/  IMAD R22, R11, 0x3, R18 ;  /* 0x000000030b167824 */ /* 0x000fe200078e0212 */
[----:B------:R-:W-:Y:S01]  /*1660*/  ULEA UR6, UR5, UR6, 0x18 ;  /* 0x0000000605067291 */ /* 0x000fe2000f8ec0ff */
[----:B------:R-:W-:-:S05]  /*1670*/  IMAD.IADD R24, R18, 0x1, R11 ;  /* 0x0000000112187824 */ /* 0x000fca00078e020b */
[----:B------:R-:W-:-:S07]  /*1680*/  LEA R26, R18, UR6, 0x2 ;  /* 0x00000006121a7c11 */ /* 0x000fce000f8e10ff */
.L_x_23907:
[----:B------:R-:W-:-:S05]  /*1690*/  IADD3 R9, P0, PT, R18, R3, RZ ;  /* 0x0000000312097210 */ /* 0x000fca0007f1e0ff */
[----:B------:R-:W-:Y:S01]  /*16a0*/  IMAD.X R12, RZ, RZ, R17, P0 ;  /* 0x000000ffff0c7224 */ /* 0x000fe200000e0611 */
[----:B--2---:R-:W-:-:S04]  /*16b0*/  LEA R8, P0, R9, UR14, 0x2 ;  /* 0x0000000e09087c11 */ /* 0x004fc8000f8010ff */
[----:B------:R-:W-:-:S05]  /*16c0*/  LEA.HI.X R9, R9, UR15, R12, 0x2, P0 ;  /* 0x0000000f09097c11 */ /* 0x000fca00080f140c */
[----:B------:R-:W2:Y:S01]  /*16d0*/  LDG.E.CONSTANT R19, desc[UR8][R8.64] ;  /* 0x0000000808137981 */ /* 0x000ea2000c1e9900 */
[----:B------:R-:W-:-:S04]  /*16e0*/  IADD3 R13, P0, PT, R24, R3, RZ ;  /* 0x00000003180d7210 */ /* 0x000fc80007f1e0ff */
[----:B------:R-:W-:Y:S02]  /*16f0*/  IADD3.X R14, PT, PT, RZ, R17, RZ, P0, !PT ;  /* 0x00000011ff0e7210 */ /* 0x000fe400007fe4ff */
        /* <DEDUP_REMOVED lines=16> */
[C-C-:B------:R-:W-:Y:S01]  /*1800*/  IADD3 R18, PT, PT, R11.reuse, R18, R11.reuse ;  /* 0x000000120b127210 */ /* 0x140fe20007ffe00b */
[C---:B------:R-:W-:Y:S01]  /*1810*/  IMAD R24, R11.reuse, 0x4, R24 ;  /* 0x000000040b187824 */ /* 0x040fe200078e0218 */
[C---:B------:R-:W-:Y:S02]  /*1820*/  LEA R22, R11.reuse, R22, 0x2 ;  /* 0x000000160b167211 */ /* 0x040fe400078e10ff */
[C---:B------:R-:W-:Y:S01]  /*1830*/  IADD3 R18, PT, PT, R11.reuse, R18, R11 ;  /* 0x000000120b127210 */ /* 0x040fe20007ffe00b */
[----:B-----5:R-:W-:-:S03]  /*1840*/  IMAD R9, R11, 0x4, R10 ;  /* 0x000000040b097824 */ /* 0x020fc600078e020a */
[----:B------:R-:W-:Y:S01]  /*1850*/  ISETP.GE.AND P0, PT, R18, R7, PT ;  /* 0x000000071200720c */ /* 0x000fe20003f06270 */
[----:B------:R-:W-:Y:S02]  /*1860*/  IMAD.IADD R9, R9, 0x1, R26 ;  /* 0x0000000109097824 */ /* 0x000fe400078e021a */
        /* <DEDUP_REMOVED lines=8> */
[----:B0-----:R-:W-:Y:S01]  /*18f0*/  FADD.FTZ R19, R19, R16 ;  /* 0x0000001013137221 */ /* 0x001fe20000010000 */
[----:B-1----:R-:W-:Y:S01]  /*1900*/  FADD.FTZ R21, -R6, R15 ;  /* 0x0000000f06157221 */ /* 0x002fe20000010100 */
[----:B------:R-:W-:-:S03]  /*1910*/  LEA R15, R11, R10, 0x3 ;  /* 0x0000000a0b0f7211 */ /* 0x000fc600078e18ff */
[----:B------:R-:W-:Y:S02]  /*1920*/  FMUL.FTZ R21, R21, 1.4426950216293334961 ;  /* 0x3fb8aa3b15157820 */ /* 0x000fe40000410000 */
[----:B------:R-:W-:-:S04]  /*1930*/  IMAD.IADD R15, R15, 0x1, R26 ;  /* 0x000000010f0f7824 */ /* 0x000fc800078e021a */
        /* <DEDUP_REMOVED lines=23> */
.L_x_23903:
[----:B------:R-:W-:Y:S05]  /*1ab0*/  BSYNC.RECONVERGENT B0 ;  /* 0x0000000000007941 */ /* 0x000fea0003800200 */
.L_x_23902:
[----:B------:R-:W3:Y:S01]  /*1ac0*/  SHFL.BFLY PT, R3, R16, 0x10, 0x1f ;  /* 0x0e001f0010037f89 */ /* 0x000ee200000e0000 */
[----:B------:R-:W-:Y:S01]  /*1ad0*/  ULEA UR6, UR5, UR4, 0x18 ;  /* 0x0000000405067291 */ /* 0x000fe2000f8ec0ff */
[----:B--2---:R-:W-:Y:S01]  /*1ae0*/  SHF.R.U32.HI R13, RZ, 0x3, R2 ;  /* 0x00000003ff0d7819 */ /* 0x004fe20000011602 */
[----:B------:R-:W-:Y:S01]  /*1af0*/  @!P2 IMAD.SHL.U32 R12, R2, 0x4, RZ ;  /* 0x00000004020ca824 */ /* 0x000fe200078e00ff */
[----:B------:R-:W-:Y:S01]  /*1b00*/  BAR.SYNC.DEFER_BLOCKING 0x0 ;  /* 0x0000000000007b1d */ /* 0x000fe20000010000 */
[----:B------:R-:W-:Y:S01]  /*1b10*/  IMAD R5, R5, 0xc0, RZ ;  /* 0x000000c005057824 */ /* 0x000fe200078e02ff */
[----:B------:R-:W-:Y:S02]  /*1b20*/  LOP3.LUT R14, R13, 0x7c, RZ, 0xc0, !PT ;  /* 0x0000007c0d0e7812 */ /* 0x000fe400078ec0ff */
[----:B------:R-:W-:Y:S02]  /*1b30*/  @!P2 LOP3.LUT R12, R12, 0x7c, RZ, 0xc0, !PT ;  /* 0x0000007c0c0ca812 */ /* 0x000fe400078ec0ff */
[----:B------:R-:W-:Y:S01]  /*1b40*/  IADD3 R4, PT, PT, R4, UR7, RZ ;  /* 0x0000000704047c10 */ /* 0x000fe2000fffe0ff */
        /* <DEDUP_REMOVED lines=36> */
[----:B-1----:R-:W-:Y:S01]  /*1d90*/  IMAD.MOV.U32 R21, RZ, RZ, RZ ;  /* 0x000000ffff157224 */ /* 0x002fe200078e00ff */
[----:B------:R-:W-:Y:S02]  /*1da0*/  ISETP.NE.AND P1, PT, R9, RZ, PT ;  /* 0x000000ff0900720c */ /* 0x000fe40003f25270 */
[----:B------:R-:W-:-:S09]  /*1db0*/  MOV R23, RZ ;  /* 0x000000ff00177202 */ /* 0x000fd20000000f00 */
[----:B------:R-:W-:Y:S05]  /*1dc0*/  @!P2 BRA `(.L_x_23909) ;  /* 0x000000040060a947 */ /* 0x000fea0003800000 */
[----:B------:R-:W-:Y:S01]  /*1dd0*/  LOP3.LUT R21, R7, 0x3ffff8, RZ, 0xc0, !PT ;  /* 0x003ffff807157812 */ /* 0x000fe200078ec0ff */
[----:B------:R-:W-:Y:S01]  /*1de0*/  IMAD.MOV.U32 R23, RZ, RZ, RZ ;  /* 0x000000ffff177224 */ /* 0x000fe200078e00ff */
[----:B------:R-:W1:Y:S01]  /*1df0*/  LDCU.64 UR4, c[0x0][0x398] ;  /* 0x00007300ff0477ac */ /* 0x000e620008000a00 */
[----:B------:R-:W-:-:S07]  /*1e00*/  IMAD.MOV.U32 R25, RZ, RZ, RZ ;  /* 0x000000ffff197224 */ /* 0x000fce00078e00ff */
.L_x_23910:
[----:B------:R-:W-:-:S05]  /*1e10*/  IMAD R22, R25, 0xc0, R2 ;  /* 0x000000c019167824 */ /* 0x000fca00078e0202 */
[----:B------:R-:W-:-:S04]  /*1e20*/  IADD3 R12, P2, PT, R22, R3, RZ ;  /* 0x00000003160c7210 */ /* 0x000fc80007f5e0ff */
[----:B------:R-:W-:Y:S02]  /*1e30*/  IADD3.X R13, PT, PT, RZ, R5, RZ, P2, !PT ;  /* 0x00000005ff0d7210 */ /* 0x000fe400017fe4ff */
[----:B-1----:R-:W-:-:S04]  /*1e40*/  LEA R14, P2, R12, UR4, 0x1 ;  /* 0x000000040c0e7c11 */ /* 0x002fc8000f8408ff */
[----:B------:R-:W-:Y:S01]  /*1e50*/  LEA.HI.X R15, R12, UR5, R13, 0x1, P2 ;  /* 0x000000050c0f7c11 */ /* 0x000fe200090f0c0d */
[C---:B------:R-:W-:Y:S02]  /*1e60*/  VIADD R12, R22.reuse, 0xc0 ;  /* 0x000000c0160c7836 */ /* 0x040fe40000000000 */
[----:B------:R-:W-:Y:S02]  /*1e70*/  VIADD R16, R22, 0x180 ;  /* 0x0000018016107836 */ /* 0x000fe40000000000 */
[----:B------:R1:W2:Y:S01]  /*1e80*/  LDG.E.U16.CONSTANT R20, desc[UR8][R14.64] ;  /* 0x000000080e147981 */ /* 0x0002a2000c1e9500 */
[----:B------:R-:W-:-:S05]  /*1e90*/  IADD3 R13, P2, PT, R12, R3, RZ ;  /* 0x000000030c0d7210 */ /* 0x000fca0007f5e0ff */
[----:B------:R-:W-:Y:S01]  /*1ea0*/  IMAD.X R18, RZ, RZ, R5, P2 ;  /* 0x000000ffff127224 */ /* 0x000fe200010e0605 */
[----:B------:R-:W-:-:S04]  /*1eb0*/  LEA R12, P2, R13, UR4, 0x1 ;  /* 0x000000040d0c7c11 */ /* 0x000fc8000f8408ff */
[----:B------:R-:W-:Y:S02]  /*1ec0*/  LEA.HI.X R13, R13, UR5, R18, 0x1, P2 ;  /* 0x000000050d0d7c11 */ /* 0x000fe400090f0c12 */
[----:B------:R-:W-:Y:S01]  /*1ed0*/  IADD3 R17, P2, PT, R16, R3, RZ ;  /* 0x0000000310117210 */ /* 0x000fe20007f5e0ff */
[----:B-1----:R-:W-:Y:S02]  /*1ee0*/  VIADD R14, R22, 0x240 ;  /* 0x00000240160e7836 */ /* 0x002fe40000000000 */
[----:B------:R1:W3:Y:S01]  /*1ef0*/  LDG.E.U16.CONSTANT R24, desc[UR8][R12.64] ;  /* 0x000000080c187981 */ /* 0x0002e2000c1e9500 */
[----:B------:R-:W-:Y:S02]  /*1f00*/  IADD3.X R18, PT, PT, RZ, R5, RZ, P2, !PT ;  /* 0x00000005ff127210 */ /* 0x000fe400017fe4ff */
[----:B------:R-:W-:-:S04]  /*1f10*/  LEA R16, P2, R17, UR4, 0x1 ;  /* 0x0000000411107c11 */ /* 0x000fc8000f8408ff */
[----:B------:R-:W-:-:S05]  /*1f20*/  LEA.HI.X R17, R17, UR5, R18, 0x1, P2 ;  /* 0x0000000511117c11 */ /* 0x000fca00090f0c12 */
[----:B------:R4:W5:Y:S01]  /*1f30*/  LDG.E.U16.CONSTANT R26, desc[UR8][R16.64] ;  /* 0x00000008101a7981 */ /* 0x000962000c1e9500 */
[----:B------:R-:W-:Y:S01]  /*1f40*/  IADD3 R15, P2, PT, R14, R3, RZ ;  /* 0x000000030e0f7210 */ /* 0x000fe20007f5e0ff */
[C---:B------:R-:W-:Y:S01]  /*1f50*/  VIADD R18, R22.reuse, 0x300 ;  /* 0x0000030016127836 */ /* 0x040fe20000000000 */
[----:B-1----:R-:W-:-:S03]  /*1f60*/  IADD3 R12, PT, PT, R22, 0x3c0, RZ ;  /* 0x000003c0160c7810 */ /* 0x002fc60007ffe0ff */
[--C-:B------:R-:W-:Y:S01]  /*1f70*/  IMAD.X R28, RZ, RZ, R5.reuse, P2 ;  /* 0x000000ffff1c7224 */ /* 0x100fe200010e0605 */
[C---:B------:R-:W-:Y:S02]  /*1f80*/  LEA R14, P2, R15.reuse, UR4, 0x1 ;  /* 0x000000040f0e7c11 */ /* 0x040fe4000f8408ff */
[-C--:B------:R-:W-:Y:S02]  /*1f90*/  IADD3 R19, P3, PT, R18, R3.reuse, RZ ;  /* 0x0000000312137210 */ /* 0x080fe40007f7e0ff */
[----:B------:R-:W-:Y:S02]  /*1fa0*/  LEA.HI.X R15, R15, UR5, R28, 0x1, P2 ;  /* 0x000000050f0f7c11 */ /* 0x000fe400090f0c1c */
[C---:B------:R-:W-:Y:S01]  /*1fb0*/  LEA R18, P2, R19.reuse, UR4, 0x1 ;  /* 0x0000000413127c11 */ /* 0x040fe2000f8408ff */
[--C-:B------:R-:W-:Y:S01]  /*1fc0*/  IMAD.X R28, RZ, RZ, R5.reuse, P3 ;  /* 0x000000ffff1c7224 */ /* 0x100fe200018e0605 */
[----:B------:R-:W-:Y:S01]  /*1fd0*/  IADD3 R12, P3, PT, R12, R3, RZ ;  /* 0x000000030c0c7210 */ /* 0x000fe20007f7e0ff */
[----:B------:R1:W3:Y:S03]  /*1fe0*/  LDG.E.U16.CONSTANT R27, desc[UR8][R14.64] ;  /* 0x000000080e1b7981 */ /* 0x0002e6000c1e9500 */
[----:B------:R-:W-:Y:S01]  /*1ff0*/  LEA.HI.X R19, R19, UR5, R28, 0x1, P2 ;  /* 0x0000000513137c11 */ /* 0x000fe200090f0c1c */
[----:B------:R-:W-:Y:S01]  /*2000*/  IMAD.X R13, RZ, RZ, R5, P3 ;  /* 0x000000ffff0d7224 */ /* 0x000fe200018e0605 */
[----:B----4-:R-:W-:Y:S01]  /*2010*/  LEA R16, P2, R12, UR4, 0x1 ;  /* 0x000000040c107c11 */ /* 0x010fe2000f8408ff */
[C---:B------:R-:W-:Y:S01]  /*2020*/  VIADD R28, R22.reuse, 0x480 ;  /* 0x00000480161c7836 */ /* 0x040fe20000000000 */
[----:B------:R-:W-:Y:S01]  /*2030*/  IADD3 R22, PT, PT, R22, 0x540, RZ ;  /* 0x0000054016167810 */ /* 0x000fe20007ffe0ff */
[----:B------:R4:W3:Y:S01]  /*2040*/  LDG.E.U16.CONSTANT R18, desc[UR8][R18.64] ;  /* 0x0000000812127981 */ /* 0x0008e2000c1e9500 */
[----:B------:R-:W-:-:S02]  /*2050*/  LEA.HI.X R17, R12, UR5, R13, 0x1, P2 ;  /* 0x000000050c117c11 */ /* 0x000fc400090f0c0d */
[-C--:B------:R-:W-:Y:S02]  /*2060*/  IADD3 R13, P2, PT, R28, R3.reuse, RZ ;  /* 0x000000031c0d7210 */ /* 0x080fe40007f5e0ff */
[----:B------:R-:W-:Y:S01]  /*2070*/  IADD3 R22, P3, PT, R22, R3, RZ ;  /* 0x0000000316167210 */ /* 0x000fe20007f7e0ff */
[----:B------:R0:W3:Y:S02]  /*2080*/  LDG.E.U16.CONSTANT R16, desc[UR8][R16.64] ;  /* 0x0000000810107981 */ /* 0x0000e4000c1e9500 */
[--C-:B------:R-:W-:Y:S01]  /*2090*/  IMAD.X R28, RZ, RZ, R5.reuse, P2 ;  /* 0x000000ffff1c7224 */ /* 0x100fe200010e0605 */
[----:B------:R-:W-:Y:S01]  /*20a0*/  LEA R12, P2, R13, UR4, 0x1 ;  /* 0x000000040d0c7c11 */ /* 0x000fe2000f8408ff */
[----:B-1----:R-:W-:-:S03]  /*20b0*/  IMAD.X R15, RZ, RZ, R5, P3 ;  /* 0x000000ffff0f7224 */ /* 0x002fc600018e0605 */
[----:B------:R-:W-:Y:S02]  /*20c0*/  LEA.HI.X R13, R13, UR5, R28, 0x1, P2 ;  /* 0x000000050d0d7c11 */ /* 0x000fe400090f0c1c */
[----:B------:R-:W-:-:S03]  /*20d0*/  LEA R14, P2, R22, UR4, 0x1 ;  /* 0x00000004160e7c11 */ /* 0x000fc6000f8408ff */
[----:B------:R1:W3:Y:S01]  /*20e0*/  LDG.E.U16.CONSTANT R12, desc[UR8][R12.64] ;  /* 0x000000080c0c7981 */ /* 0x0002e2000c1e9500 */
[----:B------:R-:W-:-:S05]  /*20f0*/  LEA.HI.X R15, R22, UR5, R15, 0x1, P2 ;  /* 0x00000005160f7c11 */ /* 0x000fca00090f0c0f */
[----:B------:R1:W3:Y:S01]  /*2100*/  LDG.E.U16.CONSTANT R14, desc[UR8][R14.64] ;  /* 0x000000080e0e7981 */ /* 0x0002e2000c1e9500 */
[----:B----4-:R-:W-:-:S05]  /*2110*/  IMAD R19, R25, 0x4, R10 ;  /* 0x0000000419137824 */ /* 0x010fca00078e020a */
[----:B------:R-:W4:Y:S04]  /*2120*/  LDS R29, [R19] ;  /* 0x00000000131d7984 */ /* 0x000f280000000800 */
[----:B0-----:R-:W0:Y:S04]  /*2130*/  LDS R17, [R19+0x8] ;  /* 0x0000080013117984 */ /* 0x001e280000000800 */
[----:B-1----:R-:W-:Y:S04]  /*2140*/  LDS R13, [R19+0xc] ;  /* 0x00000c00130d7984 */ /* 0x002fe80000000800 */
[----:B------:R-:W-:Y:S04]  /*2150*/  LDS R15, [R19+0x10] ;  /* 0x00001000130f7984 */ /* 0x000fe80000000800 */
[----:B------:R-:W-:Y:S01]  /*2160*/  LDS R22, [R19+0x1c] ;  /* 0x00001c0013167984 */ /* 0x000fe20000000800 */
[----:B------:R-:W-:-:S04]  /*2170*/  IADD3 R25, PT, PT, R25, 0x8, RZ ;  /* 0x0000000819197810 */ /* 0x000fc80007ffe0ff */
[----:B------:R-:W-:Y:S01]  /*2180*/  ISETP.NE.AND P2, PT, R25, R21, PT ;  /* 0x000000151900720c */ /* 0x000fe20003f45270 */
[----:B--2---:R-:W-:-:S05]  /*2190*/  HADD2.F32 R20, -RZ, R20.H0_H0 ;  /* 0x20000014ff147230 */ /* 0x004fca0000004100 */
[----:B----4-:R-:W-:Y:S02]  /*21a0*/  FMUL.FTZ R20, R20, R29 ;  /* 0x0000001d14147220 */ /* 0x010fe40000410000 */
[----:B------:R-:W1:Y:S02]  /*21b0*/  LDS R29, [R19+0x4] ;  /* 0x00000400131d7984 */ /* 0x000e640000000800 */
[----:B------:R-:W-:Y:S02]  /*21c0*/  FFMA.FTZ R23, R20, R6, R23 ;  /* 0x0000000614177223 */ /* 0x000fe40000010017 */
[----:B------:R-:W-:Y:S01]  /*21d0*/  LDS R20, [R19+0x18] ;  /* 0x0000180013147984 */ /* 0x000fe20000000800 */
[----:B-----5:R-:W-:-:S05]  /*21e0*/  HADD2.F32 R26, -RZ, R26.H0_H0 ;  /* 0x2000001aff1a7230 */ /* 0x020fca0000004100 */
[----:B0-----:R-:W-:Y:S02]  /*21f0*/  FMUL.FTZ R26, R26, R17 ;  /* 0x000000111a1a7220 */ /* 0x001fe40000410000 */
[----:B------:R-:W0:Y:S01]  /*2200*/  LDS R17, [R19+0x14] ;  /* 0x0000140013117984 */ /* 0x000e220000000800 */
[----:B---3--:R-:W-:-:S05]  /*2210*/  HADD2.F32 R24, -RZ, R24.H0_H0 ;  /* 0x20000018ff187230 */ /* 0x008fca0000004100 */
[----:B-1----:R-:W-:-:S04]  /*2220*/  FMUL.FTZ R24, R24, R29 ;  /* 0x0000001d18187220 */ /* 0x002fc80000410000 */
[-C--:B------:R-:W-:Y:S01]  /*2230*/  FFMA.FTZ R23, R24, R6.reuse, R23 ;  /* 0x0000000618177223 */ /* 0x080fe20000010017 */
[----:B------:R-:W-:Y:S02]  /*2240*/  HADD2.F32 R24, -RZ, R27.H0_H0 ;  /* 0x2000001bff187230 */ /* 0x000fe40000004100 */
[----:B------:R-:W-:Y:S02]  /*2250*/  HADD2.F32 R18, -RZ, R18.H0_H0 ;  /* 0x20000012ff127230 */ /* 0x000fe40000004100 */
[-C--:B------:R-:W-:Y:S01]  /*2260*/  FFMA.FTZ R23, R26, R6.reuse, R23 ;  /* 0x000000061a177223 */ /* 0x080fe20000010017 */
[----:B------:R-:W-:Y:S01]  /*2270*/  FMUL.FTZ R24, R24, R13 ;  /* 0x0000000d18187220 */ /* 0x000fe20000410000 */
[----:B------:R-:W-:Y:S02]  /*2280*/  HADD2.F32 R16, -RZ, R16.H0_H0 ;  /* 0x20000010ff107230 */ /* 0x000fe40000004100 */
[----:B------:R-:W-:Y:S01]  /*2290*/  FMUL.FTZ R18, R18, R15 ;  /* 0x0000000f12127220 */ /* 0x000fe20000410000 */
[----:B------:R-:W-:-:S04]  /*22a0*/  FFMA.FTZ R23, R24, R6, R23 ;  /* 0x0000000618177223 */ /* 0x000fc80000010017 */
[----:B------:R-:W-:Y:S01]  /*22b0*/  FFMA.FTZ R23, R18, R6, R23 ;  /* 0x0000000612177223 */ /* 0x000fe20000010017 */
[----:B------:R-:W-:Y:S02]  /*22c0*/  HADD2.F32 R13, -RZ, R12.H0_H0 ;  /* 0x2000000cff0d7230 */ /* 0x000fe40000004100 */
[----:B0-----:R-:W-:Y:S01]  /*22d0*/  FMUL.FTZ R16, R16, R17 ;  /* 0x0000001110107220 */ /* 0x001fe20000410000 */
[----:B------:R-:W-:Y:S02]  /*22e0*/  HADD2.F32 R15, -RZ, R14.H0_H0 ;  /* 0x2000000eff0f7230 */ /* 0x000fe40000004100 */
[----:B------:R-:W-:Y:S01]  /*22f0*/  FMUL.FTZ R20, R13, R20 ;  /* 0x000000140d147220 */ /* 0x000fe20000410000 */
[----:B------:R-:W-:Y:S02]  /*2300*/  FFMA.FTZ R23, R16, R6, R23 ;  /* 0x0000000610177223 */ /* 0x000fe40000010017 */
[----:B------:R-:W-:Y:S02]  /*2310*/  FMUL.FTZ R22, R15, R22 ;  /* 0x000000160f167220 */ /* 0x000fe40000410000 */
[----:B------:R-:W-:-:S04]  /*2320*/  FFMA.FTZ R23, R20, R6, R23 ;  /* 0x0000000614177223 */ /* 0x000fc80000010017 */
[----:B------:R-:W-:Y:S01]  /*2330*/  FFMA.FTZ R23, R22, R6, R23 ;  /* 0x0000000616177223 */ /* 0x000fe20000010017 */
[----:B------:R-:W-:Y:S06]  /*2340*/  @P2 BRA `(.L_x_23910) ;  /* 0xfffffff800b02947 */ /* 0x000fec000383ffff */
.L_x_23909:
[----:B------:R-:W-:Y:S05]  /*2350*/  @!P1 BRA `(.L_x_23908) ;  /* 0x00000004005c9947 */ /* 0x000fea0003800000 */
[----:B------:R-:W-:Y:S02]  /*2360*/  ISETP.GE.U32.AND P2, PT, R9, 0x4, PT ;  /* 0x000000040900780c */ /* 0x000fe40003f46070 */
[----:B------:R-:W-:-:S11]  /*2370*/  ISETP.NE.AND P1, PT, R8, RZ, PT ;  /* 0x000000ff0800720c */ /* 0x000fd60003f25270 */
[----:B------:R-:W-:Y:S05]  /*2380*/  @!P2 BRA `(.L_x_23911) ;  /* 0x0000000000aca947 */ /* 0x000fea0003800000 */
[----:B------:R-:W1:Y:S01]  /*2390*/  LDCU.64 UR4, c[0x0][0x398] ;  /* 0x00007300ff0477ac */ /* 0x000e620008000a00 */
[----:B------:R-:W-:-:S04]  /*23a0*/  IMAD R12, R21, 0xc0, R2 ;  /* 0x000000c0150c7824 */ /* 0x000fc800078e0202 */
[C---:B------:R-:W-:Y:S01]  /*23b0*/  VIADD R14, R12.reuse, 0xc0 ;  /* 0x000000c00c0e7836 */ /* 0x040fe20000000000 */
[CC--:B------:R-:W-:Y:S01]  /*23c0*/  IADD3 R15, P2, PT, R12.reuse, R3.reuse, RZ ;  /* 0x000000030c0f7210 */ /* 0x0c0fe20007f5e0ff */
[C---:B------:R-:W-:Y:S02]  /*23d0*/  VIADD R18, R12.reuse, 0x180 ;  /* 0x000001800c127836 */ /* 0x040fe40000000000 */
[----:B------:R-:W-:Y:S01]  /*23e0*/  VIADD R12, R12, 0x240 ;  /* 0x000002400c0c7836 */ /* 0x000fe20000000000 */
[----:B------:R-:W-:Y:S01]  /*23f0*/  IADD3 R13, P3, PT, R14, R3, RZ ;  /* 0x000000030e0d7210 */ /* 0x000fe20007f7e0ff */
[----:B------:R-:W-:-:S03]  /*2400*/  IMAD.X R22, RZ, RZ, R5, P2 ;  /* 0x000000ffff167224 */ /* 0x000fc600010e0605 */
[----:B------:R-:W-:Y:S02]  /*2410*/  IADD3.X R20, PT, PT, RZ, R5, RZ, P3, !PT ;  /* 0x00000005ff147210 */ /* 0x000fe40001ffe4ff */
[-C--:B------:R-:W-:Y:S02]  /*2420*/  IADD3 R18, P3, PT, R18, R3.reuse, RZ ;  /* 0x0000000312127210 */ /* 0x080fe40007f7e0ff */
        /* <DEDUP_REMOVED lines=16> */
[----:B------:R-:W0:Y:S04]  /*2530*/  LDS R25, [R22] ;  /* 0x0000000016197984 */ /* 0x000e280000000800 */
[----:B------:R-:W4:Y:S04]  /*2540*/  LDS R27, [R22+0x4] ;  /* 0x00000400161b7984 */ /* 0x000f280000000800 */
[----:B-1----:R-:W1:Y:S04]  /*2550*/  LDS R16, [R22+0x8] ;  /* 0x0000080016107984 */ /* 0x002e680000000800 */
[----:B------:R-:W1:Y:S01]  /*2560*/  LDS R17, [R22+0xc] ;  /* 0x00000c0016117984 */ /* 0x000e620000000800 */
[----:B------:R-:W-:-:S02]  /*2570*/  VIADD R21, R21, 0x4 ;  /* 0x0000000415157836 */ /* 0x000fc40000000000 */
[----:B--2---:R-:W-:-:S05]  /*2580*/  HADD2.F32 R20, -RZ, R20.H0_H0 ;  /* 0x20000014ff147230 */ /* 0x004fca0000004100 */
[----:B0-----:R-:W-:Y:S01]  /*2590*/  FMUL.FTZ R20, R20, R25 ;  /* 0x0000001914147220 */ /* 0x001fe20000410000 */
[----:B---3--:R-:W-:-:S03]  /*25a0*/  HADD2.F32 R14, -RZ, R14.H0_H0 ;  /* 0x2000000eff0e7230 */ /* 0x008fc60000004100 */
[----:B------:R-:W-:Y:S01]  /*25b0*/  FFMA.FTZ R23, R20, R6, R23 ;  /* 0x0000000614177223 */ /* 0x000fe20000010017 */
[----:B----4-:R-:W-:Y:S02]  /*25c0*/  HADD2.F32 R13, -RZ, R12.H0_H0 ;  /* 0x2000000cff0d7230 */ /* 0x010fe40000004100 */
[----:B------:R-:W-:-:S04]  /*25d0*/  FMUL.FTZ R14, R14, R27 ;  /* 0x0000001b0e0e7220 */ /* 0x000fc80000410000 */
[----:B------:R-:W-:Y:S01]  /*25e0*/  FFMA.FTZ R23, R14, R6, R23 ;  /* 0x000000060e177223 */ /* 0x000fe20000010017 */
[----:B-----5:R-:W-:Y:S02]  /*25f0*/  HADD2.F32 R18, -RZ, R18.H0_H0 ;  /* 0x20000012ff127230 */ /* 0x020fe40000004100 */
[----:B-1----:R-:W-:-:S03]  /*2600*/  FMUL.FTZ R16, R13, R16 ;  /* 0x000000100d107220 */ /* 0x002fc60000410000 */
[----:B------:R-:W-:Y:S01]  /*2610*/  FMUL.FTZ R18, R18, R17 ;  /* 0x0000001112127220 */ /* 0x000fe20000410000 */
[----:B------:R-:W-:-:S04]  /*2620*/  FFMA.FTZ R23, R16, R6, R23 ;  /* 0x0000000610177223 */ /* 0x000fc80000010017 */
[----:B------:R-:W-:-:S07]  /*2630*/  FFMA.FTZ R23, R18, R6, R23 ;  /* 0x0000000612177223 */ /* 0x000fce0000010017 */
.L_x_23911:
        /* <DEDUP_REMOVED lines=10> */
[----:B------:R-:W-:-:S03]  /*26e0*/  IMAD.X R14, RZ, RZ, R5, P2 ;  /* 0x000000ffff0e7224 */ /* 0x000fc600010e0605 */
[----:B------:R-:W-:Y:S02]  /*26f0*/  IADD3.X R15, PT, PT, RZ, R5, RZ, P3, !PT ;  /* 0x00000005ff0f7210 */ /* 0x000fe40001ffe4ff */
[----:B-1----:R-:W-:-:S04]  /*2700*/  LEA R12, P2, R13, UR4, 0x1 ;  /* 0x000000040d0c7c11 */ /* 0x002fc8000f8408ff */
[----:B------:R-:W-:Y:S02]  /*2710*/  LEA.HI.X R13, R13, UR5, R14, 0x1, P2 ;  /* 0x000000050d0d7c11 */ /* 0x000fe400090f0c0e */
[----:B------:R-:W-:-:S03]  /*2720*/  LEA R14, P2, R16, UR4, 0x1 ;  /* 0x00000004100e7c11 */ /* 0x000fc6000f8408ff */
[----:B------:R-:W2:Y:S01]  /*2730*/  LDG.E.U16.CONSTANT R12, desc[UR8][R12.64] ;  /* 0x000000080c0c7981 */ /* 0x000ea2000c1e9500 */
[----:B------:R-:W-:-:S05]  /*2740*/  LEA.HI.X R15, R16, UR5, R15, 0x1, P2 ;  /* 0x00000005100f7c11 */ /* 0x000fca00090f0c0f */
[----:B------:R-:W3:Y:S01]  /*2750*/  LDG.E.U16.CONSTANT R14, desc[UR8][R14.64] ;  /* 0x000000080e0e7981 */ /* 0x000ee2000c1e9500 */
[----:B------:R-:W-:-:S05]  /*2760*/  IMAD R17, R21, 0x4, R10 ;  /* 0x0000000415117824 */ /* 0x000fca00078e020a */
[----:B------:R-:W1:Y:S04]  /*2770*/  LDS R19, [R17] ;  /* 0x0000000011137984 */ /* 0x000e680000000800 */
[----:B------:R-:W4:Y:S01]  /*2780*/  LDS R25, [R17+0x4] ;  /* 0x0000040011197984 */ /* 0x000f220000000800 */
[----:B------:R-:W-:Y:S02]  /*2790*/  VIADD R21, R21, 0x2 ;  /* 0x0000000215157836 */ /* 0x000fe40000000000 */
[----:B--2---:R-:W-:-:S05]  /*27a0*/  HADD2.F32 R16, -RZ, R12.H0_H0 ;  /* 0x2000000cff107230 */ /* 0x004fca0000004100 */
[----:B-1----:R-:W-:Y:S01]  /*27b0*/  FMUL.FTZ R16, R16, R19 ;  /* 0x0000001310107220 */ /* 0x002fe20000410000 */
[----:B---3--:R-:W-:-:S03]  /*27c0*/  HADD2.F32 R18, -RZ, R14.H0_H0 ;  /* 0x2000000eff127230 */ /* 0x008fc60000004100 */
[----:B0-----:R-:W-:Y:S02]  /*27d0*/  FFMA.FTZ R23, R16, R6, R23 ;  /* 0x0000000610177223 */ /* 0x001fe40000010017 */
[----:B----4-:R-:W-:-:S04]  /*27e0*/  FMUL.FTZ R18, R18, R25 ;  /* 0x0000001912127220 */ /* 0x010fc80000410000 */
[----:B------:R-:W-:-:S07]  /*27f0*/  FFMA.FTZ R23, R18, R6, R23 ;  /* 0x0000000612177223 */ /* 0x000fce0000010017 */
.L_x_23912:
[----:B------:R-:W-:Y:S05]  /*2800*/  @P1 BRA `(.L_x_23908) ;  /* 0x0000000000301947 */ /* 0x000fea0003800000 */
[----:B------:R-:W1:Y:S01]  /*2810*/  LDCU.64 UR4, c[0x0][0x398] ;  /* 0x00007300ff0477ac */ /* 0x000e620008000a00 */
[----:B------:R-:W-:-:S05]  /*2820*/  IMAD R12, R21, 0xc0, R2 ;  /* 0x000000c0150c7824 */ /* 0x000fca00078e0202 */
[----:B------:R-:W-:-:S05]  /*2830*/  IADD3 R13, P1, PT, R12, R3, RZ ;  /* 0x000000030c0d7210 */ /* 0x000fca0007f3e0ff */
[----:B------:R-:W-:Y:S01]  /*2840*/  IMAD.X R14, RZ, RZ, R5, P1 ;  /* 0x000000ffff0e7224 */ /* 0x000fe200008e0605 */
[----:B-1----:R-:W-:-:S04]  /*2850*/  LEA R12, P1, R13, UR4, 0x1 ;  /* 0x000000040d0c7c11 */ /* 0x002fc8000f8208ff */
[----:B------:R-:W-:-:S05]  /*2860*/  LEA.HI.X R13, R13, UR5, R14, 0x1, P1 ;  /* 0x000000050d0d7c11 */ /* 0x000fca00088f0c0e */
[----:B------:R-:W2:Y:S01]  /*2870*/  LDG.E.U16.CONSTANT R12, desc[UR8][R12.64] ;  /* 0x000000080c0c7981 */ /* 0x000ea2000c1e9500 */
[----:B------:R-:W-:-:S06]  /*2880*/  LEA R21, R21, R10, 0x2 ;  /* 0x0000000a15157211 */ /* 0x000fcc00078e10ff */
[----:B------:R-:W1:Y:S01]  /*2890*/  LDS R21, [R21] ;  /* 0x0000000015157984 */ /* 0x000e620000000800 */
[----:B--2---:R-:W-:-:S05]  /*28a0*/  HADD2.F32 R14, -RZ, R12.H0_H0 ;  /* 0x2000000cff0e7230 */ /* 0x004fca0000004100 */
[----:B-1----:R-:W-:-:S04]  /*28b0*/  FMUL.FTZ R14, R14, R21 ;  /* 0x000000150e0e7220 */ /* 0x002fc80000410000 */
[----:B0-----:R-:W-:-:S07]  /*28c0*/  FFMA.FTZ R23, R14, R6, R23 ;  /* 0x000000060e177223 */ /* 0x001fce0000010017 */
.L_x_23908:
[----:B------:R-:W2:Y:S01]  /*28d0*/  LDCU.64 UR4, c[0x0][0x380] ;  /* 0x00007000ff0477ac */ /* 0x000ea20008000a00 */
[----:B------:R-:W-:Y:S01]  /*28e0*/  IMAD R13, R4, 0xc0, RZ ;  /* 0x000000c0040d7824 */ /* 0x000fe200078e02ff */
[----:B------:R-:W-:-:S04]  /*28f0*/  F2FP.F16.F32.PACK_AB R23, RZ, R23 ;  /* 0x00000017ff17723e */ /* 0x000fc800000000ff */
[----:B------:R-:W-:-:S05]  /*2900*/  IADD3 R4, P1, PT, R13, R2, RZ ;  /* 0x000000020d047210 */ /* 0x000fca0007f3e0ff */
[----:B------:R-:W-:Y:S01]  /*2910*/  IMAD.X R13, RZ, RZ, RZ, P1 ;  /* 0x000000ffff0d7224 */ /* 0x000fe200008e06ff */
[----:B--2---:R-:W-:-:S04]  /*2920*/  LEA R12, P1, R4, UR4, 0x1 ;  /* 0x00000004040c7c11 */ /* 0x004fc8000f8208ff */
[----:B------:R-:W-:Y:S02]  /*2930*/  LEA.HI.X R13, R4, UR5, R13, 0x1, P1 ;  /* 0x00000005040d7c11 */ /* 0x000fe400088f0c0d */
[----:B------:R-:W-:-:S03]  /*2940*/  ISETP.GT.U32.AND P1, PT, R2, 0x3f, PT ;  /* 0x0000003f0200780c */ /* 0x000fc60003f24070 */
[----:B------:R2:W-:Y:S10]  /*2950*/  STG.E.U16 desc[UR8][R12.64], R23 ;  /* 0x000000170c007986 */ /* 0x0005f4000c101508 */
[----:B------:R-:W-:Y:S05]  /*2960*/  @P1 EXIT ;  /* 0x000000000000194d */ /* 0x000fea0003800000 */
[----:B------:R-:W-:Y:S01]  /*2970*/  IMAD.MOV.U32 R19, RZ, RZ, RZ ;  /* 0x000000ffff137224 */ /* 0x000fe200078e00ff */
[----:B------:R-:W-:Y:S06]  /*2980*/  @!P0 BRA `(.L_x_23913) ;  /* 0x0000000800708947 */ /* 0x000fec0003800000 */
[----:B------:R-:W-:Y:S01]  /*2990*/  ISETP.GE.U32.AND P1, PT, R0, 0xe01, PT ;  /* 0x00000e010000780c */ /* 0x000fe20003f26070 */
[----:B-1----:R-:W-:Y:S01]  /*29a0*/  HFMA2 R21, -RZ, RZ, 0, 0 ;  /* 0x00000000ff157431 */ /* 0x002fe200000001ff */
[----:B------:R-:W-:Y:S01]  /*29b0*/  ISETP.NE.AND P0, PT, R9, RZ, PT ;  /* 0x000000ff0900720c */ /* 0x000fe20003f05270 */
[----:B------:R-:W-:-:S10]  /*29c0*/  IMAD.MOV.U32 R19, RZ, RZ, RZ ;  /* 0x000000ffff137224 */ /* 0x000fd400078e00ff */
[----:B------:R-:W-:Y:S05]  /*29d0*/  @!P1 BRA `(.L_x_23914) ;  /* 0x0000000000fc9947 */ /* 0x000fea0003800000 */
[----:B------:R-:W-:Y:S01]  /*29e0*/  LOP3.LUT R21, R7, 0x3ffff8, RZ, 0xc0, !PT ;  /* 0x003ffff807157812 */ /* 0x000fe200078ec0ff */
[----:B------:R-:W-:Y:S01]  /*29f0*/  IMAD.MOV.U32 R19, RZ, RZ, RZ ;  /* 0x000000ffff137224 */ /* 0x000fe200078e00ff */
[----:B------:R-:W1:Y:S01]  /*2a00*/  LDCU.64 UR4, c[0x0][0x398] ;  /* 0x00007300ff0477ac */ /* 0x000e620008000a00 */
[----:B--2---:R-:W-:-:S07]  /*2a10*/  IMAD.MOV.U32 R23, RZ, RZ, RZ ;  /* 0x000000ffff177224 */ /* 0x004fce00078e00ff */
.L_x_23915:
        /* <DEDUP_REMOVED lines=8> */
[----:B------:R-:W-:-:S04]  /*2aa0*/  IADD3 R14, PT, PT, R18, 0x240, RZ ;  /* 0x00000240120e7810 */ /* 0x000fc80007ffe0ff */
[----:B------:R-:W-:-:S05]  /*2ab0*/  IADD3 R15, P1, PT, R14, R3, RZ ;  /* 0x000000030e0f7210 */ /* 0x000fca0007f3e0ff */
[----:B------:R-:W-:Y:S01]  /*2ac0*/  IMAD.X R20, RZ, RZ, R5, P1 ;  /* 0x000000ffff147224 */ /* 0x000fe200008e0605 */
[----:B------:R-:W-:-:S04]  /*2ad0*/  LEA R14, P1, R15, UR4, 0x1 ;  /* 0x000000040f0e7c11 */ /* 0x000fc8000f8208ff */
[----:B------:R-:W-:Y:S01]  /*2ae0*/  LEA.HI.X R15, R15, UR5, R20, 0x1, P1 ;  /* 0x000000050f0f7c11 */ /* 0x000fe200088f0c14 */
[----:B------:R-:W-:-:S04]  /*2af0*/  VIADD R20, R18, 0x480 ;  /* 0x0000048012147836 */ /* 0x000fc80000000000 */
        /* <DEDUP_REMOVED lines=9> */
[----:B------:R-:W-:-:S05]  /*2b90*/  LEA R27, R23, R10, 0x2 ;  /* 0x0000000a171b7211 */ /* 0x000fca00078e10ff */
[----:B------:R-:W2:Y:S04]  /*2ba0*/  LDS R29, [R27] ;  /* 0x000000001b1d7984 */ /* 0x000ea80000000800 */
[----:B------:R-:W3:Y:S04]  /*2bb0*/  LDS R28, [R27+0x4] ;  /* 0x000004001b1c7984 */ /* 0x000ee80000000800 */
[----:B-1----:R-:W-:Y:S04]  /*2bc0*/  LDS R14, [R27+0x10] ;  /* 0x000010001b0e7984 */ /* 0x002fe80000000800 */
[----:B------:R-:W-:Y:S04]  /*2bd0*/  LDS R15, [R27+0x14] ;  /* 0x000014001b0f7984 */ /* 0x000fe80000000800 */
[----:B0-----:R-:W-:Y:S01]  /*2be0*/  LDS R16, [R27+0x1c] ;  /* 0x00001c001b107984 */ /* 0x001fe20000000800 */
[----:B------:R-:W-:-:S05]  /*2bf0*/  VIADD R23, R23, 0x8 ;  /* 0x0000000817177836 */ /* 0x000fca0000000000 */
[----:B------:R-:W-:Y:S01]  /*2c00*/  ISETP.NE.AND P1, PT, R23, R21, PT ;  /* 0x000000151700720c */ /* 0x000fe20003f25270 */
[----:B--2---:R-:W-:-:S05]  /*2c10*/  HADD2.F32 R4, -RZ, R4.H0_H0 ;  /* 0x20000004ff047230 */ /* 0x004fca0000004100 */
[----:B------:R-:W-:Y:S02]  /*2c20*/  FMUL.FTZ R29, R4, R29 ;  /* 0x0000001d041d7220 */ /* 0x000fe40000410000 */
[----:B------:R-:W0:Y:S02]  /*2c30*/  LDS R4, [R27+0x8] ;  /* 0x000008001b047984 */ /* 0x000e240000000800 */
[----:B------:R-:W-:Y:S01]  /*2c40*/  FFMA.FTZ R29, R29, R6, R19 ;  /* 0x000000061d1d7223 */ /* 0x000fe20000010013 */
[----:B---3--:R-:W-:Y:S02]  /*2c50*/  HADD2.F32 R19, -RZ, R0.H0_H0 ;  /* 0x20000000ff137230 */ /* 0x008fe40000004100 */
[----:B------:R-:W1:Y:S03]  /*2c60*/  LDS R0, [R27+0xc] ;  /* 0x00000c001b007984 */ /* 0x000e660000000800 */
[----:B------:R-:W-:Y:S01]  /*2c70*/  FMUL.FTZ R28, R19, R28 ;  /* 0x0000001c131c7220 */ /* 0x000fe20000410000 */
[----:B----4-:R-:W-:-:S03]  /*2c80*/  HADD2.F32 R19, -RZ, R22.H0_H0 ;  /* 0x20000016ff137230 */ /* 0x010fc60000004100 */
[----:B------:R-:W-:Y:S02]  /*2c90*/  FFMA.FTZ R17, R28, R6, R29 ;  /* 0x000000061c117223 */ /* 0x000fe4000001001d */
[----:B0-----:R-:W-:Y:S02]  /*2ca0*/  FMUL.FTZ R22, R19, R4 ;  /* 0x0000000413167220 */ /* 0x001fe40000410000 */
[----:B------:R-:W0:Y:S01]  /*2cb0*/  LDS R4, [R27+0x18] ;  /* 0x000018001b047984 */ /* 0x000e220000000800 */
[----:B-----5:R-:W-:Y:S02]  /*2cc0*/  HADD2.F32 R19, -RZ, R18.H0_H0 ;  /* 0x20000012ff137230 */ /* 0x020fe40000004100 */
[----:B------:R-:W-:-:S03]  /*2cd0*/  FFMA.FTZ R17, R22, R6, R17 ;  /* 0x0000000616117223 */ /* 0x000fc60000010011 */
[----:B-1----:R-:W-:Y:S01]  /*2ce0*/  FMUL.FTZ R0, R19, R0 ;  /* 0x0000000013007220 */ /* 0x002fe20000410000 */
[----:B------:R-:W-:-:S03]  /*2cf0*/  HADD2.F32 R19, -RZ, R20.H0_H0 ;  /* 0x20000014ff137230 */ /* 0x000fc60000004100 */
[----:B------:R-:W-:Y:S01]  /*2d00*/  FFMA.FTZ R17, R0, R6, R17 ;  /* 0x0000000600117223 */ /* 0x000fe20000010011 */
[----:B------:R-:W-:Y:S02]  /*2d10*/  HADD2.F32 R0, -RZ, R25.H0_H0 ;  /* 0x20000019ff007230 */ /* 0x000fe40000004100 */
[----:B------:R-:W-:-:S03]  /*2d20*/  FMUL.FTZ R14, R19, R14 ;  /* 0x0000000e130e7220 */ /* 0x000fc60000410000 */
[----:B------:R-:W-:Y:S01]  /*2d30*/  FMUL.FTZ R0, R0, R15 ;  /* 0x0000000f00007220 */ /* 0x000fe20000410000 */
[----:B------:R-:W-:Y:S02]  /*2d40*/  HADD2.F32 R15, -RZ, R24.H0_H0 ;  /* 0x20000018ff0f7230 */ /* 0x000fe40000004100 */
[----:B------:R-:W-:Y:S01]  /*2d50*/  FFMA.FTZ R17, R14, R6, R17 ;  /* 0x000000060e117223 */ /* 0x000fe20000010011 */
[----:B------:R-:W-:-:S03]  /*2d60*/  HADD2.F32 R19, -RZ, R26.H0_H0 ;  /* 0x2000001aff137230 */ /* 0x000fc60000004100 */
[----:B------:R-:W-:Y:S02]  /*2d70*/  FFMA.FTZ R17, R0, R6, R17 ;  /* 0x0000000600117223 */ /* 0x000fe40000010011 */
[----:B------:R-:W-:Y:S01]  /*2d80*/  FMUL.FTZ R16, R19, R16 ;  /* 0x0000001013107220 */ /* 0x000fe20000410000 */
[----:B0-----:R-:W-:-:S04]  /*2d90*/  FMUL.FTZ R4, R15, R4 ;  /* 0x000000040f047220 */ /* 0x001fc80000410000 */
[----:B------:R-:W-:-:S04]  /*2da0*/  FFMA.FTZ R17, R4, R6, R17 ;  /* 0x0000000604117223 */ /* 0x000fc80000010011 */
[----:B------:R-:W-:Y:S01]  /*2db0*/  FFMA.FTZ R19, R16, R6, R17 ;  /* 0x0000000610137223 */ /* 0x000fe20000010011 */
[----:B------:R-:W-:Y:S06]  /*2dc0*/  @P1 BRA `(.L_x_23915) ;  /* 0xfffffffc00141947 */ /* 0x000fec000383ffff */
.L_x_23914:
[----:B------:R-:W-:Y:S05]  /*2dd0*/  @!P0 BRA `(.L_x_23913) ;  /* 0x00000004005c8947 */ /* 0x000fea0003800000 */
[----:B------:R-:W-:Y:S02]  /*2de0*/  ISETP.GE.U32.AND P1, PT, R9, 0x4, PT ;  /* 0x000000040900780c */ /* 0x000fe40003f26070 */
[----:B------:R-:W-:-:S11]  /*2df0*/  ISETP.NE.AND P0, PT, R8, RZ, PT ;  /* 0x000000ff0800720c */ /* 0x000fd60003f05270 */
[----:B------:R-:W-:Y:S05]  /*2e00*/  @!P1 BRA `(.L_x_23916) ;  /* 0x0000000000ac9947 */ /* 0x000fea0003800000 */
[----:B------:R-:W1:Y:S01]  /*2e10*/  LDCU.64 UR4, c[0x0][0x398] ;  /* 0x00007300ff0477ac */ /* 0x000e620008000a00 */
[----:B------:R-:W-:-:S04]  /*2e20*/  IMAD R0, R21, 0xc0, R2 ;  /* 0x000000c015007824 */ /* 0x000fc800078e0202 */
[C---:B------:R-:W-:Y:S01]  /*2e30*/  VIADD R4, R0.reuse, 0xc0 ;  /* 0x000000c000047836 */ /* 0x040fe20000000000 */
[----:B------:R-:W-:-:S04]  /*2e40*/  IADD3 R15, P1, PT, R0, R3, RZ ;  /* 0x00000003000f7210 */ /* 0x000fc80007f3e0ff */
[----:B------:R-:W-:Y:S01]  /*2e50*/  IADD3 R8, P2, PT, R4, R3, RZ ;  /* 0x0000000304087210 */ /* 0x000fe20007f5e0ff */
[C---:B------:R-:W-:Y:S01]  /*2e60*/  VIADD R4, R0.reuse, 0x180 ;  /* 0x0000018000047836 */ /* 0x040fe20000000000 */
[----:B------:R-:W-:Y:S01]  /*2e70*/  IADD3.X R16, PT, PT, RZ, R5, RZ, P1, !PT ;  /* 0x00000005ff107210 */ /* 0x000fe20000ffe4ff */
[----:B------:R-:W-:Y:S02]  /*2e80*/  VIADD R0, R0, 0x240 ;  /* 0x0000024000007836 */ /* 0x000fe40000000000 */
[----:B------:R-:W-:Y:S01]  /*2e90*/  IMAD.X R9, RZ, RZ, R5, P2 ;  /* 0x000000ffff097224 */ /* 0x000fe200010e0605 */
[----:B------:R-:W-:Y:S02]  /*2ea0*/  IADD3 R4, P3, PT, R4, R3, RZ ;  /* 0x0000000304047210 */ /* 0x000fe40007f7e0ff */
[----:B-1----:R-:W-:Y:S02]  /*2eb0*/  LEA R22, P1, R15, UR4, 0x1 ;  /* 0x000000040f167c11 */ /* 0x002fe4000f8208ff */
[----:B------:R-:W-:-:S02]  /*2ec0*/  LEA R14, P2, R8, UR4, 0x1 ;  /* 0x00000004080e7c11 */ /* 0x000fc4000f8408ff */
[----:B--2---:R-:W-:Y:S02]  /*2ed0*/  LEA.HI.X R23, R15, UR5, R16, 0x1, P1 ;  /* 0x000000050f177c11 */ /* 0x004fe400088f0c10 */
[----:B------:R-:W-:Y:S01]  /*2ee0*/  LEA.HI.X R15, R8, UR5, R9, 0x1, P2 ;  /* 0x00000005080f7c11 */ /* 0x000fe200090f0c09 */
[----:B------:R-:W-:Y:S01]  /*2ef0*/  IMAD.X R9, RZ, RZ, R5, P3 ;  /* 0x000000ffff097224 */ /* 0x000fe200018e0605 */
[----:B------:R-:W-:Y:S01]  /*2f00*/  LEA R8, P1, R4, UR4, 0x1 ;  /* 0x0000000404087c11 */ /* 0x000fe2000f8208ff */
[----:B------:R1:W2:Y:S01]  /*2f10*/  LDG.E.U16.CONSTANT R22, desc[UR8][R22.64+0x100] ;  /* 0x0001000816167981 */ /* 0x0002a2000c1e9500 */
[----:B------:R-:W-:Y:S02]  /*2f20*/  IADD3 R0, P2, PT, R0, R3, RZ ;  /* 0x0000000300007210 */ /* 0x000fe40007f5e0ff */
[----:B------:R-:W-:Y:S01]  /*2f30*/  LEA.HI.X R9, R4, UR5, R9, 0x1, P1 ;  /* 0x0000000504097c11 */ /* 0x000fe200088f0c09 */
[----:B------:R-:W3:Y:S01]  /*2f40*/  LDG.E.U16.CONSTANT R14, desc[UR8][R14.64+0x100] ;  /* 0x000100080e0e7981 */ /* 0x000ee2000c1e9500 */
[----:B------:R-:W-:-:S02]  /*2f50*/  IADD3.X R17, PT, PT, RZ, R5, RZ, P2, !PT ;  /* 0x00000005ff117210 */ /* 0x000fc400017fe4ff */
[C---:B------:R-:W-:Y:S01]  /*2f60*/  LEA R16, P1, R0.reuse, UR4, 0x1 ;  /* 0x0000000400107c11 */ /* 0x040fe2000f8208ff */
[----:B------:R-:W4:Y:S03]  /*2f70*/  LDG.E.U16.CONSTANT R8, desc[UR8][R8.64+0x100] ;  /* 0x0001000808087981 */ /* 0x000f26000c1e9500 */
[----:B------:R-:W-:-:S05]  /*2f80*/  LEA.HI.X R17, R0, UR5, R17, 0x1, P1 ;  /* 0x0000000500117c11 */ /* 0x000fca00088f0c11 */
[----:B------:R-:W5:Y:S01]  /*2f90*/  LDG.E.U16.CONSTANT R16, desc[UR8][R16.64+0x100] ;  /* 0x0001000810107981 */ /* 0x000f62000c1e9500 */
[----:B------:R-:W-:-:S05]  /*2fa0*/  IMAD R0, R21, 0x4, R10 ;  /* 0x0000000415007824 */ /* 0x000fca00078e020a */
[----:B------:R-:W0:Y:S04]  /*2fb0*/  LDS R25, [R0] ;  /* 0x0000000000197984 */ /* 0x000e280000000800 */
[----:B------:R-:W4:Y:S04]  /*2fc0*/  LDS R27, [R0+0x4] ;  /* 0x00000400001b7984 */ /* 0x000f280000000800 */
[----:B-1----:R-:W1:Y:S04]  /*2fd0*/  LDS R23, [R0+0x8] ;  /* 0x0000080000177984 */ /* 0x002e680000000800 */
[----:B------:R-:W5:Y:S01]  /*2fe0*/  LDS R29, [R0+0xc] ;  /* 0x00000c00001d7984 */ /* 0x000f620000000800 */
[----:B------:R-:W-:-:S02]  /*2ff0*/  VIADD R21, R21, 0x4 ;  /* 0x0000000415157836 */ /* 0x000fc40000000000 */
[----:B--2---:R-:W-:Y:S02]  /*3000*/  HADD2.F32 R22, -RZ, R22.H0_H0 ;  /* 0x20000016ff167230 */ /* 0x004fe40000004100 */
[----:B---3--:R-:W-:-:S03]  /*3010*/  HADD2.F32 R14, -RZ, R14.H0_H0 ;  /* 0x2000000eff0e7230 */ /* 0x008fc60000004100 */
[----:B0-----:R-:W-:Y:S01]  /*3020*/  FMUL.FTZ R22, R22, R25 ;  /* 0x0000001916167220 */ /* 0x001fe20000410000 */
[----:B----4-:R-:W-:-:S03]  /*3030*/  HADD2.F32 R8, -RZ, R8.H0_H0 ;  /* 0x20000008ff087230 */ /* 0x010fc60000004100 */
[----:B------:R-:W-:Y:S01]  /*3040*/  FFMA.FTZ R19, R22, R6, R19 ;  /* 0x0000000616137223 */ /* 0x000fe20000010013 */
[----:B------:R-:W-:Y:S01]  /*3050*/  FMUL.FTZ R14, R14, R27 ;  /* 0x0000001b0e0e7220 */ /* 0x000fe20000410000 */
[----:B-1----:R-:W-:-:S03]  /*3060*/  FMUL.FTZ R8, R8, R23 ;  /* 0x0000001708087220 */ /* 0x002fc60000410000 */
[----:B------:R-:W-:Y:S01]  /*3070*/  FFMA.FTZ R19, R14, R6, R19 ;  /* 0x000000060e137223 */ /* 0x000fe20000010013 */
[----:B-----5:R-:W-:-:S03]  /*3080*/  HADD2.F32 R16, -RZ, R16.H0_H0 ;  /* 0x20000010ff107230 */ /* 0x020fc60000004100 */
[----:B------:R-:W-:Y:S02]  /*3090*/  FFMA.FTZ R19, R8, R6, R19 ;  /* 0x0000000608137223 */ /* 0x000fe40000010013 */
[----:B------:R-:W-:-:S04]  /*30a0*/  FMUL.FTZ R16, R16, R29 ;  /* 0x0000001d10107220 */ /* 0x000fc80000410000 */
[----:B------:R-:W-:-:S07]  /*30b0*/  FFMA.FTZ R19, R16, R6, R19 ;  /* 0x0000000610137223 */ /* 0x000fce0000010013 */
.L_x_23916:
        /* <DEDUP_REMOVED lines=8> */
[----:B------:R-:W-:-:S03]  /*3140*/  VIADD R0, R0, 0xc0 ;  /* 0x000000c000007836 */ /* 0x000fc60000000000 */
[----:B------:R-:W-:Y:S02]  /*3150*/  IADD3.X R7, PT, PT, RZ, R5, RZ, P1, !PT ;  /* 0x00000005ff077210 */ /* 0x000fe40000ffe4ff */
        /* <DEDUP_REMOVED lines=8> */
[----:B------:R-:W-:-:S05]  /*31e0*/  IMAD R4, R21, 0x4, R10 ;  /* 0x0000000415047824 */ /* 0x000fca00078e020a */
[----:B------:R-:W1:Y:S04]  /*31f0*/  LDS R7, [R4] ;  /* 0x0000000004077984 */ /* 0x000e680000000800 */
[----:B------:R-:W5:Y:S01]  /*3200*/  LDS R16, [R4+0x4] ;  /* 0x0000040004107984 */ /* 0x000f620000000800 */
[----:B------:R-:W-:Y:S02]  /*3210*/  VIADD R21, R21, 0x2 ;  /* 0x0000000215157836 */ /* 0x000fe40000000000 */
[----:B---3--:R-:W-:-:S05]  /*3220*/  HADD2.F32 R0, -RZ, R8.H0_H0 ;  /* 0x20000008ff007230 */ /* 0x008fca0000004100 */
[----:B-1----:R-:W-:Y:S01]  /*3230*/  FMUL.FTZ R0, R0, R7 ;  /* 0x0000000700007220 */ /* 0x002fe20000410000 */
[----:B----4-:R-:W-:-:S03]  /*3240*/  HADD2.F32 R7, -RZ, R14.H0_H0 ;  /* 0x2000000eff077230 */ /* 0x010fc60000004100 */
[----:B0-----:R-:W-:Y:S02]  /*3250*/  FFMA.FTZ R19, R0, R6, R19 ;  /* 0x0000000600137223 */ /* 0x001fe40000010013 */
[----:B-----5:R-:W-:-:S04]  /*3260*/  FMUL.FTZ R16, R7, R16 ;  /* 0x0000001007107220 */ /* 0x020fc80000410000 */
[----:B------:R-:W-:-:S07]  /*3270*/  FFMA.FTZ R19, R16, R6, R19 ;  /* 0x0000000610137223 */ /* 0x000fce0000010013 */
.L_x_23917:
        /* <DEDUP_REMOVED lines=10> */
[----:B---3--:R-:W-:-:S05]  /*3320*/  HADD2.F32 R0, -RZ, R2.H0_H0 ;  /* 0x20000002ff007230 */ /* 0x008fca0000004100 */
[----:B-1----:R-:W-:-:S04]  /*3330*/  FMUL.FTZ R0, R0, R5 ;  /* 0x0000000500007220 */ /* 0x002fc80000410000 */
[----:B0-----:R-:W-:-:S07]  /*3340*/  FFMA.FTZ R19, R0, R6, R19 ;  /* 0x0000000600137223 */ /* 0x001fce0000010013 */
.L_x_23913:
[----:B------:R-:W-:-:S05]  /*3350*/  F2FP.F16.F32.PACK_AB R19, RZ, R19 ;  /* 0x00000013ff13723e */ /* 0x000fca00000000ff */
[----:B------:R-:W-:Y:S01]  /*3360*/  STG.E.U16 desc[UR8][R12.64+0x100], R19 ;  /* 0x000100130c007986 */ /* 0x000fe2000c101508 */
[----:B------:R-:W-:Y:S05]  /*3370*/  EXIT ;  /* 0x000000000000794d */ /* 0x000fea0003800000 */
.L_x_23918:
        /* <DEDUP_REMOVED lines=16> */
.L_x_27679:


//--------------------- .text._ZN4vllm25paged_attention_v2_kernelIttLi192ELi8ELi128ELNS_18Fp8KVCacheDataTypeE0ELb1ELi512EEEvPfS2_PT_PKS3_PKT0_S9_ifPKiSB_iPKfiiiSD_SD_iiiii --------------------------
	.section	.text._ZN4vllm25paged_attention_v2_kernelIttLi192ELi8ELi128ELNS_18Fp8KVCacheDataTypeE0ELb1ELi512EEEvPfS2_PT_PKS3_PKT0_S9_ifPKiSB_iPKfiiiSD_SD_iiiii,"ax",@progbits
	.align	128
        .global         _ZN4vllm25paged_attention_v2_kernelIttLi192ELi8ELi128ELNS_18Fp8KVCacheDataTypeE0ELb1ELi512EEEvPfS2_PT_PKS3_PKT0_S9_ifPKiSB_iPKfiiiSD_SD_iiiii
        .type           _ZN4vllm25paged_attention_v2_kernelIttLi192ELi8ELi128ELNS_18Fp8KVCacheDataTypeE0ELb1ELi512EEEvPfS2_PT_PKS3_PKT0_S9_ifPKiSB_iPKfiiiSD_SD_iiiii,@function
        .size           _ZN4vllm25paged_attention_v2_kernelIttLi192ELi8ELi128ELNS_18Fp8KVCacheDataTypeE0ELb1ELi512EEEvPfS2_PT_PKS3_PKT0_S9_ifPKiSB_iPKfiiiSD_SD_iiiii,(.L_x_27680 - _ZN4vllm25paged_attention_v2_kernelIttLi192ELi8ELi128ELNS_18Fp8KVCacheDataTypeE0ELb1ELi512EEEvPfS2_PT_PKS3_PKT0_S9_ifPKiSB_iPKfiiiSD_SD_iiiii)
        .other          _ZN4vllm25paged_attention_v2_kernelIttLi192ELi8ELi128ELNS_18Fp8KVCacheDataTypeE0ELb1ELi512EEEvPfS2_PT_PKS3_PKT0_S9_ifPKiSB_iPKfiiiSD_SD_iiiii,@"STO_CUDA_ENTRY STV_DEFAULT"
_ZN4vllm25paged_attention_v2_kernelIttLi192ELi8ELi128ELNS_18Fp8KVCacheDataTypeE0ELb1ELi512EEEvPfS2_PT_PKS3_PKT0_S9_ifPKiSB_iPKfiiiSD_SD_iiiii:
.text._ZN4vllm25paged_attention_v2_kernelIttLi192ELi8ELi128ELNS_18Fp8KVCacheDataTypeE0ELb1ELi512EEEvPfS2_PT_PKS3_PKT0_S9_ifPKiSB_iPKfiiiSD_SD_iiiii:
        /* <DEDUP_REMOVED lines=23> */
[----:B------:R-:W2:Y:S01]  /*0170*/  S2R R13, SR_CgaCtaId ;  /* 0x00000000000d7919 */ /* 0x000ea20000008800 */
        /* <DEDUP_REMOVED lines=17> */
[----:B------:R-:W0:Y:S03]  /*0290*/  LDCU.64 UR26, c[0x0][0x3a0] ;  /* 0x00007400ff1a77ac */ /* 0x000e260008000a00 */
[----:B------:R-:W-:Y:S01]  /*02a0*/  @!P0 IADD3.X R4, PT, PT, RZ, UR5, RZ, P1, P2 ;  /* 0x00000005ff048c10 */ /* 0x000fe20008fe44ff */
[----:B------:R-:W1:Y:S01]  /*02b0*/  @UP0 LDCU.64 UR4, c[0x0][0x3d0] ;  /* 0x00007a00ff0407ac */ /* 0x000e620008000a00 */
[----:B----4-:R-:W-:-:S02]  /*02c0*/  @!P0 LEA R2, P1, R3, R6, 0x1 ;  /* 0x0000000603028211 */ /* 0x010fc400078208ff */
[----:B------:R-:W4:Y:S02]  /*02d0*/  I2F.RP R6, UR9 ;  /* 0x0000000900067d06 */ /* 0x000f240008209400 */
[----:B------:R-:W-:-:S06]  /*02e0*/  @!P0 LEA.HI.X R3, R3, R7, R4, 0x1, P1 ;  /* 0x0000000703038211 */ /* 0x000fcc00008f0c04 */
[----:B------:R2:W3:Y:S01]  /*02f0*/  @!P0 LDG.E.CONSTANT R3, desc[UR14][R2.64] ;  /* 0x0000000e02038981 */ /* 0x0004e2000c1e9900 */
[----:B------:R-:W2:Y:S01]  /*0300*/  LDCU UR23, c[0x0][0x370] ;  /* 0x00006e00ff1777ac */ /* 0x000ea20008000800 */
[----:B------:R-:W-:Y:S01]  /*0310*/  PLOP3.LUT P1, PT, PT, PT, UP0, 0x80, 0x8 ;  /* 0x000000000008781c */ /* 0x000fe20003f2f008 */
[----:B-1----:R-:W-:Y:S01]  /*0320*/  @UP0 UIMAD.WIDE.U32 UR4, UR20, 0x4, UR4 ;  /* 0x00000004140408a5 */ /* 0x002fe2000f8e0004 */
[----:B----4-:R-:W1:Y:S05]  /*0330*/  MUFU.RCP R6, R6 ;  /* 0x0000000600067308 */ /* 0x010e6a0000001000 */
[----:B------:R-:W-:Y:S01]  /*0340*/  IMAD.U32 R5, RZ, RZ, UR5 ;  /* 0x00000005ff057e24 */ /* 0x000fe2000f8e00ff */
[----:B------:R-:W-:-:S02]  /*0350*/  MOV R4, UR4 ;  /* 0x0000000400047c02 */ /* 0x000fc40008000f00 */
[----:B-1----:R-:W-:Y:S02]  /*0360*/  IADD3 R7, PT, PT, R6, 0xffffffe, RZ ;  /* 0x0ffffffe06077810 */ /* 0x002fe40007ffe0ff */
[----:B--2---:R-:W-:Y:S01]  /*0370*/  IABS R2, UR23 ;  /* 0x0000001700027c13 */ /* 0x004fe20008000000 */
[----:B------:R-:W-:Y:S01]  /*0380*/  UMOV UR4, URZ ;  /* 0x000000ff00047c82 */ /* 0x000fe20008000000 */
[----:B------:R1:W5:Y:S01]  /*0390*/  @P1 LDG.E.CONSTANT R22, desc[UR14][R4.64] ;  /* 0x0000000e04161981 */ /* 0x000362000c1e9900 */
[----:B------:R-:W-:Y:S01]  /*03a0*/  UIADD3 UR10, UPT, UPT, UR21, -0x1, URZ ;  /* 0xffffffff150a7890 */ /* 0x000fe2000fffe0ff */
[----:B------:R-:W2:Y:S01]  /*03b0*/  F2I.FTZ.U32.TRUNC.NTZ R7, R7 ;  /* 0x0000000700077305 */ /* 0x000ea2000021f000 */
[----:B------:R-:W-:Y:S01]  /*03c0*/  R2UR UR8, R2 ;  /* 0x00000000020872ca */ /* 0x000fe200000e0000 */
[----:B------:R-:W-:Y:S01]  /*03d0*/  IMAD.U32 R2, RZ, RZ, UR28 ;  /* 0x0000001cff027e24 */ /* 0x000fe2000f8e00ff */
[----:B------:R-:W-:Y:S01]  /*03e0*/  MOV R10, 0x400 ;  /* 0x00000400000a7802 */ /* 0x000fe20000000f00 */
[----:B------:R-:W-:Y:S01]  /*03f0*/  BSSY B0, `(.L_x_23919) ;  /* 0x0000197000007945 */ /* 0x000fe20003800000 */
[----:B------:R-:W-:Y:S01]  /*0400*/  IMAD.U32 R9, RZ, RZ, UR10 ;  /* 0x0000000aff097e24 */ /* 0x000fe2000f8e00ff */
[----:B------:R-:W-:Y:S01]  /*0410*/  MOV R11, UR19 ;  /* 0x00000013000b7c02 */ /* 0x000fe20008000f00 */
[----:B------:R-:W-:Y:S01]  /*0420*/  ULOP3.LUT UR10, UR10, UR28, URZ, 0x3c, !UPT ;  /* 0x0000001c0a0a7292 */ /* 0x000fe2000f8e3cff */
[----:B------:R-:W-:Y:S01]  /*0430*/  IABS R16, R2 ;  /* 0x0000000200107213 */ /* 0x000fe20000000000 */
[----:B-1----:R-:W-:-:S02]  /*0440*/  HFMA2 R4, -RZ, RZ, 0, 0 ;  /* 0x00000000ff047431 */ /* 0x002fc400000001ff */
[----:B------:R-:W-:Y:S01]  /*0450*/  UISETP.GE.AND UP2, UPT, UR10, URZ, UPT ;  /* 0x000000ff0a00728c */ /* 0x000fe2000bf46270 */
[----:B------:R-:W1:Y:S01]  /*0460*/  I2F.RP R6, R16 ;  /* 0x0000001000067306 */ /* 0x000e620000209400 */
[----:B--2---:R-:W-:-:S07]  /*0470*/  R2UR UR5, R7 ;  /* 0x00000000070572ca */ /* 0x004fce00000e0000 */
[----:B-1----:R-:W1:Y:S06]  /*0480*/  MUFU.RCP R6, R6 ;  /* 0x0000000600067308 */ /* 0x002e6c0000001000 */
        /* <DEDUP_REMOVED lines=25> */
[----:B------:R-:W-:Y:S02]  /*0620*/  MOV R8, UR17 ;  /* 0x0000001100087c02 */ /* 0x000fe40008000f00 */
[----:B------:R-:W-:Y:S02]  /*0630*/  IMAD.HI.U32 R7, R5, R7, UR4 ;  /* 0x0000000405077e27 */ /* 0x000fe4000f8e0007 */
[-C--:B------:R-:W-:Y:S02]  /*0640*/  IABS R2, R8.reuse ;  /* 0x0000000800027213 */ /* 0x080fe40000000000 */
[----:B------:R-:W-:Y:S02]  /*0650*/  IABS R8, R8 ;  /* 0x0000000800087213 */ /* 0x000fe40000000000 */
[----:B------:R-:W-:Y:S02]  /*0660*/  R2UR UR25, R2 ;  /* 0x00000000021972ca */ /* 0x000fe400000e0000 */
[----:B------:R-:W-:-:S11]  /*0670*/  R2UR UR32, R7 ;  /* 0x00000000072072ca */ /* 0x000fd600000e0000 */
[----:B------:R-:W1:Y:S08]  /*0680*/  I2F.RP R2, UR25 ;  /* 0x0000001900027d06 */ /* 0x000e700008209400 */
[----:B-1----:R-:W1:Y:S02]  /*0690*/  MUFU.RCP R2, R2 ;  /* 0x0000000200027308 */ /* 0x002e640000001000 */
[----:B-1----:R-:W-:Y:S01]  /*06a0*/  VIADD R4, R2, 0xffffffe ;  /* 0x0ffffffe02047836 */ /* 0x002fe20000000000 */
[----:B------:R-:W-:-:S02]  /*06b0*/  IABS R2, R9 ;  /* 0x0000000900027213 */ /* 0x000fc40000000000 */
[----:B------:R-:W-:Y:S02]  /*06c0*/  SHF.R.U32.HI R9, RZ, 0x2, R0 ;  /* 0x00000002ff097819 */ /* 0x000fe40000011600 */
[----:B------:R-:W-:Y:S01]  /*06d0*/  R2UR UR4, R2 ;  /* 0x00000000020472ca */ /* 0x000fe200000e0000 */
[----:B------:R-:W1:Y:S01]  /*06e0*/  F2I.FTZ.U32.TRUNC.NTZ R4, R4 ;  /* 0x0000000400047305 */ /* 0x000e62000021f000 */
[----:B------:R-:W-:-:S11]  /*06f0*/  IABS R2, UR20 ;  /* 0x0000001400027c13 */ /* 0x000fd60008000000 */
[----:B------:R-:W-:Y:S02]  /*0700*/  UIMAD.WIDE.U32 UR8, UR32, UR4, URZ ;  /* 0x00000004200872a5 */ /* 0x000fe4000f8e00ff */
[----:B------:R-:W-:Y:S01]  /*0710*/  ULEA UR8, UR19, 0x40, 0x6 ;  /* 0x0000004013087891 */ /* 0x000fe2000f8e30ff */
[----:B-1----:R-:W-:-:S04]  /*0720*/  R2UR UR5, R4 ;  /* 0x00000000040572ca */ /* 0x002fc800000e0000 */
[----:B------:R-:W-:Y:S01]  /*0730*/  UMOV UR11, UR9 ;  /* 0x00000009000b7c82 */ /* 0x000fe20008000000 */
[----:B------:R-:W-:Y:S01]  /*0740*/  R2UR UR9, R2 ;  /* 0x00000000020972ca */ /* 0x000fe200000e0000 */
[----:B------:R-:W-:Y:S01]  /*0750*/  IMAD.MOV R2, RZ, RZ, -R8 ;  /* 0x000000ffff027224 */ /* 0x000fe200078e0a08 */
[----:B------:R-:W-:Y:S02]  /*0760*/  IADD3 R5, PT, PT, RZ, -UR11, RZ ;  /* 0x8000000bff057c10 */ /* 0x000fe4000fffe0ff */
[----:B------:R-:W-:Y:S02]  /*0770*/  SHF.R.U32.HI R8, RZ, 0x5, R0 ;  /* 0x00000005ff087819 */ /* 0x000fe40000011600 */
[----:B------:R-:W-:Y:S01]  /*0780*/  R2UR UR12, R2 ;  /* 0x00000000020c72ca */ /* 0x000fe200000e0000 */
[----:B------:R-:W-:Y:S01]  /*0790*/  IMAD R5, R16, R5, UR4 ;  /* 0x0000000410057e24 */ /* 0x000fe2000f8e0205 */
[----:B------:R-:W-:Y:S01]  /*07a0*/  UIADD3 UR7, UPT, UPT, URZ, -UR5, URZ ;  /* 0x80000005ff077290 */ /* 0x000fe2000fffe0ff */
[----:B------:R-:W-:Y:S01]  /*07b0*/  LOP3.LUT R2, R0, 0x3, RZ, 0xc0, !PT ;  /* 0x0000000300027812 */ /* 0x000fe200078ec0ff */
[----:B------:R-:W-:Y:S01]  /*07c0*/  UMOV UR4, URZ ;  /* 0x000000ff00047c82 */ /* 0x000fe20008000000 */
[----:B------:R-:W-:Y:S01]  /*07d0*/  IMAD R11, R11, 0x40, R8 ;  /* 0x000000400b0b7824 */ /* 0x000fe200078e0208 */
[----:B------:R-:W-:Y:S01]  /*07e0*/  UIMAD UR7, UR7, UR25, URZ ;  /* 0x00000019070772a4 */ /* 0x000fe2000f8e02ff */
[----:B------:R-:W-:-:S02]  /*07f0*/  ISETP.GT.U32.AND P1, PT, R16, R5, PT ;  /* 0x000000051000720c */ /* 0x000fc40003f24070 */
[----:B------:R-:W-:Y:S01]  /*0800*/  MOV R0, 0xff7fffff ;  /* 0xff7fffff00007802 */ /* 0x000fe20000000f00 */
[----:B------:R-:W-:Y:S02]  /*0810*/  UIMAD.WIDE.U32 UR4, UR5, UR7, UR4 ;  /* 0x00000007050472a5 */ /* 0x000fe4000f8e0004 */
[----:B------:R-:W-:Y:S02]  /*0820*/  UIADD3 UR7, UPT, UPT, UR21, 0x7, URZ ;  /* 0x0000000715077890 */ /* 0x000fe4000fffe0ff */
[----:B------:R-:W-:Y:S02]  /*0830*/  UIMAD.WIDE.U32 UR4, UR5, UR9, URZ ;  /* 0x00000009050472a5 */ /* 0x000fe4000f8e00ff */
[----:B------:R-:W-:Y:S02]  /*0840*/  USHF.R.U32.HI UR7, URZ, 0x3, UR7 ;  /* 0x00000003ff077899 */ /* 0x000fe40008011607 */
[----:B------:R-:W-:Y:S02]  /*0850*/  UIMAD UR4, UR5, UR12, UR9 ;  /* 0x0000000c050472a4 */ /* 0x000fe4000f8e0209 */
[----:B------:R-:W-:Y:S01]  /*0860*/  VOTEU.ANY UP3, P1 ;  /* 0x0000000000ff7886 */ /* 0x000fe20000860100 */
[----:B------:R-:W-:Y:S01]  /*0870*/  PLOP3.LUT P1, PT, PT, PT, UP3, 0x80, 0x8 ;  /* 0x000000000008781c */ /* 0x000fe20003f2f038 */
[----:B------:R-:W-:-:S02]  /*0880*/  UISETP.GT.U32.AND UP5, UPT, UR25, UR4, UPT ;  /* 0x000000041900728c */ /* 0x000fc4000bfa4070 */
[----:B------:R-:W-:Y:S02]  /*0890*/  UISETP.LT.U32.AND UP6, UPT, UR7, UR8, UPT ;  /* 0x000000080700728c */ /* 0x000fe4000bfc1070 */
[----:B0-----:R-:W-:Y:S02]  /*08a0*/  UIMAD UR9, UR18, UR13, URZ ;  /* 0x0000000d120972a4 */ /* 0x001fe4000f8e02ff */
[----:B------:R-:W-:Y:S02]  /*08b0*/  USEL UR7, UR7, UR8, UP6 ;  /* 0x0000000807077287 */ /* 0x000fe4000b000000 */
[----:B------:R-:W-:Y:S02]  /*08c0*/  @!UP3 UIADD3 UR11, UPT, UPT, UR11, 0x1, URZ ;  /* 0x000000010b0bb890 */ /* 0x000fe4000fffe0ff */
[----:B------:R-:W-:Y:S02]  /*08d0*/  @UP0 UIMAD UR12, UR23, UR16, UR20 ;  /* 0x00000010170c02a4 */ /* 0x000fe4000f8e0214 */
[----:B------:R-:W-:Y:S01]  /*08e0*/  @!UP5 UIADD3 UR4, UPT, UPT, UR4, -UR25, URZ ;  /* 0x800000190404d290 */ /* 0x000fe2000fffe0ff */
[----:B------:R-:W-:Y:S01]  /*08f0*/  @!P1 IADD3 R5, PT, PT, R5, -R16, RZ ;  /* 0x8000001005059210 */ /* 0x000fe20007ffe0ff */
[----:B------:R-:W-:-:S02]  /*0900*/  @!UP5 UIADD3 UR5, UPT, UPT, UR5, 0x1, URZ ;  /* 0x000000010505d890 */ /* 0x000fc4000fffe0ff */
[----:B------:R-:W-:Y:S01]  /*0910*/  UISETP.GE.U32.AND UP4, UPT, UR4, UR25, UPT ;  /* 0x000000190400728c */ /* 0x000fe2000bf86070 */
[----:B------:R-:W-:Y:S01]  /*0920*/  ISETP.GE.U32.AND P1, PT, R5, R16, PT ;  /* 0x000000100500720c */ /* 0x000fe20003f26070 */
[----:B------:R-:W-:Y:S01]  /*0930*/  ULOP3.LUT UR4, UR20, UR17, URZ, 0x3c, !UPT ;  /* 0x0000001114047292 */ /* 0x000fe2000f8e3cff */
[----:B------:R-:W-:Y:S01]  /*0940*/  LEA R5, R13, R10, 0x18 ;  /* 0x0000000a0d057211 */ /* 0x000fe200078ec0ff */
[----:B------:R-:W-:Y:S02]  /*0950*/  @UP0 UIMAD UR12, UR12, UR29, 0x1 ;  /* 0x000000010c0c04a4 */ /* 0x000fe4000f8e021d */
[----:B------:R-:W-:Y:S02]  /*0960*/  UISETP.GE.AND UP5, UPT, UR4, URZ, UPT ;  /* 0x000000ff0400728c */ /* 0x000fe4000bfa6270 */
[----:B------:R-:W-:-:S03]  /*0970*/  IMAD R2, R2, 0x60, R5 ;  /* 0x0000006002027824 */ /* 0x000fc600078e0205 */
[----:B------:R-:W-:Y:S01]  /*0980*/  @UP4 UIADD3 UR5, UPT, UPT, UR5, 0x1, URZ ;  /* 0x0000000105054890 */ /* 0x000fe2000fffe0ff */
[----:B------:R-:W-:Y:S01]  /*0990*/  @!P0 IMAD R4, R9, 0x4, R2 ;  /* 0x0000000409048824 */ /* 0x000fe200078e0202 */
[----:B------:R-:W-:Y:S01]  /*09a0*/  UISETP.NE.AND UP4, UPT, UR17, URZ, UPT ;  /* 0x000000ff1100728c */ /* 0x000fe2000bf85270 */
[----:B------:R-:W-:-:S04]  /*09b0*/  VOTEU.ANY UP3, P1 ;  /* 0x0000000000ff7886 */ /* 0x000fc80000860100 */
[----:B------:R-:W-:Y:S02]  /*09c0*/  UMOV UR13, UR5 ;  /* 0x00000005000d7c82 */ /* 0x000fe40008000000 */
[----:B------:R-:W-:Y:S02]  /*09d0*/  @!UP5 UIADD3 UR13, UPT, UPT, URZ, -UR13, URZ ;  /* 0x8000000dff0dd290 */ /* 0x000fe4000fffe0ff */
[----:B------:R-:W-:Y:S02]  /*09e0*/  @UP3 UIADD3 UR11, UPT, UPT, UR11, 0x1, URZ ;  /* 0x000000010b0b3890 */ /* 0x000fe4000fffe0ff */
[----:B------:R-:W-:Y:S02]  /*09f0*/  @!UP4 ULOP3.LUT UR13, URZ, UR17, URZ, 0x33, !UPT ;  /* 0x00000011ff0dc292 */ /* 0x000fe4000f8e33ff */
[----:B------:R-:W-:Y:S02]  /*0a00*/  @!UP2 UIADD3 UR11, UPT, UPT, URZ, -UR11, URZ ;  /* 0x8000000bff0ba290 */ /* 0x000fe4000fffe0ff */
[----:B------:R-:W-:-:S02]  /*0a10*/  @!UP0 UIMAD UR6, UR6, UR16, UR13 ;  /* 0x00000010060682a4 */ /* 0x000fc4000f8e020d */
[----:B------:R-:W-:Y:S02]  /*0a20*/  @!UP1 ULOP3.LUT UR11, URZ, UR28, URZ, 0x33, !UPT ;  /* 0x0000001cff0b9292 */ /* 0x000fe4000f8e33ff */
[----:B------:R-:W-:-:S04]  /*0a30*/  @!UP0 UIADD3 UR6, UPT, UPT, URZ, -UR6, URZ ;  /* 0x80000006ff068290 */ /* 0x000fc8000fffe0ff */
[----:B------:R-:W-:Y:S01]  /*0a40*/  @!UP0 UIMAD UR12, UR29, UR6, 0x1 ;  /* 0x000000011d0c84a4 */ /* 0x000fe2000f8e0206 */
[----:B---3--:R0:W-:Y:S01]  /*0a50*/  @!P0 STS [R4], R3 ;  /* 0x0000000304008388 */ /* 0x0081e20000000800 */
[----:B------:R-:W-:Y:S01]  /*0a60*/  BAR.SYNC.DEFER_BLOCKING 0x0 ;  /* 0x0000000000007b1d */ /* 0x000fe20000010000 */
[----:B------:R-:W-:Y:S01]  /*0a70*/  ISETP.GE.U32.AND P0, PT, R11, UR7, PT ;  /* 0x000000070b007c0c */ /* 0x000fe2000bf06070 */
[----:B0-----:R-:W-:-:S12]  /*0a80*/  IMAD.MOV.U32 R3, RZ, RZ, R16 ;  /* 0x000000ffff037224 */ /* 0x001fd800078e0010 */
[----:B------:R-:W-:Y:S05]  /*0a90*/  @P0 BRA `(.L_x_23920) ;  /* 0x0000001000b00947 */ /* 0x000fea0003800000 */
[----:B------:R-:W0:Y:S01]  /*0aa0*/  LDCU UR4, c[0x0][0x3e0] ;  /* 0x00007c00ff0477ac */ /* 0x000e220008000800 */
[----:B------:R-:W-:Y:S01]  /*0ab0*/  IMAD.WIDE.U32 R4, R11, 0x4, RZ ;  /* 0x000000040b047825 */ /* 0x000fe200078e00ff */
[----:B------:R-:W-:Y:S01]  /*0ac0*/  MOV R7, UR9 ;  /* 0x0000000900077c02 */ /* 0x000fe20008000f00 */
[----:B------:R-:W1:Y:S02]  /*0ad0*/  LDCU.64 UR6, c[0x0][0x3b8] ;  /* 0x00007700ff0677ac */ /* 0x000e640008000a00 */
[----:B------:R-:W-:Y:S01]  /*0ae0*/  IMAD.SHL.U32 R0, R9, 0x4, RZ ;  /* 0x0000000409007824 */ /* 0x000fe200078e00ff */
[----:B------:R-:W-:Y:S01]  /*0af0*/  IADD3 R10, PT, PT, R10, 0x1a0, RZ ;  /* 0x000001a00a0a7810 */ /* 0x000fe20007ffe0ff */
[----:B------:R-:W-:Y:S01]  /*0b00*/  IMAD.WIDE R6, R7, 0x4, R4 ;  /* 0x0000000407067825 */ /* 0x000fe200078e0204 */
[----:B------:R-:W2:Y:S02]  /*0b10*/  LDCU UR5, c[0x0][0x3fc] ;  /* 0x00007f80ff0577ac */ /* 0x000ea40008000800 */
[----:B------:R-:W-:Y:S01]  /*0b20*/  LOP3.LUT R5, R0, 0x1c, RZ, 0xc0, !PT ;  /* 0x0000001c00057812 */ /* 0x000fe200078ec0ff */
[C---:B------:R-:W-:Y:S01]  /*0b30*/  IMAD.SHL.U32 R0, R9.reuse, 0x8, RZ ;  /* 0x0000000809007824 */ /* 0x040fe200078e00ff */
[----:B------:R-:W-:-:S02]  /*0b40*/  LOP3.LUT R9, R9, 0x7, RZ, 0xc0, !PT ;  /* 0x0000000709097812 */ /* 0x000fc400078ec0ff */
[----:B------:R-:W-:Y:S01]  /*0b50*/  LEA R10, R13, R10, 0x18 ;  /* 0x0000000a0d0a7211 */ /* 0x000fe200078ec0ff */
[C---:B------:R-:W-:Y:S01]  /*0b60*/  IMAD R5, R8.reuse, 0x20, R5 ;  /* 0x0000002008057824 */ /* 0x040fe200078e0205 */
[----:B------:R-:W-:Y:S01]  /*0b70*/  LEA R8, R8, UR24, 0x3 ;  /* 0x0000001808087c11 */ /* 0x000fe2000f8e18ff */
[----:B0-----:R-:W-:Y:S01]  /*0b80*/  UIMAD UR4, UR13, UR4, URZ ;  /* 0x000000040d0472a4 */ /* 0x001fe2000f8e02ff */
[----:B------:R-:W-:Y:S01]  /*0b90*/  LOP3.LUT R24, R0, 0x38, RZ, 0xc0, !PT ;  /* 0x0000003800187812 */ /* 0x000fe200078ec0ff */
[----:B------:R-:W-:Y:S01]  /*0ba0*/  IMAD.MOV.U32 R0, RZ, RZ, -0x800001 ;  /* 0xff7fffffff007424 */ /* 0x000fe200078e00ff */
[----:B------:R-:W-:Y:S01]  /*0bb0*/  IADD3 R9, PT, PT, R9, R8, RZ ;  /* 0x0000000809097210 */ /* 0x000fe20007ffe0ff */
[----:B------:R-:W-:Y:S01]  /*0bc0*/  VIADD R17, R8, 0x1 ;  /* 0x0000000108117836 */ /* 0x000fe20000000000 */
[----:B-1----:R-:W-:Y:S01]  /*0bd0*/  IADD3 R4, P0, PT, R6, UR6, RZ ;  /* 0x0000000606047c10 */ /* 0x002fe2000ff1e0ff */
[----:B------:R-:W-:Y:S01]  /*0be0*/  IMAD.U32 R8, RZ, RZ, UR4 ;  /* 0x00000004ff087e24 */ /* 0x000fe2000f8e00ff */
[----:B------:R-:W-:Y:S01]  /*0bf0*/  IADD3 R5, PT, PT, R5, R10, RZ ;  /* 0x0000000a05057210 */ /* 0x000fe20007ffe0ff */
[----:B------:R-:W-:Y:S01]  /*0c00*/  VIADD R19, R9, 0x1 ;  /* 0x0000000109137836 */ /* 0x000fe20000000000 */
[----:B------:R-:W-:-:S02]  /*0c10*/  IADD3.X R7, PT, PT, R7, UR7, RZ, P0, !PT ;  /* 0x0000000707077c10 */ /* 0x000fc400087fe4ff */
[----:B------:R-:W-:Y:S02]  /*0c20*/  IADD3 R24, P0, PT, R24, UR4, RZ ;  /* 0x0000000418187c10 */ /* 0x000fe4000ff1e0ff */
[----:B--2---:R-:W-:Y:S02]  /*0c30*/  MOV R20, UR5 ;  /* 0x0000000500147c02 */ /* 0x004fe40008000f00 */
[----:B------:R-:W-:Y:S02]  /*0c40*/  MOV R6, R11 ;  /* 0x0000000b00067202 */ /* 0x000fe40000000f00 */
[----:B------:R-:W-:Y:S02]  /*0c50*/  IADD3 R18, PT, PT, R9, -UR21, RZ ;  /* 0x8000001509127c10 */ /* 0x000fe4000fffe0ff */
[----:B------:R-:W-:Y:S02]  /*0c60*/  IADD3 R20, PT, PT, -R20, UR11, RZ ;  /* 0x0000000b14147c10 */ /* 0x000fe4000fffe1ff */
[----:B------:R-:W-:-:S07]  /*0c70*/  LEA.HI.X.SX32 R25, R8, RZ, 0x1, P0 ;  /* 0x000000ff08197211 */ /* 0x000fce00000f0eff */
.L_x_23925:
        /* <DEDUP_REMOVED lines=27> */
[----:B------:R-:W0:Y:S01]  /*0e30*/  S2R R21, SR_TID.X ;  /* 0x0000000000157919 */ /* 0x000e220000002100 */
[----:B------:R-:W-:Y:S01]  /*0e40*/  IMAD R13, R13, R10, RZ ;  /* 0x0000000a0d0d7224 */ /* 0x000fe200078e02ff */
[----:B------:R-:W-:Y:S01]  /*0e50*/  ISETP.NE.AND P1, PT, R14, RZ, PT ;  /* 0x000000ff0e00720c */ /* 0x000fe20003f25270 */
[----:B------:R-:W-:Y:S02]  /*0e60*/  VIADD R11, R15, UR12 ;  /* 0x0000000c0f0b7c36 */ /* 0x000fe40008000000 */
[----:B------:R-:W-:-:S03]  /*0e70*/  IMAD.HI.U32 R8, R9, R13, R8 ;  /* 0x0000000d09087227 */ /* 0x000fc600078e0008 */
[----:B------:R-:W-:Y:S02]  /*0e80*/  IABS R12, R11 ;  /* 0x0000000b000c7213 */ /* 0x000fe40000000000 */
[----:B------:R-:W-:-:S03]  /*0e90*/  ISETP.GE.AND P2, PT, R11, RZ, PT ;  /* 0x000000ff0b00720c */ /* 0x000fc60003f46270 */
[----:B------:R-:W-:-:S04]  /*0ea0*/  IMAD.MOV.U32 R9, RZ, RZ, R12 ;  /* 0x000000ffff097224 */ /* 0x000fc800078e000c */
[----:B------:R-:W-:-:S05]  /*0eb0*/  IMAD.HI.U32 R8, R8, R9, RZ ;  /* 0x0000000908087227 */ /* 0x000fca00078e00ff */
[----:B------:R-:W-:-:S05]  /*0ec0*/  IADD3 R8, PT, PT, RZ, -R8, RZ ;  /* 0x80000008ff087210 */ /* 0x000fca0007ffe0ff */
[----:B------:R-:W-:-:S05]  /*0ed0*/  IMAD R9, R10, R8, R9 ;  /* 0x000000080a097224 */ /* 0x000fca00078e0209 */
[----:B------:R-:W-:Y:S02]  /*0ee0*/  ISETP.GT.U32.AND P0, PT, R10, R9, PT ;  /* 0x000000090a00720c */ /* 0x000fe40003f04070 */
[----:B0-----:R-:W-:-:S11]  /*0ef0*/  LOP3.LUT R21, R21, 0x3, RZ, 0xc0, !PT ;  /* 0x0000000315157812 */ /* 0x001fd600078ec0ff */
        /* <DEDUP_REMOVED lines=13> */
.L_x_23922:
        /* <DEDUP_REMOVED lines=18> */
[----:B0-----:R-:W-:-:S03]  /*10f0*/  HADD2.F32 R15, -RZ, R9.H0_H0 ;  /* 0x20000009ff0f7230 */ /* 0x001fc60000004100 */
[----:B------:R-:W4:Y:S01]  /*1100*/  LDG.E.CONSTANT R32, desc[UR14][R36.64+0x480] ;  /* 0x0004800e24207981 */ /* 0x000f22000c1e9900 */
[----:B------:R-:W-:-:S03]  /*1110*/  HADD2.F32 R9, -RZ, R9.H1_H1 ;  /* 0x30000009ff097230 */ /* 0x000fc60000004100 */
[----:B------:R-:W4:Y:S04]  /*1120*/  LDG.E.CONSTANT R29, desc[UR14][R36.64+0x580] ;  /* 0x0005800e241d7981 */ /* 0x000f28000c1e9900 */
[----:B------:R-:W4:Y:S04]  /*1130*/  LDG.E.CONSTANT R30, desc[UR14][R36.64+0x600] ;  /* 0x0006000e241e7981 */ /* 0x000f28000c1e9900 */
[----:B------:R-:W4:Y:S01]  /*1140*/  LDG.E.CONSTANT R35, desc[UR14][R36.64+0x700] ;  /* 0x0007000e24237981 */ /* 0x000f22000c1e9900 */
[--C-:B--2---:R-:W-:Y:S02]  /*1150*/  HADD2.F32 R28, -RZ, R14.reuse.H0_H0 ;  /* 0x2000000eff1c7230 */ /* 0x104fe40000004100 */
[----:B------:R-:W-:-:S03]  /*1160*/  HADD2.F32 R14, -RZ, R14.H1_H1 ;  /* 0x3000000eff0e7230 */ /* 0x000fc60000004100 */
[----:B------:R-:W-:Y:S02]  /*1170*/  FMUL.FTZ R28, R15, R28 ;  /* 0x0000001c0f1c7220 */ /* 0x000fe40000410000 */
[----:B------:R-:W-:Y:S01]  /*1180*/  FMUL.FTZ R15, R9, R14 ;  /* 0x0000000e090f7220 */ /* 0x000fe20000410000 */
[----:B------:R-:W-:Y:S02]  /*1190*/  HADD2.F32 R9, -RZ, R8.H0_H0 ;  /* 0x20000008ff097230 */ /* 0x000fe40000004100 */
[----:B---3--:R-:W-:-:S05]  /*11a0*/  HADD2.F32 R14, -RZ, R13.H0_H0 ;  /* 0x2000000dff0e7230 */ /* 0x008fca0000004100 */
[----:B------:R-:W-:Y:S02]  /*11b0*/  FFMA.FTZ R9, R9, R14, R28 ;  /* 0x0000000e09097223 */ /* 0x000fe4000001001c */
[----:B------:R-:W2:Y:S01]  /*11c0*/  LDG.E.CONSTANT R28, desc[UR14][R36.64+0x500] ;  /* 0x0005000e241c7981 */ /* 0x000ea2000c1e9900 */
        /* <DEDUP_REMOVED lines=32> */
[----:B------:R-:W4:Y:S01]  /*13d0*/  LDG.E.CONSTANT R33, desc[UR14][R36.64+0xb80] ;  /* 0x000b800e24217981 */ /* 0x000f22000c1e9900 */
[----:B------:R-:W-:Y:S02]  /*13e0*/  HADD2.F32 R34, -RZ, R34.H1_H1 ;  /* 0x30000022ff227230 */ /* 0x000fe40000004100 */
[----:B------:R-:W-:-:S03]  /*13f0*/  FFMA.FTZ R13, R10, R12, R9 ;  /* 0x0000000c0a0d7223 */ /* 0x000fc60000010009 */
[----:B------:R-:W-:Y:S02]  /*1400*/  FFMA.FTZ R12, R11, R34, R8 ;  /* 0x000000220b0c7223 */ /* 0x000fe40000010008 */
[----:B------:R-:W0:Y:S01]  /*1410*/  LDS.128 R8, [R2+0x20] ;  /* 0x0000200002087984 */ /* 0x000e220000000c00 */
[----:B------:R-:W-:Y:S02]  /*1420*/  HADD2.F32 R14, -RZ, R15.H0_H0 ;  /* 0x2000000fff0e7230 */ /* 0x000fe40000004100 */
[----:B------:R-:W-:Y:S01]  /*1430*/  HADD2.F32 R26, -RZ, R23.H0_H0 ;  /* 0x20000017ff1a7230 */ /* 0x000fe20000004100 */
[----:B------:R-:W4:Y:S04]  /*1440*/  LDG.E.CONSTANT R34, desc[UR14][R36.64+0x800] ;  /* 0x0008000e24227981 */ /* 0x000f28000c1e9900 */
[----:B------:R-:W-:-:S02]  /*1450*/  FFMA.FTZ R13, R14, R26, R13 ;  /* 0x0000001a0e0d7223 */ /* 0x000fc4000001000d */
[----:B------:R-:W4:Y:S01]  /*1460*/  LDG.E.CONSTANT R26, desc[UR14][R36.64+0x780] ;  /* 0x0007800e241a7981 */ /* 0x000f22000c1e9900 */
[----:B------:R-:W-:Y:S02]  /*1470*/  HADD2.F32 R15, -RZ, R15.H1_H1 ;  /* 0x3000000fff0f7230 */ /* 0x000fe40000004100 */
[----:B------:R-:W-:-:S05]  /*1480*/  HADD2.F32 R23, -RZ, R23.H1_H1 ;  /* 0x30000017ff177230 */ /* 0x000fca0000004100 */
[----:B------:R-:W-:Y:S01]  /*1490*/  FFMA.FTZ R12, R15, R23, R12 ;  /* 0x000000170f0c7223 */ /* 0x000fe2000001000c */
[----:B------:R-:W-:Y:S01]  /*14a0*/  HADD2.F32 R15, -RZ, R31.H0_H0 ;  /* 0x2000001fff0f7230 */ /* 0x000fe20000004100 */
[----:B------:R-:W4:Y:S01]  /*14b0*/  LDG.E.CONSTANT R23, desc[UR14][R36.64+0x880] ;  /* 0x0008800e24177981 */ /* 0x000f22000c1e9900 */
[----:B0-----:R-:W-:-:S05]  /*14c0*/  HADD2.F32 R14, -RZ, R8.H0_H0 ;  /* 0x20000008ff0e7230 */ /* 0x001fca0000004100 */
[----:B------:R-:W-:Y:S01]  /*14d0*/  FFMA.FTZ R14, R14, R15, R13 ;  /* 0x0000000f0e0e7223 */ /* 0x000fe2000001000d */
[----:B------:R-:W-:Y:S02]  /*14e0*/  HADD2.F32 R13, -RZ, R8.H1_H1 ;  /* 0x30000008ff0d7230 */ /* 0x000fe40000004100 */
[----:B------:R-:W-:-:S05]  /*14f0*/  HADD2.F32 R8, -RZ, R31.H1_H1 ;  /* 0x3000001fff087230 */ /* 0x000fca0000004100 */
[----:B------:R-:W-:Y:S01]  /*1500*/  FFMA.FTZ R8, R13, R8, R12 ;  /* 0x000000080d087223 */ /* 0x000fe2000001000c */
[--C-:B------:R-:W-:Y:S02]  /*1510*/  HADD2.F32 R13, -RZ, R9.reuse.H0_H0 ;  /* 0x20000009ff0d7230 */ /* 0x100fe40000004100 */
[--C-:B------:R-:W-:Y:S02]  /*1520*/  HADD2.F32 R12, -RZ, R32.reuse.H0_H0 ;  /* 0x20000020ff0c7230 */ /* 0x100fe40000004100 */
[----:B------:R-:W-:Y:S02]  /*1530*/  HADD2.F32 R9, -RZ, R9.H1_H1 ;  /* 0x30000009ff097230 */ /* 0x000fe40000004100 */
[----:B------:R-:W-:Y:S02]  /*1540*/  HADD2.F32 R32, -RZ, R32.H1_H1 ;  /* 0x30000020ff207230 */ /* 0x000fe40000004100 */
[----:B------:R-:W-:Y:S01]  /*1550*/  FFMA.FTZ R12, R13, R12, R14 ;  /* 0x0000000c0d0c7223 */ /* 0x000fe2000001000e */
[----:B------:R-:W-:-:S02]  /*1560*/  HADD2.F32 R13, -RZ, R10.H0_H0 ;  /* 0x2000000aff0d7230 */ /* 0x000fc40000004100 */
[----:B------:R-:W-:Y:S01]  /*1570*/  FFMA.FTZ R8, R9, R32, R8 ;  /* 0x0000002009087223 */ /* 0x000fe20000010008 */
[----:B------:R-:W-:Y:S01]  /*1580*/  HADD2.F32 R31, -RZ, R10.H1_H1 ;  /* 0x3000000aff1f7230 */ /* 0x000fe20000004100 */
[----:B------:R-:W4:Y:S01]  /*1590*/  LDG.E.CONSTANT R32, desc[UR14][R36.64+0xb00] ;  /* 0x000b000e24207981 */ /* 0x000f22000c1e9900 */
[--C-:B------:R-:W-:Y:S02]  /*15a0*/  HADD2.F32 R10, -RZ, R11.reuse.H0_H0 ;  /* 0x2000000bff0a7230 */ /* 0x100fe40000004100 */
[----:B------:R-:W-:Y:S02]  /*15b0*/  HADD2.F32 R11, -RZ, R11.H1_H1 ;  /* 0x3000000bff0b7230 */ /* 0x000fe40000004100 */
[----:B--2---:R-:W-:-:S05]  /*15c0*/  HADD2.F32 R14, -RZ, R28.H0_H0 ;  /* 0x2000001cff0e7230 */ /* 0x004fca0000004100 */
[----:B------:R-:W-:Y:S02]  /*15d0*/  FFMA.FTZ R9, R13, R14, R12 ;  /* 0x0000000e0d097223 */ /* 0x000fe4000001000c */
[----:B------:R-:W0:Y:S01]  /*15e0*/  LDS.128 R12, [R2+0x30] ;  /* 0x00003000020c7984 */ /* 0x000e220000000c00 */
[----:B------:R-:W-:-:S05]  /*15f0*/  HADD2.F32 R28, -RZ, R28.H1_H1 ;  /* 0x3000001cff1c7230 */ /* 0x000fca0000004100 */
[----:B------:R-:W-:Y:S01]  /*1600*/  FFMA.FTZ R8, R31, R28, R8 ;  /* 0x0000001c1f087223 */ /* 0x000fe20000010008 */
[--C-:B------:R-:W-:Y:S01]  /*1610*/  HADD2.F32 R28, -RZ, R29.reuse.H0_H0 ;  /* 0x2000001dff1c7230 */ /* 0x100fe20000004100 */
[----:B------:R-:W2:Y:S01]  /*1620*/  LDG.E.CONSTANT R31, desc[UR14][R36.64+0xa80] ;  /* 0x000a800e241f7981 */ /* 0x000ea2000c1e9900 */
[----:B------:R-:W-:-:S03]  /*1630*/  HADD2.F32 R29, -RZ, R29.H1_H1 ;  /* 0x3000001dff1d7230 */ /* 0x000fc60000004100 */
        /* <DEDUP_REMOVED lines=8> */
[----:B------:R-:W2:Y:S01]  /*16c0*/  LDG.E.CONSTANT R30, desc[UR14][R36.64+0xa00] ;  /* 0x000a000e241e7981 */ /* 0x000ea2000c1e9900 */
[----:B------:R-:W-:-:S05]  /*16d0*/  HADD2.F32 R11, -RZ, R12.H1_H1 ;  /* 0x3000000cff0b7230 */ /* 0x000fca0000004100 */
[----:B------:R-:W-:Y:S01]  /*16e0*/  FFMA.FTZ R8, R11, R10, R8 ;  /* 0x0000000a0b087223 */ /* 0x000fe20000010008 */
[----:B------:R-:W-:Y:S02]  /*16f0*/  HADD2.F32 R10, -RZ, R13.H0_H0 ;  /* 0x2000000dff0a7230 */ /* 0x000fe40000004100 */
[----:B---3--:R-:W-:Y:S02]  /*1700*/  HADD2.F32 R11, -RZ, R27.H0_H0 ;  /* 0x2000001bff0b7230 */ /* 0x008fe40000004100 */
[----:B------:R-:W-:-:S03]  /*1710*/  HADD2.F32 R13, -RZ, R13.H1_H1 ;  /* 0x3000000dff0d7230 */ /* 0x000fc60000004100 */
[----:B------:R-:W-:Y:S01]  /*1720*/  FFMA.FTZ R9, R10, R11, R9 ;  /* 0x0000000b0a097223 */ /* 0x000fe20000010009 */
[--C-:B------:R-:W-:Y:S02]  /*1730*/  HADD2.F32 R10, -RZ, R14.reuse.H0_H0 ;  /* 0x2000000eff0a7230 */ /* 0x100fe40000004100 */
[----:B------:R-:W-:Y:S02]  /*1740*/  HADD2.F32 R11, -RZ, R35.H0_H0 ;  /* 0x20000023ff0b7230 */ /* 0x000fe40000004100 */
[----:B------:R-:W-:Y:S02]  /*1750*/  HADD2.F32 R27, -RZ, R27.H1_H1 ;  /* 0x3000001bff1b7230 */ /* 0x000fe40000004100 */
[----:B------:R-:W-:Y:S02]  /*1760*/  HADD2.F32 R35, -RZ, R35.H1_H1 ;  /* 0x30000023ff237230 */ /* 0x000fe40000004100 */
[----:B------:R-:W-:Y:S01]  /*1770*/  FFMA.FTZ R10, R10, R11, R9 ;  /* 0x0000000b0a0a7223 */ /* 0x000fe20000010009 */
[----:B------:R-:W-:-:S02]  /*1780*/  HADD2.F32 R9, -RZ, R14.H1_H1 ;  /* 0x3000000eff097230 */ /* 0x000fc40000004100 */
[----:B------:R-:W-:Y:S01]  /*1790*/  FFMA.FTZ R8, R13, R27, R8 ;  /* 0x0000001b0d087223 */ /* 0x000fe20000010008 */
[----:B------:R-:W-:-:S03]  /*17a0*/  HADD2.F32 R11, -RZ, R15.H0_H0 ;  /* 0x2000000fff0b7230 */ /* 0x000fc60000004100 */
[----:B------:R-:W-:Y:S01]  /*17b0*/  FFMA.FTZ R35, R9, R35, R8 ;  /* 0x0000002309237223 */ /* 0x000fe20000010008 */
[----:B----4-:R-:W-:-:S05]  /*17c0*/  HADD2.F32 R12, -RZ, R26.H0_H0 ;  /* 0x2000001aff0c7230 */ /* 0x010fca0000004100 */
[----:B------:R-:W-:Y:S02]  /*17d0*/  FFMA.FTZ R13, R11, R12, R10 ;  /* 0x0000000c0b0d7223 */ /* 0x000fe4000001000a */
[----:B------:R-:W0:Y:S01]  /*17e0*/  LDS.128 R8, [R2+0x40] ;  /* 0x0000400002087984 */ /* 0x000e220000000c00 */
[----:B------:R-:W-:Y:S02]  /*17f0*/  HADD2.F32 R12, -RZ, R15.H1_H1 ;  /* 0x3000000fff0c7230 */ /* 0x000fe40000004100 */
[----:B------:R-:W-:Y:S02]  /*1800*/  HADD2.F32 R15, -RZ, R34.H0_H0 ;  /* 0x20000022ff0f7230 */ /* 0x000fe40000004100 */
[----:B------:R-:W-:Y:S02]  /*1810*/  HADD2.F32 R26, -RZ, R26.H1_H1 ;  /* 0x3000001aff1a7230 */ /* 0x000fe40000004100 */
[----:B------:R-:W-:-:S03]  /*1820*/  HADD2.F32 R34, -RZ, R34.H1_H1 ;  /* 0x30000022ff227230 */ /* 0x000fc60000004100 */
[----:B------:R-:W-:Y:S01]  /*1830*/  FFMA.FTZ R12, R12, R26, R35 ;  /* 0x0000001a0c0c7223 */ /* 0x000fe20000010023 */
[----:B0-----:R-:W-:-:S05]  /*1840*/  HADD2.F32 R14, -RZ, R8.H0_H0 ;  /* 0x20000008ff0e7230 */ /* 0x001fca0000004100 */
        /* <DEDUP_REMOVED lines=11> */
[----:B------:R-:W-:Y:S01]  /*1900*/  HADD2.F32 R10, -RZ, R10.H1_H1 ;  /* 0x3000000aff0a7230 */ /* 0x000fe20000004100 */
[----:B------:R-:W-:Y:S01]  /*1910*/  UMOV UR4, 0xffffffff ;  /* 0xffffffff00047882 */ /* 0x000fe20000000000 */
[----:B------:R-:W-:Y:S02]  /*1920*/  ISETP.NE.AND P0, PT, R21, RZ, PT ;  /* 0x000000ff1500720c */ /* 0x000fe40003f05270 */
[----:B-----5:R-:W-:Y:S01]  /*1930*/  FSETP.NEU.FTZ.AND P1, PT, R22, RZ, PT ;  /* 0x000000ff1600720b */ /* 0x020fe20003f3d000 */
[--C-:B0-----:R-:W-:Y:S02]  /*1940*/  HADD2.F32 R27, -RZ, R13.reuse.H0_H0 ;  /* 0x2000000dff1b7230 */ /* 0x101fe40000004100 */
[----:B------:R-:W-:-:S02]  /*1950*/  HADD2.F32 R13, -RZ, R13.H1_H1 ;  /* 0x3000000dff0d7230 */ /* 0x000fc40000004100 */
[--C-:B--2---:R-:W-:Y:S02]  /*1960*/  HADD2.F32 R26, -RZ, R28.reuse.H0_H0 ;  /* 0x2000001cff1a7230 */ /* 0x104fe40000004100 */
[----:B------:R-:W-:-:S03]  /*1970*/  HADD2.F32 R28, -RZ, R28.H1_H1 ;  /* 0x3000001cff1c7230 */ /* 0x000fc60000004100 */
[----:B------:R-:W-:Y:S01]  /*1980*/  FFMA.FTZ R8, R23, R26, R8 ;  /* 0x0000001a17087223 */ /* 0x000fe20000010008 */
[----:B------:R-:W-:Y:S02]  /*1990*/  HADD2.F32 R23, -RZ, R11.H0_H0 ;  /* 0x2000000bff177230 */ /* 0x000fe40000004100 */
[----:B------:R-:W-:Y:S02]  /*19a0*/  HADD2.F32 R26, -RZ, R29.H0_H0 ;  /* 0x2000001dff1a7230 */ /* 0x000fe40000004100 */
[----:B------:R-:W-:Y:S01]  /*19b0*/  FFMA.FTZ R9, R10, R28, R9 ;  /* 0x0000001c0a097223 */ /* 0x000fe20000010009 */
[----:B------:R-:W-:Y:S02]  /*19c0*/  HADD2.F32 R10, -RZ, R11.H1_H1 ;  /* 0x3000000bff0a7230 */ /* 0x000fe40000004100 */
[----:B------:R-:W-:Y:S01]  /*19d0*/  FFMA.FTZ R23, R23, R26, R8 ;  /* 0x0000001a17177223 */ /* 0x000fe20000010008 */
[----:B------:R-:W-:Y:S02]  /*19e0*/  HADD2.F32 R8, -RZ, R29.H1_H1 ;  /* 0x3000001dff087230 */ /* 0x000fe40000004100 */
[----:B------:R-:W-:-:S03]  /*19f0*/  HADD2.F32 R26, -RZ, R12.H0_H0 ;  /* 0x2000000cff1a7230 */ /* 0x000fc60000004100 */
[----:B------:R-:W-:Y:S01]  /*1a00*/  FFMA.FTZ R8, R10, R8, R9 ;  /* 0x000000080a087223 */ /* 0x000fe20000010009 */
[----:B------:R-:W-:Y:S02]  /*1a10*/  HADD2.F32 R9, -RZ, R14.H0_H0 ;  /* 0x2000000eff097230 */ /* 0x000fe40000004100 */
[--C-:B------:R-:W-:Y:S02]  /*1a20*/  HADD2.F32 R11, -RZ, R30.reuse.H0_H0 ;  /* 0x2000001eff0b7230 */ /* 0x100fe40000004100 */
[----:B------:R-:W-:-:S03]  /*1a30*/  HADD2.F32 R30, -RZ, R30.H1_H1 ;  /* 0x3000001eff1e7230 */ /* 0x000fc60000004100 */
[----:B------:R-:W-:Y:S01]  /*1a40*/  FFMA.FTZ R10, R26, R11, R23 ;  /* 0x0000000b1a0a7223 */ /* 0x000fe20000010017 */
[----:B------:R-:W-:Y:S02]  /*1a50*/  HADD2.F32 R23, -RZ, R12.H1_H1 ;  /* 0x3000000cff177230 */ /* 0x000fe40000004100 */
[--C-:B------:R-:W-:Y:S02]  /*1a60*/  HADD2.F32 R12, -RZ, R31.reuse.H0_H0 ;  /* 0x2000001fff0c7230 */ /* 0x100fe40000004100 */
[----:B------:R-:W-:Y:S02]  /*1a70*/  HADD2.F32 R31, -RZ, R31.H1_H1 ;  /* 0x3000001fff1f7230 */ /* 0x000fe40000004100 */
[----:B------:R-:W-:Y:S01]  /*1a80*/  FFMA.FTZ R8, R23, R30, R8 ;  /* 0x0000001e17087223 */ /* 0x000fe20000010008 */
[----:B------:R-:W-:Y:S02]  /*1a90*/  HADD2.F32 R23, -RZ, R32.H0_H0 ;  /* 0x20000020ff177230 */ /* 0x000fe40000004100 */
[----:B------:R-:W-:Y:S01]  /*1aa0*/  FFMA.FTZ R10, R27, R12, R10 ;  /* 0x0000000c1b0a7223 */ /* 0x000fe2000001000a */
[----:B------:R-:W-:-:S02]  /*1ab0*/  HADD2.F32 R14, -RZ, R14.H1_H1 ;  /* 0x3000000eff0e7230 */ /* 0x000fc40000004100 */
[----:B------:R-:W-:Y:S01]  /*1ac0*/  FFMA.FTZ R13, R13, R31, R8 ;  /* 0x0000001f0d0d7223 */ /* 0x000fe20000010008 */
[----:B------:R-:W-:Y:S02]  /*1ad0*/  HADD2.F32 R32, -RZ, R32.H1_H1 ;  /* 0x30000020ff207230 */ /* 0x000fe40000004100 */
[----:B------:R-:W-:Y:S02]  /*1ae0*/  HADD2.F32 R11, -RZ, R15.H0_H0 ;  /* 0x2000000fff0b7230 */ /* 0x000fe40000004100 */
[----:B------:R-:W-:Y:S02]  /*1af0*/  HADD2.F32 R8, -RZ, R33.H0_H0 ;  /* 0x20000021ff087230 */ /* 0x000fe40000004100 */
[----:B------:R-:W-:Y:S01]  /*1b00*/  FFMA.FTZ R10, R9, R23, R10 ;  /* 0x00000017090a7223 */ /* 0x000fe2000001000a */
[----:B------:R-:W-:Y:S02]  /*1b10*/  HADD2.F32 R15, -RZ, R15.H1_H1 ;  /* 0x3000000fff0f7230 */ /* 0x000fe40000004100 */
[----:B------:R-:W-:Y:S01]  /*1b20*/  FFMA.FTZ R14, R14, R32, R13 ;  /* 0x000000200e0e7223 */ /* 0x000fe2000001000d */
[----:B------:R-:W-:-:S02]  /*1b30*/  HADD2.F32 R33, -RZ, R33.H1_H1 ;  /* 0x30000021ff217230 */ /* 0x000fc40000004100 */
[----:B------:R-:W-:-:S03]  /*1b40*/  FFMA.FTZ R8, R11, R8, R10 ;  /* 0x000000080b087223 */ /* 0x000fc6000001000a */
[----:B------:R-:W-:-:S04]  /*1b50*/  FFMA.FTZ R15, R15, R33, R14 ;  /* 0x000000210f0f7223 */ /* 0x000fc8000001000e */
[----:B------:R-:W-:Y:S01]  /*1b60*/  FADD.FTZ R8, R8, R15 ;  /* 0x0000000f08087221 */ /* 0x000fe20000010000 */
[----:B------:R-:W-:Y:S06]  /*1b70*/  BRA.DIV UR4, `(.L_x_23924) ;  /* 0x0000003a04ac7947 */ /* 0x000fec000b800000 */
[----:B------:R-:W0:Y:S02]  /*1b80*/  SHFL.BFLY PT, R9, R8, 0x2, 0x1f ;  /* 0x0c401f0008097f89 */ /* 0x000e2400000e0000 */
[----:B0-----:R-:W-:-:S05]  /*1b90*/  FADD.FTZ R9, R8, R9 ;  /* 0x0000000908097221 */ /* 0x001fca0000010000 */
[----:B------:R0:W1:Y:S02]  /*1ba0*/  SHFL.BFLY PT, R10, R9, 0x1, 0x1f ;  /* 0x0c201f00090a7f89 */ /* 0x00006400000e0000 */
.L_x_23973:
        /* <DEDUP_REMOVED lines=12> */
.L_x_23923:
[----:B------:R-:W-:Y:S05]  /*1c70*/  BSYNC B1 ;  /* 0x0000000000017941 */ /* 0x000fea0003800000 */
.L_x_23921:
        /* <DEDUP_REMOVED lines=14> */
.L_x_23920:
[----:B------:R-:W-:Y:S05]  /*1d60*/  BSYNC B0 ;  /* 0x0000000000007941 */ /* 0x000fea0003800000 */
.L_x_23919:
        /* <DEDUP_REMOVED lines=22> */
.L_x_23978:
        /* <DEDUP_REMOVED lines=41> */
.L_x_23931:
        /* <DEDUP_REMOVED lines=11> */
.L_x_23930:
[----:B------:R-:W-:Y:S05]  /*2210*/  BSYNC.RECONVERGENT B1 ;  /* 0x0000000000017941 */ /* 0x000fea0003800200 */
.L_x_23929:
        /* <DEDUP_REMOVED lines=12> */
.L_x_23934:
        /* <DEDUP_REMOVED lines=100> */
.L_x_23933:
[----:B------:R-:W-:Y:S05]  /*2920*/  BSYNC.RECONVERGENT B1 ;  /* 0x0000000000017941 */ /* 0x000fea0003800200 */
.L_x_23932:
        /* <DEDUP_REMOVED lines=55> */
.L_x_23936:
[----:B------:R-:W-:Y:S05]  /*2ca0*/  BSYNC.RECONVERGENT B1 ;  /* 0x0000000000017941 */ /* 0x000fea0003800200 */
.L_x_23935:
        /* <DEDUP_REMOVED lines=26> */
.L_x_23928:
[----:B------:R-:W-:Y:S05]  /*2e50*/  BSYNC.RECONVERGENT B0 ;  /* 0x0000000000007941 */ /* 0x000fea0003800200 */
.L_x_23927:
        /* <DEDUP_REMOVED lines=40> */
.L_x_23941:
[----:B------:R-:W1:Y:S01]  /*30e0*/  LDS R17, [R11] ;  /* 0x000000000b117984 */ /* 0x000e620000000800 */
[----:B------:R-:W-:-:S05]  /*30f0*/  VIADD R14, R14, 0x1 ;  /* 0x000000010e0e7836 */ /* 0x000fca0000000000 */
[----:B------:R-:W-:Y:S01]  /*3100*/  ISETP.NE.AND P0, PT, R14, RZ, PT ;  /* 0x000000ff0e00720c */ /* 0x000fe20003f05270 */
[----:B-1----:R-:W-:-:S05]  /*3110*/  FMUL.FTZ R12, R17, R10 ;  /* 0x0000000a110c7220 */ /* 0x002fca0000410000 */
[----:B------:R1:W-:Y:S02]  /*3120*/  STS [R11], R12 ;  /* 0x0000000c0b007388 */ /* 0x0003e40000000800 */
[----:B-1----:R-:W-:-:S05]  /*3130*/  IADD3 R11, PT, PT, R11, 0x200, RZ ;  /* 0x000002000b0b7810 */ /* 0x002fca0007ffe0ff */
[----:B------:R-:W-:Y:S05]  /*3140*/  @P0 BRA `(.L_x_23941) ;  /* 0xfffffffc00e40947 */ /* 0x000fea000383ffff */
.L_x_23940:
[----:B------:R-:W-:Y:S05]  /*3150*/  BSYNC.RECONVERGENT B1 ;  /* 0x0000000000017941 */ /* 0x000fea0003800200 */
.L_x_23939:
        /* <DEDUP_REMOVED lines=12> */
.L_x_23944:
        /* <DEDUP_REMOVED lines=52> */
.L_x_23943:
[----:B------:R-:W-:Y:S05]  /*3560*/  BSYNC.RECONVERGENT B1 ;  /* 0x0000000000017941 */ /* 0x000fea0003800200 */
.L_x_23942:
        /* <DEDUP_REMOVED lines=31> */
.L_x_23946:
[----:B------:R-:W-:Y:S05]  /*3760*/  BSYNC.RECONVERGENT B1 ;  /* 0x0000000000017941 */ /* 0x000fea0003800200 */
.L_x_23945:
        /* <DEDUP_REMOVED lines=14> */
.L_x_23938:
[----:B------:R-:W-:Y:S05]  /*3850*/  BSYNC.RECONVERGENT B0 ;  /* 0x0000000000007941 */ /* 0x000fea0003800200 */
.L_x_23937:
        /* <DEDUP_REMOVED lines=25> */
.L_x_23948:
[----:B--23--:R-:W-:Y:S05]  /*39f0*/  BSYNC.RECONVERGENT B0 ;  /* 0x0000000000007941 */ /* 0x00cfea0003800200 */
.L_x_23947:
[----:B------:R-:W-:Y:S01]  /*3a00*/  ISETP.GE.U32.AND P0, PT, R21, R6, PT ;  /* 0x000000061500720c */ /* 0x000fe20003f06070 */
        /* <DEDUP_REMOVED lines=9> */
[----:B------:R-:W-:Y:S02]  /*3aa0*/  LEA R2, R5, R2, 0x3 ;  /* 0x0000000205027211 */ /* 0x000fe400078e18ff */
[----:B------:R-:W-:Y:S01]  /*3ab0*/  CS2R R26, SRZ ;  /* 0x00000000001a7805 */ /* 0x000fe2000001ff00 */
[----:B------:R-:W1:Y:S01]  /*3ac0*/  LDCU UR5, c[0x0][0x3fc] ;  /* 0x00007f80ff0577ac */ /* 0x000e620008000800 */
[C---:B------:R-:W-:Y:S01]  /*3ad0*/  IMAD.IADD R22, R21.reuse, 0x1, -R22 ;  /* 0x0000000115167824 */ /* 0x040fe200078e0a16 */
[----:B------:R-:W-:Y:S01]  /*3ae0*/  IADD3 R20, PT, PT, R2, 0x3, RZ ;  /* 0x0000000302147810 */ /* 0x000fe20007ffe0ff */
[----:B------:R-:W-:Y:S01]  /*3af0*/  IMAD.MOV.U32 R28, RZ, RZ, RZ ;  /* 0x000000ffff1c7224 */ /* 0x000fe200078e00ff */
[----:B------:R-:W4:Y:S01]  /*3b00*/  LDCU.64 UR6, c[0x0][0x3b8] ;  /* 0x00007700ff0677ac */ /* 0x000f220008000a00 */
[----:B------:R-:W-:-:S02]  /*3b10*/  IADD3 R21, PT, PT, R21, 0x1, RZ ;  /* 0x0000000115157810 */ /* 0x000fc40007ffe0ff */
[----:B------:R-:W-:Y:S02]  /*3b20*/  CS2R R24, SRZ ;  /* 0x0000000000187805 */ /* 0x000fe4000001ff00 */
[----:B------:R-:W-:Y:S01]  /*3b30*/  MOV R23, RZ ;  /* 0x000000ff00177202 */ /* 0x000fe20000000f00 */
[----:B--2---:R-:W2:Y:S01]  /*3b40*/  MUFU.RCP R12, R12 ;  /* 0x0000000c000c7308 */ /* 0x004ea20000001000 */
[----:B---3--:R-:W-:-:S06]  /*3b50*/  UIMAD UR4, UR18, UR4, URZ ;  /* 0x00000004120472a4 */ /* 0x008fcc000f8e02ff */
[----:B------:R-:W-:-:S05]  /*3b60*/  MOV R13, UR4 ;  /* 0x00000004000d7c02 */ /* 0x000fca0008000f00 */
[----:B------:R-:W3:Y:S01]  /*3b70*/  LDCU UR4, c[0x0][0x3e0] ;  /* 0x00007c00ff0477ac */ /* 0x000ee20008000800 */
[----:B------:R-:W-:Y:S01]  /*3b80*/  IMAD.WIDE R10, R13, 0x4, R10 ;  /* 0x000000040d0a7825 */ /* 0x000fe200078e020a */
[----:B--2---:R-:W-:Y:S02]  /*3b90*/  IADD3 R8, PT, PT, R12, 0xffffffe, RZ ;  /* 0x0ffffffe0c087810 */ /* 0x004fe40007ffe0ff */
[----:B------:R-:W-:Y:S02]  /*3ba0*/  IADD3 R13, PT, PT, R3, 0x1a0, RZ ;  /* 0x000001a0030d7810 */ /* 0x000fe40007ffe0ff */
[----:B0-----:R0:W2:Y:S01]  /*3bb0*/  F2I.FTZ.U32.TRUNC.NTZ R9, R8 ;  /* 0x0000000800097305 */ /* 0x0010a2000021f000 */
[----:B----4-:R-:W-:Y:S02]  /*3bc0*/  IADD3 R18, P0, PT, R10, UR6, RZ ;  /* 0x000000060a127c10 */ /* 0x010fe4000ff1e0ff */
[----:B------:R-:W-:Y:S02]  /*3bd0*/  LEA R0, R0, R13, 0x18 ;  /* 0x0000000d00007211 */ /* 0x000fe400078ec0ff */
[----:B------:R-:W-:-:S03]  /*3be0*/  IADD3.X R17, PT, PT, R11, UR7, RZ, P0, !PT ;  /* 0x000000070b117c10 */ /* 0x000fc600087fe4ff */
[----:B------:R-:W-:Y:S01]  /*3bf0*/  IMAD R19, R5, 0x20, R0 ;  /* 0x0000002005137824 */ /* 0x000fe200078e0200 */
[----:B0-----:R-:W-:Y:S01]  /*3c00*/  MOV R8, RZ ;  /* 0x000000ff00087202 */ /* 0x001fe20000000f00 */
[----:B---3--:R-:W-:Y:S02]  /*3c10*/  UIMAD UR4, UR13, UR4, URZ ;  /* 0x000000040d0472a4 */ /* 0x008fe4000f8e02ff */
[----:B------:R-:W-:Y:S02]  /*3c20*/  VIADD R19, R19, 0x10 ;  /* 0x0000001013137836 */ /* 0x000fe40000000000 */
[----:B--2---:R-:W-:Y:S02]  /*3c30*/  IMAD.MOV R15, RZ, RZ, -R9 ;  /* 0x000000ffff0f7224 */ /* 0x004fe400078e0a09 */
[----:B------:R-:W-:Y:S02]  /*3c40*/  MOV R34, UR4 ;  /* 0x0000000400227c02 */ /* 0x000fe40008000f00 */
[----:B------:R-:W-:-:S04]  /*3c50*/  IMAD R3, R15, R16, RZ ;  /* 0x000000100f037224 */ /* 0x000fc800078e02ff */
[----:B------:R-:W-:Y:S01]  /*3c60*/  IMAD.HI.U32 R3, R9, R3, R8 ;  /* 0x0000000309037227 */ /* 0x000fe200078e0008 */
[----:B-1----:R-:W-:Y:S01]  /*3c70*/  MOV R8, UR5 ;  /* 0x0000000500087c02 */ /* 0x002fe20008000f00 */
[----:B------:R-:W-:-:S03]  /*3c80*/  USHF.R.S32.HI UR5, URZ, 0x1f, UR4 ;  /* 0x0000001fff057899 */ /* 0x000fc60008011404 */
[----:B------:R-:W-:-:S03]  /*3c90*/  IADD3 R2, PT, PT, -R8, UR11, RZ ;  /* 0x0000000b08027c10 */ /* 0x000fc6000fffe1ff */
[----:B------:R-:W-:-:S07]  /*3ca0*/  MOV R35, UR5 ;  /* 0x0000000500237c02 */ /* 0x000fce0008000f00 */
.L_x_23965:
        /* <DEDUP_REMOVED lines=14> */
[----:B------:R-:W-:Y:S02]  /*3d90*/  ISETP.GE.AND P2, PT, R8, RZ, PT ;  /* 0x000000ff0800720c */ /* 0x000fe40003f46270 */
[----:B------:R-:W-:-:S09]  /*3da0*/  MOV R8, RZ ;  /* 0x000000ff00087202 */ /* 0x000fd20000000f00 */
[----:B------:R-:W-:Y:S01]  /*3db0*/  @!P1 IADD3 R9, PT, PT, R9, -R14, RZ ;  /* 0x8000000e09099210 */ /* 0x000fe20007ffe0ff */
[----:B------:R-:W-:Y:S01]  /*3dc0*/  @!P1 VIADD R13, R13, 0x1 ;  /* 0x000000010d0d9836 */ /* 0x000fe20000000000 */
[----:B------:R-:W-:Y:S02]  /*3dd0*/  ISETP.NE.AND P1, PT, R11, RZ, PT ;  /* 0x000000ff0b00720c */ /* 0x000fe40003f25270 */
[----:B------:R-:W-:Y:S02]  /*3de0*/  ISETP.GE.U32.AND P0, PT, R9, R16, PT ;  /* 0x000000100900720c */ /* 0x000fe40003f06070 */
[----:B0-----:R-:W-:-:S06]  /*3df0*/  IADD3 R9, PT, PT, R15, 0xffffffe, RZ ;  /* 0x0ffffffe0f097810 */ /* 0x001fcc0007ffe0ff */
[----:B------:R-:W0:Y:S05]  /*3e00*/  F2I.FTZ.U32.TRUNC.NTZ R9, R9 ;  /* 0x0000000900097305 */ /* 0x000e2a000021f000 */
[----:B------:R-:W-:-:S04]  /*3e10*/  @P0 IADD3 R13, PT, PT, R13, 0x1, RZ ;  /* 0x000000010d0d0810 */ /* 0x000fc80007ffe0ff */
[----:B------:R-:W-:Y:S02]  /*3e20*/  @!P2 IADD3 R13, PT, PT, RZ, -R13, RZ ;  /* 0x8000000dff0da210 */ /* 0x000fe40007ffe0ff */
[----:B------:R-:W-:Y:S02]  /*3e30*/  @!P1 LOP3.LUT R13, RZ, R11, RZ, 0x33, !PT ;  /* 0x0000000bff0d9212 */ /* 0x000fe400078e33ff */
[----:B------:R-:W-:Y:S01]  /*3e40*/  ISETP.NE.AND P2, PT, R12, RZ, PT ;  /* 0x000000ff0c00720c */ /* 0x000fe20003f45270 */
[----:B0-----:R-:W-:Y:S01]  /*3e50*/  IMAD.MOV R15, RZ, RZ, -R9 ;  /* 0x000000ffff0f7224 */ /* 0x001fe200078e0a09 */
[----:B------:R-:W-:-:S03]  /*3e60*/  IADD3 R11, PT, PT, R13, UR12, RZ ;  /* 0x0000000c0d0b7c10 */ /* 0x000fc6000fffe0ff */
        /* <DEDUP_REMOVED lines=19> */
[----:B------:R-:W-:Y:S04]  /*3fa0*/  LDS.128 R8, [R19+-0x10] ;  /* 0xfffff00013087984 */ /* 0x000fe80000000c00 */
[----:B------:R0:W2:Y:S04]  /*3fb0*/  LDG.E.CONSTANT R31, desc[UR14][R32.64] ;  /* 0x0000000e201f7981 */ /* 0x0000a8000c1e9900 */
[----:B------:R-:W0:Y:S01]  /*3fc0*/  LDS.128 R12, [R19] ;  /* 0x00000000130c7984 */ /* 0x000e220000000c00 */
[----:B------:R-:W-:Y:S01]  /*3fd0*/  BSSY.RECONVERGENT B2, `(.L_x_23953) ;  /* 0x000002b000027945 */ /* 0x000fe20003800200 */
[----:B0-----:R-:W-:Y:S01]  /*3fe0*/  F2FP.F16.F32.PACK_AB R32, R15, R14 ;  /* 0x0000000e0f20723e */ /* 0x001fe200000000ff */
[----:B--2---:R-:W-:-:S03]  /*3ff0*/  IMAD.WIDE R30, R31, UR24, R34 ;  /* 0x000000181f1e7c25 */ /* 0x004fc6000f8e0222 */
[----:B------:R-:W-:Y:S02]  /*4000*/  LEA R29, P0, R4, R30, 0x3 ;  /* 0x0000001e041d7211 */ /* 0x000fe400078018ff */
[----:B------:R-:W-:Y:S02]  /*4010*/  F2FP.F16.F32.PACK_AB R30, R11, R10 ;  /* 0x0000000a0b1e723e */ /* 0x000fe400000000ff */
[----:B------:R-:W-:Y:S02]  /*4020*/  IADD3.X R10, PT, PT, RZ, R31, RZ, P0, !PT ;  /* 0x0000001fff0a7210 */ /* 0x000fe400007fe4ff */
[C---:B------:R-:W-:Y:S02]  /*4030*/  LEA R36, P1, R29.reuse, UR16, 0x1 ;  /* 0x000000101d247c11 */ /* 0x040fe4000f8208ff */
[----:B------:R-:W-:Y:S02]  /*4040*/  ISETP.NE.AND P0, PT, R22, -0x1, PT ;  /* 0xffffffff1600780c */ /* 0x000fe40003f05270 */
[----:B------:R-:W-:-:S02]  /*4050*/  LEA.HI.X R37, R29, UR17, R10, 0x1, P1 ;  /* 0x000000111d257c11 */ /* 0x000fc400088f0c0a */
[----:B------:R-:W-:Y:S02]  /*4060*/  F2FP.F16.F32.PACK_AB R29, R9, R8 ;  /* 0x00000008091d723e */ /* 0x000fe400000000ff */
[----:B------:R-:W-:Y:S01]  /*4070*/  F2FP.F16.F32.PACK_AB R31, R13, R12 ;  /* 0x0000000c0d1f723e */ /* 0x000fe200000000ff */
        /* <DEDUP_REMOVED lines=32> */
.L_x_23954:
[----:B------:R-:W-:Y:S05]  /*4280*/  BSYNC.RECONVERGENT B2 ;  /* 0x0000000000027941 */ /* 0x000fea0003800200 */
.L_x_23953:
        /* <DEDUP_REMOVED lines=41> */
.L_x_23956:
[----:B------:R-:W-:Y:S05]  /*4520*/  BSYNC.RECONVERGENT B2 ;  /* 0x0000000000027941 */ /* 0x000fea0003800200 */
.L_x_23955:
        /* <DEDUP_REMOVED lines=41> */
.L_x_23958:
[----:B------:R-:W-:Y:S05]  /*47c0*/  BSYNC.RECONVERGENT B2 ;  /* 0x0000000000027941 */ /* 0x000fea0003800200 */
.L_x_23957:
        /* <DEDUP_REMOVED lines=41> */
.L_x_23960:
[----:B------:R-:W-:Y:S05]  /*4a60*/  BSYNC.RECONVERGENT B2 ;  /* 0x0000000000027941 */ /* 0x000fea0003800200 */
.L_x_23959:
        /* <DEDUP_REMOVED lines=41> */
.L_x_23962:
[----:B------:R-:W-:Y:S05]  /*4d00*/  BSYNC.RECONVERGENT B2 ;  /* 0x0000000000027941 */ /* 0x000fea0003800200 */
.L_x_23961:
[----:B------:R0:W5:Y:S02]  /*4d10*/  LDG.E.128.CONSTANT R12, desc[UR14][R36.64+0xa00] ;  /* 0x000a000e240c7981 */ /* 0x000164000c1e9d00 */
[----:B-----5:R-:W-:Y:S01]  /*4d20*/  HMUL2 R9, R30, R9 ;  /* 0x000000091e097232 */ /* 0x020fe20000000000 */
[----:B------:R-:W-:Y:S03]  /*4d30*/  BSSY.RECONVERGENT B2, `(.L_x_23963) ;  /* 0x0000021000027945 */ /* 0x000fe60003800200 */
[----:B------:R-:W-:Y:S01]  /*4d40*/  HFMA2 R8, R29, R8, R9 ;  /* 0x000000081d087231 */ /* 0x000fe20000000009 */
[----:B------:R-:W-:Y:S06]  /*4d50*/  @P0 BRA `(.L_x_23964) ;  /* 0x0000000000780947 */ /* 0x000fec0003800000 */
[----:B------:R-:W-:Y:S02]  /*4d60*/  ISETP.GE.AND P0, PT, R0, UR21, PT ;  /* 0x0000001500007c0c */ /* 0x000fe4000bf06270 */
[C---:B------:R-:W-:Y:S02]  /*4d70*/  IADD3 R0, PT, PT, R20.reuse, -0x2, RZ ;  /* 0xfffffffe14007810 */ /* 0x040fe40007ffe0ff */
[----:B------:R-:W-:Y:S02]  /*4d80*/  ISETP.GE.AND P3, PT, R20, UR21, PT ;  /* 0x0000001514007c0c */ /* 0x000fe4000bf66270 */
[----:B------:R-:W-:Y:S01]  /*4d90*/  ISETP.GE.AND P1, PT, R0, UR21, PT ;  /* 0x0000001500007c0c */ /* 0x000fe2000bf26270 */
[----:B------:R-:W-:Y:S01]  /*4da0*/  VIADD R0, R20, 0xffffffff ;  /* 0xffffffff14007836 */ /* 0x000fe20000000000 */
[----:B------:R-:W-:-:S04]  /*4db0*/  PRMT R9, R13, 0x7632, R9 ;  /* 0x000076320d097816 */ /* 0x000fc80000000009 */
[----:B------:R-:W-:Y:S02]  /*4dc0*/  ISETP.GE.AND P2, PT, R0, UR21, PT ;  /* 0x0000001500007c0c */ /* 0x000fe4000bf46270 */
[----:B------:R-:W-:Y:S02]  /*4dd0*/  PRMT R0, R12, 0x7632, R0 ;  /* 0x000076320c007816 */ /* 0x000fe40000000000 */
[----:B01234-:R-:W-:Y:S02]  /*4de0*/  SEL R36, R9, RZ, !P3 ;  /* 0x000000ff09247207 */ /* 0x01ffe40005800000 */
[----:B------:R-:W-:Y:S02]  /*4df0*/  SEL R9, R0, RZ, !P1 ;  /* 0x000000ff00097207 */ /* 0x000fe40004800000 */
[----:B------:R-:W-:Y:S02]  /*4e00*/  IADD3 R0, PT, PT, R20, 0x1, RZ ;  /* 0x0000000114007810 */ /* 0x000fe40007ffe0ff */
[----:B------:R-:W-:-:S02]  /*4e10*/  SEL R12, R12, RZ, !P0 ;  /* 0x000000ff0c0c7207 */ /* 0x000fc40004000000 */
[----:B------:R-:W-:Y:S02]  /*4e20*/  ISETP.GE.AND P0, PT, R0, UR21, PT ;  /* 0x0000001500007c0c */ /* 0x000fe4000bf06270 */
[----:B------:R-:W-:Y:S02]  /*4e30*/  IADD3 R0, PT, PT, R20, 0x2, RZ ;  /* 0x0000000214007810 */ /* 0x000fe40007ffe0ff */
[----:B------:R-:W-:Y:S02]  /*4e40*/  SEL R13, R13, RZ, !P2 ;  /* 0x000000ff0d0d7207 */ /* 0x000fe40005000000 */
[----:B------:R-:W-:Y:S01]  /*4e50*/  ISETP.GE.AND P1, PT, R0, UR21, PT ;  /* 0x0000001500007c0c */ /* 0x000fe2000bf26270 */
[----:B------:R-:W-:Y:S01]  /*4e60*/  VIADD R0, R20, 0x3 ;  /* 0x0000000314007836 */ /* 0x000fe20000000000 */
[----:B------:R-:W-:Y:S02]  /*4e70*/  PRMT R12, R12, 0x5410, R9 ;  /* 0x000054100c0c7816 */ /* 0x000fe40000000009 */
        /* <DEDUP_REMOVED lines=12> */
.L_x_23964:
[----:B------:R-:W-:Y:S05]  /*4f40*/  BSYNC.RECONVERGENT B2 ;  /* 0x0000000000027941 */ /* 0x000fea0003800200 */
.L_x_23963:
[----:B------:R-:W-:Y:S02]  /*4f50*/  HFMA2 R8, R31, R10, R8 ;  /* 0x0000000a1f087231 */ /* 0x000fe40000000008 */
[----:B------:R-:W-:-:S04]  /*4f60*/  HMUL2 R13, R30, R13 ;  /* 0x0000000d1e0d7232 */ /* 0x000fc80000000000 */
[----:B------:R-:W-:Y:S02]  /*4f70*/  HFMA2 R13, R29, R12, R13 ;  /* 0x0000000c1d0d7231 */ /* 0x000fe4000000000d */
[----:B------:R-:W-:Y:S02]  /*4f80*/  HFMA2 R8, R32, R11, R8 ;  /* 0x0000000b20087231 */ /* 0x000fe40000000008 */
[----:B------:R-:W-:-:S04]  /*4f90*/  HFMA2 R13, R31, R14, R13 ;  /* 0x0000000e1f0d7231 */ /* 0x000fc8000000000d */
[----:B------:R-:W-:Y:S02]  /*4fa0*/  HFMA2 R13, R32, R15, R13 ;  /* 0x0000000f200d7231 */ /* 0x000fe4000000000d */
[--C-:B------:R-:W-:Y:S02]  /*4fb0*/  HADD2.F32 R0, -RZ, R8.reuse.H0_H0 ;  /* 0x20000008ff007230 */ /* 0x100fe40000004100 */
[----:B------:R-:W-:Y:S02]  /*4fc0*/  HADD2.F32 R9, -RZ, R8.H1_H1 ;  /* 0x30000008ff097230 */ /* 0x000fe40000004100 */
[--C-:B------:R-:W-:Y:S02]  /*4fd0*/  HADD2.F32 R8, -RZ, R13.reuse.H0_H0 ;  /* 0x2000000dff087230 */ /* 0x100fe40000004100 */
[----:B------:R-:W-:Y:S02]  /*4fe0*/  HADD2.F32 R13, -RZ, R13.H1_H1 ;  /* 0x3000000dff0d7230 */ /* 0x000fe40000004100 */
[----:B------:R-:W-:-:S03]  /*4ff0*/  FADD.FTZ R9, R0, R9 ;  /* 0x0000000900097221 */ /* 0x000fc60000010000 */
[----:B------:R-:W-:Y:S01]  /*5000*/  FADD.FTZ R8, R8, R13 ;  /* 0x0000000d08087221 */ /* 0x000fe20000010000 */
[----:B------:R-:W-:-:S03]  /*5010*/  FADD.FTZ R24, R24, R9 ;  /* 0x0000000918187221 */ /* 0x000fc60000010000 */
[----:B------:R-:W-:-:S07]  /*5020*/  FADD.FTZ R23, R23, R8 ;  /* 0x0000000817177221 */ /* 0x000fce0000010000 */
.L_x_23952:
[----:B------:R-:W-:Y:S05]  /*5030*/  BSYNC.RECONVERGENT B0 ;  /* 0x0000000000007941 */ /* 0x000fea0003800200 */
.L_x_23951:
        /* <DEDUP_REMOVED lines=9> */
.L_x_23950:
[----:B------:R-:W-:Y:S05]  /*50d0*/  BSYNC.RECONVERGENT B1 ;  /* 0x0000000000017941 */ /* 0x000fea0003800200 */
.L_x_23949:
[----:B------:R-:W5:Y:S08]  /*50e0*/  S2UR UR5, SR_CgaCtaId ;  /* 0x00000000000579c3 */ /* 0x000f700000008800 */
        /* <DEDUP_REMOVED lines=11> */
[----:B-----5:R-:W-:-:S06]  /*51a0*/  ULEA UR4, UR5, UR4, 0x18 ;  /* 0x0000000405047291 */ /* 0x020fcc000f8ec0ff */
        /* <DEDUP_REMOVED lines=10> */
[----:B------:R-:W5:Y:S04]  /*5250*/  LDS R2, [R4+0x80] ;  /* 0x0000800004027984 */ /* 0x000f680000000800 */
[----:B------:R-:W1:Y:S04]  /*5260*/  LDS R3, [R4+0x100] ;  /* 0x0001000004037984 */ /* 0x000e680000000800 */
[----:B------:R-:W2:Y:S04]  /*5270*/  LDS R5, [R4+0x180] ;  /* 0x0001800004057984 */ /* 0x000ea80000000800 */
[----:B------:R-:W3:Y:S04]  /*5280*/  LDS R6, [R4+0x200] ;  /* 0x0002000004067984 */ /* 0x000ee80000000800 */
[----:B------:R-:W4:Y:S01]  /*5290*/  LDS R8, [R4+0x280] ;  /* 0x0002800004087984 */ /* 0x000f220000000800 */
[----:B0-----:R-:W-:Y:S01]  /*52a0*/  FADD.FTZ R28, R0, R28 ;  /* 0x0000001c001c7221 */ /* 0x001fe20000010000 */
[----:B-----5:R-:W-:Y:S01]  /*52b0*/  FADD.FTZ R27, R2, R27 ;  /* 0x0000001b021b7221 */ /* 0x020fe20000010000 */
[----:B-1----:R-:W-:Y:S01]  /*52c0*/  FADD.FTZ R26, R3, R26 ;  /* 0x0000001a031a7221 */ /* 0x002fe20000010000 */
[----:B--2---:R-:W-:Y:S01]  /*52d0*/  FADD.FTZ R25, R5, R25 ;  /* 0x0000001905197221 */ /* 0x004fe20000010000 */
[----:B---3--:R-:W-:Y:S01]  /*52e0*/  FADD.FTZ R24, R6, R24 ;  /* 0x0000001806187221 */ /* 0x008fe20000010000 */
[----:B----4-:R-:W-:-:S07]  /*52f0*/  FADD.FTZ R23, R8, R23 ;  /* 0x0000001708177221 */ /* 0x010fce0000010000 */
.L_x_23967:
[----:B------:R-:W-:Y:S05]  /*5300*/  BSYNC.RECONVERGENT B0 ;  /* 0x0000000000007941 */ /* 0x000fea0003800200 */
.L_x_23966:
        /* <DEDUP_REMOVED lines=22> */
.L_x_23969:
[----:B------:R-:W-:Y:S05]  /*5470*/  BSYNC.RECONVERGENT B0 ;  /* 0x0000000000007941 */ /* 0x000fea0003800200 */
.L_x_23968:
[----:B------:R-:W-:Y:S06]  /*5480*/  BAR.SYNC.DEFER_BLOCKING 0x0 ;  /* 0x0000000000007b1d */ /* 0x000fec0000010000 */
[----:B------:R-:W-:Y:S05]  /*5490*/  @P3 EXIT ;  /* 0x000000000000394d */ /* 0x000fea0003800000 */
[----:B------:R-:W-:Y:S01]  /*54a0*/  UIMAD UR5, UR18, UR23, UR20 ;  /* 0x00000017120572a4 */ /* 0x000fe2000f8e0214 */
[----:B------:R-:W-:Y:S01]  /*54b0*/  F2FP.F16.F32.PACK_AB R5, R23, R24 ;  /* 0x000000181705723e */ /* 0x000fe200000000ff */
[----:B------:R-:W-:Y:S02]  /*54c0*/  UIMAD UR4, UR19, 0xc0, URZ ;  /* 0x000000c0130478a4 */ /* 0x000fe4000f8e02ff */
[----:B------:R-:W-:Y:S01]  /*54d0*/  UIMAD UR5, UR5, UR22, URZ ;  /* 0x00000016050572a4 */ /* 0x000fe2000f8e02ff */
[----:B------:R-:W-:Y:S01]  /*54e0*/  PRMT R8, R5, 0x7632, R8 ;  /* 0x0000763205087816 */ /* 0x000fe20000000008 */
[----:B------:R-:W5:Y:S02]  /*54f0*/  LDCU.64 UR6, c[0x0][0x390] ;  /* 0x00007200ff0677ac */ /* 0x000f640008000a00 */
[----:B------:R-:W-:-:S04]  /*5500*/  UIMAD UR5, UR5, 0xc0, URZ ;  /* 0x000000c0050578a4 */ /* 0x000fc8000f8e02ff */
[----:B------:R-:W-:-:S06]  /*5510*/  UIADD3 UR4, UP0, UPT, UR5, UR4, URZ ;  /* 0x0000000405047290 */ /* 0x000fcc000ff1e0ff */
[----:B------:R-:W-:Y:S01]  /*5520*/  MOV R0, UR4 ;  /* 0x0000000400007c02 */ /* 0x000fe20008000f00 */
[----:B------:R-:W-:-:S03]  /*5530*/  UIADD3.X UR4, UPT, UPT, URZ, URZ, URZ, UP0, !UPT ;  /* 0x000000ffff047290 */ /* 0x000fc600087fe4ff */
[----:B------:R-:W-:Y:S02]  /*5540*/  LOP3.LUT R7, R0, 0x1f, R7, 0xf8, !PT ;  /* 0x0000001f00077812 */ /* 0x000fe400078ef807 */
[----:B------:R-:W-:Y:S01]  /*5550*/  F2FP.F16.F32.PACK_AB R0, R27, R28 ;  /* 0x0000001c1b00723e */ /* 0x000fe200000000ff */
[----:B0-----:R-:W-:Y:S01]  /*5560*/  IMAD.U32 R4, RZ, RZ, UR4 ;  /* 0x00000004ff047e24 */ /* 0x001fe2000f8e00ff */
[C---:B-----5:R-:W-:Y:S02]  /*5570*/  LEA R2, P0, R7.reuse, UR6, 0x1 ;  /* 0x0000000607027c11 */ /* 0x060fe4000f8008ff */
[----:B------:R-:W-:Y:S02]  /*5580*/  PRMT R6, R0, 0x7632, R6 ;  /* 0x0000763200067816 */ /* 0x000fe40000000006 */
[----:B------:R-:W-:Y:S02]  /*5590*/  LEA.HI.X R3, R7, UR7, R4, 0x1, P0 ;  /* 0x0000000707037c11 */ /* 0x000fe400080f0c04 */
[----:B------:R-:W-:-:S03]  /*55a0*/  F2FP.F16.F32.PACK_AB R4, R25, R26 ;  /* 0x0000001a1904723e */ /* 0x000fc600000000ff */
        /* <DEDUP_REMOVED lines=8> */
.L_x_23924:
        /* <DEDUP_REMOVED lines=8> */
.L_x_23971:
[----:B------:R-:W-:Y:S05]  /*56b0*/  BSYNC B2 ;  /* 0x0000000000027941 */ /* 0x000fea0003800000 */
.L_x_23970:
        /* <DEDUP_REMOVED lines=9> */
.L_x_23972:
[----:B------:R-:W-:Y:S01]  /*5750*/  MOV R10, R13 ;  /* 0x0000000d000a7202 */ /* 0x000fe20000000f00 */
[----:B------:R-:W-:Y:S06]  /*5760*/  BRA `(.L_x_23973) ;  /* 0xffffffc400107947 */ /* 0x000fec000383ffff */
.L_x_23926:
        /* <DEDUP_REMOVED lines=8> */
.L_x_23975:
[----:B------:R-:W-:Y:S05]  /*57f0*/  BSYNC B0 ;  /* 0x0000000000007941 */ /* 0x000fea0003800000 */
.L_x_23974:
        /* <DEDUP_REMOVED lines=9> */
.L_x_23976:
[----:B------:R-:W-:Y:S01]  /*5890*/  HFMA2 R14, -RZ, RZ, 0, 2.384185791015625e-07 ;  /* 0x00000004ff0e7431 */ /* 0x000fe200000001ff */
[----:B------:R-:W-:-:S04]  /*58a0*/  MOV R10, R13 ;  /* 0x0000000d000a7202 */ /* 0x000fc80000000f00 */
[----:B------:R-:W-:-:S05]  /*58b0*/  FMNMX.FTZ R10, R3, R10, !PT ;  /* 0x0000000a030a7209 */ /* 0x000fca0007810000 */
[----:B------:R-:W-:-:S07]  /*58c0*/  IMAD.MOV.U32 R15, RZ, RZ, R10 ;  /* 0x000000ffff0f7224 */ /* 0x000fce00078e000a */
[----:B------:R-:W-:Y:S05]  /*58d0*/  WARPSYNC.COLLECTIVE R12, `(.L_x_23977) ;  /* 0x000000000c087348 */ /* 0x000fea0003c00000 */
[----:B------:R0:W1:Y:S02]  /*58e0*/  SHFL.BFLY P2, R13, R15, R14, R21 ;  /* 0x0c00000e0f0d7389 */ /* 0x0000640000040015 */
[----:B01----:R-:W-:Y:S05]  /*58f0*/  ENDCOLLECTIVE ;  /* 0x000000000000791b */ /* 0x003fea0003800000 */
.L_x_23977:
[----:B------:R-:W-:Y:S01]  /*5900*/  MOV R9, R13 ;  /* 0x0000000d00097202 */ /* 0x000fe20000000f00 */
[----:B------:R-:W-:Y:S06]  /*5910*/  BRA `(.L_x_23978) ;  /* 0xffffffc4006c7947 */ /* 0x000fec000383ffff */
.L_x_23979:
        /* <DEDUP_REMOVED lines=14> */
.L_x_27680:


//--------------------- .text._ZN4vllm32paged_attention_v2_reduce_kernelItLi128ELi128ELi512EEEvPT_PKfS4_PKS1_PKii --------------------------
	.section	.text._ZN4vllm32paged_attention_v2_reduce_kernelItLi128ELi128ELi512EEEvPT_PKfS4_PKS1_PKii,"ax",@progbits
	.align	128
        .global         _ZN4vllm32paged_attention_v2_reduce_kernelItLi128ELi128ELi512EEEvPT_PKfS4_PKS1_PKii
        .type           _ZN4vllm32paged_attention_v2_reduce_kernelItLi128ELi128ELi512EEEvPT_PKfS4_PKS1_PKii,@function
        .size           _ZN4vllm32paged_attention_v2_reduce_kernelItLi128ELi128ELi512EEEvPT_PKfS4_PKS1_PKii,(.L_x_27681 - _ZN4vllm32paged_attention_v2_reduce_kernelItLi128ELi128ELi512EEEvPT_PKfS4_PKS1_PKii)
        .other          _ZN4vllm32paged_attention_v2_reduce_kernelItLi128ELi128ELi512EEEvPT_PKfS4_PKS1_PKii,@"STO_CUDA_ENTRY STV_DEFAULT"
_ZN4vllm32paged_attention_v2_reduce_kernelItLi128ELi128ELi512EEEvPT_PKfS4_PKS1_PKii:
.text._ZN4vllm32paged_attention_v2_reduce_kernelItLi128ELi128ELi512EEEvPT_PKfS4_PKS1_PKii:
        /* <DEDUP_REMOVED lines=59> */
[C---:B------:R-:W-:Y:S02]  /*03b0*/  IADD3 R9, P0, PT, R22.reuse, R0, RZ ;  /* 0x0000000016097210 */ /* 0x040fe40007f1e0ff */
[----:B------:R-:W-:Y:S02]  /*03c0*/  IADD3 R5, PT, PT, R5, 0x1, RZ ;  /* 0x0000000105057810 */ /* 0x000fe40007ffe0ff */
[----:B------:R-:W-:Y:S01]  /*03d0*/  IADD3 R12, PT, PT, R22, UR4, R27 ;  /* 0x00000004160c7c10 */ /* 0x000fe2000fffe01b */
[----:B------:R-:W-:Y:S01]  /*03e0*/  IMAD.X R6, RZ, RZ, R20, P0 ;  /* 0x000000ffff067224 */ /* 0x000fe200000e0614 */
[----:B------:R-:W-:-:S05]  /*03f0*/  LOP3.LUT R5, R5, 0x3, RZ, 0xc0, !PT ;  /* 0x0000000305057812 */ /* 0x000fca00078ec0ff */
[----:B------:R-:W-:Y:S02]  /*0400*/  IMAD R22, R5, R21, R22 ;  /* 0x0000001505167224 */ /* 0x000fe400078e0216 */
[----:B------:R-:W-:Y:S01]  /*0410*/  IMAD.MOV R5, RZ, RZ, -R5 ;  /* 0x000000ffff057224 */ /* 0x000fe200078e0a05 */
[----:B0-----:R-:W-:-:S04]  /*0420*/  LEA R8, P0, R9, UR10, 0x1 ;  /* 0x0000000a09087c11 */ /* 0x001fc8000f8008ff */
[----:B------:R-:W-:-:S09]  /*0430*/  LEA.HI.X R9, R9, UR11, R6, 0x1, P0 ;  /* 0x0000000b09097c11 */ /* 0x000fd200080f0c06 */
.L_x_23983:
[----:B------:R-:W-:Y:S01]  /*0440*/  IMAD.MOV.U32 R10, RZ, RZ, R8 ;  /* 0x000000ffff0a7224 */ /* 0x000fe200078e0008 */
[----:B------:R-:W-:-:S05]  /*0450*/  MOV R11, R9 ;  /* 0x00000009000b7202 */ /* 0x000fca0000000f00 */
        /* <DEDUP_REMOVED lines=8> */
.L_x_23982:
[----:B------:R-:W-:Y:S05]  /*04e0*/  BSYNC.RECONVERGENT B0 ;  /* 0x0000000000007941 */ /* 0x000fea0003800200 */
.L_x_23981:
[----:B------:R-:W-:Y:S05]  /*04f0*/  @!P1 EXIT ;  /* 0x000000000000994d */ /* 0x000fea0003800000 */
[----:B------:R-:W1:Y:S01]  /*0500*/  LDC.64 R2, c[0x0][0x380] ;  /* 0x0000e000ff027b82 */ /* 0x000e620000000a00 */
[----:B------:R-:W-:Y:S01]  /*0510*/  IMAD.IADD R23, R22, 0x1, R21 ;  /* 0x0000000116177824 */ /* 0x000fe200078e0215 */
[----:B------:R-:W-:Y:S01]  /*0520*/  IADD3 R5, PT, PT, R4, UR9, RZ ;  /* 0x0000000904057c10 */ /* 0x000fe2000fffe0ff */
[C-C-:B------:R-:W-:Y:S01]  /*0530*/  IMAD R24, R21.reuse, 0x3, R22.reuse ;  /* 0x0000000315187824 */ /* 0x140fe200078e0216 */
[--C-:B------:R-:W-:Y:S01]  /*0540*/  IADD3 R26, PT, PT, R22, UR4, R27.reuse ;  /* 0x00000004161a7c10 */ /* 0x100fe2000fffe01b */
[----:B------:R-:W-:Y:S01]  /*0550*/  IMAD R25, R21, 0x2, R22 ;  /* 0x0000000215197824 */ /* 0x000fe200078e0216 */
[----:B------:R-:W-:Y:S01]  /*0560*/  IADD3 R27, PT, PT, R23, UR4, R27 ;  /* 0x00000004171b7c10 */ /* 0x000fe2000fffe01b */
[----:B------:R-:W-:Y:S01]  /*0570*/  IMAD R28, R5, 0x80, R24 ;  /* 0x00000080051c7824 */ /* 0x000fe200078e0218 */
[----:B------:R-:W2:Y:S01]  /*0580*/  LDCU.64 UR10, c[0x0][0x398] ;  /* 0x00007300ff0a77ac */ /* 0x000ea20008000a00 */
[----:B------:R-:W-:-:S07]  /*0590*/  IMAD R29, R21, 0x2, R26 ;  /* 0x00000002151d7824 */ /* 0x000fce00078e021a */
.L_x_23984:
        /* <DEDUP_REMOVED lines=40> */
.L_x_23980:
        /* <DEDUP_REMOVED lines=23> */
[----:B0-----:R-:W-:-:S06]  /*0990*/  IADD3 R8, PT, PT, R13, 0xffffffe, RZ ;  /* 0x0ffffffe0d087810 */ /* 0x001fcc0007ffe0ff */
        /* <DEDUP_REMOVED lines=21> */
[----:B------:R-:W0:Y:S01]  /*0af0*/  S2UR UR5, SR_CgaCtaId ;  /* 0x00000000000579c3 */ /* 0x000e220000008800 */
[----:B------:R-:W1:Y:S01]  /*0b00*/  LDCU.64 UR10, c[0x0][0x390] ;  /* 0x00007200ff0a77ac */ /* 0x000e620008000a00 */
[----:B------:R-:W-:Y:S01]  /*0b10*/  VIADD R9, R9, 0x1 ;  /* 0x0000000109097836 */ /* 0x000fe20000000000 */
[----:B------:R-:W-:Y:S01]  /*0b20*/  IADD3 R11, P2, PT, R0, R5, RZ ;  /* 0x00000005000b7210 */ /* 0x000fe20007f5e0ff */
[----:B------:R-:W-:Y:S01]  /*0b30*/  IMAD.MOV.U32 R17, RZ, RZ, -0x800001 ;  /* 0xff7fffffff117424 */ /* 0x000fe200078e00ff */
[----:B------:R-:W-:Y:S01]  /*0b40*/  UMOV UR4, 0x400 ;  /* 0x0000040000047882 */ /* 0x000fe20000000000 */
[----:B------:R-:W-:Y:S01]  /*0b50*/  IMAD.MOV.U32 R16, RZ, RZ, R0 ;  /* 0x000000ffff107224 */ /* 0x000fe200078e0000 */
[----:B------:R-:W-:Y:S01]  /*0b60*/  UIADD3 UR4, UPT, UPT, UR4, 0x20, URZ ;  /* 0x0000002004047890 */ /* 0x000fe2000fffe0ff */
[----:B------:R-:W-:Y:S02]  /*0b70*/  IADD3.X R10, PT, PT, RZ, R19, RZ, P2, !PT ;  /* 0x00000013ff0a7210 */ /* 0x000fe400017fe4ff */
[----:B------:R-:W-:-:S05]  /*0b80*/  LOP3.LUT R9, R9, 0x3, RZ, 0xc0, !PT ;  /* 0x0000000309097812 */ /* 0x000fca00078ec0ff */
[----:B------:R-:W-:Y:S01]  /*0b90*/  IMAD.MOV R13, RZ, RZ, -R9 ;  /* 0x000000ffff0d7224 */ /* 0x000fe200078e0a09 */
[----:B-1----:R-:W-:-:S04]  /*0ba0*/  LEA R8, P2, R11, UR10, 0x2 ;  /* 0x0000000a0b087c11 */ /* 0x002fc8000f8410ff */
[----:B------:R-:W-:Y:S01]  /*0bb0*/  LEA.HI.X R11, R11, UR11, R10, 0x2, P2 ;  /* 0x0000000b0b0b7c11 */ /* 0x000fe200090f140a */
[----:B0-----:R-:W-:-:S06]  /*0bc0*/  ULEA UR4, UR5, UR4, 0x18 ;  /* 0x0000000405047291 */ /* 0x001fcc000f8ec0ff */
[----:B------:R-:W-:-:S07]  /*0bd0*/  LEA R12, R0, UR4, 0x2 ;  /* 0x00000004000c7c11 */ /* 0x000fce000f8e10ff */
.L_x_23989:
        /* <DEDUP_REMOVED lines=8> */
[----:B------:R-:W-:Y:S02]  /*0c60*/  FMNMX.FTZ R17, R14, R17, !PT ;  /* 0x000000110e117209 */ /* 0x000fe40007810000 */
[----:B0-----:R-:W-:-:S06]  /*0c70*/  LEA R12, R7, R12, 0x2 ;  /* 0x0000000c070c7211 */ /* 0x001fcc00078e10ff */
[----:B------:R-:W-:Y:S05]  /*0c80*/  @P2 BRA `(.L_x_23989) ;  /* 0xfffffffc00d42947 */ /* 0x000fea000383ffff */
.L_x_23988:
[----:B------:R-:W-:Y:S05]  /*0c90*/  BSYNC.RECONVERGENT B1 ;  /* 0x0000000000017941 */ /* 0x000fea0003800200 */
.L_x_23987:
        /* <DEDUP_REMOVED lines=9> */
.L_x_23990:
[-C--:B------:R-:W-:Y:S02]  /*0d30*/  IADD3 R9, P1, PT, R16, R5.reuse, RZ ;  /* 0x0000000510097210 */ /* 0x080fe40007f3e0ff */
[-C--:B------:R-:W-:Y:S02]  /*0d40*/  IADD3 R11, P3, PT, R22, R5.reuse, RZ ;  /* 0x00000005160b7210 */ /* 0x080fe40007f7e0ff */
[C---:B------:R-:W-:Y:S01]  /*0d50*/  LEA R8, P2, R9.reuse, UR12, 0x2 ;  /* 0x0000000c09087c11 */ /* 0x040fe2000f8410ff */
[--C-:B-1----:R-:W-:Y:S01]  /*0d60*/  IMAD.X R10, RZ, RZ, R19.reuse, P1 ;  /* 0x000000ffff0a7224 */ /* 0x102fe200008e0613 */
[----:B------:R-:W-:Y:S02]  /*0d70*/  IADD3 R13, P1, PT, R18, R5, RZ ;  /* 0x00000005120d7210 */ /* 0x000fe40007f3e0ff */
[----:B------:R-:W-:Y:S02]  /*0d80*/  IADD3.X R21, PT, PT, RZ, R19, RZ, P3, !PT ;  /* 0x00000013ff157210 */ /* 0x000fe40001ffe4ff */
[----:B------:R-:W-:Y:S01]  /*0d90*/  LEA.HI.X R9, R9, UR13, R10, 0x2, P2 ;  /* 0x0000000d09097c11 */ /* 0x000fe200090f140a */
[----:B------:R-:W-:Y:S01]  /*0da0*/  IMAD.X R28, RZ, RZ, R19, P1 ;  /* 0x000000ffff1c7224 */ /* 0x000fe200008e0613 */
[----:B------:R-:W-:-:S02]  /*0db0*/  IADD3 R15, P2, PT, R20, R5, RZ ;  /* 0x00000005140f7210 */ /* 0x000fc40007f5e0ff */
[----:B------:R-:W-:Y:S01]  /*0dc0*/  LEA R10, P3, R11, UR12, 0x2 ;  /* 0x0000000c0b0a7c11 */ /* 0x000fe2000f8610ff */
[----:B------:R-:W2:Y:S01]  /*0dd0*/  LDG.E.CONSTANT R8, desc[UR6][R8.64] ;  /* 0x0000000608087981 */ /* 0x000ea2000c1e9900 */
[----:B------:R-:W-:Y:S01]  /*0de0*/  LEA R12, P1, R13, UR12, 0x2 ;  /* 0x0000000c0d0c7c11 */ /* 0x000fe2000f8210ff */
[----:B------:R-:W-:Y:S01]  /*0df0*/  IMAD.X R26, RZ, RZ, R19, P2 ;  /* 0x000000ffff1a7224 */ /* 0x000fe200010e0613 */
[----:B------:R-:W-:Y:S02]  /*0e00*/  LEA R14, P2, R15, UR12, 0x2 ;  /* 0x0000000c0f0e7c11 */ /* 0x000fe4000f8410ff */
[----:B------:R-:W-:Y:S02]  /*0e10*/  LEA.HI.X R11, R11, UR13, R21, 0x2, P3 ;  /* 0x0000000d0b0b7c11 */ /* 0x000fe400098f1415 */
        /* <DEDUP_REMOVED lines=22> */
.L_x_23986:
[----:B------:R-:W-:Y:S05]  /*0f80*/  BSYNC.RECONVERGENT B0 ;  /* 0x0000000000007941 */ /* 0x000fea0003800200 */
.L_x_23985:
        /* <DEDUP_REMOVED lines=44> */
[----:B0-----:R-:W-:-:S06]  /*1250*/  IADD3 R8, PT, PT, R13, 0xffffffe, RZ ;  /* 0x0ffffffe0d087810 */ /* 0x001fcc0007ffe0ff */
        /* <DEDUP_REMOVED lines=31> */
[----:B0-----:R-:W-:-:S04]  /*1450*/  LEA R8, P3, R11, UR10, 0x2 ;  /* 0x0000000a0b087c11 */ /* 0x001fc8000f8610ff */
[----:B------:R-:W-:-:S09]  /*1460*/  LEA.HI.X R11, R11, UR11, R10, 0x2, P3 ;  /* 0x0000000b0b0b7c11 */ /* 0x000fd200098f140a */
.L_x_23995:
[----:B------:R-:W-:Y:S02]  /*1470*/  MOV R9, R11 ;  /* 0x0000000b00097202 */ /* 0x000fe40000000f00 */
[----:B0-----:R0:W1:Y:S04]  /*1480*/  LDS R11, [R12] ;  /* 0x000000000c0b7984 */ /* 0x0010680000000800 */
[----:B------:R-:W2:Y:S01]  /*1490*/  LDG.E.CONSTANT R10, desc[UR6][R8.64] ;  /* 0x00000006080a7981 */ /* 0x000ea2000c1e9900 */
[--C-:B------:R-:W-:Y:S01]  /*14a0*/  IMAD R21, R3, 0x4, R12.reuse ;  /* 0x0000000403157824 */ /* 0x100fe200078e020c */
[C---:B------:R-:W-:Y:S01]  /*14b0*/  IADD3 R17, PT, PT, R16.reuse, R17, RZ ;  /* 0x0000001110117210 */ /* 0x040fe20007ffe0ff */
[----:B------:R-:W-:Y:S02]  /*14c0*/  VIADD R13, R13, 0x1 ;  /* 0x000000010d0d7836 */ /* 0x000fe40000000000 */
[----:B0-----:R-:W-:-:S03]  /*14d0*/  IMAD R12, R16, 0x4, R12 ;  /* 0x00000004100c7824 */ /* 0x001fc600078e020c */
        /* <DEDUP_REMOVED lines=10> */
.L_x_23994:
[----:B------:R-:W-:Y:S05]  /*1580*/  BSYNC.RECONVERGENT B1 ;  /* 0x0000000000017941 */ /* 0x000fea0003800200 */
.L_x_23993:
[----:B------:R-:W-:Y:S05]  /*1590*/  @!P0 BRA `(.L_x_23992) ;  /* 0x0000000400208947 */ /* 0x000fea0003800000 */
[----:B------:R-:W-:Y:S01]  /*15a0*/  UIADD3 UR4, UPT, UPT, UR12, 0x20, URZ ;  /* 0x000000200c047890 */ /* 0x000fe2000fffe0ff */
[C-C-:B------:R-:W-:Y:S02]  /*15b0*/  IMAD R18, R16.reuse, 0x2, R17.reuse ;  /* 0x0000000210127824 */ /* 0x140fe400078e0211 */
[----:B0-----:R-:W-:Y:S01]  /*15c0*/  IMAD R20, R16, 0x3, R17 ;  /* 0x0000000310147824 */ /* 0x001fe200078e0211 */
[----:B------:R-:W-:Y:S01]  /*15d0*/  ULEA UR4, UR13, UR4, 0x18 ;  /* 0x000000040d047291 */ /* 0x000fe2000f8ec0ff */
[----:B------:R-:W-:-:S05]  /*15e0*/  IMAD.IADD R21, R17, 0x1, R16 ;  /* 0x0000000111157824 */ /* 0x000fca00078e0210 */
[----:B------:R-:W-:-:S07]  /*15f0*/  LEA R23, R17, UR4, 0x2 ;  /* 0x0000000411177c11 */ /* 0x000fce000f8e10ff */
.L_x_23996:
[----:B--2---:R-:W-:-:S04]  /*1600*/  IADD3 R9, P0, PT, R17, R5, RZ ;  /* 0x0000000511097210 */ /* 0x004fc80007f1e0ff */
[----:B------:R-:W-:Y:S02]  /*1610*/  IADD3.X R10, PT, PT, RZ, R19, RZ, P0, !PT ;  /* 0x00000013ff0a7210 */ /* 0x000fe400007fe4ff */
        /* <DEDUP_REMOVED lines=22> */
[C---:B------:R-:W-:Y:S01]  /*1780*/  IMAD R26, R16.reuse, 0x4, R7 ;  /* 0x00000004101a7824 */ /* 0x040fe200078e0207 */
[C---:B------:R-:W-:Y:S01]  /*1790*/  LEA R18, R16.reuse, R18, 0x2 ;  /* 0x0000001210127211 */ /* 0x040fe200078e10ff */
[C---:B------:R-:W-:Y:S01]  /*17a0*/  IMAD R20, R16.reuse, 0x4, R20 ;  /* 0x0000000410147824 */ /* 0x040fe200078e0214 */
[C---:B------:R-:W-:Y:S01]  /*17b0*/  IADD3 R17, PT, PT, R16.reuse, R17, R16 ;  /* 0x0000001110117210 */ /* 0x040fe20007ffe010 */
[----:B------:R-:W-:Y:S02]  /*17c0*/  IMAD R21, R16, 0x4, R21 ;  /* 0x0000000410157824 */ /* 0x000fe400078e0215 */
[----:B-----5:R-:W-:Y:S01]  /*17d0*/  IMAD.IADD R9, R26, 0x1, R23 ;  /* 0x000000011a097824 */ /* 0x020fe200078e0217 */
[----:B------:R-:W-:Y:S01]  /*17e0*/  ISETP.GE.AND P0, PT, R17, R3, PT ;  /* 0x000000031100720c */ /* 0x000fe20003f06270 */
[----:B------:R-:W-:-:S02]  /*17f0*/  IMAD R26, R16, 0xc, R7 ;  /* 0x0000000c101a7824 */ /* 0x000fc400078e0207 */
[----:B-1----:R-:W-:-:S04]  /*1800*/  FADD.FTZ R11, -R14, R11 ;  /* 0x0000000b0e0b7221 */ /* 0x002fc80000010100 */
[----:B------:R-:W-:-:S06]  /*1810*/  FMUL.FTZ R11, R11, 1.4426950216293334961 ;  /* 0x3fb8aa3b0b0b7820 */ /* 0x000fcc0000410000 */
[----:B------:R-:W2:Y:S02]  /*1820*/  MUFU.EX2 R11, R11 ;  /* 0x0000000b000b7308 */ /* 0x000ea40000000800 */
[----:B--2---:R-:W-:Y:S01]  /*1830*/  FMUL.FTZ R22, R22, R11 ;  /* 0x0000000b16167220 */ /* 0x004fe20000410000 */
[----:B------:R-:W-:-:S03]  /*1840*/  LEA R11, R16, R23, 0x3 ;  /* 0x00000017100b7211 */ /* 0x000fc600078e18ff */
        /* <DEDUP_REMOVED lines=29> */
.L_x_23992:
[----:B------:R-:W-:Y:S05]  /*1a20*/  BSYNC.RECONVERGENT B0 ;  /* 0x0000000000007941 */ /* 0x000fea0003800200 */
.L_x_23991:
[----:B--2---:R-:W2:Y:S01]  /*1a30*/  SHFL.BFLY PT, R8, R15, 0x10, 0x1f ;  /* 0x0e001f000f087f89 */ /* 0x004ea200000e0000 */
[----:B------:R-:W-:Y:S01]  /*1a40*/  ULEA UR4, UR13, UR12, 0x18 ;  /* 0x0000000c0d047291 */ /* 0x000fe2000f8ec0ff */
[----:B-1----:R-:W-:Y:S01]  /*1a50*/  SHF.R.U32.HI R14, RZ, 0x3, R0 ;  /* 0x00000003ff0e7819 */ /* 0x002fe20000011600 */
[----:B------:R-:W-:Y:S01]  /*1a60*/  IMAD.SHL.U32 R6, R6, 0x80, RZ ;  /* 0x0000008006067824 */ /* 0x000fe200078e00ff */
        /* <DEDUP_REMOVED lines=36> */
[----:B------:R-:W-:Y:S01]  /*1cb0*/  HFMA2 R13, -RZ, RZ, 0, 0 ;  /* 0x00000000ff0d7431 */ /* 0x000fe200000001ff */
        /* <DEDUP_REMOVED lines=10> */
.L_x_23999:
[----:B------:R-:W-:-:S04]  /*1d60*/  IMAD R5, R19, 0x80, R0 ;  /* 0x0000008013057824 */ /* 0x000fc800078e0200 */
[C---:B------:R-:W-:Y:S01]  /*1d70*/  VIADD R3, R5.reuse, 0x80 ;  /* 0x0000008005037836 */ /* 0x040fe20000000000 */
[----:B------:R-:W-:-:S04]  /*1d80*/  IADD3 R6, P1, PT, R5, R12, RZ ;  /* 0x0000000c05067210 */ /* 0x000fc80007f3e0ff */
[----:B------:R-:W-:Y:S01]  /*1d90*/  IADD3 R4, P2, PT, R3, R12, RZ ;  /* 0x0000000c03047210 */ /* 0x000fe20007f5e0ff */
[----:B------:R-:W-:Y:S01]  /*1da0*/  IMAD.X R7, RZ, RZ, R14, P1 ;  /* 0x000000ffff077224 */ /* 0x000fe200008e060e */
[C---:B0-----:R-:W-:Y:S02]  /*1db0*/  LEA R2, P1, R6.reuse, UR4, 0x1 ;  /* 0x0000000406027c11 */ /* 0x041fe4000f8208ff */
[----:B------:R-:W-:Y:S02]  /*1dc0*/  IADD3.X R9, PT, PT, RZ, R14, RZ, P2, !PT ;  /* 0x0000000eff097210 */ /* 0x000fe400017fe4ff */
[----:B------:R-:W-:Y:S02]  /*1dd0*/  LEA.HI.X R3, R6, UR5, R7, 0x1, P1 ;  /* 0x0000000506037c11 */ /* 0x000fe400088f0c07 */
[C---:B------:R-:W-:Y:S01]  /*1de0*/  LEA R22, P1, R4.reuse, UR4, 0x1 ;  /* 0x0000000404167c11 */ /* 0x040fe2000f8208ff */
[----:B------:R-:W-:Y:S02]  /*1df0*/  VIADD R7, R5, 0x100 ;  /* 0x0000010005077836 */ /* 0x000fe40000000000 */
[----:B------:R0:W2:Y:S01]  /*1e00*/  LDG.E.U16.CONSTANT R21, desc[UR6][R2.64] ;  /* 0x0000000602157981 */ /* 0x0000a2000c1e9500 */
[----:B------:R-:W-:-:S02]  /*1e10*/  LEA.HI.X R23, R4, UR5, R9, 0x1, P1 ;  /* 0x0000000504177c11 */ /* 0x000fc400088f0c09 */
[----:B------:R-:W-:-:S03]  /*1e20*/  IADD3 R6, P1, PT, R7, R12, RZ ;  /* 0x0000000c07067210 */ /* 0x000fc60007f3e0ff */
[----:B------:R-:W3:Y:S01]  /*1e30*/  LDG.E.U16.CONSTANT R22, desc[UR6][R22.64] ;  /* 0x0000000616167981 */ /* 0x000ee2000c1e9500 */
[C---:B------:R-:W-:Y:S01]  /*1e40*/  VIADD R7, R5.reuse, 0x180 ;  /* 0x0000018005077836 */ /* 0x040fe20000000000 */
[----:B------:R-:W-:Y:S01]  /*1e50*/  IADD3.X R11, PT, PT, RZ, R14, RZ, P1, !PT ;  /* 0x0000000eff0b7210 */ /* 0x000fe20000ffe4ff */
[----:B------:R-:W-:Y:S01]  /*1e60*/  VIADD R9, R5, 0x200 ;  /* 0x0000020005097836 */ /* 0x000fe20000000000 */
[C---:B------:R-:W-:Y:S02]  /*1e70*/  LEA R10, P1, R6.reuse, UR4, 0x1 ;  /* 0x00000004060a7c11 */ /* 0x040fe4000f8208ff */
[-C--:B------:R-:W-:Y:S02]  /*1e80*/  IADD3 R7, P2, PT, R7, R12.reuse, RZ ;  /* 0x0000000c07077210 */ /* 0x080fe40007f5e0ff */
[-C--:B------:R-:W-:Y:S01]  /*1e90*/  IADD3 R4, P3, PT, R9, R12.reuse, RZ ;  /* 0x0000000c09047210 */ /* 0x080fe20007f7e0ff */
[----:B------:R-:W-:Y:S01]  /*1ea0*/  VIADD R9, R5, 0x280 ;  /* 0x0000028005097836 */ /* 0x000fe20000000000 */
[----:B------:R-:W-:Y:S01]  /*1eb0*/  LEA.HI.X R11, R6, UR5, R11, 0x1, P1 ;  /* 0x00000005060b7c11 */ /* 0x000fe200088f0c0b */
[--C-:B------:R-:W-:Y:S01]  /*1ec0*/  IMAD.X R8, RZ, RZ, R14.reuse, P2 ;  /* 0x000000ffff087224 */ /* 0x100fe200010e060e */
[----:B------:R-:W-:Y:S01]  /*1ed0*/  LEA R6, P1, R7, UR4, 0x1 ;  /* 0x0000000407067c11 */ /* 0x000fe2000f8208ff */
[----:B0-----:R-:W-:Y:S01]  /*1ee0*/  IMAD.X R3, RZ, RZ, R14, P3 ;  /* 0x000000ffff037224 */ /* 0x001fe200018e060e */
[----:B------:R-:W-:Y:S01]  /*1ef0*/  LEA R2, P2, R4, UR4, 0x1 ;  /* 0x0000000404027c11 */ /* 0x000fe2000f8408ff */
[----:B------:R-:W-:Y:S01]  /*1f00*/  VIADD R25, R5, 0x380 ;  /* 0x0000038005197836 */ /* 0x000fe20000000000 */
[----:B------:R-:W-:Y:S01]  /*1f10*/  LEA.HI.X R7, R7, UR5, R8, 0x1, P1 ;  /* 0x0000000507077c11 */ /* 0x000fe200088f0c08 */
[----:B------:R0:W4:Y:S01]  /*1f20*/  LDG.E.U16.CONSTANT R23, desc[UR6][R10.64] ;  /* 0x000000060a177981 */ /* 0x000122000c1e9500 */
[----:B------:R-:W-:-:S02]  /*1f30*/  IADD3 R8, P1, PT, R9, R12, RZ ;  /* 0x0000000c09087210 */ /* 0x000fc40007f3e0ff */
[----:B------:R-:W-:Y:S01]  /*1f40*/  IADD3 R9, PT, PT, R5, 0x300, RZ ;  /* 0x0000030005097810 */ /* 0x000fe20007ffe0ff */
[----:B------:R5:W4:Y:S01]  /*1f50*/  LDG.E.U16.CONSTANT R6, desc[UR6][R6.64] ;  /* 0x0000000606067981 */ /* 0x000b22000c1e9500 */
[----:B------:R-:W-:Y:S01]  /*1f60*/  LEA.HI.X R3, R4, UR5, R3, 0x1, P2 ;  /* 0x0000000504037c11 */ /* 0x000fe200090f0c03 */
[--C-:B------:R-:W-:Y:S01]  /*1f70*/  IMAD.X R5, RZ, RZ, R14.reuse, P1 ;  /* 0x000000ffff057224 */ /* 0x100fe200008e060e */
        /* <DEDUP_REMOVED lines=15> */
[----:B------:R-:W3:Y:S04]  /*2070*/  LDS R28, [R25] ;  /* 0x00000000191c7984 */ /* 0x000ee80000000800 */
[----:B------:R-:W3:Y:S04]  /*2080*/  LDS R26, [R25+0x4] ;  /* 0x00000400191a7984 */ /* 0x000ee80000000800 */
[----:B-----5:R-:W5:Y:S04]  /*2090*/  LDS R7, [R25+0x8] ;  /* 0x0000080019077984 */ /* 0x020f680000000800 */
[----:B-1----:R-:W1:Y:S04]  /*20a0*/  LDS R3, [R25+0xc] ;  /* 0x00000c0019037984 */ /* 0x002e680000000800 */
[----:B------:R-:W1:Y:S04]  /*20b0*/  LDS R5, [R25+0x10] ;  /* 0x0000100019057984 */ /* 0x000e680000000800 */
[----:B0-----:R-:W0:Y:S01]  /*20c0*/  LDS R9, [R25+0x14] ;  /* 0x0000140019097984 */ /* 0x001e220000000800 */
[----:B------:R-:W-:-:S05]  /*20d0*/  VIADD R19, R19, 0x8 ;  /* 0x0000000813137836 */ /* 0x000fca0000000000 */
[----:B------:R-:W-:Y:S01]  /*20e0*/  ISETP.NE.AND P1, PT, R19, R17, PT ;  /* 0x000000111300720c */ /* 0x000fe20003f25270 */
[----:B--2---:R-:W-:Y:S02]  /*20f0*/  HADD2.F32 R21, -RZ, R21.H0_H0 ;  /* 0x20000015ff157230 */ /* 0x004fe40000004100 */
[----:B---3--:R-:W-:-:S03]  /*2100*/  HADD2.F32 R11, -RZ, R22.H0_H0 ;  /* 0x20000016ff0b7230 */ /* 0x008fc60000004100 */
[----:B------:R-:W-:Y:S02]  /*2110*/  FMUL.FTZ R28, R21, R28 ;  /* 0x0000001c151c7220 */ /* 0x000fe40000410000 */
[----:B------:R-:W-:Y:S02]  /*2120*/  FMUL.FTZ R26, R11, R26 ;  /* 0x0000001a0b1a7220 */ /* 0x000fe40000410000 */
[----:B------:R-:W2:Y:S01]  /*2130*/  LDS R11, [R25+0x18] ;  /* 0x00001800190b7984 */ /* 0x000ea20000000800 */
[----:B------:R-:W-:-:S03]  /*2140*/  FFMA.FTZ R21, R28, R18, R13 ;  /* 0x000000121c157223 */ /* 0x000fc6000001000d */
[----:B------:R-:W3:Y:S01]  /*2150*/  LDS R13, [R25+0x1c] ;  /* 0x00001c00190d7984 */ /* 0x000ee20000000800 */
[----:B------:R-:W-:Y:S01]  /*2160*/  FFMA.FTZ R21, R26, R18, R21 ;  /* 0x000000121a157223 */ /* 0x000fe20000010015 */
[----:B----4-:R-:W-:Y:S02]  /*2170*/  HADD2.F32 R22, -RZ, R23.H0_H0 ;  /* 0x20000017ff167230 */ /* 0x010fe40000004100 */
[----:B------:R-:W-:-:S03]  /*2180*/  HADD2.F32 R6, -RZ, R6.H0_H0 ;  /* 0x20000006ff067230 */ /* 0x000fc60000004100 */
[----:B-----5:R-:W-:-:S04]  /*2190*/  FMUL.FTZ R22, R22, R7 ;  /* 0x0000000716167220 */ /* 0x020fc80000410000 */
[----:B------:R-:W-:Y:S01]  /*21a0*/  FFMA.FTZ R21, R22, R18, R21 ;  /* 0x0000001216157223 */ /* 0x000fe20000010015 */
[----:B------:R-:W-:Y:S02]  /*21b0*/  HADD2.F32 R2, -RZ, R2.H0_H0 ;  /* 0x20000002ff027230 */ /* 0x000fe40000004100 */
[----:B-1----:R-:W-:-:S04]  /*21c0*/  FMUL.FTZ R6, R6, R3 ;  /* 0x0000000306067220 */ /* 0x002fc80000410000 */
[----:B------:R-:W-:Y:S01]  /*21d0*/  FFMA.FTZ R21, R6, R18, R21 ;  /* 0x0000001206157223 */ /* 0x000fe20000010015 */
[----:B------:R-:W-:Y:S01]  /*21e0*/  FMUL.FTZ R2, R2, R5 ;  /* 0x0000000502027220 */ /* 0x000fe20000410000 */
[----:B------:R-:W-:-:S03]  /*21f0*/  HADD2.F32 R4, -RZ, R4.H0_H0 ;  /* 0x20000004ff047230 */ /* 0x000fc60000004100 */
[----:B------:R-:W-:Y:S02]  /*2200*/  FFMA.FTZ R21, R2, R18, R21 ;  /* 0x0000001202157223 */ /* 0x000fe40000010015 */
[----:B0-----:R-:W-:Y:S01]  /*2210*/  FMUL.FTZ R4, R4, R9 ;  /* 0x0000000904047220 */ /* 0x001fe20000410000 */
[----:B------:R-:W-:-:S03]  /*2220*/  HADD2.F32 R8, -RZ, R8.H0_H0 ;  /* 0x20000008ff087230 */ /* 0x000fc60000004100 */
[----:B------:R-:W-:Y:S02]  /*2230*/  FFMA.FTZ R21, R4, R18, R21 ;  /* 0x0000001204157223 */ /* 0x000fe40000010015 */
[----:B--2---:R-:W-:Y:S01]  /*2240*/  FMUL.FTZ R8, R8, R11 ;  /* 0x0000000b08087220 */ /* 0x004fe20000410000 */
[----:B------:R-:W-:-:S03]  /*2250*/  HADD2.F32 R10, -RZ, R10.H0_H0 ;  /* 0x2000000aff0a7230 */ /* 0x000fc60000004100 */
[----:B------:R-:W-:Y:S02]  /*2260*/  FFMA.FTZ R21, R8, R18, R21 ;  /* 0x0000001208157223 */ /* 0x000fe40000010015 */
[----:B---3--:R-:W-:-:S04]  /*2270*/  FMUL.FTZ R10, R10, R13 ;  /* 0x0000000d0a0a7220 */ /* 0x008fc80000410000 */
[----:B------:R-:W-:Y:S01]  /*2280*/  FFMA.FTZ R13, R10, R18, R21 ;  /* 0x000000120a0d7223 */ /* 0x000fe20000010015 */
[----:B------:R-:W-:Y:S06]  /*2290*/  @P1 BRA `(.L_x_23999) ;  /* 0xfffffff800b01947 */ /* 0x000fec000383ffff */
.L_x_23998:
[----:B------:R-:W-:Y:S05]  /*22a0*/  @!P0 BRA `(.L_x_23997) ;  /* 0x0000000400608947 */ /* 0x000fea0003800000 */
[----:B------:R-:W-:Y:S02]  /*22b0*/  ISETP.GE.U32.AND P1, PT, R24, 0x4, PT ;  /* 0x000000041800780c */ /* 0x000fe40003f26070 */
[----:B------:R-:W-:-:S04]  /*22c0*/  LOP3.LUT R19, R16, 0x3, RZ, 0xc0, !PT ;  /* 0x0000000310137812 */ /* 0x000fc800078ec0ff */
[----:B------:R-:W-:-:S07]  /*22d0*/  ISETP.NE.AND P0, PT, R19, RZ, PT ;  /* 0x000000ff1300720c */ /* 0x000fce0003f05270 */
[----:B------:R-:W-:Y:S06]  /*22e0*/  @!P1 BRA `(.L_x_24000) ;  /* 0x0000000000ac9947 */ /* 0x000fec0003800000 */
[----:B------:R-:W0:Y:S01]  /*22f0*/  LDCU.64 UR4, c[0x0][0x398] ;  /* 0x00007300ff0477ac */ /* 0x000e220008000a00 */
        /* <DEDUP_REMOVED lines=9> */
[----:B0-----:R-:W-:Y:S02]  /*2390*/  LEA R8, P1, R6, UR4, 0x1 ;  /* 0x0000000406087c11 */ /* 0x001fe4000f8208ff */
[----:B------:R-:W-:Y:S02]  /*23a0*/  LEA R2, P2, R4, UR4, 0x1 ;  /* 0x0000000404027c11 */ /* 0x000fe4000f8408ff */
[----:B------:R-:W-:Y:S01]  /*23b0*/  LEA.HI.X R9, R6, UR5, R9, 0x1, P1 ;  /* 0x0000000506097c11 */ /* 0x000fe200088f0c09 */
[----:B------:R-:W-:Y:S01]  /*23c0*/  IMAD.X R6, RZ, RZ, R14, P3 ;  /* 0x000000ffff067224 */ /* 0x000fe200018e060e */
[----:B------:R-:W-:Y:S02]  /*23d0*/  LEA.HI.X R3, R4, UR5, R11, 0x1, P2 ;  /* 0x0000000504037c11 */ /* 0x000fe400090f0c0b */
        /* <DEDUP_REMOVED lines=11> */
[----:B------:R-:W1:Y:S04]  /*2490*/  LDS R11, [R10] ;  /* 0x000000000a0b7984 */ /* 0x000e680000000800 */
[----:B------:R-:W4:Y:S04]  /*24a0*/  LDS R21, [R10+0x4] ;  /* 0x000004000a157984 */ /* 0x000f280000000800 */
[----:B0-----:R-:W0:Y:S04]  /*24b0*/  LDS R9, [R10+0x8] ;  /* 0x000008000a097984 */ /* 0x001e280000000800 */
[----:B------:R-:W0:Y:S01]  /*24c0*/  LDS R23, [R10+0xc] ;  /* 0x00000c000a177984 */ /* 0x000e220000000800 */
[----:B------:R-:W-:Y:S01]  /*24d0*/  IADD3 R17, PT, PT, R17, 0x4, RZ ;  /* 0x0000000411117810 */ /* 0x000fe20007ffe0ff */
[----:B--2---:R-:W-:-:S05]  /*24e0*/  HADD2.F32 R8, -RZ, R8.H0_H0 ;  /* 0x20000008ff087230 */ /* 0x004fca0000004100 */
[----:B-1----:R-:W-:Y:S01]  /*24f0*/  FMUL.FTZ R8, R8, R11 ;  /* 0x0000000b08087220 */ /* 0x002fe20000410000 */
[----:B---3--:R-:W-:-:S03]  /*2500*/  HADD2.F32 R2, -RZ, R2.H0_H0 ;  /* 0x20000002ff027230 */ /* 0x008fc60000004100 */
[----:B------:R-:W-:Y:S01]  /*2510*/  FFMA.FTZ R13, R8, R18, R13 ;  /* 0x00000012080d7223 */ /* 0x000fe2000001000d */
[----:B----4-:R-:W-:Y:S02]  /*2520*/  HADD2.F32 R4, -RZ, R4.H0_H0 ;  /* 0x20000004ff047230 */ /* 0x010fe40000004100 */
[----:B------:R-:W-:-:S04]  /*2530*/  FMUL.FTZ R2, R2, R21 ;  /* 0x0000001502027220 */ /* 0x000fc80000410000 */
[----:B------:R-:W-:Y:S01]  /*2540*/  FFMA.FTZ R13, R2, R18, R13 ;  /* 0x00000012020d7223 */ /* 0x000fe2000001000d */
[----:B-----5:R-:W-:Y:S02]  /*2550*/  HADD2.F32 R6, -RZ, R6.H0_H0 ;  /* 0x20000006ff067230 */ /* 0x020fe40000004100 */
[----:B0-----:R-:W-:-:S03]  /*2560*/  FMUL.FTZ R4, R4, R9 ;  /* 0x0000000904047220 */ /* 0x001fc60000410000 */
[----:B------:R-:W-:Y:S01]  /*2570*/  FMUL.FTZ R6, R6, R23 ;  /* 0x0000001706067220 */ /* 0x000fe20000410000 */
[----:B------:R-:W-:-:S04]  /*2580*/  FFMA.FTZ R13, R4, R18, R13 ;  /* 0x00000012040d7223 */ /* 0x000fc8000001000d */
[----:B------:R-:W-:-:S07]  /*2590*/  FFMA.FTZ R13, R6, R18, R13 ;  /* 0x00000012060d7223 */ /* 0x000fce000001000d */
.L_x_24000:
        /* <DEDUP_REMOVED lines=22> */
[----:B--2---:R-:W-:-:S05]  /*2700*/  HADD2.F32 R6, -RZ, R2.H0_H0 ;  /* 0x20000002ff067230 */ /* 0x004fca0000004100 */
[----:B0-----:R-:W-:Y:S01]  /*2710*/  FMUL.FTZ R6, R6, R9 ;  /* 0x0000000906067220 */ /* 0x001fe20000410000 */
[----:B---3--:R-:W-:-:S03]  /*2720*/  HADD2.F32 R8, -RZ, R4.H0_H0 ;  /* 0x20000004ff087230 */ /* 0x008fc60000004100 */
[----:B-1----:R-:W-:Y:S02]  /*2730*/  FFMA.FTZ R13, R6, R18, R13 ;  /* 0x00000012060d7223 */ /* 0x002fe4000001000d */
[----:B----4-:R-:W-:-:S04]  /*2740*/  FMUL.FTZ R8, R8, R11 ;  /* 0x0000000b08087220 */ /* 0x010fc80000410000 */
[----:B------:R-:W-:-:S07]  /*2750*/  FFMA.FTZ R13, R8, R18, R13 ;  /* 0x00000012080d7223 */ /* 0x000fce000001000d */
.L_x_24001:
        /* <DEDUP_REMOVED lines=10> */
[----:B--2---:R-:W-:-:S05]  /*2800*/  HADD2.F32 R4, -RZ, R2.H0_H0 ;  /* 0x20000002ff047230 */ /* 0x004fca0000004100 */
[----:B0-----:R-:W-:-:S04]  /*2810*/  FMUL.FTZ R4, R4, R17 ;  /* 0x0000001104047220 */ /* 0x001fc80000410000 */
[----:B-1----:R-:W-:-:S07]  /*2820*/  FFMA.FTZ R13, R4, R18, R13 ;  /* 0x00000012040d7223 */ /* 0x002fce000001000d */
.L_x_23997:
[----:B------:R-:W2:Y:S01]  /*2830*/  LDC.64 R2, c[0x0][0x380] ;  /* 0x0000e000ff027b82 */ /* 0x000ea20000000a00 */
[----:B------:R-:W-:Y:S01]  /*2840*/  IMAD.U32 R15, R15, 0x80, R0 ;  /* 0x000000800f0f7824 */ /* 0x000fe200078e0000 */
[----:B------:R-:W-:-:S03]  /*2850*/  F2FP.F16.F32.PACK_AB R13, RZ, R13 ;  /* 0x0000000dff0d723e */ /* 0x000fc600000000ff */
[----:B--2---:R-:W-:-:S05]  /*2860*/  IMAD.WIDE.U32 R2, R15, 0x2, R2 ;  /* 0x000000020f027825 */ /* 0x004fca00078e0002 */
[----:B------:R-:W-:Y:S01]  /*2870*/  STG.E.U16 desc[UR6][R2.64], R13 ;  /* 0x0000000d02007986 */ /* 0x000fe2000c101506 */
[----:B------:R-:W-:Y:S05]  /*2880*/  EXIT ;  /* 0x000000000000794d */ /* 0x000fea0003800000 */
.L_x_24002:
        /* <DEDUP_REMOVED lines=15> */
.L_x_27681:


//--------------------- .text._ZN4vllm25paged_attention_v2_kernelIttLi128ELi8ELi128ELNS_18Fp8KVCacheDataTypeE0ELb1ELi512EEEvPfS2_PT_PKS3_PKT0_S9_ifPKiSB_iPKfiiiSD_SD_iiiii --------------------------
	.section	.text._ZN4vllm25paged_attention_v2_kernelIttLi128ELi8ELi128ELNS_18Fp8KVCacheDataTypeE0ELb1ELi512EEEvPfS2_PT_PKS3_PKT0_S9_ifPKiSB_iPKfiiiSD_SD_iiiii,"ax",@progbits
	.align	128
        .global         _ZN4vllm25paged_attention_v2_kernelIttLi128ELi8ELi128ELNS_18Fp8KVCacheDataTypeE0ELb1ELi512EEEvPfS2_PT_PKS3_PKT0_S9_ifPKiSB_iPKfiiiSD_SD_iiiii
        .type           _ZN4vllm25paged_attention_v2_kernelIttLi128ELi8ELi128ELNS_18Fp8KVCacheDataTypeE0ELb1ELi512EEEvPfS2_PT_PKS3_PKT0_S9_ifPKiSB_iPKfiiiSD_SD_iiiii,@function
        .size           _ZN4vllm25paged_attention_v2_kernelIttLi128ELi8ELi128ELNS_18Fp8KVCacheDataTypeE0ELb1ELi512EEEvPfS2_PT_PKS3_PKT0_S9_ifPKiSB_iPKfiiiSD_SD_iiiii,(.L_x_27682 - _ZN4vllm25paged_attention_v2_kernelIttLi128ELi8ELi128ELNS_18Fp8KVCacheDataTypeE0ELb1ELi512EEEvPfS2_PT_PKS3_PKT0_S9_ifPKiSB_iPKfiiiSD_SD_iiiii)
        .other          _ZN4vllm25paged_attention_v2_kernelIttLi128ELi8ELi128ELNS_18Fp8KVCacheDataTypeE0ELb1ELi512EEEvPfS2_PT_PKS3_PKT0_S9_ifPKiSB_iPKfiiiSD_SD_iiiii,@"STO_CUDA_ENTRY STV_DEFAULT"
_ZN4vllm25paged_attention_v2_kernelIttLi128ELi8ELi128ELNS_18Fp8KVCacheDataTypeE0ELb1ELi512EEEvPfS2_PT_PKS3_PKT0_S9_ifPKiSB_iPKfiiiSD_SD_iiiii:
.text._ZN4vllm25paged_attention_v2_kernelIttLi128ELi8ELi128ELNS_18Fp8KVCacheDataTypeE0ELb1ELi512EEEvPfS2_PT_PKS3_PKT0_S9_ifPKiSB_iPKfiiiSD_SD_iiiii:
        /* <DEDUP_REMOVED lines=181> */
[----:B------:R-:W-:Y:S01]  /*0b50*/  MOV R7, UR6 ;  /* 0x0000000600077c02 */ /* 0x000fe20008000f00 */
[----:B------:R-:W1:Y:S02]  /*0b60*/  LDCU UR4, c[0x0][0x3e0] ;  /* 0x00007c00ff0477ac */ /* 0x000e640008000800 */
[----:B------:R-:W-:Y:S02]  /*0b70*/  IMAD.SHL.U32 R0, R5, 0x4, RZ ;  /* 0x0000000405007824 */ /* 0x000fe400078e00ff */
[----:B------:R-:W-:Y:S01]  /*0b80*/  IMAD.WIDE R2, R7, 0x4, R2 ;  /* 0x0000000407027825 */ /* 0x000fe200078e0202 */
[----:B------:R-:W2:Y:S01]  /*0b90*/  LDCU UR7, c[0x0][0x3fc] ;  /* 0x00007f80ff0777ac */ /* 0x000ea20008000800 */
[----:B------:R-:W-:-:S04]  /*0ba0*/  UIADD3 UR5, UPT, UPT, UR25, 0x120, URZ ;  /* 0x0000012019057890 */ /* 0x000fc8000fffe0ff */
[----:B------:R-:W-:Y:S01]  /*0bb0*/  ULEA UR5, UR27, UR5, 0x18 ;  /* 0x000000051b057291 */ /* 0x000fe2000f8ec0ff */
[----:B0-----:R-:W-:Y:S02]  /*0bc0*/  IADD3 R18, P0, PT, R2, UR10, RZ ;  /* 0x0000000a02127c10 */ /* 0x001fe4000ff1e0ff */
[----:B------:R-:W-:Y:S02]  /*0bd0*/  SHF.L.U32 R2, R5, 0x3, RZ ;  /* 0x0000000305027819 */ /* 0x000fe400000006ff */
[----:B------:R-:W-:Y:S01]  /*0be0*/  IADD3.X R19, PT, PT, R3, UR11, RZ, P0, !PT ;  /* 0x0000000b03137c10 */ /* 0x000fe200087fe4ff */
[----:B-1----:R-:W-:Y:S01]  /*0bf0*/  UIMAD UR4, UR15, UR4, URZ ;  /* 0x000000040f0472a4 */ /* 0x002fe2000f8e02ff */
[----:B------:R-:W-:Y:S02]  /*0c00*/  LOP3.LUT R3, R0, 0x1c, RZ, 0xc0, !PT ;  /* 0x0000001c00037812 */ /* 0x000fe400078ec0ff */
[----:B------:R-:W-:Y:S01]  /*0c10*/  LOP3.LUT R5, R5, 0x7, RZ, 0xc0, !PT ;  /* 0x0000000705057812 */ /* 0x000fe200078ec0ff */
[----:B--2---:R-:W-:Y:S01]  /*0c20*/  IMAD.U32 R23, RZ, RZ, UR7 ;  /* 0x00000007ff177e24 */ /* 0x004fe2000f8e00ff */
[----:B------:R-:W-:Y:S01]  /*0c30*/  LOP3.LUT R2, R2, 0x38, RZ, 0xc0, !PT ;  /* 0x0000003802027812 */ /* 0x000fe200078ec0ff */
[C---:B------:R-:W-:Y:S01]  /*0c40*/  IMAD R3, R4.reuse, 0x20, R3 ;  /* 0x0000002004037824 */ /* 0x040fe200078e0203 */
[----:B------:R-:W-:-:S02]  /*0c50*/  LEA R4, R4, UR24, 0x3 ;  /* 0x0000001804047c11 */ /* 0x000fc4000f8e18ff */
[----:B------:R-:W-:Y:S01]  /*0c60*/  IADD3 R2, P0, PT, R2, UR4, RZ ;  /* 0x0000000402027c10 */ /* 0x000fe2000ff1e0ff */
[----:B------:R-:W-:Y:S01]  /*0c70*/  VIADD R24, R3, UR5 ;  /* 0x0000000503187c36 */ /* 0x000fe20008000000 */
[----:B------:R-:W-:Y:S01]  /*0c80*/  IADD3 R21, PT, PT, R4, 0x1, RZ ;  /* 0x0000000104157810 */ /* 0x000fe20007ffe0ff */
[----:B------:R-:W-:Y:S01]  /*0c90*/  IMAD.IADD R5, R5, 0x1, R4 ;  /* 0x0000000105057824 */ /* 0x000fe200078e0204 */
[----:B------:R-:W-:Y:S01]  /*0ca0*/  MOV R0, 0xff7fffff ;  /* 0xff7fffff00007802 */ /* 0x000fe20000000f00 */
[----:B------:R-:W-:Y:S01]  /*0cb0*/  IMAD.U32 R4, RZ, RZ, UR4 ;  /* 0x00000004ff047e24 */ /* 0x000fe2000f8e00ff */
[----:B------:R-:W-:Y:S02]  /*0cc0*/  IADD3 R23, PT, PT, -R23, UR14, RZ ;  /* 0x0000000e17177c10 */ /* 0x000fe4000fffe1ff */
[C---:B------:R-:W-:Y:S02]  /*0cd0*/  IADD3 R29, PT, PT, R5.reuse, -UR21, RZ ;  /* 0x80000015051d7c10 */ /* 0x040fe4000fffe0ff */
[----:B------:R-:W-:-:S02]  /*0ce0*/  IADD3 R22, PT, PT, R5, 0x1, RZ ;  /* 0x0000000105167810 */ /* 0x000fc40007ffe0ff */
[----:B------:R-:W-:-:S07]  /*0cf0*/  LEA.HI.X.SX32 R3, R4, RZ, 0x1, P0 ;  /* 0x000000ff04037211 */ /* 0x000fce00000f0eff */
.L_x_24009:
[----:B------:R-:W0:Y:S01]  /*0d00*/  LDC R11, c[0x0][0x400] ;  /* 0x00010000ff0b7b82 */ /* 0x000e220000000800 */
[----:B------:R-:W-:Y:S01]  /*0d10*/  IADD3 R4, PT, PT, R21, -0x1, RZ ;  /* 0xffffffff15047810 */ /* 0x000fe20007ffe0ff */
[----:B------:R-:W1:Y:S01]  /*0d20*/  S2R R25, SR_TID.X ;  /* 0x0000000000197919 */ /* 0x000e620000002100 */
[----:B------:R-:W-:Y:S02]  /*0d30*/  BSSY B1, `(.L_x_24005) ;  /* 0x00000c0000017945 */ /* 0x000fe40003800000 */
        /* <DEDUP_REMOVED lines=49> */
.L_x_24006:
        /* <DEDUP_REMOVED lines=17> */
[----:B------:R-:W4:Y:S01]  /*1160*/  LDG.E.CONSTANT R34, desc[UR12][R12.64+0x400] ;  /* 0x0004000c0c227981 */ /* 0x000f22000c1e9900 */
[----:B------:R-:W-:-:S03]  /*1170*/  HADD2.F32 R33, -RZ, R10.H1_H1 ;  /* 0x3000000aff217230 */ /* 0x000fc60000004100 */
[----:B------:R-:W4:Y:S01]  /*1180*/  LDG.E.CONSTANT R35, desc[UR12][R12.64+0x780] ;  /* 0x0007800c0c237981 */ /* 0x000f22000c1e9900 */
[--C-:B--2---:R-:W-:Y:S02]  /*1190*/  HADD2.F32 R7, -RZ, R5.reuse.H0_H0 ;  /* 0x20000005ff077230 */ /* 0x104fe40000004100 */
[----:B------:R-:W-:Y:S02]  /*11a0*/  HADD2.F32 R26, -RZ, R5.H1_H1 ;  /* 0x30000005ff1a7230 */ /* 0x000fe40000004100 */
[----:B------:R-:W-:Y:S02]  /*11b0*/  HADD2.F32 R5, -RZ, R8.H0_H0 ;  /* 0x20000008ff057230 */ /* 0x000fe40000004100 */
[----:B------:R-:W-:Y:S01]  /*11c0*/  FMUL.FTZ R32, R6, R7 ;  /* 0x0000000706207220 */ /* 0x000fe20000410000 */
[----:B---3--:R-:W-:Y:S02]  /*11d0*/  HADD2.F32 R6, -RZ, R4.H0_H0 ;  /* 0x20000004ff067230 */ /* 0x008fe40000004100 */
[----:B------:R-:W-:Y:S01]  /*11e0*/  FMUL.FTZ R9, R9, R26 ;  /* 0x0000001a09097220 */ /* 0x000fe20000410000 */
[----:B------:R-:W-:Y:S01]  /*11f0*/  HADD2.F32 R8, -RZ, R8.H1_H1 ;  /* 0x30000008ff087230 */ /* 0x000fe20000004100 */
[----:B------:R-:W2:Y:S01]  /*1200*/  LDG.E.CONSTANT R26, desc[UR12][R12.64+0x480] ;  /* 0x0004800c0c1a7981 */ /* 0x000ea2000c1e9900 */
[----:B------:R-:W-:-:S02]  /*1210*/  HADD2.F32 R7, -RZ, R10.H0_H0 ;  /* 0x2000000aff077230 */ /* 0x000fc40000004100 */
[----:B------:R-:W-:Y:S01]  /*1220*/  FFMA.FTZ R6, R5, R6, R32 ;  /* 0x0000000605067223 */ /* 0x000fe20000010020 */
[----:B------:R-:W-:Y:S01]  /*1230*/  HADD2.F32 R5, -RZ, R4.H1_H1 ;  /* 0x30000004ff057230 */ /* 0x000fe20000004100 */
[----:B------:R-:W3:Y:S01]  /*1240*/  LDG.E.CONSTANT R32, desc[UR12][R12.64+0x680] ;  /* 0x0006800c0c207981 */ /* 0x000ee2000c1e9900 */
[----:B----4-:R-:W-:-:S03]  /*1250*/  HADD2.F32 R4, -RZ, R30.H0_H0 ;  /* 0x2000001eff047230 */ /* 0x010fc60000004100 */
[----:B------:R-:W-:Y:S02]  /*1260*/  FFMA.FTZ R8, R8, R5, R9 ;  /* 0x0000000508087223 */ /* 0x000fe40000010009 */
[----:B------:R-:W-:Y:S02]  /*1270*/  FFMA.FTZ R9, R7, R4, R6 ;  /* 0x0000000407097223 */ /* 0x000fe40000010006 */
[----:B------:R-:W0:Y:S01]  /*1280*/  LDS.128 R4, [R15+UR26+0x10] ;  /* 0x0000101a0f047984 */ /* 0x000e220008000c00 */
[----:B------:R-:W-:Y:S02]  /*1290*/  HADD2.F32 R30, -RZ, R30.H1_H1 ;  /* 0x3000001eff1e7230 */ /* 0x000fe40000004100 */
[----:B------:R-:W-:-:S03]  /*12a0*/  HADD2.F32 R10, -RZ, R11.H0_H0 ;  /* 0x2000000bff0a7230 */ /* 0x000fc60000004100 */
[----:B------:R-:W-:Y:S01]  /*12b0*/  FFMA.FTZ R8, R33, R30, R8 ;  /* 0x0000001e21087223 */ /* 0x000fe20000010008 */
[--C-:B------:R-:W-:Y:S01]  /*12c0*/  HADD2.F32 R30, -RZ, R28.reuse.H0_H0 ;  /* 0x2000001cff1e7230 */ /* 0x100fe20000004100 */
[----:B------:R-:W4:Y:S01]  /*12d0*/  LDG.E.CONSTANT R33, desc[UR12][R12.64+0x600] ;  /* 0x0006000c0c217981 */ /* 0x000f22000c1e9900 */
[----:B------:R-:W-:Y:S02]  /*12e0*/  HADD2.F32 R11, -RZ, R11.H1_H1 ;  /* 0x3000000bff0b7230 */ /* 0x000fe40000004100 */
[----:B------:R-:W-:-:S05]  /*12f0*/  HADD2.F32 R28, -RZ, R28.H1_H1 ;  /* 0x3000001cff1c7230 */ /* 0x000fca0000004100 */
[----:B------:R-:W-:Y:S02]  /*1300*/  FFMA.FTZ R8, R11, R28, R8 ;  /* 0x0000001c0b087223 */ /* 0x000fe40000010008 */
[----:B------:R-:W3:Y:S01]  /*1310*/  LDG.E.CONSTANT R28, desc[UR12][R12.64+0x500] ;  /* 0x0005000c0c1c7981 */ /* 0x000ee2000c1e9900 */
[----:B------:R-:W-:-:S03]  /*1320*/  FFMA.FTZ R9, R10, R30, R9 ;  /* 0x0000001e0a097223 */ /* 0x000fc60000010009 */
[----:B------:R-:W4:Y:S01]  /*1330*/  LDG.E.CONSTANT R30, desc[UR12][R12.64+0x580] ;  /* 0x0005800c0c1e7981 */ /* 0x000f22000c1e9900 */
[----:B------:R-:W-:Y:S02]  /*1340*/  HADD2.F32 R11, -RZ, R31.H0_H0 ;  /* 0x2000001fff0b7230 */ /* 0x000fe40000004100 */
[----:B0-----:R-:W-:-:S05]  /*1350*/  HADD2.F32 R10, -RZ, R4.H0_H0 ;  /* 0x20000004ff0a7230 */ /* 0x001fca0000004100 */
[----:B------:R-:W-:Y:S01]  /*1360*/  FFMA.FTZ R9, R10, R11, R9 ;  /* 0x0000000b0a097223 */ /* 0x000fe20000010009 */
[----:B------:R-:W-:Y:S02]  /*1370*/  HADD2.F32 R11, -RZ, R4.H1_H1 ;  /* 0x30000004ff0b7230 */ /* 0x000fe40000004100 */
[----:B------:R-:W-:Y:S02]  /*1380*/  HADD2.F32 R4, -RZ, R31.H1_H1 ;  /* 0x3000001fff047230 */ /* 0x000fe40000004100 */
[----:B------:R0:W4:Y:S01]  /*1390*/  LDG.E.CONSTANT R31, desc[UR12][R12.64+0x700] ;  /* 0x0007000c0c1f7981 */ /* 0x000122000c1e9900 */
[----:B------:R-:W-:Y:S02]  /*13a0*/  HADD2.F32 R10, -RZ, R36.H0_H0 ;  /* 0x20000024ff0a7230 */ /* 0x000fe40000004100 */
[----:B------:R-:W-:Y:S01]  /*13b0*/  FFMA.FTZ R4, R11, R4, R8 ;  /* 0x000000040b047223 */ /* 0x000fe20000010008 */
[--C-:B------:R-:W-:Y:S02]  /*13c0*/  HADD2.F32 R8, -RZ, R5.reuse.H0_H0 ;  /* 0x20000005ff087230 */ /* 0x100fe40000004100 */
[----:B------:R-:W-:-:S02]  /*13d0*/  HADD2.F32 R5, -RZ, R5.H1_H1 ;  /* 0x30000005ff057230 */ /* 0x000fc40000004100 */
[----:B------:R-:W-:Y:S02]  /*13e0*/  HADD2.F32 R36, -RZ, R36.H1_H1 ;  /* 0x30000024ff247230 */ /* 0x000fe40000004100 */
[----:B------:R-:W-:Y:S01]  /*13f0*/  FFMA.FTZ R9, R8, R10, R9 ;  /* 0x0000000a08097223 */ /* 0x000fe20000010009 */
[----:B------:R-:W-:Y:S02]  /*1400*/  HADD2.F32 R8, -RZ, R6.H0_H0 ;  /* 0x20000006ff087230 */ /* 0x000fe40000004100 */
[----:B------:R-:W-:Y:S01]  /*1410*/  FFMA.FTZ R4, R5, R36, R4 ;  /* 0x0000002405047223 */ /* 0x000fe20000010004 */
[----:B------:R-:W-:-:S05]  /*1420*/  HADD2.F32 R5, -RZ, R37.H0_H0 ;  /* 0x20000025ff057230 */ /* 0x000fca0000004100 */
        /* <DEDUP_REMOVED lines=16> */
[----:B------:R-:W-:-:S03]  /*1530*/  HADD2.F32 R7, -RZ, R9.H0_H0 ;  /* 0x20000009ff077230 */ /* 0x000fc60000004100 */
[----:B------:R-:W-:Y:S01]  /*1540*/  FFMA.FTZ R34, R5, R34, R4 ;  /* 0x0000002205227223 */ /* 0x000fe20000010004 */
[----:B------:R-:W-:Y:S02]  /*1550*/  HADD2.F32 R9, -RZ, R9.H1_H1 ;  /* 0x30000009ff097230 */ /* 0x000fe40000004100 */
[--C-:B0-----:R-:W-:Y:S02]  /*1560*/  HADD2.F32 R13, -RZ, R10.reuse.H0_H0 ;  /* 0x2000000aff0d7230 */ /* 0x101fe40000004100 */
[----:B------:R-:W-:Y:S01]  /*1570*/  HADD2.F32 R10, -RZ, R10.H1_H1 ;  /* 0x3000000aff0a7230 */ /* 0x000fe20000004100 */
[----:B------:R-:W-:Y:S01]  /*1580*/  UMOV UR4, 0xffffffff ;  /* 0xffffffff00047882 */ /* 0x000fe20000000000 */
        /* <DEDUP_REMOVED lines=8> */
[----:B------:R-:W-:-:S03]  /*1610*/  HADD2.F32 R28, -RZ, R28.H1_H1 ;  /* 0x3000001cff1c7230 */ /* 0x000fc60000004100 */
[----:B------:R-:W-:Y:S01]  /*1620*/  FFMA.FTZ R8, R13, R12, R8 ;  /* 0x0000000c0d087223 */ /* 0x000fe20000010008 */
[--C-:B------:R-:W-:Y:S02]  /*1630*/  HADD2.F32 R13, -RZ, R11.reuse.H0_H0 ;  /* 0x2000000bff0d7230 */ /* 0x100fe40000004100 */
[----:B------:R-:W-:Y:S01]  /*1640*/  FFMA.FTZ R9, R10, R28, R9 ;  /* 0x0000001c0a097223 */ /* 0x000fe20000010009 */
[--C-:B----4-:R-:W-:Y:S02]  /*1650*/  HADD2.F32 R10, -RZ, R30.reuse.H0_H0 ;  /* 0x2000001eff0a7230 */ /* 0x110fe40000004100 */
[----:B------:R-:W-:Y:S02]  /*1660*/  HADD2.F32 R12, -RZ, R11.H1_H1 ;  /* 0x3000000bff0c7230 */ /* 0x000fe40000004100 */
[----:B------:R-:W-:Y:S02]  /*1670*/  HADD2.F32 R30, -RZ, R30.H1_H1 ;  /* 0x3000001eff1e7230 */ /* 0x000fe40000004100 */
[----:B------:R-:W-:Y:S01]  /*1680*/  FFMA.FTZ R8, R13, R10, R8 ;  /* 0x0000000a0d087223 */ /* 0x000fe20000010008 */
[----:B------:R-:W-:-:S02]  /*1690*/  HADD2.F32 R10, -RZ, R33.H0_H0 ;  /* 0x20000021ff0a7230 */ /* 0x000fc40000004100 */
[----:B------:R-:W-:Y:S02]  /*16a0*/  HADD2.F32 R33, -RZ, R33.H1_H1 ;  /* 0x30000021ff217230 */ /* 0x000fe40000004100 */
[--C-:B0-----:R-:W-:Y:S02]  /*16b0*/  HADD2.F32 R11, -RZ, R4.reuse.H0_H0 ;  /* 0x20000004ff0b7230 */ /* 0x101fe40000004100 */
[----:B------:R-:W-:Y:S01]  /*16c0*/  FFMA.FTZ R9, R12, R30, R9 ;  /* 0x0000001e0c097223 */ /* 0x000fe20000010009 */
[----:B------:R-:W-:Y:S02]  /*16d0*/  HADD2.F32 R4, -RZ, R4.H1_H1 ;  /* 0x30000004ff047230 */ /* 0x000fe40000004100 */
[--C-:B------:R-:W-:Y:S02]  /*16e0*/  HADD2.F32 R13, -RZ, R5.reuse.H0_H0 ;  /* 0x20000005ff0d7230 */ /* 0x100fe40000004100 */
[----:B------:R-:W-:Y:S02]  /*16f0*/  HADD2.F32 R12, -RZ, R32.H0_H0 ;  /* 0x20000020ff0c7230 */ /* 0x000fe40000004100 */
[----:B------:R-:W-:Y:S01]  /*1700*/  FFMA.FTZ R8, R11, R10, R8 ;  /* 0x0000000a0b087223 */ /* 0x000fe20000010008 */
[----:B------:R-:W-:-:S02]  /*1710*/  HADD2.F32 R5, -RZ, R5.H1_H1 ;  /* 0x30000005ff057230 */ /* 0x000fc40000004100 */
[----:B------:R-:W-:Y:S01]  /*1720*/  FFMA.FTZ R4, R4, R33, R9 ;  /* 0x0000002104047223 */ /* 0x000fe20000010009 */
[----:B------:R-:W-:Y:S02]  /*1730*/  HADD2.F32 R32, -RZ, R32.H1_H1 ;  /* 0x30000020ff207230 */ /* 0x000fe40000004100 */
[--C-:B------:R-:W-:Y:S02]  /*1740*/  HADD2.F32 R9, -RZ, R6.reuse.H0_H0 ;  /* 0x20000006ff097230 */ /* 0x100fe40000004100 */
[----:B------:R-:W-:Y:S02]  /*1750*/  HADD2.F32 R11, -RZ, R6.H1_H1 ;  /* 0x30000006ff0b7230 */ /* 0x000fe40000004100 */
[--C-:B------:R-:W-:Y:S02]  /*1760*/  HADD2.F32 R6, -RZ, R31.reuse.H0_H0 ;  /* 0x2000001fff067230 */ /* 0x100fe40000004100 */
[----:B------:R-:W-:Y:S01]  /*1770*/  FFMA.FTZ R8, R13, R12, R8 ;  /* 0x0000000c0d087223 */ /* 0x000fe20000010008 */
[----:B------:R-:W-:-:S02]  /*1780*/  HADD2.F32 R31, -RZ, R31.H1_H1 ;  /* 0x3000001fff1f7230 */ /* 0x000fc40000004100 */
[----:B------:R-:W-:Y:S01]  /*1790*/  FFMA.FTZ R4, R5, R32, R4 ;  /* 0x0000002005047223 */ /* 0x000fe20000010004 */
[----:B------:R-:W-:Y:S02]  /*17a0*/  HADD2.F32 R13, -RZ, R7.H0_H0 ;  /* 0x20000007ff0d7230 */ /* 0x000fe40000004100 */
[----:B------:R-:W-:Y:S02]  /*17b0*/  HADD2.F32 R5, -RZ, R35.H0_H0 ;  /* 0x20000023ff057230 */ /* 0x000fe40000004100 */
[----:B------:R-:W-:Y:S01]  /*17c0*/  FFMA.FTZ R6, R9, R6, R8 ;  /* 0x0000000609067223 */ /* 0x000fe20000010008 */
[----:B------:R-:W-:Y:S02]  /*17d0*/  HADD2.F32 R7, -RZ, R7.H1_H1 ;  /* 0x30000007ff077230 */ /* 0x000fe40000004100 */
        /* <DEDUP_REMOVED lines=9> */
.L_x_24057:
[----:B------:R-:W-:Y:S01]  /*1870*/  IADD3 R4, PT, PT, R29, 0x1, RZ ;  /* 0x000000011d047810 */ /* 0x000fe20007ffe0ff */
[----:B-1----:R-:W-:-:S03]  /*1880*/  FADD.FTZ R6, R5, R6 ;  /* 0x0000000605067221 */ /* 0x002fc60000010000 */
[----:B------:R-:W-:Y:S01]  /*1890*/  I2FP.F32.S32 R7, R4 ;  /* 0x0000000400077245 */ /* 0x000fe20000201400 */
[----:B------:R-:W-:-:S04]  /*18a0*/  @!P0 VIADD R4, R22, 0xffffffff ;  /* 0xffffffff16048836 */ /* 0x000fc80000000000 */
        /* <DEDUP_REMOVED lines=8> */
.L_x_24007:
[----:B------:R-:W-:Y:S05]  /*1930*/  BSYNC B1 ;  /* 0x0000000000017941 */ /* 0x000fea0003800000 */
.L_x_24005:
        /* <DEDUP_REMOVED lines=14> */
.L_x_24004:
[----:B------:R-:W-:Y:S05]  /*1a20*/  BSYNC B0 ;  /* 0x0000000000007941 */ /* 0x000fea0003800000 */
.L_x_24003:
        /* <DEDUP_REMOVED lines=22> */
.L_x_24062:
        /* <DEDUP_REMOVED lines=17> */
[----:B0----5:R-:W0:Y:S02]  /*1ca0*/  SHFL.BFLY PT, R14, R13, 0x2, 0x1f ;  /* 0x0c401f000d0e7f89 */ /* 0x021e2400000e0000 */
        /* <DEDUP_REMOVED lines=23> */
.L_x_24015:
        /* <DEDUP_REMOVED lines=11> */
.L_x_24014:
[----:B------:R-:W-:Y:S05]  /*1ed0*/  BSYNC.RECONVERGENT B1 ;  /* 0x0000000000017941 */ /* 0x000fea0003800200 */
.L_x_24013:
        /* <DEDUP_REMOVED lines=12> */
.L_x_24018:
[----:B------:R-:W0:Y:S01]  /*1fa0*/  LDS R24, [R14+-0x400] ;  /* 0xfffc00000e187984 */ /* 0x000e220000000800 */
[----:B------:R-:W-:-:S03]  /*1fb0*/  IADD3 R15, PT, PT, R15, 0x800, RZ ;  /* 0x000008000f0f7810 */ /* 0x000fc60007ffe0ff */
[----:B------:R-:W1:Y:S01]  /*1fc0*/  LDS R28, [R14+-0x200] ;  /* 0xfffe00000e1c7984 */ /* 0x000e620000000800 */
[----:B------:R-:W-:-:S03]  /*1fd0*/  ISETP.GE.AND P4, PT, R15, R13, PT ;  /* 0x0000000d0f00720c */ /* 0x000fc60003f86270 */
[----:B------:R-:W2:Y:S04]  /*1fe0*/  LDS R30, [R14] ;  /* 0x000000000e1e7984 */ /* 0x000ea80000000800 */
[----:B------:R-:W3:Y:S04]  /*1ff0*/  LDS R32, [R14+0x200] ;  /* 0x000200000e207984 */ /* 0x000ee80000000800 */
[----:B------:R-:W4:Y:S04]  /*2000*/  LDS R18, [R14+0x400] ;  /* 0x000400000e127984 */ /* 0x000f280000000800 */
        /* <DEDUP_REMOVED lines=19> */
[----:B------:R-:W5:Y:S02]  /*2140*/  LDS R22, [R14+0x1200] ;  /* 0x001200000e167984 */ /* 0x000f640000000800 */
[----:B------:R-:W-:-:S03]  /*2150*/  FMUL.FTZ R27, R27, 1.4426950216293334961 ;  /* 0x3fb8aa3b1b1b7820 */ /* 0x000fc60000410000 */
[----:B------:R-:W4:Y:S01]  /*2160*/  MUFU.EX2 R21, R21 ;  /* 0x0000001500157308 */ /* 0x000f220000000800 */
[----:B------:R-:W-:Y:S07]  /*2170*/  STS [R14+-0x400], R17 ;  /* 0xfffc00110e007388 */ /* 0x000fee0000000800 */
[----:B------:R-:W5:Y:S01]  /*2180*/  MUFU.EX2 R23, R23 ;  /* 0x0000001700177308 */ /* 0x000f620000000800 */
        /* <DEDUP_REMOVED lines=11> */
[----:B---3--:R-:W-:Y:S01]  /*2240*/  FADD.FTZ R34, -R3, R32 ;  /* 0x0000002003227221 */ /* 0x008fe20000010100 */
[----:B------:R-:W-:Y:S01]  /*2250*/  FMUL.FTZ R33, R33, 1.4426950216293334961 ;  /* 0x3fb8aa3b21217820 */ /* 0x000fe20000410000 */
[----:B------:R-:W3:Y:S01]  /*2260*/  LDS R32, [R14+0x1a00] ;  /* 0x001a00000e207984 */ /* 0x000ee20000000800 */
[----:B----4-:R-:W-:-:S02]  /*2270*/  FADD.FTZ R18, -R3, R18 ;  /* 0x0000001203127221 */ /* 0x010fc40000010100 */
[----:B------:R-:W4:Y:S01]  /*2280*/  MUFU.EX2 R29, R29 ;  /* 0x0000001d001d7308 */ /* 0x000f220000000800 */
[----:B------:R-:W-:Y:S01]  /*2290*/  FMUL.FTZ R34, R34, 1.4426950216293334961 ;  /* 0x3fb8aa3b22227820 */ /* 0x000fe20000410000 */
[----:B------:R3:W-:Y:S01]  /*22a0*/  STS [R14], R21 ;  /* 0x000000150e007388 */ /* 0x0007e20000000800 */
[----:B-----5:R-:W-:Y:S01]  /*22b0*/  FADD.FTZ R22, -R3, R22 ;  /* 0x0000001603167221 */ /* 0x020fe20000010100 */
[----:B------:R-:W-:Y:S02]  /*22c0*/  FMUL.FTZ R37, R18, 1.4426950216293334961 ;  /* 0x3fb8aa3b12257820 */ /* 0x000fe40000410000 */
[----:B------:R-:W-:Y:S01]  /*22d0*/  STS [R14+0x200], R23 ;  /* 0x000200170e007388 */ /* 0x000fe20000000800 */
[----:B------:R-:W-:Y:S01]  /*22e0*/  FMUL.FTZ R18, R22, 1.4426950216293334961 ;  /* 0x3fb8aa3b16127820 */ /* 0x000fe20000410000 */
[----:B------:R-:W-:Y:S01]  /*22f0*/  FADD.FTZ R22, R17, R16 ;  /* 0x0000001011167221 */ /* 0x000fe20000010000 */
[----:B------:R-:W5:Y:S01]  /*2300*/  MUFU.EX2 R31, R31 ;  /* 0x0000001f001f7308 */ /* 0x000f620000000800 */
[----:B0-----:R-:W-:Y:S02]  /*2310*/  STS [R14+0x400], R25 ;  /* 0x000400190e007388 */ /* 0x001fe40000000800 */
[----:B------:R-:W-:-:S02]  /*2320*/  FADD.FTZ R22, R22, R19 ;  /* 0x0000001316167221 */ /* 0x000fc40000010000 */
[----:B--2---:R-:W-:Y:S03]  /*2330*/  STS [R14+0x600], R27 ;  /* 0x0006001b0e007388 */ /* 0x004fe60000000800 */
[----:B------:R-:W0:Y:S01]  /*2340*/  MUFU.EX2 R33, R33 ;  /* 0x0000002100217308 */ /* 0x000e220000000800 */
[----:B----4-:R-:W-:Y:S01]  /*2350*/  STS [R14+0x800], R29 ;  /* 0x0008001d0e007388 */ /* 0x010fe20000000800 */
[----:B------:R-:W-:-:S06]  /*2360*/  FADD.FTZ R24, -R3, R24 ;  /* 0x0000001803187221 */ /* 0x000fcc0000010100 */
[----:B------:R-:W2:Y:S01]  /*2370*/  MUFU.EX2 R35, R34 ;  /* 0x0000002200237308 */ /* 0x000ea20000000800 */
[----:B-----5:R-:W-:Y:S01]  /*2380*/  STS [R14+0xa00], R31 ;  /* 0x000a001f0e007388 */ /* 0x020fe20000000800 */
[----:B------:R-:W-:Y:S01]  /*2390*/  FMUL.FTZ R16, R24, 1.4426950216293334961 ;  /* 0x3fb8aa3b18107820 */ /* 0x000fe20000410000 */
[----:B------:R-:W-:Y:S01]  /*23a0*/  FADD.FTZ R24, R22, R21 ;  /* 0x0000001516187221 */ /* 0x000fe20000010000 */
[C---:B-1----:R-:W-:Y:S01]  /*23b0*/  FADD.FTZ R28, -R3.reuse, R28 ;  /* 0x0000001c031c7221 */ /* 0x042fe20000010100 */
[C---:B------:R-:W-:Y:S02]  /*23c0*/  FADD.FTZ R30, -R3.reuse, R30 ;  /* 0x0000001e031e7221 */ /* 0x040fe40000010100 */
[----:B------:R-:W-:Y:S01]  /*23d0*/  FADD.FTZ R24, R24, R23 ;  /* 0x0000001718187221 */ /* 0x000fe20000010000 */
[----:B------:R-:W1:Y:S01]  /*23e0*/  MUFU.EX2 R37, R37 ;  /* 0x0000002500257308 */ /* 0x000e620000000800 */
[----:B------:R-:W-:Y:S01]  /*23f0*/  FMUL.FTZ R28, R28, 1.4426950216293334961 ;  /* 0x3fb8aa3b1c1c7820 */ /* 0x000fe20000410000 */
[----:B---3--:R-:W-:Y:S01]  /*2400*/  FADD.FTZ R32, -R3, R32 ;  /* 0x0000002003207221 */ /* 0x008fe20000010100 */
[----:B------:R-:W-:Y:S01]  /*2410*/  FADD.FTZ R24, R24, R25 ;  /* 0x0000001918187221 */ /* 0x000fe20000010000 */
[----:B------:R-:W-:Y:S01]  /*2420*/  FMUL.FTZ R17, R30, 1.4426950216293334961 ;  /* 0x3fb8aa3b1e117820 */ /* 0x000fe20000410000 */
[----:B0-----:R-:W-:Y:S01]  /*2430*/  STS [R14+0xc00], R33 ;  /* 0x000c00210e007388 */ /* 0x001fe20000000800 */
[----:B------:R-:W-:Y:S01]  /*2440*/  FMUL.FTZ R19, R32, 1.4426950216293334961 ;  /* 0x3fb8aa3b20137820 */ /* 0x000fe20000410000 */
[----:B------:R-:W-:Y:S01]  /*2450*/  FADD.FTZ R24, R24, R27 ;  /* 0x0000001b18187221 */ /* 0x000fe20000010000 */
[----:B------:R-:W0:Y:S01]  /*2460*/  MUFU.EX2 R18, R18 ;  /* 0x0000001200127308 */ /* 0x000e220000000800 */
[----:B--2---:R-:W-:Y:S02]  /*2470*/  STS [R14+0xe00], R35 ;  /* 0x000e00230e007388 */ /* 0x004fe40000000800 */
[----:B------:R-:W-:-:S04]  /*2480*/  FADD.FTZ R24, R24, R29 ;  /* 0x0000001d18187221 */ /* 0x000fc80000010000 */
[----:B------:R-:W-:Y:S01]  /*2490*/  FADD.FTZ R24, R24, R31 ;  /* 0x0000001f18187221 */ /* 0x000fe20000010000 */
[----:B------:R-:W2:Y:S01]  /*24a0*/  MUFU.EX2 R16, R16 ;  /* 0x0000001000107308 */ /* 0x000ea20000000800 */
[----:B-1----:R-:W-:Y:S02]  /*24b0*/  STS [R14+0x1000], R37 ;  /* 0x001000250e007388 */ /* 0x002fe40000000800 */
[----:B------:R-:W-:-:S04]  /*24c0*/  FADD.FTZ R24, R24, R33 ;  /* 0x0000002118187221 */ /* 0x000fc80000010000 */
[----:B------:R-:W-:Y:S01]  /*24d0*/  FADD.FTZ R24, R24, R35 ;  /* 0x0000002318187221 */ /* 0x000fe20000010000 */
[----:B------:R-:W1:Y:S01]  /*24e0*/  MUFU.EX2 R22, R28 ;  /* 0x0000001c00167308 */ /* 0x000e620000000800 */
[----:B0-----:R-:W-:Y:S02]  /*24f0*/  STS [R14+0x1200], R18 ;  /* 0x001200120e007388 */ /* 0x001fe40000000800 */
[----:B------:R-:W-:-:S04]  /*2500*/  FADD.FTZ R21, R24, R37 ;  /* 0x0000002518157221 */ /* 0x000fc80000010000 */
[----:B------:R-:W-:Y:S01]  /*2510*/  FADD.FTZ R21, R21, R18 ;  /* 0x0000001215157221 */ /* 0x000fe20000010000 */
[----:B------:R-:W0:Y:S01]  /*2520*/  MUFU.EX2 R17, R17 ;  /* 0x0000001100117308 */ /* 0x000e220000000800 */
[----:B--2---:R2:W-:Y:S02]  /*2530*/  STS [R14+0x1400], R16 ;  /* 0x001400100e007388 */ /* 0x0045e40000000800 */
[----:B------:R-:W-:-:S05]  /*2540*/  FADD.FTZ R21, R21, R16 ;  /* 0x0000001015157221 */ /* 0x000fca0000010000 */
        /* <DEDUP_REMOVED lines=9> */
.L_x_24017:
[----:B------:R-:W-:Y:S05]  /*25e0*/  BSYNC.RECONVERGENT B1 ;  /* 0x0000000000017941 */ /* 0x000fea0003800200 */
.L_x_24016:
        /* <DEDUP_REMOVED lines=55> */
.L_x_24020:
[----:B------:R-:W-:Y:S05]  /*2960*/  BSYNC.RECONVERGENT B1 ;  /* 0x0000000000017941 */ /* 0x000fea0003800200 */
.L_x_24019:
        /* <DEDUP_REMOVED lines=26> */
.L_x_24012:
[----:B------:R-:W-:Y:S05]  /*2b10*/  BSYNC.RECONVERGENT B0 ;  /* 0x0000000000007941 */ /* 0x000fea0003800200 */
.L_x_24011:
        /* <DEDUP_REMOVED lines=40> */
.L_x_24025:
[----:B------:R-:W1:Y:S01]  /*2da0*/  LDS R12, [R11] ;  /* 0x000000000b0c7984 */ /* 0x000e620000000800 */
[----:B------:R-:W-:-:S05]  /*2db0*/  VIADD R14, R14, 0x1 ;  /* 0x000000010e0e7836 */ /* 0x000fca0000000000 */
[----:B------:R-:W-:Y:S01]  /*2dc0*/  ISETP.NE.AND P0, PT, R14, RZ, PT ;  /* 0x000000ff0e00720c */ /* 0x000fe20003f05270 */
[----:B-1----:R-:W-:-:S05]  /*2dd0*/  FMUL.FTZ R12, R12, R9 ;  /* 0x000000090c0c7220 */ /* 0x002fca0000410000 */
[----:B------:R1:W-:Y:S02]  /*2de0*/  STS [R11], R12 ;  /* 0x0000000c0b007388 */ /* 0x0003e40000000800 */
[----:B-1----:R-:W-:-:S05]  /*2df0*/  IADD3 R11, PT, PT, R11, 0x200, RZ ;  /* 0x000002000b0b7810 */ /* 0x002fca0007ffe0ff */
[----:B------:R-:W-:Y:S05]  /*2e00*/  @P0 BRA `(.L_x_24025) ;  /* 0xfffffffc00e40947 */ /* 0x000fea000383ffff */
.L_x_24024:
[----:B------:R-:W-:Y:S05]  /*2e10*/  BSYNC.RECONVERGENT B1 ;  /* 0x0000000000017941 */ /* 0x000fea0003800200 */
.L_x_24023:
        /* <DEDUP_REMOVED lines=12> */
.L_x_24028:
        /* <DEDUP_REMOVED lines=52> */
.L_x_24027:
[----:B------:R-:W-:Y:S05]  /*3220*/  BSYNC.RECONVERGENT B1 ;  /* 0x0000000000017941 */ /* 0x000fea0003800200 */
.L_x_24026:
        /* <DEDUP_REMOVED lines=31> */
.L_x_24030:
[----:B------:R-:W-:Y:S05]  /*3420*/  BSYNC.RECONVERGENT B1 ;  /* 0x0000000000017941 */ /* 0x000fea0003800200 */
.L_x_24029:
        /* <DEDUP_REMOVED lines=14> */
.L_x_24022:
[----:B------:R-:W-:Y:S05]  /*3510*/  BSYNC.RECONVERGENT B0 ;  /* 0x0000000000007941 */ /* 0x000fea0003800200 */
.L_x_24021:
[----:B------:R-:W-:Y:S01]  /*3520*/  BAR.SYNC.DEFER_BLOCKING 0x0 ;  /* 0x0000000000007b1d */ /* 0x000fe20000010000 */
[----:B------:R-:W-:Y:S01]  /*3530*/  ISETP.NE.AND P0, PT, R7, RZ, PT ;  /* 0x000000ff0700720c */ /* 0x000fe20003f05270 */
[----:B--2---:R-:W-:-:S04]  /*3540*/  IMAD.U32 R10, RZ, RZ, UR18 ;  /* 0x00000012ff0a7e24 */ /* 0x004fc8000f8e00ff */
[----:B------:R-:W2:Y:S01]  /*3550*/  LDCU UR24, c[0x0][0x3dc] ;  /* 0x00007b80ff1877ac */ /* 0x000ea20008000800 */
[----:B------:R-:W-:Y:S01]  /*3560*/  LEA R21, R10, R5, 0x6 ;  /* 0x000000050a157211 */ /* 0x000fe200078e30ff */
[----:B------:R-:W-:Y:S01]  /*3570*/  BSSY.RECONVERGENT B0, `(.L_x_24031) ;  /* 0x0000015000007945 */ /* 0x000fe20003800200 */
[----:B------:R-:W3:Y:S02]  /*3580*/  LDCU.64 UR22, c[0x0][0x3a8] ;  /* 0x00007500ff1677ac */ /* 0x000ee40008000a00 */
[----:B------:R-:W-:-:S03]  /*3590*/  ISETP.GE.U32.AND P1, PT, R21, R6, PT ;  /* 0x000000061500720c */ /* 0x000fc60003f26070 */
        /* <DEDUP_REMOVED lines=16> */
[----:B0-----:R4:W-:Y:S04]  /*36a0*/  STG.E desc[UR12][R10.64], R3 ;  /* 0x000000030a007986 */ /* 0x0019e8000c10190c */
[----:B-1----:R4:W-:Y:S02]  /*36b0*/  STG.E desc[UR12][R14.64], R13 ;  /* 0x0000000d0e007986 */ /* 0x0029e4000c10190c */
.L_x_24032:
[----:B--23--:R-:W-:Y:S05]  /*36c0*/  BSYNC.RECONVERGENT B0 ;  /* 0x0000000000007941 */ /* 0x00cfea0003800200 */
.L_x_24031:
[----:B------:R-:W-:Y:S01]  /*36d0*/  BSSY.RECONVERGENT B1, `(.L_x_24033) ;  /* 0x0000117000017945 */ /* 0x000fe20003800200 */
[----:B------:R-:W-:Y:S02]  /*36e0*/  HFMA2 R27, -RZ, RZ, 0, 0 ;  /* 0x00000000ff1b7431 */ /* 0x000fe400000001ff */
[----:B------:R-:W-:Y:S01]  /*36f0*/  IMAD.MOV.U32 R30, RZ, RZ, RZ ;  /* 0x000000ffff1e7224 */ /* 0x000fe200078e00ff */
[----:B------:R-:W-:Y:S01]  /*3700*/  CS2R R28, SRZ ;  /* 0x00000000001c7805 */ /* 0x000fe2000001ff00 */
[----:B------:R-:W-:Y:S06]  /*3710*/  @P1 BRA `(.L_x_24034) ;  /* 0x0000001000481947 */ /* 0x000fec0003800000 */
[----:B0---4-:R-:W0:Y:S01]  /*3720*/  I2F.RP R3, R20 ;  /* 0x0000001400037306 */ /* 0x011e220000209400 */
[----:B------:R-:W2:Y:S01]  /*3730*/  LDCU UR4, c[0x0][0x3c8] ;  /* 0x00007900ff0477ac */ /* 0x000ea20008000800 */
[----:B-1----:R-:W-:Y:S01]  /*3740*/  IMAD.WIDE.U32 R12, R21, 0x4, RZ ;  /* 0x00000004150c7825 */ /* 0x002fe200078e00ff */
[----:B------:R-:W-:Y:S02]  /*3750*/  LEA R8, R5, R8, 0x3 ;  /* 0x0000000805087211 */ /* 0x000fe400078e18ff */
[----:B------:R-:W-:Y:S01]  /*3760*/  CS2R R28, SRZ ;  /* 0x00000000001c7805 */ /* 0x000fe2000001ff00 */
[----:B------:R-:W1:Y:S01]  /*3770*/  LDCU UR5, c[0x0][0x3fc] ;  /* 0x00007f80ff0577ac */ /* 0x000e620008000800 */
[C---:B------:R-:W-:Y:S01]  /*3780*/  IMAD.IADD R26, R21.reuse, 0x1, -R26 ;  /* 0x00000001151a7824 */ /* 0x040fe200078e0a1a */
[----:B------:R-:W-:Y:S01]  /*3790*/  MOV R30, RZ ;  /* 0x000000ff001e7202 */ /* 0x000fe20000000f00 */
[----:B------:R-:W-:Y:S01]  /*37a0*/  VIADD R21, R21, 0x1 ;  /* 0x0000000115157836 */ /* 0x000fe20000000000 */
[----:B------:R-:W3:Y:S01]  /*37b0*/  LDCU.64 UR6, c[0x0][0x3b8] ;  /* 0x00007700ff0677ac */ /* 0x000ee20008000a00 */
[----:B------:R-:W-:Y:S01]  /*37c0*/  IMAD.MOV.U32 R27, RZ, RZ, RZ ;  /* 0x000000ffff1b7224 */ /* 0x000fe200078e00ff */
[----:B------:R-:W-:Y:S01]  /*37d0*/  IADD3 R22, PT, PT, R8, 0x3, RZ ;  /* 0x0000000308167810 */ /* 0x000fe20007ffe0ff */
[----:B0-----:R-:W0:Y:S01]  /*37e0*/  MUFU.RCP R3, R3 ;  /* 0x0000000300037308 */ /* 0x001e220000001000 */
[----:B--2---:R-:W-:Y:S01]  /*37f0*/  UIMAD UR4, UR16, UR4, URZ ;  /* 0x00000004100472a4 */ /* 0x004fe2000f8e02ff */
[----:B-1----:R-:W-:-:S05]  /*3800*/  MOV R23, UR5 ;  /* 0x0000000500177c02 */ /* 0x002fca0008000f00 */
[----:B------:R-:W-:Y:S02]  /*3810*/  MOV R9, UR4 ;  /* 0x0000000400097c02 */ /* 0x000fe40008000f00 */
[----:B------:R-:W-:-:S03]  /*3820*/  IADD3 R23, PT, PT, -R23, UR14, RZ ;  /* 0x0000000e17177c10 */ /* 0x000fc6000fffe1ff */
[----:B------:R-:W1:Y:S01]  /*3830*/  LDCU UR4, c[0x0][0x3e0] ;  /* 0x00007c00ff0477ac */ /* 0x000e620008000800 */
[----:B------:R-:W-:-:S04]  /*3840*/  IMAD.WIDE R12, R9, 0x4, R12 ;  /* 0x00000004090c7825 */ /* 0x000fc800078e020c */
[----:B0-----:R-:W-:Y:S02]  /*3850*/  VIADD R10, R3, 0xffffffe ;  /* 0x0ffffffe030a7836 */ /* 0x001fe40000000000 */
[----:B------:R-:W-:Y:S01]  /*3860*/  VIADD R3, R2, 0x120 ;  /* 0x0000012002037836 */ /* 0x000fe20000000000 */
[----:B---3--:R-:W-:Y:S01]  /*3870*/  IADD3 R2, P0, PT, R12, UR6, RZ ;  /* 0x000000060c027c10 */ /* 0x008fe2000ff1e0ff */
[----:B------:R0:W2:Y:S03]  /*3880*/  F2I.FTZ.U32.TRUNC.NTZ R11, R10 ;  /* 0x0000000a000b7305 */ /* 0x0000a6000021f000 */
[----:B------:R-:W-:Y:S02]  /*3890*/  LEA R24, R0, R3, 0x18 ;  /* 0x0000000300187211 */ /* 0x000fe400078ec0ff */
[----:B------:R-:W-:-:S03]  /*38a0*/  IADD3.X R3, PT, PT, R13, UR7, RZ, P0, !PT ;  /* 0x000000070d037c10 */ /* 0x000fc600087fe4ff */
[----:B------:R-:W-:Y:S01]  /*38b0*/  IMAD R24, R5, 0x20, R24 ;  /* 0x0000002005187824 */ /* 0x000fe200078e0218 */
[----:B-1----:R-:W-:Y:S01]  /*38c0*/  UIMAD UR4, UR15, UR4, URZ ;  /* 0x000000040f0472a4 */ /* 0x002fe2000f8e02ff */
[----:B0-----:R-:W-:-:S03]  /*38d0*/  MOV R10, RZ ;  /* 0x000000ff000a7202 */ /* 0x001fc60000000f00 */
[----:B------:R-:W-:Y:S01]  /*38e0*/  USHF.R.S32.HI UR5, URZ, 0x1f, UR4 ;  /* 0x0000001fff057899 */ /* 0x000fe20008011404 */
[----:B------:R-:W-:Y:S01]  /*38f0*/  IADD3 R24, PT, PT, R24, 0x10, RZ ;  /* 0x0000001018187810 */ /* 0x000fe20007ffe0ff */
[----:B--2---:R-:W-:Y:S02]  /*3900*/  IMAD.MOV R14, RZ, RZ, -R11 ;  /* 0x000000ffff0e7224 */ /* 0x004fe400078e0a0b */
[----:B------:R-:W-:Y:S02]  /*3910*/  IMAD.U32 R34, RZ, RZ, UR4 ;  /* 0x00000004ff227e24 */ /* 0x000fe4000f8e00ff */
[----:B------:R-:W-:Y:S01]  /*3920*/  IMAD.U32 R35, RZ, RZ, UR5 ;  /* 0x00000005ff237e24 */ /* 0x000fe2000f8e00ff */
[----:B------:R-:W-:-:S05]  /*3930*/  MOV R9, R14 ;  /* 0x0000000e00097202 */ /* 0x000fca0000000f00 */
[----:B------:R-:W-:-:S04]  /*3940*/  IMAD R9, R9, R20, RZ ;  /* 0x0000001409097224 */ /* 0x000fc800078e02ff */
[----:B------:R-:W-:-:S07]  /*3950*/  IMAD.HI.U32 R0, R11, R9, R10 ;  /* 0x000000090b007227 */ /* 0x000fce00078e000a */
.L_x_24045:
        /* <DEDUP_REMOVED lines=13> */
[----:B------:R-:W-:Y:S02]  /*3a30*/  @!P1 IADD3 R9, PT, PT, R9, -R14, RZ ;  /* 0x8000000e09099210 */ /* 0x000fe40007ffe0ff */
[----:B------:R-:W-:Y:S02]  /*3a40*/  @!P1 IADD3 R11, PT, PT, R11, 0x1, RZ ;  /* 0x000000010b0b9810 */ /* 0x000fe40007ffe0ff */
[----:B------:R-:W-:Y:S01]  /*3a50*/  ISETP.GE.U32.AND P0, PT, R9, R20, PT ;  /* 0x000000140900720c */ /* 0x000fe20003f06070 */
[----:B0-----:R-:W-:Y:S01]  /*3a60*/  VIADD R14, R15, 0xffffffe ;  /* 0x0ffffffe0f0e7836 */ /* 0x001fe20000000000 */
[----:B------:R-:W-:Y:S02]  /*3a70*/  LOP3.LUT R9, R25, R8, RZ, 0x3c, !PT ;  /* 0x0000000819097212 */ /* 0x000fe400078e3cff */
[----:B------:R-:W-:Y:S02]  /*3a80*/  ISETP.NE.AND P1, PT, R8, RZ, PT ;  /* 0x000000ff0800720c */ /* 0x000fe40003f25270 */
[----:B------:R-:W-:-:S02]  /*3a90*/  ISETP.GE.AND P2, PT, R9, RZ, PT ;  /* 0x000000ff0900720c */ /* 0x000fc40003f46270 */
[----:B------:R-:W0:Y:S05]  /*3aa0*/  F2I.FTZ.U32.TRUNC.NTZ R9, R14 ;  /* 0x0000000e00097305 */ /* 0x000e2a000021f000 */
[----:B------:R-:W-:-:S05]  /*3ab0*/  @P0 VIADD R11, R11, 0x1 ;  /* 0x000000010b0b0836 */ /* 0x000fca0000000000 */
[----:B------:R-:W-:-:S05]  /*3ac0*/  MOV R12, R11 ;  /* 0x0000000b000c7202 */ /* 0x000fca0000000f00 */
[----:B------:R-:W-:Y:S01]  /*3ad0*/  @!P2 IMAD.MOV R12, RZ, RZ, -R12 ;  /* 0x000000ffff0ca224 */ /* 0x000fe200078e0a0c */
[----:B------:R-:W-:Y:S01]  /*3ae0*/  @!P1 LOP3.LUT R12, RZ, R8, RZ, 0x33, !PT ;  /* 0x00000008ff0c9212 */ /* 0x000fe200078e33ff */
[----:B------:R-:W-:Y:S01]  /*3af0*/  HFMA2 R8, -RZ, RZ, 0, 0 ;  /* 0x00000000ff087431 */ /* 0x000fe200000001ff */
        /* <DEDUP_REMOVED lines=20> */
[----:B------:R-:W2:Y:S04]  /*3c40*/  LDG.E.CONSTANT R17, desc[UR12][R2.64] ;  /* 0x0000000c02117981 */ /* 0x000ea8000c1e9900 */
[----:B------:R-:W0:Y:S04]  /*3c50*/  LDS.128 R12, [R24+-0x10] ;  /* 0xfffff000180c7984 */ /* 0x000e280000000c00 */
[----:B------:R1:W3:Y:S01]  /*3c60*/  LDS.128 R8, [R24] ;  /* 0x0000000018087984 */ /* 0x0002e20000000c00 */
[----:B0-----:R-:W-:Y:S02]  /*3c70*/  F2FP.F16.F32.PACK_AB R32, R15, R14 ;  /* 0x0000000e0f20723e */ /* 0x001fe400000000ff */
[----:B------:R-:W-:Y:S01]  /*3c80*/  F2FP.F16.F32.PACK_AB R31, R13, R12 ;  /* 0x0000000c0d1f723e */ /* 0x000fe200000000ff */
[----:B--2---:R-:W-:-:S03]  /*3c90*/  IMAD.WIDE R16, R17, UR24, R34 ;  /* 0x0000001811107c25 */ /* 0x004fc6000f8e0222 */
[----:B------:R-:W-:-:S04]  /*3ca0*/  LEA R18, P0, R4, R16, 0x3 ;  /* 0x0000001004127211 */ /* 0x000fc800078018ff */
[----:B------:R-:W-:Y:S01]  /*3cb0*/  LEA R16, P1, R18, UR22, 0x1 ;  /* 0x0000001612107c11 */ /* 0x000fe2000f8208ff */
[----:B------:R-:W-:Y:S01]  /*3cc0*/  IMAD.X R17, RZ, RZ, R17, P0 ;  /* 0x000000ffff117224 */ /* 0x000fe200000e0611 */
[----:B------:R-:W-:-:S04]  /*3cd0*/  ISETP.NE.AND P0, PT, R26, -0x1, PT ;  /* 0xffffffff1a00780c */ /* 0x000fc80003f05270 */
[----:B------:R-:W-:-:S05]  /*3ce0*/  LEA.HI.X R17, R18, UR23, R17, 0x1, P1 ;  /* 0x0000001712117c11 */ /* 0x000fca00088f0c11 */
[----:B------:R1:W5:Y:S01]  /*3cf0*/  LDG.E.128.CONSTANT R12, desc[UR12][R16.64] ;  /* 0x0000000c100c7981 */ /* 0x000362000c1e9d00 */
[----:B------:R-:W-:Y:S04]  /*3d00*/  BSSY.RECONVERGENT B2, `(.L_x_24037) ;  /* 0x0000020000027945 */ /* 0x000fe80003800200 */
[----:B---3--:R-:W-:Y:S05]  /*3d10*/  @P0 BRA `(.L_x_24038) ;  /* 0x0000000000780947 */ /* 0x008fea0003800000 */
        /* <DEDUP_REMOVED lines=30> */
.L_x_24038:
[----:B------:R-:W-:Y:S05]  /*3f00*/  BSYNC.RECONVERGENT B2 ;  /* 0x0000000000027941 */ /* 0x000fea0003800200 */
.L_x_24037:
        /* <DEDUP_REMOVED lines=38> */
.L_x_24040:
[----:B------:R-:W-:Y:S05]  /*4170*/  BSYNC.RECONVERGENT B2 ;  /* 0x0000000000027941 */ /* 0x000fea0003800200 */
.L_x_24039:
[----:B-----5:R-:W-:-:S04]  /*4180*/  HMUL2 R9, R32, R9 ;  /* 0x0000000920097232 */ /* 0x020fc80000000000 */
[----:B------:R-:W-:Y:S01]  /*4190*/  HFMA2 R13, R31, R8, R9 ;  /* 0x000000081f0d7231 */ /* 0x000fe20000000009 */
[----:B------:R-:W-:-:S05]  /*41a0*/  MOV R8, R12 ;  /* 0x0000000c00087202 */ /* 0x000fca0000000f00 */
        /* <DEDUP_REMOVED lines=35> */
.L_x_24042:
[----:B------:R-:W-:Y:S05]  /*43e0*/  BSYNC.RECONVERGENT B2 ;  /* 0x0000000000027941 */ /* 0x000fea0003800200 */
.L_x_24041:
        /* <DEDUP_REMOVED lines=36> */
.L_x_24044:
[----:B------:R-:W-:Y:S05]  /*4630*/  BSYNC.RECONVERGENT B2 ;  /* 0x0000000000027941 */ /* 0x000fea0003800200 */
.L_x_24043:
        /* <DEDUP_REMOVED lines=22> */
.L_x_24036:
[----:B------:R-:W-:Y:S05]  /*47a0*/  BSYNC.RECONVERGENT B0 ;  /* 0x0000000000007941 */ /* 0x000fea0003800200 */
.L_x_24035:
        /* <DEDUP_REMOVED lines=9> */
.L_x_24034:
[----:B------:R-:W-:Y:S05]  /*4840*/  BSYNC.RECONVERGENT B1 ;  /* 0x0000000000017941 */ /* 0x000fea0003800200 */
.L_x_24033:
[C---:B------:R-:W-:Y:S01]  /*4850*/  LOP3.LUT R0, R7.reuse, 0x3c0, RZ, 0xc0, !PT ;  /* 0x000003c007007812 */ /* 0x040fe200078ec0ff */
        /* <DEDUP_REMOVED lines=18> */
.L_x_24047:
[----:B------:R-:W-:Y:S05]  /*4980*/  BSYNC.RECONVERGENT B0 ;  /* 0x0000000000007941 */ /* 0x000fea0003800200 */
.L_x_24046:
        /* <DEDUP_REMOVED lines=8> */
[----:B--2---:R-:W2:Y:S04]  /*4a10*/  LDS R0, [R8] ;  /* 0x0000000008007984 */ /* 0x004ea80000000800 */
[----:B------:R-:W3:Y:S04]  /*4a20*/  LDS R2, [R8+0x80] ;  /* 0x0000800008027984 */ /* 0x000ee80000000800 */
[----:B0---4-:R-:W0:Y:S04]  /*4a30*/  LDS R3, [R8+0x100] ;  /* 0x0001000008037984 */ /* 0x011e280000000800 */
[----:B------:R-:W4:Y:S01]  /*4a40*/  LDS R6, [R8+0x180] ;  /* 0x0001800008067984 */ /* 0x000f220000000800 */
[----:B--2---:R-:W-:Y:S01]  /*4a50*/  FADD.FTZ R30, R0, R30 ;  /* 0x0000001e001e7221 */ /* 0x004fe20000010000 */
[----:B---3--:R-:W-:Y:S01]  /*4a60*/  FADD.FTZ R29, R2, R29 ;  /* 0x0000001d021d7221 */ /* 0x008fe20000010000 */
[----:B0-----:R-:W-:Y:S01]  /*4a70*/  FADD.FTZ R28, R3, R28 ;  /* 0x0000001c031c7221 */ /* 0x001fe20000010000 */
[----:B----4-:R-:W-:-:S07]  /*4a80*/  FADD.FTZ R27, R6, R27 ;  /* 0x0000001b061b7221 */ /* 0x010fce0000010000 */
.L_x_24049:
[----:B------:R-:W-:Y:S05]  /*4a90*/  BSYNC.RECONVERGENT B0 ;  /* 0x0000000000007941 */ /* 0x000fea0003800200 */
.L_x_24048:
        /* <DEDUP_REMOVED lines=12> */
.L_x_24051:
[----:B------:R-:W-:Y:S05]  /*4b60*/  BSYNC.RECONVERGENT B0 ;  /* 0x0000000000007941 */ /* 0x000fea0003800200 */
.L_x_24050:
        /* <DEDUP_REMOVED lines=8> */
[----:B--2---:R-:W2:Y:S04]  /*4bf0*/  LDS R0, [R5] ;  /* 0x0000000005007984 */ /* 0x004ea80000000800 */
[----:B------:R-:W5:Y:S04]  /*4c00*/  LDS R2, [R5+0x80] ;  /* 0x0000800005027984 */ /* 0x000f680000000800 */
[----:B0---4-:R-:W0:Y:S04]  /*4c10*/  LDS R3, [R5+0x100] ;  /* 0x0001000005037984 */ /* 0x011e280000000800 */
[----:B---3--:R-:W3:Y:S01]  /*4c20*/  LDS R4, [R5+0x180] ;  /* 0x0001800005047984 */ /* 0x008ee20000000800 */
[----:B--2---:R-:W-:Y:S01]  /*4c30*/  FADD.FTZ R30, R0, R30 ;  /* 0x0000001e001e7221 */ /* 0x004fe20000010000 */
[----:B-----5:R-:W-:Y:S01]  /*4c40*/  FADD.FTZ R29, R2, R29 ;  /* 0x0000001d021d7221 */ /* 0x020fe20000010000 */
[----:B0-----:R-:W-:Y:S01]  /*4c50*/  FADD.FTZ R28, R3, R28 ;  /* 0x0000001c031c7221 */ /* 0x001fe20000010000 */
[----:B---3--:R-:W-:-:S07]  /*4c60*/  FADD.FTZ R27, R4, R27 ;  /* 0x0000001b041b7221 */ /* 0x008fce0000010000 */
.L_x_24053:
[----:B------:R-:W-:Y:S05]  /*4c70*/  BSYNC.RECONVERGENT B0 ;  /* 0x0000000000007941 */ /* 0x000fea0003800200 */
.L_x_24052:
[----:B------:R-:W-:Y:S06]  /*4c80*/  BAR.SYNC.DEFER_BLOCKING 0x0 ;  /* 0x0000000000007b1d */ /* 0x000fec0000010000 */
[----:B------:R-:W-:Y:S05]  /*4c90*/  @P2 EXIT ;  /* 0x000000000000294d */ /* 0x000fea0003800000 */
[----:B------:R-:W-:Y:S01]  /*4ca0*/  UIMAD UR5, UR16, UR20, UR17 ;  /* 0x00000014100572a4 */ /* 0x000fe2000f8e0211 */
[----:B---3--:R-:W-:Y:S01]  /*4cb0*/  F2FP.F16.F32.PACK_AB R4, R27, R28 ;  /* 0x0000001c1b04723e */ /* 0x008fe200000000ff */
[----:B------:R-:W-:Y:S02]  /*4cc0*/  USHF.L.U32 UR4, UR18, 0x7, URZ ;  /* 0x0000000712047899 */ /* 0x000fe400080006ff */
[----:B------:R-:W-:Y:S01]  /*4cd0*/  UIMAD UR5, UR5, UR19, URZ ;  /* 0x00000013050572a4 */ /* 0x000fe2000f8e02ff */
[----:B------:R-:W3:Y:S03]  /*4ce0*/  LDCU.64 UR6, c[0x0][0x390] ;  /* 0x00007200ff0677ac */ /* 0x000ee60008000a00 */
[----:B------:R-:W-:-:S06]  /*4cf0*/  ULEA UR4, UP0, UR5, UR4, 0x7 ;  /* 0x0000000405047291 */ /* 0x000fcc000f8038ff */
[----:B--2---:R-:W-:Y:S01]  /*4d00*/  IMAD.U32 R0, RZ, RZ, UR4 ;  /* 0x00000004ff007e24 */ /* 0x004fe2000f8e00ff */
[----:B------:R-:W-:-:S04]  /*4d10*/  UIADD3.X UR4, UPT, UPT, URZ, URZ, URZ, UP0, !UPT ;  /* 0x000000ffff047290 */ /* 0x000fc800087fe4ff */
[----:B------:R-:W-:Y:S02]  /*4d20*/  LOP3.LUT R7, R0, 0x1f, R7, 0xf8, !PT ;  /* 0x0000001f00077812 */ /* 0x000fe400078ef807 */
[----:B------:R-:W-:Y:S02]  /*4d30*/  MOV R6, UR4 ;  /* 0x0000000400067c02 */ /* 0x000fe40008000f00 */
[----:B---3--:R-:W-:Y:S02]  /*4d40*/  LEA R2, P0, R7, UR6, 0x1 ;  /* 0x0000000607027c11 */ /* 0x008fe4000f8008ff */
[----:B------:R-:W-:Y:S02]  /*4d50*/  F2FP.F16.F32.PACK_AB R0, R29, R30 ;  /* 0x0000001e1d00723e */ /* 0x000fe400000000ff */
[----:B0---4-:R-:W-:Y:S02]  /*4d60*/  LEA.HI.X R3, R7, UR7, R6, 0x1, P0 ;  /* 0x0000000707037c11 */ /* 0x011fe400080f0c06 */
[----:B------:R-:W-:-:S02]  /*4d70*/  PRMT R5, R0, 0x7632, R5 ;  /* 0x0000763200057816 */ /* 0x000fc40000000005 */
[----:B------:R-:W-:Y:S01]  /*4d80*/  PRMT R6, R4, 0x7632, R6 ;  /* 0x0000763204067816 */ /* 0x000fe20000000006 */
[----:B------:R-:W-:Y:S04]  /*4d90*/  STG.E.U16 desc[UR12][R2.64], R0 ;  /* 0x0000000002007986 */ /* 0x000fe8000c10150c */
[----:B------:R-:W-:Y:S04]  /*4da0*/  STG.E.U16 desc[UR12][R2.64+0x40], R5 ;  /* 0x0000400502007986 */ /* 0x000fe8000c10150c */
[----:B------:R-:W-:Y:S04]  /*4db0*/  STG.E.U16 desc[UR12][R2.64+0x80], R4 ;  /* 0x0000800402007986 */ /* 0x000fe8000c10150c */
[----:B------:R-:W-:Y:S01]  /*4dc0*/  STG.E.U16 desc[UR12][R2.64+0xc0], R6 ;  /* 0x0000c00602007986 */ /* 0x000fe2000c10150c */
[----:B------:R-:W-:Y:S05]  /*4dd0*/  EXIT ;  /* 0x000000000000794d */ /* 0x000fea0003800000 */
.L_x_24008:
        /* <DEDUP_REMOVED lines=8> */
.L_x_24055:
[----:B------:R-:W-:Y:S05]  /*4e60*/  BSYNC B2 ;  /* 0x0000000000027941 */ /* 0x000fea0003800000 */
.L_x_24054:
        /* <DEDUP_REMOVED lines=9> */
.L_x_24056:
[----:B------:R-:W-:Y:S01]  /*4f00*/  MOV R6, R12 ;  /* 0x0000000c00067202 */ /* 0x000fe20000000f00 */
[----:B------:R-:W-:Y:S06]  /*4f10*/  BRA `(.L_x_24057) ;  /* 0xffffffc800547947 */ /* 0x000fec000383ffff */
.L_x_24010:
        /* <DEDUP_REMOVED lines=8> */
.L_x_24059:
[----:B------:R-:W-:Y:S05]  /*4fa0*/  BSYNC B0 ;  /* 0x0000000000007941 */ /* 0x000fea0003800000 */
.L_x_24058:
        /* <DEDUP_REMOVED lines=9> */
.L_x_24060:
[----:B------:R-:W-:Y:S02]  /*5040*/  HFMA2 R25, -RZ, RZ, 0, 2.384185791015625e-07 ;  /* 0x00000004ff197431 */ /* 0x000fe400000001ff */
[----:B------:R-:W-:-:S05]  /*5050*/  IMAD.MOV.U32 R2, RZ, RZ, R12 ;  /* 0x000000ffff027224 */ /* 0x000fca00078e000c */
[----:B------:R-:W-:-:S04]  /*5060*/  FMNMX.FTZ R11, R3, R2, !PT ;  /* 0x00000002030b7209 */ /* 0x000fc80007810000 */
[----:B------:R-:W-:-:S07]  /*5070*/  MOV R28, R11 ;  /* 0x0000000b001c7202 */ /* 0x000fce0000000f00 */
[----:B------:R-:W-:Y:S05]  /*5080*/  WARPSYNC.COLLECTIVE R13, `(.L_x_24061) ;  /* 0x000000000d087348 */ /* 0x000fea0003c00000 */
[----:B------:R0:W1:Y:S02]  /*5090*/  SHFL.BFLY P2, R12, R28, R25, R30 ;  /* 0x0c0000191c0c7389 */ /* 0x000064000004001e */
[----:B01----:R-:W-:Y:S05]  /*50a0*/  ENDCOLLECTIVE ;  /* 0x000000000000791b */ /* 0x003fea0003800000 */
.L_x_24061:
[----:B------:R-:W-:Y:S05]  /*50b0*/  BRA `(.L_x_24062) ;  /* 0xffffffc800b47947 */ /* 0x000fea000383ffff */
.L_x_24063:
        /* <DEDUP_REMOVED lines=12> */
.L_x_27682:


//--------------------- .text._ZN4vllm32paged_attention_v2_reduce_kernelItLi120ELi128ELi512EEEvPT_PKfS4_PKS1_PKii --------------------------
	.section	.text._ZN4vllm32paged_attention_v2_reduce_kernelItLi120ELi128ELi512EEEvPT_PKfS4_PKS1_PKii,"ax",@progbits
	.align	128
        .global         _ZN4vllm32paged_attention_v2_reduce_kernelItLi120ELi128ELi512EEEvPT_PKfS4_PKS1_PKii
        .type           _ZN4vllm32paged_attention_v2_reduce_kernelItLi120ELi128ELi512EEEvPT_PKfS4_PKS1_PKii,@function
        .size           _ZN4vllm32paged_attention_v2_reduce_kernelItLi120ELi128ELi512EEEvPT_PKfS4_PKS1_PKii,(.L_x_27683 - _ZN4vllm32paged_attention_v2_reduce_kernelItLi120ELi128ELi512EEEvPT_PKfS4_PKS1_PKii)
        .other          _ZN4vllm32paged_attention_v2_reduce_kernelItLi120ELi128ELi512EEEvPT_PKfS4_PKS1_PKii,@"STO_CUDA_ENTRY STV_DEFAULT"
_ZN4vllm32paged_attention_v2_reduce_kernelItLi120ELi128ELi512EEEvPT_PKfS4_PKS1_PKii:
.text._ZN4vllm32paged_attention_v2_reduce_kernelItLi120ELi128ELi512EEEvPT_PKfS4_PKS1_PKii:
        /* <DEDUP_REMOVED lines=72> */
.L_x_24067:
        /* <DEDUP_REMOVED lines=10> */
.L_x_24066:
[----:B------:R-:W-:Y:S05]  /*0520*/  BSYNC.RECONVERGENT B0 ;  /* 0x0000000000007941 */ /* 0x000fea0003800200 */
.L_x_24065:
        /* <DEDUP_REMOVED lines=8> */
.L_x_24068:
        /* <DEDUP_REMOVED lines=48> */
.L_x_24064:
        /* <DEDUP_REMOVED lines=60> */
.L_x_24073:
        /* <DEDUP_REMOVED lines=11> */
.L_x_24072:
[----:B------:R-:W-:Y:S05]  /*0d20*/  BSYNC.RECONVERGENT B1 ;  /* 0x0000000000017941 */ /* 0x000fea0003800200 */
.L_x_24071:
        /* <DEDUP_REMOVED lines=9> */
.L_x_24074:
        /* <DEDUP_REMOVED lines=37> */
.L_x_24070:
[----:B------:R-:W-:Y:S05]  /*1010*/  BSYNC.RECONVERGENT B0 ;  /* 0x0000000000007941 */ /* 0x000fea0003800200 */
.L_x_24069:
        /* <DEDUP_REMOVED lines=78> */
.L_x_24079:
        /* <DEDUP_REMOVED lines=17> */
.L_x_24078:
[----:B------:R-:W-:Y:S05]  /*1610*/  BSYNC.RECONVERGENT B1 ;  /* 0x0000000000017941 */ /* 0x000fea0003800200 */
.L_x_24077:
[----:B------:R-:W-:Y:S05]  /*1620*/  @!P0 BRA `(.L_x_24076) ;  /* 0x0000000400208947 */ /* 0x000fea0003800000 */
[----:B------:R-:W-:Y:S01]  /*1630*/  UIADD3 UR4, UPT, UPT, UR5, 0x20, URZ ;  /* 0x0000002005047890 */ /* 0x000fe2000fffe0ff */
[C---:B------:R-:W-:Y:S01]  /*1640*/  LEA R18, R16.reuse, R17, 0x1 ;  /* 0x0000001110127211 */ /* 0x040fe200078e08ff */
[----:B0-----:R-:W-:Y:S02]  /*1650*/  IMAD R20, R16, 0x3, R17 ;  /* 0x0000000310147824 */ /* 0x001fe400078e0211 */
[----:B------:R-:W-:Y:S01]  /*1660*/  ULEA UR4, UR12, UR4, 0x18 ;  /* 0x000000040c047291 */ /* 0x000fe2000f8ec0ff */
[----:B------:R-:W-:-:S05]  /*1670*/  IMAD.IADD R21, R17, 0x1, R16 ;  /* 0x0000000111157824 */ /* 0x000fca00078e0210 */
[----:B------:R-:W-:-:S07]  /*1680*/  LEA R23, R17, UR4, 0x2 ;  /* 0x0000000411177c11 */ /* 0x000fce000f8e10ff */
.L_x_24080:
        /* <DEDUP_REMOVED lines=40> */
[----:B0-----:R-:W-:Y:S01]  /*1910*/  LEA R24, R16, R7, 0x3 ;  /* 0x0000000710187211 */ /* 0x001fe200078e18ff */
        /* <DEDUP_REMOVED lines=25> */
.L_x_24076:
[----:B------:R-:W-:Y:S05]  /*1ab0*/  BSYNC.RECONVERGENT B0 ;  /* 0x0000000000007941 */ /* 0x000fea0003800200 */
.L_x_24075:
[----:B--2---:R-:W2:Y:S01]  /*1ac0*/  SHFL.BFLY PT, R8, R15, 0x10, 0x1f ;  /* 0x0e001f000f087f89 */ /* 0x004ea200000e0000 */
[----:B------:R-:W-:Y:S01]  /*1ad0*/  ULEA UR4, UR12, UR5, 0x18 ;  /* 0x000000050c047291 */ /* 0x000fe2000f8ec0ff */
[----:B-1----:R-:W-:Y:S01]  /*1ae0*/  SHF.R.U32.HI R14, RZ, 0x3, R0 ;  /* 0x00000003ff0e7819 */ /* 0x002fe20000011600 */
[----:B------:R-:W-:Y:S01]  /*1af0*/  @!P2 IMAD.SHL.U32 R13, R0, 0x4, RZ ;  /* 0x00000004000da824 */ /* 0x000fe200078e00ff */
[----:B------:R-:W-:Y:S01]  /*1b00*/  BAR.SYNC.DEFER_BLOCKING 0x0 ;  /* 0x0000000000007b1d */ /* 0x000fe20000010000 */
[----:B------:R-:W-:Y:S01]  /*1b10*/  IMAD R6, R6, 0x78, RZ ;  /* 0x0000007806067824 */ /* 0x000fe200078e02ff */
        /* <DEDUP_REMOVED lines=43> */
[----:B------:R-:W0:Y:S01]  /*1dd0*/  LDCU.64 UR8, c[0x0][0x398] ;  /* 0x00007300ff0877ac */ /* 0x000e220008000a00 */
[----:B------:R-:W-:-:S07]  /*1de0*/  IMAD.MOV.U32 R19, RZ, RZ, RZ ;  /* 0x000000ffff137224 */ /* 0x000fce00078e00ff */
.L_x_24083:
[----:B------:R-:W-:-:S05]  /*1df0*/  IMAD R5, R19, 0x78, R0 ;  /* 0x0000007813057824 */ /* 0x000fca00078e0200 */
[C---:B------:R-:W-:Y:S02]  /*1e00*/  IADD3 R6, P1, PT, R5.reuse, R12, RZ ;  /* 0x0000000c05067210 */ /* 0x040fe40007f3e0ff */
[----:B------:R-:W-:-:S03]  /*1e10*/  IADD3 R3, PT, PT, R5, 0x78, RZ ;  /* 0x0000007805037810 */ /* 0x000fc60007ffe0ff */
[----:B------:R-:W-:Y:S01]  /*1e20*/  IMAD.X R7, RZ, RZ, R14, P1 ;  /* 0x000000ffff077224 */ /* 0x000fe200008e060e */
[----:B------:R-:W-:Y:S02]  /*1e30*/  IADD3 R4, P2, PT, R3, R12, RZ ;  /* 0x0000000c03047210 */ /* 0x000fe40007f5e0ff */
[----:B0-----:R-:W-:-:S03]  /*1e40*/  LEA R2, P1, R6, UR8, 0x1 ;  /* 0x0000000806027c11 */ /* 0x001fc6000f8208ff */
[----:B------:R-:W-:Y:S01]  /*1e50*/  IMAD.X R9, RZ, RZ, R14, P2 ;  /* 0x000000ffff097224 */ /* 0x000fe200010e060e */
[----:B------:R-:W-:Y:S02]  /*1e60*/  LEA.HI.X R3, R6, UR9, R7, 0x1, P1 ;  /* 0x0000000906037c11 */ /* 0x000fe400088f0c07 */
[C---:B------:R-:W-:Y:S01]  /*1e70*/  LEA R22, P1, R4.reuse, UR8, 0x1 ;  /* 0x0000000804167c11 */ /* 0x040fe2000f8208ff */
[----:B------:R-:W-:Y:S02]  /*1e80*/  VIADD R7, R5, 0xf0 ;  /* 0x000000f005077836 */ /* 0x000fe40000000000 */
[----:B------:R0:W2:Y:S01]  /*1e90*/  LDG.E.U16.CONSTANT R21, desc[UR6][R2.64] ;  /* 0x0000000602157981 */ /* 0x0000a2000c1e9500 */
[----:B------:R-:W-:Y:S02]  /*1ea0*/  LEA.HI.X R23, R4, UR9, R9, 0x1, P1 ;  /* 0x0000000904177c11 */ /* 0x000fe400088f0c09 */
[----:B------:R-:W-:-:S03]  /*1eb0*/  IADD3 R6, P1, PT, R7, R12, RZ ;  /* 0x0000000c07067210 */ /* 0x000fc60007f3e0ff */
[----:B------:R-:W3:Y:S01]  /*1ec0*/  LDG.E.U16.CONSTANT R22, desc[UR6][R22.64] ;  /* 0x0000000616167981 */ /* 0x000ee2000c1e9500 */
[C---:B------:R-:W-:Y:S01]  /*1ed0*/  VIADD R7, R5.reuse, 0x168 ;  /* 0x0000016805077836 */ /* 0x040fe20000000000 */
[----:B------:R-:W-:Y:S01]  /*1ee0*/  IADD3 R9, PT, PT, R5, 0x1e0, RZ ;  /* 0x000001e005097810 */ /* 0x000fe20007ffe0ff */
[--C-:B------:R-:W-:Y:S01]  /*1ef0*/  IMAD.X R11, RZ, RZ, R14.reuse, P1 ;  /* 0x000000ffff0b7224 */ /* 0x100fe200008e060e */
        /* <DEDUP_REMOVED lines=17> */
[-C--:B------:R-:W-:Y:S02]  /*2010*/  IADD3 R9, P2, PT, R9, R12.reuse, RZ ;  /* 0x0000000c09097210 */ /* 0x080fe40007f5e0ff */
[C---:B------:R-:W-:Y:S01]  /*2020*/  LEA R4, P1, R8.reuse, UR8, 0x1 ;  /* 0x0000000808047c11 */ /* 0x040fe2000f8208ff */
[----:B------:R1:W4:Y:S01]  /*2030*/  LDG.E.U16.CONSTANT R2, desc[UR6][R2.64] ;  /* 0x0000000602027981 */ /* 0x000322000c1e9500 */
[----:B------:R-:W-:Y:S01]  /*2040*/  IADD3 R25, P3, PT, R25, R12, RZ ;  /* 0x0000000c19197210 */ /* 0x000fe20007f7e0ff */
[----:B------:R-:W-:Y:S01]  /*2050*/  IMAD.X R26, RZ, RZ, R14, P2 ;  /* 0x000000ffff1a7224 */ /* 0x000fe200010e060e */
[----:B------:R-:W-:-:S02]  /*2060*/  LEA.HI.X R5, R8, UR9, R5, 0x1, P1 ;  /* 0x0000000908057c11 */ /* 0x000fc400088f0c05 */
[----:B------:R-:W-:-:S03]  /*2070*/  LEA R8, P1, R9, UR8, 0x1 ;  /* 0x0000000809087c11 */ /* 0x000fc6000f8208ff */
[----:B------:R1:W4:Y:S01]  /*2080*/  LDG.E.U16.CONSTANT R4, desc[UR6][R4.64] ;  /* 0x0000000604047981 */ /* 0x000322000c1e9500 */
[----:B------:R-:W-:Y:S01]  /*2090*/  LEA.HI.X R9, R9, UR9, R26, 0x1, P1 ;  /* 0x0000000909097c11 */ /* 0x000fe200088f0c1a */
[----:B------:R-:W-:Y:S01]  /*20a0*/  IMAD.X R26, RZ, RZ, R14, P3 ;  /* 0x000000ffff1a7224 */ /* 0x000fe200018e060e */
[----:B0-----:R-:W-:-:S03]  /*20b0*/  LEA R10, P1, R25, UR8, 0x1 ;  /* 0x00000008190a7c11 */ /* 0x001fc6000f8208ff */
[----:B------:R0:W4:Y:S01]  /*20c0*/  LDG.E.U16.CONSTANT R8, desc[UR6][R8.64] ;  /* 0x0000000608087981 */ /* 0x000122000c1e9500 */
[----:B------:R-:W-:-:S05]  /*20d0*/  LEA.HI.X R11, R25, UR9, R26, 0x1, P1 ;  /* 0x00000009190b7c11 */ /* 0x000fca00088f0c1a */
[----:B------:R3:W4:Y:S01]  /*20e0*/  LDG.E.U16.CONSTANT R10, desc[UR6][R10.64] ;  /* 0x000000060a0a7981 */ /* 0x000722000c1e9500 */
[----:B------:R-:W-:-:S05]  /*20f0*/  LEA R25, R19, R20, 0x2 ;  /* 0x0000001413197211 */ /* 0x000fca00078e10ff */
        /* <DEDUP_REMOVED lines=28> */
[----:B------:R-:W-:Y:S01]  /*22c0*/  FFMA.FTZ R21, R4, R18, R21 ;  /* 0x0000001204157223 */ /* 0x000fe20000010015 */
[----:B------:R-:W-:Y:S02]  /*22d0*/  HADD2.F32 R10, -RZ, R10.H0_H0 ;  /* 0x2000000aff0a7230 */ /* 0x000fe40000004100 */
[----:B--2---:R-:W-:-:S03]  /*22e0*/  FMUL.FTZ R8, R8, R11 ;  /* 0x0000000b08087220 */ /* 0x004fc60000410000 */
[----:B---3--:R-:W-:Y:S01]  /*22f0*/  FMUL.FTZ R10, R10, R13 ;  /* 0x0000000d0a0a7220 */ /* 0x008fe20000410000 */
[----:B------:R-:W-:-:S04]  /*2300*/  FFMA.FTZ R21, R8, R18, R21 ;  /* 0x0000001208157223 */ /* 0x000fc80000010015 */
[----:B------:R-:W-:Y:S01]  /*2310*/  FFMA.FTZ R13, R10, R18, R21 ;  /* 0x000000120a0d7223 */ /* 0x000fe20000010015 */
[----:B------:R-:W-:Y:S06]  /*2320*/  @P1 BRA `(.L_x_24083) ;  /* 0xfffffff800b01947 */ /* 0x000fec000383ffff */
.L_x_24082:
        /* <DEDUP_REMOVED lines=8> */
[C---:B------:R-:W-:Y:S01]  /*23b0*/  IADD3 R6, P1, PT, R3.reuse, R12, RZ ;  /* 0x0000000c03067210 */ /* 0x040fe20007f3e0ff */
[----:B------:R-:W-:-:S03]  /*23c0*/  VIADD R7, R3, 0x168 ;  /* 0x0000016803077836 */ /* 0x000fc60000000000 */
[----:B------:R-:W-:Y:S01]  /*23d0*/  IADD3 R4, P2, PT, R5, R12, RZ ;  /* 0x0000000c05047210 */ /* 0x000fe20007f5e0ff */
[----:B------:R-:W-:Y:S02]  /*23e0*/  VIADD R5, R3, 0xf0 ;  /* 0x000000f003057836 */ /* 0x000fe40000000000 */
[----:B------:R-:W-:Y:S01]  /*23f0*/  IMAD.X R9, RZ, RZ, R14, P1 ;  /* 0x000000ffff097224 */ /* 0x000fe200008e060e */
[----:B------:R-:W-:Y:S02]  /*2400*/  IADD3.X R11, PT, PT, RZ, R14, RZ, P2, !PT ;  /* 0x0000000eff0b7210 */ /* 0x000fe400017fe4ff */
[----:B------:R-:W-:Y:S02]  /*2410*/  IADD3 R5, P3, PT, R5, R12, RZ ;  /* 0x0000000c05057210 */ /* 0x000fe40007f7e0ff */
[----:B0-----:R-:W-:Y:S02]  /*2420*/  LEA R8, P1, R6, UR8, 0x1 ;  /* 0x0000000806087c11 */ /* 0x001fe4000f8208ff */
[----:B------:R-:W-:-:S02]  /*2430*/  LEA R2, P2, R4, UR8, 0x1 ;  /* 0x0000000804027c11 */ /* 0x000fc4000f8408ff */
        /* <DEDUP_REMOVED lines=31> */
.L_x_24084:
        /* <DEDUP_REMOVED lines=10> */
[----:B------:R-:W-:-:S04]  /*26d0*/  IMAD.X R3, RZ, RZ, R14, P1 ;  /* 0x000000ffff037224 */ /* 0x000fc800008e060e */
        /* <DEDUP_REMOVED lines=10> */
[----:B------:R-:W-:Y:S01]  /*2780*/  IADD3 R17, PT, PT, R17, 0x2, RZ ;  /* 0x0000000211117810 */ /* 0x000fe20007ffe0ff */
[----:B--2---:R-:W-:-:S05]  /*2790*/  HADD2.F32 R6, -RZ, R2.H0_H0 ;  /* 0x20000002ff067230 */ /* 0x004fca0000004100 */
[----:B0-----:R-:W-:Y:S01]  /*27a0*/  FMUL.FTZ R6, R6, R9 ;  /* 0x0000000906067220 */ /* 0x001fe20000410000 */
[----:B---3--:R-:W-:-:S03]  /*27b0*/  HADD2.F32 R8, -RZ, R4.H0_H0 ;  /* 0x20000004ff087230 */ /* 0x008fc60000004100 */
[----:B-1----:R-:W-:Y:S02]  /*27c0*/  FFMA.FTZ R13, R6, R18, R13 ;  /* 0x00000012060d7223 */ /* 0x002fe4000001000d */
[----:B----4-:R-:W-:-:S04]  /*27d0*/  FMUL.FTZ R8, R8, R11 ;  /* 0x0000000b08087220 */ /* 0x010fc80000410000 */
[----:B------:R-:W-:-:S07]  /*27e0*/  FFMA.FTZ R13, R8, R18, R13 ;  /* 0x00000012080d7223 */ /* 0x000fce000001000d */
.L_x_24085:
        /* <DEDUP_REMOVED lines=13> */
.L_x_24081:
[----:B------:R-:W2:Y:S01]  /*28c0*/  LDCU.64 UR8, c[0x0][0x380] ;  /* 0x00007000ff0877ac */ /* 0x000ea20008000a00 */
[----:B------:R-:W-:Y:S01]  /*28d0*/  IMAD R15, R15, 0x78, RZ ;  /* 0x000000780f0f7824 */ /* 0x000fe200078e02ff */
[----:B------:R-:W-:-:S04]  /*28e0*/  F2FP.F16.F32.PACK_AB R13, RZ, R13 ;  /* 0x0000000dff0d723e */ /* 0x000fc800000000ff */
[----:B------:R-:W-:-:S05]  /*28f0*/  IADD3 R0, P0, PT, R15, R0, RZ ;  /* 0x000000000f007210 */ /* 0x000fca0007f1e0ff */
[----:B------:R-:W-:Y:S01]  /*2900*/  IMAD.X R3, RZ, RZ, RZ, P0 ;  /* 0x000000ffff037224 */ /* 0x000fe200000e06ff */
[----:B--2---:R-:W-:-:S04]  /*2910*/  LEA R2, P0, R0, UR8, 0x1 ;  /* 0x0000000800027c11 */ /* 0x004fc8000f8008ff */
[----:B------:R-:W-:-:S05]  /*2920*/  LEA.HI.X R3, R0, UR9, R3, 0x1, P0 ;  /* 0x0000000900037c11 */ /* 0x000fca00080f0c03 */
[----:B------:R-:W-:Y:S01]  /*2930*/  STG.E.U16 desc[UR6][R2.64], R13 ;  /* 0x0000000d02007986 */ /* 0x000fe2000c101506 */
[----:B------:R-:W-:Y:S05]  /*2940*/  EXIT ;  /* 0x000000000000794d */ /* 0x000fea0003800000 */
.L_x_24086:
        /* <DEDUP_REMOVED lines=11> */
.L_x_27683:


//--------------------- .text._ZN4vllm25paged_attention_v2_kernelIttLi120ELi8ELi128ELNS_18Fp8KVCacheDataTypeE0ELb1ELi512EEEvPfS2_PT_PKS3_PKT0_S9_ifPKiSB_iPKfiiiSD_SD_iiiii --------------------------
	.section	.text._ZN4vllm25paged_attention_v2_kernelIttLi120ELi8ELi128ELNS_18Fp8KVCacheDataTypeE0ELb1ELi512EEEvPfS2_PT_PKS3_PKT0_S9_ifPKiSB_iPKfiiiSD_SD_iiiii,"ax",@progbits
	.align	128
        .global         _ZN4vllm25paged_attention_v2_kernelIttLi120ELi8ELi128ELNS_18Fp8KVCacheDataTypeE0ELb1ELi512EEEvPfS2_PT_PKS3_PKT0_S9_ifPKiSB_iPKfiiiSD_SD_iiiii
        .type           _ZN4vllm25paged_attention_v2_kernelIttLi120ELi8ELi128ELNS_18Fp8KVCacheDataTypeE0ELb1ELi512EEEvPfS2_PT_PKS3_PKT0_S9_ifPKiSB_iPKfiiiSD_SD_iiiii,@function
        .size           _ZN4vllm25paged_attention_v2_kernelIttLi120ELi8ELi128ELNS_18Fp8KVCacheDataTypeE0ELb1ELi512EEEvPfS2_PT_PKS3_PKT0_S9_ifPKiSB_iPKfiiiSD_SD_iiiii,(.L_x_27684 - _ZN4vllm25paged_attention_v2_kernelIttLi120ELi8ELi128ELNS_18Fp8KVCacheDataTypeE0ELb1ELi512EEEvPfS2_PT_PKS3_PKT0_S9_ifPKiSB_iPKfiiiSD_SD_iiiii)
        .other          _ZN4vllm25paged_attention_v2_kernelIttLi120ELi8ELi128ELNS_18Fp8KVCacheDataTypeE0ELb1ELi512EEEvPfS2_PT_PKS3_PKT0_S9_ifPKiSB_iPKfiiiSD_SD_iiiii,@"STO_CUDA_ENTRY STV_DEFAULT"
_ZN4vllm25paged_attention_v2_kernelIttLi120ELi8ELi128ELNS_18Fp8KVCacheDataTypeE0ELb1ELi512EEEvPfS2_PT_PKS3_PKT0_S9_ifPKiSB_iPKfiiiSD_SD_iiiii:
.text._ZN4vllm25paged_attention_v2_kernelIttLi120ELi8ELi128ELNS_18Fp8KVCacheDataTypeE0ELb1ELi512EEEvPfS2_PT_PKS3_PKT0_S9_ifPKiSB_iPKfiiiSD_SD_iiiii:
        /* <DEDUP_REMOVED lines=36> */
[----:B------:R-:W-:Y:S01]  /*0240*/  @!P0 IMAD R3, R3, 0x78, RZ ;  /* 0x0000007803038824 */ /* 0x000fe200078e02ff */
[----:B------:R-:W-:Y:S01]  /*0250*/  @!P0 SHF.L.U32 R2, R0, 0x1, RZ ;  /* 0x0000000100028819 */ /* 0x000fe200000006ff */
[----:B------:R-:W0:Y:S03]  /*0260*/  LDCU.64 UR22, c[0x0][0x3a0] ;  /* 0x00007400ff1677ac */ /* 0x000e260008000a00 */
[----:B------:R-:W-:-:S04]  /*0270*/  @!P0 IADD3 R3, P1, P2, R2, UR4, R3 ;  /* 0x0000000402038c10 */ /* 0x000fc8000fa3e003 */
        /* <DEDUP_REMOVED lines=10> */
[----:B------:R-:W-:Y:S02]  /*0320*/  IMAD.MOV.U32 R6, RZ, RZ, RZ ;  /* 0x000000ffff067224 */ /* 0x000fe400078e00ff */
[----:B-1----:R-:W-:-:S02]  /*0330*/  HFMA2 R8, -RZ, RZ, 0, 0 ;  /* 0x00000000ff087431 */ /* 0x002fc400000001ff */
[----:B------:R-:W-:Y:S01]  /*0340*/  MOV R4, UR4 ;  /* 0x0000000400047c02 */ /* 0x000fe20008000f00 */
[----:B------:R-:W-:Y:S01]  /*0350*/  IMAD.U32 R5, RZ, RZ, UR5 ;  /* 0x00000005ff057e24 */ /* 0x000fe2000f8e00ff */
[----:B--2---:R-:W-:Y:S02]  /*0360*/  IABS R3, UR20 ;  /* 0x0000001400037c13 */ /* 0x004fe40008000000 */
[----:B----4-:R-:W-:-:S04]  /*0370*/  IADD3 R7, PT, PT, RZ, -R9, RZ ;  /* 0x80000009ff077210 */ /* 0x010fc80007ffe0ff */
[----:B------:R1:W5:Y:S01]  /*0380*/  @P1 LDG.E.CONSTANT R6, desc[UR12][R4.64] ;  /* 0x0000000c04061981 */ /* 0x000362000c1e9900 */
[----:B------:R-:W-:-:S04]  /*0390*/  IMAD R7, R7, R10, RZ ;  /* 0x0000000a07077224 */ /* 0x000fc800078e02ff */
        /* <DEDUP_REMOVED lines=20> */
[----:B-1----:R-:W-:-:S05]  /*04e0*/  MOV R4, UR25 ;  /* 0x0000001900047c02 */ /* 0x002fca0008000f00 */
[----:B------:R-:W-:Y:S01]  /*04f0*/  IMAD.U32 R11, RZ, RZ, UR14 ;  /* 0x0000000eff0b7e24 */ /* 0x000fe2000f8e00ff */
[----:B------:R-:W-:-:S04]  /*0500*/  IABS R20, R4 ;  /* 0x0000000400147213 */ /* 0x000fc80000000000 */
[----:B------:R-:W-:-:S04]  /*0510*/  IABS R3, R11 ;  /* 0x0000000b00037213 */ /* 0x000fc80000000000 */
        /* <DEDUP_REMOVED lines=25> */
[----:B------:R-:W-:Y:S02]  /*06b0*/  IABS R8, R10 ;  /* 0x0000000a00087213 */ /* 0x000fe40000000000 */
[----:B------:R-:W-:-:S02]  /*06c0*/  R2UR UR29, R7 ;  /* 0x00000000071d72ca */ /* 0x000fc400000e0000 */
[----:B------:R-:W-:Y:S02]  /*06d0*/  R2UR UR11, R8 ;  /* 0x00000000080b72ca */ /* 0x000fe400000e0000 */
[----:B------:R-:W-:-:S05]  /*06e0*/  IABS R11, R11 ;  /* 0x0000000b000b7213 */ /* 0x000fca0000000000 */
[----:B------:R-:W-:Y:S02]  /*06f0*/  UIMAD.WIDE.U32 UR4, UR4, UR6, URZ ;  /* 0x00000006040472a5 */ /* 0x000fe4000f8e00ff */
[----:B------:R-:W-:Y:S01]  /*0700*/  MOV R5, UR6 ;  /* 0x0000000600057c02 */ /* 0x000fe20008000f00 */
[----:B------:R-:W-:-:S03]  /*0710*/  IMAD.MOV R4, RZ, RZ, -R11 ;  /* 0x000000ffff047224 */ /* 0x000fc600078e0a0b */
[----:B------:R-:W-:Y:S01]  /*0720*/  UIMAD.WIDE.U32 UR6, UR29, UR11, URZ ;  /* 0x0000000b1d0672a5 */ /* 0x000fe2000f8e00ff */
[----:B------:R-:W-:Y:S02]  /*0730*/  UMOV UR8, UR5 ;  /* 0x0000000500087c82 */ /* 0x000fe40008000000 */
[----:B------:R-:W-:-:S03]  /*0740*/  IMAD R4, R4, UR8, R5 ;  /* 0x0000000804047c24 */ /* 0x000fc6000f8e0205 */
[----:B------:R-:W-:Y:S02]  /*0750*/  IMAD R5, RZ, RZ, -UR7 ;  /* 0x80000007ff057e24 */ /* 0x000fe4000f8e02ff */
[----:B------:R-:W-:Y:S02]  /*0760*/  ISETP.GT.U32.AND P1, PT, R3, R4, PT ;  /* 0x000000040300720c */ /* 0x000fe40003f24070 */
[C---:B------:R-:W-:Y:S01]  /*0770*/  IMAD R5, R20.reuse, R5, UR11 ;  /* 0x0000000b14057e24 */ /* 0x040fe2000f8e0205 */
[----:B------:R-:W1:Y:S01]  /*0780*/  S2R R10, SR_CgaCtaId ;  /* 0x00000000000a7919 */ /* 0x000e620000008800 */
[----:B------:R-:W-:Y:S02]  /*0790*/  ULOP3.LUT UR9, UR9, UR25, URZ, 0x3c, !UPT ;  /* 0x0000001909097292 */ /* 0x000fe4000f8e3cff */
[----:B------:R-:W-:Y:S01]  /*07a0*/  UIADD3 UR4, UPT, UPT, UR21, 0x7, URZ ;  /* 0x0000000715047890 */ /* 0x000fe2000fffe0ff */
[----:B------:R-:W-:Y:S02]  /*07b0*/  ISETP.GT.U32.AND P2, PT, R20, R5, PT ;  /* 0x000000051400720c */ /* 0x000fe40003f44070 */
[----:B------:R-:W-:Y:S01]  /*07c0*/  LOP3.LUT R7, R0, 0x3, RZ, 0xc0, !PT ;  /* 0x0000000300077812 */ /* 0x000fe200078ec0ff */
[----:B------:R-:W-:Y:S01]  /*07d0*/  ULEA UR5, UR17, 0x40, 0x6 ;  /* 0x0000004011057891 */ /* 0x000fe2000f8e30ff */
[----:B------:R-:W2:Y:S02]  /*07e0*/  LDCU UR11, c[0x0][0x3f8] ;  /* 0x00007f00ff0b77ac */ /* 0x000ea40008000800 */
[----:B------:R-:W-:Y:S01]  /*07f0*/  VOTEU.ANY UP4, P1 ;  /* 0x0000000000ff7886 */ /* 0x000fe20000880100 */
[----:B------:R-:W-:Y:S01]  /*0800*/  PLOP3.LUT P1, PT, PT, PT, UP4, 0x80, 0x8 ;  /* 0x000000000008781c */ /* 0x000fe20003f2f048 */
[----:B------:R-:W-:Y:S01]  /*0810*/  IMAD.U32 R13, RZ, RZ, UR17 ;  /* 0x00000011ff0d7e24 */ /* 0x000fe2000f8e00ff */
[----:B------:R-:W-:-:S04]  /*0820*/  SHF.R.U32.HI R12, RZ, 0x2, R0 ;  /* 0x00000002ff0c7819 */ /* 0x000fc80000011600 */
[----:B------:R-:W-:Y:S01]  /*0830*/  VOTEU.ANY UP5, P2 ;  /* 0x0000000000ff7886 */ /* 0x000fe200010a0100 */
[----:B------:R-:W-:Y:S01]  /*0840*/  PLOP3.LUT P2, PT, PT, PT, UP5, 0x80, 0x8 ;  /* 0x000000000008781c */ /* 0x000fe20003f4f058 */
[----:B0-----:R-:W-:Y:S01]  /*0850*/  UISETP.GE.AND UP0, UPT, UR26, URZ, UPT ;  /* 0x000000ff1a00728c */ /* 0x001fe2000bf06270 */
[----:B------:R-:W0:Y:S04]  /*0860*/  LDCU UR6, c[0x0][0x3c8] ;  /* 0x00007900ff0677ac */ /* 0x000e280008000800 */
[----:B------:R-:W-:-:S04]  /*0870*/  @!P1 IADD3 R4, PT, PT, R4, -R3, RZ ;  /* 0x8000000304049210 */ /* 0x000fc80007ffe0ff */
[----:B------:R-:W-:-:S03]  /*0880*/  ISETP.GE.U32.AND P1, PT, R4, R3, PT ;  /* 0x000000030400720c */ /* 0x000fc60003f26070 */
[----:B------:R-:W-:Y:S01]  /*0890*/  @!P2 IMAD.IADD R5, R5, 0x1, -R20 ;  /* 0x000000010505a824 */ /* 0x000fe200078e0a14 */
[----:B------:R-:W-:-:S04]  /*08a0*/  @!UP5 UIADD3 UR7, UPT, UPT, UR7, 0x1, URZ ;  /* 0x000000010707d890 */ /* 0x000fc8000fffe0ff */
[----:B------:R-:W-:Y:S02]  /*08b0*/  ISETP.GE.U32.AND P2, PT, R5, R20, PT ;  /* 0x000000140500720c */ /* 0x000fe40003f46070 */
[----:B------:R-:W-:Y:S01]  /*08c0*/  MOV R5, 0x400 ;  /* 0x0000040000057802 */ /* 0x000fe20000000f00 */
[----:B------:R-:W-:Y:S02]  /*08d0*/  UISETP.GE.AND UP2, UPT, UR9, URZ, UPT ;  /* 0x000000ff0900728c */ /* 0x000fe4000bf46270 */
[----:B------:R-:W-:Y:S01]  /*08e0*/  ULOP3.LUT UR9, UR18, UR14, URZ, 0x3c, !UPT ;  /* 0x0000000e12097292 */ /* 0x000fe2000f8e3cff */
[----:B-1----:R-:W-:Y:S01]  /*08f0*/  LEA R4, R10, R5, 0x18 ;  /* 0x000000050a047211 */ /* 0x002fe200078ec0ff */
[----:B------:R-:W-:Y:S01]  /*0900*/  VOTEU.ANY UP5, P1 ;  /* 0x0000000000ff7886 */ /* 0x000fe200008a0100 */
[----:B------:R-:W-:Y:S02]  /*0910*/  @!UP4 UIADD3 UR8, UPT, UPT, UR8, 0x1, URZ ;  /* 0x000000010808c890 */ /* 0x000fe4000fffe0ff */
[----:B------:R-:W-:Y:S01]  /*0920*/  USHF.R.U32.HI UR4, URZ, 0x3, UR4 ;  /* 0x00000003ff047899 */ /* 0x000fe20008011604 */
[----:B------:R-:W-:Y:S01]  /*0930*/  IMAD R7, R7, 0x3c, R4 ;  /* 0x0000003c07077824 */ /* 0x000fe200078e0204 */
[----:B------:R-:W-:-:S02]  /*0940*/  UISETP.GE.AND UP4, UPT, UR9, URZ, UPT ;  /* 0x000000ff0900728c */ /* 0x000fc4000bf86270 */
[----:B------:R-:W-:Y:S02]  /*0950*/  @UP5 UIADD3 UR8, UPT, UPT, UR8, 0x1, URZ ;  /* 0x0000000108085890 */ /* 0x000fe4000fffe0ff */
[----:B------:R-:W-:Y:S02]  /*0960*/  UISETP.NE.AND UP5, UPT, UR14, URZ, UPT ;  /* 0x000000ff0e00728c */ /* 0x000fe4000bfa5270 */
[----:B------:R-:W-:Y:S01]  /*0970*/  UISETP.LT.U32.AND UP3, UPT, UR4, UR5, UPT ;  /* 0x000000050400728c */ /* 0x000fe2000bf61070 */
[----:B------:R-:W-:Y:S02]  /*0980*/  SHF.R.U32.HI R4, RZ, 0x5, R0 ;  /* 0x00000005ff047819 */ /* 0x000fe40000011600 */
[----:B------:R-:W-:Y:S01]  /*0990*/  @!P0 LEA R3, R12, R7, 0x2 ;  /* 0x000000070c038211 */ /* 0x000fe200078e10ff */
[----:B------:R-:W-:Y:S01]  /*09a0*/  USEL UR4, UR4, UR5, UP3 ;  /* 0x0000000504047287 */ /* 0x000fe20009800000 */
[----:B------:R-:W-:Y:S01]  /*09b0*/  LEA R13, R13, R4, 0x6 ;  /* 0x000000040d0d7211 */ /* 0x000fe200078e30ff */
[----:B------:R-:W-:Y:S01]  /*09c0*/  VOTEU.ANY UP6, P2 ;  /* 0x0000000000ff7886 */ /* 0x000fe200010c0100 */
[----:B------:R-:W-:-:S02]  /*09d0*/  UMOV UR15, UR8 ;  /* 0x00000008000f7c82 */ /* 0x000fc40008000000 */
[----:B------:R-:W-:Y:S01]  /*09e0*/  @!UP4 UIADD3 UR15, UPT, UPT, URZ, -UR15, URZ ;  /* 0x8000000fff0fc290 */ /* 0x000fe2000fffe0ff */
[----:B------:R1:W-:Y:S01]  /*09f0*/  @!P0 STS [R3], R2 ;  /* 0x0000000203008388 */ /* 0x0003e20000000800 */
[----:B------:R-:W-:Y:S01]  /*0a00*/  @!UP5 ULOP3.LUT UR15, URZ, UR14, URZ, 0x33, !UPT ;  /* 0x0000000eff0fd292 */ /* 0x000fe2000f8e33ff */
[----:B------:R-:W-:Y:S01]  /*0a10*/  ISETP.GE.U32.AND P0, PT, R13, UR4, PT ;  /* 0x000000040d007c0c */ /* 0x000fe2000bf06070 */
[----:B------:R-:W-:Y:S02]  /*0a20*/  UISETP.NE.AND UP1, UPT, UR25, URZ, UPT ;  /* 0x000000ff1900728c */ /* 0x000fe4000bf25270 */
[----:B------:R-:W-:Y:S02]  /*0a30*/  @UP6 UIADD3 UR7, UPT, UPT, UR7, 0x1, URZ ;  /* 0x0000000107076890 */ /* 0x000fe4000fffe0ff */
[----:B--2---:R-:W-:Y:S02]  /*0a40*/  @!UP0 UIMAD UR5, UR10, UR11, UR15 ;  /* 0x0000000b0a0582a4 */ /* 0x004fe4000f8e020f */
        /* <DEDUP_REMOVED lines=9> */
[----:B------:R-:W-:Y:S01]  /*0ae0*/  IMAD.MOV.U32 R0, RZ, RZ, -0x800001 ;  /* 0xff7fffffff007424 */ /* 0x000fe200078e00ff */
[----:B------:R-:W-:Y:S01]  /*0af0*/  MOV R8, R20 ;  /* 0x0000001400087202 */ /* 0x000fe20000000f00 */
[----:B------:R-:W-:Y:S06]  /*0b00*/  BAR.SYNC.DEFER_BLOCKING 0x0 ;  /* 0x0000000000007b1d */ /* 0x000fec0000010000 */
[----:B-1----:R-:W-:Y:S05]  /*0b10*/  @P0 BRA `(.L_x_24088) ;  /* 0x0000000c00d00947 */ /* 0x002fea0003800000 */
[----:B------:R-:W0:Y:S01]  /*0b20*/  LDCU.64 UR10, c[0x0][0x3b8] ;  /* 0x00007700ff0a77ac */ /* 0x000e220008000a00 */
[----:B------:R-:W-:Y:S01]  /*0b30*/  IMAD.WIDE.U32 R2, R13, 0x4, RZ ;  /* 0x000000040d027825 */ /* 0x000fe200078e00ff */
[----:B------:R-:W-:Y:S01]  /*0b40*/  SHF.L.U32 R0, R12, 0x2, RZ ;  /* 0x000000020c007819 */ /* 0x000fe200000006ff */
[----:B------:R-:W1:Y:S02]  /*0b50*/  LDCU UR4, c[0x0][0x3e0] ;  /* 0x00007c00ff0477ac */ /* 0x000e640008000800 */
[----:B------:R-:W-:Y:S01]  /*0b60*/  IMAD.U32 R9, RZ, RZ, UR6 ;  /* 0x00000006ff097e24 */ /* 0x000fe2000f8e00ff */
[----:B------:R-:W2:Y:S03]  /*0b70*/  LDCU UR5, c[0x0][0x3fc] ;  /* 0x00007f80ff0577ac */ /* 0x000ea60008000800 */
[----:B------:R-:W-:-:S04]  /*0b80*/  IMAD.WIDE R2, R9, 0x4, R2 ;  /* 0x0000000409027825 */ /* 0x000fc800078e0202 */
[----:B------:R-:W-:Y:S01]  /*0b90*/  VIADD R9, R5, 0x110 ;  /* 0x0000011005097836 */ /* 0x000fe20000000000 */
[----:B------:R-:W-:-:S04]  /*0ba0*/  LOP3.LUT R5, R0, 0x1c, RZ, 0xc0, !PT ;  /* 0x0000001c00057812 */ /* 0x000fc800078ec0ff */
[----:B------:R-:W-:Y:S02]  /*0bb0*/  LEA R0, R10, R9, 0x18 ;  /* 0x000000090a007211 */ /* 0x000fe400078ec0ff */
[----:B------:R-:W-:Y:S02]  /*0bc0*/  LEA R5, R4, R5, 0x5 ;  /* 0x0000000504057211 */ /* 0x000fe400078e28ff */
[----:B0-----:R-:W-:Y:S01]  /*0bd0*/  IADD3 R10, P0, PT, R2, UR10, RZ ;  /* 0x0000000a020a7c10 */ /* 0x001fe2000ff1e0ff */
[----:B-1----:R-:W-:Y:S01]  /*0be0*/  UIMAD UR4, UR15, UR4, URZ ;  /* 0x000000040f0472a4 */ /* 0x002fe2000f8e02ff */
[C---:B------:R-:W-:Y:S01]  /*0bf0*/  LOP3.LUT R2, R12.reuse, 0x7, RZ, 0xc0, !PT ;  /* 0x000000070c027812 */ /* 0x040fe200078ec0ff */
[----:B------:R-:W-:Y:S01]  /*0c00*/  IMAD.IADD R9, R5, 0x1, R0 ;  /* 0x0000000105097824 */ /* 0x000fe200078e0200 */
[----:B------:R-:W-:Y:S01]  /*0c10*/  SHF.L.U32 R0, R12, 0x3, RZ ;  /* 0x000000030c007819 */ /* 0x000fe200000006ff */
[----:B--2---:R-:W-:Y:S01]  /*0c20*/  IMAD.U32 R15, RZ, RZ, UR5 ;  /* 0x00000005ff0f7e24 */ /* 0x004fe2000f8e00ff */
[----:B------:R-:W-:Y:S01]  /*0c30*/  LEA R5, R4, UR24, 0x3 ;  /* 0x0000001804057c11 */ /* 0x000fe2000f8e18ff */
[----:B------:R-:W-:Y:S01]  /*0c40*/  IMAD.MOV.U32 R12, RZ, RZ, R13 ;  /* 0x000000ffff0c7224 */ /* 0x000fe200078e000d */
[----:B------:R-:W-:-:S02]  /*0c50*/  IADD3.X R11, PT, PT, R3, UR11, RZ, P0, !PT ;  /* 0x0000000b030b7c10 */ /* 0x000fc400087fe4ff */
[----:B------:R-:W-:Y:S01]  /*0c60*/  LOP3.LUT R3, R0, 0x38, RZ, 0xc0, !PT ;  /* 0x0000003800037812 */ /* 0x000fe200078ec0ff */
[----:B------:R-:W-:Y:S01]  /*0c70*/  IMAD.IADD R14, R2, 0x1, R5 ;  /* 0x00000001020e7824 */ /* 0x000fe200078e0205 */
[----:B------:R-:W-:Y:S02]  /*0c80*/  MOV R0, 0xff7fffff ;  /* 0xff7fffff00007802 */ /* 0x000fe40000000f00 */
[----:B------:R-:W-:Y:S01]  /*0c90*/  IADD3 R2, P0, PT, R3, UR4, RZ ;  /* 0x0000000403027c10 */ /* 0x000fe2000ff1e0ff */
[C---:B------:R-:W-:Y:S01]  /*0ca0*/  VIADD R32, R14.reuse, -UR21 ;  /* 0x800000150e207c36 */ /* 0x040fe20008000000 */
[----:B------:R-:W-:Y:S02]  /*0cb0*/  MOV R3, UR4 ;  /* 0x0000000400037c02 */ /* 0x000fe40008000f00 */
[----:B------:R-:W-:Y:S02]  /*0cc0*/  IADD3 R13, PT, PT, R5, 0x1, RZ ;  /* 0x00000001050d7810 */ /* 0x000fe40007ffe0ff */
[----:B------:R-:W-:-:S02]  /*0cd0*/  IADD3 R14, PT, PT, R14, 0x1, RZ ;  /* 0x000000010e0e7810 */ /* 0x000fc40007ffe0ff */
[----:B------:R-:W-:Y:S02]  /*0ce0*/  IADD3 R15, PT, PT, -R15, UR14, RZ ;  /* 0x0000000e0f0f7c10 */ /* 0x000fe4000fffe1ff */
[----:B------:R-:W-:-:S07]  /*0cf0*/  LEA.HI.X.SX32 R3, R3, RZ, 0x1, P0 ;  /* 0x000000ff03037211 */ /* 0x000fce00000f0eff */
.L_x_24093:
        /* <DEDUP_REMOVED lines=36> */
[C---:B------:R-:W-:Y:S02]  /*0f40*/  IMAD R5, R16.reuse, R4, R5 ;  /* 0x0000000410057224 */ /* 0x040fe400078e0205 */
[----:B------:R-:W0:Y:S03]  /*0f50*/  S2R R4, SR_TID.X ;  /* 0x0000000000047919 */ /* 0x000e260000002100 */
[----:B------:R-:W-:-:S13]  /*0f60*/  ISETP.GT.U32.AND P0, PT, R16, R5, PT ;  /* 0x000000051000720c */ /* 0x000fda0003f04070 */
[----:B------:R-:W-:-:S04]  /*0f70*/  @!P0 IADD3 R5, PT, PT, R5, -R16, RZ ;  /* 0x8000001005058210 */ /* 0x000fc80007ffe0ff */
[----:B------:R-:W-:-:S13]  /*0f80*/  ISETP.GT.U32.AND P0, PT, R16, R5, PT ;  /* 0x000000051000720c */ /* 0x000fda0003f04070 */
[----:B------:R-:W-:Y:S01]  /*0f90*/  @!P0 IMAD.IADD R5, R5, 0x1, -R16 ;  /* 0x0000000105058824 */ /* 0x000fe200078e0a10 */
[----:B------:R-:W-:Y:S02]  /*0fa0*/  ISETP.GT.AND P0, PT, R22, R15, PT ;  /* 0x0000000f1600720c */ /* 0x000fe40003f04270 */
[----:B0-----:R-:W-:Y:S02]  /*0fb0*/  LOP3.LUT R16, R4, 0x3, RZ, 0xc0, !PT ;  /* 0x0000000304107812 */ /* 0x001fe400078ec0ff */
        /* <DEDUP_REMOVED lines=9> */
.L_x_24090:
[----:B------:R-:W2:Y:S04]  /*1050*/  LDG.E.CONSTANT R5, desc[UR12][R10.64] ;  /* 0x0000000c0a057981 */ /* 0x000ea8000c1e9900 */
[----:B------:R-:W0:Y:S04]  /*1060*/  LDS R23, [R7+0x4] ;  /* 0x0000040007177984 */ /* 0x000e280000000800 */
[----:B------:R-:W-:Y:S04]  /*1070*/  LDS R29, [R7] ;  /* 0x00000000071d7984 */ /* 0x000fe80000000800 */
[----:B------:R-:W1:Y:S01]  /*1080*/  LDS R27, [R7+0x8] ;  /* 0x00000800071b7984 */ /* 0x000e620000000800 */
        /* <DEDUP_REMOVED lines=15> */
[--C-:B-1----:R-:W-:Y:S02]  /*1180*/  HADD2.F32 R35, -RZ, R27.reuse.H0_H0 ;  /* 0x2000001bff237230 */ /* 0x102fe40000004100 */
[----:B------:R-:W-:Y:S02]  /*1190*/  HADD2.F32 R27, -RZ, R27.H1_H1 ;  /* 0x3000001bff1b7230 */ /* 0x000fe40000004100 */
[--C-:B--2---:R-:W-:Y:S02]  /*11a0*/  HADD2.F32 R31, -RZ, R22.reuse.H0_H0 ;  /* 0x20000016ff1f7230 */ /* 0x104fe40000004100 */
[----:B------:R-:W-:Y:S02]  /*11b0*/  HADD2.F32 R34, -RZ, R22.H1_H1 ;  /* 0x30000016ff227230 */ /* 0x000fe40000004100 */
[----:B------:R-:W2:Y:S01]  /*11c0*/  LDG.E.CONSTANT R22, desc[UR12][R4.64+0x480] ;  /* 0x0004800c04167981 */ /* 0x000ea2000c1e9900 */
[----:B------:R-:W-:Y:S01]  /*11d0*/  FMUL.FTZ R33, R30, R31 ;  /* 0x0000001f1e217220 */ /* 0x000fe20000410000 */
[----:B------:R-:W-:-:S02]  /*11e0*/  HADD2.F32 R31, -RZ, R23.H1_H1 ;  /* 0x30000017ff1f7230 */ /* 0x000fc40000004100 */
[--C-:B------:R-:W-:Y:S02]  /*11f0*/  HADD2.F32 R30, -RZ, R29.reuse.H0_H0 ;  /* 0x2000001dff1e7230 */ /* 0x100fe40000004100 */
[--C-:B---3--:R-:W-:Y:S02]  /*1200*/  HADD2.F32 R23, -RZ, R26.reuse.H0_H0 ;  /* 0x2000001aff177230 */ /* 0x108fe40000004100 */
[----:B------:R-:W-:Y:S01]  /*1210*/  FMUL.FTZ R31, R31, R34 ;  /* 0x000000221f1f7220 */ /* 0x000fe20000410000 */
[----:B------:R-:W-:Y:S02]  /*1220*/  HADD2.F32 R34, -RZ, R29.H1_H1 ;  /* 0x3000001dff227230 */ /* 0x000fe40000004100 */
[----:B------:R-:W-:Y:S02]  /*1230*/  HADD2.F32 R29, -RZ, R26.H1_H1 ;  /* 0x3000001aff1d7230 */ /* 0x000fe40000004100 */
[----:B------:R-:W-:Y:S01]  /*1240*/  FFMA.FTZ R30, R30, R23, R33 ;  /* 0x000000171e1e7223 */ /* 0x000fe20000010021 */
[----:B------:R-:W3:Y:S04]  /*1250*/  LDG.E.CONSTANT R26, desc[UR12][R4.64+0x580] ;  /* 0x0005800c041a7981 */ /* 0x000ee8000c1e9900 */
[----:B------:R-:W3:Y:S01]  /*1260*/  LDG.E.CONSTANT R23, desc[UR12][R4.64+0x500] ;  /* 0x0005000c04177981 */ /* 0x000ee2000c1e9900 */
[----:B------:R-:W-:Y:S01]  /*1270*/  FFMA.FTZ R34, R34, R29, R31 ;  /* 0x0000001d22227223 */ /* 0x000fe2000001001f */
[----:B----4-:R-:W-:-:S02]  /*1280*/  HADD2.F32 R29, -RZ, R28.H0_H0 ;  /* 0x2000001cff1d7230 */ /* 0x010fc40000004100 */
[----:B------:R-:W4:Y:S03]  /*1290*/  LDG.E.CONSTANT R31, desc[UR12][R4.64+0x700] ;  /* 0x0007000c041f7981 */ /* 0x000f26000c1e9900 */
[----:B------:R-:W-:Y:S01]  /*12a0*/  FFMA.FTZ R35, R35, R29, R30 ;  /* 0x0000001d23237223 */ /* 0x000fe2000001001e */
[----:B------:R-:W0:Y:S04]  /*12b0*/  LDS R33, [R7+0xc] ;  /* 0x00000c0007217984 */ /* 0x000e280000000800 */
[----:B------:R-:W4:Y:S04]  /*12c0*/  LDG.E.CONSTANT R29, desc[UR12][R4.64+0x600] ;  /* 0x0006000c041d7981 */ /* 0x000f28000c1e9900 */
[----:B------:R1:W4:Y:S01]  /*12d0*/  LDG.E.CONSTANT R30, desc[UR12][R4.64+0x680] ;  /* 0x0006800c041e7981 */ /* 0x000322000c1e9900 */
[----:B------:R-:W-:-:S05]  /*12e0*/  HADD2.F32 R28, -RZ, R28.H1_H1 ;  /* 0x3000001cff1c7230 */ /* 0x000fca0000004100 */
[----:B------:R-:W-:Y:S01]  /*12f0*/  FFMA.FTZ R34, R27, R28, R34 ;  /* 0x0000001c1b227223 */ /* 0x000fe20000010022 */
[----:B------:R-:W-:Y:S02]  /*1300*/  HADD2.F32 R27, -RZ, R25.H0_H0 ;  /* 0x20000019ff1b7230 */ /* 0x000fe40000004100 */
[----:B0-----:R-:W-:-:S05]  /*1310*/  HADD2.F32 R28, -RZ, R33.H0_H0 ;  /* 0x20000021ff1c7230 */ /* 0x001fca0000004100 */
[----:B------:R-:W-:Y:S02]  /*1320*/  FFMA.FTZ R35, R28, R27, R35 ;  /* 0x0000001b1c237223 */ /* 0x000fe40000010023 */
[----:B------:R-:W0:Y:S04]  /*1330*/  LDS R28, [R7+0x10] ;  /* 0x00001000071c7984 */ /* 0x000e280000000800 */
[----:B------:R-:W0:Y:S01]  /*1340*/  LDS R27, [R7+0x14] ;  /* 0x00001400071b7984 */ /* 0x000e220000000800 */
[----:B-1----:R-:W-:Y:S02]  /*1350*/  HADD2.F32 R5, -RZ, R24.H0_H0 ;  /* 0x20000018ff057230 */ /* 0x002fe40000004100 */
[----:B------:R-:W-:Y:S02]  /*1360*/  HADD2.F32 R33, -RZ, R33.H1_H1 ;  /* 0x30000021ff217230 */ /* 0x000fe40000004100 */
[----:B------:R-:W-:-:S05]  /*1370*/  HADD2.F32 R25, -RZ, R25.H1_H1 ;  /* 0x30000019ff197230 */ /* 0x000fca0000004100 */
[----:B------:R-:W-:Y:S01]  /*1380*/  FFMA.FTZ R34, R33, R25, R34 ;  /* 0x0000001921227223 */ /* 0x000fe20000010022 */
[----:B------:R-:W-:Y:S02]  /*1390*/  HADD2.F32 R25, -RZ, R24.H1_H1 ;  /* 0x30000018ff197230 */ /* 0x000fe40000004100 */
[----:B------:R-:W-:Y:S01]  /*13a0*/  LDS R24, [R7+0x1c] ;  /* 0x00001c0007187984 */ /* 0x000fe20000000800 */
[----:B0-----:R-:W-:-:S05]  /*13b0*/  HADD2.F32 R4, -RZ, R28.H0_H0 ;  /* 0x2000001cff047230 */ /* 0x001fca0000004100 */
[----:B------:R-:W-:Y:S02]  /*13c0*/  FFMA.FTZ R35, R4, R5, R35 ;  /* 0x0000000504237223 */ /* 0x000fe40000010023 */
[----:B------:R-:W0:Y:S01]  /*13d0*/  LDS R4, [R7+0x18] ;  /* 0x0000180007047984 */ /* 0x000e220000000800 */
[----:B------:R-:W-:Y:S02]  /*13e0*/  HADD2.F32 R5, -RZ, R28.H1_H1 ;  /* 0x3000001cff057230 */ /* 0x000fe40000004100 */
[----:B------:R-:W-:-:S03]  /*13f0*/  HADD2.F32 R28, -RZ, R27.H0_H0 ;  /* 0x2000001bff1c7230 */ /* 0x000fc60000004100 */
[----:B------:R-:W-:Y:S01]  /*1400*/  FFMA.FTZ R25, R5, R25, R34 ;  /* 0x0000001905197223 */ /* 0x000fe20000010022 */
[----:B------:R-:W-:-:S05]  /*1410*/  HADD2.F32 R5, -RZ, R21.H0_H0 ;  /* 0x20000015ff057230 */ /* 0x000fca0000004100 */
[----:B------:R-:W-:Y:S02]  /*1420*/  FFMA.FTZ R35, R28, R5, R35 ;  /* 0x000000051c237223 */ /* 0x000fe40000010023 */
[----:B------:R-:W1:Y:S01]  /*1430*/  LDS R5, [R7+0x20] ;  /* 0x0000200007057984 */ /* 0x000e620000000800 */
[----:B------:R-:W-:Y:S02]  /*1440*/  HADD2.F32 R28, -RZ, R27.H1_H1 ;  /* 0x3000001bff1c7230 */ /* 0x000fe40000004100 */
[----:B------:R-:W-:-:S05]  /*1450*/  HADD2.F32 R21, -RZ, R21.H1_H1 ;  /* 0x30000015ff157230 */ /* 0x000fca0000004100 */
[----:B------:R-:W-:Y:S02]  /*1460*/  FFMA.FTZ R28, R28, R21, R25 ;  /* 0x000000151c1c7223 */ /* 0x000fe40000010019 */
[----:B------:R-:W1:Y:S01]  /*1470*/  LDS R21, [R7+0x24] ;  /* 0x0000240007157984 */ /* 0x000e620000000800 */
[--C-:B------:R-:W-:Y:S02]  /*1480*/  HADD2.F32 R25, -RZ, R18.reuse.H0_H0 ;  /* 0x20000012ff197230 */ /* 0x100fe40000004100 */
[----:B------:R-:W-:Y:S02]  /*1490*/  HADD2.F32 R18, -RZ, R18.H1_H1 ;  /* 0x30000012ff127230 */ /* 0x000fe40000004100 */
[--C-:B0-----:R-:W-:Y:S02]  /*14a0*/  HADD2.F32 R34, -RZ, R4.reuse.H0_H0 ;  /* 0x20000004ff227230 */ /* 0x101fe40000004100 */
[----:B------:R-:W-:Y:S02]  /*14b0*/  HADD2.F32 R27, -RZ, R4.H1_H1 ;  /* 0x30000004ff1b7230 */ /* 0x000fe40000004100 */
[----:B------:R-:W-:Y:S01]  /*14c0*/  LDS R4, [R7+0x2c] ;  /* 0x00002c0007047984 */ /* 0x000fe20000000800 */
[----:B------:R-:W-:-:S02]  /*14d0*/  FFMA.FTZ R35, R34, R25, R35 ;  /* 0x0000001922237223 */ /* 0x000fc40000010023 */
[----:B------:R-:W-:Y:S01]  /*14e0*/  FFMA.FTZ R18, R27, R18, R28 ;  /* 0x000000121b127223 */ /* 0x000fe2000001001c */
[----:B------:R-:W0:Y:S01]  /*14f0*/  LDS R25, [R7+0x28] ;  /* 0x0000280007197984 */ /* 0x000e220000000800 */
[--C-:B------:R-:W-:Y:S02]  /*1500*/  HADD2.F32 R28, -RZ, R24.reuse.H0_H0 ;  /* 0x20000018ff1c7230 */ /* 0x100fe40000004100 */
[----:B------:R-:W-:Y:S02]  /*1510*/  HADD2.F32 R27, -RZ, R24.H1_H1 ;  /* 0x30000018ff1b7230 */ /* 0x000fe40000004100 */
[--C-:B------:R-:W-:Y:S02]  /*1520*/  HADD2.F32 R24, -RZ, R17.reuse.H0_H0 ;  /* 0x20000011ff187230 */ /* 0x100fe40000004100 */
[----:B------:R-:W-:-:S05]  /*1530*/  HADD2.F32 R17, -RZ, R17.H1_H1 ;  /* 0x30000011ff117230 */ /* 0x000fca0000004100 */
[----:B------:R-:W-:Y:S02]  /*1540*/  FFMA.FTZ R27, R27, R17, R18 ;  /* 0x000000111b1b7223 */ /* 0x000fe40000010012 */
[----:B------:R-:W3:Y:S01]  /*1550*/  LDS R17, [R7+0x30] ;  /* 0x0000300007117984 */ /* 0x000ee20000000800 */
[----:B------:R-:W-:Y:S01]  /*1560*/  FFMA.FTZ R35, R28, R24, R35 ;  /* 0x000000181c237223 */ /* 0x000fe20000010023 */
[--C-:B-1----:R-:W-:Y:S02]  /*1570*/  HADD2.F32 R24, -RZ, R5.reuse.H0_H0 ;  /* 0x20000005ff187230 */ /* 0x102fe40000004100 */
[----:B------:R-:W-:Y:S01]  /*1580*/  HADD2.F32 R28, -RZ, R5.H1_H1 ;  /* 0x30000005ff1c7230 */ /* 0x000fe20000004100 */
[----:B------:R-:W1:Y:S01]  /*1590*/  LDS R18, [R7+0x34] ;  /* 0x0000340007127984 */ /* 0x000e620000000800 */
[--C-:B------:R-:W-:Y:S02]  /*15a0*/  HADD2.F32 R5, -RZ, R19.reuse.H0_H0 ;  /* 0x20000013ff057230 */ /* 0x100fe40000004100 */
[----:B------:R-:W-:-:S03]  /*15b0*/  HADD2.F32 R19, -RZ, R19.H1_H1 ;  /* 0x30000013ff137230 */ /* 0x000fc60000004100 */
[----:B------:R-:W-:Y:S02]  /*15c0*/  FFMA.FTZ R24, R24, R5, R35 ;  /* 0x0000000518187223 */ /* 0x000fe40000010023 */
[----:B------:R-:W1:Y:S01]  /*15d0*/  LDS R5, [R7+0x38] ;  /* 0x0000380007057984 */ /* 0x000e620000000800 */
[----:B------:R-:W-:Y:S01]  /*15e0*/  FFMA.FTZ R19, R28, R19, R27 ;  /* 0x000000131c137223 */ /* 0x000fe2000001001b */
[----:B------:R-:W-:Y:S01]  /*15f0*/  HADD2.F32 R27, -RZ, R21.H0_H0 ;  /* 0x20000015ff1b7230 */ /* 0x000fe20000004100 */
[----:B------:R-:W-:Y:S01]  /*1600*/  UMOV UR4, 0xffffffff ;  /* 0xffffffff00047882 */ /* 0x000fe20000000000 */
[----:B------:R-:W-:Y:S02]  /*1610*/  ISETP.NE.AND P0, PT, R16, RZ, PT ;  /* 0x000000ff1000720c */ /* 0x000fe40003f05270 */
[----:B-----5:R-:W-:Y:S01]  /*1620*/  FSETP.NEU.FTZ.AND P1, PT, R6, RZ, PT ;  /* 0x000000ff0600720b */ /* 0x020fe20003f3d000 */
[--C-:B--2---:R-:W-:Y:S02]  /*1630*/  HADD2.F32 R28, -RZ, R22.reuse.H0_H0 ;  /* 0x20000016ff1c7230 */ /* 0x104fe40000004100 */
[----:B------:R-:W-:-:S03]  /*1640*/  HADD2.F32 R22, -RZ, R22.H1_H1 ;  /* 0x30000016ff167230 */ /* 0x000fc60000004100 */
[----:B------:R-:W-:Y:S01]  /*1650*/  FFMA.FTZ R27, R27, R28, R24 ;  /* 0x0000001c1b1b7223 */ /* 0x000fe20000010018 */
[----:B------:R-:W-:Y:S02]  /*1660*/  HADD2.F32 R24, -RZ, R21.H1_H1 ;  /* 0x30000015ff187230 */ /* 0x000fe40000004100 */
[----:B0-----:R-:W-:-:S03]  /*1670*/  HADD2.F32 R28, -RZ, R25.H0_H0 ;  /* 0x20000019ff1c7230 */ /* 0x001fc60000004100 */
[----:B------:R-:W-:Y:S01]  /*1680*/  FFMA.FTZ R19, R24, R22, R19 ;  /* 0x0000001618137223 */ /* 0x000fe20000010013 */
[----:B------:R-:W-:Y:S02]  /*1690*/  HADD2.F32 R22, -RZ, R25.H1_H1 ;  /* 0x30000019ff167230 */ /* 0x000fe40000004100 */
[--C-:B---3--:R-:W-:Y:S02]  /*16a0*/  HADD2.F32 R21, -RZ, R23.reuse.H0_H0 ;  /* 0x20000017ff157230 */ /* 0x108fe40000004100 */
[----:B------:R-:W-:Y:S02]  /*16b0*/  HADD2.F32 R23, -RZ, R23.H1_H1 ;  /* 0x30000017ff177230 */ /* 0x000fe40000004100 */
[----:B------:R-:W-:Y:S02]  /*16c0*/  HADD2.F32 R24, -RZ, R4.H0_H0 ;  /* 0x20000004ff187230 */ /* 0x000fe40000004100 */
[----:B------:R-:W-:Y:S02]  /*16d0*/  HADD2.F32 R25, -RZ, R26.H0_H0 ;  /* 0x2000001aff197230 */ /* 0x000fe40000004100 */
[----:B------:R-:W-:Y:S01]  /*16e0*/  FFMA.FTZ R19, R22, R23, R19 ;  /* 0x0000001716137223 */ /* 0x000fe20000010013 */
[----:B------:R-:W-:-:S02]  /*16f0*/  HADD2.F32 R4, -RZ, R4.H1_H1 ;  /* 0x30000004ff047230 */ /* 0x000fc40000004100 */
[----:B------:R-:W-:Y:S02]  /*1700*/  HADD2.F32 R26, -RZ, R26.H1_H1 ;  /* 0x3000001aff1a7230 */ /* 0x000fe40000004100 */
[----:B------:R-:W-:Y:S01]  /*1710*/  FFMA.FTZ R21, R28, R21, R27 ;  /* 0x000000151c157223 */ /* 0x000fe2000001001b */
[----:B------:R-:W-:Y:S02]  /*1720*/  HADD2.F32 R22, -RZ, R17.H0_H0 ;  /* 0x20000011ff167230 */ /* 0x000fe40000004100 */
[----:B------:R-:W-:Y:S01]  /*1730*/  FFMA.FTZ R4, R4, R26, R19 ;  /* 0x0000001a04047223 */ /* 0x000fe20000010013 */
[----:B----4-:R-:W-:Y:S02]  /*1740*/  HADD2.F32 R19, -RZ, R29.H0_H0 ;  /* 0x2000001dff137230 */ /* 0x010fe40000004100 */
[----:B------:R-:W-:Y:S02]  /*1750*/  HADD2.F32 R17, -RZ, R17.H1_H1 ;  /* 0x30000011ff117230 */ /* 0x000fe40000004100 */
[----:B------:R-:W-:-:S02]  /*1760*/  HADD2.F32 R29, -RZ, R29.H1_H1 ;  /* 0x3000001dff1d7230 */ /* 0x000fc40000004100 */
[----:B------:R-:W-:Y:S01]  /*1770*/  FFMA.FTZ R21, R24, R25, R21 ;  /* 0x0000001918157223 */ /* 0x000fe20000010015 */
[----:B------:R-:W-:Y:S02]  /*1780*/  HADD2.F32 R23, -RZ, R30.H0_H0 ;  /* 0x2000001eff177230 */ /* 0x000fe40000004100 */
[--C-:B-1----:R-:W-:Y:S02]  /*1790*/  HADD2.F32 R24, -RZ, R18.reuse.H0_H0 ;  /* 0x20000012ff187230 */ /* 0x102fe40000004100 */
[----:B------:R-:W-:Y:S01]  /*17a0*/  FFMA.FTZ R4, R17, R29, R4 ;  /* 0x0000001d11047223 */ /* 0x000fe20000010004 */
[----:B------:R-:W-:Y:S02]  /*17b0*/  HADD2.F32 R17, -RZ, R18.H1_H1 ;  /* 0x30000012ff117230 */ /* 0x000fe40000004100 */
[----:B------:R-:W-:Y:S01]  /*17c0*/  FFMA.FTZ R19, R22, R19, R21 ;  /* 0x0000001316137223 */ /* 0x000fe20000010015 */
[----:B------:R-:W-:Y:S02]  /*17d0*/  HADD2.F32 R30, -RZ, R30.H1_H1 ;  /* 0x3000001eff1e7230 */ /* 0x000fe40000004100 */
[----:B------:R-:W-:-:S02]  /*17e0*/  HADD2.F32 R18, -RZ, R5.H0_H0 ;  /* 0x20000005ff127230 */ /* 0x000fc40000004100 */
        /* <DEDUP_REMOVED lines=12> */
.L_x_24141:
        /* <DEDUP_REMOVED lines=12> */
.L_x_24091:
[----:B------:R-:W-:Y:S05]  /*1970*/  BSYNC B1 ;  /* 0x0000000000017941 */ /* 0x000fea0003800000 */
.L_x_24089:
        /* <DEDUP_REMOVED lines=14> */
.L_x_24088:
[----:B------:R-:W-:Y:S05]  /*1a60*/  BSYNC B0 ;  /* 0x0000000000007941 */ /* 0x000fea0003800000 */
.L_x_24087:
        /* <DEDUP_REMOVED lines=8> */
[----:B-----5:R-:W-:Y:S01]  /*1af0*/  VIMNMX.U32 R6, PT, PT, R26, UR4, PT ;  /* 0x000000041a067c48 */ /* 0x020fe2000bfe0000 */
        /* <DEDUP_REMOVED lines=12> */
[----:B------:R0:W1:Y:S02]  /*1bc0*/  SHFL.BFLY PT, R12, R11, 0x4, 0x1f ;  /* 0x0c801f000b0c7f89 */ /* 0x00006400000e0000 */
.L_x_24146:
        /* <DEDUP_REMOVED lines=8> */
[----:B------:R0:W-:Y:S01]  /*1c50*/  @!P3 STS [R11], R12 ;  /* 0x0000000c0b00b388 */ /* 0x0001e20000000800 */
[----:B------:R-:W-:Y:S01]  /*1c60*/  BAR.SYNC.DEFER_BLOCKING 0x0 ;  /* 0x0000000000007b1d */ /* 0x000fe20000010000 */
[C---:B------:R-:W-:Y:S01]  /*1c70*/  ISETP.GT.U32.AND P2, PT, R4.reuse, 0x3, PT ;  /* 0x000000030400780c */ /* 0x040fe20003f44070 */
[----:B0-----:R-:W-:Y:S01]  /*1c80*/  IMAD R12, R4, 0x4, R3 ;  /* 0x00000004040c7824 */ /* 0x001fe200078e0203 */
        /* <DEDUP_REMOVED lines=29> */
.L_x_24099:
        /* <DEDUP_REMOVED lines=11> */
.L_x_24098:
[----:B------:R-:W-:Y:S05]  /*1f10*/  BSYNC.RECONVERGENT B1 ;  /* 0x0000000000017941 */ /* 0x000fea0003800200 */
.L_x_24097:
        /* <DEDUP_REMOVED lines=12> */
.L_x_24102:
[----:B------:R-:W0:Y:S01]  /*1fe0*/  LDS R24, [R14+-0x400] ;  /* 0xfffc00000e187984 */ /* 0x000e220000000800 */
[----:B------:R-:W-:-:S03]  /*1ff0*/  VIADD R15, R15, 0x800 ;  /* 0x000008000f0f7836 */ /* 0x000fc60000000000 */
[----:B------:R-:W1:Y:S02]  /*2000*/  LDS R28, [R14+-0x200] ;  /* 0xfffe00000e1c7984 */ /* 0x000e640000000800 */
[----:B------:R-:W-:Y:S02]  /*2010*/  ISETP.GE.AND P4, PT, R15, R13, PT ;  /* 0x0000000d0f00720c */ /* 0x000fe40003f86270 */
        /* <DEDUP_REMOVED lines=96> */
.L_x_24101:
[----:B------:R-:W-:Y:S05]  /*2620*/  BSYNC.RECONVERGENT B1 ;  /* 0x0000000000017941 */ /* 0x000fea0003800200 */
.L_x_24100:
        /* <DEDUP_REMOVED lines=55> */
.L_x_24104:
[----:B------:R-:W-:Y:S05]  /*29a0*/  BSYNC.RECONVERGENT B1 ;  /* 0x0000000000017941 */ /* 0x000fea0003800200 */
.L_x_24103:
        /* <DEDUP_REMOVED lines=26> */
.L_x_24096:
[----:B------:R-:W-:Y:S05]  /*2b50*/  BSYNC.RECONVERGENT B0 ;  /* 0x0000000000007941 */ /* 0x000fea0003800200 */
.L_x_24095:
        /* <DEDUP_REMOVED lines=40> */
.L_x_24109:
[----:B------:R-:W1:Y:S01]  /*2de0*/  LDS R12, [R11] ;  /* 0x000000000b0c7984 */ /* 0x000e620000000800 */
[----:B------:R-:W-:-:S04]  /*2df0*/  IADD3 R14, PT, PT, R14, 0x1, RZ ;  /* 0x000000010e0e7810 */ /* 0x000fc80007ffe0ff */
[----:B------:R-:W-:Y:S01]  /*2e00*/  ISETP.NE.AND P0, PT, R14, RZ, PT ;  /* 0x000000ff0e00720c */ /* 0x000fe20003f05270 */
[----:B-1----:R-:W-:-:S05]  /*2e10*/  FMUL.FTZ R12, R12, R9 ;  /* 0x000000090c0c7220 */ /* 0x002fca0000410000 */
[----:B------:R1:W-:Y:S02]  /*2e20*/  STS [R11], R12 ;  /* 0x0000000c0b007388 */ /* 0x0003e40000000800 */
[----:B-1----:R-:W-:-:S05]  /*2e30*/  VIADD R11, R11, 0x200 ;  /* 0x000002000b0b7836 */ /* 0x002fca0000000000 */
[----:B------:R-:W-:Y:S05]  /*2e40*/  @P0 BRA `(.L_x_24109) ;  /* 0xfffffffc00e40947 */ /* 0x000fea000383ffff */
.L_x_24108:
[----:B------:R-:W-:Y:S05]  /*2e50*/  BSYNC.RECONVERGENT B1 ;  /* 0x0000000000017941 */ /* 0x000fea0003800200 */
.L_x_24107:
        /* <DEDUP_REMOVED lines=12> */
.L_x_24112:
        /* <DEDUP_REMOVED lines=52> */
.L_x_24111:
[----:B------:R-:W-:Y:S05]  /*3260*/  BSYNC.RECONVERGENT B1 ;  /* 0x0000000000017941 */ /* 0x000fea0003800200 */
.L_x_24110:
        /* <DEDUP_REMOVED lines=31> */
.L_x_24114:
[----:B------:R-:W-:Y:S05]  /*3460*/  BSYNC.RECONVERGENT B1 ;  /* 0x0000000000017941 */ /* 0x000fea0003800200 */
.L_x_24113:
        /* <DEDUP_REMOVED lines=14> */
.L_x_24106:
[----:B------:R-:W-:Y:S05]  /*3550*/  BSYNC.RECONVERGENT B0 ;  /* 0x0000000000007941 */ /* 0x000fea0003800200 */
.L_x_24105:
[----:B------:R-:W-:Y:S01]  /*3560*/  BAR.SYNC.DEFER_BLOCKING 0x0 ;  /* 0x0000000000007b1d */ /* 0x000fe20000010000 */
[----:B------:R-:W-:Y:S02]  /*3570*/  ISETP.NE.AND P0, PT, R7, RZ, PT ;  /* 0x000000ff0700720c */ /* 0x000fe40003f05270 */
[----:B--2---:R-:W-:-:S03]  /*3580*/  MOV R10, UR17 ;  /* 0x00000011000a7c02 */ /* 0x004fc60008000f00 */
[----:B------:R-:W2:Y:S01]  /*3590*/  LDCU UR24, c[0x0][0x3dc] ;  /* 0x00007b80ff1877ac */ /* 0x000ea20008000800 */
[----:B------:R-:W-:Y:S01]  /*35a0*/  BSSY.RECONVERGENT B0, `(.L_x_24115) ;  /* 0x0000016000007945 */ /* 0x000fe20003800200 */
[----:B------:R-:W-:Y:S01]  /*35b0*/  IMAD R21, R10, 0x40, R5 ;  /* 0x000000400a157824 */ /* 0x000fe200078e0205 */
[----:B------:R-:W3:Y:S04]  /*35c0*/  LDCU.64 UR22, c[0x0][0x3a8] ;  /* 0x00007500ff1677ac */ /* 0x000ee80008000a00 */
[----:B------:R-:W-:Y:S01]  /*35d0*/  ISETP.GE.U32.AND P1, PT, R21, R6, PT ;  /* 0x000000061500720c */ /* 0x000fe20003f26070 */
        /* <DEDUP_REMOVED lines=18> */
.L_x_24116:
[----:B--23--:R-:W-:Y:S05]  /*3700*/  BSYNC.RECONVERGENT B0 ;  /* 0x0000000000007941 */ /* 0x00cfea0003800200 */
.L_x_24115:
[----:B------:R-:W-:Y:S01]  /*3710*/  BSSY.RECONVERGENT B1, `(.L_x_24117) ;  /* 0x0000119000017945 */ /* 0x000fe20003800200 */
[----:B------:R-:W-:Y:S01]  /*3720*/  HFMA2 R30, -RZ, RZ, 0, 0 ;  /* 0x00000000ff1e7431 */ /* 0x000fe200000001ff */
[----:B------:R-:W-:Y:S01]  /*3730*/  CS2R R28, SRZ ;  /* 0x00000000001c7805 */ /* 0x000fe2000001ff00 */
[----:B------:R-:W-:Y:S01]  /*3740*/  IMAD.MOV.U32 R27, RZ, RZ, RZ ;  /* 0x000000ffff1b7224 */ /* 0x000fe200078e00ff */
[----:B------:R-:W-:Y:S06]  /*3750*/  @P1 BRA `(.L_x_24118) ;  /* 0x0000001000501947 */ /* 0x000fec0003800000 */
[----:B0---4-:R-:W0:Y:S01]  /*3760*/  I2F.RP R3, R20 ;  /* 0x0000001400037306 */ /* 0x011e220000209400 */
[----:B------:R-:W2:Y:S01]  /*3770*/  LDCU UR4, c[0x0][0x3c8] ;  /* 0x00007900ff0477ac */ /* 0x000ea20008000800 */
[----:B-1----:R-:W-:Y:S01]  /*3780*/  IMAD.WIDE.U32 R12, R21, 0x4, RZ ;  /* 0x00000004150c7825 */ /* 0x002fe200078e00ff */
[----:B------:R-:W-:Y:S02]  /*3790*/  IADD3 R26, PT, PT, -R26, R21, RZ ;  /* 0x000000151a1a7210 */ /* 0x000fe40007ffe1ff */
[----:B------:R-:W-:Y:S01]  /*37a0*/  CS2R R28, SRZ ;  /* 0x00000000001c7805 */ /* 0x000fe2000001ff00 */
[----:B------:R-:W1:Y:S01]  /*37b0*/  LDCU UR5, c[0x0][0x3fc] ;  /* 0x00007f80ff0577ac */ /* 0x000e620008000800 */
[----:B------:R-:W-:Y:S01]  /*37c0*/  IMAD R8, R5, 0x8, R8 ;  /* 0x0000000805087824 */ /* 0x000fe200078e0208 */
[----:B------:R-:W-:Y:S01]  /*37d0*/  IADD3 R21, PT, PT, R21, 0x1, RZ ;  /* 0x0000000115157810 */ /* 0x000fe20007ffe0ff */
[----:B------:R-:W-:Y:S01]  /*37e0*/  IMAD.MOV.U32 R30, RZ, RZ, RZ ;  /* 0x000000ffff1e7224 */ /* 0x000fe200078e00ff */
[----:B------:R-:W3:Y:S01]  /*37f0*/  LDCU.64 UR6, c[0x0][0x3b8] ;  /* 0x00007700ff0677ac */ /* 0x000ee20008000a00 */
[----:B------:R-:W-:Y:S01]  /*3800*/  MOV R27, RZ ;  /* 0x000000ff001b7202 */ /* 0x000fe20000000f00 */
[----:B------:R-:W-:Y:S01]  /*3810*/  VIADD R22, R8, 0x3 ;  /* 0x0000000308167836 */ /* 0x000fe20000000000 */
[----:B0-----:R-:W0:Y:S01]  /*3820*/  MUFU.RCP R3, R3 ;  /* 0x0000000300037308 */ /* 0x001e220000001000 */
[----:B--2---:R-:W-:Y:S01]  /*3830*/  UIMAD UR4, UR16, UR4, URZ ;  /* 0x00000004100472a4 */ /* 0x004fe2000f8e02ff */
[----:B-1----:R-:W-:-:S05]  /*3840*/  IMAD.U32 R23, RZ, RZ, UR5 ;  /* 0x00000005ff177e24 */ /* 0x002fca000f8e00ff */
[----:B------:R-:W-:Y:S01]  /*3850*/  IMAD.U32 R9, RZ, RZ, UR4 ;  /* 0x00000004ff097e24 */ /* 0x000fe2000f8e00ff */
[----:B------:R-:W-:-:S03]  /*3860*/  IADD3 R23, PT, PT, -R23, UR14, RZ ;  /* 0x0000000e17177c10 */ /* 0x000fc6000fffe1ff */
[----:B------:R-:W-:Y:S01]  /*3870*/  IMAD.WIDE R12, R9, 0x4, R12 ;  /* 0x00000004090c7825 */ /* 0x000fe200078e020c */
[----:B------:R-:W1:Y:S01]  /*3880*/  LDCU UR4, c[0x0][0x3e0] ;  /* 0x00007c00ff0477ac */ /* 0x000e620008000800 */
[----:B0-----:R-:W-:Y:S02]  /*3890*/  IADD3 R10, PT, PT, R3, 0xffffffe, RZ ;  /* 0x0ffffffe030a7810 */ /* 0x001fe40007ffe0ff */
[----:B------:R-:W-:Y:S02]  /*38a0*/  IADD3 R3, PT, PT, R2, 0x110, RZ ;  /* 0x0000011002037810 */ /* 0x000fe40007ffe0ff */
[----:B------:R0:W2:Y:S01]  /*38b0*/  F2I.FTZ.U32.TRUNC.NTZ R11, R10 ;  /* 0x0000000a000b7305 */ /* 0x0000a2000021f000 */
[----:B---3--:R-:W-:Y:S02]  /*38c0*/  IADD3 R2, P0, PT, R12, UR6, RZ ;  /* 0x000000060c027c10 */ /* 0x008fe4000ff1e0ff */
[----:B------:R-:W-:Y:S02]  /*38d0*/  LEA R24, R0, R3, 0x18 ;  /* 0x0000000300187211 */ /* 0x000fe400078ec0ff */
[----:B------:R-:W-:-:S02]  /*38e0*/  IADD3.X R3, PT, PT, R13, UR7, RZ, P0, !PT ;  /* 0x000000070d037c10 */ /* 0x000fc400087fe4ff */
[----:B------:R-:W-:Y:S01]  /*38f0*/  LEA R24, R5, R24, 0x5 ;  /* 0x0000001805187211 */ /* 0x000fe200078e28ff */
[----:B0-----:R-:W-:Y:S01]  /*3900*/  IMAD.MOV.U32 R10, RZ, RZ, RZ ;  /* 0x000000ffff0a7224 */ /* 0x001fe200078e00ff */
[----:B-1----:R-:W-:-:S03]  /*3910*/  UIMAD UR4, UR15, UR4, URZ ;  /* 0x000000040f0472a4 */ /* 0x002fc6000f8e02ff */
[----:B------:R-:W-:Y:S01]  /*3920*/  VIADD R24, R24, 0x10 ;  /* 0x0000001018187836 */ /* 0x000fe20000000000 */
[----:B--2---:R-:W-:Y:S01]  /*3930*/  IADD3 R14, PT, PT, RZ, -R11, RZ ;  /* 0x8000000bff0e7210 */ /* 0x004fe20007ffe0ff */
[----:B------:R-:W-:Y:S02]  /*3940*/  USHF.R.S32.HI UR5, URZ, 0x1f, UR4 ;  /* 0x0000001fff057899 */ /* 0x000fe40008011404 */
[----:B------:R-:W-:Y:S02]  /*3950*/  MOV R34, UR4 ;  /* 0x0000000400227c02 */ /* 0x000fe40008000f00 */
[----:B------:R-:W-:Y:S02]  /*3960*/  IMAD.MOV.U32 R9, RZ, RZ, R14 ;  /* 0x000000ffff097224 */ /* 0x000fe400078e000e */
[----:B------:R-:W-:Y:S02]  /*3970*/  MOV R35, UR5 ;  /* 0x0000000500237c02 */ /* 0x000fe40008000f00 */
[----:B------:R-:W-:-:S04]  /*3980*/  IMAD R9, R9, R20, RZ ;  /* 0x0000001409097224 */ /* 0x000fc800078e02ff */
[----:B------:R-:W-:-:S07]  /*3990*/  IMAD.HI.U32 R0, R11, R9, R10 ;  /* 0x000000090b007227 */ /* 0x000fce00078e000a */
.L_x_24129:
[----:B0-----:R-:W0:Y:S01]  /*39a0*/  LDC R13, c[0x0][0x400] ;  /* 0x00010000ff0d7b82 */ /* 0x001e220000000800 */
        /* <DEDUP_REMOVED lines=21> */
[----:B------:R-:W-:-:S05]  /*3b00*/  IMAD.MOV.U32 R12, RZ, RZ, R11 ;  /* 0x000000ffff0c7224 */ /* 0x000fca00078e000b */
[----:B------:R-:W-:Y:S01]  /*3b10*/  @!P2 IADD3 R12, PT, PT, RZ, -R12, RZ ;  /* 0x8000000cff0ca210 */ /* 0x000fe20007ffe0ff */
[----:B0-----:R-:W-:Y:S01]  /*3b20*/  IMAD.MOV R15, RZ, RZ, -R9 ;  /* 0x000000ffff0f7224 */ /* 0x001fe200078e0a09 */
[----:B------:R-:W-:Y:S01]  /*3b30*/  @!P1 LOP3.LUT R12, RZ, R8, RZ, 0x33, !PT ;  /* 0x00000008ff0c9212 */ /* 0x000fe200078e33ff */
[----:B------:R-:W-:Y:S01]  /*3b40*/  IMAD.MOV.U32 R8, RZ, RZ, RZ ;  /* 0x000000ffff087224 */ /* 0x000fe200078e00ff */
        /* <DEDUP_REMOVED lines=18> */
[----:B--2---:R-:W-:Y:S05]  /*3c70*/  @!P0 BRA P1, `(.L_x_24120) ;  /* 0x0000000800e08947 */ /* 0x004fea0000800000 */
        /* <DEDUP_REMOVED lines=44> */
.L_x_24122:
[----:B------:R-:W-:Y:S05]  /*3f40*/  BSYNC.RECONVERGENT B2 ;  /* 0x0000000000027941 */ /* 0x000fea0003800200 */
.L_x_24121:
        /* <DEDUP_REMOVED lines=38> */
.L_x_24124:
[----:B------:R-:W-:Y:S05]  /*41b0*/  BSYNC.RECONVERGENT B2 ;  /* 0x0000000000027941 */ /* 0x000fea0003800200 */
.L_x_24123:
[----:B------:R2:W5:Y:S02]  /*41c0*/  LDG.E.128.CONSTANT R16, desc[UR12][R36.64+0x400] ;  /* 0x0004000c24107981 */ /* 0x000564000c1e9d00 */
[----:B-----5:R-:W-:Y:S01]  /*41d0*/  HMUL2 R13, R32, R13 ;  /* 0x0000000d200d7232 */ /* 0x020fe20000000000 */
[----:B------:R-:W-:Y:S03]  /*41e0*/  BSSY.RECONVERGENT B2, `(.L_x_24125) ;  /* 0x0000025000027945 */ /* 0x000fe60003800200 */
[----:B------:R-:W-:Y:S01]  /*41f0*/  HFMA2 R13, R31, R12, R13 ;  /* 0x0000000c1f0d7231 */ /* 0x000fe2000000000d */
[----:B------:R-:W-:-:S05]  /*4200*/  MOV R12, R8 ;  /* 0x00000008000c7202 */ /* 0x000fca0000000f00 */
[----:B------:R-:W-:Y:S02]  /*4210*/  HFMA2 R10, R12, R11, R10 ;  /* 0x0000000b0c0a7231 */ /* 0x000fe4000000000a */
[----:B------:R-:W-:-:S04]  /*4220*/  HFMA2 R13, R33, R14, R13 ;  /* 0x0000000e210d7231 */ /* 0x000fc8000000000d */
[----:B------:R-:W-:Y:S01]  /*4230*/  HFMA2 R15, R12, R15, R13 ;  /* 0x0000000f0c0f7231 */ /* 0x000fe2000000000d */
[----:B--2---:R-:W-:Y:S06]  /*4240*/  @P0 BRA `(.L_x_24126) ;  /* 0x0000000000780947 */ /* 0x004fec0003800000 */
[C---:B------:R-:W-:Y:S01]  /*4250*/  VIADD R8, R22.reuse, 0xffffffff ;  /* 0xffffffff16087836 */ /* 0x040fe20000000000 */
[----:B------:R-:W-:-:S04]  /*4260*/  ISETP.GE.AND P2, PT, R22, UR21, PT ;  /* 0x0000001516007c0c */ /* 0x000fc8000bf46270 */
        /* <DEDUP_REMOVED lines=28> */
.L_x_24126:
[----:B------:R-:W-:Y:S05]  /*4430*/  BSYNC.RECONVERGENT B2 ;  /* 0x0000000000027941 */ /* 0x000fea0003800200 */
.L_x_24125:
[----:B------:R-:W-:Y:S01]  /*4440*/  HMUL2 R8, R32, R17 ;  /* 0x0000001120087232 */ /* 0x000fe20000000000 */
[----:B------:R-:W-:-:S03]  /*4450*/  ISETP.GT.U32.AND P1, PT, R4, 0x17, PT ;  /* 0x000000170400780c */ /* 0x000fc60003f24070 */
[----:B------:R-:W-:Y:S02]  /*4460*/  HFMA2 R9, R31, R16, R8 ;  /* 0x000000101f097231 */ /* 0x000fe40000000008 */
[----:B------:R-:W-:Y:S02]  /*4470*/  HADD2.F32 R8, -RZ, R10.H0_H0 ;  /* 0x2000000aff087230 */ /* 0x000fe40000004100 */
[----:B------:R-:W-:-:S04]  /*4480*/  HFMA2 R9, R33, R18, R9 ;  /* 0x0000001221097231 */ /* 0x000fc80000000009 */
[----:B------:R-:W-:Y:S02]  /*4490*/  HFMA2 R19, R12, R19, R9 ;  /* 0x000000130c137231 */ /* 0x000fe40000000009 */
[----:B------:R-:W-:Y:S02]  /*44a0*/  HADD2.F32 R9, -RZ, R10.H1_H1 ;  /* 0x3000000aff097230 */ /* 0x000fe40000004100 */
[--C-:B------:R-:W-:Y:S02]  /*44b0*/  HADD2.F32 R10, -RZ, R15.reuse.H0_H0 ;  /* 0x2000000fff0a7230 */ /* 0x100fe40000004100 */
[----:B------:R-:W-:Y:S02]  /*44c0*/  HADD2.F32 R15, -RZ, R15.H1_H1 ;  /* 0x3000000fff0f7230 */ /* 0x000fe40000004100 */
        /* <DEDUP_REMOVED lines=8> */
[----:B------:R-:W-:Y:S06]  /*4550*/  @P1 BRA `(.L_x_24120) ;  /* 0x0000000000a81947 */ /* 0x000fec0003800000 */
[----:B------:R2:W5:Y:S01]  /*4560*/  LDG.E.128.CONSTANT R8, desc[UR12][R36.64+0x600] ;  /* 0x0006000c24087981 */ /* 0x000562000c1e9d00 */
[----:B------:R-:W-:Y:S04]  /*4570*/  BSSY.RECONVERGENT B2, `(.L_x_24127) ;  /* 0x0000020000027945 */ /* 0x000fe80003800200 */
[----:B------:R-:W-:Y:S05]  /*4580*/  @P0 BRA `(.L_x_24128) ;  /* 0x0000000000780947 */ /* 0x000fea0003800000 */
[C---:B------:R-:W-:Y:S01]  /*4590*/  VIADD R13, R22.reuse, 0xfffffffe ;  /* 0xfffffffe160d7836 */ /* 0x040fe20000000000 */
        /* <DEDUP_REMOVED lines=9> */
[----:B-----5:R-:W-:Y:S02]  /*4630*/  PRMT R13, R8, 0x7632, R13 ;  /* 0x00007632080d7816 */ /* 0x020fe4000000000d */
[----:B------:R-:W-:Y:S02]  /*4640*/  ISETP.GE.AND P4, PT, R14, UR21, PT ;  /* 0x000000150e007c0c */ /* 0x000fe4000bf86270 */
[----:B------:R-:W-:Y:S02]  /*4650*/  ISETP.GE.AND P1, PT, R15, UR21, PT ;  /* 0x000000150f007c0c */ /* 0x000fe4000bf26270 */
[----:B------:R-:W-:Y:S02]  /*4660*/  ISETP.GE.AND P3, PT, R16, UR21, PT ;  /* 0x0000001510007c0c */ /* 0x000fe4000bf66270 */
[----:B------:R-:W-:-:S02]  /*4670*/  SEL R8, R8, RZ, !P6 ;  /* 0x000000ff08087207 */ /* 0x000fc40007000000 */
[----:B------:R-:W-:Y:S02]  /*4680*/  ISETP.GE.AND P6, PT, R22, UR21, PT ;  /* 0x0000001516007c0c */ /* 0x000fe4000bfc6270 */
[----:B------:R-:W-:Y:S02]  /*4690*/  PRMT R14, R9, 0x7632, R14 ;  /* 0x00007632090e7816 */ /* 0x000fe4000000000e */
        /* <DEDUP_REMOVED lines=13> */
.L_x_24128:
[----:B------:R-:W-:Y:S05]  /*4770*/  BSYNC.RECONVERGENT B2 ;  /* 0x0000000000027941 */ /* 0x000fea0003800200 */
.L_x_24127:
        /* <DEDUP_REMOVED lines=8> */
.L_x_24120:
[----:B------:R-:W-:Y:S05]  /*4800*/  BSYNC.RECONVERGENT B0 ;  /* 0x0000000000007941 */ /* 0x000fea0003800200 */
.L_x_24119:
[C---:B------:R-:W-:Y:S01]  /*4810*/  VIADD R9, R21.reuse, 0x3 ;  /* 0x0000000315097836 */ /* 0x040fe20000000000 */
[----:B------:R-:W-:Y:S01]  /*4820*/  IADD3 R2, P1, PT, R2, 0x10, RZ ;  /* 0x0000001002027810 */ /* 0x000fe20007f3e0ff */
[----:B------:R-:W-:Y:S01]  /*4830*/  VIADD R21, R21, 0x4 ;  /* 0x0000000415157836 */ /* 0x000fe20000000000 */
[----:B------:R-:W-:Y:S02]  /*4840*/  IADD3 R26, PT, PT, R26, 0x4, RZ ;  /* 0x000000041a1a7810 */ /* 0x000fe40007ffe0ff */
[----:B------:R-:W-:Y:S01]  /*4850*/  ISETP.GE.U32.AND P0, PT, R9, R6, PT ;  /* 0x000000060900720c */ /* 0x000fe20003f06070 */
[----:B------:R-:W-:Y:S01]  /*4860*/  IMAD.X R3, RZ, RZ, R3, P1 ;  /* 0x000000ffff037224 */ /* 0x000fe200008e0603 */
[----:B------:R-:W-:Y:S02]  /*4870*/  IADD3 R22, PT, PT, R22, 0x20, RZ ;  /* 0x0000002016167810 */ /* 0x000fe40007ffe0ff */
[----:B-1----:R-:W-:-:S09]  /*4880*/  IADD3 R24, PT, PT, R24, 0x80, RZ ;  /* 0x0000008018187810 */ /* 0x002fd20007ffe0ff */
[----:B------:R-:W-:Y:S05]  /*4890*/  @!P0 BRA `(.L_x_24129) ;  /* 0xfffffff000408947 */ /* 0x000fea000383ffff */
.L_x_24118:
[----:B------:R-:W-:Y:S05]  /*48a0*/  BSYNC.RECONVERGENT B1 ;  /* 0x0000000000017941 */ /* 0x000fea0003800200 */
.L_x_24117:
[----:B------:R-:W3:Y:S01]  /*48b0*/  S2UR UR5, SR_CgaCtaId ;  /* 0x00000000000579c3 */ /* 0x000ee20000008800 */
        /* <DEDUP_REMOVED lines=19> */
.L_x_24131:
[----:B------:R-:W-:Y:S05]  /*49f0*/  BSYNC.RECONVERGENT B0 ;  /* 0x0000000000007941 */ /* 0x000fea0003800200 */
.L_x_24130:
[----:B------:R-:W-:Y:S06]  /*4a00*/  BAR.SYNC.DEFER_BLOCKING 0x0 ;  /* 0x0000000000007b1d */ /* 0x000fec0000010000 */
[----:B------:R-:W-:Y:S04]  /*4a10*/  BSSY.RECONVERGENT B0, `(.L_x_24132) ;  /* 0x000000b000007945 */ /* 0x000fe80003800200 */
[----:B------:R-:W-:Y:S05]  /*4a20*/  @P2 BRA `(.L_x_24133) ;  /* 0x0000000000242947 */ /* 0x000fea0003800000 */
[----:B------:R-:W-:Y:S01]  /*4a30*/  ISETP.GT.U32.AND P1, PT, R4, 0x17, PT ;  /* 0x000000170400780c */ /* 0x000fe20003f24070 */
[----:B------:R-:W3:Y:S04]  /*4a40*/  LDS R0, [R5] ;  /* 0x0000000005007984 */ /* 0x000ee80000000800 */
[----:B------:R-:W5:Y:S04]  /*4a50*/  LDS R2, [R5+0x80] ;  /* 0x0000800005027984 */ /* 0x000f680000000800 */
[----:B0---4-:R-:W0:Y:S04]  /*4a60*/  LDS R3, [R5+0x100] ;  /* 0x0001000005037984 */ /* 0x011e280000000800 */
[----:B------:R-:W4:Y:S01]  /*4a70*/  @!P1 LDS R6, [R5+0x180] ;  /* 0x0001800005069984 */ /* 0x000f220000000800 */
[----:B---3--:R-:W-:Y:S01]  /*4a80*/  FADD.FTZ R30, R0, R30 ;  /* 0x0000001e001e7221 */ /* 0x008fe20000010000 */
[----:B-----5:R-:W-:Y:S01]  /*4a90*/  FADD.FTZ R29, R2, R29 ;  /* 0x0000001d021d7221 */ /* 0x020fe20000010000 */
[----:B0-----:R-:W-:Y:S01]  /*4aa0*/  FADD.FTZ R28, R3, R28 ;  /* 0x0000001c031c7221 */ /* 0x001fe20000010000 */
[----:B----4-:R-:W-:-:S07]  /*4ab0*/  @!P1 FADD.FTZ R27, R6, R27 ;  /* 0x0000001b061b9221 */ /* 0x010fce0000010000 */
.L_x_24133:
[----:B------:R-:W-:Y:S05]  /*4ac0*/  BSYNC.RECONVERGENT B0 ;  /* 0x0000000000007941 */ /* 0x000fea0003800200 */
.L_x_24132:
        /* <DEDUP_REMOVED lines=8> */
.L_x_24135:
[----:B------:R-:W-:Y:S05]  /*4b50*/  BSYNC.RECONVERGENT B0 ;  /* 0x0000000000007941 */ /* 0x000fea0003800200 */
.L_x_24134:
        /* <DEDUP_REMOVED lines=12> */
.L_x_24137:
[----:B------:R-:W-:Y:S05]  /*4c20*/  BSYNC.RECONVERGENT B0 ;  /* 0x0000000000007941 */ /* 0x000fea0003800200 */
.L_x_24136:
[----:B------:R-:W-:Y:S06]  /*4c30*/  BAR.SYNC.DEFER_BLOCKING 0x0 ;  /* 0x0000000000007b1d */ /* 0x000fec0000010000 */
[----:B------:R-:W-:Y:S05]  /*4c40*/  @P0 EXIT ;  /* 0x000000000000094d */ /* 0x000fea0003800000 */
[----:B------:R-:W-:Y:S01]  /*4c50*/  UIMAD UR4, UR16, UR20, UR18 ;  /* 0x00000014100472a4 */ /* 0x000fe2000f8e0212 */
[----:B------:R-:W-:Y:S01]  /*4c60*/  F2FP.F16.F32.PACK_AB R0, R29, R30 ;  /* 0x0000001e1d00723e */ /* 0x000fe200000000ff */
[----:B------:R-:W5:Y:S01]  /*4c70*/  LDCU.64 UR6, c[0x0][0x390] ;  /* 0x00007200ff0677ac */ /* 0x000f620008000a00 */
[----:B0--3--:R-:W-:Y:S01]  /*4c80*/  F2FP.F16.F32.PACK_AB R5, RZ, R28 ;  /* 0x0000001cff05723e */ /* 0x009fe200000000ff */
[----:B------:R-:W-:Y:S02]  /*4c90*/  UIMAD UR5, UR17, 0x78, URZ ;  /* 0x00000078110578a4 */ /* 0x000fe4000f8e02ff */
[----:B------:R-:W-:-:S04]  /*4ca0*/  UIMAD UR4, UR4, UR19, URZ ;  /* 0x00000013040472a4 */ /* 0x000fc8000f8e02ff */
[----:B------:R-:W-:Y:S01]  /*4cb0*/  UIMAD UR4, UR4, 0x78, URZ ;  /* 0x00000078040478a4 */ /* 0x000fe2000f8e02ff */
[----:B----4-:R-:W-:-:S05]  /*4cc0*/  MOV R3, UR5 ;  /* 0x0000000500037c02 */ /* 0x010fca0008000f00 */
[----:B------:R-:W-:-:S04]  /*4cd0*/  IADD3 R3, P0, P1, R4, UR4, R3 ;  /* 0x0000000404037c10 */ /* 0x000fc8000f91e003 */
[----:B------:R-:W-:Y:S02]  /*4ce0*/  IADD3.X R6, PT, PT, RZ, RZ, RZ, P0, P1 ;  /* 0x000000ffff067210 */ /* 0x000fe400007e24ff */
[----:B-----5:R-:W-:-:S04]  /*4cf0*/  LEA R2, P0, R3, UR6, 0x1 ;  /* 0x0000000603027c11 */ /* 0x020fc8000f8008ff */
[--C-:B------:R-:W-:Y:S02]  /*4d00*/  LEA.HI.X R3, R3, UR7, R6.reuse, 0x1, P0 ;  /* 0x0000000703037c11 */ /* 0x100fe400080f0c06 */
[----:B------:R-:W-:Y:S02]  /*4d10*/  ISETP.GT.U32.AND P0, PT, R4, 0x17, PT ;  /* 0x000000170400780c */ /* 0x000fe40003f04070 */
[----:B------:R-:W-:Y:S01]  /*4d20*/  PRMT R6, R0, 0x7632, R6 ;  /* 0x0000763200067816 */ /* 0x000fe20000000006 */
[----:B------:R0:W-:Y:S04]  /*4d30*/  STG.E.U16 desc[UR12][R2.64], R0 ;  /* 0x0000000002007986 */ /* 0x0001e8000c10150c */
[----:B------:R0:W-:Y:S04]  /*4d40*/  STG.E.U16 desc[UR12][R2.64+0x40], R6 ;  /* 0x0000400602007986 */ /* 0x0001e8000c10150c */
[----:B------:R0:W-:Y:S02]  /*4d50*/  STG.E.U16 desc[UR12][R2.64+0x80], R5 ;  /* 0x0000800502007986 */ /* 0x0001e4000c10150c */
[----:B------:R-:W-:Y:S05]  /*4d60*/  @P0 EXIT ;  /* 0x000000000000094d */ /* 0x000fea0003800000 */
[----:B0-----:R-:W-:-:S05]  /*4d70*/  F2FP.F16.F32.PACK_AB R0, RZ, R27 ;  /* 0x0000001bff00723e */ /* 0x001fca00000000ff */
[----:B------:R-:W-:Y:S01]  /*4d80*/  STG.E.U16 desc[UR12][R2.64+0xc0], R0 ;  /* 0x0000c00002007986 */ /* 0x000fe2000c10150c */
[----:B------:R-:W-:Y:S05]  /*4d90*/  EXIT ;  /* 0x000000000000794d */ /* 0x000fea0003800000 */
.L_x_24092:
        /* <DEDUP_REMOVED lines=8> */
.L_x_24139:
[----:B------:R-:W-:Y:S05]  /*4e20*/  BSYNC B2 ;  /* 0x0000000000027941 */ /* 0x000fea0003800000 */
.L_x_24138:
        /* <DEDUP_REMOVED lines=9> */
.L_x_24140:
[----:B------:R-:W-:Y:S05]  /*4ec0*/  BRA `(.L_x_24141) ;  /* 0xffffffc800787947 */ /* 0x000fea000383ffff */
.L_x_24094:
        /* <DEDUP_REMOVED lines=8> */
.L_x_24143:
[----:B------:R-:W-:Y:S05]  /*4f50*/  BSYNC B0 ;  /* 0x0000000000007941 */ /* 0x000fea0003800000 */
.L_x_24142:
        /* <DEDUP_REMOVED lines=9> */
.L_x_24144:
[----:B------:R-:W-:Y:S01]  /*4ff0*/  HFMA2 R18, -RZ, RZ, 0, 2.384185791015625e-07 ;  /* 0x00000004ff127431 */ /* 0x000fe200000001ff */
[----:B------:R-:W-:-:S04]  /*5000*/  MOV R2, R17 ;  /* 0x0000001100027202 */ /* 0x000fc80000000f00 */
[----:B------:R-:W-:-:S05]  /*5010*/  FMNMX.FTZ R11, R3, R2, !PT ;  /* 0x00000002030b7209 */ /* 0x000fca0007810000 */
[----:B------:R-:W-:-:S07]  /*5020*/  IMAD.MOV.U32 R19, RZ, RZ, R11 ;  /* 0x000000ffff137224 */ /* 0x000fce00078e000b */
[----:B------:R-:W-:Y:S05]  /*5030*/  WARPSYNC.COLLECTIVE R16, `(.L_x_24145) ;  /* 0x0000000010087348 */ /* 0x000fea0003c00000 */
[----:B------:R0:W1:Y:S02]  /*5040*/  SHFL.BFLY P2, R17, R19, R18, R21 ;  /* 0x0c00001213117389 */ /* 0x0000640000040015 */
[----:B01----:R-:W-:Y:S05]  /*5050*/  ENDCOLLECTIVE ;  /* 0x000000000000791b */ /* 0x003fea0003800000 */
.L_x_24145:
[----:B------:R-:W-:Y:S01]  /*5060*/  MOV R12, R17 ;  /* 0x00000011000c7202 */ /* 0x000fe20000000f00 */
[----:B------:R-:W-:Y:S06]  /*5070*/  BRA `(.L_x_24146) ;  /* 0xffffffc800d47947 */ /* 0x000fec000383ffff */
.L_x_24147:
        /* <DEDUP_REMOVED lines=16> */
.L_x_27684:


//--------------------- .text._ZN4vllm32paged_attention_v2_reduce_kernelItLi112ELi128ELi512EEEvPT_PKfS4_PKS1_PKii --------------------------
	.section	.text._ZN4vllm32paged_attention_v2_reduce_kernelItLi112ELi128ELi512EEEvPT_PKfS4_PKS1_PKii,"ax",@progbits
	.align	128
        .global         _ZN4vllm32paged_attention_v2_reduce_kernelItLi112ELi128ELi512EEEvPT_PKfS4_PKS1_PKii
        .type           _ZN4vllm32paged_attention_v2_reduce_kernelItLi112ELi128ELi512EEEvPT_PKfS4_PKS1_PKii,@function
        .size           _ZN4vllm32paged_attention_v2_reduce_kernelItLi112ELi128ELi512EEEvPT_PKfS4_PKS1_PKii,(.L_x_27685 - _ZN4vllm32paged_attention_v2_reduce_kernelItLi112ELi128ELi512EEEvPT_PKfS4_PKS1_PKii)
        .other          _ZN4vllm32paged_attention_v2_reduce_kernelItLi112ELi128ELi512EEEvPT_PKfS4_PKS1_PKii,@"STO_CUDA_ENTRY STV_DEFAULT"
_ZN4vllm32paged_attention_v2_reduce_kernelItLi112ELi128ELi512EEEvPT_PKfS4_PKS1_PKii:
.text._ZN4vllm32paged_attention_v2_reduce_kernelItLi112ELi128ELi512EEEvPT_PKfS4_PKS1_PKii:
        /* <DEDUP_REMOVED lines=72> */
.L_x_24151:
        /* <DEDUP_REMOVED lines=10> */
.L_x_24150:
[----:B------:R-:W-:Y:S05]  /*0520*/  BSYNC.RECONVERGENT B0 ;  /* 0x0000000000007941 */ /* 0x000fea0003800200 */
.L_x_24149:
        /* <DEDUP_REMOVED lines=8> */
.L_x_24152:
        /* <DEDUP_REMOVED lines=48> */
.L_x_24148:
        /* <DEDUP_REMOVED lines=60> */
.L_x_24157:
        /* <DEDUP_REMOVED lines=11> */
.L_x_24156:
[----:B------:R-:W-:Y:S05]  /*0d20*/  BSYNC.RECONVERGENT B1 ;  /* 0x0000000000017941 */ /* 0x000fea0003800200 */
.L_x_24155:
        /* <DEDUP_REMOVED lines=9> */
.L_x_24158:
        /* <DEDUP_REMOVED lines=37> */
.L_x_24154:
[----:B------:R-:W-:Y:S05]  /*1010*/  BSYNC.RECONVERGENT B0 ;  /* 0x0000000000007941 */ /* 0x000fea0003800200 */
.L_x_24153:
        /* <DEDUP_REMOVED lines=78> */
.L_x_24163:
        /* <DEDUP_REMOVED lines=17> */
.L_x_24162:
[----:B------:R-:W-:Y:S05]  /*1610*/  BSYNC.RECONVERGENT B1 ;  /* 0x0000000000017941 */ /* 0x000fea0003800200 */
.L_x_24161:
[----:B------:R-:W-:Y:S05]  /*1620*/  @!P0 BRA `(.L_x_24160) ;  /* 0x0000000400208947 */ /* 0x000fea0003800000 */
[----:B------:R-:W-:Y:S01]  /*1630*/  UIADD3 UR4, UPT, UPT, UR5, 0x20, URZ ;  /* 0x0000002005047890 */ /* 0x000fe2000fffe0ff */
[C---:B------:R-:W-:Y:S01]  /*1640*/  LEA R18, R16.reuse, R17, 0x1 ;  /* 0x0000001110127211 */ /* 0x040fe200078e08ff */
[----:B0-----:R-:W-:Y:S02]  /*1650*/  IMAD R20, R16, 0x3, R17 ;  /* 0x0000000310147824 */ /* 0x001fe400078e0211 */
[----:B------:R-:W-:Y:S01]  /*1660*/  ULEA UR4, UR12, UR4, 0x18 ;  /* 0x000000040c047291 */ /* 0x000fe2000f8ec0ff */
[----:B------:R-:W-:-:S05]  /*1670*/  IMAD.IADD R21, R17, 0x1, R16 ;  /* 0x0000000111157824 */ /* 0x000fca00078e0210 */
[----:B------:R-:W-:-:S07]  /*1680*/  LEA R23, R17, UR4, 0x2 ;  /* 0x0000000411177c11 */ /* 0x000fce000f8e10ff */
.L_x_24164:
        /* <DEDUP_REMOVED lines=66> */
.L_x_24160:
[----:B------:R-:W-:Y:S05]  /*1ab0*/  BSYNC.RECONVERGENT B0 ;  /* 0x0000000000007941 */ /* 0x000fea0003800200 */
.L_x_24159:
        /* <DEDUP_REMOVED lines=51> */
.L_x_24167:
        /* <DEDUP_REMOVED lines=84> */
.L_x_24166:
        /* <DEDUP_REMOVED lines=48> */
.L_x_24168:
        /* <DEDUP_REMOVED lines=28> */
.L_x_24169:
        /* <DEDUP_REMOVED lines=13> */
.L_x_24165:
        /* <DEDUP_REMOVED lines=9> */
.L_x_24170:
        /* <DEDUP_REMOVED lines=11> */
.L_x_27685:


//--------------------- .text._ZN4vllm25paged_attention_v2_kernelIttLi112ELi8ELi128ELNS_18Fp8KVCacheDataTypeE0ELb1ELi512EEEvPfS2_PT_PKS3_PKT0_S9_ifPKiSB_iPKfiiiSD_SD_iiiii --------------------------
	.section	.text._ZN4vllm25paged_attention_v2_kernelIttLi112ELi8ELi128ELNS_18Fp8KVCacheDataTypeE0ELb1ELi512EEEvPfS2_PT_PKS3_PKT0_S9_ifPKiSB_iPKfiiiSD_SD_iiiii,"ax",@progbits
	.align	128
        .global         _ZN4vllm25paged_attention_v2_kernelIttLi112ELi8ELi128ELNS_18Fp8KVCacheDataTypeE0ELb1ELi512EEEvPfS2_PT_PKS3_PKT0_S9_ifPKiSB_iPKfiiiSD_SD_iiiii
        .type           _ZN4vllm25paged_attention_v2_kernelIttLi112ELi8ELi128ELNS_18Fp8KVCacheDataTypeE0ELb1ELi512EEEvPfS2_PT_PKS3_PKT0_S9_ifPKiSB_iPKfiiiSD_SD_iiiii,@function
        .size           _ZN4vllm25paged_attention_v2_kernelIttLi112ELi8ELi128ELNS_18Fp8KVCacheDataTypeE0ELb1ELi512EEEvPfS2_PT_PKS3_PKT0_S9_ifPKiSB_iPKfiiiSD_SD_iiiii,(.L_x_27686 - _ZN4vllm25paged_attention_v2_kernelIttLi112ELi8ELi128ELNS_18Fp8KVCacheDataTypeE0ELb1ELi512EEEvPfS2_PT_PKS3_PKT0_S9_ifPKiSB_iPKfiiiSD_SD_iiiii)
        .other          _ZN4vllm25paged_attention_v2_kernelIttLi112ELi8ELi128ELNS_18Fp8KVCacheDataTypeE0ELb1ELi512EEEvPfS2_PT_PKS3_PKT0_S9_ifPKiSB_iPKfiiiSD_SD_iiiii,@"STO_CUDA_ENTRY STV_DEFAULT"
_ZN4vllm25paged_attention_v2_kernelIttLi112ELi8ELi128ELNS_18Fp8KVCacheDataTypeE0ELb1ELi512EEEvPfS2_PT_PKS3_PKT0_S9_ifPKiSB_iPKfiiiSD_SD_iiiii:
.text._ZN4vllm25paged_attention_v2_kernelIttLi112ELi8ELi128ELNS_18Fp8KVCacheDataTypeE0ELb1ELi512EEEvPfS2_PT_PKS3_PKT0_S9_ifPKiSB_iPKfiiiSD_SD_iiiii:
        /* <DEDUP_REMOVED lines=51> */
[----:B-1----:R-:W-:-:S04]  /*0330*/  HFMA2 R6, -RZ, RZ, 0, 0 ;  /* 0x00000000ff067431 */ /* 0x002fc800000001ff */
        /* <DEDUP_REMOVED lines=47> */
[----:B------:R-:W-:Y:S01]  /*0630*/  IMAD R4, R14, R3, RZ ;  /* 0x000000030e047224 */ /* 0x000fe200078e02ff */
[----:B------:R-:W-:Y:S01]  /*0640*/  MOV R9, UR9 ;  /* 0x0000000900097c02 */ /* 0x000fe20008000f00 */
[----:B------:R-:W-:-:S04]  /*0650*/  IMAD.MOV R6, RZ, RZ, -R8 ;  /* 0x000000ffff067224 */ /* 0x000fc800078e0a08 */
[----:B------:R-:W-:Y:S01]  /*0660*/  IMAD.HI.U32 R4, R5, R4, UR4 ;  /* 0x0000000405047e27 */ /* 0x000fe2000f8e0004 */
[----:B------:R-:W-:Y:S02]  /*0670*/  MOV R5, R11 ;  /* 0x0000000b00057202 */ /* 0x000fe40000000f00 */
[----:B------:R-:W-:Y:S02]  /*0680*/  IABS R9, R9 ;  /* 0x0000000900097213 */ /* 0x000fe40000000000 */
[----:B------:R-:W-:Y:S01]  /*0690*/  R2UR UR4, R4 ;  /* 0x00000000040472ca */ /* 0x000fe200000e0000 */
[----:B------:R-:W-:Y:S01]  /*06a0*/  IMAD.HI.U32 R6, R7, R6, UR6 ;  /* 0x0000000607067e27 */ /* 0x000fe2000f8e0006 */
[----:B------:R-:W-:-:S03]  /*06b0*/  R2UR UR6, R5 ;  /* 0x00000000050672ca */ /* 0x000fc600000e0000 */
[----:B------:R-:W-:Y:S01]  /*06c0*/  IMAD.MOV.U32 R7, RZ, RZ, R9 ;  /* 0x000000ffff077224 */ /* 0x000fe200078e0009 */
[----:B------:R-:W-:-:S04]  /*06d0*/  R2UR UR29, R6 ;  /* 0x00000000061d72ca */ /* 0x000fc800000e0000 */
[----:B------:R-:W-:Y:S02]  /*06e0*/  R2UR UR11, R7 ;  /* 0x00000000070b72ca */ /* 0x000fe400000e0000 */
[----:B------:R-:W-:-:S03]  /*06f0*/  IABS R10, R10 ;  /* 0x0000000a000a7213 */ /* 0x000fc60000000000 */
[----:B------:R-:W-:Y:S01]  /*0700*/  UIMAD.WIDE.U32 UR4, UR4, UR6, URZ ;  /* 0x00000006040472a5 */ /* 0x000fe2000f8e00ff */
[----:B------:R-:W-:Y:S01]  /*0710*/  IADD3 R4, PT, PT, RZ, -R10, RZ ;  /* 0x8000000aff047210 */ /* 0x000fe20007ffe0ff */
[----:B------:R-:W-:-:S05]  /*0720*/  IMAD.U32 R5, RZ, RZ, UR6 ;  /* 0x00000006ff057e24 */ /* 0x000fca000f8e00ff */
[----:B------:R-:W-:Y:S01]  /*0730*/  UMOV UR8, UR5 ;  /* 0x0000000500087c82 */ /* 0x000fe20008000000 */
[----:B------:R-:W-:Y:S01]  /*0740*/  UIMAD.WIDE.U32 UR6, UR29, UR11, URZ ;  /* 0x0000000b1d0672a5 */ /* 0x000fe2000f8e00ff */
[----:B------:R-:W-:-:S05]  /*0750*/  IMAD R4, R4, UR8, R5 ;  /* 0x0000000804047c24 */ /* 0x000fca000f8e0205 */
[----:B------:R-:W-:Y:S02]  /*0760*/  IADD3 R5, PT, PT, RZ, -UR7, RZ ;  /* 0x80000007ff057c10 */ /* 0x000fe4000fffe0ff */
[----:B------:R-:W-:-:S03]  /*0770*/  ISETP.GT.U32.AND P1, PT, R3, R4, PT ;  /* 0x000000040300720c */ /* 0x000fc60003f24070 */
[C---:B------:R-:W-:Y:S01]  /*0780*/  IMAD R5, R20.reuse, R5, UR11 ;  /* 0x0000000b14057e24 */ /* 0x040fe2000f8e0205 */
[----:B------:R-:W1:Y:S01]  /*0790*/  S2R R8, SR_CgaCtaId ;  /* 0x0000000000087919 */ /* 0x000e620000008800 */
[----:B------:R-:W-:Y:S02]  /*07a0*/  ULOP3.LUT UR9, UR9, UR25, URZ, 0x3c, !UPT ;  /* 0x0000001909097292 */ /* 0x000fe4000f8e3cff */
[----:B------:R-:W-:Y:S01]  /*07b0*/  UIADD3 UR4, UPT, UPT, UR21, 0x7, URZ ;  /* 0x0000000715047890 */ /* 0x000fe2000fffe0ff */
[----:B------:R-:W-:Y:S02]  /*07c0*/  ISETP.GT.U32.AND P2, PT, R20, R5, PT ;  /* 0x000000051400720c */ /* 0x000fe40003f44070 */
[----:B------:R-:W-:Y:S01]  /*07d0*/  LOP3.LUT R13, R0, 0x3, RZ, 0xc0, !PT ;  /* 0x00000003000d7812 */ /* 0x000fe200078ec0ff */
[----:B------:R-:W-:Y:S02]  /*07e0*/  ULEA UR5, UR17, 0x40, 0x6 ;  /* 0x0000004011057891 */ /* 0x000fe4000f8e30ff */
[----:B------:R-:W-:Y:S01]  /*07f0*/  VOTEU.ANY UP4, P1 ;  /* 0x0000000000ff7886 */ /* 0x000fe20000880100 */
[----:B------:R-:W-:Y:S01]  /*0800*/  PLOP3.LUT P1, PT, PT, PT, UP4, 0x80, 0x8 ;  /* 0x000000000008781c */ /* 0x000fe20003f2f048 */
[----:B------:R-:W2:Y:S01]  /*0810*/  LDCU UR11, c[0x0][0x3f8] ;  /* 0x00007f00ff0b77ac */ /* 0x000ea20008000800 */
[----:B------:R-:W-:-:S02]  /*0820*/  SHF.R.U32.HI R6, RZ, 0x2, R0 ;  /* 0x00000002ff067819 */ /* 0x000fc40000011600 */
[----:B------:R-:W-:Y:S01]  /*0830*/  MOV R7, UR17 ;  /* 0x0000001100077c02 */ /* 0x000fe20008000f00 */
[----:B0-----:R-:W-:Y:S02]  /*0840*/  UISETP.GE.AND UP0, UPT, UR26, URZ, UPT ;  /* 0x000000ff1a00728c */ /* 0x001fe4000bf06270 */
[----:B------:R-:W-:Y:S01]  /*0850*/  VOTEU.ANY UP5, P2 ;  /* 0x0000000000ff7886 */ /* 0x000fe200010a0100 */
[----:B------:R-:W-:Y:S01]  /*0860*/  PLOP3.LUT P2, PT, PT, PT, UP5, 0x80, 0x8 ;  /* 0x000000000008781c */ /* 0x000fe20003f4f058 */
[----:B------:R-:W0:Y:S04]  /*0870*/  LDCU UR6, c[0x0][0x3c8] ;  /* 0x00007900ff0677ac */ /* 0x000e280008000800 */
[----:B------:R-:W-:-:S05]  /*0880*/  @!P1 IMAD.IADD R4, R4, 0x1, -R3 ;  /* 0x0000000104049824 */ /* 0x000fca00078e0a03 */
[----:B------:R-:W-:-:S03]  /*0890*/  ISETP.GE.U32.AND P1, PT, R4, R3, PT ;  /* 0x000000030400720c */ /* 0x000fc60003f26070 */
[----:B------:R-:W-:Y:S01]  /*08a0*/  @!P2 IADD3 R5, PT, PT, R5, -R20, RZ ;  /* 0x800000140505a210 */ /* 0x000fe20007ffe0ff */
[----:B------:R-:W-:-:S03]  /*08b0*/  @!UP5 UIADD3 UR7, UPT, UPT, UR7, 0x1, URZ ;  /* 0x000000010707d890 */ /* 0x000fc6000fffe0ff */
        /* <DEDUP_REMOVED lines=35> */
[----:B------:R-:W-:Y:S01]  /*0af0*/  MOV R0, 0xff7fffff ;  /* 0xff7fffff00007802 */ /* 0x000fe20000000f00 */
[----:B------:R-:W-:Y:S01]  /*0b00*/  IMAD.MOV.U32 R14, RZ, RZ, R20 ;  /* 0x000000ffff0e7224 */ /* 0x000fe200078e0014 */
[----:B------:R-:W-:Y:S06]  /*0b10*/  BAR.SYNC.DEFER_BLOCKING 0x0 ;  /* 0x0000000000007b1d */ /* 0x000fec0000010000 */
[----:B-1----:R-:W-:Y:S05]  /*0b20*/  @P0 BRA `(.L_x_24172) ;  /* 0x0000000c00900947 */ /* 0x002fea0003800000 */
[----:B------:R-:W-:Y:S01]  /*0b30*/  IMAD.WIDE.U32 R2, R18, 0x4, RZ ;  /* 0x0000000412027825 */ /* 0x000fe200078e00ff */
[----:B------:R-:W-:Y:S01]  /*0b40*/  MOV R7, UR6 ;  /* 0x0000000600077c02 */ /* 0x000fe20008000f00 */
[----:B------:R-:W0:Y:S01]  /*0b50*/  LDCU UR4, c[0x0][0x3e0] ;  /* 0x00007c00ff0477ac */ /* 0x000e220008000800 */
[----:B------:R-:W-:Y:S01]  /*0b60*/  LEA R19, R4, UR24, 0x3 ;  /* 0x0000001804137c11 */ /* 0x000fe2000f8e18ff */
[----:B------:R-:W-:Y:S01]  /*0b70*/  IMAD.SHL.U32 R0, R6, 0x4, RZ ;  /* 0x0000000406007824 */ /* 0x000fe200078e00ff */
[----:B------:R-:W1:Y:S01]  /*0b80*/  LDCU.64 UR10, c[0x0][0x3b8] ;  /* 0x00007700ff0a77ac */ /* 0x000e620008000a00 */
[----:B------:R-:W-:Y:S01]  /*0b90*/  IMAD.WIDE R2, R7, 0x4, R2 ;  /* 0x0000000407027825 */ /* 0x000fe200078e0202 */
[----:B------:R-:W-:Y:S02]  /*0ba0*/  IADD3 R7, PT, PT, R5, 0x100, RZ ;  /* 0x0000010005077810 */ /* 0x000fe40007ffe0ff */
[----:B------:R-:W-:Y:S01]  /*0bb0*/  LOP3.LUT R5, R0, 0x1c, RZ, 0xc0, !PT ;  /* 0x0000001c00057812 */ /* 0x000fe200078ec0ff */
[----:B------:R-:W2:Y:S01]  /*0bc0*/  LDCU UR5, c[0x0][0x3fc] ;  /* 0x00007f80ff0577ac */ /* 0x000ea20008000800 */
[----:B------:R-:W-:-:S03]  /*0bd0*/  LEA R0, R8, R7, 0x18 ;  /* 0x0000000708007211 */ /* 0x000fc600078ec0ff */
[----:B------:R-:W-:-:S05]  /*0be0*/  IMAD R5, R4, 0x20, R5 ;  /* 0x0000002004057824 */ /* 0x000fca00078e0205 */
[----:B------:R-:W-:Y:S01]  /*0bf0*/  IADD3 R15, PT, PT, R5, R0, RZ ;  /* 0x00000000050f7210 */ /* 0x000fe20007ffe0ff */
[C---:B------:R-:W-:Y:S01]  /*0c00*/  IMAD.SHL.U32 R0, R6.reuse, 0x8, RZ ;  /* 0x0000000806007824 */ /* 0x040fe200078e00ff */
[----:B------:R-:W-:Y:S01]  /*0c10*/  LOP3.LUT R6, R6, 0x7, RZ, 0xc0, !PT ;  /* 0x0000000706067812 */ /* 0x000fe200078ec0ff */
[----:B0-----:R-:W-:Y:S01]  /*0c20*/  UIMAD UR4, UR15, UR4, URZ ;  /* 0x000000040f0472a4 */ /* 0x001fe2000f8e02ff */
[----:B-1----:R-:W-:Y:S02]  /*0c30*/  IADD3 R16, P0, PT, R2, UR10, RZ ;  /* 0x0000000a02107c10 */ /* 0x002fe4000ff1e0ff */
[----:B------:R-:W-:Y:S01]  /*0c40*/  LOP3.LUT R2, R0, 0x38, RZ, 0xc0, !PT ;  /* 0x0000003800027812 */ /* 0x000fe200078ec0ff */
[----:B------:R-:W-:Y:S01]  /*0c50*/  IMAD.IADD R6, R6, 0x1, R19 ;  /* 0x0000000106067824 */ /* 0x000fe200078e0213 */
[----:B------:R-:W-:Y:S01]  /*0c60*/  IADD3.X R17, PT, PT, R3, UR11, RZ, P0, !PT ;  /* 0x0000000b03117c10 */ /* 0x000fe200087fe4ff */
[----:B--2---:R-:W-:Y:S01]  /*0c70*/  IMAD.U32 R22, RZ, RZ, UR5 ;  /* 0x00000005ff167e24 */ /* 0x004fe2000f8e00ff */
[----:B------:R-:W-:Y:S01]  /*0c80*/  IADD3 R2, P0, PT, R2, UR4, RZ ;  /* 0x0000000402027c10 */ /* 0x000fe2000ff1e0ff */
[----:B------:R-:W-:Y:S01]  /*0c90*/  VIADD R29, R6, -UR21 ;  /* 0x80000015061d7c36 */ /* 0x000fe20008000000 */
[----:B------:R-:W-:-:S02]  /*0ca0*/  MOV R3, UR4 ;  /* 0x0000000400037c02 */ /* 0x000fc40008000f00 */
[----:B------:R-:W-:Y:S02]  /*0cb0*/  MOV R0, 0xff7fffff ;  /* 0xff7fffff00007802 */ /* 0x000fe40000000f00 */
[----:B------:R-:W-:Y:S02]  /*0cc0*/  IADD3 R19, PT, PT, R19, 0x1, RZ ;  /* 0x0000000113137810 */ /* 0x000fe40007ffe0ff */
[----:B------:R-:W-:Y:S02]  /*0cd0*/  IADD3 R21, PT, PT, R6, 0x1, RZ ;  /* 0x0000000106157810 */ /* 0x000fe40007ffe0ff */
[----:B------:R-:W-:Y:S02]  /*0ce0*/  IADD3 R22, PT, PT, -R22, UR14, RZ ;  /* 0x0000000e16167c10 */ /* 0x000fe4000fffe1ff */
[----:B------:R-:W-:-:S07]  /*0cf0*/  LEA.HI.X.SX32 R3, R3, RZ, 0x1, P0 ;  /* 0x000000ff03037211 */ /* 0x000fce00000f0eff */
.L_x_24177:
        /* <DEDUP_REMOVED lines=25> */
[--C-:B0-----:R-:W-:Y:S01]  /*0e90*/  IMAD.MOV R9, RZ, RZ, -R5.reuse ;  /* 0x000000ffff097224 */ /* 0x101fe200078e0a05 */
[----:B------:R-:W-:Y:S02]  /*0ea0*/  @!P1 LOP3.LUT R11, RZ, R23, RZ, 0x33, !PT ;  /* 0x00000017ff0b9212 */ /* 0x000fe400078e33ff */
[----:B------:R-:W0:Y:S01]  /*0eb0*/  S2R R23, SR_TID.X ;  /* 0x0000000000177919 */ /* 0x000e220000002100 */
[----:B------:R-:W-:Y:S01]  /*0ec0*/  IMAD R9, R9, R6, RZ ;  /* 0x0000000609097224 */ /* 0x000fe200078e02ff */
[----:B------:R-:W-:Y:S02]  /*0ed0*/  IADD3 R7, PT, PT, R11, UR9, RZ ;  /* 0x000000090b077c10 */ /* 0x000fe4000fffe0ff */
[----:B------:R-:W-:Y:S01]  /*0ee0*/  ISETP.NE.AND P1, PT, R10, RZ, PT ;  /* 0x000000ff0a00720c */ /* 0x000fe20003f25270 */
[----:B------:R-:W-:Y:S01]  /*0ef0*/  IMAD.HI.U32 R4, R5, R9, R4 ;  /* 0x0000000905047227 */ /* 0x000fe200078e0004 */
[----:B------:R-:W-:-:S02]  /*0f00*/  IABS R8, R7 ;  /* 0x0000000700087213 */ /* 0x000fc40000000000 */
[----:B------:R-:W-:Y:S02]  /*0f10*/  ISETP.GE.AND P2, PT, R7, RZ, PT ;  /* 0x000000ff0700720c */ /* 0x000fe40003f46270 */
[----:B------:R-:W-:-:S05]  /*0f20*/  MOV R5, R8 ;  /* 0x0000000800057202 */ /* 0x000fca0000000f00 */
[----:B------:R-:W-:-:S04]  /*0f30*/  IMAD.HI.U32 R4, R4, R5, RZ ;  /* 0x0000000504047227 */ /* 0x000fc800078e00ff */
[----:B------:R-:W-:-:S04]  /*0f40*/  IMAD.MOV R4, RZ, RZ, -R4 ;  /* 0x000000ffff047224 */ /* 0x000fc800078e0a04 */
[----:B------:R-:W-:-:S05]  /*0f50*/  IMAD R5, R6, R4, R5 ;  /* 0x0000000406057224 */ /* 0x000fca00078e0205 */
[----:B------:R-:W-:Y:S02]  /*0f60*/  ISETP.GT.U32.AND P0, PT, R6, R5, PT ;  /* 0x000000050600720c */ /* 0x000fe40003f04070 */
[----:B0-----:R-:W-:-:S11]  /*0f70*/  LOP3.LUT R23, R23, 0x3, RZ, 0xc0, !PT ;  /* 0x0000000317177812 */ /* 0x001fd600078ec0ff */
        /* <DEDUP_REMOVED lines=13> */
.L_x_24174:
[----:B------:R-:W2:Y:S04]  /*1050*/  LDG.E.CONSTANT R5, desc[UR12][R16.64] ;  /* 0x0000000c10057981 */ /* 0x000ea8000c1e9900 */
[----:B------:R-:W0:Y:S01]  /*1060*/  LDS.64 R8, [R13] ;  /* 0x000000000d087984 */ /* 0x000e220000000a00 */
[----:B--2---:R-:W-:-:S03]  /*1070*/  IMAD.WIDE R4, R5, UR27, R2 ;  /* 0x0000001b05047c25 */ /* 0x004fc6000f8e0202 */
[----:B------:R-:W-:-:S04]  /*1080*/  LEA R4, P0, R23, R4, 0x1 ;  /* 0x0000000417047211 */ /* 0x000fc800078008ff */
[----:B------:R-:W-:Y:S02]  /*1090*/  IADD3.X R5, PT, PT, RZ, R5, RZ, P0, !PT ;  /* 0x00000005ff057210 */ /* 0x000fe400007fe4ff */
[----:B------:R-:W-:-:S04]  /*10a0*/  LEA R6, P0, R4, UR22, 0x1 ;  /* 0x0000001604067c11 */ /* 0x000fc8000f8008ff */
[----:B------:R-:W-:Y:S02]  /*10b0*/  LEA.HI.X R7, R4, UR23, R5, 0x1, P0 ;  /* 0x0000001704077c11 */ /* 0x000fe400080f0c05 */
[----:B------:R-:W1:Y:S04]  /*10c0*/  LDS.64 R4, [R13+0x8] ;  /* 0x000008000d047984 */ /* 0x000e680000000a00 */
        /* <DEDUP_REMOVED lines=9> */
[----:B------:R-:W-:Y:S02]  /*1160*/  HADD2.F32 R28, -RZ, R9.H1_H1 ;  /* 0x30000009ff1c7230 */ /* 0x000fe40000004100 */
[--C-:B------:R-:W-:Y:S02]  /*1170*/  HADD2.F32 R9, -RZ, R8.reuse.H0_H0 ;  /* 0x20000008ff097230 */ /* 0x100fe40000004100 */
[----:B------:R-:W-:Y:S02]  /*1180*/  HADD2.F32 R8, -RZ, R8.H1_H1 ;  /* 0x30000008ff087230 */ /* 0x000fe40000004100 */
[----:B-1----:R-:W-:Y:S02]  /*1190*/  HADD2.F32 R35, -RZ, R4.H1_H1 ;  /* 0x30000004ff237230 */ /* 0x002fe40000004100 */
[----:B--2---:R-:W-:-:S05]  /*11a0*/  HADD2.F32 R31, -RZ, R25.H0_H0 ;  /* 0x20000019ff1f7230 */ /* 0x004fca0000004100 */
[----:B------:R-:W-:Y:S01]  /*11b0*/  FMUL.FTZ R30, R26, R31 ;  /* 0x0000001f1a1e7220 */ /* 0x000fe20000410000 */
[----:B------:R-:W-:Y:S02]  /*11c0*/  HADD2.F32 R31, -RZ, R25.H1_H1 ;  /* 0x30000019ff1f7230 */ /* 0x000fe40000004100 */
[----:B------:R-:W2:Y:S01]  /*11d0*/  LDG.E.CONSTANT R25, desc[UR12][R6.64+0x400] ;  /* 0x0004000c06197981 */ /* 0x000ea2000c1e9900 */
[--C-:B---3--:R-:W-:Y:S02]  /*11e0*/  HADD2.F32 R26, -RZ, R27.reuse.H0_H0 ;  /* 0x2000001bff1a7230 */ /* 0x108fe40000004100 */
[----:B------:R-:W-:Y:S02]  /*11f0*/  HADD2.F32 R27, -RZ, R27.H1_H1 ;  /* 0x3000001bff1b7230 */ /* 0x000fe40000004100 */
[----:B------:R-:W-:Y:S01]  /*1200*/  FMUL.FTZ R31, R28, R31 ;  /* 0x0000001f1c1f7220 */ /* 0x000fe20000410000 */
[----:B------:R-:W-:Y:S02]  /*1210*/  FFMA.FTZ R9, R9, R26, R30 ;  /* 0x0000001a09097223 */ /* 0x000fe4000001001e */
[----:B------:R-:W3:Y:S01]  /*1220*/  LDG.E.CONSTANT R26, desc[UR12][R6.64+0x480] ;  /* 0x0004800c061a7981 */ /* 0x000ee2000c1e9900 */
[----:B------:R-:W-:Y:S01]  /*1230*/  FFMA.FTZ R8, R8, R27, R31 ;  /* 0x0000001b08087223 */ /* 0x000fe2000001001f */
[----:B------:R-:W-:-:S02]  /*1240*/  HADD2.F32 R28, -RZ, R4.H0_H0 ;  /* 0x20000004ff1c7230 */ /* 0x000fc40000004100 */
[----:B------:R-:W3:Y:S01]  /*1250*/  LDG.E.CONSTANT R27, desc[UR12][R6.64+0x500] ;  /* 0x0005000c061b7981 */ /* 0x000ee2000c1e9900 */
[----:B----4-:R-:W-:-:S03]  /*1260*/  HADD2.F32 R30, -RZ, R34.H0_H0 ;  /* 0x20000022ff1e7230 */ /* 0x010fc60000004100 */
[----:B------:R-:W4:Y:S02]  /*1270*/  LDG.E.CONSTANT R31, desc[UR12][R6.64+0x680] ;  /* 0x0006800c061f7981 */ /* 0x000f24000c1e9900 */
[----:B------:R-:W-:Y:S02]  /*1280*/  FFMA.FTZ R9, R28, R30, R9 ;  /* 0x0000001e1c097223 */ /* 0x000fe40000010009 */
[----:B------:R-:W4:Y:S04]  /*1290*/  LDG.E.CONSTANT R28, desc[UR12][R6.64+0x580] ;  /* 0x0005800c061c7981 */ /* 0x000f28000c1e9900 */
[----:B------:R0:W4:Y:S01]  /*12a0*/  LDG.E.CONSTANT R30, desc[UR12][R6.64+0x600] ;  /* 0x0006000c061e7981 */ /* 0x000122000c1e9900 */
[----:B------:R-:W-:Y:S02]  /*12b0*/  HADD2.F32 R34, -RZ, R34.H1_H1 ;  /* 0x30000022ff227230 */ /* 0x000fe40000004100 */
[----:B------:R-:W-:-:S03]  /*12c0*/  HADD2.F32 R4, -RZ, R5.H0_H0 ;  /* 0x20000005ff047230 */ /* 0x000fc60000004100 */
[----:B------:R-:W-:Y:S01]  /*12d0*/  FFMA.FTZ R34, R35, R34, R8 ;  /* 0x0000002223227223 */ /* 0x000fe20000010008 */
[----:B------:R-:W-:-:S05]  /*12e0*/  HADD2.F32 R8, -RZ, R33.H0_H0 ;  /* 0x20000021ff087230 */ /* 0x000fca0000004100 */
[----:B------:R-:W-:Y:S02]  /*12f0*/  FFMA.FTZ R4, R4, R8, R9 ;  /* 0x0000000804047223 */ /* 0x000fe40000010009 */
[----:B------:R-:W1:Y:S01]  /*1300*/  LDS.64 R8, [R13+0x10] ;  /* 0x000010000d087984 */ /* 0x000e620000000a00 */
[----:B------:R-:W-:Y:S02]  /*1310*/  HADD2.F32 R5, -RZ, R5.H1_H1 ;  /* 0x30000005ff057230 */ /* 0x000fe40000004100 */
[----:B------:R-:W-:Y:S02]  /*1320*/  HADD2.F32 R33, -RZ, R33.H1_H1 ;  /* 0x30000021ff217230 */ /* 0x000fe40000004100 */
[----:B0-----:R-:W-:-:S03]  /*1330*/  HADD2.F32 R6, -RZ, R32.H0_H0 ;  /* 0x20000020ff067230 */ /* 0x001fc60000004100 */
[----:B------:R-:W-:Y:S01]  /*1340*/  FFMA.FTZ R33, R5, R33, R34 ;  /* 0x0000002105217223 */ /* 0x000fe20000010022 */
[----:B------:R-:W-:Y:S02]  /*1350*/  HADD2.F32 R32, -RZ, R32.H1_H1 ;  /* 0x30000020ff207230 */ /* 0x000fe40000004100 */
[----:B-1----:R-:W-:-:S05]  /*1360*/  HADD2.F32 R5, -RZ, R8.H0_H0 ;  /* 0x20000008ff057230 */ /* 0x002fca0000004100 */
[----:B------:R-:W-:Y:S02]  /*1370*/  FFMA.FTZ R6, R5, R6, R4 ;  /* 0x0000000605067223 */ /* 0x000fe40000010004 */
[----:B------:R-:W0:Y:S01]  /*1380*/  LDS.64 R4, [R13+0x18] ;  /* 0x000018000d047984 */ /* 0x000e220000000a00 */
[----:B------:R-:W-:Y:S02]  /*1390*/  HADD2.F32 R8, -RZ, R8.H1_H1 ;  /* 0x30000008ff087230 */ /* 0x000fe40000004100 */
[----:B------:R-:W-:-:S03]  /*13a0*/  HADD2.F32 R7, -RZ, R9.H0_H0 ;  /* 0x20000009ff077230 */ /* 0x000fc60000004100 */
[----:B------:R-:W-:Y:S01]  /*13b0*/  FFMA.FTZ R8, R8, R32, R33 ;  /* 0x0000002008087223 */ /* 0x000fe20000010021 */
[--C-:B------:R-:W-:Y:S02]  /*13c0*/  HADD2.F32 R32, -RZ, R10.reuse.H0_H0 ;  /* 0x2000000aff207230 */ /* 0x100fe40000004100 */
[----:B------:R-:W-:Y:S02]  /*13d0*/  HADD2.F32 R9, -RZ, R9.H1_H1 ;  /* 0x30000009ff097230 */ /* 0x000fe40000004100 */
[----:B------:R-:W-:Y:S02]  /*13e0*/  HADD2.F32 R10, -RZ, R10.H1_H1 ;  /* 0x3000000aff0a7230 */ /* 0x000fe40000004100 */
[----:B------:R-:W-:Y:S02]  /*13f0*/  FFMA.FTZ R32, R7, R32, R6 ;  /* 0x0000002007207223 */ /* 0x000fe40000010006 */
[----:B------:R-:W1:Y:S01]  /*1400*/  LDS.64 R6, [R13+0x20] ;  /* 0x000020000d067984 */ /* 0x000e620000000a00 */
[----:B------:R-:W-:Y:S01]  /*1410*/  FFMA.FTZ R10, R9, R10, R8 ;  /* 0x0000000a090a7223 */ /* 0x000fe20000010008 */
[----:B------:R-:W-:-:S02]  /*1420*/  HADD2.F32 R8, -RZ, R11.H0_H0 ;  /* 0x2000000bff087230 */ /* 0x000fc40000004100 */
[----:B------:R-:W-:Y:S02]  /*1430*/  HADD2.F32 R11, -RZ, R11.H1_H1 ;  /* 0x3000000bff0b7230 */ /* 0x000fe40000004100 */
[--C-:B0-----:R-:W-:Y:S02]  /*1440*/  HADD2.F32 R9, -RZ, R4.reuse.H0_H0 ;  /* 0x20000004ff097230 */ /* 0x101fe40000004100 */
[----:B------:R-:W-:-:S03]  /*1450*/  HADD2.F32 R33, -RZ, R4.H1_H1 ;  /* 0x30000004ff217230 */ /* 0x000fc60000004100 */
[----:B------:R-:W-:Y:S02]  /*1460*/  FFMA.FTZ R32, R9, R8, R32 ;  /* 0x0000000809207223 */ /* 0x000fe40000010020 */
[----:B------:R-:W0:Y:S01]  /*1470*/  LDS.64 R8, [R13+0x28] ;  /* 0x000028000d087984 */ /* 0x000e220000000a00 */
[----:B------:R-:W-:Y:S01]  /*1480*/  FFMA.FTZ R33, R33, R11, R10 ;  /* 0x0000000b21217223 */ /* 0x000fe2000001000a */
[----:B------:R-:W-:Y:S02]  /*1490*/  HADD2.F32 R11, -RZ, R5.H0_H0 ;  /* 0x20000005ff0b7230 */ /* 0x000fe40000004100 */
[----:B------:R-:W-:-:S05]  /*14a0*/  HADD2.F32 R4, -RZ, R24.H0_H0 ;  /* 0x20000018ff047230 */ /* 0x000fca0000004100 */
[----:B------:R-:W-:Y:S02]  /*14b0*/  FFMA.FTZ R32, R11, R4, R32 ;  /* 0x000000040b207223 */ /* 0x000fe40000010020 */
[----:B------:R-:W4:Y:S01]  /*14c0*/  LDS.64 R10, [R13+0x30] ;  /* 0x000030000d0a7984 */ /* 0x000f220000000a00 */
[----:B------:R-:W-:Y:S02]  /*14d0*/  HADD2.F32 R4, -RZ, R5.H1_H1 ;  /* 0x30000005ff047230 */ /* 0x000fe40000004100 */
[----:B------:R-:W-:Y:S02]  /*14e0*/  HADD2.F32 R24, -RZ, R24.H1_H1 ;  /* 0x30000018ff187230 */ /* 0x000fe40000004100 */
[----:B-1----:R-:W-:-:S03]  /*14f0*/  HADD2.F32 R5, -RZ, R6.H0_H0 ;  /* 0x20000006ff057230 */ /* 0x002fc60000004100 */
[----:B------:R-:W-:Y:S01]  /*1500*/  FFMA.FTZ R4, R4, R24, R33 ;  /* 0x0000001804047223 */ /* 0x000fe20000010021 */
[--C-:B------:R-:W-:Y:S02]  /*1510*/  HADD2.F32 R33, -RZ, R7.reuse.H0_H0 ;  /* 0x20000007ff217230 */ /* 0x100fe40000004100 */
[----:B------:R-:W-:Y:S01]  /*1520*/  HADD2.F32 R7, -RZ, R7.H1_H1 ;  /* 0x30000007ff077230 */ /* 0x000fe20000004100 */
[----:B------:R-:W-:Y:S01]  /*1530*/  UMOV UR4, 0xffffffff ;  /* 0xffffffff00047882 */ /* 0x000fe20000000000 */
[----:B------:R-:W-:Y:S02]  /*1540*/  ISETP.NE.AND P0, PT, R23, RZ, PT ;  /* 0x000000ff1700720c */ /* 0x000fe40003f05270 */
[----:B-----5:R-:W-:Y:S01]  /*1550*/  FSETP.NEU.FTZ.AND P1, PT, R12, RZ, PT ;  /* 0x000000ff0c00720b */ /* 0x020fe20003f3d000 */
[--C-:B--2---:R-:W-:Y:S02]  /*1560*/  HADD2.F32 R24, -RZ, R25.reuse.H0_H0 ;  /* 0x20000019ff187230 */ /* 0x104fe40000004100 */
[----:B------:R-:W-:-:S03]  /*1570*/  HADD2.F32 R25, -RZ, R25.H1_H1 ;  /* 0x30000019ff197230 */ /* 0x000fc60000004100 */
[----:B------:R-:W-:Y:S01]  /*1580*/  FFMA.FTZ R24, R5, R24, R32 ;  /* 0x0000001805187223 */ /* 0x000fe20000010020 */
[----:B------:R-:W-:Y:S02]  /*1590*/  HADD2.F32 R5, -RZ, R6.H1_H1 ;  /* 0x30000006ff057230 */ /* 0x000fe40000004100 */
[----:B---3--:R-:W-:-:S03]  /*15a0*/  HADD2.F32 R6, -RZ, R26.H0_H0 ;  /* 0x2000001aff067230 */ /* 0x008fc60000004100 */
[----:B------:R-:W-:Y:S01]  /*15b0*/  FFMA.FTZ R4, R5, R25, R4 ;  /* 0x0000001905047223 */ /* 0x000fe20000010004 */
[--C-:B0-----:R-:W-:Y:S02]  /*15c0*/  HADD2.F32 R5, -RZ, R8.reuse.H0_H0 ;  /* 0x20000008ff057230 */ /* 0x101fe40000004100 */
[----:B------:R-:W-:Y:S02]  /*15d0*/  HADD2.F32 R25, -RZ, R8.H1_H1 ;  /* 0x30000008ff197230 */ /* 0x000fe40000004100 */
[----:B------:R-:W-:Y:S01]  /*15e0*/  FFMA.FTZ R6, R33, R6, R24 ;  /* 0x0000000621067223 */ /* 0x000fe20000010018 */
[----:B------:R-:W-:Y:S02]  /*15f0*/  HADD2.F32 R26, -RZ, R26.H1_H1 ;  /* 0x3000001aff1a7230 */ /* 0x000fe40000004100 */
[----:B------:R-:W-:-:S03]  /*1600*/  HADD2.F32 R8, -RZ, R27.H0_H0 ;  /* 0x2000001bff087230 */ /* 0x000fc60000004100 */
[----:B------:R-:W-:Y:S01]  /*1610*/  FFMA.FTZ R4, R7, R26, R4 ;  /* 0x0000001a07047223 */ /* 0x000fe20000010004 */
[----:B----4-:R-:W-:Y:S02]  /*1620*/  HADD2.F32 R7, -RZ, R28.H0_H0 ;  /* 0x2000001cff077230 */ /* 0x010fe40000004100 */
[----:B------:R-:W-:Y:S01]  /*1630*/  FFMA.FTZ R5, R5, R8, R6 ;  /* 0x0000000805057223 */ /* 0x000fe20000010006 */
        /* <DEDUP_REMOVED lines=24> */
.L_x_24225:
        /* <DEDUP_REMOVED lines=12> */
.L_x_24175:
[----:B------:R-:W-:Y:S05]  /*1880*/  BSYNC B1 ;  /* 0x0000000000017941 */ /* 0x000fea0003800000 */
.L_x_24173:
        /* <DEDUP_REMOVED lines=14> */
.L_x_24172:
[----:B------:R-:W-:Y:S05]  /*1970*/  BSYNC B0 ;  /* 0x0000000000007941 */ /* 0x000fea0003800000 */
.L_x_24171:
        /* <DEDUP_REMOVED lines=21> */
[----:B-----5:R0:W1:Y:S02]  /*1ad0*/  SHFL.BFLY PT, R12, R11, 0x4, 0x1f ;  /* 0x0c801f000b0c7f89 */ /* 0x02006400000e0000 */
.L_x_24230:
        /* <DEDUP_REMOVED lines=41> */
.L_x_24183:
        /* <DEDUP_REMOVED lines=11> */
.L_x_24182:
[----:B------:R-:W-:Y:S05]  /*1e20*/  BSYNC.RECONVERGENT B1 ;  /* 0x0000000000017941 */ /* 0x000fea0003800200 */
.L_x_24181:
        /* <DEDUP_REMOVED lines=12> */
.L_x_24186:
        /* <DEDUP_REMOVED lines=100> */
.L_x_24185:
[----:B------:R-:W-:Y:S05]  /*2530*/  BSYNC.RECONVERGENT B1 ;  /* 0x0000000000017941 */ /* 0x000fea0003800200 */
.L_x_24184:
        /* <DEDUP_REMOVED lines=55> */
.L_x_24188:
[----:B------:R-:W-:Y:S05]  /*28b0*/  BSYNC.RECONVERGENT B1 ;  /* 0x0000000000017941 */ /* 0x000fea0003800200 */
.L_x_24187:
        /* <DEDUP_REMOVED lines=26> */
.L_x_24180:
[----:B------:R-:W-:Y:S05]  /*2a60*/  BSYNC.RECONVERGENT B0 ;  /* 0x0000000000007941 */ /* 0x000fea0003800200 */
.L_x_24179:
        /* <DEDUP_REMOVED lines=40> */
.L_x_24193:
[----:B------:R-:W1:Y:S01]  /*2cf0*/  LDS R12, [R11] ;  /* 0x000000000b0c7984 */ /* 0x000e620000000800 */
[----:B------:R-:W-:-:S04]  /*2d00*/  IADD3 R14, PT, PT, R14, 0x1, RZ ;  /* 0x000000010e0e7810 */ /* 0x000fc80007ffe0ff */
[----:B------:R-:W-:Y:S01]  /*2d10*/  ISETP.NE.AND P0, PT, R14, RZ, PT ;  /* 0x000000ff0e00720c */ /* 0x000fe20003f05270 */
[----:B-1----:R-:W-:-:S05]  /*2d20*/  FMUL.FTZ R12, R12, R9 ;  /* 0x000000090c0c7220 */ /* 0x002fca0000410000 */
[----:B------:R1:W-:Y:S02]  /*2d30*/  STS [R11], R12 ;  /* 0x0000000c0b007388 */ /* 0x0003e40000000800 */
[----:B-1----:R-:W-:-:S05]  /*2d40*/  VIADD R11, R11, 0x200 ;  /* 0x000002000b0b7836 */ /* 0x002fca0000000000 */
[----:B------:R-:W-:Y:S05]  /*2d50*/  @P0 BRA `(.L_x_24193) ;  /* 0xfffffffc00e40947 */ /* 0x000fea000383ffff */
.L_x_24192:
[----:B------:R-:W-:Y:S05]  /*2d60*/  BSYNC.RECONVERGENT B1 ;  /* 0x0000000000017941 */ /* 0x000fea0003800200 */
.L_x_24191:
        /* <DEDUP_REMOVED lines=12> */
.L_x_24196:
        /* <DEDUP_REMOVED lines=52> */
.L_x_24195:
[----:B------:R-:W-:Y:S05]  /*3170*/  BSYNC.RECONVERGENT B1 ;  /* 0x0000000000017941 */ /* 0x000fea0003800200 */
.L_x_24194:
        /* <DEDUP_REMOVED lines=31> */
.L_x_24198:
[----:B------:R-:W-:Y:S05]  /*3370*/  BSYNC.RECONVERGENT B1 ;  /* 0x0000000000017941 */ /* 0x000fea0003800200 */
.L_x_24197:
        /* <DEDUP_REMOVED lines=14> */
.L_x_24190:
[----:B------:R-:W-:Y:S05]  /*3460*/  BSYNC.RECONVERGENT B0 ;  /* 0x0000000000007941 */ /* 0x000fea0003800200 */
.L_x_24189:
        /* <DEDUP_REMOVED lines=26> */
.L_x_24200:
[----:B--23--:R-:W-:Y:S05]  /*3610*/  BSYNC.RECONVERGENT B0 ;  /* 0x0000000000007941 */ /* 0x00cfea0003800200 */
.L_x_24199:
        /* <DEDUP_REMOVED lines=41> */
.L_x_24213:
        /* <DEDUP_REMOVED lines=90> */
.L_x_24206:
[----:B------:R-:W-:Y:S05]  /*3e50*/  BSYNC.RECONVERGENT B2 ;  /* 0x0000000000027941 */ /* 0x000fea0003800200 */
.L_x_24205:
        /* <DEDUP_REMOVED lines=38> */
.L_x_24208:
[----:B------:R-:W-:Y:S05]  /*40c0*/  BSYNC.RECONVERGENT B2 ;  /* 0x0000000000027941 */ /* 0x000fea0003800200 */
.L_x_24207:
        /* <DEDUP_REMOVED lines=39> */
.L_x_24210:
[----:B------:R-:W-:Y:S05]  /*4340*/  BSYNC.RECONVERGENT B2 ;  /* 0x0000000000027941 */ /* 0x000fea0003800200 */
.L_x_24209:
        /* <DEDUP_REMOVED lines=51> */
.L_x_24212:
[----:B------:R-:W-:Y:S05]  /*4680*/  BSYNC.RECONVERGENT B2 ;  /* 0x0000000000027941 */ /* 0x000fea0003800200 */
.L_x_24211:
        /* <DEDUP_REMOVED lines=8> */
.L_x_24204:
[----:B------:R-:W-:Y:S05]  /*4710*/  BSYNC.RECONVERGENT B0 ;  /* 0x0000000000007941 */ /* 0x000fea0003800200 */
.L_x_24203:
[C---:B------:R-:W-:Y:S01]  /*4720*/  VIADD R9, R21.reuse, 0x3 ;  /* 0x0000000315097836 */ /* 0x040fe20000000000 */
[----:B------:R-:W-:Y:S01]  /*4730*/  IADD3 R2, P1, PT, R2, 0x10, RZ ;  /* 0x0000001002027810 */ /* 0x000fe20007f3e0ff */
[----:B------:R-:W-:Y:S01]  /*4740*/  VIADD R21, R21, 0x4 ;  /* 0x0000000415157836 */ /* 0x000fe20000000000 */
[----:B------:R-:W-:Y:S01]  /*4750*/  IADD3 R26, PT, PT, R26, 0x4, RZ ;  /* 0x000000041a1a7810 */ /* 0x000fe20007ffe0ff */
[----:B-1----:R-:W-:Y:S01]  /*4760*/  VIADD R24, R24, 0x80 ;  /* 0x0000008018187836 */ /* 0x002fe20000000000 */
[----:B------:R-:W-:Y:S02]  /*4770*/  ISETP.GE.U32.AND P0, PT, R9, R6, PT ;  /* 0x000000060900720c */ /* 0x000fe40003f06070 */
[----:B------:R-:W-:Y:S02]  /*4780*/  IADD3 R22, PT, PT, R22, 0x20, RZ ;  /* 0x0000002016167810 */ /* 0x000fe40007ffe0ff */
[----:B------:R-:W-:-:S09]  /*4790*/  IADD3.X R3, PT, PT, RZ, R3, RZ, P1, !PT ;  /* 0x00000003ff037210 */ /* 0x000fd20000ffe4ff */
[----:B------:R-:W-:Y:S05]  /*47a0*/  @!P0 BRA `(.L_x_24213) ;  /* 0xfffffff000408947 */ /* 0x000fea000383ffff */
.L_x_24202:
[----:B------:R-:W-:Y:S05]  /*47b0*/  BSYNC.RECONVERGENT B1 ;  /* 0x0000000000017941 */ /* 0x000fea0003800200 */
.L_x_24201:
        /* <DEDUP_REMOVED lines=20> */
.L_x_24215:
[----:B------:R-:W-:Y:S05]  /*4900*/  BSYNC.RECONVERGENT B0 ;  /* 0x0000000000007941 */ /* 0x000fea0003800200 */
.L_x_24214:
        /* <DEDUP_REMOVED lines=12> */
.L_x_24217:
[----:B------:R-:W-:Y:S05]  /*49d0*/  BSYNC.RECONVERGENT B0 ;  /* 0x0000000000007941 */ /* 0x000fea0003800200 */
.L_x_24216:
        /* <DEDUP_REMOVED lines=8> */
.L_x_24219:
[----:B------:R-:W-:Y:S05]  /*4a60*/  BSYNC.RECONVERGENT B0 ;  /* 0x0000000000007941 */ /* 0x000fea0003800200 */
.L_x_24218:
        /* <DEDUP_REMOVED lines=12> */
.L_x_24221:
[----:B------:R-:W-:Y:S05]  /*4b30*/  BSYNC.RECONVERGENT B0 ;  /* 0x0000000000007941 */ /* 0x000fea0003800200 */
.L_x_24220:
        /* <DEDUP_REMOVED lines=9> */
[----:B----4-:R-:W-:-:S05]  /*4bd0*/  IMAD.U32 R3, RZ, RZ, UR5 ;  /* 0x00000005ff037e24 */ /* 0x010fca000f8e00ff */
        /* <DEDUP_REMOVED lines=13> */
.L_x_24176:
        /* <DEDUP_REMOVED lines=8> */
.L_x_24223:
[----:B------:R-:W-:Y:S05]  /*4d30*/  BSYNC B2 ;  /* 0x0000000000027941 */ /* 0x000fea0003800000 */
.L_x_24222:
        /* <DEDUP_REMOVED lines=9> */
.L_x_24224:
[----:B------:R-:W-:Y:S01]  /*4dd0*/  IMAD.MOV.U32 R4, RZ, RZ, R24 ;  /* 0x000000ffff047224 */ /* 0x000fe200078e0018 */
[----:B------:R-:W-:Y:S06]  /*4de0*/  BRA `(.L_x_24225) ;  /* 0xffffffc800747947 */ /* 0x000fec000383ffff */
.L_x_24178:
        /* <DEDUP_REMOVED lines=8> */
.L_x_24227:
[----:B------:R-:W-:Y:S05]  /*4e70*/  BSYNC B0 ;  /* 0x0000000000007941 */ /* 0x000fea0003800000 */
.L_x_24226:
        /* <DEDUP_REMOVED lines=9> */
.L_x_24228:
[----:B------:R-:W-:Y:S01]  /*4f10*/  HFMA2 R25, -RZ, RZ, 0, 2.384185791015625e-07 ;  /* 0x00000004ff197431 */ /* 0x000fe200000001ff */
[----:B------:R-:W-:-:S04]  /*4f20*/  MOV R2, R24 ;  /* 0x0000001800027202 */ /* 0x000fc80000000f00 */
[----:B------:R-:W-:-:S05]  /*4f30*/  FMNMX.FTZ R11, R3, R2, !PT ;  /* 0x00000002030b7209 */ /* 0x000fca0007810000 */
[----:B------:R-:W-:-:S07]  /*4f40*/  IMAD.MOV.U32 R28, RZ, RZ, R11 ;  /* 0x000000ffff1c7224 */ /* 0x000fce00078e000b */
[----:B------:R-:W-:Y:S05]  /*4f50*/  WARPSYNC.COLLECTIVE R23, `(.L_x_24229) ;  /* 0x0000000017087348 */ /* 0x000fea0003c00000 */
[----:B------:R0:W1:Y:S02]  /*4f60*/  SHFL.BFLY P2, R24, R28, R25, R30 ;  /* 0x0c0000191c187389 */ /* 0x000064000004001e */
[----:B01----:R-:W-:Y:S05]  /*4f70*/  ENDCOLLECTIVE ;  /* 0x000000000000791b */ /* 0x003fea0003800000 */
.L_x_24229:
[----:B------:R-:W-:Y:S01]  /*4f80*/  MOV R12, R24 ;  /* 0x00000018000c7202 */ /* 0x000fe20000000f00 */
[----:B------:R-:W-:Y:S06]  /*4f90*/  BRA `(.L_x_24230) ;  /* 0xffffffc800d07947 */ /* 0x000fec000383ffff */
.L_x_24231:
        /* <DEDUP_REMOVED lines=14> */
.L_x_27686:


//--------------------- .text._ZN4vllm32paged_attention_v2_reduce_kernelItLi96ELi128ELi512EEEvPT_PKfS4_PKS1_PKii --------------------------
	.section	.text._ZN4vllm32paged_attention_v2_reduce_kernelItLi96ELi128ELi512EEEvPT_PKfS4_PKS1_PKii,"ax",@progbits
	.align	128
        .global         _ZN4vllm32paged_attention_v2_reduce_kernelItLi96ELi128ELi512EEEvPT_PKfS4_PKS1_PKii
        .type           _ZN4vllm32paged_attention_v2_reduce_kernelItLi96ELi128ELi512EEEvPT_PKfS4_PKS1_PKii,@function
        .size           _ZN4vllm32paged_attention_v2_reduce_kernelItLi96ELi128ELi512EEEvPT_PKfS4_PKS1_PKii,(.L_x_27687 - _ZN4vllm32paged_attention_v2_reduce_kernelItLi96ELi128ELi512EEEvPT_PKfS4_PKS1_PKii)
        .other          _ZN4vllm32paged_attention_v2_reduce_kernelItLi96ELi128ELi512EEEvPT_PKfS4_PKS1_PKii,@"STO_CUDA_ENTRY STV_DEFAULT"
_ZN4vllm32paged_attention_v2_reduce_kernelItLi96ELi128ELi512EEEvPT_PKfS4_PKS1_PKii:
.text._ZN4vllm32paged_attention_v2_reduce_kernelItLi96ELi128ELi512EEEvPT_PKfS4_PKS1_PKii:
        /* <DEDUP_REMOVED lines=72> */
.L_x_24235:
        /* <DEDUP_REMOVED lines=10> */
.L_x_24234:
[----:B------:R-:W-:Y:S05]  /*0520*/  BSYNC.RECONVERGENT B0 ;  /* 0x0000000000007941 */ /* 0x000fea0003800200 */
.L_x_24233:
        /* <DEDUP_REMOVED lines=8> */
.L_x_24236:
        /* <DEDUP_REMOVED lines=48> */
.L_x_24232:
        /* <DEDUP_REMOVED lines=60> */
.L_x_24241:
        /* <DEDUP_REMOVED lines=11> */
.L_x_24240:
[----:B------:R-:W-:Y:S05]  /*0d20*/  BSYNC.RECONVERGENT B1 ;  /* 0x0000000000017941 */ /* 0x000fea0003800200 */
.L_x_24239:
        /* <DEDUP_REMOVED lines=9> */
.L_x_24242:
        /* <DEDUP_REMOVED lines=37> */
.L_x_24238:
[----:B------:R-:W-:Y:S05]  /*1010*/  BSYNC.RECONVERGENT B0 ;  /* 0x0000000000007941 */ /* 0x000fea0003800200 */
.L_x_24237:
        /* <DEDUP_REMOVED lines=78> */
.L_x_24247:
        /* <DEDUP_REMOVED lines=17> */
.L_x_24246:
[----:B------:R-:W-:Y:S05]  /*1610*/  BSYNC.RECONVERGENT B1 ;  /* 0x0000000000017941 */ /* 0x000fea0003800200 */
.L_x_24245:
[----:B------:R-:W-:Y:S05]  /*1620*/  @!P0 BRA `(.L_x_24244) ;  /* 0x0000000400208947 */ /* 0x000fea0003800000 */
[----:B------:R-:W-:Y:S01]  /*1630*/  UIADD3 UR4, UPT, UPT, UR5, 0x20, URZ ;  /* 0x0000002005047890 */ /* 0x000fe2000fffe0ff */
[C---:B------:R-:W-:Y:S01]  /*1640*/  LEA R18, R16.reuse, R17, 0x1 ;  /* 0x0000001110127211 */ /* 0x040fe200078e08ff */
[----:B0-----:R-:W-:Y:S02]  /*1650*/  IMAD R20, R16, 0x3, R17 ;  /* 0x0000000310147824 */ /* 0x001fe400078e0211 */
[----:B------:R-:W-:Y:S01]  /*1660*/  ULEA UR4, UR12, UR4, 0x18 ;  /* 0x000000040c047291 */ /* 0x000fe2000f8ec0ff */
[----:B------:R-:W-:-:S05]  /*1670*/  IMAD.IADD R21, R17, 0x1, R16 ;  /* 0x0000000111157824 */ /* 0x000fca00078e0210 */
[----:B------:R-:W-:-:S07]  /*1680*/  LEA R23, R17, UR4, 0x2 ;  /* 0x0000000411177c11 */ /* 0x000fce000f8e10ff */
.L_x_24248:
        /* <DEDUP_REMOVED lines=66> */
.L_x_24244:
[----:B------:R-:W-:Y:S05]  /*1ab0*/  BSYNC.RECONVERGENT B0 ;  /* 0x0000000000007941 */ /* 0x000fea0003800200 */
.L_x_24243:
        /* <DEDUP_REMOVED lines=51> */
.L_x_24251:
        /* <DEDUP_REMOVED lines=84> */
.L_x_24250:
        /* <DEDUP_REMOVED lines=48> */
.L_x_24252:
        /* <DEDUP_REMOVED lines=28> */
.L_x_24253:
        /* <DEDUP_REMOVED lines=13> */
.L_x_24249:
        /* <DEDUP_REMOVED lines=9> */
.L_x_24254:
        /* <DEDUP_REMOVED lines=11> */
.L_x_27687:


//--------------------- .text._ZN4vllm25paged_attention_v2_kernelIttLi96ELi8ELi128ELNS_18Fp8KVCacheDataTypeE0ELb1ELi512EEEvPfS2_PT_PKS3_PKT0_S9_ifPKiSB_iPKfiiiSD_SD_iiiii --------------------------
	.section	.text._ZN4vllm25paged_attention_v2_kernelIttLi96ELi8ELi128ELNS_18Fp8KVCacheDataTypeE0ELb1ELi512EEEvPfS2_PT_PKS3_PKT0_S9_ifPKiSB_iPKfiiiSD_SD_iiiii,"ax",@progbits
	.align	128
        .global         _ZN4vllm25paged_attention_v2_kernelIttLi96ELi8ELi128ELNS_18Fp8KVCacheDataTypeE0ELb1ELi512EEEvPfS2_PT_PKS3_PKT0_S9_ifPKiSB_iPKfiiiSD_SD_iiiii
        .type           _ZN4vllm25paged_attention_v2_kernelIttLi96ELi8ELi128ELNS_18Fp8KVCacheDataTypeE0ELb1ELi512EEEvPfS2_PT_PKS3_PKT0_S9_ifPKiSB_iPKfiiiSD_SD_iiiii,@function
        .size           _ZN4vllm25paged_attention_v2_kernelIttLi96ELi8ELi128ELNS_18Fp8KVCacheDataTypeE0ELb1ELi512EEEvPfS2_PT_PKS3_PKT0_S9_ifPKiSB_iPKfiiiSD_SD_iiiii,(.L_x_27688 - _ZN4vllm25paged_attention_v2_kernelIttLi96ELi8ELi128ELNS_18Fp8KVCacheDataTypeE0ELb1ELi512EEEvPfS2_PT_PKS3_PKT0_S9_ifPKiSB_iPKfiiiSD_SD_iiiii)
        .other          _ZN4vllm25paged_attention_v2_kernelIttLi96ELi8ELi128ELNS_18Fp8KVCacheDataTypeE0ELb1ELi512EEEvPfS2_PT_PKS3_PKT0_S9_ifPKiSB_iPKfiiiSD_SD_iiiii,@"STO_CUDA_ENTRY STV_DEFAULT"
_ZN4vllm25paged_attention_v2_kernelIttLi96ELi8ELi128ELNS_18Fp8KVCacheDataTypeE0ELb1ELi512EEEvPfS2_PT_PKS3_PKT0_S9_ifPKiSB_iPKfiiiSD_SD_iiiii:
.text._ZN4vllm25paged_attention_v2_kernelIttLi96ELi8ELi128ELNS_18Fp8KVCacheDataTypeE0ELb1ELi512EEEvPfS2_PT_PKS3_PKT0_S9_ifPKiSB_iPKfiiiSD_SD_iiiii:
        /* <DEDUP_REMOVED lines=42> */
[----:B------:R-:W2:Y:S01]  /*02a0*/  @UP0 LDCU.64 UR4, c[0x0][0x3d0] ;  /* 0x00007a00ff0407ac */ /* 0x000ea20008000a00 */
[----:B----4-:R-:W-:-:S02]  /*02b0*/  @!P0 LEA R2, P1, R3, R6, 0x1 ;  /* 0x0000000603028211 */ /* 0x010fc400078208ff */
[----:B------:R-:W4:Y:S02]  /*02c0*/  I2F.RP R6, UR9 ;  /* 0x0000000900067d06 */ /* 0x000f240008209400 */
[----:B------:R-:W-:-:S05]  /*02d0*/  @!P0 LEA.HI.X R3, R3, R7, R4, 0x1, P1 ;  /* 0x0000000703038211 */ /* 0x000fca00008f0c04 */
[----:B------:R1:W3:Y:S01]  /*02e0*/  @!P0 LDG.E.CONSTANT R2, desc[UR14][R2.64] ;  /* 0x0000000e02028981 */ /* 0x0002e2000c1e9900 */
[----:B------:R-:W1:Y:S01]  /*02f0*/  LDCU UR23, c[0x0][0x370] ;  /* 0x00006e00ff1777ac */ /* 0x000e620008000800 */
[----:B------:R-:W-:Y:S01]  /*0300*/  PLOP3.LUT P1, PT, PT, PT, UP0, 0x80, 0x8 ;  /* 0x000000000008781c */ /* 0x000fe20003f2f008 */
[----:B--2---:R-:W-:Y:S01]  /*0310*/  @UP0 UIMAD.WIDE.U32 UR4, UR20, 0x4, UR4 ;  /* 0x00000004140408a5 */ /* 0x004fe2000f8e0004 */
[----:B----4-:R-:W2:Y:S05]  /*0320*/  MUFU.RCP R6, R6 ;  /* 0x0000000600067308 */ /* 0x010eaa0000001000 */
[----:B------:R-:W-:Y:S01]  /*0330*/  IMAD.U32 R5, RZ, RZ, UR5 ;  /* 0x00000005ff057e24 */ /* 0x000fe2000f8e00ff */
[----:B------:R-:W-:-:S02]  /*0340*/  MOV R4, UR4 ;  /* 0x0000000400047c02 */ /* 0x000fc40008000f00 */
[----:B--2---:R-:W-:Y:S02]  /*0350*/  IADD3 R7, PT, PT, R6, 0xffffffe, RZ ;  /* 0x0ffffffe06077810 */ /* 0x004fe40007ffe0ff */
[----:B-1----:R-:W-:Y:S01]  /*0360*/  IABS R3, UR23 ;  /* 0x0000001700037c13 */ /* 0x002fe20008000000 */
[----:B------:R-:W-:Y:S01]  /*0370*/  UMOV UR4, URZ ;  /* 0x000000ff00047c82 */ /* 0x000fe20008000000 */
[----:B------:R1:W5:Y:S01]  /*0380*/  @P1 LDG.E.CONSTANT R12, desc[UR14][R4.64] ;  /* 0x0000000e040c1981 */ /* 0x000362000c1e9900 */
[----:B------:R-:W-:Y:S01]  /*0390*/  UIADD3 UR10, UPT, UPT, UR21, -0x1, URZ ;  /* 0xffffffff150a7890 */ /* 0x000fe2000fffe0ff */
[----:B------:R-:W2:Y:S01]  /*03a0*/  F2I.FTZ.U32.TRUNC.NTZ R7, R7 ;  /* 0x0000000700077305 */ /* 0x000ea2000021f000 */
[----:B------:R-:W-:Y:S01]  /*03b0*/  R2UR UR8, R3 ;  /* 0x00000000030872ca */ /* 0x000fe200000e0000 */
[----:B------:R-:W-:Y:S01]  /*03c0*/  IMAD.U32 R3, RZ, RZ, UR28 ;  /* 0x0000001cff037e24 */ /* 0x000fe2000f8e00ff */
[----:B------:R-:W-:Y:S01]  /*03d0*/  LOP3.LUT R13, R0, 0x3, RZ, 0xc0, !PT ;  /* 0x00000003000d7812 */ /* 0x000fe200078ec0ff */
[----:B------:R-:W-:Y:S01]  /*03e0*/  BSSY B0, `(.L_x_24255) ;  /* 0x000013f000007945 */ /* 0x000fe20003800000 */
[----:B------:R-:W-:Y:S01]  /*03f0*/  IMAD.U32 R9, RZ, RZ, UR10 ;  /* 0x0000000aff097e24 */ /* 0x000fe2000f8e00ff */
[----:B------:R-:W-:Y:S01]  /*0400*/  ULOP3.LUT UR10, UR10, UR28, URZ, 0x3c, !UPT ;  /* 0x0000001c0a0a7292 */ /* 0x000fe2000f8e3cff */
[----:B------:R-:W-:Y:S01]  /*0410*/  IABS R27, R3 ;  /* 0x00000003001b7213 */ /* 0x000fe20000000000 */
[----:B-1----:R-:W-:-:S02]  /*0420*/  HFMA2 R4, -RZ, RZ, 0, 0 ;  /* 0x00000000ff047431 */ /* 0x002fc400000001ff */
[----:B------:R-:W-:Y:S01]  /*0430*/  UISETP.GE.AND UP2, UPT, UR10, URZ, UPT ;  /* 0x000000ff0a00728c */ /* 0x000fe2000bf46270 */
[----:B------:R-:W1:Y:S01]  /*0440*/  I2F.RP R6, R27 ;  /* 0x0000001b00067306 */ /* 0x000e620000209400 */
[----:B------:R-:W-:Y:S01]  /*0450*/  IMAD.MOV.U32 R14, RZ, RZ, R27 ;  /* 0x000000ffff0e7224 */ /* 0x000fe200078e001b */
[----:B--2---:R-:W-:-:S06]  /*0460*/  R2UR UR5, R7 ;  /* 0x00000000070572ca */ /* 0x004fcc00000e0000 */
[----:B-1----:R-:W1:Y:S07]  /*0470*/  MUFU.RCP R6, R6 ;  /* 0x0000000600067308 */ /* 0x002e6e0000001000 */
[----:B------:R-:W-:-:S04]  /*0480*/  UIADD3 UR7, UPT, UPT, URZ, -UR5, URZ ;  /* 0x80000005ff077290 */ /* 0x000fc8000fffe0ff */
[----:B------:R-:W-:-:S04]  /*0490*/  UIMAD UR7, UR7, UR9, URZ ;  /* 0x00000009070772a4 */ /* 0x000fc8000f8e02ff */
[----:B------:R-:W-:-:S04]  /*04a0*/  UIMAD.WIDE.U32 UR4, UR5, UR7, UR4 ;  /* 0x00000007050472a5 */ /* 0x000fc8000f8e0004 */
[----:B------:R-:W-:Y:S01]  /*04b0*/  UIMAD.WIDE.U32 UR4, UR5, UR8, URZ ;  /* 0x00000008050472a5 */ /* 0x000fe2000f8e00ff */
[----:B-1----:R-:W-:-:S03]  /*04c0*/  VIADD R5, R6, 0xffffffe ;  /* 0x0ffffffe06057836 */ /* 0x002fc60000000000 */
[----:B------:R-:W-:-:S04]  /*04d0*/  UIADD3 UR4, UPT, UPT, URZ, -UR5, URZ ;  /* 0x80000005ff047290 */ /* 0x000fc8000fffe0ff */
[----:B------:R-:W-:Y:S01]  /*04e0*/  UIMAD UR4, UR9, UR4, UR8 ;  /* 0x00000004090472a4 */ /* 0x000fe2000f8e0208 */
[----:B------:R-:W1:Y:S03]  /*04f0*/  F2I.FTZ.U32.TRUNC.NTZ R5, R5 ;  /* 0x0000000500057305 */ /* 0x000e66000021f000 */
        /* <DEDUP_REMOVED lines=18> */
[----:B------:R-:W-:Y:S01]  /*0620*/  IMAD.HI.U32 R7, R5, R7, UR4 ;  /* 0x0000000405077e27 */ /* 0x000fe2000f8e0007 */
[----:B------:R-:W-:Y:S02]  /*0630*/  MOV R5, 0x400 ;  /* 0x0000040000057802 */ /* 0x000fe40000000f00 */
[-C--:B------:R-:W-:Y:S02]  /*0640*/  IABS R3, R8.reuse ;  /* 0x0000000800037213 */ /* 0x080fe40000000000 */
[----:B------:R-:W-:Y:S02]  /*0650*/  R2UR UR32, R7 ;  /* 0x00000000072072ca */ /* 0x000fe400000e0000 */
[----:B------:R-:W-:Y:S02]  /*0660*/  R2UR UR25, R3 ;  /* 0x00000000031972ca */ /* 0x000fe400000e0000 */
[----:B------:R-:W-:-:S02]  /*0670*/  IABS R8, R8 ;  /* 0x0000000800087213 */ /* 0x000fc40000000000 */
[----:B------:R-:W-:-:S09]  /*0680*/  MOV R7, UR19 ;  /* 0x0000001300077c02 */ /* 0x000fd20008000f00 */
[----:B------:R-:W1:Y:S08]  /*0690*/  I2F.RP R3, UR25 ;  /* 0x0000001900037d06 */ /* 0x000e700008209400 */
[----:B-1----:R-:W1:Y:S02]  /*06a0*/  MUFU.RCP R3, R3 ;  /* 0x0000000300037308 */ /* 0x002e640000001000 */
[----:B-1----:R-:W-:Y:S01]  /*06b0*/  VIADD R4, R3, 0xffffffe ;  /* 0x0ffffffe03047836 */ /* 0x002fe20000000000 */
[----:B------:R-:W-:-:S04]  /*06c0*/  IABS R3, R9 ;  /* 0x0000000900037213 */ /* 0x000fc80000000000 */
        /* <DEDUP_REMOVED lines=9> */
[----:B------:R-:W-:Y:S01]  /*0760*/  IADD3 R6, PT, PT, RZ, -UR11, RZ ;  /* 0x8000000bff067c10 */ /* 0x000fe2000fffe0ff */
[----:B------:R-:W1:Y:S03]  /*0770*/  S2R R8, SR_CgaCtaId ;  /* 0x0000000000087919 */ /* 0x000e660000008800 */
[----:B------:R-:W-:Y:S01]  /*0780*/  R2UR UR12, R3 ;  /* 0x00000000030c72ca */ /* 0x000fe200000e0000 */
[----:B------:R-:W-:Y:S01]  /*0790*/  IMAD R4, R27, R6, UR4 ;  /* 0x000000041b047e24 */ /* 0x000fe2000f8e0206 */
[----:B------:R-:W-:Y:S01]  /*07a0*/  UIADD3 UR7, UPT, UPT, URZ, -UR5, URZ ;  /* 0x80000005ff077290 */ /* 0x000fe2000fffe0ff */
[----:B------:R-:W-:Y:S01]  /*07b0*/  SHF.R.U32.HI R6, RZ, 0x2, R0 ;  /* 0x00000002ff067819 */ /* 0x000fe20000011600 */
[----:B------:R-:W-:-:S02]  /*07c0*/  UMOV UR4, URZ ;  /* 0x000000ff00047c82 */ /* 0x000fc40008000000 */
[----:B------:R-:W-:Y:S01]  /*07d0*/  UIMAD UR7, UR7, UR25, URZ ;  /* 0x00000019070772a4 */ /* 0x000fe2000f8e02ff */
[----:B------:R-:W-:-:S03]  /*07e0*/  ISETP.GT.U32.AND P1, PT, R27, R4, PT ;  /* 0x000000041b00720c */ /* 0x000fc60003f24070 */
        /* <DEDUP_REMOVED lines=19> */
[----:B-1----:R-:W-:Y:S01]  /*0920*/  LEA R4, R8, R5, 0x18 ;  /* 0x0000000508047211 */ /* 0x002fe200078ec0ff */
[----:B------:R-:W-:Y:S02]  /*0930*/  @UP0 UIMAD UR12, UR12, UR29, 0x1 ;  /* 0x000000010c0c04a4 */ /* 0x000fe4000f8e021d */
[----:B------:R-:W-:Y:S02]  /*0940*/  UISETP.GE.AND UP5, UPT, UR4, URZ, UPT ;  /* 0x000000ff0400728c */ /* 0x000fe4000bfa6270 */
[----:B------:R-:W-:Y:S01]  /*0950*/  IMAD R13, R13, 0x30, R4 ;  /* 0x000000300d0d7824 */ /* 0x000fe200078e0204 */
[----:B------:R-:W-:Y:S02]  /*0960*/  SHF.R.U32.HI R4, RZ, 0x5, R0 ;  /* 0x00000005ff047819 */ /* 0x000fe40000011600 */
[----:B------:R-:W-:Y:S01]  /*0970*/  @UP4 UIADD3 UR5, UPT, UPT, UR5, 0x1, URZ ;  /* 0x0000000105054890 */ /* 0x000fe2000fffe0ff */
[----:B------:R-:W-:Y:S01]  /*0980*/  @!P0 IMAD R3, R6, 0x4, R13 ;  /* 0x0000000406038824 */ /* 0x000fe200078e020d */
[----:B------:R-:W-:Y:S01]  /*0990*/  UISETP.NE.AND UP4, UPT, UR17, URZ, UPT ;  /* 0x000000ff1100728c */ /* 0x000fe2000bf85270 */
[----:B------:R-:W-:Y:S01]  /*09a0*/  IMAD R18, R7, 0x40, R4 ;  /* 0x0000004007127824 */ /* 0x000fe200078e0204 */
[----:B------:R-:W-:Y:S01]  /*09b0*/  VOTEU.ANY UP3, P1 ;  /* 0x0000000000ff7886 */ /* 0x000fe20000860100 */
[----:B------:R-:W-:-:S02]  /*09c0*/  MOV R0, 0xff7fffff ;  /* 0xff7fffff00007802 */ /* 0x000fc40000000f00 */
        /* <DEDUP_REMOVED lines=11> */
[----:B------:R-:W-:-:S13]  /*0a80*/  ISETP.GE.U32.AND P0, PT, R18, UR7, PT ;  /* 0x0000000712007c0c */ /* 0x000fda000bf06070 */
[----:B0-----:R-:W-:Y:S05]  /*0a90*/  @P0 BRA `(.L_x_24256) ;  /* 0x0000000c004c0947 */ /* 0x001fea0003800000 */
        /* <DEDUP_REMOVED lines=29> */
.L_x_24261:
        /* <DEDUP_REMOVED lines=54> */
.L_x_24258:
        /* <DEDUP_REMOVED lines=16> */
[----:B0-----:R-:W-:-:S02]  /*10d0*/  HADD2.F32 R28, -RZ, R5.H0_H0 ;  /* 0x20000005ff1c7230 */ /* 0x001fc40000004100 */
[--C-:B------:R-:W-:Y:S02]  /*10e0*/  HADD2.F32 R35, -RZ, R4.reuse.H0_H0 ;  /* 0x20000004ff237230 */ /* 0x100fe40000004100 */
[----:B------:R-:W-:Y:S02]  /*10f0*/  HADD2.F32 R5, -RZ, R5.H1_H1 ;  /* 0x30000005ff057230 */ /* 0x000fe40000004100 */
[----:B------:R-:W-:Y:S02]  /*1100*/  HADD2.F32 R4, -RZ, R4.H1_H1 ;  /* 0x30000004ff047230 */ /* 0x000fe40000004100 */
[----:B--2---:R-:W-:-:S05]  /*1110*/  HADD2.F32 R29, -RZ, R34.H0_H0 ;  /* 0x20000022ff1d7230 */ /* 0x004fca0000004100 */
[----:B------:R-:W-:Y:S01]  /*1120*/  FMUL.FTZ R30, R28, R29 ;  /* 0x0000001d1c1e7220 */ /* 0x000fe20000410000 */
[----:B---3--:R-:W-:Y:S01]  /*1130*/  HADD2.F32 R28, -RZ, R11.H0_H0 ;  /* 0x2000000bff1c7230 */ /* 0x008fe20000004100 */
[----:B------:R-:W2:Y:S04]  /*1140*/  LDG.E.CONSTANT R29, desc[UR14][R8.64+0x500] ;  /* 0x0005000e081d7981 */ /* 0x000ea8000c1e9900 */
[----:B------:R-:W-:Y:S02]  /*1150*/  FFMA.FTZ R35, R35, R28, R30 ;  /* 0x0000001c23237223 */ /* 0x000fe4000001001e */
[----:B------:R-:W3:Y:S04]  /*1160*/  LDG.E.CONSTANT R28, desc[UR14][R8.64+0x480] ;  /* 0x0004800e081c7981 */ /* 0x000ee8000c1e9900 */
[----:B------:R0:W3:Y:S01]  /*1170*/  LDG.E.CONSTANT R30, desc[UR14][R8.64+0x580] ;  /* 0x0005800e081e7981 */ /* 0x0000e2000c1e9900 */
[----:B------:R-:W-:-:S02]  /*1180*/  HADD2.F32 R34, -RZ, R34.H1_H1 ;  /* 0x30000022ff227230 */ /* 0x000fc40000004100 */
[----:B------:R-:W-:-:S03]  /*1190*/  HADD2.F32 R11, -RZ, R11.H1_H1 ;  /* 0x3000000bff0b7230 */ /* 0x000fc60000004100 */
[----:B------:R-:W-:Y:S01]  /*11a0*/  FMUL.FTZ R5, R5, R34 ;  /* 0x0000002205057220 */ /* 0x000fe20000410000 */
[----:B------:R-:W-:-:S03]  /*11b0*/  HADD2.F32 R34, -RZ, R6.H0_H0 ;  /* 0x20000006ff227230 */ /* 0x000fc60000004100 */
[----:B------:R-:W-:Y:S01]  /*11c0*/  FFMA.FTZ R4, R4, R11, R5 ;  /* 0x0000000b04047223 */ /* 0x000fe20000010005 */
[----:B----4-:R-:W-:Y:S02]  /*11d0*/  HADD2.F32 R5, -RZ, R10.H0_H0 ;  /* 0x2000000aff057230 */ /* 0x010fe40000004100 */
[----:B0-----:R-:W-:-:S03]  /*11e0*/  HADD2.F32 R9, -RZ, R7.H0_H0 ;  /* 0x20000007ff097230 */ /* 0x001fc60000004100 */
[----:B------:R-:W-:Y:S01]  /*11f0*/  FFMA.FTZ R34, R34, R5, R35 ;  /* 0x0000000522227223 */ /* 0x000fe20000010023 */
[----:B------:R-:W-:Y:S02]  /*1200*/  HADD2.F32 R5, -RZ, R6.H1_H1 ;  /* 0x30000006ff057230 */ /* 0x000fe40000004100 */
        /* <DEDUP_REMOVED lines=35> */
[--C-:B0-----:R-:W-:Y:S02]  /*1440*/  HADD2.F32 R10, -RZ, R4.reuse.H0_H0 ;  /* 0x20000004ff0a7230 */ /* 0x101fe40000004100 */
[----:B------:R-:W-:Y:S02]  /*1450*/  HADD2.F32 R11, -RZ, R4.H1_H1 ;  /* 0x30000004ff0b7230 */ /* 0x000fe40000004100 */
[----:B------:R-:W-:-:S02]  /*1460*/  HADD2.F32 R24, -RZ, R5.H0_H0 ;  /* 0x20000005ff187230 */ /* 0x000fc40000004100 */
[----:B------:R-:W-:Y:S01]  /*1470*/  FFMA.FTZ R9, R10, R23, R9 ;  /* 0x000000170a097223 */ /* 0x000fe20000010009 */
[----:B------:R-:W-:Y:S02]  /*1480*/  HADD2.F32 R5, -RZ, R5.H1_H1 ;  /* 0x30000005ff057230 */ /* 0x000fe40000004100 */
[----:B------:R-:W-:Y:S01]  /*1490*/  FFMA.FTZ R8, R11, R26, R8 ;  /* 0x0000001a0b087223 */ /* 0x000fe20000010008 */
[--C-:B------:R-:W-:Y:S02]  /*14a0*/  HADD2.F32 R4, -RZ, R6.reuse.H0_H0 ;  /* 0x20000006ff047230 */ /* 0x100fe40000004100 */
[----:B------:R-:W-:Y:S02]  /*14b0*/  HADD2.F32 R6, -RZ, R6.H1_H1 ;  /* 0x30000006ff067230 */ /* 0x000fe40000004100 */
[--C-:B------:R-:W-:Y:S02]  /*14c0*/  HADD2.F32 R10, -RZ, R7.reuse.H0_H0 ;  /* 0x20000007ff0a7230 */ /* 0x100fe40000004100 */
[----:B------:R-:W-:Y:S01]  /*14d0*/  HADD2.F32 R7, -RZ, R7.H1_H1 ;  /* 0x30000007ff077230 */ /* 0x000fe20000004100 */
[----:B------:R-:W-:Y:S01]  /*14e0*/  UMOV UR4, 0xffffffff ;  /* 0xffffffff00047882 */ /* 0x000fe20000000000 */
[----:B------:R-:W-:-:S02]  /*14f0*/  ISETP.NE.AND P0, PT, R22, RZ, PT ;  /* 0x000000ff1600720c */ /* 0x000fc40003f05270 */
[----:B-----5:R-:W-:Y:S01]  /*1500*/  FSETP.NEU.FTZ.AND P1, PT, R12, RZ, PT ;  /* 0x000000ff0c00720b */ /* 0x020fe20003f3d000 */
[--C-:B--2---:R-:W-:Y:S02]  /*1510*/  HADD2.F32 R11, -RZ, R29.reuse.H0_H0 ;  /* 0x2000001dff0b7230 */ /* 0x104fe40000004100 */
[--C-:B---3--:R-:W-:Y:S02]  /*1520*/  HADD2.F32 R23, -RZ, R28.reuse.H0_H0 ;  /* 0x2000001cff177230 */ /* 0x108fe40000004100 */
[----:B------:R-:W-:Y:S02]  /*1530*/  HADD2.F32 R28, -RZ, R28.H1_H1 ;  /* 0x3000001cff1c7230 */ /* 0x000fe40000004100 */
[----:B------:R-:W-:Y:S02]  /*1540*/  HADD2.F32 R29, -RZ, R29.H1_H1 ;  /* 0x3000001dff1d7230 */ /* 0x000fe40000004100 */
[----:B------:R-:W-:Y:S01]  /*1550*/  FFMA.FTZ R9, R24, R23, R9 ;  /* 0x0000001718097223 */ /* 0x000fe20000010009 */
[----:B------:R-:W-:Y:S01]  /*1560*/  FFMA.FTZ R5, R5, R28, R8 ;  /* 0x0000001c05057223 */ /* 0x000fe20000010008 */
[----:B------:R-:W-:-:S02]  /*1570*/  HADD2.F32 R8, -RZ, R30.H0_H0 ;  /* 0x2000001eff087230 */ /* 0x000fc40000004100 */
        /* <DEDUP_REMOVED lines=10> */
.L_x_24299:
        /* <DEDUP_REMOVED lines=12> */
.L_x_24259:
[----:B------:R-:W-:Y:S05]  /*16e0*/  BSYNC B1 ;  /* 0x0000000000017941 */ /* 0x000fea0003800000 */
.L_x_24257:
        /* <DEDUP_REMOVED lines=14> */
.L_x_24256:
[----:B------:R-:W-:Y:S05]  /*17d0*/  BSYNC B0 ;  /* 0x0000000000007941 */ /* 0x000fea0003800000 */
.L_x_24255:
        /* <DEDUP_REMOVED lines=22> */
.L_x_24304:
        /* <DEDUP_REMOVED lines=28> */
[----:B-----5:R-:W-:Y:S02]  /*1b00*/  IADD3 R12, PT, PT, -R3, R10, RZ ;  /* 0x0000000a030c7210 */ /* 0x020fe40007ffe1ff */
        /* <DEDUP_REMOVED lines=12> */
.L_x_24267:
        /* <DEDUP_REMOVED lines=11> */
.L_x_24266:
[----:B------:R-:W-:Y:S05]  /*1c80*/  BSYNC.RECONVERGENT B1 ;  /* 0x0000000000017941 */ /* 0x000fea0003800200 */
.L_x_24265:
        /* <DEDUP_REMOVED lines=12> */
.L_x_24270:
        /* <DEDUP_REMOVED lines=50> */
[C---:B-----5:R-:W-:Y:S02]  /*2070*/  FADD.FTZ R17, -R6.reuse, R17 ;  /* 0x0000001106117221 */ /* 0x060fe40000010100 */
[----:B------:R-:W-:Y:S02]  /*2080*/  STS [R11+0x200], R20 ;  /* 0x000200140b007388 */ /* 0x000fe40000000800 */
[----:B------:R-:W5:Y:S01]  /*2090*/  MUFU.EX2 R30, R30 ;  /* 0x0000001e001e7308 */ /* 0x000f620000000800 */
        /* <DEDUP_REMOVED lines=8> */
[----:B-----5:R-:W-:Y:S01]  /*2120*/  STS [R11+0x800], R30 ;  /* 0x0008001e0b007388 */ /* 0x020fe20000000800 */
[----:B-1----:R-:W-:-:S02]  /*2130*/  FADD.FTZ R21, -R6, R21 ;  /* 0x0000001506157221 */ /* 0x002fc40000010100 */
        /* <DEDUP_REMOVED lines=37> */
.L_x_24269:
[----:B------:R-:W-:Y:S05]  /*2390*/  BSYNC.RECONVERGENT B1 ;  /* 0x0000000000017941 */ /* 0x000fea0003800200 */
.L_x_24268:
        /* <DEDUP_REMOVED lines=55> */
.L_x_24272:
[----:B------:R-:W-:Y:S05]  /*2710*/  BSYNC.RECONVERGENT B1 ;  /* 0x0000000000017941 */ /* 0x000fea0003800200 */
.L_x_24271:
        /* <DEDUP_REMOVED lines=26> */
.L_x_24264:
[----:B------:R-:W-:Y:S05]  /*28c0*/  BSYNC.RECONVERGENT B0 ;  /* 0x0000000000007941 */ /* 0x000fea0003800200 */
.L_x_24263:
[----:B---3--:R-:W1:Y:S01]  /*28d0*/  SHFL.BFLY PT, R10, R13, 0x10, 0x1f ;  /* 0x0e001f000d0a7f89 */ /* 0x008e6200000e0000 */
[----:B------:R-:W-:Y:S01]  /*28e0*/  BSSY.RECONVERGENT B0, `(.L_x_24273) ;  /* 0x000009e000007945 */ /* 0x000fe20003800200 */
[----:B-1----:R-:W-:-:S05]  /*28f0*/  FADD.FTZ R10, R10, R13 ;  /* 0x0000000d0a0a7221 */ /* 0x002fca0000010000 */
[----:B------:R-:W1:Y:S02]  /*2900*/  SHFL.BFLY PT, R11, R10, 0x8, 0x1f ;  /* 0x0d001f000a0b7f89 */ /* 0x000e6400000e0000 */
[----:B-1----:R-:W-:-:S05]  /*2910*/  FADD.FTZ R11, R10, R11 ;  /* 0x0000000b0a0b7221 */ /* 0x002fca0000010000 */
[----:B-----5:R-:W1:Y:S02]  /*2920*/  SHFL.BFLY PT, R12, R11, 0x4, 0x1f ;  /* 0x0c801f000b0c7f89 */ /* 0x020e6400000e0000 */
        /* <DEDUP_REMOVED lines=34> */
.L_x_24277:
[----:B------:R-:W1:Y:S01]  /*2b50*/  LDS R14, [R8] ;  /* 0x00000000080e7984 */ /* 0x000e620000000800 */
[----:B------:R-:W-:-:S05]  /*2b60*/  VIADD R11, R11, 0x1 ;  /* 0x000000010b0b7836 */ /* 0x000fca0000000000 */
[----:B------:R-:W-:Y:S01]  /*2b70*/  ISETP.NE.AND P0, PT, R11, RZ, PT ;  /* 0x000000ff0b00720c */ /* 0x000fe20003f05270 */
[----:B-1----:R-:W-:-:S05]  /*2b80*/  FMUL.FTZ R9, R14, R7 ;  /* 0x000000070e097220 */ /* 0x002fca0000410000 */
[----:B------:R1:W-:Y:S02]  /*2b90*/  STS [R8], R9 ;  /* 0x0000000908007388 */ /* 0x0003e40000000800 */
[----:B-1----:R-:W-:-:S05]  /*2ba0*/  IADD3 R8, PT, PT, R8, 0x200, RZ ;  /* 0x0000020008087810 */ /* 0x002fca0007ffe0ff */
[----:B------:R-:W-:Y:S05]  /*2bb0*/  @P0 BRA `(.L_x_24277) ;  /* 0xfffffffc00e40947 */ /* 0x000fea000383ffff */
.L_x_24276:
[----:B------:R-:W-:Y:S05]  /*2bc0*/  BSYNC.RECONVERGENT B1 ;  /* 0x0000000000017941 */ /* 0x000fea0003800200 */
.L_x_24275:
        /* <DEDUP_REMOVED lines=12> */
.L_x_24280:
        /* <DEDUP_REMOVED lines=52> */
.L_x_24279:
[----:B------:R-:W-:Y:S05]  /*2fd0*/  BSYNC.RECONVERGENT B1 ;  /* 0x0000000000017941 */ /* 0x000fea0003800200 */
.L_x_24278:
        /* <DEDUP_REMOVED lines=31> */
.L_x_24282:
[----:B------:R-:W-:Y:S05]  /*31d0*/  BSYNC.RECONVERGENT B1 ;  /* 0x0000000000017941 */ /* 0x000fea0003800200 */
.L_x_24281:
        /* <DEDUP_REMOVED lines=14> */
.L_x_24274:
[----:B------:R-:W-:Y:S05]  /*32c0*/  BSYNC.RECONVERGENT B0 ;  /* 0x0000000000007941 */ /* 0x000fea0003800200 */
.L_x_24273:
        /* <DEDUP_REMOVED lines=26> */
.L_x_24284:
[----:B--23--:R-:W-:Y:S05]  /*3470*/  BSYNC.RECONVERGENT B0 ;  /* 0x0000000000007941 */ /* 0x00cfea0003800200 */
.L_x_24283:
[----:B------:R-:W-:Y:S01]  /*3480*/  BSSY.RECONVERGENT B1, `(.L_x_24285) ;  /* 0x00000ea000017945 */ /* 0x000fe20003800200 */
[----:B------:R-:W-:Y:S01]  /*3490*/  IMAD.MOV.U32 R22, RZ, RZ, RZ ;  /* 0x000000ffff167224 */ /* 0x000fe200078e00ff */
[----:B------:R-:W-:Y:S02]  /*34a0*/  CS2R R20, SRZ ;  /* 0x0000000000147805 */ /* 0x000fe4000001ff00 */
[----:B------:R-:W-:Y:S05]  /*34b0*/  @P1 BRA `(.L_x_24286) ;  /* 0x0000000c00981947 */ /* 0x000fea0003800000 */
[----:B------:R-:W2:Y:S01]  /*34c0*/  I2F.RP R5, R27 ;  /* 0x0000001b00057306 */ /* 0x000ea20000209400 */
[----:B------:R-:W3:Y:S01]  /*34d0*/  LDCU UR4, c[0x0][0x3c8] ;  /* 0x00007900ff0477ac */ /* 0x000ee20008000800 */
[C---:B01--4-:R-:W-:Y:S01]  /*34e0*/  IMAD.WIDE.U32 R6, R11.reuse, 0x4, RZ ;  /* 0x000000040b067825 */ /* 0x053fe200078e00ff */
[----:B------:R-:W-:Y:S02]  /*34f0*/  MOV R22, RZ ;  /* 0x000000ff00167202 */ /* 0x000fe40000000f00 */
[----:B------:R-:W-:Y:S01]  /*3500*/  CS2R R20, SRZ ;  /* 0x0000000000147805 */ /* 0x000fe2000001ff00 */
[----:B------:R-:W0:Y:S01]  /*3510*/  LDCU UR5, c[0x0][0x3fc] ;  /* 0x00007f80ff0577ac */ /* 0x000e220008000800 */
[----:B------:R-:W-:Y:S01]  /*3520*/  IMAD.IADD R4, R11, 0x1, -R4 ;  /* 0x000000010b047824 */ /* 0x000fe200078e0a04 */
[----:B------:R-:W1:Y:S01]  /*3530*/  LDCU.64 UR6, c[0x0][0x3b8] ;  /* 0x00007700ff0677ac */ /* 0x000e620008000a00 */
[----:B--2---:R-:W2:Y:S01]  /*3540*/  MUFU.RCP R5, R5 ;  /* 0x0000000500057308 */ /* 0x004ea20000001000 */
[----:B---3--:R-:W-:-:S06]  /*3550*/  UIMAD UR4, UR18, UR4, URZ ;  /* 0x00000004120472a4 */ /* 0x008fcc000f8e02ff */
[----:B------:R-:W-:-:S04]  /*3560*/  IMAD.U32 R13, RZ, RZ, UR4 ;  /* 0x00000004ff0d7e24 */ /* 0x000fc8000f8e00ff */
[----:B------:R-:W-:Y:S01]  /*3570*/  IMAD.WIDE R6, R13, 0x4, R6 ;  /* 0x000000040d067825 */ /* 0x000fe200078e0206 */
[----:B------:R-:W3:Y:S01]  /*3580*/  LDCU UR4, c[0x0][0x3e0] ;  /* 0x00007c00ff0477ac */ /* 0x000ee20008000800 */
[----:B--2---:R-:W-:Y:S02]  /*3590*/  IADD3 R8, PT, PT, R5, 0xffffffe, RZ ;  /* 0x0ffffffe05087810 */ /* 0x004fe40007ffe0ff */
[----:B------:R-:W-:Y:S01]  /*35a0*/  VIADD R13, R2, 0xe0 ;  /* 0x000000e0020d7836 */ /* 0x000fe20000000000 */
[----:B------:R-:W-:Y:S01]  /*35b0*/  LEA R2, R24, R3, 0x3 ;  /* 0x0000000318027211 */ /* 0x000fe200078e18ff */
[----:B------:R-:W-:Y:S01]  /*35c0*/  VIADD R3, R11, 0x1 ;  /* 0x000000010b037836 */ /* 0x000fe20000000000 */
[----:B------:R2:W4:Y:S01]  /*35d0*/  F2I.FTZ.U32.TRUNC.NTZ R9, R8 ;  /* 0x0000000800097305 */ /* 0x000522000021f000 */
[----:B-1----:R-:W-:Y:S02]  /*35e0*/  IADD3 R6, P0, PT, R6, UR6, RZ ;  /* 0x0000000606067c10 */ /* 0x002fe4000ff1e0ff */
[----:B------:R-:W-:Y:S01]  /*35f0*/  LEA R13, R0, R13, 0x18 ;  /* 0x0000000d000d7211 */ /* 0x000fe200078ec0ff */
[----:B0-----:R-:W-:Y:S01]  /*3600*/  IMAD.U32 R0, RZ, RZ, UR5 ;  /* 0x00000005ff007e24 */ /* 0x001fe2000f8e00ff */
[----:B------:R-:W-:Y:S01]  /*3610*/  IADD3.X R7, PT, PT, R7, UR7, RZ, P0, !PT ;  /* 0x0000000707077c10 */ /* 0x000fe200087fe4ff */
[----:B------:R-:W-:Y:S01]  /*3620*/  VIADD R2, R2, 0x3 ;  /* 0x0000000302027836 */ /* 0x000fe20000000000 */
[----:B------:R-:W-:Y:S01]  /*3630*/  LEA R28, R24, R13, 0x5 ;  /* 0x0000000d181c7211 */ /* 0x000fe200078e28ff */
[----:B--2---:R-:W-:Y:S01]  /*3640*/  HFMA2 R8, -RZ, RZ, 0, 0 ;  /* 0x00000000ff087431 */ /* 0x004fe200000001ff */
[----:B------:R-:W-:Y:S01]  /*3650*/  IADD3 R0, PT, PT, -R0, UR11, RZ ;  /* 0x0000000b00007c10 */ /* 0x000fe2000fffe1ff */
[----:B---3--:R-:W-:-:S02]  /*3660*/  UIMAD UR4, UR13, UR4, URZ ;  /* 0x000000040d0472a4 */ /* 0x008fc4000f8e02ff */
[----:B------:R-:W-:Y:S01]  /*3670*/  VIADD R28, R28, 0x10 ;  /* 0x000000101c1c7836 */ /* 0x000fe20000000000 */
[----:B----4-:R-:W-:Y:S01]  /*3680*/  IADD3 R10, PT, PT, RZ, -R9, RZ ;  /* 0x80000009ff0a7210 */ /* 0x010fe20007ffe0ff */
[----:B------:R-:W-:Y:S02]  /*3690*/  USHF.R.S32.HI UR5, URZ, 0x1f, UR4 ;  /* 0x0000001fff057899 */ /* 0x000fe40008011404 */
[----:B------:R-:W-:Y:S02]  /*36a0*/  MOV R30, UR4 ;  /* 0x00000004001e7c02 */ /* 0x000fe40008000f00 */
[----:B------:R-:W-:Y:S02]  /*36b0*/  IMAD R5, R10, R27, RZ ;  /* 0x0000001b0a057224 */ /* 0x000fe400078e02ff */
[----:B------:R-:W-:Y:S02]  /*36c0*/  MOV R31, UR5 ;  /* 0x00000005001f7c02 */ /* 0x000fe40008000f00 */
[----:B------:R-:W-:-:S07]  /*36d0*/  IMAD.HI.U32 R5, R9, R5, R8 ;  /* 0x0000000509057227 */ /* 0x000fce00078e0008 */
.L_x_24295:
        /* <DEDUP_REMOVED lines=73> */
[----:B------:R-:W-:-:S02]  /*3b70*/  IADD3 R18, PT, PT, R2, 0x4, RZ ;  /* 0x0000000402127810 */ /* 0x000fc40007ffe0ff */
[----:B------:R-:W-:Y:S02]  /*3b80*/  ISETP.GE.AND P5, PT, R19, UR21, PT ;  /* 0x0000001513007c0c */ /* 0x000fe4000bfa6270 */
[----:B------:R-:W-:Y:S01]  /*3b90*/  ISETP.GE.AND P6, PT, R18, UR21, PT ;  /* 0x0000001512007c0c */ /* 0x000fe2000bfc6270 */
[----:B------:R-:W-:Y:S01]  /*3ba0*/  VIADD R18, R2, 0xfffffffe ;  /* 0xfffffffe02127836 */ /* 0x000fe20000000000 */
[----:B------:R-:W-:Y:S02]  /*3bb0*/  PRMT R19, R10, 0x7632, R19 ;  /* 0x000076320a137816 */ /* 0x000fe40000000013 */
[----:B------:R-:W-:Y:S02]  /*3bc0*/  PRMT R34, R11, 0x7632, R34 ;  /* 0x000076320b227816 */ /* 0x000fe40000000022 */
[----:B------:R-:W-:Y:S02]  /*3bd0*/  ISETP.GE.AND P2, PT, R18, UR21, PT ;  /* 0x0000001512007c0c */ /* 0x000fe4000bf46270 */
        /* <DEDUP_REMOVED lines=10> */
.L_x_24290:
[----:B------:R-:W-:Y:S05]  /*3c80*/  BSYNC.RECONVERGENT B2 ;  /* 0x0000000000027941 */ /* 0x000fea0003800200 */
.L_x_24289:
[----:B-----5:R-:W-:Y:S01]  /*3c90*/  HMUL2 R18, R32, R9 ;  /* 0x0000000920127232 */ /* 0x020fe20000000000 */
[----:B------:R-:W-:Y:S02]  /*3ca0*/  F2FP.F16.F32.PACK_AB R9, R13, R12 ;  /* 0x0000000c0d09723e */ /* 0x000fe400000000ff */
        /* <DEDUP_REMOVED lines=35> */
.L_x_24292:
[----:B------:R-:W-:Y:S05]  /*3ee0*/  BSYNC.RECONVERGENT B2 ;  /* 0x0000000000027941 */ /* 0x000fea0003800200 */
.L_x_24291:
[----:B01----:R-:W5:Y:S02]  /*3ef0*/  LDG.E.128.CONSTANT R16, desc[UR14][R16.64+0x400] ;  /* 0x0004000e10107981 */ /* 0x003f64000c1e9d00 */
[----:B-----5:R-:W-:Y:S01]  /*3f00*/  HMUL2 R13, R32, R13 ;  /* 0x0000000d200d7232 */ /* 0x020fe20000000000 */
[----:B------:R-:W-:Y:S03]  /*3f10*/  BSSY.RECONVERGENT B2, `(.L_x_24293) ;  /* 0x0000021000027945 */ /* 0x000fe60003800200 */
        /* <DEDUP_REMOVED lines=16> */
[C---:B------:R-:W-:Y:S02]  /*4020*/  IADD3 R13, PT, PT, R2.reuse, 0x2, RZ ;  /* 0x00000002020d7810 */ /* 0x040fe40007ffe0ff */
[----:B------:R-:W-:Y:S01]  /*4030*/  SEL R34, R29, RZ, !P3 ;  /* 0x000000ff1d227207 */ /* 0x000fe20005800000 */
[C---:B------:R-:W-:Y:S01]  /*4040*/  VIADD R29, R2.reuse, 0x4 ;  /* 0x00000004021d7836 */ /* 0x040fe20000000000 */
        /* <DEDUP_REMOVED lines=13> */
.L_x_24294:
[----:B------:R-:W-:Y:S05]  /*4120*/  BSYNC.RECONVERGENT B2 ;  /* 0x0000000000027941 */ /* 0x000fea0003800200 */
.L_x_24293:
[----:B------:R-:W-:Y:S01]  /*4130*/  HFMA2 R17, R32, R17, -RZ ;  /* 0x0000001120117231 */ /* 0x000fe200001000ff */
[----:B------:R-:W-:-:S05]  /*4140*/  MOV R13, R9 ;  /* 0x00000009000d7202 */ /* 0x000fca0000000f00 */
[C---:B------:R-:W-:Y:S02]  /*4150*/  HFMA2 R12, R13.reuse, R14, R12 ;  /* 0x0000000e0d0c7231 */ /* 0x040fe4000000000c */
        /* <DEDUP_REMOVED lines=17> */
[----:B------:R-:W-:-:S07]  /*4270*/  FADD.FTZ R20, R20, R19 ;  /* 0x0000001314147221 */ /* 0x000fce0000010000 */
.L_x_24288:
[----:B------:R-:W-:Y:S05]  /*4280*/  BSYNC.RECONVERGENT B0 ;  /* 0x0000000000007941 */ /* 0x000fea0003800200 */
.L_x_24287:
[C---:B------:R-:W-:Y:S01]  /*4290*/  IADD3 R8, PT, PT, R3.reuse, 0x3, RZ ;  /* 0x0000000303087810 */ /* 0x040fe20007ffe0ff */
        /* <DEDUP_REMOVED lines=8> */
.L_x_24286:
[----:B------:R-:W-:Y:S05]  /*4320*/  BSYNC.RECONVERGENT B1 ;  /* 0x0000000000017941 */ /* 0x000fea0003800200 */
.L_x_24285:
        /* <DEDUP_REMOVED lines=19> */
[----:B------:R-:W5:Y:S01]  /*4460*/  @!P1 LDS R3, [R23+0x100] ;  /* 0x0001000017039984 */ /* 0x000f620000000800 */
[----:B--2---:R-:W-:Y:S01]  /*4470*/  @!P1 FADD.FTZ R22, R0, R22 ;  /* 0x0000001600169221 */ /* 0x004fe20000010000 */
[----:B------:R-:W-:Y:S01]  /*4480*/  BAR.SYNC.DEFER_BLOCKING 0x0 ;  /* 0x0000000000007b1d */ /* 0x000fe20000010000 */
[----:B---3--:R-:W-:Y:S01]  /*4490*/  @!P1 FADD.FTZ R21, R2, R21 ;  /* 0x0000001502159221 */ /* 0x008fe20000010000 */
[----:B-----5:R-:W-:-:S04]  /*44a0*/  @!P1 FADD.FTZ R20, R3, R20 ;  /* 0x0000001403149221 */ /* 0x020fc80000010000 */
[----:B------:R2:W-:Y:S04]  /*44b0*/  @!P0 STS [R23+-0x180], R22 ;  /* 0xfffe801617008388 */ /* 0x0005e80000000800 */
[----:B------:R2:W-:Y:S04]  /*44c0*/  @!P0 STS [R23+-0x100], R21 ;  /* 0xffff001517008388 */ /* 0x0005e80000000800 */
[----:B------:R2:W-:Y:S01]  /*44d0*/  @!P0 STS [R23+-0x80], R20 ;  /* 0xffff801417008388 */ /* 0x0005e20000000800 */
[----:B------:R-:W-:Y:S06]  /*44e0*/  BAR.SYNC.DEFER_BLOCKING 0x0 ;  /* 0x0000000000007b1d */ /* 0x000fec0000010000 */
[----:B------:R2:W3:Y:S04]  /*44f0*/  @!P2 LDS R0, [R23] ;  /* 0x000000001700a984 */ /* 0x0004e80000000800 */
[----:B------:R2:W0:Y:S04]  /*4500*/  @!P2 LDS R2, [R23+0x80] ;  /* 0x000080001702a984 */ /* 0x0004280000000800 */
[----:B------:R2:W0:Y:S01]  /*4510*/  @!P2 LDS R3, [R23+0x100] ;  /* 0x000100001703a984 */ /* 0x0004220000000800 */
[----:B------:R-:W-:Y:S06]  /*4520*/  BAR.SYNC.DEFER_BLOCKING 0x0 ;  /* 0x0000000000007b1d */ /* 0x000fec0000010000 */
[----:B------:R-:W-:Y:S05]  /*4530*/  @P2 EXIT ;  /* 0x000000000000294d */ /* 0x000fea0003800000 */
[----:B------:R-:W-:Y:S01]  /*4540*/  UIMAD UR5, UR18, UR23, UR20 ;  /* 0x00000017120572a4 */ /* 0x000fe2000f8e0214 */
[----:B--23--:R-:W-:Y:S01]  /*4550*/  @!P2 FADD.FTZ R22, R0, R22 ;  /* 0x000000160016a221 */ /* 0x00cfe20000010000 */
[----:B------:R-:W-:Y:S01]  /*4560*/  UIMAD UR4, UR19, 0x60, URZ ;  /* 0x00000060130478a4 */ /* 0x000fe2000f8e02ff */
[----:B0-----:R-:W-:Y:S01]  /*4570*/  @!P2 FADD.FTZ R21, R2, R21 ;  /* 0x000000150215a221 */ /* 0x001fe20000010000 */
[----:B------:R-:W-:Y:S01]  /*4580*/  UIMAD UR5, UR5, UR22, URZ ;  /* 0x00000016050572a4 */ /* 0x000fe2000f8e02ff */
[----:B------:R-:W-:Y:S01]  /*4590*/  @!P2 FADD.FTZ R20, R3, R20 ;  /* 0x000000140314a221 */ /* 0x000fe20000010000 */
[----:B------:R-:W0:Y:S02]  /*45a0*/  LDCU.64 UR6, c[0x0][0x390] ;  /* 0x00007200ff0677ac */ /* 0x000e240008000a00 */
[----:B------:R-:W-:Y:S01]  /*45b0*/  F2FP.F16.F32.PACK_AB R0, R21, R22 ;  /* 0x000000161500723e */ /* 0x000fe200000000ff */
[----:B------:R-:W-:Y:S01]  /*45c0*/  UIMAD UR5, UR5, 0x60, URZ ;  /* 0x00000060050578a4 */ /* 0x000fe2000f8e02ff */
[----:B------:R-:W-:-:S03]  /*45d0*/  F2FP.F16.F32.PACK_AB R4, RZ, R20 ;  /* 0x00000014ff04723e */ /* 0x000fc600000000ff */
[----:B------:R-:W-:-:S06]  /*45e0*/  UIADD3 UR4, UP0, UPT, UR5, UR4, URZ ;  /* 0x0000000405047290 */ /* 0x000fcc000ff1e0ff */
[----:B------:R-:W-:Y:S01]  /*45f0*/  MOV R5, UR4 ;  /* 0x0000000400057c02 */ /* 0x000fe20008000f00 */
[----:B------:R-:W-:-:S03]  /*4600*/  UIADD3.X UR4, UPT, UPT, URZ, URZ, URZ, UP0, !UPT ;  /* 0x000000ffff047290 */ /* 0x000fc600087fe4ff */
[----:B------:R-:W-:Y:S02]  /*4610*/  LOP3.LUT R26, R5, 0x1f, R26, 0xf8, !PT ;  /* 0x0000001f051a7812 */ /* 0x000fe400078ef81a */
[----:B------:R-:W-:Y:S01]  /*4620*/  PRMT R5, R0, 0x7632, R5 ;  /* 0x0000763200057816 */ /* 0x000fe20000000005 */
[----:B------:R-:W-:Y:S01]  /*4630*/  IMAD.U32 R3, RZ, RZ, UR4 ;  /* 0x00000004ff037e24 */ /* 0x000fe2000f8e00ff */
[----:B0-----:R-:W-:-:S04]  /*4640*/  LEA R2, P0, R26, UR6, 0x1 ;  /* 0x000000061a027c11 */ /* 0x001fc8000f8008ff */
[----:B------:R-:W-:-:S05]  /*4650*/  LEA.HI.X R3, R26, UR7, R3, 0x1, P0 ;  /* 0x000000071a037c11 */ /* 0x000fca00080f0c03 */
[----:B------:R-:W-:Y:S04]  /*4660*/  STG.E.U16 desc[UR14][R2.64], R0 ;  /* 0x0000000002007986 */ /* 0x000fe8000c10150e */
[----:B------:R-:W-:Y:S04]  /*4670*/  STG.E.U16 desc[UR14][R2.64+0x40], R5 ;  /* 0x0000400502007986 */ /* 0x000fe8000c10150e */
[----:B------:R-:W-:Y:S01]  /*4680*/  STG.E.U16 desc[UR14][R2.64+0x80], R4 ;  /* 0x0000800402007986 */ /* 0x000fe2000c10150e */
[----:B------:R-:W-:Y:S05]  /*4690*/  EXIT ;  /* 0x000000000000794d */ /* 0x000fea0003800000 */
.L_x_24260:
[----:B------:R-:W-:Y:S01]  /*46a0*/  HFMA2 R22, -RZ, RZ, 0, 1.847743988037109375e-06 ;  /* 0x0000001fff167431 */ /* 0x000fe200000001ff */
[----:B------:R-:W-:Y:S01]  /*46b0*/  BSSY B2, `(.L_x_24296) ;  /* 0x0000006000027945 */ /* 0x000fe20003800000 */
[----:B------:R-:W-:Y:S01]  /*46c0*/  MOV R11, 0x2 ;  /* 0x00000002000b7802 */ /* 0x000fe20000000f00 */
[----:B------:R-:W-:-:S07]  /*46d0*/  IMAD.MOV.U32 R10, RZ, RZ, -0x1 ;  /* 0xffffffffff0a7424 */ /* 0x000fce00078e00ff */
[----:B------:R-:W-:Y:S05]  /*46e0*/  WARPSYNC.COLLECTIVE R10, `(.L_x_24297) ;  /* 0x000000000a087348 */ /* 0x000fea0003c00000 */
[----:B------:R0:W1:Y:S02]  /*46f0*/  SHFL.BFLY P2, R9, R7, R11, R22 ;  /* 0x0c00000b07097389 */ /* 0x0000640000040016 */
[----:B01----:R-:W-:Y:S05]  /*4700*/  ENDCOLLECTIVE ;  /* 0x000000000000791b */ /* 0x003fea0003800000 */
.L_x_24297:
[----:B------:R-:W-:Y:S05]  /*4710*/  BSYNC B2 ;  /* 0x0000000000027941 */ /* 0x000fea0003800000 */
.L_x_24296:
        /* <DEDUP_REMOVED lines=9> */
.L_x_24298:
[----:B------:R-:W-:Y:S01]  /*47b0*/  IMAD.MOV.U32 R5, RZ, RZ, R9 ;  /* 0x000000ffff057224 */ /* 0x000fe200078e0009 */
[----:B------:R-:W-:Y:S06]  /*47c0*/  BRA `(.L_x_24299) ;  /* 0xffffffcc00947947 */ /* 0x000fec000383ffff */
.L_x_24262:
        /* <DEDUP_REMOVED lines=8> */
.L_x_24301:
[----:B------:R-:W-:Y:S05]  /*4850*/  BSYNC B0 ;  /* 0x0000000000007941 */ /* 0x000fea0003800000 */
.L_x_24300:
        /* <DEDUP_REMOVED lines=8> */
.L_x_24302:
[----:B------:R-:W-:Y:S02]  /*48e0*/  HFMA2 R11, -RZ, RZ, 0, 2.384185791015625e-07 ;  /* 0x00000004ff0b7431 */ /* 0x000fe400000001ff */
[----:B------:R-:W-:-:S05]  /*48f0*/  IMAD.MOV.U32 R2, RZ, RZ, R9 ;  /* 0x000000ffff027224 */ /* 0x000fca00078e0009 */
[----:B------:R-:W-:-:S04]  /*4900*/  FMNMX.FTZ R6, R7, R2, !PT ;  /* 0x0000000207067209 */ /* 0x000fc80007810000 */
[----:B------:R-:W-:-:S07]  /*4910*/  MOV R7, R6 ;  /* 0x0000000600077202 */ /* 0x000fce0000000f00 */
[----:B------:R-:W-:Y:S05]  /*4920*/  WARPSYNC.COLLECTIVE R10, `(.L_x_24303) ;  /* 0x000000000a087348 */ /* 0x000fea0003c00000 */
[----:B------:R0:W1:Y:S02]  /*4930*/  SHFL.BFLY P2, R9, R7, R11, R22 ;  /* 0x0c00000b07097389 */ /* 0x0000640000040016 */
[----:B01----:R-:W-:Y:S05]  /*4940*/  ENDCOLLECTIVE ;  /* 0x000000000000791b */ /* 0x003fea0003800000 */
.L_x_24303:
[----:B------:R-:W-:Y:S05]  /*4950*/  BRA `(.L_x_24304) ;  /* 0xffffffcc00f87947 */ /* 0x000fea000383ffff */
.L_x_24305:
        /* <DEDUP_REMOVED lines=10> */
.L_x_27688:


//--------------------- .text._ZN4vllm32paged_attention_v2_reduce_kernelItLi80ELi128ELi512EEEvPT_PKfS4_PKS1_PKii --------------------------
	.section	.text._ZN4vllm32paged_attention_v2_reduce_kernelItLi80ELi128ELi512EEEvPT_PKfS4_PKS1_PKii,"ax",@progbits
	.align	128
        .global         _ZN4vllm32paged_attention_v2_reduce_kernelItLi80ELi128ELi512EEEvPT_PKfS4_PKS1_PKii
        .type           _ZN4vllm32paged_attention_v2_reduce_kernelItLi80ELi128ELi512EEEvPT_PKfS4_PKS1_PKii,@function
        .size           _ZN4vllm32paged_attention_v2_reduce_kernelItLi80ELi128ELi512EEEvPT_PKfS4_PKS1_PKii,(.L_x_27689 - _ZN4vllm32paged_attention_v2_reduce_kernelItLi80ELi128ELi512EEEvPT_PKfS4_PKS1_PKii)
        .other          _ZN4vllm32paged_attention_v2_reduce_kernelItLi80ELi128ELi512EEEvPT_PKfS4_PKS1_PKii,@"STO_CUDA_ENTRY STV_DEFAULT"
_ZN4vllm32paged_attention_v2_reduce_kernelItLi80ELi128ELi512EEEvPT_PKfS4_PKS1_PKii:
.text._ZN4vllm32paged_attention_v2_reduce_kernelItLi80ELi128ELi512EEEvPT_PKfS4_PKS1_PKii:
        /* <DEDUP_REMOVED lines=72> */
.L_x_24309:
        /* <DEDUP_REMOVED lines=10> */
.L_x_24308:
[----:B------:R-:W-:Y:S05]  /*0520*/  BSYNC.RECONVERGENT B0 ;  /* 0x0000000000007941 */ /* 0x000fea0003800200 */
.L_x_24307:
        /* <DEDUP_REMOVED lines=8> */
.L_x_24310:
        /* <DEDUP_REMOVED lines=48> */
.L_x_24306:
        /* <DEDUP_REMOVED lines=60> */
.L_x_24315:
        /* <DEDUP_REMOVED lines=11> */
.L_x_24314:
[----:B------:R-:W-:Y:S05]  /*0d20*/  BSYNC.RECONVERGENT B1 ;  /* 0x0000000000017941 */ /* 0x000fea0003800200 */
.L_x_24313:
        /* <DEDUP_REMOVED lines=9> */
.L_x_24316:
        /* <DEDUP_REMOVED lines=37> */
.L_x_24312:
[----:B------:R-:W-:Y:S05]  /*1010*/  BSYNC.RECONVERGENT B0 ;  /* 0x0000000000007941 */ /* 0x000fea0003800200 */
.L_x_24311:
        /* <DEDUP_REMOVED lines=78> */
.L_x_24321:
        /* <DEDUP_REMOVED lines=17> */
.L_x_24320:
[----:B------:R-:W-:Y:S05]  /*1610*/  BSYNC.RECONVERGENT B1 ;  /* 0x0000000000017941 */ /* 0x000fea0003800200 */
.L_x_24319:
[----:B------:R-:W-:Y:S05]  /*1620*/  @!P0 BRA `(.L_x_24318) ;  /* 0x0000000400208947 */ /* 0x000fea0003800000 */
[----:B------:R-:W-:Y:S01]  /*1630*/  UIADD3 UR4, UPT, UPT, UR5, 0x20, URZ ;  /* 0x0000002005047890 */ /* 0x000fe2000fffe0ff */
[C---:B------:R-:W-:Y:S01]  /*1640*/  LEA R18, R16.reuse, R17, 0x1 ;  /* 0x0000001110127211 */ /* 0x040fe200078e08ff */
[----:B0-----:R-:W-:Y:S02]  /*1650*/  IMAD R20, R16, 0x3, R17 ;  /* 0x0000000310147824 */ /* 0x001fe400078e0211 */
[----:B------:R-:W-:Y:S01]  /*1660*/  ULEA UR4, UR12, UR4, 0x18 ;  /* 0x000000040c047291 */ /* 0x000fe2000f8ec0ff */
[----:B------:R-:W-:-:S05]  /*1670*/  IMAD.IADD R21, R17, 0x1, R16 ;  /* 0x0000000111157824 */ /* 0x000fca00078e0210 */
[----:B------:R-:W-:-:S07]  /*1680*/  LEA R23, R17, UR4, 0x2 ;  /* 0x0000000411177c11 */ /* 0x000fce000f8e10ff */
.L_x_24322:
        /* <DEDUP_REMOVED lines=66> */
.L_x_24318:
[----:B------:R-:W-:Y:S05]  /*1ab0*/  BSYNC.RECONVERGENT B0 ;  /* 0x0000000000007941 */ /* 0x000fea0003800200 */
.L_x_24317:
        /* <DEDUP_REMOVED lines=51> */
.L_x_24325:
        /* <DEDUP_REMOVED lines=84> */
.L_x_24324:
        /* <DEDUP_REMOVED lines=48> */
.L_x_24326:
        /* <DEDUP_REMOVED lines=28> */
.L_x_24327:
        /* <DEDUP_REMOVED lines=13> */
.L_x_24323:
        /* <DEDUP_REMOVED lines=9> */
.L_x_24328:
        /* <DEDUP_REMOVED lines=11> */
.L_x_27689:


//--------------------- .text._ZN4vllm25paged_attention_v2_kernelIttLi80ELi8ELi128ELNS_18Fp8KVCacheDataTypeE0ELb1ELi512EEEvPfS2_PT_PKS3_PKT0_S9_ifPKiSB_iPKfiiiSD_SD_iiiii --------------------------
	.section	.text._ZN4vllm25paged_attention_v2_kernelIttLi80ELi8ELi128ELNS_18Fp8KVCacheDataTypeE0ELb1ELi512EEEvPfS2_PT_PKS3_PKT0_S9_ifPKiSB_iPKfiiiSD_SD_iiiii,"ax",@progbits
	.align	128
        .global         _ZN4vllm25paged_attention_v2_kernelIttLi80ELi8ELi128ELNS_18Fp8KVCacheDataTypeE0ELb1ELi512EEEvPfS2_PT_PKS3_PKT0_S9_ifPKiSB_iPKfiiiSD_SD_iiiii
        .type           _ZN4vllm25paged_attention_v2_kernelIttLi80ELi8ELi128ELNS_18Fp8KVCacheDataTypeE0ELb1ELi512EEEvPfS2_PT_PKS3_PKT0_S9_ifPKiSB_iPKfiiiSD_SD_iiiii,@function
        .size           _ZN4vllm25paged_attention_v2_kernelIttLi80ELi8ELi128ELNS_18Fp8KVCacheDataTypeE0ELb1ELi512EEEvPfS2_PT_PKS3_PKT0_S9_ifPKiSB_iPKfiiiSD_SD_iiiii,(.L_x_27690 - _ZN4vllm25paged_attention_v2_kernelIttLi80ELi8ELi128ELNS_18Fp8KVCacheDataTypeE0ELb1ELi512EEEvPfS2_PT_PKS3_PKT0_S9_ifPKiSB_iPKfiiiSD_SD_iiiii)
        .other          _ZN4vllm25paged_attention_v2_kernelIttLi80ELi8ELi128ELNS_18Fp8KVCacheDataTypeE0ELb1ELi512EEEvPfS2_PT_PKS3_PKT0_S9_ifPKiSB_iPKfiiiSD_SD_iiiii,@"STO_CUDA_ENTRY STV_DEFAULT"
_ZN4vllm25paged_attention_v2_kernelIttLi80ELi8ELi128ELNS_18Fp8KVCacheDataTypeE0ELb1ELi512EEEvPfS2_PT_PKS3_PKT0_S9_ifPKiSB_iPKfiiiSD_SD_iiiii:
.text._ZN4vllm25paged_attention_v2_kernelIttLi80ELi8ELi128ELNS_18Fp8KVCacheDataTypeE0ELb1ELi512EEEvPfS2_PT_PKS3_PKT0_S9_ifPKiSB_iPKfiiiSD_SD_iiiii:
        /* <DEDUP_REMOVED lines=45> */
[----:B--2---:R-:W-:-:S04]  /*02d0*/  @!P0 LEA R2, P1, R0, R4, 0x1 ;  /* 0x0000000400028211 */ /* 0x004fc800078208ff */
[----:B------:R-:W-:-:S05]  /*02e0*/  @!P0 LEA.HI.X R3, R0, R5, R3, 0x1, P1 ;  /* 0x0000000500038211 */ /* 0x000fca00008f0c03 */
[----:B------:R2:W4:Y:S01]  /*02f0*/  @!P0 LDG.E.CONSTANT R0, desc[UR14][R2.64] ;  /* 0x0000000e02008981 */ /* 0x000522000c1e9900 */
[----:B---3--:R-:W-:Y:S01]  /*0300*/  IADD3 R7, PT, PT, R6, 0xffffffe, RZ ;  /* 0x0ffffffe06077810 */ /* 0x008fe20007ffe0ff */
[----:B------:R-:W2:Y:S01]  /*0310*/  LDCU UR23, c[0x0][0x370] ;  /* 0x00006e00ff1777ac */ /* 0x000ea20008000800 */
[----:B------:R-:W-:Y:S01]  /*0320*/  PLOP3.LUT P1, PT, PT, PT, UP0, 0x80, 0x8 ;  /* 0x000000000008781c */ /* 0x000fe20003f2f008 */
[----:B-1----:R-:W-:-:S03]  /*0330*/  @UP0 UIMAD.WIDE.U32 UR4, UR20, 0x4, UR4 ;  /* 0x00000004140408a5 */ /* 0x002fc6000f8e0004 */
[----:B------:R-:W1:Y:S03]  /*0340*/  F2I.FTZ.U32.TRUNC.NTZ R7, R7 ;  /* 0x0000000700077305 */ /* 0x000e66000021f000 */
[----:B------:R-:W-:Y:S02]  /*0350*/  IMAD.U32 R5, RZ, RZ, UR5 ;  /* 0x00000005ff057e24 */ /* 0x000fe4000f8e00ff */
[----:B------:R-:W-:Y:S01]  /*0360*/  IMAD.U32 R4, RZ, RZ, UR4 ;  /* 0x00000004ff047e24 */ /* 0x000fe2000f8e00ff */
[----:B-1----:R-:W-:Y:S02]  /*0370*/  R2UR UR5, R7 ;  /* 0x00000000070572ca */ /* 0x002fe400000e0000 */
[----:B--2---:R-:W-:Y:S01]  /*0380*/  IABS R2, UR23 ;  /* 0x0000001700027c13 */ /* 0x004fe20008000000 */
[----:B------:R-:W-:Y:S01]  /*0390*/  UMOV UR4, URZ ;  /* 0x000000ff00047c82 */ /* 0x000fe20008000000 */
[----:B------:R1:W5:Y:S01]  /*03a0*/  @P1 LDG.E.CONSTANT R12, desc[UR14][R4.64] ;  /* 0x0000000e040c1981 */ /* 0x000362000c1e9900 */
[----:B------:R-:W-:Y:S01]  /*03b0*/  UIADD3 UR10, UPT, UPT, UR21, -0x1, URZ ;  /* 0xffffffff150a7890 */ /* 0x000fe2000fffe0ff */
[----:B------:R-:W-:Y:S01]  /*03c0*/  R2UR UR8, R2 ;  /* 0x00000000020872ca */ /* 0x000fe200000e0000 */
[----:B------:R-:W-:Y:S01]  /*03d0*/  IMAD.U32 R2, RZ, RZ, UR28 ;  /* 0x0000001cff027e24 */ /* 0x000fe2000f8e00ff */
[----:B------:R-:W-:Y:S01]  /*03e0*/  LOP3.LUT R13, R26, 0x3, RZ, 0xc0, !PT ;  /* 0x000000031a0d7812 */ /* 0x000fe200078ec0ff */
[----:B------:R-:W-:Y:S02]  /*03f0*/  BSSY B0, `(.L_x_24329) ;  /* 0x000012d000007945 */ /* 0x000fe40003800000 */
[----:B------:R-:W-:Y:S01]  /*0400*/  MOV R8, UR10 ;  /* 0x0000000a00087c02 */ /* 0x000fe20008000f00 */
[----:B------:R-:W-:Y:S01]  /*0410*/  ULOP3.LUT UR10, UR10, UR28, URZ, 0x3c, !UPT ;  /* 0x0000001c0a0a7292 */ /* 0x000fe2000f8e3cff */
[----:B------:R-:W-:Y:S01]  /*0420*/  IABS R25, R2 ;  /* 0x0000000200197213 */ /* 0x000fe20000000000 */
[----:B------:R-:W-:-:S02]  /*0430*/  UIADD3 UR7, UPT, UPT, URZ, -UR5, URZ ;  /* 0x80000005ff077290 */ /* 0x000fc4000fffe0ff */
[----:B------:R-:W-:Y:S01]  /*0440*/  UISETP.GE.AND UP2, UPT, UR10, URZ, UPT ;  /* 0x000000ff0a00728c */ /* 0x000fe2000bf46270 */
[----:B-1----:R-:W1:Y:S01]  /*0450*/  I2F.RP R5, R25 ;  /* 0x0000001900057306 */ /* 0x002e620000209400 */
[----:B------:R-:W-:Y:S01]  /*0460*/  UIMAD UR7, UR7, UR9, URZ ;  /* 0x00000009070772a4 */ /* 0x000fe2000f8e02ff */
[----:B------:R-:W-:-:S03]  /*0470*/  MOV R14, R25 ;  /* 0x00000019000e7202 */ /* 0x000fc60000000f00 */
[----:B------:R-:W-:-:S04]  /*0480*/  UIMAD.WIDE.U32 UR4, UR5, UR7, UR4 ;  /* 0x00000007050472a5 */ /* 0x000fc8000f8e0004 */
[----:B------:R-:W-:-:S04]  /*0490*/  UIMAD.WIDE.U32 UR4, UR5, UR8, URZ ;  /* 0x00000008050472a5 */ /* 0x000fc8000f8e00ff */
[----:B------:R-:W-:Y:S01]  /*04a0*/  UIADD3 UR4, UPT, UPT, URZ, -UR5, URZ ;  /* 0x80000005ff047290 */ /* 0x000fe2000fffe0ff */
[----:B-1----:R-:W1:Y:S03]  /*04b0*/  MUFU.RCP R5, R5 ;  /* 0x0000000500057308 */ /* 0x002e660000001000 */
[----:B------:R-:W-:-:S04]  /*04c0*/  UIMAD UR4, UR9, UR4, UR8 ;  /* 0x00000004090472a4 */ /* 0x000fc8000f8e0208 */
[----:B------:R-:W-:-:S11]  /*04d0*/  UISETP.GT.U32.AND UP1, UPT, UR9, UR4, UPT ;  /* 0x000000040900728c */ /* 0x000fd6000bf24070 */
[----:B------:R-:W-:Y:S01]  /*04e0*/  @!UP1 UIADD3 UR4, UPT, UPT, UR4, -UR9, URZ ;  /* 0x8000000904049290 */ /* 0x000fe2000fffe0ff */
[----:B-1----:R-:W-:Y:S01]  /*04f0*/  IADD3 R3, PT, PT, R5, 0xffffffe, RZ ;  /* 0x0ffffffe05037810 */ /* 0x002fe20007ffe0ff */
[----:B------:R-:W-:Y:S02]  /*0500*/  @!UP1 UIADD3 UR5, UPT, UPT, UR5, 0x1, URZ ;  /* 0x0000000105059890 */ /* 0x000fe4000fffe0ff */
[----:B------:R-:W-:Y:S02]  /*0510*/  UISETP.GE.U32.AND UP0, UPT, UR4, UR9, UPT ;  /* 0x000000090400728c */ /* 0x000fe4000bf06070 */
[----:B------:R-:W-:Y:S01]  /*0520*/  ULOP3.LUT UR4, UR23, UR6, URZ, 0x3c, !UPT ;  /* 0x0000000617047292 */ /* 0x000fe2000f8e3cff */
[----:B------:R-:W1:Y:S03]  /*0530*/  F2I.FTZ.U32.TRUNC.NTZ R3, R3 ;  /* 0x0000000300037305 */ /* 0x000e66000021f000 */
[----:B------:R-:W-:-:S05]  /*0540*/  UISETP.GE.AND UP1, UPT, UR4, URZ, UPT ;  /* 0x000000ff0400728c */ /* 0x000fca000bf26270 */
[----:B------:R-:W-:Y:S02]  /*0550*/  @UP0 UIADD3 UR5, UPT, UPT, UR5, 0x1, URZ ;  /* 0x0000000105050890 */ /* 0x000fe4000fffe0ff */
[----:B------:R-:W-:-:S05]  /*0560*/  UISETP.NE.AND UP0, UPT, UR6, URZ, UPT ;  /* 0x000000ff0600728c */ /* 0x000fca000bf05270 */
[----:B------:R-:W-:Y:S01]  /*0570*/  UMOV UR17, UR5 ;  /* 0x0000000500117c82 */ /* 0x000fe20008000000 */
[C---:B-1----:R-:W-:Y:S01]  /*0580*/  R2UR UR5, R3.reuse ;  /* 0x00000000030572ca */ /* 0x042fe200000e0000 */
[----:B------:R-:W-:Y:S01]  /*0590*/  @!UP1 UIADD3 UR17, UPT, UPT, URZ, -UR17, URZ ;  /* 0x80000011ff119290 */ /* 0x000fe2000fffe0ff */
[----:B------:R-:W-:Y:S01]  /*05a0*/  IMAD R6, R3, R25, RZ ;  /* 0x0000001903067224 */ /* 0x000fe200078e02ff */
[----:B------:R-:W-:Y:S02]  /*05b0*/  UISETP.NE.AND UP1, UPT, UR28, URZ, UPT ;  /* 0x000000ff1c00728c */ /* 0x000fe4000bf25270 */
[----:B------:R-:W-:Y:S01]  /*05c0*/  @!UP0 ULOP3.LUT UR17, URZ, UR6, URZ, 0x33, !UPT ;  /* 0x00000006ff118292 */ /* 0x000fe2000f8e33ff */
[----:B------:R-:W-:Y:S01]  /*05d0*/  IMAD.MOV R5, RZ, RZ, -R6 ;  /* 0x000000ffff057224 */ /* 0x000fe200078e0a06 */
[----:B------:R-:W-:Y:S01]  /*05e0*/  SHF.R.U32.HI R6, RZ, 0x2, R26 ;  /* 0x00000002ff067819 */ /* 0x000fe2000001161a */
[----:B------:R-:W-:-:S03]  /*05f0*/  UISETP.GE.AND UP0, UPT, UR29, URZ, UPT ;  /* 0x000000ff1d00728c */ /* 0x000fc6000bf06270 */
        /* <DEDUP_REMOVED lines=8> */
[----:B------:R-:W-:Y:S02]  /*0680*/  IABS R2, R8 ;  /* 0x0000000800027213 */ /* 0x000fe40000000000 */
[----:B--2---:R-:W-:Y:S01]  /*0690*/  IADD3 R4, PT, PT, R4, 0xffffffe, RZ ;  /* 0x0ffffffe04047810 */ /* 0x004fe20007ffe0ff */
[----:B------:R-:W1:Y:S05]  /*06a0*/  S2R R8, SR_CgaCtaId ;  /* 0x0000000000087919 */ /* 0x000e6a0000008800 */
[----:B------:R-:W2:Y:S03]  /*06b0*/  F2I.FTZ.U32.TRUNC.NTZ R4, R4 ;  /* 0x0000000400047305 */ /* 0x000ea6000021f000 */
[----:B------:R-:W-:Y:S01]  /*06c0*/  IMAD.HI.U32 R5, R3, R5, UR4 ;  /* 0x0000000403057e27 */ /* 0x000fe2000f8e0005 */
[----:B------:R-:W-:-:S02]  /*06d0*/  R2UR UR4, R2 ;  /* 0x00000000020472ca */ /* 0x000fc400000e0000 */
[----:B------:R-:W-:Y:S02]  /*06e0*/  IABS R3, UR20 ;  /* 0x0000001400037c13 */ /* 0x000fe40008000000 */
[----:B------:R-:W-:Y:S02]  /*06f0*/  R2UR UR32, R5 ;  /* 0x00000000052072ca */ /* 0x000fe400000e0000 */
[----:B------:R-:W-:Y:S02]  /*0700*/  MOV R5, 0x400 ;  /* 0x0000040000057802 */ /* 0x000fe40000000f00 */
[----:B--2---:R-:W-:Y:S02]  /*0710*/  R2UR UR5, R4 ;  /* 0x00000000040572ca */ /* 0x004fe400000e0000 */
[----:B------:R-:W-:-:S07]  /*0720*/  SHF.R.U32.HI R4, RZ, 0x5, R26 ;  /* 0x00000005ff047819 */ /* 0x000fce000001161a */
[----:B------:R-:W-:Y:S02]  /*0730*/  UIMAD.WIDE.U32 UR8, UR32, UR4, URZ ;  /* 0x00000004200872a5 */ /* 0x000fe4000f8e00ff */
[----:B------:R-:W-:-:S05]  /*0740*/  ULEA UR8, UR19, 0x40, 0x6 ;  /* 0x0000004013087891 */ /* 0x000fca000f8e30ff */
[----:B------:R-:W-:Y:S01]  /*0750*/  UMOV UR11, UR9 ;  /* 0x00000009000b7c82 */ /* 0x000fe20008000000 */
[----:B------:R-:W-:Y:S01]  /*0760*/  R2UR UR9, R3 ;  /* 0x00000000030972ca */ /* 0x000fe200000e0000 */
[----:B------:R-:W-:Y:S01]  /*0770*/  IMAD R2, RZ, RZ, -UR11 ;  /* 0x8000000bff027e24 */ /* 0x000fe2000f8e02ff */
[----:B------:R-:W-:Y:S01]  /*0780*/  IADD3 R3, PT, PT, RZ, -R7, RZ ;  /* 0x80000007ff037210 */ /* 0x000fe20007ffe0ff */
[----:B------:R-:W-:Y:S01]  /*0790*/  UIADD3 UR7, UPT, UPT, URZ, -UR5, URZ ;  /* 0x80000005ff077290 */ /* 0x000fe2000fffe0ff */
[----:B------:R-:W-:Y:S02]  /*07a0*/  IMAD.U32 R7, RZ, RZ, UR19 ;  /* 0x00000013ff077e24 */ /* 0x000fe4000f8e00ff */
[----:B------:R-:W-:Y:S01]  /*07b0*/  R2UR UR12, R3 ;  /* 0x00000000030c72ca */ /* 0x000fe200000e0000 */
[----:B------:R-:W-:Y:S01]  /*07c0*/  IMAD R2, R25, R2, UR4 ;  /* 0x0000000419027e24 */ /* 0x000fe2000f8e0202 */
[----:B------:R-:W-:Y:S01]  /*07d0*/  UIMAD UR7, UR7, UR25, URZ ;  /* 0x00000019070772a4 */ /* 0x000fe2000f8e02ff */
[----:B------:R-:W-:Y:S01]  /*07e0*/  LEA R18, R7, R4, 0x6 ;  /* 0x0000000407127211 */ /* 0x000fe200078e30ff */
[----:B------:R-:W-:-:S02]  /*07f0*/  UMOV UR4, URZ ;  /* 0x000000ff00047c82 */ /* 0x000fc40008000000 */
[----:B------:R-:W-:Y:S01]  /*0800*/  UIMAD.WIDE.U32 UR4, UR5, UR7, UR4 ;  /* 0x00000007050472a5 */ /* 0x000fe2000f8e0004 */
[----:B------:R-:W-:Y:S01]  /*0810*/  ISETP.GT.U32.AND P1, PT, R25, R2, PT ;  /* 0x000000021900720c */ /* 0x000fe20003f24070 */
[----:B------:R-:W-:Y:S02]  /*0820*/  UIADD3 UR7, UPT, UPT, UR21, 0x7, URZ ;  /* 0x0000000715077890 */ /* 0x000fe4000fffe0ff */
[----:B------:R-:W-:Y:S02]  /*0830*/  UIMAD.WIDE.U32 UR4, UR5, UR9, URZ ;  /* 0x00000009050472a5 */ /* 0x000fe4000f8e00ff */
[----:B------:R-:W-:Y:S02]  /*0840*/  USHF.R.U32.HI UR7, URZ, 0x3, UR7 ;  /* 0x00000003ff077899 */ /* 0x000fe40008011607 */
[----:B------:R-:W-:Y:S02]  /*0850*/  UIMAD UR4, UR5, UR12, UR9 ;  /* 0x0000000c050472a4 */ /* 0x000fe4000f8e0209 */
[----:B------:R-:W-:-:S02]  /*0860*/  UISETP.LT.U32.AND UP6, UPT, UR7, UR8, UPT ;  /* 0x000000080700728c */ /* 0x000fc4000bfc1070 */
[----:B------:R-:W-:Y:S02]  /*0870*/  UISETP.GT.U32.AND UP5, UPT, UR25, UR4, UPT ;  /* 0x000000041900728c */ /* 0x000fe4000bfa4070 */
[----:B------:R-:W-:Y:S01]  /*0880*/  VOTEU.ANY UP3, P1 ;  /* 0x0000000000ff7886 */ /* 0x000fe20000860100 */
[----:B------:R-:W-:Y:S01]  /*0890*/  PLOP3.LUT P1, PT, PT, PT, UP3, 0x80, 0x8 ;  /* 0x000000000008781c */ /* 0x000fe20003f2f038 */
[----:B------:R-:W-:Y:S02]  /*08a0*/  USEL UR8, UR7, UR8, UP6 ;  /* 0x0000000807087287 */ /* 0x000fe4000b000000 */
[----:B0-----:R-:W-:Y:S02]  /*08b0*/  UIMAD UR9, UR18, UR13, URZ ;  /* 0x0000000d120972a4 */ /* 0x001fe4000f8e02ff */
[----:B------:R-:W-:Y:S02]  /*08c0*/  @!UP3 UIADD3 UR11, UPT, UPT, UR11, 0x1, URZ ;  /* 0x000000010b0bb890 */ /* 0x000fe4000fffe0ff */
[----:B------:R-:W-:-:S02]  /*08d0*/  @UP0 UIMAD UR12, UR23, UR16, UR20 ;  /* 0x00000010170c02a4 */ /* 0x000fc4000f8e0214 */
[----:B------:R-:W-:Y:S02]  /*08e0*/  @!UP5 UIADD3 UR4, UPT, UPT, UR4, -UR25, URZ ;  /* 0x800000190404d290 */ /* 0x000fe4000fffe0ff */
[----:B------:R-:W-:Y:S02]  /*08f0*/  @!UP5 UIADD3 UR5, UPT, UPT, UR5, 0x1, URZ ;  /* 0x000000010505d890 */ /* 0x000fe4000fffe0ff */
[----:B------:R-:W-:Y:S01]  /*0900*/  UISETP.GE.U32.AND UP4, UPT, UR4, UR25, UPT ;  /* 0x000000190400728c */ /* 0x000fe2000bf86070 */
[----:B------:R-:W-:Y:S01]  /*0910*/  @!P1 IMAD.IADD R2, R2, 0x1, -R25 ;  /* 0x0000000102029824 */ /* 0x000fe200078e0a19 */
[----:B------:R-:W-:Y:S02]  /*0920*/  ULOP3.LUT UR4, UR20, UR17, URZ, 0x3c, !UPT ;  /* 0x0000001114047292 */ /* 0x000fe4000f8e3cff */
[----:B------:R-:W-:Y:S02]  /*0930*/  @UP0 UIMAD UR12, UR12, UR29, 0x1 ;  /* 0x000000010c0c04a4 */ /* 0x000fe4000f8e021d */
[----:B------:R-:W-:Y:S01]  /*0940*/  ISETP.GE.U32.AND P1, PT, R2, R25, PT ;  /* 0x000000190200720c */ /* 0x000fe20003f26070 */
[----:B------:R-:W-:Y:S01]  /*0950*/  UISETP.GE.AND UP5, UPT, UR4, URZ, UPT ;  /* 0x000000ff0400728c */ /* 0x000fe2000bfa6270 */
[----:B-1----:R-:W-:-:S03]  /*0960*/  LEA R2, R8, R5, 0x18 ;  /* 0x0000000508027211 */ /* 0x002fc600078ec0ff */
[----:B------:R-:W-:Y:S02]  /*0970*/  @UP4 UIADD3 UR5, UPT, UPT, UR5, 0x1, URZ ;  /* 0x0000000105054890 */ /* 0x000fe4000fffe0ff */
[----:B------:R-:W-:Y:S01]  /*0980*/  IMAD R13, R13, 0x28, R2 ;  /* 0x000000280d0d7824 */ /* 0x000fe200078e0202 */
[----:B------:R-:W-:-:S04]  /*0990*/  UISETP.NE.AND UP4, UPT, UR17, URZ, UPT ;  /* 0x000000ff1100728c */ /* 0x000fc8000bf85270 */
[----:B------:R-:W-:Y:S01]  /*09a0*/  @!P0 LEA R3, R6, R13, 0x2 ;  /* 0x0000000d06038211 */ /* 0x000fe200078e10ff */
[----:B------:R-:W-:Y:S01]  /*09b0*/  VOTEU.ANY UP3, P1 ;  /* 0x0000000000ff7886 */ /* 0x000fe20000860100 */
        /* <DEDUP_REMOVED lines=12> */
[----:B------:R-:W-:Y:S01]  /*0a80*/  ISETP.GE.U32.AND P0, PT, R18, UR8, PT ;  /* 0x0000000812007c0c */ /* 0x000fe2000bf06070 */
[----:B0-----:R-:W-:-:S12]  /*0a90*/  IMAD.MOV.U32 R0, RZ, RZ, -0x800001 ;  /* 0xff7fffffff007424 */ /* 0x001fd800078e00ff */
[----:B------:R-:W-:Y:S05]  /*0aa0*/  @P0 BRA `(.L_x_24330) ;  /* 0x0000000c00040947 */ /* 0x000fea0003800000 */
[----:B------:R-:W-:Y:S01]  /*0ab0*/  IMAD.WIDE.U32 R2, R18, 0x4, RZ ;  /* 0x0000000412027825 */ /* 0x000fe200078e00ff */
[----:B------:R-:W0:Y:S01]  /*0ac0*/  LDCU UR4, c[0x0][0x3e0] ;  /* 0x00007c00ff0477ac */ /* 0x000e220008000800 */
[----:B------:R-:W-:Y:S02]  /*0ad0*/  SHF.L.U32 R0, R6, 0x2, RZ ;  /* 0x0000000206007819 */ /* 0x000fe400000006ff */
[----:B------:R-:W-:Y:S01]  /*0ae0*/  IMAD.U32 R7, RZ, RZ, UR9 ;  /* 0x00000009ff077e24 */ /* 0x000fe2000f8e00ff */
[----:B------:R-:W1:Y:S01]  /*0af0*/  LDCU.64 UR6, c[0x0][0x3b8] ;  /* 0x00007700ff0677ac */ /* 0x000e620008000a00 */
[----:B------:R-:W-:Y:S02]  /*0b00*/  LEA R19, R4, UR24, 0x3 ;  /* 0x0000001804137c11 */ /* 0x000fe4000f8e18ff */
[----:B------:R-:W-:Y:S01]  /*0b10*/  IMAD.WIDE R2, R7, 0x4, R2 ;  /* 0x0000000407027825 */ /* 0x000fe200078e0202 */
[----:B------:R-:W2:Y:S03]  /*0b20*/  LDCU UR5, c[0x0][0x3fc] ;  /* 0x00007f80ff0577ac */ /* 0x000ea60008000800 */
[----:B------:R-:W-:Y:S01]  /*0b30*/  VIADD R7, R5, 0xc0 ;  /* 0x000000c005077836 */ /* 0x000fe20000000000 */
[----:B------:R-:W-:-:S04]  /*0b40*/  LOP3.LUT R5, R0, 0x1c, RZ, 0xc0, !PT ;  /* 0x0000001c00057812 */ /* 0x000fc800078ec0ff */
[----:B------:R-:W-:Y:S02]  /*0b50*/  LEA R0, R8, R7, 0x18 ;  /* 0x0000000708007211 */ /* 0x000fe400078ec0ff */
[----:B------:R-:W-:Y:S01]  /*0b60*/  LEA R5, R4, R5, 0x5 ;  /* 0x0000000504057211 */ /* 0x000fe200078e28ff */
[----:B0-----:R-:W-:Y:S01]  /*0b70*/  UIMAD UR4, UR13, UR4, URZ ;  /* 0x000000040d0472a4 */ /* 0x001fe2000f8e02ff */
[----:B-1----:R-:W-:-:S03]  /*0b80*/  IADD3 R16, P0, PT, R2, UR6, RZ ;  /* 0x0000000602107c10 */ /* 0x002fc6000ff1e0ff */
[----:B------:R-:W-:Y:S01]  /*0b90*/  IMAD.IADD R15, R5, 0x1, R0 ;  /* 0x00000001050f7824 */ /* 0x000fe200078e0200 */
[C---:B------:R-:W-:Y:S02]  /*0ba0*/  SHF.L.U32 R0, R6.reuse, 0x3, RZ ;  /* 0x0000000306007819 */ /* 0x040fe400000006ff */
[----:B------:R-:W-:Y:S02]  /*0bb0*/  LOP3.LUT R6, R6, 0x7, RZ, 0xc0, !PT ;  /* 0x0000000706067812 */ /* 0x000fe400078ec0ff */
[----:B------:R-:W-:Y:S01]  /*0bc0*/  LOP3.LUT R2, R0, 0x38, RZ, 0xc0, !PT ;  /* 0x0000003800027812 */ /* 0x000fe200078ec0ff */
[----:B------:R-:W-:Y:S01]  /*0bd0*/  IMAD.MOV.U32 R0, RZ, RZ, -0x800001 ;  /* 0xff7fffffff007424 */ /* 0x000fe200078e00ff */
[----:B------:R-:W-:Y:S01]  /*0be0*/  IADD3.X R17, PT, PT, R3, UR7, RZ, P0, !PT ;  /* 0x0000000703117c10 */ /* 0x000fe200087fe4ff */
[----:B------:R-:W-:Y:S01]  /*0bf0*/  IMAD.U32 R3, RZ, RZ, UR4 ;  /* 0x00000004ff037e24 */ /* 0x000fe2000f8e00ff */
[----:B------:R-:W-:Y:S01]  /*0c00*/  IADD3 R6, PT, PT, R6, R19, RZ ;  /* 0x0000001306067210 */ /* 0x000fe20007ffe0ff */
[----:B------:R-:W-:Y:S01]  /*0c10*/  VIADD R19, R19, 0x1 ;  /* 0x0000000113137836 */ /* 0x000fe20000000000 */
[----:B------:R-:W-:-:S02]  /*0c20*/  IADD3 R2, P0, PT, R2, UR4, RZ ;  /* 0x0000000402027c10 */ /* 0x000fc4000ff1e0ff */
[----:B--2---:R-:W-:Y:S01]  /*0c30*/  MOV R21, UR5 ;  /* 0x0000000500157c02 */ /* 0x004fe20008000f00 */
[C---:B------:R-:W-:Y:S01]  /*0c40*/  VIADD R20, R6.reuse, 0x1 ;  /* 0x0000000106147836 */ /* 0x040fe20000000000 */
[----:B------:R-:W-:Y:S02]  /*0c50*/  IADD3 R32, PT, PT, R6, -UR21, RZ ;  /* 0x8000001506207c10 */ /* 0x000fe4000fffe0ff */
[----:B------:R-:W-:Y:S02]  /*0c60*/  IADD3 R21, PT, PT, -R21, UR17, RZ ;  /* 0x0000001115157c10 */ /* 0x000fe4000fffe1ff */
[----:B------:R-:W-:-:S07]  /*0c70*/  LEA.HI.X.SX32 R3, R3, RZ, 0x1, P0 ;  /* 0x000000ff03037211 */ /* 0x000fce00000f0eff */
.L_x_24335:
        /* <DEDUP_REMOVED lines=28> */
[----:B------:R-:W-:Y:S01]  /*0e40*/  IMAD.MOV.U32 R9, RZ, RZ, R4 ;  /* 0x000000ffff097224 */ /* 0x000fe200078e0004 */
[----:B------:R-:W-:Y:S01]  /*0e50*/  IADD3 R7, PT, PT, R10, UR12, RZ ;  /* 0x0000000c0a077c10 */ /* 0x000fe2000fffe0ff */
[----:B------:R-:W-:Y:S02]  /*0e60*/  IMAD.MOV.U32 R4, RZ, RZ, RZ ;  /* 0x000000ffff047224 */ /* 0x000fe400078e00ff */
[----:B------:R-:W-:Y:S01]  /*0e70*/  IMAD R9, R9, R6, RZ ;  /* 0x0000000609097224 */ /* 0x000fe200078e02ff */
        /* <DEDUP_REMOVED lines=21> */
.L_x_24332:
[----:B------:R-:W2:Y:S04]  /*0fd0*/  LDG.E.CONSTANT R5, desc[UR14][R16.64] ;  /* 0x0000000e10057981 */ /* 0x000ea8000c1e9900 */
[----:B------:R-:W0:Y:S01]  /*0fe0*/  LDS.64 R6, [R13] ;  /* 0x000000000d067984 */ /* 0x000e220000000a00 */
        /* <DEDUP_REMOVED lines=14> */
[----:B------:R1:W4:Y:S01]  /*10d0*/  LDG.E.CONSTANT R31, desc[UR14][R8.64+0x480] ;  /* 0x0004800e081f7981 */ /* 0x000322000c1e9900 */
[--C-:B0-----:R-:W-:Y:S01]  /*10e0*/  HADD2.F32 R4, -RZ, R7.reuse.H0_H0 ;  /* 0x20000007ff047230 */ /* 0x101fe20000004100 */
[----:B------:R-:W-:Y:S01]  /*10f0*/  UMOV UR4, 0xffffffff ;  /* 0xffffffff00047882 */ /* 0x000fe20000000000 */
[--C-:B------:R-:W-:Y:S01]  /*1100*/  HADD2.F32 R33, -RZ, R6.reuse.H0_H0 ;  /* 0x20000006ff217230 */ /* 0x100fe20000004100 */
[----:B------:R-:W-:Y:S01]  /*1110*/  ISETP.NE.AND P0, PT, R22, RZ, PT ;  /* 0x000000ff1600720c */ /* 0x000fe20003f05270 */
[----:B------:R-:W-:Y:S01]  /*1120*/  HADD2.F32 R7, -RZ, R7.H1_H1 ;  /* 0x30000007ff077230 */ /* 0x000fe20000004100 */
[----:B-----5:R-:W-:Y:S01]  /*1130*/  FSETP.NEU.FTZ.AND P1, PT, R12, RZ, PT ;  /* 0x000000ff0c00720b */ /* 0x020fe20003f3d000 */
[----:B-1----:R-:W-:-:S02]  /*1140*/  HADD2.F32 R8, -RZ, R6.H1_H1 ;  /* 0x30000006ff087230 */ /* 0x002fc40000004100 */
[--C-:B--2---:R-:W-:Y:S02]  /*1150*/  HADD2.F32 R5, -RZ, R34.reuse.H0_H0 ;  /* 0x20000022ff057230 */ /* 0x104fe40000004100 */
[----:B------:R-:W-:-:S03]  /*1160*/  HADD2.F32 R34, -RZ, R34.H1_H1 ;  /* 0x30000022ff227230 */ /* 0x000fc60000004100 */
[----:B------:R-:W-:Y:S01]  /*1170*/  FMUL.FTZ R36, R4, R5 ;  /* 0x0000000504247220 */ /* 0x000fe20000410000 */
[--C-:B---3--:R-:W-:Y:S02]  /*1180*/  HADD2.F32 R4, -RZ, R11.reuse.H0_H0 ;  /* 0x2000000bff047230 */ /* 0x108fe40000004100 */
[----:B------:R-:W-:Y:S01]  /*1190*/  FMUL.FTZ R9, R7, R34 ;  /* 0x0000002207097220 */ /* 0x000fe20000410000 */
[----:B------:R-:W-:Y:S01]  /*11a0*/  HADD2.F32 R11, -RZ, R11.H1_H1 ;  /* 0x3000000bff0b7230 */ /* 0x000fe20000004100 */
[----:B------:R-:W0:Y:S01]  /*11b0*/  LDS.64 R6, [R13+0x10] ;  /* 0x000010000d067984 */ /* 0x000e220000000a00 */
[----:B------:R-:W-:-:S03]  /*11c0*/  FFMA.FTZ R33, R33, R4, R36 ;  /* 0x0000000421217223 */ /* 0x000fc60000010024 */
[----:B------:R-:W1:Y:S01]  /*11d0*/  LDS.64 R4, [R13+0x8] ;  /* 0x000008000d047984 */ /* 0x000e620000000a00 */
[----:B------:R-:W-:Y:S01]  /*11e0*/  FFMA.FTZ R11, R8, R11, R9 ;  /* 0x0000000b080b7223 */ /* 0x000fe20000010009 */
[--C-:B----4-:R-:W-:Y:S02]  /*11f0*/  HADD2.F32 R9, -RZ, R10.reuse.H0_H0 ;  /* 0x2000000aff097230 */ /* 0x110fe40000004100 */
[----:B------:R-:W-:Y:S02]  /*1200*/  HADD2.F32 R10, -RZ, R10.H1_H1 ;  /* 0x3000000aff0a7230 */ /* 0x000fe40000004100 */
[----:B0-----:R-:W-:Y:S02]  /*1210*/  HADD2.F32 R34, -RZ, R6.H0_H0 ;  /* 0x20000006ff227230 */ /* 0x001fe40000004100 */
[--C-:B-1----:R-:W-:Y:S02]  /*1220*/  HADD2.F32 R8, -RZ, R4.reuse.H0_H0 ;  /* 0x20000004ff087230 */ /* 0x102fe40000004100 */
[----:B------:R-:W-:-:S03]  /*1230*/  HADD2.F32 R4, -RZ, R4.H1_H1 ;  /* 0x30000004ff047230 */ /* 0x000fc60000004100 */
[----:B------:R-:W-:Y:S02]  /*1240*/  FFMA.FTZ R33, R8, R9, R33 ;  /* 0x0000000908217223 */ /* 0x000fe40000010021 */
[----:B------:R-:W0:Y:S01]  /*1250*/  LDS.64 R8, [R13+0x18] ;  /* 0x000018000d087984 */ /* 0x000e220000000a00 */
[----:B------:R-:W-:Y:S01]  /*1260*/  FFMA.FTZ R4, R4, R10, R11 ;  /* 0x0000000a04047223 */ /* 0x000fe2000001000b */
[----:B------:R-:W-:Y:S02]  /*1270*/  HADD2.F32 R10, -RZ, R5.H0_H0 ;  /* 0x20000005ff0a7230 */ /* 0x000fe40000004100 */
[----:B------:R-:W-:Y:S02]  /*1280*/  HADD2.F32 R11, -RZ, R23.H0_H0 ;  /* 0x20000017ff0b7230 */ /* 0x000fe40000004100 */
[----:B------:R-:W-:Y:S02]  /*1290*/  HADD2.F32 R5, -RZ, R5.H1_H1 ;  /* 0x30000005ff057230 */ /* 0x000fe40000004100 */
[----:B------:R-:W-:-:S02]  /*12a0*/  HADD2.F32 R23, -RZ, R23.H1_H1 ;  /* 0x30000017ff177230 */ /* 0x000fc40000004100 */
[----:B------:R-:W-:Y:S02]  /*12b0*/  FFMA.FTZ R33, R10, R11, R33 ;  /* 0x0000000b0a217223 */ /* 0x000fe40000010021 */
[----:B------:R-:W1:Y:S01]  /*12c0*/  LDS.64 R10, [R13+0x20] ;  /* 0x000020000d0a7984 */ /* 0x000e620000000a00 */
[----:B------:R-:W-:Y:S01]  /*12d0*/  FFMA.FTZ R4, R5, R23, R4 ;  /* 0x0000001705047223 */ /* 0x000fe20000010004 */
[--C-:B------:R-:W-:Y:S02]  /*12e0*/  HADD2.F32 R5, -RZ, R24.reuse.H0_H0 ;  /* 0x20000018ff057230 */ /* 0x100fe40000004100 */
        /* <DEDUP_REMOVED lines=8> */
[----:B------:R-:W-:-:S03]  /*1370*/  FFMA.FTZ R6, R6, R23, R33 ;  /* 0x0000001706067223 */ /* 0x000fc60000010021 */
[----:B------:R-:W-:Y:S01]  /*1380*/  FFMA.FTZ R4, R7, R27, R4 ;  /* 0x0000001b07047223 */ /* 0x000fe20000010004 */
[--C-:B------:R-:W-:Y:S02]  /*1390*/  HADD2.F32 R7, -RZ, R29.reuse.H0_H0 ;  /* 0x2000001dff077230 */ /* 0x100fe40000004100 */
[----:B------:R-:W-:Y:S02]  /*13a0*/  HADD2.F32 R29, -RZ, R29.H1_H1 ;  /* 0x3000001dff1d7230 */ /* 0x000fe40000004100 */
[--C-:B0-----:R-:W-:Y:S02]  /*13b0*/  HADD2.F32 R5, -RZ, R8.reuse.H0_H0 ;  /* 0x20000008ff057230 */ /* 0x101fe40000004100 */
[----:B------:R-:W-:Y:S02]  /*13c0*/  HADD2.F32 R23, -RZ, R8.H1_H1 ;  /* 0x30000008ff177230 */ /* 0x000fe40000004100 */
[--C-:B------:R-:W-:Y:S02]  /*13d0*/  HADD2.F32 R8, -RZ, R28.reuse.H0_H0 ;  /* 0x2000001cff087230 */ /* 0x100fe40000004100 */
[----:B------:R-:W-:-:S03]  /*13e0*/  HADD2.F32 R28, -RZ, R28.H1_H1 ;  /* 0x3000001cff1c7230 */ /* 0x000fc60000004100 */
[----:B------:R-:W-:Y:S01]  /*13f0*/  FFMA.FTZ R5, R5, R8, R6 ;  /* 0x0000000805057223 */ /* 0x000fe20000010006 */
[--C-:B------:R-:W-:Y:S02]  /*1400*/  HADD2.F32 R6, -RZ, R9.reuse.H0_H0 ;  /* 0x20000009ff067230 */ /* 0x100fe40000004100 */
[----:B------:R-:W-:Y:S01]  /*1410*/  FFMA.FTZ R4, R23, R28, R4 ;  /* 0x0000001c17047223 */ /* 0x000fe20000010004 */
[----:B-1----:R-:W-:Y:S02]  /*1420*/  HADD2.F32 R8, -RZ, R10.H0_H0 ;  /* 0x2000000aff087230 */ /* 0x002fe40000004100 */
[--C-:B------:R-:W-:Y:S02]  /*1430*/  HADD2.F32 R23, -RZ, R30.reuse.H0_H0 ;  /* 0x2000001eff177230 */ /* 0x100fe40000004100 */
[----:B------:R-:W-:Y:S01]  /*1440*/  FFMA.FTZ R5, R6, R7, R5 ;  /* 0x0000000706057223 */ /* 0x000fe20000010005 */
[----:B------:R-:W-:Y:S02]  /*1450*/  HADD2.F32 R9, -RZ, R9.H1_H1 ;  /* 0x30000009ff097230 */ /* 0x000fe40000004100 */
[----:B------:R-:W-:-:S02]  /*1460*/  HADD2.F32 R30, -RZ, R30.H1_H1 ;  /* 0x3000001eff1e7230 */ /* 0x000fc40000004100 */
[----:B------:R-:W-:Y:S01]  /*1470*/  FFMA.FTZ R8, R8, R23, R5 ;  /* 0x0000001708087223 */ /* 0x000fe20000010005 */
[----:B------:R-:W-:Y:S02]  /*1480*/  HADD2.F32 R5, -RZ, R10.H1_H1 ;  /* 0x3000000aff057230 */ /* 0x000fe40000004100 */
[----:B------:R-:W-:Y:S01]  /*1490*/  FFMA.FTZ R4, R9, R29, R4 ;  /* 0x0000001d09047223 */ /* 0x000fe20000010004 */
[----:B------:R-:W-:Y:S02]  /*14a0*/  HADD2.F32 R7, -RZ, R11.H0_H0 ;  /* 0x2000000bff077230 */ /* 0x000fe40000004100 */
[----:B------:R-:W-:Y:S02]  /*14b0*/  HADD2.F32 R6, -RZ, R31.H0_H0 ;  /* 0x2000001fff067230 */ /* 0x000fe40000004100 */
[----:B------:R-:W-:Y:S01]  /*14c0*/  FFMA.FTZ R4, R5, R30, R4 ;  /* 0x0000001e05047223 */ /* 0x000fe20000010004 */
[----:B------:R-:W-:Y:S02]  /*14d0*/  HADD2.F32 R11, -RZ, R11.H1_H1 ;  /* 0x3000000bff0b7230 */ /* 0x000fe40000004100 */
        /* <DEDUP_REMOVED lines=8> */
.L_x_24381:
        /* <DEDUP_REMOVED lines=12> */
.L_x_24333:
[----:B------:R-:W-:Y:S05]  /*1620*/  BSYNC B1 ;  /* 0x0000000000017941 */ /* 0x000fea0003800000 */
.L_x_24331:
        /* <DEDUP_REMOVED lines=9> */
.L_x_24330:
[----:B------:R-:W-:Y:S05]  /*16c0*/  BSYNC B0 ;  /* 0x0000000000007941 */ /* 0x000fea0003800000 */
.L_x_24329:
[----:B------:R-:W0:Y:S01]  /*16d0*/  S2R R23, SR_TID.X ;  /* 0x0000000000177919 */ /* 0x000e220000002100 */
[----:B------:R-:W-:Y:S02]  /*16e0*/  UIMAD UR4, UR19, -0x40, UR8 ;  /* 0xffffffc0130478a4 */ /* 0x000fe4000f8e0208 */
[----:B------:R-:W-:Y:S01]  /*16f0*/  IMAD.U32 R3, RZ, RZ, UR19 ;  /* 0x00000013ff037e24 */ /* 0x000fe2000f8e00ff */
[----:B------:R-:W-:-:S03]  /*1700*/  SHF.R.U32.HI R24, RZ, 0x5, R26 ;  /* 0x00000005ff187819 */ /* 0x000fc6000001161a */
[----:B------:R-:W-:Y:S01]  /*1710*/  IMAD.U32 R6, RZ, RZ, UR4 ;  /* 0x00000004ff067e24 */ /* 0x000fe2000f8e00ff */
[----:B------:R-:W-:Y:S01]  /*1720*/  SHF.L.U32 R3, R3, 0x9, RZ ;  /* 0x0000000903037819 */ /* 0x000fe200000006ff */
[----:B------:R-:W-:-:S03]  /*1730*/  UMOV UR4, 0xffffffff ;  /* 0xffffffff00047882 */ /* 0x000fc60000000000 */
[----:B------:R-:W-:-:S04]  /*1740*/  LEA R6, R6, R3, 0x3 ;  /* 0x0000000306067211 */ /* 0x000fc800078e18ff */
[----:B------:R-:W-:-:S05]  /*1750*/  VIMNMX R6, PT, PT, R6, UR21, PT ;  /* 0x0000001506067c48 */ /* 0x000fca000bfe0100 */
[----:B------:R-:W-:Y:S01]  /*1760*/  IMAD.IADD R5, R6, 0x1, -R3 ;  /* 0x0000000106057824 */ /* 0x000fe200078e0a03 */
[----:B0-----:R-:W-:Y:S01]  /*1770*/  LOP3.LUT R23, R23, 0x1f, RZ, 0xc0, !PT ;  /* 0x0000001f17177812 */ /* 0x001fe200078ec0ff */
[----:B------:R-:W-:Y:S06]  /*1780*/  BRA.DIV UR4, `(.L_x_24336) ;  /* 0x00000032040c7947 */ /* 0x000fec000b800000 */
[----:B------:R-:W0:Y:S02]  /*1790*/  SHFL.BFLY PT, R7, R0, 0x10, 0x1f ;  /* 0x0e001f0000077f89 */ /* 0x000e2400000e0000 */
[----:B0-----:R-:W-:-:S05]  /*17a0*/  FMNMX.FTZ R7, R7, R0, !PT ;  /* 0x0000000007077209 */ /* 0x001fca0007810000 */
[----:B------:R-:W0:Y:S02]  /*17b0*/  SHFL.BFLY PT, R2, R7, 0x8, 0x1f ;  /* 0x0d001f0007027f89 */ /* 0x000e2400000e0000 */
[----:B0-----:R-:W-:-:S05]  /*17c0*/  FMNMX.FTZ R4, R7, R2, !PT ;  /* 0x0000000207047209 */ /* 0x001fca0007810000 */
[----:B------:R0:W1:Y:S02]  /*17d0*/  SHFL.BFLY PT, R9, R4, 0x4, 0x1f ;  /* 0x0c801f0004097f89 */ /* 0x00006400000e0000 */
.L_x_24386:
        /* <DEDUP_REMOVED lines=26> */
[----:B-----5:R-:W-:Y:S02]  /*1980*/  MOV R12, R26 ;  /* 0x0000001a000c7202 */ /* 0x020fe40000000f00 */
[----:B------:R-:W-:-:S05]  /*1990*/  IMAD.IADD R10, R6, 0x1, R9 ;  /* 0x00000001060a7824 */ /* 0x000fca00078e0209 */
[----:B------:R-:W-:Y:S02]  /*19a0*/  LOP3.LUT R9, R10, 0x180, RZ, 0xc0, !PT ;  /* 0x000001800a097812 */ /* 0x000fe400078ec0ff */
[----:B------:R-:W-:Y:S02]  /*19b0*/  IADD3 R11, PT, PT, -R3, R10, RZ ;  /* 0x0000000a030b7210 */ /* 0x000fe40007ffe1ff */
[----:B------:R-:W-:Y:S02]  /*19c0*/  ISETP.NE.AND P0, PT, R9, 0x180, PT ;  /* 0x000001800900780c */ /* 0x000fe40003f05270 */
        /* <DEDUP_REMOVED lines=10> */
.L_x_24341:
        /* <DEDUP_REMOVED lines=11> */
.L_x_24340:
[----:B------:R-:W-:Y:S05]  /*1b20*/  BSYNC.RECONVERGENT B1 ;  /* 0x0000000000017941 */ /* 0x000fea0003800200 */
.L_x_24339:
        /* <DEDUP_REMOVED lines=12> */
.L_x_24344:
        /* <DEDUP_REMOVED lines=100> */
.L_x_24343:
[----:B------:R-:W-:Y:S05]  /*2230*/  BSYNC.RECONVERGENT B1 ;  /* 0x0000000000017941 */ /* 0x000fea0003800200 */
.L_x_24342:
        /* <DEDUP_REMOVED lines=55> */
.L_x_24346:
[----:B------:R-:W-:Y:S05]  /*25b0*/  BSYNC.RECONVERGENT B1 ;  /* 0x0000000000017941 */ /* 0x000fea0003800200 */
.L_x_24345:
        /* <DEDUP_REMOVED lines=26> */
.L_x_24338:
[----:B------:R-:W-:Y:S05]  /*2760*/  BSYNC.RECONVERGENT B0 ;  /* 0x0000000000007941 */ /* 0x000fea0003800200 */
.L_x_24337:
        /* <DEDUP_REMOVED lines=40> */
.L_x_24351:
[----:B------:R-:W1:Y:S01]  /*29f0*/  LDS R7, [R10] ;  /* 0x000000000a077984 */ /* 0x000e620000000800 */
[----:B------:R-:W-:-:S05]  /*2a00*/  VIADD R11, R11, 0x1 ;  /* 0x000000010b0b7836 */ /* 0x000fca0000000000 */
[----:B------:R-:W-:Y:S01]  /*2a10*/  ISETP.NE.AND P0, PT, R11, RZ, PT ;  /* 0x000000ff0b00720c */ /* 0x000fe20003f05270 */
[----:B-1----:R-:W-:-:S05]  /*2a20*/  FMUL.FTZ R7, R7, R6 ;  /* 0x0000000607077220 */ /* 0x002fca0000410000 */
[----:B------:R1:W-:Y:S02]  /*2a30*/  STS [R10], R7 ;  /* 0x000000070a007388 */ /* 0x0003e40000000800 */
[----:B-1----:R-:W-:-:S05]  /*2a40*/  IADD3 R10, PT, PT, R10, 0x200, RZ ;  /* 0x000002000a0a7810 */ /* 0x002fca0007ffe0ff */
[----:B------:R-:W-:Y:S05]  /*2a50*/  @P0 BRA `(.L_x_24351) ;  /* 0xfffffffc00e40947 */ /* 0x000fea000383ffff */
.L_x_24350:
[----:B------:R-:W-:Y:S05]  /*2a60*/  BSYNC.RECONVERGENT B1 ;  /* 0x0000000000017941 */ /* 0x000fea0003800200 */
.L_x_24349:
        /* <DEDUP_REMOVED lines=12> */
.L_x_24354:
        /* <DEDUP_REMOVED lines=52> */
.L_x_24353:
[----:B------:R-:W-:Y:S05]  /*2e70*/  BSYNC.RECONVERGENT B1 ;  /* 0x0000000000017941 */ /* 0x000fea0003800200 */
.L_x_24352:
        /* <DEDUP_REMOVED lines=31> */
.L_x_24356:
[----:B------:R-:W-:Y:S05]  /*3070*/  BSYNC.RECONVERGENT B1 ;  /* 0x0000000000017941 */ /* 0x000fea0003800200 */
.L_x_24355:
        /* <DEDUP_REMOVED lines=14> */
.L_x_24348:
[----:B------:R-:W-:Y:S05]  /*3160*/  BSYNC.RECONVERGENT B0 ;  /* 0x0000000000007941 */ /* 0x000fea0003800200 */
.L_x_24347:
[----:B------:R-:W-:Y:S01]  /*3170*/  BAR.SYNC.DEFER_BLOCKING 0x0 ;  /* 0x0000000000007b1d */ /* 0x000fe20000010000 */
[----:B------:R-:W-:Y:S01]  /*3180*/  ISETP.NE.AND P0, PT, R26, RZ, PT ;  /* 0x000000ff1a00720c */ /* 0x000fe20003f05270 */
[----:B------:R-:W-:-:S04]  /*3190*/  IMAD.U32 R5, RZ, RZ, UR19 ;  /* 0x00000013ff057e24 */ /* 0x000fc8000f8e00ff */
[----:B------:R-:W3:Y:S01]  /*31a0*/  LDCU UR16, c[0x0][0x3dc] ;  /* 0x00007b80ff1077ac */ /* 0x000ee20008000800 */
[----:B--2---:R-:W-:Y:S01]  /*31b0*/  LEA R8, R5, R24, 0x6 ;  /* 0x0000001805087211 */ /* 0x004fe200078e30ff */
[----:B------:R-:W-:Y:S01]  /*31c0*/  BSSY.RECONVERGENT B0, `(.L_x_24357) ;  /* 0x0000015000007945 */ /* 0x000fe20003800200 */
[----:B------:R-:W2:Y:S02]  /*31d0*/  LDCU.64 UR24, c[0x0][0x3a8] ;  /* 0x00007500ff1877ac */ /* 0x000ea40008000a00 */
        /* <DEDUP_REMOVED lines=19> */
.L_x_24358:
[----:B--23--:R-:W-:Y:S05]  /*3310*/  BSYNC.RECONVERGENT B0 ;  /* 0x0000000000007941 */ /* 0x00cfea0003800200 */
.L_x_24357:
[----:B------:R-:W-:Y:S01]  /*3320*/  BSSY.RECONVERGENT B1, `(.L_x_24359) ;  /* 0x00000ee000017945 */ /* 0x000fe20003800200 */
[----:B------:R-:W-:Y:S01]  /*3330*/  IMAD.MOV.U32 R22, RZ, RZ, RZ ;  /* 0x000000ffff167224 */ /* 0x000fe200078e00ff */
[----:B------:R-:W-:Y:S02]  /*3340*/  CS2R R20, SRZ ;  /* 0x0000000000147805 */ /* 0x000fe4000001ff00 */
[----:B------:R-:W-:Y:S05]  /*3350*/  @P1 BRA `(.L_x_24360) ;  /* 0x0000000c00a81947 */ /* 0x000fea0003800000 */
[----:B-1--4-:R-:W1:Y:S01]  /*3360*/  I2F.RP R9, R25 ;  /* 0x0000001900097306 */ /* 0x012e620000209400 */
[----:B------:R-:W2:Y:S01]  /*3370*/  LDCU UR4, c[0x0][0x3c8] ;  /* 0x00007900ff0477ac */ /* 0x000ea20008000800 */
[----:B------:R-:W-:Y:S01]  /*3380*/  IMAD.WIDE.U32 R6, R8, 0x4, RZ ;  /* 0x0000000408067825 */ /* 0x000fe200078e00ff */
[----:B------:R-:W-:Y:S01]  /*3390*/  CS2R R20, SRZ ;  /* 0x0000000000147805 */ /* 0x000fe2000001ff00 */
[----:B------:R-:W3:Y:S02]  /*33a0*/  LDCU UR6, c[0x0][0x3fc] ;  /* 0x00007f80ff0677ac */ /* 0x000ee40008000800 */
[----:B------:R-:W-:Y:S02]  /*33b0*/  IMAD R3, R24, 0x8, R3 ;  /* 0x0000000818037824 */ /* 0x000fe400078e0203 */
[----:B------:R-:W-:Y:S01]  /*33c0*/  IMAD.MOV.U32 R22, RZ, RZ, RZ ;  /* 0x000000ffff167224 */ /* 0x000fe200078e00ff */
[----:B------:R-:W4:Y:S02]  /*33d0*/  LDCU.64 UR10, c[0x0][0x3b8] ;  /* 0x00007700ff0a77ac */ /* 0x000f240008000a00 */
[----:B------:R-:W-:Y:S01]  /*33e0*/  IADD3 R3, PT, PT, R3, 0x3, RZ ;  /* 0x0000000303037810 */ /* 0x000fe20007ffe0ff */
[----:B------:R-:W-:Y:S01]  /*33f0*/  UIADD3 UR5, UPT, UPT, UR21, 0x7, URZ ;  /* 0x0000000715057890 */ /* 0x000fe2000fffe0ff */
[----:B-1----:R-:W0:Y:S03]  /*3400*/  MUFU.RCP R9, R9 ;  /* 0x0000000900097308 */ /* 0x002e260000001000 */
[----:B------:R-:W-:-:S02]  /*3410*/  USHF.R.U32.HI UR5, URZ, 0x3, UR5 ;  /* 0x00000003ff057899 */ /* 0x000fc40008011605 */
[----:B--2---:R-:W-:-:S06]  /*3420*/  UIMAD UR4, UR18, UR4, URZ ;  /* 0x00000004120472a4 */ /* 0x004fcc000f8e02ff */
[----:B------:R-:W-:-:S04]  /*3430*/  IMAD.U32 R11, RZ, RZ, UR4 ;  /* 0x00000004ff0b7e24 */ /* 0x000fc8000f8e00ff */
[----:B------:R-:W-:Y:S01]  /*3440*/  IMAD.WIDE R6, R11, 0x4, R6 ;  /* 0x000000040b067825 */ /* 0x000fe200078e0206 */
[----:B------:R-:W1:Y:S01]  /*3450*/  LDCU UR4, c[0x0][0x3e0] ;  /* 0x00007c00ff0477ac */ /* 0x000e620008000800 */
[----:B0-----:R-:W-:Y:S02]  /*3460*/  IADD3 R4, PT, PT, R9, 0xffffffe, RZ ;  /* 0x0ffffffe09047810 */ /* 0x001fe40007ffe0ff */
[----:B------:R-:W-:Y:S01]  /*3470*/  VIADD R11, R2, 0xc0 ;  /* 0x000000c0020b7836 */ /* 0x000fe20000000000 */
[----:B----4-:R-:W-:Y:S01]  /*3480*/  IADD3 R6, P0, PT, R6, UR10, RZ ;  /* 0x0000000a06067c10 */ /* 0x010fe2000ff1e0ff */
[----:B------:R-:W-:Y:S01]  /*3490*/  VIADD R2, R8, -UR5 ;  /* 0x8000000508027c36 */ /* 0x000fe20008000000 */
[----:B------:R0:W2:Y:S02]  /*34a0*/  F2I.FTZ.U32.TRUNC.NTZ R5, R4 ;  /* 0x0000000400057305 */ /* 0x0000a4000021f000 */
[----:B------:R-:W-:Y:S01]  /*34b0*/  LEA R11, R0, R11, 0x18 ;  /* 0x0000000b000b7211 */ /* 0x000fe200078ec0ff */
[----:B---3--:R-:W-:Y:S01]  /*34c0*/  IMAD.U32 R0, RZ, RZ, UR6 ;  /* 0x00000006ff007e24 */ /* 0x008fe2000f8e00ff */
[----:B------:R-:W-:-:S02]  /*34d0*/  IADD3.X R7, PT, PT, R7, UR11, RZ, P0, !PT ;  /* 0x0000000b07077c10 */ /* 0x000fc400087fe4ff */
[----:B------:R-:W-:Y:S02]  /*34e0*/  LEA R27, R24, R11, 0x5 ;  /* 0x0000000b181b7211 */ /* 0x000fe400078e28ff */
[----:B------:R-:W-:Y:S01]  /*34f0*/  IADD3 R0, PT, PT, -R0, UR17, RZ ;  /* 0x0000001100007c10 */ /* 0x000fe2000fffe1ff */
[----:B0-----:R-:W-:Y:S02]  /*3500*/  HFMA2 R4, -RZ, RZ, 0, 0 ;  /* 0x00000000ff047431 */ /* 0x001fe400000001ff */
[----:B------:R-:W-:Y:S01]  /*3510*/  VIADD R27, R27, 0x10 ;  /* 0x000000101b1b7836 */ /* 0x000fe20000000000 */
[----:B-1----:R-:W-:Y:S01]  /*3520*/  UIMAD UR4, UR13, UR4, URZ ;  /* 0x000000040d0472a4 */ /* 0x002fe2000f8e02ff */
[----:B--2---:R-:W-:-:S03]  /*3530*/  IADD3 R10, PT, PT, RZ, -R5, RZ ;  /* 0x80000005ff0a7210 */ /* 0x004fc60007ffe0ff */
[----:B------:R-:W-:Y:S02]  /*3540*/  USHF.R.S32.HI UR6, URZ, 0x1f, UR4 ;  /* 0x0000001fff067899 */ /* 0x000fe40008011404 */
[----:B------:R-:W-:Y:S01]  /*3550*/  MOV R30, UR4 ;  /* 0x00000004001e7c02 */ /* 0x000fe20008000f00 */
[----:B------:R-:W-:-:S03]  /*3560*/  IMAD R9, R10, R25, RZ ;  /* 0x000000190a097224 */ /* 0x000fc600078e02ff */
[----:B------:R-:W-:Y:S01]  /*3570*/  MOV R31, UR6 ;  /* 0x00000006001f7c02 */ /* 0x000fe20008000f00 */
[----:B------:R-:W-:Y:S01]  /*3580*/  IMAD.HI.U32 R5, R5, R9, R4 ;  /* 0x0000000905057227 */ /* 0x000fe200078e0004 */
[----:B------:R-:W-:-:S07]  /*3590*/  IADD3 R4, PT, PT, R8, 0x1, RZ ;  /* 0x0000000108047810 */ /* 0x000fce0007ffe0ff */
.L_x_24369:
        /* <DEDUP_REMOVED lines=23> */
[----:B------:R-:W-:Y:S02]  /*3710*/  IMAD.MOV.U32 R8, RZ, RZ, RZ ;  /* 0x000000ffff087224 */ /* 0x000fe400078e00ff */
[--C-:B0-----:R-:W-:Y:S01]  /*3720*/  IMAD.MOV R17, RZ, RZ, -R9.reuse ;  /* 0x000000ffff117224 */ /* 0x101fe200078e0a09 */
[----:B------:R-:W-:Y:S02]  /*3730*/  @!P2 IADD3 R13, PT, PT, RZ, -R13, RZ ;  /* 0x8000000dff0da210 */ /* 0x000fe40007ffe0ff */
[----:B------:R-:W-:Y:S01]  /*3740*/  @!P1 LOP3.LUT R13, RZ, R11, RZ, 0x33, !PT ;  /* 0x0000000bff0d9212 */ /* 0x000fe200078e33ff */
[----:B------:R-:W-:Y:S01]  /*3750*/  IMAD R17, R17, R10, RZ ;  /* 0x0000000a11117224 */ /* 0x000fe200078e02ff */
[----:B------:R-:W-:Y:S02]  /*3760*/  ISETP.NE.AND P2, PT, R15, RZ, PT ;  /* 0x000000ff0f00720c */ /* 0x000fe40003f45270 */
[----:B------:R-:W-:Y:S01]  /*3770*/  IADD3 R11, PT, PT, R13, UR12, RZ ;  /* 0x0000000c0d0b7c10 */ /* 0x000fe2000fffe0ff */
        /* <DEDUP_REMOVED lines=17> */
[----:B------:R-:W0:Y:S01]  /*3890*/  LDS.128 R16, [R27+-0x10] ;  /* 0xfffff0001b107984 */ /* 0x000e220000000c00 */
[----:B--2---:R-:W-:-:S03]  /*38a0*/  IMAD.WIDE R8, R9, UR16, R30 ;  /* 0x0000001009087c25 */ /* 0x004fc6000f8e021e */
[----:B------:R-:W-:-:S05]  /*38b0*/  LEA R8, P0, R23, R8, 0x3 ;  /* 0x0000000817087211 */ /* 0x000fca00078018ff */
[----:B------:R-:W-:Y:S01]  /*38c0*/  IMAD.X R9, RZ, RZ, R9, P0 ;  /* 0x000000ffff097224 */ /* 0x000fe200000e0609 */
[----:B------:R-:W-:-:S04]  /*38d0*/  LEA R32, P0, R8, UR24, 0x1 ;  /* 0x0000001808207c11 */ /* 0x000fc8000f8008ff */
[----:B------:R-:W-:-:S05]  /*38e0*/  LEA.HI.X R33, R8, UR25, R9, 0x1, P0 ;  /* 0x0000001908217c11 */ /* 0x000fca00080f0c09 */
[----:B------:R1:W5:Y:S04]  /*38f0*/  LDG.E.128.CONSTANT R8, desc[UR14][R32.64+0x200] ;  /* 0x0002000e20087981 */ /* 0x000368000c1e9d00 */
[----:B------:R1:W5:Y:S01]  /*3900*/  LDG.E.128.CONSTANT R12, desc[UR14][R32.64] ;  /* 0x0000000e200c7981 */ /* 0x000362000c1e9d00 */
[----:B------:R-:W-:Y:S01]  /*3910*/  ISETP.NE.AND P0, PT, R2, -0x1, PT ;  /* 0xffffffff0200780c */ /* 0x000fe20003f05270 */
[----:B------:R-:W-:Y:S01]  /*3920*/  BSSY.RECONVERGENT B2, `(.L_x_24363) ;  /* 0x0000022000027945 */ /* 0x000fe20003800200 */
[----:B0-----:R-:W-:Y:S02]  /*3930*/  F2FP.F16.F32.PACK_AB R29, R17, R16 ;  /* 0x00000010111d723e */ /* 0x001fe400000000ff */
[----:B------:R-:W-:-:S09]  /*3940*/  F2FP.F16.F32.PACK_AB R34, R19, R18 ;  /* 0x000000121322723e */ /* 0x000fd200000000ff */
[----:B-1----:R-:W-:Y:S05]  /*3950*/  @P0 BRA `(.L_x_24364) ;  /* 0x0000000000780947 */ /* 0x002fea0003800000 */
[C---:B------:R-:W-:Y:S01]  /*3960*/  VIADD R17, R3.reuse, 0x1 ;  /* 0x0000000103117836 */ /* 0x040fe20000000000 */
[----:B------:R-:W-:Y:S02]  /*3970*/  IADD3 R16, PT, PT, R3, -0x1, RZ ;  /* 0xffffffff03107810 */ /* 0x000fe40007ffe0ff */
[----:B-----5:R-:W-:Y:S02]  /*3980*/  PRMT R18, R13, 0x7632, R18 ;  /* 0x000076320d127816 */ /* 0x020fe40000000012 */
[----:B------:R-:W-:Y:S01]  /*3990*/  ISETP.GE.AND P1, PT, R17, UR21, PT ;  /* 0x0000001511007c0c */ /* 0x000fe2000bf26270 */
[C---:B------:R-:W-:Y:S01]  /*39a0*/  VIADD R17, R3.reuse, 0x3 ;  /* 0x0000000303117836 */ /* 0x040fe20000000000 */
[----:B------:R-:W-:Y:S02]  /*39b0*/  ISETP.GE.AND P6, PT, R16, UR21, PT ;  /* 0x0000001510007c0c */ /* 0x000fe4000bfc6270 */
[----:B------:R-:W-:Y:S02]  /*39c0*/  IADD3 R16, PT, PT, R3, 0x2, RZ ;  /* 0x0000000203107810 */ /* 0x000fe40007ffe0ff */
[----:B------:R-:W-:-:S02]  /*39d0*/  ISETP.GE.AND P3, PT, R17, UR21, PT ;  /* 0x0000001511007c0c */ /* 0x000fc4000bf66270 */
[----:B------:R-:W-:Y:S01]  /*39e0*/  ISETP.GE.AND P2, PT, R16, UR21, PT ;  /* 0x0000001510007c0c */ /* 0x000fe2000bf46270 */
[C---:B------:R-:W-:Y:S01]  /*39f0*/  VIADD R16, R3.reuse, 0xfffffffe ;  /* 0xfffffffe03107836 */ /* 0x040fe20000000000 */
[----:B------:R-:W-:Y:S02]  /*3a00*/  IADD3 R17, PT, PT, R3, 0x4, RZ ;  /* 0x0000000403117810 */ /* 0x000fe40007ffe0ff */
[----:B------:R-:W-:Y:S02]  /*3a10*/  SEL R13, R13, RZ, !P6 ;  /* 0x000000ff0d0d7207 */ /* 0x000fe40007000000 */
[----:B------:R-:W-:Y:S02]  /*3a20*/  ISETP.GE.AND P4, PT, R17, UR21, PT ;  /* 0x0000001511007c0c */ /* 0x000fe4000bf86270 */
[----:B------:R-:W-:Y:S02]  /*3a30*/  PRMT R17, R14, 0x7632, R17 ;  /* 0x000076320e117816 */ /* 0x000fe40000000011 */
[----:B------:R-:W-:-:S02]  /*3a40*/  ISETP.GE.AND P5, PT, R16, UR21, PT ;  /* 0x0000001510007c0c */ /* 0x000fc4000bfa6270 */
[----:B------:R-:W-:Y:S02]  /*3a50*/  SEL R14, R14, RZ, !P1 ;  /* 0x000000ff0e0e7207 */ /* 0x000fe40004800000 */
        /* <DEDUP_REMOVED lines=14> */
.L_x_24364:
[----:B------:R-:W-:Y:S05]  /*3b40*/  BSYNC.RECONVERGENT B2 ;  /* 0x0000000000027941 */ /* 0x000fea0003800200 */
.L_x_24363:
[----:B------:R-:W0:Y:S01]  /*3b50*/  LDS.128 R16, [R27] ;  /* 0x000000001b107984 */ /* 0x000e220000000c00 */
[----:B-----5:R-:W-:Y:S01]  /*3b60*/  HMUL2 R13, R34, R13 ;  /* 0x0000000d220d7232 */ /* 0x020fe20000000000 */
[----:B------:R-:W-:Y:S03]  /*3b70*/  BSSY.RECONVERGENT B2, `(.L_x_24365) ;  /* 0x0000022000027945 */ /* 0x000fe60003800200 */
[----:B------:R-:W-:Y:S01]  /*3b80*/  HFMA2 R12, R29, R12, R13 ;  /* 0x0000000c1d0c7231 */ /* 0x000fe2000000000d */
[----:B0-----:R-:W-:Y:S01]  /*3b90*/  F2FP.F16.F32.PACK_AB R13, R17, R16 ;  /* 0x00000010110d723e */ /* 0x001fe200000000ff */
[----:B------:R-:W-:Y:S06]  /*3ba0*/  @P0 BRA `(.L_x_24366) ;  /* 0x0000000000780947 */ /* 0x000fec0003800000 */
        /* <DEDUP_REMOVED lines=30> */
.L_x_24366:
[----:B------:R-:W-:Y:S05]  /*3d90*/  BSYNC.RECONVERGENT B2 ;  /* 0x0000000000027941 */ /* 0x000fea0003800200 */
.L_x_24365:
[----:B------:R-:W-:Y:S01]  /*3da0*/  F2FP.F16.F32.PACK_AB R18, R19, R18 ;  /* 0x000000121312723e */ /* 0x000fe200000000ff */
[----:B------:R-:W-:Y:S02]  /*3db0*/  HMUL2 R9, R34, R9 ;  /* 0x0000000922097232 */ /* 0x000fe40000000000 */
[----:B------:R-:W-:Y:S01]  /*3dc0*/  HFMA2 R14, R13, R14, R12 ;  /* 0x0000000e0d0e7231 */ /* 0x000fe2000000000c */
[----:B------:R-:W-:Y:S02]  /*3dd0*/  ISETP.GT.U32.AND P1, PT, R23, 0xf, PT ;  /* 0x0000000f1700780c */ /* 0x000fe40003f24070 */
[----:B------:R-:W-:Y:S01]  /*3de0*/  MOV R12, R18 ;  /* 0x00000012000c7202 */ /* 0x000fe20000000f00 */
[----:B------:R-:W-:-:S04]  /*3df0*/  HFMA2 R9, R29, R8, R9 ;  /* 0x000000081d097231 */ /* 0x000fc80000000009 */
[----:B------:R-:W-:Y:S02]  /*3e00*/  HFMA2 R9, R13, R10, R9 ;  /* 0x0000000a0d097231 */ /* 0x000fe40000000009 */
[C---:B------:R-:W-:Y:S02]  /*3e10*/  HFMA2 R14, R12.reuse, R15, R14 ;  /* 0x0000000f0c0e7231 */ /* 0x040fe4000000000e */
[----:B------:R-:W-:-:S05]  /*3e20*/  HFMA2 R11, R12, R11, R9 ;  /* 0x0000000b0c0b7231 */ /* 0x000fca0000000009 */
[--C-:B------:R-:W-:Y:S02]  /*3e30*/  HADD2.F32 R10, -RZ, R11.reuse.H0_H0 ;  /* 0x2000000bff0a7230 */ /* 0x100fe40000004100 */
[--C-:B------:R-:W-:Y:S02]  /*3e40*/  HADD2.F32 R8, -RZ, R14.reuse.H0_H0 ;  /* 0x2000000eff087230 */ /* 0x100fe40000004100 */
[----:B------:R-:W-:Y:S02]  /*3e50*/  HADD2.F32 R9, -RZ, R14.H1_H1 ;  /* 0x3000000eff097230 */ /* 0x000fe40000004100 */
[----:B------:R-:W-:-:S03]  /*3e60*/  HADD2.F32 R11, -RZ, R11.H1_H1 ;  /* 0x3000000bff0b7230 */ /* 0x000fc60000004100 */
[----:B------:R-:W-:Y:S02]  /*3e70*/  FADD.FTZ R9, R8, R9 ;  /* 0x0000000908097221 */ /* 0x000fe40000010000 */
[----:B------:R-:W-:Y:S02]  /*3e80*/  FADD.FTZ R10, R10, R11 ;  /* 0x0000000b0a0a7221 */ /* 0x000fe40000010000 */
[----:B------:R-:W-:Y:S02]  /*3e90*/  FADD.FTZ R22, R22, R9 ;  /* 0x0000000916167221 */ /* 0x000fe40000010000 */
        /* <DEDUP_REMOVED lines=15> */
[C---:B-----5:R-:W-:Y:S02]  /*3f90*/  PRMT R14, R8.reuse, 0x7632, R14 ;  /* 0x00007632080e7816 */ /* 0x060fe4000000000e */
[----:B------:R-:W-:Y:S02]  /*3fa0*/  ISETP.GE.AND P4, PT, R15, UR21, PT ;  /* 0x000000150f007c0c */ /* 0x000fe4000bf86270 */
[----:B------:R-:W-:Y:S02]  /*3fb0*/  ISETP.GE.AND P3, PT, R17, UR21, PT ;  /* 0x0000001511007c0c */ /* 0x000fe4000bf66270 */
[----:B------:R-:W-:Y:S02]  /*3fc0*/  SEL R8, R8, RZ, !P6 ;  /* 0x000000ff08087207 */ /* 0x000fe40007000000 */
        /* <DEDUP_REMOVED lines=16> */
.L_x_24368:
[----:B------:R-:W-:Y:S05]  /*40d0*/  BSYNC.RECONVERGENT B2 ;  /* 0x0000000000027941 */ /* 0x000fea0003800200 */
.L_x_24367:
        /* <DEDUP_REMOVED lines=8> */
.L_x_24362:
[----:B------:R-:W-:Y:S05]  /*4160*/  BSYNC.RECONVERGENT B0 ;  /* 0x0000000000007941 */ /* 0x000fea0003800200 */
.L_x_24361:
        /* <DEDUP_REMOVED lines=9> */
.L_x_24360:
[----:B------:R-:W-:Y:S05]  /*4200*/  BSYNC.RECONVERGENT B1 ;  /* 0x0000000000017941 */ /* 0x000fea0003800200 */
.L_x_24359:
        /* <DEDUP_REMOVED lines=19> */
.L_x_24371:
[----:B------:R-:W-:Y:S05]  /*4340*/  BSYNC.RECONVERGENT B0 ;  /* 0x0000000000007941 */ /* 0x000fea0003800200 */
.L_x_24370:
        /* <DEDUP_REMOVED lines=10> */
.L_x_24373:
[----:B------:R-:W-:Y:S05]  /*43f0*/  BSYNC.RECONVERGENT B0 ;  /* 0x0000000000007941 */ /* 0x000fea0003800200 */
.L_x_24372:
[----:B------:R-:W-:Y:S06]  /*4400*/  BAR.SYNC.DEFER_BLOCKING 0x0 ;  /* 0x0000000000007b1d */ /* 0x000fec0000010000 */
[----:B------:R-:W-:Y:S04]  /*4410*/  BSSY.RECONVERGENT B0, `(.L_x_24374) ;  /* 0x0000006000007945 */ /* 0x000fe80003800200 */
[----:B------:R-:W-:Y:S05]  /*4420*/  @P3 BRA `(.L_x_24375) ;  /* 0x0000000000103947 */ /* 0x000fea0003800000 */
[----:B------:R-:W-:Y:S01]  /*4430*/  ISETP.GT.U32.AND P1, PT, R23, 0xf, PT ;  /* 0x0000000f1700780c */ /* 0x000fe20003f24070 */
[----:B------:R3:W-:Y:S04]  /*4440*/  STS [R24+-0x140], R22 ;  /* 0xfffec01618007388 */ /* 0x0007e80000000800 */
[----:B------:R3:W-:Y:S08]  /*4450*/  STS [R24+-0xc0], R21 ;  /* 0xffff401518007388 */ /* 0x0007f00000000800 */
[----:B------:R3:W-:Y:S02]  /*4460*/  @!P1 STS [R24+-0x40], R20 ;  /* 0xffffc01418009388 */ /* 0x0007e40000000800 */
.L_x_24375:
[----:B------:R-:W-:Y:S05]  /*4470*/  BSYNC.RECONVERGENT B0 ;  /* 0x0000000000007941 */ /* 0x000fea0003800200 */
.L_x_24374:
        /* <DEDUP_REMOVED lines=10> */
.L_x_24377:
[----:B------:R-:W-:Y:S05]  /*4520*/  BSYNC.RECONVERGENT B0 ;  /* 0x0000000000007941 */ /* 0x000fea0003800200 */
.L_x_24376:
[----:B------:R-:W-:Y:S06]  /*4530*/  BAR.SYNC.DEFER_BLOCKING 0x0 ;  /* 0x0000000000007b1d */ /* 0x000fec0000010000 */
[----:B------:R-:W-:Y:S05]  /*4540*/  @P0 EXIT ;  /* 0x000000000000094d */ /* 0x000fea0003800000 */
[----:B------:R-:W-:Y:S01]  /*4550*/  UIMAD UR4, UR18, UR23, UR20 ;  /* 0x00000017120472a4 */ /* 0x000fe2000f8e0214 */
[----:B------:R-:W5:Y:S01]  /*4560*/  LDCU.64 UR6, c[0x0][0x390] ;  /* 0x00007200ff0677ac */ /* 0x000f620008000a00 */
[----:B------:R-:W-:Y:S02]  /*4570*/  UIMAD UR5, UR19, 0x50, URZ ;  /* 0x00000050130578a4 */ /* 0x000fe4000f8e02ff */
[----:B------:R-:W-:-:S04]  /*4580*/  UIMAD UR4, UR4, UR22, URZ ;  /* 0x00000016040472a4 */ /* 0x000fc8000f8e02ff */
[----:B------:R-:W-:Y:S01]  /*4590*/  UIMAD UR4, UR4, 0x50, URZ ;  /* 0x00000050040478a4 */ /* 0x000fe2000f8e02ff */
[----:B------:R-:W-:-:S05]  /*45a0*/  IMAD.U32 R0, RZ, RZ, UR5 ;  /* 0x00000005ff007e24 */ /* 0x000fca000f8e00ff */
[----:B------:R-:W-:Y:S02]  /*45b0*/  IADD3 R3, P0, P1, R23, UR4, R0 ;  /* 0x0000000417037c10 */ /* 0x000fe4000f91e000 */
[----:B------:R-:W-:Y:S02]  /*45c0*/  F2FP.F16.F32.PACK_AB R0, R21, R22 ;  /* 0x000000161500723e */ /* 0x000fe400000000ff */
[----:B0---4-:R-:W-:Y:S02]  /*45d0*/  IADD3.X R4, PT, PT, RZ, RZ, RZ, P0, P1 ;  /* 0x000000ffff047210 */ /* 0x011fe400007e24ff */
[----:B-----5:R-:W-:-:S04]  /*45e0*/  LEA R2, P0, R3, UR6, 0x1 ;  /* 0x0000000603027c11 */ /* 0x020fc8000f8008ff */
[--C-:B------:R-:W-:Y:S02]  /*45f0*/  LEA.HI.X R3, R3, UR7, R4.reuse, 0x1, P0 ;  /* 0x0000000703037c11 */ /* 0x100fe400080f0c04 */
[----:B------:R-:W-:Y:S02]  /*4600*/  ISETP.GT.U32.AND P0, PT, R23, 0xf, PT ;  /* 0x0000000f1700780c */ /* 0x000fe40003f04070 */
[----:B------:R-:W-:Y:S01]  /*4610*/  PRMT R4, R0, 0x7632, R4 ;  /* 0x0000763200047816 */ /* 0x000fe20000000004 */
[----:B------:R0:W-:Y:S04]  /*4620*/  STG.E.U16 desc[UR14][R2.64], R0 ;  /* 0x0000000002007986 */ /* 0x0001e8000c10150e */
[----:B------:R0:W-:Y:S06]  /*4630*/  STG.E.U16 desc[UR14][R2.64+0x40], R4 ;  /* 0x0000400402007986 */ /* 0x0001ec000c10150e */
[----:B------:R-:W-:Y:S05]  /*4640*/  @P0 EXIT ;  /* 0x000000000000094d */ /* 0x000fea0003800000 */
[----:B0-----:R-:W-:-:S05]  /*4650*/  F2FP.F16.F32.PACK_AB R0, RZ, R20 ;  /* 0x00000014ff00723e */ /* 0x001fca00000000ff */
[----:B------:R-:W-:Y:S01]  /*4660*/  STG.E.U16 desc[UR14][R2.64+0x80], R0 ;  /* 0x0000800002007986 */ /* 0x000fe2000c10150e */
[----:B------:R-:W-:Y:S05]  /*4670*/  EXIT ;  /* 0x000000000000794d */ /* 0x000fea0003800000 */
.L_x_24334:
        /* <DEDUP_REMOVED lines=8> */
.L_x_24379:
[----:B------:R-:W-:Y:S05]  /*4700*/  BSYNC B2 ;  /* 0x0000000000027941 */ /* 0x000fea0003800000 */
.L_x_24378:
        /* <DEDUP_REMOVED lines=9> */
.L_x_24380:
[----:B------:R-:W-:Y:S01]  /*47a0*/  IMAD.MOV.U32 R4, RZ, RZ, R9 ;  /* 0x000000ffff047224 */ /* 0x000fe200078e0009 */
[----:B------:R-:W-:Y:S06]  /*47b0*/  BRA `(.L_x_24381) ;  /* 0xffffffcc00687947 */ /* 0x000fec000383ffff */
.L_x_24336:
        /* <DEDUP_REMOVED lines=8> */
.L_x_24383:
[----:B------:R-:W-:Y:S05]  /*4840*/  BSYNC B0 ;  /* 0x0000000000007941 */ /* 0x000fea0003800000 */
.L_x_24382:
        /* <DEDUP_REMOVED lines=8> */
.L_x_24384:
[----:B------:R-:W-:Y:S01]  /*48d0*/  HFMA2 R10, -RZ, RZ, 0, 2.384185791015625e-07 ;  /* 0x00000004ff0a7431 */ /* 0x000fe200000001ff */
[----:B------:R-:W-:-:S04]  /*48e0*/  MOV R2, R9 ;  /* 0x0000000900027202 */ /* 0x000fc80000000f00 */
[----:B------:R-:W-:-:S05]  /*48f0*/  FMNMX.FTZ R4, R7, R2, !PT ;  /* 0x0000000207047209 */ /* 0x000fca0007810000 */
[----:B------:R-:W-:-:S07]  /*4900*/  IMAD.MOV.U32 R7, RZ, RZ, R4 ;  /* 0x000000ffff077224 */ /* 0x000fce00078e0004 */
[----:B------:R-:W-:Y:S05]  /*4910*/  WARPSYNC.COLLECTIVE R8, `(.L_x_24385) ;  /* 0x0000000008087348 */ /* 0x000fea0003c00000 */
[----:B------:R0:W1:Y:S02]  /*4920*/  SHFL.BFLY P2, R9, R7, R10, R11 ;  /* 0x0c00000a07097389 */ /* 0x000064000004000b */
[----:B01----:R-:W-:Y:S05]  /*4930*/  ENDCOLLECTIVE ;  /* 0x000000000000791b */ /* 0x003fea0003800000 */
.L_x_24385:
[----:B------:R-:W-:Y:S05]  /*4940*/  BRA `(.L_x_24386) ;  /* 0xffffffcc00a47947 */ /* 0x000fea000383ffff */
.L_x_24387:
        /* <DEDUP_REMOVED lines=11> */
.L_x_27690:


//--------------------- .text._ZN4vllm32paged_attention_v2_reduce_kernelItLi64ELi128ELi512EEEvPT_PKfS4_PKS1_PKii --------------------------
	.section	.text._ZN4vllm32paged_attention_v2_reduce_kernelItLi64ELi128ELi512EEEvPT_PKfS4_PKS1_PKii,"ax",@progbits
	.align	128
        .global         _ZN4vllm32paged_attention_v2_reduce_kernelItLi64ELi128ELi512EEEvPT_PKfS4_PKS1_PKii
        .type           _ZN4vllm32paged_attention_v2_reduce_kernelItLi64ELi128ELi512EEEvPT_PKfS4_PKS1_PKii,@function
        .size           _ZN4vllm32paged_attention_v2_reduce_kernelItLi64ELi128ELi512EEEvPT_PKfS4_PKS1_PKii,(.L_x_27691 - _ZN4vllm32paged_attention_v2_reduce_kernelItLi64ELi128ELi512EEEvPT_PKfS4_PKS1_PKii)
        .other          _ZN4vllm32paged_attention_v2_reduce_kernelItLi64ELi128ELi512EEEvPT_PKfS4_PKS1_PKii,@"STO_CUDA_ENTRY STV_DEFAULT"
_ZN4vllm32paged_attention_v2_reduce_kernelItLi64ELi128ELi512EEEvPT_PKfS4_PKS1_PKii:
.text._ZN4vllm32paged_attention_v2_reduce_kernelItLi64ELi128ELi512EEEvPT_PKfS4_PKS1_PKii:
        /* <DEDUP_REMOVED lines=68> */
.L_x_24391:
        /* <DEDUP_REMOVED lines=10> */
.L_x_24390:
[----:B------:R-:W-:Y:S05]  /*04e0*/  BSYNC.RECONVERGENT B0 ;  /* 0x0000000000007941 */ /* 0x000fea0003800200 */
.L_x_24389:
        /* <DEDUP_REMOVED lines=11> */
.L_x_24392:
        /* <DEDUP_REMOVED lines=40> */
.L_x_24388:
        /* <DEDUP_REMOVED lines=60> */
.L_x_24397:
        /* <DEDUP_REMOVED lines=11> */
.L_x_24396:
[----:B------:R-:W-:Y:S05]  /*0c90*/  BSYNC.RECONVERGENT B1 ;  /* 0x0000000000017941 */ /* 0x000fea0003800200 */
.L_x_24395:
        /* <DEDUP_REMOVED lines=9> */
.L_x_24398:
        /* <DEDUP_REMOVED lines=37> */
.L_x_24394:
[----:B------:R-:W-:Y:S05]  /*0f80*/  BSYNC.RECONVERGENT B0 ;  /* 0x0000000000007941 */ /* 0x000fea0003800200 */
.L_x_24393:
        /* <DEDUP_REMOVED lines=78> */
.L_x_24403:
        /* <DEDUP_REMOVED lines=17> */
.L_x_24402:
[----:B------:R-:W-:Y:S05]  /*1580*/  BSYNC.RECONVERGENT B1 ;  /* 0x0000000000017941 */ /* 0x000fea0003800200 */
.L_x_24401:
[----:B------:R-:W-:Y:S05]  /*1590*/  @!P0 BRA `(.L_x_24400) ;  /* 0x0000000400208947 */ /* 0x000fea0003800000 */
[----:B------:R-:W-:Y:S01]  /*15a0*/  UIADD3 UR4, UPT, UPT, UR12, 0x20, URZ ;  /* 0x000000200c047890 */ /* 0x000fe2000fffe0ff */
[C-C-:B------:R-:W-:Y:S02]  /*15b0*/  IMAD R18, R16.reuse, 0x2, R17.reuse ;  /* 0x0000000210127824 */ /* 0x140fe400078e0211 */
[----:B0-----:R-:W-:Y:S01]  /*15c0*/  IMAD R20, R16, 0x3, R17 ;  /* 0x0000000310147824 */ /* 0x001fe200078e0211 */
[----:B------:R-:W-:Y:S01]  /*15d0*/  ULEA UR4, UR13, UR4, 0x18 ;  /* 0x000000040d047291 */ /* 0x000fe2000f8ec0ff */
[----:B------:R-:W-:-:S05]  /*15e0*/  IMAD.IADD R21, R17, 0x1, R16 ;  /* 0x0000000111157824 */ /* 0x000fca00078e0210 */
[----:B------:R-:W-:-:S07]  /*15f0*/  LEA R23, R17, UR4, 0x2 ;  /* 0x0000000411177c11 */ /* 0x000fce000f8e10ff */
.L_x_24404:
        /* <DEDUP_REMOVED lines=66> */
.L_x_24400:
[----:B------:R-:W-:Y:S05]  /*1a20*/  BSYNC.RECONVERGENT B0 ;  /* 0x0000000000007941 */ /* 0x000fea0003800200 */
.L_x_24399:
        /* <DEDUP_REMOVED lines=51> */
.L_x_24407:
        /* <DEDUP_REMOVED lines=84> */
.L_x_24406:
        /* <DEDUP_REMOVED lines=48> */
.L_x_24408:
        /* <DEDUP_REMOVED lines=28> */
.L_x_24409:
        /* <DEDUP_REMOVED lines=13> */
.L_x_24405:
[----:B------:R-:W2:Y:S01]  /*2830*/  LDC.64 R2, c[0x0][0x380] ;  /* 0x0000e000ff027b82 */ /* 0x000ea20000000a00 */
[----:B------:R-:W-:Y:S01]  /*2840*/  IMAD.U32 R15, R15, 0x40, R0 ;  /* 0x000000400f0f7824 */ /* 0x000fe200078e0000 */
[----:B------:R-:W-:-:S03]  /*2850*/  F2FP.F16.F32.PACK_AB R13, RZ, R13 ;  /* 0x0000000dff0d723e */ /* 0x000fc600000000ff */
[----:B--2---:R-:W-:-:S05]  /*2860*/  IMAD.WIDE.U32 R2, R15, 0x2, R2 ;  /* 0x000000020f027825 */ /* 0x004fca00078e0002 */
[----:B------:R-:W-:Y:S01]  /*2870*/  STG.E.U16 desc[UR6][R2.64], R13 ;  /* 0x0000000d02007986 */ /* 0x000fe2000c101506 */
[----:B------:R-:W-:Y:S05]  /*2880*/  EXIT ;  /* 0x000000000000794d */ /* 0x000fea0003800000 */
.L_x_24410:
        /* <DEDUP_REMOVED lines=15> */
.L_x_27691:


//--------------------- .text._ZN4vllm25paged_attention_v2_kernelIttLi64ELi8ELi128ELNS_18Fp8KVCacheDataTypeE0ELb1ELi512EEEvPfS2_PT_PKS3_PKT0_S9_ifPKiSB_iPKfiiiSD_SD_iiiii --------------------------
	.section	.text._ZN4vllm25paged_attention_v2_kernelIttLi64ELi8ELi128ELNS_18Fp8KVCacheDataTypeE0ELb1ELi512EEEvPfS2_PT_PKS3_PKT0_S9_ifPKiSB_iPKfiiiSD_SD_iiiii,"ax",@progbits
	.align	128
        .global         _ZN4vllm25paged_attention_v2_kernelIttLi64ELi8ELi128ELNS_18Fp8KVCacheDataTypeE0ELb1ELi512EEEvPfS2_PT_PKS3_PKT0_S9_ifPKiSB_iPKfiiiSD_SD_iiiii
        .type           _ZN4vllm25paged_attention_v2_kernelIttLi64ELi8ELi128ELNS_18Fp8KVCacheDataTypeE0ELb1ELi512EEEvPfS2_PT_PKS3_PKT0_S9_ifPKiSB_iPKfiiiSD_SD_iiiii,@function
        .size           _ZN4vllm25paged_attention_v2_kernelIttLi64ELi8ELi128ELNS_18Fp8KVCacheDataTypeE0ELb1ELi512EEEvPfS2_PT_PKS3_PKT0_S9_ifPKiSB_iPKfiiiSD_SD_iiiii,(.L_x_27692 - _ZN4vllm25paged_attention_v2_kernelIttLi64ELi8ELi128ELNS_18Fp8KVCacheDataTypeE0ELb1ELi512EEEvPfS2_PT_PKS3_PKT0_S9_ifPKiSB_iPKfiiiSD_SD_iiiii)
        .other          _ZN4vllm25paged_attention_v2_kernelIttLi64ELi8ELi128ELNS_18Fp8KVCacheDataTypeE0ELb1ELi512EEEvPfS2_PT_PKS3_PKT0_S9_ifPKiSB_iPKfiiiSD_SD_iiiii,@"STO_CUDA_ENTRY STV_DEFAULT"
_ZN4vllm25paged_attention_v2_kernelIttLi64ELi8ELi128ELNS_18Fp8KVCacheDataTypeE0ELb1ELi512EEEvPfS2_PT_PKS3_PKT0_S9_ifPKiSB_iPKfiiiSD_SD_iiiii:
.text._ZN4vllm25paged_attention_v2_kernelIttLi64ELi8ELi128ELNS_18Fp8KVCacheDataTypeE0ELb1ELi512EEEvPfS2_PT_PKS3_PKT0_S9_ifPKiSB_iPKfiiiSD_SD_iiiii:
        /* <DEDUP_REMOVED lines=33> */
[----:B------:R-:W-:Y:S01]  /*0210*/  UMOV UR27, 0x400 ;  /* 0x00000400001b7882 */ /* 0x000fe20000000000 */
[----:B------:R-:W0:Y:S01]  /*0220*/  LDCU UR14, c[0x0][0x3f8] ;  /* 0x00007f00ff0e77ac */ /* 0x000e220008000800 */
[----:B------:R-:W-:Y:S01]  /*0230*/  USHF.L.U32 UR26, UR22, 0x6, URZ ;  /* 0x00000006161a7899 */ /* 0x000fe200080006ff */
[----:B------:R-:W1:Y:S08]  /*0240*/  LDCU UR32, c[0x0][0x3dc] ;  /* 0x00007b80ff2077ac */ /* 0x000e700008000800 */
[----:B------:R-:W3:Y:S01]  /*0250*/  @!P0 LDC.64 R6, c[0x0][0x398] ;  /* 0x0000e600ff068b82 */ /* 0x000ee20000000a00 */
[----:B------:R-:W-:Y:S01]  /*0260*/  @!P0 IMAD.SHL.U32 R2, R0, 0x2, RZ ;  /* 0x0000000200028824 */ /* 0x000fe200078e00ff */
[----:B------:R-:W-:Y:S01]  /*0270*/  @!P0 SHF.L.U32 R3, R3, 0x6, RZ ;  /* 0x0000000603038819 */ /* 0x000fe200000006ff */
[----:B------:R-:W4:Y:S03]  /*0280*/  LDCU UR33, c[0x0][0x3b4] ;  /* 0x00007680ff2177ac */ /* 0x000f260008000800 */
[----:B------:R-:W-:Y:S01]  /*0290*/  @!P0 IADD3 R3, P1, P2, R2, UR4, R3 ;  /* 0x0000000402038c10 */ /* 0x000fe2000fa3e003 */
[----:B------:R-:W0:Y:S03]  /*02a0*/  LDCU.64 UR24, c[0x0][0x3a0] ;  /* 0x00007400ff1877ac */ /* 0x000e260008000a00 */
[----:B------:R-:W-:Y:S01]  /*02b0*/  @!P0 IADD3.X R4, PT, PT, RZ, UR5, RZ, P1, P2 ;  /* 0x00000005ff048c10 */ /* 0x000fe20008fe44ff */
[----:B------:R-:W2:Y:S01]  /*02c0*/  @UP0 LDCU.64 UR4, c[0x0][0x3d0] ;  /* 0x00007a00ff0407ac */ /* 0x000ea20008000a00 */
[----:B---3--:R-:W-:-:S02]  /*02d0*/  @!P0 LEA R2, P1, R3, R6, 0x1 ;  /* 0x0000000603028211 */ /* 0x008fc400078208ff */
[----:B------:R-:W3:Y:S02]  /*02e0*/  I2F.RP R6, UR9 ;  /* 0x0000000900067d06 */ /* 0x000ee40008209400 */
[----:B------:R-:W-:-:S05]  /*02f0*/  @!P0 LEA.HI.X R3, R3, R7, R4, 0x1, P1 ;  /* 0x0000000703038211 */ /* 0x000fca00008f0c04 */
[----:B------:R1:W4:Y:S01]  /*0300*/  @!P0 LDG.E.CONSTANT R2, desc[UR12][R2.64] ;  /* 0x0000000c02028981 */ /* 0x000322000c1e9900 */
[----:B------:R-:W1:Y:S01]  /*0310*/  LDCU UR20, c[0x0][0x370] ;  /* 0x00006e00ff1477ac */ /* 0x000e620008000800 */
[----:B------:R-:W-:Y:S01]  /*0320*/  PLOP3.LUT P1, PT, PT, PT, UP0, 0x80, 0x8 ;  /* 0x000000000008781c */ /* 0x000fe20003f2f008 */
[----:B--2---:R-:W-:Y:S01]  /*0330*/  @UP0 UIMAD.WIDE.U32 UR4, UR18, 0x4, UR4 ;  /* 0x00000004120408a5 */ /* 0x004fe2000f8e0004 */
[----:B---3--:R-:W2:Y:S05]  /*0340*/  MUFU.RCP R6, R6 ;  /* 0x0000000600067308 */ /* 0x008eaa0000001000 */
[----:B------:R-:W-:Y:S01]  /*0350*/  MOV R5, UR5 ;  /* 0x0000000500057c02 */ /* 0x000fe20008000f00 */
[----:B------:R-:W-:-:S02]  /*0360*/  IMAD.U32 R4, RZ, RZ, UR4 ;  /* 0x00000004ff047e24 */ /* 0x000fc4000f8e00ff */
[----:B--2---:R-:W-:Y:S01]  /*0370*/  VIADD R7, R6, 0xffffffe ;  /* 0x0ffffffe06077836 */ /* 0x004fe20000000000 */
[----:B-1----:R-:W-:Y:S01]  /*0380*/  IABS R3, UR20 ;  /* 0x0000001400037c13 */ /* 0x002fe20008000000 */
[----:B------:R-:W-:Y:S01]  /*0390*/  UMOV UR4, URZ ;  /* 0x000000ff00047c82 */ /* 0x000fe20008000000 */
[----:B------:R1:W5:Y:S01]  /*03a0*/  @P1 LDG.E.CONSTANT R13, desc[UR12][R4.64] ;  /* 0x0000000c040d1981 */ /* 0x000362000c1e9900 */
[----:B------:R-:W-:Y:S01]  /*03b0*/  UIADD3 UR10, UPT, UPT, UR21, -0x1, URZ ;  /* 0xffffffff150a7890 */ /* 0x000fe2000fffe0ff */
[----:B------:R-:W-:Y:S01]  /*03c0*/  R2UR UR8, R3 ;  /* 0x00000000030872ca */ /* 0x000fe200000e0000 */
[----:B------:R-:W2:Y:S01]  /*03d0*/  F2I.FTZ.U32.TRUNC.NTZ R7, R7 ;  /* 0x0000000700077305 */ /* 0x000ea2000021f000 */
[----:B------:R-:W-:Y:S01]  /*03e0*/  MOV R3, UR29 ;  /* 0x0000001d00037c02 */ /* 0x000fe20008000f00 */
[----:B------:R-:W-:Y:S01]  /*03f0*/  IMAD.SHL.U32 R14, R0, 0x20, RZ ;  /* 0x00000020000e7824 */ /* 0x000fe200078e00ff */
[----:B------:R-:W-:Y:S01]  /*0400*/  BSSY B0, `(.L_x_24411) ;  /* 0x0000120000007945 */ /* 0x000fe20003800000 */
[----:B------:R-:W-:Y:S01]  /*0410*/  MOV R9, UR10 ;  /* 0x0000000a00097c02 */ /* 0x000fe20008000f00 */
[----:B------:R-:W-:Y:S01]  /*0420*/  ULOP3.LUT UR10, UR10, UR29, URZ, 0x3c, !UPT ;  /* 0x0000001d0a0a7292 */ /* 0x000fe2000f8e3cff */
[----:B------:R-:W-:Y:S01]  /*0430*/  IABS R20, R3 ;  /* 0x0000000300147213 */ /* 0x000fe20000000000 */
[----:B-1----:R-:W-:Y:S01]  /*0440*/  IMAD.MOV.U32 R4, RZ, RZ, RZ ;  /* 0x000000ffff047224 */ /* 0x002fe200078e00ff */
[----:B------:R-:W-:Y:S01]  /*0450*/  IABS R9, R9 ;  /* 0x0000000900097213 */ /* 0x000fe20000000000 */
[----:B------:R-:W-:Y:S01]  /*0460*/  UISETP.GE.AND UP5, UPT, UR10, URZ, UPT ;  /* 0x000000ff0a00728c */ /* 0x000fe2000bfa6270 */
[----:B------:R-:W1:Y:S01]  /*0470*/  I2F.RP R6, R20 ;  /* 0x0000001400067306 */ /* 0x000e620000209400 */
[----:B------:R-:W-:Y:S01]  /*0480*/  LOP3.LUT R14, R14, 0x60, RZ, 0xc0, !PT ;  /* 0x000000600e0e7812 */ /* 0x000fe200078ec0ff */
[----:B------:R-:W-:Y:S01]  /*0490*/  IMAD.MOV.U32 R12, RZ, RZ, -0x800001 ;  /* 0xff7fffffff0c7424 */ /* 0x000fe200078e00ff */
[----:B------:R-:W-:-:S02]  /*04a0*/  MOV R15, R20 ;  /* 0x00000014000f7202 */ /* 0x000fc40000000f00 */
[----:B--2---:R-:W-:-:S03]  /*04b0*/  R2UR UR5, R7 ;  /* 0x00000000070572ca */ /* 0x004fc600000e0000 */
[----:B-1----:R-:W1:Y:S10]  /*04c0*/  MUFU.RCP R6, R6 ;  /* 0x0000000600067308 */ /* 0x002e740000001000 */
[----:B------:R-:W-:-:S04]  /*04d0*/  UIADD3 UR7, UPT, UPT, URZ, -UR5, URZ ;  /* 0x80000005ff077290 */ /* 0x000fc8000fffe0ff */
[----:B------:R-:W-:-:S04]  /*04e0*/  UIMAD UR7, UR7, UR9, URZ ;  /* 0x00000009070772a4 */ /* 0x000fc8000f8e02ff */
[----:B------:R-:W-:-:S04]  /*04f0*/  UIMAD.WIDE.U32 UR4, UR5, UR7, UR4 ;  /* 0x00000007050472a5 */ /* 0x000fc8000f8e0004 */
[----:B------:R-:W-:Y:S01]  /*0500*/  UIMAD.WIDE.U32 UR4, UR5, UR8, URZ ;  /* 0x00000008050472a5 */ /* 0x000fe2000f8e00ff */
[----:B-1----:R-:W-:-:S03]  /*0510*/  IADD3 R5, PT, PT, R6, 0xffffffe, RZ ;  /* 0x0ffffffe06057810 */ /* 0x002fc60007ffe0ff */
        /* <DEDUP_REMOVED lines=12> */
[----:B------:R-:W-:Y:S01]  /*05e0*/  UISETP.NE.AND UP0, UPT, UR6, URZ, UPT ;  /* 0x000000ff0600728c */ /* 0x000fe2000bf05270 */
[----:B------:R-:W-:-:S04]  /*05f0*/  IMAD.MOV R7, RZ, RZ, -R4 ;  /* 0x000000ffff077224 */ /* 0x000fc800078e0a04 */
[----:B------:R-:W-:Y:S01]  /*0600*/  UMOV UR15, UR5 ;  /* 0x00000005000f7c82 */ /* 0x000fe20008000000 */
[----:B------:R-:W-:Y:S01]  /*0610*/  R2UR UR5, R5 ;  /* 0x00000000050572ca */ /* 0x000fe200000e0000 */
[----:B------:R-:W-:Y:S02]  /*0620*/  @!UP1 UIADD3 UR15, UPT, UPT, URZ, -UR15, URZ ;  /* 0x8000000fff0f9290 */ /* 0x000fe4000fffe0ff */
[----:B------:R-:W-:Y:S02]  /*0630*/  UISETP.NE.AND UP1, UPT, UR29, URZ, UPT ;  /* 0x000000ff1d00728c */ /* 0x000fe4000bf25270 */
[----:B------:R-:W-:Y:S02]  /*0640*/  @!UP0 ULOP3.LUT UR15, URZ, UR6, URZ, 0x33, !UPT ;  /* 0x00000006ff0f8292 */ /* 0x000fe4000f8e33ff */
[----:B------:R-:W-:-:S04]  /*0650*/  UISETP.GE.AND UP0, UPT, UR30, URZ, UPT ;  /* 0x000000ff1e00728c */ /* 0x000fc8000bf06270 */
[----:B------:R-:W-:Y:S02]  /*0660*/  IMAD.U32 R8, RZ, RZ, UR15 ;  /* 0x0000000fff087e24 */ /* 0x000fe4000f8e00ff */
[----:B------:R-:W-:-:S03]  /*0670*/  IMAD.HI.U32 R7, R5, R7, UR4 ;  /* 0x0000000405077e27 */ /* 0x000fc6000f8e0007 */
[-C--:B------:R-:W-:Y:S01]  /*0680*/  IABS R3, R8.reuse ;  /* 0x0000000800037213 */ /* 0x080fe20000000000 */
[----:B------:R-:W-:Y:S01]  /*0690*/  IMAD.MOV.U32 R5, RZ, RZ, R9 ;  /* 0x000000ffff057224 */ /* 0x000fe200078e0009 */
[----:B------:R-:W-:Y:S02]  /*06a0*/  R2UR UR34, R7 ;  /* 0x00000000072272ca */ /* 0x000fe400000e0000 */
[----:B------:R-:W-:Y:S02]  /*06b0*/  R2UR UR16, R3 ;  /* 0x00000000031072ca */ /* 0x000fe400000e0000 */
[----:B------:R-:W-:Y:S02]  /*06c0*/  R2UR UR4, R5 ;  /* 0x00000000050472ca */ /* 0x000fe400000e0000 */
[----:B------:R-:W-:Y:S02]  /*06d0*/  IABS R8, R8 ;  /* 0x0000000800087213 */ /* 0x000fe40000000000 */
[----:B------:R-:W-:-:S02]  /*06e0*/  IABS R5, UR18 ;  /* 0x0000001200057c13 */ /* 0x000fc40008000000 */
[----:B------:R-:W-:-:S05]  /*06f0*/  MOV R7, UR26 ;  /* 0x0000001a00077c02 */ /* 0x000fca0008000f00 */
[----:B------:R-:W1:Y:S02]  /*0700*/  I2F.RP R3, UR16 ;  /* 0x0000001000037d06 */ /* 0x000e640008209400 */
[----:B------:R-:W-:-:S07]  /*0710*/  UIMAD.WIDE.U32 UR8, UR34, UR4, URZ ;  /* 0x00000004220872a5 */ /* 0x000fce000f8e00ff */
[----:B------:R-:W-:Y:S02]  /*0720*/  R2UR UR8, R5 ;  /* 0x00000000050872ca */ /* 0x000fe400000e0000 */
[----:B------:R-:W-:Y:S01]  /*0730*/  SHF.R.U32.HI R5, RZ, 0x2, R0 ;  /* 0x00000002ff057819 */ /* 0x000fe20000011600 */
[----:B-1----:R-:W1:Y:S02]  /*0740*/  MUFU.RCP R3, R3 ;  /* 0x0000000300037308 */ /* 0x002e640000001000 */
[----:B-1----:R-:W-:Y:S02]  /*0750*/  IADD3 R4, PT, PT, R3, 0xffffffe, RZ ;  /* 0x0ffffffe03047810 */ /* 0x002fe40007ffe0ff */
[----:B------:R-:W-:-:S04]  /*0760*/  IADD3 R3, PT, PT, RZ, -UR9, RZ ;  /* 0x80000009ff037c10 */ /* 0x000fc8000fffe0ff */
[----:B------:R-:W1:Y:S01]  /*0770*/  F2I.FTZ.U32.TRUNC.NTZ R4, R4 ;  /* 0x0000000400047305 */ /* 0x000e62000021f000 */
[----:B------:R-:W-:Y:S01]  /*0780*/  IMAD R3, R20, R3, UR4 ;  /* 0x0000000414037e24 */ /* 0x000fe2000f8e0203 */
[----:B------:R-:W-:-:S04]  /*0790*/  UMOV UR4, URZ ;  /* 0x000000ff00047c82 */ /* 0x000fc80008000000 */
[----:B------:R-:W-:Y:S02]  /*07a0*/  ISETP.GT.U32.AND P1, PT, R20, R3, PT ;  /* 0x000000031400720c */ /* 0x000fe40003f24070 */
[----:B-1----:R-:W-:Y:S01]  /*07b0*/  R2UR UR5, R4 ;  /* 0x00000000040572ca */ /* 0x002fe200000e0000 */
[----:B------:R-:W-:-:S10]  /*07c0*/  IMAD.MOV R4, RZ, RZ, -R8 ;  /* 0x000000ffff047224 */ /* 0x000fd400078e0a08 */
[----:B------:R-:W-:Y:S01]  /*07d0*/  VOTEU.ANY UP2, P1 ;  /* 0x0000000000ff7886 */ /* 0x000fe20000840100 */
[----:B------:R-:W-:Y:S02]  /*07e0*/  PLOP3.LUT P1, PT, PT, PT, UP2, 0x80, 0x8 ;  /* 0x000000000008781c */ /* 0x000fe40003f2f028 */
[----:B------:R-:W-:Y:S02]  /*07f0*/  R2UR UR11, R4 ;  /* 0x00000000040b72ca */ /* 0x000fe400000e0000 */
[----:B------:R-:W-:Y:S02]  /*0800*/  @!UP2 UIADD3 UR9, UPT, UPT, UR9, 0x1, URZ ;  /* 0x000000010909a890 */ /* 0x000fe4000fffe0ff */
[----:B------:R-:W-:-:S04]  /*0810*/  UIADD3 UR7, UPT, UPT, URZ, -UR5, URZ ;  /* 0x80000005ff077290 */ /* 0x000fc8000fffe0ff */
[----:B------:R-:W-:-:S03]  /*0820*/  UIMAD UR7, UR7, UR16, URZ ;  /* 0x00000010070772a4 */ /* 0x000fc6000f8e02ff */
[----:B------:R-:W-:Y:S01]  /*0830*/  @!P1 IADD3 R3, PT, PT, R3, -R20, RZ ;  /* 0x8000001403039210 */ /* 0x000fe20007ffe0ff */
[----:B------:R-:W-:-:S03]  /*0840*/  UIMAD.WIDE.U32 UR4, UR5, UR7, UR4 ;  /* 0x00000007050472a5 */ /* 0x000fc6000f8e0004 */
[----:B------:R-:W-:Y:S01]  /*0850*/  ISETP.GE.U32.AND P1, PT, R3, R20, PT ;  /* 0x000000140300720c */ /* 0x000fe20003f26070 */
[----:B------:R-:W-:Y:S02]  /*0860*/  UIADD3 UR7, UPT, UPT, UR21, 0x7, URZ ;  /* 0x0000000715077890 */ /* 0x000fe4000fffe0ff */
[----:B------:R-:W-:Y:S02]  /*0870*/  UIMAD.WIDE.U32 UR4, UR5, UR8, URZ ;  /* 0x00000008050472a5 */ /* 0x000fe4000f8e00ff */
[----:B------:R-:W-:Y:S02]  /*0880*/  USHF.R.U32.HI UR7, URZ, 0x3, UR7 ;  /* 0x00000003ff077899 */ /* 0x000fe40008011607 */
[----:B------:R-:W-:Y:S01]  /*0890*/  UIMAD UR4, UR5, UR11, UR8 ;  /* 0x0000000b050472a4 */ /* 0x000fe2000f8e0208 */
[----:B------:R-:W1:Y:S03]  /*08a0*/  LDCU UR8, c[0x0][0x3c8] ;  /* 0x00007900ff0877ac */ /* 0x000e660008000800 */
[----:B------:R-:W-:Y:S01]  /*08b0*/  IMAD.U32 R6, RZ, RZ, UR7 ;  /* 0x00000007ff067e24 */ /* 0x000fe2000f8e00ff */
[----:B------:R-:W-:-:S02]  /*08c0*/  UISETP.GT.U32.AND UP4, UPT, UR16, UR4, UPT ;  /* 0x000000041000728c */ /* 0x000fc4000bf84070 */
[----:B------:R-:W-:Y:S01]  /*08d0*/  ULEA UR11, UR28, UR27, 0x18 ;  /* 0x0000001b1c0b7291 */ /* 0x000fe2000f8ec0ff */
[----:B------:R-:W-:-:S05]  /*08e0*/  VOTEU.ANY UP2, P1 ;  /* 0x0000000000ff7886 */ /* 0x000fca0000840100 */
[----:B------:R-:W-:Y:S01]  /*08f0*/  IADD3 R4, PT, PT, R14, UR11, RZ ;  /* 0x0000000b0e047c10 */ /* 0x000fe2000fffe0ff */
[----:B------:R-:W-:Y:S02]  /*0900*/  @UP2 UIADD3 UR9, UPT, UPT, UR9, 0x1, URZ ;  /* 0x0000000109092890 */ /* 0x000fe4000fffe0ff */
[----:B------:R-:W-:Y:S02]  /*0910*/  @!UP4 UIADD3 UR4, UPT, UPT, UR4, -UR16, URZ ;  /* 0x800000100404c290 */ /* 0x000fe4000fffe0ff */
[----:B------:R-:W-:Y:S01]  /*0920*/  @!UP4 UIADD3 UR5, UPT, UPT, UR5, 0x1, URZ ;  /* 0x000000010505c890 */ /* 0x000fe2000fffe0ff */
[----:B------:R-:W-:Y:S01]  /*0930*/  @!P0 IMAD R3, R5, 0x4, R4 ;  /* 0x0000000405038824 */ /* 0x000fe200078e0204 */
[----:B------:R-:W-:Y:S01]  /*0940*/  UISETP.GE.U32.AND UP3, UPT, UR4, UR16, UPT ;  /* 0x000000100400728c */ /* 0x000fe2000bf66070 */
[----:B------:R-:W-:Y:S01]  /*0950*/  SHF.R.U32.HI R4, RZ, 0x5, R0 ;  /* 0x00000005ff047819 */ /* 0x000fe20000011600 */
[----:B-1----:R-:W-:Y:S02]  /*0960*/  UIMAD UR4, UR17, UR8, URZ ;  /* 0x00000008110472a4 */ /* 0x002fe4000f8e02ff */
[----:B------:R-:W-:Y:S01]  /*0970*/  ULOP3.LUT UR8, UR18, UR15, URZ, 0x3c, !UPT ;  /* 0x0000000f12087292 */ /* 0x000fe2000f8e3cff */
[----:B------:R-:W-:-:S03]  /*0980*/  IADD3 R18, PT, PT, R4, UR26, RZ ;  /* 0x0000001a04127c10 */ /* 0x000fc6000fffe0ff */
[----:B------:R-:W-:-:S03]  /*0990*/  UISETP.GE.AND UP4, UPT, UR8, URZ, UPT ;  /* 0x000000ff0800728c */ /* 0x000fc6000bf86270 */
[----:B------:R-:W-:Y:S02]  /*09a0*/  @UP3 UIADD3 UR5, UPT, UPT, UR5, 0x1, URZ ;  /* 0x0000000105053890 */ /* 0x000fe4000fffe0ff */
[----:B------:R-:W-:-:S05]  /*09b0*/  UISETP.NE.AND UP3, UPT, UR15, URZ, UPT ;  /* 0x000000ff0f00728c */ /* 0x000fca000bf65270 */
[----:B------:R-:W-:Y:S01]  /*09c0*/  UMOV UR16, UR5 ;  /* 0x0000000500107c82 */ /* 0x000fe20008000000 */
[----:B0-----:R-:W-:Y:S02]  /*09d0*/  @UP0 UIMAD UR5, UR20, UR14, UR18 ;  /* 0x0000000e140502a4 */ /* 0x001fe4000f8e0212 */
[----:B------:R-:W-:Y:S02]  /*09e0*/  @!UP4 UIADD3 UR16, UPT, UPT, URZ, -UR16, URZ ;  /* 0x80000010ff10c290 */ /* 0x000fe4000fffe0ff */
[----:B------:R-:W-:Y:S02]  /*09f0*/  @UP0 UIMAD UR8, UR5, UR30, 0x1 ;  /* 0x00000001050804a4 */ /* 0x000fe4000f8e021e */
[----:B------:R-:W-:-:S03]  /*0a00*/  @!UP3 ULOP3.LUT UR16, URZ, UR15, URZ, 0x33, !UPT ;  /* 0x0000000fff10b292 */ /* 0x000fc6000f8e33ff */
[----:B------:R-:W-:Y:S01]  /*0a10*/  UMOV UR15, UR9 ;  /* 0x00000009000f7c82 */ /* 0x000fe20008000000 */
[----:B------:R-:W-:Y:S02]  /*0a20*/  @!UP0 UIMAD UR6, UR6, UR14, UR16 ;  /* 0x0000000e060682a4 */ /* 0x000fe4000f8e0210 */
[----:B------:R-:W-:Y:S02]  /*0a30*/  @!UP5 UIADD3 UR15, UPT, UPT, URZ, -UR15, URZ ;  /* 0x8000000fff0fd290 */ /* 0x000fe4000fffe0ff */
[----:B------:R-:W-:Y:S02]  /*0a40*/  @!UP0 UIADD3 UR6, UPT, UPT, URZ, -UR6, URZ ;  /* 0x80000006ff068290 */ /* 0x000fe4000fffe0ff */
[----:B------:R-:W-:Y:S02]  /*0a50*/  @!UP1 ULOP3.LUT UR15, URZ, UR29, URZ, 0x33, !UPT ;  /* 0x0000001dff0f9292 */ /* 0x000fe4000f8e33ff */
[----:B------:R-:W-:Y:S01]  /*0a60*/  @!UP0 UIMAD UR8, UR30, UR6, 0x1 ;  /* 0x000000011e0884a4 */ /* 0x000fe2000f8e0206 */
[----:B----4-:R0:W-:Y:S02]  /*0a70*/  @!P0 STS [R3], R2 ;  /* 0x0000000203008388 */ /* 0x0101e40000000800 */
[----:B0-----:R-:W-:Y:S01]  /*0a80*/  VIADDMNMX.U32 R2, R7, 0x40, R6, PT ;  /* 0x0000004007027846 */ /* 0x001fe20003800006 */
[----:B------:R-:W-:Y:S03]  /*0a90*/  BAR.SYNC.DEFER_BLOCKING 0x0 ;  /* 0x0000000000007b1d */ /* 0x000fe60000010000 */
[----:B------:R-:W-:-:S13]  /*0aa0*/  ISETP.GE.U32.AND P0, PT, R18, R2, PT ;  /* 0x000000021200720c */ /* 0x000fda0003f06070 */
[----:B------:R-:W-:Y:S05]  /*0ab0*/  @P0 BRA `(.L_x_24412) ;  /* 0x0000000800d00947 */ /* 0x000fea0003800000 */
        /* <DEDUP_REMOVED lines=16> */
[----:B------:R-:W-:-:S02]  /*0bc0*/  LEA R3, R4, R3, 0x5 ;  /* 0x0000000304037211 */ /* 0x000fc400078e28ff */
[----:B------:R-:W-:Y:S02]  /*0bd0*/  LEA R4, R4, UR23, 0x3 ;  /* 0x0000001704047c11 */ /* 0x000fe4000f8e18ff */
[----:B------:R-:W-:Y:S02]  /*0be0*/  LOP3.LUT R2, R2, 0x38, RZ, 0xc0, !PT ;  /* 0x0000003802027812 */ /* 0x000fe400078ec0ff */
[----:B------:R-:W-:Y:S01]  /*0bf0*/  IADD3 R5, PT, PT, R5, R4, RZ ;  /* 0x0000000405057210 */ /* 0x000fe20007ffe0ff */
[----:B------:R-:W-:Y:S01]  /*0c00*/  VIADD R19, R4, 0x1 ;  /* 0x0000000104137836 */ /* 0x000fe20000000000 */
[----:B--2---:R-:W-:Y:S02]  /*0c10*/  MOV R22, UR7 ;  /* 0x0000000700167c02 */ /* 0x004fe40008000f00 */
[----:B------:R-:W-:Y:S01]  /*0c20*/  IADD3 R2, P0, PT, R2, UR5, RZ ;  /* 0x0000000502027c10 */ /* 0x000fe2000ff1e0ff */
[C---:B------:R-:W-:Y:S01]  /*0c30*/  VIADD R32, R5.reuse, -UR21 ;  /* 0x8000001505207c36 */ /* 0x040fe20008000000 */
[----:B------:R-:W-:Y:S01]  /*0c40*/  MOV R4, UR5 ;  /* 0x0000000500047c02 */ /* 0x000fe20008000f00 */
[----:B------:R-:W-:Y:S01]  /*0c50*/  VIADD R21, R5, 0x1 ;  /* 0x0000000105157836 */ /* 0x000fe20000000000 */
[----:B------:R-:W-:-:S02]  /*0c60*/  IADD3 R23, PT, PT, R3, UR6, RZ ;  /* 0x0000000603177c10 */ /* 0x000fc4000fffe0ff */
[----:B------:R-:W-:Y:S02]  /*0c70*/  IADD3 R22, PT, PT, -R22, UR15, RZ ;  /* 0x0000000f16167c10 */ /* 0x000fe4000fffe1ff */
[----:B------:R-:W-:-:S07]  /*0c80*/  LEA.HI.X.SX32 R3, R4, RZ, 0x1, P0 ;  /* 0x000000ff04037211 */ /* 0x000fce00000f0eff */
.L_x_24417:
[----:B------:R-:W0:Y:S01]  /*0c90*/  LDC R10, c[0x0][0x400] ;  /* 0x00010000ff0a7b82 */ /* 0x000e220000000800 */
[----:B------:R-:W-:Y:S01]  /*0ca0*/  VIADD R4, R19, 0xffffffff ;  /* 0xffffffff13047836 */ /* 0x000fe20000000000 */
[----:B------:R-:W-:Y:S01]  /*0cb0*/  BSSY B1, `(.L_x_24413) ;  /* 0x0000086000017945 */ /* 0x000fe20003800000 */
[----:B------:R-:W-:-:S03]  /*0cc0*/  LOP3.LUT R24, R0, 0x3, RZ, 0xc0, !PT ;  /* 0x0000000300187812 */ /* 0x000fc600078ec0ff */
        /* <DEDUP_REMOVED lines=48> */
.L_x_24414:
[----:B------:R-:W2:Y:S02]  /*0fd0*/  LDG.E.CONSTANT R5, desc[UR12][R16.64] ;  /* 0x0000000c10057981 */ /* 0x000ea4000c1e9900 */
[----:B--2---:R-:W-:-:S03]  /*0fe0*/  IMAD.WIDE R4, R5, UR32, R2 ;  /* 0x0000002005047c25 */ /* 0x004fc6000f8e0202 */
[----:B------:R-:W-:-:S04]  /*0ff0*/  LEA R4, P0, R24, R4, 0x1 ;  /* 0x0000000418047211 */ /* 0x000fc800078008ff */
[----:B------:R-:W-:Y:S02]  /*1000*/  IADD3.X R5, PT, PT, RZ, R5, RZ, P0, !PT ;  /* 0x00000005ff057210 */ /* 0x000fe400007fe4ff */
        /* <DEDUP_REMOVED lines=13> */
[----:B-----5:R-:W-:Y:S01]  /*10e0*/  FSETP.NEU.FTZ.AND P1, PT, R13, RZ, PT ;  /* 0x000000ff0d00720b */ /* 0x020fe20003f3d000 */
[--C-:B0-----:R-:W-:Y:S02]  /*10f0*/  HADD2.F32 R11, -RZ, R5.reuse.H0_H0 ;  /* 0x20000005ff0b7230 */ /* 0x101fe40000004100 */
[--C-:B------:R-:W-:Y:S02]  /*1100*/  HADD2.F32 R33, -RZ, R4.reuse.H0_H0 ;  /* 0x20000004ff217230 */ /* 0x100fe40000004100 */
[----:B------:R-:W-:Y:S02]  /*1110*/  HADD2.F32 R5, -RZ, R5.H1_H1 ;  /* 0x30000005ff057230 */ /* 0x000fe40000004100 */
[----:B------:R-:W-:Y:S02]  /*1120*/  HADD2.F32 R4, -RZ, R4.H1_H1 ;  /* 0x30000004ff047230 */ /* 0x000fe40000004100 */
[----:B--2---:R-:W-:-:S05]  /*1130*/  HADD2.F32 R34, -RZ, R10.H0_H0 ;  /* 0x2000000aff227230 */ /* 0x004fca0000004100 */
[----:B------:R-:W-:Y:S01]  /*1140*/  FMUL.FTZ R36, R11, R34 ;  /* 0x000000220b247220 */ /* 0x000fe20000410000 */
[----:B------:R-:W-:Y:S02]  /*1150*/  HADD2.F32 R34, -RZ, R10.H1_H1 ;  /* 0x3000000aff227230 */ /* 0x000fe40000004100 */
[--C-:B---3--:R-:W-:Y:S02]  /*1160*/  HADD2.F32 R10, -RZ, R28.reuse.H0_H0 ;  /* 0x2000001cff0a7230 */ /* 0x108fe40000004100 */
[----:B------:R-:W-:Y:S02]  /*1170*/  HADD2.F32 R28, -RZ, R28.H1_H1 ;  /* 0x3000001cff1c7230 */ /* 0x000fe40000004100 */
[----:B------:R-:W-:Y:S01]  /*1180*/  FMUL.FTZ R5, R5, R34 ;  /* 0x0000002205057220 */ /* 0x000fe20000410000 */
[----:B------:R-:W-:Y:S02]  /*1190*/  FFMA.FTZ R33, R33, R10, R36 ;  /* 0x0000000a21217223 */ /* 0x000fe40000010024 */
[----:B-1----:R-:W0:Y:S01]  /*11a0*/  LDS.128 R8, [R14+UR11+0x10] ;  /* 0x0000100b0e087984 */ /* 0x002e220008000c00 */
[----:B------:R-:W-:Y:S01]  /*11b0*/  FFMA.FTZ R4, R4, R28, R5 ;  /* 0x0000001c04047223 */ /* 0x000fe20000010005 */
[----:B------:R-:W-:-:S02]  /*11c0*/  HADD2.F32 R28, -RZ, R6.H0_H0 ;  /* 0x20000006ff1c7230 */ /* 0x000fc40000004100 */
[----:B------:R-:W-:Y:S02]  /*11d0*/  HADD2.F32 R5, -RZ, R6.H1_H1 ;  /* 0x30000006ff057230 */ /* 0x000fe40000004100 */
[--C-:B----4-:R-:W-:Y:S02]  /*11e0*/  HADD2.F32 R6, -RZ, R26.reuse.H0_H0 ;  /* 0x2000001aff067230 */ /* 0x110fe40000004100 */
[----:B------:R-:W-:-:S03]  /*11f0*/  HADD2.F32 R26, -RZ, R26.H1_H1 ;  /* 0x3000001aff1a7230 */ /* 0x000fc60000004100 */
[----:B------:R-:W-:Y:S01]  /*1200*/  FFMA.FTZ R6, R28, R6, R33 ;  /* 0x000000061c067223 */ /* 0x000fe20000010021 */
[----:B------:R-:W-:Y:S02]  /*1210*/  HADD2.F32 R28, -RZ, R27.H0_H0 ;  /* 0x2000001bff1c7230 */ /* 0x000fe40000004100 */
[----:B------:R-:W-:Y:S01]  /*1220*/  FFMA.FTZ R4, R5, R26, R4 ;  /* 0x0000001a05047223 */ /* 0x000fe20000010004 */
[--C-:B------:R-:W-:Y:S02]  /*1230*/  HADD2.F32 R5, -RZ, R7.reuse.H0_H0 ;  /* 0x20000007ff057230 */ /* 0x100fe40000004100 */
[--C-:B------:R-:W-:Y:S02]  /*1240*/  HADD2.F32 R26, -RZ, R30.reuse.H0_H0 ;  /* 0x2000001eff1a7230 */ /* 0x100fe40000004100 */
[----:B------:R-:W-:Y:S02]  /*1250*/  HADD2.F32 R7, -RZ, R7.H1_H1 ;  /* 0x30000007ff077230 */ /* 0x000fe40000004100 */
[----:B------:R-:W-:-:S02]  /*1260*/  HADD2.F32 R30, -RZ, R30.H1_H1 ;  /* 0x3000001eff1e7230 */ /* 0x000fc40000004100 */
[----:B------:R-:W-:Y:S01]  /*1270*/  FFMA.FTZ R5, R5, R26, R6 ;  /* 0x0000001a05057223 */ /* 0x000fe20000010006 */
[--C-:B------:R-:W-:Y:S02]  /*1280*/  HADD2.F32 R26, -RZ, R29.reuse.H0_H0 ;  /* 0x2000001dff1a7230 */ /* 0x100fe40000004100 */
[----:B------:R-:W-:Y:S02]  /*1290*/  HADD2.F32 R29, -RZ, R29.H1_H1 ;  /* 0x3000001dff1d7230 */ /* 0x000fe40000004100 */
[----:B------:R-:W-:Y:S01]  /*12a0*/  FFMA.FTZ R4, R7, R30, R4 ;  /* 0x0000001e07047223 */ /* 0x000fe20000010004 */
[----:B------:R-:W-:Y:S02]  /*12b0*/  HADD2.F32 R27, -RZ, R27.H1_H1 ;  /* 0x3000001bff1b7230 */ /* 0x000fe40000004100 */
[--C-:B0-----:R-:W-:Y:S02]  /*12c0*/  HADD2.F32 R6, -RZ, R8.reuse.H0_H0 ;  /* 0x20000008ff067230 */ /* 0x101fe40000004100 */
[----:B------:R-:W-:-:S02]  /*12d0*/  HADD2.F32 R7, -RZ, R8.H1_H1 ;  /* 0x30000008ff077230 */ /* 0x000fc40000004100 */
[--C-:B------:R-:W-:Y:S02]  /*12e0*/  HADD2.F32 R8, -RZ, R9.reuse.H0_H0 ;  /* 0x20000009ff087230 */ /* 0x100fe40000004100 */
[----:B------:R-:W-:Y:S01]  /*12f0*/  FFMA.FTZ R5, R6, R26, R5 ;  /* 0x0000001a06057223 */ /* 0x000fe20000010005 */
[----:B------:R-:W-:Y:S02]  /*1300*/  HADD2.F32 R9, -RZ, R9.H1_H1 ;  /* 0x30000009ff097230 */ /* 0x000fe40000004100 */
[----:B------:R-:W-:Y:S01]  /*1310*/  FFMA.FTZ R4, R7, R29, R4 ;  /* 0x0000001d07047223 */ /* 0x000fe20000010004 */
[--C-:B------:R-:W-:Y:S02]  /*1320*/  HADD2.F32 R6, -RZ, R10.reuse.H0_H0 ;  /* 0x2000000aff067230 */ /* 0x100fe40000004100 */
[----:B------:R-:W-:Y:S01]  /*1330*/  FFMA.FTZ R5, R8, R28, R5 ;  /* 0x0000001c08057223 */ /* 0x000fe20000010005 */
[----:B------:R-:W-:Y:S02]  /*1340*/  HADD2.F32 R8, -RZ, R25.H0_H0 ;  /* 0x20000019ff087230 */ /* 0x000fe40000004100 */
        /* <DEDUP_REMOVED lines=16> */
.L_x_24457:
        /* <DEDUP_REMOVED lines=12> */
.L_x_24415:
[----:B------:R-:W-:Y:S05]  /*1510*/  BSYNC B1 ;  /* 0x0000000000017941 */ /* 0x000fea0003800000 */
.L_x_24413:
[----:B------:R-:W-:Y:S01]  /*1520*/  UIADD3 UR5, UPT, UPT, UR21, 0x7, URZ ;  /* 0x0000000715057890 */ /* 0x000fe2000fffe0ff */
[----:B0-----:R-:W-:Y:S01]  /*1530*/  IMAD.U32 R4, RZ, RZ, UR26 ;  /* 0x0000001aff047e24 */ /* 0x001fe2000f8e00ff */
[----:B------:R-:W-:Y:S01]  /*1540*/  IADD3 R16, P1, PT, R16, 0x10, RZ ;  /* 0x0000001010107810 */ /* 0x000fe20007f3e0ff */
[----:B------:R-:W-:Y:S01]  /*1550*/  VIADD R18, R18, 0x4 ;  /* 0x0000000412127836 */ /* 0x000fe20000000000 */
[----:B------:R-:W-:Y:S01]  /*1560*/  USHF.R.U32.HI UR5, URZ, 0x3, UR5 ;  /* 0x00000003ff057899 */ /* 0x000fe20008011605 */
[----:B------:R-:W-:Y:S01]  /*1570*/  IADD3 R23, PT, PT, R23, 0x80, RZ ;  /* 0x0000008017177810 */ /* 0x000fe20007ffe0ff */
[----:B------:R-:W-:Y:S01]  /*1580*/  VIADD R32, R32, 0x20 ;  /* 0x0000002020207836 */ /* 0x000fe20000000000 */
[----:B------:R-:W-:Y:S01]  /*1590*/  IADD3 R21, PT, PT, R21, 0x20, RZ ;  /* 0x0000002015157810 */ /* 0x000fe20007ffe0ff */
[----:B------:R-:W-:Y:S01]  /*15a0*/  VIADD R19, R19, 0x20 ;  /* 0x0000002013137836 */ /* 0x000fe20000000000 */
[----:B------:R-:W-:Y:S02]  /*15b0*/  IADD3.X R17, PT, PT, RZ, R17, RZ, P1, !PT ;  /* 0x00000011ff117210 */ /* 0x000fe40000ffe4ff */
[----:B------:R-:W-:-:S04]  /*15c0*/  MOV R5, UR5 ;  /* 0x0000000500057c02 */ /* 0x000fc80008000f00 */
[----:B------:R-:W-:-:S04]  /*15d0*/  VIADDMNMX.U32 R5, R4, 0x40, R5, PT ;  /* 0x0000004004057846 */ /* 0x000fc80003800005 */
[----:B------:R-:W-:-:S13]  /*15e0*/  ISETP.GE.U32.AND P0, PT, R18, R5, PT ;  /* 0x000000051200720c */ /* 0x000fda0003f06070 */
[----:B------:R-:W-:Y:S05]  /*15f0*/  @!P0 BRA `(.L_x_24417) ;  /* 0xfffffff400a48947 */ /* 0x000fea000383ffff */
.L_x_24412:
[----:B------:R-:W-:Y:S05]  /*1600*/  BSYNC B0 ;  /* 0x0000000000007941 */ /* 0x000fea0003800000 */
.L_x_24411:
[----:B------:R-:W-:Y:S01]  /*1610*/  UIADD3 UR5, UPT, UPT, UR21, 0x7, URZ ;  /* 0x0000000715057890 */ /* 0x000fe2000fffe0ff */
[----:B------:R-:W0:Y:S01]  /*1620*/  S2R R24, SR_TID.X ;  /* 0x0000000000187919 */ /* 0x000e220000002100 */
[----:B------:R-:W-:Y:S01]  /*1630*/  MOV R26, UR26 ;  /* 0x0000001a001a7c02 */ /* 0x000fe20008000f00 */
[----:B------:R-:W-:Y:S01]  /*1640*/  IMAD.U32 R2, RZ, RZ, UR22 ;  /* 0x00000016ff027e24 */ /* 0x000fe2000f8e00ff */
[----:B------:R-:W-:Y:S02]  /*1650*/  SHF.R.U32.HI R25, RZ, 0x5, R0 ;  /* 0x00000005ff197819 */ /* 0x000fe40000011600 */
[----:B------:R-:W-:Y:S01]  /*1660*/  IMAD.U32 R3, RZ, RZ, UR5 ;  /* 0x00000005ff037e24 */ /* 0x000fe2000f8e00ff */
[----:B------:R-:W-:Y:S01]  /*1670*/  UMOV UR5, 0xffffffff ;  /* 0xffffffff00057882 */ /* 0x000fe20000000000 */
[----:B------:R-:W-:-:S03]  /*1680*/  SHF.L.U32 R2, R2, 0x9, RZ ;  /* 0x0000000902027819 */ /* 0x000fc600000006ff */
        /* <DEDUP_REMOVED lines=13> */
.L_x_24462:
[----:B------:R-:W2:Y:S01]  /*1760*/  S2R R4, SR_CgaCtaId ;  /* 0x0000000000047919 */ /* 0x000ea20000008800 */
[----:B------:R-:W-:Y:S01]  /*1770*/  MOV R5, 0x400 ;  /* 0x0000040000057802 */ /* 0x000fe20000000f00 */
[----:B------:R-:W-:Y:S05]  /*1780*/  WARPSYNC.ALL ;  /* 0x0000000000007948 */ /* 0x000fea0003800000 */
[----:B-----5:R-:W-:Y:S02]  /*1790*/  IADD3 R13, PT, PT, R5, 0x80, RZ ;  /* 0x00000080050d7810 */ /* 0x020fe40007ffe0ff */
        /* <DEDUP_REMOVED lines=37> */
.L_x_24423:
        /* <DEDUP_REMOVED lines=11> */
.L_x_24422:
[----:B------:R-:W-:Y:S05]  /*1aa0*/  BSYNC.RECONVERGENT B1 ;  /* 0x0000000000017941 */ /* 0x000fea0003800200 */
.L_x_24421:
        /* <DEDUP_REMOVED lines=12> */
.L_x_24426:
[----:B------:R-:W0:Y:S01]  /*1b70*/  LDS R29, [R12+0x200] ;  /* 0x000200000c1d7984 */ /* 0x000e220000000800 */
[----:B------:R-:W-:-:S03]  /*1b80*/  IADD3 R14, PT, PT, R14, 0x800, RZ ;  /* 0x000008000e0e7810 */ /* 0x000fc60007ffe0ff */
[----:B------:R-:W1:Y:S01]  /*1b90*/  LDS R15, [R12+-0x400] ;  /* 0xfffc00000c0f7984 */ /* 0x000e620000000800 */
[----:B------:R-:W-:-:S03]  /*1ba0*/  ISETP.GE.AND P4, PT, R14, R11, PT ;  /* 0x0000000b0e00720c */ /* 0x000fc60003f86270 */
[----:B------:R-:W2:Y:S04]  /*1bb0*/  LDS R23, [R12+0x600] ;  /* 0x000600000c177984 */ /* 0x000ea80000000800 */
[----:B------:R-:W3:Y:S04]  /*1bc0*/  LDS R17, [R12+-0x200] ;  /* 0xfffe00000c117984 */ /* 0x000ee80000000800 */
[----:B------:R-:W4:Y:S04]  /*1bd0*/  LDS R21, [R12+0x400] ;  /* 0x000400000c157984 */ /* 0x000f280000000800 */
[----:B------:R-:W5:Y:S04]  /*1be0*/  LDS R19, [R12] ;  /* 0x000000000c137984 */ /* 0x000f680000000800 */
[----:B------:R-:W5:Y:S04]  /*1bf0*/  LDS R27, [R12+0x800] ;  /* 0x000800000c1b7984 */ /* 0x000f680000000800 */
[----:B------:R-:W5:Y:S04]  /*1c00*/  LDS R22, [R12+0xe00] ;  /* 0x000e00000c167984 */ /* 0x000f680000000800 */
[----:B------:R-:W-:Y:S04]  /*1c10*/  LDS R16, [R12+0xc00] ;  /* 0x000c00000c107984 */ /* 0x000fe80000000800 */
[----:B------:R-:W-:Y:S01]  /*1c20*/  LDS R35, [R12+0xa00] ;  /* 0x000a00000c237984 */ /* 0x000fe20000000800 */
        /* <DEDUP_REMOVED lines=8> */
[----:B---3--:R-:W-:Y:S01]  /*1cb0*/  FADD.FTZ R17, -R6, R17 ;  /* 0x0000001106117221 */ /* 0x008fe20000010100 */
[----:B------:R-:W-:-:S02]  /*1cc0*/  FMUL.FTZ R30, R30, 1.4426950216293334961 ;  /* 0x3fb8aa3b1e1e7820 */ /* 0x000fc40000410000 */
[----:B------:R-:W1:Y:S01]  /*1cd0*/  LDS R37, [R12+0x1600] ;  /* 0x001600000c257984 */ /* 0x000e620000000800 */
[----:B------:R-:W2:Y:S01]  /*1ce0*/  MUFU.EX2 R15, R15 ;  /* 0x0000000f000f7308 */ /* 0x000ea20000000800 */
[C---:B----4-:R-:W-:Y:S01]  /*1cf0*/  FADD.FTZ R28, -R6.reuse, R21 ;  /* 0x00000015061c7221 */ /* 0x050fe20000010100 */
[----:B------:R-:W-:Y:S01]  /*1d00*/  FMUL.FTZ R17, R17, 1.4426950216293334961 ;  /* 0x3fb8aa3b11117820 */ /* 0x000fe20000410000 */
[----:B-----5:R-:W-:Y:S02]  /*1d10*/  FADD.FTZ R19, -R6, R19 ;  /* 0x0000001306137221 */ /* 0x020fe40000010100 */
[----:B------:R-:W-:-:S03]  /*1d20*/  FMUL.FTZ R28, R28, 1.4426950216293334961 ;  /* 0x3fb8aa3b1c1c7820 */ /* 0x000fc60000410000 */
[----:B------:R-:W3:Y:S01]  /*1d30*/  MUFU.EX2 R17, R17 ;  /* 0x0000001100117308 */ /* 0x000ee20000000800 */
[----:B------:R-:W-:Y:S01]  /*1d40*/  FADD.FTZ R32, -R6, R27 ;  /* 0x0000001b06207221 */ /* 0x000fe20000010100 */
[----:B------:R-:W-:-:S03]  /*1d50*/  FMUL.FTZ R19, R19, 1.4426950216293334961 ;  /* 0x3fb8aa3b13137820 */ /* 0x000fc60000410000 */
[----:B------:R-:W-:-:S03]  /*1d60*/  FMUL.FTZ R32, R32, 1.4426950216293334961 ;  /* 0x3fb8aa3b20207820 */ /* 0x000fc60000410000 */
[----:B------:R4:W5:Y:S01]  /*1d70*/  MUFU.EX2 R27, R30 ;  /* 0x0000001e001b7308 */ /* 0x0009620000000800 */
[----:B--2---:R-:W-:Y:S07]  /*1d80*/  STS [R12+-0x400], R15 ;  /* 0xfffc000f0c007388 */ /* 0x004fee0000000800 */
[----:B------:R2:W1:Y:S01]  /*1d90*/  MUFU.EX2 R23, R28 ;  /* 0x0000001c00177308 */ /* 0x0004620000000800 */
[----:B----4-:R-:W-:Y:S01]  /*1da0*/  FADD.FTZ R30, -R6, R22 ;  /* 0x00000016061e7221 */ /* 0x010fe20000010100 */
[----:B---3--:R-:W-:Y:S03]  /*1db0*/  STS [R12+-0x200], R17 ;  /* 0xfffe00110c007388 */ /* 0x008fe60000000800 */
[----:B------:R-:W-:Y:S01]  /*1dc0*/  FMUL.FTZ R34, R30, 1.4426950216293334961 ;  /* 0x3fb8aa3b1e227820 */ /* 0x000fe20000410000 */
[----:B------:R-:W3:Y:S01]  /*1dd0*/  LDS R22, [R12+0x1a00] ;  /* 0x001a00000c167984 */ /* 0x000ee20000000800 */
[C---:B0-----:R-:W-:Y:S01]  /*1de0*/  FADD.FTZ R30, -R6.reuse, R29 ;  /* 0x0000001d061e7221 */ /* 0x041fe20000010100 */
[----:B------:R-:W0:Y:S01]  /*1df0*/  MUFU.EX2 R19, R19 ;  /* 0x0000001300137308 */ /* 0x000e220000000800 */
[----:B--2---:R-:W-:Y:S01]  /*1e00*/  FADD.FTZ R28, -R6, R16 ;  /* 0x00000010061c7221 */ /* 0x004fe20000010100 */
[----:B-----5:R-:W-:Y:S03]  /*1e10*/  STS [R12+0x600], R27 ;  /* 0x0006001b0c007388 */ /* 0x020fe60000000800 */
[----:B------:R-:W-:Y:S01]  /*1e20*/  FMUL.FTZ R28, R28, 1.4426950216293334961 ;  /* 0x3fb8aa3b1c1c7820 */ /* 0x000fe20000410000 */
[----:B------:R-:W2:Y:S01]  /*1e30*/  LDS R16, [R12+0x1800] ;  /* 0x001800000c107984 */ /* 0x000ea20000000800 */
[----:B-1----:R-:W-:Y:S01]  /*1e40*/  FADD.FTZ R37, -R6, R37 ;  /* 0x0000002506257221 */ /* 0x002fe20000010100 */
[----:B------:R1:W4:Y:S02]  /*1e50*/  MUFU.EX2 R21, R18 ;  /* 0x0000001200157308 */ /* 0x0003240000000800 */
[----:B------:R-:W-:Y:S01]  /*1e60*/  STS [R12+0x400], R23 ;  /* 0x000400170c007388 */ /* 0x000fe20000000800 */
[----:B------:R-:W-:-:S05]  /*1e70*/  FMUL.FTZ R37, R37, 1.4426950216293334961 ;  /* 0x3fb8aa3b25257820 */ /* 0x000fca0000410000 */
[----:B------:R-:W5:Y:S01]  /*1e80*/  MUFU.EX2 R28, R28 ;  /* 0x0000001c001c7308 */ /* 0x000f620000000800 */
[----:B-1----:R-:W-:Y:S01]  /*1e90*/  FADD.FTZ R18, -R6, R35 ;  /* 0x0000002306127221 */ /* 0x002fe20000010100 */
[----:B0-----:R-:W-:Y:S03]  /*1ea0*/  STS [R12], R19 ;  /* 0x000000130c007388 */ /* 0x001fe60000000800 */
[----:B------:R-:W-:-:S03]  /*1eb0*/  FMUL.FTZ R18, R18, 1.4426950216293334961 ;  /* 0x3fb8aa3b12127820 */ /* 0x000fc60000410000 */
[----:B------:R0:W1:Y:S01]  /*1ec0*/  MUFU.EX2 R35, R32 ;  /* 0x0000002000237308 */ /* 0x0000620000000800 */
[----:B----4-:R-:W-:Y:S07]  /*1ed0*/  STS [R12+0x200], R21 ;  /* 0x000200150c007388 */ /* 0x010fee0000000800 */
[----:B------:R-:W4:Y:S01]  /*1ee0*/  MUFU.EX2 R18, R18 ;  /* 0x0000001200127308 */ /* 0x000f220000000800 */
[----:B0-----:R-:W-:Y:S01]  /*1ef0*/  FMUL.FTZ R32, R30, 1.4426950216293334961 ;  /* 0x3fb8aa3b1e207820 */ /* 0x001fe20000410000 */
[----:B------:R-:W-:Y:S01]  /*1f00*/  FADD.FTZ R30, -R6, R31 ;  /* 0x0000001f061e7221 */ /* 0x000fe20000010100 */
[----:B-----5:R-:W-:Y:S03]  /*1f10*/  STS [R12+0xc00], R28 ;  /* 0x000c001c0c007388 */ /* 0x020fe60000000800 */
[----:B------:R-:W-:Y:S01]  /*1f20*/  FMUL.FTZ R36, R30, 1.4426950216293334961 ;  /* 0x3fb8aa3b1e247820 */ /* 0x000fe20000410000 */
[----:B------:R-:W-:Y:S01]  /*1f30*/  FADD.FTZ R30, R15, R13 ;  /* 0x0000000d0f1e7221 */ /* 0x000fe20000010000 */
[----:B------:R-:W0:Y:S01]  /*1f40*/  MUFU.EX2 R29, R34 ;  /* 0x00000022001d7308 */ /* 0x000e220000000800 */
[----:B---3--:R-:W-:Y:S01]  /*1f50*/  FADD.FTZ R22, -R6, R22 ;  /* 0x0000001606167221 */ /* 0x008fe20000010100 */
[----:B-1----:R-:W-:Y:S01]  /*1f60*/  STS [R12+0x800], R35 ;  /* 0x000800230c007388 */ /* 0x002fe20000000800 */
[----:B------:R-:W-:-:S02]  /*1f70*/  FADD.FTZ R30, R30, R17 ;  /* 0x000000111e1e7221 */ /* 0x000fc40000010000 */
[----:B------:R-:W-:Y:S01]  /*1f80*/  FMUL.FTZ R17, R22, 1.4426950216293334961 ;  /* 0x3fb8aa3b16117820 */ /* 0x000fe20000410000 */
[----:B--2---:R-:W-:Y:S01]  /*1f90*/  FADD.FTZ R16, -R6, R16 ;  /* 0x0000001006107221 */ /* 0x004fe20000010100 */
[----:B------:R-:W-:Y:S01]  /*1fa0*/  FADD.FTZ R30, R30, R19 ;  /* 0x000000131e1e7221 */ /* 0x000fe20000010000 */
[----:B------:R1:W2:Y:S01]  /*1fb0*/  MUFU.EX2 R31, R32 ;  /* 0x00000020001f7308 */ /* 0x0002a20000000800 */
[----:B----4-:R-:W-:Y:S01]  /*1fc0*/  STS [R12+0xa00], R18 ;  /* 0x000a00120c007388 */ /* 0x010fe20000000800 */
[----:B------:R-:W-:Y:S01]  /*1fd0*/  FMUL.FTZ R15, R16, 1.4426950216293334961 ;  /* 0x3fb8aa3b100f7820 */ /* 0x000fe20000410000 */
[----:B------:R-:W-:-:S04]  /*1fe0*/  FADD.FTZ R30, R30, R21 ;  /* 0x000000151e1e7221 */ /* 0x000fc80000010000 */
[----:B------:R-:W-:Y:S01]  /*1ff0*/  FADD.FTZ R30, R30, R23 ;  /* 0x000000171e1e7221 */ /* 0x000fe20000010000 */
[----:B------:R-:W3:Y:S01]  /*2000*/  MUFU.EX2 R37, R37 ;  /* 0x0000002500257308 */ /* 0x000ee20000000800 */
[----:B-1----:R-:W-:Y:S01]  /*2010*/  FADD.FTZ R32, -R6, R33 ;  /* 0x0000002106207221 */ /* 0x002fe20000010100 */
[----:B0-----:R-:W-:Y:S01]  /*2020*/  STS [R12+0xe00], R29 ;  /* 0x000e001d0c007388 */ /* 0x001fe20000000800 */
[----:B------:R-:W-:Y:S02]  /*2030*/  FADD.FTZ R30, R30, R27 ;  /* 0x0000001b1e1e7221 */ /* 0x000fe40000010000 */
[----:B------:R-:W-:Y:S02]  /*2040*/  FMUL.FTZ R13, R32, 1.4426950216293334961 ;  /* 0x3fb8aa3b200d7820 */ /* 0x000fe40000410000 */
[----:B------:R-:W-:Y:S01]  /*2050*/  FADD.FTZ R30, R30, R35 ;  /* 0x000000231e1e7221 */ /* 0x000fe20000010000 */
[----:B------:R-:W0:Y:S01]  /*2060*/  MUFU.EX2 R33, R36 ;  /* 0x0000002400217308 */ /* 0x000e220000000800 */
[----:B--2---:R-:W-:Y:S02]  /*2070*/  STS [R12+0x1000], R31 ;  /* 0x0010001f0c007388 */ /* 0x004fe40000000800 */
[----:B------:R-:W-:-:S04]  /*2080*/  FADD.FTZ R30, R30, R18 ;  /* 0x000000121e1e7221 */ /* 0x000fc80000010000 */
[----:B------:R-:W-:Y:S01]  /*2090*/  FADD.FTZ R30, R30, R28 ;  /* 0x0000001c1e1e7221 */ /* 0x000fe20000010000 */
[----:B------:R-:W1:Y:S01]  /*20a0*/  MUFU.EX2 R13, R13 ;  /* 0x0000000d000d7308 */ /* 0x000e620000000800 */
[----:B---3--:R-:W-:Y:S02]  /*20b0*/  STS [R12+0x1600], R37 ;  /* 0x001600250c007388 */ /* 0x008fe40000000800 */
[----:B------:R-:W-:-:S04]  /*20c0*/  FADD.FTZ R30, R30, R29 ;  /* 0x0000001d1e1e7221 */ /* 0x000fc80000010000 */
[----:B------:R-:W-:Y:S01]  /*20d0*/  FADD.FTZ R30, R30, R31 ;  /* 0x0000001f1e1e7221 */ /* 0x000fe20000010000 */
[----:B------:R-:W2:Y:S01]  /*20e0*/  MUFU.EX2 R15, R15 ;  /* 0x0000000f000f7308 */ /* 0x000ea20000000800 */
[----:B0-----:R-:W-:Y:S02]  /*20f0*/  STS [R12+0x1200], R33 ;  /* 0x001200210c007388 */ /* 0x001fe40000000800 */
[----:B------:R-:W-:-:S05]  /*2100*/  FADD.FTZ R30, R30, R33 ;  /* 0x000000211e1e7221 */ /* 0x000fca0000010000 */
[----:B------:R-:W0:Y:S01]  /*2110*/  MUFU.EX2 R17, R17 ;  /* 0x0000001100117308 */ /* 0x000e220000000800 */
[----:B-1----:R-:W-:Y:S01]  /*2120*/  FADD.FTZ R30, R30, R13 ;  /* 0x0000000d1e1e7221 */ /* 0x002fe20000010000 */
[----:B------:R1:W-:Y:S03]  /*2130*/  STS [R12+0x1400], R13 ;  /* 0x0014000d0c007388 */ /* 0x0003e60000000800 */
[----:B------:R-:W-:-:S04]  /*2140*/  FADD.FTZ R30, R30, R37 ;  /* 0x000000251e1e7221 */ /* 0x000fc80000010000 */
[----:B--2---:R-:W-:Y:S01]  /*2150*/  FADD.FTZ R30, R30, R15 ;  /* 0x0000000f1e1e7221 */ /* 0x004fe20000010000 */
[----:B------:R-:W-:Y:S04]  /*2160*/  STS [R12+0x1800], R15 ;  /* 0x0018000f0c007388 */ /* 0x000fe80000000800 */
[----:B0-----:R0:W-:Y:S01]  /*2170*/  STS [R12+0x1a00], R17 ;  /* 0x001a00110c007388 */ /* 0x0011e20000000800 */
[----:B-1----:R-:W-:Y:S01]  /*2180*/  FADD.FTZ R13, R30, R17 ;  /* 0x000000111e0d7221 */ /* 0x002fe20000010000 */
[----:B0-----:R-:W-:Y:S01]  /*2190*/  VIADD R12, R12, 0x2000 ;  /* 0x000020000c0c7836 */ /* 0x001fe20000000000 */
[----:B------:R-:W-:Y:S06]  /*21a0*/  @!P4 BRA `(.L_x_24426) ;  /* 0xfffffff80070c947 */ /* 0x000fec000383ffff */
.L_x_24425:
[----:B------:R-:W-:Y:S05]  /*21b0*/  BSYNC.RECONVERGENT B1 ;  /* 0x0000000000017941 */ /* 0x000fea0003800200 */
.L_x_24424:
        /* <DEDUP_REMOVED lines=55> */
.L_x_24428:
[----:B------:R-:W-:Y:S05]  /*2530*/  BSYNC.RECONVERGENT B1 ;  /* 0x0000000000017941 */ /* 0x000fea0003800200 */
.L_x_24427:
        /* <DEDUP_REMOVED lines=26> */
.L_x_24420:
[----:B------:R-:W-:Y:S05]  /*26e0*/  BSYNC.RECONVERGENT B0 ;  /* 0x0000000000007941 */ /* 0x000fea0003800200 */
.L_x_24419:
        /* <DEDUP_REMOVED lines=40> */
.L_x_24433:
[----:B------:R-:W1:Y:S01]  /*2970*/  LDS R9, [R12] ;  /* 0x000000000c097984 */ /* 0x000e620000000800 */
[----:B------:R-:W-:-:S05]  /*2980*/  VIADD R13, R13, 0x1 ;  /* 0x000000010d0d7836 */ /* 0x000fca0000000000 */
[----:B------:R-:W-:Y:S01]  /*2990*/  ISETP.NE.AND P0, PT, R13, RZ, PT ;  /* 0x000000ff0d00720c */ /* 0x000fe20003f05270 */
[----:B-1----:R-:W-:-:S05]  /*29a0*/  FMUL.FTZ R9, R9, R8 ;  /* 0x0000000809097220 */ /* 0x002fca0000410000 */
[----:B------:R1:W-:Y:S02]  /*29b0*/  STS [R12], R9 ;  /* 0x000000090c007388 */ /* 0x0003e40000000800 */
[----:B-1----:R-:W-:-:S05]  /*29c0*/  IADD3 R12, PT, PT, R12, 0x200, RZ ;  /* 0x000002000c0c7810 */ /* 0x002fca0007ffe0ff */
[----:B------:R-:W-:Y:S05]  /*29d0*/  @P0 BRA `(.L_x_24433) ;  /* 0xfffffffc00e40947 */ /* 0x000fea000383ffff */
.L_x_24432:
[----:B------:R-:W-:Y:S05]  /*29e0*/  BSYNC.RECONVERGENT B1 ;  /* 0x0000000000017941 */ /* 0x000fea0003800200 */
.L_x_24431:
        /* <DEDUP_REMOVED lines=12> */
.L_x_24436:
        /* <DEDUP_REMOVED lines=52> */
.L_x_24435:
[----:B------:R-:W-:Y:S05]  /*2df0*/  BSYNC.RECONVERGENT B1 ;  /* 0x0000000000017941 */ /* 0x000fea0003800200 */
.L_x_24434:
        /* <DEDUP_REMOVED lines=31> */
.L_x_24438:
[----:B------:R-:W-:Y:S05]  /*2ff0*/  BSYNC.RECONVERGENT B1 ;  /* 0x0000000000017941 */ /* 0x000fea0003800200 */
.L_x_24437:
        /* <DEDUP_REMOVED lines=14> */
.L_x_24430:
[----:B------:R-:W-:Y:S05]  /*30e0*/  BSYNC.RECONVERGENT B0 ;  /* 0x0000000000007941 */ /* 0x000fea0003800200 */
.L_x_24429:
[----:B------:R-:W-:Y:S01]  /*30f0*/  BAR.SYNC.DEFER_BLOCKING 0x0 ;  /* 0x0000000000007b1d */ /* 0x000fe20000010000 */
[----:B------:R-:W-:Y:S01]  /*3100*/  ISETP.NE.AND P0, PT, R0, RZ, PT ;  /* 0x000000ff0000720c */ /* 0x000fe20003f05270 */
[----:B------:R-:W-:-:S04]  /*3110*/  VIADD R32, R25, UR26 ;  /* 0x0000001a19207c36 */ /* 0x000fc80008000000 */
        /* <DEDUP_REMOVED lines=18> */
[----:B------:R-:W-:Y:S02]  /*3240*/  MOV R9, UR7 ;  /* 0x0000000700097c02 */ /* 0x000fe40008000f00 */
[----:B------:R-:W-:-:S03]  /*3250*/  IMAD.U32 R13, RZ, RZ, UR5 ;  /* 0x00000005ff0d7e24 */ /* 0x000fc6000f8e00ff */
[----:B0-----:R0:W-:Y:S04]  /*3260*/  STG.E desc[UR12][R8.64], R6 ;  /* 0x0000000608007986 */ /* 0x0011e8000c10190c */
[----:B------:R0:W-:Y:S02]  /*3270*/  STG.E desc[UR12][R12.64], R11 ;  /* 0x0000000b0c007986 */ /* 0x0001e4000c10190c */
.L_x_24440:
[----:B---34-:R-:W-:Y:S05]  /*3280*/  BSYNC.RECONVERGENT B0 ;  /* 0x0000000000007941 */ /* 0x018fea0003800200 */
.L_x_24439:
[----:B------:R-:W-:Y:S01]  /*3290*/  BSSY.RECONVERGENT B1, `(.L_x_24441) ;  /* 0x00000c1000017945 */ /* 0x000fe20003800200 */
[----:B------:R-:W-:Y:S02]  /*32a0*/  HFMA2 R23, -RZ, RZ, 0, 0 ;  /* 0x00000000ff177431 */ /* 0x000fe400000001ff */
[----:B------:R-:W-:Y:S01]  /*32b0*/  IMAD.MOV.U32 R21, RZ, RZ, RZ ;  /* 0x000000ffff157224 */ /* 0x000fe200078e00ff */
[----:B------:R-:W-:Y:S06]  /*32c0*/  @P1 BRA `(.L_x_24442) ;  /* 0x0000000800f41947 */ /* 0x000fec0003800000 */
[----:B--2---:R-:W2:Y:S01]  /*32d0*/  I2F.RP R10, R20 ;  /* 0x00000014000a7306 */ /* 0x004ea20000209400 */
[----:B------:R-:W3:Y:S01]  /*32e0*/  LDCU UR4, c[0x0][0x3c8] ;  /* 0x00007900ff0477ac */ /* 0x000ee20008000800 */
[----:B01----:R-:W-:Y:S01]  /*32f0*/  IMAD.WIDE.U32 R8, R32, 0x4, RZ ;  /* 0x0000000420087825 */ /* 0x003fe200078e00ff */
[----:B------:R-:W-:Y:S01]  /*3300*/  LEA R2, R25, R2, 0x3 ;  /* 0x0000000219027211 */ /* 0x000fe200078e18ff */
[----:B------:R-:W0:Y:S02]  /*3310*/  LDCU UR5, c[0x0][0x3fc] ;  /* 0x00007f80ff0577ac */ /* 0x000e240008000800 */
[----:B------:R-:W-:Y:S01]  /*3320*/  VIADD R5, R5, 0xa0 ;  /* 0x000000a005057836 */ /* 0x000fe20000000000 */
[----:B------:R-:W-:Y:S01]  /*3330*/  IADD3 R33, PT, PT, R2, 0x3, RZ ;  /* 0x0000000302217810 */ /* 0x000fe20007ffe0ff */
[C---:B------:R-:W-:Y:S01]  /*3340*/  IMAD.IADD R30, R32.reuse, 0x1, -R3 ;  /* 0x00000001201e7824 */ /* 0x040fe200078e0a03 */
[----:B------:R-:W1:Y:S01]  /*3350*/  LDCU.64 UR6, c[0x0][0x3b8] ;  /* 0x00007700ff0677ac */ /* 0x000e620008000a00 */
[----:B------:R-:W-:Y:S01]  /*3360*/  VIADD R32, R32, 0x1 ;  /* 0x0000000120207836 */ /* 0x000fe20000000000 */
[----:B------:R-:W-:Y:S01]  /*3370*/  LEA R4, R4, R5, 0x18 ;  /* 0x0000000504047211 */ /* 0x000fe200078ec0ff */
[----:B------:R-:W-:Y:S01]  /*3380*/  IMAD.MOV.U32 R21, RZ, RZ, RZ ;  /* 0x000000ffff157224 */ /* 0x000fe200078e00ff */
[----:B------:R-:W-:Y:S01]  /*3390*/  MOV R23, RZ ;  /* 0x000000ff00177202 */ /* 0x000fe20000000f00 */
[----:B--2---:R-:W2:Y:S02]  /*33a0*/  MUFU.RCP R10, R10 ;  /* 0x0000000a000a7308 */ /* 0x004ea40000001000 */
[----:B------:R-:W-:Y:S01]  /*33b0*/  IMAD R35, R25, 0x20, R4 ;  /* 0x0000002019237824 */ /* 0x000fe200078e0204 */
[----:B---3--:R-:W-:-:S04]  /*33c0*/  UIMAD UR4, UR17, UR4, URZ ;  /* 0x00000004110472a4 */ /* 0x008fc8000f8e02ff */
[----:B------:R-:W-:Y:S02]  /*33d0*/  IADD3 R35, PT, PT, R35, 0x10, RZ ;  /* 0x0000001023237810 */ /* 0x000fe40007ffe0ff */
[----:B0-----:R-:W-:Y:S01]  /*33e0*/  MOV R34, UR5 ;  /* 0x0000000500227c02 */ /* 0x001fe20008000f00 */
[----:B------:R-:W-:-:S03]  /*33f0*/  IMAD.U32 R11, RZ, RZ, UR4 ;  /* 0x00000004ff0b7e24 */ /* 0x000fc6000f8e00ff */
[----:B------:R-:W-:Y:S01]  /*3400*/  IADD3 R34, PT, PT, -R34, UR15, RZ ;  /* 0x0000000f22227c10 */ /* 0x000fe2000fffe1ff */
[----:B------:R-:W-:Y:S01]  /*3410*/  IMAD.WIDE R8, R11, 0x4, R8 ;  /* 0x000000040b087825 */ /* 0x000fe200078e0208 */
[----:B------:R-:W0:Y:S01]  /*3420*/  LDCU UR4, c[0x0][0x3e0] ;  /* 0x00007c00ff0477ac */ /* 0x000e220008000800 */
[----:B--2---:R-:W-:Y:S02]  /*3430*/  IADD3 R6, PT, PT, R10, 0xffffffe, RZ ;  /* 0x0ffffffe0a067810 */ /* 0x004fe40007ffe0ff */
[----:B-1----:R-:W-:Y:S02]  /*3440*/  IADD3 R22, P0, PT, R8, UR6, RZ ;  /* 0x0000000608167c10 */ /* 0x002fe4000ff1e0ff */
[----:B------:R1:W2:Y:S02]  /*3450*/  F2I.FTZ.U32.TRUNC.NTZ R7, R6 ;  /* 0x0000000600077305 */ /* 0x0002a4000021f000 */
[----:B------:R-:W-:Y:S02]  /*3460*/  IADD3.X R31, PT, PT, R9, UR7, RZ, P0, !PT ;  /* 0x00000007091f7c10 */ /* 0x000fe400087fe4ff */
[----:B-1----:R-:W-:Y:S01]  /*3470*/  MOV R6, RZ ;  /* 0x000000ff00067202 */ /* 0x002fe20000000f00 */
[----:B0-----:R-:W-:Y:S01]  /*3480*/  UIMAD UR4, UR16, UR4, URZ ;  /* 0x00000004100472a4 */ /* 0x001fe2000f8e02ff */
[----:B--2---:R-:W-:-:S03]  /*3490*/  IADD3 R27, PT, PT, RZ, -R7, RZ ;  /* 0x80000007ff1b7210 */ /* 0x004fc60007ffe0ff */
[----:B------:R-:W-:Y:S02]  /*34a0*/  USHF.R.S32.HI UR5, URZ, 0x1f, UR4 ;  /* 0x0000001fff057899 */ /* 0x000fe40008011404 */
[----:B------:R-:W-:Y:S02]  /*34b0*/  IMAD.U32 R2, RZ, RZ, UR4 ;  /* 0x00000004ff027e24 */ /* 0x000fe4000f8e00ff */
[----:B------:R-:W-:Y:S02]  /*34c0*/  IMAD R27, R27, R20, RZ ;  /* 0x000000141b1b7224 */ /* 0x000fe400078e02ff */
[----:B------:R-:W-:Y:S02]  /*34d0*/  IMAD.U32 R3, RZ, RZ, UR5 ;  /* 0x00000005ff037e24 */ /* 0x000fe4000f8e00ff */
[----:B------:R-:W-:-:S07]  /*34e0*/  IMAD.HI.U32 R27, R7, R27, R6 ;  /* 0x0000001b071b7227 */ /* 0x000fce00078e0006 */
.L_x_24449:
        /* <DEDUP_REMOVED lines=22> */
[----:B------:R-:W-:Y:S01]  /*3650*/  MOV R9, R4 ;  /* 0x0000000400097202 */ /* 0x000fe20000000f00 */
[----:B------:R-:W-:-:S04]  /*3660*/  HFMA2 R4, -RZ, RZ, 0, 0 ;  /* 0x00000000ff047431 */ /* 0x000fc800000001ff */
        /* <DEDUP_REMOVED lines=27> */
[----:B--2---:R-:W-:-:S03]  /*3820*/  IMAD.WIDE R4, R5, UR14, R2 ;  /* 0x0000000e05047c25 */ /* 0x004fc6000f8e0202 */
[----:B------:R-:W-:-:S04]  /*3830*/  LEA R4, P0, R24, R4, 0x3 ;  /* 0x0000000418047211 */ /* 0x000fc800078018ff */
[----:B------:R-:W-:Y:S02]  /*3840*/  IADD3.X R5, PT, PT, RZ, R5, RZ, P0, !PT ;  /* 0x00000005ff057210 */ /* 0x000fe400007fe4ff */
        /* <DEDUP_REMOVED lines=8> */
[----:B-1-3--:R-:W-:Y:S05]  /*38d0*/  @P0 BRA `(.L_x_24446) ;  /* 0x0000000000780947 */ /* 0x00afea0003800000 */
        /* <DEDUP_REMOVED lines=30> */
.L_x_24446:
[----:B------:R-:W-:Y:S05]  /*3ac0*/  BSYNC.RECONVERGENT B2 ;  /* 0x0000000000027941 */ /* 0x000fea0003800200 */
.L_x_24445:
[----:B------:R-:W-:Y:S04]  /*3ad0*/  BSSY.RECONVERGENT B2, `(.L_x_24447) ;  /* 0x0000020000027945 */ /* 0x000fe80003800200 */
[----:B------:R-:W-:Y:S05]  /*3ae0*/  @P0 BRA `(.L_x_24448) ;  /* 0x0000000000780947 */ /* 0x000fea0003800000 */
[C---:B------:R-:W-:Y:S01]  /*3af0*/  VIADD R17, R33.reuse, 0xfffffffe ;  /* 0xfffffffe21117836 */ /* 0x040fe20000000000 */
[----:B------:R-:W-:Y:S02]  /*3b00*/  IADD3 R19, PT, PT, R33, -0x1, RZ ;  /* 0xffffffff21137810 */ /* 0x000fe40007ffe0ff */
[----:B------:R-:W-:Y:S02]  /*3b10*/  ISETP.GE.AND P0, PT, R36, UR21, PT ;  /* 0x0000001524007c0c */ /* 0x000fe4000bf06270 */
[----:B------:R-:W-:Y:S02]  /*3b20*/  ISETP.GE.AND P1, PT, R17, UR21, PT ;  /* 0x0000001511007c0c */ /* 0x000fe4000bf26270 */
[----:B-----5:R-:W-:Y:S02]  /*3b30*/  PRMT R17, R4, 0x7632, R17 ;  /* 0x0000763204117816 */ /* 0x020fe40000000011 */
[----:B------:R-:W-:Y:S02]  /*3b40*/  ISETP.GE.AND P2, PT, R19, UR21, PT ;  /* 0x0000001513007c0c */ /* 0x000fe4000bf46270 */
        /* <DEDUP_REMOVED lines=10> */
[----:B------:R-:W-:Y:S01]  /*3bf0*/  VIADD R19, R33, 0x3 ;  /* 0x0000000321137836 */ /* 0x000fe20000000000 */
[----:B------:R-:W-:Y:S02]  /*3c00*/  ISETP.GE.AND P0, PT, R17, UR21, PT ;  /* 0x0000001511007c0c */ /* 0x000fe4000bf06270 */
[----:B------:R-:W-:Y:S02]  /*3c10*/  IADD3 R17, PT, PT, R33, 0x4, RZ ;  /* 0x0000000421117810 */ /* 0x000fe40007ffe0ff */
[----:B------:R-:W-:Y:S02]  /*3c20*/  ISETP.GE.AND P2, PT, R19, UR21, PT ;  /* 0x0000001513007c0c */ /* 0x000fe4000bf46270 */
[----:B------:R-:W-:-:S02]  /*3c30*/  ISETP.GE.AND P3, PT, R17, UR21, PT ;  /* 0x0000001511007c0c */ /* 0x000fc4000bf66270 */
[C---:B------:R-:W-:Y:S02]  /*3c40*/  PRMT R17, R6.reuse, 0x7632, R17 ;  /* 0x0000763206117816 */ /* 0x040fe40000000011 */
[----:B------:R-:W-:Y:S02]  /*3c50*/  PRMT R19, R7, 0x7632, R19 ;  /* 0x0000763207137816 */ /* 0x000fe40000000013 */
[----:B------:R-:W-:Y:S02]  /*3c60*/  PRMT R5, R5, 0x5410, R28 ;  /* 0x0000541005057816 */ /* 0x000fe4000000001c */
[----:B------:R-:W-:Y:S02]  /*3c70*/  SEL R6, R6, RZ, !P0 ;  /* 0x000000ff06067207 */ /* 0x000fe40004000000 */
[----:B------:R-:W-:Y:S02]  /*3c80*/  SEL R7, R7, RZ, !P2 ;  /* 0x000000ff07077207 */ /* 0x000fe40005000000 */
[----:B------:R-:W-:-:S02]  /*3c90*/  SEL R17, R17, RZ, !P1 ;  /* 0x000000ff11117207 */ /* 0x000fc40004800000 */
[----:B------:R-:W-:Y:S02]  /*3ca0*/  SEL R28, R19, RZ, !P3 ;  /* 0x000000ff131c7207 */ /* 0x000fe40005800000 */
[----:B------:R-:W-:Y:S02]  /*3cb0*/  PRMT R6, R6, 0x5410, R17 ;  /* 0x0000541006067816 */ /* 0x000fe40000000011 */
[----:B------:R-:W-:-:S07]  /*3cc0*/  PRMT R7, R7, 0x5410, R28 ;  /* 0x0000541007077816 */ /* 0x000fce000000001c */
.L_x_24448:
[----:B------:R-:W-:Y:S05]  /*3cd0*/  BSYNC.RECONVERGENT B2 ;  /* 0x0000000000027941 */ /* 0x000fea0003800200 */
.L_x_24447:
[C---:B-----5:R-:W-:Y:S01]  /*3ce0*/  HMUL2 R9, R18.reuse, R9 ;  /* 0x0000000912097232 */ /* 0x060fe20000000000 */
[----:B------:R-:W-:Y:S01]  /*3cf0*/  F2FP.F16.F32.PACK_AB R13, R13, R12 ;  /* 0x0000000c0d0d723e */ /* 0x000fe200000000ff */
        /* <DEDUP_REMOVED lines=16> */
.L_x_24444:
[----:B------:R-:W-:Y:S05]  /*3e00*/  BSYNC.RECONVERGENT B0 ;  /* 0x0000000000007941 */ /* 0x000fea0003800200 */
.L_x_24443:
[----:B------:R-:W-:Y:S01]  /*3e10*/  VIADD R5, R32, 0x3 ;  /* 0x0000000320057836 */ /* 0x000fe20000000000 */
[----:B------:R-:W-:Y:S01]  /*3e20*/  IADD3 R22, P1, PT, R22, 0x10, RZ ;  /* 0x0000001016167810 */ /* 0x000fe20007f3e0ff */
[----:B------:R-:W-:Y:S01]  /*3e30*/  VIADD R32, R32, 0x4 ;  /* 0x0000000420207836 */ /* 0x000fe20000000000 */
[----:B------:R-:W-:Y:S01]  /*3e40*/  IADD3 R30, PT, PT, R30, 0x4, RZ ;  /* 0x000000041e1e7810 */ /* 0x000fe20007ffe0ff */
[----:B------:R-:W-:Y:S01]  /*3e50*/  VIADD R35, R35, 0x80 ;  /* 0x0000008023237836 */ /* 0x000fe20000000000 */
[----:B------:R-:W-:Y:S02]  /*3e60*/  ISETP.GE.U32.AND P0, PT, R5, R26, PT ;  /* 0x0000001a0500720c */ /* 0x000fe40003f06070 */
[----:B------:R-:W-:Y:S02]  /*3e70*/  IADD3 R33, PT, PT, R33, 0x20, RZ ;  /* 0x0000002021217810 */ /* 0x000fe40007ffe0ff */
[----:B------:R-:W-:-:S09]  /*3e80*/  IADD3.X R31, PT, PT, RZ, R31, RZ, P1, !PT ;  /* 0x0000001fff1f7210 */ /* 0x000fd20000ffe4ff */
[----:B------:R-:W-:Y:S05]  /*3e90*/  @!P0 BRA `(.L_x_24449) ;  /* 0xfffffff400948947 */ /* 0x000fea000383ffff */
.L_x_24442:
[----:B------:R-:W-:Y:S05]  /*3ea0*/  BSYNC.RECONVERGENT B1 ;  /* 0x0000000000017941 */ /* 0x000fea0003800200 */
.L_x_24441:
        /* <DEDUP_REMOVED lines=9> */
[----:B------:R-:W3:Y:S01]  /*3f40*/  @!P0 S2R R3, SR_CgaCtaId ;  /* 0x0000000000038919 */ /* 0x000ee20000008800 */
[----:B------:R-:W-:-:S05]  /*3f50*/  @!P0 MOV R2, 0x400 ;  /* 0x0000040000028802 */ /* 0x000fca0000000f00 */
[----:B------:R-:W4:Y:S01]  /*3f60*/  @!P2 S2R R4, SR_CgaCtaId ;  /* 0x000000000004a919 */ /* 0x000f220000008800 */
[----:B------:R-:W-:-:S05]  /*3f70*/  @!P0 VIADD R2, R2, 0xa0 ;  /* 0x000000a002028836 */ /* 0x000fca0000000000 */
[----:B---3--:R-:W-:Y:S02]  /*3f80*/  @!P0 LEA R2, R3, R2, 0x18 ;  /* 0x0000000203028211 */ /* 0x008fe400078ec0ff */
[----:B------:R-:W-:Y:S02]  /*3f90*/  @!P2 MOV R3, 0x400 ;  /* 0x000004000003a802 */ /* 0x000fe40000000f00 */
[----:B------:R-:W-:-:S03]  /*3fa0*/  @!P0 LEA R0, R25, R2, 0x2 ;  /* 0x0000000219008211 */ /* 0x000fc600078e10ff */
[----:B------:R-:W-:Y:S02]  /*3fb0*/  @!P2 VIADD R3, R3, 0xa0 ;  /* 0x000000a00303a836 */ /* 0x000fe40000000000 */
[----:B------:R3:W-:Y:S03]  /*3fc0*/  @!P0 STS [R0+-0x200], R23 ;  /* 0xfffe001700008388 */ /* 0x0007e60000000800 */
[----:B----4-:R-:W-:Y:S01]  /*3fd0*/  @!P2 LEA R3, R4, R3, 0x18 ;  /* 0x000000030403a211 */ /* 0x010fe200078ec0ff */
[----:B------:R3:W-:Y:S04]  /*3fe0*/  @!P0 STS [R0+-0x180], R21 ;  /* 0xfffe801500008388 */ /* 0x0007e80000000800 */
[----:B------:R-:W-:Y:S01]  /*3ff0*/  @!P2 IMAD R3, R24, 0x4, R3 ;  /* 0x000000041803a824 */ /* 0x000fe200078e0203 */
[----:B------:R-:W-:Y:S06]  /*4000*/  BAR.SYNC.DEFER_BLOCKING 0x0 ;  /* 0x0000000000007b1d */ /* 0x000fec0000010000 */
[----:B------:R-:W-:Y:S05]  /*4010*/  @P1 BRA `(.L_x_24451) ;  /* 0x0000000000241947 */ /* 0x000fea0003800000 */
[----:B------:R-:W4:Y:S01]  /*4020*/  S2UR UR5, SR_CgaCtaId ;  /* 0x00000000000579c3 */ /* 0x000f220000008800 */
[----:B------:R-:W-:Y:S02]  /*4030*/  UMOV UR4, 0x400 ;  /* 0x0000040000047882 */ /* 0x000fe40000000000 */
[----:B------:R-:W-:-:S04]  /*4040*/  UIADD3 UR4, UPT, UPT, UR4, 0xa0, URZ ;  /* 0x000000a004047890 */ /* 0x000fc8000fffe0ff */
[----:B----4-:R-:W-:-:S06]  /*4050*/  ULEA UR4, UR5, UR4, 0x18 ;  /* 0x0000000405047291 */ /* 0x010fcc000f8ec0ff */
[----:B------:R-:W-:-:S05]  /*4060*/  LEA R4, R25, UR4, 0x2 ;  /* 0x0000000419047c11 */ /* 0x000fca000f8e10ff */
[----:B---3--:R-:W3:Y:S04]  /*4070*/  LDS R0, [R4] ;  /* 0x0000000004007984 */ /* 0x008ee80000000800 */
[----:B------:R-:W4:Y:S01]  /*4080*/  LDS R2, [R4+0x80] ;  /* 0x0000800004027984 */ /* 0x000f220000000800 */
[----:B---3--:R-:W-:Y:S01]  /*4090*/  FADD.FTZ R23, R0, R23 ;  /* 0x0000001700177221 */ /* 0x008fe20000010000 */
[----:B----4-:R-:W-:-:S07]  /*40a0*/  FADD.FTZ R21, R2, R21 ;  /* 0x0000001502157221 */ /* 0x010fce0000010000 */
.L_x_24451:
[----:B------:R-:W-:Y:S05]  /*40b0*/  BSYNC.RECONVERGENT B0 ;  /* 0x0000000000007941 */ /* 0x000fea0003800200 */
.L_x_24450:
[----:B------:R-:W-:Y:S06]  /*40c0*/  BAR.SYNC.DEFER_BLOCKING 0x0 ;  /* 0x0000000000007b1d */ /* 0x000fec0000010000 */
[----:B------:R-:W-:Y:S01]  /*40d0*/  BSSY.RECONVERGENT B0, `(.L_x_24452) ;  /* 0x000000e000007945 */ /* 0x000fe20003800200 */
[----:B------:R4:W-:Y:S04]  /*40e0*/  @!P2 STS [R3], R23 ;  /* 0x000000170300a388 */ /* 0x0009e80000000800 */
[----:B------:R4:W-:Y:S01]  /*40f0*/  @!P2 STS [R3+0x80], R21 ;  /* 0x000080150300a388 */ /* 0x0009e20000000800 */
[----:B------:R-:W-:Y:S06]  /*4100*/  BAR.SYNC.DEFER_BLOCKING 0x0 ;  /* 0x0000000000007b1d */ /* 0x000fec0000010000 */
[----:B------:R-:W-:Y:S05]  /*4110*/  @P3 BRA `(.L_x_24453) ;  /* 0x0000000000243947 */ /* 0x000fea0003800000 */
[----:B------:R-:W5:Y:S01]  /*4120*/  S2UR UR5, SR_CgaCtaId ;  /* 0x00000000000579c3 */ /* 0x000f620000008800 */
[----:B------:R-:W-:Y:S02]  /*4130*/  UMOV UR4, 0x400 ;  /* 0x0000040000047882 */ /* 0x000fe40000000000 */
[----:B------:R-:W-:-:S04]  /*4140*/  UIADD3 UR4, UPT, UPT, UR4, 0xa0, URZ ;  /* 0x000000a004047890 */ /* 0x000fc8000fffe0ff */
[----:B-----5:R-:W-:-:S06]  /*4150*/  ULEA UR4, UR5, UR4, 0x18 ;  /* 0x0000000405047291 */ /* 0x020fcc000f8ec0ff */
[----:B------:R-:W-:-:S05]  /*4160*/  LEA R25, R25, UR4, 0x2 ;  /* 0x0000000419197c11 */ /* 0x000fca000f8e10ff */
[----:B---3--:R-:W4:Y:S04]  /*4170*/  LDS R0, [R25] ;  /* 0x0000000019007984 */ /* 0x008f280000000800 */
[----:B------:R-:W3:Y:S01]  /*4180*/  LDS R2, [R25+0x80] ;  /* 0x0000800019027984 */ /* 0x000ee20000000800 */
[----:B----4-:R-:W-:Y:S01]  /*4190*/  FADD.FTZ R23, R0, R23 ;  /* 0x0000001700177221 */ /* 0x010fe20000010000 */
[----:B---3--:R-:W-:-:S07]  /*41a0*/  FADD.FTZ R21, R2, R21 ;  /* 0x0000001502157221 */ /* 0x008fce0000010000 */
.L_x_24453:
[----:B------:R-:W-:Y:S05]  /*41b0*/  BSYNC.RECONVERGENT B0 ;  /* 0x0000000000007941 */ /* 0x000fea0003800200 */
.L_x_24452:
[----:B------:R-:W-:Y:S06]  /*41c0*/  BAR.SYNC.DEFER_BLOCKING 0x0 ;  /* 0x0000000000007b1d */ /* 0x000fec0000010000 */
[----:B------:R-:W-:Y:S05]  /*41d0*/  @P3 EXIT ;  /* 0x000000000000394d */ /* 0x000fea0003800000 */
[----:B------:R-:W-:Y:S01]  /*41e0*/  UIMAD UR4, UR17, UR20, UR18 ;  /* 0x00000014110472a4 */ /* 0x000fe2000f8e0212 */
[----:B---3--:R-:W-:Y:S01]  /*41f0*/  F2FP.F16.F32.PACK_AB R0, R21, R23 ;  /* 0x000000171500723e */ /* 0x008fe200000000ff */
[----:B------:R-:W3:Y:S03]  /*4200*/  LDCU.64 UR6, c[0x0][0x390] ;  /* 0x00007200ff0677ac */ /* 0x000ee60008000a00 */
[----:B------:R-:W-:Y:S01]  /*4210*/  PRMT R4, R0, 0x7632, R4 ;  /* 0x0000763200047816 */ /* 0x000fe20000000004 */
[----:B------:R-:W-:-:S04]  /*4220*/  UIMAD UR4, UR4, UR19, URZ ;  /* 0x00000013040472a4 */ /* 0x000fc8000f8e02ff */
[----:B------:R-:W-:-:S06]  /*4230*/  USHF.L.U32 UR4, UR4, 0x6, URZ ;  /* 0x0000000604047899 */ /* 0x000fcc00080006ff */
[----:B----4-:R-:W-:-:S04]  /*4240*/  MOV R3, UR4 ;  /* 0x0000000400037c02 */ /* 0x010fc80008000f00 */
[----:B------:R-:W-:-:S04]  /*4250*/  IADD3 R24, P0, P1, R24, UR26, R3 ;  /* 0x0000001a18187c10 */ /* 0x000fc8000f91e003 */
[----:B------:R-:W-:Y:S02]  /*4260*/  IADD3.X R3, PT, PT, RZ, RZ, RZ, P0, P1 ;  /* 0x000000ffff037210 */ /* 0x000fe400007e24ff */
[----:B---3--:R-:W-:-:S04]  /*4270*/  LEA R2, P0, R24, UR6, 0x1 ;  /* 0x0000000618027c11 */ /* 0x008fc8000f8008ff */
[----:B------:R-:W-:-:S05]  /*4280*/  LEA.HI.X R3, R24, UR7, R3, 0x1, P0 ;  /* 0x0000000718037c11 */ /* 0x000fca00080f0c03 */
[----:B------:R-:W-:Y:S04]  /*4290*/  STG.E.U16 desc[UR12][R2.64], R0 ;  /* 0x0000000002007986 */ /* 0x000fe8000c10150c */
[----:B------:R-:W-:Y:S01]  /*42a0*/  STG.E.U16 desc[UR12][R2.64+0x40], R4 ;  /* 0x0000400402007986 */ /* 0x000fe2000c10150c */
[----:B------:R-:W-:Y:S05]  /*42b0*/  EXIT ;  /* 0x000000000000794d */ /* 0x000fea0003800000 */
.L_x_24416:
        /* <DEDUP_REMOVED lines=8> */
.L_x_24455:
[----:B------:R-:W-:Y:S05]  /*4340*/  BSYNC B2 ;  /* 0x0000000000027941 */ /* 0x000fea0003800000 */
.L_x_24454:
        /* <DEDUP_REMOVED lines=8> */
.L_x_24456:
[----:B------:R-:W-:Y:S01]  /*43d0*/  IMAD.MOV.U32 R6, RZ, RZ, R11 ;  /* 0x000000ffff067224 */ /* 0x000fe200078e000b */
[----:B------:R-:W-:Y:S06]  /*43e0*/  BRA `(.L_x_24457) ;  /* 0xffffffd000187947 */ /* 0x000fec000383ffff */
.L_x_24418:
        /* <DEDUP_REMOVED lines=8> */
.L_x_24459:
[----:B------:R-:W-:Y:S05]  /*4470*/  BSYNC B0 ;  /* 0x0000000000007941 */ /* 0x000fea0003800000 */
.L_x_24458:
        /* <DEDUP_REMOVED lines=8> */
.L_x_24460:
[----:B------:R-:W-:Y:S01]  /*4500*/  HFMA2 R10, -RZ, RZ, 0, 2.384185791015625e-07 ;  /* 0x00000004ff0a7431 */ /* 0x000fe200000001ff */
[----:B------:R-:W-:-:S04]  /*4510*/  MOV R4, R11 ;  /* 0x0000000b00047202 */ /* 0x000fc80000000f00 */
[----:B------:R-:W-:-:S05]  /*4520*/  FMNMX.FTZ R6, R5, R4, !PT ;  /* 0x0000000405067209 */ /* 0x000fca0007810000 */
[----:B------:R-:W-:-:S07]  /*4530*/  IMAD.MOV.U32 R5, RZ, RZ, R6 ;  /* 0x000000ffff057224 */ /* 0x000fce00078e0006 */
[----:B------:R-:W-:Y:S05]  /*4540*/  WARPSYNC.COLLECTIVE R8, `(.L_x_24461) ;  /* 0x0000000008087348 */ /* 0x000fea0003c00000 */
[----:B------:R0:W1:Y:S02]  /*4550*/  SHFL.BFLY P2, R11, R5, R10, R27 ;  /* 0x0c00000a050b7389 */ /* 0x000064000004001b */
[----:B01----:R-:W-:Y:S05]  /*4560*/  ENDCOLLECTIVE ;  /* 0x000000000000791b */ /* 0x003fea0003800000 */
.L_x_24461:
[----:B------:R-:W-:Y:S05]  /*4570*/  BRA `(.L_x_24462) ;  /* 0xffffffd000787947 */ /* 0x000fea000383ffff */
.L_x_24463:
        /* <DEDUP_REMOVED lines=16> */
.L_x_27692:


//--------------------- .text._ZN4vllm32paged_attention_v2_reduce_kernelItLi32ELi128ELi512EEEvPT_PKfS4_PKS1_PKii --------------------------
	.section	.text._ZN4vllm32paged_attention_v2_reduce_kernelItLi32ELi128ELi512EEEvPT_PKfS4_PKS1_PKii,"ax",@progbits
	.align	128
        .global         _ZN4vllm32paged_attention_v2_reduce_kernelItLi32ELi128ELi512EEEvPT_PKfS4_PKS1_PKii
        .type           _ZN4vllm32paged_attention_v2_reduce_kernelItLi32ELi128ELi512EEEvPT_PKfS4_PKS1_PKii,@function
        .size           _ZN4vllm32paged_attention_v2_reduce_kernelItLi32ELi128ELi512EEEvPT_PKfS4_PKS1_PKii,(.L_x_27693 - _ZN4vllm32paged_attention_v2_reduce_kernelItLi32ELi128ELi512EEEvPT_PKfS4_PKS1_PKii)
        .other          _ZN4vllm32paged_attention_v2_reduce_kernelItLi32ELi128ELi512EEEvPT_PKfS4_PKS1_PKii,@"STO_CUDA_ENTRY STV_DEFAULT"
_ZN4vllm32paged_attention_v2_reduce_kernelItLi32ELi128ELi512EEEvPT_PKfS4_PKS1_PKii:
.text._ZN4vllm32paged_attention_v2_reduce_kernelItLi32ELi128ELi512EEEvPT_PKfS4_PKS1_PKii:
        /* <DEDUP_REMOVED lines=68> */
.L_x_24467:
        /* <DEDUP_REMOVED lines=10> */
.L_x_24466:
[----:B------:R-:W-:Y:S05]  /*04e0*/  BSYNC.RECONVERGENT B0 ;  /* 0x0000000000007941 */ /* 0x000fea0003800200 */
.L_x_24465:
        /* <DEDUP_REMOVED lines=11> */
.L_x_24468:
        /* <DEDUP_REMOVED lines=40> */
.L_x_24464:
        /* <DEDUP_REMOVED lines=60> */
.L_x_24473:
        /* <DEDUP_REMOVED lines=11> */
.L_x_24472:
[----:B------:R-:W-:Y:S05]  /*0c90*/  BSYNC.RECONVERGENT B1 ;  /* 0x0000000000017941 */ /* 0x000fea0003800200 */
.L_x_24471:
        /* <DEDUP_REMOVED lines=9> */
.L_x_24474:
        /* <DEDUP_REMOVED lines=37> */
.L_x_24470:
[----:B------:R-:W-:Y:S05]  /*0f80*/  BSYNC.RECONVERGENT B0 ;  /* 0x0000000000007941 */ /* 0x000fea0003800200 */
.L_x_24469:
        /* <DEDUP_REMOVED lines=78> */
.L_x_24479:
        /* <DEDUP_REMOVED lines=17> */
.L_x_24478:
[----:B------:R-:W-:Y:S05]  /*1580*/  BSYNC.RECONVERGENT B1 ;  /* 0x0000000000017941 */ /* 0x000fea0003800200 */
.L_x_24477:
[----:B------:R-:W-:Y:S05]  /*1590*/  @!P0 BRA `(.L_x_24476) ;  /* 0x0000000400208947 */ /* 0x000fea0003800000 */
[----:B------:R-:W-:Y:S01]  /*15a0*/  UIADD3 UR4, UPT, UPT, UR12, 0x20, URZ ;  /* 0x000000200c047890 */ /* 0x000fe2000fffe0ff */
[C-C-:B------:R-:W-:Y:S02]  /*15b0*/  IMAD R18, R16.reuse, 0x2, R17.reuse ;  /* 0x0000000210127824 */ /* 0x140fe400078e0211 */
[----:B0-----:R-:W-:Y:S01]  /*15c0*/  IMAD R20, R16, 0x3, R17 ;  /* 0x0000000310147824 */ /* 0x001fe200078e0211 */
[----:B------:R-:W-:Y:S01]  /*15d0*/  ULEA UR4, UR13, UR4, 0x18 ;  /* 0x000000040d047291 */ /* 0x000fe2000f8ec0ff */
[----:B------:R-:W-:-:S05]  /*15e0*/  IMAD.IADD R21, R17, 0x1, R16 ;  /* 0x0000000111157824 */ /* 0x000fca00078e0210 */
[----:B------:R-:W-:-:S07]  /*15f0*/  LEA R23, R17, UR4, 0x2 ;  /* 0x0000000411177c11 */ /* 0x000fce000f8e10ff */
.L_x_24480:
        /* <DEDUP_REMOVED lines=66> */
.L_x_24476:
[----:B------:R-:W-:Y:S05]  /*1a20*/  BSYNC.RECONVERGENT B0 ;  /* 0x0000000000007941 */ /* 0x000fea0003800200 */
.L_x_24475:
        /* <DEDUP_REMOVED lines=51> */
.L_x_24483:
        /* <DEDUP_REMOVED lines=84> */
.L_x_24482:
        /* <DEDUP_REMOVED lines=48> */
.L_x_24484:
        /* <DEDUP_REMOVED lines=28> */
.L_x_24485:
        /* <DEDUP_REMOVED lines=13> */
.L_x_24481:
[----:B------:R-:W2:Y:S01]  /*2830*/  LDC.64 R2, c[0x0][0x380] ;  /* 0x0000e000ff027b82 */ /* 0x000ea20000000a00 */
[----:B------:R-:W-:Y:S01]  /*2840*/  IMAD.U32 R15, R15, 0x20, R0 ;  /* 0x000000200f0f7824 */ /* 0x000fe200078e0000 */
[----:B------:R-:W-:-:S03]  /*2850*/  F2FP.F16.F32.PACK_AB R13, RZ, R13 ;  /* 0x0000000dff0d723e */ /* 0x000fc600000000ff */
[----:B--2---:R-:W-:-:S05]  /*2860*/  IMAD.WIDE.U32 R2, R15, 0x2, R2 ;  /* 0x000000020f027825 */ /* 0x004fca00078e0002 */
[----:B------:R-:W-:Y:S01]  /*2870*/  STG.E.U16 desc[UR6][R2.64], R13 ;  /* 0x0000000d02007986 */ /* 0x000fe2000c101506 */
[----:B------:R-:W-:Y:S05]  /*2880*/  EXIT ;  /* 0x000000000000794d */ /* 0x000fea0003800000 */
.L_x_24486:
        /* <DEDUP_REMOVED lines=15> */
.L_x_27693:


//--------------------- .text._ZN4vllm25paged_attention_v2_kernelIttLi32ELi8ELi128ELNS_18Fp8KVCacheDataTypeE0ELb1ELi512EEEvPfS2_PT_PKS3_PKT0_S9_ifPKiSB_iPKfiiiSD_SD_iiiii --------------------------
	.section	.text._ZN4vllm25paged_attention_v2_kernelIttLi32ELi8ELi128ELNS_18Fp8KVCacheDataTypeE0ELb1ELi512EEEvPfS2_PT_PKS3_PKT0_S9_ifPKiSB_iPKfiiiSD_SD_iiiii,"ax",@progbits
	.align	128
        .global         _ZN4vllm25paged_attention_v2_kernelIttLi32ELi8ELi128ELNS_18Fp8KVCacheDataTypeE0ELb1ELi512EEEvPfS2_PT_PKS3_PKT0_S9_ifPKiSB_iPKfiiiSD_SD_iiiii
        .type           _ZN4vllm25paged_attention_v2_kernelIttLi32ELi8ELi128ELNS_18Fp8KVCacheDataTypeE0ELb1ELi512EEEvPfS2_PT_PKS3_PKT0_S9_ifPKiSB_iPKfiiiSD_SD_iiiii,@function
        .size           _ZN4vllm25paged_attention_v2_kernelIttLi32ELi8ELi128ELNS_18Fp8KVCacheDataTypeE0ELb1ELi512EEEvPfS2_PT_PKS3_PKT0_S9_ifPKiSB_iPKfiiiSD_SD_iiiii,(.L_x_27694 - _ZN4vllm25paged_attention_v2_kernelIttLi32ELi8ELi128ELNS_18Fp8KVCacheDataTypeE0ELb1ELi512EEEvPfS2_PT_PKS3_PKT0_S9_ifPKiSB_iPKfiiiSD_SD_iiiii)
        .other          _ZN4vllm25paged_attention_v2_kernelIttLi32ELi8ELi128ELNS_18Fp8KVCacheDataTypeE0ELb1ELi512EEEvPfS2_PT_PKS3_PKT0_S9_ifPKiSB_iPKfiiiSD_SD_iiiii,@"STO_CUDA_ENTRY STV_DEFAULT"
_ZN4vllm25paged_attention_v2_kernelIttLi32ELi8ELi128ELNS_18Fp8KVCacheDataTypeE0ELb1ELi512EEEvPfS2_PT_PKS3_PKT0_S9_ifPKiSB_iPKfiiiSD_SD_iiiii:
.text._ZN4vllm25paged_attention_v2_kernelIttLi32ELi8ELi128ELNS_18Fp8KVCacheDataTypeE0ELb1ELi512EEEvPfS2_PT_PKS3_PKT0_S9_ifPKiSB_iPKfiiiSD_SD_iiiii:
        /* <DEDUP_REMOVED lines=21> */
[----:B------:R-:W-:Y:S01]  /*0150*/  UIADD3 UR25, UPT, UPT, UR21, -0x1, URZ ;  /* 0xffffffff15197890 */ /* 0x000fe2000fffe0ff */
[----:B-1----:R-:W-:Y:S02]  /*0160*/  MOV R0, UR9 ;  /* 0x0000000900007c02 */ /* 0x002fe40008000f00 */
[----:B------:R-:W1:Y:S01]  /*0170*/  S2UR UR26, SR_CgaCtaId ;  /* 0x00000000001a79c3 */ /* 0x000e620000008800 */
[----:B------:R-:W1:Y:S01]  /*0180*/  LDCU UR27, c[0x0][0x408] ;  /* 0x00008100ff1b77ac */ /* 0x000e620008000800 */
[----:B------:R-:W-:Y:S01]  /*0190*/  IABS R2, R0 ;  /* 0x0000000000027213 */ /* 0x000fe20000000000 */
[----:B---3--:R-:W-:Y:S01]  /*01a0*/  UIMAD UR4, UR16, UR4, URZ ;  /* 0x00000004100472a4 */ /* 0x008fe2000f8e02ff */
[----:B--2---:R-:W-:-:S02]  /*01b0*/  IMAD.U32 R5, RZ, RZ, UR18 ;  /* 0x00000012ff057e24 */ /* 0x004fc4000f8e00ff */
        /* <DEDUP_REMOVED lines=25> */
[----:B------:R-:W-:Y:S02]  /*0350*/  PLOP3.LUT P1, PT, PT, PT, UP0, 0x80, 0x8 ;  /* 0x000000000008781c */ /* 0x000fe40003f2f008 */
        /* <DEDUP_REMOVED lines=32> */
[----:B-1----:R-:W1:Y:S08]  /*0560*/  I2F.RP R6, R2 ;  /* 0x0000000200067306 */ /* 0x002e700000209400 */
[----:B-1----:R-:W1:Y:S01]  /*0570*/  MUFU.RCP R6, R6 ;  /* 0x0000000600067308 */ /* 0x002e620000001000 */
[----:B--2---:R-:W-:Y:S01]  /*0580*/  IMAD.U32 R8, RZ, RZ, UR4 ;  /* 0x00000004ff087e24 */ /* 0x004fe2000f8e00ff */
[----:B-1----:R-:W-:-:S06]  /*0590*/  IADD3 R4, PT, PT, R6, 0xffffffe, RZ ;  /* 0x0ffffffe06047810 */ /* 0x002fcc0007ffe0ff */
[----:B------:R1:W2:Y:S01]  /*05a0*/  F2I.FTZ.U32.TRUNC.NTZ R5, R4 ;  /* 0x0000000400057305 */ /* 0x0002a2000021f000 */
[----:B------:R-:W-:Y:S01]  /*05b0*/  IABS R28, R8 ;  /* 0x00000008001c7213 */ /* 0x000fe20000000000 */
[----:B-1----:R-:W-:-:S06]  /*05c0*/  IMAD.MOV.U32 R4, RZ, RZ, RZ ;  /* 0x000000ffff047224 */ /* 0x002fcc00078e00ff */
[----:B------:R-:W1:Y:S01]  /*05d0*/  I2F.RP R7, R28 ;  /* 0x0000001c00077306 */ /* 0x000e620000209400 */
[----:B------:R-:W-:Y:S02]  /*05e0*/  R2UR UR4, R4 ;  /* 0x00000000040472ca */ /* 0x000fe400000e0000 */
[----:B--2---:R-:W-:Y:S02]  /*05f0*/  R2UR UR5, R5 ;  /* 0x00000000050572ca */ /* 0x004fe400000e0000 */
        /* <DEDUP_REMOVED lines=11> */
[----:B------:R-:W-:Y:S01]  /*06b0*/  UIMAD.WIDE.U32 UR4, UR4, UR7, URZ ;  /* 0x00000007040472a5 */ /* 0x000fe2000f8e00ff */
[----:B------:R-:W1:Y:S05]  /*06c0*/  F2I.FTZ.U32.TRUNC.NTZ R5, R4 ;  /* 0x0000000400057305 */ /* 0x000e6a000021f000 */
[----:B------:R-:W-:-:S05]  /*06d0*/  IMAD R7, R7, UR5, R6 ;  /* 0x0000000507077c24 */ /* 0x000fca000f8e0206 */
[----:B------:R-:W-:Y:S01]  /*06e0*/  ISETP.GT.U32.AND P1, PT, R2, R7, PT ;  /* 0x000000070200720c */ /* 0x000fe20003f24070 */
[----:B------:R-:W-:Y:S02]  /*06f0*/  ULOP3.LUT UR12, UR18, UR8, URZ, 0x3c, !UPT ;  /* 0x00000008120c7292 */ /* 0x000fe4000f8e3cff */
[----:B------:R-:W-:Y:S01]  /*0700*/  UIADD3 UR6, UPT, UPT, UR21, 0x7, URZ ;  /* 0x0000000715067890 */ /* 0x000fe2000fffe0ff */
[----:B-1----:R-:W-:Y:S01]  /*0710*/  IMAD R4, R5, R28, RZ ;  /* 0x0000001c05047224 */ /* 0x002fe200078e02ff */
[----:B------:R-:W-:Y:S02]  /*0720*/  ULEA UR13, UR26, UR24, 0x18 ;  /* 0x000000181a0d7291 */ /* 0x000fe4000f8ec0ff */
[----:B------:R-:W-:Y:S01]  /*0730*/  ULEA UR7, UR17, 0x40, 0x6 ;  /* 0x0000004011077891 */ /* 0x000fe2000f8e30ff */
[----:B------:R-:W-:Y:S02]  /*0740*/  IMAD.MOV R9, RZ, RZ, -R4 ;  /* 0x000000ffff097224 */ /* 0x000fe400078e0a04 */
[----:B------:R-:W-:-:S02]  /*0750*/  HFMA2 R4, -RZ, RZ, 0, 0 ;  /* 0x00000000ff047431 */ /* 0x000fc400000001ff */
[----:B------:R-:W-:Y:S01]  /*0760*/  IMAD.U32 R16, RZ, RZ, UR17 ;  /* 0x00000011ff107e24 */ /* 0x000fe2000f8e00ff */
[----:B------:R-:W-:Y:S01]  /*0770*/  UISETP.GE.AND UP0, UPT, UR27, URZ, UPT ;  /* 0x000000ff1b00728c */ /* 0x000fe2000bf06270 */
[----:B------:R-:W-:Y:S01]  /*0780*/  VOTEU.ANY UP1, P1 ;  /* 0x0000000000ff7886 */ /* 0x000fe20000820100 */
[----:B------:R-:W-:Y:S01]  /*0790*/  PLOP3.LUT P1, PT, PT, PT, UP1, 0x80, 0x8 ;  /* 0x000000000008781c */ /* 0x000fe20003f2f018 */
[----:B------:R-:W-:Y:S01]  /*07a0*/  IMAD.U32 R6, RZ, RZ, UR25 ;  /* 0x00000019ff067e24 */ /* 0x000fe2000f8e00ff */
[----:B------:R-:W1:Y:S01]  /*07b0*/  LDCU UR4, c[0x0][0x3c8] ;  /* 0x00007900ff0477ac */ /* 0x000e620008000800 */
[----:B------:R-:W-:-:S03]  /*07c0*/  IMAD.HI.U32 R20, R5, R9, R4 ;  /* 0x0000000905147227 */ /* 0x000fc600078e0004 */
[----:B------:R-:W-:-:S07]  /*07d0*/  IABS R9, R6 ;  /* 0x0000000600097213 */ /* 0x000fce0000000000 */
[----:B------:R-:W-:Y:S02]  /*07e0*/  @!P1 IMAD.IADD R7, R7, 0x1, -R2 ;  /* 0x0000000107079824 */ /* 0x000fe400078e0a02 */
[----:B------:R-:W-:-:S03]  /*07f0*/  IMAD.HI.U32 R4, R20, R9, RZ ;  /* 0x0000000914047227 */ /* 0x000fc600078e00ff */
[----:B------:R-:W-:Y:S01]  /*0800*/  ISETP.GE.U32.AND P2, PT, R7, R2, PT ;  /* 0x000000020700720c */ /* 0x000fe20003f46070 */
[----:B------:R-:W-:-:S04]  /*0810*/  IMAD.MOV R5, RZ, RZ, -R4 ;  /* 0x000000ffff057224 */ /* 0x000fc800078e0a04 */
[----:B------:R-:W-:Y:S01]  /*0820*/  IMAD R9, R28, R5, R9 ;  /* 0x000000051c097224 */ /* 0x000fe200078e0209 */
[----:B------:R-:W-:-:S04]  /*0830*/  @!UP1 UIADD3 UR5, UPT, UPT, UR5, 0x1, URZ ;  /* 0x0000000105059890 */ /* 0x000fc8000fffe0ff */
[----:B------:R-:W-:-:S03]  /*0840*/  ISETP.GT.U32.AND P1, PT, R28, R9, PT ;  /* 0x000000091c00720c */ /* 0x000fc60003f24070 */
[----:B------:R-:W-:Y:S01]  /*0850*/  VOTEU.ANY UP2, P2 ;  /* 0x0000000000ff7886 */ /* 0x000fe20001040100 */
[----:B------:R-:W-:Y:S01]  /*0860*/  SHF.L.U32 R2, R3, 0x4, RZ ;  /* 0x0000000403027819 */ /* 0x000fe200000006ff */
[----:B------:R-:W-:-:S03]  /*0870*/  UISETP.GE.AND UP1, UPT, UR12, URZ, UPT ;  /* 0x000000ff0c00728c */ /* 0x000fc6000bf26270 */
[----:B------:R-:W-:Y:S02]  /*0880*/  @UP2 UIADD3 UR5, UPT, UPT, UR5, 0x1, URZ ;  /* 0x0000000105052890 */ /* 0x000fe4000fffe0ff */
[----:B------:R-:W-:Y:S01]  /*0890*/  UISETP.NE.AND UP2, UPT, UR8, URZ, UPT ;  /* 0x000000ff0800728c */ /* 0x000fe2000bf45270 */
[----:B------:R-:W-:Y:S01]  /*08a0*/  LOP3.LUT R2, R2, 0x30, RZ, 0xc0, !PT ;  /* 0x0000003002027812 */ /* 0x000fe200078ec0ff */
[----:B------:R-:W-:Y:S01]  /*08b0*/  USHF.R.U32.HI UR6, URZ, 0x3, UR6 ;  /* 0x00000003ff067899 */ /* 0x000fe20008011606 */
[----:B------:R-:W-:Y:S01]  /*08c0*/  @!P0 LOP3.LUT R5, R3, 0x3fc, RZ, 0xc0, !PT ;  /* 0x000003fc03058812 */ /* 0x000fe200078ec0ff */
[----:B------:R-:W-:Y:S01]  /*08d0*/  @!P1 IMAD.IADD R9, R9, 0x1, -R28 ;  /* 0x0000000109099824 */ /* 0x000fe200078e0a1c */
[----:B------:R-:W-:Y:S01]  /*08e0*/  SHF.R.U32.HI R7, RZ, 0x5, R3 ;  /* 0x00000005ff077819 */ /* 0x000fe20000011603 */
[----:B------:R-:W-:Y:S01]  /*08f0*/  UISETP.LT.U32.AND UP3, UPT, UR6, UR7, UPT ;  /* 0x000000070600728c */ /* 0x000fe2000bf61070 */
[----:B------:R-:W-:Y:S01]  /*0900*/  @!P0 IADD3 R5, PT, PT, R5, UR13, R2 ;  /* 0x0000000d05058c10 */ /* 0x000fe2000fffe002 */
[----:B------:R-:W-:Y:S01]  /*0910*/  UMOV UR13, UR5 ;  /* 0x00000005000d7c82 */ /* 0x000fe20008000000 */
[----:B------:R-:W-:Y:S01]  /*0920*/  ISETP.GE.U32.AND P2, PT, R9, R28, PT ;  /* 0x0000001c0900720c */ /* 0x000fe20003f46070 */
[----:B------:R-:W-:Y:S01]  /*0930*/  @!UP1 UIADD3 UR13, UPT, UPT, -UR13, URZ, URZ ;  /* 0x000000ff0d0d9290 */ /* 0x000fe2000fffe1ff */
[----:B------:R-:W-:Y:S01]  /*0940*/  LOP3.LUT R2, R8, UR25, RZ, 0x3c, !PT ;  /* 0x0000001908027c12 */ /* 0x000fe2000f8e3cff */
[----:B------:R-:W-:Y:S01]  /*0950*/  @!UP2 ULOP3.LUT UR13, URZ, UR8, URZ, 0x33, !UPT ;  /* 0x00000008ff0da292 */ /* 0x000fe2000f8e33ff */
[----:B------:R-:W-:Y:S01]  /*0960*/  IMAD R16, R16, 0x40, R7 ;  /* 0x0000004010107824 */ /* 0x000fe200078e0207 */
[----:B------:R-:W-:Y:S01]  /*0970*/  USEL UR8, UR6, UR7, UP3 ;  /* 0x0000000706087287 */ /* 0x000fe20009800000 */
[----:B------:R-:W-:Y:S01]  /*0980*/  ISETP.GE.AND P3, PT, R2, RZ, PT ;  /* 0x000000ff0200720c */ /* 0x000fe20003f66270 */
[----:B------:R2:W-:Y:S01]  /*0990*/  @!P0 STS [R5], R0 ;  /* 0x0000000005008388 */ /* 0x0005e20000000800 */
[----:B------:R-:W-:-:S03]  /*09a0*/  @!P1 IADD3 R4, PT, PT, R4, 0x1, RZ ;  /* 0x0000000104049810 */ /* 0x000fc60007ffe0ff */
[----:B------:R-:W-:Y:S01]  /*09b0*/  ISETP.GE.U32.AND P0, PT, R16, UR8, PT ;  /* 0x0000000810007c0c */ /* 0x000fe2000bf06070 */
[----:B0-----:R-:W-:Y:S01]  /*09c0*/  @!UP0 UIMAD UR6, UR9, UR10, UR13 ;  /* 0x0000000a090682a4 */ /* 0x001fe2000f8e020d */
[----:B------:R-:W-:Y:S01]  /*09d0*/  @P2 VIADD R4, R4, 0x1 ;  /* 0x0000000104042836 */ /* 0x000fe20000000000 */
[----:B------:R-:W-:Y:S02]  /*09e0*/  @UP0 UIMAD UR5, UR19, UR10, UR18 ;  /* 0x0000000a130502a4 */ /* 0x000fe4000f8e0212 */
        /* <DEDUP_REMOVED lines=8> */
[----:B--2---:R-:W-:Y:S01]  /*0a70*/  IMAD.MOV.U32 R0, RZ, RZ, -0x800001 ;  /* 0xff7fffffff007424 */ /* 0x004fe200078e00ff */
[----:B------:R-:W-:Y:S01]  /*0a80*/  SEL R2, R6, R4, !P1 ;  /* 0x0000000406027207 */ /* 0x000fe20004800000 */
[----:B------:R-:W-:Y:S01]  /*0a90*/  IMAD.MOV.U32 R19, RZ, RZ, R28 ;  /* 0x000000ffff137224 */ /* 0x000fe200078e001c */
[----:B------:R-:W-:Y:S06]  /*0aa0*/  BAR.SYNC.DEFER_BLOCKING 0x0 ;  /* 0x0000000000007b1d */ /* 0x000fec0000010000 */
[----:B------:R-:W-:Y:S05]  /*0ab0*/  @P0 BRA `(.L_x_24488) ;  /* 0x00000008005c0947 */ /* 0x000fea0003800000 */
[----:B------:R-:W0:Y:S01]  /*0ac0*/  LDCU.64 UR6, c[0x0][0x3b8] ;  /* 0x00007700ff0677ac */ /* 0x000e220008000a00 */
[----:B------:R-:W-:Y:S01]  /*0ad0*/  IMAD.WIDE.U32 R4, R16, 0x4, RZ ;  /* 0x0000000410047825 */ /* 0x000fe200078e00ff */
[----:B------:R-:W-:Y:S01]  /*0ae0*/  MOV R9, UR4 ;  /* 0x0000000400097c02 */ /* 0x000fe20008000f00 */
[----:B------:R-:W1:Y:S01]  /*0af0*/  LDCU UR5, c[0x0][0x3e0] ;  /* 0x00007c00ff0577ac */ /* 0x000e620008000800 */
[----:B------:R-:W-:-:S03]  /*0b00*/  LOP3.LUT R0, R3, 0x1c, RZ, 0xc0, !PT ;  /* 0x0000001c03007812 */ /* 0x000fc600078ec0ff */
[----:B------:R-:W-:Y:S01]  /*0b10*/  IMAD.WIDE R4, R9, 0x4, R4 ;  /* 0x0000000409047825 */ /* 0x000fe200078e0204 */
[----:B------:R-:W-:-:S05]  /*0b20*/  LEA R6, R7, UR11, 0x3 ;  /* 0x0000000b07067c11 */ /* 0x000fca000f8e18ff */
[----:B------:R-:W-:Y:S01]  /*0b30*/  VIADD R9, R6, 0x1 ;  /* 0x0000000106097836 */ /* 0x000fe20000000000 */
[----:B0-----:R-:W-:Y:S01]  /*0b40*/  IADD3 R18, P0, PT, R4, UR6, RZ ;  /* 0x0000000604127c10 */ /* 0x001fe2000ff1e0ff */
[----:B------:R-:W-:Y:S01]  /*0b50*/  IMAD.SHL.U32 R4, R3, 0x2, RZ ;  /* 0x0000000203047824 */ /* 0x000fe200078e00ff */
[----:B------:R-:W-:Y:S01]  /*0b60*/  SHF.R.U32.HI R3, RZ, 0x2, R3 ;  /* 0x00000002ff037819 */ /* 0x000fe20000011603 */
[----:B------:R-:W-:Y:S01]  /*0b70*/  UIADD3 UR6, UPT, UPT, UR24, 0x60, URZ ;  /* 0x0000006018067890 */ /* 0x000fe2000fffe0ff */
[----:B------:R-:W-:Y:S01]  /*0b80*/  IADD3.X R17, PT, PT, R5, UR7, RZ, P0, !PT ;  /* 0x0000000705117c10 */ /* 0x000fe200087fe4ff */
[----:B-1----:R-:W-:Y:S01]  /*0b90*/  UIMAD UR5, UR13, UR5, URZ ;  /* 0x000000050d0572a4 */ /* 0x002fe2000f8e02ff */
[----:B------:R-:W-:Y:S01]  /*0ba0*/  LOP3.LUT R3, R3, 0x7, RZ, 0xc0, !PT ;  /* 0x0000000703037812 */ /* 0x000fe200078ec0ff */
[----:B------:R-:W-:Y:S01]  /*0bb0*/  ULEA UR6, UR26, UR6, 0x18 ;  /* 0x000000061a067291 */ /* 0x000fe2000f8ec0ff */
[----:B------:R-:W-:Y:S01]  /*0bc0*/  LOP3.LUT R4, R4, 0x38, RZ, 0xc0, !PT ;  /* 0x0000003804047812 */ /* 0x000fe200078ec0ff */
[----:B------:R-:W-:Y:S01]  /*0bd0*/  IMAD R5, R7, 0x20, R0 ;  /* 0x0000002007057824 */ /* 0x000fe200078e0200 */
[----:B------:R-:W-:Y:S01]  /*0be0*/  MOV R0, 0xff7fffff ;  /* 0xff7fffff00007802 */ /* 0x000fe20000000f00 */
[----:B------:R-:W-:Y:S01]  /*0bf0*/  IMAD.IADD R3, R3, 0x1, R6 ;  /* 0x0000000103037824 */ /* 0x000fe200078e0206 */
[----:B------:R-:W-:Y:S01]  /*0c00*/  IADD3 R4, P0, PT, R4, UR5, RZ ;  /* 0x0000000504047c10 */ /* 0x000fe2000ff1e0ff */
[----:B------:R-:W-:Y:S01]  /*0c10*/  VIADD R7, R5, UR6 ;  /* 0x0000000605077c36 */ /* 0x000fe20008000000 */
[----:B------:R-:W-:Y:S01]  /*0c20*/  MOV R6, UR5 ;  /* 0x0000000500067c02 */ /* 0x000fe20008000f00 */
[C---:B------:R-:W-:Y:S01]  /*0c30*/  VIADD R22, R3.reuse, -UR21 ;  /* 0x8000001503167c36 */ /* 0x040fe20008000000 */
[----:B------:R-:W-:-:S02]  /*0c40*/  IADD3 R3, PT, PT, R3, 0x1, RZ ;  /* 0x0000000103037810 */ /* 0x000fc40007ffe0ff */
[----:B------:R-:W-:-:S07]  /*0c50*/  LEA.HI.X.SX32 R5, R6, RZ, 0x1, P0 ;  /* 0x000000ff06057211 */ /* 0x000fce00000f0eff */
.L_x_24493:
        /* <DEDUP_REMOVED lines=9> */
[----:B0-----:R-:W-:-:S04]  /*0cf0*/  IABS R12, R15 ;  /* 0x0000000f000c7213 */ /* 0x001fc80000000000 */
[----:B------:R-:W-:Y:S01]  /*0d00*/  ISETP.GT.U32.AND P1, PT, R19, R10, PT ;  /* 0x0000000a1300720c */ /* 0x000fe20003f24070 */
[----:B------:R-:W0:-:S12]  /*0d10*/  I2F.RP R14, R12 ;  /* 0x0000000c000e7306 */ /* 0x000e180000209400 */
[----:B------:R-:W-:Y:S01]  /*0d20*/  @!P1 IMAD.IADD R10, R10, 0x1, -R28 ;  /* 0x000000010a0a9824 */ /* 0x000fe200078e0a1c */
[----:B------:R-:W-:Y:S02]  /*0d30*/  @!P1 IADD3 R6, PT, PT, R6, 0x1, RZ ;  /* 0x0000000106069810 */ /* 0x000fe40007ffe0ff */
[----:B------:R-:W-:Y:S01]  /*0d40*/  ISETP.NE.AND P1, PT, R8, RZ, PT ;  /* 0x000000ff0800720c */ /* 0x000fe20003f25270 */
[----:B0-----:R-:W0:Y:S01]  /*0d50*/  MUFU.RCP R14, R14 ;  /* 0x0000000e000e7308 */ /* 0x001e220000001000 */
[----:B------:R-:W-:Y:S02]  /*0d60*/  ISETP.GE.U32.AND P0, PT, R10, R19, PT ;  /* 0x000000130a00720c */ /* 0x000fe40003f06070 */
[----:B------:R-:W-:-:S04]  /*0d70*/  LOP3.LUT R10, R11, R8, RZ, 0x3c, !PT ;  /* 0x000000080b0a7212 */ /* 0x000fc800078e3cff */
[----:B------:R-:W-:Y:S01]  /*0d80*/  ISETP.GE.AND P2, PT, R10, RZ, PT ;  /* 0x000000ff0a00720c */ /* 0x000fe20003f46270 */
[----:B------:R-:W-:-:S06]  /*0d90*/  HFMA2 R10, -RZ, RZ, 0, 0 ;  /* 0x00000000ff0a7431 */ /* 0x000fcc00000001ff */
[----:B------:R-:W-:Y:S02]  /*0da0*/  @P0 VIADD R6, R6, 0x1 ;  /* 0x0000000106060836 */ /* 0x000fe40000000000 */
[----:B0-----:R-:W-:Y:S02]  /*0db0*/  VIADD R23, R14, 0xffffffe ;  /* 0x0ffffffe0e177836 */ /* 0x001fe40000000000 */
[----:B------:R-:W-:Y:S01]  /*0dc0*/  IMAD.MOV.U32 R13, RZ, RZ, R6 ;  /* 0x000000ffff0d7224 */ /* 0x000fe200078e0006 */
[----:B------:R-:W-:Y:S01]  /*0dd0*/  LOP3.LUT R6, RZ, R8, RZ, 0x33, !PT ;  /* 0x00000008ff067212 */ /* 0x000fe200078e33ff */
[----:B------:R-:W0:Y:S02]  /*0de0*/  F2I.FTZ.U32.TRUNC.NTZ R11, R23 ;  /* 0x00000017000b7305 */ /* 0x000e24000021f000 */
[----:B------:R-:W-:Y:S01]  /*0df0*/  @!P2 IMAD.MOV R13, RZ, RZ, -R13 ;  /* 0x000000ffff0da224 */ /* 0x000fe200078e0a0d */
[----:B------:R-:W-:-:S04]  /*0e00*/  ISETP.NE.AND P2, PT, R15, RZ, PT ;  /* 0x000000ff0f00720c */ /* 0x000fc80003f45270 */
[----:B------:R-:W-:-:S05]  /*0e10*/  SEL R13, R6, R13, !P1 ;  /* 0x0000000d060d7207 */ /* 0x000fca0004800000 */
[----:B------:R-:W-:Y:S01]  /*0e20*/  VIADD R14, R13, UR9 ;  /* 0x000000090d0e7c36 */ /* 0x000fe20008000000 */
[----:B0-----:R-:W-:-:S04]  /*0e30*/  IADD3 R25, PT, PT, RZ, -R11, RZ ;  /* 0x8000000bff197210 */ /* 0x001fc80007ffe0ff */
[----:B------:R-:W-:Y:S01]  /*0e40*/  ISETP.GE.AND P3, PT, R14, RZ, PT ;  /* 0x000000ff0e00720c */ /* 0x000fe20003f66270 */
[----:B------:R-:W-:-:S04]  /*0e50*/  IMAD R23, R25, R12, RZ ;  /* 0x0000000c19177224 */ /* 0x000fc800078e02ff */
[----:B------:R-:W-:Y:S01]  /*0e60*/  IMAD.HI.U32 R10, R11, R23, R10 ;  /* 0x000000170b0a7227 */ /* 0x000fe200078e000a */
[----:B------:R-:W-:Y:S01]  /*0e70*/  IABS R11, R14 ;  /* 0x0000000e000b7213 */ /* 0x000fe20000000000 */
[----:B------:R-:W0:Y:S04]  /*0e80*/  S2R R23, SR_TID.X ;  /* 0x0000000000177919 */ /* 0x000e280000002100 */
[----:B------:R-:W-:-:S04]  /*0e90*/  IMAD.HI.U32 R10, R10, R11, RZ ;  /* 0x0000000b0a0a7227 */ /* 0x000fc800078e00ff */
[----:B------:R-:W-:-:S04]  /*0ea0*/  IMAD.MOV R10, RZ, RZ, -R10 ;  /* 0x000000ffff0a7224 */ /* 0x000fc800078e0a0a */
[----:B------:R-:W-:Y:S02]  /*0eb0*/  IMAD R11, R12, R10, R11 ;  /* 0x0000000a0c0b7224 */ /* 0x000fe400078e020b */
[----:B------:R-:W-:-:S03]  /*0ec0*/  VIADD R10, R2, -UR28 ;  /* 0x8000001c020a7c36 */ /* 0x000fc60008000000 */
[----:B------:R-:W-:-:S13]  /*0ed0*/  ISETP.GT.U32.AND P0, PT, R12, R11, PT ;  /* 0x0000000b0c00720c */ /* 0x000fda0003f04070 */
[----:B------:R-:W-:Y:S01]  /*0ee0*/  @!P0 IMAD.IADD R11, R11, 0x1, -R12 ;  /* 0x000000010b0b8824 */ /* 0x000fe200078e0a0c */
[----:B0-----:R-:W-:-:S04]  /*0ef0*/  LOP3.LUT R23, R23, 0x3, RZ, 0xc0, !PT ;  /* 0x0000000317177812 */ /* 0x001fc800078ec0ff */
        /* <DEDUP_REMOVED lines=12> */
.L_x_24490:
[----:B------:R-:W-:Y:S02]  /*0fc0*/  IMAD.MOV.U32 R12, RZ, RZ, R18 ;  /* 0x000000ffff0c7224 */ /* 0x000fe400078e0012 */
        /* <DEDUP_REMOVED lines=10> */
[----:B------:R-:W2:Y:S04]  /*1070*/  LDG.E.CONSTANT R25, desc[UR14][R10.64+0x80] ;  /* 0x0000800e0a197981 */ /* 0x000ea8000c1e9900 */
[----:B------:R-:W3:Y:S01]  /*1080*/  LDG.E.CONSTANT R24, desc[UR14][R10.64] ;  /* 0x0000000e0a187981 */ /* 0x000ee2000c1e9900 */
[C---:B------:R-:W-:Y:S02]  /*1090*/  LEA R12, R23.reuse, UR5, 0x4 ;  /* 0x00000005170c7c11 */ /* 0x040fe4000f8e20ff */
[----:B------:R-:W-:-:S04]  /*10a0*/  ISETP.NE.AND P2, PT, R23, RZ, PT ;  /* 0x000000ff1700720c */ /* 0x000fc80003f45270 */
[----:B------:R-:W0:Y:S02]  /*10b0*/  LDS.128 R12, [R12] ;  /* 0x000000000c0c7984 */ /* 0x000e240000000c00 */
[--C-:B0-----:R-:W-:Y:S02]  /*10c0*/  HADD2.F32 R23, -RZ, R13.reuse.H0_H0 ;  /* 0x2000000dff177230 */ /* 0x101fe40000004100 */
[----:B------:R-:W-:Y:S02]  /*10d0*/  HADD2.F32 R13, -RZ, R13.H1_H1 ;  /* 0x3000000dff0d7230 */ /* 0x000fe40000004100 */
[----:B--2---:R-:W-:-:S05]  /*10e0*/  HADD2.F32 R26, -RZ, R25.H0_H0 ;  /* 0x20000019ff1a7230 */ /* 0x004fca0000004100 */
[----:B------:R-:W-:Y:S01]  /*10f0*/  FMUL.FTZ R23, R23, R26 ;  /* 0x0000001a17177220 */ /* 0x000fe20000410000 */
[----:B------:R-:W-:Y:S02]  /*1100*/  HADD2.F32 R26, -RZ, R25.H1_H1 ;  /* 0x30000019ff1a7230 */ /* 0x000fe40000004100 */
[----:B---3--:R-:W-:-:S03]  /*1110*/  HADD2.F32 R25, -RZ, R24.H0_H0 ;  /* 0x20000018ff197230 */ /* 0x008fc60000004100 */
[----:B------:R-:W-:Y:S01]  /*1120*/  FMUL.FTZ R13, R13, R26 ;  /* 0x0000001a0d0d7220 */ /* 0x000fe20000410000 */
[----:B------:R-:W-:-:S05]  /*1130*/  HADD2.F32 R26, -RZ, R12.H0_H0 ;  /* 0x2000000cff1a7230 */ /* 0x000fca0000004100 */
[----:B------:R-:W-:Y:S02]  /*1140*/  FFMA.FTZ R23, R26, R25, R23 ;  /* 0x000000191a177223 */ /* 0x000fe40000010017 */
[----:B------:R-:W2:Y:S04]  /*1150*/  LDG.E.CONSTANT R25, desc[UR14][R10.64+0x100] ;  /* 0x0001000e0a197981 */ /* 0x000ea8000c1e9900 */
[----:B------:R-:W3:Y:S01]  /*1160*/  LDG.E.CONSTANT R26, desc[UR14][R10.64+0x180] ;  /* 0x0001800e0a1a7981 */ /* 0x000ee2000c1e9900 */
[----:B------:R-:W-:Y:S01]  /*1170*/  HADD2.F32 R12, -RZ, R12.H1_H1 ;  /* 0x3000000cff0c7230 */ /* 0x000fe20000004100 */
[----:B------:R-:W-:Y:S01]  /*1180*/  UMOV UR5, 0xffffffff ;  /* 0xffffffff00057882 */ /* 0x000fe20000000000 */
[----:B------:R-:W-:Y:S01]  /*1190*/  HADD2.F32 R24, -RZ, R24.H1_H1 ;  /* 0x30000018ff187230 */ /* 0x000fe20000004100 */
[----:B-----5:R-:W-:-:S04]  /*11a0*/  FSETP.NEU.FTZ.AND P0, PT, R21, RZ, PT ;  /* 0x000000ff1500720b */ /* 0x020fc80003f1d000 */
[----:B------:R-:W-:Y:S01]  /*11b0*/  FFMA.FTZ R13, R12, R24, R13 ;  /* 0x000000180c0d7223 */ /* 0x000fe2000001000d */
[--C-:B------:R-:W-:Y:S02]  /*11c0*/  HADD2.F32 R12, -RZ, R14.reuse.H0_H0 ;  /* 0x2000000eff0c7230 */ /* 0x100fe40000004100 */
[----:B------:R-:W-:Y:S02]  /*11d0*/  HADD2.F32 R14, -RZ, R14.H1_H1 ;  /* 0x3000000eff0e7230 */ /* 0x000fe40000004100 */
[--C-:B--2---:R-:W-:Y:S02]  /*11e0*/  HADD2.F32 R24, -RZ, R25.reuse.H0_H0 ;  /* 0x20000019ff187230 */ /* 0x104fe40000004100 */
[----:B------:R-:W-:Y:S02]  /*11f0*/  HADD2.F32 R25, -RZ, R25.H1_H1 ;  /* 0x30000019ff197230 */ /* 0x000fe40000004100 */
[----:B---3--:R-:W-:Y:S02]  /*1200*/  HADD2.F32 R10, -RZ, R26.H0_H0 ;  /* 0x2000001aff0a7230 */ /* 0x008fe40000004100 */
[----:B------:R-:W-:Y:S01]  /*1210*/  FFMA.FTZ R12, R12, R24, R23 ;  /* 0x000000180c0c7223 */ /* 0x000fe20000010017 */
[----:B------:R-:W-:-:S02]  /*1220*/  HADD2.F32 R23, -RZ, R15.H0_H0 ;  /* 0x2000000fff177230 */ /* 0x000fc40000004100 */
        /* <DEDUP_REMOVED lines=10> */
.L_x_24535:
        /* <DEDUP_REMOVED lines=8> */
[----:B------:R-:W-:Y:S02]  /*1350*/  @!P2 FSEL R10, R13, RZ, !P0 ;  /* 0x000000ff0d0aa208 */ /* 0x000fe40004000000 */
[----:B------:R-:W-:-:S03]  /*1360*/  ISETP.GE.OR P0, PT, R11, UR21, P2 ;  /* 0x000000150b007c0c */ /* 0x000fc60009706670 */
[----:B------:R0:W-:Y:S10]  /*1370*/  @!P2 STS [R7], R10 ;  /* 0x0000000a0700a388 */ /* 0x0001f40000000800 */
[----:B0-----:R-:W-:-:S07]  /*1380*/  @!P0 FMNMX.FTZ R0, R0, R13, !PT ;  /* 0x0000000d00008209 */ /* 0x001fce0007810000 */
.L_x_24491:
[----:B------:R-:W-:Y:S05]  /*1390*/  BSYNC B1 ;  /* 0x0000000000017941 */ /* 0x000fea0003800000 */
.L_x_24489:
        /* <DEDUP_REMOVED lines=9> */
.L_x_24488:
[----:B------:R-:W-:Y:S05]  /*1430*/  BSYNC B0 ;  /* 0x0000000000007941 */ /* 0x000fea0003800000 */
.L_x_24487:
[----:B------:R-:W0:Y:S01]  /*1440*/  S2R R16, SR_TID.X ;  /* 0x0000000000107919 */ /* 0x000e220000002100 */
        /* <DEDUP_REMOVED lines=14> */
.L_x_24540:
[----:B------:R-:W2:Y:S01]  /*1530*/  S2R R17, SR_CgaCtaId ;  /* 0x0000000000117919 */ /* 0x000ea20000008800 */
[----:B------:R-:W-:Y:S01]  /*1540*/  MOV R18, 0x400 ;  /* 0x0000040000127802 */ /* 0x000fe20000000f00 */
[----:B------:R-:W-:Y:S05]  /*1550*/  WARPSYNC.ALL ;  /* 0x0000000000007948 */ /* 0x000fea0003800000 */
[----:B------:R-:W-:Y:S01]  /*1560*/  VIADD R12, R18, 0x40 ;  /* 0x00000040120c7836 */ /* 0x000fe20000000000 */
[----:B------:R-:W-:Y:S02]  /*1570*/  ISETP.NE.AND P4, PT, R22, RZ, PT ;  /* 0x000000ff1600720c */ /* 0x000fe40003f85270 */
[----:B------:R-:W-:-:S02]  /*1580*/  SHF.R.U32.HI R0, RZ, 0x5, R16 ;  /* 0x00000005ff007819 */ /* 0x000fc40000011610 */
[----:B01----:R-:W-:Y:S02]  /*1590*/  FMNMX.FTZ R10, R10, R7, !PT ;  /* 0x000000070a0a7209 */ /* 0x003fe40007810000 */
[----:B--2---:R-:W-:-:S05]  /*15a0*/  LEA R9, R17, R12, 0x18 ;  /* 0x0000000c11097211 */ /* 0x004fca00078ec0ff */
[----:B------:R-:W-:-:S05]  /*15b0*/  IMAD R7, R0, 0x4, R9 ;  /* 0x0000000400077824 */ /* 0x000fca00078e0209 */
[----:B------:R0:W-:Y:S01]  /*15c0*/  @!P4 STS [R7], R10 ;  /* 0x0000000a0700c388 */ /* 0x0001e20000000800 */
        /* <DEDUP_REMOVED lines=8> */
[----:B0-----:R-:W-:Y:S01]  /*1650*/  FMNMX.FTZ R11, R5, R10, !PT ;  /* 0x0000000a050b7209 */ /* 0x001fe20007810000 */
[----:B------:R-:W-:-:S04]  /*1660*/  IMAD.IADD R5, R4, 0x1, -R3 ;  /* 0x0000000104057824 */ /* 0x000fc800078e0a03 */
[----:B------:R-:W0:Y:S01]  /*1670*/  SHFL.BFLY PT, R12, R11, 0x1, 0x1f ;  /* 0x0c201f000b0c7f89 */ /* 0x000e2200000e0000 */
[----:B------:R-:W-:Y:S02]  /*1680*/  ISETP.GE.AND P2, PT, R16, R5, PT ;  /* 0x000000051000720c */ /* 0x000fe40003f46270 */
[----:B0-----:R-:W-:-:S06]  /*1690*/  FMNMX.FTZ R12, R11, R12, !PT ;  /* 0x0000000c0b0c7209 */ /* 0x001fcc0007810000 */
[----:B------:R-:W0:Y:S02]  /*16a0*/  SHFL.IDX PT, R12, R12, RZ, 0x1f ;  /* 0x00001fff0c0c7589 */ /* 0x000e2400000e0000 */
[----:B0-----:R-:W-:-:S03]  /*16b0*/  R2UR UR24, R12 ;  /* 0x000000000c1872ca */ /* 0x001fc600000e0000 */
[----:B------:R-:W-:-:S12]  /*16c0*/  @P2 BRA `(.L_x_24496) ;  /* 0x0000000c00842947 */ /* 0x000fd80003800000 */
        /* <DEDUP_REMOVED lines=18> */
.L_x_24499:
        /* <DEDUP_REMOVED lines=11> */
.L_x_24498:
[----:B------:R-:W-:Y:S05]  /*18a0*/  BSYNC.RECONVERGENT B1 ;  /* 0x0000000000017941 */ /* 0x000fea0003800200 */
.L_x_24497:
        /* <DEDUP_REMOVED lines=12> */
.L_x_24502:
[----:B------:R-:W0:Y:S01]  /*1970*/  LDS R14, [R11+-0x400] ;  /* 0xfffc00000b0e7984 */ /* 0x000e220000000800 */
[----:B------:R-:W-:-:S03]  /*1980*/  IADD3 R12, PT, PT, R12, 0x800, RZ ;  /* 0x000008000c0c7810 */ /* 0x000fc60007ffe0ff */
[----:B------:R-:W1:Y:S01]  /*1990*/  LDS R25, [R11+-0x200] ;  /* 0xfffe00000b197984 */ /* 0x000e620000000800 */
[----:B------:R-:W-:-:S03]  /*19a0*/  ISETP.GE.AND P5, PT, R12, R10, PT ;  /* 0x0000000a0c00720c */ /* 0x000fc60003fa6270 */
[----:B------:R-:W2:Y:S04]  /*19b0*/  LDS R23, [R11] ;  /* 0x000000000b177984 */ /* 0x000ea80000000800 */
[----:B-----5:R-:W3:Y:S04]  /*19c0*/  LDS R21, [R11+0x200] ;  /* 0x000200000b157984 */ /* 0x020ee80000000800 */
[----:B------:R-:W4:Y:S04]  /*19d0*/  LDS R20, [R11+0x400] ;  /* 0x000400000b147984 */ /* 0x000f280000000800 */
[----:B------:R-:W4:Y:S04]  /*19e0*/  LDS R19, [R11+0x600] ;  /* 0x000600000b137984 */ /* 0x000f280000000800 */
[----:B------:R-:W4:Y:S01]  /*19f0*/  LDS R15, [R11+0x800] ;  /* 0x000800000b0f7984 */ /* 0x000f220000000800 */
        /* <DEDUP_REMOVED lines=11> */
[----:B------:R-:W2:Y:S01]  /*1ab0*/  MUFU.EX2 R25, R25 ;  /* 0x0000001900197308 */ /* 0x000ea20000000800 */
[----:B------:R-:W-:Y:S01]  /*1ac0*/  FMUL.FTZ R20, R20, 1.4426950216293334961 ;  /* 0x3fb8aa3b14147820 */ /* 0x000fe20000410000 */
[----:B------:R-:W-:-:S04]  /*1ad0*/  FADD.FTZ R19, R19, -UR24 ;  /* 0x8000001813137e21 */ /* 0x000fc80008010000 */
[----:B------:R-:W-:Y:S02]  /*1ae0*/  FMUL.FTZ R27, R19, 1.4426950216293334961 ;  /* 0x3fb8aa3b131b7820 */ /* 0x000fe40000410000 */
[----:B------:R-:W3:Y:S01]  /*1af0*/  MUFU.EX2 R23, R23 ;  /* 0x0000001700177308 */ /* 0x000ee20000000800 */
[----:B-1----:R-:W-:Y:S01]  /*1b00*/  FADD.FTZ R13, R26, R13 ;  /* 0x0000000d1a0d7221 */ /* 0x002fe20000010000 */
[----:B------:R-:W-:Y:S01]  /*1b10*/  FADD.FTZ R19, R15, -UR24 ;  /* 0x800000180f137e21 */ /* 0x000fe20008010000 */
[----:B------:R1:W-:Y:S03]  /*1b20*/  STS [R11+-0x400], R26 ;  /* 0xfffc001a0b007388 */ /* 0x0003e60000000800 */
[----:B------:R-:W-:Y:S02]  /*1b30*/  FMUL.FTZ R29, R19, 1.4426950216293334961 ;  /* 0x3fb8aa3b131d7820 */ /* 0x000fe40000410000 */
[----:B------:R4:W4:Y:S01]  /*1b40*/  MUFU.EX2 R24, R21 ;  /* 0x0000001500187308 */ /* 0x0009220000000800 */
[----:B--2---:R-:W-:Y:S01]  /*1b50*/  FADD.FTZ R13, R13, R25 ;  /* 0x000000190d0d7221 */ /* 0x004fe20000010000 */
[----:B------:R-:W2:Y:S04]  /*1b60*/  LDS R19, [R11+0xe00] ;  /* 0x000e00000b137984 */ /* 0x000ea80000000800 */
[----:B------:R-:W-:Y:S02]  /*1b70*/  STS [R11+-0x200], R25 ;  /* 0xfffe00190b007388 */ /* 0x000fe40000000800 */
[----:B------:R-:W4:Y:S01]  /*1b80*/  MUFU.EX2 R20, R20 ;  /* 0x0000001400147308 */ /* 0x000f220000000800 */
[----:B---3--:R-:W-:Y:S01]  /*1b90*/  FADD.FTZ R15, R13, R23 ;  /* 0x000000170d0f7221 */ /* 0x008fe20000010000 */
[----:B0-----:R-:W-:Y:S01]  /*1ba0*/  FADD.FTZ R14, R14, -UR24 ;  /* 0x800000180e0e7e21 */ /* 0x001fe20008010000 */
[----:B------:R-:W0:Y:S03]  /*1bb0*/  LDS R13, [R11+0xc00] ;  /* 0x000c00000b0d7984 */ /* 0x000e260000000800 */
[----:B-1----:R-:W-:Y:S01]  /*1bc0*/  FMUL.FTZ R26, R14, 1.4426950216293334961 ;  /* 0x3fb8aa3b0e1a7820 */ /* 0x002fe20000410000 */
[----:B----4-:R-:W1:Y:S01]  /*1bd0*/  LDS R21, [R11+0x1000] ;  /* 0x001000000b157984 */ /* 0x010e620000000800 */
[----:B------:R-:W3:Y:S01]  /*1be0*/  MUFU.EX2 R27, R27 ;  /* 0x0000001b001b7308 */ /* 0x000ee20000000800 */
[----:B------:R-:W-:-:S02]  /*1bf0*/  FADD.FTZ R15, R15, R24 ;  /* 0x000000180f0f7221 */ /* 0x000fc40000010000 */
[----:B------:R-:W4:Y:S04]  /*1c00*/  LDS R14, [R11+0x1200] ;  /* 0x001200000b0e7984 */ /* 0x000f280000000800 */
[----:B------:R3:W-:Y:S01]  /*1c10*/  STS [R11], R23 ;  /* 0x000000170b007388 */ /* 0x0007e20000000800 */
[----:B------:R-:W2:Y:S03]  /*1c20*/  MUFU.EX2 R29, R29 ;  /* 0x0000001d001d7308 */ /* 0x000ea60000000800 */
[----:B------:R-:W-:Y:S04]  /*1c30*/  STS [R11+0x200], R24 ;  /* 0x000200180b007388 */ /* 0x000fe80000000800 */
[----:B------:R-:W-:Y:S01]  /*1c40*/  STS [R11+0x400], R20 ;  /* 0x000400140b007388 */ /* 0x000fe20000000800 */
[----:B------:R-:W0:Y:S01]  /*1c50*/  MUFU.EX2 R26, R26 ;  /* 0x0000001a001a7308 */ /* 0x000e220000000800 */
[----:B---3--:R-:W-:-:S02]  /*1c60*/  FADD.FTZ R23, R15, R20 ;  /* 0x000000140f177221 */ /* 0x008fc40000010000 */
[----:B------:R-:W3:Y:S02]  /*1c70*/  LDS R15, [R11+0x1400] ;  /* 0x001400000b0f7984 */ /* 0x000ee40000000800 */
[----:B------:R-:W-:Y:S02]  /*1c80*/  FADD.FTZ R25, R23, R27 ;  /* 0x0000001b17197221 */ /* 0x000fe40000010000 */
[----:B------:R-:W3:Y:S02]  /*1c90*/  LDS R23, [R11+0x1600] ;  /* 0x001600000b177984 */ /* 0x000ee40000000800 */
[----:B--2---:R-:W-:Y:S01]  /*1ca0*/  FADD.FTZ R25, R25, R29 ;  /* 0x0000001d19197221 */ /* 0x004fe20000010000 */
[----:B------:R-:W-:Y:S01]  /*1cb0*/  FADD.FTZ R19, R19, -UR24 ;  /* 0x8000001813137e21 */ /* 0x000fe20008010000 */
[----:B------:R-:W-:Y:S04]  /*1cc0*/  LDS R24, [R11+0x1800] ;  /* 0x001800000b187984 */ /* 0x000fe80000000800 */
[----:B------:R-:W2:Y:S01]  /*1cd0*/  LDS R20, [R11+0x1a00] ;  /* 0x001a00000b147984 */ /* 0x000ea20000000800 */
[----:B0-----:R-:W-:Y:S01]  /*1ce0*/  FADD.FTZ R25, R25, R26 ;  /* 0x0000001a19197221 */ /* 0x001fe20000010000 */
[----:B------:R-:W-:-:S02]  /*1cf0*/  FADD.FTZ R13, R13, -UR24 ;  /* 0x800000180d0d7e21 */ /* 0x000fc40008010000 */
[----:B------:R0:W-:Y:S02]  /*1d00*/  STS [R11+0x600], R27 ;  /* 0x0006001b0b007388 */ /* 0x0001e40000000800 */
[----:B------:R-:W-:Y:S02]  /*1d10*/  FMUL.FTZ R13, R13, 1.4426950216293334961 ;  /* 0x3fb8aa3b0d0d7820 */ /* 0x000fe40000410000 */
[----:B------:R-:W-:Y:S01]  /*1d20*/  STS [R11+0xa00], R26 ;  /* 0x000a001a0b007388 */ /* 0x000fe20000000800 */
[----:B-1----:R-:W-:-:S03]  /*1d30*/  FADD.FTZ R21, R21, -UR24 ;  /* 0x8000001815157e21 */ /* 0x002fc60008010000 */
[----:B------:R1:W-:Y:S01]  /*1d40*/  STS [R11+0x800], R29 ;  /* 0x0008001d0b007388 */ /* 0x0003e20000000800 */
[----:B------:R-:W-:Y:S01]  /*1d50*/  FMUL.FTZ R21, R21, 1.4426950216293334961 ;  /* 0x3fb8aa3b15157820 */ /* 0x000fe20000410000 */
[----:B0-----:R-:W-:Y:S01]  /*1d60*/  FMUL.FTZ R27, R19, 1.4426950216293334961 ;  /* 0x3fb8aa3b131b7820 */ /* 0x001fe20000410000 */
[----:B----4-:R-:W-:Y:S02]  /*1d70*/  FADD.FTZ R19, R14, -UR24 ;  /* 0x800000180e137e21 */ /* 0x010fe40008010000 */
[----:B------:R-:W0:Y:S02]  /*1d80*/  MUFU.EX2 R14, R21 ;  /* 0x00000015000e7308 */ /* 0x000e240000000800 */
[----:B-1----:R-:W-:-:S06]  /*1d90*/  FMUL.FTZ R29, R19, 1.4426950216293334961 ;  /* 0x3fb8aa3b131d7820 */ /* 0x002fcc0000410000 */
[----:B------:R-:W1:Y:S01]  /*1da0*/  MUFU.EX2 R26, R13 ;  /* 0x0000000d001a7308 */ /* 0x000e620000000800 */
[----:B---3--:R-:W-:-:S04]  /*1db0*/  FADD.FTZ R19, R15, -UR24 ;  /* 0x800000180f137e21 */ /* 0x008fc80008010000 */
[----:B------:R-:W-:Y:S01]  /*1dc0*/  FMUL.FTZ R19, R19, 1.4426950216293334961 ;  /* 0x3fb8aa3b13137820 */ /* 0x000fe20000410000 */
[----:B------:R-:W-:Y:S02]  /*1dd0*/  FADD.FTZ R23, R23, -UR24 ;  /* 0x8000001817177e21 */ /* 0x000fe40008010000 */
[----:B------:R3:W4:Y:S01]  /*1de0*/  MUFU.EX2 R13, R27 ;  /* 0x0000001b000d7308 */ /* 0x0007220000000800 */
[----:B0-----:R-:W-:Y:S01]  /*1df0*/  STS [R11+0x1000], R14 ;  /* 0x0010000e0b007388 */ /* 0x001fe20000000800 */
[----:B------:R-:W-:Y:S01]  /*1e00*/  FMUL.FTZ R23, R23, 1.4426950216293334961 ;  /* 0x3fb8aa3b17177820 */ /* 0x000fe20000410000 */
[----:B--2---:R-:W-:-:S05]  /*1e10*/  FADD.FTZ R20, R20, -UR24 ;  /* 0x8000001814147e21 */ /* 0x004fca0008010000 */
[----:B------:R-:W0:Y:S01]  /*1e20*/  MUFU.EX2 R15, R29 ;  /* 0x0000001d000f7308 */ /* 0x000e220000000800 */
[----:B---3--:R-:W-:Y:S01]  /*1e30*/  FADD.FTZ R27, R24, -UR24 ;  /* 0x80000018181b7e21 */ /* 0x008fe20008010000 */
[----:B-1----:R-:W-:Y:S01]  /*1e40*/  FADD.FTZ R25, R25, R26 ;  /* 0x0000001a19197221 */ /* 0x002fe20000010000 */
[----:B------:R-:W-:Y:S01]  /*1e50*/  FMUL.FTZ R20, R20, 1.4426950216293334961 ;  /* 0x3fb8aa3b14147820 */ /* 0x000fe20000410000 */
[----:B------:R1:W-:Y:S01]  /*1e60*/  STS [R11+0xc00], R26 ;  /* 0x000c001a0b007388 */ /* 0x0003e20000000800 */
[----:B------:R-:W-:-:S03]  /*1e70*/  FMUL.FTZ R27, R27, 1.4426950216293334961 ;  /* 0x3fb8aa3b1b1b7820 */ /* 0x000fc60000410000 */
[----:B------:R-:W2:Y:S01]  /*1e80*/  MUFU.EX2 R19, R19 ;  /* 0x0000001300137308 */ /* 0x000ea20000000800 */
[----:B----4-:R-:W-:Y:S01]  /*1e90*/  FADD.FTZ R25, R25, R13 ;  /* 0x0000000d19197221 */ /* 0x010fe20000010000 */
[----:B------:R3:W-:Y:S03]  /*1ea0*/  STS [R11+0xe00], R13 ;  /* 0x000e000d0b007388 */ /* 0x0007e60000000800 */
[----:B------:R-:W-:-:S03]  /*1eb0*/  FADD.FTZ R25, R25, R14 ;  /* 0x0000000e19197221 */ /* 0x000fc60000010000 */
[----:B------:R-:W1:Y:S01]  /*1ec0*/  MUFU.EX2 R24, R23 ;  /* 0x0000001700187308 */ /* 0x000e620000000800 */
[----:B0-----:R-:W-:Y:S01]  /*1ed0*/  FADD.FTZ R25, R25, R15 ;  /* 0x0000000f19197221 */ /* 0x001fe20000010000 */
[----:B------:R-:W-:Y:S06]  /*1ee0*/  STS [R11+0x1200], R15 ;  /* 0x0012000f0b007388 */ /* 0x000fec0000000800 */
[----:B------:R-:W3:Y:S01]  /*1ef0*/  MUFU.EX2 R21, R27 ;  /* 0x0000001b00157308 */ /* 0x000ee20000000800 */
[----:B--2---:R-:W-:Y:S01]  /*1f00*/  FADD.FTZ R25, R25, R19 ;  /* 0x0000001319197221 */ /* 0x004fe20000010000 */
[----:B------:R-:W-:Y:S06]  /*1f10*/  STS [R11+0x1400], R19 ;  /* 0x001400130b007388 */ /* 0x000fec0000000800 */
[----:B------:R-:W0:Y:S01]  /*1f20*/  MUFU.EX2 R20, R20 ;  /* 0x0000001400147308 */ /* 0x000e220000000800 */
[----:B-1----:R-:W-:Y:S01]  /*1f30*/  FADD.FTZ R26, R25, R24 ;  /* 0x00000018191a7221 */ /* 0x002fe20000010000 */
[----:B------:R-:W-:Y:S03]  /*1f40*/  STS [R11+0x1600], R24 ;  /* 0x001600180b007388 */ /* 0x000fe60000000800 */
[----:B---3--:R-:W-:Y:S01]  /*1f50*/  FADD.FTZ R13, R26, R21 ;  /* 0x000000151a0d7221 */ /* 0x008fe20000010000 */
[----:B------:R-:W-:Y:S04]  /*1f60*/  STS [R11+0x1800], R21 ;  /* 0x001800150b007388 */ /* 0x000fe80000000800 */
[----:B0-----:R0:W-:Y:S01]  /*1f70*/  STS [R11+0x1a00], R20 ;  /* 0x001a00140b007388 */ /* 0x0011e20000000800 */
[----:B------:R-:W-:Y:S01]  /*1f80*/  FADD.FTZ R13, R13, R20 ;  /* 0x000000140d0d7221 */ /* 0x000fe20000010000 */
[----:B0-----:R-:W-:Y:S01]  /*1f90*/  VIADD R11, R11, 0x2000 ;  /* 0x000020000b0b7836 */ /* 0x001fe20000000000 */
[----:B------:R-:W-:Y:S06]  /*1fa0*/  @!P5 BRA `(.L_x_24502) ;  /* 0xfffffff80070d947 */ /* 0x000fec000383ffff */
.L_x_24501:
[----:B------:R-:W-:Y:S05]  /*1fb0*/  BSYNC.RECONVERGENT B1 ;  /* 0x0000000000017941 */ /* 0x000fea0003800200 */
.L_x_24500:
        /* <DEDUP_REMOVED lines=10> */
[----:B-----5:R-:W4:Y:S04]  /*2060*/  LDS R21, [R11+0x400] ;  /* 0x000400000b157984 */ /* 0x020f280000000800 */
[----:B------:R-:W4:Y:S04]  /*2070*/  LDS R20, [R11+0x600] ;  /* 0x000600000b147984 */ /* 0x000f280000000800 */
[----:B------:R-:W4:Y:S04]  /*2080*/  LDS R19, [R11+0x800] ;  /* 0x000800000b137984 */ /* 0x000f280000000800 */
[----:B------:R-:W4:Y:S01]  /*2090*/  LDS R15, [R11+0xa00] ;  /* 0x000a00000b0f7984 */ /* 0x000f220000000800 */
[----:B0-----:R-:W-:Y:S01]  /*20a0*/  FADD.FTZ R10, R10, -UR24 ;  /* 0x800000180a0a7e21 */ /* 0x001fe20008010000 */
[----:B-1----:R-:W-:-:S03]  /*20b0*/  FADD.FTZ R24, R24, -UR24 ;  /* 0x8000001818187e21 */ /* 0x002fc60008010000 */
[----:B------:R-:W-:Y:S01]  /*20c0*/  FMUL.FTZ R10, R10, 1.4426950216293334961 ;  /* 0x3fb8aa3b0a0a7820 */ /* 0x000fe20000410000 */
[----:B------:R-:W-:Y:S01]  /*20d0*/  FMUL.FTZ R25, R24, 1.4426950216293334961 ;  /* 0x3fb8aa3b18197820 */ /* 0x000fe20000410000 */
[----:B--2---:R-:W-:-:S04]  /*20e0*/  FADD.FTZ R24, R14, -UR24 ;  /* 0x800000180e187e21 */ /* 0x004fc80008010000 */
[----:B------:R-:W0:Y:S01]  /*20f0*/  MUFU.EX2 R10, R10 ;  /* 0x0000000a000a7308 */ /* 0x000e220000000800 */
[----:B---3--:R-:W-:Y:S01]  /*2100*/  FADD.FTZ R23, R23, -UR24 ;  /* 0x8000001817177e21 */ /* 0x008fe20008010000 */
[----:B------:R-:W-:Y:S01]  /*2110*/  FMUL.FTZ R24, R24, 1.4426950216293334961 ;  /* 0x3fb8aa3b18187820 */ /* 0x000fe20000410000 */
[----:B----4-:R-:W-:Y:S02]  /*2120*/  FADD.FTZ R21, R21, -UR24 ;  /* 0x8000001815157e21 */ /* 0x010fe40008010000 */
[----:B------:R-:W-:-:S03]  /*2130*/  FMUL.FTZ R23, R23, 1.4426950216293334961 ;  /* 0x3fb8aa3b17177820 */ /* 0x000fc60000410000 */
[----:B------:R-:W1:Y:S01]  /*2140*/  MUFU.EX2 R14, R25 ;  /* 0x00000019000e7308 */ /* 0x000e620000000800 */
[----:B------:R-:W-:Y:S01]  /*2150*/  FMUL.FTZ R27, R21, 1.4426950216293334961 ;  /* 0x3fb8aa3b151b7820 */ /* 0x000fe20000410000 */
[----:B------:R-:W-:-:S04]  /*2160*/  FADD.FTZ R21, R20, -UR24 ;  /* 0x8000001814157e21 */ /* 0x000fc80008010000 */
[----:B------:R-:W-:Y:S01]  /*2170*/  FMUL.FTZ R29, R21, 1.4426950216293334961 ;  /* 0x3fb8aa3b151d7820 */ /* 0x000fe20000410000 */
[----:B------:R-:W-:Y:S01]  /*2180*/  FADD.FTZ R21, R19, -UR24 ;  /* 0x8000001813157e21 */ /* 0x000fe20008010000 */
[----:B------:R-:W2:Y:S01]  /*2190*/  MUFU.EX2 R24, R24 ;  /* 0x0000001800187308 */ /* 0x000ea20000000800 */
[----:B------:R-:W-:Y:S01]  /*21a0*/  FADD.FTZ R15, R15, -UR24 ;  /* 0x800000180f0f7e21 */ /* 0x000fe20008010000 */
[----:B0-----:R-:W-:Y:S01]  /*21b0*/  FADD.FTZ R13, R13, R10 ;  /* 0x0000000a0d0d7221 */ /* 0x001fe20000010000 */
[----:B------:R-:W-:Y:S01]  /*21c0*/  FMUL.FTZ R21, R21, 1.4426950216293334961 ;  /* 0x3fb8aa3b15157820 */ /* 0x000fe20000410000 */
[----:B------:R0:W-:Y:S01]  /*21d0*/  STS [R11+-0x400], R10 ;  /* 0xfffc000a0b007388 */ /* 0x0001e20000000800 */
[----:B------:R-:W-:-:S03]  /*21e0*/  FMUL.FTZ R15, R15, 1.4426950216293334961 ;  /* 0x3fb8aa3b0f0f7820 */ /* 0x000fc60000410000 */
        /* <DEDUP_REMOVED lines=20> */
.L_x_24504:
[----:B------:R-:W-:Y:S05]  /*2330*/  BSYNC.RECONVERGENT B1 ;  /* 0x0000000000017941 */ /* 0x000fea0003800200 */
.L_x_24503:
        /* <DEDUP_REMOVED lines=26> */
.L_x_24496:
[----:B------:R-:W-:Y:S05]  /*24e0*/  BSYNC.RECONVERGENT B0 ;  /* 0x0000000000007941 */ /* 0x000fea0003800200 */
.L_x_24495:
        /* <DEDUP_REMOVED lines=40> */
.L_x_24509:
[----:B------:R-:W0:Y:S01]  /*2770*/  LDS R7, [R9] ;  /* 0x0000000009077984 */ /* 0x000e220000000800 */
[----:B------:R-:W-:-:S05]  /*2780*/  VIADD R11, R11, 0x1 ;  /* 0x000000010b0b7836 */ /* 0x000fca0000000000 */
[----:B------:R-:W-:Y:S01]  /*2790*/  ISETP.NE.AND P0, PT, R11, RZ, PT ;  /* 0x000000ff0b00720c */ /* 0x000fe20003f05270 */
[----:B0-----:R-:W-:-:S05]  /*27a0*/  FMUL.FTZ R14, R7, R4 ;  /* 0x00000004070e7220 */ /* 0x001fca0000410000 */
[----:B------:R0:W-:Y:S02]  /*27b0*/  STS [R9], R14 ;  /* 0x0000000e09007388 */ /* 0x0001e40000000800 */
[----:B0-----:R-:W-:-:S05]  /*27c0*/  VIADD R9, R9, 0x200 ;  /* 0x0000020009097836 */ /* 0x001fca0000000000 */
[----:B------:R-:W-:Y:S05]  /*27d0*/  @P0 BRA `(.L_x_24509) ;  /* 0xfffffffc00e40947 */ /* 0x000fea000383ffff */
.L_x_24508:
[----:B------:R-:W-:Y:S05]  /*27e0*/  BSYNC.RECONVERGENT B1 ;  /* 0x0000000000017941 */ /* 0x000fea0003800200 */
.L_x_24507:
        /* <DEDUP_REMOVED lines=12> */
.L_x_24512:
[----:B------:R-:W0:Y:S01]  /*28b0*/  LDS R13, [R7+-0x200] ;  /* 0xfffe0000070d7984 */ /* 0x000e220000000800 */
[----:B------:R-:W-:-:S03]  /*28c0*/  VIADD R12, R12, 0x800 ;  /* 0x000008000c0c7836 */ /* 0x000fc60000000000 */
[----:B------:R-:W-:Y:S02]  /*28d0*/  LDS R23, [R7+0x400] ;  /* 0x0004000007177984 */ /* 0x000fe40000000800 */
[----:B------:R-:W-:Y:S02]  /*28e0*/  ISETP.GE.AND P2, PT, R12, R9, PT ;  /* 0x000000090c00720c */ /* 0x000fe40003f46270 */
[----:B------:R-:W1:Y:S04]  /*28f0*/  LDS R11, [R7+-0x400] ;  /* 0xfffc0000070b7984 */ /* 0x000e680000000800 */
[----:B-----5:R-:W2:Y:S04]  /*2900*/  LDS R21, [R7+0x600] ;  /* 0x0006000007157984 */ /* 0x020ea80000000800 */
[----:B------:R-:W3:Y:S04]  /*2910*/  LDS R25, [R7] ;  /* 0x0000000007197984 */ /* 0x000ee80000000800 */
[----:B------:R-:W4:Y:S04]  /*2920*/  LDS R27, [R7+0x200] ;  /* 0x00020000071b7984 */ /* 0x000f280000000800 */
[----:B------:R-:W-:Y:S04]  /*2930*/  LDS R19, [R7+0xc00] ;  /* 0x000c000007137984 */ /* 0x000fe80000000800 */
[----:B------:R-:W-:Y:S04]  /*2940*/  LDS R15, [R7+0xe00] ;  /* 0x000e0000070f7984 */ /* 0x000fe80000000800 */
[----:B------:R-:W4:Y:S01]  /*2950*/  LDS R29, [R7+0x1600] ;  /* 0x00160000071d7984 */ /* 0x000f220000000800 */
[----:B0-----:R-:W-:-:S03]  /*2960*/  FMUL.FTZ R20, R13, R4 ;  /* 0x000000040d147220 */ /* 0x001fc60000410000 */
[----:B------:R-:W-:Y:S04]  /*2970*/  LDS R13, [R7+0xa00] ;  /* 0x000a0000070d7984 */ /* 0x000fe80000000800 */
[----:B------:R0:W-:Y:S01]  /*2980*/  STS [R7+-0x200], R20 ;  /* 0xfffe001407007388 */ /* 0x0001e20000000800 */
[----:B-1----:R-:W-:-:S03]  /*2990*/  FMUL.FTZ R14, R11, R4 ;  /* 0x000000040b0e7220 */ /* 0x002fc60000410000 */
[----:B------:R-:W1:Y:S04]  /*29a0*/  LDS R11, [R7+0x800] ;  /* 0x00080000070b7984 */ /* 0x000e680000000800 */
[----:B------:R-:W-:Y:S01]  /*29b0*/  STS [R7+-0x400], R14 ;  /* 0xfffc000e07007388 */ /* 0x000fe20000000800 */
[-C--:B0-----:R-:W-:Y:S01]  /*29c0*/  FMUL.FTZ R20, R23, R4.reuse ;  /* 0x0000000417147220 */ /* 0x081fe20000410000 */
[-C--:B--2---:R-:W-:Y:S01]  /*29d0*/  FMUL.FTZ R23, R21, R4.reuse ;  /* 0x0000000415177220 */ /* 0x084fe20000410000 */
[-C--:B---3--:R-:W-:Y:S01]  /*29e0*/  FMUL.FTZ R24, R25, R4.reuse ;  /* 0x0000000419187220 */ /* 0x088fe20000410000 */
[----:B------:R-:W0:Y:S01]  /*29f0*/  LDS R21, [R7+0x1000] ;  /* 0x0010000007157984 */ /* 0x000e220000000800 */
[----:B----4-:R-:W-:-:S03]  /*2a00*/  FMUL.FTZ R26, R27, R4 ;  /* 0x000000041b1a7220 */ /* 0x010fc60000410000 */
[----:B------:R-:W-:Y:S04]  /*2a10*/  STS [R7+0x600], R23 ;  /* 0x0006001707007388 */ /* 0x000fe80000000800 */
[----:B------:R-:W2:Y:S04]  /*2a20*/  LDS R14, [R7+0x1200] ;  /* 0x00120000070e7984 */ /* 0x000ea80000000800 */
[----:B------:R-:W3:Y:S01]  /*2a30*/  LDS R23, [R7+0x1400] ;  /* 0x0014000007177984 */ /* 0x000ee20000000800 */
[----:B------:R-:W-:-:S03]  /*2a40*/  FMUL.FTZ R29, R29, R4 ;  /* 0x000000041d1d7220 */ /* 0x000fc60000410000 */
[----:B------:R-:W4:Y:S04]  /*2a50*/  LDS R27, [R7+0x1800] ;  /* 0x00180000071b7984 */ /* 0x000f280000000800 */
[----:B------:R-:W4:Y:S04]  /*2a60*/  LDS R25, [R7+0x1a00] ;  /* 0x001a000007197984 */ /* 0x000f280000000800 */
[----:B------:R1:W-:Y:S04]  /*2a70*/  STS [R7], R24 ;  /* 0x0000001807007388 */ /* 0x0003e80000000800 */
[----:B------:R0:W-:Y:S01]  /*2a80*/  STS [R7+0x200], R26 ;  /* 0x0002001a07007388 */ /* 0x0001e20000000800 */
[----:B-1----:R-:W-:-:S03]  /*2a90*/  FMUL.FTZ R11, R11, R4 ;  /* 0x000000040b0b7220 */ /* 0x002fc60000410000 */
[----:B------:R1:W-:Y:S01]  /*2aa0*/  STS [R7+0x400], R20 ;  /* 0x0004001407007388 */ /* 0x0003e20000000800 */
[----:B------:R-:W-:-:S03]  /*2ab0*/  FMUL.FTZ R24, R13, R4 ;  /* 0x000000040d187220 */ /* 0x000fc60000410000 */
[----:B------:R-:W-:Y:S01]  /*2ac0*/  STS [R7+0x800], R11 ;  /* 0x0008000b07007388 */ /* 0x000fe20000000800 */
[-C--:B0-----:R-:W-:Y:S01]  /*2ad0*/  FMUL.FTZ R26, R19, R4.reuse ;  /* 0x00000004131a7220 */ /* 0x081fe20000410000 */
        /* <DEDUP_REMOVED lines=17> */
.L_x_24511:
[----:B------:R-:W-:Y:S05]  /*2bf0*/  BSYNC.RECONVERGENT B1 ;  /* 0x0000000000017941 */ /* 0x000fea0003800200 */
.L_x_24510:
        /* <DEDUP_REMOVED lines=10> */
[----:B-----5:R-:W4:Y:S04]  /*2ca0*/  LDS R21, [R7+0x400] ;  /* 0x0004000007157984 */ /* 0x020f280000000800 */
        /* <DEDUP_REMOVED lines=20> */
.L_x_24514:
[----:B------:R-:W-:Y:S05]  /*2df0*/  BSYNC.RECONVERGENT B1 ;  /* 0x0000000000017941 */ /* 0x000fea0003800200 */
.L_x_24513:
        /* <DEDUP_REMOVED lines=14> */
.L_x_24506:
[----:B------:R-:W-:Y:S05]  /*2ee0*/  BSYNC.RECONVERGENT B0 ;  /* 0x0000000000007941 */ /* 0x000fea0003800200 */
.L_x_24505:
[----:B------:R-:W-:Y:S01]  /*2ef0*/  BAR.SYNC.DEFER_BLOCKING 0x0 ;  /* 0x0000000000007b1d */ /* 0x000fe20000010000 */
[----:B------:R-:W-:Y:S01]  /*2f00*/  ISETP.NE.AND P0, PT, R16, RZ, PT ;  /* 0x000000ff1000720c */ /* 0x000fe20003f05270 */
[----:B01----:R-:W-:Y:S01]  /*2f10*/  IMAD.U32 R4, RZ, RZ, UR17 ;  /* 0x00000011ff047e24 */ /* 0x003fe2000f8e00ff */
[----:B------:R-:W-:-:S03]  /*2f20*/  SHF.R.U32.HI R9, RZ, 0x5, R16 ;  /* 0x00000005ff097819 */ /* 0x000fc60000011610 */
[----:B------:R-:W0:Y:S01]  /*2f30*/  LDCU UR25, c[0x0][0x3dc] ;  /* 0x00007b80ff1977ac */ /* 0x000e220008000800 */
[----:B------:R-:W-:Y:S01]  /*2f40*/  BSSY.RECONVERGENT B0, `(.L_x_24515) ;  /* 0x0000017000007945 */ /* 0x000fe20003800200 */
[----:B------:R-:W-:Y:S01]  /*2f50*/  IMAD R9, R4, 0x40, R9 ;  /* 0x0000004004097824 */ /* 0x000fe200078e0209 */
[----:B------:R-:W1:Y:S04]  /*2f60*/  LDCU.64 UR22, c[0x0][0x3a8] ;  /* 0x00007500ff1677ac */ /* 0x000e680008000a00 */
[----:B------:R-:W-:Y:S01]  /*2f70*/  ISETP.GE.U32.AND P2, PT, R9, UR8, PT ;  /* 0x0000000809007c0c */ /* 0x000fe2000bf46070 */
[----:B------:R-:W-:-:S12]  /*2f80*/  @P0 BRA `(.L_x_24516) ;  /* 0x0000000000480947 */ /* 0x000fd80003800000 */
        /* <DEDUP_REMOVED lines=18> */
.L_x_24516:
[----:B01----:R-:W-:Y:S05]  /*30b0*/  BSYNC.RECONVERGENT B0 ;  /* 0x0000000000007941 */ /* 0x003fea0003800200 */
.L_x_24515:
[----:B------:R-:W-:Y:S01]  /*30c0*/  BSSY.RECONVERGENT B0, `(.L_x_24517) ;  /* 0x000016a000007945 */ /* 0x000fe20003800200 */
[----:B------:R-:W-:-:S03]  /*30d0*/  IMAD.MOV.U32 R20, RZ, RZ, RZ ;  /* 0x000000ffff147224 */ /* 0x000fc600078e00ff */
[----:B------:R-:W-:Y:S05]  /*30e0*/  @P2 BRA `(.L_x_24518) ;  /* 0x00000014009c2947 */ /* 0x000fea0003800000 */
[----:B------:R-:W0:Y:S01]  /*30f0*/  LDCU UR5, c[0x0][0x3c8] ;  /* 0x00007900ff0577ac */ /* 0x000e220008000800 */
[----:B-----5:R-:W-:Y:S01]  /*3100*/  IADD3 R21, PT, PT, R9, 0x4, RZ ;  /* 0x0000000409157810 */ /* 0x020fe20007ffe0ff */
[----:B------:R-:W1:Y:S01]  /*3110*/  LDC.64 R24, c[0x0][0x3b8] ;  /* 0x0000ee00ff187b82 */ /* 0x000e620000000a00 */
[----:B--2---:R-:W-:Y:S01]  /*3120*/  LOP3.LUT R5, RZ, R0, RZ, 0x33, !PT ;  /* 0x00000000ff057212 */ /* 0x004fe200078e33ff */
[----:B------:R-:W2:Y:S01]  /*3130*/  LDCU UR4, c[0x0][0x3e0] ;  /* 0x00007c00ff0477ac */ /* 0x000ea20008000800 */
[----:B------:R-:W-:Y:S01]  /*3140*/  VIMNMX.U32 R0, PT, PT, R21, UR8, !PT ;  /* 0x0000000815007c48 */ /* 0x000fe2000ffe0000 */
[----:B------:R-:W-:Y:S01]  /*3150*/  IMAD.U32 R7, RZ, RZ, UR17 ;  /* 0x00000011ff077e24 */ /* 0x000fe2000f8e00ff */
[----:B------:R-:W-:Y:S01]  /*3160*/  BSSY.RECONVERGENT B1, `(.L_x_24519) ;  /* 0x0000087000017945 */ /* 0x000fe20003800200 */
[----:B------:R-:W3:Y:S01]  /*3170*/  LDCU UR7, c[0x0][0x3fc] ;  /* 0x00007f80ff0777ac */ /* 0x000ee20008000800 */
[----:B------:R-:W-:Y:S02]  /*3180*/  IMAD.MOV.U32 R19, RZ, RZ, R9 ;  /* 0x000000ffff137224 */ /* 0x000fe400078e0009 */
[----:B------:R-:W-:Y:S01]  /*3190*/  IMAD.IADD R0, R0, 0x1, R5 ;  /* 0x0000000100007824 */ /* 0x000fe200078e0205 */
[----:B------:R-:W-:-:S03]  /*31a0*/  UIADD3 UR6, UPT, UPT, UR21, 0x7, URZ ;  /* 0x0000000715067890 */ /* 0x000fc6000fffe0ff */
[----:B------:R-:W-:Y:S01]  /*31b0*/  IMAD R26, R7, -0x40, R0 ;  /* 0xffffffc0071a7824 */ /* 0x000fe200078e0200 */
[----:B------:R-:W-:Y:S01]  /*31c0*/  LOP3.LUT P0, RZ, R0, 0x4, RZ, 0xc0, !PT ;  /* 0x0000000400ff7812 */ /* 0x000fe2000780c0ff */
[----:B------:R-:W-:Y:S01]  /*31d0*/  USHF.R.U32.HI UR6, URZ, 0x3, UR6 ;  /* 0x00000003ff067899 */ /* 0x000fe20008011606 */
[----:B------:R-:W-:Y:S01]  /*31e0*/  IMAD.MOV.U32 R7, RZ, RZ, RZ ;  /* 0x000000ffff077224 */ /* 0x000fe200078e00ff */
[----:B0-----:R-:W-:Y:S02]  /*31f0*/  UIMAD UR5, UR16, UR5, URZ ;  /* 0x00000005100572a4 */ /* 0x001fe4000f8e02ff */
[----:B--2---:R-:W-:Y:S02]  /*3200*/  UIMAD UR4, UR13, UR4, URZ ;  /* 0x000000040d0472a4 */ /* 0x004fe4000f8e02ff */
[----:B------:R-:W-:Y:S02]  /*3210*/  MOV R0, UR6 ;  /* 0x0000000600007c02 */ /* 0x000fe40008000f00 */
[----:B------:R-:W-:Y:S01]  /*3220*/  MOV R5, UR5 ;  /* 0x0000000500057c02 */ /* 0x000fe20008000f00 */
[----:B---3--:R-:W-:Y:S01]  /*3230*/  VIADD R2, R2, -UR7 ;  /* 0x8000000702027c36 */ /* 0x008fe20008000000 */
[----:B------:R-:W-:Y:S01]  /*3240*/  IADD3 R0, PT, PT, R0, -0x1, RZ ;  /* 0xffffffff00007810 */ /* 0x000fe20007ffe0ff */
[----:B------:R-:W-:Y:S01]  /*3250*/  IMAD.U32 R4, RZ, RZ, UR4 ;  /* 0x00000004ff047e24 */ /* 0x000fe2000f8e00ff */
[----:B------:R-:W-:Y:S01]  /*3260*/  LEA R22, P2, R22, UR4, 0x3 ;  /* 0x0000000416167c11 */ /* 0x000fe2000f8418ff */
[----:B-1----:R-:W-:-:S03]  /*3270*/  IMAD.WIDE R24, R5, 0x4, R24 ;  /* 0x0000000405187825 */ /* 0x002fc600078e0218 */
[----:B------:R-:W-:Y:S01]  /*3280*/  LEA.HI.X.SX32 R23, R4, RZ, 0x1, P2 ;  /* 0x000000ff04177211 */ /* 0x000fe200010f0eff */
[----:B------:R-:W-:Y:S08]  /*3290*/  @P0 BRA `(.L_x_24520) ;  /* 0x0000000400cc0947 */ /* 0x000ff00003800000 */
[----:B------:R-:W0:Y:S01]  /*32a0*/  I2F.RP R11, R28 ;  /* 0x0000001c000b7306 */ /* 0x000e220000209400 */
[----:B------:R-:W1:Y:S01]  /*32b0*/  LDC R10, c[0x0][0x400] ;  /* 0x00010000ff0a7b82 */ /* 0x000e620000000800 */
[----:B------:R-:W-:Y:S01]  /*32c0*/  SHF.L.U32 R27, R9, 0x3, RZ ;  /* 0x00000003091b7819 */ /* 0x000fe200000006ff */
[----:B------:R-:W-:Y:S01]  /*32d0*/  IMAD.MOV.U32 R20, RZ, RZ, RZ ;  /* 0x000000ffff147224 */ /* 0x000fe200078e00ff */
[----:B------:R-:W-:Y:S02]  /*32e0*/  MOV R19, R21 ;  /* 0x0000001500137202 */ /* 0x000fe40000000f00 */
        /* <DEDUP_REMOVED lines=51> */
[----:B------:R-:W-:Y:S02]  /*3620*/  VIADD R12, R18, 0x60 ;  /* 0x00000060120c7836 */ /* 0x000fe40000000000 */
[----:B------:R-:W-:-:S03]  /*3630*/  IMAD.IADD R8, R27, 0x1, -R3 ;  /* 0x000000011b087824 */ /* 0x000fc600078e0a03 */
[----:B------:R-:W-:-:S04]  /*3640*/  LEA R19, R17, R12, 0x18 ;  /* 0x0000000c11137211 */ /* 0x000fc800078ec0ff */
[----:B------:R-:W-:-:S05]  /*3650*/  LEA R19, R8, R19, 0x2 ;  /* 0x0000001308137211 */ /* 0x000fca00078e10ff */
[----:B------:R-:W2:Y:S01]  /*3660*/  LDS.128 R12, [R19] ;  /* 0x00000000130c7984 */ /* 0x000ea20000000c00 */
[----:B0-----:R-:W-:-:S03]  /*3670*/  IMAD.WIDE R4, R5, UR6, R22 ;  /* 0x0000000605047c25 */ /* 0x001fc6000f8e0216 */
[----:B-1----:R-:W-:-:S04]  /*3680*/  LEA R6, P0, R4, UR4, 0x1 ;  /* 0x0000000404067c11 */ /* 0x002fc8000f8008ff */
[----:B------:R-:W-:-:S06]  /*3690*/  LEA.HI.X R7, R4, UR5, R5, 0x1, P0 ;  /* 0x0000000504077c11 */ /* 0x000fcc00080f0c05 */
[----:B------:R-:W5:Y:S01]  /*36a0*/  LDG.E.128.CONSTANT R4, desc[UR14][R6.64] ;  /* 0x0000000e06047981 */ /* 0x000f62000c1e9d00 */
[----:B------:R-:W-:Y:S01]  /*36b0*/  ISETP.NE.AND P0, PT, R9, R0, PT ;  /* 0x000000000900720c */ /* 0x000fe20003f05270 */
[----:B------:R-:W-:Y:S01]  /*36c0*/  BSSY.RECONVERGENT B2, `(.L_x_24521) ;  /* 0x0000024000027945 */ /* 0x000fe20003800200 */
[----:B--2---:R-:W-:Y:S01]  /*36d0*/  F2FP.F16.F32.PACK_AB R12, R13, R12 ;  /* 0x0000000c0d0c723e */ /* 0x004fe200000000ff */
[----:B------:R0:W1:Y:S01]  /*36e0*/  LDS.128 R8, [R19+0x10] ;  /* 0x0000100013087984 */ /* 0x0000620000000c00 */
[----:B------:R-:W-:-:S09]  /*36f0*/  F2FP.F16.F32.PACK_AB R14, R15, R14 ;  /* 0x0000000e0f0e723e */ /* 0x000fd200000000ff */
[----:B0-----:R-:W-:Y:S05]  /*3700*/  @P0 BRA `(.L_x_24522) ;  /* 0x00000000007c0947 */ /* 0x001fea0003800000 */
[C---:B------:R-:W-:Y:S01]  /*3710*/  VIADD R13, R27.reuse, 0x1 ;  /* 0x000000011b0d7836 */ /* 0x040fe20000000000 */
[C---:B------:R-:W-:Y:S01]  /*3720*/  ISETP.GE.AND P0, PT, R27.reuse, UR21, PT ;  /* 0x000000151b007c0c */ /* 0x040fe2000bf06270 */
[----:B------:R-:W-:-:S03]  /*3730*/  VIADD R15, R27, 0x4 ;  /* 0x000000041b0f7836 */ /* 0x000fc60000000000 */
[----:B------:R-:W-:Y:S02]  /*3740*/  ISETP.GE.AND P1, PT, R13, UR21, PT ;  /* 0x000000150d007c0c */ /* 0x000fe4000bf26270 */
[C---:B-----5:R-:W-:Y:S02]  /*3750*/  PRMT R13, R4.reuse, 0x7632, R13 ;  /* 0x00007632040d7816 */ /* 0x060fe4000000000d */
[----:B------:R-:W-:Y:S02]  /*3760*/  SEL R4, R4, RZ, !P0 ;  /* 0x000000ff04047207 */ /* 0x000fe40004000000 */
[----:B------:R-:W-:Y:S02]  /*3770*/  SEL R13, R13, RZ, !P1 ;  /* 0x000000ff0d0d7207 */ /* 0x000fe40004800000 */
[----:B------:R-:W-:Y:S02]  /*3780*/  ISETP.GE.AND P2, PT, R15, UR21, PT ;  /* 0x000000150f007c0c */ /* 0x000fe4000bf46270 */
[----:B------:R-:W-:Y:S01]  /*3790*/  PRMT R4, R4, 0x5410, R13 ;  /* 0x0000541004047816 */ /* 0x000fe2000000000d */
[C---:B------:R-:W-:Y:S01]  /*37a0*/  VIADD R13, R27.reuse, 0x2 ;  /* 0x000000021b0d7836 */ /* 0x040fe20000000000 */
[----:B------:R-:W-:-:S04]  /*37b0*/  IADD3 R15, PT, PT, R27, 0x6, RZ ;  /* 0x000000061b0f7810 */ /* 0x000fc80007ffe0ff */
[----:B------:R-:W-:Y:S02]  /*37c0*/  ISETP.GE.AND P0, PT, R13, UR21, PT ;  /* 0x000000150d007c0c */ /* 0x000fe4000bf06270 */
[----:B------:R-:W-:Y:S02]  /*37d0*/  IADD3 R13, PT, PT, R27, 0x3, RZ ;  /* 0x000000031b0d7810 */ /* 0x000fe40007ffe0ff */
[----:B------:R-:W-:Y:S02]  /*37e0*/  ISETP.GE.AND P4, PT, R15, UR21, PT ;  /* 0x000000150f007c0c */ /* 0x000fe4000bf86270 */
[----:B------:R-:W-:Y:S01]  /*37f0*/  ISETP.GE.AND P1, PT, R13, UR21, PT ;  /* 0x000000150d007c0c */ /* 0x000fe2000bf26270 */
[----:B------:R-:W-:Y:S01]  /*3800*/  VIADD R13, R27, 0x5 ;  /* 0x000000051b0d7836 */ /* 0x000fe20000000000 */
[----:B------:R-:W-:Y:S01]  /*3810*/  PRMT R15, R7, 0x7632, R15 ;  /* 0x00007632070f7816 */ /* 0x000fe2000000000f */
[----:B------:R-:W-:Y:S01]  /*3820*/  VIADD R27, R27, 0x7 ;  /* 0x000000071b1b7836 */ /* 0x000fe20000000000 */
[----:B------:R-:W-:-:S02]  /*3830*/  SEL R7, R7, RZ, !P4 ;  /* 0x000000ff07077207 */ /* 0x000fc40006000000 */
[----:B------:R-:W-:Y:S02]  /*3840*/  ISETP.GE.AND P3, PT, R13, UR21, PT ;  /* 0x000000150d007c0c */ /* 0x000fe4000bf66270 */
[C---:B------:R-:W-:Y:S02]  /*3850*/  PRMT R13, R5.reuse, 0x7632, R13 ;  /* 0x00007632050d7816 */ /* 0x040fe4000000000d */
[----:B------:R-:W-:Y:S02]  /*3860*/  SEL R5, R5, RZ, !P0 ;  /* 0x000000ff05057207 */ /* 0x000fe40004000000 */
[----:B------:R-:W-:Y:S02]  /*3870*/  SEL R20, R13, RZ, !P1 ;  /* 0x000000ff0d147207 */ /* 0x000fe40004800000 */
[----:B------:R-:W-:Y:S02]  /*3880*/  ISETP.GE.AND P0, PT, R27, UR21, PT ;  /* 0x000000151b007c0c */ /* 0x000fe4000bf06270 */
[----:B------:R-:W-:-:S02]  /*3890*/  PRMT R13, R6, 0x7632, R13 ;  /* 0x00007632060d7816 */ /* 0x000fc4000000000d */
[----:B------:R-:W-:Y:S02]  /*38a0*/  PRMT R5, R5, 0x5410, R20 ;  /* 0x0000541005057816 */ /* 0x000fe40000000014 */
[----:B------:R-:W-:Y:S02]  /*38b0*/  SEL R6, R6, RZ, !P2 ;  /* 0x000000ff06067207 */ /* 0x000fe40005000000 */
[----:B------:R-:W-:Y:S02]  /*38c0*/  SEL R13, R13, RZ, !P3 ;  /* 0x000000ff0d0d7207 */ /* 0x000fe40005800000 */
[----:B------:R-:W-:Y:S02]  /*38d0*/  SEL R20, R15, RZ, !P0 ;  /* 0x000000ff0f147207 */ /* 0x000fe40004000000 */
[----:B------:R-:W-:Y:S02]  /*38e0*/  PRMT R6, R6, 0x5410, R13 ;  /* 0x0000541006067816 */ /* 0x000fe4000000000d */
[----:B------:R-:W-:-:S07]  /*38f0*/  PRMT R7, R7, 0x5410, R20 ;  /* 0x0000541007077816 */ /* 0x000fce0000000014 */
.L_x_24522:
[----:B------:R-:W-:Y:S05]  /*3900*/  BSYNC.RECONVERGENT B2 ;  /* 0x0000000000027941 */ /* 0x000fea0003800200 */
.L_x_24521:
[----:B-----5:R-:W-:Y:S01]  /*3910*/  HMUL2 R14, R14, R5 ;  /* 0x000000050e0e7232 */ /* 0x020fe20000000000 */
[----:B-1----:R-:W-:Y:S01]  /*3920*/  F2FP.F16.F32.PACK_AB R8, R9, R8 ;  /* 0x000000080908723e */ /* 0x002fe200000000ff */
        /* <DEDUP_REMOVED lines=8> */
[----:B------:R-:W-:-:S05]  /*39b0*/  FADD.FTZ R7, RZ, R4 ;  /* 0x00000004ff077221 */ /* 0x000fca0000010000 */
[----:B------:R-:W-:-:S07]  /*39c0*/  MOV R20, R7 ;  /* 0x0000000700147202 */ /* 0x000fce0000000f00 */
.L_x_24520:
[----:B------:R-:W-:Y:S05]  /*39d0*/  BSYNC.RECONVERGENT B1 ;  /* 0x0000000000017941 */ /* 0x000fea0003800200 */
.L_x_24519:
[----:B------:R-:W-:-:S13]  /*39e0*/  ISETP.GE.U32.AND P0, PT, R26, 0x4, PT ;  /* 0x000000041a00780c */ /* 0x000fda0003f06070 */
[----:B------:R-:W-:Y:S05]  /*39f0*/  @!P0 BRA `(.L_x_24518) ;  /* 0x0000000c00588947 */ /* 0x000fea0003800000 */
[----:B------:R-:W0:Y:S01]  /*3a00*/  I2F.RP R4, R28 ;  /* 0x0000001c00047306 */ /* 0x000e220000209400 */
[----:B------:R-:W-:Y:S01]  /*3a10*/  IADD3 R18, PT, PT, R18, 0x60, RZ ;  /* 0x0000006012127810 */ /* 0x000fe20007ffe0ff */
[----:B------:R-:W-:Y:S02]  /*3a20*/  IMAD.MOV.U32 R26, RZ, RZ, RZ ;  /* 0x000000ffff1a7224 */ /* 0x000fe400078e00ff */
[----:B------:R-:W-:Y:S01]  /*3a30*/  IMAD.MOV.U32 R20, RZ, RZ, R7 ;  /* 0x000000ffff147224 */ /* 0x000fe200078e0007 */
[----:B------:R-:W-:-:S03]  /*3a40*/  LEA R17, R17, R18, 0x18 ;  /* 0x0000001211117211 */ /* 0x000fc600078ec0ff */
[----:B0-----:R-:W0:Y:S02]  /*3a50*/  MUFU.RCP R4, R4 ;  /* 0x0000000400047308 */ /* 0x001e240000001000 */
[----:B0-----:R-:W-:-:S06]  /*3a60*/  VIADD R27, R4, 0xffffffe ;  /* 0x0ffffffe041b7836 */ /* 0x001fcc0000000000 */
[----:B------:R-:W0:Y:S02]  /*3a70*/  F2I.FTZ.U32.TRUNC.NTZ R27, R27 ;  /* 0x0000001b001b7305 */ /* 0x000e24000021f000 */
[----:B0-----:R-:W-:-:S04]  /*3a80*/  IMAD.MOV R5, RZ, RZ, -R27 ;  /* 0x000000ffff057224 */ /* 0x001fc800078e0a1b */
[----:B------:R-:W-:-:S04]  /*3a90*/  IMAD R5, R5, R28, RZ ;  /* 0x0000001c05057224 */ /* 0x000fc800078e02ff */
[----:B------:R-:W-:-:S07]  /*3aa0*/  IMAD.HI.U32 R26, R27, R5, R26 ;  /* 0x000000051b1a7227 */ /* 0x000fce00078e001a */
.L_x_24531:
[----:B------:R-:W0:Y:S01]  /*3ab0*/  LDC R4, c[0x0][0x400] ;  /* 0x00010000ff047b82 */ /* 0x000e220000000800 */
[----:B------:R-:W-:Y:S01]  /*3ac0*/  SHF.L.U32 R18, R19, 0x3, RZ ;  /* 0x0000000313127819 */ /* 0x000fe200000006ff */
        /* <DEDUP_REMOVED lines=8> */
[----:B------:R-:W-:-:S03]  /*3b50*/  LOP3.LUT R13, RZ, R27, RZ, 0x33, !PT ;  /* 0x0000001bff0d7212 */ /* 0x000fc600078e33ff */
[----:B------:R-:W-:-:S05]  /*3b60*/  IMAD R5, R8, R6, R5 ;  /* 0x0000000608057224 */ /* 0x000fca00078e0205 */
[----:B------:R-:W-:Y:S01]  /*3b70*/  ISETP.GT.U32.AND P1, PT, R28, R5, PT ;  /* 0x000000051c00720c */ /* 0x000fe20003f24070 */
[----:B0-----:R-:W0:-:S12]  /*3b80*/  MUFU.RCP R7, R7 ;  /* 0x0000000700077308 */ /* 0x001e180000001000 */
[----:B------:R-:W-:Y:S02]  /*3b90*/  @!P1 IMAD.IADD R5, R5, 0x1, -R8 ;  /* 0x0000000105059824 */ /* 0x000fe400078e0a08 */
[----:B------:R-:W-:-:S03]  /*3ba0*/  @!P1 VIADD R26, R26, 0x1 ;  /* 0x000000011a1a9836 */ /* 0x000fc60000000000 */
[----:B------:R-:W-:Y:S01]  /*3bb0*/  ISETP.GE.U32.AND P0, PT, R5, R28, PT ;  /* 0x0000001c0500720c */ /* 0x000fe20003f06070 */
[----:B------:R-:W-:Y:S01]  /*3bc0*/  IMAD.WIDE.U32 R28, R19, 0x4, R24 ;  /* 0x00000004131c7825 */ /* 0x000fe200078e0018 */
[----:B------:R-:W-:Y:S02]  /*3bd0*/  LOP3.LUT R5, R18, R27, RZ, 0x3c, !PT ;  /* 0x0000001b12057212 */ /* 0x000fe400078e3cff */
[----:B0-----:R-:W-:Y:S02]  /*3be0*/  IADD3 R14, PT, PT, R7, 0xffffffe, RZ ;  /* 0x0ffffffe070e7810 */ /* 0x001fe40007ffe0ff */
[----:B------:R-:W-:Y:S02]  /*3bf0*/  ISETP.GE.AND P2, PT, R5, RZ, PT ;  /* 0x000000ff0500720c */ /* 0x000fe40003f46270 */
[----:B------:R0:W1:Y:S05]  /*3c00*/  F2I.FTZ.U32.TRUNC.NTZ R15, R14 ;  /* 0x0000000e000f7305 */ /* 0x00006a000021f000 */
[----:B------:R-:W-:Y:S01]  /*3c10*/  @P0 VIADD R26, R26, 0x1 ;  /* 0x000000011a1a0836 */ /* 0x000fe20000000000 */
[----:B------:R-:W-:Y:S01]  /*3c20*/  ISETP.NE.AND P0, PT, R27, RZ, PT ;  /* 0x000000ff1b00720c */ /* 0x000fe20003f05270 */
[----:B0-----:R-:W-:-:S04]  /*3c30*/  IMAD.MOV.U32 R14, RZ, RZ, RZ ;  /* 0x000000ffff0e7224 */ /* 0x001fc800078e00ff */
[----:B------:R-:W-:Y:S01]  /*3c40*/  @!P2 IADD3 R26, PT, PT, -R26, RZ, RZ ;  /* 0x000000ff1a1aa210 */ /* 0x000fe20007ffe1ff */
[----:B-1----:R-:W-:-:S03]  /*3c50*/  IMAD.MOV R7, RZ, RZ, -R15 ;  /* 0x000000ffff077224 */ /* 0x002fc600078e0a0f */
[----:B------:R-:W-:Y:S01]  /*3c60*/  SEL R5, R13, R26, !P0 ;  /* 0x0000001a0d057207 */ /* 0x000fe20004000000 */
[----:B------:R-:W-:-:S03]  /*3c70*/  IMAD R7, R7, R12, RZ ;  /* 0x0000000c07077224 */ /* 0x000fc600078e02ff */
[----:B------:R-:W-:Y:S01]  /*3c80*/  IADD3 R6, PT, PT, R5, UR9, RZ ;  /* 0x0000000905067c10 */ /* 0x000fe2000fffe0ff */
[----:B------:R-:W-:-:S03]  /*3c90*/  IMAD.HI.U32 R14, R15, R7, R14 ;  /* 0x000000070f0e7227 */ /* 0x000fc600078e000e */
[----:B------:R-:W-:Y:S02]  /*3ca0*/  IABS R9, R6 ;  /* 0x0000000600097213 */ /* 0x000fe40000000000 */
[----:B------:R-:W-:Y:S02]  /*3cb0*/  ISETP.GE.AND P2, PT, R6, RZ, PT ;  /* 0x000000ff0600720c */ /* 0x000fe40003f46270 */
[----:B------:R-:W-:Y:S01]  /*3cc0*/  LOP3.LUT R15, RZ, R4, RZ, 0x33, !PT ;  /* 0x00000004ff0f7212 */ /* 0x000fe200078e33ff */
[----:B------:R-:W-:-:S05]  /*3cd0*/  IMAD.HI.U32 R7, R14, R9, RZ ;  /* 0x000000090e077227 */ /* 0x000fca00078e00ff */
[----:B------:R-:W-:-:S05]  /*3ce0*/  IADD3 R7, PT, PT, -R7, RZ, RZ ;  /* 0x000000ff07077210 */ /* 0x000fca0007ffe1ff */
[----:B------:R-:W-:-:S05]  /*3cf0*/  IMAD R7, R12, R7, R9 ;  /* 0x000000070c077224 */ /* 0x000fca00078e0209 */
[----:B------:R-:W-:-:S13]  /*3d00*/  ISETP.GT.U32.AND P1, PT, R12, R7, PT ;  /* 0x000000070c00720c */ /* 0x000fda0003f24070 */
[----:B------:R-:W-:-:S05]  /*3d10*/  @!P1 IMAD.IADD R7, R7, 0x1, -R12 ;  /* 0x0000000107079824 */ /* 0x000fca00078e0a0c */
[----:B------:R-:W-:-:S13]  /*3d20*/  ISETP.GT.U32.AND P1, PT, R12, R7, PT ;  /* 0x000000070c00720c */ /* 0x000fda0003f24070 */
[----:B------:R-:W-:Y:S02]  /*3d30*/  @!P1 IADD3 R7, PT, PT, R7, -R12, RZ ;  /* 0x8000000c07079210 */ /* 0x000fe40007ffe0ff */
[----:B------:R-:W-:Y:S02]  /*3d40*/  ISETP.NE.AND P1, PT, R4, RZ, PT ;  /* 0x000000ff0400720c */ /* 0x000fe40003f25270 */
[----:B------:R-:W-:Y:S01]  /*3d50*/  IADD3 R4, PT, PT, -R3, R18, RZ ;  /* 0x0000001203047210 */ /* 0x000fe20007ffe1ff */
[----:B------:R-:W-:Y:S01]  /*3d60*/  @!P2 IMAD.MOV R7, RZ, RZ, -R7 ;  /* 0x000000ffff07a224 */ /* 0x000fe200078e0a07 */
[----:B------:R-:W-:-:S03]  /*3d70*/  ISETP.GT.AND P2, PT, R5, R2, PT ;  /* 0x000000020500720c */ /* 0x000fc60003f44270 */
[----:B------:R-:W-:Y:S01]  /*3d80*/  IMAD R21, R4, 0x4, R17 ;  /* 0x0000000404157824 */ /* 0x000fe200078e0211 */
[----:B------:R-:W-:-:S04]  /*3d90*/  SEL R7, R15, R7, !P1 ;  /* 0x000000070f077207 */ /* 0x000fc80004800000 */
[----:B------:R-:W-:-:S13]  /*3da0*/  ISETP.NE.AND P3, PT, R7, RZ, PT ;  /* 0x000000ff0700720c */ /* 0x000fda0003f65270 */
[----:B------:R-:W-:Y:S05]  /*3db0*/  @!P2 BRA P3, `(.L_x_24524) ;  /* 0x0000000000d8a947 */ /* 0x000fea0001800000 */
[----:B------:R-:W2:Y:S04]  /*3dc0*/  LDG.E.CONSTANT R7, desc[UR14][R28.64] ;  /* 0x0000000e1c077981 */ /* 0x000ea8000c1e9900 */
[----:B------:R-:W0:Y:S01]  /*3dd0*/  LDS.128 R8, [R21] ;  /* 0x0000000015087984 */ /* 0x000e220000000c00 */
[----:B--2---:R-:W-:-:S03]  /*3de0*/  IMAD.WIDE R6, R7, UR25, R22 ;  /* 0x0000001907067c25 */ /* 0x004fc6000f8e0216 */
[----:B------:R-:W-:-:S04]  /*3df0*/  LEA R4, P2, R6, UR22, 0x1 ;  /* 0x0000001606047c11 */ /* 0x000fc8000f8408ff */
[----:B------:R-:W-:-:S06]  /*3e00*/  LEA.HI.X R5, R6, UR23, R7, 0x1, P2 ;  /* 0x0000001706057c11 */ /* 0x000fcc00090f0c07 */
[----:B------:R-:W5:Y:S01]  /*3e10*/  LDG.E.128.CONSTANT R4, desc[UR14][R4.64] ;  /* 0x0000000e04047981 */ /* 0x000f62000c1e9d00 */
[----:B0-----:R-:W-:Y:S01]  /*3e20*/  F2FP.F16.F32.PACK_AB R26, R9, R8 ;  /* 0x00000008091a723e */ /* 0x001fe200000000ff */
[----:B------:R-:W-:Y:S01]  /*3e30*/  BSSY.RECONVERGENT B2, `(.L_x_24525) ;  /* 0x0000026000027945 */ /* 0x000fe20003800200 */
[----:B------:R-:W-:Y:S02]  /*3e40*/  F2FP.F16.F32.PACK_AB R29, R11, R10 ;  /* 0x0000000a0b1d723e */ /* 0x000fe400000000ff */
[----:B------:R-:W0:Y:S01]  /*3e50*/  LDS.128 R8, [R21+0x10] ;  /* 0x0000100015087984 */ /* 0x000e220000000c00 */
[----:B------:R-:W-:Y:S02]  /*3e60*/  ISETP.NE.AND P2, PT, R19, R0, PT ;  /* 0x000000001300720c */ /* 0x000fe40003f45270 */
[----:B0-----:R-:W-:Y:S02]  /*3e70*/  F2FP.F16.F32.PACK_AB R8, R9, R8 ;  /* 0x000000080908723e */ /* 0x001fe400000000ff */
[----:B------:R-:W-:-:S09]  /*3e80*/  F2FP.F16.F32.PACK_AB R10, R11, R10 ;  /* 0x0000000a0b0a723e */ /* 0x000fd200000000ff */
[----:B------:R-:W-:Y:S05]  /*3e90*/  @P2 BRA `(.L_x_24526) ;  /* 0x00000000007c2947 */ /* 0x000fea0003800000 */
[----:B------:R-:W-:-:S04]  /*3ea0*/  IADD3 R9, PT, PT, R18, 0x2, RZ ;  /* 0x0000000212097810 */ /* 0x000fc80007ffe0ff */
[----:B------:R-:W-:Y:S01]  /*3eb0*/  ISETP.GE.AND P2, PT, R9, UR21, PT ;  /* 0x0000001509007c0c */ /* 0x000fe2000bf46270 */
[----:B------:R-:W-:-:S05]  /*3ec0*/  VIADD R9, R18, 0x3 ;  /* 0x0000000312097836 */ /* 0x000fca0000000000 */
        /* <DEDUP_REMOVED lines=20> */
[C---:B------:R-:W-:Y:S02]  /*4010*/  IADD3 R9, PT, PT, R18.reuse, 0x1, RZ ;  /* 0x0000000112097810 */ /* 0x040fe40007ffe0ff */
[----:B------:R-:W-:-:S02]  /*4020*/  ISETP.GE.AND P2, PT, R18, UR21, PT ;  /* 0x0000001512007c0c */ /* 0x000fc4000bf46270 */
[----:B------:R-:W-:Y:S02]  /*4030*/  ISETP.GE.AND P3, PT, R9, UR21, PT ;  /* 0x0000001509007c0c */ /* 0x000fe4000bf66270 */
[C---:B------:R-:W-:Y:S02]  /*4040*/  PRMT R9, R4.reuse, 0x7632, R9 ;  /* 0x0000763204097816 */ /* 0x040fe40000000009 */
[----:B------:R-:W-:Y:S02]  /*4050*/  SEL R4, R4, RZ, !P2 ;  /* 0x000000ff04047207 */ /* 0x000fe40005000000 */
[----:B------:R-:W-:Y:S02]  /*4060*/  SEL R9, R9, RZ, !P3 ;  /* 0x000000ff09097207 */ /* 0x000fe40005800000 */
[----:B------:R-:W-:Y:S02]  /*4070*/  PRMT R7, R7, 0x5410, R28 ;  /* 0x0000541007077816 */ /* 0x000fe4000000001c */
[----:B------:R-:W-:-:S07]  /*4080*/  PRMT R4, R4, 0x5410, R9 ;  /* 0x0000541004047816 */ /* 0x000fce0000000009 */
.L_x_24526:
[----:B------:R-:W-:Y:S05]  /*4090*/  BSYNC.RECONVERGENT B2 ;  /* 0x0000000000027941 */ /* 0x000fea0003800200 */
.L_x_24525:
        /* <DEDUP_REMOVED lines=8> */
.L_x_24524:
[----:B------:R-:W-:Y:S05]  /*4120*/  BSYNC.RECONVERGENT B1 ;  /* 0x0000000000017941 */ /* 0x000fea0003800200 */
.L_x_24523:
[----:B------:R-:W-:Y:S01]  /*4130*/  IABS R28, R27 ;  /* 0x0000001b001c7213 */ /* 0x000fe20000000000 */
[----:B------:R-:W-:Y:S01]  /*4140*/  VIADD R9, R19, 0x4 ;  /* 0x0000000413097836 */ /* 0x000fe20000000000 */
[----:B------:R-:W-:Y:S01]  /*4150*/  BSSY.RECONVERGENT B1, `(.L_x_24527) ;  /* 0x000005d000017945 */ /* 0x000fe20003800200 */
[----:B------:R-:W-:Y:S01]  /*4160*/  IMAD.MOV.U32 R4, RZ, RZ, RZ ;  /* 0x000000ffff047224 */ /* 0x000fe200078e00ff */
[----:B------:R-:W0:Y:S02]  /*4170*/  I2F.RP R6, R28 ;  /* 0x0000001c00067306 */ /* 0x000e240000209400 */
[----:B------:R-:W-:-:S04]  /*4180*/  SHF.L.U32 R29, R9, 0x3, RZ ;  /* 0x00000003091d7819 */ /* 0x000fc800000006ff */
[----:B------:R-:W-:-:S04]  /*4190*/  LOP3.LUT R27, R29, R27, RZ, 0x3c, !PT ;  /* 0x0000001b1d1b7212 */ /* 0x000fc800078e3cff */
[----:B------:R-:W-:Y:S01]  /*41a0*/  ISETP.GE.AND P4, PT, R27, RZ, PT ;  /* 0x000000ff1b00720c */ /* 0x000fe20003f86270 */
[----:B0-----:R-:W0:Y:S02]  /*41b0*/  MUFU.RCP R6, R6 ;  /* 0x0000000600067308 */ /* 0x001e240000001000 */
[----:B0-----:R-:W-:-:S06]  /*41c0*/  VIADD R7, R6, 0xffffffe ;  /* 0x0ffffffe06077836 */ /* 0x001fcc0000000000 */
[----:B------:R-:W0:Y:S02]  /*41d0*/  F2I.FTZ.U32.TRUNC.NTZ R5, R7 ;  /* 0x0000000700057305 */ /* 0x000e24000021f000 */
[----:B0-----:R-:W-:-:S05]  /*41e0*/  IADD3 R11, PT, PT, RZ, -R5, RZ ;  /* 0x80000005ff0b7210 */ /* 0x001fca0007ffe0ff */
[----:B------:R-:W-:-:S04]  /*41f0*/  IMAD R11, R11, R28, RZ ;  /* 0x0000001c0b0b7224 */ /* 0x000fc800078e02ff */
[----:B------:R-:W-:Y:S01]  /*4200*/  IMAD.HI.U32 R26, R5, R11, R4 ;  /* 0x0000000b051a7227 */ /* 0x000fe200078e0004 */
[----:B------:R-:W-:-:S05]  /*4210*/  IABS R5, R29 ;  /* 0x0000001d00057213 */ /* 0x000fca0000000000 */
[----:B------:R-:W-:-:S05]  /*4220*/  IMAD.HI.U32 R4, R26, R5, RZ ;  /* 0x000000051a047227 */ /* 0x000fca00078e00ff */
[----:B------:R-:W-:-:S05]  /*4230*/  IADD3 R6, PT, PT, -R4, RZ, RZ ;  /* 0x000000ff04067210 */ /* 0x000fca0007ffe1ff */
[----:B------:R-:W-:-:S05]  /*4240*/  IMAD R5, R28, R6, R5 ;  /* 0x000000061c057224 */ /* 0x000fca00078e0205 */
[----:B------:R-:W-:-:S13]  /*4250*/  ISETP.GT.U32.AND P3, PT, R28, R5, PT ;  /* 0x000000051c00720c */ /* 0x000fda0003f64070 */
[----:B------:R-:W-:Y:S01]  /*4260*/  @!P3 IMAD.IADD R5, R5, 0x1, -R28 ;  /* 0x000000010505b824 */ /* 0x000fe200078e0a1c */
[----:B------:R-:W-:-:S04]  /*4270*/  @!P3 IADD3 R4, PT, PT, R4, 0x1, RZ ;  /* 0x000000010404b810 */ /* 0x000fc80007ffe0ff */
[----:B------:R-:W-:-:S13]  /*4280*/  ISETP.GE.U32.AND P2, PT, R5, R28, PT ;  /* 0x0000001c0500720c */ /* 0x000fda0003f46070 */
[----:B------:R-:W-:-:S05]  /*4290*/  @P2 VIADD R4, R4, 0x1 ;  /* 0x0000000104042836 */ /* 0x000fca0000000000 */
[----:B------:R-:W-:-:S04]  /*42a0*/  @!P4 IADD3 R4, PT, PT, -R4, RZ, RZ ;  /* 0x000000ff0404c210 */ /* 0x000fc80007ffe1ff */
        /* <DEDUP_REMOVED lines=12> */
[----:B------:R-:W-:-:S05]  /*4370*/  @!P2 IMAD.MOV R5, RZ, RZ, -R5 ;  /* 0x000000ffff05a224 */ /* 0x000fca00078e0a05 */
[----:B------:R-:W-:-:S04]  /*4380*/  SEL R5, R15, R5, !P1 ;  /* 0x000000050f057207 */ /* 0x000fc80004800000 */
[----:B------:R-:W-:-:S13]  /*4390*/  ISETP.NE.AND P1, PT, R5, RZ, PT ;  /* 0x000000ff0500720c */ /* 0x000fda0003f25270 */
[----:B------:R-:W-:Y:S05]  /*43a0*/  @!P0 BRA P1, `(.L_x_24528) ;  /* 0x0000000000dc8947 */ /* 0x000fea0000800000 */
[----:B------:R-:W-:Y:S01]  /*43b0*/  IMAD.WIDE.U32 R10, R19, 0x4, R24 ;  /* 0x00000004130a7825 */ /* 0x000fe200078e0018 */
[----:B------:R-:W0:Y:S04]  /*43c0*/  LDS.128 R12, [R21+0x80] ;  /* 0x00008000150c7984 */ /* 0x000e280000000c00 */
[----:B------:R-:W2:Y:S02]  /*43d0*/  LDG.E.CONSTANT R7, desc[UR14][R10.64+0x10] ;  /* 0x0000100e0a077981 */ /* 0x000ea4000c1e9900 */
[----:B--2---:R-:W-:-:S03]  /*43e0*/  IMAD.WIDE R6, R7, UR25, R22 ;  /* 0x0000001907067c25 */ /* 0x004fc6000f8e0216 */
[----:B------:R-:W-:-:S04]  /*43f0*/  LEA R4, P0, R6, UR22, 0x1 ;  /* 0x0000001606047c11 */ /* 0x000fc8000f8008ff */
[----:B------:R-:W-:-:S06]  /*4400*/  LEA.HI.X R5, R6, UR23, R7, 0x1, P0 ;  /* 0x0000001706057c11 */ /* 0x000fcc00080f0c07 */
[----:B------:R-:W5:Y:S01]  /*4410*/  LDG.E.128.CONSTANT R4, desc[UR14][R4.64] ;  /* 0x0000000e04047981 */ /* 0x000f62000c1e9d00 */
[----:B------:R-:W-:Y:S01]  /*4420*/  ISETP.NE.AND P0, PT, R9, R0, PT ;  /* 0x000000000900720c */ /* 0x000fe20003f05270 */
[----:B------:R-:W-:Y:S01]  /*4430*/  BSSY.RECONVERGENT B2, `(.L_x_24529) ;  /* 0x0000024000027945 */ /* 0x000fe20003800200 */
[----:B0-----:R-:W-:Y:S01]  /*4440*/  F2FP.F16.F32.PACK_AB R12, R13, R12 ;  /* 0x0000000c0d0c723e */ /* 0x001fe200000000ff */
[----:B------:R0:W1:Y:S01]  /*4450*/  LDS.128 R8, [R21+0x90] ;  /* 0x0000900015087984 */ /* 0x0000620000000c00 */
[----:B------:R-:W-:-:S09]  /*4460*/  F2FP.F16.F32.PACK_AB R14, R15, R14 ;  /* 0x0000000e0f0e723e */ /* 0x000fd200000000ff */
[----:B0-----:R-:W-:Y:S05]  /*4470*/  @P0 BRA `(.L_x_24530) ;  /* 0x00000000007c0947 */ /* 0x001fea0003800000 */
[C---:B------:R-:W-:Y:S01]  /*4480*/  IADD3 R13, PT, PT, R18.reuse, 0x21, RZ ;  /* 0x00000021120d7810 */ /* 0x040fe20007ffe0ff */
[----:B------:R-:W-:Y:S01]  /*4490*/  VIADD R15, R18, 0x24 ;  /* 0x00000024120f7836 */ /* 0x000fe20000000000 */
[----:B------:R-:W-:Y:S02]  /*44a0*/  ISETP.GE.AND P0, PT, R29, UR21, PT ;  /* 0x000000151d007c0c */ /* 0x000fe4000bf06270 */
[----:B------:R-:W-:Y:S02]  /*44b0*/  ISETP.GE.AND P1, PT, R13, UR21, PT ;  /* 0x000000150d007c0c */ /* 0x000fe4000bf26270 */
[C---:B-----5:R-:W-:Y:S02]  /*44c0*/  PRMT R13, R4.reuse, 0x7632, R13 ;  /* 0x00007632040d7816 */ /* 0x060fe4000000000d */
[----:B------:R-:W-:Y:S02]  /*44d0*/  SEL R4, R4, RZ, !P0 ;  /* 0x000000ff04047207 */ /* 0x000fe40004000000 */
[----:B------:R-:W-:-:S02]  /*44e0*/  SEL R13, R13, RZ, !P1 ;  /* 0x000000ff0d0d7207 */ /* 0x000fc40004800000 */
[----:B------:R-:W-:Y:S01]  /*44f0*/  ISETP.GE.AND P2, PT, R15, UR21, PT ;  /* 0x000000150f007c0c */ /* 0x000fe2000bf46270 */
[----:B------:R-:W-:Y:S01]  /*4500*/  VIADD R15, R18, 0x26 ;  /* 0x00000026120f7836 */ /* 0x000fe20000000000 */
[----:B------:R-:W-:Y:S01]  /*4510*/  PRMT R4, R4, 0x5410, R13 ;  /* 0x0000541004047816 */ /* 0x000fe2000000000d */
[----:B------:R-:W-:-:S03]  /*4520*/  VIADD R13, R18, 0x22 ;  /* 0x00000022120d7836 */ /* 0x000fc60000000000 */
[----:B------:R-:W-:Y:S02]  /*4530*/  ISETP.GE.AND P4, PT, R15, UR21, PT ;  /* 0x000000150f007c0c */ /* 0x000fe4000bf86270 */
[----:B------:R-:W-:Y:S02]  /*4540*/  ISETP.GE.AND P0, PT, R13, UR21, PT ;  /* 0x000000150d007c0c */ /* 0x000fe4000bf06270 */
[C---:B------:R-:W-:Y:S02]  /*4550*/  IADD3 R13, PT, PT, R18.reuse, 0x23, RZ ;  /* 0x00000023120d7810 */ /* 0x040fe40007ffe0ff */
[C---:B------:R-:W-:Y:S02]  /*4560*/  IADD3 R15, PT, PT, R18.reuse, 0x27, RZ ;  /* 0x00000027120f7810 */ /* 0x040fe40007ffe0ff */
        /* <DEDUP_REMOVED lines=16> */
.L_x_24530:
[----:B------:R-:W-:Y:S05]  /*4670*/  BSYNC.RECONVERGENT B2 ;  /* 0x0000000000027941 */ /* 0x000fea0003800200 */
.L_x_24529:
[----:B-----5:R-:W-:Y:S01]  /*4680*/  HMUL2 R5, R14, R5 ;  /* 0x000000050e057232 */ /* 0x020fe20000000000 */
[----:B-1----:R-:W-:Y:S02]  /*4690*/  F2FP.F16.F32.PACK_AB R8, R9, R8 ;  /* 0x000000080908723e */ /* 0x002fe400000000ff */
[----:B------:R-:W-:Y:S01]  /*46a0*/  F2FP.F16.F32.PACK_AB R10, R11, R10 ;  /* 0x0000000a0b0a723e */ /* 0x000fe200000000ff */
[----:B------:R-:W-:-:S04]  /*46b0*/  HFMA2 R5, R12, R4, R5 ;  /* 0x000000040c057231 */ /* 0x000fc80000000005 */
[----:B------:R-:W-:-:S04]  /*46c0*/  HFMA2 R5, R8, R6, R5 ;  /* 0x0000000608057231 */ /* 0x000fc80000000005 */
[----:B------:R-:W-:-:S05]  /*46d0*/  HFMA2 R5, R10, R7, R5 ;  /* 0x000000070a057231 */ /* 0x000fca0000000005 */
[--C-:B------:R-:W-:Y:S02]  /*46e0*/  HADD2.F32 R4, -RZ, R5.reuse.H0_H0 ;  /* 0x20000005ff047230 */ /* 0x100fe40000004100 */
[----:B------:R-:W-:-:S05]  /*46f0*/  HADD2.F32 R5, -RZ, R5.H1_H1 ;  /* 0x30000005ff057230 */ /* 0x000fca0000004100 */
[----:B------:R-:W-:-:S04]  /*4700*/  FADD.FTZ R5, R4, R5 ;  /* 0x0000000504057221 */ /* 0x000fc80000010000 */
[----:B------:R-:W-:-:S07]  /*4710*/  FADD.FTZ R20, R20, R5 ;  /* 0x0000000514147221 */ /* 0x000fce0000010000 */
.L_x_24528:
[----:B------:R-:W-:Y:S05]  /*4720*/  BSYNC.RECONVERGENT B1 ;  /* 0x0000000000017941 */ /* 0x000fea0003800200 */
.L_x_24527:
[----:B------:R-:W-:-:S05]  /*4730*/  VIADD R19, R19, 0x8 ;  /* 0x0000000813137836 */ /* 0x000fca0000000000 */
[----:B------:R-:W-:-:S13]  /*4740*/  ISETP.GE.U32.AND P0, PT, R19, UR8, PT ;  /* 0x0000000813007c0c */ /* 0x000fda000bf06070 */
[----:B------:R-:W-:Y:S05]  /*4750*/  @!P0 BRA `(.L_x_24531) ;  /* 0xfffffff000d48947 */ /* 0x000fea000383ffff */
.L_x_24518:
[----:B------:R-:W-:Y:S05]  /*4760*/  BSYNC.RECONVERGENT B0 ;  /* 0x0000000000007941 */ /* 0x000fea0003800200 */
.L_x_24517:
[----:B------:R-:W0:Y:S08]  /*4770*/  S2UR UR5, SR_CgaCtaId ;  /* 0x00000000000579c3 */ /* 0x000e300000008800 */
        /* <DEDUP_REMOVED lines=8> */
[----:B------:R-:W-:Y:S01]  /*4800*/  ISETP.GT.U32.AND P2, PT, R16, 0x1f, PT ;  /* 0x0000001f1000780c */ /* 0x000fe20003f44070 */
[----:B0-----:R-:W-:-:S06]  /*4810*/  ULEA UR4, UR5, UR4, 0x18 ;  /* 0x0000000405047291 */ /* 0x001fcc000f8ec0ff */
[----:B--2---:R-:W-:Y:S02]  /*4820*/  LEA R5, R0, UR4, 0x2 ;  /* 0x0000000400057c11 */ /* 0x004fe4000f8e10ff */
[----:B------:R-:W-:-:S03]  /*4830*/  LOP3.LUT R0, R16, 0x1f, RZ, 0xc0, !PT ;  /* 0x0000001f10007812 */ /* 0x000fc600078ec0ff */
[----:B------:R-:W-:Y:S01]  /*4840*/  @!P0 STS [R5+-0x100], R20 ;  /* 0xffff001405008388 */ /* 0x000fe20000000800 */
[----:B------:R-:W-:Y:S01]  /*4850*/  BAR.SYNC.DEFER_BLOCKING 0x0 ;  /* 0x0000000000007b1d */ /* 0x000fe20000010000 */
[----:B------:R-:W-:-:S13]  /*4860*/  ISETP.NE.AND P0, PT, R3, 0x20, PT ;  /* 0x000000200300780c */ /* 0x000fda0003f05270 */
        /* <DEDUP_REMOVED lines=15> */
[----:B------:R-:W-:Y:S02]  /*4960*/  F2FP.F16.F32.PACK_AB R20, RZ, R20 ;  /* 0x00000014ff14723e */ /* 0x000fe400000000ff */
[----:B------:R-:W-:-:S04]  /*4970*/  MOV R3, UR4 ;  /* 0x0000000400037c02 */ /* 0x000fc80008000f00 */
[----:B------:R-:W-:-:S05]  /*4980*/  LEA R0, P0, R3, R0, 0x5 ;  /* 0x0000000003007211 */ /* 0x000fca00078028ff */
[----:B------:R-:W-:Y:S01]  /*4990*/  IMAD.X R3, RZ, RZ, RZ, P0 ;  /* 0x000000ffff037224 */ /* 0x000fe200000e06ff */
[----:B0-----:R-:W-:-:S04]  /*49a0*/  LEA R2, P0, R0, UR6, 0x1 ;  /* 0x0000000600027c11 */ /* 0x001fc8000f8008ff */
[----:B------:R-:W-:-:S05]  /*49b0*/  LEA.HI.X R3, R0, UR7, R3, 0x1, P0 ;  /* 0x0000000700037c11 */ /* 0x000fca00080f0c03 */
[----:B------:R-:W-:Y:S01]  /*49c0*/  STG.E.U16 desc[UR14][R2.64], R20 ;  /* 0x0000001402007986 */ /* 0x000fe2000c10150e */
[----:B------:R-:W-:Y:S05]  /*49d0*/  EXIT ;  /* 0x000000000000794d */ /* 0x000fea0003800000 */
.L_x_24492:
        /* <DEDUP_REMOVED lines=8> */
.L_x_24533:
[----:B------:R-:W-:Y:S05]  /*4a60*/  BSYNC B2 ;  /* 0x0000000000027941 */ /* 0x000fea0003800000 */
.L_x_24532:
        /* <DEDUP_REMOVED lines=8> */
.L_x_24534:
[----:B------:R-:W-:Y:S05]  /*4af0*/  BRA `(.L_x_24535) ;  /* 0xffffffc400f47947 */ /* 0x000fea000383ffff */
.L_x_24494:
        /* <DEDUP_REMOVED lines=8> */
.L_x_24537:
[----:B------:R-:W-:Y:S05]  /*4b80*/  BSYNC B0 ;  /* 0x0000000000007941 */ /* 0x000fea0003800000 */
.L_x_24536:
        /* <DEDUP_REMOVED lines=9> */
.L_x_24538:
[----:B------:R-:W-:Y:S02]  /*4c20*/  IMAD.MOV.U32 R14, RZ, RZ, 0x4 ;  /* 0x00000004ff0e7424 */ /* 0x000fe400078e00ff */
[----:B------:R-:W-:-:S05]  /*4c30*/  IMAD.MOV.U32 R10, RZ, RZ, R12 ;  /* 0x000000ffff0a7224 */ /* 0x000fca00078e000c */
[----:B------:R-:W-:-:S04]  /*4c40*/  FMNMX.FTZ R10, R5, R10, !PT ;  /* 0x0000000a050a7209 */ /* 0x000fc80007810000 */
[----:B------:R-:W-:-:S07]  /*4c50*/  MOV R11, R10 ;  /* 0x0000000a000b7202 */ /* 0x000fce0000000f00 */
[----:B------:R-:W-:Y:S05]  /*4c60*/  WARPSYNC.COLLECTIVE R13, `(.L_x_24539) ;  /* 0x000000000d087348 */ /* 0x000fea0003c00000 */
[----:B------:R0:W1:Y:S02]  /*4c70*/  SHFL.BFLY P3, R12, R11, R14, R24 ;  /* 0x0c00000e0b0c7389 */ /* 0x0000640000060018 */
[----:B01----:R-:W-:Y:S05]  /*4c80*/  ENDCOLLECTIVE ;  /* 0x000000000000791b */ /* 0x003fea0003800000 */
.L_x_24539:
[----:B------:R-:W-:Y:S01]  /*4c90*/  MOV R7, R12 ;  /* 0x0000000c00077202 */ /* 0x000fe20000000f00 */
[----:B------:R-:W-:Y:S06]  /*4ca0*/  BRA `(.L_x_24540) ;  /* 0xffffffc800207947 */ /* 0x000fec000383ffff */
.L_x_24541:
        /* <DEDUP_REMOVED lines=13> */
.L_x_27694:


//--------------------- .text._ZN4vllm25paged_attention_v2_kernelIffLi256ELi32ELi128ELNS_18Fp8KVCacheDataTypeE0ELb0ELi512EEEvPfS2_PT_PKS3_PKT0_S9_ifPKiSB_iPKfiiiSD_SD_iiiii --------------------------
	.section	.text._ZN4vllm25paged_attention_v2_kernelIffLi256ELi32ELi128ELNS_18Fp8KVCacheDataTypeE0ELb0ELi512EEEvPfS2_PT_PKS3_PKT0_S9_ifPKiSB_iPKfiiiSD_SD_iiiii,"ax",@progbits
	.align	128
        .global         _ZN4vllm25paged_attention_v2_kernelIffLi256ELi32ELi128ELNS_18Fp8KVCacheDataTypeE0ELb0ELi512EEEvPfS2_PT_PKS3_PKT0_S9_ifPKiSB_iPKfiiiSD_SD_iiiii
        .type           _ZN4vllm25paged_attention_v2_kernelIffLi256ELi32ELi128ELNS_18Fp8KVCacheDataTypeE0ELb0ELi512EEEvPfS2_PT_PKS3_PKT0_S9_ifPKiSB_iPKfiiiSD_SD_iiiii,@function
        .size           _ZN4vllm25paged_attention_v2_kernelIffLi256ELi32ELi128ELNS_18Fp8KVCacheDataTypeE0ELb0ELi512EEEvPfS2_PT_PKS3_PKT0_S9_ifPKiSB_iPKfiiiSD_SD_iiiii,(.L_x_27695 - _ZN4vllm25paged_attention_v2_kernelIffLi256ELi32ELi128ELNS_18Fp8KVCacheDataTypeE0ELb0ELi512EEEvPfS2_PT_PKS3_PKT0_S9_ifPKiSB_iPKfiiiSD_SD_iiiii)
        .other          _ZN4vllm25paged_attention_v2_kernelIffLi256ELi32ELi128ELNS_18Fp8KVCacheDataTypeE0ELb0ELi512EEEvPfS2_PT_PKS3_PKT0_S9_ifPKiSB_iPKfiiiSD_SD_iiiii,@"STO_CUDA_ENTRY STV_DEFAULT"
_ZN4vllm25paged_attention_v2_kernelIffLi256ELi32ELi128ELNS_18Fp8KVCacheDataTypeE0ELb0ELi512EEEvPfS2_PT_PKS3_PKT0_S9_ifPKiSB_iPKfiiiSD_SD_iiiii:
.text._ZN4vllm25paged_attention_v2_kernelIffLi256ELi32ELi128ELNS_18Fp8KVCacheDataTypeE0ELb0ELi512EEEvPfS2_PT_PKS3_PKT0_S9_ifPKiSB_iPKfiiiSD_SD_iiiii:
[----:B------:R-:W0:Y:S08]  /*0000*/  LDC R1, c[0x0][0x37c] ;  /* 0x0000df00ff017b82 */ /* 0x000e300000000800 */
[----:B------:R-:W1:Y:S01]  /*0010*/  S2UR UR14, SR_CTAID.Y ;  /* 0x00000000000e79c3 */ /* 0x000e620000002600 */
[----:B------:R-:W1:Y:S01]  /*0020*/  LDCU.64 UR4, c[0x0][0x3c0] ;  /* 0x00007800ff0477ac */ /* 0x000e620008000a00 */
[----:B0-----:R-:W-:Y:S01]  /*0030*/  IADD3 R1, PT, PT, R1, -0xa8, RZ ;  /* 0xffffff5801017810 */ /* 0x001fe20007ffe0ff */
[----:B------:R-:W0:Y:S01]  /*0040*/  LDCU.64 UR12, c[0x0][0x358] ;  /* 0x00006b00ff0c77ac */ /* 0x000e220008000a00 */
[----:B-1----:R-:W-:-:S06]  /*0050*/  UIMAD.WIDE.U32 UR4, UR14, 0x4, UR4 ;  /* 0x000000040e0478a5 */ /* 0x002fcc000f8e0004 */
[----:B------:R-:W-:Y:S02]  /*0060*/  MOV R2, UR4 ;  /* 0x0000000400027c02 */ /* 0x000fe40008000f00 */
[----:B------:R-:W-:-:S05]  /*0070*/  MOV R3, UR5 ;  /* 0x0000000500037c02 */ /* 0x000fca0008000f00 */
        /* <DEDUP_REMOVED lines=12> */
[----:B------:R-:W-:Y:S01]  /*0140*/  HFMA2 R236, -RZ, RZ, 0, 0 ;  /* 0x00000000ffec7431 */ /* 0x000fe200000001ff */
[----:B------:R-:W0:Y:S01]  /*0150*/  LDCU UR20, c[0x0][0x3b4] ;  /* 0x00007680ff1477ac */ /* 0x000e220008000800 */
[----:B------:R-:W0:Y:S01]  /*0160*/  LDCU.64 UR18, c[0x0][0x3a0] ;  /* 0x00007400ff1277ac */ /* 0x000e220008000a00 */
[----:B-1----:R-:W-:-:S04]  /*0170*/  MOV R0, UR6 ;  /* 0x0000000600007c02 */ /* 0x002fc80008000f00 */
[----:B------:R-:W-:Y:S01]  /*0180*/  IABS R13, R0 ;  /* 0x00000000000d7213 */ /* 0x000fe20000000000 */
[----:B---3--:R-:W-:Y:S01]  /*0190*/  UIMAD UR4, UR14, UR4, URZ ;  /* 0x000000040e0472a4 */ /* 0x008fe2000f8e02ff */
[----:B--2---:R-:W-:Y:S02]  /*01a0*/  MOV R4, UR16 ;  /* 0x0000001000047c02 */ /* 0x004fe40008000f00 */
[----:B------:R-:W1:Y:S01]  /*01b0*/  I2F.RP R0, R13 ;  /* 0x0000000d00007306 */ /* 0x000e620000209400 */
[----:B------:R-:W-:Y:S01]  /*01c0*/  USHF.R.S32.HI UR5, URZ, 0x1f, UR4 ;  /* 0x0000001fff057899 */ /* 0x000fe20008011404 */
[----:B0-----:R-:W-:-:S06]  /*01d0*/  ISETP.GT.U32.AND P0, PT, R2, 0x3f, PT ;  /* 0x0000003f0200780c */ /* 0x001fcc0003f04070 */
[----:B-1----:R-:W0:Y:S07]  /*01e0*/  MUFU.RCP R0, R0 ;  /* 0x0000000000007308 */ /* 0x002e2e0000001000 */
[----:B------:R-:W1:Y:S01]  /*01f0*/  @!P0 LDC.64 R8, c[0x0][0x398] ;  /* 0x0000e600ff088b82 */ /* 0x000e620000000a00 */
[----:B------:R-:W-:Y:S02]  /*0200*/  @!P0 SHF.L.U32 R4, R4, 0x8, RZ ;  /* 0x0000000804048819 */ /* 0x000fe400000006ff */
[----:B------:R-:W-:-:S04]  /*0210*/  @!P0 SHF.L.U32 R3, R2, 0x2, RZ ;  /* 0x0000000202038819 */ /* 0x000fc800000006ff */
[----:B------:R-:W-:-:S04]  /*0220*/  @!P0 IADD3 R3, P1, P2, R3, UR4, R4 ;  /* 0x0000000403038c10 */ /* 0x000fc8000fa3e004 */
[----:B------:R-:W-:Y:S02]  /*0230*/  @!P0 IADD3.X R6, PT, PT, RZ, UR5, RZ, P1, P2 ;  /* 0x00000005ff068c10 */ /* 0x000fe40008fe44ff */
[----:B-1----:R-:W-:-:S04]  /*0240*/  @!P0 LEA R4, P1, R3, R8, 0x2 ;  /* 0x0000000803048211 */ /* 0x002fc800078210ff */
[----:B------:R-:W-:Y:S02]  /*0250*/  @!P0 LEA.HI.X R5, R3, R9, R6, 0x2, P1 ;  /* 0x0000000903058211 */ /* 0x000fe400008f1406 */
[----:B0-----:R-:W-:Y:S01]  /*0260*/  IADD3 R6, PT, PT, R0, 0xffffffe, RZ ;  /* 0x0ffffffe00067810 */ /* 0x001fe20007ffe0ff */
[----:B------:R-:W0:Y:S02]  /*0270*/  LDC R3, c[0x0][0x370] ;  /* 0x0000dc00ff037b82 */ /* 0x000e240000000800 */
[----:B------:R1:W2:Y:S01]  /*0280*/  @!P0 LDG.E.128.CONSTANT R8, desc[UR12][R4.64] ;  /* 0x0000000c04088981 */ /* 0x0002a2000c1e9d00 */
[----:B------:R3:W5:Y:S01]  /*0290*/  F2I.FTZ.U32.TRUNC.NTZ R7, R6 ;  /* 0x0000000600077305 */ /* 0x000762000021f000 */
[----:B------:R-:W-:Y:S01]  /*02a0*/  UISETP.NE.AND UP0, UPT, UR6, URZ, UPT ;  /* 0x000000ff0600728c */ /* 0x000fe2000bf05270 */
[----:B---3--:R-:W-:Y:S01]  /*02b0*/  HFMA2 R6, -RZ, RZ, 0, 0 ;  /* 0x00000000ff067431 */ /* 0x008fe200000001ff */
[----:B-----5:R-:W-:-:S05]  /*02c0*/  IADD3 R0, PT, PT, RZ, -R7, RZ ;  /* 0x80000007ff007210 */ /* 0x020fca0007ffe0ff */
[----:B------:R-:W-:Y:S01]  /*02d0*/  IMAD R15, R0, R13, RZ ;  /* 0x0000000d000f7224 */ /* 0x000fe200078e02ff */
[----:B0-----:R-:W-:-:S03]  /*02e0*/  IABS R0, R3 ;  /* 0x0000000300007213 */ /* 0x001fc60000000000 */
[----:B------:R-:W-:-:S06]  /*02f0*/  IMAD.HI.U32 R7, R7, R15, R6 ;  /* 0x0000000f07077227 */ /* 0x000fcc00078e0006 */
[----:B------:R-:W-:-:S05]  /*0300*/  IMAD.HI.U32 R7, R7, R0, RZ ;  /* 0x0000000007077227 */ /* 0x000fca00078e00ff */
[----:B------:R-:W-:-:S13]  /*0310*/  R2UR UR4, R7 ;  /* 0x00000000070472ca */ /* 0x000fda00000e0000 */
[----:B-1----:R-:W-:-:S05]  /*0320*/  IADD3 R4, PT, PT, RZ, -UR4, RZ ;  /* 0x80000004ff047c10 */ /* 0x002fca000fffe0ff */
[----:B------:R-:W-:Y:S01]  /*0330*/  IMAD R0, R13, R4, R0 ;  /* 0x000000040d007224 */ /* 0x000fe200078e0200 */
[----:B------:R-:W-:-:S04]  /*0340*/  MOV R4, UR4 ;  /* 0x0000000400047c02 */ /* 0x000fc80008000f00 */
[----:B------:R-:W-:-:S13]  /*0350*/  ISETP.GT.U32.AND P1, PT, R13, R0, PT ;  /* 0x000000000d00720c */ /* 0x000fda0003f24070 */
[----:B------:R-:W-:Y:S02]  /*0360*/  @!P1 IADD3 R4, PT, PT, R4, 0x1, RZ ;  /* 0x0000000104049810 */ /* 0x000fe40007ffe0ff */
[-C--:B------:R-:W-:Y:S02]  /*0370*/  @!P1 IADD3 R0, PT, PT, R0, -R13.reuse, RZ ;  /* 0x8000000d00009210 */ /* 0x080fe40007ffe0ff */
[----:B------:R-:W-:Y:S02]  /*0380*/  @!P1 R2UR UR4, R4 ;  /* 0x00000000040492ca */ /* 0x000fe400000e0000 */
[----:B------:R-:W-:Y:S02]  /*0390*/  ISETP.GE.U32.AND P1, PT, R0, R13, PT ;  /* 0x0000000d0000720c */ /* 0x000fe40003f26070 */
[----:B------:R-:W-:Y:S02]  /*03a0*/  LOP3.LUT R0, R3, UR6, RZ, 0x3c, !PT ;  /* 0x0000000603007c12 */ /* 0x000fe4000f8e3cff */
[----:B------:R-:W-:-:S02]  /*03b0*/  IABS R13, UR16 ;  /* 0x00000010000d7c13 */ /* 0x000fc40008000000 */
[----:B------:R-:W-:-:S05]  /*03c0*/  ISETP.GE.AND P2, PT, R0, RZ, PT ;  /* 0x000000ff0000720c */ /* 0x000fca0003f46270 */
[----:B------:R-:W-:-:S04]  /*03d0*/  MOV R4, UR4 ;  /* 0x0000000400047c02 */ /* 0x000fc80008000f00 */
[----:B------:R-:W-:-:S04]  /*03e0*/  @P1 IADD3 R4, PT, PT, R4, 0x1, RZ ;  /* 0x0000000104041810 */ /* 0x000fc80007ffe0ff */
[----:B------:R-:W-:Y:S01]  /*03f0*/  @P1 R2UR UR4, R4 ;  /* 0x00000000040412ca */ /* 0x000fe200000e0000 */
[----:B------:R-:W-:-:S12]  /*0400*/  VOTEU.ANY UP1, P2 ;  /* 0x0000000000ff7886 */ /* 0x000fd80001020100 */
[----:B------:R-:W-:Y:S02]  /*0410*/  UMOV UR8, UR4 ;  /* 0x0000000400087c82 */ /* 0x000fe40008000000 */
[----:B------:R-:W-:Y:S02]  /*0420*/  @!UP1 UIADD3 UR8, UPT, UPT, -UR8, URZ, URZ ;  /* 0x000000ff08089290 */ /* 0x000fe4000fffe1ff */
[----:B------:R-:W-:Y:S02]  /*0430*/  @!UP0 ULOP3.LUT UR8, URZ, UR6, URZ, 0x33, !UPT ;  /* 0x00000006ff088292 */ /* 0x000fe4000f8e33ff */
[----:B----4-:R-:W-:Y:S01]  /*0440*/  UISETP.NE.U32.AND UP0, UPT, UR10, URZ, UPT ;  /* 0x000000ff0a00728c */ /* 0x010fe2000bf05070 */
[----:B------:R-:W-:Y:S01]  /*0450*/  BSSY.RECONVERGENT B0, `(.L_x_24542) ;  /* 0x0000251000007945 */ /* 0x000fe20003800200 */
[----:B------:R-:W0:Y:S02]  /*0460*/  LDCU UR10, c[0x0][0x3dc] ;  /* 0x00007b80ff0a77ac */ /* 0x000e240008000800 */
[----:B------:R-:W-:Y:S01]  /*0470*/  MOV R6, UR8 ;  /* 0x0000000800067c02 */ /* 0x000fe20008000f00 */
[----:B------:R-:W-:-:S03]  /*0480*/  UISETP.NE.AND.EX UP0, UPT, UR11, URZ, UPT, UP0 ;  /* 0x000000ff0b00728c */ /* 0x000fc6000bf05300 */
[-C--:B------:R-:W-:Y:S02]  /*0490*/  IABS R3, R6.reuse ;  /* 0x0000000600037213 */ /* 0x080fe40000000000 */
[----:B------:R-:W-:Y:S02]  /*04a0*/  IABS R6, R6 ;  /* 0x0000000600067213 */ /* 0x000fe40000000000 */
[----:B------:R-:W1:Y:S08]  /*04b0*/  I2F.RP R0, R3 ;  /* 0x0000000300007306 */ /* 0x000e700000209400 */
[----:B-1----:R-:W1:Y:S02]  /*04c0*/  MUFU.RCP R0, R0 ;  /* 0x0000000000007308 */ /* 0x002e640000001000 */
[----:B-1----:R-:W-:-:S02]  /*04d0*/  IADD3 R4, PT, PT, R0, 0xffffffe, RZ ;  /* 0x0ffffffe00047810 */ /* 0x002fc40007ffe0ff */
[----:B------:R-:W-:-:S04]  /*04e0*/  IADD3 R0, PT, PT, RZ, -R6, RZ ;  /* 0x80000006ff007210 */ /* 0x000fc80007ffe0ff */
[----:B------:R1:W3:Y:S01]  /*04f0*/  F2I.FTZ.U32.TRUNC.NTZ R5, R4 ;  /* 0x0000000400057305 */ /* 0x0002e2000021f000 */
[----:B------:R-:W4:Y:S01]  /*0500*/  @!P0 S2R R6, SR_CgaCtaId ;  /* 0x0000000000068919 */ /* 0x000f220000008800 */
[----:B-1----:R-:W-:Y:S01]  /*0510*/  HFMA2 R4, -RZ, RZ, 0, 0 ;  /* 0x00000000ff047431 */ /* 0x002fe200000001ff */
[----:B---3--:R-:W-:Y:S02]  /*0520*/  R2UR UR5, R5 ;  /* 0x00000000050572ca */ /* 0x008fe400000e0000 */
[----:B------:R-:W-:Y:S02]  /*0530*/  IADD3 R12, PT, PT, RZ, -R5, RZ ;  /* 0x80000005ff0c7210 */ /* 0x000fe40007ffe0ff */
[----:B------:R-:W-:-:S03]  /*0540*/  R2UR UR4, R4 ;  /* 0x00000000040472ca */ /* 0x000fc600000e0000 */
[----:B------:R-:W-:Y:S01]  /*0550*/  IMAD R7, R12, R3, RZ ;  /* 0x000000030c077224 */ /* 0x000fe200078e02ff */
[----:B------:R-:W-:-:S04]  /*0560*/  MOV R12, R13 ;  /* 0x0000000d000c7202 */ /* 0x000fc80000000f00 */
[----:B------:R-:W-:-:S05]  /*0570*/  R2UR UR6, R12 ;  /* 0x000000000c0672ca */ /* 0x000fca00000e0000 */
[----:B------:R-:W-:-:S05]  /*0580*/  IMAD.HI.U32 R7, R5, R7, UR4 ;  /* 0x0000000405077e27 */ /* 0x000fca000f8e0007 */
[----:B------:R-:W-:-:S03]  /*0590*/  R2UR UR4, R7 ;  /* 0x00000000070472ca */ /* 0x000fc600000e0000 */
[----:B------:R-:W-:-:S10]  /*05a0*/  MOV R5, UR6 ;  /* 0x0000000600057c02 */ /* 0x000fd40008000f00 */
[----:B------:R-:W-:Y:S02]  /*05b0*/  UIMAD.WIDE.U32 UR4, UR4, UR6, URZ ;  /* 0x00000006040472a5 */ /* 0x000fe4000f8e00ff */
[----:B------:R-:W-:-:S04]  /*05c0*/  UIADD3 UR6, UPT, UPT, UR17, 0x1f, URZ ;  /* 0x0000001f11067890 */ /* 0x000fc8000fffe0ff */
[----:B------:R-:W-:Y:S01]  /*05d0*/  USHF.R.U32.HI UR6, URZ, 0x5, UR6 ;  /* 0x00000005ff067899 */ /* 0x000fe20008011606 */
[----:B------:R-:W-:Y:S02]  /*05e0*/  UMOV UR7, UR5 ;  /* 0x0000000500077c82 */ /* 0x000fe40008000000 */
[----:B------:R-:W-:Y:S02]  /*05f0*/  IMAD R0, R0, UR7, R5 ;  /* 0x0000000700007c24 */ /* 0x000fe4000f8e0205 */
[----:B------:R-:W1:Y:S03]  /*0600*/  @UP0 LDCU.64 UR4, c[0x0][0x3d0] ;  /* 0x00007a00ff0407ac */ /* 0x000e660008000a00 */
[----:B------:R-:W-:-:S13]  /*0610*/  ISETP.GT.U32.AND P1, PT, R3, R0, PT ;  /* 0x000000000300720c */ /* 0x000fda0003f24070 */
[----:B------:R-:W-:Y:S01]  /*0620*/  VOTEU.ANY UP1, P1 ;  /* 0x0000000000ff7886 */ /* 0x000fe20000820100 */
[----:B------:R-:W-:Y:S01]  /*0630*/  PLOP3.LUT P1, PT, PT, PT, UP1, 0x80, 0x8 ;  /* 0x000000000008781c */ /* 0x000fe20003f2f018 */
[----:B-1----:R-:W-:-:S06]  /*0640*/  @UP0 UIMAD.WIDE.U32 UR4, UR16, 0x4, UR4 ;  /* 0x00000004100408a5 */ /* 0x002fcc000f8e0004 */
[----:B------:R-:W-:Y:S01]  /*0650*/  MOV R4, UR4 ;  /* 0x0000000400047c02 */ /* 0x000fe20008000f00 */
[----:B------:R-:W-:Y:S01]  /*0660*/  USHF.L.U32 UR4, UR15, 0x4, URZ ;  /* 0x000000040f047899 */ /* 0x000fe200080006ff */
[----:B------:R-:W-:-:S04]  /*0670*/  MOV R5, UR5 ;  /* 0x0000000500057c02 */ /* 0x000fc80008000f00 */
[-C--:B------:R-:W-:Y:S02]  /*0680*/  @!P1 IADD3 R0, PT, PT, R0, -R3.reuse, RZ ;  /* 0x8000000300009210 */ /* 0x080fe40007ffe0ff */
[----:B------:R-:W-:Y:S02]  /*0690*/  PLOP3.LUT P1, PT, PT, PT, UP0, 0x80, 0x8 ;  /* 0x000000000008781c */ /* 0x000fe40003f2f008 */
[----:B------:R-:W-:-:S11]  /*06a0*/  ISETP.GE.U32.AND P2, PT, R0, R3, PT ;  /* 0x000000030000720c */ /* 0x000fd60003f46070 */
[----:B------:R-:W3:Y:S01]  /*06b0*/  @P1 LDG.E.CONSTANT R236, desc[UR12][R4.64] ;  /* 0x0000000c04ec1981 */ /* 0x000ee2000c1e9900 */
[----:B------:R-:W-:Y:S01]  /*06c0*/  MOV R7, UR4 ;  /* 0x0000000400077c02 */ /* 0x000fe20008000f00 */
[----:B------:R-:W-:Y:S01]  /*06d0*/  VOTEU.ANY UP0, P2 ;  /* 0x0000000000ff7886 */ /* 0x000fe20001000100 */
[----:B------:R-:W-:Y:S01]  /*06e0*/  MOV R0, UR6 ;  /* 0x0000000600007c02 */ /* 0x000fe20008000f00 */
[----:B------:R-:W-:Y:S01]  /*06f0*/  ULOP3.LUT UR5, UR16, UR8, URZ, 0x3c, !UPT ;  /* 0x0000000810057292 */ /* 0x000fe2000f8e3cff */
[----:B------:R-:W-:Y:S01]  /*0700*/  @!P0 MOV R3, 0x400 ;  /* 0x0000040000038802 */ /* 0x000fe20000000f00 */
[----:B------:R-:W-:Y:S01]  /*0710*/  @!UP1 UIADD3 UR7, UPT, UPT, UR7, 0x1, URZ ;  /* 0x0000000107079890 */ /* 0x000fe2000fffe0ff */
[----:B------:R-:W-:Y:S01]  /*0720*/  VIADDMNMX.U32 R0, R7, 0x10, R0, PT ;  /* 0x0000001007007846 */ /* 0x000fe20003800000 */
[----:B------:R-:W-:Y:S01]  /*0730*/  UISETP.GE.AND UP1, UPT, UR5, URZ, UPT ;  /* 0x000000ff0500728c */ /* 0x000fe2000bf26270 */
[----:B------:R-:W-:Y:S01]  /*0740*/  LEA.HI R7, R2, UR4, RZ, 0x1b ;  /* 0x0000000402077c11 */ /* 0x000fe2000f8fd8ff */
[----:B------:R-:W-:Y:S01]  /*0750*/  @UP0 UIADD3 UR7, UPT, UPT, UR7, 0x1, URZ ;  /* 0x0000000107070890 */ /* 0x000fe2000fffe0ff */
[----:B----4-:R-:W-:Y:S01]  /*0760*/  @!P0 LEA R3, R6, R3, 0x18 ;  /* 0x0000000306038211 */ /* 0x010fe200078ec0ff */
[----:B------:R-:W-:Y:S01]  /*0770*/  UISETP.NE.AND UP0, UPT, UR8, URZ, UPT ;  /* 0x000000ff0800728c */ /* 0x000fe2000bf05270 */
[----:B------:R-:W-:-:S02]  /*0780*/  ISETP.GE.U32.AND P1, PT, R7, R0, PT ;  /* 0x000000000700720c */ /* 0x000fc40003f26070 */
[----:B------:R-:W-:Y:S02]  /*0790*/  MOV R0, 0xff7fffff ;  /* 0xff7fffff00007802 */ /* 0x000fe40000000f00 */
[----:B------:R-:W-:Y:S01]  /*07a0*/  @!P0 LEA R3, R2, R3, 0x4 ;  /* 0x0000000302038211 */ /* 0x000fe200078e20ff */
[----:B------:R-:W-:Y:S02]  /*07b0*/  UMOV UR11, UR7 ;  /* 0x00000007000b7c82 */ /* 0x000fe40008000000 */
[----:B------:R1:W-:Y:S01]  /*07c0*/  STL [R1+0x10], R0 ;  /* 0x0000100001007387 */ /* 0x0003e20000100800 */
[----:B------:R-:W-:Y:S02]  /*07d0*/  @!UP1 UIADD3 UR11, UPT, UPT, -UR11, URZ, URZ ;  /* 0x000000ff0b0b9290 */ /* 0x000fe4000fffe1ff */
[----:B------:R-:W-:Y:S01]  /*07e0*/  @!UP0 ULOP3.LUT UR11, URZ, UR8, URZ, 0x33, !UPT ;  /* 0x00000008ff0b8292 */ /* 0x000fe2000f8e33ff */
[----:B--2---:R1:W-:Y:S01]  /*07f0*/  @!P0 STS.128 [R3], R8 ;  /* 0x0000000803008388 */ /* 0x0043e20000000c00 */
[----:B------:R-:W-:Y:S06]  /*0800*/  BAR.SYNC.DEFER_BLOCKING 0x0 ;  /* 0x0000000000007b1d */ /* 0x000fec0000010000 */
[----:B---3--:R1:W-:Y:S01]  /*0810*/  STL [R1+0x7c], R236 ;  /* 0x00007cec01007387 */ /* 0x0083e20000100800 */
[----:B0-----:R-:W-:Y:S05]  /*0820*/  @P1 BRA `(.L_x_24543) ;  /* 0x00000020004c1947 */ /* 0x001fea0003800000 */
[----:B------:R-:W0:Y:S01]  /*0830*/  LDCU UR4, c[0x0][0x3c8] ;  /* 0x00007900ff0477ac */ /* 0x000e220008000800 */
[----:B------:R-:W2:Y:S01]  /*0840*/  S2UR UR6, SR_CgaCtaId ;  /* 0x00000000000679c3 */ /* 0x000ea20000008800 */
[----:B------:R-:W-:Y:S02]  /*0850*/  SHF.R.U32.HI R4, RZ, 0x5, R2 ;  /* 0x00000005ff047819 */ /* 0x000fe40000011602 */
[----:B-1----:R-:W-:Y:S01]  /*0860*/  MOV R3, UR15 ;  /* 0x0000000f00037c02 */ /* 0x002fe20008000f00 */
[----:B------:R-:W1:Y:S01]  /*0870*/  LDCU.64 UR8, c[0x0][0x3b8] ;  /* 0x00007700ff0877ac */ /* 0x000e620008000a00 */
[----:B------:R-:W-:Y:S02]  /*0880*/  FSETP.NEU.FTZ.AND P2, PT, R236, RZ, PT ;  /* 0x000000ffec00720b */ /* 0x000fe40003f5d000 */
[----:B------:R-:W-:Y:S01]  /*0890*/  LEA R0, R3, R4, 0x4 ;  /* 0x0000000403007211 */ /* 0x000fe200078e20ff */
[----:B------:R-:W3:Y:S04]  /*08a0*/  LDCU UR5, c[0x0][0x3e0] ;  /* 0x00007c00ff0577ac */ /* 0x000ee80008000800 */
[----:B------:R-:W-:Y:S01]  /*08b0*/  IMAD.WIDE.U32 R6, R0, 0x4, RZ ;  /* 0x0000000400067825 */ /* 0x000fe200078e00ff */
[----:B------:R4:W-:Y:S01]  /*08c0*/  STL [R1+0x14], R0 ;  /* 0x0000140001007387 */ /* 0x0009e20000100800 */
[----:B0-----:R-:W-:-:S06]  /*08d0*/  UIMAD UR4, UR14, UR4, URZ ;  /* 0x000000040e0472a4 */ /* 0x001fcc000f8e02ff */
[----:B------:R-:W-:Y:S01]  /*08e0*/  MOV R3, UR4 ;  /* 0x0000000400037c02 */ /* 0x000fe20008000f00 */
[----:B------:R-:W-:Y:S01]  /*08f0*/  UMOV UR4, 0x400 ;  /* 0x0000040000047882 */ /* 0x000fe20000000000 */
[C---:B----4-:R-:W-:Y:S01]  /*0900*/  LOP3.LUT R0, R2.reuse, 0x3e0, RZ, 0xc0, !PT ;  /* 0x000003e002007812 */ /* 0x050fe200078ec0ff */
[----:B--2---:R-:W-:Y:S02]  /*0910*/  ULEA UR7, UR6, UR4, 0x18 ;  /* 0x0000000406077291 */ /* 0x004fe4000f8ec0ff */
[----:B------:R-:W-:Y:S01]  /*0920*/  IMAD.WIDE R6, R3, 0x4, R6 ;  /* 0x0000000403067825 */ /* 0x000fe200078e0206 */
[----:B------:R-:W-:Y:S01]  /*0930*/  MOV R3, UR15 ;  /* 0x0000000f00037c02 */ /* 0x000fe20008000f00 */
[----:B------:R-:W-:Y:S02]  /*0940*/  UIADD3 UR4, UPT, UPT, UR4, 0x420, URZ ;  /* 0x0000042004047890 */ /* 0x000fe4000fffe0ff */
[----:B---3--:R-:W-:Y:S01]  /*0950*/  UIMAD UR5, UR11, UR5, URZ ;  /* 0x000000050b0572a4 */ /* 0x008fe2000f8e02ff */
[----:B------:R-:W-:Y:S01]  /*0960*/  LEA R3, R3, R0, 0x9 ;  /* 0x0000000003037211 */ /* 0x000fe200078e48ff */
[----:B------:R-:W-:Y:S01]  /*0970*/  ULEA UR4, UR6, UR4, 0x18 ;  /* 0x0000000406047291 */ /* 0x000fe2000f8ec0ff */
[----:B------:R-:W0:Y:S01]  /*0980*/  LDS.128 R16, [UR7] ;  /* 0x00000007ff107984 */ /* 0x000e220008000c00 */
[----:B------:R-:W-:-:S02]  /*0990*/  LOP3.LUT R0, R2, 0x1f, RZ, 0xc0, !PT ;  /* 0x0000001f02007812 */ /* 0x000fc400078ec0ff */
[----:B-1----:R-:W-:Y:S01]  /*09a0*/  IADD3 R5, P0, PT, R6, UR8, RZ ;  /* 0x0000000806057c10 */ /* 0x002fe2000ff1e0ff */
[----:B------:R-:W1:Y:S01]  /*09b0*/  LDS.128 R8, [UR7+0x10] ;  /* 0x00001007ff087984 */ /* 0x000e620008000c00 */
[----:B------:R-:W-:Y:S02]  /*09c0*/  IADD3 R0, PT, PT, R0, R3, RZ ;  /* 0x0000000300007210 */ /* 0x000fe40007ffe0ff */
[----:B------:R-:W-:Y:S01]  /*09d0*/  IADD3.X R3, PT, PT, R7, UR9, RZ, P0, !PT ;  /* 0x0000000907037c10 */ /* 0x000fe200087fe4ff */
[----:B------:R-:W2:Y:S01]  /*09e0*/  LDS.128 R12, [UR7+0x20] ;  /* 0x00002007ff0c7984 */ /* 0x000ea20008000c00 */
[----:B------:R-:W-:-:S03]  /*09f0*/  IADD3 R6, PT, PT, R0, -UR17, RZ ;  /* 0x8000001100067c10 */ /* 0x000fc6000fffe0ff */
[----:B------:R-:W-:Y:S04]  /*0a00*/  STL [R1+0x6c], R5 ;  /* 0x00006c0501007387 */ /* 0x000fe80000100800 */
[----:B------:R3:W-:Y:S04]  /*0a10*/  STL [R1+0x68], R3 ;  /* 0x0000680301007387 */ /* 0x0007e80000100800 */
[----:B------:R-:W-:Y:S04]  /*0a20*/  LDS.128 R248, [UR7+0x60] ;  /* 0x00006007fff87984 */ /* 0x000fe80008000c00 */
[----:B------:R-:W-:Y:S01]  /*0a30*/  LDS.128 R20, [UR7+0xa0] ;  /* 0x0000a007ff147984 */ /* 0x000fe20008000c00 */
[----:B---3--:R-:W-:-:S03]  /*0a40*/  SHF.L.U32 R3, R2, 0x2, RZ ;  /* 0x0000000202037819 */ /* 0x008fc600000006ff */
[----:B------:R-:W-:Y:S01]  /*0a50*/  LDS.128 R24, [UR7+0xb0] ;  /* 0x0000b007ff187984 */ /* 0x000fe20008000c00 */
[----:B------:R-:W-:-:S03]  /*0a60*/  LOP3.LUT R3, R3, 0x7c, RZ, 0xc0, !PT ;  /* 0x0000007c03037812 */ /* 0x000fc600078ec0ff */
[----:B------:R-:W-:Y:S01]  /*0a70*/  LDS.128 R28, [UR7+0xc0] ;  /* 0x0000c007ff1c7984 */ /* 0x000fe20008000c00 */
[----:B------:R-:W-:-:S03]  /*0a80*/  LEA R2, R4, R3, 0x7 ;  /* 0x0000000304027211 */ /* 0x000fc600078e38ff */
[----:B------:R-:W-:Y:S01]  /*0a90*/  LDS.128 R32, [UR7+0xd0] ;  /* 0x0000d007ff207984 */ /* 0x000fe20008000c00 */
[----:B------:R-:W-:Y:S02]  /*0aa0*/  IADD3 R4, P0, PT, R3, UR5, RZ ;  /* 0x0000000503047c10 */ /* 0x000fe4000ff1e0ff */
[----:B------:R-:W-:Y:S01]  /*0ab0*/  IADD3 R3, PT, PT, R2, UR4, RZ ;  /* 0x0000000402037c10 */ /* 0x000fe2000fffe0ff */
[----:B0-----:R-:W-:Y:S01]  /*0ac0*/  STL.64 [R1+0x58], R16 ;  /* 0x0000581001007387 */ /* 0x001fe20000100a00 */
[----:B------:R-:W-:-:S03]  /*0ad0*/  MOV R2, UR5 ;  /* 0x0000000500027c02 */ /* 0x000fc60008000f00 */
[----:B------:R-:W-:Y:S01]  /*0ae0*/  STL.64 [R1+0x60], R18 ;  /* 0x0000601201007387 */ /* 0x000fe20000100a00 */
[----:B------:R-:W-:-:S03]  /*0af0*/  LEA.HI.X.SX32 R5, R2, RZ, 0x1, P0 ;  /* 0x000000ff02057211 */ /* 0x000fc600000f0eff */
[----:B------:R-:W0:Y:S04]  /*0b00*/  LDS.128 R16, [UR7+0x30] ;  /* 0x00003007ff107984 */ /* 0x000e280008000c00 */
[----:B-1----:R-:W-:Y:S04]  /*0b10*/  STL.64 [R1+0x48], R8 ;  /* 0x0000480801007387 */ /* 0x002fe80000100a00 */
[----:B------:R-:W-:Y:S04]  /*0b20*/  STL.64 [R1+0x50], R10 ;  /* 0x0000500a01007387 */ /* 0x000fe80000100a00 */
[----:B------:R-:W1:Y:S04]  /*0b30*/  LDS.128 R8, [UR7+0x40] ;  /* 0x00004007ff087984 */ /* 0x000e680008000c00 */
[----:B--2---:R-:W-:Y:S04]  /*0b40*/  STL.64 [R1+0x38], R12 ;  /* 0x0000380c01007387 */ /* 0x004fe80000100a00 */
[----:B------:R-:W-:Y:S04]  /*0b50*/  STL.64 [R1+0x40], R14 ;  /* 0x0000400e01007387 */ /* 0x000fe80000100a00 */
[----:B------:R-:W2:Y:S04]  /*0b60*/  LDS.128 R12, [UR7+0x50] ;  /* 0x00005007ff0c7984 */ /* 0x000ea80008000c00 */
[----:B------:R-:W3:Y:S04]  /*0b70*/  LDS.128 R36, [UR7+0xe0] ;  /* 0x0000e007ff247984 */ /* 0x000ee80008000c00 */
[----:B------:R-:W4:Y:S04]  /*0b80*/  LDS.128 R40, [UR7+0xf0] ;  /* 0x0000f007ff287984 */ /* 0x000f280008000c00 */
[----:B------:R-:W3:Y:S04]  /*0b90*/  LDS.128 R44, [UR7+0x100] ;  /* 0x00010007ff2c7984 */ /* 0x000ee80008000c00 */
[----:B0-----:R-:W-:Y:S04]  /*0ba0*/  STL.64 [R1+0x28], R16 ;  /* 0x0000281001007387 */ /* 0x001fe80000100a00 */
[----:B------:R-:W-:Y:S04]  /*0bb0*/  STL.64 [R1+0x30], R18 ;  /* 0x0000301201007387 */ /* 0x000fe80000100a00 */
[----:B------:R-:W0:Y:S04]  /*0bc0*/  LDS.128 R16, [UR7+0x90] ;  /* 0x00009007ff107984 */ /* 0x000e280008000c00 */
[----:B-1----:R-:W-:Y:S04]  /*0bd0*/  STL.64 [R1+0x18], R8 ;  /* 0x0000180801007387 */ /* 0x002fe80000100a00 */
[----:B------:R-:W-:Y:S04]  /*0be0*/  STL.64 [R1+0x20], R10 ;  /* 0x0000200a01007387 */ /* 0x000fe80000100a00 */
[----:B------:R-:W1:Y:S04]  /*0bf0*/  LDS.128 R8, [UR7+0x70] ;  /* 0x00007007ff087984 */ /* 0x000e680008000c00 */
[----:B--2---:R-:W-:Y:S04]  /*0c00*/  STL.64 [R1], R12 ;  /* 0x0000000c01007387 */ /* 0x004fe80000100a00 */
[----:B------:R-:W-:Y:S04]  /*0c10*/  STL.64 [R1+0x8], R14 ;  /* 0x0000080e01007387 */ /* 0x000fe80000100a00 */
[----:B------:R-:W2:Y:S04]  /*0c20*/  LDS.128 R12, [UR7+0x80] ;  /* 0x00008007ff0c7984 */ /* 0x000ea80008000c00 */
[----:B------:R-:W0:Y:S04]  /*0c30*/  LDS.128 R48, [UR7+0x110] ;  /* 0x00011007ff307984 */ /* 0x000e280008000c00 */
        /* <DEDUP_REMOVED lines=46> */
[----:B------:R5:W-:Y:S04]  /*0f20*/  STL [R1+0x74], R3 ;  /* 0x0000740301007387 */ /* 0x000be80000100800 */
[----:B------:R0:W-:Y:S01]  /*0f30*/  STL [R1+0x78], R6 ;  /* 0x0000780601007387 */ /* 0x0001e20000100800 */
[----:B-----5:R-:W-:-:S02]  /*0f40*/  IADD3 R3, PT, PT, R0, 0x1, RZ ;  /* 0x0000000100037810 */ /* 0x020fc40007ffe0ff */
[----:B------:R-:W-:-:S03]  /*0f50*/  MOV R0, 0xff7fffff ;  /* 0xff7fffff00007802 */ /* 0x000fc60000000f00 */
[----:B------:R0:W-:Y:S04]  /*0f60*/  STL [R1+0x70], R3 ;  /* 0x0000700301007387 */ /* 0x0001e80000100800 */
[----:B------:R0:W-:Y:S04]  /*0f70*/  STL [R1+0x10], R0 ;  /* 0x0000100001007387 */ /* 0x0001e80000100800 */
[----:B-1234-:R0:W-:Y:S02]  /*0f80*/  STL.64 [R1+0x80], R4 ;  /* 0x0000800401007387 */ /* 0x01e1e40000100a00 */
.L_x_24544:
[----:B------:R-:W2:Y:S04]  /*0f90*/  LDL R2, [R1+0x68] ;  /* 0x0000680001027983 */ /* 0x000ea80000100800 */
[----:B0-----:R-:W3:Y:S04]  /*0fa0*/  LDL R0, [R1+0x6c] ;  /* 0x00006c0001007983 */ /* 0x001ee80000100800 */
[----:B------:R-:W4:Y:S04]  /*0fb0*/  LDL.64 R6, [R1+0x80] ;  /* 0x0000800001067983 */ /* 0x000f280000100a00 */
[----:B------:R-:W-:Y:S04]  /*0fc0*/  STL [R1+0xa4], R229 ;  /* 0x0000a4e501007387 */ /* 0x000fe80000100800 */
[----:B------:R-:W-:Y:S04]  /*0fd0*/  STL [R1+0xa0], R227 ;  /* 0x0000a0e301007387 */ /* 0x000fe80000100800 */
[----:B------:R-:W-:Y:S04]  /*0fe0*/  STL [R1+0x9c], R230 ;  /* 0x00009ce601007387 */ /* 0x000fe80000100800 */
[----:B------:R0:W-:Y:S04]  /*0ff0*/  STL [R1+0x98], R232 ;  /* 0x000098e801007387 */ /* 0x0001e80000100800 */
[----:B------:R-:W-:Y:S04]  /*1000*/  STL [R1+0x94], R233 ;  /* 0x000094e901007387 */ /* 0x000fe80000100800 */
[----:B------:R-:W-:Y:S04]  /*1010*/  STL [R1+0x90], R231 ;  /* 0x000090e701007387 */ /* 0x000fe80000100800 */
[----:B------:R-:W-:Y:S04]  /*1020*/  STL [R1+0x8c], R234 ;  /* 0x00008cea01007387 */ /* 0x000fe80000100800 */
[----:B------:R1:W-:Y:S04]  /*1030*/  STL [R1+0x88], R235 ;  /* 0x000088eb01007387 */ /* 0x0003e80000100800 */
[----:B------:R-:W5:Y:S04]  /*1040*/  LDL R246, [R1+0x4c] ;  /* 0x00004c0001f67983 */ /* 0x000f680000100800 */
[----:B0-----:R-:W5:Y:S04]  /*1050*/  LDL R232, [R1+0x50] ;  /* 0x0000500001e87983 */ /* 0x001f680000100800 */
[----:B-1----:R-:W5:Y:S04]  /*1060*/  LDL R235, [R1+0x58] ;  /* 0x0000580001eb7983 */ /* 0x002f680000100800 */
[----:B------:R-:W5:Y:S04]  /*1070*/  LDL R230, [R1+0x54] ;  /* 0x0000540001e67983 */ /* 0x000f680000100800 */
[----:B------:R-:W5:Y:S04]  /*1080*/  LDL R234, [R1+0x5c] ;  /* 0x00005c0001ea7983 */ /* 0x000f680000100800 */
[----:B------:R-:W5:Y:S04]  /*1090*/  LDL R233, [R1+0x60] ;  /* 0x0000600001e97983 */ /* 0x000f680000100800 */
[----:B------:R-:W5:Y:S04]  /*10a0*/  LDL R231, [R1+0x64] ;  /* 0x0000640001e77983 */ /* 0x000f680000100800 */
[----:B------:R-:W5:Y:S04]  /*10b0*/  LDL R245, [R1+0x38] ;  /* 0x0000380001f57983 */ /* 0x000f680000100800 */
[----:B------:R-:W5:Y:S04]  /*10c0*/  LDL R229, [R1+0x40] ;  /* 0x0000400001e57983 */ /* 0x000f680000100800 */
[----:B------:R-:W5:Y:S04]  /*10d0*/  LDL R244, [R1+0x3c] ;  /* 0x00003c0001f47983 */ /* 0x000f680000100800 */
[----:B------:R-:W5:Y:S01]  /*10e0*/  LDL R227, [R1+0x44] ;  /* 0x0000440001e37983 */ /* 0x000f620000100800 */
[----:B--2---:R-:W-:-:S02]  /*10f0*/  MOV R3, R2 ;  /* 0x0000000200037202 */ /* 0x004fc40000000f00 */
[----:B---3--:R-:W-:Y:S02]  /*1100*/  MOV R2, R0 ;  /* 0x0000000000027202 */ /* 0x008fe40000000f00 */
[----:B------:R-:W2:Y:S04]  /*1110*/  LDL R0, [R1+0x48] ;  /* 0x0000480001007983 */ /* 0x000ea80000100800 */
[----:B------:R-:W4:Y:S02]  /*1120*/  LDG.E.CONSTANT R4, desc[UR12][R2.64] ;  /* 0x0000000c02047981 */ /* 0x000f24000c1e9900 */
[----:B----4-:R-:W-:-:S03]  /*1130*/  IMAD.WIDE R4, R4, UR10, R6 ;  /* 0x0000000a04047c25 */ /* 0x010fc6000f8e0206 */
[----:B------:R-:W-:-:S04]  /*1140*/  LEA R2, P0, R4, UR18, 0x2 ;  /* 0x0000001204027c11 */ /* 0x000fc8000f8010ff */
[----:B------:R-:W-:-:S05]  /*1150*/  LEA.HI.X R3, R4, UR19, R5, 0x2, P0 ;  /* 0x0000001304037c11 */ /* 0x000fca00080f1405 */
[----:B------:R-:W2:Y:S04]  /*1160*/  LDG.E.128.CONSTANT R4, desc[UR12][R2.64+0x200] ;  /* 0x0002000c02047981 */ /* 0x000ea8000c1e9d00 */
[----:B------:R-:W3:Y:S04]  /*1170*/  LDG.E.128.CONSTANT R240, desc[UR12][R2.64] ;  /* 0x0000000c02f07981 */ /* 0x000ee8000c1e9d00 */
[----:B------:R-:W4:Y:S01]  /*1180*/  LDG.E.128.CONSTANT R236, desc[UR12][R2.64+0x400] ;  /* 0x0004000c02ec7981 */ /* 0x000f22000c1e9d00 */
[----:B--2---:R-:W-:Y:S01]  /*1190*/  FMUL.FTZ R0, R0, R4 ;  /* 0x0000000400007220 */ /* 0x004fe20000410000 */
[----:B-----5:R-:W-:Y:S01]  /*11a0*/  FMUL.FTZ R5, R246, R5 ;  /* 0x00000005f6057220 */ /* 0x020fe20000410000 */
[----:B------:R-:W-:-:S02]  /*11b0*/  FMUL.FTZ R7, R230, R7 ;  /* 0x00000007e6077220 */ /* 0x000fc40000410000 */
[----:B---3--:R-:W-:Y:S01]  /*11c0*/  FFMA.FTZ R4, R235, R240, R0 ;  /* 0x000000f0eb047223 */ /* 0x008fe20000010000 */
[----:B------:R-:W-:Y:S01]  /*11d0*/  FMUL.FTZ R0, R232, R6 ;  /* 0x00000006e8007220 */ /* 0x000fe20000410000 */
[----:B------:R-:W-:Y:S01]  /*11e0*/  FFMA.FTZ R5, R234, R241, R5 ;  /* 0x000000f1ea057223 */ /* 0x000fe20000010005 */
[----:B------:R-:W-:Y:S01]  /*11f0*/  FFMA.FTZ R252, R231, R243, R7 ;  /* 0x000000f3e7fc7223 */ /* 0x000fe20000010007 */
[----:B------:R-:W2:Y:S01]  /*1200*/  LDL R230, [R1+0x28] ;  /* 0x0000280001e67983 */ /* 0x000ea20000100800 */
[----:B------:R-:W-:-:S03]  /*1210*/  FFMA.FTZ R0, R233, R242, R0 ;  /* 0x000000f2e9007223 */ /* 0x000fc60000010000 */
[----:B------:R-:W2:Y:S04]  /*1220*/  LDG.E.128.CONSTANT R240, desc[UR12][R2.64+0x600] ;  /* 0x0006000c02f07981 */ /* 0x000ea8000c1e9d00 */
[----:B------:R-:W3:Y:S04]  /*1230*/  LDL R232, [R1+0x2c] ;  /* 0x00002c0001e87983 */ /* 0x000ee80000100800 */
[----:B------:R-:W5:Y:S04]  /*1240*/  LDL R233, [R1+0x30] ;  /* 0x0000300001e97983 */ /* 0x000f680000100800 */
[----:B------:R-:W5:Y:S01]  /*1250*/  LDL R231, [R1+0x34] ;  /* 0x0000340001e77983 */ /* 0x000f620000100800 */
[----:B----4-:R-:W-:Y:S01]  /*1260*/  FFMA.FTZ R236, R245, R236, R4 ;  /* 0x000000ecf5ec7223 */ /* 0x010fe20000010004 */
[----:B------:R-:W-:-:S02]  /*1270*/  FFMA.FTZ R0, R229, R238, R0 ;  /* 0x000000eee5007223 */ /* 0x000fc40000010000 */
[----:B------:R-:W4:Y:S01]  /*1280*/  LDL R235, [R1+0x8] ;  /* 0x0000080001eb7983 */ /* 0x000f220000100800 */
[----:B------:R-:W-:Y:S01]  /*1290*/  FFMA.FTZ R237, R244, R237, R5 ;  /* 0x000000edf4ed7223 */ /* 0x000fe20000010005 */
[----:B------:R-:W-:Y:S02]  /*12a0*/  FFMA.FTZ R239, R227, R239, R252 ;  /* 0x000000efe3ef7223 */ /* 0x000fe400000100fc */
[----:B------:R-:W4:Y:S04]  /*12b0*/  LDL R234, [R1+0xc] ;  /* 0x00000c0001ea7983 */ /* 0x000f280000100800 */
[----:B------:R-:W4:Y:S04]  /*12c0*/  LDL.LU R229, [R1+0xa4] ;  /* 0x0000a40001e57983 */ /* 0x000f280000300800 */
[----:B------:R-:W4:Y:S04]  /*12d0*/  LDL R238, [R1+0x4] ;  /* 0x0000040001ee7983 */ /* 0x000f280000100800 */
[----:B------:R-:W4:Y:S04]  /*12e0*/  LDL.LU R227, [R1+0xa0] ;  /* 0x0000a00001e37983 */ /* 0x000f280000300800 */
[----:B------:R-:W4:Y:S04]  /*12f0*/  LDL R252, [R1+0x24] ;  /* 0x0000240001fc7983 */ /* 0x000f280000100800 */
[----:B------:R-:W4:Y:S04]  /*1300*/  LDG.E.128.CONSTANT R244, desc[UR12][R2.64+0x800] ;  /* 0x0008000c02f47981 */ /* 0x000f28000c1e9d00 */
[----:B------:R-:W4:Y:S01]  /*1310*/  LDG.E.128.CONSTANT R4, desc[UR12][R2.64+0xa00] ;  /* 0x000a000c02047981 */ /* 0x000f22000c1e9d00 */
[----:B--2---:R-:W-:-:S03]  /*1320*/  FFMA.FTZ R236, R230, R240, R236 ;  /* 0x000000f0e6ec7223 */ /* 0x004fc600000100ec */
[----:B------:R-:W2:Y:S01]  /*1330*/  LDL.LU R230, [R1+0x9c] ;  /* 0x00009c0001e67983 */ /* 0x000ea20000300800 */
[----:B---3--:R-:W-:-:S03]  /*1340*/  FFMA.FTZ R237, R232, R241, R237 ;  /* 0x000000f1e8ed7223 */ /* 0x008fc600000100ed */
[----:B------:R-:W3:Y:S01]  /*1350*/  LDL R240, [R1] ;  /* 0x0000000001f07983 */ /* 0x000ee20000100800 */
[----:B-----5:R-:W-:-:S03]  /*1360*/  FFMA.FTZ R0, R233, R242, R0 ;  /* 0x000000f2e9007223 */ /* 0x020fc60000010000 */
[----:B------:R-:W5:Y:S01]  /*1370*/  LDL.LU R232, [R1+0x98] ;  /* 0x0000980001e87983 */ /* 0x000f620000300800 */
[----:B------:R-:W-:-:S03]  /*1380*/  FFMA.FTZ R239, R231, R243, R239 ;  /* 0x000000f3e7ef7223 */ /* 0x000fc600000100ef */
[----:B------:R-:W2:Y:S04]  /*1390*/  LDL R241, [R1+0x20] ;  /* 0x0000200001f17983 */ /* 0x000ea80000100800 */
[----:B------:R-:W5:Y:S04]  /*13a0*/  LDL.LU R233, [R1+0x94] ;  /* 0x0000940001e97983 */ /* 0x000f680000300800 */
[----:B------:R-:W3:Y:S04]  /*13b0*/  LDL R242, [R1+0x1c] ;  /* 0x00001c0001f27983 */ /* 0x000ee80000100800 */
[----:B------:R-:W5:Y:S04]  /*13c0*/  LDL.LU R231, [R1+0x90] ;  /* 0x0000900001e77983 */ /* 0x000f680000300800 */
[----:B------:R-:W5:Y:S01]  /*13d0*/  LDL R243, [R1+0x18] ;  /* 0x0000180001f37983 */ /* 0x000f620000100800 */
[----:B----4-:R-:W-:Y:S01]  /*13e0*/  FFMA.FTZ R252, R252, R247, R239 ;  /* 0x000000f7fcfc7223 */ /* 0x010fe200000100ef */
[----:B--2---:R-:W-:Y:S01]  /*13f0*/  FFMA.FTZ R0, R241, R246, R0 ;  /* 0x000000f6f1007223 */ /* 0x004fe20000010000 */
[----:B---3--:R-:W-:Y:S01]  /*1400*/  FFMA.FTZ R237, R242, R245, R237 ;  /* 0x000000f5f2ed7223 */ /* 0x008fe200000100ed */
[----:B-----5:R-:W-:-:S02]  /*1410*/  FFMA.FTZ R236, R243, R244, R236 ;  /* 0x000000f4f3ec7223 */ /* 0x020fc400000100ec */
[----:B------:R-:W2:Y:S02]  /*1420*/  LDG.E.128.CONSTANT R244, desc[UR12][R2.64+0xe00] ;  /* 0x000e000c02f47981 */ /* 0x000ea4000c1e9d00 */
[----:B------:R-:W-:Y:S02]  /*1430*/  FFMA.FTZ R4, R240, R4, R236 ;  /* 0x00000004f0047223 */ /* 0x000fe400000100ec */
[----:B------:R-:W3:Y:S01]  /*1440*/  LDG.E.128.CONSTANT R240, desc[UR12][R2.64+0xc00] ;  /* 0x000c000c02f07981 */ /* 0x000ee2000c1e9d00 */
[----:B------:R-:W-:-:S03]  /*1450*/  FFMA.FTZ R5, R238, R5, R237 ;  /* 0x00000005ee057223 */ /* 0x000fc600000100ed */
[----:B------:R-:W4:Y:S01]  /*1460*/  LDG.E.128.CONSTANT R236, desc[UR12][R2.64+0x1000] ;  /* 0x0010000c02ec7981 */ /* 0x000f22000c1e9d00 */
[----:B------:R-:W-:Y:S01]  /*1470*/  FFMA.FTZ R0, R235, R6, R0 ;  /* 0x00000006eb007223 */ /* 0x000fe20000010000 */
[----:B------:R-:W-:Y:S01]  /*1480*/  FFMA.FTZ R7, R234, R7, R252 ;  /* 0x00000007ea077223 */ /* 0x000fe200000100fc */
[----:B---3--:R-:W-:Y:S01]  /*1490*/  FFMA.FTZ R4, R248, R240, R4 ;  /* 0x000000f0f8047223 */ /* 0x008fe20000010004 */
[----:B------:R-:W-:Y:S01]  /*14a0*/  FFMA.FTZ R5, R249, R241, R5 ;  /* 0x000000f1f9057223 */ /* 0x000fe20000010005 */
[----:B------:R-:W-:Y:S01]  /*14b0*/  FFMA.FTZ R0, R250, R242, R0 ;  /* 0x000000f2fa007223 */ /* 0x000fe20000010000 */
[----:B------:R-:W-:Y:S02]  /*14c0*/  FFMA.FTZ R7, R251, R243, R7 ;  /* 0x000000f3fb077223 */ /* 0x000fe40000010007 */
[----:B------:R-:W3:Y:S01]  /*14d0*/  LDG.E.128.CONSTANT R240, desc[UR12][R2.64+0x1200] ;  /* 0x0012000c02f07981 */ /* 0x000ee2000c1e9d00 */
[----:B--2---:R-:W-:Y:S01]  /*14e0*/  FFMA.FTZ R4, R8, R244, R4 ;  /* 0x000000f408047223 */ /* 0x004fe20000010004 */
[----:B------:R-:W-:Y:S01]  /*14f0*/  FFMA.FTZ R5, R9, R245, R5 ;  /* 0x000000f509057223 */ /* 0x000fe20000010005 */
[----:B------:R-:W-:Y:S01]  /*1500*/  FFMA.FTZ R0, R10, R246, R0 ;  /* 0x000000f60a007223 */ /* 0x000fe20000010000 */
[----:B------:R-:W-:-:S02]  /*1510*/  FFMA.FTZ R252, R11, R247, R7 ;  /* 0x000000f70bfc7223 */ /* 0x000fc40000010007 */
[----:B------:R-:W2:Y:S01]  /*1520*/  LDG.E.128.CONSTANT R244, desc[UR12][R2.64+0x1400] ;  /* 0x0014000c02f47981 */ /* 0x000ea2000c1e9d00 */
[----:B----4-:R-:W-:Y:S01]  /*1530*/  FFMA.FTZ R236, R12, R236, R4 ;  /* 0x000000ec0cec7223 */ /* 0x010fe20000010004 */
[----:B------:R-:W-:Y:S02]  /*1540*/  FFMA.FTZ R237, R13, R237, R5 ;  /* 0x000000ed0ded7223 */ /* 0x000fe40000010005 */
[----:B------:R-:W4:Y:S01]  /*1550*/  LDG.E.128.CONSTANT R4, desc[UR12][R2.64+0x1600] ;  /* 0x0016000c02047981 */ /* 0x000f22000c1e9d00 */
[----:B------:R-:W-:Y:S01]  /*1560*/  FFMA.FTZ R0, R14, R238, R0 ;  /* 0x000000ee0e007223 */ /* 0x000fe20000010000 */
[----:B------:R-:W-:Y:S01]  /*1570*/  FFMA.FTZ R239, R15, R239, R252 ;  /* 0x000000ef0fef7223 */ /* 0x000fe200000100fc */
[----:B---3--:R-:W-:Y:S01]  /*1580*/  FFMA.FTZ R236, R16, R240, R236 ;  /* 0x000000f010ec7223 */ /* 0x008fe200000100ec */
[----:B------:R-:W-:Y:S01]  /*1590*/  FFMA.FTZ R237, R17, R241, R237 ;  /* 0x000000f111ed7223 */ /* 0x000fe200000100ed */
[----:B------:R-:W-:Y:S01]  /*15a0*/  FFMA.FTZ R0, R18, R242, R0 ;  /* 0x000000f212007223 */ /* 0x000fe20000010000 */
[----:B------:R-:W-:-:S02]  /*15b0*/  FFMA.FTZ R239, R19, R243, R239 ;  /* 0x000000f313ef7223 */ /* 0x000fc400000100ef */
[----:B------:R-:W3:Y:S01]  /*15c0*/  LDG.E.128.CONSTANT R240, desc[UR12][R2.64+0x1800] ;  /* 0x0018000c02f07981 */ /* 0x000ee2000c1e9d00 */
[----:B--2---:R-:W-:Y:S01]  /*15d0*/  FFMA.FTZ R236, R20, R244, R236 ;  /* 0x000000f414ec7223 */ /* 0x004fe200000100ec */
[----:B------:R-:W-:Y:S01]  /*15e0*/  FFMA.FTZ R237, R21, R245, R237 ;  /* 0x000000f515ed7223 */ /* 0x000fe200000100ed */
[----:B------:R-:W-:Y:S01]  /*15f0*/  FFMA.FTZ R0, R22, R246, R0 ;  /* 0x000000f616007223 */ /* 0x000fe20000010000 */
[----:B------:R-:W-:Y:S02]  /*1600*/  FFMA.FTZ R252, R23, R247, R239 ;  /* 0x000000f717fc7223 */ /* 0x000fe400000100ef */
        /* <DEDUP_REMOVED lines=218> */
[----:B------:R-:W-:-:S02]  /*23b0*/  FFMA.FTZ R7, R199, R243, R7 ;  /* 0x000000f3c7077223 */ /* 0x000fc40000010007 */
[----:B--2---:R-:W-:Y:S01]  /*23c0*/  FFMA.FTZ R4, R200, R244, R4 ;  /* 0x000000f4c8047223 */ /* 0x004fe20000010004 */
[----:B------:R-:W-:Y:S01]  /*23d0*/  FFMA.FTZ R5, R201, R245, R5 ;  /* 0x000000f5c9057223 */ /* 0x000fe20000010005 */
[----:B------:R-:W-:Y:S02]  /*23e0*/  FFMA.FTZ R252, R203, R247, R7 ;  /* 0x000000f7cbfc7223 */ /* 0x000fe40000010007 */
[----:B----4-:R-:W-:Y:S01]  /*23f0*/  FFMA.FTZ R236, R204, R236, R4 ;  /* 0x000000ecccec7223 */ /* 0x010fe20000010004 */
[----:B------:R-:W-:Y:S02]  /*2400*/  FFMA.FTZ R237, R205, R237, R5 ;  /* 0x000000edcded7223 */ /* 0x000fe40000010005 */
[----:B------:R-:W2:Y:S01]  /*2410*/  LDG.E.128.CONSTANT R4, desc[UR12][R2.64+0x7200] ;  /* 0x0072000c02047981 */ /* 0x000ea2000c1e9d00 */
[----:B------:R-:W-:-:S03]  /*2420*/  FFMA.FTZ R0, R198, R242, R0 ;  /* 0x000000f2c6007223 */ /* 0x000fc60000010000 */
[----:B------:R-:W3:Y:S01]  /*2430*/  LDG.E.128.CONSTANT R240, desc[UR12][R2.64+0x7400] ;  /* 0x0074000c02f07981 */ /* 0x000ee2000c1e9d00 */
[----:B------:R-:W-:-:S03]  /*2440*/  FFMA.FTZ R0, R202, R246, R0 ;  /* 0x000000f6ca007223 */ /* 0x000fc60000010000 */
[----:B------:R-:W4:Y:S01]  /*2450*/  LDG.E.128.CONSTANT R244, desc[UR12][R2.64+0x7600] ;  /* 0x0076000c02f47981 */ /* 0x000f22000c1e9d00 */
[----:B------:R-:W-:Y:S01]  /*2460*/  FFMA.FTZ R0, R206, R238, R0 ;  /* 0x000000eece007223 */ /* 0x000fe20000010000 */
[----:B------:R-:W-:Y:S01]  /*2470*/  FFMA.FTZ R239, R207, R239, R252 ;  /* 0x000000efcfef7223 */ /* 0x000fe200000100fc */
[----:B--2---:R-:W-:Y:S01]  /*2480*/  FFMA.FTZ R4, R208, R4, R236 ;  /* 0x00000004d0047223 */ /* 0x004fe200000100ec */
[----:B------:R-:W-:Y:S01]  /*2490*/  FFMA.FTZ R5, R209, R5, R237 ;  /* 0x00000005d1057223 */ /* 0x000fe200000100ed */
[----:B------:R-:W-:Y:S01]  /*24a0*/  FFMA.FTZ R0, R210, R6, R0 ;  /* 0x00000006d2007223 */ /* 0x000fe20000010000 */
[----:B------:R-:W-:Y:S01]  /*24b0*/  FFMA.FTZ R7, R211, R7, R239 ;  /* 0x00000007d3077223 */ /* 0x000fe200000100ef */
[----:B---3--:R-:W-:Y:S01]  /*24c0*/  FFMA.FTZ R4, R212, R240, R4 ;  /* 0x000000f0d4047223 */ /* 0x008fe20000010004 */
[----:B------:R-:W-:Y:S01]  /*24d0*/  FFMA.FTZ R5, R213, R241, R5 ;  /* 0x000000f1d5057223 */ /* 0x000fe20000010005 */
[----:B------:R-:W-:Y:S01]  /*24e0*/  FFMA.FTZ R6, R214, R242, R0 ;  /* 0x000000f2d6067223 */ /* 0x000fe20000010000 */
[----:B------:R-:W-:Y:S01]  /*24f0*/  FFMA.FTZ R7, R215, R243, R7 ;  /* 0x000000f3d7077223 */ /* 0x000fe20000010007 */
[----:B------:R-:W2:Y:S04]  /*2500*/  LDG.E.128.CONSTANT R236, desc[UR12][R2.64+0x7a00] ;  /* 0x007a000c02ec7981 */ /* 0x000ea8000c1e9d00 */
[----:B------:R-:W3:Y:S01]  /*2510*/  LDG.E.128.CONSTANT R240, desc[UR12][R2.64+0x7800] ;  /* 0x0078000c02f07981 */ /* 0x000ee2000c1e9d00 */
[----:B----4-:R-:W-:Y:S01]  /*2520*/  FFMA.FTZ R0, R216, R244, R4 ;  /* 0x000000f4d8007223 */ /* 0x010fe20000010004 */
[----:B------:R-:W-:Y:S01]  /*2530*/  FFMA.FTZ R234, R217, R245, R5 ;  /* 0x000000f5d9ea7223 */ /* 0x000fe20000010005 */
[----:B------:R-:W-:Y:S01]  /*2540*/  FFMA.FTZ R235, R218, R246, R6 ;  /* 0x000000f6daeb7223 */ /* 0x000fe20000010006 */
[----:B------:R-:W-:-:S02]  /*2550*/  FFMA.FTZ R252, R219, R247, R7 ;  /* 0x000000f7dbfc7223 */ /* 0x000fc40000010007 */
[----:B------:R-:W4:Y:S04]  /*2560*/  LDG.E.128.CONSTANT R4, desc[UR12][R2.64+0x7c00] ;  /* 0x007c000c02047981 */ /* 0x000f28000c1e9d00 */
[----:B------:R0:W5:Y:S02]  /*2570*/  LDG.E.128.CONSTANT R244, desc[UR12][R2.64+0x7e00] ;  /* 0x007e000c02f47981 */ /* 0x000164000c1e9d00 */
[----:B0-----:R-:W-:Y:S02]  /*2580*/  MOV R2, R234 ;  /* 0x000000ea00027202 */ /* 0x001fe40000000f00 */
[----:B------:R-:W-:Y:S01]  /*2590*/  MOV R3, R235 ;  /* 0x000000eb00037202 */ /* 0x000fe20000000f00 */
[----:B------:R-:W5:Y:S04]  /*25a0*/  LDL.LU R234, [R1+0x8c] ;  /* 0x00008c0001ea7983 */ /* 0x000f680000300800 */
[----:B------:R-:W5:Y:S01]  /*25b0*/  LDL.LU R235, [R1+0x88] ;  /* 0x0000880001eb7983 */ /* 0x000f620000300800 */
[----:B---3--:R-:W-:Y:S01]  /*25c0*/  FFMA.FTZ R2, R221, R241, R2 ;  /* 0x000000f1dd027223 */ /* 0x008fe20000010002 */
[----:B------:R-:W-:Y:S01]  /*25d0*/  FFMA.FTZ R3, R222, R242, R3 ;  /* 0x000000f2de037223 */ /* 0x000fe20000010003 */
[----:B------:R-:W-:Y:S01]  /*25e0*/  FFMA.FTZ R0, R220, R240, R0 ;  /* 0x000000f0dc007223 */ /* 0x000fe20000010000 */
[----:B------:R-:W3:Y:S01]  /*25f0*/  LDL.LU R242, [R1+0x70] ;  /* 0x0000700001f27983 */ /* 0x000ee20000300800 */
[----:B--2---:R-:W-:-:S03]  /*2600*/  FFMA.FTZ R2, R225, R237, R2 ;  /* 0x000000ede1027223 */ /* 0x004fc60000010002 */
[----:B------:R-:W2:Y:S01]  /*2610*/  LDL.LU R241, [R1+0x68] ;  /* 0x0000680001f17983 */ /* 0x000ea20000300800 */
[----:B------:R-:W-:-:S03]  /*2620*/  FFMA.FTZ R0, R224, R236, R0 ;  /* 0x000000ece0007223 */ /* 0x000fc60000010000 */
[----:B------:R-:W2:Y:S01]  /*2630*/  LDL.LU R240, [R1+0x74] ;  /* 0x0000740001f07983 */ /* 0x000ea20000300800 */
[----:B------:R-:W-:-:S03]  /*2640*/  FFMA.FTZ R236, R223, R243, R252 ;  /* 0x000000f3dfec7223 */ /* 0x000fc600000100fc */
[----:B------:R-:W3:Y:S01]  /*2650*/  LDL.LU R237, [R1+0x78] ;  /* 0x0000780001ed7983 */ /* 0x000ee20000300800 */
[----:B------:R-:W-:Y:S01]  /*2660*/  FFMA.FTZ R3, R226, R238, R3 ;  /* 0x000000eee2037223 */ /* 0x000fe20000010003 */
[----:B----4-:R-:W-:Y:S02]  /*2670*/  FFMA.FTZ R0, R228, R4, R0 ;  /* 0x00000004e4007223 */ /* 0x010fe40000010000 */
[----:B------:R-:W4:Y:S01]  /*2680*/  LDL.LU R243, [R1+0x10] ;  /* 0x0000100001f37983 */ /* 0x000f220000300800 */
[----:B------:R-:W-:-:S03]  /*2690*/  FFMA.FTZ R4, R227, R239, R236 ;  /* 0x000000efe3047223 */ /* 0x000fc600000100ec */
[----:B------:R-:W2:Y:S04]  /*26a0*/  LDL.LU R252, [R1+0x6c] ;  /* 0x00006c0001fc7983 */ /* 0x000ea80000300800 */
[----:B------:R-:W4:Y:S04]  /*26b0*/  LDL.LU R238, [R1+0x14] ;  /* 0x0000140001ee7983 */ /* 0x000f280000300800 */
[----:B------:R-:W2:Y:S01]  /*26c0*/  LDL R236, [R1+0x7c] ;  /* 0x00007c0001ec7983 */ /* 0x000ea20000100800 */
[----:B------:R-:W-:Y:S01]  /*26d0*/  FFMA.FTZ R2, R229, R5, R2 ;  /* 0x00000005e5027223 */ /* 0x000fe20000010002 */
[----:B-----5:R-:W-:-:S03]  /*26e0*/  FFMA.FTZ R0, R232, R244, R0 ;  /* 0x000000f4e8007223 */ /* 0x020fc60000010000 */
[----:B------:R-:W-:Y:S01]  /*26f0*/  FFMA.FTZ R2, R233, R245, R2 ;  /* 0x000000f5e9027223 */ /* 0x000fe20000010002 */
[----:B------:R-:W-:-:S03]  /*2700*/  FFMA.FTZ R3, R230, R6, R3 ;  /* 0x00000006e6037223 */ /* 0x000fc60000010003 */
[----:B------:R-:W-:Y:S01]  /*2710*/  FADD.FTZ R2, R0, R2 ;  /* 0x0000000200027221 */ /* 0x000fe20000010000 */
[----:B------:R-:W-:Y:S01]  /*2720*/  FFMA.FTZ R3, R234, R246, R3 ;  /* 0x000000f6ea037223 */ /* 0x000fe20000010003 */
[----:B------:R-:W-:-:S03]  /*2730*/  FFMA.FTZ R4, R231, R7, R4 ;  /* 0x00000007e7047223 */ /* 0x000fc60000010004 */
[----:B------:R-:W-:Y:S01]  /*2740*/  FADD.FTZ R3, R3, R2 ;  /* 0x0000000203037221 */ /* 0x000fe20000010000 */
[----:B------:R-:W-:Y:S02]  /*2750*/  UIADD3 UR4, UPT, UPT, UR17, 0x1f, URZ ;  /* 0x0000001f11047890 */ /* 0x000fe4000fffe0ff */
[----:B------:R-:W-:Y:S02]  /*2760*/  USHF.L.U32 UR5, UR15, 0x4, URZ ;  /* 0x000000040f057899 */ /* 0x000fe400080006ff */
[----:B------:R-:W-:Y:S01]  /*2770*/  USHF.R.U32.HI UR4, URZ, 0x5, UR4 ;  /* 0x00000005ff047899 */ /* 0x000fe20008011604 */
[----:B---3--:R-:W-:-:S04]  /*2780*/  IADD3 R0, PT, PT, R237, 0x1, RZ ;  /* 0x00000001ed007810 */ /* 0x008fc80007ffe0ff */
[----:B------:R-:W-:Y:S01]  /*2790*/  I2FP.F32.S32 R5, R0 ;  /* 0x0000000000057245 */ /* 0x000fe20000201400 */
[----:B------:R-:W-:-:S04]  /*27a0*/  FFMA.FTZ R0, R235, R247, R4 ;  /* 0x000000f7eb007223 */ /* 0x000fc80000010004 */
[----:B------:R-:W-:Y:S01]  /*27b0*/  FADD.FTZ R0, R0, R3 ;  /* 0x0000000300007221 */ /* 0x000fe20000010000 */
[----:B--2---:R-:W-:-:S05]  /*27c0*/  FMUL.FTZ R2, R5, R236 ;  /* 0x000000ec05027220 */ /* 0x004fca0000410000 */
[----:B------:R-:W-:-:S05]  /*27d0*/  FSEL R2, R2, RZ, P2 ;  /* 0x000000ff02027208 */ /* 0x000fca0001000000 */
[----:B------:R-:W-:Y:S01]  /*27e0*/  FFMA.FTZ R0, R0, UR20, R2 ;  /* 0x0000001400007c23 */ /* 0x000fe20008010002 */
[----:B------:R-:W-:-:S04]  /*27f0*/  IADD3 R2, PT, PT, R242, -0x1, RZ ;  /* 0xfffffffff2027810 */ /* 0x000fc80007ffe0ff */
[----:B------:R-:W-:Y:S02]  /*2800*/  ISETP.GE.U32.AND P0, PT, R2, UR17, PT ;  /* 0x0000001102007c0c */ /* 0x000fe4000bf06070 */
[----:B----4-:R-:W-:Y:S02]  /*2810*/  IADD3 R238, PT, PT, R238, 0x4, RZ ;  /* 0x00000004eeee7810 */ /* 0x010fe40007ffe0ff */
[----:B------:R-:W-:Y:S02]  /*2820*/  FSEL R2, R0, RZ, !P0 ;  /* 0x000000ff00027208 */ /* 0x000fe40004000000 */
[----:B------:R-:W-:Y:S01]  /*2830*/  IADD3 R237, PT, PT, R237, 0x80, RZ ;  /* 0x00000080eded7810 */ /* 0x000fe20007ffe0ff */
[----:B------:R-:W-:Y:S01]  /*2840*/  STL [R1+0x14], R238 ;  /* 0x000014ee01007387 */ /* 0x000fe20000100800 */
[----:B------:R-:W-:-:S05]  /*2850*/  IADD3 R242, PT, PT, R242, 0x80, RZ ;  /* 0x00000080f2f27810 */ /* 0x000fca0007ffe0ff */
[----:B------:R-:W-:Y:S02]  /*2860*/  @!P0 FMNMX.FTZ R243, R0, R243, !PT ;  /* 0x000000f300f38209 */ /* 0x000fe40007810000 */
[----:B------:R-:W-:Y:S01]  /*2870*/  IADD3 R252, P0, PT, R252, 0x10, RZ ;  /* 0x00000010fcfc7810 */ /* 0x000fe20007f1e0ff */
[----:B------:R0:W-:Y:S03]  /*2880*/  STS [R240], R2 ;  /* 0x00000002f0007388 */ /* 0x0001e60000000800 */
[----:B------:R-:W-:Y:S01]  /*2890*/  IADD3.X R241, PT, PT, RZ, R241, RZ, P0, !PT ;  /* 0x000000f1fff17210 */ /* 0x000fe200007fe4ff */
[----:B------:R2:W-:Y:S01]  /*28a0*/  STL [R1+0x10], R243 ;  /* 0x000010f301007387 */ /* 0x0005e20000100800 */
[----:B------:R-:W-:-:S03]  /*28b0*/  MOV R3, UR4 ;  /* 0x0000000400037c02 */ /* 0x000fc60008000f00 */
[----:B------:R2:W-:Y:S01]  /*28c0*/  STL [R1+0x6c], R252 ;  /* 0x00006cfc01007387 */ /* 0x0005e20000100800 */
[----:B0-----:R-:W-:Y:S02]  /*28d0*/  IADD3 R240, PT, PT, R240, 0x200, RZ ;  /* 0x00000200f0f07810 */ /* 0x001fe40007ffe0ff */
[----:B------:R-:W-:Y:S01]  /*28e0*/  MOV R2, UR5 ;  /* 0x0000000500027c02 */ /* 0x000fe20008000f00 */
[----:B------:R2:W-:Y:S04]  /*28f0*/  STL [R1+0x78], R237 ;  /* 0x000078ed01007387 */ /* 0x0005e80000100800 */
[----:B------:R2:W-:Y:S01]  /*2900*/  STL [R1+0x70], R242 ;  /* 0x000070f201007387 */ /* 0x0005e20000100800 */
[----:B------:R-:W-:-:S03]  /*2910*/  VIADDMNMX.U32 R2, R2, 0x10, R3, PT ;  /* 0x0000001002027846 */ /* 0x000fc60003800003 */
[----:B------:R2:W-:Y:S04]  /*2920*/  STL [R1+0x68], R241 ;  /* 0x000068f101007387 */ /* 0x0005e80000100800 */
[----:B------:R2:W-:Y:S01]  /*2930*/  STL [R1+0x74], R240 ;  /* 0x000074f001007387 */ /* 0x0005e20000100800 */
[----:B------:R-:W-:-:S13]  /*2940*/  ISETP.GE.U32.AND P1, PT, R238, R2, PT ;  /* 0x00000002ee00720c */ /* 0x000fda0003f26070 */
[----:B--2---:R-:W-:Y:S05]  /*2950*/  @!P1 BRA `(.L_x_24544) ;  /* 0xffffffe4008c9947 */ /* 0x004fea000383ffff */
.L_x_24543:
[----:B------:R-:W-:Y:S05]  /*2960*/  BSYNC.RECONVERGENT B0 ;  /* 0x0000000000007941 */ /* 0x000fea0003800200 */
.L_x_24542:
[----:B------:R-:W2:Y:S01]  /*2970*/  LDL.LU R2, [R1+0x10] ;  /* 0x0000100001027983 */ /* 0x000ea20000300800 */
[----:B-1----:R-:W-:Y:S01]  /*2980*/  MOV R11, 0x400 ;  /* 0x00000400000b7802 */ /* 0x002fe20000000f00 */
[----:B------:R-:W-:Y:S01]  /*2990*/  UIADD3 UR21, UPT, UPT, UR17, 0x1f, URZ ;  /* 0x0000001f11157890 */ /* 0x000fe2000fffe0ff */
[----:B------:R-:W-:Y:S01]  /*29a0*/  BSSY.RECONVERGENT B0, `(.L_x_24545) ;  /* 0x000010f000007945 */ /* 0x000fe20003800200 */
[----:B------:R-:W0:Y:S01]  /*29b0*/  S2R R252, SR_TID.X ;  /* 0x0000000000fc7919 */ /* 0x000e220000002100 */
[----:B------:R-:W-:Y:S02]  /*29c0*/  USHF.L.U32 UR4, UR15, 0x4, URZ ;  /* 0x000000040f047899 */ /* 0x000fe400080006ff */
[----:B------:R-:W-:Y:S01]  /*29d0*/  USHF.R.U32.HI UR5, URZ, 0x5, UR21 ;  /* 0x00000005ff057899 */ /* 0x000fe20008011615 */
[----:B------:R-:W1:Y:S03]  /*29e0*/  S2R R243, SR_CgaCtaId ;  /* 0x0000000000f37919 */ /* 0x000e660000008800 */
[----:B------:R-:W-:-:S02]  /*29f0*/  MOV R9, UR4 ;  /* 0x0000000400097c02 */ /* 0x000fc40008000f00 */
[----:B0-----:R-:W-:Y:S02]  /*2a00*/  LOP3.LUT P0, R249, R252, 0x1f, RZ, 0xc0, !PT ;  /* 0x0000001ffcf97812 */ /* 0x001fe4000780c0ff */
[----:B------:R-:W-:Y:S02]  /*2a10*/  SHF.R.U32.HI R6, RZ, 0x5, R252 ;  /* 0x00000005ff067819 */ /* 0x000fe400000116fc */
[----:B------:R-:W-:Y:S01]  /*2a20*/  ISETP.GT.U32.AND P1, PT, R249, 0x3, PT ;  /* 0x00000003f900780c */ /* 0x000fe20003f24070 */
[----:B--2---:R-:W0:Y:S02]  /*2a30*/  SHFL.BFLY PT, R0, R2, 0x10, 0x1f ;  /* 0x0e001f0002007f89 */ /* 0x004e2400000e0000 */
[----:B0-----:R-:W-:-:S05]  /*2a40*/  FMNMX.FTZ R0, R0, R2, !PT ;  /* 0x0000000200007209 */ /* 0x001fca0007810000 */
[----:B------:R-:W0:Y:S02]  /*2a50*/  SHFL.BFLY PT, R3, R0, 0x8, 0x1f ;  /* 0x0d001f0000037f89 */ /* 0x000e2400000e0000 */
[----:B0-----:R-:W-:Y:S02]  /*2a60*/  FMNMX.FTZ R3, R0, R3, !PT ;  /* 0x0000000300037209 */ /* 0x001fe40007810000 */
[----:B------:R-:W-:-:S03]  /*2a70*/  IADD3 R0, PT, PT, R11, 0x400, RZ ;  /* 0x000004000b007810 */ /* 0x000fc60007ffe0ff */
[----:B------:R-:W0:Y:S01]  /*2a80*/  SHFL.BFLY PT, R2, R3, 0x4, 0x1f ;  /* 0x0c801f0003027f89 */ /* 0x000e2200000e0000 */
[----:B-1----:R-:W-:Y:S02]  /*2a90*/  LEA R0, R243, R0, 0x18 ;  /* 0x00000000f3007211 */ /* 0x002fe400078ec0ff */
[----:B0-----:R-:W-:Y:S02]  /*2aa0*/  FMNMX.FTZ R2, R3, R2, !PT ;  /* 0x0000000203027209 */ /* 0x001fe40007810000 */
[----:B------:R-:W-:-:S03]  /*2ab0*/  LEA R3, R249, R0, 0x2 ;  /* 0x00000000f9037211 */ /* 0x000fc600078e10ff */
[----:B------:R-:W0:Y:S02]  /*2ac0*/  SHFL.BFLY PT, R5, R2, 0x2, 0x1f ;  /* 0x0c401f0002057f89 */ /* 0x000e2400000e0000 */
[----:B0-----:R-:W-:Y:S02]  /*2ad0*/  FMNMX.FTZ R5, R2, R5, !PT ;  /* 0x0000000502057209 */ /* 0x001fe40007810000 */
[----:B------:R-:W-:Y:S02]  /*2ae0*/  LEA R2, R6, R0, 0x2 ;  /* 0x0000000006027211 */ /* 0x000fe400078e10ff */
[----:B------:R-:W-:Y:S01]  /*2af0*/  MOV R6, UR5 ;  /* 0x0000000500067c02 */ /* 0x000fe20008000f00 */
[----:B------:R-:W0:Y:S01]  /*2b00*/  SHFL.BFLY PT, R4, R5, 0x1, 0x1f ;  /* 0x0c201f0005047f89 */ /* 0x000e2200000e0000 */
[----:B------:R-:W-:Y:S02]  /*2b10*/  USHF.L.U32 UR5, UR15, 0x9, URZ ;  /* 0x000000090f057899 */ /* 0x000fe400080006ff */
[----:B------:R-:W-:-:S04]  /*2b20*/  VIADDMNMX.U32 R6, R9, 0x10, R6, PT ;  /* 0x0000001009067846 */ /* 0x000fc80003800006 */
[----:B------:R-:W-:-:S13]  /*2b30*/  R2UR UR22, R6 ;  /* 0x00000000061672ca */ /* 0x000fda00000e0000 */
[----:B------:R-:W-:Y:S01]  /*2b40*/  UIADD3 UR4, UPT, UPT, -UR4, UR22, URZ ;  /* 0x0000001604047290 */ /* 0x000fe2000fffe1ff */
[----:B0-----:R-:W-:-:S03]  /*2b50*/  FMNMX.FTZ R7, R5, R4, !PT ;  /* 0x0000000405077209 */ /* 0x001fc60007810000 */
[----:B------:R-:W-:Y:S01]  /*2b60*/  ULEA UR4, UR4, UR5, 0x5 ;  /* 0x0000000504047291 */ /* 0x000fe2000f8e28ff */
[----:B------:R-:W-:Y:S01]  /*2b70*/  MOV R4, 0xff7fffff ;  /* 0xff7fffff00047802 */ /* 0x000fe20000000f00 */
[----:B------:R-:W-:Y:S02]  /*2b80*/  @!P0 STS [R2], R7 ;  /* 0x0000000702008388 */ /* 0x000fe40000000800 */
[----:B------:R-:W-:Y:S01]  /*2b90*/  UISETP.LT.AND UP0, UPT, UR17, UR4, UPT ;  /* 0x000000041100728c */ /* 0x000fe2000bf01270 */
[----:B------:R-:W-:Y:S03]  /*2ba0*/  BAR.SYNC.DEFER_BLOCKING 0x0 ;  /* 0x0000000000007b1d */ /* 0x000fe60000010000 */
[----:B------:R-:W-:-:S04]  /*2bb0*/  USEL UR4, UR17, UR4, UP0 ;  /* 0x0000000411047287 */ /* 0x000fc80008000000 */
[----:B------:R-:W-:-:S06]  /*2bc0*/  UIMAD UR5, UR15, -0x200, UR4 ;  /* 0xfffffe000f0578a4 */ /* 0x000fcc000f8e0204 */
[----:B------:R-:W-:Y:S01]  /*2bd0*/  ISETP.GE.AND P2, PT, R252, UR5, PT ;  /* 0x00000005fc007c0c */ /* 0x000fe2000bf46270 */
        /* <DEDUP_REMOVED lines=10> */
[----:B------:R-:W-:Y:S02]  /*2c80*/  MOV R6, UR15 ;  /* 0x0000000f00067c02 */ /* 0x000fe40008000f00 */
[----:B------:R-:W-:-:S05]  /*2c90*/  IADD3 R5, PT, PT, R4, UR4, RZ ;  /* 0x0000000404057c10 */ /* 0x000fca000fffe0ff */
[----:B------:R-:W-:Y:S01]  /*2ca0*/  IMAD R4, R6, -0x200, R5 ;  /* 0xfffffe0006047824 */ /* 0x000fe200078e0205 */
[----:B------:R-:W-:-:S04]  /*2cb0*/  LOP3.LUT R6, R5, 0x180, RZ, 0xc0, !PT ;  /* 0x0000018005067812 */ /* 0x000fc800078ec0ff */
        /* <DEDUP_REMOVED lines=13> */
.L_x_24549:
        /* <DEDUP_REMOVED lines=11> */
.L_x_24548:
[----:B------:R-:W-:Y:S05]  /*2e40*/  BSYNC.RECONVERGENT B1 ;  /* 0x0000000000017941 */ /* 0x000fea0003800200 */
.L_x_24547:
        /* <DEDUP_REMOVED lines=13> */
.L_x_24552:
        /* <DEDUP_REMOVED lines=100> */
.L_x_24551:
[----:B------:R-:W-:Y:S05]  /*3560*/  BSYNC.RECONVERGENT B1 ;  /* 0x0000000000017941 */ /* 0x000fea0003800200 */
.L_x_24550:
        /* <DEDUP_REMOVED lines=55> */
.L_x_24554:
[----:B------:R-:W-:Y:S05]  /*38e0*/  BSYNC.RECONVERGENT B1 ;  /* 0x0000000000017941 */ /* 0x000fea0003800200 */
.L_x_24553:
        /* <DEDUP_REMOVED lines=26> */
.L_x_24546:
[----:B------:R-:W-:Y:S05]  /*3a90*/  BSYNC.RECONVERGENT B0 ;  /* 0x0000000000007941 */ /* 0x000fea0003800200 */
.L_x_24545:
        /* <DEDUP_REMOVED lines=23> */
[----:B------:R-:W-:Y:S02]  /*3c10*/  MOV R3, UR15 ;  /* 0x0000000f00037c02 */ /* 0x000fe40008000f00 */
[----:B------:R-:W-:-:S05]  /*3c20*/  IADD3 R4, PT, PT, R2, UR4, RZ ;  /* 0x0000000402047c10 */ /* 0x000fca000fffe0ff */
[----:B------:R-:W-:Y:S01]  /*3c30*/  IMAD R2, R3, -0x200, R4 ;  /* 0xfffffe0003027824 */ /* 0x000fe200078e0204 */
[----:B------:R-:W-:-:S04]  /*3c40*/  LOP3.LUT R3, R4, 0x180, RZ, 0xc0, !PT ;  /* 0x0000018004037812 */ /* 0x000fc800078ec0ff */
[----:B------:R-:W-:Y:S01]  /*3c50*/  ISETP.NE.AND P0, PT, R3, 0x180, PT ;  /* 0x000001800300780c */ /* 0x000fe20003f05270 */
[----:B--2---:R-:W-:Y:S01]  /*3c60*/  FADD.FTZ R3, R29, 9.9999999747524270788e-07 ;  /* 0x358637bd1d037421 */ /* 0x004fe20000010000 */
[----:B------:R-:W-:Y:S02]  /*3c70*/  ISETP.GE.U32.AND P1, PT, R2, 0x180, PT ;  /* 0x000001800200780c */ /* 0x000fe40003f26070 */
[----:B------:R-:W-:Y:S01]  /*3c80*/  MOV R2, R252 ;  /* 0x000000fc00027202 */ /* 0x000fe20000000f00 */
[----:B------:R2:W3:Y:S08]  /*3c90*/  MUFU.RCP R28, R3 ;  /* 0x00000003001c7308 */ /* 0x0004f00000001000 */
[----:B------:R-:W-:Y:S05]  /*3ca0*/  @!P0 BRA `(.L_x_24558) ;  /* 0x0000000000408947 */ /* 0x000fea0003800000 */
[----:B------:R-:W-:Y:S02]  /*3cb0*/  LEA.HI R4, R4, 0x1, RZ, 0x19 ;  /* 0x0000000104047811 */ /* 0x000fe400078fc8ff */
[----:B------:R-:W-:Y:S02]  /*3cc0*/  IADD3 R6, PT, PT, R11, 0x420, RZ ;  /* 0x000004200b067810 */ /* 0x000fe40007ffe0ff */
[C---:B------:R-:W-:Y:S02]  /*3cd0*/  SHF.L.U32 R2, R4.reuse, 0x7, RZ ;  /* 0x0000000704027819 */ /* 0x040fe400000006ff */
[----:B------:R-:W-:Y:S02]  /*3ce0*/  LOP3.LUT R4, R4, 0x3, RZ, 0xc0, !PT ;  /* 0x0000000304047812 */ /* 0x000fe400078ec0ff */
[----:B------:R-:W-:Y:S02]  /*3cf0*/  LEA R7, R243, R6, 0x18 ;  /* 0x00000006f3077211 */ /* 0x000fe400078ec0ff */
[----:B--2---:R-:W-:-:S02]  /*3d00*/  LOP3.LUT R3, R2, 0x180, RZ, 0xc0, !PT ;  /* 0x0000018002037812 */ /* 0x004fc400078ec0ff */
[----:B-1----:R-:W-:Y:S02]  /*3d10*/  IADD3 R5, PT, PT, -R4, RZ, RZ ;  /* 0x000000ff04057210 */ /* 0x002fe40007ffe1ff */
[----:B------:R-:W-:Y:S02]  /*3d20*/  LEA R4, R252, R7, 0x2 ;  /* 0x00000007fc047211 */ /* 0x000fe400078e10ff */
[----:B------:R-:W-:-:S07]  /*3d30*/  IADD3 R2, PT, PT, R3, R252, RZ ;  /* 0x000000fc03027210 */ /* 0x000fce0007ffe0ff */
.L_x_24559:
[----:B------:R-:W3:Y:S01]  /*3d40*/  LDS R3, [R4] ;  /* 0x0000000004037984 */ /* 0x000ee20000000800 */
[----:B------:R-:W-:-:S04]  /*3d50*/  IADD3 R5, PT, PT, R5, 0x1, RZ ;  /* 0x0000000105057810 */ /* 0x000fc80007ffe0ff */
[----:B------:R-:W-:Y:S01]  /*3d60*/  ISETP.NE.AND P0, PT, R5, RZ, PT ;  /* 0x000000ff0500720c */ /* 0x000fe20003f05270 */
[----:B---3--:R-:W-:-:S05]  /*3d70*/  FMUL.FTZ R3, R3, R28 ;  /* 0x0000001c03037220 */ /* 0x008fca0000410000 */
[----:B------:R1:W-:Y:S02]  /*3d80*/  STS [R4], R3 ;  /* 0x0000000304007388 */ /* 0x0003e40000000800 */
[----:B-1----:R-:W-:-:S05]  /*3d90*/  IADD3 R4, PT, PT, R4, 0x200, RZ ;  /* 0x0000020004047810 */ /* 0x002fca0007ffe0ff */
[----:B------:R-:W-:Y:S05]  /*3da0*/  @P0 BRA `(.L_x_24559) ;  /* 0xfffffffc00e40947 */ /* 0x000fea000383ffff */
.L_x_24558:
[----:B------:R-:W-:Y:S05]  /*3db0*/  BSYNC.RECONVERGENT B1 ;  /* 0x0000000000017941 */ /* 0x000fea0003800200 */
.L_x_24557:
[----:B------:R-:W-:Y:S05]  /*3dc0*/  @!P1 BRA `(.L_x_24556) ;  /* 0x0000000400bc9947 */ /* 0x000fea0003800000 */
[C---:B--2---:R-:W-:Y:S01]  /*3dd0*/  IADD3 R3, PT, PT, -R2.reuse, UR5, RZ ;  /* 0x0000000502037c10 */ /* 0x044fe2000fffe1ff */
        /* <DEDUP_REMOVED lines=11> */
.L_x_24562:
[----:B------:R-:W3:Y:S01]  /*3e90*/  LDS R4, [R3+-0x400] ;  /* 0xfffc000003047984 */ /* 0x000ee20000000800 */
[----:B------:R-:W-:-:S03]  /*3ea0*/  IADD3 R2, PT, PT, R2, 0x800, RZ ;  /* 0x0000080002027810 */ /* 0x000fc60007ffe0ff */
[----:B-1----:R-:W1:Y:S01]  /*3eb0*/  LDS R5, [R3+-0x200] ;  /* 0xfffe000003057984 */ /* 0x002e620000000800 */
        /* <DEDUP_REMOVED lines=49> */
.L_x_24561:
[----:B------:R-:W-:Y:S05]  /*41d0*/  BSYNC.RECONVERGENT B1 ;  /* 0x0000000000017941 */ /* 0x000fea0003800200 */
.L_x_24560:
        /* <DEDUP_REMOVED lines=31> */
.L_x_24564:
[----:B------:R-:W-:Y:S05]  /*43d0*/  BSYNC.RECONVERGENT B1 ;  /* 0x0000000000017941 */ /* 0x000fea0003800200 */
.L_x_24563:
        /* <DEDUP_REMOVED lines=14> */
.L_x_24556:
[----:B------:R-:W-:Y:S05]  /*44c0*/  BSYNC.RECONVERGENT B0 ;  /* 0x0000000000007941 */ /* 0x000fea0003800200 */
.L_x_24555:
[----:B------:R-:W-:Y:S01]  /*44d0*/  BAR.SYNC.DEFER_BLOCKING 0x0 ;  /* 0x0000000000007b1d */ /* 0x000fe20000010000 */
[C---:B------:R-:W-:Y:S02]  /*44e0*/  ISETP.NE.AND P1, PT, R252.reuse, RZ, PT ;  /* 0x000000fffc00720c */ /* 0x040fe40003f25270 */
[----:B------:R-:W-:-:S03]  /*44f0*/  LOP3.LUT P0, RZ, R252, 0x7, RZ, 0xc0, !PT ;  /* 0x00000007fcff7812 */ /* 0x000fc6000780c0ff */
        /* <DEDUP_REMOVED lines=18> */
[----:B------:R-:W-:Y:S02]  /*4620*/  MOV R3, UR7 ;  /* 0x0000000700037c02 */ /* 0x000fe40008000f00 */
[----:B-1----:R-:W-:-:S03]  /*4630*/  MOV R5, UR5 ;  /* 0x0000000500057c02 */ /* 0x002fc60008000f00 */
[----:B------:R0:W-:Y:S04]  /*4640*/  STG.E desc[UR12][R2.64], R0 ;  /* 0x0000000002007986 */ /* 0x0001e8000c10190c */
[----:B------:R0:W-:Y:S02]  /*4650*/  STG.E desc[UR12][R4.64], R29 ;  /* 0x0000001d04007986 */ /* 0x0001e4000c10190c */
.L_x_24566:
[----:B0---4-:R-:W-:Y:S05]  /*4660*/  BSYNC.RECONVERGENT B0 ;  /* 0x0000000000007941 */ /* 0x011fea0003800200 */
.L_x_24565:
[----:B------:R-:W-:Y:S01]  /*4670*/  MOV R20, UR15 ;  /* 0x0000000f00147c02 */ /* 0x000fe20008000f00 */
[----:B------:R-:W0:Y:S01]  /*4680*/  LDCU.64 UR6, c[0x0][0x3a8] ;  /* 0x00007500ff0677ac */ /* 0x000e220008000a00 */
[----:B--2---:R-:W-:Y:S01]  /*4690*/  SHF.R.U32.HI R6, RZ, 0x5, R252 ;  /* 0x00000005ff067819 */ /* 0x004fe200000116fc */
[----:B------:R-:W-:Y:S01]  /*46a0*/  BSSY.RECONVERGENT B0, `(.L_x_24567) ;  /* 0x00004a3000007945 */ /* 0x000fe20003800200 */
[----:B------:R-:W-:Y:S01]  /*46b0*/  HFMA2 R242, -RZ, RZ, 0, 0 ;  /* 0x00000000fff27431 */ /* 0x000fe200000001ff */
[----:B------:R-:W-:Y:S02]  /*46c0*/  CS2R R240, SRZ ;  /* 0x0000000000f07805 */ /* 0x000fe4000001ff00 */
[----:B------:R-:W-:Y:S01]  /*46d0*/  LEA R20, R20, R6, 0x4 ;  /* 0x0000000614147211 */ /* 0x000fe200078e20ff */
[----:B------:R-:W-:Y:S01]  /*46e0*/  HFMA2 R0, -RZ, RZ, 0, 0 ;  /* 0x00000000ff007431 */ /* 0x000fe200000001ff */
[----:B------:R-:W-:Y:S02]  /*46f0*/  CS2R R238, SRZ ;  /* 0x0000000000ee7805 */ /* 0x000fe4000001ff00 */
[----:B------:R-:W-:-:S02]  /*4700*/  CS2R R236, SRZ ;  /* 0x0000000000ec7805 */ /* 0x000fc4000001ff00 */
[----:B------:R-:W-:Y:S02]  /*4710*/  ISETP.GE.U32.AND P1, PT, R20, UR22, PT ;  /* 0x0000001614007c0c */ /* 0x000fe4000bf26070 */
        /* <DEDUP_REMOVED lines=18> */
[----:B------:R-:W-:Y:S02]  /*4840*/  MOV R199, RZ ;  /* 0x000000ff00c77202 */ /* 0x000fe40000000f00 */
[----:B------:R-:W-:Y:S02]  /*4850*/  CS2R R196, SRZ ;  /* 0x0000000000c47805 */ /* 0x000fe4000001ff00 */
[----:B------:R-:W-:Y:S02]  /*4860*/  CS2R R2, SRZ ;  /* 0x0000000000027805 */ /* 0x000fe4000001ff00 */
[----:B------:R-:W-:Y:S02]  /*4870*/  CS2R R18, SRZ ;  /* 0x0000000000127805 */ /* 0x000fe4000001ff00 */
[----:B-1----:R-:W-:-:S02]  /*4880*/  CS2R R4, SRZ ;  /* 0x0000000000047805 */ /* 0x002fc4000001ff00 */
[----:B------:R-:W-:Y:S02]  /*4890*/  CS2R R16, SRZ ;  /* 0x0000000000107805 */ /* 0x000fe4000001ff00 */
[----:B------:R-:W-:Y:S02]  /*48a0*/  CS2R R6, SRZ ;  /* 0x0000000000067805 */ /* 0x000fe4000001ff00 */
[----:B------:R-:W-:Y:S02]  /*48b0*/  CS2R R14, SRZ ;  /* 0x00000000000e7805 */ /* 0x000fe4000001ff00 */
[----:B------:R-:W-:Y:S02]  /*48c0*/  CS2R R12, SRZ ;  /* 0x00000000000c7805 */ /* 0x000fe4000001ff00 */
[----:B------:R-:W-:Y:S02]  /*48d0*/  MOV R10, RZ ;  /* 0x000000ff000a7202 */ /* 0x000fe40000000f00 */
[----:B------:R-:W-:Y:S01]  /*48e0*/  CS2R R8, SRZ ;  /* 0x0000000000087805 */ /* 0x000fe2000001ff00 */
[----:B0-----:R-:W-:Y:S06]  /*48f0*/  @P1 BRA `(.L_x_24568) ;  /* 0x0000004400f41947 */ /* 0x001fec0003800000 */
[----:B------:R-:W0:Y:S01]  /*4900*/  LDCU UR4, c[0x0][0x3c8] ;  /* 0x00007900ff0477ac */ /* 0x000e220008000800 */
[----:B------:R-:W1:Y:S01]  /*4910*/  LDC.64 R246, c[0x0][0x3b8] ;  /* 0x0000ee00fff67b82 */ /* 0x000e620000000a00 */
[----:B------:R-:W-:Y:S02]  /*4920*/  IADD3 R0, PT, PT, R11, 0x420, RZ ;  /* 0x000004200b007810 */ /* 0x000fe40007ffe0ff */
[----:B------:R-:W-:Y:S02]  /*4930*/  CS2R R240, SRZ ;  /* 0x0000000000f07805 */ /* 0x000fe4000001ff00 */
[----:B------:R-:W-:Y:S02]  /*4940*/  SHF.L.U32 R250, R252, 0x2, RZ ;  /* 0x00000002fcfa7819 */ /* 0x000fe400000006ff */
[----:B------:R-:W-:Y:S02]  /*4950*/  CS2R R238, SRZ ;  /* 0x0000000000ee7805 */ /* 0x000fe4000001ff00 */
[----:B------:R-:W-:-:S02]  /*4960*/  MOV R248, UR21 ;  /* 0x0000001500f87c02 */ /* 0x000fc40008000f00 */
[----:B------:R-:W-:Y:S02]  /*4970*/  CS2R R236, SRZ ;  /* 0x0000000000ec7805 */ /* 0x000fe4000001ff00 */
[----:B------:R-:W-:Y:S02]  /*4980*/  LEA R243, R243, R0, 0x18 ;  /* 0x00000000f3f37211 */ /* 0x000fe400078ec0ff */
[----:B------:R-:W-:Y:S02]  /*4990*/  CS2R R234, SRZ ;  /* 0x0000000000ea7805 */ /* 0x000fe4000001ff00 */
[----:B------:R-:W-:Y:S02]  /*49a0*/  LOP3.LUT R251, R250, 0x1c, RZ, 0xc0, !PT ;  /* 0x0000001cfafb7812 */ /* 0x000fe400078ec0ff */
[----:B------:R-:W-:Y:S02]  /*49b0*/  CS2R R232, SRZ ;  /* 0x0000000000e87805 */ /* 0x000fe4000001ff00 */
[----:B------:R-:W-:-:S02]  /*49c0*/  MOV R11, R20 ;  /* 0x00000014000b7202 */ /* 0x000fc40000000f00 */
[----:B------:R-:W-:Y:S02]  /*49d0*/  CS2R R230, SRZ ;  /* 0x0000000000e67805 */ /* 0x000fe4000001ff00 */
[----:B------:R-:W-:Y:S02]  /*49e0*/  MOV R242, RZ ;  /* 0x000000ff00f27202 */ /* 0x000fe40000000f00 */
[----:B------:R-:W-:Y:S02]  /*49f0*/  CS2R R228, SRZ ;  /* 0x0000000000e47805 */ /* 0x000fe4000001ff00 */
[----:B------:R-:W-:Y:S02]  /*4a00*/  CS2R R226, SRZ ;  /* 0x0000000000e27805 */ /* 0x000fe4000001ff00 */
[----:B------:R-:W-:Y:S01]  /*4a10*/  CS2R R224, SRZ ;  /* 0x0000000000e07805 */ /* 0x000fe2000001ff00 */
[----:B0-----:R-:W-:Y:S01]  /*4a20*/  UIMAD UR4, UR14, UR4, URZ ;  /* 0x000000040e0472a4 */ /* 0x001fe2000f8e02ff */
        /* <DEDUP_REMOVED lines=9> */
[----:B------:R-:W-:Y:S01]  /*4ac0*/  CS2R R206, SRZ ;  /* 0x0000000000ce7805 */ /* 0x000fe2000001ff00 */
[----:B------:R-:W0:Y:S01]  /*4ad0*/  LDCU UR4, c[0x0][0x3e0] ;  /* 0x00007c00ff0477ac */ /* 0x000e220008000800 */
[----:B-1----:R-:W-:Y:S01]  /*4ae0*/  IMAD.WIDE R246, R3, 0x4, R246 ;  /* 0x0000000403f67825 */ /* 0x002fe200078e02f6 */
[----:B------:R-:W-:Y:S02]  /*4af0*/  CS2R R204, SRZ ;  /* 0x0000000000cc7805 */ /* 0x000fe4000001ff00 */
[----:B------:R-:W-:Y:S02]  /*4b00*/  CS2R R202, SRZ ;  /* 0x0000000000ca7805 */ /* 0x000fe4000001ff00 */
[----:B------:R-:W-:-:S02]  /*4b10*/  CS2R R200, SRZ ;  /* 0x0000000000c87805 */ /* 0x000fc4000001ff00 */
[----:B------:R-:W-:Y:S02]  /*4b20*/  MOV R199, RZ ;  /* 0x000000ff00c77202 */ /* 0x000fe40000000f00 */
[----:B------:R-:W-:Y:S02]  /*4b30*/  CS2R R196, SRZ ;  /* 0x0000000000c47805 */ /* 0x000fe4000001ff00 */
[----:B------:R-:W-:Y:S02]  /*4b40*/  MOV R0, RZ ;  /* 0x000000ff00007202 */ /* 0x000fe40000000f00 */
        /* <DEDUP_REMOVED lines=8> */
[----:B------:R-:W-:-:S02]  /*4bd0*/  CS2R R8, SRZ ;  /* 0x0000000000087805 */ /* 0x000fc4000001ff00 */
[----:B------:R-:W-:Y:S01]  /*4be0*/  LOP3.LUT R250, R250, 0x7c, RZ, 0xc0, !PT ;  /* 0x0000007cfafa7812 */ /* 0x000fe200078ec0ff */
[----:B0-----:R-:W-:Y:S01]  /*4bf0*/  UIMAD UR4, UR11, UR4, URZ ;  /* 0x000000040b0472a4 */ /* 0x001fe2000f8e02ff */
[----:B------:R-:W-:-:S03]  /*4c00*/  LEA.HI R248, R248, 0xffffffff, RZ, 0x1b ;  /* 0xfffffffff8f87811 */ /* 0x000fc600078fd8ff */
[----:B------:R-:W-:Y:S02]  /*4c10*/  USHF.R.S32.HI UR5, URZ, 0x1f, UR4 ;  /* 0x0000001fff057899 */ /* 0x000fe40008011404 */
[----:B------:R-:W-:-:S04]  /*4c20*/  MOV R244, UR4 ;  /* 0x0000000400f47c02 */ /* 0x000fc80008000f00 */
[----:B------:R-:W-:-:S07]  /*4c30*/  MOV R245, UR5 ;  /* 0x0000000500f57c02 */ /* 0x000fce0008000f00 */
.L_x_24569:
[----:B------:R-:W-:-:S06]  /*4c40*/  IMAD.WIDE.U32 R20, R11, 0x4, R246 ;  /* 0x000000040b147825 */ /* 0x000fcc00078e00f6 */
[----:B------:R-:W2:Y:S02]  /*4c50*/  LDG.E.CONSTANT R21, desc[UR12][R20.64] ;  /* 0x0000000c14157981 */ /* 0x000ea4000c1e9900 */
[----:B--2---:R-:W-:-:S03]  /*4c60*/  IMAD.WIDE R22, R21, UR20, R244 ;  /* 0x0000001415167c25 */ /* 0x004fc6000f8e02f4 */
[----:B------:R-:W-:-:S04]  /*4c70*/  IADD3 R22, P1, PT, R250, R22, RZ ;  /* 0x00000016fa167210 */ /* 0x000fc80007f3e0ff */
[----:B------:R-:W-:Y:S02]  /*4c80*/  IADD3.X R23, PT, PT, RZ, R23, RZ, P1, !PT ;  /* 0x00000017ff177210 */ /* 0x000fe40000ffe4ff */
[----:B------:R-:W-:-:S04]  /*4c90*/  LEA R192, P1, R22, UR6, 0x2 ;  /* 0x0000000616c07c11 */ /* 0x000fc8000f8210ff */
[----:B------:R-:W-:-:S05]  /*4ca0*/  LEA.HI.X R193, R22, UR7, R23, 0x2, P1 ;  /* 0x0000000716c17c11 */ /* 0x000fca00088f1417 */
[----:B------:R-:W2:Y:S04]  /*4cb0*/  LDG.E.128.CONSTANT R88, desc[UR12][R192.64] ;  /* 0x0000000cc0587981 */ /* 0x000ea8000c1e9d00 */
[----:B------:R-:W4:Y:S04]  /*4cc0*/  LDG.E.128.CONSTANT R96, desc[UR12][R192.64+0x200] ;  /* 0x0002000cc0607981 */ /* 0x000f28000c1e9d00 */
[----:B------:R-:W5:Y:S04]  /*4cd0*/  LDG.E.128.CONSTANT R100, desc[UR12][R192.64+0x400] ;  /* 0x0004000cc0647981 */ /* 0x000f68000c1e9d00 */
        /* <DEDUP_REMOVED lines=19> */
[----:B------:R-:W5:Y:S01]  /*4e10*/  LDG.E.128.CONSTANT R24, desc[UR12][R192.64+0x2c00] ;  /* 0x002c000cc0187981 */ /* 0x000f62000c1e9d00 */
[----:B------:R-:W-:-:S03]  /*4e20*/  ISETP.NE.AND P1, PT, R11, R248, PT ;  /* 0x000000f80b00720c */ /* 0x000fc60003f25270 */
[----:B---3--:R-:W3:Y:S01]  /*4e30*/  LDG.E.128.CONSTANT R28, desc[UR12][R192.64+0x2e00] ;  /* 0x002e000cc01c7981 */ /* 0x008ee2000c1e9d00 */
[----:B------:R-:W-:-:S03]  /*4e40*/  LEA R198, R11, R251, 0x5 ;  /* 0x000000fb0bc67211 */ /* 0x000fc600078e28ff */
[----:B------:R-:W3:Y:S01]  /*4e50*/  LDG.E.128.CONSTANT R32, desc[UR12][R192.64+0x3000] ;  /* 0x0030000cc0207981 */ /* 0x000ee2000c1e9d00 */
[----:B------:R-:W-:-:S03]  /*4e60*/  MOV R77, UR15 ;  /* 0x0000000f004d7c02 */ /* 0x000fc60008000f00 */
[----:B------:R-:W3:Y:S02]  /*4e70*/  LDG.E.128.CONSTANT R180, desc[UR12][R192.64+0x7800] ;  /* 0x0078000cc0b47981 */ /* 0x000ee4000c1e9d00 */
[C---:B------:R-:W-:Y:S02]  /*4e80*/  @!P1 IADD3 R36, PT, PT, R198.reuse, 0x1, RZ ;  /* 0x00000001c6249810 */ /* 0x040fe40007ffe0ff */
[----:B------:R-:W-:Y:S01]  /*4e90*/  @!P1 IADD3 R38, PT, PT, R198, 0x3, RZ ;  /* 0x00000003c6269810 */ /* 0x000fe20007ffe0ff */
[----:B------:R-:W3:Y:S01]  /*4ea0*/  LDG.E.128.CONSTANT R184, desc[UR12][R192.64+0x7a00] ;  /* 0x007a000cc0b87981 */ /* 0x000ee2000c1e9d00 */
[C---:B------:R-:W-:Y:S02]  /*4eb0*/  @!P1 ISETP.GE.AND P6, PT, R36.reuse, UR17, PT ;  /* 0x0000001124009c0c */ /* 0x040fe4000bfc6270 */
[----:B------:R-:W-:Y:S01]  /*4ec0*/  @!P1 ISETP.GE.AND P5, PT, R36, UR17, PT ;  /* 0x0000001124009c0c */ /* 0x000fe2000bfa6270 */
[----:B------:R-:W3:Y:S01]  /*4ed0*/  LDG.E.128.CONSTANT R188, desc[UR12][R192.64+0x7c00] ;  /* 0x007c000cc0bc7981 */ /* 0x000ee2000c1e9d00 */
[----:B------:R-:W-:-:S02]  /*4ee0*/  @!P1 IADD3 R37, PT, PT, R198, 0x2, RZ ;  /* 0x00000002c6259810 */ /* 0x000fc40007ffe0ff */
[C---:B------:R-:W-:Y:S02]  /*4ef0*/  @!P1 ISETP.GE.AND P4, PT, R198.reuse, UR17, PT ;  /* 0x00000011c6009c0c */ /* 0x040fe4000bf86270 */
[----:B------:R-:W-:Y:S02]  /*4f00*/  @!P1 IADD3 R36, PT, PT, R198, 0x3, RZ ;  /* 0x00000003c6249810 */ /* 0x000fe40007ffe0ff */
[----:B------:R-:W-:Y:S02]  /*4f10*/  @!P1 ISETP.GE.AND P2, PT, R38, UR17, PT ;  /* 0x0000001126009c0c */ /* 0x000fe4000bf46270 */
[C---:B------:R-:W-:Y:S02]  /*4f20*/  @!P1 IADD3 R40, PT, PT, R198.reuse, 0x1, RZ ;  /* 0x00000001c6289810 */ /* 0x040fe40007ffe0ff */
[----:B------:R-:W-:Y:S02]  /*4f30*/  @!P1 ISETP.GE.AND P3, PT, R37, UR17, PT ;  /* 0x0000001125009c0c */ /* 0x000fe4000bf66270 */
[----:B------:R-:W-:-:S02]  /*4f40*/  @!P1 IADD3 R41, PT, PT, R198, 0x2, RZ ;  /* 0x00000002c6299810 */ /* 0x000fc40007ffe0ff */
[C---:B------:R-:W-:Y:S02]  /*4f50*/  @!P1 IADD3 R45, PT, PT, R198.reuse, 0x1, RZ ;  /* 0x00000001c62d9810 */ /* 0x040fe40007ffe0ff */
[C---:B------:R-:W-:Y:S02]  /*4f60*/  @!P1 IADD3 R44, PT, PT, R198.reuse, 0x2, RZ ;  /* 0x00000002c62c9810 */ /* 0x040fe40007ffe0ff */
[C---:B------:R-:W-:Y:S02]  /*4f70*/  @!P1 IADD3 R49, PT, PT, R198.reuse, 0x1, RZ ;  /* 0x00000001c6319810 */ /* 0x040fe40007ffe0ff */
[C---:B------:R-:W-:Y:S02]  /*4f80*/  @!P1 IADD3 R48, PT, PT, R198.reuse, 0x2, RZ ;  /* 0x00000002c6309810 */ /* 0x040fe40007ffe0ff */
[C---:B------:R-:W-:Y:S02]  /*4f90*/  @!P1 IADD3 R52, PT, PT, R198.reuse, 0x1, RZ ;  /* 0x00000001c6349810 */ /* 0x040fe40007ffe0ff */
[----:B------:R-:W-:-:S02]  /*4fa0*/  @!P1 IADD3 R53, PT, PT, R198, 0x2, RZ ;  /* 0x00000002c6359810 */ /* 0x000fc40007ffe0ff */
[C---:B------:R-:W-:Y:S02]  /*4fb0*/  @!P1 IADD3 R56, PT, PT, R198.reuse, 0x1, RZ ;  /* 0x00000001c6389810 */ /* 0x040fe40007ffe0ff */
[C---:B------:R-:W-:Y:S02]  /*4fc0*/  @!P1 IADD3 R57, PT, PT, R198.reuse, 0x2, RZ ;  /* 0x00000002c6399810 */ /* 0x040fe40007ffe0ff */
[C---:B------:R-:W-:Y:S02]  /*4fd0*/  @!P1 IADD3 R60, PT, PT, R198.reuse, 0x1, RZ ;  /* 0x00000001c63c9810 */ /* 0x040fe40007ffe0ff */
[C---:B------:R-:W-:Y:S02]  /*4fe0*/  @!P1 IADD3 R61, PT, PT, R198.reuse, 0x2, RZ ;  /* 0x00000002c63d9810 */ /* 0x040fe40007ffe0ff */
[C---:B------:R-:W-:Y:S02]  /*4ff0*/  @!P1 IADD3 R65, PT, PT, R198.reuse, 0x1, RZ ;  /* 0x00000001c6419810 */ /* 0x040fe40007ffe0ff */
[----:B------:R-:W-:-:S02]  /*5000*/  @!P1 IADD3 R64, PT, PT, R198, 0x2, RZ ;  /* 0x00000002c6409810 */ /* 0x000fc40007ffe0ff */
[----:B--2---:R-:W-:Y:S02]  /*5010*/  @!P1 FSEL R88, R88, RZ, !P4 ;  /* 0x000000ff58589208 */ /* 0x004fe40006000000 */
[----:B------:R-:W-:Y:S02]  /*5020*/  @!P1 FSEL R89, R89, RZ, !P6 ;  /* 0x000000ff59599208 */ /* 0x000fe40007000000 */
[----:B------:R-:W-:Y:S02]  /*5030*/  @!P1 ISETP.GE.AND P4, PT, R37, UR17, PT ;  /* 0x0000001125009c0c */ /* 0x000fe4000bf86270 */
[----:B------:R-:W-:Y:S02]  /*5040*/  @!P1 ISETP.GE.AND P6, PT, R36, UR17, PT ;  /* 0x0000001124009c0c */ /* 0x000fe4000bfc6270 */
[----:B------:R-:W2:Y:S01]  /*5050*/  LDG.E.128.CONSTANT R36, desc[UR12][R192.64+0x3200] ;  /* 0x0032000cc0247981 */ /* 0x000ea2000c1e9d00 */
[----:B------:R-:W-:Y:S02]  /*5060*/  @!P1 FSEL R91, R91, RZ, !P2 ;  /* 0x000000ff5b5b9208 */ /* 0x000fe40005000000 */
[----:B------:R-:W-:-:S02]  /*5070*/  @!P1 ISETP.GE.AND P2, PT, R40, UR17, PT ;  /* 0x0000001128009c0c */ /* 0x000fc4000bf46270 */
[----:B------:R-:W-:Y:S02]  /*5080*/  @!P1 IADD3 R40, PT, PT, R198, 0x3, RZ ;  /* 0x00000003c6289810 */ /* 0x000fe40007ffe0ff */
[----:B----4-:R-:W-:Y:S02]  /*5090*/  @!P1 FSEL R97, R97, RZ, !P5 ;  /* 0x000000ff61619208 */ /* 0x010fe40006800000 */
[----:B------:R-:W-:Y:S02]  /*50a0*/  @!P1 ISETP.GE.AND P5, PT, R40, UR17, PT ;  /* 0x0000001128009c0c */ /* 0x000fe4000bfa6270 */
[----:B------:R-:W-:Y:S02]  /*50b0*/  @!P1 IADD3 R40, PT, PT, R198, 0x1, RZ ;  /* 0x00000001c6289810 */ /* 0x000fe40007ffe0ff */
[----:B------:R-:W-:Y:S02]  /*50c0*/  @!P1 FSEL R99, R99, RZ, !P6 ;  /* 0x000000ff63639208 */ /* 0x000fe40007000000 */
[----:B------:R-:W-:-:S02]  /*50d0*/  @!P1 FSEL R90, R90, RZ, !P3 ;  /* 0x000000ff5a5a9208 */ /* 0x000fc40005800000 */
[----:B------:R-:W-:Y:S02]  /*50e0*/  @!P1 FSEL R98, R98, RZ, !P4 ;  /* 0x000000ff62629208 */ /* 0x000fe40006000000 */
[----:B------:R-:W-:Y:S02]  /*50f0*/  @!P1 ISETP.GE.AND P6, PT, R40, UR17, PT ;  /* 0x0000001128009c0c */ /* 0x000fe4000bfc6270 */
[C---:B------:R-:W-:Y:S02]  /*5100*/  @!P1 ISETP.GE.AND P3, PT, R198.reuse, UR17, PT ;  /* 0x00000011c6009c0c */ /* 0x040fe4000bf66270 */
[C---:B------:R-:W-:Y:S02]  /*5110*/  @!P1 ISETP.GE.AND P4, PT, R198.reuse, UR17, PT ;  /* 0x00000011c6009c0c */ /* 0x040fe4000bf86270 */
[----:B------:R-:W-:Y:S02]  /*5120*/  @!P1 IADD3 R40, PT, PT, R198, 0x3, RZ ;  /* 0x00000003c6289810 */ /* 0x000fe40007ffe0ff */
[----:B------:R-:W-:-:S02]  /*5130*/  @!P1 FSEL R96, R96, RZ, !P3 ;  /* 0x000000ff60609208 */ /* 0x000fc40005800000 */
[----:B-----5:R-:W-:Y:S02]  /*5140*/  @!P1 FSEL R100, R100, RZ, !P4 ;  /* 0x000000ff64649208 */ /* 0x020fe40006000000 */
[----:B------:R-:W-:Y:S02]  /*5150*/  @!P1 FSEL R101, R101, RZ, !P2 ;  /* 0x000000ff65659208 */ /* 0x000fe40005000000 */
[C---:B------:R-:W-:Y:S02]  /*5160*/  @!P1 ISETP.GE.AND P3, PT, R41.reuse, UR17, PT ;  /* 0x0000001129009c0c */ /* 0x040fe4000bf66270 */
[----:B------:R-:W-:Y:S02]  /*5170*/  @!P1 ISETP.GE.AND P4, PT, R41, UR17, PT ;  /* 0x0000001129009c0c */ /* 0x000fe4000bf86270 */
[----:B------:R-:W-:Y:S02]  /*5180*/  @!P1 ISETP.GE.AND P2, PT, R40, UR17, PT ;  /* 0x0000001128009c0c */ /* 0x000fe4000bf46270 */
[----:B------:R-:W4:Y:S01]  /*5190*/  LDG.E.128.CONSTANT R40, desc[UR12][R192.64+0x3400] ;  /* 0x0034000cc0287981 */ /* 0x000f22000c1e9d00 */
[----:B------:R-:W-:-:S02]  /*51a0*/  @!P1 FSEL R102, R102, RZ, !P3 ;  /* 0x000000ff66669208 */ /* 0x000fc40005800000 */
[----:B------:R-:W-:Y:S02]  /*51b0*/  @!P1 ISETP.GE.AND P3, PT, R198, UR17, PT ;  /* 0x00000011c6009c0c */ /* 0x000fe4000bf66270 */
[----:B------:R-:W-:Y:S02]  /*51c0*/  @!P1 FSEL R103, R103, RZ, !P5 ;  /* 0x000000ff67679208 */ /* 0x000fe40006800000 */
[----:B------:R-:W-:Y:S02]  /*51d0*/  @!P1 FSEL R104, R104, RZ, !P3 ;  /* 0x000000ff68689208 */ /* 0x000fe40005800000 */
[----:B------:R-:W-:Y:S02]  /*51e0*/  @!P1 ISETP.GE.AND P5, PT, R45, UR17, PT ;  /* 0x000000112d009c0c */ /* 0x000fe4000bfa6270 */
[----:B------:R-:W-:Y:S02]  /*51f0*/  @!P1 ISETP.GE.AND P3, PT, R44, UR17, PT ;  /* 0x000000112c009c0c */ /* 0x000fe4000bf66270 */
[----:B------:R-:W-:-:S02]  /*5200*/  @!P1 IADD3 R45, PT, PT, R198, 0x3, RZ ;  /* 0x00000003c62d9810 */ /* 0x000fc40007ffe0ff */
[----:B------:R-:W-:Y:S02]  /*5210*/  @!P1 IADD3 R44, PT, PT, R198, 0x1, RZ ;  /* 0x00000001c62c9810 */ /* 0x000fe40007ffe0ff */
[----:B------:R-:W-:Y:S02]  /*5220*/  @!P1 FSEL R105, R105, RZ, !P6 ;  /* 0x000000ff69699208 */ /* 0x000fe40007000000 */
[----:B------:R-:W-:Y:S02]  /*5230*/  @!P1 FSEL R107, R107, RZ, !P2 ;  /* 0x000000ff6b6b9208 */ /* 0x000fe40005000000 */
[----:B------:R-:W-:Y:S02]  /*5240*/  @!P1 ISETP.GE.AND P6, PT, R45, UR17, PT ;  /* 0x000000112d009c0c */ /* 0x000fe4000bfc6270 */
[----:B------:R-:W-:Y:S02]  /*5250*/  @!P1 FSEL R106, R106, RZ, !P4 ;  /* 0x000000ff6a6a9208 */ /* 0x000fe40006000000 */
[----:B------:R-:W-:-:S02]  /*5260*/  @!P1 ISETP.GE.AND P2, PT, R44, UR17, PT ;  /* 0x000000112c009c0c */ /* 0x000fc4000bf46270 */
[C---:B------:R-:W-:Y:S02]  /*5270*/  @!P1 ISETP.GE.AND P4, PT, R198.reuse, UR17, PT ;  /* 0x00000011c6009c0c */ /* 0x040fe4000bf86270 */
[C---:B------:R-:W-:Y:S02]  /*5280*/  @!P1 IADD3 R45, PT, PT, R198.reuse, 0x2, RZ ;  /* 0x00000002c62d9810 */ /* 0x040fe40007ffe0ff */
[----:B------:R-:W-:Y:S02]  /*5290*/  @!P1 IADD3 R44, PT, PT, R198, 0x3, RZ ;  /* 0x00000003c62c9810 */ /* 0x000fe40007ffe0ff */
[----:B------:R-:W-:Y:S02]  /*52a0*/  @!P1 FSEL R108, R108, RZ, !P4 ;  /* 0x000000ff6c6c9208 */ /* 0x000fe40006000000 */
[----:B------:R-:W-:Y:S02]  /*52b0*/  @!P1 FSEL R109, R109, RZ, !P5 ;  /* 0x000000ff6d6d9208 */ /* 0x000fe40006800000 */
[----:B------:R-:W-:-:S02]  /*52c0*/  @!P1 ISETP.GE.AND P4, PT, R45, UR17, PT ;  /* 0x000000112d009c0c */ /* 0x000fc4000bf86270 */
[----:B------:R-:W-:Y:S02]  /*52d0*/  @!P1 ISETP.GE.AND P5, PT, R44, UR17, PT ;  /* 0x000000112c009c0c */ /* 0x000fe4000bfa6270 */
[----:B------:R-:W5:Y:S01]  /*52e0*/  LDG.E.128.CONSTANT R44, desc[UR12][R192.64+0x3600] ;  /* 0x0036000cc02c7981 */ /* 0x000f62000c1e9d00 */
[----:B------:R-:W-:Y:S02]  /*52f0*/  @!P1 FSEL R110, R110, RZ, !P3 ;  /* 0x000000ff6e6e9208 */ /* 0x000fe40005800000 */
[----:B------:R-:W-:Y:S02]  /*5300*/  @!P1 ISETP.GE.AND P3, PT, R198, UR17, PT ;  /* 0x00000011c6009c0c */ /* 0x000fe4000bf66270 */
[----:B------:R-:W-:Y:S02]  /*5310*/  @!P1 FSEL R111, R111, RZ, !P6 ;  /* 0x000000ff6f6f9208 */ /* 0x000fe40007000000 */
[----:B------:R-:W-:Y:S02]  /*5320*/  @!P1 FSEL R112, R112, RZ, !P3 ;  /* 0x000000ff70709208 */ /* 0x000fe40005800000 */
[----:B------:R-:W-:-:S02]  /*5330*/  @!P1 ISETP.GE.AND P6, PT, R49, UR17, PT ;  /* 0x0000001131009c0c */ /* 0x000fc4000bfc6270 */
[----:B------:R-:W-:Y:S02]  /*5340*/  @!P1 ISETP.GE.AND P3, PT, R48, UR17, PT ;  /* 0x0000001130009c0c */ /* 0x000fe4000bf66270 */
[C---:B------:R-:W-:Y:S02]  /*5350*/  @!P1 IADD3 R49, PT, PT, R198.reuse, 0x3, RZ ;  /* 0x00000003c6319810 */ /* 0x040fe40007ffe0ff */
[----:B------:R-:W-:Y:S02]  /*5360*/  @!P1 IADD3 R48, PT, PT, R198, 0x1, RZ ;  /* 0x00000001c6309810 */ /* 0x000fe40007ffe0ff */
[----:B------:R-:W-:Y:S02]  /*5370*/  @!P1 FSEL R113, R113, RZ, !P2 ;  /* 0x000000ff71719208 */ /* 0x000fe40005000000 */
[----:B------:R-:W-:Y:S02]  /*5380*/  @!P1 FSEL R115, R115, RZ, !P5 ;  /* 0x000000ff73739208 */ /* 0x000fe40006800000 */
[----:B------:R-:W-:-:S02]  /*5390*/  @!P1 ISETP.GE.AND P2, PT, R49, UR17, PT ;  /* 0x0000001131009c0c */ /* 0x000fc4000bf46270 */
[----:B------:R-:W-:Y:S02]  /*53a0*/  @!P1 FSEL R114, R114, RZ, !P4 ;  /* 0x000000ff72729208 */ /* 0x000fe40006000000 */
[----:B------:R-:W-:Y:S02]  /*53b0*/  @!P1 ISETP.GE.AND P5, PT, R48, UR17, PT ;  /* 0x0000001130009c0c */ /* 0x000fe4000bfa6270 */
[C---:B------:R-:W-:Y:S02]  /*53c0*/  @!P1 ISETP.GE.AND P4, PT, R198.reuse, UR17, PT ;  /* 0x00000011c6009c0c */ /* 0x040fe4000bf86270 */
[C---:B------:R-:W-:Y:S02]  /*53d0*/  @!P1 IADD3 R49, PT, PT, R198.reuse, 0x2, RZ ;  /* 0x00000002c6319810 */ /* 0x040fe40007ffe0ff */
[----:B------:R-:W-:Y:S02]  /*53e0*/  @!P1 IADD3 R48, PT, PT, R198, 0x3, RZ ;  /* 0x00000003c6309810 */ /* 0x000fe40007ffe0ff */
[----:B------:R-:W-:-:S02]  /*53f0*/  @!P1 FSEL R116, R116, RZ, !P4 ;  /* 0x000000ff74749208 */ /* 0x000fc40006000000 */
[----:B------:R-:W-:Y:S02]  /*5400*/  @!P1 FSEL R117, R117, RZ, !P6 ;  /* 0x000000ff75759208 */ /* 0x000fe40007000000 */
[----:B------:R-:W-:Y:S02]  /*5410*/  @!P1 ISETP.GE.AND P4, PT, R49, UR17, PT ;  /* 0x0000001131009c0c */ /* 0x000fe4000bf86270 */
[----:B------:R-:W-:Y:S02]  /*5420*/  @!P1 ISETP.GE.AND P6, PT, R48, UR17, PT ;  /* 0x0000001130009c0c */ /* 0x000fe4000bfc6270 */
[----:B------:R-:W5:Y:S01]  /*5430*/  LDG.E.128.CONSTANT R48, desc[UR12][R192.64+0x3800] ;  /* 0x0038000cc0307981 */ /* 0x000f62000c1e9d00 */
[----:B------:R-:W-:Y:S02]  /*5440*/  @!P1 FSEL R119, R119, RZ, !P2 ;  /* 0x000000ff77779208 */ /* 0x000fe40005000000 */
[----:B------:R-:W-:Y:S02]  /*5450*/  @!P1 FSEL R118, R118, RZ, !P3 ;  /* 0x000000ff76769208 */ /* 0x000fe40005800000 */
[----:B------:R-:W-:-:S02]  /*5460*/  @!P1 ISETP.GE.AND P2, PT, R52, UR17, PT ;  /* 0x0000001134009c0c */ /* 0x000fc4000bf46270 */
[C---:B------:R-:W-:Y:S02]  /*5470*/  @!P1 ISETP.GE.AND P3, PT, R198.reuse, UR17, PT ;  /* 0x00000011c6009c0c */ /* 0x040fe4000bf66270 */
[----:B------:R-:W-:Y:S02]  /*5480*/  @!P1 IADD3 R52, PT, PT, R198, 0x3, RZ ;  /* 0x00000003c6349810 */ /* 0x000fe40007ffe0ff */
[----:B------:R-:W-:Y:S02]  /*5490*/  @!P1 FSEL R120, R120, RZ, !P3 ;  /* 0x000000ff78789208 */ /* 0x000fe40005800000 */
[----:B------:R-:W-:Y:S02]  /*54a0*/  @!P1 FSEL R121, R121, RZ, !P5 ;  /* 0x000000ff79799208 */ /* 0x000fe40006800000 */
[----:B------:R-:W-:Y:S02]  /*54b0*/  @!P1 ISETP.GE.AND P3, PT, R53, UR17, PT ;  /* 0x0000001135009c0c */ /* 0x000fe4000bf66270 */
[----:B------:R-:W-:-:S02]  /*54c0*/  @!P1 ISETP.GE.AND P5, PT, R52, UR17, PT ;  /* 0x0000001134009c0c */ /* 0x000fc4000bfa6270 */
[----:B------:R-:W5:Y:S01]  /*54d0*/  LDG.E.128.CONSTANT R52, desc[UR12][R192.64+0x3a00] ;  /* 0x003a000cc0347981 */ /* 0x000f62000c1e9d00 */
[----:B------:R-:W-:Y:S02]  /*54e0*/  @!P1 FSEL R122, R122, RZ, !P4 ;  /* 0x000000ff7a7a9208 */ /* 0x000fe40006000000 */
[----:B------:R-:W-:Y:S02]  /*54f0*/  @!P1 FSEL R123, R123, RZ, !P6 ;  /* 0x000000ff7b7b9208 */ /* 0x000fe40007000000 */
[----:B------:R-:W-:Y:S02]  /*5500*/  @!P1 ISETP.GE.AND P4, PT, R198, UR17, PT ;  /* 0x00000011c6009c0c */ /* 0x000fe4000bf86270 */
[----:B------:R-:W-:Y:S02]  /*5510*/  @!P1 ISETP.GE.AND P6, PT, R56, UR17, PT ;  /* 0x0000001138009c0c */ /* 0x000fe4000bfc6270 */
[----:B------:R-:W-:Y:S02]  /*5520*/  @!P1 IADD3 R56, PT, PT, R198, 0x3, RZ ;  /* 0x00000003c6389810 */ /* 0x000fe40007ffe0ff */
[----:B------:R-:W-:-:S02]  /*5530*/  @!P1 FSEL R124, R124, RZ, !P4 ;  /* 0x000000ff7c7c9208 */ /* 0x000fc40006000000 */
[----:B------:R-:W-:Y:S02]  /*5540*/  @!P1 FSEL R125, R125, RZ, !P2 ;  /* 0x000000ff7d7d9208 */ /* 0x000fe40005000000 */
[----:B------:R-:W-:Y:S02]  /*5550*/  @!P1 ISETP.GE.AND P4, PT, R57, UR17, PT ;  /* 0x0000001139009c0c */ /* 0x000fe4000bf86270 */
[----:B------:R-:W-:Y:S02]  /*5560*/  @!P1 ISETP.GE.AND P2, PT, R56, UR17, PT ;  /* 0x0000001138009c0c */ /* 0x000fe4000bf46270 */
[----:B------:R-:W-:Y:S02]  /*5570*/  @!P1 IADD3 R56, PT, PT, R198, 0x1, RZ ;  /* 0x00000001c6389810 */ /* 0x000fe40007ffe0ff */
[----:B------:R-:W-:Y:S02]  /*5580*/  @!P1 FSEL R127, R127, RZ, !P5 ;  /* 0x000000ff7f7f9208 */ /* 0x000fe40006800000 */
[----:B------:R-:W-:-:S02]  /*5590*/  @!P1 FSEL R130, R130, RZ, !P4 ;  /* 0x000000ff82829208 */ /* 0x000fc40006000000 */
[----:B------:R-:W-:Y:S02]  /*55a0*/  @!P1 FSEL R131, R131, RZ, !P2 ;  /* 0x000000ff83839208 */ /* 0x000fe40005000000 */
[----:B------:R-:W-:Y:S02]  /*55b0*/  @!P1 FSEL R126, R126, RZ, !P3 ;  /* 0x000000ff7e7e9208 */ /* 0x000fe40005800000 */
[----:B------:R-:W-:Y:S02]  /*55c0*/  @!P1 ISETP.GE.AND P5, PT, R56, UR17, PT ;  /* 0x0000001138009c0c */ /* 0x000fe4000bfa6270 */
[----:B------:R-:W-:Y:S02]  /*55d0*/  @!P1 ISETP.GE.AND P4, PT, R198, UR17, PT ;  /* 0x00000011c6009c0c */ /* 0x000fe4000bf86270 */
[----:B------:R-:W-:Y:S02]  /*55e0*/  @!P1 ISETP.GE.AND P2, PT, R60, UR17, PT ;  /* 0x000000113c009c0c */ /* 0x000fe4000bf46270 */
[----:B------:R-:W-:-:S02]  /*55f0*/  @!P1 ISETP.GE.AND P3, PT, R198, UR17, PT ;  /* 0x00000011c6009c0c */ /* 0x000fc4000bf66270 */
[C---:B------:R-:W-:Y:S02]  /*5600*/  @!P1 IADD3 R56, PT, PT, R198.reuse, 0x3, RZ ;  /* 0x00000003c6389810 */ /* 0x040fe40007ffe0ff */
[----:B------:R-:W-:Y:S02]  /*5610*/  @!P1 IADD3 R60, PT, PT, R198, 0x3, RZ ;  /* 0x00000003c63c9810 */ /* 0x000fe40007ffe0ff */
[----:B------:R-:W-:Y:S02]  /*5620*/  @!P1 FSEL R129, R129, RZ, !P6 ;  /* 0x000000ff81819208 */ /* 0x000fe40007000000 */
[----:B------:R-:W-:Y:S02]  /*5630*/  @!P1 FSEL R132, R132, RZ, !P4 ;  /* 0x000000ff84849208 */ /* 0x000fe40006000000 */
[----:B------:R-:W-:Y:S02]  /*5640*/  @!P1 FSEL R133, R133, RZ, !P5 ;  /* 0x000000ff85859208 */ /* 0x000fe40006800000 */
[----:B------:R-:W-:-:S02]  /*5650*/  @!P1 FSEL R128, R128, RZ, !P3 ;  /* 0x000000ff80809208 */ /* 0x000fc40005800000 */
[----:B------:R-:W-:Y:S02]  /*5660*/  @!P1 ISETP.GE.AND P6, PT, R56, UR17, PT ;  /* 0x0000001138009c0c */ /* 0x000fe4000bfc6270 */
[----:B------:R-:W-:Y:S02]  /*5670*/  @!P1 ISETP.GE.AND P4, PT, R61, UR17, PT ;  /* 0x000000113d009c0c */ /* 0x000fe4000bf86270 */
[----:B------:R-:W-:Y:S02]  /*5680*/  @!P1 ISETP.GE.AND P5, PT, R60, UR17, PT ;  /* 0x000000113c009c0c */ /* 0x000fe4000bfa6270 */
[----:B------:R-:W-:Y:S02]  /*5690*/  @!P1 ISETP.GE.AND P3, PT, R57, UR17, PT ;  /* 0x0000001139009c0c */ /* 0x000fe4000bf66270 */
[----:B------:R-:W-:Y:S01]  /*56a0*/  @!P1 IADD3 R60, PT, PT, R198, 0x1, RZ ;  /* 0x00000001c63c9810 */ /* 0x000fe20007ffe0ff */
[----:B------:R-:W5:Y:S01]  /*56b0*/  LDG.E.128.CONSTANT R56, desc[UR12][R192.64+0x3c00] ;  /* 0x003c000cc0387981 */ /* 0x000f62000c1e9d00 */
[----:B------:R-:W-:-:S02]  /*56c0*/  @!P1 FSEL R135, R135, RZ, !P6 ;  /* 0x000000ff87879208 */ /* 0x000fc40007000000 */
[----:B------:R-:W-:Y:S02]  /*56d0*/  @!P1 FSEL R138, R138, RZ, !P4 ;  /* 0x000000ff8a8a9208 */ /* 0x000fe40006000000 */
[----:B------:R-:W-:Y:S02]  /*56e0*/  @!P1 FSEL R134, R134, RZ, !P3 ;  /* 0x000000ff86869208 */ /* 0x000fe40005800000 */
[----:B------:R-:W-:Y:S02]  /*56f0*/  @!P1 ISETP.GE.AND P6, PT, R60, UR17, PT ;  /* 0x000000113c009c0c */ /* 0x000fe4000bfc6270 */
[C---:B------:R-:W-:Y:S02]  /*5700*/  @!P1 ISETP.GE.AND P4, PT, R198.reuse, UR17, PT ;  /* 0x00000011c6009c0c */ /* 0x040fe4000bf86270 */
[C---:B------:R-:W-:Y:S02]  /*5710*/  @!P1 ISETP.GE.AND P3, PT, R198.reuse, UR17, PT ;  /* 0x00000011c6009c0c */ /* 0x040fe4000bf66270 */
[----:B------:R-:W-:-:S02]  /*5720*/  @!P1 IADD3 R60, PT, PT, R198, 0x3, RZ ;  /* 0x00000003c63c9810 */ /* 0x000fc40007ffe0ff */
[----:B------:R-:W-:Y:S02]  /*5730*/  @!P1 FSEL R137, R137, RZ, !P2 ;  /* 0x000000ff89899208 */ /* 0x000fe40005000000 */
[----:B------:R-:W-:Y:S02]  /*5740*/  @!P1 FSEL R139, R139, RZ, !P5 ;  /* 0x000000ff8b8b9208 */ /* 0x000fe40006800000 */
[----:B------:R-:W-:Y:S02]  /*5750*/  @!P1 FSEL R140, R140, RZ, !P4 ;  /* 0x000000ff8c8c9208 */ /* 0x000fe40006000000 */
[----:B------:R-:W-:Y:S02]  /*5760*/  @!P1 FSEL R136, R136, RZ, !P3 ;  /* 0x000000ff88889208 */ /* 0x000fe40005800000 */
[----:B------:R-:W-:Y:S02]  /*5770*/  @!P1 ISETP.GE.AND P2, PT, R60, UR17, PT ;  /* 0x000000113c009c0c */ /* 0x000fe4000bf46270 */
[----:B------:R-:W-:-:S02]  /*5780*/  @!P1 ISETP.GE.AND P5, PT, R65, UR17, PT ;  /* 0x0000001141009c0c */ /* 0x000fc4000bfa6270 */
[----:B------:R-:W-:Y:S02]  /*5790*/  @!P1 ISETP.GE.AND P4, PT, R64, UR17, PT ;  /* 0x0000001140009c0c */ /* 0x000fe4000bf86270 */
[----:B------:R-:W-:Y:S02]  /*57a0*/  @!P1 ISETP.GE.AND P3, PT, R61, UR17, PT ;  /* 0x000000113d009c0c */ /* 0x000fe4000bf66270 */
[C---:B------:R-:W-:Y:S01]  /*57b0*/  @!P1 IADD3 R65, PT, PT, R198.reuse, 0x3, RZ ;  /* 0x00000003c6419810 */ /* 0x040fe20007ffe0ff */
[----:B------:R-:W5:Y:S01]  /*57c0*/  LDG.E.128.CONSTANT R60, desc[UR12][R192.64+0x3e00] ;  /* 0x003e000cc03c7981 */ /* 0x000f62000c1e9d00 */
[----:B------:R-:W-:Y:S02]  /*57d0*/  @!P1 IADD3 R64, PT, PT, R198, 0x1, RZ ;  /* 0x00000001c6409810 */ /* 0x000fe40007ffe0ff */
[----:B------:R-:W-:Y:S02]  /*57e0*/  @!P1 FSEL R141, R141, RZ, !P6 ;  /* 0x000000ff8d8d9208 */ /* 0x000fe40007000000 */
[----:B------:R-:W-:-:S02]  /*57f0*/  @!P1 FSEL R143, R143, RZ, !P2 ;  /* 0x000000ff8f8f9208 */ /* 0x000fc40005000000 */
[----:B------:R-:W-:Y:S02]  /*5800*/  @!P1 ISETP.GE.AND P6, PT, R65, UR17, PT ;  /* 0x0000001141009c0c */ /* 0x000fe4000bfc6270 */
[----:B------:R-:W-:Y:S02]  /*5810*/  @!P1 FSEL R142, R142, RZ, !P3 ;  /* 0x000000ff8e8e9208 */ /* 0x000fe40005800000 */
[----:B------:R-:W-:Y:S02]  /*5820*/  @!P1 ISETP.GE.AND P2, PT, R64, UR17, PT ;  /* 0x0000001140009c0c */ /* 0x000fe4000bf46270 */
[C---:B------:R-:W-:Y:S02]  /*5830*/  @!P1 ISETP.GE.AND P3, PT, R198.reuse, UR17, PT ;  /* 0x00000011c6009c0c */ /* 0x040fe4000bf66270 */
[C---:B------:R-:W-:Y:S02]  /*5840*/  @!P1 IADD3 R65, PT, PT, R198.reuse, 0x2, RZ ;  /* 0x00000002c6419810 */ /* 0x040fe40007ffe0ff */
[----:B------:R-:W-:-:S02]  /*5850*/  @!P1 IADD3 R64, PT, PT, R198, 0x3, RZ ;  /* 0x00000003c6409810 */ /* 0x000fc40007ffe0ff */
[----:B------:R-:W-:Y:S02]  /*5860*/  @!P1 FSEL R144, R144, RZ, !P3 ;  /* 0x000000ff90909208 */ /* 0x000fe40005800000 */
[----:B------:R-:W-:Y:S02]  /*5870*/  @!P1 FSEL R145, R145, RZ, !P5 ;  /* 0x000000ff91919208 */ /* 0x000fe40006800000 */
[----:B------:R-:W-:Y:S02]  /*5880*/  @!P1 ISETP.GE.AND P3, PT, R65, UR17, PT ;  /* 0x0000001141009c0c */ /* 0x000fe4000bf66270 */
[----:B------:R-:W-:Y:S02]  /*5890*/  @!P1 ISETP.GE.AND P5, PT, R64, UR17, PT ;  /* 0x0000001140009c0c */ /* 0x000fe4000bfa6270 */
[----:B------:R-:W5:Y:S01]  /*58a0*/  LDG.E.128.CONSTANT R64, desc[UR12][R192.64+0x4000] ;  /* 0x0040000cc0407981 */ /* 0x000f62000c1e9d00 */
[----:B------:R-:W-:Y:S02]  /*58b0*/  @!P1 FSEL R146, R146, RZ, !P4 ;  /* 0x000000ff92929208 */ /* 0x000fe40006000000 */
[----:B------:R-:W-:-:S02]  /*58c0*/  @!P1 ISETP.GE.AND P4, PT, R198, UR17, PT ;  /* 0x00000011c6009c0c */ /* 0x000fc4000bf86270 */
[C---:B------:R-:W-:Y:S02]  /*58d0*/  @!P1 IADD3 R69, PT, PT, R198.reuse, 0x1, RZ ;  /* 0x00000001c6459810 */ /* 0x040fe40007ffe0ff */
[----:B------:R-:W-:Y:S02]  /*58e0*/  @!P1 IADD3 R68, PT, PT, R198, 0x2, RZ ;  /* 0x00000002c6449810 */ /* 0x000fe40007ffe0ff */
[----:B------:R-:W-:Y:S02]  /*58f0*/  @!P1 FSEL R147, R147, RZ, !P6 ;  /* 0x000000ff93939208 */ /* 0x000fe40007000000 */
[----:B------:R-:W-:Y:S02]  /*5900*/  @!P1 FSEL R148, R148, RZ, !P4 ;  /* 0x000000ff94949208 */ /* 0x000fe40006000000 */
[----:B------:R-:W-:Y:S02]  /*5910*/  @!P1 ISETP.GE.AND P6, PT, R69, UR17, PT ;  /* 0x0000001145009c0c */ /* 0x000fe4000bfc6270 */
[----:B------:R-:W-:-:S02]  /*5920*/  @!P1 ISETP.GE.AND P4, PT, R68, UR17, PT ;  /* 0x0000001144009c0c */ /* 0x000fc4000bf86270 */
[C---:B------:R-:W-:Y:S02]  /*5930*/  @!P1 IADD3 R69, PT, PT, R198.reuse, 0x3, RZ ;  /* 0x00000003c6459810 */ /* 0x040fe40007ffe0ff */
[----:B------:R-:W-:Y:S02]  /*5940*/  @!P1 IADD3 R68, PT, PT, R198, 0x1, RZ ;  /* 0x00000001c6449810 */ /* 0x000fe40007ffe0ff */
[----:B------:R-:W-:Y:S02]  /*5950*/  @!P1 FSEL R151, R151, RZ, !P5 ;  /* 0x000000ff97979208 */ /* 0x000fe40006800000 */
[----:B------:R-:W-:Y:S02]  /*5960*/  @!P1 FSEL R149, R149, RZ, !P2 ;  /* 0x000000ff95959208 */ /* 0x000fe40005000000 */
[----:B------:R-:W-:Y:S02]  /*5970*/  @!P1 FSEL R150, R150, RZ, !P3 ;  /* 0x000000ff96969208 */ /* 0x000fe40005800000 */
        /* <DEDUP_REMOVED lines=8> */
[----:B------:R-:W-:Y:S02]  /*5a00*/  @!P1 FSEL R158, R158, RZ, !P4 ;  /* 0x000000ff9e9e9208 */ /* 0x000fe40006000000 */
[----:B------:R-:W-:Y:S02]  /*5a10*/  @!P1 ISETP.GE.AND P5, PT, R72, UR17, PT ;  /* 0x0000001148009c0c */ /* 0x000fe4000bfa6270 */
        /* <DEDUP_REMOVED lines=8> */
[C---:B------:R-:W-:Y:S02]  /*5aa0*/  @!P1 IADD3 R72, PT, PT, R198.reuse, 0x3, RZ ;  /* 0x00000003c6489810 */ /* 0x040fe40007ffe0ff */
[----:B------:R-:W-:-:S02]  /*5ab0*/  @!P1 IADD3 R73, PT, PT, R198, 0x1, RZ ;  /* 0x00000001c6499810 */ /* 0x000fc40007ffe0ff */
[----:B------:R-:W-:Y:S02]  /*5ac0*/  @!P1 IADD3 R76, PT, PT, R198, 0x3, RZ ;  /* 0x00000003c64c9810 */ /* 0x000fe40007ffe0ff */
[----:B------:R-:W-:Y:S02]  /*5ad0*/  @!P1 FSEL R153, R153, RZ, !P3 ;  /* 0x000000ff99999208 */ /* 0x000fe40005800000 */
[----:B------:R-:W-:Y:S02]  /*5ae0*/  @!P1 FSEL R154, R154, RZ, !P5 ;  /* 0x000000ff9a9a9208 */ /* 0x000fe40006800000 */
[----:B------:R-:W-:Y:S02]  /*5af0*/  @!P1 FSEL R165, R165, RZ, !P2 ;  /* 0x000000ffa5a59208 */ /* 0x000fe40005000000 */
[----:B------:R-:W-:Y:S02]  /*5b00*/  @!P1 ISETP.GE.AND P3, PT, R72, UR17, PT ;  /* 0x0000001148009c0c */ /* 0x000fe4000bf66270 */
[----:B------:R-:W-:-:S02]  /*5b10*/  @!P1 ISETP.GE.AND P5, PT, R73, UR17, PT ;  /* 0x0000001149009c0c */ /* 0x000fc4000bfa6270 */
[----:B------:R-:W-:Y:S01]  /*5b20*/  @!P1 ISETP.GE.AND P2, PT, R76, UR17, PT ;  /* 0x000000114c009c0c */ /* 0x000fe2000bf46270 */
[----:B------:R-:W5:Y:S01]  /*5b30*/  LDG.E.128.CONSTANT R72, desc[UR12][R192.64+0x4400] ;  /* 0x0044000cc0487981 */ /* 0x000f62000c1e9d00 */
[----:B------:R-:W-:Y:S01]  /*5b40*/  IMAD R76, R77, -0x200, R198 ;  /* 0xfffffe004d4c7824 */ /* 0x000fe200078e02c6 */
[----:B------:R-:W-:Y:S02]  /*5b50*/  @!P1 FSEL R155, R155, RZ, !P6 ;  /* 0x000000ff9b9b9208 */ /* 0x000fe40007000000 */
[----:B------:R-:W-:Y:S02]  /*5b60*/  @!P1 FSEL R166, R166, RZ, !P4 ;  /* 0x000000ffa6a69208 */ /* 0x000fe40006000000 */
[C---:B------:R-:W-:Y:S02]  /*5b70*/  @!P1 ISETP.GE.AND P6, PT, R198.reuse, UR17, PT ;  /* 0x00000011c6009c0c */ /* 0x040fe4000bfc6270 */
[C---:B------:R-:W-:Y:S02]  /*5b80*/  @!P1 IADD3 R78, PT, PT, R198.reuse, 0x2, RZ ;  /* 0x00000002c64e9810 */ /* 0x040fe40007ffe0ff */
[----:B------:R-:W-:-:S02]  /*5b90*/  @!P1 ISETP.GE.AND P4, PT, R198, UR17, PT ;  /* 0x00000011c6009c0c */ /* 0x000fc4000bf86270 */
[----:B------:R-:W-:Y:S02]  /*5ba0*/  @!P1 IADD3 R77, PT, PT, R198, 0x1, RZ ;  /* 0x00000001c64d9810 */ /* 0x000fe40007ffe0ff */
[----:B------:R-:W-:Y:S02]  /*5bb0*/  LEA R76, R76, R243, 0x2 ;  /* 0x000000f34c4c7211 */ /* 0x000fe400078e10ff */
[----:B------:R-:W-:Y:S02]  /*5bc0*/  @!P1 FSEL R164, R164, RZ, !P6 ;  /* 0x000000ffa4a49208 */ /* 0x000fe40007000000 */
[----:B------:R-:W-:Y:S02]  /*5bd0*/  @!P1 FSEL R167, R167, RZ, !P3 ;  /* 0x000000ffa7a79208 */ /* 0x000fe40005800000 */
[----:B------:R-:W-:Y:S02]  /*5be0*/  @!P1 FSEL R172, R172, RZ, !P4 ;  /* 0x000000ffacac9208 */ /* 0x000fe40006000000 */
[----:B------:R-:W-:-:S02]  /*5bf0*/  @!P1 ISETP.GE.AND P6, PT, R78, UR17, PT ;  /* 0x000000114e009c0c */ /* 0x000fc4000bfc6270 */
[----:B------:R-:W-:Y:S02]  /*5c00*/  @!P1 ISETP.GE.AND P3, PT, R77, UR17, PT ;  /* 0x000000114d009c0c */ /* 0x000fe4000bf66270 */
[----:B------:R-:W-:Y:S02]  /*5c10*/  @!P1 ISETP.GE.AND P4, PT, R78, UR17, PT ;  /* 0x000000114e009c0c */ /* 0x000fe4000bf86270 */
[----:B------:R-:W0:Y:S01]  /*5c20*/  LDS.128 R76, [R76] ;  /* 0x000000004c4c7984 */ /* 0x000e220000000c00 */
[C---:B------:R-:W-:Y:S02]  /*5c30*/  @!P1 IADD3 R80, PT, PT, R198.reuse, 0x3, RZ ;  /* 0x00000003c6509810 */ /* 0x040fe40007ffe0ff */
[----:B------:R-:W-:Y:S02]  /*5c40*/  @!P1 FSEL R173, R173, RZ, !P5 ;  /* 0x000000ffadad9208 */ /* 0x000fe40006800000 */
[----:B------:R-:W-:Y:S02]  /*5c50*/  @!P1 IADD3 R84, PT, PT, R198, 0x1, RZ ;  /* 0x00000001c6549810 */ /* 0x000fe40007ffe0ff */
[----:B------:R-:W-:-:S02]  /*5c60*/  @!P1 ISETP.GE.AND P5, PT, R80, UR17, PT ;  /* 0x0000001150009c0c */ /* 0x000fc4000bfa6270 */
[----:B------:R-:W5:Y:S01]  /*5c70*/  LDG.E.128.CONSTANT R80, desc[UR12][R192.64+0x4600] ;  /* 0x0046000cc0507981 */ /* 0x000f62000c1e9d00 */
[----:B------:R-:W-:Y:S02]  /*5c80*/  @!P1 FSEL R175, R175, RZ, !P2 ;  /* 0x000000ffafaf9208 */ /* 0x000fe40005000000 */
[----:B------:R-:W-:Y:S02]  /*5c90*/  @!P1 ISETP.GE.AND P2, PT, R84, UR17, PT ;  /* 0x0000001154009c0c */ /* 0x000fe4000bf46270 */
[----:B------:R-:W-:Y:S02]  /*5ca0*/  @!P1 IADD3 R84, PT, PT, R198, 0x3, RZ ;  /* 0x00000003c6549810 */ /* 0x000fe40007ffe0ff */
[----:B------:R-:W-:Y:S02]  /*5cb0*/  @!P1 FSEL R177, R177, RZ, !P3 ;  /* 0x000000ffb1b19208 */ /* 0x000fe40005800000 */
[----:B------:R-:W-:Y:S02]  /*5cc0*/  @!P1 ISETP.GE.AND P3, PT, R84, UR17, PT ;  /* 0x0000001154009c0c */ /* 0x000fe4000bf66270 */
[----:B------:R-:W-:-:S02]  /*5cd0*/  @!P1 IADD3 R84, PT, PT, R198, 0x1, RZ ;  /* 0x00000001c6549810 */ /* 0x000fc40007ffe0ff */
[----:B------:R-:W-:Y:S02]  /*5ce0*/  @!P1 FSEL R179, R179, RZ, !P5 ;  /* 0x000000ffb3b39208 */ /* 0x000fe40006800000 */
[----:B------:R-:W-:Y:S02]  /*5cf0*/  @!P1 ISETP.GE.AND P5, PT, R84, UR17, PT ;  /* 0x0000001154009c0c */ /* 0x000fe4000bfa6270 */
[----:B------:R-:W-:Y:S02]  /*5d00*/  @!P1 IADD3 R84, PT, PT, R198, 0x3, RZ ;  /* 0x00000003c6549810 */ /* 0x000fe40007ffe0ff */
[----:B------:R-:W-:Y:S02]  /*5d10*/  @!P1 FSEL R169, R169, RZ, !P2 ;  /* 0x000000ffa9a99208 */ /* 0x000fe40005000000 */
[----:B------:R-:W-:Y:S02]  /*5d20*/  @!P1 FSEL R174, R174, RZ, !P6 ;  /* 0x000000ffaeae9208 */ /* 0x000fe40007000000 */
[----:B------:R-:W-:-:S02]  /*5d30*/  @!P1 FSEL R178, R178, RZ, !P4 ;  /* 0x000000ffb2b29208 */ /* 0x000fc40006000000 */
[----:B------:R-:W-:Y:S02]  /*5d40*/  @!P1 ISETP.GE.AND P2, PT, R84, UR17, PT ;  /* 0x0000001154009c0c */ /* 0x000fe4000bf46270 */
[C---:B------:R-:W-:Y:S02]  /*5d50*/  @!P1 ISETP.GE.AND P6, PT, R198.reuse, UR17, PT ;  /* 0x00000011c6009c0c */ /* 0x040fe4000bfc6270 */
[C---:B------:R-:W-:Y:S02]  /*5d60*/  @!P1 IADD3 R85, PT, PT, R198.reuse, 0x2, RZ ;  /* 0x00000002c6559810 */ /* 0x040fe40007ffe0ff */
[C---:B------:R-:W-:Y:S02]  /*5d70*/  @!P1 ISETP.GE.AND P4, PT, R198.reuse, UR17, PT ;  /* 0x00000011c6009c0c */ /* 0x040fe4000bf86270 */
[----:B------:R-:W-:Y:S02]  /*5d80*/  @!P1 IADD3 R84, PT, PT, R198, 0x1, RZ ;  /* 0x00000001c6549810 */ /* 0x000fe40007ffe0ff */
[----:B------:R-:W-:-:S02]  /*5d90*/  @!P1 FSEL R176, R176, RZ, !P6 ;  /* 0x000000ffb0b09208 */ /* 0x000fc40007000000 */
[----:B------:R-:W-:Y:S02]  /*5da0*/  @!P1 FSEL R168, R168, RZ, !P4 ;  /* 0x000000ffa8a89208 */ /* 0x000fe40006000000 */
[----:B------:R-:W-:Y:S02]  /*5db0*/  @!P1 FSEL R171, R171, RZ, !P3 ;  /* 0x000000ffabab9208 */ /* 0x000fe40005800000 */
[C---:B------:R-:W-:Y:S02]  /*5dc0*/  @!P1 ISETP.GE.AND P6, PT, R85.reuse, UR17, PT ;  /* 0x0000001155009c0c */ /* 0x040fe4000bfc6270 */
[----:B------:R-:W-:Y:S02]  /*5dd0*/  @!P1 ISETP.GE.AND P4, PT, R85, UR17, PT ;  /* 0x0000001155009c0c */ /* 0x000fe4000bf86270 */
[----:B------:R-:W-:Y:S02]  /*5de0*/  @!P1 ISETP.GE.AND P3, PT, R84, UR17, PT ;  /* 0x0000001154009c0c */ /* 0x000fe4000bf66270 */
[----:B------:R-:W5:Y:S01]  /*5df0*/  LDG.E.128.CONSTANT R84, desc[UR12][R192.64+0x4800] ;  /* 0x0048000cc0547981 */ /* 0x000f62000c1e9d00 */
[----:B0-----:R-:W-:Y:S01]  /*5e00*/  FMUL.FTZ R89, R77, R89 ;  /* 0x000000594d597220 */ /* 0x001fe20000410000 */
[----:B------:R-:W-:-:S02]  /*5e10*/  @!P1 FSEL R170, R170, RZ, !P6 ;  /* 0x000000ffaaaa9208 */ /* 0x000fc40007000000 */
[----:B------:R-:W-:Y:S01]  /*5e20*/  @!P1 ISETP.GE.AND P6, PT, R198, UR17, PT ;  /* 0x00000011c6009c0c */ /* 0x000fe2000bfc6270 */
[----:B------:R-:W-:Y:S01]  /*5e30*/  FFMA.FTZ R89, R76, R88, R89 ;  /* 0x000000584c597223 */ /* 0x000fe20000010059 */
[C---:B------:R-:W-:Y:S02]  /*5e40*/  @!P1 IADD3 R92, PT, PT, R198.reuse, 0x2, RZ ;  /* 0x00000002c65c9810 */ /* 0x040fe40007ffe0ff */
[----:B------:R-:W-:Y:S02]  /*5e50*/  @!P1 IADD3 R93, PT, PT, R198, 0x3, RZ ;  /* 0x00000003c65d9810 */ /* 0x000fe40007ffe0ff */
[----:B------:R-:W-:Y:S02]  /*5e60*/  @!P1 FSEL R20, R20, RZ, !P6 ;  /* 0x000000ff14149208 */ /* 0x000fe40007000000 */
[----:B------:R-:W-:Y:S01]  /*5e70*/  @!P1 FSEL R21, R21, RZ, !P5 ;  /* 0x000000ff15159208 */ /* 0x000fe20006800000 */
[----:B------:R-:W-:Y:S01]  /*5e80*/  FFMA.FTZ R90, R78, R90, R89 ;  /* 0x0000005a4e5a7223 */ /* 0x000fe20000010059 */
[----:B------:R-:W-:-:S02]  /*5e90*/  @!P1 ISETP.GE.AND P6, PT, R92, UR17, PT ;  /* 0x000000115c009c0c */ /* 0x000fc4000bfc6270 */
[----:B------:R-:W-:Y:S02]  /*5ea0*/  @!P1 ISETP.GE.AND P5, PT, R93, UR17, PT ;  /* 0x000000115d009c0c */ /* 0x000fe4000bfa6270 */
[----:B------:R-:W-:Y:S02]  /*5eb0*/  @!P1 FSEL R22, R22, RZ, !P4 ;  /* 0x000000ff16169208 */ /* 0x000fe40006000000 */
[C---:B------:R-:W-:Y:S02]  /*5ec0*/  @!P1 ISETP.GE.AND P4, PT, R198.reuse, UR17, PT ;  /* 0x00000011c6009c0c */ /* 0x040fe4000bf86270 */
[C---:B------:R-:W-:Y:S02]  /*5ed0*/  @!P1 IADD3 R92, PT, PT, R198.reuse, 0x1, RZ ;  /* 0x00000001c65c9810 */ /* 0x040fe40007ffe0ff */
[C---:B------:R-:W-:Y:S02]  /*5ee0*/  @!P1 IADD3 R93, PT, PT, R198.reuse, 0x2, RZ ;  /* 0x00000002c65d9810 */ /* 0x040fe40007ffe0ff */
[----:B------:R-:W-:-:S02]  /*5ef0*/  @!P1 IADD3 R88, PT, PT, R198, 0x3, RZ ;  /* 0x00000003c6589810 */ /* 0x000fc40007ffe0ff */
[----:B------:R-:W-:Y:S02]  /*5f00*/  @!P1 IADD3 R89, PT, PT, R198, 0x1, RZ ;  /* 0x00000001c6599810 */ /* 0x000fe40007ffe0ff */
[----:B------:R-:W-:Y:S02]  /*5f10*/  @!P1 FSEL R23, R23, RZ, !P2 ;  /* 0x000000ff17179208 */ /* 0x000fe40005000000 */
[----:B------:R-:W-:Y:S02]  /*5f20*/  @!P1 FSEL R27, R27, RZ, !P5 ;  /* 0x000000ff1b1b9208 */ /* 0x000fe40006800000 */
[----:B------:R-:W-:Y:S02]  /*5f30*/  @!P1 ISETP.GE.AND P2, PT, R92, UR17, PT ;  /* 0x000000115c009c0c */ /* 0x000fe4000bf46270 */
[----:B------:R-:W-:Y:S02]  /*5f40*/  @!P1 FSEL R24, R24, RZ, !P4 ;  /* 0x000000ff18189208 */ /* 0x000fe40006000000 */
[----:B------:R-:W-:-:S02]  /*5f50*/  @!P1 ISETP.GE.AND P5, PT, R198, UR17, PT ;  /* 0x00000011c6009c0c */ /* 0x000fc4000bfa6270 */
[----:B------:R-:W-:Y:S01]  /*5f60*/  @!P1 ISETP.GE.AND P4, PT, R93, UR17, PT ;  /* 0x000000115d009c0c */ /* 0x000fe2000bf86270 */
[----:B------:R-:W-:Y:S01]  /*5f70*/  FFMA.FTZ R93, R79, R91, R90 ;  /* 0x0000005b4f5d7223 */ /* 0x000fe2000001005a */
[----:B------:R-:W-:Y:S02]  /*5f80*/  @!P1 FSEL R25, R25, RZ, !P3 ;  /* 0x000000ff19199208 */ /* 0x000fe40005800000 */
[----:B------:R-:W-:Y:S02]  /*5f90*/  @!P1 FSEL R26, R26, RZ, !P6 ;  /* 0x000000ff1a1a9208 */ /* 0x000fe40007000000 */
[----:B------:R-:W-:Y:S02]  /*5fa0*/  @!P1 IADD3 R92, PT, PT, R198, 0x2, RZ ;  /* 0x00000002c65c9810 */ /* 0x000fe40007ffe0ff */
[----:B------:R-:W-:Y:S02]  /*5fb0*/  @!P1 ISETP.GE.AND P3, PT, R88, UR17, PT ;  /* 0x0000001158009c0c */ /* 0x000fe4000bf66270 */
[----:B------:R-:W-:-:S02]  /*5fc0*/  @!P1 ISETP.GE.AND P6, PT, R89, UR17, PT ;  /* 0x0000001159009c0c */ /* 0x000fc4000bfc6270 */
[----:B------:R-:W5:Y:S01]  /*5fd0*/  LDG.E.128.CONSTANT R88, desc[UR12][R192.64+0x4a00] ;  /* 0x004a000cc0587981 */ /* 0x000f62000c1e9d00 */
[----:B---3--:R-:W-:Y:S02]  /*5fe0*/  @!P1 FSEL R28, R28, RZ, !P5 ;  /* 0x000000ff1c1c9208 */ /* 0x008fe40006800000 */
[----:B------:R-:W-:Y:S02]  /*5ff0*/  @!P1 ISETP.GE.AND P5, PT, R92, UR17, PT ;  /* 0x000000115c009c0c */ /* 0x000fe4000bfa6270 */
[----:B------:R-:W-:Y:S02]  /*6000*/  @!P1 IADD3 R92, PT, PT, R198, 0x3, RZ ;  /* 0x00000003c65c9810 */ /* 0x000fe40007ffe0ff */
[----:B------:R-:W-:Y:S02]  /*6010*/  @!P1 FSEL R29, R29, RZ, !P2 ;  /* 0x000000ff1d1d9208 */ /* 0x000fe40005000000 */
[----:B------:R-:W-:Y:S02]  /*6020*/  @!P1 ISETP.GE.AND P2, PT, R92, UR17, PT ;  /* 0x000000115c009c0c */ /* 0x000fe4000bf46270 */
[----:B------:R-:W-:-:S02]  /*6030*/  @!P1 IADD3 R92, PT, PT, R198, 0x1, RZ ;  /* 0x00000001c65c9810 */ /* 0x000fc40007ffe0ff */
[----:B------:R-:W-:Y:S02]  /*6040*/  @!P1 FSEL R31, R31, RZ, !P3 ;  /* 0x000000ff1f1f9208 */ /* 0x000fe40005800000 */
[----:B------:R-:W-:Y:S02]  /*6050*/  @!P1 FSEL R30, R30, RZ, !P4 ;  /* 0x000000ff1e1e9208 */ /* 0x000fe40006000000 */
[----:B------:R-:W-:Y:S02]  /*6060*/  @!P1 ISETP.GE.AND P3, PT, R92, UR17, PT ;  /* 0x000000115c009c0c */ /* 0x000fe4000bf66270 */
[C---:B------:R-:W-:Y:S02]  /*6070*/  @!P1 ISETP.GE.AND P4, PT, R198.reuse, UR17, PT ;  /* 0x00000011c6009c0c */ /* 0x040fe4000bf86270 */
[C---:B------:R-:W-:Y:S02]  /*6080*/  @!P1 IADD3 R94, PT, PT, R198.reuse, 0x2, RZ ;  /* 0x00000002c65e9810 */ /* 0x040fe40007ffe0ff */
[----:B------:R-:W-:Y:S01]  /*6090*/  @!P1 IADD3 R92, PT, PT, R198, 0x3, RZ ;  /* 0x00000003c65c9810 */ /* 0x000fe20007ffe0ff */
[----:B------:R-:W-:Y:S01]  /*60a0*/  FADD.FTZ R242, R93, R242 ;  /* 0x000000f25df27221 */ /* 0x000fe20000010000 */
[----:B------:R-:W-:-:S02]  /*60b0*/  @!P1 FSEL R32, R32, RZ, !P4 ;  /* 0x000000ff20209208 */ /* 0x000fc40006000000 */
[----:B------:R-:W-:Y:S02]  /*60c0*/  @!P1 FSEL R33, R33, RZ, !P6 ;  /* 0x000000ff21219208 */ /* 0x000fe40007000000 */
[----:B------:R-:W-:Y:S02]  /*60d0*/  @!P1 ISETP.GE.AND P4, PT, R94, UR17, PT ;  /* 0x000000115e009c0c */ /* 0x000fe4000bf86270 */
[----:B------:R-:W-:Y:S02]  /*60e0*/  @!P1 ISETP.GE.AND P6, PT, R92, UR17, PT ;  /* 0x000000115c009c0c */ /* 0x000fe4000bfc6270 */
[----:B------:R-:W3:Y:S01]  /*60f0*/  LDG.E.128.CONSTANT R92, desc[UR12][R192.64+0x4c00] ;  /* 0x004c000cc05c7981 */ /* 0x000ee2000c1e9d00 */
[----:B------:R-:W-:-:S04]  /*6100*/  FMUL.FTZ R97, R77, R97 ;  /* 0x000000614d617220 */ /* 0x000fc80000410000 */
[----:B------:R-:W-:Y:S01]  /*6110*/  FFMA.FTZ R97, R76, R96, R97 ;  /* 0x000000604c617223 */ /* 0x000fe20000010061 */
[----:B------:R-:W-:Y:S02]  /*6120*/  @!P1 IADD3 R96, PT, PT, R198, 0x1, RZ ;  /* 0x00000001c6609810 */ /* 0x000fe40007ffe0ff */
[----:B------:R-:W-:Y:S02]  /*6130*/  @!P1 FSEL R34, R34, RZ, !P5 ;  /* 0x000000ff22229208 */ /* 0x000fe40006800000 */
[----:B------:R-:W-:Y:S02]  /*6140*/  @!P1 FSEL R35, R35, RZ, !P2 ;  /* 0x000000ff23239208 */ /* 0x000fe40005000000 */
[----:B------:R-:W-:Y:S02]  /*6150*/  @!P1 ISETP.GE.AND P5, PT, R96, UR17, PT ;  /* 0x0000001160009c0c */ /* 0x000fe4000bfa6270 */
[C---:B------:R-:W-:Y:S02]  /*6160*/  @!P1 ISETP.GE.AND P2, PT, R198.reuse, UR17, PT ;  /* 0x00000011c6009c0c */ /* 0x040fe4000bf46270 */
[----:B------:R-:W-:-:S02]  /*6170*/  @!P1 IADD3 R96, PT, PT, R198, 0x2, RZ ;  /* 0x00000002c6609810 */ /* 0x000fc40007ffe0ff */
[----:B--2---:R-:W-:Y:S01]  /*6180*/  @!P1 FSEL R36, R36, RZ, !P2 ;  /* 0x000000ff24249208 */ /* 0x004fe20005000000 */
[----:B------:R-:W-:Y:S01]  /*6190*/  FMUL.FTZ R101, R77, R101 ;  /* 0x000000654d657220 */ /* 0x000fe20000410000 */
[----:B------:R-:W-:Y:S01]  /*61a0*/  @!P1 ISETP.GE.AND P2, PT, R96, UR17, PT ;  /* 0x0000001160009c0c */ /* 0x000fe2000bf46270 */
[----:B------:R-:W-:Y:S01]  /*61b0*/  FFMA.FTZ R98, R78, R98, R97 ;  /* 0x000000624e627223 */ /* 0x000fe20000010061 */
[----:B------:R-:W-:Y:S01]  /*61c0*/  @!P1 IADD3 R96, PT, PT, R198, 0x3, RZ ;  /* 0x00000003c6609810 */ /* 0x000fe20007ffe0ff */
[----:B------:R-:W-:Y:S01]  /*61d0*/  FFMA.FTZ R101, R76, R100, R101 ;  /* 0x000000644c657223 */ /* 0x000fe20000010065 */
[----:B------:R-:W-:Y:S01]  /*61e0*/  @!P1 FSEL R37, R37, RZ, !P3 ;  /* 0x000000ff25259208 */ /* 0x000fe20005800000 */
[----:B------:R-:W-:Y:S01]  /*61f0*/  FFMA.FTZ R100, R79, R99, R98 ;  /* 0x000000634f647223 */ /* 0x000fe20000010062 */
[----:B------:R-:W-:Y:S02]  /*6200*/  @!P1 ISETP.GE.AND P3, PT, R96, UR17, PT ;  /* 0x0000001160009c0c */ /* 0x000fe4000bf66270 */
[----:B------:R-:W2:Y:S01]  /*6210*/  LDG.E.128.CONSTANT R96, desc[UR12][R192.64+0x4e00] ;  /* 0x004e000cc0607981 */ /* 0x000ea2000c1e9d00 */
[----:B------:R-:W-:Y:S01]  /*6220*/  FFMA.FTZ R102, R78, R102, R101 ;  /* 0x000000664e667223 */ /* 0x000fe20000010065 */
[----:B------:R-:W-:-:S02]  /*6230*/  @!P1 IADD3 R101, PT, PT, R198, 0x1, RZ ;  /* 0x00000001c6659810 */ /* 0x000fc40007ffe0ff */
[----:B------:R-:W-:Y:S02]  /*6240*/  @!P1 FSEL R38, R38, RZ, !P4 ;  /* 0x000000ff26269208 */ /* 0x000fe40006000000 */
[----:B------:R-:W-:Y:S02]  /*6250*/  @!P1 FSEL R39, R39, RZ, !P6 ;  /* 0x000000ff27279208 */ /* 0x000fe40007000000 */
[----:B------:R-:W-:Y:S02]  /*6260*/  @!P1 ISETP.GE.AND P4, PT, R101, UR17, PT ;  /* 0x0000001165009c0c */ /* 0x000fe4000bf86270 */
[C---:B------:R-:W-:Y:S02]  /*6270*/  @!P1 ISETP.GE.AND P6, PT, R198.reuse, UR17, PT ;  /* 0x00000011c6009c0c */ /* 0x040fe4000bfc6270 */
[----:B------:R-:W-:Y:S02]  /*6280*/  @!P1 IADD3 R101, PT, PT, R198, 0x2, RZ ;  /* 0x00000002c6659810 */ /* 0x000fe40007ffe0ff */
[----:B----4-:R-:W-:-:S02]  /*6290*/  @!P1 FSEL R40, R40, RZ, !P6 ;  /* 0x000000ff28289208 */ /* 0x010fc40007000000 */
[----:B------:R-:W-:Y:S01]  /*62a0*/  @!P1 ISETP.GE.AND P6, PT, R101, UR17, PT ;  /* 0x0000001165009c0c */ /* 0x000fe2000bfc6270 */
[----:B------:R-:W-:Y:S01]  /*62b0*/  FMUL.FTZ R105, R77, R105 ;  /* 0x000000694d697220 */ /* 0x000fe20000410000 */
[----:B------:R-:W-:Y:S02]  /*62c0*/  @!P1 IADD3 R101, PT, PT, R198, 0x3, RZ ;  /* 0x00000003c6659810 */ /* 0x000fe40007ffe0ff */
[----:B------:R-:W-:Y:S01]  /*62d0*/  @!P1 FSEL R41, R41, RZ, !P5 ;  /* 0x000000ff29299208 */ /* 0x000fe20006800000 */
[----:B------:R-:W-:Y:S01]  /*62e0*/  FFMA.FTZ R105, R76, R104, R105 ;  /* 0x000000684c697223 */ /* 0x000fe20000010069 */
[----:B------:R-:W-:Y:S02]  /*62f0*/  @!P1 ISETP.GE.AND P5, PT, R101, UR17, PT ;  /* 0x0000001165009c0c */ /* 0x000fe4000bfa6270 */
[----:B------:R-:W-:Y:S01]  /*6300*/  @!P1 IADD3 R101, PT, PT, R198, 0x1, RZ ;  /* 0x00000001c6659810 */ /* 0x000fe20007ffe0ff */
[----:B------:R-:W-:Y:S01]  /*6310*/  FFMA.FTZ R106, R78, R106, R105 ;  /* 0x0000006a4e6a7223 */ /* 0x000fe20000010069 */
[----:B------:R-:W-:Y:S01]  /*6320*/  @!P1 FSEL R42, R42, RZ, !P2 ;  /* 0x000000ff2a2a9208 */ /* 0x000fe20005000000 */
[----:B------:R-:W-:Y:S01]  /*6330*/  FADD.FTZ R241, R100, R241 ;  /* 0x000000f164f17221 */ /* 0x000fe20000010000 */
[----:B------:R-:W-:Y:S01]  /*6340*/  @!P1 ISETP.GE.AND P2, PT, R101, UR17, PT ;  /* 0x0000001165009c0c */ /* 0x000fe2000bf46270 */
[----:B------:R-:W-:-:S02]  /*6350*/  FFMA.FTZ R105, R79, R103, R102 ;  /* 0x000000674f697223 */ /* 0x000fc40000010066 */
[----:B------:R-:W4:Y:S01]  /*6360*/  LDG.E.128.CONSTANT R100, desc[UR12][R192.64+0x5000] ;  /* 0x0050000cc0647981 */ /* 0x000f22000c1e9d00 */
[----:B------:R-:W-:Y:S02]  /*6370*/  @!P1 FSEL R43, R43, RZ, !P3 ;  /* 0x000000ff2b2b9208 */ /* 0x000fe40005800000 */
[C---:B------:R-:W-:Y:S02]  /*6380*/  @!P1 ISETP.GE.AND P3, PT, R198.reuse, UR17, PT ;  /* 0x00000011c6009c0c */ /* 0x040fe4000bf66270 */
[----:B------:R-:W-:Y:S02]  /*6390*/  @!P1 IADD3 R104, PT, PT, R198, 0x2, RZ ;  /* 0x00000002c6689810 */ /* 0x000fe40007ffe0ff */
[----:B-----5:R-:W-:Y:S02]  /*63a0*/  @!P1 FSEL R44, R44, RZ, !P3 ;  /* 0x000000ff2c2c9208 */ /* 0x020fe40005800000 */
[----:B------:R-:W-:Y:S02]  /*63b0*/  @!P1 ISETP.GE.AND P3, PT, R104, UR17, PT ;  /* 0x0000001168009c0c */ /* 0x000fe4000bf66270 */
[----:B------:R-:W-:-:S02]  /*63c0*/  @!P1 IADD3 R104, PT, PT, R198, 0x3, RZ ;  /* 0x00000003c6689810 */ /* 0x000fc40007ffe0ff */
[----:B------:R-:W-:Y:S01]  /*63d0*/  @!P1 FSEL R45, R45, RZ, !P4 ;  /* 0x000000ff2d2d9208 */ /* 0x000fe20006000000 */
[----:B------:R-:W-:Y:S01]  /*63e0*/  FFMA.FTZ R106, R79, R107, R106 ;  /* 0x0000006b4f6a7223 */ /* 0x000fe2000001006a */
[----:B------:R-:W-:Y:S02]  /*63f0*/  @!P1 ISETP.GE.AND P4, PT, R104, UR17, PT ;  /* 0x0000001168009c0c */ /* 0x000fe4000bf86270 */
[----:B------:R-:W-:Y:S01]  /*6400*/  @!P1 IADD3 R104, PT, PT, R198, 0x1, RZ ;  /* 0x00000001c6689810 */ /* 0x000fe20007ffe0ff */
[----:B------:R-:W-:Y:S01]  /*6410*/  FMUL.FTZ R109, R77, R109 ;  /* 0x0000006d4d6d7220 */ /* 0x000fe20000410000 */
[----:B------:R-:W-:Y:S01]  /*6420*/  @!P1 FSEL R46, R46, RZ, !P6 ;  /* 0x000000ff2e2e9208 */ /* 0x000fe20007000000 */
[----:B------:R-:W-:Y:S01]  /*6430*/  FADD.FTZ R240, R105, R240 ;  /* 0x000000f069f07221 */ /* 0x000fe20000010000 */
[----:B------:R-:W-:Y:S01]  /*6440*/  @!P1 ISETP.GE.AND P6, PT, R104, UR17, PT ;  /* 0x0000001168009c0c */ /* 0x000fe2000bfc6270 */
[----:B------:R-:W-:Y:S01]  /*6450*/  FADD.FTZ R239, R106, R239 ;  /* 0x000000ef6aef7221 */ /* 0x000fe20000010000 */
[----:B------:R-:W-:Y:S01]  /*6460*/  @!P1 FSEL R47, R47, RZ, !P5 ;  /* 0x000000ff2f2f9208 */ /* 0x000fe20006800000 */
[----:B------:R-:W5:Y:S01]  /*6470*/  LDG.E.128.CONSTANT R104, desc[UR12][R192.64+0x5200] ;  /* 0x0052000cc0687981 */ /* 0x000f62000c1e9d00 */
[----:B------:R-:W-:Y:S01]  /*6480*/  FFMA.FTZ R109, R76, R108, R109 ;  /* 0x0000006c4c6d7223 */ /* 0x000fe2000001006d */
[----:B------:R-:W-:-:S02]  /*6490*/  @!P1 ISETP.GE.AND P5, PT, R198, UR17, PT ;  /* 0x00000011c6009c0c */ /* 0x000fc4000bfa6270 */
[----:B------:R-:W-:Y:S02]  /*64a0*/  @!P1 IADD3 R108, PT, PT, R198, 0x2, RZ ;  /* 0x00000002c66c9810 */ /* 0x000fe40007ffe0ff */
[----:B------:R-:W-:Y:S02]  /*64b0*/  @!P1 FSEL R48, R48, RZ, !P5 ;  /* 0x000000ff30309208 */ /* 0x000fe40006800000 */
[----:B------:R-:W-:Y:S02]  /*64c0*/  @!P1 ISETP.GE.AND P5, PT, R108, UR17, PT ;  /* 0x000000116c009c0c */ /* 0x000fe4000bfa6270 */
[----:B------:R-:W-:Y:S02]  /*64d0*/  @!P1 IADD3 R108, PT, PT, R198, 0x3, RZ ;  /* 0x00000003c66c9810 */ /* 0x000fe40007ffe0ff */
[----:B------:R-:W-:Y:S02]  /*64e0*/  @!P1 FSEL R49, R49, RZ, !P2 ;  /* 0x000000ff31319208 */ /* 0x000fe40005000000 */
[----:B------:R-:W-:Y:S01]  /*64f0*/  @!P1 ISETP.GE.AND P2, PT, R108, UR17, PT ;  /* 0x000000116c009c0c */ /* 0x000fe2000bf46270 */
[----:B------:R-:W-:Y:S01]  /*6500*/  FMUL.FTZ R113, R77, R113 ;  /* 0x000000714d717220 */ /* 0x000fe20000410000 */
[----:B------:R-:W-:Y:S01]  /*6510*/  @!P1 IADD3 R108, PT, PT, R198, 0x1, RZ ;  /* 0x00000001c66c9810 */ /* 0x000fe20007ffe0ff */
[----:B------:R-:W-:Y:S01]  /*6520*/  FFMA.FTZ R110, R78, R110, R109 ;  /* 0x0000006e4e6e7223 */ /* 0x000fe2000001006d */
[----:B------:R-:W-:Y:S01]  /*6530*/  @!P1 FSEL R50, R50, RZ, !P3 ;  /* 0x000000ff32329208 */ /* 0x000fe20005800000 */
[----:B------:R-:W-:Y:S01]  /*6540*/  FFMA.FTZ R109, R76, R112, R113 ;  /* 0x000000704c6d7223 */ /* 0x000fe20000010071 */
[----:B------:R-:W-:-:S02]  /*6550*/  @!P1 ISETP.GE.AND P3, PT, R108, UR17, PT ;  /* 0x000000116c009c0c */ /* 0x000fc4000bf66270 */
[----:B------:R-:W-:Y:S02]  /*6560*/  @!P1 FSEL R51, R51, RZ, !P4 ;  /* 0x000000ff33339208 */ /* 0x000fe40006000000 */
[C---:B------:R-:W-:Y:S02]  /*6570*/  @!P1 ISETP.GE.AND P4, PT, R198.reuse, UR17, PT ;  /* 0x00000011c6009c0c */ /* 0x040fe4000bf86270 */
[----:B------:R-:W-:Y:S01]  /*6580*/  @!P1 IADD3 R108, PT, PT, R198, 0x2, RZ ;  /* 0x00000002c66c9810 */ /* 0x000fe20007ffe0ff */
[----:B------:R-:W-:Y:S01]  /*6590*/  FFMA.FTZ R113, R79, R111, R110 ;  /* 0x0000006f4f717223 */ /* 0x000fe2000001006e */
[----:B------:R-:W-:Y:S01]  /*65a0*/  @!P1 FSEL R52, R52, RZ, !P4 ;  /* 0x000000ff34349208 */ /* 0x000fe20006000000 */
[----:B------:R-:W-:Y:S01]  /*65b0*/  FFMA.FTZ R114, R78, R114, R109 ;  /* 0x000000724e727223 */ /* 0x000fe2000001006d */
[----:B------:R-:W-:Y:S02]  /*65c0*/  @!P1 ISETP.GE.AND P4, PT, R108, UR17, PT ;  /* 0x000000116c009c0c */ /* 0x000fe4000bf86270 */
[----:B------:R-:W5:Y:S01]  /*65d0*/  LDG.E.128.CONSTANT R108, desc[UR12][R192.64+0x5400] ;  /* 0x0054000cc06c7981 */ /* 0x000f62000c1e9d00 */
[----:B------:R-:W-:-:S02]  /*65e0*/  @!P1 IADD3 R112, PT, PT, R198, 0x3, RZ ;  /* 0x00000003c6709810 */ /* 0x000fc40007ffe0ff */
[----:B------:R-:W-:Y:S02]  /*65f0*/  @!P1 FSEL R53, R53, RZ, !P6 ;  /* 0x000000ff35359208 */ /* 0x000fe40007000000 */
[----:B------:R-:W-:Y:S02]  /*6600*/  @!P1 ISETP.GE.AND P6, PT, R112, UR17, PT ;  /* 0x0000001170009c0c */ /* 0x000fe4000bfc6270 */
[----:B------:R-:W-:Y:S02]  /*6610*/  @!P1 IADD3 R112, PT, PT, R198, 0x1, RZ ;  /* 0x00000001c6709810 */ /* 0x000fe40007ffe0ff */
[----:B------:R-:W-:Y:S02]  /*6620*/  @!P1 FSEL R54, R54, RZ, !P5 ;  /* 0x000000ff36369208 */ /* 0x000fe40006800000 */
[----:B------:R-:W-:Y:S02]  /*6630*/  @!P1 FSEL R55, R55, RZ, !P2 ;  /* 0x000000ff37379208 */ /* 0x000fe40005000000 */
[----:B------:R-:W-:-:S02]  /*6640*/  @!P1 ISETP.GE.AND P5, PT, R112, UR17, PT ;  /* 0x0000001170009c0c */ /* 0x000fc4000bfa6270 */
[C---:B------:R-:W-:Y:S01]  /*6650*/  @!P1 ISETP.GE.AND P2, PT, R198.reuse, UR17, PT ;  /* 0x00000011c6009c0c */ /* 0x040fe2000bf46270 */
[C---:B------:R-:W-:Y:S01]  /*6660*/  FMUL.FTZ R117, R77.reuse, R117 ;  /* 0x000000754d757220 */ /* 0x040fe20000410000 */
[----:B------:R-:W-:Y:S02]  /*6670*/  @!P1 IADD3 R112, PT, PT, R198, 0x2, RZ ;  /* 0x00000002c6709810 */ /* 0x000fe40007ffe0ff */
[----:B------:R-:W-:Y:S01]  /*6680*/  @!P1 FSEL R56, R56, RZ, !P2 ;  /* 0x000000ff38389208 */ /* 0x000fe20005000000 */
[----:B------:R-:W-:Y:S01]  /*6690*/  FMUL.FTZ R121, R77, R121 ;  /* 0x000000794d797220 */ /* 0x000fe20000410000 */
[----:B------:R-:W-:Y:S01]  /*66a0*/  @!P1 ISETP.GE.AND P2, PT, R112, UR17, PT ;  /* 0x0000001170009c0c */ /* 0x000fe2000bf46270 */
[----:B------:R-:W-:Y:S01]  /*66b0*/  FFMA.FTZ R117, R76, R116, R117 ;  /* 0x000000744c757223 */ /* 0x000fe20000010075 */
[----:B------:R-:W-:Y:S01]  /*66c0*/  @!P1 IADD3 R112, PT, PT, R198, 0x3, RZ ;  /* 0x00000003c6709810 */ /* 0x000fe20007ffe0ff */
[----:B------:R-:W-:Y:S01]  /*66d0*/  FFMA.FTZ R121, R76, R120, R121 ;  /* 0x000000784c797223 */ /* 0x000fe20000010079 */
[----:B------:R-:W-:Y:S01]  /*66e0*/  @!P1 FSEL R57, R57, RZ, !P3 ;  /* 0x000000ff39399208 */ /* 0x000fe20005800000 */
[----:B------:R-:W-:Y:S01]  /*66f0*/  FFMA.FTZ R118, R78, R118, R117 ;  /* 0x000000764e767223 */ /* 0x000fe20000010075 */
[----:B------:R-:W-:Y:S01]  /*6700*/  @!P1 ISETP.GE.AND P3, PT, R112, UR17, PT ;  /* 0x0000001170009c0c */ /* 0x000fe2000bf66270 */
[----:B------:R-:W-:Y:S01]  /*6710*/  FADD.FTZ R238, R113, R238 ;  /* 0x000000ee71ee7221 */ /* 0x000fe20000010000 */
[----:B------:R-:W-:Y:S01]  /*6720*/  FFMA.FTZ R116, R79, R115, R114 ;  /* 0x000000734f747223 */ /* 0x000fe20000010072 */
[C---:B------:R-:W-:Y:S01]  /*6730*/  @!P1 IADD3 R117, PT, PT, R198.reuse, 0x1, RZ ;  /* 0x00000001c6759810 */ /* 0x040fe20007ffe0ff */
[----:B------:R-:W5:Y:S01]  /*6740*/  LDG.E.128.CONSTANT R112, desc[UR12][R192.64+0x5600] ;  /* 0x0056000cc0707981 */ /* 0x000f62000c1e9d00 */
        /* <DEDUP_REMOVED lines=8> */
[C---:B------:R-:W-:Y:S02]  /*67d0*/  @!P1 ISETP.GE.AND P3, PT, R198.reuse, UR17, PT ;  /* 0x00000011c6009c0c */ /* 0x040fe4000bf66270 */
[C---:B------:R-:W-:Y:S02]  /*67e0*/  @!P1 IADD3 R117, PT, PT, R198.reuse, 0x2, RZ ;  /* 0x00000002c6759810 */ /* 0x040fe40007ffe0ff */
[----:B------:R-:W-:Y:S02]  /*67f0*/  @!P1 IADD3 R120, PT, PT, R198, 0x2, RZ ;  /* 0x00000002c6789810 */ /* 0x000fe40007ffe0ff */
[----:B------:R-:W-:Y:S02]  /*6800*/  @!P1 FSEL R60, R60, RZ, !P6 ;  /* 0x000000ff3c3c9208 */ /* 0x000fe40007000000 */
[----:B------:R-:W-:-:S02]  /*6810*/  @!P1 FSEL R64, R64, RZ, !P3 ;  /* 0x000000ff40409208 */ /* 0x000fc40005800000 */
[----:B------:R-:W-:Y:S02]  /*6820*/  @!P1 ISETP.GE.AND P6, PT, R117, UR17, PT ;  /* 0x0000001175009c0c */ /* 0x000fe4000bfc6270 */
[----:B------:R-:W-:Y:S02]  /*6830*/  @!P1 ISETP.GE.AND P3, PT, R120, UR17, PT ;  /* 0x0000001178009c0c */ /* 0x000fe4000bf66270 */
[C---:B------:R-:W-:Y:S02]  /*6840*/  @!P1 IADD3 R117, PT, PT, R198.reuse, 0x3, RZ ;  /* 0x00000003c6759810 */ /* 0x040fe40007ffe0ff */
[----:B------:R-:W-:Y:S01]  /*6850*/  @!P1 IADD3 R120, PT, PT, R198, 0x3, RZ ;  /* 0x00000003c6789810 */ /* 0x000fe20007ffe0ff */
[----:B------:R-:W-:Y:S01]  /*6860*/  FFMA.FTZ R122, R78, R122, R121 ;  /* 0x0000007a4e7a7223 */ /* 0x000fe20000010079 */
[----:B------:R-:W-:Y:S02]  /*6870*/  @!P1 FSEL R61, R61, RZ, !P5 ;  /* 0x000000ff3d3d9208 */ /* 0x000fe40006800000 */
[----:B------:R-:W-:Y:S01]  /*6880*/  @!P1 FSEL R65, R65, RZ, !P4 ;  /* 0x000000ff41419208 */ /* 0x000fe20006000000 */
[----:B------:R-:W-:Y:S01]  /*6890*/  FADD.FTZ R237, R116, R237 ;  /* 0x000000ed74ed7221 */ /* 0x000fe20000010000 */
[----:B------:R-:W-:Y:S01]  /*68a0*/  @!P1 ISETP.GE.AND P5, PT, R117, UR17, PT ;  /* 0x0000001175009c0c */ /* 0x000fe2000bfa6270 */
[----:B------:R-:W-:Y:S01]  /*68b0*/  FFMA.FTZ R121, R79, R119, R118 ;  /* 0x000000774f797223 */ /* 0x000fe20000010076 */
[----:B------:R-:W-:Y:S01]  /*68c0*/  @!P1 ISETP.GE.AND P4, PT, R120, UR17, PT ;  /* 0x0000001178009c0c */ /* 0x000fe2000bf86270 */
[----:B------:R-:W5:Y:S01]  /*68d0*/  LDG.E.128.CONSTANT R116, desc[UR12][R192.64+0x5800] ;  /* 0x0058000cc0747981 */ /* 0x000f62000c1e9d00 */
[----:B------:R-:W-:-:S02]  /*68e0*/  @!P1 IADD3 R120, PT, PT, R198, 0x1, RZ ;  /* 0x00000001c6789810 */ /* 0x000fc40007ffe0ff */
[----:B------:R-:W-:Y:S02]  /*68f0*/  @!P1 FSEL R66, R66, RZ, !P6 ;  /* 0x000000ff42429208 */ /* 0x000fe40007000000 */
[----:B------:R-:W-:Y:S02]  /*6900*/  @!P1 FSEL R67, R67, RZ, !P5 ;  /* 0x000000ff43439208 */ /* 0x000fe40006800000 */
[----:B------:R-:W-:Y:S02]  /*6910*/  @!P1 ISETP.GE.AND P6, PT, R120, UR17, PT ;  /* 0x0000001178009c0c */ /* 0x000fe4000bfc6270 */
[C---:B------:R-:W-:Y:S02]  /*6920*/  @!P1 ISETP.GE.AND P5, PT, R198.reuse, UR17, PT ;  /* 0x00000011c6009c0c */ /* 0x040fe4000bfa6270 */
        /* <DEDUP_REMOVED lines=8> */
[----:B------:R-:W-:Y:S01]  /*69b0*/  FADD.FTZ R236, R121, R236 ;  /* 0x000000ec79ec7221 */ /* 0x000fe20000010000 */
[----:B------:R-:W-:Y:S01]  /*69c0*/  @!P1 ISETP.GE.AND P2, PT, R120, UR17, PT ;  /* 0x0000001178009c0c */ /* 0x000fe2000bf46270 */
[----:B------:R-:W-:Y:S01]  /*69d0*/  FADD.FTZ R235, R122, R235 ;  /* 0x000000eb7aeb7221 */ /* 0x000fe20000010000 */
[----:B------:R-:W-:Y:S01]  /*69e0*/  @!P1 IADD3 R124, PT, PT, R198, 0x1, RZ ;  /* 0x00000001c67c9810 */ /* 0x000fe20007ffe0ff */
[----:B------:R-:W5:Y:S01]  /*69f0*/  LDG.E.128.CONSTANT R120, desc[UR12][R192.64+0x5a00] ;  /* 0x005a000cc0787981 */ /* 0x000f62000c1e9d00 */
[----:B------:R-:W-:-:S02]  /*6a00*/  @!P1 FSEL R70, R70, RZ, !P3 ;  /* 0x000000ff46469208 */ /* 0x000fc40005800000 */
[----:B------:R-:W-:Y:S02]  /*6a10*/  @!P1 FSEL R71, R71, RZ, !P4 ;  /* 0x000000ff47479208 */ /* 0x000fe40006000000 */
[----:B------:R-:W-:Y:S02]  /*6a20*/  @!P1 ISETP.GE.AND P3, PT, R124, UR17, PT ;  /* 0x000000117c009c0c */ /* 0x000fe4000bf66270 */
[C---:B------:R-:W-:Y:S01]  /*6a30*/  @!P1 ISETP.GE.AND P4, PT, R198.reuse, UR17, PT ;  /* 0x00000011c6009c0c */ /* 0x040fe2000bf86270 */
[----:B------:R-:W-:Y:S01]  /*6a40*/  FMUL.FTZ R129, R77, R129 ;  /* 0x000000814d817220 */ /* 0x000fe20000410000 */
[----:B------:R-:W-:Y:S01]  /*6a50*/  @!P1 IADD3 R124, PT, PT, R198, 0x2, RZ ;  /* 0x00000002c67c9810 */ /* 0x000fe20007ffe0ff */
[----:B------:R-:W-:Y:S01]  /*6a60*/  FFMA.FTZ R126, R78, R126, R125 ;  /* 0x0000007e4e7e7223 */ /* 0x000fe2000001007d */
[----:B------:R-:W-:Y:S01]  /*6a70*/  @!P1 FSEL R72, R72, RZ, !P4 ;  /* 0x000000ff48489208 */ /* 0x000fe20006000000 */
[----:B------:R-:W-:Y:S01]  /*6a80*/  FFMA.FTZ R125, R76, R128, R129 ;  /* 0x000000804c7d7223 */ /* 0x000fe20000010081 */
[----:B------:R-:W-:-:S02]  /*6a90*/  @!P1 ISETP.GE.AND P4, PT, R124, UR17, PT ;  /* 0x000000117c009c0c */ /* 0x000fc4000bf86270 */
[----:B------:R-:W-:Y:S01]  /*6aa0*/  @!P1 IADD3 R124, PT, PT, R198, 0x3, RZ ;  /* 0x00000003c67c9810 */ /* 0x000fe20007ffe0ff */
[----:B------:R-:W-:Y:S01]  /*6ab0*/  FFMA.FTZ R129, R79, R127, R126 ;  /* 0x0000007f4f817223 */ /* 0x000fe2000001007e */
[----:B------:R-:W-:Y:S01]  /*6ac0*/  @!P1 FSEL R73, R73, RZ, !P6 ;  /* 0x000000ff49499208 */ /* 0x000fe20007000000 */
[----:B------:R-:W-:Y:S01]  /*6ad0*/  FFMA.FTZ R130, R78, R130, R125 ;  /* 0x000000824e827223 */ /* 0x000fe2000001007d */
[----:B------:R-:W-:Y:S02]  /*6ae0*/  @!P1 ISETP.GE.AND P6, PT, R124, UR17, PT ;  /* 0x000000117c009c0c */ /* 0x000fe4000bfc6270 */
[----:B------:R-:W5:Y:S01]  /*6af0*/  LDG.E.128.CONSTANT R124, desc[UR12][R192.64+0x5c00] ;  /* 0x005c000cc07c7981 */ /* 0x000f62000c1e9d00 */
[----:B------:R-:W-:Y:S02]  /*6b00*/  @!P1 IADD3 R128, PT, PT, R198, 0x1, RZ ;  /* 0x00000001c6809810 */ /* 0x000fe40007ffe0ff */
[----:B------:R-:W-:Y:S01]  /*6b10*/  @!P1 FSEL R74, R74, RZ, !P5 ;  /* 0x000000ff4a4a9208 */ /* 0x000fe20006800000 */
[----:B------:R-:W-:Y:S01]  /*6b20*/  FMUL.FTZ R133, R77, R133 ;  /* 0x000000854d857220 */ /* 0x000fe20000410000 */
[----:B------:R-:W-:-:S02]  /*6b30*/  @!P1 ISETP.GE.AND P5, PT, R128, UR17, PT ;  /* 0x0000001180009c0c */ /* 0x000fc4000bfa6270 */
[----:B------:R-:W-:Y:S02]  /*6b40*/  @!P1 FSEL R75, R75, RZ, !P2 ;  /* 0x000000ff4b4b9208 */ /* 0x000fe40005000000 */
[C---:B------:R-:W-:Y:S02]  /*6b50*/  @!P1 ISETP.GE.AND P2, PT, R198.reuse, UR17, PT ;  /* 0x00000011c6009c0c */ /* 0x040fe4000bf46270 */
[----:B------:R-:W-:Y:S01]  /*6b60*/  @!P1 IADD3 R128, PT, PT, R198, 0x2, RZ ;  /* 0x00000002c6809810 */ /* 0x000fe20007ffe0ff */
[----:B------:R-:W-:Y:S01]  /*6b70*/  FFMA.FTZ R133, R76, R132, R133 ;  /* 0x000000844c857223 */ /* 0x000fe20000010085 */
[----:B------:R-:W-:Y:S01]  /*6b80*/  @!P1 FSEL R80, R80, RZ, !P2 ;  /* 0x000000ff50509208 */ /* 0x000fe20005000000 */
[----:B------:R-:W-:Y:S01]  /*6b90*/  FADD.FTZ R234, R129, R234 ;  /* 0x000000ea81ea7221 */ /* 0x000fe20000010000 */
[----:B------:R-:W-:Y:S01]  /*6ba0*/  @!P1 ISETP.GE.AND P2, PT, R128, UR17, PT ;  /* 0x0000001180009c0c */ /* 0x000fe2000bf46270 */
[----:B------:R-:W-:Y:S02]  /*6bb0*/  FFMA.FTZ R132, R79, R131, R130 ;  /* 0x000000834f847223 */ /* 0x000fe40000010082 */
[----:B------:R-:W5:Y:S01]  /*6bc0*/  LDG.E.128.CONSTANT R128, desc[UR12][R192.64+0x5e00] ;  /* 0x005e000cc0807981 */ /* 0x000f62000c1e9d00 */
[----:B------:R-:W-:Y:S01]  /*6bd0*/  FFMA.FTZ R134, R78, R134, R133 ;  /* 0x000000864e867223 */ /* 0x000fe20000010085 */
[----:B------:R-:W-:Y:S01]  /*6be0*/  @!P1 IADD3 R133, PT, PT, R198, 0x3, RZ ;  /* 0x00000003c6859810 */ /* 0x000fe20007ffe0ff */
[----:B------:R-:W-:Y:S01]  /*6bf0*/  FMUL.FTZ R137, R77, R137 ;  /* 0x000000894d897220 */ /* 0x000fe20000410000 */
[----:B------:R-:W-:-:S02]  /*6c00*/  @!P1 FSEL R81, R81, RZ, !P3 ;  /* 0x000000ff51519208 */ /* 0x000fc40005800000 */
[----:B------:R-:W-:Y:S01]  /*6c10*/  @!P1 ISETP.GE.AND P3, PT, R133, UR17, PT ;  /* 0x0000001185009c0c */ /* 0x000fe2000bf66270 */
[----:B------:R-:W-:Y:S01]  /*6c20*/  FFMA.FTZ R137, R76, R136, R137 ;  /* 0x000000884c897223 */ /* 0x000fe20000010089 */
[----:B------:R-:W-:Y:S01]  /*6c30*/  @!P1 IADD3 R133, PT, PT, R198, 0x1, RZ ;  /* 0x00000001c6859810 */ /* 0x000fe20007ffe0ff */
[----:B------:R-:W-:Y:S01]  /*6c40*/  FADD.FTZ R233, R132, R233 ;  /* 0x000000e984e97221 */ /* 0x000fe20000010000 */
[----:B------:R-:W-:Y:S01]  /*6c50*/  @!P1 FSEL R82, R82, RZ, !P4 ;  /* 0x000000ff52529208 */ /* 0x000fe20006000000 */
[----:B------:R-:W-:Y:S01]  /*6c60*/  FFMA.FTZ R138, R78, R138, R137 ;  /* 0x0000008a4e8a7223 */ /* 0x000fe20000010089 */
[----:B------:R-:W-:Y:S01]  /*6c70*/  @!P1 ISETP.GE.AND P4, PT, R133, UR17, PT ;  /* 0x0000001185009c0c */ /* 0x000fe2000bf86270 */
[----:B------:R-:W-:Y:S02]  /*6c80*/  FFMA.FTZ R137, R79, R135, R134 ;  /* 0x000000874f897223 */ /* 0x000fe40000010086 */
[----:B------:R-:W5:Y:S01]  /*6c90*/  LDG.E.128.CONSTANT R132, desc[UR12][R192.64+0x6000] ;  /* 0x0060000cc0847981 */ /* 0x000f62000c1e9d00 */
[----:B------:R-:W-:-:S02]  /*6ca0*/  @!P1 FSEL R83, R83, RZ, !P6 ;  /* 0x000000ff53539208 */ /* 0x000fc40007000000 */
[C---:B------:R-:W-:Y:S02]  /*6cb0*/  @!P1 ISETP.GE.AND P6, PT, R198.reuse, UR17, PT ;  /* 0x00000011c6009c0c */ /* 0x040fe4000bfc6270 */
[----:B------:R-:W-:Y:S02]  /*6cc0*/  @!P1 IADD3 R136, PT, PT, R198, 0x2, RZ ;  /* 0x00000002c6889810 */ /* 0x000fe40007ffe0ff */
        /* <DEDUP_REMOVED lines=8> */
[----:B------:R-:W-:-:S02]  /*6d50*/  FADD.FTZ R231, R138, R231 ;  /* 0x000000e78ae77221 */ /* 0x000fc40000010000 */
[----:B------:R-:W5:Y:S01]  /*6d60*/  LDG.E.128.CONSTANT R136, desc[UR12][R192.64+0x6200] ;  /* 0x0062000cc0887981 */ /* 0x000f62000c1e9d00 */
[----:B------:R-:W-:Y:S01]  /*6d70*/  FFMA.FTZ R141, R76, R140, R141 ;  /* 0x0000008c4c8d7223 */ /* 0x000fe2000001008d */
[----:B------:R-:W-:Y:S01]  /*6d80*/  @!P1 IADD3 R140, PT, PT, R198, 0x1, RZ ;  /* 0x00000001c68c9810 */ /* 0x000fe20007ffe0ff */
[----:B------:R-:W-:Y:S01]  /*6d90*/  FMUL.FTZ R145, R77, R145 ;  /* 0x000000914d917220 */ /* 0x000fe20000410000 */
[----:B------:R-:W-:Y:S01]  /*6da0*/  @!P1 FSEL R86, R86, RZ, !P2 ;  /* 0x000000ff56569208 */ /* 0x000fe20005000000 */
[----:B------:R-:W-:Y:S01]  /*6db0*/  FFMA.FTZ R142, R78, R142, R141 ;  /* 0x0000008e4e8e7223 */ /* 0x000fe2000001008d */
[----:B------:R-:W-:Y:S01]  /*6dc0*/  @!P1 ISETP.GE.AND P2, PT, R140, UR17, PT ;  /* 0x000000118c009c0c */ /* 0x000fe2000bf46270 */
[----:B------:R-:W-:Y:S01]  /*6dd0*/  FFMA.FTZ R141, R76, R144, R145 ;  /* 0x000000904c8d7223 */ /* 0x000fe20000010091 */
[----:B------:R-:W-:Y:S02]  /*6de0*/  @!P1 FSEL R87, R87, RZ, !P3 ;  /* 0x000000ff57579208 */ /* 0x000fe40005800000 */
[----:B------:R-:W-:-:S02]  /*6df0*/  @!P1 ISETP.GE.AND P3, PT, R198, UR17, PT ;  /* 0x00000011c6009c0c */ /* 0x000fc4000bf66270 */
[----:B------:R-:W-:Y:S01]  /*6e00*/  @!P1 IADD3 R140, PT, PT, R198, 0x2, RZ ;  /* 0x00000002c68c9810 */ /* 0x000fe20007ffe0ff */
[----:B------:R-:W-:Y:S01]  /*6e10*/  FFMA.FTZ R145, R79, R143, R142 ;  /* 0x0000008f4f917223 */ /* 0x000fe2000001008e */
[----:B------:R-:W-:Y:S01]  /*6e20*/  @!P1 FSEL R88, R88, RZ, !P3 ;  /* 0x000000ff58589208 */ /* 0x000fe20005800000 */
[----:B------:R-:W-:Y:S01]  /*6e30*/  FFMA.FTZ R146, R78, R146, R141 ;  /* 0x000000924e927223 */ /* 0x000fe2000001008d */
[----:B------:R-:W-:Y:S02]  /*6e40*/  @!P1 ISETP.GE.AND P3, PT, R140, UR17, PT ;  /* 0x000000118c009c0c */ /* 0x000fe4000bf66270 */
[----:B------:R-:W5:Y:S01]  /*6e50*/  LDG.E.128.CONSTANT R140, desc[UR12][R192.64+0x6400] ;  /* 0x0064000cc08c7981 */ /* 0x000f62000c1e9d00 */
[----:B------:R-:W-:Y:S01]  /*6e60*/  @!P1 IADD3 R144, PT, PT, R198, 0x3, RZ ;  /* 0x00000003c6909810 */ /* 0x000fe20007ffe0ff */
[----:B------:R-:W-:Y:S01]  /*6e70*/  FMUL.FTZ R149, R77, R149 ;  /* 0x000000954d957220 */ /* 0x000fe20000410000 */
[----:B------:R-:W-:Y:S02]  /*6e80*/  @!P1 FSEL R89, R89, RZ, !P4 ;  /* 0x000000ff59599208 */ /* 0x000fe40006000000 */
[----:B------:R-:W-:Y:S01]  /*6e90*/  @!P1 ISETP.GE.AND P4, PT, R144, UR17, PT ;  /* 0x0000001190009c0c */ /* 0x000fe2000bf86270 */
[----:B------:R-:W-:Y:S01]  /*6ea0*/  FFMA.FTZ R149, R76, R148, R149 ;  /* 0x000000944c957223 */ /* 0x000fe20000010095 */
[----:B------:R-:W-:-:S02]  /*6eb0*/  @!P1 IADD3 R144, PT, PT, R198, 0x1, RZ ;  /* 0x00000001c6909810 */ /* 0x000fc40007ffe0ff */
[----:B------:R-:W-:Y:S01]  /*6ec0*/  @!P1 FSEL R91, R91, RZ, !P5 ;  /* 0x000000ff5b5b9208 */ /* 0x000fe20006800000 */
[----:B------:R-:W-:Y:S01]  /*6ed0*/  FFMA.FTZ R150, R78, R150, R149 ;  /* 0x000000964e967223 */ /* 0x000fe20000010095 */
[----:B------:R-:W-:Y:S01]  /*6ee0*/  @!P1 FSEL R90, R90, RZ, !P6 ;  /* 0x000000ff5a5a9208 */ /* 0x000fe20007000000 */
[----:B------:R-:W-:Y:S01]  /*6ef0*/  FADD.FTZ R230, R145, R230 ;  /* 0x000000e691e67221 */ /* 0x000fe20000010000 */
[----:B------:R-:W-:Y:S01]  /*6f00*/  @!P1 ISETP.GE.AND P5, PT, R198, UR17, PT ;  /* 0x00000011c6009c0c */ /* 0x000fe2000bfa6270 */
[----:B------:R-:W-:Y:S01]  /*6f10*/  FFMA.FTZ R148, R79, R147, R146 ;  /* 0x000000934f947223 */ /* 0x000fe20000010092 */
[----:B------:R-:W-:Y:S02]  /*6f20*/  @!P1 ISETP.GE.AND P6, PT, R144, UR17, PT ;  /* 0x0000001190009c0c */ /* 0x000fe4000bfc6270 */
[----:B------:R-:W-:Y:S01]  /*6f30*/  @!P1 IADD3 R149, PT, PT, R198, 0x2, RZ ;  /* 0x00000002c6959810 */ /* 0x000fe20007ffe0ff */
[----:B------:R-:W5:Y:S01]  /*6f40*/  LDG.E.128.CONSTANT R144, desc[UR12][R192.64+0x6600] ;  /* 0x0066000cc0907981 */ /* 0x000f62000c1e9d00 */
[----:B---3--:R-:W-:-:S02]  /*6f50*/  @!P1 FSEL R92, R92, RZ, !P5 ;  /* 0x000000ff5c5c9208 */ /* 0x008fc40006800000 */
[----:B------:R-:W-:Y:S01]  /*6f60*/  @!P1 ISETP.GE.AND P5, PT, R149, UR17, PT ;  /* 0x0000001195009c0c */ /* 0x000fe2000bfa6270 */
[----:B------:R-:W-:Y:S01]  /*6f70*/  FMUL.FTZ R157, R77, R157 ;  /* 0x0000009d4d9d7220 */ /* 0x000fe20000410000 */
[----:B------:R-:W-:Y:S02]  /*6f80*/  @!P1 IADD3 R149, PT, PT, R198, 0x3, RZ ;  /* 0x00000003c6959810 */ /* 0x000fe40007ffe0ff */
[----:B------:R-:W-:Y:S01]  /*6f90*/  @!P1 FSEL R93, R93, RZ, !P2 ;  /* 0x000000ff5d5d9208 */ /* 0x000fe20005000000 */
[----:B------:R-:W-:Y:S01]  /*6fa0*/  FFMA.FTZ R157, R76, R156, R157 ;  /* 0x0000009c4c9d7223 */ /* 0x000fe2000001009d */
[----:B------:R-:W-:Y:S01]  /*6fb0*/  @!P1 ISETP.GE.AND P2, PT, R149, UR17, PT ;  /* 0x0000001195009c0c */ /* 0x000fe2000bf46270 */
[----:B------:R-:W-:Y:S01]  /*6fc0*/  FMUL.FTZ R149, R77, R153 ;  /* 0x000000994d957220 */ /* 0x000fe20000410000 */
[----:B------:R-:W-:Y:S01]  /*6fd0*/  FADD.FTZ R229, R148, R229 ;  /* 0x000000e594e57221 */ /* 0x000fe20000010000 */
[----:B------:R-:W-:Y:S01]  /*6fe0*/  FFMA.FTZ R158, R78, R158, R157 ;  /* 0x0000009e4e9e7223 */ /* 0x000fe2000001009d */
[----:B------:R-:W-:Y:S01]  /*6ff0*/  FFMA.FTZ R153, R79, R151, R150 ;  /* 0x000000974f997223 */ /* 0x000fe20000010096 */
[----:B------:R-:W-:-:S02]  /*7000*/  FFMA.FTZ R157, R76, R152, R149 ;  /* 0x000000984c9d7223 */ /* 0x000fc40000010095 */
[----:B------:R-:W3:Y:S01]  /*7010*/  LDG.E.128.CONSTANT R148, desc[UR12][R192.64+0x6800] ;  /* 0x0068000cc0947981 */ /* 0x000ee2000c1e9d00 */
[----:B------:R-:W-:Y:S02]  /*7020*/  @!P1 IADD3 R152, PT, PT, R198, 0x1, RZ ;  /* 0x00000001c6989810 */ /* 0x000fe40007ffe0ff */
[----:B------:R-:W-:Y:S01]  /*7030*/  @!P1 FSEL R94, R94, RZ, !P3 ;  /* 0x000000ff5e5e9208 */ /* 0x000fe20005800000 */
[----:B------:R-:W-:Y:S01]  /*7040*/  FFMA.FTZ R154, R78, R154, R157 ;  /* 0x0000009a4e9a7223 */ /* 0x000fe2000001009d */
[----:B------:R-:W-:Y:S02]  /*7050*/  @!P1 ISETP.GE.AND P3, PT, R152, UR17, PT ;  /* 0x0000001198009c0c */ /* 0x000fe4000bf66270 */
[----:B------:R-:W-:Y:S02]  /*7060*/  @!P1 FSEL R95, R95, RZ, !P4 ;  /* 0x000000ff5f5f9208 */ /* 0x000fe40006000000 */
[C---:B------:R-:W-:Y:S02]  /*7070*/  @!P1 ISETP.GE.AND P4, PT, R198.reuse, UR17, PT ;  /* 0x00000011c6009c0c */ /* 0x040fe4000bf86270 */
[----:B------:R-:W-:Y:S01]  /*7080*/  @!P1 IADD3 R152, PT, PT, R198, 0x2, RZ ;  /* 0x00000002c6989810 */ /* 0x000fe20007ffe0ff */
[----:B------:R-:W-:Y:S01]  /*7090*/  FADD.FTZ R228, R153, R228 ;  /* 0x000000e499e47221 */ /* 0x000fe20000010000 */
[----:B--2---:R-:W-:Y:S01]  /*70a0*/  @!P1 FSEL R96, R96, RZ, !P4 ;  /* 0x000000ff60609208 */ /* 0x004fe20006000000 */
[----:B------:R-:W-:Y:S01]  /*70b0*/  FFMA.FTZ R157, R79, R155, R154 ;  /* 0x0000009b4f9d7223 */ /* 0x000fe2000001009a */
[----:B------:R-:W-:-:S02]  /*70c0*/  @!P1 ISETP.GE.AND P4, PT, R152, UR17, PT ;  /* 0x0000001198009c0c */ /* 0x000fc4000bf86270 */
[----:B------:R-:W2:Y:S01]  /*70d0*/  LDG.E.128.CONSTANT R152, desc[UR12][R192.64+0x6a00] ;  /* 0x006a000cc0987981 */ /* 0x000ea2000c1e9d00 */
[----:B------:R-:W-:Y:S02]  /*70e0*/  @!P1 IADD3 R156, PT, PT, R198, 0x3, RZ ;  /* 0x00000003c69c9810 */ /* 0x000fe40007ffe0ff */
[----:B------:R-:W-:Y:S01]  /*70f0*/  @!P1 FSEL R97, R97, RZ, !P6 ;  /* 0x000000ff61619208 */ /* 0x000fe20007000000 */
[----:B------:R-:W-:Y:S01]  /*7100*/  FFMA.FTZ R158, R79, R159, R158 ;  /* 0x0000009f4f9e7223 */ /* 0x000fe2000001009e */
[----:B------:R-:W-:Y:S02]  /*7110*/  @!P1 ISETP.GE.AND P6, PT, R156, UR17, PT ;  /* 0x000000119c009c0c */ /* 0x000fe4000bfc6270 */
[----:B------:R-:W-:Y:S01]  /*7120*/  @!P1 IADD3 R156, PT, PT, R198, 0x1, RZ ;  /* 0x00000001c69c9810 */ /* 0x000fe20007ffe0ff */
[----:B------:R-:W-:Y:S01]  /*7130*/  FADD.FTZ R227, R158, R227 ;  /* 0x000000e39ee37221 */ /* 0x000fe20000010000 */
[----:B------:R-:W-:Y:S01]  /*7140*/  @!P1 FSEL R98, R98, RZ, !P5 ;  /* 0x000000ff62629208 */ /* 0x000fe20006800000 */
[----:B------:R-:W-:Y:S01]  /*7150*/  FADD.FTZ R226, R157, R226 ;  /* 0x000000e29de27221 */ /* 0x000fe20000010000 */
[----:B------:R-:W-:-:S02]  /*7160*/  @!P1 ISETP.GE.AND P5, PT, R156, UR17, PT ;  /* 0x000000119c009c0c */ /* 0x000fc4000bfa6270 */
[----:B------:R-:W2:Y:S01]  /*7170*/  LDG.E.128.CONSTANT R156, desc[UR12][R192.64+0x6c00] ;  /* 0x006c000cc09c7981 */ /* 0x000ea2000c1e9d00 */
[----:B------:R-:W-:Y:S02]  /*7180*/  @!P1 FSEL R99, R99, RZ, !P2 ;  /* 0x000000ff63639208 */ /* 0x000fe40005000000 */
[C---:B------:R-:W-:Y:S02]  /*7190*/  @!P1 ISETP.GE.AND P2, PT, R198.reuse, UR17, PT ;  /* 0x00000011c6009c0c */ /* 0x040fe4000bf46270 */
[----:B------:R-:W-:Y:S02]  /*71a0*/  @!P1 IADD3 R160, PT, PT, R198, 0x2, RZ ;  /* 0x00000002c6a09810 */ /* 0x000fe40007ffe0ff */
[----:B----4-:R-:W-:Y:S02]  /*71b0*/  @!P1 FSEL R100, R100, RZ, !P2 ;  /* 0x000000ff64649208 */ /* 0x010fe40005000000 */
[----:B------:R-:W-:Y:S02]  /*71c0*/  @!P1 ISETP.GE.AND P2, PT, R160, UR17, PT ;  /* 0x00000011a0009c0c */ /* 0x000fe4000bf46270 */
[----:B------:R-:W-:Y:S01]  /*71d0*/  @!P1 IADD3 R160, PT, PT, R198, 0x3, RZ ;  /* 0x00000003c6a09810 */ /* 0x000fe20007ffe0ff */
[----:B------:R-:W-:Y:S01]  /*71e0*/  FMUL.FTZ R165, R77, R165 ;  /* 0x000000a54da57220 */ /* 0x000fe20000410000 */
[----:B------:R-:W-:-:S02]  /*71f0*/  @!P1 FSEL R101, R101, RZ, !P3 ;  /* 0x000000ff65659208 */ /* 0x000fc40005800000 */
[----:B------:R-:W-:Y:S02]  /*7200*/  @!P1 ISETP.GE.AND P3, PT, R160, UR17, PT ;  /* 0x00000011a0009c0c */ /* 0x000fe4000bf66270 */
[----:B------:R-:W4:Y:S01]  /*7210*/  LDG.E.128.CONSTANT R160, desc[UR12][R192.64+0x6e00] ;  /* 0x006e000cc0a07981 */ /* 0x000f22000c1e9d00 */
[----:B------:R-:W-:Y:S01]  /*7220*/  FFMA.FTZ R165, R76, R164, R165 ;  /* 0x000000a44ca57223 */ /* 0x000fe200000100a5 */
[----:B------:R-:W-:Y:S02]  /*7230*/  @!P1 IADD3 R164, PT, PT, R198, 0x1, RZ ;  /* 0x00000001c6a49810 */ /* 0x000fe40007ffe0ff */
[----:B------:R-:W-:Y:S01]  /*7240*/  @!P1 FSEL R102, R102, RZ, !P4 ;  /* 0x000000ff66669208 */ /* 0x000fe20006000000 */
[----:B------:R-:W-:Y:S01]  /*7250*/  FMUL.FTZ R169, R77, R169 ;  /* 0x000000a94da97220 */ /* 0x000fe20000410000 */
[----:B------:R-:W-:Y:S01]  /*7260*/  @!P1 ISETP.GE.AND P4, PT, R164, UR17, PT ;  /* 0x00000011a4009c0c */ /* 0x000fe2000bf86270 */
[----:B------:R-:W-:Y:S01]  /*7270*/  FFMA.FTZ R166, R78, R166, R165 ;  /* 0x000000a64ea67223 */ /* 0x000fe200000100a5 */
[----:B------:R-:W-:-:S02]  /*7280*/  @!P1 FSEL R103, R103, RZ, !P6 ;  /* 0x000000ff67679208 */ /* 0x000fc40007000000 */
[C---:B------:R-:W-:Y:S02]  /*7290*/  @!P1 ISETP.GE.AND P6, PT, R198.reuse, UR17, PT ;  /* 0x00000011c6009c0c */ /* 0x040fe4000bfc6270 */
[----:B------:R-:W-:Y:S01]  /*72a0*/  @!P1 IADD3 R164, PT, PT, R198, 0x2, RZ ;  /* 0x00000002c6a49810 */ /* 0x000fe20007ffe0ff */
[----:B------:R-:W-:Y:S01]  /*72b0*/  FFMA.FTZ R169, R76, R168, R169 ;  /* 0x000000a84ca97223 */ /* 0x000fe200000100a9 */
[----:B-----5:R-:W-:Y:S01]  /*72c0*/  @!P1 FSEL R104, R104, RZ, !P6 ;  /* 0x000000ff68689208 */ /* 0x020fe20007000000 */
[----:B------:R-:W-:Y:S01]  /*72d0*/  FFMA.FTZ R168, R79, R167, R166 ;  /* 0x000000a74fa87223 */ /* 0x000fe200000100a6 */
[----:B------:R-:W-:Y:S02]  /*72e0*/  @!P1 ISETP.GE.AND P6, PT, R164, UR17, PT ;  /* 0x00000011a4009c0c */ /* 0x000fe4000bfc6270 */
        /* <DEDUP_REMOVED lines=26> */
[----:B------:R-:W-:Y:S01]  /*7490*/  FFMA.FTZ R177, R76, R176, R177 ;  /* 0x000000b04cb17223 */ /* 0x000fe200000100b1 */
[----:B------:R-:W5:Y:S03]  /*74a0*/  LDG.E.128.CONSTANT R172, desc[UR12][R192.64+0x7400] ;  /* 0x0074000cc0ac7981 */ /* 0x000f66000c1e9d00 */
[----:B------:R-:W-:-:S04]  /*74b0*/  FFMA.FTZ R178, R78, R178, R177 ;  /* 0x000000b24eb27223 */ /* 0x000fc800000100b1 */
[----:B------:R-:W-:-:S04]  /*74c0*/  FFMA.FTZ R178, R79, R179, R178 ;  /* 0x000000b34fb27223 */ /* 0x000fc800000100b2 */
[----:B------:R-:W-:Y:S02]  /*74d0*/  FADD.FTZ R223, R178, R223 ;  /* 0x000000dfb2df7221 */ /* 0x000fe40000010000 */
[----:B------:R-:W5:Y:S01]  /*74e0*/  LDG.E.128.CONSTANT R176, desc[UR12][R192.64+0x7600] ;  /* 0x0076000cc0b07981 */ /* 0x000f62000c1e9d00 */
[----:B------:R-:W-:-:S04]  /*74f0*/  FMUL.FTZ R21, R77, R21 ;  /* 0x000000154d157220 */ /* 0x000fc80000410000 */
[----:B------:R-:W-:Y:S01]  /*7500*/  FFMA.FTZ R21, R76, R20, R21 ;  /* 0x000000144c157223 */ /* 0x000fe20000010015 */
[----:B------:R-:W5:Y:S01]  /*7510*/  LDG.E.128.CONSTANT R192, desc[UR12][R192.64+0x7e00] ;  /* 0x007e000cc0c07981 */ /* 0x000f62000c1e9d00 */
[----:B------:R-:W-:Y:S02]  /*7520*/  @!P1 IADD3 R20, PT, PT, R198, 0x1, RZ ;  /* 0x00000001c6149810 */ /* 0x000fe40007ffe0ff */
[----:B------:R-:W-:Y:S02]  /*7530*/  @!P1 FSEL R110, R110, RZ, !P6 ;  /* 0x000000ff6e6e9208 */ /* 0x000fe40007000000 */
[----:B------:R-:W-:Y:S02]  /*7540*/  @!P1 FSEL R111, R111, RZ, !P5 ;  /* 0x000000ff6f6f9208 */ /* 0x000fe40006800000 */
[----:B------:R-:W-:Y:S02]  /*7550*/  @!P1 ISETP.GE.AND P6, PT, R20, UR17, PT ;  /* 0x0000001114009c0c */ /* 0x000fe4000bfc6270 */
[----:B------:R-:W-:-:S02]  /*7560*/  @!P1 ISETP.GE.AND P5, PT, R198, UR17, PT ;  /* 0x00000011c6009c0c */ /* 0x000fc4000bfa6270 */
[----:B------:R-:W-:Y:S02]  /*7570*/  @!P1 IADD3 R20, PT, PT, R198, 0x2, RZ ;  /* 0x00000002c6149810 */ /* 0x000fe40007ffe0ff */
[----:B------:R-:W-:Y:S02]  /*7580*/  @!P1 FSEL R112, R112, RZ, !P5 ;  /* 0x000000ff70709208 */ /* 0x000fe40006800000 */
[----:B------:R-:W-:Y:S02]  /*7590*/  @!P1 ISETP.GE.AND P5, PT, R20, UR17, PT ;  /* 0x0000001114009c0c */ /* 0x000fe4000bfa6270 */
[----:B------:R-:W-:Y:S02]  /*75a0*/  @!P1 IADD3 R20, PT, PT, R198, 0x3, RZ ;  /* 0x00000003c6149810 */ /* 0x000fe40007ffe0ff */
[----:B------:R-:W-:Y:S02]  /*75b0*/  @!P1 FSEL R113, R113, RZ, !P2 ;  /* 0x000000ff71719208 */ /* 0x000fe40005000000 */
[----:B------:R-:W-:-:S02]  /*75c0*/  @!P1 ISETP.GE.AND P2, PT, R20, UR17, PT ;  /* 0x0000001114009c0c */ /* 0x000fc4000bf46270 */
[----:B------:R-:W-:Y:S02]  /*75d0*/  @!P1 IADD3 R20, PT, PT, R198, 0x1, RZ ;  /* 0x00000001c6149810 */ /* 0x000fe40007ffe0ff */
[----:B------:R-:W-:Y:S02]  /*75e0*/  @!P1 FSEL R114, R114, RZ, !P3 ;  /* 0x000000ff72729208 */ /* 0x000fe40005800000 */
[----:B------:R-:W-:Y:S02]  /*75f0*/  @!P1 FSEL R115, R115, RZ, !P4 ;  /* 0x000000ff73739208 */ /* 0x000fe40006000000 */
[----:B------:R-:W-:Y:S02]  /*7600*/  @!P1 ISETP.GE.AND P3, PT, R20, UR17, PT ;  /* 0x0000001114009c0c */ /* 0x000fe4000bf66270 */
[C---:B------:R-:W-:Y:S02]  /*7610*/  @!P1 ISETP.GE.AND P4, PT, R198.reuse, UR17, PT ;  /* 0x00000011c6009c0c */ /* 0x040fe4000bf86270 */
[----:B------:R-:W-:-:S02]  /*7620*/  @!P1 IADD3 R20, PT, PT, R198, 0x2, RZ ;  /* 0x00000002c6149810 */ /* 0x000fc40007ffe0ff */
[----:B------:R-:W-:Y:S02]  /*7630*/  @!P1 FSEL R116, R116, RZ, !P4 ;  /* 0x000000ff74749208 */ /* 0x000fe40006000000 */
        /* <DEDUP_REMOVED lines=9> */
[----:B------:R-:W-:Y:S02]  /*76d0*/  @!P1 IADD3 R20, PT, PT, R198, 0x2, RZ ;  /* 0x00000002c6149810 */ /* 0x000fe40007ffe0ff */
[----:B------:R-:W-:-:S02]  /*76e0*/  @!P1 FSEL R120, R120, RZ, !P2 ;  /* 0x000000ff78789208 */ /* 0x000fc40005000000 */
[----:B------:R-:W-:Y:S02]  /*76f0*/  @!P1 ISETP.GE.AND P2, PT, R20, UR17, PT ;  /* 0x0000001114009c0c */ /* 0x000fe4000bf46270 */
[----:B------:R-:W-:Y:S02]  /*7700*/  @!P1 IADD3 R20, PT, PT, R198, 0x3, RZ ;  /* 0x00000003c6149810 */ /* 0x000fe40007ffe0ff */
[----:B------:R-:W-:Y:S02]  /*7710*/  @!P1 FSEL R121, R121, RZ, !P3 ;  /* 0x000000ff79799208 */ /* 0x000fe40005800000 */
[----:B------:R-:W-:Y:S02]  /*7720*/  @!P1 ISETP.GE.AND P3, PT, R20, UR17, PT ;  /* 0x0000001114009c0c */ /* 0x000fe4000bf66270 */
[----:B------:R-:W-:Y:S02]  /*7730*/  @!P1 IADD3 R20, PT, PT, R198, 0x1, RZ ;  /* 0x00000001c6149810 */ /* 0x000fe40007ffe0ff */
[----:B------:R-:W-:-:S02]  /*7740*/  @!P1 FSEL R122, R122, RZ, !P4 ;  /* 0x000000ff7a7a9208 */ /* 0x000fc40006000000 */
[----:B------:R-:W-:Y:S02]  /*7750*/  @!P1 FSEL R123, R123, RZ, !P6 ;  /* 0x000000ff7b7b9208 */ /* 0x000fe40007000000 */
[----:B------:R-:W-:Y:S02]  /*7760*/  @!P1 ISETP.GE.AND P4, PT, R20, UR17, PT ;  /* 0x0000001114009c0c */ /* 0x000fe4000bf86270 */
[C---:B------:R-:W-:Y:S02]  /*7770*/  @!P1 ISETP.GE.AND P6, PT, R198.reuse, UR17, PT ;  /* 0x00000011c6009c0c */ /* 0x040fe4000bfc6270 */
[----:B------:R-:W-:Y:S02]  /*7780*/  @!P1 IADD3 R20, PT, PT, R198, 0x2, RZ ;  /* 0x00000002c6149810 */ /* 0x000fe40007ffe0ff */
[----:B------:R-:W-:Y:S02]  /*7790*/  @!P1 FSEL R124, R124, RZ, !P6 ;  /* 0x000000ff7c7c9208 */ /* 0x000fe40007000000 */
[----:B------:R-:W-:-:S02]  /*77a0*/  @!P1 ISETP.GE.AND P6, PT, R20, UR17, PT ;  /* 0x0000001114009c0c */ /* 0x000fc4000bfc6270 */
[----:B------:R-:W-:Y:S02]  /*77b0*/  @!P1 IADD3 R20, PT, PT, R198, 0x3, RZ ;  /* 0x00000003c6149810 */ /* 0x000fe40007ffe0ff */
[----:B------:R-:W-:Y:S02]  /*77c0*/  @!P1 FSEL R125, R125, RZ, !P5 ;  /* 0x000000ff7d7d9208 */ /* 0x000fe40006800000 */
[----:B------:R-:W-:Y:S02]  /*77d0*/  @!P1 ISETP.GE.AND P5, PT, R20, UR17, PT ;  /* 0x0000001114009c0c */ /* 0x000fe4000bfa6270 */
[----:B------:R-:W-:Y:S02]  /*77e0*/  @!P1 IADD3 R20, PT, PT, R198, 0x1, RZ ;  /* 0x00000001c6149810 */ /* 0x000fe40007ffe0ff */
[----:B------:R-:W-:Y:S02]  /*77f0*/  @!P1 FSEL R126, R126, RZ, !P2 ;  /* 0x000000ff7e7e9208 */ /* 0x000fe40005000000 */
[----:B------:R-:W-:-:S02]  /*7800*/  @!P1 FSEL R127, R127, RZ, !P3 ;  /* 0x000000ff7f7f9208 */ /* 0x000fc40005800000 */
[----:B------:R-:W-:Y:S02]  /*7810*/  @!P1 ISETP.GE.AND P2, PT, R20, UR17, PT ;  /* 0x0000001114009c0c */ /* 0x000fe4000bf46270 */
[C---:B------:R-:W-:Y:S02]  /*7820*/  @!P1 ISETP.GE.AND P3, PT, R198.reuse, UR17, PT ;  /* 0x00000011c6009c0c */ /* 0x040fe4000bf66270 */
        /* <DEDUP_REMOVED lines=9> */
[----:B------:R-:W-:-:S02]  /*78c0*/  @!P1 ISETP.GE.AND P6, PT, R20, UR17, PT ;  /* 0x0000001114009c0c */ /* 0x000fc4000bfc6270 */
[C---:B------:R-:W-:Y:S02]  /*78d0*/  @!P1 ISETP.GE.AND P5, PT, R198.reuse, UR17, PT ;  /* 0x00000011c6009c0c */ /* 0x040fe4000bfa6270 */
[----:B------:R-:W-:Y:S02]  /*78e0*/  @!P1 IADD3 R20, PT, PT, R198, 0x2, RZ ;  /* 0x00000002c6149810 */ /* 0x000fe40007ffe0ff */
[----:B------:R-:W-:Y:S02]  /*78f0*/  @!P1 FSEL R132, R132, RZ, !P5 ;  /* 0x000000ff84849208 */ /* 0x000fe40006800000 */
[----:B------:R-:W-:Y:S02]  /*7900*/  @!P1 ISETP.GE.AND P5, PT, R20, UR17, PT ;  /* 0x0000001114009c0c */ /* 0x000fe4000bfa6270 */
[----:B------:R-:W-:Y:S02]  /*7910*/  @!P1 IADD3 R20, PT, PT, R198, 0x3, RZ ;  /* 0x00000003c6149810 */ /* 0x000fe40007ffe0ff */
[----:B------:R-:W-:-:S02]  /*7920*/  @!P1 FSEL R133, R133, RZ, !P2 ;  /* 0x000000ff85859208 */ /* 0x000fc40005000000 */
[----:B------:R-:W-:Y:S02]  /*7930*/  @!P1 ISETP.GE.AND P2, PT, R20, UR17, PT ;  /* 0x0000001114009c0c */ /* 0x000fe4000bf46270 */
        /* <DEDUP_REMOVED lines=39> */
[----:B---3--:R-:W-:Y:S02]  /*7bb0*/  @!P1 FSEL R148, R148, RZ, !P3 ;  /* 0x000000ff94949208 */ /* 0x008fe40005800000 */
        /* <DEDUP_REMOVED lines=10> */
[----:B--2---:R-:W-:Y:S02]  /*7c60*/  @!P1 FSEL R152, R152, RZ, !P5 ;  /* 0x000000ff98989208 */ /* 0x004fe40006800000 */
        /* <DEDUP_REMOVED lines=21> */
[----:B----4-:R-:W-:Y:S02]  /*7dc0*/  @!P1 FSEL R160, R160, RZ, !P2 ;  /* 0x000000ffa0a09208 */ /* 0x010fe40005000000 */
        /* <DEDUP_REMOVED lines=10> */
[----:B-----5:R-:W-:Y:S02]  /*7e70*/  @!P1 FSEL R164, R164, RZ, !P6 ;  /* 0x000000ffa4a49208 */ /* 0x020fe40007000000 */
        /* <DEDUP_REMOVED lines=64> */
[----:B------:R-:W-:-:S02]  /*8280*/  @!P1 FSEL R190, R190, RZ, !P6 ;  /* 0x000000ffbebe9208 */ /* 0x000fc40007000000 */
[C---:B------:R-:W-:Y:S02]  /*8290*/  @!P1 IADD3 R20, PT, PT, R198.reuse, 0x3, RZ ;  /* 0x00000003c6149810 */ /* 0x040fe40007ffe0ff */
[C---:B------:R-:W-:Y:S02]  /*82a0*/  @!P1 ISETP.GE.AND P6, PT, R198.reuse, UR17, PT ;  /* 0x00000011c6009c0c */ /* 0x040fe4000bfc6270 */
[----:B------:R-:W-:Y:S02]  /*82b0*/  @!P1 IADD3 R198, PT, PT, R198, 0x2, RZ ;  /* 0x00000002c6c69810 */ /* 0x000fe40007ffe0ff */
[----:B------:R-:W-:Y:S02]  /*82c0*/  @!P1 FSEL R189, R189, RZ, !P4 ;  /* 0x000000ffbdbd9208 */ /* 0x000fe40006000000 */
[----:B------:R-:W-:Y:S02]  /*82d0*/  @!P1 FSEL R192, R192, RZ, !P6 ;  /* 0x000000ffc0c09208 */ /* 0x000fe40007000000 */
[----:B------:R-:W-:-:S02]  /*82e0*/  @!P1 FSEL R193, R193, RZ, !P2 ;  /* 0x000000ffc1c19208 */ /* 0x000fc40005000000 */
[----:B------:R-:W-:Y:S02]  /*82f0*/  @!P1 ISETP.GE.AND P4, PT, R20, UR17, PT ;  /* 0x0000001114009c0c */ /* 0x000fe4000bf86270 */
[----:B------:R-:W-:Y:S02]  /*8300*/  @!P1 ISETP.GE.AND P6, PT, R198, UR17, PT ;  /* 0x00000011c6009c0c */ /* 0x000fe4000bfc6270 */
[----:B------:R-:W-:Y:S01]  /*8310*/  IADD3 R11, PT, PT, R11, 0x4, RZ ;  /* 0x000000040b0b7810 */ /* 0x000fe20007ffe0ff */
[C---:B------:R-:W-:Y:S01]  /*8320*/  FMUL.FTZ R25, R77.reuse, R25 ;  /* 0x000000194d197220 */ /* 0x040fe20000410000 */
        /* <DEDUP_REMOVED lines=40> */
[----:B------:R-:W-:Y:S01]  /*85b0*/  FMUL.FTZ R77, R77, R193 ;  /* 0x000000c14d4d7220 */ /* 0x000fe20000410000 */
[----:B------:R-:W-:-:S02]  /*85c0*/  @!P1 FSEL R194, R194, RZ, !P6 ;  /* 0x000000ffc2c29208 */ /* 0x000fc40007000000 */
[----:B------:R-:W-:Y:S02]  /*85d0*/  @!P1 FSEL R187, R187, RZ, !P3 ;  /* 0x000000ffbbbb9208 */ /* 0x000fe40005800000 */
[----:B------:R-:W-:Y:S02]  /*85e0*/  @!P1 FSEL R191, R191, RZ, !P5 ;  /* 0x000000ffbfbf9208 */ /* 0x000fe40006800000 */
[----:B------:R-:W-:Y:S02]  /*85f0*/  @!P1 FSEL R195, R195, RZ, !P4 ;  /* 0x000000ffc3c39208 */ /* 0x000fe40006000000 */
[----:B------:R-:W-:Y:S01]  /*8600*/  ISETP.GE.U32.AND P1, PT, R11, UR22, PT ;  /* 0x000000160b007c0c */ /* 0x000fe2000bf26070 */
[C---:B------:R-:W-:Y:S01]  /*8610*/  FFMA.FTZ R25, R76.reuse, R24, R25 ;  /* 0x000000184c197223 */ /* 0x040fe20000010019 */
        /* <DEDUP_REMOVED lines=40> */
[----:B------:R-:W-:Y:S01]  /*88a0*/  FFMA.FTZ R77, R76, R192, R77 ;  /* 0x000000c04c4d7223 */ /* 0x000fe2000001004d */
        /* <DEDUP_REMOVED lines=129> */
[----:B------:R-:W-:Y:S06]  /*90c0*/  @!P1 BRA `(.L_x_24569) ;  /* 0xffffffb800dc9947 */ /* 0x000fec000383ffff */
.L_x_24568:
[----:B------:R-:W-:Y:S05]  /*90d0*/  BSYNC.RECONVERGENT B0 ;  /* 0x0000000000007941 */ /* 0x000fea0003800200 */
.L_x_24567:
[----:B------:R-:W0:Y:S01]  /*90e0*/  SHFL.BFLY PT, R47, R2, 0x4, 0x1f ;  /* 0x0c801f00022f7f89 */ /* 0x000e2200000e0000 */
[----:B------:R-:W-:Y:S01]  /*90f0*/  LOP3.LUT R20, R252, 0x3c0, RZ, 0xc0, !PT ;  /* 0x000003c0fc147812 */ /* 0x000fe200078ec0ff */
[----:B------:R-:W-:Y:S01]  /*9100*/  BSSY.RECONVERGENT B0, `(.L_x_24570) ;  /* 0x00001cb000007945 */ /* 0x000fe20003800200 */
[----:B------:R-:W-:Y:S01]  /*9110*/  SHF.R.U32.HI R249, RZ, 0x3, R249 ;  /* 0x00000003fff97819 */ /* 0x000fe200000116f9 */
[----:B------:R-:W1:Y:S01]  /*9120*/  SHFL.BFLY PT, R21, R240, 0x4, 0x1f ;  /* 0x0c801f00f0157f89 */ /* 0x000e6200000e0000 */
[----:B------:R-:W-:Y:S02]  /*9130*/  ISETP.NE.OR P1, PT, R20, 0x40, P0 ;  /* 0x000000401400780c */ /* 0x000fe40000725670 */
[----:B------:R-:W-:Y:S01]  /*9140*/  SHF.R.U32.HI R93, RZ, 0x5, R252 ;  /* 0x00000005ff5d7819 */ /* 0x000fe200000116fc */
[----:B------:R-:W2:Y:S04]  /*9150*/  SHFL.BFLY PT, R37, R224, 0x4, 0x1f ;  /* 0x0c801f00e0257f89 */ /* 0x000ea800000e0000 */
[----:B------:R-:W4:Y:S04]  /*9160*/  SHFL.BFLY PT, R39, R222, 0x4, 0x1f ;  /* 0x0c801f00de277f89 */ /* 0x000f2800000e0000 */
[----:B------:R-:W5:Y:S04]  /*9170*/  SHFL.BFLY PT, R27, R234, 0x4, 0x1f ;  /* 0x0c801f00ea1b7f89 */ /* 0x000f6800000e0000 */
[----:B------:R-:W5:Y:S01]  /*9180*/  SHFL.BFLY PT, R11, R242, 0x4, 0x1f ;  /* 0x0c801f00f20b7f89 */ /* 0x000f6200000e0000 */
[----:B0-----:R-:W-:-:S03]  /*9190*/  FADD.FTZ R68, R47, R2 ;  /* 0x000000022f447221 */ /* 0x001fc60000010000 */
[----:B---3--:R-:W0:Y:S01]  /*91a0*/  SHFL.BFLY PT, R28, R233, 0x4, 0x1f ;  /* 0x0c801f00e91c7f89 */ /* 0x008e2200000e0000 */
[----:B-1----:R-:W-:-:S03]  /*91b0*/  FADD.FTZ R240, R21, R240 ;  /* 0x000000f015f07221 */ /* 0x002fc60000010000 */
[----:B------:R-:W1:Y:S01]  /*91c0*/  SHFL.BFLY PT, R2, R3, 0x4, 0x1f ;  /* 0x0c801f0003027f89 */ /* 0x000e6200000e0000 */
[----:B--2---:R-:W-:-:S03]  /*91d0*/  FADD.FTZ R224, R37, R224 ;  /* 0x000000e025e07221 */ /* 0x004fc60000010000 */
[----:B------:R-:W2:Y:S01]  /*91e0*/  SHFL.BFLY PT, R29, R232, 0x4, 0x1f ;  /* 0x0c801f00e81d7f89 */ /* 0x000ea200000e0000 */
[----:B----4-:R-:W-:-:S03]  /*91f0*/  FADD.FTZ R222, R39, R222 ;  /* 0x000000de27de7221 */ /* 0x010fc60000010000 */
[----:B------:R-:W3:Y:S01]  /*9200*/  SHFL.BFLY PT, R41, R220, 0x4, 0x1f ;  /* 0x0c801f00dc297f89 */ /* 0x000ee200000e0000 */
[----:B-----5:R-:W-:-:S03]  /*9210*/  FADD.FTZ R234, R27, R234 ;  /* 0x000000ea1bea7221 */ /* 0x020fc60000010000 */
        /* <DEDUP_REMOVED lines=326> */
[----:B0-----:R-:W-:Y:S01]  /*a680*/  FADD.FTZ R75, R75, R42 ;  /* 0x0000002a4b4b7221 */ /* 0x001fe20000010000 */
[----:B------:R-:W-:Y:S02]  /*a690*/  LEA R42, R93, R249, 0x8 ;  /* 0x000000f95d2a7211 */ /* 0x000fe400078e40ff */
        /* <DEDUP_REMOVED lines=38> */
[----:B------:R-:W-:Y:S01]  /*a900*/  FADD.FTZ R65, R88, R65 ;  /* 0x0000004158417221 */ /* 0x000fe20000010000 */
[----:B0-----:R-:W-:Y:S01]  /*a910*/  FADD.FTZ R67, R90, R67 ;  /* 0x000000435a437221 */ /* 0x001fe20000010000 */
        /* <DEDUP_REMOVED lines=73> */
.L_x_24571:
[----:B------:R-:W-:Y:S05]  /*adb0*/  BSYNC.RECONVERGENT B0 ;  /* 0x0000000000007941 */ /* 0x000fea0003800200 */
.L_x_24570:
        /* <DEDUP_REMOVED lines=40> */
[----:B------:R-:W-:Y:S01]  /*b040*/  FADD.FTZ R9, R9, R48 ;  /* 0x0000003009097221 */ /* 0x000fe20000010000 */
[----:B------:R-:W-:Y:S02]  /*b050*/  FADD.FTZ R10, R10, R99 ;  /* 0x000000630a0a7221 */ /* 0x000fe40000010000 */
        /* <DEDUP_REMOVED lines=18> */
[----:B------:R-:W5:Y:S04]  /*b180*/  LDS R46, [R106+0x1c0] ;  /* 0x0001c0006a2e7984 */ /* 0x000f680000000800 */
        /* <DEDUP_REMOVED lines=80> */
.L_x_24573:
[----:B------:R-:W-:Y:S05]  /*b690*/  BSYNC.RECONVERGENT B0 ;  /* 0x0000000000007941 */ /* 0x000fea0003800200 */
.L_x_24572:
        /* <DEDUP_REMOVED lines=68> */
.L_x_24575:
[----:B------:R-:W-:Y:S05]  /*bae0*/  BSYNC.RECONVERGENT B0 ;  /* 0x0000000000007941 */ /* 0x000fea0003800200 */
.L_x_24574:
[----:B------:R-:W-:Y:S06]  /*baf0*/  BAR.SYNC.DEFER_BLOCKING 0x0 ;  /* 0x0000000000007b1d */ /* 0x000fec0000010000 */
[----:B------:R-:W-:Y:S04]  /*bb00*/  BSSY.RECONVERGENT B0, `(.L_x_24576) ;  /* 0x0000082000007945 */ /* 0x000fe80003800200 */
[----:B------:R-:W-:Y:S05]  /*bb10*/  @P3 BRA `(.L_x_24577) ;  /* 0x0000000800003947 */ /* 0x000fea0003800000 */
[----:B------:R-:W2:Y:S04]  /*bb20*/  LDS R64, [R106+0x3f0] ;  /* 0x0003f0006a407984 */ /* 0x000ea80000000800 */
[----:B------:R-:W3:Y:S04]  /*bb30*/  LDS R43, [R106] ;  /* 0x000000006a2b7984 */ /* 0x000ee80000000800 */
[----:B------:R-:W4:Y:S04]  /*bb40*/  LDS R73, [R106+0x10] ;  /* 0x000010006a497984 */ /* 0x000f280000000800 */
[----:B-1----:R-:W1:Y:S04]  /*bb50*/  LDS R42, [R106+0x20] ;  /* 0x000020006a2a7984 */ /* 0x002e680000000800 */
[----:B------:R-:W5:Y:S04]  /*bb60*/  LDS R93, [R106+0x30] ;  /* 0x000030006a5d7984 */ /* 0x000f680000000800 */
[----:B0-----:R-:W0:Y:S04]  /*bb70*/  LDS R44, [R106+0x40] ;  /* 0x000040006a2c7984 */ /* 0x001e280000000800 */
[----:B------:R-:W0:Y:S04]  /*bb80*/  LDS R95, [R106+0x50] ;  /* 0x000050006a5f7984 */ /* 0x000e280000000800 */
[----:B------:R-:W0:Y:S04]  /*bb90*/  LDS R46, [R106+0x60] ;  /* 0x000060006a2e7984 */ /* 0x000e280000000800 */
[----:B------:R-:W0:Y:S04]  /*bba0*/  LDS R97, [R106+0x70] ;  /* 0x000070006a617984 */ /* 0x000e280000000800 */
[----:B------:R-:W0:Y:S04]  /*bbb0*/  LDS R48, [R106+0x80] ;  /* 0x000080006a307984 */ /* 0x000e280000000800 */
[----:B------:R-:W0:Y:S01]  /*bbc0*/  LDS R99, [R106+0x90] ;  /* 0x000090006a637984 */ /* 0x000e220000000800 */
[----:B--2---:R-:W-:-:S03]  /*bbd0*/  FADD.FTZ R71, R71, R64 ;  /* 0x0000004047477221 */ /* 0x004fc60000010000 */
[----:B------:R-:W2:Y:S01]  /*bbe0*/  LDS R50, [R106+0xa0] ;  /* 0x0000a0006a327984 */ /* 0x000ea20000000800 */
[----:B---3--:R-:W-:-:S03]  /*bbf0*/  FADD.FTZ R0, R0, R43 ;  /* 0x0000002b00007221 */ /* 0x008fc60000010000 */
[----:B------:R-:W3:Y:S01]  /*bc00*/  LDS R101, [R106+0xb0] ;  /* 0x0000b0006a657984 */ /* 0x000ee20000000800 */
[----:B----4-:R-:W-:-:S03]  /*bc10*/  FADD.FTZ R2, R2, R73 ;  /* 0x0000004902027221 */ /* 0x010fc60000010000 */
[----:B------:R-:W4:Y:S01]  /*bc20*/  LDS R52, [R106+0xc0] ;  /* 0x0000c0006a347984 */ /* 0x000f220000000800 */
[----:B-1----:R-:W-:-:S03]  /*bc30*/  FADD.FTZ R3, R3, R42 ;  /* 0x0000002a03037221 */ /* 0x002fc60000010000 */
[----:B------:R-:W1:Y:S01]  /*bc40*/  LDS R103, [R106+0xd0] ;  /* 0x0000d0006a677984 */ /* 0x000e620000000800 */
[----:B-----5:R-:W-:-:S03]  /*bc50*/  FADD.FTZ R4, R4, R93 ;  /* 0x0000005d04047221 */ /* 0x020fc60000010000 */
[----:B------:R-:W5:Y:S01]  /*bc60*/  LDS R54, [R106+0xe0] ;  /* 0x0000e0006a367984 */ /* 0x000f620000000800 */
[----:B0-----:R-:W-:-:S03]  /*bc70*/  FADD.FTZ R5, R5, R44 ;  /* 0x0000002c05057221 */ /* 0x001fc60000010000 */
[----:B------:R-:W0:Y:S01]  /*bc80*/  LDS R105, [R106+0xf0] ;  /* 0x0000f0006a697984 */ /* 0x000e220000000800 */
[----:B------:R-:W-:-:S03]  /*bc90*/  FADD.FTZ R6, R6, R95 ;  /* 0x0000005f06067221 */ /* 0x000fc60000010000 */
[----:B------:R-:W0:Y:S01]  /*bca0*/  LDS R56, [R106+0x100] ;  /* 0x000100006a387984 */ /* 0x000e220000000800 */
[----:B------:R-:W-:-:S03]  /*bcb0*/  FADD.FTZ R7, R7, R46 ;  /* 0x0000002e07077221 */ /* 0x000fc60000010000 */
[----:B------:R-:W0:Y:S01]  /*bcc0*/  LDS R58, [R106+0x120] ;  /* 0x000120006a3a7984 */ /* 0x000e220000000800 */
[----:B------:R-:W-:-:S03]  /*bcd0*/  FADD.FTZ R8, R8, R97 ;  /* 0x0000006108087221 */ /* 0x000fc60000010000 */
[----:B------:R-:W0:Y:S01]  /*bce0*/  LDS R60, [R106+0x140] ;  /* 0x000140006a3c7984 */ /* 0x000e220000000800 */
[----:B------:R-:W-:-:S03]  /*bcf0*/  FADD.FTZ R9, R9, R48 ;  /* 0x0000003009097221 */ /* 0x000fc60000010000 */
[----:B------:R-:W0:Y:S01]  /*bd00*/  LDS R62, [R106+0x160] ;  /* 0x000160006a3e7984 */ /* 0x000e220000000800 */
[----:B------:R-:W-:Y:S01]  /*bd10*/  FADD.FTZ R10, R10, R99 ;  /* 0x000000630a0a7221 */ /* 0x000fe20000010000 */
[----:B--2---:R-:W-:Y:S02]  /*bd20*/  FADD.FTZ R11, R11, R50 ;  /* 0x000000320b0b7221 */ /* 0x004fe40000010000 */
        /* <DEDUP_REMOVED lines=85> */
[----:B--2---:R-:W-:Y:S01]  /*c280*/  FADD.FTZ R57, R57, R84 ;  /* 0x0000005439397221 */ /* 0x004fe20000010000 */
[----:B---3--:R-:W-:Y:S01]  /*c290*/  FADD.FTZ R87, R87, R86 ;  /* 0x0000005657577221 */ /* 0x008fe20000010000 */
[----:B----4-:R-:W-:Y:S01]  /*c2a0*/  FADD.FTZ R89, R89, R88 ;  /* 0x0000005859597221 */ /* 0x010fe20000010000 */
[----:B-1----:R-:W-:Y:S01]  /*c2b0*/  FADD.FTZ R59, R59, R90 ;  /* 0x0000005a3b3b7221 */ /* 0x002fe20000010000 */
[----:B-----5:R-:W-:Y:S01]  /*c2c0*/  FADD.FTZ R61, R61, R92 ;  /* 0x0000005c3d3d7221 */ /* 0x020fe20000010000 */
[----:B0-----:R-:W-:Y:S01]  /*c2d0*/  FADD.FTZ R63, R63, R94 ;  /* 0x0000005e3f3f7221 */ /* 0x001fe20000010000 */
[----:B------:R-:W-:Y:S01]  /*c2e0*/  FADD.FTZ R65, R65, R96 ;  /* 0x0000006041417221 */ /* 0x000fe20000010000 */
[----:B------:R-:W-:Y:S01]  /*c2f0*/  FADD.FTZ R67, R67, R98 ;  /* 0x0000006243437221 */ /* 0x000fe20000010000 */
[----:B------:R-:W-:Y:S01]  /*c300*/  FADD.FTZ R91, R91, R100 ;  /* 0x000000645b5b7221 */ /* 0x000fe20000010000 */
[----:B------:R-:W-:-:S07]  /*c310*/  FADD.FTZ R69, R69, R102 ;  /* 0x0000006645457221 */ /* 0x000fce0000010000 */
.L_x_24577:
[----:B------:R-:W-:Y:S05]  /*c320*/  BSYNC.RECONVERGENT B0 ;  /* 0x0000000000007941 */ /* 0x000fea0003800200 */
.L_x_24576:
[----:B------:R-:W-:Y:S06]  /*c330*/  BAR.SYNC.DEFER_BLOCKING 0x0 ;  /* 0x0000000000007b1d */ /* 0x000fec0000010000 */
[----:B------:R-:W-:Y:S05]  /*c340*/  @P4 EXIT ;  /* 0x000000000000494d */ /* 0x000fea0003800000 */
[----:B------:R-:W-:-:S04]  /*c350*/  UIMAD UR4, UR14, UR18, UR16 ;  /* 0x000000120e0472a4 */ /* 0x000fc8000f8e0210 */
        /* <DEDUP_REMOVED lines=76> */
.L_x_24578:
        /* <DEDUP_REMOVED lines=14> */
.L_x_27695:


//--------------------- .text._ZN4vllm25paged_attention_v2_kernelIffLi192ELi32ELi128ELNS_18Fp8KVCacheDataTypeE0ELb0ELi512EEEvPfS2_PT_PKS3_PKT0_S9_ifPKiSB_iPKfiiiSD_SD_iiiii --------------------------
	.section	.text._ZN4vllm25paged_attention_v2_kernelIffLi192ELi32ELi128ELNS_18Fp8KVCacheDataTypeE0ELb0ELi512EEEvPfS2_PT_PKS3_PKT0_S9_ifPKiSB_iPKfiiiSD_SD_iiiii,"ax",@progbits
	.align	128
        .global         _ZN4vllm25paged_attention_v2_kernelIffLi192ELi32ELi128ELNS_18Fp8KVCacheDataTypeE0ELb0ELi512EEEvPfS2_PT_PKS3_PKT0_S9_ifPKiSB_iPKfiiiSD_SD_iiiii
        .type           _ZN4vllm25paged_attention_v2_kernelIffLi192ELi32ELi128ELNS_18Fp8KVCacheDataTypeE0ELb0ELi512EEEvPfS2_PT_PKS3_PKT0_S9_ifPKiSB_iPKfiiiSD_SD_iiiii,@function
        .size           _ZN4vllm25paged_attention_v2_kernelIffLi192ELi32ELi128ELNS_18Fp8KVCacheDataTypeE0ELb0ELi512EEEvPfS2_PT_PKS3_PKT0_S9_ifPKiSB_iPKfiiiSD_SD_iiiii,(.L_x_27696 - _ZN4vllm25paged_attention_v2_kernelIffLi192ELi32ELi128ELNS_18Fp8KVCacheDataTypeE0ELb0ELi512EEEvPfS2_PT_PKS3_PKT0_S9_ifPKiSB_iPKfiiiSD_SD_iiiii)
        .other          _ZN4vllm25paged_attention_v2_kernelIffLi192ELi32ELi128ELNS_18Fp8KVCacheDataTypeE0ELb0ELi512EEEvPfS2_PT_PKS3_PKT0_S9_ifPKiSB_iPKfiiiSD_SD_iiiii,@"STO_CUDA_ENTRY STV_DEFAULT"
_ZN4vllm25paged_attention_v2_kernelIffLi192ELi32ELi128ELNS_18Fp8KVCacheDataTypeE0ELb0ELi512EEEvPfS2_PT_PKS3_PKT0_S9_ifPKiSB_iPKfiiiSD_SD_iiiii:
.text._ZN4vllm25paged_attention_v2_kernelIffLi192ELi32ELi128ELNS_18Fp8KVCacheDataTypeE0ELb0ELi512EEEvPfS2_PT_PKS3_PKT0_S9_ifPKiSB_iPKfiiiSD_SD_iiiii:
        /* <DEDUP_REMOVED lines=20> */
[----:B------:R-:W-:Y:S01]  /*0140*/  ULEA UR7, UR17, 0x10, 0x4 ;  /* 0x0000001011077891 */ /* 0x000fe2000f8e20ff */
[----:B------:R-:W0:Y:S01]  /*0150*/  LDCU UR20, c[0x0][0x3dc] ;  /* 0x00007b80ff1477ac */ /* 0x000e220008000800 */
[----:B--2---:R-:W-:Y:S01]  /*0160*/  MOV R0, UR6 ;  /* 0x0000000600007c02 */ /* 0x004fe20008000f00 */
[----:B------:R-:W2:Y:S03]  /*0170*/  LDCU UR21, c[0x0][0x3b4] ;  /* 0x00007680ff1577ac */ /* 0x000ea60008000800 */
[----:B------:R-:W-:Y:S01]  /*0180*/  IABS R13, R0 ;  /* 0x00000000000d7213 */ /* 0x000fe20000000000 */
[----:B---3--:R-:W-:Y:S01]  /*0190*/  UIMAD UR4, UR16, UR4, URZ ;  /* 0x00000004100472a4 */ /* 0x008fe2000f8e02ff */
[----:B-1----:R-:W-:Y:S01]  /*01a0*/  MOV R5, UR18 ;  /* 0x0000001200057c02 */ /* 0x002fe20008000f00 */
[----:B------:R-:W1:Y:S01]  /*01b0*/  LDCU.64 UR22, c[0x0][0x3a0] ;  /* 0x00007400ff1677ac */ /* 0x000e620008000a00 */
[----:B------:R-:W3:Y:S01]  /*01c0*/  I2F.RP R0, R13 ;  /* 0x0000000d00007306 */ /* 0x000ee20000209400 */
[----:B------:R-:W-:Y:S01]  /*01d0*/  USHF.R.S32.HI UR5, URZ, 0x1f, UR4 ;  /* 0x0000001fff057899 */ /* 0x000fe20008011404 */
[----:B0-----:R-:W-:-:S06]  /*01e0*/  ISETP.GT.U32.AND P0, PT, R3, 0x2f, PT ;  /* 0x0000002f0300780c */ /* 0x001fcc0003f04070 */
[----:B---3--:R-:W0:Y:S07]  /*01f0*/  MUFU.RCP R0, R0 ;  /* 0x0000000000007308 */ /* 0x008e2e0000001000 */
[----:B------:R-:W3:Y:S01]  /*0200*/  @!P0 LDC.64 R6, c[0x0][0x398] ;  /* 0x0000e600ff068b82 */ /* 0x000ee20000000a00 */
[----:B------:R-:W-:Y:S01]  /*0210*/  @!P0 IMAD R5, R5, 0xc0, RZ ;  /* 0x000000c005058824 */ /* 0x000fe200078e02ff */
[----:B------:R-:W-:-:S04]  /*0220*/  @!P0 SHF.L.U32 R2, R3, 0x2, RZ ;  /* 0x0000000203028819 */ /* 0x000fc800000006ff */
[----:B------:R-:W-:-:S04]  /*0230*/  @!P0 IADD3 R2, P1, P2, R2, UR4, R5 ;  /* 0x0000000402028c10 */ /* 0x000fc8000fa3e005 */
[----:B------:R-:W-:Y:S02]  /*0240*/  @!P0 IADD3.X R5, PT, PT, RZ, UR5, RZ, P1, P2 ;  /* 0x00000005ff058c10 */ /* 0x000fe40008fe44ff */
[----:B---3--:R-:W-:-:S04]  /*0250*/  @!P0 LEA R4, P1, R2, R6, 0x2 ;  /* 0x0000000602048211 */ /* 0x008fc800078210ff */
[----:B------:R-:W-:-:S05]  /*0260*/  @!P0 LEA.HI.X R5, R2, R7, R5, 0x2, P1 ;  /* 0x0000000702058211 */ /* 0x000fca00008f1405 */
[----:B------:R3:W2:Y:S01]  /*0270*/  @!P0 LDG.E.128.CONSTANT R8, desc[UR12][R4.64] ;  /* 0x0000000c04088981 */ /* 0x0006a2000c1e9d00 */
[----:B0-----:R-:W-:Y:S01]  /*0280*/  IADD3 R6, PT, PT, R0, 0xffffffe, RZ ;  /* 0x0ffffffe00067810 */ /* 0x001fe20007ffe0ff */
[----:B------:R-:W0:Y:S01]  /*0290*/  LDC R2, c[0x0][0x370] ;  /* 0x0000dc00ff027b82 */ /* 0x000e220000000800 */
[----:B------:R-:W-:Y:S02]  /*02a0*/  UISETP.NE.AND UP0, UPT, UR6, URZ, UPT ;  /* 0x000000ff0600728c */ /* 0x000fe4000bf05270 */
[----:B------:R4:W1:Y:S02]  /*02b0*/  F2I.FTZ.U32.TRUNC.NTZ R7, R6 ;  /* 0x0000000600077305 */ /* 0x000864000021f000 */
[----:B----4-:R-:W-:Y:S01]  /*02c0*/  HFMA2 R6, -RZ, RZ, 0, 0 ;  /* 0x00000000ff067431 */ /* 0x010fe200000001ff */
[----:B-1----:R-:W-:-:S05]  /*02d0*/  IADD3 R12, PT, PT, RZ, -R7, RZ ;  /* 0x80000007ff0c7210 */ /* 0x002fca0007ffe0ff */
[----:B------:R-:W-:Y:S01]  /*02e0*/  IMAD R15, R12, R13, RZ ;  /* 0x0000000d0c0f7224 */ /* 0x000fe200078e02ff */
[----:B0-----:R-:W-:Y:S02]  /*02f0*/  IABS R0, R2 ;  /* 0x0000000200007213 */ /* 0x001fe40000000000 */
[----:B------:R-:W-:Y:S01]  /*0300*/  IABS R12, UR18 ;  /* 0x00000012000c7c13 */ /* 0x000fe20008000000 */
[----:B------:R-:W-:-:S06]  /*0310*/  IMAD.HI.U32 R7, R7, R15, R6 ;  /* 0x0000000f07077227 */ /* 0x000fcc00078e0006 */
[----:B------:R-:W-:-:S05]  /*0320*/  IMAD.HI.U32 R7, R7, R0, RZ ;  /* 0x0000000007077227 */ /* 0x000fca00078e00ff */
[----:B------:R-:W-:-:S13]  /*0330*/  R2UR UR4, R7 ;  /* 0x00000000070472ca */ /* 0x000fda00000e0000 */
[----:B---3--:R-:W-:-:S05]  /*0340*/  IADD3 R4, PT, PT, RZ, -UR4, RZ ;  /* 0x80000004ff047c10 */ /* 0x008fca000fffe0ff */
[----:B------:R-:W-:Y:S01]  /*0350*/  IMAD R0, R13, R4, R0 ;  /* 0x000000040d007224 */ /* 0x000fe200078e0200 */
[----:B------:R-:W-:-:S04]  /*0360*/  MOV R4, UR4 ;  /* 0x0000000400047c02 */ /* 0x000fc80008000f00 */
[----:B------:R-:W-:-:S13]  /*0370*/  ISETP.GT.U32.AND P1, PT, R13, R0, PT ;  /* 0x000000000d00720c */ /* 0x000fda0003f24070 */
[----:B------:R-:W-:Y:S02]  /*0380*/  @!P1 IADD3 R4, PT, PT, R4, 0x1, RZ ;  /* 0x0000000104049810 */ /* 0x000fe40007ffe0ff */
[-C--:B------:R-:W-:Y:S02]  /*0390*/  @!P1 IADD3 R0, PT, PT, R0, -R13.reuse, RZ ;  /* 0x8000000d00009210 */ /* 0x080fe40007ffe0ff */
[----:B------:R-:W-:Y:S02]  /*03a0*/  @!P1 R2UR UR4, R4 ;  /* 0x00000000040492ca */ /* 0x000fe400000e0000 */
[----:B------:R-:W-:Y:S02]  /*03b0*/  ISETP.GE.U32.AND P1, PT, R0, R13, PT ;  /* 0x0000000d0000720c */ /* 0x000fe40003f26070 */
[----:B------:R-:W-:-:S04]  /*03c0*/  LOP3.LUT R0, R2, UR6, RZ, 0x3c, !PT ;  /* 0x0000000602007c12 */ /* 0x000fc8000f8e3cff */
        /* <DEDUP_REMOVED lines=8> */
[----:B------:R-:W-:-:S04]  /*0450*/  UISETP.NE.U32.AND UP0, UPT, UR8, URZ, UPT ;  /* 0x000000ff0800728c */ /* 0x000fc8000bf05070 */
[----:B------:R-:W-:Y:S01]  /*0460*/  MOV R2, UR10 ;  /* 0x0000000a00027c02 */ /* 0x000fe20008000f00 */
[----:B------:R-:W-:Y:S01]  /*0470*/  UISETP.NE.AND.EX UP0, UPT, UR9, URZ, UPT, UP0 ;  /* 0x000000ff0900728c */ /* 0x000fe2000bf05300 */
[----:B------:R-:W0:Y:S02]  /*0480*/  LDCU UR9, c[0x0][0x3c8] ;  /* 0x00007900ff0977ac */ /* 0x000e240008000800 */
[-C--:B------:R-:W-:Y:S02]  /*0490*/  IABS R7, R2.reuse ;  /* 0x0000000200077213 */ /* 0x080fe40000000000 */
[----:B------:R-:W-:Y:S02]  /*04a0*/  IABS R2, R2 ;  /* 0x0000000200027213 */ /* 0x000fe40000000000 */
[----:B------:R-:W1:Y:S01]  /*04b0*/  I2F.RP R0, R7 ;  /* 0x0000000700007306 */ /* 0x000e620000209400 */
[----:B------:R-:W-:-:S07]  /*04c0*/  PLOP3.LUT P2, PT, PT, PT, UP0, 0x80, 0x8 ;  /* 0x000000000008781c */ /* 0x000fce0003f4f008 */
[----:B-1----:R-:W1:Y:S02]  /*04d0*/  MUFU.RCP R0, R0 ;  /* 0x0000000000007308 */ /* 0x002e640000001000 */
[----:B-1----:R-:W-:Y:S02]  /*04e0*/  IADD3 R4, PT, PT, R0, 0xffffffe, RZ ;  /* 0x0ffffffe00047810 */ /* 0x002fe40007ffe0ff */
[----:B------:R-:W-:-:S04]  /*04f0*/  IADD3 R0, PT, PT, RZ, -R2, RZ ;  /* 0x80000002ff007210 */ /* 0x000fc80007ffe0ff */
[----:B------:R1:W3:Y:S02]  /*0500*/  F2I.FTZ.U32.TRUNC.NTZ R5, R4 ;  /* 0x0000000400057305 */ /* 0x0002e4000021f000 */
        /* <DEDUP_REMOVED lines=8> */
[----:B------:R-:W-:Y:S02]  /*0590*/  R2UR UR4, R13 ;  /* 0x000000000d0472ca */ /* 0x000fe400000e0000 */
[----:B------:R-:W1:Y:S01]  /*05a0*/  @!P0 S2R R13, SR_CgaCtaId ;  /* 0x00000000000d8919 */ /* 0x000e620000008800 */
[----:B------:R-:W-:-:S10]  /*05b0*/  MOV R5, UR6 ;  /* 0x0000000600057c02 */ /* 0x000fd40008000f00 */
[----:B------:R-:W-:Y:S02]  /*05c0*/  UIMAD.WIDE.U32 UR4, UR4, UR6, URZ ;  /* 0x00000006040472a5 */ /* 0x000fe4000f8e00ff */
[----:B------:R-:W-:-:S04]  /*05d0*/  UIADD3 UR6, UPT, UPT, UR19, 0x1f, URZ ;  /* 0x0000001f13067890 */ /* 0x000fc8000fffe0ff */
[----:B------:R-:W-:Y:S01]  /*05e0*/  USHF.R.U32.HI UR6, URZ, 0x5, UR6 ;  /* 0x00000005ff067899 */ /* 0x000fe20008011606 */
[----:B------:R-:W-:Y:S02]  /*05f0*/  UMOV UR8, UR5 ;  /* 0x0000000500087c82 */ /* 0x000fe40008000000 */
[----:B------:R-:W-:Y:S02]  /*0600*/  IMAD R0, R0, UR8, R5 ;  /* 0x0000000800007c24 */ /* 0x000fe4000f8e0205 */
[----:B------:R-:W3:Y:S03]  /*0610*/  @UP0 LDCU.64 UR4, c[0x0][0x3d0] ;  /* 0x00007a00ff0407ac */ /* 0x000ee60008000a00 */
[----:B------:R-:W-:-:S13]  /*0620*/  ISETP.GT.U32.AND P1, PT, R7, R0, PT ;  /* 0x000000000700720c */ /* 0x000fda0003f24070 */
[----:B------:R-:W-:Y:S01]  /*0630*/  VOTEU.ANY UP1, P1 ;  /* 0x0000000000ff7886 */ /* 0x000fe20000820100 */
[----:B------:R-:W-:Y:S01]  /*0640*/  PLOP3.LUT P1, PT, PT, PT, UP1, 0x80, 0x8 ;  /* 0x000000000008781c */ /* 0x000fe20003f2f018 */
[----:B---3--:R-:W-:Y:S02]  /*0650*/  @UP0 UIMAD.WIDE.U32 UR4, UR18, 0x4, UR4 ;  /* 0x00000004120408a5 */ /* 0x008fe4000f8e0004 */
[----:B------:R-:W-:Y:S01]  /*0660*/  UISETP.LT.U32.AND UP0, UPT, UR6, UR7, UPT ;  /* 0x000000070600728c */ /* 0x000fe2000bf01070 */
[----:B------:R-:W-:-:S03]  /*0670*/  MOV R2, UR17 ;  /* 0x0000001100027c02 */ /* 0x000fc60008000f00 */
[----:B------:R-:W-:Y:S02]  /*0680*/  MOV R4, UR4 ;  /* 0x0000000400047c02 */ /* 0x000fe40008000f00 */
[----:B------:R-:W-:-:S04]  /*0690*/  MOV R5, UR5 ;  /* 0x0000000500057c02 */ /* 0x000fc80008000f00 */
[-C--:B------:R-:W-:Y:S01]  /*06a0*/  @!P1 IADD3 R0, PT, PT, R0, -R7.reuse, RZ ;  /* 0x8000000700009210 */ /* 0x080fe20007ffe0ff */
[----:B------:R-:W-:Y:S01]  /*06b0*/  USEL UR6, UR6, UR7, UP0 ;  /* 0x0000000706067287 */ /* 0x000fe20008000000 */
[----:B------:R3:W5:Y:S02]  /*06c0*/  @P2 LDG.E.CONSTANT R248, desc[UR12][R4.64] ;  /* 0x0000000c04f82981 */ /* 0x000764000c1e9900 */
[----:B------:R-:W-:Y:S02]  /*06d0*/  ISETP.GE.U32.AND P1, PT, R0, R7, PT ;  /* 0x000000070000720c */ /* 0x000fe40003f26070 */
[----:B------:R-:W-:Y:S01]  /*06e0*/  SHF.R.U32.HI R7, RZ, 0x5, R3 ;  /* 0x00000005ff077819 */ /* 0x000fe20000011603 */
[----:B------:R-:W-:Y:S02]  /*06f0*/  ULOP3.LUT UR4, UR18, UR10, URZ, 0x3c, !UPT ;  /* 0x0000000a12047292 */ /* 0x000fe4000f8e3cff */
[----:B------:R-:W-:Y:S01]  /*0700*/  @!UP1 UIADD3 UR8, UPT, UPT, UR8, 0x1, URZ ;  /* 0x0000000108089890 */ /* 0x000fe2000fffe0ff */
[----:B------:R-:W-:-:S02]  /*0710*/  @!P0 MOV R0, 0x400 ;  /* 0x0000040000008802 */ /* 0x000fc40000000f00 */
[----:B---3--:R-:W-:-:S05]  /*0720*/  LEA R4, R2, R7, 0x4 ;  /* 0x0000000702047211 */ /* 0x008fca00078e20ff */
[----:B------:R-:W-:Y:S01]  /*0730*/  VOTEU.ANY UP0, P1 ;  /* 0x0000000000ff7886 */ /* 0x000fe20000800100 */
[----:B------:R-:W-:Y:S01]  /*0740*/  UISETP.GE.AND UP1, UPT, UR4, URZ, UPT ;  /* 0x000000ff0400728c */ /* 0x000fe2000bf26270 */
[----:B------:R-:W-:-:S03]  /*0750*/  ISETP.GE.U32.AND P1, PT, R4, UR6, PT ;  /* 0x0000000604007c0c */ /* 0x000fc6000bf26070 */
[----:B------:R-:W-:Y:S01]  /*0760*/  @UP0 UIADD3 UR8, UPT, UPT, UR8, 0x1, URZ ;  /* 0x0000000108080890 */ /* 0x000fe2000fffe0ff */
[----:B-1----:R-:W-:Y:S01]  /*0770*/  @!P0 LEA R0, R13, R0, 0x18 ;  /* 0x000000000d008211 */ /* 0x002fe200078ec0ff */
[----:B------:R-:W-:-:S03]  /*0780*/  UISETP.NE.AND UP0, UPT, UR10, URZ, UPT ;  /* 0x000000ff0a00728c */ /* 0x000fc6000bf05270 */
[----:B------:R-:W-:Y:S01]  /*0790*/  @!P0 LEA R0, R3, R0, 0x4 ;  /* 0x0000000003008211 */ /* 0x000fe200078e20ff */
[----:B0-----:R-:W-:Y:S01]  /*07a0*/  UIMAD UR4, UR16, UR9, URZ ;  /* 0x00000009100472a4 */ /* 0x001fe2000f8e02ff */
[----:B------:R-:W-:Y:S01]  /*07b0*/  BSSY.RECONVERGENT B0, `(.L_x_24579) ;  /* 0x0000163000007945 */ /* 0x000fe20003800200 */
[----:B------:R-:W-:Y:S01]  /*07c0*/  @!UP1 UIADD3 UR8, UPT, UPT, -UR8, URZ, URZ ;  /* 0x000000ff08089290 */ /* 0x000fe2000fffe1ff */
[----:B------:R-:W-:-:S04]  /*07d0*/  MOV R2, 0xff7fffff ;  /* 0xff7fffff00027802 */ /* 0x000fc80000000f00 */
[----:B------:R-:W-:Y:S01]  /*07e0*/  @!UP0 ULOP3.LUT UR8, URZ, UR10, URZ, 0x33, !UPT ;  /* 0x0000000aff088292 */ /* 0x000fe2000f8e33ff */
[----:B--2---:R0:W-:Y:S01]  /*07f0*/  @!P0 STS.128 [R0], R8 ;  /* 0x0000000800008388 */ /* 0x0041e20000000c00 */
[----:B------:R-:W-:Y:S06]  /*0800*/  BAR.SYNC.DEFER_BLOCKING 0x0 ;  /* 0x0000000000007b1d */ /* 0x000fec0000010000 */
[----:B------:R-:W-:Y:S05]  /*0810*/  @P1 BRA `(.L_x_24580) ;  /* 0x0000001400701947 */ /* 0x000fea0003800000 */
[----:B------:R-:W1:Y:S01]  /*0820*/  S2UR UR7, SR_CgaCtaId ;  /* 0x00000000000779c3 */ /* 0x000e620000008800 */
[----:B------:R-:W-:Y:S01]  /*0830*/  UMOV UR5, 0x400 ;  /* 0x0000040000057882 */ /* 0x000fe20000000000 */
[----:B------:R-:W2:Y:S01]  /*0840*/  LDCU UR6, c[0x0][0x3e0] ;  /* 0x00007c00ff0677ac */ /* 0x000ea20008000800 */
[----:B0-----:R-:W-:Y:S02]  /*0850*/  MOV R0, R4 ;  /* 0x0000000400007202 */ /* 0x001fe40000000f00 */
[----:B------:R-:W-:Y:S01]  /*0860*/  MOV R9, UR4 ;  /* 0x0000000400097c02 */ /* 0x000fe20008000f00 */
[----:B------:R-:W0:Y:S01]  /*0870*/  LDCU.64 UR14, c[0x0][0x3b8] ;  /* 0x00007700ff0e77ac */ /* 0x000e220008000a00 */
[C---:B------:R-:W-:Y:S01]  /*0880*/  SHF.L.U32 R246, R3.reuse, 0x2, RZ ;  /* 0x0000000203f67819 */ /* 0x040fe200000006ff */
[----:B------:R-:W-:Y:S01]  /*0890*/  IMAD.WIDE.U32 R4, R0, 0x4, RZ ;  /* 0x0000000400047825 */ /* 0x000fe200078e00ff */
[----:B------:R-:W-:Y:S02]  /*08a0*/  LOP3.LUT R2, R3, 0x1f, RZ, 0xc0, !PT ;  /* 0x0000001f03027812 */ /* 0x000fe400078ec0ff */
[----:B------:R-:W-:-:S02]  /*08b0*/  LOP3.LUT R246, R246, 0x7c, RZ, 0xc0, !PT ;  /* 0x0000007cf6f67812 */ /* 0x000fc400078ec0ff */
[----:B------:R-:W-:Y:S01]  /*08c0*/  LEA R244, R7, R2, 0x5 ;  /* 0x0000000207f47211 */ /* 0x000fe200078e28ff */
[----:B------:R-:W-:Y:S01]  /*08d0*/  IMAD.WIDE R4, R9, 0x4, R4 ;  /* 0x0000000409047825 */ /* 0x000fe200078e0204 */
[----:B------:R-:W-:Y:S02]  /*08e0*/  LEA R9, R7, UR11, 0x5 ;  /* 0x0000000b07097c11 */ /* 0x000fe4000f8e28ff */
[----:B-----5:R-:W-:Y:S02]  /*08f0*/  FSETP.NEU.FTZ.AND P2, PT, R248, RZ, PT ;  /* 0x000000fff800720b */ /* 0x020fe40003f5d000 */
[----:B------:R-:W-:Y:S01]  /*0900*/  IADD3 R9, PT, PT, R2, R9, RZ ;  /* 0x0000000902097210 */ /* 0x000fe20007ffe0ff */
[----:B--2---:R-:W-:Y:S01]  /*0910*/  UIMAD UR6, UR8, UR6, URZ ;  /* 0x00000006080672a4 */ /* 0x004fe2000f8e02ff */
[----:B------:R-:W-:Y:S02]  /*0920*/  MOV R2, 0xff7fffff ;  /* 0xff7fffff00027802 */ /* 0x000fe40000000f00 */
[----:B------:R-:W-:Y:S01]  /*0930*/  IADD3 R245, PT, PT, R9, -UR19, RZ ;  /* 0x8000001309f57c10 */ /* 0x000fe2000fffe0ff */
[----:B-1----:R-:W-:Y:S01]  /*0940*/  ULEA UR9, UR7, UR5, 0x18 ;  /* 0x0000000507097291 */ /* 0x002fe2000f8ec0ff */
[----:B0-----:R-:W-:Y:S01]  /*0950*/  IADD3 R6, P0, PT, R4, UR14, RZ ;  /* 0x0000000e04067c10 */ /* 0x001fe2000ff1e0ff */
[----:B------:R-:W-:Y:S01]  /*0960*/  UIADD3 UR5, UPT, UPT, UR5, 0x320, URZ ;  /* 0x0000032005057890 */ /* 0x000fe2000fffe0ff */
[----:B------:R-:W-:-:S02]  /*0970*/  MOV R4, UR6 ;  /* 0x0000000600047c02 */ /* 0x000fc40008000f00 */
[----:B------:R-:W-:Y:S01]  /*0980*/  IADD3.X R3, PT, PT, R5, UR15, RZ, P0, !PT ;  /* 0x0000000f05037c10 */ /* 0x000fe200087fe4ff */
[----:B------:R-:W-:Y:S01]  /*0990*/  ULEA UR5, UR7, UR5, 0x18 ;  /* 0x0000000507057291 */ /* 0x000fe2000f8ec0ff */
[----:B------:R-:W-:Y:S02]  /*09a0*/  IADD3 R246, P0, PT, R246, UR6, RZ ;  /* 0x00000006f6f67c10 */ /* 0x000fe4000ff1e0ff */
[----:B------:R-:W0:Y:S01]  /*09b0*/  LDS.128 R12, [UR9] ;  /* 0x00000009ff0c7984 */ /* 0x000e220008000c00 */
[----:B------:R-:W-:Y:S02]  /*09c0*/  IADD3 R7, PT, PT, R9, 0x1, RZ ;  /* 0x0000000109077810 */ /* 0x000fe40007ffe0ff */
[----:B------:R-:W-:Y:S01]  /*09d0*/  LEA R244, R244, UR5, 0x2 ;  /* 0x00000005f4f47c11 */ /* 0x000fe2000f8e10ff */
[----:B------:R-:W1:Y:S01]  /*09e0*/  LDS.128 R16, [UR9+0x10] ;  /* 0x00001009ff107984 */ /* 0x000e620008000c00 */
[----:B------:R-:W-:-:S03]  /*09f0*/  LEA.HI.X.SX32 R247, R4, RZ, 0x1, P0 ;  /* 0x000000ff04f77211 */ /* 0x000fc600000f0eff */
[----:B------:R-:W2:Y:S04]  /*0a00*/  LDS.128 R20, [UR9+0x20] ;  /* 0x00002009ff147984 */ /* 0x000ea80008000c00 */
[----:B------:R-:W3:Y:S04]  /*0a10*/  LDS.128 R24, [UR9+0x30] ;  /* 0x00003009ff187984 */ /* 0x000ee80008000c00 */
[----:B------:R-:W4:Y:S04]  /*0a20*/  LDS.128 R28, [UR9+0x40] ;  /* 0x00004009ff1c7984 */ /* 0x000f280008000c00 */
        /* <DEDUP_REMOVED lines=42> */
[----:B-1234-:R-:W0:Y:S02]  /*0cd0*/  LDS.128 R200, [UR9+0x2f0] ;  /* 0x0002f009ffc87984 */ /* 0x01ee240008000c00 */
.L_x_24581:
[----:B------:R-:W-:Y:S02]  /*0ce0*/  MOV R208, R6 ;  /* 0x0000000600d07202 */ /* 0x000fe40000000f00 */
[----:B------:R-:W-:-:S05]  /*0cf0*/  MOV R209, R3 ;  /* 0x0000000300d17202 */ /* 0x000fca0000000f00 */
[----:B------:R-:W2:Y:S02]  /*0d00*/  LDG.E.CONSTANT R9, desc[UR12][R208.64] ;  /* 0x0000000cd0097981 */ /* 0x000ea4000c1e9900 */
[----:B--2---:R-:W-:-:S03]  /*0d10*/  IMAD.WIDE R8, R9, UR20, R246 ;  /* 0x0000001409087c25 */ /* 0x004fc6000f8e02f6 */
[----:B------:R-:W-:-:S04]  /*0d20*/  LEA R4, P0, R8, UR22, 0x2 ;  /* 0x0000001608047c11 */ /* 0x000fc8000f8010ff */
[----:B------:R-:W-:-:S05]  /*0d30*/  LEA.HI.X R5, R8, UR23, R9, 0x2, P0 ;  /* 0x0000001708057c11 */ /* 0x000fca00080f1409 */
[----:B------:R-:W2:Y:S04]  /*0d40*/  LDG.E.128.CONSTANT R220, desc[UR12][R4.64+0x200] ;  /* 0x0002000c04dc7981 */ /* 0x000ea8000c1e9d00 */
[----:B------:R-:W0:Y:S04]  /*0d50*/  LDG.E.128.CONSTANT R224, desc[UR12][R4.64] ;  /* 0x0000000c04e07981 */ /* 0x000e28000c1e9d00 */
[----:B------:R-:W3:Y:S04]  /*0d60*/  LDG.E.128.CONSTANT R228, desc[UR12][R4.64+0x400] ;  /* 0x0004000c04e47981 */ /* 0x000ee8000c1e9d00 */
[----:B------:R-:W4:Y:S04]  /*0d70*/  LDG.E.128.CONSTANT R216, desc[UR12][R4.64+0x600] ;  /* 0x0006000c04d87981 */ /* 0x000f28000c1e9d00 */
[----:B------:R-:W5:Y:S04]  /*0d80*/  LDG.E.128.CONSTANT R212, desc[UR12][R4.64+0x800] ;  /* 0x0008000c04d47981 */ /* 0x000f68000c1e9d00 */
[----:B------:R-:W5:Y:S04]  /*0d90*/  LDG.E.128.CONSTANT R204, desc[UR12][R4.64+0xa00] ;  /* 0x000a000c04cc7981 */ /* 0x000f68000c1e9d00 */
[----:B------:R-:W5:Y:S04]  /*0da0*/  LDG.E.128.CONSTANT R8, desc[UR12][R4.64+0xc00] ;  /* 0x000c000c04087981 */ /* 0x000f68000c1e9d00 */
[----:B------:R-:W5:Y:S04]  /*0db0*/  LDG.E.128.CONSTANT R208, desc[UR12][R4.64+0xe00] ;  /* 0x000e000c04d07981 */ /* 0x000f68000c1e9d00 */
[----:B------:R-:W5:Y:S04]  /*0dc0*/  LDG.E.128.CONSTANT R236, desc[UR12][R4.64+0x1600] ;  /* 0x0016000c04ec7981 */ /* 0x000f68000c1e9d00 */
[----:B------:R-:W5:Y:S01]  /*0dd0*/  LDG.E.128.CONSTANT R240, desc[UR12][R4.64+0x1800] ;  /* 0x0018000c04f07981 */ /* 0x000f62000c1e9d00 */
[----:B--2---:R-:W-:Y:S01]  /*0de0*/  FMUL.FTZ R233, R16, R220 ;  /* 0x000000dc10e97220 */ /* 0x004fe20000410000 */
[----:B------:R-:W-:Y:S01]  /*0df0*/  FMUL.FTZ R220, R17, R221 ;  /* 0x000000dd11dc7220 */ /* 0x000fe20000410000 */
[----:B------:R-:W-:Y:S01]  /*0e00*/  FMUL.FTZ R221, R18, R222 ;  /* 0x000000de12dd7220 */ /* 0x000fe20000410000 */
[----:B------:R-:W-:Y:S01]  /*0e10*/  FMUL.FTZ R222, R19, R223 ;  /* 0x000000df13de7220 */ /* 0x000fe20000410000 */
[----:B0-----:R-:W-:Y:S01]  /*0e20*/  FFMA.FTZ R233, R12, R224, R233 ;  /* 0x000000e00ce97223 */ /* 0x001fe200000100e9 */
[----:B------:R-:W-:Y:S01]  /*0e30*/  FFMA.FTZ R220, R13, R225, R220 ;  /* 0x000000e10ddc7223 */ /* 0x000fe200000100dc */
[----:B------:R-:W-:Y:S01]  /*0e40*/  FFMA.FTZ R221, R14, R226, R221 ;  /* 0x000000e20edd7223 */ /* 0x000fe200000100dd */
[----:B------:R-:W-:Y:S01]  /*0e50*/  FFMA.FTZ R222, R15, R227, R222 ;  /* 0x000000e30fde7223 */ /* 0x000fe200000100de */
[----:B---3--:R-:W-:Y:S01]  /*0e60*/  FFMA.FTZ R233, R20, R228, R233 ;  /* 0x000000e414e97223 */ /* 0x008fe200000100e9 */
[----:B------:R-:W-:Y:S01]  /*0e70*/  FFMA.FTZ R220, R21, R229, R220 ;  /* 0x000000e515dc7223 */ /* 0x000fe200000100dc */
[----:B------:R-:W-:Y:S01]  /*0e80*/  FFMA.FTZ R221, R22, R230, R221 ;  /* 0x000000e616dd7223 */ /* 0x000fe200000100dd */
[----:B------:R-:W-:Y:S01]  /*0e90*/  FFMA.FTZ R224, R23, R231, R222 ;  /* 0x000000e717e07223 */ /* 0x000fe200000100de */
[----:B----4-:R-:W-:Y:S01]  /*0ea0*/  FFMA.FTZ R233, R24, R216, R233 ;  /* 0x000000d818e97223 */ /* 0x010fe200000100e9 */
[----:B------:R-:W-:Y:S01]  /*0eb0*/  FFMA.FTZ R216, R25, R217, R220 ;  /* 0x000000d919d87223 */ /* 0x000fe200000100dc */
[----:B------:R-:W-:Y:S01]  /*0ec0*/  FFMA.FTZ R217, R26, R218, R221 ;  /* 0x000000da1ad97223 */ /* 0x000fe200000100dd */
[----:B------:R-:W2:Y:S01]  /*0ed0*/  LDG.E.128.CONSTANT R228, desc[UR12][R4.64+0x1200] ;  /* 0x0012000c04e47981 */ /* 0x000ea2000c1e9d00 */
[----:B-----5:R-:W-:-:S03]  /*0ee0*/  FFMA.FTZ R233, R28, R212, R233 ;  /* 0x000000d41ce97223 */ /* 0x020fc600000100e9 */
[----:B------:R-:W3:Y:S01]  /*0ef0*/  LDG.E.128.CONSTANT R220, desc[UR12][R4.64+0x1000] ;  /* 0x0010000c04dc7981 */ /* 0x000ee2000c1e9d00 */
[----:B------:R-:W-:Y:S01]  /*0f00*/  FFMA.FTZ R216, R29, R213, R216 ;  /* 0x000000d51dd87223 */ /* 0x000fe200000100d8 */
[----:B------:R-:W-:Y:S01]  /*0f10*/  FFMA.FTZ R213, R32, R204, R233 ;  /* 0x000000cc20d57223 */ /* 0x000fe200000100e9 */
[----:B------:R-:W-:Y:S01]  /*0f20*/  FFMA.FTZ R224, R27, R219, R224 ;  /* 0x000000db1be07223 */ /* 0x000fe200000100e0 */
[----:B------:R-:W4:Y:S01]  /*0f30*/  LDG.E.128.CONSTANT R232, desc[UR12][R4.64+0x1400] ;  /* 0x0014000c04e87981 */ /* 0x000f22000c1e9d00 */
[----:B------:R-:W-:Y:S01]  /*0f40*/  FFMA.FTZ R217, R30, R214, R217 ;  /* 0x000000d61ed97223 */ /* 0x000fe200000100d9 */
[----:B------:R-:W-:Y:S01]  /*0f50*/  FFMA.FTZ R213, R36, R8, R213 ;  /* 0x0000000824d57223 */ /* 0x000fe200000100d5 */
[----:B------:R-:W-:Y:S02]  /*0f60*/  FFMA.FTZ R216, R33, R205, R216 ;  /* 0x000000cd21d87223 */ /* 0x000fe400000100d8 */
[----:B------:R-:W-:Y:S01]  /*0f70*/  FFMA.FTZ R217, R34, R206, R217 ;  /* 0x000000ce22d97223 */ /* 0x000fe200000100d9 */
[----:B------:R-:W-:Y:S01]  /*0f80*/  FFMA.FTZ R224, R31, R215, R224 ;  /* 0x000000d71fe07223 */ /* 0x000fe200000100e0 */
[----:B------:R-:W-:Y:S01]  /*0f90*/  FFMA.FTZ R249, R40, R208, R213 ;  /* 0x000000d028f97223 */ /* 0x000fe200000100d5 */
[----:B------:R-:W-:Y:S01]  /*0fa0*/  FFMA.FTZ R216, R37, R9, R216 ;  /* 0x0000000925d87223 */ /* 0x000fe200000100d8 */
[----:B------:R-:W-:Y:S01]  /*0fb0*/  FFMA.FTZ R217, R38, R10, R217 ;  /* 0x0000000a26d97223 */ /* 0x000fe200000100d9 */
[----:B------:R-:W5:Y:S02]  /*0fc0*/  LDG.E.128.CONSTANT R212, desc[UR12][R4.64+0x1a00] ;  /* 0x001a000c04d47981 */ /* 0x000f64000c1e9d00 */
[----:B------:R-:W-:Y:S01]  /*0fd0*/  FFMA.FTZ R208, R41, R209, R216 ;  /* 0x000000d129d07223 */ /* 0x000fe200000100d8 */
[----:B------:R-:W-:Y:S01]  /*0fe0*/  FFMA.FTZ R209, R42, R210, R217 ;  /* 0x000000d22ad17223 */ /* 0x000fe200000100d9 */
[----:B------:R-:W-:Y:S01]  /*0ff0*/  FFMA.FTZ R224, R35, R207, R224 ;  /* 0x000000cf23e07223 */ /* 0x000fe200000100e0 */
[----:B------:R-:W5:Y:S03]  /*1000*/  LDG.E.128.CONSTANT R216, desc[UR12][R4.64+0x1c00] ;  /* 0x001c000c04d87981 */ /* 0x000f66000c1e9d00 */
[----:B------:R-:W-:Y:S01]  /*1010*/  FFMA.FTZ R250, R39, R11, R224 ;  /* 0x0000000b27fa7223 */ /* 0x000fe200000100e0 */
[----:B------:R-:W5:Y:S04]  /*1020*/  LDG.E.128.CONSTANT R204, desc[UR12][R4.64+0x2200] ;  /* 0x0022000c04cc7981 */ /* 0x000f68000c1e9d00 */
[----:B------:R-:W5:Y:S04]  /*1030*/  LDG.E.128.CONSTANT R8, desc[UR12][R4.64+0x1e00] ;  /* 0x001e000c04087981 */ /* 0x000f68000c1e9d00 */
[----:B------:R-:W5:Y:S01]  /*1040*/  LDG.E.128.CONSTANT R224, desc[UR12][R4.64+0x2000] ;  /* 0x0020000c04e07981 */ /* 0x000f62000c1e9d00 */
[----:B------:R-:W-:Y:S01]  /*1050*/  FFMA.FTZ R250, R43, R211, R250 ;  /* 0x000000d32bfa7223 */ /* 0x000fe200000100fa */
[----:B---3--:R-:W-:Y:S01]  /*1060*/  FFMA.FTZ R249, R44, R220, R249 ;  /* 0x000000dc2cf97223 */ /* 0x008fe200000100f9 */
[----:B------:R-:W-:Y:S01]  /*1070*/  FFMA.FTZ R208, R45, R221, R208 ;  /* 0x000000dd2dd07223 */ /* 0x000fe200000100d0 */
[----:B------:R-:W-:-:S02]  /*1080*/  FFMA.FTZ R209, R46, R222, R209 ;  /* 0x000000de2ed17223 */ /* 0x000fc400000100d1 */
[----:B--2---:R-:W-:Y:S01]  /*1090*/  FFMA.FTZ R249, R48, R228, R249 ;  /* 0x000000e430f97223 */ /* 0x004fe200000100f9 */
[----:B------:R-:W-:Y:S01]  /*10a0*/  FFMA.FTZ R208, R49, R229, R208 ;  /* 0x000000e531d07223 */ /* 0x000fe200000100d0 */
[----:B------:R-:W-:Y:S01]  /*10b0*/  FFMA.FTZ R209, R50, R230, R209 ;  /* 0x000000e632d17223 */ /* 0x000fe200000100d1 */
[----:B------:R-:W-:Y:S01]  /*10c0*/  FFMA.FTZ R250, R47, R223, R250 ;  /* 0x000000df2ffa7223 */ /* 0x000fe200000100fa */
[----:B----4-:R-:W-:Y:S01]  /*10d0*/  FFMA.FTZ R249, R52, R232, R249 ;  /* 0x000000e834f97223 */ /* 0x010fe200000100f9 */
[----:B------:R-:W-:Y:S01]  /*10e0*/  FFMA.FTZ R208, R53, R233, R208 ;  /* 0x000000e935d07223 */ /* 0x000fe200000100d0 */
        /* <DEDUP_REMOVED lines=10> */
[----:B-----5:R-:W-:Y:S01]  /*1190*/  FFMA.FTZ R249, R64, R212, R249 ;  /* 0x000000d440f97223 */ /* 0x020fe200000100f9 */
[----:B------:R-:W-:Y:S01]  /*11a0*/  FFMA.FTZ R212, R65, R213, R208 ;  /* 0x000000d541d47223 */ /* 0x000fe200000100d0 */
[----:B------:R-:W-:Y:S01]  /*11b0*/  FFMA.FTZ R221, R66, R214, R209 ;  /* 0x000000d642dd7223 */ /* 0x000fe200000100d1 */
[----:B------:R-:W-:Y:S01]  /*11c0*/  FFMA.FTZ R250, R63, R243, R250 ;  /* 0x000000f33ffa7223 */ /* 0x000fe200000100fa */
[----:B------:R-:W2:Y:S01]  /*11d0*/  LDG.E.128.CONSTANT R208, desc[UR12][R4.64+0x2400] ;  /* 0x0024000c04d07981 */ /* 0x000ea2000c1e9d00 */
[----:B------:R-:W-:Y:S01]  /*11e0*/  FFMA.FTZ R220, R69, R217, R212 ;  /* 0x000000d945dc7223 */ /* 0x000fe200000100d4 */
[----:B------:R-:W-:Y:S01]  /*11f0*/  FFMA.FTZ R249, R68, R216, R249 ;  /* 0x000000d844f97223 */ /* 0x000fe200000100f9 */
[----:B------:R-:W-:Y:S01]  /*1200*/  FFMA.FTZ R250, R67, R215, R250 ;  /* 0x000000d743fa7223 */ /* 0x000fe200000100fa */
[----:B------:R-:W-:Y:S01]  /*1210*/  FFMA.FTZ R221, R70, R218, R221 ;  /* 0x000000da46dd7223 */ /* 0x000fe200000100dd */
[----:B------:R-:W3:Y:S01]  /*1220*/  LDG.E.128.CONSTANT R212, desc[UR12][R4.64+0x2600] ;  /* 0x0026000c04d47981 */ /* 0x000ee2000c1e9d00 */
[----:B------:R-:W-:Y:S01]  /*1230*/  FFMA.FTZ R249, R72, R8, R249 ;  /* 0x0000000848f97223 */ /* 0x000fe200000100f9 */
[----:B------:R-:W-:Y:S01]  /*1240*/  FFMA.FTZ R250, R71, R219, R250 ;  /* 0x000000db47fa7223 */ /* 0x000fe200000100fa */
[----:B------:R-:W-:Y:S01]  /*1250*/  FFMA.FTZ R8, R73, R9, R220 ;  /* 0x0000000949087223 */ /* 0x000fe200000100dc */
[----:B------:R-:W4:Y:S01]  /*1260*/  LDG.E.128.CONSTANT R216, desc[UR12][R4.64+0x2800] ;  /* 0x0028000c04d87981 */ /* 0x000f22000c1e9d00 */
[----:B------:R-:W-:Y:S01]  /*1270*/  FFMA.FTZ R9, R74, R10, R221 ;  /* 0x0000000a4a097223 */ /* 0x000fe200000100dd */
[----:B------:R-:W-:-:S02]  /*1280*/  FFMA.FTZ R249, R76, R224, R249 ;  /* 0x000000e04cf97223 */ /* 0x000fc400000100f9 */
[----:B------:R-:W5:Y:S01]  /*1290*/  LDG.E.128.CONSTANT R220, desc[UR12][R4.64+0x2a00] ;  /* 0x002a000c04dc7981 */ /* 0x000f62000c1e9d00 */
[----:B------:R-:W-:Y:S01]  /*12a0*/  FFMA.FTZ R224, R77, R225, R8 ;  /* 0x000000e14de07223 */ /* 0x000fe20000010008 */
[----:B------:R-:W-:Y:S01]  /*12b0*/  FFMA.FTZ R250, R75, R11, R250 ;  /* 0x0000000b4bfa7223 */ /* 0x000fe200000100fa */
[----:B------:R-:W-:Y:S01]  /*12c0*/  FFMA.FTZ R229, R78, R226, R9 ;  /* 0x000000e24ee57223 */ /* 0x000fe20000010009 */
[----:B------:R-:W5:Y:S01]  /*12d0*/  LDG.E.128.CONSTANT R240, desc[UR12][R4.64+0x3000] ;  /* 0x0030000c04f07981 */ /* 0x000f62000c1e9d00 */
[----:B------:R-:W-:-:S03]  /*12e0*/  FFMA.FTZ R249, R80, R204, R249 ;  /* 0x000000cc50f97223 */ /* 0x000fc600000100f9 */
[----:B------:R-:W5:Y:S01]  /*12f0*/  LDG.E.128.CONSTANT R8, desc[UR12][R4.64+0x2c00] ;  /* 0x002c000c04087981 */ /* 0x000f62000c1e9d00 */
[----:B------:R-:W-:Y:S01]  /*1300*/  FFMA.FTZ R250, R79, R227, R250 ;  /* 0x000000e34ffa7223 */ /* 0x000fe200000100fa */
[----:B------:R-:W-:Y:S02]  /*1310*/  FFMA.FTZ R204, R81, R205, R224 ;  /* 0x000000cd51cc7223 */ /* 0x000fe400000100e0 */
[----:B------:R-:W5:Y:S01]  /*1320*/  LDG.E.128.CONSTANT R224, desc[UR12][R4.64+0x2e00] ;  /* 0x002e000c04e07981 */ /* 0x000f62000c1e9d00 */
[----:B------:R-:W-:-:S03]  /*1330*/  FFMA.FTZ R205, R82, R206, R229 ;  /* 0x000000ce52cd7223 */ /* 0x000fc600000100e5 */
[----:B------:R-:W5:Y:S04]  /*1340*/  LDG.E.128.CONSTANT R236, desc[UR12][R4.64+0x3200] ;  /* 0x0032000c04ec7981 */ /* 0x000f68000c1e9d00 */
[----:B------:R-:W5:Y:S04]  /*1350*/  LDG.E.128.CONSTANT R228, desc[UR12][R4.64+0x3400] ;  /* 0x0034000c04e47981 */ /* 0x000f68000c1e9d00 */
[----:B------:R-:W5:Y:S01]  /*1360*/  LDG.E.128.CONSTANT R232, desc[UR12][R4.64+0x3600] ;  /* 0x0036000c04e87981 */ /* 0x000f62000c1e9d00 */
        /* <DEDUP_REMOVED lines=22> */
[----:B------:R-:W-:Y:S01]  /*14d0*/  FFMA.FTZ R204, R105, R225, R204 ;  /* 0x000000e169cc7223 */ /* 0x000fe200000100cc */
[----:B------:R-:W3:Y:S01]  /*14e0*/  LDG.E.128.CONSTANT R8, desc[UR12][R4.64+0x3800] ;  /* 0x0038000c04087981 */ /* 0x000ee2000c1e9d00 */
[----:B------:R-:W-:Y:S01]  /*14f0*/  FFMA.FTZ R249, R104, R224, R249 ;  /* 0x000000e068f97223 */ /* 0x000fe200000100f9 */
[----:B------:R-:W-:Y:S01]  /*1500*/  FFMA.FTZ R209, R106, R226, R205 ;  /* 0x000000e26ad17223 */ /* 0x000fe200000100cd */
[----:B------:R-:W-:-:S02]  /*1510*/  FFMA.FTZ R212, R109, R241, R204 ;  /* 0x000000f16dd47223 */ /* 0x000fc400000100cc */
[----:B------:R-:W4:Y:S01]  /*1520*/  LDG.E.128.CONSTANT R204, desc[UR12][R4.64+0x3a00] ;  /* 0x003a000c04cc7981 */ /* 0x000f22000c1e9d00 */
[----:B------:R-:W-:Y:S01]  /*1530*/  FFMA.FTZ R249, R108, R240, R249 ;  /* 0x000000f06cf97223 */ /* 0x000fe200000100f9 */
[----:B------:R-:W-:Y:S02]  /*1540*/  FFMA.FTZ R213, R110, R242, R209 ;  /* 0x000000f26ed57223 */ /* 0x000fe400000100d1 */
[----:B------:R-:W5:Y:S01]  /*1550*/  LDG.E.128.CONSTANT R208, desc[UR12][R4.64+0x3c00] ;  /* 0x003c000c04d07981 */ /* 0x000f62000c1e9d00 */
[----:B------:R-:W-:Y:S01]  /*1560*/  FFMA.FTZ R249, R112, R236, R249 ;  /* 0x000000ec70f97223 */ /* 0x000fe200000100f9 */
[----:B------:R-:W-:Y:S01]  /*1570*/  FFMA.FTZ R212, R113, R237, R212 ;  /* 0x000000ed71d47223 */ /* 0x000fe200000100d4 */
[----:B------:R-:W-:Y:S01]  /*1580*/  FFMA.FTZ R213, R114, R238, R213 ;  /* 0x000000ee72d57223 */ /* 0x000fe200000100d5 */
[----:B------:R-:W-:Y:S01]  /*1590*/  FFMA.FTZ R250, R107, R227, R250 ;  /* 0x000000e36bfa7223 */ /* 0x000fe200000100fa */
[----:B------:R-:W-:Y:S01]  /*15a0*/  FFMA.FTZ R249, R116, R228, R249 ;  /* 0x000000e474f97223 */ /* 0x000fe200000100f9 */
[----:B------:R-:W-:Y:S01]  /*15b0*/  FFMA.FTZ R220, R117, R229, R212 ;  /* 0x000000e575dc7223 */ /* 0x000fe200000100d4 */
[----:B------:R-:W-:-:S02]  /*15c0*/  FFMA.FTZ R225, R118, R230, R213 ;  /* 0x000000e676e17223 */ /* 0x000fc400000100d5 */
[----:B------:R-:W2:Y:S01]  /*15d0*/  LDG.E.128.CONSTANT R212, desc[UR12][R4.64+0x4000] ;  /* 0x0040000c04d47981 */ /* 0x000ea2000c1e9d00 */
[----:B------:R-:W-:Y:S01]  /*15e0*/  FFMA.FTZ R249, R120, R232, R249 ;  /* 0x000000e878f97223 */ /* 0x000fe200000100f9 */
[----:B------:R-:W-:Y:S01]  /*15f0*/  FFMA.FTZ R250, R111, R243, R250 ;  /* 0x000000f36ffa7223 */ /* 0x000fe200000100fa */
[----:B------:R-:W-:Y:S01]  /*1600*/  FFMA.FTZ R232, R121, R233, R220 ;  /* 0x000000e979e87223 */ /* 0x000fe200000100dc */
[----:B------:R-:W2:Y:S01]  /*1610*/  LDG.E.128.CONSTANT R240, desc[UR12][R4.64+0x4a00] ;  /* 0x004a000c04f07981 */ /* 0x000ea2000c1e9d00 */
[----:B------:R-:W-:-:S03]  /*1620*/  FFMA.FTZ R233, R122, R234, R225 ;  /* 0x000000ea7ae97223 */ /* 0x000fc600000100e1 */
[----:B------:R-:W2:Y:S01]  /*1630*/  LDG.E.128.CONSTANT R220, desc[UR12][R4.64+0x4200] ;  /* 0x0042000c04dc7981 */ /* 0x000ea2000c1e9d00 */
[----:B------:R-:W-:-:S03]  /*1640*/  FFMA.FTZ R250, R115, R239, R250 ;  /* 0x000000ef73fa7223 */ /* 0x000fc600000100fa */
[----:B------:R-:W2:Y:S01]  /*1650*/  LDG.E.128.CONSTANT R224, desc[UR12][R4.64+0x4400] ;  /* 0x0044000c04e07981 */ /* 0x000ea2000c1e9d00 */
[----:B------:R-:W-:-:S03]  /*1660*/  FFMA.FTZ R250, R119, R231, R250 ;  /* 0x000000e777fa7223 */ /* 0x000fc600000100fa */
[----:B------:R-:W2:Y:S04]  /*1670*/  LDG.E.128.CONSTANT R228, desc[UR12][R4.64+0x4600] ;  /* 0x0046000c04e47981 */ /* 0x000ea8000c1e9d00 */
[----:B------:R-:W2:Y:S01]  /*1680*/  LDG.E.128.CONSTANT R236, desc[UR12][R4.64+0x4800] ;  /* 0x0048000c04ec7981 */ /* 0x000ea2000c1e9d00 */
        /* <DEDUP_REMOVED lines=13> */
[----:B--2---:R-:W-:Y:S01]  /*1760*/  FFMA.FTZ R249, R136, R216, R249 ;  /* 0x000000d888f97223 */ /* 0x004fe200000100f9 */
        /* <DEDUP_REMOVED lines=8> */
[----:B------:R-:W-:-:S03]  /*17f0*/  FFMA.FTZ R250, R143, R215, R250 ;  /* 0x000000d78ffa7223 */ /* 0x000fc600000100fa */
[----:B------:R-:W4:Y:S01]  /*1800*/  LDG.E.128.CONSTANT R208, desc[UR12][R4.64+0x5000] ;  /* 0x0050000c04d07981 */ /* 0x000f22000c1e9d00 */
[----:B------:R-:W-:Y:S01]  /*1810*/  FFMA.FTZ R249, R144, R220, R249 ;  /* 0x000000dc90f97223 */ /* 0x000fe200000100f9 */
[----:B------:R-:W-:Y:S01]  /*1820*/  FFMA.FTZ R232, R145, R221, R232 ;  /* 0x000000dd91e87223 */ /* 0x000fe200000100e8 */
[----:B------:R-:W-:Y:S01]  /*1830*/  FFMA.FTZ R233, R146, R222, R233 ;  /* 0x000000de92e97223 */ /* 0x000fe200000100e9 */
[----:B------:R-:W-:Y:S01]  /*1840*/  FFMA.FTZ R250, R147, R223, R250 ;  /* 0x000000df93fa7223 */ /* 0x000fe200000100fa */
[----:B------:R-:W-:Y:S01]  /*1850*/  FFMA.FTZ R249, R148, R224, R249 ;  /* 0x000000e094f97223 */ /* 0x000fe200000100f9 */
[----:B------:R-:W-:Y:S01]  /*1860*/  FFMA.FTZ R232, R149, R225, R232 ;  /* 0x000000e195e87223 */ /* 0x000fe200000100e8 */
[----:B------:R-:W-:Y:S01]  /*1870*/  FFMA.FTZ R233, R150, R226, R233 ;  /* 0x000000e296e97223 */ /* 0x000fe200000100e9 */
[----:B------:R-:W5:Y:S01]  /*1880*/  LDG.E.128.CONSTANT R216, desc[UR12][R4.64+0x5200] ;  /* 0x0052000c04d87981 */ /* 0x000f62000c1e9d00 */
        /* <DEDUP_REMOVED lines=9> */
[----:B------:R-:W5:Y:S04]  /*1920*/  LDG.E.128.CONSTANT R228, desc[UR12][R4.64+0x5800] ;  /* 0x0058000c04e47981 */ /* 0x000f68000c1e9d00 */
[----:B------:R-:W5:Y:S04]  /*1930*/  LDG.E.128.CONSTANT R232, desc[UR12][R4.64+0x5600] ;  /* 0x0056000c04e87981 */ /* 0x000f68000c1e9d00 */
[----:B------:R-:W5:Y:S01]  /*1940*/  LDG.E.128.CONSTANT R224, desc[UR12][R4.64+0x5a00] ;  /* 0x005a000c04e07981 */ /* 0x000f62000c1e9d00 */
[----:B------:R-:W-:-:S03]  /*1950*/  FFMA.FTZ R252, R159, R239, R252 ;  /* 0x000000ef9ffc7223 */ /* 0x000fc600000100fc */
[----:B------:R-:W5:Y:S04]  /*1960*/  LDG.E.128.CONSTANT R220, desc[UR12][R4.64+0x5c00] ;  /* 0x005c000c04dc7981 */ /* 0x000f68000c1e9d00 */
[----:B------:R0:W5:Y:S01]  /*1970*/  LDG.E.128.CONSTANT R236, desc[UR12][R4.64+0x5e00] ;  /* 0x005e000c04ec7981 */ /* 0x000162000c1e9d00 */
[----:B------:R-:W-:Y:S01]  /*1980*/  FFMA.FTZ R251, R160, R240, R251 ;  /* 0x000000f0a0fb7223 */ /* 0x000fe200000100fb */
[----:B------:R-:W-:Y:S01]  /*1990*/  FFMA.FTZ R250, R161, R241, R250 ;  /* 0x000000f1a1fa7223 */ /* 0x000fe200000100fa */
[----:B------:R-:W-:Y:S01]  /*19a0*/  FFMA.FTZ R249, R162, R242, R249 ;  /* 0x000000f2a2f97223 */ /* 0x000fe200000100f9 */
[----:B------:R-:W-:Y:S01]  /*19b0*/  FFMA.FTZ R252, R163, R243, R252 ;  /* 0x000000f3a3fc7223 */ /* 0x000fe200000100fc */
[----:B0-----:R-:W-:Y:S01]  /*19c0*/  IADD3 R4, PT, PT, R245, 0x1, RZ ;  /* 0x00000001f5047810 */ /* 0x001fe20007ffe0ff */
[----:B------:R-:W-:-:S03]  /*19d0*/  UIADD3 UR5, UPT, UPT, UR19, 0x1f, URZ ;  /* 0x0000001f13057890 */ /* 0x000fc6000fffe0ff */
[----:B------:R-:W-:Y:S02]  /*19e0*/  I2FP.F32.S32 R5, R4 ;  /* 0x0000000400057245 */ /* 0x000fe40000201400 */
[----:B------:R-:W-:Y:S01]  /*19f0*/  IADD3 R4, PT, PT, R7, -0x1, RZ ;  /* 0xffffffff07047810 */ /* 0x000fe20007ffe0ff */
[----:B------:R-:W-:Y:S02]  /*1a00*/  ULEA UR6, UR17, 0x10, 0x4 ;  /* 0x0000001011067891 */ /* 0x000fe4000f8e20ff */
[----:B------:R-:W-:Y:S01]  /*1a10*/  FMUL.FTZ R5, R5, R248 ;  /* 0x000000f805057220 */ /* 0x000fe20000410000 */
[----:B------:R-:W-:Y:S01]  /*1a20*/  ISETP.GE.U32.AND P0, PT, R4, UR19, PT ;  /* 0x0000001304007c0c */ /* 0x000fe2000bf06070 */
[----:B------:R-:W-:-:S03]  /*1a30*/  USHF.R.U32.HI UR5, URZ, 0x5, UR5 ;  /* 0x00000005ff057899 */ /* 0x000fc60008011605 */
[----:B------:R-:W-:Y:S01]  /*1a40*/  FSEL R5, R5, RZ, P2 ;  /* 0x000000ff05057208 */ /* 0x000fe20001000000 */
[----:B------:R-:W-:Y:S01]  /*1a50*/  UISETP.LT.U32.AND UP0, UPT, UR5, UR6, UPT ;  /* 0x000000060500728c */ /* 0x000fe2000bf01070 */
[----:B------:R-:W-:-:S03]  /*1a60*/  IADD3 R0, PT, PT, R0, 0x4, RZ ;  /* 0x0000000400007810 */ /* 0x000fc60007ffe0ff */
[----:B------:R-:W-:Y:S01]  /*1a70*/  USEL UR5, UR5, UR6, UP0 ;  /* 0x0000000605057287 */ /* 0x000fe20008000000 */
[----:B------:R-:W-:Y:S02]  /*1a80*/  IADD3 R6, P1, PT, R6, 0x10, RZ ;  /* 0x0000001006067810 */ /* 0x000fe40007f3e0ff */
[----:B------:R-:W-:Y:S02]  /*1a90*/  IADD3 R245, PT, PT, R245, 0x80, RZ ;  /* 0x00000080f5f57810 */ /* 0x000fe40007ffe0ff */
[----:B------:R-:W-:Y:S02]  /*1aa0*/  IADD3 R7, PT, PT, R7, 0x80, RZ ;  /* 0x0000008007077810 */ /* 0x000fe40007ffe0ff */
[----:B------:R-:W-:Y:S01]  /*1ab0*/  IADD3.X R3, PT, PT, RZ, R3, RZ, P1, !PT ;  /* 0x00000003ff037210 */ /* 0x000fe20000ffe4ff */
[----:B--2---:R-:W-:Y:S01]  /*1ac0*/  FFMA.FTZ R251, R164, R8, R251 ;  /* 0x00000008a4fb7223 */ /* 0x004fe200000100fb */
[----:B------:R-:W-:Y:S01]  /*1ad0*/  FFMA.FTZ R250, R165, R9, R250 ;  /* 0x00000009a5fa7223 */ /* 0x000fe200000100fa */
[----:B------:R-:W-:-:S02]  /*1ae0*/  FFMA.FTZ R249, R166, R10, R249 ;  /* 0x0000000aa6f97223 */ /* 0x000fc400000100f9 */
        /* <DEDUP_REMOVED lines=35> */
[----:B------:R-:W-:-:S02]  /*1d20*/  FFMA.FTZ R238, R202, R238, R249 ;  /* 0x000000eecaee7223 */ /* 0x000fc400000100f9 */
[----:B------:R-:W-:Y:S01]  /*1d30*/  FADD.FTZ R237, R236, R237 ;  /* 0x000000edeced7221 */ /* 0x000fe20000010000 */
[----:B------:R-:W-:-:S03]  /*1d40*/  FFMA.FTZ R239, R203, R239, R252 ;  /* 0x000000efcbef7223 */ /* 0x000fc600000100fc */
[----:B------:R-:W-:-:S04]  /*1d50*/  FADD.FTZ R238, R238, R237 ;  /* 0x000000edeeee7221 */ /* 0x000fc80000010000 */
[----:B------:R-:W-:-:S04]  /*1d60*/  FADD.FTZ R238, R239, R238 ;  /* 0x000000eeefee7221 */ /* 0x000fc80000010000 */
[----:B------:R-:W-:-:S05]  /*1d70*/  FFMA.FTZ R5, R238, UR21, R5 ;  /* 0x00000015ee057c23 */ /* 0x000fca0008010005 */
[C---:B------:R-:W-:Y:S02]  /*1d80*/  FSEL R9, R5.reuse, RZ, !P0 ;  /* 0x000000ff05097208 */ /* 0x040fe40004000000 */
[----:B------:R-:W-:Y:S02]  /*1d90*/  @!P0 FMNMX.FTZ R2, R5, R2, !PT ;  /* 0x0000000205028209 */ /* 0x000fe40007810000 */
[----:B------:R-:W-:Y:S01]  /*1da0*/  ISETP.GE.U32.AND P0, PT, R0, UR5, PT ;  /* 0x0000000500007c0c */ /* 0x000fe2000bf06070 */
[----:B------:R0:W-:Y:S02]  /*1db0*/  STS [R244], R9 ;  /* 0x00000009f4007388 */ /* 0x0001e40000000800 */
[----:B0-----:R-:W-:-:S10]  /*1dc0*/  IADD3 R244, PT, PT, R244, 0x200, RZ ;  /* 0x00000200f4f47810 */ /* 0x001fd40007ffe0ff */
[----:B------:R-:W-:Y:S05]  /*1dd0*/  @!P0 BRA `(.L_x_24581) ;  /* 0xffffffec00c08947 */ /* 0x000fea000383ffff */
.L_x_24580:
[----:B------:R-:W-:Y:S05]  /*1de0*/  BSYNC.RECONVERGENT B0 ;  /* 0x0000000000007941 */ /* 0x000fea0003800200 */
.L_x_24579:
[----:B------:R-:W1:Y:S01]  /*1df0*/  SHFL.BFLY PT, R3, R2, 0x10, 0x1f ;  /* 0x0e001f0002037f89 */ /* 0x000e6200000e0000 */
[----:B------:R-:W2:Y:S01]  /*1e00*/  S2UR UR23, SR_CgaCtaId ;  /* 0x00000000001779c3 */ /* 0x000ea20000008800 */
[----:B------:R-:W-:Y:S01]  /*1e10*/  UMOV UR22, 0x400 ;  /* 0x0000040000167882 */ /* 0x000fe20000000000 */
[----:B------:R-:W-:Y:S01]  /*1e20*/  ULEA UR5, UR17, 0x10, 0x4 ;  /* 0x0000001011057891 */ /* 0x000fe2000f8e20ff */
[----:B------:R-:W3:Y:S01]  /*1e30*/  S2R R251, SR_TID.X ;  /* 0x0000000000fb7919 */ /* 0x000ee20000002100 */
[----:B------:R-:W-:Y:S01]  /*1e40*/  UIADD3 UR4, UPT, UPT, UR22, 0x300, URZ ;  /* 0x0000030016047890 */ /* 0x000fe2000fffe0ff */
[----:B------:R-:W-:Y:S01]  /*1e50*/  BSSY.RECONVERGENT B0, `(.L_x_24582) ;  /* 0x0000108000007945 */ /* 0x000fe20003800200 */
[----:B------:R-:W-:Y:S01]  /*1e60*/  USHF.L.U32 UR25, UR17, 0x9, URZ ;  /* 0x0000000911197899 */ /* 0x000fe200080006ff */
[----:B-1----:R-:W-:Y:S01]  /*1e70*/  FMNMX.FTZ R3, R3, R2, !PT ;  /* 0x0000000203037209 */ /* 0x002fe20007810000 */
[----:B--2---:R-:W-:-:S04]  /*1e80*/  ULEA UR4, UR23, UR4, 0x18 ;  /* 0x0000000417047291 */ /* 0x004fc8000f8ec0ff */
[----:B0-----:R-:W0:Y:S01]  /*1e90*/  SHFL.BFLY PT, R0, R3, 0x8, 0x1f ;  /* 0x0d001f0003007f89 */ /* 0x001e2200000e0000 */
[----:B---3--:R-:W-:Y:S02]  /*1ea0*/  LOP3.LUT P0, R247, R251, 0x1f, RZ, 0xc0, !PT ;  /* 0x0000001ffbf77812 */ /* 0x008fe4000780c0ff */
[----:B------:R-:W-:Y:S02]  /*1eb0*/  SHF.R.U32.HI R252, RZ, 0x5, R251 ;  /* 0x00000005fffc7819 */ /* 0x000fe400000116fb */
[----:B------:R-:W-:Y:S02]  /*1ec0*/  ISETP.GT.U32.AND P1, PT, R247, 0x3, PT ;  /* 0x00000003f700780c */ /* 0x000fe40003f24070 */
[----:B------:R-:W-:Y:S02]  /*1ed0*/  LEA R2, R252, UR4, 0x2 ;  /* 0x00000004fc027c11 */ /* 0x000fe4000f8e10ff */
[----:B0-----:R-:W-:Y:S02]  /*1ee0*/  FMNMX.FTZ R0, R3, R0, !PT ;  /* 0x0000000003007209 */ /* 0x001fe40007810000 */
[----:B------:R-:W-:Y:S01]  /*1ef0*/  LEA R3, R247, UR4, 0x2 ;  /* 0x00000004f7037c11 */ /* 0x000fe2000f8e10ff */
[----:B------:R-:W-:-:S02]  /*1f00*/  UIADD3 UR4, UPT, UPT, UR19, 0x1f, URZ ;  /* 0x0000001f13047890 */ /* 0x000fc4000fffe0ff */
[----:B------:R-:W0:Y:S02]  /*1f10*/  SHFL.BFLY PT, R5, R0, 0x4, 0x1f ;  /* 0x0c801f0000057f89 */ /* 0x000e2400000e0000 */
[----:B------:R-:W-:-:S04]  /*1f20*/  USHF.R.U32.HI UR14, URZ, 0x5, UR4 ;  /* 0x00000005ff0e7899 */ /* 0x000fc80008011604 */
[----:B------:R-:W-:-:S04]  /*1f30*/  UISETP.LT.U32.AND UP0, UPT, UR14, UR5, UPT ;  /* 0x000000050e00728c */ /* 0x000fc8000bf01070 */
[----:B------:R-:W-:-:S04]  /*1f40*/  USEL UR15, UR14, UR5, UP0 ;  /* 0x000000050e0f7287 */ /* 0x000fc80008000000 */
[----:B------:R-:W-:-:S04]  /*1f50*/  UIMAD UR4, UR17, -0x10, UR15 ;  /* 0xfffffff0110478a4 */ /* 0x000fc8000f8e020f */
[----:B------:R-:W-:-:S04]  /*1f60*/  ULEA UR4, UR4, UR25, 0x5 ;  /* 0x0000001904047291 */ /* 0x000fc8000f8e28ff */
[----:B------:R-:W-:Y:S01]  /*1f70*/  UISETP.LT.AND UP0, UPT, UR19, UR4, UPT ;  /* 0x000000041300728c */ /* 0x000fe2000bf01270 */
[----:B0-----:R-:W-:Y:S02]  /*1f80*/  FMNMX.FTZ R5, R0, R5, !PT ;  /* 0x0000000500057209 */ /* 0x001fe40007810000 */
[----:B------:R-:W-:Y:S01]  /*1f90*/  MOV R0, 0xff7fffff ;  /* 0xff7fffff00007802 */ /* 0x000fe20000000f00 */
[----:B------:R-:W-:Y:S02]  /*1fa0*/  USEL UR5, UR19, UR4, UP0 ;  /* 0x0000000413057287 */ /* 0x000fe40008000000 */
[----:B------:R-:W0:Y:S02]  /*1fb0*/  SHFL.BFLY PT, R4, R5, 0x2, 0x1f ;  /* 0x0c401f0005047f89 */ /* 0x000e2400000e0000 */
[----:B------:R-:W-:-:S06]  /*1fc0*/  UIADD3 UR6, UPT, UPT, -UR25, UR5, URZ ;  /* 0x0000000519067290 */ /* 0x000fcc000fffe1ff */
[----:B------:R-:W-:Y:S02]  /*1fd0*/  ISETP.GE.AND P2, PT, R251, UR6, PT ;  /* 0x00000006fb007c0c */ /* 0x000fe4000bf46270 */
[----:B0-----:R-:W-:-:S05]  /*1fe0*/  FMNMX.FTZ R4, R5, R4, !PT ;  /* 0x0000000405047209 */ /* 0x001fca0007810000 */
[----:B------:R-:W0:Y:S02]  /*1ff0*/  SHFL.BFLY PT, R7, R4, 0x1, 0x1f ;  /* 0x0c201f0004077f89 */ /* 0x000e2400000e0000 */
[----:B0-----:R-:W-:-:S05]  /*2000*/  FMNMX.FTZ R7, R4, R7, !PT ;  /* 0x0000000704077209 */ /* 0x001fca0007810000 */
        /* <DEDUP_REMOVED lines=20> */
[----:B------:R-:W-:Y:S01]  /*2150*/  UIADD3 UR4, UPT, UPT, UR22, 0x320, URZ ;  /* 0x0000032016047890 */ /* 0x000fe2000fffe0ff */
[----:B------:R-:W-:Y:S02]  /*2160*/  LEA.HI R5, R5, 0x1, RZ, 0x19 ;  /* 0x0000000105057811 */ /* 0x000fe400078fc8ff */
[----:B------:R-:W-:Y:S01]  /*2170*/  MOV R4, RZ ;  /* 0x000000ff00047202 */ /* 0x000fe20000000f00 */
[----:B------:R-:W-:Y:S01]  /*2180*/  ULEA UR4, UR23, UR4, 0x18 ;  /* 0x0000000417047291 */ /* 0x000fe2000f8ec0ff */
[----:B------:R-:W-:Y:S02]  /*2190*/  LOP3.LUT R5, R5, 0x3, RZ, 0xc0, !PT ;  /* 0x0000000305057812 */ /* 0x000fe400078ec0ff */
[----:B------:R-:W-:Y:S02]  /*21a0*/  MOV R6, R251 ;  /* 0x000000fb00067202 */ /* 0x000fe40000000f00 */
[----:B------:R-:W-:Y:S02]  /*21b0*/  IADD3 R7, PT, PT, -R5, RZ, RZ ;  /* 0x000000ff05077210 */ /* 0x000fe40007ffe1ff */
[----:B------:R-:W-:-:S07]  /*21c0*/  LEA R5, R251, UR4, 0x2 ;  /* 0x00000004fb057c11 */ /* 0x000fce000f8e10ff */
.L_x_24586:
        /* <DEDUP_REMOVED lines=11> */
.L_x_24585:
[----:B------:R-:W-:Y:S05]  /*2280*/  BSYNC.RECONVERGENT B1 ;  /* 0x0000000000017941 */ /* 0x000fea0003800200 */
.L_x_24584:
[----:B------:R-:W-:Y:S05]  /*2290*/  @!P3 BRA `(.L_x_24583) ;  /* 0x0000000c000cb947 */ /* 0x000fea0003800000 */
[----:B------:R-:W-:Y:S01]  /*22a0*/  IADD3 R5, PT, PT, -R6, UR6, RZ ;  /* 0x0000000606057c10 */ /* 0x000fe2000fffe1ff */
        /* <DEDUP_REMOVED lines=8> */
[----:B------:R-:W-:Y:S02]  /*2330*/  MOV R39, UR6 ;  /* 0x0000000600277c02 */ /* 0x000fe40008000f00 */
[----:B------:R-:W-:Y:S02]  /*2340*/  PLOP3.LUT P0, PT, PT, PT, PT, 0x8, 0x80 ;  /* 0x000000000080781c */ /* 0x000fe40003f0e170 */
[----:B------:R-:W-:-:S11]  /*2350*/  IADD3 R39, PT, PT, R39, -0x600, RZ ;  /* 0xfffffa0027277810 */ /* 0x000fd60007ffe0ff */
.L_x_24589:
        /* <DEDUP_REMOVED lines=100> */
.L_x_24588:
[----:B------:R-:W-:Y:S05]  /*29a0*/  BSYNC.RECONVERGENT B1 ;  /* 0x0000000000017941 */ /* 0x000fea0003800200 */
.L_x_24587:
        /* <DEDUP_REMOVED lines=55> */
.L_x_24591:
[----:B------:R-:W-:Y:S05]  /*2d20*/  BSYNC.RECONVERGENT B1 ;  /* 0x0000000000017941 */ /* 0x000fea0003800200 */
.L_x_24590:
        /* <DEDUP_REMOVED lines=26> */
.L_x_24583:
[----:B------:R-:W-:Y:S05]  /*2ed0*/  BSYNC.RECONVERGENT B0 ;  /* 0x0000000000007941 */ /* 0x000fea0003800200 */
.L_x_24582:
        /* <DEDUP_REMOVED lines=24> */
[C---:B------:R-:W-:Y:S02]  /*3060*/  IADD3 R3, PT, PT, R4.reuse, -UR25, RZ ;  /* 0x8000001904037c10 */ /* 0x040fe4000fffe0ff */
[----:B------:R-:W-:Y:S02]  /*3070*/  LOP3.LUT R2, R4, 0x180, RZ, 0xc0, !PT ;  /* 0x0000018004027812 */ /* 0x000fe400078ec0ff */
        /* <DEDUP_REMOVED lines=8> */
[C---:B------:R-:W-:Y:S01]  /*3100*/  SHF.L.U32 R2, R4.reuse, 0x7, RZ ;  /* 0x0000000704027819 */ /* 0x040fe200000006ff */
[----:B------:R-:W-:Y:S01]  /*3110*/  ULEA UR4, UR23, UR4, 0x18 ;  /* 0x0000000417047291 */ /* 0x000fe2000f8ec0ff */
[----:B------:R-:W-:Y:S02]  /*3120*/  LOP3.LUT R4, R4, 0x3, RZ, 0xc0, !PT ;  /* 0x0000000304047812 */ /* 0x000fe400078ec0ff */
[----:B------:R-:W-:Y:S02]  /*3130*/  LOP3.LUT R2, R2, 0x180, RZ, 0xc0, !PT ;  /* 0x0000018002027812 */ /* 0x000fe400078ec0ff */
[----:B------:R-:W-:Y:S02]  /*3140*/  IADD3 R4, PT, PT, -R4, RZ, RZ ;  /* 0x000000ff04047210 */ /* 0x000fe40007ffe1ff */
[----:B------:R-:W-:Y:S02]  /*3150*/  LEA R3, R251, UR4, 0x2 ;  /* 0x00000004fb037c11 */ /* 0x000fe4000f8e10ff */
[----:B------:R-:W-:-:S07]  /*3160*/  IADD3 R2, PT, PT, R2, R251, RZ ;  /* 0x000000fb02027210 */ /* 0x000fce0007ffe0ff */
.L_x_24596:
[----:B-1----:R-:W3:Y:S01]  /*3170*/  LDS R5, [R3] ;  /* 0x0000000003057984 */ /* 0x002ee20000000800 */
[----:B------:R-:W-:-:S04]  /*3180*/  IADD3 R4, PT, PT, R4, 0x1, RZ ;  /* 0x0000000104047810 */ /* 0x000fc80007ffe0ff */
[----:B------:R-:W-:Y:S01]  /*3190*/  ISETP.NE.AND P0, PT, R4, RZ, PT ;  /* 0x000000ff0400720c */ /* 0x000fe20003f05270 */
[----:B---3--:R-:W-:-:S05]  /*31a0*/  FMUL.FTZ R6, R5, R28 ;  /* 0x0000001c05067220 */ /* 0x008fca0000410000 */
[----:B------:R1:W-:Y:S02]  /*31b0*/  STS [R3], R6 ;  /* 0x0000000603007388 */ /* 0x0003e40000000800 */
[----:B-1----:R-:W-:-:S05]  /*31c0*/  IADD3 R3, PT, PT, R3, 0x200, RZ ;  /* 0x0000020003037810 */ /* 0x002fca0007ffe0ff */
[----:B------:R-:W-:Y:S05]  /*31d0*/  @P0 BRA `(.L_x_24596) ;  /* 0xfffffffc00e40947 */ /* 0x000fea000383ffff */
.L_x_24595:
[----:B------:R-:W-:Y:S05]  /*31e0*/  BSYNC.RECONVERGENT B1 ;  /* 0x0000000000017941 */ /* 0x000fea0003800200 */
.L_x_24594:
        /* <DEDUP_REMOVED lines=13> */
.L_x_24599:
[----:B------:R-:W3:Y:S01]  /*32c0*/  LDS R4, [R3+-0x400] ;  /* 0xfffc000003047984 */ /* 0x000ee20000000800 */
[----:B------:R-:W-:-:S03]  /*32d0*/  IADD3 R2, PT, PT, R2, 0x800, RZ ;  /* 0x0000080002027810 */ /* 0x000fc60007ffe0ff */
[----:B-1----:R-:W1:Y:S01]  /*32e0*/  LDS R5, [R3+-0x200] ;  /* 0xfffe000003057984 */ /* 0x002e620000000800 */
[----:B------:R-:W-:-:S03]  /*32f0*/  ISETP.GE.AND P1, PT, R2, R31, PT ;  /* 0x0000001f0200720c */ /* 0x000fc60003f26270 */
[----:B------:R-:W2:Y:S04]  /*3300*/  LDS R7, [R3] ;  /* 0x0000000003077984 */ /* 0x000ea80000000800 */
        /* <DEDUP_REMOVED lines=33> */
[----:B--2---:R-:W-:-:S03]  /*3520*/  FMUL.FTZ R8, R25, R28 ;  /* 0x0000001c19087220 */ /* 0x004fc60000410000 */
        /* <DEDUP_REMOVED lines=13> */
.L_x_24598:
[----:B------:R-:W-:Y:S05]  /*3600*/  BSYNC.RECONVERGENT B1 ;  /* 0x0000000000017941 */ /* 0x000fea0003800200 */
.L_x_24597:
        /* <DEDUP_REMOVED lines=10> */
[----:B------:R-:W0:Y:S04]  /*36b0*/  LDS R11, [R3+0x400] ;  /* 0x00040000030b7984 */ /* 0x000e280000000800 */
        /* <DEDUP_REMOVED lines=20> */
.L_x_24601:
[----:B------:R-:W-:Y:S05]  /*3800*/  BSYNC.RECONVERGENT B1 ;  /* 0x0000000000017941 */ /* 0x000fea0003800200 */
.L_x_24600:
        /* <DEDUP_REMOVED lines=14> */
.L_x_24593:
[----:B------:R-:W-:Y:S05]  /*38f0*/  BSYNC.RECONVERGENT B0 ;  /* 0x0000000000007941 */ /* 0x000fea0003800200 */
.L_x_24592:
[----:B------:R-:W-:Y:S01]  /*3900*/  BAR.SYNC.DEFER_BLOCKING 0x0 ;  /* 0x0000000000007b1d */ /* 0x000fe20000010000 */
[----:B------:R-:W-:Y:S02]  /*3910*/  ISETP.NE.AND P0, PT, R251, RZ, PT ;  /* 0x000000fffb00720c */ /* 0x000fe40003f05270 */
[----:B------:R-:W-:-:S03]  /*3920*/  MOV R7, UR17 ;  /* 0x0000001100077c02 */ /* 0x000fc60008000f00 */
[----:B------:R-:W4:Y:S01]  /*3930*/  LDCU UR20, c[0x0][0x370] ;  /* 0x00006e00ff1477ac */ /* 0x000f220008000800 */
[----:B------:R-:W-:Y:S01]  /*3940*/  BSSY.RECONVERGENT B0, `(.L_x_24602) ;  /* 0x0000015000007945 */ /* 0x000fe20003800200 */
[----:B------:R-:W0:Y:S01]  /*3950*/  LDCU UR24, c[0x0][0x3dc] ;  /* 0x00007b80ff1877ac */ /* 0x000e220008000800 */
[----:B------:R-:W0:Y:S05]  /*3960*/  LDCU UR21, c[0x0][0x378] ;  /* 0x00006f00ff1577ac */ /* 0x000e2a0008000800 */
[----:B------:R-:W-:Y:S05]  /*3970*/  @P0 BRA `(.L_x_24603) ;  /* 0x0000000000440947 */ /* 0x000fea0003800000 */
[----:B------:R-:W1:Y:S01]  /*3980*/  LDCU.128 UR4, c[0x0][0x380] ;  /* 0x00007000ff0477ac */ /* 0x000e620008000c00 */
[----:B----4-:R-:W-:-:S04]  /*3990*/  UIMAD UR9, UR16, UR20, UR18 ;  /* 0x00000014100972a4 */ /* 0x010fc8000f8e0212 */
        /* <DEDUP_REMOVED lines=13> */
[----:B------:R0:W-:Y:S04]  /*3a70*/  STG.E desc[UR12][R2.64], R0 ;  /* 0x0000000002007986 */ /* 0x0001e8000c10190c */
[----:B------:R0:W-:Y:S02]  /*3a80*/  STG.E desc[UR12][R4.64], R29 ;  /* 0x0000001d04007986 */ /* 0x0001e4000c10190c */
.L_x_24603:
[----:B0---4-:R-:W-:Y:S05]  /*3a90*/  BSYNC.RECONVERGENT B0 ;  /* 0x0000000000007941 */ /* 0x011fea0003800200 */
.L_x_24602:
[----:B------:R-:W-:Y:S01]  /*3aa0*/  LEA R0, R7, R252, 0x4 ;  /* 0x000000fc07007211 */ /* 0x000fe200078e20ff */
[----:B------:R-:W0:Y:S01]  /*3ab0*/  LDCU.64 UR6, c[0x0][0x3a8] ;  /* 0x00007500ff0677ac */ /* 0x000e220008000a00 */
        /* <DEDUP_REMOVED lines=24> */
[----:B--2---:R-:W-:Y:S02]  /*3c40*/  CS2R R8, SRZ ;  /* 0x0000000000087805 */ /* 0x004fe4000001ff00 */
[----:B------:R-:W-:Y:S01]  /*3c50*/  CS2R R6, SRZ ;  /* 0x0000000000067805 */ /* 0x000fe2000001ff00 */
[----:B0-----:R-:W-:Y:S06]  /*3c60*/  @P0 BRA `(.L_x_24605) ;  /* 0x0000003000800947 */ /* 0x001fec0003800000 */
[----:B------:R-:W0:Y:S01]  /*3c70*/  LDCU UR4, c[0x0][0x3c8] ;  /* 0x00007900ff0477ac */ /* 0x000e220008000800 */
[----:B------:R-:W-:Y:S01]  /*3c80*/  IMAD.WIDE.U32 R2, R0, 0x4, RZ ;  /* 0x0000000400027825 */ /* 0x000fe200078e00ff */
[C---:B------:R-:W-:Y:S02]  /*3c90*/  SHF.L.U32 R17, R251.reuse, 0x4, RZ ;  /* 0x00000004fb117819 */ /* 0x040fe400000006ff */
[----:B------:R-:W-:Y:S01]  /*3ca0*/  CS2R R244, SRZ ;  /* 0x0000000000f47805 */ /* 0x000fe2000001ff00 */
[----:B------:R-:W2:Y:S01]  /*3cb0*/  LDCU.64 UR10, c[0x0][0x3b8] ;  /* 0x00007700ff0a77ac */ /* 0x000ea20008000a00 */
[----:B------:R-:W-:Y:S02]  /*3cc0*/  SHF.L.U32 R250, R251, 0x2, RZ ;  /* 0x00000002fbfa7819 */ /* 0x000fe400000006ff */
[----:B------:R-:W-:Y:S02]  /*3cd0*/  CS2R R242, SRZ ;  /* 0x0000000000f27805 */ /* 0x000fe4000001ff00 */
[----:B------:R-:W-:Y:S01]  /*3ce0*/  LOP3.LUT R17, R17, 0x70, RZ, 0xe2, !PT ;  /* 0x0000007011117812 */ /* 0x000fe200078ee2ff */
[----:B------:R-:W-:Y:S01]  /*3cf0*/  UIADD3 UR5, UPT, UPT, UR22, 0x320, URZ ;  /* 0x0000032016057890 */ /* 0x000fe2000fffe0ff */
[----:B------:R-:W-:-:S02]  /*3d00*/  LEA R7, R252, UR25, 0x5 ;  /* 0x00000019fc077c11 */ /* 0x000fc4000f8e28ff */
[----:B------:R-:W-:Y:S02]  /*3d10*/  CS2R R240, SRZ ;  /* 0x0000000000f07805 */ /* 0x000fe4000001ff00 */
[----:B------:R-:W-:Y:S01]  /*3d20*/  LOP3.LUT R4, R250, 0x1c, RZ, 0xc0, !PT ;  /* 0x0000001cfa047812 */ /* 0x000fe200078ec0ff */
[----:B------:R-:W-:Y:S01]  /*3d30*/  ULEA UR5, UR23, UR5, 0x18 ;  /* 0x0000000517057291 */ /* 0x000fe2000f8ec0ff */
[----:B------:R-:W-:Y:S02]  /*3d40*/  LEA R17, R252, R17, 0x7 ;  /* 0x00000011fc117211 */ /* 0x000fe400078e38ff */
[----:B------:R-:W-:Y:S02]  /*3d50*/  CS2R R238, SRZ ;  /* 0x0000000000ee7805 */ /* 0x000fe4000001ff00 */
[----:B------:R-:W-:Y:S02]  /*3d60*/  IADD3 R4, PT, PT, R7, 0x1, R4 ;  /* 0x0000000107047810 */ /* 0x000fe40007ffe004 */
[----:B------:R-:W-:-:S02]  /*3d70*/  CS2R R236, SRZ ;  /* 0x0000000000ec7805 */ /* 0x000fc4000001ff00 */
[----:B------:R-:W-:Y:S01]  /*3d80*/  CS2R R234, SRZ ;  /* 0x0000000000ea7805 */ /* 0x000fe2000001ff00 */
[----:B0-----:R-:W-:Y:S01]  /*3d90*/  UIMAD UR4, UR16, UR4, URZ ;  /* 0x00000004100472a4 */ /* 0x001fe2000f8e02ff */
[----:B------:R-:W-:Y:S02]  /*3da0*/  CS2R R232, SRZ ;  /* 0x0000000000e87805 */ /* 0x000fe4000001ff00 */
[----:B------:R-:W-:Y:S02]  /*3db0*/  CS2R R230, SRZ ;  /* 0x0000000000e67805 */ /* 0x000fe4000001ff00 */
[----:B------:R-:W-:Y:S02]  /*3dc0*/  CS2R R228, SRZ ;  /* 0x0000000000e47805 */ /* 0x000fe4000001ff00 */
[----:B------:R-:W-:Y:S02]  /*3dd0*/  CS2R R226, SRZ ;  /* 0x0000000000e27805 */ /* 0x000fe4000001ff00 */
[----:B------:R-:W-:-:S02]  /*3de0*/  CS2R R224, SRZ ;  /* 0x0000000000e07805 */ /* 0x000fc4000001ff00 */
[----:B-1----:R-:W-:Y:S02]  /*3df0*/  MOV R5, UR4 ;  /* 0x0000000400057c02 */ /* 0x002fe40008000f00 */
[----:B------:R-:W-:Y:S02]  /*3e00*/  CS2R R222, SRZ ;  /* 0x0000000000de7805 */ /* 0x000fe4000001ff00 */
[----:B------:R-:W-:Y:S02]  /*3e10*/  CS2R R220, SRZ ;  /* 0x0000000000dc7805 */ /* 0x000fe4000001ff00 */
[----:B------:R-:W-:Y:S02]  /*3e20*/  CS2R R218, SRZ ;  /* 0x0000000000da7805 */ /* 0x000fe4000001ff00 */
[----:B------:R-:W-:Y:S01]  /*3e30*/  CS2R R216, SRZ ;  /* 0x0000000000d87805 */ /* 0x000fe2000001ff00 */
[----:B------:R-:W0:Y:S01]  /*3e40*/  LDCU UR4, c[0x0][0x3e0] ;  /* 0x00007c00ff0477ac */ /* 0x000e220008000800 */
[----:B------:R-:W-:Y:S01]  /*3e50*/  IMAD.WIDE R2, R5, 0x4, R2 ;  /* 0x0000000405027825 */ /* 0x000fe200078e0202 */
[----:B------:R-:W-:-:S02]  /*3e60*/  CS2R R214, SRZ ;  /* 0x0000000000d67805 */ /* 0x000fc4000001ff00 */
[----:B------:R-:W-:Y:S02]  /*3e70*/  CS2R R212, SRZ ;  /* 0x0000000000d47805 */ /* 0x000fe4000001ff00 */
[----:B------:R-:W-:Y:S02]  /*3e80*/  CS2R R210, SRZ ;  /* 0x0000000000d27805 */ /* 0x000fe4000001ff00 */
[----:B------:R-:W-:Y:S02]  /*3e90*/  CS2R R208, SRZ ;  /* 0x0000000000d07805 */ /* 0x000fe4000001ff00 */
[----:B--2---:R-:W-:Y:S02]  /*3ea0*/  IADD3 R5, P0, PT, R2, UR10, RZ ;  /* 0x0000000a02057c10 */ /* 0x004fe4000ff1e0ff */
[----:B------:R-:W-:Y:S02]  /*3eb0*/  CS2R R14, SRZ ;  /* 0x00000000000e7805 */ /* 0x000fe4000001ff00 */
[----:B------:R-:W-:-:S02]  /*3ec0*/  IADD3 R2, PT, PT, R0, 0x1, RZ ;  /* 0x0000000100027810 */ /* 0x000fc40007ffe0ff */
[----:B------:R-:W-:Y:S02]  /*3ed0*/  CS2R R12, SRZ ;  /* 0x00000000000c7805 */ /* 0x000fe4000001ff00 */
[----:B------:R-:W-:Y:S02]  /*3ee0*/  IADD3.X R3, PT, PT, R3, UR11, RZ, P0, !PT ;  /* 0x0000000b03037c10 */ /* 0x000fe400087fe4ff */
[----:B------:R-:W-:Y:S02]  /*3ef0*/  CS2R R10, SRZ ;  /* 0x00000000000a7805 */ /* 0x000fe4000001ff00 */
[----:B------:R-:W-:Y:S02]  /*3f00*/  IADD3 R0, PT, PT, R0, -UR14, RZ ;  /* 0x8000000e00007c10 */ /* 0x000fe4000fffe0ff */
[----:B------:R-:W-:Y:S02]  /*3f10*/  CS2R R8, SRZ ;  /* 0x0000000000087805 */ /* 0x000fe4000001ff00 */
[----:B------:R-:W-:-:S02]  /*3f20*/  CS2R R6, SRZ ;  /* 0x0000000000067805 */ /* 0x000fc4000001ff00 */
[----:B------:R-:W-:Y:S02]  /*3f30*/  LOP3.LUT R250, R250, 0x7c, RZ, 0xc0, !PT ;  /* 0x0000007cfafa7812 */ /* 0x000fe400078ec0ff */
[----:B------:R-:W-:Y:S01]  /*3f40*/  IADD3 R246, PT, PT, R17, UR5, RZ ;  /* 0x0000000511f67c10 */ /* 0x000fe2000fffe0ff */
[----:B0-----:R-:W-:-:S04]  /*3f50*/  UIMAD UR4, UR8, UR4, URZ ;  /* 0x00000004080472a4 */ /* 0x001fc8000f8e02ff */
[----:B------:R-:W-:Y:S02]  /*3f60*/  USHF.R.S32.HI UR9, URZ, 0x1f, UR4 ;  /* 0x0000001fff097899 */ /* 0x000fe40008011404 */
[----:B-----5:R-:W-:-:S04]  /*3f70*/  MOV R248, UR4 ;  /* 0x0000000400f87c02 */ /* 0x020fc80008000f00 */
[----:B------:R-:W-:-:S07]  /*3f80*/  MOV R249, UR9 ;  /* 0x0000000900f97c02 */ /* 0x000fce0008000f00 */
.L_x_24606:
[----:B------:R-:W-:Y:S02]  /*3f90*/  MOV R32, R5 ;  /* 0x0000000500207202 */ /* 0x000fe40000000f00 */
[----:B------:R-:W-:-:S05]  /*3fa0*/  MOV R33, R3 ;  /* 0x0000000300217202 */ /* 0x000fca0000000f00 */
        /* <DEDUP_REMOVED lines=10> */
[----:B---3--:R-:W3:Y:S04]  /*4050*/  LDG.E.128.CONSTANT R28, desc[UR12][R204.64+0x800] ;  /* 0x0008000ccc1c7981 */ /* 0x008ee8000c1e9d00 */
[----:B------:R-:W3:Y:S04]  /*4060*/  LDG.E.128.CONSTANT R32, desc[UR12][R204.64+0xa00] ;  /* 0x000a000ccc207981 */ /* 0x000ee8000c1e9d00 */
        /* <DEDUP_REMOVED lines=14> */
[----:B------:R-:W3:Y:S01]  /*4150*/  LDG.E.128.CONSTANT R92, desc[UR12][R204.64+0x2800] ;  /* 0x0028000ccc5c7981 */ /* 0x000ee2000c1e9d00 */
[----:B------:R-:W-:-:S03]  /*4160*/  ISETP.NE.AND P2, PT, R0, -0x1, PT ;  /* 0xffffffff0000780c */ /* 0x000fc60003f45270 */
[----:B------:R-:W3:Y:S04]  /*4170*/  LDG.E.128.CONSTANT R96, desc[UR12][R204.64+0x2a00] ;  /* 0x002a000ccc607981 */ /* 0x000ee8000c1e9d00 */
[----:B------:R-:W3:Y:S04]  /*4180*/  LDG.E.128.CONSTANT R100, desc[UR12][R204.64+0x2c00] ;  /* 0x002c000ccc647981 */ /* 0x000ee8000c1e9d00 */
[----:B------:R-:W3:Y:S01]  /*4190*/  LDG.E.128.CONSTANT R104, desc[UR12][R204.64+0x2e00] ;  /* 0x002e000ccc687981 */ /* 0x000ee2000c1e9d00 */
[----:B------:R-:W-:-:S03]  /*41a0*/  IADD3 R206, PT, PT, R4, -0x1, RZ ;  /* 0xffffffff04ce7810 */ /* 0x000fc60007ffe0ff */
[----:B------:R-:W3:Y:S04]  /*41b0*/  LDG.E.128.CONSTANT R108, desc[UR12][R204.64+0x3000] ;  /* 0x0030000ccc6c7981 */ /* 0x000ee8000c1e9d00 */
[----:B------:R-:W3:Y:S01]  /*41c0*/  LDG.E.128.CONSTANT R112, desc[UR12][R204.64+0x3200] ;  /* 0x0032000ccc707981 */ /* 0x000ee2000c1e9d00 */
[C---:B------:R-:W-:Y:S02]  /*41d0*/  @!P2 IADD3 R124, PT, PT, R4.reuse, 0x2, RZ ;  /* 0x00000002047ca810 */ /* 0x040fe40007ffe0ff */
[----:B------:R-:W-:Y:S01]  /*41e0*/  @!P2 IADD3 R125, PT, PT, R4, 0x1, RZ ;  /* 0x00000001047da810 */ /* 0x000fe20007ffe0ff */
[----:B------:R-:W3:Y:S01]  /*41f0*/  LDG.E.128.CONSTANT R116, desc[UR12][R204.64+0x3400] ;  /* 0x0034000ccc747981 */ /* 0x000ee2000c1e9d00 */
[----:B------:R-:W-:Y:S02]  /*4200*/  @!P2 ISETP.GE.AND P4, PT, R206, UR19, PT ;  /* 0x00000013ce00ac0c */ /* 0x000fe4000bf86270 */
[----:B------:R-:W-:Y:S01]  /*4210*/  @!P2 ISETP.GE.AND P6, PT, R124, UR19, PT ;  /* 0x000000137c00ac0c */ /* 0x000fe2000bfc6270 */
[----:B------:R-:W3:Y:S01]  /*4220*/  LDG.E.128.CONSTANT R120, desc[UR12][R204.64+0x3600] ;  /* 0x0036000ccc787981 */ /* 0x000ee2000c1e9d00 */
[----:B------:R-:W-:-:S02]  /*4230*/  @!P2 ISETP.GE.AND P3, PT, R125, UR19, PT ;  /* 0x000000137d00ac0c */ /* 0x000fc4000bf66270 */
[C---:B------:R-:W-:Y:S01]  /*4240*/  @!P2 IADD3 R129, PT, PT, R4.reuse, 0x1, RZ ;  /* 0x000000010481a810 */ /* 0x040fe20007ffe0ff */
        /* <DEDUP_REMOVED lines=11> */
[C---:B------:R-:W-:Y:S01]  /*4300*/  @!P2 IADD3 R136, PT, PT, R4.reuse, 0x2, RZ ;  /* 0x000000020488a810 */ /* 0x040fe20007ffe0ff */
[----:B------:R-:W3:Y:S01]  /*4310*/  LDG.E.128.CONSTANT R196, desc[UR12][R204.64+0x5a00] ;  /* 0x005a000cccc47981 */ /* 0x000ee2000c1e9d00 */
[C---:B------:R-:W-:Y:S02]  /*4320*/  @!P2 IADD3 R141, PT, PT, R4.reuse, 0x1, RZ ;  /* 0x00000001048da810 */ /* 0x040fe40007ffe0ff */
[----:B------:R-:W-:Y:S01]  /*4330*/  @!P2 IADD3 R140, PT, PT, R4, 0x2, RZ ;  /* 0x00000002048ca810 */ /* 0x000fe20007ffe0ff */
[----:B------:R-:W3:Y:S01]  /*4340*/  LDG.E.128.CONSTANT R200, desc[UR12][R204.64+0x5c00] ;  /* 0x005c000cccc87981 */ /* 0x000ee2000c1e9d00 */
[----:B--2---:R-:W-:-:S02]  /*4350*/  @!P2 FSEL R184, R184, RZ, !P4 ;  /* 0x000000ffb8b8a208 */ /* 0x004fc40006000000 */
[----:B------:R-:W-:Y:S02]  /*4360*/  @!P2 ISETP.GE.AND P4, PT, R4, UR19, PT ;  /* 0x000000130400ac0c */ /* 0x000fe4000bf86270 */
[----:B------:R-:W-:Y:S02]  /*4370*/  @!P2 FSEL R186, R186, RZ, !P3 ;  /* 0x000000ffbabaa208 */ /* 0x000fe40005800000 */
[----:B------:R-:W-:Y:S02]  /*4380*/  @!P2 FSEL R185, R185, RZ, !P4 ;  /* 0x000000ffb9b9a208 */ /* 0x000fe40006000000 */
[----:B------:R-:W-:Y:S02]  /*4390*/  @!P2 ISETP.GE.AND P4, PT, R206, UR19, PT ;  /* 0x00000013ce00ac0c */ /* 0x000fe4000bf86270 */
[----:B------:R-:W-:Y:S02]  /*43a0*/  @!P2 ISETP.GE.AND P3, PT, R4, UR19, PT ;  /* 0x000000130400ac0c */ /* 0x000fe4000bf66270 */
[----:B------:R-:W-:-:S02]  /*43b0*/  @!P2 FSEL R187, R187, RZ, !P6 ;  /* 0x000000ffbbbba208 */ /* 0x000fc40007000000 */
[----:B----4-:R-:W-:Y:S02]  /*43c0*/  @!P2 FSEL R16, R16, RZ, !P4 ;  /* 0x000000ff1010a208 */ /* 0x010fe40006000000 */
[----:B------:R-:W-:Y:S02]  /*43d0*/  @!P2 FSEL R17, R17, RZ, !P3 ;  /* 0x000000ff1111a208 */ /* 0x000fe40005800000 */
[----:B------:R-:W-:Y:S02]  /*43e0*/  @!P2 FSEL R18, R18, RZ, !P0 ;  /* 0x000000ff1212a208 */ /* 0x000fe40004000000 */
[----:B------:R-:W-:Y:S02]  /*43f0*/  @!P2 FSEL R19, R19, RZ, !P1 ;  /* 0x000000ff1313a208 */ /* 0x000fe40004800000 */
[----:B------:R-:W-:Y:S02]  /*4400*/  @!P2 ISETP.GE.AND P6, PT, R132, UR19, PT ;  /* 0x000000138400ac0c */ /* 0x000fe4000bfc6270 */
[----:B------:R-:W-:Y:S01]  /*4410*/  @!P2 ISETP.GE.AND P4, PT, R137, UR19, PT ;  /* 0x000000138900ac0c */ /* 0x000fe2000bf86270 */
[----:B------:R-:W2:Y:S01]  /*4420*/  LDG.E.128.CONSTANT R132, desc[UR12][R204.64+0x3c00] ;  /* 0x003c000ccc847981 */ /* 0x000ea2000c1e9d00 */
[----:B------:R-:W-:-:S02]  /*4430*/  @!P2 ISETP.GE.AND P3, PT, R136, UR19, PT ;  /* 0x000000138800ac0c */ /* 0x000fc4000bf66270 */
[----:B------:R-:W-:Y:S01]  /*4440*/  @!P2 ISETP.GE.AND P0, PT, R206, UR19, PT ;  /* 0x00000013ce00ac0c */ /* 0x000fe2000bf06270 */
[----:B------:R-:W4:Y:S01]  /*4450*/  LDG.E.128.CONSTANT R136, desc[UR12][R204.64+0x3e00] ;  /* 0x003e000ccc887981 */ /* 0x000f22000c1e9d00 */
[----:B------:R-:W-:Y:S02]  /*4460*/  @!P2 ISETP.GE.AND P1, PT, R4, UR19, PT ;  /* 0x000000130400ac0c */ /* 0x000fe4000bf26270 */
[----:B-----5:R-:W-:Y:S02]  /*4470*/  @!P2 FSEL R20, R20, RZ, !P0 ;  /* 0x000000ff1414a208 */ /* 0x020fe40004000000 */
[----:B------:R-:W-:Y:S02]  /*4480*/  @!P2 FSEL R21, R21, RZ, !P1 ;  /* 0x000000ff1515a208 */ /* 0x000fe40004800000 */
[----:B------:R-:W-:Y:S02]  /*4490*/  @!P2 ISETP.GE.AND P0, PT, R141, UR19, PT ;  /* 0x000000138d00ac0c */ /* 0x000fe4000bf06270 */
[----:B------:R-:W-:-:S02]  /*44a0*/  @!P2 ISETP.GE.AND P1, PT, R140, UR19, PT ;  /* 0x000000138c00ac0c */ /* 0x000fc4000bf26270 */
[----:B------:R-:W5:Y:S01]  /*44b0*/  LDG.E.128.CONSTANT R140, desc[UR12][R204.64+0x4000] ;  /* 0x0040000ccc8c7981 */ /* 0x000f62000c1e9d00 */
[----:B------:R-:W-:Y:S02]  /*44c0*/  @!P2 FSEL R23, R23, RZ, !P6 ;  /* 0x000000ff1717a208 */ /* 0x000fe40007000000 */
[----:B------:R-:W-:Y:S02]  /*44d0*/  @!P2 FSEL R26, R26, RZ, !P4 ;  /* 0x000000ff1a1aa208 */ /* 0x000fe40006000000 */
[----:B------:R-:W-:Y:S02]  /*44e0*/  @!P2 FSEL R27, R27, RZ, !P3 ;  /* 0x000000ff1b1ba208 */ /* 0x000fe40005800000 */
[----:B------:R-:W-:Y:S02]  /*44f0*/  @!P2 ISETP.GE.AND P6, PT, R4, UR19, PT ;  /* 0x000000130400ac0c */ /* 0x000fe4000bfc6270 */
[----:B------:R-:W-:Y:S02]  /*4500*/  @!P2 ISETP.GE.AND P4, PT, R206, UR19, PT ;  /* 0x00000013ce00ac0c */ /* 0x000fe4000bf86270 */
[----:B------:R-:W-:-:S02]  /*4510*/  @!P2 ISETP.GE.AND P3, PT, R4, UR19, PT ;  /* 0x000000130400ac0c */ /* 0x000fc4000bf66270 */
[C---:B------:R-:W-:Y:S02]  /*4520*/  @!P2 IADD3 R144, PT, PT, R4.reuse, 0x2, RZ ;  /* 0x000000020490a810 */ /* 0x040fe40007ffe0ff */
[C---:B------:R-:W-:Y:S02]  /*4530*/  @!P2 IADD3 R148, PT, PT, R4.reuse, 0x1, RZ ;  /* 0x000000010494a810 */ /* 0x040fe40007ffe0ff */
[----:B------:R-:W-:Y:S02]  /*4540*/  @!P2 IADD3 R149, PT, PT, R4, 0x2, RZ ;  /* 0x000000020495a810 */ /* 0x000fe40007ffe0ff */
[----:B------:R-:W-:Y:S02]  /*4550*/  @!P2 FSEL R22, R22, RZ, !P5 ;  /* 0x000000ff1616a208 */ /* 0x000fe40006800000 */
[----:B------:R-:W-:Y:S02]  /*4560*/  @!P2 FSEL R25, R25, RZ, !P6 ;  /* 0x000000ff1919a208 */ /* 0x000fe40007000000 */
[----:B---3--:R-:W-:-:S02]  /*4570*/  @!P2 FSEL R28, R28, RZ, !P4 ;  /* 0x000000ff1c1ca208 */ /* 0x008fc40006000000 */
[----:B------:R-:W-:Y:S02]  /*4580*/  @!P2 FSEL R29, R29, RZ, !P3 ;  /* 0x000000ff1d1da208 */ /* 0x000fe40005800000 */
[----:B------:R-:W-:Y:S02]  /*4590*/  @!P2 FSEL R30, R30, RZ, !P0 ;  /* 0x000000ff1e1ea208 */ /* 0x000fe40004000000 */
[----:B------:R-:W-:Y:S02]  /*45a0*/  @!P2 FSEL R31, R31, RZ, !P1 ;  /* 0x000000ff1f1fa208 */ /* 0x000fe40004800000 */
[----:B------:R-:W-:Y:S02]  /*45b0*/  @!P2 ISETP.GE.AND P5, PT, R206, UR19, PT ;  /* 0x00000013ce00ac0c */ /* 0x000fe4000bfa6270 */
[----:B------:R-:W-:Y:S02]  /*45c0*/  @!P2 ISETP.GE.AND P6, PT, R144, UR19, PT ;  /* 0x000000139000ac0c */ /* 0x000fe4000bfc6270 */
[----:B------:R-:W-:-:S02]  /*45d0*/  @!P2 ISETP.GE.AND P4, PT, R148, UR19, PT ;  /* 0x000000139400ac0c */ /* 0x000fc4000bf86270 */
[----:B------:R-:W-:Y:S02]  /*45e0*/  @!P2 ISETP.GE.AND P3, PT, R149, UR19, PT ;  /* 0x000000139500ac0c */ /* 0x000fe4000bf66270 */
[----:B------:R-:W-:Y:S02]  /*45f0*/  @!P2 ISETP.GE.AND P0, PT, R206, UR19, PT ;  /* 0x00000013ce00ac0c */ /* 0x000fe4000bf06270 */
[C---:B------:R-:W-:Y:S02]  /*4600*/  @!P2 ISETP.GE.AND P1, PT, R4.reuse, UR19, PT ;  /* 0x000000130400ac0c */ /* 0x040fe4000bf26270 */
[C---:B------:R-:W-:Y:S02]  /*4610*/  @!P2 IADD3 R145, PT, PT, R4.reuse, 0x1, RZ ;  /* 0x000000010491a810 */ /* 0x040fe40007ffe0ff */
[C---:B------:R-:W-:Y:S02]  /*4620*/  @!P2 IADD3 R149, PT, PT, R4.reuse, 0x1, RZ ;  /* 0x000000010495a810 */ /* 0x040fe40007ffe0ff */
[----:B------:R-:W-:-:S02]  /*4630*/  @!P2 IADD3 R148, PT, PT, R4, 0x2, RZ ;  /* 0x000000020494a810 */ /* 0x000fc40007ffe0ff */
[----:B------:R-:W-:Y:S02]  /*4640*/  @!P2 FSEL R24, R24, RZ, !P5 ;  /* 0x000000ff1818a208 */ /* 0x000fe40006800000 */
[----:B------:R-:W-:Y:S02]  /*4650*/  @!P2 FSEL R32, R32, RZ, !P0 ;  /* 0x000000ff2020a208 */ /* 0x000fe40004000000 */
[----:B------:R-:W-:Y:S02]  /*4660*/  @!P2 FSEL R33, R33, RZ, !P1 ;  /* 0x000000ff2121a208 */ /* 0x000fe40004800000 */
[----:B------:R-:W-:Y:S02]  /*4670*/  @!P2 FSEL R35, R35, RZ, !P6 ;  /* 0x000000ff2323a208 */ /* 0x000fe40007000000 */
[----:B------:R-:W-:Y:S02]  /*4680*/  @!P2 FSEL R39, R39, RZ, !P3 ;  /* 0x000000ff2727a208 */ /* 0x000fe40005800000 */
[----:B------:R-:W-:-:S02]  /*4690*/  @!P2 ISETP.GE.AND P5, PT, R145, UR19, PT ;  /* 0x000000139100ac0c */ /* 0x000fc4000bfa6270 */
[----:B------:R-:W-:Y:S01]  /*46a0*/  @!P2 ISETP.GE.AND P0, PT, R149, UR19, PT ;  /* 0x000000139500ac0c */ /* 0x000fe2000bf06270 */
[----:B------:R-:W3:Y:S01]  /*46b0*/  LDG.E.128.CONSTANT R144, desc[UR12][R204.64+0x4200] ;  /* 0x0042000ccc907981 */ /* 0x000ee2000c1e9d00 */
[----:B------:R-:W-:Y:S02]  /*46c0*/  @!P2 ISETP.GE.AND P1, PT, R148, UR19, PT ;  /* 0x000000139400ac0c */ /* 0x000fe4000bf26270 */
[C---:B------:R-:W-:Y:S01]  /*46d0*/  @!P2 ISETP.GE.AND P6, PT, R4.reuse, UR19, PT ;  /* 0x000000130400ac0c */ /* 0x040fe2000bfc6270 */
[----:B------:R-:W3:Y:S01]  /*46e0*/  LDG.E.128.CONSTANT R148, desc[UR12][R204.64+0x4400] ;  /* 0x0044000ccc947981 */ /* 0x000ee2000c1e9d00 */
[C---:B------:R-:W-:Y:S02]  /*46f0*/  @!P2 ISETP.GE.AND P3, PT, R4.reuse, UR19, PT ;  /* 0x000000130400ac0c */ /* 0x040fe4000bf66270 */
[C---:B------:R-:W-:Y:S02]  /*4700*/  @!P2 IADD3 R152, PT, PT, R4.reuse, 0x2, RZ ;  /* 0x000000020498a810 */ /* 0x040fe40007ffe0ff */
[----:B------:R-:W-:-:S02]  /*4710*/  @!P2 IADD3 R156, PT, PT, R4, 0x2, RZ ;  /* 0x00000002049ca810 */ /* 0x000fc40007ffe0ff */
[----:B------:R-:W-:Y:S02]  /*4720*/  @!P2 FSEL R34, R34, RZ, !P5 ;  /* 0x000000ff2222a208 */ /* 0x000fe40006800000 */
[----:B------:R-:W-:Y:S02]  /*4730*/  @!P2 FSEL R37, R37, RZ, !P6 ;  /* 0x000000ff2525a208 */ /* 0x000fe40007000000 */
        /* <DEDUP_REMOVED lines=8> */
[----:B------:R-:W-:Y:S02]  /*47c0*/  @!P2 ISETP.GE.AND P0, PT, R206, UR19, PT ;  /* 0x00000013ce00ac0c */ /* 0x000fe4000bf06270 */
[----:B------:R-:W-:-:S02]  /*47d0*/  @!P2 ISETP.GE.AND P1, PT, R4, UR19, PT ;  /* 0x000000130400ac0c */ /* 0x000fc4000bf26270 */
[C---:B------:R-:W-:Y:S02]  /*47e0*/  @!P2 IADD3 R153, PT, PT, R4.reuse, 0x1, RZ ;  /* 0x000000010499a810 */ /* 0x040fe40007ffe0ff */
[C---:B------:R-:W-:Y:S02]  /*47f0*/  @!P2 IADD3 R157, PT, PT, R4.reuse, 0x1, RZ ;  /* 0x00000001049da810 */ /* 0x040fe40007ffe0ff */
[C---:B------:R-:W-:Y:S02]  /*4800*/  @!P2 IADD3 R161, PT, PT, R4.reuse, 0x1, RZ ;  /* 0x0000000104a1a810 */ /* 0x040fe40007ffe0ff */
[----:B------:R-:W-:Y:S02]  /*4810*/  @!P2 IADD3 R160, PT, PT, R4, 0x2, RZ ;  /* 0x0000000204a0a810 */ /* 0x000fe40007ffe0ff */
[----:B------:R-:W-:Y:S02]  /*4820*/  @!P2 FSEL R36, R36, RZ, !P5 ;  /* 0x000000ff2424a208 */ /* 0x000fe40006800000 */
[----:B------:R-:W-:-:S02]  /*4830*/  @!P2 FSEL R40, R40, RZ, !P4 ;  /* 0x000000ff2828a208 */ /* 0x000fc40006000000 */
[----:B------:R-:W-:Y:S02]  /*4840*/  @!P2 FSEL R44, R44, RZ, !P0 ;  /* 0x000000ff2c2ca208 */ /* 0x000fe40004000000 */
[----:B------:R-:W-:Y:S02]  /*4850*/  @!P2 FSEL R45, R45, RZ, !P1 ;  /* 0x000000ff2d2da208 */ /* 0x000fe40004800000 */
[----:B------:R-:W-:Y:S02]  /*4860*/  @!P2 FSEL R47, R47, RZ, !P6 ;  /* 0x000000ff2f2fa208 */ /* 0x000fe40007000000 */
[----:B------:R-:W-:Y:S02]  /*4870*/  @!P2 FSEL R51, R51, RZ, !P3 ;  /* 0x000000ff3333a208 */ /* 0x000fe40005800000 */
[----:B------:R-:W-:Y:S02]  /*4880*/  @!P2 ISETP.GE.AND P5, PT, R153, UR19, PT ;  /* 0x000000139900ac0c */ /* 0x000fe4000bfa6270 */
[----:B------:R-:W-:Y:S01]  /*4890*/  @!P2 ISETP.GE.AND P4, PT, R157, UR19, PT ;  /* 0x000000139d00ac0c */ /* 0x000fe2000bf86270 */
[----:B------:R-:W3:Y:S01]  /*48a0*/  LDG.E.128.CONSTANT R152, desc[UR12][R204.64+0x4600] ;  /* 0x0046000ccc987981 */ /* 0x000ee2000c1e9d00 */
[----:B------:R-:W-:-:S02]  /*48b0*/  @!P2 ISETP.GE.AND P0, PT, R161, UR19, PT ;  /* 0x00000013a100ac0c */ /* 0x000fc4000bf06270 */
[----:B------:R-:W-:Y:S01]  /*48c0*/  @!P2 ISETP.GE.AND P1, PT, R160, UR19, PT ;  /* 0x00000013a000ac0c */ /* 0x000fe2000bf26270 */
[----:B------:R-:W3:Y:S01]  /*48d0*/  LDG.E.128.CONSTANT R156, desc[UR12][R204.64+0x4800] ;  /* 0x0048000ccc9c7981 */ /* 0x000ee2000c1e9d00 */
[C---:B------:R-:W-:Y:S02]  /*48e0*/  @!P2 ISETP.GE.AND P6, PT, R4.reuse, UR19, PT ;  /* 0x000000130400ac0c */ /* 0x040fe4000bfc6270 */
[C---:B------:R-:W-:Y:S02]  /*48f0*/  @!P2 ISETP.GE.AND P3, PT, R4.reuse, UR19, PT ;  /* 0x000000130400ac0c */ /* 0x040fe4000bf66270 */
        /* <DEDUP_REMOVED lines=11> */
[----:B------:R-:W-:Y:S02]  /*49b0*/  @!P2 ISETP.GE.AND P0, PT, R206, UR19, PT ;  /* 0x00000013ce00ac0c */ /* 0x000fe4000bf06270 */
[C---:B------:R-:W-:Y:S02]  /*49c0*/  @!P2 ISETP.GE.AND P1, PT, R4.reuse, UR19, PT ;  /* 0x000000130400ac0c */ /* 0x040fe4000bf26270 */
[C---:B------:R-:W-:Y:S02]  /*49d0*/  @!P2 IADD3 R160, PT, PT, R4.reuse, 0x1, RZ ;  /* 0x0000000104a0a810 */ /* 0x040fe40007ffe0ff */
[----:B------:R-:W-:-:S02]  /*49e0*/  @!P2 IADD3 R165, PT, PT, R4, 0x1, RZ ;  /* 0x0000000104a5a810 */ /* 0x000fc40007ffe0ff */
[C---:B------:R-:W-:Y:S02]  /*49f0*/  @!P2 IADD3 R164, PT, PT, R4.reuse, 0x1, RZ ;  /* 0x0000000104a4a810 */ /* 0x040fe40007ffe0ff */
[----:B------:R-:W-:Y:S02]  /*4a00*/  @!P2 IADD3 R168, PT, PT, R4, 0x2, RZ ;  /* 0x0000000204a8a810 */ /* 0x000fe40007ffe0ff */
[----:B------:R-:W-:Y:S02]  /*4a10*/  @!P2 FSEL R48, R48, RZ, !P5 ;  /* 0x000000ff3030a208 */ /* 0x000fe40006800000 */
[----:B------:R-:W-:Y:S02]  /*4a20*/  @!P2 FSEL R52, R52, RZ, !P4 ;  /* 0x000000ff3434a208 */ /* 0x000fe40006000000 */
[----:B------:R-:W-:Y:S02]  /*4a30*/  @!P2 FSEL R56, R56, RZ, !P0 ;  /* 0x000000ff3838a208 */ /* 0x000fe40004000000 */
[----:B------:R-:W-:-:S02]  /*4a40*/  @!P2 FSEL R57, R57, RZ, !P1 ;  /* 0x000000ff3939a208 */ /* 0x000fc40004800000 */
[----:B------:R-:W-:Y:S02]  /*4a50*/  @!P2 FSEL R59, R59, RZ, !P6 ;  /* 0x000000ff3b3ba208 */ /* 0x000fe40007000000 */
[----:B------:R-:W-:Y:S02]  /*4a60*/  @!P2 ISETP.GE.AND P5, PT, R160, UR19, PT ;  /* 0x00000013a000ac0c */ /* 0x000fe4000bfa6270 */
[----:B------:R-:W-:Y:S01]  /*4a70*/  @!P2 ISETP.GE.AND P4, PT, R165, UR19, PT ;  /* 0x00000013a500ac0c */ /* 0x000fe2000bf86270 */
[----:B------:R-:W3:Y:S01]  /*4a80*/  LDG.E.128.CONSTANT R160, desc[UR12][R204.64+0x4a00] ;  /* 0x004a000ccca07981 */ /* 0x000ee2000c1e9d00 */
[----:B------:R-:W-:Y:S02]  /*4a90*/  @!P2 ISETP.GE.AND P0, PT, R164, UR19, PT ;  /* 0x00000013a400ac0c */ /* 0x000fe4000bf06270 */
[----:B------:R-:W-:Y:S01]  /*4aa0*/  @!P2 ISETP.GE.AND P1, PT, R168, UR19, PT ;  /* 0x00000013a800ac0c */ /* 0x000fe2000bf26270 */
[----:B------:R-:W3:Y:S01]  /*4ab0*/  LDG.E.128.CONSTANT R164, desc[UR12][R204.64+0x4c00] ;  /* 0x004c000ccca47981 */ /* 0x000ee2000c1e9d00 */
[----:B------:R-:W-:-:S02]  /*4ac0*/  @!P2 ISETP.GE.AND P6, PT, R4, UR19, PT ;  /* 0x000000130400ac0c */ /* 0x000fc4000bfc6270 */
        /* <DEDUP_REMOVED lines=24> */
[C---:B------:R-:W-:Y:S01]  /*4c50*/  @!P2 ISETP.GE.AND P3, PT, R172.reuse, UR19, PT ;  /* 0x00000013ac00ac0c */ /* 0x040fe2000bf66270 */
[----:B------:R-:W3:Y:S01]  /*4c60*/  LDG.E.128.CONSTANT R168, desc[UR12][R204.64+0x4e00] ;  /* 0x004e000ccca87981 */ /* 0x000ee2000c1e9d00 */
[----:B------:R-:W-:Y:S02]  /*4c70*/  @!P2 ISETP.GE.AND P0, PT, R173, UR19, PT ;  /* 0x00000013ad00ac0c */ /* 0x000fe4000bf06270 */
[----:B------:R-:W-:Y:S02]  /*4c80*/  @!P2 ISETP.GE.AND P1, PT, R172, UR19, PT ;  /* 0x00000013ac00ac0c */ /* 0x000fe4000bf26270 */
[----:B------:R-:W-:Y:S02]  /*4c90*/  @!P2 ISETP.GE.AND P6, PT, R4, UR19, PT ;  /* 0x000000130400ac0c */ /* 0x000fe4000bfc6270 */
        /* <DEDUP_REMOVED lines=18> */
[C---:B------:R-:W-:Y:S02]  /*4dc0*/  @!P2 ISETP.GE.AND P5, PT, R173.reuse, UR19, PT ;  /* 0x00000013ad00ac0c */ /* 0x040fe4000bfa6270 */
[----:B------:R-:W-:-:S02]  /*4dd0*/  @!P2 ISETP.GE.AND P4, PT, R173, UR19, PT ;  /* 0x00000013ad00ac0c */ /* 0x000fc4000bf86270 */
[C---:B------:R-:W-:Y:S02]  /*4de0*/  @!P2 ISETP.GE.AND P3, PT, R172.reuse, UR19, PT ;  /* 0x00000013ac00ac0c */ /* 0x040fe4000bf66270 */
        /* <DEDUP_REMOVED lines=89> */
[----:B------:R-:W-:Y:S02]  /*5380*/  @!P2 IADD3 R177, PT, PT, R4, 0x1, RZ ;  /* 0x0000000104b1a810 */ /* 0x000fe40007ffe0ff */
[----:B------:R-:W-:Y:S02]  /*5390*/  @!P2 FSEL R120, R120, RZ, !P5 ;  /* 0x000000ff7878a208 */ /* 0x000fe40006800000 */
[----:B------:R-:W-:Y:S02]  /*53a0*/  @!P2 FSEL R124, R124, RZ, !P4 ;  /* 0x000000ff7c7ca208 */ /* 0x000fe40006000000 */
[----:B------:R-:W-:Y:S02]  /*53b0*/  @!P2 FSEL R125, R125, RZ, !P3 ;  /* 0x000000ff7d7da208 */ /* 0x000fe40005800000 */
[----:B------:R-:W-:Y:S02]  /*53c0*/  @!P2 FSEL R128, R128, RZ, !P0 ;  /* 0x000000ff8080a208 */ /* 0x000fe40004000000 */
[----:B------:R-:W-:-:S02]  /*53d0*/  @!P2 FSEL R129, R129, RZ, !P1 ;  /* 0x000000ff8181a208 */ /* 0x000fc40004800000 */
[----:B------:R-:W-:Y:S02]  /*53e0*/  @!P2 ISETP.GE.AND P5, PT, R173, UR19, PT ;  /* 0x00000013ad00ac0c */ /* 0x000fe4000bfa6270 */
[----:B------:R-:W-:Y:S02]  /*53f0*/  @!P2 ISETP.GE.AND P4, PT, R172, UR19, PT ;  /* 0x00000013ac00ac0c */ /* 0x000fe4000bf86270 */
[C---:B------:R-:W-:Y:S01]  /*5400*/  @!P2 ISETP.GE.AND P3, PT, R176.reuse, UR19, PT ;  /* 0x00000013b000ac0c */ /* 0x040fe2000bf66270 */
[----:B------:R-:W0:Y:S01]  /*5410*/  LDS.128 R172, [R246] ;  /* 0x00000000f6ac7984 */ /* 0x000e220000000c00 */
[----:B------:R-:W-:Y:S02]  /*5420*/  @!P2 ISETP.GE.AND P0, PT, R177, UR19, PT ;  /* 0x00000013b100ac0c */ /* 0x000fe4000bf06270 */
[----:B------:R-:W-:Y:S02]  /*5430*/  @!P2 ISETP.GE.AND P1, PT, R176, UR19, PT ;  /* 0x00000013b000ac0c */ /* 0x000fe4000bf26270 */
[----:B------:R-:W-:-:S02]  /*5440*/  @!P2 FSEL R130, R130, RZ, !P5 ;  /* 0x000000ff8282a208 */ /* 0x000fc40006800000 */
[----:B------:R-:W-:Y:S02]  /*5450*/  @!P2 FSEL R131, R131, RZ, !P6 ;  /* 0x000000ff8383a208 */ /* 0x000fe40007000000 */
[----:B--2---:R-:W-:Y:S02]  /*5460*/  @!P2 FSEL R134, R134, RZ, !P4 ;  /* 0x000000ff8686a208 */ /* 0x004fe40006000000 */
[----:B------:R-:W-:Y:S02]  /*5470*/  @!P2 FSEL R135, R135, RZ, !P3 ;  /* 0x000000ff8787a208 */ /* 0x000fe40005800000 */
[----:B----4-:R-:W-:Y:S02]  /*5480*/  @!P2 FSEL R138, R138, RZ, !P0 ;  /* 0x000000ff8a8aa208 */ /* 0x010fe40004000000 */
[----:B------:R-:W-:Y:S02]  /*5490*/  @!P2 FSEL R139, R139, RZ, !P1 ;  /* 0x000000ff8b8ba208 */ /* 0x000fe40004800000 */
[----:B------:R-:W-:-:S02]  /*54a0*/  @!P2 ISETP.GE.AND P5, PT, R206, UR19, PT ;  /* 0x00000013ce00ac0c */ /* 0x000fc4000bfa6270 */
[----:B------:R-:W-:Y:S02]  /*54b0*/  @!P2 ISETP.GE.AND P6, PT, R4, UR19, PT ;  /* 0x000000130400ac0c */ /* 0x000fe4000bfc6270 */
[----:B------:R-:W-:Y:S02]  /*54c0*/  @!P2 ISETP.GE.AND P4, PT, R206, UR19, PT ;  /* 0x00000013ce00ac0c */ /* 0x000fe4000bf86270 */
[----:B------:R-:W-:Y:S02]  /*54d0*/  @!P2 ISETP.GE.AND P3, PT, R4, UR19, PT ;  /* 0x000000130400ac0c */ /* 0x000fe4000bf66270 */
[----:B------:R-:W-:Y:S02]  /*54e0*/  @!P2 ISETP.GE.AND P0, PT, R206, UR19, PT ;  /* 0x00000013ce00ac0c */ /* 0x000fe4000bf06270 */
[----:B------:R-:W-:Y:S02]  /*54f0*/  @!P2 ISETP.GE.AND P1, PT, R4, UR19, PT ;  /* 0x000000130400ac0c */ /* 0x000fe4000bf26270 */
[----:B------:R-:W-:-:S02]  /*5500*/  @!P2 FSEL R132, R132, RZ, !P5 ;  /* 0x000000ff8484a208 */ /* 0x000fc40006800000 */
[----:B------:R-:W-:Y:S02]  /*5510*/  @!P2 FSEL R133, R133, RZ, !P6 ;  /* 0x000000ff8585a208 */ /* 0x000fe40007000000 */
[----:B------:R-:W-:Y:S02]  /*5520*/  @!P2 FSEL R136, R136, RZ, !P4 ;  /* 0x000000ff8888a208 */ /* 0x000fe40006000000 */
[----:B------:R-:W-:Y:S02]  /*5530*/  @!P2 FSEL R137, R137, RZ, !P3 ;  /* 0x000000ff8989a208 */ /* 0x000fe40005800000 */
[----:B-----5:R-:W-:Y:S02]  /*5540*/  @!P2 FSEL R140, R140, RZ, !P0 ;  /* 0x000000ff8c8ca208 */ /* 0x020fe40004000000 */
[----:B------:R-:W-:Y:S02]  /*5550*/  @!P2 FSEL R141, R141, RZ, !P1 ;  /* 0x000000ff8d8da208 */ /* 0x000fe40004800000 */
[----:B------:R-:W-:-:S02]  /*5560*/  @!P2 ISETP.GE.AND P5, PT, R177, UR19, PT ;  /* 0x00000013b100ac0c */ /* 0x000fc4000bfa6270 */
[C---:B------:R-:W-:Y:S02]  /*5570*/  @!P2 ISETP.GE.AND P6, PT, R176.reuse, UR19, PT ;  /* 0x00000013b000ac0c */ /* 0x040fe4000bfc6270 */
[C---:B------:R-:W-:Y:S02]  /*5580*/  @!P2 ISETP.GE.AND P4, PT, R177.reuse, UR19, PT ;  /* 0x00000013b100ac0c */ /* 0x040fe4000bf86270 */
[C---:B------:R-:W-:Y:S02]  /*5590*/  @!P2 ISETP.GE.AND P3, PT, R176.reuse, UR19, PT ;  /* 0x00000013b000ac0c */ /* 0x040fe4000bf66270 */
[----:B------:R-:W-:Y:S02]  /*55a0*/  @!P2 ISETP.GE.AND P0, PT, R177, UR19, PT ;  /* 0x00000013b100ac0c */ /* 0x000fe4000bf06270 */
[----:B------:R-:W-:Y:S02]  /*55b0*/  @!P2 ISETP.GE.AND P1, PT, R176, UR19, PT ;  /* 0x00000013b000ac0c */ /* 0x000fe4000bf26270 */
[----:B------:R-:W-:Y:S01]  /*55c0*/  @!P2 IADD3 R180, PT, PT, R4, 0x1, RZ ;  /* 0x0000000104b4a810 */ /* 0x000fe20007ffe0ff */
[----:B------:R-:W2:Y:S01]  /*55d0*/  LDG.E.128.CONSTANT R176, desc[UR12][R204.64+0x5000] ;  /* 0x0050000cccb07981 */ /* 0x000ea2000c1e9d00 */
[----:B------:R-:W-:-:S02]  /*55e0*/  @!P2 FSEL R143, R143, RZ, !P6 ;  /* 0x000000ff8f8fa208 */ /* 0x000fc40007000000 */
[----:B------:R-:W-:Y:S02]  /*55f0*/  @!P2 ISETP.GE.AND P6, PT, R180, UR19, PT ;  /* 0x00000013b400ac0c */ /* 0x000fe4000bfc6270 */
[----:B------:R-:W4:Y:S01]  /*5600*/  LDG.E.128.CONSTANT R180, desc[UR12][R204.64+0x5200] ;  /* 0x0052000cccb47981 */ /* 0x000f22000c1e9d00 */
[----:B------:R-:W-:Y:S01]  /*5610*/  @!P2 FSEL R142, R142, RZ, !P5 ;  /* 0x000000ff8e8ea208 */ /* 0x000fe20006800000 */
[----:B0-----:R-:W-:Y:S01]  /*5620*/  FMUL.FTZ R185, R173, R185 ;  /* 0x000000b9adb97220 */ /* 0x001fe20000410000 */
[----:B------:R-:W-:-:S03]  /*5630*/  @!P2 ISETP.GE.AND P5, PT, R206, UR19, PT ;  /* 0x00000013ce00ac0c */ /* 0x000fc6000bfa6270 */
[----:B------:R-:W-:Y:S01]  /*5640*/  FFMA.FTZ R185, R172, R184, R185 ;  /* 0x000000b8acb97223 */ /* 0x000fe200000100b9 */
[----:B---3--:R-:W-:Y:S02]  /*5650*/  @!P2 FSEL R144, R144, RZ, !P5 ;  /* 0x000000ff9090a208 */ /* 0x008fe40006800000 */
[C---:B------:R-:W-:Y:S02]  /*5660*/  @!P2 ISETP.GE.AND P5, PT, R4.reuse, UR19, PT ;  /* 0x000000130400ac0c */ /* 0x040fe4000bfa6270 */
[----:B------:R-:W-:Y:S02]  /*5670*/  @!P2 IADD3 R184, PT, PT, R4, 0x2, RZ ;  /* 0x0000000204b8a810 */ /* 0x000fe40007ffe0ff */
[----:B------:R-:W-:Y:S02]  /*5680*/  @!P2 FSEL R145, R145, RZ, !P5 ;  /* 0x000000ff9191a208 */ /* 0x000fe40006800000 */
[----:B------:R-:W-:Y:S02]  /*5690*/  @!P2 FSEL R146, R146, RZ, !P4 ;  /* 0x000000ff9292a208 */ /* 0x000fe40006000000 */
[----:B------:R-:W-:-:S02]  /*56a0*/  @!P2 ISETP.GE.AND P5, PT, R184, UR19, PT ;  /* 0x00000013b800ac0c */ /* 0x000fc4000bfa6270 */
        /* <DEDUP_REMOVED lines=9> */
[----:B------:R-:W-:Y:S01]  /*5740*/  @!P2 FSEL R150, R150, RZ, !P0 ;  /* 0x000000ff9696a208 */ /* 0x000fe20004000000 */
[----:B------:R-:W-:Y:S01]  /*5750*/  FFMA.FTZ R186, R174, R186, R185 ;  /* 0x000000baaeba7223 */ /* 0x000fe200000100b9 */
[----:B------:R-:W-:Y:S02]  /*5760*/  @!P2 IADD3 R184, PT, PT, R4, 0x1, RZ ;  /* 0x0000000104b8a810 */ /* 0x000fe40007ffe0ff */
[----:B------:R-:W-:-:S02]  /*5770*/  @!P2 ISETP.GE.AND P0, PT, R206, UR19, PT ;  /* 0x00000013ce00ac0c */ /* 0x000fc4000bf06270 */
[----:B------:R-:W-:Y:S01]  /*5780*/  @!P2 FSEL R151, R151, RZ, !P1 ;  /* 0x000000ff9797a208 */ /* 0x000fe20004800000 */
[----:B------:R-:W-:Y:S01]  /*5790*/  FFMA.FTZ R186, R175, R187, R186 ;  /* 0x000000bbafba7223 */ /* 0x000fe200000100ba */
[----:B------:R-:W-:Y:S02]  /*57a0*/  @!P2 ISETP.GE.AND P1, PT, R184, UR19, PT ;  /* 0x00000013b800ac0c */ /* 0x000fe4000bf26270 */
[----:B------:R-:W-:Y:S02]  /*57b0*/  @!P2 FSEL R152, R152, RZ, !P0 ;  /* 0x000000ff9898a208 */ /* 0x000fe40004000000 */
[----:B------:R-:W-:Y:S02]  /*57c0*/  @!P2 FSEL R154, R154, RZ, !P6 ;  /* 0x000000ff9a9aa208 */ /* 0x000fe40007000000 */
[----:B------:R-:W-:Y:S02]  /*57d0*/  @!P2 FSEL R155, R155, RZ, !P5 ;  /* 0x000000ff9b9ba208 */ /* 0x000fe40006800000 */
[----:B------:R-:W-:-:S02]  /*57e0*/  @!P2 ISETP.GE.AND P0, PT, R4, UR19, PT ;  /* 0x000000130400ac0c */ /* 0x000fc4000bf06270 */
[----:B------:R-:W-:Y:S02]  /*57f0*/  @!P2 IADD3 R184, PT, PT, R4, 0x2, RZ ;  /* 0x0000000204b8a810 */ /* 0x000fe40007ffe0ff */
[----:B------:R-:W-:Y:S02]  /*5800*/  @!P2 ISETP.GE.AND P6, PT, R206, UR19, PT ;  /* 0x00000013ce00ac0c */ /* 0x000fe4000bfc6270 */
[C---:B------:R-:W-:Y:S02]  /*5810*/  @!P2 ISETP.GE.AND P5, PT, R4.reuse, UR19, PT ;  /* 0x000000130400ac0c */ /* 0x040fe4000bfa6270 */
[----:B------:R-:W-:Y:S01]  /*5820*/  @!P2 IADD3 R185, PT, PT, R4, 0x1, RZ ;  /* 0x0000000104b9a810 */ /* 0x000fe20007ffe0ff */
[----:B------:R-:W-:Y:S01]  /*5830*/  FADD.FTZ R245, R186, R245 ;  /* 0x000000f5baf57221 */ /* 0x000fe20000010000 */
[----:B------:R-:W-:Y:S02]  /*5840*/  @!P2 FSEL R153, R153, RZ, !P0 ;  /* 0x000000ff9999a208 */ /* 0x000fe40004000000 */
[----:B------:R-:W-:-:S02]  /*5850*/  @!P2 FSEL R156, R156, RZ, !P6 ;  /* 0x000000ff9c9ca208 */ /* 0x000fc40007000000 */
[----:B------:R-:W-:Y:S02]  /*5860*/  @!P2 FSEL R157, R157, RZ, !P5 ;  /* 0x000000ff9d9da208 */ /* 0x000fe40006800000 */
[C---:B------:R-:W-:Y:S02]  /*5870*/  @!P2 ISETP.GE.AND P0, PT, R184.reuse, UR19, PT ;  /* 0x00000013b800ac0c */ /* 0x040fe4000bf06270 */
[----:B------:R-:W-:Y:S02]  /*5880*/  @!P2 ISETP.GE.AND P6, PT, R185, UR19, PT ;  /* 0x00000013b900ac0c */ /* 0x000fe4000bfc6270 */
[----:B------:R-:W-:Y:S02]  /*5890*/  @!P2 ISETP.GE.AND P5, PT, R184, UR19, PT ;  /* 0x00000013b800ac0c */ /* 0x000fe4000bfa6270 */
[----:B------:R-:W3:Y:S01]  /*58a0*/  LDG.E.128.CONSTANT R184, desc[UR12][R204.64+0x5400] ;  /* 0x0054000cccb87981 */ /* 0x000ee2000c1e9d00 */
[----:B------:R-:W-:Y:S01]  /*58b0*/  FMUL.FTZ R17, R173, R17 ;  /* 0x00000011ad117220 */ /* 0x000fe20000410000 */
[----:B------:R-:W-:-:S02]  /*58c0*/  @!P2 FSEL R158, R158, RZ, !P3 ;  /* 0x000000ff9e9ea208 */ /* 0x000fc40005800000 */
[----:B------:R-:W-:Y:S01]  /*58d0*/  @!P2 ISETP.GE.AND P3, PT, R206, UR19, PT ;  /* 0x00000013ce00ac0c */ /* 0x000fe2000bf66270 */
[----:B------:R-:W-:Y:S01]  /*58e0*/  FFMA.FTZ R17, R172, R16, R17 ;  /* 0x00000010ac117223 */ /* 0x000fe20000010011 */
[----:B------:R-:W-:Y:S02]  /*58f0*/  @!P2 IADD3 R16, PT, PT, R4, 0x1, RZ ;  /* 0x000000010410a810 */ /* 0x000fe40007ffe0ff */
[----:B------:R-:W-:Y:S02]  /*5900*/  @!P2 FSEL R159, R159, RZ, !P4 ;  /* 0x000000ff9f9fa208 */ /* 0x000fe40006000000 */
[----:B------:R-:W-:Y:S02]  /*5910*/  @!P2 FSEL R160, R160, RZ, !P3 ;  /* 0x000000ffa0a0a208 */ /* 0x000fe40005800000 */
[----:B------:R-:W-:Y:S02]  /*5920*/  @!P2 ISETP.GE.AND P4, PT, R16, UR19, PT ;  /* 0x000000131000ac0c */ /* 0x000fe4000bf86270 */
[----:B------:R-:W-:-:S02]  /*5930*/  @!P2 ISETP.GE.AND P3, PT, R4, UR19, PT ;  /* 0x000000130400ac0c */ /* 0x000fc4000bf66270 */
[----:B------:R-:W-:Y:S02]  /*5940*/  @!P2 IADD3 R16, PT, PT, R4, 0x2, RZ ;  /* 0x000000020410a810 */ /* 0x000fe40007ffe0ff */
[----:B------:R-:W-:Y:S02]  /*5950*/  @!P2 FSEL R161, R161, RZ, !P3 ;  /* 0x000000ffa1a1a208 */ /* 0x000fe40005800000 */
[----:B------:R-:W-:Y:S02]  /*5960*/  @!P2 FSEL R162, R162, RZ, !P1 ;  /* 0x000000ffa2a2a208 */ /* 0x000fe40004800000 */
[----:B------:R-:W-:Y:S02]  /*5970*/  @!P2 ISETP.GE.AND P3, PT, R16, UR19, PT ;  /* 0x000000131000ac0c */ /* 0x000fe4000bf66270 */
        /* <DEDUP_REMOVED lines=20> */
[----:B------:R-:W-:Y:S02]  /*5ac0*/  @!P2 IADD3 R16, PT, PT, R4, 0x2, RZ ;  /* 0x000000020410a810 */ /* 0x000fe40007ffe0ff */
[----:B------:R-:W-:Y:S02]  /*5ad0*/  @!P2 FSEL R169, R169, RZ, !P6 ;  /* 0x000000ffa9a9a208 */ /* 0x000fe40007000000 */
[----:B------:R-:W-:Y:S02]  /*5ae0*/  @!P2 ISETP.GE.AND P6, PT, R16, UR19, PT ;  /* 0x000000131000ac0c */ /* 0x000fe4000bfc6270 */
[----:B--2---:R-:W-:Y:S02]  /*5af0*/  @!P2 FSEL R176, R176, RZ, !P4 ;  /* 0x000000ffb0b0a208 */ /* 0x004fe40006000000 */
[----:B------:R-:W-:Y:S02]  /*5b00*/  @!P2 FSEL R177, R177, RZ, !P3 ;  /* 0x000000ffb1b1a208 */ /* 0x000fe40005800000 */
[----:B------:R-:W-:-:S02]  /*5b10*/  @!P2 ISETP.GE.AND P4, PT, R206, UR19, PT ;  /* 0x00000013ce00ac0c */ /* 0x000fc4000bf86270 */
[----:B------:R-:W-:Y:S02]  /*5b20*/  @!P2 ISETP.GE.AND P3, PT, R4, UR19, PT ;  /* 0x000000130400ac0c */ /* 0x000fe4000bf66270 */
[----:B------:R-:W-:Y:S02]  /*5b30*/  @!P2 FSEL R178, R178, RZ, !P0 ;  /* 0x000000ffb2b2a208 */ /* 0x000fe40004000000 */
[----:B------:R-:W-:Y:S02]  /*5b40*/  @!P2 FSEL R179, R179, RZ, !P1 ;  /* 0x000000ffb3b3a208 */ /* 0x000fe40004800000 */
[----:B----4-:R-:W-:Y:S02]  /*5b50*/  @!P2 FSEL R180, R180, RZ, !P4 ;  /* 0x000000ffb4b4a208 */ /* 0x010fe40006000000 */
[----:B------:R-:W-:Y:S02]  /*5b60*/  @!P2 FSEL R181, R181, RZ, !P3 ;  /* 0x000000ffb5b5a208 */ /* 0x000fe40005800000 */
[----:B------:R-:W-:-:S02]  /*5b70*/  @!P2 FSEL R182, R182, RZ, !P5 ;  /* 0x000000ffb6b6a208 */ /* 0x000fc40006800000 */
[----:B------:R-:W-:Y:S02]  /*5b80*/  @!P2 FSEL R183, R183, RZ, !P6 ;  /* 0x000000ffb7b7a208 */ /* 0x000fe40007000000 */
[C---:B------:R-:W-:Y:S02]  /*5b90*/  @!P2 ISETP.GE.AND P0, PT, R206.reuse, UR19, PT ;  /* 0x00000013ce00ac0c */ /* 0x040fe4000bf06270 */
[C---:B------:R-:W-:Y:S02]  /*5ba0*/  @!P2 ISETP.GE.AND P1, PT, R206.reuse, UR19, PT ;  /* 0x00000013ce00ac0c */ /* 0x040fe4000bf26270 */
[C---:B------:R-:W-:Y:S02]  /*5bb0*/  @!P2 ISETP.GE.AND P4, PT, R206.reuse, UR19, PT ;  /* 0x00000013ce00ac0c */ /* 0x040fe4000bf86270 */
[C---:B------:R-:W-:Y:S02]  /*5bc0*/  @!P2 ISETP.GE.AND P3, PT, R206.reuse, UR19, PT ;  /* 0x00000013ce00ac0c */ /* 0x040fe4000bf66270 */
[----:B------:R-:W-:-:S02]  /*5bd0*/  @!P2 ISETP.GE.AND P5, PT, R206, UR19, PT ;  /* 0x00000013ce00ac0c */ /* 0x000fc4000bfa6270 */
[----:B------:R-:W-:Y:S02]  /*5be0*/  @!P2 ISETP.GE.AND P6, PT, R206, UR19, PT ;  /* 0x00000013ce00ac0c */ /* 0x000fe4000bfc6270 */
[----:B------:R-:W2:Y:S01]  /*5bf0*/  LDG.E.128.CONSTANT R204, desc[UR12][R204.64+0x5e00] ;  /* 0x005e000ccccc7981 */ /* 0x000ea2000c1e9d00 */
[----:B------:R-:W-:Y:S01]  /*5c00*/  FFMA.FTZ R18, R174, R18, R17 ;  /* 0x00000012ae127223 */ /* 0x000fe20000010011 */
[----:B------:R-:W-:Y:S02]  /*5c10*/  @!P2 IADD3 R17, PT, PT, R4, 0x1, RZ ;  /* 0x000000010411a810 */ /* 0x000fe40007ffe0ff */
[----:B------:R-:W-:Y:S02]  /*5c20*/  @!P2 FSEL R188, R188, RZ, !P1 ;  /* 0x000000ffbcbca208 */ /* 0x000fe40004800000 */
[----:B------:R-:W-:-:S04]  /*5c30*/  @!P2 ISETP.GE.AND P1, PT, R4, UR19, PT ;  /* 0x000000130400ac0c */ /* 0x000fc8000bf26270 */
[----:B------:R-:W-:Y:S02]  /*5c40*/  @!P2 FSEL R189, R189, RZ, !P1 ;  /* 0x000000ffbdbda208 */ /* 0x000fe40004800000 */
[----:B------:R-:W-:Y:S02]  /*5c50*/  @!P2 FSEL R192, R192, RZ, !P4 ;  /* 0x000000ffc0c0a208 */ /* 0x000fe40006000000 */
[----:B------:R-:W-:Y:S02]  /*5c60*/  @!P2 ISETP.GE.AND P4, PT, R4, UR19, PT ;  /* 0x000000130400ac0c */ /* 0x000fe4000bf86270 */
[----:B---3--:R-:W-:Y:S02]  /*5c70*/  @!P2 FSEL R184, R184, RZ, !P0 ;  /* 0x000000ffb8b8a208 */ /* 0x008fe40004000000 */
[----:B------:R-:W-:-:S04]  /*5c80*/  @!P2 ISETP.GE.AND P0, PT, R4, UR19, PT ;  /* 0x000000130400ac0c */ /* 0x000fc8000bf06270 */
[----:B------:R-:W-:Y:S02]  /*5c90*/  @!P2 FSEL R185, R185, RZ, !P0 ;  /* 0x000000ffb9b9a208 */ /* 0x000fe40004000000 */
[----:B------:R-:W-:Y:S02]  /*5ca0*/  @!P2 ISETP.GE.AND P0, PT, R17, UR19, PT ;  /* 0x000000131100ac0c */ /* 0x000fe4000bf06270 */
[----:B------:R-:W-:Y:S02]  /*5cb0*/  @!P2 IADD3 R17, PT, PT, R4, 0x2, RZ ;  /* 0x000000020411a810 */ /* 0x000fe40007ffe0ff */
[----:B------:R-:W-:Y:S02]  /*5cc0*/  @!P2 FSEL R186, R186, RZ, !P0 ;  /* 0x000000ffbabaa208 */ /* 0x000fe40004000000 */
[----:B------:R-:W-:Y:S02]  /*5cd0*/  @!P2 ISETP.GE.AND P0, PT, R17, UR19, PT ;  /* 0x000000131100ac0c */ /* 0x000fe4000bf06270 */
[----:B------:R-:W-:-:S02]  /*5ce0*/  IADD3 R17, PT, PT, R2, 0x3, RZ ;  /* 0x0000000302117810 */ /* 0x000fc40007ffe0ff */
[----:B------:R-:W-:Y:S02]  /*5cf0*/  @!P2 FSEL R187, R187, RZ, !P0 ;  /* 0x000000ffbbbba208 */ /* 0x000fe40004000000 */
[----:B------:R-:W-:Y:S02]  /*5d00*/  ISETP.GE.U32.AND P0, PT, R17, UR15, PT ;  /* 0x0000000f11007c0c */ /* 0x000fe4000bf06070 */
[----:B------:R-:W-:-:S04]  /*5d10*/  @!P2 IADD3 R17, PT, PT, R4, 0x1, RZ ;  /* 0x000000010411a810 */ /* 0x000fc80007ffe0ff */
[----:B------:R-:W-:Y:S02]  /*5d20*/  @!P2 ISETP.GE.AND P1, PT, R17, UR19, PT ;  /* 0x000000131100ac0c */ /* 0x000fe4000bf26270 */
[----:B------:R-:W-:Y:S02]  /*5d30*/  @!P2 IADD3 R17, PT, PT, R4, 0x2, RZ ;  /* 0x000000020411a810 */ /* 0x000fe40007ffe0ff */
[----:B------:R-:W-:Y:S02]  /*5d40*/  @!P2 FSEL R190, R190, RZ, !P1 ;  /* 0x000000ffbebea208 */ /* 0x000fe40004800000 */
[----:B------:R-:W-:Y:S02]  /*5d50*/  @!P2 ISETP.GE.AND P1, PT, R17, UR19, PT ;  /* 0x000000131100ac0c */ /* 0x000fe4000bf26270 */
[----:B------:R-:W-:Y:S02]  /*5d60*/  @!P2 IADD3 R17, PT, PT, R4, 0x1, RZ ;  /* 0x000000010411a810 */ /* 0x000fe40007ffe0ff */
[----:B------:R-:W-:-:S02]  /*5d70*/  @!P2 FSEL R191, R191, RZ, !P1 ;  /* 0x000000ffbfbfa208 */ /* 0x000fc40004800000 */
[----:B------:R-:W-:Y:S02]  /*5d80*/  @!P2 ISETP.GE.AND P1, PT, R17, UR19, PT ;  /* 0x000000131100ac0c */ /* 0x000fe4000bf26270 */
[C---:B------:R-:W-:Y:S02]  /*5d90*/  @!P2 IADD3 R17, PT, PT, R4.reuse, 0x2, RZ ;  /* 0x000000020411a810 */ /* 0x040fe40007ffe0ff */
        /* <DEDUP_REMOVED lines=17> */
[----:B------:R-:W-:Y:S02]  /*5eb0*/  @!P2 FSEL R201, R201, RZ, !P5 ;  /* 0x000000ffc9c9a208 */ /* 0x000fe40006800000 */
[C---:B------:R-:W-:Y:S02]  /*5ec0*/  @!P2 ISETP.GE.AND P1, PT, R17.reuse, UR19, PT ;  /* 0x000000131100ac0c */ /* 0x040fe4000bf26270 */
[----:B------:R-:W-:Y:S02]  /*5ed0*/  @!P2 ISETP.GE.AND P5, PT, R17, UR19, PT ;  /* 0x000000131100ac0c */ /* 0x000fe4000bfa6270 */
[----:B------:R-:W-:Y:S01]  /*5ee0*/  @!P2 IADD3 R17, PT, PT, R4, 0x1, RZ ;  /* 0x000000010411a810 */ /* 0x000fe20007ffe0ff */
[C---:B------:R-:W-:Y:S01]  /*5ef0*/  FMUL.FTZ R21, R173.reuse, R21 ;  /* 0x00000015ad157220 */ /* 0x040fe20000410000 */
[----:B------:R-:W-:Y:S01]  /*5f00*/  @!P2 FSEL R202, R202, RZ, !P3 ;  /* 0x000000ffcacaa208 */ /* 0x000fe20005800000 */
[C---:B------:R-:W-:Y:S01]  /*5f10*/  FMUL.FTZ R25, R173.reuse, R25 ;  /* 0x00000019ad197220 */ /* 0x040fe20000410000 */
[C---:B------:R-:W-:Y:S01]  /*5f20*/  FMUL.FTZ R29, R173.reuse, R29 ;  /* 0x0000001dad1d7220 */ /* 0x040fe20000410000 */
[C---:B------:R-:W-:Y:S01]  /*5f30*/  FMUL.FTZ R33, R173.reuse, R33 ;  /* 0x00000021ad217220 */ /* 0x040fe20000410000 */
[C---:B------:R-:W-:Y:S01]  /*5f40*/  FMUL.FTZ R37, R173.reuse, R37 ;  /* 0x00000025ad257220 */ /* 0x040fe20000410000 */
[----:B------:R-:W-:Y:S01]  /*5f50*/  FMUL.FTZ R41, R173, R41 ;  /* 0x00000029ad297220 */ /* 0x000fe20000410000 */
[----:B------:R-:W-:Y:S01]  /*5f60*/  @!P2 ISETP.GE.AND P3, PT, R17, UR19, PT ;  /* 0x000000131100ac0c */ /* 0x000fe2000bf66270 */
        /* <DEDUP_REMOVED lines=84> */
[----:B------:R-:W-:Y:S01]  /*64b0*/  @!P2 FSEL R199, R199, RZ, !P4 ;  /* 0x000000ffc7c7a208 */ /* 0x000fe20006000000 */
[C---:B------:R-:W-:Y:S01]  /*64c0*/  FFMA.FTZ R22, R174.reuse, R22, R21 ;  /* 0x00000016ae167223 */ /* 0x040fe20000010015 */
[----:B------:R-:W-:Y:S01]  /*64d0*/  @!P2 FSEL R203, R203, RZ, !P1 ;  /* 0x000000ffcbcba208 */ /* 0x000fe20004800000 */
        /* <DEDUP_REMOVED lines=54> */
[----:B--2---:R-:W-:-:S02]  /*6840*/  @!P2 FSEL R204, R204, RZ, !P6 ;  /* 0x000000ffcccca208 */ /* 0x004fc40007000000 */
[----:B------:R-:W-:-:S04]  /*6850*/  @!P2 ISETP.GE.AND P6, PT, R4, UR19, PT ;  /* 0x000000130400ac0c */ /* 0x000fc8000bfc6270 */
[----:B------:R-:W-:Y:S02]  /*6860*/  @!P2 FSEL R205, R205, RZ, !P6 ;  /* 0x000000ffcdcda208 */ /* 0x000fe40007000000 */
[----:B------:R-:W-:-:S03]  /*6870*/  @!P2 FSEL R206, R206, RZ, !P3 ;  /* 0x000000ffcecea208 */ /* 0x000fc60005800000 */
[----:B------:R-:W-:Y:S01]  /*6880*/  FMUL.FTZ R173, R173, R205 ;  /* 0x000000cdadad7220 */ /* 0x000fe20000410000 */
[----:B------:R-:W-:-:S03]  /*6890*/  @!P2 FSEL R207, R207, RZ, !P5 ;  /* 0x000000ffcfcfa208 */ /* 0x000fc60006800000 */
[----:B------:R-:W-:Y:S01]  /*68a0*/  FFMA.FTZ R173, R172, R204, R173 ;  /* 0x000000ccacad7223 */ /* 0x000fe200000100ad */
[----:B------:R-:W-:-:S03]  /*68b0*/  FFMA.FTZ R59, R175, R59, R58 ;  /* 0x0000003baf3b7223 */ /* 0x000fc6000001003a */
        /* <DEDUP_REMOVED lines=37> */
[----:B------:R-:W-:Y:S01]  /*6b10*/  IADD3 R5, P1, PT, R5, 0x10, RZ ;  /* 0x0000001005057810 */ /* 0x000fe20007f3e0ff */
        /* <DEDUP_REMOVED lines=46> */
[----:B------:R-:W-:Y:S01]  /*6e00*/  IADD3 R2, PT, PT, R2, 0x4, RZ ;  /* 0x0000000402027810 */ /* 0x000fe20007ffe0ff */
[----:B------:R-:W-:Y:S01]  /*6e10*/  FADD.FTZ R6, R175, R6 ;  /* 0x00000006af067221 */ /* 0x000fe20000010000 */
[----:B------:R-:W-:-:S02]  /*6e20*/  IADD3 R0, PT, PT, R0, 0x4, RZ ;  /* 0x0000000400007810 */ /* 0x000fc40007ffe0ff */
[----:B------:R-:W-:Y:S02]  /*6e30*/  IADD3 R246, PT, PT, R246, 0x200, RZ ;  /* 0x00000200f6f67810 */ /* 0x000fe40007ffe0ff */
[----:B------:R-:W-:Y:S02]  /*6e40*/  IADD3 R4, PT, PT, R4, 0x80, RZ ;  /* 0x0000008004047810 */ /* 0x000fe40007ffe0ff */
[----:B------:R-:W-:Y:S01]  /*6e50*/  IADD3.X R3, PT, PT, RZ, R3, RZ, P1, !PT ;  /* 0x00000003ff037210 */ /* 0x000fe20000ffe4ff */
[----:B------:R-:W-:Y:S06]  /*6e60*/  @!P0 BRA `(.L_x_24606) ;  /* 0xffffffd000488947 */ /* 0x000fec000383ffff */
.L_x_24605:
[----:B------:R-:W-:Y:S05]  /*6e70*/  BSYNC.RECONVERGENT B0 ;  /* 0x0000000000007941 */ /* 0x000fea0003800200 */
.L_x_24604:
[----:B-1----:R-:W0:Y:S01]  /*6e80*/  SHFL.BFLY PT, R5, R242, 0x4, 0x1f ;  /* 0x0c801f00f2057f89 */ /* 0x002e2200000e0000 */
[C---:B------:R-:W-:Y:S01]  /*6e90*/  LOP3.LUT R2, R251.reuse, 0x7, RZ, 0xc0, !PT ;  /* 0x00000007fb027812 */ /* 0x040fe200078ec0ff */
[----:B------:R-:W1:Y:S01]  /*6ea0*/  S2UR UR5, SR_CgaCtaId ;  /* 0x00000000000579c3 */ /* 0x000e620000008800 */
[C---:B------:R-:W-:Y:S01]  /*6eb0*/  LOP3.LUT R16, R251.reuse, 0x3c0, RZ, 0xc0, !PT ;  /* 0x000003c0fb107812 */ /* 0x040fe200078ec0ff */
[----:B------:R-:W2:Y:S01]  /*6ec0*/  SHFL.BFLY PT, R3, R244, 0x4, 0x1f ;  /* 0x0c801f00f4037f89 */ /* 0x000ea200000e0000 */
[----:B------:R-:W-:Y:S01]  /*6ed0*/  ISETP.NE.AND P2, PT, R2, RZ, PT ;  /* 0x000000ff0200720c */ /* 0x000fe20003f45270 */
[----:B------:R-:W-:Y:S01]  /*6ee0*/  UMOV UR4, 0x400 ;  /* 0x0000040000047882 */ /* 0x000fe20000000000 */
[C---:B------:R-:W-:Y:S01]  /*6ef0*/  LOP3.LUT R18, R251.reuse, 0x3e0, RZ, 0xc0, !PT ;  /* 0x000003e0fb127812 */ /* 0x040fe200078ec0ff */
[----:B------:R-:W4:Y:S01]  /*6f00*/  SHFL.BFLY PT, R23, R234, 0x4, 0x1f ;  /* 0x0c801f00ea177f89 */ /* 0x000f2200000e0000 */
[----:B------:R-:W-:Y:S01]  /*6f10*/  ISETP.NE.OR P5, PT, R16, 0x40, P2 ;  /* 0x000000401000780c */ /* 0x000fe200017a5670 */
[----:B------:R-:W-:Y:S01]  /*6f20*/  UIADD3 UR4, UPT, UPT, UR4, 0x320, URZ ;  /* 0x0000032004047890 */ /* 0x000fe2000fffe0ff */
[----:B------:R-:W-:Y:S01]  /*6f30*/  ISETP.NE.OR P4, PT, R18, 0x20, P2 ;  /* 0x000000201200780c */ /* 0x000fe20001785670 */
[----:B------:R-:W3:Y:S01]  /*6f40*/  SHFL.BFLY PT, R0, R245, 0x4, 0x1f ;  /* 0x0c801f00f5007f89 */ /* 0x000ee200000e0000 */
[----:B------:R-:W-:Y:S01]  /*6f50*/  SHF.R.U32.HI R247, RZ, 0x3, R247 ;  /* 0x00000003fff77819 */ /* 0x000fe200000116f7 */
[----:B------:R-:W-:Y:S01]  /*6f60*/  BSSY.RECONVERGENT B0, `(.L_x_24607) ;  /* 0x0000155000007945 */ /* 0x000fe20003800200 */
[C---:B------:R-:W-:Y:S01]  /*6f70*/  LOP3.LUT P0, RZ, R251.reuse, 0x3c7, RZ, 0xc0, !PT ;  /* 0x000003c7fbff7812 */ /* 0x040fe2000780c0ff */
[----:B------:R-:W3:Y:S01]  /*6f80*/  SHFL.BFLY PT, R17, R240, 0x4, 0x1f ;  /* 0x0c801f00f0117f89 */ /* 0x000ee200000e0000 */
[C---:B------:R-:W-:Y:S01]  /*6f90*/  LOP3.LUT P1, RZ, R251.reuse, 0x3e7, RZ, 0xc0, !PT ;  /* 0x000003e7fbff7812 */ /* 0x040fe2000782c0ff */
[----:B------:R-:W-:Y:S01]  /*6fa0*/  IMAD R252, R252, 0xc0, R247 ;  /* 0x000000c0fcfc7824 */ /* 0x000fe200078e02f7 */
[----:B------:R-:W-:Y:S01]  /*6fb0*/  ISETP.GT.U32.AND P3, PT, R251, 0x1f, PT ;  /* 0x0000001ffb00780c */ /* 0x000fe20003f64070 */
[----:B------:R-:W3:Y:S01]  /*6fc0*/  SHFL.BFLY PT, R19, R238, 0x4, 0x1f ;  /* 0x0c801f00ee137f89 */ /* 0x000ee200000e0000 */
[----:B0-----:R-:W-:-:S03]  /*6fd0*/  FADD.FTZ R242, R5, R242 ;  /* 0x000000f205f27221 */ /* 0x001fc60000010000 */
[----:B------:R-:W0:Y:S01]  /*6fe0*/  SHFL.BFLY PT, R25, R232, 0x4, 0x1f ;  /* 0x0c801f00e8197f89 */ /* 0x000e2200000e0000 */
[----:B-1----:R-:W-:Y:S01]  /*6ff0*/  ULEA UR4, UR5, UR4, 0x18 ;  /* 0x0000000405047291 */ /* 0x002fe2000f8ec0ff */
[----:B--2---:R-:W-:Y:S02]  /*7000*/  FADD.FTZ R244, R3, R244 ;  /* 0x000000f403f47221 */ /* 0x004fe40000010000 */
[----:B------:R-:W1:Y:S01]  /*7010*/  SHFL.BFLY PT, R5, R224, 0x4, 0x1f ;  /* 0x0c801f00e0057f89 */ /* 0x000e6200000e0000 */
[----:B----4-:R-:W-:-:S03]  /*7020*/  FADD.FTZ R234, R23, R234 ;  /* 0x000000ea17ea7221 */ /* 0x010fc60000010000 */
[----:B------:R-:W2:Y:S01]  /*7030*/  SHFL.BFLY PT, R3, R226, 0x4, 0x1f ;  /* 0x0c801f00e2037f89 */ /* 0x000ea200000e0000 */
[----:B------:R-:W-:Y:S01]  /*7040*/  LEA R252, R252, UR4, 0x2 ;  /* 0x00000004fcfc7c11 */ /* 0x000fe2000f8e10ff */
[----:B---3--:R-:W-:Y:S02]  /*7050*/  FADD.FTZ R0, R0, R245 ;  /* 0x000000f500007221 */ /* 0x008fe40000010000 */
        /* <DEDUP_REMOVED lines=43> */
[----:B0-----:R-:W-:-:S03]  /*7310*/  FADD.FTZ R18, R18, R237 ;  /* 0x000000ed12127221 */ /* 0x001fc60000010000 */
[----:B------:R-:W0:Y:S01]  /*7320*/  SHFL.BFLY PT, R24, R231, 0x4, 0x1f ;  /* 0x0c801f00e7187f89 */ /* 0x000e2200000e0000 */
[----:B------:R-:W-:-:S03]  /*7330*/  FADD.FTZ R21, R21, R236 ;  /* 0x000000ec15157221 */ /* 0x000fc60000010000 */
        /* <DEDUP_REMOVED lines=12> */
[----:B------:R-:W-:-:S03]  /*7400*/  FADD.FTZ R26, R26, R229 ;  /* 0x000000e51a1a7221 */ /* 0x000fc60000010000 */
        /* <DEDUP_REMOVED lines=80> */
[----:B0-----:R-:W-:-:S03]  /*7910*/  FADD.FTZ R220, R220, R7 ;  /* 0x00000007dcdc7221 */ /* 0x001fc60000010000 */
[----:B------:R-:W0:Y:S01]  /*7920*/  SHFL.BFLY PT, R21, R38, 0x2, 0x1f ;  /* 0x0c401f0026157f89 */ /* 0x000e2200000e0000 */
[----:B------:R-:W-:-:S03]  /*7930*/  FADD.FTZ R40, R40, R17 ;  /* 0x0000001128287221 */ /* 0x000fc60000010000 */
[----:B------:R-:W4:Y:S01]  /*7940*/  SHFL.BFLY PT, R23, R216, 0x2, 0x1f ;  /* 0x0c401f00d8177f89 */ /* 0x000f2200000e0000 */
[----:B------:R-:W-:-:S03]  /*7950*/  FADD.FTZ R17, R16, R3 ;  /* 0x0000000310117221 */ /* 0x000fc60000010000 */
[----:B------:R-:W4:Y:S04]  /*7960*/  SHFL.BFLY PT, R25, R214, 0x2, 0x1f ;  /* 0x0c401f00d6197f89 */ /* 0x000f2800000e0000 */
[----:B------:R-:W4:Y:S01]  /*7970*/  SHFL.BFLY PT, R27, R42, 0x2, 0x1f ;  /* 0x0c401f002a1b7f89 */ /* 0x000f2200000e0000 */
[----:B-1----:R-:W-:-:S03]  /*7980*/  FADD.FTZ R13, R242, R13 ;  /* 0x0000000df20d7221 */ /* 0x002fc60000010000 */
[----:B------:R-:W1:Y:S01]  /*7990*/  SHFL.BFLY PT, R29, R212, 0x2, 0x1f ;  /* 0x0c401f00d41d7f89 */ /* 0x000e6200000e0000 */
[----:B--2---:R-:W-:-:S03]  /*79a0*/  FADD.FTZ R15, R4, R15 ;  /* 0x0000000f040f7221 */ /* 0x004fc60000010000 */
[----:B------:R-:W2:Y:S01]  /*79b0*/  SHFL.BFLY PT, R31, R44, 0x2, 0x1f ;  /* 0x0c401f002c1f7f89 */ /* 0x000ea200000e0000 */
[----:B---3--:R-:W-:-:S03]  /*79c0*/  FADD.FTZ R218, R218, R9 ;  /* 0x00000009dada7221 */ /* 0x008fc60000010000 */
[----:B------:R-:W3:Y:S01]  /*79d0*/  SHFL.BFLY PT, R33, R210, 0x2, 0x1f ;  /* 0x0c401f00d2217f89 */ /* 0x000ee200000e0000 */
[----:B0-----:R-:W-:-:S03]  /*79e0*/  FADD.FTZ R38, R38, R21 ;  /* 0x0000001526267221 */ /* 0x001fc60000010000 */
[----:B------:R-:W0:Y:S01]  /*79f0*/  SHFL.BFLY PT, R35, R46, 0x2, 0x1f ;  /* 0x0c401f002e237f89 */ /* 0x000e2200000e0000 */
[----:B----4-:R-:W-:-:S03]  /*7a00*/  FADD.FTZ R216, R216, R23 ;  /* 0x00000017d8d87221 */ /* 0x010fc60000010000 */
[----:B------:R-:W4:Y:S01]  /*7a10*/  SHFL.BFLY PT, R37, R208, 0x2, 0x1f ;  /* 0x0c401f00d0257f89 */ /* 0x000f2200000e0000 */
[----:B------:R-:W-:-:S03]  /*7a20*/  FADD.FTZ R214, R214, R25 ;  /* 0x00000019d6d67221 */ /* 0x000fc60000010000 */
[----:B------:R-:W4:Y:S01]  /*7a30*/  SHFL.BFLY PT, R39, R48, 0x2, 0x1f ;  /* 0x0c401f0030277f89 */ /* 0x000f2200000e0000 */
[----:B------:R-:W-:-:S03]  /*7a40*/  FADD.FTZ R42, R42, R27 ;  /* 0x0000001b2a2a7221 */ /* 0x000fc60000010000 */
        /* <DEDUP_REMOVED lines=19> */
[----:B---3--:R-:W-:Y:S01]  /*7b80*/  FADD.FTZ R52, R52, R47 ;  /* 0x0000002f34347221 */ /* 0x008fe20000010000 */
[----:B0-----:R-:W-:Y:S02]  /*7b90*/  FADD.FTZ R54, R49, R2 ;  /* 0x0000000231367221 */ /* 0x001fe40000010000 */
[----:B------:R-:W0:Y:S01]  /*7ba0*/  SHFL.BFLY PT, R7, R244, 0x1, 0x1f ;  /* 0x0c201f00f4077f89 */ /* 0x000e2200000e0000 */
[----:B----4-:R-:W-:-:S03]  /*7bb0*/  FADD.FTZ R56, R51, R56 ;  /* 0x0000003833387221 */ /* 0x010fc60000010000 */
[----:B------:R-:W3:Y:S01]  /*7bc0*/  SHFL.BFLY PT, R2, R11, 0x1, 0x1f ;  /* 0x0c201f000b027f89 */ /* 0x000ee200000e0000 */
[----:B------:R-:W-:-:S03]  /*7bd0*/  FADD.FTZ R58, R53, R58 ;  /* 0x0000003a353a7221 */ /* 0x000fc60000010000 */
[----:B------:R-:W4:Y:S01]  /*7be0*/  SHFL.BFLY PT, R4, R13, 0x1, 0x1f ;  /* 0x0c201f000d047f89 */ /* 0x000f2200000e0000 */
[----:B------:R-:W-:-:S03]  /*7bf0*/  FADD.FTZ R60, R55, R60 ;  /* 0x0000003c373c7221 */ /* 0x000fc60000010000 */
[----:B------:R-:W4:Y:S01]  /*7c00*/  SHFL.BFLY PT, R6, R15, 0x1, 0x1f ;  /* 0x0c201f000f067f89 */ /* 0x000f2200000e0000 */
[----:B-1----:R-:W-:-:S03]  /*7c10*/  FADD.FTZ R62, R57, R62 ;  /* 0x0000003e393e7221 */ /* 0x002fc60000010000 */
[----:B------:R-:W1:Y:S01]  /*7c20*/  SHFL.BFLY PT, R9, R10, 0x1, 0x1f ;  /* 0x0c201f000a097f89 */ /* 0x000e6200000e0000 */
[----:B--2---:R-:W-:-:S03]  /*7c30*/  FADD.FTZ R55, R220, R3 ;  /* 0x00000003dc377221 */ /* 0x004fc60000010000 */
[----:B------:R-:W2:Y:S04]  /*7c40*/  SHFL.BFLY PT, R0, R19, 0x1, 0x1f ;  /* 0x0c201f0013007f89 */ /* 0x000ea800000e0000 */
[----:B------:R-:W2:Y:S01]  /*7c50*/  SHFL.BFLY PT, R21, R18, 0x1, 0x1f ;  /* 0x0c201f0012157f89 */ /* 0x000ea200000e0000 */
[----:B0-----:R-:W-:-:S03]  /*7c60*/  FADD.FTZ R7, R244, R7 ;  /* 0x00000007f4077221 */ /* 0x001fc60000010000 */
[----:B------:R-:W0:Y:S01]  /*7c70*/  SHFL.BFLY PT, R23, R8, 0x1, 0x1f ;  /* 0x0c201f0008177f89 */ /* 0x000e2200000e0000 */
        /* <DEDUP_REMOVED lines=74> */
[----:B------:R-:W-:Y:S01]  /*8120*/  FADD.FTZ R87, R12, R87 ;  /* 0x000000570c577221 */ /* 0x000fe20000010000 */
[----:B------:R-:W-:Y:S01]  /*8130*/  BAR.SYNC.DEFER_BLOCKING 0x0 ;  /* 0x0000000000007b1d */ /* 0x000fe20000010000 */
[----:B-1----:R-:W-:Y:S01]  /*8140*/  FADD.FTZ R89, R52, R89 ;  /* 0x0000005934597221 */ /* 0x002fe20000010000 */
[----:B--2---:R-:W-:Y:S01]  /*8150*/  FADD.FTZ R91, R54, R3 ;  /* 0x00000003365b7221 */ /* 0x004fe20000010000 */
[----:B------:R-:W-:Y:S01]  /*8160*/  FADD.FTZ R93, R56, R93 ;  /* 0x0000005d385d7221 */ /* 0x000fe20000010000 */
[----:B0-----:R-:W-:Y:S01]  /*8170*/  FADD.FTZ R95, R58, R95 ;  /* 0x0000005f3a5f7221 */ /* 0x001fe20000010000 */
        /* <DEDUP_REMOVED lines=51> */
.L_x_24608:
[----:B------:R-:W-:Y:S05]  /*84b0*/  BSYNC.RECONVERGENT B0 ;  /* 0x0000000000007941 */ /* 0x000fea0003800200 */
.L_x_24607:
        /* <DEDUP_REMOVED lines=99> */
.L_x_24610:
[----:B------:R-:W-:Y:S05]  /*8af0*/  BSYNC.RECONVERGENT B0 ;  /* 0x0000000000007941 */ /* 0x000fea0003800200 */
.L_x_24609:
        /* <DEDUP_REMOVED lines=51> */
.L_x_24612:
[----:B------:R-:W-:Y:S05]  /*8e30*/  BSYNC.RECONVERGENT B0 ;  /* 0x0000000000007941 */ /* 0x000fea0003800200 */
.L_x_24611:
        /* <DEDUP_REMOVED lines=99> */
.L_x_24614:
[----:B------:R-:W-:Y:S05]  /*9470*/  BSYNC.RECONVERGENT B0 ;  /* 0x0000000000007941 */ /* 0x000fea0003800200 */
.L_x_24613:
        /* <DEDUP_REMOVED lines=63> */
.L_x_24615:
        /* <DEDUP_REMOVED lines=9> */
.L_x_27696:


//--------------------- .text._ZN4vllm25paged_attention_v2_kernelIffLi128ELi32ELi128ELNS_18Fp8KVCacheDataTypeE0ELb0ELi512EEEvPfS2_PT_PKS3_PKT0_S9_ifPKiSB_iPKfiiiSD_SD_iiiii --------------------------
	.section	.text._ZN4vllm25paged_attention_v2_kernelIffLi128ELi32ELi128ELNS_18Fp8KVCacheDataTypeE0ELb0ELi512EEEvPfS2_PT_PKS3_PKT0_S9_ifPKiSB_iPKfiiiSD_SD_iiiii,"ax",@progbits
	.align	128
        .global         _ZN4vllm25paged_attention_v2_kernelIffLi128ELi32ELi128ELNS_18Fp8KVCacheDataTypeE0ELb0ELi512EEEvPfS2_PT_PKS3_PKT0_S9_ifPKiSB_iPKfiiiSD_SD_iiiii
        .type           _ZN4vllm25paged_attention_v2_kernelIffLi128ELi32ELi128ELNS_18Fp8KVCacheDataTypeE0ELb0ELi512EEEvPfS2_PT_PKS3_PKT0_S9_ifPKiSB_iPKfiiiSD_SD_iiiii,@function
        .size           _ZN4vllm25paged_attention_v2_kernelIffLi128ELi32ELi128ELNS_18Fp8KVCacheDataTypeE0ELb0ELi512EEEvPfS2_PT_PKS3_PKT0_S9_ifPKiSB_iPKfiiiSD_SD_iiiii,(.L_x_27697 - _ZN4vllm25paged_attention_v2_kernelIffLi128ELi32ELi128ELNS_18Fp8KVCacheDataTypeE0ELb0ELi512EEEvPfS2_PT_PKS3_PKT0_S9_ifPKiSB_iPKfiiiSD_SD_iiiii)
        .other          _ZN4vllm25paged_attention_v2_kernelIffLi128ELi32ELi128ELNS_18Fp8KVCacheDataTypeE0ELb0ELi512EEEvPfS2_PT_PKS3_PKT0_S9_ifPKiSB_iPKfiiiSD_SD_iiiii,@"STO_CUDA_ENTRY STV_DEFAULT"
_ZN4vllm25paged_attention_v2_kernelIffLi128ELi32ELi128ELNS_18Fp8KVCacheDataTypeE0ELb0ELi512EEEvPfS2_PT_PKS3_PKT0_S9_ifPKiSB_iPKfiiiSD_SD_iiiii:
.text._ZN4vllm25paged_attention_v2_kernelIffLi128ELi32ELi128ELNS_18Fp8KVCacheDataTypeE0ELb0ELi512EEEvPfS2_PT_PKS3_PKT0_S9_ifPKiSB_iPKfiiiSD_SD_iiiii:
        /* <DEDUP_REMOVED lines=18> */
[----:B------:R-:W4:Y:S06]  /*0120*/  LDCU.64 UR8, c[0x0][0x3d0] ;  /* 0x00007a00ff0877ac */ /* 0x000f2c0008000a00 */
[----:B------:R-:W4:Y:S01]  /*0130*/  LDC R9, c[0x0][0x370] ;  /* 0x0000dc00ff097b82 */ /* 0x000f220000000800 */
[----:B------:R-:W-:Y:S01]  /*0140*/  HFMA2 R156, -RZ, RZ, 0, 0 ;  /* 0x00000000ff9c7431 */ /* 0x000fe200000001ff */
[----:B------:R-:W-:-:S02]  /*0150*/  ULEA UR7, UR17, 0x10, 0x4 ;  /* 0x0000001011077891 */ /* 0x000fc4000f8e20ff */
[----:B------:R-:W-:Y:S01]  /*0160*/  MOV R155, UR17 ;  /* 0x00000011009b7c02 */ /* 0x000fe20008000f00 */
[----:B------:R-:W4:Y:S01]  /*0170*/  LDCU UR15, c[0x0][0x3dc] ;  /* 0x00007b80ff0f77ac */ /* 0x000f220008000800 */
[----:B-1----:R-:W-:Y:S01]  /*0180*/  MOV R2, UR6 ;  /* 0x0000000600027c02 */ /* 0x002fe20008000f00 */
[----:B------:R-:W1:Y:S03]  /*0190*/  LDCU UR18, c[0x0][0x3b4] ;  /* 0x00007680ff1277ac */ /* 0x000e660008000800 */
[----:B------:R-:W-:Y:S01]  /*01a0*/  IABS R11, R2 ;  /* 0x00000002000b7213 */ /* 0x000fe20000000000 */
[----:B---3--:R-:W-:Y:S01]  /*01b0*/  UIMAD UR4, UR14, UR4, URZ ;  /* 0x000000040e0472a4 */ /* 0x008fe2000f8e02ff */
[----:B--2---:R-:W-:Y:S02]  /*01c0*/  MOV R3, UR16 ;  /* 0x0000001000037c02 */ /* 0x004fe40008000f00 */
[----:B------:R-:W2:Y:S01]  /*01d0*/  I2F.RP R8, R11 ;  /* 0x0000000b00087306 */ /* 0x000ea20000209400 */
[----:B------:R-:W-:Y:S01]  /*01e0*/  USHF.R.S32.HI UR5, URZ, 0x1f, UR4 ;  /* 0x0000001fff057899 */ /* 0x000fe20008011404 */
[----:B------:R-:W3:Y:S01]  /*01f0*/  LDCU.64 UR22, c[0x0][0x3a0] ;  /* 0x00007400ff1677ac */ /* 0x000ee20008000a00 */
[----:B0-----:R-:W-:-:S05]  /*0200*/  ISETP.GT.U32.AND P0, PT, R0, 0x1f, PT ;  /* 0x0000001f0000780c */ /* 0x001fca0003f04070 */
[----:B--2---:R-:W0:Y:S08]  /*0210*/  MUFU.RCP R8, R8 ;  /* 0x0000000800087308 */ /* 0x004e300000001000 */
[----:B------:R-:W2:Y:S01]  /*0220*/  @!P0 LDC.64 R4, c[0x0][0x398] ;  /* 0x0000e600ff048b82 */ /* 0x000ea20000000a00 */
[----:B------:R-:W-:Y:S02]  /*0230*/  @!P0 SHF.L.U32 R3, R3, 0x7, RZ ;  /* 0x0000000703038819 */ /* 0x000fe400000006ff */
[----:B------:R-:W-:-:S04]  /*0240*/  @!P0 SHF.L.U32 R2, R0, 0x2, RZ ;  /* 0x0000000200028819 */ /* 0x000fc800000006ff */
[----:B------:R-:W-:-:S04]  /*0250*/  @!P0 IADD3 R2, P1, P2, R2, UR4, R3 ;  /* 0x0000000402028c10 */ /* 0x000fc8000fa3e003 */
[----:B------:R-:W-:Y:S02]  /*0260*/  @!P0 IADD3.X R3, PT, PT, RZ, UR5, RZ, P1, P2 ;  /* 0x00000005ff038c10 */ /* 0x000fe40008fe44ff */
[----:B--2---:R-:W-:-:S04]  /*0270*/  @!P0 LEA R4, P1, R2, R4, 0x2 ;  /* 0x0000000402048211 */ /* 0x004fc800078210ff */
[----:B------:R-:W-:Y:S02]  /*0280*/  @!P0 LEA.HI.X R5, R2, R5, R3, 0x2, P1 ;  /* 0x0000000502058211 */ /* 0x000fe400008f1403 */
[----:B0-----:R-:W-:-:S04]  /*0290*/  IADD3 R2, PT, PT, R8, 0xffffffe, RZ ;  /* 0x0ffffffe08027810 */ /* 0x001fc80007ffe0ff */
[----:B------:R0:W2:Y:S01]  /*02a0*/  F2I.FTZ.U32.TRUNC.NTZ R3, R2 ;  /* 0x0000000200037305 */ /* 0x0000a2000021f000 */
[----:B------:R-:W-:Y:S01]  /*02b0*/  UISETP.NE.AND UP0, UPT, UR6, URZ, UPT ;  /* 0x000000ff0600728c */ /* 0x000fe2000bf05270 */
[----:B------:R-:W3:Y:S01]  /*02c0*/  @!P0 LDG.E.128.CONSTANT R4, desc[UR12][R4.64] ;  /* 0x0000000c04048981 */ /* 0x000ee2000c1e9d00 */
[----:B----4-:R-:W-:Y:S01]  /*02d0*/  IABS R8, R9 ;  /* 0x0000000900087213 */ /* 0x010fe20000000000 */
[----:B0-----:R-:W-:Y:S01]  /*02e0*/  HFMA2 R2, -RZ, RZ, 0, 0 ;  /* 0x00000000ff027431 */ /* 0x001fe200000001ff */
[----:B--2---:R-:W-:-:S05]  /*02f0*/  IADD3 R10, PT, PT, RZ, -R3, RZ ;  /* 0x80000003ff0a7210 */ /* 0x004fca0007ffe0ff */
[----:B------:R-:W-:-:S04]  /*0300*/  IMAD R13, R10, R11, RZ ;  /* 0x0000000b0a0d7224 */ /* 0x000fc800078e02ff */
[----:B------:R-:W-:Y:S01]  /*0310*/  IMAD.HI.U32 R3, R3, R13, R2 ;  /* 0x0000000d03037227 */ /* 0x000fe200078e0002 */
[----:B------:R-:W-:-:S05]  /*0320*/  IABS R13, UR16 ;  /* 0x00000010000d7c13 */ /* 0x000fca0008000000 */
[----:B------:R-:W-:-:S05]  /*0330*/  IMAD.HI.U32 R3, R3, R8, RZ ;  /* 0x0000000803037227 */ /* 0x000fca00078e00ff */
[----:B------:R-:W-:-:S13]  /*0340*/  R2UR UR4, R3 ;  /* 0x00000000030472ca */ /* 0x000fda00000e0000 */
[----:B------:R-:W-:Y:S02]  /*0350*/  IADD3 R2, PT, PT, RZ, -UR4, RZ ;  /* 0x80000004ff027c10 */ /* 0x000fe4000fffe0ff */
[----:B------:R-:W-:-:S03]  /*0360*/  MOV R3, UR4 ;  /* 0x0000000400037c02 */ /* 0x000fc60008000f00 */
[----:B------:R-:W-:-:S05]  /*0370*/  IMAD R2, R11, R2, R8 ;  /* 0x000000020b027224 */ /* 0x000fca00078e0208 */
        /* <DEDUP_REMOVED lines=17> */
[----:B------:R-:W-:Y:S01]  /*0490*/  SHF.R.U32.HI R132, RZ, 0x5, R0 ;  /* 0x00000005ff847819 */ /* 0x000fe20000011600 */
[----:B------:R-:W0:Y:S01]  /*04a0*/  LDCU UR9, c[0x0][0x3c8] ;  /* 0x00007900ff0977ac */ /* 0x000e220008000800 */
[-C--:B------:R-:W-:Y:S02]  /*04b0*/  IABS R11, R10.reuse ;  /* 0x0000000a000b7213 */ /* 0x080fe40000000000 */
[----:B------:R-:W-:Y:S02]  /*04c0*/  IABS R10, R10 ;  /* 0x0000000a000a7213 */ /* 0x000fe40000000000 */
[----:B------:R-:W2:Y:S01]  /*04d0*/  I2F.RP R8, R11 ;  /* 0x0000000b00087306 */ /* 0x000ea20000209400 */
[----:B------:R-:W-:-:S07]  /*04e0*/  PLOP3.LUT P2, PT, PT, PT, UP0, 0x80, 0x8 ;  /* 0x000000000008781c */ /* 0x000fce0003f4f008 */
[----:B--2---:R-:W2:Y:S02]  /*04f0*/  MUFU.RCP R8, R8 ;  /* 0x0000000800087308 */ /* 0x004ea40000001000 */
[----:B--2---:R-:W-:-:S06]  /*0500*/  IADD3 R2, PT, PT, R8, 0xffffffe, RZ ;  /* 0x0ffffffe08027810 */ /* 0x004fcc0007ffe0ff */
[----:B------:R2:W4:Y:S02]  /*0510*/  F2I.FTZ.U32.TRUNC.NTZ R3, R2 ;  /* 0x0000000200037305 */ /* 0x000524000021f000 */
[----:B--2---:R-:W-:Y:S01]  /*0520*/  HFMA2 R2, -RZ, RZ, 0, 0 ;  /* 0x00000000ff027431 */ /* 0x004fe200000001ff */
[----:B----4-:R-:W-:Y:S02]  /*0530*/  R2UR UR5, R3 ;  /* 0x00000000030572ca */ /* 0x010fe400000e0000 */
[----:B------:R-:W-:Y:S02]  /*0540*/  IADD3 R12, PT, PT, RZ, -R3, RZ ;  /* 0x80000003ff0c7210 */ /* 0x000fe40007ffe0ff */
[----:B------:R-:W-:Y:S02]  /*0550*/  R2UR UR4, R2 ;  /* 0x00000000020472ca */ /* 0x000fe400000e0000 */
[----:B------:R-:W-:Y:S01]  /*0560*/  IADD3 R2, PT, PT, RZ, -R10, RZ ;  /* 0x8000000aff027210 */ /* 0x000fe20007ffe0ff */
[----:B------:R-:W-:Y:S01]  /*0570*/  IMAD R9, R12, R11, RZ ;  /* 0x0000000b0c097224 */ /* 0x000fe200078e02ff */
[----:B------:R-:W-:-:S04]  /*0580*/  MOV R12, R13 ;  /* 0x0000000d000c7202 */ /* 0x000fc80000000f00 */
[----:B------:R-:W-:-:S05]  /*0590*/  R2UR UR6, R12 ;  /* 0x000000000c0672ca */ /* 0x000fca00000e0000 */
[----:B------:R-:W-:-:S05]  /*05a0*/  IMAD.HI.U32 R9, R3, R9, UR4 ;  /* 0x0000000403097e27 */ /* 0x000fca000f8e0009 */
[----:B------:R-:W-:Y:S02]  /*05b0*/  R2UR UR4, R9 ;  /* 0x00000000090472ca */ /* 0x000fe400000e0000 */
[----:B------:R-:W2:Y:S01]  /*05c0*/  @!P0 S2R R9, SR_CgaCtaId ;  /* 0x0000000000098919 */ /* 0x000ea20000008800 */
[----:B------:R-:W-:-:S10]  /*05d0*/  MOV R3, UR6 ;  /* 0x0000000600037c02 */ /* 0x000fd40008000f00 */
[----:B------:R-:W-:Y:S02]  /*05e0*/  UIMAD.WIDE.U32 UR4, UR4, UR6, URZ ;  /* 0x00000006040472a5 */ /* 0x000fe4000f8e00ff */
[----:B------:R-:W-:-:S04]  /*05f0*/  UIADD3 UR6, UPT, UPT, UR19, 0x1f, URZ ;  /* 0x0000001f13067890 */ /* 0x000fc8000fffe0ff */
[----:B------:R-:W-:Y:S01]  /*0600*/  USHF.R.U32.HI UR6, URZ, 0x5, UR6 ;  /* 0x00000005ff067899 */ /* 0x000fe20008011606 */
[----:B------:R-:W-:Y:S02]  /*0610*/  UMOV UR8, UR5 ;  /* 0x0000000500087c82 */ /* 0x000fe40008000000 */
[----:B------:R-:W-:Y:S02]  /*0620*/  IMAD R2, R2, UR8, R3 ;  /* 0x0000000802027c24 */ /* 0x000fe4000f8e0203 */
[----:B------:R-:W4:Y:S03]  /*0630*/  @UP0 LDCU.64 UR4, c[0x0][0x3d0] ;  /* 0x00007a00ff0407ac */ /* 0x000f260008000a00 */
[----:B------:R-:W-:-:S13]  /*0640*/  ISETP.GT.U32.AND P1, PT, R11, R2, PT ;  /* 0x000000020b00720c */ /* 0x000fda0003f24070 */
[----:B------:R-:W-:Y:S01]  /*0650*/  VOTEU.ANY UP1, P1 ;  /* 0x0000000000ff7886 */ /* 0x000fe20000820100 */
[----:B------:R-:W-:Y:S01]  /*0660*/  PLOP3.LUT P1, PT, PT, PT, UP1, 0x80, 0x8 ;  /* 0x000000000008781c */ /* 0x000fe20003f2f018 */
[----:B----4-:R-:W-:Y:S02]  /*0670*/  @UP0 UIMAD.WIDE.U32 UR4, UR16, 0x4, UR4 ;  /* 0x00000004100408a5 */ /* 0x010fe4000f8e0004 */
[----:B------:R-:W-:-:S04]  /*0680*/  UISETP.LT.U32.AND UP0, UPT, UR6, UR7, UPT ;  /* 0x000000070600728c */ /* 0x000fc8000bf01070 */
[----:B------:R-:W-:-:S06]  /*0690*/  MOV R3, UR5 ;  /* 0x0000000500037c02 */ /* 0x000fcc0008000f00 */
[----:B------:R-:W-:-:S04]  /*06a0*/  @!P1 IADD3 R2, PT, PT, R2, -R11, RZ ;  /* 0x8000000b02029210 */ /* 0x000fc80007ffe0ff */
[----:B------:R-:W-:Y:S02]  /*06b0*/  ISETP.GE.U32.AND P1, PT, R2, R11, PT ;  /* 0x0000000b0200720c */ /* 0x000fe40003f26070 */
[----:B------:R-:W-:-:S05]  /*06c0*/  MOV R2, UR4 ;  /* 0x0000000400027c02 */ /* 0x000fca0008000f00 */
[----:B------:R4:W5:Y:S01]  /*06d0*/  @P2 LDG.E.CONSTANT R156, desc[UR12][R2.64] ;  /* 0x0000000c029c2981 */ /* 0x000962000c1e9900 */
[----:B------:R-:W-:Y:S01]  /*06e0*/  USEL UR6, UR6, UR7, UP0 ;  /* 0x0000000706067287 */ /* 0x000fe20008000000 */
[----:B------:R-:W-:Y:S01]  /*06f0*/  LEA R155, R155, R132, 0x4 ;  /* 0x000000849b9b7211 */ /* 0x000fe200078e20ff */
[----:B------:R-:W-:Y:S01]  /*0700*/  ULOP3.LUT UR4, UR16, UR10, URZ, 0x3c, !UPT ;  /* 0x0000000a10047292 */ /* 0x000fe2000f8e3cff */
[----:B------:R-:W-:Y:S01]  /*0710*/  @!P0 MOV R8, 0x400 ;  /* 0x0000040000088802 */ /* 0x000fe20000000f00 */
[----:B------:R-:W-:Y:S01]  /*0720*/  @!UP1 UIADD3 UR8, UPT, UPT, UR8, 0x1, URZ ;  /* 0x0000000108089890 */ /* 0x000fe2000fffe0ff */
[----:B------:R-:W-:Y:S01]  /*0730*/  BSSY.RECONVERGENT B0, `(.L_x_24616) ;  /* 0x000010a000007945 */ /* 0x000fe20003800200 */
[----:B------:R-:W-:Y:S01]  /*0740*/  VOTEU.ANY UP0, P1 ;  /* 0x0000000000ff7886 */ /* 0x000fe20000800100 */
[----:B------:R-:W-:Y:S01]  /*0750*/  UISETP.GE.AND UP1, UPT, UR4, URZ, UPT ;  /* 0x000000ff0400728c */ /* 0x000fe2000bf26270 */
[----:B------:R-:W-:Y:S01]  /*0760*/  ISETP.GE.U32.AND P1, PT, R155, UR6, PT ;  /* 0x000000069b007c0c */ /* 0x000fe2000bf26070 */
[----:B0-----:R-:W-:Y:S01]  /*0770*/  UIMAD UR4, UR14, UR9, URZ ;  /* 0x000000090e0472a4 */ /* 0x001fe2000f8e02ff */
[----:B--2---:R-:W-:Y:S01]  /*0780*/  @!P0 LEA R9, R9, R8, 0x18 ;  /* 0x0000000809098211 */ /* 0x004fe200078ec0ff */
[----:B------:R-:W-:Y:S01]  /*0790*/  @UP0 UIADD3 UR8, UPT, UPT, UR8, 0x1, URZ ;  /* 0x0000000108080890 */ /* 0x000fe2000fffe0ff */
[----:B------:R-:W-:Y:S01]  /*07a0*/  MOV R154, 0xff7fffff ;  /* 0xff7fffff009a7802 */ /* 0x000fe20000000f00 */
[----:B------:R-:W-:Y:S01]  /*07b0*/  UISETP.NE.AND UP0, UPT, UR10, URZ, UPT ;  /* 0x000000ff0a00728c */ /* 0x000fe2000bf05270 */
[----:B------:R-:W-:-:S04]  /*07c0*/  @!P0 LEA R9, R0, R9, 0x4 ;  /* 0x0000000900098211 */ /* 0x000fc800078e20ff */
[----:B------:R-:W-:-:S06]  /*07d0*/  @!UP1 UIADD3 UR8, UPT, UPT, -UR8, URZ, URZ ;  /* 0x000000ff08089290 */ /* 0x000fcc000fffe1ff */
[----:B------:R-:W-:Y:S01]  /*07e0*/  @!UP0 ULOP3.LUT UR8, URZ, UR10, URZ, 0x33, !UPT ;  /* 0x0000000aff088292 */ /* 0x000fe2000f8e33ff */
[----:B---3--:R4:W-:Y:S01]  /*07f0*/  @!P0 STS.128 [R9], R4 ;  /* 0x0000000409008388 */ /* 0x0089e20000000c00 */
[----:B------:R-:W-:Y:S06]  /*0800*/  BAR.SYNC.DEFER_BLOCKING 0x0 ;  /* 0x0000000000007b1d */ /* 0x000fec0000010000 */
[----:B-1----:R-:W-:Y:S05]  /*0810*/  @P1 BRA `(.L_x_24617) ;  /* 0x0000000c00ec1947 */ /* 0x002fea0003800000 */
[----:B------:R-:W0:Y:S01]  /*0820*/  S2UR UR7, SR_CgaCtaId ;  /* 0x00000000000779c3 */ /* 0x000e220000008800 */
[----:B------:R-:W-:Y:S01]  /*0830*/  UMOV UR5, 0x400 ;  /* 0x0000040000057882 */ /* 0x000fe20000000000 */
[----:B------:R-:W1:Y:S01]  /*0840*/  LDCU UR6, c[0x0][0x3e0] ;  /* 0x00007c00ff0677ac */ /* 0x000e620008000800 */
[----:B----4-:R-:W-:Y:S01]  /*0850*/  IMAD.WIDE.U32 R2, R155, 0x4, RZ ;  /* 0x000000049b027825 */ /* 0x010fe200078e00ff */
[----:B------:R-:W-:Y:S01]  /*0860*/  MOV R133, UR4 ;  /* 0x0000000400857c02 */ /* 0x000fe20008000f00 */
[----:B------:R-:W2:Y:S01]  /*0870*/  LDCU.64 UR20, c[0x0][0x3b8] ;  /* 0x00007700ff1477ac */ /* 0x000ea20008000a00 */
[----:B------:R-:W-:-:S03]  /*0880*/  SHF.L.U32 R158, R0, 0x2, RZ ;  /* 0x00000002009e7819 */ /* 0x000fc600000006ff */
[----:B------:R-:W-:Y:S01]  /*0890*/  IMAD.WIDE R2, R133, 0x4, R2 ;  /* 0x0000000485027825 */ /* 0x000fe200078e0202 */
[----:B------:R-:W-:Y:S02]  /*08a0*/  LOP3.LUT R133, R0, 0x1f, RZ, 0xc0, !PT ;  /* 0x0000001f00857812 */ /* 0x000fe400078ec0ff */
[----:B------:R-:W-:Y:S02]  /*08b0*/  LEA R134, R132, UR11, 0x5 ;  /* 0x0000000b84867c11 */ /* 0x000fe4000f8e28ff */
[----:B------:R-:W-:Y:S02]  /*08c0*/  LOP3.LUT R158, R158, 0x7c, RZ, 0xc0, !PT ;  /* 0x0000007c9e9e7812 */ /* 0x000fe400078ec0ff */
[----:B------:R-:W-:Y:S02]  /*08d0*/  IADD3 R134, PT, PT, R133, R134, RZ ;  /* 0x0000008685867210 */ /* 0x000fe40007ffe0ff */
[----:B-----5:R-:W-:Y:S01]  /*08e0*/  FSETP.NEU.FTZ.AND P2, PT, R156, RZ, PT ;  /* 0x000000ff9c00720b */ /* 0x020fe20003f5d000 */
[----:B-1----:R-:W-:Y:S01]  /*08f0*/  UIMAD UR6, UR8, UR6, URZ ;  /* 0x00000006080672a4 */ /* 0x002fe2000f8e02ff */
[----:B------:R-:W-:-:S02]  /*0900*/  MOV R154, 0xff7fffff ;  /* 0xff7fffff009a7802 */ /* 0x000fc40000000f00 */
[----:B------:R-:W-:Y:S01]  /*0910*/  IADD3 R152, PT, PT, R134, -UR19, RZ ;  /* 0x8000001386987c10 */ /* 0x000fe2000fffe0ff */
[----:B0-----:R-:W-:Y:S01]  /*0920*/  ULEA UR9, UR7, UR5, 0x18 ;  /* 0x0000000507097291 */ /* 0x001fe2000f8ec0ff */
[----:B--2---:R-:W-:Y:S01]  /*0930*/  IADD3 R0, P0, PT, R2, UR20, RZ ;  /* 0x0000001402007c10 */ /* 0x004fe2000ff1e0ff */
[----:B------:R-:W-:Y:S01]  /*0940*/  UIADD3 UR5, UPT, UPT, UR5, 0x220, URZ ;  /* 0x0000022005057890 */ /* 0x000fe2000fffe0ff */
[----:B------:R-:W-:Y:S02]  /*0950*/  LEA R2, R132, R133, 0x5 ;  /* 0x0000008584027211 */ /* 0x000fe400078e28ff */
[----:B------:R-:W-:Y:S01]  /*0960*/  IADD3.X R153, PT, PT, R3, UR21, RZ, P0, !PT ;  /* 0x0000001503997c10 */ /* 0x000fe200087fe4ff */
[----:B------:R-:W-:Y:S01]  /*0970*/  ULEA UR5, UR7, UR5, 0x18 ;  /* 0x0000000507057291 */ /* 0x000fe2000f8ec0ff */
[----:B------:R-:W-:Y:S02]  /*0980*/  IADD3 R158, P0, PT, R158, UR6, RZ ;  /* 0x000000069e9e7c10 */ /* 0x000fe4000ff1e0ff */
[----:B------:R-:W0:Y:S01]  /*0990*/  LDS.128 R128, [UR9] ;  /* 0x00000009ff807984 */ /* 0x000e220008000c00 */
[----:B------:R-:W-:-:S02]  /*09a0*/  MOV R132, UR6 ;  /* 0x0000000600847c02 */ /* 0x000fc40008000f00 */
[----:B------:R-:W-:Y:S01]  /*09b0*/  IADD3 R3, PT, PT, R134, 0x1, RZ ;  /* 0x0000000186037810 */ /* 0x000fe20007ffe0ff */
[----:B------:R-:W1:Y:S01]  /*09c0*/  LDS.128 R124, [UR9+0x10] ;  /* 0x00001009ff7c7984 */ /* 0x000e620008000c00 */
[----:B------:R-:W-:Y:S02]  /*09d0*/  LEA R2, R2, UR5, 0x2 ;  /* 0x0000000502027c11 */ /* 0x000fe4000f8e10ff */
[----:B------:R-:W-:Y:S01]  /*09e0*/  LEA.HI.X.SX32 R159, R132, RZ, 0x1, P0 ;  /* 0x000000ff849f7211 */ /* 0x000fe200000f0eff */
        /* <DEDUP_REMOVED lines=30> */
.L_x_24618:
        /* <DEDUP_REMOVED lines=9> */
[----:B------:R-:W4:Y:S01]  /*0c60*/  LDG.E.128.CONSTANT R132, desc[UR12][R160.64+0x600] ;  /* 0x0006000ca0847981 */ /* 0x000f22000c1e9d00 */
        /* <DEDUP_REMOVED lines=16> */
[----:B------:R-:W-:-:S03]  /*0d70*/  FFMA.FTZ R150, R119, R135, R140 ;  /* 0x0000008777967223 */ /* 0x000fc6000001008c */
[----:B------:R-:W3:Y:S04]  /*0d80*/  LDG.E.128.CONSTANT R140, desc[UR12][R160.64+0xa00] ;  /* 0x000a000ca08c7981 */ /* 0x000ee8000c1e9d00 */
[----:B------:R-:W4:Y:S04]  /*0d90*/  LDG.E.128.CONSTANT R144, desc[UR12][R160.64+0xc00] ;  /* 0x000c000ca0907981 */ /* 0x000f28000c1e9d00 */
[----:B------:R-:W5:Y:S01]  /*0da0*/  LDG.E.128.CONSTANT R132, desc[UR12][R160.64+0xe00] ;  /* 0x000e000ca0847981 */ /* 0x000f62000c1e9d00 */
[----:B--2---:R-:W-:Y:S01]  /*0db0*/  FFMA.FTZ R149, R112, R136, R149 ;  /* 0x0000008870957223 */ /* 0x004fe20000010095 */
[----:B------:R-:W-:Y:S01]  /*0dc0*/  FFMA.FTZ R148, R113, R137, R148 ;  /* 0x0000008971947223 */ /* 0x000fe20000010094 */
[----:B------:R-:W-:Y:S01]  /*0dd0*/  FFMA.FTZ R151, R114, R138, R151 ;  /* 0x0000008a72977223 */ /* 0x000fe20000010097 */
[----:B------:R-:W-:Y:S01]  /*0de0*/  FFMA.FTZ R150, R115, R139, R150 ;  /* 0x0000008b73967223 */ /* 0x000fe20000010096 */
[----:B---3--:R-:W-:Y:S01]  /*0df0*/  FFMA.FTZ R149, R108, R140, R149 ;  /* 0x0000008c6c957223 */ /* 0x008fe20000010095 */
[----:B------:R-:W2:Y:S01]  /*0e00*/  LDG.E.128.CONSTANT R136, desc[UR12][R160.64+0x1000] ;  /* 0x0010000ca0887981 */ /* 0x000ea2000c1e9d00 */
[----:B------:R-:W-:Y:S01]  /*0e10*/  FFMA.FTZ R148, R109, R141, R148 ;  /* 0x0000008d6d947223 */ /* 0x000fe20000010094 */
[----:B------:R-:W-:Y:S01]  /*0e20*/  FFMA.FTZ R151, R110, R142, R151 ;  /* 0x0000008e6e977223 */ /* 0x000fe20000010097 */
[----:B------:R-:W-:Y:S01]  /*0e30*/  FFMA.FTZ R150, R111, R143, R150 ;  /* 0x0000008f6f967223 */ /* 0x000fe20000010096 */
[----:B----4-:R-:W-:Y:S01]  /*0e40*/  FFMA.FTZ R149, R104, R144, R149 ;  /* 0x0000009068957223 */ /* 0x010fe20000010095 */
[----:B------:R-:W3:Y:S01]  /*0e50*/  LDG.E.128.CONSTANT R140, desc[UR12][R160.64+0x1200] ;  /* 0x0012000ca08c7981 */ /* 0x000ee2000c1e9d00 */
[----:B------:R-:W-:Y:S01]  /*0e60*/  FFMA.FTZ R148, R105, R145, R148 ;  /* 0x0000009169947223 */ /* 0x000fe20000010094 */
[----:B------:R-:W-:Y:S01]  /*0e70*/  FFMA.FTZ R151, R106, R146, R151 ;  /* 0x000000926a977223 */ /* 0x000fe20000010097 */
[----:B------:R-:W-:Y:S01]  /*0e80*/  FFMA.FTZ R150, R107, R147, R150 ;  /* 0x000000936b967223 */ /* 0x000fe20000010096 */
[----:B-----5:R-:W-:Y:S01]  /*0e90*/  FFMA.FTZ R149, R100, R132, R149 ;  /* 0x0000008464957223 */ /* 0x020fe20000010095 */
[----:B------:R-:W4:Y:S01]  /*0ea0*/  LDG.E.128.CONSTANT R144, desc[UR12][R160.64+0x1400] ;  /* 0x0014000ca0907981 */ /* 0x000f22000c1e9d00 */
[----:B------:R-:W-:Y:S01]  /*0eb0*/  FFMA.FTZ R148, R101, R133, R148 ;  /* 0x0000008565947223 */ /* 0x000fe20000010094 */
[----:B------:R-:W-:Y:S01]  /*0ec0*/  FFMA.FTZ R151, R102, R134, R151 ;  /* 0x0000008666977223 */ /* 0x000fe20000010097 */
[----:B------:R-:W-:-:S02]  /*0ed0*/  FFMA.FTZ R150, R103, R135, R150 ;  /* 0x0000008767967223 */ /* 0x000fc40000010096 */
[----:B------:R-:W5:Y:S01]  /*0ee0*/  LDG.E.128.CONSTANT R132, desc[UR12][R160.64+0x1600] ;  /* 0x0016000ca0847981 */ /* 0x000f62000c1e9d00 */
[----:B--2---:R-:W-:Y:S01]  /*0ef0*/  FFMA.FTZ R149, R96, R136, R149 ;  /* 0x0000008860957223 */ /* 0x004fe20000010095 */
[----:B------:R-:W-:Y:S01]  /*0f00*/  FFMA.FTZ R148, R97, R137, R148 ;  /* 0x0000008961947223 */ /* 0x000fe20000010094 */
[----:B------:R-:W-:Y:S01]  /*0f10*/  FFMA.FTZ R151, R98, R138, R151 ;  /* 0x0000008a62977223 */ /* 0x000fe20000010097 */
[----:B------:R-:W-:Y:S02]  /*0f20*/  FFMA.FTZ R150, R99, R139, R150 ;  /* 0x0000008b63967223 */ /* 0x000fe40000010096 */
[----:B------:R-:W2:Y:S01]  /*0f30*/  LDG.E.128.CONSTANT R136, desc[UR12][R160.64+0x1800] ;  /* 0x0018000ca0887981 */ /* 0x000ea2000c1e9d00 */
[----:B---3--:R-:W-:Y:S01]  /*0f40*/  FFMA.FTZ R149, R92, R140, R149 ;  /* 0x0000008c5c957223 */ /* 0x008fe20000010095 */
[----:B------:R-:W-:Y:S01]  /*0f50*/  FFMA.FTZ R148, R93, R141, R148 ;  /* 0x0000008d5d947223 */ /* 0x000fe20000010094 */
[----:B------:R-:W-:Y:S01]  /*0f60*/  FFMA.FTZ R151, R94, R142, R151 ;  /* 0x0000008e5e977223 */ /* 0x000fe20000010097 */
[----:B------:R-:W-:-:S02]  /*0f70*/  FFMA.FTZ R150, R95, R143, R150 ;  /* 0x0000008f5f967223 */ /* 0x000fc40000010096 */
[----:B------:R-:W3:Y:S01]  /*0f80*/  LDG.E.128.CONSTANT R140, desc[UR12][R160.64+0x1a00] ;  /* 0x001a000ca08c7981 */ /* 0x000ee2000c1e9d00 */
[----:B----4-:R-:W-:Y:S01]  /*0f90*/  FFMA.FTZ R149, R88, R144, R149 ;  /* 0x0000009058957223 */ /* 0x010fe20000010095 */
[----:B------:R-:W-:Y:S01]  /*0fa0*/  FFMA.FTZ R148, R89, R145, R148 ;  /* 0x0000009159947223 */ /* 0x000fe20000010094 */
[----:B------:R-:W-:Y:S01]  /*0fb0*/  FFMA.FTZ R151, R90, R146, R151 ;  /* 0x000000925a977223 */ /* 0x000fe20000010097 */
[----:B------:R-:W-:Y:S02]  /*0fc0*/  FFMA.FTZ R150, R91, R147, R150 ;  /* 0x000000935b967223 */ /* 0x000fe40000010096 */
[----:B------:R-:W4:Y:S01]  /*0fd0*/  LDG.E.128.CONSTANT R144, desc[UR12][R160.64+0x1c00] ;  /* 0x001c000ca0907981 */ /* 0x000f22000c1e9d00 */
[----:B-----5:R-:W-:Y:S01]  /*0fe0*/  FFMA.FTZ R149, R84, R132, R149 ;  /* 0x0000008454957223 */ /* 0x020fe20000010095 */
        /* <DEDUP_REMOVED lines=80> */
[----:B------:R-:W-:Y:S02]  /*14f0*/  FFMA.FTZ R132, R21, R133, R148 ;  /* 0x0000008515847223 */ /* 0x000fe40000010094 */
[----:B------:R-:W5:Y:S01]  /*1500*/  LDG.E.128.CONSTANT R148, desc[UR12][R160.64+0x3e00] ;  /* 0x003e000ca0947981 */ /* 0x000f62000c1e9d00 */
[----:B------:R-:W-:Y:S01]  /*1510*/  FFMA.FTZ R157, R22, R134, R157 ;  /* 0x00000086169d7223 */ /* 0x000fe2000001009d */
[----:B------:R-:W-:Y:S01]  /*1520*/  FFMA.FTZ R162, R23, R135, R162 ;  /* 0x0000008717a27223 */ /* 0x000fe200000100a2 */
[----:B------:R-:W-:Y:S01]  /*1530*/  IADD3 R133, PT, PT, R152, 0x1, RZ ;  /* 0x0000000198857810 */ /* 0x000fe20007ffe0ff */
[----:B------:R-:W-:-:S03]  /*1540*/  UIADD3 UR5, UPT, UPT, UR19, 0x1f, URZ ;  /* 0x0000001f13057890 */ /* 0x000fc6000fffe0ff */
[----:B------:R-:W-:Y:S01]  /*1550*/  I2FP.F32.S32 R133, R133 ;  /* 0x0000008500857245 */ /* 0x000fe20000201400 */
[----:B------:R-:W-:Y:S02]  /*1560*/  ULEA UR6, UR17, 0x10, 0x4 ;  /* 0x0000001011067891 */ /* 0x000fe4000f8e20ff */
[----:B------:R-:W-:Y:S02]  /*1570*/  USHF.R.U32.HI UR5, URZ, 0x5, UR5 ;  /* 0x00000005ff057899 */ /* 0x000fe40008011605 */
[----:B------:R-:W-:Y:S02]  /*1580*/  FMUL.FTZ R133, R133, R156 ;  /* 0x0000009c85857220 */ /* 0x000fe40000410000 */
[----:B------:R-:W-:-:S03]  /*1590*/  UISETP.LT.U32.AND UP0, UPT, UR5, UR6, UPT ;  /* 0x000000060500728c */ /* 0x000fc6000bf01070 */
[----:B------:R-:W-:Y:S01]  /*15a0*/  FSEL R133, R133, RZ, P2 ;  /* 0x000000ff85857208 */ /* 0x000fe20001000000 */
[----:B------:R-:W-:Y:S01]  /*15b0*/  USEL UR5, UR5, UR6, UP0 ;  /* 0x0000000605057287 */ /* 0x000fe20008000000 */
[----:B------:R-:W-:Y:S02]  /*15c0*/  IADD3 R155, PT, PT, R155, 0x4, RZ ;  /* 0x000000049b9b7810 */ /* 0x000fe40007ffe0ff */
[----:B------:R-:W-:Y:S02]  /*15d0*/  IADD3 R0, P1, PT, R0, 0x10, RZ ;  /* 0x0000001000007810 */ /* 0x000fe40007f3e0ff */
        /* <DEDUP_REMOVED lines=17> */
[----:B------:R-:W-:Y:S01]  /*16f0*/  IADD3 R132, PT, PT, R3, -0x1, RZ ;  /* 0xffffffff03847810 */ /* 0x000fe20007ffe0ff */
[----:B------:R-:W-:Y:S01]  /*1700*/  FADD.FTZ R149, R148, R149 ;  /* 0x0000009594957221 */ /* 0x000fe20000010000 */
[----:B------:R-:W-:-:S02]  /*1710*/  FFMA.FTZ R151, R7, R151, R162 ;  /* 0x0000009707977223 */ /* 0x000fc400000100a2 */
[----:B------:R-:W-:Y:S01]  /*1720*/  ISETP.GE.U32.AND P0, PT, R132, UR19, PT ;  /* 0x0000001384007c0c */ /* 0x000fe2000bf06070 */
[----:B------:R-:W-:-:S04]  /*1730*/  FADD.FTZ R150, R150, R149 ;  /* 0x0000009596967221 */ /* 0x000fc80000010000 */
[----:B------:R-:W-:-:S04]  /*1740*/  FADD.FTZ R150, R151, R150 ;  /* 0x0000009697967221 */ /* 0x000fc80000010000 */
[----:B------:R-:W-:-:S05]  /*1750*/  FFMA.FTZ R133, R150, UR18, R133 ;  /* 0x0000001296857c23 */ /* 0x000fca0008010085 */
[C---:B------:R-:W-:Y:S02]  /*1760*/  FSEL R135, R133.reuse, RZ, !P0 ;  /* 0x000000ff85877208 */ /* 0x040fe40004000000 */
[----:B------:R-:W-:Y:S02]  /*1770*/  @!P0 FMNMX.FTZ R154, R133, R154, !PT ;  /* 0x0000009a859a8209 */ /* 0x000fe40007810000 */
[----:B------:R-:W-:Y:S01]  /*1780*/  ISETP.GE.U32.AND P0, PT, R155, UR5, PT ;  /* 0x000000059b007c0c */ /* 0x000fe2000bf06070 */
[----:B------:R0:W-:Y:S01]  /*1790*/  STS [R2], R135 ;  /* 0x0000008702007388 */ /* 0x0001e20000000800 */
[----:B------:R-:W-:Y:S02]  /*17a0*/  IADD3 R3, PT, PT, R3, 0x80, RZ ;  /* 0x0000008003037810 */ /* 0x000fe40007ffe0ff */
[----:B0-----:R-:W-:-:S09]  /*17b0*/  IADD3 R2, PT, PT, R2, 0x200, RZ ;  /* 0x0000020002027810 */ /* 0x001fd20007ffe0ff */
[----:B------:R-:W-:Y:S05]  /*17c0*/  @!P0 BRA `(.L_x_24618) ;  /* 0xfffffff400008947 */ /* 0x000fea000383ffff */
.L_x_24617:
[----:B------:R-:W-:Y:S05]  /*17d0*/  BSYNC.RECONVERGENT B0 ;  /* 0x0000000000007941 */ /* 0x000fea0003800200 */
.L_x_24616:
[----:B----4-:R-:W0:Y:S01]  /*17e0*/  SHFL.BFLY PT, R3, R154, 0x10, 0x1f ;  /* 0x0e001f009a037f89 */ /* 0x010e2200000e0000 */
[----:B------:R-:W1:Y:S01]  /*17f0*/  S2UR UR23, SR_CgaCtaId ;  /* 0x00000000001779c3 */ /* 0x000e620000008800 */
[----:B------:R-:W-:Y:S01]  /*1800*/  UMOV UR22, 0x400 ;  /* 0x0000040000167882 */ /* 0x000fe20000000000 */
[----:B------:R-:W-:Y:S01]  /*1810*/  ULEA UR5, UR17, 0x10, 0x4 ;  /* 0x0000001011057891 */ /* 0x000fe2000f8e20ff */
[----:B------:R-:W2:Y:S01]  /*1820*/  S2R R2, SR_TID.X ;  /* 0x0000000000027919 */ /* 0x000ea20000002100 */
[----:B------:R-:W-:Y:S01]  /*1830*/  UIADD3 UR4, UPT, UPT, UR22, 0x200, URZ ;  /* 0x0000020016047890 */ /* 0x000fe2000fffe0ff */
[----:B------:R-:W-:Y:S01]  /*1840*/  BSSY.RECONVERGENT B0, `(.L_x_24619) ;  /* 0x0000108000007945 */ /* 0x000fe20003800200 */
[----:B------:R-:W-:Y:S01]  /*1850*/  USHF.L.U32 UR25, UR17, 0x9, URZ ;  /* 0x0000000911197899 */ /* 0x000fe200080006ff */
[----:B0-----:R-:W-:Y:S01]  /*1860*/  FMNMX.FTZ R3, R3, R154, !PT ;  /* 0x0000009a03037209 */ /* 0x001fe20007810000 */
[----:B-1----:R-:W-:-:S04]  /*1870*/  ULEA UR4, UR23, UR4, 0x18 ;  /* 0x0000000417047291 */ /* 0x002fc8000f8ec0ff */
[----:B------:R-:W0:Y:S01]  /*1880*/  SHFL.BFLY PT, R0, R3, 0x8, 0x1f ;  /* 0x0d001f0003007f89 */ /* 0x000e2200000e0000 */
[----:B--2---:R-:W-:-:S04]  /*1890*/  LOP3.LUT P0, R159, R2, 0x1f, RZ, 0xc0, !PT ;  /* 0x0000001f029f7812 */ /* 0x004fc8000780c0ff */
[----:B------:R-:W-:Y:S02]  /*18a0*/  ISETP.GT.U32.AND P1, PT, R159, 0x3, PT ;  /* 0x000000039f00780c */ /* 0x000fe40003f24070 */
[----:B0-----:R-:W-:Y:S02]  /*18b0*/  FMNMX.FTZ R0, R3, R0, !PT ;  /* 0x0000000003007209 */ /* 0x001fe40007810000 */
[----:B------:R-:W-:-:S03]  /*18c0*/  MOV R3, 0xff7fffff ;  /* 0xff7fffff00037802 */ /* 0x000fc60000000f00 */
[----:B------:R-:W0:Y:S02]  /*18d0*/  SHFL.BFLY PT, R5, R0, 0x4, 0x1f ;  /* 0x0c801f0000057f89 */ /* 0x000e2400000e0000 */
[----:B0-----:R-:W-:Y:S02]  /*18e0*/  FMNMX.FTZ R5, R0, R5, !PT ;  /* 0x0000000500057209 */ /* 0x001fe40007810000 */
[----:B------:R-:W-:-:S03]  /*18f0*/  SHF.R.U32.HI R0, RZ, 0x5, R2 ;  /* 0x00000005ff007819 */ /* 0x000fc60000011602 */
[----:B------:R-:W0:Y:S02]  /*1900*/  SHFL.BFLY PT, R4, R5, 0x2, 0x1f ;  /* 0x0c401f0005047f89 */ /* 0x000e2400000e0000 */
[----:B0-----:R-:W-:Y:S02]  /*1910*/  FMNMX.FTZ R6, R5, R4, !PT ;  /* 0x0000000405067209 */ /* 0x001fe40007810000 */
[----:B------:R-:W-:Y:S02]  /*1920*/  LEA R4, R0, UR4, 0x2 ;  /* 0x0000000400047c11 */ /* 0x000fe4000f8e10ff */
[----:B------:R-:W-:Y:S01]  /*1930*/  LEA R5, R159, UR4, 0x2 ;  /* 0x000000049f057c11 */ /* 0x000fe2000f8e10ff */
[----:B------:R-:W0:Y:S01]  /*1940*/  SHFL.BFLY PT, R7, R6, 0x1, 0x1f ;  /* 0x0c201f0006077f89 */ /* 0x000e2200000e0000 */
[----:B------:R-:W-:-:S04]  /*1950*/  UIADD3 UR4, UPT, UPT, UR19, 0x1f, URZ ;  /* 0x0000001f13047890 */ /* 0x000fc8000fffe0ff */
[----:B------:R-:W-:-:S04]  /*1960*/  USHF.R.U32.HI UR15, URZ, 0x5, UR4 ;  /* 0x00000005ff0f7899 */ /* 0x000fc80008011604 */
[----:B------:R-:W-:-:S04]  /*1970*/  UISETP.LT.U32.AND UP0, UPT, UR15, UR5, UPT ;  /* 0x000000050f00728c */ /* 0x000fc8000bf01070 */
[----:B------:R-:W-:-:S04]  /*1980*/  USEL UR18, UR15, UR5, UP0 ;  /* 0x000000050f127287 */ /* 0x000fc80008000000 */
[----:B------:R-:W-:-:S04]  /*1990*/  UIMAD UR4, UR17, -0x10, UR18 ;  /* 0xfffffff0110478a4 */ /* 0x000fc8000f8e0212 */
[----:B------:R-:W-:Y:S01]  /*19a0*/  ULEA UR4, UR4, UR25, 0x5 ;  /* 0x0000001904047291 */ /* 0x000fe2000f8e28ff */
[----:B0-----:R-:W-:-:S03]  /*19b0*/  FMNMX.FTZ R9, R6, R7, !PT ;  /* 0x0000000706097209 */ /* 0x001fc60007810000 */
[----:B------:R-:W-:Y:S02]  /*19c0*/  UISETP.LT.AND UP0, UPT, UR19, UR4, UPT ;  /* 0x000000041300728c */ /* 0x000fe4000bf01270 */
[----:B------:R-:W-:Y:S02]  /*19d0*/  @!P0 STS [R4], R9 ;  /* 0x0000000904008388 */ /* 0x000fe40000000800 */
[----:B------:R-:W-:Y:S01]  /*19e0*/  USEL UR5, UR19, UR4, UP0 ;  /* 0x0000000413057287 */ /* 0x000fe20008000000 */
[----:B------:R-:W-:Y:S03]  /*19f0*/  BAR.SYNC.DEFER_BLOCKING 0x0 ;  /* 0x0000000000007b1d */ /* 0x000fe60000010000 */
[----:B------:R-:W-:-:S06]  /*1a00*/  UIADD3 UR6, UPT, UPT, -UR25, UR5, URZ ;  /* 0x0000000519067290 */ /* 0x000fcc000fffe1ff */
[----:B------:R-:W-:Y:S01]  /*1a10*/  ISETP.GE.AND P2, PT, R2, UR6, PT ;  /* 0x0000000602007c0c */ /* 0x000fe2000bf46270 */
        /* <DEDUP_REMOVED lines=26> */
.L_x_24623:
        /* <DEDUP_REMOVED lines=11> */
.L_x_24622:
[----:B------:R-:W-:Y:S05]  /*1c70*/  BSYNC.RECONVERGENT B1 ;  /* 0x0000000000017941 */ /* 0x000fea0003800200 */
.L_x_24621:
        /* <DEDUP_REMOVED lines=13> */
.L_x_24626:
        /* <DEDUP_REMOVED lines=100> */
.L_x_24625:
[----:B------:R-:W-:Y:S05]  /*2390*/  BSYNC.RECONVERGENT B1 ;  /* 0x0000000000017941 */ /* 0x000fea0003800200 */
.L_x_24624:
        /* <DEDUP_REMOVED lines=55> */
.L_x_24628:
[----:B------:R-:W-:Y:S05]  /*2710*/  BSYNC.RECONVERGENT B1 ;  /* 0x0000000000017941 */ /* 0x000fea0003800200 */
.L_x_24627:
        /* <DEDUP_REMOVED lines=26> */
.L_x_24620:
[----:B------:R-:W-:Y:S05]  /*28c0*/  BSYNC.RECONVERGENT B0 ;  /* 0x0000000000007941 */ /* 0x000fea0003800200 */
.L_x_24619:
        /* <DEDUP_REMOVED lines=38> */
[----:B-1----:R-:W-:Y:S02]  /*2b30*/  IADD3 R7, PT, PT, -R6, RZ, RZ ;  /* 0x000000ff06077210 */ /* 0x002fe40007ffe1ff */
[----:B------:R-:W-:Y:S02]  /*2b40*/  LEA R6, R2, UR4, 0x2 ;  /* 0x0000000402067c11 */ /* 0x000fe4000f8e10ff */
[----:B------:R-:W-:-:S07]  /*2b50*/  IADD3 R4, PT, PT, R5, R2, RZ ;  /* 0x0000000205047210 */ /* 0x000fce0007ffe0ff */
.L_x_24633:
[----:B------:R-:W3:Y:S01]  /*2b60*/  LDS R5, [R6] ;  /* 0x0000000006057984 */ /* 0x000ee20000000800 */
[----:B------:R-:W-:-:S04]  /*2b70*/  IADD3 R7, PT, PT, R7, 0x1, RZ ;  /* 0x0000000107077810 */ /* 0x000fc80007ffe0ff */
[----:B------:R-:W-:Y:S01]  /*2b80*/  ISETP.NE.AND P0, PT, R7, RZ, PT ;  /* 0x000000ff0700720c */ /* 0x000fe20003f05270 */
[----:B---3--:R-:W-:-:S05]  /*2b90*/  FMUL.FTZ R5, R5, R30 ;  /* 0x0000001e05057220 */ /* 0x008fca0000410000 */
[----:B------:R1:W-:Y:S02]  /*2ba0*/  STS [R6], R5 ;  /* 0x0000000506007388 */ /* 0x0003e40000000800 */
[----:B-1----:R-:W-:-:S05]  /*2bb0*/  IADD3 R6, PT, PT, R6, 0x200, RZ ;  /* 0x0000020006067810 */ /* 0x002fca0007ffe0ff */
[----:B------:R-:W-:Y:S05]  /*2bc0*/  @P0 BRA `(.L_x_24633) ;  /* 0xfffffffc00e40947 */ /* 0x000fea000383ffff */
.L_x_24632:
[----:B------:R-:W-:Y:S05]  /*2bd0*/  BSYNC.RECONVERGENT B1 ;  /* 0x0000000000017941 */ /* 0x000fea0003800200 */
.L_x_24631:
        /* <DEDUP_REMOVED lines=13> */
.L_x_24636:
        /* <DEDUP_REMOVED lines=52> */
.L_x_24635:
[----:B------:R-:W-:Y:S05]  /*2ff0*/  BSYNC.RECONVERGENT B1 ;  /* 0x0000000000017941 */ /* 0x000fea0003800200 */
.L_x_24634:
        /* <DEDUP_REMOVED lines=31> */
.L_x_24638:
[----:B------:R-:W-:Y:S05]  /*31f0*/  BSYNC.RECONVERGENT B1 ;  /* 0x0000000000017941 */ /* 0x000fea0003800200 */
.L_x_24637:
        /* <DEDUP_REMOVED lines=14> */
.L_x_24630:
[----:B------:R-:W-:Y:S05]  /*32e0*/  BSYNC.RECONVERGENT B0 ;  /* 0x0000000000007941 */ /* 0x000fea0003800200 */
.L_x_24629:
        /* <DEDUP_REMOVED lines=25> */
.L_x_24640:
[----:B0---4-:R-:W-:Y:S05]  /*3480*/  BSYNC.RECONVERGENT B0 ;  /* 0x0000000000007941 */ /* 0x011fea0003800200 */
.L_x_24639:
[----:B------:R-:W-:Y:S01]  /*3490*/  MOV R147, UR17 ;  /* 0x0000001100937c02 */ /* 0x000fe20008000f00 */
[----:B------:R-:W0:Y:S01]  /*34a0*/  LDCU.64 UR6, c[0x0][0x3a8] ;  /* 0x00007500ff0677ac */ /* 0x000e220008000a00 */
[----:B------:R-:W-:Y:S01]  /*34b0*/  BSSY.RECONVERGENT B0, `(.L_x_24641) ;  /* 0x0000251000007945 */ /* 0x000fe20003800200 */
[----:B------:R-:W-:Y:S01]  /*34c0*/  HFMA2 R158, -RZ, RZ, 0, 0 ;  /* 0x00000000ff9e7431 */ /* 0x000fe200000001ff */
[----:B------:R-:W-:Y:S02]  /*34d0*/  LEA R147, R147, R0, 0x4 ;  /* 0x0000000093937211 */ /* 0x000fe400078e20ff */
[----:B-----5:R-:W-:Y:S02]  /*34e0*/  CS2R R156, SRZ ;  /* 0x00000000009c7805 */ /* 0x020fe4000001ff00 */
[----:B------:R-:W-:Y:S02]  /*34f0*/  CS2R R154, SRZ ;  /* 0x00000000009a7805 */ /* 0x000fe4000001ff00 */
[----:B------:R-:W-:-:S02]  /*3500*/  CS2R R152, SRZ ;  /* 0x0000000000987805 */ /* 0x000fc4000001ff00 */
[----:B------:R-:W-:Y:S02]  /*3510*/  ISETP.GE.U32.AND P1, PT, R147, UR18, PT ;  /* 0x0000001293007c0c */ /* 0x000fe4000bf26070 */
[----:B------:R-:W-:Y:S02]  /*3520*/  CS2R R150, SRZ ;  /* 0x0000000000967805 */ /* 0x000fe4000001ff00 */
[----:B------:R-:W-:Y:S02]  /*3530*/  MOV R3, RZ ;  /* 0x000000ff00037202 */ /* 0x000fe40000000f00 */
[----:B--2---:R-:W-:Y:S02]  /*3540*/  CS2R R4, SRZ ;  /* 0x0000000000047805 */ /* 0x004fe4000001ff00 */
[----:B-1----:R-:W-:Y:S02]  /*3550*/  CS2R R6, SRZ ;  /* 0x0000000000067805 */ /* 0x002fe4000001ff00 */
        /* <DEDUP_REMOVED lines=9> */
[----:B------:R-:W-:Y:S01]  /*35f0*/  LOP3.LUT R142, R2, 0x3c0, RZ, 0xc0, !PT ;  /* 0x000003c0028e7812 */ /* 0x000fe200078ec0ff */
[----:B0-----:R-:W-:Y:S06]  /*3600*/  @P1 BRA `(.L_x_24642) ;  /* 0x0000002000ec1947 */ /* 0x001fec0003800000 */
[----:B------:R-:W0:Y:S01]  /*3610*/  LDCU UR4, c[0x0][0x3c8] ;  /* 0x00007900ff0477ac */ /* 0x000e220008000800 */
[----:B------:R-:W-:Y:S01]  /*3620*/  IMAD.WIDE.U32 R4, R147, 0x4, RZ ;  /* 0x0000000493047825 */ /* 0x000fe200078e00ff */
[C---:B------:R-:W-:Y:S02]  /*3630*/  SHF.L.U32 R13, R2.reuse, 0x4, RZ ;  /* 0x00000004020d7819 */ /* 0x040fe400000006ff */
[----:B------:R-:W-:Y:S01]  /*3640*/  CS2R R156, SRZ ;  /* 0x00000000009c7805 */ /* 0x000fe2000001ff00 */
[----:B------:R-:W1:Y:S01]  /*3650*/  LDCU.64 UR10, c[0x0][0x3b8] ;  /* 0x00007700ff0a77ac */ /* 0x000e620008000a00 */
        /* <DEDUP_REMOVED lines=12> */
[C---:B------:R-:W-:Y:S01]  /*3720*/  IADD3 R146, PT, PT, R147.reuse, 0x1, RZ ;  /* 0x0000000193927810 */ /* 0x040fe20007ffe0ff */
[----:B0-----:R-:W-:Y:S01]  /*3730*/  UIMAD UR4, UR14, UR4, URZ ;  /* 0x000000040e0472a4 */ /* 0x001fe2000f8e02ff */
[----:B------:R-:W-:Y:S02]  /*3740*/  IADD3 R147, PT, PT, R147, -UR15, RZ ;  /* 0x8000000f93937c10 */ /* 0x000fe4000fffe0ff */
[----:B------:R-:W-:Y:S02]  /*3750*/  CS2R R8, SRZ ;  /* 0x0000000000087805 */ /* 0x000fe4000001ff00 */
[----:B------:R-:W-:Y:S02]  /*3760*/  MOV R158, RZ ;  /* 0x000000ff009e7202 */ /* 0x000fe40000000f00 */
[----:B------:R-:W-:Y:S02]  /*3770*/  CS2R R10, SRZ ;  /* 0x00000000000a7805 */ /* 0x000fe4000001ff00 */
[----:B------:R-:W-:-:S02]  /*3780*/  CS2R R128, SRZ ;  /* 0x0000000000807805 */ /* 0x000fc4000001ff00 */
[----:B------:R-:W-:Y:S02]  /*3790*/  MOV R3, UR4 ;  /* 0x0000000400037c02 */ /* 0x000fe40008000f00 */
[----:B------:R-:W-:Y:S02]  /*37a0*/  CS2R R130, SRZ ;  /* 0x0000000000827805 */ /* 0x000fe4000001ff00 */
[----:B------:R-:W-:Y:S02]  /*37b0*/  CS2R R132, SRZ ;  /* 0x0000000000847805 */ /* 0x000fe4000001ff00 */
[----:B------:R-:W-:Y:S02]  /*37c0*/  CS2R R134, SRZ ;  /* 0x0000000000867805 */ /* 0x000fe4000001ff00 */
[----:B------:R-:W-:Y:S01]  /*37d0*/  CS2R R136, SRZ ;  /* 0x0000000000887805 */ /* 0x000fe2000001ff00 */
[----:B------:R-:W0:Y:S01]  /*37e0*/  LDCU UR4, c[0x0][0x3e0] ;  /* 0x00007c00ff0477ac */ /* 0x000e220008000800 */
[----:B------:R-:W-:Y:S01]  /*37f0*/  IMAD.WIDE R4, R3, 0x4, R4 ;  /* 0x0000000403047825 */ /* 0x000fe200078e0204 */
[----:B------:R-:W-:-:S02]  /*3800*/  MOV R3, RZ ;  /* 0x000000ff00037202 */ /* 0x000fc40000000f00 */
[----:B------:R-:W-:Y:S02]  /*3810*/  CS2R R138, SRZ ;  /* 0x00000000008a7805 */ /* 0x000fe4000001ff00 */
[----:B------:R-:W-:Y:S02]  /*3820*/  CS2R R140, SRZ ;  /* 0x00000000008c7805 */ /* 0x000fe4000001ff00 */
[----:B------:R-:W-:Y:S02]  /*3830*/  LOP3.LUT R148, R148, 0x7c, RZ, 0xc0, !PT ;  /* 0x0000007c94947812 */ /* 0x000fe400078ec0ff */
[----:B-1----:R-:W-:Y:S02]  /*3840*/  IADD3 R144, P1, PT, R4, UR10, RZ ;  /* 0x0000000a04907c10 */ /* 0x002fe4000ff3e0ff */
[----:B------:R-:W-:Y:S02]  /*3850*/  IADD3 R149, PT, PT, R13, UR5, RZ ;  /* 0x000000050d957c10 */ /* 0x000fe4000fffe0ff */
[----:B------:R-:W-:-:S02]  /*3860*/  IADD3.X R145, PT, PT, R5, UR11, RZ, P1, !PT ;  /* 0x0000000b05917c10 */ /* 0x000fc40008ffe4ff */
[----:B------:R-:W-:Y:S01]  /*3870*/  CS2R R4, SRZ ;  /* 0x0000000000047805 */ /* 0x000fe2000001ff00 */
[----:B0-----:R-:W-:-:S04]  /*3880*/  UIMAD UR4, UR8, UR4, URZ ;  /* 0x00000004080472a4 */ /* 0x001fc8000f8e02ff */
[----:B------:R-:W-:Y:S02]  /*3890*/  USHF.R.S32.HI UR9, URZ, 0x1f, UR4 ;  /* 0x0000001fff097899 */ /* 0x000fe40008011404 */
[----:B------:R-:W-:-:S04]  /*38a0*/  MOV R160, UR4 ;  /* 0x0000000400a07c02 */ /* 0x000fc80008000f00 */
[----:B------:R-:W-:-:S07]  /*38b0*/  MOV R161, UR9 ;  /* 0x0000000900a17c02 */ /* 0x000fce0008000f00 */
.L_x_24643:
        /* <DEDUP_REMOVED lines=26> */
[----:B------:R-:W3:Y:S01]  /*3a60*/  LDG.E.128.CONSTANT R72, desc[UR12][R162.64+0x2600] ;  /* 0x0026000ca2487981 */ /* 0x000ee2000c1e9d00 */
[----:B------:R-:W-:-:S03]  /*3a70*/  IADD3 R124, PT, PT, R143, -0x1, RZ ;  /* 0xffffffff8f7c7810 */ /* 0x000fc60007ffe0ff */
[----:B------:R-:W3:Y:S04]  /*3a80*/  LDG.E.128.CONSTANT R76, desc[UR12][R162.64+0x2800] ;  /* 0x0028000ca24c7981 */ /* 0x000ee8000c1e9d00 */
[----:B------:R-:W3:Y:S02]  /*3a90*/  LDG.E.128.CONSTANT R104, desc[UR12][R162.64+0x3400] ;  /* 0x0034000ca2687981 */ /* 0x000ee4000c1e9d00 */
[C---:B------:R-:W-:Y:S02]  /*3aa0*/  @!P1 IADD3 R80, PT, PT, R143.reuse, 0x2, RZ ;  /* 0x000000028f509810 */ /* 0x040fe40007ffe0ff */
[----:B------:R-:W-:Y:S02]  /*3ab0*/  @!P1 IADD3 R84, PT, PT, R143, 0x2, RZ ;  /* 0x000000028f549810 */ /* 0x000fe40007ffe0ff */
[----:B------:R-:W-:-:S02]  /*3ac0*/  @!P1 ISETP.GE.AND P6, PT, R124, UR19, PT ;  /* 0x000000137c009c0c */ /* 0x000fc4000bfc6270 */
[----:B------:R-:W-:Y:S02]  /*3ad0*/  @!P1 IADD3 R81, PT, PT, R143, 0x1, RZ ;  /* 0x000000018f519810 */ /* 0x000fe40007ffe0ff */
[----:B------:R-:W-:Y:S02]  /*3ae0*/  @!P1 ISETP.GE.AND P2, PT, R80, UR19, PT ;  /* 0x0000001350009c0c */ /* 0x000fe4000bf46270 */
[----:B------:R-:W-:Y:S02]  /*3af0*/  @!P1 ISETP.GE.AND P4, PT, R81, UR19, PT ;  /* 0x0000001351009c0c */ /* 0x000fe4000bf86270 */
[----:B------:R-:W-:Y:S02]  /*3b00*/  @!P1 ISETP.GE.AND P5, PT, R84, UR19, PT ;  /* 0x0000001354009c0c */ /* 0x000fe4000bfa6270 */
[C---:B------:R-:W-:Y:S01]  /*3b10*/  @!P1 IADD3 R88, PT, PT, R143.reuse, 0x1, RZ ;  /* 0x000000018f589810 */ /* 0x040fe20007ffe0ff */
[----:B------:R-:W3:Y:S01]  /*3b20*/  LDG.E.128.CONSTANT R84, desc[UR12][R162.64+0x2a00] ;  /* 0x002a000ca2547981 */ /* 0x000ee2000c1e9d00 */
[----:B------:R-:W-:-:S02]  /*3b30*/  @!P1 IADD3 R89, PT, PT, R143, 0x1, RZ ;  /* 0x000000018f599810 */ /* 0x000fc40007ffe0ff */
[----:B------:R-:W-:-:S04]  /*3b40*/  @!P1 IADD3 R80, PT, PT, R143, 0x1, RZ ;  /* 0x000000018f509810 */ /* 0x000fc80007ffe0ff */
[----:B------:R-:W-:Y:S02]  /*3b50*/  @!P1 ISETP.GE.AND P3, PT, R80, UR19, PT ;  /* 0x0000001350009c0c */ /* 0x000fe4000bf66270 */
[C---:B------:R-:W-:Y:S01]  /*3b60*/  @!P1 IADD3 R92, PT, PT, R143.reuse, 0x2, RZ ;  /* 0x000000028f5c9810 */ /* 0x040fe20007ffe0ff */
[----:B------:R-:W0:Y:S01]  /*3b70*/  LDS.128 R80, [R149] ;  /* 0x0000000095507984 */ /* 0x000e220000000c00 */
[C---:B------:R-:W-:Y:S02]  /*3b80*/  @!P1 IADD3 R93, PT, PT, R143.reuse, 0x1, RZ ;  /* 0x000000018f5d9810 */ /* 0x040fe40007ffe0ff */
[C---:B------:R-:W-:Y:S02]  /*3b90*/  @!P1 IADD3 R96, PT, PT, R143.reuse, 0x2, RZ ;  /* 0x000000028f609810 */ /* 0x040fe40007ffe0ff */
[C---:B------:R-:W-:Y:S02]  /*3ba0*/  @!P1 IADD3 R97, PT, PT, R143.reuse, 0x1, RZ ;  /* 0x000000018f619810 */ /* 0x040fe40007ffe0ff */
[----:B------:R-:W-:-:S02]  /*3bb0*/  @!P1 IADD3 R100, PT, PT, R143, 0x1, RZ ;  /* 0x000000018f649810 */ /* 0x000fc40007ffe0ff */
[----:B--2---:R-:W-:Y:S02]  /*3bc0*/  @!P1 FSEL R108, R108, RZ, !P6 ;  /* 0x000000ff6c6c9208 */ /* 0x004fe40007000000 */
[----:B------:R-:W-:Y:S02]  /*3bd0*/  @!P1 ISETP.GE.AND P6, PT, R143, UR19, PT ;  /* 0x000000138f009c0c */ /* 0x000fe4000bfc6270 */
[----:B------:R-:W-:Y:S02]  /*3be0*/  @!P1 FSEL R111, R111, RZ, !P2 ;  /* 0x000000ff6f6f9208 */ /* 0x000fe40005000000 */
[----:B------:R-:W-:Y:S02]  /*3bf0*/  @!P1 ISETP.GE.AND P2, PT, R88, UR19, PT ;  /* 0x0000001358009c0c */ /* 0x000fe4000bf46270 */
[----:B------:R-:W-:Y:S02]  /*3c00*/  @!P1 FSEL R109, R109, RZ, !P6 ;  /* 0x000000ff6d6d9208 */ /* 0x000fe40007000000 */
[----:B------:R-:W-:-:S02]  /*3c10*/  @!P1 FSEL R110, R110, RZ, !P4 ;  /* 0x000000ff6e6e9208 */ /* 0x000fc40006000000 */
[----:B------:R-:W-:Y:S02]  /*3c20*/  @!P1 ISETP.GE.AND P6, PT, R124, UR19, PT ;  /* 0x000000137c009c0c */ /* 0x000fe4000bfc6270 */
[C---:B------:R-:W-:Y:S02]  /*3c30*/  @!P1 IADD3 R88, PT, PT, R143.reuse, 0x2, RZ ;  /* 0x000000028f589810 */ /* 0x040fe40007ffe0ff */
[----:B------:R-:W-:Y:S02]  /*3c40*/  @!P1 ISETP.GE.AND P4, PT, R143, UR19, PT ;  /* 0x000000138f009c0c */ /* 0x000fe4000bf86270 */
[----:B----4-:R-:W-:Y:S02]  /*3c50*/  @!P1 FSEL R112, R112, RZ, !P6 ;  /* 0x000000ff70709208 */ /* 0x010fe40007000000 */
[----:B------:R-:W-:Y:S02]  /*3c60*/  @!P1 FSEL R113, R113, RZ, !P4 ;  /* 0x000000ff71719208 */ /* 0x000fe40006000000 */
[----:B------:R-:W-:-:S02]  /*3c70*/  @!P1 ISETP.GE.AND P6, PT, R88, UR19, PT ;  /* 0x0000001358009c0c */ /* 0x000fc4000bfc6270 */
[----:B------:R-:W-:Y:S02]  /*3c80*/  @!P1 ISETP.GE.AND P4, PT, R89, UR19, PT ;  /* 0x0000001359009c0c */ /* 0x000fe4000bf86270 */
[----:B------:R-:W2:Y:S01]  /*3c90*/  LDG.E.128.CONSTANT R88, desc[UR12][R162.64+0x2c00] ;  /* 0x002c000ca2587981 */ /* 0x000ea2000c1e9d00 */
[----:B------:R-:W-:Y:S02]  /*3ca0*/  @!P1 FSEL R114, R114, RZ, !P3 ;  /* 0x000000ff72729208 */ /* 0x000fe40005800000 */
[----:B------:R-:W-:Y:S02]  /*3cb0*/  @!P1 FSEL R115, R115, RZ, !P5 ;  /* 0x000000ff73739208 */ /* 0x000fe40006800000 */
[----:B------:R-:W-:Y:S02]  /*3cc0*/  @!P1 ISETP.GE.AND P3, PT, R124, UR19, PT ;  /* 0x000000137c009c0c */ /* 0x000fe4000bf66270 */
[----:B------:R-:W-:Y:S02]  /*3cd0*/  @!P1 ISETP.GE.AND P5, PT, R143, UR19, PT ;  /* 0x000000138f009c0c */ /* 0x000fe4000bfa6270 */
[----:B-----5:R-:W-:-:S02]  /*3ce0*/  @!P1 FSEL R116, R116, RZ, !P3 ;  /* 0x000000ff74749208 */ /* 0x020fc40005800000 */
[----:B------:R-:W-:Y:S02]  /*3cf0*/  @!P1 FSEL R117, R117, RZ, !P5 ;  /* 0x000000ff75759208 */ /* 0x000fe40006800000 */
[----:B------:R-:W-:Y:S02]  /*3d00*/  @!P1 ISETP.GE.AND P3, PT, R92, UR19, PT ;  /* 0x000000135c009c0c */ /* 0x000fe4000bf66270 */
[----:B------:R-:W-:Y:S02]  /*3d10*/  @!P1 ISETP.GE.AND P5, PT, R93, UR19, PT ;  /* 0x000000135d009c0c */ /* 0x000fe4000bfa6270 */
[----:B------:R-:W4:Y:S01]  /*3d20*/  LDG.E.128.CONSTANT R92, desc[UR12][R162.64+0x2e00] ;  /* 0x002e000ca25c7981 */ /* 0x000f22000c1e9d00 */
[----:B------:R-:W-:Y:S02]  /*3d30*/  @!P1 FSEL R118, R118, RZ, !P2 ;  /* 0x000000ff76769208 */ /* 0x000fe40005000000 */
[----:B------:R-:W-:Y:S02]  /*3d40*/  @!P1 FSEL R119, R119, RZ, !P6 ;  /* 0x000000ff77779208 */ /* 0x000fe40007000000 */
[----:B------:R-:W-:-:S02]  /*3d50*/  @!P1 ISETP.GE.AND P2, PT, R124, UR19, PT ;  /* 0x000000137c009c0c */ /* 0x000fc4000bf46270 */
[----:B------:R-:W-:Y:S02]  /*3d60*/  @!P1 ISETP.GE.AND P6, PT, R143, UR19, PT ;  /* 0x000000138f009c0c */ /* 0x000fe4000bfc6270 */
[----:B------:R-:W-:Y:S02]  /*3d70*/  @!P1 FSEL R120, R120, RZ, !P2 ;  /* 0x000000ff78789208 */ /* 0x000fe40005000000 */
[----:B------:R-:W-:Y:S02]  /*3d80*/  @!P1 FSEL R121, R121, RZ, !P6 ;  /* 0x000000ff79799208 */ /* 0x000fe40007000000 */
[----:B------:R-:W-:Y:S02]  /*3d90*/  @!P1 FSEL R122, R122, RZ, !P4 ;  /* 0x000000ff7a7a9208 */ /* 0x000fe40006000000 */
[----:B------:R-:W-:Y:S02]  /*3da0*/  @!P1 ISETP.GE.AND P2, PT, R96, UR19, PT ;  /* 0x0000001360009c0c */ /* 0x000fe4000bf46270 */
[----:B------:R-:W-:-:S02]  /*3db0*/  @!P1 ISETP.GE.AND P6, PT, R97, UR19, PT ;  /* 0x0000001361009c0c */ /* 0x000fc4000bfc6270 */
[----:B------:R-:W-:Y:S02]  /*3dc0*/  @!P1 ISETP.GE.AND P4, PT, R96, UR19, PT ;  /* 0x0000001360009c0c */ /* 0x000fe4000bf86270 */
[----:B------:R-:W-:Y:S01]  /*3dd0*/  @!P1 FSEL R123, R123, RZ, !P3 ;  /* 0x000000ff7b7b9208 */ /* 0x000fe20005800000 */
[----:B------:R-:W5:Y:S01]  /*3de0*/  LDG.E.128.CONSTANT R96, desc[UR12][R162.64+0x3000] ;  /* 0x0030000ca2607981 */ /* 0x000f62000c1e9d00 */
[----:B------:R-:W-:-:S04]  /*3df0*/  @!P1 ISETP.GE.AND P3, PT, R124, UR19, PT ;  /* 0x000000137c009c0c */ /* 0x000fc8000bf66270 */
[----:B------:R-:W-:Y:S02]  /*3e00*/  @!P1 FSEL R12, R12, RZ, !P3 ;  /* 0x000000ff0c0c9208 */ /* 0x000fe40005800000 */
[----:B------:R-:W-:-:S04]  /*3e10*/  @!P1 ISETP.GE.AND P3, PT, R143, UR19, PT ;  /* 0x000000138f009c0c */ /* 0x000fc8000bf66270 */
[----:B------:R-:W-:Y:S02]  /*3e20*/  @!P1 FSEL R13, R13, RZ, !P3 ;  /* 0x000000ff0d0d9208 */ /* 0x000fe40005800000 */
[----:B------:R-:W-:Y:S02]  /*3e30*/  @!P1 ISETP.GE.AND P3, PT, R100, UR19, PT ;  /* 0x0000001364009c0c */ /* 0x000fe4000bf66270 */
[----:B------:R-:W5:Y:S01]  /*3e40*/  LDG.E.128.CONSTANT R100, desc[UR12][R162.64+0x3200] ;  /* 0x0032000ca2647981 */ /* 0x000f62000c1e9d00 */
[----:B0-----:R-:W-:Y:S01]  /*3e50*/  FMUL.FTZ R109, R81, R109 ;  /* 0x0000006d516d7220 */ /* 0x001fe20000410000 */
[----:B------:R-:W-:Y:S02]  /*3e60*/  @!P1 FSEL R14, R14, RZ, !P5 ;  /* 0x000000ff0e0e9208 */ /* 0x000fe40006800000 */
[----:B------:R-:W-:Y:S01]  /*3e70*/  @!P1 ISETP.GE.AND P5, PT, R124, UR19, PT ;  /* 0x000000137c009c0c */ /* 0x000fe2000bfa6270 */
[----:B------:R-:W-:Y:S01]  /*3e80*/  FFMA.FTZ R109, R80, R108, R109 ;  /* 0x0000006c506d7223 */ /* 0x000fe2000001006d */
        /* <DEDUP_REMOVED lines=32> */
[----:B---3--:R-:W-:Y:S02]  /*4090*/  @!P1 FSEL R28, R28, RZ, !P5 ;  /* 0x000000ff1c1c9208 */ /* 0x008fe40006800000 */
        /* <DEDUP_REMOVED lines=139> */
[----:B--2---:R-:W-:Y:S02]  /*4950*/  @!P1 FSEL R88, R88, RZ, !P3 ;  /* 0x000000ff58589208 */ /* 0x004fe40005800000 */
        /* <DEDUP_REMOVED lines=9> */
[----:B----4-:R-:W-:Y:S02]  /*49f0*/  @!P1 FSEL R92, R92, RZ, !P5 ;  /* 0x000000ff5c5c9208 */ /* 0x010fe40006800000 */
        /* <DEDUP_REMOVED lines=9> */
[----:B-----5:R-:W-:Y:S01]  /*4a90*/  @!P1 FSEL R96, R96, RZ, !P6 ;  /* 0x000000ff60609208 */ /* 0x020fe20007000000 */
[----:B------:R-:W-:Y:S01]  /*4aa0*/  FFMA.FTZ R110, R82, R110, R109 ;  /* 0x0000006e526e7223 */ /* 0x000fe2000001006d */
[----:B------:R-:W-:-:S02]  /*4ab0*/  @!P1 ISETP.GE.AND P4, PT, R108, UR19, PT ;  /* 0x000000136c009c0c */ /* 0x000fc4000bf86270 */
[----:B------:R-:W-:Y:S01]  /*4ac0*/  @!P1 ISETP.GE.AND P6, PT, R143, UR19, PT ;  /* 0x000000138f009c0c */ /* 0x000fe2000bfc6270 */
[----:B------:R-:W-:Y:S01]  /*4ad0*/  FMUL.FTZ R109, R81, R113 ;  /* 0x00000071516d7220 */ /* 0x000fe20000410000 */
[----:B------:R-:W-:Y:S02]  /*4ae0*/  @!P1 IADD3 R108, PT, PT, R143, 0x1, RZ ;  /* 0x000000018f6c9810 */ /* 0x000fe40007ffe0ff */
[----:B------:R-:W-:Y:S01]  /*4af0*/  @!P1 FSEL R97, R97, RZ, !P6 ;  /* 0x000000ff61619208 */ /* 0x000fe20007000000 */
[----:B------:R-:W-:Y:S01]  /*4b00*/  FFMA.FTZ R109, R80, R112, R109 ;  /* 0x00000070506d7223 */ /* 0x000fe2000001006d */
[----:B------:R-:W-:Y:S02]  /*4b10*/  @!P1 ISETP.GE.AND P6, PT, R108, UR19, PT ;  /* 0x000000136c009c0c */ /* 0x000fe4000bfc6270 */
[----:B------:R-:W-:Y:S02]  /*4b20*/  @!P1 FSEL R98, R98, RZ, !P3 ;  /* 0x000000ff62629208 */ /* 0x000fe40005800000 */
[----:B------:R-:W-:-:S02]  /*4b30*/  @!P1 ISETP.GE.AND P3, PT, R124, UR19, PT ;  /* 0x000000137c009c0c */ /* 0x000fc4000bf66270 */
[----:B------:R-:W-:Y:S01]  /*4b40*/  @!P1 IADD3 R108, PT, PT, R143, 0x2, RZ ;  /* 0x000000028f6c9810 */ /* 0x000fe20007ffe0ff */
[----:B------:R-:W-:Y:S01]  /*4b50*/  FFMA.FTZ R113, R83, R111, R110 ;  /* 0x0000006f53717223 */ /* 0x000fe2000001006e */
[----:B------:R-:W-:Y:S01]  /*4b60*/  @!P1 FSEL R100, R100, RZ, !P3 ;  /* 0x000000ff64649208 */ /* 0x000fe20005800000 */
[----:B------:R-:W-:Y:S01]  /*4b70*/  FFMA.FTZ R114, R82, R114, R109 ;  /* 0x0000007252727223 */ /* 0x000fe2000001006d */
[----:B------:R-:W-:Y:S02]  /*4b80*/  @!P1 ISETP.GE.AND P3, PT, R108, UR19, PT ;  /* 0x000000136c009c0c */ /* 0x000fe4000bf66270 */
[----:B------:R-:W2:Y:S01]  /*4b90*/  LDG.E.128.CONSTANT R108, desc[UR12][R162.64+0x3600] ;  /* 0x0036000ca26c7981 */ /* 0x000ea2000c1e9d00 */
[----:B------:R-:W-:Y:S01]  /*4ba0*/  FMUL.FTZ R117, R81, R117 ;  /* 0x0000007551757220 */ /* 0x000fe20000410000 */
[----:B------:R-:W-:-:S03]  /*4bb0*/  FADD.FTZ R158, R113, R158 ;  /* 0x0000009e719e7221 */ /* 0x000fc60000010000 */
[----:B------:R-:W-:Y:S01]  /*4bc0*/  FFMA.FTZ R117, R80, R116, R117 ;  /* 0x0000007450757223 */ /* 0x000fe20000010075 */
[----:B------:R-:W-:Y:S02]  /*4bd0*/  FFMA.FTZ R116, R83, R115, R114 ;  /* 0x0000007353747223 */ /* 0x000fe40000010072 */
[----:B------:R-:W3:Y:S01]  /*4be0*/  LDG.E.128.CONSTANT R112, desc[UR12][R162.64+0x3800] ;  /* 0x0038000ca2707981 */ /* 0x000ee2000c1e9d00 */
[----:B------:R-:W-:Y:S01]  /*4bf0*/  FMUL.FTZ R13, R81, R13 ;  /* 0x0000000d510d7220 */ /* 0x000fe20000410000 */
[----:B------:R-:W-:-:S03]  /*4c00*/  FFMA.FTZ R118, R82, R118, R117 ;  /* 0x0000007652767223 */ /* 0x000fc60000010075 */
[----:B------:R-:W-:Y:S01]  /*4c10*/  FFMA.FTZ R117, R80, R12, R13 ;  /* 0x0000000c50757223 */ /* 0x000fe2000001000d */
[----:B------:R-:W-:Y:S01]  /*4c20*/  FMUL.FTZ R121, R81, R121 ;  /* 0x0000007951797220 */ /* 0x000fe20000410000 */
[----:B------:R-:W-:Y:S01]  /*4c30*/  FADD.FTZ R157, R116, R157 ;  /* 0x0000009d749d7221 */ /* 0x000fe20000010000 */
[----:B------:R-:W-:Y:S01]  /*4c40*/  FFMA.FTZ R13, R83, R119, R118 ;  /* 0x00000077530d7223 */ /* 0x000fe20000010076 */
[----:B------:R-:W-:Y:S02]  /*4c50*/  FFMA.FTZ R14, R82, R14, R117 ;  /* 0x0000000e520e7223 */ /* 0x000fe40000010075 */
[----:B------:R-:W4:Y:S01]  /*4c60*/  LDG.E.128.CONSTANT R116, desc[UR12][R162.64+0x3a00] ;  /* 0x003a000ca2747981 */ /* 0x000f22000c1e9d00 */
[----:B------:R-:W-:Y:S01]  /*4c70*/  FFMA.FTZ R121, R80, R120, R121 ;  /* 0x0000007850797223 */ /* 0x000fe20000010079 */
[----:B------:R-:W-:Y:S02]  /*4c80*/  @!P1 FSEL R99, R99, RZ, !P2 ;  /* 0x000000ff63639208 */ /* 0x000fe40005000000 */
[----:B------:R-:W-:Y:S01]  /*4c90*/  @!P1 ISETP.GE.AND P2, PT, R143, UR19, PT ;  /* 0x000000138f009c0c */ /* 0x000fe2000bf46270 */
[----:B------:R-:W-:Y:S01]  /*4ca0*/  FFMA.FTZ R122, R82, R122, R121 ;  /* 0x0000007a527a7223 */ /* 0x000fe20000010079 */
[----:B------:R-:W-:-:S02]  /*4cb0*/  @!P1 FSEL R102, R102, RZ, !P5 ;  /* 0x000000ff66669208 */ /* 0x000fc40006800000 */
[----:B------:R-:W-:Y:S01]  /*4cc0*/  @!P1 FSEL R101, R101, RZ, !P2 ;  /* 0x000000ff65659208 */ /* 0x000fe20005000000 */
[----:B------:R-:W-:Y:S01]  /*4cd0*/  FFMA.FTZ R12, R83, R123, R122 ;  /* 0x0000007b530c7223 */ /* 0x000fe2000001007a */
[----:B------:R-:W-:Y:S01]  /*4ce0*/  @!P1 ISETP.GE.AND P2, PT, R124, UR19, PT ;  /* 0x000000137c009c0c */ /* 0x000fe2000bf46270 */
[----:B------:R-:W5:Y:S01]  /*4cf0*/  LDG.E.128.CONSTANT R120, desc[UR12][R162.64+0x3c00] ;  /* 0x003c000ca2787981 */ /* 0x000f62000c1e9d00 */
[----:B------:R-:W-:Y:S02]  /*4d00*/  @!P1 ISETP.GE.AND P5, PT, R143, UR19, PT ;  /* 0x000000138f009c0c */ /* 0x000fe4000bfa6270 */
[----:B------:R-:W-:Y:S02]  /*4d10*/  @!P1 FSEL R103, R103, RZ, !P4 ;  /* 0x000000ff67679208 */ /* 0x000fe40006000000 */
[----:B------:R-:W-:Y:S02]  /*4d20*/  @!P1 FSEL R104, R104, RZ, !P2 ;  /* 0x000000ff68689208 */ /* 0x000fe40005000000 */
[----:B------:R-:W-:-:S02]  /*4d30*/  @!P1 FSEL R105, R105, RZ, !P5 ;  /* 0x000000ff69699208 */ /* 0x000fc40006800000 */
[----:B------:R-:W-:Y:S02]  /*4d40*/  @!P1 FSEL R106, R106, RZ, !P6 ;  /* 0x000000ff6a6a9208 */ /* 0x000fe40007000000 */
[----:B------:R-:W-:Y:S02]  /*4d50*/  @!P1 FSEL R107, R107, RZ, !P3 ;  /* 0x000000ff6b6b9208 */ /* 0x000fe40005800000 */
[C---:B------:R-:W-:Y:S02]  /*4d60*/  @!P1 ISETP.GE.AND P4, PT, R124.reuse, UR19, PT ;  /* 0x000000137c009c0c */ /* 0x040fe4000bf86270 */
[C---:B------:R-:W-:Y:S02]  /*4d70*/  @!P1 ISETP.GE.AND P2, PT, R124.reuse, UR19, PT ;  /* 0x000000137c009c0c */ /* 0x040fe4000bf46270 */
[C---:B------:R-:W-:Y:S02]  /*4d80*/  @!P1 ISETP.GE.AND P5, PT, R124.reuse, UR19, PT ;  /* 0x000000137c009c0c */ /* 0x040fe4000bfa6270 */
[----:B------:R-:W-:-:S02]  /*4d90*/  @!P1 ISETP.GE.AND P6, PT, R124, UR19, PT ;  /* 0x000000137c009c0c */ /* 0x000fc4000bfc6270 */
[----:B------:R-:W-:Y:S02]  /*4da0*/  @!P1 ISETP.GE.AND P3, PT, R124, UR19, PT ;  /* 0x000000137c009c0c */ /* 0x000fe4000bf66270 */
[----:B------:R-:W5:Y:S01]  /*4db0*/  LDG.E.128.CONSTANT R124, desc[UR12][R162.64+0x3e00] ;  /* 0x003e000ca27c7981 */ /* 0x000f62000c1e9d00 */
[----:B------:R-:W-:Y:S01]  /*4dc0*/  FADD.FTZ R155, R12, R155 ;  /* 0x0000009b0c9b7221 */ /* 0x000fe20000010000 */
[----:B------:R-:W-:Y:S01]  /*4dd0*/  @!P1 IADD3 R12, PT, PT, R143, 0x1, RZ ;  /* 0x000000018f0c9810 */ /* 0x000fe20007ffe0ff */
        /* <DEDUP_REMOVED lines=113> */
[----:B------:R-:W-:-:S02]  /*54f0*/  IADD3 R147, PT, PT, R147, 0x4, RZ ;  /* 0x0000000493937810 */ /* 0x000fc40007ffe0ff */
[----:B------:R-:W-:Y:S02]  /*5500*/  IADD3 R149, PT, PT, R149, 0x200, RZ ;  /* 0x0000020095957810 */ /* 0x000fe40007ffe0ff */
[----:B--2---:R-:W-:Y:S02]  /*5510*/  @!P1 FSEL R108, R108, RZ, !P4 ;  /* 0x000000ff6c6c9208 */ /* 0x004fe40006000000 */
        /* <DEDUP_REMOVED lines=8> */
[----:B---3--:R-:W-:Y:S02]  /*55a0*/  @!P1 FSEL R112, R112, RZ, !P2 ;  /* 0x000000ff70709208 */ /* 0x008fe40005000000 */
[----:B------:R-:W-:Y:S02]  /*55b0*/  ISETP.GE.U32.AND P4, PT, R12, UR18, PT ;  /* 0x000000120c007c0c */ /* 0x000fe4000bf86070 */
[C---:B------:R-:W-:Y:S02]  /*55c0*/  @!P1 ISETP.GE.AND P2, PT, R143.reuse, UR19, PT ;  /* 0x000000138f009c0c */ /* 0x040fe4000bf46270 */
        /* <DEDUP_REMOVED lines=8> */
[----:B----4-:R-:W-:Y:S02]  /*5650*/  @!P1 FSEL R116, R116, RZ, !P5 ;  /* 0x000000ff74749208 */ /* 0x010fe40006800000 */
[----:B------:R-:W-:Y:S02]  /*5660*/  @!P1 ISETP.GE.AND P2, PT, R12, UR19, PT ;  /* 0x000000130c009c0c */ /* 0x000fe4000bf46270 */
[C---:B------:R-:W-:Y:S02]  /*5670*/  @!P1 ISETP.GE.AND P5, PT, R143.reuse, UR19, PT ;  /* 0x000000138f009c0c */ /* 0x040fe4000bfa6270 */
[----:B------:R-:W-:Y:S02]  /*5680*/  @!P1 IADD3 R12, PT, PT, R143, 0x2, RZ ;  /* 0x000000028f0c9810 */ /* 0x000fe40007ffe0ff */
[----:B------:R-:W-:Y:S02]  /*5690*/  @!P1 FSEL R117, R117, RZ, !P5 ;  /* 0x000000ff75759208 */ /* 0x000fe40006800000 */
[----:B------:R-:W-:-:S02]  /*56a0*/  @!P1 ISETP.GE.AND P5, PT, R12, UR19, PT ;  /* 0x000000130c009c0c */ /* 0x000fc4000bfa6270 */
[C---:B------:R-:W-:Y:S02]  /*56b0*/  @!P1 IADD3 R12, PT, PT, R143.reuse, 0x1, RZ ;  /* 0x000000018f0c9810 */ /* 0x040fe40007ffe0ff */
[----:B------:R-:W-:Y:S02]  /*56c0*/  @!P1 FSEL R118, R118, RZ, !P2 ;  /* 0x000000ff76769208 */ /* 0x000fe40005000000 */
[----:B------:R-:W-:Y:S02]  /*56d0*/  @!P1 ISETP.GE.AND P2, PT, R12, UR19, PT ;  /* 0x000000130c009c0c */ /* 0x000fe4000bf46270 */
[----:B-----5:R-:W-:Y:S02]  /*56e0*/  @!P1 FSEL R120, R120, RZ, !P6 ;  /* 0x000000ff78789208 */ /* 0x020fe40007000000 */
[C---:B------:R-:W-:Y:S02]  /*56f0*/  @!P1 ISETP.GE.AND P6, PT, R143.reuse, UR19, PT ;  /* 0x000000138f009c0c */ /* 0x040fe4000bfc6270 */
[----:B------:R-:W-:-:S02]  /*5700*/  @!P1 IADD3 R12, PT, PT, R143, 0x2, RZ ;  /* 0x000000028f0c9810 */ /* 0x000fc40007ffe0ff */
[----:B------:R-:W-:Y:S02]  /*5710*/  @!P1 FSEL R122, R122, RZ, !P2 ;  /* 0x000000ff7a7a9208 */ /* 0x000fe40005000000 */
[----:B------:R-:W-:Y:S02]  /*5720*/  @!P1 ISETP.GE.AND P2, PT, R143, UR19, PT ;  /* 0x000000138f009c0c */ /* 0x000fe4000bf46270 */
[----:B------:R-:W-:Y:S02]  /*5730*/  @!P1 FSEL R121, R121, RZ, !P6 ;  /* 0x000000ff79799208 */ /* 0x000fe40007000000 */
[----:B------:R-:W-:Y:S02]  /*5740*/  @!P1 FSEL R124, R124, RZ, !P3 ;  /* 0x000000ff7c7c9208 */ /* 0x000fe40005800000 */
[C---:B------:R-:W-:Y:S02]  /*5750*/  @!P1 ISETP.GE.AND P6, PT, R12.reuse, UR19, PT ;  /* 0x000000130c009c0c */ /* 0x040fe4000bfc6270 */
[----:B------:R-:W-:-:S02]  /*5760*/  @!P1 ISETP.GE.AND P3, PT, R12, UR19, PT ;  /* 0x000000130c009c0c */ /* 0x000fc4000bf66270 */
[----:B------:R-:W-:Y:S02]  /*5770*/  @!P1 IADD3 R12, PT, PT, R143, 0x1, RZ ;  /* 0x000000018f0c9810 */ /* 0x000fe40007ffe0ff */
[----:B------:R-:W-:Y:S01]  /*5780*/  @!P1 FSEL R125, R125, RZ, !P2 ;  /* 0x000000ff7d7d9208 */ /* 0x000fe20005000000 */
[C---:B------:R-:W-:Y:S01]  /*5790*/  FMUL.FTZ R109, R81.reuse, R109 ;  /* 0x0000006d516d7220 */ /* 0x040fe20000410000 */
[----:B------:R-:W-:Y:S01]  /*57a0*/  @!P1 ISETP.GE.AND P2, PT, R12, UR19, PT ;  /* 0x000000130c009c0c */ /* 0x000fe2000bf46270 */
[C---:B------:R-:W-:Y:S01]  /*57b0*/  FMUL.FTZ R113, R81.reuse, R113 ;  /* 0x0000007151717220 */ /* 0x040fe20000410000 */
[C---:B------:R-:W-:Y:S01]  /*57c0*/  FMUL.FTZ R117, R81.reuse, R117 ;  /* 0x0000007551757220 */ /* 0x040fe20000410000 */
[C---:B------:R-:W-:Y:S01]  /*57d0*/  FMUL.FTZ R121, R81.reuse, R121 ;  /* 0x0000007951797220 */ /* 0x040fe20000410000 */
[----:B------:R-:W-:Y:S01]  /*57e0*/  FMUL.FTZ R81, R81, R125 ;  /* 0x0000007d51517220 */ /* 0x000fe20000410000 */
[C---:B------:R-:W-:Y:S01]  /*57f0*/  FFMA.FTZ R109, R80.reuse, R108, R109 ;  /* 0x0000006c506d7223 */ /* 0x040fe2000001006d */
[C---:B------:R-:W-:Y:S01]  /*5800*/  FFMA.FTZ R113, R80.reuse, R112, R113 ;  /* 0x0000007050717223 */ /* 0x040fe20000010071 */
[C---:B------:R-:W-:Y:S01]  /*5810*/  FFMA.FTZ R117, R80.reuse, R116, R117 ;  /* 0x0000007450757223 */ /* 0x040fe20000010075 */
[----:B------:R-:W-:Y:S01]  /*5820*/  FFMA.FTZ R121, R80, R120, R121 ;  /* 0x0000007850797223 */ /* 0x000fe20000010079 */
[----:B------:R-:W-:Y:S01]  /*5830*/  @!P1 FSEL R126, R126, RZ, !P2 ;  /* 0x000000ff7e7e9208 */ /* 0x000fe20005000000 */
[----:B------:R-:W-:Y:S01]  /*5840*/  FFMA.FTZ R81, R80, R124, R81 ;  /* 0x0000007c50517223 */ /* 0x000fe20000010051 */
[C---:B------:R-:W-:Y:S01]  /*5850*/  FFMA.FTZ R110, R82.reuse, R110, R109 ;  /* 0x0000006e526e7223 */ /* 0x040fe2000001006d */
[C---:B------:R-:W-:Y:S01]  /*5860*/  FFMA.FTZ R114, R82.reuse, R114, R113 ;  /* 0x0000007252727223 */ /* 0x040fe20000010071 */
[C---:B------:R-:W-:Y:S01]  /*5870*/  FFMA.FTZ R118, R82.reuse, R118, R117 ;  /* 0x0000007652767223 */ /* 0x040fe20000010075 */
[----:B------:R-:W-:Y:S01]  /*5880*/  @!P1 FSEL R119, R119, RZ, !P5 ;  /* 0x000000ff77779208 */ /* 0x000fe20006800000 */
[C---:B------:R-:W-:Y:S01]  /*5890*/  FFMA.FTZ R122, R82.reuse, R122, R121 ;  /* 0x0000007a527a7223 */ /* 0x040fe20000010079 */
[----:B------:R-:W-:Y:S01]  /*58a0*/  @!P1 FSEL R123, R123, RZ, !P6 ;  /* 0x000000ff7b7b9208 */ /* 0x000fe20007000000 */
[----:B------:R-:W-:Y:S01]  /*58b0*/  FFMA.FTZ R82, R82, R126, R81 ;  /* 0x0000007e52527223 */ /* 0x000fe20000010051 */
[----:B------:R-:W-:Y:S01]  /*58c0*/  @!P1 FSEL R127, R127, RZ, !P3 ;  /* 0x000000ff7f7f9208 */ /* 0x000fe20005800000 */
        /* <DEDUP_REMOVED lines=10> */
[----:B------:R-:W-:Y:S01]  /*5970*/  IADD3 R146, PT, PT, R146, 0x4, RZ ;  /* 0x0000000492927810 */ /* 0x000fe20007ffe0ff */
[----:B------:R-:W-:Y:S01]  /*5980*/  FADD.FTZ R141, R82, R141 ;  /* 0x0000008d528d7221 */ /* 0x000fe20000010000 */
[----:B------:R-:W-:-:S02]  /*5990*/  IADD3 R143, PT, PT, R143, 0x80, RZ ;  /* 0x000000808f8f7810 */ /* 0x000fc40007ffe0ff */
[----:B------:R-:W-:Y:S01]  /*59a0*/  IADD3.X R145, PT, PT, RZ, R145, RZ, P1, !PT ;  /* 0x00000091ff917210 */ /* 0x000fe20000ffe4ff */
[----:B------:R-:W-:Y:S06]  /*59b0*/  @!P4 BRA `(.L_x_24643) ;  /* 0xffffffdc00c0c947 */ /* 0x000fec000383ffff */
.L_x_24642:
[----:B------:R-:W-:Y:S05]  /*59c0*/  BSYNC.RECONVERGENT B0 ;  /* 0x0000000000007941 */ /* 0x000fea0003800200 */
.L_x_24641:
[----:B------:R-:W0:Y:S01]  /*59d0*/  SHFL.BFLY PT, R13, R158, 0x4, 0x1f ;  /* 0x0c801f009e0d7f89 */ /* 0x000e2200000e0000 */
[----:B------:R-:W-:Y:S01]  /*59e0*/  ISETP.NE.OR P1, PT, R142, 0x40, P0 ;  /* 0x000000408e00780c */ /* 0x000fe20000725670 */
[----:B------:R-:W-:Y:S01]  /*59f0*/  BSSY.RECONVERGENT B0, `(.L_x_24644) ;  /* 0x00000e9000007945 */ /* 0x000fe20003800200 */
[----:B------:R-:W-:Y:S01]  /*5a00*/  SHF.R.U32.HI R159, RZ, 0x3, R159 ;  /* 0x00000003ff9f7819 */ /* 0x000fe2000001169f */
[----:B------:R-:W1:Y:S03]  /*5a10*/  SHFL.BFLY PT, R12, R157, 0x4, 0x1f ;  /* 0x0c801f009d0c7f89 */ /* 0x000e6600000e0000 */
[----:B------:R-:W-:Y:S01]  /*5a20*/  LEA R0, R0, R159, 0x7 ;  /* 0x0000009f00007211 */ /* 0x000fe200078e38ff */
[----:B------:R-:W2:Y:S04]  /*5a30*/  SHFL.BFLY PT, R15, R156, 0x4, 0x1f ;  /* 0x0c801f009c0f7f89 */ /* 0x000ea800000e0000 */
[----:B------:R-:W4:Y:S04]  /*5a40*/  SHFL.BFLY PT, R14, R155, 0x4, 0x1f ;  /* 0x0c801f009b0e7f89 */ /* 0x000f2800000e0000 */
[----:B------:R-:W5:Y:S04]  /*5a50*/  SHFL.BFLY PT, R36, R133, 0x4, 0x1f ;  /* 0x0c801f0085247f89 */ /* 0x000f6800000e0000 */
[----:B------:R-:W3:Y:S04]  /*5a60*/  SHFL.BFLY PT, R23, R4, 0x4, 0x1f ;  /* 0x0c801f0004177f89 */ /* 0x000ee800000e0000 */
[----:B------:R-:W3:Y:S01]  /*5a70*/  SHFL.BFLY PT, R20, R3, 0x4, 0x1f ;  /* 0x0c801f0003147f89 */ /* 0x000ee200000e0000 */
[----:B0-----:R-:W-:-:S03]  /*5a80*/  FADD.FTZ R13, R13, R158 ;  /* 0x0000009e0d0d7221 */ /* 0x001fc60000010000 */
[----:B------:R-:W0:Y:S01]  /*5a90*/  SHFL.BFLY PT, R16, R153, 0x4, 0x1f ;  /* 0x0c801f0099107f89 */ /* 0x000e2200000e0000 */
[----:B-1----:R-:W-:-:S03]  /*5aa0*/  FADD.FTZ R12, R12, R157 ;  /* 0x0000009d0c0c7221 */ /* 0x002fc60000010000 */
[----:B------:R-:W1:Y:S01]  /*5ab0*/  SHFL.BFLY PT, R27, R6, 0x4, 0x1f ;  /* 0x0c801f00061b7f89 */ /* 0x000e6200000e0000 */
[----:B--2---:R-:W-:-:S03]  /*5ac0*/  FADD.FTZ R15, R15, R156 ;  /* 0x0000009c0f0f7221 */ /* 0x004fc60000010000 */
[----:B------:R-:W2:Y:S01]  /*5ad0*/  SHFL.BFLY PT, R18, R151, 0x4, 0x1f ;  /* 0x0c801f0097127f89 */ /* 0x000ea200000e0000 */
[----:B----4-:R-:W-:-:S03]  /*5ae0*/  FADD.FTZ R14, R14, R155 ;  /* 0x0000009b0e0e7221 */ /* 0x010fc60000010000 */
[----:B------:R-:W4:Y:S01]  /*5af0*/  SHFL.BFLY PT, R24, R5, 0x4, 0x1f ;  /* 0x0c801f0005187f89 */ /* 0x000f2200000e0000 */
[----:B-----5:R-:W-:-:S03]  /*5b00*/  FADD.FTZ R133, R36, R133 ;  /* 0x0000008524857221 */ /* 0x020fc60000010000 */
[----:B------:R-:W5:Y:S01]  /*5b10*/  SHFL.BFLY PT, R26, R7, 0x4, 0x1f ;  /* 0x0c801f00071a7f89 */ /* 0x000f6200000e0000 */
[----:B---3--:R-:W-:-:S03]  /*5b20*/  FADD.FTZ R23, R23, R4 ;  /* 0x0000000417177221 */ /* 0x008fc60000010000 */
[----:B------:R-:W3:Y:S01]  /*5b30*/  SHFL.BFLY PT, R28, R9, 0x4, 0x1f ;  /* 0x0c801f00091c7f89 */ /* 0x000ee200000e0000 */
[----:B------:R-:W-:-:S03]  /*5b40*/  FADD.FTZ R22, R20, R3 ;  /* 0x0000000314167221 */ /* 0x000fc60000010000 */
        /* <DEDUP_REMOVED lines=49> */
[----:B----4-:R-:W-:Y:S01]  /*5e60*/  FADD.FTZ R141, R42, R141 ;  /* 0x0000008d2a8d7221 */ /* 0x010fe20000010000 */
[----:B-----5:R-:W-:Y:S02]  /*5e70*/  FADD.FTZ R4, R13, R4 ;  /* 0x000000040d047221 */ /* 0x020fe40000010000 */
[----:B------:R-:W4:Y:S01]  /*5e80*/  SHFL.BFLY PT, R8, R17, 0x2, 0x1f ;  /* 0x0c401f0011087f89 */ /* 0x000f2200000e0000 */
[----:B---3--:R-:W-:-:S03]  /*5e90*/  FADD.FTZ R12, R12, R3 ;  /* 0x000000030c0c7221 */ /* 0x008fc60000010000 */
[----:B------:R-:W3:Y:S01]  /*5ea0*/  SHFL.BFLY PT, R10, R19, 0x2, 0x1f ;  /* 0x0c401f00130a7f89 */ /* 0x000ee200000e0000 */
[----:B------:R-:W-:-:S03]  /*5eb0*/  FADD.FTZ R6, R15, R6 ;  /* 0x000000060f067221 */ /* 0x000fc60000010000 */
[----:B------:R-:W5:Y:S01]  /*5ec0*/  SHFL.BFLY PT, R20, R21, 0x2, 0x1f ;  /* 0x0c401f0015147f89 */ /* 0x000f6200000e0000 */
[----:B0-----:R-:W-:-:S03]  /*5ed0*/  FADD.FTZ R14, R14, R5 ;  /* 0x000000050e0e7221 */ /* 0x001fc60000010000 */
[----:B------:R-:W0:Y:S01]  /*5ee0*/  SHFL.BFLY PT, R11, R22, 0x2, 0x1f ;  /* 0x0c401f00160b7f89 */ /* 0x000e2200000e0000 */
[----:B-1----:R-:W-:-:S03]  /*5ef0*/  FADD.FTZ R16, R16, R7 ;  /* 0x0000000710107221 */ /* 0x002fc60000010000 */
[----:B------:R-:W1:Y:S01]  /*5f00*/  SHFL.BFLY PT, R24, R23, 0x2, 0x1f ;  /* 0x0c401f0017187f89 */ /* 0x000e6200000e0000 */
[----:B--2---:R-:W-:-:S03]  /*5f10*/  FADD.FTZ R18, R18, R9 ;  /* 0x0000000912127221 */ /* 0x004fc60000010000 */
[----:B------:R-:W2:Y:S04]  /*5f20*/  SHFL.BFLY PT, R26, R25, 0x2, 0x1f ;  /* 0x0c401f00191a7f89 */ /* 0x000ea800000e0000 */
[----:B------:R-:W2:Y:S01]  /*5f30*/  SHFL.BFLY PT, R28, R27, 0x2, 0x1f ;  /* 0x0c401f001b1c7f89 */ /* 0x000ea200000e0000 */
[----:B----4-:R-:W-:-:S03]  /*5f40*/  FADD.FTZ R8, R17, R8 ;  /* 0x0000000811087221 */ /* 0x010fc60000010000 */
[----:B------:R-:W4:Y:S01]  /*5f50*/  SHFL.BFLY PT, R30, R29, 0x2, 0x1f ;  /* 0x0c401f001d1e7f89 */ /* 0x000f2200000e0000 */
[----:B---3--:R-:W-:-:S03]  /*5f60*/  FADD.FTZ R10, R19, R10 ;  /* 0x0000000a130a7221 */ /* 0x008fc60000010000 */
[----:B------:R-:W3:Y:S01]  /*5f70*/  SHFL.BFLY PT, R32, R31, 0x2, 0x1f ;  /* 0x0c401f001f207f89 */ /* 0x000ee200000e0000 */
[----:B-----5:R-:W-:-:S03]  /*5f80*/  FADD.FTZ R20, R21, R20 ;  /* 0x0000001415147221 */ /* 0x020fc60000010000 */
[----:B------:R-:W5:Y:S01]  /*5f90*/  SHFL.BFLY PT, R34, R33, 0x2, 0x1f ;  /* 0x0c401f0021227f89 */ /* 0x000f6200000e0000 */
[----:B0-----:R-:W-:-:S03]  /*5fa0*/  FADD.FTZ R22, R22, R11 ;  /* 0x0000000b16167221 */ /* 0x001fc60000010000 */
[----:B------:R-:W0:Y:S01]  /*5fb0*/  SHFL.BFLY PT, R36, R35, 0x2, 0x1f ;  /* 0x0c401f0023247f89 */ /* 0x000e2200000e0000 */
[----:B-1----:R-:W-:-:S03]  /*5fc0*/  FADD.FTZ R24, R23, R24 ;  /* 0x0000001817187221 */ /* 0x002fc60000010000 */
[----:B------:R-:W1:Y:S01]  /*5fd0*/  SHFL.BFLY PT, R38, R37, 0x2, 0x1f ;  /* 0x0c401f0025267f89 */ /* 0x000e6200000e0000 */
[----:B--2---:R-:W-:-:S03]  /*5fe0*/  FADD.FTZ R26, R25, R26 ;  /* 0x0000001a191a7221 */ /* 0x004fc60000010000 */
[----:B------:R-:W2:Y:S01]  /*5ff0*/  SHFL.BFLY PT, R40, R39, 0x2, 0x1f ;  /* 0x0c401f0027287f89 */ /* 0x000ea200000e0000 */
[----:B------:R-:W-:-:S03]  /*6000*/  FADD.FTZ R28, R27, R28 ;  /* 0x0000001c1b1c7221 */ /* 0x000fc60000010000 */
        /* <DEDUP_REMOVED lines=33> */
[----:B-----5:R-:W-:Y:S01]  /*6220*/  FADD.FTZ R62, R139, R62 ;  /* 0x0000003e8b3e7221 */ /* 0x020fe20000010000 */
[----:B0-----:R-:W-:Y:S02]  /*6230*/  FADD.FTZ R64, R51, R64 ;  /* 0x0000004033407221 */ /* 0x001fe40000010000 */
[----:B------:R-:W0:Y:S01]  /*6240*/  SHFL.BFLY PT, R11, R8, 0x1, 0x1f ;  /* 0x0c201f00080b7f89 */ /* 0x000e2200000e0000 */
[----:B-1----:R-:W-:-:S03]  /*6250*/  FADD.FTZ R66, R141, R66 ;  /* 0x000000428d427221 */ /* 0x002fc60000010000 */
[----:B------:R-:W1:Y:S01]  /*6260*/  SHFL.BFLY PT, R13, R16, 0x1, 0x1f ;  /* 0x0c201f00100d7f89 */ /* 0x000e6200000e0000 */
[----:B--2---:R-:W-:-:S03]  /*6270*/  FADD.FTZ R3, R4, R3 ;  /* 0x0000000304037221 */ /* 0x004fc60000010000 */
[----:B------:R-:W2:Y:S01]  /*6280*/  SHFL.BFLY PT, R15, R10, 0x1, 0x1f ;  /* 0x0c201f000a0f7f89 */ /* 0x000ea200000e0000 */
[----:B------:R-:W-:-:S03]  /*6290*/  FADD.FTZ R4, R12, R5 ;  /* 0x000000050c047221 */ /* 0x000fc60000010000 */
[----:B------:R-:W5:Y:S01]  /*62a0*/  SHFL.BFLY PT, R17, R18, 0x1, 0x1f ;  /* 0x0c201f0012117f89 */ /* 0x000f6200000e0000 */
[----:B----4-:R-:W-:-:S03]  /*62b0*/  FADD.FTZ R5, R6, R7 ;  /* 0x0000000706057221 */ /* 0x010fc60000010000 */
[----:B------:R-:W4:Y:S01]  /*62c0*/  SHFL.BFLY PT, R21, R24, 0x1, 0x1f ;  /* 0x0c201f0018157f89 */ /* 0x000f2200000e0000 */
[----:B---3--:R-:W-:-:S03]  /*62d0*/  FADD.FTZ R6, R14, R9 ;  /* 0x000000090e067221 */ /* 0x008fc60000010000 */
        /* <DEDUP_REMOVED lines=10> */
[----:B----4-:R-:W-:-:S03]  /*6380*/  FADD.FTZ R21, R24, R21 ;  /* 0x0000001518157221 */ /* 0x010fc60000010000 */
[----:B------:R-:W4:Y:S01]  /*6390*/  SHFL.BFLY PT, R31, R34, 0x1, 0x1f ;  /* 0x0c201f00221f7f89 */ /* 0x000f2200000e0000 */
        /* <DEDUP_REMOVED lines=32> */
[----:B0-----:R-:W-:Y:S01]  /*65a0*/  FADD.FTZ R51, R54, R51 ;  /* 0x0000003336337221 */ /* 0x001fe20000010000 */
[----:B------:R-:W-:Y:S01]  /*65b0*/  BAR.SYNC.DEFER_BLOCKING 0x0 ;  /* 0x0000000000007b1d */ /* 0x000fe20000010000 */
[----:B-1----:R-:W-:Y:S01]  /*65c0*/  FADD.FTZ R53, R56, R53 ;  /* 0x0000003538357221 */ /* 0x002fe20000010000 */
[----:B--2---:R-:W-:Y:S01]  /*65d0*/  FADD.FTZ R55, R58, R55 ;  /* 0x000000373a377221 */ /* 0x004fe20000010000 */
[----:B-----5:R-:W-:Y:S01]  /*65e0*/  FADD.FTZ R57, R60, R57 ;  /* 0x000000393c397221 */ /* 0x020fe20000010000 */
[----:B----4-:R-:W-:Y:S01]  /*65f0*/  FADD.FTZ R59, R62, R59 ;  /* 0x0000003b3e3b7221 */ /* 0x010fe20000010000 */
[----:B---3--:R-:W-:Y:S01]  /*6600*/  FADD.FTZ R61, R64, R61 ;  /* 0x0000003d403d7221 */ /* 0x008fe20000010000 */
        /* <DEDUP_REMOVED lines=39> */
.L_x_24645:
[----:B------:R-:W-:Y:S05]  /*6880*/  BSYNC.RECONVERGENT B0 ;  /* 0x0000000000007941 */ /* 0x000fea0003800200 */
.L_x_24644:
        /* <DEDUP_REMOVED lines=77> */
.L_x_24647:
[----:B------:R-:W-:Y:S05]  /*6d60*/  BSYNC.RECONVERGENT B0 ;  /* 0x0000000000007941 */ /* 0x000fea0003800200 */
.L_x_24646:
        /* <DEDUP_REMOVED lines=36> */
.L_x_24649:
[----:B------:R-:W-:Y:S05]  /*6fb0*/  BSYNC.RECONVERGENT B0 ;  /* 0x0000000000007941 */ /* 0x000fea0003800200 */
.L_x_24648:
        /* <DEDUP_REMOVED lines=67> */
.L_x_24651:
[----:B------:R-:W-:Y:S05]  /*73f0*/  BSYNC.RECONVERGENT B0 ;  /* 0x0000000000007941 */ /* 0x000fea0003800200 */
.L_x_24650:
        /* <DEDUP_REMOVED lines=47> */
.L_x_24652:
        /* <DEDUP_REMOVED lines=9> */
.L_x_27697:


//--------------------- .text._ZN4vllm25paged_attention_v2_kernelIffLi120ELi32ELi128ELNS_18Fp8KVCacheDataTypeE0ELb0ELi512EEEvPfS2_PT_PKS3_PKT0_S9_ifPKiSB_iPKfiiiSD_SD_iiiii --------------------------
	.section	.text._ZN4vllm25paged_attention_v2_kernelIffLi120ELi32ELi128ELNS_18Fp8KVCacheDataTypeE0ELb0ELi512EEEvPfS2_PT_PKS3_PKT0_S9_ifPKiSB_iPKfiiiSD_SD_iiiii,"ax",@progbits
	.align	128
        .global         _ZN4vllm25paged_attention_v2_kernelIffLi120ELi32ELi128ELNS_18Fp8KVCacheDataTypeE0ELb0ELi512EEEvPfS2_PT_PKS3_PKT0_S9_ifPKiSB_iPKfiiiSD_SD_iiiii
        .type           _ZN4vllm25paged_attention_v2_kernelIffLi120ELi32ELi128ELNS_18Fp8KVCacheDataTypeE0ELb0ELi512EEEvPfS2_PT_PKS3_PKT0_S9_ifPKiSB_iPKfiiiSD_SD_iiiii,@function
        .size           _ZN4vllm25paged_attention_v2_kernelIffLi120ELi32ELi128ELNS_18Fp8KVCacheDataTypeE0ELb0ELi512EEEvPfS2_PT_PKS3_PKT0_S9_ifPKiSB_iPKfiiiSD_SD_iiiii,(.L_x_27698 - _ZN4vllm25paged_attention_v2_kernelIffLi120ELi32ELi128ELNS_18Fp8KVCacheDataTypeE0ELb0ELi512EEEvPfS2_PT_PKS3_PKT0_S9_ifPKiSB_iPKfiiiSD_SD_iiiii)
        .other          _ZN4vllm25paged_attention_v2_kernelIffLi120ELi32ELi128ELNS_18Fp8KVCacheDataTypeE0ELb0ELi512EEEvPfS2_PT_PKS3_PKT0_S9_ifPKiSB_iPKfiiiSD_SD_iiiii,@"STO_CUDA_ENTRY STV_DEFAULT"
_ZN4vllm25paged_attention_v2_kernelIffLi120ELi32ELi128ELNS_18Fp8KVCacheDataTypeE0ELb0ELi512EEEvPfS2_PT_PKS3_PKT0_S9_ifPKiSB_iPKfiiiSD_SD_iiiii:
.text._ZN4vllm25paged_attention_v2_kernelIffLi120ELi32ELi128ELNS_18Fp8KVCacheDataTypeE0ELb0ELi512EEEvPfS2_PT_PKS3_PKT0_S9_ifPKiSB_iPKfiiiSD_SD_iiiii:
        /* <DEDUP_REMOVED lines=18> */
[----:B------:R-:W0:Y:S01]  /*0120*/  LDCU.64 UR12, c[0x0][0x3a0] ;  /* 0x00007400ff0c77ac */ /* 0x000e220008000a00 */
[----:B-1----:R-:W-:Y:S01]  /*0130*/  IMAD R3, R7, UR4, RZ ;  /* 0x0000000407037c24 */ /* 0x002fe2000f8e02ff */
[----:B------:R-:W1:Y:S04]  /*0140*/  LDCU UR4, c[0x0][0x3c8] ;  /* 0x00007900ff0477ac */ /* 0x000e680008000800 */
[----:B------:R-:W-:-:S02]  /*0150*/  SHF.R.S32.HI R9, RZ, 0x1f, R3 ;  /* 0x0000001fff097819 */ /* 0x000fc40000011403 */
        /* <DEDUP_REMOVED lines=12> */
[----:B--2---:R-:W2:Y:S01]  /*0220*/  MUFU.RCP R3, R3 ;  /* 0x0000000300037308 */ /* 0x004ea20000001000 */
[----:B0-----:R-:W-:-:S02]  /*0230*/  IABS R17, R5 ;  /* 0x0000000500117213 */ /* 0x001fc40000000000 */
[----:B--2---:R-:W-:-:S05]  /*0240*/  IADD3 R12, PT, PT, R3, 0xffffffe, RZ ;  /* 0x0ffffffe030c7810 */ /* 0x004fca0007ffe0ff */
[----:B------:R0:W2:Y:S02]  /*0250*/  F2I.FTZ.U32.TRUNC.NTZ R13, R12 ;  /* 0x0000000c000d7305 */ /* 0x0000a4000021f000 */
[----:B0-----:R-:W-:Y:S01]  /*0260*/  HFMA2 R12, -RZ, RZ, 0, 0 ;  /* 0x00000000ff0c7431 */ /* 0x001fe200000001ff */
[----:B--2---:R-:W-:-:S05]  /*0270*/  IADD3 R15, PT, PT, RZ, -R13, RZ ;  /* 0x8000000dff0f7210 */ /* 0x004fca0007ffe0ff */
[----:B------:R-:W-:-:S04]  /*0280*/  IMAD R15, R15, R14, RZ ;  /* 0x0000000e0f0f7224 */ /* 0x000fc800078e02ff */
[----:B------:R-:W-:Y:S01]  /*0290*/  IMAD.HI.U32 R13, R13, R15, R12 ;  /* 0x0000000f0d0d7227 */ /* 0x000fe200078e000c */
[----:B------:R-:W-:-:S05]  /*02a0*/  MOV R15, R17 ;  /* 0x00000011000f7202 */ /* 0x000fca0000000f00 */
[----:B------:R-:W-:-:S05]  /*02b0*/  IMAD.HI.U32 R13, R13, R15, RZ ;  /* 0x0000000f0d0d7227 */ /* 0x000fca00078e00ff */
[----:B------:R-:W-:-:S05]  /*02c0*/  IADD3 R3, PT, PT, -R13, RZ, RZ ;  /* 0x000000ff0d037210 */ /* 0x000fca0007ffe1ff */
        /* <DEDUP_REMOVED lines=10> */
[----:B------:R-:W-:Y:S02]  /*0370*/  @!P3 IADD3 R19, PT, PT, -R19, RZ, RZ ;  /* 0x000000ff1313b210 */ /* 0x000fe40007ffe1ff */
[----:B------:R-:W-:Y:S02]  /*0380*/  @!P2 LOP3.LUT R19, RZ, R16, RZ, 0x33, !PT ;  /* 0x00000010ff13a212 */ /* 0x000fe400078e33ff */
[----:B------:R-:W0:Y:S02]  /*0390*/  LDC.64 R16, c[0x0][0x3d0] ;  /* 0x0000f400ff107b82 */ /* 0x000e240000000a00 */
[-C--:B------:R-:W-:Y:S02]  /*03a0*/  IABS R14, R19.reuse ;  /* 0x00000013000e7213 */ /* 0x080fe40000000000 */
[----:B------:R-:W-:Y:S02]  /*03b0*/  IABS R15, R19 ;  /* 0x00000013000f7213 */ /* 0x000fe40000000000 */
[----:B------:R-:W2:Y:S08]  /*03c0*/  I2F.RP R3, R14 ;  /* 0x0000000e00037306 */ /* 0x000eb00000209400 */
[----:B--2---:R-:W2:Y:S01]  /*03d0*/  MUFU.RCP R3, R3 ;  /* 0x0000000300037308 */ /* 0x004ea20000001000 */
[----:B0-----:R-:W-:-:S02]  /*03e0*/  ISETP.NE.U32.AND P0, PT, R16, RZ, PT ;  /* 0x000000ff1000720c */ /* 0x001fc40003f05070 */
[----:B------:R-:W-:Y:S02]  /*03f0*/  IABS R16, R2 ;  /* 0x0000000200107213 */ /* 0x000fe40000000000 */
[----:B------:R-:W-:Y:S02]  /*0400*/  ISETP.NE.AND.EX P0, PT, R17, RZ, PT, P0 ;  /* 0x000000ff1100720c */ /* 0x000fe40003f05300 */
[----:B------:R-:W0:Y:S01]  /*0410*/  @!P1 S2R R17, SR_CgaCtaId ;  /* 0x0000000000119919 */ /* 0x000e220000008800 */
[----:B--2---:R-:W-:Y:S02]  /*0420*/  IADD3 R12, PT, PT, R3, 0xffffffe, RZ ;  /* 0x0ffffffe030c7810 */ /* 0x004fe40007ffe0ff */
[----:B------:R-:W-:Y:S02]  /*0430*/  IADD3 R3, PT, PT, RZ, -R15, RZ ;  /* 0x8000000fff037210 */ /* 0x000fe40007ffe0ff */
[----:B------:R2:W4:Y:S02]  /*0440*/  F2I.FTZ.U32.TRUNC.NTZ R13, R12 ;  /* 0x0000000c000d7305 */ /* 0x000524000021f000 */
[----:B--2---:R-:W-:Y:S01]  /*0450*/  HFMA2 R12, -RZ, RZ, 0, 0 ;  /* 0x00000000ff0c7431 */ /* 0x004fe200000001ff */
[----:B----4-:R-:W-:-:S05]  /*0460*/  IADD3 R5, PT, PT, RZ, -R13, RZ ;  /* 0x8000000dff057210 */ /* 0x010fca0007ffe0ff */
[----:B------:R-:W-:-:S04]  /*0470*/  IMAD R5, R5, R14, RZ ;  /* 0x0000000e05057224 */ /* 0x000fc800078e02ff */
[----:B------:R-:W-:-:S06]  /*0480*/  IMAD.HI.U32 R13, R13, R5, R12 ;  /* 0x000000050d0d7227 */ /* 0x000fcc00078e000c */
[----:B------:R-:W-:Y:S02]  /*0490*/  IMAD.HI.U32 R15, R13, R16, RZ ;  /* 0x000000100d0f7227 */ /* 0x000fe400078e00ff */
[----:B------:R-:W2:Y:S02]  /*04a0*/  @P0 LDC.64 R12, c[0x0][0x3d0] ;  /* 0x0000f400ff0c0b82 */ /* 0x000ea40000000a00 */
[----:B------:R-:W-:-:S05]  /*04b0*/  IMAD R3, R15, R3, R16 ;  /* 0x000000030f037224 */ /* 0x000fca00078e0210 */
[----:B------:R-:W-:-:S13]  /*04c0*/  ISETP.GT.U32.AND P3, PT, R14, R3, PT ;  /* 0x000000030e00720c */ /* 0x000fda0003f64070 */
[----:B------:R-:W-:-:S04]  /*04d0*/  @!P3 IADD3 R3, PT, PT, R3, -R14, RZ ;  /* 0x8000000e0303b210 */ /* 0x000fc80007ffe0ff */
[----:B------:R-:W-:Y:S01]  /*04e0*/  ISETP.GE.U32.AND P2, PT, R3, R14, PT ;  /* 0x0000000e0300720c */ /* 0x000fe20003f46070 */
[C---:B--2---:R-:W-:Y:S01]  /*04f0*/  @P0 IMAD.WIDE.U32 R12, R2.reuse, 0x4, R12 ;  /* 0x00000004020c0825 */ /* 0x044fe200078e000c */
[----:B------:R-:W-:-:S04]  /*0500*/  LOP3.LUT R3, R2, R19, RZ, 0x3c, !PT ;  /* 0x0000001302037212 */ /* 0x000fc800078e3cff */
[----:B------:R-:W-:Y:S01]  /*0510*/  ISETP.GE.AND P4, PT, R3, RZ, PT ;  /* 0x000000ff0300720c */ /* 0x000fe20003f86270 */
[----:B------:R0:W5:Y:S01]  /*0520*/  @P0 LDG.E.CONSTANT R156, desc[UR6][R12.64] ;  /* 0x000000060c9c0981 */ /* 0x000162000c1e9900 */
[----:B------:R-:W-:Y:S01]  /*0530*/  IADD3 R3, PT, PT, R157, 0x1f, RZ ;  /* 0x0000001f9d037810 */ /* 0x000fe20007ffe0ff */
[----:B-1----:R-:W-:Y:S01]  /*0540*/  IMAD R131, R7, UR4, RZ ;  /* 0x0000000407837c24 */ /* 0x002fe2000f8e02ff */
[----:B------:R-:W-:Y:S01]  /*0550*/  LEA R14, R0, 0x10, 0x4 ;  /* 0x00000010000e7811 */ /* 0x000fe200078e20ff */
[----:B------:R-:W-:Y:S01]  /*0560*/  BSSY.RECONVERGENT B0, `(.L_x_24653) ;  /* 0x00000fc000007945 */ /* 0x000fe20003800200 */
[----:B------:R-:W-:Y:S02]  /*0570*/  SHF.R.U32.HI R3, RZ, 0x5, R3 ;  /* 0x00000005ff037819 */ /* 0x000fe40000011603 */
[----:B------:R-:W-:Y:S02]  /*0580*/  SHF.R.U32.HI R5, RZ, 0x5, R4 ;  /* 0x00000005ff057819 */ /* 0x000fe40000011604 */
[----:B------:R-:W-:-:S02]  /*0590*/  @!P3 IADD3 R15, PT, PT, R15, 0x1, RZ ;  /* 0x000000010f0fb810 */ /* 0x000fc40007ffe0ff */
[----:B------:R-:W-:Y:S02]  /*05a0*/  VIMNMX.U32 R14, PT, PT, R3, R14, PT ;  /* 0x0000000e030e7248 */ /* 0x000fe40003fe0000 */
[----:B------:R-:W-:Y:S02]  /*05b0*/  LEA R155, R0, R5, 0x4 ;  /* 0x00000005009b7211 */ /* 0x000fe400078e20ff */
[----:B------:R-:W-:Y:S02]  /*05c0*/  @!P1 MOV R16, 0x400 ;  /* 0x0000040000109802 */ /* 0x000fe40000000f00 */
[----:B------:R-:W-:Y:S02]  /*05d0*/  @P2 IADD3 R15, PT, PT, R15, 0x1, RZ ;  /* 0x000000010f0f2810 */ /* 0x000fe40007ffe0ff */
[----:B------:R-:W-:Y:S02]  /*05e0*/  ISETP.GE.U32.AND P2, PT, R155, R14, PT ;  /* 0x0000000e9b00720c */ /* 0x000fe40003f46070 */
[----:B------:R-:W-:-:S02]  /*05f0*/  ISETP.NE.AND P0, PT, R19, RZ, PT ;  /* 0x000000ff1300720c */ /* 0x000fc40003f05270 */
[----:B0-----:R-:W-:Y:S02]  /*0600*/  @!P1 LEA R13, R17, R16, 0x18 ;  /* 0x00000010110d9211 */ /* 0x001fe400078ec0ff */
[----:B------:R-:W-:Y:S02]  /*0610*/  MOV R3, R15 ;  /* 0x0000000f00037202 */ /* 0x000fe40000000f00 */
[----:B------:R-:W-:Y:S02]  /*0620*/  @!P1 LEA R13, R4, R13, 0x4 ;  /* 0x0000000d040d9211 */ /* 0x000fe400078e20ff */
[----:B------:R-:W-:-:S05]  /*0630*/  @!P4 IADD3 R3, PT, PT, -R3, RZ, RZ ;  /* 0x000000ff0303c210 */ /* 0x000fca0007ffe1ff */
[----:B------:R-:W-:Y:S01]  /*0640*/  @!P0 LOP3.LUT R3, RZ, R19, RZ, 0x33, !PT ;  /* 0x00000013ff038212 */ /* 0x000fe200078e33ff */
[----:B---3--:R0:W-:Y:S01]  /*0650*/  @!P1 STS.128 [R13], R8 ;  /* 0x000000080d009388 */ /* 0x0081e20000000c00 */
[----:B------:R-:W-:Y:S06]  /*0660*/  BAR.SYNC.DEFER_BLOCKING 0x0 ;  /* 0x0000000000007b1d */ /* 0x000fec0000010000 */
[----:B------:R-:W-:Y:S05]  /*0670*/  @P2 BRA `(.L_x_24654) ;  /* 0x0000000c00a82947 */ /* 0x000fea0003800000 */
[----:B------:R-:W1:Y:S01]  /*0680*/  S2UR UR5, SR_CgaCtaId ;  /* 0x00000000000579c3 */ /* 0x000e620000008800 */
[----:B------:R-:W-:Y:S01]  /*0690*/  UMOV UR4, 0x400 ;  /* 0x0000040000047882 */ /* 0x000fe20000000000 */
[----:B------:R-:W2:Y:S01]  /*06a0*/  LDCU UR10, c[0x0][0x3e0] ;  /* 0x00007c00ff0a77ac */ /* 0x000ea20008000800 */
[----:B------:R-:W-:Y:S01]  /*06b0*/  IMAD.WIDE.U32 R128, R155, 0x4, RZ ;  /* 0x000000049b807825 */ /* 0x000fe200078e00ff */
[C---:B------:R-:W-:Y:S02]  /*06c0*/  SHF.L.U32 R158, R4.reuse, 0x2, RZ ;  /* 0x00000002049e7819 */ /* 0x040fe400000006ff */
[----:B------:R-:W-:Y:S02]  /*06d0*/  LEA R133, R5, R6, 0x5 ;  /* 0x0000000605857211 */ /* 0x000fe400078e28ff */
[----:B------:R-:W-:Y:S01]  /*06e0*/  LOP3.LUT R6, R4, 0x1f, RZ, 0xc0, !PT ;  /* 0x0000001f04067812 */ /* 0x000fe200078ec0ff */
[----:B------:R-:W-:Y:S01]  /*06f0*/  IMAD.WIDE R128, R131, 0x4, R128 ;  /* 0x0000000483807825 */ /* 0x000fe200078e0280 */
[----:B------:R-:W-:-:S02]  /*0700*/  LOP3.LUT R158, R158, 0x7c, RZ, 0xc0, !PT ;  /* 0x0000007c9e9e7812 */ /* 0x000fc400078ec0ff */
[----:B------:R-:W-:Y:S02]  /*0710*/  IADD3 R130, PT, PT, R6, R133, RZ ;  /* 0x0000008506827210 */ /* 0x000fe40007ffe0ff */
[----:B------:R-:W-:Y:S02]  /*0720*/  LEA R152, R5, R6, 0x5 ;  /* 0x0000000605987211 */ /* 0x000fe400078e28ff */
[----:B-----5:R-:W-:Y:S02]  /*0730*/  FSETP.NEU.FTZ.AND P3, PT, R156, RZ, PT ;  /* 0x000000ff9c00720b */ /* 0x020fe40003f7d000 */
[----:B------:R-:W-:Y:S01]  /*0740*/  MOV R154, 0xff7fffff ;  /* 0xff7fffff009a7802 */ /* 0x000fe20000000f00 */
[----:B--2---:R-:W-:Y:S01]  /*0750*/  IMAD R131, R3, UR10, RZ ;  /* 0x0000000a03837c24 */ /* 0x004fe2000f8e02ff */
[----:B------:R-:W-:Y:S02]  /*0760*/  IADD3 R153, PT, PT, -R157, R130, RZ ;  /* 0x000000829d997210 */ /* 0x000fe40007ffe1ff */
[----:B------:R-:W-:Y:S01]  /*0770*/  IADD3 R6, PT, PT, R130, 0x1, RZ ;  /* 0x0000000182067810 */ /* 0x000fe20007ffe0ff */
[----:B-1----:R-:W-:Y:S01]  /*0780*/  ULEA UR8, UR5, UR4, 0x18 ;  /* 0x0000000405087291 */ /* 0x002fe2000f8ec0ff */
[----:B------:R-:W-:Y:S01]  /*0790*/  IADD3 R158, P1, PT, R131, R158, RZ ;  /* 0x0000009e839e7210 */ /* 0x000fe20007f3e0ff */
[----:B------:R-:W-:-:S03]  /*07a0*/  UIADD3 UR4, UPT, UPT, UR4, 0x200, URZ ;  /* 0x0000020004047890 */ /* 0x000fc6000fffe0ff */
[----:B------:R-:W-:Y:S01]  /*07b0*/  LEA.HI.X.SX32 R159, R131, RZ, 0x1, P1 ;  /* 0x000000ff839f7211 */ /* 0x000fe200008f0eff */
[----:B------:R-:W-:-:S03]  /*07c0*/  ULEA UR4, UR5, UR4, 0x18 ;  /* 0x0000000405047291 */ /* 0x000fc6000f8ec0ff */
[----:B------:R-:W1:Y:S03]  /*07d0*/  LDS.128 R124, [UR8] ;  /* 0x00000008ff7c7984 */ /* 0x000e660008000c00 */
[----:B------:R-:W-:Y:S01]  /*07e0*/  LEA R152, R152, UR4, 0x2 ;  /* 0x0000000498987c11 */ /* 0x000fe2000f8e10ff */
        /* <DEDUP_REMOVED lines=18> */
[----:B------:R-:W1:Y:S04]  /*0910*/  LDS.128 R48, [UR8+0x130] ;  /* 0x00013008ff307984 */ /* 0x000e680008000c00 */
        /* <DEDUP_REMOVED lines=8> */
[----:B0-----:R-:W0:Y:S04]  /*09a0*/  LDS.128 R12, [UR8+0x1c0] ;  /* 0x0001c008ff0c7984 */ /* 0x001e280008000c00 */
[----:B------:R-:W0:Y:S01]  /*09b0*/  LDS.128 R8, [UR8+0x1d0] ;  /* 0x0001d008ff087984 */ /* 0x000e220008000c00 */
[----:B------:R-:W2:Y:S02]  /*09c0*/  LDCU.64 UR8, c[0x0][0x3b8] ;  /* 0x00007700ff0877ac */ /* 0x000ea40008000a00 */
[----:B--2---:R-:W-:-:S04]  /*09d0*/  IADD3 R4, P0, PT, R128, UR8, RZ ;  /* 0x0000000880047c10 */ /* 0x004fc8000ff1e0ff */
[----:B---34-:R-:W-:-:S09]  /*09e0*/  IADD3.X R5, PT, PT, R129, UR9, RZ, P0, !PT ;  /* 0x0000000981057c10 */ /* 0x018fd200087fe4ff */
.L_x_24655:
[----:B------:R-:W2:Y:S02]  /*09f0*/  LDG.E.CONSTANT R129, desc[UR6][R4.64] ;  /* 0x0000000604817981 */ /* 0x000ea4000c1e9900 */
[----:B--2---:R-:W-:-:S03]  /*0a00*/  IMAD.WIDE R128, R129, UR11, R158 ;  /* 0x0000000b81807c25 */ /* 0x004fc6000f8e029e */
[----:B------:R-:W-:-:S04]  /*0a10*/  LEA R160, P0, R128, UR12, 0x2 ;  /* 0x0000000c80a07c11 */ /* 0x000fc8000f8010ff */
[----:B------:R-:W-:-:S05]  /*0a20*/  LEA.HI.X R161, R128, UR13, R129, 0x2, P0 ;  /* 0x0000000d80a17c11 */ /* 0x000fca00080f1481 */
[----:B------:R-:W2:Y:S04]  /*0a30*/  LDG.E.128.CONSTANT R136, desc[UR6][R160.64+0x200] ;  /* 0x00020006a0887981 */ /* 0x000ea8000c1e9d00 */
[----:B------:R-:W1:Y:S04]  /*0a40*/  LDG.E.128.CONSTANT R140, desc[UR6][R160.64] ;  /* 0x00000006a08c7981 */ /* 0x000e68000c1e9d00 */
[----:B------:R-:W3:Y:S04]  /*0a50*/  LDG.E.128.CONSTANT R144, desc[UR6][R160.64+0x400] ;  /* 0x00040006a0907981 */ /* 0x000ee8000c1e9d00 */
[----:B------:R-:W4:Y:S04]  /*0a60*/  LDG.E.128.CONSTANT R128, desc[UR6][R160.64+0x600] ;  /* 0x00060006a0807981 */ /* 0x000f28000c1e9d00 */
[----:B------:R-:W5:Y:S01]  /*0a70*/  LDG.E.128.CONSTANT R132, desc[UR6][R160.64+0x800] ;  /* 0x00080006a0847981 */ /* 0x000f62000c1e9d00 */
[----:B--2---:R-:W-:Y:S01]  /*0a80*/  FMUL.FTZ R149, R120, R136 ;  /* 0x0000008878957220 */ /* 0x004fe20000410000 */
[----:B------:R-:W-:Y:S01]  /*0a90*/  FMUL.FTZ R136, R121, R137 ;  /* 0x0000008979887220 */ /* 0x000fe20000410000 */
[----:B------:R-:W-:Y:S01]  /*0aa0*/  FMUL.FTZ R137, R122, R138 ;  /* 0x0000008a7a897220 */ /* 0x000fe20000410000 */
[----:B------:R-:W-:Y:S01]  /*0ab0*/  FMUL.FTZ R138, R123, R139 ;  /* 0x0000008b7b8a7220 */ /* 0x000fe20000410000 */
[----:B-1----:R-:W-:Y:S01]  /*0ac0*/  FFMA.FTZ R149, R124, R140, R149 ;  /* 0x0000008c7c957223 */ /* 0x002fe20000010095 */
        /* <DEDUP_REMOVED lines=10> */
[----:B------:R-:W2:Y:S04]  /*0b70*/  LDG.E.128.CONSTANT R144, desc[UR6][R160.64+0xc00] ;  /* 0x000c0006a0907981 */ /* 0x000ea8000c1e9d00 */
[----:B------:R-:W3:Y:S01]  /*0b80*/  LDG.E.128.CONSTANT R136, desc[UR6][R160.64+0xa00] ;  /* 0x000a0006a0887981 */ /* 0x000ee2000c1e9d00 */
[----:B------:R-:W-:Y:S01]  /*0b90*/  FFMA.FTZ R150, R115, R131, R140 ;  /* 0x0000008373967223 */ /* 0x000fe2000001008c */
[----:B-----5:R-:W-:-:S02]  /*0ba0*/  FFMA.FTZ R149, R108, R132, R149 ;  /* 0x000000846c957223 */ /* 0x020fc40000010095 */
[----:B------:R-:W4:Y:S01]  /*0bb0*/  LDG.E.128.CONSTANT R128, desc[UR6][R160.64+0xe00] ;  /* 0x000e0006a0807981 */ /* 0x000f22000c1e9d00 */
[----:B------:R-:W-:-:S03]  /*0bc0*/  FFMA.FTZ R148, R109, R133, R148 ;  /* 0x000000856d947223 */ /* 0x000fc60000010094 */
[----:B------:R-:W5:Y:S01]  /*0bd0*/  LDG.E.128.CONSTANT R140, desc[UR6][R160.64+0x1000] ;  /* 0x00100006a08c7981 */ /* 0x000f62000c1e9d00 */
[----:B------:R-:W-:Y:S01]  /*0be0*/  FFMA.FTZ R151, R110, R134, R151 ;  /* 0x000000866e977223 */ /* 0x000fe20000010097 */
[----:B------:R-:W-:Y:S02]  /*0bf0*/  FFMA.FTZ R150, R111, R135, R150 ;  /* 0x000000876f967223 */ /* 0x000fe40000010096 */
[----:B------:R-:W5:Y:S01]  /*0c00*/  LDG.E.128.CONSTANT R132, desc[UR6][R160.64+0x1200] ;  /* 0x00120006a0847981 */ /* 0x000f62000c1e9d00 */
[----:B---3--:R-:W-:Y:S01]  /*0c10*/  FFMA.FTZ R149, R104, R136, R149 ;  /* 0x0000008868957223 */ /* 0x008fe20000010095 */
[----:B------:R-:W-:Y:S01]  /*0c20*/  FFMA.FTZ R148, R105, R137, R148 ;  /* 0x0000008969947223 */ /* 0x000fe20000010094 */
[----:B------:R-:W-:Y:S01]  /*0c30*/  FFMA.FTZ R151, R106, R138, R151 ;  /* 0x0000008a6a977223 */ /* 0x000fe20000010097 */
[----:B------:R-:W-:Y:S01]  /*0c40*/  FFMA.FTZ R150, R107, R139, R150 ;  /* 0x0000008b6b967223 */ /* 0x000fe20000010096 */
[----:B--2---:R-:W-:Y:S01]  /*0c50*/  FFMA.FTZ R149, R100, R144, R149 ;  /* 0x0000009064957223 */ /* 0x004fe20000010095 */
[----:B------:R-:W-:Y:S01]  /*0c60*/  FFMA.FTZ R148, R101, R145, R148 ;  /* 0x0000009165947223 */ /* 0x000fe20000010094 */
[----:B------:R-:W-:Y:S01]  /*0c70*/  FFMA.FTZ R151, R102, R146, R151 ;  /* 0x0000009266977223 */ /* 0x000fe20000010097 */
[----:B------:R-:W-:Y:S01]  /*0c80*/  FFMA.FTZ R150, R103, R147, R150 ;  /* 0x0000009367967223 */ /* 0x000fe20000010096 */
[----:B------:R-:W2:Y:S01]  /*0c90*/  LDG.E.128.CONSTANT R136, desc[UR6][R160.64+0x1800] ;  /* 0x00180006a0887981 */ /* 0x000ea2000c1e9d00 */
[----:B----4-:R-:W-:-:S03]  /*0ca0*/  FFMA.FTZ R149, R96, R128, R149 ;  /* 0x0000008060957223 */ /* 0x010fc60000010095 */
[----:B------:R-:W3:Y:S01]  /*0cb0*/  LDG.E.128.CONSTANT R144, desc[UR6][R160.64+0x1400] ;  /* 0x00140006a0907981 */ /* 0x000ee2000c1e9d00 */
[----:B------:R-:W-:Y:S01]  /*0cc0*/  FFMA.FTZ R148, R97, R129, R148 ;  /* 0x0000008161947223 */ /* 0x000fe20000010094 */
[----:B------:R-:W-:Y:S01]  /*0cd0*/  FFMA.FTZ R151, R98, R130, R151 ;  /* 0x0000008262977223 */ /* 0x000fe20000010097 */
[----:B------:R-:W-:Y:S02]  /*0ce0*/  FFMA.FTZ R150, R99, R131, R150 ;  /* 0x0000008363967223 */ /* 0x000fe40000010096 */
[----:B------:R-:W4:Y:S01]  /*0cf0*/  LDG.E.128.CONSTANT R128, desc[UR6][R160.64+0x1600] ;  /* 0x00160006a0807981 */ /* 0x000f22000c1e9d00 */
        /* <DEDUP_REMOVED lines=8> */
[----:B------:R-:W5:Y:S04]  /*0d80*/  LDG.E.128.CONSTANT R140, desc[UR6][R160.64+0x2000] ;  /* 0x00200006a08c7981 */ /* 0x000f68000c1e9d00 */
[----:B------:R-:W5:Y:S01]  /*0d90*/  LDG.E.128.CONSTANT R132, desc[UR6][R160.64+0x1a00] ;  /* 0x001a0006a0847981 */ /* 0x000f62000c1e9d00 */
        /* <DEDUP_REMOVED lines=10> */
[----:B--2---:R-:W-:Y:S01]  /*0e40*/  FFMA.FTZ R149, R76, R136, R149 ;  /* 0x000000884c957223 */ /* 0x004fe20000010095 */
[----:B------:R-:W-:Y:S01]  /*0e50*/  FFMA.FTZ R148, R77, R137, R148 ;  /* 0x000000894d947223 */ /* 0x000fe20000010094 */
[----:B------:R-:W-:Y:S01]  /*0e60*/  FFMA.FTZ R151, R78, R138, R151 ;  /* 0x0000008a4e977223 */ /* 0x000fe20000010097 */
[----:B------:R-:W-:-:S02]  /*0e70*/  FFMA.FTZ R150, R79, R139, R150 ;  /* 0x0000008b4f967223 */ /* 0x000fc40000010096 */
[----:B------:R-:W2:Y:S01]  /*0e80*/  LDG.E.128.CONSTANT R136, desc[UR6][R160.64+0x2800] ;  /* 0x00280006a0887981 */ /* 0x000ea2000c1e9d00 */
[----:B-----5:R-:W-:Y:S01]  /*0e90*/  FFMA.FTZ R149, R72, R132, R149 ;  /* 0x0000008448957223 */ /* 0x020fe20000010095 */
[----:B------:R-:W-:Y:S01]  /*0ea0*/  FFMA.FTZ R148, R73, R133, R148 ;  /* 0x0000008549947223 */ /* 0x000fe20000010094 */
[----:B------:R-:W-:Y:S01]  /*0eb0*/  FFMA.FTZ R151, R74, R134, R151 ;  /* 0x000000864a977223 */ /* 0x000fe20000010097 */
[----:B------:R-:W-:Y:S02]  /*0ec0*/  FFMA.FTZ R150, R75, R135, R150 ;  /* 0x000000874b967223 */ /* 0x000fe40000010096 */
        /* <DEDUP_REMOVED lines=11> */
[----:B------:R-:W-:Y:S01]  /*0f80*/  FFMA.FTZ R149, R60, R140, R149 ;  /* 0x0000008c3c957223 */ /* 0x000fe20000010095 */
        /* <DEDUP_REMOVED lines=29> */
[----:B------:R-:W-:Y:S01]  /*1160*/  FFMA.FTZ R149, R36, R140, R149 ;  /* 0x0000008c24957223 */ /* 0x000fe20000010095 */
[----:B------:R-:W-:Y:S01]  /*1170*/  FFMA.FTZ R148, R37, R141, R148 ;  /* 0x0000008d25947223 */ /* 0x000fe20000010094 */
[----:B------:R-:W-:Y:S01]  /*1180*/  FFMA.FTZ R151, R38, R142, R151 ;  /* 0x0000008e26977223 */ /* 0x000fe20000010097 */
[----:B------:R-:W-:-:S02]  /*1190*/  FFMA.FTZ R150, R39, R143, R150 ;  /* 0x0000008f27967223 */ /* 0x000fc40000010096 */
[----:B------:R-:W2:Y:S01]  /*11a0*/  LDG.E.128.CONSTANT R140, desc[UR6][R160.64+0x3600] ;  /* 0x00360006a08c7981 */ /* 0x000ea2000c1e9d00 */
[----:B---3--:R-:W-:Y:S01]  /*11b0*/  FFMA.FTZ R149, R32, R144, R149 ;  /* 0x0000009020957223 */ /* 0x008fe20000010095 */
[----:B------:R-:W-:Y:S01]  /*11c0*/  FFMA.FTZ R148, R33, R145, R148 ;  /* 0x0000009121947223 */ /* 0x000fe20000010094 */
[----:B------:R-:W-:Y:S01]  /*11d0*/  FFMA.FTZ R151, R34, R146, R151 ;  /* 0x0000009222977223 */ /* 0x000fe20000010097 */
[----:B------:R-:W-:Y:S02]  /*11e0*/  FFMA.FTZ R162, R35, R147, R150 ;  /* 0x0000009323a27223 */ /* 0x000fe40000010096 */
[----:B------:R-:W0:Y:S01]  /*11f0*/  LDG.E.128.CONSTANT R144, desc[UR6][R160.64+0x3800] ;  /* 0x00380006a0907981 */ /* 0x000e22000c1e9d00 */
[----:B----4-:R-:W-:Y:S01]  /*1200*/  FFMA.FTZ R163, R28, R128, R149 ;  /* 0x000000801ca37223 */ /* 0x010fe20000010095 */
[----:B------:R-:W-:Y:S01]  /*1210*/  FFMA.FTZ R128, R29, R129, R148 ;  /* 0x000000811d807223 */ /* 0x000fe20000010094 */
[----:B------:R-:W-:Y:S02]  /*1220*/  FFMA.FTZ R129, R30, R130, R151 ;  /* 0x000000821e817223 */ /* 0x000fe40000010097 */
[----:B------:R-:W3:Y:S01]  /*1230*/  LDG.E.128.CONSTANT R148, desc[UR6][R160.64+0x3a00] ;  /* 0x003a0006a0947981 */ /* 0x000ee2000c1e9d00 */
[----:B-----5:R-:W-:Y:S01]  /*1240*/  FFMA.FTZ R128, R25, R133, R128 ;  /* 0x0000008519807223 */ /* 0x020fe20000010080 */
[----:B------:R-:W-:-:S03]  /*1250*/  FFMA.FTZ R163, R24, R132, R163 ;  /* 0x0000008418a37223 */ /* 0x000fc600000100a3 */
[----:B--2---:R-:W-:Y:S01]  /*1260*/  FFMA.FTZ R128, R21, R137, R128 ;  /* 0x0000008915807223 */ /* 0x004fe20000010080 */
[----:B------:R-:W-:Y:S01]  /*1270*/  FFMA.FTZ R162, R31, R131, R162 ;  /* 0x000000831fa27223 */ /* 0x000fe200000100a2 */
[----:B------:R-:W-:Y:S02]  /*1280*/  FFMA.FTZ R129, R26, R134, R129 ;  /* 0x000000861a817223 */ /* 0x000fe40000010081 */
[----:B------:R-:W-:Y:S01]  /*1290*/  FFMA.FTZ R128, R17, R141, R128 ;  /* 0x0000008d11807223 */ /* 0x000fe20000010080 */
[----:B------:R-:W-:Y:S01]  /*12a0*/  FFMA.FTZ R163, R20, R136, R163 ;  /* 0x0000008814a37223 */ /* 0x000fe200000100a3 */
[----:B------:R-:W-:Y:S01]  /*12b0*/  FFMA.FTZ R162, R27, R135, R162 ;  /* 0x000000871ba27223 */ /* 0x000fe200000100a2 */
[----:B------:R-:W-:Y:S02]  /*12c0*/  FFMA.FTZ R129, R22, R138, R129 ;  /* 0x0000008a16817223 */ /* 0x000fe40000010081 */
[----:B------:R-:W-:Y:S01]  /*12d0*/  FFMA.FTZ R163, R16, R140, R163 ;  /* 0x0000008c10a37223 */ /* 0x000fe200000100a3 */
[----:B------:R-:W-:Y:S01]  /*12e0*/  FFMA.FTZ R162, R23, R139, R162 ;  /* 0x0000008b17a27223 */ /* 0x000fe200000100a2 */
[----:B------:R-:W-:Y:S01]  /*12f0*/  FFMA.FTZ R129, R18, R142, R129 ;  /* 0x0000008e12817223 */ /* 0x000fe20000010081 */
[----:B------:R-:W-:-:S02]  /*1300*/  IADD3 R130, PT, PT, R153, 0x1, RZ ;  /* 0x0000000199827810 */ /* 0x000fc40007ffe0ff */
[----:B------:R-:W-:Y:S02]  /*1310*/  FFMA.FTZ R162, R19, R143, R162 ;  /* 0x0000008f13a27223 */ /* 0x000fe400000100a2 */
[----:B------:R-:W-:Y:S02]  /*1320*/  I2FP.F32.S32 R131, R130 ;  /* 0x0000008200837245 */ /* 0x000fe40000201400 */
[----:B------:R-:W-:-:S03]  /*1330*/  LEA R133, R0, 0x10, 0x4 ;  /* 0x0000001000857811 */ /* 0x000fc600078e20ff */
[----:B------:R-:W-:Y:S01]  /*1340*/  FMUL.FTZ R131, R131, R156 ;  /* 0x0000009c83837220 */ /* 0x000fe20000410000 */
[----:B------:R-:W-:-:S04]  /*1350*/  IADD3 R155, PT, PT, R155, 0x4, RZ ;  /* 0x000000049b9b7810 */ /* 0x000fc80007ffe0ff */
[----:B------:R-:W-:Y:S02]  /*1360*/  FSEL R131, R131, RZ, P3 ;  /* 0x000000ff83837208 */ /* 0x000fe40001800000 */
[----:B------:R-:W-:Y:S02]  /*1370*/  IADD3 R4, P2, PT, R4, 0x10, RZ ;  /* 0x0000001004047810 */ /* 0x000fe40007f5e0ff */
[----:B------:R-:W-:Y:S02]  /*1380*/  IADD3 R153, PT, PT, R153, 0x80, RZ ;  /* 0x0000008099997810 */ /* 0x000fe40007ffe0ff */
[----:B------:R-:W-:Y:S01]  /*1390*/  IADD3.X R5, PT, PT, RZ, R5, RZ, P2, !PT ;  /* 0x00000005ff057210 */ /* 0x000fe200017fe4ff */
[----:B0-----:R-:W-:Y:S01]  /*13a0*/  FFMA.FTZ R128, R13, R145, R128 ;  /* 0x000000910d807223 */ /* 0x001fe20000010080 */
[----:B------:R-:W-:-:S03]  /*13b0*/  FFMA.FTZ R163, R12, R144, R163 ;  /* 0x000000900ca37223 */ /* 0x000fc600000100a3 */
[----:B---3--:R-:W-:Y:S01]  /*13c0*/  FFMA.FTZ R149, R9, R149, R128 ;  /* 0x0000009509957223 */ /* 0x008fe20000010080 */
[----:B------:R-:W-:Y:S01]  /*13d0*/  IADD3 R128, PT, PT, R6, -0x1, RZ ;  /* 0xffffffff06807810 */ /* 0x000fe20007ffe0ff */
[----:B------:R-:W-:Y:S01]  /*13e0*/  FFMA.FTZ R129, R14, R146, R129 ;  /* 0x000000920e817223 */ /* 0x000fe20000010081 */
[----:B------:R-:W-:Y:S02]  /*13f0*/  FFMA.FTZ R148, R8, R148, R163 ;  /* 0x0000009408947223 */ /* 0x000fe400000100a3 */
[----:B------:R-:W-:Y:S02]  /*1400*/  ISETP.GE.U32.AND P0, PT, R128, R157, PT ;  /* 0x0000009d8000720c */ /* 0x000fe40003f06070 */
[----:B------:R-:W-:Y:S01]  /*1410*/  IADD3 R128, PT, PT, R157, 0x1f, RZ ;  /* 0x0000001f9d807810 */ /* 0x000fe20007ffe0ff */
[----:B------:R-:W-:Y:S01]  /*1420*/  FFMA.FTZ R162, R15, R147, R162 ;  /* 0x000000930fa27223 */ /* 0x000fe200000100a2 */
[----:B------:R-:W-:Y:S01]  /*1430*/  FFMA.FTZ R129, R10, R150, R129 ;  /* 0x000000960a817223 */ /* 0x000fe20000010081 */
[----:B------:R-:W-:Y:S01]  /*1440*/  FADD.FTZ R148, R148, R149 ;  /* 0x0000009594947221 */ /* 0x000fe20000010000 */
[----:B------:R-:W-:Y:S01]  /*1450*/  SHF.R.U32.HI R128, RZ, 0x5, R128 ;  /* 0x00000005ff807819 */ /* 0x000fe20000011680 */
[----:B------:R-:W-:-:S02]  /*1460*/  FFMA.FTZ R151, R11, R151, R162 ;  /* 0x000000970b977223 */ /* 0x000fc400000100a2 */
[----:B------:R-:W-:Y:S01]  /*1470*/  FADD.FTZ R148, R129, R148 ;  /* 0x0000009481947221 */ /* 0x000fe20000010000 */
[----:B------:R-:W-:-:S03]  /*1480*/  VIMNMX.U32 R128, PT, PT, R128, R133, PT ;  /* 0x0000008580807248 */ /* 0x000fc60003fe0000 */
[----:B------:R-:W-:Y:S01]  /*1490*/  FADD.FTZ R148, R151, R148 ;  /* 0x0000009497947221 */ /* 0x000fe20000010000 */
[----:B------:R-:W-:-:S03]  /*14a0*/  ISETP.GE.U32.AND P1, PT, R155, R128, PT ;  /* 0x000000809b00720c */ /* 0x000fc60003f26070 */
[----:B------:R-:W-:-:S05]  /*14b0*/  FFMA.FTZ R131, R148, UR14, R131 ;  /* 0x0000000e94837c23 */ /* 0x000fca0008010083 */
[C---:B------:R-:W-:Y:S02]  /*14c0*/  FSEL R129, R131.reuse, RZ, !P0 ;  /* 0x000000ff83817208 */ /* 0x040fe40004000000 */
[----:B------:R-:W-:Y:S02]  /*14d0*/  @!P0 FMNMX.FTZ R154, R131, R154, !PT ;  /* 0x0000009a839a8209 */ /* 0x000fe40007810000 */
[----:B------:R-:W-:Y:S01]  /*14e0*/  IADD3 R6, PT, PT, R6, 0x80, RZ ;  /* 0x0000008006067810 */ /* 0x000fe20007ffe0ff */
[----:B------:R0:W-:Y:S02]  /*14f0*/  STS [R152], R129 ;  /* 0x0000008198007388 */ /* 0x0001e40000000800 */
[----:B0-----:R-:W-:Y:S01]  /*1500*/  IADD3 R152, PT, PT, R152, 0x200, RZ ;  /* 0x0000020098987810 */ /* 0x001fe20007ffe0ff */
[----:B------:R-:W-:Y:S06]  /*1510*/  @!P1 BRA `(.L_x_24655) ;  /* 0xfffffff400349947 */ /* 0x000fec000383ffff */
.L_x_24654:
[----:B------:R-:W-:Y:S05]  /*1520*/  BSYNC.RECONVERGENT B0 ;  /* 0x0000000000007941 */ /* 0x000fea0003800200 */
.L_x_24653:
[----:B------:R-:W1:Y:S01]  /*1530*/  SHFL.BFLY PT, R5, R154, 0x10, 0x1f ;  /* 0x0e001f009a057f89 */ /* 0x000e6200000e0000 */
[----:B------:R-:W2:Y:S01]  /*1540*/  S2UR UR16, SR_CgaCtaId ;  /* 0x00000000001079c3 */ /* 0x000ea20000008800 */
[----:B------:R-:W-:Y:S01]  /*1550*/  UMOV UR5, 0x400 ;  /* 0x0000040000057882 */ /* 0x000fe20000000000 */
[----:B------:R-:W-:Y:S01]  /*1560*/  IADD3 R155, PT, PT, R157, 0x1f, RZ ;  /* 0x0000001f9d9b7810 */ /* 0x000fe20007ffe0ff */
[----:B------:R-:W3:Y:S01]  /*1570*/  S2R R6, SR_TID.X ;  /* 0x0000000000067919 */ /* 0x000ee20000002100 */
[----:B------:R-:W-:Y:S01]  /*1580*/  UIADD3 UR4, UPT, UPT, UR5, 0x1e0, URZ ;  /* 0x000001e005047890 */ /* 0x000fe2000fffe0ff */
[----:B------:R-:W-:Y:S01]  /*1590*/  BSSY.RECONVERGENT B0, `(.L_x_24656) ;  /* 0x0000105000007945 */ /* 0x000fe20003800200 */
[----:B------:R-:W-:Y:S02]  /*15a0*/  SHF.R.U32.HI R155, RZ, 0x5, R155 ;  /* 0x00000005ff9b7819 */ /* 0x000fe4000001169b */
[----:B-1----:R-:W-:Y:S01]  /*15b0*/  FMNMX.FTZ R5, R5, R154, !PT ;  /* 0x0000009a05057209 */ /* 0x002fe20007810000 */
[----:B--2---:R-:W-:-:S04]  /*15c0*/  ULEA UR4, UR16, UR4, 0x18 ;  /* 0x0000000410047291 */ /* 0x004fc8000f8ec0ff */
[----:B------:R-:W0:Y:S02]  /*15d0*/  SHFL.BFLY PT, R4, R5, 0x8, 0x1f ;  /* 0x0d001f0005047f89 */ /* 0x000e2400000e0000 */
[----:B0-----:R-:W-:Y:S02]  /*15e0*/  FMNMX.FTZ R8, R5, R4, !PT ;  /* 0x0000000405087209 */ /* 0x001fe40007810000 */
[----:B---3--:R-:W-:-:S03]  /*15f0*/  LOP3.LUT P0, R4, R6, 0x1f, RZ, 0xc0, !PT ;  /* 0x0000001f06047812 */ /* 0x008fc6000780c0ff */
[----:B------:R-:W0:Y:S01]  /*1600*/  SHFL.BFLY PT, R9, R8, 0x4, 0x1f ;  /* 0x0c801f0008097f89 */ /* 0x000e2200000e0000 */
[C---:B------:R-:W-:Y:S02]  /*1610*/  ISETP.GT.U32.AND P1, PT, R4.reuse, 0x3, PT ;  /* 0x000000030400780c */ /* 0x040fe40003f24070 */
[----:B------:R-:W-:Y:S02]  /*1620*/  LEA R13, R4, UR4, 0x2 ;  /* 0x00000004040d7c11 */ /* 0x000fe4000f8e10ff */
[----:B0-----:R-:W-:Y:S02]  /*1630*/  FMNMX.FTZ R10, R8, R9, !PT ;  /* 0x00000009080a7209 */ /* 0x001fe40007810000 */
[----:B------:R-:W-:-:S03]  /*1640*/  MOV R8, 0xff7fffff ;  /* 0xff7fffff00087802 */ /* 0x000fc60000000f00 */
[----:B------:R-:W0:Y:S02]  /*1650*/  SHFL.BFLY PT, R9, R10, 0x2, 0x1f ;  /* 0x0c401f000a097f89 */ /* 0x000e2400000e0000 */
[----:B0-----:R-:W-:Y:S02]  /*1660*/  FMNMX.FTZ R11, R10, R9, !PT ;  /* 0x000000090a0b7209 */ /* 0x001fe40007810000 */
[----:B------:R-:W-:-:S03]  /*1670*/  SHF.R.U32.HI R9, RZ, 0x5, R6 ;  /* 0x00000005ff097819 */ /* 0x000fc60000011606 */
[----:B------:R-:W0:Y:S01]  /*1680*/  SHFL.BFLY PT, R12, R11, 0x1, 0x1f ;  /* 0x0c201f000b0c7f89 */ /* 0x000e2200000e0000 */
[----:B------:R-:W-:Y:S02]  /*1690*/  LEA R10, R9, UR4, 0x2 ;  /* 0x00000004090a7c11 */ /* 0x000fe4000f8e10ff */
[----:B0-----:R-:W-:Y:S02]  /*16a0*/  FMNMX.FTZ R15, R11, R12, !PT ;  /* 0x0000000c0b0f7209 */ /* 0x001fe40007810000 */
[----:B------:R-:W-:-:S03]  /*16b0*/  LEA R12, R0, 0x10, 0x4 ;  /* 0x00000010000c7811 */ /* 0x000fc600078e20ff */
[----:B------:R-:W-:Y:S01]  /*16c0*/  @!P0 STS [R10], R15 ;  /* 0x0000000f0a008388 */ /* 0x000fe20000000800 */
[----:B------:R-:W-:Y:S06]  /*16d0*/  BAR.SYNC.DEFER_BLOCKING 0x0 ;  /* 0x0000000000007b1d */ /* 0x000fec0000010000 */
[----:B------:R-:W0:Y:S04]  /*16e0*/  @!P1 LDS R8, [R13] ;  /* 0x000000000d089984 */ /* 0x000e280000000800 */
[----:B0-----:R-:W0:Y:S02]  /*16f0*/  SHFL.BFLY PT, R5, R8, 0x2, 0x1f ;  /* 0x0c401f0008057f89 */ /* 0x001e2400000e0000 */
[----:B0-----:R-:W-:-:S02]  /*1700*/  FMNMX.FTZ R11, R5, R8, !PT ;  /* 0x00000008050b7209 */ /* 0x001fc40007810000 */
[----:B------:R-:W-:Y:S02]  /*1710*/  VIMNMX.U32 R5, PT, PT, R155, R12, PT ;  /* 0x0000000c9b057248 */ /* 0x000fe40003fe0000 */
[C---:B------:R-:W-:Y:S01]  /*1720*/  SHF.L.U32 R12, R0.reuse, 0x9, RZ ;  /* 0x00000009000c7819 */ /* 0x040fe200000006ff */
[----:B------:R-:W0:Y:S02]  /*1730*/  SHFL.BFLY PT, R14, R11, 0x1, 0x1f ;  /* 0x0c201f000b0e7f89 */ /* 0x000e2400000e0000 */
[----:B------:R-:W-:-:S05]  /*1740*/  IMAD R15, R0, -0x10, R5 ;  /* 0xfffffff0000f7824 */ /* 0x000fca00078e0205 */
[----:B------:R-:W-:-:S04]  /*1750*/  LEA R16, R15, R12, 0x5 ;  /* 0x0000000c0f107211 */ /* 0x000fc800078e28ff */
[----:B------:R-:W-:Y:S01]  /*1760*/  VIMNMX R15, PT, PT, R157, R16, PT ;  /* 0x000000109d0f7248 */ /* 0x000fe20003fe0100 */
[----:B------:R-:W-:Y:S01]  /*1770*/  HFMA2 R16, -RZ, RZ, 0, 0 ;  /* 0x00000000ff107431 */ /* 0x000fe200000001ff */
[----:B0-----:R-:W-:Y:S02]  /*1780*/  FMNMX.FTZ R14, R11, R14, !PT ;  /* 0x0000000e0b0e7209 */ /* 0x001fe40007810000 */
[----:B------:R-:W-:-:S03]  /*1790*/  IADD3 R11, PT, PT, -R12, R15, RZ ;  /* 0x0000000f0c0b7210 */ /* 0x000fc60007ffe1ff */
[----:B------:R0:W1:Y:S01]  /*17a0*/  SHFL.IDX PT, R8, R14, RZ, 0x1f ;  /* 0x00001fff0e087589 */ /* 0x00006200000e0000 */
[----:B------:R-:W-:-:S13]  /*17b0*/  ISETP.GE.AND P2, PT, R6, R11, PT ;  /* 0x0000000b0600720c */ /* 0x000fda0003f46270 */
[----:B0-----:R-:W-:Y:S05]  /*17c0*/  @P2 BRA `(.L_x_24657) ;  /* 0x0000000c00842947 */ /* 0x001fea0003800000 */
        /* <DEDUP_REMOVED lines=18> */
.L_x_24660:
[----:B------:R-:W1:Y:S01]  /*18f0*/  LDS R19, [R17] ;  /* 0x0000000011137984 */ /* 0x000e620000000800 */
[----:B------:R-:W-:Y:S02]  /*1900*/  IADD3 R18, PT, PT, R18, 0x1, RZ ;  /* 0x0000000112127810 */ /* 0x000fe40007ffe0ff */
[----:B------:R-:W-:Y:S02]  /*1910*/  IADD3 R14, PT, PT, R14, 0x80, RZ ;  /* 0x000000800e0e7810 */ /* 0x000fe40007ffe0ff */
[----:B------:R-:W-:Y:S01]  /*1920*/  ISETP.NE.AND P0, PT, R18, RZ, PT ;  /* 0x000000ff1200720c */ /* 0x000fe20003f05270 */
[----:B-1----:R-:W-:-:S04]  /*1930*/  FADD.FTZ R19, -R8, R19 ;  /* 0x0000001308137221 */ /* 0x002fc80000010100 */
[----:B------:R-:W-:-:S06]  /*1940*/  FMUL.FTZ R19, R19, 1.4426950216293334961 ;  /* 0x3fb8aa3b13137820 */ /* 0x000fcc0000410000 */
[----:B------:R-:W0:Y:S02]  /*1950*/  MUFU.EX2 R19, R19 ;  /* 0x0000001300137308 */ /* 0x000e240000000800 */
[----:B0-----:R0:W-:Y:S01]  /*1960*/  STS [R17], R19 ;  /* 0x0000001311007388 */ /* 0x0011e20000000800 */
[----:B------:R-:W-:Y:S01]  /*1970*/  FADD.FTZ R16, R19, R16 ;  /* 0x0000001013107221 */ /* 0x000fe20000010000 */
[----:B0-----:R-:W-:Y:S01]  /*1980*/  IADD3 R17, PT, PT, R17, 0x200, RZ ;  /* 0x0000020011117810 */ /* 0x001fe20007ffe0ff */
[----:B------:R-:W-:Y:S06]  /*1990*/  @P0 BRA `(.L_x_24660) ;  /* 0xfffffffc00d40947 */ /* 0x000fec000383ffff */
.L_x_24659:
[----:B------:R-:W-:Y:S05]  /*19a0*/  BSYNC.RECONVERGENT B1 ;  /* 0x0000000000017941 */ /* 0x000fea0003800200 */
.L_x_24658:
        /* <DEDUP_REMOVED lines=12> */
.L_x_24663:
        /* <DEDUP_REMOVED lines=100> */
.L_x_24662:
[----:B------:R-:W-:Y:S05]  /*20b0*/  BSYNC.RECONVERGENT B1 ;  /* 0x0000000000017941 */ /* 0x000fea0003800200 */
.L_x_24661:
        /* <DEDUP_REMOVED lines=55> */
.L_x_24665:
[----:B------:R-:W-:Y:S05]  /*2430*/  BSYNC.RECONVERGENT B1 ;  /* 0x0000000000017941 */ /* 0x000fea0003800200 */
.L_x_24664:
        /* <DEDUP_REMOVED lines=26> */
.L_x_24657:
[----:B------:R-:W-:Y:S05]  /*25e0*/  BSYNC.RECONVERGENT B0 ;  /* 0x0000000000007941 */ /* 0x000fea0003800200 */
.L_x_24656:
        /* <DEDUP_REMOVED lines=18> */
[----:B0-----:R-:W-:-:S05]  /*2710*/  FADD.FTZ R17, R16, R17 ;  /* 0x0000001110117221 */ /* 0x001fca0000010000 */
[----:B------:R0:W2:Y:S01]  /*2720*/  SHFL.IDX PT, R39, R17, RZ, 0x1f ;  /* 0x00001fff11277589 */ /* 0x0000a200000e0000 */
[----:B------:R-:W-:Y:S05]  /*2730*/  @P2 BRA `(.L_x_24667) ;  /* 0x00000008002c2947 */ /* 0x000fea0003800000 */
[----:B------:R-:W-:Y:S01]  /*2740*/  LOP3.LUT R10, RZ, R6, RZ, 0x33, !PT ;  /* 0x00000006ff0a7212 */ /* 0x000fe200078e33ff */
[----:B------:R-:W-:Y:S03]  /*2750*/  BSSY.RECONVERGENT B1, `(.L_x_24668) ;  /* 0x000001a000017945 */ /* 0x000fe60003800200 */
[----:B------:R-:W-:-:S04]  /*2760*/  IADD3 R15, PT, PT, R15, R10, RZ ;  /* 0x0000000a0f0f7210 */ /* 0x000fc80007ffe0ff */
[----:B------:R-:W-:Y:S02]  /*2770*/  IADD3 R13, PT, PT, -R12, R15, RZ ;  /* 0x0000000f0c0d7210 */ /* 0x000fe40007ffe1ff */
        /* <DEDUP_REMOVED lines=16> */
.L_x_24670:
[----:B------:R-:W3:Y:S01]  /*2880*/  LDS R13, [R14] ;  /* 0x000000000e0d7984 */ /* 0x000ee20000000800 */
[----:B------:R-:W-:-:S04]  /*2890*/  IADD3 R15, PT, PT, R15, 0x1, RZ ;  /* 0x000000010f0f7810 */ /* 0x000fc80007ffe0ff */
[----:B------:R-:W-:Y:S01]  /*28a0*/  ISETP.NE.AND P0, PT, R15, RZ, PT ;  /* 0x000000ff0f00720c */ /* 0x000fe20003f05270 */
[----:B---3--:R-:W-:-:S05]  /*28b0*/  FMUL.FTZ R13, R13, R38 ;  /* 0x000000260d0d7220 */ /* 0x008fca0000410000 */
[----:B------:R2:W-:Y:S02]  /*28c0*/  STS [R14], R13 ;  /* 0x0000000d0e007388 */ /* 0x0005e40000000800 */
[----:B--2---:R-:W-:-:S05]  /*28d0*/  IADD3 R14, PT, PT, R14, 0x200, RZ ;  /* 0x000002000e0e7810 */ /* 0x004fca0007ffe0ff */
[----:B------:R-:W-:Y:S05]  /*28e0*/  @P0 BRA `(.L_x_24670) ;  /* 0xfffffffc00e40947 */ /* 0x000fea000383ffff */
.L_x_24669:
[----:B------:R-:W-:Y:S05]  /*28f0*/  BSYNC.RECONVERGENT B1 ;  /* 0x0000000000017941 */ /* 0x000fea0003800200 */
.L_x_24668:
        /* <DEDUP_REMOVED lines=12> */
.L_x_24673:
[----:B------:R-:W3:Y:S01]  /*29c0*/  LDS R14, [R13+-0x400] ;  /* 0xfffc00000d0e7984 */ /* 0x000ee20000000800 */
[----:B------:R-:W-:-:S03]  /*29d0*/  IADD3 R10, PT, PT, R10, 0x800, RZ ;  /* 0x000008000a0a7810 */ /* 0x000fc60007ffe0ff */
[----:B------:R-:W2:Y:S01]  /*29e0*/  LDS R15, [R13+-0x200] ;  /* 0xfffe00000d0f7984 */ /* 0x000ea20000000800 */
[----:B------:R-:W-:-:S03]  /*29f0*/  ISETP.GE.AND P1, PT, R10, R41, PT ;  /* 0x000000290a00720c */ /* 0x000fc60003f26270 */
[----:B0-----:R-:W0:Y:S04]  /*2a00*/  LDS R17, [R13] ;  /* 0x000000000d117984 */ /* 0x001e280000000800 */
        /* <DEDUP_REMOVED lines=8> */
[----:B---3--:R-:W-:-:S03]  /*2a90*/  FMUL.FTZ R14, R14, R38 ;  /* 0x000000260e0e7220 */ /* 0x008fc60000410000 */
[----:B------:R-:W3:Y:S01]  /*2aa0*/  LDS R33, [R13+0x1200] ;  /* 0x001200000d217984 */ /* 0x000ee20000000800 */
[----:B--2---:R-:W-:-:S03]  /*2ab0*/  FMUL.FTZ R16, R15, R38 ;  /* 0x000000260f107220 */ /* 0x004fc60000410000 */
[----:B------:R-:W2:Y:S01]  /*2ac0*/  LDS R34, [R13+0x1400] ;  /* 0x001400000d227984 */ /* 0x000ea20000000800 */
[----:B0-----:R-:W-:-:S03]  /*2ad0*/  FMUL.FTZ R18, R17, R38 ;  /* 0x0000002611127220 */ /* 0x001fc60000410000 */
[----:B------:R-:W0:Y:S01]  /*2ae0*/  LDS R35, [R13+0x1600] ;  /* 0x001600000d237984 */ /* 0x000e220000000800 */
        /* <DEDUP_REMOVED lines=19> */
[----:B0-----:R-:W-:-:S03]  /*2c20*/  FMUL.FTZ R18, R35, R38 ;  /* 0x0000002623127220 */ /* 0x001fc60000410000 */
        /* <DEDUP_REMOVED lines=13> */
.L_x_24672:
[----:B------:R-:W-:Y:S05]  /*2d00*/  BSYNC.RECONVERGENT B1 ;  /* 0x0000000000017941 */ /* 0x000fea0003800200 */
.L_x_24671:
[----:B------:R-:W-:Y:S01]  /*2d10*/  IADD3 R14, PT, PT, R11, -R10, RZ ;  /* 0x8000000a0b0e7210 */ /* 0x000fe20007ffe0ff */
[----:B------:R-:W-:Y:S03]  /*2d20*/  BSSY.RECONVERGENT B1, `(.L_x_24674) ;  /* 0x000001e000017945 */ /* 0x000fe60003800200 */
[----:B------:R-:W-:-:S13]  /*2d30*/  ISETP.GT.AND P1, PT, R14, 0x200, PT ;  /* 0x000002000e00780c */ /* 0x000fda0003f24270 */
[----:B------:R-:W-:Y:S05]  /*2d40*/  @!P1 BRA `(.L_x_24675) ;  /* 0x00000000006c9947 */ /* 0x000fea0003800000 */
[----:B------:R-:W3:Y:S01]  /*2d50*/  LDS R14, [R13+-0x400] ;  /* 0xfffc00000d0e7984 */ /* 0x000ee20000000800 */
[----:B------:R-:W-:Y:S02]  /*2d60*/  PLOP3.LUT P0, PT, PT, PT, PT, 0x8, 0x80 ;  /* 0x000000000080781c */ /* 0x000fe40003f0e170 */
[----:B------:R-:W-:Y:S01]  /*2d70*/  IADD3 R10, PT, PT, R10, 0x400, RZ ;  /* 0x000004000a0a7810 */ /* 0x000fe20007ffe0ff */
[----:B------:R-:W2:Y:S04]  /*2d80*/  LDS R15, [R13+-0x200] ;  /* 0xfffe00000d0f7984 */ /* 0x000ea80000000800 */
[----:B0-----:R-:W0:Y:S04]  /*2d90*/  LDS R17, [R13] ;  /* 0x000000000d117984 */ /* 0x001e280000000800 */
[----:B------:R-:W4:Y:S04]  /*2da0*/  LDS R19, [R13+0x200] ;  /* 0x000200000d137984 */ /* 0x000f280000000800 */
[----:B------:R-:W1:Y:S04]  /*2db0*/  LDS R21, [R13+0x400] ;  /* 0x000400000d157984 */ /* 0x000e680000000800 */
[----:B------:R-:W1:Y:S04]  /*2dc0*/  LDS R23, [R13+0x600] ;  /* 0x000600000d177984 */ /* 0x000e680000000800 */
[----:B------:R-:W1:Y:S04]  /*2dd0*/  LDS R25, [R13+0x800] ;  /* 0x000800000d197984 */ /* 0x000e680000000800 */
[----:B------:R-:W1:Y:S01]  /*2de0*/  LDS R27, [R13+0xa00] ;  /* 0x000a00000d1b7984 */ /* 0x000e620000000800 */
[-C--:B---3--:R-:W-:Y:S01]  /*2df0*/  FMUL.FTZ R14, R14, R38.reuse ;  /* 0x000000260e0e7220 */ /* 0x088fe20000410000 */
[----:B--2---:R-:W-:-:S04]  /*2e00*/  FMUL.FTZ R16, R15, R38 ;  /* 0x000000260f107220 */ /* 0x004fc80000410000 */
[----:B------:R-:W-:Y:S01]  /*2e10*/  STS [R13+-0x400], R14 ;  /* 0xfffc000e0d007388 */ /* 0x000fe20000000800 */
[----:B0-----:R-:W-:-:S03]  /*2e20*/  FMUL.FTZ R18, R17, R38 ;  /* 0x0000002611127220 */ /* 0x001fc60000410000 */
        /* <DEDUP_REMOVED lines=13> */
.L_x_24675:
[----:B------:R-:W-:Y:S05]  /*2f00*/  BSYNC.RECONVERGENT B1 ;  /* 0x0000000000017941 */ /* 0x000fea0003800200 */
.L_x_24674:
[----:B------:R-:W-:-:S13]  /*2f10*/  ISETP.LT.OR P0, PT, R10, R11, P0 ;  /* 0x0000000b0a00720c */ /* 0x000fda0000701670 */
[----:B------:R-:W-:Y:S05]  /*2f20*/  @!P0 BRA `(.L_x_24667) ;  /* 0x0000000000308947 */ /* 0x000fea0003800000 */
[----:B------:R-:W3:Y:S04]  /*2f30*/  LDS R10, [R13+-0x400] ;  /* 0xfffc00000d0a7984 */ /* 0x000ee80000000800 */
[----:B------:R-:W2:Y:S04]  /*2f40*/  LDS R11, [R13+-0x200] ;  /* 0xfffe00000d0b7984 */ /* 0x000ea80000000800 */
[----:B------:R-:W4:Y:S04]  /*2f50*/  LDS R15, [R13] ;  /* 0x000000000d0f7984 */ /* 0x000f280000000800 */
[----:B0-----:R-:W0:Y:S01]  /*2f60*/  LDS R17, [R13+0x200] ;  /* 0x000200000d117984 */ /* 0x001e220000000800 */
[-C--:B---3--:R-:W-:Y:S01]  /*2f70*/  FMUL.FTZ R10, R10, R38.reuse ;  /* 0x000000260a0a7220 */ /* 0x088fe20000410000 */
[----:B--2---:R-:W-:-:S04]  /*2f80*/  FMUL.FTZ R14, R11, R38 ;  /* 0x000000260b0e7220 */ /* 0x004fc80000410000 */
[----:B------:R2:W-:Y:S01]  /*2f90*/  STS [R13+-0x400], R10 ;  /* 0xfffc000a0d007388 */ /* 0x0005e20000000800 */
[----:B----4-:R-:W-:-:S03]  /*2fa0*/  FMUL.FTZ R16, R15, R38 ;  /* 0x000000260f107220 */ /* 0x010fc60000410000 */
[----:B------:R2:W-:Y:S01]  /*2fb0*/  STS [R13+-0x200], R14 ;  /* 0xfffe000e0d007388 */ /* 0x0005e20000000800 */
[----:B0-----:R-:W-:-:S03]  /*2fc0*/  FMUL.FTZ R18, R17, R38 ;  /* 0x0000002611127220 */ /* 0x001fc60000410000 */
[----:B------:R2:W-:Y:S04]  /*2fd0*/  STS [R13], R16 ;  /* 0x000000100d007388 */ /* 0x0005e80000000800 */
[----:B------:R2:W-:Y:S02]  /*2fe0*/  STS [R13+0x200], R18 ;  /* 0x000200120d007388 */ /* 0x0005e40000000800 */
.L_x_24667:
[----:B------:R-:W-:Y:S05]  /*2ff0*/  BSYNC.RECONVERGENT B0 ;  /* 0x0000000000007941 */ /* 0x000fea0003800200 */
.L_x_24666:
[----:B------:R-:W-:Y:S01]  /*3000*/  BAR.SYNC.DEFER_BLOCKING 0x0 ;  /* 0x0000000000007b1d */ /* 0x000fe20000010000 */
[C---:B------:R-:W-:Y:S02]  /*3010*/  ISETP.NE.AND P1, PT, R6.reuse, RZ, PT ;  /* 0x000000ff0600720c */ /* 0x040fe40003f25270 */
[----:B--2---:R-:W-:-:S03]  /*3020*/  LOP3.LUT R10, R6, 0x7, RZ, 0xc0, !PT ;  /* 0x00000007060a7812 */ /* 0x004fc600078ec0ff */
[----:B------:R-:W2:Y:S01]  /*3030*/  LDCU UR8, c[0x0][0x370] ;  /* 0x00006e00ff0877ac */ /* 0x000ea20008000800 */
[----:B------:R-:W-:Y:S01]  /*3040*/  BSSY.RECONVERGENT B0, `(.L_x_24676) ;  /* 0x0000012000007945 */ /* 0x000fe20003800200 */
[----:B------:R-:W-:Y:S01]  /*3050*/  ISETP.NE.AND P0, PT, R10, RZ, PT ;  /* 0x000000ff0a00720c */ /* 0x000fe20003f05270 */
[----:B------:R-:W4:Y:S01]  /*3060*/  LDCU UR17, c[0x0][0x3dc] ;  /* 0x00007b80ff1177ac */ /* 0x000f220008000800 */
[----:B------:R-:W0:Y:S04]  /*3070*/  LDCU UR9, c[0x0][0x378] ;  /* 0x00006f00ff0977ac */ /* 0x000e280008000800 */
[----:B------:R-:W-:Y:S07]  /*3080*/  @P1 BRA `(.L_x_24677) ;  /* 0x0000000000341947 */ /* 0x000fee0003800000 */
[----:B--2---:R-:W-:Y:S01]  /*3090*/  IMAD R10, R7, UR8, R2 ;  /* 0x00000008070a7c24 */ /* 0x004fe2000f8e0202 */
[----:B------:R-:W2:Y:S03]  /*30a0*/  LDCU.128 UR12, c[0x0][0x380] ;  /* 0x00007000ff0c77ac */ /* 0x000ea60008000c00 */
[----:B0-----:R-:W-:-:S05]  /*30b0*/  IMAD R13, R10, UR9, RZ ;  /* 0x000000090a0d7c24 */ /* 0x001fca000f8e02ff */
        /* <DEDUP_REMOVED lines=8> */
[----:B-1----:R0:W-:Y:S04]  /*3140*/  STG.E desc[UR6][R10.64], R8 ;  /* 0x000000080a007986 */ /* 0x0021e8000c101906 */
[----:B------:R0:W-:Y:S02]  /*3150*/  STG.E desc[UR6][R14.64], R39 ;  /* 0x000000270e007986 */ /* 0x0001e4000c101906 */
.L_x_24677:
[----:B0-2-4-:R-:W-:Y:S05]  /*3160*/  BSYNC.RECONVERGENT B0 ;  /* 0x0000000000007941 */ /* 0x015fea0003800200 */
.L_x_24676:
[----:B-----5:R-:W-:Y:S01]  /*3170*/  LEA R156, R0, R9, 0x4 ;  /* 0x00000009009c7211 */ /* 0x020fe200078e20ff */
[----:B------:R-:W0:Y:S01]  /*3180*/  LDCU.64 UR10, c[0x0][0x3a8] ;  /* 0x00007500ff0a77ac */ /* 0x000e220008000a00 */
[----:B------:R-:W-:Y:S01]  /*3190*/  BSSY.RECONVERGENT B0, `(.L_x_24678) ;  /* 0x000022b000007945 */ /* 0x000fe20003800200 */
[----:B------:R-:W-:Y:S01]  /*31a0*/  HFMA2 R160, -RZ, RZ, 0, 0 ;  /* 0x00000000ffa07431 */ /* 0x000fe200000001ff */
[----:B------:R-:W-:Y:S02]  /*31b0*/  ISETP.GE.U32.AND P1, PT, R156, R5, PT ;  /* 0x000000059c00720c */ /* 0x000fe40003f26070 */
[----:B------:R-:W-:Y:S02]  /*31c0*/  CS2R R158, SRZ ;  /* 0x00000000009e7805 */ /* 0x000fe4000001ff00 */
[----:B------:R-:W-:Y:S02]  /*31d0*/  SHF.R.U32.HI R4, RZ, 0x3, R4 ;  /* 0x00000003ff047819 */ /* 0x000fe40000011604 */
[----:B------:R-:W-:-:S02]  /*31e0*/  CS2R R10, SRZ ;  /* 0x00000000000a7805 */ /* 0x000fc4000001ff00 */
[----:B-1----:R-:W-:Y:S02]  /*31f0*/  MOV R8, RZ ;  /* 0x000000ff00087202 */ /* 0x002fe40000000f00 */
        /* <DEDUP_REMOVED lines=12> */
[----:B0-----:R-:W-:Y:S06]  /*32c0*/  @P1 BRA `(.L_x_24679) ;  /* 0x00000020005c1947 */ /* 0x001fec0003800000 */
[----:B------:R-:W0:Y:S01]  /*32d0*/  LDCU UR4, c[0x0][0x3c8] ;  /* 0x00007900ff0477ac */ /* 0x000e220008000800 */
[----:B------:R-:W-:Y:S01]  /*32e0*/  IMAD.WIDE.U32 R10, R156, 0x4, RZ ;  /* 0x000000049c0a7825 */ /* 0x000fe200078e00ff */
[----:B------:R-:W-:Y:S02]  /*32f0*/  SHF.L.U32 R13, R6, 0x2, RZ ;  /* 0x00000002060d7819 */ /* 0x000fe400000006ff */
[----:B------:R-:W-:Y:S01]  /*3300*/  CS2R R158, SRZ ;  /* 0x00000000009e7805 */ /* 0x000fe2000001ff00 */
[----:B------:R-:W1:Y:S01]  /*3310*/  LDCU.64 UR12, c[0x0][0x3b8] ;  /* 0x00007700ff0c77ac */ /* 0x000e620008000a00 */
[----:B------:R-:W-:Y:S02]  /*3320*/  IADD3 R155, PT, PT, -R155, R156, RZ ;  /* 0x0000009c9b9b7210 */ /* 0x000fe40007ffe1ff */
[----:B------:R-:W-:Y:S02]  /*3330*/  CS2R R128, SRZ ;  /* 0x0000000000807805 */ /* 0x000fe4000001ff00 */
[----:B------:R-:W-:-:S02]  /*3340*/  LOP3.LUT R154, R13, 0x1c, RZ, 0xc0, !PT ;  /* 0x0000001c0d9a7812 */ /* 0x000fc400078ec0ff */
[----:B------:R-:W-:Y:S02]  /*3350*/  CS2R R130, SRZ ;  /* 0x0000000000827805 */ /* 0x000fe4000001ff00 */
[----:B------:R-:W-:Y:S02]  /*3360*/  IADD3 R156, PT, PT, R156, 0x1, RZ ;  /* 0x000000019c9c7810 */ /* 0x000fe40007ffe0ff */
[----:B------:R-:W-:Y:S02]  /*3370*/  CS2R R132, SRZ ;  /* 0x0000000000847805 */ /* 0x000fe4000001ff00 */
[----:B------:R-:W-:Y:S02]  /*3380*/  MOV R160, RZ ;  /* 0x000000ff00a07202 */ /* 0x000fe40000000f00 */
[----:B------:R-:W-:Y:S02]  /*3390*/  CS2R R134, SRZ ;  /* 0x0000000000867805 */ /* 0x000fe4000001ff00 */
[----:B------:R-:W-:-:S02]  /*33a0*/  MOV R8, RZ ;  /* 0x000000ff00087202 */ /* 0x000fc40000000f00 */
[----:B------:R-:W-:Y:S02]  /*33b0*/  CS2R R136, SRZ ;  /* 0x0000000000887805 */ /* 0x000fe4000001ff00 */
[----:B------:R-:W-:Y:S02]  /*33c0*/  CS2R R138, SRZ ;  /* 0x00000000008a7805 */ /* 0x000fe4000001ff00 */
[----:B------:R-:W-:Y:S02]  /*33d0*/  CS2R R140, SRZ ;  /* 0x00000000008c7805 */ /* 0x000fe4000001ff00 */
[----:B------:R-:W-:Y:S01]  /*33e0*/  CS2R R142, SRZ ;  /* 0x00000000008e7805 */ /* 0x000fe2000001ff00 */
[----:B0-----:R-:W-:Y:S01]  /*33f0*/  IMAD R15, R7, UR4, RZ ;  /* 0x00000004070f7c24 */ /* 0x001fe2000f8e02ff */
[----:B------:R-:W-:Y:S01]  /*3400*/  UIADD3 UR4, UPT, UPT, UR5, 0x200, URZ ;  /* 0x0000020005047890 */ /* 0x000fe2000fffe0ff */
[----:B------:R-:W-:Y:S02]  /*3410*/  CS2R R144, SRZ ;  /* 0x0000000000907805 */ /* 0x000fe4000001ff00 */
[----:B------:R-:W-:Y:S01]  /*3420*/  CS2R R146, SRZ ;  /* 0x0000000000927805 */ /* 0x000fe2000001ff00 */
[----:B------:R-:W-:Y:S01]  /*3430*/  IMAD.WIDE R10, R15, 0x4, R10 ;  /* 0x000000040f0a7825 */ /* 0x000fe200078e020a */
[----:B------:R-:W-:Y:S01]  /*3440*/  LEA R15, R9, R12, 0x5 ;  /* 0x0000000c090f7211 */ /* 0x000fe200078e28ff */
[----:B------:R-:W-:Y:S01]  /*3450*/  ULEA UR4, UR16, UR4, 0x18 ;  /* 0x0000000410047291 */ /* 0x000fe2000f8ec0ff */
[----:B------:R-:W-:-:S02]  /*3460*/  SHF.L.U32 R12, R6, 0x4, RZ ;  /* 0x00000004060c7819 */ /* 0x000fc400000006ff */
[----:B------:R-:W-:Y:S02]  /*3470*/  CS2R R148, SRZ ;  /* 0x0000000000947805 */ /* 0x000fe4000001ff00 */
[----:B-1----:R-:W-:Y:S01]  /*3480*/  IADD3 R152, P1, PT, R10, UR12, RZ ;  /* 0x0000000c0a987c10 */ /* 0x002fe2000ff3e0ff */
[----:B------:R-:W0:Y:S01]  /*3490*/  LDCU UR12, c[0x0][0x3e0] ;  /* 0x00007c00ff0c77ac */ /* 0x000e220008000800 */
[----:B------:R-:W-:Y:S02]  /*34a0*/  LOP3.LUT R12, R12, 0x70, RZ, 0xe2, !PT ;  /* 0x000000700c0c7812 */ /* 0x000fe400078ee2ff */
[----:B------:R-:W-:Y:S02]  /*34b0*/  CS2R R150, SRZ ;  /* 0x0000000000967805 */ /* 0x000fe4000001ff00 */
[----:B------:R-:W-:Y:S02]  /*34c0*/  IADD3.X R153, PT, PT, R11, UR13, RZ, P1, !PT ;  /* 0x0000000d0b997c10 */ /* 0x000fe40008ffe4ff */
[----:B------:R-:W-:-:S02]  /*34d0*/  CS2R R10, SRZ ;  /* 0x00000000000a7805 */ /* 0x000fc4000001ff00 */
[----:B------:R-:W-:Y:S02]  /*34e0*/  LEA R12, R9, R12, 0x7 ;  /* 0x0000000c090c7211 */ /* 0x000fe400078e38ff */
[----:B------:R-:W-:Y:S02]  /*34f0*/  IADD3 R154, PT, PT, R15, 0x1, R154 ;  /* 0x000000010f9a7810 */ /* 0x000fe40007ffe09a */
[----:B------:R-:W-:Y:S01]  /*3500*/  IADD3 R161, PT, PT, R12, UR4, RZ ;  /* 0x000000040ca17c10 */ /* 0x000fe2000fffe0ff */
[----:B0-----:R-:W-:Y:S01]  /*3510*/  IMAD R162, R3, UR12, RZ ;  /* 0x0000000c03a27c24 */ /* 0x001fe2000f8e02ff */
[----:B------:R-:W-:-:S04]  /*3520*/  LOP3.LUT R3, R13, 0x7c, RZ, 0xc0, !PT ;  /* 0x0000007c0d037812 */ /* 0x000fc800078ec0ff */
[----:B------:R-:W-:-:S07]  /*3530*/  SHF.R.S32.HI R163, RZ, 0x1f, R162 ;  /* 0x0000001fffa37819 */ /* 0x000fce00000114a2 */
.L_x_24680:
[----:B------:R-:W2:Y:S04]  /*3540*/  LDG.E.CONSTANT R13, desc[UR6][R152.64] ;  /* 0x00000006980d7981 */ /* 0x000ea8000c1e9900 */
[----:B------:R-:W0:Y:S01]  /*3550*/  LDS.128 R84, [R161] ;  /* 0x00000000a1547984 */ /* 0x000e220000000c00 */
        /* <DEDUP_REMOVED lines=31> */
[-C--:B------:R-:W-:Y:S02]  /*3750*/  @!P3 ISETP.GE.AND P1, PT, R154, R157.reuse, PT ;  /* 0x0000009d9a00b20c */ /* 0x080fe40003f26270 */
[----:B------:R-:W-:Y:S01]  /*3760*/  @!P3 ISETP.GE.AND P2, PT, R116, R157, PT ;  /* 0x0000009d7400b20c */ /* 0x000fe20003f46270 */
[----:B------:R-:W3:Y:S01]  /*3770*/  LDG.E.128.CONSTANT R124, desc[UR6][R164.64+0x3a00] ;  /* 0x003a0006a47c7981 */ /* 0x000ee2000c1e9d00 */
[----:B------:R-:W-:-:S02]  /*3780*/  @!P3 IADD3 R102, PT, PT, R154, 0x1, RZ ;  /* 0x000000019a66b810 */ /* 0x000fc40007ffe0ff */
[----:B------:R-:W-:Y:S02]  /*3790*/  @!P3 IADD3 R100, PT, PT, R154, 0x2, RZ ;  /* 0x000000029a64b810 */ /* 0x000fe40007ffe0ff */
[-C--:B------:R-:W-:Y:S02]  /*37a0*/  @!P3 ISETP.GE.AND P4, PT, R102, R157.reuse, PT ;  /* 0x0000009d6600b20c */ /* 0x080fe40003f86270 */
[C---:B------:R-:W-:Y:S02]  /*37b0*/  @!P3 ISETP.GE.AND P5, PT, R154.reuse, R157, PT ;  /* 0x0000009d9a00b20c */ /* 0x040fe40003fa6270 */
[----:B------:R-:W-:Y:S02]  /*37c0*/  @!P3 IADD3 R112, PT, PT, R154, 0x1, RZ ;  /* 0x000000019a70b810 */ /* 0x000fe40007ffe0ff */
[----:B--2---:R-:W-:Y:S02]  /*37d0*/  @!P3 FSEL R105, R105, RZ, !P1 ;  /* 0x000000ff6969b208 */ /* 0x004fe40004800000 */
[----:B------:R-:W-:-:S03]  /*37e0*/  @!P3 FSEL R104, R104, RZ, !P2 ;  /* 0x000000ff6868b208 */ /* 0x000fc60005000000 */
[----:B0-----:R-:W-:Y:S01]  /*37f0*/  FMUL.FTZ R105, R85, R105 ;  /* 0x0000006955697220 */ /* 0x001fe20000410000 */
[-C--:B------:R-:W-:Y:S02]  /*3800*/  @!P3 ISETP.GE.AND P1, PT, R100, R157.reuse, PT ;  /* 0x0000009d6400b20c */ /* 0x080fe40003f26270 */
[----:B------:R-:W-:Y:S01]  /*3810*/  @!P3 IADD3 R100, PT, PT, R154, 0x1, RZ ;  /* 0x000000019a64b810 */ /* 0x000fe20007ffe0ff */
[----:B------:R-:W-:Y:S01]  /*3820*/  FFMA.FTZ R105, R84, R104, R105 ;  /* 0x0000006854697223 */ /* 0x000fe20000010069 */
[----:B------:R-:W-:Y:S02]  /*3830*/  @!P3 FSEL R106, R106, RZ, !P4 ;  /* 0x000000ff6a6ab208 */ /* 0x000fe40006000000 */
[-C--:B------:R-:W-:Y:S02]  /*3840*/  @!P3 ISETP.GE.AND P4, PT, R100, R157.reuse, PT ;  /* 0x0000009d6400b20c */ /* 0x080fe40003f86270 */
[----:B------:R-:W-:Y:S01]  /*3850*/  @!P3 IADD3 R104, PT, PT, R154, 0x2, RZ ;  /* 0x000000029a68b810 */ /* 0x000fe20007ffe0ff */
[----:B------:R-:W-:Y:S01]  /*3860*/  FFMA.FTZ R106, R86, R106, R105 ;  /* 0x0000006a566a7223 */ /* 0x000fe20000010069 */
[----:B------:R-:W-:Y:S01]  /*3870*/  @!P3 FSEL R107, R107, RZ, !P1 ;  /* 0x000000ff6b6bb208 */ /* 0x000fe20004800000 */
[----:B------:R-:W2:Y:S01]  /*3880*/  LDG.E.128.CONSTANT R100, desc[UR6][R164.64+0x2e00] ;  /* 0x002e0006a4647981 */ /* 0x000ea2000c1e9d00 */
[----:B------:R-:W-:-:S03]  /*3890*/  @!P3 ISETP.GE.AND P1, PT, R104, R157, PT ;  /* 0x0000009d6800b20c */ /* 0x000fc60003f26270 */
[----:B------:R-:W-:Y:S02]  /*38a0*/  FFMA.FTZ R117, R87, R107, R106 ;  /* 0x0000006b57757223 */ /* 0x000fe4000001006a */
[----:B------:R-:W2:Y:S01]  /*38b0*/  LDG.E.128.CONSTANT R104, desc[UR6][R164.64+0x3000] ;  /* 0x00300006a4687981 */ /* 0x000ea2000c1e9d00 */
[----:B------:R-:W-:Y:S02]  /*38c0*/  @!P3 ISETP.GE.AND P2, PT, R116, R157, PT ;  /* 0x0000009d7400b20c */ /* 0x000fe40003f46270 */
[----:B----4-:R-:W-:Y:S02]  /*38d0*/  @!P3 FSEL R109, R109, RZ, !P5 ;  /* 0x000000ff6d6db208 */ /* 0x010fe40006800000 */
[----:B------:R-:W-:-:S03]  /*38e0*/  @!P3 FSEL R108, R108, RZ, !P2 ;  /* 0x000000ff6c6cb208 */ /* 0x000fc60005000000 */
[----:B------:R-:W-:-:S04]  /*38f0*/  FMUL.FTZ R109, R85, R109 ;  /* 0x0000006d556d7220 */ /* 0x000fc80000410000 */
[----:B------:R-:W-:Y:S01]  /*3900*/  FFMA.FTZ R109, R84, R108, R109 ;  /* 0x0000006c546d7223 */ /* 0x000fe2000001006d */
[----:B------:R-:W-:Y:S02]  /*3910*/  @!P3 IADD3 R108, PT, PT, R154, 0x1, RZ ;  /* 0x000000019a6cb810 */ /* 0x000fe40007ffe0ff */
[----:B------:R-:W-:Y:S02]  /*3920*/  @!P3 FSEL R110, R110, RZ, !P4 ;  /* 0x000000ff6e6eb208 */ /* 0x000fe40006000000 */
[-C--:B------:R-:W-:Y:S02]  /*3930*/  @!P3 ISETP.GE.AND P5, PT, R108, R157.reuse, PT ;  /* 0x0000009d6c00b20c */ /* 0x080fe40003fa6270 */
[----:B------:R-:W-:Y:S02]  /*3940*/  @!P3 ISETP.GE.AND P4, PT, R116, R157, PT ;  /* 0x0000009d7400b20c */ /* 0x000fe40003f86270 */
[----:B------:R-:W-:Y:S02]  /*3950*/  @!P3 IADD3 R108, PT, PT, R154, 0x2, RZ ;  /* 0x000000029a6cb810 */ /* 0x000fe40007ffe0ff */
[----:B------:R-:W-:-:S02]  /*3960*/  @!P3 FSEL R111, R111, RZ, !P1 ;  /* 0x000000ff6f6fb208 */ /* 0x000fc40004800000 */
[----:B-----5:R-:W-:Y:S02]  /*3970*/  @!P3 FSEL R12, R12, RZ, !P4 ;  /* 0x000000ff0c0cb208 */ /* 0x020fe40006000000 */
[CC--:B------:R-:W-:Y:S02]  /*3980*/  @!P3 ISETP.GE.AND P6, PT, R108.reuse, R157.reuse, PT ;  /* 0x0000009d6c00b20c */ /* 0x0c0fe40003fc6270 */
[-C--:B------:R-:W-:Y:S02]  /*3990*/  @!P3 ISETP.GE.AND P1, PT, R108, R157.reuse, PT ;  /* 0x0000009d6c00b20c */ /* 0x080fe40003f26270 */
[C---:B------:R-:W-:Y:S02]  /*39a0*/  @!P3 ISETP.GE.AND P4, PT, R154.reuse, R157, PT ;  /* 0x0000009d9a00b20c */ /* 0x040fe40003f86270 */
[----:B------:R-:W-:Y:S02]  /*39b0*/  @!P3 IADD3 R108, PT, PT, R154, 0x1, RZ ;  /* 0x000000019a6cb810 */ /* 0x000fe40007ffe0ff */
[----:B------:R-:W-:-:S02]  /*39c0*/  @!P3 FSEL R13, R13, RZ, !P4 ;  /* 0x000000ff0d0db208 */ /* 0x000fc40006000000 */
[----:B------:R-:W-:Y:S02]  /*39d0*/  @!P3 FSEL R14, R14, RZ, !P5 ;  /* 0x000000ff0e0eb208 */ /* 0x000fe40006800000 */
[-C--:B------:R-:W-:Y:S02]  /*39e0*/  @!P3 ISETP.GE.AND P4, PT, R108, R157.reuse, PT ;  /* 0x0000009d6c00b20c */ /* 0x080fe40003f86270 */
[----:B------:R-:W-:Y:S02]  /*39f0*/  @!P3 ISETP.GE.AND P5, PT, R116, R157, PT ;  /* 0x0000009d7400b20c */ /* 0x000fe40003fa6270 */
[----:B------:R-:W-:Y:S02]  /*3a00*/  @!P3 IADD3 R108, PT, PT, R154, 0x2, RZ ;  /* 0x000000029a6cb810 */ /* 0x000fe40007ffe0ff */
[----:B------:R-:W-:Y:S02]  /*3a10*/  @!P3 FSEL R15, R15, RZ, !P6 ;  /* 0x000000ff0f0fb208 */ /* 0x000fe40007000000 */
[----:B------:R-:W-:-:S02]  /*3a20*/  @!P3 FSEL R16, R16, RZ, !P5 ;  /* 0x000000ff1010b208 */ /* 0x000fc40006800000 */
[-C--:B------:R-:W-:Y:S02]  /*3a30*/  @!P3 ISETP.GE.AND P2, PT, R112, R157.reuse, PT ;  /* 0x0000009d7000b20c */ /* 0x080fe40003f46270 */
[-C--:B------:R-:W-:Y:S02]  /*3a40*/  @!P3 ISETP.GE.AND P6, PT, R108, R157.reuse, PT ;  /* 0x0000009d6c00b20c */ /* 0x080fe40003fc6270 */
[----:B------:R-:W-:Y:S01]  /*3a50*/  @!P3 FSEL R19, R19, RZ, !P1 ;  /* 0x000000ff1313b208 */ /* 0x000fe20004800000 */
[----:B------:R-:W-:Y:S01]  /*3a60*/  FFMA.FTZ R110, R86, R110, R109 ;  /* 0x0000006e566e7223 */ /* 0x000fe2000001006d */
[C---:B------:R-:W-:Y:S01]  /*3a70*/  @!P3 ISETP.GE.AND P5, PT, R154.reuse, R157, PT ;  /* 0x0000009d9a00b20c */ /* 0x040fe20003fa6270 */
[----:B------:R-:W-:Y:S01]  /*3a80*/  FMUL.FTZ R13, R85, R13 ;  /* 0x0000000d550d7220 */ /* 0x000fe20000410000 */
[----:B------:R-:W-:Y:S01]  /*3a90*/  @!P3 IADD3 R108, PT, PT, R154, 0x1, RZ ;  /* 0x000000019a6cb810 */ /* 0x000fe20007ffe0ff */
[----:B------:R-:W4:Y:S01]  /*3aa0*/  LDG.E.128.CONSTANT R112, desc[UR6][R164.64+0x3400] ;  /* 0x00340006a4707981 */ /* 0x000f22000c1e9d00 */
[----:B------:R-:W-:-:S02]  /*3ab0*/  @!P3 FSEL R17, R17, RZ, !P5 ;  /* 0x000000ff1111b208 */ /* 0x000fc40006800000 */
[----:B------:R-:W-:Y:S02]  /*3ac0*/  @!P3 FSEL R18, R18, RZ, !P2 ;  /* 0x000000ff1212b208 */ /* 0x000fe40005000000 */
[-C--:B------:R-:W-:Y:S02]  /*3ad0*/  @!P3 ISETP.GE.AND P5, PT, R108, R157.reuse, PT ;  /* 0x0000009d6c00b20c */ /* 0x080fe40003fa6270 */
[-C--:B------:R-:W-:Y:S02]  /*3ae0*/  @!P3 ISETP.GE.AND P2, PT, R116, R157.reuse, PT ;  /* 0x0000009d7400b20c */ /* 0x080fe40003f46270 */
[----:B------:R-:W-:Y:S02]  /*3af0*/  @!P3 IADD3 R108, PT, PT, R154, 0x2, RZ ;  /* 0x000000029a6cb810 */ /* 0x000fe40007ffe0ff */
[----:B------:R-:W-:Y:S02]  /*3b00*/  @!P3 FSEL R20, R20, RZ, !P2 ;  /* 0x000000ff1414b208 */ /* 0x000fe40005000000 */
[----:B------:R-:W-:-:S02]  /*3b10*/  @!P3 ISETP.GE.AND P1, PT, R108, R157, PT ;  /* 0x0000009d6c00b20c */ /* 0x000fc40003f26270 */
[CC--:B------:R-:W-:Y:S02]  /*3b20*/  @!P3 ISETP.GE.AND P2, PT, R154.reuse, R157.reuse, PT ;  /* 0x0000009d9a00b20c */ /* 0x0c0fe40003f46270 */
[----:B------:R-:W-:Y:S02]  /*3b30*/  @!P3 IADD3 R108, PT, PT, R154, 0x1, RZ ;  /* 0x000000019a6cb810 */ /* 0x000fe40007ffe0ff */
[----:B------:R-:W-:Y:S02]  /*3b40*/  @!P3 FSEL R21, R21, RZ, !P2 ;  /* 0x000000ff1515b208 */ /* 0x000fe40005000000 */
[----:B------:R-:W-:Y:S02]  /*3b50*/  @!P3 FSEL R22, R22, RZ, !P4 ;  /* 0x000000ff1616b208 */ /* 0x000fe40006000000 */
[-C--:B------:R-:W-:Y:S02]  /*3b60*/  @!P3 ISETP.GE.AND P2, PT, R108, R157.reuse, PT ;  /* 0x0000009d6c00b20c */ /* 0x080fe40003f46270 */
[----:B------:R-:W-:-:S02]  /*3b70*/  @!P3 ISETP.GE.AND P4, PT, R116, R157, PT ;  /* 0x0000009d7400b20c */ /* 0x000fc40003f86270 */
[----:B------:R-:W-:Y:S02]  /*3b80*/  @!P3 IADD3 R108, PT, PT, R154, 0x2, RZ ;  /* 0x000000029a6cb810 */ /* 0x000fe40007ffe0ff */
[----:B------:R-:W-:Y:S02]  /*3b90*/  @!P3 FSEL R23, R23, RZ, !P6 ;  /* 0x000000ff1717b208 */ /* 0x000fe40007000000 */
[----:B------:R-:W-:Y:S02]  /*3ba0*/  @!P3 FSEL R24, R24, RZ, !P4 ;  /* 0x000000ff1818b208 */ /* 0x000fe40006000000 */
[-C--:B------:R-:W-:Y:S02]  /*3bb0*/  @!P3 ISETP.GE.AND P6, PT, R108, R157.reuse, PT ;  /* 0x0000009d6c00b20c */ /* 0x080fe40003fc6270 */
[C---:B------:R-:W-:Y:S02]  /*3bc0*/  @!P3 ISETP.GE.AND P4, PT, R154.reuse, R157, PT ;  /* 0x0000009d9a00b20c */ /* 0x040fe40003f86270 */
[----:B------:R-:W-:-:S02]  /*3bd0*/  @!P3 IADD3 R108, PT, PT, R154, 0x1, RZ ;  /* 0x000000019a6cb810 */ /* 0x000fc40007ffe0ff */
[----:B------:R-:W-:Y:S02]  /*3be0*/  @!P3 FSEL R25, R25, RZ, !P4 ;  /* 0x000000ff1919b208 */ /* 0x000fe40006000000 */
[----:B------:R-:W-:Y:S02]  /*3bf0*/  @!P3 FSEL R26, R26, RZ, !P5 ;  /* 0x000000ff1a1ab208 */ /* 0x000fe40006800000 */
[-C--:B------:R-:W-:Y:S02]  /*3c00*/  @!P3 ISETP.GE.AND P4, PT, R108, R157.reuse, PT ;  /* 0x0000009d6c00b20c */ /* 0x080fe40003f86270 */
[----:B------:R-:W-:Y:S02]  /*3c10*/  @!P3 ISETP.GE.AND P5, PT, R116, R157, PT ;  /* 0x0000009d7400b20c */ /* 0x000fe40003fa6270 */
[----:B------:R-:W-:Y:S02]  /*3c20*/  @!P3 IADD3 R108, PT, PT, R154, 0x2, RZ ;  /* 0x000000029a6cb810 */ /* 0x000fe40007ffe0ff */
[----:B------:R-:W-:-:S02]  /*3c30*/  @!P3 FSEL R27, R27, RZ, !P1 ;  /* 0x000000ff1b1bb208 */ /* 0x000fc40004800000 */
[----:B------:R-:W-:Y:S02]  /*3c40*/  @!P3 FSEL R28, R28, RZ, !P5 ;  /* 0x000000ff1c1cb208 */ /* 0x000fe40006800000 */
[-C--:B------:R-:W-:Y:S02]  /*3c50*/  @!P3 ISETP.GE.AND P1, PT, R108, R157.reuse, PT ;  /* 0x0000009d6c00b20c */ /* 0x080fe40003f26270 */
[C---:B------:R-:W-:Y:S02]  /*3c60*/  @!P3 ISETP.GE.AND P5, PT, R154.reuse, R157, PT ;  /* 0x0000009d9a00b20c */ /* 0x040fe40003fa6270 */
[----:B------:R-:W-:Y:S02]  /*3c70*/  @!P3 IADD3 R108, PT, PT, R154, 0x1, RZ ;  /* 0x000000019a6cb810 */ /* 0x000fe40007ffe0ff */
[----:B------:R-:W-:Y:S02]  /*3c80*/  @!P3 FSEL R29, R29, RZ, !P5 ;  /* 0x000000ff1d1db208 */ /* 0x000fe40006800000 */
[----:B------:R-:W-:-:S02]  /*3c90*/  @!P3 FSEL R30, R30, RZ, !P2 ;  /* 0x000000ff1e1eb208 */ /* 0x000fc40005000000 */
[-C--:B------:R-:W-:Y:S02]  /*3ca0*/  @!P3 ISETP.GE.AND P5, PT, R108, R157.reuse, PT ;  /* 0x0000009d6c00b20c */ /* 0x080fe40003fa6270 */
[-C--:B------:R-:W-:Y:S02]  /*3cb0*/  @!P3 ISETP.GE.AND P2, PT, R116, R157.reuse, PT ;  /* 0x0000009d7400b20c */ /* 0x080fe40003f46270 */
[----:B------:R-:W-:Y:S02]  /*3cc0*/  @!P3 IADD3 R108, PT, PT, R154, 0x2, RZ ;  /* 0x000000029a6cb810 */ /* 0x000fe40007ffe0ff */
[----:B------:R-:W-:Y:S02]  /*3cd0*/  @!P3 FSEL R31, R31, RZ, !P6 ;  /* 0x000000ff1f1fb208 */ /* 0x000fe40007000000 */
        /* <DEDUP_REMOVED lines=10> */
[----:B---3--:R-:W-:Y:S02]  /*3d80*/  @!P3 FSEL R36, R36, RZ, !P4 ;  /* 0x000000ff2424b208 */ /* 0x008fe40006000000 */
        /* <DEDUP_REMOVED lines=131> */
[CC--:B------:R-:W-:Y:S02]  /*45c0*/  @!P3 ISETP.GE.AND P5, PT, R154.reuse, R157.reuse, PT ;  /* 0x0000009d9a00b20c */ /* 0x0c0fe40003fa6270 */
[----:B------:R-:W-:Y:S02]  /*45d0*/  @!P3 IADD3 R108, PT, PT, R154, 0x1, RZ ;  /* 0x000000019a6cb810 */ /* 0x000fe40007ffe0ff */
[----:B------:R-:W-:Y:S02]  /*45e0*/  @!P3 FSEL R93, R93, RZ, !P5 ;  /* 0x000000ff5d5db208 */ /* 0x000fe40006800000 */
[----:B------:R-:W-:-:S02]  /*45f0*/  @!P3 ISETP.GE.AND P5, PT, R108, R157, PT ;  /* 0x0000009d6c00b20c */ /* 0x000fc40003fa6270 */
[----:B------:R-:W-:Y:S02]  /*4600*/  @!P3 FSEL R94, R94, RZ, !P2 ;  /* 0x000000ff5e5eb208 */ /* 0x000fe40005000000 */
[----:B------:R-:W-:Y:S02]  /*4610*/  @!P3 IADD3 R108, PT, PT, R154, 0x2, RZ ;  /* 0x000000029a6cb810 */ /* 0x000fe40007ffe0ff */
[-C--:B------:R-:W-:Y:S02]  /*4620*/  @!P3 ISETP.GE.AND P2, PT, R116, R157.reuse, PT ;  /* 0x0000009d7400b20c */ /* 0x080fe40003f46270 */
[----:B------:R-:W-:Y:S02]  /*4630*/  @!P3 FSEL R95, R95, RZ, !P1 ;  /* 0x000000ff5f5fb208 */ /* 0x000fe40004800000 */
[----:B------:R-:W-:Y:S02]  /*4640*/  @!P3 ISETP.GE.AND P1, PT, R108, R157, PT ;  /* 0x0000009d6c00b20c */ /* 0x000fe40003f26270 */
[----:B------:R-:W-:-:S02]  /*4650*/  @!P3 FSEL R96, R96, RZ, !P2 ;  /* 0x000000ff6060b208 */ /* 0x000fc40005000000 */
[C---:B------:R-:W-:Y:S02]  /*4660*/  @!P3 ISETP.GE.AND P2, PT, R154.reuse, R157, PT ;  /* 0x0000009d9a00b20c */ /* 0x040fe40003f46270 */
[----:B------:R-:W-:Y:S01]  /*4670*/  @!P3 IADD3 R108, PT, PT, R154, 0x1, RZ ;  /* 0x000000019a6cb810 */ /* 0x000fe20007ffe0ff */
[----:B------:R-:W-:Y:S01]  /*4680*/  FFMA.FTZ R118, R87, R111, R110 ;  /* 0x0000006f57767223 */ /* 0x000fe2000001006e */
[----:B------:R-:W-:Y:S02]  /*4690*/  @!P3 FSEL R97, R97, RZ, !P2 ;  /* 0x000000ff6161b208 */ /* 0x000fe40005000000 */
[----:B------:R-:W-:Y:S02]  /*46a0*/  @!P3 ISETP.GE.AND P2, PT, R108, R157, PT ;  /* 0x0000009d6c00b20c */ /* 0x000fe40003f46270 */
[----:B------:R-:W3:Y:S01]  /*46b0*/  LDG.E.128.CONSTANT R108, desc[UR6][R164.64+0x3200] ;  /* 0x00320006a46c7981 */ /* 0x000ee2000c1e9d00 */
[----:B------:R-:W-:Y:S01]  /*46c0*/  @!P3 FSEL R98, R98, RZ, !P4 ;  /* 0x000000ff6262b208 */ /* 0x000fe20006000000 */
[----:B------:R-:W-:Y:S01]  /*46d0*/  FFMA.FTZ R13, R84, R12, R13 ;  /* 0x0000000c540d7223 */ /* 0x000fe2000001000d */
[----:B------:R-:W-:-:S02]  /*46e0*/  @!P3 FSEL R99, R99, RZ, !P6 ;  /* 0x000000ff6363b208 */ /* 0x000fc40007000000 */
[-C--:B------:R-:W-:Y:S02]  /*46f0*/  @!P3 ISETP.GE.AND P4, PT, R116, R157.reuse, PT ;  /* 0x0000009d7400b20c */ /* 0x080fe40003f86270 */
[C---:B------:R-:W-:Y:S02]  /*4700*/  @!P3 ISETP.GE.AND P6, PT, R154.reuse, R157, PT ;  /* 0x0000009d9a00b20c */ /* 0x040fe40003fc6270 */
[----:B------:R-:W-:Y:S02]  /*4710*/  @!P3 IADD3 R12, PT, PT, R154, 0x2, RZ ;  /* 0x000000029a0cb810 */ /* 0x000fe40007ffe0ff */
[----:B--2---:R-:W-:Y:S02]  /*4720*/  @!P3 FSEL R100, R100, RZ, !P4 ;  /* 0x000000ff6464b208 */ /* 0x004fe40006000000 */
[----:B------:R-:W-:Y:S02]  /*4730*/  @!P3 FSEL R101, R101, RZ, !P6 ;  /* 0x000000ff6565b208 */ /* 0x000fe40007000000 */
[----:B------:R-:W-:-:S02]  /*4740*/  @!P3 FSEL R102, R102, RZ, !P5 ;  /* 0x000000ff6666b208 */ /* 0x000fc40006800000 */
[-C--:B------:R-:W-:Y:S02]  /*4750*/  @!P3 ISETP.GE.AND P4, PT, R12, R157.reuse, PT ;  /* 0x0000009d0c00b20c */ /* 0x080fe40003f86270 */
[-C--:B------:R-:W-:Y:S02]  /*4760*/  @!P3 ISETP.GE.AND P6, PT, R116, R157.reuse, PT ;  /* 0x0000009d7400b20c */ /* 0x080fe40003fc6270 */
[----:B------:R-:W-:Y:S01]  /*4770*/  @!P3 ISETP.GE.AND P5, PT, R154, R157, PT ;  /* 0x0000009d9a00b20c */ /* 0x000fe20003fa6270 */
[----:B------:R-:W-:Y:S01]  /*4780*/  FADD.FTZ R160, R117, R160 ;  /* 0x000000a075a07221 */ /* 0x000fe20000010000 */
[----:B------:R-:W-:Y:S01]  /*4790*/  @!P3 FSEL R103, R103, RZ, !P1 ;  /* 0x000000ff6767b208 */ /* 0x000fe20004800000 */
[----:B------:R-:W-:Y:S01]  /*47a0*/  FADD.FTZ R159, R118, R159 ;  /* 0x0000009f769f7221 */ /* 0x000fe20000010000 */
[----:B------:R-:W-:Y:S02]  /*47b0*/  @!P3 FSEL R104, R104, RZ, !P6 ;  /* 0x000000ff6868b208 */ /* 0x000fe40007000000 */
[----:B------:R-:W-:-:S02]  /*47c0*/  @!P3 FSEL R105, R105, RZ, !P5 ;  /* 0x000000ff6969b208 */ /* 0x000fc40006800000 */
[----:B------:R-:W-:Y:S02]  /*47d0*/  @!P3 FSEL R106, R106, RZ, !P2 ;  /* 0x000000ff6a6ab208 */ /* 0x000fe40005000000 */
[----:B------:R-:W-:Y:S02]  /*47e0*/  @!P3 FSEL R107, R107, RZ, !P4 ;  /* 0x000000ff6b6bb208 */ /* 0x000fe40006000000 */
[CC--:B------:R-:W-:Y:S02]  /*47f0*/  @!P3 ISETP.GE.AND P1, PT, R116.reuse, R157.reuse, PT ;  /* 0x0000009d7400b20c */ /* 0x0c0fe40003f26270 */
[CC--:B------:R-:W-:Y:S02]  /*4800*/  @!P3 ISETP.GE.AND P6, PT, R116.reuse, R157.reuse, PT ;  /* 0x0000009d7400b20c */ /* 0x0c0fe40003fc6270 */
[CC--:B------:R-:W-:Y:S02]  /*4810*/  @!P3 ISETP.GE.AND P5, PT, R116.reuse, R157.reuse, PT ;  /* 0x0000009d7400b20c */ /* 0x0c0fe40003fa6270 */
[----:B------:R-:W-:-:S02]  /*4820*/  @!P3 ISETP.GE.AND P2, PT, R116, R157, PT ;  /* 0x0000009d7400b20c */ /* 0x000fc40003f46270 */
[-C--:B------:R-:W-:Y:S02]  /*4830*/  @!P3 ISETP.GE.AND P4, PT, R116, R157.reuse, PT ;  /* 0x0000009d7400b20c */ /* 0x080fe40003f86270 */
[----:B------:R-:W2:Y:S01]  /*4840*/  LDG.E.128.CONSTANT R116, desc[UR6][R164.64+0x3600] ;  /* 0x00360006a4747981 */ /* 0x000ea2000c1e9d00 */
[----:B------:R-:W-:Y:S02]  /*4850*/  @!P3 IADD3 R12, PT, PT, R154, 0x1, RZ ;  /* 0x000000019a0cb810 */ /* 0x000fe40007ffe0ff */
[----:B----4-:R-:W-:Y:S02]  /*4860*/  @!P3 FSEL R112, R112, RZ, !P6 ;  /* 0x000000ff7070b208 */ /* 0x010fe40007000000 */
[----:B------:R-:W-:-:S04]  /*4870*/  @!P3 ISETP.GE.AND P6, PT, R154, R157, PT ;  /* 0x0000009d9a00b20c */ /* 0x000fc80003fc6270 */
[----:B------:R-:W-:Y:S02]  /*4880*/  @!P3 FSEL R113, R113, RZ, !P6 ;  /* 0x000000ff7171b208 */ /* 0x000fe40007000000 */
[----:B------:R-:W-:Y:S02]  /*4890*/  @!P3 FSEL R120, R120, RZ, !P2 ;  /* 0x000000ff7878b208 */ /* 0x000fe40005000000 */
[-C--:B------:R-:W-:Y:S02]  /*48a0*/  @!P3 ISETP.GE.AND P2, PT, R154, R157.reuse, PT ;  /* 0x0000009d9a00b20c */ /* 0x080fe40003f46270 */
[----:B------:R-:W-:Y:S02]  /*48b0*/  @!P3 FSEL R124, R124, RZ, !P4 ;  /* 0x000000ff7c7cb208 */ /* 0x000fe40006000000 */
[----:B------:R-:W-:Y:S02]  /*48c0*/  @!P3 ISETP.GE.AND P4, PT, R154, R157, PT ;  /* 0x0000009d9a00b20c */ /* 0x000fe40003f86270 */
[----:B------:R-:W-:-:S02]  /*48d0*/  @!P3 FSEL R121, R121, RZ, !P2 ;  /* 0x000000ff7979b208 */ /* 0x000fc40005000000 */
[----:B------:R-:W-:Y:S01]  /*48e0*/  @!P3 FSEL R125, R125, RZ, !P4 ;  /* 0x000000ff7d7db208 */ /* 0x000fe20006000000 */
        /* <DEDUP_REMOVED lines=119> */
[----:B---3--:R-:W-:Y:S02]  /*5060*/  @!P3 FSEL R108, R108, RZ, !P1 ;  /* 0x000000ff6c6cb208 */ /* 0x008fe40004800000 */
[----:B------:R-:W-:-:S04]  /*5070*/  @!P3 ISETP.GE.AND P1, PT, R154, R157, PT ;  /* 0x0000009d9a00b20c */ /* 0x000fc80003f26270 */
[----:B------:R-:W-:Y:S02]  /*5080*/  @!P3 FSEL R109, R109, RZ, !P1 ;  /* 0x000000ff6d6db208 */ /* 0x000fe40004800000 */
[-C--:B------:R-:W-:Y:S02]  /*5090*/  @!P3 ISETP.GE.AND P1, PT, R12, R157.reuse, PT ;  /* 0x0000009d0c00b20c */ /* 0x080fe40003f26270 */
[----:B------:R-:W-:Y:S02]  /*50a0*/  @!P3 IADD3 R12, PT, PT, R154, 0x2, RZ ;  /* 0x000000029a0cb810 */ /* 0x000fe40007ffe0ff */
[----:B------:R-:W-:Y:S02]  /*50b0*/  @!P3 FSEL R110, R110, RZ, !P1 ;  /* 0x000000ff6e6eb208 */ /* 0x000fe40004800000 */
[----:B------:R-:W-:Y:S02]  /*50c0*/  @!P3 ISETP.GE.AND P1, PT, R12, R157, PT ;  /* 0x0000009d0c00b20c */ /* 0x000fe40003f26270 */
[----:B------:R-:W-:-:S02]  /*50d0*/  IADD3 R12, PT, PT, R156, 0x3, RZ ;  /* 0x000000039c0c7810 */ /* 0x000fc40007ffe0ff */
[----:B------:R-:W-:Y:S02]  /*50e0*/  @!P3 FSEL R111, R111, RZ, !P1 ;  /* 0x000000ff6f6fb208 */ /* 0x000fe40004800000 */
[----:B------:R-:W-:Y:S02]  /*50f0*/  ISETP.GE.U32.AND P1, PT, R12, R5, PT ;  /* 0x000000050c00720c */ /* 0x000fe40003f26070 */
[----:B------:R-:W-:-:S04]  /*5100*/  @!P3 IADD3 R12, PT, PT, R154, 0x1, RZ ;  /* 0x000000019a0cb810 */ /* 0x000fc80007ffe0ff */
[-C--:B------:R-:W-:Y:S02]  /*5110*/  @!P3 ISETP.GE.AND P6, PT, R12, R157.reuse, PT ;  /* 0x0000009d0c00b20c */ /* 0x080fe40003fc6270 */
[----:B------:R-:W-:Y:S02]  /*5120*/  @!P3 IADD3 R12, PT, PT, R154, 0x2, RZ ;  /* 0x000000029a0cb810 */ /* 0x000fe40007ffe0ff */
[----:B------:R-:W-:Y:S02]  /*5130*/  @!P3 FSEL R114, R114, RZ, !P6 ;  /* 0x000000ff7272b208 */ /* 0x000fe40007000000 */
[----:B------:R-:W-:Y:S02]  /*5140*/  @!P3 ISETP.GE.AND P6, PT, R12, R157, PT ;  /* 0x0000009d0c00b20c */ /* 0x000fe40003fc6270 */
[----:B------:R-:W-:Y:S02]  /*5150*/  @!P3 IADD3 R12, PT, PT, R154, 0x1, RZ ;  /* 0x000000019a0cb810 */ /* 0x000fe40007ffe0ff */
[----:B------:R-:W-:-:S02]  /*5160*/  @!P3 FSEL R115, R115, RZ, !P6 ;  /* 0x000000ff7373b208 */ /* 0x000fc40007000000 */
[-C--:B------:R-:W-:Y:S02]  /*5170*/  @!P3 ISETP.GE.AND P6, PT, R12, R157.reuse, PT ;  /* 0x0000009d0c00b20c */ /* 0x080fe40003fc6270 */
[----:B------:R-:W-:Y:S02]  /*5180*/  @!P3 IADD3 R12, PT, PT, R154, 0x2, RZ ;  /* 0x000000029a0cb810 */ /* 0x000fe40007ffe0ff */
[----:B--2---:R-:W-:Y:S02]  /*5190*/  @!P3 FSEL R116, R116, RZ, !P5 ;  /* 0x000000ff7474b208 */ /* 0x004fe40006800000 */
[----:B------:R-:W-:-:S04]  /*51a0*/  @!P3 ISETP.GE.AND P5, PT, R154, R157, PT ;  /* 0x0000009d9a00b20c */ /* 0x000fc80003fa6270 */
[----:B------:R-:W-:Y:S02]  /*51b0*/  @!P3 FSEL R117, R117, RZ, !P5 ;  /* 0x000000ff7575b208 */ /* 0x000fe40006800000 */
[-C--:B------:R-:W-:Y:S02]  /*51c0*/  @!P3 ISETP.GE.AND P5, PT, R12, R157.reuse, PT ;  /* 0x0000009d0c00b20c */ /* 0x080fe40003fa6270 */
[----:B------:R-:W-:Y:S02]  /*51d0*/  @!P3 IADD3 R12, PT, PT, R154, 0x1, RZ ;  /* 0x000000019a0cb810 */ /* 0x000fe40007ffe0ff */
[----:B------:R-:W-:Y:S02]  /*51e0*/  @!P3 FSEL R118, R118, RZ, !P6 ;  /* 0x000000ff7676b208 */ /* 0x000fe40007000000 */
[----:B------:R-:W-:Y:S02]  /*51f0*/  @!P3 ISETP.GE.AND P6, PT, R12, R157, PT ;  /* 0x0000009d0c00b20c */ /* 0x000fe40003fc6270 */
[----:B------:R-:W-:-:S02]  /*5200*/  @!P3 IADD3 R12, PT, PT, R154, 0x2, RZ ;  /* 0x000000029a0cb810 */ /* 0x000fc40007ffe0ff */
[----:B------:R-:W-:Y:S02]  /*5210*/  @!P3 FSEL R122, R122, RZ, !P6 ;  /* 0x000000ff7a7ab208 */ /* 0x000fe40007000000 */
[CC--:B------:R-:W-:Y:S02]  /*5220*/  @!P3 ISETP.GE.AND P2, PT, R12.reuse, R157.reuse, PT ;  /* 0x0000009d0c00b20c */ /* 0x0c0fe40003f46270 */
[----:B------:R-:W-:Y:S02]  /*5230*/  @!P3 ISETP.GE.AND P6, PT, R12, R157, PT ;  /* 0x0000009d0c00b20c */ /* 0x000fe40003fc6270 */
[----:B------:R-:W-:Y:S01]  /*5240*/  @!P3 IADD3 R12, PT, PT, R154, 0x1, RZ ;  /* 0x000000019a0cb810 */ /* 0x000fe20007ffe0ff */
[C---:B------:R-:W-:Y:S01]  /*5250*/  FMUL.FTZ R109, R85.reuse, R109 ;  /* 0x0000006d556d7220 */ /* 0x040fe20000410000 */
[C---:B------:R-:W-:Y:S01]  /*5260*/  FMUL.FTZ R117, R85.reuse, R117 ;  /* 0x0000007555757220 */ /* 0x040fe20000410000 */
[----:B------:R-:W-:Y:S01]  /*5270*/  FMUL.FTZ R85, R85, R125 ;  /* 0x0000007d55557220 */ /* 0x000fe20000410000 */
[----:B------:R-:W-:Y:S01]  /*5280*/  @!P3 ISETP.GE.AND P4, PT, R12, R157, PT ;  /* 0x0000009d0c00b20c */ /* 0x000fe20003f86270 */
[C---:B------:R-:W-:Y:S01]  /*5290*/  FFMA.FTZ R109, R84.reuse, R108, R109 ;  /* 0x0000006c546d7223 */ /* 0x040fe2000001006d */
[C---:B------:R-:W-:Y:S01]  /*52a0*/  FFMA.FTZ R117, R84.reuse, R116, R117 ;  /* 0x0000007454757223 */ /* 0x040fe20000010075 */
[----:B------:R-:W-:Y:S01]  /*52b0*/  FFMA.FTZ R85, R84, R124, R85 ;  /* 0x0000007c54557223 */ /* 0x000fe20000010055 */
[----:B------:R-:W-:Y:S01]  /*52c0*/  @!P3 FSEL R126, R126, RZ, !P4 ;  /* 0x000000ff7e7eb208 */ /* 0x000fe20006000000 */
        /* <DEDUP_REMOVED lines=23> */
.L_x_24679:
[----:B------:R-:W-:Y:S05]  /*5440*/  BSYNC.RECONVERGENT B0 ;  /* 0x0000000000007941 */ /* 0x000fea0003800200 */
.L_x_24678:
[----:B------:R-:W0:Y:S01]  /*5450*/  SHFL.BFLY PT, R3, R160, 0x4, 0x1f ;  /* 0x0c801f00a0037f89 */ /* 0x000e2200000e0000 */
[----:B------:R-:W-:Y:S01]  /*5460*/  IMAD R4, R9, 0x78, R4 ;  /* 0x0000007809047824 */ /* 0x000fe200078e0204 */
[C---:B------:R-:W-:Y:S01]  /*5470*/  LOP3.LUT R25, R6.reuse, 0x3c0, RZ, 0xc0, !PT ;  /* 0x000003c006197812 */ /* 0x040fe200078ec0ff */
[----:B------:R-:W1:Y:S01]  /*5480*/  S2UR UR5, SR_CgaCtaId ;  /* 0x00000000000579c3 */ /* 0x000e620000008800 */
[----:B------:R-:W2:Y:S01]  /*5490*/  SHFL.BFLY PT, R12, R159, 0x4, 0x1f ;  /* 0x0c801f009f0c7f89 */ /* 0x000ea200000e0000 */
[----:B------:R-:W-:Y:S01]  /*54a0*/  LOP3.LUT R24, R6, 0x3e0, RZ, 0xc0, !PT ;  /* 0x000003e006187812 */ /* 0x000fe200078ec0ff */
[----:B------:R-:W-:Y:S01]  /*54b0*/  UMOV UR4, 0x400 ;  /* 0x0000040000047882 */ /* 0x000fe20000000000 */
[----:B------:R-:W-:Y:S01]  /*54c0*/  ISETP.NE.OR P5, PT, R25, 0x40, P0 ;  /* 0x000000401900780c */ /* 0x000fe200007a5670 */
[----:B------:R-:W4:Y:S01]  /*54d0*/  SHFL.BFLY PT, R13, R8, 0x4, 0x1f ;  /* 0x0c801f00080d7f89 */ /* 0x000f2200000e0000 */
[----:B------:R-:W-:Y:S01]  /*54e0*/  ISETP.NE.OR P4, PT, R24, 0x20, P0 ;  /* 0x000000201800780c */ /* 0x000fe20000785670 */
[----:B------:R-:W-:Y:S01]  /*54f0*/  UIADD3 UR4, UPT, UPT, UR4, 0x200, URZ ;  /* 0x0000020004047890 */ /* 0x000fe2000fffe0ff */
[----:B------:R-:W-:Y:S01]  /*5500*/  BSSY.RECONVERGENT B0, `(.L_x_24681) ;  /* 0x00000d7000007945 */ /* 0x000fe20003800200 */
[----:B------:R-:W5:Y:S01]  /*5510*/  SHFL.BFLY PT, R20, R133, 0x4, 0x1f ;  /* 0x0c801f0085147f89 */ /* 0x000f6200000e0000 */
[----:B------:R-:W-:-:S02]  /*5520*/  LOP3.LUT P1, RZ, R6, 0x3c7, RZ, 0xc0, !PT ;  /* 0x000003c706ff7812 */ /* 0x000fc4000782c0ff */
[C---:B------:R-:W-:Y:S01]  /*5530*/  LOP3.LUT P2, RZ, R6.reuse, 0x3e7, RZ, 0xc0, !PT ;  /* 0x000003e706ff7812 */ /* 0x040fe2000784c0ff */
[----:B------:R-:W3:Y:S01]  /*5540*/  SHFL.BFLY PT, R5, R158, 0x4, 0x1f ;  /* 0x0c801f009e057f89 */ /* 0x000ee200000e0000 */
[----:B------:R-:W-:-:S03]  /*5550*/  ISETP.GT.U32.AND P3, PT, R6, 0x1f, PT ;  /* 0x0000001f0600780c */ /* 0x000fc60003f64070 */
        /* <DEDUP_REMOVED lines=114> */
[----:B------:R-:W-:Y:S01]  /*5c80*/  FADD.FTZ R52, R33, R52 ;  /* 0x0000003421347221 */ /* 0x000fe20000010000 */
[----:B--2---:R-:W-:Y:S02]  /*5c90*/  FADD.FTZ R54, R147, R54 ;  /* 0x0000003693367221 */ /* 0x004fe40000010000 */
        /* <DEDUP_REMOVED lines=54> */
[----:B--2---:R-:W-:Y:S01]  /*6000*/  FADD.FTZ R53, R50, R53 ;  /* 0x0000003532357221 */ /* 0x004fe20000010000 */
[----:B------:R-:W-:Y:S01]  /*6010*/  BAR.SYNC.DEFER_BLOCKING 0x0 ;  /* 0x0000000000007b1d */ /* 0x000fe20000010000 */
[----:B---3--:R-:W-:Y:S01]  /*6020*/  FADD.FTZ R55, R52, R55 ;  /* 0x0000003734377221 */ /* 0x008fe20000010000 */
[----:B----4-:R-:W-:Y:S01]  /*6030*/  FADD.FTZ R57, R54, R3 ;  /* 0x0000000336397221 */ /* 0x010fe20000010000 */
[----:B-----5:R-:W-:Y:S01]  /*6040*/  FADD.FTZ R59, R56, R59 ;  /* 0x0000003b383b7221 */ /* 0x020fe20000010000 */
[----:B0-----:R-:W-:Y:S01]  /*6050*/  FADD.FTZ R61, R58, R61 ;  /* 0x0000003d3a3d7221 */ /* 0x001fe20000010000 */
        /* <DEDUP_REMOVED lines=33> */
.L_x_24682:
[----:B------:R-:W-:Y:S05]  /*6270*/  BSYNC.RECONVERGENT B0 ;  /* 0x0000000000007941 */ /* 0x000fea0003800200 */
.L_x_24681:
        /* <DEDUP_REMOVED lines=63> */
.L_x_24684:
[----:B------:R-:W-:Y:S05]  /*6670*/  BSYNC.RECONVERGENT B0 ;  /* 0x0000000000007941 */ /* 0x000fea0003800200 */
.L_x_24683:
        /* <DEDUP_REMOVED lines=33> */
.L_x_24686:
[----:B------:R-:W-:Y:S05]  /*6890*/  BSYNC.RECONVERGENT B0 ;  /* 0x0000000000007941 */ /* 0x000fea0003800200 */
.L_x_24685:
        /* <DEDUP_REMOVED lines=63> */
.L_x_24688:
[----:B------:R-:W-:Y:S05]  /*6c90*/  BSYNC.RECONVERGENT B0 ;  /* 0x0000000000007941 */ /* 0x000fea0003800200 */
.L_x_24687:
        /* <DEDUP_REMOVED lines=44> */
.L_x_24689:
        /* <DEDUP_REMOVED lines=10> */
.L_x_27698:


//--------------------- .text._ZN4vllm25paged_attention_v2_kernelIffLi112ELi32ELi128ELNS_18Fp8KVCacheDataTypeE0ELb0ELi512EEEvPfS2_PT_PKS3_PKT0_S9_ifPKiSB_iPKfiiiSD_SD_iiiii --------------------------
	.section	.text._ZN4vllm25paged_attention_v2_kernelIffLi112ELi32ELi128ELNS_18Fp8KVCacheDataTypeE0ELb0ELi512EEEvPfS2_PT_PKS3_PKT0_S9_ifPKiSB_iPKfiiiSD_SD_iiiii,"ax",@progbits
	.align	128
        .global         _ZN4vllm25paged_attention_v2_kernelIffLi112ELi32ELi128ELNS_18Fp8KVCacheDataTypeE0ELb0ELi512EEEvPfS2_PT_PKS3_PKT0_S9_ifPKiSB_iPKfiiiSD_SD_iiiii
        .type           _ZN4vllm25paged_attention_v2_kernelIffLi112ELi32ELi128ELNS_18Fp8KVCacheDataTypeE0ELb0ELi512EEEvPfS2_PT_PKS3_PKT0_S9_ifPKiSB_iPKfiiiSD_SD_iiiii,@function
        .size           _ZN4vllm25paged_attention_v2_kernelIffLi112ELi32ELi128ELNS_18Fp8KVCacheDataTypeE0ELb0ELi512EEEvPfS2_PT_PKS3_PKT0_S9_ifPKiSB_iPKfiiiSD_SD_iiiii,(.L_x_27699 - _ZN4vllm25paged_attention_v2_kernelIffLi112ELi32ELi128ELNS_18Fp8KVCacheDataTypeE0ELb0ELi512EEEvPfS2_PT_PKS3_PKT0_S9_ifPKiSB_iPKfiiiSD_SD_iiiii)
        .other          _ZN4vllm25paged_attention_v2_kernelIffLi112ELi32ELi128ELNS_18Fp8KVCacheDataTypeE0ELb0ELi512EEEvPfS2_PT_PKS3_PKT0_S9_ifPKiSB_iPKfiiiSD_SD_iiiii,@"STO_CUDA_ENTRY STV_DEFAULT"
_ZN4vllm25paged_attention_v2_kernelIffLi112ELi32ELi128ELNS_18Fp8KVCacheDataTypeE0ELb0ELi512EEEvPfS2_PT_PKS3_PKT0_S9_ifPKiSB_iPKfiiiSD_SD_iiiii:
.text._ZN4vllm25paged_attention_v2_kernelIffLi112ELi32ELi128ELNS_18Fp8KVCacheDataTypeE0ELb0ELi512EEEvPfS2_PT_PKS3_PKT0_S9_ifPKiSB_iPKfiiiSD_SD_iiiii:
        /* <DEDUP_REMOVED lines=20> */
[----:B------:R-:W-:Y:S02]  /*0140*/  ULEA UR7, UR17, 0x10, 0x4 ;  /* 0x0000001011077891 */ /* 0x000fe4000f8e20ff */
[----:B------:R-:W-:Y:S01]  /*0150*/  MOV R13, UR17 ;  /* 0x00000011000d7c02 */ /* 0x000fe20008000f00 */
[----:B------:R-:W4:Y:S01]  /*0160*/  LDCU UR10, c[0x0][0x3c8] ;  /* 0x00007900ff0a77ac */ /* 0x000f220008000800 */
[----:B--2---:R-:W-:Y:S01]  /*0170*/  UIMAD UR4, UR16, UR4, URZ ;  /* 0x00000004100472a4 */ /* 0x004fe2000f8e02ff */
[----:B------:R-:W-:Y:S01]  /*0180*/  MOV R155, RZ ;  /* 0x000000ff009b7202 */ /* 0x000fe20000000f00 */
[----:B------:R-:W2:Y:S01]  /*0190*/  LDCU UR11, c[0x0][0x3dc] ;  /* 0x00007b80ff0b77ac */ /* 0x000ea20008000800 */
[----:B-1----:R-:W-:Y:S01]  /*01a0*/  MOV R3, UR18 ;  /* 0x0000001200037c02 */ /* 0x002fe20008000f00 */
        /* <DEDUP_REMOVED lines=8> */
[----:B------:R-:W-:Y:S02]  /*0230*/  @!P0 IADD3.X R3, PT, PT, RZ, UR5, RZ, P1, P2 ;  /* 0x00000005ff038c10 */ /* 0x000fe40008fe44ff */
[----:B---3--:R-:W-:Y:S01]  /*0240*/  IABS R9, R10 ;  /* 0x0000000a00097213 */ /* 0x008fe20000000000 */
[----:B------:R-:W3:Y:S01]  /*0250*/  LDCU UR20, c[0x0][0x370] ;  /* 0x00006e00ff1477ac */ /* 0x000ee20008000800 */
[----:B------:R-:W2:Y:S01]  /*0260*/  LDCU.64 UR4, c[0x0][0x3d0] ;  /* 0x00007a00ff0477ac */ /* 0x000ea20008000a00 */
[----:B----4-:R-:W-:-:S04]  /*0270*/  @!P0 LEA R4, P1, R2, R4, 0x2 ;  /* 0x0000000402048211 */ /* 0x010fc800078210ff */
[----:B------:R-:W-:-:S06]  /*0280*/  @!P0 LEA.HI.X R5, R2, R5, R3, 0x2, P1 ;  /* 0x0000000502058211 */ /* 0x000fcc00008f1403 */
[----:B------:R-:W4:Y:S01]  /*0290*/  @!P0 LDG.E.128.CONSTANT R4, desc[UR14][R4.64] ;  /* 0x0000000e04048981 */ /* 0x000f22000c1e9d00 */
[----:B------:R-:W1:Y:S01]  /*02a0*/  I2F.RP R8, R9 ;  /* 0x0000000900087306 */ /* 0x000e620000209400 */
[----:B--2---:R-:W-:Y:S02]  /*02b0*/  UISETP.NE.U32.AND UP0, UPT, UR4, URZ, UPT ;  /* 0x000000ff0400728c */ /* 0x004fe4000bf05070 */
[----:B------:R-:W-:Y:S02]  /*02c0*/  USHF.R.U32.HI UR8, URZ, 0x5, UR6 ;  /* 0x00000005ff087899 */ /* 0x000fe40008011606 */
[----:B------:R-:W-:Y:S01]  /*02d0*/  UISETP.NE.AND.EX UP0, UPT, UR5, URZ, UPT, UP0 ;  /* 0x000000ff0500728c */ /* 0x000fe2000bf05300 */
[----:B------:R-:W-:-:S05]  /*02e0*/  SHF.R.U32.HI R156, RZ, 0x5, R0 ;  /* 0x00000005ff9c7819 */ /* 0x000fca0000011600 */
[----:B------:R-:W-:Y:S01]  /*02f0*/  PLOP3.LUT P4, PT, PT, PT, UP0, 0x80, 0x8 ;  /* 0x000000000008781c */ /* 0x000fe20003f8f008 */
[----:B-1----:R-:W1:Y:S04]  /*0300*/  MUFU.RCP R8, R8 ;  /* 0x0000000800087308 */ /* 0x002e680000001000 */
[----:B------:R-:W2:Y:S01]  /*0310*/  @UP0 LDCU.64 UR4, c[0x0][0x3d0] ;  /* 0x00007a00ff0407ac */ /* 0x000ea20008000a00 */
[----:B-1----:R-:W-:Y:S02]  /*0320*/  IADD3 R2, PT, PT, R8, 0xffffffe, RZ ;  /* 0x0ffffffe08027810 */ /* 0x002fe40007ffe0ff */
[----:B---3--:R-:W-:Y:S01]  /*0330*/  IABS R8, UR20 ;  /* 0x0000001400087c13 */ /* 0x008fe20008000000 */
[----:B--2---:R-:W-:Y:S01]  /*0340*/  @UP0 UIMAD.WIDE.U32 UR4, UR18, 0x4, UR4 ;  /* 0x00000004120408a5 */ /* 0x004fe2000f8e0004 */
[----:B------:R1:W2:Y:S02]  /*0350*/  F2I.FTZ.U32.TRUNC.NTZ R3, R2 ;  /* 0x0000000200037305 */ /* 0x0002a4000021f000 */
[----:B-1----:R-:W-:Y:S01]  /*0360*/  HFMA2 R2, -RZ, RZ, 0, 0 ;  /* 0x00000000ff027431 */ /* 0x002fe200000001ff */
[----:B--2---:R-:W-:-:S05]  /*0370*/  IADD3 R12, PT, PT, RZ, -R3, RZ ;  /* 0x80000003ff0c7210 */ /* 0x004fca0007ffe0ff */
[----:B------:R-:W-:-:S04]  /*0380*/  IMAD R11, R12, R9, RZ ;  /* 0x000000090c0b7224 */ /* 0x000fc800078e02ff */
[----:B------:R-:W-:-:S06]  /*0390*/  IMAD.HI.U32 R3, R3, R11, R2 ;  /* 0x0000000b03037227 */ /* 0x000fcc00078e0002 */
[----:B------:R-:W-:-:S05]  /*03a0*/  IMAD.HI.U32 R3, R3, R8, RZ ;  /* 0x0000000803037227 */ /* 0x000fca00078e00ff */
[----:B------:R-:W-:-:S05]  /*03b0*/  IADD3 R2, PT, PT, -R3, RZ, RZ ;  /* 0x000000ff03027210 */ /* 0x000fca0007ffe1ff */
        /* <DEDUP_REMOVED lines=10> */
[----:B------:R-:W-:Y:S02]  /*0460*/  @!P3 IADD3 R11, PT, PT, -R11, RZ, RZ ;  /* 0x000000ff0b0bb210 */ /* 0x000fe40007ffe1ff */
[----:B------:R-:W-:-:S04]  /*0470*/  @!P2 LOP3.LUT R11, RZ, R10, RZ, 0x33, !PT ;  /* 0x0000000aff0ba212 */ /* 0x000fc800078e33ff */
[-C--:B------:R-:W-:Y:S02]  /*0480*/  IABS R12, R11.reuse ;  /* 0x0000000b000c7213 */ /* 0x080fe40000000000 */
[----:B------:R-:W-:Y:S02]  /*0490*/  IABS R10, R11 ;  /* 0x0000000b000a7213 */ /* 0x000fe40000000000 */
[----:B------:R-:W1:Y:S08]  /*04a0*/  I2F.RP R8, R12 ;  /* 0x0000000c00087306 */ /* 0x000e700000209400 */
[----:B-1----:R-:W1:Y:S02]  /*04b0*/  MUFU.RCP R8, R8 ;  /* 0x0000000800087308 */ /* 0x002e640000001000 */
[----:B-1----:R-:W-:-:S02]  /*04c0*/  IADD3 R2, PT, PT, R8, 0xffffffe, RZ ;  /* 0x0ffffffe08027810 */ /* 0x002fc40007ffe0ff */
[----:B------:R-:W-:-:S04]  /*04d0*/  IABS R8, UR18 ;  /* 0x0000001200087c13 */ /* 0x000fc80008000000 */
[----:B------:R1:W2:Y:S02]  /*04e0*/  F2I.FTZ.U32.TRUNC.NTZ R3, R2 ;  /* 0x0000000200037305 */ /* 0x0002a4000021f000 */
[----:B-1----:R-:W-:Y:S01]  /*04f0*/  HFMA2 R2, -RZ, RZ, 0, 0 ;  /* 0x00000000ff027431 */ /* 0x002fe200000001ff */
[----:B--2---:R-:W-:-:S05]  /*0500*/  IADD3 R9, PT, PT, RZ, -R3, RZ ;  /* 0x80000003ff097210 */ /* 0x004fca0007ffe0ff */
[----:B------:R-:W-:-:S04]  /*0510*/  IMAD R9, R9, R12, RZ ;  /* 0x0000000c09097224 */ /* 0x000fc800078e02ff */
[----:B------:R-:W-:Y:S01]  /*0520*/  IMAD.HI.U32 R3, R3, R9, R2 ;  /* 0x0000000903037227 */ /* 0x000fe200078e0002 */
[----:B------:R-:W-:Y:S02]  /*0530*/  IADD3 R9, PT, PT, RZ, -R10, RZ ;  /* 0x8000000aff097210 */ /* 0x000fe40007ffe0ff */
[----:B------:R-:W1:Y:S03]  /*0540*/  @!P0 S2R R10, SR_CgaCtaId ;  /* 0x00000000000a8919 */ /* 0x000e660000008800 */
[----:B------:R-:W-:-:S04]  /*0550*/  IMAD.HI.U32 R2, R3, R8, RZ ;  /* 0x0000000803027227 */ /* 0x000fc800078e00ff */
[----:B------:R-:W-:Y:S01]  /*0560*/  IMAD R3, R2, R9, R8 ;  /* 0x0000000902037224 */ /* 0x000fe200078e0208 */
[----:B------:R-:W-:Y:S01]  /*0570*/  UISETP.LT.U32.AND UP0, UPT, UR8, UR7, UPT ;  /* 0x000000070800728c */ /* 0x000fe2000bf01070 */
[----:B------:R-:W-:Y:S02]  /*0580*/  LEA R154, R13, R156, 0x4 ;  /* 0x0000009c0d9a7211 */ /* 0x000fe400078e20ff */
[----:B------:R-:W-:Y:S02]  /*0590*/  MOV R8, UR4 ;  /* 0x0000000400087c02 */ /* 0x000fe40008000f00 */
[----:B------:R-:W-:Y:S01]  /*05a0*/  ISETP.GT.U32.AND P2, PT, R12, R3, PT ;  /* 0x000000030c00720c */ /* 0x000fe20003f44070 */
[----:B------:R-:W-:Y:S01]  /*05b0*/  USEL UR9, UR8, UR7, UP0 ;  /* 0x0000000708097287 */ /* 0x000fe20008000000 */
[----:B------:R-:W-:-:S11]  /*05c0*/  MOV R9, UR5 ;  /* 0x0000000500097c02 */ /* 0x000fd60008000f00 */
[-C--:B------:R-:W-:Y:S02]  /*05d0*/  @!P2 IADD3 R3, PT, PT, R3, -R12.reuse, RZ ;  /* 0x8000000c0303a210 */ /* 0x080fe40007ffe0ff */
[----:B------:R-:W-:Y:S01]  /*05e0*/  @!P2 IADD3 R2, PT, PT, R2, 0x1, RZ ;  /* 0x000000010202a810 */ /* 0x000fe20007ffe0ff */
[----:B------:R-:W-:Y:S01]  /*05f0*/  UIMAD UR4, UR17, -0x10, UR9 ;  /* 0xfffffff0110478a4 */ /* 0x000fe2000f8e0209 */
[----:B------:R-:W-:Y:S01]  /*0600*/  ISETP.GE.U32.AND P1, PT, R3, R12, PT ;  /* 0x0000000c0300720c */ /* 0x000fe20003f26070 */
[----:B------:R2:W5:Y:S01]  /*0610*/  @P4 LDG.E.CONSTANT R155, desc[UR14][R8.64] ;  /* 0x0000000e089b4981 */ /* 0x000562000c1e9900 */
[----:B------:R-:W-:-:S04]  /*0620*/  LOP3.LUT R3, R11, UR18, RZ, 0x3c, !PT ;  /* 0x000000120b037c12 */ /* 0x000fc8000f8e3cff */
[----:B------:R-:W-:Y:S02]  /*0630*/  ISETP.GE.AND P3, PT, R3, RZ, PT ;  /* 0x000000ff0300720c */ /* 0x000fe40003f66270 */
[----:B------:R-:W-:Y:S02]  /*0640*/  @!P0 MOV R3, 0x400 ;  /* 0x0000040000038802 */ /* 0x000fe40000000f00 */
[----:B------:R-:W-:-:S03]  /*0650*/  ISETP.NE.AND P2, PT, R11, RZ, PT ;  /* 0x000000ff0b00720c */ /* 0x000fc60003f45270 */
[----:B------:R-:W-:Y:S02]  /*0660*/  @P1 IADD3 R2, PT, PT, R2, 0x1, RZ ;  /* 0x0000000102021810 */ /* 0x000fe40007ffe0ff */
[----:B------:R-:W-:Y:S02]  /*0670*/  ISETP.GE.U32.AND P1, PT, R154, UR9, PT ;  /* 0x000000099a007c0c */ /* 0x000fe4000bf26070 */
[----:B-1----:R-:W-:Y:S01]  /*0680*/  @!P0 LEA R3, R10, R3, 0x18 ;  /* 0x000000030a038211 */ /* 0x002fe200078ec0ff */
[----:B------:R-:W-:-:S03]  /*0690*/  ULEA UR4, UR4, UR22, 0x5 ;  /* 0x0000001604047291 */ /* 0x000fc6000f8e28ff */
[----:B--2---:R-:W-:Y:S01]  /*06a0*/  @!P0 LEA R8, R0, R3, 0x4 ;  /* 0x0000000300088211 */ /* 0x004fe200078e20ff */
[----:B------:R-:W-:Y:S01]  /*06b0*/  UISETP.LT.AND UP0, UPT, UR21, UR4, UPT ;  /* 0x000000041500728c */ /* 0x000fe2000bf01270 */
[----:B------:R-:W-:Y:S01]  /*06c0*/  BSSY.RECONVERGENT B0, `(.L_x_24690) ;  /* 0x00000e4000007945 */ /* 0x000fe20003800200 */
[----:B------:R-:W-:Y:S02]  /*06d0*/  UIMAD UR10, UR16, UR10, URZ ;  /* 0x0000000a100a72a4 */ /* 0x000fe4000f8e02ff */
[----:B------:R-:W-:Y:S01]  /*06e0*/  USEL UR4, UR21, UR4, UP0 ;  /* 0x0000000415047287 */ /* 0x000fe20008000000 */
[----:B------:R-:W-:Y:S02]  /*06f0*/  @!P3 IADD3 R2, PT, PT, -R2, RZ, RZ ;  /* 0x000000ff0202b210 */ /* 0x000fe40007ffe1ff */
[----:B------:R-:W-:Y:S02]  /*0700*/  @!P2 LOP3.LUT R2, RZ, R11, RZ, 0x33, !PT ;  /* 0x0000000bff02a212 */ /* 0x000fe400078e33ff */
[----:B------:R-:W-:-:S02]  /*0710*/  MOV R153, 0xff7fffff ;  /* 0xff7fffff00997802 */ /* 0x000fc40000000f00 */
[----:B------:R-:W-:Y:S01]  /*0720*/  LOP3.LUT R3, R0, 0x1f, RZ, 0xc0, !PT ;  /* 0x0000001f00037812 */ /* 0x000fe200078ec0ff */
[----:B----4-:R1:W-:Y:S01]  /*0730*/  @!P0 STS.128 [R8], R4 ;  /* 0x0000000408008388 */ /* 0x0103e20000000c00 */
[----:B------:R-:W-:Y:S06]  /*0740*/  BAR.SYNC.DEFER_BLOCKING 0x0 ;  /* 0x0000000000007b1d */ /* 0x000fec0000010000 */
[----:B0-----:R-:W-:Y:S05]  /*0750*/  @P1 BRA `(.L_x_24691) ;  /* 0x0000000c00681947 */ /* 0x001fea0003800000 */
[----:B------:R-:W0:Y:S01]  /*0760*/  S2UR UR6, SR_CgaCtaId ;  /* 0x00000000000679c3 */ /* 0x000e220000008800 */
[----:B------:R-:W-:Y:S01]  /*0770*/  UMOV UR5, 0x400 ;  /* 0x0000040000057882 */ /* 0x000fe20000000000 */
[----:B------:R-:W2:Y:S01]  /*0780*/  LDCU.64 UR12, c[0x0][0x3b8] ;  /* 0x00007700ff0c77ac */ /* 0x000ea20008000a00 */
[----:B-1----:R-:W-:Y:S01]  /*0790*/  IMAD.WIDE.U32 R4, R154, 0x4, RZ ;  /* 0x000000049a047825 */ /* 0x002fe200078e00ff */
[----:B------:R-:W-:Y:S02]  /*07a0*/  MOV R7, UR10 ;  /* 0x0000000a00077c02 */ /* 0x000fe40008000f00 */
[----:B------:R-:W-:Y:S02]  /*07b0*/  LEA R6, R156, UR22, 0x5 ;  /* 0x000000169c067c11 */ /* 0x000fe4000f8e28ff */
[----:B------:R-:W-:Y:S01]  /*07c0*/  MOV R153, 0xff7fffff ;  /* 0xff7fffff00997802 */ /* 0x000fe20000000f00 */
[----:B------:R-:W-:Y:S01]  /*07d0*/  IMAD.WIDE R4, R7, 0x4, R4 ;  /* 0x0000000407047825 */ /* 0x000fe200078e0204 */
[----:B------:R-:W-:-:S02]  /*07e0*/  IADD3 R120, PT, PT, R3, R6, RZ ;  /* 0x0000000603787210 */ /* 0x000fc40007ffe0ff */
[----:B------:R-:W-:Y:S02]  /*07f0*/  SHF.L.U32 R6, R3, 0x2, RZ ;  /* 0x0000000203067819 */ /* 0x000fe400000006ff */
[----:B------:R-:W-:Y:S02]  /*0800*/  MOV R3, R154 ;  /* 0x0000009a00037202 */ /* 0x000fe40000000f00 */
[----:B------:R-:W-:Y:S02]  /*0810*/  LEA R121, R156, R6, 0x7 ;  /* 0x000000069c797211 */ /* 0x000fe400078e38ff */
[----:B------:R-:W-:Y:S02]  /*0820*/  IADD3 R152, PT, PT, R120, -UR21, RZ ;  /* 0x8000001578987c10 */ /* 0x000fe4000fffe0ff */
[----:B--2---:R-:W-:Y:S01]  /*0830*/  IADD3 R4, P0, PT, R4, UR12, RZ ;  /* 0x0000000c04047c10 */ /* 0x004fe2000ff1e0ff */
[----:B0-----:R-:W-:-:S03]  /*0840*/  ULEA UR7, UR6, UR5, 0x18 ;  /* 0x0000000506077291 */ /* 0x001fc6000f8ec0ff */
[----:B------:R-:W-:Y:S01]  /*0850*/  IADD3.X R5, PT, PT, R5, UR13, RZ, P0, !PT ;  /* 0x0000000d05057c10 */ /* 0x000fe200087fe4ff */
[----:B------:R-:W-:-:S04]  /*0860*/  UIADD3 UR5, UPT, UPT, UR5, 0x1e0, URZ ;  /* 0x000001e005057890 */ /* 0x000fc8000fffe0ff */
[----:B------:R-:W-:Y:S01]  /*0870*/  ULEA UR5, UR6, UR5, 0x18 ;  /* 0x0000000506057291 */ /* 0x000fe2000f8ec0ff */
[----:B------:R-:W0:Y:S04]  /*0880*/  LDS.128 R116, [UR7] ;  /* 0x00000007ff747984 */ /* 0x000e280008000c00 */
[----:B------:R-:W1:Y:S04]  /*0890*/  LDS.128 R112, [UR7+0x10] ;  /* 0x00001007ff707984 */ /* 0x000e680008000c00 */
        /* <DEDUP_REMOVED lines=25> */
[----:B------:R-:W0:Y:S01]  /*0a30*/  LDS.128 R8, [UR7+0x1b0] ;  /* 0x0001b007ff087984 */ /* 0x000e220008000c00 */
[----:B------:R-:W1:Y:S02]  /*0a40*/  LDCU UR7, c[0x0][0x3e0] ;  /* 0x00007c00ff0777ac */ /* 0x000e640008000800 */
[----:B-1----:R-:W-:-:S05]  /*0a50*/  IMAD R7, R2, UR7, RZ ;  /* 0x0000000702077c24 */ /* 0x002fca000f8e02ff */
[C---:B------:R-:W-:Y:S02]  /*0a60*/  IADD3 R158, P0, PT, R7.reuse, R6, RZ ;  /* 0x00000006079e7210 */ /* 0x040fe40007f1e0ff */
[----:B------:R-:W-:Y:S02]  /*0a70*/  IADD3 R6, PT, PT, R120, 0x1, RZ ;  /* 0x0000000178067810 */ /* 0x000fe40007ffe0ff */
[----:B------:R-:W-:Y:S02]  /*0a80*/  LEA.HI.X.SX32 R159, R7, RZ, 0x1, P0 ;  /* 0x000000ff079f7211 */ /* 0x000fe400000f0eff */
[----:B--234-:R-:W-:-:S07]  /*0a90*/  IADD3 R7, PT, PT, R121, UR5, RZ ;  /* 0x0000000579077c10 */ /* 0x01cfce000fffe0ff */
.L_x_24692:
        /* <DEDUP_REMOVED lines=8> */
[----:B------:R-:W4:Y:S04]  /*0b20*/  LDG.E.128.CONSTANT R128, desc[UR14][R160.64+0x800] ;  /* 0x0008000ea0807981 */ /* 0x000f28000c1e9d00 */
[----:B------:R-:W4:Y:S04]  /*0b30*/  LDG.E.128.CONSTANT R124, desc[UR14][R160.64+0xa00] ;  /* 0x000a000ea07c7981 */ /* 0x000f28000c1e9d00 */
        /* <DEDUP_REMOVED lines=13> */
[----:B------:R-:W2:Y:S01]  /*0c10*/  LDG.E.128.CONSTANT R136, desc[UR14][R160.64+0xe00] ;  /* 0x000e000ea0887981 */ /* 0x000ea2000c1e9d00 */
[----:B----4-:R-:W-:Y:S01]  /*0c20*/  FFMA.FTZ R132, R105, R145, R132 ;  /* 0x0000009169847223 */ /* 0x010fe20000010084 */
        /* <DEDUP_REMOVED lines=8> */
[----:B------:R-:W-:Y:S01]  /*0cb0*/  FFMA.FTZ R132, R97, R125, R132 ;  /* 0x0000007d61847223 */ /* 0x000fe20000010084 */
[----:B------:R-:W4:Y:S01]  /*0cc0*/  LDG.E.128.CONSTANT R144, desc[UR14][R160.64+0x1200] ;  /* 0x0012000ea0907981 */ /* 0x000f22000c1e9d00 */
[----:B------:R-:W-:Y:S01]  /*0cd0*/  FFMA.FTZ R149, R96, R124, R149 ;  /* 0x0000007c60957223 */ /* 0x000fe20000010095 */
[----:B------:R-:W-:Y:S01]  /*0ce0*/  FFMA.FTZ R125, R98, R126, R133 ;  /* 0x0000007e627d7223 */ /* 0x000fe20000010085 */
[----:B------:R-:W-:Y:S01]  /*0cf0*/  FFMA.FTZ R124, R99, R127, R134 ;  /* 0x0000007f637c7223 */ /* 0x000fe20000010086 */
[----:B------:R-:W-:Y:S01]  /*0d00*/  FFMA.FTZ R148, R93, R121, R132 ;  /* 0x000000795d947223 */ /* 0x000fe20000010084 */
[----:B------:R-:W4:Y:S04]  /*0d10*/  LDG.E.128.CONSTANT R128, desc[UR14][R160.64+0x1600] ;  /* 0x0016000ea0807981 */ /* 0x000f28000c1e9d00 */
[----:B------:R-:W4:Y:S01]  /*0d20*/  LDG.E.128.CONSTANT R132, desc[UR14][R160.64+0x1400] ;  /* 0x0014000ea0847981 */ /* 0x000f22000c1e9d00 */
[----:B------:R-:W-:Y:S01]  /*0d30*/  FFMA.FTZ R151, R94, R122, R125 ;  /* 0x0000007a5e977223 */ /* 0x000fe2000001007d */
[----:B------:R-:W-:-:S02]  /*0d40*/  FFMA.FTZ R150, R95, R123, R124 ;  /* 0x0000007b5f967223 */ /* 0x000fc4000001007c */
[----:B------:R-:W4:Y:S01]  /*0d50*/  LDG.E.128.CONSTANT R124, desc[UR14][R160.64+0x1800] ;  /* 0x0018000ea07c7981 */ /* 0x000f22000c1e9d00 */
[----:B------:R-:W-:-:S03]  /*0d60*/  FFMA.FTZ R149, R92, R120, R149 ;  /* 0x000000785c957223 */ /* 0x000fc60000010095 */
[----:B------:R-:W4:Y:S01]  /*0d70*/  LDG.E.128.CONSTANT R120, desc[UR14][R160.64+0x1a00] ;  /* 0x001a000ea0787981 */ /* 0x000f22000c1e9d00 */
        /* <DEDUP_REMOVED lines=13> */
[----:B------:R-:W3:Y:S04]  /*0e50*/  LDG.E.128.CONSTANT R140, desc[UR14][R160.64+0x1e00] ;  /* 0x001e000ea08c7981 */ /* 0x000ee8000c1e9d00 */
[----:B------:R-:W4:Y:S01]  /*0e60*/  LDG.E.128.CONSTANT R144, desc[UR14][R160.64+0x2000] ;  /* 0x0020000ea0907981 */ /* 0x000f22000c1e9d00 */
        /* <DEDUP_REMOVED lines=13> */
[----:B------:R-:W4:Y:S04]  /*0f40*/  LDG.E.128.CONSTANT R128, desc[UR14][R160.64+0x2400] ;  /* 0x0024000ea0807981 */ /* 0x000f28000c1e9d00 */
[----:B------:R-:W4:Y:S01]  /*0f50*/  LDG.E.128.CONSTANT R124, desc[UR14][R160.64+0x2200] ;  /* 0x0022000ea07c7981 */ /* 0x000f22000c1e9d00 */
[----:B------:R-:W-:Y:S01]  /*0f60*/  FFMA.FTZ R149, R64, R120, R149 ;  /* 0x0000007840957223 */ /* 0x000fe20000010095 */
[----:B------:R-:W-:Y:S01]  /*0f70*/  FFMA.FTZ R148, R65, R121, R148 ;  /* 0x0000007941947223 */ /* 0x000fe20000010094 */
[----:B------:R-:W-:Y:S01]  /*0f80*/  FFMA.FTZ R151, R66, R122, R151 ;  /* 0x0000007a42977223 */ /* 0x000fe20000010097 */
[----:B------:R-:W-:-:S02]  /*0f90*/  FFMA.FTZ R150, R67, R123, R150 ;  /* 0x0000007b43967223 */ /* 0x000fc40000010096 */
[----:B------:R-:W4:Y:S01]  /*0fa0*/  LDG.E.128.CONSTANT R120, desc[UR14][R160.64+0x2800] ;  /* 0x0028000ea0787981 */ /* 0x000f22000c1e9d00 */
        /* <DEDUP_REMOVED lines=23> */
[----:B------:R-:W3:Y:S04]  /*1120*/  LDG.E.128.CONSTANT R144, desc[UR14][R160.64+0x3400] ;  /* 0x0034000ea0907981 */ /* 0x000ee8000c1e9d00 */
[----:B------:R-:W2:Y:S01]  /*1130*/  LDG.E.128.CONSTANT R128, desc[UR14][R160.64+0x2c00] ;  /* 0x002c000ea0807981 */ /* 0x000ea2000c1e9d00 */
[----:B------:R-:W-:Y:S01]  /*1140*/  FFMA.FTZ R149, R40, R136, R149 ;  /* 0x0000008828957223 */ /* 0x000fe20000010095 */
[----:B------:R-:W-:Y:S01]  /*1150*/  FFMA.FTZ R148, R41, R137, R148 ;  /* 0x0000008929947223 */ /* 0x000fe20000010094 */
[----:B------:R-:W-:Y:S01]  /*1160*/  FFMA.FTZ R157, R42, R138, R151 ;  /* 0x0000008a2a9d7223 */ /* 0x000fe20000010097 */
[----:B------:R-:W-:-:S02]  /*1170*/  FFMA.FTZ R162, R43, R139, R150 ;  /* 0x0000008b2ba27223 */ /* 0x000fc40000010096 */
[----:B------:R-:W3:Y:S01]  /*1180*/  LDG.E.128.CONSTANT R136, desc[UR14][R160.64+0x3000] ;  /* 0x0030000ea0887981 */ /* 0x000ee2000c1e9d00 */
[----:B------:R-:W-:Y:S01]  /*1190*/  FFMA.FTZ R163, R36, R120, R149 ;  /* 0x0000007824a37223 */ /* 0x000fe20000010095 */
[----:B------:R-:W-:Y:S02]  /*11a0*/  FFMA.FTZ R120, R37, R121, R148 ;  /* 0x0000007925787223 */ /* 0x000fe40000010094 */
[----:B------:R-:W3:Y:S01]  /*11b0*/  LDG.E.128.CONSTANT R148, desc[UR14][R160.64+0x3600] ;  /* 0x0036000ea0947981 */ /* 0x000ee2000c1e9d00 */
[----:B------:R-:W-:Y:S01]  /*11c0*/  FFMA.FTZ R157, R38, R122, R157 ;  /* 0x0000007a269d7223 */ /* 0x000fe2000001009d */
[----:B------:R-:W-:Y:S01]  /*11d0*/  FFMA.FTZ R162, R39, R123, R162 ;  /* 0x0000007b27a27223 */ /* 0x000fe200000100a2 */
[----:B------:R-:W-:Y:S02]  /*11e0*/  IADD3 R121, PT, PT, R152, 0x1, RZ ;  /* 0x0000000198797810 */ /* 0x000fe40007ffe0ff */
[----:B-----5:R-:W-:Y:S02]  /*11f0*/  FSETP.NEU.FTZ.AND P0, PT, R155, RZ, PT ;  /* 0x000000ff9b00720b */ /* 0x020fe40003f1d000 */
[----:B------:R-:W-:-:S02]  /*1200*/  IADD3 R3, PT, PT, R3, 0x4, RZ ;  /* 0x0000000403037810 */ /* 0x000fc40007ffe0ff */
[----:B------:R-:W-:Y:S02]  /*1210*/  IADD3 R4, P1, PT, R4, 0x10, RZ ;  /* 0x0000001004047810 */ /* 0x000fe40007f3e0ff */
[----:B------:R-:W-:Y:S02]  /*1220*/  IADD3 R152, PT, PT, R152, 0x80, RZ ;  /* 0x0000008098987810 */ /* 0x000fe40007ffe0ff */
[----:B------:R-:W-:Y:S01]  /*1230*/  IADD3.X R5, PT, PT, RZ, R5, RZ, P1, !PT ;  /* 0x00000005ff057210 */ /* 0x000fe20000ffe4ff */
[----:B----4-:R-:W-:Y:S01]  /*1240*/  FFMA.FTZ R120, R33, R125, R120 ;  /* 0x0000007d21787223 */ /* 0x010fe20000010078 */
[----:B------:R-:W-:-:S03]  /*1250*/  FFMA.FTZ R163, R32, R124, R163 ;  /* 0x0000007c20a37223 */ /* 0x000fc600000100a3 */
[----:B--2---:R-:W-:-:S04]  /*1260*/  FFMA.FTZ R120, R29, R129, R120 ;  /* 0x000000811d787223 */ /* 0x004fc80000010078 */
[----:B------:R-:W-:Y:S01]  /*1270*/  FFMA.FTZ R120, R25, R133, R120 ;  /* 0x0000008519787223 */ /* 0x000fe20000010078 */
[----:B------:R-:W-:Y:S01]  /*1280*/  FFMA.FTZ R157, R34, R126, R157 ;  /* 0x0000007e229d7223 */ /* 0x000fe2000001009d */
[----:B------:R-:W-:Y:S02]  /*1290*/  FFMA.FTZ R163, R28, R128, R163 ;  /* 0x000000801ca37223 */ /* 0x000fe400000100a3 */
[----:B---3--:R-:W-:Y:S01]  /*12a0*/  FFMA.FTZ R120, R21, R137, R120 ;  /* 0x0000008915787223 */ /* 0x008fe20000010078 */
        /* <DEDUP_REMOVED lines=12> */
[----:B------:R-:W-:Y:S01]  /*1370*/  I2FP.F32.S32 R120, R121 ;  /* 0x0000007900787245 */ /* 0x000fe20000201400 */
[----:B------:R-:W-:Y:S01]  /*1380*/  FFMA.FTZ R162, R23, R139, R162 ;  /* 0x0000008b17a27223 */ /* 0x000fe200000100a2 */
[----:B------:R-:W-:Y:S01]  /*1390*/  FFMA.FTZ R157, R18, R142, R157 ;  /* 0x0000008e129d7223 */ /* 0x000fe2000001009d */
[----:B------:R-:W-:-:S02]  /*13a0*/  FFMA.FTZ R163, R12, R144, R163 ;  /* 0x000000900ca37223 */ /* 0x000fc400000100a3 */
[----:B------:R-:W-:Y:S01]  /*13b0*/  FMUL.FTZ R120, R120, R155 ;  /* 0x0000009b78787220 */ /* 0x000fe20000410000 */
[----:B------:R-:W-:Y:S01]  /*13c0*/  FFMA.FTZ R162, R19, R143, R162 ;  /* 0x0000008f13a27223 */ /* 0x000fe200000100a2 */
[----:B------:R-:W-:Y:S01]  /*13d0*/  FFMA.FTZ R157, R14, R146, R157 ;  /* 0x000000920e9d7223 */ /* 0x000fe2000001009d */
[----:B------:R-:W-:Y:S02]  /*13e0*/  FFMA.FTZ R148, R8, R148, R163 ;  /* 0x0000009408947223 */ /* 0x000fe400000100a3 */
[----:B------:R-:W-:Y:S01]  /*13f0*/  FSEL R121, R120, RZ, P0 ;  /* 0x000000ff78797208 */ /* 0x000fe20000000000 */
[----:B------:R-:W-:Y:S01]  /*1400*/  FFMA.FTZ R162, R15, R147, R162 ;  /* 0x000000930fa27223 */ /* 0x000fe200000100a2 */
[----:B------:R-:W-:Y:S01]  /*1410*/  FFMA.FTZ R150, R10, R150, R157 ;  /* 0x000000960a967223 */ /* 0x000fe2000001009d */
[----:B------:R-:W-:Y:S01]  /*1420*/  FADD.FTZ R149, R148, R149 ;  /* 0x0000009594957221 */ /* 0x000fe20000010000 */
[----:B------:R-:W-:Y:S01]  /*1430*/  IADD3 R120, PT, PT, R6, -0x1, RZ ;  /* 0xffffffff06787810 */ /* 0x000fe20007ffe0ff */
[----:B------:R-:W-:-:S02]  /*1440*/  FFMA.FTZ R151, R11, R151, R162 ;  /* 0x000000970b977223 */ /* 0x000fc400000100a2 */
[----:B------:R-:W-:Y:S01]  /*1450*/  FADD.FTZ R150, R150, R149 ;  /* 0x0000009596967221 */ /* 0x000fe20000010000 */
[----:B------:R-:W-:-:S03]  /*1460*/  ISETP.GE.U32.AND P0, PT, R120, UR21, PT ;  /* 0x0000001578007c0c */ /* 0x000fc6000bf06070 */
        /* <DEDUP_REMOVED lines=9> */
.L_x_24691:
[----:B------:R-:W-:Y:S05]  /*1500*/  BSYNC.RECONVERGENT B0 ;  /* 0x0000000000007941 */ /* 0x000fea0003800200 */
.L_x_24690:
[----:B-1----:R-:W0:Y:S01]  /*1510*/  SHFL.BFLY PT, R4, R153, 0x10, 0x1f ;  /* 0x0e001f0099047f89 */ /* 0x002e2200000e0000 */
[----:B------:R-:W1:Y:S01]  /*1520*/  S2UR UR24, SR_CgaCtaId ;  /* 0x00000000001879c3 */ /* 0x000e620000008800 */
[----:B------:R-:W-:Y:S01]  /*1530*/  UMOV UR23, 0x400 ;  /* 0x0000040000177882 */ /* 0x000fe20000000000 */
[----:B------:R-:W-:Y:S01]  /*1540*/  LOP3.LUT R120, R0, 0x1f, RZ, 0xc0, !PT ;  /* 0x0000001f00787812 */ /* 0x000fe200078ec0ff */
[----:B------:R-:W-:Y:S01]  /*1550*/  UIADD3 UR5, UPT, UPT, UR23, 0x1c0, URZ ;  /* 0x000001c017057890 */ /* 0x000fe2000fffe0ff */
[----:B------:R-:W-:Y:S01]  /*1560*/  BSSY.RECONVERGENT B0, `(.L_x_24693) ;  /* 0x00000fe000007945 */ /* 0x000fe20003800200 */
[----:B------:R-:W-:Y:S01]  /*1570*/  UIADD3 UR6, UPT, UPT, -UR22, UR4, URZ ;  /* 0x0000000416067290 */ /* 0x000fe2000fffe1ff */
[C---:B------:R-:W-:Y:S02]  /*1580*/  ISETP.NE.AND P3, PT, R120.reuse, RZ, PT ;  /* 0x000000ff7800720c */ /* 0x040fe40003f65270 */
[----:B------:R-:W-:-:S03]  /*1590*/  ISETP.GT.U32.AND P2, PT, R120, 0x3, PT ;  /* 0x000000037800780c */ /* 0x000fc60003f44070 */
[----:B------:R-:W-:Y:S02]  /*15a0*/  ISETP.GE.AND P1, PT, R0, UR6, PT ;  /* 0x0000000600007c0c */ /* 0x000fe4000bf26270 */
[----:B0-----:R-:W-:Y:S01]  /*15b0*/  FMNMX.FTZ R4, R4, R153, !PT ;  /* 0x0000009904047209 */ /* 0x001fe20007810000 */
[----:B-1----:R-:W-:-:S04]  /*15c0*/  ULEA UR5, UR24, UR5, 0x18 ;  /* 0x0000000518057291 */ /* 0x002fc8000f8ec0ff */
[----:B------:R-:W0:Y:S02]  /*15d0*/  SHFL.BFLY PT, R3, R4, 0x8, 0x1f ;  /* 0x0d001f0004037f89 */ /* 0x000e2400000e0000 */
[----:B0-----:R-:W-:Y:S02]  /*15e0*/  FMNMX.FTZ R3, R4, R3, !PT ;  /* 0x0000000304037209 */ /* 0x001fe40007810000 */
[----:B------:R-:W-:-:S03]  /*15f0*/  LEA R4, R156, UR5, 0x2 ;  /* 0x000000059c047c11 */ /* 0x000fc6000f8e10ff */
[----:B------:R-:W0:Y:S02]  /*1600*/  SHFL.BFLY PT, R6, R3, 0x4, 0x1f ;  /* 0x0c801f0003067f89 */ /* 0x000e2400000e0000 */
[----:B0-----:R-:W-:-:S05]  /*1610*/  FMNMX.FTZ R6, R3, R6, !PT ;  /* 0x0000000603067209 */ /* 0x001fca0007810000 */
[----:B------:R-:W0:Y:S02]  /*1620*/  SHFL.BFLY PT, R5, R6, 0x2, 0x1f ;  /* 0x0c401f0006057f89 */ /* 0x000e2400000e0000 */
[----:B0-----:R-:W-:Y:S02]  /*1630*/  FMNMX.FTZ R7, R6, R5, !PT ;  /* 0x0000000506077209 */ /* 0x001fe40007810000 */
[----:B------:R-:W-:Y:S02]  /*1640*/  MOV R6, 0xff7fffff ;  /* 0xff7fffff00067802 */ /* 0x000fe40000000f00 */
[----:B------:R-:W-:Y:S01]  /*1650*/  LEA R5, R120, UR5, 0x2 ;  /* 0x0000000578057c11 */ /* 0x000fe2000f8e10ff */
        /* <DEDUP_REMOVED lines=30> */
.L_x_24697:
        /* <DEDUP_REMOVED lines=11> */
.L_x_24696:
[----:B------:R-:W-:Y:S05]  /*18f0*/  BSYNC.RECONVERGENT B1 ;  /* 0x0000000000017941 */ /* 0x000fea0003800200 */
.L_x_24695:
        /* <DEDUP_REMOVED lines=13> */
.L_x_24700:
        /* <DEDUP_REMOVED lines=100> */
.L_x_24699:
[----:B------:R-:W-:Y:S05]  /*2010*/  BSYNC.RECONVERGENT B1 ;  /* 0x0000000000017941 */ /* 0x000fea0003800200 */
.L_x_24698:
        /* <DEDUP_REMOVED lines=55> */
.L_x_24702:
[----:B------:R-:W-:Y:S05]  /*2390*/  BSYNC.RECONVERGENT B1 ;  /* 0x0000000000017941 */ /* 0x000fea0003800200 */
.L_x_24701:
        /* <DEDUP_REMOVED lines=26> */
.L_x_24694:
[----:B------:R-:W-:Y:S05]  /*2540*/  BSYNC.RECONVERGENT B0 ;  /* 0x0000000000007941 */ /* 0x000fea0003800200 */
.L_x_24693:
        /* <DEDUP_REMOVED lines=40> */
.L_x_24707:
[----:B------:R-:W3:Y:S01]  /*27d0*/  LDS R5, [R6] ;  /* 0x0000000006057984 */ /* 0x000ee20000000800 */
[----:B------:R-:W-:-:S04]  /*27e0*/  IADD3 R7, PT, PT, R7, 0x1, RZ ;  /* 0x0000000107077810 */ /* 0x000fc80007ffe0ff */
[----:B------:R-:W-:Y:S01]  /*27f0*/  ISETP.NE.AND P0, PT, R7, RZ, PT ;  /* 0x000000ff0700720c */ /* 0x000fe20003f05270 */
[----:B---3--:R-:W-:-:S05]  /*2800*/  FMUL.FTZ R5, R5, R30 ;  /* 0x0000001e05057220 */ /* 0x008fca0000410000 */
[----:B------:R1:W-:Y:S02]  /*2810*/  STS [R6], R5 ;  /* 0x0000000506007388 */ /* 0x0003e40000000800 */
[----:B-1----:R-:W-:-:S05]  /*2820*/  IADD3 R6, PT, PT, R6, 0x200, RZ ;  /* 0x0000020006067810 */ /* 0x002fca0007ffe0ff */
[----:B------:R-:W-:Y:S05]  /*2830*/  @P0 BRA `(.L_x_24707) ;  /* 0xfffffffc00e40947 */ /* 0x000fea000383ffff */
.L_x_24706:
[----:B------:R-:W-:Y:S05]  /*2840*/  BSYNC.RECONVERGENT B1 ;  /* 0x0000000000017941 */ /* 0x000fea0003800200 */
.L_x_24705:
        /* <DEDUP_REMOVED lines=13> */
.L_x_24710:
        /* <DEDUP_REMOVED lines=52> */
.L_x_24709:
[----:B------:R-:W-:Y:S05]  /*2c60*/  BSYNC.RECONVERGENT B1 ;  /* 0x0000000000017941 */ /* 0x000fea0003800200 */
.L_x_24708:
        /* <DEDUP_REMOVED lines=31> */
.L_x_24712:
[----:B------:R-:W-:Y:S05]  /*2e60*/  BSYNC.RECONVERGENT B1 ;  /* 0x0000000000017941 */ /* 0x000fea0003800200 */
.L_x_24711:
        /* <DEDUP_REMOVED lines=14> */
.L_x_24704:
[----:B------:R-:W-:Y:S05]  /*2f50*/  BSYNC.RECONVERGENT B0 ;  /* 0x0000000000007941 */ /* 0x000fea0003800200 */
.L_x_24703:
[----:B------:R-:W-:Y:S01]  /*2f60*/  BAR.SYNC.DEFER_BLOCKING 0x0 ;  /* 0x0000000000007b1d */ /* 0x000fe20000010000 */
[----:B------:R-:W-:Y:S02]  /*2f70*/  ISETP.NE.AND P0, PT, R0, RZ, PT ;  /* 0x000000ff0000720c */ /* 0x000fe40003f05270 */
[----:B------:R-:W-:-:S03]  /*2f80*/  ISETP.GE.U32.AND P1, PT, R154, UR9, PT ;  /* 0x000000099a007c0c */ /* 0x000fc6000bf26070 */
[----:B------:R-:W4:Y:S01]  /*2f90*/  LDCU UR25, c[0x0][0x3dc] ;  /* 0x00007b80ff1977ac */ /* 0x000f220008000800 */
[----:B------:R-:W-:Y:S07]  /*2fa0*/  BSSY.RECONVERGENT B0, `(.L_x_24713) ;  /* 0x0000013000007945 */ /* 0x000fee0003800200 */
        /* <DEDUP_REMOVED lines=18> */
.L_x_24714:
[----:B----4-:R-:W-:Y:S05]  /*30d0*/  BSYNC.RECONVERGENT B0 ;  /* 0x0000000000007941 */ /* 0x010fea0003800200 */
.L_x_24713:
[----:B------:R-:W4:Y:S01]  /*30e0*/  LDCU.64 UR6, c[0x0][0x3a8] ;  /* 0x00007500ff0677ac */ /* 0x000f220008000a00 */
[----:B------:R-:W-:Y:S01]  /*30f0*/  BSSY.RECONVERGENT B0, `(.L_x_24715) ;  /* 0x0000208000007945 */ /* 0x000fe20003800200 */
[----:B------:R-:W-:Y:S01]  /*3100*/  HFMA2 R121, -RZ, RZ, 0, 0 ;  /* 0x00000000ff797431 */ /* 0x000fe200000001ff */
        /* <DEDUP_REMOVED lines=13> */
[----:B------:R-:W-:Y:S01]  /*31e0*/  CS2R R140, SRZ ;  /* 0x00000000008c7805 */ /* 0x000fe2000001ff00 */
[----:B----4-:R-:W-:Y:S06]  /*31f0*/  @P1 BRA `(.L_x_24716) ;  /* 0x0000001c00dc1947 */ /* 0x010fec0003800000 */
[----:B0-2---:R-:W-:Y:S01]  /*3200*/  IMAD.WIDE.U32 R4, R154, 0x4, RZ ;  /* 0x000000049a047825 */ /* 0x005fe200078e00ff */
[----:B------:R-:W-:Y:S01]  /*3210*/  MOV R3, UR10 ;  /* 0x0000000a00037c02 */ /* 0x000fe20008000f00 */
[----:B------:R-:W0:Y:S01]  /*3220*/  LDCU UR5, c[0x0][0x3e0] ;  /* 0x00007c00ff0577ac */ /* 0x000e220008000800 */
[----:B-----5:R-:W-:Y:S02]  /*3230*/  SHF.L.U32 R155, R0, 0x2, RZ ;  /* 0x00000002009b7819 */ /* 0x020fe400000006ff */
[----:B------:R-:W-:Y:S02]  /*3240*/  CS2R R122, SRZ ;  /* 0x00000000007a7805 */ /* 0x000fe4000001ff00 */
[----:B------:R-:W-:Y:S01]  /*3250*/  IADD3 R149, PT, PT, R154, 0x1, RZ ;  /* 0x000000019a957810 */ /* 0x000fe20007ffe0ff */
[----:B------:R-:W2:Y:S01]  /*3260*/  LDCU.64 UR12, c[0x0][0x3b8] ;  /* 0x00007700ff0c77ac */ /* 0x000ea20008000a00 */
[----:B------:R-:W-:Y:S01]  /*3270*/  IMAD.WIDE R4, R3, 0x4, R4 ;  /* 0x0000000403047825 */ /* 0x000fe200078e0204 */
[----:B------:R-:W-:-:S02]  /*3280*/  LEA R3, R156, UR22, 0x5 ;  /* 0x000000169c037c11 */ /* 0x000fc4000f8e28ff */
[----:B------:R-:W-:Y:S02]  /*3290*/  CS2R R126, SRZ ;  /* 0x00000000007e7805 */ /* 0x000fe4000001ff00 */
[----:B------:R-:W-:Y:S01]  /*32a0*/  LOP3.LUT R150, R155, 0x1c, RZ, 0xc0, !PT ;  /* 0x0000001c9b967812 */ /* 0x000fe200078ec0ff */
[----:B------:R-:W-:Y:S01]  /*32b0*/  UIADD3 UR4, UPT, UPT, UR23, 0x1e0, URZ ;  /* 0x000001e017047890 */ /* 0x000fe2000fffe0ff */
[----:B------:R-:W-:Y:S02]  /*32c0*/  IADD3 R154, PT, PT, R154, -UR8, RZ ;  /* 0x800000089a9a7c10 */ /* 0x000fe4000fffe0ff */
[----:B------:R-:W-:Y:S02]  /*32d0*/  CS2R R124, SRZ ;  /* 0x00000000007c7805 */ /* 0x000fe4000001ff00 */
[----:B------:R-:W-:Y:S01]  /*32e0*/  IADD3 R150, PT, PT, R3, 0x1, R150 ;  /* 0x0000000103967810 */ /* 0x000fe20007ffe096 */
[----:B------:R-:W-:Y:S01]  /*32f0*/  ULEA UR4, UR24, UR4, 0x18 ;  /* 0x0000000418047291 */ /* 0x000fe2000f8ec0ff */
[----:B------:R-:W-:-:S02]  /*3300*/  SHF.L.U32 R3, R0, 0x4, RZ ;  /* 0x0000000400037819 */ /* 0x000fc400000006ff */
[----:B------:R-:W-:Y:S02]  /*3310*/  CS2R R146, SRZ ;  /* 0x0000000000927805 */ /* 0x000fe4000001ff00 */
[----:B------:R-:W-:Y:S02]  /*3320*/  MOV R121, RZ ;  /* 0x000000ff00797202 */ /* 0x000fe40000000f00 */
[----:B------:R-:W-:Y:S02]  /*3330*/  CS2R R128, SRZ ;  /* 0x0000000000807805 */ /* 0x000fe4000001ff00 */
[----:B------:R-:W-:Y:S01]  /*3340*/  LOP3.LUT R3, R3, 0x70, RZ, 0xe2, !PT ;  /* 0x0000007003037812 */ /* 0x000fe200078ee2ff */
[----:B0-----:R-:W-:Y:S01]  /*3350*/  IMAD R2, R2, UR5, RZ ;  /* 0x0000000502027c24 */ /* 0x001fe2000f8e02ff */
[----:B------:R-:W-:Y:S02]  /*3360*/  MOV R148, RZ ;  /* 0x000000ff00947202 */ /* 0x000fe40000000f00 */
[----:B------:R-:W-:-:S02]  /*3370*/  CS2R R132, SRZ ;  /* 0x0000000000847805 */ /* 0x000fc4000001ff00 */
[----:B--2---:R-:W-:Y:S02]  /*3380*/  IADD3 R152, P0, PT, R4, UR12, RZ ;  /* 0x0000000c04987c10 */ /* 0x004fe4000ff1e0ff */
[----:B------:R-:W-:Y:S02]  /*3390*/  CS2R R130, SRZ ;  /* 0x0000000000827805 */ /* 0x000fe4000001ff00 */
[----:B------:R-:W-:Y:S02]  /*33a0*/  LEA R153, R156, R3, 0x7 ;  /* 0x000000039c997211 */ /* 0x000fe400078e38ff */
[----:B------:R-:W-:Y:S02]  /*33b0*/  CS2R R144, SRZ ;  /* 0x0000000000907805 */ /* 0x000fe4000001ff00 */
[----:B------:R-:W-:Y:S02]  /*33c0*/  IADD3.X R151, PT, PT, R5, UR13, RZ, P0, !PT ;  /* 0x0000000d05977c10 */ /* 0x000fe400087fe4ff */
[----:B------:R-:W-:-:S02]  /*33d0*/  CS2R R134, SRZ ;  /* 0x0000000000867805 */ /* 0x000fc4000001ff00 */
[----:B------:R-:W-:Y:S02]  /*33e0*/  CS2R R138, SRZ ;  /* 0x00000000008a7805 */ /* 0x000fe4000001ff00 */
[----:B------:R-:W-:Y:S02]  /*33f0*/  CS2R R136, SRZ ;  /* 0x0000000000887805 */ /* 0x000fe4000001ff00 */
[----:B------:R-:W-:Y:S02]  /*3400*/  CS2R R142, SRZ ;  /* 0x00000000008e7805 */ /* 0x000fe4000001ff00 */
[----:B------:R-:W-:Y:S02]  /*3410*/  CS2R R140, SRZ ;  /* 0x00000000008c7805 */ /* 0x000fe4000001ff00 */
[----:B------:R-:W-:Y:S02]  /*3420*/  LOP3.LUT R155, R155, 0x7c, RZ, 0xc0, !PT ;  /* 0x0000007c9b9b7812 */ /* 0x000fe400078ec0ff */
[----:B------:R-:W-:-:S02]  /*3430*/  SHF.R.S32.HI R3, RZ, 0x1f, R2 ;  /* 0x0000001fff037819 */ /* 0x000fc40000011402 */
[----:B------:R-:W-:-:S07]  /*3440*/  IADD3 R153, PT, PT, R153, UR4, RZ ;  /* 0x0000000499997c10 */ /* 0x000fce000fffe0ff */
.L_x_24717:
[----:B------:R-:W-:Y:S02]  /*3450*/  MOV R24, R152 ;  /* 0x0000009800187202 */ /* 0x000fe40000000f00 */
[----:B------:R-:W-:-:S05]  /*3460*/  MOV R25, R151 ;  /* 0x0000009700197202 */ /* 0x000fca0000000f00 */
[----:B------:R-:W2:Y:S01]  /*3470*/  LDG.E.CONSTANT R5, desc[UR14][R24.64] ;  /* 0x0000000e18057981 */ /* 0x000ea2000c1e9900 */
[----:B------:R-:W-:Y:S01]  /*3480*/  ISETP.NE.AND P2, PT, R154, -0x1, PT ;  /* 0xffffffff9a00780c */ /* 0x000fe20003f45270 */
[----:B--2---:R-:W-:-:S03]  /*3490*/  IMAD.WIDE R4, R5, UR25, R2 ;  /* 0x0000001905047c25 */ /* 0x004fc6000f8e0202 */
[----:B------:R-:W-:-:S04]  /*34a0*/  IADD3 R4, P0, PT, R155, R4, RZ ;  /* 0x000000049b047210 */ /* 0x000fc80007f1e0ff */
[----:B------:R-:W-:Y:S02]  /*34b0*/  IADD3.X R5, PT, PT, RZ, R5, RZ, P0, !PT ;  /* 0x00000005ff057210 */ /* 0x000fe400007fe4ff */
[----:B------:R-:W-:-:S04]  /*34c0*/  LEA R116, P0, R4, UR6, 0x2 ;  /* 0x0000000604747c11 */ /* 0x000fc8000f8010ff */
[----:B------:R-:W-:-:S05]  /*34d0*/  LEA.HI.X R117, R4, UR7, R5, 0x2, P0 ;  /* 0x0000000704757c11 */ /* 0x000fca00080f1405 */
[----:B-1----:R-:W2:Y:S04]  /*34e0*/  LDG.E.128.CONSTANT R4, desc[UR14][R116.64] ;  /* 0x0000000e74047981 */ /* 0x002ea8000c1e9d00 */
[----:B------:R-:W4:Y:S04]  /*34f0*/  LDG.E.128.CONSTANT R8, desc[UR14][R116.64+0x200] ;  /* 0x0002000e74087981 */ /* 0x000f28000c1e9d00 */
        /* <DEDUP_REMOVED lines=17> */
[----:B------:R-:W-:-:S03]  /*3610*/  @!P2 IADD3 R96, PT, PT, R150, 0x2, RZ ;  /* 0x000000029660a810 */ /* 0x000fc60007ffe0ff */
[----:B------:R-:W3:Y:S04]  /*3620*/  LDG.E.128.CONSTANT R80, desc[UR14][R116.64+0x2600] ;  /* 0x0026000e74507981 */ /* 0x000ee8000c1e9d00 */
[----:B------:R-:W3:Y:S01]  /*3630*/  LDG.E.128.CONSTANT R84, desc[UR14][R116.64+0x2800] ;  /* 0x0028000e74547981 */ /* 0x000ee2000c1e9d00 */
[----:B------:R-:W-:Y:S02]  /*3640*/  @!P2 IADD3 R92, PT, PT, R150, 0x2, RZ ;  /* 0x00000002965ca810 */ /* 0x000fe40007ffe0ff */
[----:B------:R-:W-:Y:S01]  /*3650*/  @!P2 ISETP.GE.AND P4, PT, R96, UR21, PT ;  /* 0x000000156000ac0c */ /* 0x000fe2000bf86270 */
[----:B------:R-:W3:Y:S01]  /*3660*/  LDG.E.128.CONSTANT R88, desc[UR14][R116.64+0x2a00] ;  /* 0x002a000e74587981 */ /* 0x000ee2000c1e9d00 */
[----:B------:R-:W-:Y:S02]  /*3670*/  @!P2 ISETP.GE.AND P5, PT, R92, UR21, PT ;  /* 0x000000155c00ac0c */ /* 0x000fe4000bfa6270 */
[C---:B------:R-:W-:Y:S01]  /*3680*/  @!P2 ISETP.GE.AND P1, PT, R150.reuse, UR21, PT ;  /* 0x000000159600ac0c */ /* 0x040fe2000bf26270 */
[----:B------:R-:W3:Y:S01]  /*3690*/  LDG.E.128.CONSTANT R96, desc[UR14][R116.64+0x2c00] ;  /* 0x002c000e74607981 */ /* 0x000ee2000c1e9d00 */
[----:B------:R-:W-:-:S02]  /*36a0*/  @!P2 IADD3 R100, PT, PT, R150, 0x2, RZ ;  /* 0x000000029664a810 */ /* 0x000fc40007ffe0ff */
[C---:B------:R-:W-:Y:S01]  /*36b0*/  IADD3 R157, PT, PT, R150.reuse, -0x1, RZ ;  /* 0xffffffff969d7810 */ /* 0x040fe20007ffe0ff */
[----:B------:R-:W3:Y:S01]  /*36c0*/  LDG.E.128.CONSTANT R112, desc[UR14][R116.64+0x3400] ;  /* 0x0034000e74707981 */ /* 0x000ee2000c1e9d00 */
[C---:B------:R-:W-:Y:S02]  /*36d0*/  @!P2 IADD3 R101, PT, PT, R150.reuse, 0x1, RZ ;  /* 0x000000019665a810 */ /* 0x040fe40007ffe0ff */
[----:B------:R-:W-:Y:S02]  /*36e0*/  @!P2 ISETP.GE.AND P6, PT, R157, UR21, PT ;  /* 0x000000159d00ac0c */ /* 0x000fe4000bfc6270 */
[C---:B------:R-:W-:Y:S02]  /*36f0*/  @!P2 IADD3 R93, PT, PT, R150.reuse, 0x1, RZ ;  /* 0x00000001965da810 */ /* 0x040fe40007ffe0ff */
[----:B------:R-:W-:Y:S02]  /*3700*/  @!P2 IADD3 R94, PT, PT, R150, 0x1, RZ ;  /* 0x00000001965ea810 */ /* 0x000fe40007ffe0ff */
[----:B------:R-:W-:-:S02]  /*3710*/  @!P2 ISETP.GE.AND P0, PT, R93, UR21, PT ;  /* 0x000000155d00ac0c */ /* 0x000fc4000bf06270 */
[----:B------:R-:W-:Y:S02]  /*3720*/  @!P2 ISETP.GE.AND P3, PT, R94, UR21, PT ;  /* 0x000000155e00ac0c */ /* 0x000fe4000bf66270 */
[C---:B------:R-:W-:Y:S01]  /*3730*/  @!P2 IADD3 R104, PT, PT, R150.reuse, 0x2, RZ ;  /* 0x000000029668a810 */ /* 0x040fe20007ffe0ff */
[----:B------:R-:W0:Y:S01]  /*3740*/  LDS.128 R92, [R153] ;  /* 0x00000000995c7984 */ /* 0x000e220000000c00 */
[C---:B------:R-:W-:Y:S02]  /*3750*/  @!P2 IADD3 R105, PT, PT, R150.reuse, 0x1, RZ ;  /* 0x000000019669a810 */ /* 0x040fe40007ffe0ff */
[C---:B------:R-:W-:Y:S02]  /*3760*/  @!P2 IADD3 R109, PT, PT, R150.reuse, 0x1, RZ ;  /* 0x00000001966da810 */ /* 0x040fe40007ffe0ff */
[----:B------:R-:W-:Y:S02]  /*3770*/  @!P2 IADD3 R108, PT, PT, R150, 0x2, RZ ;  /* 0x00000002966ca810 */ /* 0x000fe40007ffe0ff */
[----:B--2---:R-:W-:-:S02]  /*3780*/  @!P2 FSEL R7, R7, RZ, !P5 ;  /* 0x000000ff0707a208 */ /* 0x004fc40006800000 */
[----:B------:R-:W-:Y:S02]  /*3790*/  @!P2 ISETP.GE.AND P5, PT, R100, UR21, PT ;  /* 0x000000156400ac0c */ /* 0x000fe4000bfa6270 */
[----:B------:R-:W-:Y:S02]  /*37a0*/  @!P2 FSEL R5, R5, RZ, !P1 ;  /* 0x000000ff0505a208 */ /* 0x000fe40004800000 */
[----:B------:R-:W-:Y:S02]  /*37b0*/  @!P2 ISETP.GE.AND P1, PT, R157, UR21, PT ;  /* 0x000000159d00ac0c */ /* 0x000fe4000bf26270 */
[----:B------:R-:W-:Y:S02]  /*37c0*/  @!P2 IADD3 R100, PT, PT, R150, 0x1, RZ ;  /* 0x000000019664a810 */ /* 0x000fe40007ffe0ff */
[----:B------:R-:W-:Y:S02]  /*37d0*/  @!P2 FSEL R4, R4, RZ, !P6 ;  /* 0x000000ff0404a208 */ /* 0x000fe40007000000 */
[----:B----4-:R-:W-:-:S02]  /*37e0*/  @!P2 FSEL R8, R8, RZ, !P1 ;  /* 0x000000ff0808a208 */ /* 0x010fc40004800000 */
[----:B------:R-:W-:Y:S02]  /*37f0*/  @!P2 ISETP.GE.AND P6, PT, R101, UR21, PT ;  /* 0x000000156500ac0c */ /* 0x000fe4000bfc6270 */
[----:B------:R-:W-:Y:S02]  /*3800*/  @!P2 ISETP.GE.AND P1, PT, R100, UR21, PT ;  /* 0x000000156400ac0c */ /* 0x000fe4000bf26270 */
[----:B------:R-:W2:Y:S01]  /*3810*/  LDG.E.128.CONSTANT R100, desc[UR14][R116.64+0x2e00] ;  /* 0x002e000e74647981 */ /* 0x000ea2000c1e9d00 */
[----:B------:R-:W-:Y:S02]  /*3820*/  @!P2 FSEL R6, R6, RZ, !P0 ;  /* 0x000000ff0606a208 */ /* 0x000fe40004000000 */
[----:B------:R-:W-:Y:S02]  /*3830*/  @!P2 FSEL R10, R10, RZ, !P3 ;  /* 0x000000ff0a0aa208 */ /* 0x000fe40005800000 */
[----:B------:R-:W-:Y:S02]  /*3840*/  @!P2 FSEL R11, R11, RZ, !P4 ;  /* 0x000000ff0b0ba208 */ /* 0x000fe40006000000 */
[----:B------:R-:W-:-:S02]  /*3850*/  @!P2 ISETP.GE.AND P0, PT, R150, UR21, PT ;  /* 0x000000159600ac0c */ /* 0x000fc4000bf06270 */
[----:B------:R-:W-:Y:S02]  /*3860*/  @!P2 ISETP.GE.AND P3, PT, R157, UR21, PT ;  /* 0x000000159d00ac0c */ /* 0x000fe4000bf66270 */
[----:B------:R-:W-:Y:S02]  /*3870*/  @!P2 ISETP.GE.AND P4, PT, R150, UR21, PT ;  /* 0x000000159600ac0c */ /* 0x000fe4000bf86270 */
[----:B------:R-:W-:Y:S02]  /*3880*/  @!P2 FSEL R9, R9, RZ, !P0 ;  /* 0x000000ff0909a208 */ /* 0x000fe40004000000 */
[----:B-----5:R-:W-:Y:S02]  /*3890*/  @!P2 FSEL R12, R12, RZ, !P3 ;  /* 0x000000ff0c0ca208 */ /* 0x020fe40005800000 */
[----:B------:R-:W-:Y:S02]  /*38a0*/  @!P2 FSEL R13, R13, RZ, !P4 ;  /* 0x000000ff0d0da208 */ /* 0x000fe40006000000 */
[----:B------:R-:W-:-:S02]  /*38b0*/  @!P2 ISETP.GE.AND P0, PT, R104, UR21, PT ;  /* 0x000000156800ac0c */ /* 0x000fc4000bf06270 */
[----:B------:R-:W-:Y:S02]  /*38c0*/  @!P2 ISETP.GE.AND P3, PT, R105, UR21, PT ;  /* 0x000000156900ac0c */ /* 0x000fe4000bf66270 */
[----:B------:R-:W-:Y:S02]  /*38d0*/  @!P2 ISETP.GE.AND P4, PT, R104, UR21, PT ;  /* 0x000000156800ac0c */ /* 0x000fe4000bf86270 */
[----:B------:R-:W4:Y:S01]  /*38e0*/  LDG.E.128.CONSTANT R104, desc[UR14][R116.64+0x3000] ;  /* 0x0030000e74687981 */ /* 0x000f22000c1e9d00 */
[----:B------:R-:W-:Y:S02]  /*38f0*/  @!P2 FSEL R14, R14, RZ, !P6 ;  /* 0x000000ff0e0ea208 */ /* 0x000fe40007000000 */
[----:B------:R-:W-:Y:S02]  /*3900*/  @!P2 FSEL R15, R15, RZ, !P5 ;  /* 0x000000ff0f0fa208 */ /* 0x000fe40006800000 */
[----:B------:R-:W-:Y:S02]  /*3910*/  @!P2 ISETP.GE.AND P6, PT, R157, UR21, PT ;  /* 0x000000159d00ac0c */ /* 0x000fe4000bfc6270 */
[----:B------:R-:W-:-:S02]  /*3920*/  @!P2 ISETP.GE.AND P5, PT, R150, UR21, PT ;  /* 0x000000159600ac0c */ /* 0x000fc4000bfa6270 */
[----:B------:R-:W-:Y:S02]  /*3930*/  @!P2 FSEL R16, R16, RZ, !P6 ;  /* 0x000000ff1010a208 */ /* 0x000fe40007000000 */
[----:B------:R-:W-:Y:S02]  /*3940*/  @!P2 FSEL R17, R17, RZ, !P5 ;  /* 0x000000ff1111a208 */ /* 0x000fe40006800000 */
[----:B------:R-:W-:Y:S02]  /*3950*/  @!P2 ISETP.GE.AND P6, PT, R109, UR21, PT ;  /* 0x000000156d00ac0c */ /* 0x000fe4000bfc6270 */
[----:B------:R-:W-:Y:S02]  /*3960*/  @!P2 ISETP.GE.AND P5, PT, R108, UR21, PT ;  /* 0x000000156c00ac0c */ /* 0x000fe4000bfa6270 */
[----:B------:R-:W5:Y:S04]  /*3970*/  LDG.E.128.CONSTANT R108, desc[UR14][R116.64+0x3200] ;  /* 0x0032000e746c7981 */ /* 0x000f68000c1e9d00 */
[----:B------:R-:W5:Y:S01]  /*3980*/  LDG.E.128.CONSTANT R116, desc[UR14][R116.64+0x3600] ;  /* 0x0036000e74747981 */ /* 0x000f62000c1e9d00 */
[----:B0-----:R-:W-:Y:S01]  /*3990*/  FMUL.FTZ R5, R93, R5 ;  /* 0x000000055d057220 */ /* 0x001fe20000410000 */
        /* <DEDUP_REMOVED lines=25> */
[----:B---3--:R-:W-:-:S02]  /*3b30*/  @!P2 FSEL R28, R28, RZ, !P6 ;  /* 0x000000ff1c1ca208 */ /* 0x008fc40007000000 */
        /* <DEDUP_REMOVED lines=130> */
[----:B------:R-:W-:Y:S02]  /*4360*/  @!P2 FSEL R86, R86, RZ, !P5 ;  /* 0x000000ff5656a208 */ /* 0x000fe40006800000 */
[----:B------:R-:W-:-:S02]  /*4370*/  @!P2 ISETP.GE.AND P1, PT, R4, UR21, PT ;  /* 0x000000150400ac0c */ /* 0x000fc4000bf26270 */
[C---:B------:R-:W-:Y:S02]  /*4380*/  @!P2 ISETP.GE.AND P0, PT, R150.reuse, UR21, PT ;  /* 0x000000159600ac0c */ /* 0x040fe4000bf06270 */
        /* <DEDUP_REMOVED lines=11> */
[----:B------:R-:W-:Y:S02]  /*4440*/  @!P2 FSEL R98, R98, RZ, !P5 ;  /* 0x000000ff6262a208 */ /* 0x000fe40006800000 */
[----:B------:R-:W-:Y:S02]  /*4450*/  @!P2 ISETP.GE.AND P6, PT, R157, UR21, PT ;  /* 0x000000159d00ac0c */ /* 0x000fe4000bfc6270 */
[----:B------:R-:W-:Y:S02]  /*4460*/  @!P2 ISETP.GE.AND P5, PT, R4, UR21, PT ;  /* 0x000000150400ac0c */ /* 0x000fe4000bfa6270 */
[----:B------:R-:W-:Y:S02]  /*4470*/  IADD3 R4, PT, PT, R149, 0x3, RZ ;  /* 0x0000000395047810 */ /* 0x000fe40007ffe0ff */
[----:B------:R-:W-:Y:S02]  /*4480*/  @!P2 FSEL R82, R82, RZ, !P4 ;  /* 0x000000ff5252a208 */ /* 0x000fe40006000000 */
[----:B------:R-:W-:-:S02]  /*4490*/  @!P2 FSEL R99, R99, RZ, !P5 ;  /* 0x000000ff6363a208 */ /* 0x000fc40006800000 */
[----:B--2---:R-:W-:Y:S02]  /*44a0*/  @!P2 FSEL R100, R100, RZ, !P6 ;  /* 0x000000ff6464a208 */ /* 0x004fe40007000000 */
[----:B------:R-:W-:Y:S02]  /*44b0*/  @!P2 ISETP.GE.AND P4, PT, R157, UR21, PT ;  /* 0x000000159d00ac0c */ /* 0x000fe4000bf86270 */
[----:B------:R-:W-:Y:S02]  /*44c0*/  ISETP.GE.U32.AND P5, PT, R4, UR9, PT ;  /* 0x0000000904007c0c */ /* 0x000fe4000bfa6070 */
        /* <DEDUP_REMOVED lines=10> */
[----:B------:R-:W-:Y:S02]  /*4570*/  @!P2 ISETP.GE.AND P6, PT, R4, UR21, PT ;  /* 0x000000150400ac0c */ /* 0x000fe4000bfc6270 */
[----:B------:R-:W-:Y:S02]  /*4580*/  @!P2 IADD3 R4, PT, PT, R150, 0x1, RZ ;  /* 0x000000019604a810 */ /* 0x000fe40007ffe0ff */
[----:B------:R-:W-:Y:S02]  /*4590*/  @!P2 FSEL R83, R83, RZ, !P3 ;  /* 0x000000ff5353a208 */ /* 0x000fe40005800000 */
[----:B------:R-:W-:Y:S02]  /*45a0*/  @!P2 FSEL R103, R103, RZ, !P6 ;  /* 0x000000ff6767a208 */ /* 0x000fe40007000000 */
[----:B----4-:R-:W-:-:S02]  /*45b0*/  @!P2 FSEL R104, R104, RZ, !P4 ;  /* 0x000000ff6868a208 */ /* 0x010fc40006000000 */
[----:B------:R-:W-:Y:S02]  /*45c0*/  @!P2 ISETP.GE.AND P3, PT, R150, UR21, PT ;  /* 0x000000159600ac0c */ /* 0x000fe4000bf66270 */
[----:B------:R-:W-:Y:S02]  /*45d0*/  @!P2 ISETP.GE.AND P6, PT, R4, UR21, PT ;  /* 0x000000150400ac0c */ /* 0x000fe4000bfc6270 */
[C---:B------:R-:W-:Y:S02]  /*45e0*/  @!P2 ISETP.GE.AND P4, PT, R150.reuse, UR21, PT ;  /* 0x000000159600ac0c */ /* 0x040fe4000bf86270 */
        /* <DEDUP_REMOVED lines=13> */
[----:B-----5:R-:W-:Y:S02]  /*46c0*/  @!P2 FSEL R108, R108, RZ, !P3 ;  /* 0x000000ff6c6ca208 */ /* 0x020fe40005800000 */
[----:B------:R-:W-:-:S02]  /*46d0*/  @!P2 ISETP.GE.AND P1, PT, R157, UR21, PT ;  /* 0x000000159d00ac0c */ /* 0x000fc4000bf26270 */
[----:B------:R-:W-:Y:S02]  /*46e0*/  @!P2 ISETP.GE.AND P4, PT, R4, UR21, PT ;  /* 0x000000150400ac0c */ /* 0x000fe4000bf86270 */
[C---:B------:R-:W-:Y:S02]  /*46f0*/  @!P2 ISETP.GE.AND P3, PT, R150.reuse, UR21, PT ;  /* 0x000000159600ac0c */ /* 0x040fe4000bf66270 */
[----:B------:R-:W-:Y:S02]  /*4700*/  @!P2 FSEL R91, R91, RZ, !P0 ;  /* 0x000000ff5b5ba208 */ /* 0x000fe40004000000 */
[----:B------:R-:W-:Y:S02]  /*4710*/  @!P2 IADD3 R4, PT, PT, R150, 0x1, RZ ;  /* 0x000000019604a810 */ /* 0x000fe40007ffe0ff */
[----:B------:R-:W-:Y:S02]  /*4720*/  @!P2 ISETP.GE.AND P0, PT, R157, UR21, PT ;  /* 0x000000159d00ac0c */ /* 0x000fe4000bf06270 */
[----:B------:R-:W-:-:S02]  /*4730*/  @!P2 FSEL R109, R109, RZ, !P3 ;  /* 0x000000ff6d6da208 */ /* 0x000fc40005800000 */
[----:B------:R-:W-:Y:S02]  /*4740*/  @!P2 FSEL R112, R112, RZ, !P1 ;  /* 0x000000ff7070a208 */ /* 0x000fe40004800000 */
[----:B------:R-:W-:Y:S02]  /*4750*/  @!P2 ISETP.GE.AND P3, PT, R4, UR21, PT ;  /* 0x000000150400ac0c */ /* 0x000fe4000bf66270 */
[C---:B------:R-:W-:Y:S02]  /*4760*/  @!P2 ISETP.GE.AND P1, PT, R150.reuse, UR21, PT ;  /* 0x000000159600ac0c */ /* 0x040fe4000bf26270 */
[----:B------:R-:W-:Y:S02]  /*4770*/  @!P2 IADD3 R4, PT, PT, R150, 0x2, RZ ;  /* 0x000000029604a810 */ /* 0x000fe40007ffe0ff */
[----:B------:R-:W-:Y:S02]  /*4780*/  @!P2 FSEL R116, R116, RZ, !P0 ;  /* 0x000000ff7474a208 */ /* 0x000fe40004000000 */
[----:B------:R-:W-:-:S02]  /*4790*/  @!P2 ISETP.GE.AND P0, PT, R150, UR21, PT ;  /* 0x000000159600ac0c */ /* 0x000fc4000bf06270 */
[----:B------:R-:W-:Y:S02]  /*47a0*/  @!P2 FSEL R110, R110, RZ, !P6 ;  /* 0x000000ff6e6ea208 */ /* 0x000fe40007000000 */
[----:B------:R-:W-:Y:S02]  /*47b0*/  @!P2 FSEL R113, R113, RZ, !P1 ;  /* 0x000000ff7171a208 */ /* 0x000fe40004800000 */
[C---:B------:R-:W-:Y:S02]  /*47c0*/  @!P2 ISETP.GE.AND P6, PT, R4.reuse, UR21, PT ;  /* 0x000000150400ac0c */ /* 0x040fe4000bfc6270 */
[----:B------:R-:W-:Y:S02]  /*47d0*/  @!P2 ISETP.GE.AND P1, PT, R4, UR21, PT ;  /* 0x000000150400ac0c */ /* 0x000fe4000bf26270 */
[----:B------:R-:W-:Y:S02]  /*47e0*/  @!P2 IADD3 R4, PT, PT, R150, 0x1, RZ ;  /* 0x000000019604a810 */ /* 0x000fe40007ffe0ff */
[----:B------:R-:W-:Y:S01]  /*47f0*/  @!P2 FSEL R117, R117, RZ, !P0 ;  /* 0x000000ff7575a208 */ /* 0x000fe20004000000 */
[----:B------:R-:W-:Y:S01]  /*4800*/  FFMA.FTZ R6, R94, R6, R5 ;  /* 0x000000065e067223 */ /* 0x000fe20000010005 */
[C---:B------:R-:W-:Y:S01]  /*4810*/  FMUL.FTZ R5, R93.reuse, R9 ;  /* 0x000000095d057220 */ /* 0x040fe20000410000 */
[----:B------:R-:W-:Y:S01]  /*4820*/  @!P2 FSEL R114, R114, RZ, !P3 ;  /* 0x000000ff7272a208 */ /* 0x000fe20005800000 */
[C---:B------:R-:W-:Y:S01]  /*4830*/  FMUL.FTZ R9, R93.reuse, R13 ;  /* 0x0000000d5d097220 */ /* 0x040fe20000410000 */
[C---:B------:R-:W-:Y:S01]  /*4840*/  FMUL.FTZ R17, R93.reuse, R17 ;  /* 0x000000115d117220 */ /* 0x040fe20000410000 */
        /* <DEDUP_REMOVED lines=81> */
[----:B------:R-:W-:Y:S01]  /*4d60*/  @!P2 FSEL R119, R119, RZ, !P1 ;  /* 0x000000ff7777a208 */ /* 0x000fe20004800000 */
        /* <DEDUP_REMOVED lines=64> */
.L_x_24716:
[----:B------:R-:W-:Y:S05]  /*5170*/  BSYNC.RECONVERGENT B0 ;  /* 0x0000000000007941 */ /* 0x000fea0003800200 */
.L_x_24715:
[----:B0-2---:R-:W0:Y:S01]  /*5180*/  SHFL.BFLY PT, R4, R121, 0x4, 0x1f ;  /* 0x0c801f0079047f89 */ /* 0x005e2200000e0000 */
[C---:B------:R-:W-:Y:S01]  /*5190*/  LOP3.LUT R10, R0.reuse, 0x7, RZ, 0xc0, !PT ;  /* 0x00000007000a7812 */ /* 0x040fe200078ec0ff */
[----:B------:R-:W2:Y:S01]  /*51a0*/  S2UR UR5, SR_CgaCtaId ;  /* 0x00000000000579c3 */ /* 0x000ea20000008800 */
[----:B------:R-:W-:Y:S01]  /*51b0*/  LOP3.LUT R14, R0, 0x3c0, RZ, 0xc0, !PT ;  /* 0x000003c0000e7812 */ /* 0x000fe200078ec0ff */
[----:B------:R-:W4:Y:S01]  /*51c0*/  SHFL.BFLY PT, R5, R148, 0x4, 0x1f ;  /* 0x0c801f0094057f89 */ /* 0x000f2200000e0000 */
[----:B------:R-:W-:Y:S01]  /*51d0*/  ISETP.NE.AND P2, PT, R10, RZ, PT ;  /* 0x000000ff0a00720c */ /* 0x000fe20003f45270 */
[----:B------:R-:W-:Y:S01]  /*51e0*/  UMOV UR4, 0x400 ;  /* 0x0000040000047882 */ /* 0x000fe20000000000 */
[----:B------:R-:W-:Y:S01]  /*51f0*/  LOP3.LUT R16, R0, 0x3e0, RZ, 0xc0, !PT ;  /* 0x000003e000107812 */ /* 0x000fe200078ec0ff */
[----:B------:R-:W1:Y:S01]  /*5200*/  SHFL.BFLY PT, R9, R124, 0x4, 0x1f ;  /* 0x0c801f007c097f89 */ /* 0x000e6200000e0000 */
[----:B------:R-:W-:Y:S01]  /*5210*/  SHF.R.U32.HI R17, RZ, 0x3, R120 ;  /* 0x00000003ff117819 */ /* 0x000fe20000011678 */
[----:B------:R-:W-:Y:S01]  /*5220*/  UIADD3 UR4, UPT, UPT, UR4, 0x1e0, URZ ;  /* 0x000001e004047890 */ /* 0x000fe2000fffe0ff */
[----:B------:R-:W-:Y:S01]  /*5230*/  ISETP.NE.OR P5, PT, R14, 0x40, P2 ;  /* 0x000000400e00780c */ /* 0x000fe200017a5670 */
[----:B------:R-:W3:Y:S01]  /*5240*/  SHFL.BFLY PT, R2, R123, 0x4, 0x1f ;  /* 0x0c801f007b027f89 */ /* 0x000ee200000e0000 */
[----:B------:R-:W-:Y:S01]  /*5250*/  ISETP.NE.OR P4, PT, R16, 0x20, P2 ;  /* 0x000000201000780c */ /* 0x000fe20001785670 */
[----:B------:R-:W-:Y:S01]  /*5260*/  IMAD R156, R156, 0x70, R17 ;  /* 0x000000709c9c7824 */ /* 0x000fe200078e0211 */
[----:B------:R-:W-:Y:S01]  /*5270*/  BSSY.RECONVERGENT B0, `(.L_x_24718) ;  /* 0x00000c8000007945 */ /* 0x000fe20003800200 */
[----:B------:R-:W3:Y:S01]  /*5280*/  SHFL.BFLY PT, R3, R122, 0x4, 0x1f ;  /* 0x0c801f007a037f89 */ /* 0x000ee200000e0000 */
[----:B------:R-:W-:-:S02]  /*5290*/  LOP3.LUT P0, RZ, R0, 0x3c7, RZ, 0xc0, !PT ;  /* 0x000003c700ff7812 */ /* 0x000fc4000780c0ff */
[C---:B------:R-:W-:Y:S01]  /*52a0*/  LOP3.LUT P1, RZ, R0.reuse, 0x3e7, RZ, 0xc0, !PT ;  /* 0x000003e700ff7812 */ /* 0x040fe2000782c0ff */
[----:B------:R-:W3:Y:S01]  /*52b0*/  SHFL.BFLY PT, R6, R125, 0x4, 0x1f ;  /* 0x0c801f007d067f89 */ /* 0x000ee200000e0000 */
[----:B------:R-:W-:Y:S01]  /*52c0*/  ISETP.GT.U32.AND P3, PT, R0, 0x1f, PT ;  /* 0x0000001f0000780c */ /* 0x000fe20003f64070 */
[----:B0-----:R-:W-:Y:S02]  /*52d0*/  FADD.FTZ R4, R4, R121 ;  /* 0x0000007904047221 */ /* 0x001fe40000010000 */
[----:B------:R-:W0:Y:S01]  /*52e0*/  SHFL.BFLY PT, R8, R147, 0x4, 0x1f ;  /* 0x0c801f0093087f89 */ /* 0x000e2200000e0000 */
[----:B--2---:R-:W-:Y:S01]  /*52f0*/  ULEA UR4, UR5, UR4, 0x18 ;  /* 0x0000000405047291 */ /* 0x004fe2000f8ec0ff */
[----:B----4-:R-:W-:Y:S02]  /*5300*/  FADD.FTZ R148, R5, R148 ;  /* 0x0000009405947221 */ /* 0x010fe40000010000 */
[----:B------:R-:W2:Y:S01]  /*5310*/  SHFL.BFLY PT, R10, R129, 0x4, 0x1f ;  /* 0x0c801f00810a7f89 */ /* 0x000ea200000e0000 */
[----:B-1----:R-:W-:-:S03]  /*5320*/  FADD.FTZ R124, R9, R124 ;  /* 0x0000007c097c7221 */ /* 0x002fc60000010000 */
[----:B------:R-:W1:Y:S01]  /*5330*/  SHFL.BFLY PT, R12, R127, 0x4, 0x1f ;  /* 0x0c801f007f0c7f89 */ /* 0x000e6200000e0000 */
[----:B------:R-:W-:Y:S01]  /*5340*/  LEA R156, R156, UR4, 0x2 ;  /* 0x000000049c9c7c11 */ /* 0x000fe2000f8e10ff */
[----:B---3--:R-:W-:Y:S02]  /*5350*/  FADD.FTZ R2, R2, R123 ;  /* 0x0000007b02027221 */ /* 0x008fe40000010000 */
[----:B------:R-:W3:Y:S01]  /*5360*/  SHFL.BFLY PT, R7, R126, 0x4, 0x1f ;  /* 0x0c801f007e077f89 */ /* 0x000ee200000e0000 */
[----:B------:R-:W-:-:S03]  /*5370*/  FADD.FTZ R122, R3, R122 ;  /* 0x0000007a037a7221 */ /* 0x000fc60000010000 */
[----:B------:R-:W4:Y:S01]  /*5380*/  SHFL.BFLY PT, R15, R132, 0x4, 0x1f ;  /* 0x0c801f00840f7f89 */ /* 0x000f2200000e0000 */
[----:B------:R-:W-:-:S03]  /*5390*/  FADD.FTZ R6, R6, R125 ;  /* 0x0000007d06067221 */ /* 0x000fc60000010000 */
[----:B------:R-:W4:Y:S04]  /*53a0*/  SHFL.BFLY PT, R9, R130, 0x4, 0x1f ;  /* 0x0c801f0082097f89 */ /* 0x000f2800000e0000 */
[----:B------:R-:W4:Y:S01]  /*53b0*/  SHFL.BFLY PT, R5, R4, 0x2, 0x1f ;  /* 0x0c401f0004057f89 */ /* 0x000f2200000e0000 */
        /* <DEDUP_REMOVED lines=95> */
[----:B0-----:R-:W-:-:S03]  /*59b0*/  FADD.FTZ R28, R28, R43 ;  /* 0x0000002b1c1c7221 */ /* 0x001fc60000010000 */
[----:B------:R-:W0:Y:S01]  /*59c0*/  SHFL.BFLY PT, R13, R126, 0x1, 0x1f ;  /* 0x0c201f007e0d7f89 */ /* 0x000e2200000e0000 */
[----:B-1----:R-:W-:-:S03]  /*59d0*/  FADD.FTZ R140, R140, R5 ;  /* 0x000000058c8c7221 */ /* 0x002fc60000010000 */
[----:B------:R-:W1:Y:S01]  /*59e0*/  SHFL.BFLY PT, R15, R124, 0x1, 0x1f ;  /* 0x0c201f007c0f7f89 */ /* 0x000e6200000e0000 */
[----:B------:R-:W-:-:S03]  /*59f0*/  FADD.FTZ R5, R3, R2 ;  /* 0x0000000203057221 */ /* 0x000fc60000010000 */
        /* <DEDUP_REMOVED lines=10> */
[----:B-1----:R-:W-:-:S03]  /*5aa0*/  FADD.FTZ R15, R124, R15 ;  /* 0x0000000f7c0f7221 */ /* 0x002fc60000010000 */
[----:B------:R-:W1:Y:S01]  /*5ab0*/  SHFL.BFLY PT, R29, R132, 0x1, 0x1f ;  /* 0x0c201f00841d7f89 */ /* 0x000e6200000e0000 */
[----:B------:R-:W-:-:S03]  /*5ac0*/  FADD.FTZ R17, R6, R17 ;  /* 0x0000001106117221 */ /* 0x000fc60000010000 */
        /* <DEDUP_REMOVED lines=29> */
[----:B------:R-:W-:Y:S01]  /*5ca0*/  FADD.FTZ R47, R136, R47 ;  /* 0x0000002f882f7221 */ /* 0x000fe20000010000 */
[----:B------:R-:W-:Y:S01]  /*5cb0*/  BAR.SYNC.DEFER_BLOCKING 0x0 ;  /* 0x0000000000007b1d */ /* 0x000fe20000010000 */
[----:B--2---:R-:W-:Y:S01]  /*5cc0*/  FADD.FTZ R49, R22, R49 ;  /* 0x0000003116317221 */ /* 0x004fe20000010000 */
[----:B---3--:R-:W-:Y:S01]  /*5cd0*/  FADD.FTZ R51, R24, R51 ;  /* 0x0000003318337221 */ /* 0x008fe20000010000 */
[----:B----4-:R-:W-:Y:S01]  /*5ce0*/  FADD.FTZ R53, R142, R53 ;  /* 0x000000358e357221 */ /* 0x010fe20000010000 */
        /* <DEDUP_REMOVED lines=32> */
.L_x_24719:
[----:B------:R-:W-:Y:S05]  /*5ef0*/  BSYNC.RECONVERGENT B0 ;  /* 0x0000000000007941 */ /* 0x000fea0003800200 */
.L_x_24718:
        /* <DEDUP_REMOVED lines=58> */
[----:B------:R-:W-:-:S07]  /*62a0*/  FADD.FTZ R59, R59, R56 ;  /* 0x000000383b3b7221 */ /* 0x000fce0000010000 */
.L_x_24721:
[----:B------:R-:W-:Y:S05]  /*62b0*/  BSYNC.RECONVERGENT B0 ;  /* 0x0000000000007941 */ /* 0x000fea0003800200 */
.L_x_24720:
        /* <DEDUP_REMOVED lines=31> */
.L_x_24723:
[----:B------:R-:W-:Y:S05]  /*64b0*/  BSYNC.RECONVERGENT B0 ;  /* 0x0000000000007941 */ /* 0x000fea0003800200 */
.L_x_24722:
        /* <DEDUP_REMOVED lines=59> */
.L_x_24725:
[----:B------:R-:W-:Y:S05]  /*6870*/  BSYNC.RECONVERGENT B0 ;  /* 0x0000000000007941 */ /* 0x000fea0003800200 */
.L_x_24724:
        /* <DEDUP_REMOVED lines=43> */
.L_x_24726:
        /* <DEDUP_REMOVED lines=13> */
.L_x_27699:


//--------------------- .text._ZN4vllm25paged_attention_v2_kernelIffLi96ELi32ELi128ELNS_18Fp8KVCacheDataTypeE0ELb0ELi512EEEvPfS2_PT_PKS3_PKT0_S9_ifPKiSB_iPKfiiiSD_SD_iiiii --------------------------
	.section	.text._ZN4vllm25paged_attention_v2_kernelIffLi96ELi32ELi128ELNS_18Fp8KVCacheDataTypeE0ELb0ELi512EEEvPfS2_PT_PKS3_PKT0_S9_ifPKiSB_iPKfiiiSD_SD_iiiii,"ax",@progbits
	.align	128
        .global         _ZN4vllm25paged_attention_v2_kernelIffLi96ELi32ELi128ELNS_18Fp8KVCacheDataTypeE0ELb0ELi512EEEvPfS2_PT_PKS3_PKT0_S9_ifPKiSB_iPKfiiiSD_SD_iiiii
        .type           _ZN4vllm25paged_attention_v2_kernelIffLi96ELi32ELi128ELNS_18Fp8KVCacheDataTypeE0ELb0ELi512EEEvPfS2_PT_PKS3_PKT0_S9_ifPKiSB_iPKfiiiSD_SD_iiiii,@function
        .size           _ZN4vllm25paged_attention_v2_kernelIffLi96ELi32ELi128ELNS_18Fp8KVCacheDataTypeE0ELb0ELi512EEEvPfS2_PT_PKS3_PKT0_S9_ifPKiSB_iPKfiiiSD_SD_iiiii,(.L_x_27700 - _ZN4vllm25paged_attention_v2_kernelIffLi96ELi32ELi128ELNS_18Fp8KVCacheDataTypeE0ELb0ELi512EEEvPfS2_PT_PKS3_PKT0_S9_ifPKiSB_iPKfiiiSD_SD_iiiii)
        .other          _ZN4vllm25paged_attention_v2_kernelIffLi96ELi32ELi128ELNS_18Fp8KVCacheDataTypeE0ELb0ELi512EEEvPfS2_PT_PKS3_PKT0_S9_ifPKiSB_iPKfiiiSD_SD_iiiii,@"STO_CUDA_ENTRY STV_DEFAULT"
_ZN4vllm25paged_attention_v2_kernelIffLi96ELi32ELi128ELNS_18Fp8KVCacheDataTypeE0ELb0ELi512EEEvPfS2_PT_PKS3_PKT0_S9_ifPKiSB_iPKfiiiSD_SD_iiiii:
.text._ZN4vllm25paged_attention_v2_kernelIffLi96ELi32ELi128ELNS_18Fp8KVCacheDataTypeE0ELb0ELi512EEEvPfS2_PT_PKS3_PKT0_S9_ifPKiSB_iPKfiiiSD_SD_iiiii:
        /* <DEDUP_REMOVED lines=19> */
[----:B-1----:R-:W-:-:S05]  /*0130*/  IMAD R3, R7, UR4, RZ ;  /* 0x0000000407037c24 */ /* 0x002fca000f8e02ff */
[----:B------:R-:W-:Y:S02]  /*0140*/  SHF.R.S32.HI R9, RZ, 0x1f, R3 ;  /* 0x0000001fff097819 */ /* 0x000fe40000011403 */
        /* <DEDUP_REMOVED lines=11> */
[----:B------:R-:W1:Y:S08]  /*0200*/  I2F.RP R3, R14 ;  /* 0x0000000e00037306 */ /* 0x000e700000209400 */
[----:B-1----:R-:W1:Y:S01]  /*0210*/  MUFU.RCP R3, R3 ;  /* 0x0000000300037308 */ /* 0x002e620000001000 */
[----:B0-----:R-:W-:-:S02]  /*0220*/  IABS R16, R6 ;  /* 0x0000000600107213 */ /* 0x001fc40000000000 */
[----:B-1----:R-:W-:-:S05]  /*0230*/  IADD3 R12, PT, PT, R3, 0xffffffe, RZ ;  /* 0x0ffffffe030c7810 */ /* 0x002fca0007ffe0ff */
[----:B------:R0:W1:Y:S02]  /*0240*/  F2I.FTZ.U32.TRUNC.NTZ R13, R12 ;  /* 0x0000000c000d7305 */ /* 0x000064000021f000 */
[----:B0-----:R-:W-:Y:S01]  /*0250*/  HFMA2 R12, -RZ, RZ, 0, 0 ;  /* 0x00000000ff0c7431 */ /* 0x001fe200000001ff */
[----:B-1----:R-:W-:-:S05]  /*0260*/  IADD3 R17, PT, PT, RZ, -R13, RZ ;  /* 0x8000000dff117210 */ /* 0x002fca0007ffe0ff */
[----:B------:R-:W-:-:S04]  /*0270*/  IMAD R17, R17, R14, RZ ;  /* 0x0000000e11117224 */ /* 0x000fc800078e02ff */
[----:B------:R-:W-:-:S06]  /*0280*/  IMAD.HI.U32 R13, R13, R17, R12 ;  /* 0x000000110d0d7227 */ /* 0x000fcc00078e000c */
[----:B------:R-:W-:-:S05]  /*0290*/  IMAD.HI.U32 R13, R13, R16, RZ ;  /* 0x000000100d0d7227 */ /* 0x000fca00078e00ff */
[----:B------:R-:W-:-:S05]  /*02a0*/  IADD3 R3, PT, PT, -R13, RZ, RZ ;  /* 0x000000ff0d037210 */ /* 0x000fca0007ffe1ff */
[C---:B------:R-:W-:Y:S02]  /*02b0*/  IMAD R3, R14.reuse, R3, R16 ;  /* 0x000000030e037224 */ /* 0x040fe400078e0210 */
[----:B------:R-:W0:Y:S03]  /*02c0*/  @!P1 S2R R16, SR_CgaCtaId ;  /* 0x0000000000109919 */ /* 0x000e260000008800 */
        /* <DEDUP_REMOVED lines=11> */
[----:B------:R-:W1:Y:S02]  /*0380*/  LDC.64 R14, c[0x0][0x3d0] ;  /* 0x0000f400ff0e7b82 */ /* 0x000e640000000a00 */
[----:B------:R-:W-:-:S04]  /*0390*/  IABS R6, R17 ;  /* 0x0000001100067213 */ /* 0x000fc80000000000 */
[----:B------:R-:W2:Y:S08]  /*03a0*/  I2F.RP R3, R6 ;  /* 0x0000000600037306 */ /* 0x000eb00000209400 */
[----:B--2---:R-:W2:Y:S01]  /*03b0*/  MUFU.RCP R3, R3 ;  /* 0x0000000300037308 */ /* 0x004ea20000001000 */
[----:B-1----:R-:W-:Y:S02]  /*03c0*/  ISETP.NE.U32.AND P0, PT, R14, RZ, PT ;  /* 0x000000ff0e00720c */ /* 0x002fe40003f05070 */
[----:B------:R-:W-:-:S02]  /*03d0*/  IABS R14, R17 ;  /* 0x00000011000e7213 */ /* 0x000fc40000000000 */
[----:B------:R-:W-:Y:S02]  /*03e0*/  ISETP.NE.AND.EX P0, PT, R15, RZ, PT, P0 ;  /* 0x000000ff0f00720c */ /* 0x000fe40003f05300 */
[----:B--2---:R-:W-:Y:S02]  /*03f0*/  IADD3 R12, PT, PT, R3, 0xffffffe, RZ ;  /* 0x0ffffffe030c7810 */ /* 0x004fe40007ffe0ff */
[----:B------:R-:W-:Y:S02]  /*0400*/  IABS R3, R2 ;  /* 0x0000000200037213 */ /* 0x000fe40000000000 */
[----:B------:R1:W2:Y:S02]  /*0410*/  F2I.FTZ.U32.TRUNC.NTZ R13, R12 ;  /* 0x0000000c000d7305 */ /* 0x0002a4000021f000 */
[----:B-1----:R-:W-:Y:S01]  /*0420*/  HFMA2 R12, -RZ, RZ, 0, 0 ;  /* 0x00000000ff0c7431 */ /* 0x002fe200000001ff */
[----:B--2---:R-:W-:-:S05]  /*0430*/  IADD3 R19, PT, PT, RZ, -R13, RZ ;  /* 0x8000000dff137210 */ /* 0x004fca0007ffe0ff */
[----:B------:R-:W-:-:S04]  /*0440*/  IMAD R15, R19, R6, RZ ;  /* 0x00000006130f7224 */ /* 0x000fc800078e02ff */
[----:B------:R-:W-:Y:S01]  /*0450*/  IMAD.HI.U32 R13, R13, R15, R12 ;  /* 0x0000000f0d0d7227 */ /* 0x000fe200078e000c */
[----:B------:R-:W-:-:S05]  /*0460*/  IADD3 R15, PT, PT, RZ, -R14, RZ ;  /* 0x8000000eff0f7210 */ /* 0x000fca0007ffe0ff */
[----:B------:R-:W-:Y:S02]  /*0470*/  IMAD.HI.U32 R14, R13, R3, RZ ;  /* 0x000000030d0e7227 */ /* 0x000fe400078e00ff */
[----:B------:R-:W1:Y:S02]  /*0480*/  @P0 LDC.64 R12, c[0x0][0x3d0] ;  /* 0x0000f400ff0c0b82 */ /* 0x000e640000000a00 */
[----:B------:R-:W-:-:S05]  /*0490*/  IMAD R3, R14, R15, R3 ;  /* 0x0000000f0e037224 */ /* 0x000fca00078e0203 */
[----:B------:R-:W-:Y:S02]  /*04a0*/  ISETP.GT.U32.AND P3, PT, R6, R3, PT ;  /* 0x000000030600720c */ /* 0x000fe40003f64070 */
[----:B------:R-:W-:-:S11]  /*04b0*/  SHF.R.U32.HI R109, RZ, 0x5, R4 ;  /* 0x00000005ff6d7819 */ /* 0x000fd60000011604 */
[----:B------:R-:W-:-:S04]  /*04c0*/  @!P3 IADD3 R3, PT, PT, R3, -R6, RZ ;  /* 0x800000060303b210 */ /* 0x000fc80007ffe0ff */
[----:B------:R-:W-:Y:S01]  /*04d0*/  ISETP.GE.U32.AND P2, PT, R3, R6, PT ;  /* 0x000000060300720c */ /* 0x000fe20003f46070 */
[C---:B-1----:R-:W-:Y:S01]  /*04e0*/  @P0 IMAD.WIDE.U32 R12, R2.reuse, 0x4, R12 ;  /* 0x00000004020c0825 */ /* 0x042fe200078e000c */
[----:B------:R-:W-:Y:S02]  /*04f0*/  LOP3.LUT R6, R2, R17, RZ, 0x3c, !PT ;  /* 0x0000001102067212 */ /* 0x000fe400078e3cff */
[----:B------:R-:W-:Y:S02]  /*0500*/  IADD3 R3, PT, PT, R154, 0x1f, RZ ;  /* 0x0000001f9a037810 */ /* 0x000fe40007ffe0ff */
[----:B------:R-:W-:Y:S01]  /*0510*/  ISETP.GE.AND P4, PT, R6, RZ, PT ;  /* 0x000000ff0600720c */ /* 0x000fe20003f86270 */
[----:B------:R1:W5:Y:S01]  /*0520*/  @P0 LDG.E.CONSTANT R152, desc[UR6][R12.64] ;  /* 0x000000060c980981 */ /* 0x000362000c1e9900 */
[----:B------:R-:W-:Y:S01]  /*0530*/  LEA R6, R0, 0x10, 0x4 ;  /* 0x0000001000067811 */ /* 0x000fe200078e20ff */
[----:B------:R-:W-:Y:S01]  /*0540*/  BSSY.RECONVERGENT B0, `(.L_x_24727) ;  /* 0x00000d5000007945 */ /* 0x000fe20003800200 */
[----:B------:R-:W-:-:S02]  /*0550*/  SHF.R.U32.HI R3, RZ, 0x5, R3 ;  /* 0x00000005ff037819 */ /* 0x000fc40000011603 */
[----:B------:R-:W-:Y:S02]  /*0560*/  @!P3 IADD3 R14, PT, PT, R14, 0x1, RZ ;  /* 0x000000010e0eb810 */ /* 0x000fe40007ffe0ff */
[----:B------:R-:W-:Y:S02]  /*0570*/  VIMNMX.U32 R153, PT, PT, R3, R6, PT ;  /* 0x0000000603997248 */ /* 0x000fe40003fe0000 */
[----:B------:R-:W-:Y:S02]  /*0580*/  LEA R151, R0, R109, 0x4 ;  /* 0x0000006d00977211 */ /* 0x000fe400078e20ff */
[----:B------:R-:W-:Y:S02]  /*0590*/  @!P1 MOV R15, 0x400 ;  /* 0x00000400000f9802 */ /* 0x000fe40000000f00 */
[----:B------:R-:W-:Y:S02]  /*05a0*/  @P2 IADD3 R14, PT, PT, R14, 0x1, RZ ;  /* 0x000000010e0e2810 */ /* 0x000fe40007ffe0ff */
[----:B------:R-:W-:-:S02]  /*05b0*/  ISETP.GE.U32.AND P2, PT, R151, R153, PT ;  /* 0x000000999700720c */ /* 0x000fc40003f46070 */
[----:B------:R-:W-:Y:S02]  /*05c0*/  ISETP.NE.AND P0, PT, R17, RZ, PT ;  /* 0x000000ff1100720c */ /* 0x000fe40003f05270 */
[----:B0-----:R-:W-:Y:S02]  /*05d0*/  @!P1 LEA R15, R16, R15, 0x18 ;  /* 0x0000000f100f9211 */ /* 0x001fe400078ec0ff */
[----:B------:R-:W-:Y:S02]  /*05e0*/  MOV R3, R14 ;  /* 0x0000000e00037202 */ /* 0x000fe40000000f00 */
[----:B------:R-:W-:Y:S02]  /*05f0*/  @!P1 LEA R15, R4, R15, 0x4 ;  /* 0x0000000f040f9211 */ /* 0x000fe400078e20ff */
[----:B------:R-:W-:-:S05]  /*0600*/  @!P4 IADD3 R3, PT, PT, -R3, RZ, RZ ;  /* 0x000000ff0303c210 */ /* 0x000fca0007ffe1ff */
[----:B------:R-:W-:Y:S01]  /*0610*/  @!P0 LOP3.LUT R3, RZ, R17, RZ, 0x33, !PT ;  /* 0x00000011ff038212 */ /* 0x000fe200078e33ff */
[----:B---3--:R1:W-:Y:S01]  /*0620*/  @!P1 STS.128 [R15], R8 ;  /* 0x000000080f009388 */ /* 0x0083e20000000c00 */
[----:B------:R-:W-:Y:S06]  /*0630*/  BAR.SYNC.DEFER_BLOCKING 0x0 ;  /* 0x0000000000007b1d */ /* 0x000fec0000010000 */
[----:B----4-:R-:W-:Y:S05]  /*0640*/  @P2 BRA `(.L_x_24728) ;  /* 0x0000000c00102947 */ /* 0x010fea0003800000 */
[----:B------:R-:W0:Y:S01]  /*0650*/  S2UR UR5, SR_CgaCtaId ;  /* 0x00000000000579c3 */ /* 0x000e220000008800 */
[----:B------:R-:W-:Y:S01]  /*0660*/  UMOV UR4, 0x400 ;  /* 0x0000040000047882 */ /* 0x000fe20000000000 */
[----:B------:R-:W2:Y:S01]  /*0670*/  LDCU UR8, c[0x0][0x3c8] ;  /* 0x00007900ff0877ac */ /* 0x000ea20008000800 */
[----:B-1----:R-:W-:Y:S01]  /*0680*/  IMAD.WIDE.U32 R8, R151, 0x4, RZ ;  /* 0x0000000497087825 */ /* 0x002fe200078e00ff */
[C---:B------:R-:W-:Y:S01]  /*0690*/  SHF.L.U32 R156, R4.reuse, 0x2, RZ ;  /* 0x00000002049c7819 */ /* 0x040fe200000006ff */
[----:B------:R-:W1:Y:S01]  /*06a0*/  LDCU.64 UR10, c[0x0][0x3b8] ;  /* 0x00007700ff0a77ac */ /* 0x000e620008000a00 */
[----:B------:R-:W-:Y:S02]  /*06b0*/  LOP3.LUT R6, R4, 0x1f, RZ, 0xc0, !PT ;  /* 0x0000001f04067812 */ /* 0x000fe400078ec0ff */
[----:B------:R-:W-:Y:S02]  /*06c0*/  LOP3.LUT R156, R156, 0x7c, RZ, 0xc0, !PT ;  /* 0x0000007c9c9c7812 */ /* 0x000fe400078ec0ff */
[----:B------:R-:W-:-:S02]  /*06d0*/  LOP3.LUT R10, R4, 0x3e0, RZ, 0xc0, !PT ;  /* 0x000003e0040a7812 */ /* 0x000fc400078ec0ff */
[----:B------:R-:W-:Y:S02]  /*06e0*/  LEA R109, R109, R156, 0x7 ;  /* 0x0000009c6d6d7211 */ /* 0x000fe400078e38ff */
[----:B------:R-:W-:Y:S02]  /*06f0*/  IADD3 R111, PT, PT, R6, R5, R10 ;  /* 0x00000005066f7210 */ /* 0x000fe40007ffe00a */
[----:B-----5:R-:W-:Y:S02]  /*0700*/  FSETP.NEU.FTZ.AND P2, PT, R152, RZ, PT ;  /* 0x000000ff9800720b */ /* 0x020fe40003f5d000 */
[----:B------:R-:W-:Y:S01]  /*0710*/  MOV R150, 0xff7fffff ;  /* 0xff7fffff00967802 */ /* 0x000fe20000000f00 */
[----:B--2---:R-:W-:Y:S01]  /*0720*/  IMAD R11, R7, UR8, RZ ;  /* 0x00000008070b7c24 */ /* 0x004fe2000f8e02ff */
[----:B------:R-:W-:Y:S02]  /*0730*/  IADD3 R149, PT, PT, -R154, R111, RZ ;  /* 0x0000006f9a957210 */ /* 0x000fe40007ffe1ff */
[----:B------:R-:W-:Y:S01]  /*0740*/  IADD3 R6, PT, PT, R111, 0x1, RZ ;  /* 0x000000016f067810 */ /* 0x000fe20007ffe0ff */
[----:B0-----:R-:W-:Y:S01]  /*0750*/  ULEA UR9, UR5, UR4, 0x18 ;  /* 0x0000000405097291 */ /* 0x001fe2000f8ec0ff */
[----:B------:R-:W-:Y:S01]  /*0760*/  IMAD.WIDE R8, R11, 0x4, R8 ;  /* 0x000000040b087825 */ /* 0x000fe200078e0208 */
[----:B------:R-:W-:-:S04]  /*0770*/  UIADD3 UR4, UPT, UPT, UR4, 0x1a0, URZ ;  /* 0x000001a004047890 */ /* 0x000fc8000fffe0ff */
[----:B------:R-:W-:Y:S01]  /*0780*/  ULEA UR4, UR5, UR4, 0x18 ;  /* 0x0000000405047291 */ /* 0x000fe2000f8ec0ff */
[----:B-1----:R-:W-:Y:S02]  /*0790*/  IADD3 R4, P0, PT, R8, UR10, RZ ;  /* 0x0000000a08047c10 */ /* 0x002fe4000ff1e0ff */
[----:B------:R-:W0:Y:S02]  /*07a0*/  LDS.128 R12, [UR9] ;  /* 0x00000009ff0c7984 */ /* 0x000e240008000c00 */
[----:B------:R-:W-:Y:S02]  /*07b0*/  IADD3.X R5, PT, PT, R9, UR11, RZ, P0, !PT ;  /* 0x0000000b09057c10 */ /* 0x000fe400087fe4ff */
[----:B------:R-:W1:Y:S01]  /*07c0*/  LDS.128 R16, [UR9+0x10] ;  /* 0x00001009ff107984 */ /* 0x000e620008000c00 */
[----:B------:R-:W-:-:S03]  /*07d0*/  IADD3 R148, PT, PT, R109, UR4, RZ ;  /* 0x000000046d947c10 */ /* 0x000fc6000fffe0ff */
        /* <DEDUP_REMOVED lines=24> */
[----:B------:R-:W-:-:S04]  /*0960*/  IADD3 R156, P1, PT, R156, R11, RZ ;  /* 0x0000000b9c9c7210 */ /* 0x000fc80007f3e0ff */
[----:B--234-:R-:W-:-:S09]  /*0970*/  LEA.HI.X.SX32 R157, R11, RZ, 0x1, P1 ;  /* 0x000000ff0b9d7211 */ /* 0x01cfd200008f0eff */
.L_x_24729:
        /* <DEDUP_REMOVED lines=21> */
[----:B------:R-:W-:-:S02]  /*0ad0*/  FFMA.FTZ R160, R15, R111, R114 ;  /* 0x0000006f0fa07223 */ /* 0x000fc40000010072 */
[----:B------:R-:W2:Y:S01]  /*0ae0*/  LDG.E.128.CONSTANT R108, desc[UR6][R158.64+0x1200] ;  /* 0x001200069e6c7981 */ /* 0x000ea2000c1e9d00 */
[----:B---3--:R-:W-:Y:S01]  /*0af0*/  FFMA.FTZ R161, R20, R128, R117 ;  /* 0x0000008014a17223 */ /* 0x008fe20000010075 */
[----:B------:R-:W-:Y:S02]  /*0b00*/  FFMA.FTZ R128, R21, R129, R112 ;  /* 0x0000008115807223 */ /* 0x000fe40000010070 */
[----:B------:R-:W3:Y:S04]  /*0b10*/  LDG.E.128.CONSTANT R112, desc[UR6][R158.64+0x1400] ;  /* 0x001400069e707981 */ /* 0x000ee8000c1e9d00 */
[----:B------:R-:W3:Y:S01]  /*0b20*/  LDG.E.128.CONSTANT R116, desc[UR6][R158.64+0x1600] ;  /* 0x001600069e747981 */ /* 0x000ee2000c1e9d00 */
        /* <DEDUP_REMOVED lines=25> */
[----:B------:R-:W5:Y:S01]  /*0cc0*/  LDG.E.128.CONSTANT R8, desc[UR6][R158.64+0x1c00] ;  /* 0x001c00069e087981 */ /* 0x000f62000c1e9d00 */
[----:B------:R-:W-:Y:S01]  /*0cd0*/  FFMA.FTZ R155, R46, R126, R155 ;  /* 0x0000007e2e9b7223 */ /* 0x000fe2000001009b */
[----:B------:R-:W-:-:S02]  /*0ce0*/  FFMA.FTZ R160, R47, R127, R160 ;  /* 0x0000007f2fa07223 */ /* 0x000fc400000100a0 */
[----:B------:R-:W5:Y:S04]  /*0cf0*/  LDG.E.128.CONSTANT R124, desc[UR6][R158.64+0x1e00] ;  /* 0x001e00069e7c7981 */ /* 0x000f68000c1e9d00 */
[----:B------:R-:W5:Y:S04]  /*0d00*/  LDG.E.128.CONSTANT R140, desc[UR6][R158.64+0x2c00] ;  /* 0x002c00069e8c7981 */ /* 0x000f68000c1e9d00 */
[----:B------:R-:W5:Y:S01]  /*0d10*/  LDG.E.128.CONSTANT R144, desc[UR6][R158.64+0x2e00] ;  /* 0x002e00069e907981 */ /* 0x000f62000c1e9d00 */
[----:B--2---:R-:W-:Y:S01]  /*0d20*/  FFMA.FTZ R161, R48, R108, R161 ;  /* 0x0000006c30a17223 */ /* 0x004fe200000100a1 */
[----:B------:R-:W-:-:S02]  /*0d30*/  FFMA.FTZ R108, R49, R109, R132 ;  /* 0x0000006d316c7223 */ /* 0x000fc40000010084 */
[----:B------:R-:W2:Y:S01]  /*0d40*/  LDG.E.128.CONSTANT R132, desc[UR6][R158.64+0x2000] ;  /* 0x002000069e847981 */ /* 0x000ea2000c1e9d00 */
[----:B---3--:R-:W-:Y:S01]  /*0d50*/  FFMA.FTZ R161, R52, R112, R161 ;  /* 0x0000007034a17223 */ /* 0x008fe200000100a1 */
[----:B------:R-:W-:Y:S01]  /*0d60*/  FFMA.FTZ R112, R53, R113, R108 ;  /* 0x0000007135707223 */ /* 0x000fe2000001006c */
[----:B------:R-:W-:Y:S01]  /*0d70*/  FFMA.FTZ R155, R50, R110, R155 ;  /* 0x0000006e329b7223 */ /* 0x000fe2000001009b */
[----:B------:R-:W-:Y:S02]  /*0d80*/  FFMA.FTZ R160, R51, R111, R160 ;  /* 0x0000006f33a07223 */ /* 0x000fe400000100a0 */
[----:B------:R-:W3:Y:S01]  /*0d90*/  LDG.E.128.CONSTANT R108, desc[UR6][R158.64+0x2200] ;  /* 0x002200069e6c7981 */ /* 0x000ee2000c1e9d00 */
[----:B------:R-:W-:Y:S01]  /*0da0*/  FFMA.FTZ R155, R54, R114, R155 ;  /* 0x00000072369b7223 */ /* 0x000fe2000001009b */
[----:B------:R-:W-:Y:S01]  /*0db0*/  FFMA.FTZ R160, R55, R115, R160 ;  /* 0x0000007337a07223 */ /* 0x000fe200000100a0 */
[----:B------:R-:W-:Y:S02]  /*0dc0*/  FFMA.FTZ R136, R57, R117, R112 ;  /* 0x0000007539887223 */ /* 0x000fe40000010070 */
[----:B------:R-:W3:Y:S01]  /*0dd0*/  LDG.E.128.CONSTANT R112, desc[UR6][R158.64+0x2400] ;  /* 0x002400069e707981 */ /* 0x000ee2000c1e9d00 */
[----:B------:R-:W-:Y:S01]  /*0de0*/  FFMA.FTZ R161, R56, R116, R161 ;  /* 0x0000007438a17223 */ /* 0x000fe200000100a1 */
[----:B------:R-:W-:Y:S01]  /*0df0*/  FFMA.FTZ R137, R58, R118, R155 ;  /* 0x000000763a897223 */ /* 0x000fe2000001009b */
[----:B------:R-:W-:-:S02]  /*0e00*/  FFMA.FTZ R138, R59, R119, R160 ;  /* 0x000000773b8a7223 */ /* 0x000fc400000100a0 */
[----:B------:R-:W3:Y:S01]  /*0e10*/  LDG.E.128.CONSTANT R116, desc[UR6][R158.64+0x2600] ;  /* 0x002600069e747981 */ /* 0x000ee2000c1e9d00 */
[----:B------:R-:W-:Y:S01]  /*0e20*/  FFMA.FTZ R155, R60, R120, R161 ;  /* 0x000000783c9b7223 */ /* 0x000fe200000100a1 */
[----:B------:R-:W-:Y:S01]  /*0e30*/  FFMA.FTZ R160, R61, R121, R136 ;  /* 0x000000793da07223 */ /* 0x000fe20000010088 */
[----:B------:R-:W-:Y:S01]  /*0e40*/  FFMA.FTZ R161, R62, R122, R137 ;  /* 0x0000007a3ea17223 */ /* 0x000fe20000010089 */
[----:B------:R-:W-:Y:S02]  /*0e50*/  FFMA.FTZ R162, R63, R123, R138 ;  /* 0x0000007b3fa27223 */ /* 0x000fe4000001008a */
[----:B------:R-:W3:Y:S04]  /*0e60*/  LDG.E.128.CONSTANT R120, desc[UR6][R158.64+0x2800] ;  /* 0x002800069e787981 */ /* 0x000ee8000c1e9d00 */
[----:B------:R-:W3:Y:S01]  /*0e70*/  LDG.E.128.CONSTANT R136, desc[UR6][R158.64+0x2a00] ;  /* 0x002a00069e887981 */ /* 0x000ee2000c1e9d00 */
[----:B----4-:R-:W-:Y:S01]  /*0e80*/  FFMA.FTZ R155, R64, R128, R155 ;  /* 0x00000080409b7223 */ /* 0x010fe2000001009b */
[----:B------:R-:W-:Y:S01]  /*0e90*/  FFMA.FTZ R160, R65, R129, R160 ;  /* 0x0000008141a07223 */ /* 0x000fe200000100a0 */
[----:B------:R-:W-:-:S02]  /*0ea0*/  FFMA.FTZ R161, R66, R130, R161 ;  /* 0x0000008242a17223 */ /* 0x000fc400000100a1 */
[----:B-----5:R-:W-:Y:S01]  /*0eb0*/  FFMA.FTZ R155, R68, R8, R155 ;  /* 0x00000008449b7223 */ /* 0x020fe2000001009b */
[----:B------:R-:W-:Y:S01]  /*0ec0*/  FFMA.FTZ R160, R69, R9, R160 ;  /* 0x0000000945a07223 */ /* 0x000fe200000100a0 */
[----:B------:R-:W-:Y:S01]  /*0ed0*/  FFMA.FTZ R162, R67, R131, R162 ;  /* 0x0000008343a27223 */ /* 0x000fe200000100a2 */
[----:B------:R-:W-:Y:S01]  /*0ee0*/  FFMA.FTZ R161, R70, R10, R161 ;  /* 0x0000000a46a17223 */ /* 0x000fe200000100a1 */
[----:B------:R-:W-:Y:S01]  /*0ef0*/  FFMA.FTZ R155, R72, R124, R155 ;  /* 0x0000007c489b7223 */ /* 0x000fe2000001009b */
[----:B------:R-:W-:Y:S01]  /*0f00*/  FFMA.FTZ R160, R73, R125, R160 ;  /* 0x0000007d49a07223 */ /* 0x000fe200000100a0 */
[----:B------:R-:W-:Y:S01]  /*0f10*/  FFMA.FTZ R162, R71, R11, R162 ;  /* 0x0000000b47a27223 */ /* 0x000fe200000100a2 */
[----:B------:R-:W-:-:S03]  /*0f20*/  FFMA.FTZ R161, R74, R126, R161 ;  /* 0x0000007e4aa17223 */ /* 0x000fc600000100a1 */
[----:B------:R-:W-:Y:S01]  /*0f30*/  FFMA.FTZ R162, R75, R127, R162 ;  /* 0x0000007f4ba27223 */ /* 0x000fe200000100a2 */
[----:B------:R-:W-:-:S04]  /*0f40*/  IADD3 R8, PT, PT, R149, 0x1, RZ ;  /* 0x0000000195087810 */ /* 0x000fc80007ffe0ff */
[----:B------:R-:W-:-:S05]  /*0f50*/  I2FP.F32.S32 R9, R8 ;  /* 0x0000000800097245 */ /* 0x000fca0000201400 */
[----:B------:R-:W-:-:S05]  /*0f60*/  FMUL.FTZ R9, R9, R152 ;  /* 0x0000009809097220 */ /* 0x000fca0000410000 */
[----:B------:R-:W-:Y:S02]  /*0f70*/  FSEL R11, R9, RZ, P2 ;  /* 0x000000ff090b7208 */ /* 0x000fe40001000000 */
[----:B------:R-:W-:-:S04]  /*0f80*/  IADD3 R9, PT, PT, R6, -0x1, RZ ;  /* 0xffffffff06097810 */ /* 0x000fc80007ffe0ff */
[----:B------:R-:W-:Y:S02]  /*0f90*/  ISETP.GE.U32.AND P0, PT, R9, R154, PT ;  /* 0x0000009a0900720c */ /* 0x000fe40003f06070 */
[----:B------:R-:W-:Y:S02]  /*0fa0*/  IADD3 R151, PT, PT, R151, 0x4, RZ ;  /* 0x0000000497977810 */ /* 0x000fe40007ffe0ff */
        /* <DEDUP_REMOVED lines=42> */
[----:B------:R-:W-:Y:S01]  /*1250*/  ISETP.GE.U32.AND P0, PT, R151, R153, PT ;  /* 0x000000999700720c */ /* 0x000fe20003f06070 */
[----:B------:R0:W-:Y:S02]  /*1260*/  STS [R148], R9 ;  /* 0x0000000994007388 */ /* 0x0001e40000000800 */
[----:B0-----:R-:W-:-:S10]  /*1270*/  IADD3 R148, PT, PT, R148, 0x200, RZ ;  /* 0x0000020094947810 */ /* 0x001fd40007ffe0ff */
[----:B------:R-:W-:Y:S05]  /*1280*/  @!P0 BRA `(.L_x_24729) ;  /* 0xfffffff400bc8947 */ /* 0x000fea000383ffff */
.L_x_24728:
[----:B------:R-:W-:Y:S05]  /*1290*/  BSYNC.RECONVERGENT B0 ;  /* 0x0000000000007941 */ /* 0x000fea0003800200 */
.L_x_24727:
[----:B------:R-:W0:Y:S01]  /*12a0*/  SHFL.BFLY PT, R5, R150, 0x10, 0x1f ;  /* 0x0e001f0096057f89 */ /* 0x000e2200000e0000 */
[----:B------:R-:W2:Y:S01]  /*12b0*/  S2UR UR16, SR_CgaCtaId ;  /* 0x00000000001079c3 */ /* 0x000ea20000008800 */
[----:B------:R-:W-:Y:S01]  /*12c0*/  UMOV UR5, 0x400 ;  /* 0x0000040000057882 */ /* 0x000fe20000000000 */
[----:B-1----:R-:W-:Y:S01]  /*12d0*/  MOV R12, 0xff7fffff ;  /* 0xff7fffff000c7802 */ /* 0x002fe20000000f00 */
[----:B------:R-:W1:Y:S01]  /*12e0*/  S2R R6, SR_TID.X ;  /* 0x0000000000067919 */ /* 0x000e620000002100 */
[----:B------:R-:W-:Y:S01]  /*12f0*/  UIADD3 UR4, UPT, UPT, UR5, 0x180, URZ ;  /* 0x0000018005047890 */ /* 0x000fe2000fffe0ff */
[----:B------:R-:W-:Y:S01]  /*1300*/  BSSY.RECONVERGENT B0, `(.L_x_24730) ;  /* 0x0000101000007945 */ /* 0x000fe20003800200 */
[----:B0-----:R-:W-:Y:S02]  /*1310*/  FMNMX.FTZ R5, R5, R150, !PT ;  /* 0x0000009605057209 */ /* 0x001fe40007810000 */
[----:B--2---:R-:W-:-:S03]  /*1320*/  ULEA UR4, UR16, UR4, 0x18 ;  /* 0x0000000410047291 */ /* 0x004fc6000f8ec0ff */
[----:B------:R-:W0:Y:S01]  /*1330*/  SHFL.BFLY PT, R4, R5, 0x8, 0x1f ;  /* 0x0d001f0005047f89 */ /* 0x000e2200000e0000 */
[----:B-1----:R-:W-:Y:S02]  /*1340*/  LOP3.LUT P0, R108, R6, 0x1f, RZ, 0xc0, !PT ;  /* 0x0000001f066c7812 */ /* 0x002fe4000780c0ff */
[----:B------:R-:W-:Y:S02]  /*1350*/  SHF.R.U32.HI R109, RZ, 0x5, R6 ;  /* 0x00000005ff6d7819 */ /* 0x000fe40000011606 */
[----:B------:R-:W-:Y:S02]  /*1360*/  ISETP.GT.U32.AND P1, PT, R108, 0x3, PT ;  /* 0x000000036c00780c */ /* 0x000fe40003f24070 */
[----:B0-----:R-:W-:-:S05]  /*1370*/  FMNMX.FTZ R4, R5, R4, !PT ;  /* 0x0000000405047209 */ /* 0x001fca0007810000 */
[----:B------:R-:W0:Y:S02]  /*1380*/  SHFL.BFLY PT, R9, R4, 0x4, 0x1f ;  /* 0x0c801f0004097f89 */ /* 0x000e2400000e0000 */
[----:B0-----:R-:W-:Y:S02]  /*1390*/  FMNMX.FTZ R9, R4, R9, !PT ;  /* 0x0000000904097209 */ /* 0x001fe40007810000 */
[----:B------:R-:W-:-:S03]  /*13a0*/  SHF.L.U32 R4, R0, 0x9, RZ ;  /* 0x0000000900047819 */ /* 0x000fc600000006ff */
[----:B------:R-:W0:Y:S02]  /*13b0*/  SHFL.BFLY PT, R8, R9, 0x2, 0x1f ;  /* 0x0c401f0009087f89 */ /* 0x000e2400000e0000 */
[----:B0-----:R-:W-:Y:S02]  /*13c0*/  FMNMX.FTZ R11, R9, R8, !PT ;  /* 0x00000008090b7209 */ /* 0x001fe40007810000 */
[----:B------:R-:W-:-:S03]  /*13d0*/  LEA R8, R109, UR4, 0x2 ;  /* 0x000000046d087c11 */ /* 0x000fc6000f8e10ff */
[----:B------:R-:W0:Y:S02]  /*13e0*/  SHFL.BFLY PT, R10, R11, 0x1, 0x1f ;  /* 0x0c201f000b0a7f89 */ /* 0x000e2400000e0000 */
[----:B0-----:R-:W-:Y:S01]  /*13f0*/  FMNMX.FTZ R9, R11, R10, !PT ;  /* 0x0000000a0b097209 */ /* 0x001fe20007810000 */
[----:B------:R-:W-:Y:S01]  /*1400*/  IMAD R11, R0, -0x10, R153 ;  /* 0xfffffff0000b7824 */ /* 0x000fe200078e0299 */
[----:B------:R-:W-:-:S03]  /*1410*/  LEA R10, R108, UR4, 0x2 ;  /* 0x000000046c0a7c11 */ /* 0x000fc6000f8e10ff */
[----:B------:R0:W-:Y:S01]  /*1420*/  @!P0 STS [R8], R9 ;  /* 0x0000000908008388 */ /* 0x0001e20000000800 */
[----:B------:R-:W-:Y:S01]  /*1430*/  LEA R11, R11, R4, 0x5 ;  /* 0x000000040b0b7211 */ /* 0x000fe200078e28ff */
[----:B------:R-:W-:Y:S03]  /*1440*/  BAR.SYNC.DEFER_BLOCKING 0x0 ;  /* 0x0000000000007b1d */ /* 0x000fe60000010000 */
[----:B------:R-:W-:-:S04]  /*1450*/  VIMNMX R11, PT, PT, R154, R11, PT ;  /* 0x0000000b9a0b7248 */ /* 0x000fc80003fe0100 */
[----:B0-----:R-:W-:-:S04]  /*1460*/  IADD3 R9, PT, PT, -R4, R11, RZ ;  /* 0x0000000b04097210 */ /* 0x001fc80007ffe1ff */
        /* <DEDUP_REMOVED lines=27> */
.L_x_24734:
        /* <DEDUP_REMOVED lines=11> */
.L_x_24733:
[----:B------:R-:W-:Y:S05]  /*16d0*/  BSYNC.RECONVERGENT B1 ;  /* 0x0000000000017941 */ /* 0x000fea0003800200 */
.L_x_24732:
        /* <DEDUP_REMOVED lines=12> */
.L_x_24737:
        /* <DEDUP_REMOVED lines=100> */
.L_x_24736:
[----:B------:R-:W-:Y:S05]  /*1de0*/  BSYNC.RECONVERGENT B1 ;  /* 0x0000000000017941 */ /* 0x000fea0003800200 */
.L_x_24735:
        /* <DEDUP_REMOVED lines=55> */
.L_x_24739:
[----:B------:R-:W-:Y:S05]  /*2160*/  BSYNC.RECONVERGENT B1 ;  /* 0x0000000000017941 */ /* 0x000fea0003800200 */
.L_x_24738:
        /* <DEDUP_REMOVED lines=26> */
.L_x_24731:
[----:B------:R-:W-:Y:S05]  /*2310*/  BSYNC.RECONVERGENT B0 ;  /* 0x0000000000007941 */ /* 0x000fea0003800200 */
.L_x_24730:
        /* <DEDUP_REMOVED lines=41> */
.L_x_24744:
[----:B------:R-:W3:Y:S01]  /*25b0*/  LDS R11, [R10] ;  /* 0x000000000a0b7984 */ /* 0x000ee20000000800 */
[----:B------:R-:W-:-:S04]  /*25c0*/  IADD3 R12, PT, PT, R12, 0x1, RZ ;  /* 0x000000010c0c7810 */ /* 0x000fc80007ffe0ff */
[----:B------:R-:W-:Y:S01]  /*25d0*/  ISETP.NE.AND P0, PT, R12, RZ, PT ;  /* 0x000000ff0c00720c */ /* 0x000fe20003f05270 */
[----:B---3--:R-:W-:-:S05]  /*25e0*/  FMUL.FTZ R11, R11, R37 ;  /* 0x000000250b0b7220 */ /* 0x008fca0000410000 */
[----:B------:R2:W-:Y:S02]  /*25f0*/  STS [R10], R11 ;  /* 0x0000000b0a007388 */ /* 0x0005e40000000800 */
[----:B--2---:R-:W-:-:S05]  /*2600*/  IADD3 R10, PT, PT, R10, 0x200, RZ ;  /* 0x000002000a0a7810 */ /* 0x004fca0007ffe0ff */
[----:B------:R-:W-:Y:S05]  /*2610*/  @P0 BRA `(.L_x_24744) ;  /* 0xfffffffc00e40947 */ /* 0x000fea000383ffff */
.L_x_24743:
[----:B------:R-:W-:Y:S05]  /*2620*/  BSYNC.RECONVERGENT B1 ;  /* 0x0000000000017941 */ /* 0x000fea0003800200 */
.L_x_24742:
        /* <DEDUP_REMOVED lines=12> */
.L_x_24747:
[----:B------:R-:W3:Y:S01]  /*26f0*/  LDS R11, [R10+-0x400] ;  /* 0xfffc00000a0b7984 */ /* 0x000ee20000000800 */
[----:B------:R-:W-:-:S03]  /*2700*/  IADD3 R8, PT, PT, R8, 0x800, RZ ;  /* 0x0000080008087810 */ /* 0x000fc60007ffe0ff */
[----:B------:R-:W1:Y:S01]  /*2710*/  LDS R12, [R10+-0x200] ;  /* 0xfffe00000a0c7984 */ /* 0x000e620000000800 */
        /* <DEDUP_REMOVED lines=49> */
.L_x_24746:
[----:B------:R-:W-:Y:S05]  /*2a30*/  BSYNC.RECONVERGENT B1 ;  /* 0x0000000000017941 */ /* 0x000fea0003800200 */
.L_x_24745:
[----:B------:R-:W-:Y:S01]  /*2a40*/  IADD3 R11, PT, PT, R9, -R8, RZ ;  /* 0x80000008090b7210 */ /* 0x000fe20007ffe0ff */
[----:B------:R-:W-:Y:S03]  /*2a50*/  BSSY.RECONVERGENT B1, `(.L_x_24748) ;  /* 0x000001e000017945 */ /* 0x000fe60003800200 */
        /* <DEDUP_REMOVED lines=29> */
.L_x_24749:
[----:B------:R-:W-:Y:S05]  /*2c30*/  BSYNC.RECONVERGENT B1 ;  /* 0x0000000000017941 */ /* 0x000fea0003800200 */
.L_x_24748:
        /* <DEDUP_REMOVED lines=14> */
.L_x_24741:
[----:B------:R-:W-:Y:S05]  /*2d20*/  BSYNC.RECONVERGENT B0 ;  /* 0x0000000000007941 */ /* 0x000fea0003800200 */
.L_x_24740:
[----:B------:R-:W-:Y:S01]  /*2d30*/  BAR.SYNC.DEFER_BLOCKING 0x0 ;  /* 0x0000000000007b1d */ /* 0x000fe20000010000 */
[----:B------:R-:W-:Y:S02]  /*2d40*/  ISETP.NE.AND P0, PT, R6, RZ, PT ;  /* 0x000000ff0600720c */ /* 0x000fe40003f05270 */
[----:B------:R-:W-:-:S03]  /*2d50*/  LEA R136, R0, R109, 0x4 ;  /* 0x0000006d00887211 */ /* 0x000fc600078e20ff */
[----:B------:R-:W4:Y:S01]  /*2d60*/  LDCU UR8, c[0x0][0x370] ;  /* 0x00006e00ff0877ac */ /* 0x000f220008000800 */
[----:B------:R-:W-:Y:S01]  /*2d70*/  BSSY.RECONVERGENT B0, `(.L_x_24750) ;  /* 0x0000011000007945 */ /* 0x000fe20003800200 */
[----:B------:R-:W0:Y:S01]  /*2d80*/  LDCU UR17, c[0x0][0x3dc] ;  /* 0x00007b80ff1177ac */ /* 0x000e220008000800 */
[----:B------:R-:W0:Y:S05]  /*2d90*/  LDCU UR9, c[0x0][0x378] ;  /* 0x00006f00ff0977ac */ /* 0x000e2a0008000800 */
[----:B------:R-:W-:Y:S05]  /*2da0*/  @P0 BRA `(.L_x_24751) ;  /* 0x0000000000340947 */ /* 0x000fea0003800000 */
[----:B----4-:R-:W-:Y:S01]  /*2db0*/  IMAD R8, R7, UR8, R2 ;  /* 0x0000000807087c24 */ /* 0x010fe2000f8e0202 */
[----:B------:R-:W4:Y:S03]  /*2dc0*/  LDCU.128 UR12, c[0x0][0x380] ;  /* 0x00007000ff0c77ac */ /* 0x000f260008000c00 */
[----:B0-2---:R-:W-:-:S05]  /*2dd0*/  IMAD R11, R8, UR9, RZ ;  /* 0x00000009080b7c24 */ /* 0x005fca000f8e02ff */
[----:B------:R-:W-:-:S04]  /*2de0*/  IADD3 R11, P0, PT, R11, R0, RZ ;  /* 0x000000000b0b7210 */ /* 0x000fc80007f1e0ff */
[----:B------:R-:W-:Y:S02]  /*2df0*/  IADD3.X R8, PT, PT, RZ, RZ, RZ, P0, !PT ;  /* 0x000000ffff087210 */ /* 0x000fe400007fe4ff */
[C---:B------:R-:W-:Y:S02]  /*2e00*/  SHF.L.U32 R10, R11.reuse, 0x2, RZ ;  /* 0x000000020b0a7819 */ /* 0x040fe400000006ff */
[----:B------:R-:W-:Y:S02]  /*2e10*/  SHF.L.U64.HI R11, R11, 0x2, R8 ;  /* 0x000000020b0b7819 */ /* 0x000fe40000010208 */
[C---:B----4-:R-:W-:Y:S02]  /*2e20*/  IADD3 R8, P0, PT, R10.reuse, UR14, RZ ;  /* 0x0000000e0a087c10 */ /* 0x050fe4000ff1e0ff */
[----:B------:R-:W-:Y:S02]  /*2e30*/  IADD3 R10, P1, PT, R10, UR12, RZ ;  /* 0x0000000c0a0a7c10 */ /* 0x000fe4000ff3e0ff */
[----:B------:R-:W-:-:S02]  /*2e40*/  IADD3.X R9, PT, PT, R11, UR15, RZ, P0, !PT ;  /* 0x0000000f0b097c10 */ /* 0x000fc400087fe4ff */
[----:B------:R-:W-:-:S03]  /*2e50*/  IADD3.X R11, PT, PT, R11, UR13, RZ, P1, !PT ;  /* 0x0000000d0b0b7c10 */ /* 0x000fc60008ffe4ff */
[----:B------:R0:W-:Y:S04]  /*2e60*/  STG.E desc[UR6][R8.64], R5 ;  /* 0x0000000508007986 */ /* 0x0001e8000c101906 */
[----:B------:R0:W-:Y:S02]  /*2e70*/  STG.E desc[UR6][R10.64], R35 ;  /* 0x000000230a007986 */ /* 0x0001e4000c101906 */
.L_x_24751:
[----:B0---4-:R-:W-:Y:S05]  /*2e80*/  BSYNC.RECONVERGENT B0 ;  /* 0x0000000000007941 */ /* 0x011fea0003800200 */
.L_x_24750:
        /* <DEDUP_REMOVED lines=15> */
[----:B------:R-:W-:Y:S01]  /*2f80*/  MOV R126, RZ ;  /* 0x000000ff007e7202 */ /* 0x000fe20000000f00 */
[----:B0-----:R-:W-:Y:S06]  /*2f90*/  @P0 BRA `(.L_x_24753) ;  /* 0x0000001800540947 */ /* 0x001fec0003800000 */
[----:B------:R-:W0:Y:S01]  /*2fa0*/  LDCU UR4, c[0x0][0x3c8] ;  /* 0x00007900ff0477ac */ /* 0x000e220008000800 */
[----:B--2---:R-:W-:Y:S01]  /*2fb0*/  IMAD.WIDE.U32 R8, R136, 0x4, RZ ;  /* 0x0000000488087825 */ /* 0x004fe200078e00ff */
[----:B------:R-:W-:Y:S02]  /*2fc0*/  SHF.L.U32 R10, R6, 0x2, RZ ;  /* 0x00000002060a7819 */ /* 0x000fe400000006ff */
[----:B------:R-:W-:Y:S01]  /*2fd0*/  CS2R R112, SRZ ;  /* 0x0000000000707805 */ /* 0x000fe2000001ff00 */
[----:B------:R-:W2:Y:S01]  /*2fe0*/  LDCU.64 UR12, c[0x0][0x3b8] ;  /* 0x00007700ff0c77ac */ /* 0x000ea20008000a00 */
[----:B------:R-:W-:Y:S02]  /*2ff0*/  LEA R4, R109, R4, 0x5 ;  /* 0x000000046d047211 */ /* 0x000fe400078e28ff */
[----:B------:R-:W-:Y:S02]  /*3000*/  CS2R R134, SRZ ;  /* 0x0000000000867805 */ /* 0x000fe4000001ff00 */
[----:B------:R-:W-:-:S02]  /*3010*/  LOP3.LUT R127, R10, 0x1c, RZ, 0xc0, !PT ;  /* 0x0000001c0a7f7812 */ /* 0x000fc400078ec0ff */
[----:B------:R-:W-:Y:S02]  /*3020*/  CS2R R116, SRZ ;  /* 0x0000000000747805 */ /* 0x000fe4000001ff00 */
[----:B------:R-:W-:Y:S02]  /*3030*/  MOV R111, RZ ;  /* 0x000000ff006f7202 */ /* 0x000fe40000000f00 */
[----:B------:R-:W-:Y:S02]  /*3040*/  CS2R R114, SRZ ;  /* 0x0000000000727805 */ /* 0x000fe4000001ff00 */
[----:B------:R-:W-:Y:S02]  /*3050*/  IADD3 R127, PT, PT, R4, 0x1, R127 ;  /* 0x00000001047f7810 */ /* 0x000fe40007ffe07f */
[----:B------:R-:W-:Y:S02]  /*3060*/  CS2R R132, SRZ ;  /* 0x0000000000847805 */ /* 0x000fe4000001ff00 */
[----:B------:R-:W-:-:S02]  /*3070*/  CS2R R118, SRZ ;  /* 0x0000000000767805 */ /* 0x000fc4000001ff00 */
[----:B------:R-:W-:Y:S02]  /*3080*/  CS2R R122, SRZ ;  /* 0x00000000007a7805 */ /* 0x000fe4000001ff00 */
[----:B------:R-:W-:Y:S02]  /*3090*/  CS2R R120, SRZ ;  /* 0x0000000000787805 */ /* 0x000fe4000001ff00 */
[----:B------:R-:W-:Y:S02]  /*30a0*/  CS2R R130, SRZ ;  /* 0x0000000000827805 */ /* 0x000fe4000001ff00 */
[----:B------:R-:W-:Y:S01]  /*30b0*/  CS2R R124, SRZ ;  /* 0x00000000007c7805 */ /* 0x000fe2000001ff00 */
[----:B0-----:R-:W-:Y:S01]  /*30c0*/  IMAD R5, R7, UR4, RZ ;  /* 0x0000000407057c24 */ /* 0x001fe2000f8e02ff */
[----:B------:R-:W-:Y:S01]  /*30d0*/  UIADD3 UR4, UPT, UPT, UR5, 0x1a0, URZ ;  /* 0x000001a005047890 */ /* 0x000fe2000fffe0ff */
[----:B------:R-:W-:Y:S02]  /*30e0*/  CS2R R128, SRZ ;  /* 0x0000000000807805 */ /* 0x000fe4000001ff00 */
[----:B------:R-:W-:Y:S01]  /*30f0*/  MOV R126, RZ ;  /* 0x000000ff007e7202 */ /* 0x000fe20000000f00 */
[----:B------:R-:W-:Y:S01]  /*3100*/  IMAD.WIDE R8, R5, 0x4, R8 ;  /* 0x0000000405087825 */ /* 0x000fe200078e0208 */
[----:B------:R-:W-:Y:S01]  /*3110*/  IADD3 R5, PT, PT, R154, 0x1f, RZ ;  /* 0x0000001f9a057810 */ /* 0x000fe20007ffe0ff */
[----:B------:R-:W-:Y:S01]  /*3120*/  ULEA UR4, UR16, UR4, 0x18 ;  /* 0x0000000410047291 */ /* 0x000fe2000f8ec0ff */
[----:B--2---:R-:W-:Y:S01]  /*3130*/  IADD3 R110, P0, PT, R8, UR12, RZ ;  /* 0x0000000c086e7c10 */ /* 0x004fe2000ff1e0ff */
[----:B------:R-:W0:Y:S01]  /*3140*/  LDCU UR12, c[0x0][0x3e0] ;  /* 0x00007c00ff0c77ac */ /* 0x000e220008000800 */
[----:B------:R-:W-:-:S02]  /*3150*/  SHF.L.U32 R8, R6, 0x4, RZ ;  /* 0x0000000406087819 */ /* 0x000fc400000006ff */
[----:B------:R-:W-:Y:S02]  /*3160*/  SHF.R.U32.HI R5, RZ, 0x5, R5 ;  /* 0x00000005ff057819 */ /* 0x000fe40000011605 */
[----:B------:R-:W-:Y:S02]  /*3170*/  LOP3.LUT R8, R8, 0x70, RZ, 0xe2, !PT ;  /* 0x0000007008087812 */ /* 0x000fe400078ee2ff */
[----:B------:R-:W-:Y:S02]  /*3180*/  IADD3 R137, PT, PT, -R5, R136, RZ ;  /* 0x0000008805897210 */ /* 0x000fe40007ffe1ff */
[----:B------:R-:W-:Y:S02]  /*3190*/  LEA R8, R109, R8, 0x7 ;  /* 0x000000086d087211 */ /* 0x000fe400078e38ff */
[----:B------:R-:W-:Y:S02]  /*31a0*/  IADD3.X R139, PT, PT, R9, UR13, RZ, P0, !PT ;  /* 0x0000000d098b7c10 */ /* 0x000fe400087fe4ff */
[----:B------:R-:W-:-:S02]  /*31b0*/  IADD3 R136, PT, PT, R136, 0x1, RZ ;  /* 0x0000000188887810 */ /* 0x000fc40007ffe0ff */
[----:B------:R-:W-:Y:S01]  /*31c0*/  IADD3 R138, PT, PT, R8, UR4, RZ ;  /* 0x00000004088a7c10 */ /* 0x000fe2000fffe0ff */
[----:B0-----:R-:W-:Y:S01]  /*31d0*/  IMAD R4, R3, UR12, RZ ;  /* 0x0000000c03047c24 */ /* 0x001fe2000f8e02ff */
[----:B------:R-:W-:-:S04]  /*31e0*/  LOP3.LUT R3, R10, 0x7c, RZ, 0xc0, !PT ;  /* 0x0000007c0a037812 */ /* 0x000fc800078ec0ff */
[----:B------:R-:W-:-:S07]  /*31f0*/  SHF.R.S32.HI R5, RZ, 0x1f, R4 ;  /* 0x0000001fff057819 */ /* 0x000fce0000011404 */
.L_x_24754:
        /* <DEDUP_REMOVED lines=9> */
[----:B------:R-:W2:Y:S04]  /*3290*/  LDG.E.128.CONSTANT R8, desc[UR6][R100.64] ;  /* 0x0000000664087981 */ /* 0x000ea8000c1e9d00 */
[----:B-1----:R-:W4:Y:S04]  /*32a0*/  LDG.E.128.CONSTANT R12, desc[UR6][R100.64+0x200] ;  /* 0x00020006640c7981 */ /* 0x002f28000c1e9d00 */
[----:B------:R-:W4:Y:S04]  /*32b0*/  LDG.E.128.CONSTANT R16, desc[UR6][R100.64+0x400] ;  /* 0x0004000664107981 */ /* 0x000f28000c1e9d00 */
[----:B------:R-:W4:Y:S04]  /*32c0*/  LDG.E.128.CONSTANT R20, desc[UR6][R100.64+0x600] ;  /* 0x0006000664147981 */ /* 0x000f28000c1e9d00 */
[----:B------:R-:W4:Y:S04]  /*32d0*/  LDG.E.128.CONSTANT R24, desc[UR6][R100.64+0x800] ;  /* 0x0008000664187981 */ /* 0x000f28000c1e9d00 */
[----:B------:R-:W4:Y:S04]  /*32e0*/  LDG.E.128.CONSTANT R28, desc[UR6][R100.64+0xa00] ;  /* 0x000a0006641c7981 */ /* 0x000f28000c1e9d00 */
[----:B------:R-:W4:Y:S04]  /*32f0*/  LDG.E.128.CONSTANT R32, desc[UR6][R100.64+0xc00] ;  /* 0x000c000664207981 */ /* 0x000f28000c1e9d00 */
        /* <DEDUP_REMOVED lines=12> */
[----:B------:R-:W3:Y:S01]  /*33c0*/  LDG.E.128.CONSTANT R80, desc[UR6][R100.64+0x2400] ;  /* 0x0024000664507981 */ /* 0x000ee2000c1e9d00 */
[----:B------:R-:W-:-:S03]  /*33d0*/  @!P2 ISETP.GE.AND P1, PT, R103, R154, PT ;  /* 0x0000009a6700a20c */ /* 0x000fc60003f26270 */
[----:B------:R-:W3:Y:S01]  /*33e0*/  LDG.E.128.CONSTANT R84, desc[UR6][R100.64+0x2600] ;  /* 0x0026000664547981 */ /* 0x000ee2000c1e9d00 */
[C---:B------:R-:W-:Y:S02]  /*33f0*/  @!P2 IADD3 R103, PT, PT, R127.reuse, 0x1, RZ ;  /* 0x000000017f67a810 */ /* 0x040fe40007ffe0ff */
[----:B------:R-:W-:Y:S01]  /*3400*/  @!P2 IADD3 R105, PT, PT, R127, 0x2, RZ ;  /* 0x000000027f69a810 */ /* 0x000fe20007ffe0ff */
[----:B------:R-:W3:Y:S01]  /*3410*/  LDG.E.128.CONSTANT R88, desc[UR6][R100.64+0x2800] ;  /* 0x0028000664587981 */ /* 0x000ee2000c1e9d00 */
[-C--:B------:R-:W-:Y:S02]  /*3420*/  @!P2 ISETP.GE.AND P0, PT, R103, R154.reuse, PT ;  /* 0x0000009a6700a20c */ /* 0x080fe40003f06270 */
[----:B------:R-:W-:Y:S01]  /*3430*/  @!P2 ISETP.GE.AND P6, PT, R105, R154, PT ;  /* 0x0000009a6900a20c */ /* 0x000fe20003fc6270 */
[----:B------:R-:W3:Y:S01]  /*3440*/  LDG.E.128.CONSTANT R92, desc[UR6][R100.64+0x2a00] ;  /* 0x002a0006645c7981 */ /* 0x000ee2000c1e9d00 */
[----:B------:R-:W-:-:S03]  /*3450*/  @!P2 IADD3 R103, PT, PT, R127, 0x2, RZ ;  /* 0x000000027f67a810 */ /* 0x000fc60007ffe0ff */
[----:B------:R0:W3:Y:S01]  /*3460*/  LDG.E.128.CONSTANT R96, desc[UR6][R100.64+0x2c00] ;  /* 0x002c000664607981 */ /* 0x0000e2000c1e9d00 */
[CC--:B------:R-:W-:Y:S02]  /*3470*/  @!P2 ISETP.GE.AND P4, PT, R127.reuse, R154.reuse, PT ;  /* 0x0000009a7f00a20c */ /* 0x0c0fe40003f86270 */
[C---:B------:R-:W-:Y:S02]  /*3480*/  @!P2 IADD3 R107, PT, PT, R127.reuse, 0x1, RZ ;  /* 0x000000017f6ba810 */ /* 0x040fe40007ffe0ff */
[----:B------:R-:W-:Y:S02]  /*3490*/  IADD3 R141, PT, PT, R127, -0x1, RZ ;  /* 0xffffffff7f8d7810 */ /* 0x000fe40007ffe0ff */
[-C--:B------:R-:W-:Y:S02]  /*34a0*/  @!P2 ISETP.GE.AND P3, PT, R107, R154.reuse, PT ;  /* 0x0000009a6b00a20c */ /* 0x080fe40003f66270 */
[----:B------:R-:W-:Y:S02]  /*34b0*/  @!P2 ISETP.GE.AND P5, PT, R141, R154, PT ;  /* 0x0000009a8d00a20c */ /* 0x000fe40003fa6270 */
[----:B------:R-:W-:-:S02]  /*34c0*/  @!P2 IADD3 R105, PT, PT, R127, 0x1, RZ ;  /* 0x000000017f69a810 */ /* 0x000fc40007ffe0ff */
[----:B--2---:R-:W-:Y:S02]  /*34d0*/  @!P2 FSEL R10, R10, RZ, !P0 ;  /* 0x000000ff0a0aa208 */ /* 0x004fe40004000000 */
[-C--:B------:R-:W-:Y:S02]  /*34e0*/  @!P2 ISETP.GE.AND P0, PT, R127, R154.reuse, PT ;  /* 0x0000009a7f00a20c */ /* 0x080fe40003f06270 */
[----:B----4-:R-:W-:Y:S02]  /*34f0*/  @!P2 FSEL R15, R15, RZ, !P6 ;  /* 0x000000ff0f0fa208 */ /* 0x010fe40007000000 */
[----:B------:R-:W-:Y:S02]  /*3500*/  @!P2 ISETP.GE.AND P6, PT, R127, R154, PT ;  /* 0x0000009a7f00a20c */ /* 0x000fe40003fc6270 */
[----:B------:R-:W-:Y:S02]  /*3510*/  @!P2 FSEL R11, R11, RZ, !P1 ;  /* 0x000000ff0b0ba208 */ /* 0x000fe40004800000 */
[----:B------:R-:W-:-:S02]  /*3520*/  @!P2 FSEL R13, R13, RZ, !P0 ;  /* 0x000000ff0d0da208 */ /* 0x000fc40004000000 */
[----:B------:R-:W-:Y:S02]  /*3530*/  @!P2 FSEL R17, R17, RZ, !P6 ;  /* 0x000000ff1111a208 */ /* 0x000fe40007000000 */
[CC--:B------:R-:W-:Y:S02]  /*3540*/  @!P2 ISETP.GE.AND P1, PT, R103.reuse, R154.reuse, PT ;  /* 0x0000009a6700a20c */ /* 0x0c0fe40003f26270 */
[CC--:B------:R-:W-:Y:S02]  /*3550*/  @!P2 ISETP.GE.AND P0, PT, R103.reuse, R154.reuse, PT ;  /* 0x0000009a6700a20c */ /* 0x0c0fe40003f06270 */
[-C--:B------:R-:W-:Y:S02]  /*3560*/  @!P2 ISETP.GE.AND P6, PT, R103, R154.reuse, PT ;  /* 0x0000009a6700a20c */ /* 0x080fe40003fc6270 */
[----:B------:R-:W0:Y:S01]  /*3570*/  LDG.E.128.CONSTANT R100, desc[UR6][R100.64+0x2e00] ;  /* 0x002e000664647981 */ /* 0x000e22000c1e9d00 */
[----:B------:R-:W-:Y:S02]  /*3580*/  @!P2 FSEL R9, R9, RZ, !P4 ;  /* 0x000000ff0909a208 */ /* 0x000fe40006000000 */
[----:B------:R-:W-:-:S02]  /*3590*/  @!P2 ISETP.GE.AND P4, PT, R141, R154, PT ;  /* 0x0000009a8d00a20c */ /* 0x000fc40003f86270 */
[----:B------:R-:W-:Y:S02]  /*35a0*/  @!P2 FSEL R8, R8, RZ, !P5 ;  /* 0x000000ff0808a208 */ /* 0x000fe40006800000 */
[----:B------:R-:W-:Y:S02]  /*35b0*/  @!P2 FSEL R12, R12, RZ, !P4 ;  /* 0x000000ff0c0ca208 */ /* 0x000fe40006000000 */
[----:B------:R-:W-:Y:S02]  /*35c0*/  @!P2 FSEL R14, R14, RZ, !P3 ;  /* 0x000000ff0e0ea208 */ /* 0x000fe40005800000 */
[CC--:B------:R-:W-:Y:S02]  /*35d0*/  @!P2 ISETP.GE.AND P5, PT, R105.reuse, R154.reuse, PT ;  /* 0x0000009a6900a20c */ /* 0x0c0fe40003fa6270 */
[-C--:B------:R-:W-:Y:S02]  /*35e0*/  @!P2 ISETP.GE.AND P4, PT, R105, R154.reuse, PT ;  /* 0x0000009a6900a20c */ /* 0x080fe40003f86270 */
[----:B------:R-:W-:-:S02]  /*35f0*/  @!P2 ISETP.GE.AND P3, PT, R141, R154, PT ;  /* 0x0000009a8d00a20c */ /* 0x000fc40003f66270 */
[----:B------:R-:W-:Y:S02]  /*3600*/  @!P2 FSEL R18, R18, RZ, !P5 ;  /* 0x000000ff1212a208 */ /* 0x000fe40006800000 */
[----:B------:R-:W-:Y:S02]  /*3610*/  @!P2 FSEL R16, R16, RZ, !P3 ;  /* 0x000000ff1010a208 */ /* 0x000fe40005800000 */
[----:B------:R-:W-:Y:S02]  /*3620*/  @!P2 FSEL R19, R19, RZ, !P1 ;  /* 0x000000ff1313a208 */ /* 0x000fe40004800000 */
[----:B------:R-:W-:Y:S02]  /*3630*/  @!P2 FSEL R22, R22, RZ, !P4 ;  /* 0x000000ff1616a208 */ /* 0x000fe40006000000 */
[----:B------:R-:W-:Y:S02]  /*3640*/  @!P2 FSEL R23, R23, RZ, !P0 ;  /* 0x000000ff1717a208 */ /* 0x000fe40004000000 */
[----:B------:R-:W-:-:S02]  /*3650*/  @!P2 ISETP.GE.AND P3, PT, R105, R154, PT ;  /* 0x0000009a6900a20c */ /* 0x000fc40003f66270 */
[-C--:B------:R-:W-:Y:S02]  /*3660*/  @!P2 ISETP.GE.AND P5, PT, R141, R154.reuse, PT ;  /* 0x0000009a8d00a20c */ /* 0x080fe40003fa6270 */
[-C--:B------:R-:W-:Y:S02]  /*3670*/  @!P2 ISETP.GE.AND P1, PT, R127, R154.reuse, PT ;  /* 0x0000009a7f00a20c */ /* 0x080fe40003f26270 */
[-C--:B------:R-:W-:Y:S02]  /*3680*/  @!P2 ISETP.GE.AND P4, PT, R141, R154.reuse, PT ;  /* 0x0000009a8d00a20c */ /* 0x080fe40003f86270 */
[C---:B------:R-:W-:Y:S02]  /*3690*/  @!P2 ISETP.GE.AND P0, PT, R127.reuse, R154, PT ;  /* 0x0000009a7f00a20c */ /* 0x040fe40003f06270 */
[----:B------:R-:W-:Y:S02]  /*36a0*/  @!P2 IADD3 R105, PT, PT, R127, 0x2, RZ ;  /* 0x000000027f69a810 */ /* 0x000fe40007ffe0ff */
[----:B------:R-:W-:-:S02]  /*36b0*/  @!P2 FSEL R20, R20, RZ, !P5 ;  /* 0x000000ff1414a208 */ /* 0x000fc40006800000 */
        /* <DEDUP_REMOVED lines=9> */
[-C--:B------:R-:W-:Y:S02]  /*3750*/  @!P2 ISETP.GE.AND P3, PT, R141, R154.reuse, PT ;  /* 0x0000009a8d00a20c */ /* 0x080fe40003f66270 */
[----:B------:R-:W-:Y:S02]  /*3760*/  @!P2 ISETP.GE.AND P6, PT, R127, R154, PT ;  /* 0x0000009a7f00a20c */ /* 0x000fe40003fc6270 */
        /* <DEDUP_REMOVED lines=14> */
[----:B---3--:R-:W-:Y:S02]  /*3850*/  @!P2 FSEL R36, R36, RZ, !P4 ;  /* 0x000000ff2424a208 */ /* 0x008fe40006000000 */
        /* <DEDUP_REMOVED lines=79> */
[-C--:B------:R-:W-:Y:S01]  /*3d50*/  @!P2 ISETP.GE.AND P3, PT, R141, R154.reuse, PT ;  /* 0x0000009a8d00a20c */ /* 0x080fe20003f66270 */
[----:B------:R-:W1:Y:S01]  /*3d60*/  LDS.128 R104, [R138] ;  /* 0x000000008a687984 */ /* 0x000e620000000c00 */
[----:B------:R-:W-:Y:S02]  /*3d70*/  @!P2 ISETP.GE.AND P6, PT, R127, R154, PT ;  /* 0x0000009a7f00a20c */ /* 0x000fe40003fc6270 */
[----:B------:R-:W-:-:S02]  /*3d80*/  @!P2 FSEL R76, R76, RZ, !P3 ;  /* 0x000000ff4c4ca208 */ /* 0x000fc40005800000 */
[----:B------:R-:W-:Y:S02]  /*3d90*/  @!P2 FSEL R77, R77, RZ, !P6 ;  /* 0x000000ff4d4da208 */ /* 0x000fe40007000000 */
[-C--:B------:R-:W-:Y:S02]  /*3da0*/  @!P2 ISETP.GE.AND P3, PT, R141, R154.reuse, PT ;  /* 0x0000009a8d00a20c */ /* 0x080fe40003f66270 */
[----:B------:R-:W-:Y:S02]  /*3db0*/  @!P2 ISETP.GE.AND P6, PT, R127, R154, PT ;  /* 0x0000009a7f00a20c */ /* 0x000fe40003fc6270 */
[----:B------:R-:W-:Y:S02]  /*3dc0*/  @!P2 FSEL R78, R78, RZ, !P5 ;  /* 0x000000ff4e4ea208 */ /* 0x000fe40006800000 */
[----:B------:R-:W-:Y:S02]  /*3dd0*/  @!P2 FSEL R79, R79, RZ, !P1 ;  /* 0x000000ff4f4fa208 */ /* 0x000fe40004800000 */
[----:B------:R-:W-:-:S02]  /*3de0*/  @!P2 FSEL R80, R80, RZ, !P3 ;  /* 0x000000ff5050a208 */ /* 0x000fc40005800000 */
[----:B------:R-:W-:Y:S02]  /*3df0*/  @!P2 FSEL R81, R81, RZ, !P6 ;  /* 0x000000ff5151a208 */ /* 0x000fe40007000000 */
[----:B------:R-:W-:Y:S02]  /*3e00*/  @!P2 FSEL R82, R82, RZ, !P4 ;  /* 0x000000ff5252a208 */ /* 0x000fe40006000000 */
[----:B------:R-:W-:Y:S02]  /*3e10*/  @!P2 FSEL R83, R83, RZ, !P0 ;  /* 0x000000ff5353a208 */ /* 0x000fe40004000000 */
[CC--:B------:R-:W-:Y:S02]  /*3e20*/  @!P2 ISETP.GE.AND P5, PT, R141.reuse, R154.reuse, PT ;  /* 0x0000009a8d00a20c */ /* 0x0c0fe40003fa6270 */
[CC--:B------:R-:W-:Y:S02]  /*3e30*/  @!P2 ISETP.GE.AND P1, PT, R141.reuse, R154.reuse, PT ;  /* 0x0000009a8d00a20c */ /* 0x0c0fe40003f26270 */
[----:B------:R-:W-:-:S02]  /*3e40*/  @!P2 ISETP.GE.AND P3, PT, R141, R154, PT ;  /* 0x0000009a8d00a20c */ /* 0x000fc40003f66270 */
[CC--:B------:R-:W-:Y:S02]  /*3e50*/  @!P2 ISETP.GE.AND P6, PT, R141.reuse, R154.reuse, PT ;  /* 0x0000009a8d00a20c */ /* 0x0c0fe40003fc6270 */
[-C--:B------:R-:W-:Y:S02]  /*3e60*/  @!P2 ISETP.GE.AND P4, PT, R141, R154.reuse, PT ;  /* 0x0000009a8d00a20c */ /* 0x080fe40003f86270 */
[CC--:B------:R-:W-:Y:S02]  /*3e70*/  @!P2 ISETP.GE.AND P0, PT, R127.reuse, R154.reuse, PT ;  /* 0x0000009a7f00a20c */ /* 0x0c0fe40003f06270 */
[----:B------:R-:W-:Y:S02]  /*3e80*/  @!P2 IADD3 R141, PT, PT, R127, 0x2, RZ ;  /* 0x000000027f8da810 */ /* 0x000fe40007ffe0ff */
[----:B------:R-:W-:Y:S02]  /*3e90*/  @!P2 FSEL R85, R85, RZ, !P0 ;  /* 0x000000ff5555a208 */ /* 0x000fe40004000000 */
[----:B------:R-:W-:-:S02]  /*3ea0*/  @!P2 ISETP.GE.AND P0, PT, R141, R154, PT ;  /* 0x0000009a8d00a20c */ /* 0x000fc40003f06270 */
[----:B------:R-:W-:Y:S02]  /*3eb0*/  @!P2 IADD3 R143, PT, PT, R127, 0x1, RZ ;  /* 0x000000017f8fa810 */ /* 0x000fe40007ffe0ff */
[----:B------:R-:W-:Y:S02]  /*3ec0*/  @!P2 FSEL R87, R87, RZ, !P0 ;  /* 0x000000ff5757a208 */ /* 0x000fe40004000000 */
[-C--:B------:R-:W-:Y:S02]  /*3ed0*/  @!P2 ISETP.GE.AND P0, PT, R127, R154.reuse, PT ;  /* 0x0000009a7f00a20c */ /* 0x080fe40003f06270 */
[----:B------:R-:W-:Y:S02]  /*3ee0*/  @!P2 FSEL R88, R88, RZ, !P1 ;  /* 0x000000ff5858a208 */ /* 0x000fe40004800000 */
[----:B------:R-:W-:Y:S02]  /*3ef0*/  @!P2 ISETP.GE.AND P1, PT, R143, R154, PT ;  /* 0x0000009a8f00a20c */ /* 0x000fe40003f26270 */
[----:B------:R-:W-:-:S02]  /*3f00*/  @!P2 FSEL R89, R89, RZ, !P0 ;  /* 0x000000ff5959a208 */ /* 0x000fc40004000000 */
[-C--:B------:R-:W-:Y:S02]  /*3f10*/  @!P2 ISETP.GE.AND P0, PT, R141, R154.reuse, PT ;  /* 0x0000009a8d00a20c */ /* 0x080fe40003f06270 */
[----:B------:R-:W-:Y:S02]  /*3f20*/  @!P2 FSEL R90, R90, RZ, !P1 ;  /* 0x000000ff5a5aa208 */ /* 0x000fe40004800000 */
[-C--:B------:R-:W-:Y:S02]  /*3f30*/  @!P2 ISETP.GE.AND P1, PT, R143, R154.reuse, PT ;  /* 0x0000009a8f00a20c */ /* 0x080fe40003f26270 */
[----:B------:R-:W-:Y:S02]  /*3f40*/  @!P2 FSEL R91, R91, RZ, !P0 ;  /* 0x000000ff5b5ba208 */ /* 0x000fe40004000000 */
[----:B------:R-:W-:Y:S02]  /*3f50*/  @!P2 ISETP.GE.AND P0, PT, R127, R154, PT ;  /* 0x0000009a7f00a20c */ /* 0x000fe40003f06270 */
[----:B------:R-:W-:-:S02]  /*3f60*/  @!P2 FSEL R94, R94, RZ, !P1 ;  /* 0x000000ff5e5ea208 */ /* 0x000fc40004800000 */
[----:B0-----:R-:W-:Y:S02]  /*3f70*/  @!P2 FSEL R100, R100, RZ, !P4 ;  /* 0x000000ff6464a208 */ /* 0x001fe40006000000 */
[CC--:B------:R-:W-:Y:S02]  /*3f80*/  @!P2 ISETP.GE.AND P1, PT, R127.reuse, R154.reuse, PT ;  /* 0x0000009a7f00a20c */ /* 0x0c0fe40003f26270 */
[----:B------:R-:W-:Y:S02]  /*3f90*/  @!P2 ISETP.GE.AND P4, PT, R127, R154, PT ;  /* 0x0000009a7f00a20c */ /* 0x000fe40003f86270 */
[----:B------:R-:W-:Y:S02]  /*3fa0*/  @!P2 FSEL R92, R92, RZ, !P3 ;  /* 0x000000ff5c5ca208 */ /* 0x000fe40005800000 */
[----:B------:R-:W-:Y:S02]  /*3fb0*/  @!P2 FSEL R93, R93, RZ, !P0 ;  /* 0x000000ff5d5da208 */ /* 0x000fe40004000000 */
[----:B------:R-:W-:-:S02]  /*3fc0*/  @!P2 FSEL R96, R96, RZ, !P6 ;  /* 0x000000ff6060a208 */ /* 0x000fc40007000000 */
[-C--:B------:R-:W-:Y:S02]  /*3fd0*/  @!P2 ISETP.GE.AND P3, PT, R141, R154.reuse, PT ;  /* 0x0000009a8d00a20c */ /* 0x080fe40003f66270 */
[-C--:B------:R-:W-:Y:S02]  /*3fe0*/  @!P2 ISETP.GE.AND P0, PT, R143, R154.reuse, PT ;  /* 0x0000009a8f00a20c */ /* 0x080fe40003f06270 */
[----:B------:R-:W-:Y:S02]  /*3ff0*/  @!P2 ISETP.GE.AND P6, PT, R141, R154, PT ;  /* 0x0000009a8d00a20c */ /* 0x000fe40003fc6270 */
[----:B------:R-:W-:Y:S02]  /*4000*/  @!P2 FSEL R84, R84, RZ, !P5 ;  /* 0x000000ff5454a208 */ /* 0x000fe40006800000 */
[----:B------:R-:W-:Y:S02]  /*4010*/  @!P2 FSEL R97, R97, RZ, !P1 ;  /* 0x000000ff6161a208 */ /* 0x000fe40004800000 */
[----:B------:R-:W-:-:S02]  /*4020*/  @!P2 IADD3 R141, PT, PT, R127, 0x1, RZ ;  /* 0x000000017f8da810 */ /* 0x000fc40007ffe0ff */
[----:B------:R-:W-:Y:S02]  /*4030*/  @!P2 FSEL R101, R101, RZ, !P4 ;  /* 0x000000ff6565a208 */ /* 0x000fe40006000000 */
[-C--:B------:R-:W-:Y:S02]  /*4040*/  @!P2 ISETP.GE.AND P5, PT, R143, R154.reuse, PT ;  /* 0x0000009a8f00a20c */ /* 0x080fe40003fa6270 */
[----:B------:R-:W-:Y:S02]  /*4050*/  IADD3 R140, PT, PT, R136, 0x3, RZ ;  /* 0x00000003888c7810 */ /* 0x000fe40007ffe0ff */
[----:B------:R-:W-:Y:S01]  /*4060*/  @!P2 FSEL R98, R98, RZ, !P0 ;  /* 0x000000ff6262a208 */ /* 0x000fe20004000000 */
[----:B-1----:R-:W-:Y:S01]  /*4070*/  FMUL.FTZ R9, R105, R9 ;  /* 0x0000000969097220 */ /* 0x002fe20000410000 */
[----:B------:R-:W-:Y:S01]  /*4080*/  @!P2 IADD3 R143, PT, PT, R127, 0x2, RZ ;  /* 0x000000027f8fa810 */ /* 0x000fe20007ffe0ff */
[----:B------:R-:W-:Y:S01]  /*4090*/  FMUL.FTZ R13, R105, R13 ;  /* 0x0000000d690d7220 */ /* 0x000fe20000410000 */
[----:B------:R-:W-:Y:S01]  /*40a0*/  @!P2 ISETP.GE.AND P0, PT, R141, R154, PT ;  /* 0x0000009a8d00a20c */ /* 0x000fe20003f06270 */
[C---:B------:R-:W-:Y:S01]  /*40b0*/  FMUL.FTZ R17, R105.reuse, R17 ;  /* 0x0000001169117220 */ /* 0x040fe20000410000 */
        /* <DEDUP_REMOVED lines=22> */
[----:B------:R-:W-:Y:S01]  /*4220*/  ISETP.GE.U32.AND P5, PT, R140, R153, PT ;  /* 0x000000998c00720c */ /* 0x000fe20003fa6070 */
[C---:B------:R-:W-:Y:S01]  /*4230*/  FFMA.FTZ R9, R104.reuse, R8, R9 ;  /* 0x0000000868097223 */ /* 0x040fe20000010009 */
[----:B------:R-:W-:Y:S01]  /*4240*/  @!P2 ISETP.GE.AND P1, PT, R143, R154, PT ;  /* 0x0000009a8f00a20c */ /* 0x000fe20003f26270 */
[----:B------:R-:W-:Y:S01]  /*4250*/  FFMA.FTZ R13, R104, R12, R13 ;  /* 0x0000000c680d7223 */ /* 0x000fe2000001000d */
        /* <DEDUP_REMOVED lines=105> */
.L_x_24753:
[----:B------:R-:W-:Y:S05]  /*48f0*/  BSYNC.RECONVERGENT B0 ;  /* 0x0000000000007941 */ /* 0x000fea0003800200 */
.L_x_24752:
[C---:B------:R-:W-:Y:S01]  /*4900*/  LOP3.LUT R3, R6.reuse, 0x7, RZ, 0xc0, !PT ;  /* 0x0000000706037812 */ /* 0x040fe200078ec0ff */
[----:B------:R-:W0:Y:S01]  /*4910*/  SHFL.BFLY PT, R4, R113, 0x4, 0x1f ;  /* 0x0c801f0071047f89 */ /* 0x000e2200000e0000 */
[C---:B--2---:R-:W-:Y:S01]  /*4920*/  LOP3.LUT R10, R6.reuse, 0x3c0, RZ, 0xc0, !PT ;  /* 0x000003c0060a7812 */ /* 0x044fe200078ec0ff */
[----:B------:R-:W2:Y:S01]  /*4930*/  S2UR UR5, SR_CgaCtaId ;  /* 0x00000000000579c3 */ /* 0x000ea20000008800 */
[----:B------:R-:W-:Y:S01]  /*4940*/  ISETP.NE.AND P2, PT, R3, RZ, PT ;  /* 0x000000ff0300720c */ /* 0x000fe20003f45270 */
[----:B------:R-:W4:Y:S01]  /*4950*/  SHFL.BFLY PT, R8, R111, 0x4, 0x1f ;  /* 0x0c801f006f087f89 */ /* 0x000f2200000e0000 */
[----:B------:R-:W-:Y:S01]  /*4960*/  LOP3.LUT R12, R6, 0x3e0, RZ, 0xc0, !PT ;  /* 0x000003e0060c7812 */ /* 0x000fe200078ec0ff */
[----:B------:R-:W-:Y:S01]  /*4970*/  UMOV UR4, 0x400 ;  /* 0x0000040000047882 */ /* 0x000fe20000000000 */
[----:B------:R-:W-:Y:S01]  /*4980*/  ISETP.NE.OR P5, PT, R10, 0x40, P2 ;  /* 0x000000400a00780c */ /* 0x000fe200017a5670 */
[----:B------:R-:W1:Y:S01]  /*4990*/  SHFL.BFLY PT, R3, R112, 0x4, 0x1f ;  /* 0x0c801f0070037f89 */ /* 0x000e6200000e0000 */
[----:B------:R-:W-:Y:S01]  /*49a0*/  ISETP.NE.OR P4, PT, R12, 0x20, P2 ;  /* 0x000000200c00780c */ /* 0x000fe20001785670 */
[----:B------:R-:W-:Y:S01]  /*49b0*/  UIADD3 UR4, UPT, UPT, UR4, 0x1a0, URZ ;  /* 0x000001a004047890 */ /* 0x000fe2000fffe0ff */
[----:B------:R-:W-:Y:S01]  /*49c0*/  SHF.R.U32.HI R108, RZ, 0x3, R108 ;  /* 0x00000003ff6c7819 */ /* 0x000fe2000001166c */
[----:B------:R-:W3:Y:S01]  /*49d0*/  SHFL.BFLY PT, R5, R134, 0x4, 0x1f ;  /* 0x0c801f0086057f89 */ /* 0x000ee200000e0000 */
[----:B------:R-:W-:Y:S01]  /*49e0*/  BSSY.RECONVERGENT B0, `(.L_x_24755) ;  /* 0x00000ad000007945 */ /* 0x000fe20003800200 */
[----:B------:R-:W-:-:S02]  /*49f0*/  LOP3.LUT P0, RZ, R6, 0x3c7, RZ, 0xc0, !PT ;  /* 0x000003c706ff7812 */ /* 0x000fc4000780c0ff */
[----:B------:R-:W3:Y:S01]  /*4a00*/  SHFL.BFLY PT, R9, R116, 0x4, 0x1f ;  /* 0x0c801f0074097f89 */ /* 0x000ee200000e0000 */
[----:B------:R-:W-:Y:S01]  /*4a10*/  IMAD R109, R109, 0x60, R108 ;  /* 0x000000606d6d7824 */ /* 0x000fe200078e026c */
[C---:B------:R-:W-:Y:S02]  /*4a20*/  LOP3.LUT P1, RZ, R6.reuse, 0x3e7, RZ, 0xc0, !PT ;  /* 0x000003e706ff7812 */ /* 0x040fe4000782c0ff */
[----:B------:R-:W3:Y:S01]  /*4a30*/  SHFL.BFLY PT, R11, R114, 0x4, 0x1f ;  /* 0x0c801f00720b7f89 */ /* 0x000ee200000e0000 */
[----:B------:R-:W-:Y:S01]  /*4a40*/  ISETP.GT.U32.AND P3, PT, R6, 0x1f, PT ;  /* 0x0000001f0600780c */ /* 0x000fe20003f64070 */
[----:B0-----:R-:W-:Y:S02]  /*4a50*/  FADD.FTZ R4, R4, R113 ;  /* 0x0000007104047221 */ /* 0x001fe40000010000 */
[----:B------:R-:W0:Y:S01]  /*4a60*/  SHFL.BFLY PT, R10, R115, 0x4, 0x1f ;  /* 0x0c801f00730a7f89 */ /* 0x000e2200000e0000 */
[----:B--2---:R-:W-:Y:S01]  /*4a70*/  ULEA UR4, UR5, UR4, 0x18 ;  /* 0x0000000405047291 */ /* 0x004fe2000f8ec0ff */
[----:B----4-:R-:W-:-:S02]  /*4a80*/  FADD.FTZ R8, R8, R111 ;  /* 0x0000006f08087221 */ /* 0x010fc40000010000 */
[----:B------:R-:W2:Y:S01]  /*4a90*/  SHFL.BFLY PT, R12, R133, 0x4, 0x1f ;  /* 0x0c801f00850c7f89 */ /* 0x000ea200000e0000 */
[----:B-1----:R-:W-:-:S03]  /*4aa0*/  FADD.FTZ R112, R3, R112 ;  /* 0x0000007003707221 */ /* 0x002fc60000010000 */
[----:B------:R-:W1:Y:S01]  /*4ab0*/  SHFL.BFLY PT, R14, R119, 0x4, 0x1f ;  /* 0x0c801f00770e7f89 */ /* 0x000e6200000e0000 */
[----:B---3--:R-:W-:-:S03]  /*4ac0*/  FADD.FTZ R134, R5, R134 ;  /* 0x0000008605867221 */ /* 0x008fc60000010000 */
        /* <DEDUP_REMOVED lines=32> */
[----:B------:R-:W-:Y:S01]  /*4cd0*/  FADD.FTZ R130, R23, R130 ;  /* 0x0000008217827221 */ /* 0x000fe20000010000 */
        /* <DEDUP_REMOVED lines=45> */
[----:B-1----:R-:W-:Y:S01]  /*4fb0*/  FADD.FTZ R124, R124, R41 ;  /* 0x000000297c7c7221 */ /* 0x002fe20000010000 */
[----:B---3--:R-:W-:Y:S02]  /*4fc0*/  FADD.FTZ R130, R130, R5 ;  /* 0x0000000582827221 */ /* 0x008fe40000010000 */
[----:B------:R-:W1:Y:S01]  /*4fd0*/  SHFL.BFLY PT, R9, R8, 0x1, 0x1f ;  /* 0x0c201f0008097f89 */ /* 0x000e6200000e0000 */
        /* <DEDUP_REMOVED lines=10> */
[----:B------:R-:W-:-:S03]  /*5080*/  LEA R4, R109, UR4, 0x2 ;  /* 0x000000046d047c11 */ /* 0x000fc6000f8e10ff */
        /* <DEDUP_REMOVED lines=11> */
[----:B--2---:R-:W-:-:S03]  /*5140*/  FADD.FTZ R21, R12, R21 ;  /* 0x000000150c157221 */ /* 0x004fc60000010000 */
[----:B------:R-:W2:Y:S01]  /*5150*/  SHFL.BFLY PT, R33, R120, 0x1, 0x1f ;  /* 0x0c201f0078217f89 */ /* 0x000ea200000e0000 */
[----:B------:R-:W-:-:S03]  /*5160*/  FADD.FTZ R19, R10, R3 ;  /* 0x000000030a137221 */ /* 0x000fc60000010000 */
        /* <DEDUP_REMOVED lines=19> */
[----:B----4-:R-:W-:Y:S01]  /*52a0*/  FADD.FTZ R41, R24, R41 ;  /* 0x0000002918297221 */ /* 0x010fe20000010000 */
[----:B------:R-:W-:Y:S01]  /*52b0*/  BAR.SYNC.DEFER_BLOCKING 0x0 ;  /* 0x0000000000007b1d */ /* 0x000fe20000010000 */
[----:B------:R-:W-:Y:S01]  /*52c0*/  FADD.FTZ R43, R124, R43 ;  /* 0x0000002b7c2b7221 */ /* 0x000fe20000010000 */
[----:B0-----:R-:W-:Y:S01]  /*52d0*/  FADD.FTZ R45, R130, R45 ;  /* 0x0000002d822d7221 */ /* 0x001fe20000010000 */
[----:B--2---:R-:W-:Y:S01]  /*52e0*/  FADD.FTZ R47, R26, R47 ;  /* 0x0000002f1a2f7221 */ /* 0x004fe20000010000 */
[----:B------:R-:W-:Y:S01]  /*52f0*/  FADD.FTZ R49, R128, R49 ;  /* 0x0000003180317221 */ /* 0x000fe20000010000 */
[----:B-1----:R-:W-:Y:S01]  /*5300*/  FADD.FTZ R51, R126, R51 ;  /* 0x000000337e337221 */ /* 0x002fe20000010000 */
        /* <DEDUP_REMOVED lines=26> */
.L_x_24756:
[----:B------:R-:W-:Y:S05]  /*54b0*/  BSYNC.RECONVERGENT B0 ;  /* 0x0000000000007941 */ /* 0x000fea0003800200 */
.L_x_24755:
        /* <DEDUP_REMOVED lines=51> */
.L_x_24758:
[----:B------:R-:W-:Y:S05]  /*57f0*/  BSYNC.RECONVERGENT B0 ;  /* 0x0000000000007941 */ /* 0x000fea0003800200 */
.L_x_24757:
        /* <DEDUP_REMOVED lines=27> */
.L_x_24760:
[----:B------:R-:W-:Y:S05]  /*59b0*/  BSYNC.RECONVERGENT B0 ;  /* 0x0000000000007941 */ /* 0x000fea0003800200 */
.L_x_24759:
        /* <DEDUP_REMOVED lines=51> */
.L_x_24762:
[----:B------:R-:W-:Y:S05]  /*5cf0*/  BSYNC.RECONVERGENT B0 ;  /* 0x0000000000007941 */ /* 0x000fea0003800200 */
.L_x_24761:
        /* <DEDUP_REMOVED lines=38> */
.L_x_24763:
        /* <DEDUP_REMOVED lines=10> */
.L_x_27700:


//--------------------- .text._ZN4vllm25paged_attention_v2_kernelIffLi80ELi32ELi128ELNS_18Fp8KVCacheDataTypeE0ELb0ELi512EEEvPfS2_PT_PKS3_PKT0_S9_ifPKiSB_iPKfiiiSD_SD_iiiii --------------------------
	.section	.text._ZN4vllm25paged_attention_v2_kernelIffLi80ELi32ELi128ELNS_18Fp8KVCacheDataTypeE0ELb0ELi512EEEvPfS2_PT_PKS3_PKT0_S9_ifPKiSB_iPKfiiiSD_SD_iiiii,"ax",@progbits
	.align	128
        .global         _ZN4vllm25paged_attention_v2_kernelIffLi80ELi32ELi128ELNS_18Fp8KVCacheDataTypeE0ELb0ELi512EEEvPfS2_PT_PKS3_PKT0_S9_ifPKiSB_iPKfiiiSD_SD_iiiii
        .type           _ZN4vllm25paged_attention_v2_kernelIffLi80ELi32ELi128ELNS_18Fp8KVCacheDataTypeE0ELb0ELi512EEEvPfS2_PT_PKS3_PKT0_S9_ifPKiSB_iPKfiiiSD_SD_iiiii,@function
        .size           _ZN4vllm25paged_attention_v2_kernelIffLi80ELi32ELi128ELNS_18Fp8KVCacheDataTypeE0ELb0ELi512EEEvPfS2_PT_PKS3_PKT0_S9_ifPKiSB_iPKfiiiSD_SD_iiiii,(.L_x_27701 - _ZN4vllm25paged_attention_v2_kernelIffLi80ELi32ELi128ELNS_18Fp8KVCacheDataTypeE0ELb0ELi512EEEvPfS2_PT_PKS3_PKT0_S9_ifPKiSB_iPKfiiiSD_SD_iiiii)
        .other          _ZN4vllm25paged_attention_v2_kernelIffLi80ELi32ELi128ELNS_18Fp8KVCacheDataTypeE0ELb0ELi512EEEvPfS2_PT_PKS3_PKT0_S9_ifPKiSB_iPKfiiiSD_SD_iiiii,@"STO_CUDA_ENTRY STV_DEFAULT"
_ZN4vllm25paged_attention_v2_kernelIffLi80ELi32ELi128ELNS_18Fp8KVCacheDataTypeE0ELb0ELi512EEEvPfS2_PT_PKS3_PKT0_S9_ifPKiSB_iPKfiiiSD_SD_iiiii:
.text._ZN4vllm25paged_attention_v2_kernelIffLi80ELi32ELi128ELNS_18Fp8KVCacheDataTypeE0ELb0ELi512EEEvPfS2_PT_PKS3_PKT0_S9_ifPKiSB_iPKfiiiSD_SD_iiiii:
        /* <DEDUP_REMOVED lines=14> */
[----:B------:R-:W-:Y:S01]  /*00e0*/  LEA R114, R0, 0x10, 0x4 ;  /* 0x0000001000727811 */ /* 0x000fe200078e20ff */
[----:B------:R-:W4:Y:S01]  /*00f0*/  LDCU UR11, c[0x0][0x3dc] ;  /* 0x00007b80ff0b77ac */ /* 0x000f220008000800 */
[----:B------:R-:W-:Y:S01]  /*0100*/  MOV R113, RZ ;  /* 0x000000ff00717202 */ /* 0x000fe20000000f00 */
[----:B------:R-:W0:Y:S01]  /*0110*/  LDCU UR14, c[0x0][0x3b4] ;  /* 0x00007680ff0e77ac */ /* 0x000e220008000800 */
[----:B------:R-:W-:Y:S01]  /*0120*/  MOV R110, 0xff7fffff ;  /* 0xff7fffff006e7802 */ /* 0x000fe20000000f00 */
        /* <DEDUP_REMOVED lines=32> */
[----:B------:R-:W-:Y:S01]  /*0330*/  LOP3.LUT R3, R5, R16, RZ, 0x3c, !PT ;  /* 0x0000001005037212 */ /* 0x000fe200078e3cff */
[----:B------:R-:W0:Y:S01]  /*0340*/  LDC.64 R14, c[0x0][0x3d0] ;  /* 0x0000f400ff0e7b82 */ /* 0x000e220000000a00 */
[----:B------:R-:W-:Y:S02]  /*0350*/  ISETP.NE.AND P2, PT, R16, RZ, PT ;  /* 0x000000ff1000720c */ /* 0x000fe40003f45270 */
[----:B------:R-:W-:-:S07]  /*0360*/  ISETP.GE.AND P3, PT, R3, RZ, PT ;  /* 0x000000ff0300720c */ /* 0x000fce0003f66270 */
[----:B------:R-:W-:-:S04]  /*0370*/  @P0 IADD3 R13, PT, PT, R13, 0x1, RZ ;  /* 0x000000010d0d0810 */ /* 0x000fc80007ffe0ff */
[----:B------:R-:W-:-:S04]  /*0380*/  MOV R17, R13 ;  /* 0x0000000d00117202 */ /* 0x000fc80000000f00 */
[----:B------:R-:W-:Y:S02]  /*0390*/  @!P3 IADD3 R17, PT, PT, -R17, RZ, RZ ;  /* 0x000000ff1111b210 */ /* 0x000fe40007ffe1ff */
[----:B------:R-:W-:Y:S02]  /*03a0*/  @!P2 LOP3.LUT R17, RZ, R16, RZ, 0x33, !PT ;  /* 0x00000010ff11a212 */ /* 0x000fe400078e33ff */
[----:B------:R-:W2:Y:S02]  /*03b0*/  @!P1 S2R R16, SR_CgaCtaId ;  /* 0x0000000000109919 */ /* 0x000ea40000008800 */
[-C--:B------:R-:W-:Y:S02]  /*03c0*/  IABS R18, R17.reuse ;  /* 0x0000001100127213 */ /* 0x080fe40000000000 */
[----:B0-----:R-:W-:Y:S02]  /*03d0*/  ISETP.NE.U32.AND P0, PT, R14, RZ, PT ;  /* 0x000000ff0e00720c */ /* 0x001fe40003f05070 */
[----:B------:R-:W0:Y:S01]  /*03e0*/  I2F.RP R3, R18 ;  /* 0x0000001200037306 */ /* 0x000e220000209400 */
[----:B------:R-:W-:-:S02]  /*03f0*/  IABS R14, R17 ;  /* 0x00000011000e7213 */ /* 0x000fc40000000000 */
[----:B------:R-:W-:-:S05]  /*0400*/  ISETP.NE.AND.EX P0, PT, R15, RZ, PT, P0 ;  /* 0x000000ff0f00720c */ /* 0x000fca0003f05300 */
[----:B0-----:R-:W0:Y:S02]  /*0410*/  MUFU.RCP R3, R3 ;  /* 0x0000000300037308 */ /* 0x001e240000001000 */
[----:B0-----:R-:W-:Y:S02]  /*0420*/  IADD3 R12, PT, PT, R3, 0xffffffe, RZ ;  /* 0x0ffffffe030c7810 */ /* 0x001fe40007ffe0ff */
[----:B------:R-:W-:-:S04]  /*0430*/  IABS R3, R2 ;  /* 0x0000000200037213 */ /* 0x000fc80000000000 */
[----:B------:R0:W4:Y:S02]  /*0440*/  F2I.FTZ.U32.TRUNC.NTZ R13, R12 ;  /* 0x0000000c000d7305 */ /* 0x000124000021f000 */
[----:B0-----:R-:W-:Y:S01]  /*0450*/  HFMA2 R12, -RZ, RZ, 0, 0 ;  /* 0x00000000ff0c7431 */ /* 0x001fe200000001ff */
[----:B----4-:R-:W-:-:S05]  /*0460*/  IADD3 R5, PT, PT, RZ, -R13, RZ ;  /* 0x8000000dff057210 */ /* 0x010fca0007ffe0ff */
[----:B------:R-:W-:-:S04]  /*0470*/  IMAD R5, R5, R18, RZ ;  /* 0x0000001205057224 */ /* 0x000fc800078e02ff */
[----:B------:R-:W-:Y:S01]  /*0480*/  IMAD.HI.U32 R13, R13, R5, R12 ;  /* 0x000000050d0d7227 */ /* 0x000fe200078e000c */
[----:B------:R-:W-:-:S05]  /*0490*/  IADD3 R5, PT, PT, RZ, -R14, RZ ;  /* 0x8000000eff057210 */ /* 0x000fca0007ffe0ff */
[----:B------:R-:W-:Y:S02]  /*04a0*/  IMAD.HI.U32 R14, R13, R3, RZ ;  /* 0x000000030d0e7227 */ /* 0x000fe400078e00ff */
[----:B------:R-:W0:Y:S02]  /*04b0*/  @P0 LDC.64 R12, c[0x0][0x3d0] ;  /* 0x0000f400ff0c0b82 */ /* 0x000e240000000a00 */
[----:B------:R-:W-:-:S05]  /*04c0*/  IMAD R3, R14, R5, R3 ;  /* 0x000000050e037224 */ /* 0x000fca00078e0203 */
[----:B------:R-:W-:-:S13]  /*04d0*/  ISETP.GT.U32.AND P3, PT, R18, R3, PT ;  /* 0x000000031200720c */ /* 0x000fda0003f64070 */
[----:B------:R-:W-:Y:S01]  /*04e0*/  @!P3 IMAD.IADD R3, R3, 0x1, -R18 ;  /* 0x000000010303b824 */ /* 0x000fe200078e0a12 */
[----:B------:R-:W-:Y:S01]  /*04f0*/  @!P1 MOV R15, 0x400 ;  /* 0x00000400000f9802 */ /* 0x000fe20000000f00 */
[----:B0-----:R-:W-:-:S03]  /*0500*/  @P0 IMAD.WIDE.U32 R12, R2, 0x4, R12 ;  /* 0x00000004020c0825 */ /* 0x001fc600078e000c */
[----:B------:R-:W-:Y:S02]  /*0510*/  ISETP.GE.U32.AND P2, PT, R3, R18, PT ;  /* 0x000000120300720c */ /* 0x000fe40003f46070 */
[----:B------:R-:W-:Y:S02]  /*0520*/  LOP3.LUT R3, R2, R17, RZ, 0x3c, !PT ;  /* 0x0000001102037212 */ /* 0x000fe400078e3cff */
[----:B------:R-:W-:Y:S01]  /*0530*/  SHF.R.U32.HI R5, RZ, 0x5, R4 ;  /* 0x00000005ff057819 */ /* 0x000fe20000011604 */
[----:B------:R0:W5:Y:S01]  /*0540*/  @P0 LDG.E.CONSTANT R113, desc[UR6][R12.64] ;  /* 0x000000060c710981 */ /* 0x000162000c1e9900 */
[----:B------:R-:W-:Y:S02]  /*0550*/  ISETP.GE.AND P4, PT, R3, RZ, PT ;  /* 0x000000ff0300720c */ /* 0x000fe40003f86270 */
[----:B------:R-:W-:-:S04]  /*0560*/  IADD3 R3, PT, PT, R115, 0x1f, RZ ;  /* 0x0000001f73037810 */ /* 0x000fc80007ffe0ff */
[----:B------:R-:W-:Y:S02]  /*0570*/  SHF.R.U32.HI R3, RZ, 0x5, R3 ;  /* 0x00000005ff037819 */ /* 0x000fe40000011603 */
[----:B------:R-:W-:Y:S02]  /*0580*/  @!P3 IADD3 R14, PT, PT, R14, 0x1, RZ ;  /* 0x000000010e0eb810 */ /* 0x000fe40007ffe0ff */
[----:B------:R-:W-:Y:S02]  /*0590*/  VIMNMX.U32 R114, PT, PT, R3, R114, PT ;  /* 0x0000007203727248 */ /* 0x000fe40003fe0000 */
[----:B------:R-:W-:Y:S02]  /*05a0*/  LEA R111, R0, R5, 0x4 ;  /* 0x00000005006f7211 */ /* 0x000fe400078e20ff */
[----:B------:R-:W-:Y:S02]  /*05b0*/  @P2 IADD3 R14, PT, PT, R14, 0x1, RZ ;  /* 0x000000010e0e2810 */ /* 0x000fe40007ffe0ff */
[----:B------:R-:W-:-:S02]  /*05c0*/  ISETP.GE.U32.AND P2, PT, R111, R114, PT ;  /* 0x000000726f00720c */ /* 0x000fc40003f46070 */
[----:B------:R-:W-:Y:S02]  /*05d0*/  ISETP.NE.AND P0, PT, R17, RZ, PT ;  /* 0x000000ff1100720c */ /* 0x000fe40003f05270 */
[----:B--2---:R-:W-:-:S04]  /*05e0*/  @!P1 LEA R15, R16, R15, 0x18 ;  /* 0x0000000f100f9211 */ /* 0x004fc800078ec0ff */
[----:B------:R-:W-:Y:S02]  /*05f0*/  @!P1 LEA R15, R4, R15, 0x4 ;  /* 0x0000000f040f9211 */ /* 0x000fe400078e20ff */
[----:B------:R-:W-:Y:S01]  /*0600*/  MOV R3, R14 ;  /* 0x0000000e00037202 */ /* 0x000fe20000000f00 */
[----:B-1----:R-:W-:Y:S01]  /*0610*/  IMAD R112, R7, UR4, RZ ;  /* 0x0000000407707c24 */ /* 0x002fe2000f8e02ff */
[----:B------:R-:W-:Y:S02]  /*0620*/  BSSY.RECONVERGENT B0, `(.L_x_24764) ;  /* 0x00000b0000007945 */ /* 0x000fe40003800200 */
[----:B------:R-:W-:Y:S02]  /*0630*/  @!P4 IADD3 R3, PT, PT, -R3, RZ, RZ ;  /* 0x000000ff0303c210 */ /* 0x000fe40007ffe1ff */
[----:B------:R-:W-:Y:S01]  /*0640*/  @!P0 LOP3.LUT R3, RZ, R17, RZ, 0x33, !PT ;  /* 0x00000011ff038212 */ /* 0x000fe200078e33ff */
[----:B---3--:R0:W-:Y:S01]  /*0650*/  @!P1 STS.128 [R15], R8 ;  /* 0x000000080f009388 */ /* 0x0081e20000000c00 */
[----:B------:R-:W-:Y:S06]  /*0660*/  BAR.SYNC.DEFER_BLOCKING 0x0 ;  /* 0x0000000000007b1d */ /* 0x000fec0000010000 */
[----:B------:R-:W-:Y:S05]  /*0670*/  @P2 BRA `(.L_x_24765) ;  /* 0x0000000800a82947 */ /* 0x000fea0003800000 */
[----:B------:R-:W1:Y:S01]  /*0680*/  S2UR UR5, SR_CgaCtaId ;  /* 0x00000000000579c3 */ /* 0x000e620000008800 */
[----:B------:R-:W-:Y:S01]  /*0690*/  UMOV UR4, 0x400 ;  /* 0x0000040000047882 */ /* 0x000fe20000000000 */
[----:B------:R-:W2:Y:S01]  /*06a0*/  LDCU UR10, c[0x0][0x3e0] ;  /* 0x00007c00ff0a77ac */ /* 0x000ea20008000800 */
[----:B0-----:R-:W-:Y:S01]  /*06b0*/  LEA R11, R5, R6, 0x5 ;  /* 0x00000006050b7211 */ /* 0x001fe200078e28ff */
[----:B------:R-:W-:Y:S01]  /*06c0*/  IMAD.WIDE.U32 R8, R111, 0x4, RZ ;  /* 0x000000046f087825 */ /* 0x000fe200078e00ff */
[C---:B------:R-:W-:Y:S02]  /*06d0*/  LOP3.LUT R6, R4.reuse, 0x1f, RZ, 0xc0, !PT ;  /* 0x0000001f04067812 */ /* 0x040fe400078ec0ff */
[----:B------:R-:W-:Y:S02]  /*06e0*/  SHF.L.U32 R116, R4, 0x2, RZ ;  /* 0x0000000204747819 */ /* 0x000fe400000006ff */
[----:B------:R-:W-:Y:S01]  /*06f0*/  IADD3 R10, PT, PT, R6, R11, RZ ;  /* 0x0000000b060a7210 */ /* 0x000fe20007ffe0ff */
[----:B------:R-:W-:Y:S01]  /*0700*/  IMAD.WIDE R8, R112, 0x4, R8 ;  /* 0x0000000470087825 */ /* 0x000fe200078e0208 */
[----:B------:R-:W-:-:S02]  /*0710*/  LOP3.LUT R116, R116, 0x7c, RZ, 0xc0, !PT ;  /* 0x0000007c74747812 */ /* 0x000fc400078ec0ff */
[----:B------:R-:W-:Y:S01]  /*0720*/  LEA R108, R5, R6, 0x5 ;  /* 0x00000006056c7211 */ /* 0x000fe200078e28ff */
[C---:B------:R-:W-:Y:S01]  /*0730*/  IMAD.IADD R109, R10.reuse, 0x1, -R115 ;  /* 0x000000010a6d7824 */ /* 0x040fe200078e0a73 */
[----:B-----5:R-:W-:Y:S02]  /*0740*/  FSETP.NEU.FTZ.AND P2, PT, R113, RZ, PT ;  /* 0x000000ff7100720b */ /* 0x020fe40003f5d000 */
[----:B------:R-:W-:Y:S02]  /*0750*/  MOV R110, 0xff7fffff ;  /* 0xff7fffff006e7802 */ /* 0x000fe40000000f00 */
[----:B------:R-:W-:Y:S01]  /*0760*/  IADD3 R6, PT, PT, R10, 0x1, RZ ;  /* 0x000000010a067810 */ /* 0x000fe20007ffe0ff */
[----:B--2---:R-:W-:Y:S01]  /*0770*/  IMAD R11, R3, UR10, RZ ;  /* 0x0000000a030b7c24 */ /* 0x004fe2000f8e02ff */
[----:B-1----:R-:W-:-:S04]  /*0780*/  ULEA UR8, UR5, UR4, 0x18 ;  /* 0x0000000405087291 */ /* 0x002fc8000f8ec0ff */
[----:B------:R-:W-:Y:S01]  /*0790*/  IADD3 R116, P1, PT, R11, R116, RZ ;  /* 0x000000740b747210 */ /* 0x000fe20007f3e0ff */
[----:B------:R-:W-:-:S03]  /*07a0*/  UIADD3 UR4, UPT, UPT, UR4, 0x160, URZ ;  /* 0x0000016004047890 */ /* 0x000fc6000fffe0ff */
[----:B------:R-:W-:Y:S01]  /*07b0*/  LEA.HI.X.SX32 R117, R11, RZ, 0x1, P1 ;  /* 0x000000ff0b757211 */ /* 0x000fe200008f0eff */
[----:B------:R-:W-:Y:S01]  /*07c0*/  ULEA UR4, UR5, UR4, 0x18 ;  /* 0x0000000405047291 */ /* 0x000fe2000f8ec0ff */
[----:B------:R-:W0:Y:S05]  /*07d0*/  LDS.128 R12, [UR8] ;  /* 0x00000008ff0c7984 */ /* 0x000e2a0008000c00 */
[----:B------:R-:W-:Y:S01]  /*07e0*/  LEA R108, R108, UR4, 0x2 ;  /* 0x000000046c6c7c11 */ /* 0x000fe2000f8e10ff */
        /* <DEDUP_REMOVED lines=19> */
[----:B------:R-:W1:Y:S02]  /*0920*/  LDCU.64 UR8, c[0x0][0x3b8] ;  /* 0x00007700ff0877ac */ /* 0x000e640008000a00 */
[----:B-1----:R-:W-:-:S04]  /*0930*/  IADD3 R4, P0, PT, R8, UR8, RZ ;  /* 0x0000000808047c10 */ /* 0x002fc8000ff1e0ff */
[----:B--234-:R-:W-:-:S09]  /*0940*/  IADD3.X R5, PT, PT, R9, UR9, RZ, P0, !PT ;  /* 0x0000000909057c10 */ /* 0x01cfd200087fe4ff */
.L_x_24766:
        /* <DEDUP_REMOVED lines=14> */
[----:B------:R-:W2:Y:S01]  /*0a30*/  LDG.E.128.CONSTANT R100, desc[UR6][R118.64+0x600] ;  /* 0x0006000676647981 */ /* 0x000ea2000c1e9d00 */
[----:B------:R-:W-:Y:S01]  /*0a40*/  FFMA.FTZ R121, R14, R10, R121 ;  /* 0x0000000a0e797223 */ /* 0x000fe20000010079 */
[----:B------:R-:W-:Y:S01]  /*0a50*/  FFMA.FTZ R120, R15, R11, R120 ;  /* 0x0000000b0f787223 */ /* 0x000fe20000010078 */
[----:B---3--:R-:W-:Y:S01]  /*0a60*/  FFMA.FTZ R123, R20, R96, R93 ;  /* 0x00000060147b7223 */ /* 0x008fe2000001005d */
[----:B------:R-:W3:Y:S01]  /*0a70*/  LDG.E.128.CONSTANT R8, desc[UR6][R118.64+0xa00] ;  /* 0x000a000676087981 */ /* 0x000ee2000c1e9d00 */
[----:B------:R-:W-:-:S03]  /*0a80*/  FFMA.FTZ R96, R21, R97, R92 ;  /* 0x0000006115607223 */ /* 0x000fc6000001005c */
[----:B------:R-:W5:Y:S01]  /*0a90*/  LDG.E.128.CONSTANT R92, desc[UR6][R118.64+0xc00] ;  /* 0x000c0006765c7981 */ /* 0x000f62000c1e9d00 */
[----:B------:R-:W-:Y:S01]  /*0aa0*/  FFMA.FTZ R121, R22, R98, R121 ;  /* 0x0000006216797223 */ /* 0x000fe20000010079 */
[----:B------:R-:W-:Y:S01]  /*0ab0*/  FFMA.FTZ R120, R23, R99, R120 ;  /* 0x0000006317787223 */ /* 0x000fe20000010078 */
[----:B--2---:R-:W-:Y:S01]  /*0ac0*/  FFMA.FTZ R123, R24, R100, R123 ;  /* 0x00000064187b7223 */ /* 0x004fe2000001007b */
[----:B------:R-:W-:-:S03]  /*0ad0*/  FFMA.FTZ R96, R25, R101, R96 ;  /* 0x0000006519607223 */ /* 0x000fc60000010060 */
[----:B----4-:R-:W-:Y:S01]  /*0ae0*/  FFMA.FTZ R123, R28, R104, R123 ;  /* 0x000000681c7b7223 */ /* 0x010fe2000001007b */
[----:B------:R-:W-:Y:S01]  /*0af0*/  FFMA.FTZ R96, R29, R105, R96 ;  /* 0x000000691d607223 */ /* 0x000fe20000010060 */
[----:B------:R-:W-:Y:S01]  /*0b00*/  FFMA.FTZ R121, R26, R102, R121 ;  /* 0x000000661a797223 */ /* 0x000fe20000010079 */
[----:B------:R-:W-:Y:S01]  /*0b10*/  FFMA.FTZ R120, R27, R103, R120 ;  /* 0x000000671b787223 */ /* 0x000fe20000010078 */
[----:B---3--:R-:W-:Y:S01]  /*0b20*/  FFMA.FTZ R123, R32, R8, R123 ;  /* 0x00000008207b7223 */ /* 0x008fe2000001007b */
[----:B------:R-:W-:Y:S01]  /*0b30*/  FFMA.FTZ R8, R33, R9, R96 ;  /* 0x0000000921087223 */ /* 0x000fe20000010060 */
[----:B------:R-:W-:Y:S01]  /*0b40*/  FFMA.FTZ R121, R30, R106, R121 ;  /* 0x0000006a1e797223 */ /* 0x000fe20000010079 */
[----:B------:R-:W2:Y:S01]  /*0b50*/  LDG.E.128.CONSTANT R96, desc[UR6][R118.64+0xe00] ;  /* 0x000e000676607981 */ /* 0x000ea2000c1e9d00 */
[----:B------:R-:W-:Y:S01]  /*0b60*/  FFMA.FTZ R120, R31, R107, R120 ;  /* 0x0000006b1f787223 */ /* 0x000fe20000010078 */
[----:B-----5:R-:W-:Y:S02]  /*0b70*/  FFMA.FTZ R123, R36, R92, R123 ;  /* 0x0000005c247b7223 */ /* 0x020fe4000001007b */
[----:B------:R-:W3:Y:S01]  /*0b80*/  LDG.E.128.CONSTANT R104, desc[UR6][R118.64+0x1000] ;  /* 0x0010000676687981 */ /* 0x000ee2000c1e9d00 */
[----:B------:R-:W-:Y:S01]  /*0b90*/  FFMA.FTZ R121, R34, R10, R121 ;  /* 0x0000000a22797223 */ /* 0x000fe20000010079 */
[----:B------:R-:W-:Y:S01]  /*0ba0*/  FFMA.FTZ R120, R35, R11, R120 ;  /* 0x0000000b23787223 */ /* 0x000fe20000010078 */
[----:B------:R-:W-:Y:S01]  /*0bb0*/  FFMA.FTZ R92, R37, R93, R8 ;  /* 0x0000005d255c7223 */ /* 0x000fe20000010008 */
[----:B------:R-:W4:Y:S04]  /*0bc0*/  LDG.E.128.CONSTANT R100, desc[UR6][R118.64+0x1400] ;  /* 0x0014000676647981 */ /* 0x000f28000c1e9d00 */
[----:B------:R-:W5:Y:S01]  /*0bd0*/  LDG.E.128.CONSTANT R8, desc[UR6][R118.64+0x1200] ;  /* 0x0012000676087981 */ /* 0x000f62000c1e9d00 */
[----:B------:R-:W-:Y:S01]  /*0be0*/  FFMA.FTZ R121, R38, R94, R121 ;  /* 0x0000005e26797223 */ /* 0x000fe20000010079 */
[----:B------:R-:W-:Y:S01]  /*0bf0*/  FFMA.FTZ R120, R39, R95, R120 ;  /* 0x0000005f27787223 */ /* 0x000fe20000010078 */
[----:B--2---:R-:W-:Y:S01]  /*0c00*/  FFMA.FTZ R123, R40, R96, R123 ;  /* 0x00000060287b7223 */ /* 0x004fe2000001007b */
[----:B------:R-:W-:-:S03]  /*0c10*/  FFMA.FTZ R92, R41, R97, R92 ;  /* 0x00000061295c7223 */ /* 0x000fc6000001005c */
[----:B---3--:R-:W-:Y:S01]  /*0c20*/  FFMA.FTZ R123, R44, R104, R123 ;  /* 0x000000682c7b7223 */ /* 0x008fe2000001007b */
[----:B------:R-:W-:Y:S01]  /*0c30*/  FFMA.FTZ R92, R45, R105, R92 ;  /* 0x000000692d5c7223 */ /* 0x000fe2000001005c */
[----:B------:R-:W-:Y:S01]  /*0c40*/  FFMA.FTZ R121, R42, R98, R121 ;  /* 0x000000622a797223 */ /* 0x000fe20000010079 */
[----:B------:R-:W-:Y:S02]  /*0c50*/  FFMA.FTZ R120, R43, R99, R120 ;  /* 0x000000632b787223 */ /* 0x000fe40000010078 */
[----:B------:R-:W2:Y:S01]  /*0c60*/  LDG.E.128.CONSTANT R96, desc[UR6][R118.64+0x1c00] ;  /* 0x001c000676607981 */ /* 0x000ea2000c1e9d00 */
[----:B-----5:R-:W-:Y:S01]  /*0c70*/  FFMA.FTZ R123, R48, R8, R123 ;  /* 0x00000008307b7223 */ /* 0x020fe2000001007b */
[----:B------:R-:W-:Y:S02]  /*0c80*/  FFMA.FTZ R8, R49, R9, R92 ;  /* 0x0000000931087223 */ /* 0x000fe4000001005c */
[----:B------:R-:W3:Y:S01]  /*0c90*/  LDG.E.128.CONSTANT R92, desc[UR6][R118.64+0x1600] ;  /* 0x00160006765c7981 */ /* 0x000ee2000c1e9d00 */
[----:B------:R-:W-:Y:S01]  /*0ca0*/  FFMA.FTZ R121, R46, R106, R121 ;  /* 0x0000006a2e797223 */ /* 0x000fe20000010079 */
[----:B------:R-:W-:-:S02]  /*0cb0*/  FFMA.FTZ R120, R47, R107, R120 ;  /* 0x0000006b2f787223 */ /* 0x000fc40000010078 */
[----:B------:R-:W5:Y:S01]  /*0cc0*/  LDG.E.128.CONSTANT R104, desc[UR6][R118.64+0x1800] ;  /* 0x0018000676687981 */ /* 0x000f62000c1e9d00 */
[----:B----4-:R-:W-:Y:S01]  /*0cd0*/  FFMA.FTZ R123, R52, R100, R123 ;  /* 0x00000064347b7223 */ /* 0x010fe2000001007b */
[----:B------:R-:W-:Y:S01]  /*0ce0*/  FFMA.FTZ R121, R50, R10, R121 ;  /* 0x0000000a32797223 */ /* 0x000fe20000010079 */
[----:B------:R-:W-:Y:S01]  /*0cf0*/  FFMA.FTZ R120, R51, R11, R120 ;  /* 0x0000000b33787223 */ /* 0x000fe20000010078 */
[----:B------:R-:W-:Y:S02]  /*0d00*/  FFMA.FTZ R100, R53, R101, R8 ;  /* 0x0000006535647223 */ /* 0x000fe40000010008 */
[----:B------:R-:W4:Y:S01]  /*0d10*/  LDG.E.128.CONSTANT R8, desc[UR6][R118.64+0x1a00] ;  /* 0x001a000676087981 */ /* 0x000f22000c1e9d00 */
[----:B------:R-:W-:Y:S01]  /*0d20*/  FFMA.FTZ R121, R54, R102, R121 ;  /* 0x0000006636797223 */ /* 0x000fe20000010079 */
[----:B------:R-:W-:Y:S01]  /*0d30*/  FFMA.FTZ R120, R55, R103, R120 ;  /* 0x0000006737787223 */ /* 0x000fe20000010078 */
[----:B---3--:R-:W-:Y:S01]  /*0d40*/  FFMA.FTZ R123, R56, R92, R123 ;  /* 0x0000005c387b7223 */ /* 0x008fe2000001007b */
[----:B------:R-:W-:Y:S01]  /*0d50*/  FFMA.FTZ R100, R57, R93, R100 ;  /* 0x0000005d39647223 */ /* 0x000fe20000010064 */
[----:B------:R-:W-:Y:S01]  /*0d60*/  FFMA.FTZ R121, R58, R94, R121 ;  /* 0x0000005e3a797223 */ /* 0x000fe20000010079 */
[----:B------:R-:W-:Y:S01]  /*0d70*/  FFMA.FTZ R120, R59, R95, R120 ;  /* 0x0000005f3b787223 */ /* 0x000fe20000010078 */
[----:B-----5:R-:W-:Y:S01]  /*0d80*/  FFMA.FTZ R123, R60, R104, R123 ;  /* 0x000000683c7b7223 */ /* 0x020fe2000001007b */
[----:B------:R-:W-:Y:S01]  /*0d90*/  FFMA.FTZ R100, R61, R105, R100 ;  /* 0x000000693d647223 */ /* 0x000fe20000010064 */
[----:B------:R-:W-:Y:S01]  /*0da0*/  FFMA.FTZ R121, R62, R106, R121 ;  /* 0x0000006a3e797223 */ /* 0x000fe20000010079 */
[----:B------:R-:W-:Y:S01]  /*0db0*/  FFMA.FTZ R120, R63, R107, R120 ;  /* 0x0000006b3f787223 */ /* 0x000fe20000010078 */
[----:B------:R-:W3:Y:S01]  /*0dc0*/  LDG.E.128.CONSTANT R92, desc[UR6][R118.64+0x1e00] ;  /* 0x001e0006765c7981 */ /* 0x000ee2000c1e9d00 */
[----:B----4-:R-:W-:Y:S01]  /*0dd0*/  FFMA.FTZ R123, R64, R8, R123 ;  /* 0x00000008407b7223 */ /* 0x010fe2000001007b */
[----:B------:R-:W-:Y:S01]  /*0de0*/  FFMA.FTZ R100, R65, R9, R100 ;  /* 0x0000000941647223 */ /* 0x000fe20000010064 */
[----:B------:R-:W-:Y:S01]  /*0df0*/  FFMA.FTZ R101, R66, R10, R121 ;  /* 0x0000000a42657223 */ /* 0x000fe20000010079 */
[----:B------:R-:W-:Y:S01]  /*0e00*/  FFMA.FTZ R122, R67, R11, R120 ;  /* 0x0000000b437a7223 */ /* 0x000fe20000010078 */
[----:B------:R-:W4:Y:S01]  /*0e10*/  LDG.E.128.CONSTANT R104, desc[UR6][R118.64+0x2600] ;  /* 0x0026000676687981 */ /* 0x000f22000c1e9d00 */
[----:B--2---:R-:W-:-:S03]  /*0e20*/  FFMA.FTZ R121, R68, R96, R123 ;  /* 0x0000006044797223 */ /* 0x004fc6000001007b */
[----:B------:R-:W2:Y:S01]  /*0e30*/  LDG.E.128.CONSTANT R8, desc[UR6][R118.64+0x2000] ;  /* 0x0020000676087981 */ /* 0x000ea2000c1e9d00 */
[----:B------:R-:W-:Y:S01]  /*0e40*/  FFMA.FTZ R120, R69, R97, R100 ;  /* 0x0000006145787223 */ /* 0x000fe20000010064 */
[----:B------:R-:W-:Y:S01]  /*0e50*/  FFMA.FTZ R123, R70, R98, R101 ;  /* 0x00000062467b7223 */ /* 0x000fe20000010065 */
[----:B------:R-:W-:Y:S01]  /*0e60*/  FFMA.FTZ R122, R71, R99, R122 ;  /* 0x00000063477a7223 */ /* 0x000fe2000001007a */
[----:B------:R-:W5:Y:S04]  /*0e70*/  LDG.E.128.CONSTANT R100, desc[UR6][R118.64+0x2400] ;  /* 0x0024000676647981 */ /* 0x000f68000c1e9d00 */
[----:B------:R-:W4:Y:S01]  /*0e80*/  LDG.E.128.CONSTANT R96, desc[UR6][R118.64+0x2200] ;  /* 0x0022000676607981 */ /* 0x000f22000c1e9d00 */
[----:B------:R-:W-:Y:S02]  /*0e90*/  IADD3 R111, PT, PT, R111, 0x4, RZ ;  /* 0x000000046f6f7810 */ /* 0x000fe40007ffe0ff */
[----:B------:R-:W-:-:S04]  /*0ea0*/  IADD3 R4, P1, PT, R4, 0x10, RZ ;  /* 0x0000001004047810 */ /* 0x000fc80007f3e0ff */
[----:B------:R-:W-:Y:S01]  /*0eb0*/  IADD3.X R5, PT, PT, RZ, R5, RZ, P1, !PT ;  /* 0x00000005ff057210 */ /* 0x000fe20000ffe4ff */
[----:B---3--:R-:W-:Y:S01]  /*0ec0*/  FFMA.FTZ R121, R72, R92, R121 ;  /* 0x0000005c48797223 */ /* 0x008fe20000010079 */
[----:B------:R-:W-:Y:S01]  /*0ed0*/  FFMA.FTZ R120, R73, R93, R120 ;  /* 0x0000005d49787223 */ /* 0x000fe20000010078 */
[----:B------:R-:W-:Y:S01]  /*0ee0*/  FFMA.FTZ R123, R74, R94, R123 ;  /* 0x0000005e4a7b7223 */ /* 0x000fe2000001007b */
[----:B------:R-:W-:Y:S01]  /*0ef0*/  FFMA.FTZ R122, R75, R95, R122 ;  /* 0x0000005f4b7a7223 */ /* 0x000fe2000001007a */
[----:B--2---:R-:W-:Y:S01]  /*0f00*/  FFMA.FTZ R121, R76, R8, R121 ;  /* 0x000000084c797223 */ /* 0x004fe20000010079 */
[----:B------:R-:W-:Y:S01]  /*0f10*/  FFMA.FTZ R120, R77, R9, R120 ;  /* 0x000000094d787223 */ /* 0x000fe20000010078 */
[----:B------:R-:W-:Y:S01]  /*0f20*/  IADD3 R8, PT, PT, R109, 0x1, RZ ;  /* 0x000000016d087810 */ /* 0x000fe20007ffe0ff */
[----:B------:R-:W-:-:S03]  /*0f30*/  FFMA.FTZ R123, R78, R10, R123 ;  /* 0x0000000a4e7b7223 */ /* 0x000fc6000001007b */
[----:B------:R-:W-:Y:S01]  /*0f40*/  I2FP.F32.S32 R8, R8 ;  /* 0x0000000800087245 */ /* 0x000fe20000201400 */
[----:B----4-:R-:W-:Y:S01]  /*0f50*/  FFMA.FTZ R121, R80, R96, R121 ;  /* 0x0000006050797223 */ /* 0x010fe20000010079 */
[----:B------:R-:W-:Y:S01]  /*0f60*/  FFMA.FTZ R120, R81, R97, R120 ;  /* 0x0000006151787223 */ /* 0x000fe20000010078 */
[----:B------:R-:W-:Y:S01]  /*0f70*/  FFMA.FTZ R122, R79, R11, R122 ;  /* 0x0000000b4f7a7223 */ /* 0x000fe2000001007a */
[----:B------:R-:W-:Y:S01]  /*0f80*/  FFMA.FTZ R123, R82, R98, R123 ;  /* 0x00000062527b7223 */ /* 0x000fe2000001007b */
[----:B-----5:R-:W-:Y:S01]  /*0f90*/  FFMA.FTZ R121, R84, R100, R121 ;  /* 0x0000006454797223 */ /* 0x020fe20000010079 */
[----:B------:R-:W-:Y:S01]  /*0fa0*/  FFMA.FTZ R120, R85, R101, R120 ;  /* 0x0000006555787223 */ /* 0x000fe20000010078 */
[----:B------:R-:W-:Y:S01]  /*0fb0*/  FMUL.FTZ R8, R8, R113 ;  /* 0x0000007108087220 */ /* 0x000fe20000410000 */
[----:B------:R-:W-:Y:S01]  /*0fc0*/  FFMA.FTZ R122, R83, R99, R122 ;  /* 0x00000063537a7223 */ /* 0x000fe2000001007a */
[----:B------:R-:W-:Y:S01]  /*0fd0*/  FFMA.FTZ R123, R86, R102, R123 ;  /* 0x00000066567b7223 */ /* 0x000fe2000001007b */
[----:B------:R-:W-:Y:S01]  /*0fe0*/  FFMA.FTZ R104, R88, R104, R121 ;  /* 0x0000006858687223 */ /* 0x000fe20000010079 */
[----:B------:R-:W-:Y:S01]  /*0ff0*/  FFMA.FTZ R105, R89, R105, R120 ;  /* 0x0000006959697223 */ /* 0x000fe20000010078 */
[----:B------:R-:W-:Y:S01]  /*1000*/  FSEL R9, R8, RZ, P2 ;  /* 0x000000ff08097208 */ /* 0x000fe20001000000 */
[----:B------:R-:W-:Y:S01]  /*1010*/  FFMA.FTZ R122, R87, R103, R122 ;  /* 0x00000067577a7223 */ /* 0x000fe2000001007a */
[----:B------:R-:W-:Y:S01]  /*1020*/  FFMA.FTZ R106, R90, R106, R123 ;  /* 0x0000006a5a6a7223 */ /* 0x000fe2000001007b */
[----:B------:R-:W-:Y:S01]  /*1030*/  FADD.FTZ R105, R104, R105 ;  /* 0x0000006968697221 */ /* 0x000fe20000010000 */
[----:B------:R-:W-:Y:S01]  /*1040*/  IADD3 R8, PT, PT, R6, -0x1, RZ ;  /* 0xffffffff06087810 */ /* 0x000fe20007ffe0ff */
[----:B------:R-:W-:-:S02]  /*1050*/  FFMA.FTZ R107, R91, R107, R122 ;  /* 0x0000006b5b6b7223 */ /* 0x000fc4000001007a */
[----:B------:R-:W-:Y:S01]  /*1060*/  FADD.FTZ R106, R106, R105 ;  /* 0x000000696a6a7221 */ /* 0x000fe20000010000 */
[----:B------:R-:W-:-:S03]  /*1070*/  ISETP.GE.U32.AND P0, PT, R8, R115, PT ;  /* 0x000000730800720c */ /* 0x000fc60003f06070 */
[----:B------:R-:W-:-:S04]  /*1080*/  FADD.FTZ R106, R107, R106 ;  /* 0x0000006a6b6a7221 */ /* 0x000fc80000010000 */
[----:B------:R-:W-:-:S05]  /*1090*/  FFMA.FTZ R9, R106, UR14, R9 ;  /* 0x0000000e6a097c23 */ /* 0x000fca0008010009 */
[C---:B------:R-:W-:Y:S02]  /*10a0*/  FSEL R11, R9.reuse, RZ, !P0 ;  /* 0x000000ff090b7208 */ /* 0x040fe40004000000 */
[----:B------:R-:W-:Y:S02]  /*10b0*/  @!P0 FMNMX.FTZ R110, R9, R110, !PT ;  /* 0x0000006e096e8209 */ /* 0x000fe40007810000 */
[----:B------:R-:W-:Y:S01]  /*10c0*/  ISETP.GE.U32.AND P0, PT, R111, R114, PT ;  /* 0x000000726f00720c */ /* 0x000fe20003f06070 */
[----:B------:R0:W-:Y:S01]  /*10d0*/  STS [R108], R11 ;  /* 0x0000000b6c007388 */ /* 0x0001e20000000800 */
[----:B------:R-:W-:Y:S02]  /*10e0*/  IADD3 R109, PT, PT, R109, 0x80, RZ ;  /* 0x000000806d6d7810 */ /* 0x000fe40007ffe0ff */
[----:B------:R-:W-:Y:S02]  /*10f0*/  IADD3 R6, PT, PT, R6, 0x80, RZ ;  /* 0x0000008006067810 */ /* 0x000fe40007ffe0ff */
[----:B0-----:R-:W-:-:S07]  /*1100*/  IADD3 R108, PT, PT, R108, 0x200, RZ ;  /* 0x000002006c6c7810 */ /* 0x001fce0007ffe0ff */
[----:B------:R-:W-:Y:S05]  /*1110*/  @!P0 BRA `(.L_x_24766) ;  /* 0xfffffff8000c8947 */ /* 0x000fea000383ffff */
.L_x_24765:
[----:B------:R-:W-:Y:S05]  /*1120*/  BSYNC.RECONVERGENT B0 ;  /* 0x0000000000007941 */ /* 0x000fea0003800200 */
.L_x_24764:
[----:B------:R-:W1:Y:S01]  /*1130*/  SHFL.BFLY PT, R5, R110, 0x10, 0x1f ;  /* 0x0e001f006e057f89 */ /* 0x000e6200000e0000 */
[----:B------:R-:W2:Y:S01]  /*1140*/  S2UR UR16, SR_CgaCtaId ;  /* 0x00000000001079c3 */ /* 0x000ea20000008800 */
[----:B------:R-:W-:Y:S01]  /*1150*/  UMOV UR5, 0x400 ;  /* 0x0000040000057882 */ /* 0x000fe20000000000 */
[----:B0-----:R-:W-:Y:S01]  /*1160*/  MOV R12, 0xff7fffff ;  /* 0xff7fffff000c7802 */ /* 0x001fe20000000f00 */
[----:B------:R-:W0:Y:S01]  /*1170*/  S2R R6, SR_TID.X ;  /* 0x0000000000067919 */ /* 0x000e220000002100 */
[----:B------:R-:W-:Y:S01]  /*1180*/  UIADD3 UR4, UPT, UPT, UR5, 0x140, URZ ;  /* 0x0000014005047890 */ /* 0x000fe2000fffe0ff */
[----:B------:R-:W-:Y:S01]  /*1190*/  BSSY.RECONVERGENT B0, `(.L_x_24767) ;  /* 0x0000101000007945 */ /* 0x000fe20003800200 */
[----:B------:R-:W-:Y:S01]  /*11a0*/  HFMA2 R13, -RZ, RZ, 0, 0 ;  /* 0x00000000ff0d7431 */ /* 0x000fe200000001ff */
[----:B-1----:R-:W-:Y:S01]  /*11b0*/  FMNMX.FTZ R5, R5, R110, !PT ;  /* 0x0000006e05057209 */ /* 0x002fe20007810000 */
[----:B--2---:R-:W-:-:S04]  /*11c0*/  ULEA UR4, UR16, UR4, 0x18 ;  /* 0x0000000410047291 */ /* 0x004fc8000f8ec0ff */
[----:B------:R-:W1:Y:S01]  /*11d0*/  SHFL.BFLY PT, R4, R5, 0x8, 0x1f ;  /* 0x0d001f0005047f89 */ /* 0x000e6200000e0000 */
[----:B0-----:R-:W-:Y:S02]  /*11e0*/  LOP3.LUT P0, R92, R6, 0x1f, RZ, 0xc0, !PT ;  /* 0x0000001f065c7812 */ /* 0x001fe4000780c0ff */
[----:B------:R-:W-:Y:S02]  /*11f0*/  SHF.R.U32.HI R93, RZ, 0x5, R6 ;  /* 0x00000005ff5d7819 */ /* 0x000fe40000011606 */
[----:B------:R-:W-:Y:S02]  /*1200*/  ISETP.GT.U32.AND P1, PT, R92, 0x3, PT ;  /* 0x000000035c00780c */ /* 0x000fe40003f24070 */
[----:B-1----:R-:W-:-:S05]  /*1210*/  FMNMX.FTZ R4, R5, R4, !PT ;  /* 0x0000000405047209 */ /* 0x002fca0007810000 */
        /* <DEDUP_REMOVED lines=41> */
.L_x_24771:
        /* <DEDUP_REMOVED lines=11> */
.L_x_24770:
[----:B------:R-:W-:Y:S05]  /*1560*/  BSYNC.RECONVERGENT B1 ;  /* 0x0000000000017941 */ /* 0x000fea0003800200 */
.L_x_24769:
        /* <DEDUP_REMOVED lines=12> */
.L_x_24774:
        /* <DEDUP_REMOVED lines=100> */
.L_x_24773:
[----:B------:R-:W-:Y:S05]  /*1c70*/  BSYNC.RECONVERGENT B1 ;  /* 0x0000000000017941 */ /* 0x000fea0003800200 */
.L_x_24772:
        /* <DEDUP_REMOVED lines=55> */
.L_x_24776:
[----:B------:R-:W-:Y:S05]  /*1ff0*/  BSYNC.RECONVERGENT B1 ;  /* 0x0000000000017941 */ /* 0x000fea0003800200 */
.L_x_24775:
        /* <DEDUP_REMOVED lines=26> */
.L_x_24768:
[----:B------:R-:W-:Y:S05]  /*21a0*/  BSYNC.RECONVERGENT B0 ;  /* 0x0000000000007941 */ /* 0x000fea0003800200 */
.L_x_24767:
        /* <DEDUP_REMOVED lines=41> */
.L_x_24781:
[----:B------:R-:W3:Y:S01]  /*2440*/  LDS R11, [R10] ;  /* 0x000000000a0b7984 */ /* 0x000ee20000000800 */
[----:B------:R-:W-:-:S04]  /*2450*/  IADD3 R12, PT, PT, R12, 0x1, RZ ;  /* 0x000000010c0c7810 */ /* 0x000fc80007ffe0ff */
[----:B------:R-:W-:Y:S01]  /*2460*/  ISETP.NE.AND P0, PT, R12, RZ, PT ;  /* 0x000000ff0c00720c */ /* 0x000fe20003f05270 */
[----:B---3--:R-:W-:-:S05]  /*2470*/  FMUL.FTZ R11, R11, R37 ;  /* 0x000000250b0b7220 */ /* 0x008fca0000410000 */
[----:B------:R2:W-:Y:S02]  /*2480*/  STS [R10], R11 ;  /* 0x0000000b0a007388 */ /* 0x0005e40000000800 */
[----:B--2---:R-:W-:-:S05]  /*2490*/  IADD3 R10, PT, PT, R10, 0x200, RZ ;  /* 0x000002000a0a7810 */ /* 0x004fca0007ffe0ff */
[----:B------:R-:W-:Y:S05]  /*24a0*/  @P0 BRA `(.L_x_24781) ;  /* 0xfffffffc00e40947 */ /* 0x000fea000383ffff */
.L_x_24780:
[----:B------:R-:W-:Y:S05]  /*24b0*/  BSYNC.RECONVERGENT B1 ;  /* 0x0000000000017941 */ /* 0x000fea0003800200 */
.L_x_24779:
        /* <DEDUP_REMOVED lines=12> */
.L_x_24784:
        /* <DEDUP_REMOVED lines=52> */
.L_x_24783:
[----:B------:R-:W-:Y:S05]  /*28c0*/  BSYNC.RECONVERGENT B1 ;  /* 0x0000000000017941 */ /* 0x000fea0003800200 */
.L_x_24782:
        /* <DEDUP_REMOVED lines=31> */
.L_x_24786:
[----:B------:R-:W-:Y:S05]  /*2ac0*/  BSYNC.RECONVERGENT B1 ;  /* 0x0000000000017941 */ /* 0x000fea0003800200 */
.L_x_24785:
        /* <DEDUP_REMOVED lines=14> */
.L_x_24778:
[----:B------:R-:W-:Y:S05]  /*2bb0*/  BSYNC.RECONVERGENT B0 ;  /* 0x0000000000007941 */ /* 0x000fea0003800200 */
.L_x_24777:
[----:B------:R-:W-:Y:S01]  /*2bc0*/  BAR.SYNC.DEFER_BLOCKING 0x0 ;  /* 0x0000000000007b1d */ /* 0x000fe20000010000 */
[----:B------:R-:W-:Y:S02]  /*2bd0*/  ISETP.NE.AND P0, PT, R6, RZ, PT ;  /* 0x000000ff0600720c */ /* 0x000fe40003f05270 */
[----:B-12---:R-:W-:-:S03]  /*2be0*/  LEA R13, R0, R93, 0x4 ;  /* 0x0000005d000d7211 */ /* 0x006fc600078e20ff */
[----:B------:R-:W1:Y:S01]  /*2bf0*/  LDCU UR8, c[0x0][0x370] ;  /* 0x00006e00ff0877ac */ /* 0x000e620008000800 */
[----:B------:R-:W-:Y:S01]  /*2c00*/  BSSY.RECONVERGENT B0, `(.L_x_24787) ;  /* 0x0000011000007945 */ /* 0x000fe20003800200 */
[----:B------:R-:W2:Y:S01]  /*2c10*/  LDCU UR17, c[0x0][0x3dc] ;  /* 0x00007b80ff1177ac */ /* 0x000ea20008000800 */
[----:B------:R-:W4:Y:S05]  /*2c20*/  LDCU UR9, c[0x0][0x378] ;  /* 0x00006f00ff0977ac */ /* 0x000f2a0008000800 */
[----:B------:R-:W-:Y:S05]  /*2c30*/  @P0 BRA `(.L_x_24788) ;  /* 0x0000000000340947 */ /* 0x000fea0003800000 */
[----:B-1----:R-:W-:Y:S01]  /*2c40*/  IMAD R8, R7, UR8, R2 ;  /* 0x0000000807087c24 */ /* 0x002fe2000f8e0202 */
[----:B------:R-:W1:Y:S03]  /*2c50*/  LDCU.128 UR12, c[0x0][0x380] ;  /* 0x00007000ff0c77ac */ /* 0x000e660008000c00 */
[----:B----4-:R-:W-:-:S05]  /*2c60*/  IMAD R11, R8, UR9, RZ ;  /* 0x00000009080b7c24 */ /* 0x010fca000f8e02ff */
        /* <DEDUP_REMOVED lines=10> */
.L_x_24788:
[----:B-12-4-:R-:W-:Y:S05]  /*2d10*/  BSYNC.RECONVERGENT B0 ;  /* 0x0000000000007941 */ /* 0x016fea0003800200 */
.L_x_24787:
[----:B------:R-:W-:Y:S01]  /*2d20*/  ISETP.GE.U32.AND P0, PT, R13, R114, PT ;  /* 0x000000720d00720c */ /* 0x000fe20003f06070 */
[----:B------:R-:W1:Y:S01]  /*2d30*/  LDCU.64 UR10, c[0x0][0x3a8] ;  /* 0x00007500ff0a77ac */ /* 0x000e620008000a00 */
[----:B------:R-:W-:Y:S01]  /*2d40*/  BSSY.RECONVERGENT B0, `(.L_x_24789) ;  /* 0x0000180000007945 */ /* 0x000fe20003800200 */
[----:B------:R-:W-:Y:S01]  /*2d50*/  HFMA2 R116, -RZ, RZ, 0, 0 ;  /* 0x00000000ff747431 */ /* 0x000fe200000001ff */
[----:B------:R-:W-:Y:S02]  /*2d60*/  CS2R R96, SRZ ;  /* 0x0000000000607805 */ /* 0x000fe4000001ff00 */
[----:B------:R-:W-:Y:S02]  /*2d70*/  CS2R R94, SRZ ;  /* 0x00000000005e7805 */ /* 0x000fe4000001ff00 */
[----:B------:R-:W-:Y:S02]  /*2d80*/  CS2R R98, SRZ ;  /* 0x0000000000627805 */ /* 0x000fe4000001ff00 */
[----:B-----5:R-:W-:-:S02]  /*2d90*/  MOV R113, RZ ;  /* 0x000000ff00717202 */ /* 0x020fc40000000f00 */
[----:B------:R-:W-:Y:S02]  /*2da0*/  CS2R R102, SRZ ;  /* 0x0000000000667805 */ /* 0x000fe4000001ff00 */
[----:B------:R-:W-:Y:S02]  /*2db0*/  CS2R R100, SRZ ;  /* 0x0000000000647805 */ /* 0x000fe4000001ff00 */
[----:B------:R-:W-:Y:S02]  /*2dc0*/  CS2R R110, SRZ ;  /* 0x00000000006e7805 */ /* 0x000fe4000001ff00 */
[----:B------:R-:W-:Y:S02]  /*2dd0*/  CS2R R104, SRZ ;  /* 0x0000000000687805 */ /* 0x000fe4000001ff00 */
[----:B------:R-:W-:Y:S02]  /*2de0*/  CS2R R108, SRZ ;  /* 0x00000000006c7805 */ /* 0x000fe4000001ff00 */
[----:B------:R-:W-:Y:S01]  /*2df0*/  CS2R R106, SRZ ;  /* 0x00000000006a7805 */ /* 0x000fe2000001ff00 */
[----:B-1----:R-:W-:Y:S06]  /*2e00*/  @P0 BRA `(.L_x_24790) ;  /* 0x0000001400cc0947 */ /* 0x002fec0003800000 */
[----:B------:R-:W1:Y:S01]  /*2e10*/  LDCU.64 UR12, c[0x0][0x3b8] ;  /* 0x00007700ff0c77ac */ /* 0x000e620008000a00 */
[----:B0-----:R-:W-:Y:S01]  /*2e20*/  IMAD.WIDE.U32 R8, R13, 0x4, RZ ;  /* 0x000000040d087825 */ /* 0x001fe200078e00ff */
[----:B------:R-:W-:Y:S02]  /*2e30*/  LEA R5, R93, R4, 0x5 ;  /* 0x000000045d057211 */ /* 0x000fe400078e28ff */
[----:B------:R-:W-:Y:S02]  /*2e40*/  CS2R R96, SRZ ;  /* 0x0000000000607805 */ /* 0x000fe4000001ff00 */
[----:B------:R-:W-:Y:S01]  /*2e50*/  IADD3 R4, PT, PT, R115, 0x1f, RZ ;  /* 0x0000001f73047810 */ /* 0x000fe20007ffe0ff */
[----:B------:R-:W-:Y:S01]  /*2e60*/  UIADD3 UR4, UPT, UPT, UR5, 0x160, URZ ;  /* 0x0000016005047890 */ /* 0x000fe2000fffe0ff */
[----:B------:R-:W-:Y:S01]  /*2e70*/  SHF.L.U32 R121, R6, 0x2, RZ ;  /* 0x0000000206797819 */ /* 0x000fe200000006ff */
[----:B------:R-:W-:Y:S01]  /*2e80*/  IMAD.WIDE R8, R112, 0x4, R8 ;  /* 0x0000000470087825 */ /* 0x000fe200078e0208 */
[----:B------:R-:W-:Y:S01]  /*2e90*/  SHF.R.U32.HI R4, RZ, 0x5, R4 ;  /* 0x00000005ff047819 */ /* 0x000fe20000011604 */
[----:B------:R-:W-:Y:S01]  /*2ea0*/  ULEA UR4, UR16, UR4, 0x18 ;  /* 0x0000000410047291 */ /* 0x000fe2000f8ec0ff */
[----:B------:R-:W-:-:S02]  /*2eb0*/  LOP3.LUT R118, R121, 0x1c, RZ, 0xc0, !PT ;  /* 0x0000001c79767812 */ /* 0x000fc400078ec0ff */
[----:B------:R-:W-:Y:S02]  /*2ec0*/  CS2R R94, SRZ ;  /* 0x00000000005e7805 */ /* 0x000fe4000001ff00 */
[----:B------:R-:W-:Y:S02]  /*2ed0*/  IADD3 R117, PT, PT, -R4, R13, RZ ;  /* 0x0000000d04757210 */ /* 0x000fe40007ffe1ff */
[----:B------:R-:W-:Y:S02]  /*2ee0*/  CS2R R98, SRZ ;  /* 0x0000000000627805 */ /* 0x000fe4000001ff00 */
[----:B------:R-:W-:Y:S02]  /*2ef0*/  IADD3 R118, PT, PT, R5, 0x1, R118 ;  /* 0x0000000105767810 */ /* 0x000fe40007ffe076 */
[----:B------:R-:W-:Y:S02]  /*2f00*/  CS2R R102, SRZ ;  /* 0x0000000000667805 */ /* 0x000fe4000001ff00 */
[----:B------:R-:W-:-:S02]  /*2f10*/  IADD3 R112, PT, PT, R13, 0x1, RZ ;  /* 0x000000010d707810 */ /* 0x000fc40007ffe0ff */
[----:B------:R-:W-:Y:S02]  /*2f20*/  CS2R R100, SRZ ;  /* 0x0000000000647805 */ /* 0x000fe4000001ff00 */
[----:B-1----:R-:W-:Y:S01]  /*2f30*/  IADD3 R120, P0, PT, R8, UR12, RZ ;  /* 0x0000000c08787c10 */ /* 0x002fe2000ff1e0ff */
[----:B------:R-:W0:Y:S01]  /*2f40*/  LDCU UR12, c[0x0][0x3e0] ;  /* 0x00007c00ff0c77ac */ /* 0x000e220008000800 */
[----:B------:R-:W-:Y:S02]  /*2f50*/  SHF.L.U32 R8, R6, 0x4, RZ ;  /* 0x0000000406087819 */ /* 0x000fe400000006ff */
[----:B------:R-:W-:Y:S02]  /*2f60*/  CS2R R110, SRZ ;  /* 0x00000000006e7805 */ /* 0x000fe4000001ff00 */
[----:B------:R-:W-:Y:S02]  /*2f70*/  IADD3.X R119, PT, PT, R9, UR13, RZ, P0, !PT ;  /* 0x0000000d09777c10 */ /* 0x000fe400087fe4ff */
[----:B------:R-:W-:-:S02]  /*2f80*/  CS2R R104, SRZ ;  /* 0x0000000000687805 */ /* 0x000fc4000001ff00 */
[----:B------:R-:W-:Y:S02]  /*2f90*/  LOP3.LUT R8, R8, 0x70, RZ, 0xe2, !PT ;  /* 0x0000007008087812 */ /* 0x000fe400078ee2ff */
[----:B------:R-:W-:Y:S02]  /*2fa0*/  CS2R R108, SRZ ;  /* 0x00000000006c7805 */ /* 0x000fe4000001ff00 */
[----:B------:R-:W-:Y:S02]  /*2fb0*/  MOV R116, RZ ;  /* 0x000000ff00747202 */ /* 0x000fe40000000f00 */
[----:B------:R-:W-:Y:S02]  /*2fc0*/  CS2R R106, SRZ ;  /* 0x00000000006a7805 */ /* 0x000fe4000001ff00 */
[----:B------:R-:W-:Y:S02]  /*2fd0*/  LEA R8, R93, R8, 0x7 ;  /* 0x000000085d087211 */ /* 0x000fe400078e38ff */
[----:B------:R-:W-:-:S02]  /*2fe0*/  MOV R113, RZ ;  /* 0x000000ff00717202 */ /* 0x000fc40000000f00 */
[----:B------:R-:W-:Y:S01]  /*2ff0*/  LOP3.LUT R121, R121, 0x7c, RZ, 0xc0, !PT ;  /* 0x0000007c79797812 */ /* 0x000fe200078ec0ff */
[----:B0-----:R-:W-:Y:S02]  /*3000*/  IMAD R4, R3, UR12, RZ ;  /* 0x0000000c03047c24 */ /* 0x001fe4000f8e02ff */
[----:B------:R-:W-:-:S03]  /*3010*/  VIADD R3, R8, UR4 ;  /* 0x0000000408037c36 */ /* 0x000fc60008000000 */
[----:B------:R-:W-:-:S07]  /*3020*/  SHF.R.S32.HI R5, RZ, 0x1f, R4 ;  /* 0x0000001fff057819 */ /* 0x000fce0000011404 */
.L_x_24791:
[----:B------:R-:W-:Y:S01]  /*3030*/  MOV R28, R120 ;  /* 0x00000078001c7202 */ /* 0x000fe20000000f00 */
[----:B------:R-:W0:Y:S01]  /*3040*/  LDS.128 R72, [R3] ;  /* 0x0000000003487984 */ /* 0x000e220000000c00 */
        /* <DEDUP_REMOVED lines=27> */
[----:B------:R-:W-:-:S02]  /*3200*/  ISETP.NE.AND P1, PT, R117, -0x1, PT ;  /* 0xffffffff7500780c */ /* 0x000fc40003f25270 */
[----:B------:R-:W-:-:S11]  /*3210*/  IADD3 R122, PT, PT, R118, -0x1, RZ ;  /* 0xffffffff767a7810 */ /* 0x000fd60007ffe0ff */
[-C--:B------:R-:W-:Y:S02]  /*3220*/  @!P1 ISETP.GE.AND P2, PT, R118, R115.reuse, PT ;  /* 0x000000737600920c */ /* 0x080fe40003f46270 */
[-C--:B------:R-:W-:Y:S02]  /*3230*/  @!P1 ISETP.GE.AND P0, PT, R122, R115.reuse, PT ;  /* 0x000000737a00920c */ /* 0x080fe40003f06270 */
[----:B------:R-:W-:Y:S02]  /*3240*/  @!P1 ISETP.GE.AND P3, PT, R118, R115, PT ;  /* 0x000000737600920c */ /* 0x000fe40003f66270 */
[----:B--2---:R-:W-:Y:S02]  /*3250*/  @!P1 FSEL R9, R9, RZ, !P2 ;  /* 0x000000ff09099208 */ /* 0x004fe40005000000 */
[----:B------:R-:W-:-:S03]  /*3260*/  @!P1 FSEL R8, R8, RZ, !P0 ;  /* 0x000000ff08089208 */ /* 0x000fc60004000000 */
[----:B0-----:R-:W-:-:S04]  /*3270*/  FMUL.FTZ R9, R73, R9 ;  /* 0x0000000949097220 */ /* 0x001fc80000410000 */
[----:B------:R-:W-:Y:S01]  /*3280*/  FFMA.FTZ R9, R72, R8, R9 ;  /* 0x0000000848097223 */ /* 0x000fe20000010009 */
[----:B------:R-:W-:-:S04]  /*3290*/  @!P1 IADD3 R8, PT, PT, R118, 0x1, RZ ;  /* 0x0000000176089810 */ /* 0x000fc80007ffe0ff */
[-C--:B------:R-:W-:Y:S02]  /*32a0*/  @!P1 ISETP.GE.AND P0, PT, R8, R115.reuse, PT ;  /* 0x000000730800920c */ /* 0x080fe40003f06270 */
[----:B----4-:R-:W-:Y:S02]  /*32b0*/  @!P1 FSEL R13, R13, RZ, !P3 ;  /* 0x000000ff0d0d9208 */ /* 0x010fe40005800000 */
[----:B------:R-:W-:Y:S02]  /*32c0*/  @!P1 FSEL R10, R10, RZ, !P0 ;  /* 0x000000ff0a0a9208 */ /* 0x000fe40004000000 */
[-C--:B------:R-:W-:Y:S02]  /*32d0*/  @!P1 ISETP.GE.AND P3, PT, R118, R115.reuse, PT ;  /* 0x000000737600920c */ /* 0x080fe40003f66270 */
[----:B------:R-:W-:Y:S02]  /*32e0*/  @!P1 ISETP.GE.AND P0, PT, R8, R115, PT ;  /* 0x000000730800920c */ /* 0x000fe40003f06270 */
[----:B------:R-:W-:-:S02]  /*32f0*/  @!P1 IADD3 R8, PT, PT, R118, 0x2, RZ ;  /* 0x0000000276089810 */ /* 0x000fc40007ffe0ff */
[----:B-----5:R-:W-:Y:S02]  /*3300*/  @!P1 FSEL R17, R17, RZ, !P3 ;  /* 0x000000ff11119208 */ /* 0x020fe40005800000 */
[-C--:B------:R-:W-:Y:S02]  /*3310*/  @!P1 ISETP.GE.AND P2, PT, R122, R115.reuse, PT ;  /* 0x000000737a00920c */ /* 0x080fe40003f46270 */
[CC--:B------:R-:W-:Y:S02]  /*3320*/  @!P1 ISETP.GE.AND P4, PT, R8.reuse, R115.reuse, PT ;  /* 0x000000730800920c */ /* 0x0c0fe40003f86270 */
[----:B------:R-:W-:Y:S02]  /*3330*/  @!P1 ISETP.GE.AND P3, PT, R8, R115, PT ;  /* 0x000000730800920c */ /* 0x000fe40003f66270 */
[----:B------:R-:W-:Y:S02]  /*3340*/  @!P1 IADD3 R8, PT, PT, R118, 0x1, RZ ;  /* 0x0000000176089810 */ /* 0x000fe40007ffe0ff */
[----:B------:R-:W-:-:S02]  /*3350*/  @!P1 FSEL R12, R12, RZ, !P2 ;  /* 0x000000ff0c0c9208 */ /* 0x000fc40005000000 */
[----:B------:R-:W-:Y:S02]  /*3360*/  @!P1 FSEL R14, R14, RZ, !P0 ;  /* 0x000000ff0e0e9208 */ /* 0x000fe40004000000 */
[-C--:B------:R-:W-:Y:S02]  /*3370*/  @!P1 ISETP.GE.AND P2, PT, R122, R115.reuse, PT ;  /* 0x000000737a00920c */ /* 0x080fe40003f46270 */
[-C--:B------:R-:W-:Y:S02]  /*3380*/  @!P1 ISETP.GE.AND P0, PT, R8, R115.reuse, PT ;  /* 0x000000730800920c */ /* 0x080fe40003f06270 */
[----:B------:R-:W-:Y:S02]  /*3390*/  @!P1 IADD3 R8, PT, PT, R118, 0x2, RZ ;  /* 0x0000000276089810 */ /* 0x000fe40007ffe0ff */
[----:B------:R-:W-:Y:S02]  /*33a0*/  @!P1 FSEL R16, R16, RZ, !P2 ;  /* 0x000000ff10109208 */ /* 0x000fe40005000000 */
[----:B------:R-:W-:-:S02]  /*33b0*/  @!P1 ISETP.GE.AND P2, PT, R8, R115, PT ;  /* 0x000000730800920c */ /* 0x000fc40003f46270 */
[----:B------:R-:W-:-:S04]  /*33c0*/  @!P1 IADD3 R8, PT, PT, R118, 0x1, RZ ;  /* 0x0000000176089810 */ /* 0x000fc80007ffe0ff */
[----:B------:R-:W-:Y:S02]  /*33d0*/  @!P1 ISETP.GE.AND P5, PT, R8, R115, PT ;  /* 0x000000730800920c */ /* 0x000fe40003fa6270 */
[----:B------:R-:W-:-:S04]  /*33e0*/  @!P1 IADD3 R8, PT, PT, R118, 0x2, RZ ;  /* 0x0000000276089810 */ /* 0x000fc80007ffe0ff */
[-C--:B------:R-:W-:Y:S02]  /*33f0*/  @!P1 ISETP.GE.AND P6, PT, R8, R115.reuse, PT ;  /* 0x000000730800920c */ /* 0x080fe40003fc6270 */
[----:B------:R-:W-:Y:S02]  /*3400*/  @!P1 IADD3 R8, PT, PT, R118, 0x1, RZ ;  /* 0x0000000176089810 */ /* 0x000fe40007ffe0ff */
[----:B------:R-:W-:Y:S02]  /*3410*/  @!P1 FSEL R11, R11, RZ, !P4 ;  /* 0x000000ff0b0b9208 */ /* 0x000fe40006000000 */
[----:B------:R-:W-:Y:S02]  /*3420*/  @!P1 ISETP.GE.AND P4, PT, R8, R115, PT ;  /* 0x000000730800920c */ /* 0x000fe40003f86270 */
        /* <DEDUP_REMOVED lines=9> */
[CC--:B------:R-:W-:Y:S02]  /*34c0*/  @!P1 ISETP.GE.AND P0, PT, R118.reuse, R115.reuse, PT ;  /* 0x000000737600920c */ /* 0x0c0fe40003f06270 */
[----:B------:R-:W-:Y:S02]  /*34d0*/  @!P1 IADD3 R8, PT, PT, R118, 0x2, RZ ;  /* 0x0000000276089810 */ /* 0x000fe40007ffe0ff */
[----:B------:R-:W-:Y:S02]  /*34e0*/  @!P1 FSEL R21, R21, RZ, !P0 ;  /* 0x000000ff15159208 */ /* 0x000fe40004000000 */
[----:B------:R-:W-:Y:S02]  /*34f0*/  @!P1 ISETP.GE.AND P0, PT, R8, R115, PT ;  /* 0x000000730800920c */ /* 0x000fe40003f06270 */
[----:B------:R-:W-:-:S02]  /*3500*/  @!P1 FSEL R22, R22, RZ, !P5 ;  /* 0x000000ff16169208 */ /* 0x000fc40006800000 */
[-C--:B------:R-:W-:Y:S02]  /*3510*/  @!P1 ISETP.GE.AND P5, PT, R122, R115.reuse, PT ;  /* 0x000000737a00920c */ /* 0x080fe40003fa6270 */
[----:B------:R-:W-:Y:S02]  /*3520*/  @!P1 IADD3 R8, PT, PT, R118, 0x1, RZ ;  /* 0x0000000176089810 */ /* 0x000fe40007ffe0ff */
[----:B------:R-:W-:Y:S02]  /*3530*/  @!P1 FSEL R23, R23, RZ, !P6 ;  /* 0x000000ff17179208 */ /* 0x000fe40007000000 */
[-C--:B------:R-:W-:Y:S01]  /*3540*/  @!P1 ISETP.GE.AND P6, PT, R8, R115.reuse, PT ;  /* 0x000000730800920c */ /* 0x080fe20003fc6270 */
[----:B------:R-:W-:Y:S01]  /*3550*/  @!P1 VIADD R8, R118, 0x2 ;  /* 0x0000000276089836 */ /* 0x000fe20000000000 */
[----:B------:R-:W-:Y:S02]  /*3560*/  @!P1 FSEL R24, R24, RZ, !P5 ;  /* 0x000000ff18189208 */ /* 0x000fe40006800000 */
[----:B------:R-:W-:-:S02]  /*3570*/  @!P1 ISETP.GE.AND P5, PT, R118, R115, PT ;  /* 0x000000737600920c */ /* 0x000fc40003fa6270 */
        /* <DEDUP_REMOVED lines=67> */
[----:B------:R-:W-:Y:S02]  /*39b0*/  @!P1 FSEL R58, R58, RZ, !P6 ;  /* 0x000000ff3a3a9208 */ /* 0x000fe40007000000 */
[-C--:B------:R-:W-:Y:S02]  /*39c0*/  @!P1 ISETP.GE.AND P3, PT, R8, R115.reuse, PT ;  /* 0x000000730800920c */ /* 0x080fe40003f66270 */
[-C--:B------:R-:W-:Y:S02]  /*39d0*/  @!P1 ISETP.GE.AND P4, PT, R118, R115.reuse, PT ;  /* 0x000000737600920c */ /* 0x080fe40003f86270 */
[----:B------:R-:W-:Y:S02]  /*39e0*/  @!P1 ISETP.GE.AND P6, PT, R122, R115, PT ;  /* 0x000000737a00920c */ /* 0x000fe40003fc6270 */
[----:B------:R-:W-:-:S02]  /*39f0*/  @!P1 IADD3 R8, PT, PT, R118, 0x2, RZ ;  /* 0x0000000276089810 */ /* 0x000fc40007ffe0ff */
[----:B------:R-:W-:Y:S02]  /*3a00*/  @!P1 FSEL R53, R53, RZ, !P4 ;  /* 0x000000ff35359208 */ /* 0x000fe40006000000 */
[----:B------:R-:W-:Y:S02]  /*3a10*/  @!P1 FSEL R64, R64, RZ, !P6 ;  /* 0x000000ff40409208 */ /* 0x000fe40007000000 */
[-C--:B------:R-:W-:Y:S02]  /*3a20*/  @!P1 ISETP.GE.AND P4, PT, R8, R115.reuse, PT ;  /* 0x000000730800920c */ /* 0x080fe40003f86270 */
[C---:B------:R-:W-:Y:S02]  /*3a30*/  @!P1 ISETP.GE.AND P6, PT, R118.reuse, R115, PT ;  /* 0x000000737600920c */ /* 0x040fe40003fc6270 */
[----:B------:R-:W-:Y:S02]  /*3a40*/  @!P1 IADD3 R8, PT, PT, R118, 0x1, RZ ;  /* 0x0000000176089810 */ /* 0x000fe40007ffe0ff */
[----:B------:R-:W-:-:S02]  /*3a50*/  @!P1 FSEL R65, R65, RZ, !P6 ;  /* 0x000000ff41419208 */ /* 0x000fc40007000000 */
[----:B------:R-:W-:Y:S02]  /*3a60*/  @!P1 FSEL R59, R59, RZ, !P5 ;  /* 0x000000ff3b3b9208 */ /* 0x000fe40006800000 */
[-C--:B------:R-:W-:Y:S01]  /*3a70*/  @!P1 ISETP.GE.AND P6, PT, R8, R115.reuse, PT ;  /* 0x000000730800920c */ /* 0x080fe20003fc6270 */
[----:B------:R-:W-:Y:S01]  /*3a80*/  @!P1 VIADD R8, R118, 0x2 ;  /* 0x0000000276089836 */ /* 0x000fe20000000000 */
[----:B------:R-:W-:Y:S02]  /*3a90*/  @!P1 ISETP.GE.AND P5, PT, R122, R115, PT ;  /* 0x000000737a00920c */ /* 0x000fe40003fa6270 */
[----:B------:R-:W-:Y:S02]  /*3aa0*/  @!P1 FSEL R54, R54, RZ, !P2 ;  /* 0x000000ff36369208 */ /* 0x000fe40005000000 */
[----:B------:R-:W-:Y:S02]  /*3ab0*/  @!P1 FSEL R66, R66, RZ, !P6 ;  /* 0x000000ff42429208 */ /* 0x000fe40007000000 */
[----:B------:R-:W-:-:S02]  /*3ac0*/  @!P1 FSEL R68, R68, RZ, !P5 ;  /* 0x000000ff44449208 */ /* 0x000fc40006800000 */
[-C--:B------:R-:W-:Y:S02]  /*3ad0*/  @!P1 ISETP.GE.AND P2, PT, R122, R115.reuse, PT ;  /* 0x000000737a00920c */ /* 0x080fe40003f46270 */
        /* <DEDUP_REMOVED lines=11> */
[-C--:B------:R-:W-:Y:S02]  /*3b90*/  @!P1 ISETP.GE.AND P5, PT, R8, R115.reuse, PT ;  /* 0x000000730800920c */ /* 0x080fe40003fa6270 */
[----:B------:R-:W-:Y:S02]  /*3ba0*/  @!P1 IADD3 R8, PT, PT, R118, 0x1, RZ ;  /* 0x0000000176089810 */ /* 0x000fe40007ffe0ff */
[----:B------:R-:W-:Y:S02]  /*3bb0*/  @!P1 FSEL R55, R55, RZ, !P0 ;  /* 0x000000ff37379208 */ /* 0x000fe40004000000 */
[----:B------:R-:W-:Y:S02]  /*3bc0*/  @!P1 FSEL R71, R71, RZ, !P5 ;  /* 0x000000ff47479208 */ /* 0x000fe40006800000 */
[----:B------:R-:W-:Y:S02]  /*3bd0*/  @!P1 FSEL R76, R76, RZ, !P2 ;  /* 0x000000ff4c4c9208 */ /* 0x000fe40005000000 */
[----:B------:R-:W-:-:S02]  /*3be0*/  @!P1 ISETP.GE.AND P0, PT, R118, R115, PT ;  /* 0x000000737600920c */ /* 0x000fc40003f06270 */
[-C--:B------:R-:W-:Y:S02]  /*3bf0*/  @!P1 ISETP.GE.AND P5, PT, R8, R115.reuse, PT ;  /* 0x000000730800920c */ /* 0x080fe40003fa6270 */
[CC--:B------:R-:W-:Y:S02]  /*3c00*/  @!P1 ISETP.GE.AND P2, PT, R118.reuse, R115.reuse, PT ;  /* 0x000000737600920c */ /* 0x0c0fe40003f46270 */
[C---:B------:R-:W-:Y:S02]  /*3c10*/  @!P1 IADD3 R8, PT, PT, R118.reuse, 0x2, RZ ;  /* 0x0000000276089810 */ /* 0x040fe40007ffe0ff */
[----:B------:R-:W-:Y:S02]  /*3c20*/  @!P1 FSEL R57, R57, RZ, !P0 ;  /* 0x000000ff39399208 */ /* 0x000fe40004000000 */
[----:B------:R-:W-:Y:S02]  /*3c30*/  @!P1 FSEL R77, R77, RZ, !P2 ;  /* 0x000000ff4d4d9208 */ /* 0x000fe40005000000 */
[----:B------:R-:W-:-:S02]  /*3c40*/  @!P1 ISETP.GE.AND P0, PT, R118, R115, PT ;  /* 0x000000737600920c */ /* 0x000fc40003f06270 */
[-C--:B------:R-:W-:Y:S02]  /*3c50*/  @!P1 ISETP.GE.AND P2, PT, R8, R115.reuse, PT ;  /* 0x000000730800920c */ /* 0x080fe40003f46270 */
        /* <DEDUP_REMOVED lines=8> */
[----:B------:R-:W-:Y:S02]  /*3ce0*/  @!P1 FSEL R80, R80, RZ, !P0 ;  /* 0x000000ff50509208 */ /* 0x000fe40004000000 */
[-C--:B------:R-:W-:Y:S02]  /*3cf0*/  @!P1 ISETP.GE.AND P3, PT, R122, R115.reuse, PT ;  /* 0x000000737a00920c */ /* 0x080fe40003f66270 */
[----:B------:R-:W-:-:S02]  /*3d00*/  @!P1 ISETP.GE.AND P2, PT, R8, R115, PT ;  /* 0x000000730800920c */ /* 0x000fc40003f46270 */
[CC--:B------:R-:W-:Y:S02]  /*3d10*/  @!P1 ISETP.GE.AND P0, PT, R118.reuse, R115.reuse, PT ;  /* 0x000000737600920c */ /* 0x0c0fe40003f06270 */
[----:B------:R-:W-:Y:S02]  /*3d20*/  @!P1 FSEL R63, R63, RZ, !P4 ;  /* 0x000000ff3f3f9208 */ /* 0x000fe40006000000 */
[----:B------:R-:W-:Y:S01]  /*3d30*/  @!P1 IADD3 R8, PT, PT, R118, 0x1, RZ ;  /* 0x0000000176089810 */ /* 0x000fe20007ffe0ff */
[----:B------:R-:W-:Y:S01]  /*3d40*/  FFMA.FTZ R10, R74, R10, R9 ;  /* 0x0000000a4a0a7223 */ /* 0x000fe20000010009 */
[----:B------:R-:W-:Y:S01]  /*3d50*/  @!P1 ISETP.GE.AND P4, PT, R122, R115, PT ;  /* 0x000000737a00920c */ /* 0x000fe20003f86270 */
[----:B------:R-:W-:Y:S01]  /*3d60*/  FMUL.FTZ R9, R73, R17 ;  /* 0x0000001149097220 */ /* 0x000fe20000410000 */
[----:B------:R-:W-:Y:S02]  /*3d70*/  @!P1 FSEL R81, R81, RZ, !P0 ;  /* 0x000000ff51519208 */ /* 0x000fe40004000000 */
[----:B------:R-:W-:-:S02]  /*3d80*/  @!P1 FSEL R84, R84, RZ, !P3 ;  /* 0x000000ff54549208 */ /* 0x000fc40005800000 */
[-C--:B------:R-:W-:Y:S02]  /*3d90*/  @!P1 ISETP.GE.AND P0, PT, R8, R115.reuse, PT ;  /* 0x000000730800920c */ /* 0x080fe40003f06270 */
[CC--:B------:R-:W-:Y:S02]  /*3da0*/  @!P1 ISETP.GE.AND P3, PT, R118.reuse, R115.reuse, PT ;  /* 0x000000737600920c */ /* 0x0c0fe40003f66270 */
[----:B------:R-:W-:Y:S02]  /*3db0*/  @!P1 IADD3 R8, PT, PT, R118, 0x2, RZ ;  /* 0x0000000276089810 */ /* 0x000fe40007ffe0ff */
[----:B------:R-:W-:Y:S01]  /*3dc0*/  @!P1 FSEL R88, R88, RZ, !P4 ;  /* 0x000000ff58589208 */ /* 0x000fe20006000000 */
[----:B------:R-:W-:Y:S01]  /*3dd0*/  FFMA.FTZ R9, R72, R16, R9 ;  /* 0x0000001048097223 */ /* 0x000fe20000010009 */
[----:B------:R-:W-:Y:S02]  /*3de0*/  @!P1 ISETP.GE.AND P4, PT, R118, R115, PT ;  /* 0x000000737600920c */ /* 0x000fe40003f86270 */
[----:B------:R-:W-:-:S02]  /*3df0*/  @!P1 FSEL R82, R82, RZ, !P5 ;  /* 0x000000ff52529208 */ /* 0x000fc40006800000 */
[----:B------:R-:W-:Y:S02]  /*3e00*/  @!P1 FSEL R85, R85, RZ, !P3 ;  /* 0x000000ff55559208 */ /* 0x000fe40005800000 */
[CC--:B------:R-:W-:Y:S02]  /*3e10*/  @!P1 ISETP.GE.AND P5, PT, R8.reuse, R115.reuse, PT ;  /* 0x000000730800920c */ /* 0x0c0fe40003fa6270 */
[----:B------:R-:W-:Y:S01]  /*3e20*/  @!P1 ISETP.GE.AND P3, PT, R8, R115, PT ;  /* 0x000000730800920c */ /* 0x000fe20003f66270 */
[----:B------:R-:W-:Y:S01]  /*3e30*/  FFMA.FTZ R18, R74, R18, R9 ;  /* 0x000000124a127223 */ /* 0x000fe20000010009 */
[----:B------:R-:W-:Y:S02]  /*3e40*/  @!P1 IADD3 R8, PT, PT, R118, 0x1, RZ ;  /* 0x0000000176089810 */ /* 0x000fe40007ffe0ff */
[----:B------:R-:W-:Y:S02]  /*3e50*/  @!P1 FSEL R89, R89, RZ, !P4 ;  /* 0x000000ff59599208 */ /* 0x000fe40006000000 */
[----:B------:R-:W-:Y:S01]  /*3e60*/  IADD3 R9, PT, PT, R112, 0x3, RZ ;  /* 0x0000000370097810 */ /* 0x000fe20007ffe0ff */
[C---:B------:R-:W-:Y:S01]  /*3e70*/  FMUL.FTZ R13, R73.reuse, R13 ;  /* 0x0000000d490d7220 */ /* 0x040fe20000410000 */
[----:B------:R-:W-:Y:S01]  /*3e80*/  @!P1 FSEL R86, R86, RZ, !P0 ;  /* 0x000000ff56569208 */ /* 0x000fe20004000000 */
[C---:B------:R-:W-:Y:S01]  /*3e90*/  FMUL.FTZ R21, R73.reuse, R21 ;  /* 0x0000001549157220 */ /* 0x040fe20000410000 */
[----:B------:R-:W-:Y:S01]  /*3ea0*/  @!P1 ISETP.GE.AND P0, PT, R8, R115, PT ;  /* 0x000000730800920c */ /* 0x000fe20003f06270 */
        /* <DEDUP_REMOVED lines=15> */
[----:B------:R-:W-:Y:S01]  /*3fa0*/  @!P1 FSEL R67, R67, RZ, !P6 ;  /* 0x000000ff43439208 */ /* 0x000fe20007000000 */
[----:B------:R-:W-:Y:S01]  /*3fb0*/  FMUL.FTZ R73, R73, R89 ;  /* 0x0000005949497220 */ /* 0x000fe20000410000 */
[----:B------:R-:W-:Y:S01]  /*3fc0*/  ISETP.GE.U32.AND P6, PT, R9, R114, PT ;  /* 0x000000720900720c */ /* 0x000fe20003fc6070 */
        /* <DEDUP_REMOVED lines=87> */
.L_x_24790:
[----:B------:R-:W-:Y:S05]  /*4540*/  BSYNC.RECONVERGENT B0 ;  /* 0x0000000000007941 */ /* 0x000fea0003800200 */
.L_x_24789:
[----:B------:R-:W1:Y:S01]  /*4550*/  SHFL.BFLY PT, R3, R96, 0x4, 0x1f ;  /* 0x0c801f0060037f89 */ /* 0x000e6200000e0000 */
[C---:B------:R-:W-:Y:S01]  /*4560*/  LOP3.LUT R13, R6.reuse, 0x7, RZ, 0xc0, !PT ;  /* 0x00000007060d7812 */ /* 0x040fe200078ec0ff */
[----:B------:R-:W2:Y:S01]  /*4570*/  S2UR UR5, SR_CgaCtaId ;  /* 0x00000000000579c3 */ /* 0x000ea20000008800 */
[C---:B------:R-:W-:Y:S01]  /*4580*/  LOP3.LUT R17, R6.reuse, 0x3c0, RZ, 0xc0, !PT ;  /* 0x000003c006117812 */ /* 0x040fe200078ec0ff */
[----:B0-----:R-:W0:Y:S01]  /*4590*/  SHFL.BFLY PT, R5, R94, 0x4, 0x1f ;  /* 0x0c801f005e057f89 */ /* 0x001e2200000e0000 */
[C---:B------:R-:W-:Y:S01]  /*45a0*/  LOP3.LUT R19, R6.reuse, 0x3e0, RZ, 0xc0, !PT ;  /* 0x000003e006137812 */ /* 0x040fe200078ec0ff */
[----:B------:R-:W-:Y:S01]  /*45b0*/  UMOV UR4, 0x400 ;  /* 0x0000040000047882 */ /* 0x000fe20000000000 */
[----:B------:R-:W-:Y:S01]  /*45c0*/  ISETP.NE.AND P2, PT, R13, RZ, PT ;  /* 0x000000ff0d00720c */ /* 0x000fe20003f45270 */
[----:B------:R-:W4:Y:S01]  /*45d0*/  SHFL.BFLY PT, R4, R95, 0x4, 0x1f ;  /* 0x0c801f005f047f89 */ /* 0x000f2200000e0000 */
[----:B------:R-:W-:Y:S01]  /*45e0*/  SHF.R.U32.HI R92, RZ, 0x3, R92 ;  /* 0x00000003ff5c7819 */ /* 0x000fe2000001165c */
[----:B------:R-:W-:Y:S01]  /*45f0*/  UIADD3 UR4, UPT, UPT, UR4, 0x160, URZ ;  /* 0x0000016004047890 */ /* 0x000fe2000fffe0ff */
[----:B------:R-:W-:Y:S01]  /*4600*/  ISETP.NE.OR P5, PT, R17, 0x40, P2 ;  /* 0x000000401100780c */ /* 0x000fe200017a5670 */
[----:B------:R-:W5:Y:S01]  /*4610*/  SHFL.BFLY PT, R8, R99, 0x4, 0x1f ;  /* 0x0c801f0063087f89 */ /* 0x000f6200000e0000 */
        /* <DEDUP_REMOVED lines=8> */
[----:B-1----:R-:W-:Y:S02]  /*46a0*/  FADD.FTZ R3, R3, R96 ;  /* 0x0000006003037221 */ /* 0x002fe40000010000 */
[----:B------:R-:W1:Y:S01]  /*46b0*/  SHFL.BFLY PT, R11, R98, 0x4, 0x1f ;  /* 0x0c801f00620b7f89 */ /* 0x000e6200000e0000 */
[----:B--2---:R-:W-:Y:S01]  /*46c0*/  ULEA UR4, UR5, UR4, 0x18 ;  /* 0x0000000405047291 */ /* 0x004fe2000f8ec0ff */
[----:B0-----:R-:W-:Y:S02]  /*46d0*/  FADD.FTZ R5, R5, R94 ;  /* 0x0000005e05057221 */ /* 0x001fe40000010000 */
[----:B------:R-:W0:Y:S01]  /*46e0*/  SHFL.BFLY PT, R12, R113, 0x4, 0x1f ;  /* 0x0c801f00710c7f89 */ /* 0x000e2200000e0000 */
[----:B----4-:R-:W-:-:S03]  /*46f0*/  FADD.FTZ R95, R4, R95 ;  /* 0x0000005f045f7221 */ /* 0x010fc60000010000 */
[----:B------:R-:W2:Y:S01]  /*4700*/  SHFL.BFLY PT, R13, R102, 0x4, 0x1f ;  /* 0x0c801f00660d7f89 */ /* 0x000ea200000e0000 */
[----:B-----5:R-:W-:-:S03]  /*4710*/  FADD.FTZ R99, R8, R99 ;  /* 0x0000006308637221 */ /* 0x020fc60000010000 */
[----:B------:R-:W4:Y:S01]  /*4720*/  SHFL.BFLY PT, R15, R100, 0x4, 0x1f ;  /* 0x0c801f00640f7f89 */ /* 0x000f2200000e0000 */
[----:B---3--:R-:W-:-:S03]  /*4730*/  FADD.FTZ R9, R9, R116 ;  /* 0x0000007409097221 */ /* 0x008fc60000010000 */
[----:B------:R-:W3:Y:S01]  /*4740*/  SHFL.BFLY PT, R14, R101, 0x4, 0x1f ;  /* 0x0c801f00650e7f89 */ /* 0x000ee200000e0000 */
[----:B------:R-:W-:-:S03]  /*4750*/  FADD.FTZ R97, R10, R97 ;  /* 0x000000610a617221 */ /* 0x000fc60000010000 */
        /* <DEDUP_REMOVED lines=16> */
[----:B-1----:R-:W-:-:S03]  /*4860*/  FADD.FTZ R103, R28, R103 ;  /* 0x000000671c677221 */ /* 0x002fc60000010000 */
[----:B------:R-:W1:Y:S01]  /*4870*/  SHFL.BFLY PT, R4, R3, 0x2, 0x1f ;  /* 0x0c401f0003047f89 */ /* 0x000e6200000e0000 */
[----:B0-----:R-:W-:-:S03]  /*4880*/  FADD.FTZ R17, R17, R104 ;  /* 0x0000006811117221 */ /* 0x001fc60000010000 */
[----:B------:R-:W0:Y:S01]  /*4890*/  SHFL.BFLY PT, R8, R5, 0x2, 0x1f ;  /* 0x0c401f0005087f89 */ /* 0x000e2200000e0000 */
        /* <DEDUP_REMOVED lines=12> */
[----:B------:R-:W0:Y:S04]  /*4960*/  SHFL.BFLY PT, R20, R113, 0x2, 0x1f ;  /* 0x0c401f0071147f89 */ /* 0x000e2800000e0000 */
        /* <DEDUP_REMOVED lines=25> */
[----:B0-----:R-:W-:Y:S01]  /*4b00*/  FADD.FTZ R34, R17, R34 ;  /* 0x0000002211227221 */ /* 0x001fe20000010000 */
[----:B------:R-:W-:Y:S02]  /*4b10*/  FADD.FTZ R36, R19, R36 ;  /* 0x0000002413247221 */ /* 0x000fe40000010000 */
        /* <DEDUP_REMOVED lines=11> */
[----:B------:R-:W-:-:S03]  /*4bd0*/  LEA R4, R93, UR4, 0x2 ;  /* 0x000000045d047c11 */ /* 0x000fc6000f8e10ff */
        /* <DEDUP_REMOVED lines=25> */
[----:B-1----:R-:W-:Y:S01]  /*4d70*/  FADD.FTZ R33, R32, R33 ;  /* 0x0000002120217221 */ /* 0x002fe20000010000 */
[----:B------:R-:W-:Y:S01]  /*4d80*/  BAR.SYNC.DEFER_BLOCKING 0x0 ;  /* 0x0000000000007b1d */ /* 0x000fe20000010000 */
[----:B------:R-:W-:Y:S01]  /*4d90*/  FADD.FTZ R35, R34, R35 ;  /* 0x0000002322237221 */ /* 0x000fe20000010000 */
[----:B0-----:R-:W-:Y:S01]  /*4da0*/  FADD.FTZ R37, R36, R37 ;  /* 0x0000002524257221 */ /* 0x001fe20000010000 */
[----:B--2---:R-:W-:Y:S01]  /*4db0*/  FADD.FTZ R39, R38, R3 ;  /* 0x0000000326277221 */ /* 0x004fe20000010000 */
[----:B---3--:R-:W-:Y:S01]  /*4dc0*/  FADD.FTZ R41, R108, R41 ;  /* 0x000000296c297221 */ /* 0x008fe20000010000 */
        /* <DEDUP_REMOVED lines=23> */
.L_x_24793:
[----:B------:R-:W-:Y:S05]  /*4f40*/  BSYNC.RECONVERGENT B0 ;  /* 0x0000000000007941 */ /* 0x000fea0003800200 */
.L_x_24792:
        /* <DEDUP_REMOVED lines=42> */
[----:B------:R-:W-:-:S07]  /*51f0*/  FADD.FTZ R45, R45, R46 ;  /* 0x0000002e2d2d7221 */ /* 0x000fce0000010000 */
.L_x_24795:
[----:B------:R-:W-:Y:S05]  /*5200*/  BSYNC.RECONVERGENT B0 ;  /* 0x0000000000007941 */ /* 0x000fea0003800200 */
.L_x_24794:
        /* <DEDUP_REMOVED lines=23> */
.L_x_24797:
[----:B------:R-:W-:Y:S05]  /*5380*/  BSYNC.RECONVERGENT B0 ;  /* 0x0000000000007941 */ /* 0x000fea0003800200 */
.L_x_24796:
        /* <DEDUP_REMOVED lines=43> */
.L_x_24799:
[----:B------:R-:W-:Y:S05]  /*5640*/  BSYNC.RECONVERGENT B0 ;  /* 0x0000000000007941 */ /* 0x000fea0003800200 */
.L_x_24798:
        /* <DEDUP_REMOVED lines=34> */
.L_x_24800:
        /* <DEDUP_REMOVED lines=9> */
.L_x_27701:


//--------------------- .text._ZN4vllm25paged_attention_v2_kernelIffLi64ELi32ELi128ELNS_18Fp8KVCacheDataTypeE0ELb0ELi512EEEvPfS2_PT_PKS3_PKT0_S9_ifPKiSB_iPKfiiiSD_SD_iiiii --------------------------
	.section	.text._ZN4vllm25paged_attention_v2_kernelIffLi64ELi32ELi128ELNS_18Fp8KVCacheDataTypeE0ELb0ELi512EEEvPfS2_PT_PKS3_PKT0_S9_ifPKiSB_iPKfiiiSD_SD_iiiii,"ax",@progbits
	.align	128
        .global         _ZN4vllm25paged_attention_v2_kernelIffLi64ELi32ELi128ELNS_18Fp8KVCacheDataTypeE0ELb0ELi512EEEvPfS2_PT_PKS3_PKT0_S9_ifPKiSB_iPKfiiiSD_SD_iiiii
        .type           _ZN4vllm25paged_attention_v2_kernelIffLi64ELi32ELi128ELNS_18Fp8KVCacheDataTypeE0ELb0ELi512EEEvPfS2_PT_PKS3_PKT0_S9_ifPKiSB_iPKfiiiSD_SD_iiiii,@function
        .size           _ZN4vllm25paged_attention_v2_kernelIffLi64ELi32ELi128ELNS_18Fp8KVCacheDataTypeE0ELb0ELi512EEEvPfS2_PT_PKS3_PKT0_S9_ifPKiSB_iPKfiiiSD_SD_iiiii,(.L_x_27702 - _ZN4vllm25paged_attention_v2_kernelIffLi64ELi32ELi128ELNS_18Fp8KVCacheDataTypeE0ELb0ELi512EEEvPfS2_PT_PKS3_PKT0_S9_ifPKiSB_iPKfiiiSD_SD_iiiii)
        .other          _ZN4vllm25paged_attention_v2_kernelIffLi64ELi32ELi128ELNS_18Fp8KVCacheDataTypeE0ELb0ELi512EEEvPfS2_PT_PKS3_PKT0_S9_ifPKiSB_iPKfiiiSD_SD_iiiii,@"STO_CUDA_ENTRY STV_DEFAULT"
_ZN4vllm25paged_attention_v2_kernelIffLi64ELi32ELi128ELNS_18Fp8KVCacheDataTypeE0ELb0ELi512EEEvPfS2_PT_PKS3_PKT0_S9_ifPKiSB_iPKfiiiSD_SD_iiiii:
.text._ZN4vllm25paged_attention_v2_kernelIffLi64ELi32ELi128ELNS_18Fp8KVCacheDataTypeE0ELb0ELi512EEEvPfS2_PT_PKS3_PKT0_S9_ifPKiSB_iPKfiiiSD_SD_iiiii:
        /* <DEDUP_REMOVED lines=57> */
[----:B------:R-:W-:-:S04]  /*0390*/  IABS R7, R18 ;  /* 0x0000001200077213 */ /* 0x000fc80000000000 */
[----:B------:R-:W2:Y:S08]  /*03a0*/  I2F.RP R4, R7 ;  /* 0x0000000700047306 */ /* 0x000eb00000209400 */
[----:B--2---:R-:W2:Y:S01]  /*03b0*/  MUFU.RCP R4, R4 ;  /* 0x0000000400047308 */ /* 0x004ea20000001000 */
[----:B0-----:R-:W-:-:S04]  /*03c0*/  ISETP.NE.U32.AND P0, PT, R14, RZ, PT ;  /* 0x000000ff0e00720c */ /* 0x001fc80003f05070 */
[----:B------:R-:W-:Y:S01]  /*03d0*/  ISETP.NE.AND.EX P0, PT, R15, RZ, PT, P0 ;  /* 0x000000ff0f00720c */ /* 0x000fe20003f05300 */
[----:B--2---:R-:W-:Y:S01]  /*03e0*/  VIADD R12, R4, 0xffffffe ;  /* 0x0ffffffe040c7836 */ /* 0x004fe20000000000 */
[----:B------:R-:W-:-:S03]  /*03f0*/  IABS R4, R3 ;  /* 0x0000000300047213 */ /* 0x000fc60000000000 */
        /* <DEDUP_REMOVED lines=8> */
[----:B------:R-:W-:-:S05]  /*0480*/  IADD3 R15, PT, PT, RZ, -R14, RZ ;  /* 0x8000000eff0f7210 */ /* 0x000fca0007ffe0ff */
        /* <DEDUP_REMOVED lines=12> */
[----:B------:R-:W-:Y:S01]  /*0550*/  SHF.R.U32.HI R73, RZ, 0x5, R5 ;  /* 0x00000005ff497819 */ /* 0x000fe20000011605 */
[----:B------:R-:W-:Y:S01]  /*0560*/  BSSY.RECONVERGENT B0, `(.L_x_24801) ;  /* 0x00000a4000007945 */ /* 0x000fe20003800200 */
[C---:B------:R-:W-:Y:S02]  /*0570*/  LEA R7, R2.reuse, 0x10, 0x4 ;  /* 0x0000001002077811 */ /* 0x040fe400078e20ff */
[----:B------:R-:W-:Y:S01]  /*0580*/  SHF.R.U32.HI R4, RZ, 0x5, R4 ;  /* 0x00000005ff047819 */ /* 0x000fe20000011604 */
[----:B------:R-:W-:Y:S01]  /*0590*/  IMAD R111, R2, 0x10, R73 ;  /* 0x00000010026f7824 */ /* 0x000fe200078e0249 */
[----:B------:R-:W-:-:S02]  /*05a0*/  @!P3 IADD3 R14, PT, PT, R14, 0x1, RZ ;  /* 0x000000010e0eb810 */ /* 0x000fc40007ffe0ff */
[----:B------:R-:W-:Y:S02]  /*05b0*/  VIMNMX.U32 R114, PT, PT, R4, R7, PT ;  /* 0x0000000704727248 */ /* 0x000fe40003fe0000 */
[----:B------:R-:W-:Y:S02]  /*05c0*/  @!P1 MOV R15, 0x400 ;  /* 0x00000400000f9802 */ /* 0x000fe40000000f00 */
[----:B------:R-:W-:Y:S02]  /*05d0*/  @P2 IADD3 R14, PT, PT, R14, 0x1, RZ ;  /* 0x000000010e0e2810 */ /* 0x000fe40007ffe0ff */
[----:B------:R-:W-:Y:S02]  /*05e0*/  ISETP.GE.U32.AND P2, PT, R111, R114, PT ;  /* 0x000000726f00720c */ /* 0x000fe40003f46070 */
[----:B------:R-:W-:Y:S02]  /*05f0*/  ISETP.NE.AND P0, PT, R18, RZ, PT ;  /* 0x000000ff1200720c */ /* 0x000fe40003f05270 */
[----:B0-----:R-:W-:-:S02]  /*0600*/  @!P1 LEA R12, R16, R15, 0x18 ;  /* 0x0000000f100c9211 */ /* 0x001fc400078ec0ff */
        /* <DEDUP_REMOVED lines=10> */
[----:B------:R-:W-:Y:S01]  /*06b0*/  LEA R75, R73, R6, 0x5 ;  /* 0x00000006494b7211 */ /* 0x000fe200078e28ff */
[----:B------:R-:W-:Y:S01]  /*06c0*/  IMAD.WIDE.U32 R6, R111, 0x4, RZ ;  /* 0x000000046f067825 */ /* 0x000fe200078e00ff */
[C---:B------:R-:W-:Y:S02]  /*06d0*/  LOP3.LUT R72, R5.reuse, 0x1f, RZ, 0xc0, !PT ;  /* 0x0000001f05487812 */ /* 0x040fe400078ec0ff */
[----:B------:R-:W-:Y:S02]  /*06e0*/  SHF.L.U32 R117, R5, 0x2, RZ ;  /* 0x0000000205757819 */ /* 0x000fe400000006ff */
[----:B------:R-:W-:Y:S01]  /*06f0*/  IADD3 R74, PT, PT, R72, R75, RZ ;  /* 0x0000004b484a7210 */ /* 0x000fe20007ffe0ff */
[----:B------:R-:W-:Y:S01]  /*0700*/  IMAD.WIDE R6, R112, 0x4, R6 ;  /* 0x0000000470067825 */ /* 0x000fe200078e0206 */
[----:B------:R-:W-:-:S02]  /*0710*/  LEA R73, R73, R72, 0x5 ;  /* 0x0000004849497211 */ /* 0x000fc400078e28ff */
[----:B------:R-:W-:Y:S02]  /*0720*/  LOP3.LUT R117, R117, 0x7c, RZ, 0xc0, !PT ;  /* 0x0000007c75757812 */ /* 0x000fe400078ec0ff */
[----:B-----5:R-:W-:Y:S02]  /*0730*/  FSETP.NEU.FTZ.AND P2, PT, R113, RZ, PT ;  /* 0x000000ff7100720b */ /* 0x020fe40003f5d000 */
[----:B------:R-:W-:Y:S02]  /*0740*/  MOV R110, 0xff7fffff ;  /* 0xff7fffff006e7802 */ /* 0x000fe40000000f00 */
[----:B------:R-:W-:Y:S01]  /*0750*/  IADD3 R109, PT, PT, -R115, R74, RZ ;  /* 0x0000004a736d7210 */ /* 0x000fe20007ffe1ff */
[----:B--2---:R-:W-:Y:S01]  /*0760*/  IMAD R72, R4, UR10, RZ ;  /* 0x0000000a04487c24 */ /* 0x004fe2000f8e02ff */
[----:B------:R-:W-:Y:S01]  /*0770*/  IADD3 R5, PT, PT, R74, 0x1, RZ ;  /* 0x000000014a057810 */ /* 0x000fe20007ffe0ff */
[----:B-1----:R-:W-:-:S03]  /*0780*/  ULEA UR8, UR5, UR4, 0x18 ;  /* 0x0000000405087291 */ /* 0x002fc6000f8ec0ff */
[----:B------:R-:W-:Y:S01]  /*0790*/  IADD3 R116, P1, PT, R72, R117, RZ ;  /* 0x0000007548747210 */ /* 0x000fe20007f3e0ff */
[----:B------:R-:W-:-:S03]  /*07a0*/  UIADD3 UR4, UPT, UPT, UR4, 0x120, URZ ;  /* 0x0000012004047890 */ /* 0x000fc6000fffe0ff */
[----:B------:R-:W-:Y:S01]  /*07b0*/  LEA.HI.X.SX32 R117, R72, RZ, 0x1, P1 ;  /* 0x000000ff48757211 */ /* 0x000fe200008f0eff */
[----:B------:R-:W-:Y:S01]  /*07c0*/  ULEA UR4, UR5, UR4, 0x18 ;  /* 0x0000000405047291 */ /* 0x000fe2000f8ec0ff */
[----:B------:R-:W1:Y:S05]  /*07d0*/  LDS.128 R68, [UR8] ;  /* 0x00000008ff447984 */ /* 0x000e6a0008000c00 */
[----:B------:R-:W-:Y:S01]  /*07e0*/  LEA R108, R73, UR4, 0x2 ;  /* 0x00000004496c7c11 */ /* 0x000fe2000f8e10ff */
[----:B------:R-:W2:Y:S04]  /*07f0*/  LDS.128 R64, [UR8+0x10] ;  /* 0x00001008ff407984 */ /* 0x000ea80008000c00 */
[----:B------:R-:W3:Y:S04]  /*0800*/  LDS.128 R60, [UR8+0x20] ;  /* 0x00002008ff3c7984 */ /* 0x000ee80008000c00 */
[----:B------:R-:W4:Y:S04]  /*0810*/  LDS.128 R56, [UR8+0x30] ;  /* 0x00003008ff387984 */ /* 0x000f280008000c00 */
        /* <DEDUP_REMOVED lines=15> */
.L_x_24803:
        /* <DEDUP_REMOVED lines=22> */
[----:B------:R-:W-:-:S02]  /*0a70*/  FFMA.FTZ R89, R62, R78, R73 ;  /* 0x0000004e3e597223 */ /* 0x000fc40000010049 */
[----:B------:R-:W2:Y:S01]  /*0a80*/  LDG.E.128.CONSTANT R72, desc[UR6][R118.64+0xe00] ;  /* 0x000e000676487981 */ /* 0x000ea2000c1e9d00 */
[----:B------:R-:W-:Y:S01]  /*0a90*/  FFMA.FTZ R88, R63, R79, R88 ;  /* 0x0000004f3f587223 */ /* 0x000fe20000010058 */
[----:B----4-:R-:W-:Y:S01]  /*0aa0*/  FFMA.FTZ R90, R57, R81, R76 ;  /* 0x00000051395a7223 */ /* 0x010fe2000001004c */
[----:B------:R-:W-:Y:S01]  /*0ab0*/  FFMA.FTZ R101, R56, R80, R101 ;  /* 0x0000005038657223 */ /* 0x000fe20000010065 */
[----:B------:R-:W3:Y:S01]  /*0ac0*/  LDG.E.128.CONSTANT R76, desc[UR6][R118.64+0x1000] ;  /* 0x00100006764c7981 */ /* 0x000ee2000c1e9d00 */
        /* <DEDUP_REMOVED lines=8> */
[----:B------:R-:W-:Y:S01]  /*0b50*/  FFMA.FTZ R120, R49, R93, R90 ;  /* 0x0000005d31787223 */ /* 0x000fe2000001005a */
[----:B------:R-:W-:Y:S02]  /*0b60*/  FFMA.FTZ R123, R50, R94, R89 ;  /* 0x0000005e327b7223 */ /* 0x000fe40000010059 */
[----:B------:R-:W5:Y:S01]  /*0b70*/  LDG.E.128.CONSTANT R88, desc[UR6][R118.64+0x1600] ;  /* 0x0016000676587981 */ /* 0x000f62000c1e9d00 */
[----:B------:R-:W-:Y:S01]  /*0b80*/  FFMA.FTZ R101, R48, R92, R101 ;  /* 0x0000005c30657223 */ /* 0x000fe20000010065 */
[----:B------:R-:W-:Y:S02]  /*0b90*/  FFMA.FTZ R100, R51, R95, R100 ;  /* 0x0000005f33647223 */ /* 0x000fe40000010064 */
[----:B------:R-:W5:Y:S01]  /*0ba0*/  LDG.E.128.CONSTANT R92, desc[UR6][R118.64+0x1800] ;  /* 0x00180006765c7981 */ /* 0x000f62000c1e9d00 */
[----:B------:R-:W-:Y:S01]  /*0bb0*/  FFMA.FTZ R121, R44, R96, R101 ;  /* 0x000000602c797223 */ /* 0x000fe20000010065 */
[----:B------:R-:W-:Y:S01]  /*0bc0*/  FFMA.FTZ R120, R45, R97, R120 ;  /* 0x000000612d787223 */ /* 0x000fe20000010078 */
[----:B------:R-:W-:Y:S01]  /*0bd0*/  FFMA.FTZ R123, R46, R98, R123 ;  /* 0x000000622e7b7223 */ /* 0x000fe2000001007b */
[----:B------:R-:W-:-:S02]  /*0be0*/  FFMA.FTZ R122, R47, R99, R100 ;  /* 0x000000632f7a7223 */ /* 0x000fc40000010064 */
[----:B------:R-:W5:Y:S04]  /*0bf0*/  LDG.E.128.CONSTANT R96, desc[UR6][R118.64+0x1a00] ;  /* 0x001a000676607981 */ /* 0x000f68000c1e9d00 */
[----:B------:R-:W0:Y:S01]  /*0c00*/  LDG.E.128.CONSTANT R100, desc[UR6][R118.64+0x1c00] ;  /* 0x001c000676647981 */ /* 0x000e22000c1e9d00 */
[----:B------:R-:W-:Y:S02]  /*0c10*/  IADD3 R111, PT, PT, R111, 0x4, RZ ;  /* 0x000000046f6f7810 */ /* 0x000fe40007ffe0ff */
[----:B------:R-:W-:-:S04]  /*0c20*/  IADD3 R6, P1, PT, R6, 0x10, RZ ;  /* 0x0000001006067810 */ /* 0x000fc80007f3e0ff */
[----:B------:R-:W-:Y:S01]  /*0c30*/  IADD3.X R7, PT, PT, RZ, R7, RZ, P1, !PT ;  /* 0x00000007ff077210 */ /* 0x000fe20000ffe4ff */
[----:B--2---:R-:W-:Y:S01]  /*0c40*/  FFMA.FTZ R121, R40, R72, R121 ;  /* 0x0000004828797223 */ /* 0x004fe20000010079 */
[----:B------:R-:W-:Y:S01]  /*0c50*/  FFMA.FTZ R120, R41, R73, R120 ;  /* 0x0000004929787223 */ /* 0x000fe20000010078 */
[----:B------:R-:W-:Y:S02]  /*0c60*/  FFMA.FTZ R123, R42, R74, R123 ;  /* 0x0000004a2a7b7223 */ /* 0x000fe4000001007b */
        /* <DEDUP_REMOVED lines=18> */
[----:B------:R-:W-:-:S02]  /*0d90*/  VIADD R72, R109, 0x1 ;  /* 0x000000016d487836 */ /* 0x000fc40000000000 */
[----:B------:R-:W-:Y:S01]  /*0da0*/  FFMA.FTZ R122, R27, R91, R122 ;  /* 0x0000005b1b7a7223 */ /* 0x000fe2000001007a */
[----:B------:R-:W-:Y:S01]  /*0db0*/  FFMA.FTZ R123, R22, R94, R123 ;  /* 0x0000005e167b7223 */ /* 0x000fe2000001007b */
[----:B------:R-:W-:Y:S01]  /*0dc0*/  FFMA.FTZ R121, R16, R96, R121 ;  /* 0x0000006010797223 */ /* 0x000fe20000010079 */
[----:B------:R-:W-:Y:S01]  /*0dd0*/  FFMA.FTZ R120, R17, R97, R120 ;  /* 0x0000006111787223 */ /* 0x000fe20000010078 */
[----:B------:R-:W-:Y:S01]  /*0de0*/  I2FP.F32.S32 R72, R72 ;  /* 0x0000004800487245 */ /* 0x000fe20000201400 */
[----:B------:R-:W-:Y:S01]  /*0df0*/  FFMA.FTZ R122, R23, R95, R122 ;  /* 0x0000005f177a7223 */ /* 0x000fe2000001007a */
[----:B------:R-:W-:Y:S01]  /*0e00*/  FFMA.FTZ R123, R18, R98, R123 ;  /* 0x00000062127b7223 */ /* 0x000fe2000001007b */
[----:B0-----:R-:W-:Y:S01]  /*0e10*/  FFMA.FTZ R121, R12, R100, R121 ;  /* 0x000000640c797223 */ /* 0x001fe20000010079 */
        /* <DEDUP_REMOVED lines=24> */
.L_x_24802:
[----:B------:R-:W-:Y:S05]  /*0fa0*/  BSYNC.RECONVERGENT B0 ;  /* 0x0000000000007941 */ /* 0x000fea0003800200 */
.L_x_24801:
[----:B------:R-:W1:Y:S01]  /*0fb0*/  SHFL.BFLY PT, R5, R110, 0x10, 0x1f ;  /* 0x0e001f006e057f89 */ /* 0x000e6200000e0000 */
[----:B------:R-:W2:Y:S01]  /*0fc0*/  S2UR UR16, SR_CgaCtaId ;  /* 0x00000000001079c3 */ /* 0x000ea20000008800 */
[----:B------:R-:W-:Y:S01]  /*0fd0*/  UMOV UR5, 0x400 ;  /* 0x0000040000057882 */ /* 0x000fe20000000000 */
[----:B0-----:R-:W-:Y:S01]  /*0fe0*/  MOV R12, 0xff7fffff ;  /* 0xff7fffff000c7802 */ /* 0x001fe20000000f00 */
[----:B------:R-:W0:Y:S01]  /*0ff0*/  S2R R74, SR_TID.X ;  /* 0x00000000004a7919 */ /* 0x000e220000002100 */
[----:B------:R-:W-:Y:S01]  /*1000*/  UIADD3 UR4, UPT, UPT, UR5, 0x100, URZ ;  /* 0x0000010005047890 */ /* 0x000fe2000fffe0ff */
[----:B------:R-:W-:Y:S01]  /*1010*/  IMAD R11, R2, -0x10, R114 ;  /* 0xfffffff0020b7824 */ /* 0x000fe200078e0272 */
[----:B------:R-:W-:Y:S01]  /*1020*/  BSSY.RECONVERGENT B0, `(.L_x_24804) ;  /* 0x0000100000007945 */ /* 0x000fe20003800200 */
[----:B------:R-:W-:Y:S01]  /*1030*/  IMAD.MOV.U32 R13, RZ, RZ, RZ ;  /* 0x000000ffff0d7224 */ /* 0x000fe200078e00ff */
        /* <DEDUP_REMOVED lines=10> */
[----:B------:R-:W0:Y:S01]  /*10e0*/  SHFL.BFLY PT, R8, R7, 0x2, 0x1f ;  /* 0x0c401f0007087f89 */ /* 0x000e2200000e0000 */
[----:B------:R-:W-:-:S04]  /*10f0*/  LEA R14, R11, R6, 0x5 ;  /* 0x000000060b0e7211 */ /* 0x000fc800078e28ff */
[----:B------:R-:W-:Y:S02]  /*1100*/  VIMNMX R11, PT, PT, R115, R14, PT ;  /* 0x0000000e730b7248 */ /* 0x000fe40003fe0100 */
[----:B0-----:R-:W-:Y:S02]  /*1110*/  FMNMX.FTZ R10, R7, R8, !PT ;  /* 0x00000008070a7209 */ /* 0x001fe40007810000 */
[----:B------:R-:W-:-:S03]  /*1120*/  LEA R8, R77, UR4, 0x2 ;  /* 0x000000044d087c11 */ /* 0x000fc6000f8e10ff */
[----:B------:R-:W0:Y:S02]  /*1130*/  SHFL.BFLY PT, R9, R10, 0x1, 0x1f ;  /* 0x0c201f000a097f89 */ /* 0x000e2400000e0000 */
[----:B0-----:R-:W-:Y:S02]  /*1140*/  FMNMX.FTZ R7, R10, R9, !PT ;  /* 0x000000090a077209 */ /* 0x001fe40007810000 */
[----:B------:R-:W-:-:S03]  /*1150*/  LEA R9, R75, UR4, 0x2 ;  /* 0x000000044b097c11 */ /* 0x000fc6000f8e10ff */
[----:B------:R0:W-:Y:S01]  /*1160*/  @!P0 STS [R8], R7 ;  /* 0x0000000708008388 */ /* 0x0001e20000000800 */
[----:B------:R-:W-:Y:S01]  /*1170*/  BAR.SYNC.DEFER_BLOCKING 0x0 ;  /* 0x0000000000007b1d */ /* 0x000fe20000010000 */
        /* <DEDUP_REMOVED lines=13> */
[----:B------:R-:W-:Y:S02]  /*1250*/  LOP3.LUT R10, R15, 0x180, RZ, 0xc0, !PT ;  /* 0x000001800f0a7812 */ /* 0x000fe400078ec0ff */
[----:B------:R-:W-:Y:S02]  /*1260*/  IADD3 R12, PT, PT, -R6, R15, RZ ;  /* 0x0000000f060c7210 */ /* 0x000fe40007ffe1ff */
[----:B------:R-:W-:Y:S02]  /*1270*/  ISETP.NE.AND P0, PT, R10, 0x180, PT ;  /* 0x000001800a00780c */ /* 0x000fe40003f05270 */
[----:B------:R-:W-:Y:S02]  /*1280*/  ISETP.GE.U32.AND P3, PT, R12, 0x180, PT ;  /* 0x000001800c00780c */ /* 0x000fe40003f66070 */
[----:B------:R-:W-:-:S09]  /*1290*/  MOV R12, R74 ;  /* 0x0000004a000c7202 */ /* 0x000fd20000000f00 */
        /* <DEDUP_REMOVED lines=9> */
.L_x_24808:
        /* <DEDUP_REMOVED lines=11> */
.L_x_24807:
[----:B------:R-:W-:Y:S05]  /*13e0*/  BSYNC.RECONVERGENT B1 ;  /* 0x0000000000017941 */ /* 0x000fea0003800200 */
.L_x_24806:
        /* <DEDUP_REMOVED lines=10> */
[----:B------:R-:W-:Y:S02]  /*1490*/  PLOP3.LUT P0, PT, PT, PT, PT, 0x8, 0x80 ;  /* 0x000000000080781c */ /* 0x000fe40003f0e170 */
[----:B------:R-:W-:-:S11]  /*14a0*/  IADD3 R15, PT, PT, R7, -0x600, RZ ;  /* 0xfffffa00070f7810 */ /* 0x000fd60007ffe0ff */
.L_x_24811:
        /* <DEDUP_REMOVED lines=100> */
.L_x_24810:
[----:B------:R-:W-:Y:S05]  /*1af0*/  BSYNC.RECONVERGENT B1 ;  /* 0x0000000000017941 */ /* 0x000fea0003800200 */
.L_x_24809:
        /* <DEDUP_REMOVED lines=55> */
.L_x_24813:
[----:B------:R-:W-:Y:S05]  /*1e70*/  BSYNC.RECONVERGENT B1 ;  /* 0x0000000000017941 */ /* 0x000fea0003800200 */
.L_x_24812:
        /* <DEDUP_REMOVED lines=26> */
.L_x_24805:
[----:B------:R-:W-:Y:S05]  /*2020*/  BSYNC.RECONVERGENT B0 ;  /* 0x0000000000007941 */ /* 0x000fea0003800200 */
.L_x_24804:
        /* <DEDUP_REMOVED lines=39> */
[----:B------:R-:W-:Y:S01]  /*22a0*/  LEA R10, R74, UR4, 0x2 ;  /* 0x000000044a0a7c11 */ /* 0x000fe2000f8e10ff */
[----:B------:R-:W-:-:S07]  /*22b0*/  IMAD.IADD R8, R9, 0x1, R74 ;  /* 0x0000000109087824 */ /* 0x000fce00078e024a */
.L_x_24818:
[----:B------:R-:W3:Y:S01]  /*22c0*/  LDS R9, [R10] ;  /* 0x000000000a097984 */ /* 0x000ee20000000800 */
[----:B------:R-:W-:-:S04]  /*22d0*/  IADD3 R11, PT, PT, R11, 0x1, RZ ;  /* 0x000000010b0b7810 */ /* 0x000fc80007ffe0ff */
[----:B------:R-:W-:Y:S01]  /*22e0*/  ISETP.NE.AND P0, PT, R11, RZ, PT ;  /* 0x000000ff0b00720c */ /* 0x000fe20003f05270 */
[----:B---3--:R-:W-:-:S05]  /*22f0*/  FMUL.FTZ R9, R9, R34 ;  /* 0x0000002209097220 */ /* 0x008fca0000410000 */
[----:B------:R2:W-:Y:S02]  /*2300*/  STS [R10], R9 ;  /* 0x000000090a007388 */ /* 0x0005e40000000800 */
[----:B--2---:R-:W-:-:S05]  /*2310*/  IADD3 R10, PT, PT, R10, 0x200, RZ ;  /* 0x000002000a0a7810 */ /* 0x004fca0007ffe0ff */
[----:B------:R-:W-:Y:S05]  /*2320*/  @P0 BRA `(.L_x_24818) ;  /* 0xfffffffc00e40947 */ /* 0x000fea000383ffff */
.L_x_24817:
[----:B------:R-:W-:Y:S05]  /*2330*/  BSYNC.RECONVERGENT B1 ;  /* 0x0000000000017941 */ /* 0x000fea0003800200 */
.L_x_24816:
        /* <DEDUP_REMOVED lines=12> */
.L_x_24821:
[----:B------:R-:W3:Y:S01]  /*2400*/  LDS R10, [R9+-0x400] ;  /* 0xfffc0000090a7984 */ /* 0x000ee20000000800 */
[----:B------:R-:W-:-:S03]  /*2410*/  IADD3 R8, PT, PT, R8, 0x800, RZ ;  /* 0x0000080008087810 */ /* 0x000fc60007ffe0ff */
[----:B------:R-:W2:Y:S01]  /*2420*/  LDS R11, [R9+-0x200] ;  /* 0xfffe0000090b7984 */ /* 0x000ea20000000800 */
[----:B------:R-:W-:-:S03]  /*2430*/  ISETP.GE.AND P1, PT, R8, R37, PT ;  /* 0x000000250800720c */ /* 0x000fc60003f26270 */
        /* <DEDUP_REMOVED lines=48> */
.L_x_24820:
[----:B------:R-:W-:Y:S05]  /*2740*/  BSYNC.RECONVERGENT B1 ;  /* 0x0000000000017941 */ /* 0x000fea0003800200 */
.L_x_24819:
        /* <DEDUP_REMOVED lines=31> */
.L_x_24823:
[----:B------:R-:W-:Y:S05]  /*2940*/  BSYNC.RECONVERGENT B1 ;  /* 0x0000000000017941 */ /* 0x000fea0003800200 */
.L_x_24822:
        /* <DEDUP_REMOVED lines=14> */
.L_x_24815:
[----:B------:R-:W-:Y:S05]  /*2a30*/  BSYNC.RECONVERGENT B0 ;  /* 0x0000000000007941 */ /* 0x000fea0003800200 */
.L_x_24814:
        /* <DEDUP_REMOVED lines=21> */
.L_x_24825:
[----:B0---4-:R-:W-:Y:S05]  /*2b90*/  BSYNC.RECONVERGENT B0 ;  /* 0x0000000000007941 */ /* 0x011fea0003800200 */
.L_x_24824:
        /* <DEDUP_REMOVED lines=13> */
[----:B------:R-:W0:Y:S01]  /*2c70*/  LDCU.64 UR12, c[0x0][0x3b8] ;  /* 0x00007700ff0c77ac */ /* 0x000e220008000a00 */
[----:B--2---:R-:W-:Y:S01]  /*2c80*/  IMAD.WIDE.U32 R8, R95, 0x4, RZ ;  /* 0x000000045f087825 */ /* 0x004fe200078e00ff */
        /* <DEDUP_REMOVED lines=12> */
[----:B------:R-:W-:Y:S02]  /*2d50*/  SHF.L.U32 R6, R74, 0x4, RZ ;  /* 0x000000044a067819 */ /* 0x000fe400000006ff */
[----:B------:R-:W-:Y:S02]  /*2d60*/  CS2R R82, SRZ ;  /* 0x0000000000527805 */ /* 0x000fe4000001ff00 */
[----:B------:R-:W-:-:S02]  /*2d70*/  IADD3 R88, PT, PT, R5, 0x1, R88 ;  /* 0x0000000105587810 */ /* 0x000fc40007ffe058 */
[----:B------:R-:W-:Y:S02]  /*2d80*/  CS2R R86, SRZ ;  /* 0x0000000000567805 */ /* 0x000fe4000001ff00 */
[----:B0-----:R-:W-:Y:S01]  /*2d90*/  IADD3 R76, P0, PT, R8, UR12, RZ ;  /* 0x0000000c084c7c10 */ /* 0x001fe2000ff1e0ff */
[----:B------:R-:W0:Y:S01]  /*2da0*/  LDCU UR12, c[0x0][0x3e0] ;  /* 0x00007c00ff0c77ac */ /* 0x000e220008000800 */
[----:B------:R-:W-:Y:S02]  /*2db0*/  LOP3.LUT R6, R6, 0x70, RZ, 0xe2, !PT ;  /* 0x0000007006067812 */ /* 0x000fe400078ee2ff */
[----:B------:R-:W-:Y:S02]  /*2dc0*/  CS2R R84, SRZ ;  /* 0x0000000000547805 */ /* 0x000fe4000001ff00 */
[----:B------:R-:W-:Y:S02]  /*2dd0*/  IADD3.X R97, PT, PT, R9, UR13, RZ, P0, !PT ;  /* 0x0000000d09617c10 */ /* 0x000fe400087fe4ff */
[----:B------:R-:W-:-:S02]  /*2de0*/  CS2R R90, SRZ ;  /* 0x00000000005a7805 */ /* 0x000fc4000001ff00 */
[----:B------:R-:W-:Y:S01]  /*2df0*/  LEA R6, R77, R6, 0x7 ;  /* 0x000000064d067211 */ /* 0x000fe200078e38ff */
[----:B------:R-:W-:Y:S01]  /*2e00*/  IMAD.MOV.U32 R94, RZ, RZ, RZ ;  /* 0x000000ffff5e7224 */ /* 0x000fe200078e00ff */
[----:B------:R-:W-:Y:S02]  /*2e10*/  IADD3 R95, PT, PT, R95, 0x1, RZ ;  /* 0x000000015f5f7810 */ /* 0x000fe40007ffe0ff */
[----:B------:R-:W-:Y:S02]  /*2e20*/  MOV R89, RZ ;  /* 0x000000ff00597202 */ /* 0x000fe40000000f00 */
[----:B------:R-:W-:Y:S02]  /*2e30*/  LOP3.LUT R98, R98, 0x7c, RZ, 0xc0, !PT ;  /* 0x0000007c62627812 */ /* 0x000fe400078ec0ff */
[----:B------:R-:W-:Y:S01]  /*2e40*/  IADD3 R99, PT, PT, R6, UR4, RZ ;  /* 0x0000000406637c10 */ /* 0x000fe2000fffe0ff */
[----:B0-----:R-:W-:-:S05]  /*2e50*/  IMAD R72, R4, UR12, RZ ;  /* 0x0000000c04487c24 */ /* 0x001fca000f8e02ff */
[----:B------:R-:W-:-:S07]  /*2e60*/  SHF.R.S32.HI R73, RZ, 0x1f, R72 ;  /* 0x0000001fff497819 */ /* 0x000fce0000011448 */
.L_x_24828:
        /* <DEDUP_REMOVED lines=10> */
[----:B------:R-:W4:Y:S04]  /*2f10*/  LDG.E.128.CONSTANT R8, desc[UR6][R68.64+0x200] ;  /* 0x0002000644087981 */ /* 0x000f28000c1e9d00 */
[----:B-1----:R-:W4:Y:S04]  /*2f20*/  LDG.E.128.CONSTANT R12, desc[UR6][R68.64+0x400] ;  /* 0x00040006440c7981 */ /* 0x002f28000c1e9d00 */
        /* <DEDUP_REMOVED lines=12> */
[----:B------:R0:W3:Y:S01]  /*2ff0*/  LDG.E.128.CONSTANT R60, desc[UR6][R68.64+0x1c00] ;  /* 0x001c0006443c7981 */ /* 0x0000e2000c1e9d00 */
[----:B------:R-:W-:-:S02]  /*3000*/  @!P1 IADD3 R70, PT, PT, R88, 0x2, RZ ;  /* 0x0000000258469810 */ /* 0x000fc40007ffe0ff */
[----:B------:R-:W-:Y:S02]  /*3010*/  @!P1 IADD3 R104, PT, PT, R88, 0x1, RZ ;  /* 0x0000000158689810 */ /* 0x000fe40007ffe0ff */
[-C--:B------:R-:W-:Y:S02]  /*3020*/  @!P1 ISETP.GE.AND P0, PT, R70, R115.reuse, PT ;  /* 0x000000734600920c */ /* 0x080fe40003f06270 */
[C---:B------:R-:W-:Y:S02]  /*3030*/  @!P1 IADD3 R70, PT, PT, R88.reuse, 0x1, RZ ;  /* 0x0000000158469810 */ /* 0x040fe40007ffe0ff */
[----:B------:R-:W-:Y:S02]  /*3040*/  @!P1 IADD3 R102, PT, PT, R88, 0x2, RZ ;  /* 0x0000000258669810 */ /* 0x000fe40007ffe0ff */
[-C--:B------:R-:W-:Y:S02]  /*3050*/  @!P1 ISETP.GE.AND P6, PT, R70, R115.reuse, PT ;  /* 0x000000734600920c */ /* 0x080fe40003fc6270 */
[----:B------:R-:W-:-:S02]  /*3060*/  @!P1 ISETP.GE.AND P5, PT, R104, R115, PT ;  /* 0x000000736800920c */ /* 0x000fc40003fa6270 */
[-C--:B------:R-:W-:Y:S02]  /*3070*/  @!P1 ISETP.GE.AND P2, PT, R102, R115.reuse, PT ;  /* 0x000000736600920c */ /* 0x080fe40003f46270 */
[CC--:B------:R-:W-:Y:S02]  /*3080*/  @!P1 ISETP.GE.AND P3, PT, R88.reuse, R115.reuse, PT ;  /* 0x000000735800920c */ /* 0x0c0fe40003f66270 */
[C---:B------:R-:W-:Y:S02]  /*3090*/  IADD3 R100, PT, PT, R88.reuse, -0x1, RZ ;  /* 0xffffffff58647810 */ /* 0x040fe40007ffe0ff */
[----:B0-----:R-:W-:Y:S02]  /*30a0*/  @!P1 IADD3 R68, PT, PT, R88, 0x2, RZ ;  /* 0x0000000258449810 */ /* 0x001fe40007ffe0ff */
[----:B------:R-:W-:Y:S02]  /*30b0*/  @!P1 ISETP.GE.AND P4, PT, R100, R115, PT ;  /* 0x000000736400920c */ /* 0x000fe40003f86270 */
[----:B------:R-:W-:-:S02]  /*30c0*/  @!P1 IADD3 R102, PT, PT, R88, 0x1, RZ ;  /* 0x0000000158669810 */ /* 0x000fc40007ffe0ff */
[C---:B------:R-:W-:Y:S02]  /*30d0*/  IADD3 R101, PT, PT, R95.reuse, 0x3, RZ ;  /* 0x000000035f657810 */ /* 0x040fe40007ffe0ff */
[----:B------:R-:W-:Y:S02]  /*30e0*/  IADD3 R95, PT, PT, R95, 0x4, RZ ;  /* 0x000000045f5f7810 */ /* 0x000fe40007ffe0ff */
[----:B------:R-:W-:Y:S02]  /*30f0*/  IADD3 R96, PT, PT, R96, 0x4, RZ ;  /* 0x0000000460607810 */ /* 0x000fe40007ffe0ff */
[----:B--2---:R-:W-:Y:S02]  /*3100*/  @!P1 FSEL R5, R5, RZ, !P3 ;  /* 0x000000ff05059208 */ /* 0x004fe40005800000 */
[----:B------:R-:W-:Y:S02]  /*3110*/  @!P1 FSEL R6, R6, RZ, !P6 ;  /* 0x000000ff06069208 */ /* 0x000fe40007000000 */
[----:B----4-:R-:W-:-:S02]  /*3120*/  @!P1 FSEL R10, R10, RZ, !P5 ;  /* 0x000000ff0a0a9208 */ /* 0x010fc40006800000 */
[----:B------:R-:W-:Y:S02]  /*3130*/  @!P1 FSEL R11, R11, RZ, !P2 ;  /* 0x000000ff0b0b9208 */ /* 0x000fe40005000000 */
        /* <DEDUP_REMOVED lines=44> */
[----:B---3--:R-:W-:Y:S02]  /*3400*/  @!P1 FSEL R34, R34, RZ, !P5 ;  /* 0x000000ff22229208 */ /* 0x008fe40006800000 */
        /* <DEDUP_REMOVED lines=19> */
[----:B------:R-:W0:Y:S01]  /*3540*/  LDS.128 R68, [R99] ;  /* 0x0000000063447984 */ /* 0x000e220000000c00 */
[----:B------:R-:W-:-:S02]  /*3550*/  @!P1 FSEL R38, R38, RZ, !P4 ;  /* 0x000000ff26269208 */ /* 0x000fc40006000000 */
[----:B------:R-:W-:Y:S02]  /*3560*/  @!P1 FSEL R39, R39, RZ, !P0 ;  /* 0x000000ff27279208 */ /* 0x000fe40004000000 */
[-C--:B------:R-:W-:Y:S02]  /*3570*/  @!P1 ISETP.GE.AND P4, PT, R100, R115.reuse, PT ;  /* 0x000000736400920c */ /* 0x080fe40003f86270 */
[-C--:B------:R-:W-:Y:S02]  /*3580*/  @!P1 ISETP.GE.AND P0, PT, R88, R115.reuse, PT ;  /* 0x000000735800920c */ /* 0x080fe40003f06270 */
[----:B------:R-:W-:Y:S02]  /*3590*/  @!P1 FSEL R40, R40, RZ, !P4 ;  /* 0x000000ff28289208 */ /* 0x000fe40006000000 */
[----:B------:R-:W-:Y:S02]  /*35a0*/  @!P1 FSEL R41, R41, RZ, !P0 ;  /* 0x000000ff29299208 */ /* 0x000fe40004000000 */
[----:B------:R-:W-:-:S02]  /*35b0*/  @!P1 ISETP.GE.AND P4, PT, R100, R115, PT ;  /* 0x000000736400920c */ /* 0x000fc40003f86270 */
[----:B------:R-:W-:Y:S02]  /*35c0*/  @!P1 ISETP.GE.AND P0, PT, R88, R115, PT ;  /* 0x000000735800920c */ /* 0x000fe40003f06270 */
[----:B------:R-:W-:Y:S02]  /*35d0*/  @!P1 FSEL R42, R42, RZ, !P3 ;  /* 0x000000ff2a2a9208 */ /* 0x000fe40005800000 */
[----:B------:R-:W-:Y:S02]  /*35e0*/  @!P1 FSEL R43, R43, RZ, !P6 ;  /* 0x000000ff2b2b9208 */ /* 0x000fe40007000000 */
[----:B------:R-:W-:Y:S02]  /*35f0*/  @!P1 FSEL R44, R44, RZ, !P4 ;  /* 0x000000ff2c2c9208 */ /* 0x000fe40006000000 */
[----:B------:R-:W-:Y:S02]  /*3600*/  @!P1 FSEL R45, R45, RZ, !P0 ;  /* 0x000000ff2d2d9208 */ /* 0x000fe40004000000 */
[----:B------:R-:W-:-:S02]  /*3610*/  @!P1 FSEL R46, R46, RZ, !P5 ;  /* 0x000000ff2e2e9208 */ /* 0x000fc40006800000 */
[CC--:B------:R-:W-:Y:S02]  /*3620*/  @!P1 ISETP.GE.AND P3, PT, R100.reuse, R115.reuse, PT ;  /* 0x000000736400920c */ /* 0x0c0fe40003f66270 */
[CC--:B------:R-:W-:Y:S02]  /*3630*/  @!P1 ISETP.GE.AND P6, PT, R100.reuse, R115.reuse, PT ;  /* 0x000000736400920c */ /* 0x0c0fe40003fc6270 */
[CC--:B------:R-:W-:Y:S02]  /*3640*/  @!P1 ISETP.GE.AND P4, PT, R100.reuse, R115.reuse, PT ;  /* 0x000000736400920c */ /* 0x0c0fe40003f86270 */
[CC--:B------:R-:W-:Y:S02]  /*3650*/  @!P1 ISETP.GE.AND P0, PT, R100.reuse, R115.reuse, PT ;  /* 0x000000736400920c */ /* 0x0c0fe40003f06270 */
[----:B------:R-:W-:Y:S01]  /*3660*/  @!P1 ISETP.GE.AND P5, PT, R100, R115, PT ;  /* 0x000000736400920c */ /* 0x000fe20003fa6270 */
[----:B------:R-:W-:Y:S01]  /*3670*/  @!P1 VIADD R100, R88, 0x2 ;  /* 0x0000000258649836 */ /* 0x000fe20000000000 */
[----:B------:R-:W-:-:S02]  /*3680*/  @!P1 FSEL R47, R47, RZ, !P2 ;  /* 0x000000ff2f2f9208 */ /* 0x000fc40005000000 */
[----:B------:R-:W-:-:S04]  /*3690*/  @!P1 ISETP.GE.AND P2, PT, R88, R115, PT ;  /* 0x000000735800920c */ /* 0x000fc80003f46270 */
[----:B------:R-:W-:Y:S02]  /*36a0*/  @!P1 FSEL R49, R49, RZ, !P2 ;  /* 0x000000ff31319208 */ /* 0x000fe40005000000 */
[-C--:B------:R-:W-:Y:S02]  /*36b0*/  @!P1 ISETP.GE.AND P2, PT, R100, R115.reuse, PT ;  /* 0x000000736400920c */ /* 0x080fe40003f46270 */
[----:B------:R-:W-:Y:S02]  /*36c0*/  @!P1 FSEL R52, R52, RZ, !P6 ;  /* 0x000000ff34349208 */ /* 0x000fe40007000000 */
[----:B------:R-:W-:Y:S02]  /*36d0*/  @!P1 FSEL R51, R51, RZ, !P2 ;  /* 0x000000ff33339208 */ /* 0x000fe40005000000 */
[-C--:B------:R-:W-:Y:S02]  /*36e0*/  @!P1 ISETP.GE.AND P2, PT, R88, R115.reuse, PT ;  /* 0x000000735800920c */ /* 0x080fe40003f46270 */
[----:B------:R-:W-:-:S02]  /*36f0*/  @!P1 ISETP.GE.AND P6, PT, R102, R115, PT ;  /* 0x000000736600920c */ /* 0x000fc40003fc6270 */
[----:B------:R-:W-:Y:S02]  /*3700*/  @!P1 FSEL R53, R53, RZ, !P2 ;  /* 0x000000ff35359208 */ /* 0x000fe40005000000 */
[-C--:B------:R-:W-:Y:S02]  /*3710*/  @!P1 ISETP.GE.AND P2, PT, R100, R115.reuse, PT ;  /* 0x000000736400920c */ /* 0x080fe40003f46270 */
[----:B------:R-:W-:Y:S02]  /*3720*/  @!P1 FSEL R54, R54, RZ, !P6 ;  /* 0x000000ff36369208 */ /* 0x000fe40007000000 */
[----:B------:R-:W-:Y:S02]  /*3730*/  @!P1 ISETP.GE.AND P6, PT, R102, R115, PT ;  /* 0x000000736600920c */ /* 0x000fe40003fc6270 */
[----:B------:R-:W-:Y:S01]  /*3740*/  @!P1 FSEL R55, R55, RZ, !P2 ;  /* 0x000000ff37379208 */ /* 0x000fe20005000000 */
[----:B0-----:R-:W-:Y:S01]  /*3750*/  FMUL.FTZ R5, R69, R5 ;  /* 0x0000000545057220 */ /* 0x001fe20000410000 */
[----:B------:R-:W-:-:S02]  /*3760*/  @!P1 ISETP.GE.AND P2, PT, R88, R115, PT ;  /* 0x000000735800920c */ /* 0x000fc40003f46270 */
[----:B------:R-:W-:Y:S02]  /*3770*/  @!P1 FSEL R58, R58, RZ, !P6 ;  /* 0x000000ff3a3a9208 */ /* 0x000fe40007000000 */
[----:B------:R-:W-:Y:S02]  /*3780*/  @!P1 FSEL R64, R64, RZ, !P5 ;  /* 0x000000ff40409208 */ /* 0x000fe40006800000 */
[CC--:B------:R-:W-:Y:S02]  /*3790*/  @!P1 ISETP.GE.AND P6, PT, R88.reuse, R115.reuse, PT ;  /* 0x000000735800920c */ /* 0x0c0fe40003fc6270 */
[-C--:B------:R-:W-:Y:S01]  /*37a0*/  @!P1 ISETP.GE.AND P5, PT, R88, R115.reuse, PT ;  /* 0x000000735800920c */ /* 0x080fe20003fa6270 */
[----:B------:R-:W-:Y:S01]  /*37b0*/  FFMA.FTZ R5, R68, R4, R5 ;  /* 0x0000000444057223 */ /* 0x000fe20000010005 */
[----:B------:R-:W-:Y:S02]  /*37c0*/  @!P1 FSEL R57, R57, RZ, !P2 ;  /* 0x000000ff39399208 */ /* 0x000fe40005000000 */
[----:B------:R-:W-:-:S02]  /*37d0*/  @!P1 ISETP.GE.AND P2, PT, R102, R115, PT ;  /* 0x000000736600920c */ /* 0x000fc40003f46270 */
[----:B------:R-:W-:Y:S02]  /*37e0*/  @!P1 FSEL R48, R48, RZ, !P3 ;  /* 0x000000ff30309208 */ /* 0x000fe40005800000 */
[----:B------:R-:W-:Y:S02]  /*37f0*/  @!P1 FSEL R61, R61, RZ, !P6 ;  /* 0x000000ff3d3d9208 */ /* 0x000fe40007000000 */
[----:B------:R-:W-:Y:S02]  /*3800*/  @!P1 IADD3 R4, PT, PT, R88, 0x1, RZ ;  /* 0x0000000158049810 */ /* 0x000fe40007ffe0ff */
[----:B------:R-:W-:Y:S02]  /*3810*/  @!P1 FSEL R65, R65, RZ, !P5 ;  /* 0x000000ff41419208 */ /* 0x000fe40006800000 */
[----:B------:R-:W-:Y:S02]  /*3820*/  @!P1 ISETP.GE.AND P3, PT, R102, R115, PT ;  /* 0x000000736600920c */ /* 0x000fe40003f66270 */
[----:B------:R-:W-:Y:S01]  /*3830*/  @!P1 FSEL R62, R62, RZ, !P2 ;  /* 0x000000ff3e3e9208 */ /* 0x000fe20005000000 */
[C---:B------:R-:W-:Y:S01]  /*3840*/  FMUL.FTZ R9, R69.reuse, R9 ;  /* 0x0000000945097220 */ /* 0x040fe20000410000 */
[----:B------:R-:W-:Y:S01]  /*3850*/  @!P1 FSEL R56, R56, RZ, !P4 ;  /* 0x000000ff38389208 */ /* 0x000fe20006000000 */
[C---:B------:R-:W-:Y:S01]  /*3860*/  FMUL.FTZ R13, R69.reuse, R13 ;  /* 0x0000000d450d7220 */ /* 0x040fe20000410000 */
[----:B------:R-:W-:Y:S01]  /*3870*/  @!P1 IADD3 R102, PT, PT, R88, 0x2, RZ ;  /* 0x0000000258669810 */ /* 0x000fe20007ffe0ff */
[C---:B------:R-:W-:Y:S01]  /*3880*/  FMUL.FTZ R17, R69.reuse, R17 ;  /* 0x0000001145117220 */ /* 0x040fe20000410000 */
[----:B------:R-:W-:Y:S01]  /*3890*/  @!P1 FSEL R60, R60, RZ, !P0 ;  /* 0x000000ff3c3c9208 */ /* 0x000fe20004000000 */
[C---:B------:R-:W-:Y:S01]  /*38a0*/  FMUL.FTZ R21, R69.reuse, R21 ;  /* 0x0000001545157220 */ /* 0x040fe20000410000 */
        /* <DEDUP_REMOVED lines=14> */
[----:B------:R-:W-:Y:S01]  /*3990*/  FFMA.FTZ R9, R68, R8, R9 ;  /* 0x0000000844097223 */ /* 0x000fe20000010009 */
[-C--:B------:R-:W-:Y:S01]  /*39a0*/  @!P1 ISETP.GE.AND P4, PT, R100, R115.reuse, PT ;  /* 0x000000736400920c */ /* 0x080fe20003f86270 */
[----:B------:R-:W-:Y:S01]  /*39b0*/  FFMA.FTZ R13, R68, R12, R13 ;  /* 0x0000000c440d7223 */ /* 0x000fe2000001000d */
[-C--:B------:R-:W-:Y:S01]  /*39c0*/  @!P1 ISETP.GE.AND P0, PT, R100, R115.reuse, PT ;  /* 0x000000736400920c */ /* 0x080fe20003f06270 */
[----:B------:R-:W-:Y:S01]  /*39d0*/  FFMA.FTZ R17, R68, R16, R17 ;  /* 0x0000001044117223 */ /* 0x000fe20000010011 */
        /* <DEDUP_REMOVED lines=68> */
[----:B------:R-:W-:Y:S01]  /*3e20*/  IADD3.X R97, PT, PT, RZ, R97, RZ, P0, !PT ;  /* 0x00000061ff617210 */ /* 0x000fe200007fe4ff */
[----:B------:R-:W-:Y:S06]  /*3e30*/  @!P3 BRA `(.L_x_24828) ;  /* 0xfffffff0000cb947 */ /* 0x000fec000383ffff */
.L_x_24827:
[----:B------:R-:W-:Y:S05]  /*3e40*/  BSYNC.RECONVERGENT B0 ;  /* 0x0000000000007941 */ /* 0x000fea0003800200 */
.L_x_24826:
[----:B------:R-:W0:Y:S01]  /*3e50*/  SHFL.BFLY PT, R5, R80, 0x4, 0x1f ;  /* 0x0c801f0050057f89 */ /* 0x000e2200000e0000 */
[C---:B------:R-:W-:Y:S01]  /*3e60*/  LOP3.LUT P0, RZ, R74.reuse, 0x7, RZ, 0xc0, !PT ;  /* 0x000000074aff7812 */ /* 0x040fe2000780c0ff */
[----:B------:R-:W-:Y:S01]  /*3e70*/  BSSY.RECONVERGENT B0, `(.L_x_24829) ;  /* 0x000007b000007945 */ /* 0x000fe20003800200 */
[----:B------:R-:W-:Y:S01]  /*3e80*/  LOP3.LUT R36, R74, 0x3c0, RZ, 0xc0, !PT ;  /* 0x000003c04a247812 */ /* 0x000fe200078ec0ff */
[----:B------:R-:W4:Y:S03]  /*3e90*/  SHFL.BFLY PT, R4, R79, 0x4, 0x1f ;  /* 0x0c801f004f047f89 */ /* 0x000f2600000e0000 */
[----:B------:R-:W-:Y:S01]  /*3ea0*/  ISETP.NE.OR P1, PT, R36, 0x40, P0 ;  /* 0x000000402400780c */ /* 0x000fe20000725670 */
[----:B------:R-:W3:Y:S04]  /*3eb0*/  SHFL.BFLY PT, R7, R78, 0x4, 0x1f ;  /* 0x0c801f004e077f89 */ /* 0x000ee800000e0000 */
[----:B------:R-:W3:Y:S04]  /*3ec0*/  SHFL.BFLY PT, R6, R93, 0x4, 0x1f ;  /* 0x0c801f005d067f89 */ /* 0x000ee800000e0000 */
[----:B--2---:R-:W2:Y:S04]  /*3ed0*/  SHFL.BFLY PT, R8, R83, 0x4, 0x1f ;  /* 0x0c801f0053087f89 */ /* 0x004ea800000e0000 */
[----:B------:R-:W2:Y:S04]  /*3ee0*/  SHFL.BFLY PT, R10, R81, 0x4, 0x1f ;  /* 0x0c801f00510a7f89 */ /* 0x000ea800000e0000 */
[----:B------:R-:W2:Y:S01]  /*3ef0*/  SHFL.BFLY PT, R9, R82, 0x4, 0x1f ;  /* 0x0c801f0052097f89 */ /* 0x000ea200000e0000 */
[----:B0-----:R-:W-:-:S03]  /*3f00*/  FADD.FTZ R5, R5, R80 ;  /* 0x0000005005057221 */ /* 0x001fc60000010000 */
[----:B------:R-:W0:Y:S01]  /*3f10*/  SHFL.BFLY PT, R11, R92, 0x4, 0x1f ;  /* 0x0c801f005c0b7f89 */ /* 0x000e2200000e0000 */
[----:B----4-:R-:W-:-:S03]  /*3f20*/  FADD.FTZ R79, R4, R79 ;  /* 0x0000004f044f7221 */ /* 0x010fc60000010000 */
[----:B-1----:R-:W1:Y:S01]  /*3f30*/  SHFL.BFLY PT, R13, R86, 0x4, 0x1f ;  /* 0x0c801f00560d7f89 */ /* 0x002e6200000e0000 */
[----:B---3--:R-:W-:-:S03]  /*3f40*/  FADD.FTZ R7, R7, R78 ;  /* 0x0000004e07077221 */ /* 0x008fc60000010000 */
[----:B------:R-:W3:Y:S01]  /*3f50*/  SHFL.BFLY PT, R15, R84, 0x4, 0x1f ;  /* 0x0c801f00540f7f89 */ /* 0x000ee200000e0000 */
[----:B------:R-:W-:-:S03]  /*3f60*/  FADD.FTZ R93, R6, R93 ;  /* 0x0000005d065d7221 */ /* 0x000fc60000010000 */
[----:B------:R-:W4:Y:S01]  /*3f70*/  SHFL.BFLY PT, R12, R85, 0x4, 0x1f ;  /* 0x0c801f00550c7f89 */ /* 0x000f2200000e0000 */
[----:B--2---:R-:W-:-:S03]  /*3f80*/  FADD.FTZ R83, R8, R83 ;  /* 0x0000005308537221 */ /* 0x004fc60000010000 */
[----:B------:R-:W2:Y:S01]  /*3f90*/  SHFL.BFLY PT, R14, R91, 0x4, 0x1f ;  /* 0x0c801f005b0e7f89 */ /* 0x000ea200000e0000 */
[----:B------:R-:W-:-:S03]  /*3fa0*/  FADD.FTZ R81, R10, R81 ;  /* 0x000000510a517221 */ /* 0x000fc60000010000 */
[----:B------:R-:W2:Y:S01]  /*3fb0*/  SHFL.BFLY PT, R17, R90, 0x4, 0x1f ;  /* 0x0c801f005a117f89 */ /* 0x000ea200000e0000 */
[----:B------:R-:W-:-:S03]  /*3fc0*/  FADD.FTZ R9, R9, R82 ;  /* 0x0000005209097221 */ /* 0x000fc60000010000 */
[----:B------:R-:W2:Y:S01]  /*3fd0*/  SHFL.BFLY PT, R16, R89, 0x4, 0x1f ;  /* 0x0c801f0059107f89 */ /* 0x000ea200000e0000 */
[----:B0-----:R-:W-:-:S03]  /*3fe0*/  FADD.FTZ R11, R11, R92 ;  /* 0x0000005c0b0b7221 */ /* 0x001fc60000010000 */
[----:B------:R-:W0:Y:S01]  /*3ff0*/  SHFL.BFLY PT, R18, R87, 0x4, 0x1f ;  /* 0x0c801f0057127f89 */ /* 0x000e2200000e0000 */
[----:B-1----:R-:W-:-:S03]  /*4000*/  FADD.FTZ R13, R13, R86 ;  /* 0x000000560d0d7221 */ /* 0x002fc60000010000 */
[----:B------:R-:W1:Y:S01]  /*4010*/  SHFL.BFLY PT, R19, R94, 0x4, 0x1f ;  /* 0x0c801f005e137f89 */ /* 0x000e6200000e0000 */
[----:B---3--:R-:W-:Y:S01]  /*4020*/  FADD.FTZ R15, R15, R84 ;  /* 0x000000540f0f7221 */ /* 0x008fe20000010000 */
[----:B----4-:R-:W-:Y:S02]  /*4030*/  FADD.FTZ R85, R12, R85 ;  /* 0x000000550c557221 */ /* 0x010fe40000010000 */
[----:B------:R-:W3:Y:S01]  /*4040*/  SHFL.BFLY PT, R4, R5, 0x2, 0x1f ;  /* 0x0c401f0005047f89 */ /* 0x000ee200000e0000 */
[----:B--2---:R-:W-:-:S03]  /*4050*/  FADD.FTZ R91, R14, R91 ;  /* 0x0000005b0e5b7221 */ /* 0x004fc60000010000 */
[----:B------:R-:W2:Y:S01]  /*4060*/  SHFL.BFLY PT, R6, R7, 0x2, 0x1f ;  /* 0x0c401f0007067f89 */ /* 0x000ea200000e0000 */
        /* <DEDUP_REMOVED lines=9> */
[----:B---3--:R-:W-:-:S03]  /*4100*/  FADD.FTZ R4, R5, R4 ;  /* 0x0000000405047221 */ /* 0x008fc60000010000 */
[----:B------:R-:W3:Y:S01]  /*4110*/  SHFL.BFLY PT, R18, R11, 0x2, 0x1f ;  /* 0x0c401f000b127f89 */ /* 0x000ee200000e0000 */
        /* <DEDUP_REMOVED lines=12> */
[----:B---3--:R-:W-:-:S03]  /*41e0*/  FADD.FTZ R18, R11, R18 ;  /* 0x000000120b127221 */ /* 0x008fc60000010000 */
[----:B------:R-:W3:Y:S01]  /*41f0*/  SHFL.BFLY PT, R32, R87, 0x2, 0x1f ;  /* 0x0c401f0057207f89 */ /* 0x000ee200000e0000 */
[----:B--2---:R-:W-:-:S03]  /*4200*/  FADD.FTZ R20, R13, R20 ;  /* 0x000000140d147221 */ /* 0x004fc60000010000 */
[----:B------:R-:W2:Y:S01]  /*4210*/  SHFL.BFLY PT, R34, R19, 0x2, 0x1f ;  /* 0x0c401f0013227f89 */ /* 0x000ea200000e0000 */
[----:B----4-:R-:W-:Y:S01]  /*4220*/  FADD.FTZ R22, R15, R22 ;  /* 0x000000160f167221 */ /* 0x010fe20000010000 */
[----:B------:R-:W-:Y:S02]  /*4230*/  FADD.FTZ R24, R85, R24 ;  /* 0x0000001855187221 */ /* 0x000fe40000010000 */
        /* <DEDUP_REMOVED lines=10> */
[----:B------:R-:W2:Y:S04]  /*42e0*/  SHFL.BFLY PT, R15, R14, 0x1, 0x1f ;  /* 0x0c201f000e0f7f89 */ /* 0x000ea800000e0000 */
[----:B------:R-:W2:Y:S01]  /*42f0*/  SHFL.BFLY PT, R17, R16, 0x1, 0x1f ;  /* 0x0c201f0010117f89 */ /* 0x000ea200000e0000 */
[----:B----4-:R-:W-:Y:S01]  /*4300*/  FADD.FTZ R5, R4, R5 ;  /* 0x0000000504057221 */ /* 0x010fe20000010000 */
[----:B------:R-:W-:Y:S02]  /*4310*/  SHF.R.U32.HI R4, RZ, 0x3, R75 ;  /* 0x00000003ff047819 */ /* 0x000fe4000001164b */
[----:B------:R-:W4:Y:S01]  /*4320*/  SHFL.BFLY PT, R19, R18, 0x1, 0x1f ;  /* 0x0c201f0012137f89 */ /* 0x000f2200000e0000 */
[----:B0-----:R-:W-:Y:S01]  /*4330*/  FADD.FTZ R7, R6, R7 ;  /* 0x0000000706077221 */ /* 0x001fe20000010000 */
[----:B------:R-:W-:-:S02]  /*4340*/  LEA R77, R77, R4, 0x6 ;  /* 0x000000044d4d7211 */ /* 0x000fc400078e30ff */
        /* <DEDUP_REMOVED lines=9> */
[----:B------:R-:W-:-:S03]  /*43e0*/  FADD.FTZ R17, R16, R17 ;  /* 0x0000001110117221 */ /* 0x000fc60000010000 */
[----:B------:R-:W2:Y:S01]  /*43f0*/  SHFL.BFLY PT, R31, R30, 0x1, 0x1f ;  /* 0x0c201f001e1f7f89 */ /* 0x000ea200000e0000 */
[----:B----4-:R-:W-:-:S03]  /*4400*/  FADD.FTZ R19, R18, R19 ;  /* 0x0000001312137221 */ /* 0x010fc60000010000 */
[----:B------:R-:W4:Y:S01]  /*4410*/  SHFL.BFLY PT, R33, R32, 0x1, 0x1f ;  /* 0x0c201f0020217f89 */ /* 0x000f2200000e0000 */
[----:B0-----:R-:W-:-:S03]  /*4420*/  FADD.FTZ R21, R20, R21 ;  /* 0x0000001514157221 */ /* 0x001fc60000010000 */
[----:B------:R-:W0:Y:S01]  /*4430*/  SHFL.BFLY PT, R35, R34, 0x1, 0x1f ;  /* 0x0c201f0022237f89 */ /* 0x000e2200000e0000 */
[----:B-1----:R-:W-:Y:S01]  /*4440*/  FADD.FTZ R23, R22, R23 ;  /* 0x0000001716177221 */ /* 0x002fe20000010000 */
[----:B------:R-:W-:Y:S01]  /*4450*/  BAR.SYNC.DEFER_BLOCKING 0x0 ;  /* 0x0000000000007b1d */ /* 0x000fe20000010000 */
[----:B------:R-:W-:Y:S01]  /*4460*/  FADD.FTZ R25, R24, R25 ;  /* 0x0000001918197221 */ /* 0x000fe20000010000 */
[----:B---3--:R-:W-:Y:S01]  /*4470*/  FADD.FTZ R27, R26, R27 ;  /* 0x0000001b1a1b7221 */ /* 0x008fe20000010000 */
[----:B--2---:R-:W-:Y:S01]  /*4480*/  FADD.FTZ R29, R28, R29 ;  /* 0x0000001d1c1d7221 */ /* 0x004fe20000010000 */
[----:B------:R-:W-:Y:S01]  /*4490*/  FADD.FTZ R31, R30, R31 ;  /* 0x0000001f1e1f7221 */ /* 0x000fe20000010000 */
        /* <DEDUP_REMOVED lines=24> */
.L_x_24830:
[----:B------:R-:W-:Y:S05]  /*4620*/  BSYNC.RECONVERGENT B0 ;  /* 0x0000000000007941 */ /* 0x000fea0003800200 */
.L_x_24829:
        /* <DEDUP_REMOVED lines=45> */
.L_x_24832:
[----:B------:R-:W-:Y:S05]  /*4900*/  BSYNC.RECONVERGENT B0 ;  /* 0x0000000000007941 */ /* 0x000fea0003800200 */
.L_x_24831:
        /* <DEDUP_REMOVED lines=20> */
.L_x_24834:
[----:B------:R-:W-:Y:S05]  /*4a50*/  BSYNC.RECONVERGENT B0 ;  /* 0x0000000000007941 */ /* 0x000fea0003800200 */
.L_x_24833:
        /* <DEDUP_REMOVED lines=35> */
.L_x_24836:
[----:B------:R-:W-:Y:S05]  /*4c90*/  BSYNC.RECONVERGENT B0 ;  /* 0x0000000000007941 */ /* 0x000fea0003800200 */
.L_x_24835:
        /* <DEDUP_REMOVED lines=30> */
.L_x_24837:
        /* <DEDUP_REMOVED lines=16> */
.L_x_27702:


//--------------------- .text._ZN4vllm25paged_attention_v2_kernelIffLi32ELi32ELi128ELNS_18Fp8KVCacheDataTypeE0ELb0ELi512EEEvPfS2_PT_PKS3_PKT0_S9_ifPKiSB_iPKfiiiSD_SD_iiiii --------------------------
	.section	.text._ZN4vllm25paged_attention_v2_kernelIffLi32ELi32ELi128ELNS_18Fp8KVCacheDataTypeE0ELb0ELi512EEEvPfS2_PT_PKS3_PKT0_S9_ifPKiSB_iPKfiiiSD_SD_iiiii,"ax",@progbits
	.align	128
        .global         _ZN4vllm25paged_attention_v2_kernelIffLi32ELi32ELi128ELNS_18Fp8KVCacheDataTypeE0ELb0ELi512EEEvPfS2_PT_PKS3_PKT0_S9_ifPKiSB_iPKfiiiSD_SD_iiiii
        .type           _ZN4vllm25paged_attention_v2_kernelIffLi32ELi32ELi128ELNS_18Fp8KVCacheDataTypeE0ELb0ELi512EEEvPfS2_PT_PKS3_PKT0_S9_ifPKiSB_iPKfiiiSD_SD_iiiii,@function
        .size           _ZN4vllm25paged_attention_v2_kernelIffLi32ELi32ELi128ELNS_18Fp8KVCacheDataTypeE0ELb0ELi512EEEvPfS2_PT_PKS3_PKT0_S9_ifPKiSB_iPKfiiiSD_SD_iiiii,(.L_x_27703 - _ZN4vllm25paged_attention_v2_kernelIffLi32ELi32ELi128ELNS_18Fp8KVCacheDataTypeE0ELb0ELi512EEEvPfS2_PT_PKS3_PKT0_S9_ifPKiSB_iPKfiiiSD_SD_iiiii)
        .other          _ZN4vllm25paged_attention_v2_kernelIffLi32ELi32ELi128ELNS_18Fp8KVCacheDataTypeE0ELb0ELi512EEEvPfS2_PT_PKS3_PKT0_S9_ifPKiSB_iPKfiiiSD_SD_iiiii,@"STO_CUDA_ENTRY STV_DEFAULT"
_ZN4vllm25paged_attention_v2_kernelIffLi32ELi32ELi128ELNS_18Fp8KVCacheDataTypeE0ELb0ELi512EEEvPfS2_PT_PKS3_PKT0_S9_ifPKiSB_iPKfiiiSD_SD_iiiii:
.text._ZN4vllm25paged_attention_v2_kernelIffLi32ELi32ELi128ELNS_18Fp8KVCacheDataTypeE0ELb0ELi512EEEvPfS2_PT_PKS3_PKT0_S9_ifPKiSB_iPKfiiiSD_SD_iiiii:
        /* <DEDUP_REMOVED lines=18> */
[----:B------:R-:W-:Y:S01]  /*0120*/  UIADD3 UR6, UPT, UPT, UR18, 0x1f, URZ ;  /* 0x0000001f12067890 */ /* 0x000fe2000fffe0ff */
[----:B------:R-:W-:Y:S01]  /*0130*/  IMAD.MOV.U32 R57, RZ, RZ, RZ ;  /* 0x000000ffff397224 */ /* 0x000fe200078e00ff */
[----:B------:R-:W4:Y:S01]  /*0140*/  LDCU UR9, c[0x0][0x3c8] ;  /* 0x00007900ff0977ac */ /* 0x000f220008000800 */
[----:B------:R-:W-:Y:S01]  /*0150*/  IMAD.U32 R56, RZ, RZ, UR16 ;  /* 0x00000010ff387e24 */ /* 0x000fe2000f8e00ff */
[----:B------:R-:W0:Y:S01]  /*0160*/  LDCU UR12, c[0x0][0x3dc] ;  /* 0x00007b80ff0c77ac */ /* 0x000e220008000800 */
[----:B--2---:R-:W-:Y:S01]  /*0170*/  UIMAD UR4, UR13, UR4, URZ ;  /* 0x000000040d0472a4 */ /* 0x004fe2000f8e02ff */
[----:B------:R-:W2:Y:S01]  /*0180*/  LDCU UR19, c[0x0][0x3b4] ;  /* 0x00007680ff1377ac */ /* 0x000ea20008000800 */
[----:B-1----:R-:W-:-:S02]  /*0190*/  IMAD.U32 R3, RZ, RZ, UR17 ;  /* 0x00000011ff037e24 */ /* 0x002fc4000f8e00ff */
[----:B------:R-:W-:Y:S01]  /*01a0*/  USHF.R.S32.HI UR5, URZ, 0x1f, UR4 ;  /* 0x0000001fff057899 */ /* 0x000fe20008011404 */
[----:B------:R-:W1:Y:S01]  /*01b0*/  LDCU.64 UR20, c[0x0][0x3a0] ;  /* 0x00007400ff1477ac */ /* 0x000e620008000a00 */
[----:B0-----:R-:W-:-:S13]  /*01c0*/  ISETP.GT.U32.AND P0, PT, R2, 0x7, PT ;  /* 0x000000070200780c */ /* 0x001fda0003f04070 */
[----:B------:R-:W0:Y:S01]  /*01d0*/  @!P0 LDC.64 R4, c[0x0][0x398] ;  /* 0x0000e600ff048b82 */ /* 0x000e220000000a00 */
[----:B------:R-:W-:Y:S02]  /*01e0*/  @!P0 SHF.L.U32 R3, R3, 0x5, RZ ;  /* 0x0000000503038819 */ /* 0x000fe400000006ff */
        /* <DEDUP_REMOVED lines=8> */
[----:B------:R-:W0:Y:S01]  /*0270*/  LDC R3, c[0x0][0x370] ;  /* 0x0000dc00ff037b82 */ /* 0x000e220000000800 */
[----:B----4-:R-:W-:Y:S02]  /*0280*/  UISETP.NE.U32.AND UP0, UPT, UR4, URZ, UPT ;  /* 0x000000ff0400728c */ /* 0x010fe4000bf05070 */
[----:B------:R-:W3:Y:S01]  /*0290*/  I2F.RP R0, R11 ;  /* 0x0000000b00007306 */ /* 0x000ee20000209400 */
[----:B------:R-:W-:Y:S02]  /*02a0*/  USHF.R.U32.HI UR6, URZ, 0x5, UR6 ;  /* 0x00000005ff067899 */ /* 0x000fe40008011606 */
[----:B------:R-:W-:-:S11]  /*02b0*/  UISETP.NE.AND.EX UP0, UPT, UR5, URZ, UPT, UP0 ;  /* 0x000000ff0500728c */ /* 0x000fd6000bf05300 */
[----:B------:R-:W4:Y:S01]  /*02c0*/  @UP0 LDCU.64 UR4, c[0x0][0x3d0] ;  /* 0x00007a00ff0407ac */ /* 0x000f220008000a00 */
[----:B---3--:R-:W3:Y:S02]  /*02d0*/  MUFU.RCP R0, R0 ;  /* 0x0000000000007308 */ /* 0x008ee40000001000 */
[----:B---3--:R-:W-:Y:S01]  /*02e0*/  VIADD R8, R0, 0xffffffe ;  /* 0x0ffffffe00087836 */ /* 0x008fe20000000000 */
[----:B----4-:R-:W-:-:S05]  /*02f0*/  @UP0 UIMAD.WIDE.U32 UR4, UR17, 0x4, UR4 ;  /* 0x00000004110408a5 */ /* 0x010fca000f8e0004 */
[----:B------:R3:W4:Y:S02]  /*0300*/  F2I.FTZ.U32.TRUNC.NTZ R9, R8 ;  /* 0x0000000800097305 */ /* 0x000724000021f000 */
[----:B---3--:R-:W-:Y:S01]  /*0310*/  HFMA2 R8, -RZ, RZ, 0, 0 ;  /* 0x00000000ff087431 */ /* 0x008fe200000001ff */
[----:B----4-:R-:W-:-:S05]  /*0320*/  IADD3 R12, PT, PT, RZ, -R9, RZ ;  /* 0x80000009ff0c7210 */ /* 0x010fca0007ffe0ff */
[----:B------:R-:W-:Y:S01]  /*0330*/  IMAD R13, R12, R11, RZ ;  /* 0x0000000b0c0d7224 */ /* 0x000fe200078e02ff */
[----:B0-----:R-:W-:-:S03]  /*0340*/  IABS R12, R3 ;  /* 0x00000003000c7213 */ /* 0x001fc60000000000 */
        /* <DEDUP_REMOVED lines=11> */
[----:B------:R-:W-:-:S05]  /*0400*/  IABS R11, UR17 ;  /* 0x00000011000b7c13 */ /* 0x000fca0008000000 */
[----:B------:R-:W-:-:S05]  /*0410*/  @P1 VIADD R9, R9, 0x1 ;  /* 0x0000000109091836 */ /* 0x000fca0000000000 */
[----:B------:R-:W-:-:S04]  /*0420*/  MOV R12, R9 ;  /* 0x00000009000c7202 */ /* 0x000fc80000000f00 */
[----:B------:R-:W-:Y:S02]  /*0430*/  @!P3 IADD3 R12, PT, PT, -R12, RZ, RZ ;  /* 0x000000ff0c0cb210 */ /* 0x000fe40007ffe1ff */
[----:B------:R-:W-:Y:S02]  /*0440*/  @!P2 LOP3.LUT R12, RZ, R10, RZ, 0x33, !PT ;  /* 0x0000000aff0ca212 */ /* 0x000fe400078e33ff */
[----:B------:R-:W-:Y:S02]  /*0450*/  PLOP3.LUT P3, PT, PT, PT, UP0, 0x80, 0x8 ;  /* 0x000000000008781c */ /* 0x000fe40003f6f008 */
[-C--:B------:R-:W-:Y:S02]  /*0460*/  IABS R10, R12.reuse ;  /* 0x0000000c000a7213 */ /* 0x080fe40000000000 */
[----:B------:R-:W-:Y:S02]  /*0470*/  IABS R13, R12 ;  /* 0x0000000c000d7213 */ /* 0x000fe40000000000 */
[----:B------:R-:W0:Y:S08]  /*0480*/  I2F.RP R0, R10 ;  /* 0x0000000a00007306 */ /* 0x000e300000209400 */
[----:B0-----:R-:W0:Y:S02]  /*0490*/  MUFU.RCP R0, R0 ;  /* 0x0000000000007308 */ /* 0x001e240000001000 */
[----:B0-----:R-:W-:-:S06]  /*04a0*/  VIADD R8, R0, 0xffffffe ;  /* 0x0ffffffe00087836 */ /* 0x001fcc0000000000 */
[----:B------:R0:W3:Y:S02]  /*04b0*/  F2I.FTZ.U32.TRUNC.NTZ R9, R8 ;  /* 0x0000000800097305 */ /* 0x0000e4000021f000 */
[----:B0-----:R-:W-:Y:S01]  /*04c0*/  HFMA2 R8, -RZ, RZ, 0, 0 ;  /* 0x00000000ff087431 */ /* 0x001fe200000001ff */
[----:B---3--:R-:W-:-:S05]  /*04d0*/  IADD3 R3, PT, PT, RZ, -R9, RZ ;  /* 0x80000009ff037210 */ /* 0x008fca0007ffe0ff */
[----:B------:R-:W-:-:S04]  /*04e0*/  IMAD R3, R3, R10, RZ ;  /* 0x0000000a03037224 */ /* 0x000fc800078e02ff */
[----:B------:R-:W-:Y:S01]  /*04f0*/  IMAD.HI.U32 R9, R9, R3, R8 ;  /* 0x0000000309097227 */ /* 0x000fe200078e0008 */
[----:B------:R-:W-:-:S03]  /*0500*/  IADD3 R8, PT, PT, RZ, -R13, RZ ;  /* 0x8000000dff087210 */ /* 0x000fc60007ffe0ff */
[----:B------:R-:W-:Y:S02]  /*0510*/  IMAD.MOV.U32 R3, RZ, RZ, R11 ;  /* 0x000000ffff037224 */ /* 0x000fe400078e000b */
[----:B------:R-:W0:Y:S02]  /*0520*/  @!P0 S2R R11, SR_CgaCtaId ;  /* 0x00000000000b8919 */ /* 0x000e240000008800 */
[----:B------:R-:W-:Y:S01]  /*0530*/  IMAD.HI.U32 R0, R9, R3, RZ ;  /* 0x0000000309007227 */ /* 0x000fe200078e00ff */
[----:B------:R-:W-:-:S03]  /*0540*/  MOV R9, UR5 ;  /* 0x0000000500097c02 */ /* 0x000fc60008000f00 */
[----:B------:R-:W-:Y:S01]  /*0550*/  IMAD R3, R0, R8, R3 ;  /* 0x0000000800037224 */ /* 0x000fe200078e0203 */
[----:B------:R-:W-:Y:S01]  /*0560*/  MOV R8, UR4 ;  /* 0x0000000400087c02 */ /* 0x000fe20008000f00 */
[----:B------:R-:W-:-:S03]  /*0570*/  ULEA UR4, UR16, 0x10, 0x4 ;  /* 0x0000001010047891 */ /* 0x000fc6000f8e20ff */
[----:B------:R-:W-:Y:S01]  /*0580*/  ISETP.GT.U32.AND P2, PT, R10, R3, PT ;  /* 0x000000030a00720c */ /* 0x000fe20003f44070 */
[----:B------:R0:W5:Y:S01]  /*0590*/  @P3 LDG.E.CONSTANT R57, desc[UR14][R8.64] ;  /* 0x0000000e08393981 */ /* 0x000162000c1e9900 */
[----:B------:R-:W-:-:S11]  /*05a0*/  UISETP.LT.U32.AND UP0, UPT, UR6, UR4, UPT ;  /* 0x000000040600728c */ /* 0x000fd6000bf01070 */
[----:B------:R-:W-:-:S04]  /*05b0*/  @!P2 IADD3 R3, PT, PT, R3, -R10, RZ ;  /* 0x8000000a0303a210 */ /* 0x000fc80007ffe0ff */
[----:B------:R-:W-:Y:S02]  /*05c0*/  ISETP.GE.U32.AND P1, PT, R3, R10, PT ;  /* 0x0000000a0300720c */ /* 0x000fe40003f26070 */
[----:B------:R-:W-:-:S04]  /*05d0*/  LOP3.LUT R3, R12, UR17, RZ, 0x3c, !PT ;  /* 0x000000110c037c12 */ /* 0x000fc8000f8e3cff */
[----:B------:R-:W-:Y:S02]  /*05e0*/  ISETP.GE.AND P3, PT, R3, RZ, PT ;  /* 0x000000ff0300720c */ /* 0x000fe40003f66270 */
[----:B------:R-:W-:Y:S01]  /*05f0*/  SHF.R.U32.HI R3, RZ, 0x5, R2 ;  /* 0x00000005ff037819 */ /* 0x000fe20000011602 */
[----:B------:R-:W-:Y:S01]  /*0600*/  USEL UR8, UR6, UR4, UP0 ;  /* 0x0000000406087287 */ /* 0x000fe20008000000 */
[----:B------:R-:W-:-:S03]  /*0610*/  @!P2 IADD3 R0, PT, PT, R0, 0x1, RZ ;  /* 0x000000010000a810 */ /* 0x000fc60007ffe0ff */
[----:B------:R-:W-:Y:S01]  /*0620*/  IMAD R56, R56, 0x10, R3 ;  /* 0x0000001038387824 */ /* 0x000fe200078e0203 */
[----:B------:R-:W-:Y:S02]  /*0630*/  @!P0 MOV R10, 0x400 ;  /* 0x00000400000a8802 */ /* 0x000fe40000000f00 */
[----:B------:R-:W-:Y:S02]  /*0640*/  @P1 IADD3 R0, PT, PT, R0, 0x1, RZ ;  /* 0x0000000100001810 */ /* 0x000fe40007ffe0ff */
[----:B------:R-:W-:Y:S02]  /*0650*/  ISETP.GE.U32.AND P1, PT, R56, UR8, PT ;  /* 0x0000000838007c0c */ /* 0x000fe4000bf26070 */
[----:B------:R-:W-:Y:S02]  /*0660*/  ISETP.NE.AND P2, PT, R12, RZ, PT ;  /* 0x000000ff0c00720c */ /* 0x000fe40003f45270 */
[----:B0-----:R-:W-:-:S04]  /*0670*/  @!P0 LEA R9, R11, R10, 0x18 ;  /* 0x0000000a0b098211 */ /* 0x001fc800078ec0ff */
[----:B------:R-:W-:Y:S01]  /*0680*/  @!P0 LEA R9, R2, R9, 0x4 ;  /* 0x0000000902098211 */ /* 0x000fe200078e20ff */
[----:B------:R-:W-:Y:S01]  /*0690*/  UIMAD UR9, UR13, UR9, URZ ;  /* 0x000000090d0972a4 */ /* 0x000fe2000f8e02ff */
[----:B------:R-:W-:Y:S01]  /*06a0*/  BSSY.RECONVERGENT B0, `(.L_x_24838) ;  /* 0x000006c000007945 */ /* 0x000fe20003800200 */
[----:B------:R-:W-:Y:S01]  /*06b0*/  @!P3 IADD3 R0, PT, PT, -R0, RZ, RZ ;  /* 0x000000ff0000b210 */ /* 0x000fe20007ffe1ff */
[----:B------:R-:W-:-:S03]  /*06c0*/  IMAD.MOV.U32 R55, RZ, RZ, -0x800001 ;  /* 0xff7fffffff377424 */ /* 0x000fc600078e00ff */
[----:B------:R-:W-:Y:S01]  /*06d0*/  @!P2 LOP3.LUT R0, RZ, R12, RZ, 0x33, !PT ;  /* 0x0000000cff00a212 */ /* 0x000fe200078e33ff */
[----:B--2---:R0:W-:Y:S01]  /*06e0*/  @!P0 STS.128 [R9], R4 ;  /* 0x0000000409008388 */ /* 0x0041e20000000c00 */
[----:B------:R-:W-:Y:S06]  /*06f0*/  BAR.SYNC.DEFER_BLOCKING 0x0 ;  /* 0x0000000000007b1d */ /* 0x000fec0000010000 */
[----:B-1----:R-:W-:Y:S05]  /*0700*/  @P1 BRA `(.L_x_24839) ;  /* 0x0000000400941947 */ /* 0x002fea0003800000 */
[----:B------:R-:W1:Y:S01]  /*0710*/  S2UR UR5, SR_CgaCtaId ;  /* 0x00000000000579c3 */ /* 0x000e620000008800 */
[----:B------:R-:W-:Y:S01]  /*0720*/  UMOV UR4, 0x400 ;  /* 0x0000040000047882 */ /* 0x000fe20000000000 */
[----:B------:R-:W2:Y:S01]  /*0730*/  LDCU.64 UR10, c[0x0][0x3b8] ;  /* 0x00007700ff0a77ac */ /* 0x000ea20008000a00 */
[----:B------:R-:W-:Y:S01]  /*0740*/  IMAD.WIDE.U32 R36, R56, 0x4, RZ ;  /* 0x0000000438247825 */ /* 0x000fe200078e00ff */
[C---:B------:R-:W-:Y:S02]  /*0750*/  LOP3.LUT R38, R2.reuse, 0x1f, RZ, 0xc0, !PT ;  /* 0x0000001f02267812 */ /* 0x040fe400078ec0ff */
[C---:B------:R-:W-:Y:S02]  /*0760*/  LEA R39, R3.reuse, UR7, 0x5 ;  /* 0x0000000703277c11 */ /* 0x040fe4000f8e28ff */
[----:B------:R-:W-:Y:S02]  /*0770*/  MOV R41, UR9 ;  /* 0x0000000900297c02 */ /* 0x000fe40008000f00 */
[----:B------:R-:W-:Y:S01]  /*0780*/  SHF.L.U32 R59, R2, 0x2, RZ ;  /* 0x00000002023b7819 */ /* 0x000fe200000006ff */
[----:B------:R-:W-:Y:S01]  /*0790*/  IMAD.IADD R39, R38, 0x1, R39 ;  /* 0x0000000126277824 */ /* 0x000fe200078e0227 */
[----:B------:R-:W-:Y:S01]  /*07a0*/  LEA R53, R3, R38, 0x5 ;  /* 0x0000002603357211 */ /* 0x000fe200078e28ff */
[----:B------:R-:W-:Y:S01]  /*07b0*/  IMAD.WIDE R36, R41, 0x4, R36 ;  /* 0x0000000429247825 */ /* 0x000fe200078e0224 */
[----:B------:R-:W-:-:S02]  /*07c0*/  LOP3.LUT R59, R59, 0x7c, RZ, 0xc0, !PT ;  /* 0x0000007c3b3b7812 */ /* 0x000fc400078ec0ff */
[----:B-----5:R-:W-:Y:S01]  /*07d0*/  FSETP.NEU.FTZ.AND P2, PT, R57, RZ, PT ;  /* 0x000000ff3900720b */ /* 0x020fe20003f5d000 */
[C---:B------:R-:W-:Y:S01]  /*07e0*/  VIADD R54, R39.reuse, -UR18 ;  /* 0x8000001227367c36 */ /* 0x040fe20008000000 */
[----:B------:R-:W-:Y:S02]  /*07f0*/  MOV R55, 0xff7fffff ;  /* 0xff7fffff00377802 */ /* 0x000fe40000000f00 */
[----:B--2---:R-:W-:Y:S02]  /*0800*/  IADD3 R52, P0, PT, R36, UR10, RZ ;  /* 0x0000000a24347c10 */ /* 0x004fe4000ff1e0ff */
[----:B------:R-:W-:Y:S01]  /*0810*/  IADD3 R2, PT, PT, R39, 0x1, RZ ;  /* 0x0000000127027810 */ /* 0x000fe20007ffe0ff */
[----:B-1----:R-:W-:Y:S01]  /*0820*/  ULEA UR6, UR5, UR4, 0x18 ;  /* 0x0000000405067291 */ /* 0x002fe2000f8ec0ff */
[----:B------:R-:W-:Y:S01]  /*0830*/  IADD3.X R3, PT, PT, R37, UR11, RZ, P0, !PT ;  /* 0x0000000b25037c10 */ /* 0x000fe200087fe4ff */
[----:B------:R-:W-:-:S04]  /*0840*/  UIADD3 UR4, UPT, UPT, UR4, 0xa0, URZ ;  /* 0x000000a004047890 */ /* 0x000fc8000fffe0ff */
[----:B------:R-:W-:-:S03]  /*0850*/  ULEA UR4, UR5, UR4, 0x18 ;  /* 0x0000000405047291 */ /* 0x000fc6000f8ec0ff */
[----:B------:R-:W1:Y:S03]  /*0860*/  LDS.128 R32, [UR6] ;  /* 0x00000006ff207984 */ /* 0x000e660008000c00 */
[----:B------:R-:W-:Y:S01]  /*0870*/  LEA R53, R53, UR4, 0x2 ;  /* 0x0000000435357c11 */ /* 0x000fe2000f8e10ff */
[----:B------:R-:W2:Y:S04]  /*0880*/  LDS.128 R28, [UR6+0x10] ;  /* 0x00001006ff1c7984 */ /* 0x000ea80008000c00 */
[----:B------:R-:W3:Y:S04]  /*0890*/  LDS.128 R24, [UR6+0x20] ;  /* 0x00002006ff187984 */ /* 0x000ee80008000c00 */
[----:B------:R-:W4:Y:S04]  /*08a0*/  LDS.128 R20, [UR6+0x30] ;  /* 0x00003006ff147984 */ /* 0x000f280008000c00 */
[----:B------:R-:W1:Y:S04]  /*08b0*/  LDS.128 R16, [UR6+0x40] ;  /* 0x00004006ff107984 */ /* 0x000e680008000c00 */
[----:B------:R-:W1:Y:S04]  /*08c0*/  LDS.128 R12, [UR6+0x50] ;  /* 0x00005006ff0c7984 */ /* 0x000e680008000c00 */
[----:B0-----:R-:W0:Y:S04]  /*08d0*/  LDS.128 R8, [UR6+0x60] ;  /* 0x00006006ff087984 */ /* 0x001e280008000c00 */
[----:B------:R-:W0:Y:S01]  /*08e0*/  LDS.128 R4, [UR6+0x70] ;  /* 0x00007006ff047984 */ /* 0x000e220008000c00 */
[----:B------:R-:W2:Y:S02]  /*08f0*/  LDCU UR6, c[0x0][0x3e0] ;  /* 0x00007c00ff0677ac */ /* 0x000ea40008000800 */
[----:B--2---:R-:W-:-:S05]  /*0900*/  IMAD R38, R0, UR6, RZ ;  /* 0x0000000600267c24 */ /* 0x004fca000f8e02ff */
[----:B------:R-:W-:-:S04]  /*0910*/  IADD3 R58, P1, PT, R38, R59, RZ ;  /* 0x0000003b263a7210 */ /* 0x000fc80007f3e0ff */
[----:B---34-:R-:W-:-:S09]  /*0920*/  LEA.HI.X.SX32 R59, R38, RZ, 0x1, P1 ;  /* 0x000000ff263b7211 */ /* 0x018fd200008f0eff */
.L_x_24840:
[----:B------:R-:W-:Y:S01]  /*0930*/  MOV R44, R52 ;  /* 0x00000034002c7202 */ /* 0x000fe20000000f00 */
[----:B------:R-:W-:-:S05]  /*0940*/  IMAD.MOV.U32 R45, RZ, RZ, R3 ;  /* 0x000000ffff2d7224 */ /* 0x000fca00078e0003 */
[----:B------:R-:W2:Y:S02]  /*0950*/  LDG.E.CONSTANT R37, desc[UR14][R44.64] ;  /* 0x0000000e2c257981 */ /* 0x000ea4000c1e9900 */
[----:B--2---:R-:W-:-:S03]  /*0960*/  IMAD.WIDE R36, R37, UR12, R58 ;  /* 0x0000000c25247c25 */ /* 0x004fc6000f8e023a */
[----:B------:R-:W-:-:S04]  /*0970*/  LEA R48, P0, R36, UR20, 0x2 ;  /* 0x0000001424307c11 */ /* 0x000fc8000f8010ff */
[----:B------:R-:W-:-:S05]  /*0980*/  LEA.HI.X R49, R36, UR21, R37, 0x2, P0 ;  /* 0x0000001524317c11 */ /* 0x000fca00080f1425 */
[----:B------:R-:W2:Y:S04]  /*0990*/  LDG.E.128.CONSTANT R40, desc[UR14][R48.64+0x200] ;  /* 0x0002000e30287981 */ /* 0x000ea8000c1e9d00 */
[----:B------:R-:W1:Y:S04]  /*09a0*/  LDG.E.128.CONSTANT R36, desc[UR14][R48.64] ;  /* 0x0000000e30247981 */ /* 0x000e68000c1e9d00 */
[----:B------:R-:W3:Y:S01]  /*09b0*/  LDG.E.128.CONSTANT R44, desc[UR14][R48.64+0x600] ;  /* 0x0006000e302c7981 */ /* 0x000ee2000c1e9d00 */
[----:B--2---:R-:W-:Y:S01]  /*09c0*/  FMUL.FTZ R51, R28, R40 ;  /* 0x000000281c337220 */ /* 0x004fe20000410000 */
[----:B------:R-:W-:Y:S01]  /*09d0*/  FMUL.FTZ R50, R29, R41 ;  /* 0x000000291d327220 */ /* 0x000fe20000410000 */
[----:B------:R-:W-:Y:S01]  /*09e0*/  FMUL.FTZ R61, R30, R42 ;  /* 0x0000002a1e3d7220 */ /* 0x000fe20000410000 */
[----:B------:R-:W-:Y:S01]  /*09f0*/  FMUL.FTZ R60, R31, R43 ;  /* 0x0000002b1f3c7220 */ /* 0x000fe20000410000 */
[----:B-1----:R-:W-:Y:S01]  /*0a00*/  FFMA.FTZ R51, R32, R36, R51 ;  /* 0x0000002420337223 */ /* 0x002fe20000010033 */
[----:B------:R-:W2:Y:S01]  /*0a10*/  LDG.E.128.CONSTANT R40, desc[UR14][R48.64+0x400] ;  /* 0x0004000e30287981 */ /* 0x000ea2000c1e9d00 */
[----:B------:R-:W-:Y:S01]  /*0a20*/  FFMA.FTZ R50, R33, R37, R50 ;  /* 0x0000002521327223 */ /* 0x000fe20000010032 */
[----:B------:R-:W-:Y:S01]  /*0a30*/  FFMA.FTZ R61, R34, R38, R61 ;  /* 0x00000026223d7223 */ /* 0x000fe2000001003d */
[----:B------:R-:W-:-:S02]  /*0a40*/  FFMA.FTZ R60, R35, R39, R60 ;  /* 0x00000027233c7223 */ /* 0x000fc4000001003c */
        /* <DEDUP_REMOVED lines=10> */
[----:B------:R-:W0:Y:S01]  /*0af0*/  LDG.E.128.CONSTANT R44, desc[UR14][R48.64+0xc00] ;  /* 0x000c000e302c7981 */ /* 0x000e22000c1e9d00 */
[----:B----4-:R-:W-:Y:S01]  /*0b00*/  FFMA.FTZ R36, R16, R36, R51 ;  /* 0x0000002410247223 */ /* 0x010fe20000010033 */
[----:B------:R-:W-:Y:S02]  /*0b10*/  FFMA.FTZ R37, R17, R37, R50 ;  /* 0x0000002511257223 */ /* 0x000fe40000010032 */
[----:B------:R-:W3:Y:S01]  /*0b20*/  LDG.E.128.CONSTANT R48, desc[UR14][R48.64+0xe00] ;  /* 0x000e000e30307981 */ /* 0x000ee2000c1e9d00 */
[----:B------:R-:W-:Y:S01]  /*0b30*/  FFMA.FTZ R60, R19, R39, R60 ;  /* 0x00000027133c7223 */ /* 0x000fe2000001003c */
[----:B------:R-:W-:Y:S01]  /*0b40*/  FFMA.FTZ R61, R18, R38, R61 ;  /* 0x00000026123d7223 */ /* 0x000fe2000001003d */
[----:B------:R-:W-:Y:S02]  /*0b50*/  IADD3 R56, PT, PT, R56, 0x4, RZ ;  /* 0x0000000438387810 */ /* 0x000fe40007ffe0ff */
[----:B------:R-:W-:-:S04]  /*0b60*/  IADD3 R52, P1, PT, R52, 0x10, RZ ;  /* 0x0000001034347810 */ /* 0x000fc80007f3e0ff */
[----:B------:R-:W-:Y:S01]  /*0b70*/  IADD3.X R3, PT, PT, RZ, R3, RZ, P1, !PT ;  /* 0x00000003ff037210 */ /* 0x000fe20000ffe4ff */
[----:B--2---:R-:W-:Y:S01]  /*0b80*/  FFMA.FTZ R39, R12, R40, R36 ;  /* 0x000000280c277223 */ /* 0x004fe20000010024 */
[----:B------:R-:W-:Y:S01]  /*0b90*/  FFMA.FTZ R36, R13, R41, R37 ;  /* 0x000000290d247223 */ /* 0x000fe20000010025 */
[----:B------:R-:W-:Y:S01]  /*0ba0*/  FFMA.FTZ R61, R14, R42, R61 ;  /* 0x0000002a0e3d7223 */ /* 0x000fe2000001003d */
[----:B------:R-:W-:Y:S01]  /*0bb0*/  IADD3 R37, PT, PT, R54, 0x1, RZ ;  /* 0x0000000136257810 */ /* 0x000fe20007ffe0ff */
[----:B0-----:R-:W-:Y:S01]  /*0bc0*/  FFMA.FTZ R39, R8, R44, R39 ;  /* 0x0000002c08277223 */ /* 0x001fe20000010027 */
[----:B------:R-:W-:Y:S01]  /*0bd0*/  FFMA.FTZ R36, R9, R45, R36 ;  /* 0x0000002d09247223 */ /* 0x000fe20000010024 */
[----:B------:R-:W-:Y:S01]  /*0be0*/  FFMA.FTZ R60, R15, R43, R60 ;  /* 0x0000002b0f3c7223 */ /* 0x000fe2000001003c */
[----:B------:R-:W-:Y:S01]  /*0bf0*/  FFMA.FTZ R61, R10, R46, R61 ;  /* 0x0000002e0a3d7223 */ /* 0x000fe2000001003d */
[----:B------:R-:W-:Y:S01]  /*0c00*/  I2FP.F32.S32 R38, R37 ;  /* 0x0000002500267245 */ /* 0x000fe20000201400 */
[----:B---3--:R-:W-:Y:S01]  /*0c10*/  FFMA.FTZ R39, R4, R48, R39 ;  /* 0x0000003004277223 */ /* 0x008fe20000010027 */
[----:B------:R-:W-:Y:S01]  /*0c20*/  FFMA.FTZ R36, R5, R49, R36 ;  /* 0x0000003105247223 */ /* 0x000fe20000010024 */
[----:B------:R-:W-:Y:S01]  /*0c30*/  FFMA.FTZ R60, R11, R47, R60 ;  /* 0x0000002f0b3c7223 */ /* 0x000fe2000001003c */
[----:B------:R-:W-:-:S02]  /*0c40*/  FFMA.FTZ R50, R6, R50, R61 ;  /* 0x0000003206327223 */ /* 0x000fc4000001003d */
[----:B------:R-:W-:Y:S01]  /*0c50*/  FADD.FTZ R39, R39, R36 ;  /* 0x0000002427277221 */ /* 0x000fe20000010000 */
[----:B------:R-:W-:Y:S01]  /*0c60*/  IADD3 R36, PT, PT, R2, -0x1, RZ ;  /* 0xffffffff02247810 */ /* 0x000fe20007ffe0ff */
[----:B------:R-:W-:Y:S01]  /*0c70*/  FMUL.FTZ R38, R38, R57 ;  /* 0x0000003926267220 */ /* 0x000fe20000410000 */
[----:B------:R-:W-:Y:S01]  /*0c80*/  FFMA.FTZ R51, R7, R51, R60 ;  /* 0x0000003307337223 */ /* 0x000fe2000001003c */
[----:B------:R-:W-:Y:S01]  /*0c90*/  FADD.FTZ R50, R50, R39 ;  /* 0x0000002732327221 */ /* 0x000fe20000010000 */
[----:B------:R-:W-:Y:S02]  /*0ca0*/  ISETP.GE.U32.AND P0, PT, R36, UR18, PT ;  /* 0x0000001224007c0c */ /* 0x000fe4000bf06070 */
[----:B------:R-:W-:Y:S01]  /*0cb0*/  FSEL R37, R38, RZ, P2 ;  /* 0x000000ff26257208 */ /* 0x000fe20001000000 */
[----:B------:R-:W-:-:S04]  /*0cc0*/  FADD.FTZ R50, R51, R50 ;  /* 0x0000003233327221 */ /* 0x000fc80000010000 */
[----:B------:R-:W-:-:S05]  /*0cd0*/  FFMA.FTZ R50, R50, UR19, R37 ;  /* 0x0000001332327c23 */ /* 0x000fca0008010025 */
[C---:B------:R-:W-:Y:S02]  /*0ce0*/  FSEL R36, R50.reuse, RZ, !P0 ;  /* 0x000000ff32247208 */ /* 0x040fe40004000000 */
[----:B------:R-:W-:Y:S02]  /*0cf0*/  @!P0 FMNMX.FTZ R55, R50, R55, !PT ;  /* 0x0000003732378209 */ /* 0x000fe40007810000 */
[----:B------:R-:W-:Y:S01]  /*0d00*/  ISETP.GE.U32.AND P0, PT, R56, UR8, PT ;  /* 0x0000000838007c0c */ /* 0x000fe2000bf06070 */
[----:B------:R0:W-:Y:S01]  /*0d10*/  STS [R53], R36 ;  /* 0x0000002435007388 */ /* 0x0001e20000000800 */
[----:B------:R-:W-:Y:S01]  /*0d20*/  VIADD R54, R54, 0x80 ;  /* 0x0000008036367836 */ /* 0x000fe20000000000 */
[----:B------:R-:W-:Y:S02]  /*0d30*/  IADD3 R2, PT, PT, R2, 0x80, RZ ;  /* 0x0000008002027810 */ /* 0x000fe40007ffe0ff */
[----:B0-----:R-:W-:-:S08]  /*0d40*/  IADD3 R53, PT, PT, R53, 0x200, RZ ;  /* 0x0000020035357810 */ /* 0x001fd00007ffe0ff */
[----:B------:R-:W-:Y:S05]  /*0d50*/  @!P0 BRA `(.L_x_24840) ;  /* 0xfffffff800f48947 */ /* 0x000fea000383ffff */
.L_x_24839:
[----:B------:R-:W-:Y:S05]  /*0d60*/  BSYNC.RECONVERGENT B0 ;  /* 0x0000000000007941 */ /* 0x000fea0003800200 */
.L_x_24838:
[----:B------:R-:W1:Y:S01]  /*0d70*/  SHFL.BFLY PT, R2, R55, 0x10, 0x1f ;  /* 0x0e001f0037027f89 */ /* 0x000e6200000e0000 */
[----:B------:R-:W2:Y:S01]  /*0d80*/  S2UR UR22, SR_CgaCtaId ;  /* 0x00000000001679c3 */ /* 0x000ea20000008800 */
[----:B------:R-:W-:Y:S01]  /*0d90*/  UMOV UR21, 0x400 ;  /* 0x0000040000157882 */ /* 0x000fe20000000000 */
[----:B0-----:R-:W-:Y:S01]  /*0da0*/  IMAD.MOV.U32 R7, RZ, RZ, -0x800001 ;  /* 0xff7fffffff077424 */ /* 0x001fe200078e00ff */
[----:B------:R-:W0:Y:S01]  /*0db0*/  S2R R43, SR_TID.X ;  /* 0x00000000002b7919 */ /* 0x000e220000002100 */
[----:B------:R-:W-:Y:S01]  /*0dc0*/  UIADD3 UR4, UPT, UPT, UR21, 0x80, URZ ;  /* 0x0000008015047890 */ /* 0x000fe2000fffe0ff */
[----:B------:R-:W-:Y:S01]  /*0dd0*/  BSSY.RECONVERGENT B0, `(.L_x_24841) ;  /* 0x0000103000007945 */ /* 0x000fe20003800200 */
[----:B------:R-:W-:Y:S01]  /*0de0*/  USHF.L.U32 UR26, UR16, 0x9, URZ ;  /* 0x00000009101a7899 */ /* 0x000fe200080006ff */
[----:B-1----:R-:W-:Y:S01]  /*0df0*/  FMNMX.FTZ R2, R2, R55, !PT ;  /* 0x0000003702027209 */ /* 0x002fe20007810000 */
[----:B--2---:R-:W-:-:S04]  /*0e00*/  ULEA UR4, UR22, UR4, 0x18 ;  /* 0x0000000416047291 */ /* 0x004fc8000f8ec0ff */
[----:B------:R-:W1:Y:S01]  /*0e10*/  SHFL.BFLY PT, R3, R2, 0x8, 0x1f ;  /* 0x0d001f0002037f89 */ /* 0x000e6200000e0000 */
[----:B0-----:R-:W-:-:S04]  /*0e20*/  LOP3.LUT P0, R42, R43, 0x1f, RZ, 0xc0, !PT ;  /* 0x0000001f2b2a7812 */ /* 0x001fc8000780c0ff */
[----:B------:R-:W-:Y:S02]  /*0e30*/  ISETP.GT.U32.AND P1, PT, R42, 0x3, PT ;  /* 0x000000032a00780c */ /* 0x000fe40003f24070 */
[----:B-1----:R-:W-:Y:S02]  /*0e40*/  FMNMX.FTZ R3, R2, R3, !PT ;  /* 0x0000000302037209 */ /* 0x002fe40007810000 */
[----:B------:R-:W-:-:S03]  /*0e50*/  SHF.R.U32.HI R2, RZ, 0x5, R43 ;  /* 0x00000005ff027819 */ /* 0x000fc6000001162b */
[----:B------:R-:W0:Y:S02]  /*0e60*/  SHFL.BFLY PT, R4, R3, 0x4, 0x1f ;  /* 0x0c801f0003047f89 */ /* 0x000e2400000e0000 */
[----:B0-----:R-:W-:-:S05]  /*0e70*/  FMNMX.FTZ R4, R3, R4, !PT ;  /* 0x0000000403047209 */ /* 0x001fca0007810000 */
[----:B------:R-:W0:Y:S02]  /*0e80*/  SHFL.BFLY PT, R5, R4, 0x2, 0x1f ;  /* 0x0c401f0004057f89 */ /* 0x000e2400000e0000 */
[----:B0-----:R-:W-:Y:S02]  /*0e90*/  FMNMX.FTZ R6, R4, R5, !PT ;  /* 0x0000000504067209 */ /* 0x001fe40007810000 */
[----:B------:R-:W-:-:S03]  /*0ea0*/  LEA R4, R2, UR4, 0x2 ;  /* 0x0000000402047c11 */ /* 0x000fc6000f8e10ff */
[----:B------:R-:W0:Y:S02]  /*0eb0*/  SHFL.BFLY PT, R5, R6, 0x1, 0x1f ;  /* 0x0c201f0006057f89 */ /* 0x000e2400000e0000 */
[----:B0-----:R-:W-:Y:S02]  /*0ec0*/  FMNMX.FTZ R9, R6, R5, !PT ;  /* 0x0000000506097209 */ /* 0x001fe40007810000 */
[----:B------:R-:W-:Y:S01]  /*0ed0*/  LEA R5, R42, UR4, 0x2 ;  /* 0x000000042a057c11 */ /* 0x000fe2000f8e10ff */
[----:B------:R-:W-:Y:S02]  /*0ee0*/  UIMAD UR4, UR16, -0x10, UR8 ;  /* 0xfffffff0100478a4 */ /* 0x000fe4000f8e0208 */
[----:B------:R-:W-:Y:S02]  /*0ef0*/  @!P0 STS [R4], R9 ;  /* 0x0000000904008388 */ /* 0x000fe40000000800 */
[----:B------:R-:W-:Y:S01]  /*0f00*/  ULEA UR4, UR4, UR26, 0x5 ;  /* 0x0000001a04047291 */ /* 0x000fe2000f8e28ff */
[----:B------:R-:W-:Y:S03]  /*0f10*/  BAR.SYNC.DEFER_BLOCKING 0x0 ;  /* 0x0000000000007b1d */ /* 0x000fe60000010000 */
[----:B------:R-:W-:-:S04]  /*0f20*/  UISETP.LT.AND UP0, UPT, UR18, UR4, UPT ;  /* 0x000000041200728c */ /* 0x000fc8000bf01270 */
[----:B------:R-:W-:-:S04]  /*0f30*/  USEL UR5, UR18, UR4, UP0 ;  /* 0x0000000412057287 */ /* 0x000fc80008000000 */
[----:B------:R-:W-:-:S06]  /*0f40*/  UIADD3 UR6, UPT, UPT, -UR26, UR5, URZ ;  /* 0x000000051a067290 */ /* 0x000fcc000fffe1ff */
        /* <DEDUP_REMOVED lines=15> */
[----:B------:R-:W-:Y:S01]  /*1040*/  IMAD.MOV.U32 R6, RZ, RZ, RZ ;  /* 0x000000ffff067224 */ /* 0x000fe200078e00ff */
        /* <DEDUP_REMOVED lines=8> */
[----:B------:R-:W-:-:S03]  /*10d0*/  MOV R8, R43 ;  /* 0x0000002b00087202 */ /* 0x000fc60000000f00 */
[----:B------:R-:W-:Y:S01]  /*10e0*/  IMAD.MOV R9, RZ, RZ, -R7 ;  /* 0x000000ffff097224 */ /* 0x000fe200078e0a07 */
[----:B------:R-:W-:-:S07]  /*10f0*/  LEA R7, R43, UR4, 0x2 ;  /* 0x000000042b077c11 */ /* 0x000fce000f8e10ff */
.L_x_24845:
        /* <DEDUP_REMOVED lines=11> */
.L_x_24844:
[----:B------:R-:W-:Y:S05]  /*11b0*/  BSYNC.RECONVERGENT B1 ;  /* 0x0000000000017941 */ /* 0x000fea0003800200 */
.L_x_24843:
[----:B------:R-:W-:Y:S05]  /*11c0*/  @!P3 BRA `(.L_x_24842) ;  /* 0x0000000c000cb947 */ /* 0x000fea0003800000 */
[----:B------:R-:W-:Y:S01]  /*11d0*/  IADD3 R7, PT, PT, -R8, UR6, RZ ;  /* 0x0000000608077c10 */ /* 0x000fe2000fffe1ff */
        /* <DEDUP_REMOVED lines=8> */
[----:B------:R-:W-:Y:S02]  /*1260*/  MOV R9, UR6 ;  /* 0x0000000600097c02 */ /* 0x000fe40008000f00 */
[----:B------:R-:W-:Y:S02]  /*1270*/  PLOP3.LUT P0, PT, PT, PT, PT, 0x8, 0x80 ;  /* 0x000000000080781c */ /* 0x000fe40003f0e170 */
[----:B------:R-:W-:-:S11]  /*1280*/  IADD3 R9, PT, PT, R9, -0x600, RZ ;  /* 0xfffffa0009097810 */ /* 0x000fd60007ffe0ff */
.L_x_24848:
        /* <DEDUP_REMOVED lines=100> */
.L_x_24847:
[----:B------:R-:W-:Y:S05]  /*18d0*/  BSYNC.RECONVERGENT B1 ;  /* 0x0000000000017941 */ /* 0x000fea0003800200 */
.L_x_24846:
        /* <DEDUP_REMOVED lines=55> */
.L_x_24850:
[----:B------:R-:W-:Y:S05]  /*1c50*/  BSYNC.RECONVERGENT B1 ;  /* 0x0000000000017941 */ /* 0x000fea0003800200 */
.L_x_24849:
        /* <DEDUP_REMOVED lines=26> */
.L_x_24842:
[----:B------:R-:W-:Y:S05]  /*1e00*/  BSYNC.RECONVERGENT B0 ;  /* 0x0000000000007941 */ /* 0x000fea0003800200 */
.L_x_24841:
        /* <DEDUP_REMOVED lines=41> */
.L_x_24855:
[----:B------:R-:W1:Y:S01]  /*20a0*/  LDS R11, [R5] ;  /* 0x00000000050b7984 */ /* 0x000e620000000800 */
[----:B------:R-:W-:-:S04]  /*20b0*/  IADD3 R9, PT, PT, R9, 0x1, RZ ;  /* 0x0000000109097810 */ /* 0x000fc80007ffe0ff */
[----:B------:R-:W-:Y:S01]  /*20c0*/  ISETP.NE.AND P0, PT, R9, RZ, PT ;  /* 0x000000ff0900720c */ /* 0x000fe20003f05270 */
[----:B-1----:R-:W-:-:S05]  /*20d0*/  FMUL.FTZ R8, R11, R4 ;  /* 0x000000040b087220 */ /* 0x002fca0000410000 */
[----:B------:R1:W-:Y:S02]  /*20e0*/  STS [R5], R8 ;  /* 0x0000000805007388 */ /* 0x0003e40000000800 */
[----:B-1----:R-:W-:-:S05]  /*20f0*/  IADD3 R5, PT, PT, R5, 0x200, RZ ;  /* 0x0000020005057810 */ /* 0x002fca0007ffe0ff */
[----:B------:R-:W-:Y:S05]  /*2100*/  @P0 BRA `(.L_x_24855) ;  /* 0xfffffffc00e40947 */ /* 0x000fea000383ffff */
.L_x_24854:
[----:B------:R-:W-:Y:S05]  /*2110*/  BSYNC.RECONVERGENT B1 ;  /* 0x0000000000017941 */ /* 0x000fea0003800200 */
.L_x_24853:
        /* <DEDUP_REMOVED lines=10> */
[----:B------:R-:W-:Y:S01]  /*21c0*/  IMAD.U32 R28, RZ, RZ, UR6 ;  /* 0x00000006ff1c7e24 */ /* 0x000fe2000f8e00ff */
[----:B------:R-:W-:-:S04]  /*21d0*/  PLOP3.LUT P0, PT, PT, PT, PT, 0x8, 0x80 ;  /* 0x000000000080781c */ /* 0x000fc80003f0e170 */
[----:B------:R-:W-:-:S09]  /*21e0*/  IADD3 R28, PT, PT, R28, -0x600, RZ ;  /* 0xfffffa001c1c7810 */ /* 0x000fd20007ffe0ff */
.L_x_24858:
        /* <DEDUP_REMOVED lines=52> */
.L_x_24857:
[----:B------:R-:W-:Y:S05]  /*2530*/  BSYNC.RECONVERGENT B1 ;  /* 0x0000000000017941 */ /* 0x000fea0003800200 */
.L_x_24856:
        /* <DEDUP_REMOVED lines=31> */
.L_x_24860:
[----:B------:R-:W-:Y:S05]  /*2730*/  BSYNC.RECONVERGENT B1 ;  /* 0x0000000000017941 */ /* 0x000fea0003800200 */
.L_x_24859:
        /* <DEDUP_REMOVED lines=14> */
.L_x_24852:
[----:B------:R-:W-:Y:S05]  /*2820*/  BSYNC.RECONVERGENT B0 ;  /* 0x0000000000007941 */ /* 0x000fea0003800200 */
.L_x_24851:
[----:B------:R-:W-:Y:S01]  /*2830*/  BAR.SYNC.DEFER_BLOCKING 0x0 ;  /* 0x0000000000007b1d */ /* 0x000fe20000010000 */
[----:B------:R-:W-:Y:S02]  /*2840*/  ISETP.NE.AND P0, PT, R43, RZ, PT ;  /* 0x000000ff2b00720c */ /* 0x000fe40003f05270 */
[----:B--2---:R-:W-:-:S03]  /*2850*/  MOV R5, UR16 ;  /* 0x0000001000057c02 */ /* 0x004fc60008000f00 */
[----:B------:R-:W2:Y:S01]  /*2860*/  LDCU UR19, c[0x0][0x370] ;  /* 0x00006e00ff1377ac */ /* 0x000ea20008000800 */
[----:B------:R-:W-:Y:S01]  /*2870*/  BSSY.RECONVERGENT B0, `(.L_x_24861) ;  /* 0x0000016000007945 */ /* 0x000fe20003800200 */
[----:B------:R-:W-:Y:S01]  /*2880*/  LEA R10, R5, R2, 0x4 ;  /* 0x00000002050a7211 */ /* 0x000fe200078e20ff */
[----:B------:R-:W3:Y:S01]  /*2890*/  LDCU UR23, c[0x0][0x3dc] ;  /* 0x00007b80ff1777ac */ /* 0x000ee20008000800 */
[----:B------:R-:W4:Y:S04]  /*28a0*/  LDCU UR20, c[0x0][0x378] ;  /* 0x00006f00ff1477ac */ /* 0x000f280008000800 */
[----:B------:R-:W-:Y:S05]  /*28b0*/  @P0 BRA `(.L_x_24862) ;  /* 0x0000000000440947 */ /* 0x000fea0003800000 */
[----:B------:R-:W0:Y:S01]  /*28c0*/  LDCU.128 UR4, c[0x0][0x380] ;  /* 0x00007000ff0477ac */ /* 0x000e220008000c00 */
[----:B--2---:R-:W-:-:S04]  /*28d0*/  UIMAD UR10, UR13, UR19, UR17 ;  /* 0x000000130d0a72a4 */ /* 0x004fc8000f8e0211 */
        /* <DEDUP_REMOVED lines=8> */
[----:B-1----:R-:W-:Y:S01]  /*2960*/  IMAD.U32 R4, RZ, RZ, UR6 ;  /* 0x00000006ff047e24 */ /* 0x002fe2000f8e00ff */
[----:B------:R-:W-:-:S02]  /*2970*/  UIADD3.X UR5, UPT, UPT, UR11, UR5, URZ, UP1, !UPT ;  /* 0x000000050b057290 */ /* 0x000fc40008ffe4ff */
[----:B------:R-:W-:Y:S02]  /*2980*/  MOV R8, UR4 ;  /* 0x0000000400087c02 */ /* 0x000fe40008000f00 */
[----:B------:R-:W-:Y:S02]  /*2990*/  MOV R5, UR7 ;  /* 0x0000000700057c02 */ /* 0x000fe40008000f00 */
[----:B------:R-:W-:-:S03]  /*29a0*/  MOV R9, UR5 ;  /* 0x0000000500097c02 */ /* 0x000fc60008000f00 */
[----:B------:R0:W-:Y:S04]  /*29b0*/  STG.E desc[UR14][R4.64], R3 ;  /* 0x0000000304007986 */ /* 0x0001e8000c10190e */
[----:B------:R0:W-:Y:S02]  /*29c0*/  STG.E desc[UR14][R8.64], R6 ;  /* 0x0000000608007986 */ /* 0x0001e4000c10190e */
.L_x_24862:
[----:B--234-:R-:W-:Y:S05]  /*29d0*/  BSYNC.RECONVERGENT B0 ;  /* 0x0000000000007941 */ /* 0x01cfea0003800200 */
.L_x_24861:
[----:B------:R-:W-:Y:S01]  /*29e0*/  ISETP.GE.U32.AND P0, PT, R10, UR8, PT ;  /* 0x000000080a007c0c */ /* 0x000fe2000bf06070 */
[----:B------:R-:W2:Y:S01]  /*29f0*/  LDCU.64 UR6, c[0x0][0x3a8] ;  /* 0x00007500ff0677ac */ /* 0x000ea20008000a00 */
[----:B------:R-:W-:Y:S01]  /*2a00*/  BSSY.RECONVERGENT B0, `(.L_x_24863) ;  /* 0x00000b6000007945 */ /* 0x000fe20003800200 */
[----:B------:R-:W-:Y:S01]  /*2a10*/  HFMA2 R47, -RZ, RZ, 0, 0 ;  /* 0x00000000ff2f7431 */ /* 0x000fe200000001ff */
[----:B------:R-:W-:Y:S01]  /*2a20*/  CS2R R48, SRZ ;  /* 0x0000000000307805 */ /* 0x000fe2000001ff00 */
[----:B------:R-:W-:Y:S01]  /*2a30*/  IMAD.MOV.U32 R45, RZ, RZ, RZ ;  /* 0x000000ffff2d7224 */ /* 0x000fe200078e00ff */
[----:B------:R-:W-:Y:S02]  /*2a40*/  CS2R R52, SRZ ;  /* 0x0000000000347805 */ /* 0x000fe4000001ff00 */
[----:B------:R-:W-:-:S05]  /*2a50*/  CS2R R50, SRZ ;  /* 0x0000000000327805 */ /* 0x000fca000001ff00 */
[----:B------:R-:W-:Y:S05]  /*2a60*/  @P0 BRA `(.L_x_24864) ;  /* 0x0000000800bc0947 */ /* 0x000fea0003800000 */
[----:B------:R-:W3:Y:S01]  /*2a70*/  LDCU UR10, c[0x0][0x3e0] ;  /* 0x00007c00ff0a77ac */ /* 0x000ee20008000800 */
[----:B01----:R-:W-:Y:S01]  /*2a80*/  IMAD.WIDE.U32 R4, R10, 0x4, RZ ;  /* 0x000000040a047825 */ /* 0x003fe200078e00ff */
[----:B------:R-:W-:Y:S02]  /*2a90*/  MOV R3, UR9 ;  /* 0x0000000900037c02 */ /* 0x000fe40008000f00 */
[----:B------:R-:W-:Y:S01]  /*2aa0*/  CS2R R48, SRZ ;  /* 0x0000000000307805 */ /* 0x000fe2000001ff00 */
[----:B------:R-:W0:Y:S01]  /*2ab0*/  LDCU.64 UR24, c[0x0][0x3b8] ;  /* 0x00007700ff1877ac */ /* 0x000e220008000a00 */
[----:B-----5:R-:W-:Y:S01]  /*2ac0*/  SHF.L.U32 R57, R43, 0x2, RZ ;  /* 0x000000022b397819 */ /* 0x020fe200000006ff */
[----:B------:R-:W-:Y:S01]  /*2ad0*/  IMAD.MOV.U32 R47, RZ, RZ, RZ ;  /* 0x000000ffff2f7224 */ /* 0x000fe200078e00ff */
[----:B------:R-:W-:Y:S01]  /*2ae0*/  LEA R7, R2, UR26, 0x5 ;  /* 0x0000001a02077c11 */ /* 0x000fe2000f8e28ff */
[----:B------:R-:W-:Y:S01]  /*2af0*/  IMAD.WIDE R4, R3, 0x4, R4 ;  /* 0x0000000403047825 */ /* 0x000fe200078e0204 */
[----:B------:R-:W-:Y:S01]  /*2b00*/  UIADD3 UR5, UPT, UPT, UR18, 0x1f, URZ ;  /* 0x0000001f12057890 */ /* 0x000fe2000fffe0ff */
[----:B------:R-:W-:Y:S01]  /*2b10*/  LOP3.LUT R44, R57, 0x1c, RZ, 0xc0, !PT ;  /* 0x0000001c392c7812 */ /* 0x000fe200078ec0ff */
[----:B------:R-:W-:Y:S01]  /*2b20*/  UIADD3 UR4, UPT, UPT, UR21, 0xa0, URZ ;  /* 0x000000a015047890 */ /* 0x000fe2000fffe0ff */
[----:B------:R-:W-:Y:S01]  /*2b30*/  IMAD.SHL.U32 R3, R43, 0x10, RZ ;  /* 0x000000102b037824 */ /* 0x000fe200078e00ff */
[----:B------:R-:W-:Y:S01]  /*2b40*/  USHF.R.U32.HI UR5, URZ, 0x5, UR5 ;  /* 0x00000005ff057899 */ /* 0x000fe20008011605 */
[----:B------:R-:W-:Y:S01]  /*2b50*/  IADD3 R44, PT, PT, R7, 0x1, R44 ;  /* 0x00000001072c7810 */ /* 0x000fe20007ffe02c */
[----:B------:R-:W-:Y:S01]  /*2b60*/  ULEA UR4, UR22, UR4, 0x18 ;  /* 0x0000000416047291 */ /* 0x000fe2000f8ec0ff */
[----:B------:R-:W-:-:S02]  /*2b70*/  IADD3 R54, PT, PT, R10, 0x1, RZ ;  /* 0x000000010a367810 */ /* 0x000fc40007ffe0ff */
[----:B------:R-:W-:Y:S02]  /*2b80*/  CS2R R52, SRZ ;  /* 0x0000000000347805 */ /* 0x000fe4000001ff00 */
[----:B------:R-:W-:Y:S02]  /*2b90*/  LOP3.LUT R3, R3, 0x70, RZ, 0xe2, !PT ;  /* 0x0000007003037812 */ /* 0x000fe400078ee2ff */
[----:B------:R-:W-:Y:S02]  /*2ba0*/  CS2R R50, SRZ ;  /* 0x0000000000327805 */ /* 0x000fe4000001ff00 */
[----:B------:R-:W-:Y:S02]  /*2bb0*/  MOV R45, RZ ;  /* 0x000000ff002d7202 */ /* 0x000fe40000000f00 */
[----:B------:R-:W-:Y:S01]  /*2bc0*/  LEA R56, R2, R3, 0x7 ;  /* 0x0000000302387211 */ /* 0x000fe200078e38ff */
[----:B---3--:R-:W-:Y:S01]  /*2bd0*/  IMAD R2, R0, UR10, RZ ;  /* 0x0000000a00027c24 */ /* 0x008fe2000f8e02ff */
[----:B0-----:R-:W-:-:S02]  /*2be0*/  IADD3 R46, P0, PT, R4, UR24, RZ ;  /* 0x00000018042e7c10 */ /* 0x001fc4000ff1e0ff */
[----:B------:R-:W-:Y:S02]  /*2bf0*/  LOP3.LUT R57, R57, 0x7c, RZ, 0xc0, !PT ;  /* 0x0000007c39397812 */ /* 0x000fe400078ec0ff */
[----:B------:R-:W-:Y:S02]  /*2c00*/  IADD3.X R55, PT, PT, R5, UR25, RZ, P0, !PT ;  /* 0x0000001905377c10 */ /* 0x000fe400087fe4ff */
[----:B------:R-:W-:Y:S02]  /*2c10*/  IADD3 R0, PT, PT, R10, -UR5, RZ ;  /* 0x800000050a007c10 */ /* 0x000fe4000fffe0ff */
[----:B------:R-:W-:Y:S02]  /*2c20*/  SHF.R.S32.HI R3, RZ, 0x1f, R2 ;  /* 0x0000001fff037819 */ /* 0x000fe40000011402 */
[----:B------:R-:W-:-:S07]  /*2c30*/  IADD3 R56, PT, PT, R56, UR4, RZ ;  /* 0x0000000438387c10 */ /* 0x000fce000fffe0ff */
.L_x_24865:
[----:B------:R-:W-:Y:S01]  /*2c40*/  MOV R24, R46 ;  /* 0x0000002e00187202 */ /* 0x000fe20000000f00 */
[----:B------:R-:W-:Y:S01]  /*2c50*/  IMAD.MOV.U32 R25, RZ, RZ, R55 ;  /* 0x000000ffff197224 */ /* 0x000fe200078e0037 */
[----:B------:R0:W1:Y:S04]  /*2c60*/  LDS.128 R36, [R56] ;  /* 0x0000000038247984 */ /* 0x0000680000000c00 */
[----:B------:R-:W3:Y:S02]  /*2c70*/  LDG.E.CONSTANT R5, desc[UR14][R24.64] ;  /* 0x0000000e18057981 */ /* 0x000ee4000c1e9900 */
[----:B---3--:R-:W-:-:S03]  /*2c80*/  IMAD.WIDE R4, R5, UR23, R2 ;  /* 0x0000001705047c25 */ /* 0x008fc6000f8e0202 */
[----:B------:R-:W-:-:S04]  /*2c90*/  IADD3 R4, P0, PT, R57, R4, RZ ;  /* 0x0000000439047210 */ /* 0x000fc80007f1e0ff */
[----:B------:R-:W-:Y:S02]  /*2ca0*/  IADD3.X R5, PT, PT, RZ, R5, RZ, P0, !PT ;  /* 0x00000005ff057210 */ /* 0x000fe400007fe4ff */
[----:B--2---:R-:W-:-:S04]  /*2cb0*/  LEA R40, P0, R4, UR6, 0x2 ;  /* 0x0000000604287c11 */ /* 0x004fc8000f8010ff */
[----:B------:R-:W-:-:S05]  /*2cc0*/  LEA.HI.X R41, R4, UR7, R5, 0x2, P0 ;  /* 0x0000000704297c11 */ /* 0x000fca00080f1405 */
[----:B------:R-:W2:Y:S04]  /*2cd0*/  LDG.E.128.CONSTANT R4, desc[UR14][R40.64] ;  /* 0x0000000e28047981 */ /* 0x000ea8000c1e9d00 */
[----:B------:R-:W3:Y:S04]  /*2ce0*/  LDG.E.128.CONSTANT R12, desc[UR14][R40.64+0x400] ;  /* 0x0004000e280c7981 */ /* 0x000ee8000c1e9d00 */
[----:B------:R-:W4:Y:S04]  /*2cf0*/  LDG.E.128.CONSTANT R16, desc[UR14][R40.64+0x600] ;  /* 0x0006000e28107981 */ /* 0x000f28000c1e9d00 */
[----:B------:R-:W5:Y:S04]  /*2d00*/  LDG.E.128.CONSTANT R8, desc[UR14][R40.64+0x200] ;  /* 0x0002000e28087981 */ /* 0x000f68000c1e9d00 */
[----:B------:R-:W5:Y:S04]  /*2d10*/  LDG.E.128.CONSTANT R20, desc[UR14][R40.64+0x800] ;  /* 0x0008000e28147981 */ /* 0x000f68000c1e9d00 */
[----:B------:R-:W5:Y:S04]  /*2d20*/  LDG.E.128.CONSTANT R24, desc[UR14][R40.64+0xa00] ;  /* 0x000a000e28187981 */ /* 0x000f68000c1e9d00 */
[----:B------:R-:W5:Y:S04]  /*2d30*/  LDG.E.128.CONSTANT R28, desc[UR14][R40.64+0xc00] ;  /* 0x000c000e281c7981 */ /* 0x000f68000c1e9d00 */
[----:B------:R-:W5:Y:S01]  /*2d40*/  LDG.E.128.CONSTANT R32, desc[UR14][R40.64+0xe00] ;  /* 0x000e000e28207981 */ /* 0x000f62000c1e9d00 */
[----:B------:R-:W-:-:S13]  /*2d50*/  ISETP.NE.AND P0, PT, R0, -0x1, PT ;  /* 0xffffffff0000780c */ /* 0x000fda0003f05270 */
[----:B------:R-:W-:-:S04]  /*2d60*/  @!P0 IADD3 R58, PT, PT, R44, 0x2, RZ ;  /* 0x000000022c3a8810 */ /* 0x000fc80007ffe0ff */
[----:B------:R-:W-:Y:S02]  /*2d70*/  @!P0 ISETP.GE.AND P3, PT, R58, UR18, PT ;  /* 0x000000123a008c0c */ /* 0x000fe4000bf66270 */
[C---:B------:R-:W-:Y:S02]  /*2d80*/  @!P0 IADD3 R58, PT, PT, R44.reuse, 0x1, RZ ;  /* 0x000000012c3a8810 */ /* 0x040fe40007ffe0ff */
[----:B------:R-:W-:Y:S02]  /*2d90*/  @!P0 ISETP.GE.AND P6, PT, R44, UR18, PT ;  /* 0x000000122c008c0c */ /* 0x000fe4000bfc6270 */
[C---:B------:R-:W-:Y:S02]  /*2da0*/  @!P0 ISETP.GE.AND P1, PT, R58.reuse, UR18, PT ;  /* 0x000000123a008c0c */ /* 0x040fe4000bf26270 */
[----:B------:R-:W-:Y:S01]  /*2db0*/  @!P0 ISETP.GE.AND P4, PT, R58, UR18, PT ;  /* 0x000000123a008c0c */ /* 0x000fe2000bf86270 */
[----:B------:R-:W-:-:S05]  /*2dc0*/  VIADD R58, R44, 0xffffffff ;  /* 0xffffffff2c3a7836 */ /* 0x000fca0000000000 */
[----:B------:R-:W-:Y:S02]  /*2dd0*/  @!P0 ISETP.GE.AND P2, PT, R58, UR18, PT ;  /* 0x000000123a008c0c */ /* 0x000fe4000bf46270 */
[----:B------:R-:W-:-:S04]  /*2de0*/  @!P0 IADD3 R59, PT, PT, R44, 0x2, RZ ;  /* 0x000000022c3b8810 */ /* 0x000fc80007ffe0ff */
[----:B------:R-:W-:Y:S01]  /*2df0*/  @!P0 ISETP.GE.AND P5, PT, R59, UR18, PT ;  /* 0x000000123b008c0c */ /* 0x000fe2000bfa6270 */
[----:B0-----:R-:W-:Y:S01]  /*2e00*/  VIADD R56, R56, 0x200 ;  /* 0x0000020038387836 */ /* 0x001fe20000000000 */
[----:B------:R-:W-:Y:S02]  /*2e10*/  IADD3 R0, PT, PT, R0, 0x4, RZ ;  /* 0x0000000400007810 */ /* 0x000fe40007ffe0ff */
[----:B--2---:R-:W-:Y:S02]  /*2e20*/  @!P0 FSEL R5, R5, RZ, !P6 ;  /* 0x000000ff05058208 */ /* 0x004fe40007000000 */
[----:B------:R-:W-:Y:S02]  /*2e30*/  @!P0 FSEL R4, R4, RZ, !P2 ;  /* 0x000000ff04048208 */ /* 0x000fe40005000000 */
[----:B------:R-:W-:Y:S01]  /*2e40*/  @!P0 ISETP.GE.AND P6, PT, R58, UR18, PT ;  /* 0x000000123a008c0c */ /* 0x000fe2000bfc6270 */
[----:B-1----:R-:W-:-:S03]  /*2e50*/  FMUL.FTZ R5, R37, R5 ;  /* 0x0000000525057220 */ /* 0x002fc60000410000 */
[----:B---3--:R-:W-:Y:S01]  /*2e60*/  @!P0 FSEL R12, R12, RZ, !P6 ;  /* 0x000000ff0c0c8208 */ /* 0x008fe20007000000 */
[----:B------:R-:W-:Y:S01]  /*2e70*/  FFMA.FTZ R5, R36, R4, R5 ;  /* 0x0000000424057223 */ /* 0x000fe20000010005 */
[C---:B------:R-:W-:Y:S02]  /*2e80*/  @!P0 ISETP.GE.AND P6, PT, R44.reuse, UR18, PT ;  /* 0x000000122c008c0c */ /* 0x040fe4000bfc6270 */
[----:B------:R-:W-:Y:S02]  /*2e90*/  @!P0 IADD3 R4, PT, PT, R44, 0x1, RZ ;  /* 0x000000012c048810 */ /* 0x000fe40007ffe0ff */
[----:B------:R-:W-:Y:S02]  /*2ea0*/  @!P0 FSEL R13, R13, RZ, !P6 ;  /* 0x000000ff0d0d8208 */ /* 0x000fe40007000000 */
[----:B------:R-:W-:Y:S02]  /*2eb0*/  @!P0 ISETP.GE.AND P6, PT, R4, UR18, PT ;  /* 0x0000001204008c0c */ /* 0x000fe4000bfc6270 */
[----:B------:R-:W-:-:S02]  /*2ec0*/  @!P0 IADD3 R4, PT, PT, R44, 0x2, RZ ;  /* 0x000000022c048810 */ /* 0x000fc40007ffe0ff */
[----:B------:R-:W-:Y:S02]  /*2ed0*/  @!P0 FSEL R14, R14, RZ, !P6 ;  /* 0x000000ff0e0e8208 */ /* 0x000fe40007000000 */
[----:B------:R-:W-:Y:S02]  /*2ee0*/  @!P0 FSEL R6, R6, RZ, !P1 ;  /* 0x000000ff06068208 */ /* 0x000fe40004800000 */
[----:B------:R-:W-:Y:S01]  /*2ef0*/  @!P0 ISETP.GE.AND P6, PT, R4, UR18, PT ;  /* 0x0000001204008c0c */ /* 0x000fe2000bfc6270 */
[----:B------:R-:W-:Y:S01]  /*2f00*/  VIADD R4, R54, 0x3 ;  /* 0x0000000336047836 */ /* 0x000fe20000000000 */
[----:B------:R-:W-:Y:S02]  /*2f10*/  @!P0 ISETP.GE.AND P1, PT, R58, UR18, PT ;  /* 0x000000123a008c0c */ /* 0x000fe4000bf26270 */
[----:B------:R-:W-:Y:S02]  /*2f20*/  @!P0 FSEL R15, R15, RZ, !P6 ;  /* 0x000000ff0f0f8208 */ /* 0x000fe40007000000 */
[----:B----4-:R-:W-:-:S02]  /*2f30*/  @!P0 FSEL R16, R16, RZ, !P1 ;  /* 0x000000ff10108208 */ /* 0x010fc40004800000 */
[----:B------:R-:W-:Y:S02]  /*2f40*/  ISETP.GE.U32.AND P6, PT, R4, UR8, PT ;  /* 0x0000000804007c0c */ /* 0x000fe4000bfc6070 */
[C---:B------:R-:W-:Y:S02]  /*2f50*/  @!P0 ISETP.GE.AND P1, PT, R44.reuse, UR18, PT ;  /* 0x000000122c008c0c */ /* 0x040fe4000bf26270 */
[----:B------:R-:W-:Y:S02]  /*2f60*/  @!P0 IADD3 R4, PT, PT, R44, 0x1, RZ ;  /* 0x000000012c048810 */ /* 0x000fe40007ffe0ff */
[----:B------:R-:W-:Y:S02]  /*2f70*/  @!P0 FSEL R17, R17, RZ, !P1 ;  /* 0x000000ff11118208 */ /* 0x000fe40004800000 */
[----:B------:R-:W-:Y:S02]  /*2f80*/  @!P0 ISETP.GE.AND P1, PT, R4, UR18, PT ;  /* 0x0000001204008c0c */ /* 0x000fe4000bf26270 */
[----:B------:R-:W-:-:S02]  /*2f90*/  @!P0 ISETP.GE.AND P2, PT, R58, UR18, PT ;  /* 0x000000123a008c0c */ /* 0x000fc4000bf46270 */
[----:B------:R-:W-:Y:S02]  /*2fa0*/  @!P0 IADD3 R4, PT, PT, R44, 0x2, RZ ;  /* 0x000000022c048810 */ /* 0x000fe40007ffe0ff */
[----:B------:R-:W-:Y:S02]  /*2fb0*/  @!P0 FSEL R18, R18, RZ, !P1 ;  /* 0x000000ff12128208 */ /* 0x000fe40004800000 */
[----:B-----5:R-:W-:Y:S02]  /*2fc0*/  @!P0 FSEL R8, R8, RZ, !P2 ;  /* 0x000000ff08088208 */ /* 0x020fe40005000000 */
[----:B------:R-:W-:Y:S02]  /*2fd0*/  @!P0 ISETP.GE.AND P1, PT, R4, UR18, PT ;  /* 0x0000001204008c0c */ /* 0x000fe4000bf26270 */
[----:B------:R-:W-:Y:S02]  /*2fe0*/  @!P0 ISETP.GE.AND P2, PT, R58, UR18, PT ;  /* 0x000000123a008c0c */ /* 0x000fe4000bf46270 */
[----:B------:R-:W-:-:S02]  /*2ff0*/  @!P0 IADD3 R4, PT, PT, R44, 0x1, RZ ;  /* 0x000000012c048810 */ /* 0x000fc40007ffe0ff */
[----:B------:R-:W-:Y:S02]  /*3000*/  @!P0 FSEL R19, R19, RZ, !P1 ;  /* 0x000000ff13138208 */ /* 0x000fe40004800000 */
[----:B------:R-:W-:Y:S01]  /*3010*/  @!P0 ISETP.GE.AND P1, PT, R4, UR18, PT ;  /* 0x0000001204008c0c */ /* 0x000fe2000bf26270 */
[----:B------:R-:W-:Y:S01]  /*3020*/  @!P0 VIADD R4, R44, 0x2 ;  /* 0x000000022c048836 */ /* 0x000fe20000000000 */
[----:B------:R-:W-:Y:S02]  /*3030*/  @!P0 FSEL R20, R20, RZ, !P2 ;  /* 0x000000ff14148208 */ /* 0x000fe40005000000 */
[----:B------:R-:W-:Y:S02]  /*3040*/  @!P0 ISETP.GE.AND P2, PT, R44, UR18, PT ;  /* 0x000000122c008c0c */ /* 0x000fe4000bf46270 */
        /* <DEDUP_REMOVED lines=9> */
[----:B------:R-:W-:Y:S02]  /*30e0*/  @!P0 FSEL R10, R10, RZ, !P4 ;  /* 0x000000ff0a0a8208 */ /* 0x000fe40006000000 */
[----:B------:R-:W-:Y:S02]  /*30f0*/  @!P0 FSEL R11, R11, RZ, !P5 ;  /* 0x000000ff0b0b8208 */ /* 0x000fe40006800000 */
[----:B------:R-:W-:Y:S02]  /*3100*/  @!P0 IADD3 R4, PT, PT, R44, 0x2, RZ ;  /* 0x000000022c048810 */ /* 0x000fe40007ffe0ff */
[C---:B------:R-:W-:Y:S02]  /*3110*/  @!P0 ISETP.GE.AND P4, PT, R58.reuse, UR18, PT ;  /* 0x000000123a008c0c */ /* 0x040fe4000bf86270 */
[----:B------:R-:W-:-:S02]  /*3120*/  @!P0 ISETP.GE.AND P5, PT, R58, UR18, PT ;  /* 0x000000123a008c0c */ /* 0x000fc4000bfa6270 */
[----:B------:R-:W-:Y:S02]  /*3130*/  @!P0 FSEL R23, R23, RZ, !P2 ;  /* 0x000000ff17178208 */ /* 0x000fe40005000000 */
[----:B------:R-:W-:Y:S01]  /*3140*/  @!P0 FSEL R24, R24, RZ, !P3 ;  /* 0x000000ff18188208 */ /* 0x000fe20005800000 */
[----:B------:R-:W-:Y:S01]  /*3150*/  FMUL.FTZ R9, R37, R9 ;  /* 0x0000000925097220 */ /* 0x000fe20000410000 */
[----:B------:R-:W-:Y:S02]  /*3160*/  @!P0 ISETP.GE.AND P2, PT, R4, UR18, PT ;  /* 0x0000001204008c0c */ /* 0x000fe4000bf46270 */
[C---:B------:R-:W-:Y:S02]  /*3170*/  @!P0 ISETP.GE.AND P3, PT, R44.reuse, UR18, PT ;  /* 0x000000122c008c0c */ /* 0x040fe4000bf66270 */
[----:B------:R-:W-:Y:S02]  /*3180*/  @!P0 IADD3 R4, PT, PT, R44, 0x1, RZ ;  /* 0x000000012c048810 */ /* 0x000fe40007ffe0ff */
[----:B------:R-:W-:-:S02]  /*3190*/  @!P0 FSEL R28, R28, RZ, !P4 ;  /* 0x000000ff1c1c8208 */ /* 0x000fc40006000000 */
[----:B------:R-:W-:Y:S02]  /*31a0*/  @!P0 FSEL R32, R32, RZ, !P5 ;  /* 0x000000ff20208208 */ /* 0x000fe40006800000 */
[C---:B------:R-:W-:Y:S02]  /*31b0*/  @!P0 ISETP.GE.AND P4, PT, R44.reuse, UR18, PT ;  /* 0x000000122c008c0c */ /* 0x040fe4000bf86270 */
[----:B------:R-:W-:Y:S01]  /*31c0*/  @!P0 ISETP.GE.AND P5, PT, R44, UR18, PT ;  /* 0x000000122c008c0c */ /* 0x000fe2000bfa6270 */
[----:B------:R-:W-:Y:S01]  /*31d0*/  FFMA.FTZ R9, R36, R8, R9 ;  /* 0x0000000824097223 */ /* 0x000fe20000010009 */
[----:B------:R-:W-:Y:S02]  /*31e0*/  @!P0 FSEL R25, R25, RZ, !P3 ;  /* 0x000000ff19198208 */ /* 0x000fe40005800000 */
[----:B------:R-:W-:Y:S02]  /*31f0*/  @!P0 ISETP.GE.AND P3, PT, R4, UR18, PT ;  /* 0x0000001204008c0c */ /* 0x000fe4000bf66270 */
[----:B------:R-:W-:-:S02]  /*3200*/  @!P0 FSEL R29, R29, RZ, !P4 ;  /* 0x000000ff1d1d8208 */ /* 0x000fc40006000000 */
[C---:B------:R-:W-:Y:S02]  /*3210*/  @!P0 IADD3 R8, PT, PT, R44.reuse, 0x1, RZ ;  /* 0x000000012c088810 */ /* 0x040fe40007ffe0ff */
[----:B------:R-:W-:Y:S01]  /*3220*/  @!P0 FSEL R33, R33, RZ, !P5 ;  /* 0x000000ff21218208 */ /* 0x000fe20006800000 */
[----:B------:R-:W-:Y:S01]  /*3230*/  @!P0 VIADD R4, R44, 0x2 ;  /* 0x000000022c048836 */ /* 0x000fe20000000000 */
[----:B------:R-:W-:Y:S01]  /*3240*/  @!P0 FSEL R30, R30, RZ, !P3 ;  /* 0x000000ff1e1e8208 */ /* 0x000fe20005800000 */
[C---:B------:R-:W-:Y:S01]  /*3250*/  FMUL.FTZ R13, R37.reuse, R13 ;  /* 0x0000000d250d7220 */ /* 0x040fe20000410000 */
[----:B------:R-:W-:Y:S01]  /*3260*/  @!P0 ISETP.GE.AND P3, PT, R8, UR18, PT ;  /* 0x0000001208008c0c */ /* 0x000fe2000bf66270 */
[C---:B------:R-:W-:Y:S01]  /*3270*/  FMUL.FTZ R17, R37.reuse, R17 ;  /* 0x0000001125117220 */ /* 0x040fe20000410000 */
[C---:B------:R-:W-:Y:S01]  /*3280*/  FMUL.FTZ R21, R37.reuse, R21 ;  /* 0x0000001525157220 */ /* 0x040fe20000410000 */
[C---:B------:R-:W-:Y:S01]  /*3290*/  FMUL.FTZ R25, R37.reuse, R25 ;  /* 0x0000001925197220 */ /* 0x040fe20000410000 */
[C---:B------:R-:W-:Y:S01]  /*32a0*/  FMUL.FTZ R29, R37.reuse, R29 ;  /* 0x0000001d251d7220 */ /* 0x040fe20000410000 */
[----:B------:R-:W-:Y:S01]  /*32b0*/  FMUL.FTZ R33, R37, R33 ;  /* 0x0000002125217220 */ /* 0x000fe20000410000 */
[----:B------:R-:W-:Y:S01]  /*32c0*/  @!P0 FSEL R26, R26, RZ, !P1 ;  /* 0x000000ff1a1a8208 */ /* 0x000fe20004800000 */
[----:B------:R-:W-:Y:S01]  /*32d0*/  FFMA.FTZ R13, R36, R12, R13 ;  /* 0x0000000c240d7223 */ /* 0x000fe2000001000d */
[----:B------:R-:W-:Y:S01]  /*32e0*/  @!P0 ISETP.GE.AND P1, PT, R4, UR18, PT ;  /* 0x0000001204008c0c */ /* 0x000fe2000bf26270 */
[----:B------:R-:W-:Y:S01]  /*32f0*/  FFMA.FTZ R17, R36, R16, R17 ;  /* 0x0000001024117223 */ /* 0x000fe20000010011 */
[----:B------:R-:W-:Y:S01]  /*3300*/  @!P0 ISETP.GE.AND P4, PT, R4, UR18, PT ;  /* 0x0000001204008c0c */ /* 0x000fe2000bf86270 */
[----:B------:R-:W-:Y:S01]  /*3310*/  FFMA.FTZ R21, R36, R20, R21 ;  /* 0x0000001424157223 */ /* 0x000fe20000010015 */
[----:B------:R-:W-:Y:S01]  /*3320*/  @!P0 FSEL R34, R34, RZ, !P3 ;  /* 0x000000ff22228208 */ /* 0x000fe20005800000 */
        /* <DEDUP_REMOVED lines=35> */
.L_x_24864:
[----:B--2---:R-:W-:Y:S05]  /*3560*/  BSYNC.RECONVERGENT B0 ;  /* 0x0000000000007941 */ /* 0x004fea0003800200 */
.L_x_24863:
[----:B0-----:R-:W0:Y:S01]  /*3570*/  SHFL.BFLY PT, R3, R48, 0x4, 0x1f ;  /* 0x0c801f0030037f89 */ /* 0x001e2200000e0000 */
[----:B------:R-:W-:Y:S01]  /*3580*/  LOP3.LUT P0, RZ, R43, 0x7, RZ, 0xc0, !PT ;  /* 0x000000072bff7812 */ /* 0x000fe2000780c0ff */
[----:B------:R-:W-:Y:S01]  /*3590*/  BSSY.RECONVERGENT B0, `(.L_x_24866) ;  /* 0x0000043000007945 */ /* 0x000fe20003800200 */
[----:B------:R-:W-:Y:S01]  /*35a0*/  SHF.R.U32.HI R42, RZ, 0x3, R42 ;  /* 0x00000003ff2a7819 */ /* 0x000fe2000001162a */
[----:B------:R-:W2:Y:S04]  /*35b0*/  SHFL.BFLY PT, R0, R45, 0x4, 0x1f ;  /* 0x0c801f002d007f89 */ /* 0x000ea800000e0000 */
[----:B-1----:R-:W1:Y:S04]  /*35c0*/  SHFL.BFLY PT, R4, R47, 0x4, 0x1f ;  /* 0x0c801f002f047f89 */ /* 0x002e6800000e0000 */
[----:B------:R-:W3:Y:S04]  /*35d0*/  SHFL.BFLY PT, R8, R49, 0x4, 0x1f ;  /* 0x0c801f0031087f89 */ /* 0x000ee800000e0000 */
[----:B------:R-:W4:Y:S04]  /*35e0*/  SHFL.BFLY PT, R10, R53, 0x4, 0x1f ;  /* 0x0c801f00350a7f89 */ /* 0x000f2800000e0000 */
[----:B------:R-:W4:Y:S04]  /*35f0*/  SHFL.BFLY PT, R5, R52, 0x4, 0x1f ;  /* 0x0c801f0034057f89 */ /* 0x000f2800000e0000 */
[----:B------:R-:W4:Y:S01]  /*3600*/  SHFL.BFLY PT, R7, R50, 0x4, 0x1f ;  /* 0x0c801f0032077f89 */ /* 0x000f2200000e0000 */
[----:B0-----:R-:W-:-:S03]  /*3610*/  FADD.FTZ R3, R3, R48 ;  /* 0x0000003003037221 */ /* 0x001fc60000010000 */
[----:B------:R-:W0:Y:S01]  /*3620*/  SHFL.BFLY PT, R12, R51, 0x4, 0x1f ;  /* 0x0c801f00330c7f89 */ /* 0x000e2200000e0000 */
[----:B--2---:R-:W-:Y:S01]  /*3630*/  FADD.FTZ R2, R0, R45 ;  /* 0x0000002d00027221 */ /* 0x004fe20000010000 */
[----:B-1----:R-:W-:Y:S02]  /*3640*/  FADD.FTZ R6, R4, R47 ;  /* 0x0000002f04067221 */ /* 0x002fe40000010000 */
[----:B------:R-:W1:Y:S01]  /*3650*/  SHFL.BFLY PT, R0, R3, 0x2, 0x1f ;  /* 0x0c401f0003007f89 */ /* 0x000e6200000e0000 */
[----:B---3--:R-:W-:Y:S01]  /*3660*/  FADD.FTZ R9, R8, R49 ;  /* 0x0000003108097221 */ /* 0x008fe20000010000 */
[----:B------:R-:W-:Y:S01]  /*3670*/  BAR.SYNC.DEFER_BLOCKING 0x0 ;  /* 0x0000000000007b1d */ /* 0x000fe20000010000 */
[----:B----4-:R-:W-:Y:S01]  /*3680*/  FADD.FTZ R11, R10, R53 ;  /* 0x000000350a0b7221 */ /* 0x010fe20000010000 */
[----:B------:R-:W-:-:S04]  /*3690*/  FADD.FTZ R13, R5, R52 ;  /* 0x00000034050d7221 */ /* 0x000fc80000010000 */
[----:B------:R-:W2:Y:S01]  /*36a0*/  SHFL.BFLY PT, R10, R9, 0x2, 0x1f ;  /* 0x0c401f00090a7f89 */ /* 0x000ea200000e0000 */
[----:B------:R-:W-:-:S03]  /*36b0*/  FADD.FTZ R15, R7, R50 ;  /* 0x00000032070f7221 */ /* 0x000fc60000010000 */
[----:B------:R-:W3:Y:S01]  /*36c0*/  SHFL.BFLY PT, R5, R2, 0x2, 0x1f ;  /* 0x0c401f0002057f89 */ /* 0x000ee200000e0000 */
[----:B0-----:R-:W-:-:S03]  /*36d0*/  FADD.FTZ R17, R12, R51 ;  /* 0x000000330c117221 */ /* 0x001fc60000010000 */
[----:B------:R-:W0:Y:S04]  /*36e0*/  SHFL.BFLY PT, R7, R6, 0x2, 0x1f ;  /* 0x0c401f0006077f89 */ /* 0x000e2800000e0000 */
[----:B------:R-:W4:Y:S01]  /*36f0*/  SHFL.BFLY PT, R12, R11, 0x2, 0x1f ;  /* 0x0c401f000b0c7f89 */ /* 0x000f2200000e0000 */
[----:B-1----:R-:W-:-:S03]  /*3700*/  FADD.FTZ R0, R3, R0 ;  /* 0x0000000003007221 */ /* 0x002fc60000010000 */
[----:B------:R-:W1:Y:S04]  /*3710*/  SHFL.BFLY PT, R14, R13, 0x2, 0x1f ;  /* 0x0c401f000d0e7f89 */ /* 0x000e6800000e0000 */
[----:B------:R-:W1:Y:S04]  /*3720*/  SHFL.BFLY PT, R16, R15, 0x2, 0x1f ;  /* 0x0c401f000f107f89 */ /* 0x000e6800000e0000 */
[----:B------:R-:W1:Y:S01]  /*3730*/  SHFL.BFLY PT, R18, R17, 0x2, 0x1f ;  /* 0x0c401f0011127f89 */ /* 0x000e6200000e0000 */
[----:B--2---:R-:W-:Y:S01]  /*3740*/  FADD.FTZ R10, R9, R10 ;  /* 0x0000000a090a7221 */ /* 0x004fe20000010000 */
[----:B---3--:R-:W-:-:S02]  /*3750*/  FADD.FTZ R4, R2, R5 ;  /* 0x0000000502047221 */ /* 0x008fc40000010000 */
[----:B------:R-:W2:Y:S01]  /*3760*/  SHFL.BFLY PT, R3, R0, 0x1, 0x1f ;  /* 0x0c201f0000037f89 */ /* 0x000ea200000e0000 */
[----:B------:R-:W-:Y:S01]  /*3770*/  LOP3.LUT R2, R43, 0x3c0, RZ, 0xc0, !PT ;  /* 0x000003c02b027812 */ /* 0x000fe200078ec0ff */
[----:B0-----:R-:W-:Y:S02]  /*3780*/  FADD.FTZ R8, R6, R7 ;  /* 0x0000000706087221 */ /* 0x001fe40000010000 */
[----:B------:R-:W0:Y:S01]  /*3790*/  SHFL.BFLY PT, R7, R4, 0x1, 0x1f ;  /* 0x0c201f0004077f89 */ /* 0x000e2200000e0000 */
[----:B------:R-:W-:Y:S01]  /*37a0*/  ISETP.NE.OR P1, PT, R2, 0x40, P0 ;  /* 0x000000400200780c */ /* 0x000fe20000725670 */
[----:B----4-:R-:W-:Y:S02]  /*37b0*/  FADD.FTZ R12, R11, R12 ;  /* 0x0000000c0b0c7221 */ /* 0x010fe40000010000 */
[----:B------:R-:W3:Y:S01]  /*37c0*/  SHFL.BFLY PT, R9, R8, 0x1, 0x1f ;  /* 0x0c201f0008097f89 */ /* 0x000ee200000e0000 */
[----:B-1----:R-:W-:-:S03]  /*37d0*/  FADD.FTZ R14, R13, R14 ;  /* 0x0000000e0d0e7221 */ /* 0x002fc60000010000 */
[----:B------:R-:W1:Y:S01]  /*37e0*/  SHFL.BFLY PT, R11, R10, 0x1, 0x1f ;  /* 0x0c201f000a0b7f89 */ /* 0x000e6200000e0000 */
[----:B------:R-:W-:-:S03]  /*37f0*/  FADD.FTZ R16, R15, R16 ;  /* 0x000000100f107221 */ /* 0x000fc60000010000 */
[----:B------:R-:W4:Y:S01]  /*3800*/  SHFL.BFLY PT, R13, R12, 0x1, 0x1f ;  /* 0x0c201f000c0d7f89 */ /* 0x000f2200000e0000 */
[----:B------:R-:W-:-:S03]  /*3810*/  FADD.FTZ R18, R17, R18 ;  /* 0x0000001211127221 */ /* 0x000fc60000010000 */
[----:B------:R-:W4:Y:S01]  /*3820*/  SHFL.BFLY PT, R15, R14, 0x1, 0x1f ;  /* 0x0c201f000e0f7f89 */ /* 0x000f2200000e0000 */
[----:B--2---:R-:W-:-:S03]  /*3830*/  FADD.FTZ R5, R0, R3 ;  /* 0x0000000300057221 */ /* 0x004fc60000010000 */
[----:B------:R-:W2:Y:S01]  /*3840*/  SHFL.BFLY PT, R17, R16, 0x1, 0x1f ;  /* 0x0c201f0010117f89 */ /* 0x000ea200000e0000 */
[----:B------:R-:W-:-:S03]  /*3850*/  LOP3.LUT R0, R42, 0x3e0, R43, 0xf8, !PT ;  /* 0x000003e02a007812 */ /* 0x000fc600078ef82b */
[----:B------:R-:W2:Y:S01]  /*3860*/  SHFL.BFLY PT, R19, R18, 0x1, 0x1f ;  /* 0x0c201f0012137f89 */ /* 0x000ea200000e0000 */
[----:B0-----:R-:W-:Y:S01]  /*3870*/  FADD.FTZ R7, R4, R7 ;  /* 0x0000000704077221 */ /* 0x001fe20000010000 */
[----:B---3--:R-:W-:Y:S01]  /*3880*/  FADD.FTZ R9, R8, R9 ;  /* 0x0000000908097221 */ /* 0x008fe20000010000 */
[----:B-1----:R-:W-:Y:S01]  /*3890*/  FADD.FTZ R11, R10, R11 ;  /* 0x0000000b0a0b7221 */ /* 0x002fe20000010000 */
[----:B----4-:R-:W-:Y:S01]  /*38a0*/  FADD.FTZ R13, R12, R13 ;  /* 0x0000000d0c0d7221 */ /* 0x010fe20000010000 */
[----:B------:R-:W-:Y:S01]  /*38b0*/  FADD.FTZ R15, R14, R15 ;  /* 0x0000000f0e0f7221 */ /* 0x000fe20000010000 */
[----:B--2---:R-:W-:Y:S01]  /*38c0*/  FADD.FTZ R17, R16, R17 ;  /* 0x0000001110117221 */ /* 0x004fe20000010000 */
        /* <DEDUP_REMOVED lines=15> */
.L_x_24867:
[----:B------:R-:W-:Y:S05]  /*39c0*/  BSYNC.RECONVERGENT B0 ;  /* 0x0000000000007941 */ /* 0x000fea0003800200 */
.L_x_24866:
        /* <DEDUP_REMOVED lines=29> */
.L_x_24869:
[----:B------:R-:W-:Y:S05]  /*3ba0*/  BSYNC.RECONVERGENT B0 ;  /* 0x0000000000007941 */ /* 0x000fea0003800200 */
.L_x_24868:
        /* <DEDUP_REMOVED lines=12> */
.L_x_24871:
[----:B------:R-:W-:Y:S05]  /*3c70*/  BSYNC.RECONVERGENT B0 ;  /* 0x0000000000007941 */ /* 0x000fea0003800200 */
.L_x_24870:
        /* <DEDUP_REMOVED lines=19> */
.L_x_24873:
[----:B------:R-:W-:Y:S05]  /*3db0*/  BSYNC.RECONVERGENT B0 ;  /* 0x0000000000007941 */ /* 0x000fea0003800200 */
.L_x_24872:
        /* <DEDUP_REMOVED lines=23> */
.L_x_24874:
        /* <DEDUP_REMOVED lines=13> */
.L_x_27703:


//--------------------- .text._ZN4vllm25paged_attention_v2_kernelIffLi256ELi32ELi128ELNS_18Fp8KVCacheDataTypeE0ELb1ELi512EEEvPfS2_PT_PKS3_PKT0_S9_ifPKiSB_iPKfiiiSD_SD_iiiii --------------------------
	.section	.text._ZN4vllm25paged_attention_v2_kernelIffLi256ELi32ELi128ELNS_18Fp8KVCacheDataTypeE0ELb1ELi512EEEvPfS2_PT_PKS3_PKT0_S9_ifPKiSB_iPKfiiiSD_SD_iiiii,"ax",@progbits
	.align	128
        .global         _ZN4vllm25paged_attention_v2_kernelIffLi256ELi32ELi128ELNS_18Fp8KVCacheDataTypeE0ELb1ELi512EEEvPfS2_PT_PKS3_PKT0_S9_ifPKiSB_iPKfiiiSD_SD_iiiii
        .type           _ZN4vllm25paged_attention_v2_kernelIffLi256ELi32ELi128ELNS_18Fp8KVCacheDataTypeE0ELb1ELi512EEEvPfS2_PT_PKS3_PKT0_S9_ifPKiSB_iPKfiiiSD_SD_iiiii,@function
        .size           _ZN4vllm25paged_attention_v2_kernelIffLi256ELi32ELi128ELNS_18Fp8KVCacheDataTypeE0ELb1ELi512EEEvPfS2_PT_PKS3_PKT0_S9_ifPKiSB_iPKfiiiSD_SD_iiiii,(.L_x_27704 - _ZN4vllm25paged_attention_v2_kernelIffLi256ELi32ELi128ELNS_18Fp8KVCacheDataTypeE0ELb1ELi512EEEvPfS2_PT_PKS3_PKT0_S9_ifPKiSB_iPKfiiiSD_SD_iiiii)
        .other          _ZN4vllm25paged_attention_v2_kernelIffLi256ELi32ELi128ELNS_18Fp8KVCacheDataTypeE0ELb1ELi512EEEvPfS2_PT_PKS3_PKT0_S9_ifPKiSB_iPKfiiiSD_SD_iiiii,@"STO_CUDA_ENTRY STV_DEFAULT"
_ZN4vllm25paged_attention_v2_kernelIffLi256ELi32ELi128ELNS_18Fp8KVCacheDataTypeE0ELb1ELi512EEEvPfS2_PT_PKS3_PKT0_S9_ifPKiSB_iPKfiiiSD_SD_iiiii:
.text._ZN4vllm25paged_attention_v2_kernelIffLi256ELi32ELi128ELNS_18Fp8KVCacheDataTypeE0ELb1ELi512EEEvPfS2_PT_PKS3_PKT0_S9_ifPKiSB_iPKfiiiSD_SD_iiiii:
        /* <DEDUP_REMOVED lines=17> */
[----:B------:R-:W4:Y:S01]  /*0110*/  LDCU UR19, c[0x0][0x370] ;  /* 0x00006e00ff1377ac */ /* 0x000f220008000800 */
[----:B------:R-:W-:Y:S01]  /*0120*/  HFMA2 R159, -RZ, RZ, 0, 0 ;  /* 0x00000000ff9f7431 */ /* 0x000fe200000001ff */
[----:B------:R-:W4:Y:S01]  /*0130*/  LDCU UR35, c[0x0][0x404] ;  /* 0x00008080ff2377ac */ /* 0x000f220008000800 */
[----:B-1----:R-:W-:Y:S01]  /*0140*/  MOV R0, UR8 ;  /* 0x0000000800007c02 */ /* 0x002fe20008000f00 */
[----:B------:R-:W-:-:S03]  /*0150*/  UIADD3 UR13, UPT, UPT, UR20, -0x1, URZ ;  /* 0xffffffff140d7890 */ /* 0x000fc6000fffe0ff */
[----:B------:R-:W-:Y:S01]  /*0160*/  IABS R0, R0 ;  /* 0x0000000000007213 */ /* 0x000fe20000000000 */
[----:B------:R-:W1:Y:S03]  /*0170*/  LDCU UR36, c[0x0][0x408] ;  /* 0x00008100ff2477ac */ /* 0x000e660008000800 */
[----:B------:R-:W-:Y:S01]  /*0180*/  R2UR UR11, R0 ;  /* 0x00000000000b72ca */ /* 0x000fe200000e0000 */
[----:B---3--:R-:W-:Y:S01]  /*0190*/  IMAD R0, R13, UR5, RZ ;  /* 0x000000050d007c24 */ /* 0x008fe2000f8e02ff */
[----:B------:R-:W3:Y:S01]  /*01a0*/  LDCU UR26, c[0x0][0x3f8] ;  /* 0x00007f00ff1a77ac */ /* 0x000ee20008000800 */
[C---:B0-----:R-:W-:Y:S01]  /*01b0*/  ISETP.GT.U32.AND P0, PT, R2.reuse, 0x3f, PT ;  /* 0x0000003f0200780c */ /* 0x041fe20003f04070 */
[----:B------:R-:W-:Y:S01]  /*01c0*/  ULEA UR12, UR10, 0x10, 0x4 ;  /* 0x000000100a0c7891 */ /* 0x000fe2000f8e20ff */
[----:B------:R-:W0:Y:S01]  /*01d0*/  LDCU UR34, c[0x0][0x3c8] ;  /* 0x00007900ff2277ac */ /* 0x000e220008000800 */
[----:B------:R-:W0:Y:S01]  /*01e0*/  LDCU UR29, c[0x0][0x3fc] ;  /* 0x00007f80ff1d77ac */ /* 0x000e220008000800 */
[----:B------:R-:W0:Y:S09]  /*01f0*/  LDCU UR30, c[0x0][0x3e0] ;  /* 0x00007c00ff1e77ac */ /* 0x000e320008000800 */
[----:B------:R-:W1:Y:S01]  /*0200*/  @!P0 LDC.64 R4, c[0x0][0x398] ;  /* 0x0000e600ff048b82 */ /* 0x000e620000000a00 */
[----:B------:R-:W-:Y:S01]  /*0210*/  @!P0 SHF.L.U32 R3, R2, 0x2, RZ ;  /* 0x0000000202038819 */ /* 0x000fe200000006ff */
[----:B------:R-:W-:Y:S01]  /*0220*/  VOTEU.ALL UP0, P0 ;  /* 0x0000000000ff7886 */ /* 0x000fe20000000000 */
[----:B------:R-:W0:Y:S04]  /*0230*/  LDCU UR31, c[0x0][0x3dc] ;  /* 0x00007b80ff1f77ac */ /* 0x000e280008000800 */
[----:B--2---:R-:W-:-:S02]  /*0240*/  @!UP0 USHF.L.U32 UR4, UR9, 0x8, URZ ;  /* 0x0000000809048899 */ /* 0x004fc400080006ff */
[----:B----4-:R-:W-:Y:S01]  /*0250*/  UISETP.NE.U32.AND UP0, UPT, UR6, URZ, UPT ;  /* 0x000000ff0600728c */ /* 0x010fe2000bf05070 */
[----:B------:R-:W2:Y:S03]  /*0260*/  LDCU UR32, c[0x0][0x3b4] ;  /* 0x00007680ff2077ac */ /* 0x000ea60008000800 */
[--C-:B------:R-:W-:Y:S02]  /*0270*/  @!P0 IADD3 R3, P1, P2, R3, UR4, R0.reuse ;  /* 0x0000000403038c10 */ /* 0x100fe4000fa3e000 */
[----:B------:R-:W-:Y:S01]  /*0280*/  SHF.R.S32.HI R0, RZ, 0x1f, R0 ;  /* 0x0000001fff007819 */ /* 0x000fe20000011400 */
[----:B------:R-:W-:Y:S01]  /*0290*/  UISETP.NE.AND.EX UP0, UPT, UR7, URZ, UPT, UP0 ;  /* 0x000000ff0700728c */ /* 0x000fe2000bf05300 */
[----:B------:R-:W4:Y:S02]  /*02a0*/  LDCU.64 UR22, c[0x0][0x3a0] ;  /* 0x00007400ff1677ac */ /* 0x000f240008000a00 */
[----:B------:R-:W-:-:S02]  /*02b0*/  @!P0 IADD3.X R6, PT, PT, RZ, R0, RZ, P1, P2 ;  /* 0x00000000ff068210 */ /* 0x000fc40000fe44ff */
[----:B------:R-:W3:Y:S01]  /*02c0*/  I2F.RP R0, UR11 ;  /* 0x0000000b00007d06 */ /* 0x000ee20008209400 */
[----:B-1----:R-:W-:-:S05]  /*02d0*/  @!P0 LEA R4, P1, R3, R4, 0x2 ;  /* 0x0000000403048211 */ /* 0x002fca00078210ff */
[----:B------:R-:W1:Y:S01]  /*02e0*/  @UP0 LDCU.64 UR4, c[0x0][0x3d0] ;  /* 0x00007a00ff0407ac */ /* 0x000e620008000a00 */
[----:B------:R-:W-:-:S05]  /*02f0*/  @!P0 LEA.HI.X R5, R3, R5, R6, 0x2, P1 ;  /* 0x0000000503058211 */ /* 0x000fca00008f1406 */
[----:B------:R-:W2:Y:S01]  /*0300*/  @!P0 LDG.E.128.CONSTANT R8, desc[UR14][R4.64] ;  /* 0x0000000e04088981 */ /* 0x000ea2000c1e9d00 */
[----:B------:R-:W0:Y:S01]  /*0310*/  LDC R12, c[0x0][0x370] ;  /* 0x0000dc00ff0c7b82 */ /* 0x000e220000000800 */
[----:B------:R-:W-:Y:S01]  /*0320*/  PLOP3.LUT P1, PT, PT, PT, UP0, 0x80, 0x8 ;  /* 0x000000000008781c */ /* 0x000fe20003f2f008 */
[----:B---3--:R-:W3:Y:S01]  /*0330*/  MUFU.RCP R0, R0 ;  /* 0x0000000000007308 */ /* 0x008ee20000001000 */
[----:B-1----:R-:W-:-:S06]  /*0340*/  @UP0 UIMAD.WIDE.U32 UR4, UR9, 0x4, UR4 ;  /* 0x00000004090408a5 */ /* 0x002fcc000f8e0004 */
[----:B------:R-:W-:Y:S02]  /*0350*/  MOV R7, UR5 ;  /* 0x0000000500077c02 */ /* 0x000fe40008000f00 */
[----:B---3--:R-:W-:Y:S02]  /*0360*/  IADD3 R3, PT, PT, R0, 0xffffffe, RZ ;  /* 0x0ffffffe00037810 */ /* 0x008fe40007ffe0ff */
[----:B------:R-:W-:-:S04]  /*0370*/  MOV R6, UR4 ;  /* 0x0000000400067c02 */ /* 0x000fc80008000f00 */
[----:B------:R-:W1:Y:S01]  /*0380*/  F2I.FTZ.U32.TRUNC.NTZ R3, R3 ;  /* 0x0000000300037305 */ /* 0x000e62000021f000 */
[----:B0-----:R-:W-:Y:S01]  /*0390*/  IABS R0, R12 ;  /* 0x0000000c00007213 */ /* 0x001fe20000000000 */
[----:B------:R-:W-:Y:S01]  /*03a0*/  UMOV UR4, URZ ;  /* 0x000000ff00047c82 */ /* 0x000fe20008000000 */
[----:B------:R0:W5:Y:S01]  /*03b0*/  @P1 LDG.E.CONSTANT R159, desc[UR14][R6.64] ;  /* 0x0000000e069f1981 */ /* 0x000162000c1e9900 */
[----:B------:R-:W-:Y:S01]  /*03c0*/  ULOP3.LUT UR18, UR13, UR35, URZ, 0x3c, !UPT ;  /* 0x000000230d127292 */ /* 0x000fe2000f8e3cff */
[----:B------:R-:W-:Y:S01]  /*03d0*/  R2UR UR7, R0 ;  /* 0x00000000000772ca */ /* 0x000fe200000e0000 */
[----:B------:R-:W-:Y:S01]  /*03e0*/  BSSY.RECONVERGENT B0, `(.L_x_24875) ;  /* 0x0000257000007945 */ /* 0x000fe20003800200 */
[----:B------:R-:W3:Y:S01]  /*03f0*/  S2R R12, SR_CTAID.X ;  /* 0x00000000000c7919 */ /* 0x000ee20000002500 */
[----:B------:R-:W-:Y:S01]  /*0400*/  UISETP.GE.AND UP2, UPT, UR18, URZ, UPT ;  /* 0x000000ff1200728c */ /* 0x000fe2000bf46270 */
[----:B------:R-:W-:Y:S02]  /*0410*/  MOV R156, 0xff7fffff ;  /* 0xff7fffff009c7802 */ /* 0x000fe40000000f00 */
[----:B-1----:R-:W-:-:S13]  /*0420*/  R2UR UR5, R3 ;  /* 0x00000000030572ca */ /* 0x002fda00000e0000 */
[----:B------:R-:W-:-:S04]  /*0430*/  UIADD3 UR6, UPT, UPT, URZ, -UR5, URZ ;  /* 0x80000005ff067290 */ /* 0x000fc8000fffe0ff */
[----:B------:R-:W-:-:S04]  /*0440*/  UIMAD UR6, UR6, UR11, URZ ;  /* 0x0000000b060672a4 */ /* 0x000fc8000f8e02ff */
[----:B------:R-:W-:-:S03]  /*0450*/  UIMAD.WIDE.U32 UR4, UR5, UR6, UR4 ;  /* 0x00000006050472a5 */ /* 0x000fc6000f8e0004 */
[----:B------:R-:W-:Y:S01]  /*0460*/  UMOV UR6, URZ ;  /* 0x000000ff00067c82 */ /* 0x000fe20008000000 */
[----:B------:R-:W-:-:S04]  /*0470*/  UIMAD.WIDE.U32 UR4, UR5, UR7, URZ ;  /* 0x00000007050472a5 */ /* 0x000fc8000f8e00ff */
[----:B------:R-:W-:-:S04]  /*0480*/  UIADD3 UR4, UPT, UPT, -UR5, URZ, URZ ;  /* 0x000000ff05047290 */ /* 0x000fc8000fffe1ff */
[----:B------:R-:W-:-:S04]  /*0490*/  UIMAD UR4, UR11, UR4, UR7 ;  /* 0x000000040b0472a4 */ /* 0x000fc8000f8e0207 */
[----:B------:R-:W-:-:S11]  /*04a0*/  UISETP.GT.U32.AND UP1, UPT, UR11, UR4, UPT ;  /* 0x000000040b00728c */ /* 0x000fd6000bf24070 */
[----:B------:R-:W-:Y:S02]  /*04b0*/  @!UP1 UIADD3 UR4, UPT, UPT, UR4, -UR11, URZ ;  /* 0x8000000b04049290 */ /* 0x000fe4000fffe0ff */
[----:B------:R-:W-:Y:S02]  /*04c0*/  @!UP1 UIADD3 UR5, UPT, UPT, UR5, 0x1, URZ ;  /* 0x0000000105059890 */ /* 0x000fe4000fffe0ff */
[----:B------:R-:W-:Y:S02]  /*04d0*/  UISETP.GE.U32.AND UP0, UPT, UR4, UR11, UPT ;  /* 0x0000000b0400728c */ /* 0x000fe4000bf06070 */
[----:B------:R-:W-:Y:S02]  /*04e0*/  ULOP3.LUT UR4, UR19, UR8, URZ, 0x3c, !UPT ;  /* 0x0000000813047292 */ /* 0x000fe4000f8e3cff */
[----:B------:R-:W-:Y:S02]  /*04f0*/  UIADD3 UR11, UPT, UPT, UR20, 0x1f, URZ ;  /* 0x0000001f140b7890 */ /* 0x000fe4000fffe0ff */
[----:B------:R-:W-:-:S02]  /*0500*/  UISETP.GE.AND UP1, UPT, UR4, URZ, UPT ;  /* 0x000000ff0400728c */ /* 0x000fc4000bf26270 */
[----:B------:R-:W-:-:S03]  /*0510*/  USHF.R.U32.HI UR11, URZ, 0x5, UR11 ;  /* 0x00000005ff0b7899 */ /* 0x000fc6000801160b */
[----:B------:R-:W-:Y:S02]  /*0520*/  @UP0 UIADD3 UR5, UPT, UPT, UR5, 0x1, URZ ;  /* 0x0000000105050890 */ /* 0x000fe4000fffe0ff */
[----:B------:R-:W-:Y:S02]  /*0530*/  UISETP.NE.AND UP0, UPT, UR8, URZ, UPT ;  /* 0x000000ff0800728c */ /* 0x000fe4000bf05270 */
[----:B------:R-:W-:-:S03]  /*0540*/  UISETP.LT.U32.AND UP4, UPT, UR11, UR12, UPT ;  /* 0x0000000c0b00728c */ /* 0x000fc6000bf81070 */
[----:B------:R-:W-:Y:S02]  /*0550*/  UMOV UR27, UR5 ;  /* 0x00000005001b7c82 */ /* 0x000fe40008000000 */
[----:B------:R-:W-:Y:S02]  /*0560*/  @!UP1 UIADD3 UR27, UPT, UPT, -UR27, URZ, URZ ;  /* 0x000000ff1b1b9290 */ /* 0x000fe4000fffe1ff */
[----:B------:R-:W-:Y:S02]  /*0570*/  UISETP.NE.AND UP1, UPT, UR35, URZ, UPT ;  /* 0x000000ff2300728c */ /* 0x000fe4000bf25270 */
[----:B------:R-:W-:Y:S02]  /*0580*/  @!UP0 ULOP3.LUT UR27, URZ, UR8, URZ, 0x33, !UPT ;  /* 0x00000008ff1b8292 */ /* 0x000fe4000f8e33ff */
[----:B------:R-:W-:-:S04]  /*0590*/  UISETP.GE.AND UP0, UPT, UR36, URZ, UPT ;  /* 0x000000ff2400728c */ /* 0x000fc8000bf06270 */
[----:B0-----:R-:W-:-:S04]  /*05a0*/  MOV R7, UR27 ;  /* 0x0000001b00077c02 */ /* 0x001fc80008000f00 */
[-C--:B------:R-:W-:Y:S02]  /*05b0*/  IABS R0, R7.reuse ;  /* 0x0000000700007213 */ /* 0x080fe40000000000 */
[----:B------:R-:W-:Y:S02]  /*05c0*/  IABS R7, R7 ;  /* 0x0000000700077213 */ /* 0x000fe40000000000 */
[----:B------:R-:W-:Y:S02]  /*05d0*/  R2UR UR33, R0 ;  /* 0x00000000002172ca */ /* 0x000fe400000e0000 */
[----:B------:R-:W-:-:S04]  /*05e0*/  MOV R0, UR35 ;  /* 0x0000002300007c02 */ /* 0x000fc80008000f00 */
[----:B------:R-:W-:-:S04]  /*05f0*/  IABS R0, R0 ;  /* 0x0000000000007213 */ /* 0x000fc80000000000 */
[----:B------:R-:W0:Y:S01]  /*0600*/  I2F.RP R5, R0 ;  /* 0x0000000000057306 */ /* 0x000e220000209400 */
[C---:B------:R-:W-:Y:S02]  /*0610*/  R2UR UR37, R0.reuse ;  /* 0x00000000002572ca */ /* 0x040fe400000e0000 */
[----:B------:R-:W-:Y:S02]  /*0620*/  R2UR UR38, R0 ;  /* 0x00000000002672ca */ /* 0x000fe400000e0000 */
[----:B------:R-:W-:-:S03]  /*0630*/  MOV R158, R0 ;  /* 0x00000000009e7202 */ /* 0x000fc60000000f00 */
[----:B------:R-:W1:Y:S08]  /*0640*/  I2F.RP R3, UR33 ;  /* 0x0000002100037d06 */ /* 0x000e700008209400 */
[----:B0-----:R-:W0:Y:S08]  /*0650*/  MUFU.RCP R5, R5 ;  /* 0x0000000500057308 */ /* 0x001e300000001000 */
[----:B-1----:R-:W1:Y:S01]  /*0660*/  MUFU.RCP R3, R3 ;  /* 0x0000000300037308 */ /* 0x002e620000001000 */
[----:B0-----:R-:W-:-:S07]  /*0670*/  IADD3 R6, PT, PT, R5, 0xffffffe, RZ ;  /* 0x0ffffffe05067810 */ /* 0x001fce0007ffe0ff */
[----:B------:R-:W0:Y:S01]  /*0680*/  F2I.FTZ.U32.TRUNC.NTZ R6, R6 ;  /* 0x0000000600067305 */ /* 0x000e22000021f000 */
[----:B-1----:R-:W-:Y:S02]  /*0690*/  IADD3 R4, PT, PT, R3, 0xffffffe, RZ ;  /* 0x0ffffffe03047810 */ /* 0x002fe40007ffe0ff */
[----:B------:R-:W-:-:S05]  /*06a0*/  MOV R3, UR13 ;  /* 0x0000000d00037c02 */ /* 0x000fca0008000f00 */
[----:B------:R-:W1:Y:S01]  /*06b0*/  F2I.FTZ.U32.TRUNC.NTZ R4, R4 ;  /* 0x0000000400047305 */ /* 0x000e62000021f000 */
[----:B------:R-:W-:-:S04]  /*06c0*/  IABS R3, R3 ;  /* 0x0000000300037213 */ /* 0x000fc80000000000 */
[----:B------:R-:W-:Y:S02]  /*06d0*/  R2UR UR24, R3 ;  /* 0x00000000031872ca */ /* 0x000fe400000e0000 */
[----:B0-----:R-:W-:Y:S02]  /*06e0*/  R2UR UR7, R6 ;  /* 0x00000000060772ca */ /* 0x001fe400000e0000 */
[----:B------:R-:W-:Y:S01]  /*06f0*/  IADD3 R3, PT, PT, RZ, -R7, RZ ;  /* 0x80000007ff037210 */ /* 0x000fe20007ffe0ff */
[----:B------:R-:W0:Y:S01]  /*0700*/  S2R R6, SR_CTAID.Z ;  /* 0x0000000000067919 */ /* 0x000e220000002700 */
[----:B------:R-:W-:Y:S02]  /*0710*/  IMAD R7, R13, UR34, RZ ;  /* 0x000000220d077c24 */ /* 0x000fe4000f8e02ff */
[----:B------:R-:W-:Y:S02]  /*0720*/  R2UR UR21, R3 ;  /* 0x00000000031572ca */ /* 0x000fe400000e0000 */
[----:B-1----:R-:W-:-:S02]  /*0730*/  R2UR UR5, R4 ;  /* 0x00000000040572ca */ /* 0x002fc400000e0000 */
[----:B---3--:R-:W-:Y:S02]  /*0740*/  IABS R4, R12 ;  /* 0x0000000c00047213 */ /* 0x008fe40000000000 */
[----:B------:R-:W-:Y:S01]  /*0750*/  @!P0 MOV R3, 0x400 ;  /* 0x0000040000038802 */ /* 0x000fe20000000f00 */
[----:B------:R-:W-:Y:S01]  /*0760*/  UIMAD UR4, UR7, UR37, URZ ;  /* 0x00000025070472a4 */ /* 0x000fe2000f8e02ff */
[----:B------:R-:W-:Y:S02]  /*0770*/  R2UR UR17, R4 ;  /* 0x00000000041172ca */ /* 0x000fe400000e0000 */
[----:B------:R-:W1:Y:S01]  /*0780*/  @!P0 S2R R4, SR_CgaCtaId ;  /* 0x0000000000048919 */ /* 0x000e620000008800 */
[----:B------:R-:W-:-:S04]  /*0790*/  UIADD3 UR4, UPT, UPT, -UR4, URZ, URZ ;  /* 0x000000ff04047290 */ /* 0x000fc8000fffe1ff */
[----:B------:R-:W-:Y:S02]  /*07a0*/  UIADD3 UR16, UPT, UPT, URZ, -UR5, URZ ;  /* 0x80000005ff107290 */ /* 0x000fe4000fffe0ff */
[----:B------:R-:W-:Y:S02]  /*07b0*/  UIMAD.WIDE.U32 UR6, UR7, UR4, UR6 ;  /* 0x00000004070672a5 */ /* 0x000fe4000f8e0006 */
[----:B------:R-:W-:Y:S01]  /*07c0*/  UIMAD UR16, UR16, UR33, URZ ;  /* 0x00000021101072a4 */ /* 0x000fe2000f8e02ff */
[----:B------:R-:W-:-:S03]  /*07d0*/  UMOV UR4, URZ ;  /* 0x000000ff00047c82 */ /* 0x000fc60008000000 */
[----:B------:R-:W-:Y:S01]  /*07e0*/  UIMAD.WIDE.U32 UR4, UR5, UR16, UR4 ;  /* 0x00000010050472a5 */ /* 0x000fe2000f8e0004 */
[----:B------:R-:W-:Y:S02]  /*07f0*/  UMOV UR13, UR7 ;  /* 0x00000007000d7c82 */ /* 0x000fe40008000000 */
[----:B------:R-:W-:Y:S02]  /*0800*/  UIMAD.WIDE.U32 UR6, UR13, UR24, URZ ;  /* 0x000000180d0672a5 */ /* 0x000fe4000f8e00ff */
[----:B------:R-:W-:Y:S02]  /*0810*/  UIMAD.WIDE.U32 UR4, UR5, UR17, URZ ;  /* 0x00000011050472a5 */ /* 0x000fe4000f8e00ff */
[----:B------:R-:W-:Y:S02]  /*0820*/  @UP0 UIMAD UR4, UR19, UR26, UR9 ;  /* 0x0000001a130402a4 */ /* 0x000fe4000f8e0209 */
[----:B------:R-:W-:Y:S01]  /*0830*/  ULOP3.LUT UR9, UR9, UR27, URZ, 0x3c, !UPT ;  /* 0x0000001b09097292 */ /* 0x000fe2000f8e3cff */
[----:B------:R-:W-:-:S02]  /*0840*/  UMOV UR16, UR7 ;  /* 0x0000000700107c82 */ /* 0x000fc40008000000 */
[----:B------:R-:W-:Y:S01]  /*0850*/  UMOV UR6, UR5 ;  /* 0x0000000500067c82 */ /* 0x000fe20008000000 */
[----:B------:R-:W-:Y:S02]  /*0860*/  UIADD3 UR25, UPT, UPT, -UR16, URZ, URZ ;  /* 0x000000ff10197290 */ /* 0x000fe4000fffe1ff */
[----:B------:R-:W-:Y:S02]  /*0870*/  UIMAD UR7, UR6, UR21, UR17 ;  /* 0x00000015060772a4 */ /* 0x000fe4000f8e0211 */
[----:B------:R-:W-:Y:S01]  /*0880*/  UIMAD UR17, UR37, UR25, UR24 ;  /* 0x00000019251172a4 */ /* 0x000fe2000f8e0218 */
[----:B-1----:R-:W-:Y:S01]  /*0890*/  @!P0 LEA R3, R4, R3, 0x18 ;  /* 0x0000000304038211 */ /* 0x002fe200078ec0ff */
[----:B------:R-:W-:Y:S02]  /*08a0*/  UISETP.GT.U32.AND UP5, UPT, UR33, UR7, UPT ;  /* 0x000000072100728c */ /* 0x000fe4000bfa4070 */
[----:B------:R-:W-:Y:S01]  /*08b0*/  UISETP.GT.U32.AND UP3, UPT, UR38, UR17, UPT ;  /* 0x000000112600728c */ /* 0x000fe2000bf64070 */
[----:B------:R-:W-:Y:S01]  /*08c0*/  @!P0 LEA R4, R2, R3, 0x4 ;  /* 0x0000000302048211 */ /* 0x000fe200078e20ff */
[----:B------:R-:W-:Y:S01]  /*08d0*/  USEL UR5, UR11, UR12, UP4 ;  /* 0x0000000c0b057287 */ /* 0x000fe2000a000000 */
[----:B------:R-:W-:Y:S01]  /*08e0*/  SHF.R.U32.HI R3, RZ, 0x5, R2 ;  /* 0x00000005ff037819 */ /* 0x000fe20000011602 */
[----:B------:R-:W-:-:S02]  /*08f0*/  @UP0 UIMAD UR4, UR4, UR36, 0x1 ;  /* 0x00000001040404a4 */ /* 0x000fc4000f8e0224 */
[----:B------:R-:W-:Y:S01]  /*0900*/  UIMAD UR10, UR10, -0x10, UR5 ;  /* 0xfffffff00a0a78a4 */ /* 0x000fe2000f8e0205 */
[----:B0-----:R-:W-:Y:S02]  /*0910*/  LEA R157, R6, R3, 0x4 ;  /* 0x00000003069d7211 */ /* 0x001fe400078e20ff */
[----:B------:R-:W-:Y:S02]  /*0920*/  @!UP5 UIADD3 UR7, UPT, UPT, UR7, -UR33, URZ ;  /* 0x800000210707d290 */ /* 0x000fe4000fffe0ff */
[----:B------:R-:W-:Y:S02]  /*0930*/  @!UP5 UIADD3 UR6, UPT, UPT, UR6, 0x1, URZ ;  /* 0x000000010606d890 */ /* 0x000fe4000fffe0ff */
[----:B------:R-:W-:Y:S02]  /*0940*/  UISETP.GE.U32.AND UP4, UPT, UR7, UR33, UPT ;  /* 0x000000210700728c */ /* 0x000fe4000bf86070 */
[----:B------:R-:W-:Y:S02]  /*0950*/  @!UP3 UIADD3 UR17, UPT, UPT, UR17, -UR37, URZ ;  /* 0x800000251111b290 */ /* 0x000fe4000fffe0ff */
[----:B------:R-:W-:-:S02]  /*0960*/  UISETP.GE.AND UP5, UPT, UR9, URZ, UPT ;  /* 0x000000ff0900728c */ /* 0x000fc4000bfa6270 */
[----:B------:R-:W-:Y:S02]  /*0970*/  @!UP3 UIADD3 UR16, UPT, UPT, UR16, 0x1, URZ ;  /* 0x000000011010b890 */ /* 0x000fe4000fffe0ff */
[----:B------:R-:W-:Y:S02]  /*0980*/  UISETP.GE.U32.AND UP3, UPT, UR17, UR38, UPT ;  /* 0x000000261100728c */ /* 0x000fe4000bf66070 */
[----:B------:R-:W-:Y:S02]  /*0990*/  ULEA UR10, UR10, UR28, 0x5 ;  /* 0x0000001c0a0a7291 */ /* 0x000fe4000f8e28ff */
[----:B------:R-:W-:Y:S02]  /*09a0*/  @UP4 UIADD3 UR6, UPT, UPT, UR6, 0x1, URZ ;  /* 0x0000000106064890 */ /* 0x000fe4000fffe0ff */
[----:B------:R-:W-:Y:S02]  /*09b0*/  UISETP.NE.AND UP4, UPT, UR27, URZ, UPT ;  /* 0x000000ff1b00728c */ /* 0x000fe4000bf85270 */
[----:B------:R-:W-:-:S03]  /*09c0*/  @!UP5 UIADD3 UR6, UPT, UPT, -UR6, URZ, URZ ;  /* 0x000000ff0606d290 */ /* 0x000fc6000fffe1ff */
[----:B------:R-:W-:Y:S02]  /*09d0*/  @UP3 UIADD3 UR16, UPT, UPT, UR16, 0x1, URZ ;  /* 0x0000000110103890 */ /* 0x000fe4000fffe0ff */
[----:B------:R-:W-:-:S04]  /*09e0*/  UISETP.LT.AND UP3, UPT, UR20, UR10, UPT ;  /* 0x0000000a1400728c */ /* 0x000fc8000bf61270 */
[----:B------:R-:W-:Y:S01]  /*09f0*/  @!UP4 ULOP3.LUT UR6, URZ, UR27, URZ, 0x33, !UPT ;  /* 0x0000001bff06c292 */ /* 0x000fe2000f8e33ff */
[----:B------:R-:W-:Y:S01]  /*0a00*/  UMOV UR7, UR16 ;  /* 0x0000001000077c82 */ /* 0x000fe20008000000 */
[----:B------:R-:W-:Y:S02]  /*0a10*/  USEL UR10, UR20, UR10, UP3 ;  /* 0x0000000a140a7287 */ /* 0x000fe40009800000 */
[----:B------:R-:W-:Y:S02]  /*0a20*/  @!UP0 UIMAD UR8, UR8, UR26, UR6 ;  /* 0x0000001a080882a4 */ /* 0x000fe4000f8e0206 */
[----:B------:R-:W-:Y:S02]  /*0a30*/  @!UP2 UIADD3 UR7, UPT, UPT, -UR7, URZ, URZ ;  /* 0x000000ff0707a290 */ /* 0x000fe4000fffe1ff */
[----:B------:R-:W-:Y:S02]  /*0a40*/  @!UP0 UIADD3 UR8, UPT, UPT, -UR8, URZ, URZ ;  /* 0x000000ff08088290 */ /* 0x000fe4000fffe1ff */
[----:B------:R-:W-:-:S02]  /*0a50*/  @!UP1 ULOP3.LUT UR7, URZ, UR35, URZ, 0x33, !UPT ;  /* 0x00000023ff079292 */ /* 0x000fc4000f8e33ff */
[----:B------:R-:W-:Y:S01]  /*0a60*/  @!UP0 UIMAD UR4, UR36, UR8, 0x1 ;  /* 0x00000001240484a4 */ /* 0x000fe2000f8e0208 */
[----:B--2---:R0:W-:Y:S01]  /*0a70*/  @!P0 STS.128 [R4], R8 ;  /* 0x0000000804008388 */ /* 0x0041e20000000c00 */
[----:B------:R-:W-:Y:S01]  /*0a80*/  BAR.SYNC.DEFER_BLOCKING 0x0 ;  /* 0x0000000000007b1d */ /* 0x000fe20000010000 */
[----:B------:R-:W-:-:S13]  /*0a90*/  ISETP.GE.U32.AND P0, PT, R157, UR5, PT ;  /* 0x000000059d007c0c */ /* 0x000fda000bf06070 */
[----:B----4-:R-:W-:Y:S05]  /*0aa0*/  @P0 BRA `(.L_x_24876) ;  /* 0x0000001c00a80947 */ /* 0x010fea0003800000 */
[----:B------:R-:W1:Y:S01]  /*0ab0*/  S2UR UR9, SR_CgaCtaId ;  /* 0x00000000000979c3 */ /* 0x000e620000008800 */
[----:B------:R-:W-:Y:S01]  /*0ac0*/  UMOV UR8, 0x400 ;  /* 0x0000040000087882 */ /* 0x000fe20000000000 */
[----:B------:R-:W2:Y:S01]  /*0ad0*/  LDCU.64 UR16, c[0x0][0x3b8] ;  /* 0x00007700ff1077ac */ /* 0x000ea20008000a00 */
[----:B0-----:R-:W-:Y:S01]  /*0ae0*/  IMAD.WIDE.U32 R4, R157, 0x4, RZ ;  /* 0x000000049d047825 */ /* 0x001fe200078e00ff */
[----:B------:R-:W-:Y:S02]  /*0af0*/  LOP3.LUT R0, R2, 0x1f, RZ, 0xc0, !PT ;  /* 0x0000001f02007812 */ /* 0x000fe400078ec0ff */
[----:B------:R-:W-:Y:S02]  /*0b00*/  MOV R156, 0xff7fffff ;  /* 0xff7fffff009c7802 */ /* 0x000fe40000000f00 */
[----:B------:R-:W-:Y:S01]  /*0b10*/  LEA R155, R3, R0, 0x5 ;  /* 0x00000000039b7211 */ /* 0x000fe200078e28ff */
[----:B------:R-:W-:Y:S01]  /*0b20*/  IMAD.WIDE R4, R7, 0x4, R4 ;  /* 0x0000000407047825 */ /* 0x000fe200078e0204 */
[----:B------:R-:W-:-:S04]  /*0b30*/  LEA R7, R3, UR28, 0x5 ;  /* 0x0000001c03077c11 */ /* 0x000fc8000f8e28ff */
[----:B------:R-:W-:Y:S02]  /*0b40*/  IADD3 R0, PT, PT, R0, R7, RZ ;  /* 0x0000000700007210 */ /* 0x000fe40007ffe0ff */
[----:B------:R-:W-:Y:S02]  /*0b50*/  IADD3 R152, PT, PT, R7, 0x1, RZ ;  /* 0x0000000107987810 */ /* 0x000fe40007ffe0ff */
[----:B------:R-:W-:Y:S02]  /*0b60*/  IADD3 R154, PT, PT, R0, -UR20, RZ ;  /* 0x80000014009a7c10 */ /* 0x000fe4000fffe0ff */
[----:B--2---:R-:W-:Y:S02]  /*0b70*/  IADD3 R2, P0, PT, R4, UR16, RZ ;  /* 0x0000001004027c10 */ /* 0x004fe4000ff1e0ff */
[----:B------:R-:W-:Y:S01]  /*0b80*/  IADD3 R153, PT, PT, R0, 0x1, RZ ;  /* 0x0000000100997810 */ /* 0x000fe20007ffe0ff */
[----:B-1----:R-:W-:Y:S01]  /*0b90*/  ULEA UR11, UR9, UR8, 0x18 ;  /* 0x00000008090b7291 */ /* 0x002fe2000f8ec0ff */
[----:B------:R-:W-:Y:S01]  /*0ba0*/  IADD3.X R3, PT, PT, R5, UR17, RZ, P0, !PT ;  /* 0x0000001105037c10 */ /* 0x000fe200087fe4ff */
[----:B------:R-:W-:-:S04]  /*0bb0*/  UIADD3 UR8, UPT, UPT, UR8, 0x420, URZ ;  /* 0x0000042008087890 */ /* 0x000fc8000fffe0ff */
[----:B------:R-:W-:-:S03]  /*0bc0*/  ULEA UR8, UR9, UR8, 0x18 ;  /* 0x0000000809087291 */ /* 0x000fc6000f8ec0ff */
[----:B------:R-:W0:Y:S03]  /*0bd0*/  LDS.128 R12, [UR11] ;  /* 0x0000000bff0c7984 */ /* 0x000e260008000c00 */
        /* <DEDUP_REMOVED lines=26> */
.L_x_24879:
[----:B------:R-:W1:Y:S01]  /*0d80*/  LDC R116, c[0x0][0x400] ;  /* 0x00010000ff747b82 */ /* 0x000e620000000800 */
[C---:B------:R-:W-:Y:S01]  /*0d90*/  IADD3 R4, PT, PT, R152.reuse, -0x1, RZ ;  /* 0xffffffff98047810 */ /* 0x040fe20007ffe0ff */
[----:B------:R-:W-:Y:S01]  /*0da0*/  UIADD3 UR8, UPT, UPT, UR7, -UR29, URZ ;  /* 0x8000001d07087290 */ /* 0x000fe2000fffe0ff */
[----:B------:R-:W-:Y:S01]  /*0db0*/  IADD3 R157, PT, PT, R157, 0x4, RZ ;  /* 0x000000049d9d7810 */ /* 0x000fe20007ffe0ff */
[----:B------:R-:W-:Y:S01]  /*0dc0*/  BSSY.RECONVERGENT B1, `(.L_x_24877) ;  /* 0x00001b2000017945 */ /* 0x000fe20003800200 */
[----:B------:R-:W-:Y:S02]  /*0dd0*/  IABS R5, R4 ;  /* 0x0000000400057213 */ /* 0x000fe40000000000 */
[----:B------:R-:W-:Y:S01]  /*0de0*/  IADD3 R152, PT, PT, R152, 0x80, RZ ;  /* 0x0000008098987810 */ /* 0x000fe20007ffe0ff */
[----:B------:R-:W2:Y:S02]  /*0df0*/  LDC R11, c[0x0][0x404] ;  /* 0x00010100ff0b7b82 */ /* 0x000ea40000000800 */
[----:B------:R-:W-:-:S05]  /*0e00*/  IMAD.HI.U32 R6, R5, UR13, RZ ;  /* 0x0000000d05067c27 */ /* 0x000fca000f8e00ff */
[----:B------:R-:W-:Y:S02]  /*0e10*/  IADD3 R8, PT, PT, -R6, RZ, RZ ;  /* 0x000000ff06087210 */ /* 0x000fe40007ffe1ff */
        /* <DEDUP_REMOVED lines=8> */
[----:B------:R-:W-:Y:S02]  /*0ea0*/  @!P1 IADD3 R5, PT, PT, R5, -R0, RZ ;  /* 0x8000000005059210 */ /* 0x000fe40007ffe0ff */
[----:B------:R-:W-:Y:S02]  /*0eb0*/  @!P1 IADD3 R6, PT, PT, R6, 0x1, RZ ;  /* 0x0000000106069810 */ /* 0x000fe40007ffe0ff */
[----:B------:R-:W-:Y:S02]  /*0ec0*/  ISETP.GE.U32.AND P0, PT, R5, R158, PT ;  /* 0x0000009e0500720c */ /* 0x000fe40003f06070 */
[----:B-1----:R-:W-:Y:S02]  /*0ed0*/  IADD3 R5, PT, PT, R7, 0xffffffe, RZ ;  /* 0x0ffffffe07057810 */ /* 0x002fe40007ffe0ff */
[----:B------:R-:W-:-:S04]  /*0ee0*/  ISETP.NE.AND P1, PT, R11, RZ, PT ;  /* 0x000000ff0b00720c */ /* 0x000fc80003f25270 */
[----:B------:R-:W1:Y:S05]  /*0ef0*/  F2I.FTZ.U32.TRUNC.NTZ R5, R5 ;  /* 0x0000000500057305 */ /* 0x000e6a000021f000 */
[----:B------:R-:W-:-:S04]  /*0f00*/  @P0 IADD3 R6, PT, PT, R6, 0x1, RZ ;  /* 0x0000000106060810 */ /* 0x000fc80007ffe0ff */
[----:B------:R-:W-:-:S04]  /*0f10*/  MOV R8, R6 ;  /* 0x0000000600087202 */ /* 0x000fc80000000f00 */
[----:B------:R-:W-:Y:S02]  /*0f20*/  @!P2 IADD3 R8, PT, PT, -R8, RZ, RZ ;  /* 0x000000ff0808a210 */ /* 0x000fe40007ffe1ff */
[----:B-1----:R-:W-:Y:S02]  /*0f30*/  IADD3 R4, PT, PT, RZ, -R5, RZ ;  /* 0x80000005ff047210 */ /* 0x002fe40007ffe0ff */
        /* <DEDUP_REMOVED lines=10> */
[----:B------:R-:W-:-:S05]  /*0fe0*/  IADD3 R4, PT, PT, -R4, RZ, RZ ;  /* 0x000000ff04047210 */ /* 0x000fca0007ffe1ff */
[----:B------:R-:W-:-:S05]  /*0ff0*/  IMAD R4, R9, R4, R5 ;  /* 0x0000000409047224 */ /* 0x000fca00078e0205 */
[----:B------:R-:W-:-:S13]  /*1000*/  ISETP.GT.U32.AND P0, PT, R9, R4, PT ;  /* 0x000000040900720c */ /* 0x000fda0003f04070 */
[----:B------:R-:W-:-:S04]  /*1010*/  @!P0 IADD3 R4, PT, PT, R4, -R9, RZ ;  /* 0x8000000904048210 */ /* 0x000fc80007ffe0ff */
[----:B------:R-:W-:-:S13]  /*1020*/  ISETP.GT.U32.AND P0, PT, R9, R4, PT ;  /* 0x000000040900720c */ /* 0x000fda0003f04070 */
[----:B------:R-:W-:Y:S02]  /*1030*/  @!P0 IADD3 R4, PT, PT, R4, -R9, RZ ;  /* 0x8000000904048210 */ /* 0x000fe40007ffe0ff */
[----:B------:R-:W-:Y:S02]  /*1040*/  ISETP.GT.AND P0, PT, R8, UR8, PT ;  /* 0x0000000808007c0c */ /* 0x000fe4000bf04270 */
[----:B------:R-:W-:Y:S02]  /*1050*/  @!P2 IADD3 R4, PT, PT, -R4, RZ, RZ ;  /* 0x000000ff0404a210 */ /* 0x000fe40007ffe1ff */
[----:B------:R-:W-:Y:S02]  /*1060*/  @!P1 LOP3.LUT R4, RZ, R116, RZ, 0x33, !PT ;  /* 0x00000074ff049212 */ /* 0x000fe400078e33ff */
[----:B------:R-:W-:Y:S02]  /*1070*/  ISETP.GE.U32.AND P1, PT, R157, UR5, PT ;  /* 0x000000059d007c0c */ /* 0x000fe4000bf26070 */
[----:B------:R-:W-:-:S13]  /*1080*/  ISETP.EQ.OR P0, PT, R4, RZ, P0 ;  /* 0x000000ff0400720c */ /* 0x000fda0000702670 */
[----:B------:R-:W-:-:S05]  /*1090*/  @!P0 MOV R4, 0xff7fffff ;  /* 0xff7fffff00048802 */ /* 0x000fca0000000f00 */
[----:B------:R1:W-:Y:S01]  /*10a0*/  @!P0 STS [R155], R4 ;  /* 0x000000049b008388 */ /* 0x0003e20000000800 */
[----:B------:R-:W-:Y:S05]  /*10b0*/  @!P0 BRA `(.L_x_24878) ;  /* 0x0000001800088947 */ /* 0x000fea0003800000 */
[----:B------:R-:W2:Y:S01]  /*10c0*/  LDG.E.CONSTANT R7, desc[UR14][R2.64] ;  /* 0x0000000e02077981 */ /* 0x000ea2000c1e9900 */
[----:B------:R-:W-:Y:S01]  /*10d0*/  UIMAD UR8, UR6, UR30, URZ ;  /* 0x0000001e060872a4 */ /* 0x000fe2000f8e02ff */
[----:B-1----:R-:W1:Y:S05]  /*10e0*/  S2R R4, SR_TID.X ;  /* 0x0000000000047919 */ /* 0x002e6a0000002100 */
[----:B------:R-:W-:Y:S02]  /*10f0*/  MOV R5, UR8 ;  /* 0x0000000800057c02 */ /* 0x000fe40008000f00 */
[----:B-1----:R-:W-:-:S04]  /*1100*/  SHF.L.U32 R4, R4, 0x2, RZ ;  /* 0x0000000204047819 */ /* 0x002fc800000006ff */
[----:B------:R-:W-:-:S04]  /*1110*/  LOP3.LUT R4, R4, 0x7c, RZ, 0xc0, !PT ;  /* 0x0000007c04047812 */ /* 0x000fc800078ec0ff */
[----:B------:R-:W-:-:S04]  /*1120*/  IADD3 R4, P0, PT, R4, UR8, RZ ;  /* 0x0000000804047c10 */ /* 0x000fc8000ff1e0ff */
[----:B------:R-:W-:-:S03]  /*1130*/  LEA.HI.X.SX32 R5, R5, RZ, 0x1, P0 ;  /* 0x000000ff05057211 */ /* 0x000fc600000f0eff */
        /* <DEDUP_REMOVED lines=9> */
[----:B------:R-:W4:Y:S04]  /*11d0*/  LDG.E.128.CONSTANT R128, desc[UR14][R160.64+0xc00] ;  /* 0x000c000ea0807981 */ /* 0x000f28000c1e9d00 */
[----:B------:R-:W4:Y:S04]  /*11e0*/  LDG.E.128.CONSTANT R4, desc[UR14][R160.64+0xe00] ;  /* 0x000e000ea0047981 */ /* 0x000f28000c1e9d00 */
[----:B------:R-:W4:Y:S04]  /*11f0*/  LDG.E.128.CONSTANT R132, desc[UR14][R160.64+0x1000] ;  /* 0x0010000ea0847981 */ /* 0x000f28000c1e9d00 */
[----:B------:R-:W4:Y:S04]  /*1200*/  LDG.E.128.CONSTANT R144, desc[UR14][R160.64+0x1200] ;  /* 0x0012000ea0907981 */ /* 0x000f28000c1e9d00 */
[----:B------:R-:W4:Y:S01]  /*1210*/  LDG.E.128.CONSTANT R136, desc[UR14][R160.64+0x1400] ;  /* 0x0014000ea0887981 */ /* 0x000f22000c1e9d00 */
[----:B--2---:R-:W-:Y:S01]  /*1220*/  FMUL.FTZ R163, R16, R140 ;  /* 0x0000008c10a37220 */ /* 0x004fe20000410000 */
[----:B------:R-:W-:-:S03]  /*1230*/  FMUL.FTZ R140, R19, R143 ;  /* 0x0000008f138c7220 */ /* 0x000fc60000410000 */
[----:B0-----:R-:W-:Y:S01]  /*1240*/  FFMA.FTZ R163, R12, R148, R163 ;  /* 0x000000940ca37223 */ /* 0x001fe200000100a3 */
[----:B------:R-:W-:Y:S01]  /*1250*/  FMUL.FTZ R148, R17, R141 ;  /* 0x0000008d11947220 */ /* 0x000fe20000410000 */
[----:B------:R-:W-:-:S03]  /*1260*/  FMUL.FTZ R141, R18, R142 ;  /* 0x0000008e128d7220 */ /* 0x000fc60000410000 */
        /* <DEDUP_REMOVED lines=22> */
[----:B------:R-:W4:Y:S01]  /*13d0*/  LDG.E.128.CONSTANT R120, desc[UR14][R160.64+0x2000] ;  /* 0x0020000ea0787981 */ /* 0x000f22000c1e9d00 */
[----:B------:R-:W-:-:S03]  /*13e0*/  FFMA.FTZ R163, R36, R128, R163 ;  /* 0x0000008024a37223 */ /* 0x000fc600000100a3 */
[----:B------:R-:W4:Y:S01]  /*13f0*/  LDG.E.128.CONSTANT R124, desc[UR14][R160.64+0x1c00] ;  /* 0x001c000ea07c7981 */ /* 0x000f22000c1e9d00 */
[----:B------:R-:W-:Y:S01]  /*1400*/  FFMA.FTZ R148, R37, R129, R148 ;  /* 0x0000008125947223 */ /* 0x000fe20000010094 */
[----:B------:R-:W-:Y:S01]  /*1410*/  FFMA.FTZ R149, R38, R130, R149 ;  /* 0x0000008226957223 */ /* 0x000fe20000010095 */
[----:B------:R-:W-:Y:S02]  /*1420*/  FFMA.FTZ R150, R39, R131, R150 ;  /* 0x0000008327967223 */ /* 0x000fe40000010096 */
[----:B------:R-:W4:Y:S01]  /*1430*/  LDG.E.128.CONSTANT R128, desc[UR14][R160.64+0x1e00] ;  /* 0x001e000ea0807981 */ /* 0x000f22000c1e9d00 */
[----:B------:R-:W-:Y:S01]  /*1440*/  FFMA.FTZ R163, R40, R4, R163 ;  /* 0x0000000428a37223 */ /* 0x000fe200000100a3 */
        /* <DEDUP_REMOVED lines=69> */
[----:B------:R-:W0:Y:S01]  /*18a0*/  S2UR UR9, SR_CgaCtaId ;  /* 0x00000000000979c3 */ /* 0x000e220000008800 */
[----:B------:R-:W-:Y:S02]  /*18b0*/  UMOV UR8, 0x400 ;  /* 0x0000040000087882 */ /* 0x000fe40000000000 */
[----:B0-----:R-:W-:Y:S01]  /*18c0*/  ULEA UR8, UR9, UR8, 0x18 ;  /* 0x0000000809087291 */ /* 0x001fe2000f8ec0ff */
        /* <DEDUP_REMOVED lines=19> */
[----:B------:R-:W0:Y:S01]  /*1a00*/  LDS.128 R128, [UR8+0x1a0] ;  /* 0x0001a008ff807984 */ /* 0x000e220008000c00 */
[----:B------:R-:W-:Y:S01]  /*1a10*/  FFMA.FTZ R163, R112, R8, R163 ;  /* 0x0000000870a37223 */ /* 0x000fe200000100a3 */
[----:B------:R-:W-:Y:S01]  /*1a20*/  FFMA.FTZ R144, R113, R9, R144 ;  /* 0x0000000971907223 */ /* 0x000fe20000010090 */
[----:B------:R-:W-:Y:S01]  /*1a30*/  FFMA.FTZ R145, R114, R10, R145 ;  /* 0x0000000a72917223 */ /* 0x000fe20000010091 */
[----:B------:R-:W-:Y:S02]  /*1a40*/  FFMA.FTZ R146, R115, R11, R146 ;  /* 0x0000000b73927223 */ /* 0x000fe40000010092 */
[----:B------:R-:W4:Y:S01]  /*1a50*/  LDG.E.128.CONSTANT R8, desc[UR14][R160.64+0x4400] ;  /* 0x0044000ea0087981 */ /* 0x000f22000c1e9d00 */
[----:B0-----:R-:W-:Y:S01]  /*1a60*/  FFMA.FTZ R163, R120, R128, R163 ;  /* 0x0000008078a37223 */ /* 0x001fe200000100a3 */
[----:B------:R-:W-:Y:S01]  /*1a70*/  FFMA.FTZ R120, R121, R129, R144 ;  /* 0x0000008179787223 */ /* 0x000fe20000010090 */
[----:B------:R-:W-:Y:S01]  /*1a80*/  FFMA.FTZ R121, R122, R130, R145 ;  /* 0x000000827a797223 */ /* 0x000fe20000010091 */
[----:B------:R-:W-:-:S02]  /*1a90*/  FFMA.FTZ R162, R123, R131, R146 ;  /* 0x000000837ba27223 */ /* 0x000fc40000010092 */
[----:B------:R-:W0:Y:S04]  /*1aa0*/  LDS.128 R128, [UR8+0x1b0] ;  /* 0x0001b008ff807984 */ /* 0x000e280008000c00 */
[----:B------:R-:W4:Y:S01]  /*1ab0*/  LDG.E.128.CONSTANT R144, desc[UR14][R160.64+0x4600] ;  /* 0x0046000ea0907981 */ /* 0x000f22000c1e9d00 */
[----:B0-----:R-:W-:Y:S01]  /*1ac0*/  FFMA.FTZ R163, R4, R128, R163 ;  /* 0x0000008004a37223 */ /* 0x001fe200000100a3 */
[----:B------:R-:W-:Y:S01]  /*1ad0*/  FFMA.FTZ R128, R5, R129, R120 ;  /* 0x0000008105807223 */ /* 0x000fe20000010078 */
[----:B------:R-:W-:Y:S02]  /*1ae0*/  FFMA.FTZ R129, R6, R130, R121 ;  /* 0x0000008206817223 */ /* 0x000fe40000010079 */
[----:B------:R-:W0:Y:S01]  /*1af0*/  LDS.128 R120, [UR8+0x1c0] ;  /* 0x0001c008ff787984 */ /* 0x000e220008000c00 */
[----:B------:R-:W-:-:S03]  /*1b00*/  FFMA.FTZ R162, R7, R131, R162 ;  /* 0x0000008307a27223 */ /* 0x000fc600000100a2 */
[----:B------:R-:W4:Y:S01]  /*1b10*/  LDG.E.128.CONSTANT R4, desc[UR14][R160.64+0x4800] ;  /* 0x0048000ea0047981 */ /* 0x000f22000c1e9d00 */
[----:B0-----:R-:W-:Y:S01]  /*1b20*/  FFMA.FTZ R163, R132, R120, R163 ;  /* 0x0000007884a37223 */ /* 0x001fe200000100a3 */
[----:B------:R-:W-:Y:S01]  /*1b30*/  FFMA.FTZ R120, R133, R121, R128 ;  /* 0x0000007985787223 */ /* 0x000fe20000010080 */
[----:B------:R-:W-:Y:S02]  /*1b40*/  FFMA.FTZ R121, R134, R122, R129 ;  /* 0x0000007a86797223 */ /* 0x000fe40000010081 */
[----:B------:R-:W0:Y:S01]  /*1b50*/  LDS.128 R128, [UR8+0x1d0] ;  /* 0x0001d008ff807984 */ /* 0x000e220008000c00 */
[----:B------:R-:W-:-:S03]  /*1b60*/  FFMA.FTZ R162, R135, R123, R162 ;  /* 0x0000007b87a27223 */ /* 0x000fc600000100a2 */
[----:B------:R-:W1:Y:S01]  /*1b70*/  LDS.128 R132, [UR8+0x1e0] ;  /* 0x0001e008ff847984 */ /* 0x000e620008000c00 */
[----:B0-----:R-:W-:Y:S01]  /*1b80*/  FFMA.FTZ R163, R148, R128, R163 ;  /* 0x0000008094a37223 */ /* 0x001fe200000100a3 */
[----:B------:R-:W-:Y:S01]  /*1b90*/  FFMA.FTZ R128, R149, R129, R120 ;  /* 0x0000008195807223 */ /* 0x000fe20000010078 */
[----:B------:R-:W-:Y:S02]  /*1ba0*/  FFMA.FTZ R129, R150, R130, R121 ;  /* 0x0000008296817223 */ /* 0x000fe40000010079 */
[----:B------:R-:W4:Y:S01]  /*1bb0*/  LDG.E.128.CONSTANT R120, desc[UR14][R160.64+0x4a00] ;  /* 0x004a000ea0787981 */ /* 0x000f22000c1e9d00 */
[----:B------:R-:W-:Y:S01]  /*1bc0*/  FFMA.FTZ R162, R151, R131, R162 ;  /* 0x0000008397a27223 */ /* 0x000fe200000100a2 */
[----:B-1----:R-:W-:Y:S01]  /*1bd0*/  FFMA.FTZ R163, R136, R132, R163 ;  /* 0x0000008488a37223 */ /* 0x002fe200000100a3 */
[----:B------:R-:W-:Y:S01]  /*1be0*/  FFMA.FTZ R132, R137, R133, R128 ;  /* 0x0000008589847223 */ /* 0x000fe20000010080 */
[----:B------:R-:W2:Y:S01]  /*1bf0*/  LDS.128 R148, [UR8+0x1f0] ;  /* 0x0001f008ff947984 */ /* 0x000ea20008000c00 */
[----:B------:R-:W-:-:S03]  /*1c00*/  FFMA.FTZ R133, R138, R134, R129 ;  /* 0x000000868a857223 */ /* 0x000fc60000010081 */
[----:B------:R-:W4:Y:S01]  /*1c10*/  LDG.E.128.CONSTANT R128, desc[UR14][R160.64+0x4c00] ;  /* 0x004c000ea0807981 */ /* 0x000f22000c1e9d00 */
[----:B------:R-:W-:-:S03]  /*1c20*/  FFMA.FTZ R162, R139, R135, R162 ;  /* 0x000000878ba27223 */ /* 0x000fc600000100a2 */
[----:B------:R-:W3:Y:S01]  /*1c30*/  LDS.128 R136, [UR8+0x200] ;  /* 0x00020008ff887984 */ /* 0x000ee20008000c00 */
[----:B--2---:R-:W-:Y:S01]  /*1c40*/  FFMA.FTZ R163, R140, R148, R163 ;  /* 0x000000948ca37223 */ /* 0x004fe200000100a3 */
[----:B------:R-:W-:Y:S01]  /*1c50*/  FFMA.FTZ R148, R141, R149, R132 ;  /* 0x000000958d947223 */ /* 0x000fe20000010084 */
[----:B------:R-:W-:Y:S01]  /*1c60*/  FFMA.FTZ R149, R142, R150, R133 ;  /* 0x000000968e957223 */ /* 0x000fe20000010085 */
[----:B------:R-:W-:Y:S01]  /*1c70*/  FFMA.FTZ R162, R143, R151, R162 ;  /* 0x000000978fa27223 */ /* 0x000fe200000100a2 */
[----:B------:R-:W2:Y:S04]  /*1c80*/  LDG.E.128.CONSTANT R132, desc[UR14][R160.64+0x4e00] ;  /* 0x004e000ea0847981 */ /* 0x000ea8000c1e9d00 */
[----:B------:R-:W4:Y:S01]  /*1c90*/  LDS.128 R140, [UR8+0x210] ;  /* 0x00021008ff8c7984 */ /* 0x000f220008000c00 */
[----:B---3--:R-:W-:Y:S01]  /*1ca0*/  FFMA.FTZ R163, R116, R136, R163 ;  /* 0x0000008874a37223 */ /* 0x008fe200000100a3 */
[----:B------:R-:W-:Y:S01]  /*1cb0*/  FFMA.FTZ R136, R117, R137, R148 ;  /* 0x0000008975887223 */ /* 0x000fe20000010094 */
[----:B------:R-:W-:Y:S01]  /*1cc0*/  FFMA.FTZ R149, R118, R138, R149 ;  /* 0x0000008a76957223 */ /* 0x000fe20000010095 */
[----:B------:R-:W-:-:S02]  /*1cd0*/  FFMA.FTZ R162, R119, R139, R162 ;  /* 0x0000008b77a27223 */ /* 0x000fc400000100a2 */
[----:B------:R-:W0:Y:S01]  /*1ce0*/  LDS.128 R116, [UR8+0x220] ;  /* 0x00022008ff747984 */ /* 0x000e220008000c00 */
[----:B----4-:R-:W-:Y:S01]  /*1cf0*/  FFMA.FTZ R137, R124, R140, R163 ;  /* 0x0000008c7c897223 */ /* 0x010fe200000100a3 */
[----:B------:R-:W-:Y:S01]  /*1d00*/  FFMA.FTZ R136, R125, R141, R136 ;  /* 0x0000008d7d887223 */ /* 0x000fe20000010088 */
[----:B------:R-:W-:Y:S01]  /*1d10*/  FFMA.FTZ R139, R126, R142, R149 ;  /* 0x0000008e7e8b7223 */ /* 0x000fe20000010095 */
[----:B------:R-:W-:Y:S01]  /*1d20*/  FFMA.FTZ R162, R127, R143, R162 ;  /* 0x0000008f7fa27223 */ /* 0x000fe200000100a2 */
[----:B------:R-:W1:Y:S04]  /*1d30*/  LDS.128 R148, [UR8+0x230] ;  /* 0x00023008ff947984 */ /* 0x000e680008000c00 */
[----:B------:R-:W3:Y:S04]  /*1d40*/  LDG.E.128.CONSTANT R124, desc[UR14][R160.64+0x5000] ;  /* 0x0050000ea07c7981 */ /* 0x000ee8000c1e9d00 */
[----:B------:R-:W4:Y:S01]  /*1d50*/  LDG.E.128.CONSTANT R140, desc[UR14][R160.64+0x5200] ;  /* 0x0052000ea08c7981 */ /* 0x000f22000c1e9d00 */
[----:B0-----:R-:W-:Y:S01]  /*1d60*/  FFMA.FTZ R137, R8, R116, R137 ;  /* 0x0000007408897223 */ /* 0x001fe20000010089 */
[----:B------:R-:W-:Y:S01]  /*1d70*/  FFMA.FTZ R136, R9, R117, R136 ;  /* 0x0000007509887223 */ /* 0x000fe20000010088 */
[----:B------:R-:W-:Y:S01]  /*1d80*/  FFMA.FTZ R139, R10, R118, R139 ;  /* 0x000000760a8b7223 */ /* 0x000fe2000001008b */
[----:B------:R-:W-:-:S02]  /*1d90*/  FFMA.FTZ R162, R11, R119, R162 ;  /* 0x000000770ba27223 */ /* 0x000fc400000100a2 */
[----:B------:R-:W0:Y:S04]  /*1da0*/  LDS.128 R8, [UR8+0x240] ;  /* 0x00024008ff087984 */ /* 0x000e280008000c00 */
[----:B------:R-:W4:Y:S01]  /*1db0*/  LDG.E.128.CONSTANT R116, desc[UR14][R160.64+0x5600] ;  /* 0x0056000ea0747981 */ /* 0x000f22000c1e9d00 */
[----:B-1----:R-:W-:Y:S01]  /*1dc0*/  FFMA.FTZ R163, R144, R148, R137 ;  /* 0x0000009490a37223 */ /* 0x002fe20000010089 */
[----:B------:R-:W-:Y:S01]  /*1dd0*/  FFMA.FTZ R144, R145, R149, R136 ;  /* 0x0000009591907223 */ /* 0x000fe20000010088 */
[----:B------:R-:W-:Y:S02]  /*1de0*/  FFMA.FTZ R145, R146, R150, R139 ;  /* 0x0000009692917223 */ /* 0x000fe4000001008b */
[----:B------:R-:W4:Y:S01]  /*1df0*/  LDG.E.128.CONSTANT R136, desc[UR14][R160.64+0x5400] ;  /* 0x0054000ea0887981 */ /* 0x000f22000c1e9d00 */
[----:B------:R-:W-:-:S03]  /*1e00*/  FFMA.FTZ R162, R147, R151, R162 ;  /* 0x0000009793a27223 */ /* 0x000fc600000100a2 */
[----:B------:R-:W4:Y:S01]  /*1e10*/  LDG.E.128.CONSTANT R148, desc[UR14][R160.64+0x5a00] ;  /* 0x005a000ea0947981 */ /* 0x000f22000c1e9d00 */
[----:B0-----:R-:W-:Y:S01]  /*1e20*/  FFMA.FTZ R163, R4, R8, R163 ;  /* 0x0000000804a37223 */ /* 0x001fe200000100a3 */
[----:B------:R-:W-:Y:S01]  /*1e30*/  FFMA.FTZ R8, R5, R9, R144 ;  /* 0x0000000905087223 */ /* 0x000fe20000010090 */
[----:B------:R-:W-:Y:S02]  /*1e40*/  FFMA.FTZ R9, R6, R10, R145 ;  /* 0x0000000a06097223 */ /* 0x000fe40000010091 */
[----:B------:R-:W4:Y:S01]  /*1e50*/  LDG.E.128.CONSTANT R144, desc[UR14][R160.64+0x5800] ;  /* 0x0058000ea0907981 */ /* 0x000f22000c1e9d00 */
[----:B------:R-:W-:-:S03]  /*1e60*/  FFMA.FTZ R162, R7, R11, R162 ;  /* 0x0000000b07a27223 */ /* 0x000fc600000100a2 */
[----:B------:R-:W0:Y:S02]  /*1e70*/  LDS.128 R4, [UR8+0x250] ;  /* 0x00025008ff047984 */ /* 0x000e240008000c00 */
[----:B0-----:R-:W-:Y:S01]  /*1e80*/  FFMA.FTZ R163, R120, R4, R163 ;  /* 0x0000000478a37223 */ /* 0x001fe200000100a3 */
[----:B------:R-:W-:Y:S01]  /*1e90*/  FFMA.FTZ R4, R121, R5, R8 ;  /* 0x0000000579047223 */ /* 0x000fe20000010008 */
[----:B------:R-:W-:Y:S02]  /*1ea0*/  FFMA.FTZ R5, R122, R6, R9 ;  /* 0x000000067a057223 */ /* 0x000fe40000010009 */
[----:B------:R-:W0:Y:S01]  /*1eb0*/  LDS.128 R8, [UR8+0x260] ;  /* 0x00026008ff087984 */ /* 0x000e220008000c00 */
[----:B------:R-:W-:-:S03]  /*1ec0*/  FFMA.FTZ R162, R123, R7, R162 ;  /* 0x000000077ba27223 */ /* 0x000fc600000100a2 */
[----:B------:R-:W2:Y:S01]  /*1ed0*/  LDS.128 R120, [UR8+0x270] ;  /* 0x00027008ff787984 */ /* 0x000ea20008000c00 */
[----:B0-----:R-:W-:Y:S01]  /*1ee0*/  FFMA.FTZ R163, R128, R8, R163 ;  /* 0x0000000880a37223 */ /* 0x001fe200000100a3 */
[----:B------:R-:W-:Y:S01]  /*1ef0*/  FFMA.FTZ R8, R129, R9, R4 ;  /* 0x0000000981087223 */ /* 0x000fe20000010004 */
[----:B------:R-:W-:Y:S02]  /*1f00*/  FFMA.FTZ R9, R130, R10, R5 ;  /* 0x0000000a82097223 */ /* 0x000fe40000010005 */
[----:B------:R-:W4:Y:S01]  /*1f10*/  LDG.E.128.CONSTANT R4, desc[UR14][R160.64+0x5c00] ;  /* 0x005c000ea0047981 */ /* 0x000f22000c1e9d00 */
[----:B------:R-:W-:-:S03]  /*1f20*/  FFMA.FTZ R162, R131, R11, R162 ;  /* 0x0000000b83a27223 */ /* 0x000fc600000100a2 */
[----:B------:R-:W-:Y:S01]  /*1f30*/  LDS.128 R128, [UR8+0x290] ;  /* 0x00029008ff807984 */ /* 0x000fe20008000c00 */
[----:B--2---:R-:W-:Y:S01]  /*1f40*/  FFMA.FTZ R163, R132, R120, R163 ;  /* 0x0000007884a37223 */ /* 0x004fe200000100a3 */
[----:B------:R-:W-:Y:S01]  /*1f50*/  FFMA.FTZ R132, R133, R121, R8 ;  /* 0x0000007985847223 */ /* 0x000fe20000010008 */
[----:B------:R-:W-:Y:S01]  /*1f60*/  FFMA.FTZ R133, R134, R122, R9 ;  /* 0x0000007a86857223 */ /* 0x000fe20000010009 */
[----:B------:R-:W-:Y:S01]  /*1f70*/  FFMA.FTZ R162, R135, R123, R162 ;  /* 0x0000007b87a27223 */ /* 0x000fe200000100a2 */
[----:B------:R-:W2:Y:S04]  /*1f80*/  LDG.E.128.CONSTANT R8, desc[UR14][R160.64+0x5e00] ;  /* 0x005e000ea0087981 */ /* 0x000ea8000c1e9d00 */
[----:B------:R-:W3:Y:S02]  /*1f90*/  LDS.128 R120, [UR8+0x280] ;  /* 0x00028008ff787984 */ /* 0x000ee40008000c00 */
[----:B---3--:R-:W-:Y:S01]  /*1fa0*/  FFMA.FTZ R163, R124, R120, R163 ;  /* 0x000000787ca37223 */ /* 0x008fe200000100a3 */
[----:B------:R-:W-:Y:S01]  /*1fb0*/  FFMA.FTZ R132, R125, R121, R132 ;  /* 0x000000797d847223 */ /* 0x000fe20000010084 */
[----:B------:R-:W-:Y:S01]  /*1fc0*/  FFMA.FTZ R133, R126, R122, R133 ;  /* 0x0000007a7e857223 */ /* 0x000fe20000010085 */
[----:B------:R-:W-:Y:S01]  /*1fd0*/  FFMA.FTZ R162, R127, R123, R162 ;  /* 0x0000007b7fa27223 */ /* 0x000fe200000100a2 */
[----:B----4-:R-:W-:Y:S01]  /*1fe0*/  FFMA.FTZ R163, R140, R128, R163 ;  /* 0x000000808ca37223 */ /* 0x010fe200000100a3 */
[----:B------:R-:W-:Y:S01]  /*1ff0*/  FFMA.FTZ R140, R141, R129, R132 ;  /* 0x000000818d8c7223 */ /* 0x000fe20000010084 */
[----:B------:R-:W3:Y:S01]  /*2000*/  LDG.E.128.CONSTANT R120, desc[UR14][R160.64+0x6000] ;  /* 0x0060000ea0787981 */ /* 0x000ee2000c1e9d00 */
[----:B------:R-:W-:Y:S01]  /*2010*/  FFMA.FTZ R141, R142, R130, R133 ;  /* 0x000000828e8d7223 */ /* 0x000fe20000010085 */
[----:B------:R-:W-:-:S02]  /*2020*/  FFMA.FTZ R162, R143, R131, R162 ;  /* 0x000000838fa27223 */ /* 0x000fc400000100a2 */
[----:B------:R-:W0:Y:S04]  /*2030*/  LDS.128 R128, [UR8+0x2a0] ;  /* 0x0002a008ff807984 */ /* 0x000e280008000c00 */
[----:B------:R-:W4:Y:S04]  /*2040*/  LDG.E.128.CONSTANT R124, desc[UR14][R160.64+0x6200] ;  /* 0x0062000ea07c7981 */ /* 0x000f28000c1e9d00 */
[----:B------:R-:W1:Y:S01]  /*2050*/  LDS.128 R132, [UR8+0x2b0] ;  /* 0x0002b008ff847984 */ /* 0x000e620008000c00 */
[----:B0-----:R-:W-:Y:S01]  /*2060*/  FFMA.FTZ R163, R136, R128, R163 ;  /* 0x0000008088a37223 */ /* 0x001fe200000100a3 */
[----:B------:R-:W-:Y:S01]  /*2070*/  FFMA.FTZ R140, R137, R129, R140 ;  /* 0x00000081898c7223 */ /* 0x000fe2000001008c */
[----:B------:R-:W-:Y:S01]  /*2080*/  FFMA.FTZ R143, R138, R130, R141 ;  /* 0x000000828a8f7223 */ /* 0x000fe2000001008d */
[----:B------:R-:W-:-:S02]  /*2090*/  FFMA.FTZ R162, R139, R131, R162 ;  /* 0x000000838ba27223 */ /* 0x000fc400000100a2 */
[----:B------:R-:W0:Y:S01]  /*20a0*/  LDS.128 R136, [UR8+0x2c0] ;  /* 0x0002c008ff887984 */ /* 0x000e220008000c00 */
[----:B-1----:R-:W-:Y:S01]  /*20b0*/  FFMA.FTZ R141, R116, R132, R163 ;  /* 0x00000084748d7223 */ /* 0x002fe200000100a3 */
[----:B------:R-:W-:Y:S01]  /*20c0*/  FFMA.FTZ R140, R117, R133, R140 ;  /* 0x00000085758c7223 */ /* 0x000fe2000001008c */
[----:B------:R-:W-:Y:S01]  /*20d0*/  FFMA.FTZ R143, R118, R134, R143 ;  /* 0x00000086768f7223 */ /* 0x000fe2000001008f */
[----:B------:R-:W-:Y:S01]  /*20e0*/  FFMA.FTZ R162, R119, R135, R162 ;  /* 0x0000008777a27223 */ /* 0x000fe200000100a2 */
[----:B------:R-:W4:Y:S04]  /*20f0*/  LDG.E.128.CONSTANT R128, desc[UR14][R160.64+0x6600] ;  /* 0x0066000ea0807981 */ /* 0x000f28000c1e9d00 */
[----:B------:R-:W4:Y:S04]  /*2100*/  LDG.E.128.CONSTANT R132, desc[UR14][R160.64+0x6400] ;  /* 0x0064000ea0847981 */ /* 0x000f28000c1e9d00 */
[----:B------:R-:W1:Y:S01]  /*2110*/  LDS.128 R116, [UR8+0x2d0] ;  /* 0x0002d008ff747984 */ /* 0x000e620008000c00 */
[----:B0-----:R-:W-:Y:S01]  /*2120*/  FFMA.FTZ R141, R144, R136, R141 ;  /* 0x00000088908d7223 */ /* 0x001fe2000001008d */
[----:B------:R-:W-:Y:S01]  /*2130*/  FFMA.FTZ R140, R145, R137, R140 ;  /* 0x00000089918c7223 */ /* 0x000fe2000001008c */
[----:B------:R-:W-:Y:S01]  /*2140*/  FFMA.FTZ R143, R146, R138, R143 ;  /* 0x0000008a928f7223 */ /* 0x000fe2000001008f */
[----:B------:R-:W-:-:S02]  /*2150*/  FFMA.FTZ R162, R147, R139, R162 ;  /* 0x0000008b93a27223 */ /* 0x000fc400000100a2 */
[----:B------:R-:W4:Y:S04]  /*2160*/  LDG.E.128.CONSTANT R136, desc[UR14][R160.64+0x6800] ;  /* 0x0068000ea0887981 */ /* 0x000f28000c1e9d00 */
[----:B------:R-:W4:Y:S01]  /*2170*/  LDG.E.128.CONSTANT R144, desc[UR14][R160.64+0x6a00] ;  /* 0x006a000ea0907981 */ /* 0x000f22000c1e9d00 */
[----:B-1----:R-:W-:Y:S01]  /*2180*/  FFMA.FTZ R163, R148, R116, R141 ;  /* 0x0000007494a37223 */ /* 0x002fe2000001008d */
        /* <DEDUP_REMOVED lines=8> */
[----:B------:R-:W2:Y:S01]  /*2210*/  LDS.128 R148, [UR8+0x2f0] ;  /* 0x0002f008ff947984 */ /* 0x000ea20008000c00 */
        /* <DEDUP_REMOVED lines=16> */
[----:B------:R-:W-:Y:S04]  /*2320*/  LDS.128 R120, [UR8+0x330] ;  /* 0x00033008ff787984 */ /* 0x000fe80008000c00 */
[----:B------:R-:W0:Y:S01]  /*2330*/  LDS.128 R148, [UR8+0x320] ;  /* 0x00032008ff947984 */ /* 0x000e220008000c00 */
[----:B------:R-:W-:-:S03]  /*2340*/  FFMA.FTZ R162, R127, R119, R162 ;  /* 0x000000777fa27223 */ /* 0x000fc600000100a2 */
[----:B------:R-:W4:Y:S01]  /*2350*/  LDG.E.128.CONSTANT R124, desc[UR14][R160.64+0x7400] ;  /* 0x0074000ea07c7981 */ /* 0x000f22000c1e9d00 */
[----:B0-----:R-:W-:Y:S01]  /*2360*/  FFMA.FTZ R163, R132, R148, R163 ;  /* 0x0000009484a37223 */ /* 0x001fe200000100a3 */
[----:B------:R-:W-:Y:S01]  /*2370*/  FFMA.FTZ R116, R133, R149, R116 ;  /* 0x0000009585747223 */ /* 0x000fe20000010074 */
[----:B------:R-:W-:Y:S01]  /*2380*/  FFMA.FTZ R117, R134, R150, R117 ;  /* 0x0000009686757223 */ /* 0x000fe20000010075 */
[----:B------:R-:W-:Y:S02]  /*2390*/  FFMA.FTZ R162, R135, R151, R162 ;  /* 0x0000009787a27223 */ /* 0x000fe400000100a2 */
[----:B------:R-:W0:Y:S01]  /*23a0*/  LDS.128 R132, [UR8+0x340] ;  /* 0x00034008ff847984 */ /* 0x000e220008000c00 */
[----:B------:R-:W-:Y:S01]  /*23b0*/  FFMA.FTZ R149, R128, R120, R163 ;  /* 0x0000007880957223 */ /* 0x000fe200000100a3 */
[----:B------:R-:W-:Y:S01]  /*23c0*/  FFMA.FTZ R148, R129, R121, R116 ;  /* 0x0000007981947223 */ /* 0x000fe20000010074 */
[----:B------:R-:W-:Y:S01]  /*23d0*/  FFMA.FTZ R151, R130, R122, R117 ;  /* 0x0000007a82977223 */ /* 0x000fe20000010075 */
[----:B------:R-:W-:Y:S01]  /*23e0*/  FFMA.FTZ R162, R131, R123, R162 ;  /* 0x0000007b83a27223 */ /* 0x000fe200000100a2 */
[----:B------:R-:W-:Y:S04]  /*23f0*/  LDS.128 R116, [UR8+0x360] ;  /* 0x00036008ff747984 */ /* 0x000fe80008000c00 */
        /* <DEDUP_REMOVED lines=10> */
[----:B------:R-:W-:Y:S01]  /*24a0*/  FFMA.FTZ R163, R146, R130, R151 ;  /* 0x0000008292a37223 */ /* 0x000fe20000010097 */
[----:B------:R-:W-:Y:S02]  /*24b0*/  FFMA.FTZ R162, R147, R131, R162 ;  /* 0x0000008393a27223 */ /* 0x000fe400000100a2 */
[----:B------:R-:W4:Y:S01]  /*24c0*/  LDG.E.128.CONSTANT R128, desc[UR14][R160.64+0x7600] ;  /* 0x0076000ea0807981 */ /* 0x000f22000c1e9d00 */
[----:B------:R-:W-:-:S03]  /*24d0*/  FFMA.FTZ R165, R140, R116, R149 ;  /* 0x000000748ca57223 */ /* 0x000fc60000010095 */
[----:B------:R-:W4:Y:S01]  /*24e0*/  LDG.E.128.CONSTANT R144, desc[UR14][R160.64+0x7800] ;  /* 0x0078000ea0907981 */ /* 0x000f22000c1e9d00 */
[----:B------:R-:W-:-:S03]  /*24f0*/  FFMA.FTZ R116, R141, R117, R148 ;  /* 0x000000758d747223 */ /* 0x000fc60000010094 */
[----:B------:R4:W4:Y:S01]  /*2500*/  LDG.E.128.CONSTANT R148, desc[UR14][R160.64+0x7a00] ;  /* 0x007a000ea0947981 */ /* 0x000922000c1e9d00 */
[----:B------:R-:W-:Y:S01]  /*2510*/  FFMA.FTZ R163, R142, R118, R163 ;  /* 0x000000768ea37223 */ /* 0x000fe200000100a3 */
[----:B------:R-:W-:Y:S02]  /*2520*/  FFMA.FTZ R162, R143, R119, R162 ;  /* 0x000000778fa27223 */ /* 0x000fe400000100a2 */
[----:B------:R-:W2:Y:S02]  /*2530*/  LDS.128 R140, [UR8+0x370] ;  /* 0x00037008ff8c7984 */ /* 0x000ea40008000c00 */
[----:B--2---:R-:W-:Y:S01]  /*2540*/  FFMA.FTZ R165, R4, R140, R165 ;  /* 0x0000008c04a57223 */ /* 0x004fe200000100a5 */
[----:B------:R-:W-:Y:S02]  /*2550*/  FFMA.FTZ R4, R5, R141, R116 ;  /* 0x0000008d05047223 */ /* 0x000fe40000010074 */
[----:B------:R-:W3:Y:S01]  /*2560*/  LDS.128 R116, [UR8+0x380] ;  /* 0x00038008ff747984 */ /* 0x000ee20008000c00 */
[----:B------:R-:W-:Y:S01]  /*2570*/  FFMA.FTZ R163, R6, R142, R163 ;  /* 0x0000008e06a37223 */ /* 0x000fe200000100a3 */
[----:B------:R-:W-:-:S02]  /*2580*/  FFMA.FTZ R162, R7, R143, R162 ;  /* 0x0000008f07a27223 */ /* 0x000fc400000100a2 */
[----:B------:R-:W-:Y:S01]  /*2590*/  LDS.128 R140, [UR8+0x3a0] ;  /* 0x0003a008ff8c7984 */ /* 0x000fe20008000c00 */
[----:B---3--:R-:W-:Y:S01]  /*25a0*/  FFMA.FTZ R165, R8, R116, R165 ;  /* 0x0000007408a57223 */ /* 0x008fe200000100a5 */
[----:B------:R-:W-:Y:S02]  /*25b0*/  FFMA.FTZ R8, R9, R117, R4 ;  /* 0x0000007509087223 */ /* 0x000fe40000010004 */
[----:B------:R-:W4:Y:S01]  /*25c0*/  LDS.128 R4, [UR8+0x390] ;  /* 0x00039008ff047984 */ /* 0x000f220008000c00 */
[----:B------:R-:W-:Y:S01]  /*25d0*/  FFMA.FTZ R163, R10, R118, R163 ;  /* 0x000000760aa37223 */ /* 0x000fe200000100a3 */
[----:B------:R-:W-:Y:S02]  /*25e0*/  FFMA.FTZ R162, R11, R119, R162 ;  /* 0x000000770ba27223 */ /* 0x000fe400000100a2 */
[----:B------:R-:W-:Y:S01]  /*25f0*/  LDS.128 R116, [UR8+0x3d0] ;  /* 0x0003d008ff747984 */ /* 0x000fe20008000c00 */
[----:B----4-:R-:W-:Y:S01]  /*2600*/  FFMA.FTZ R161, R120, R4, R165 ;  /* 0x0000000478a17223 */ /* 0x010fe200000100a5 */
[----:B------:R-:W-:Y:S01]  /*2610*/  FFMA.FTZ R8, R121, R5, R8 ;  /* 0x0000000579087223 */ /* 0x000fe20000010008 */
[----:B------:R-:W-:Y:S01]  /*2620*/  FFMA.FTZ R163, R122, R6, R163 ;  /* 0x000000067aa37223 */ /* 0x000fe200000100a3 */
[----:B------:R-:W-:-:S02]  /*2630*/  FFMA.FTZ R162, R123, R7, R162 ;  /* 0x000000077ba27223 */ /* 0x000fc400000100a2 */
[----:B------:R-:W0:Y:S01]  /*2640*/  LDS.128 R4, [UR8+0x3b0] ;  /* 0x0003b008ff047984 */ /* 0x000e220008000c00 */
[----:B------:R-:W-:Y:S01]  /*2650*/  FFMA.FTZ R161, R124, R140, R161 ;  /* 0x0000008c7ca17223 */ /* 0x000fe200000100a1 */
[----:B------:R-:W-:Y:S02]  /*2660*/  FFMA.FTZ R140, R125, R141, R8 ;  /* 0x0000008d7d8c7223 */ /* 0x000fe40000010008 */
[----:B------:R-:W1:Y:S01]  /*2670*/  LDS.128 R8, [UR8+0x3c0] ;  /* 0x0003c008ff087984 */ /* 0x000e620008000c00 */
[----:B------:R-:W-:-:S03]  /*2680*/  FFMA.FTZ R163, R126, R142, R163 ;  /* 0x0000008e7ea37223 */ /* 0x000fc600000100a3 */
[----:B------:R-:W2:Y:S01]  /*2690*/  LDS.128 R120, [UR8+0x3e0] ;  /* 0x0003e008ff787984 */ /* 0x000ea20008000c00 */
[----:B------:R-:W-:-:S03]  /*26a0*/  FFMA.FTZ R162, R127, R143, R162 ;  /* 0x0000008f7fa27223 */ /* 0x000fc600000100a2 */
[----:B------:R-:W3:Y:S01]  /*26b0*/  LDS.128 R124, [UR8+0x3f0] ;  /* 0x0003f008ff7c7984 */ /* 0x000ee20008000c00 */
[----:B-----5:R-:W-:Y:S01]  /*26c0*/  FSETP.NEU.FTZ.AND P0, PT, R159, RZ, PT ;  /* 0x000000ff9f00720b */ /* 0x020fe20003f1d000 */
[----:B0-----:R-:W-:Y:S01]  /*26d0*/  FFMA.FTZ R161, R128, R4, R161 ;  /* 0x0000000480a17223 */ /* 0x001fe200000100a1 */
[----:B------:R-:W-:Y:S01]  /*26e0*/  FFMA.FTZ R140, R129, R5, R140 ;  /* 0x00000005818c7223 */ /* 0x000fe2000001008c */
[----:B------:R-:W-:Y:S02]  /*26f0*/  FFMA.FTZ R163, R130, R6, R163 ;  /* 0x0000000682a37223 */ /* 0x000fe400000100a3 */
[----:B-1----:R-:W-:Y:S01]  /*2700*/  FFMA.FTZ R161, R144, R8, R161 ;  /* 0x0000000890a17223 */ /* 0x002fe200000100a1 */
[----:B------:R-:W-:Y:S01]  /*2710*/  FFMA.FTZ R140, R145, R9, R140 ;  /* 0x00000009918c7223 */ /* 0x000fe2000001008c */
[----:B------:R-:W-:Y:S01]  /*2720*/  FFMA.FTZ R162, R131, R7, R162 ;  /* 0x0000000783a27223 */ /* 0x000fe200000100a2 */
[----:B------:R-:W-:Y:S01]  /*2730*/  FFMA.FTZ R163, R146, R10, R163 ;  /* 0x0000000a92a37223 */ /* 0x000fe200000100a3 */
[----:B------:R-:W-:Y:S01]  /*2740*/  FFMA.FTZ R161, R148, R116, R161 ;  /* 0x0000007494a17223 */ /* 0x000fe200000100a1 */
[----:B------:R-:W-:Y:S01]  /*2750*/  FFMA.FTZ R140, R149, R117, R140 ;  /* 0x00000075958c7223 */ /* 0x000fe2000001008c */
[----:B------:R-:W-:Y:S01]  /*2760*/  FFMA.FTZ R162, R147, R11, R162 ;  /* 0x0000000b93a27223 */ /* 0x000fe200000100a2 */
[----:B------:R-:W-:Y:S01]  /*2770*/  FFMA.FTZ R163, R150, R118, R163 ;  /* 0x0000007696a37223 */ /* 0x000fe200000100a3 */
[----:B--2---:R-:W-:Y:S01]  /*2780*/  FFMA.FTZ R161, R136, R120, R161 ;  /* 0x0000007888a17223 */ /* 0x004fe200000100a1 */
[----:B------:R-:W-:Y:S01]  /*2790*/  FFMA.FTZ R140, R137, R121, R140 ;  /* 0x00000079898c7223 */ /* 0x000fe2000001008c */
[----:B------:R-:W-:Y:S01]  /*27a0*/  IADD3 R4, PT, PT, R154, 0x1, RZ ;  /* 0x000000019a047810 */ /* 0x000fe20007ffe0ff */
[----:B------:R-:W-:Y:S01]  /*27b0*/  FFMA.FTZ R162, R151, R119, R162 ;  /* 0x0000007797a27223 */ /* 0x000fe200000100a2 */
[----:B------:R-:W-:Y:S01]  /*27c0*/  FFMA.FTZ R163, R138, R122, R163 ;  /* 0x0000007a8aa37223 */ /* 0x000fe200000100a3 */
[----:B---3--:R-:W-:Y:S01]  /*27d0*/  FFMA.FTZ R124, R132, R124, R161 ;  /* 0x0000007c847c7223 */ /* 0x008fe200000100a1 */
[----:B------:R-:W-:Y:S01]  /*27e0*/  FFMA.FTZ R125, R133, R125, R140 ;  /* 0x0000007d857d7223 */ /* 0x000fe2000001008c */
[----:B------:R-:W-:Y:S01]  /*27f0*/  I2FP.F32.S32 R4, R4 ;  /* 0x0000000400047245 */ /* 0x000fe20000201400 */
[----:B------:R-:W-:Y:S01]  /*2800*/  FFMA.FTZ R162, R139, R123, R162 ;  /* 0x0000007b8ba27223 */ /* 0x000fe200000100a2 */
[----:B------:R-:W-:Y:S01]  /*2810*/  FFMA.FTZ R126, R134, R126, R163 ;  /* 0x0000007e867e7223 */ /* 0x000fe200000100a3 */
[----:B------:R-:W-:-:S02]  /*2820*/  FADD.FTZ R125, R124, R125 ;  /* 0x0000007d7c7d7221 */ /* 0x000fc40000010000 */
[----:B------:R-:W-:Y:S01]  /*2830*/  FMUL.FTZ R4, R4, R159 ;  /* 0x0000009f04047220 */ /* 0x000fe20000410000 */
[----:B------:R-:W-:Y:S01]  /*2840*/  FFMA.FTZ R127, R135, R127, R162 ;  /* 0x0000007f877f7223 */ /* 0x000fe200000100a2 */
[----:B------:R-:W-:-:S03]  /*2850*/  FADD.FTZ R126, R126, R125 ;  /* 0x0000007d7e7e7221 */ /* 0x000fc60000010000 */
[----:B------:R-:W-:Y:S01]  /*2860*/  FSEL R5, R4, RZ, P0 ;  /* 0x000000ff04057208 */ /* 0x000fe20000000000 */
[----:B------:R-:W-:Y:S01]  /*2870*/  FADD.FTZ R126, R127, R126 ;  /* 0x0000007e7f7e7221 */ /* 0x000fe20000010000 */
[----:B------:R-:W-:-:S03]  /*2880*/  IADD3 R4, PT, PT, R153, -0x1, RZ ;  /* 0xffffffff99047810 */ /* 0x000fc60007ffe0ff */
[----:B------:R-:W-:Y:S01]  /*2890*/  FFMA.FTZ R5, R126, UR32, R5 ;  /* 0x000000207e057c23 */ /* 0x000fe20008010005 */
[----:B------:R-:W-:-:S04]  /*28a0*/  ISETP.GE.AND P0, PT, R4, UR20, PT ;  /* 0x0000001404007c0c */ /* 0x000fc8000bf06270 */
[----:B------:R-:W-:-:S05]  /*28b0*/  FSEL R4, R5, RZ, !P0 ;  /* 0x000000ff05047208 */ /* 0x000fca0004000000 */
[----:B------:R2:W-:Y:S04]  /*28c0*/  STS [R155], R4 ;  /* 0x000000049b007388 */ /* 0x0005e80000000800 */
[----:B------:R-:W-:-:S07]  /*28d0*/  @!P0 FMNMX.FTZ R156, R156, R5, !PT ;  /* 0x000000059c9c8209 */ /* 0x000fce0007810000 */
.L_x_24878:
[----:B------:R-:W-:Y:S05]  /*28e0*/  BSYNC.RECONVERGENT B1 ;  /* 0x0000000000017941 */ /* 0x000fea0003800200 */
.L_x_24877:
[----:B------:R-:W-:Y:S02]  /*28f0*/  IADD3 R2, P0, PT, R2, 0x10, RZ ;  /* 0x0000001002027810 */ /* 0x000fe40007f1e0ff */
[----:B-12---:R-:W-:Y:S02]  /*2900*/  IADD3 R155, PT, PT, R155, 0x200, RZ ;  /* 0x000002009b9b7810 */ /* 0x006fe40007ffe0ff */
[----:B------:R-:W-:Y:S02]  /*2910*/  IADD3 R154, PT, PT, R154, 0x80, RZ ;  /* 0x000000809a9a7810 */ /* 0x000fe40007ffe0ff */
[----:B------:R-:W-:Y:S02]  /*2920*/  IADD3 R153, PT, PT, R153, 0x80, RZ ;  /* 0x0000008099997810 */ /* 0x000fe40007ffe0ff */
[----:B------:R-:W-:Y:S01]  /*2930*/  IADD3.X R3, PT, PT, RZ, R3, RZ, P0, !PT ;  /* 0x00000003ff037210 */ /* 0x000fe200007fe4ff */
[----:B------:R-:W-:Y:S06]  /*2940*/  @!P1 BRA `(.L_x_24879) ;  /* 0xffffffe4000c9947 */ /* 0x000fec000383ffff */
.L_x_24876:
[----:B------:R-:W-:Y:S05]  /*2950*/  BSYNC.RECONVERGENT B0 ;  /* 0x0000000000007941 */ /* 0x000fea0003800200 */
.L_x_24875:
[----:B------:R-:W1:Y:S01]  /*2960*/  SHFL.BFLY PT, R3, R156, 0x10, 0x1f ;  /* 0x0e001f009c037f89 */ /* 0x000e6200000e0000 */
[----:B------:R-:W2:Y:S01]  /*2970*/  S2UR UR12, SR_CgaCtaId ;  /* 0x00000000000c79c3 */ /* 0x000ea20000008800 */
[----:B------:R-:W-:Y:S01]  /*2980*/  UMOV UR11, 0x400 ;  /* 0x00000400000b7882 */ /* 0x000fe20000000000 */
[----:B0-----:R-:W-:Y:S01]  /*2990*/  MOV R8, 0xff7fffff ;  /* 0xff7fffff00087802 */ /* 0x001fe20000000f00 */
[----:B------:R-:W-:Y:S01]  /*29a0*/  UIADD3 UR8, UPT, UPT, UR11, 0x400, URZ ;  /* 0x000004000b087890 */ /* 0x000fe2000fffe0ff */
[----:B------:R-:W-:Y:S04]  /*29b0*/  BSSY.RECONVERGENT B0, `(.L_x_24880) ;  /* 0x0000101000007945 */ /* 0x000fe80003800200 */
[----:B------:R-:W0:Y:S01]  /*29c0*/  S2UR UR19, SR_CTAID.Z ;  /* 0x00000000001379c3 */ /* 0x000e220000002700 */
[----:B-1----:R-:W-:Y:S01]  /*29d0*/  FMNMX.FTZ R3, R3, R156, !PT ;  /* 0x0000009c03037209 */ /* 0x002fe20007810000 */
[----:B--2---:R-:W-:-:S04]  /*29e0*/  ULEA UR8, UR12, UR8, 0x18 ;  /* 0x000000080c087291 */ /* 0x004fc8000f8ec0ff */
[----:B------:R-:W1:Y:S01]  /*29f0*/  SHFL.BFLY PT, R2, R3, 0x8, 0x1f ;  /* 0x0d001f0003027f89 */ /* 0x000e6200000e0000 */
[----:B0-----:R-:W-:Y:S01]  /*2a00*/  UIMAD UR9, UR19, -0x200, UR10 ;  /* 0xfffffe00130978a4 */ /* 0x001fe2000f8e020a */
[----:B-1----:R-:W-:Y:S02]  /*2a10*/  FMNMX.FTZ R4, R3, R2, !PT ;  /* 0x0000000203047209 */ /* 0x002fe40007810000 */
[----:B------:R-:W0:Y:S03]  /*2a20*/  S2R R2, SR_TID.X ;  /* 0x0000000000027919 */ /* 0x000e260000002100 */
[----:B------:R-:W1:Y:S02]  /*2a30*/  SHFL.BFLY PT, R5, R4, 0x4, 0x1f ;  /* 0x0c801f0004057f89 */ /* 0x000e6400000e0000 */
[----:B-1----:R-:W-:Y:S02]  /*2a40*/  FMNMX.FTZ R5, R4, R5, !PT ;  /* 0x0000000504057209 */ /* 0x002fe40007810000 */
[----:B0----5:R-:W-:-:S03]  /*2a50*/  LOP3.LUT P0, R159, R2, 0x1f, RZ, 0xc0, !PT ;  /* 0x0000001f029f7812 */ /* 0x021fc6000780c0ff */
[----:B------:R-:W0:Y:S01]  /*2a60*/  SHFL.BFLY PT, R6, R5, 0x2, 0x1f ;  /* 0x0c401f0005067f89 */ /* 0x000e2200000e0000 */
[----:B------:R-:W-:Y:S02]  /*2a70*/  SHF.R.U32.HI R3, RZ, 0x5, R2 ;  /* 0x00000005ff037819 */ /* 0x000fe40000011602 */
[----:B------:R-:W-:Y:S02]  /*2a80*/  ISETP.GT.U32.AND P1, PT, R159, 0x3, PT ;  /* 0x000000039f00780c */ /* 0x000fe40003f24070 */
[----:B------:R-:W-:Y:S02]  /*2a90*/  LEA R4, R3, UR8, 0x2 ;  /* 0x0000000803047c11 */ /* 0x000fe4000f8e10ff */
[----:B------:R-:W-:Y:S02]  /*2aa0*/  ISETP.GE.AND P2, PT, R2, UR9, PT ;  /* 0x0000000902007c0c */ /* 0x000fe4000bf46270 */
[----:B0-----:R-:W-:-:S05]  /*2ab0*/  FMNMX.FTZ R7, R5, R6, !PT ;  /* 0x0000000605077209 */ /* 0x001fca0007810000 */
[----:B------:R-:W0:Y:S02]  /*2ac0*/  SHFL.BFLY PT, R6, R7, 0x1, 0x1f ;  /* 0x0c201f0007067f89 */ /* 0x000e2400000e0000 */
[----:B0-----:R-:W-:Y:S02]  /*2ad0*/  FMNMX.FTZ R9, R7, R6, !PT ;  /* 0x0000000607097209 */ /* 0x001fe40007810000 */
[----:B------:R-:W-:-:S03]  /*2ae0*/  LEA R6, R159, UR8, 0x2 ;  /* 0x000000089f067c11 */ /* 0x000fc6000f8e10ff */
[----:B------:R0:W-:Y:S01]  /*2af0*/  @!P0 STS [R4], R9 ;  /* 0x0000000904008388 */ /* 0x0001e20000000800 */
[----:B------:R-:W-:Y:S01]  /*2b00*/  BAR.SYNC.DEFER_BLOCKING 0x0 ;  /* 0x0000000000007b1d */ /* 0x000fe20000010000 */
[----:B0-----:R-:W-:-:S05]  /*2b10*/  HFMA2 R9, -RZ, RZ, 0, 0 ;  /* 0x00000000ff097431 */ /* 0x001fca00000001ff */
[----:B------:R-:W0:Y:S04]  /*2b20*/  @!P1 LDS R8, [R6] ;  /* 0x0000000006089984 */ /* 0x000e280000000800 */
[----:B0-----:R-:W0:Y:S02]  /*2b30*/  SHFL.BFLY PT, R5, R8, 0x2, 0x1f ;  /* 0x0c401f0008057f89 */ /* 0x001e2400000e0000 */
[----:B0-----:R-:W-:-:S05]  /*2b40*/  FMNMX.FTZ R7, R5, R8, !PT ;  /* 0x0000000805077209 */ /* 0x001fca0007810000 */
[----:B------:R-:W0:Y:S02]  /*2b50*/  SHFL.BFLY PT, R10, R7, 0x1, 0x1f ;  /* 0x0c201f00070a7f89 */ /* 0x000e2400000e0000 */
[----:B0-----:R-:W-:-:S06]  /*2b60*/  FMNMX.FTZ R5, R7, R10, !PT ;  /* 0x0000000a07057209 */ /* 0x001fcc0007810000 */
[----:B------:R-:W0:Y:S01]  /*2b70*/  SHFL.IDX PT, R5, R5, RZ, 0x1f ;  /* 0x00001fff05057589 */ /* 0x000e2200000e0000 */
[----:B------:R-:W-:Y:S05]  /*2b80*/  @P2 BRA `(.L_x_24881) ;  /* 0x0000000c008c2947 */ /* 0x000fea0003800000 */
[----:B------:R-:W1:Y:S01]  /*2b90*/  S2R R8, SR_CTAID.Z ;  /* 0x0000000000087919 */ /* 0x000e620000002700 */
[----:B------:R-:W-:Y:S01]  /*2ba0*/  LOP3.LUT R7, RZ, R2, RZ, 0x33, !PT ;  /* 0x00000002ff077212 */ /* 0x000fe200078e33ff */
[----:B------:R-:W-:Y:S03]  /*2bb0*/  BSSY.RECONVERGENT B1, `(.L_x_24882) ;  /* 0x000001c000017945 */ /* 0x000fe60003800200 */
[----:B------:R-:W-:-:S04]  /*2bc0*/  IADD3 R7, PT, PT, R7, UR10, RZ ;  /* 0x0000000a07077c10 */ /* 0x000fc8000fffe0ff */
[----:B------:R-:W-:-:S04]  /*2bd0*/  LOP3.LUT R9, R7, 0x180, RZ, 0xc0, !PT ;  /* 0x0000018007097812 */ /* 0x000fc800078ec0ff */
[----:B------:R-:W-:Y:S02]  /*2be0*/  ISETP.NE.AND P0, PT, R9, 0x180, PT ;  /* 0x000001800900780c */ /* 0x000fe40003f05270 */
[----:B------:R-:W-:Y:S01]  /*2bf0*/  MOV R9, RZ ;  /* 0x000000ff00097202 */ /* 0x000fe20000000f00 */
[----:B-1----:R-:W-:-:S05]  /*2c00*/  IMAD R8, R8, -0x200, R7 ;  /* 0xfffffe0008087824 */ /* 0x002fca00078e0207 */
[----:B------:R-:W-:Y:S02]  /*2c10*/  ISETP.GE.U32.AND P3, PT, R8, 0x180, PT ;  /* 0x000001800800780c */ /* 0x000fe40003f66070 */
[----:B------:R-:W-:-:S03]  /*2c20*/  MOV R8, R2 ;  /* 0x0000000200087202 */ /* 0x000fc60000000f00 */
[----:B------:R-:W-:Y:S08]  /*2c30*/  @!P0 BRA `(.L_x_24883) ;  /* 0x00000000004c8947 */ /* 0x000ff00003800000 */
        /* <DEDUP_REMOVED lines=8> */
.L_x_24884:
        /* <DEDUP_REMOVED lines=11> */
.L_x_24883:
[----:B------:R-:W-:Y:S05]  /*2d70*/  BSYNC.RECONVERGENT B1 ;  /* 0x0000000000017941 */ /* 0x000fea0003800200 */
.L_x_24882:
        /* <DEDUP_REMOVED lines=13> */
.L_x_24887:
        /* <DEDUP_REMOVED lines=100> */
.L_x_24886:
[----:B------:R-:W-:Y:S05]  /*3490*/  BSYNC.RECONVERGENT B1 ;  /* 0x0000000000017941 */ /* 0x000fea0003800200 */
.L_x_24885:
        /* <DEDUP_REMOVED lines=55> */
.L_x_24889:
[----:B------:R-:W-:Y:S05]  /*3810*/  BSYNC.RECONVERGENT B1 ;  /* 0x0000000000017941 */ /* 0x000fea0003800200 */
.L_x_24888:
        /* <DEDUP_REMOVED lines=26> */
.L_x_24881:
[----:B------:R-:W-:Y:S05]  /*39c0*/  BSYNC.RECONVERGENT B0 ;  /* 0x0000000000007941 */ /* 0x000fea0003800200 */
.L_x_24880:
        /* <DEDUP_REMOVED lines=21> */
[----:B------:R-:W3:Y:S01]  /*3b20*/  S2R R6, SR_CTAID.Z ;  /* 0x0000000000067919 */ /* 0x000ee20000002700 */
[----:B------:R-:W-:Y:S01]  /*3b30*/  LOP3.LUT R4, RZ, R2, RZ, 0x33, !PT ;  /* 0x00000002ff047212 */ /* 0x000fe200078e33ff */
[----:B------:R-:W-:Y:S03]  /*3b40*/  BSSY.RECONVERGENT B1, `(.L_x_24892) ;  /* 0x000001a000017945 */ /* 0x000fe60003800200 */
[----:B-1----:R-:W-:-:S05]  /*3b50*/  IADD3 R7, PT, PT, R4, UR10, RZ ;  /* 0x0000000a04077c10 */ /* 0x002fca000fffe0ff */
[----:B---3--:R-:W-:Y:S01]  /*3b60*/  IMAD R4, R6, -0x200, R7 ;  /* 0xfffffe0006047824 */ /* 0x008fe200078e0207 */
[----:B------:R-:W-:-:S04]  /*3b70*/  LOP3.LUT R6, R7, 0x180, RZ, 0xc0, !PT ;  /* 0x0000018007067812 */ /* 0x000fc800078ec0ff */
[----:B------:R-:W-:Y:S01]  /*3b80*/  ISETP.NE.AND P0, PT, R6, 0x180, PT ;  /* 0x000001800600780c */ /* 0x000fe20003f05270 */
[----:B--2---:R-:W-:Y:S01]  /*3b90*/  FADD.FTZ R6, R31, 9.9999999747524270788e-07 ;  /* 0x358637bd1f067421 */ /* 0x004fe20000010000 */
[----:B------:R-:W-:Y:S02]  /*3ba0*/  ISETP.GE.U32.AND P1, PT, R4, 0x180, PT ;  /* 0x000001800400780c */ /* 0x000fe40003f26070 */
[----:B------:R-:W-:Y:S01]  /*3bb0*/  MOV R4, R2 ;  /* 0x0000000200047202 */ /* 0x000fe20000000f00 */
[----:B------:R1:W2:Y:S08]  /*3bc0*/  MUFU.RCP R33, R6 ;  /* 0x0000000600217308 */ /* 0x0002b00000001000 */
        /* <DEDUP_REMOVED lines=8> */
[----:B-1----:R-:W-:Y:S02]  /*3c50*/  LEA R6, R2, UR8, 0x2 ;  /* 0x0000000802067c11 */ /* 0x002fe4000f8e10ff */
[----:B------:R-:W-:-:S07]  /*3c60*/  IADD3 R4, PT, PT, R7, R2, RZ ;  /* 0x0000000207047210 */ /* 0x000fce0007ffe0ff */
.L_x_24894:
[----:B------:R-:W2:Y:S01]  /*3c70*/  LDS R7, [R6] ;  /* 0x0000000006077984 */ /* 0x000ea20000000800 */
[----:B------:R-:W-:-:S04]  /*3c80*/  IADD3 R8, PT, PT, R8, 0x1, RZ ;  /* 0x0000000108087810 */ /* 0x000fc80007ffe0ff */
[----:B------:R-:W-:Y:S01]  /*3c90*/  ISETP.NE.AND P0, PT, R8, RZ, PT ;  /* 0x000000ff0800720c */ /* 0x000fe20003f05270 */
[----:B--2---:R-:W-:-:S05]  /*3ca0*/  FMUL.FTZ R7, R7, R33 ;  /* 0x0000002107077220 */ /* 0x004fca0000410000 */
[----:B------:R1:W-:Y:S02]  /*3cb0*/  STS [R6], R7 ;  /* 0x0000000706007388 */ /* 0x0003e40000000800 */
[----:B-1----:R-:W-:-:S05]  /*3cc0*/  IADD3 R6, PT, PT, R6, 0x200, RZ ;  /* 0x0000020006067810 */ /* 0x002fca0007ffe0ff */
[----:B------:R-:W-:Y:S05]  /*3cd0*/  @P0 BRA `(.L_x_24894) ;  /* 0xfffffffc00e40947 */ /* 0x000fea000383ffff */
.L_x_24893:
[----:B------:R-:W-:Y:S05]  /*3ce0*/  BSYNC.RECONVERGENT B1 ;  /* 0x0000000000017941 */ /* 0x000fea0003800200 */
.L_x_24892:
[----:B------:R-:W-:Y:S05]  /*3cf0*/  @!P1 BRA `(.L_x_24891) ;  /* 0x0000000400bc9947 */ /* 0x000fea0003800000 */
[----:B-1----:R-:W-:Y:S01]  /*3d00*/  IADD3 R6, PT, PT, -R4, UR9, RZ ;  /* 0x0000000904067c10 */ /* 0x002fe2000fffe1ff */
        /* <DEDUP_REMOVED lines=11> */
.L_x_24897:
        /* <DEDUP_REMOVED lines=52> */
.L_x_24896:
[----:B------:R-:W-:Y:S05]  /*4100*/  BSYNC.RECONVERGENT B1 ;  /* 0x0000000000017941 */ /* 0x000fea0003800200 */
.L_x_24895:
[----:B------:R-:W-:Y:S01]  /*4110*/  IADD3 R7, PT, PT, -R4, UR9, RZ ;  /* 0x0000000904077c10 */ /* 0x000fe2000fffe1ff */
[----:B------:R-:W-:Y:S03]  /*4120*/  BSSY.RECONVERGENT B1, `(.L_x_24898) ;  /* 0x000001e000017945 */ /* 0x000fe60003800200 */
        /* <DEDUP_REMOVED lines=29> */
.L_x_24899:
[----:B------:R-:W-:Y:S05]  /*4300*/  BSYNC.RECONVERGENT B1 ;  /* 0x0000000000017941 */ /* 0x000fea0003800200 */
.L_x_24898:
[----:B------:R-:W-:-:S13]  /*4310*/  ISETP.LT.OR P0, PT, R4, UR9, P0 ;  /* 0x0000000904007c0c */ /* 0x000fda0008701670 */
        /* <DEDUP_REMOVED lines=13> */
.L_x_24891:
[----:B------:R-:W-:Y:S05]  /*43f0*/  BSYNC.RECONVERGENT B0 ;  /* 0x0000000000007941 */ /* 0x000fea0003800200 */
.L_x_24890:
[----:B------:R-:W3:Y:S01]  /*4400*/  S2R R4, SR_CTAID.Z ;  /* 0x0000000000047919 */ /* 0x000ee20000002700 */
[----:B------:R-:W-:Y:S01]  /*4410*/  BAR.SYNC.DEFER_BLOCKING 0x0 ;  /* 0x0000000000007b1d */ /* 0x000fe20000010000 */
[----:B------:R-:W-:-:S05]  /*4420*/  ISETP.NE.AND P0, PT, R2, RZ, PT ;  /* 0x000000ff0200720c */ /* 0x000fca0003f05270 */
[----:B------:R-:W4:Y:S02]  /*4430*/  LDCU UR17, c[0x0][0x370] ;  /* 0x00006e00ff1177ac */ /* 0x000f240008000800 */
[----:B------:R-:W0:Y:S01]  /*4440*/  S2UR UR21, SR_CTAID.X ;  /* 0x00000000001579c3 */ /* 0x000e220000002500 */
[----:B------:R-:W-:Y:S01]  /*4450*/  BSSY.RECONVERGENT B0, `(.L_x_24900) ;  /* 0x0000016000007945 */ /* 0x000fe20003800200 */
[----:B------:R-:W0:Y:S01]  /*4460*/  LDCU UR23, c[0x0][0x3dc] ;  /* 0x00007b80ff1777ac */ /* 0x000e220008000800 */
[----:B------:R-:W0:Y:S05]  /*4470*/  LDCU UR18, c[0x0][0x378] ;  /* 0x00006f00ff1277ac */ /* 0x000e2a0008000800 */
[----:B------:R-:W0:Y:S01]  /*4480*/  S2UR UR22, SR_CTAID.Y ;  /* 0x00000000001679c3 */ /* 0x000e220000002600 */
[----:B------:R-:W-:Y:S05]  /*4490*/  @P0 BRA `(.L_x_24901) ;  /* 0x0000000000440947 */ /* 0x000fea0003800000 */
[----:B------:R-:W5:Y:S01]  /*44a0*/  LDCU.128 UR8, c[0x0][0x380] ;  /* 0x00007000ff0877ac */ /* 0x000f620008000c00 */
[----:B0---4-:R-:W-:-:S04]  /*44b0*/  UIMAD UR12, UR22, UR17, UR21 ;  /* 0x00000011160c72a4 */ /* 0x011fc8000f8e0215 */
        /* <DEDUP_REMOVED lines=13> */
[----:B------:R0:W-:Y:S04]  /*4590*/  STG.E desc[UR14][R6.64], R5 ;  /* 0x0000000506007986 */ /* 0x0001e8000c10190e */
[----:B--2---:R0:W-:Y:S02]  /*45a0*/  STG.E desc[UR14][R8.64], R31 ;  /* 0x0000001f08007986 */ /* 0x0041e4000c10190e */
.L_x_24901:
[----:B0---4-:R-:W-:Y:S05]  /*45b0*/  BSYNC.RECONVERGENT B0 ;  /* 0x0000000000007941 */ /* 0x011fea0003800200 */
.L_x_24900:
[----:B---3--:R-:W-:Y:S01]  /*45c0*/  LEA R160, R4, R3, 0x4 ;  /* 0x0000000304a07211 */ /* 0x008fe200078e20ff */
[----:B------:R-:W0:Y:S01]  /*45d0*/  LDCU.64 UR10, c[0x0][0x3a8] ;  /* 0x00007500ff0a77ac */ /* 0x000e220008000a00 */
        /* <DEDUP_REMOVED lines=32> */
[----:B------:R-:W-:Y:S02]  /*47e0*/  MOV R14, RZ ;  /* 0x000000ff000e7202 */ /* 0x000fe40000000f00 */
[----:B-1----:R-:W-:Y:S02]  /*47f0*/  CS2R R12, SRZ ;  /* 0x00000000000c7805 */ /* 0x002fe4000001ff00 */
[----:B------:R-:W-:Y:S01]  /*4800*/  CS2R R10, SRZ ;  /* 0x00000000000a7805 */ /* 0x000fe2000001ff00 */
[----:B0-----:R-:W-:Y:S06]  /*4810*/  @P0 BRA `(.L_x_24903) ;  /* 0x0000004800d80947 */ /* 0x001fec0003800000 */
[----:B------:R-:W0:Y:S01]  /*4820*/  I2F.RP R8, R0 ;  /* 0x0000000000087306 */ /* 0x000e220000209400 */
[----:B------:R-:W1:Y:S01]  /*4830*/  LDC R5, c[0x0][0x3c8] ;  /* 0x0000f200ff057b82 */ /* 0x000e620000000800 */
[----:B------:R-:W3:Y:S01]  /*4840*/  LDCU UR8, c[0x0][0x3e0] ;  /* 0x00007c00ff0877ac */ /* 0x000ee20008000800 */
[----:B------:R-:W-:Y:S02]  /*4850*/  MOV R158, RZ ;  /* 0x000000ff009e7202 */ /* 0x000fe40000000f00 */
[----:B------:R-:W-:Y:S02]  /*4860*/  CS2R R156, SRZ ;  /* 0x00000000009c7805 */ /* 0x000fe4000001ff00 */
[----:B------:R-:W-:Y:S01]  /*4870*/  CS2R R154, SRZ ;  /* 0x00000000009a7805 */ /* 0x000fe2000001ff00 */
[----:B------:R-:W4:Y:S01]  /*4880*/  LDCU UR9, c[0x0][0x3fc] ;  /* 0x00007f80ff0977ac */ /* 0x000f220008000800 */
[----:B------:R-:W-:Y:S02]  /*4890*/  CS2R R152, SRZ ;  /* 0x0000000000987805 */ /* 0x000fe4000001ff00 */
[----:B------:R-:W-:Y:S01]  /*48a0*/  CS2R R150, SRZ ;  /* 0x0000000000967805 */ /* 0x000fe2000001ff00 */
[----:B------:R-:W5:Y:S01]  /*48b0*/  LDC.64 R164, c[0x0][0x3b8] ;  /* 0x0000ee00ffa47b82 */ /* 0x000f620000000a00 */
[----:B------:R-:W-:Y:S01]  /*48c0*/  UIADD3 UR12, UPT, UPT, UR20, 0x1f, URZ ;  /* 0x0000001f140c7890 */ /* 0x000fe2000fffe0ff */
[----:B------:R-:W-:-:S02]  /*48d0*/  CS2R R148, SRZ ;  /* 0x0000000000947805 */ /* 0x000fc4000001ff00 */
[----:B------:R-:W-:Y:S02]  /*48e0*/  CS2R R146, SRZ ;  /* 0x0000000000927805 */ /* 0x000fe4000001ff00 */
[----:B------:R-:W-:Y:S02]  /*48f0*/  CS2R R144, SRZ ;  /* 0x0000000000907805 */ /* 0x000fe4000001ff00 */
[----:B------:R-:W-:Y:S01]  /*4900*/  CS2R R142, SRZ ;  /* 0x00000000008e7805 */ /* 0x000fe2000001ff00 */
[----:B0-----:R-:W0:Y:S01]  /*4910*/  MUFU.RCP R8, R8 ;  /* 0x0000000800087308 */ /* 0x001e220000001000 */
[----:B------:R-:W-:Y:S02]  /*4920*/  CS2R R140, SRZ ;  /* 0x00000000008c7805 */ /* 0x000fe4000001ff00 */
[----:B------:R-:W-:Y:S02]  /*4930*/  CS2R R138, SRZ ;  /* 0x00000000008a7805 */ /* 0x000fe4000001ff00 */
[----:B------:R-:W-:-:S02]  /*4940*/  CS2R R136, SRZ ;  /* 0x0000000000887805 */ /* 0x000fc4000001ff00 */
[----:B------:R-:W-:Y:S01]  /*4950*/  CS2R R134, SRZ ;  /* 0x0000000000867805 */ /* 0x000fe2000001ff00 */
[----:B---3--:R-:W-:Y:S01]  /*4960*/  UIMAD UR8, UR6, UR8, URZ ;  /* 0x00000008060872a4 */ /* 0x008fe2000f8e02ff */
[----:B------:R-:W-:Y:S02]  /*4970*/  CS2R R132, SRZ ;  /* 0x0000000000847805 */ /* 0x000fe4000001ff00 */
[----:B------:R-:W-:Y:S02]  /*4980*/  CS2R R130, SRZ ;  /* 0x0000000000827805 */ /* 0x000fe4000001ff00 */
[----:B------:R-:W-:Y:S02]  /*4990*/  CS2R R128, SRZ ;  /* 0x0000000000807805 */ /* 0x000fe4000001ff00 */
[----:B------:R-:W-:Y:S01]  /*49a0*/  CS2R R126, SRZ ;  /* 0x00000000007e7805 */ /* 0x000fe2000001ff00 */
[----:B-1----:R-:W-:Y:S01]  /*49b0*/  IMAD R5, R5, UR22, RZ ;  /* 0x0000001605057c24 */ /* 0x002fe2000f8e02ff */
[----:B------:R-:W-:-:S02]  /*49c0*/  CS2R R124, SRZ ;  /* 0x00000000007c7805 */ /* 0x000fc4000001ff00 */
[----:B------:R-:W-:Y:S02]  /*49d0*/  CS2R R122, SRZ ;  /* 0x00000000007a7805 */ /* 0x000fe4000001ff00 */
[----:B------:R-:W-:Y:S02]  /*49e0*/  CS2R R120, SRZ ;  /* 0x0000000000787805 */ /* 0x000fe4000001ff00 */
[----:B------:R-:W-:Y:S02]  /*49f0*/  CS2R R118, SRZ ;  /* 0x0000000000767805 */ /* 0x000fe4000001ff00 */
[----:B------:R-:W-:Y:S02]  /*4a00*/  CS2R R116, SRZ ;  /* 0x0000000000747805 */ /* 0x000fe4000001ff00 */
[----:B------:R-:W-:Y:S02]  /*4a10*/  CS2R R114, SRZ ;  /* 0x0000000000727805 */ /* 0x000fe4000001ff00 */
[----:B0-----:R-:W-:Y:S01]  /*4a20*/  IADD3 R6, PT, PT, R8, 0xffffffe, RZ ;  /* 0x0ffffffe08067810 */ /* 0x001fe20007ffe0ff */
[----:B-----5:R-:W-:Y:S01]  /*4a30*/  IMAD.WIDE R164, R5, 0x4, R164 ;  /* 0x0000000405a47825 */ /* 0x020fe200078e02a4 */
[----:B----4-:R-:W-:Y:S01]  /*4a40*/  MOV R8, UR9 ;  /* 0x0000000900087c02 */ /* 0x010fe20008000f00 */
[----:B------:R-:W-:Y:S01]  /*4a50*/  USHF.R.S32.HI UR9, URZ, 0x1f, UR8 ;  /* 0x0000001fff097899 */ /* 0x000fe20008011408 */
[----:B------:R0:W1:Y:S01]  /*4a60*/  F2I.FTZ.U32.TRUNC.NTZ R7, R6 ;  /* 0x0000000600077305 */ /* 0x000062000021f000 */
        /* <DEDUP_REMOVED lines=9> */
[----:B0-----:R-:W-:Y:S02]  /*4b00*/  MOV R6, RZ ;  /* 0x000000ff00067202 */ /* 0x001fe40000000f00 */
[----:B------:R-:W-:Y:S02]  /*4b10*/  CS2R R10, SRZ ;  /* 0x00000000000a7805 */ /* 0x000fe4000001ff00 */
[----:B------:R-:W-:Y:S02]  /*4b20*/  IADD3 R8, PT, PT, -R8, UR7, RZ ;  /* 0x0000000708087c10 */ /* 0x000fe4000fffe1ff */
[----:B------:R-:W-:-:S02]  /*4b30*/  MOV R162, UR8 ;  /* 0x0000000800a27c02 */ /* 0x000fc40008000f00 */
[----:B-1----:R-:W-:Y:S02]  /*4b40*/  IADD3 R9, PT, PT, RZ, -R7, RZ ;  /* 0x80000007ff097210 */ /* 0x002fe40007ffe0ff */
[----:B------:R-:W-:-:S03]  /*4b50*/  MOV R163, UR9 ;  /* 0x0000000900a37c02 */ /* 0x000fc60008000f00 */
[----:B------:R-:W-:-:S04]  /*4b60*/  IMAD R9, R9, R0, RZ ;  /* 0x0000000009097224 */ /* 0x000fc800078e02ff */
[----:B------:R-:W-:Y:S01]  /*4b70*/  IMAD.HI.U32 R5, R7, R9, R6 ;  /* 0x0000000907057227 */ /* 0x000fe200078e0006 */
[----:B------:R-:W-:Y:S02]  /*4b80*/  SHF.L.U32 R7, R2, 0x2, RZ ;  /* 0x0000000202077819 */ /* 0x000fe400000006ff */
[----:B------:R-:W-:Y:S02]  /*4b90*/  MOV R9, UR12 ;  /* 0x0000000c00097c02 */ /* 0x000fe40008000f00 */
[C---:B------:R-:W-:Y:S02]  /*4ba0*/  LOP3.LUT R6, R7.reuse, 0x1c, RZ, 0xc0, !PT ;  /* 0x0000001c07067812 */ /* 0x040fe400078ec0ff */
[----:B------:R-:W-:Y:S02]  /*4bb0*/  LOP3.LUT R7, R7, 0x7c, RZ, 0xc0, !PT ;  /* 0x0000007c07077812 */ /* 0x000fe400078ec0ff */
[----:B------:R-:W-:-:S07]  /*4bc0*/  LEA.HI R9, R9, 0xffffffff, RZ, 0x1b ;  /* 0xffffffff09097811 */ /* 0x000fce00078fd8ff */
.L_x_24906:
[----:B------:R-:W0:Y:S01]  /*4bd0*/  LDC R28, c[0x0][0x400] ;  /* 0x00010000ff1c7b82 */ /* 0x000e220000000800 */
[----:B------:R-:W-:Y:S01]  /*4be0*/  SHF.L.U32 R15, R160, 0x5, RZ ;  /* 0x00000005a00f7819 */ /* 0x000fe200000006ff */
[----:B------:R-:W-:Y:S03]  /*4bf0*/  BSSY.RECONVERGENT B1, `(.L_x_24904) ;  /* 0x0000475000017945 */ /* 0x000fe60003800200 */
[----:B------:R-:W-:-:S03]  /*4c00*/  IABS R22, R15 ;  /* 0x0000000f00167213 */ /* 0x000fc60000000000 */
[----:B------:R-:W1:Y:S02]  /*4c10*/  LDC R24, c[0x0][0x404] ;  /* 0x00010100ff187b82 */ /* 0x000e640000000800 */
[----:B------:R-:W-:-:S05]  /*4c20*/  IMAD.HI.U32 R20, R5, R22, RZ ;  /* 0x0000001605147227 */ /* 0x000fca00078e00ff */
[----:B------:R-:W-:Y:S02]  /*4c30*/  IADD3 R21, PT, PT, -R20, RZ, RZ ;  /* 0x000000ff14157210 */ /* 0x000fe40007ffe1ff */
        /* <DEDUP_REMOVED lines=8> */
[----:B------:R-:W-:Y:S02]  /*4cc0*/  ISETP.GE.U32.AND P0, PT, R21, R0, PT ;  /* 0x000000001500720c */ /* 0x000fe40003f06070 */
[----:B------:R-:W-:Y:S02]  /*4cd0*/  LOP3.LUT R21, R15, R24, RZ, 0x3c, !PT ;  /* 0x000000180f157212 */ /* 0x000fe400078e3cff */
[----:B0-----:R-:W-:Y:S02]  /*4ce0*/  IADD3 R26, PT, PT, R27, 0xffffffe, RZ ;  /* 0x0ffffffe1b1a7810 */ /* 0x001fe40007ffe0ff */
[----:B------:R-:W-:-:S02]  /*4cf0*/  ISETP.GE.AND P2, PT, R21, RZ, PT ;  /* 0x000000ff1500720c */ /* 0x000fc40003f46270 */
[----:B------:R-:W0:Y:S01]  /*4d00*/  F2I.FTZ.U32.TRUNC.NTZ R21, R26 ;  /* 0x0000001a00157305 */ /* 0x000e22000021f000 */
[----:B------:R-:W-:-:S04]  /*4d10*/  ISETP.NE.AND P1, PT, R24, RZ, PT ;  /* 0x000000ff1800720c */ /* 0x000fc80003f25270 */
[----:B------:R-:W-:-:S04]  /*4d20*/  @P0 IADD3 R20, PT, PT, R20, 0x1, RZ ;  /* 0x0000000114140810 */ /* 0x000fc80007ffe0ff */
[----:B------:R-:W-:-:S04]  /*4d30*/  MOV R23, R20 ;  /* 0x0000001400177202 */ /* 0x000fc80000000f00 */
[----:B------:R-:W-:Y:S02]  /*4d40*/  @!P2 IADD3 R23, PT, PT, -R23, RZ, RZ ;  /* 0x000000ff1717a210 */ /* 0x000fe40007ffe1ff */
        /* <DEDUP_REMOVED lines=20> */
[----:B------:R-:W-:-:S13]  /*4e90*/  ISETP.NE.AND P1, PT, R20, RZ, PT ;  /* 0x000000ff1400720c */ /* 0x000fda0003f25270 */
[----:B------:R-:W-:Y:S05]  /*4ea0*/  @!P0 BRA P1, `(.L_x_24905) ;  /* 0x0000004400248947 */ /* 0x000fea0000800000 */
[----:B------:R-:W-:-:S06]  /*4eb0*/  IMAD.WIDE.U32 R20, R160, 0x4, R164 ;  /* 0x00000004a0147825 */ /* 0x000fcc00078e00a4 */
[----:B------:R0:W3:Y:S01]  /*4ec0*/  LDG.E.CONSTANT R21, desc[UR14][R20.64] ;  /* 0x0000000e14157981 */ /* 0x0000e2000c1e9900 */
[----:B------:R-:W1:Y:S01]  /*4ed0*/  S2UR UR9, SR_CgaCtaId ;  /* 0x00000000000979c3 */ /* 0x000e620000008800 */
[----:B------:R-:W-:Y:S01]  /*4ee0*/  UMOV UR8, 0x400 ;  /* 0x0000040000087882 */ /* 0x000fe20000000000 */
[----:B------:R-:W-:Y:S01]  /*4ef0*/  IADD3 R15, PT, PT, R6, R15, RZ ;  /* 0x0000000f060f7210 */ /* 0x000fe20007ffe0ff */
[----:B------:R-:W-:-:S04]  /*4f00*/  UIADD3 UR8, UPT, UPT, UR8, 0x420, URZ ;  /* 0x0000042008087890 */ /* 0x000fc8000fffe0ff */
[----:B0-----:R-:W-:Y:S01]  /*4f10*/  IMAD R20, R4, -0x200, R15 ;  /* 0xfffffe0004147824 */ /* 0x001fe200078e020f */
[----:B-1----:R-:W-:Y:S01]  /*4f20*/  ULEA UR8, UR9, UR8, 0x18 ;  /* 0x0000000809087291 */ /* 0x002fe2000f8ec0ff */
[----:B---3--:R-:W-:-:S03]  /*4f30*/  IMAD.WIDE R22, R21, UR23, R162 ;  /* 0x0000001715167c25 */ /* 0x008fc6000f8e02a2 */
[----:B------:R-:W-:-:S04]  /*4f40*/  IADD3 R22, P0, PT, R7, R22, RZ ;  /* 0x0000001607167210 */ /* 0x000fc80007f1e0ff */
[----:B------:R-:W-:Y:S02]  /*4f50*/  IADD3.X R23, PT, PT, RZ, R23, RZ, P0, !PT ;  /* 0x00000017ff177210 */ /* 0x000fe400007fe4ff */
[----:B------:R-:W-:-:S04]  /*4f60*/  LEA R100, P0, R22, UR10, 0x2 ;  /* 0x0000000a16647c11 */ /* 0x000fc8000f8010ff */
[----:B------:R-:W-:-:S05]  /*4f70*/  LEA.HI.X R101, R22, UR11, R23, 0x2, P0 ;  /* 0x0000000b16657c11 */ /* 0x000fca00080f1417 */
[----:B------:R-:W3:Y:S04]  /*4f80*/  LDG.E.128.CONSTANT R44, desc[UR14][R100.64] ;  /* 0x0000000e642c7981 */ /* 0x000ee8000c1e9d00 */
        /* <DEDUP_REMOVED lines=11> */
[----:B--2---:R-:W2:Y:S01]  /*5040*/  LDG.E.128.CONSTANT R32, desc[UR14][R100.64+0x1800] ;  /* 0x0018000e64207981 */ /* 0x004ea2000c1e9d00 */
[----:B------:R-:W-:-:S03]  /*5050*/  LEA R20, R20, UR8, 0x2 ;  /* 0x0000000814147c11 */ /* 0x000fc6000f8e10ff */
[----:B------:R-:W2:Y:S04]  /*5060*/  LDG.E.128.CONSTANT R28, desc[UR14][R100.64+0x1a00] ;  /* 0x001a000e641c7981 */ /* 0x000ea8000c1e9d00 */
[----:B------:R-:W2:Y:S04]  /*5070*/  LDG.E.128.CONSTANT R36, desc[UR14][R100.64+0x1c00] ;  /* 0x001c000e64247981 */ /* 0x000ea8000c1e9d00 */
[----:B------:R-:W0:Y:S01]  /*5080*/  LDS.128 R20, [R20] ;  /* 0x0000000014147984 */ /* 0x000e220000000c00 */
[----:B------:R-:W-:-:S03]  /*5090*/  ISETP.NE.AND P1, PT, R160, R9, PT ;  /* 0x00000009a000720c */ /* 0x000fc60003f25270 */
[----:B------:R-:W2:Y:S10]  /*50a0*/  LDG.E.128.CONSTANT R96, desc[UR14][R100.64+0x7c00] ;  /* 0x007c000e64607981 */ /* 0x000eb4000c1e9d00 */
[----:B------:R-:W-:-:S04]  /*50b0*/  @!P1 IADD3 R40, PT, PT, R15, 0x1, RZ ;  /* 0x000000010f289810 */ /* 0x000fc80007ffe0ff */
[----:B------:R-:W-:Y:S02]  /*50c0*/  @!P1 ISETP.GE.AND P2, PT, R40, UR20, PT ;  /* 0x0000001428009c0c */ /* 0x000fe4000bf46270 */
[C---:B------:R-:W-:Y:S02]  /*50d0*/  @!P1 ISETP.GE.AND P0, PT, R15.reuse, UR20, PT ;  /* 0x000000140f009c0c */ /* 0x040fe4000bf06270 */
[C---:B------:R-:W-:Y:S02]  /*50e0*/  @!P1 IADD3 R40, PT, PT, R15.reuse, 0x2, RZ ;  /* 0x000000020f289810 */ /* 0x040fe40007ffe0ff */
[C---:B------:R-:W-:Y:S02]  /*50f0*/  @!P1 IADD3 R42, PT, PT, R15.reuse, 0x1, RZ ;  /* 0x000000010f2a9810 */ /* 0x040fe40007ffe0ff */
[----:B------:R-:W-:Y:S02]  /*5100*/  @!P1 IADD3 R41, PT, PT, R15, 0x3, RZ ;  /* 0x000000030f299810 */ /* 0x000fe40007ffe0ff */
[----:B------:R-:W-:-:S02]  /*5110*/  @!P1 ISETP.GE.AND P4, PT, R42, UR20, PT ;  /* 0x000000142a009c0c */ /* 0x000fc4000bf86270 */
[C---:B------:R-:W-:Y:S02]  /*5120*/  @!P1 ISETP.GE.AND P3, PT, R15.reuse, UR20, PT ;  /* 0x000000140f009c0c */ /* 0x040fe4000bf66270 */
[----:B------:R-:W-:-:S04]  /*5130*/  @!P1 IADD3 R88, PT, PT, R15, 0x1, RZ ;  /* 0x000000010f589810 */ /* 0x000fc80007ffe0ff */
[----:B------:R-:W-:Y:S02]  /*5140*/  @!P1 ISETP.GE.AND P5, PT, R88, UR20, PT ;  /* 0x0000001458009c0c */ /* 0x000fe4000bfa6270 */
[----:B------:R-:W-:Y:S02]  /*5150*/  @!P1 IADD3 R88, PT, PT, R15, 0x3, RZ ;  /* 0x000000030f589810 */ /* 0x000fe40007ffe0ff */
[----:B---3--:R-:W-:Y:S02]  /*5160*/  @!P1 FSEL R45, R45, RZ, !P2 ;  /* 0x000000ff2d2d9208 */ /* 0x008fe40005000000 */
[----:B------:R-:W-:Y:S02]  /*5170*/  @!P1 FSEL R44, R44, RZ, !P0 ;  /* 0x000000ff2c2c9208 */ /* 0x000fe40004000000 */
[----:B------:R-:W-:Y:S01]  /*5180*/  @!P1 ISETP.GE.AND P0, PT, R40, UR20, PT ;  /* 0x0000001428009c0c */ /* 0x000fe2000bf06270 */
[----:B0-----:R-:W-:Y:S01]  /*5190*/  FMUL.FTZ R45, R21, R45 ;  /* 0x0000002d152d7220 */ /* 0x001fe20000410000 */
[----:B------:R-:W-:-:S02]  /*51a0*/  @!P1 ISETP.GE.AND P2, PT, R41, UR20, PT ;  /* 0x0000001429009c0c */ /* 0x000fc4000bf46270 */
[----:B------:R-:W-:Y:S01]  /*51b0*/  @!P1 FSEL R46, R46, RZ, !P0 ;  /* 0x000000ff2e2e9208 */ /* 0x000fe20004000000 */
[----:B------:R-:W-:Y:S01]  /*51c0*/  FFMA.FTZ R45, R20, R44, R45 ;  /* 0x0000002c142d7223 */ /* 0x000fe2000001002d */
[----:B----4-:R-:W-:Y:S01]  /*51d0*/  @!P1 FSEL R49, R49, RZ, !P4 ;  /* 0x000000ff31319208 */ /* 0x010fe20006000000 */
[----:B------:R-:W3:Y:S01]  /*51e0*/  LDG.E.128.CONSTANT R40, desc[UR14][R100.64+0x1e00] ;  /* 0x001e000e64287981 */ /* 0x000ee2000c1e9d00 */
[----:B------:R-:W-:Y:S01]  /*51f0*/  @!P1 IADD3 R44, PT, PT, R15, 0x2, RZ ;  /* 0x000000020f2c9810 */ /* 0x000fe20007ffe0ff */
[----:B------:R-:W-:Y:S01]  /*5200*/  FFMA.FTZ R46, R22, R46, R45 ;  /* 0x0000002e162e7223 */ /* 0x000fe2000001002d */
[----:B------:R-:W-:Y:S01]  /*5210*/  @!P1 FSEL R47, R47, RZ, !P2 ;  /* 0x000000ff2f2f9208 */ /* 0x000fe20005000000 */
[----:B------:R-:W-:Y:S01]  /*5220*/  FMUL.FTZ R45, R21, R49 ;  /* 0x00000031152d7220 */ /* 0x000fe20000410000 */
[----:B------:R-:W-:Y:S02]  /*5230*/  @!P1 FSEL R48, R48, RZ, !P3 ;  /* 0x000000ff30309208 */ /* 0x000fe40005800000 */
[----:B------:R-:W-:Y:S01]  /*5240*/  @!P1 ISETP.GE.AND P0, PT, R44, UR20, PT ;  /* 0x000000142c009c0c */ /* 0x000fe2000bf06270 */
[----:B------:R-:W-:-:S02]  /*5250*/  FFMA.FTZ R49, R23, R47, R46 ;  /* 0x0000002f17317223 */ /* 0x000fc4000001002e */
[----:B------:R-:W-:Y:S02]  /*5260*/  FFMA.FTZ R89, R20, R48, R45 ;  /* 0x0000003014597223 */ /* 0x000fe4000001002d */
[----:B------:R-:W4:Y:S01]  /*5270*/  LDG.E.128.CONSTANT R44, desc[UR14][R100.64+0x2000] ;  /* 0x0020000e642c7981 */ /* 0x000f22000c1e9d00 */
[----:B------:R-:W-:-:S04]  /*5280*/  @!P1 IADD3 R48, PT, PT, R15, 0x3, RZ ;  /* 0x000000030f309810 */ /* 0x000fc80007ffe0ff */
[----:B------:R-:W-:Y:S02]  /*5290*/  @!P1 ISETP.GE.AND P2, PT, R48, UR20, PT ;  /* 0x0000001430009c0c */ /* 0x000fe4000bf46270 */
[----:B------:R-:W-:Y:S02]  /*52a0*/  @!P1 IADD3 R48, PT, PT, R15, 0x2, RZ ;  /* 0x000000020f309810 */ /* 0x000fe40007ffe0ff */
[----:B------:R-:W-:Y:S02]  /*52b0*/  @!P1 FSEL R51, R51, RZ, !P2 ;  /* 0x000000ff33339208 */ /* 0x000fe40005000000 */
[----:B------:R-:W-:Y:S02]  /*52c0*/  @!P1 ISETP.GE.AND P4, PT, R48, UR20, PT ;  /* 0x0000001430009c0c */ /* 0x000fe4000bf86270 */
[----:B------:R-:W-:Y:S02]  /*52d0*/  @!P1 ISETP.GE.AND P2, PT, R15, UR20, PT ;  /* 0x000000140f009c0c */ /* 0x000fe4000bf46270 */
[----:B------:R-:W-:-:S02]  /*52e0*/  @!P1 FSEL R50, R50, RZ, !P0 ;  /* 0x000000ff32329208 */ /* 0x000fc40004000000 */
[----:B------:R-:W-:Y:S02]  /*52f0*/  @!P1 IADD3 R48, PT, PT, R15, 0x1, RZ ;  /* 0x000000010f309810 */ /* 0x000fe40007ffe0ff */
[----:B-----5:R-:W-:Y:S01]  /*5300*/  @!P1 FSEL R52, R52, RZ, !P2 ;  /* 0x000000ff34349208 */ /* 0x020fe20005000000 */
[----:B------:R-:W-:Y:S01]  /*5310*/  FFMA.FTZ R50, R22, R50, R89 ;  /* 0x0000003216327223 */ /* 0x000fe20000010059 */
[----:B------:R-:W-:Y:S02]  /*5320*/  @!P1 ISETP.GE.AND P0, PT, R88, UR20, PT ;  /* 0x0000001458009c0c */ /* 0x000fe4000bf06270 */
[C---:B------:R-:W-:Y:S02]  /*5330*/  @!P1 ISETP.GE.AND P6, PT, R48.reuse, UR20, PT ;  /* 0x0000001430009c0c */ /* 0x040fe4000bfc6270 */
[----:B------:R-:W-:Y:S02]  /*5340*/  @!P1 ISETP.GE.AND P2, PT, R48, UR20, PT ;  /* 0x0000001430009c0c */ /* 0x000fe4000bf46270 */
[----:B------:R-:W-:-:S02]  /*5350*/  @!P1 FSEL R53, R53, RZ, !P5 ;  /* 0x000000ff35359208 */ /* 0x000fc40006800000 */
[C---:B------:R-:W-:Y:S02]  /*5360*/  @!P1 IADD3 R88, PT, PT, R15.reuse, 0x2, RZ ;  /* 0x000000020f589810 */ /* 0x040fe40007ffe0ff */
[C---:B------:R-:W-:Y:S02]  /*5370*/  @!P1 ISETP.GE.AND P5, PT, R15.reuse, UR20, PT ;  /* 0x000000140f009c0c */ /* 0x040fe4000bfa6270 */
[----:B------:R-:W-:Y:S01]  /*5380*/  @!P1 IADD3 R48, PT, PT, R15, 0x2, RZ ;  /* 0x000000020f309810 */ /* 0x000fe20007ffe0ff */
[----:B------:R-:W-:Y:S01]  /*5390*/  FADD.FTZ R158, R158, R49 ;  /* 0x000000319e9e7221 */ /* 0x000fe20000010000 */
[----:B------:R-:W-:Y:S01]  /*53a0*/  @!P1 ISETP.GE.AND P3, PT, R88, UR20, PT ;  /* 0x0000001458009c0c */ /* 0x000fe2000bf66270 */
[----:B------:R-:W-:Y:S01]  /*53b0*/  FFMA.FTZ R88, R23, R51, R50 ;  /* 0x0000003317587223 */ /* 0x000fe20000010032 */
[----:B------:R-:W-:Y:S02]  /*53c0*/  @!P1 FSEL R60, R60, RZ, !P5 ;  /* 0x000000ff3c3c9208 */ /* 0x000fe40006800000 */
[----:B------:R-:W-:-:S02]  /*53d0*/  @!P1 ISETP.GE.AND P5, PT, R48, UR20, PT ;  /* 0x0000001430009c0c */ /* 0x000fc4000bfa6270 */
[----:B------:R-:W5:Y:S01]  /*53e0*/  LDG.E.128.CONSTANT R48, desc[UR14][R100.64+0x2200] ;  /* 0x0022000e64307981 */ /* 0x000f62000c1e9d00 */
[----:B------:R-:W-:-:S03]  /*53f0*/  FADD.FTZ R157, R157, R88 ;  /* 0x000000589d9d7221 */ /* 0x000fc60000010000 */
[----:B------:R-:W5:Y:S01]  /*5400*/  LDG.E.128.CONSTANT R88, desc[UR14][R100.64+0x2400] ;  /* 0x0024000e64587981 */ /* 0x000f62000c1e9d00 */
[----:B------:R-:W-:Y:S01]  /*5410*/  @!P1 FSEL R61, R61, RZ, !P6 ;  /* 0x000000ff3d3d9208 */ /* 0x000fe20007000000 */
[----:B------:R-:W-:Y:S01]  /*5420*/  FMUL.FTZ R53, R21, R53 ;  /* 0x0000003515357220 */ /* 0x000fe20000410000 */
[----:B------:R-:W-:-:S03]  /*5430*/  @!P1 FSEL R54, R54, RZ, !P4 ;  /* 0x000000ff36369208 */ /* 0x000fc60006000000 */
[----:B------:R-:W-:Y:S01]  /*5440*/  FFMA.FTZ R53, R20, R52, R53 ;  /* 0x0000003414357223 */ /* 0x000fe20000010035 */
[----:B------:R-:W-:Y:S01]  /*5450*/  FMUL.FTZ R61, R21, R61 ;  /* 0x0000003d153d7220 */ /* 0x000fe20000410000 */
[----:B------:R-:W-:Y:S02]  /*5460*/  @!P1 FSEL R62, R62, RZ, !P3 ;  /* 0x000000ff3e3e9208 */ /* 0x000fe40005800000 */
[----:B------:R-:W-:Y:S01]  /*5470*/  FFMA.FTZ R54, R22, R54, R53 ;  /* 0x0000003616367223 */ /* 0x000fe20000010035 */
[----:B------:R-:W-:Y:S01]  /*5480*/  FFMA.FTZ R61, R20, R60, R61 ;  /* 0x0000003c143d7223 */ /* 0x000fe2000001003d */
[C---:B------:R-:W-:Y:S02]  /*5490*/  @!P1 IADD3 R52, PT, PT, R15.reuse, 0x3, RZ ;  /* 0x000000030f349810 */ /* 0x040fe40007ffe0ff */
[----:B------:R-:W-:Y:S02]  /*54a0*/  @!P1 IADD3 R53, PT, PT, R15, 0x3, RZ ;  /* 0x000000030f359810 */ /* 0x000fe40007ffe0ff */
[----:B------:R-:W-:Y:S01]  /*54b0*/  @!P1 FSEL R55, R55, RZ, !P0 ;  /* 0x000000ff37379208 */ /* 0x000fe20004000000 */
[----:B------:R-:W-:Y:S01]  /*54c0*/  FFMA.FTZ R62, R22, R62, R61 ;  /* 0x0000003e163e7223 */ /* 0x000fe2000001003d */
[----:B------:R-:W-:-:S02]  /*54d0*/  @!P1 FSEL R85, R85, RZ, !P2 ;  /* 0x000000ff55559208 */ /* 0x000fc40005000000 */
[----:B------:R-:W-:Y:S01]  /*54e0*/  @!P1 ISETP.GE.AND P2, PT, R52, UR20, PT ;  /* 0x0000001434009c0c */ /* 0x000fe2000bf46270 */
[----:B------:R-:W-:Y:S01]  /*54f0*/  FFMA.FTZ R61, R23, R55, R54 ;  /* 0x00000037173d7223 */ /* 0x000fe20000010036 */
[----:B------:R-:W-:Y:S02]  /*5500*/  @!P1 ISETP.GE.AND P3, PT, R53, UR20, PT ;  /* 0x0000001435009c0c */ /* 0x000fe4000bf66270 */
[----:B------:R-:W5:Y:S01]  /*5510*/  LDG.E.128.CONSTANT R52, desc[UR14][R100.64+0x2600] ;  /* 0x0026000e64347981 */ /* 0x000f62000c1e9d00 */
[----:B------:R-:W-:Y:S02]  /*5520*/  @!P1 FSEL R63, R63, RZ, !P2 ;  /* 0x000000ff3f3f9208 */ /* 0x000fe40005000000 */
[C---:B------:R-:W-:Y:S02]  /*5530*/  @!P1 IADD3 R60, PT, PT, R15.reuse, 0x1, RZ ;  /* 0x000000010f3c9810 */ /* 0x040fe40007ffe0ff */
[----:B------:R-:W-:Y:S01]  /*5540*/  @!P1 ISETP.GE.AND P6, PT, R15, UR20, PT ;  /* 0x000000140f009c0c */ /* 0x000fe2000bfc6270 */
[----:B------:R-:W-:Y:S01]  /*5550*/  FFMA.FTZ R62, R23, R63, R62 ;  /* 0x0000003f173e7223 */ /* 0x000fe2000001003e */
[----:B------:R-:W-:-:S02]  /*5560*/  @!P1 ISETP.GE.AND P2, PT, R60, UR20, PT ;  /* 0x000000143c009c0c */ /* 0x000fc4000bf46270 */
[C---:B------:R-:W-:Y:S02]  /*5570*/  @!P1 IADD3 R60, PT, PT, R15.reuse, 0x2, RZ ;  /* 0x000000020f3c9810 */ /* 0x040fe40007ffe0ff */
[C---:B------:R-:W-:Y:S02]  /*5580*/  @!P1 IADD3 R63, PT, PT, R15.reuse, 0x3, RZ ;  /* 0x000000030f3f9810 */ /* 0x040fe40007ffe0ff */
[----:B------:R-:W-:Y:S02]  /*5590*/  @!P1 ISETP.GE.AND P4, PT, R15, UR20, PT ;  /* 0x000000140f009c0c */ /* 0x000fe4000bf86270 */
[----:B------:R-:W-:Y:S02]  /*55a0*/  @!P1 FSEL R65, R65, RZ, !P2 ;  /* 0x000000ff41419208 */ /* 0x000fe40005000000 */
[----:B------:R-:W-:Y:S02]  /*55b0*/  @!P1 FSEL R84, R84, RZ, !P6 ;  /* 0x000000ff54549208 */ /* 0x000fe40007000000 */
[----:B------:R-:W-:-:S02]  /*55c0*/  @!P1 ISETP.GE.AND P6, PT, R60, UR20, PT ;  /* 0x000000143c009c0c */ /* 0x000fc4000bfc6270 */
[----:B------:R-:W-:Y:S02]  /*55d0*/  @!P1 ISETP.GE.AND P0, PT, R63, UR20, PT ;  /* 0x000000143f009c0c */ /* 0x000fe4000bf06270 */
[C---:B------:R-:W-:Y:S02]  /*55e0*/  @!P1 IADD3 R60, PT, PT, R15.reuse, 0x1, RZ ;  /* 0x000000010f3c9810 */ /* 0x040fe40007ffe0ff */
[----:B------:R-:W-:Y:S01]  /*55f0*/  @!P1 IADD3 R63, PT, PT, R15, 0x2, RZ ;  /* 0x000000020f3f9810 */ /* 0x000fe20007ffe0ff */
[----:B------:R-:W-:Y:S01]  /*5600*/  FMUL.FTZ R65, R21, R65 ;  /* 0x0000004115417220 */ /* 0x000fe20000410000 */
[----:B------:R-:W-:Y:S01]  /*5610*/  @!P1 FSEL R64, R64, RZ, !P4 ;  /* 0x000000ff40409208 */ /* 0x000fe20006000000 */
[----:B------:R-:W-:Y:S01]  /*5620*/  FADD.FTZ R156, R156, R61 ;  /* 0x0000003d9c9c7221 */ /* 0x000fe20000010000 */
[----:B------:R-:W-:Y:S01]  /*5630*/  @!P1 FSEL R87, R87, RZ, !P3 ;  /* 0x000000ff57579208 */ /* 0x000fe20005800000 */
[----:B------:R-:W-:Y:S01]  /*5640*/  FADD.FTZ R155, R155, R62 ;  /* 0x0000003e9b9b7221 */ /* 0x000fe20000010000 */
[----:B------:R-:W-:Y:S01]  /*5650*/  @!P1 ISETP.GE.AND P2, PT, R60, UR20, PT ;  /* 0x000000143c009c0c */ /* 0x000fe2000bf46270 */
[----:B------:R-:W-:Y:S01]  /*5660*/  FFMA.FTZ R65, R20, R64, R65 ;  /* 0x0000004014417223 */ /* 0x000fe20000010041 */
[----:B------:R-:W-:-:S02]  /*5670*/  @!P1 ISETP.GE.AND P3, PT, R63, UR20, PT ;  /* 0x000000143f009c0c */ /* 0x000fc4000bf66270 */
[----:B------:R-:W5:Y:S01]  /*5680*/  LDG.E.128.CONSTANT R60, desc[UR14][R100.64+0x2800] ;  /* 0x0028000e643c7981 */ /* 0x000f62000c1e9d00 */
[----:B------:R-:W-:Y:S01]  /*5690*/  @!P1 IADD3 R64, PT, PT, R15, 0x1, RZ ;  /* 0x000000010f409810 */ /* 0x000fe20007ffe0ff */
[----:B------:R-:W-:Y:S01]  /*56a0*/  FMUL.FTZ R85, R21, R85 ;  /* 0x0000005515557220 */ /* 0x000fe20000410000 */
[----:B------:R-:W-:Y:S02]  /*56b0*/  @!P1 FSEL R86, R86, RZ, !P5 ;  /* 0x000000ff56569208 */ /* 0x000fe40006800000 */
[----:B------:R-:W-:Y:S01]  /*56c0*/  @!P1 ISETP.GE.AND P5, PT, R64, UR20, PT ;  /* 0x0000001440009c0c */ /* 0x000fe2000bfa6270 */
[----:B------:R-:W-:Y:S01]  /*56d0*/  FFMA.FTZ R85, R20, R84, R85 ;  /* 0x0000005414557223 */ /* 0x000fe20000010055 */
[C---:B------:R-:W-:Y:S02]  /*56e0*/  @!P1 IADD3 R64, PT, PT, R15.reuse, 0x2, RZ ;  /* 0x000000020f409810 */ /* 0x040fe40007ffe0ff */
[----:B------:R-:W-:Y:S02]  /*56f0*/  @!P1 IADD3 R84, PT, PT, R15, 0x3, RZ ;  /* 0x000000030f549810 */ /* 0x000fe40007ffe0ff */
[----:B------:R-:W-:-:S02]  /*5700*/  @!P1 FSEL R66, R66, RZ, !P6 ;  /* 0x000000ff42429208 */ /* 0x000fc40007000000 */
[----:B------:R-:W-:Y:S02]  /*5710*/  @!P1 FSEL R67, R67, RZ, !P0 ;  /* 0x000000ff43439208 */ /* 0x000fe40004000000 */
[----:B------:R-:W-:Y:S02]  /*5720*/  @!P1 ISETP.GE.AND P6, PT, R64, UR20, PT ;  /* 0x0000001440009c0c */ /* 0x000fe4000bfc6270 */
[----:B------:R-:W-:Y:S02]  /*5730*/  @!P1 ISETP.GE.AND P0, PT, R15, UR20, PT ;  /* 0x000000140f009c0c */ /* 0x000fe4000bf06270 */
[----:B------:R-:W-:Y:S02]  /*5740*/  @!P1 FSEL R73, R73, RZ, !P2 ;  /* 0x000000ff49499208 */ /* 0x000fe40005000000 */
[----:B------:R-:W-:Y:S01]  /*5750*/  @!P1 ISETP.GE.AND P4, PT, R84, UR20, PT ;  /* 0x0000001454009c0c */ /* 0x000fe2000bf86270 */
[----:B------:R-:W-:Y:S01]  /*5760*/  FFMA.FTZ R84, R22, R66, R65 ;  /* 0x0000004216547223 */ /* 0x000fe20000010041 */
[----:B------:R-:W-:Y:S01]  /*5770*/  @!P1 IADD3 R64, PT, PT, R15, 0x1, RZ ;  /* 0x000000010f409810 */ /* 0x000fe20007ffe0ff */
[----:B------:R-:W-:Y:S01]  /*5780*/  FMUL.FTZ R73, R21, R73 ;  /* 0x0000004915497220 */ /* 0x000fe20000410000 */
[----:B------:R-:W-:Y:S01]  /*5790*/  @!P1 FSEL R72, R72, RZ, !P0 ;  /* 0x000000ff48489208 */ /* 0x000fe20004000000 */
[----:B------:R-:W-:Y:S01]  /*57a0*/  FFMA.FTZ R84, R23, R67, R84 ;  /* 0x0000004317547223 */ /* 0x000fe20000010054 */
[----:B------:R-:W-:-:S02]  /*57b0*/  @!P1 ISETP.GE.AND P2, PT, R15, UR20, PT ;  /* 0x000000140f009c0c */ /* 0x000fc4000bf46270 */
[----:B------:R-:W-:Y:S02]  /*57c0*/  @!P1 FSEL R69, R69, RZ, !P5 ;  /* 0x000000ff45459208 */ /* 0x000fe40006800000 */
[----:B------:R-:W-:Y:S02]  /*57d0*/  @!P1 ISETP.GE.AND P0, PT, R64, UR20, PT ;  /* 0x0000001440009c0c */ /* 0x000fe4000bf06270 */
[----:B------:R-:W5:Y:S01]  /*57e0*/  LDG.E.128.CONSTANT R64, desc[UR14][R100.64+0x2a00] ;  /* 0x002a000e64407981 */ /* 0x000f62000c1e9d00 */
[----:B------:R-:W-:Y:S01]  /*57f0*/  @!P1 FSEL R74, R74, RZ, !P3 ;  /* 0x000000ff4a4a9208 */ /* 0x000fe20005800000 */
[----:B------:R-:W-:Y:S01]  /*5800*/  FFMA.FTZ R73, R20, R72, R73 ;  /* 0x0000004814497223 */ /* 0x000fe20000010049 */
[----:B------:R-:W-:Y:S01]  /*5810*/  @!P1 FSEL R68, R68, RZ, !P2 ;  /* 0x000000ff44449208 */ /* 0x000fe20005000000 */
[----:B------:R-:W-:Y:S01]  /*5820*/  FMUL.FTZ R69, R21, R69 ;  /* 0x0000004515457220 */ /* 0x000fe20000410000 */
[----:B------:R-:W-:Y:S01]  /*5830*/  @!P1 FSEL R75, R75, RZ, !P4 ;  /* 0x000000ff4b4b9208 */ /* 0x000fe20006000000 */
[----:B------:R-:W-:Y:S01]  /*5840*/  FFMA.FTZ R74, R22, R74, R73 ;  /* 0x0000004a164a7223 */ /* 0x000fe20000010049 */
[----:B------:R-:W-:Y:S01]  /*5850*/  @!P1 FSEL R70, R70, RZ, !P6 ;  /* 0x000000ff46469208 */ /* 0x000fe20007000000 */
[----:B------:R-:W-:-:S02]  /*5860*/  FFMA.FTZ R73, R20, R68, R69 ;  /* 0x0000004414497223 */ /* 0x000fc40000010045 */
[----:B------:R-:W-:Y:S02]  /*5870*/  FFMA.FTZ R69, R23, R75, R74 ;  /* 0x0000004b17457223 */ /* 0x000fe4000001004a */
[----:B------:R-:W-:Y:S02]  /*5880*/  FFMA.FTZ R70, R22, R70, R73 ;  /* 0x0000004616467223 */ /* 0x000fe40000010049 */
[----:B------:R-:W5:Y:S01]  /*5890*/  LDG.E.128.CONSTANT R72, desc[UR14][R100.64+0x2c00] ;  /* 0x002c000e64487981 */ /* 0x000f62000c1e9d00 */
[----:B------:R-:W-:Y:S02]  /*58a0*/  @!P1 ISETP.GE.AND P2, PT, R15, UR20, PT ;  /* 0x000000140f009c0c */ /* 0x000fe4000bf46270 */
[----:B------:R-:W-:Y:S02]  /*58b0*/  @!P1 FSEL R77, R77, RZ, !P0 ;  /* 0x000000ff4d4d9208 */ /* 0x000fe40004000000 */
[----:B------:R-:W-:Y:S02]  /*58c0*/  @!P1 FSEL R76, R76, RZ, !P2 ;  /* 0x000000ff4c4c9208 */ /* 0x000fe40005000000 */
[----:B------:R-:W-:Y:S01]  /*58d0*/  @!P1 IADD3 R68, PT, PT, R15, 0x3, RZ ;  /* 0x000000030f449810 */ /* 0x000fe20007ffe0ff */
[----:B------:R-:W-:-:S03]  /*58e0*/  FMUL.FTZ R77, R21, R77 ;  /* 0x0000004d154d7220 */ /* 0x000fc60000410000 */
[----:B------:R-:W-:Y:S01]  /*58f0*/  @!P1 ISETP.GE.AND P4, PT, R68, UR20, PT ;  /* 0x0000001444009c0c */ /* 0x000fe2000bf86270 */
[----:B------:R-:W-:Y:S01]  /*5900*/  FFMA.FTZ R77, R20, R76, R77 ;  /* 0x0000004c144d7223 */ /* 0x000fe2000001004d */
[----:B------:R-:W-:Y:S02]  /*5910*/  @!P1 ISETP.GE.AND P6, PT, R68, UR20, PT ;  /* 0x0000001444009c0c */ /* 0x000fe4000bfc6270 */
[C---:B------:R-:W-:Y:S02]  /*5920*/  @!P1 IADD3 R76, PT, PT, R15.reuse, 0x2, RZ ;  /* 0x000000020f4c9810 */ /* 0x040fe40007ffe0ff */
[----:B------:R-:W-:Y:S02]  /*5930*/  @!P1 IADD3 R68, PT, PT, R15, 0x2, RZ ;  /* 0x000000020f449810 */ /* 0x000fe40007ffe0ff */
[----:B------:R-:W-:Y:S02]  /*5940*/  @!P1 ISETP.GE.AND P5, PT, R76, UR20, PT ;  /* 0x000000144c009c0c */ /* 0x000fe4000bfa6270 */
[----:B------:R-:W-:-:S02]  /*5950*/  @!P1 ISETP.GE.AND P2, PT, R68, UR20, PT ;  /* 0x0000001444009c0c */ /* 0x000fc4000bf46270 */
[C---:B------:R-:W-:Y:S02]  /*5960*/  @!P1 IADD3 R76, PT, PT, R15.reuse, 0x1, RZ ;  /* 0x000000010f4c9810 */ /* 0x040fe40007ffe0ff */
[----:B------:R-:W-:Y:S02]  /*5970*/  @!P1 IADD3 R68, PT, PT, R15, 0x1, RZ ;  /* 0x000000010f449810 */ /* 0x000fe40007ffe0ff */
[----:B------:R-:W-:Y:S02]  /*5980*/  @!P1 FSEL R71, R71, RZ, !P4 ;  /* 0x000000ff47479208 */ /* 0x000fe40006000000 */
[----:B------:R-:W-:Y:S02]  /*5990*/  @!P1 ISETP.GE.AND P0, PT, R76, UR20, PT ;  /* 0x000000144c009c0c */ /* 0x000fe4000bf06270 */
[----:B------:R-:W-:Y:S02]  /*59a0*/  @!P1 ISETP.GE.AND P4, PT, R68, UR20, PT ;  /* 0x0000001444009c0c */ /* 0x000fe4000bf86270 */
[----:B------:R-:W-:-:S02]  /*59b0*/  @!P1 IADD3 R76, PT, PT, R15, 0x3, RZ ;  /* 0x000000030f4c9810 */ /* 0x000fc40007ffe0ff */
[----:B------:R-:W-:Y:S02]  /*59c0*/  @!P1 IADD3 R68, PT, PT, R15, 0x2, RZ ;  /* 0x000000020f449810 */ /* 0x000fe40007ffe0ff */
[----:B------:R-:W-:Y:S01]  /*59d0*/  @!P1 FSEL R78, R78, RZ, !P5 ;  /* 0x000000ff4e4e9208 */ /* 0x000fe20006800000 */
[----:B------:R-:W-:Y:S01]  /*59e0*/  FADD.FTZ R152, R152, R69 ;  /* 0x0000004598987221 */ /* 0x000fe20000010000 */
[----:B------:R-:W-:Y:S01]  /*59f0*/  @!P1 ISETP.GE.AND P3, PT, R76, UR20, PT ;  /* 0x000000144c009c0c */ /* 0x000fe2000bf66270 */
[----:B------:R-:W-:Y:S01]  /*5a00*/  FFMA.FTZ R76, R23, R71, R70 ;  /* 0x00000047174c7223 */ /* 0x000fe20000010046 */
[----:B------:R-:W-:Y:S01]  /*5a10*/  @!P1 ISETP.GE.AND P5, PT, R68, UR20, PT ;  /* 0x0000001444009c0c */ /* 0x000fe2000bfa6270 */
[----:B------:R-:W-:Y:S01]  /*5a20*/  FFMA.FTZ R78, R22, R78, R77 ;  /* 0x0000004e164e7223 */ /* 0x000fe2000001004d */
[----:B------:R-:W5:Y:S01]  /*5a30*/  LDG.E.128.CONSTANT R68, desc[UR14][R100.64+0x2e00] ;  /* 0x002e000e64447981 */ /* 0x000f62000c1e9d00 */
[----:B------:R-:W-:Y:S02]  /*5a40*/  @!P1 FSEL R79, R79, RZ, !P6 ;  /* 0x000000ff4f4f9208 */ /* 0x000fe40007000000 */
[----:B------:R-:W-:-:S02]  /*5a50*/  @!P1 ISETP.GE.AND P6, PT, R15, UR20, PT ;  /* 0x000000140f009c0c */ /* 0x000fc4000bfc6270 */
[----:B------:R-:W-:Y:S02]  /*5a60*/  @!P1 IADD3 R77, PT, PT, R15, 0x3, RZ ;  /* 0x000000030f4d9810 */ /* 0x000fe40007ffe0ff */
[----:B------:R-:W-:Y:S02]  /*5a70*/  @!P1 FSEL R56, R56, RZ, !P6 ;  /* 0x000000ff38389208 */ /* 0x000fe40007000000 */
[----:B------:R-:W-:Y:S02]  /*5a80*/  @!P1 ISETP.GE.AND P6, PT, R77, UR20, PT ;  /* 0x000000144d009c0c */ /* 0x000fe4000bfc6270 */
[----:B------:R-:W-:Y:S02]  /*5a90*/  @!P1 FSEL R57, R57, RZ, !P0 ;  /* 0x000000ff39399208 */ /* 0x000fe40004000000 */
[----:B------:R-:W-:Y:S02]  /*5aa0*/  @!P1 IADD3 R77, PT, PT, R15, 0x1, RZ ;  /* 0x000000010f4d9810 */ /* 0x000fe40007ffe0ff */
[----:B------:R-:W-:-:S02]  /*5ab0*/  @!P1 FSEL R81, R81, RZ, !P4 ;  /* 0x000000ff51519208 */ /* 0x000fc40006000000 */
[----:B------:R-:W-:Y:S01]  /*5ac0*/  @!P1 ISETP.GE.AND P4, PT, R77, UR20, PT ;  /* 0x000000144d009c0c */ /* 0x000fe2000bf86270 */
[C---:B------:R-:W-:Y:S01]  /*5ad0*/  FMUL.FTZ R77, R21.reuse, R57 ;  /* 0x00000039154d7220 */ /* 0x040fe20000410000 */
[----:B------:R-:W-:Y:S01]  /*5ae0*/  FFMA.FTZ R86, R22, R86, R85 ;  /* 0x0000005616567223 */ /* 0x000fe20000010055 */
[----:B------:R-:W-:Y:S01]  /*5af0*/  FMUL.FTZ R85, R21, R81 ;  /* 0x0000005115557220 */ /* 0x000fe20000410000 */
[----:B------:R-:W-:Y:S01]  /*5b00*/  FADD.FTZ R151, R151, R76 ;  /* 0x0000004c97977221 */ /* 0x000fe20000010000 */
[----:B------:R-:W-:Y:S01]  /*5b10*/  FFMA.FTZ R57, R23, R79, R78 ;  /* 0x0000004f17397223 */ /* 0x000fe2000001004e */
[----:B------:R-:W-:Y:S02]  /*5b20*/  FFMA.FTZ R81, R20, R56, R77 ;  /* 0x0000003814517223 */ /* 0x000fe4000001004d */
[----:B------:R-:W5:Y:S01]  /*5b30*/  LDG.E.128.CONSTANT R76, desc[UR14][R100.64+0x3000] ;  /* 0x0030000e644c7981 */ /* 0x000f62000c1e9d00 */
[----:B------:R-:W-:-:S04]  /*5b40*/  @!P1 ISETP.GE.AND P0, PT, R15, UR20, PT ;  /* 0x000000140f009c0c */ /* 0x000fc8000bf06270 */
[----:B------:R-:W-:Y:S02]  /*5b50*/  @!P1 FSEL R80, R80, RZ, !P0 ;  /* 0x000000ff50509208 */ /* 0x000fe40004000000 */
[----:B------:R-:W-:Y:S02]  /*5b60*/  @!P1 FSEL R58, R58, RZ, !P2 ;  /* 0x000000ff3a3a9208 */ /* 0x000fe40005000000 */
[----:B------:R-:W-:Y:S01]  /*5b70*/  @!P1 ISETP.GE.AND P2, PT, R15, UR20, PT ;  /* 0x000000140f009c0c */ /* 0x000fe2000bf46270 */
[----:B------:R-:W-:Y:S01]  /*5b80*/  FFMA.FTZ R85, R20, R80, R85 ;  /* 0x0000005014557223 */ /* 0x000fe20000010055 */
[----:B------:R-:W-:Y:S02]  /*5b90*/  @!P1 FSEL R25, R25, RZ, !P4 ;  /* 0x000000ff19199208 */ /* 0x000fe40006000000 */
[----:B------:R-:W-:Y:S01]  /*5ba0*/  @!P1 FSEL R82, R82, RZ, !P5 ;  /* 0x000000ff52529208 */ /* 0x000fe20006800000 */
[----:B------:R-:W-:Y:S01]  /*5bb0*/  FADD.FTZ R153, R153, R84 ;  /* 0x0000005499997221 */ /* 0x000fe20000010000 */
[----:B------:R-:W-:Y:S01]  /*5bc0*/  FFMA.FTZ R87, R23, R87, R86 ;  /* 0x0000005717577223 */ /* 0x000fe20000010056 */
[----:B------:R-:W-:Y:S01]  /*5bd0*/  @!P1 IADD3 R84, PT, PT, R15, 0x2, RZ ;  /* 0x000000020f549810 */ /* 0x000fe20007ffe0ff */
[----:B------:R-:W-:Y:S01]  /*5be0*/  FMUL.FTZ R25, R21, R25 ;  /* 0x0000001915197220 */ /* 0x000fe20000410000 */
[----:B------:R-:W-:Y:S01]  /*5bf0*/  @!P1 FSEL R24, R24, RZ, !P2 ;  /* 0x000000ff18189208 */ /* 0x000fe20005000000 */
[----:B------:R-:W-:Y:S01]  /*5c00*/  FFMA.FTZ R82, R22, R82, R85 ;  /* 0x0000005216527223 */ /* 0x000fe20000010055 */
[----:B------:R-:W-:Y:S01]  /*5c10*/  @!P1 FSEL R83, R83, RZ, !P6 ;  /* 0x000000ff53539208 */ /* 0x000fe20007000000 */
[----:B------:R-:W-:Y:S01]  /*5c20*/  FADD.FTZ R150, R150, R57 ;  /* 0x0000003996967221 */ /* 0x000fe20000010000 */
[----:B------:R-:W-:Y:S01]  /*5c30*/  @!P1 ISETP.GE.AND P0, PT, R84, UR20, PT ;  /* 0x0000001454009c0c */ /* 0x000fe2000bf06270 */
[----:B------:R-:W-:Y:S01]  /*5c40*/  FADD.FTZ R154, R154, R87 ;  /* 0x000000579a9a7221 */ /* 0x000fe20000010000 */
[----:B------:R-:W-:Y:S01]  /*5c50*/  FFMA.FTZ R57, R20, R24, R25 ;  /* 0x0000001814397223 */ /* 0x000fe20000010019 */
[----:B------:R-:W-:Y:S01]  /*5c60*/  FFMA.FTZ R58, R22, R58, R81 ;  /* 0x0000003a163a7223 */ /* 0x000fe20000010051 */
[----:B------:R-:W5:Y:S01]  /*5c70*/  LDG.E.128.CONSTANT R84, desc[UR14][R100.64+0x3200] ;  /* 0x0032000e64547981 */ /* 0x000f62000c1e9d00 */
[----:B------:R-:W-:Y:S01]  /*5c80*/  FFMA.FTZ R25, R23, R83, R82 ;  /* 0x0000005317197223 */ /* 0x000fe20000010052 */
[----:B------:R-:W-:-:S02]  /*5c90*/  @!P1 IADD3 R24, PT, PT, R15, 0x3, RZ ;  /* 0x000000030f189810 */ /* 0x000fc40007ffe0ff */
[----:B------:R-:W5:Y:S01]  /*5ca0*/  LDG.E.128.CONSTANT R80, desc[UR14][R100.64+0x3400] ;  /* 0x0034000e64507981 */ /* 0x000f62000c1e9d00 */
[C---:B------:R-:W-:Y:S02]  /*5cb0*/  @!P1 IADD3 R56, PT, PT, R15.reuse, 0x1, RZ ;  /* 0x000000010f389810 */ /* 0x040fe40007ffe0ff */
[----:B------:R-:W-:Y:S02]  /*5cc0*/  @!P1 FSEL R26, R26, RZ, !P0 ;  /* 0x000000ff1a1a9208 */ /* 0x000fe40004000000 */
[----:B------:R-:W-:Y:S02]  /*5cd0*/  @!P1 ISETP.GE.AND P0, PT, R24, UR20, PT ;  /* 0x0000001418009c0c */ /* 0x000fe4000bf06270 */
[----:B------:R-:W-:Y:S01]  /*5ce0*/  @!P1 ISETP.GE.AND P4, PT, R56, UR20, PT ;  /* 0x0000001438009c0c */ /* 0x000fe2000bf86270 */
[----:B------:R-:W-:Y:S01]  /*5cf0*/  FFMA.FTZ R56, R22, R26, R57 ;  /* 0x0000001a16387223 */ /* 0x000fe20000010039 */
[C---:B------:R-:W-:Y:S02]  /*5d00*/  @!P1 ISETP.GE.AND P2, PT, R15.reuse, UR20, PT ;  /* 0x000000140f009c0c */ /* 0x040fe4000bf46270 */
[----:B------:R-:W-:-:S02]  /*5d10*/  @!P1 IADD3 R26, PT, PT, R15, 0x2, RZ ;  /* 0x000000020f1a9810 */ /* 0x000fc40007ffe0ff */
[----:B------:R-:W-:Y:S01]  /*5d20*/  @!P1 FSEL R27, R27, RZ, !P0 ;  /* 0x000000ff1b1b9208 */ /* 0x000fe20004000000 */
[----:B------:R-:W-:Y:S01]  /*5d30*/  FADD.FTZ R148, R148, R25 ;  /* 0x0000001994947221 */ /* 0x000fe20000010000 */
[----:B--2---:R-:W-:Y:S02]  /*5d40*/  @!P1 FSEL R32, R32, RZ, !P2 ;  /* 0x000000ff20209208 */ /* 0x004fe40005000000 */
[----:B------:R-:W-:Y:S01]  /*5d50*/  @!P1 ISETP.GE.AND P2, PT, R26, UR20, PT ;  /* 0x000000141a009c0c */ /* 0x000fe2000bf46270 */
[----:B------:R-:W-:Y:S01]  /*5d60*/  FFMA.FTZ R56, R23, R27, R56 ;  /* 0x0000001b17387223 */ /* 0x000fe20000010038 */
[----:B------:R-:W-:Y:S02]  /*5d70*/  @!P1 ISETP.GE.AND P0, PT, R24, UR20, PT ;  /* 0x0000001418009c0c */ /* 0x000fe4000bf06270 */
[----:B------:R-:W2:Y:S01]  /*5d80*/  LDG.E.128.CONSTANT R24, desc[UR14][R100.64+0x3600] ;  /* 0x0036000e64187981 */ /* 0x000ea2000c1e9d00 */
[----:B------:R-:W-:-:S05]  /*5d90*/  @!P1 FSEL R33, R33, RZ, !P4 ;  /* 0x000000ff21219208 */ /* 0x000fca0006000000 */
[----:B------:R-:W-:-:S04]  /*5da0*/  FMUL.FTZ R33, R21, R33 ;  /* 0x0000002115217220 */ /* 0x000fc80000410000 */
[----:B------:R-:W-:Y:S01]  /*5db0*/  FFMA.FTZ R33, R20, R32, R33 ;  /* 0x0000002014217223 */ /* 0x000fe20000010021 */
[----:B------:R-:W-:Y:S02]  /*5dc0*/  @!P1 IADD3 R32, PT, PT, R15, 0x1, RZ ;  /* 0x000000010f209810 */ /* 0x000fe40007ffe0ff */
[----:B------:R-:W-:Y:S02]  /*5dd0*/  @!P1 FSEL R59, R59, RZ, !P3 ;  /* 0x000000ff3b3b9208 */ /* 0x000fe40005800000 */
[----:B------:R-:W-:Y:S02]  /*5de0*/  @!P1 ISETP.GE.AND P3, PT, R32, UR20, PT ;  /* 0x0000001420009c0c */ /* 0x000fe4000bf66270 */
[----:B------:R-:W-:Y:S02]  /*5df0*/  @!P1 FSEL R34, R34, RZ, !P2 ;  /* 0x000000ff22229208 */ /* 0x000fe40005000000 */
[C---:B------:R-:W-:Y:S02]  /*5e00*/  @!P1 IADD3 R32, PT, PT, R15.reuse, 0x2, RZ ;  /* 0x000000020f209810 */ /* 0x040fe40007ffe0ff */
[----:B------:R-:W-:-:S02]  /*5e10*/  @!P1 ISETP.GE.AND P2, PT, R15, UR20, PT ;  /* 0x000000140f009c0c */ /* 0x000fc4000bf46270 */
[----:B------:R-:W-:Y:S01]  /*5e20*/  @!P1 FSEL R29, R29, RZ, !P3 ;  /* 0x000000ff1d1d9208 */ /* 0x000fe20005800000 */
[----:B------:R-:W-:Y:S01]  /*5e30*/  FFMA.FTZ R34, R22, R34, R33 ;  /* 0x0000002216227223 */ /* 0x000fe20000010021 */
[----:B------:R-:W-:Y:S02]  /*5e40*/  @!P1 ISETP.GE.AND P3, PT, R32, UR20, PT ;  /* 0x0000001420009c0c */ /* 0x000fe4000bf66270 */
[----:B------:R-:W-:Y:S01]  /*5e50*/  @!P1 FSEL R28, R28, RZ, !P2 ;  /* 0x000000ff1c1c9208 */ /* 0x000fe20005000000 */
[----:B------:R-:W-:Y:S01]  /*5e60*/  FMUL.FTZ R33, R21, R29 ;  /* 0x0000001d15217220 */ /* 0x000fe20000410000 */
[----:B------:R-:W-:Y:S02]  /*5e70*/  @!P1 FSEL R35, R35, RZ, !P0 ;  /* 0x000000ff23239208 */ /* 0x000fe40004000000 */
[C---:B------:R-:W-:Y:S01]  /*5e80*/  @!P1 IADD3 R32, PT, PT, R15.reuse, 0x1, RZ ;  /* 0x000000010f209810 */ /* 0x040fe20007ffe0ff */
[----:B------:R-:W-:Y:S01]  /*5e90*/  FFMA.FTZ R57, R20, R28, R33 ;  /* 0x0000001c14397223 */ /* 0x000fe20000010021 */
[----:B------:R-:W-:Y:S01]  /*5ea0*/  @!P1 IADD3 R28, PT, PT, R15, 0x3, RZ ;  /* 0x000000030f1c9810 */ /* 0x000fe20007ffe0ff */
[----:B------:R-:W-:Y:S01]  /*5eb0*/  FFMA.FTZ R29, R23, R35, R34 ;  /* 0x00000023171d7223 */ /* 0x000fe20000010022 */
[----:B------:R-:W-:-:S02]  /*5ec0*/  @!P1 ISETP.GE.AND P2, PT, R32, UR20, PT ;  /* 0x0000001420009c0c */ /* 0x000fc4000bf46270 */
[----:B------:R-:W2:Y:S02]  /*5ed0*/  LDG.E.128.CONSTANT R32, desc[UR14][R100.64+0x3800] ;  /* 0x0038000e64207981 */ /* 0x000ea4000c1e9d00 */
[----:B------:R-:W-:Y:S02]  /*5ee0*/  @!P1 FSEL R37, R37, RZ, !P2 ;  /* 0x000000ff25259208 */ /* 0x000fe40005000000 */
[----:B------:R-:W-:Y:S02]  /*5ef0*/  @!P1 ISETP.GE.AND P2, PT, R28, UR20, PT ;  /* 0x000000141c009c0c */ /* 0x000fe4000bf46270 */
[----:B------:R-:W-:Y:S02]  /*5f00*/  @!P1 FSEL R30, R30, RZ, !P3 ;  /* 0x000000ff1e1e9208 */ /* 0x000fe40005800000 */
[----:B------:R-:W-:Y:S02]  /*5f10*/  @!P1 IADD3 R28, PT, PT, R15, 0x2, RZ ;  /* 0x000000020f1c9810 */ /* 0x000fe40007ffe0ff */
[----:B------:R-:W-:Y:S01]  /*5f20*/  @!P1 FSEL R31, R31, RZ, !P2 ;  /* 0x000000ff1f1f9208 */ /* 0x000fe20005000000 */
[----:B------:R-:W-:Y:S01]  /*5f30*/  FFMA.FTZ R30, R22, R30, R57 ;  /* 0x0000001e161e7223 */ /* 0x000fe20000010039 */
[----:B------:R-:W-:-:S02]  /*5f40*/  @!P1 ISETP.GE.AND P3, PT, R28, UR20, PT ;  /* 0x000000141c009c0c */ /* 0x000fc4000bf66270 */
[----:B------:R-:W-:Y:S01]  /*5f50*/  @!P1 IADD3 R28, PT, PT, R15, 0x1, RZ ;  /* 0x000000010f1c9810 */ /* 0x000fe20007ffe0ff */
[----:B------:R-:W-:Y:S01]  /*5f60*/  FADD.FTZ R147, R147, R56 ;  /* 0x0000003893937221 */ /* 0x000fe20000010000 */
[----:B------:R-:W-:Y:S01]  /*5f70*/  @!P1 FSEL R38, R38, RZ, !P3 ;  /* 0x000000ff26269208 */ /* 0x000fe20005800000 */
[----:B------:R-:W-:Y:S01]  /*5f80*/  FADD.FTZ R146, R146, R29 ;  /* 0x0000001d92927221 */ /* 0x000fe20000010000 */
[----:B------:R-:W-:Y:S01]  /*5f90*/  @!P1 ISETP.GE.AND P3, PT, R28, UR20, PT ;  /* 0x000000141c009c0c */ /* 0x000fe2000bf66270 */
[----:B------:R-:W-:Y:S02]  /*5fa0*/  FFMA.FTZ R56, R23, R31, R30 ;  /* 0x0000001f17387223 */ /* 0x000fe4000001001e */
[----:B------:R-:W2:Y:S01]  /*5fb0*/  LDG.E.128.CONSTANT R28, desc[UR14][R100.64+0x3a00] ;  /* 0x003a000e641c7981 */ /* 0x000ea2000c1e9d00 */
[----:B------:R-:W-:Y:S01]  /*5fc0*/  @!P1 ISETP.GE.AND P0, PT, R15, UR20, PT ;  /* 0x000000140f009c0c */ /* 0x000fe2000bf06270 */
[----:B------:R-:W-:-:S03]  /*5fd0*/  FMUL.FTZ R37, R21, R37 ;  /* 0x0000002515257220 */ /* 0x000fc60000410000 */
[----:B------:R-:W-:-:S05]  /*5fe0*/  @!P1 FSEL R36, R36, RZ, !P0 ;  /* 0x000000ff24249208 */ /* 0x000fca0004000000 */
[----:B------:R-:W-:Y:S01]  /*5ff0*/  FFMA.FTZ R37, R20, R36, R37 ;  /* 0x0000002414257223 */ /* 0x000fe20000010025 */
[----:B------:R-:W-:-:S04]  /*6000*/  @!P1 IADD3 R36, PT, PT, R15, 0x3, RZ ;  /* 0x000000030f249810 */ /* 0x000fc80007ffe0ff */
[----:B------:R-:W-:Y:S02]  /*6010*/  @!P1 ISETP.GE.AND P0, PT, R36, UR20, PT ;  /* 0x0000001424009c0c */ /* 0x000fe4000bf06270 */
[----:B------:R-:W-:-:S04]  /*6020*/  @!P1 IADD3 R36, PT, PT, R15, 0x2, RZ ;  /* 0x000000020f249810 */ /* 0x000fc80007ffe0ff */
[----:B------:R-:W-:Y:S02]  /*6030*/  @!P1 ISETP.GE.AND P2, PT, R36, UR20, PT ;  /* 0x0000001424009c0c */ /* 0x000fe4000bf46270 */
[C---:B------:R-:W-:Y:S02]  /*6040*/  @!P1 IADD3 R36, PT, PT, R15.reuse, 0x3, RZ ;  /* 0x000000030f249810 */ /* 0x040fe40007ffe0ff */
[----:B------:R-:W-:Y:S02]  /*6050*/  @!P1 ISETP.GE.AND P4, PT, R15, UR20, PT ;  /* 0x000000140f009c0c */ /* 0x000fe4000bf86270 */
[----:B---3--:R-:W-:Y:S02]  /*6060*/  @!P1 FSEL R41, R41, RZ, !P3 ;  /* 0x000000ff29299208 */ /* 0x008fe40005800000 */
[----:B------:R-:W-:Y:S02]  /*6070*/  @!P1 ISETP.GE.AND P3, PT, R36, UR20, PT ;  /* 0x0000001424009c0c */ /* 0x000fe4000bf66270 */
[----:B------:R-:W-:Y:S01]  /*6080*/  @!P1 IADD3 R36, PT, PT, R15, 0x1, RZ ;  /* 0x000000010f249810 */ /* 0x000fe20007ffe0ff */
[----:B------:R-:W-:Y:S01]  /*6090*/  FFMA.FTZ R38, R22, R38, R37 ;  /* 0x0000002616267223 */ /* 0x000fe20000010025 */
[----:B------:R-:W-:Y:S01]  /*60a0*/  @!P1 FSEL R40, R40, RZ, !P4 ;  /* 0x000000ff28289208 */ /* 0x000fe20006000000 */
[----:B------:R-:W-:Y:S01]  /*60b0*/  FMUL.FTZ R37, R21, R41 ;  /* 0x0000002915257220 */ /* 0x000fe20000410000 */
[----:B------:R-:W-:-:S02]  /*60c0*/  @!P1 ISETP.GE.AND P4, PT, R36, UR20, PT ;  /* 0x0000001424009c0c */ /* 0x000fc4000bf86270 */
[----:B------:R-:W-:Y:S01]  /*60d0*/  @!P1 FSEL R39, R39, RZ, !P0 ;  /* 0x000000ff27279208 */ /* 0x000fe20004000000 */
[----:B------:R-:W-:Y:S01]  /*60e0*/  FFMA.FTZ R57, R20, R40, R37 ;  /* 0x0000002814397223 */ /* 0x000fe20000010025 */
[----:B------:R-:W-:Y:S02]  /*60f0*/  @!P1 ISETP.GE.AND P0, PT, R15, UR20, PT ;  /* 0x000000140f009c0c */ /* 0x000fe4000bf06270 */
[----:B----4-:R-:W-:Y:S02]  /*6100*/  @!P1 FSEL R45, R45, RZ, !P4 ;  /* 0x000000ff2d2d9208 */ /* 0x010fe40006000000 */
[----:B------:R-:W-:Y:S02]  /*6110*/  @!P1 IADD3 R40, PT, PT, R15, 0x2, RZ ;  /* 0x000000020f289810 */ /* 0x000fe40007ffe0ff */
[----:B------:R-:W-:Y:S01]  /*6120*/  @!P1 FSEL R44, R44, RZ, !P0 ;  /* 0x000000ff2c2c9208 */ /* 0x000fe20004000000 */
[----:B------:R-:W-:Y:S01]  /*6130*/  FMUL.FTZ R45, R21, R45 ;  /* 0x0000002d152d7220 */ /* 0x000fe20000410000 */
[----:B------:R-:W-:-:S03]  /*6140*/  @!P1 ISETP.GE.AND P0, PT, R40, UR20, PT ;  /* 0x0000001428009c0c */ /* 0x000fc6000bf06270 */
[----:B------:R-:W-:Y:S01]  /*6150*/  FFMA.FTZ R45, R20, R44, R45 ;  /* 0x0000002c142d7223 */ /* 0x000fe2000001002d */
[----:B------:R-:W-:Y:S01]  /*6160*/  @!P1 FSEL R46, R46, RZ, !P0 ;  /* 0x000000ff2e2e9208 */ /* 0x000fe20004000000 */
[----:B------:R-:W-:Y:S02]  /*6170*/  FFMA.FTZ R41, R23, R39, R38 ;  /* 0x0000002717297223 */ /* 0x000fe40000010026 */
[----:B------:R-:W3:Y:S02]  /*6180*/  LDG.E.128.CONSTANT R36, desc[UR14][R100.64+0x3c00] ;  /* 0x003c000e64247981 */ /* 0x000ee4000c1e9d00 */
[----:B------:R-:W-:Y:S01]  /*6190*/  FFMA.FTZ R46, R22, R46, R45 ;  /* 0x0000002e162e7223 */ /* 0x000fe2000001002d */
[----:B------:R-:W-:Y:S02]  /*61a0*/  @!P1 IADD3 R45, PT, PT, R15, 0x3, RZ ;  /* 0x000000030f2d9810 */ /* 0x000fe40007ffe0ff */
[----:B------:R-:W-:Y:S02]  /*61b0*/  @!P1 FSEL R42, R42, RZ, !P2 ;  /* 0x000000ff2a2a9208 */ /* 0x000fe40005000000 */
[----:B------:R-:W-:-:S02]  /*61c0*/  @!P1 ISETP.GE.AND P6, PT, R45, UR20, PT ;  /* 0x000000142d009c0c */ /* 0x000fc4000bfc6270 */
[----:B------:R-:W-:Y:S01]  /*61d0*/  @!P1 IADD3 R45, PT, PT, R15, 0x2, RZ ;  /* 0x000000020f2d9810 */ /* 0x000fe20007ffe0ff */
[----:B------:R-:W-:Y:S01]  /*61e0*/  FFMA.FTZ R42, R22, R42, R57 ;  /* 0x0000002a162a7223 */ /* 0x000fe20000010039 */
[----:B------:R-:W-:Y:S02]  /*61f0*/  @!P1 FSEL R43, R43, RZ, !P3 ;  /* 0x000000ff2b2b9208 */ /* 0x000fe40005800000 */
[----:B------:R-:W-:Y:S02]  /*6200*/  @!P1 ISETP.GE.AND P0, PT, R45, UR20, PT ;  /* 0x000000142d009c0c */ /* 0x000fe4000bf06270 */
[----:B------:R-:W-:Y:S01]  /*6210*/  @!P1 IADD3 R45, PT, PT, R15, 0x1, RZ ;  /* 0x000000010f2d9810 */ /* 0x000fe20007ffe0ff */
[----:B------:R-:W-:Y:S01]  /*6220*/  FADD.FTZ R145, R145, R56 ;  /* 0x0000003891917221 */ /* 0x000fe20000010000 */
[----:B------:R-:W-:Y:S01]  /*6230*/  @!P1 FSEL R47, R47, RZ, !P6 ;  /* 0x000000ff2f2f9208 */ /* 0x000fe20007000000 */
[----:B------:R-:W-:Y:S01]  /*6240*/  FADD.FTZ R144, R144, R41 ;  /* 0x0000002990907221 */ /* 0x000fe20000010000 */
[----:B------:R-:W-:Y:S01]  /*6250*/  @!P1 ISETP.GE.AND P2, PT, R45, UR20, PT ;  /* 0x000000142d009c0c */ /* 0x000fe2000bf46270 */
[----:B------:R-:W-:Y:S01]  /*6260*/  FFMA.FTZ R44, R23, R43, R42 ;  /* 0x0000002b172c7223 */ /* 0x000fe2000001002a */
[C---:B------:R-:W-:Y:S01]  /*6270*/  @!P1 ISETP.GE.AND P6, PT, R15.reuse, UR20, PT ;  /* 0x000000140f009c0c */ /* 0x040fe2000bfc6270 */
[----:B------:R-:W4:Y:S01]  /*6280*/  LDG.E.128.CONSTANT R40, desc[UR14][R100.64+0x3e00] ;  /* 0x003e000e64287981 */ /* 0x000f22000c1e9d00 */
[----:B------:R-:W-:-:S02]  /*6290*/  @!P1 IADD3 R56, PT, PT, R15, 0x1, RZ ;  /* 0x000000010f389810 */ /* 0x000fc40007ffe0ff */
[----:B------:R-:W-:Y:S02]  /*62a0*/  @!P1 IADD3 R45, PT, PT, R15, 0x3, RZ ;  /* 0x000000030f2d9810 */ /* 0x000fe40007ffe0ff */
[----:B-----5:R-:W-:Y:S02]  /*62b0*/  @!P1 FSEL R48, R48, RZ, !P6 ;  /* 0x000000ff30309208 */ /* 0x020fe40007000000 */
[----:B------:R-:W-:Y:S02]  /*62c0*/  @!P1 ISETP.GE.AND P4, PT, R56, UR20, PT ;  /* 0x0000001438009c0c */ /* 0x000fe4000bf86270 */
[----:B------:R-:W-:Y:S02]  /*62d0*/  @!P1 ISETP.GE.AND P6, PT, R45, UR20, PT ;  /* 0x000000142d009c0c */ /* 0x000fe4000bfc6270 */
[----:B------:R-:W-:Y:S02]  /*62e0*/  @!P1 IADD3 R45, PT, PT, R15, 0x1, RZ ;  /* 0x000000010f2d9810 */ /* 0x000fe40007ffe0ff */
[----:B------:R-:W-:-:S02]  /*62f0*/  @!P1 FSEL R49, R49, RZ, !P4 ;  /* 0x000000ff31319208 */ /* 0x000fc40006000000 */
[----:B------:R-:W-:Y:S02]  /*6300*/  @!P1 ISETP.GE.AND P4, PT, R45, UR20, PT ;  /* 0x000000142d009c0c */ /* 0x000fe4000bf86270 */
[----:B------:R-:W-:Y:S02]  /*6310*/  @!P1 IADD3 R45, PT, PT, R15, 0x2, RZ ;  /* 0x000000020f2d9810 */ /* 0x000fe40007ffe0ff */
[----:B------:R-:W-:Y:S02]  /*6320*/  @!P1 FSEL R89, R89, RZ, !P2 ;  /* 0x000000ff59599208 */ /* 0x000fe40005000000 */
[----:B------:R-:W-:Y:S01]  /*6330*/  @!P1 ISETP.GE.AND P2, PT, R45, UR20, PT ;  /* 0x000000142d009c0c */ /* 0x000fe2000bf46270 */
[----:B------:R-:W-:Y:S01]  /*6340*/  FMUL.FTZ R45, R21, R49 ;  /* 0x00000031152d7220 */ /* 0x000fe20000410000 */
[----:B------:R-:W-:Y:S01]  /*6350*/  @!P1 IADD3 R56, PT, PT, R15, 0x3, RZ ;  /* 0x000000030f389810 */ /* 0x000fe20007ffe0ff */
[----:B------:R-:W-:Y:S01]  /*6360*/  FADD.FTZ R143, R143, R44 ;  /* 0x0000002c8f8f7221 */ /* 0x000fe20000010000 */
[----:B------:R-:W-:Y:S01]  /*6370*/  FFMA.FTZ R49, R23, R47, R46 ;  /* 0x0000002f17317223 */ /* 0x000fe2000001002e */
[----:B------:R-:W-:Y:S01]  /*6380*/  FFMA.FTZ R57, R20, R48, R45 ;  /* 0x0000003014397223 */ /* 0x000fe2000001002d */
[----:B------:R-:W-:Y:S01]  /*6390*/  @!P1 ISETP.GE.AND P5, PT, R56, UR20, PT ;  /* 0x0000001438009c0c */ /* 0x000fe2000bfa6270 */
[----:B------:R-:W5:Y:S01]  /*63a0*/  LDG.E.128.CONSTANT R44, desc[UR14][R100.64+0x4000] ;  /* 0x0040000e642c7981 */ /* 0x000f62000c1e9d00 */
[----:B------:R-:W-:-:S02]  /*63b0*/  @!P1 IADD3 R56, PT, PT, R15, 0x2, RZ ;  /* 0x000000020f389810 */ /* 0x000fc40007ffe0ff */
[----:B------:R-:W-:Y:S02]  /*63c0*/  @!P1 FSEL R50, R50, RZ, !P0 ;  /* 0x000000ff32329208 */ /* 0x000fe40004000000 */
[----:B------:R-:W-:Y:S02]  /*63d0*/  @!P1 ISETP.GE.AND P3, PT, R56, UR20, PT ;  /* 0x0000001438009c0c */ /* 0x000fe4000bf66270 */
[C---:B------:R-:W-:Y:S02]  /*63e0*/  @!P1 ISETP.GE.AND P0, PT, R15.reuse, UR20, PT ;  /* 0x000000140f009c0c */ /* 0x040fe4000bf06270 */
[----:B------:R-:W-:Y:S02]  /*63f0*/  @!P1 IADD3 R56, PT, PT, R15, 0x3, RZ ;  /* 0x000000030f389810 */ /* 0x000fe40007ffe0ff */
[----:B------:R-:W-:Y:S01]  /*6400*/  @!P1 FSEL R88, R88, RZ, !P0 ;  /* 0x000000ff58589208 */ /* 0x000fe20004000000 */
[----:B------:R-:W-:Y:S01]  /*6410*/  FFMA.FTZ R58, R23, R59, R58 ;  /* 0x0000003b173a7223 */ /* 0x000fe2000001003a */
[----:B------:R-:W-:-:S02]  /*6420*/  @!P1 ISETP.GE.AND P0, PT, R56, UR20, PT ;  /* 0x0000001438009c0c */ /* 0x000fc4000bf06270 */
[----:B------:R-:W-:Y:S02]  /*6430*/  @!P1 FSEL R90, R90, RZ, !P3 ;  /* 0x000000ff5a5a9208 */ /* 0x000fe40005800000 */
[C---:B------:R-:W-:Y:S02]  /*6440*/  @!P1 ISETP.GE.AND P3, PT, R15.reuse, UR20, PT ;  /* 0x000000140f009c0c */ /* 0x040fe4000bf66270 */
[----:B------:R-:W-:Y:S01]  /*6450*/  @!P1 IADD3 R56, PT, PT, R15, 0x2, RZ ;  /* 0x000000020f389810 */ /* 0x000fe20007ffe0ff */
[----:B------:R-:W-:Y:S01]  /*6460*/  FADD.FTZ R149, R149, R58 ;  /* 0x0000003a95957221 */ /* 0x000fe20000010000 */
        /* <DEDUP_REMOVED lines=9> */
[----:B------:R-:W-:Y:S01]  /*6500*/  @!P1 ISETP.GE.AND P5, PT, R48, UR20, PT ;  /* 0x0000001430009c0c */ /* 0x000fe2000bfa6270 */
[----:B------:R-:W-:Y:S01]  /*6510*/  FMUL.FTZ R53, R21, R53 ;  /* 0x0000003515357220 */ /* 0x000fe20000410000 */
[----:B------:R-:W-:-:S02]  /*6520*/  @!P1 IADD3 R48, PT, PT, R15, 0x1, RZ ;  /* 0x000000010f309810 */ /* 0x000fc40007ffe0ff */
[----:B------:R-:W-:Y:S01]  /*6530*/  @!P1 FSEL R91, R91, RZ, !P6 ;  /* 0x000000ff5b5b9208 */ /* 0x000fe20007000000 */
[----:B------:R-:W-:Y:S01]  /*6540*/  FFMA.FTZ R53, R20, R52, R53 ;  /* 0x0000003414357223 */ /* 0x000fe20000010035 */
[----:B------:R-:W-:Y:S02]  /*6550*/  @!P1 ISETP.GE.AND P6, PT, R48, UR20, PT ;  /* 0x0000001430009c0c */ /* 0x000fe4000bfc6270 */
[----:B------:R-:W-:Y:S02]  /*6560*/  @!P1 FSEL R54, R54, RZ, !P2 ;  /* 0x000000ff36369208 */ /* 0x000fe40005000000 */
[C---:B------:R-:W-:Y:S01]  /*6570*/  @!P1 IADD3 R48, PT, PT, R15.reuse, 0x2, RZ ;  /* 0x000000020f309810 */ /* 0x040fe20007ffe0ff */
[----:B------:R-:W-:Y:S01]  /*6580*/  FADD.FTZ R142, R142, R49 ;  /* 0x000000318e8e7221 */ /* 0x000fe20000010000 */
[----:B------:R-:W-:Y:S01]  /*6590*/  @!P1 ISETP.GE.AND P2, PT, R15, UR20, PT ;  /* 0x000000140f009c0c */ /* 0x000fe2000bf46270 */
[----:B------:R-:W-:Y:S01]  /*65a0*/  FFMA.FTZ R54, R22, R54, R53 ;  /* 0x0000003616367223 */ /* 0x000fe20000010035 */
[----:B------:R-:W-:Y:S01]  /*65b0*/  @!P1 FSEL R61, R61, RZ, !P4 ;  /* 0x000000ff3d3d9208 */ /* 0x000fe20006000000 */
[----:B------:R-:W-:Y:S01]  /*65c0*/  FFMA.FTZ R52, R23, R51, R50 ;  /* 0x0000003317347223 */ /* 0x000fe20000010032 */
[----:B------:R-:W-:-:S02]  /*65d0*/  @!P1 ISETP.GE.AND P4, PT, R48, UR20, PT ;  /* 0x0000001430009c0c */ /* 0x000fc4000bf86270 */
[----:B------:R-:W-:Y:S01]  /*65e0*/  @!P1 IADD3 R53, PT, PT, R15, 0x3, RZ ;  /* 0x000000030f359810 */ /* 0x000fe20007ffe0ff */
[----:B------:R-:W5:Y:S01]  /*65f0*/  LDG.E.128.CONSTANT R48, desc[UR14][R100.64+0x4400] ;  /* 0x0044000e64307981 */ /* 0x000f62000c1e9d00 */
[----:B------:R-:W-:Y:S02]  /*6600*/  @!P1 FSEL R60, R60, RZ, !P2 ;  /* 0x000000ff3c3c9208 */ /* 0x000fe40005000000 */
[----:B------:R-:W-:Y:S02]  /*6610*/  @!P1 ISETP.GE.AND P2, PT, R53, UR20, PT ;  /* 0x0000001435009c0c */ /* 0x000fe4000bf46270 */
[----:B------:R-:W-:Y:S02]  /*6620*/  @!P1 IADD3 R53, PT, PT, R15, 0x1, RZ ;  /* 0x000000010f359810 */ /* 0x000fe40007ffe0ff */
[----:B------:R-:W-:Y:S01]  /*6630*/  @!P1 FSEL R55, R55, RZ, !P0 ;  /* 0x000000ff37379208 */ /* 0x000fe20004000000 */
[----:B------:R-:W-:Y:S01]  /*6640*/  FMUL.FTZ R89, R21, R89 ;  /* 0x0000005915597220 */ /* 0x000fe20000410000 */
[----:B------:R-:W-:-:S02]  /*6650*/  @!P1 ISETP.GE.AND P0, PT, R53, UR20, PT ;  /* 0x0000001435009c0c */ /* 0x000fc4000bf06270 */
[----:B------:R-:W-:Y:S01]  /*6660*/  @!P1 IADD3 R53, PT, PT, R15, 0x2, RZ ;  /* 0x000000020f359810 */ /* 0x000fe20007ffe0ff */
[----:B------:R-:W-:Y:S01]  /*6670*/  FFMA.FTZ R89, R20, R88, R89 ;  /* 0x0000005814597223 */ /* 0x000fe20000010059 */
[----:B------:R-:W-:Y:S01]  /*6680*/  @!P1 FSEL R62, R62, RZ, !P3 ;  /* 0x000000ff3e3e9208 */ /* 0x000fe20005800000 */
[----:B------:R-:W-:Y:S01]  /*6690*/  FMUL.FTZ R61, R21, R61 ;  /* 0x0000003d153d7220 */ /* 0x000fe20000410000 */
[----:B------:R-:W-:Y:S01]  /*66a0*/  @!P1 ISETP.GE.AND P3, PT, R53, UR20, PT ;  /* 0x0000001435009c0c */ /* 0x000fe2000bf66270 */
[----:B------:R-:W-:Y:S01]  /*66b0*/  FADD.FTZ R141, R141, R52 ;  /* 0x000000348d8d7221 */ /* 0x000fe20000010000 */
[----:B------:R-:W-:Y:S01]  /*66c0*/  FFMA.FTZ R88, R23, R55, R54 ;  /* 0x0000003717587223 */ /* 0x000fe20000010036 */
[----:B------:R-:W-:Y:S01]  /*66d0*/  @!P1 FSEL R63, R63, RZ, !P5 ;  /* 0x000000ff3f3f9208 */ /* 0x000fe20006800000 */
[----:B------:R-:W5:Y:S01]  /*66e0*/  LDG.E.128.CONSTANT R52, desc[UR14][R100.64+0x4600] ;  /* 0x0046000e64347981 */ /* 0x000f62000c1e9d00 */
[----:B------:R-:W-:Y:S02]  /*66f0*/  @!P1 ISETP.GE.AND P5, PT, R15, UR20, PT ;  /* 0x000000140f009c0c */ /* 0x000fe4000bfa6270 */
[----:B------:R-:W-:Y:S01]  /*6700*/  @!P1 FSEL R65, R65, RZ, !P6 ;  /* 0x000000ff41419208 */ /* 0x000fe20007000000 */
[----:B------:R-:W-:Y:S01]  /*6710*/  FFMA.FTZ R61, R20, R60, R61 ;  /* 0x0000003c143d7223 */ /* 0x000fe2000001003d */
[----:B------:R-:W-:-:S02]  /*6720*/  @!P1 IADD3 R60, PT, PT, R15, 0x3, RZ ;  /* 0x000000030f3c9810 */ /* 0x000fc40007ffe0ff */
[----:B------:R-:W-:Y:S01]  /*6730*/  @!P1 FSEL R64, R64, RZ, !P5 ;  /* 0x000000ff40409208 */ /* 0x000fe20006800000 */
[----:B------:R-:W-:Y:S01]  /*6740*/  FMUL.FTZ R65, R21, R65 ;  /* 0x0000004115417220 */ /* 0x000fe20000410000 */
[----:B------:R-:W-:Y:S01]  /*6750*/  FFMA.FTZ R62, R22, R62, R61 ;  /* 0x0000003e163e7223 */ /* 0x000fe2000001003d */
[----:B------:R-:W-:Y:S02]  /*6760*/  @!P1 ISETP.GE.AND P5, PT, R60, UR20, PT ;  /* 0x000000143c009c0c */ /* 0x000fe4000bfa6270 */
[----:B------:R-:W-:Y:S01]  /*6770*/  @!P1 IADD3 R60, PT, PT, R15, 0x1, RZ ;  /* 0x000000010f3c9810 */ /* 0x000fe20007ffe0ff */
[----:B------:R-:W-:Y:S01]  /*6780*/  FFMA.FTZ R61, R20, R64, R65 ;  /* 0x00000040143d7223 */ /* 0x000fe20000010041 */
[----:B------:R-:W-:Y:S01]  /*6790*/  @!P1 FSEL R66, R66, RZ, !P4 ;  /* 0x000000ff42429208 */ /* 0x000fe20006000000 */
[----:B------:R-:W-:Y:S01]  /*67a0*/  FFMA.FTZ R65, R23, R63, R62 ;  /* 0x0000003f17417223 */ /* 0x000fe2000001003e */
[----:B------:R-:W-:Y:S02]  /*67b0*/  @!P1 ISETP.GE.AND P6, PT, R15, UR20, PT ;  /* 0x000000140f009c0c */ /* 0x000fe4000bfc6270 */
[----:B------:R-:W-:Y:S01]  /*67c0*/  @!P1 FSEL R73, R73, RZ, !P0 ;  /* 0x000000ff49499208 */ /* 0x000fe20004000000 */
[----:B------:R-:W-:Y:S01]  /*67d0*/  FFMA.FTZ R66, R22, R66, R61 ;  /* 0x0000004216427223 */ /* 0x000fe2000001003d */
[----:B------:R-:W-:-:S02]  /*67e0*/  @!P1 IADD3 R64, PT, PT, R15, 0x2, RZ ;  /* 0x000000020f409810 */ /* 0x000fc40007ffe0ff */
[----:B------:R-:W-:Y:S02]  /*67f0*/  @!P1 ISETP.GE.AND P0, PT, R60, UR20, PT ;  /* 0x000000143c009c0c */ /* 0x000fe4000bf06270 */
[----:B------:R-:W5:Y:S01]  /*6800*/  LDG.E.128.CONSTANT R60, desc[UR14][R100.64+0x4800] ;  /* 0x0048000e643c7981 */ /* 0x000f62000c1e9d00 */
[----:B------:R-:W-:Y:S01]  /*6810*/  @!P1 FSEL R72, R72, RZ, !P6 ;  /* 0x000000ff48489208 */ /* 0x000fe20007000000 */
[----:B------:R-:W-:Y:S01]  /*6820*/  FMUL.FTZ R73, R21, R73 ;  /* 0x0000004915497220 */ /* 0x000fe20000410000 */
[----:B------:R-:W-:Y:S02]  /*6830*/  @!P1 ISETP.GE.AND P4, PT, R64, UR20, PT ;  /* 0x0000001440009c0c */ /* 0x000fe4000bf86270 */
[----:B------:R-:W-:Y:S02]  /*6840*/  @!P1 IADD3 R64, PT, PT, R15, 0x3, RZ ;  /* 0x000000030f409810 */ /* 0x000fe40007ffe0ff */
[----:B------:R-:W-:Y:S01]  /*6850*/  @!P1 FSEL R67, R67, RZ, !P2 ;  /* 0x000000ff43439208 */ /* 0x000fe20005000000 */
[----:B------:R-:W-:Y:S01]  /*6860*/  FFMA.FTZ R73, R20, R72, R73 ;  /* 0x0000004814497223 */ /* 0x000fe20000010049 */
[----:B------:R-:W-:Y:S01]  /*6870*/  @!P1 ISETP.GE.AND P2, PT, R64, UR20, PT ;  /* 0x0000001440009c0c */ /* 0x000fe2000bf46270 */
[----:B------:R-:W-:-:S02]  /*6880*/  FADD.FTZ R138, R138, R65 ;  /* 0x000000418a8a7221 */ /* 0x000fc40000010000 */
[----:B------:R-:W-:Y:S02]  /*6890*/  FFMA.FTZ R72, R23, R67, R66 ;  /* 0x0000004317487223 */ /* 0x000fe40000010042 */
[----:B------:R-:W5:Y:S01]  /*68a0*/  LDG.E.128.CONSTANT R64, desc[UR14][R100.64+0x4a00] ;  /* 0x004a000e64407981 */ /* 0x000f62000c1e9d00 */
[----:B------:R-:W-:Y:S02]  /*68b0*/  @!P1 FSEL R74, R74, RZ, !P3 ;  /* 0x000000ff4a4a9208 */ /* 0x000fe40005800000 */
[----:B------:R-:W-:-:S03]  /*68c0*/  @!P1 FSEL R75, R75, RZ, !P5 ;  /* 0x000000ff4b4b9208 */ /* 0x000fc60006800000 */
[----:B------:R-:W-:Y:S01]  /*68d0*/  FFMA.FTZ R74, R22, R74, R73 ;  /* 0x0000004a164a7223 */ /* 0x000fe20000010049 */
[----:B------:R-:W-:-:S03]  /*68e0*/  @!P1 IADD3 R73, PT, PT, R15, 0x1, RZ ;  /* 0x000000010f499810 */ /* 0x000fc60007ffe0ff */
[----:B------:R-:W-:Y:S01]  /*68f0*/  FFMA.FTZ R75, R23, R75, R74 ;  /* 0x0000004b174b7223 */ /* 0x000fe2000001004a */
[----:B------:R-:W-:Y:S02]  /*6900*/  @!P1 ISETP.GE.AND P6, PT, R73, UR20, PT ;  /* 0x0000001449009c0c */ /* 0x000fe4000bfc6270 */
[C---:B------:R-:W-:Y:S02]  /*6910*/  @!P1 IADD3 R73, PT, PT, R15.reuse, 0x3, RZ ;  /* 0x000000030f499810 */ /* 0x040fe40007ffe0ff */
[----:B------:R-:W-:Y:S02]  /*6920*/  @!P1 ISETP.GE.AND P5, PT, R15, UR20, PT ;  /* 0x000000140f009c0c */ /* 0x000fe4000bfa6270 */
[----:B------:R-:W-:Y:S01]  /*6930*/  @!P1 FSEL R69, R69, RZ, !P0 ;  /* 0x000000ff45459208 */ /* 0x000fe20004000000 */
[----:B------:R-:W-:Y:S01]  /*6940*/  FADD.FTZ R137, R137, R72 ;  /* 0x0000004889897221 */ /* 0x000fe20000010000 */
[----:B------:R-:W-:Y:S01]  /*6950*/  @!P1 ISETP.GE.AND P0, PT, R73, UR20, PT ;  /* 0x0000001449009c0c */ /* 0x000fe2000bf06270 */
[----:B------:R-:W-:Y:S01]  /*6960*/  FADD.FTZ R136, R136, R75 ;  /* 0x0000004b88887221 */ /* 0x000fe20000010000 */
[----:B------:R-:W-:Y:S01]  /*6970*/  @!P1 FSEL R68, R68, RZ, !P5 ;  /* 0x000000ff44449208 */ /* 0x000fe20006800000 */
[----:B------:R-:W5:Y:S01]  /*6980*/  LDG.E.128.CONSTANT R72, desc[UR14][R100.64+0x4c00] ;  /* 0x004c000e64487981 */ /* 0x000f62000c1e9d00 */
        /* <DEDUP_REMOVED lines=8> */
[----:B------:R-:W-:Y:S01]  /*6a10*/  @!P1 FSEL R76, R76, RZ, !P2 ;  /* 0x000000ff4c4c9208 */ /* 0x000fe20005000000 */
[----:B------:R-:W-:Y:S01]  /*6a20*/  FADD.FTZ R139, R139, R88 ;  /* 0x000000588b8b7221 */ /* 0x000fe20000010000 */
[----:B------:R-:W-:Y:S02]  /*6a30*/  @!P1 ISETP.GE.AND P2, PT, R68, UR20, PT ;  /* 0x0000001444009c0c */ /* 0x000fe4000bf46270 */
[----:B------:R-:W-:Y:S02]  /*6a40*/  @!P1 IADD3 R68, PT, PT, R15, 0x1, RZ ;  /* 0x000000010f449810 */ /* 0x000fe40007ffe0ff */
[----:B------:R-:W-:Y:S02]  /*6a50*/  @!P1 FSEL R77, R77, RZ, !P6 ;  /* 0x000000ff4d4d9208 */ /* 0x000fe40007000000 */
[----:B------:R-:W-:Y:S01]  /*6a60*/  @!P1 IADD3 R88, PT, PT, R15, 0x2, RZ ;  /* 0x000000020f589810 */ /* 0x000fe20007ffe0ff */
[----:B------:R-:W-:Y:S01]  /*6a70*/  FFMA.FTZ R70, R22, R70, R69 ;  /* 0x0000004616467223 */ /* 0x000fe20000010045 */
[----:B------:R-:W-:Y:S01]  /*6a80*/  @!P1 ISETP.GE.AND P6, PT, R68, UR20, PT ;  /* 0x0000001444009c0c */ /* 0x000fe2000bfc6270 */
[----:B------:R-:W-:Y:S01]  /*6a90*/  FMUL.FTZ R77, R21, R77 ;  /* 0x0000004d154d7220 */ /* 0x000fe20000410000 */
[----:B------:R-:W-:-:S02]  /*6aa0*/  @!P1 ISETP.GE.AND P3, PT, R88, UR20, PT ;  /* 0x0000001458009c0c */ /* 0x000fc4000bf66270 */
[----:B------:R-:W-:Y:S01]  /*6ab0*/  @!P1 IADD3 R68, PT, PT, R15, 0x2, RZ ;  /* 0x000000020f449810 */ /* 0x000fe20007ffe0ff */
[----:B------:R-:W-:Y:S01]  /*6ac0*/  FFMA.FTZ R77, R20, R76, R77 ;  /* 0x0000004c144d7223 */ /* 0x000fe2000001004d */
[----:B------:R-:W-:Y:S01]  /*6ad0*/  @!P1 FSEL R78, R78, RZ, !P3 ;  /* 0x000000ff4e4e9208 */ /* 0x000fe20005800000 */
[----:B------:R-:W-:Y:S01]  /*6ae0*/  FFMA.FTZ R76, R23, R71, R70 ;  /* 0x00000047174c7223 */ /* 0x000fe20000010046 */
[----:B------:R-:W-:Y:S02]  /*6af0*/  @!P1 IADD3 R88, PT, PT, R15, 0x1, RZ ;  /* 0x000000010f589810 */ /* 0x000fe40007ffe0ff */
[----:B------:R-:W-:Y:S02]  /*6b00*/  @!P1 ISETP.GE.AND P3, PT, R68, UR20, PT ;  /* 0x0000001444009c0c */ /* 0x000fe4000bf66270 */
[----:B------:R-:W5:Y:S01]  /*6b10*/  LDG.E.128.CONSTANT R68, desc[UR14][R100.64+0x4e00] ;  /* 0x004e000e64447981 */ /* 0x000f62000c1e9d00 */
[----:B------:R-:W-:Y:S02]  /*6b20*/  @!P1 ISETP.GE.AND P5, PT, R88, UR20, PT ;  /* 0x0000001458009c0c */ /* 0x000fe4000bfa6270 */
[----:B------:R-:W-:-:S02]  /*6b30*/  @!P1 FSEL R81, R81, RZ, !P6 ;  /* 0x000000ff51519208 */ /* 0x000fc40007000000 */
[----:B------:R-:W-:Y:S02]  /*6b40*/  @!P1 FSEL R85, R85, RZ, !P5 ;  /* 0x000000ff55559208 */ /* 0x000fe40006800000 */
[----:B------:R-:W-:Y:S01]  /*6b50*/  @!P1 ISETP.GE.AND P5, PT, R15, UR20, PT ;  /* 0x000000140f009c0c */ /* 0x000fe2000bfa6270 */
[----:B------:R-:W-:Y:S01]  /*6b60*/  FFMA.FTZ R78, R22, R78, R77 ;  /* 0x0000004e164e7223 */ /* 0x000fe2000001004d */
[----:B------:R-:W-:Y:S01]  /*6b70*/  @!P1 FSEL R79, R79, RZ, !P0 ;  /* 0x000000ff4f4f9208 */ /* 0x000fe20004000000 */
[----:B------:R-:W-:Y:S01]  /*6b80*/  FMUL.FTZ R81, R21, R81 ;  /* 0x0000005115517220 */ /* 0x000fe20000410000 */
[C---:B------:R-:W-:Y:S02]  /*6b90*/  @!P1 ISETP.GE.AND P0, PT, R15.reuse, UR20, PT ;  /* 0x000000140f009c0c */ /* 0x040fe4000bf06270 */
[----:B------:R-:W-:Y:S02]  /*6ba0*/  @!P1 FSEL R80, R80, RZ, !P5 ;  /* 0x000000ff50509208 */ /* 0x000fe40006800000 */
[----:B------:R-:W-:-:S02]  /*6bb0*/  @!P1 IADD3 R77, PT, PT, R15, 0x1, RZ ;  /* 0x000000010f4d9810 */ /* 0x000fc40007ffe0ff */
[----:B------:R-:W-:Y:S01]  /*6bc0*/  @!P1 FSEL R84, R84, RZ, !P0 ;  /* 0x000000ff54549208 */ /* 0x000fe20004000000 */
[----:B------:R-:W-:Y:S01]  /*6bd0*/  FFMA.FTZ R81, R20, R80, R81 ;  /* 0x0000005014517223 */ /* 0x000fe20000010051 */
[----:B------:R-:W-:Y:S01]  /*6be0*/  @!P1 ISETP.GE.AND P0, PT, R77, UR20, PT ;  /* 0x000000144d009c0c */ /* 0x000fe2000bf06270 */
[----:B------:R-:W-:Y:S01]  /*6bf0*/  FFMA.FTZ R79, R23, R79, R78 ;  /* 0x0000004f174f7223 */ /* 0x000fe2000001004e */
[----:B------:R-:W-:Y:S02]  /*6c00*/  @!P1 IADD3 R80, PT, PT, R15, 0x3, RZ ;  /* 0x000000030f509810 */ /* 0x000fe40007ffe0ff */
[----:B------:R-:W-:Y:S01]  /*6c10*/  @!P1 FSEL R82, R82, RZ, !P3 ;  /* 0x000000ff52529208 */ /* 0x000fe20005800000 */
[----:B------:R-:W-:Y:S01]  /*6c20*/  FMUL.FTZ R85, R21, R85 ;  /* 0x0000005515557220 */ /* 0x000fe20000410000 */
[----:B------:R-:W-:Y:S02]  /*6c30*/  @!P1 FSEL R87, R87, RZ, !P2 ;  /* 0x000000ff57579208 */ /* 0x000fe40005000000 */
[----:B--2---:R-:W-:Y:S01]  /*6c40*/  @!P1 FSEL R25, R25, RZ, !P0 ;  /* 0x000000ff19199208 */ /* 0x004fe20004000000 */
[----:B------:R-:W-:Y:S01]  /*6c50*/  FFMA.FTZ R90, R22, R90, R89 ;  /* 0x0000005a165a7223 */ /* 0x000fe20000010059 */
[----:B------:R-:W-:-:S02]  /*6c60*/  @!P1 ISETP.GE.AND P2, PT, R80, UR20, PT ;  /* 0x0000001450009c0c */ /* 0x000fc4000bf46270 */
[----:B------:R-:W-:Y:S01]  /*6c70*/  @!P1 ISETP.GE.AND P3, PT, R15, UR20, PT ;  /* 0x000000140f009c0c */ /* 0x000fe2000bf66270 */
[----:B------:R-:W-:Y:S01]  /*6c80*/  FADD.FTZ R135, R135, R76 ;  /* 0x0000004c87877221 */ /* 0x000fe20000010000 */
[----:B------:R-:W-:Y:S01]  /*6c90*/  FADD.FTZ R134, R134, R79 ;  /* 0x0000004f86867221 */ /* 0x000fe20000010000 */
[----:B------:R-:W-:Y:S01]  /*6ca0*/  @!P1 FSEL R86, R86, RZ, !P4 ;  /* 0x000000ff56569208 */ /* 0x000fe20006000000 */
[----:B------:R-:W2:Y:S01]  /*6cb0*/  LDG.E.128.CONSTANT R76, desc[UR14][R100.64+0x5000] ;  /* 0x0050000e644c7981 */ /* 0x000ea2000c1e9d00 */
[----:B------:R-:W-:Y:S01]  /*6cc0*/  FFMA.FTZ R82, R22, R82, R81 ;  /* 0x0000005216527223 */ /* 0x000fe20000010051 */
[----:B------:R-:W-:Y:S01]  /*6cd0*/  FFMA.FTZ R85, R20, R84, R85 ;  /* 0x0000005414557223 */ /* 0x000fe20000010055 */
[----:B------:R-:W-:Y:S01]  /*6ce0*/  @!P1 IADD3 R80, PT, PT, R15, 0x2, RZ ;  /* 0x000000020f509810 */ /* 0x000fe20007ffe0ff */
[----:B------:R-:W-:Y:S01]  /*6cf0*/  FMUL.FTZ R81, R21, R25 ;  /* 0x0000001915517220 */ /* 0x000fe20000410000 */
[----:B------:R-:W-:Y:S01]  /*6d00*/  @!P1 FSEL R83, R83, RZ, !P2 ;  /* 0x000000ff53539208 */ /* 0x000fe20005000000 */
[C---:B------:R-:W-:Y:S01]  /*6d10*/  FFMA.FTZ R91, R23.reuse, R91, R90 ;  /* 0x0000005b175b7223 */ /* 0x040fe2000001005a */
[----:B------:R-:W-:Y:S01]  /*6d20*/  @!P1 FSEL R24, R24, RZ, !P3 ;  /* 0x000000ff18189208 */ /* 0x000fe20005800000 */
[----:B------:R-:W-:Y:S01]  /*6d30*/  FFMA.FTZ R86, R22, R86, R85 ;  /* 0x0000005616567223 */ /* 0x000fe20000010055 */
[----:B------:R-:W-:Y:S01]  /*6d40*/  @!P1 ISETP.GE.AND P0, PT, R80, UR20, PT ;  /* 0x0000001450009c0c */ /* 0x000fe2000bf06270 */
[C---:B------:R-:W-:Y:S01]  /*6d50*/  FFMA.FTZ R25, R23.reuse, R83, R82 ;  /* 0x0000005317197223 */ /* 0x040fe20000010052 */
[----:B------:R-:W-:Y:S01]  /*6d60*/  FADD.FTZ R140, R140, R91 ;  /* 0x0000005b8c8c7221 */ /* 0x000fe20000010000 */
[----:B------:R-:W-:Y:S01]  /*6d70*/  FFMA.FTZ R85, R20, R24, R81 ;  /* 0x0000001814557223 */ /* 0x000fe20000010051 */
[----:B------:R-:W2:Y:S04]  /*6d80*/  LDG.E.128.CONSTANT R88, desc[UR14][R100.64+0x5200] ;  /* 0x0052000e64587981 */ /* 0x000ea8000c1e9d00 */
[----:B------:R-:W2:Y:S01]  /*6d90*/  LDG.E.128.CONSTANT R80, desc[UR14][R100.64+0x5400] ;  /* 0x0054000e64507981 */ /* 0x000ea2000c1e9d00 */
[----:B------:R-:W-:Y:S01]  /*6da0*/  FFMA.FTZ R86, R23, R87, R86 ;  /* 0x0000005717567223 */ /* 0x000fe20000010056 */
[----:B------:R-:W-:-:S02]  /*6db0*/  @!P1 FSEL R26, R26, RZ, !P0 ;  /* 0x000000ff1a1a9208 */ /* 0x000fc40004000000 */
[----:B------:R-:W-:Y:S01]  /*6dc0*/  @!P1 IADD3 R24, PT, PT, R15, 0x1, RZ ;  /* 0x000000010f189810 */ /* 0x000fe20007ffe0ff */
[----:B------:R-:W-:Y:S02]  /*6dd0*/  FADD.FTZ R133, R133, R86 ;  /* 0x0000005685857221 */ /* 0x000fe40000010000 */
[----:B------:R-:W-:Y:S02]  /*6de0*/  FFMA.FTZ R26, R22, R26, R85 ;  /* 0x0000001a161a7223 */ /* 0x000fe40000010055 */
[----:B------:R-:W2:Y:S01]  /*6df0*/  LDG.E.128.CONSTANT R84, desc[UR14][R100.64+0x5600] ;  /* 0x0056000e64547981 */ /* 0x000ea2000c1e9d00 */
[----:B------:R-:W-:Y:S02]  /*6e00*/  @!P1 ISETP.GE.AND P0, PT, R24, UR20, PT ;  /* 0x0000001418009c0c */ /* 0x000fe4000bf06270 */
[----:B------:R-:W-:Y:S02]  /*6e10*/  @!P1 IADD3 R24, PT, PT, R15, 0x3, RZ ;  /* 0x000000030f189810 */ /* 0x000fe40007ffe0ff */
[----:B------:R-:W-:-:S02]  /*6e20*/  @!P1 FSEL R33, R33, RZ, !P0 ;  /* 0x000000ff21219208 */ /* 0x000fc40004000000 */
[C---:B------:R-:W-:Y:S02]  /*6e30*/  @!P1 ISETP.GE.AND P2, PT, R15.reuse, UR20, PT ;  /* 0x000000140f009c0c */ /* 0x040fe4000bf46270 */
[----:B------:R-:W-:Y:S02]  /*6e40*/  @!P1 ISETP.GE.AND P0, PT, R24, UR20, PT ;  /* 0x0000001418009c0c */ /* 0x000fe4000bf06270 */
[C---:B------:R-:W-:Y:S01]  /*6e50*/  @!P1 IADD3 R24, PT, PT, R15.reuse, 0x2, RZ ;  /* 0x000000020f189810 */ /* 0x040fe20007ffe0ff */
[----:B------:R-:W-:Y:S01]  /*6e60*/  FADD.FTZ R132, R132, R25 ;  /* 0x0000001984847221 */ /* 0x000fe20000010000 */
[----:B------:R-:W-:Y:S02]  /*6e70*/  @!P1 FSEL R32, R32, RZ, !P2 ;  /* 0x000000ff20209208 */ /* 0x000fe40005000000 */
[----:B------:R-:W-:Y:S02]  /*6e80*/  @!P1 ISETP.GE.AND P2, PT, R24, UR20, PT ;  /* 0x0000001418009c0c */ /* 0x000fe4000bf46270 */
[----:B------:R-:W-:-:S02]  /*6e90*/  @!P1 IADD3 R24, PT, PT, R15, 0x3, RZ ;  /* 0x000000030f189810 */ /* 0x000fc40007ffe0ff */
[----:B------:R-:W-:Y:S02]  /*6ea0*/  @!P1 IADD3 R25, PT, PT, R15, 0x1, RZ ;  /* 0x000000010f199810 */ /* 0x000fe40007ffe0ff */
[----:B------:R-:W-:Y:S02]  /*6eb0*/  @!P1 FSEL R27, R27, RZ, !P0 ;  /* 0x000000ff1b1b9208 */ /* 0x000fe40004000000 */
[----:B------:R-:W-:Y:S02]  /*6ec0*/  @!P1 ISETP.GE.AND P0, PT, R24, UR20, PT ;  /* 0x0000001418009c0c */ /* 0x000fe4000bf06270 */
[----:B------:R-:W-:Y:S02]  /*6ed0*/  @!P1 ISETP.GE.AND P3, PT, R25, UR20, PT ;  /* 0x0000001419009c0c */ /* 0x000fe4000bf66270 */
[----:B------:R-:W-:Y:S02]  /*6ee0*/  @!P1 IADD3 R24, PT, PT, R15, 0x2, RZ ;  /* 0x000000020f189810 */ /* 0x000fe40007ffe0ff */
[----:B------:R-:W-:Y:S01]  /*6ef0*/  @!P1 FSEL R29, R29, RZ, !P3 ;  /* 0x000000ff1d1d9208 */ /* 0x000fe20005800000 */
[----:B------:R-:W-:Y:S01]  /*6f00*/  FFMA.FTZ R26, R23, R27, R26 ;  /* 0x0000001b171a7223 */ /* 0x000fe2000001001a */
[----:B------:R-:W-:-:S02]  /*6f10*/  @!P1 FSEL R34, R34, RZ, !P2 ;  /* 0x000000ff22229208 */ /* 0x000fc40005000000 */
[----:B------:R-:W-:Y:S02]  /*6f20*/  @!P1 ISETP.GE.AND P3, PT, R24, UR20, PT ;  /* 0x0000001418009c0c */ /* 0x000fe4000bf66270 */
[C---:B------:R-:W-:Y:S02]  /*6f30*/  @!P1 ISETP.GE.AND P2, PT, R15.reuse, UR20, PT ;  /* 0x000000140f009c0c */ /* 0x040fe4000bf46270 */
[----:B------:R-:W-:Y:S01]  /*6f40*/  @!P1 IADD3 R24, PT, PT, R15, 0x3, RZ ;  /* 0x000000030f189810 */ /* 0x000fe20007ffe0ff */
[----:B------:R-:W-:Y:S01]  /*6f50*/  FADD.FTZ R131, R131, R26 ;  /* 0x0000001a83837221 */ /* 0x000fe20000010000 */
[----:B------:R-:W-:Y:S02]  /*6f60*/  @!P1 FSEL R28, R28, RZ, !P2 ;  /* 0x000000ff1c1c9208 */ /* 0x000fe40005000000 */
[----:B------:R-:W-:Y:S02]  /*6f70*/  @!P1 ISETP.GE.AND P2, PT, R24, UR20, PT ;  /* 0x0000001418009c0c */ /* 0x000fe4000bf46270 */
[----:B------:R-:W2:Y:S01]  /*6f80*/  LDG.E.128.CONSTANT R24, desc[UR14][R100.64+0x5800] ;  /* 0x0058000e64187981 */ /* 0x000ea2000c1e9d00 */
        /* <DEDUP_REMOVED lines=8> */
[----:B---3--:R-:W-:Y:S01]  /*7010*/  @!P1 FSEL R37, R37, RZ, !P3 ;  /* 0x000000ff25259208 */ /* 0x008fe20005800000 */
[----:B------:R-:W-:Y:S01]  /*7020*/  FFMA.FTZ R30, R22, R30, R29 ;  /* 0x0000001e161e7223 */ /* 0x000fe2000001001d */
[----:B------:R-:W-:Y:S02]  /*7030*/  @!P1 ISETP.GE.AND P3, PT, R28, UR20, PT ;  /* 0x000000141c009c0c */ /* 0x000fe4000bf66270 */
[----:B------:R-:W-:Y:S01]  /*7040*/  @!P1 FSEL R36, R36, RZ, !P0 ;  /* 0x000000ff24249208 */ /* 0x000fe20004000000 */
[----:B------:R-:W-:Y:S01]  /*7050*/  FMUL.FTZ R37, R21, R37 ;  /* 0x0000002515257220 */ /* 0x000fe20000410000 */
[----:B------:R-:W-:Y:S02]  /*7060*/  @!P1 IADD3 R28, PT, PT, R15, 0x1, RZ ;  /* 0x000000010f1c9810 */ /* 0x000fe40007ffe0ff */
[----:B------:R-:W-:Y:S01]  /*7070*/  @!P1 FSEL R31, R31, RZ, !P2 ;  /* 0x000000ff1f1f9208 */ /* 0x000fe20005000000 */
[----:B------:R-:W-:Y:S01]  /*7080*/  FMUL.FTZ R33, R21, R33 ;  /* 0x0000002115217220 */ /* 0x000fe20000410000 */
[----:B------:R-:W-:Y:S01]  /*7090*/  FFMA.FTZ R37, R20, R36, R37 ;  /* 0x0000002414257223 */ /* 0x000fe20000010025 */
[----:B------:R-:W-:-:S02]  /*70a0*/  @!P1 ISETP.GE.AND P2, PT, R15, UR20, PT ;  /* 0x000000140f009c0c */ /* 0x000fc4000bf46270 */
[----:B------:R-:W-:Y:S01]  /*70b0*/  @!P1 ISETP.GE.AND P4, PT, R28, UR20, PT ;  /* 0x000000141c009c0c */ /* 0x000fe2000bf86270 */
[----:B------:R-:W-:Y:S01]  /*70c0*/  FFMA.FTZ R92, R23, R31, R30 ;  /* 0x0000001f175c7223 */ /* 0x000fe2000001001e */
[C---:B------:R-:W-:Y:S01]  /*70d0*/  @!P1 IADD3 R36, PT, PT, R15.reuse, 0x2, RZ ;  /* 0x000000020f249810 */ /* 0x040fe20007ffe0ff */
[----:B------:R-:W3:Y:S01]  /*70e0*/  LDG.E.128.CONSTANT R28, desc[UR14][R100.64+0x5a00] ;  /* 0x005a000e641c7981 */ /* 0x000ee2000c1e9d00 */
[----:B------:R-:W-:Y:S01]  /*70f0*/  FFMA.FTZ R33, R20, R32, R33 ;  /* 0x0000002014217223 */ /* 0x000fe20000010021 */
[----:B----4-:R-:W-:Y:S02]  /*7100*/  @!P1 FSEL R40, R40, RZ, !P2 ;  /* 0x000000ff28289208 */ /* 0x010fe40005000000 */
[----:B------:R-:W-:Y:S01]  /*7110*/  @!P1 ISETP.GE.AND P2, PT, R36, UR20, PT ;  /* 0x0000001424009c0c */ /* 0x000fe2000bf46270 */
[----:B------:R-:W-:Y:S01]  /*7120*/  FFMA.FTZ R34, R22, R34, R33 ;  /* 0x0000002216227223 */ /* 0x000fe20000010021 */
[C---:B------:R-:W-:Y:S02]  /*7130*/  @!P1 IADD3 R36, PT, PT, R15.reuse, 0x3, RZ ;  /* 0x000000030f249810 */ /* 0x040fe40007ffe0ff */
[----:B------:R-:W-:Y:S01]  /*7140*/  @!P1 IADD3 R32, PT, PT, R15, 0x3, RZ ;  /* 0x000000030f209810 */ /* 0x000fe20007ffe0ff */
[----:B------:R-:W-:Y:S01]  /*7150*/  FFMA.FTZ R35, R23, R35, R34 ;  /* 0x0000002317237223 */ /* 0x000fe20000010022 */
[----:B------:R-:W-:-:S02]  /*7160*/  @!P1 ISETP.GE.AND P5, PT, R36, UR20, PT ;  /* 0x0000001424009c0c */ /* 0x000fc4000bfa6270 */
[C---:B------:R-:W-:Y:S02]  /*7170*/  @!P1 IADD3 R36, PT, PT, R15.reuse, 0x2, RZ ;  /* 0x000000020f249810 */ /* 0x040fe40007ffe0ff */
[----:B------:R-:W-:Y:S01]  /*7180*/  @!P1 FSEL R42, R42, RZ, !P2 ;  /* 0x000000ff2a2a9208 */ /* 0x000fe20005000000 */
[----:B------:R-:W-:Y:S01]  /*7190*/  FADD.FTZ R130, R130, R35 ;  /* 0x0000002382827221 */ /* 0x000fe20000010000 */
[----:B------:R-:W-:Y:S02]  /*71a0*/  @!P1 FSEL R38, R38, RZ, !P3 ;  /* 0x000000ff26269208 */ /* 0x000fe40005800000 */
[----:B------:R-:W-:Y:S02]  /*71b0*/  @!P1 ISETP.GE.AND P2, PT, R36, UR20, PT ;  /* 0x0000001424009c0c */ /* 0x000fe4000bf46270 */
[----:B------:R-:W-:Y:S02]  /*71c0*/  @!P1 ISETP.GE.AND P0, PT, R32, UR20, PT ;  /* 0x0000001420009c0c */ /* 0x000fe4000bf06270 */
[----:B------:R-:W-:Y:S01]  /*71d0*/  @!P1 IADD3 R36, PT, PT, R15, 0x1, RZ ;  /* 0x000000010f249810 */ /* 0x000fe20007ffe0ff */
[----:B------:R-:W4:Y:S01]  /*71e0*/  LDG.E.128.CONSTANT R32, desc[UR14][R100.64+0x5c00] ;  /* 0x005c000e64207981 */ /* 0x000f22000c1e9d00 */
[----:B------:R-:W-:Y:S01]  /*71f0*/  @!P1 FSEL R41, R41, RZ, !P4 ;  /* 0x000000ff29299208 */ /* 0x000fe20006000000 */
[----:B------:R-:W-:Y:S01]  /*7200*/  FFMA.FTZ R38, R22, R38, R37 ;  /* 0x0000002616267223 */ /* 0x000fe20000010025 */
[----:B------:R-:W-:-:S02]  /*7210*/  @!P1 FSEL R43, R43, RZ, !P5 ;  /* 0x000000ff2b2b9208 */ /* 0x000fc40006800000 */
[----:B------:R-:W-:Y:S02]  /*7220*/  @!P1 ISETP.GE.AND P4, PT, R36, UR20, PT ;  /* 0x0000001424009c0c */ /* 0x000fe4000bf86270 */
[C---:B------:R-:W-:Y:S02]  /*7230*/  @!P1 ISETP.GE.AND P5, PT, R15.reuse, UR20, PT ;  /* 0x000000140f009c0c */ /* 0x040fe4000bfa6270 */
[C---:B------:R-:W-:Y:S02]  /*7240*/  @!P1 IADD3 R37, PT, PT, R15.reuse, 0x1, RZ ;  /* 0x000000010f259810 */ /* 0x040fe40007ffe0ff */
[----:B------:R-:W-:Y:S02]  /*7250*/  @!P1 IADD3 R36, PT, PT, R15, 0x3, RZ ;  /* 0x000000030f249810 */ /* 0x000fe40007ffe0ff */
[----:B-----5:R-:W-:Y:S02]  /*7260*/  @!P1 FSEL R44, R44, RZ, !P5 ;  /* 0x000000ff2c2c9208 */ /* 0x020fe40006800000 */
[----:B------:R-:W-:-:S02]  /*7270*/  @!P1 ISETP.GE.AND P6, PT, R37, UR20, PT ;  /* 0x0000001425009c0c */ /* 0x000fc4000bfc6270 */
[----:B------:R-:W-:Y:S02]  /*7280*/  @!P1 ISETP.GE.AND P5, PT, R36, UR20, PT ;  /* 0x0000001424009c0c */ /* 0x000fe4000bfa6270 */
[C---:B------:R-:W-:Y:S02]  /*7290*/  @!P1 IADD3 R37, PT, PT, R15.reuse, 0x3, RZ ;  /* 0x000000030f259810 */ /* 0x040fe40007ffe0ff */
[----:B------:R-:W-:Y:S02]  /*72a0*/  @!P1 IADD3 R36, PT, PT, R15, 0x1, RZ ;  /* 0x000000010f249810 */ /* 0x000fe40007ffe0ff */
        /* <DEDUP_REMOVED lines=11> */
[----:B------:R-:W-:Y:S02]  /*7360*/  @!P1 FSEL R39, R39, RZ, !P0 ;  /* 0x000000ff27279208 */ /* 0x000fe40004000000 */
[C---:B------:R-:W-:Y:S02]  /*7370*/  @!P1 IADD3 R36, PT, PT, R15.reuse, 0x1, RZ ;  /* 0x000000010f249810 */ /* 0x040fe40007ffe0ff */
[----:B------:R-:W-:Y:S02]  /*7380*/  @!P1 IADD3 R37, PT, PT, R15, 0x2, RZ ;  /* 0x000000020f259810 */ /* 0x000fe40007ffe0ff */
[----:B------:R-:W-:Y:S01]  /*7390*/  @!P1 FSEL R57, R57, RZ, !P4 ;  /* 0x000000ff39399208 */ /* 0x000fe20006000000 */
[----:B------:R-:W-:Y:S01]  /*73a0*/  FFMA.FTZ R39, R23, R39, R38 ;  /* 0x0000002717277223 */ /* 0x000fe20000010026 */
[----:B------:R-:W-:-:S02]  /*73b0*/  @!P1 ISETP.GE.AND P4, PT, R36, UR20, PT ;  /* 0x0000001424009c0c */ /* 0x000fc4000bf86270 */
[----:B------:R-:W-:Y:S02]  /*73c0*/  @!P1 ISETP.GE.AND P0, PT, R37, UR20, PT ;  /* 0x0000001425009c0c */ /* 0x000fe4000bf06270 */
[----:B------:R-:W-:Y:S01]  /*73d0*/  @!P1 IADD3 R36, PT, PT, R15, 0x2, RZ ;  /* 0x000000020f249810 */ /* 0x000fe20007ffe0ff */
[----:B------:R-:W-:Y:S01]  /*73e0*/  FMUL.FTZ R41, R21, R41 ;  /* 0x0000002915297220 */ /* 0x000fe20000410000 */
[----:B------:R-:W-:Y:S01]  /*73f0*/  @!P1 FSEL R58, R58, RZ, !P0 ;  /* 0x000000ff3a3a9208 */ /* 0x000fe20004000000 */
[----:B------:R-:W-:Y:S01]  /*7400*/  FADD.FTZ R128, R128, R39 ;  /* 0x0000002780807221 */ /* 0x000fe20000010000 */
[----:B------:R-:W-:Y:S01]  /*7410*/  @!P1 ISETP.GE.AND P0, PT, R36, UR20, PT ;  /* 0x0000001424009c0c */ /* 0x000fe2000bf06270 */
[----:B------:R-:W-:Y:S01]  /*7420*/  FFMA.FTZ R41, R20, R40, R41 ;  /* 0x0000002814297223 */ /* 0x000fe20000010029 */
[----:B------:R-:W5:Y:S03]  /*7430*/  LDG.E.128.CONSTANT R36, desc[UR14][R100.64+0x5e00] ;  /* 0x005e000e64247981 */ /* 0x000f66000c1e9d00 */
[----:B------:R-:W-:Y:S01]  /*7440*/  FFMA.FTZ R42, R22, R42, R41 ;  /* 0x0000002a162a7223 */ /* 0x000fe20000010029 */
[----:B------:R-:W-:-:S02]  /*7450*/  @!P1 FSEL R59, R59, RZ, !P5 ;  /* 0x000000ff3b3b9208 */ /* 0x000fc40006800000 */
[----:B------:R-:W-:Y:S01]  /*7460*/  @!P1 ISETP.GE.AND P5, PT, R15, UR20, PT ;  /* 0x000000140f009c0c */ /* 0x000fe2000bfa6270 */
[----:B------:R-:W-:Y:S01]  /*7470*/  FFMA.FTZ R42, R23, R43, R42 ;  /* 0x0000002b172a7223 */ /* 0x000fe2000001002a */
[C---:B------:R-:W-:Y:S02]  /*7480*/  @!P1 IADD3 R40, PT, PT, R15.reuse, 0x3, RZ ;  /* 0x000000030f289810 */ /* 0x040fe40007ffe0ff */
[----:B------:R-:W-:Y:S01]  /*7490*/  @!P1 IADD3 R41, PT, PT, R15, 0x1, RZ ;  /* 0x000000010f299810 */ /* 0x000fe20007ffe0ff */
[----:B------:R-:W-:Y:S01]  /*74a0*/  FMUL.FTZ R45, R21, R45 ;  /* 0x0000002d152d7220 */ /* 0x000fe20000410000 */
[----:B------:R-:W-:Y:S01]  /*74b0*/  @!P1 FSEL R49, R49, RZ, !P6 ;  /* 0x000000ff31319208 */ /* 0x000fe20007000000 */
[----:B------:R-:W-:Y:S01]  /*74c0*/  FADD.FTZ R127, R127, R42 ;  /* 0x0000002a7f7f7221 */ /* 0x000fe20000010000 */
[----:B------:R-:W-:Y:S02]  /*74d0*/  @!P1 FSEL R48, R48, RZ, !P5 ;  /* 0x000000ff30309208 */ /* 0x000fe40006800000 */
[----:B------:R-:W-:-:S02]  /*74e0*/  @!P1 ISETP.GE.AND P6, PT, R40, UR20, PT ;  /* 0x0000001428009c0c */ /* 0x000fc4000bfc6270 */
[----:B------:R-:W-:Y:S02]  /*74f0*/  @!P1 ISETP.GE.AND P5, PT, R41, UR20, PT ;  /* 0x0000001429009c0c */ /* 0x000fe4000bfa6270 */
        /* <DEDUP_REMOVED lines=8> */
[----:B------:R-:W-:-:S02]  /*7580*/  @!P1 FSEL R51, R51, RZ, !P3 ;  /* 0x000000ff33339208 */ /* 0x000fc40005800000 */
[C---:B------:R-:W-:Y:S02]  /*7590*/  @!P1 ISETP.GE.AND P3, PT, R15.reuse, UR20, PT ;  /* 0x000000140f009c0c */ /* 0x040fe4000bf66270 */
[----:B------:R-:W-:Y:S01]  /*75a0*/  @!P1 IADD3 R44, PT, PT, R15, 0x3, RZ ;  /* 0x000000030f2c9810 */ /* 0x000fe20007ffe0ff */
[----:B------:R-:W-:Y:S01]  /*75b0*/  FFMA.FTZ R49, R23, R47, R46 ;  /* 0x0000002f17317223 */ /* 0x000fe2000001002e */
[----:B------:R-:W-:Y:S01]  /*75c0*/  @!P1 FSEL R52, R52, RZ, !P3 ;  /* 0x000000ff34349208 */ /* 0x000fe20005800000 */
[----:B------:R-:W-:Y:S01]  /*75d0*/  FFMA.FTZ R50, R22, R50, R45 ;  /* 0x0000003216327223 */ /* 0x000fe2000001002d */
[----:B------:R-:W-:Y:S02]  /*75e0*/  @!P1 IADD3 R48, PT, PT, R15, 0x1, RZ ;  /* 0x000000010f309810 */ /* 0x000fe40007ffe0ff */
[----:B------:R-:W-:Y:S02]  /*75f0*/  @!P1 ISETP.GE.AND P3, PT, R44, UR20, PT ;  /* 0x000000142c009c0c */ /* 0x000fe4000bf66270 */
[----:B------:R-:W5:Y:S01]  /*7600*/  LDG.E.128.CONSTANT R44, desc[UR14][R100.64+0x6200] ;  /* 0x0062000e642c7981 */ /* 0x000f62000c1e9d00 */
[----:B------:R-:W-:Y:S01]  /*7610*/  @!P1 FSEL R53, R53, RZ, !P4 ;  /* 0x000000ff35359208 */ /* 0x000fe20006000000 */
[----:B------:R-:W-:Y:S01]  /*7620*/  FMUL.FTZ R57, R21, R57 ;  /* 0x0000003915397220 */ /* 0x000fe20000410000 */
[----:B------:R-:W-:-:S02]  /*7630*/  @!P1 ISETP.GE.AND P4, PT, R48, UR20, PT ;  /* 0x0000001430009c0c */ /* 0x000fc4000bf86270 */
[----:B------:R-:W-:Y:S01]  /*7640*/  @!P1 IADD3 R48, PT, PT, R15, 0x2, RZ ;  /* 0x000000020f309810 */ /* 0x000fe20007ffe0ff */
[----:B------:R-:W-:Y:S01]  /*7650*/  FFMA.FTZ R57, R20, R56, R57 ;  /* 0x0000003814397223 */ /* 0x000fe20000010039 */
[----:B------:R-:W-:Y:S01]  /*7660*/  @!P1 FSEL R54, R54, RZ, !P0 ;  /* 0x000000ff36369208 */ /* 0x000fe20004000000 */
[----:B------:R-:W-:Y:S01]  /*7670*/  FMUL.FTZ R53, R21, R53 ;  /* 0x0000003515357220 */ /* 0x000fe20000410000 */
[----:B------:R-:W-:Y:S02]  /*7680*/  @!P1 ISETP.GE.AND P0, PT, R48, UR20, PT ;  /* 0x0000001430009c0c */ /* 0x000fe4000bf06270 */
[----:B------:R-:W-:Y:S02]  /*7690*/  @!P1 FSEL R55, R55, RZ, !P6 ;  /* 0x000000ff37379208 */ /* 0x000fe40007000000 */
[C---:B------:R-:W-:Y:S02]  /*76a0*/  @!P1 ISETP.GE.AND P6, PT, R15.reuse, UR20, PT ;  /* 0x000000140f009c0c */ /* 0x040fe4000bfc6270 */
[----:B------:R-:W-:Y:S01]  /*76b0*/  @!P1 IADD3 R48, PT, PT, R15, 0x3, RZ ;  /* 0x000000030f309810 */ /* 0x000fe20007ffe0ff */
[----:B------:R-:W-:Y:S01]  /*76c0*/  FFMA.FTZ R58, R22, R58, R57 ;  /* 0x0000003a163a7223 */ /* 0x000fe20000010039 */
[----:B------:R-:W-:Y:S01]  /*76d0*/  FFMA.FTZ R57, R20, R52, R53 ;  /* 0x0000003414397223 */ /* 0x000fe20000010035 */
[----:B------:R-:W-:Y:S01]  /*76e0*/  @!P1 FSEL R60, R60, RZ, !P6 ;  /* 0x000000ff3c3c9208 */ /* 0x000fe20007000000 */
[----:B------:R-:W-:Y:S01]  /*76f0*/  FADD.FTZ R126, R126, R49 ;  /* 0x000000317e7e7221 */ /* 0x000fe20000010000 */
[----:B------:R-:W-:Y:S01]  /*7700*/  @!P1 ISETP.GE.AND P6, PT, R48, UR20, PT ;  /* 0x0000001430009c0c */ /* 0x000fe2000bfc6270 */
[----:B------:R-:W-:-:S02]  /*7710*/  FFMA.FTZ R53, R23, R51, R50 ;  /* 0x0000003317357223 */ /* 0x000fc40000010032 */
[----:B------:R-:W5:Y:S01]  /*7720*/  LDG.E.128.CONSTANT R48, desc[UR14][R100.64+0x6400] ;  /* 0x0064000e64307981 */ /* 0x000f62000c1e9d00 */
[----:B------:R-:W-:Y:S02]  /*7730*/  @!P1 FSEL R61, R61, RZ, !P5 ;  /* 0x000000ff3d3d9208 */ /* 0x000fe40006800000 */
[C---:B------:R-:W-:Y:S02]  /*7740*/  @!P1 ISETP.GE.AND P5, PT, R15.reuse, UR20, PT ;  /* 0x000000140f009c0c */ /* 0x040fe4000bfa6270 */
[C---:B------:R-:W-:Y:S02]  /*7750*/  @!P1 IADD3 R52, PT, PT, R15.reuse, 0x1, RZ ;  /* 0x000000010f349810 */ /* 0x040fe40007ffe0ff */
[----:B------:R-:W-:Y:S01]  /*7760*/  @!P1 FSEL R64, R64, RZ, !P5 ;  /* 0x000000ff40409208 */ /* 0x000fe20006800000 */
[----:B------:R-:W-:Y:S01]  /*7770*/  FFMA.FTZ R54, R22, R54, R57 ;  /* 0x0000003616367223 */ /* 0x000fe20000010039 */
[----:B------:R-:W-:Y:S02]  /*7780*/  @!P1 ISETP.GE.AND P5, PT, R52, UR20, PT ;  /* 0x0000001434009c0c */ /* 0x000fe4000bfa6270 */
[----:B------:R-:W-:Y:S01]  /*7790*/  @!P1 IADD3 R52, PT, PT, R15, 0x2, RZ ;  /* 0x000000020f349810 */ /* 0x000fe20007ffe0ff */
[----:B------:R-:W-:Y:S01]  /*77a0*/  FADD.FTZ R124, R124, R53 ;  /* 0x000000357c7c7221 */ /* 0x000fe20000010000 */
[----:B------:R-:W-:Y:S01]  /*77b0*/  @!P1 FSEL R65, R65, RZ, !P4 ;  /* 0x000000ff41419208 */ /* 0x000fe20006000000 */
[----:B------:R-:W-:Y:S01]  /*77c0*/  FFMA.FTZ R56, R23, R55, R54 ;  /* 0x0000003717387223 */ /* 0x000fe20000010036 */
[----:B------:R-:W-:-:S02]  /*77d0*/  @!P1 ISETP.GE.AND P4, PT, R52, UR20, PT ;  /* 0x0000001434009c0c */ /* 0x000fc4000bf86270 */
[----:B------:R-:W5:Y:S01]  /*77e0*/  LDG.E.128.CONSTANT R52, desc[UR14][R100.64+0x6600] ;  /* 0x0066000e64347981 */ /* 0x000f62000c1e9d00 */
[----:B------:R-:W-:Y:S01]  /*77f0*/  FFMA.FTZ R58, R23, R59, R58 ;  /* 0x0000003b173a7223 */ /* 0x000fe2000001003a */
[----:B------:R-:W-:Y:S02]  /*7800*/  @!P1 IADD3 R57, PT, PT, R15, 0x3, RZ ;  /* 0x000000030f399810 */ /* 0x000fe40007ffe0ff */
[----:B------:R-:W-:Y:S01]  /*7810*/  @!P1 FSEL R62, R62, RZ, !P2 ;  /* 0x000000ff3e3e9208 */ /* 0x000fe20005000000 */
[----:B------:R-:W-:Y:S01]  /*7820*/  FADD.FTZ R125, R125, R58 ;  /* 0x0000003a7d7d7221 */ /* 0x000fe20000010000 */
[----:B------:R-:W-:Y:S02]  /*7830*/  @!P1 ISETP.GE.AND P2, PT, R57, UR20, PT ;  /* 0x0000001439009c0c */ /* 0x000fe4000bf46270 */
[----:B------:R-:W-:Y:S02]  /*7840*/  @!P1 FSEL R66, R66, RZ, !P0 ;  /* 0x000000ff42429208 */ /* 0x000fe40004000000 */
[----:B------:R-:W-:-:S02]  /*7850*/  @!P1 ISETP.GE.AND P0, PT, R15, UR20, PT ;  /* 0x000000140f009c0c */ /* 0x000fc4000bf06270 */
[C---:B------:R-:W-:Y:S02]  /*7860*/  @!P1 IADD3 R57, PT, PT, R15.reuse, 0x1, RZ ;  /* 0x000000010f399810 */ /* 0x040fe40007ffe0ff */
[----:B------:R-:W-:Y:S01]  /*7870*/  @!P1 IADD3 R58, PT, PT, R15, 0x2, RZ ;  /* 0x000000020f3a9810 */ /* 0x000fe20007ffe0ff */
[----:B------:R-:W-:Y:S01]  /*7880*/  FMUL.FTZ R61, R21, R61 ;  /* 0x0000003d153d7220 */ /* 0x000fe20000410000 */
[----:B------:R-:W-:Y:S01]  /*7890*/  @!P1 FSEL R73, R73, RZ, !P5 ;  /* 0x000000ff49499208 */ /* 0x000fe20006800000 */
[----:B------:R-:W-:Y:S01]  /*78a0*/  FADD.FTZ R123, R123, R56 ;  /* 0x000000387b7b7221 */ /* 0x000fe20000010000 */
[----:B------:R-:W-:Y:S02]  /*78b0*/  @!P1 FSEL R72, R72, RZ, !P0 ;  /* 0x000000ff48489208 */ /* 0x000fe40004000000 */
[----:B------:R-:W-:Y:S02]  /*78c0*/  @!P1 ISETP.GE.AND P0, PT, R57, UR20, PT ;  /* 0x0000001439009c0c */ /* 0x000fe4000bf06270 */
[----:B------:R-:W-:-:S02]  /*78d0*/  @!P1 ISETP.GE.AND P5, PT, R58, UR20, PT ;  /* 0x000000143a009c0c */ /* 0x000fc4000bfa6270 */
        /* <DEDUP_REMOVED lines=8> */
[----:B------:R-:W-:Y:S02]  /*7960*/  @!P1 IADD3 R60, PT, PT, R15, 0x1, RZ ;  /* 0x000000010f3c9810 */ /* 0x000fe40007ffe0ff */
[----:B------:R-:W-:Y:S01]  /*7970*/  @!P1 FSEL R74, R74, RZ, !P4 ;  /* 0x000000ff4a4a9208 */ /* 0x000fe20006000000 */
[----:B------:R-:W-:Y:S01]  /*7980*/  FFMA.FTZ R66, R22, R66, R65 ;  /* 0x0000004216427223 */ /* 0x000fe20000010041 */
[----:B------:R-:W-:Y:S01]  /*7990*/  @!P1 ISETP.GE.AND P4, PT, R60, UR20, PT ;  /* 0x000000143c009c0c */ /* 0x000fe2000bf86270 */
[----:B------:R-:W-:-:S02]  /*79a0*/  FFMA.FTZ R65, R23, R63, R62 ;  /* 0x0000003f17417223 */ /* 0x000fc4000001003e */
[----:B------:R-:W5:Y:S01]  /*79b0*/  LDG.E.128.CONSTANT R60, desc[UR14][R100.64+0x6a00] ;  /* 0x006a000e643c7981 */ /* 0x000f62000c1e9d00 */
[----:B------:R-:W-:Y:S02]  /*79c0*/  @!P1 FSEL R67, R67, RZ, !P6 ;  /* 0x000000ff43439208 */ /* 0x000fe40007000000 */
[----:B------:R-:W-:Y:S02]  /*79d0*/  @!P1 IADD3 R64, PT, PT, R15, 0x2, RZ ;  /* 0x000000020f409810 */ /* 0x000fe40007ffe0ff */
[----:B------:R-:W-:Y:S01]  /*79e0*/  @!P1 FSEL R75, R75, RZ, !P2 ;  /* 0x000000ff4b4b9208 */ /* 0x000fe20005000000 */
[----:B------:R-:W-:Y:S01]  /*79f0*/  FFMA.FTZ R66, R23, R67, R66 ;  /* 0x0000004317427223 */ /* 0x000fe20000010042 */
[----:B------:R-:W-:Y:S02]  /*7a00*/  @!P1 ISETP.GE.AND P2, PT, R64, UR20, PT ;  /* 0x0000001440009c0c */ /* 0x000fe4000bf46270 */
[C---:B------:R-:W-:Y:S02]  /*7a10*/  @!P1 ISETP.GE.AND P6, PT, R15.reuse, UR20, PT ;  /* 0x000000140f009c0c */ /* 0x040fe4000bfc6270 */
[----:B------:R-:W-:-:S02]  /*7a20*/  @!P1 IADD3 R64, PT, PT, R15, 0x3, RZ ;  /* 0x000000030f409810 */ /* 0x000fc40007ffe0ff */
[----:B------:R-:W-:Y:S02]  /*7a30*/  @!P1 IADD3 R67, PT, PT, R15, 0x1, RZ ;  /* 0x000000010f439810 */ /* 0x000fe40007ffe0ff */
[----:B------:R-:W-:Y:S01]  /*7a40*/  @!P1 FSEL R69, R69, RZ, !P0 ;  /* 0x000000ff45459208 */ /* 0x000fe20004000000 */
[----:B------:R-:W-:Y:S01]  /*7a50*/  FADD.FTZ R122, R122, R65 ;  /* 0x000000417a7a7221 */ /* 0x000fe20000010000 */
[----:B------:R-:W-:Y:S01]  /*7a60*/  @!P1 FSEL R68, R68, RZ, !P6 ;  /* 0x000000ff44449208 */ /* 0x000fe20007000000 */
[----:B------:R-:W-:Y:S01]  /*7a70*/  FADD.FTZ R121, R121, R66 ;  /* 0x0000004279797221 */ /* 0x000fe20000010000 */
[----:B------:R-:W-:Y:S02]  /*7a80*/  @!P1 ISETP.GE.AND P0, PT, R64, UR20, PT ;  /* 0x0000001440009c0c */ /* 0x000fe4000bf06270 */
[----:B------:R-:W-:Y:S01]  /*7a90*/  @!P1 ISETP.GE.AND P6, PT, R67, UR20, PT ;  /* 0x0000001443009c0c */ /* 0x000fe2000bfc6270 */
[C---:B------:R-:W-:Y:S01]  /*7aa0*/  FMUL.FTZ R69, R21.reuse, R69 ;  /* 0x0000004515457220 */ /* 0x040fe20000410000 */
[----:B------:R-:W5:Y:S01]  /*7ab0*/  LDG.E.128.CONSTANT R64, desc[UR14][R100.64+0x6c00] ;  /* 0x006c000e64407981 */ /* 0x000f62000c1e9d00 */
[----:B------:R-:W-:Y:S01]  /*7ac0*/  FMUL.FTZ R73, R21, R73 ;  /* 0x0000004915497220 */ /* 0x000fe20000410000 */
[----:B------:R-:W-:Y:S01]  /*7ad0*/  @!P1 FSEL R70, R70, RZ, !P5 ;  /* 0x000000ff46469208 */ /* 0x000fe20006800000 */
[C---:B------:R-:W-:Y:S01]  /*7ae0*/  FFMA.FTZ R69, R20.reuse, R68, R69 ;  /* 0x0000004414457223 */ /* 0x040fe20000010045 */
[----:B------:R-:W-:Y:S01]  /*7af0*/  @!P1 FSEL R71, R71, RZ, !P3 ;  /* 0x000000ff47479208 */ /* 0x000fe20005800000 */
[----:B------:R-:W-:Y:S01]  /*7b00*/  FFMA.FTZ R73, R20, R72, R73 ;  /* 0x0000004814497223 */ /* 0x000fe20000010049 */
[----:B------:R-:W-:Y:S01]  /*7b10*/  @!P1 IADD3 R72, PT, PT, R15, 0x2, RZ ;  /* 0x000000020f489810 */ /* 0x000fe20007ffe0ff */
[----:B------:R-:W-:-:S03]  /*7b20*/  FFMA.FTZ R70, R22, R70, R69 ;  /* 0x0000004616467223 */ /* 0x000fc60000010045 */
[----:B------:R-:W-:Y:S01]  /*7b30*/  @!P1 ISETP.GE.AND P5, PT, R72, UR20, PT ;  /* 0x0000001448009c0c */ /* 0x000fe2000bfa6270 */
[----:B------:R-:W-:Y:S02]  /*7b40*/  FFMA.FTZ R72, R23, R71, R70 ;  /* 0x0000004717487223 */ /* 0x000fe40000010046 */
[----:B------:R-:W5:Y:S01]  /*7b50*/  LDG.E.128.CONSTANT R68, desc[UR14][R100.64+0x6e00] ;  /* 0x006e000e64447981 */ /* 0x000f62000c1e9d00 */
[----:B------:R-:W-:Y:S01]  /*7b60*/  FFMA.FTZ R74, R22, R74, R73 ;  /* 0x0000004a164a7223 */ /* 0x000fe20000010049 */
[C---:B------:R-:W-:Y:S02]  /*7b70*/  @!P1 ISETP.GE.AND P3, PT, R15.reuse, UR20, PT ;  /* 0x000000140f009c0c */ /* 0x040fe4000bf66270 */
[----:B------:R-:W-:Y:S02]  /*7b80*/  @!P1 IADD3 R73, PT, PT, R15, 0x1, RZ ;  /* 0x000000010f499810 */ /* 0x000fe40007ffe0ff */
[----:B--2---:R-:W-:Y:S01]  /*7b90*/  @!P1 FSEL R77, R77, RZ, !P4 ;  /* 0x000000ff4d4d9208 */ /* 0x004fe20006000000 */
[----:B------:R-:W-:Y:S01]  /*7ba0*/  FFMA.FTZ R75, R23, R75, R74 ;  /* 0x0000004b174b7223 */ /* 0x000fe2000001004a */
[----:B------:R-:W-:-:S02]  /*7bb0*/  @!P1 FSEL R76, R76, RZ, !P3 ;  /* 0x000000ff4c4c9208 */ /* 0x000fc40005800000 */
[----:B------:R-:W-:Y:S01]  /*7bc0*/  @!P1 ISETP.GE.AND P3, PT, R73, UR20, PT ;  /* 0x0000001449009c0c */ /* 0x000fe2000bf66270 */
[----:B------:R-:W-:Y:S01]  /*7bd0*/  FMUL.FTZ R77, R21, R77 ;  /* 0x0000004d154d7220 */ /* 0x000fe20000410000 */
[----:B------:R-:W-:Y:S01]  /*7be0*/  @!P1 ISETP.GE.AND P4, PT, R15, UR20, PT ;  /* 0x000000140f009c0c */ /* 0x000fe2000bf86270 */
[----:B------:R-:W-:Y:S01]  /*7bf0*/  FADD.FTZ R120, R120, R75 ;  /* 0x0000004b78787221 */ /* 0x000fe20000010000 */
[----:B------:R-:W-:Y:S01]  /*7c00*/  @!P1 FSEL R81, R81, RZ, !P3 ;  /* 0x000000ff51519208 */ /* 0x000fe20005800000 */
[----:B------:R-:W-:Y:S01]  /*7c10*/  FADD.FTZ R119, R119, R72 ;  /* 0x0000004877777221 */ /* 0x000fe20000010000 */
[----:B------:R-:W-:Y:S01]  /*7c20*/  @!P1 FSEL R88, R88, RZ, !P4 ;  /* 0x000000ff58589208 */ /* 0x000fe20006000000 */
[----:B------:R-:W-:Y:S01]  /*7c30*/  FFMA.FTZ R77, R20, R76, R77 ;  /* 0x0000004c144d7223 */ /* 0x000fe2000001004d */
[----:B------:R-:W-:Y:S02]  /*7c40*/  @!P1 ISETP.GE.AND P3, PT, R73, UR20, PT ;  /* 0x0000001449009c0c */ /* 0x000fe4000bf66270 */
[C---:B------:R-:W-:Y:S01]  /*7c50*/  @!P1 ISETP.GE.AND P4, PT, R15.reuse, UR20, PT ;  /* 0x000000140f009c0c */ /* 0x040fe2000bf86270 */
[----:B------:R-:W2:Y:S01]  /*7c60*/  LDG.E.128.CONSTANT R72, desc[UR14][R100.64+0x7000] ;  /* 0x0070000e64487981 */ /* 0x000ea2000c1e9d00 */
[----:B------:R-:W-:-:S02]  /*7c70*/  @!P1 IADD3 R76, PT, PT, R15, 0x2, RZ ;  /* 0x000000020f4c9810 */ /* 0x000fc40007ffe0ff */
[----:B------:R-:W-:Y:S01]  /*7c80*/  @!P1 FSEL R78, R78, RZ, !P2 ;  /* 0x000000ff4e4e9208 */ /* 0x000fe20005000000 */
[----:B------:R-:W-:Y:S01]  /*7c90*/  FMUL.FTZ R81, R21, R81 ;  /* 0x0000005115517220 */ /* 0x000fe20000410000 */
[----:B------:R-:W-:Y:S02]  /*7ca0*/  @!P1 FSEL R80, R80, RZ, !P4 ;  /* 0x000000ff50509208 */ /* 0x000fe40006000000 */
[----:B------:R-:W-:Y:S01]  /*7cb0*/  @!P1 ISETP.GE.AND P4, PT, R76, UR20, PT ;  /* 0x000000144c009c0c */ /* 0x000fe2000bf86270 */
[----:B------:R-:W-:Y:S01]  /*7cc0*/  FFMA.FTZ R78, R22, R78, R77 ;  /* 0x0000004e164e7223 */ /* 0x000fe2000001004d */
[----:B------:R-:W-:Y:S01]  /*7cd0*/  @!P1 FSEL R89, R89, RZ, !P6 ;  /* 0x000000ff59599208 */ /* 0x000fe20007000000 */
[----:B------:R-:W-:Y:S01]  /*7ce0*/  FFMA.FTZ R77, R20, R80, R81 ;  /* 0x00000050144d7223 */ /* 0x000fe20000010051 */
[----:B------:R-:W-:Y:S02]  /*7cf0*/  @!P1 FSEL R79, R79, RZ, !P0 ;  /* 0x000000ff4f4f9208 */ /* 0x000fe40004000000 */
[----:B------:R-:W-:Y:S01]  /*7d00*/  @!P1 FSEL R82, R82, RZ, !P4 ;  /* 0x000000ff52529208 */ /* 0x000fe20006000000 */
[----:B------:R-:W-:Y:S01]  /*7d10*/  FMUL.FTZ R89, R21, R89 ;  /* 0x0000005915597220 */ /* 0x000fe20000410000 */
[----:B------:R-:W-:-:S02]  /*7d20*/  @!P1 FSEL R90, R90, RZ, !P5 ;  /* 0x000000ff5a5a9208 */ /* 0x000fc40006800000 */
[----:B------:R-:W-:Y:S02]  /*7d30*/  @!P1 ISETP.GE.AND P5, PT, R15, UR20, PT ;  /* 0x000000140f009c0c */ /* 0x000fe4000bfa6270 */
[----:B------:R-:W-:Y:S01]  /*7d40*/  @!P1 FSEL R85, R85, RZ, !P3 ;  /* 0x000000ff55559208 */ /* 0x000fe20005800000 */
[----:B------:R-:W-:Y:S01]  /*7d50*/  FFMA.FTZ R81, R23, R79, R78 ;  /* 0x0000004f17517223 */ /* 0x000fe2000001004e */
[----:B------:R-:W-:Y:S01]  /*7d60*/  FFMA.FTZ R82, R22, R82, R77 ;  /* 0x0000005216527223 */ /* 0x000fe2000001004d */
[----:B------:R-:W-:Y:S01]  /*7d70*/  FFMA.FTZ R89, R20, R88, R89 ;  /* 0x0000005814597223 */ /* 0x000fe20000010059 */
[----:B------:R-:W2:Y:S01]  /*7d80*/  LDG.E.128.CONSTANT R76, desc[UR14][R100.64+0x7200] ;  /* 0x0072000e644c7981 */ /* 0x000ea2000c1e9d00 */
[----:B------:R-:W-:Y:S01]  /*7d90*/  @!P1 IADD3 R80, PT, PT, R15, 0x3, RZ ;  /* 0x000000030f509810 */ /* 0x000fe20007ffe0ff */
[----:B------:R-:W-:Y:S01]  /*7da0*/  FMUL.FTZ R85, R21, R85 ;  /* 0x0000005515557220 */ /* 0x000fe20000410000 */
[----:B------:R-:W-:Y:S01]  /*7db0*/  @!P1 FSEL R84, R84, RZ, !P5 ;  /* 0x000000ff54549208 */ /* 0x000fe20006800000 */
[----:B------:R-:W-:Y:S01]  /*7dc0*/  FFMA.FTZ R90, R22, R90, R89 ;  /* 0x0000005a165a7223 */ /* 0x000fe20000010059 */
[----:B------:R-:W-:-:S02]  /*7dd0*/  @!P1 ISETP.GE.AND P0, PT, R80, UR20, PT ;  /* 0x0000001450009c0c */ /* 0x000fc4000bf06270 */
[----:B------:R-:W-:Y:S01]  /*7de0*/  @!P1 ISETP.GE.AND P2, PT, R80, UR20, PT ;  /* 0x0000001450009c0c */ /* 0x000fe2000bf46270 */
[----:B------:R-:W-:Y:S01]  /*7df0*/  FFMA.FTZ R89, R20, R84, R85 ;  /* 0x0000005414597223 */ /* 0x000fe20000010055 */
[----:B------:R-:W-:Y:S02]  /*7e00*/  @!P1 IADD3 R84, PT, PT, R15, 0x2, RZ ;  /* 0x000000020f549810 */ /* 0x000fe40007ffe0ff */
[----:B------:R-:W-:Y:S02]  /*7e10*/  @!P1 FSEL R83, R83, RZ, !P0 ;  /* 0x000000ff53539208 */ /* 0x000fe40004000000 */
[----:B------:R-:W-:Y:S02]  /*7e20*/  @!P1 FSEL R91, R91, RZ, !P2 ;  /* 0x000000ff5b5b9208 */ /* 0x000fe40005000000 */
[----:B------:R-:W-:Y:S01]  /*7e30*/  @!P1 ISETP.GE.AND P2, PT, R84, UR20, PT ;  /* 0x0000001454009c0c */ /* 0x000fe2000bf46270 */
[----:B------:R-:W-:Y:S01]  /*7e40*/  FADD.FTZ R118, R118, R81 ;  /* 0x0000005176767221 */ /* 0x000fe20000010000 */
[----:B------:R-:W-:Y:S01]  /*7e50*/  @!P1 ISETP.GE.AND P0, PT, R80, UR20, PT ;  /* 0x0000001450009c0c */ /* 0x000fe2000bf06270 */
[----:B------:R-:W-:Y:S01]  /*7e60*/  FFMA.FTZ R85, R23, R83, R82 ;  /* 0x0000005317557223 */ /* 0x000fe20000010052 */
[----:B------:R-:W-:Y:S01]  /*7e70*/  @!P1 FSEL R86, R86, RZ, !P2 ;  /* 0x000000ff56569208 */ /* 0x000fe20005000000 */
[----:B------:R-:W2:Y:S01]  /*7e80*/  LDG.E.128.CONSTANT R80, desc[UR14][R100.64+0x7400] ;  /* 0x0074000e64507981 */ /* 0x000ea2000c1e9d00 */
[----:B------:R-:W-:-:S02]  /*7e90*/  @!P1 IADD3 R84, PT, PT, R15, 0x1, RZ ;  /* 0x000000010f549810 */ /* 0x000fc40007ffe0ff */
        /* <DEDUP_REMOVED lines=8> */
[----:B------:R-:W-:Y:S02]  /*7f20*/  FADD.FTZ R115, R115, R86 ;  /* 0x0000005673737221 */ /* 0x000fe40000010000 */
[----:B------:R-:W2:Y:S01]  /*7f30*/  LDG.E.128.CONSTANT R84, desc[UR14][R100.64+0x7600] ;  /* 0x0076000e64547981 */ /* 0x000ea2000c1e9d00 */
[----:B------:R-:W-:Y:S01]  /*7f40*/  FFMA.FTZ R90, R23, R91, R90 ;  /* 0x0000005b175a7223 */ /* 0x000fe2000001005a */
[----:B------:R-:W-:-:S03]  /*7f50*/  @!P1 IADD3 R88, PT, PT, R15, 0x1, RZ ;  /* 0x000000010f589810 */ /* 0x000fc60007ffe0ff */
[----:B------:R-:W-:Y:S01]  /*7f60*/  FADD.FTZ R117, R117, R90 ;  /* 0x0000005a75757221 */ /* 0x000fe20000010000 */
[----:B------:R-:W-:Y:S02]  /*7f70*/  @!P1 ISETP.GE.AND P3, PT, R88, UR20, PT ;  /* 0x0000001458009c0c */ /* 0x000fe4000bf66270 */
[----:B------:R-:W2:Y:S01]  /*7f80*/  LDG.E.128.CONSTANT R88, desc[UR14][R100.64+0x7800] ;  /* 0x0078000e64587981 */ /* 0x000ea2000c1e9d00 */
[----:B------:R-:W-:-:S03]  /*7f90*/  FADD.FTZ R129, R129, R92 ;  /* 0x0000005c81817221 */ /* 0x000fc60000010000 */
[----:B------:R-:W2:Y:S04]  /*7fa0*/  LDG.E.128.CONSTANT R92, desc[UR14][R100.64+0x7a00] ;  /* 0x007a000e645c7981 */ /* 0x000ea8000c1e9d00 */
[----:B------:R-:W2:Y:S01]  /*7fb0*/  LDG.E.128.CONSTANT R100, desc[UR14][R100.64+0x7e00] ;  /* 0x007e000e64647981 */ /* 0x000ea2000c1e9d00 */
[----:B------:R-:W-:Y:S01]  /*7fc0*/  @!P1 ISETP.GE.AND P0, PT, R15, UR20, PT ;  /* 0x000000140f009c0c */ /* 0x000fe2000bf06270 */
[----:B------:R-:W-:-:S03]  /*7fd0*/  FMUL.FTZ R25, R21, R25 ;  /* 0x0000001915197220 */ /* 0x000fc60000410000 */
[----:B------:R-:W-:-:S05]  /*7fe0*/  @!P1 FSEL R24, R24, RZ, !P0 ;  /* 0x000000ff18189208 */ /* 0x000fca0004000000 */
[----:B------:R-:W-:Y:S01]  /*7ff0*/  FFMA.FTZ R25, R20, R24, R25 ;  /* 0x0000001814197223 */ /* 0x000fe20000010019 */
[----:B------:R-:W-:Y:S02]  /*8000*/  @!P1 IADD3 R24, PT, PT, R15, 0x2, RZ ;  /* 0x000000020f189810 */ /* 0x000fe40007ffe0ff */
[----:B---3--:R-:W-:Y:S02]  /*8010*/  @!P1 FSEL R29, R29, RZ, !P3 ;  /* 0x000000ff1d1d9208 */ /* 0x008fe40005800000 */
[----:B------:R-:W-:Y:S02]  /*8020*/  @!P1 ISETP.GE.AND P3, PT, R24, UR20, PT ;  /* 0x0000001418009c0c */ /* 0x000fe4000bf66270 */
[C---:B------:R-:W-:Y:S02]  /*8030*/  @!P1 IADD3 R24, PT, PT, R15.reuse, 0x1, RZ ;  /* 0x000000010f189810 */ /* 0x040fe40007ffe0ff */
[----:B------:R-:W-:Y:S02]  /*8040*/  @!P1 FSEL R26, R26, RZ, !P2 ;  /* 0x000000ff1a1a9208 */ /* 0x000fe40005000000 */
[----:B------:R-:W-:-:S02]  /*8050*/  @!P1 ISETP.GE.AND P0, PT, R15, UR20, PT ;  /* 0x000000140f009c0c */ /* 0x000fc4000bf06270 */
[----:B------:R-:W-:Y:S02]  /*8060*/  @!P1 ISETP.GE.AND P2, PT, R24, UR20, PT ;  /* 0x0000001418009c0c */ /* 0x000fe4000bf46270 */
[C---:B------:R-:W-:Y:S02]  /*8070*/  @!P1 IADD3 R24, PT, PT, R15.reuse, 0x3, RZ ;  /* 0x000000030f189810 */ /* 0x040fe40007ffe0ff */
[----:B------:R-:W-:Y:S02]  /*8080*/  @!P1 FSEL R28, R28, RZ, !P0 ;  /* 0x000000ff1c1c9208 */ /* 0x000fe40004000000 */
[----:B------:R-:W-:Y:S02]  /*8090*/  @!P1 ISETP.GE.AND P0, PT, R15, UR20, PT ;  /* 0x000000140f009c0c */ /* 0x000fe4000bf06270 */
[C---:B------:R-:W-:Y:S02]  /*80a0*/  @!P1 ISETP.GE.AND P6, PT, R24.reuse, UR20, PT ;  /* 0x0000001418009c0c */ /* 0x040fe4000bfc6270 */
[----:B------:R-:W-:-:S02]  /*80b0*/  @!P1 ISETP.GE.AND P5, PT, R24, UR20, PT ;  /* 0x0000001418009c0c */ /* 0x000fc4000bfa6270 */
[C---:B------:R-:W-:Y:S02]  /*80c0*/  @!P1 IADD3 R24, PT, PT, R15.reuse, 0x2, RZ ;  /* 0x000000020f189810 */ /* 0x040fe40007ffe0ff */
[----:B----4-:R-:W-:Y:S02]  /*80d0*/  @!P1 FSEL R32, R32, RZ, !P0 ;  /* 0x000000ff20209208 */ /* 0x010fe40004000000 */
[----:B------:R-:W-:Y:S02]  /*80e0*/  @!P1 ISETP.GE.AND P0, PT, R24, UR20, PT ;  /* 0x0000001418009c0c */ /* 0x000fe4000bf06270 */
[----:B------:R-:W-:Y:S02]  /*80f0*/  @!P1 IADD3 R24, PT, PT, R15, 0x3, RZ ;  /* 0x000000030f189810 */ /* 0x000fe40007ffe0ff */
[----:B------:R-:W-:Y:S02]  /*8100*/  @!P1 FSEL R33, R33, RZ, !P2 ;  /* 0x000000ff21219208 */ /* 0x000fe40005000000 */
[----:B------:R-:W-:-:S02]  /*8110*/  @!P1 ISETP.GE.AND P2, PT, R24, UR20, PT ;  /* 0x0000001418009c0c */ /* 0x000fc4000bf46270 */
[C---:B------:R-:W-:Y:S02]  /*8120*/  @!P1 IADD3 R24, PT, PT, R15.reuse, 0x1, RZ ;  /* 0x000000010f189810 */ /* 0x040fe40007ffe0ff */
[----:B------:R-:W-:Y:S02]  /*8130*/  @!P1 FSEL R30, R30, RZ, !P3 ;  /* 0x000000ff1e1e9208 */ /* 0x000fe40005800000 */
[----:B------:R-:W-:Y:S02]  /*8140*/  @!P1 ISETP.GE.AND P3, PT, R24, UR20, PT ;  /* 0x0000001418009c0c */ /* 0x000fe4000bf66270 */
        /* <DEDUP_REMOVED lines=13> */
[C---:B------:R-:W-:Y:S02]  /*8220*/  @!P1 IADD3 R24, PT, PT, R15.reuse, 0x3, RZ ;  /* 0x000000030f189810 */ /* 0x040fe40007ffe0ff */
[----:B-----5:R-:W-:Y:S02]  /*8230*/  @!P1 FSEL R36, R36, RZ, !P2 ;  /* 0x000000ff24249208 */ /* 0x020fe40005000000 */
        /* <DEDUP_REMOVED lines=42> */
[C---:B------:R-:W-:Y:S02]  /*84e0*/  @!P1 IADD3 R24, PT, PT, R15.reuse, 0x3, RZ ;  /* 0x000000030f189810 */ /* 0x040fe40007ffe0ff */
        /* <DEDUP_REMOVED lines=55> */
[----:B--2---:R-:W-:Y:S02]  /*8860*/  @!P1 FSEL R72, R72, RZ, !P6 ;  /* 0x000000ff48489208 */ /* 0x004fe40007000000 */
        /* <DEDUP_REMOVED lines=62> */
[----:B------:R-:W-:Y:S02]  /*8c50*/  @!P1 IADD3 R24, PT, PT, R15, 0x3, RZ ;  /* 0x000000030f189810 */ /* 0x000fe40007ffe0ff */
[----:B------:R-:W-:Y:S02]  /*8c60*/  @!P1 FSEL R97, R97, RZ, !P5 ;  /* 0x000000ff61619208 */ /* 0x000fe40006800000 */
[C---:B------:R-:W-:Y:S02]  /*8c70*/  @!P1 ISETP.GE.AND P0, PT, R15.reuse, UR20, PT ;  /* 0x000000140f009c0c */ /* 0x040fe4000bf06270 */
[----:B------:R-:W-:Y:S02]  /*8c80*/  @!P1 IADD3 R15, PT, PT, R15, 0x2, RZ ;  /* 0x000000020f0f9810 */ /* 0x000fe40007ffe0ff */
[----:B------:R-:W-:Y:S01]  /*8c90*/  @!P1 FSEL R101, R101, RZ, !P4 ;  /* 0x000000ff65659208 */ /* 0x000fe20006000000 */
[----:B------:R-:W-:Y:S01]  /*8ca0*/  FFMA.FTZ R26, R22, R26, R25 ;  /* 0x0000001a161a7223 */ /* 0x000fe20000010019 */
[----:B------:R-:W-:Y:S01]  /*8cb0*/  @!P1 FSEL R100, R100, RZ, !P0 ;  /* 0x000000ff64649208 */ /* 0x000fe20004000000 */
        /* <DEDUP_REMOVED lines=21> */
[----:B------:R-:W-:Y:S01]  /*8e10*/  FFMA.FTZ R25, R20, R32, R25 ;  /* 0x0000002014197223 */ /* 0x000fe20000010019 */
[----:B------:R-:W-:Y:S01]  /*8e20*/  @!P1 ISETP.GE.AND P5, PT, R24, UR20, PT ;  /* 0x0000001418009c0c */ /* 0x000fe2000bfa6270 */
        /* <DEDUP_REMOVED lines=81> */
.L_x_24905:
[----:B------:R-:W-:Y:S05]  /*9340*/  BSYNC.RECONVERGENT B1 ;  /* 0x0000000000017941 */ /* 0x000fea0003800200 */
.L_x_24904:
[----:B------:R-:W-:-:S04]  /*9350*/  IADD3 R160, PT, PT, R160, 0x4, RZ ;  /* 0x00000004a0a07810 */ /* 0x000fc80007ffe0ff */
[----:B------:R-:W-:-:S13]  /*9360*/  ISETP.GE.U32.AND P0, PT, R160, UR5, PT ;  /* 0x00000005a0007c0c */ /* 0x000fda000bf06070 */
[----:B------:R-:W-:Y:S05]  /*9370*/  @!P0 BRA `(.L_x_24906) ;  /* 0xffffffb800148947 */ /* 0x000fea000383ffff */
.L_x_24903:
[----:B------:R-:W-:Y:S05]  /*9380*/  BSYNC.RECONVERGENT B0 ;  /* 0x0000000000007941 */ /* 0x000fea0003800200 */
.L_x_24902:
[----:B------:R-:W0:Y:S01]  /*9390*/  SHFL.BFLY PT, R23, R148, 0x4, 0x1f ;  /* 0x0c801f0094177f89 */ /* 0x000e2200000e0000 */
[----:B------:R-:W-:Y:S01]  /*93a0*/  LOP3.LUT P0, RZ, R2, 0x7, RZ, 0xc0, !PT ;  /* 0x0000000702ff7812 */ /* 0x000fe2000780c0ff */
[----:B------:R-:W-:Y:S02]  /*93b0*/  BSSY.RECONVERGENT B0, `(.L_x_24907) ;  /* 0x00001cb000007945 */ /* 0x000fe40003800200 */
[----:B------:R-:W1:Y:S04]  /*93c0*/  SHFL.BFLY PT, R25, R146, 0x4, 0x1f ;  /* 0x0c801f0092197f89 */ /* 0x000e6800000e0000 */
[----:B------:R-:W3:Y:S04]  /*93d0*/  SHFL.BFLY PT, R21, R150, 0x4, 0x1f ;  /* 0x0c801f0096157f89 */ /* 0x000ee800000e0000 */
[----:B------:R-:W4:Y:S04]  /*93e0*/  SHFL.BFLY PT, R5, R158, 0x4, 0x1f ;  /* 0x0c801f009e057f89 */ /* 0x000f2800000e0000 */
[----:B------:R-:W5:Y:S04]  /*93f0*/  SHFL.BFLY PT, R22, R149, 0x4, 0x1f ;  /* 0x0c801f0095167f89 */ /* 0x000f6800000e0000 */
[----:B------:R-:W2:Y:S01]  /*9400*/  SHFL.BFLY PT, R7, R156, 0x4, 0x1f ;  /* 0x0c801f009c077f89 */ /* 0x000ea200000e0000 */
        /* <DEDUP_REMOVED lines=8> */
[----:B-----5:R-:W-:-:S03]  /*9490*/  FADD.FTZ R149, R22, R149 ;  /* 0x0000009516957221 */ /* 0x020fc60000010000 */
[----:B------:R-:W5:Y:S01]  /*94a0*/  SHFL.BFLY PT, R24, R147, 0x4, 0x1f ;  /* 0x0c801f0093187f89 */ /* 0x000f6200000e0000 */
[----:B--2---:R-:W-:-:S03]  /*94b0*/  FADD.FTZ R5, R7, R156 ;  /* 0x0000009c07057221 */ /* 0x004fc60000010000 */
[----:B------:R-:W2:Y:S04]  /*94c0*/  SHFL.BFLY PT, R26, R145, 0x4, 0x1f ;  /* 0x0c801f00911a7f89 */ /* 0x000ea800000e0000 */
[----:B------:R-:W2:Y:S01]  /*94d0*/  SHFL.BFLY PT, R25, R130, 0x4, 0x1f ;  /* 0x0c801f0082197f89 */ /* 0x000ea200000e0000 */
[----:B0-----:R-:W-:Y:S01]  /*94e0*/  FADD.FTZ R7, R9, R154 ;  /* 0x0000009a09077221 */ /* 0x001fe20000010000 */
[----:B-1----:R-:W-:Y:S02]  /*94f0*/  FADD.FTZ R132, R23, R132 ;  /* 0x0000008417847221 */ /* 0x002fe40000010000 */
[----:B------:R-:W0:Y:S01]  /*9500*/  SHFL.BFLY PT, R21, R134, 0x4, 0x1f ;  /* 0x0c801f0086157f89 */ /* 0x000e2200000e0000 */
[----:B---3--:R-:W-:-:S03]  /*9510*/  FADD.FTZ R9, R15, R152 ;  /* 0x000000980f097221 */ /* 0x008fc60000010000 */
        /* <DEDUP_REMOVED lines=86> */
[----:B----4-:R-:W-:Y:S01]  /*9a80*/  FADD.FTZ R16, R37, R16 ;  /* 0x0000001025107221 */ /* 0x010fe20000010000 */
[----:B--2---:R-:W-:Y:S02]  /*9a90*/  FADD.FTZ R4, R4, R25 ;  /* 0x0000001904047221 */ /* 0x004fe40000010000 */
[----:B------:R-:W2:Y:S01]  /*9aa0*/  SHFL.BFLY PT, R40, R113, 0x4, 0x1f ;  /* 0x0c801f0071287f89 */ /* 0x000ea200000e0000 */
[----:B-----5:R-:W-:-:S03]  /*9ab0*/  FADD.FTZ R148, R148, R23 ;  /* 0x0000001794947221 */ /* 0x020fc60000010000 */
[----:B------:R-:W4:Y:S01]  /*9ac0*/  SHFL.BFLY PT, R31, R106, 0x4, 0x1f ;  /* 0x0c801f006a1f7f89 */ /* 0x000f2200000e0000 */
[----:B------:R-:W-:-:S03]  /*9ad0*/  FADD.FTZ R108, R21, R108 ;  /* 0x0000006c156c7221 */ /* 0x000fc60000010000 */
[----:B------:R-:W5:Y:S01]  /*9ae0*/  SHFL.BFLY PT, R30, R105, 0x4, 0x1f ;  /* 0x0c801f00691e7f89 */ /* 0x000f6200000e0000 */
[----:B0-----:R-:W-:-:S03]  /*9af0*/  FADD.FTZ R21, R32, R19 ;  /* 0x0000001320157221 */ /* 0x001fc60000010000 */
[----:B------:R-:W0:Y:S01]  /*9b00*/  SHFL.BFLY PT, R35, R18, 0x4, 0x1f ;  /* 0x0c801f0012237f89 */ /* 0x000e2200000e0000 */
[----:B------:R-:W-:Y:S01]  /*9b10*/  LOP3.LUT R19, R2, 0x3c0, RZ, 0xc0, !PT ;  /* 0x000003c002137812 */ /* 0x000fe200078ec0ff */
[----:B-1----:R-:W-:Y:S02]  /*9b20*/  FADD.FTZ R5, R5, R22 ;  /* 0x0000001605057221 */ /* 0x002fe40000010000 */
        /* <DEDUP_REMOVED lines=17> */
[----:B------:R-:W-:-:S03]  /*9c40*/  FADD.FTZ R13, R36, R13 ;  /* 0x0000000d240d7221 */ /* 0x000fc60000010000 */
        /* <DEDUP_REMOVED lines=13> */
[----:B------:R-:W-:Y:S01]  /*9d20*/  FADD.FTZ R9, R9, R26 ;  /* 0x0000001a09097221 */ /* 0x000fe20000010000 */
[----:B--2---:R-:W-:Y:S02]  /*9d30*/  FADD.FTZ R15, R15, R28 ;  /* 0x0000001c0f0f7221 */ /* 0x004fe40000010000 */
        /* <DEDUP_REMOVED lines=42> */
[----:B----4-:R-:W-:Y:S01]  /*9fe0*/  FADD.FTZ R130, R130, R41 ;  /* 0x0000002982827221 */ /* 0x010fe20000010000 */
[----:B-----5:R-:W-:Y:S02]  /*9ff0*/  FADD.FTZ R19, R129, R42 ;  /* 0x0000002a81137221 */ /* 0x020fe40000010000 */
[----:B------:R-:W4:Y:S01]  /*a000*/  SHFL.BFLY PT, R45, R20, 0x2, 0x1f ;  /* 0x0c401f00142d7f89 */ /* 0x000f2200000e0000 */
[----:B0-----:R-:W-:-:S03]  /*a010*/  FADD.FTZ R128, R128, R43 ;  /* 0x0000002b80807221 */ /* 0x001fc60000010000 */
[----:B------:R-:W0:Y:S01]  /*a020*/  SHFL.BFLY PT, R24, R123, 0x2, 0x1f ;  /* 0x0c401f007b187f89 */ /* 0x000e2200000e0000 */
[----:B-1----:R-:W-:-:S03]  /*a030*/  FADD.FTZ R124, R124, R25 ;  /* 0x000000197c7c7221 */ /* 0x002fc60000010000 */
[----:B------:R-:W1:Y:S01]  /*a040*/  SHFL.BFLY PT, R27, R122, 0x2, 0x1f ;  /* 0x0c401f007a1b7f89 */ /* 0x000e6200000e0000 */
[----:B---3--:R-:W-:-:S03]  /*a050*/  FADD.FTZ R112, R112, R37 ;  /* 0x0000002570707221 */ /* 0x008fc60000010000 */
[----:B------:R-:W3:Y:S01]  /*a060*/  SHFL.BFLY PT, R26, R121, 0x2, 0x1f ;  /* 0x0c401f00791a7f89 */ /* 0x000ee200000e0000 */
[----:B------:R-:W-:-:S03]  /*a070*/  FADD.FTZ R104, R104, R23 ;  /* 0x0000001768687221 */ /* 0x000fc60000010000 */
[----:B------:R-:W5:Y:S01]  /*a080*/  SHFL.BFLY PT, R29, R120, 0x2, 0x1f ;  /* 0x0c401f00781d7f89 */ /* 0x000f6200000e0000 */
[----:B--2---:R-:W-:-:S03]  /*a090*/  FADD.FTZ R125, R125, R22 ;  /* 0x000000167d7d7221 */ /* 0x004fc60000010000 */
[----:B------:R-:W2:Y:S04]  /*a0a0*/  SHFL.BFLY PT, R28, R119, 0x2, 0x1f ;  /* 0x0c401f00771c7f89 */ /* 0x000ea800000e0000 */
[----:B------:R-:W2:Y:S01]  /*a0b0*/  SHFL.BFLY PT, R31, R118, 0x2, 0x1f ;  /* 0x0c401f00761f7f89 */ /* 0x000ea200000e0000 */
[----:B----4-:R-:W-:-:S03]  /*a0c0*/  FADD.FTZ R20, R20, R45 ;  /* 0x0000002d14147221 */ /* 0x010fc60000010000 */
[----:B------:R-:W4:Y:S01]  /*a0d0*/  SHFL.BFLY PT, R30, R117, 0x2, 0x1f ;  /* 0x0c401f00751e7f89 */ /* 0x000f2200000e0000 */
[----:B0-----:R-:W-:-:S03]  /*a0e0*/  FADD.FTZ R123, R123, R24 ;  /* 0x000000187b7b7221 */ /* 0x001fc60000010000 */
[----:B------:R-:W0:Y:S01]  /*a0f0*/  SHFL.BFLY PT, R33, R116, 0x2, 0x1f ;  /* 0x0c401f0074217f89 */ /* 0x000e2200000e0000 */
[----:B-1----:R-:W-:-:S03]  /*a100*/  FADD.FTZ R122, R122, R27 ;  /* 0x0000001b7a7a7221 */ /* 0x002fc60000010000 */
[----:B------:R-:W1:Y:S01]  /*a110*/  SHFL.BFLY PT, R32, R115, 0x2, 0x1f ;  /* 0x0c401f0073207f89 */ /* 0x000e6200000e0000 */
[----:B---3--:R-:W-:-:S03]  /*a120*/  FADD.FTZ R121, R121, R26 ;  /* 0x0000001a79797221 */ /* 0x008fc60000010000 */
[----:B------:R-:W3:Y:S01]  /*a130*/  SHFL.BFLY PT, R35, R114, 0x2, 0x1f ;  /* 0x0c401f0072237f89 */ /* 0x000ee200000e0000 */
[----:B-----5:R-:W-:-:S03]  /*a140*/  FADD.FTZ R120, R120, R29 ;  /* 0x0000001d78787221 */ /* 0x020fc60000010000 */
[----:B------:R-:W5:Y:S01]  /*a150*/  SHFL.BFLY PT, R34, R113, 0x2, 0x1f ;  /* 0x0c401f0071227f89 */ /* 0x000f6200000e0000 */
        /* <DEDUP_REMOVED lines=23> */
[----:B---3--:R-:W-:Y:S02]  /*a2d0*/  FADD.FTZ R106, R106, R43 ;  /* 0x0000002b6a6a7221 */ /* 0x008fe40000010000 */
[----:B------:R-:W1:Y:S01]  /*a2e0*/  SHFL.BFLY PT, R38, R17, 0x2, 0x1f ;  /* 0x0c401f0011267f89 */ /* 0x000e6200000e0000 */
[----:B-----5:R-:W-:-:S03]  /*a2f0*/  FADD.FTZ R105, R105, R42 ;  /* 0x0000002a69697221 */ /* 0x020fc60000010000 */
[----:B------:R-:W3:Y:S01]  /*a300*/  SHFL.BFLY PT, R39, R16, 0x2, 0x1f ;  /* 0x0c401f0010277f89 */ /* 0x000ee200000e0000 */
[----:B--2---:R-:W-:-:S03]  /*a310*/  FADD.FTZ R18, R18, R37 ;  /* 0x0000002512127221 */ /* 0x004fc60000010000 */
[----:B------:R-:W2:Y:S01]  /*a320*/  SHFL.BFLY PT, R41, R14, 0x2, 0x1f ;  /* 0x0c401f000e297f89 */ /* 0x000ea200000e0000 */
[----:B------:R-:W-:-:S03]  /*a330*/  FADD.FTZ R0, R0, R23 ;  /* 0x0000001700007221 */ /* 0x000fc60000010000 */
[----:B------:R-:W5:Y:S01]  /*a340*/  SHFL.BFLY PT, R40, R13, 0x2, 0x1f ;  /* 0x0c401f000d287f89 */ /* 0x000f6200000e0000 */
[----:B----4-:R-:W-:-:S03]  /*a350*/  FADD.FTZ R4, R4, R25 ;  /* 0x0000001904047221 */ /* 0x010fc60000010000 */
[----:B------:R-:W4:Y:S01]  /*a360*/  SHFL.BFLY PT, R43, R12, 0x2, 0x1f ;  /* 0x0c401f000c2b7f89 */ /* 0x000f2200000e0000 */
[----:B0-----:R-:W-:-:S03]  /*a370*/  FADD.FTZ R5, R5, R22 ;  /* 0x0000001605057221 */ /* 0x001fc60000010000 */
[----:B------:R-:W0:Y:S04]  /*a380*/  SHFL.BFLY PT, R42, R11, 0x2, 0x1f ;  /* 0x0c401f000b2a7f89 */ /* 0x000e2800000e0000 */
[----:B------:R-:W0:Y:S01]  /*a390*/  SHFL.BFLY PT, R45, R10, 0x2, 0x1f ;  /* 0x0c401f000a2d7f89 */ /* 0x000e2200000e0000 */
[----:B-1----:R-:W-:-:S03]  /*a3a0*/  FADD.FTZ R17, R17, R38 ;  /* 0x0000002611117221 */ /* 0x002fc60000010000 */
[----:B------:R-:W1:Y:S01]  /*a3b0*/  SHFL.BFLY PT, R27, R6, 0x1, 0x1f ;  /* 0x0c201f00061b7f89 */ /* 0x000e6200000e0000 */
[----:B---3--:R-:W-:-:S03]  /*a3c0*/  FADD.FTZ R16, R16, R39 ;  /* 0x0000002710107221 */ /* 0x008fc60000010000 */
[----:B------:R-:W3:Y:S01]  /*a3d0*/  SHFL.BFLY PT, R24, R7, 0x1, 0x1f ;  /* 0x0c201f0007187f89 */ /* 0x000ee200000e0000 */
[----:B--2---:R-:W-:-:S03]  /*a3e0*/  FADD.FTZ R14, R14, R41 ;  /* 0x000000290e0e7221 */ /* 0x004fc60000010000 */
[----:B------:R-:W2:Y:S01]  /*a3f0*/  SHFL.BFLY PT, R29, R8, 0x1, 0x1f ;  /* 0x0c201f00081d7f89 */ /* 0x000ea200000e0000 */
[----:B-----5:R-:W-:-:S03]  /*a400*/  FADD.FTZ R13, R13, R40 ;  /* 0x000000280d0d7221 */ /* 0x020fc60000010000 */
[----:B------:R-:W5:Y:S01]  /*a410*/  SHFL.BFLY PT, R26, R9, 0x1, 0x1f ;  /* 0x0c201f00091a7f89 */ /* 0x000f6200000e0000 */
[----:B----4-:R-:W-:-:S03]  /*a420*/  FADD.FTZ R12, R12, R43 ;  /* 0x0000002b0c0c7221 */ /* 0x010fc60000010000 */
[----:B------:R-:W4:Y:S01]  /*a430*/  SHFL.BFLY PT, R28, R15, 0x1, 0x1f ;  /* 0x0c201f000f1c7f89 */ /* 0x000f2200000e0000 */
[----:B0-----:R-:W-:-:S03]  /*a440*/  FADD.FTZ R11, R11, R42 ;  /* 0x0000002a0b0b7221 */ /* 0x001fc60000010000 */
[----:B------:R-:W0:Y:S01]  /*a450*/  SHFL.BFLY PT, R31, R150, 0x1, 0x1f ;  /* 0x0c201f00961f7f89 */ /* 0x000e2200000e0000 */
[----:B------:R-:W-:-:S03]  /*a460*/  FADD.FTZ R10, R10, R45 ;  /* 0x0000002d0a0a7221 */ /* 0x000fc60000010000 */
        /* <DEDUP_REMOVED lines=21> */
[----:B-----5:R-:W-:Y:S01]  /*a5c0*/  FADD.FTZ R145, R145, R34 ;  /* 0x0000002291917221 */ /* 0x020fe20000010000 */
[----:B----4-:R-:W-:Y:S02]  /*a5d0*/  FADD.FTZ R144, R144, R37 ;  /* 0x0000002590907221 */ /* 0x010fe40000010000 */
[----:B------:R-:W4:Y:S01]  /*a5e0*/  SHFL.BFLY PT, R24, R139, 0x1, 0x1f ;  /* 0x0c201f008b187f89 */ /* 0x000f2200000e0000 */
[----:B0-----:R-:W-:-:S03]  /*a5f0*/  FADD.FTZ R143, R143, R36 ;  /* 0x000000248f8f7221 */ /* 0x001fc60000010000 */
[----:B------:R-:W0:Y:S01]  /*a600*/  SHFL.BFLY PT, R27, R138, 0x1, 0x1f ;  /* 0x0c201f008a1b7f89 */ /* 0x000e2200000e0000 */
[----:B------:R-:W-:-:S03]  /*a610*/  FADD.FTZ R142, R142, R23 ;  /* 0x000000178e8e7221 */ /* 0x000fc60000010000 */
[----:B------:R-:W5:Y:S01]  /*a620*/  SHFL.BFLY PT, R26, R137, 0x1, 0x1f ;  /* 0x0c201f00891a7f89 */ /* 0x000f6200000e0000 */
[----:B-1----:R-:W-:-:S03]  /*a630*/  FADD.FTZ R140, R140, R25 ;  /* 0x000000198c8c7221 */ /* 0x002fc60000010000 */
[----:B------:R-:W1:Y:S01]  /*a640*/  SHFL.BFLY PT, R29, R136, 0x1, 0x1f ;  /* 0x0c201f00881d7f89 */ /* 0x000e6200000e0000 */
[----:B---3--:R-:W-:-:S03]  /*a650*/  FADD.FTZ R141, R141, R22 ;  /* 0x000000168d8d7221 */ /* 0x008fc60000010000 */
[----:B------:R-:W3:Y:S01]  /*a660*/  SHFL.BFLY PT, R28, R135, 0x1, 0x1f ;  /* 0x0c201f00871c7f89 */ /* 0x000ee200000e0000 */
[----:B--2---:R-:W-:-:S03]  /*a670*/  FADD.FTZ R21, R21, R44 ;  /* 0x0000002c15157221 */ /* 0x004fc60000010000 */
[----:B------:R-:W2:Y:S04]  /*a680*/  SHFL.BFLY PT, R31, R134, 0x1, 0x1f ;  /* 0x0c201f00861f7f89 */ /* 0x000ea800000e0000 */
[----:B------:R-:W2:Y:S01]  /*a690*/  SHFL.BFLY PT, R30, R133, 0x1, 0x1f ;  /* 0x0c201f00851e7f89 */ /* 0x000ea200000e0000 */
[----:B----4-:R-:W-:-:S03]  /*a6a0*/  FADD.FTZ R139, R139, R24 ;  /* 0x000000188b8b7221 */ /* 0x010fc60000010000 */
[----:B------:R-:W4:Y:S01]  /*a6b0*/  SHFL.BFLY PT, R33, R132, 0x1, 0x1f ;  /* 0x0c201f0084217f89 */ /* 0x000f2200000e0000 */
[----:B0-----:R-:W-:-:S03]  /*a6c0*/  FADD.FTZ R138, R138, R27 ;  /* 0x0000001b8a8a7221 */ /* 0x001fc60000010000 */
[----:B------:R-:W0:Y:S01]  /*a6d0*/  SHFL.BFLY PT, R32, R131, 0x1, 0x1f ;  /* 0x0c201f0083207f89 */ /* 0x000e2200000e0000 */
[----:B-----5:R-:W-:-:S03]  /*a6e0*/  FADD.FTZ R137, R137, R26 ;  /* 0x0000001a89897221 */ /* 0x020fc60000010000 */
[----:B------:R-:W5:Y:S01]  /*a6f0*/  SHFL.BFLY PT, R35, R130, 0x1, 0x1f ;  /* 0x0c201f0082237f89 */ /* 0x000f6200000e0000 */
[----:B-1----:R-:W-:-:S03]  /*a700*/  FADD.FTZ R136, R136, R29 ;  /* 0x0000001d88887221 */ /* 0x002fc60000010000 */
        /* <DEDUP_REMOVED lines=25> */
[----:B-----5:R-:W-:Y:S01]  /*a8a0*/  FADD.FTZ R123, R123, R38 ;  /* 0x000000267b7b7221 */ /* 0x020fe20000010000 */
[----:B-1----:R-:W-:Y:S02]  /*a8b0*/  FADD.FTZ R122, R122, R45 ;  /* 0x0000002d7a7a7221 */ /* 0x002fe40000010000 */
[----:B------:R-:W1:Y:S01]  /*a8c0*/  SHFL.BFLY PT, R24, R115, 0x1, 0x1f ;  /* 0x0c201f0073187f89 */ /* 0x000e6200000e0000 */
[----:B---3--:R-:W-:-:S03]  /*a8d0*/  FADD.FTZ R121, R121, R40 ;  /* 0x0000002879797221 */ /* 0x008fc60000010000 */
        /* <DEDUP_REMOVED lines=42> */
[----:B---3--:R-:W-:Y:S01]  /*ab80*/  FADD.FTZ R17, R17, R38 ;  /* 0x0000002611117221 */ /* 0x008fe20000010000 */
[----:B------:R-:W-:Y:S01]  /*ab90*/  BAR.SYNC.DEFER_BLOCKING 0x0 ;  /* 0x0000000000007b1d */ /* 0x000fe20000010000 */
[----:B--2---:R-:W-:Y:S01]  /*aba0*/  FADD.FTZ R16, R16, R41 ;  /* 0x0000002910107221 */ /* 0x004fe20000010000 */
[----:B-----5:R-:W-:Y:S01]  /*abb0*/  FADD.FTZ R14, R14, R43 ;  /* 0x0000002b0e0e7221 */ /* 0x020fe20000010000 */
[----:B----4-:R-:W-:Y:S01]  /*abc0*/  FADD.FTZ R13, R13, R40 ;  /* 0x000000280d0d7221 */ /* 0x010fe20000010000 */
        /* <DEDUP_REMOVED lines=73> */
.L_x_24908:
[----:B------:R-:W-:Y:S05]  /*b060*/  BSYNC.RECONVERGENT B0 ;  /* 0x0000000000007941 */ /* 0x000fea0003800200 */
.L_x_24907:
        /* <DEDUP_REMOVED lines=51> */
[----:B---3--:R-:W-:Y:S02]  /*b3a0*/  FADD.FTZ R144, R144, R37 ;  /* 0x0000002590907221 */ /* 0x008fe40000010000 */
        /* <DEDUP_REMOVED lines=18> */
[----:B------:R-:W1:Y:S04]  /*b4d0*/  LDS R30, [R3+0x210] ;  /* 0x00021000031e7984 */ /* 0x000e680000000800 */
        /* <DEDUP_REMOVED lines=21> */
[----:B------:R-:W-:-:S03]  /*b630*/  FADD.FTZ R124, R124, R35 ;  /* 0x000000237c7c7221 */ /* 0x000fc60000010000 */
        /* <DEDUP_REMOVED lines=40> */
[----:B------:R-:W-:Y:S01]  /*b8c0*/  FADD.FTZ R18, R18, R57 ;  /* 0x0000003912127221 */ /* 0x000fe20000010000 */
[----:B--2---:R-:W-:Y:S01]  /*b8d0*/  FADD.FTZ R17, R17, R54 ;  /* 0x0000003611117221 */ /* 0x004fe20000010000 */
[----:B---3--:R-:W-:Y:S01]  /*b8e0*/  FADD.FTZ R16, R16, R59 ;  /* 0x0000003b10107221 */ /* 0x008fe20000010000 */
[----:B----4-:R-:W-:Y:S01]  /*b8f0*/  FADD.FTZ R14, R14, R61 ;  /* 0x0000003d0e0e7221 */ /* 0x010fe20000010000 */
[----:B-----5:R-:W-:Y:S01]  /*b900*/  FADD.FTZ R13, R13, R56 ;  /* 0x000000380d0d7221 */ /* 0x020fe20000010000 */
[----:B------:R-:W-:Y:S01]  /*b910*/  FADD.FTZ R12, R12, R63 ;  /* 0x0000003f0c0c7221 */ /* 0x000fe20000010000 */
[----:B------:R-:W-:Y:S01]  /*b920*/  FADD.FTZ R11, R11, R58 ;  /* 0x0000003a0b0b7221 */ /* 0x000fe20000010000 */
[----:B------:R-:W-:-:S07]  /*b930*/  FADD.FTZ R10, R10, R65 ;  /* 0x000000410a0a7221 */ /* 0x000fce0000010000 */
.L_x_24910:
[----:B------:R-:W-:Y:S05]  /*b940*/  BSYNC.RECONVERGENT B0 ;  /* 0x0000000000007941 */ /* 0x000fea0003800200 */
.L_x_24909:
        /* <DEDUP_REMOVED lines=68> */
.L_x_24912:
[----:B------:R-:W-:Y:S05]  /*bd90*/  BSYNC.RECONVERGENT B0 ;  /* 0x0000000000007941 */ /* 0x000fea0003800200 */
.L_x_24911:
[----:B------:R-:W-:Y:S06]  /*bda0*/  BAR.SYNC.DEFER_BLOCKING 0x0 ;  /* 0x0000000000007b1d */ /* 0x000fec0000010000 */
[----:B------:R-:W-:Y:S04]  /*bdb0*/  BSSY.RECONVERGENT B0, `(.L_x_24913) ;  /* 0x0000082000007945 */ /* 0x000fe80003800200 */
[----:B------:R-:W-:Y:S05]  /*bdc0*/  @P3 BRA `(.L_x_24914) ;  /* 0x0000000800003947 */ /* 0x000fea0003800000 */
[----:B------:R-:W1:Y:S04]  /*bdd0*/  LDS R47, [R3+0x3f0] ;  /* 0x0003f000032f7984 */ /* 0x000e680000000800 */
[----:B0-----:R-:W0:Y:S04]  /*bde0*/  LDS R23, [R3] ;  /* 0x0000000003177984 */ /* 0x001e280000000800 */
        /* <DEDUP_REMOVED lines=33> */
[----:B0-----:R-:W-:-:S03]  /*c000*/  FADD.FTZ R147, R147, R32 ;  /* 0x0000002093937221 */ /* 0x001fc60000010000 */
[----:B------:R-:W0:Y:S01]  /*c010*/  LDS R45, [R3+0x160] ;  /* 0x00016000032d7984 */ /* 0x000e220000000800 */
        /* <DEDUP_REMOVED lines=82> */
[----:B0-----:R-:W-:Y:S01]  /*c540*/  FADD.FTZ R104, R104, R55 ;  /* 0x0000003768687221 */ /* 0x001fe20000010000 */
        /* <DEDUP_REMOVED lines=8> */
.L_x_24914:
[----:B------:R-:W-:Y:S05]  /*c5d0*/  BSYNC.RECONVERGENT B0 ;  /* 0x0000000000007941 */ /* 0x000fea0003800200 */
.L_x_24913:
        /* <DEDUP_REMOVED lines=79> */
.L_x_24915:
        /* <DEDUP_REMOVED lines=11> */
.L_x_27704:


//--------------------- .text._ZN4vllm25paged_attention_v2_kernelIffLi192ELi32ELi128ELNS_18Fp8KVCacheDataTypeE0ELb1ELi512EEEvPfS2_PT_PKS3_PKT0_S9_ifPKiSB_iPKfiiiSD_SD_iiiii --------------------------
	.section	.text._ZN4vllm25paged_attention_v2_kernelIffLi192ELi32ELi128ELNS_18Fp8KVCacheDataTypeE0ELb1ELi512EEEvPfS2_PT_PKS3_PKT0_S9_ifPKiSB_iPKfiiiSD_SD_iiiii,"ax",@progbits
	.align	128
        .global         _ZN4vllm25paged_attention_v2_kernelIffLi192ELi32ELi128ELNS_18Fp8KVCacheDataTypeE0ELb1ELi512EEEvPfS2_PT_PKS3_PKT0_S9_ifPKiSB_iPKfiiiSD_SD_iiiii
        .type           _ZN4vllm25paged_attention_v2_kernelIffLi192ELi32ELi128ELNS_18Fp8KVCacheDataTypeE0ELb1ELi512EEEvPfS2_PT_PKS3_PKT0_S9_ifPKiSB_iPKfiiiSD_SD_iiiii,@function
        .size           _ZN4vllm25paged_attention_v2_kernelIffLi192ELi32ELi128ELNS_18Fp8KVCacheDataTypeE0ELb1ELi512EEEvPfS2_PT_PKS3_PKT0_S9_ifPKiSB_iPKfiiiSD_SD_iiiii,(.L_x_27705 - _ZN4vllm25paged_attention_v2_kernelIffLi192ELi32ELi128ELNS_18Fp8KVCacheDataTypeE0ELb1ELi512EEEvPfS2_PT_PKS3_PKT0_S9_ifPKiSB_iPKfiiiSD_SD_iiiii)
        .other          _ZN4vllm25paged_attention_v2_kernelIffLi192ELi32ELi128ELNS_18Fp8KVCacheDataTypeE0ELb1ELi512EEEvPfS2_PT_PKS3_PKT0_S9_ifPKiSB_iPKfiiiSD_SD_iiiii,@"STO_CUDA_ENTRY STV_DEFAULT"
_ZN4vllm25paged_attention_v2_kernelIffLi192ELi32ELi128ELNS_18Fp8KVCacheDataTypeE0ELb1ELi512EEEvPfS2_PT_PKS3_PKT0_S9_ifPKiSB_iPKfiiiSD_SD_iiiii:
.text._ZN4vllm25paged_attention_v2_kernelIffLi192ELi32ELi128ELNS_18Fp8KVCacheDataTypeE0ELb1ELi512EEEvPfS2_PT_PKS3_PKT0_S9_ifPKiSB_iPKfiiiSD_SD_iiiii:
        /* <DEDUP_REMOVED lines=36> */
[----:B--2---:R-:W-:-:S02]  /*0240*/  @!UP0 UIMAD UR4, UR9, 0xc0, URZ ;  /* 0x000000c0090488a4 */ /* 0x004fc4000f8e02ff */
        /* <DEDUP_REMOVED lines=25> */
[----:B------:R-:W-:Y:S01]  /*03e0*/  IMAD R111, R111, UR34, RZ ;  /* 0x000000226f6f7c24 */ /* 0x000fe2000f8e02ff */
[----:B------:R-:W3:Y:S01]  /*03f0*/  S2R R12, SR_CTAID.X ;  /* 0x00000000000c7919 */ /* 0x000ee20000002500 */
[----:B------:R-:W-:Y:S01]  /*0400*/  UISETP.GE.AND UP2, UPT, UR16, URZ, UPT ;  /* 0x000000ff1000728c */ /* 0x000fe2000bf46270 */
[----:B------:R-:W-:Y:S01]  /*0410*/  BSSY.RECONVERGENT B0, `(.L_x_24916) ;  /* 0x00001f4000007945 */ /* 0x000fe20003800200 */
[----:B------:R-:W-:-:S02]  /*0420*/  MOV R156, 0xff7fffff ;  /* 0xff7fffff009c7802 */ /* 0x000fc40000000f00 */
        /* <DEDUP_REMOVED lines=46> */
[----:B------:R-:W0:Y:S03]  /*0710*/  S2R R6, SR_CTAID.Z ;  /* 0x0000000000067919 */ /* 0x000e260000002700 */
        /* <DEDUP_REMOVED lines=22> */
[----:B------:R-:W-:Y:S01]  /*0880*/  USEL UR5, UR11, UR12, UP4 ;  /* 0x0000000c0b057287 */ /* 0x000fe2000a000000 */
[----:B-1----:R-:W-:Y:S01]  /*0890*/  @!P0 LEA R3, R4, R3, 0x18 ;  /* 0x0000000304038211 */ /* 0x002fe200078ec0ff */
[----:B------:R-:W-:Y:S02]  /*08a0*/  UISETP.GT.U32.AND UP5, UPT, UR33, UR7, UPT ;  /* 0x000000072100728c */ /* 0x000fe4000bfa4070 */
[----:B------:R-:W-:Y:S01]  /*08b0*/  UIMAD UR15, UR37, UR24, UR21 ;  /* 0x00000018250f72a4 */ /* 0x000fe2000f8e0215 */
[----:B------:R-:W-:Y:S01]  /*08c0*/  @!P0 LEA R4, R2, R3, 0x4 ;  /* 0x0000000302048211 */ /* 0x000fe200078e20ff */
[----:B------:R-:W-:Y:S01]  /*08d0*/  UIMAD UR10, UR10, -0x10, UR5 ;  /* 0xfffffff00a0a78a4 */ /* 0x000fe2000f8e0205 */
[----:B------:R-:W-:Y:S01]  /*08e0*/  SHF.R.U32.HI R3, RZ, 0x5, R2 ;  /* 0x00000005ff037819 */ /* 0x000fe20000011602 */
[----:B------:R-:W-:-:S02]  /*08f0*/  UISETP.GT.U32.AND UP3, UPT, UR38, UR15, UPT ;  /* 0x0000000f2600728c */ /* 0x000fc4000bf64070 */
[----:B------:R-:W-:Y:S01]  /*0900*/  ULEA UR10, UR10, UR28, 0x5 ;  /* 0x0000001c0a0a7291 */ /* 0x000fe2000f8e28ff */
[----:B0-----:R-:W-:Y:S01]  /*0910*/  LEA R157, R6, R3, 0x4 ;  /* 0x00000003069d7211 */ /* 0x001fe200078e20ff */
[----:B------:R-:W-:Y:S02]  /*0920*/  @UP0 UIMAD UR4, UR4, UR36, 0x1 ;  /* 0x00000001040404a4 */ /* 0x000fe4000f8e0224 */
[----:B------:R-:W-:Y:S02]  /*0930*/  @!UP5 UIADD3 UR7, UPT, UPT, UR7, -UR33, URZ ;  /* 0x800000210707d290 */ /* 0x000fe4000fffe0ff */
[----:B------:R-:W-:Y:S02]  /*0940*/  @!UP5 UIADD3 UR6, UPT, UPT, UR6, 0x1, URZ ;  /* 0x000000010606d890 */ /* 0x000fe4000fffe0ff */
[----:B------:R-:W-:Y:S02]  /*0950*/  UISETP.GE.U32.AND UP4, UPT, UR7, UR33, UPT ;  /* 0x000000210700728c */ /* 0x000fe4000bf86070 */
[----:B------:R-:W-:-:S02]  /*0960*/  UISETP.GE.AND UP5, UPT, UR9, URZ, UPT ;  /* 0x000000ff0900728c */ /* 0x000fc4000bfa6270 */
[----:B------:R-:W-:Y:S02]  /*0970*/  @!UP3 UIADD3 UR15, UPT, UPT, UR15, -UR37, URZ ;  /* 0x800000250f0fb290 */ /* 0x000fe4000fffe0ff */
[----:B------:R-:W-:Y:S02]  /*0980*/  @!UP3 UIADD3 UR14, UPT, UPT, UR14, 0x1, URZ ;  /* 0x000000010e0eb890 */ /* 0x000fe4000fffe0ff */
[----:B------:R-:W-:-:S03]  /*0990*/  UISETP.GE.U32.AND UP3, UPT, UR15, UR38, UPT ;  /* 0x000000260f00728c */ /* 0x000fc6000bf66070 */
[----:B------:R-:W-:Y:S02]  /*09a0*/  @UP4 UIADD3 UR6, UPT, UPT, UR6, 0x1, URZ ;  /* 0x0000000106064890 */ /* 0x000fe4000fffe0ff */
[----:B------:R-:W-:-:S05]  /*09b0*/  UISETP.NE.AND UP4, UPT, UR26, URZ, UPT ;  /* 0x000000ff1a00728c */ /* 0x000fca000bf85270 */
[----:B------:R-:W-:Y:S01]  /*09c0*/  UMOV UR7, UR6 ;  /* 0x0000000600077c82 */ /* 0x000fe20008000000 */
[----:B------:R-:W-:Y:S02]  /*09d0*/  @UP3 UIADD3 UR14, UPT, UPT, UR14, 0x1, URZ ;  /* 0x000000010e0e3890 */ /* 0x000fe4000fffe0ff */
[----:B------:R-:W-:Y:S02]  /*09e0*/  @!UP5 UIADD3 UR7, UPT, UPT, -UR7, URZ, URZ ;  /* 0x000000ff0707d290 */ /* 0x000fe4000fffe1ff */
[----:B------:R-:W-:Y:S02]  /*09f0*/  UISETP.LT.AND UP3, UPT, UR27, UR10, UPT ;  /* 0x0000000a1b00728c */ /* 0x000fe4000bf61270 */
[----:B------:R-:W-:Y:S02]  /*0a00*/  @!UP4 ULOP3.LUT UR7, URZ, UR26, URZ, 0x33, !UPT ;  /* 0x0000001aff07c292 */ /* 0x000fe4000f8e33ff */
[----:B------:R-:W-:Y:S02]  /*0a10*/  @!UP2 UIADD3 UR14, UPT, UPT, -UR14, URZ, URZ ;  /* 0x000000ff0e0ea290 */ /* 0x000fe4000fffe1ff */
[----:B------:R-:W-:-:S02]  /*0a20*/  @!UP0 UIMAD UR8, UR8, UR25, UR7 ;  /* 0x00000019080882a4 */ /* 0x000fc4000f8e0207 */
[----:B------:R-:W-:Y:S02]  /*0a30*/  USEL UR10, UR27, UR10, UP3 ;  /* 0x0000000a1b0a7287 */ /* 0x000fe40009800000 */
[----:B------:R-:W-:Y:S02]  /*0a40*/  @!UP0 UIADD3 UR8, UPT, UPT, -UR8, URZ, URZ ;  /* 0x000000ff08088290 */ /* 0x000fe4000fffe1ff */
[----:B------:R-:W-:Y:S02]  /*0a50*/  @!UP1 ULOP3.LUT UR14, URZ, UR35, URZ, 0x33, !UPT ;  /* 0x00000023ff0e9292 */ /* 0x000fe4000f8e33ff */
        /* <DEDUP_REMOVED lines=8> */
[----:B------:R-:W-:Y:S01]  /*0ae0*/  IMAD.WIDE.U32 R108, R157, 0x4, RZ ;  /* 0x000000049d6c7825 */ /* 0x000fe200078e00ff */
        /* <DEDUP_REMOVED lines=14> */
[----:B0-----:R-:W0:Y:S03]  /*0bd0*/  LDS.128 R4, [UR9] ;  /* 0x00000009ff047984 */ /* 0x001e260008000c00 */
        /* <DEDUP_REMOVED lines=26> */
.L_x_24920:
        /* <DEDUP_REMOVED lines=82> */
[----:B------:R-:W2:Y:S04]  /*12a0*/  LDG.E.128.CONSTANT R144, desc[UR18][R160.64+0x1400] ;  /* 0x00140012a0907981 */ /* 0x000ea8000c1e9d00 */
[----:B------:R-:W3:Y:S01]  /*12b0*/  LDG.E.128.CONSTANT R112, desc[UR18][R160.64+0x1600] ;  /* 0x00160012a0707981 */ /* 0x000ee2000c1e9d00 */
        /* <DEDUP_REMOVED lines=84> */
[----:B------:R-:W0:Y:S01]  /*1800*/  S2UR UR8, SR_CgaCtaId ;  /* 0x00000000000879c3 */ /* 0x000e220000008800 */
[----:B------:R-:W-:Y:S02]  /*1810*/  UMOV UR6, 0x400 ;  /* 0x0000040000067882 */ /* 0x000fe40000000000 */
[----:B0-----:R-:W-:Y:S01]  /*1820*/  ULEA UR6, UR8, UR6, 0x18 ;  /* 0x0000000608067291 */ /* 0x001fe2000f8ec0ff */
[----:B--2---:R-:W-:Y:S01]  /*1830*/  FFMA.FTZ R149, R80, R144, R149 ;  /* 0x0000009050957223 */ /* 0x004fe20000010095 */
[----:B------:R-:W-:Y:S01]  /*1840*/  FFMA.FTZ R148, R81, R145, R148 ;  /* 0x0000009151947223 */ /* 0x000fe20000010094 */
[----:B------:R-:W-:Y:S01]  /*1850*/  FFMA.FTZ R151, R82, R146, R151 ;  /* 0x0000009252977223 */ /* 0x000fe20000010097 */
[----:B------:R-:W-:-:S02]  /*1860*/  FFMA.FTZ R150, R83, R147, R150 ;  /* 0x0000009353967223 */ /* 0x000fc40000010096 */
[----:B------:R-:W2:Y:S01]  /*1870*/  LDG.E.128.CONSTANT R144, desc[UR18][R160.64+0x3a00] ;  /* 0x003a0012a0907981 */ /* 0x000ea2000c1e9d00 */
[----:B------:R-:W-:Y:S01]  /*1880*/  FFMA.FTZ R149, R84, R140, R149 ;  /* 0x0000008c54957223 */ /* 0x000fe20000010095 */
        /* <DEDUP_REMOVED lines=23> */
[----:B------:R-:W0:Y:S01]  /*1a00*/  LDS.128 R132, [UR6+0x1a0] ;  /* 0x0001a006ff847984 */ /* 0x000e220008000c00 */
[----:B------:R-:W-:Y:S01]  /*1a10*/  FFMA.FTZ R149, R104, R136, R149 ;  /* 0x0000008868957223 */ /* 0x000fe20000010095 */
[----:B------:R-:W-:Y:S01]  /*1a20*/  FFMA.FTZ R148, R105, R137, R148 ;  /* 0x0000008969947223 */ /* 0x000fe20000010094 */
[----:B------:R-:W-:Y:S01]  /*1a30*/  FFMA.FTZ R151, R106, R138, R151 ;  /* 0x0000008a6a977223 */ /* 0x000fe20000010097 */
[----:B------:R-:W-:-:S02]  /*1a40*/  FFMA.FTZ R150, R107, R139, R150 ;  /* 0x0000008b6b967223 */ /* 0x000fc40000010096 */
[----:B------:R-:W1:Y:S01]  /*1a50*/  LDS.128 R136, [UR6+0x1b0] ;  /* 0x0001b006ff887984 */ /* 0x000e620008000c00 */
[----:B0-----:R-:W-:Y:S01]  /*1a60*/  FFMA.FTZ R149, R124, R132, R149 ;  /* 0x000000847c957223 */ /* 0x001fe20000010095 */
[----:B------:R-:W-:Y:S01]  /*1a70*/  FFMA.FTZ R148, R125, R133, R148 ;  /* 0x000000857d947223 */ /* 0x000fe20000010094 */
[----:B------:R-:W-:Y:S01]  /*1a80*/  FFMA.FTZ R151, R126, R134, R151 ;  /* 0x000000867e977223 */ /* 0x000fe20000010097 */
[----:B------:R-:W-:Y:S02]  /*1a90*/  FFMA.FTZ R150, R127, R135, R150 ;  /* 0x000000877f967223 */ /* 0x000fe40000010096 */
[----:B------:R-:W4:Y:S01]  /*1aa0*/  LDG.E.128.CONSTANT R124, desc[UR18][R160.64+0x4400] ;  /* 0x00440012a07c7981 */ /* 0x000f22000c1e9d00 */
[----:B-1----:R-:W-:Y:S01]  /*1ab0*/  FFMA.FTZ R163, R128, R136, R149 ;  /* 0x0000008880a37223 */ /* 0x002fe20000010095 */
[----:B------:R-:W-:Y:S01]  /*1ac0*/  FFMA.FTZ R136, R129, R137, R148 ;  /* 0x0000008981887223 */ /* 0x000fe20000010094 */
[----:B------:R-:W-:Y:S01]  /*1ad0*/  FFMA.FTZ R137, R130, R138, R151 ;  /* 0x0000008a82897223 */ /* 0x000fe20000010097 */
[----:B------:R-:W-:Y:S01]  /*1ae0*/  FFMA.FTZ R162, R131, R139, R150 ;  /* 0x0000008b83a27223 */ /* 0x000fe20000010096 */
[----:B------:R-:W0:Y:S04]  /*1af0*/  LDS.128 R132, [UR6+0x1c0] ;  /* 0x0001c006ff847984 */ /* 0x000e280008000c00 */
[----:B------:R-:W4:Y:S04]  /*1b00*/  LDG.E.128.CONSTANT R128, desc[UR18][R160.64+0x4600] ;  /* 0x00460012a0807981 */ /* 0x000f28000c1e9d00 */
[----:B------:R-:W2:Y:S01]  /*1b10*/  LDS.128 R148, [UR6+0x1d0] ;  /* 0x0001d006ff947984 */ /* 0x000ea20008000c00 */
[----:B0-----:R-:W-:Y:S01]  /*1b20*/  FFMA.FTZ R163, R108, R132, R163 ;  /* 0x000000846ca37223 */ /* 0x001fe200000100a3 */
[----:B------:R-:W-:Y:S01]  /*1b30*/  FFMA.FTZ R136, R109, R133, R136 ;  /* 0x000000856d887223 */ /* 0x000fe20000010088 */
[----:B------:R-:W-:Y:S01]  /*1b40*/  FFMA.FTZ R137, R110, R134, R137 ;  /* 0x000000866e897223 */ /* 0x000fe20000010089 */
[----:B------:R-:W-:-:S02]  /*1b50*/  FFMA.FTZ R162, R111, R135, R162 ;  /* 0x000000876fa27223 */ /* 0x000fc400000100a2 */
[----:B------:R-:W4:Y:S04]  /*1b60*/  LDG.E.128.CONSTANT R132, desc[UR18][R160.64+0x4800] ;  /* 0x00480012a0847981 */ /* 0x000f28000c1e9d00 */
[----:B------:R-:W4:Y:S01]  /*1b70*/  LDG.E.128.CONSTANT R108, desc[UR18][R160.64+0x4c00] ;  /* 0x004c0012a06c7981 */ /* 0x000f22000c1e9d00 */
[----:B--2---:R-:W-:Y:S01]  /*1b80*/  FFMA.FTZ R163, R144, R148, R163 ;  /* 0x0000009490a37223 */ /* 0x004fe200000100a3 */
[----:B------:R-:W-:Y:S01]  /*1b90*/  FFMA.FTZ R148, R145, R149, R136 ;  /* 0x0000009591947223 */ /* 0x000fe20000010088 */
[----:B------:R-:W-:Y:S02]  /*1ba0*/  FFMA.FTZ R149, R146, R150, R137 ;  /* 0x0000009692957223 */ /* 0x000fe40000010089 */
[----:B------:R-:W2:Y:S01]  /*1bb0*/  LDG.E.128.CONSTANT R136, desc[UR18][R160.64+0x4a00] ;  /* 0x004a0012a0887981 */ /* 0x000ea2000c1e9d00 */
[----:B------:R-:W-:-:S03]  /*1bc0*/  FFMA.FTZ R162, R147, R151, R162 ;  /* 0x0000009793a27223 */ /* 0x000fc600000100a2 */
[----:B------:R-:W0:Y:S02]  /*1bd0*/  LDS.128 R144, [UR6+0x1e0] ;  /* 0x0001e006ff907984 */ /* 0x000e240008000c00 */
[----:B0-----:R-:W-:Y:S01]  /*1be0*/  FFMA.FTZ R163, R140, R144, R163 ;  /* 0x000000908ca37223 */ /* 0x001fe200000100a3 */
[----:B------:R-:W-:Y:S01]  /*1bf0*/  FFMA.FTZ R140, R141, R145, R148 ;  /* 0x000000918d8c7223 */ /* 0x000fe20000010094 */
[----:B------:R-:W-:Y:S02]  /*1c00*/  FFMA.FTZ R141, R142, R146, R149 ;  /* 0x000000928e8d7223 */ /* 0x000fe40000010095 */
[----:B------:R-:W3:Y:S01]  /*1c10*/  LDS.128 R148, [UR6+0x1f0] ;  /* 0x0001f006ff947984 */ /* 0x000ee20008000c00 */
[----:B------:R-:W-:-:S03]  /*1c20*/  FFMA.FTZ R162, R143, R147, R162 ;  /* 0x000000938fa27223 */ /* 0x000fc600000100a2 */
[----:B------:R-:W4:Y:S01]  /*1c30*/  LDS.128 R144, [UR6+0x200] ;  /* 0x00020006ff907984 */ /* 0x000f220008000c00 */
[----:B---3--:R-:W-:Y:S01]  /*1c40*/  FFMA.FTZ R163, R112, R148, R163 ;  /* 0x0000009470a37223 */ /* 0x008fe200000100a3 */
[----:B------:R-:W-:Y:S01]  /*1c50*/  FFMA.FTZ R148, R113, R149, R140 ;  /* 0x0000009571947223 */ /* 0x000fe2000001008c */
[----:B------:R-:W-:Y:S02]  /*1c60*/  FFMA.FTZ R149, R114, R150, R141 ;  /* 0x0000009672957223 */ /* 0x000fe4000001008d */
[----:B------:R-:W0:Y:S01]  /*1c70*/  LDS.128 R140, [UR6+0x210] ;  /* 0x00021006ff8c7984 */ /* 0x000e220008000c00 */
[----:B------:R-:W-:-:S03]  /*1c80*/  FFMA.FTZ R162, R115, R151, R162 ;  /* 0x0000009773a27223 */ /* 0x000fc600000100a2 */
[----:B------:R-:W3:Y:S01]  /*1c90*/  LDG.E.128.CONSTANT R112, desc[UR18][R160.64+0x4e00] ;  /* 0x004e0012a0707981 */ /* 0x000ee2000c1e9d00 */
[----:B----4-:R-:W-:Y:S01]  /*1ca0*/  FFMA.FTZ R163, R116, R144, R163 ;  /* 0x0000009074a37223 */ /* 0x010fe200000100a3 */
[----:B------:R-:W-:Y:S01]  /*1cb0*/  FFMA.FTZ R148, R117, R145, R148 ;  /* 0x0000009175947223 */ /* 0x000fe20000010094 */
[----:B------:R-:W-:Y:S01]  /*1cc0*/  FFMA.FTZ R149, R118, R146, R149 ;  /* 0x0000009276957223 */ /* 0x000fe20000010095 */
[----:B------:R-:W-:Y:S02]  /*1cd0*/  FFMA.FTZ R162, R119, R147, R162 ;  /* 0x0000009377a27223 */ /* 0x000fe400000100a2 */
[----:B------:R-:W4:Y:S04]  /*1ce0*/  LDG.E.128.CONSTANT R116, desc[UR18][R160.64+0x5000] ;  /* 0x00500012a0747981 */ /* 0x000f28000c1e9d00 */
[----:B------:R-:W-:Y:S01]  /*1cf0*/  LDS.128 R144, [UR6+0x230] ;  /* 0x00023006ff907984 */ /* 0x000fe20008000c00 */
[----:B0-----:R-:W-:Y:S01]  /*1d00*/  FFMA.FTZ R163, R120, R140, R163 ;  /* 0x0000008c78a37223 */ /* 0x001fe200000100a3 */
[----:B------:R-:W-:Y:S01]  /*1d10*/  FFMA.FTZ R120, R121, R141, R148 ;  /* 0x0000008d79787223 */ /* 0x000fe20000010094 */
[----:B------:R-:W-:-:S02]  /*1d20*/  FFMA.FTZ R121, R122, R142, R149 ;  /* 0x0000008e7a797223 */ /* 0x000fc40000010095 */
[----:B------:R-:W0:Y:S01]  /*1d30*/  LDS.128 R148, [UR6+0x220] ;  /* 0x00022006ff947984 */ /* 0x000e220008000c00 */
[----:B------:R-:W-:-:S03]  /*1d40*/  FFMA.FTZ R162, R123, R143, R162 ;  /* 0x0000008f7ba27223 */ /* 0x000fc600000100a2 */
[----:B------:R-:W1:Y:S01]  /*1d50*/  LDS.128 R140, [UR6+0x240] ;  /* 0x00024006ff8c7984 */ /* 0x000e620008000c00 */
[----:B0-----:R-:W-:Y:S01]  /*1d60*/  FFMA.FTZ R120, R125, R149, R120 ;  /* 0x000000957d787223 */ /* 0x001fe20000010078 */
[----:B------:R-:W-:Y:S01]  /*1d70*/  FFMA.FTZ R121, R126, R150, R121 ;  /* 0x000000967e797223 */ /* 0x000fe20000010079 */
[----:B------:R-:W-:Y:S01]  /*1d80*/  FFMA.FTZ R163, R124, R148, R163 ;  /* 0x000000947ca37223 */ /* 0x000fe200000100a3 */
[----:B------:R-:W-:Y:S01]  /*1d90*/  FFMA.FTZ R162, R127, R151, R162 ;  /* 0x000000977fa27223 */ /* 0x000fe200000100a2 */
[----:B------:R-:W-:Y:S01]  /*1da0*/  FFMA.FTZ R148, R129, R145, R120 ;  /* 0x0000009181947223 */ /* 0x000fe20000010078 */
[----:B------:R-:W-:Y:S01]  /*1db0*/  FFMA.FTZ R151, R130, R146, R121 ;  /* 0x0000009282977223 */ /* 0x000fe20000010079 */
[----:B------:R-:W-:Y:S01]  /*1dc0*/  FFMA.FTZ R149, R128, R144, R163 ;  /* 0x0000009080957223 */ /* 0x000fe200000100a3 */
[----:B------:R-:W4:Y:S01]  /*1dd0*/  LDG.E.128.CONSTANT R120, desc[UR18][R160.64+0x5200] ;  /* 0x00520012a0787981 */ /* 0x000f22000c1e9d00 */
[----:B------:R-:W-:-:S03]  /*1de0*/  FFMA.FTZ R162, R131, R147, R162 ;  /* 0x0000009383a27223 */ /* 0x000fc600000100a2 */
[----:B------:R-:W2:Y:S04]  /*1df0*/  LDS.128 R144, [UR6+0x250] ;  /* 0x00025006ff907984 */ /* 0x000ea80008000c00 */
[----:B------:R-:W4:Y:S04]  /*1e00*/  LDG.E.128.CONSTANT R124, desc[UR18][R160.64+0x5400] ;  /* 0x00540012a07c7981 */ /* 0x000f28000c1e9d00 */
[----:B------:R-:W0:Y:S01]  /*1e10*/  LDS.128 R128, [UR6+0x260] ;  /* 0x00026006ff807984 */ /* 0x000e220008000c00 */
[----:B-1----:R-:W-:Y:S01]  /*1e20*/  FFMA.FTZ R149, R132, R140, R149 ;  /* 0x0000008c84957223 */ /* 0x002fe20000010095 */
[----:B------:R-:W-:Y:S01]  /*1e30*/  FFMA.FTZ R148, R133, R141, R148 ;  /* 0x0000008d85947223 */ /* 0x000fe20000010094 */
[----:B------:R-:W-:Y:S01]  /*1e40*/  FFMA.FTZ R151, R134, R142, R151 ;  /* 0x0000008e86977223 */ /* 0x000fe20000010097 */
[----:B------:R-:W-:-:S02]  /*1e50*/  FFMA.FTZ R162, R135, R143, R162 ;  /* 0x0000008f87a27223 */ /* 0x000fc400000100a2 */
[----:B------:R-:W4:Y:S04]  /*1e60*/  LDG.E.128.CONSTANT R132, desc[UR18][R160.64+0x5600] ;  /* 0x00560012a0847981 */ /* 0x000f28000c1e9d00 */
[----:B------:R-:W4:Y:S01]  /*1e70*/  LDG.E.128.CONSTANT R140, desc[UR18][R160.64+0x5c00] ;  /* 0x005c0012a08c7981 */ /* 0x000f22000c1e9d00 */
[----:B--2---:R-:W-:Y:S01]  /*1e80*/  FFMA.FTZ R149, R136, R144, R149 ;  /* 0x0000009088957223 */ /* 0x004fe20000010095 */
[----:B------:R-:W-:Y:S01]  /*1e90*/  FFMA.FTZ R148, R137, R145, R148 ;  /* 0x0000009189947223 */ /* 0x000fe20000010094 */
[----:B------:R-:W-:Y:S01]  /*1ea0*/  FFMA.FTZ R163, R138, R146, R151 ;  /* 0x000000928aa37223 */ /* 0x000fe20000010097 */
[----:B------:R-:W-:Y:S02]  /*1eb0*/  FFMA.FTZ R162, R139, R147, R162 ;  /* 0x000000938ba27223 */ /* 0x000fe400000100a2 */
[----:B------:R-:W2:Y:S01]  /*1ec0*/  LDG.E.128.CONSTANT R144, desc[UR18][R160.64+0x5800] ;  /* 0x00580012a0907981 */ /* 0x000ea2000c1e9d00 */
[----:B0-----:R-:W-:Y:S01]  /*1ed0*/  FFMA.FTZ R165, R108, R128, R149 ;  /* 0x000000806ca57223 */ /* 0x001fe20000010095 */
[----:B------:R-:W-:-:S02]  /*1ee0*/  FFMA.FTZ R108, R109, R129, R148 ;  /* 0x000000816d6c7223 */ /* 0x000fc40000010094 */
[----:B------:R-:W2:Y:S04]  /*1ef0*/  LDG.E.128.CONSTANT R148, desc[UR18][R160.64+0x5a00] ;  /* 0x005a0012a0947981 */ /* 0x000ea8000c1e9d00 */
[----:B------:R0:W2:Y:S01]  /*1f00*/  LDG.E.128.CONSTANT R136, desc[UR18][R160.64+0x5e00] ;  /* 0x005e0012a0887981 */ /* 0x0000a2000c1e9d00 */
[----:B------:R-:W-:Y:S01]  /*1f10*/  FFMA.FTZ R163, R110, R130, R163 ;  /* 0x000000826ea37223 */ /* 0x000fe200000100a3 */
[----:B------:R-:W-:Y:S02]  /*1f20*/  FFMA.FTZ R162, R111, R131, R162 ;  /* 0x000000836fa27223 */ /* 0x000fe400000100a2 */
[----:B------:R-:W3:Y:S02]  /*1f30*/  LDS.128 R128, [UR6+0x270] ;  /* 0x00027006ff807984 */ /* 0x000ee40008000c00 */
[----:B---3--:R-:W-:Y:S01]  /*1f40*/  FFMA.FTZ R165, R112, R128, R165 ;  /* 0x0000008070a57223 */ /* 0x008fe200000100a5 */
[----:B------:R-:W-:-:S02]  /*1f50*/  FFMA.FTZ R112, R113, R129, R108 ;  /* 0x0000008171707223 */ /* 0x000fc4000001006c */
[----:B------:R-:W4:Y:S01]  /*1f60*/  LDS.128 R108, [UR6+0x280] ;  /* 0x00028006ff6c7984 */ /* 0x000f220008000c00 */
[----:B------:R-:W-:Y:S01]  /*1f70*/  FFMA.FTZ R163, R114, R130, R163 ;  /* 0x0000008272a37223 */ /* 0x000fe200000100a3 */
[----:B------:R-:W-:Y:S02]  /*1f80*/  FFMA.FTZ R162, R115, R131, R162 ;  /* 0x0000008373a27223 */ /* 0x000fe400000100a2 */
[----:B------:R-:W-:Y:S01]  /*1f90*/  LDS.128 R128, [UR6+0x2a0] ;  /* 0x0002a006ff807984 */ /* 0x000fe20008000c00 */
[----:B----4-:R-:W-:Y:S01]  /*1fa0*/  FFMA.FTZ R165, R116, R108, R165 ;  /* 0x0000006c74a57223 */ /* 0x010fe200000100a5 */
[----:B------:R-:W-:Y:S02]  /*1fb0*/  FFMA.FTZ R108, R117, R109, R112 ;  /* 0x0000006d756c7223 */ /* 0x000fe40000010070 */
[----:B------:R-:W0:Y:S01]  /*1fc0*/  LDS.128 R112, [UR6+0x290] ;  /* 0x00029006ff707984 */ /* 0x000e220008000c00 */
[----:B------:R-:W-:Y:S01]  /*1fd0*/  FFMA.FTZ R163, R118, R110, R163 ;  /* 0x0000006e76a37223 */ /* 0x000fe200000100a3 */
[----:B------:R-:W-:-:S02]  /*1fe0*/  FFMA.FTZ R162, R119, R111, R162 ;  /* 0x0000006f77a27223 */ /* 0x000fc400000100a2 */
[----:B------:R-:W-:Y:S01]  /*1ff0*/  LDS.128 R116, [UR6+0x2d0] ;  /* 0x0002d006ff747984 */ /* 0x000fe20008000c00 */
[----:B0-----:R-:W-:Y:S01]  /*2000*/  FFMA.FTZ R161, R120, R112, R165 ;  /* 0x0000007078a17223 */ /* 0x001fe200000100a5 */
[----:B------:R-:W-:Y:S02]  /*2010*/  FFMA.FTZ R112, R121, R113, R108 ;  /* 0x0000007179707223 */ /* 0x000fe4000001006c */
[----:B------:R-:W0:Y:S01]  /*2020*/  LDS.128 R108, [UR6+0x2b0] ;  /* 0x0002b006ff6c7984 */ /* 0x000e220008000c00 */
[----:B------:R-:W-:Y:S01]  /*2030*/  FFMA.FTZ R163, R122, R114, R163 ;  /* 0x000000727aa37223 */ /* 0x000fe200000100a3 */
[----:B------:R-:W-:Y:S02]  /*2040*/  FFMA.FTZ R162, R123, R115, R162 ;  /* 0x000000737ba27223 */ /* 0x000fe400000100a2 */
[----:B------:R-:W-:Y:S01]  /*2050*/  LDS.128 R120, [UR6+0x2e0] ;  /* 0x0002e006ff787984 */ /* 0x000fe20008000c00 */
[----:B------:R-:W-:Y:S01]  /*2060*/  FFMA.FTZ R161, R124, R128, R161 ;  /* 0x000000807ca17223 */ /* 0x000fe200000100a1 */
[----:B------:R-:W-:-:S02]  /*2070*/  FFMA.FTZ R128, R125, R129, R112 ;  /* 0x000000817d807223 */ /* 0x000fc40000010070 */
[----:B------:R-:W2:Y:S01]  /*2080*/  LDS.128 R112, [UR6+0x2c0] ;  /* 0x0002c006ff707984 */ /* 0x000ea20008000c00 */
[----:B------:R-:W-:Y:S01]  /*2090*/  FFMA.FTZ R163, R126, R130, R163 ;  /* 0x000000827ea37223 */ /* 0x000fe200000100a3 */
[----:B------:R-:W-:Y:S02]  /*20a0*/  FFMA.FTZ R162, R127, R131, R162 ;  /* 0x000000837fa27223 */ /* 0x000fe400000100a2 */
[----:B------:R-:W1:Y:S01]  /*20b0*/  LDS.128 R124, [UR6+0x2f0] ;  /* 0x0002f006ff7c7984 */ /* 0x000e620008000c00 */
[----:B-----5:R-:W-:Y:S01]  /*20c0*/  FSETP.NEU.FTZ.AND P0, PT, R159, RZ, PT ;  /* 0x000000ff9f00720b */ /* 0x020fe20003f1d000 */
[----:B0-----:R-:W-:Y:S01]  /*20d0*/  FFMA.FTZ R161, R132, R108, R161 ;  /* 0x0000006c84a17223 */ /* 0x001fe200000100a1 */
[----:B------:R-:W-:Y:S01]  /*20e0*/  FFMA.FTZ R128, R133, R109, R128 ;  /* 0x0000006d85807223 */ /* 0x000fe20000010080 */
[----:B------:R-:W-:Y:S01]  /*20f0*/  FFMA.FTZ R163, R134, R110, R163 ;  /* 0x0000006e86a37223 */ /* 0x000fe200000100a3 */
[----:B------:R-:W-:Y:S01]  /*2100*/  FFMA.FTZ R162, R135, R111, R162 ;  /* 0x0000006f87a27223 */ /* 0x000fe200000100a2 */
[----:B------:R-:W-:-:S04]  /*2110*/  IADD3 R108, PT, PT, R154, 0x1, RZ ;  /* 0x000000019a6c7810 */ /* 0x000fc80007ffe0ff */
[----:B------:R-:W-:-:S05]  /*2120*/  I2FP.F32.S32 R108, R108 ;  /* 0x0000006c006c7245 */ /* 0x000fca0000201400 */
[----:B------:R-:W-:-:S05]  /*2130*/  FMUL.FTZ R108, R108, R159 ;  /* 0x0000009f6c6c7220 */ /* 0x000fca0000410000 */
[----:B------:R-:W-:Y:S02]  /*2140*/  FSEL R109, R108, RZ, P0 ;  /* 0x000000ff6c6d7208 */ /* 0x000fe40000000000 */
[----:B------:R-:W-:-:S04]  /*2150*/  IADD3 R108, PT, PT, R153, -0x1, RZ ;  /* 0xffffffff996c7810 */ /* 0x000fc80007ffe0ff */
[----:B------:R-:W-:Y:S01]  /*2160*/  ISETP.GE.AND P0, PT, R108, UR27, PT ;  /* 0x0000001b6c007c0c */ /* 0x000fe2000bf06270 */
[----:B--2---:R-:W-:Y:S01]  /*2170*/  FFMA.FTZ R161, R144, R112, R161 ;  /* 0x0000007090a17223 */ /* 0x004fe200000100a1 */
[----:B------:R-:W-:Y:S01]  /*2180*/  FFMA.FTZ R128, R145, R113, R128 ;  /* 0x0000007191807223 */ /* 0x000fe20000010080 */
[----:B------:R-:W-:Y:S02]  /*2190*/  FFMA.FTZ R163, R146, R114, R163 ;  /* 0x0000007292a37223 */ /* 0x000fe400000100a3 */
        /* <DEDUP_REMOVED lines=8> */
[----:B-1----:R-:W-:Y:S01]  /*2220*/  FFMA.FTZ R124, R136, R124, R161 ;  /* 0x0000007c887c7223 */ /* 0x002fe200000100a1 */
        /* <DEDUP_REMOVED lines=8> */
[----:B------:R-:W-:-:S05]  /*22b0*/  FSEL R108, R109, RZ, !P0 ;  /* 0x000000ff6d6c7208 */ /* 0x000fca0004000000 */
[----:B------:R2:W-:Y:S01]  /*22c0*/  STS [R155], R108 ;  /* 0x0000006c9b007388 */ /* 0x0005e20000000800 */
[----:B------:R-:W-:-:S07]  /*22d0*/  @!P0 FMNMX.FTZ R156, R156, R109, !PT ;  /* 0x0000006d9c9c8209 */ /* 0x000fce0007810000 */
.L_x_24919:
[----:B------:R-:W-:Y:S05]  /*22e0*/  BSYNC.RECONVERGENT B1 ;  /* 0x0000000000017941 */ /* 0x000fea0003800200 */
.L_x_24918:
[----:B------:R-:W-:Y:S02]  /*22f0*/  IADD3 R2, P0, PT, R2, 0x10, RZ ;  /* 0x0000001002027810 */ /* 0x000fe40007f1e0ff */
[----:B-12---:R-:W-:Y:S02]  /*2300*/  IADD3 R155, PT, PT, R155, 0x200, RZ ;  /* 0x000002009b9b7810 */ /* 0x006fe40007ffe0ff */
[----:B------:R-:W-:Y:S02]  /*2310*/  IADD3 R154, PT, PT, R154, 0x80, RZ ;  /* 0x000000809a9a7810 */ /* 0x000fe40007ffe0ff */
[----:B------:R-:W-:Y:S02]  /*2320*/  IADD3 R153, PT, PT, R153, 0x80, RZ ;  /* 0x0000008099997810 */ /* 0x000fe40007ffe0ff */
[----:B------:R-:W-:Y:S01]  /*2330*/  IADD3.X R3, PT, PT, RZ, R3, RZ, P0, !PT ;  /* 0x00000003ff037210 */ /* 0x000fe200007fe4ff */
[----:B------:R-:W-:Y:S06]  /*2340*/  @!P1 BRA `(.L_x_24920) ;  /* 0xffffffe8008c9947 */ /* 0x000fec000383ffff */
.L_x_24917:
[----:B------:R-:W-:Y:S05]  /*2350*/  BSYNC.RECONVERGENT B0 ;  /* 0x0000000000007941 */ /* 0x000fea0003800200 */
.L_x_24916:
[----:B------:R-:W1:Y:S01]  /*2360*/  SHFL.BFLY PT, R3, R156, 0x10, 0x1f ;  /* 0x0e001f009c037f89 */ /* 0x000e6200000e0000 */
[----:B------:R-:W2:Y:S01]  /*2370*/  S2UR UR15, SR_CgaCtaId ;  /* 0x00000000000f79c3 */ /* 0x000ea20000008800 */
[----:B------:R-:W-:Y:S01]  /*2380*/  UMOV UR11, 0x400 ;  /* 0x00000400000b7882 */ /* 0x000fe20000000000 */
[----:B0-----:R-:W-:Y:S01]  /*2390*/  MOV R10, 0xff7fffff ;  /* 0xff7fffff000a7802 */ /* 0x001fe20000000f00 */
[----:B------:R-:W-:Y:S01]  /*23a0*/  UIADD3 UR6, UPT, UPT, UR11, 0x300, URZ ;  /* 0x000003000b067890 */ /* 0x000fe2000fffe0ff */
[----:B------:R-:W-:Y:S01]  /*23b0*/  BSSY.RECONVERGENT B0, `(.L_x_24921) ;  /* 0x0000100000007945 */ /* 0x000fe20003800200 */
[----:B------:R-:W-:Y:S01]  /*23c0*/  HFMA2 R12, -RZ, RZ, 0, 0 ;  /* 0x00000000ff0c7431 */ /* 0x000fe200000001ff */
[----:B-1----:R-:W-:Y:S01]  /*23d0*/  FMNMX.FTZ R3, R3, R156, !PT ;  /* 0x0000009c03037209 */ /* 0x002fe20007810000 */
[----:B--2---:R-:W-:-:S04]  /*23e0*/  ULEA UR6, UR15, UR6, 0x18 ;  /* 0x000000060f067291 */ /* 0x004fc8000f8ec0ff */
[----:B------:R-:W0:Y:S02]  /*23f0*/  SHFL.BFLY PT, R2, R3, 0x8, 0x1f ;  /* 0x0d001f0003027f89 */ /* 0x000e2400000e0000 */
[----:B0-----:R-:W-:Y:S02]  /*2400*/  FMNMX.FTZ R4, R3, R2, !PT ;  /* 0x0000000203047209 */ /* 0x001fe40007810000 */
[----:B------:R-:W0:Y:S03]  /*2410*/  S2R R2, SR_TID.X ;  /* 0x0000000000027919 */ /* 0x000e260000002100 */
[----:B------:R-:W1:Y:S02]  /*2420*/  SHFL.BFLY PT, R5, R4, 0x4, 0x1f ;  /* 0x0c801f0004057f89 */ /* 0x000e6400000e0000 */
[----:B-1----:R-:W-:Y:S02]  /*2430*/  FMNMX.FTZ R5, R4, R5, !PT ;  /* 0x0000000504057209 */ /* 0x002fe40007810000 */
[----:B------:R-:W1:Y:S01]  /*2440*/  S2R R4, SR_CTAID.Z ;  /* 0x0000000000047919 */ /* 0x000e620000002700 */
[----:B0-----:R-:W-:-:S02]  /*2450*/  LOP3.LUT P0, R164, R2, 0x1f, RZ, 0xc0, !PT ;  /* 0x0000001f02a47812 */ /* 0x001fc4000780c0ff */
[----:B------:R-:W0:Y:S01]  /*2460*/  SHFL.BFLY PT, R6, R5, 0x2, 0x1f ;  /* 0x0c401f0005067f89 */ /* 0x000e2200000e0000 */
[----:B------:R-:W-:Y:S02]  /*2470*/  SHF.R.U32.HI R3, RZ, 0x5, R2 ;  /* 0x00000005ff037819 */ /* 0x000fe40000011602 */
[C---:B------:R-:W-:Y:S02]  /*2480*/  ISETP.GT.U32.AND P1, PT, R164.reuse, 0x3, PT ;  /* 0x00000003a400780c */ /* 0x040fe40003f24070 */
[----:B------:R-:W-:Y:S02]  /*2490*/  LEA R8, R3, UR6, 0x2 ;  /* 0x0000000603087c11 */ /* 0x000fe4000f8e10ff */
[----:B------:R-:W-:Y:S02]  /*24a0*/  LEA R9, R164, UR6, 0x2 ;  /* 0x00000006a4097c11 */ /* 0x000fe4000f8e10ff */
        /* <DEDUP_REMOVED lines=9> */
[----:B0-----:R-:W-:Y:S02]  /*2540*/  FMNMX.FTZ R7, R11, R6, !PT ;  /* 0x000000060b077209 */ /* 0x001fe40007810000 */
[----:B-1----:R-:W-:-:S04]  /*2550*/  SHF.L.U32 R6, R4, 0x9, RZ ;  /* 0x0000000904067819 */ /* 0x002fc800000006ff */
[----:B------:R-:W-:Y:S01]  /*2560*/  IADD3 R5, PT, PT, -R6, UR10, RZ ;  /* 0x0000000a06057c10 */ /* 0x000fe2000fffe1ff */
[----:B------:R-:W0:Y:S03]  /*2570*/  SHFL.IDX PT, R7, R7, RZ, 0x1f ;  /* 0x00001fff07077589 */ /* 0x000e2600000e0000 */
[----:B------:R-:W-:-:S13]  /*2580*/  ISETP.GE.AND P2, PT, R2, R5, PT ;  /* 0x000000050200720c */ /* 0x000fda0003f46270 */
[----:B------:R-:W-:Y:S05]  /*2590*/  @P2 BRA `(.L_x_24922) ;  /* 0x0000000c00842947 */ /* 0x000fea0003800000 */
[----:B------:R-:W-:Y:S01]  /*25a0*/  LOP3.LUT R10, RZ, R2, RZ, 0x33, !PT ;  /* 0x00000002ff0a7212 */ /* 0x000fe200078e33ff */
[----:B------:R-:W-:Y:S03]  /*25b0*/  BSSY.RECONVERGENT B1, `(.L_x_24923) ;  /* 0x000001c000017945 */ /* 0x000fe60003800200 */
[----:B------:R-:W-:-:S04]  /*25c0*/  IADD3 R11, PT, PT, R10, UR10, RZ ;  /* 0x0000000a0a0b7c10 */ /* 0x000fc8000fffe0ff */
        /* <DEDUP_REMOVED lines=15> */
.L_x_24925:
        /* <DEDUP_REMOVED lines=11> */
.L_x_24924:
[----:B------:R-:W-:Y:S05]  /*2770*/  BSYNC.RECONVERGENT B1 ;  /* 0x0000000000017941 */ /* 0x000fea0003800200 */
.L_x_24923:
        /* <DEDUP_REMOVED lines=12> */
.L_x_24928:
        /* <DEDUP_REMOVED lines=100> */
.L_x_24927:
[----:B------:R-:W-:Y:S05]  /*2e80*/  BSYNC.RECONVERGENT B1 ;  /* 0x0000000000017941 */ /* 0x000fea0003800200 */
.L_x_24926:
        /* <DEDUP_REMOVED lines=55> */
.L_x_24930:
[----:B------:R-:W-:Y:S05]  /*3200*/  BSYNC.RECONVERGENT B1 ;  /* 0x0000000000017941 */ /* 0x000fea0003800200 */
.L_x_24929:
        /* <DEDUP_REMOVED lines=26> */
.L_x_24922:
[----:B------:R-:W-:Y:S05]  /*33b0*/  BSYNC.RECONVERGENT B0 ;  /* 0x0000000000007941 */ /* 0x000fea0003800200 */
.L_x_24921:
        /* <DEDUP_REMOVED lines=24> */
[----:B------:R-:W-:Y:S02]  /*3540*/  IADD3 R9, PT, PT, -R6, R11, RZ ;  /* 0x0000000b06097210 */ /* 0x000fe40007ffe1ff */
[----:B------:R-:W-:Y:S02]  /*3550*/  LOP3.LUT R8, R11, 0x180, RZ, 0xc0, !PT ;  /* 0x000001800b087812 */ /* 0x000fe400078ec0ff */
[----:B------:R-:W-:Y:S01]  /*3560*/  ISETP.GE.U32.AND P1, PT, R9, 0x180, PT ;  /* 0x000001800900780c */ /* 0x000fe20003f26070 */
[----:B--2---:R-:W-:Y:S01]  /*3570*/  FADD.FTZ R9, R35, 9.9999999747524270788e-07 ;  /* 0x358637bd23097421 */ /* 0x004fe20000010000 */
[----:B------:R-:W-:Y:S02]  /*3580*/  ISETP.NE.AND P0, PT, R8, 0x180, PT ;  /* 0x000001800800780c */ /* 0x000fe40003f05270 */
[----:B------:R-:W-:Y:S01]  /*3590*/  MOV R8, R2 ;  /* 0x0000000200087202 */ /* 0x000fe20000000f00 */
[----:B------:R1:W2:Y:S10]  /*35a0*/  MUFU.RCP R34, R9 ;  /* 0x0000000900227308 */ /* 0x0002b40000001000 */
[----:B-1----:R-:W-:Y:S05]  /*35b0*/  @!P0 BRA `(.L_x_24934) ;  /* 0x0000000000408947 */ /* 0x002fea0003800000 */
        /* <DEDUP_REMOVED lines=9> */
.L_x_24935:
[----:B------:R-:W2:Y:S01]  /*3650*/  LDS R9, [R10] ;  /* 0x000000000a097984 */ /* 0x000ea20000000800 */
[----:B------:R-:W-:-:S04]  /*3660*/  IADD3 R11, PT, PT, R11, 0x1, RZ ;  /* 0x000000010b0b7810 */ /* 0x000fc80007ffe0ff */
[----:B------:R-:W-:Y:S01]  /*3670*/  ISETP.NE.AND P0, PT, R11, RZ, PT ;  /* 0x000000ff0b00720c */ /* 0x000fe20003f05270 */
[----:B--2---:R-:W-:-:S05]  /*3680*/  FMUL.FTZ R9, R9, R34 ;  /* 0x0000002209097220 */ /* 0x004fca0000410000 */
[----:B------:R1:W-:Y:S02]  /*3690*/  STS [R10], R9 ;  /* 0x000000090a007388 */ /* 0x0003e40000000800 */
[----:B-1----:R-:W-:-:S05]  /*36a0*/  IADD3 R10, PT, PT, R10, 0x200, RZ ;  /* 0x000002000a0a7810 */ /* 0x002fca0007ffe0ff */
[----:B------:R-:W-:Y:S05]  /*36b0*/  @P0 BRA `(.L_x_24935) ;  /* 0xfffffffc00e40947 */ /* 0x000fea000383ffff */
.L_x_24934:
[----:B------:R-:W-:Y:S05]  /*36c0*/  BSYNC.RECONVERGENT B1 ;  /* 0x0000000000017941 */ /* 0x000fea0003800200 */
.L_x_24933:
        /* <DEDUP_REMOVED lines=12> */
.L_x_24938:
        /* <DEDUP_REMOVED lines=52> */
.L_x_24937:
[----:B------:R-:W-:Y:S05]  /*3ad0*/  BSYNC.RECONVERGENT B1 ;  /* 0x0000000000017941 */ /* 0x000fea0003800200 */
.L_x_24936:
[----:B------:R-:W-:Y:S01]  /*3ae0*/  IADD3 R10, PT, PT, R5, -R8, RZ ;  /* 0x80000008050a7210 */ /* 0x000fe20007ffe0ff */
        /* <DEDUP_REMOVED lines=30> */
.L_x_24940:
[----:B------:R-:W-:Y:S05]  /*3cd0*/  BSYNC.RECONVERGENT B1 ;  /* 0x0000000000017941 */ /* 0x000fea0003800200 */
.L_x_24939:
        /* <DEDUP_REMOVED lines=14> */
.L_x_24932:
[----:B------:R-:W-:Y:S05]  /*3dc0*/  BSYNC.RECONVERGENT B0 ;  /* 0x0000000000007941 */ /* 0x000fea0003800200 */
.L_x_24931:
        /* <DEDUP_REMOVED lines=22> */
[----:B--2---:R3:W-:Y:S02]  /*3f30*/  STG.E desc[UR18][R10.64], R35 ;  /* 0x000000230a007986 */ /* 0x0047e4000c101912 */
.L_x_24942:
[----:B0-----:R-:W-:Y:S05]  /*3f40*/  BSYNC.RECONVERGENT B0 ;  /* 0x0000000000007941 */ /* 0x001fea0003800200 */
.L_x_24941:
[----:B------:R-:W-:Y:S01]  /*3f50*/  ISETP.GE.U32.AND P0, PT, R15, UR5, PT ;  /* 0x000000050f007c0c */ /* 0x000fe2000bf06070 */
[----:B------:R-:W0:Y:S01]  /*3f60*/  LDCU.64 UR12, c[0x0][0x3a8] ;  /* 0x00007500ff0c77ac */ /* 0x000e220008000a00 */
[----:B------:R-:W-:Y:S01]  /*3f70*/  BSSY.RECONVERGENT B0, `(.L_x_24943) ;  /* 0x0000396000007945 */ /* 0x000fe20003800200 */
[----:B------:R-:W-:Y:S02]  /*3f80*/  CS2R R162, SRZ ;  /* 0x0000000000a27805 */ /* 0x000fe4000001ff00 */
[----:B------:R-:W-:Y:S02]  /*3f90*/  CS2R R160, SRZ ;  /* 0x0000000000a07805 */ /* 0x000fe4000001ff00 */
[----:B-----5:R-:W-:Y:S02]  /*3fa0*/  CS2R R158, SRZ ;  /* 0x00000000009e7805 */ /* 0x020fe4000001ff00 */
        /* <DEDUP_REMOVED lines=22> */
[----:B-1----:R-:W0:Y:S01]  /*4110*/  I2F.RP R12, R0 ;  /* 0x00000000000c7306 */ /* 0x002e220000209400 */
[----:B---3--:R-:W1:Y:S01]  /*4120*/  LDC R7, c[0x0][0x3c8] ;  /* 0x0000f200ff077b82 */ /* 0x008e620000000800 */
[----:B------:R-:W3:Y:S01]  /*4130*/  LDCU.64 UR8, c[0x0][0x3b8] ;  /* 0x00007700ff0877ac */ /* 0x000ee20008000a00 */
[----:B------:R-:W-:Y:S01]  /*4140*/  IMAD.WIDE.U32 R8, R15, 0x4, RZ ;  /* 0x000000040f087825 */ /* 0x000fe200078e00ff */
[----:B------:R-:W-:Y:S02]  /*4150*/  LEA R6, R3, R6, 0x5 ;  /* 0x0000000603067211 */ /* 0x000fe400078e28ff */
[----:B------:R-:W-:Y:S01]  /*4160*/  CS2R R162, SRZ ;  /* 0x0000000000a27805 */ /* 0x000fe2000001ff00 */
[----:B------:R-:W5:Y:S01]  /*4170*/  LDCU UR6, c[0x0][0x3e0] ;  /* 0x00007c00ff0677ac */ /* 0x000f620008000800 */
[----:B------:R-:W-:Y:S02]  /*4180*/  SHF.L.U32 R14, R2, 0x4, RZ ;  /* 0x00000004020e7819 */ /* 0x000fe400000006ff */
[----:B------:R-:W-:-:S02]  /*4190*/  CS2R R160, SRZ ;  /* 0x0000000000a07805 */ /* 0x000fc4000001ff00 */
[----:B------:R-:W-:Y:S01]  /*41a0*/  CS2R R158, SRZ ;  /* 0x00000000009e7805 */ /* 0x000fe2000001ff00 */
[----:B------:R-:W2:Y:S01]  /*41b0*/  LDCU UR20, c[0x0][0x3fc] ;  /* 0x00007f80ff1477ac */ /* 0x000ea20008000800 */
[----:B------:R-:W-:Y:S02]  /*41c0*/  LOP3.LUT R14, R14, 0x70, RZ, 0xe2, !PT ;  /* 0x000000700e0e7812 */ /* 0x000fe400078ee2ff */
[----:B------:R-:W-:Y:S02]  /*41d0*/  CS2R R156, SRZ ;  /* 0x00000000009c7805 */ /* 0x000fe4000001ff00 */
[----:B------:R-:W-:Y:S02]  /*41e0*/  CS2R R154, SRZ ;  /* 0x00000000009a7805 */ /* 0x000fe4000001ff00 */
[----:B------:R-:W-:Y:S01]  /*41f0*/  CS2R R152, SRZ ;  /* 0x0000000000987805 */ /* 0x000fe2000001ff00 */
[----:B0-----:R-:W0:Y:S01]  /*4200*/  MUFU.RCP R12, R12 ;  /* 0x0000000c000c7308 */ /* 0x001e220000001000 */
        /* <DEDUP_REMOVED lines=8> */
[----:B-----5:R-:W-:Y:S01]  /*4290*/  UIMAD UR6, UR7, UR6, URZ ;  /* 0x00000006070672a4 */ /* 0x020fe2000f8e02ff */
[----:B-1----:R-:W-:Y:S01]  /*42a0*/  IMAD R7, R7, UR17, RZ ;  /* 0x0000001107077c24 */ /* 0x002fe2000f8e02ff */
[----:B------:R-:W-:Y:S02]  /*42b0*/  CS2R R134, SRZ ;  /* 0x0000000000867805 */ /* 0x000fe4000001ff00 */
[----:B------:R-:W-:Y:S02]  /*42c0*/  CS2R R132, SRZ ;  /* 0x0000000000847805 */ /* 0x000fe4000001ff00 */
[----:B--2---:R-:W-:Y:S01]  /*42d0*/  MOV R16, UR20 ;  /* 0x0000001400107c02 */ /* 0x004fe20008000f00 */
[----:B------:R-:W-:Y:S01]  /*42e0*/  IMAD.WIDE R8, R7, 0x4, R8 ;  /* 0x0000000407087825 */ /* 0x000fe200078e0208 */
[----:B------:R-:W-:Y:S01]  /*42f0*/  USHF.R.S32.HI UR20, URZ, 0x1f, UR6 ;  /* 0x0000001fff147899 */ /* 0x000fe20008011406 */
[----:B------:R-:W-:-:S02]  /*4300*/  CS2R R130, SRZ ;  /* 0x0000000000827805 */ /* 0x000fc4000001ff00 */
[----:B0-----:R-:W-:Y:S02]  /*4310*/  IADD3 R10, PT, PT, R12, 0xffffffe, RZ ;  /* 0x0ffffffe0c0a7810 */ /* 0x001fe40007ffe0ff */
[----:B------:R-:W-:Y:S02]  /*4320*/  CS2R R128, SRZ ;  /* 0x0000000000807805 */ /* 0x000fe4000001ff00 */
[----:B---3--:R-:W-:Y:S01]  /*4330*/  IADD3 R8, P0, PT, R8, UR8, RZ ;  /* 0x0000000808087c10 */ /* 0x008fe2000ff1e0ff */
[----:B------:R-:W-:Y:S01]  /*4340*/  UIADD3 UR8, UPT, UPT, UR27, 0x1f, URZ ;  /* 0x0000001f1b087890 */ /* 0x000fe2000fffe0ff */
[----:B------:R0:W1:Y:S01]  /*4350*/  F2I.FTZ.U32.TRUNC.NTZ R11, R10 ;  /* 0x0000000a000b7305 */ /* 0x000062000021f000 */
[----:B------:R-:W-:Y:S02]  /*4360*/  SHF.L.U32 R12, R2, 0x2, RZ ;  /* 0x00000002020c7819 */ /* 0x000fe400000006ff */
[----:B------:R-:W-:Y:S02]  /*4370*/  CS2R R126, SRZ ;  /* 0x00000000007e7805 */ /* 0x000fe4000001ff00 */
[----:B------:R-:W-:Y:S01]  /*4380*/  IADD3.X R9, PT, PT, R9, UR9, RZ, P0, !PT ;  /* 0x0000000909097c10 */ /* 0x000fe200087fe4ff */
[----:B------:R-:W-:Y:S01]  /*4390*/  UIADD3 UR9, UPT, UPT, UR11, 0x320, URZ ;  /* 0x000003200b097890 */ /* 0x000fe2000fffe0ff */
[----:B------:R-:W-:Y:S01]  /*43a0*/  CS2R R124, SRZ ;  /* 0x00000000007c7805 */ /* 0x000fe2000001ff00 */
[----:B------:R-:W-:Y:S01]  /*43b0*/  USHF.R.U32.HI UR8, URZ, 0x5, UR8 ;  /* 0x00000005ff087899 */ /* 0x000fe20008011608 */
[----:B------:R-:W-:Y:S01]  /*43c0*/  CS2R R122, SRZ ;  /* 0x00000000007a7805 */ /* 0x000fe2000001ff00 */
[----:B------:R-:W-:Y:S01]  /*43d0*/  ULEA UR9, UR15, UR9, 0x18 ;  /* 0x000000090f097291 */ /* 0x000fe2000f8ec0ff */
[----:B0-----:R-:W-:Y:S01]  /*43e0*/  HFMA2 R10, -RZ, RZ, 0, 0 ;  /* 0x00000000ff0a7431 */ /* 0x001fe200000001ff */
[----:B------:R-:W-:-:S02]  /*43f0*/  CS2R R120, SRZ ;  /* 0x0000000000787805 */ /* 0x000fc4000001ff00 */
[----:B------:R-:W-:Y:S02]  /*4400*/  CS2R R118, SRZ ;  /* 0x0000000000767805 */ /* 0x000fe4000001ff00 */
[----:B------:R-:W-:Y:S02]  /*4410*/  CS2R R116, SRZ ;  /* 0x0000000000747805 */ /* 0x000fe4000001ff00 */
[----:B------:R-:W-:Y:S02]  /*4420*/  MOV R166, UR6 ;  /* 0x0000000600a67c02 */ /* 0x000fe40008000f00 */
[----:B-1----:R-:W-:Y:S02]  /*4430*/  IADD3 R13, PT, PT, RZ, -R11, RZ ;  /* 0x8000000bff0d7210 */ /* 0x002fe40007ffe0ff */
[----:B------:R-:W-:-:S03]  /*4440*/  MOV R167, UR20 ;  /* 0x0000001400a77c02 */ /* 0x000fc60008000f00 */
[----:B------:R-:W-:-:S04]  /*4450*/  IMAD R7, R13, R0, RZ ;  /* 0x000000000d077224 */ /* 0x000fc800078e02ff */
[----:B------:R-:W-:Y:S01]  /*4460*/  IMAD.HI.U32 R7, R11, R7, R10 ;  /* 0x000000070b077227 */ /* 0x000fe200078e000a */
[----:B------:R-:W-:Y:S02]  /*4470*/  IADD3 R11, PT, PT, R6, 0x1, RZ ;  /* 0x00000001060b7810 */ /* 0x000fe40007ffe0ff */
[----:B------:R-:W-:Y:S02]  /*4480*/  LOP3.LUT R6, R12, 0x1c, RZ, 0xc0, !PT ;  /* 0x0000001c0c067812 */ /* 0x000fe400078ec0ff */
[----:B------:R-:W-:Y:S02]  /*4490*/  IADD3 R10, PT, PT, R15, 0x1, RZ ;  /* 0x000000010f0a7810 */ /* 0x000fe40007ffe0ff */
[----:B------:R-:W-:Y:S02]  /*44a0*/  IADD3 R13, PT, PT, R11, R6, RZ ;  /* 0x000000060b0d7210 */ /* 0x000fe40007ffe0ff */
[----:B------:R-:W-:Y:S02]  /*44b0*/  LEA R6, R3, R14, 0x7 ;  /* 0x0000000e03067211 */ /* 0x000fe400078e38ff */
[----:B------:R-:W-:-:S02]  /*44c0*/  IADD3 R14, PT, PT, R15, -UR8, RZ ;  /* 0x800000080f0e7c10 */ /* 0x000fc4000fffe0ff */
[----:B------:R-:W-:Y:S02]  /*44d0*/  LOP3.LUT R12, R12, 0x7c, RZ, 0xc0, !PT ;  /* 0x0000007c0c0c7812 */ /* 0x000fe400078ec0ff */
[----:B------:R-:W-:Y:S02]  /*44e0*/  IADD3 R15, PT, PT, -R16, UR14, RZ ;  /* 0x0000000e100f7c10 */ /* 0x000fe4000fffe1ff */
[----:B------:R-:W-:-:S07]  /*44f0*/  IADD3 R6, PT, PT, R6, UR9, RZ ;  /* 0x0000000906067c10 */ /* 0x000fce000fffe0ff */
.L_x_24947:
[----:B------:R-:W0:Y:S01]  /*4500*/  LDC R24, c[0x0][0x400] ;  /* 0x00010000ff187b82 */ /* 0x000e220000000800 */
[C---:B------:R-:W-:Y:S01]  /*4510*/  IADD3 R16, PT, PT, R11.reuse, -0x1, RZ ;  /* 0xffffffff0b107810 */ /* 0x040fe20007ffe0ff */
[----:B------:R-:W-:Y:S01]  /*4520*/  BSSY.RECONVERGENT B1, `(.L_x_24945) ;  /* 0x0000334000017945 */ /* 0x000fe20003800200 */
[----:B------:R-:W-:Y:S02]  /*4530*/  IADD3 R11, PT, PT, R11, 0x80, RZ ;  /* 0x000000800b0b7810 */ /* 0x000fe40007ffe0ff */
[----:B------:R-:W-:-:S03]  /*4540*/  IABS R20, R16 ;  /* 0x0000001000147213 */ /* 0x000fc60000000000 */
[----:B------:R-:W1:Y:S02]  /*4550*/  LDC R19, c[0x0][0x404] ;  /* 0x00010100ff137b82 */ /* 0x000e640000000800 */
[----:B------:R-:W-:-:S05]  /*4560*/  IMAD.HI.U32 R18, R7, R20, RZ ;  /* 0x0000001407127227 */ /* 0x000fca00078e00ff */
[----:B------:R-:W-:Y:S02]  /*4570*/  IADD3 R17, PT, PT, -R18, RZ, RZ ;  /* 0x000000ff12117210 */ /* 0x000fe40007ffe1ff */
        /* <DEDUP_REMOVED lines=16> */
[----:B------:R-:W-:Y:S02]  /*4680*/  @!P2 IADD3 R20, PT, PT, -R20, RZ, RZ ;  /* 0x000000ff1414a210 */ /* 0x000fe40007ffe1ff */
[----:B0-----:R-:W-:Y:S02]  /*4690*/  IADD3 R16, PT, PT, RZ, -R17, RZ ;  /* 0x80000011ff107210 */ /* 0x001fe40007ffe0ff */
[----:B------:R-:W-:Y:S02]  /*46a0*/  @!P1 LOP3.LUT R20, RZ, R19, RZ, 0x33, !PT ;  /* 0x00000013ff149212 */ /* 0x000fe400078e33ff */
[----:B------:R-:W-:Y:S01]  /*46b0*/  ISETP.NE.AND P2, PT, R24, RZ, PT ;  /* 0x000000ff1800720c */ /* 0x000fe20003f45270 */
[----:B------:R-:W-:Y:S01]  /*46c0*/  IMAD R19, R16, R21, RZ ;  /* 0x0000001510137224 */ /* 0x000fe200078e02ff */
[----:B------:R-:W-:Y:S02]  /*46d0*/  IADD3 R18, PT, PT, R20, UR4, RZ ;  /* 0x0000000414127c10 */ /* 0x000fe4000fffe0ff */
[----:B------:R-:W-:-:S02]  /*46e0*/  MOV R16, RZ ;  /* 0x000000ff00107202 */ /* 0x000fc40000000f00 */
[----:B------:R-:W-:Y:S02]  /*46f0*/  IABS R22, R18 ;  /* 0x0000001200167213 */ /* 0x000fe40000000000 */
[----:B------:R-:W-:Y:S01]  /*4700*/  ISETP.GE.AND P1, PT, R18, RZ, PT ;  /* 0x000000ff1200720c */ /* 0x000fe20003f26270 */
[----:B------:R-:W-:Y:S01]  /*4710*/  IMAD.HI.U32 R16, R17, R19, R16 ;  /* 0x0000001311107227 */ /* 0x000fe200078e0010 */
[----:B------:R-:W-:-:S05]  /*4720*/  MOV R17, R22 ;  /* 0x0000001600117202 */ /* 0x000fca0000000f00 */
[----:B------:R-:W-:-:S05]  /*4730*/  IMAD.HI.U32 R16, R16, R17, RZ ;  /* 0x0000001110107227 */ /* 0x000fca00078e00ff */
[----:B------:R-:W-:-:S05]  /*4740*/  IADD3 R16, PT, PT, -R16, RZ, RZ ;  /* 0x000000ff10107210 */ /* 0x000fca0007ffe1ff */
[C---:B------:R-:W-:Y:S01]  /*4750*/  IMAD R16, R21.reuse, R16, R17 ;  /* 0x0000001015107224 */ /* 0x040fe200078e0211 */
[C---:B------:R-:W-:Y:S02]  /*4760*/  IADD3 R17, PT, PT, R10.reuse, 0x3, RZ ;  /* 0x000000030a117810 */ /* 0x040fe40007ffe0ff */
[----:B------:R-:W-:Y:S02]  /*4770*/  IADD3 R10, PT, PT, R10, 0x4, RZ ;  /* 0x000000040a0a7810 */ /* 0x000fe40007ffe0ff */
[----:B------:R-:W-:-:S13]  /*4780*/  ISETP.GT.U32.AND P0, PT, R21, R16, PT ;  /* 0x000000101500720c */ /* 0x000fda0003f04070 */
[----:B------:R-:W-:-:S04]  /*4790*/  @!P0 IADD3 R16, PT, PT, R16, -R21, RZ ;  /* 0x8000001510108210 */ /* 0x000fc80007ffe0ff */
[----:B------:R-:W-:-:S13]  /*47a0*/  ISETP.GT.U32.AND P0, PT, R21, R16, PT ;  /* 0x000000101500720c */ /* 0x000fda0003f04070 */
[----:B------:R-:W-:Y:S02]  /*47b0*/  @!P0 IADD3 R16, PT, PT, R16, -R21, RZ ;  /* 0x8000001510108210 */ /* 0x000fe40007ffe0ff */
[----:B------:R-:W-:Y:S02]  /*47c0*/  ISETP.GE.U32.AND P0, PT, R17, UR5, PT ;  /* 0x0000000511007c0c */ /* 0x000fe4000bf06070 */
[----:B------:R-:W-:Y:S02]  /*47d0*/  @!P1 IADD3 R16, PT, PT, -R16, RZ, RZ ;  /* 0x000000ff10109210 */ /* 0x000fe40007ffe1ff */
[----:B------:R-:W-:Y:S02]  /*47e0*/  @!P2 LOP3.LUT R16, RZ, R24, RZ, 0x33, !PT ;  /* 0x00000018ff10a212 */ /* 0x000fe400078e33ff */
[----:B------:R-:W-:Y:S02]  /*47f0*/  ISETP.GT.AND P1, PT, R20, R15, PT ;  /* 0x0000000f1400720c */ /* 0x000fe40003f24270 */
[----:B------:R-:W-:-:S13]  /*4800*/  ISETP.NE.AND P2, PT, R16, RZ, PT ;  /* 0x000000ff1000720c */ /* 0x000fda0003f45270 */
[----:B------:R-:W-:Y:S05]  /*4810*/  @!P1 BRA P2, `(.L_x_24946) ;  /* 0x0000003000109947 */ /* 0x000fea0001000000 */
[----:B------:R-:W2:Y:S01]  /*4820*/  LDG.E.CONSTANT R17, desc[UR18][R8.64] ;  /* 0x0000001208117981 */ /* 0x000ea2000c1e9900 */
[----:B------:R-:W-:Y:S01]  /*4830*/  ISETP.NE.AND P2, PT, R14, -0x1, PT ;  /* 0xffffffff0e00780c */ /* 0x000fe20003f45270 */
[----:B--2---:R-:W-:-:S03]  /*4840*/  IMAD.WIDE R16, R17, UR24, R166 ;  /* 0x0000001811107c25 */ /* 0x004fc6000f8e02a6 */
[----:B------:R-:W-:-:S04]  /*4850*/  IADD3 R16, P1, PT, R12, R16, RZ ;  /* 0x000000100c107210 */ /* 0x000fc80007f3e0ff */
[----:B------:R-:W-:Y:S02]  /*4860*/  IADD3.X R17, PT, PT, RZ, R17, RZ, P1, !PT ;  /* 0x00000011ff117210 */ /* 0x000fe40000ffe4ff */
[----:B------:R-:W-:-:S04]  /*4870*/  LEA R168, P1, R16, UR12, 0x2 ;  /* 0x0000000c10a87c11 */ /* 0x000fc8000f8210ff */
[----:B------:R-:W-:Y:S02]  /*4880*/  LEA.HI.X R169, R16, UR13, R17, 0x2, P1 ;  /* 0x0000000d10a97c11 */ /* 0x000fe400088f1411 */
[----:B------:R-:W0:Y:S04]  /*4890*/  LDS.128 R16, [R6] ;  /* 0x0000000006107984 */ /* 0x000e280000000c00 */
[----:B------:R-:W2:Y:S04]  /*48a0*/  LDG.E.128.CONSTANT R92, desc[UR18][R168.64] ;  /* 0x00000012a85c7981 */ /* 0x000ea8000c1e9d00 */
[----:B------:R-:W3:Y:S04]  /*48b0*/  LDG.E.128.CONSTANT R96, desc[UR18][R168.64+0x200] ;  /* 0x00020012a8607981 */ /* 0x000ee8000c1e9d00 */
[----:B------:R-:W5:Y:S04]  /*48c0*/  LDG.E.128.CONSTANT R84, desc[UR18][R168.64+0x400] ;  /* 0x00040012a8547981 */ /* 0x000f68000c1e9d00 */
[----:B------:R-:W4:Y:S04]  /*48d0*/  LDG.E.128.CONSTANT R88, desc[UR18][R168.64+0x600] ;  /* 0x00060012a8587981 */ /* 0x000f28000c1e9d00 */
        /* <DEDUP_REMOVED lines=13> */
[----:B------:R-:W-:-:S03]  /*49b0*/  @!P2 IADD3 R72, PT, PT, R13, 0x1, RZ ;  /* 0x000000010d48a810 */ /* 0x000fc60007ffe0ff */
[----:B------:R-:W4:Y:S01]  /*49c0*/  LDG.E.128.CONSTANT R80, desc[UR18][R168.64+0x2200] ;  /* 0x00220012a8507981 */ /* 0x000f22000c1e9d00 */
[----:B------:R-:W-:Y:S02]  /*49d0*/  @!P2 ISETP.GE.AND P4, PT, R72, UR27, PT ;  /* 0x0000001b4800ac0c */ /* 0x000fe4000bf86270 */
[C---:B------:R-:W-:Y:S01]  /*49e0*/  @!P2 ISETP.GE.AND P3, PT, R13.reuse, UR27, PT ;  /* 0x0000001b0d00ac0c */ /* 0x040fe2000bf66270 */
[----:B------:R-:W4:Y:S01]  /*49f0*/  LDG.E.128.CONSTANT R100, desc[UR18][R168.64+0x2a00] ;  /* 0x002a0012a8647981 */ /* 0x000f22000c1e9d00 */
[C---:B------:R-:W-:Y:S02]  /*4a00*/  @!P2 IADD3 R72, PT, PT, R13.reuse, 0x2, RZ ;  /* 0x000000020d48a810 */ /* 0x040fe40007ffe0ff */
[C---:B------:R-:W-:Y:S01]  /*4a10*/  @!P2 IADD3 R73, PT, PT, R13.reuse, 0x1, RZ ;  /* 0x000000010d49a810 */ /* 0x040fe20007ffe0ff */
[----:B------:R-:W4:Y:S01]  /*4a20*/  LDG.E.128.CONSTANT R104, desc[UR18][R168.64+0x2c00] ;  /* 0x002c0012a8687981 */ /* 0x000f22000c1e9d00 */
[----:B------:R-:W-:Y:S02]  /*4a30*/  @!P2 ISETP.GE.AND P5, PT, R72, UR27, PT ;  /* 0x0000001b4800ac0c */ /* 0x000fe4000bfa6270 */
[C---:B------:R-:W-:Y:S01]  /*4a40*/  IADD3 R112, PT, PT, R13.reuse, -0x1, RZ ;  /* 0xffffffff0d707810 */ /* 0x040fe20007ffe0ff */
[----:B------:R-:W4:Y:S01]  /*4a50*/  LDG.E.128.CONSTANT R108, desc[UR18][R168.64+0x2e00] ;  /* 0x002e0012a86c7981 */ /* 0x000f22000c1e9d00 */
[----:B------:R-:W-:-:S02]  /*4a60*/  @!P2 IADD3 R76, PT, PT, R13, 0x2, RZ ;  /* 0x000000020d4ca810 */ /* 0x000fc40007ffe0ff */
[----:B------:R-:W-:Y:S02]  /*4a70*/  @!P2 ISETP.GE.AND P1, PT, R112, UR27, PT ;  /* 0x0000001b7000ac0c */ /* 0x000fe4000bf26270 */
[C---:B------:R-:W-:Y:S02]  /*4a80*/  @!P2 ISETP.GE.AND P6, PT, R13.reuse, UR27, PT ;  /* 0x0000001b0d00ac0c */ /* 0x040fe4000bfc6270 */
[----:B------:R-:W-:Y:S02]  /*4a90*/  @!P2 IADD3 R77, PT, PT, R13, 0x1, RZ ;  /* 0x000000010d4da810 */ /* 0x000fe40007ffe0ff */
[----:B--2---:R-:W-:Y:S02]  /*4aa0*/  @!P2 FSEL R93, R93, RZ, !P3 ;  /* 0x000000ff5d5da208 */ /* 0x004fe40005800000 */
[----:B------:R-:W-:Y:S02]  /*4ab0*/  @!P2 ISETP.GE.AND P3, PT, R73, UR27, PT ;  /* 0x0000001b4900ac0c */ /* 0x000fe4000bf66270 */
[----:B------:R-:W2:Y:S01]  /*4ac0*/  LDG.E.128.CONSTANT R72, desc[UR18][R168.64+0x2400] ;  /* 0x00240012a8487981 */ /* 0x000ea2000c1e9d00 */
[----:B------:R-:W-:Y:S01]  /*4ad0*/  @!P2 FSEL R94, R94, RZ, !P4 ;  /* 0x000000ff5e5ea208 */ /* 0x000fe20006000000 */
[----:B0-----:R-:W-:Y:S01]  /*4ae0*/  FMUL.FTZ R93, R17, R93 ;  /* 0x0000005d115d7220 */ /* 0x001fe20000410000 */
[----:B------:R-:W-:-:S02]  /*4af0*/  @!P2 ISETP.GE.AND P4, PT, R112, UR27, PT ;  /* 0x0000001b7000ac0c */ /* 0x000fc4000bf86270 */
[----:B------:R-:W-:Y:S02]  /*4b00*/  @!P2 FSEL R92, R92, RZ, !P1 ;  /* 0x000000ff5c5ca208 */ /* 0x000fe40004800000 */
[----:B------:R-:W-:Y:S02]  /*4b10*/  @!P2 FSEL R95, R95, RZ, !P5 ;  /* 0x000000ff5f5fa208 */ /* 0x000fe40006800000 */
[----:B---3--:R-:W-:Y:S02]  /*4b20*/  @!P2 FSEL R97, R97, RZ, !P6 ;  /* 0x000000ff6161a208 */ /* 0x008fe40007000000 */
[----:B------:R-:W-:Y:S02]  /*4b30*/  @!P2 FSEL R96, R96, RZ, !P4 ;  /* 0x000000ff6060a208 */ /* 0x000fe40006000000 */
[----:B------:R-:W-:Y:S02]  /*4b40*/  @!P2 ISETP.GE.AND P1, PT, R76, UR27, PT ;  /* 0x0000001b4c00ac0c */ /* 0x000fe4000bf26270 */
[----:B------:R-:W-:-:S02]  /*4b50*/  @!P2 ISETP.GE.AND P5, PT, R77, UR27, PT ;  /* 0x0000001b4d00ac0c */ /* 0x000fc4000bfa6270 */
[----:B------:R-:W-:Y:S02]  /*4b60*/  @!P2 ISETP.GE.AND P4, PT, R76, UR27, PT ;  /* 0x0000001b4c00ac0c */ /* 0x000fe4000bf86270 */
[----:B------:R-:W-:Y:S02]  /*4b70*/  @!P2 ISETP.GE.AND P6, PT, R77, UR27, PT ;  /* 0x0000001b4d00ac0c */ /* 0x000fe4000bfc6270 */
[----:B------:R-:W3:Y:S01]  /*4b80*/  LDG.E.128.CONSTANT R76, desc[UR18][R168.64+0x2600] ;  /* 0x00260012a84c7981 */ /* 0x000ee2000c1e9d00 */
[----:B------:R-:W-:Y:S01]  /*4b90*/  FMUL.FTZ R97, R17, R97 ;  /* 0x0000006111617220 */ /* 0x000fe20000410000 */
[----:B------:R-:W-:Y:S01]  /*4ba0*/  @!P2 FSEL R99, R99, RZ, !P1 ;  /* 0x000000ff6363a208 */ /* 0x000fe20004800000 */
[C---:B------:R-:W-:Y:S01]  /*4bb0*/  FFMA.FTZ R93, R16.reuse, R92, R93 ;  /* 0x0000005c105d7223 */ /* 0x040fe2000001005d */
[----:B------:R-:W-:Y:S01]  /*4bc0*/  @!P2 ISETP.GE.AND P1, PT, R13, UR27, PT ;  /* 0x0000001b0d00ac0c */ /* 0x000fe2000bf26270 */
[----:B------:R-:W-:Y:S01]  /*4bd0*/  FFMA.FTZ R97, R16, R96, R97 ;  /* 0x0000006010617223 */ /* 0x000fe20000010061 */
[----:B------:R-:W-:Y:S01]  /*4be0*/  @!P2 FSEL R98, R98, RZ, !P3 ;  /* 0x000000ff6262a208 */ /* 0x000fe20005800000 */
[----:B------:R-:W-:Y:S01]  /*4bf0*/  FFMA.FTZ R94, R18, R94, R93 ;  /* 0x0000005e125e7223 */ /* 0x000fe2000001005d */
[----:B-----5:R-:W-:-:S02]  /*4c00*/  @!P2 FSEL R85, R85, RZ, !P1 ;  /* 0x000000ff5555a208 */ /* 0x020fc40004800000 */
[----:B------:R-:W-:Y:S01]  /*4c10*/  @!P2 ISETP.GE.AND P1, PT, R112, UR27, PT ;  /* 0x0000001b7000ac0c */ /* 0x000fe2000bf26270 */
[----:B------:R-:W-:Y:S01]  /*4c20*/  FFMA.FTZ R98, R18, R98, R97 ;  /* 0x0000006212627223 */ /* 0x000fe20000010061 */
[----:B------:R-:W-:Y:S02]  /*4c30*/  @!P2 IADD3 R93, PT, PT, R13, 0x1, RZ ;  /* 0x000000010d5da810 */ /* 0x000fe40007ffe0ff */
[----:B----4-:R-:W-:Y:S02]  /*4c40*/  @!P2 FSEL R88, R88, RZ, !P1 ;  /* 0x000000ff5858a208 */ /* 0x010fe40004800000 */
[----:B------:R-:W-:Y:S01]  /*4c50*/  @!P2 ISETP.GE.AND P1, PT, R93, UR27, PT ;  /* 0x0000001b5d00ac0c */ /* 0x000fe2000bf26270 */
[----:B------:R-:W-:Y:S01]  /*4c60*/  FMUL.FTZ R93, R17, R85 ;  /* 0x00000055115d7220 */ /* 0x000fe20000410000 */
[----:B------:R-:W-:Y:S02]  /*4c70*/  FFMA.FTZ R85, R19, R99, R98 ;  /* 0x0000006313557223 */ /* 0x000fe40000010062 */
[----:B------:R-:W4:Y:S01]  /*4c80*/  LDG.E.128.CONSTANT R96, desc[UR18][R168.64+0x2800] ;  /* 0x00280012a8607981 */ /* 0x000f22000c1e9d00 */
[----:B------:R-:W-:-:S02]  /*4c90*/  @!P2 FSEL R90, R90, RZ, !P6 ;  /* 0x000000ff5a5aa208 */ /* 0x000fc40007000000 */
[----:B------:R-:W-:Y:S02]  /*4ca0*/  @!P2 ISETP.GE.AND P6, PT, R13, UR27, PT ;  /* 0x0000001b0d00ac0c */ /* 0x000fe4000bfc6270 */
[----:B------:R-:W-:Y:S02]  /*4cb0*/  @!P2 FSEL R87, R87, RZ, !P4 ;  /* 0x000000ff5757a208 */ /* 0x000fe40006000000 */
[C---:B------:R-:W-:Y:S02]  /*4cc0*/  @!P2 ISETP.GE.AND P3, PT, R112.reuse, UR27, PT ;  /* 0x0000001b7000ac0c */ /* 0x040fe4000bf66270 */
[----:B------:R-:W-:Y:S02]  /*4cd0*/  @!P2 ISETP.GE.AND P4, PT, R112, UR27, PT ;  /* 0x0000001b7000ac0c */ /* 0x000fe4000bf86270 */
[----:B------:R-:W-:Y:S02]  /*4ce0*/  @!P2 FSEL R33, R33, RZ, !P6 ;  /* 0x000000ff2121a208 */ /* 0x000fe40007000000 */
[----:B------:R-:W-:-:S02]  /*4cf0*/  @!P2 FSEL R84, R84, RZ, !P3 ;  /* 0x000000ff5454a208 */ /* 0x000fc40005800000 */
[----:B------:R-:W-:Y:S01]  /*4d00*/  @!P2 FSEL R32, R32, RZ, !P4 ;  /* 0x000000ff2020a208 */ /* 0x000fe20006000000 */
[----:B------:R-:W-:Y:S02]  /*4d10*/  FMUL.FTZ R33, R17, R33 ;  /* 0x0000002111217220 */ /* 0x000fe40000410000 */
[C---:B------:R-:W-:Y:S01]  /*4d20*/  FFMA.FTZ R93, R16.reuse, R84, R93 ;  /* 0x00000054105d7223 */ /* 0x040fe2000001005d */
[C---:B------:R-:W-:Y:S01]  /*4d30*/  @!P2 IADD3 R84, PT, PT, R13.reuse, 0x2, RZ ;  /* 0x000000020d54a810 */ /* 0x040fe20007ffe0ff */
[----:B------:R-:W-:Y:S01]  /*4d40*/  FFMA.FTZ R33, R16, R32, R33 ;  /* 0x0000002010217223 */ /* 0x000fe20000010021 */
[----:B------:R-:W-:Y:S02]  /*4d50*/  @!P2 IADD3 R32, PT, PT, R13, 0x1, RZ ;  /* 0x000000010d20a810 */ /* 0x000fe40007ffe0ff */
[----:B------:R-:W-:Y:S02]  /*4d60*/  @!P2 FSEL R86, R86, RZ, !P5 ;  /* 0x000000ff5656a208 */ /* 0x000fe40006800000 */
[----:B------:R-:W-:-:S02]  /*4d70*/  @!P2 FSEL R34, R34, RZ, !P1 ;  /* 0x000000ff2222a208 */ /* 0x000fc40004800000 */
[C---:B------:R-:W-:Y:S02]  /*4d80*/  @!P2 ISETP.GE.AND P3, PT, R13.reuse, UR27, PT ;  /* 0x0000001b0d00ac0c */ /* 0x040fe4000bf66270 */
[----:B------:R-:W-:Y:S02]  /*4d90*/  @!P2 ISETP.GE.AND P5, PT, R84, UR27, PT ;  /* 0x0000001b5400ac0c */ /* 0x000fe4000bfa6270 */
        /* <DEDUP_REMOVED lines=16> */
[----:B------:R-:W-:Y:S02]  /*4ea0*/  @!P2 FSEL R22, R22, RZ, !P6 ;  /* 0x000000ff1616a208 */ /* 0x000fe40007000000 */
[----:B------:R-:W-:Y:S02]  /*4eb0*/  @!P2 ISETP.GE.AND P3, PT, R84, UR27, PT ;  /* 0x0000001b5400ac0c */ /* 0x000fe4000bf66270 */
[----:B------:R-:W-:Y:S02]  /*4ec0*/  @!P2 ISETP.GE.AND P1, PT, R32, UR27, PT ;  /* 0x0000001b2000ac0c */ /* 0x000fe4000bf26270 */
        /* <DEDUP_REMOVED lines=15> */
[----:B------:R-:W-:Y:S01]  /*4fc0*/  @!P2 ISETP.GE.AND P4, PT, R13, UR27, PT ;  /* 0x0000001b0d00ac0c */ /* 0x000fe2000bf86270 */
[----:B------:R-:W-:Y:S01]  /*4fd0*/  FMUL.FTZ R21, R17, R21 ;  /* 0x0000001511157220 */ /* 0x000fe20000410000 */
[----:B------:R-:W-:Y:S02]  /*4fe0*/  @!P2 IADD3 R32, PT, PT, R13, 0x1, RZ ;  /* 0x000000010d20a810 */ /* 0x000fe40007ffe0ff */
[----:B------:R-:W-:Y:S02]  /*4ff0*/  @!P2 FSEL R29, R29, RZ, !P4 ;  /* 0x000000ff1d1da208 */ /* 0x000fe40006000000 */
[----:B------:R-:W-:Y:S01]  /*5000*/  @!P2 FSEL R30, R30, RZ, !P1 ;  /* 0x000000ff1e1ea208 */ /* 0x000fe20004800000 */
[----:B------:R-:W-:Y:S01]  /*5010*/  FFMA.FTZ R21, R16, R20, R21 ;  /* 0x0000001410157223 */ /* 0x000fe20000010015 */
[----:B------:R-:W-:Y:S02]  /*5020*/  @!P2 ISETP.GE.AND P4, PT, R32, UR27, PT ;  /* 0x0000001b2000ac0c */ /* 0x000fe4000bf86270 */
[----:B------:R-:W-:-:S02]  /*5030*/  @!P2 ISETP.GE.AND P1, PT, R112, UR27, PT ;  /* 0x0000001b7000ac0c */ /* 0x000fc4000bf26270 */
[----:B------:R-:W-:Y:S01]  /*5040*/  @!P2 IADD3 R32, PT, PT, R13, 0x2, RZ ;  /* 0x000000020d20a810 */ /* 0x000fe20007ffe0ff */
[----:B------:R-:W-:Y:S01]  /*5050*/  FFMA.FTZ R22, R18, R22, R21 ;  /* 0x0000001612167223 */ /* 0x000fe20000010015 */
[----:B------:R-:W-:Y:S02]  /*5060*/  @!P2 FSEL R31, R31, RZ, !P3 ;  /* 0x000000ff1f1fa208 */ /* 0x000fe40005800000 */
[----:B------:R-:W-:Y:S02]  /*5070*/  @!P2 FSEL R36, R36, RZ, !P1 ;  /* 0x000000ff2424a208 */ /* 0x000fe40004800000 */
[----:B------:R-:W-:Y:S02]  /*5080*/  @!P2 ISETP.GE.AND P3, PT, R32, UR27, PT ;  /* 0x0000001b2000ac0c */ /* 0x000fe4000bf66270 */
[C---:B------:R-:W-:Y:S02]  /*5090*/  @!P2 ISETP.GE.AND P1, PT, R13.reuse, UR27, PT ;  /* 0x0000001b0d00ac0c */ /* 0x040fe4000bf26270 */
[----:B------:R-:W-:Y:S01]  /*50a0*/  @!P2 IADD3 R20, PT, PT, R13, 0x2, RZ ;  /* 0x000000020d14a810 */ /* 0x000fe20007ffe0ff */
[----:B------:R-:W-:Y:S01]  /*50b0*/  FMUL.FTZ R25, R17, R25 ;  /* 0x0000001911197220 */ /* 0x000fe20000410000 */
[----:B------:R-:W-:Y:S01]  /*50c0*/  @!P2 IADD3 R32, PT, PT, R13, 0x1, RZ ;  /* 0x000000010d20a810 */ /* 0x000fe20007ffe0ff */
[----:B------:R-:W-:Y:S01]  /*50d0*/  FFMA.FTZ R34, R18, R34, R33 ;  /* 0x0000002212227223 */ /* 0x000fe20000010021 */
[----:B------:R-:W-:Y:S01]  /*50e0*/  @!P2 FSEL R37, R37, RZ, !P1 ;  /* 0x000000ff2525a208 */ /* 0x000fe20004800000 */
[----:B------:R-:W-:Y:S01]  /*50f0*/  FFMA.FTZ R33, R19, R23, R22 ;  /* 0x0000001713217223 */ /* 0x000fe20000010016 */
[----:B------:R-:W-:Y:S01]  /*5100*/  @!P2 FSEL R42, R42, RZ, !P4 ;  /* 0x000000ff2a2aa208 */ /* 0x000fe20006000000 */
[----:B------:R-:W-:Y:S01]  /*5110*/  FFMA.FTZ R25, R16, R24, R25 ;  /* 0x0000001810197223 */ /* 0x000fe20000010019 */
[----:B------:R-:W-:-:S02]  /*5120*/  @!P2 ISETP.GE.AND P1, PT, R32, UR27, PT ;  /* 0x0000001b2000ac0c */ /* 0x000fc4000bf26270 */
[----:B------:R-:W-:Y:S02]  /*5130*/  @!P2 ISETP.GE.AND P4, PT, R20, UR27, PT ;  /* 0x0000001b1400ac0c */ /* 0x000fe4000bf86270 */
[----:B------:R-:W-:Y:S01]  /*5140*/  @!P2 IADD3 R32, PT, PT, R13, 0x2, RZ ;  /* 0x000000020d20a810 */ /* 0x000fe20007ffe0ff */
[----:B------:R-:W5:Y:S01]  /*5150*/  LDG.E.128.CONSTANT R20, desc[UR18][R168.64+0x3000] ;  /* 0x00300012a8147981 */ /* 0x000f62000c1e9d00 */
        /* <DEDUP_REMOVED lines=8> */
[----:B------:R-:W-:-:S02]  /*51e0*/  @!P2 FSEL R47, R47, RZ, !P5 ;  /* 0x000000ff2f2fa208 */ /* 0x000fc40006800000 */
[----:B------:R-:W-:Y:S02]  /*51f0*/  @!P2 ISETP.GE.AND P1, PT, R24, UR27, PT ;  /* 0x0000001b1800ac0c */ /* 0x000fe4000bf26270 */
[----:B------:R-:W-:Y:S01]  /*5200*/  @!P2 ISETP.GE.AND P5, PT, R112, UR27, PT ;  /* 0x0000001b7000ac0c */ /* 0x000fe2000bfa6270 */
[----:B------:R-:W5:Y:S01]  /*5210*/  LDG.E.128.CONSTANT R24, desc[UR18][R168.64+0x3200] ;  /* 0x00320012a8187981 */ /* 0x000f62000c1e9d00 */
[----:B------:R-:W-:Y:S01]  /*5220*/  @!P2 FSEL R38, R38, RZ, !P6 ;  /* 0x000000ff2626a208 */ /* 0x000fe20007000000 */
[----:B------:R-:W-:Y:S01]  /*5230*/  FFMA.FTZ R30, R18, R30, R29 ;  /* 0x0000001e121e7223 */ /* 0x000fe2000001001d */
[----:B------:R-:W-:Y:S02]  /*5240*/  @!P2 FSEL R43, R43, RZ, !P3 ;  /* 0x000000ff2b2ba208 */ /* 0x000fe40005800000 */
[C---:B------:R-:W-:Y:S02]  /*5250*/  @!P2 ISETP.GE.AND P6, PT, R112.reuse, UR27, PT ;  /* 0x0000001b7000ac0c */ /* 0x040fe4000bfc6270 */
[----:B------:R-:W-:-:S02]  /*5260*/  @!P2 ISETP.GE.AND P3, PT, R112, UR27, PT ;  /* 0x0000001b7000ac0c */ /* 0x000fc4000bf66270 */
[----:B------:R-:W-:Y:S02]  /*5270*/  @!P2 FSEL R48, R48, RZ, !P5 ;  /* 0x000000ff3030a208 */ /* 0x000fe40006800000 */
[C---:B------:R-:W-:Y:S02]  /*5280*/  @!P2 ISETP.GE.AND P5, PT, R13.reuse, UR27, PT ;  /* 0x0000001b0d00ac0c */ /* 0x040fe4000bfa6270 */
[----:B------:R-:W-:Y:S01]  /*5290*/  @!P2 IADD3 R29, PT, PT, R13, 0x1, RZ ;  /* 0x000000010d1da810 */ /* 0x000fe20007ffe0ff */
[----:B------:R-:W-:Y:S01]  /*52a0*/  FADD.FTZ R158, R158, R33 ;  /* 0x000000219e9e7221 */ /* 0x000fe20000010000 */
[----:B------:R-:W-:Y:S02]  /*52b0*/  @!P2 FSEL R40, R40, RZ, !P6 ;  /* 0x000000ff2828a208 */ /* 0x000fe40007000000 */
[----:B------:R-:W-:Y:S01]  /*52c0*/  @!P2 FSEL R44, R44, RZ, !P3 ;  /* 0x000000ff2c2ca208 */ /* 0x000fe20005800000 */
[----:B------:R-:W-:Y:S01]  /*52d0*/  FADD.FTZ R157, R157, R28 ;  /* 0x0000001c9d9d7221 */ /* 0x000fe20000010000 */
[----:B------:R-:W-:Y:S01]  /*52e0*/  @!P2 ISETP.GE.AND P6, PT, R13, UR27, PT ;  /* 0x0000001b0d00ac0c */ /* 0x000fe2000bfc6270 */
[----:B------:R-:W-:Y:S01]  /*52f0*/  FFMA.FTZ R33, R19, R31, R30 ;  /* 0x0000001f13217223 */ /* 0x000fe2000001001e */
[----:B------:R-:W-:-:S02]  /*5300*/  @!P2 ISETP.GE.AND P3, PT, R13, UR27, PT ;  /* 0x0000001b0d00ac0c */ /* 0x000fc4000bf66270 */
[----:B------:R-:W-:Y:S02]  /*5310*/  @!P2 FSEL R49, R49, RZ, !P5 ;  /* 0x000000ff3131a208 */ /* 0x000fe40006800000 */
[----:B------:R-:W-:Y:S02]  /*5320*/  @!P2 IADD3 R32, PT, PT, R13, 0x1, RZ ;  /* 0x000000010d20a810 */ /* 0x000fe40007ffe0ff */
[----:B------:R-:W-:Y:S02]  /*5330*/  @!P2 ISETP.GE.AND P5, PT, R29, UR27, PT ;  /* 0x0000001b1d00ac0c */ /* 0x000fe4000bfa6270 */
[----:B------:R-:W5:Y:S01]  /*5340*/  LDG.E.128.CONSTANT R28, desc[UR18][R168.64+0x3400] ;  /* 0x00340012a81c7981 */ /* 0x000f62000c1e9d00 */
[----:B------:R-:W-:Y:S02]  /*5350*/  @!P2 FSEL R41, R41, RZ, !P6 ;  /* 0x000000ff2929a208 */ /* 0x000fe40007000000 */
        /* <DEDUP_REMOVED lines=12> */
[----:B------:R-:W-:Y:S01]  /*5420*/  @!P2 ISETP.GE.AND P4, PT, R112, UR27, PT ;  /* 0x0000001b7000ac0c */ /* 0x000fe2000bf86270 */
[----:B------:R-:W-:Y:S01]  /*5430*/  FMUL.FTZ R41, R17, R41 ;  /* 0x0000002911297220 */ /* 0x000fe20000410000 */
[----:B------:R-:W5:Y:S01]  /*5440*/  LDG.E.128.CONSTANT R32, desc[UR18][R168.64+0x3600] ;  /* 0x00360012a8207981 */ /* 0x000f62000c1e9d00 */
        /* <DEDUP_REMOVED lines=8> */
[----:B------:R-:W-:Y:S02]  /*54d0*/  @!P2 FSEL R54, R54, RZ, !P3 ;  /* 0x000000ff3636a208 */ /* 0x000fe40005800000 */
[----:B------:R-:W-:Y:S02]  /*54e0*/  @!P2 ISETP.GE.AND P4, PT, R36, UR27, PT ;  /* 0x0000001b2400ac0c */ /* 0x000fe4000bf86270 */
[----:B------:R-:W-:Y:S01]  /*54f0*/  @!P2 IADD3 R41, PT, PT, R13, 0x2, RZ ;  /* 0x000000020d29a810 */ /* 0x000fe20007ffe0ff */
[----:B------:R-:W5:Y:S01]  /*5500*/  LDG.E.128.CONSTANT R36, desc[UR18][R168.64+0x3800] ;  /* 0x00380012a8247981 */ /* 0x000f62000c1e9d00 */
[----:B------:R-:W-:-:S02]  /*5510*/  @!P2 ISETP.GE.AND P3, PT, R112, UR27, PT ;  /* 0x0000001b7000ac0c */ /* 0x000fc4000bf66270 */
[----:B------:R-:W-:Y:S01]  /*5520*/  @!P2 FSEL R55, R55, RZ, !P1 ;  /* 0x000000ff3737a208 */ /* 0x000fe20004800000 */
[----:B------:R-:W-:Y:S01]  /*5530*/  FFMA.FTZ R43, R19, R43, R42 ;  /* 0x0000002b132b7223 */ /* 0x000fe2000001002a */
[----:B------:R-:W-:Y:S02]  /*5540*/  @!P2 ISETP.GE.AND P1, PT, R41, UR27, PT ;  /* 0x0000001b2900ac0c */ /* 0x000fe4000bf26270 */
[----:B------:R-:W-:Y:S02]  /*5550*/  @!P2 FSEL R56, R56, RZ, !P3 ;  /* 0x000000ff3838a208 */ /* 0x000fe40005800000 */
[C---:B------:R-:W-:Y:S02]  /*5560*/  @!P2 ISETP.GE.AND P3, PT, R13.reuse, UR27, PT ;  /* 0x0000001b0d00ac0c */ /* 0x040fe4000bf66270 */
[----:B------:R-:W-:Y:S01]  /*5570*/  @!P2 IADD3 R41, PT, PT, R13, 0x1, RZ ;  /* 0x000000010d29a810 */ /* 0x000fe20007ffe0ff */
[----:B------:R-:W-:Y:S01]  /*5580*/  FMUL.FTZ R45, R17, R45 ;  /* 0x0000002d112d7220 */ /* 0x000fe20000410000 */
[----:B------:R-:W-:Y:S01]  /*5590*/  @!P2 FSEL R57, R57, RZ, !P3 ;  /* 0x000000ff3939a208 */ /* 0x000fe20005800000 */
[----:B------:R-:W-:Y:S01]  /*55a0*/  FADD.FTZ R155, R155, R40 ;  /* 0x000000289b9b7221 */ /* 0x000fe20000010000 */
[----:B------:R-:W-:Y:S01]  /*55b0*/  @!P2 ISETP.GE.AND P3, PT, R41, UR27, PT ;  /* 0x0000001b2900ac0c */ /* 0x000fe2000bf66270 */
[----:B------:R-:W-:Y:S01]  /*55c0*/  FADD.FTZ R154, R154, R43 ;  /* 0x0000002b9a9a7221 */ /* 0x000fe20000010000 */
[----:B------:R-:W-:Y:S01]  /*55d0*/  FFMA.FTZ R45, R16, R44, R45 ;  /* 0x0000002c102d7223 */ /* 0x000fe2000001002d */
[----:B------:R-:W5:Y:S01]  /*55e0*/  LDG.E.128.CONSTANT R40, desc[UR18][R168.64+0x3a00] ;  /* 0x003a0012a8287981 */ /* 0x000f62000c1e9d00 */
[----:B------:R-:W-:Y:S01]  /*55f0*/  FMUL.FTZ R49, R17, R49 ;  /* 0x0000003111317220 */ /* 0x000fe20000410000 */
[----:B------:R-:W-:Y:S01]  /*5600*/  @!P2 IADD3 R44, PT, PT, R13, 0x2, RZ ;  /* 0x000000020d2ca810 */ /* 0x000fe20007ffe0ff */
[----:B------:R-:W-:-:S02]  /*5610*/  FFMA.FTZ R46, R18, R46, R45 ;  /* 0x0000002e122e7223 */ /* 0x000fc4000001002d */
[----:B------:R-:W-:Y:S01]  /*5620*/  FFMA.FTZ R49, R16, R48, R49 ;  /* 0x0000003010317223 */ /* 0x000fe20000010031 */
[----:B------:R-:W-:Y:S01]  /*5630*/  @!P2 FSEL R58, R58, RZ, !P5 ;  /* 0x000000ff3a3aa208 */ /* 0x000fe20006800000 */
[----:B------:R-:W-:Y:S01]  /*5640*/  FFMA.FTZ R48, R19, R47, R46 ;  /* 0x0000002f13307223 */ /* 0x000fe2000001002e */
[----:B------:R-:W-:Y:S01]  /*5650*/  @!P2 FSEL R59, R59, RZ, !P6 ;  /* 0x000000ff3b3ba208 */ /* 0x000fe20007000000 */
[----:B------:R-:W-:Y:S01]  /*5660*/  FFMA.FTZ R50, R18, R50, R49 ;  /* 0x0000003212327223 */ /* 0x000fe20000010031 */
[----:B------:R-:W-:Y:S02]  /*5670*/  @!P2 ISETP.GE.AND P5, PT, R44, UR27, PT ;  /* 0x0000001b2c00ac0c */ /* 0x000fe4000bfa6270 */
[----:B------:R-:W-:Y:S01]  /*5680*/  @!P2 ISETP.GE.AND P6, PT, R112, UR27, PT ;  /* 0x0000001b7000ac0c */ /* 0x000fe2000bfc6270 */
[----:B------:R-:W5:Y:S01]  /*5690*/  LDG.E.128.CONSTANT R44, desc[UR18][R168.64+0x3c00] ;  /* 0x003c0012a82c7981 */ /* 0x000f62000c1e9d00 */
[----:B------:R-:W-:Y:S01]  /*56a0*/  FMUL.FTZ R53, R17, R53 ;  /* 0x0000003511357220 */ /* 0x000fe20000410000 */
[----:B------:R-:W-:Y:S01]  /*56b0*/  FFMA.FTZ R51, R19, R51, R50 ;  /* 0x0000003313337223 */ /* 0x000fe20000010032 */
[----:B------:R-:W-:-:S02]  /*56c0*/  @!P2 FSEL R60, R60, RZ, !P6 ;  /* 0x000000ff3c3ca208 */ /* 0x000fc40007000000 */
[C---:B------:R-:W-:Y:S02]  /*56d0*/  @!P2 ISETP.GE.AND P6, PT, R13.reuse, UR27, PT ;  /* 0x0000001b0d00ac0c */ /* 0x040fe4000bfc6270 */
[----:B------:R-:W-:Y:S01]  /*56e0*/  @!P2 IADD3 R49, PT, PT, R13, 0x1, RZ ;  /* 0x000000010d31a810 */ /* 0x000fe20007ffe0ff */
[----:B------:R-:W-:Y:S01]  /*56f0*/  FFMA.FTZ R53, R16, R52, R53 ;  /* 0x0000003410357223 */ /* 0x000fe20000010035 */
        /* <DEDUP_REMOVED lines=11> */
[----:B------:R-:W-:Y:S01]  /*57b0*/  FADD.FTZ R151, R151, R54 ;  /* 0x0000003697977221 */ /* 0x000fe20000010000 */
[----:B------:R-:W-:Y:S01]  /*57c0*/  @!P2 FSEL R63, R63, RZ, !P1 ;  /* 0x000000ff3f3fa208 */ /* 0x000fe20004800000 */
[----:B------:R-:W-:Y:S01]  /*57d0*/  FFMA.FTZ R58, R18, R58, R57 ;  /* 0x0000003a123a7223 */ /* 0x000fe20000010039 */
[----:B------:R-:W-:Y:S02]  /*57e0*/  @!P2 ISETP.GE.AND P4, PT, R112, UR27, PT ;  /* 0x0000001b7000ac0c */ /* 0x000fe4000bf86270 */
[----:B------:R-:W-:Y:S02]  /*57f0*/  @!P2 ISETP.GE.AND P1, PT, R52, UR27, PT ;  /* 0x0000001b3400ac0c */ /* 0x000fe4000bf26270 */
[----:B------:R-:W5:Y:S01]  /*5800*/  LDG.E.128.CONSTANT R52, desc[UR18][R168.64+0x4000] ;  /* 0x00400012a8347981 */ /* 0x000f62000c1e9d00 */
[----:B------:R-:W-:Y:S01]  /*5810*/  FMUL.FTZ R61, R17, R61 ;  /* 0x0000003d113d7220 */ /* 0x000fe20000410000 */
[----:B------:R-:W-:Y:S01]  /*5820*/  @!P2 FSEL R64, R64, RZ, !P4 ;  /* 0x000000ff4040a208 */ /* 0x000fe20006000000 */
[----:B------:R-:W-:Y:S01]  /*5830*/  FFMA.FTZ R59, R19, R59, R58 ;  /* 0x0000003b133b7223 */ /* 0x000fe2000001003a */
[----:B------:R-:W-:Y:S01]  /*5840*/  @!P2 ISETP.GE.AND P4, PT, R13, UR27, PT ;  /* 0x0000001b0d00ac0c */ /* 0x000fe2000bf86270 */
[----:B------:R-:W-:Y:S01]  /*5850*/  FFMA.FTZ R61, R16, R60, R61 ;  /* 0x0000003c103d7223 */ /* 0x000fe2000001003d */
[----:B------:R-:W-:Y:S01]  /*5860*/  @!P2 FSEL R66, R66, RZ, !P3 ;  /* 0x000000ff4242a208 */ /* 0x000fe20005800000 */
[----:B------:R-:W-:Y:S01]  /*5870*/  FADD.FTZ R150, R150, R59 ;  /* 0x0000003b96967221 */ /* 0x000fe20000010000 */
[----:B------:R-:W-:Y:S01]  /*5880*/  @!P2 FSEL R65, R65, RZ, !P4 ;  /* 0x000000ff4141a208 */ /* 0x000fe20006000000 */
[----:B------:R-:W-:Y:S01]  /*5890*/  FFMA.FTZ R62, R18, R62, R61 ;  /* 0x0000003e123e7223 */ /* 0x000fe2000001003d */
[----:B------:R-:W-:Y:S01]  /*58a0*/  @!P2 ISETP.GE.AND P4, PT, R112, UR27, PT ;  /* 0x0000001b7000ac0c */ /* 0x000fe2000bf86270 */
[----:B------:R-:W5:Y:S01]  /*58b0*/  LDG.E.128.CONSTANT R56, desc[UR18][R168.64+0x4200] ;  /* 0x00420012a8387981 */ /* 0x000f62000c1e9d00 */
[----:B------:R-:W-:Y:S01]  /*58c0*/  @!P2 ISETP.GE.AND P3, PT, R13, UR27, PT ;  /* 0x0000001b0d00ac0c */ /* 0x000fe2000bf66270 */
[----:B------:R-:W-:Y:S01]  /*58d0*/  FFMA.FTZ R62, R19, R63, R62 ;  /* 0x0000003f133e7223 */ /* 0x000fe2000001003e */
[----:B------:R-:W-:-:S02]  /*58e0*/  @!P2 FSEL R68, R68, RZ, !P4 ;  /* 0x000000ff4444a208 */ /* 0x000fc40006000000 */
[----:B------:R-:W-:Y:S01]  /*58f0*/  @!P2 FSEL R69, R69, RZ, !P3 ;  /* 0x000000ff4545a208 */ /* 0x000fe20005800000 */
[----:B------:R-:W-:Y:S01]  /*5900*/  FMUL.FTZ R65, R17, R65 ;  /* 0x0000004111417220 */ /* 0x000fe20000410000 */
[----:B------:R-:W-:Y:S02]  /*5910*/  @!P2 ISETP.GE.AND P4, PT, R112, UR27, PT ;  /* 0x0000001b7000ac0c */ /* 0x000fe4000bf86270 */
[C---:B------:R-:W-:Y:S02]  /*5920*/  @!P2 ISETP.GE.AND P3, PT, R13.reuse, UR27, PT ;  /* 0x0000001b0d00ac0c */ /* 0x040fe4000bf66270 */
[C---:B------:R-:W-:Y:S02]  /*5930*/  @!P2 IADD3 R60, PT, PT, R13.reuse, 0x1, RZ ;  /* 0x000000010d3ca810 */ /* 0x040fe40007ffe0ff */
[----:B------:R-:W-:Y:S01]  /*5940*/  @!P2 IADD3 R61, PT, PT, R13, 0x2, RZ ;  /* 0x000000020d3da810 */ /* 0x000fe20007ffe0ff */
[----:B------:R-:W-:Y:S01]  /*5950*/  FFMA.FTZ R65, R16, R64, R65 ;  /* 0x0000004010417223 */ /* 0x000fe20000010041 */
[----:B------:R-:W-:Y:S01]  /*5960*/  @!P2 FSEL R80, R80, RZ, !P4 ;  /* 0x000000ff5050a208 */ /* 0x000fe20006000000 */
[----:B------:R-:W-:Y:S01]  /*5970*/  FADD.FTZ R149, R149, R62 ;  /* 0x0000003e95957221 */ /* 0x000fe20000010000 */
[----:B------:R-:W-:Y:S01]  /*5980*/  @!P2 FSEL R81, R81, RZ, !P3 ;  /* 0x000000ff5151a208 */ /* 0x000fe20005800000 */
[----:B------:R-:W-:Y:S01]  /*5990*/  FMUL.FTZ R69, R17, R69 ;  /* 0x0000004511457220 */ /* 0x000fe20000410000 */
[----:B------:R-:W-:-:S02]  /*59a0*/  @!P2 ISETP.GE.AND P4, PT, R60, UR27, PT ;  /* 0x0000001b3c00ac0c */ /* 0x000fc4000bf86270 */
[----:B------:R-:W-:Y:S02]  /*59b0*/  @!P2 ISETP.GE.AND P3, PT, R61, UR27, PT ;  /* 0x0000001b3d00ac0c */ /* 0x000fe4000bf66270 */
[----:B------:R-:W5:Y:S01]  /*59c0*/  LDG.E.128.CONSTANT R60, desc[UR18][R168.64+0x4400] ;  /* 0x00440012a83c7981 */ /* 0x000f62000c1e9d00 */
[----:B------:R-:W-:Y:S01]  /*59d0*/  FFMA.FTZ R66, R18, R66, R65 ;  /* 0x0000004212427223 */ /* 0x000fe20000010041 */
[----:B------:R-:W-:Y:S01]  /*59e0*/  @!P2 FSEL R67, R67, RZ, !P5 ;  /* 0x000000ff4343a208 */ /* 0x000fe20006800000 */
[----:B------:R-:W-:Y:S01]  /*59f0*/  FFMA.FTZ R65, R16, R68, R69 ;  /* 0x0000004410417223 */ /* 0x000fe20000010045 */
[C---:B------:R-:W-:Y:S02]  /*5a00*/  @!P2 ISETP.GE.AND P5, PT, R13.reuse, UR27, PT ;  /* 0x0000001b0d00ac0c */ /* 0x040fe4000bfa6270 */
[----:B------:R-:W-:Y:S02]  /*5a10*/  @!P2 FSEL R70, R70, RZ, !P6 ;  /* 0x000000ff4646a208 */ /* 0x000fe40007000000 */
[----:B------:R-:W-:Y:S01]  /*5a20*/  @!P2 IADD3 R64, PT, PT, R13, 0x1, RZ ;  /* 0x000000010d40a810 */ /* 0x000fe20007ffe0ff */
[----:B------:R-:W-:Y:S01]  /*5a30*/  FFMA.FTZ R69, R19, R67, R66 ;  /* 0x0000004313457223 */ /* 0x000fe20000010042 */
[----:B--2---:R-:W-:Y:S01]  /*5a40*/  @!P2 FSEL R73, R73, RZ, !P5 ;  /* 0x000000ff4949a208 */ /* 0x004fe20006800000 */
[----:B------:R-:W-:Y:S01]  /*5a50*/  FFMA.FTZ R70, R18, R70, R65 ;  /* 0x0000004612467223 */ /* 0x000fe20000010041 */
[----:B------:R-:W-:-:S02]  /*5a60*/  @!P2 ISETP.GE.AND P6, PT, R112, UR27, PT ;  /* 0x0000001b7000ac0c */ /* 0x000fc4000bfc6270 */
[----:B------:R-:W-:Y:S02]  /*5a70*/  @!P2 ISETP.GE.AND P5, PT, R64, UR27, PT ;  /* 0x0000001b4000ac0c */ /* 0x000fe4000bfa6270 */
[----:B------:R-:W-:Y:S01]  /*5a80*/  @!P2 IADD3 R68, PT, PT, R13, 0x2, RZ ;  /* 0x000000020d44a810 */ /* 0x000fe20007ffe0ff */
[----:B------:R-:W2:Y:S01]  /*5a90*/  LDG.E.128.CONSTANT R64, desc[UR18][R168.64+0x4600] ;  /* 0x00460012a8407981 */ /* 0x000ea2000c1e9d00 */
[----:B------:R-:W-:Y:S01]  /*5aa0*/  @!P2 FSEL R82, R82, RZ, !P4 ;  /* 0x000000ff5252a208 */ /* 0x000fe20006000000 */
[----:B------:R-:W-:Y:S01]  /*5ab0*/  FMUL.FTZ R73, R17, R73 ;  /* 0x0000004911497220 */ /* 0x000fe20000410000 */
[----:B------:R-:W-:Y:S02]  /*5ac0*/  @!P2 FSEL R72, R72, RZ, !P6 ;  /* 0x000000ff4848a208 */ /* 0x000fe40007000000 */
[----:B------:R-:W-:Y:S02]  /*5ad0*/  @!P2 ISETP.GE.AND P4, PT, R68, UR27, PT ;  /* 0x0000001b4400ac0c */ /* 0x000fe4000bf86270 */
[----:B------:R-:W-:-:S02]  /*5ae0*/  @!P2 IADD3 R68, PT, PT, R13, 0x1, RZ ;  /* 0x000000010d44a810 */ /* 0x000fc40007ffe0ff */
[----:B------:R-:W-:Y:S01]  /*5af0*/  @!P2 FSEL R71, R71, RZ, !P1 ;  /* 0x000000ff4747a208 */ /* 0x000fe20004800000 */
[----:B------:R-:W-:Y:S01]  /*5b00*/  FFMA.FTZ R73, R16, R72, R73 ;  /* 0x0000004810497223 */ /* 0x000fe20000010049 */
[----:B------:R-:W-:Y:S01]  /*5b10*/  @!P2 ISETP.GE.AND P1, PT, R13, UR27, PT ;  /* 0x0000001b0d00ac0c */ /* 0x000fe2000bf26270 */
[----:B------:R-:W-:Y:S01]  /*5b20*/  FADD.FTZ R148, R148, R69 ;  /* 0x0000004594947221 */ /* 0x000fe20000010000 */
[----:B------:R-:W-:Y:S01]  /*5b30*/  @!P2 FSEL R83, R83, RZ, !P3 ;  /* 0x000000ff5353a208 */ /* 0x000fe20005800000 */
[----:B------:R-:W-:Y:S01]  /*5b40*/  FFMA.FTZ R72, R19, R71, R70 ;  /* 0x0000004713487223 */ /* 0x000fe20000010046 */
[----:B------:R-:W-:Y:S02]  /*5b50*/  @!P2 FSEL R74, R74, RZ, !P5 ;  /* 0x000000ff4a4aa208 */ /* 0x000fe40006800000 */
[----:B------:R-:W-:Y:S02]  /*5b60*/  @!P2 ISETP.GE.AND P3, PT, R68, UR27, PT ;  /* 0x0000001b4400ac0c */ /* 0x000fe4000bf66270 */
[----:B------:R-:W2:Y:S01]  /*5b70*/  LDG.E.128.CONSTANT R68, desc[UR18][R168.64+0x4800] ;  /* 0x00480012a8447981 */ /* 0x000ea2000c1e9d00 */
[----:B------:R-:W-:-:S02]  /*5b80*/  @!P2 ISETP.GE.AND P5, PT, R112, UR27, PT ;  /* 0x0000001b7000ac0c */ /* 0x000fc4000bfa6270 */
[----:B---3--:R-:W-:Y:S01]  /*5b90*/  @!P2 FSEL R77, R77, RZ, !P1 ;  /* 0x000000ff4d4da208 */ /* 0x008fe20004800000 */
[----:B------:R-:W-:Y:S01]  /*5ba0*/  FFMA.FTZ R74, R18, R74, R73 ;  /* 0x0000004a124a7223 */ /* 0x000fe20000010049 */
[----:B------:R-:W-:Y:S01]  /*5bb0*/  FMUL.FTZ R81, R17, R81 ;  /* 0x0000005111517220 */ /* 0x000fe20000410000 */
[----:B------:R-:W-:Y:S02]  /*5bc0*/  @!P2 IADD3 R73, PT, PT, R13, 0x2, RZ ;  /* 0x000000020d49a810 */ /* 0x000fe40007ffe0ff */
[----:B------:R-:W-:Y:S01]  /*5bd0*/  @!P2 FSEL R75, R75, RZ, !P4 ;  /* 0x000000ff4b4ba208 */ /* 0x000fe20006000000 */
[----:B------:R-:W-:Y:S01]  /*5be0*/  FMUL.FTZ R77, R17, R77 ;  /* 0x0000004d114d7220 */ /* 0x000fe20000410000 */
[----:B------:R-:W-:Y:S01]  /*5bf0*/  @!P2 FSEL R76, R76, RZ, !P5 ;  /* 0x000000ff4c4ca208 */ /* 0x000fe20006800000 */
[----:B------:R-:W-:Y:S01]  /*5c00*/  FFMA.FTZ R81, R16, R80, R81 ;  /* 0x0000005010517223 */ /* 0x000fe20000010051 */
[----:B------:R-:W-:Y:S01]  /*5c10*/  @!P2 ISETP.GE.AND P1, PT, R73, UR27, PT ;  /* 0x0000001b4900ac0c */ /* 0x000fe2000bf26270 */
[----:B------:R-:W-:Y:S01]  /*5c20*/  FADD.FTZ R147, R147, R72 ;  /* 0x0000004893937221 */ /* 0x000fe20000010000 */
[----:B------:R-:W-:Y:S01]  /*5c30*/  FFMA.FTZ R80, R19, R75, R74 ;  /* 0x0000004b13507223 */ /* 0x000fe2000001004a */
[----:B------:R-:W-:Y:S01]  /*5c40*/  @!P2 FSEL R78, R78, RZ, !P3 ;  /* 0x000000ff4e4ea208 */ /* 0x000fe20005800000 */
[----:B------:R-:W-:Y:S01]  /*5c50*/  FFMA.FTZ R77, R16, R76, R77 ;  /* 0x0000004c104d7223 */ /* 0x000fe2000001004d */
[----:B------:R-:W3:Y:S01]  /*5c60*/  LDG.E.128.CONSTANT R72, desc[UR18][R168.64+0x4a00] ;  /* 0x004a0012a8487981 */ /* 0x000ee2000c1e9d00 */
[----:B------:R-:W-:-:S02]  /*5c70*/  @!P2 ISETP.GE.AND P4, PT, R13, UR27, PT ;  /* 0x0000001b0d00ac0c */ /* 0x000fc4000bf86270 */
[----:B------:R-:W-:Y:S01]  /*5c80*/  @!P2 IADD3 R76, PT, PT, R13, 0x1, RZ ;  /* 0x000000010d4ca810 */ /* 0x000fe20007ffe0ff */
[C---:B------:R-:W-:Y:S01]  /*5c90*/  FFMA.FTZ R78, R18.reuse, R78, R77 ;  /* 0x0000004e124e7223 */ /* 0x040fe2000001004d */
[----:B------:R-:W-:Y:S01]  /*5ca0*/  @!P2 FSEL R79, R79, RZ, !P1 ;  /* 0x000000ff4f4fa208 */ /* 0x000fe20004800000 */
[----:B------:R-:W-:Y:S01]  /*5cb0*/  FFMA.FTZ R82, R18, R82, R81 ;  /* 0x0000005212527223 */ /* 0x000fe20000010051 */
[----:B----4-:R-:W-:Y:S02]  /*5cc0*/  @!P2 FSEL R97, R97, RZ, !P4 ;  /* 0x000000ff6161a208 */ /* 0x010fe40006000000 */
[----:B------:R-:W-:Y:S01]  /*5cd0*/  @!P2 ISETP.GE.AND P4, PT, R76, UR27, PT ;  /* 0x0000001b4c00ac0c */ /* 0x000fe2000bf86270 */
[----:B------:R-:W-:Y:S02]  /*5ce0*/  FFMA.FTZ R81, R19, R79, R78 ;  /* 0x0000004f13517223 */ /* 0x000fe4000001004e */
[----:B------:R-:W4:Y:S01]  /*5cf0*/  LDG.E.128.CONSTANT R76, desc[UR18][R168.64+0x4c00] ;  /* 0x004c0012a84c7981 */ /* 0x000f22000c1e9d00 */
[----:B------:R-:W-:Y:S01]  /*5d00*/  FADD.FTZ R145, R145, R80 ;  /* 0x0000005091917221 */ /* 0x000fe20000010000 */
[----:B------:R-:W-:Y:S01]  /*5d10*/  FFMA.FTZ R83, R19, R83, R82 ;  /* 0x0000005313537223 */ /* 0x000fe20000010052 */
[----:B------:R-:W-:-:S02]  /*5d20*/  @!P2 ISETP.GE.AND P1, PT, R112, UR27, PT ;  /* 0x0000001b7000ac0c */ /* 0x000fc4000bf26270 */
[----:B------:R-:W-:Y:S01]  /*5d30*/  @!P2 IADD3 R80, PT, PT, R13, 0x1, RZ ;  /* 0x000000010d50a810 */ /* 0x000fe20007ffe0ff */
[----:B------:R-:W-:Y:S01]  /*5d40*/  FADD.FTZ R146, R146, R83 ;  /* 0x0000005392927221 */ /* 0x000fe20000010000 */
[----:B------:R-:W-:Y:S01]  /*5d50*/  @!P2 FSEL R100, R100, RZ, !P1 ;  /* 0x000000ff6464a208 */ /* 0x000fe20004800000 */
[----:B------:R-:W-:Y:S01]  /*5d60*/  FADD.FTZ R144, R144, R81 ;  /* 0x0000005190907221 */ /* 0x000fe20000010000 */
[----:B------:R-:W-:Y:S01]  /*5d70*/  @!P2 ISETP.GE.AND P1, PT, R80, UR27, PT ;  /* 0x0000001b5000ac0c */ /* 0x000fe2000bf26270 */
[----:B------:R-:W-:Y:S01]  /*5d80*/  FFMA.FTZ R86, R18, R86, R93 ;  /* 0x0000005612567223 */ /* 0x000fe2000001005d */
[----:B------:R-:W4:Y:S01]  /*5d90*/  LDG.E.128.CONSTANT R80, desc[UR18][R168.64+0x4e00] ;  /* 0x004e0012a8507981 */ /* 0x000f22000c1e9d00 */
[----:B------:R-:W-:Y:S01]  /*5da0*/  FMUL.FTZ R89, R17, R89 ;  /* 0x0000005911597220 */ /* 0x000fe20000410000 */
[----:B------:R-:W-:Y:S01]  /*5db0*/  @!P2 FSEL R98, R98, RZ, !P4 ;  /* 0x000000ff6262a208 */ /* 0x000fe20006000000 */
[----:B------:R-:W-:Y:S01]  /*5dc0*/  FFMA.FTZ R86, R19, R87, R86 ;  /* 0x0000005713567223 */ /* 0x000fe20000010056 */
[----:B------:R-:W-:-:S02]  /*5dd0*/  @!P2 ISETP.GE.AND P4, PT, R13, UR27, PT ;  /* 0x0000001b0d00ac0c */ /* 0x000fc4000bf86270 */
[----:B------:R-:W-:Y:S01]  /*5de0*/  @!P2 IADD3 R84, PT, PT, R13, 0x1, RZ ;  /* 0x000000010d54a810 */ /* 0x000fe20007ffe0ff */
[----:B------:R-:W-:Y:S01]  /*5df0*/  FFMA.FTZ R89, R16, R88, R89 ;  /* 0x0000005810597223 */ /* 0x000fe20000010059 */
[----:B------:R-:W-:Y:S01]  /*5e00*/  @!P2 FSEL R105, R105, RZ, !P4 ;  /* 0x000000ff6969a208 */ /* 0x000fe20006000000 */
[----:B------:R-:W-:Y:S01]  /*5e10*/  FADD.FTZ R162, R162, R85 ;  /* 0x00000055a2a27221 */ /* 0x000fe20000010000 */
[----:B------:R-:W-:Y:S01]  /*5e20*/  FADD.FTZ R161, R161, R86 ;  /* 0x00000056a1a17221 */ /* 0x000fe20000010000 */
[----:B------:R-:W-:Y:S01]  /*5e30*/  @!P2 ISETP.GE.AND P4, PT, R84, UR27, PT ;  /* 0x0000001b5400ac0c */ /* 0x000fe2000bf86270 */
[----:B------:R-:W-:Y:S01]  /*5e40*/  FFMA.FTZ R90, R18, R90, R89 ;  /* 0x0000005a125a7223 */ /* 0x000fe20000010059 */
[----:B------:R-:W4:Y:S01]  /*5e50*/  LDG.E.128.CONSTANT R84, desc[UR18][R168.64+0x5000] ;  /* 0x00500012a8547981 */ /* 0x000f22000c1e9d00 */
[----:B------:R-:W-:Y:S02]  /*5e60*/  @!P2 IADD3 R88, PT, PT, R13, 0x2, RZ ;  /* 0x000000020d58a810 */ /* 0x000fe40007ffe0ff */
[----:B------:R-:W-:-:S02]  /*5e70*/  FFMA.FTZ R91, R19, R91, R90 ;  /* 0x0000005b135b7223 */ /* 0x000fc4000001005a */
[----:B------:R-:W-:Y:S02]  /*5e80*/  @!P2 ISETP.GE.AND P6, PT, R88, UR27, PT ;  /* 0x0000001b5800ac0c */ /* 0x000fe4000bfc6270 */
[----:B------:R-:W-:Y:S02]  /*5e90*/  FADD.FTZ R160, R160, R91 ;  /* 0x0000005ba0a07221 */ /* 0x000fe40000010000 */
[----:B------:R-:W4:Y:S01]  /*5ea0*/  LDG.E.128.CONSTANT R88, desc[UR18][R168.64+0x5200] ;  /* 0x00520012a8587981 */ /* 0x000f22000c1e9d00 */
[----:B------:R-:W-:-:S04]  /*5eb0*/  FFMA.FTZ R94, R19, R95, R94 ;  /* 0x0000005f135e7223 */ /* 0x000fc8000001005e */
[----:B------:R-:W-:Y:S02]  /*5ec0*/  FADD.FTZ R163, R163, R94 ;  /* 0x0000005ea3a37221 */ /* 0x000fe40000010000 */
[----:B------:R-:W4:Y:S01]  /*5ed0*/  LDG.E.128.CONSTANT R92, desc[UR18][R168.64+0x5400] ;  /* 0x00540012a85c7981 */ /* 0x000f22000c1e9d00 */
[----:B------:R-:W-:Y:S01]  /*5ee0*/  @!P2 ISETP.GE.AND P3, PT, R112, UR27, PT ;  /* 0x0000001b7000ac0c */ /* 0x000fe2000bf66270 */
[----:B------:R-:W-:-:S03]  /*5ef0*/  FMUL.FTZ R97, R17, R97 ;  /* 0x0000006111617220 */ /* 0x000fc60000410000 */
[----:B------:R-:W-:Y:S02]  /*5f00*/  @!P2 FSEL R96, R96, RZ, !P3 ;  /* 0x000000ff6060a208 */ /* 0x000fe40005800000 */
[----:B------:R-:W-:-:S03]  /*5f10*/  @!P2 ISETP.GE.AND P3, PT, R13, UR27, PT ;  /* 0x0000001b0d00ac0c */ /* 0x000fc6000bf66270 */
[----:B------:R-:W-:Y:S01]  /*5f20*/  FFMA.FTZ R97, R16, R96, R97 ;  /* 0x0000006010617223 */ /* 0x000fe20000010061 */
[----:B------:R-:W-:Y:S02]  /*5f30*/  @!P2 FSEL R101, R101, RZ, !P3 ;  /* 0x000000ff6565a208 */ /* 0x000fe40005800000 */
[----:B------:R-:W-:Y:S02]  /*5f40*/  @!P2 ISETP.GE.AND P3, PT, R112, UR27, PT ;  /* 0x0000001b7000ac0c */ /* 0x000fe4000bf66270 */
[----:B------:R-:W-:Y:S02]  /*5f50*/  @!P2 IADD3 R96, PT, PT, R13, 0x2, RZ ;  /* 0x000000020d60a810 */ /* 0x000fe40007ffe0ff */
[----:B------:R-:W-:Y:S02]  /*5f60*/  @!P2 FSEL R104, R104, RZ, !P3 ;  /* 0x000000ff6868a208 */ /* 0x000fe40005800000 */
[C---:B------:R-:W-:Y:S02]  /*5f70*/  @!P2 ISETP.GE.AND P5, PT, R96.reuse, UR27, PT ;  /* 0x0000001b6000ac0c */ /* 0x040fe4000bfa6270 */
        /* <DEDUP_REMOVED lines=24> */
[----:B-----5:R-:W-:-:S02]  /*6100*/  @!P2 FSEL R20, R20, RZ, !P1 ;  /* 0x000000ff1414a208 */ /* 0x020fc40004800000 */
        /* <DEDUP_REMOVED lines=109> */
[----:B--2---:R-:W-:Y:S02]  /*67e0*/  @!P2 FSEL R64, R64, RZ, !P5 ;  /* 0x000000ff4040a208 */ /* 0x004fe40006800000 */
        /* <DEDUP_REMOVED lines=19> */
[----:B---3--:R-:W-:Y:S02]  /*6920*/  @!P2 FSEL R72, R72, RZ, !P6 ;  /* 0x000000ff4848a208 */ /* 0x008fe40007000000 */
        /* <DEDUP_REMOVED lines=31> */
[C---:B------:R-:W-:Y:S01]  /*6b20*/  @!P2 ISETP.GE.AND P6, PT, R13.reuse, UR27, PT ;  /* 0x0000001b0d00ac0c */ /* 0x040fe2000bfc6270 */
[----:B------:R-:W-:Y:S01]  /*6b30*/  FFMA.FTZ R98, R18, R98, R97 ;  /* 0x0000006212627223 */ /* 0x000fe20000010061 */
[----:B------:R-:W-:-:S02]  /*6b40*/  @!P2 IADD3 R96, PT, PT, R13, 0x1, RZ ;  /* 0x000000010d60a810 */ /* 0x000fc40007ffe0ff */
[----:B------:R-:W-:Y:S01]  /*6b50*/  @!P2 FSEL R85, R85, RZ, !P6 ;  /* 0x000000ff5555a208 */ /* 0x000fe20007000000 */
[----:B------:R-:W-:Y:S01]  /*6b60*/  FFMA.FTZ R98, R19, R99, R98 ;  /* 0x0000006313627223 */ /* 0x000fe20000010062 */
[----:B------:R-:W-:Y:S02]  /*6b70*/  @!P2 ISETP.GE.AND P6, PT, R96, UR27, PT ;  /* 0x0000001b6000ac0c */ /* 0x000fe4000bfc6270 */
[----:B------:R-:W-:Y:S02]  /*6b80*/  @!P2 FSEL R86, R86, RZ, !P5 ;  /* 0x000000ff5656a208 */ /* 0x000fe40006800000 */
[----:B------:R-:W-:Y:S02]  /*6b90*/  @!P2 ISETP.GE.AND P5, PT, R112, UR27, PT ;  /* 0x0000001b7000ac0c */ /* 0x000fe4000bfa6270 */
[----:B------:R-:W-:Y:S01]  /*6ba0*/  @!P2 IADD3 R96, PT, PT, R13, 0x2, RZ ;  /* 0x000000020d60a810 */ /* 0x000fe20007ffe0ff */
[----:B------:R-:W-:Y:S01]  /*6bb0*/  FMUL.FTZ R101, R17, R101 ;  /* 0x0000006511657220 */ /* 0x000fe20000410000 */
[----:B------:R-:W-:Y:S01]  /*6bc0*/  @!P2 FSEL R88, R88, RZ, !P5 ;  /* 0x000000ff5858a208 */ /* 0x000fe20006800000 */
[----:B------:R-:W-:Y:S01]  /*6bd0*/  FADD.FTZ R143, R143, R98 ;  /* 0x000000628f8f7221 */ /* 0x000fe20000010000 */
[----:B------:R-:W-:Y:S01]  /*6be0*/  @!P2 ISETP.GE.AND P5, PT, R96, UR27, PT ;  /* 0x0000001b6000ac0c */ /* 0x000fe2000bfa6270 */
[----:B------:R-:W-:Y:S01]  /*6bf0*/  FFMA.FTZ R101, R16, R100, R101 ;  /* 0x0000006410657223 */ /* 0x000fe20000010065 */
[----:B------:R-:W2:Y:S01]  /*6c00*/  LDG.E.128.CONSTANT R96, desc[UR18][R168.64+0x5600] ;  /* 0x00560012a8607981 */ /* 0x000ea2000c1e9d00 */
[----:B------:R-:W-:-:S02]  /*6c10*/  FMUL.FTZ R105, R17, R105 ;  /* 0x0000006911697220 */ /* 0x000fc40000410000 */
[----:B------:R-:W-:Y:S02]  /*6c20*/  FFMA.FTZ R102, R18, R102, R101 ;  /* 0x0000006612667223 */ /* 0x000fe40000010065 */
[----:B------:R-:W-:Y:S02]  /*6c30*/  FFMA.FTZ R105, R16, R104, R105 ;  /* 0x0000006810697223 */ /* 0x000fe40000010069 */
[----:B------:R-:W-:Y:S02]  /*6c40*/  FFMA.FTZ R103, R19, R103, R102 ;  /* 0x0000006713677223 */ /* 0x000fe40000010066 */
[----:B------:R-:W-:Y:S02]  /*6c50*/  FFMA.FTZ R106, R18, R106, R105 ;  /* 0x0000006a126a7223 */ /* 0x000fe40000010069 */
[----:B------:R-:W-:Y:S02]  /*6c60*/  FADD.FTZ R142, R142, R103 ;  /* 0x000000678e8e7221 */ /* 0x000fe40000010000 */
[----:B------:R-:W3:Y:S01]  /*6c70*/  LDG.E.128.CONSTANT R100, desc[UR18][R168.64+0x5800] ;  /* 0x00580012a8647981 */ /* 0x000ee2000c1e9d00 */
[----:B------:R-:W-:Y:S01]  /*6c80*/  FMUL.FTZ R109, R17, R109 ;  /* 0x0000006d116d7220 */ /* 0x000fe20000410000 */
[----:B------:R-:W-:-:S03]  /*6c90*/  FFMA.FTZ R106, R19, R107, R106 ;  /* 0x0000006b136a7223 */ /* 0x000fc6000001006a */
[----:B------:R-:W-:Y:S01]  /*6ca0*/  FFMA.FTZ R109, R16, R108, R109 ;  /* 0x0000006c106d7223 */ /* 0x000fe2000001006d */
[----:B------:R-:W-:Y:S01]  /*6cb0*/  FADD.FTZ R141, R141, R106 ;  /* 0x0000006a8d8d7221 */ /* 0x000fe20000010000 */
[----:B------:R-:W-:Y:S01]  /*6cc0*/  @!P2 FSEL R87, R87, RZ, !P3 ;  /* 0x000000ff5757a208 */ /* 0x000fe20005800000 */
[----:B------:R-:W4:Y:S01]  /*6cd0*/  LDG.E.128.CONSTANT R104, desc[UR18][R168.64+0x5a00] ;  /* 0x005a0012a8687981 */ /* 0x000f22000c1e9d00 */
[----:B------:R-:W-:Y:S01]  /*6ce0*/  FFMA.FTZ R110, R18, R110, R109 ;  /* 0x0000006e126e7223 */ /* 0x000fe2000001006d */
[----:B------:R-:W-:Y:S02]  /*6cf0*/  @!P2 ISETP.GE.AND P3, PT, R13, UR27, PT ;  /* 0x0000001b0d00ac0c */ /* 0x000fe4000bf66270 */
[----:B------:R-:W-:Y:S01]  /*6d00*/  @!P2 FSEL R90, R90, RZ, !P1 ;  /* 0x000000ff5a5aa208 */ /* 0x000fe20004800000 */
[----:B------:R-:W-:Y:S01]  /*6d10*/  FFMA.FTZ R111, R19, R111, R110 ;  /* 0x0000006f136f7223 */ /* 0x000fe2000001006e */
[----:B------:R-:W-:Y:S02]  /*6d20*/  @!P2 FSEL R89, R89, RZ, !P3 ;  /* 0x000000ff5959a208 */ /* 0x000fe40005800000 */
[----:B------:R-:W-:-:S02]  /*6d30*/  @!P2 ISETP.GE.AND P3, PT, R112, UR27, PT ;  /* 0x0000001b7000ac0c */ /* 0x000fc4000bf66270 */
[----:B------:R-:W-:Y:S01]  /*6d40*/  @!P2 ISETP.GE.AND P1, PT, R13, UR27, PT ;  /* 0x0000001b0d00ac0c */ /* 0x000fe2000bf26270 */
[----:B------:R-:W-:Y:S01]  /*6d50*/  FADD.FTZ R140, R140, R111 ;  /* 0x0000006f8c8c7221 */ /* 0x000fe20000010000 */
[----:B------:R-:W-:Y:S01]  /*6d60*/  @!P2 FSEL R91, R91, RZ, !P4 ;  /* 0x000000ff5b5ba208 */ /* 0x000fe20006000000 */
[----:B------:R-:W5:Y:S01]  /*6d70*/  LDG.E.128.CONSTANT R108, desc[UR18][R168.64+0x5c00] ;  /* 0x005c0012a86c7981 */ /* 0x000f62000c1e9d00 */
[----:B------:R-:W-:Y:S02]  /*6d80*/  @!P2 FSEL R92, R92, RZ, !P3 ;  /* 0x000000ff5c5ca208 */ /* 0x000fe40005800000 */
[----:B------:R-:W-:Y:S02]  /*6d90*/  @!P2 FSEL R93, R93, RZ, !P1 ;  /* 0x000000ff5d5da208 */ /* 0x000fe40004800000 */
[----:B------:R-:W-:Y:S02]  /*6da0*/  @!P2 FSEL R94, R94, RZ, !P6 ;  /* 0x000000ff5e5ea208 */ /* 0x000fe40007000000 */
[----:B------:R-:W-:-:S02]  /*6db0*/  @!P2 FSEL R95, R95, RZ, !P5 ;  /* 0x000000ff5f5fa208 */ /* 0x000fc40006800000 */
[C---:B------:R-:W-:Y:S02]  /*6dc0*/  @!P2 ISETP.GE.AND P4, PT, R112.reuse, UR27, PT ;  /* 0x0000001b7000ac0c */ /* 0x040fe4000bf86270 */
[C---:B------:R-:W-:Y:S02]  /*6dd0*/  @!P2 ISETP.GE.AND P3, PT, R112.reuse, UR27, PT ;  /* 0x0000001b7000ac0c */ /* 0x040fe4000bf66270 */
[C---:B------:R-:W-:Y:S02]  /*6de0*/  @!P2 ISETP.GE.AND P1, PT, R112.reuse, UR27, PT ;  /* 0x0000001b7000ac0c */ /* 0x040fe4000bf26270 */
[C---:B------:R-:W-:Y:S02]  /*6df0*/  @!P2 ISETP.GE.AND P6, PT, R112.reuse, UR27, PT ;  /* 0x0000001b7000ac0c */ /* 0x040fe4000bfc6270 */
[----:B------:R-:W-:Y:S02]  /*6e00*/  @!P2 ISETP.GE.AND P5, PT, R112, UR27, PT ;  /* 0x0000001b7000ac0c */ /* 0x000fe4000bfa6270 */
[----:B------:R-:W5:Y:S01]  /*6e10*/  LDG.E.128.CONSTANT R112, desc[UR18][R168.64+0x5e00] ;  /* 0x005e0012a8707981 */ /* 0x000f62000c1e9d00 */
[----:B------:R-:W-:-:S04]  /*6e20*/  FMUL.FTZ R21, R17, R21 ;  /* 0x0000001511157220 */ /* 0x000fc80000410000 */
[C---:B------:R-:W-:Y:S01]  /*6e30*/  FFMA.FTZ R21, R16.reuse, R20, R21 ;  /* 0x0000001410157223 */ /* 0x040fe20000010015 */
        /* <DEDUP_REMOVED lines=94> */
[----:B--2---:R-:W-:-:S02]  /*7420*/  @!P2 FSEL R96, R96, RZ, !P4 ;  /* 0x000000ff6060a208 */ /* 0x004fc40006000000 */
[----:B------:R-:W-:-:S04]  /*7430*/  @!P2 ISETP.GE.AND P4, PT, R13, UR27, PT ;  /* 0x0000001b0d00ac0c */ /* 0x000fc8000bf86270 */
[----:B------:R-:W-:Y:S02]  /*7440*/  @!P2 FSEL R97, R97, RZ, !P4 ;  /* 0x000000ff6161a208 */ /* 0x000fe40006000000 */
[----:B------:R-:W-:Y:S02]  /*7450*/  @!P2 ISETP.GE.AND P4, PT, R20, UR27, PT ;  /* 0x0000001b1400ac0c */ /* 0x000fe4000bf86270 */
[C---:B------:R-:W-:Y:S02]  /*7460*/  @!P2 IADD3 R20, PT, PT, R13.reuse, 0x2, RZ ;  /* 0x000000020d14a810 */ /* 0x040fe40007ffe0ff */
[----:B------:R-:W-:Y:S02]  /*7470*/  @!P2 FSEL R98, R98, RZ, !P4 ;  /* 0x000000ff6262a208 */ /* 0x000fe40006000000 */
        /* <DEDUP_REMOVED lines=8> */
[----:B------:R-:W-:Y:S02]  /*7500*/  @!P2 ISETP.GE.AND P3, PT, R20, UR27, PT ;  /* 0x0000001b1400ac0c */ /* 0x000fe4000bf66270 */
[C---:B------:R-:W-:Y:S02]  /*7510*/  @!P2 IADD3 R20, PT, PT, R13.reuse, 0x1, RZ ;  /* 0x000000010d14a810 */ /* 0x040fe40007ffe0ff */
[----:B------:R-:W-:Y:S02]  /*7520*/  @!P2 FSEL R102, R102, RZ, !P4 ;  /* 0x000000ff6666a208 */ /* 0x000fe40006000000 */
[----:B----4-:R-:W-:Y:S02]  /*7530*/  @!P2 FSEL R104, R104, RZ, !P1 ;  /* 0x000000ff6868a208 */ /* 0x010fe40004800000 */
[----:B------:R-:W-:Y:S02]  /*7540*/  @!P2 ISETP.GE.AND P4, PT, R20, UR27, PT ;  /* 0x0000001b1400ac0c */ /* 0x000fe4000bf86270 */
[----:B------:R-:W-:-:S02]  /*7550*/  @!P2 ISETP.GE.AND P1, PT, R13, UR27, PT ;  /* 0x0000001b0d00ac0c */ /* 0x000fc4000bf26270 */
[----:B------:R-:W-:Y:S02]  /*7560*/  @!P2 IADD3 R20, PT, PT, R13, 0x2, RZ ;  /* 0x000000020d14a810 */ /* 0x000fe40007ffe0ff */
[----:B------:R-:W-:Y:S02]  /*7570*/  @!P2 FSEL R105, R105, RZ, !P1 ;  /* 0x000000ff6969a208 */ /* 0x000fe40004800000 */
[----:B------:R-:W-:Y:S02]  /*7580*/  @!P2 ISETP.GE.AND P1, PT, R20, UR27, PT ;  /* 0x0000001b1400ac0c */ /* 0x000fe4000bf26270 */
[----:B------:R-:W-:Y:S02]  /*7590*/  @!P2 IADD3 R20, PT, PT, R13, 0x1, RZ ;  /* 0x000000010d14a810 */ /* 0x000fe40007ffe0ff */
[----:B------:R-:W-:Y:S02]  /*75a0*/  @!P2 FSEL R106, R106, RZ, !P4 ;  /* 0x000000ff6a6aa208 */ /* 0x000fe40006000000 */
[----:B-----5:R-:W-:-:S02]  /*75b0*/  @!P2 FSEL R108, R108, RZ, !P6 ;  /* 0x000000ff6c6ca208 */ /* 0x020fc40007000000 */
[----:B------:R-:W-:Y:S02]  /*75c0*/  @!P2 ISETP.GE.AND P4, PT, R20, UR27, PT ;  /* 0x0000001b1400ac0c */ /* 0x000fe4000bf86270 */
[C---:B------:R-:W-:Y:S02]  /*75d0*/  @!P2 ISETP.GE.AND P6, PT, R13.reuse, UR27, PT ;  /* 0x0000001b0d00ac0c */ /* 0x040fe4000bfc6270 */
[C---:B------:R-:W-:Y:S02]  /*75e0*/  @!P2 IADD3 R20, PT, PT, R13.reuse, 0x2, RZ ;  /* 0x000000020d14a810 */ /* 0x040fe40007ffe0ff */
[----:B------:R-:W-:Y:S02]  /*75f0*/  @!P2 FSEL R112, R112, RZ, !P5 ;  /* 0x000000ff7070a208 */ /* 0x000fe40006800000 */
[----:B------:R-:W-:Y:S02]  /*7600*/  @!P2 ISETP.GE.AND P5, PT, R13, UR27, PT ;  /* 0x0000001b0d00ac0c */ /* 0x000fe4000bfa6270 */
[----:B------:R-:W-:-:S02]  /*7610*/  @!P2 FSEL R109, R109, RZ, !P6 ;  /* 0x000000ff6d6da208 */ /* 0x000fc40007000000 */
[----:B------:R-:W-:Y:S02]  /*7620*/  @!P2 FSEL R110, R110, RZ, !P4 ;  /* 0x000000ff6e6ea208 */ /* 0x000fe40006000000 */
[C---:B------:R-:W-:Y:S02]  /*7630*/  @!P2 ISETP.GE.AND P6, PT, R20.reuse, UR27, PT ;  /* 0x0000001b1400ac0c */ /* 0x040fe4000bfc6270 */
[----:B------:R-:W-:Y:S02]  /*7640*/  @!P2 ISETP.GE.AND P4, PT, R20, UR27, PT ;  /* 0x0000001b1400ac0c */ /* 0x000fe4000bf86270 */
        /* <DEDUP_REMOVED lines=32> */
[----:B------:R-:W-:-:S07]  /*7850*/  FADD.FTZ R116, R116, R19 ;  /* 0x0000001374747221 */ /* 0x000fce0000010000 */
.L_x_24946:
[----:B------:R-:W-:Y:S05]  /*7860*/  BSYNC.RECONVERGENT B1 ;  /* 0x0000000000017941 */ /* 0x000fea0003800200 */
.L_x_24945:
[----:B------:R-:W-:Y:S02]  /*7870*/  IADD3 R8, P1, PT, R8, 0x10, RZ ;  /* 0x0000001008087810 */ /* 0x000fe40007f3e0ff */
[----:B------:R-:W-:Y:S02]  /*7880*/  IADD3 R14, PT, PT, R14, 0x4, RZ ;  /* 0x000000040e0e7810 */ /* 0x000fe40007ffe0ff */
[----:B------:R-:W-:Y:S02]  /*7890*/  IADD3 R13, PT, PT, R13, 0x80, RZ ;  /* 0x000000800d0d7810 */ /* 0x000fe40007ffe0ff */
[----:B------:R-:W-:Y:S02]  /*78a0*/  IADD3 R6, PT, PT, R6, 0x200, RZ ;  /* 0x0000020006067810 */ /* 0x000fe40007ffe0ff */
[----:B------:R-:W-:Y:S01]  /*78b0*/  IADD3.X R9, PT, PT, RZ, R9, RZ, P1, !PT ;  /* 0x00000009ff097210 */ /* 0x000fe20000ffe4ff */
[----:B------:R-:W-:Y:S06]  /*78c0*/  @!P0 BRA `(.L_x_24947) ;  /* 0xffffffcc000c8947 */ /* 0x000fec000383ffff */
.L_x_24944:
[----:B------:R-:W-:Y:S05]  /*78d0*/  BSYNC.RECONVERGENT B0 ;  /* 0x0000000000007941 */ /* 0x000fea0003800200 */
.L_x_24943:
[----:B------:R-:W0:Y:S01]  /*78e0*/  SHFL.BFLY PT, R6, R161, 0x4, 0x1f ;  /* 0x0c801f00a1067f89 */ /* 0x000e2200000e0000 */
[----:B------:R-:W5:Y:S01]  /*78f0*/  S2UR UR5, SR_CgaCtaId ;  /* 0x00000000000579c3 */ /* 0x000f620000008800 */
[----:B------:R-:W-:Y:S01]  /*7900*/  UMOV UR4, 0x400 ;  /* 0x0000040000047882 */ /* 0x000fe20000000000 */
[----:B------:R-:W-:Y:S01]  /*7910*/  SHF.R.U32.HI R164, RZ, 0x3, R164 ;  /* 0x00000003ffa47819 */ /* 0x000fe200000116a4 */
[----:B---3--:R-:W3:Y:S01]  /*7920*/  SHFL.BFLY PT, R7, R162, 0x4, 0x1f ;  /* 0x0c801f00a2077f89 */ /* 0x008ee200000e0000 */
[----:B------:R-:W-:Y:S01]  /*7930*/  UIADD3 UR4, UPT, UPT, UR4, 0x320, URZ ;  /* 0x0000032004047890 */ /* 0x000fe2000fffe0ff */
[----:B------:R-:W-:Y:S01]  /*7940*/  BSSY.RECONVERGENT B0, `(.L_x_24948) ;  /* 0x000015d000007945 */ /* 0x000fe20003800200 */
[C---:B------:R-:W-:Y:S01]  /*7950*/  LOP3.LUT P0, RZ, R2.reuse, 0x3c7, RZ, 0xc0, !PT ;  /* 0x000003c702ff7812 */ /* 0x040fe2000780c0ff */
[----:B------:R-:W2:Y:S01]  /*7960*/  SHFL.BFLY PT, R17, R152, 0x4, 0x1f ;  /* 0x0c801f0098117f89 */ /* 0x000ea200000e0000 */
[----:B------:R-:W-:Y:S01]  /*7970*/  IMAD R3, R3, 0xc0, R164 ;  /* 0x000000c003037824 */ /* 0x000fe200078e02a4 */
[----:B------:R-:W-:-:S02]  /*7980*/  LOP3.LUT P1, RZ, R2, 0x3e7, RZ, 0xc0, !PT ;  /* 0x000003e702ff7812 */ /* 0x000fc4000782c0ff */
[----:B-1----:R-:W1:Y:S01]  /*7990*/  SHFL.BFLY PT, R10, R157, 0x4, 0x1f ;  /* 0x0c801f009d0a7f89 */ /* 0x002e6200000e0000 */
[----:B------:R-:W-:-:S03]  /*79a0*/  ISETP.GT.U32.AND P3, PT, R2, 0x1f, PT ;  /* 0x0000001f0200780c */ /* 0x000fc60003f64070 */
[----:B------:R-:W4:Y:S04]  /*79b0*/  SHFL.BFLY PT, R13, R156, 0x4, 0x1f ;  /* 0x0c801f009c0d7f89 */ /* 0x000f2800000e0000 */
[----:B------:R-:W4:Y:S01]  /*79c0*/  SHFL.BFLY PT, R19, R150, 0x4, 0x1f ;  /* 0x0c801f0096137f89 */ /* 0x000f2200000e0000 */
[----:B0-----:R-:W-:-:S03]  /*79d0*/  FADD.FTZ R161, R6, R161 ;  /* 0x000000a106a17221 */ /* 0x001fc60000010000 */
[----:B------:R-:W0:Y:S01]  /*79e0*/  SHFL.BFLY PT, R12, R155, 0x4, 0x1f ;  /* 0x0c801f009b0c7f89 */ /* 0x000e2200000e0000 */
[----:B-----5:R-:W-:Y:S01]  /*79f0*/  ULEA UR4, UR5, UR4, 0x18 ;  /* 0x0000000405047291 */ /* 0x020fe2000f8ec0ff */
[----:B---3--:R-:W-:Y:S02]  /*7a00*/  FADD.FTZ R162, R7, R162 ;  /* 0x000000a207a27221 */ /* 0x008fe40000010000 */
[----:B------:R-:W3:Y:S01]  /*7a10*/  SHFL.BFLY PT, R6, R141, 0x4, 0x1f ;  /* 0x0c801f008d067f89 */ /* 0x000ee200000e0000 */
[----:B--2---:R-:W-:-:S03]  /*7a20*/  FADD.FTZ R152, R17, R152 ;  /* 0x0000009811987221 */ /* 0x004fc60000010000 */
[----:B------:R-:W2:Y:S01]  /*7a30*/  SHFL.BFLY PT, R7, R144, 0x4, 0x1f ;  /* 0x0c801f0090077f89 */ /* 0x000ea200000e0000 */
[----:B-1----:R-:W-:-:S03]  /*7a40*/  FADD.FTZ R157, R10, R157 ;  /* 0x0000009d0a9d7221 */ /* 0x002fc60000010000 */
[----:B------:R-:W1:Y:S01]  /*7a50*/  SHFL.BFLY PT, R17, R130, 0x4, 0x1f ;  /* 0x0c801f0082117f89 */ /* 0x000e6200000e0000 */
[----:B----4-:R-:W-:-:S03]  /*7a60*/  FADD.FTZ R156, R13, R156 ;  /* 0x0000009c0d9c7221 */ /* 0x010fc60000010000 */
[----:B------:R-:W4:Y:S01]  /*7a70*/  SHFL.BFLY PT, R0, R163, 0x4, 0x1f ;  /* 0x0c801f00a3007f89 */ /* 0x000f2200000e0000 */
[----:B------:R-:W-:-:S03]  /*7a80*/  FADD.FTZ R150, R19, R150 ;  /* 0x0000009613967221 */ /* 0x000fc60000010000 */
[----:B------:R-:W5:Y:S04]  /*7a90*/  SHFL.BFLY PT, R10, R139, 0x4, 0x1f ;  /* 0x0c801f008b0a7f89 */ /* 0x000f6800000e0000 */
[----:B------:R-:W5:Y:S01]  /*7aa0*/  SHFL.BFLY PT, R8, R159, 0x4, 0x1f ;  /* 0x0c801f009f087f89 */ /* 0x000f6200000e0000 */
[----:B0-----:R-:W-:-:S03]  /*7ab0*/  FADD.FTZ R155, R12, R155 ;  /* 0x0000009b0c9b7221 */ /* 0x001fc60000010000 */
[----:B------:R-:W0:Y:S01]  /*7ac0*/  SHFL.BFLY PT, R11, R158, 0x4, 0x1f ;  /* 0x0c801f009e0b7f89 */ /* 0x000e2200000e0000 */
[----:B---3--:R-:W-:Y:S01]  /*7ad0*/  FADD.FTZ R141, R6, R141 ;  /* 0x0000008d068d7221 */ /* 0x008fe20000010000 */
[----:B--2---:R-:W-:Y:S02]  /*7ae0*/  FADD.FTZ R144, R7, R144 ;  /* 0x0000009007907221 */ /* 0x004fe40000010000 */
[----:B------:R-:W2:Y:S01]  /*7af0*/  SHFL.BFLY PT, R6, R129, 0x4, 0x1f ;  /* 0x0c801f0081067f89 */ /* 0x000ea200000e0000 */
[----:B-1----:R-:W-:-:S03]  /*7b00*/  FADD.FTZ R130, R17, R130 ;  /* 0x0000008211827221 */ /* 0x002fc60000010000 */
[----:B------:R-:W1:Y:S01]  /*7b10*/  SHFL.BFLY PT, R7, R136, 0x4, 0x1f ;  /* 0x0c801f0088077f89 */ /* 0x000e6200000e0000 */
        /* <DEDUP_REMOVED lines=9> */
[----:B--2---:R-:W-:Y:S01]  /*7bb0*/  FADD.FTZ R129, R6, R129 ;  /* 0x0000008106817221 */ /* 0x004fe20000010000 */
[----:B------:R-:W-:Y:S02]  /*7bc0*/  LOP3.LUT R6, R2, 0x7, RZ, 0xc0, !PT ;  /* 0x0000000702067812 */ /* 0x000fe400078ec0ff */
[----:B------:R-:W2:Y:S01]  /*7bd0*/  SHFL.BFLY PT, R14, R153, 0x4, 0x1f ;  /* 0x0c801f00990e7f89 */ /* 0x000ea200000e0000 */
[----:B-1----:R-:W-:Y:S01]  /*7be0*/  FADD.FTZ R136, R7, R136 ;  /* 0x0000008807887221 */ /* 0x002fe20000010000 */
[----:B------:R-:W-:-:S02]  /*7bf0*/  ISETP.NE.AND P2, PT, R6, RZ, PT ;  /* 0x000000ff0600720c */ /* 0x000fc40003f45270 */
[----:B------:R-:W1:Y:S01]  /*7c00*/  SHFL.BFLY PT, R23, R146, 0x4, 0x1f ;  /* 0x0c801f0092177f89 */ /* 0x000e6200000e0000 */
[----:B---3--:R-:W-:-:S03]  /*7c10*/  FADD.FTZ R160, R9, R160 ;  /* 0x000000a009a07221 */ /* 0x008fc60000010000 */
[----:B------:R-:W3:Y:S01]  /*7c20*/  SHFL.BFLY PT, R12, R137, 0x4, 0x1f ;  /* 0x0c801f00890c7f89 */ /* 0x000ee200000e0000 */
[----:B----4-:R-:W-:-:S03]  /*7c30*/  FADD.FTZ R134, R13, R134 ;  /* 0x000000860d867221 */ /* 0x010fc60000010000 */
[----:B------:R-:W4:Y:S01]  /*7c40*/  SHFL.BFLY PT, R17, R116, 0x4, 0x1f ;  /* 0x0c801f0074117f89 */ /* 0x000f2200000e0000 */
[----:B-----5:R-:W-:-:S03]  /*7c50*/  FADD.FTZ R154, R15, R154 ;  /* 0x0000009a0f9a7221 */ /* 0x020fc60000010000 */
[----:B------:R-:W5:Y:S01]  /*7c60*/  SHFL.BFLY PT, R20, R147, 0x4, 0x1f ;  /* 0x0c801f0093147f89 */ /* 0x000f6200000e0000 */
[----:B0-----:R-:W-:Y:S01]  /*7c70*/  FADD.FTZ R126, R19, R126 ;  /* 0x0000007e137e7221 */ /* 0x001fe20000010000 */
[----:B------:R-:W-:Y:S02]  /*7c80*/  LOP3.LUT R19, R2, 0x3c0, RZ, 0xc0, !PT ;  /* 0x000003c002137812 */ /* 0x000fe400078ec0ff */
[----:B------:R-:W0:Y:S01]  /*7c90*/  SHFL.BFLY PT, R25, R142, 0x4, 0x1f ;  /* 0x0c801f008e197f89 */ /* 0x000e2200000e0000 */
[----:B------:R-:W-:Y:S01]  /*7ca0*/  FADD.FTZ R148, R21, R148 ;  /* 0x0000009415947221 */ /* 0x000fe20000010000 */
[----:B------:R-:W-:Y:S02]  /*7cb0*/  ISETP.NE.OR P5, PT, R19, 0x40, P2 ;  /* 0x000000401300780c */ /* 0x000fe400017a5670 */
        /* <DEDUP_REMOVED lines=13> */
[----:B------:R-:W-:Y:S01]  /*7d90*/  FADD.FTZ R127, R10, R127 ;  /* 0x0000007f0a7f7221 */ /* 0x000fe20000010000 */
[----:B------:R-:W-:Y:S02]  /*7da0*/  LOP3.LUT R10, R2, 0x3e0, RZ, 0xc0, !PT ;  /* 0x000003e0020a7812 */ /* 0x000fe400078ec0ff */
[----:B------:R-:W0:Y:S01]  /*7db0*/  SHFL.BFLY PT, R13, R8, 0x2, 0x1f ;  /* 0x0c401f00080d7f89 */ /* 0x000e2200000e0000 */
[----:B--2---:R-:W-:Y:S01]  /*7dc0*/  FADD.FTZ R143, R24, R143 ;  /* 0x0000008f188f7221 */ /* 0x004fe20000010000 */
[----:B------:R-:W-:Y:S02]  /*7dd0*/  ISETP.NE.OR P4, PT, R10, 0x20, P2 ;  /* 0x000000200a00780c */ /* 0x000fe40001785670 */
        /* <DEDUP_REMOVED lines=203> */
[----:B-----5:R-:W-:Y:S01]  /*8a90*/  FADD.FTZ R43, R125, R48 ;  /* 0x000000307d2b7221 */ /* 0x020fe20000010000 */
[----:B------:R-:W-:Y:S02]  /*8aa0*/  LEA R48, R3, UR4, 0x2 ;  /* 0x0000000403307c11 */ /* 0x000fe4000f8e10ff */
        /* <DEDUP_REMOVED lines=14> */
[----:B------:R-:W-:Y:S01]  /*8b90*/  BAR.SYNC.DEFER_BLOCKING 0x0 ;  /* 0x0000000000007b1d */ /* 0x000fe20000010000 */
[----:B0-----:R-:W-:Y:S01]  /*8ba0*/  FADD.FTZ R47, R121, R52 ;  /* 0x00000034792f7221 */ /* 0x001fe20000010000 */
[----:B------:R-:W-:Y:S01]  /*8bb0*/  FADD.FTZ R49, R120, R49 ;  /* 0x0000003178317221 */ /* 0x000fe20000010000 */
[----:B--2---:R-:W-:Y:S01]  /*8bc0*/  FADD.FTZ R119, R119, R54 ;  /* 0x0000003677777221 */ /* 0x004fe20000010000 */
[----:B-1----:R-:W-:Y:S01]  /*8bd0*/  FADD.FTZ R51, R118, R51 ;  /* 0x0000003376337221 */ /* 0x002fe20000010000 */
        /* <DEDUP_REMOVED lines=51> */
.L_x_24949:
[----:B------:R-:W-:Y:S05]  /*8f10*/  BSYNC.RECONVERGENT B0 ;  /* 0x0000000000007941 */ /* 0x000fea0003800200 */
.L_x_24948:
        /* <DEDUP_REMOVED lines=99> */
.L_x_24951:
[----:B------:R-:W-:Y:S05]  /*9550*/  BSYNC.RECONVERGENT B0 ;  /* 0x0000000000007941 */ /* 0x000fea0003800200 */
.L_x_24950:
        /* <DEDUP_REMOVED lines=51> */
.L_x_24953:
[----:B------:R-:W-:Y:S05]  /*9890*/  BSYNC.RECONVERGENT B0 ;  /* 0x0000000000007941 */ /* 0x000fea0003800200 */
.L_x_24952:
        /* <DEDUP_REMOVED lines=99> */
.L_x_24955:
[----:B------:R-:W-:Y:S05]  /*9ed0*/  BSYNC.RECONVERGENT B0 ;  /* 0x0000000000007941 */ /* 0x000fea0003800200 */
.L_x_24954:
        /* <DEDUP_REMOVED lines=62> */
.L_x_24956:
        /* <DEDUP_REMOVED lines=12> */
.L_x_27705:


//--------------------- .text._ZN4vllm25paged_attention_v2_kernelIffLi128ELi32ELi128ELNS_18Fp8KVCacheDataTypeE0ELb1ELi512EEEvPfS2_PT_PKS3_PKT0_S9_ifPKiSB_iPKfiiiSD_SD_iiiii --------------------------
	.section	.text._ZN4vllm25paged_attention_v2_kernelIffLi128ELi32ELi128ELNS_18Fp8KVCacheDataTypeE0ELb1ELi512EEEvPfS2_PT_PKS3_PKT0_S9_ifPKiSB_iPKfiiiSD_SD_iiiii,"ax",@progbits
	.align	128
        .global         _ZN4vllm25paged_attention_v2_kernelIffLi128ELi32ELi128ELNS_18Fp8KVCacheDataTypeE0ELb1ELi512EEEvPfS2_PT_PKS3_PKT0_S9_ifPKiSB_iPKfiiiSD_SD_iiiii
        .type           _ZN4vllm25paged_attention_v2_kernelIffLi128ELi32ELi128ELNS_18Fp8KVCacheDataTypeE0ELb1ELi512EEEvPfS2_PT_PKS3_PKT0_S9_ifPKiSB_iPKfiiiSD_SD_iiiii,@function
        .size           _ZN4vllm25paged_attention_v2_kernelIffLi128ELi32ELi128ELNS_18Fp8KVCacheDataTypeE0ELb1ELi512EEEvPfS2_PT_PKS3_PKT0_S9_ifPKiSB_iPKfiiiSD_SD_iiiii,(.L_x_27706 - _ZN4vllm25paged_attention_v2_kernelIffLi128ELi32ELi128ELNS_18Fp8KVCacheDataTypeE0ELb1ELi512EEEvPfS2_PT_PKS3_PKT0_S9_ifPKiSB_iPKfiiiSD_SD_iiiii)
        .other          _ZN4vllm25paged_attention_v2_kernelIffLi128ELi32ELi128ELNS_18Fp8KVCacheDataTypeE0ELb1ELi512EEEvPfS2_PT_PKS3_PKT0_S9_ifPKiSB_iPKfiiiSD_SD_iiiii,@"STO_CUDA_ENTRY STV_DEFAULT"
_ZN4vllm25paged_attention_v2_kernelIffLi128ELi32ELi128ELNS_18Fp8KVCacheDataTypeE0ELb1ELi512EEEvPfS2_PT_PKS3_PKT0_S9_ifPKiSB_iPKfiiiSD_SD_iiiii:
.text._ZN4vllm25paged_attention_v2_kernelIffLi128ELi32ELi128ELNS_18Fp8KVCacheDataTypeE0ELb1ELi512EEEvPfS2_PT_PKS3_PKT0_S9_ifPKiSB_iPKfiiiSD_SD_iiiii:
        /* <DEDUP_REMOVED lines=20> */
[----:B------:R-:W-:-:S03]  /*0140*/  HFMA2 R157, -RZ, RZ, 0, 0 ;  /* 0x00000000ff9d7431 */ /* 0x000fc600000001ff */
[----:B------:R-:W0:Y:S01]  /*0150*/  LDC R14, c[0x0][0x404] ;  /* 0x00010100ff0e7b82 */ /* 0x000e220000000800 */
[----:B------:R-:W-:Y:S02]  /*0160*/  UIADD3 UR20, UPT, UPT, UR17, -0x1, URZ ;  /* 0xffffffff11147890 */ /* 0x000fe4000fffe0ff */
[----:B--2---:R-:W-:Y:S01]  /*0170*/  UIMAD UR4, UR15, UR4, URZ ;  /* 0x000000040f0472a4 */ /* 0x004fe2000f8e02ff */
[----:B------:R-:W2:Y:S01]  /*0180*/  LDCU UR23, c[0x0][0x408] ;  /* 0x00008100ff1777ac */ /* 0x000ea20008000800 */
[----:B---3--:R-:W-:Y:S02]  /*0190*/  MOV R0, UR10 ;  /* 0x0000000a00007c02 */ /* 0x008fe40008000f00 */
[----:B-1----:R-:W-:Y:S01]  /*01a0*/  MOV R5, UR18 ;  /* 0x0000001200057c02 */ /* 0x002fe20008000f00 */
[----:B------:R-:W-:Y:S01]  /*01b0*/  USHF.R.S32.HI UR5, URZ, 0x1f, UR4 ;  /* 0x0000001fff057899 */ /* 0x000fe20008011404 */
[----:B------:R-:W-:Y:S01]  /*01c0*/  IABS R13, R0 ;  /* 0x00000000000d7213 */ /* 0x000fe20000000000 */
[----:B----4-:R-:W-:Y:S01]  /*01d0*/  UISETP.NE.U32.AND UP0, UPT, UR6, URZ, UPT ;  /* 0x000000ff0600728c */ /* 0x010fe2000bf05070 */
[----:B------:R-:W1:Y:S01]  /*01e0*/  LDCU UR11, c[0x0][0x3f8] ;  /* 0x00007f00ff0b77ac */ /* 0x000e620008000800 */
[C---:B0-----:R-:W-:Y:S01]  /*01f0*/  ISETP.GT.U32.AND P0, PT, R3.reuse, 0x1f, PT ;  /* 0x0000001f0300780c */ /* 0x041fe20003f04070 */
[----:B------:R-:W0:Y:S01]  /*0200*/  I2F.RP R0, R13 ;  /* 0x0000000d00007306 */ /* 0x000e220000209400 */
[----:B------:R-:W-:Y:S01]  /*0210*/  UISETP.NE.AND.EX UP0, UPT, UR7, URZ, UPT, UP0 ;  /* 0x000000ff0700728c */ /* 0x000fe2000bf05300 */
[----:B------:R-:W3:Y:S01]  /*0220*/  LDCU UR24, c[0x0][0x3fc] ;  /* 0x00007f80ff1877ac */ /* 0x000ee20008000800 */
[----:B------:R-:W4:Y:S09]  /*0230*/  LDCU UR25, c[0x0][0x3e0] ;  /* 0x00007c00ff1977ac */ /* 0x000f320008000800 */
[----:B------:R-:W2:Y:S01]  /*0240*/  @!P0 LDC.64 R6, c[0x0][0x398] ;  /* 0x0000e600ff068b82 */ /* 0x000ea20000000a00 */
[----:B------:R-:W-:Y:S01]  /*0250*/  @!P0 IMAD.SHL.U32 R2, R3, 0x4, RZ ;  /* 0x0000000403028824 */ /* 0x000fe200078e00ff */
[----:B------:R-:W-:Y:S01]  /*0260*/  @!P0 SHF.L.U32 R5, R5, 0x7, RZ ;  /* 0x0000000705058819 */ /* 0x000fe200000006ff */
[----:B0-----:R-:W0:Y:S01]  /*0270*/  MUFU.RCP R0, R0 ;  /* 0x0000000000007308 */ /* 0x001e220000001000 */
[----:B------:R-:W0:Y:S02]  /*0280*/  LDCU UR26, c[0x0][0x3dc] ;  /* 0x00007b80ff1a77ac */ /* 0x000e240008000800 */
[----:B------:R-:W-:Y:S01]  /*0290*/  @!P0 IADD3 R2, P1, P2, R2, UR4, R5 ;  /* 0x0000000402028c10 */ /* 0x000fe2000fa3e005 */
[----:B------:R-:W0:Y:S03]  /*02a0*/  LDCU UR27, c[0x0][0x3b4] ;  /* 0x00007680ff1b77ac */ /* 0x000e260008000800 */
[----:B------:R-:W-:Y:S01]  /*02b0*/  @!P0 IADD3.X R5, PT, PT, RZ, UR5, RZ, P1, P2 ;  /* 0x00000005ff058c10 */ /* 0x000fe20008fe44ff */
[----:B------:R-:W1:Y:S01]  /*02c0*/  @UP0 LDCU.64 UR4, c[0x0][0x3d0] ;  /* 0x00007a00ff0407ac */ /* 0x000e620008000a00 */
[----:B--2---:R-:W-:-:S04]  /*02d0*/  @!P0 LEA R4, P1, R2, R6, 0x2 ;  /* 0x0000000602048211 */ /* 0x004fc800078210ff */
[----:B------:R-:W-:-:S06]  /*02e0*/  @!P0 LEA.HI.X R5, R2, R7, R5, 0x2, P1 ;  /* 0x0000000702058211 */ /* 0x000fcc00008f1405 */
[----:B------:R-:W2:Y:S01]  /*02f0*/  @!P0 LDG.E.128.CONSTANT R4, desc[UR12][R4.64] ;  /* 0x0000000c04048981 */ /* 0x000ea2000c1e9d00 */
[----:B0-----:R-:W-:Y:S01]  /*0300*/  IADD3 R10, PT, PT, R0, 0xffffffe, RZ ;  /* 0x0ffffffe000a7810 */ /* 0x001fe20007ffe0ff */
[----:B-1----:R-:W-:Y:S01]  /*0310*/  @UP0 UIMAD.WIDE.U32 UR4, UR18, 0x4, UR4 ;  /* 0x00000004120408a5 */ /* 0x002fe2000f8e0004 */
[----:B------:R-:W-:Y:S02]  /*0320*/  PLOP3.LUT P1, PT, PT, PT, UP0, 0x80, 0x8 ;  /* 0x000000000008781c */ /* 0x000fe40003f2f008 */
[----:B------:R0:W1:Y:S03]  /*0330*/  F2I.FTZ.U32.TRUNC.NTZ R11, R10 ;  /* 0x0000000a000b7305 */ /* 0x000066000021f000 */
[----:B------:R-:W-:Y:S02]  /*0340*/  MOV R8, UR4 ;  /* 0x0000000400087c02 */ /* 0x000fe40008000f00 */
[----:B------:R-:W-:-:S02]  /*0350*/  MOV R9, UR5 ;  /* 0x0000000500097c02 */ /* 0x000fc40008000f00 */
[----:B0-----:R-:W-:-:S04]  /*0360*/  MOV R10, RZ ;  /* 0x000000ff000a7202 */ /* 0x001fc80000000f00 */
[----:B------:R0:W5:Y:S01]  /*0370*/  @P1 LDG.E.CONSTANT R157, desc[UR12][R8.64] ;  /* 0x0000000c089d1981 */ /* 0x000162000c1e9900 */
[----:B------:R-:W-:Y:S02]  /*0380*/  R2UR UR4, R10 ;  /* 0x000000000a0472ca */ /* 0x000fe400000e0000 */
[----:B-1----:R-:W-:Y:S01]  /*0390*/  R2UR UR5, R11 ;  /* 0x000000000b0572ca */ /* 0x002fe200000e0000 */
[----:B------:R-:W-:-:S04]  /*03a0*/  IMAD.MOV R0, RZ, RZ, -R11 ;  /* 0x000000ffff007224 */ /* 0x000fc800078e0a0b */
[----:B------:R-:W-:Y:S01]  /*03b0*/  IMAD R10, R0, R13, RZ ;  /* 0x0000000d000a7224 */ /* 0x000fe200078e02ff */
[----:B------:R-:W-:-:S07]  /*03c0*/  IABS R0, UR19 ;  /* 0x0000001300007c13 */ /* 0x000fce0008000000 */
[----:B------:R-:W-:Y:S01]  /*03d0*/  IMAD.HI.U32 R10, R11, R10, UR4 ;  /* 0x000000040b0a7e27 */ /* 0x000fe2000f8e000a */
[----:B------:R-:W-:-:S04]  /*03e0*/  R2UR UR6, R0 ;  /* 0x00000000000672ca */ /* 0x000fc800000e0000 */
[----:B------:R-:W-:-:S13]  /*03f0*/  R2UR UR4, R10 ;  /* 0x000000000a0472ca */ /* 0x000fda00000e0000 */
[----:B------:R-:W-:-:S06]  /*0400*/  UIMAD.WIDE.U32 UR4, UR4, UR6, URZ ;  /* 0x00000006040472a5 */ /* 0x000fcc000f8e00ff */
[----:B------:R-:W-:-:S05]  /*0410*/  IADD3 R0, PT, PT, RZ, -UR5, RZ ;  /* 0x80000005ff007c10 */ /* 0x000fca000fffe0ff */
[----:B------:R-:W-:-:S05]  /*0420*/  IMAD R0, R13, R0, UR6 ;  /* 0x000000060d007e24 */ /* 0x000fca000f8e0200 */
[----:B------:R-:W-:-:S13]  /*0430*/  ISETP.GT.U32.AND P1, PT, R13, R0, PT ;  /* 0x000000000d00720c */ /* 0x000fda0003f24070 */
[----:B------:R-:W-:Y:S01]  /*0440*/  VOTEU.ANY UP1, P1 ;  /* 0x0000000000ff7886 */ /* 0x000fe20000820100 */
[----:B------:R-:W-:-:S13]  /*0450*/  PLOP3.LUT P1, PT, PT, PT, UP1, 0x80, 0x8 ;  /* 0x000000000008781c */ /* 0x000fda0003f2f018 */
[----:B------:R-:W-:-:S04]  /*0460*/  @!P1 IADD3 R0, PT, PT, R0, -R13, RZ ;  /* 0x8000000d00009210 */ /* 0x000fc80007ffe0ff */
[----:B------:R-:W-:Y:S01]  /*0470*/  ISETP.GE.U32.AND P1, PT, R0, R13, PT ;  /* 0x0000000d0000720c */ /* 0x000fe20003f26070 */
[----:B------:R-:W-:Y:S02]  /*0480*/  ULOP3.LUT UR4, UR19, UR10, URZ, 0x3c, !UPT ;  /* 0x0000000a13047292 */ /* 0x000fe4000f8e3cff */
[----:B------:R-:W-:Y:S02]  /*0490*/  @!UP1 UIADD3 UR5, UPT, UPT, UR5, 0x1, URZ ;  /* 0x0000000105059890 */ /* 0x000fe4000fffe0ff */
[----:B------:R-:W-:-:S08]  /*04a0*/  UISETP.GE.AND UP1, UPT, UR4, URZ, UPT ;  /* 0x000000ff0400728c */ /* 0x000fd0000bf26270 */
[----:B------:R-:W-:-:S05]  /*04b0*/  VOTEU.ANY UP0, P1 ;  /* 0x0000000000ff7886 */ /* 0x000fca0000800100 */
[----:B------:R-:W-:Y:S02]  /*04c0*/  @UP0 UIADD3 UR5, UPT, UPT, UR5, 0x1, URZ ;  /* 0x0000000105050890 */ /* 0x000fe4000fffe0ff */
[----:B------:R-:W-:-:S05]  /*04d0*/  UISETP.NE.AND UP0, UPT, UR10, URZ, UPT ;  /* 0x000000ff0a00728c */ /* 0x000fca000bf05270 */
[----:B------:R-:W-:Y:S02]  /*04e0*/  UMOV UR14, UR5 ;  /* 0x00000005000e7c82 */ /* 0x000fe40008000000 */
[----:B------:R-:W-:-:S04]  /*04f0*/  @!UP1 UIADD3 UR14, UPT, UPT, -UR14, URZ, URZ ;  /* 0x000000ff0e0e9290 */ /* 0x000fc8000fffe1ff */
[----:B------:R-:W-:-:S06]  /*0500*/  @!UP0 ULOP3.LUT UR14, URZ, UR10, URZ, 0x33, !UPT ;  /* 0x0000000aff0e8292 */ /* 0x000fcc000f8e33ff */
[----:B------:R-:W-:-:S04]  /*0510*/  MOV R12, UR14 ;  /* 0x0000000e000c7c02 */ /* 0x000fc80008000f00 */
[----:B------:R-:W-:-:S04]  /*0520*/  IABS R0, R12 ;  /* 0x0000000c00007213 */ /* 0x000fc80000000000 */
[----:B------:R-:W-:Y:S02]  /*0530*/  R2UR UR21, R0 ;  /* 0x00000000001572ca */ /* 0x000fe400000e0000 */
[----:B------:R-:W-:-:S11]  /*0540*/  IABS R0, R14 ;  /* 0x0000000e00007213 */ /* 0x000fd60000000000 */
[----:B------:R-:W1:Y:S08]  /*0550*/  I2F.RP R2, UR21 ;  /* 0x0000001500027d06 */ /* 0x000e700008209400 */
[----:B------:R-:W3:Y:S08]  /*0560*/  I2F.RP R11, R0 ;  /* 0x00000000000b7306 */ /* 0x000ef00000209400 */
[----:B-1----:R-:W1:Y:S08]  /*0570*/  MUFU.RCP R2, R2 ;  /* 0x0000000200027308 */ /* 0x002e700000001000 */
[----:B---3--:R-:W0:Y:S01]  /*0580*/  MUFU.RCP R11, R11 ;  /* 0x0000000b000b7308 */ /* 0x008e220000001000 */
[----:B-1----:R-:W-:-:S07]  /*0590*/  IADD3 R10, PT, PT, R2, 0xffffffe, RZ ;  /* 0x0ffffffe020a7810 */ /* 0x002fce0007ffe0ff */
[----:B------:R-:W1:Y:S01]  /*05a0*/  F2I.FTZ.U32.TRUNC.NTZ R10, R10 ;  /* 0x0000000a000a7305 */ /* 0x000e62000021f000 */
[----:B0-----:R-:W-:Y:S02]  /*05b0*/  IADD3 R8, PT, PT, R11, 0xffffffe, RZ ;  /* 0x0ffffffe0b087810 */ /* 0x001fe40007ffe0ff */
[----:B------:R-:W-:-:S05]  /*05c0*/  IABS R12, R12 ;  /* 0x0000000c000c7213 */ /* 0x000fca0000000000 */
[----:B------:R0:W3:Y:S01]  /*05d0*/  F2I.FTZ.U32.TRUNC.NTZ R9, R8 ;  /* 0x0000000800097305 */ /* 0x0000e2000021f000 */
[----:B------:R-:W-:Y:S02]  /*05e0*/  IABS R2, UR18 ;  /* 0x0000001200027c13 */ /* 0x000fe40008000000 */
[----:B-1----:R-:W-:Y:S01]  /*05f0*/  R2UR UR5, R10 ;  /* 0x000000000a0572ca */ /* 0x002fe200000e0000 */
[----:B0-----:R-:W-:Y:S01]  /*0600*/  IMAD.MOV R8, RZ, RZ, -R12 ;  /* 0x000000ffff087224 */ /* 0x001fe200078e0a0c */
[----:B------:R-:W-:-:S04]  /*0610*/  R2UR UR8, R2 ;  /* 0x00000000020872ca */ /* 0x000fc800000e0000 */
[----:B------:R-:W-:Y:S01]  /*0620*/  R2UR UR9, R8 ;  /* 0x00000000080972ca */ /* 0x000fe200000e0000 */
[C---:B---3--:R-:W-:Y:S02]  /*0630*/  IMAD R2, R9.reuse, R0, RZ ;  /* 0x0000000009027224 */ /* 0x048fe400078e02ff */
[----:B------:R-:W-:Y:S01]  /*0640*/  HFMA2 R8, -RZ, RZ, 0, 0 ;  /* 0x00000000ff087431 */ /* 0x000fe200000001ff */
[----:B------:R-:W-:Y:S01]  /*0650*/  MOV R10, UR20 ;  /* 0x00000014000a7c02 */ /* 0x000fe20008000f00 */
[----:B------:R-:W0:Y:S01]  /*0660*/  @!P0 S2R R13, SR_CgaCtaId ;  /* 0x00000000000d8919 */ /* 0x000e220000008800 */
[----:B------:R-:W-:Y:S01]  /*0670*/  IADD3 R155, PT, PT, -R2, RZ, RZ ;  /* 0x000000ff029b7210 */ /* 0x000fe20007ffe1ff */
[----:B------:R-:W-:Y:S01]  /*0680*/  UIADD3 UR7, UPT, UPT, URZ, -UR5, URZ ;  /* 0x80000005ff077290 */ /* 0x000fe2000fffe0ff */
[----:B------:R-:W-:Y:S01]  /*0690*/  IABS R11, R10 ;  /* 0x0000000a000b7213 */ /* 0x000fe20000000000 */
[----:B------:R-:W-:Y:S02]  /*06a0*/  UMOV UR4, URZ ;  /* 0x000000ff00047c82 */ /* 0x000fe40008000000 */
[----:B------:R-:W-:Y:S01]  /*06b0*/  UIMAD UR7, UR7, UR21, URZ ;  /* 0x00000015070772a4 */ /* 0x000fe2000f8e02ff */
[----:B------:R-:W-:-:S03]  /*06c0*/  IMAD.HI.U32 R155, R9, R155, R8 ;  /* 0x0000009b099b7227 */ /* 0x000fc600078e0008 */
[----:B------:R-:W-:-:S03]  /*06d0*/  UIMAD.WIDE.U32 UR4, UR5, UR7, UR4 ;  /* 0x00000007050472a5 */ /* 0x000fc6000f8e0004 */
[----:B------:R-:W-:Y:S01]  /*06e0*/  IMAD.HI.U32 R9, R155, R11, RZ ;  /* 0x0000000b9b097227 */ /* 0x000fe200078e00ff */
[----:B------:R-:W-:-:S04]  /*06f0*/  UIMAD.WIDE.U32 UR4, UR5, UR8, URZ ;  /* 0x00000008050472a5 */ /* 0x000fc8000f8e00ff */
[----:B------:R-:W-:Y:S01]  /*0700*/  IADD3 R2, PT, PT, -R9, RZ, RZ ;  /* 0x000000ff09027210 */ /* 0x000fe20007ffe1ff */
[----:B------:R-:W-:-:S04]  /*0710*/  UIMAD UR4, UR5, UR9, UR8 ;  /* 0x00000009050472a4 */ /* 0x000fc8000f8e0208 */
[----:B------:R-:W-:Y:S01]  /*0720*/  UISETP.GT.U32.AND UP3, UPT, UR21, UR4, UPT ;  /* 0x000000041500728c */ /* 0x000fe2000bf64070 */
[----:B------:R-:W-:Y:S01]  /*0730*/  IMAD R11, R0, R2, R11 ;  /* 0x00000002000b7224 */ /* 0x000fe200078e020b */
[----:B------:R-:W-:-:S04]  /*0740*/  @!P0 MOV R2, 0x400 ;  /* 0x0000040000028802 */ /* 0x000fc80000000f00 */
[----:B------:R-:W-:Y:S02]  /*0750*/  ISETP.GT.U32.AND P1, PT, R0, R11, PT ;  /* 0x0000000b0000720c */ /* 0x000fe40003f24070 */
[----:B0-----:R-:W-:-:S03]  /*0760*/  @!P0 LEA R2, R13, R2, 0x18 ;  /* 0x000000020d028211 */ /* 0x001fc600078ec0ff */
[----:B------:R-:W-:Y:S01]  /*0770*/  @!UP3 UIADD3 UR4, UPT, UPT, UR4, -UR21, URZ ;  /* 0x800000150404b290 */ /* 0x000fe2000fffe0ff */
[----:B------:R-:W-:-:S03]  /*0780*/  @!P0 LEA R2, R3, R2, 0x4 ;  /* 0x0000000203028211 */ /* 0x000fc600078e20ff */
[----:B------:R-:W-:Y:S02]  /*0790*/  UISETP.GE.U32.AND UP0, UPT, UR4, UR21, UPT ;  /* 0x000000150400728c */ /* 0x000fe4000bf06070 */
[----:B------:R-:W-:Y:S02]  /*07a0*/  UIADD3 UR6, UPT, UPT, UR17, 0x1f, URZ ;  /* 0x0000001f11067890 */ /* 0x000fe4000fffe0ff */
[----:B------:R-:W-:Y:S01]  /*07b0*/  @!P1 IMAD.IADD R11, R11, 0x1, -R0 ;  /* 0x000000010b0b9824 */ /* 0x000fe200078e0a00 */
[----:B------:R-:W-:Y:S02]  /*07c0*/  ULOP3.LUT UR4, UR18, UR14, URZ, 0x3c, !UPT ;  /* 0x0000000e12047292 */ /* 0x000fe4000f8e3cff */
[----:B------:R-:W-:Y:S01]  /*07d0*/  @!UP3 UIADD3 UR5, UPT, UPT, UR5, 0x1, URZ ;  /* 0x000000010505b890 */ /* 0x000fe2000fffe0ff */
[----:B------:R-:W-:Y:S01]  /*07e0*/  LOP3.LUT R8, R14, UR20, RZ, 0x3c, !PT ;  /* 0x000000140e087c12 */ /* 0x000fe2000f8e3cff */
[----:B------:R-:W-:Y:S02]  /*07f0*/  ULEA UR7, UR16, 0x10, 0x4 ;  /* 0x0000001010077891 */ /* 0x000fe4000f8e20ff */
[----:B------:R-:W-:-:S02]  /*0800*/  USHF.R.U32.HI UR6, URZ, 0x5, UR6 ;  /* 0x00000005ff067899 */ /* 0x000fc40008011606 */
[----:B------:R-:W-:Y:S02]  /*0810*/  UISETP.GE.AND UP3, UPT, UR4, URZ, UPT ;  /* 0x000000ff0400728c */ /* 0x000fe4000bf66270 */
[----:B------:R-:W-:Y:S02]  /*0820*/  UISETP.NE.AND UP2, UPT, UR14, URZ, UPT ;  /* 0x000000ff0e00728c */ /* 0x000fe4000bf45270 */
[----:B------:R-:W-:Y:S01]  /*0830*/  @UP0 UIADD3 UR5, UPT, UPT, UR5, 0x1, URZ ;  /* 0x0000000105050890 */ /* 0x000fe2000fffe0ff */
[----:B------:R-:W-:Y:S01]  /*0840*/  ISETP.GE.AND P2, PT, R8, RZ, PT ;  /* 0x000000ff0800720c */ /* 0x000fe20003f46270 */
[----:B------:R-:W-:Y:S01]  /*0850*/  UISETP.LT.U32.AND UP0, UPT, UR6, UR7, UPT ;  /* 0x000000070600728c */ /* 0x000fe2000bf01070 */
[----:B------:R-:W-:Y:S01]  /*0860*/  SHF.R.U32.HI R8, RZ, 0x5, R3 ;  /* 0x00000005ff087819 */ /* 0x000fe20000011603 */
[----:B------:R-:W-:Y:S01]  /*0870*/  UISETP.GE.AND UP1, UPT, UR23, URZ, UPT ;  /* 0x000000ff1700728c */ /* 0x000fe2000bf26270 */
[----:B------:R-:W-:Y:S01]  /*0880*/  @!P1 IADD3 R9, PT, PT, R9, 0x1, RZ ;  /* 0x0000000109099810 */ /* 0x000fe20007ffe0ff */
[----:B------:R-:W-:Y:S01]  /*0890*/  USEL UR6, UR6, UR7, UP0 ;  /* 0x0000000706067287 */ /* 0x000fe20008000000 */
[----:B------:R-:W-:Y:S01]  /*08a0*/  UMOV UR8, UR5 ;  /* 0x0000000500087c82 */ /* 0x000fe20008000000 */
[----:B------:R-:W0:Y:S01]  /*08b0*/  LDCU.64 UR20, c[0x0][0x3a0] ;  /* 0x00007400ff1477ac */ /* 0x000e220008000a00 */
[----:B--2---:R1:W-:Y:S01]  /*08c0*/  @!P0 STS.128 [R2], R4 ;  /* 0x0000000402008388 */ /* 0x0043e20000000c00 */
[----:B------:R-:W-:Y:S01]  /*08d0*/  BAR.SYNC.DEFER_BLOCKING 0x0 ;  /* 0x0000000000007b1d */ /* 0x000fe20000010000 */
[----:B------:R-:W-:-:S02]  /*08e0*/  ISETP.GE.U32.AND P0, PT, R11, R0, PT ;  /* 0x000000000b00720c */ /* 0x000fc40003f06070 */
[----:B------:R-:W-:Y:S01]  /*08f0*/  MOV R11, UR16 ;  /* 0x00000010000b7c02 */ /* 0x000fe20008000f00 */
[----:B------:R-:W-:Y:S02]  /*0900*/  @!UP3 UIADD3 UR8, UPT, UPT, -UR8, URZ, URZ ;  /* 0x000000ff0808b290 */ /* 0x000fe4000fffe1ff */
[----:B------:R-:W-:Y:S01]  /*0910*/  @!UP2 ULOP3.LUT UR8, URZ, UR14, URZ, 0x33, !UPT ;  /* 0x0000000eff08a292 */ /* 0x000fe2000f8e33ff */
[----:B-1----:R-:W-:-:S07]  /*0920*/  LEA R6, R11, R8, 0x4 ;  /* 0x000000080b067211 */ /* 0x002fce00078e20ff */
[----:B------:R-:W-:Y:S02]  /*0930*/  @P0 IADD3 R9, PT, PT, R9, 0x1, RZ ;  /* 0x0000000109090810 */ /* 0x000fe40007ffe0ff */
[----:B------:R-:W-:Y:S02]  /*0940*/  ISETP.GE.U32.AND P0, PT, R6, UR6, PT ;  /* 0x0000000606007c0c */ /* 0x000fe4000bf06070 */
[----:B------:R-:W-:Y:S01]  /*0950*/  ISETP.NE.AND P1, PT, R14, RZ, PT ;  /* 0x000000ff0e00720c */ /* 0x000fe20003f25270 */
[----:B------:R-:W-:Y:S02]  /*0960*/  @!UP1 UIMAD UR4, UR10, UR11, UR8 ;  /* 0x0000000b0a0492a4 */ /* 0x000fe4000f8e0208 */
[----:B------:R-:W-:Y:S01]  /*0970*/  @UP1 UIMAD UR9, UR19, UR11, UR18 ;  /* 0x0000000b130912a4 */ /* 0x000fe2000f8e0212 */
[----:B------:R-:W-:Y:S01]  /*0980*/  MOV R2, R9 ;  /* 0x0000000900027202 */ /* 0x000fe20000000f00 */
[----:B------:R-:W-:Y:S01]  /*0990*/  @!UP1 UIADD3 UR4, UPT, UPT, -UR4, URZ, URZ ;  /* 0x000000ff04049290 */ /* 0x000fe2000fffe1ff */
[----:B------:R-:W-:Y:S01]  /*09a0*/  BSSY.RECONVERGENT B0, `(.L_x_24957) ;  /* 0x000013b000007945 */ /* 0x000fe20003800200 */
[----:B------:R-:W-:-:S02]  /*09b0*/  @UP1 UIMAD UR9, UR9, UR23, 0x1 ;  /* 0x00000001090914a4 */ /* 0x000fc4000f8e0217 */
[----:B------:R-:W-:Y:S01]  /*09c0*/  @!UP1 UIMAD UR9, UR23, UR4, 0x1 ;  /* 0x00000001170994a4 */ /* 0x000fe2000f8e0204 */
[----:B------:R-:W-:Y:S01]  /*09d0*/  @!P2 IMAD.MOV R2, RZ, RZ, -R2 ;  /* 0x000000ffff02a224 */ /* 0x000fe200078e0a02 */
[----:B------:R-:W-:Y:S02]  /*09e0*/  MOV R154, 0xff7fffff ;  /* 0xff7fffff009a7802 */ /* 0x000fe40000000f00 */
[----:B------:R-:W-:Y:S02]  /*09f0*/  @!P1 LOP3.LUT R2, RZ, R14, RZ, 0x33, !PT ;  /* 0x0000000eff029212 */ /* 0x000fe400078e33ff */
[----:B------:R-:W-:Y:S01]  /*0a00*/  MOV R156, R0 ;  /* 0x00000000009c7202 */ /* 0x000fe20000000f00 */
[----:B0---4-:R-:W-:Y:S06]  /*0a10*/  @P0 BRA `(.L_x_24958) ;  /* 0x0000001000cc0947 */ /* 0x011fec0003800000 */
[----:B------:R-:W0:Y:S01]  /*0a20*/  S2UR UR6, SR_CgaCtaId ;  /* 0x00000000000679c3 */ /* 0x000e220000008800 */
[----:B------:R-:W-:Y:S01]  /*0a30*/  UMOV UR5, 0x400 ;  /* 0x0000040000057882 */ /* 0x000fe20000000000 */
[----:B------:R-:W1:Y:S01]  /*0a40*/  LDCU UR4, c[0x0][0x3c8] ;  /* 0x00007900ff0477ac */ /* 0x000e620008000800 */
[----:B------:R-:W-:Y:S01]  /*0a50*/  IMAD.WIDE.U32 R4, R6, 0x4, RZ ;  /* 0x0000000406047825 */ /* 0x000fe200078e00ff */
[----:B------:R-:W-:Y:S01]  /*0a60*/  LOP3.LUT R3, R3, 0x1f, RZ, 0xc0, !PT ;  /* 0x0000001f03037812 */ /* 0x000fe200078ec0ff */
[----:B------:R-:W2:Y:S01]  /*0a70*/  LDCU.64 UR10, c[0x0][0x3b8] ;  /* 0x00007700ff0a77ac */ /* 0x000ea20008000a00 */
[C---:B------:R-:W-:Y:S02]  /*0a80*/  LEA R0, R8.reuse, UR22, 0x5 ;  /* 0x0000001608007c11 */ /* 0x040fe4000f8e28ff */
[----:B------:R-:W-:Y:S02]  /*0a90*/  LEA R8, R8, R3, 0x5 ;  /* 0x0000000308087211 */ /* 0x000fe400078e28ff */
[----:B------:R-:W-:Y:S01]  /*0aa0*/  MOV R154, 0xff7fffff ;  /* 0xff7fffff009a7802 */ /* 0x000fe20000000f00 */
[----:B-1----:R-:W-:-:S02]  /*0ab0*/  UIMAD UR4, UR15, UR4, URZ ;  /* 0x000000040f0472a4 */ /* 0x002fc4000f8e02ff */
[----:B0-----:R-:W-:-:S04]  /*0ac0*/  ULEA UR7, UR6, UR5, 0x18 ;  /* 0x0000000506077291 */ /* 0x001fc8000f8ec0ff */
[----:B------:R-:W-:Y:S01]  /*0ad0*/  MOV R7, UR4 ;  /* 0x0000000400077c02 */ /* 0x000fe20008000f00 */
[----:B------:R-:W-:-:S04]  /*0ae0*/  UIADD3 UR4, UPT, UPT, UR5, 0x220, URZ ;  /* 0x0000022005047890 */ /* 0x000fc8000fffe0ff */
[----:B------:R-:W-:Y:S01]  /*0af0*/  IMAD.WIDE R4, R7, 0x4, R4 ;  /* 0x0000000407047825 */ /* 0x000fe200078e0204 */
[----:B------:R-:W-:Y:S01]  /*0b00*/  ULEA UR4, UR6, UR4, 0x18 ;  /* 0x0000000406047291 */ /* 0x000fe2000f8ec0ff */
[----:B------:R-:W0:Y:S01]  /*0b10*/  LDS.128 R20, [UR7] ;  /* 0x00000007ff147984 */ /* 0x000e220008000c00 */
[----:B------:R-:W-:Y:S01]  /*0b20*/  IADD3 R7, PT, PT, R3, R0, RZ ;  /* 0x0000000003077210 */ /* 0x000fe20007ffe0ff */
[----:B------:R-:W-:Y:S01]  /*0b30*/  IMAD.MOV.U32 R3, RZ, RZ, R6 ;  /* 0x000000ffff037224 */ /* 0x000fe200078e0006 */
[----:B--2---:R-:W-:Y:S01]  /*0b40*/  IADD3 R4, P0, PT, R4, UR10, RZ ;  /* 0x0000000a04047c10 */ /* 0x004fe2000ff1e0ff */
[----:B------:R-:W1:Y:S01]  /*0b50*/  LDS.128 R24, [UR7+0x10] ;  /* 0x00001007ff187984 */ /* 0x000e620008000c00 */
[----:B------:R-:W-:Y:S02]  /*0b60*/  IADD3 R152, PT, PT, R7, -UR17, RZ ;  /* 0x8000001107987c10 */ /* 0x000fe4000fffe0ff */
[----:B------:R-:W-:Y:S01]  /*0b70*/  IADD3.X R5, PT, PT, R5, UR11, RZ, P0, !PT ;  /* 0x0000000b05057c10 */ /* 0x000fe200087fe4ff */
[----:B------:R-:W2:Y:S01]  /*0b80*/  LDS.128 R28, [UR7+0x20] ;  /* 0x00002007ff1c7984 */ /* 0x000ea20008000c00 */
[----:B------:R-:W-:-:S02]  /*0b90*/  IADD3 R6, PT, PT, R0, 0x1, RZ ;  /* 0x0000000100067810 */ /* 0x000fc40007ffe0ff */
[----:B------:R-:W-:Y:S01]  /*0ba0*/  IADD3 R7, PT, PT, R7, 0x1, RZ ;  /* 0x0000000107077810 */ /* 0x000fe20007ffe0ff */
[----:B------:R-:W3:Y:S01]  /*0bb0*/  LDS.128 R32, [UR7+0x30] ;  /* 0x00003007ff207984 */ /* 0x000ee20008000c00 */
[----:B------:R-:W-:-:S03]  /*0bc0*/  LEA R153, R8, UR4, 0x2 ;  /* 0x0000000408997c11 */ /* 0x000fc6000f8e10ff */
        /* <DEDUP_REMOVED lines=22> */
.L_x_24961:
        /* <DEDUP_REMOVED lines=22> */
[----:B------:R-:W-:-:S05]  /*0e90*/  MOV R12, R10 ;  /* 0x0000000a000c7202 */ /* 0x000fca0000000f00 */
[----:B------:R-:W-:Y:S01]  /*0ea0*/  @!P2 IMAD.MOV R12, RZ, RZ, -R12 ;  /* 0x000000ffff0ca224 */ /* 0x000fe200078e0a0c */
        /* <DEDUP_REMOVED lines=12> */
[----:B------:R-:W-:Y:S01]  /*0f70*/  IMAD R8, R13, R8, R9 ;  /* 0x000000080d087224 */ /* 0x000fe200078e0209 */
[----:B------:R-:W-:-:S04]  /*0f80*/  IADD3 R9, PT, PT, R2, -UR24, RZ ;  /* 0x8000001802097c10 */ /* 0x000fc8000fffe0ff */
        /* <DEDUP_REMOVED lines=8> */
[----:B------:R-:W-:-:S05]  /*1010*/  @!P0 MOV R8, 0xff7fffff ;  /* 0xff7fffff00088802 */ /* 0x000fca0000000f00 */
[----:B------:R1:W-:Y:S01]  /*1020*/  @!P0 STS [R153], R8 ;  /* 0x0000000899008388 */ /* 0x0003e20000000800 */
[----:B------:R-:W-:Y:S05]  /*1030*/  @!P0 BRA `(.L_x_24960) ;  /* 0x0000000c00088947 */ /* 0x000fea0003800000 */
[----:B------:R-:W2:Y:S01]  /*1040*/  LDG.E.CONSTANT R11, desc[UR12][R4.64] ;  /* 0x0000000c040b7981 */ /* 0x000ea2000c1e9900 */
[----:B------:R-:W-:Y:S01]  /*1050*/  UIMAD UR4, UR8, UR25, URZ ;  /* 0x00000019080472a4 */ /* 0x000fe2000f8e02ff */
[----:B-1----:R-:W1:Y:S05]  /*1060*/  S2R R8, SR_TID.X ;  /* 0x0000000000087919 */ /* 0x002e6a0000002100 */
[----:B------:R-:W-:Y:S01]  /*1070*/  IMAD.U32 R9, RZ, RZ, UR4 ;  /* 0x00000004ff097e24 */ /* 0x000fe2000f8e00ff */
        /* <DEDUP_REMOVED lines=35> */
[----:B------:R-:W-:Y:S01]  /*12b0*/  FFMA.FTZ R161, R36, R128, R161 ;  /* 0x0000008024a17223 */ /* 0x000fe200000100a1 */
[----:B------:R-:W4:Y:S01]  /*12c0*/  LDG.E.128.CONSTANT R148, desc[UR12][R158.64+0x1800] ;  /* 0x0018000c9e947981 */ /* 0x000f22000c1e9d00 */
[----:B------:R-:W-:Y:S01]  /*12d0*/  FFMA.FTZ R128, R37, R129, R124 ;  /* 0x0000008125807223 */ /* 0x000fe2000001007c */
[----:B------:R-:W-:-:S02]  /*12e0*/  FFMA.FTZ R129, R38, R130, R125 ;  /* 0x0000008226817223 */ /* 0x000fc4000001007d */
        /* <DEDUP_REMOVED lines=19> */
[----:B------:R-:W-:Y:S01]  /*1420*/  FFMA.FTZ R136, R57, R137, R8 ;  /* 0x0000008939887223 */ /* 0x000fe20000010008 */
[----:B------:R-:W-:-:S02]  /*1430*/  FFMA.FTZ R137, R58, R138, R9 ;  /* 0x0000008a3a897223 */ /* 0x000fc40000010009 */
[----:B------:R-:W4:Y:S01]  /*1440*/  LDG.E.128.CONSTANT R8, desc[UR12][R158.64+0x2000] ;  /* 0x0020000c9e087981 */ /* 0x000f22000c1e9d00 */
[----:B------:R-:W-:-:S03]  /*1450*/  FFMA.FTZ R160, R51, R15, R160 ;  /* 0x0000000f33a07223 */ /* 0x000fc600000100a0 */
[----:B------:R-:W4:Y:S01]  /*1460*/  LDG.E.128.CONSTANT R12, desc[UR12][R158.64+0x2200] ;  /* 0x0022000c9e0c7981 */ /* 0x000f22000c1e9d00 */
[----:B------:R-:W-:-:S03]  /*1470*/  FFMA.FTZ R160, R55, R19, R160 ;  /* 0x0000001337a07223 */ /* 0x000fc600000100a0 */
[----:B------:R-:W4:Y:S01]  /*1480*/  LDG.E.128.CONSTANT R16, desc[UR12][R158.64+0x2400] ;  /* 0x0024000c9e107981 */ /* 0x000f22000c1e9d00 */
        /* <DEDUP_REMOVED lines=11> */
[----:B------:R-:W-:-:S02]  /*1540*/  FFMA.FTZ R136, R69, R149, R136 ;  /* 0x0000009545887223 */ /* 0x000fc40000010088 */
[----:B------:R-:W3:Y:S01]  /*1550*/  LDG.E.128.CONSTANT R144, desc[UR12][R158.64+0x2600] ;  /* 0x0026000c9e907981 */ /* 0x000ee2000c1e9d00 */
[----:B------:R-:W-:Y:S01]  /*1560*/  FFMA.FTZ R137, R70, R150, R137 ;  /* 0x0000009646897223 */ /* 0x000fe20000010089 */
[----:B------:R-:W-:Y:S01]  /*1570*/  FFMA.FTZ R161, R72, R124, R161 ;  /* 0x0000007c48a17223 */ /* 0x000fe200000100a1 */
[----:B------:R-:W-:Y:S02]  /*1580*/  FFMA.FTZ R124, R73, R125, R136 ;  /* 0x0000007d497c7223 */ /* 0x000fe40000010088 */
[----:B------:R-:W-:Y:S02]  /*1590*/  FFMA.FTZ R125, R74, R126, R137 ;  /* 0x0000007e4a7d7223 */ /* 0x000fe40000010089 */
[----:B------:R-:W4:Y:S01]  /*15a0*/  LDG.E.128.CONSTANT R136, desc[UR12][R158.64+0x2a00] ;  /* 0x002a000c9e887981 */ /* 0x000f22000c1e9d00 */
        /* <DEDUP_REMOVED lines=10> */
[----:B------:R-:W4:Y:S03]  /*1650*/  LDG.E.128.CONSTANT R124, desc[UR12][R158.64+0x2e00] ;  /* 0x002e000c9e7c7981 */ /* 0x000f26000c1e9d00 */
[----:B------:R-:W-:Y:S01]  /*1660*/  FFMA.FTZ R160, R83, R135, R160 ;  /* 0x0000008753a07223 */ /* 0x000fe200000100a0 */
[----:B------:R-:W4:Y:S01]  /*1670*/  LDG.E.128.CONSTANT R128, desc[UR12][R158.64+0x3000] ;  /* 0x0030000c9e807981 */ /* 0x000f22000c1e9d00 */
        /* <DEDUP_REMOVED lines=8> */
[----:B------:R-:W-:-:S02]  /*1700*/  FFMA.FTZ R161, R92, R16, R161 ;  /* 0x000000105ca17223 */ /* 0x000fc400000100a1 */
[----:B------:R-:W-:Y:S01]  /*1710*/  FFMA.FTZ R16, R93, R17, R132 ;  /* 0x000000115d107223 */ /* 0x000fe20000010084 */
[----:B------:R-:W-:Y:S02]  /*1720*/  FFMA.FTZ R17, R94, R18, R133 ;  /* 0x000000125e117223 */ /* 0x000fe40000010085 */
[----:B------:R-:W4:Y:S01]  /*1730*/  LDG.E.128.CONSTANT R132, desc[UR12][R158.64+0x3400] ;  /* 0x0034000c9e847981 */ /* 0x000f22000c1e9d00 */
[----:B------:R-:W-:-:S03]  /*1740*/  FFMA.FTZ R160, R91, R15, R160 ;  /* 0x0000000f5ba07223 */ /* 0x000fc600000100a0 */
[----:B------:R-:W4:Y:S01]  /*1750*/  LDG.E.128.CONSTANT R12, desc[UR12][R158.64+0x3600] ;  /* 0x0036000c9e0c7981 */ /* 0x000f22000c1e9d00 */
[----:B------:R-:W-:Y:S01]  /*1760*/  FFMA.FTZ R160, R95, R19, R160 ;  /* 0x000000135fa07223 */ /* 0x000fe200000100a0 */
[----:B------:R-:W0:Y:S01]  /*1770*/  S2UR UR5, SR_CgaCtaId ;  /* 0x00000000000579c3 */ /* 0x000e220000008800 */
[----:B------:R-:W-:Y:S02]  /*1780*/  UMOV UR4, 0x400 ;  /* 0x0000040000047882 */ /* 0x000fe40000000000 */
[----:B0-----:R-:W-:Y:S01]  /*1790*/  ULEA UR4, UR5, UR4, 0x18 ;  /* 0x0000000405047291 */ /* 0x001fe2000f8ec0ff */
        /* <DEDUP_REMOVED lines=11> */
[----:B------:R-:W-:Y:S01]  /*1850*/  FFMA.FTZ R160, R105, R137, R16 ;  /* 0x0000008969a07223 */ /* 0x000fe20000010010 */
[----:B------:R-:W-:Y:S01]  /*1860*/  FFMA.FTZ R161, R106, R138, R17 ;  /* 0x0000008a6aa17223 */ /* 0x000fe20000010011 */
[----:B------:R-:W-:Y:S02]  /*1870*/  FFMA.FTZ R162, R107, R139, R162 ;  /* 0x0000008b6ba27223 */ /* 0x000fe400000100a2 */
[----:B------:R-:W4:Y:S01]  /*1880*/  LDG.E.128.CONSTANT R136, desc[UR12][R158.64+0x3c00] ;  /* 0x003c000c9e887981 */ /* 0x000f22000c1e9d00 */
[----:B------:R-:W-:-:S03]  /*1890*/  FFMA.FTZ R163, R108, R148, R19 ;  /* 0x000000946ca37223 */ /* 0x000fc60000010013 */
[----:B------:R0:W4:Y:S01]  /*18a0*/  LDG.E.128.CONSTANT R16, desc[UR12][R158.64+0x3e00] ;  /* 0x003e000c9e107981 */ /* 0x000122000c1e9d00 */
[----:B------:R-:W-:Y:S01]  /*18b0*/  FFMA.FTZ R160, R109, R149, R160 ;  /* 0x000000956da07223 */ /* 0x000fe200000100a0 */
[----:B------:R-:W-:Y:S01]  /*18c0*/  FFMA.FTZ R161, R110, R150, R161 ;  /* 0x000000966ea17223 */ /* 0x000fe200000100a1 */
[----:B------:R-:W-:Y:S02]  /*18d0*/  FFMA.FTZ R162, R111, R151, R162 ;  /* 0x000000976fa27223 */ /* 0x000fe400000100a2 */
[----:B------:R-:W1:Y:S01]  /*18e0*/  LDS.128 R148, [UR4+0x1a0] ;  /* 0x0001a004ff947984 */ /* 0x000e620008000c00 */
        /* <DEDUP_REMOVED lines=8> */
[----:B------:R-:W1:Y:S01]  /*1970*/  LDS.128 R124, [UR4+0x1b0] ;  /* 0x0001b004ff7c7984 */ /* 0x000e620008000c00 */
[----:B------:R-:W-:Y:S01]  /*1980*/  FFMA.FTZ R163, R120, R8, R163 ;  /* 0x0000000878a37223 */ /* 0x000fe200000100a3 */
[----:B0-----:R-:W-:Y:S01]  /*1990*/  FFMA.FTZ R158, R121, R9, R160 ;  /* 0x00000009799e7223 */ /* 0x001fe200000100a0 */
[----:B------:R-:W-:Y:S01]  /*19a0*/  FFMA.FTZ R159, R122, R10, R161 ;  /* 0x0000000a7a9f7223 */ /* 0x000fe200000100a1 */
[----:B------:R-:W-:Y:S01]  /*19b0*/  FFMA.FTZ R162, R123, R11, R162 ;  /* 0x0000000b7ba27223 */ /* 0x000fe200000100a2 */
[----:B------:R-:W-:Y:S04]  /*19c0*/  LDS.128 R128, [UR4+0x1d0] ;  /* 0x0001d004ff807984 */ /* 0x000fe80008000c00 */
[----:B------:R-:W3:Y:S01]  /*19d0*/  LDS.128 R8, [UR4+0x1c0] ;  /* 0x0001c004ff087984 */ /* 0x000ee20008000c00 */
[----:B-1----:R-:W-:Y:S01]  /*19e0*/  FFMA.FTZ R163, R132, R148, R163 ;  /* 0x0000009484a37223 */ /* 0x002fe200000100a3 */
[----:B------:R-:W-:Y:S01]  /*19f0*/  FFMA.FTZ R158, R133, R149, R158 ;  /* 0x00000095859e7223 */ /* 0x000fe2000001009e */
[----:B------:R-:W-:Y:S01]  /*1a00*/  FFMA.FTZ R159, R134, R150, R159 ;  /* 0x00000096869f7223 */ /* 0x000fe2000001009f */
[----:B------:R-:W-:-:S02]  /*1a10*/  FFMA.FTZ R162, R135, R151, R162 ;  /* 0x0000009787a27223 */ /* 0x000fc400000100a2 */
[----:B------:R-:W4:Y:S04]  /*1a20*/  LDS.128 R132, [UR4+0x1e0] ;  /* 0x0001e004ff847984 */ /* 0x000f280008000c00 */
[----:B------:R-:W0:Y:S01]  /*1a30*/  LDS.128 R148, [UR4+0x1f0] ;  /* 0x0001f004ff947984 */ /* 0x000e220008000c00 */
[----:B------:R-:W-:Y:S01]  /*1a40*/  FFMA.FTZ R163, R12, R124, R163 ;  /* 0x0000007c0ca37223 */ /* 0x000fe200000100a3 */
[----:B------:R-:W-:Y:S01]  /*1a50*/  FFMA.FTZ R158, R13, R125, R158 ;  /* 0x0000007d0d9e7223 */ /* 0x000fe2000001009e */
[----:B------:R-:W-:Y:S01]  /*1a60*/  FFMA.FTZ R159, R14, R126, R159 ;  /* 0x0000007e0e9f7223 */ /* 0x000fe2000001009f */
[----:B------:R-:W-:Y:S01]  /*1a70*/  FFMA.FTZ R162, R15, R127, R162 ;  /* 0x0000007f0fa27223 */ /* 0x000fe200000100a2 */
[----:B-----5:R-:W-:Y:S01]  /*1a80*/  FSETP.NEU.FTZ.AND P0, PT, R157, RZ, PT ;  /* 0x000000ff9d00720b */ /* 0x020fe20003f1d000 */
[----:B---3--:R-:W-:Y:S01]  /*1a90*/  FFMA.FTZ R163, R144, R8, R163 ;  /* 0x0000000890a37223 */ /* 0x008fe200000100a3 */
[----:B------:R-:W-:Y:S01]  /*1aa0*/  FFMA.FTZ R158, R145, R9, R158 ;  /* 0x00000009919e7223 */ /* 0x000fe2000001009e */
[----:B------:R-:W-:-:S02]  /*1ab0*/  FFMA.FTZ R159, R146, R10, R159 ;  /* 0x0000000a929f7223 */ /* 0x000fc4000001009f */
[----:B--2---:R-:W-:Y:S01]  /*1ac0*/  FFMA.FTZ R163, R140, R128, R163 ;  /* 0x000000808ca37223 */ /* 0x004fe200000100a3 */
[----:B------:R-:W-:Y:S01]  /*1ad0*/  FFMA.FTZ R158, R141, R129, R158 ;  /* 0x000000818d9e7223 */ /* 0x000fe2000001009e */
[----:B------:R-:W-:Y:S01]  /*1ae0*/  FFMA.FTZ R162, R147, R11, R162 ;  /* 0x0000000b93a27223 */ /* 0x000fe200000100a2 */
[----:B------:R-:W-:Y:S01]  /*1af0*/  FFMA.FTZ R159, R142, R130, R159 ;  /* 0x000000828e9f7223 */ /* 0x000fe2000001009f */
[----:B------:R-:W-:Y:S01]  /*1b00*/  IADD3 R8, PT, PT, R152, 0x1, RZ ;  /* 0x0000000198087810 */ /* 0x000fe20007ffe0ff */
[----:B----4-:R-:W-:Y:S01]  /*1b10*/  FFMA.FTZ R163, R136, R132, R163 ;  /* 0x0000008488a37223 */ /* 0x010fe200000100a3 */
[----:B------:R-:W-:Y:S01]  /*1b20*/  FFMA.FTZ R158, R137, R133, R158 ;  /* 0x00000085899e7223 */ /* 0x000fe2000001009e */
[----:B------:R-:W-:Y:S01]  /*1b30*/  FFMA.FTZ R162, R143, R131, R162 ;  /* 0x000000838fa27223 */ /* 0x000fe200000100a2 */
[----:B------:R-:W-:Y:S01]  /*1b40*/  FFMA.FTZ R159, R138, R134, R159 ;  /* 0x000000868a9f7223 */ /* 0x000fe2000001009f */
[----:B0-----:R-:W-:Y:S01]  /*1b50*/  FFMA.FTZ R16, R16, R148, R163 ;  /* 0x0000009410107223 */ /* 0x001fe200000100a3 */
        /* <DEDUP_REMOVED lines=16> */
.L_x_24960:
[----:B------:R-:W-:Y:S05]  /*1c60*/  BSYNC.RECONVERGENT B1 ;  /* 0x0000000000017941 */ /* 0x000fea0003800200 */
.L_x_24959:
[----:B------:R-:W-:Y:S01]  /*1c70*/  UIADD3 UR4, UPT, UPT, UR17, 0x1f, URZ ;  /* 0x0000001f11047890 */ /* 0x000fe2000fffe0ff */
[----:B------:R-:W-:Y:S01]  /*1c80*/  IADD3 R3, PT, PT, R3, 0x4, RZ ;  /* 0x0000000403037810 */ /* 0x000fe20007ffe0ff */
[----:B------:R-:W-:Y:S01]  /*1c90*/  ULEA UR5, UR16, 0x10, 0x4 ;  /* 0x0000001010057891 */ /* 0x000fe2000f8e20ff */
[----:B------:R-:W-:Y:S01]  /*1ca0*/  IADD3 R4, P1, PT, R4, 0x10, RZ ;  /* 0x0000001004047810 */ /* 0x000fe20007f3e0ff */
[----:B------:R-:W-:Y:S01]  /*1cb0*/  USHF.R.U32.HI UR4, URZ, 0x5, UR4 ;  /* 0x00000005ff047899 */ /* 0x000fe20008011604 */
[----:B------:R-:W-:Y:S01]  /*1cc0*/  IADD3 R6, PT, PT, R6, 0x80, RZ ;  /* 0x0000008006067810 */ /* 0x000fe20007ffe0ff */
[----:B------:R-:W-:Y:S01]  /*1cd0*/  VIADD R152, R152, 0x80 ;  /* 0x0000008098987836 */ /* 0x000fe20000000000 */
[----:B-12---:R-:W-:Y:S01]  /*1ce0*/  IADD3 R153, PT, PT, R153, 0x200, RZ ;  /* 0x0000020099997810 */ /* 0x006fe20007ffe0ff */
[----:B------:R-:W-:Y:S01]  /*1cf0*/  UISETP.LT.U32.AND UP0, UPT, UR4, UR5, UPT ;  /* 0x000000050400728c */ /* 0x000fe2000bf01070 */
[----:B------:R-:W-:Y:S02]  /*1d00*/  IADD3 R7, PT, PT, R7, 0x80, RZ ;  /* 0x0000008007077810 */ /* 0x000fe40007ffe0ff */
[----:B------:R-:W-:Y:S01]  /*1d10*/  IADD3.X R5, PT, PT, RZ, R5, RZ, P1, !PT ;  /* 0x00000005ff057210 */ /* 0x000fe20000ffe4ff */
[----:B------:R-:W-:-:S06]  /*1d20*/  USEL UR4, UR4, UR5, UP0 ;  /* 0x0000000504047287 */ /* 0x000fcc0008000000 */
[----:B------:R-:W-:-:S13]  /*1d30*/  ISETP.GE.U32.AND P0, PT, R3, UR4, PT ;  /* 0x0000000403007c0c */ /* 0x000fda000bf06070 */
[----:B------:R-:W-:Y:S05]  /*1d40*/  @!P0 BRA `(.L_x_24961) ;  /* 0xffffffec00f88947 */ /* 0x000fea000383ffff */
.L_x_24958:
[----:B------:R-:W-:Y:S05]  /*1d50*/  BSYNC.RECONVERGENT B0 ;  /* 0x0000000000007941 */ /* 0x000fea0003800200 */
.L_x_24957:
[----:B------:R-:W1:Y:S01]  /*1d60*/  SHFL.BFLY PT, R3, R154, 0x10, 0x1f ;  /* 0x0e001f009a037f89 */ /* 0x000e6200000e0000 */
[----:B------:R-:W2:Y:S01]  /*1d70*/  S2UR UR23, SR_CgaCtaId ;  /* 0x00000000001779c3 */ /* 0x000ea20000008800 */
[----:B------:R-:W-:Y:S01]  /*1d80*/  UMOV UR22, 0x400 ;  /* 0x0000040000167882 */ /* 0x000fe20000000000 */
[----:B------:R-:W-:Y:S01]  /*1d90*/  ULEA UR5, UR16, 0x10, 0x4 ;  /* 0x0000001010057891 */ /* 0x000fe2000f8e20ff */
[----:B------:R-:W-:Y:S01]  /*1da0*/  BSSY.RECONVERGENT B0, `(.L_x_24962) ;  /* 0x000010a000007945 */ /* 0x000fe20003800200 */
[----:B------:R-:W-:Y:S02]  /*1db0*/  UIADD3 UR4, UPT, UPT, UR22, 0x200, URZ ;  /* 0x0000020016047890 */ /* 0x000fe4000fffe0ff */
[----:B------:R-:W-:Y:S01]  /*1dc0*/  USHF.L.U32 UR27, UR16, 0x9, URZ ;  /* 0x00000009101b7899 */ /* 0x000fe200080006ff */
[----:B-1----:R-:W-:Y:S01]  /*1dd0*/  FMNMX.FTZ R3, R3, R154, !PT ;  /* 0x0000009a03037209 */ /* 0x002fe20007810000 */
[----:B--2---:R-:W-:-:S04]  /*1de0*/  ULEA UR4, UR23, UR4, 0x18 ;  /* 0x0000000417047291 */ /* 0x004fc8000f8ec0ff */
[----:B------:R-:W1:Y:S02]  /*1df0*/  SHFL.BFLY PT, R4, R3, 0x8, 0x1f ;  /* 0x0d001f0003047f89 */ /* 0x000e6400000e0000 */
[----:B-1----:R-:W-:-:S05]  /*1e00*/  FMNMX.FTZ R5, R3, R4, !PT ;  /* 0x0000000403057209 */ /* 0x002fca0007810000 */
[----:B------:R-:W1:Y:S02]  /*1e10*/  SHFL.BFLY PT, R4, R5, 0x4, 0x1f ;  /* 0x0c801f0005047f89 */ /* 0x000e6400000e0000 */
[----:B-1----:R-:W-:Y:S02]  /*1e20*/  FMNMX.FTZ R6, R5, R4, !PT ;  /* 0x0000000405067209 */ /* 0x002fe40007810000 */
[----:B------:R-:W1:Y:S01]  /*1e30*/  S2R R4, SR_TID.X ;  /* 0x0000000000047919 */ /* 0x000e620000002100 */
[----:B------:R-:W-:Y:S02]  /*1e40*/  MOV R5, 0xff7fffff ;  /* 0xff7fffff00057802 */ /* 0x000fe40000000f00 */
[----:B------:R-:W2:Y:S02]  /*1e50*/  SHFL.BFLY PT, R7, R6, 0x2, 0x1f ;  /* 0x0c401f0006077f89 */ /* 0x000ea400000e0000 */
[----:B--2---:R-:W-:Y:S02]  /*1e60*/  FMNMX.FTZ R8, R6, R7, !PT ;  /* 0x0000000706087209 */ /* 0x004fe40007810000 */
[----:B-1---5:R-:W-:-:S03]  /*1e70*/  LOP3.LUT P0, R157, R4, 0x1f, RZ, 0xc0, !PT ;  /* 0x0000001f049d7812 */ /* 0x022fc6000780c0ff */
[----:B------:R-:W1:Y:S01]  /*1e80*/  SHFL.BFLY PT, R7, R8, 0x1, 0x1f ;  /* 0x0c201f0008077f89 */ /* 0x000e6200000e0000 */
[----:B------:R-:W-:Y:S02]  /*1e90*/  SHF.R.U32.HI R3, RZ, 0x5, R4 ;  /* 0x00000005ff037819 */ /* 0x000fe40000011604 */
[----:B------:R-:W-:Y:S02]  /*1ea0*/  ISETP.GT.U32.AND P1, PT, R157, 0x3, PT ;  /* 0x000000039d00780c */ /* 0x000fe40003f24070 */
[----:B------:R-:W-:Y:S02]  /*1eb0*/  LEA R6, R3, UR4, 0x2 ;  /* 0x0000000403067c11 */ /* 0x000fe4000f8e10ff */
[----:B-1----:R-:W-:Y:S02]  /*1ec0*/  FMNMX.FTZ R11, R8, R7, !PT ;  /* 0x00000007080b7209 */ /* 0x002fe40007810000 */
[----:B------:R-:W-:Y:S01]  /*1ed0*/  LEA R7, R157, UR4, 0x2 ;  /* 0x000000049d077c11 */ /* 0x000fe2000f8e10ff */
[----:B------:R-:W-:-:S02]  /*1ee0*/  UIADD3 UR4, UPT, UPT, UR17, 0x1f, URZ ;  /* 0x0000001f11047890 */ /* 0x000fc4000fffe0ff */
[----:B------:R-:W-:Y:S02]  /*1ef0*/  @!P0 STS [R6], R11 ;  /* 0x0000000b06008388 */ /* 0x000fe40000000800 */
[----:B------:R-:W-:Y:S01]  /*1f00*/  USHF.R.U32.HI UR4, URZ, 0x5, UR4 ;  /* 0x00000005ff047899 */ /* 0x000fe20008011604 */
[----:B------:R-:W-:Y:S03]  /*1f10*/  BAR.SYNC.DEFER_BLOCKING 0x0 ;  /* 0x0000000000007b1d */ /* 0x000fe60000010000 */
[----:B------:R-:W-:-:S04]  /*1f20*/  UISETP.LT.U32.AND UP0, UPT, UR4, UR5, UPT ;  /* 0x000000050400728c */ /* 0x000fc8000bf01070 */
[----:B------:R-:W-:-:S04]  /*1f30*/  USEL UR20, UR4, UR5, UP0 ;  /* 0x0000000504147287 */ /* 0x000fc80008000000 */
[----:B------:R-:W-:-:S04]  /*1f40*/  UIMAD UR4, UR16, -0x10, UR20 ;  /* 0xfffffff0100478a4 */ /* 0x000fc8000f8e0214 */
[----:B------:R-:W-:-:S04]  /*1f50*/  ULEA UR4, UR4, UR27, 0x5 ;  /* 0x0000001b04047291 */ /* 0x000fc8000f8e28ff */
[----:B------:R-:W-:-:S04]  /*1f60*/  UISETP.LT.AND UP0, UPT, UR17, UR4, UPT ;  /* 0x000000041100728c */ /* 0x000fc8000bf01270 */
[----:B------:R-:W-:Y:S01]  /*1f70*/  USEL UR5, UR17, UR4, UP0 ;  /* 0x0000000411057287 */ /* 0x000fe20008000000 */
[----:B------:R-:W1:Y:S03]  /*1f80*/  @!P1 LDS R5, [R7] ;  /* 0x0000000007059984 */ /* 0x000e660000000800 */
[----:B------:R-:W-:-:S06]  /*1f90*/  UIADD3 UR6, UPT, UPT, -UR27, UR5, URZ ;  /* 0x000000051b067290 */ /* 0x000fcc000fffe1ff */
[----:B------:R-:W-:Y:S01]  /*1fa0*/  ISETP.GE.AND P2, PT, R4, UR6, PT ;  /* 0x0000000604007c0c */ /* 0x000fe2000bf46270 */
[----:B-1----:R-:W1:Y:S02]  /*1fb0*/  SHFL.BFLY PT, R8, R5, 0x2, 0x1f ;  /* 0x0c401f0005087f89 */ /* 0x002e6400000e0000 */
[----:B-1----:R-:W-:-:S05]  /*1fc0*/  FMNMX.FTZ R8, R8, R5, !PT ;  /* 0x0000000508087209 */ /* 0x002fca0007810000 */
[----:B------:R-:W1:Y:S02]  /*1fd0*/  SHFL.BFLY PT, R9, R8, 0x1, 0x1f ;  /* 0x0c201f0008097f89 */ /* 0x000e6400000e0000 */
[----:B-1----:R-:W-:Y:S01]  /*1fe0*/  FMNMX.FTZ R5, R8, R9, !PT ;  /* 0x0000000908057209 */ /* 0x002fe20007810000 */
[----:B------:R-:W-:-:S05]  /*1ff0*/  HFMA2 R8, -RZ, RZ, 0, 0 ;  /* 0x00000000ff087431 */ /* 0x000fca00000001ff */
[----:B------:R-:W1:Y:S01]  /*2000*/  SHFL.IDX PT, R5, R5, RZ, 0x1f ;  /* 0x00001fff05057589 */ /* 0x000e6200000e0000 */
        /* <DEDUP_REMOVED lines=19> */
.L_x_24966:
[----:B------:R-:W1:Y:S01]  /*2140*/  LDS R12, [R9] ;  /* 0x00000000090c7984 */ /* 0x000e620000000800 */
[----:B------:R-:W-:Y:S01]  /*2150*/  VIADD R11, R11, 0x1 ;  /* 0x000000010b0b7836 */ /* 0x000fe20000000000 */
[----:B------:R-:W-:-:S04]  /*2160*/  IADD3 R10, PT, PT, R10, 0x80, RZ ;  /* 0x000000800a0a7810 */ /* 0x000fc80007ffe0ff */
[----:B------:R-:W-:Y:S01]  /*2170*/  ISETP.NE.AND P0, PT, R11, RZ, PT ;  /* 0x000000ff0b00720c */ /* 0x000fe20003f05270 */
[----:B-1----:R-:W-:-:S04]  /*2180*/  FADD.FTZ R12, -R5, R12 ;  /* 0x0000000c050c7221 */ /* 0x002fc80000010100 */
[----:B------:R-:W-:-:S06]  /*2190*/  FMUL.FTZ R12, R12, 1.4426950216293334961 ;  /* 0x3fb8aa3b0c0c7820 */ /* 0x000fcc0000410000 */
[----:B------:R-:W1:Y:S02]  /*21a0*/  MUFU.EX2 R12, R12 ;  /* 0x0000000c000c7308 */ /* 0x000e640000000800 */
[----:B-1----:R1:W-:Y:S01]  /*21b0*/  STS [R9], R12 ;  /* 0x0000000c09007388 */ /* 0x0023e20000000800 */
[----:B------:R-:W-:Y:S01]  /*21c0*/  FADD.FTZ R8, R12, R8 ;  /* 0x000000080c087221 */ /* 0x000fe20000010000 */
[----:B-1----:R-:W-:Y:S01]  /*21d0*/  IADD3 R9, PT, PT, R9, 0x200, RZ ;  /* 0x0000020009097810 */ /* 0x002fe20007ffe0ff */
[----:B------:R-:W-:Y:S06]  /*21e0*/  @P0 BRA `(.L_x_24966) ;  /* 0xfffffffc00d40947 */ /* 0x000fec000383ffff */
.L_x_24965:
[----:B------:R-:W-:Y:S05]  /*21f0*/  BSYNC.RECONVERGENT B1 ;  /* 0x0000000000017941 */ /* 0x000fea0003800200 */
.L_x_24964:
        /* <DEDUP_REMOVED lines=13> */
.L_x_24969:
[----:B------:R-:W1:Y:S01]  /*22d0*/  LDS R12, [R9+-0x400] ;  /* 0xfffc0000090c7984 */ /* 0x000e620000000800 */
[----:B------:R-:W-:-:S03]  /*22e0*/  VIADD R10, R10, 0x800 ;  /* 0x000008000a0a7836 */ /* 0x000fc60000000000 */
[----:B------:R-:W2:Y:S02]  /*22f0*/  LDS R14, [R9+-0x200] ;  /* 0xfffe0000090e7984 */ /* 0x000ea40000000800 */
[----:B------:R-:W-:Y:S02]  /*2300*/  ISETP.GE.AND P3, PT, R10, R11, PT ;  /* 0x0000000b0a00720c */ /* 0x000fe40003f66270 */
[----:B------:R-:W3:Y:S04]  /*2310*/  LDS R16, [R9] ;  /* 0x0000000009107984 */ /* 0x000ee80000000800 */
[----:B------:R-:W4:Y:S04]  /*2320*/  LDS R18, [R9+0x200] ;  /* 0x0002000009127984 */ /* 0x000f280000000800 */
[----:B0-----:R-:W0:Y:S04]  /*2330*/  LDS R20, [R9+0x400] ;  /* 0x0004000009147984 */ /* 0x001e280000000800 */
[----:B------:R-:W5:Y:S04]  /*2340*/  LDS R22, [R9+0x600] ;  /* 0x0006000009167984 */ /* 0x000f680000000800 */
[----:B------:R-:W5:Y:S04]  /*2350*/  LDS R24, [R9+0x800] ;  /* 0x0008000009187984 */ /* 0x000f680000000800 */
[----:B------:R-:W5:Y:S04]  /*2360*/  LDS R26, [R9+0xa00] ;  /* 0x000a0000091a7984 */ /* 0x000f680000000800 */
[----:B------:R-:W5:Y:S04]  /*2370*/  LDS R28, [R9+0xc00] ;  /* 0x000c0000091c7984 */ /* 0x000f680000000800 */
[----:B------:R-:W5:Y:S01]  /*2380*/  LDS R30, [R9+0xe00] ;  /* 0x000e0000091e7984 */ /* 0x000f620000000800 */
        /* <DEDUP_REMOVED lines=8> */
[----:B------:R-:W5:Y:S01]  /*2410*/  MUFU.EX2 R12, R12 ;  /* 0x0000000c000c7308 */ /* 0x000f620000000800 */
[----:B------:R-:W-:Y:S01]  /*2420*/  FMUL.FTZ R16, R16, 1.4426950216293334961 ;  /* 0x3fb8aa3b10107820 */ /* 0x000fe20000410000 */
[C---:B----4-:R-:W-:Y:S01]  /*2430*/  FADD.FTZ R18, -R5.reuse, R18 ;  /* 0x0000001205127221 */ /* 0x050fe20000010100 */
[----:B------:R-:W4:Y:S01]  /*2440*/  LDS R38, [R9+0x1600] ;  /* 0x0016000009267984 */ /* 0x000f220000000800 */
[----:B0-----:R-:W-:-:S02]  /*2450*/  FADD.FTZ R20, -R5, R20 ;  /* 0x0000001405147221 */ /* 0x001fc40000010100 */
[----:B------:R-:W-:Y:S01]  /*2460*/  FMUL.FTZ R18, R18, 1.4426950216293334961 ;  /* 0x3fb8aa3b12127820 */ /* 0x000fe20000410000 */
[----:B------:R-:W0:Y:S01]  /*2470*/  LDS R40, [R9+0x1800] ;  /* 0x0018000009287984 */ /* 0x000e220000000800 */
[----:B------:R-:W1:Y:S01]  /*2480*/  MUFU.EX2 R14, R14 ;  /* 0x0000000e000e7308 */ /* 0x000e620000000800 */
[----:B------:R-:W-:Y:S01]  /*2490*/  FMUL.FTZ R20, R20, 1.4426950216293334961 ;  /* 0x3fb8aa3b14147820 */ /* 0x000fe20000410000 */
[C---:B-----5:R-:W-:Y:S01]  /*24a0*/  FADD.FTZ R22, -R5.reuse, R22 ;  /* 0x0000001605167221 */ /* 0x060fe20000010100 */
[----:B------:R-:W5:Y:S01]  /*24b0*/  LDS R42, [R9+0x1a00] ;  /* 0x001a0000092a7984 */ /* 0x000f620000000800 */
        /* <DEDUP_REMOVED lines=14> */
[C---:B------:R-:W-:Y:S02]  /*25a0*/  FADD.FTZ R32, -R5.reuse, R32 ;  /* 0x0000002005207221 */ /* 0x040fe40000010100 */
[----:B------:R-:W-:Y:S01]  /*25b0*/  FMUL.FTZ R30, R30, 1.4426950216293334961 ;  /* 0x3fb8aa3b1e1e7820 */ /* 0x000fe20000410000 */
[----:B------:R-:W1:Y:S01]  /*25c0*/  MUFU.EX2 R20, R20 ;  /* 0x0000001400147308 */ /* 0x000e620000000800 */
[----:B--2---:R-:W-:Y:S01]  /*25d0*/  FADD.FTZ R8, R8, R16 ;  /* 0x0000001008087221 */ /* 0x004fe20000010000 */
[----:B------:R-:W-:Y:S01]  /*25e0*/  FMUL.FTZ R32, R32, 1.4426950216293334961 ;  /* 0x3fb8aa3b20207820 */ /* 0x000fe20000410000 */
[C---:B------:R-:W-:Y:S01]  /*25f0*/  FADD.FTZ R34, -R5.reuse, R34 ;  /* 0x0000002205227221 */ /* 0x040fe20000010100 */
[----:B------:R-:W-:Y:S03]  /*2600*/  STS [R9], R16 ;  /* 0x0000001009007388 */ /* 0x000fe60000000800 */
[----:B------:R-:W-:Y:S01]  /*2610*/  FMUL.FTZ R34, R34, 1.4426950216293334961 ;  /* 0x3fb8aa3b22227820 */ /* 0x000fe20000410000 */
[----:B------:R-:W2:Y:S01]  /*2620*/  MUFU.EX2 R22, R22 ;  /* 0x0000001600167308 */ /* 0x000ea20000000800 */
[----:B---3--:R-:W-:Y:S01]  /*2630*/  FADD.FTZ R8, R8, R18 ;  /* 0x0000001208087221 */ /* 0x008fe20000010000 */
[C---:B------:R-:W-:Y:S01]  /*2640*/  FADD.FTZ R36, -R5.reuse, R36 ;  /* 0x0000002405247221 */ /* 0x040fe20000010100 */
[C---:B----4-:R-:W-:Y:S01]  /*2650*/  FADD.FTZ R38, -R5.reuse, R38 ;  /* 0x0000002605267221 */ /* 0x050fe20000010100 */
[----:B------:R-:W-:Y:S02]  /*2660*/  STS [R9+0x200], R18 ;  /* 0x0002001209007388 */ /* 0x000fe40000000800 */
[----:B------:R-:W-:Y:S01]  /*2670*/  FMUL.FTZ R36, R36, 1.4426950216293334961 ;  /* 0x3fb8aa3b24247820 */ /* 0x000fe20000410000 */
[----:B------:R-:W-:Y:S01]  /*2680*/  FMUL.FTZ R38, R38, 1.4426950216293334961 ;  /* 0x3fb8aa3b26267820 */ /* 0x000fe20000410000 */
[----:B------:R-:W3:Y:S01]  /*2690*/  MUFU.EX2 R24, R24 ;  /* 0x0000001800187308 */ /* 0x000ee20000000800 */
[----:B-1----:R-:W-:Y:S01]  /*26a0*/  FADD.FTZ R8, R8, R20 ;  /* 0x0000001408087221 */ /* 0x002fe20000010000 */
[C---:B0-----:R-:W-:Y:S01]  /*26b0*/  FADD.FTZ R40, -R5.reuse, R40 ;  /* 0x0000002805287221 */ /* 0x041fe20000010100 */
[----:B-----5:R-:W-:Y:S01]  /*26c0*/  FADD.FTZ R42, -R5, R42 ;  /* 0x0000002a052a7221 */ /* 0x020fe20000010100 */
        /* <DEDUP_REMOVED lines=36> */
.L_x_24968:
[----:B------:R-:W-:Y:S05]  /*2910*/  BSYNC.RECONVERGENT B1 ;  /* 0x0000000000017941 */ /* 0x000fea0003800200 */
.L_x_24967:
        /* <DEDUP_REMOVED lines=10> */
[----:B0-----:R-:W0:Y:S04]  /*29c0*/  LDS R20, [R9+0x400] ;  /* 0x0004000009147984 */ /* 0x001e280000000800 */
[----:B------:R-:W5:Y:S04]  /*29d0*/  LDS R22, [R9+0x600] ;  /* 0x0006000009167984 */ /* 0x000f680000000800 */
[----:B------:R-:W5:Y:S04]  /*29e0*/  LDS R24, [R9+0x800] ;  /* 0x0008000009187984 */ /* 0x000f680000000800 */
[----:B------:R-:W5:Y:S01]  /*29f0*/  LDS R26, [R9+0xa00] ;  /* 0x000a0000091a7984 */ /* 0x000f620000000800 */
        /* <DEDUP_REMOVED lines=8> */
[----:B0-----:R-:W-:-:S03]  /*2a80*/  FADD.FTZ R20, -R5, R20 ;  /* 0x0000001405147221 */ /* 0x001fc60000010100 */
[----:B------:R-:W-:Y:S02]  /*2a90*/  FMUL.FTZ R18, R18, 1.4426950216293334961 ;  /* 0x3fb8aa3b12127820 */ /* 0x000fe40000410000 */
[----:B------:R-:W0:Y:S01]  /*2aa0*/  MUFU.EX2 R14, R14 ;  /* 0x0000000e000e7308 */ /* 0x000e220000000800 */
[----:B------:R-:W-:Y:S01]  /*2ab0*/  FMUL.FTZ R20, R20, 1.4426950216293334961 ;  /* 0x3fb8aa3b14147820 */ /* 0x000fe20000410000 */
[C---:B-----5:R-:W-:Y:S01]  /*2ac0*/  FADD.FTZ R22, -R5.reuse, R22 ;  /* 0x0000001605167221 */ /* 0x060fe20000010100 */
[----:B------:R-:W-:-:S03]  /*2ad0*/  FADD.FTZ R24, -R5, R24 ;  /* 0x0000001805187221 */ /* 0x000fc60000010100 */
[----:B------:R-:W-:Y:S02]  /*2ae0*/  FMUL.FTZ R22, R22, 1.4426950216293334961 ;  /* 0x3fb8aa3b16167820 */ /* 0x000fe40000410000 */
[----:B------:R-:W2:Y:S01]  /*2af0*/  MUFU.EX2 R16, R16 ;  /* 0x0000001000107308 */ /* 0x000ea20000000800 */
[----:B-1----:R-:W-:Y:S01]  /*2b00*/  FADD.FTZ R8, R8, R12 ;  /* 0x0000000c08087221 */ /* 0x002fe20000010000 */
[----:B------:R-:W-:Y:S01]  /*2b10*/  FADD.FTZ R26, -R5, R26 ;  /* 0x0000001a051a7221 */ /* 0x000fe20000010100 */
[----:B------:R-:W-:Y:S01]  /*2b20*/  FMUL.FTZ R24, R24, 1.4426950216293334961 ;  /* 0x3fb8aa3b18187820 */ /* 0x000fe20000410000 */
[----:B------:R-:W-:Y:S02]  /*2b30*/  STS [R9+-0x400], R12 ;  /* 0xfffc000c09007388 */ /* 0x000fe40000000800 */
[----:B------:R-:W-:Y:S02]  /*2b40*/  FMUL.FTZ R26, R26, 1.4426950216293334961 ;  /* 0x3fb8aa3b1a1a7820 */ /* 0x000fe40000410000 */
[----:B------:R-:W1:Y:S01]  /*2b50*/  MUFU.EX2 R18, R18 ;  /* 0x0000001200127308 */ /* 0x000e620000000800 */
[----:B0-----:R-:W-:Y:S01]  /*2b60*/  FADD.FTZ R8, R8, R14 ;  /* 0x0000000e08087221 */ /* 0x001fe20000010000 */
[----:B------:R-:W-:Y:S06]  /*2b70*/  STS [R9+-0x200], R14 ;  /* 0xfffe000e09007388 */ /* 0x000fec0000000800 */
[----:B------:R-:W0:Y:S01]  /*2b80*/  MUFU.EX2 R20, R20 ;  /* 0x0000001400147308 */ /* 0x000e220000000800 */
[----:B--2---:R-:W-:Y:S01]  /*2b90*/  FADD.FTZ R8, R8, R16 ;  /* 0x0000001008087221 */ /* 0x004fe20000010000 */
        /* <DEDUP_REMOVED lines=15> */
.L_x_24971:
[----:B------:R-:W-:Y:S05]  /*2c90*/  BSYNC.RECONVERGENT B1 ;  /* 0x0000000000017941 */ /* 0x000fea0003800200 */
.L_x_24970:
[----:B------:R-:W-:-:S13]  /*2ca0*/  ISETP.LT.OR P0, PT, R10, UR6, P0 ;  /* 0x000000060a007c0c */ /* 0x000fda0008701670 */
        /* <DEDUP_REMOVED lines=25> */
.L_x_24963:
[----:B------:R-:W-:Y:S05]  /*2e40*/  BSYNC.RECONVERGENT B0 ;  /* 0x0000000000007941 */ /* 0x000fea0003800200 */
.L_x_24962:
[----:B----4-:R-:W2:Y:S01]  /*2e50*/  SHFL.BFLY PT, R9, R8, 0x10, 0x1f ;  /* 0x0e001f0008097f89 */ /* 0x010ea200000e0000 */
[----:B------:R-:W-:Y:S01]  /*2e60*/  ISETP.NE.AND P0, PT, R157, RZ, PT ;  /* 0x000000ff9d00720c */ /* 0x000fe20003f05270 */
        /* <DEDUP_REMOVED lines=16> */
[----:B--2---:R-:W-:-:S05]  /*2f70*/  FADD.FTZ R9, R8, R9 ;  /* 0x0000000908097221 */ /* 0x004fca0000010000 */
[----:B------:R2:W3:Y:S01]  /*2f80*/  SHFL.IDX PT, R33, R9, RZ, 0x1f ;  /* 0x00001fff09217589 */ /* 0x0004e200000e0000 */
[----:B------:R-:W-:Y:S05]  /*2f90*/  @P2 BRA `(.L_x_24973) ;  /* 0x0000000800302947 */ /* 0x000fea0003800000 */
[----:B------:R-:W-:Y:S01]  /*2fa0*/  LOP3.LUT R6, RZ, R4, RZ, 0x33, !PT ;  /* 0x00000004ff067212 */ /* 0x000fe200078e33ff */
[----:B------:R-:W-:Y:S03]  /*2fb0*/  BSSY.RECONVERGENT B1, `(.L_x_24974) ;  /* 0x000001a000017945 */ /* 0x000fe60003800200 */
[----:B------:R-:W-:-:S04]  /*2fc0*/  IADD3 R8, PT, PT, R6, UR5, RZ ;  /* 0x0000000506087c10 */ /* 0x000fc8000fffe0ff */
[C---:B------:R-:W-:Y:S02]  /*2fd0*/  IADD3 R7, PT, PT, R8.reuse, -UR27, RZ ;  /* 0x8000001b08077c10 */ /* 0x040fe4000fffe0ff */
[----:B------:R-:W-:Y:S02]  /*2fe0*/  LOP3.LUT R6, R8, 0x180, RZ, 0xc0, !PT ;  /* 0x0000018008067812 */ /* 0x000fe400078ec0ff */
[----:B------:R-:W-:Y:S01]  /*2ff0*/  ISETP.GE.U32.AND P1, PT, R7, 0x180, PT ;  /* 0x000001800700780c */ /* 0x000fe20003f26070 */
[----:B---3--:R-:W-:Y:S01]  /*3000*/  FADD.FTZ R7, R33, 9.9999999747524270788e-07 ;  /* 0x358637bd21077421 */ /* 0x008fe20000010000 */
[----:B------:R-:W-:Y:S01]  /*3010*/  ISETP.NE.AND P0, PT, R6, 0x180, PT ;  /* 0x000001800600780c */ /* 0x000fe20003f05270 */
[----:B------:R-:W-:Y:S02]  /*3020*/  IMAD.MOV.U32 R6, RZ, RZ, R4 ;  /* 0x000000ffff067224 */ /* 0x000fe400078e0004 */
[----:B------:R3:W4:Y:S10]  /*3030*/  MUFU.RCP R32, R7 ;  /* 0x0000000700207308 */ /* 0x0007340000001000 */
[----:B---3--:R-:W-:Y:S05]  /*3040*/  @!P0 BRA `(.L_x_24975) ;  /* 0x0000000000408947 */ /* 0x008fea0003800000 */
[----:B------:R-:W-:Y:S01]  /*3050*/  LEA.HI R8, R8, 0x1, RZ, 0x19 ;  /* 0x0000000108087811 */ /* 0x000fe200078fc8ff */
[----:B------:R-:W-:-:S03]  /*3060*/  UIADD3 UR4, UPT, UPT, UR22, 0x220, URZ ;  /* 0x0000022016047890 */ /* 0x000fc6000fffe0ff */
[C---:B------:R-:W-:Y:S01]  /*3070*/  SHF.L.U32 R6, R8.reuse, 0x7, RZ ;  /* 0x0000000708067819 */ /* 0x040fe200000006ff */
[----:B------:R-:W-:Y:S01]  /*3080*/  ULEA UR4, UR23, UR4, 0x18 ;  /* 0x0000000417047291 */ /* 0x000fe2000f8ec0ff */
[----:B------:R-:W-:Y:S02]  /*3090*/  LOP3.LUT R8, R8, 0x3, RZ, 0xc0, !PT ;  /* 0x0000000308087812 */ /* 0x000fe400078ec0ff */
[----:B------:R-:W-:Y:S02]  /*30a0*/  LOP3.LUT R7, R6, 0x180, RZ, 0xc0, !PT ;  /* 0x0000018006077812 */ /* 0x000fe400078ec0ff */
[----:B--2---:R-:W-:Y:S02]  /*30b0*/  IADD3 R9, PT, PT, -R8, RZ, RZ ;  /* 0x000000ff08097210 */ /* 0x004fe40007ffe1ff */
[----:B------:R-:W-:Y:S02]  /*30c0*/  LEA R8, R4, UR4, 0x2 ;  /* 0x0000000404087c11 */ /* 0x000fe4000f8e10ff */
[----:B------:R-:W-:-:S07]  /*30d0*/  IADD3 R6, PT, PT, R7, R4, RZ ;  /* 0x0000000407067210 */ /* 0x000fce0007ffe0ff */
.L_x_24976:
[----:B------:R-:W4:Y:S01]  /*30e0*/  LDS R7, [R8] ;  /* 0x0000000008077984 */ /* 0x000f220000000800 */
[----:B------:R-:W-:-:S04]  /*30f0*/  IADD3 R9, PT, PT, R9, 0x1, RZ ;  /* 0x0000000109097810 */ /* 0x000fc80007ffe0ff */
[----:B------:R-:W-:Y:S01]  /*3100*/  ISETP.NE.AND P0, PT, R9, RZ, PT ;  /* 0x000000ff0900720c */ /* 0x000fe20003f05270 */
[----:B----4-:R-:W-:-:S05]  /*3110*/  FMUL.FTZ R7, R7, R32 ;  /* 0x0000002007077220 */ /* 0x010fca0000410000 */
[----:B------:R2:W-:Y:S02]  /*3120*/  STS [R8], R7 ;  /* 0x0000000708007388 */ /* 0x0005e40000000800 */
[----:B--2---:R-:W-:-:S05]  /*3130*/  IADD3 R8, PT, PT, R8, 0x200, RZ ;  /* 0x0000020008087810 */ /* 0x004fca0007ffe0ff */
[----:B------:R-:W-:Y:S05]  /*3140*/  @P0 BRA `(.L_x_24976) ;  /* 0xfffffffc00e40947 */ /* 0x000fea000383ffff */
.L_x_24975:
[----:B------:R-:W-:Y:S05]  /*3150*/  BSYNC.RECONVERGENT B1 ;  /* 0x0000000000017941 */ /* 0x000fea0003800200 */
.L_x_24974:
        /* <DEDUP_REMOVED lines=13> */
.L_x_24979:
[----:B------:R-:W4:Y:S01]  /*3230*/  LDS R8, [R7+-0x400] ;  /* 0xfffc000007087984 */ /* 0x000f220000000800 */
[----:B------:R-:W-:-:S03]  /*3240*/  IADD3 R6, PT, PT, R6, 0x800, RZ ;  /* 0x0000080006067810 */ /* 0x000fc60007ffe0ff */
[----:B--2---:R-:W2:Y:S01]  /*3250*/  LDS R9, [R7+-0x200] ;  /* 0xfffe000007097984 */ /* 0x004ea20000000800 */
[----:B------:R-:W-:-:S03]  /*3260*/  ISETP.GE.AND P1, PT, R6, R35, PT ;  /* 0x000000230600720c */ /* 0x000fc60003f26270 */
[----:B------:R-:W3:Y:S04]  /*3270*/  LDS R11, [R7] ;  /* 0x00000000070b7984 */ /* 0x000ee80000000800 */
[----:B------:R-:W5:Y:S04]  /*3280*/  LDS R13, [R7+0x200] ;  /* 0x00020000070d7984 */ /* 0x000f680000000800 */
[----:B------:R-:W1:Y:S04]  /*3290*/  LDS R15, [R7+0x400] ;  /* 0x00040000070f7984 */ /* 0x000e680000000800 */
[----:B------:R-:W1:Y:S04]  /*32a0*/  LDS R17, [R7+0x600] ;  /* 0x0006000007117984 */ /* 0x000e680000000800 */
[----:B------:R-:W-:Y:S04]  /*32b0*/  LDS R19, [R7+0x800] ;  /* 0x0008000007137984 */ /* 0x000fe80000000800 */
[----:B0-----:R-:W0:Y:S04]  /*32c0*/  LDS R20, [R7+0xa00] ;  /* 0x000a000007147984 */ /* 0x001e280000000800 */
[----:B------:R-:W0:Y:S04]  /*32d0*/  LDS R21, [R7+0xc00] ;  /* 0x000c000007157984 */ /* 0x000e280000000800 */
[----:B------:R-:W0:Y:S04]  /*32e0*/  LDS R23, [R7+0xe00] ;  /* 0x000e000007177984 */ /* 0x000e280000000800 */
[----:B------:R-:W0:Y:S01]  /*32f0*/  LDS R25, [R7+0x1000] ;  /* 0x0010000007197984 */ /* 0x000e220000000800 */
[----:B----4-:R-:W-:-:S03]  /*3300*/  FMUL.FTZ R8, R8, R32 ;  /* 0x0000002008087220 */ /* 0x010fc60000410000 */
[----:B------:R-:W4:Y:S01]  /*3310*/  LDS R27, [R7+0x1200] ;  /* 0x00120000071b7984 */ /* 0x000f220000000800 */
[----:B--2---:R-:W-:-:S03]  /*3320*/  FMUL.FTZ R10, R9, R32 ;  /* 0x00000020090a7220 */ /* 0x004fc60000410000 */
[----:B------:R-:W2:Y:S01]  /*3330*/  LDS R28, [R7+0x1400] ;  /* 0x00140000071c7984 */ /* 0x000ea20000000800 */
[----:B---3--:R-:W-:-:S03]  /*3340*/  FMUL.FTZ R12, R11, R32 ;  /* 0x000000200b0c7220 */ /* 0x008fc60000410000 */
[----:B------:R-:W3:Y:S01]  /*3350*/  LDS R29, [R7+0x1600] ;  /* 0x00160000071d7984 */ /* 0x000ee20000000800 */
[----:B-----5:R-:W-:-:S03]  /*3360*/  FMUL.FTZ R14, R13, R32 ;  /* 0x000000200d0e7220 */ /* 0x020fc60000410000 */
[----:B------:R-:W5:Y:S01]  /*3370*/  LDS R30, [R7+0x1800] ;  /* 0x00180000071e7984 */ /* 0x000f620000000800 */
[----:B-1----:R-:W-:-:S03]  /*3380*/  FMUL.FTZ R16, R15, R32 ;  /* 0x000000200f107220 */ /* 0x002fc60000410000 */
[----:B------:R-:W1:Y:S01]  /*3390*/  LDS R31, [R7+0x1a00] ;  /* 0x001a0000071f7984 */ /* 0x000e620000000800 */
[----:B------:R-:W-:-:S03]  /*33a0*/  FMUL.FTZ R18, R17, R32 ;  /* 0x0000002011127220 */ /* 0x000fc60000410000 */
[----:B------:R0:W-:Y:S04]  /*33b0*/  STS [R7+-0x400], R8 ;  /* 0xfffc000807007388 */ /* 0x0001e80000000800 */
[----:B------:R4:W-:Y:S01]  /*33c0*/  STS [R7+-0x200], R10 ;  /* 0xfffe000a07007388 */ /* 0x0009e20000000800 */
[----:B0-----:R-:W-:-:S03]  /*33d0*/  FMUL.FTZ R20, R20, R32 ;  /* 0x0000002014147220 */ /* 0x001fc60000410000 */
[----:B------:R3:W-:Y:S01]  /*33e0*/  STS [R7], R12 ;  /* 0x0000000c07007388 */ /* 0x0007e20000000800 */
[-C--:B------:R-:W-:Y:S01]  /*33f0*/  FMUL.FTZ R22, R21, R32.reuse ;  /* 0x0000002015167220 */ /* 0x080fe20000410000 */
[-C--:B------:R-:W-:Y:S02]  /*3400*/  FMUL.FTZ R8, R19, R32.reuse ;  /* 0x0000002013087220 */ /* 0x080fe40000410000 */
[----:B------:R1:W-:Y:S01]  /*3410*/  STS [R7+0x200], R14 ;  /* 0x0002000e07007388 */ /* 0x0003e20000000800 */
[-C--:B------:R-:W-:Y:S01]  /*3420*/  FMUL.FTZ R24, R23, R32.reuse ;  /* 0x0000002017187220 */ /* 0x080fe20000410000 */
[-C--:B------:R-:W-:Y:S02]  /*3430*/  FMUL.FTZ R26, R25, R32.reuse ;  /* 0x00000020191a7220 */ /* 0x080fe40000410000 */
[----:B------:R-:W-:Y:S01]  /*3440*/  STS [R7+0x400], R16 ;  /* 0x0004001007007388 */ /* 0x000fe20000000800 */
[----:B----4-:R-:W-:-:S03]  /*3450*/  FMUL.FTZ R10, R27, R32 ;  /* 0x000000201b0a7220 */ /* 0x010fc60000410000 */
[----:B------:R-:W-:Y:S01]  /*3460*/  STS [R7+0x600], R18 ;  /* 0x0006001207007388 */ /* 0x000fe20000000800 */
[----:B--2---:R-:W-:-:S03]  /*3470*/  FMUL.FTZ R28, R28, R32 ;  /* 0x000000201c1c7220 */ /* 0x004fc60000410000 */
[----:B------:R-:W-:Y:S01]  /*3480*/  STS [R7+0x800], R8 ;  /* 0x0008000807007388 */ /* 0x000fe20000000800 */
[----:B---3--:R-:W-:-:S03]  /*3490*/  FMUL.FTZ R12, R29, R32 ;  /* 0x000000201d0c7220 */ /* 0x008fc60000410000 */
[----:B------:R-:W-:Y:S01]  /*34a0*/  STS [R7+0xa00], R20 ;  /* 0x000a001407007388 */ /* 0x000fe20000000800 */
[----:B-----5:R-:W-:-:S03]  /*34b0*/  FMUL.FTZ R30, R30, R32 ;  /* 0x000000201e1e7220 */ /* 0x020fc60000410000 */
        /* <DEDUP_REMOVED lines=11> */
.L_x_24978:
[----:B------:R-:W-:Y:S05]  /*3570*/  BSYNC.RECONVERGENT B1 ;  /* 0x0000000000017941 */ /* 0x000fea0003800200 */
.L_x_24977:
[----:B------:R-:W-:Y:S01]  /*3580*/  IADD3 R8, PT, PT, -R6, UR6, RZ ;  /* 0x0000000606087c10 */ /* 0x000fe2000fffe1ff */
[----:B------:R-:W-:Y:S03]  /*3590*/  BSSY.RECONVERGENT B1, `(.L_x_24980) ;  /* 0x000001e000017945 */ /* 0x000fe60003800200 */
[----:B------:R-:W-:-:S13]  /*35a0*/  ISETP.GT.AND P1, PT, R8, 0x200, PT ;  /* 0x000002000800780c */ /* 0x000fda0003f24270 */
[----:B------:R-:W-:Y:S05]  /*35b0*/  @!P1 BRA `(.L_x_24981) ;  /* 0x00000000006c9947 */ /* 0x000fea0003800000 */
[----:B------:R-:W4:Y:S01]  /*35c0*/  LDS R8, [R7+-0x400] ;  /* 0xfffc000007087984 */ /* 0x000f220000000800 */
[----:B------:R-:W-:Y:S02]  /*35d0*/  PLOP3.LUT P0, PT, PT, PT, PT, 0x8, 0x80 ;  /* 0x000000000080781c */ /* 0x000fe40003f0e170 */
[----:B------:R-:W-:Y:S01]  /*35e0*/  IADD3 R6, PT, PT, R6, 0x400, RZ ;  /* 0x0000040006067810 */ /* 0x000fe20007ffe0ff */
[----:B--2---:R-:W2:Y:S04]  /*35f0*/  LDS R9, [R7+-0x200] ;  /* 0xfffe000007097984 */ /* 0x004ea80000000800 */
[----:B------:R-:W3:Y:S04]  /*3600*/  LDS R11, [R7] ;  /* 0x00000000070b7984 */ /* 0x000ee80000000800 */
[----:B------:R-:W5:Y:S04]  /*3610*/  LDS R13, [R7+0x200] ;  /* 0x00020000070d7984 */ /* 0x000f680000000800 */
[----:B------:R-:W1:Y:S04]  /*3620*/  LDS R15, [R7+0x400] ;  /* 0x00040000070f7984 */ /* 0x000e680000000800 */
[----:B------:R-:W1:Y:S04]  /*3630*/  LDS R17, [R7+0x600] ;  /* 0x0006000007117984 */ /* 0x000e680000000800 */
[----:B------:R-:W1:Y:S04]  /*3640*/  LDS R19, [R7+0x800] ;  /* 0x0008000007137984 */ /* 0x000e680000000800 */
[----:B0-----:R-:W0:Y:S01]  /*3650*/  LDS R21, [R7+0xa00] ;  /* 0x000a000007157984 */ /* 0x001e220000000800 */
[-C--:B----4-:R-:W-:Y:S01]  /*3660*/  FMUL.FTZ R8, R8, R32.reuse ;  /* 0x0000002008087220 */ /* 0x090fe20000410000 */
[----:B--2---:R-:W-:-:S04]  /*3670*/  FMUL.FTZ R10, R9, R32 ;  /* 0x00000020090a7220 */ /* 0x004fc80000410000 */
[----:B------:R-:W-:Y:S01]  /*3680*/  STS [R7+-0x400], R8 ;  /* 0xfffc000807007388 */ /* 0x000fe20000000800 */
[----:B---3--:R-:W-:-:S03]  /*3690*/  FMUL.FTZ R12, R11, R32 ;  /* 0x000000200b0c7220 */ /* 0x008fc60000410000 */
[----:B------:R-:W-:Y:S01]  /*36a0*/  STS [R7+-0x200], R10 ;  /* 0xfffe000a07007388 */ /* 0x000fe20000000800 */
[----:B-----5:R-:W-:-:S03]  /*36b0*/  FMUL.FTZ R14, R13, R32 ;  /* 0x000000200d0e7220 */ /* 0x020fc60000410000 */
[----:B------:R-:W-:Y:S01]  /*36c0*/  STS [R7], R12 ;  /* 0x0000000c07007388 */ /* 0x000fe20000000800 */
[----:B-1----:R-:W-:-:S03]  /*36d0*/  FMUL.FTZ R16, R15, R32 ;  /* 0x000000200f107220 */ /* 0x002fc60000410000 */
[----:B------:R-:W-:Y:S01]  /*36e0*/  STS [R7+0x200], R14 ;  /* 0x0002000e07007388 */ /* 0x000fe20000000800 */
[----:B------:R-:W-:-:S03]  /*36f0*/  FMUL.FTZ R18, R17, R32 ;  /* 0x0000002011127220 */ /* 0x000fc60000410000 */
[----:B------:R-:W-:Y:S01]  /*3700*/  STS [R7+0x400], R16 ;  /* 0x0004001007007388 */ /* 0x000fe20000000800 */
[----:B------:R-:W-:-:S03]  /*3710*/  FMUL.FTZ R20, R19, R32 ;  /* 0x0000002013147220 */ /* 0x000fc60000410000 */
[----:B------:R-:W-:Y:S01]  /*3720*/  STS [R7+0x600], R18 ;  /* 0x0006001207007388 */ /* 0x000fe20000000800 */
[----:B0-----:R-:W-:-:S03]  /*3730*/  FMUL.FTZ R22, R21, R32 ;  /* 0x0000002015167220 */ /* 0x001fc60000410000 */
[----:B------:R-:W-:Y:S04]  /*3740*/  STS [R7+0x800], R20 ;  /* 0x0008001407007388 */ /* 0x000fe80000000800 */
[----:B------:R0:W-:Y:S02]  /*3750*/  STS [R7+0xa00], R22 ;  /* 0x000a001607007388 */ /* 0x0001e40000000800 */
[----:B0-----:R-:W-:-:S07]  /*3760*/  VIADD R7, R7, 0x1000 ;  /* 0x0000100007077836 */ /* 0x001fce0000000000 */
.L_x_24981:
[----:B------:R-:W-:Y:S05]  /*3770*/  BSYNC.RECONVERGENT B1 ;  /* 0x0000000000017941 */ /* 0x000fea0003800200 */
.L_x_24980:
[----:B------:R-:W-:-:S13]  /*3780*/  ISETP.LT.OR P0, PT, R6, UR6, P0 ;  /* 0x0000000606007c0c */ /* 0x000fda0008701670 */
[----:B------:R-:W-:Y:S05]  /*3790*/  @!P0 BRA `(.L_x_24973) ;  /* 0x0000000000308947 */ /* 0x000fea0003800000 */
[----:B------:R-:W4:Y:S04]  /*37a0*/  LDS R6, [R7+-0x400] ;  /* 0xfffc000007067984 */ /* 0x000f280000000800 */
[----:B------:R-:W3:Y:S04]  /*37b0*/  LDS R8, [R7+-0x200] ;  /* 0xfffe000007087984 */ /* 0x000ee80000000800 */
[----:B--2---:R-:W2:Y:S04]  /*37c0*/  LDS R9, [R7] ;  /* 0x0000000007097984 */ /* 0x004ea80000000800 */
[----:B------:R-:W5:Y:S01]  /*37d0*/  LDS R11, [R7+0x200] ;  /* 0x00020000070b7984 */ /* 0x000f620000000800 */
[-C--:B----4-:R-:W-:Y:S01]  /*37e0*/  FMUL.FTZ R6, R6, R32.reuse ;  /* 0x0000002006067220 */ /* 0x090fe20000410000 */
[----:B---3--:R-:W-:-:S04]  /*37f0*/  FMUL.FTZ R8, R8, R32 ;  /* 0x0000002008087220 */ /* 0x008fc80000410000 */
[----:B------:R3:W-:Y:S01]  /*3800*/  STS [R7+-0x400], R6 ;  /* 0xfffc000607007388 */ /* 0x0007e20000000800 */
[----:B--2---:R-:W-:-:S03]  /*3810*/  FMUL.FTZ R10, R9, R32 ;  /* 0x00000020090a7220 */ /* 0x004fc60000410000 */
[----:B------:R3:W-:Y:S01]  /*3820*/  STS [R7+-0x200], R8 ;  /* 0xfffe000807007388 */ /* 0x0007e20000000800 */
[----:B-----5:R-:W-:-:S03]  /*3830*/  FMUL.FTZ R12, R11, R32 ;  /* 0x000000200b0c7220 */ /* 0x020fc60000410000 */
[----:B------:R3:W-:Y:S04]  /*3840*/  STS [R7], R10 ;  /* 0x0000000a07007388 */ /* 0x0007e80000000800 */
[----:B------:R3:W-:Y:S02]  /*3850*/  STS [R7+0x200], R12 ;  /* 0x0002000c07007388 */ /* 0x0007e40000000800 */
.L_x_24973:
[----:B------:R-:W-:Y:S05]  /*3860*/  BSYNC.RECONVERGENT B0 ;  /* 0x0000000000007941 */ /* 0x000fea0003800200 */
.L_x_24972:
[----:B------:R-:W-:Y:S01]  /*3870*/  BAR.SYNC.DEFER_BLOCKING 0x0 ;  /* 0x0000000000007b1d */ /* 0x000fe20000010000 */
[----:B------:R-:W-:Y:S02]  /*3880*/  ISETP.NE.AND P0, PT, R4, RZ, PT ;  /* 0x000000ff0400720c */ /* 0x000fe40003f05270 */
[----:B---3--:R-:W-:Y:S02]  /*3890*/  SHF.R.U32.HI R6, RZ, 0x5, R4 ;  /* 0x00000005ff067819 */ /* 0x008fe40000011604 */
[----:B------:R-:W-:Y:S01]  /*38a0*/  MOV R7, UR16 ;  /* 0x0000001000077c02 */ /* 0x000fe20008000f00 */
[----:B------:R-:W3:Y:S01]  /*38b0*/  LDCU UR26, c[0x0][0x3dc] ;  /* 0x00007b80ff1a77ac */ /* 0x000ee20008000800 */
[----:B------:R-:W-:Y:S02]  /*38c0*/  BSSY.RECONVERGENT B0, `(.L_x_24982) ;  /* 0x0000015000007945 */ /* 0x000fe40003800200 */
[----:B------:R-:W-:Y:S01]  /*38d0*/  LEA R162, R7, R6, 0x4 ;  /* 0x0000000607a27211 */ /* 0x000fe200078e20ff */
[----:B------:R-:W0:Y:S04]  /*38e0*/  LDCU UR21, c[0x0][0x378] ;  /* 0x00006f00ff1577ac */ /* 0x000e280008000800 */
[----:B------:R-:W-:Y:S05]  /*38f0*/  @P0 BRA `(.L_x_24983) ;  /* 0x0000000000440947 */ /* 0x000fea0003800000 */
[----:B------:R-:W5:Y:S01]  /*3900*/  LDCU.128 UR4, c[0x0][0x380] ;  /* 0x00007000ff0477ac */ /* 0x000f620008000c00 */
[----:B------:R-:W-:-:S04]  /*3910*/  UIMAD UR10, UR15, UR19, UR18 ;  /* 0x000000130f0a72a4 */ /* 0x000fc8000f8e0212 */
        /* <DEDUP_REMOVED lines=10> */
[----:B------:R-:W-:Y:S02]  /*39c0*/  MOV R8, UR4 ;  /* 0x0000000400087c02 */ /* 0x000fe40008000f00 */
[----:B------:R-:W-:Y:S02]  /*39d0*/  MOV R7, UR7 ;  /* 0x0000000700077c02 */ /* 0x000fe40008000f00 */
[----:B--2---:R-:W-:-:S03]  /*39e0*/  IMAD.U32 R9, RZ, RZ, UR5 ;  /* 0x00000005ff097e24 */ /* 0x004fc6000f8e00ff */
[----:B-1----:R0:W-:Y:S04]  /*39f0*/  STG.E desc[UR12][R6.64], R5 ;  /* 0x0000000506007986 */ /* 0x0021e8000c10190c */
[----:B------:R0:W-:Y:S02]  /*3a00*/  STG.E desc[UR12][R8.64], R33 ;  /* 0x0000002108007986 */ /* 0x0001e4000c10190c */
.L_x_24983:
[----:B0--3--:R-:W-:Y:S05]  /*3a10*/  BSYNC.RECONVERGENT B0 ;  /* 0x0000000000007941 */ /* 0x009fea0003800200 */
.L_x_24982:
[----:B------:R-:W-:Y:S01]  /*3a20*/  ISETP.GE.U32.AND P0, PT, R162, UR20, PT ;  /* 0x00000014a2007c0c */ /* 0x000fe2000bf06070 */
[----:B------:R-:W0:Y:S01]  /*3a30*/  LDCU.64 UR10, c[0x0][0x3a8] ;  /* 0x00007500ff0a77ac */ /* 0x000e220008000a00 */
[----:B------:R-:W-:Y:S01]  /*3a40*/  BSSY.RECONVERGENT B0, `(.L_x_24984) ;  /* 0x000028b000007945 */ /* 0x000fe20003800200 */
[----:B------:R-:W-:Y:S01]  /*3a50*/  HFMA2 R156, -RZ, RZ, 0, 0 ;  /* 0x00000000ff9c7431 */ /* 0x000fe200000001ff */
[----:B------:R-:W-:Y:S02]  /*3a60*/  CS2R R154, SRZ ;  /* 0x00000000009a7805 */ /* 0x000fe4000001ff00 */
[----:B------:R-:W-:Y:S02]  /*3a70*/  CS2R R152, SRZ ;  /* 0x0000000000987805 */ /* 0x000fe4000001ff00 */
[----:B------:R-:W-:Y:S02]  /*3a80*/  CS2R R150, SRZ ;  /* 0x0000000000967805 */ /* 0x000fe4000001ff00 */
[----:B-1----:R-:W-:-:S02]  /*3a90*/  MOV R5, RZ ;  /* 0x000000ff00057202 */ /* 0x002fc40000000f00 */
[----:B------:R-:W-:Y:S02]  /*3aa0*/  CS2R R6, SRZ ;  /* 0x0000000000067805 */ /* 0x000fe4000001ff00 */
[----:B--2---:R-:W-:Y:S02]  /*3ab0*/  CS2R R8, SRZ ;  /* 0x0000000000087805 */ /* 0x004fe4000001ff00 */
        /* <DEDUP_REMOVED lines=11> */
[----:B------:R-:W0:Y:S01]  /*3b70*/  I2F.RP R5, R0 ;  /* 0x0000000000057306 */ /* 0x000e220000209400 */
[----:B------:R-:W1:Y:S01]  /*3b80*/  LDCU UR4, c[0x0][0x3c8] ;  /* 0x00007900ff0477ac */ /* 0x000e620008000800 */
[----:B------:R-:W-:Y:S01]  /*3b90*/  IMAD.WIDE.U32 R6, R162, 0x4, RZ ;  /* 0x00000004a2067825 */ /* 0x000fe200078e00ff */
[C---:B------:R-:W-:Y:S02]  /*3ba0*/  SHF.L.U32 R16, R4.reuse, 0x4, RZ ;  /* 0x0000000404107819 */ /* 0x040fe400000006ff */
[----:B------:R-:W-:Y:S01]  /*3bb0*/  CS2R R154, SRZ ;  /* 0x00000000009a7805 */ /* 0x000fe2000001ff00 */
[----:B------:R-:W2:Y:S01]  /*3bc0*/  LDCU UR7, c[0x0][0x3fc] ;  /* 0x00007f80ff0777ac */ /* 0x000ea20008000800 */
[----:B------:R-:W-:Y:S02]  /*3bd0*/  SHF.L.U32 R17, R4, 0x2, RZ ;  /* 0x0000000204117819 */ /* 0x000fe400000006ff */
[----:B------:R-:W-:Y:S02]  /*3be0*/  CS2R R152, SRZ ;  /* 0x0000000000987805 */ /* 0x000fe4000001ff00 */
[----:B------:R-:W-:Y:S01]  /*3bf0*/  LOP3.LUT R16, R16, 0x70, RZ, 0xe2, !PT ;  /* 0x0000007010107812 */ /* 0x000fe200078ee2ff */
[----:B------:R-:W3:Y:S01]  /*3c00*/  LDCU.64 UR24, c[0x0][0x3b8] ;  /* 0x00007700ff1877ac */ /* 0x000ee20008000a00 */
[----:B------:R-:W-:-:S02]  /*3c10*/  LEA R161, R3, UR27, 0x5 ;  /* 0x0000001b03a17c11 */ /* 0x000fc4000f8e28ff */
[----:B------:R-:W-:Y:S02]  /*3c20*/  CS2R R150, SRZ ;  /* 0x0000000000967805 */ /* 0x000fe4000001ff00 */
[----:B------:R-:W-:Y:S01]  /*3c30*/  LEA R16, R3, R16, 0x7 ;  /* 0x0000001003107211 */ /* 0x000fe200078e38ff */
[----:B------:R-:W-:Y:S01]  /*3c40*/  UIADD3 UR5, UPT, UPT, UR17, 0x1f, URZ ;  /* 0x0000001f11057890 */ /* 0x000fe2000fffe0ff */
[----:B------:R-:W-:Y:S01]  /*3c50*/  LOP3.LUT R160, R17, 0x1c, RZ, 0xc0, !PT ;  /* 0x0000001c11a07812 */ /* 0x000fe200078ec0ff */
[----:B0-----:R-:W0:Y:S01]  /*3c60*/  MUFU.RCP R5, R5 ;  /* 0x0000000500057308 */ /* 0x001e220000001000 */
[----:B------:R-:W-:Y:S01]  /*3c70*/  UIADD3 UR6, UPT, UPT, UR22, 0x220, URZ ;  /* 0x0000022016067890 */ /* 0x000fe2000fffe0ff */
[----:B------:R-:W-:Y:S01]  /*3c80*/  IADD3 R161, PT, PT, R161, 0x1, RZ ;  /* 0x00000001a1a17810 */ /* 0x000fe20007ffe0ff */
[----:B------:R-:W-:Y:S01]  /*3c90*/  USHF.R.U32.HI UR5, URZ, 0x5, UR5 ;  /* 0x00000005ff057899 */ /* 0x000fe20008011605 */
[----:B------:R-:W-:Y:S01]  /*3ca0*/  MOV R156, RZ ;  /* 0x000000ff009c7202 */ /* 0x000fe20000000f00 */
[----:B-1----:R-:W-:Y:S01]  /*3cb0*/  UIMAD UR4, UR15, UR4, URZ ;  /* 0x000000040f0472a4 */ /* 0x002fe2000f8e02ff */
[----:B------:R-:W-:Y:S01]  /*3cc0*/  CS2R R10, SRZ ;  /* 0x00000000000a7805 */ /* 0x000fe2000001ff00 */
[----:B------:R-:W-:Y:S01]  /*3cd0*/  ULEA UR6, UR23, UR6, 0x18 ;  /* 0x0000000617067291 */ /* 0x000fe2000f8ec0ff */
[----:B--2---:R-:W-:Y:S01]  /*3ce0*/  VIADD R158, R2, -UR7 ;  /* 0x80000007029e7c36 */ /* 0x004fe20008000000 */
[----:B------:R-:W-:-:S02]  /*3cf0*/  CS2R R12, SRZ ;  /* 0x00000000000c7805 */ /* 0x000fc4000001ff00 */
[----:B------:R-:W-:Y:S02]  /*3d00*/  CS2R R14, SRZ ;  /* 0x00000000000e7805 */ /* 0x000fe4000001ff00 */
[----:B------:R-:W-:Y:S02]  /*3d10*/  MOV R9, UR4 ;  /* 0x0000000400097c02 */ /* 0x000fe40008000f00 */
[----:B------:R-:W-:Y:S02]  /*3d20*/  CS2R R132, SRZ ;  /* 0x0000000000847805 */ /* 0x000fe4000001ff00 */
[----:B------:R-:W-:Y:S02]  /*3d30*/  CS2R R134, SRZ ;  /* 0x0000000000867805 */ /* 0x000fe4000001ff00 */
[----:B------:R-:W-:Y:S02]  /*3d40*/  CS2R R136, SRZ ;  /* 0x0000000000887805 */ /* 0x000fe4000001ff00 */
[----:B------:R-:W-:Y:S01]  /*3d50*/  CS2R R138, SRZ ;  /* 0x00000000008a7805 */ /* 0x000fe2000001ff00 */
[----:B------:R-:W1:Y:S01]  /*3d60*/  LDCU UR4, c[0x0][0x3e0] ;  /* 0x00007c00ff0477ac */ /* 0x000e620008000800 */
[----:B0-----:R-:W-:Y:S01]  /*3d70*/  IADD3 R148, PT, PT, R5, 0xffffffe, RZ ;  /* 0x0ffffffe05947810 */ /* 0x001fe20007ffe0ff */
[----:B------:R-:W-:Y:S01]  /*3d80*/  IMAD.WIDE R6, R9, 0x4, R6 ;  /* 0x0000000409067825 */ /* 0x000fe200078e0206 */
[----:B------:R-:W-:-:S02]  /*3d90*/  CS2R R8, SRZ ;  /* 0x0000000000087805 */ /* 0x000fc4000001ff00 */
[----:B------:R-:W-:Y:S01]  /*3da0*/  CS2R R140, SRZ ;  /* 0x00000000008c7805 */ /* 0x000fe2000001ff00 */
[----:B------:R0:W2:Y:S01]  /*3db0*/  F2I.FTZ.U32.TRUNC.NTZ R149, R148 ;  /* 0x0000009400957305 */ /* 0x0000a2000021f000 */
[----:B------:R-:W-:Y:S02]  /*3dc0*/  CS2R R142, SRZ ;  /* 0x00000000008e7805 */ /* 0x000fe4000001ff00 */
[----:B---3--:R-:W-:Y:S02]  /*3dd0*/  IADD3 R146, P0, PT, R6, UR24, RZ ;  /* 0x0000001806927c10 */ /* 0x008fe4000ff1e0ff */
[----:B------:R-:W-:Y:S02]  /*3de0*/  CS2R R144, SRZ ;  /* 0x0000000000907805 */ /* 0x000fe4000001ff00 */
[----:B------:R-:W-:Y:S01]  /*3df0*/  LOP3.LUT R2, R17, 0x7c, RZ, 0xc0, !PT ;  /* 0x0000007c11027812 */ /* 0x000fe200078ec0ff */
[----:B------:R-:W-:Y:S01]  /*3e00*/  VIADD R159, R16, UR6 ;  /* 0x00000006109f7c36 */ /* 0x000fe20008000000 */
[----:B------:R-:W-:-:S02]  /*3e10*/  IADD3.X R147, PT, PT, R7, UR25, RZ, P0, !PT ;  /* 0x0000001907937c10 */ /* 0x000fc400087fe4ff */
[----:B------:R-:W-:Y:S02]  /*3e20*/  CS2R R6, SRZ ;  /* 0x0000000000067805 */ /* 0x000fe4000001ff00 */
[----:B------:R-:W-:Y:S01]  /*3e30*/  IADD3 R160, PT, PT, R161, R160, RZ ;  /* 0x000000a0a1a07210 */ /* 0x000fe20007ffe0ff */
[----:B0-----:R-:W-:Y:S01]  /*3e40*/  IMAD.MOV.U32 R148, RZ, RZ, RZ ;  /* 0x000000ffff947224 */ /* 0x001fe200078e00ff */
[----:B-1----:R-:W-:Y:S01]  /*3e50*/  UIMAD UR4, UR8, UR4, URZ ;  /* 0x00000004080472a4 */ /* 0x002fe2000f8e02ff */
[----:B--2---:R-:W-:-:S03]  /*3e60*/  IADD3 R5, PT, PT, RZ, -R149, RZ ;  /* 0x80000095ff057210 */ /* 0x004fc60007ffe0ff */
[----:B------:R-:W-:Y:S02]  /*3e70*/  USHF.R.S32.HI UR7, URZ, 0x1f, UR4 ;  /* 0x0000001fff077899 */ /* 0x000fe40008011404 */
[----:B------:R-:W-:Y:S01]  /*3e80*/  MOV R164, UR4 ;  /* 0x0000000400a47c02 */ /* 0x000fe20008000f00 */
[----:B------:R-:W-:-:S03]  /*3e90*/  IMAD R5, R5, R0, RZ ;  /* 0x0000000005057224 */ /* 0x000fc600078e02ff */
[----:B------:R-:W-:Y:S01]  /*3ea0*/  MOV R165, UR7 ;  /* 0x0000000700a57c02 */ /* 0x000fe20008000f00 */
[----:B------:R-:W-:Y:S01]  /*3eb0*/  IMAD.HI.U32 R148, R149, R5, R148 ;  /* 0x0000000595947227 */ /* 0x000fe200078e0094 */
[C---:B------:R-:W-:Y:S02]  /*3ec0*/  IADD3 R149, PT, PT, R162.reuse, 0x1, RZ ;  /* 0x00000001a2957810 */ /* 0x040fe40007ffe0ff */
[----:B------:R-:W-:Y:S02]  /*3ed0*/  MOV R5, RZ ;  /* 0x000000ff00057202 */ /* 0x000fe40000000f00 */
[----:B------:R-:W-:-:S07]  /*3ee0*/  IADD3 R162, PT, PT, R162, -UR5, RZ ;  /* 0x80000005a2a27c10 */ /* 0x000fce000fffe0ff */
.L_x_24988:
        /* <DEDUP_REMOVED lines=24> */
[----:B------:R-:W-:Y:S02]  /*4070*/  @!P2 IADD3 R19, PT, PT, -R19, RZ, RZ ;  /* 0x000000ff1313a210 */ /* 0x000fe40007ffe1ff */
        /* <DEDUP_REMOVED lines=11> */
[----:B------:R-:W-:-:S05]  /*4130*/  IADD3 R16, PT, PT, -R16, RZ, RZ ;  /* 0x000000ff10107210 */ /* 0x000fca0007ffe1ff */
[----:B------:R-:W-:Y:S02]  /*4140*/  IMAD R16, R23, R16, R17 ;  /* 0x0000001017107224 */ /* 0x000fe400078e0211 */
[C---:B------:R-:W-:Y:S01]  /*4150*/  VIADD R17, R149.reuse, 0x3 ;  /* 0x0000000395117836 */ /* 0x040fe20000000000 */
        /* <DEDUP_REMOVED lines=12> */
[----:B------:R-:W-:-:S03]  /*4220*/  ISETP.NE.AND P2, PT, R162, -0x1, PT ;  /* 0xffffffffa200780c */ /* 0x000fc60003f45270 */
[----:B------:R-:W0:Y:S01]  /*4230*/  LDS.128 R80, [R159] ;  /* 0x000000009f507984 */ /* 0x000e220000000c00 */
[----:B--2---:R-:W-:-:S03]  /*4240*/  IMAD.WIDE R16, R17, UR26, R164 ;  /* 0x0000001a11107c25 */ /* 0x004fc6000f8e02a4 */
[----:B------:R-:W-:-:S04]  /*4250*/  IADD3 R16, P1, PT, R2, R16, RZ ;  /* 0x0000001002107210 */ /* 0x000fc80007f3e0ff */
[----:B------:R-:W-:Y:S02]  /*4260*/  IADD3.X R17, PT, PT, RZ, R17, RZ, P1, !PT ;  /* 0x00000011ff117210 */ /* 0x000fe40000ffe4ff */
[----:B------:R-:W-:-:S04]  /*4270*/  LEA R128, P1, R16, UR10, 0x2 ;  /* 0x0000000a10807c11 */ /* 0x000fc8000f8210ff */
[----:B------:R-:W-:-:S05]  /*4280*/  LEA.HI.X R129, R16, UR11, R17, 0x2, P1 ;  /* 0x0000000b10817c11 */ /* 0x000fca00088f1411 */
[----:B------:R-:W2:Y:S04]  /*4290*/  LDG.E.128.CONSTANT R100, desc[UR12][R128.64] ;  /* 0x0000000c80647981 */ /* 0x000ea8000c1e9d00 */
[----:B------:R-:W3:Y:S04]  /*42a0*/  LDG.E.128.CONSTANT R112, desc[UR12][R128.64+0x200] ;  /* 0x0002000c80707981 */ /* 0x000ee8000c1e9d00 */
[----:B------:R-:W5:Y:S04]  /*42b0*/  LDG.E.128.CONSTANT R120, desc[UR12][R128.64+0x400] ;  /* 0x0004000c80787981 */ /* 0x000f68000c1e9d00 */
[----:B------:R-:W5:Y:S04]  /*42c0*/  LDG.E.128.CONSTANT R116, desc[UR12][R128.64+0x600] ;  /* 0x0006000c80747981 */ /* 0x000f68000c1e9d00 */
[----:B------:R-:W5:Y:S04]  /*42d0*/  LDG.E.128.CONSTANT R16, desc[UR12][R128.64+0x800] ;  /* 0x0008000c80107981 */ /* 0x000f68000c1e9d00 */
[----:B------:R-:W5:Y:S04]  /*42e0*/  LDG.E.128.CONSTANT R20, desc[UR12][R128.64+0xa00] ;  /* 0x000a000c80147981 */ /* 0x000f68000c1e9d00 */
[----:B------:R-:W5:Y:S04]  /*42f0*/  LDG.E.128.CONSTANT R24, desc[UR12][R128.64+0xc00] ;  /* 0x000c000c80187981 */ /* 0x000f68000c1e9d00 */
[----:B------:R-:W5:Y:S04]  /*4300*/  LDG.E.128.CONSTANT R28, desc[UR12][R128.64+0xe00] ;  /* 0x000e000c801c7981 */ /* 0x000f68000c1e9d00 */
[----:B----4-:R-:W4:Y:S04]  /*4310*/  LDG.E.128.CONSTANT R32, desc[UR12][R128.64+0x1000] ;  /* 0x0010000c80207981 */ /* 0x010f28000c1e9d00 */
        /* <DEDUP_REMOVED lines=11> */
[C---:B------:R-:W-:Y:S01]  /*43d0*/  @!P2 IADD3 R85, PT, PT, R160.reuse, 0x1, RZ ;  /* 0x00000001a055a810 */ /* 0x040fe20007ffe0ff */
[C---:B------:R-:W-:Y:S01]  /*43e0*/  @!P2 VIADD R86, R160.reuse, 0x1 ;  /* 0x00000001a056a836 */ /* 0x040fe20000000000 */
[----:B------:R-:W-:-:S02]  /*43f0*/  @!P2 IADD3 R84, PT, PT, R160, 0x2, RZ ;  /* 0x00000002a054a810 */ /* 0x000fc40007ffe0ff */
[C---:B------:R-:W-:Y:S01]  /*4400*/  IADD3 R124, PT, PT, R160.reuse, -0x1, RZ ;  /* 0xffffffffa07c7810 */ /* 0x040fe20007ffe0ff */
[----:B------:R-:W-:Y:S01]  /*4410*/  @!P2 VIADD R96, R160, 0x2 ;  /* 0x00000002a060a836 */ /* 0x000fe20000000000 */
[----:B------:R-:W-:Y:S01]  /*4420*/  @!P2 ISETP.GE.AND P6, PT, R85, UR17, PT ;  /* 0x000000115500ac0c */ /* 0x000fe2000bfc6270 */
[----:B------:R-:W4:Y:S01]  /*4430*/  LDG.E.128.CONSTANT R108, desc[UR12][R128.64+0x3400] ;  /* 0x0034000c806c7981 */ /* 0x000f22000c1e9d00 */
[----:B------:R-:W-:Y:S02]  /*4440*/  @!P2 ISETP.GE.AND P4, PT, R84, UR17, PT ;  /* 0x000000115400ac0c */ /* 0x000fe4000bf86270 */
[----:B------:R-:W-:Y:S02]  /*4450*/  @!P2 ISETP.GE.AND P1, PT, R86, UR17, PT ;  /* 0x000000115600ac0c */ /* 0x000fe4000bf26270 */
[----:B------:R-:W4:Y:S01]  /*4460*/  LDG.E.128.CONSTANT R84, desc[UR12][R128.64+0x2800] ;  /* 0x0028000c80547981 */ /* 0x000f22000c1e9d00 */
[----:B------:R-:W-:Y:S02]  /*4470*/  @!P2 ISETP.GE.AND P3, PT, R124, UR17, PT ;  /* 0x000000117c00ac0c */ /* 0x000fe4000bf66270 */
[----:B------:R-:W-:-:S02]  /*4480*/  @!P2 IADD3 R88, PT, PT, R160, 0x2, RZ ;  /* 0x00000002a058a810 */ /* 0x000fc40007ffe0ff */
[C---:B------:R-:W-:Y:S02]  /*4490*/  @!P2 ISETP.GE.AND P5, PT, R160.reuse, UR17, PT ;  /* 0x00000011a000ac0c */ /* 0x040fe4000bfa6270 */
        /* <DEDUP_REMOVED lines=11> */
[----:B------:R-:W-:-:S02]  /*4550*/  @!P2 FSEL R103, R103, RZ, !P4 ;  /* 0x000000ff6767a208 */ /* 0x000fc40006000000 */
[----:B------:R-:W-:Y:S02]  /*4560*/  @!P2 ISETP.GE.AND P6, PT, R124, UR17, PT ;  /* 0x000000117c00ac0c */ /* 0x000fe4000bfc6270 */
[----:B------:R-:W-:Y:S02]  /*4570*/  @!P2 ISETP.GE.AND P4, PT, R160, UR17, PT ;  /* 0x00000011a000ac0c */ /* 0x000fe4000bf86270 */
[----:B---3--:R-:W-:Y:S02]  /*4580*/  @!P2 FSEL R112, R112, RZ, !P6 ;  /* 0x000000ff7070a208 */ /* 0x008fe40007000000 */
[----:B------:R-:W-:Y:S02]  /*4590*/  @!P2 FSEL R113, R113, RZ, !P4 ;  /* 0x000000ff7171a208 */ /* 0x000fe40006000000 */
[----:B------:R-:W-:Y:S02]  /*45a0*/  @!P2 ISETP.GE.AND P6, PT, R93, UR17, PT ;  /* 0x000000115d00ac0c */ /* 0x000fe4000bfc6270 */
[----:B------:R-:W-:-:S02]  /*45b0*/  @!P2 ISETP.GE.AND P4, PT, R92, UR17, PT ;  /* 0x000000115c00ac0c */ /* 0x000fc4000bf86270 */
[----:B------:R-:W3:Y:S01]  /*45c0*/  LDG.E.128.CONSTANT R92, desc[UR12][R128.64+0x2c00] ;  /* 0x002c000c805c7981 */ /* 0x000ee2000c1e9d00 */
[----:B-----5:R-:W-:Y:S01]  /*45d0*/  @!P2 FSEL R122, R122, RZ, !P5 ;  /* 0x000000ff7a7aa208 */ /* 0x020fe20006800000 */
[----:B0-----:R-:W-:Y:S01]  /*45e0*/  FMUL.FTZ R101, R81, R101 ;  /* 0x0000006551657220 */ /* 0x001fe20000410000 */
[----:B------:R-:W-:Y:S02]  /*45f0*/  @!P2 FSEL R114, R114, RZ, !P1 ;  /* 0x000000ff7272a208 */ /* 0x000fe40004800000 */
[----:B------:R-:W-:Y:S02]  /*4600*/  @!P2 FSEL R115, R115, RZ, !P3 ;  /* 0x000000ff7373a208 */ /* 0x000fe40005800000 */
[C---:B------:R-:W-:Y:S02]  /*4610*/  @!P2 ISETP.GE.AND P5, PT, R124.reuse, UR17, PT ;  /* 0x000000117c00ac0c */ /* 0x040fe4000bfa6270 */
[----:B------:R-:W-:Y:S02]  /*4620*/  @!P2 ISETP.GE.AND P1, PT, R124, UR17, PT ;  /* 0x000000117c00ac0c */ /* 0x000fe4000bf26270 */
[----:B------:R-:W-:Y:S01]  /*4630*/  @!P2 ISETP.GE.AND P3, PT, R160, UR17, PT ;  /* 0x00000011a000ac0c */ /* 0x000fe2000bf66270 */
[----:B------:R-:W-:Y:S01]  /*4640*/  FFMA.FTZ R101, R80, R100, R101 ;  /* 0x0000006450657223 */ /* 0x000fe20000010065 */
[----:B------:R-:W-:-:S02]  /*4650*/  @!P2 FSEL R116, R116, RZ, !P5 ;  /* 0x000000ff7474a208 */ /* 0x000fc40006800000 */
[----:B------:R-:W-:Y:S02]  /*4660*/  @!P2 FSEL R120, R120, RZ, !P1 ;  /* 0x000000ff7878a208 */ /* 0x000fe40004800000 */
[----:B------:R-:W-:Y:S02]  /*4670*/  @!P2 FSEL R121, R121, RZ, !P3 ;  /* 0x000000ff7979a208 */ /* 0x000fe40005800000 */
[----:B------:R-:W-:Y:S02]  /*4680*/  @!P2 FSEL R123, R123, RZ, !P6 ;  /* 0x000000ff7b7ba208 */ /* 0x000fe40007000000 */
[----:B------:R-:W-:Y:S02]  /*4690*/  @!P2 ISETP.GE.AND P5, PT, R160, UR17, PT ;  /* 0x00000011a000ac0c */ /* 0x000fe4000bfa6270 */
[----:B------:R-:W-:Y:S02]  /*46a0*/  @!P2 ISETP.GE.AND P1, PT, R96, UR17, PT ;  /* 0x000000116000ac0c */ /* 0x000fe4000bf26270 */
[----:B------:R-:W-:-:S02]  /*46b0*/  @!P2 ISETP.GE.AND P3, PT, R97, UR17, PT ;  /* 0x000000116100ac0c */ /* 0x000fc4000bf66270 */
[----:B------:R-:W-:Y:S02]  /*46c0*/  @!P2 ISETP.GE.AND P6, PT, R96, UR17, PT ;  /* 0x000000116000ac0c */ /* 0x000fe4000bfc6270 */
[----:B------:R-:W-:Y:S01]  /*46d0*/  @!P2 IADD3 R100, PT, PT, R160, 0x1, RZ ;  /* 0x00000001a064a810 */ /* 0x000fe20007ffe0ff */
[----:B------:R-:W5:Y:S01]  /*46e0*/  LDG.E.128.CONSTANT R96, desc[UR12][R128.64+0x2e00] ;  /* 0x002e000c80607981 */ /* 0x000f62000c1e9d00 */
[----:B------:R-:W-:Y:S01]  /*46f0*/  @!P2 FSEL R117, R117, RZ, !P5 ;  /* 0x000000ff7575a208 */ /* 0x000fe20006800000 */
[----:B------:R-:W-:Y:S01]  /*4700*/  FFMA.FTZ R102, R82, R102, R101 ;  /* 0x0000006652667223 */ /* 0x000fe20000010065 */
[----:B------:R-:W-:Y:S02]  /*4710*/  @!P2 ISETP.GE.AND P5, PT, R100, UR17, PT ;  /* 0x000000116400ac0c */ /* 0x000fe4000bfa6270 */
[----:B------:R-:W-:Y:S01]  /*4720*/  @!P2 IADD3 R100, PT, PT, R160, 0x2, RZ ;  /* 0x00000002a064a810 */ /* 0x000fe20007ffe0ff */
[----:B------:R-:W-:Y:S01]  /*4730*/  FMUL.FTZ R125, R81, R113 ;  /* 0x00000071517d7220 */ /* 0x000fe20000410000 */
[----:B------:R-:W-:Y:S01]  /*4740*/  @!P2 FSEL R118, R118, RZ, !P4 ;  /* 0x000000ff7676a208 */ /* 0x000fe20006000000 */
[----:B------:R-:W-:Y:S01]  /*4750*/  FFMA.FTZ R113, R83, R103, R102 ;  /* 0x0000006753717223 */ /* 0x000fe20000010066 */
[----:B------:R-:W-:-:S02]  /*4760*/  @!P2 ISETP.GE.AND P4, PT, R100, UR17, PT ;  /* 0x000000116400ac0c */ /* 0x000fc4000bf86270 */
        /* <DEDUP_REMOVED lines=8> */
[----:B------:R-:W-:Y:S01]  /*47f0*/  FFMA.FTZ R125, R80, R112, R125 ;  /* 0x00000070507d7223 */ /* 0x000fe2000001007d */
[----:B------:R-:W-:Y:S02]  /*4800*/  @!P2 FSEL R18, R18, RZ, !P3 ;  /* 0x000000ff1212a208 */ /* 0x000fe40005800000 */
        /* <DEDUP_REMOVED lines=30> */
[----:B------:R-:W-:Y:S02]  /*49f0*/  @!P2 ISETP.GE.AND P3, PT, R124, UR17, PT ;  /* 0x000000117c00ac0c */ /* 0x000fe4000bf66270 */
[----:B------:R-:W-:Y:S02]  /*4a00*/  @!P2 IADD3 R112, PT, PT, R160, 0x2, RZ ;  /* 0x00000002a070a810 */ /* 0x000fe40007ffe0ff */
[----:B------:R-:W-:-:S02]  /*4a10*/  @!P2 FSEL R31, R31, RZ, !P4 ;  /* 0x000000ff1f1fa208 */ /* 0x000fc40006000000 */
[----:B------:R-:W-:Y:S01]  /*4a20*/  @!P2 ISETP.GE.AND P4, PT, R112, UR17, PT ;  /* 0x000000117000ac0c */ /* 0x000fe2000bf86270 */
[----:B------:R-:W-:Y:S01]  /*4a30*/  @!P2 VIADD R112, R160, 0x1 ;  /* 0x00000001a070a836 */ /* 0x000fe20000000000 */
[----:B----4-:R-:W-:Y:S02]  /*4a40*/  @!P2 FSEL R32, R32, RZ, !P3 ;  /* 0x000000ff2020a208 */ /* 0x010fe40005800000 */
[----:B------:R-:W-:Y:S02]  /*4a50*/  @!P2 ISETP.GE.AND P3, PT, R160, UR17, PT ;  /* 0x00000011a000ac0c */ /* 0x000fe4000bf66270 */
        /* <DEDUP_REMOVED lines=31> */
[----:B------:R-:W-:Y:S01]  /*4c50*/  @!P2 ISETP.GE.AND P3, PT, R112, UR17, PT ;  /* 0x000000117000ac0c */ /* 0x000fe2000bf66270 */
[----:B------:R-:W-:Y:S01]  /*4c60*/  @!P2 VIADD R112, R160, 0x2 ;  /* 0x00000002a070a836 */ /* 0x000fe20000000000 */
[----:B------:R-:W-:-:S02]  /*4c70*/  @!P2 FSEL R46, R46, RZ, !P5 ;  /* 0x000000ff2e2ea208 */ /* 0x000fc40006800000 */
[----:B------:R-:W-:Y:S02]  /*4c80*/  @!P2 ISETP.GE.AND P5, PT, R124, UR17, PT ;  /* 0x000000117c00ac0c */ /* 0x000fe4000bfa6270 */
[----:B------:R-:W-:Y:S02]  /*4c90*/  @!P2 FSEL R47, R47, RZ, !P4 ;  /* 0x000000ff2f2fa208 */ /* 0x000fe40006000000 */
[----:B------:R-:W-:Y:S02]  /*4ca0*/  @!P2 FSEL R48, R48, RZ, !P5 ;  /* 0x000000ff3030a208 */ /* 0x000fe40006800000 */
[----:B------:R-:W-:Y:S02]  /*4cb0*/  @!P2 ISETP.GE.AND P4, PT, R112, UR17, PT ;  /* 0x000000117000ac0c */ /* 0x000fe4000bf86270 */
[C---:B------:R-:W-:Y:S02]  /*4cc0*/  @!P2 ISETP.GE.AND P5, PT, R160.reuse, UR17, PT ;  /* 0x00000011a000ac0c */ /* 0x040fe4000bfa6270 */
[----:B------:R-:W-:-:S02]  /*4cd0*/  @!P2 IADD3 R112, PT, PT, R160, 0x1, RZ ;  /* 0x00000001a070a810 */ /* 0x000fc40007ffe0ff */
        /* <DEDUP_REMOVED lines=22> */
[----:B------:R-:W-:Y:S02]  /*4e40*/  @!P2 FSEL R58, R58, RZ, !P5 ;  /* 0x000000ff3a3aa208 */ /* 0x000fe40006800000 */
[----:B------:R-:W-:-:S02]  /*4e50*/  @!P2 ISETP.GE.AND P5, PT, R124, UR17, PT ;  /* 0x000000117c00ac0c */ /* 0x000fc4000bfa6270 */
[----:B------:R-:W-:Y:S02]  /*4e60*/  @!P2 IADD3 R112, PT, PT, R160, 0x2, RZ ;  /* 0x00000002a070a810 */ /* 0x000fe40007ffe0ff */
[----:B------:R-:W-:Y:S02]  /*4e70*/  @!P2 FSEL R59, R59, RZ, !P6 ;  /* 0x000000ff3b3ba208 */ /* 0x000fe40007000000 */
[----:B------:R-:W-:Y:S01]  /*4e80*/  @!P2 ISETP.GE.AND P6, PT, R112, UR17, PT ;  /* 0x000000117000ac0c */ /* 0x000fe2000bfc6270 */
[----:B------:R-:W-:Y:S01]  /*4e90*/  @!P2 VIADD R112, R160, 0x1 ;  /* 0x00000001a070a836 */ /* 0x000fe20000000000 */
[----:B------:R-:W-:Y:S02]  /*4ea0*/  @!P2 FSEL R60, R60, RZ, !P5 ;  /* 0x000000ff3c3ca208 */ /* 0x000fe40006800000 */
[----:B------:R-:W-:Y:S02]  /*4eb0*/  @!P2 ISETP.GE.AND P5, PT, R160, UR17, PT ;  /* 0x00000011a000ac0c */ /* 0x000fe4000bfa6270 */
        /* <DEDUP_REMOVED lines=31> */
[----:B------:R-:W-:Y:S01]  /*50b0*/  @!P2 ISETP.GE.AND P5, PT, R112, UR17, PT ;  /* 0x000000117000ac0c */ /* 0x000fe2000bfa6270 */
[----:B------:R-:W-:Y:S01]  /*50c0*/  @!P2 VIADD R112, R160, 0x2 ;  /* 0x00000002a070a836 */ /* 0x000fe20000000000 */
[----:B------:R-:W-:Y:S02]  /*50d0*/  @!P2 FSEL R74, R74, RZ, !P1 ;  /* 0x000000ff4a4aa208 */ /* 0x000fe40004800000 */
[----:B------:R-:W-:Y:S02]  /*50e0*/  @!P2 ISETP.GE.AND P1, PT, R124, UR17, PT ;  /* 0x000000117c00ac0c */ /* 0x000fe4000bf26270 */
        /* <DEDUP_REMOVED lines=21> */
[----:B--2---:R-:W-:Y:S02]  /*5240*/  @!P2 FSEL R88, R88, RZ, !P5 ;  /* 0x000000ff5858a208 */ /* 0x004fe40006800000 */
[----:B------:R-:W-:Y:S02]  /*5250*/  @!P2 ISETP.GE.AND P6, PT, R112, UR17, PT ;  /* 0x000000117000ac0c */ /* 0x000fe4000bfc6270 */
[C---:B------:R-:W-:Y:S02]  /*5260*/  @!P2 ISETP.GE.AND P5, PT, R160.reuse, UR17, PT ;  /* 0x00000011a000ac0c */ /* 0x040fe4000bfa6270 */
[----:B------:R-:W-:Y:S02]  /*5270*/  @!P2 IADD3 R112, PT, PT, R160, 0x1, RZ ;  /* 0x00000001a070a810 */ /* 0x000fe40007ffe0ff */
[----:B------:R-:W-:Y:S02]  /*5280*/  @!P2 FSEL R89, R89, RZ, !P5 ;  /* 0x000000ff5959a208 */ /* 0x000fe40006800000 */
[----:B------:R-:W-:-:S02]  /*5290*/  @!P2 ISETP.GE.AND P5, PT, R112, UR17, PT ;  /* 0x000000117000ac0c */ /* 0x000fc4000bfa6270 */
[----:B------:R-:W-:Y:S02]  /*52a0*/  @!P2 FSEL R90, R90, RZ, !P1 ;  /* 0x000000ff5a5aa208 */ /* 0x000fe40004800000 */
[----:B------:R-:W-:Y:S02]  /*52b0*/  @!P2 ISETP.GE.AND P1, PT, R124, UR17, PT ;  /* 0x000000117c00ac0c */ /* 0x000fe4000bf26270 */
[----:B------:R-:W-:Y:S02]  /*52c0*/  @!P2 IADD3 R112, PT, PT, R160, 0x2, RZ ;  /* 0x00000002a070a810 */ /* 0x000fe40007ffe0ff */
[----:B------:R-:W-:Y:S02]  /*52d0*/  @!P2 FSEL R91, R91, RZ, !P4 ;  /* 0x000000ff5b5ba208 */ /* 0x000fe40006000000 */
[----:B------:R-:W-:Y:S01]  /*52e0*/  @!P2 ISETP.GE.AND P4, PT, R112, UR17, PT ;  /* 0x000000117000ac0c */ /* 0x000fe2000bf86270 */
[----:B------:R-:W-:Y:S01]  /*52f0*/  @!P2 VIADD R112, R160, 0x1 ;  /* 0x00000001a070a836 */ /* 0x000fe20000000000 */
[----:B---3--:R-:W-:-:S02]  /*5300*/  @!P2 FSEL R92, R92, RZ, !P1 ;  /* 0x000000ff5c5ca208 */ /* 0x008fc40004800000 */
[----:B------:R-:W-:Y:S02]  /*5310*/  @!P2 ISETP.GE.AND P1, PT, R160, UR17, PT ;  /* 0x00000011a000ac0c */ /* 0x000fe4000bf26270 */
[----:B------:R-:W-:Y:S02]  /*5320*/  @!P2 FSEL R94, R94, RZ, !P3 ;  /* 0x000000ff5e5ea208 */ /* 0x000fe40005800000 */
[----:B------:R-:W-:Y:S02]  /*5330*/  @!P2 FSEL R93, R93, RZ, !P1 ;  /* 0x000000ff5d5da208 */ /* 0x000fe40004800000 */
[----:B------:R-:W-:Y:S02]  /*5340*/  @!P2 ISETP.GE.AND P1, PT, R112, UR17, PT ;  /* 0x000000117000ac0c */ /* 0x000fe4000bf26270 */
[----:B------:R-:W-:Y:S02]  /*5350*/  @!P2 ISETP.GE.AND P3, PT, R124, UR17, PT ;  /* 0x000000117c00ac0c */ /* 0x000fe4000bf66270 */
[----:B------:R-:W-:-:S02]  /*5360*/  @!P2 IADD3 R112, PT, PT, R160, 0x2, RZ ;  /* 0x00000002a070a810 */ /* 0x000fc40007ffe0ff */
[----:B------:R-:W-:Y:S02]  /*5370*/  @!P2 FSEL R95, R95, RZ, !P6 ;  /* 0x000000ff5f5fa208 */ /* 0x000fe40007000000 */
[----:B-----5:R-:W-:Y:S02]  /*5380*/  @!P2 FSEL R96, R96, RZ, !P3 ;  /* 0x000000ff6060a208 */ /* 0x020fe40005800000 */
        /* <DEDUP_REMOVED lines=11> */
[----:B------:R-:W-:Y:S01]  /*5440*/  @!P2 ISETP.GE.AND P5, PT, R160, UR17, PT ;  /* 0x00000011a000ac0c */ /* 0x000fe2000bfa6270 */
[----:B------:R-:W-:Y:S01]  /*5450*/  FFMA.FTZ R114, R82, R114, R125 ;  /* 0x0000007252727223 */ /* 0x000fe2000001007d */
[----:B------:R-:W-:Y:S02]  /*5460*/  @!P2 IADD3 R112, PT, PT, R160, 0x1, RZ ;  /* 0x00000001a070a810 */ /* 0x000fe40007ffe0ff */
[----:B------:R-:W-:Y:S01]  /*5470*/  @!P2 FSEL R101, R101, RZ, !P5 ;  /* 0x000000ff6565a208 */ /* 0x000fe20006800000 */
[----:B------:R-:W-:Y:S01]  /*5480*/  FFMA.FTZ R114, R83, R115, R114 ;  /* 0x0000007353727223 */ /* 0x000fe20000010072 */
[----:B------:R-:W-:Y:S02]  /*5490*/  @!P2 ISETP.GE.AND P5, PT, R112, UR17, PT ;  /* 0x000000117000ac0c */ /* 0x000fe4000bfa6270 */
[----:B------:R-:W-:-:S02]  /*54a0*/  @!P2 FSEL R102, R102, RZ, !P1 ;  /* 0x000000ff6666a208 */ /* 0x000fc40004800000 */
[----:B------:R-:W-:Y:S02]  /*54b0*/  @!P2 ISETP.GE.AND P1, PT, R124, UR17, PT ;  /* 0x000000117c00ac0c */ /* 0x000fe4000bf26270 */
[----:B------:R-:W-:Y:S01]  /*54c0*/  @!P2 IADD3 R112, PT, PT, R160, 0x2, RZ ;  /* 0x00000002a070a810 */ /* 0x000fe20007ffe0ff */
[----:B------:R-:W-:Y:S01]  /*54d0*/  FMUL.FTZ R117, R81, R117 ;  /* 0x0000007551757220 */ /* 0x000fe20000410000 */
[----:B------:R-:W-:Y:S01]  /*54e0*/  @!P2 FSEL R104, R104, RZ, !P1 ;  /* 0x000000ff6868a208 */ /* 0x000fe20004800000 */
[----:B------:R-:W-:Y:S01]  /*54f0*/  FADD.FTZ R156, R156, R113 ;  /* 0x000000719c9c7221 */ /* 0x000fe20000010000 */
[----:B------:R-:W-:Y:S01]  /*5500*/  @!P2 ISETP.GE.AND P1, PT, R112, UR17, PT ;  /* 0x000000117000ac0c */ /* 0x000fe2000bf26270 */
[----:B------:R-:W-:Y:S02]  /*5510*/  FADD.FTZ R155, R155, R114 ;  /* 0x000000729b9b7221 */ /* 0x000fe40000010000 */
[----:B------:R-:W2:Y:S01]  /*5520*/  LDG.E.128.CONSTANT R112, desc[UR12][R128.64+0x3600] ;  /* 0x0036000c80707981 */ /* 0x000ea2000c1e9d00 */
[----:B------:R-:W-:Y:S01]  /*5530*/  FFMA.FTZ R117, R80, R116, R117 ;  /* 0x0000007450757223 */ /* 0x000fe20000010075 */
[----:B------:R-:W-:-:S03]  /*5540*/  FMUL.FTZ R121, R81, R121 ;  /* 0x0000007951797220 */ /* 0x000fc60000410000 */
[----:B------:R-:W-:Y:S01]  /*5550*/  FFMA.FTZ R118, R82, R118, R117 ;  /* 0x0000007652767223 */ /* 0x000fe20000010075 */
[----:B------:R-:W-:-:S03]  /*5560*/  FFMA.FTZ R121, R80, R120, R121 ;  /* 0x0000007850797223 */ /* 0x000fc60000010079 */
[----:B------:R-:W-:Y:S01]  /*5570*/  FFMA.FTZ R118, R83, R119, R118 ;  /* 0x0000007753767223 */ /* 0x000fe20000010076 */
[----:B------:R-:W-:-:S03]  /*5580*/  FFMA.FTZ R122, R82, R122, R121 ;  /* 0x0000007a527a7223 */ /* 0x000fc60000010079 */
[----:B------:R-:W-:Y:S02]  /*5590*/  FADD.FTZ R153, R153, R118 ;  /* 0x0000007699997221 */ /* 0x000fe40000010000 */
[----:B------:R-:W3:Y:S01]  /*55a0*/  LDG.E.128.CONSTANT R116, desc[UR12][R128.64+0x3800] ;  /* 0x0038000c80747981 */ /* 0x000ee2000c1e9d00 */
[----:B------:R-:W-:Y:S01]  /*55b0*/  FFMA.FTZ R123, R83, R123, R122 ;  /* 0x0000007b537b7223 */ /* 0x000fe2000001007a */
[----:B------:R-:W-:Y:S02]  /*55c0*/  @!P2 FSEL R103, R103, RZ, !P6 ;  /* 0x000000ff6767a208 */ /* 0x000fe40007000000 */
[----:B------:R-:W-:Y:S01]  /*55d0*/  @!P2 ISETP.GE.AND P6, PT, R160, UR17, PT ;  /* 0x00000011a000ac0c */ /* 0x000fe2000bfc6270 */
[----:B------:R-:W-:Y:S02]  /*55e0*/  FADD.FTZ R154, R154, R123 ;  /* 0x0000007b9a9a7221 */ /* 0x000fe40000010000 */
[----:B------:R-:W4:Y:S01]  /*55f0*/  LDG.E.128.CONSTANT R120, desc[UR12][R128.64+0x3a00] ;  /* 0x003a000c80787981 */ /* 0x000f22000c1e9d00 */
[----:B------:R-:W-:-:S02]  /*5600*/  @!P2 FSEL R105, R105, RZ, !P6 ;  /* 0x000000ff6969a208 */ /* 0x000fc40007000000 */
[----:B------:R-:W-:Y:S02]  /*5610*/  @!P2 FSEL R106, R106, RZ, !P3 ;  /* 0x000000ff6a6aa208 */ /* 0x000fe40005800000 */
[----:B------:R-:W-:Y:S02]  /*5620*/  @!P2 ISETP.GE.AND P6, PT, R124, UR17, PT ;  /* 0x000000117c00ac0c */ /* 0x000fe4000bfc6270 */
        /* <DEDUP_REMOVED lines=11> */
[----:B------:R-:W5:Y:S04]  /*56e0*/  LDG.E.128.CONSTANT R124, desc[UR12][R128.64+0x3c00] ;  /* 0x003c000c807c7981 */ /* 0x000f68000c1e9d00 */
[----:B------:R-:W5:Y:S01]  /*56f0*/  LDG.E.128.CONSTANT R128, desc[UR12][R128.64+0x3e00] ;  /* 0x003e000c80807981 */ /* 0x000f62000c1e9d00 */
[----:B------:R-:W-:-:S04]  /*5700*/  FMUL.FTZ R17, R81, R17 ;  /* 0x0000001151117220 */ /* 0x000fc80000410000 */
[----:B------:R-:W-:Y:S01]  /*5710*/  FFMA.FTZ R17, R80, R16, R17 ;  /* 0x0000001050117223 */ /* 0x000fe20000010011 */
        /* <DEDUP_REMOVED lines=117> */
[----:B------:R-:W-:Y:S01]  /*5e70*/  @!P2 ISETP.GE.AND P4, PT, R16, UR17, PT ;  /* 0x000000111000ac0c */ /* 0x000fe2000bf86270 */
[----:B------:R-:W-:-:S03]  /*5e80*/  @!P2 VIADD R16, R160, 0x2 ;  /* 0x00000002a010a836 */ /* 0x000fc60000000000 */
[----:B------:R-:W-:Y:S02]  /*5e90*/  @!P2 FSEL R114, R114, RZ, !P4 ;  /* 0x000000ff7272a208 */ /* 0x000fe40006000000 */
[----:B------:R-:W-:Y:S02]  /*5ea0*/  @!P2 ISETP.GE.AND P4, PT, R16, UR17, PT ;  /* 0x000000111000ac0c */ /* 0x000fe4000bf86270 */
[----:B------:R-:W-:Y:S02]  /*5eb0*/  @!P2 IADD3 R16, PT, PT, R160, 0x1, RZ ;  /* 0x00000001a010a810 */ /* 0x000fe40007ffe0ff */
[----:B------:R-:W-:Y:S02]  /*5ec0*/  @!P2 FSEL R115, R115, RZ, !P4 ;  /* 0x000000ff7373a208 */ /* 0x000fe40006000000 */
[----:B---3--:R-:W-:Y:S02]  /*5ed0*/  @!P2 FSEL R116, R116, RZ, !P6 ;  /* 0x000000ff7474a208 */ /* 0x008fe40007000000 */
[----:B------:R-:W-:-:S02]  /*5ee0*/  @!P2 ISETP.GE.AND P4, PT, R16, UR17, PT ;  /* 0x000000111000ac0c */ /* 0x000fc4000bf86270 */
[C---:B------:R-:W-:Y:S02]  /*5ef0*/  @!P2 ISETP.GE.AND P6, PT, R160.reuse, UR17, PT ;  /* 0x00000011a000ac0c */ /* 0x040fe4000bfc6270 */
[----:B------:R-:W-:Y:S02]  /*5f00*/  @!P2 IADD3 R16, PT, PT, R160, 0x2, RZ ;  /* 0x00000002a010a810 */ /* 0x000fe40007ffe0ff */
        /* <DEDUP_REMOVED lines=10> */
[----:B------:R-:W-:Y:S02]  /*5fb0*/  @!P2 IADD3 R16, PT, PT, R160, 0x1, RZ ;  /* 0x00000001a010a810 */ /* 0x000fe40007ffe0ff */
[----:B------:R-:W-:Y:S02]  /*5fc0*/  @!P2 FSEL R122, R122, RZ, !P4 ;  /* 0x000000ff7a7aa208 */ /* 0x000fe40006000000 */
[----:B-----5:R-:W-:Y:S02]  /*5fd0*/  @!P2 FSEL R124, R124, RZ, !P5 ;  /* 0x000000ff7c7ca208 */ /* 0x020fe40006800000 */
[----:B------:R-:W-:Y:S02]  /*5fe0*/  @!P2 ISETP.GE.AND P4, PT, R16, UR17, PT ;  /* 0x000000111000ac0c */ /* 0x000fe4000bf86270 */
[C---:B------:R-:W-:Y:S02]  /*5ff0*/  @!P2 ISETP.GE.AND P5, PT, R160.reuse, UR17, PT ;  /* 0x00000011a000ac0c */ /* 0x040fe4000bfa6270 */
[----:B------:R-:W-:-:S02]  /*6000*/  @!P2 IADD3 R16, PT, PT, R160, 0x2, RZ ;  /* 0x00000002a010a810 */ /* 0x000fc40007ffe0ff */
[----:B------:R-:W-:Y:S02]  /*6010*/  @!P2 FSEL R128, R128, RZ, !P1 ;  /* 0x000000ff8080a208 */ /* 0x000fe40004800000 */
[----:B------:R-:W-:Y:S02]  /*6020*/  @!P2 ISETP.GE.AND P1, PT, R160, UR17, PT ;  /* 0x00000011a000ac0c */ /* 0x000fe4000bf26270 */
[----:B------:R-:W-:Y:S02]  /*6030*/  @!P2 FSEL R125, R125, RZ, !P5 ;  /* 0x000000ff7d7da208 */ /* 0x000fe40006800000 */
[----:B------:R-:W-:Y:S02]  /*6040*/  @!P2 FSEL R126, R126, RZ, !P4 ;  /* 0x000000ff7e7ea208 */ /* 0x000fe40006000000 */
[C---:B------:R-:W-:Y:S02]  /*6050*/  @!P2 ISETP.GE.AND P5, PT, R16.reuse, UR17, PT ;  /* 0x000000111000ac0c */ /* 0x040fe4000bfa6270 */
[----:B------:R-:W-:Y:S01]  /*6060*/  @!P2 ISETP.GE.AND P4, PT, R16, UR17, PT ;  /* 0x000000111000ac0c */ /* 0x000fe2000bf86270 */
[----:B------:R-:W-:Y:S01]  /*6070*/  @!P2 VIADD R16, R160, 0x1 ;  /* 0x00000001a010a836 */ /* 0x000fe20000000000 */
[----:B------:R-:W-:Y:S01]  /*6080*/  @!P2 FSEL R129, R129, RZ, !P1 ;  /* 0x000000ff8181a208 */ /* 0x000fe20004800000 */
[C---:B------:R-:W-:Y:S01]  /*6090*/  FMUL.FTZ R113, R81.reuse, R113 ;  /* 0x0000007151717220 */ /* 0x040fe20000410000 */
[C---:B------:R-:W-:Y:S01]  /*60a0*/  FMUL.FTZ R117, R81.reuse, R117 ;  /* 0x0000007551757220 */ /* 0x040fe20000410000 */
[C---:B------:R-:W-:Y:S01]  /*60b0*/  FMUL.FTZ R121, R81.reuse, R121 ;  /* 0x0000007951797220 */ /* 0x040fe20000410000 */
[----:B------:R-:W-:Y:S01]  /*60c0*/  @!P2 ISETP.GE.AND P1, PT, R16, UR17, PT ;  /* 0x000000111000ac0c */ /* 0x000fe2000bf26270 */
        /* <DEDUP_REMOVED lines=12> */
[----:B------:R-:W-:Y:S01]  /*6190*/  @!P2 FSEL R119, R119, RZ, !P6 ;  /* 0x000000ff7777a208 */ /* 0x000fe20007000000 */
[----:B------:R-:W-:Y:S01]  /*61a0*/  FFMA.FTZ R82, R82, R130, R81 ;  /* 0x0000008252527223 */ /* 0x000fe20000010051 */
[----:B------:R-:W-:-:S02]  /*61b0*/  @!P2 FSEL R123, R123, RZ, !P3 ;  /* 0x000000ff7b7ba208 */ /* 0x000fc40005800000 */
[----:B------:R-:W-:Y:S02]  /*61c0*/  @!P2 FSEL R127, R127, RZ, !P5 ;  /* 0x000000ff7f7fa208 */ /* 0x000fe40006800000 */
[----:B------:R-:W-:Y:S01]  /*61d0*/  @!P2 FSEL R131, R131, RZ, !P4 ;  /* 0x000000ff8383a208 */ /* 0x000fe20006000000 */
        /* <DEDUP_REMOVED lines=10> */
.L_x_24987:
[----:B------:R-:W-:Y:S05]  /*6280*/  BSYNC.RECONVERGENT B1 ;  /* 0x0000000000017941 */ /* 0x000fea0003800200 */
.L_x_24986:
[----:B------:R-:W-:Y:S02]  /*6290*/  IADD3 R146, P1, PT, R146, 0x10, RZ ;  /* 0x0000001092927810 */ /* 0x000fe40007f3e0ff */
[----:B------:R-:W-:Y:S02]  /*62a0*/  IADD3 R162, PT, PT, R162, 0x4, RZ ;  /* 0x00000004a2a27810 */ /* 0x000fe40007ffe0ff */
[----:B------:R-:W-:Y:S02]  /*62b0*/  IADD3 R160, PT, PT, R160, 0x80, RZ ;  /* 0x00000080a0a07810 */ /* 0x000fe40007ffe0ff */
[----:B------:R-:W-:Y:S02]  /*62c0*/  IADD3 R159, PT, PT, R159, 0x200, RZ ;  /* 0x000002009f9f7810 */ /* 0x000fe40007ffe0ff */
[----:B------:R-:W-:Y:S01]  /*62d0*/  IADD3.X R147, PT, PT, RZ, R147, RZ, P1, !PT ;  /* 0x00000093ff937210 */ /* 0x000fe20000ffe4ff */
[----:B------:R-:W-:Y:S06]  /*62e0*/  @!P0 BRA `(.L_x_24988) ;  /* 0xffffffdc00008947 */ /* 0x000fec000383ffff */
.L_x_24985:
[----:B------:R-:W-:Y:S05]  /*62f0*/  BSYNC.RECONVERGENT B0 ;  /* 0x0000000000007941 */ /* 0x000fea0003800200 */
.L_x_24984:
[----:B------:R-:W0:Y:S01]  /*6300*/  SHFL.BFLY PT, R0, R155, 0x4, 0x1f ;  /* 0x0c801f009b007f89 */ /* 0x000e2200000e0000 */
[----:B------:R-:W-:Y:S01]  /*6310*/  LOP3.LUT P0, RZ, R4, 0x7, RZ, 0xc0, !PT ;  /* 0x0000000704ff7812 */ /* 0x000fe2000780c0ff */
[----:B------:R-:W-:Y:S02]  /*6320*/  BSSY.RECONVERGENT B0, `(.L_x_24989) ;  /* 0x00000eb000007945 */ /* 0x000fe40003800200 */
[----:B------:R-:W1:Y:S04]  /*6330*/  SHFL.BFLY PT, R18, R5, 0x4, 0x1f ;  /* 0x0c801f0005127f89 */ /* 0x000e6800000e0000 */
[----:B------:R-:W2:Y:S04]  /*6340*/  SHFL.BFLY PT, R21, R152, 0x4, 0x1f ;  /* 0x0c801f0098157f89 */ /* 0x000ea800000e0000 */
[----:B------:R-:W3:Y:S04]  /*6350*/  SHFL.BFLY PT, R17, R156, 0x4, 0x1f ;  /* 0x0c801f009c117f89 */ /* 0x000ee800000e0000 */
[----:B------:R-:W5:Y:S04]  /*6360*/  SHFL.BFLY PT, R27, R8, 0x4, 0x1f ;  /* 0x0c801f00081b7f89 */ /* 0x000f6800000e0000 */
        /* <DEDUP_REMOVED lines=10> */
[----:B-----5:R-:W-:-:S03]  /*6410*/  FADD.FTZ R27, R27, R8 ;  /* 0x000000081b1b7221 */ /* 0x020fc60000010000 */
[----:B------:R-:W5:Y:S01]  /*6420*/  SHFL.BFLY PT, R42, R137, 0x4, 0x1f ;  /* 0x0c801f00892a7f89 */ /* 0x000f6200000e0000 */
        /* <DEDUP_REMOVED lines=26> */
[----:B-----5:R-:W-:Y:S01]  /*65d0*/  FADD.FTZ R139, R44, R139 ;  /* 0x0000008b2c8b7221 */ /* 0x020fe20000010000 */
[----:B------:R-:W-:Y:S02]  /*65e0*/  LOP3.LUT R44, R4, 0x3c0, RZ, 0xc0, !PT ;  /* 0x000003c0042c7812 */ /* 0x000fe400078ec0ff */
[----:B------:R-:W5:Y:S01]  /*65f0*/  SHFL.BFLY PT, R37, R134, 0x4, 0x1f ;  /* 0x0c801f0086257f89 */ /* 0x000f6200000e0000 */
[----:B----4-:R-:W-:Y:S01]  /*6600*/  FADD.FTZ R8, R21, R8 ;  /* 0x0000000815087221 */ /* 0x010fe20000010000 */
[----:B------:R-:W-:Y:S02]  /*6610*/  ISETP.NE.OR P1, PT, R44, 0x40, P0 ;  /* 0x000000402c00780c */ /* 0x000fe40000725670 */
        /* <DEDUP_REMOVED lines=38> */
[----:B-----5:R-:W-:-:S03]  /*6880*/  FADD.FTZ R33, R32, R33 ;  /* 0x0000002120217221 */ /* 0x020fc60000010000 */
[----:B------:R-:W3:Y:S01]  /*6890*/  SHFL.BFLY PT, R22, R27, 0x2, 0x1f ;  /* 0x0c401f001b167f89 */ /* 0x000ee200000e0000 */
[----:B----4-:R-:W-:-:S03]  /*68a0*/  FADD.FTZ R16, R16, R7 ;  /* 0x0000000710107221 */ /* 0x010fc60000010000 */
        /* <DEDUP_REMOVED lines=42> */
[----:B-----5:R-:W-:Y:S01]  /*6b50*/  FADD.FTZ R54, R43, R54 ;  /* 0x000000362b367221 */ /* 0x020fe20000010000 */
[----:B------:R-:W-:Y:S02]  /*6b60*/  FADD.FTZ R56, R143, R56 ;  /* 0x000000388f387221 */ /* 0x000fe40000010000 */
        /* <DEDUP_REMOVED lines=12> */
[----:B-----5:R-:W-:Y:S01]  /*6c30*/  FADD.FTZ R33, R33, R8 ;  /* 0x0000000821217221 */ /* 0x020fe20000010000 */
[----:B------:R-:W-:Y:S02]  /*6c40*/  SHF.R.U32.HI R8, RZ, 0x3, R157 ;  /* 0x00000003ff087819 */ /* 0x000fe4000001169d */
[----:B------:R-:W5:Y:S01]  /*6c50*/  SHFL.BFLY PT, R21, R22, 0x1, 0x1f ;  /* 0x0c201f0016157f89 */ /* 0x000f6200000e0000 */
[----:B0-----:R-:W-:Y:S01]  /*6c60*/  FADD.FTZ R6, R16, R11 ;  /* 0x0000000b10067221 */ /* 0x001fe20000010000 */
[----:B------:R-:W-:-:S02]  /*6c70*/  LEA R3, R3, R8, 0x7 ;  /* 0x0000000803037211 */ /* 0x000fc400078e38ff */
        /* <DEDUP_REMOVED lines=39> */
[----:B-----5:R-:W-:Y:S01]  /*6ef0*/  FADD.FTZ R51, R50, R51 ;  /* 0x0000003332337221 */ /* 0x020fe20000010000 */
[----:B------:R-:W-:Y:S01]  /*6f00*/  BAR.SYNC.DEFER_BLOCKING 0x0 ;  /* 0x0000000000007b1d */ /* 0x000fe20000010000 */
[----:B0-----:R-:W-:Y:S01]  /*6f10*/  FADD.FTZ R53, R140, R53 ;  /* 0x000000358c357221 */ /* 0x001fe20000010000 */
[----:B-1----:R-:W-:Y:S01]  /*6f20*/  FADD.FTZ R55, R52, R55 ;  /* 0x0000003734377221 */ /* 0x002fe20000010000 */
[----:B--2---:R-:W-:Y:S01]  /*6f30*/  FADD.FTZ R57, R54, R57 ;  /* 0x0000003936397221 */ /* 0x004fe20000010000 */
[----:B---3--:R-:W-:Y:S01]  /*6f40*/  FADD.FTZ R59, R56, R59 ;  /* 0x0000003b383b7221 */ /* 0x008fe20000010000 */
[----:B----4-:R-:W-:Y:S01]  /*6f50*/  FADD.FTZ R61, R58, R61 ;  /* 0x0000003d3a3d7221 */ /* 0x010fe20000010000 */
        /* <DEDUP_REMOVED lines=39> */
.L_x_24990:
[----:B------:R-:W-:Y:S05]  /*71d0*/  BSYNC.RECONVERGENT B0 ;  /* 0x0000000000007941 */ /* 0x000fea0003800200 */
.L_x_24989:
        /* <DEDUP_REMOVED lines=77> */
.L_x_24992:
[----:B------:R-:W-:Y:S05]  /*76b0*/  BSYNC.RECONVERGENT B0 ;  /* 0x0000000000007941 */ /* 0x000fea0003800200 */
.L_x_24991:
        /* <DEDUP_REMOVED lines=36> */
.L_x_24994:
[----:B------:R-:W-:Y:S05]  /*7900*/  BSYNC.RECONVERGENT B0 ;  /* 0x0000000000007941 */ /* 0x000fea0003800200 */
.L_x_24993:
[----:B------:R-:W-:Y:S06]  /*7910*/  BAR.SYNC.DEFER_BLOCKING 0x0 ;  /* 0x0000000000007b1d */ /* 0x000fec0000010000 */
[----:B------:R-:W-:Y:S04]  /*7920*/  BSSY.RECONVERGENT B0, `(.L_x_24995) ;  /* 0x0000042000007945 */ /* 0x000fe80003800200 */
[----:B------:R-:W-:Y:S05]  /*7930*/  @P3 BRA `(.L_x_24996) ;  /* 0x0000000400003947 */ /* 0x000fea0003800000 */
[----:B------:R-:W2:Y:S04]  /*7940*/  LDS R3, [R67] ;  /* 0x0000000043037984 */ /* 0x000ea80000000800 */
[----:B------:R-:W3:Y:S04]  /*7950*/  LDS R9, [R67+0x10] ;  /* 0x0000100043097984 */ /* 0x000ee80000000800 */
[----:B-1----:R-:W1:Y:S04]  /*7960*/  LDS R8, [R67+0x20] ;  /* 0x0000200043087984 */ /* 0x002e680000000800 */
        /* <DEDUP_REMOVED lines=8> */
[----:B--2---:R-:W-:-:S03]  /*79f0*/  FADD.FTZ R0, R0, R3 ;  /* 0x0000000300007221 */ /* 0x004fc60000010000 */
[----:B------:R-:W2:Y:S01]  /*7a00*/  LDS R24, [R67+0xb0] ;  /* 0x0000b00043187984 */ /* 0x000ea20000000800 */
[----:B---3--:R-:W-:-:S03]  /*7a10*/  FADD.FTZ R2, R2, R9 ;  /* 0x0000000902027221 */ /* 0x008fc60000010000 */
[----:B------:R-:W3:Y:S01]  /*7a20*/  LDS R26, [R67+0xc0] ;  /* 0x0000c000431a7984 */ /* 0x000ee20000000800 */
[----:B-1----:R-:W-:-:S03]  /*7a30*/  FADD.FTZ R5, R5, R8 ;  /* 0x0000000805057221 */ /* 0x002fc60000010000 */
[----:B------:R-:W1:Y:S01]  /*7a40*/  LDS R28, [R67+0xd0] ;  /* 0x0000d000431c7984 */ /* 0x000e620000000800 */
        /* <DEDUP_REMOVED lines=37> */
[----:B--2---:R-:W-:Y:S01]  /*7ca0*/  FADD.FTZ R45, R45, R46 ;  /* 0x0000002e2d2d7221 */ /* 0x004fe20000010000 */
[----:B---3--:R-:W-:Y:S01]  /*7cb0*/  FADD.FTZ R47, R47, R48 ;  /* 0x000000302f2f7221 */ /* 0x008fe20000010000 */
[----:B-1----:R-:W-:Y:S01]  /*7cc0*/  FADD.FTZ R49, R49, R50 ;  /* 0x0000003231317221 */ /* 0x002fe20000010000 */
[----:B----4-:R-:W-:Y:S01]  /*7cd0*/  FADD.FTZ R51, R51, R52 ;  /* 0x0000003433337221 */ /* 0x010fe20000010000 */
[----:B0-----:R-:W-:Y:S01]  /*7ce0*/  FADD.FTZ R53, R53, R54 ;  /* 0x0000003635357221 */ /* 0x001fe20000010000 */
[----:B-----5:R-:W-:Y:S01]  /*7cf0*/  FADD.FTZ R55, R55, R56 ;  /* 0x0000003837377221 */ /* 0x020fe20000010000 */
[----:B------:R-:W-:Y:S01]  /*7d00*/  FADD.FTZ R57, R57, R58 ;  /* 0x0000003a39397221 */ /* 0x000fe20000010000 */
[----:B------:R-:W-:Y:S01]  /*7d10*/  FADD.FTZ R59, R59, R60 ;  /* 0x0000003c3b3b7221 */ /* 0x000fe20000010000 */
[----:B------:R-:W-:Y:S01]  /*7d20*/  FADD.FTZ R61, R61, R62 ;  /* 0x0000003e3d3d7221 */ /* 0x000fe20000010000 */
[----:B------:R-:W-:-:S07]  /*7d30*/  FADD.FTZ R63, R63, R64 ;  /* 0x000000403f3f7221 */ /* 0x000fce0000010000 */
.L_x_24996:
[----:B------:R-:W-:Y:S05]  /*7d40*/  BSYNC.RECONVERGENT B0 ;  /* 0x0000000000007941 */ /* 0x000fea0003800200 */
.L_x_24995:
        /* <DEDUP_REMOVED lines=47> */
.L_x_24997:
        /* <DEDUP_REMOVED lines=12> */
.L_x_27706:


//--------------------- .text._ZN4vllm25paged_attention_v2_kernelIffLi120ELi32ELi128ELNS_18Fp8KVCacheDataTypeE0ELb1ELi512EEEvPfS2_PT_PKS3_PKT0_S9_ifPKiSB_iPKfiiiSD_SD_iiiii --------------------------
	.section	.text._ZN4vllm25paged_attention_v2_kernelIffLi120ELi32ELi128ELNS_18Fp8KVCacheDataTypeE0ELb1ELi512EEEvPfS2_PT_PKS3_PKT0_S9_ifPKiSB_iPKfiiiSD_SD_iiiii,"ax",@progbits
	.align	128
        .global         _ZN4vllm25paged_attention_v2_kernelIffLi120ELi32ELi128ELNS_18Fp8KVCacheDataTypeE0ELb1ELi512EEEvPfS2_PT_PKS3_PKT0_S9_ifPKiSB_iPKfiiiSD_SD_iiiii
        .type           _ZN4vllm25paged_attention_v2_kernelIffLi120ELi32ELi128ELNS_18Fp8KVCacheDataTypeE0ELb1ELi512EEEvPfS2_PT_PKS3_PKT0_S9_ifPKiSB_iPKfiiiSD_SD_iiiii,@function
        .size           _ZN4vllm25paged_attention_v2_kernelIffLi120ELi32ELi128ELNS_18Fp8KVCacheDataTypeE0ELb1ELi512EEEvPfS2_PT_PKS3_PKT0_S9_ifPKiSB_iPKfiiiSD_SD_iiiii,(.L_x_27707 - _ZN4vllm25paged_attention_v2_kernelIffLi120ELi32ELi128ELNS_18Fp8KVCacheDataTypeE0ELb1ELi512EEEvPfS2_PT_PKS3_PKT0_S9_ifPKiSB_iPKfiiiSD_SD_iiiii)
        .other          _ZN4vllm25paged_attention_v2_kernelIffLi120ELi32ELi128ELNS_18Fp8KVCacheDataTypeE0ELb1ELi512EEEvPfS2_PT_PKS3_PKT0_S9_ifPKiSB_iPKfiiiSD_SD_iiiii,@"STO_CUDA_ENTRY STV_DEFAULT"
_ZN4vllm25paged_attention_v2_kernelIffLi120ELi32ELi128ELNS_18Fp8KVCacheDataTypeE0ELb1ELi512EEEvPfS2_PT_PKS3_PKT0_S9_ifPKiSB_iPKfiiiSD_SD_iiiii:
.text._ZN4vllm25paged_attention_v2_kernelIffLi120ELi32ELi128ELNS_18Fp8KVCacheDataTypeE0ELb1ELi512EEEvPfS2_PT_PKS3_PKT0_S9_ifPKiSB_iPKfiiiSD_SD_iiiii:
        /* <DEDUP_REMOVED lines=19> */
[----:B------:R-:W-:-:S04]  /*0130*/  IMAD.MOV.U32 R159, RZ, RZ, RZ ;  /* 0x000000ffff9f7224 */ /* 0x000fc800078e00ff */
[----:B------:R-:W0:Y:S01]  /*0140*/  LDC R13, c[0x0][0x404] ;  /* 0x00010100ff0d7b82 */ /* 0x000e220000000800 */
[----:B------:R-:W0:Y:S01]  /*0150*/  LDCU UR22, c[0x0][0x370] ;  /* 0x00006e00ff1677ac */ /* 0x000e220008000800 */
        /* <DEDUP_REMOVED lines=9> */
[----:B0-----:R-:W-:-:S02]  /*01f0*/  ISETP.GT.U32.AND P0, PT, R0, 0x1d, PT ;  /* 0x0000001d0000780c */ /* 0x001fc40003f04070 */
[----:B------:R-:W-:Y:S01]  /*0200*/  R2UR UR9, R6 ;  /* 0x00000000060972ca */ /* 0x000fe200000e0000 */
[----:B------:R-:W0:Y:S01]  /*0210*/  LDCU UR12, c[0x0][0x3c8] ;  /* 0x00007900ff0c77ac */ /* 0x000e220008000800 */
[----:B------:R-:W3:Y:S01]  /*0220*/  LDCU UR28, c[0x0][0x3fc] ;  /* 0x00007f80ff1c77ac */ /* 0x000ee20008000800 */
[----:B------:R-:W4:Y:S08]  /*0230*/  LDCU UR29, c[0x0][0x3e0] ;  /* 0x00007c00ff1d77ac */ /* 0x000f300008000800 */
[----:B------:R-:W2:Y:S01]  /*0240*/  @!P0 LDC.64 R4, c[0x0][0x398] ;  /* 0x0000e600ff048b82 */ /* 0x000ea20000000a00 */
[----:B------:R-:W-:Y:S01]  /*0250*/  @!P0 IMAD R3, R3, 0x78, RZ ;  /* 0x0000007803038824 */ /* 0x000fe200078e02ff */
[----:B------:R-:W-:Y:S01]  /*0260*/  @!P0 SHF.L.U32 R2, R0, 0x2, RZ ;  /* 0x0000000200028819 */ /* 0x000fe200000006ff */
[----:B------:R-:W0:Y:S03]  /*0270*/  LDCU UR30, c[0x0][0x3dc] ;  /* 0x00007b80ff1e77ac */ /* 0x000e260008000800 */
[----:B------:R-:W-:Y:S01]  /*0280*/  @!P0 IADD3 R2, P1, P2, R2, UR4, R3 ;  /* 0x0000000402028c10 */ /* 0x000fe2000fa3e003 */
[----:B------:R-:W0:Y:S03]  /*0290*/  LDCU UR31, c[0x0][0x3b4] ;  /* 0x00007680ff1f77ac */ /* 0x000e260008000800 */
[----:B------:R-:W-:Y:S01]  /*02a0*/  @!P0 IADD3.X R3, PT, PT, RZ, UR5, RZ, P1, P2 ;  /* 0x00000005ff038c10 */ /* 0x000fe20008fe44ff */
[----:B------:R-:W0:Y:S01]  /*02b0*/  LDCU.64 UR24, c[0x0][0x3a0] ;  /* 0x00007400ff1877ac */ /* 0x000e220008000a00 */
[----:B--2---:R-:W-:-:S04]  /*02c0*/  @!P0 LEA R4, P1, R2, R4, 0x2 ;  /* 0x0000000402048211 */ /* 0x004fc800078210ff */
[----:B------:R-:W-:-:S06]  /*02d0*/  @!P0 LEA.HI.X R5, R2, R5, R3, 0x2, P1 ;  /* 0x0000000502058211 */ /* 0x000fcc00008f1403 */
[----:B------:R-:W2:Y:S01]  /*02e0*/  @!P0 LDG.E.128.CONSTANT R4, desc[UR14][R4.64] ;  /* 0x0000000e04048981 */ /* 0x000ea2000c1e9d00 */
[----:B------:R-:W1:Y:S01]  /*02f0*/  I2F.RP R8, UR9 ;  /* 0x0000000900087d06 */ /* 0x000e620008209400 */
[----:B------:R-:W-:-:S06]  /*0300*/  UISETP.NE.AND.EX UP0, UPT, UR11, URZ, UPT, UP0 ;  /* 0x000000ff0b00728c */ /* 0x000fcc000bf05300 */
[----:B------:R-:W-:-:S05]  /*0310*/  PLOP3.LUT P1, PT, PT, PT, UP0, 0x80, 0x8 ;  /* 0x000000000008781c */ /* 0x000fca0003f2f008 */
[----:B------:R-:W3:Y:S01]  /*0320*/  @UP0 LDCU.64 UR4, c[0x0][0x3d0] ;  /* 0x00007a00ff0407ac */ /* 0x000ee20008000a00 */
[----:B-1----:R-:W1:Y:S01]  /*0330*/  MUFU.RCP R8, R8 ;  /* 0x0000000800087308 */ /* 0x002e620000001000 */
[----:B---3--:R-:W-:Y:S01]  /*0340*/  @UP0 UIMAD.WIDE.U32 UR4, UR21, 0x4, UR4 ;  /* 0x00000004150408a5 */ /* 0x008fe2000f8e0004 */
[----:B-1----:R-:W-:-:S05]  /*0350*/  IADD3 R9, PT, PT, R8, 0xffffffe, RZ ;  /* 0x0ffffffe08097810 */ /* 0x002fca0007ffe0ff */
[----:B------:R-:W-:Y:S01]  /*0360*/  MOV R3, UR5 ;  /* 0x0000000500037c02 */ /* 0x000fe20008000f00 */
[----:B------:R-:W1:Y:S01]  /*0370*/  F2I.FTZ.U32.TRUNC.NTZ R9, R9 ;  /* 0x0000000900097305 */ /* 0x000e62000021f000 */
[----:B------:R-:W-:Y:S02]  /*0380*/  IABS R8, UR22 ;  /* 0x0000001600087c13 */ /* 0x000fe40008000000 */
[----:B------:R-:W-:Y:S02]  /*0390*/  MOV R2, UR4 ;  /* 0x0000000400027c02 */ /* 0x000fe40008000f00 */
[----:B-1----:R-:W-:Y:S02]  /*03a0*/  R2UR UR5, R9 ;  /* 0x00000000090572ca */ /* 0x002fe400000e0000 */
[----:B------:R-:W-:Y:S01]  /*03b0*/  R2UR UR8, R8 ;  /* 0x00000000080872ca */ /* 0x000fe200000e0000 */
[----:B------:R-:W-:Y:S01]  /*03c0*/  UMOV UR4, URZ ;  /* 0x000000ff00047c82 */ /* 0x000fe20008000000 */
[----:B------:R1:W5:Y:S01]  /*03d0*/  @P1 LDG.E.CONSTANT R159, desc[UR14][R2.64] ;  /* 0x0000000e029f1981 */ /* 0x000362000c1e9900 */
[----:B------:R-:W-:Y:S01]  /*03e0*/  BSSY.RECONVERGENT B0, `(.L_x_24998) ;  /* 0x0000186000007945 */ /* 0x000fe20003800200 */
[----:B------:R-:W-:-:S07]  /*03f0*/  MOV R155, 0xff7fffff ;  /* 0xff7fffff009b7802 */ /* 0x000fce0000000f00 */
[----:B------:R-:W-:-:S04]  /*0400*/  UIADD3 UR6, UPT, UPT, URZ, -UR5, URZ ;  /* 0x80000005ff067290 */ /* 0x000fc8000fffe0ff */
[----:B------:R-:W-:-:S04]  /*0410*/  UIMAD UR6, UR6, UR9, URZ ;  /* 0x00000009060672a4 */ /* 0x000fc8000f8e02ff */
[----:B------:R-:W-:Y:S02]  /*0420*/  UIMAD.WIDE.U32 UR4, UR5, UR6, UR4 ;  /* 0x00000006050472a5 */ /* 0x000fe4000f8e0004 */
[----:B------:R-:W-:Y:S02]  /*0430*/  UIADD3 UR6, UPT, UPT, UR19, 0x1f, URZ ;  /* 0x0000001f13067890 */ /* 0x000fe4000fffe0ff */
[----:B------:R-:W-:Y:S02]  /*0440*/  UIMAD.WIDE.U32 UR4, UR5, UR8, URZ ;  /* 0x00000008050472a5 */ /* 0x000fe4000f8e00ff */
[----:B------:R-:W-:Y:S02]  /*0450*/  USHF.R.U32.HI UR6, URZ, 0x5, UR6 ;  /* 0x00000005ff067899 */ /* 0x000fe40008011606 */
[----:B------:R-:W-:-:S04]  /*0460*/  UIADD3 UR4, UPT, UPT, -UR5, URZ, URZ ;  /* 0x000000ff05047290 */ /* 0x000fc8000fffe1ff */
[----:B------:R-:W-:-:S04]  /*0470*/  UIMAD UR4, UR9, UR4, UR8 ;  /* 0x00000004090472a4 */ /* 0x000fc8000f8e0208 */
[----:B------:R-:W-:-:S11]  /*0480*/  UISETP.GT.U32.AND UP1, UPT, UR9, UR4, UPT ;  /* 0x000000040900728c */ /* 0x000fd6000bf24070 */
[----:B------:R-:W-:Y:S02]  /*0490*/  @!UP1 UIADD3 UR4, UPT, UPT, UR4, -UR9, URZ ;  /* 0x8000000904049290 */ /* 0x000fe4000fffe0ff */
[----:B------:R-:W-:Y:S02]  /*04a0*/  @!UP1 UIADD3 UR5, UPT, UPT, UR5, 0x1, URZ ;  /* 0x0000000105059890 */ /* 0x000fe4000fffe0ff */
[----:B------:R-:W-:Y:S02]  /*04b0*/  UISETP.GE.U32.AND UP0, UPT, UR4, UR9, UPT ;  /* 0x000000090400728c */ /* 0x000fe4000bf06070 */
[----:B------:R-:W-:Y:S02]  /*04c0*/  ULOP3.LUT UR4, UR22, UR7, URZ, 0x3c, !UPT ;  /* 0x0000000716047292 */ /* 0x000fe4000f8e3cff */
[----:B------:R-:W-:Y:S02]  /*04d0*/  ULEA UR9, UR18, 0x10, 0x4 ;  /* 0x0000001012097891 */ /* 0x000fe4000f8e20ff */
[----:B------:R-:W-:-:S02]  /*04e0*/  UISETP.GE.AND UP1, UPT, UR4, URZ, UPT ;  /* 0x000000ff0400728c */ /* 0x000fc4000bf26270 */
[----:B------:R-:W-:Y:S01]  /*04f0*/  UISETP.LT.U32.AND UP2, UPT, UR6, UR9, UPT ;  /* 0x000000090600728c */ /* 0x000fe2000bf41070 */
[----:B------:R-:W-:Y:S02]  /*0500*/  UMOV UR4, URZ ;  /* 0x000000ff00047c82 */ /* 0x000fe40008000000 */
[----:B------:R-:W-:Y:S02]  /*0510*/  @UP0 UIADD3 UR5, UPT, UPT, UR5, 0x1, URZ ;  /* 0x0000000105050890 */ /* 0x000fe4000fffe0ff */
[----:B------:R-:W-:Y:S02]  /*0520*/  UISETP.NE.AND UP0, UPT, UR7, URZ, UPT ;  /* 0x000000ff0700728c */ /* 0x000fe4000bf05270 */
[----:B------:R-:W-:-:S03]  /*0530*/  USEL UR9, UR6, UR9, UP2 ;  /* 0x0000000906097287 */ /* 0x000fc60009000000 */
[----:B------:R-:W-:Y:S02]  /*0540*/  UMOV UR16, UR5 ;  /* 0x0000000500107c82 */ /* 0x000fe40008000000 */
[----:B------:R-:W-:-:S04]  /*0550*/  @!UP1 UIADD3 UR16, UPT, UPT, -UR16, URZ, URZ ;  /* 0x000000ff10109290 */ /* 0x000fc8000fffe1ff */
[----:B------:R-:W-:Y:S02]  /*0560*/  @!UP0 ULOP3.LUT UR16, URZ, UR7, URZ, 0x33, !UPT ;  /* 0x00000007ff108292 */ /* 0x000fe4000f8e33ff */
[----:B------:R-:W-:-:S04]  /*0570*/  UISETP.GE.AND UP0, UPT, UR27, URZ, UPT ;  /* 0x000000ff1b00728c */ /* 0x000fc8000bf06270 */
[----:B------:R-:W-:-:S04]  /*0580*/  MOV R12, UR16 ;  /* 0x00000010000c7c02 */ /* 0x000fc80008000f00 */
[-C--:B-1----:R-:W-:Y:S02]  /*0590*/  IABS R2, R12.reuse ;  /* 0x0000000c00027213 */ /* 0x082fe40000000000 */
[----:B------:R-:W-:Y:S02]  /*05a0*/  IABS R12, R12 ;  /* 0x0000000c000c7213 */ /* 0x000fe40000000000 */
[----:B------:R-:W-:Y:S02]  /*05b0*/  R2UR UR26, R2 ;  /* 0x00000000021a72ca */ /* 0x000fe400000e0000 */
[----:B------:R-:W-:-:S04]  /*05c0*/  IABS R2, R13 ;  /* 0x0000000d00027213 */ /* 0x000fc80000000000 */
[----:B------:R-:W1:Y:S01]  /*05d0*/  I2F.RP R11, R2 ;  /* 0x00000002000b7306 */ /* 0x000e620000209400 */
[----:B------:R-:W-:-:S07]  /*05e0*/  MOV R158, R2 ;  /* 0x00000002009e7202 */ /* 0x000fce0000000f00 */
[----:B------:R-:W3:Y:S08]  /*05f0*/  I2F.RP R3, UR26 ;  /* 0x0000001a00037d06 */ /* 0x000ef00008209400 */
[----:B-1----:R-:W1:Y:S08]  /*0600*/  MUFU.RCP R11, R11 ;  /* 0x0000000b000b7308 */ /* 0x002e700000001000 */
[----:B---3--:R-:W3:Y:S01]  /*0610*/  MUFU.RCP R3, R3 ;  /* 0x0000000300037308 */ /* 0x008ee20000001000 */
[----:B-1----:R-:W-:-:S07]  /*0620*/  VIADD R8, R11, 0xffffffe ;  /* 0x0ffffffe0b087836 */ /* 0x002fce0000000000 */
[----:B------:R1:W4:Y:S01]  /*0630*/  F2I.FTZ.U32.TRUNC.NTZ R9, R8 ;  /* 0x0000000800097305 */ /* 0x000322000021f000 */
[----:B---3--:R-:W-:Y:S02]  /*0640*/  IADD3 R10, PT, PT, R3, 0xffffffe, RZ ;  /* 0x0ffffffe030a7810 */ /* 0x008fe40007ffe0ff */
[----:B------:R-:W-:Y:S02]  /*0650*/  IABS R3, UR21 ;  /* 0x0000001500037c13 */ /* 0x000fe40008000000 */
[----:B-1----:R-:W-:-:S03]  /*0660*/  MOV R8, UR23 ;  /* 0x0000001700087c02 */ /* 0x002fc60008000f00 */
[----:B------:R-:W1:Y:S01]  /*0670*/  F2I.FTZ.U32.TRUNC.NTZ R10, R10 ;  /* 0x0000000a000a7305 */ /* 0x000e62000021f000 */
[----:B------:R-:W-:Y:S02]  /*0680*/  R2UR UR10, R3 ;  /* 0x00000000030a72ca */ /* 0x000fe400000e0000 */
[----:B------:R-:W-:Y:S01]  /*0690*/  IABS R11, R8 ;  /* 0x00000008000b7213 */ /* 0x000fe20000000000 */
[----:B------:R-:W-:Y:S02]  /*06a0*/  HFMA2 R8, -RZ, RZ, 0, 0 ;  /* 0x00000000ff087431 */ /* 0x000fe400000001ff */
[----:B----4-:R-:W-:-:S05]  /*06b0*/  IMAD R3, R9, R2, RZ ;  /* 0x0000000209037224 */ /* 0x010fca00078e02ff */
[----:B------:R-:W-:Y:S02]  /*06c0*/  IADD3 R3, PT, PT, -R3, RZ, RZ ;  /* 0x000000ff03037210 */ /* 0x000fe40007ffe1ff */
[----:B-1----:R-:W-:-:S03]  /*06d0*/  R2UR UR5, R10 ;  /* 0x000000000a0572ca */ /* 0x002fc600000e0000 */
[----:B------:R-:W-:Y:S01]  /*06e0*/  IMAD.HI.U32 R157, R9, R3, R8 ;  /* 0x00000003099d7227 */ /* 0x000fe200078e0008 */
[----:B------:R-:W-:Y:S02]  /*06f0*/  IADD3 R10, PT, PT, RZ, -R12, RZ ;  /* 0x8000000cff0a7210 */ /* 0x000fe40007ffe0ff */
[----:B------:R-:W-:Y:S02]  /*0700*/  MOV R9, R11 ;  /* 0x0000000b00097202 */ /* 0x000fe40000000f00 */
[----:B------:R-:W-:Y:S02]  /*0710*/  R2UR UR11, R10 ;  /* 0x000000000a0b72ca */ /* 0x000fe400000e0000 */
[----:B------:R-:W1:Y:S01]  /*0720*/  @!P0 S2R R10, SR_CgaCtaId ;  /* 0x00000000000a8919 */ /* 0x000e620000008800 */
[----:B------:R-:W-:Y:S02]  /*0730*/  IMAD.HI.U32 R8, R157, R9, RZ ;  /* 0x000000099d087227 */ /* 0x000fe400078e00ff */
[----:B------:R-:W-:-:S02]  /*0740*/  UIADD3 UR8, UPT, UPT, URZ, -UR5, URZ ;  /* 0x80000005ff087290 */ /* 0x000fc4000fffe0ff */
[----:B------:R-:W-:Y:S02]  /*0750*/  IMAD.MOV R3, RZ, RZ, -R8 ;  /* 0x000000ffff037224 */ /* 0x000fe400078e0a08 */
[----:B------:R-:W-:Y:S02]  /*0760*/  UIMAD UR8, UR8, UR26, URZ ;  /* 0x0000001a080872a4 */ /* 0x000fe4000f8e02ff */
[----:B------:R-:W-:Y:S01]  /*0770*/  IMAD R9, R2, R3, R9 ;  /* 0x0000000302097224 */ /* 0x000fe200078e0209 */
[----:B------:R-:W-:Y:S01]  /*0780*/  @!P0 MOV R3, 0x400 ;  /* 0x0000040000038802 */ /* 0x000fe20000000f00 */
[----:B------:R-:W-:-:S03]  /*0790*/  UIMAD.WIDE.U32 UR4, UR5, UR8, UR4 ;  /* 0x00000008050472a5 */ /* 0x000fc6000f8e0004 */
[----:B------:R-:W-:Y:S01]  /*07a0*/  ISETP.GT.U32.AND P1, PT, R2, R9, PT ;  /* 0x000000090200720c */ /* 0x000fe20003f24070 */
[----:B0-----:R-:W-:Y:S02]  /*07b0*/  UIMAD UR8, UR17, UR12, URZ ;  /* 0x0000000c110872a4 */ /* 0x001fe4000f8e02ff */
[----:B------:R-:W-:-:S04]  /*07c0*/  UIMAD.WIDE.U32 UR4, UR5, UR10, URZ ;  /* 0x0000000a050472a5 */ /* 0x000fc8000f8e00ff */
[----:B------:R-:W-:Y:S02]  /*07d0*/  UIMAD UR4, UR5, UR11, UR10 ;  /* 0x0000000b050472a4 */ /* 0x000fe4000f8e020a */
[----:B------:R-:W-:Y:S02]  /*07e0*/  @UP0 UIMAD UR10, UR22, UR13, UR21 ;  /* 0x0000000d160a02a4 */ /* 0x000fe4000f8e0215 */
[----:B------:R-:W-:Y:S02]  /*07f0*/  UISETP.GT.U32.AND UP1, UPT, UR26, UR4, UPT ;  /* 0x000000041a00728c */ /* 0x000fe4000bf24070 */
[----:B------:R-:W-:Y:S01]  /*0800*/  @!P1 IADD3 R9, PT, PT, R9, -R2, RZ ;  /* 0x8000000209099210 */ /* 0x000fe20007ffe0ff */
[----:B------:R-:W-:Y:S01]  /*0810*/  @UP0 UIMAD UR10, UR10, UR27, 0x1 ;  /* 0x000000010a0a04a4 */ /* 0x000fe2000f8e021b */
[----:B------:R-:W-:Y:S02]  /*0820*/  @!P1 IADD3 R8, PT, PT, R8, 0x1, RZ ;  /* 0x0000000108089810 */ /* 0x000fe40007ffe0ff */
[----:B-1----:R-:W-:-:S02]  /*0830*/  @!P0 LEA R3, R10, R3, 0x18 ;  /* 0x000000030a038211 */ /* 0x002fc400078ec0ff */
[C---:B------:R-:W-:Y:S02]  /*0840*/  LOP3.LUT R10, R13.reuse, UR23, RZ, 0x3c, !PT ;  /* 0x000000170d0a7c12 */ /* 0x040fe4000f8e3cff */
[----:B------:R-:W-:Y:S01]  /*0850*/  @!P0 LEA R3, R0, R3, 0x4 ;  /* 0x0000000300038211 */ /* 0x000fe200078e20ff */
[----:B------:R-:W-:Y:S01]  /*0860*/  @!UP1 UIADD3 UR4, UPT, UPT, UR4, -UR26, URZ ;  /* 0x8000001a04049290 */ /* 0x000fe2000fffe0ff */
[----:B------:R-:W-:Y:S01]  /*0870*/  ISETP.GE.AND P2, PT, R10, RZ, PT ;  /* 0x000000ff0a00720c */ /* 0x000fe20003f46270 */
[----:B------:R-:W-:Y:S01]  /*0880*/  @!UP1 UIADD3 UR5, UPT, UPT, UR5, 0x1, URZ ;  /* 0x0000000105059890 */ /* 0x000fe2000fffe0ff */
[----:B------:R-:W-:Y:S01]  /*0890*/  ISETP.NE.AND P1, PT, R13, RZ, PT ;  /* 0x000000ff0d00720c */ /* 0x000fe20003f25270 */
[----:B------:R-:W-:Y:S02]  /*08a0*/  UISETP.GE.U32.AND UP3, UPT, UR4, UR26, UPT ;  /* 0x0000001a0400728c */ /* 0x000fe4000bf66070 */
[----:B------:R-:W-:-:S04]  /*08b0*/  ULOP3.LUT UR4, UR21, UR16, URZ, 0x3c, !UPT ;  /* 0x0000001015047292 */ /* 0x000fc8000f8e3cff */
[----:B------:R-:W-:Y:S02]  /*08c0*/  UISETP.GE.AND UP1, UPT, UR4, URZ, UPT ;  /* 0x000000ff0400728c */ /* 0x000fe4000bf26270 */
[----:B------:R-:W-:-:S03]  /*08d0*/  UIMAD UR4, UR18, -0x10, UR9 ;  /* 0xfffffff0120478a4 */ /* 0x000fc6000f8e0209 */
[----:B------:R-:W-:Y:S02]  /*08e0*/  @UP3 UIADD3 UR5, UPT, UPT, UR5, 0x1, URZ ;  /* 0x0000000105053890 */ /* 0x000fe4000fffe0ff */
[----:B------:R-:W-:Y:S02]  /*08f0*/  UISETP.NE.AND UP3, UPT, UR16, URZ, UPT ;  /* 0x000000ff1000728c */ /* 0x000fe4000bf65270 */
[----:B------:R-:W-:-:S03]  /*0900*/  ULEA UR4, UR4, UR20, 0x5 ;  /* 0x0000001404047291 */ /* 0x000fc6000f8e28ff */
[----:B------:R-:W-:Y:S02]  /*0910*/  UMOV UR11, UR5 ;  /* 0x00000005000b7c82 */ /* 0x000fe40008000000 */
[----:B------:R-:W-:Y:S02]  /*0920*/  @!UP1 UIADD3 UR11, UPT, UPT, -UR11, URZ, URZ ;  /* 0x000000ff0b0b9290 */ /* 0x000fe4000fffe1ff */
[----:B------:R-:W-:Y:S02]  /*0930*/  UISETP.LT.AND UP1, UPT, UR19, UR4, UPT ;  /* 0x000000041300728c */ /* 0x000fe4000bf21270 */
[----:B------:R-:W-:Y:S02]  /*0940*/  @!UP3 ULOP3.LUT UR11, URZ, UR16, URZ, 0x33, !UPT ;  /* 0x00000010ff0bb292 */ /* 0x000fe4000f8e33ff */
[----:B------:R-:W-:Y:S02]  /*0950*/  USEL UR4, UR19, UR4, UP1 ;  /* 0x0000000413047287 */ /* 0x000fe40008800000 */
[----:B------:R-:W-:-:S04]  /*0960*/  @!UP0 UIMAD UR5, UR7, UR13, UR11 ;  /* 0x0000000d070582a4 */ /* 0x000fc8000f8e020b */
[----:B------:R-:W-:-:S04]  /*0970*/  @!UP0 UIADD3 UR5, UPT, UPT, -UR5, URZ, URZ ;  /* 0x000000ff05058290 */ /* 0x000fc8000fffe1ff */
[----:B------:R-:W-:Y:S01]  /*0980*/  @!UP0 UIMAD UR10, UR27, UR5, 0x1 ;  /* 0x000000011b0a84a4 */ /* 0x000fe2000f8e0205 */
[----:B--2---:R0:W-:Y:S01]  /*0990*/  @!P0 STS.128 [R3], R4 ;  /* 0x0000000403008388 */ /* 0x0041e20000000c00 */
[----:B------:R-:W-:Y:S01]  /*09a0*/  BAR.SYNC.DEFER_BLOCKING 0x0 ;  /* 0x0000000000007b1d */ /* 0x000fe20000010000 */
[----:B------:R-:W-:Y:S02]  /*09b0*/  ISETP.GE.U32.AND P0, PT, R9, R2, PT ;  /* 0x000000020900720c */ /* 0x000fe40003f06070 */
[----:B0-----:R-:W-:Y:S02]  /*09c0*/  MOV R3, UR18 ;  /* 0x0000001200037c02 */ /* 0x001fe40008000f00 */
[----:B------:R-:W-:-:S09]  /*09d0*/  SHF.R.U32.HI R6, RZ, 0x5, R0 ;  /* 0x00000005ff067819 */ /* 0x000fd20000011600 */
[----:B------:R-:W-:Y:S01]  /*09e0*/  @P0 IADD3 R8, PT, PT, R8, 0x1, RZ ;  /* 0x0000000108080810 */ /* 0x000fe20007ffe0ff */
[----:B------:R-:W-:-:S03]  /*09f0*/  IMAD R156, R3, 0x10, R6 ;  /* 0x00000010039c7824 */ /* 0x000fc600078e0206 */
[----:B------:R-:W-:Y:S02]  /*0a00*/  MOV R3, R8 ;  /* 0x0000000800037202 */ /* 0x000fe40000000f00 */
[----:B------:R-:W-:Y:S02]  /*0a10*/  ISETP.GE.U32.AND P0, PT, R156, UR9, PT ;  /* 0x000000099c007c0c */ /* 0x000fe4000bf06070 */
[----:B------:R-:W-:Y:S02]  /*0a20*/  @!P2 IADD3 R3, PT, PT, -R3, RZ, RZ ;  /* 0x000000ff0303a210 */ /* 0x000fe40007ffe1ff */
[----:B------:R-:W-:-:S09]  /*0a30*/  @!P1 LOP3.LUT R3, RZ, R13, RZ, 0x33, !PT ;  /* 0x0000000dff039212 */ /* 0x000fd200078e33ff */
[----:B------:R-:W-:Y:S05]  /*0a40*/  @P0 BRA `(.L_x_24999) ;  /* 0x00000010007c0947 */ /* 0x000fea0003800000 */
[----:B------:R-:W0:Y:S01]  /*0a50*/  S2UR UR6, SR_CgaCtaId ;  /* 0x00000000000679c3 */ /* 0x000e220000008800 */
[----:B------:R-:W-:Y:S01]  /*0a60*/  UMOV UR5, 0x400 ;  /* 0x0000040000057882 */ /* 0x000fe20000000000 */
[----:B------:R-:W1:Y:S01]  /*0a70*/  LDCU.64 UR12, c[0x0][0x3b8] ;  /* 0x00007700ff0c77ac */ /* 0x000e620008000a00 */
[----:B------:R-:W-:Y:S01]  /*0a80*/  IMAD.WIDE.U32 R4, R156, 0x4, RZ ;  /* 0x000000049c047825 */ /* 0x000fe200078e00ff */
[----:B------:R-:W-:Y:S02]  /*0a90*/  MOV R7, UR8 ;  /* 0x0000000800077c02 */ /* 0x000fe40008000f00 */
[----:B------:R-:W-:Y:S02]  /*0aa0*/  LEA R2, R6, UR20, 0x5 ;  /* 0x0000001406027c11 */ /* 0x000fe4000f8e28ff */
[----:B------:R-:W-:Y:S01]  /*0ab0*/  MOV R155, 0xff7fffff ;  /* 0xff7fffff009b7802 */ /* 0x000fe20000000f00 */
[----:B------:R-:W-:Y:S01]  /*0ac0*/  IMAD.WIDE R4, R7, 0x4, R4 ;  /* 0x0000000407047825 */ /* 0x000fe200078e0204 */
[----:B------:R-:W-:-:S04]  /*0ad0*/  LOP3.LUT R7, R0, 0x1f, RZ, 0xc0, !PT ;  /* 0x0000001f00077812 */ /* 0x000fc800078ec0ff */
[----:B------:R-:W-:Y:S01]  /*0ae0*/  IADD3 R152, PT, PT, R7, R2, RZ ;  /* 0x0000000207987210 */ /* 0x000fe20007ffe0ff */
[----:B------:R-:W-:Y:S01]  /*0af0*/  IMAD R154, R6, 0x20, R7 ;  /* 0x00000020069a7824 */ /* 0x000fe200078e0207 */
[----:B------:R-:W-:Y:S02]  /*0b00*/  MOV R6, R156 ;  /* 0x0000009c00067202 */ /* 0x000fe40000000f00 */
[C---:B------:R-:W-:Y:S01]  /*0b10*/  IADD3 R153, PT, PT, R152.reuse, -UR19, RZ ;  /* 0x8000001398997c10 */ /* 0x040fe2000fffe0ff */
[----:B------:R-:W-:Y:S01]  /*0b20*/  VIADD R152, R152, 0x1 ;  /* 0x0000000198987836 */ /* 0x000fe20000000000 */
[----:B-1----:R-:W-:Y:S02]  /*0b30*/  IADD3 R4, P0, PT, R4, UR12, RZ ;  /* 0x0000000c04047c10 */ /* 0x002fe4000ff1e0ff */
[----:B------:R-:W-:Y:S01]  /*0b40*/  IADD3 R7, PT, PT, R2, 0x1, RZ ;  /* 0x0000000102077810 */ /* 0x000fe20007ffe0ff */
[----:B0-----:R-:W-:Y:S01]  /*0b50*/  ULEA UR7, UR6, UR5, 0x18 ;  /* 0x0000000506077291 */ /* 0x001fe2000f8ec0ff */
        /* <DEDUP_REMOVED lines=30> */
.L_x_25002:
[----:B------:R-:W1:Y:S01]  /*0d40*/  LDC R120, c[0x0][0x400] ;  /* 0x00010000ff787b82 */ /* 0x000e620000000800 */
[C---:B------:R-:W-:Y:S01]  /*0d50*/  IADD3 R8, PT, PT, R7.reuse, -0x1, RZ ;  /* 0xffffffff07087810 */ /* 0x040fe20007ffe0ff */
[----:B------:R-:W-:Y:S01]  /*0d60*/  VIADD R6, R6, 0x4 ;  /* 0x0000000406067836 */ /* 0x000fe20000000000 */
[----:B------:R-:W-:Y:S01]  /*0d70*/  BSSY.RECONVERGENT B1, `(.L_x_25000) ;  /* 0x00000e6000017945 */ /* 0x000fe20003800200 */
[----:B------:R-:W-:Y:S02]  /*0d80*/  IADD3 R7, PT, PT, R7, 0x80, RZ ;  /* 0x0000008007077810 */ /* 0x000fe40007ffe0ff */
[----:B------:R-:W-:Y:S02]  /*0d90*/  IABS R9, R8 ;  /* 0x0000000800097213 */ /* 0x000fe40000000000 */
[----:B------:R-:W2:Y:S03]  /*0da0*/  LDC R119, c[0x0][0x404] ;  /* 0x00010100ff777b82 */ /* 0x000ea60000000800 */
[----:B------:R-:W-:-:S05]  /*0db0*/  IMAD.HI.U32 R10, R157, R9, RZ ;  /* 0x000000099d0a7227 */ /* 0x000fca00078e00ff */
        /* <DEDUP_REMOVED lines=15> */
[----:B------:R-:W-:-:S05]  /*0eb0*/  @P0 VIADD R10, R10, 0x1 ;  /* 0x000000010a0a0836 */ /* 0x000fca0000000000 */
        /* <DEDUP_REMOVED lines=10> */
[----:B------:R-:W-:-:S04]  /*0f60*/  IMAD.HI.U32 R8, R9, R11, R8 ;  /* 0x0000000b09087227 */ /* 0x000fc800078e0008 */
[----:B------:R-:W-:-:S04]  /*0f70*/  IMAD.MOV.U32 R9, RZ, RZ, R118 ;  /* 0x000000ffff097224 */ /* 0x000fc800078e0076 */
[----:B------:R-:W-:-:S05]  /*0f80*/  IMAD.HI.U32 R8, R8, R9, RZ ;  /* 0x0000000908087227 */ /* 0x000fca00078e00ff */
[----:B------:R-:W-:-:S05]  /*0f90*/  IADD3 R8, PT, PT, -R8, RZ, RZ ;  /* 0x000000ff08087210 */ /* 0x000fca0007ffe1ff */
[----:B------:R-:W-:Y:S01]  /*0fa0*/  IMAD R8, R117, R8, R9 ;  /* 0x0000000875087224 */ /* 0x000fe200078e0209 */
[----:B------:R-:W-:-:S04]  /*0fb0*/  IADD3 R9, PT, PT, R3, -UR28, RZ ;  /* 0x8000001c03097c10 */ /* 0x000fc8000fffe0ff */
[----:B------:R-:W-:-:S13]  /*0fc0*/  ISETP.GT.U32.AND P0, PT, R117, R8, PT ;  /* 0x000000087500720c */ /* 0x000fda0003f04070 */
[----:B------:R-:W-:-:S04]  /*0fd0*/  @!P0 IADD3 R8, PT, PT, R8, -R117, RZ ;  /* 0x8000007508088210 */ /* 0x000fc80007ffe0ff */
[----:B------:R-:W-:-:S13]  /*0fe0*/  ISETP.GT.U32.AND P0, PT, R117, R8, PT ;  /* 0x000000087500720c */ /* 0x000fda0003f04070 */
[----:B------:R-:W-:Y:S02]  /*0ff0*/  @!P0 IADD3 R8, PT, PT, R8, -R117, RZ ;  /* 0x8000007508088210 */ /* 0x000fe40007ffe0ff */
[----:B------:R-:W-:Y:S02]  /*1000*/  ISETP.GT.AND P0, PT, R116, R9, PT ;  /* 0x000000097400720c */ /* 0x000fe40003f04270 */
        /* <DEDUP_REMOVED lines=11> */
[----:B-1----:R-:W-:Y:S02]  /*10c0*/  MOV R9, UR5 ;  /* 0x0000000500097c02 */ /* 0x002fe40008000f00 */
        /* <DEDUP_REMOVED lines=17> */
[----:B------:R-:W-:Y:S01]  /*11e0*/  FFMA.FTZ R129, R12, R132, R121 ;  /* 0x000000840c817223 */ /* 0x000fe20000010079 */
[----:B------:R-:W-:Y:S01]  /*11f0*/  FMUL.FTZ R130, R19, R131 ;  /* 0x0000008313827220 */ /* 0x000fe20000410000 */
[----:B---3--:R-:W-:Y:S01]  /*1200*/  FFMA.FTZ R128, R21, R137, R128 ;  /* 0x0000008915807223 */ /* 0x008fe20000010080 */
[----:B------:R-:W2:Y:S01]  /*1210*/  LDG.E.128.CONSTANT R120, desc[UR14][R160.64+0x1000] ;  /* 0x0010000ea0787981 */ /* 0x000ea2000c1e9d00 */
[----:B------:R-:W-:Y:S01]  /*1220*/  FFMA.FTZ R129, R20, R136, R129 ;  /* 0x0000008814817223 */ /* 0x000fe20000010081 */
[----:B------:R-:W-:Y:S01]  /*1230*/  FFMA.FTZ R130, R15, R135, R130 ;  /* 0x000000870f827223 */ /* 0x000fe20000010082 */
[----:B------:R-:W-:Y:S01]  /*1240*/  FFMA.FTZ R133, R14, R134, R133 ;  /* 0x000000860e857223 */ /* 0x000fe20000010085 */
[----:B----4-:R-:W-:Y:S01]  /*1250*/  FFMA.FTZ R148, R25, R125, R128 ;  /* 0x0000007d19947223 */ /* 0x010fe20000010080 */
[----:B------:R-:W-:Y:S01]  /*1260*/  FFMA.FTZ R135, R24, R124, R129 ;  /* 0x0000007c18877223 */ /* 0x000fe20000010081 */
[----:B------:R-:W-:Y:S01]  /*1270*/  FFMA.FTZ R132, R23, R139, R130 ;  /* 0x0000008b17847223 */ /* 0x000fe20000010082 */
[----:B------:R-:W-:Y:S01]  /*1280*/  FFMA.FTZ R133, R22, R138, R133 ;  /* 0x0000008a16857223 */ /* 0x000fe20000010085 */
[----:B------:R-:W3:Y:S02]  /*1290*/  LDG.E.128.CONSTANT R128, desc[UR14][R160.64+0x1200] ;  /* 0x0012000ea0807981 */ /* 0x000ee4000c1e9d00 */
[----:B------:R-:W-:Y:S01]  /*12a0*/  FFMA.FTZ R150, R27, R127, R132 ;  /* 0x0000007f1b967223 */ /* 0x000fe20000010084 */
[----:B------:R-:W-:Y:S01]  /*12b0*/  FFMA.FTZ R149, R26, R126, R133 ;  /* 0x0000007e1a957223 */ /* 0x000fe20000010085 */
[----:B------:R-:W4:Y:S04]  /*12c0*/  LDG.E.128.CONSTANT R136, desc[UR14][R160.64+0x1400] ;  /* 0x0014000ea0887981 */ /* 0x000f28000c1e9d00 */
        /* <DEDUP_REMOVED lines=39> */
[----:B------:R-:W3:Y:S04]  /*1540*/  LDG.E.128.CONSTANT R128, desc[UR14][R160.64+0x2600] ;  /* 0x0026000ea0807981 */ /* 0x000ee8000c1e9d00 */
[----:B------:R-:W4:Y:S04]  /*1550*/  LDG.E.128.CONSTANT R124, desc[UR14][R160.64+0x2400] ;  /* 0x0024000ea07c7981 */ /* 0x000f28000c1e9d00 */
[----:B------:R-:W3:Y:S01]  /*1560*/  LDG.E.128.CONSTANT R136, desc[UR14][R160.64+0x2800] ;  /* 0x0028000ea0887981 */ /* 0x000ee2000c1e9d00 */
        /* <DEDUP_REMOVED lines=13> */
[----:B------:R-:W-:-:S02]  /*1640*/  FFMA.FTZ R132, R69, R145, R148 ;  /* 0x0000009145847223 */ /* 0x000fc40000010094 */
[----:B------:R-:W3:Y:S01]  /*1650*/  LDG.E.128.CONSTANT R144, desc[UR14][R160.64+0x2c00] ;  /* 0x002c000ea0907981 */ /* 0x000ee2000c1e9d00 */
[----:B------:R-:W-:Y:S01]  /*1660*/  FFMA.FTZ R133, R74, R10, R149 ;  /* 0x0000000a4a857223 */ /* 0x000fe20000010095 */
[----:B------:R-:W-:Y:S01]  /*1670*/  FFMA.FTZ R134, R75, R11, R150 ;  /* 0x0000000b4b867223 */ /* 0x000fe20000010096 */
[----:B------:R-:W-:Y:S02]  /*1680*/  FFMA.FTZ R135, R76, R116, R151 ;  /* 0x000000744c877223 */ /* 0x000fe40000010097 */
[----:B------:R-:W3:Y:S01]  /*1690*/  LDG.E.128.CONSTANT R148, desc[UR14][R160.64+0x2e00] ;  /* 0x002e000ea0947981 */ /* 0x000ee2000c1e9d00 */
[----:B------:R-:W-:-:S03]  /*16a0*/  FFMA.FTZ R132, R73, R9, R132 ;  /* 0x0000000949847223 */ /* 0x000fc60000010084 */
[----:B------:R-:W3:Y:S01]  /*16b0*/  LDG.E.128.CONSTANT R8, desc[UR14][R160.64+0x3000] ;  /* 0x0030000ea0087981 */ /* 0x000ee2000c1e9d00 */
[----:B------:R-:W-:Y:S01]  /*16c0*/  FFMA.FTZ R132, R77, R117, R132 ;  /* 0x000000754d847223 */ /* 0x000fe20000010084 */
[----:B------:R-:W-:Y:S01]  /*16d0*/  FFMA.FTZ R133, R78, R118, R133 ;  /* 0x000000764e857223 */ /* 0x000fe20000010085 */
[----:B------:R-:W-:Y:S02]  /*16e0*/  FFMA.FTZ R134, R79, R119, R134 ;  /* 0x000000774f867223 */ /* 0x000fe40000010086 */
[----:B------:R-:W3:Y:S01]  /*16f0*/  LDG.E.128.CONSTANT R116, desc[UR14][R160.64+0x3400] ;  /* 0x0034000ea0747981 */ /* 0x000ee2000c1e9d00 */
[----:B------:R-:W0:Y:S01]  /*1700*/  S2UR UR6, SR_CgaCtaId ;  /* 0x00000000000679c3 */ /* 0x000e220000008800 */
        /* <DEDUP_REMOVED lines=8> */
[----:B------:R-:W-:Y:S01]  /*1790*/  FFMA.FTZ R134, R87, R127, R134 ;  /* 0x0000007f57867223 */ /* 0x000fe20000010086 */
[----:B---3--:R-:W-:Y:S01]  /*17a0*/  FFMA.FTZ R135, R88, R128, R135 ;  /* 0x0000008058877223 */ /* 0x008fe20000010087 */
[----:B------:R-:W-:Y:S01]  /*17b0*/  FFMA.FTZ R132, R89, R129, R132 ;  /* 0x0000008159847223 */ /* 0x000fe20000010084 */
[----:B------:R-:W-:Y:S01]  /*17c0*/  FFMA.FTZ R133, R90, R130, R133 ;  /* 0x000000825a857223 */ /* 0x000fe20000010085 */
[----:B------:R-:W3:Y:S01]  /*17d0*/  LDG.E.128.CONSTANT R124, desc[UR14][R160.64+0x3a00] ;  /* 0x003a000ea07c7981 */ /* 0x000ee2000c1e9d00 */
[----:B------:R-:W-:Y:S01]  /*17e0*/  FFMA.FTZ R163, R92, R136, R135 ;  /* 0x000000885ca37223 */ /* 0x000fe20000010087 */
[----:B------:R-:W-:Y:S01]  /*17f0*/  FFMA.FTZ R136, R93, R137, R132 ;  /* 0x000000895d887223 */ /* 0x000fe20000010084 */
[----:B------:R-:W-:Y:S01]  /*1800*/  FFMA.FTZ R162, R91, R131, R134 ;  /* 0x000000835ba27223 */ /* 0x000fe20000010086 */
[----:B------:R-:W-:Y:S01]  /*1810*/  FFMA.FTZ R137, R94, R138, R133 ;  /* 0x0000008a5e897223 */ /* 0x000fe20000010085 */
[----:B------:R-:W4:Y:S04]  /*1820*/  LDG.E.128.CONSTANT R128, desc[UR14][R160.64+0x3800] ;  /* 0x0038000ea0807981 */ /* 0x000f28000c1e9d00 */
[----:B------:R1:W3:Y:S01]  /*1830*/  LDG.E.128.CONSTANT R132, desc[UR14][R160.64+0x3600] ;  /* 0x0036000ea0847981 */ /* 0x0002e2000c1e9d00 */
[----:B------:R-:W-:Y:S01]  /*1840*/  FFMA.FTZ R163, R96, R140, R163 ;  /* 0x0000008c60a37223 */ /* 0x000fe200000100a3 */
[----:B------:R-:W-:Y:S01]  /*1850*/  UMOV UR5, 0x400 ;  /* 0x0000040000057882 */ /* 0x000fe20000000000 */
[----:B------:R-:W-:Y:S01]  /*1860*/  FFMA.FTZ R136, R97, R141, R136 ;  /* 0x0000008d61887223 */ /* 0x000fe20000010088 */
[----:B------:R-:W-:Y:S01]  /*1870*/  FFMA.FTZ R137, R98, R142, R137 ;  /* 0x0000008e62897223 */ /* 0x000fe20000010089 */
[----:B0-----:R-:W-:Y:S01]  /*1880*/  ULEA UR5, UR6, UR5, 0x18 ;  /* 0x0000000506057291 */ /* 0x001fe2000f8ec0ff */
[----:B------:R-:W-:Y:S01]  /*1890*/  FFMA.FTZ R163, R100, R144, R163 ;  /* 0x0000009064a37223 */ /* 0x000fe200000100a3 */
[----:B------:R-:W-:Y:S01]  /*18a0*/  FFMA.FTZ R136, R101, R145, R136 ;  /* 0x0000009165887223 */ /* 0x000fe20000010088 */
[----:B------:R-:W-:-:S02]  /*18b0*/  FFMA.FTZ R137, R102, R146, R137 ;  /* 0x0000009266897223 */ /* 0x000fc40000010089 */
[----:B------:R-:W-:Y:S01]  /*18c0*/  FFMA.FTZ R163, R104, R148, R163 ;  /* 0x0000009468a37223 */ /* 0x000fe200000100a3 */
[----:B------:R-:W-:Y:S01]  /*18d0*/  FFMA.FTZ R140, R105, R149, R136 ;  /* 0x00000095698c7223 */ /* 0x000fe20000010088 */
[----:B------:R-:W-:Y:S01]  /*18e0*/  FFMA.FTZ R141, R106, R150, R137 ;  /* 0x000000966a8d7223 */ /* 0x000fe20000010089 */
[----:B------:R-:W-:Y:S01]  /*18f0*/  FFMA.FTZ R162, R95, R139, R162 ;  /* 0x0000008b5fa27223 */ /* 0x000fe200000100a2 */
[----:B------:R-:W-:Y:S01]  /*1900*/  FFMA.FTZ R163, R108, R8, R163 ;  /* 0x000000086ca37223 */ /* 0x000fe200000100a3 */
[----:B------:R-:W0:Y:S01]  /*1910*/  LDS.128 R136, [UR5+0x1a0] ;  /* 0x0001a005ff887984 */ /* 0x000e220008000c00 */
[----:B------:R-:W-:Y:S01]  /*1920*/  FFMA.FTZ R8, R109, R9, R140 ;  /* 0x000000096d087223 */ /* 0x000fe2000001008c */
[----:B------:R-:W-:Y:S01]  /*1930*/  FFMA.FTZ R162, R99, R143, R162 ;  /* 0x0000008f63a27223 */ /* 0x000fe200000100a2 */
[----:B------:R-:W-:Y:S02]  /*1940*/  FFMA.FTZ R9, R110, R10, R141 ;  /* 0x0000000a6e097223 */ /* 0x000fe4000001008d */
[----:B------:R-:W3:Y:S01]  /*1950*/  LDS.128 R140, [UR5+0x1b0] ;  /* 0x0001b005ff8c7984 */ /* 0x000ee20008000c00 */
[----:B-1----:R-:W-:-:S03]  /*1960*/  FFMA.FTZ R160, R103, R147, R162 ;  /* 0x0000009367a07223 */ /* 0x002fc600000100a2 */
[----:B------:R-:W4:Y:S01]  /*1970*/  LDS.128 R144, [UR5+0x1c0] ;  /* 0x0001c005ff907984 */ /* 0x000f220008000c00 */
[----:B------:R-:W-:-:S03]  /*1980*/  FFMA.FTZ R160, R107, R151, R160 ;  /* 0x000000976ba07223 */ /* 0x000fc600000100a0 */
[----:B------:R-:W1:Y:S01]  /*1990*/  LDS.128 R148, [UR5+0x1d0] ;  /* 0x0001d005ff947984 */ /* 0x000e620008000c00 */
[----:B------:R-:W-:Y:S01]  /*19a0*/  FFMA.FTZ R160, R111, R11, R160 ;  /* 0x0000000b6fa07223 */ /* 0x000fe200000100a0 */
[----:B------:R-:W-:-:S04]  /*19b0*/  IADD3 R10, PT, PT, R153, 0x1, RZ ;  /* 0x00000001990a7810 */ /* 0x000fc80007ffe0ff */
[----:B------:R-:W-:Y:S02]  /*19c0*/  I2FP.F32.S32 R10, R10 ;  /* 0x0000000a000a7245 */ /* 0x000fe40000201400 */
[----:B-----5:R-:W-:-:S03]  /*19d0*/  FSETP.NEU.FTZ.AND P0, PT, R159, RZ, PT ;  /* 0x000000ff9f00720b */ /* 0x020fc60003f1d000 */
[----:B------:R-:W-:Y:S01]  /*19e0*/  FMUL.FTZ R10, R10, R159 ;  /* 0x0000009f0a0a7220 */ /* 0x000fe20000410000 */
[----:B--2---:R-:W-:Y:S01]  /*19f0*/  FFMA.FTZ R163, R112, R120, R163 ;  /* 0x0000007870a37223 */ /* 0x004fe200000100a3 */
[----:B------:R-:W-:Y:S01]  /*1a00*/  FFMA.FTZ R8, R113, R121, R8 ;  /* 0x0000007971087223 */ /* 0x000fe20000010008 */
[----:B------:R-:W-:Y:S02]  /*1a10*/  FFMA.FTZ R9, R114, R122, R9 ;  /* 0x0000007a72097223 */ /* 0x000fe40000010009 */
[----:B0-----:R-:W-:Y:S01]  /*1a20*/  FFMA.FTZ R163, R116, R136, R163 ;  /* 0x0000008874a37223 */ /* 0x001fe200000100a3 */
[----:B------:R-:W-:Y:S01]  /*1a30*/  FFMA.FTZ R8, R117, R137, R8 ;  /* 0x0000008975087223 */ /* 0x000fe20000010008 */
[----:B------:R-:W-:Y:S01]  /*1a40*/  FFMA.FTZ R160, R115, R123, R160 ;  /* 0x0000007b73a07223 */ /* 0x000fe200000100a0 */
[----:B------:R-:W-:-:S03]  /*1a50*/  FFMA.FTZ R9, R118, R138, R9 ;  /* 0x0000008a76097223 */ /* 0x000fc60000010009 */
[----:B------:R-:W-:Y:S01]  /*1a60*/  FFMA.FTZ R160, R119, R139, R160 ;  /* 0x0000008b77a07223 */ /* 0x000fe200000100a0 */
[----:B---3--:R-:W-:Y:S01]  /*1a70*/  FFMA.FTZ R163, R132, R140, R163 ;  /* 0x0000008c84a37223 */ /* 0x008fe200000100a3 */
[----:B------:R-:W-:Y:S01]  /*1a80*/  FFMA.FTZ R8, R133, R141, R8 ;  /* 0x0000008d85087223 */ /* 0x000fe20000010008 */
[----:B------:R-:W-:Y:S02]  /*1a90*/  FFMA.FTZ R9, R134, R142, R9 ;  /* 0x0000008e86097223 */ /* 0x000fe40000010009 */
[----:B----4-:R-:W-:Y:S01]  /*1aa0*/  FFMA.FTZ R163, R128, R144, R163 ;  /* 0x0000009080a37223 */ /* 0x010fe200000100a3 */
        /* <DEDUP_REMOVED lines=9> */
[----:B------:R-:W-:Y:S01]  /*1b40*/  FADD.FTZ R124, R9, R124 ;  /* 0x0000007c097c7221 */ /* 0x000fe20000010000 */
[----:B------:R-:W-:Y:S01]  /*1b50*/  FSEL R9, R10, RZ, P0 ;  /* 0x000000ff0a097208 */ /* 0x000fe20000000000 */
[----:B------:R-:W-:Y:S02]  /*1b60*/  VIADD R8, R152, 0xffffffff ;  /* 0xffffffff98087836 */ /* 0x000fe40000000000 */
[----:B------:R-:W-:-:S03]  /*1b70*/  FADD.FTZ R124, R127, R124 ;  /* 0x0000007c7f7c7221 */ /* 0x000fc60000010000 */
[----:B------:R-:W-:Y:S01]  /*1b80*/  ISETP.GE.AND P0, PT, R8, UR19, PT ;  /* 0x0000001308007c0c */ /* 0x000fe2000bf06270 */
[----:B------:R-:W-:-:S05]  /*1b90*/  FFMA.FTZ R124, R124, UR31, R9 ;  /* 0x0000001f7c7c7c23 */ /* 0x000fca0008010009 */
[----:B------:R-:W-:-:S05]  /*1ba0*/  FSEL R9, R124, RZ, !P0 ;  /* 0x000000ff7c097208 */ /* 0x000fca0004000000 */
[----:B------:R2:W-:Y:S02]  /*1bb0*/  STS [R154], R9 ;  /* 0x000000099a007388 */ /* 0x0005e40000000800 */
[----:B------:R-:W-:-:S07]  /*1bc0*/  @!P0 FMNMX.FTZ R155, R155, R124, !PT ;  /* 0x0000007c9b9b8209 */ /* 0x000fce0007810000 */
.L_x_25001:
[----:B------:R-:W-:Y:S05]  /*1bd0*/  BSYNC.RECONVERGENT B1 ;  /* 0x0000000000017941 */ /* 0x000fea0003800200 */
.L_x_25000:
[----:B------:R-:W-:Y:S02]  /*1be0*/  IADD3 R4, P0, PT, R4, 0x10, RZ ;  /* 0x0000001004047810 */ /* 0x000fe40007f1e0ff */
[----:B-12---:R-:W-:Y:S02]  /*1bf0*/  IADD3 R154, PT, PT, R154, 0x200, RZ ;  /* 0x000002009a9a7810 */ /* 0x006fe40007ffe0ff */
[----:B------:R-:W-:Y:S02]  /*1c00*/  IADD3 R153, PT, PT, R153, 0x80, RZ ;  /* 0x0000008099997810 */ /* 0x000fe40007ffe0ff */
[----:B------:R-:W-:Y:S02]  /*1c10*/  IADD3 R152, PT, PT, R152, 0x80, RZ ;  /* 0x0000008098987810 */ /* 0x000fe40007ffe0ff */
[----:B------:R-:W-:Y:S01]  /*1c20*/  IADD3.X R5, PT, PT, RZ, R5, RZ, P0, !PT ;  /* 0x00000005ff057210 */ /* 0x000fe200007fe4ff */
[----:B------:R-:W-:Y:S06]  /*1c30*/  @!P1 BRA `(.L_x_25002) ;  /* 0xfffffff000409947 */ /* 0x000fec000383ffff */
.L_x_24999:
[----:B------:R-:W-:Y:S05]  /*1c40*/  BSYNC.RECONVERGENT B0 ;  /* 0x0000000000007941 */ /* 0x000fea0003800200 */
.L_x_24998:
[----:B------:R-:W1:Y:S01]  /*1c50*/  SHFL.BFLY PT, R4, R155, 0x10, 0x1f ;  /* 0x0e001f009b047f89 */ /* 0x000e6200000e0000 */
[----:B------:R-:W2:Y:S01]  /*1c60*/  S2UR UR25, SR_CgaCtaId ;  /* 0x00000000001979c3 */ /* 0x000ea20000008800 */
[----:B------:R-:W-:Y:S01]  /*1c70*/  UMOV UR24, 0x400 ;  /* 0x0000040000187882 */ /* 0x000fe20000000000 */
[----:B------:R-:W-:Y:S01]  /*1c80*/  SHF.R.U32.HI R154, RZ, 0x5, R0 ;  /* 0x00000005ff9a7819 */ /* 0x000fe20000011600 */
[----:B------:R-:W-:Y:S01]  /*1c90*/  UIADD3 UR5, UPT, UPT, UR24, 0x1e0, URZ ;  /* 0x000001e018057890 */ /* 0x000fe2000fffe0ff */
[----:B------:R-:W-:Y:S01]  /*1ca0*/  BSSY.RECONVERGENT B0, `(.L_x_25003) ;  /* 0x00000fe000007945 */ /* 0x000fe20003800200 */
[----:B------:R-:W-:Y:S01]  /*1cb0*/  UIADD3 UR6, UPT, UPT, -UR20, UR4, URZ ;  /* 0x0000000414067290 */ /* 0x000fe2000fffe1ff */
[----:B------:R-:W-:-:S05]  /*1cc0*/  IMAD.MOV.U32 R9, RZ, RZ, RZ ;  /* 0x000000ffff097224 */ /* 0x000fca00078e00ff */
[----:B------:R-:W-:Y:S02]  /*1cd0*/  ISETP.GE.AND P2, PT, R0, UR6, PT ;  /* 0x0000000600007c0c */ /* 0x000fe4000bf46270 */
[----:B-1----:R-:W-:Y:S01]  /*1ce0*/  FMNMX.FTZ R4, R4, R155, !PT ;  /* 0x0000009b04047209 */ /* 0x002fe20007810000 */
[----:B--2---:R-:W-:Y:S01]  /*1cf0*/  ULEA UR5, UR25, UR5, 0x18 ;  /* 0x0000000519057291 */ /* 0x004fe2000f8ec0ff */
[----:B------:R-:W-:-:S03]  /*1d00*/  LOP3.LUT P0, R155, R0, 0x1f, RZ, 0xc0, !PT ;  /* 0x0000001f009b7812 */ /* 0x000fc6000780c0ff */
[----:B------:R-:W1:Y:S01]  /*1d10*/  SHFL.BFLY PT, R5, R4, 0x8, 0x1f ;  /* 0x0d001f0004057f89 */ /* 0x000e6200000e0000 */
[----:B------:R-:W-:Y:S02]  /*1d20*/  ISETP.GT.U32.AND P1, PT, R155, 0x3, PT ;  /* 0x000000039b00780c */ /* 0x000fe40003f24070 */
[----:B-1----:R-:W-:-:S05]  /*1d30*/  FMNMX.FTZ R5, R4, R5, !PT ;  /* 0x0000000504057209 */ /* 0x002fca0007810000 */
[----:B------:R-:W1:Y:S02]  /*1d40*/  SHFL.BFLY PT, R6, R5, 0x4, 0x1f ;  /* 0x0c801f0005067f89 */ /* 0x000e6400000e0000 */
[----:B-1----:R-:W-:Y:S02]  /*1d50*/  FMNMX.FTZ R6, R5, R6, !PT ;  /* 0x0000000605067209 */ /* 0x002fe40007810000 */
[----:B------:R-:W-:-:S03]  /*1d60*/  LEA R5, R154, UR5, 0x2 ;  /* 0x000000059a057c11 */ /* 0x000fc6000f8e10ff */
[----:B------:R-:W1:Y:S02]  /*1d70*/  SHFL.BFLY PT, R7, R6, 0x2, 0x1f ;  /* 0x0c401f0006077f89 */ /* 0x000e6400000e0000 */
[----:B-1----:R-:W-:Y:S02]  /*1d80*/  FMNMX.FTZ R7, R6, R7, !PT ;  /* 0x0000000706077209 */ /* 0x002fe40007810000 */
[----:B------:R-:W-:-:S03]  /*1d90*/  LEA R6, R155, UR5, 0x2 ;  /* 0x000000059b067c11 */ /* 0x000fc6000f8e10ff */
[----:B------:R-:W1:Y:S02]  /*1da0*/  SHFL.BFLY PT, R8, R7, 0x1, 0x1f ;  /* 0x0c201f0007087f89 */ /* 0x000e6400000e0000 */
[----:B-1----:R-:W-:Y:S02]  /*1db0*/  FMNMX.FTZ R10, R7, R8, !PT ;  /* 0x00000008070a7209 */ /* 0x002fe40007810000 */
[----:B------:R-:W-:-:S03]  /*1dc0*/  MOV R8, 0xff7fffff ;  /* 0xff7fffff00087802 */ /* 0x000fc60000000f00 */
[----:B------:R-:W-:Y:S01]  /*1dd0*/  @!P0 STS [R5], R10 ;  /* 0x0000000a05008388 */ /* 0x000fe20000000800 */
[----:B------:R-:W-:Y:S06]  /*1de0*/  BAR.SYNC.DEFER_BLOCKING 0x0 ;  /* 0x0000000000007b1d */ /* 0x000fec0000010000 */
        /* <DEDUP_REMOVED lines=14> */
[----:B------:R-:W-:Y:S01]  /*1ed0*/  HFMA2 R9, -RZ, RZ, 0, 0 ;  /* 0x00000000ff097431 */ /* 0x000fe200000001ff */
[----:B------:R-:W-:-:S09]  /*1ee0*/  MOV R8, R0 ;  /* 0x0000000000087202 */ /* 0x000fd20000000f00 */
[----:B------:R-:W-:Y:S05]  /*1ef0*/  @!P0 BRA `(.L_x_25006) ;  /* 0x00000000004c8947 */ /* 0x000fea0003800000 */
[----:B------:R-:W-:Y:S01]  /*1f00*/  UIADD3 UR5, UPT, UPT, UR24, 0x200, URZ ;  /* 0x0000020018057890 */ /* 0x000fe2000fffe0ff */
[----:B------:R-:W-:Y:S01]  /*1f10*/  LEA.HI R7, R7, 0x1, RZ, 0x19 ;  /* 0x0000000107077811 */ /* 0x000fe200078fc8ff */
[----:B------:R-:W-:Y:S01]  /*1f20*/  IMAD.MOV.U32 R8, RZ, RZ, R0 ;  /* 0x000000ffff087224 */ /* 0x000fe200078e0000 */
[----:B------:R-:W-:Y:S01]  /*1f30*/  MOV R9, RZ ;  /* 0x000000ff00097202 */ /* 0x000fe20000000f00 */
[----:B------:R-:W-:Y:S01]  /*1f40*/  ULEA UR5, UR25, UR5, 0x18 ;  /* 0x0000000519057291 */ /* 0x000fe2000f8ec0ff */
[----:B------:R-:W-:-:S04]  /*1f50*/  LOP3.LUT R7, R7, 0x3, RZ, 0xc0, !PT ;  /* 0x0000000307077812 */ /* 0x000fc800078ec0ff */
[----:B------:R-:W-:Y:S02]  /*1f60*/  IADD3 R10, PT, PT, -R7, RZ, RZ ;  /* 0x000000ff070a7210 */ /* 0x000fe40007ffe1ff */
[----:B------:R-:W-:-:S07]  /*1f70*/  LEA R7, R0, UR5, 0x2 ;  /* 0x0000000500077c11 */ /* 0x000fce000f8e10ff */
.L_x_25007:
[----:B------:R-:W1:Y:S01]  /*1f80*/  LDS R11, [R7] ;  /* 0x00000000070b7984 */ /* 0x000e620000000800 */
[----:B------:R-:W-:Y:S02]  /*1f90*/  IADD3 R10, PT, PT, R10, 0x1, RZ ;  /* 0x000000010a0a7810 */ /* 0x000fe40007ffe0ff */
[----:B------:R-:W-:Y:S02]  /*1fa0*/  IADD3 R8, PT, PT, R8, 0x80, RZ ;  /* 0x0000008008087810 */ /* 0x000fe40007ffe0ff */
[----:B------:R-:W-:Y:S01]  /*1fb0*/  ISETP.NE.AND P0, PT, R10, RZ, PT ;  /* 0x000000ff0a00720c */ /* 0x000fe20003f05270 */
[----:B-1----:R-:W-:-:S04]  /*1fc0*/  FADD.FTZ R11, -R4, R11 ;  /* 0x0000000b040b7221 */ /* 0x002fc80000010100 */
[----:B------:R-:W-:-:S04]  /*1fd0*/  FMUL.FTZ R11, R11, 1.4426950216293334961 ;  /* 0x3fb8aa3b0b0b7820 */ /* 0x000fc80000410000 */
[----:B0-----:R-:W0:Y:S02]  /*1fe0*/  MUFU.EX2 R12, R11 ;  /* 0x0000000b000c7308 */ /* 0x001e240000000800 */
[----:B0-----:R0:W-:Y:S01]  /*1ff0*/  STS [R7], R12 ;  /* 0x0000000c07007388 */ /* 0x0011e20000000800 */
[----:B------:R-:W-:Y:S01]  /*2000*/  FADD.FTZ R9, R12, R9 ;  /* 0x000000090c097221 */ /* 0x000fe20000010000 */
[----:B0-----:R-:W-:Y:S01]  /*2010*/  IADD3 R7, PT, PT, R7, 0x200, RZ ;  /* 0x0000020007077810 */ /* 0x001fe20007ffe0ff */
[----:B------:R-:W-:Y:S06]  /*2020*/  @P0 BRA `(.L_x_25007) ;  /* 0xfffffffc00d40947 */ /* 0x000fec000383ffff */
.L_x_25006:
[----:B------:R-:W-:Y:S05]  /*2030*/  BSYNC.RECONVERGENT B1 ;  /* 0x0000000000017941 */ /* 0x000fea0003800200 */
.L_x_25005:
        /* <DEDUP_REMOVED lines=10> */
[----:B0-----:R-:W-:Y:S01]  /*20e0*/  IMAD.U32 R33, RZ, RZ, UR6 ;  /* 0x00000006ff217e24 */ /* 0x001fe2000f8e00ff */
[----:B------:R-:W-:-:S04]  /*20f0*/  PLOP3.LUT P0, PT, PT, PT, PT, 0x8, 0x80 ;  /* 0x000000000080781c */ /* 0x000fc80003f0e170 */
[----:B------:R-:W-:-:S09]  /*2100*/  IADD3 R33, PT, PT, R33, -0x600, RZ ;  /* 0xfffffa0021217810 */ /* 0x000fd20007ffe0ff */
.L_x_25010:
        /* <DEDUP_REMOVED lines=100> */
.L_x_25009:
[----:B------:R-:W-:Y:S05]  /*2750*/  BSYNC.RECONVERGENT B1 ;  /* 0x0000000000017941 */ /* 0x000fea0003800200 */
.L_x_25008:
[----:B------:R-:W-:Y:S01]  /*2760*/  IADD3 R10, PT, PT, -R8, UR6, RZ ;  /* 0x00000006080a7c10 */ /* 0x000fe2000fffe1ff */
[----:B------:R-:W-:Y:S03]  /*2770*/  BSSY.RECONVERGENT B1, `(.L_x_25011) ;  /* 0x0000036000017945 */ /* 0x000fe60003800200 */
[----:B------:R-:W-:-:S13]  /*2780*/  ISETP.GT.AND P3, PT, R10, 0x200, PT ;  /* 0x000002000a00780c */ /* 0x000fda0003f64270 */
[----:B------:R-:W-:Y:S05]  /*2790*/  @!P3 BRA `(.L_x_25012) ;  /* 0x0000000000ccb947 */ /* 0x000fea0003800000 */
[----:B------:R-:W1:Y:S01]  /*27a0*/  LDS R11, [R7+-0x400] ;  /* 0xfffc0000070b7984 */ /* 0x000e620000000800 */
[----:B------:R-:W-:Y:S02]  /*27b0*/  PLOP3.LUT P0, PT, PT, PT, PT, 0x8, 0x80 ;  /* 0x000000000080781c */ /* 0x000fe40003f0e170 */
[----:B------:R-:W-:Y:S01]  /*27c0*/  IADD3 R8, PT, PT, R8, 0x400, RZ ;  /* 0x0000040008087810 */ /* 0x000fe20007ffe0ff */
[----:B0-----:R-:W0:Y:S04]  /*27d0*/  LDS R13, [R7+-0x200] ;  /* 0xfffe0000070d7984 */ /* 0x001e280000000800 */
        /* <DEDUP_REMOVED lines=47> */
.L_x_25012:
[----:B------:R-:W-:Y:S05]  /*2ad0*/  BSYNC.RECONVERGENT B1 ;  /* 0x0000000000017941 */ /* 0x000fea0003800200 */
.L_x_25011:
[----:B------:R-:W-:-:S13]  /*2ae0*/  ISETP.LT.OR P0, PT, R8, UR6, P0 ;  /* 0x0000000608007c0c */ /* 0x000fda0008701670 */
[----:B------:R-:W-:Y:S05]  /*2af0*/  @!P0 BRA `(.L_x_25004) ;  /* 0x0000000000608947 */ /* 0x000fea0003800000 */
[----:B------:R-:W1:Y:S04]  /*2b00*/  LDS R11, [R7+-0x400] ;  /* 0xfffc0000070b7984 */ /* 0x000e680000000800 */
[----:B0-----:R-:W0:Y:S04]  /*2b10*/  LDS R13, [R7+-0x200] ;  /* 0xfffe0000070d7984 */ /* 0x001e280000000800 */
        /* <DEDUP_REMOVED lines=22> */
.L_x_25004:
[----:B------:R-:W-:Y:S05]  /*2c80*/  BSYNC.RECONVERGENT B0 ;  /* 0x0000000000007941 */ /* 0x000fea0003800200 */
.L_x_25003:
[----:B---3--:R-:W2:Y:S01]  /*2c90*/  SHFL.BFLY PT, R8, R9, 0x10, 0x1f ;  /* 0x0e001f0009087f89 */ /* 0x008ea200000e0000 */
        /* <DEDUP_REMOVED lines=9> */
[----:B0-----:R-:W0:Y:S02]  /*2d30*/  SHFL.BFLY PT, R12, R11, 0x1, 0x1f ;  /* 0x0c201f000b0c7f89 */ /* 0x001e2400000e0000 */
        /* <DEDUP_REMOVED lines=11> */
[----:B------:R-:W-:Y:S04]  /*2df0*/  BSSY.RECONVERGENT B1, `(.L_x_25015) ;  /* 0x000001a000017945 */ /* 0x000fe80003800200 */
[----:B------:R-:W-:-:S05]  /*2e00*/  VIADD R7, R5, UR4 ;  /* 0x0000000405077c36 */ /* 0x000fca0008000000 */
        /* <DEDUP_REMOVED lines=17> */
.L_x_25017:
[----:B0-----:R-:W3:Y:S01]  /*2f20*/  LDS R8, [R6] ;  /* 0x0000000006087984 */ /* 0x001ee20000000800 */
[----:B------:R-:W-:-:S05]  /*2f30*/  VIADD R7, R7, 0x1 ;  /* 0x0000000107077836 */ /* 0x000fca0000000000 */
[----:B------:R-:W-:Y:S01]  /*2f40*/  ISETP.NE.AND P0, PT, R7, RZ, PT ;  /* 0x000000ff0700720c */ /* 0x000fe20003f05270 */
[----:B---3--:R-:W-:-:S05]  /*2f50*/  FMUL.FTZ R9, R8, R33 ;  /* 0x0000002108097220 */ /* 0x008fca0000410000 */
[----:B------:R0:W-:Y:S02]  /*2f60*/  STS [R6], R9 ;  /* 0x0000000906007388 */ /* 0x0001e40000000800 */
[----:B0-----:R-:W-:-:S05]  /*2f70*/  IADD3 R6, PT, PT, R6, 0x200, RZ ;  /* 0x0000020006067810 */ /* 0x001fca0007ffe0ff */
[----:B------:R-:W-:Y:S05]  /*2f80*/  @P0 BRA `(.L_x_25017) ;  /* 0xfffffffc00e40947 */ /* 0x000fea000383ffff */
.L_x_25016:
[----:B------:R-:W-:Y:S05]  /*2f90*/  BSYNC.RECONVERGENT B1 ;  /* 0x0000000000017941 */ /* 0x000fea0003800200 */
.L_x_25015:
        /* <DEDUP_REMOVED lines=13> */
.L_x_25020:
[----:B------:R-:W3:Y:S01]  /*3070*/  LDS R7, [R6+-0x400] ;  /* 0xfffc000006077984 */ /* 0x000ee20000000800 */
[----:B------:R-:W-:-:S03]  /*3080*/  IADD3 R5, PT, PT, R5, 0x800, RZ ;  /* 0x0000080005057810 */ /* 0x000fc60007ffe0ff */
[----:B0-----:R-:W0:Y:S01]  /*3090*/  LDS R8, [R6+-0x200] ;  /* 0xfffe000006087984 */ /* 0x001e220000000800 */
[----:B------:R-:W-:-:S03]  /*30a0*/  ISETP.GE.AND P1, PT, R5, R32, PT ;  /* 0x000000200500720c */ /* 0x000fc60003f26270 */
[----:B------:R-:W2:Y:S04]  /*30b0*/  LDS R10, [R6] ;  /* 0x00000000060a7984 */ /* 0x000ea80000000800 */
        /* <DEDUP_REMOVED lines=10> */
[----:B0-----:R-:W-:-:S03]  /*3160*/  FMUL.FTZ R9, R8, R33 ;  /* 0x0000002108097220 */ /* 0x001fc60000410000 */
[----:B------:R-:W0:Y:S01]  /*3170*/  LDS R27, [R6+0x1400] ;  /* 0x00140000061b7984 */ /* 0x000e220000000800 */
[----:B--2---:R-:W-:-:S03]  /*3180*/  FMUL.FTZ R11, R10, R33 ;  /* 0x000000210a0b7220 */ /* 0x004fc60000410000 */
[----:B------:R-:W2:Y:S01]  /*3190*/  LDS R28, [R6+0x1600] ;  /* 0x00160000061c7984 */ /* 0x000ea20000000800 */
        /* <DEDUP_REMOVED lines=19> */
[----:B--2---:R-:W-:-:S03]  /*32d0*/  FMUL.FTZ R11, R28, R33 ;  /* 0x000000211c0b7220 */ /* 0x004fc60000410000 */
        /* <DEDUP_REMOVED lines=13> */
.L_x_25019:
[----:B------:R-:W-:Y:S05]  /*33b0*/  BSYNC.RECONVERGENT B1 ;  /* 0x0000000000017941 */ /* 0x000fea0003800200 */
.L_x_25018:
[----:B------:R-:W-:Y:S01]  /*33c0*/  IADD3 R7, PT, PT, -R5, UR6, RZ ;  /* 0x0000000605077c10 */ /* 0x000fe2000fffe1ff */
[----:B------:R-:W-:Y:S03]  /*33d0*/  BSSY.RECONVERGENT B1, `(.L_x_25021) ;  /* 0x000001e000017945 */ /* 0x000fe60003800200 */
[----:B------:R-:W-:-:S13]  /*33e0*/  ISETP.GT.AND P1, PT, R7, 0x200, PT ;  /* 0x000002000700780c */ /* 0x000fda0003f24270 */
[----:B------:R-:W-:Y:S05]  /*33f0*/  @!P1 BRA `(.L_x_25022) ;  /* 0x00000000006c9947 */ /* 0x000fea0003800000 */
[----:B------:R-:W3:Y:S01]  /*3400*/  LDS R7, [R6+-0x400] ;  /* 0xfffc000006077984 */ /* 0x000ee20000000800 */
[----:B------:R-:W-:Y:S02]  /*3410*/  PLOP3.LUT P0, PT, PT, PT, PT, 0x8, 0x80 ;  /* 0x000000000080781c */ /* 0x000fe40003f0e170 */
[----:B------:R-:W-:Y:S01]  /*3420*/  IADD3 R5, PT, PT, R5, 0x400, RZ ;  /* 0x0000040005057810 */ /* 0x000fe20007ffe0ff */
[----:B0-----:R-:W0:Y:S04]  /*3430*/  LDS R8, [R6+-0x200] ;  /* 0xfffe000006087984 */ /* 0x001e280000000800 */
[----:B------:R-:W2:Y:S04]  /*3440*/  LDS R10, [R6] ;  /* 0x00000000060a7984 */ /* 0x000ea80000000800 */
[----:B------:R-:W4:Y:S04]  /*3450*/  LDS R12, [R6+0x200] ;  /* 0x00020000060c7984 */ /* 0x000f280000000800 */
[----:B------:R-:W1:Y:S04]  /*3460*/  LDS R14, [R6+0x400] ;  /* 0x00040000060e7984 */ /* 0x000e680000000800 */
[----:B------:R-:W1:Y:S04]  /*3470*/  LDS R16, [R6+0x600] ;  /* 0x0006000006107984 */ /* 0x000e680000000800 */
[----:B------:R-:W1:Y:S04]  /*3480*/  LDS R18, [R6+0x800] ;  /* 0x0008000006127984 */ /* 0x000e680000000800 */
[----:B------:R-:W1:Y:S01]  /*3490*/  LDS R20, [R6+0xa00] ;  /* 0x000a000006147984 */ /* 0x000e620000000800 */
[-C--:B---3--:R-:W-:Y:S01]  /*34a0*/  FMUL.FTZ R7, R7, R33.reuse ;  /* 0x0000002107077220 */ /* 0x088fe20000410000 */
[----:B0-----:R-:W-:-:S04]  /*34b0*/  FMUL.FTZ R9, R8, R33 ;  /* 0x0000002108097220 */ /* 0x001fc80000410000 */
[----:B------:R-:W-:Y:S01]  /*34c0*/  STS [R6+-0x400], R7 ;  /* 0xfffc000706007388 */ /* 0x000fe20000000800 */
[----:B--2---:R-:W-:-:S03]  /*34d0*/  FMUL.FTZ R11, R10, R33 ;  /* 0x000000210a0b7220 */ /* 0x004fc60000410000 */
        /* <DEDUP_REMOVED lines=13> */
.L_x_25022:
[----:B------:R-:W-:Y:S05]  /*35b0*/  BSYNC.RECONVERGENT B1 ;  /* 0x0000000000017941 */ /* 0x000fea0003800200 */
.L_x_25021:
[----:B------:R-:W-:-:S13]  /*35c0*/  ISETP.LT.OR P0, PT, R5, UR6, P0 ;  /* 0x0000000605007c0c */ /* 0x000fda0008701670 */
[----:B------:R-:W-:Y:S05]  /*35d0*/  @!P0 BRA `(.L_x_25014) ;  /* 0x0000000000308947 */ /* 0x000fea0003800000 */
[----:B------:R-:W3:Y:S04]  /*35e0*/  LDS R5, [R6+-0x400] ;  /* 0xfffc000006057984 */ /* 0x000ee80000000800 */
[----:B------:R-:W2:Y:S04]  /*35f0*/  LDS R7, [R6+-0x200] ;  /* 0xfffe000006077984 */ /* 0x000ea80000000800 */
[----:B0-----:R-:W0:Y:S04]  /*3600*/  LDS R8, [R6] ;  /* 0x0000000006087984 */ /* 0x001e280000000800 */
[----:B------:R-:W4:Y:S01]  /*3610*/  LDS R10, [R6+0x200] ;  /* 0x00020000060a7984 */ /* 0x000f220000000800 */
[-C--:B---3--:R-:W-:Y:S01]  /*3620*/  FMUL.FTZ R5, R5, R33.reuse ;  /* 0x0000002105057220 */ /* 0x088fe20000410000 */
[----:B--2---:R-:W-:-:S04]  /*3630*/  FMUL.FTZ R7, R7, R33 ;  /* 0x0000002107077220 */ /* 0x004fc80000410000 */
[----:B------:R2:W-:Y:S01]  /*3640*/  STS [R6+-0x400], R5 ;  /* 0xfffc000506007388 */ /* 0x0005e20000000800 */
[----:B0-----:R-:W-:-:S03]  /*3650*/  FMUL.FTZ R9, R8, R33 ;  /* 0x0000002108097220 */ /* 0x001fc60000410000 */
[----:B------:R2:W-:Y:S01]  /*3660*/  STS [R6+-0x200], R7 ;  /* 0xfffe000706007388 */ /* 0x0005e20000000800 */
[----:B----4-:R-:W-:-:S03]  /*3670*/  FMUL.FTZ R11, R10, R33 ;  /* 0x000000210a0b7220 */ /* 0x010fc60000410000 */
[----:B------:R2:W-:Y:S04]  /*3680*/  STS [R6], R9 ;  /* 0x0000000906007388 */ /* 0x0005e80000000800 */
[----:B------:R2:W-:Y:S02]  /*3690*/  STS [R6+0x200], R11 ;  /* 0x0002000b06007388 */ /* 0x0005e40000000800 */
.L_x_25014:
[----:B------:R-:W-:Y:S05]  /*36a0*/  BSYNC.RECONVERGENT B0 ;  /* 0x0000000000007941 */ /* 0x000fea0003800200 */
.L_x_25013:
[----:B------:R-:W-:Y:S01]  /*36b0*/  BAR.SYNC.DEFER_BLOCKING 0x0 ;  /* 0x0000000000007b1d */ /* 0x000fe20000010000 */
[----:B------:R-:W-:Y:S02]  /*36c0*/  ISETP.NE.AND P0, PT, R0, RZ, PT ;  /* 0x000000ff0000720c */ /* 0x000fe40003f05270 */
[----:B------:R-:W-:-:S03]  /*36d0*/  ISETP.GE.U32.AND P1, PT, R156, UR9, PT ;  /* 0x000000099c007c0c */ /* 0x000fc6000bf26070 */
[----:B------:R-:W4:Y:S01]  /*36e0*/  LDCU UR26, c[0x0][0x3dc] ;  /* 0x00007b80ff1a77ac */ /* 0x000f220008000800 */
[----:B------:R-:W-:Y:S01]  /*36f0*/  BSSY.RECONVERGENT B0, `(.L_x_25023) ;  /* 0x0000014000007945 */ /* 0x000fe20003800200 */
[----:B------:R-:W0:Y:S06]  /*3700*/  LDCU UR23, c[0x0][0x378] ;  /* 0x00006f00ff1777ac */ /* 0x000e2c0008000800 */
[----:B------:R-:W-:Y:S05]  /*3710*/  @P0 BRA `(.L_x_25024) ;  /* 0x0000000000440947 */ /* 0x000fea0003800000 */
[----:B------:R-:W1:Y:S01]  /*3720*/  LDCU.128 UR4, c[0x0][0x380] ;  /* 0x00007000ff0477ac */ /* 0x000e620008000c00 */
[----:B------:R-:W-:-:S04]  /*3730*/  UIMAD UR12, UR17, UR22, UR21 ;  /* 0x00000016110c72a4 */ /* 0x000fc8000f8e0215 */
        /* <DEDUP_REMOVED lines=12> */
[----:B------:R-:W-:-:S03]  /*3800*/  IMAD.U32 R9, RZ, RZ, UR5 ;  /* 0x00000005ff097e24 */ /* 0x000fc6000f8e00ff */
[----:B------:R0:W-:Y:S04]  /*3810*/  STG.E desc[UR14][R6.64], R4 ;  /* 0x0000000406007986 */ /* 0x0001e8000c10190e */
[----:B------:R0:W-:Y:S02]  /*3820*/  STG.E desc[UR14][R8.64], R31 ;  /* 0x0000001f08007986 */ /* 0x0001e4000c10190e */
.L_x_25024:
[----:B0---4-:R-:W-:Y:S05]  /*3830*/  BSYNC.RECONVERGENT B0 ;  /* 0x0000000000007941 */ /* 0x011fea0003800200 */
.L_x_25023:
        /* <DEDUP_REMOVED lines=15> */
[----:B--2---:R-:W-:Y:S02]  /*3930*/  CS2R R10, SRZ ;  /* 0x00000000000a7805 */ /* 0x004fe4000001ff00 */
[----:B------:R-:W-:Y:S01]  /*3940*/  CS2R R8, SRZ ;  /* 0x0000000000087805 */ /* 0x000fe2000001ff00 */
[----:B0-----:R-:W-:Y:S06]  /*3950*/  @P1 BRA `(.L_x_25026) ;  /* 0x0000002400541947 */ /* 0x001fec0003800000 */
[----:B------:R-:W0:Y:S01]  /*3960*/  I2F.RP R7, R2 ;  /* 0x0000000200077306 */ /* 0x000e220000209400 */
[----:B------:R-:W2:Y:S01]  /*3970*/  LDCU.64 UR4, c[0x0][0x3b8] ;  /* 0x00007700ff0477ac */ /* 0x000ea20008000a00 */
[----:B-1----:R-:W-:Y:S01]  /*3980*/  IMAD.WIDE.U32 R4, R156, 0x4, RZ ;  /* 0x000000049c047825 */ /* 0x002fe200078e00ff */
[----:B------:R-:W-:Y:S02]  /*3990*/  MOV R11, UR8 ;  /* 0x00000008000b7c02 */ /* 0x000fe40008000f00 */
[----:B------:R-:W-:Y:S01]  /*39a0*/  CS2R R152, SRZ ;  /* 0x0000000000987805 */ /* 0x000fe2000001ff00 */
[----:B------:R-:W1:Y:S01]  /*39b0*/  LDCU UR7, c[0x0][0x3fc] ;  /* 0x00007f80ff0777ac */ /* 0x000e620008000800 */
[C---:B------:R-:W-:Y:S01]  /*39c0*/  SHF.L.U32 R17, R0.reuse, 0x4, RZ ;  /* 0x0000000400117819 */ /* 0x040fe200000006ff */
[----:B------:R-:W-:Y:S01]  /*39d0*/  IMAD.SHL.U32 R16, R0, 0x4, RZ ;  /* 0x0000000400107824 */ /* 0x000fe200078e00ff */
[----:B------:R-:W-:Y:S01]  /*39e0*/  LEA R158, R154, UR20, 0x5 ;  /* 0x000000149a9e7c11 */ /* 0x000fe2000f8e28ff */
[----:B------:R-:W-:Y:S01]  /*39f0*/  IMAD.WIDE R4, R11, 0x4, R4 ;  /* 0x000000040b047825 */ /* 0x000fe200078e0204 */
[----:B------:R-:W-:Y:S01]  /*3a00*/  UIADD3 UR6, UPT, UPT, UR19, 0x1f, URZ ;  /* 0x0000001f13067890 */ /* 0x000fe2000fffe0ff */
[----:B------:R-:W-:-:S02]  /*3a10*/  LOP3.LUT R17, R17, 0x70, RZ, 0xe2, !PT ;  /* 0x0000007011117812 */ /* 0x000fc400078ee2ff */
[----:B------:R-:W-:Y:S01]  /*3a20*/  CS2R R150, SRZ ;  /* 0x0000000000967805 */ /* 0x000fe2000001ff00 */
[----:B------:R-:W-:Y:S01]  /*3a30*/  VIADD R158, R158, 0x1 ;  /* 0x000000019e9e7836 */ /* 0x000fe20000000000 */
[----:B------:R-:W-:Y:S01]  /*3a40*/  USHF.R.U32.HI UR6, URZ, 0x5, UR6 ;  /* 0x00000005ff067899 */ /* 0x000fe20008011606 */
[----:B0-----:R-:W0:Y:S01]  /*3a50*/  MUFU.RCP R7, R7 ;  /* 0x0000000700077308 */ /* 0x001e220000001000 */
[----:B-----5:R-:W-:Y:S02]  /*3a60*/  LOP3.LUT R159, R16, 0x1c, RZ, 0xc0, !PT ;  /* 0x0000001c109f7812 */ /* 0x020fe400078ec0ff */
[----:B------:R-:W-:Y:S02]  /*3a70*/  CS2R R148, SRZ ;  /* 0x0000000000947805 */ /* 0x000fe4000001ff00 */
[----:B------:R-:W-:Y:S02]  /*3a80*/  LEA R17, R154, R17, 0x7 ;  /* 0x000000119a117211 */ /* 0x000fe400078e38ff */
[----:B------:R-:W-:-:S02]  /*3a90*/  CS2R R146, SRZ ;  /* 0x0000000000927805 */ /* 0x000fc4000001ff00 */
[----:B------:R-:W-:Y:S02]  /*3aa0*/  IADD3 R160, PT, PT, R156, -UR6, RZ ;  /* 0x800000069ca07c10 */ /* 0x000fe4000fffe0ff */
[----:B------:R-:W-:Y:S02]  /*3ab0*/  CS2R R144, SRZ ;  /* 0x0000000000907805 */ /* 0x000fe4000001ff00 */
[----:B------:R-:W-:Y:S02]  /*3ac0*/  CS2R R142, SRZ ;  /* 0x00000000008e7805 */ /* 0x000fe4000001ff00 */
[----:B-1----:R-:W-:Y:S02]  /*3ad0*/  IADD3 R157, PT, PT, R3, -UR7, RZ ;  /* 0x80000007039d7c10 */ /* 0x002fe4000fffe0ff */
[----:B------:R-:W-:Y:S02]  /*3ae0*/  CS2R R140, SRZ ;  /* 0x00000000008c7805 */ /* 0x000fe4000001ff00 */
[----:B------:R-:W-:-:S02]  /*3af0*/  CS2R R138, SRZ ;  /* 0x00000000008a7805 */ /* 0x000fc4000001ff00 */
[----:B------:R-:W-:Y:S02]  /*3b00*/  CS2R R136, SRZ ;  /* 0x0000000000887805 */ /* 0x000fe4000001ff00 */
[----:B------:R-:W-:Y:S02]  /*3b10*/  CS2R R134, SRZ ;  /* 0x0000000000867805 */ /* 0x000fe4000001ff00 */
[----:B------:R-:W-:Y:S02]  /*3b20*/  CS2R R132, SRZ ;  /* 0x0000000000847805 */ /* 0x000fe4000001ff00 */
[----:B------:R-:W-:Y:S02]  /*3b30*/  CS2R R14, SRZ ;  /* 0x00000000000e7805 */ /* 0x000fe4000001ff00 */
[----:B------:R-:W-:Y:S02]  /*3b40*/  CS2R R12, SRZ ;  /* 0x00000000000c7805 */ /* 0x000fe4000001ff00 */
[----:B------:R-:W-:-:S02]  /*3b50*/  LOP3.LUT R3, R16, 0x7c, RZ, 0xc0, !PT ;  /* 0x0000007c10037812 */ /* 0x000fc400078ec0ff */
[----:B0-----:R-:W-:Y:S02]  /*3b60*/  IADD3 R8, PT, PT, R7, 0xffffffe, RZ ;  /* 0x0ffffffe07087810 */ /* 0x001fe40007ffe0ff */
[----:B------:R-:W-:Y:S02]  /*3b70*/  IADD3 R159, PT, PT, R158, R159, RZ ;  /* 0x0000009f9e9f7210 */ /* 0x000fe40007ffe0ff */
[----:B------:R0:W1:Y:S02]  /*3b80*/  F2I.FTZ.U32.TRUNC.NTZ R9, R8 ;  /* 0x0000000800097305 */ /* 0x000064000021f000 */
[----:B0-----:R-:W-:Y:S01]  /*3b90*/  HFMA2 R8, -RZ, RZ, 0, 0 ;  /* 0x00000000ff087431 */ /* 0x001fe200000001ff */
[----:B-1----:R-:W-:-:S04]  /*3ba0*/  IADD3 R6, PT, PT, RZ, -R9, RZ ;  /* 0x80000009ff067210 */ /* 0x002fc80007ffe0ff */
[----:B------:R-:W-:Y:S02]  /*3bb0*/  MOV R11, R6 ;  /* 0x00000006000b7202 */ /* 0x000fe40000000f00 */
[----:B--2---:R-:W-:Y:S01]  /*3bc0*/  IADD3 R6, P0, PT, R4, UR4, RZ ;  /* 0x0000000404067c10 */ /* 0x004fe2000ff1e0ff */
[----:B------:R-:W0:Y:S01]  /*3bd0*/  LDCU UR4, c[0x0][0x3e0] ;  /* 0x00007c00ff0477ac */ /* 0x000e220008000800 */
[----:B------:R-:W-:Y:S01]  /*3be0*/  IADD3 R4, PT, PT, R156, 0x1, RZ ;  /* 0x000000019c047810 */ /* 0x000fe20007ffe0ff */
[----:B------:R-:W-:Y:S01]  /*3bf0*/  IMAD R11, R11, R2, RZ ;  /* 0x000000020b0b7224 */ /* 0x000fe200078e02ff */
[----:B------:R-:W-:Y:S01]  /*3c00*/  IADD3.X R7, PT, PT, R5, UR5, RZ, P0, !PT ;  /* 0x0000000505077c10 */ /* 0x000fe200087fe4ff */
[----:B------:R-:W-:Y:S02]  /*3c10*/  UIADD3 UR5, UPT, UPT, UR24, 0x200, URZ ;  /* 0x0000020018057890 */ /* 0x000fe4000fffe0ff */
[----:B------:R-:W-:-:S04]  /*3c20*/  IMAD.HI.U32 R5, R9, R11, R8 ;  /* 0x0000000b09057227 */ /* 0x000fc800078e0008 */
[----:B------:R-:W-:Y:S01]  /*3c30*/  HFMA2 R8, -RZ, RZ, 0, 0 ;  /* 0x00000000ff087431 */ /* 0x000fe200000001ff */
[----:B------:R-:W-:Y:S01]  /*3c40*/  ULEA UR5, UR25, UR5, 0x18 ;  /* 0x0000000519057291 */ /* 0x000fe2000f8ec0ff */
[----:B------:R-:W-:Y:S02]  /*3c50*/  CS2R R10, SRZ ;  /* 0x00000000000a7805 */ /* 0x000fe4000001ff00 */
[----:B------:R-:W-:-:S03]  /*3c60*/  MOV R9, RZ ;  /* 0x000000ff00097202 */ /* 0x000fc60000000f00 */
[----:B------:R-:W-:Y:S01]  /*3c70*/  IADD3 R156, PT, PT, R17, UR5, RZ ;  /* 0x00000005119c7c10 */ /* 0x000fe2000fffe0ff */
[----:B0-----:R-:W-:-:S04]  /*3c80*/  UIMAD UR4, UR11, UR4, URZ ;  /* 0x000000040b0472a4 */ /* 0x001fc8000f8e02ff */
[----:B------:R-:W-:Y:S02]  /*3c90*/  USHF.R.S32.HI UR7, URZ, 0x1f, UR4 ;  /* 0x0000001fff077899 */ /* 0x000fe40008011404 */
[----:B------:R-:W-:-:S04]  /*3ca0*/  MOV R162, UR4 ;  /* 0x0000000400a27c02 */ /* 0x000fc80008000f00 */
[----:B------:R-:W-:-:S07]  /*3cb0*/  IMAD.U32 R163, RZ, RZ, UR7 ;  /* 0x00000007ffa37e24 */ /* 0x000fce000f8e00ff */
.L_x_25029:
        /* <DEDUP_REMOVED lines=23> */
[----:B------:R-:W-:-:S05]  /*3e30*/  IMAD.MOV.U32 R20, RZ, RZ, R18 ;  /* 0x000000ffff147224 */ /* 0x000fca00078e0012 */
        /* <DEDUP_REMOVED lines=17> */
[----:B------:R-:W-:-:S05]  /*3f50*/  @!P0 IMAD.IADD R16, R16, 0x1, -R21 ;  /* 0x0000000110108824 */ /* 0x000fca00078e0a15 */
        /* <DEDUP_REMOVED lines=36> */
[----:B------:R-:W3:Y:S01]  /*41a0*/  LDG.E.128.CONSTANT R92, desc[UR14][R164.64+0x2800] ;  /* 0x0028000ea45c7981 */ /* 0x000ee2000c1e9d00 */
[----:B------:R-:W-:-:S03]  /*41b0*/  IADD3 R116, PT, PT, R159, -0x1, RZ ;  /* 0xffffffff9f747810 */ /* 0x000fc60007ffe0ff */
[----:B------:R-:W3:Y:S02]  /*41c0*/  LDG.E.128.CONSTANT R124, desc[UR14][R164.64+0x3800] ;  /* 0x0038000ea47c7981 */ /* 0x000ee4000c1e9d00 */
[C---:B------:R-:W-:Y:S01]  /*41d0*/  @!P1 VIADD R96, R159.reuse, 0x1 ;  /* 0x000000019f609836 */ /* 0x040fe20000000000 */
[C---:B------:R-:W-:Y:S01]  /*41e0*/  @!P1 IADD3 R100, PT, PT, R159.reuse, 0x2, RZ ;  /* 0x000000029f649810 */ /* 0x040fe20007ffe0ff */
[----:B------:R-:W3:Y:S01]  /*41f0*/  LDG.E.128.CONSTANT R128, desc[UR14][R164.64+0x3a00] ;  /* 0x003a000ea4807981 */ /* 0x000ee2000c1e9d00 */
[----:B------:R-:W-:Y:S02]  /*4200*/  @!P1 IADD3 R101, PT, PT, R159, 0x1, RZ ;  /* 0x000000019f659810 */ /* 0x000fe40007ffe0ff */
[----:B------:R-:W-:Y:S02]  /*4210*/  @!P1 ISETP.GE.AND P4, PT, R96, UR19, PT ;  /* 0x0000001360009c0c */ /* 0x000fe4000bf86270 */
[----:B------:R-:W3:Y:S01]  /*4220*/  LDG.E.128.CONSTANT R96, desc[UR14][R164.64+0x2a00] ;  /* 0x002a000ea4607981 */ /* 0x000ee2000c1e9d00 */
[----:B------:R-:W-:-:S02]  /*4230*/  @!P1 ISETP.GE.AND P6, PT, R116, UR19, PT ;  /* 0x0000001374009c0c */ /* 0x000fc4000bfc6270 */
[----:B------:R-:W-:Y:S02]  /*4240*/  @!P1 ISETP.GE.AND P3, PT, R159, UR19, PT ;  /* 0x000000139f009c0c */ /* 0x000fe4000bf66270 */
[----:B------:R-:W-:Y:S02]  /*4250*/  @!P1 ISETP.GE.AND P5, PT, R100, UR19, PT ;  /* 0x0000001364009c0c */ /* 0x000fe4000bfa6270 */
[----:B------:R-:W-:Y:S02]  /*4260*/  @!P1 ISETP.GE.AND P2, PT, R101, UR19, PT ;  /* 0x0000001365009c0c */ /* 0x000fe4000bf46270 */
[C---:B------:R-:W-:Y:S02]  /*4270*/  @!P1 IADD3 R104, PT, PT, R159.reuse, 0x2, RZ ;  /* 0x000000029f689810 */ /* 0x040fe40007ffe0ff */
[C---:B------:R-:W-:Y:S01]  /*4280*/  @!P1 IADD3 R105, PT, PT, R159.reuse, 0x1, RZ ;  /* 0x000000019f699810 */ /* 0x040fe20007ffe0ff */
[C---:B------:R-:W-:Y:S01]  /*4290*/  @!P1 VIADD R108, R159.reuse, 0x1 ;  /* 0x000000019f6c9836 */ /* 0x040fe20000000000 */
        /* <DEDUP_REMOVED lines=10> */
[----:B----4-:R-:W-:Y:S02]  /*4340*/  @!P1 FSEL R120, R120, RZ, !P4 ;  /* 0x000000ff78789208 */ /* 0x010fe40006000000 */
[----:B------:R-:W-:Y:S02]  /*4350*/  @!P1 FSEL R121, R121, RZ, !P5 ;  /* 0x000000ff79799208 */ /* 0x000fe40006800000 */
[----:B------:R-:W-:Y:S02]  /*4360*/  @!P1 FSEL R122, R122, RZ, !P2 ;  /* 0x000000ff7a7a9208 */ /* 0x000fe40005000000 */
[----:B------:R-:W-:-:S02]  /*4370*/  @!P1 FSEL R123, R123, RZ, !P6 ;  /* 0x000000ff7b7b9208 */ /* 0x000fc40007000000 */
[----:B------:R-:W-:Y:S02]  /*4380*/  @!P1 ISETP.GE.AND P4, PT, R104, UR19, PT ;  /* 0x0000001368009c0c */ /* 0x000fe4000bf86270 */
[----:B------:R-:W-:Y:S02]  /*4390*/  @!P1 ISETP.GE.AND P5, PT, R105, UR19, PT ;  /* 0x0000001369009c0c */ /* 0x000fe4000bfa6270 */
[----:B------:R-:W-:Y:S01]  /*43a0*/  @!P1 ISETP.GE.AND P2, PT, R116, UR19, PT ;  /* 0x0000001374009c0c */ /* 0x000fe2000bf46270 */
[----:B------:R-:W4:Y:S01]  /*43b0*/  LDG.E.128.CONSTANT R104, desc[UR14][R164.64+0x2e00] ;  /* 0x002e000ea4687981 */ /* 0x000f22000c1e9d00 */
[----:B------:R-:W-:Y:S02]  /*43c0*/  @!P1 ISETP.GE.AND P6, PT, R159, UR19, PT ;  /* 0x000000139f009c0c */ /* 0x000fe4000bfc6270 */
[----:B-----5:R-:W-:Y:S02]  /*43d0*/  @!P1 FSEL R16, R16, RZ, !P2 ;  /* 0x000000ff10109208 */ /* 0x020fe40005000000 */
[----:B------:R-:W-:-:S02]  /*43e0*/  @!P1 FSEL R17, R17, RZ, !P6 ;  /* 0x000000ff11119208 */ /* 0x000fc40007000000 */
[----:B------:R-:W-:Y:S02]  /*43f0*/  @!P1 ISETP.GE.AND P2, PT, R109, UR19, PT ;  /* 0x000000136d009c0c */ /* 0x000fe4000bf46270 */
        /* <DEDUP_REMOVED lines=38> */
[----:B---3--:R-:W-:Y:S02]  /*4660*/  @!P1 FSEL R32, R32, RZ, !P3 ;  /* 0x000000ff20209208 */ /* 0x008fe40005800000 */
        /* <DEDUP_REMOVED lines=30> */
[C---:B------:R-:W-:Y:S01]  /*4850*/  @!P1 VIADD R112, R159.reuse, 0x1 ;  /* 0x000000019f709836 */ /* 0x040fe20000000000 */
[----:B------:R-:W-:Y:S02]  /*4860*/  @!P1 FSEL R44, R44, RZ, !P3 ;  /* 0x000000ff2c2c9208 */ /* 0x000fe40005800000 */
        /* <DEDUP_REMOVED lines=68> */
[C---:B------:R-:W-:Y:S01]  /*4cb0*/  @!P1 VIADD R112, R159.reuse, 0x1 ;  /* 0x000000019f709836 */ /* 0x040fe20000000000 */
        /* <DEDUP_REMOVED lines=63> */
[----:B------:R-:W-:-:S02]  /*50b0*/  @!P1 FSEL R102, R102, RZ, !P6 ;  /* 0x000000ff66669208 */ /* 0x000fc40007000000 */
[----:B------:R-:W-:Y:S02]  /*50c0*/  @!P1 FSEL R103, R103, RZ, !P4 ;  /* 0x000000ff67679208 */ /* 0x000fe40006000000 */
[----:B------:R-:W-:Y:S02]  /*50d0*/  @!P1 ISETP.GE.AND P5, PT, R112, UR19, PT ;  /* 0x0000001370009c0c */ /* 0x000fe4000bfa6270 */
[----:B------:R-:W-:Y:S02]  /*50e0*/  @!P1 ISETP.GE.AND P6, PT, R116, UR19, PT ;  /* 0x0000001374009c0c */ /* 0x000fe4000bfc6270 */
[C---:B------:R-:W-:Y:S02]  /*50f0*/  @!P1 ISETP.GE.AND P4, PT, R159.reuse, UR19, PT ;  /* 0x000000139f009c0c */ /* 0x040fe4000bf86270 */
[----:B------:R-:W-:Y:S02]  /*5100*/  @!P1 IADD3 R112, PT, PT, R159, 0x2, RZ ;  /* 0x000000029f709810 */ /* 0x000fe40007ffe0ff */
[----:B----4-:R-:W-:-:S02]  /*5110*/  @!P1 FSEL R104, R104, RZ, !P6 ;  /* 0x000000ff68689208 */ /* 0x010fc40007000000 */
[----:B------:R-:W-:Y:S02]  /*5120*/  @!P1 FSEL R105, R105, RZ, !P4 ;  /* 0x000000ff69699208 */ /* 0x000fe40006000000 */
[----:B------:R-:W-:Y:S01]  /*5130*/  @!P1 FSEL R106, R106, RZ, !P3 ;  /* 0x000000ff6a6a9208 */ /* 0x000fe20005800000 */
[----:B------:R-:W-:Y:S01]  /*5140*/  FFMA.FTZ R114, R90, R114, R113 ;  /* 0x000000725a727223 */ /* 0x000fe20000010071 */
[----:B------:R-:W-:Y:S02]  /*5150*/  @!P1 ISETP.GE.AND P6, PT, R112, UR19, PT ;  /* 0x0000001370009c0c */ /* 0x000fe4000bfc6270 */
[----:B------:R-:W-:Y:S02]  /*5160*/  @!P1 ISETP.GE.AND P4, PT, R116, UR19, PT ;  /* 0x0000001374009c0c */ /* 0x000fe4000bf86270 */
[----:B------:R-:W-:Y:S02]  /*5170*/  @!P1 ISETP.GE.AND P3, PT, R159, UR19, PT ;  /* 0x000000139f009c0c */ /* 0x000fe4000bf66270 */
[----:B------:R-:W-:-:S02]  /*5180*/  @!P1 FSEL R107, R107, RZ, !P2 ;  /* 0x000000ff6b6b9208 */ /* 0x000fc40005000000 */
[----:B-----5:R-:W-:Y:S02]  /*5190*/  @!P1 FSEL R108, R108, RZ, !P4 ;  /* 0x000000ff6c6c9208 */ /* 0x020fe40006000000 */
[----:B------:R-:W-:Y:S02]  /*51a0*/  @!P1 FSEL R109, R109, RZ, !P3 ;  /* 0x000000ff6d6d9208 */ /* 0x000fe40005800000 */
[----:B------:R-:W-:Y:S02]  /*51b0*/  @!P1 FSEL R110, R110, RZ, !P5 ;  /* 0x000000ff6e6e9208 */ /* 0x000fe40006800000 */
[----:B------:R-:W-:Y:S02]  /*51c0*/  @!P1 FSEL R111, R111, RZ, !P6 ;  /* 0x000000ff6f6f9208 */ /* 0x000fe40007000000 */
[C---:B------:R-:W-:Y:S02]  /*51d0*/  @!P1 ISETP.GE.AND P2, PT, R116.reuse, UR19, PT ;  /* 0x0000001374009c0c */ /* 0x040fe4000bf46270 */
[----:B------:R-:W-:-:S02]  /*51e0*/  @!P1 ISETP.GE.AND P4, PT, R116, UR19, PT ;  /* 0x0000001374009c0c */ /* 0x000fc4000bf86270 */
[C---:B------:R-:W-:Y:S02]  /*51f0*/  @!P1 ISETP.GE.AND P3, PT, R116.reuse, UR19, PT ;  /* 0x0000001374009c0c */ /* 0x040fe4000bf66270 */
[C---:B------:R-:W-:Y:S02]  /*5200*/  @!P1 ISETP.GE.AND P5, PT, R116.reuse, UR19, PT ;  /* 0x0000001374009c0c */ /* 0x040fe4000bfa6270 */
[----:B------:R-:W-:Y:S01]  /*5210*/  @!P1 ISETP.GE.AND P6, PT, R116, UR19, PT ;  /* 0x0000001374009c0c */ /* 0x000fe2000bfc6270 */
[----:B------:R-:W-:Y:S02]  /*5220*/  FFMA.FTZ R116, R91, R115, R114 ;  /* 0x000000735b747223 */ /* 0x000fe40000010072 */
[----:B------:R-:W2:Y:S01]  /*5230*/  LDG.E.128.CONSTANT R112, desc[UR14][R164.64+0x3200] ;  /* 0x0032000ea4707981 */ /* 0x000ea2000c1e9d00 */
[----:B------:R-:W-:Y:S01]  /*5240*/  FMUL.FTZ R121, R89, R121 ;  /* 0x0000007959797220 */ /* 0x000fe20000410000 */
[----:B------:R-:W-:Y:S01]  /*5250*/  FADD.FTZ R153, R153, R116 ;  /* 0x0000007499997221 */ /* 0x000fe20000010000 */
[----:B------:R-:W-:Y:S01]  /*5260*/  FMUL.FTZ R17, R89, R17 ;  /* 0x0000001159117220 */ /* 0x000fe20000410000 */
[----:B------:R-:W3:Y:S01]  /*5270*/  LDG.E.128.CONSTANT R116, desc[UR14][R164.64+0x3400] ;  /* 0x0034000ea4747981 */ /* 0x000ee2000c1e9d00 */
[----:B------:R-:W-:-:S04]  /*5280*/  FFMA.FTZ R121, R88, R120, R121 ;  /* 0x0000007858797223 */ /* 0x000fc80000010079 */
[----:B------:R-:W-:Y:S01]  /*5290*/  FFMA.FTZ R122, R90, R122, R121 ;  /* 0x0000007a5a7a7223 */ /* 0x000fe20000010079 */
[----:B------:R-:W-:-:S03]  /*52a0*/  FFMA.FTZ R121, R88, R16, R17 ;  /* 0x0000001058797223 */ /* 0x000fc60000010011 */
[----:B------:R-:W-:Y:S01]  /*52b0*/  FFMA.FTZ R17, R91, R123, R122 ;  /* 0x0000007b5b117223 */ /* 0x000fe2000001007a */
[----:B------:R-:W-:Y:S02]  /*52c0*/  FFMA.FTZ R18, R90, R18, R121 ;  /* 0x000000125a127223 */ /* 0x000fe40000010079 */
[----:B------:R-:W4:Y:S01]  /*52d0*/  LDG.E.128.CONSTANT R120, desc[UR14][R164.64+0x3600] ;  /* 0x0036000ea4787981 */ /* 0x000f22000c1e9d00 */
[C---:B------:R-:W-:Y:S01]  /*52e0*/  @!P1 VIADD R16, R159.reuse, 0x1 ;  /* 0x000000019f109836 */ /* 0x040fe20000000000 */
[----:B------:R-:W-:Y:S02]  /*52f0*/  @!P1 FSEL R124, R124, RZ, !P5 ;  /* 0x000000ff7c7c9208 */ /* 0x000fe40006800000 */
[C---:B------:R-:W-:Y:S02]  /*5300*/  @!P1 ISETP.GE.AND P5, PT, R159.reuse, UR19, PT ;  /* 0x000000139f009c0c */ /* 0x040fe4000bfa6270 */
[----:B------:R-:W-:Y:S02]  /*5310*/  @!P1 FSEL R128, R128, RZ, !P6 ;  /* 0x000000ff80809208 */ /* 0x000fe40007000000 */
[----:B------:R-:W-:-:S02]  /*5320*/  @!P1 ISETP.GE.AND P6, PT, R159, UR19, PT ;  /* 0x000000139f009c0c */ /* 0x000fc4000bfc6270 */
[----:B------:R-:W-:Y:S02]  /*5330*/  @!P1 FSEL R125, R125, RZ, !P5 ;  /* 0x000000ff7d7d9208 */ /* 0x000fe40006800000 */
        /* <DEDUP_REMOVED lines=139> */
[C---:B------:R-:W-:Y:S02]  /*5bf0*/  @!P1 IADD3 R16, PT, PT, R159.reuse, 0x1, RZ ;  /* 0x000000019f109810 */ /* 0x040fe40007ffe0ff */
[----:B------:R-:W-:Y:S02]  /*5c00*/  @!P1 FSEL R122, R122, RZ, !P2 ;  /* 0x000000ff7a7a9208 */ /* 0x000fe40005000000 */
[----:B------:R-:W-:Y:S01]  /*5c10*/  @!P1 ISETP.GE.AND P2, PT, R16, UR19, PT ;  /* 0x0000001310009c0c */ /* 0x000fe2000bf46270 */
[----:B------:R-:W-:-:S03]  /*5c20*/  @!P1 VIADD R16, R159, 0x2 ;  /* 0x000000029f109836 */ /* 0x000fc60000000000 */
[----:B------:R-:W-:Y:S02]  /*5c30*/  @!P1 FSEL R126, R126, RZ, !P2 ;  /* 0x000000ff7e7e9208 */ /* 0x000fe40005000000 */
[C---:B------:R-:W-:Y:S02]  /*5c40*/  @!P1 ISETP.GE.AND P5, PT, R16.reuse, UR19, PT ;  /* 0x0000001310009c0c */ /* 0x040fe4000bfa6270 */
[----:B------:R-:W-:Y:S02]  /*5c50*/  @!P1 ISETP.GE.AND P2, PT, R16, UR19, PT ;  /* 0x0000001310009c0c */ /* 0x000fe4000bf46270 */
[----:B------:R-:W-:Y:S01]  /*5c60*/  @!P1 IADD3 R16, PT, PT, R159, 0x1, RZ ;  /* 0x000000019f109810 */ /* 0x000fe20007ffe0ff */
[C---:B------:R-:W-:Y:S01]  /*5c70*/  FMUL.FTZ R113, R89.reuse, R113 ;  /* 0x0000007159717220 */ /* 0x040fe20000410000 */
[C---:B------:R-:W-:Y:S01]  /*5c80*/  FMUL.FTZ R117, R89.reuse, R117 ;  /* 0x0000007559757220 */ /* 0x040fe20000410000 */
[C---:B------:R-:W-:Y:S01]  /*5c90*/  FMUL.FTZ R121, R89.reuse, R121 ;  /* 0x0000007959797220 */ /* 0x040fe20000410000 */
[----:B------:R-:W-:Y:S01]  /*5ca0*/  @!P1 ISETP.GE.AND P6, PT, R16, UR19, PT ;  /* 0x0000001310009c0c */ /* 0x000fe2000bfc6270 */
[----:B------:R-:W-:Y:S01]  /*5cb0*/  FMUL.FTZ R89, R89, R129 ;  /* 0x0000008159597220 */ /* 0x000fe20000410000 */
        /* <DEDUP_REMOVED lines=24> */
.L_x_25028:
[----:B------:R-:W-:Y:S05]  /*5e40*/  BSYNC.RECONVERGENT B1 ;  /* 0x0000000000017941 */ /* 0x000fea0003800200 */
.L_x_25027:
[----:B------:R-:W-:Y:S02]  /*5e50*/  IADD3 R6, P1, PT, R6, 0x10, RZ ;  /* 0x0000001006067810 */ /* 0x000fe40007f3e0ff */
[----:B------:R-:W-:Y:S02]  /*5e60*/  IADD3 R160, PT, PT, R160, 0x4, RZ ;  /* 0x00000004a0a07810 */ /* 0x000fe40007ffe0ff */
[----:B------:R-:W-:Y:S02]  /*5e70*/  IADD3 R159, PT, PT, R159, 0x80, RZ ;  /* 0x000000809f9f7810 */ /* 0x000fe40007ffe0ff */
[----:B------:R-:W-:Y:S02]  /*5e80*/  IADD3 R156, PT, PT, R156, 0x200, RZ ;  /* 0x000002009c9c7810 */ /* 0x000fe40007ffe0ff */
[----:B------:R-:W-:Y:S01]  /*5e90*/  IADD3.X R7, PT, PT, RZ, R7, RZ, P1, !PT ;  /* 0x00000007ff077210 */ /* 0x000fe20000ffe4ff */
[----:B------:R-:W-:Y:S06]  /*5ea0*/  @!P0 BRA `(.L_x_25029) ;  /* 0xffffffdc00848947 */ /* 0x000fec000383ffff */
.L_x_25026:
[----:B------:R-:W-:Y:S05]  /*5eb0*/  BSYNC.RECONVERGENT B0 ;  /* 0x0000000000007941 */ /* 0x000fea0003800200 */
.L_x_25025:
[----:B------:R-:W0:Y:S01]  /*5ec0*/  SHFL.BFLY PT, R3, R152, 0x4, 0x1f ;  /* 0x0c801f0098037f89 */ /* 0x000e2200000e0000 */
[----:B------:R-:W2:Y:S01]  /*5ed0*/  S2UR UR5, SR_CgaCtaId ;  /* 0x00000000000579c3 */ /* 0x000ea20000008800 */
[----:B------:R-:W-:Y:S01]  /*5ee0*/  UMOV UR4, 0x400 ;  /* 0x0000040000047882 */ /* 0x000fe20000000000 */
[----:B------:R-:W-:Y:S01]  /*5ef0*/  SHF.R.U32.HI R155, RZ, 0x3, R155 ;  /* 0x00000003ff9b7819 */ /* 0x000fe2000001169b */
[----:B------:R-:W4:Y:S01]  /*5f00*/  SHFL.BFLY PT, R5, R150, 0x4, 0x1f ;  /* 0x0c801f0096057f89 */ /* 0x000f2200000e0000 */
        /* <DEDUP_REMOVED lines=8> */
[----:B-1----:R-:W1:Y:S04]  /*5f90*/  SHFL.BFLY PT, R4, R151, 0x4, 0x1f ;  /* 0x0c801f0097047f89 */ /* 0x002e6800000e0000 */
[----:B------:R-:W1:Y:S01]  /*5fa0*/  SHFL.BFLY PT, R23, R140, 0x4, 0x1f ;  /* 0x0c801f008c177f89 */ /* 0x000e6200000e0000 */
[----:B0-----:R-:W-:-:S03]  /*5fb0*/  FADD.FTZ R152, R3, R152 ;  /* 0x0000009803987221 */ /* 0x001fc60000010000 */
[----:B------:R-:W0:Y:S01]  /*5fc0*/  SHFL.BFLY PT, R24, R139, 0x4, 0x1f ;  /* 0x0c801f008b187f89 */ /* 0x000e2200000e0000 */
[----:B--2---:R-:W-:Y:S01]  /*5fd0*/  ULEA UR4, UR5, UR4, 0x18 ;  /* 0x0000000405047291 */ /* 0x004fe2000f8ec0ff */
[----:B----4-:R-:W-:Y:S02]  /*5fe0*/  FADD.FTZ R150, R5, R150 ;  /* 0x0000009605967221 */ /* 0x010fe40000010000 */
[----:B------:R-:W2:Y:S01]  /*5ff0*/  SHFL.BFLY PT, R3, R138, 0x4, 0x1f ;  /* 0x0c801f008a037f89 */ /* 0x000ea200000e0000 */
[----:B---3--:R-:W-:-:S03]  /*6000*/  FADD.FTZ R148, R7, R148 ;  /* 0x0000009407947221 */ /* 0x008fc60000010000 */
[----:B------:R-:W3:Y:S01]  /*6010*/  SHFL.BFLY PT, R5, R136, 0x4, 0x1f ;  /* 0x0c801f0088057f89 */ /* 0x000ee200000e0000 */
[----:B------:R-:W-:Y:S01]  /*6020*/  LEA R154, R154, UR4, 0x2 ;  /* 0x000000049a9a7c11 */ /* 0x000fe2000f8e10ff */
[----:B------:R-:W-:Y:S02]  /*6030*/  FADD.FTZ R2, R2, R153 ;  /* 0x0000009902027221 */ /* 0x000fe40000010000 */
[----:B------:R-:W4:Y:S01]  /*6040*/  SHFL.BFLY PT, R7, R14, 0x4, 0x1f ;  /* 0x0c801f000e077f89 */ /* 0x000f2200000e0000 */
[----:B-1----:R-:W-:-:S03]  /*6050*/  FADD.FTZ R4, R4, R151 ;  /* 0x0000009704047221 */ /* 0x002fc60000010000 */
[----:B------:R-:W1:Y:S01]  /*6060*/  SHFL.BFLY PT, R42, R9, 0x4, 0x1f ;  /* 0x0c801f00092a7f89 */ /* 0x000e6200000e0000 */
[----:B------:R-:W-:-:S03]  /*6070*/  FADD.FTZ R140, R23, R140 ;  /* 0x0000008c178c7221 */ /* 0x000fc60000010000 */
        /* <DEDUP_REMOVED lines=12> */
[----:B------:R-:W-:Y:S01]  /*6140*/  FADD.FTZ R134, R25, R134 ;  /* 0x0000008619867221 */ /* 0x000fe20000010000 */
[----:B------:R-:W-:Y:S02]  /*6150*/  LOP3.LUT R25, R0, 0x7, RZ, 0xc0, !PT ;  /* 0x0000000700197812 */ /* 0x000fe400078ec0ff */
[----:B------:R-:W1:Y:S01]  /*6160*/  SHFL.BFLY PT, R20, R143, 0x4, 0x1f ;  /* 0x0c801f008f147f89 */ /* 0x000e6200000e0000 */
[----:B------:R-:W-:Y:S01]  /*6170*/  FADD.FTZ R22, R22, R141 ;  /* 0x0000008d16167221 */ /* 0x000fe20000010000 */
[----:B------:R-:W-:Y:S02]  /*6180*/  ISETP.NE.AND P2, PT, R25, RZ, PT ;  /* 0x000000ff1900720c */ /* 0x000fe40003f45270 */
        /* <DEDUP_REMOVED lines=11> */
[----:B------:R-:W-:-:S03]  /*6240*/  FADD.FTZ R20, R20, R143 ;  /* 0x0000008f14147221 */ /* 0x000fc60000010000 */
        /* <DEDUP_REMOVED lines=15> */
[----:B------:R-:W-:Y:S01]  /*6340*/  FADD.FTZ R36, R23, R12 ;  /* 0x0000000c17247221 */ /* 0x000fe20000010000 */
[----:B------:R-:W-:Y:S02]  /*6350*/  LOP3.LUT R12, R0, 0x3e0, RZ, 0xc0, !PT ;  /* 0x000003e0000c7812 */ /* 0x000fe400078ec0ff */
[----:B------:R-:W1:Y:S01]  /*6360*/  SHFL.BFLY PT, R9, R24, 0x2, 0x1f ;  /* 0x0c401f0018097f89 */ /* 0x000e6200000e0000 */
[----:B0-----:R-:W-:Y:S01]  /*6370*/  FADD.FTZ R38, R38, R11 ;  /* 0x0000000b26267221 */ /* 0x001fe20000010000 */
[----:B------:R-:W-:Y:S01]  /*6380*/  ISETP.NE.OR P4, PT, R12, 0x20, P2 ;  /* 0x000000200c00780c */ /* 0x000fe20001785670 */
[----:B--2---:R-:W-:Y:S01]  /*6390*/  FADD.FTZ R40, R29, R10 ;  /* 0x0000000a1d287221 */ /* 0x004fe20000010000 */
[----:B------:R-:W0:Y:S01]  /*63a0*/  SHFL.BFLY PT, R13, R150, 0x2, 0x1f ;  /* 0x0c401f00960d7f89 */ /* 0x000e2200000e0000 */
[----:B------:R-:W-:Y:S01]  /*63b0*/  LOP3.LUT R10, R0, 0x3c0, RZ, 0xc0, !PT ;  /* 0x000003c0000a7812 */ /* 0x000fe200078ec0ff */
[----:B---3--:R-:W-:-:S02]  /*63c0*/  FADD.FTZ R44, R31, R8 ;  /* 0x000000081f2c7221 */ /* 0x008fc40000010000 */
[----:B------:R-:W2:Y:S01]  /*63d0*/  SHFL.BFLY PT, R29, R22, 0x2, 0x1f ;  /* 0x0c401f00161d7f89 */ /* 0x000ea200000e0000 */
        /* <DEDUP_REMOVED lines=52> */
[----:B0-----:R-:W-:Y:S01]  /*6720*/  FADD.FTZ R36, R36, R51 ;  /* 0x0000003324247221 */ /* 0x001fe20000010000 */
[----:B--2---:R-:W-:Y:S02]  /*6730*/  FADD.FTZ R38, R38, R53 ;  /* 0x0000003526267221 */ /* 0x004fe40000010000 */
[----:B------:R-:W0:Y:S01]  /*6740*/  SHFL.BFLY PT, R7, R152, 0x1, 0x1f ;  /* 0x0c201f0098077f89 */ /* 0x000e2200000e0000 */
[----:B---3--:R-:W-:-:S03]  /*6750*/  FADD.FTZ R40, R40, R55 ;  /* 0x0000003728287221 */ /* 0x008fc60000010000 */
[----:B------:R-:W2:Y:S01]  /*6760*/  SHFL.BFLY PT, R6, R13, 0x1, 0x1f ;  /* 0x0c201f000d067f89 */ /* 0x000ea200000e0000 */
[----:B-1----:R-:W-:-:S03]  /*6770*/  FADD.FTZ R42, R42, R57 ;  /* 0x000000392a2a7221 */ /* 0x002fc60000010000 */
[----:B------:R-:W1:Y:S01]  /*6780*/  SHFL.BFLY PT, R8, R15, 0x1, 0x1f ;  /* 0x0c201f000f087f89 */ /* 0x000e6200000e0000 */
        /* <DEDUP_REMOVED lines=51> */
[----:B--2---:R-:W-:Y:S01]  /*6ac0*/  FADD.FTZ R53, R34, R53 ;  /* 0x0000003522357221 */ /* 0x004fe20000010000 */
[----:B-1----:R-:W-:Y:S01]  /*6ad0*/  FADD.FTZ R55, R36, R55 ;  /* 0x0000003724377221 */ /* 0x002fe20000010000 */
        /* <DEDUP_REMOVED lines=35> */
.L_x_25031:
[----:B------:R-:W-:Y:S05]  /*6d10*/  BSYNC.RECONVERGENT B0 ;  /* 0x0000000000007941 */ /* 0x000fea0003800200 */
.L_x_25030:
        /* <DEDUP_REMOVED lines=63> */
.L_x_25033:
[----:B------:R-:W-:Y:S05]  /*7110*/  BSYNC.RECONVERGENT B0 ;  /* 0x0000000000007941 */ /* 0x000fea0003800200 */
.L_x_25032:
        /* <DEDUP_REMOVED lines=33> */
.L_x_25035:
[----:B------:R-:W-:Y:S05]  /*7330*/  BSYNC.RECONVERGENT B0 ;  /* 0x0000000000007941 */ /* 0x000fea0003800200 */
.L_x_25034:
        /* <DEDUP_REMOVED lines=63> */
.L_x_25037:
[----:B------:R-:W-:Y:S05]  /*7730*/  BSYNC.RECONVERGENT B0 ;  /* 0x0000000000007941 */ /* 0x000fea0003800200 */
.L_x_25036:
        /* <DEDUP_REMOVED lines=45> */
.L_x_25038:
        /* <DEDUP_REMOVED lines=15> */
.L_x_27707:


//--------------------- .text._ZN4vllm25paged_attention_v2_kernelIffLi112ELi32ELi128ELNS_18Fp8KVCacheDataTypeE0ELb1ELi512EEEvPfS2_PT_PKS3_PKT0_S9_ifPKiSB_iPKfiiiSD_SD_iiiii --------------------------
	.section	.text._ZN4vllm25paged_attention_v2_kernelIffLi112ELi32ELi128ELNS_18Fp8KVCacheDataTypeE0ELb1ELi512EEEvPfS2_PT_PKS3_PKT0_S9_ifPKiSB_iPKfiiiSD_SD_iiiii,"ax",@progbits
	.align	128
        .global         _ZN4vllm25paged_attention_v2_kernelIffLi112ELi32ELi128ELNS_18Fp8KVCacheDataTypeE0ELb1ELi512EEEvPfS2_PT_PKS3_PKT0_S9_ifPKiSB_iPKfiiiSD_SD_iiiii
        .type           _ZN4vllm25paged_attention_v2_kernelIffLi112ELi32ELi128ELNS_18Fp8KVCacheDataTypeE0ELb1ELi512EEEvPfS2_PT_PKS3_PKT0_S9_ifPKiSB_iPKfiiiSD_SD_iiiii,@function
        .size           _ZN4vllm25paged_attention_v2_kernelIffLi112ELi32ELi128ELNS_18Fp8KVCacheDataTypeE0ELb1ELi512EEEvPfS2_PT_PKS3_PKT0_S9_ifPKiSB_iPKfiiiSD_SD_iiiii,(.L_x_27708 - _ZN4vllm25paged_attention_v2_kernelIffLi112ELi32ELi128ELNS_18Fp8KVCacheDataTypeE0ELb1ELi512EEEvPfS2_PT_PKS3_PKT0_S9_ifPKiSB_iPKfiiiSD_SD_iiiii)
        .other          _ZN4vllm25paged_attention_v2_kernelIffLi112ELi32ELi128ELNS_18Fp8KVCacheDataTypeE0ELb1ELi512EEEvPfS2_PT_PKS3_PKT0_S9_ifPKiSB_iPKfiiiSD_SD_iiiii,@"STO_CUDA_ENTRY STV_DEFAULT"
_ZN4vllm25paged_attention_v2_kernelIffLi112ELi32ELi128ELNS_18Fp8KVCacheDataTypeE0ELb1ELi512EEEvPfS2_PT_PKS3_PKT0_S9_ifPKiSB_iPKfiiiSD_SD_iiiii:
.text._ZN4vllm25paged_attention_v2_kernelIffLi112ELi32ELi128ELNS_18Fp8KVCacheDataTypeE0ELb1ELi512EEEvPfS2_PT_PKS3_PKT0_S9_ifPKiSB_iPKfiiiSD_SD_iiiii:
        /* <DEDUP_REMOVED lines=39> */
[----:B------:R-:W0:Y:S03]  /*0270*/  LDCU.64 UR26, c[0x0][0x3a0] ;  /* 0x00007400ff1a77ac */ /* 0x000e260008000a00 */
[----:B------:R-:W-:-:S04]  /*0280*/  @!P0 IADD3 R2, P1, P2, R2, UR4, R3 ;  /* 0x0000000402028c10 */ /* 0x000fc8000fa3e003 */
[----:B------:R-:W-:Y:S02]  /*0290*/  @!P0 IADD3.X R3, PT, PT, RZ, UR5, RZ, P1, P2 ;  /* 0x00000005ff038c10 */ /* 0x000fe40008fe44ff */
[----:B--2---:R-:W-:-:S04]  /*02a0*/  @!P0 LEA R4, P1, R2, R4, 0x2 ;  /* 0x0000000402048211 */ /* 0x004fc800078210ff */
[----:B------:R-:W-:-:S06]  /*02b0*/  @!P0 LEA.HI.X R5, R2, R5, R3, 0x2, P1 ;  /* 0x0000000502058211 */ /* 0x000fcc00008f1403 */
[----:B------:R-:W2:Y:S01]  /*02c0*/  @!P0 LDG.E.128.CONSTANT R4, desc[UR14][R4.64] ;  /* 0x0000000e04048981 */ /* 0x000ea2000c1e9d00 */
[----:B------:R-:W1:Y:S01]  /*02d0*/  I2F.RP R8, UR9 ;  /* 0x0000000900087d06 */ /* 0x000e620008209400 */
[----:B------:R-:W-:Y:S01]  /*02e0*/  UISETP.NE.AND.EX UP0, UPT, UR11, URZ, UPT, UP0 ;  /* 0x000000ff0b00728c */ /* 0x000fe2000bf05300 */
[----:B------:R-:W3:Y:S05]  /*02f0*/  LDCU UR24, c[0x0][0x370] ;  /* 0x00006e00ff1877ac */ /* 0x000eea0008000800 */
[----:B------:R-:W-:-:S05]  /*0300*/  PLOP3.LUT P1, PT, PT, PT, UP0, 0x80, 0x8 ;  /* 0x000000000008781c */ /* 0x000fca0003f2f008 */
[----:B------:R-:W4:Y:S01]  /*0310*/  @UP0 LDCU.64 UR4, c[0x0][0x3d0] ;  /* 0x00007a00ff0407ac */ /* 0x000f220008000a00 */
[----:B-1----:R-:W1:Y:S01]  /*0320*/  MUFU.RCP R8, R8 ;  /* 0x0000000800087308 */ /* 0x002e620000001000 */
[----:B----4-:R-:W-:Y:S01]  /*0330*/  @UP0 UIMAD.WIDE.U32 UR4, UR22, 0x4, UR4 ;  /* 0x00000004160408a5 */ /* 0x010fe2000f8e0004 */
[----:B-1----:R-:W-:-:S05]  /*0340*/  IADD3 R9, PT, PT, R8, 0xffffffe, RZ ;  /* 0x0ffffffe08097810 */ /* 0x002fca0007ffe0ff */
[----:B------:R-:W-:Y:S01]  /*0350*/  MOV R3, UR5 ;  /* 0x0000000500037c02 */ /* 0x000fe20008000f00 */
[----:B------:R-:W1:Y:S01]  /*0360*/  F2I.FTZ.U32.TRUNC.NTZ R9, R9 ;  /* 0x0000000900097305 */ /* 0x000e62000021f000 */
[----:B---3--:R-:W-:Y:S02]  /*0370*/  IABS R8, UR24 ;  /* 0x0000001800087c13 */ /* 0x008fe40008000000 */
[----:B------:R-:W-:Y:S02]  /*0380*/  MOV R2, UR4 ;  /* 0x0000000400027c02 */ /* 0x000fe40008000f00 */
[----:B-1----:R-:W-:Y:S02]  /*0390*/  R2UR UR5, R9 ;  /* 0x00000000090572ca */ /* 0x002fe400000e0000 */
[----:B------:R-:W-:Y:S01]  /*03a0*/  R2UR UR8, R8 ;  /* 0x00000000080872ca */ /* 0x000fe200000e0000 */
[----:B------:R-:W-:Y:S01]  /*03b0*/  UMOV UR4, URZ ;  /* 0x000000ff00047c82 */ /* 0x000fe20008000000 */
[----:B------:R1:W5:Y:S01]  /*03c0*/  @P1 LDG.E.CONSTANT R152, desc[UR14][R2.64] ;  /* 0x0000000e02981981 */ /* 0x000362000c1e9900 */
[----:B------:R-:W-:-:S02]  /*03d0*/  ULEA UR10, UR19, 0x10, 0x4 ;  /* 0x00000010130a7891 */ /* 0x000fc4000f8e20ff */
[----:B------:R-:W-:Y:S01]  /*03e0*/  MOV R149, UR19 ;  /* 0x0000001300957c02 */ /* 0x000fe20008000f00 */
[----:B------:R-:W-:Y:S01]  /*03f0*/  BSSY.RECONVERGENT B0, `(.L_x_25039) ;  /* 0x0000179000007945 */ /* 0x000fe20003800200 */
[----:B------:R-:W-:Y:S02]  /*0400*/  SHF.R.U32.HI R154, RZ, 0x5, R0 ;  /* 0x00000005ff9a7819 */ /* 0x000fe40000011600 */
[----:B------:R-:W-:Y:S02]  /*0410*/  ISETP.NE.AND P1, PT, R11, RZ, PT ;  /* 0x000000ff0b00720c */ /* 0x000fe40003f25270 */
[----:B------:R-:W-:Y:S01]  /*0420*/  MOV R148, 0xff7fffff ;  /* 0xff7fffff00947802 */ /* 0x000fe20000000f00 */
[----:B------:R-:W-:Y:S01]  /*0430*/  UIADD3 UR7, UPT, UPT, URZ, -UR5, URZ ;  /* 0x80000005ff077290 */ /* 0x000fe2000fffe0ff */
[----:B------:R-:W-:Y:S01]  /*0440*/  IMAD R149, R149, 0x10, R154 ;  /* 0x0000001095957824 */ /* 0x000fe200078e029a */
[----:B------:R-:W-:Y:S02]  /*0450*/  LOP3.LUT R153, R0, 0x1f, RZ, 0xc0, !PT ;  /* 0x0000001f00997812 */ /* 0x000fe400078ec0ff */
[----:B------:R-:W-:-:S04]  /*0460*/  UIMAD UR7, UR7, UR9, URZ ;  /* 0x00000009070772a4 */ /* 0x000fc8000f8e02ff */
[----:B------:R-:W-:-:S04]  /*0470*/  UIMAD.WIDE.U32 UR4, UR5, UR7, UR4 ;  /* 0x00000007050472a5 */ /* 0x000fc8000f8e0004 */
[----:B------:R-:W-:-:S04]  /*0480*/  UIMAD.WIDE.U32 UR4, UR5, UR8, URZ ;  /* 0x00000008050472a5 */ /* 0x000fc8000f8e00ff */
[----:B------:R-:W-:-:S04]  /*0490*/  UIADD3 UR4, UPT, UPT, -UR5, URZ, URZ ;  /* 0x000000ff05047290 */ /* 0x000fc8000fffe1ff */
[----:B------:R-:W-:Y:S02]  /*04a0*/  UIMAD UR4, UR9, UR4, UR8 ;  /* 0x00000004090472a4 */ /* 0x000fe4000f8e0208 */
[----:B------:R-:W-:Y:S02]  /*04b0*/  UIADD3 UR8, UPT, UPT, UR20, 0x1f, URZ ;  /* 0x0000001f14087890 */ /* 0x000fe4000fffe0ff */
[----:B------:R-:W-:Y:S02]  /*04c0*/  UISETP.GT.U32.AND UP1, UPT, UR9, UR4, UPT ;  /* 0x000000040900728c */ /* 0x000fe4000bf24070 */
[----:B------:R-:W-:-:S04]  /*04d0*/  USHF.R.U32.HI UR8, URZ, 0x5, UR8 ;  /* 0x00000005ff087899 */ /* 0x000fc80008011608 */
[----:B------:R-:W-:-:S04]  /*04e0*/  UISETP.LT.U32.AND UP3, UPT, UR8, UR10, UPT ;  /* 0x0000000a0800728c */ /* 0x000fc8000bf61070 */
[----:B------:R-:W-:Y:S02]  /*04f0*/  USEL UR10, UR8, UR10, UP3 ;  /* 0x0000000a080a7287 */ /* 0x000fe40009800000 */
[----:B------:R-:W-:Y:S02]  /*0500*/  @!UP1 UIADD3 UR4, UPT, UPT, UR4, -UR9, URZ ;  /* 0x8000000904049290 */ /* 0x000fe4000fffe0ff */
[----:B------:R-:W-:Y:S02]  /*0510*/  @!UP1 UIADD3 UR5, UPT, UPT, UR5, 0x1, URZ ;  /* 0x0000000105059890 */ /* 0x000fe4000fffe0ff */
[----:B------:R-:W-:Y:S02]  /*0520*/  UISETP.GE.U32.AND UP0, UPT, UR4, UR9, UPT ;  /* 0x000000090400728c */ /* 0x000fe4000bf06070 */
[----:B------:R-:W-:-:S04]  /*0530*/  ULOP3.LUT UR4, UR24, UR6, URZ, 0x3c, !UPT ;  /* 0x0000000618047292 */ /* 0x000fc8000f8e3cff */
[----:B------:R-:W-:-:S03]  /*0540*/  UISETP.GE.AND UP1, UPT, UR4, URZ, UPT ;  /* 0x000000ff0400728c */ /* 0x000fc6000bf26270 */
[----:B------:R-:W-:Y:S02]  /*0550*/  UMOV UR4, URZ ;  /* 0x000000ff00047c82 */ /* 0x000fe40008000000 */
[----:B------:R-:W-:Y:S02]  /*0560*/  @UP0 UIADD3 UR5, UPT, UPT, UR5, 0x1, URZ ;  /* 0x0000000105050890 */ /* 0x000fe4000fffe0ff */
[----:B------:R-:W-:-:S05]  /*0570*/  UISETP.NE.AND UP0, UPT, UR6, URZ, UPT ;  /* 0x000000ff0600728c */ /* 0x000fca000bf05270 */
        /* <DEDUP_REMOVED lines=9> */
[----:B------:R-:W1:Y:S08]  /*0610*/  I2F.RP R9, R2 ;  /* 0x0000000200097306 */ /* 0x000e700000209400 */
[----:B------:R-:W3:Y:S08]  /*0620*/  I2F.RP R3, UR25 ;  /* 0x0000001900037d06 */ /* 0x000ef00008209400 */
[----:B-1----:R-:W1:Y:S08]  /*0630*/  MUFU.RCP R9, R9 ;  /* 0x0000000900097308 */ /* 0x002e700000001000 */
[----:B---3--:R-:W3:Y:S01]  /*0640*/  MUFU.RCP R3, R3 ;  /* 0x0000000300037308 */ /* 0x008ee20000001000 */
[----:B-1----:R-:W-:-:S07]  /*0650*/  VIADD R150, R9, 0xffffffe ;  /* 0x0ffffffe09967836 */ /* 0x002fce0000000000 */
[----:B------:R1:W4:Y:S01]  /*0660*/  F2I.FTZ.U32.TRUNC.NTZ R151, R150 ;  /* 0x0000009600977305 */ /* 0x000322000021f000 */
[----:B---3--:R-:W-:Y:S02]  /*0670*/  IADD3 R8, PT, PT, R3, 0xffffffe, RZ ;  /* 0x0ffffffe03087810 */ /* 0x008fe40007ffe0ff */
[----:B------:R-:W-:Y:S01]  /*0680*/  IABS R3, UR22 ;  /* 0x0000001600037c13 */ /* 0x000fe20008000000 */
[----:B-1----:R-:W-:-:S04]  /*0690*/  HFMA2 R150, -RZ, RZ, 0, 0 ;  /* 0x00000000ff967431 */ /* 0x002fc800000001ff */
[----:B------:R-:W1:Y:S01]  /*06a0*/  F2I.FTZ.U32.TRUNC.NTZ R8, R8 ;  /* 0x0000000800087305 */ /* 0x000e62000021f000 */
[----:B------:R-:W-:Y:S01]  /*06b0*/  R2UR UR9, R3 ;  /* 0x00000000030972ca */ /* 0x000fe200000e0000 */
[----:B----4-:R-:W-:-:S05]  /*06c0*/  IMAD R3, R151, R2, RZ ;  /* 0x0000000297037224 */ /* 0x010fca00078e02ff */
[----:B------:R-:W-:Y:S02]  /*06d0*/  IADD3 R3, PT, PT, -R3, RZ, RZ ;  /* 0x000000ff03037210 */ /* 0x000fe40007ffe1ff */
[----:B-1----:R-:W-:-:S03]  /*06e0*/  R2UR UR5, R8 ;  /* 0x00000000080572ca */ /* 0x002fc600000e0000 */
[----:B------:R-:W-:Y:S01]  /*06f0*/  IMAD.HI.U32 R150, R151, R3, R150 ;  /* 0x0000000397967227 */ /* 0x000fe200078e0096 */
[----:B------:R-:W-:Y:S02]  /*0700*/  IADD3 R8, PT, PT, RZ, -R10, RZ ;  /* 0x8000000aff087210 */ /* 0x000fe40007ffe0ff */
[----:B------:R-:W1:Y:S01]  /*0710*/  @!P0 S2R R10, SR_CgaCtaId ;  /* 0x00000000000a8919 */ /* 0x000e620000008800 */
[----:B------:R-:W-:Y:S02]  /*0720*/  MOV R151, R2 ;  /* 0x0000000200977202 */ /* 0x000fe40000000f00 */
[----:B------:R-:W-:Y:S02]  /*0730*/  R2UR UR11, R8 ;  /* 0x00000000080b72ca */ /* 0x000fe400000e0000 */
[----:B------:R-:W-:Y:S02]  /*0740*/  MOV R8, UR17 ;  /* 0x0000001100087c02 */ /* 0x000fe40008000f00 */
[----:B------:R-:W-:-:S02]  /*0750*/  UIADD3 UR7, UPT, UPT, URZ, -UR5, URZ ;  /* 0x80000005ff077290 */ /* 0x000fc4000fffe0ff */
[----:B------:R-:W-:Y:S02]  /*0760*/  IABS R9, R8 ;  /* 0x0000000800097213 */ /* 0x000fe40000000000 */
[----:B------:R-:W-:-:S03]  /*0770*/  UIMAD UR7, UR7, UR25, URZ ;  /* 0x00000019070772a4 */ /* 0x000fc6000f8e02ff */
[----:B------:R-:W-:Y:S01]  /*0780*/  IMAD.HI.U32 R8, R150, R9, RZ ;  /* 0x0000000996087227 */ /* 0x000fe200078e00ff */
[----:B------:R-:W-:-:S04]  /*0790*/  UIMAD.WIDE.U32 UR4, UR5, UR7, UR4 ;  /* 0x00000007050472a5 */ /* 0x000fc8000f8e0004 */
[----:B------:R-:W-:Y:S01]  /*07a0*/  IADD3 R3, PT, PT, -R8, RZ, RZ ;  /* 0x000000ff08037210 */ /* 0x000fe20007ffe1ff */
[----:B------:R-:W-:-:S04]  /*07b0*/  UIMAD.WIDE.U32 UR4, UR5, UR9, URZ ;  /* 0x00000009050472a5 */ /* 0x000fc8000f8e00ff */
[----:B------:R-:W-:Y:S01]  /*07c0*/  UIMAD UR4, UR5, UR11, UR9 ;  /* 0x0000000b050472a4 */ /* 0x000fe2000f8e0209 */
[C---:B------:R-:W-:Y:S01]  /*07d0*/  IMAD R9, R2.reuse, R3, R9 ;  /* 0x0000000302097224 */ /* 0x040fe200078e0209 */
[----:B------:R-:W-:Y:S01]  /*07e0*/  @!P0 MOV R3, 0x400 ;  /* 0x0000040000038802 */ /* 0x000fe20000000f00 */
[----:B------:R-:W-:Y:S02]  /*07f0*/  UIMAD UR9, UR18, UR12, URZ ;  /* 0x0000000c120972a4 */ /* 0x000fe4000f8e02ff */
[----:B------:R-:W-:Y:S01]  /*0800*/  UISETP.GT.U32.AND UP2, UPT, UR25, UR4, UPT ;  /* 0x000000041900728c */ /* 0x000fe2000bf44070 */
[----:B------:R-:W-:Y:S01]  /*0810*/  ISETP.GT.U32.AND P2, PT, R2, R9, PT ;  /* 0x000000090200720c */ /* 0x000fe20003f44070 */
[----:B0-----:R-:W-:Y:S01]  /*0820*/  @UP0 UIMAD UR11, UR24, UR13, UR22 ;  /* 0x0000000d180b02a4 */ /* 0x001fe2000f8e0216 */
[----:B-1----:R-:W-:Y:S02]  /*0830*/  @!P0 LEA R3, R10, R3, 0x18 ;  /* 0x000000030a038211 */ /* 0x002fe400078ec0ff */
[----:B------:R-:W-:Y:S01]  /*0840*/  LOP3.LUT R10, R11, UR17, RZ, 0x3c, !PT ;  /* 0x000000110b0a7c12 */ /* 0x000fe2000f8e3cff */
[----:B------:R-:W-:-:S02]  /*0850*/  @UP0 UIMAD UR11, UR11, UR28, 0x1 ;  /* 0x000000010b0b04a4 */ /* 0x000fc4000f8e021c */
[----:B------:R-:W-:Y:S01]  /*0860*/  @!P0 IMAD R3, R0, 0x10, R3 ;  /* 0x0000001000038824 */ /* 0x000fe200078e0203 */
[----:B------:R-:W-:Y:S02]  /*0870*/  ISETP.GE.AND P3, PT, R10, RZ, PT ;  /* 0x000000ff0a00720c */ /* 0x000fe40003f66270 */
[----:B------:R-:W-:Y:S02]  /*0880*/  @!UP2 UIADD3 UR4, UPT, UPT, UR4, -UR25, URZ ;  /* 0x800000190404a290 */ /* 0x000fe4000fffe0ff */
[----:B------:R-:W-:Y:S01]  /*0890*/  @!UP2 UIADD3 UR5, UPT, UPT, UR5, 0x1, URZ ;  /* 0x000000010505a890 */ /* 0x000fe2000fffe0ff */
[----:B------:R-:W-:Y:S01]  /*08a0*/  @!P2 IADD3 R9, PT, PT, R9, -R2, RZ ;  /* 0x800000020909a210 */ /* 0x000fe20007ffe0ff */
[----:B------:R-:W-:Y:S01]  /*08b0*/  UISETP.GE.U32.AND UP1, UPT, UR4, UR25, UPT ;  /* 0x000000190400728c */ /* 0x000fe2000bf26070 */
[----:B------:R-:W-:Y:S01]  /*08c0*/  @!P2 IADD3 R8, PT, PT, R8, 0x1, RZ ;  /* 0x000000010808a810 */ /* 0x000fe20007ffe0ff */
[----:B------:R-:W-:-:S04]  /*08d0*/  ULOP3.LUT UR4, UR22, UR16, URZ, 0x3c, !UPT ;  /* 0x0000001016047292 */ /* 0x000fc8000f8e3cff */
[----:B------:R-:W-:Y:S02]  /*08e0*/  UISETP.GE.AND UP2, UPT, UR4, URZ, UPT ;  /* 0x000000ff0400728c */ /* 0x000fe4000bf46270 */
[----:B------:R-:W-:-:S03]  /*08f0*/  UIMAD UR4, UR19, -0x10, UR10 ;  /* 0xfffffff0130478a4 */ /* 0x000fc6000f8e020a */
[----:B------:R-:W-:Y:S02]  /*0900*/  @UP1 UIADD3 UR5, UPT, UPT, UR5, 0x1, URZ ;  /* 0x0000000105051890 */ /* 0x000fe4000fffe0ff */
[----:B------:R-:W-:Y:S02]  /*0910*/  UISETP.NE.AND UP1, UPT, UR16, URZ, UPT ;  /* 0x000000ff1000728c */ /* 0x000fe4000bf25270 */
[----:B------:R-:W-:-:S03]  /*0920*/  ULEA UR4, UR4, UR21, 0x5 ;  /* 0x0000001504047291 */ /* 0x000fc6000f8e28ff */
[----:B------:R-:W-:Y:S02]  /*0930*/  UMOV UR12, UR5 ;  /* 0x00000005000c7c82 */ /* 0x000fe40008000000 */
[----:B------:R-:W-:-:S04]  /*0940*/  @!UP2 UIADD3 UR12, UPT, UPT, -UR12, URZ, URZ ;  /* 0x000000ff0c0ca290 */ /* 0x000fc8000fffe1ff */
[----:B------:R-:W-:Y:S02]  /*0950*/  @!UP1 ULOP3.LUT UR12, URZ, UR16, URZ, 0x33, !UPT ;  /* 0x00000010ff0c9292 */ /* 0x000fe4000f8e33ff */
[----:B------:R-:W-:Y:S02]  /*0960*/  UISETP.LT.AND UP1, UPT, UR20, UR4, UPT ;  /* 0x000000041400728c */ /* 0x000fe4000bf21270 */
[----:B------:R-:W-:Y:S02]  /*0970*/  @!UP0 UIMAD UR5, UR6, UR13, UR12 ;  /* 0x0000000d060582a4 */ /* 0x000fe4000f8e020c */
[----:B------:R-:W-:Y:S02]  /*0980*/  USEL UR4, UR20, UR4, UP1 ;  /* 0x0000000414047287 */ /* 0x000fe40008800000 */
[----:B------:R-:W-:Y:S02]  /*0990*/  @!UP0 UIADD3 UR5, UPT, UPT, -UR5, URZ, URZ ;  /* 0x000000ff05058290 */ /* 0x000fe4000fffe1ff */
[----:B------:R-:W-:-:S02]  /*09a0*/  UIADD3 UR13, UPT, UPT, -UR21, UR4, URZ ;  /* 0x00000004150d7290 */ /* 0x000fc4000fffe1ff */
[----:B------:R-:W-:Y:S01]  /*09b0*/  @!UP0 UIMAD UR11, UR28, UR5, 0x1 ;  /* 0x000000011c0b84a4 */ /* 0x000fe2000f8e0205 */
[----:B--2---:R0:W-:Y:S01]  /*09c0*/  @!P0 STS.128 [R3], R4 ;  /* 0x0000000403008388 */ /* 0x0041e20000000c00 */
[----:B------:R-:W-:Y:S01]  /*09d0*/  BAR.SYNC.DEFER_BLOCKING 0x0 ;  /* 0x0000000000007b1d */ /* 0x000fe20000010000 */
[----:B------:R-:W-:-:S13]  /*09e0*/  ISETP.GE.U32.AND P0, PT, R9, R2, PT ;  /* 0x000000020900720c */ /* 0x000fda0003f06070 */
[----:B------:R-:W-:Y:S02]  /*09f0*/  @P0 IADD3 R8, PT, PT, R8, 0x1, RZ ;  /* 0x0000000108080810 */ /* 0x000fe40007ffe0ff */
[----:B------:R-:W-:Y:S02]  /*0a00*/  ISETP.GE.U32.AND P0, PT, R149, UR10, PT ;  /* 0x0000000a95007c0c */ /* 0x000fe4000bf06070 */
[----:B0-----:R-:W-:-:S04]  /*0a10*/  MOV R3, R8 ;  /* 0x0000000800037202 */ /* 0x001fc80000000f00 */
[----:B------:R-:W-:Y:S02]  /*0a20*/  @!P3 IADD3 R3, PT, PT, -R3, RZ, RZ ;  /* 0x000000ff0303b210 */ /* 0x000fe40007ffe1ff */
[----:B------:R-:W-:-:S05]  /*0a30*/  @!P1 LOP3.LUT R3, RZ, R11, RZ, 0x33, !PT ;  /* 0x0000000bff039212 */ /* 0x000fca00078e33ff */
[----:B------:R-:W-:Y:S05]  /*0a40*/  @P0 BRA `(.L_x_25040) ;  /* 0x00000010004c0947 */ /* 0x000fea0003800000 */
[----:B------:R-:W0:Y:S01]  /*0a50*/  S2UR UR7, SR_CgaCtaId ;  /* 0x00000000000779c3 */ /* 0x000e220000008800 */
[----:B------:R-:W-:Y:S01]  /*0a60*/  UMOV UR6, 0x400 ;  /* 0x0000040000067882 */ /* 0x000fe20000000000 */
[----:B------:R-:W1:Y:S01]  /*0a70*/  LDCU UR5, c[0x0][0x3e0] ;  /* 0x00007c00ff0577ac */ /* 0x000e620008000800 */
[----:B------:R-:W-:Y:S01]  /*0a80*/  IMAD.WIDE.U32 R4, R149, 0x4, RZ ;  /* 0x0000000495047825 */ /* 0x000fe200078e00ff */
[----:B------:R-:W-:Y:S01]  /*0a90*/  MOV R7, UR9 ;  /* 0x0000000900077c02 */ /* 0x000fe20008000f00 */
[----:B------:R-:W2:Y:S01]  /*0aa0*/  LDCU.64 UR28, c[0x0][0x3b8] ;  /* 0x00007700ff1c77ac */ /* 0x000ea20008000a00 */
[----:B------:R-:W-:Y:S01]  /*0ab0*/  LEA R144, R154, UR21, 0x5 ;  /* 0x000000159a907c11 */ /* 0x000fe2000f8e28ff */
[----:B------:R-:W-:Y:S01]  /*0ac0*/  IMAD.MOV.U32 R148, RZ, RZ, -0x800001 ;  /* 0xff7fffffff947424 */ /* 0x000fe200078e00ff */
[----:B------:R-:W-:Y:S01]  /*0ad0*/  SHF.L.U32 R157, R153, 0x2, RZ ;  /* 0x00000002999d7819 */ /* 0x000fe200000006ff */
[----:B------:R-:W-:Y:S01]  /*0ae0*/  IMAD.WIDE R4, R7, 0x4, R4 ;  /* 0x0000000407047825 */ /* 0x000fe200078e0204 */
[----:B------:R-:W-:-:S02]  /*0af0*/  IADD3 R145, PT, PT, R153, R144, RZ ;  /* 0x0000009099917210 */ /* 0x000fc40007ffe0ff */
[----:B------:R-:W-:Y:S02]  /*0b00*/  LEA R147, R154, R157, 0x7 ;  /* 0x0000009d9a937211 */ /* 0x000fe400078e38ff */
[C---:B------:R-:W-:Y:S02]  /*0b10*/  IADD3 R146, PT, PT, R145.reuse, -UR20, RZ ;  /* 0x8000001491927c10 */ /* 0x040fe4000fffe0ff */
[----:B------:R-:W-:Y:S02]  /*0b20*/  MOV R7, R149 ;  /* 0x0000009500077202 */ /* 0x000fe40000000f00 */
[----:B------:R-:W-:Y:S01]  /*0b30*/  IADD3 R144, PT, PT, R144, 0x1, RZ ;  /* 0x0000000190907810 */ /* 0x000fe20007ffe0ff */
[----:B-1----:R-:W-:Y:S01]  /*0b40*/  UIMAD UR5, UR12, UR5, URZ ;  /* 0x000000050c0572a4 */ /* 0x002fe2000f8e02ff */
[----:B------:R-:W-:Y:S01]  /*0b50*/  IADD3 R145, PT, PT, R145, 0x1, RZ ;  /* 0x0000000191917810 */ /* 0x000fe20007ffe0ff */
[----:B0-----:R-:W-:Y:S01]  /*0b60*/  ULEA UR16, UR7, UR6, 0x18 ;  /* 0x0000000607107291 */ /* 0x001fe2000f8ec0ff */
[----:B--2---:R-:W-:Y:S01]  /*0b70*/  IADD3 R4, P0, PT, R4, UR28, RZ ;  /* 0x0000001c04047c10 */ /* 0x004fe2000ff1e0ff */
[----:B------:R-:W-:-:S02]  /*0b80*/  UIADD3 UR6, UPT, UPT, UR6, 0x1e0, URZ ;  /* 0x000001e006067890 */ /* 0x000fc4000fffe0ff */
[----:B------:R-:W-:Y:S01]  /*0b90*/  IMAD.U32 R2, RZ, RZ, UR5 ;  /* 0x00000005ff027e24 */ /* 0x000fe2000f8e00ff */
[----:B------:R-:W-:Y:S01]  /*0ba0*/  IADD3.X R5, PT, PT, R5, UR29, RZ, P0, !PT ;  /* 0x0000001d05057c10 */ /* 0x000fe200087fe4ff */
[----:B------:R-:W-:Y:S01]  /*0bb0*/  ULEA UR6, UR7, UR6, 0x18 ;  /* 0x0000000607067291 */ /* 0x000fe2000f8ec0ff */
[----:B------:R-:W-:Y:S02]  /*0bc0*/  IADD3 R156, P0, PT, R157, UR5, RZ ;  /* 0x000000059d9c7c10 */ /* 0x000fe4000ff1e0ff */
[----:B------:R-:W0:Y:S02]  /*0bd0*/  LDS.128 R12, [UR16] ;  /* 0x00000010ff0c7984 */ /* 0x000e240008000c00 */
[----:B------:R-:W-:Y:S02]  /*0be0*/  LEA.HI.X.SX32 R157, R2, RZ, 0x1, P0 ;  /* 0x000000ff029d7211 */ /* 0x000fe400000f0eff */
        /* <DEDUP_REMOVED lines=27> */
[----:B-1234-:R-:W-:-:S07]  /*0da0*/  IADD3 R6, PT, PT, R3, -UR16, RZ ;  /* 0x8000001003067c10 */ /* 0x01efce000fffe0ff */
.L_x_25043:
[----:B------:R-:W1:Y:S01]  /*0db0*/  LDC R118, c[0x0][0x400] ;  /* 0x00010000ff767b82 */ /* 0x000e620000000800 */
[C---:B------:R-:W-:Y:S01]  /*0dc0*/  IADD3 R8, PT, PT, R144.reuse, -0x1, RZ ;  /* 0xffffffff90087810 */ /* 0x040fe20007ffe0ff */
[----:B------:R-:W-:Y:S01]  /*0dd0*/  BSSY.RECONVERGENT B1, `(.L_x_25041) ;  /* 0x00000d4000017945 */ /* 0x000fe20003800200 */
[----:B------:R-:W-:Y:S02]  /*0de0*/  IADD3 R7, PT, PT, R7, 0x4, RZ ;  /* 0x0000000407077810 */ /* 0x000fe40007ffe0ff */
[----:B------:R-:W-:Y:S02]  /*0df0*/  IABS R9, R8 ;  /* 0x0000000800097213 */ /* 0x000fe40000000000 */
[----:B------:R-:W-:Y:S01]  /*0e00*/  IADD3 R144, PT, PT, R144, 0x80, RZ ;  /* 0x0000008090907810 */ /* 0x000fe20007ffe0ff */
[----:B------:R-:W2:Y:S02]  /*0e10*/  LDC R121, c[0x0][0x404] ;  /* 0x00010100ff797b82 */ /* 0x000ea40000000800 */
        /* <DEDUP_REMOVED lines=10> */
[----:B------:R-:W-:Y:S01]  /*0ec0*/  @!P1 IMAD.IADD R116, R116, 0x1, -R2 ;  /* 0x0000000174749824 */ /* 0x000fe200078e0a02 */
[----:B------:R-:W-:Y:S02]  /*0ed0*/  @!P1 IADD3 R10, PT, PT, R10, 0x1, RZ ;  /* 0x000000010a0a9810 */ /* 0x000fe40007ffe0ff */
[----:B------:R-:W-:Y:S02]  /*0ee0*/  ISETP.NE.AND P1, PT, R121, RZ, PT ;  /* 0x000000ff7900720c */ /* 0x000fe40003f25270 */
[----:B-1----:R-:W-:Y:S02]  /*0ef0*/  IADD3 R9, PT, PT, R11, 0xffffffe, RZ ;  /* 0x0ffffffe0b097810 */ /* 0x002fe40007ffe0ff */
[----:B------:R-:W-:-:S04]  /*0f00*/  ISETP.GE.U32.AND P0, PT, R116, R151, PT ;  /* 0x000000977400720c */ /* 0x000fc80003f06070 */
[----:B------:R-:W1:Y:S09]  /*0f10*/  F2I.FTZ.U32.TRUNC.NTZ R9, R9 ;  /* 0x0000000900097305 */ /* 0x000e72000021f000 */
[----:B------:R-:W-:-:S04]  /*0f20*/  @P0 IADD3 R10, PT, PT, R10, 0x1, RZ ;  /* 0x000000010a0a0810 */ /* 0x000fc80007ffe0ff */
[----:B------:R-:W-:Y:S01]  /*0f30*/  MOV R119, R10 ;  /* 0x0000000a00777202 */ /* 0x000fe20000000f00 */
[----:B-1----:R-:W-:-:S03]  /*0f40*/  IMAD.MOV R8, RZ, RZ, -R9 ;  /* 0x000000ffff087224 */ /* 0x002fc600078e0a09 */
[----:B------:R-:W-:Y:S02]  /*0f50*/  @!P2 IADD3 R119, PT, PT, -R119, RZ, RZ ;  /* 0x000000ff7777a210 */ /* 0x000fe40007ffe1ff */
[----:B------:R-:W-:Y:S01]  /*0f60*/  @!P1 LOP3.LUT R119, RZ, R121, RZ, 0x33, !PT ;  /* 0x00000079ff779212 */ /* 0x000fe200078e33ff */
[----:B------:R-:W-:Y:S02]  /*0f70*/  IMAD R11, R8, R117, RZ ;  /* 0x00000075080b7224 */ /* 0x000fe400078e02ff */
[----:B------:R-:W-:Y:S01]  /*0f80*/  HFMA2 R8, -RZ, RZ, 0, 0 ;  /* 0x00000000ff087431 */ /* 0x000fe200000001ff */
[----:B------:R-:W-:Y:S02]  /*0f90*/  ISETP.NE.AND P1, PT, R118, RZ, PT ;  /* 0x000000ff7600720c */ /* 0x000fe40003f25270 */
        /* <DEDUP_REMOVED lines=14> */
[----:B------:R-:W-:Y:S02]  /*1080*/  @!P1 LOP3.LUT R8, RZ, R118, RZ, 0x33, !PT ;  /* 0x00000076ff089212 */ /* 0x000fe400078e33ff */
[----:B------:R-:W-:Y:S02]  /*1090*/  ISETP.GE.U32.AND P1, PT, R7, UR10, PT ;  /* 0x0000000a07007c0c */ /* 0x000fe4000bf26070 */
[----:B------:R-:W-:-:S13]  /*10a0*/  ISETP.EQ.OR P0, PT, R8, RZ, P0 ;  /* 0x000000ff0800720c */ /* 0x000fda0000702670 */
[----:B------:R-:W-:-:S05]  /*10b0*/  @!P0 MOV R8, 0xff7fffff ;  /* 0xff7fffff00088802 */ /* 0x000fca0000000f00 */
[----:B------:R1:W-:Y:S01]  /*10c0*/  @!P0 STS [R147], R8 ;  /* 0x0000000893008388 */ /* 0x0003e20000000800 */
[----:B------:R-:W-:Y:S05]  /*10d0*/  @!P0 BRA `(.L_x_25042) ;  /* 0x00000008008c8947 */ /* 0x000fea0003800000 */
[----:B------:R-:W1:Y:S02]  /*10e0*/  LDG.E.CONSTANT R9, desc[UR14][R4.64] ;  /* 0x0000000e04097981 */ /* 0x000e64000c1e9900 */
[----:B-1----:R-:W-:-:S03]  /*10f0*/  IMAD.WIDE R8, R9, UR30, R156 ;  /* 0x0000001e09087c25 */ /* 0x002fc6000f8e029c */
        /* <DEDUP_REMOVED lines=32> */
[----:B------:R-:W-:-:S03]  /*1300*/  FFMA.FTZ R161, R32, R8, R137 ;  /* 0x0000000820a17223 */ /* 0x000fc60000010089 */
[----:B------:R-:W4:Y:S01]  /*1310*/  LDG.E.128.CONSTANT R132, desc[UR14][R158.64+0x1200] ;  /* 0x0012000e9e847981 */ /* 0x000f22000c1e9d00 */
[----:B------:R-:W-:-:S03]  /*1320*/  FFMA.FTZ R8, R33, R9, R116 ;  /* 0x0000000921087223 */ /* 0x000fc60000010074 */
[----:B------:R-:W4:Y:S04]  /*1330*/  LDG.E.128.CONSTANT R116, desc[UR14][R158.64+0x1400] ;  /* 0x0014000e9e747981 */ /* 0x000f28000c1e9d00 */
        /* <DEDUP_REMOVED lines=11> */
[----:B------:R-:W2:Y:S01]  /*13f0*/  LDG.E.128.CONSTANT R8, desc[UR14][R158.64+0x1c00] ;  /* 0x001c000e9e087981 */ /* 0x000ea2000c1e9d00 */
[----:B------:R-:W-:Y:S01]  /*1400*/  FFMA.FTZ R160, R43, R127, R160 ;  /* 0x0000007f2ba07223 */ /* 0x000fe200000100a0 */
[----:B---3--:R-:W-:Y:S01]  /*1410*/  FFMA.FTZ R161, R44, R128, R161 ;  /* 0x000000802ca17223 */ /* 0x008fe200000100a1 */
[----:B------:R-:W-:Y:S01]  /*1420*/  FFMA.FTZ R124, R45, R129, R124 ;  /* 0x000000812d7c7223 */ /* 0x000fe2000001007c */
[----:B------:R-:W-:Y:S01]  /*1430*/  FFMA.FTZ R155, R46, R130, R155 ;  /* 0x000000822e9b7223 */ /* 0x000fe2000001009b */
[----:B------:R-:W-:Y:S02]  /*1440*/  FFMA.FTZ R160, R47, R131, R160 ;  /* 0x000000832fa07223 */ /* 0x000fe400000100a0 */
        /* <DEDUP_REMOVED lines=10> */
[----:B------:R-:W3:Y:S01]  /*14f0*/  LDG.E.128.CONSTANT R116, desc[UR14][R158.64+0x1e00] ;  /* 0x001e000e9e747981 */ /* 0x000ee2000c1e9d00 */
[----:B------:R-:W-:Y:S01]  /*1500*/  FFMA.FTZ R161, R56, R120, R161 ;  /* 0x0000007838a17223 */ /* 0x000fe200000100a1 */
[----:B------:R-:W-:-:S03]  /*1510*/  FFMA.FTZ R124, R57, R121, R124 ;  /* 0x00000079397c7223 */ /* 0x000fc6000001007c */
[----:B------:R-:W-:Y:S01]  /*1520*/  FFMA.FTZ R161, R60, R136, R161 ;  /* 0x000000883ca17223 */ /* 0x000fe200000100a1 */
[----:B------:R-:W-:Y:S02]  /*1530*/  FFMA.FTZ R136, R61, R137, R124 ;  /* 0x000000893d887223 */ /* 0x000fe4000001007c */
[----:B------:R-:W4:Y:S01]  /*1540*/  LDG.E.128.CONSTANT R124, desc[UR14][R158.64+0x2400] ;  /* 0x0024000e9e7c7981 */ /* 0x000f22000c1e9d00 */
[----:B------:R-:W-:Y:S01]  /*1550*/  FFMA.FTZ R155, R58, R122, R155 ;  /* 0x0000007a3a9b7223 */ /* 0x000fe2000001009b */
[----:B------:R-:W-:Y:S02]  /*1560*/  FFMA.FTZ R160, R59, R123, R160 ;  /* 0x0000007b3ba07223 */ /* 0x000fe400000100a0 */
[----:B------:R-:W4:Y:S01]  /*1570*/  LDG.E.128.CONSTANT R120, desc[UR14][R158.64+0x2600] ;  /* 0x0026000e9e787981 */ /* 0x000f22000c1e9d00 */
[----:B------:R-:W-:Y:S01]  /*1580*/  FFMA.FTZ R161, R64, R140, R161 ;  /* 0x0000008c40a17223 */ /* 0x000fe200000100a1 */
[----:B------:R-:W-:Y:S01]  /*1590*/  FFMA.FTZ R136, R65, R141, R136 ;  /* 0x0000008d41887223 */ /* 0x000fe20000010088 */
[----:B------:R-:W-:Y:S01]  /*15a0*/  FFMA.FTZ R155, R62, R138, R155 ;  /* 0x0000008a3e9b7223 */ /* 0x000fe2000001009b */
[----:B------:R-:W-:-:S03]  /*15b0*/  FFMA.FTZ R160, R63, R139, R160 ;  /* 0x0000008b3fa07223 */ /* 0x000fc600000100a0 */
[----:B------:R-:W-:Y:S01]  /*15c0*/  FFMA.FTZ R155, R66, R142, R155 ;  /* 0x0000008e429b7223 */ /* 0x000fe2000001009b */
[----:B------:R-:W-:Y:S02]  /*15d0*/  FFMA.FTZ R160, R67, R143, R160 ;  /* 0x0000008f43a07223 */ /* 0x000fe400000100a0 */
[----:B------:R-:W4:Y:S01]  /*15e0*/  LDG.E.128.CONSTANT R140, desc[UR14][R158.64+0x2a00] ;  /* 0x002a000e9e8c7981 */ /* 0x000f22000c1e9d00 */
[----:B--2---:R-:W-:Y:S01]  /*15f0*/  FFMA.FTZ R161, R68, R8, R161 ;  /* 0x0000000844a17223 */ /* 0x004fe200000100a1 */
[----:B------:R-:W-:Y:S02]  /*1600*/  FFMA.FTZ R8, R69, R9, R136 ;  /* 0x0000000945087223 */ /* 0x000fe40000010088 */
[----:B------:R-:W2:Y:S01]  /*1610*/  LDG.E.128.CONSTANT R136, desc[UR14][R158.64+0x2800] ;  /* 0x0028000e9e887981 */ /* 0x000ea2000c1e9d00 */
[----:B------:R-:W-:Y:S01]  /*1620*/  FFMA.FTZ R155, R70, R10, R155 ;  /* 0x0000000a469b7223 */ /* 0x000fe2000001009b */
[----:B------:R-:W-:Y:S01]  /*1630*/  FFMA.FTZ R160, R71, R11, R160 ;  /* 0x0000000b47a07223 */ /* 0x000fe200000100a0 */
[----:B---3--:R-:W-:Y:S01]  /*1640*/  FFMA.FTZ R161, R72, R116, R161 ;  /* 0x0000007448a17223 */ /* 0x008fe200000100a1 */
[----:B------:R-:W-:-:S03]  /*1650*/  FFMA.FTZ R8, R73, R117, R8 ;  /* 0x0000007549087223 */ /* 0x000fc60000010008 */
[----:B----4-:R-:W-:Y:S01]  /*1660*/  FFMA.FTZ R161, R76, R132, R161 ;  /* 0x000000844ca17223 */ /* 0x010fe200000100a1 */
[----:B------:R-:W-:-:S03]  /*1670*/  FFMA.FTZ R8, R77, R133, R8 ;  /* 0x000000854d087223 */ /* 0x000fc60000010008 */
        /* <DEDUP_REMOVED lines=8> */
[----:B------:R-:W-:Y:S02]  /*1700*/  FFMA.FTZ R160, R79, R135, R160 ;  /* 0x000000874fa07223 */ /* 0x000fe400000100a0 */
[----:B------:R-:W-:Y:S01]  /*1710*/  FFMA.FTZ R155, R82, R130, R155 ;  /* 0x00000082529b7223 */ /* 0x000fe2000001009b */
[----:B------:R-:W4:Y:S01]  /*1720*/  LDG.E.128.CONSTANT R116, desc[UR14][R158.64+0x2e00] ;  /* 0x002e000e9e747981 */ /* 0x000f22000c1e9d00 */
[----:B------:R-:W-:-:S02]  /*1730*/  FFMA.FTZ R160, R83, R131, R160 ;  /* 0x0000008353a07223 */ /* 0x000fc400000100a0 */
[----:B------:R-:W-:Y:S01]  /*1740*/  FFMA.FTZ R125, R86, R126, R155 ;  /* 0x0000007e567d7223 */ /* 0x000fe2000001009b */
[----:B------:R-:W4:Y:S01]  /*1750*/  LDG.E.128.CONSTANT R132, desc[UR14][R158.64+0x3000] ;  /* 0x0030000e9e847981 */ /* 0x000f22000c1e9d00 */
[----:B------:R-:W-:Y:S01]  /*1760*/  FFMA.FTZ R126, R87, R127, R160 ;  /* 0x0000007f577e7223 */ /* 0x000fe200000100a0 */
[----:B------:R-:W-:Y:S02]  /*1770*/  FFMA.FTZ R155, R88, R120, R161 ;  /* 0x00000078589b7223 */ /* 0x000fe400000100a1 */
[----:B------:R-:W4:Y:S01]  /*1780*/  LDG.E.128.CONSTANT R128, desc[UR14][R158.64+0x3200] ;  /* 0x0032000e9e807981 */ /* 0x000f22000c1e9d00 */
[----:B------:R-:W-:Y:S01]  /*1790*/  FFMA.FTZ R160, R89, R121, R124 ;  /* 0x0000007959a07223 */ /* 0x000fe2000001007c */
[----:B------:R-:W-:Y:S01]  /*17a0*/  FFMA.FTZ R161, R90, R122, R125 ;  /* 0x0000007a5aa17223 */ /* 0x000fe2000001007d */
[----:B------:R-:W-:Y:S02]  /*17b0*/  FFMA.FTZ R162, R91, R123, R126 ;  /* 0x0000007b5ba27223 */ /* 0x000fe4000001007e */
[----:B------:R-:W4:Y:S04]  /*17c0*/  LDG.E.128.CONSTANT R124, desc[UR14][R158.64+0x3400] ;  /* 0x0034000e9e7c7981 */ /* 0x000f28000c1e9d00 */
[----:B------:R-:W4:Y:S01]  /*17d0*/  LDG.E.128.CONSTANT R120, desc[UR14][R158.64+0x3600] ;  /* 0x0036000e9e787981 */ /* 0x000f22000c1e9d00 */
[----:B------:R-:W0:Y:S01]  /*17e0*/  S2UR UR6, SR_CgaCtaId ;  /* 0x00000000000679c3 */ /* 0x000e220000008800 */
[----:B------:R-:W-:-:S02]  /*17f0*/  UMOV UR5, 0x400 ;  /* 0x0000040000057882 */ /* 0x000fc40000000000 */
[----:B0-----:R-:W-:Y:S01]  /*1800*/  ULEA UR5, UR6, UR5, 0x18 ;  /* 0x0000000506057291 */ /* 0x001fe2000f8ec0ff */
[----:B-----5:R-:W-:Y:S01]  /*1810*/  FSETP.NEU.FTZ.AND P0, PT, R152, RZ, PT ;  /* 0x000000ff9800720b */ /* 0x020fe20003f1d000 */
[----:B--2---:R-:W-:Y:S01]  /*1820*/  FFMA.FTZ R155, R92, R136, R155 ;  /* 0x000000885c9b7223 */ /* 0x004fe2000001009b */
[----:B------:R-:W-:Y:S01]  /*1830*/  FFMA.FTZ R160, R93, R137, R160 ;  /* 0x000000895da07223 */ /* 0x000fe200000100a0 */
[----:B------:R-:W-:Y:S01]  /*1840*/  FFMA.FTZ R161, R94, R138, R161 ;  /* 0x0000008a5ea17223 */ /* 0x000fe200000100a1 */
[----:B------:R-:W-:-:S04]  /*1850*/  FFMA.FTZ R162, R95, R139, R162 ;  /* 0x0000008b5fa27223 */ /* 0x000fc800000100a2 */
[----:B------:R-:W0:Y:S01]  /*1860*/  LDS.128 R136, [UR5+0x1a0] ;  /* 0x0001a005ff887984 */ /* 0x000e220008000c00 */
[----:B------:R-:W-:Y:S01]  /*1870*/  FFMA.FTZ R155, R96, R140, R155 ;  /* 0x0000008c609b7223 */ /* 0x000fe2000001009b */
[----:B------:R-:W-:Y:S01]  /*1880*/  FFMA.FTZ R160, R97, R141, R160 ;  /* 0x0000008d61a07223 */ /* 0x000fe200000100a0 */
[----:B------:R-:W-:Y:S01]  /*1890*/  FFMA.FTZ R161, R98, R142, R161 ;  /* 0x0000008e62a17223 */ /* 0x000fe200000100a1 */
[----:B------:R-:W-:Y:S02]  /*18a0*/  FFMA.FTZ R162, R99, R143, R162 ;  /* 0x0000008f63a27223 */ /* 0x000fe400000100a2 */
[----:B------:R-:W1:Y:S01]  /*18b0*/  LDS.128 R140, [UR5+0x1b0] ;  /* 0x0001b005ff8c7984 */ /* 0x000e620008000c00 */
[----:B---3--:R-:W-:Y:S01]  /*18c0*/  FFMA.FTZ R155, R100, R8, R155 ;  /* 0x00000008649b7223 */ /* 0x008fe2000001009b */
[----:B------:R-:W-:Y:S01]  /*18d0*/  FFMA.FTZ R160, R101, R9, R160 ;  /* 0x0000000965a07223 */ /* 0x000fe200000100a0 */
[----:B------:R-:W-:Y:S02]  /*18e0*/  FFMA.FTZ R161, R102, R10, R161 ;  /* 0x0000000a66a17223 */ /* 0x000fe400000100a1 */
        /* <DEDUP_REMOVED lines=12> */
[----:B------:R-:W-:Y:S01]  /*19b0*/  IADD3 R8, PT, PT, R146, 0x1, RZ ;  /* 0x0000000192087810 */ /* 0x000fe20007ffe0ff */
[----:B0-----:R-:W-:Y:S01]  /*19c0*/  FFMA.FTZ R155, R124, R136, R155 ;  /* 0x000000887c9b7223 */ /* 0x001fe2000001009b */
[----:B------:R-:W-:Y:S01]  /*19d0*/  FFMA.FTZ R160, R125, R137, R160 ;  /* 0x000000897da07223 */ /* 0x000fe200000100a0 */
[----:B------:R-:W-:Y:S01]  /*19e0*/  FFMA.FTZ R162, R115, R131, R162 ;  /* 0x0000008373a27223 */ /* 0x000fe200000100a2 */
[----:B------:R-:W-:Y:S01]  /*19f0*/  FFMA.FTZ R161, R126, R138, R161 ;  /* 0x0000008a7ea17223 */ /* 0x000fe200000100a1 */
[----:B-1----:R-:W-:Y:S01]  /*1a00*/  FFMA.FTZ R120, R120, R140, R155 ;  /* 0x0000008c78787223 */ /* 0x002fe2000001009b */
[----:B------:R-:W-:Y:S01]  /*1a10*/  FFMA.FTZ R121, R121, R141, R160 ;  /* 0x0000008d79797223 */ /* 0x000fe200000100a0 */
[----:B------:R-:W-:Y:S01]  /*1a20*/  I2FP.F32.S32 R9, R8 ;  /* 0x0000000800097245 */ /* 0x000fe20000201400 */
[----:B------:R-:W-:Y:S01]  /*1a30*/  FFMA.FTZ R162, R127, R139, R162 ;  /* 0x0000008b7fa27223 */ /* 0x000fe200000100a2 */
[----:B------:R-:W-:Y:S01]  /*1a40*/  FFMA.FTZ R122, R122, R142, R161 ;  /* 0x0000008e7a7a7223 */ /* 0x000fe200000100a1 */
[----:B------:R-:W-:-:S02]  /*1a50*/  FADD.FTZ R121, R120, R121 ;  /* 0x0000007978797221 */ /* 0x000fc40000010000 */
[----:B------:R-:W-:Y:S01]  /*1a60*/  FMUL.FTZ R9, R9, R152 ;  /* 0x0000009809097220 */ /* 0x000fe20000410000 */
[----:B------:R-:W-:Y:S01]  /*1a70*/  FFMA.FTZ R123, R123, R143, R162 ;  /* 0x0000008f7b7b7223 */ /* 0x000fe200000100a2 */
[----:B------:R-:W-:Y:S01]  /*1a80*/  FADD.FTZ R122, R122, R121 ;  /* 0x000000797a7a7221 */ /* 0x000fe20000010000 */
[----:B------:R-:W-:Y:S02]  /*1a90*/  VIADD R8, R145, 0xffffffff ;  /* 0xffffffff91087836 */ /* 0x000fe40000000000 */
[----:B------:R-:W-:Y:S01]  /*1aa0*/  FSEL R9, R9, RZ, P0 ;  /* 0x000000ff09097208 */ /* 0x000fe20000000000 */
[----:B------:R-:W-:Y:S02]  /*1ab0*/  FADD.FTZ R122, R123, R122 ;  /* 0x0000007a7b7a7221 */ /* 0x000fe40000010000 */
[----:B------:R-:W-:Y:S02]  /*1ac0*/  ISETP.GE.AND P0, PT, R8, UR20, PT ;  /* 0x0000001408007c0c */ /* 0x000fe4000bf06270 */
[----:B------:R-:W-:-:S05]  /*1ad0*/  FFMA.FTZ R9, R122, UR31, R9 ;  /* 0x0000001f7a097c23 */ /* 0x000fca0008010009 */
[----:B------:R-:W-:-:S05]  /*1ae0*/  FSEL R8, R9, RZ, !P0 ;  /* 0x000000ff09087208 */ /* 0x000fca0004000000 */
[----:B------:R2:W-:Y:S01]  /*1af0*/  STS [R147], R8 ;  /* 0x0000000893007388 */ /* 0x0005e20000000800 */
[----:B------:R-:W-:-:S07]  /*1b00*/  @!P0 FMNMX.FTZ R148, R148, R9, !PT ;  /* 0x0000000994948209 */ /* 0x000fce0007810000 */
.L_x_25042:
[----:B------:R-:W-:Y:S05]  /*1b10*/  BSYNC.RECONVERGENT B1 ;  /* 0x0000000000017941 */ /* 0x000fea0003800200 */
.L_x_25041:
[----:B------:R-:W-:Y:S02]  /*1b20*/  IADD3 R4, P0, PT, R4, 0x10, RZ ;  /* 0x0000001004047810 */ /* 0x000fe40007f1e0ff */
[----:B-12---:R-:W-:Y:S02]  /*1b30*/  IADD3 R147, PT, PT, R147, 0x200, RZ ;  /* 0x0000020093937810 */ /* 0x006fe40007ffe0ff */
[----:B------:R-:W-:Y:S02]  /*1b40*/  IADD3 R146, PT, PT, R146, 0x80, RZ ;  /* 0x0000008092927810 */ /* 0x000fe40007ffe0ff */
[----:B------:R-:W-:Y:S02]  /*1b50*/  IADD3 R145, PT, PT, R145, 0x80, RZ ;  /* 0x0000008091917810 */ /* 0x000fe40007ffe0ff */
[----:B------:R-:W-:Y:S01]  /*1b60*/  IADD3.X R5, PT, PT, RZ, R5, RZ, P0, !PT ;  /* 0x00000005ff057210 */ /* 0x000fe200007fe4ff */
[----:B------:R-:W-:Y:S06]  /*1b70*/  @!P1 BRA `(.L_x_25043) ;  /* 0xfffffff0008c9947 */ /* 0x000fec000383ffff */
.L_x_25040:
[----:B------:R-:W-:Y:S05]  /*1b80*/  BSYNC.RECONVERGENT B0 ;  /* 0x0000000000007941 */ /* 0x000fea0003800200 */
.L_x_25039:
[----:B------:R-:W1:Y:S01]  /*1b90*/  SHFL.BFLY PT, R5, R148, 0x10, 0x1f ;  /* 0x0e001f0094057f89 */ /* 0x000e6200000e0000 */
[----:B------:R-:W2:Y:S01]  /*1ba0*/  S2UR UR26, SR_CgaCtaId ;  /* 0x00000000001a79c3 */ /* 0x000ea20000008800 */
[----:B------:R-:W-:Y:S01]  /*1bb0*/  UMOV UR25, 0x400 ;  /* 0x0000040000197882 */ /* 0x000fe20000000000 */
[C---:B------:R-:W-:Y:S01]  /*1bc0*/  ISETP.NE.AND P3, PT, R153.reuse, RZ, PT ;  /* 0x000000ff9900720c */ /* 0x040fe20003f65270 */
[----:B------:R-:W-:Y:S01]  /*1bd0*/  UIADD3 UR5, UPT, UPT, UR25, 0x1c0, URZ ;  /* 0x000001c019057890 */ /* 0x000fe2000fffe0ff */
[----:B------:R-:W-:Y:S01]  /*1be0*/  ISETP.GT.U32.AND P2, PT, R153, 0x3, PT ;  /* 0x000000039900780c */ /* 0x000fe20003f44070 */
[----:B------:R-:W-:Y:S01]  /*1bf0*/  BSSY.RECONVERGENT B0, `(.L_x_25044) ;  /* 0x00000fb000007945 */ /* 0x000fe20003800200 */
[----:B------:R-:W-:Y:S02]  /*1c00*/  ISETP.GE.AND P1, PT, R0, UR13, PT ;  /* 0x0000000d00007c0c */ /* 0x000fe4000bf26270 */
[----:B-1----:R-:W-:Y:S01]  /*1c10*/  FMNMX.FTZ R5, R5, R148, !PT ;  /* 0x0000009405057209 */ /* 0x002fe20007810000 */
[----:B--2---:R-:W-:-:S04]  /*1c20*/  ULEA UR5, UR26, UR5, 0x18 ;  /* 0x000000051a057291 */ /* 0x004fc8000f8ec0ff */
[----:B------:R-:W1:Y:S02]  /*1c30*/  SHFL.BFLY PT, R4, R5, 0x8, 0x1f ;  /* 0x0d001f0005047f89 */ /* 0x000e6400000e0000 */
[----:B-1----:R-:W-:Y:S02]  /*1c40*/  FMNMX.FTZ R4, R5, R4, !PT ;  /* 0x0000000405047209 */ /* 0x002fe40007810000 */
[----:B------:R-:W-:-:S03]  /*1c50*/  LEA R5, R154, UR5, 0x2 ;  /* 0x000000059a057c11 */ /* 0x000fc6000f8e10ff */
[----:B------:R-:W1:Y:S02]  /*1c60*/  SHFL.BFLY PT, R7, R4, 0x4, 0x1f ;  /* 0x0c801f0004077f89 */ /* 0x000e6400000e0000 */
[----:B-1----:R-:W-:-:S05]  /*1c70*/  FMNMX.FTZ R7, R4, R7, !PT ;  /* 0x0000000704077209 */ /* 0x002fca0007810000 */
[----:B------:R-:W1:Y:S02]  /*1c80*/  SHFL.BFLY PT, R6, R7, 0x2, 0x1f ;  /* 0x0c401f0007067f89 */ /* 0x000e6400000e0000 */
[----:B-1----:R-:W-:Y:S02]  /*1c90*/  FMNMX.FTZ R8, R7, R6, !PT ;  /* 0x0000000607087209 */ /* 0x002fe40007810000 */
[----:B------:R-:W-:Y:S02]  /*1ca0*/  MOV R7, 0xff7fffff ;  /* 0xff7fffff00077802 */ /* 0x000fe40000000f00 */
[----:B------:R-:W-:Y:S01]  /*1cb0*/  LEA R6, R153, UR5, 0x2 ;  /* 0x0000000599067c11 */ /* 0x000fe2000f8e10ff */
[----:B------:R-:W1:Y:S02]  /*1cc0*/  SHFL.BFLY PT, R9, R8, 0x1, 0x1f ;  /* 0x0c201f0008097f89 */ /* 0x000e6400000e0000 */
[----:B-1----:R-:W-:-:S05]  /*1cd0*/  FMNMX.FTZ R10, R8, R9, !PT ;  /* 0x00000009080a7209 */ /* 0x002fca0007810000 */
[----:B------:R-:W-:Y:S01]  /*1ce0*/  @!P3 STS [R5], R10 ;  /* 0x0000000a0500b388 */ /* 0x000fe20000000800 */
[----:B------:R-:W-:Y:S06]  /*1cf0*/  BAR.SYNC.DEFER_BLOCKING 0x0 ;  /* 0x0000000000007b1d */ /* 0x000fec0000010000 */
[----:B------:R-:W1:Y:S04]  /*1d00*/  @!P2 LDS R7, [R6] ;  /* 0x000000000607a984 */ /* 0x000e680000000800 */
        /* <DEDUP_REMOVED lines=8> */
[----:B------:R-:W-:Y:S04]  /*1d90*/  BSSY.RECONVERGENT B1, `(.L_x_25046) ;  /* 0x000001c000017945 */ /* 0x000fe80003800200 */
[----:B------:R-:W-:-:S05]  /*1da0*/  VIADD R7, R7, UR4 ;  /* 0x0000000407077c36 */ /* 0x000fca0008000000 */
        /* <DEDUP_REMOVED lines=15> */
.L_x_25048:
[----:B------:R-:W1:Y:S01]  /*1ea0*/  LDS R11, [R7] ;  /* 0x00000000070b7984 */ /* 0x000e620000000800 */
[----:B------:R-:W-:Y:S01]  /*1eb0*/  VIADD R10, R10, 0x1 ;  /* 0x000000010a0a7836 */ /* 0x000fe20000000000 */
[----:B------:R-:W-:-:S04]  /*1ec0*/  IADD3 R8, PT, PT, R8, 0x80, RZ ;  /* 0x0000008008087810 */ /* 0x000fc80007ffe0ff */
        /* <DEDUP_REMOVED lines=8> */
.L_x_25047:
[----:B------:R-:W-:Y:S05]  /*1f50*/  BSYNC.RECONVERGENT B1 ;  /* 0x0000000000017941 */ /* 0x000fea0003800200 */
.L_x_25046:
        /* <DEDUP_REMOVED lines=10> */
[----:B0-----:R-:W-:Y:S02]  /*2000*/  MOV R33, UR13 ;  /* 0x0000000d00217c02 */ /* 0x001fe40008000f00 */
[----:B------:R-:W-:Y:S02]  /*2010*/  PLOP3.LUT P0, PT, PT, PT, PT, 0x8, 0x80 ;  /* 0x000000000080781c */ /* 0x000fe40003f0e170 */
[----:B------:R-:W-:-:S11]  /*2020*/  IADD3 R33, PT, PT, R33, -0x600, RZ ;  /* 0xfffffa0021217810 */ /* 0x000fd60007ffe0ff */
.L_x_25051:
        /* <DEDUP_REMOVED lines=100> */
.L_x_25050:
[----:B------:R-:W-:Y:S05]  /*2670*/  BSYNC.RECONVERGENT B1 ;  /* 0x0000000000017941 */ /* 0x000fea0003800200 */
.L_x_25049:
        /* <DEDUP_REMOVED lines=55> */
.L_x_25053:
[----:B------:R-:W-:Y:S05]  /*29f0*/  BSYNC.RECONVERGENT B1 ;  /* 0x0000000000017941 */ /* 0x000fea0003800200 */
.L_x_25052:
        /* <DEDUP_REMOVED lines=26> */
.L_x_25045:
[----:B------:R-:W-:Y:S05]  /*2ba0*/  BSYNC.RECONVERGENT B0 ;  /* 0x0000000000007941 */ /* 0x000fea0003800200 */
.L_x_25044:
        /* <DEDUP_REMOVED lines=36> */
[----:B------:R-:W-:-:S03]  /*2df0*/  LOP3.LUT R5, R5, 0x180, RZ, 0xc0, !PT ;  /* 0x0000018005057812 */ /* 0x000fc600078ec0ff */
[----:B------:R-:W-:Y:S01]  /*2e00*/  IMAD.MOV R7, RZ, RZ, -R7 ;  /* 0x000000ffff077224 */ /* 0x000fe200078e0a07 */
[----:B------:R-:W-:Y:S02]  /*2e10*/  LEA R6, R0, UR5, 0x2 ;  /* 0x0000000500067c11 */ /* 0x000fe4000f8e10ff */
[----:B------:R-:W-:-:S07]  /*2e20*/  IADD3 R5, PT, PT, R5, R0, RZ ;  /* 0x0000000005057210 */ /* 0x000fce0007ffe0ff */
.L_x_25058:
[----:B0-----:R-:W3:Y:S01]  /*2e30*/  LDS R8, [R6] ;  /* 0x0000000006087984 */ /* 0x001ee20000000800 */
[----:B------:R-:W-:-:S04]  /*2e40*/  IADD3 R7, PT, PT, R7, 0x1, RZ ;  /* 0x0000000107077810 */ /* 0x000fc80007ffe0ff */
[----:B------:R-:W-:Y:S01]  /*2e50*/  ISETP.NE.AND P0, PT, R7, RZ, PT ;  /* 0x000000ff0700720c */ /* 0x000fe20003f05270 */
[----:B---3--:R-:W-:-:S05]  /*2e60*/  FMUL.FTZ R9, R8, R33 ;  /* 0x0000002108097220 */ /* 0x008fca0000410000 */
[----:B------:R0:W-:Y:S02]  /*2e70*/  STS [R6], R9 ;  /* 0x0000000906007388 */ /* 0x0001e40000000800 */
[----:B0-----:R-:W-:-:S05]  /*2e80*/  IADD3 R6, PT, PT, R6, 0x200, RZ ;  /* 0x0000020006067810 */ /* 0x001fca0007ffe0ff */
[----:B------:R-:W-:Y:S05]  /*2e90*/  @P0 BRA `(.L_x_25058) ;  /* 0xfffffffc00e40947 */ /* 0x000fea000383ffff */
.L_x_25057:
[----:B------:R-:W-:Y:S05]  /*2ea0*/  BSYNC.RECONVERGENT B1 ;  /* 0x0000000000017941 */ /* 0x000fea0003800200 */
.L_x_25056:
        /* <DEDUP_REMOVED lines=13> */
.L_x_25061:
[----:B------:R-:W3:Y:S01]  /*2f80*/  LDS R7, [R6+-0x400] ;  /* 0xfffc000006077984 */ /* 0x000ee20000000800 */
[----:B------:R-:W-:-:S03]  /*2f90*/  VIADD R5, R5, 0x800 ;  /* 0x0000080005057836 */ /* 0x000fc60000000000 */
[----:B0-----:R-:W0:Y:S02]  /*2fa0*/  LDS R8, [R6+-0x200] ;  /* 0xfffe000006087984 */ /* 0x001e240000000800 */
[----:B------:R-:W-:Y:S02]  /*2fb0*/  ISETP.GE.AND P1, PT, R5, R32, PT ;  /* 0x000000200500720c */ /* 0x000fe40003f26270 */
        /* <DEDUP_REMOVED lines=48> */
.L_x_25060:
[----:B------:R-:W-:Y:S05]  /*32c0*/  BSYNC.RECONVERGENT B1 ;  /* 0x0000000000017941 */ /* 0x000fea0003800200 */
.L_x_25059:
        /* <DEDUP_REMOVED lines=31> */
.L_x_25063:
[----:B------:R-:W-:Y:S05]  /*34c0*/  BSYNC.RECONVERGENT B1 ;  /* 0x0000000000017941 */ /* 0x000fea0003800200 */
.L_x_25062:
        /* <DEDUP_REMOVED lines=14> */
.L_x_25055:
[----:B------:R-:W-:Y:S05]  /*35b0*/  BSYNC.RECONVERGENT B0 ;  /* 0x0000000000007941 */ /* 0x000fea0003800200 */
.L_x_25054:
        /* <DEDUP_REMOVED lines=21> */
[----:B-1----:R0:W-:Y:S04]  /*3710*/  STG.E desc[UR14][R6.64], R4 ;  /* 0x0000000406007986 */ /* 0x0021e8000c10190e */
[----:B------:R0:W-:Y:S02]  /*3720*/  STG.E desc[UR14][R8.64], R31 ;  /* 0x0000001f08007986 */ /* 0x0001e4000c10190e */
.L_x_25065:
[----:B----4-:R-:W-:Y:S05]  /*3730*/  BSYNC.RECONVERGENT B0 ;  /* 0x0000000000007941 */ /* 0x010fea0003800200 */
.L_x_25064:
[----:B------:R-:W4:Y:S01]  /*3740*/  LDCU.64 UR6, c[0x0][0x3a8] ;  /* 0x00007500ff0677ac */ /* 0x000f220008000a00 */
[----:B------:R-:W-:Y:S01]  /*3750*/  BSSY.RECONVERGENT B0, `(.L_x_25066) ;  /* 0x000023a000007945 */ /* 0x000fe20003800200 */
[----:B------:R-:W-:Y:S01]  /*3760*/  HFMA2 R150, -RZ, RZ, 0, 0 ;  /* 0x00000000ff967431 */ /* 0x000fe200000001ff */
[----:B------:R-:W-:Y:S02]  /*3770*/  MOV R148, RZ ;  /* 0x000000ff00947202 */ /* 0x000fe40000000f00 */
        /* <DEDUP_REMOVED lines=14> */
[----:B0-----:R-:W0:Y:S01]  /*3860*/  I2F.RP R8, R2 ;  /* 0x0000000200087306 */ /* 0x001e220000209400 */
[----:B------:R-:W4:Y:S01]  /*3870*/  LDCU.64 UR4, c[0x0][0x3b8] ;  /* 0x00007700ff0477ac */ /* 0x000f220008000a00 */
[C---:B-12---:R-:W-:Y:S01]  /*3880*/  IMAD.WIDE.U32 R4, R149.reuse, 0x4, RZ ;  /* 0x0000000495047825 */ /* 0x046fe200078e00ff */
[----:B------:R-:W-:Y:S02]  /*3890*/  MOV R9, UR9 ;  /* 0x0000000900097c02 */ /* 0x000fe40008000f00 */
[----:B------:R-:W-:Y:S01]  /*38a0*/  CS2R R146, SRZ ;  /* 0x0000000000927805 */ /* 0x000fe2000001ff00 */
[----:B------:R-:W1:Y:S01]  /*38b0*/  LDCU UR13, c[0x0][0x3fc] ;  /* 0x00007f80ff0d77ac */ /* 0x000e620008000800 */
[----:B------:R-:W-:Y:S01]  /*38c0*/  LEA R157, R154, UR21, 0x5 ;  /* 0x000000159a9d7c11 */ /* 0x000fe2000f8e28ff */
[----:B------:R-:W-:Y:S01]  /*38d0*/  VIADD R160, R149, -UR8 ;  /* 0x8000000895a07c36 */ /* 0x000fe20008000000 */
[----:B------:R-:W-:Y:S01]  /*38e0*/  SHF.L.U32 R158, R0, 0x2, RZ ;  /* 0x00000002009e7819 */ /* 0x000fe200000006ff */
[----:B------:R-:W-:Y:S01]  /*38f0*/  IMAD.WIDE R4, R9, 0x4, R4 ;  /* 0x0000000409047825 */ /* 0x000fe200078e0204 */
[----:B------:R-:W-:-:S02]  /*3900*/  IADD3 R149, PT, PT, R149, 0x1, RZ ;  /* 0x0000000195957810 */ /* 0x000fc40007ffe0ff */
[----:B------:R-:W-:Y:S02]  /*3910*/  CS2R R144, SRZ ;  /* 0x0000000000907805 */ /* 0x000fe4000001ff00 */
[----:B------:R-:W-:Y:S01]  /*3920*/  MOV R150, RZ ;  /* 0x000000ff00967202 */ /* 0x000fe20000000f00 */
[----:B------:R-:W-:Y:S01]  /*3930*/  VIADD R157, R157, 0x1 ;  /* 0x000000019d9d7836 */ /* 0x000fe20000000000 */
[----:B------:R-:W-:Y:S01]  /*3940*/  MOV R148, RZ ;  /* 0x000000ff00947202 */ /* 0x000fe20000000f00 */
[----:B0-----:R-:W0:Y:S01]  /*3950*/  MUFU.RCP R8, R8 ;  /* 0x0000000800087308 */ /* 0x001e220000001000 */
[----:B------:R-:W-:Y:S02]  /*3960*/  CS2R R142, SRZ ;  /* 0x00000000008e7805 */ /* 0x000fe4000001ff00 */
[----:B------:R-:W-:Y:S02]  /*3970*/  CS2R R140, SRZ ;  /* 0x00000000008c7805 */ /* 0x000fe4000001ff00 */
[----:B------:R-:W-:-:S02]  /*3980*/  CS2R R138, SRZ ;  /* 0x00000000008a7805 */ /* 0x000fc4000001ff00 */
[----:B----45:R-:W-:Y:S01]  /*3990*/  IADD3 R152, P0, PT, R4, UR4, RZ ;  /* 0x0000000404987c10 */ /* 0x030fe2000ff1e0ff */
[----:B------:R-:W2:Y:S01]  /*39a0*/  LDCU UR4, c[0x0][0x3e0] ;  /* 0x00007c00ff0477ac */ /* 0x000ea20008000800 */
[----:B------:R-:W-:Y:S02]  /*39b0*/  SHF.L.U32 R4, R0, 0x4, RZ ;  /* 0x0000000400047819 */ /* 0x000fe400000006ff */
[----:B------:R-:W-:Y:S02]  /*39c0*/  CS2R R136, SRZ ;  /* 0x0000000000887805 */ /* 0x000fe4000001ff00 */
[----:B------:R-:W-:Y:S01]  /*39d0*/  IADD3.X R151, PT, PT, R5, UR5, RZ, P0, !PT ;  /* 0x0000000505977c10 */ /* 0x000fe200087fe4ff */
[----:B------:R-:W-:Y:S01]  /*39e0*/  UIADD3 UR5, UPT, UPT, UR25, 0x1e0, URZ ;  /* 0x000001e019057890 */ /* 0x000fe2000fffe0ff */
[----:B-1----:R-:W-:Y:S02]  /*39f0*/  IADD3 R156, PT, PT, R3, -UR13, RZ ;  /* 0x8000000d039c7c10 */ /* 0x002fe4000fffe0ff */
[----:B------:R-:W-:-:S02]  /*3a00*/  CS2R R134, SRZ ;  /* 0x0000000000867805 */ /* 0x000fc4000001ff00 */
[----:B------:R-:W-:Y:S01]  /*3a10*/  LOP3.LUT R3, R4, 0x70, RZ, 0xe2, !PT ;  /* 0x0000007004037812 */ /* 0x000fe200078ee2ff */
[----:B------:R-:W-:Y:S01]  /*3a20*/  ULEA UR5, UR26, UR5, 0x18 ;  /* 0x000000051a057291 */ /* 0x000fe2000f8ec0ff */
[----:B------:R-:W-:Y:S02]  /*3a30*/  LOP3.LUT R4, R158, 0x1c, RZ, 0xc0, !PT ;  /* 0x0000001c9e047812 */ /* 0x000fe400078ec0ff */
[----:B------:R-:W-:Y:S02]  /*3a40*/  CS2R R132, SRZ ;  /* 0x0000000000847805 */ /* 0x000fe4000001ff00 */
[----:B------:R-:W-:Y:S02]  /*3a50*/  LEA R3, R154, R3, 0x7 ;  /* 0x000000039a037211 */ /* 0x000fe400078e38ff */
[----:B------:R-:W-:Y:S02]  /*3a60*/  CS2R R130, SRZ ;  /* 0x0000000000827805 */ /* 0x000fe4000001ff00 */
[----:B0-----:R-:W-:-:S02]  /*3a70*/  IADD3 R6, PT, PT, R8, 0xffffffe, RZ ;  /* 0x0ffffffe08067810 */ /* 0x001fc40007ffe0ff */
[----:B------:R-:W-:Y:S02]  /*3a80*/  CS2R R128, SRZ ;  /* 0x0000000000807805 */ /* 0x000fe4000001ff00 */
[----:B------:R-:W-:Y:S02]  /*3a90*/  CS2R R126, SRZ ;  /* 0x00000000007e7805 */ /* 0x000fe4000001ff00 */
[----:B------:R-:W-:Y:S01]  /*3aa0*/  CS2R R124, SRZ ;  /* 0x00000000007c7805 */ /* 0x000fe2000001ff00 */
[----:B------:R0:W1:Y:S01]  /*3ab0*/  F2I.FTZ.U32.TRUNC.NTZ R7, R6 ;  /* 0x0000000600077305 */ /* 0x000062000021f000 */
[----:B--2---:R-:W-:Y:S01]  /*3ac0*/  UIMAD UR4, UR12, UR4, URZ ;  /* 0x000000040c0472a4 */ /* 0x004fe2000f8e02ff */
[----:B------:R-:W-:Y:S02]  /*3ad0*/  CS2R R122, SRZ ;  /* 0x00000000007a7805 */ /* 0x000fe4000001ff00 */
[----:B------:R-:W-:Y:S01]  /*3ae0*/  LOP3.LUT R158, R158, 0x7c, RZ, 0xc0, !PT ;  /* 0x0000007c9e9e7812 */ /* 0x000fe200078ec0ff */
[----:B------:R-:W-:Y:S01]  /*3af0*/  USHF.R.S32.HI UR13, URZ, 0x1f, UR4 ;  /* 0x0000001fff0d7899 */ /* 0x000fe20008011404 */
[----:B------:R-:W-:-:S02]  /*3b00*/  IADD3 R159, PT, PT, R157, R4, RZ ;  /* 0x000000049d9f7210 */ /* 0x000fc40007ffe0ff */
[----:B------:R-:W-:Y:S02]  /*3b10*/  MOV R120, UR4 ;  /* 0x0000000400787c02 */ /* 0x000fe40008000f00 */
[----:B0-----:R-:W-:Y:S02]  /*3b20*/  MOV R6, RZ ;  /* 0x000000ff00067202 */ /* 0x001fe40000000f00 */
[----:B------:R-:W-:Y:S02]  /*3b30*/  IADD3 R3, PT, PT, R3, UR5, RZ ;  /* 0x0000000503037c10 */ /* 0x000fe4000fffe0ff */
[----:B------:R-:W-:Y:S02]  /*3b40*/  MOV R121, UR13 ;  /* 0x0000000d00797c02 */ /* 0x000fe40008000f00 */
[----:B-1----:R-:W-:-:S05]  /*3b50*/  IADD3 R155, PT, PT, RZ, -R7, RZ ;  /* 0x80000007ff9b7210 */ /* 0x002fca0007ffe0ff */
[----:B------:R-:W-:-:S04]  /*3b60*/  IMAD R155, R155, R2, RZ ;  /* 0x000000029b9b7224 */ /* 0x000fc800078e02ff */
[----:B------:R-:W-:-:S07]  /*3b70*/  IMAD.HI.U32 R155, R7, R155, R6 ;  /* 0x0000009b079b7227 */ /* 0x000fce00078e0006 */
.L_x_25070:
[----:B------:R-:W0:Y:S01]  /*3b80*/  LDC R13, c[0x0][0x400] ;  /* 0x00010000ff0d7b82 */ /* 0x000e220000000800 */
[C---:B------:R-:W-:Y:S01]  /*3b90*/  IADD3 R4, PT, PT, R157.reuse, -0x1, RZ ;  /* 0xffffffff9d047810 */ /* 0x040fe20007ffe0ff */
[----:B------:R-:W-:Y:S01]  /*3ba0*/  BSSY.RECONVERGENT B1, `(.L_x_25068) ;  /* 0x00001ee000017945 */ /* 0x000fe20003800200 */
[----:B------:R-:W-:Y:S02]  /*3bb0*/  IADD3 R157, PT, PT, R157, 0x80, RZ ;  /* 0x000000809d9d7810 */ /* 0x000fe40007ffe0ff */
        /* <DEDUP_REMOVED lines=20> */
[----:B------:R-:W-:Y:S01]  /*3d00*/  @!P2 IADD3 R7, PT, PT, -R7, RZ, RZ ;  /* 0x000000ff0707a210 */ /* 0x000fe20007ffe1ff */
[----:B0-----:R-:W-:Y:S01]  /*3d10*/  IMAD.MOV R4, RZ, RZ, -R5 ;  /* 0x000000ffff047224 */ /* 0x001fe200078e0a05 */
        /* <DEDUP_REMOVED lines=12> */
[C---:B------:R-:W-:Y:S02]  /*3de0*/  IADD3 R5, PT, PT, R149.reuse, 0x3, RZ ;  /* 0x0000000395057810 */ /* 0x040fe40007ffe0ff */
[----:B------:R-:W-:Y:S02]  /*3df0*/  IADD3 R149, PT, PT, R149, 0x4, RZ ;  /* 0x0000000495957810 */ /* 0x000fe40007ffe0ff */
[----:B------:R-:W-:-:S13]  /*3e00*/  ISETP.GT.U32.AND P0, PT, R11, R4, PT ;  /* 0x000000040b00720c */ /* 0x000fda0003f04070 */
[----:B------:R-:W-:-:S04]  /*3e10*/  @!P0 IADD3 R4, PT, PT, R4, -R11, RZ ;  /* 0x8000000b04048210 */ /* 0x000fc80007ffe0ff */
[----:B------:R-:W-:-:S13]  /*3e20*/  ISETP.GT.U32.AND P0, PT, R11, R4, PT ;  /* 0x000000040b00720c */ /* 0x000fda0003f04070 */
[----:B------:R-:W-:Y:S02]  /*3e30*/  @!P0 IADD3 R4, PT, PT, R4, -R11, RZ ;  /* 0x8000000b04048210 */ /* 0x000fe40007ffe0ff */
[----:B------:R-:W-:-:S03]  /*3e40*/  ISETP.GE.U32.AND P0, PT, R5, UR10, PT ;  /* 0x0000000a05007c0c */ /* 0x000fc6000bf06070 */
[----:B------:R-:W-:Y:S01]  /*3e50*/  @!P1 IMAD.MOV R4, RZ, RZ, -R4 ;  /* 0x000000ffff049224 */ /* 0x000fe200078e0a04 */
[----:B------:R-:W-:Y:S02]  /*3e60*/  @!P2 LOP3.LUT R4, RZ, R13, RZ, 0x33, !PT ;  /* 0x0000000dff04a212 */ /* 0x000fe400078e33ff */
[----:B------:R-:W-:Y:S02]  /*3e70*/  ISETP.GT.AND P1, PT, R7, R156, PT ;  /* 0x0000009c0700720c */ /* 0x000fe40003f24270 */
[----:B------:R-:W-:-:S13]  /*3e80*/  ISETP.NE.AND P2, PT, R4, RZ, PT ;  /* 0x000000ff0400720c */ /* 0x000fda0003f45270 */
[----:B------:R-:W-:Y:S05]  /*3e90*/  @!P1 BRA P2, `(.L_x_25069) ;  /* 0x0000001800f89947 */ /* 0x000fea0001000000 */
        /* <DEDUP_REMOVED lines=32> */
[----:B------:R-:W-:-:S05]  /*40a0*/  IADD3 R118, PT, PT, R159, -0x1, RZ ;  /* 0xffffffff9f767810 */ /* 0x000fca0007ffe0ff */
[C---:B------:R-:W-:Y:S01]  /*40b0*/  @!P1 VIADD R97, R159.reuse, 0x1 ;  /* 0x000000019f619836 */ /* 0x040fe20000000000 */
[C---:B------:R-:W-:Y:S02]  /*40c0*/  @!P1 IADD3 R96, PT, PT, R159.reuse, 0x2, RZ ;  /* 0x000000029f609810 */ /* 0x040fe40007ffe0ff */
[----:B------:R-:W-:Y:S02]  /*40d0*/  @!P1 ISETP.GE.AND P3, PT, R118, UR20, PT ;  /* 0x0000001476009c0c */ /* 0x000fe4000bf66270 */
[C---:B------:R-:W-:Y:S02]  /*40e0*/  @!P1 ISETP.GE.AND P2, PT, R159.reuse, UR20, PT ;  /* 0x000000149f009c0c */ /* 0x040fe4000bf46270 */
[----:B------:R-:W-:Y:S02]  /*40f0*/  @!P1 IADD3 R98, PT, PT, R159, 0x1, RZ ;  /* 0x000000019f629810 */ /* 0x000fe40007ffe0ff */
[----:B------:R-:W-:Y:S02]  /*4100*/  @!P1 ISETP.GE.AND P6, PT, R96, UR20, PT ;  /* 0x0000001460009c0c */ /* 0x000fe4000bfc6270 */
[----:B------:R-:W-:-:S02]  /*4110*/  @!P1 ISETP.GE.AND P5, PT, R97, UR20, PT ;  /* 0x0000001461009c0c */ /* 0x000fc4000bfa6270 */
[----:B------:R-:W-:Y:S02]  /*4120*/  @!P1 ISETP.GE.AND P4, PT, R98, UR20, PT ;  /* 0x0000001462009c0c */ /* 0x000fe4000bf86270 */
[C---:B------:R-:W-:Y:S02]  /*4130*/  @!P1 IADD3 R100, PT, PT, R159.reuse, 0x1, RZ ;  /* 0x000000019f649810 */ /* 0x040fe40007ffe0ff */
[C---:B------:R-:W-:Y:S01]  /*4140*/  @!P1 IADD3 R101, PT, PT, R159.reuse, 0x2, RZ ;  /* 0x000000029f659810 */ /* 0x040fe20007ffe0ff */
[C---:B------:R-:W-:Y:S01]  /*4150*/  @!P1 VIADD R104, R159.reuse, 0x1 ;  /* 0x000000019f689836 */ /* 0x040fe20000000000 */
[C---:B------:R-:W-:Y:S02]  /*4160*/  @!P1 IADD3 R105, PT, PT, R159.reuse, 0x1, RZ ;  /* 0x000000019f699810 */ /* 0x040fe40007ffe0ff */
[C---:B------:R-:W-:Y:S02]  /*4170*/  @!P1 IADD3 R108, PT, PT, R159.reuse, 0x2, RZ ;  /* 0x000000029f6c9810 */ /* 0x040fe40007ffe0ff */
[----:B------:R-:W-:-:S02]  /*4180*/  @!P1 IADD3 R112, PT, PT, R159, 0x1, RZ ;  /* 0x000000019f709810 */ /* 0x000fc40007ffe0ff */
[----:B------:R-:W-:Y:S02]  /*4190*/  @!P1 IADD3 R119, PT, PT, R159, 0x2, RZ ;  /* 0x000000029f779810 */ /* 0x000fe40007ffe0ff */
[----:B--2---:R-:W-:Y:S02]  /*41a0*/  @!P1 FSEL R4, R4, RZ, !P3 ;  /* 0x000000ff04049208 */ /* 0x004fe40005800000 */
[----:B------:R-:W-:Y:S02]  /*41b0*/  @!P1 FSEL R5, R5, RZ, !P2 ;  /* 0x000000ff05059208 */ /* 0x000fe40005000000 */
[----:B------:R-:W-:Y:S02]  /*41c0*/  @!P1 ISETP.GE.AND P3, PT, R96, UR20, PT ;  /* 0x0000001460009c0c */ /* 0x000fe4000bf66270 */
[----:B------:R-:W-:Y:S02]  /*41d0*/  @!P1 ISETP.GE.AND P2, PT, R97, UR20, PT ;  /* 0x0000001461009c0c */ /* 0x000fe4000bf46270 */
[----:B------:R-:W-:-:S02]  /*41e0*/  @!P1 FSEL R7, R7, RZ, !P6 ;  /* 0x000000ff07079208 */ /* 0x000fc40007000000 */
[----:B------:R-:W-:Y:S02]  /*41f0*/  @!P1 FSEL R6, R6, RZ, !P5 ;  /* 0x000000ff06069208 */ /* 0x000fe40006800000 */
[----:B------:R-:W-:Y:S02]  /*4200*/  @!P1 ISETP.GE.AND P6, PT, R159, UR20, PT ;  /* 0x000000149f009c0c */ /* 0x000fe4000bfc6270 */
[----:B----4-:R-:W-:Y:S02]  /*4210*/  @!P1 FSEL R10, R10, RZ, !P4 ;  /* 0x000000ff0a0a9208 */ /* 0x010fe40006000000 */
[----:B------:R-:W-:Y:S02]  /*4220*/  @!P1 FSEL R11, R11, RZ, !P3 ;  /* 0x000000ff0b0b9208 */ /* 0x000fe40005800000 */
[----:B-----5:R-:W-:Y:S02]  /*4230*/  @!P1 FSEL R14, R14, RZ, !P2 ;  /* 0x000000ff0e0e9208 */ /* 0x020fe40005000000 */
[----:B------:R-:W-:-:S02]  /*4240*/  @!P1 ISETP.GE.AND P5, PT, R118, UR20, PT ;  /* 0x0000001476009c0c */ /* 0x000fc4000bfa6270 */
[C---:B------:R-:W-:Y:S02]  /*4250*/  @!P1 ISETP.GE.AND P4, PT, R118.reuse, UR20, PT ;  /* 0x0000001476009c0c */ /* 0x040fe4000bf86270 */
[----:B------:R-:W-:Y:S02]  /*4260*/  @!P1 ISETP.GE.AND P3, PT, R159, UR20, PT ;  /* 0x000000149f009c0c */ /* 0x000fe4000bf66270 */
[----:B------:R-:W-:Y:S02]  /*4270*/  @!P1 ISETP.GE.AND P2, PT, R118, UR20, PT ;  /* 0x0000001476009c0c */ /* 0x000fe4000bf46270 */
[----:B------:R-:W-:Y:S02]  /*4280*/  @!P1 FSEL R9, R9, RZ, !P6 ;  /* 0x000000ff09099208 */ /* 0x000fe40007000000 */
[----:B------:R-:W-:Y:S02]  /*4290*/  @!P1 FSEL R8, R8, RZ, !P5 ;  /* 0x000000ff08089208 */ /* 0x000fe40006800000 */
[----:B------:R-:W-:-:S02]  /*42a0*/  @!P1 ISETP.GE.AND P6, PT, R97, UR20, PT ;  /* 0x0000001461009c0c */ /* 0x000fc4000bfc6270 */
[----:B------:R-:W-:Y:S02]  /*42b0*/  @!P1 FSEL R12, R12, RZ, !P4 ;  /* 0x000000ff0c0c9208 */ /* 0x000fe40006000000 */
[----:B------:R-:W-:Y:S02]  /*42c0*/  @!P1 FSEL R13, R13, RZ, !P3 ;  /* 0x000000ff0d0d9208 */ /* 0x000fe40005800000 */
[----:B------:R-:W-:Y:S02]  /*42d0*/  @!P1 FSEL R16, R16, RZ, !P2 ;  /* 0x000000ff10109208 */ /* 0x000fe40005000000 */
[C---:B------:R-:W-:Y:S02]  /*42e0*/  @!P1 ISETP.GE.AND P5, PT, R96.reuse, UR20, PT ;  /* 0x0000001460009c0c */ /* 0x040fe4000bfa6270 */
[----:B------:R-:W-:Y:S02]  /*42f0*/  @!P1 ISETP.GE.AND P4, PT, R96, UR20, PT ;  /* 0x0000001460009c0c */ /* 0x000fe4000bf86270 */
[----:B------:R-:W-:-:S02]  /*4300*/  @!P1 ISETP.GE.AND P3, PT, R97, UR20, PT ;  /* 0x0000001461009c0c */ /* 0x000fc4000bf66270 */
[----:B------:R-:W-:Y:S02]  /*4310*/  @!P1 ISETP.GE.AND P2, PT, R96, UR20, PT ;  /* 0x0000001460009c0c */ /* 0x000fe4000bf46270 */
[----:B------:R-:W-:Y:S02]  /*4320*/  @!P1 FSEL R18, R18, RZ, !P6 ;  /* 0x000000ff12129208 */ /* 0x000fe40007000000 */
[----:B------:R-:W-:Y:S02]  /*4330*/  @!P1 FSEL R15, R15, RZ, !P5 ;  /* 0x000000ff0f0f9208 */ /* 0x000fe40006800000 */
[----:B------:R-:W-:Y:S02]  /*4340*/  @!P1 ISETP.GE.AND P6, PT, R118, UR20, PT ;  /* 0x0000001476009c0c */ /* 0x000fe4000bfc6270 */
[----:B------:R-:W-:Y:S02]  /*4350*/  @!P1 FSEL R19, R19, RZ, !P4 ;  /* 0x000000ff13139208 */ /* 0x000fe40006000000 */
[----:B------:R-:W-:-:S02]  /*4360*/  @!P1 FSEL R22, R22, RZ, !P3 ;  /* 0x000000ff16169208 */ /* 0x000fc40005800000 */
[----:B------:R-:W-:Y:S02]  /*4370*/  @!P1 FSEL R23, R23, RZ, !P2 ;  /* 0x000000ff17179208 */ /* 0x000fe40005000000 */
[C---:B------:R-:W-:Y:S02]  /*4380*/  @!P1 ISETP.GE.AND P5, PT, R159.reuse, UR20, PT ;  /* 0x000000149f009c0c */ /* 0x040fe4000bfa6270 */
[C---:B------:R-:W-:Y:S02]  /*4390*/  @!P1 ISETP.GE.AND P4, PT, R159.reuse, UR20, PT ;  /* 0x000000149f009c0c */ /* 0x040fe4000bf86270 */
[----:B------:R-:W-:Y:S02]  /*43a0*/  @!P1 ISETP.GE.AND P3, PT, R118, UR20, PT ;  /* 0x0000001476009c0c */ /* 0x000fe4000bf66270 */
[----:B------:R-:W-:Y:S02]  /*43b0*/  @!P1 ISETP.GE.AND P2, PT, R159, UR20, PT ;  /* 0x000000149f009c0c */ /* 0x000fe4000bf46270 */
[----:B------:R-:W-:-:S02]  /*43c0*/  @!P1 FSEL R20, R20, RZ, !P6 ;  /* 0x000000ff14149208 */ /* 0x000fc40007000000 */
[----:B------:R-:W-:Y:S02]  /*43d0*/  @!P1 FSEL R17, R17, RZ, !P5 ;  /* 0x000000ff11119208 */ /* 0x000fe40006800000 */
[----:B------:R-:W-:Y:S02]  /*43e0*/  @!P1 ISETP.GE.AND P6, PT, R96, UR20, PT ;  /* 0x0000001460009c0c */ /* 0x000fe4000bfc6270 */
[----:B------:R-:W-:Y:S02]  /*43f0*/  @!P1 FSEL R21, R21, RZ, !P4 ;  /* 0x000000ff15159208 */ /* 0x000fe40006000000 */
[----:B------:R-:W-:Y:S02]  /*4400*/  @!P1 FSEL R24, R24, RZ, !P3 ;  /* 0x000000ff18189208 */ /* 0x000fe40005800000 */
[----:B------:R-:W-:Y:S02]  /*4410*/  @!P1 FSEL R25, R25, RZ, !P2 ;  /* 0x000000ff19199208 */ /* 0x000fe40005000000 */
[----:B------:R-:W-:-:S02]  /*4420*/  @!P1 ISETP.GE.AND P5, PT, R97, UR20, PT ;  /* 0x0000001461009c0c */ /* 0x000fc4000bfa6270 */
[C---:B------:R-:W-:Y:S02]  /*4430*/  @!P1 ISETP.GE.AND P4, PT, R97.reuse, UR20, PT ;  /* 0x0000001461009c0c */ /* 0x040fe4000bf86270 */
[----:B------:R-:W-:Y:S02]  /*4440*/  @!P1 ISETP.GE.AND P3, PT, R96, UR20, PT ;  /* 0x0000001460009c0c */ /* 0x000fe4000bf66270 */
[----:B------:R-:W-:Y:S02]  /*4450*/  @!P1 ISETP.GE.AND P2, PT, R97, UR20, PT ;  /* 0x0000001461009c0c */ /* 0x000fe4000bf46270 */
[----:B------:R-:W2:Y:S01]  /*4460*/  LDG.E.128.CONSTANT R96, desc[UR14][R116.64+0x2e00] ;  /* 0x002e000e74607981 */ /* 0x000ea2000c1e9d00 */
[----:B------:R-:W-:Y:S02]  /*4470*/  @!P1 FSEL R27, R27, RZ, !P6 ;  /* 0x000000ff1b1b9208 */ /* 0x000fe40007000000 */
[----:B------:R-:W-:Y:S02]  /*4480*/  @!P1 ISETP.GE.AND P6, PT, R159, UR20, PT ;  /* 0x000000149f009c0c */ /* 0x000fe4000bfc6270 */
[----:B------:R-:W-:-:S02]  /*4490*/  @!P1 FSEL R26, R26, RZ, !P5 ;  /* 0x000000ff1a1a9208 */ /* 0x000fc40006800000 */
[----:B------:R-:W-:Y:S02]  /*44a0*/  @!P1 FSEL R29, R29, RZ, !P6 ;  /* 0x000000ff1d1d9208 */ /* 0x000fe40007000000 */
[----:B------:R-:W-:Y:S02]  /*44b0*/  @!P1 ISETP.GE.AND P6, PT, R100, UR20, PT ;  /* 0x0000001464009c0c */ /* 0x000fe4000bfc6270 */
[----:B------:R-:W-:Y:S02]  /*44c0*/  @!P1 FSEL R30, R30, RZ, !P4 ;  /* 0x000000ff1e1e9208 */ /* 0x000fe40006000000 */
[C---:B------:R-:W-:Y:S02]  /*44d0*/  @!P1 ISETP.GE.AND P5, PT, R118.reuse, UR20, PT ;  /* 0x0000001476009c0c */ /* 0x040fe4000bfa6270 */
[----:B------:R-:W-:Y:S02]  /*44e0*/  @!P1 ISETP.GE.AND P4, PT, R118, UR20, PT ;  /* 0x0000001476009c0c */ /* 0x000fe4000bf86270 */
[----:B------:R-:W-:-:S02]  /*44f0*/  @!P1 IADD3 R100, PT, PT, R159, 0x2, RZ ;  /* 0x000000029f649810 */ /* 0x000fc40007ffe0ff */
[----:B------:R-:W-:Y:S02]  /*4500*/  @!P1 FSEL R31, R31, RZ, !P3 ;  /* 0x000000ff1f1f9208 */ /* 0x000fe40005800000 */
[----:B------:R-:W-:Y:S02]  /*4510*/  @!P1 FSEL R28, R28, RZ, !P5 ;  /* 0x000000ff1c1c9208 */ /* 0x000fe40006800000 */
[----:B------:R-:W-:Y:S02]  /*4520*/  @!P1 ISETP.GE.AND P3, PT, R159, UR20, PT ;  /* 0x000000149f009c0c */ /* 0x000fe4000bf66270 */
[----:B---3--:R-:W-:Y:S02]  /*4530*/  @!P1 FSEL R32, R32, RZ, !P4 ;  /* 0x000000ff20209208 */ /* 0x008fe40006000000 */
[----:B------:R-:W-:Y:S02]  /*4540*/  @!P1 ISETP.GE.AND P5, PT, R101, UR20, PT ;  /* 0x0000001465009c0c */ /* 0x000fe4000bfa6270 */
[----:B------:R-:W-:-:S02]  /*4550*/  @!P1 ISETP.GE.AND P4, PT, R100, UR20, PT ;  /* 0x0000001464009c0c */ /* 0x000fc4000bf86270 */
[----:B------:R-:W3:Y:S01]  /*4560*/  LDG.E.128.CONSTANT R100, desc[UR14][R116.64+0x3000] ;  /* 0x0030000e74647981 */ /* 0x000ee2000c1e9d00 */
[----:B------:R-:W-:Y:S02]  /*4570*/  @!P1 FSEL R33, R33, RZ, !P3 ;  /* 0x000000ff21219208 */ /* 0x000fe40005800000 */
[----:B------:R-:W-:Y:S02]  /*4580*/  @!P1 ISETP.GE.AND P3, PT, R104, UR20, PT ;  /* 0x0000001468009c0c */ /* 0x000fe4000bf66270 */
[----:B------:R-:W-:Y:S02]  /*4590*/  @!P1 FSEL R34, R34, RZ, !P2 ;  /* 0x000000ff22229208 */ /* 0x000fe40005000000 */
[----:B------:R-:W-:Y:S02]  /*45a0*/  @!P1 FSEL R35, R35, RZ, !P5 ;  /* 0x000000ff23239208 */ /* 0x000fe40006800000 */
[----:B------:R-:W-:Y:S02]  /*45b0*/  @!P1 ISETP.GE.AND P2, PT, R118, UR20, PT ;  /* 0x0000001476009c0c */ /* 0x000fe4000bf46270 */
[----:B------:R-:W-:-:S02]  /*45c0*/  @!P1 IADD3 R104, PT, PT, R159, 0x2, RZ ;  /* 0x000000029f689810 */ /* 0x000fc40007ffe0ff */
[----:B------:R-:W-:Y:S02]  /*45d0*/  @!P1 ISETP.GE.AND P5, PT, R159, UR20, PT ;  /* 0x000000149f009c0c */ /* 0x000fe4000bfa6270 */
[----:B------:R-:W-:Y:S02]  /*45e0*/  @!P1 FSEL R36, R36, RZ, !P2 ;  /* 0x000000ff24249208 */ /* 0x000fe40005000000 */
[----:B------:R-:W-:Y:S02]  /*45f0*/  @!P1 FSEL R37, R37, RZ, !P5 ;  /* 0x000000ff25259208 */ /* 0x000fe40006800000 */
[----:B------:R-:W-:Y:S02]  /*4600*/  @!P1 ISETP.GE.AND P2, PT, R104, UR20, PT ;  /* 0x0000001468009c0c */ /* 0x000fe4000bf46270 */
[----:B------:R-:W-:Y:S02]  /*4610*/  @!P1 ISETP.GE.AND P5, PT, R105, UR20, PT ;  /* 0x0000001469009c0c */ /* 0x000fe4000bfa6270 */
[----:B------:R-:W4:Y:S01]  /*4620*/  LDG.E.128.CONSTANT R104, desc[UR14][R116.64+0x3200] ;  /* 0x0032000e74687981 */ /* 0x000f22000c1e9d00 */
[----:B------:R-:W-:-:S02]  /*4630*/  @!P1 FSEL R38, R38, RZ, !P6 ;  /* 0x000000ff26269208 */ /* 0x000fc40007000000 */
[----:B------:R-:W-:-:S04]  /*4640*/  @!P1 ISETP.GE.AND P6, PT, R118, UR20, PT ;  /* 0x0000001476009c0c */ /* 0x000fc8000bfc6270 */
[----:B------:R-:W-:Y:S02]  /*4650*/  @!P1 FSEL R40, R40, RZ, !P6 ;  /* 0x000000ff28289208 */ /* 0x000fe40007000000 */
[----:B------:R-:W-:Y:S02]  /*4660*/  @!P1 ISETP.GE.AND P6, PT, R159, UR20, PT ;  /* 0x000000149f009c0c */ /* 0x000fe4000bfc6270 */
[----:B------:R-:W-:Y:S02]  /*4670*/  @!P1 FSEL R39, R39, RZ, !P4 ;  /* 0x000000ff27279208 */ /* 0x000fe40006000000 */
[----:B------:R-:W-:Y:S02]  /*4680*/  @!P1 ISETP.GE.AND P4, PT, R108, UR20, PT ;  /* 0x000000146c009c0c */ /* 0x000fe4000bf86270 */
[----:B------:R-:W5:Y:S01]  /*4690*/  LDG.E.128.CONSTANT R108, desc[UR14][R116.64+0x3400] ;  /* 0x0034000e746c7981 */ /* 0x000f62000c1e9d00 */
[----:B------:R-:W-:Y:S02]  /*46a0*/  @!P1 FSEL R41, R41, RZ, !P6 ;  /* 0x000000ff29299208 */ /* 0x000fe40007000000 */
[----:B------:R-:W-:-:S02]  /*46b0*/  @!P1 ISETP.GE.AND P6, PT, R112, UR20, PT ;  /* 0x0000001470009c0c */ /* 0x000fc4000bfc6270 */
[----:B------:R0:W5:Y:S01]  /*46c0*/  LDG.E.128.CONSTANT R112, desc[UR14][R116.64+0x3600] ;  /* 0x0036000e74707981 */ /* 0x000162000c1e9d00 */
[----:B------:R-:W-:Y:S02]  /*46d0*/  @!P1 FSEL R46, R46, RZ, !P5 ;  /* 0x000000ff2e2e9208 */ /* 0x000fe40006800000 */
[----:B------:R-:W-:Y:S02]  /*46e0*/  @!P1 ISETP.GE.AND P5, PT, R118, UR20, PT ;  /* 0x0000001476009c0c */ /* 0x000fe4000bfa6270 */
[----:B------:R-:W-:Y:S01]  /*46f0*/  @!P1 FSEL R42, R42, RZ, !P3 ;  /* 0x000000ff2a2a9208 */ /* 0x000fe20005800000 */
[----:B0-----:R-:W-:Y:S01]  /*4700*/  @!P1 VIADD R116, R159, 0x2 ;  /* 0x000000029f749836 */ /* 0x001fe20000000000 */
[----:B------:R-:W-:Y:S02]  /*4710*/  @!P1 FSEL R47, R47, RZ, !P4 ;  /* 0x000000ff2f2f9208 */ /* 0x000fe40006000000 */
[----:B------:R-:W-:Y:S02]  /*4720*/  @!P1 FSEL R48, R48, RZ, !P5 ;  /* 0x000000ff30309208 */ /* 0x000fe40006800000 */
[----:B------:R-:W-:-:S02]  /*4730*/  @!P1 ISETP.GE.AND P3, PT, R118, UR20, PT ;  /* 0x0000001476009c0c */ /* 0x000fc4000bf66270 */
[----:B------:R-:W-:Y:S02]  /*4740*/  @!P1 ISETP.GE.AND P4, PT, R116, UR20, PT ;  /* 0x0000001474009c0c */ /* 0x000fe4000bf86270 */
[C---:B------:R-:W-:Y:S02]  /*4750*/  @!P1 ISETP.GE.AND P5, PT, R159.reuse, UR20, PT ;  /* 0x000000149f009c0c */ /* 0x040fe4000bfa6270 */
[----:B------:R-:W-:Y:S02]  /*4760*/  @!P1 IADD3 R116, PT, PT, R159, 0x1, RZ ;  /* 0x000000019f749810 */ /* 0x000fe40007ffe0ff */
[----:B------:R-:W-:Y:S02]  /*4770*/  @!P1 FSEL R43, R43, RZ, !P2 ;  /* 0x000000ff2b2b9208 */ /* 0x000fe40005000000 */
[----:B------:R-:W-:Y:S02]  /*4780*/  @!P1 FSEL R44, R44, RZ, !P3 ;  /* 0x000000ff2c2c9208 */ /* 0x000fe40005800000 */
[----:B------:R-:W-:-:S02]  /*4790*/  @!P1 FSEL R49, R49, RZ, !P5 ;  /* 0x000000ff31319208 */ /* 0x000fc40006800000 */
[----:B------:R-:W-:Y:S02]  /*47a0*/  @!P1 FSEL R50, R50, RZ, !P6 ;  /* 0x000000ff32329208 */ /* 0x000fe40007000000 */
[----:B------:R-:W-:Y:S02]  /*47b0*/  @!P1 ISETP.GE.AND P2, PT, R119, UR20, PT ;  /* 0x0000001477009c0c */ /* 0x000fe4000bf46270 */
[C---:B------:R-:W-:Y:S02]  /*47c0*/  @!P1 ISETP.GE.AND P3, PT, R159.reuse, UR20, PT ;  /* 0x000000149f009c0c */ /* 0x040fe4000bf66270 */
[----:B------:R-:W-:Y:S02]  /*47d0*/  @!P1 ISETP.GE.AND P5, PT, R116, UR20, PT ;  /* 0x0000001474009c0c */ /* 0x000fe4000bfa6270 */
[----:B------:R-:W-:Y:S02]  /*47e0*/  @!P1 ISETP.GE.AND P6, PT, R118, UR20, PT ;  /* 0x0000001476009c0c */ /* 0x000fe4000bfc6270 */
[----:B------:R-:W-:-:S02]  /*47f0*/  @!P1 IADD3 R119, PT, PT, R159, 0x1, RZ ;  /* 0x000000019f779810 */ /* 0x000fc40007ffe0ff */
[----:B------:R-:W-:Y:S02]  /*4800*/  @!P1 IADD3 R116, PT, PT, R159, 0x2, RZ ;  /* 0x000000029f749810 */ /* 0x000fe40007ffe0ff */
[----:B------:R-:W-:Y:S02]  /*4810*/  @!P1 FSEL R45, R45, RZ, !P3 ;  /* 0x000000ff2d2d9208 */ /* 0x000fe40005800000 */
[----:B------:R-:W-:Y:S02]  /*4820*/  @!P1 FSEL R51, R51, RZ, !P2 ;  /* 0x000000ff33339208 */ /* 0x000fe40005000000 */
[----:B------:R-:W-:Y:S02]  /*4830*/  @!P1 FSEL R52, R52, RZ, !P6 ;  /* 0x000000ff34349208 */ /* 0x000fe40007000000 */
[----:B------:R-:W-:Y:S02]  /*4840*/  @!P1 ISETP.GE.AND P3, PT, R119, UR20, PT ;  /* 0x0000001477009c0c */ /* 0x000fe4000bf66270 */
        /* <DEDUP_REMOVED lines=93> */
[----:B------:R-:W-:Y:S02]  /*4e20*/  @!P1 ISETP.GE.AND P6, PT, R116, UR20, PT ;  /* 0x0000001474009c0c */ /* 0x000fe4000bfc6270 */
        /* <DEDUP_REMOVED lines=12> */
[----:B------:R-:W0:Y:S01]  /*4ef0*/  LDS.128 R116, [R3] ;  /* 0x0000000003747984 */ /* 0x000e220000000c00 */
[----:B--2---:R-:W-:Y:S02]  /*4f00*/  @!P1 FSEL R96, R96, RZ, !P2 ;  /* 0x000000ff60609208 */ /* 0x004fe40005000000 */
[----:B------:R-:W-:-:S04]  /*4f10*/  @!P1 ISETP.GE.AND P2, PT, R159, UR20, PT ;  /* 0x000000149f009c0c */ /* 0x000fc8000bf46270 */
[----:B------:R-:W-:Y:S02]  /*4f20*/  @!P1 FSEL R97, R97, RZ, !P2 ;  /* 0x000000ff61619208 */ /* 0x000fe40005000000 */
[----:B---3--:R-:W-:Y:S02]  /*4f30*/  @!P1 FSEL R100, R100, RZ, !P4 ;  /* 0x000000ff64649208 */ /* 0x008fe40006000000 */
[----:B------:R-:W-:-:S04]  /*4f40*/  @!P1 ISETP.GE.AND P4, PT, R159, UR20, PT ;  /* 0x000000149f009c0c */ /* 0x000fc8000bf86270 */
[----:B------:R-:W-:Y:S01]  /*4f50*/  @!P1 FSEL R101, R101, RZ, !P4 ;  /* 0x000000ff65659208 */ /* 0x000fe20006000000 */
[----:B0-----:R-:W-:-:S04]  /*4f60*/  FMUL.FTZ R5, R117, R5 ;  /* 0x0000000575057220 */ /* 0x001fc80000410000 */
[----:B------:R-:W-:Y:S01]  /*4f70*/  FFMA.FTZ R5, R116, R4, R5 ;  /* 0x0000000474057223 */ /* 0x000fe20000010005 */
[----:B------:R-:W-:-:S05]  /*4f80*/  @!P1 VIADD R4, R159, 0x1 ;  /* 0x000000019f049836 */ /* 0x000fca0000000000 */
[----:B------:R-:W-:Y:S02]  /*4f90*/  @!P1 ISETP.GE.AND P2, PT, R4, UR20, PT ;  /* 0x0000001404009c0c */ /* 0x000fe4000bf46270 */
[C---:B------:R-:W-:Y:S02]  /*4fa0*/  @!P1 IADD3 R4, PT, PT, R159.reuse, 0x2, RZ ;  /* 0x000000029f049810 */ /* 0x040fe40007ffe0ff */
[----:B------:R-:W-:Y:S02]  /*4fb0*/  @!P1 FSEL R98, R98, RZ, !P2 ;  /* 0x000000ff62629208 */ /* 0x000fe40005000000 */
[----:B------:R-:W-:Y:S02]  /*4fc0*/  @!P1 ISETP.GE.AND P2, PT, R4, UR20, PT ;  /* 0x0000001404009c0c */ /* 0x000fe4000bf46270 */
[----:B------:R-:W-:Y:S02]  /*4fd0*/  @!P1 IADD3 R4, PT, PT, R159, 0x1, RZ ;  /* 0x000000019f049810 */ /* 0x000fe40007ffe0ff */
[----:B------:R-:W-:-:S02]  /*4fe0*/  @!P1 FSEL R99, R99, RZ, !P2 ;  /* 0x000000ff63639208 */ /* 0x000fc40005000000 */
[----:B------:R-:W-:Y:S02]  /*4ff0*/  @!P1 ISETP.GE.AND P2, PT, R4, UR20, PT ;  /* 0x0000001404009c0c */ /* 0x000fe4000bf46270 */
[----:B------:R-:W-:-:S04]  /*5000*/  @!P1 IADD3 R4, PT, PT, R159, 0x2, RZ ;  /* 0x000000029f049810 */ /* 0x000fc80007ffe0ff */
        /* <DEDUP_REMOVED lines=12> */
[----:B------:R-:W-:Y:S01]  /*50d0*/  @!P1 VIADD R4, R159, 0x2 ;  /* 0x000000029f049836 */ /* 0x000fe20000000000 */
[----:B-----5:R-:W-:-:S02]  /*50e0*/  @!P1 FSEL R108, R108, RZ, !P5 ;  /* 0x000000ff6c6c9208 */ /* 0x020fc40006800000 */
[C---:B------:R-:W-:Y:S02]  /*50f0*/  @!P1 ISETP.GE.AND P5, PT, R159.reuse, UR20, PT ;  /* 0x000000149f009c0c */ /* 0x040fe4000bfa6270 */
[----:B------:R-:W-:Y:S02]  /*5100*/  @!P1 FSEL R112, R112, RZ, !P6 ;  /* 0x000000ff70709208 */ /* 0x000fe40007000000 */
[----:B------:R-:W-:Y:S02]  /*5110*/  @!P1 ISETP.GE.AND P6, PT, R159, UR20, PT ;  /* 0x000000149f009c0c */ /* 0x000fe4000bfc6270 */
[----:B------:R-:W-:Y:S02]  /*5120*/  @!P1 FSEL R109, R109, RZ, !P5 ;  /* 0x000000ff6d6d9208 */ /* 0x000fe40006800000 */
[----:B------:R-:W-:Y:S02]  /*5130*/  @!P1 FSEL R110, R110, RZ, !P2 ;  /* 0x000000ff6e6e9208 */ /* 0x000fe40005000000 */
[----:B------:R-:W-:-:S02]  /*5140*/  @!P1 ISETP.GE.AND P5, PT, R4, UR20, PT ;  /* 0x0000001404009c0c */ /* 0x000fc4000bfa6270 */
        /* <DEDUP_REMOVED lines=147> */
.L_x_25069:
[----:B------:R-:W-:Y:S05]  /*5a80*/  BSYNC.RECONVERGENT B1 ;  /* 0x0000000000017941 */ /* 0x000fea0003800200 */
.L_x_25068:
[----:B------:R-:W-:Y:S02]  /*5a90*/  IADD3 R152, P1, PT, R152, 0x10, RZ ;  /* 0x0000001098987810 */ /* 0x000fe40007f3e0ff */
[----:B------:R-:W-:Y:S02]  /*5aa0*/  IADD3 R160, PT, PT, R160, 0x4, RZ ;  /* 0x00000004a0a07810 */ /* 0x000fe40007ffe0ff */
[----:B------:R-:W-:Y:S02]  /*5ab0*/  IADD3 R159, PT, PT, R159, 0x80, RZ ;  /* 0x000000809f9f7810 */ /* 0x000fe40007ffe0ff */
[----:B------:R-:W-:Y:S02]  /*5ac0*/  IADD3 R3, PT, PT, R3, 0x200, RZ ;  /* 0x0000020003037810 */ /* 0x000fe40007ffe0ff */
[----:B------:R-:W-:Y:S01]  /*5ad0*/  IADD3.X R151, PT, PT, RZ, R151, RZ, P1, !PT ;  /* 0x00000097ff977210 */ /* 0x000fe20000ffe4ff */
[----:B------:R-:W-:Y:S06]  /*5ae0*/  @!P0 BRA `(.L_x_25070) ;  /* 0xffffffe000248947 */ /* 0x000fec000383ffff */
.L_x_25067:
[----:B------:R-:W-:Y:S05]  /*5af0*/  BSYNC.RECONVERGENT B0 ;  /* 0x0000000000007941 */ /* 0x000fea0003800200 */
.L_x_25066:
[----:B------:R-:W4:Y:S01]  /*5b00*/  SHFL.BFLY PT, R2, R147, 0x4, 0x1f ;  /* 0x0c801f0093027f89 */ /* 0x000f2200000e0000 */
[----:B------:R-:W3:Y:S01]  /*5b10*/  S2UR UR5, SR_CgaCtaId ;  /* 0x00000000000579c3 */ /* 0x000ee20000008800 */
[----:B------:R-:W-:Y:S01]  /*5b20*/  UMOV UR4, 0x400 ;  /* 0x0000040000047882 */ /* 0x000fe20000000000 */
[----:B------:R-:W-:Y:S01]  /*5b30*/  SHF.R.U32.HI R153, RZ, 0x3, R153 ;  /* 0x00000003ff997819 */ /* 0x000fe20000011699 */
[----:B------:R-:W3:Y:S01]  /*5b40*/  SHFL.BFLY PT, R3, R150, 0x4, 0x1f ;  /* 0x0c801f0096037f89 */ /* 0x000ee200000e0000 */
        /* <DEDUP_REMOVED lines=8> */
[----:B--2---:R-:W2:Y:S04]  /*5bd0*/  SHFL.BFLY PT, R5, R148, 0x4, 0x1f ;  /* 0x0c801f0094057f89 */ /* 0x004ea800000e0000 */
[----:B0-----:R-:W0:Y:S01]  /*5be0*/  SHFL.BFLY PT, R7, R146, 0x4, 0x1f ;  /* 0x0c801f0092077f89 */ /* 0x001e2200000e0000 */
[----:B----4-:R-:W-:-:S03]  /*5bf0*/  FADD.FTZ R147, R2, R147 ;  /* 0x0000009302937221 */ /* 0x010fc60000010000 */
[----:B-1----:R-:W1:Y:S01]  /*5c00*/  SHFL.BFLY PT, R4, R145, 0x4, 0x1f ;  /* 0x0c801f0091047f89 */ /* 0x002e6200000e0000 */
[----:B---3--:R-:W-:Y:S01]  /*5c10*/  ULEA UR4, UR5, UR4, 0x18 ;  /* 0x0000000405047291 */ /* 0x008fe2000f8ec0ff */
[----:B------:R-:W-:Y:S02]  /*5c20*/  FADD.FTZ R3, R3, R150 ;  /* 0x0000009603037221 */ /* 0x000fe40000010000 */
[----:B------:R-:W3:Y:S01]  /*5c30*/  SHFL.BFLY PT, R2, R131, 0x4, 0x1f ;  /* 0x0c801f0083027f89 */ /* 0x000ee200000e0000 */
[----:B------:R-:W-:-:S03]  /*5c40*/  FADD.FTZ R127, R20, R127 ;  /* 0x0000007f147f7221 */ /* 0x000fc60000010000 */
[----:B------:R-:W4:Y:S01]  /*5c50*/  SHFL.BFLY PT, R9, R144, 0x4, 0x1f ;  /* 0x0c801f0090097f89 */ /* 0x000f2200000e0000 */
[----:B------:R-:W-:Y:S01]  /*5c60*/  LOP3.LUT R20, R0, 0x7, RZ, 0xc0, !PT ;  /* 0x0000000700147812 */ /* 0x000fe200078ec0ff */
[----:B------:R-:W-:Y:S02]  /*5c70*/  FADD.FTZ R125, R22, R125 ;  /* 0x0000007d167d7221 */ /* 0x000fe40000010000 */
[----:B------:R-:W4:Y:S01]  /*5c80*/  SHFL.BFLY PT, R6, R143, 0x4, 0x1f ;  /* 0x0c801f008f067f89 */ /* 0x000f2200000e0000 */
[----:B------:R-:W-:Y:S02]  /*5c90*/  ISETP.NE.AND P2, PT, R20, RZ, PT ;  /* 0x000000ff1400720c */ /* 0x000fe40003f45270 */
[C---:B------:R-:W-:Y:S01]  /*5ca0*/  LOP3.LUT R20, R0.reuse, 0x3c0, RZ, 0xc0, !PT ;  /* 0x000003c000147812 */ /* 0x040fe200078ec0ff */
[----:B------:R-:W4:Y:S01]  /*5cb0*/  SHFL.BFLY PT, R11, R142, 0x4, 0x1f ;  /* 0x0c801f008e0b7f89 */ /* 0x000f2200000e0000 */
[----:B------:R-:W-:Y:S01]  /*5cc0*/  LOP3.LUT R22, R0, 0x3e0, RZ, 0xc0, !PT ;  /* 0x000003e000167812 */ /* 0x000fe200078ec0ff */
[----:B--2---:R-:W-:Y:S01]  /*5cd0*/  FADD.FTZ R5, R5, R148 ;  /* 0x0000009405057221 */ /* 0x004fe20000010000 */
[----:B0-----:R-:W-:Y:S01]  /*5ce0*/  FADD.FTZ R7, R7, R146 ;  /* 0x0000009207077221 */ /* 0x001fe20000010000 */
[----:B------:R-:W0:Y:S01]  /*5cf0*/  SHFL.BFLY PT, R8, R141, 0x4, 0x1f ;  /* 0x0c801f008d087f89 */ /* 0x000e2200000e0000 */
[----:B------:R-:W-:-:S02]  /*5d00*/  ISETP.NE.OR P5, PT, R20, 0x40, P2 ;  /* 0x000000401400780c */ /* 0x000fc400017a5670 */
[----:B------:R-:W-:Y:S01]  /*5d10*/  ISETP.NE.OR P4, PT, R22, 0x20, P2 ;  /* 0x000000201600780c */ /* 0x000fe20001785670 */
[----:B------:R-:W2:Y:S01]  /*5d20*/  SHFL.BFLY PT, R13, R140, 0x4, 0x1f ;  /* 0x0c801f008c0d7f89 */ /* 0x000ea200000e0000 */
[----:B-1----:R-:W-:Y:S01]  /*5d30*/  FADD.FTZ R145, R4, R145 ;  /* 0x0000009104917221 */ /* 0x002fe20000010000 */
[----:B------:R-:W-:Y:S02]  /*5d40*/  LEA R154, R154, UR4, 0x2 ;  /* 0x000000049a9a7c11 */ /* 0x000fe4000f8e10ff */
        /* <DEDUP_REMOVED lines=31> */
[----:B----4-:R-:W-:Y:S01]  /*5f40*/  FADD.FTZ R129, R18, R129 ;  /* 0x0000008112817221 */ /* 0x010fe20000010000 */
[----:B------:R-:W-:Y:S02]  /*5f50*/  FADD.FTZ R25, R25, R128 ;  /* 0x0000008019197221 */ /* 0x000fe40000010000 */
        /* <DEDUP_REMOVED lines=10> */
[----:B------:R-:W3:Y:S04]  /*6000*/  SHFL.BFLY PT, R14, R143, 0x2, 0x1f ;  /* 0x0c401f008f0e7f89 */ /* 0x000ee800000e0000 */
        /* <DEDUP_REMOVED lines=43> */
[----:B----4-:R-:W-:Y:S01]  /*62c0*/  FADD.FTZ R46, R127, R46 ;  /* 0x0000002e7f2e7221 */ /* 0x010fe20000010000 */
[----:B------:R-:W-:Y:S02]  /*62d0*/  FADD.FTZ R48, R27, R48 ;  /* 0x000000301b307221 */ /* 0x000fe40000010000 */
        /* <DEDUP_REMOVED lines=10> */
[----:B------:R-:W3:Y:S04]  /*6380*/  SHFL.BFLY PT, R17, R14, 0x1, 0x1f ;  /* 0x0c201f000e117f89 */ /* 0x000ee800000e0000 */
[----:B------:R-:W3:Y:S01]  /*6390*/  SHFL.BFLY PT, R19, R16, 0x1, 0x1f ;  /* 0x0c201f0010137f89 */ /* 0x000ee200000e0000 */
[----:B----4-:R-:W-:-:S03]  /*63a0*/  FADD.FTZ R7, R4, R7 ;  /* 0x0000000704077221 */ /* 0x010fc60000010000 */
        /* <DEDUP_REMOVED lines=11> */
[----:B------:R-:W-:-:S03]  /*6460*/  FADD.FTZ R19, R16, R19 ;  /* 0x0000001310137221 */ /* 0x000fc60000010000 */
        /* <DEDUP_REMOVED lines=27> */
[----:B------:R-:W-:Y:S01]  /*6620*/  FADD.FTZ R47, R44, R47 ;  /* 0x0000002f2c2f7221 */ /* 0x000fe20000010000 */
[----:B------:R-:W-:Y:S01]  /*6630*/  BAR.SYNC.DEFER_BLOCKING 0x0 ;  /* 0x0000000000007b1d */ /* 0x000fe20000010000 */
[----:B----4-:R-:W-:Y:S01]  /*6640*/  FADD.FTZ R49, R46, R49 ;  /* 0x000000312e317221 */ /* 0x010fe20000010000 */
[----:B0-----:R-:W-:Y:S01]  /*6650*/  FADD.FTZ R51, R48, R51 ;  /* 0x0000003330337221 */ /* 0x001fe20000010000 */
[----:B--2---:R-:W-:Y:S01]  /*6660*/  FADD.FTZ R53, R50, R53 ;  /* 0x0000003532357221 */ /* 0x004fe20000010000 */
[----:B-1----:R-:W-:Y:S01]  /*6670*/  FADD.FTZ R55, R52, R55 ;  /* 0x0000003734377221 */ /* 0x002fe20000010000 */
        /* <DEDUP_REMOVED lines=31> */
.L_x_25072:
[----:B------:R-:W-:Y:S05]  /*6870*/  BSYNC.RECONVERGENT B0 ;  /* 0x0000000000007941 */ /* 0x000fea0003800200 */
.L_x_25071:
        /* <DEDUP_REMOVED lines=59> */
.L_x_25074:
[----:B------:R-:W-:Y:S05]  /*6c30*/  BSYNC.RECONVERGENT B0 ;  /* 0x0000000000007941 */ /* 0x000fea0003800200 */
.L_x_25073:
        /* <DEDUP_REMOVED lines=31> */
.L_x_25076:
[----:B------:R-:W-:Y:S05]  /*6e30*/  BSYNC.RECONVERGENT B0 ;  /* 0x0000000000007941 */ /* 0x000fea0003800200 */
.L_x_25075:
        /* <DEDUP_REMOVED lines=59> */
.L_x_25078:
[----:B------:R-:W-:Y:S05]  /*71f0*/  BSYNC.RECONVERGENT B0 ;  /* 0x0000000000007941 */ /* 0x000fea0003800200 */
.L_x_25077:
        /* <DEDUP_REMOVED lines=43> */
.L_x_25079:
        /* <DEDUP_REMOVED lines=13> */
.L_x_27708:


//--------------------- .text._ZN4vllm25paged_attention_v2_kernelIffLi96ELi32ELi128ELNS_18Fp8KVCacheDataTypeE0ELb1ELi512EEEvPfS2_PT_PKS3_PKT0_S9_ifPKiSB_iPKfiiiSD_SD_iiiii --------------------------
	.section	.text._ZN4vllm25paged_attention_v2_kernelIffLi96ELi32ELi128ELNS_18Fp8KVCacheDataTypeE0ELb1ELi512EEEvPfS2_PT_PKS3_PKT0_S9_ifPKiSB_iPKfiiiSD_SD_iiiii,"ax",@progbits
	.align	128
        .global         _ZN4vllm25paged_attention_v2_kernelIffLi96ELi32ELi128ELNS_18Fp8KVCacheDataTypeE0ELb1ELi512EEEvPfS2_PT_PKS3_PKT0_S9_ifPKiSB_iPKfiiiSD_SD_iiiii
        .type           _ZN4vllm25paged_attention_v2_kernelIffLi96ELi32ELi128ELNS_18Fp8KVCacheDataTypeE0ELb1ELi512EEEvPfS2_PT_PKS3_PKT0_S9_ifPKiSB_iPKfiiiSD_SD_iiiii,@function
        .size           _ZN4vllm25paged_attention_v2_kernelIffLi96ELi32ELi128ELNS_18Fp8KVCacheDataTypeE0ELb1ELi512EEEvPfS2_PT_PKS3_PKT0_S9_ifPKiSB_iPKfiiiSD_SD_iiiii,(.L_x_27709 - _ZN4vllm25paged_attention_v2_kernelIffLi96ELi32ELi128ELNS_18Fp8KVCacheDataTypeE0ELb1ELi512EEEvPfS2_PT_PKS3_PKT0_S9_ifPKiSB_iPKfiiiSD_SD_iiiii)
        .other          _ZN4vllm25paged_attention_v2_kernelIffLi96ELi32ELi128ELNS_18Fp8KVCacheDataTypeE0ELb1ELi512EEEvPfS2_PT_PKS3_PKT0_S9_ifPKiSB_iPKfiiiSD_SD_iiiii,@"STO_CUDA_ENTRY STV_DEFAULT"
_ZN4vllm25paged_attention_v2_kernelIffLi96ELi32ELi128ELNS_18Fp8KVCacheDataTypeE0ELb1ELi512EEEvPfS2_PT_PKS3_PKT0_S9_ifPKiSB_iPKfiiiSD_SD_iiiii:
.text._ZN4vllm25paged_attention_v2_kernelIffLi96ELi32ELi128ELNS_18Fp8KVCacheDataTypeE0ELb1ELi512EEEvPfS2_PT_PKS3_PKT0_S9_ifPKiSB_iPKfiiiSD_SD_iiiii:
        /* <DEDUP_REMOVED lines=16> */
[----:B------:R-:W0:Y:S01]  /*0100*/  LDCU UR9, c[0x0][0x3fc] ;  /* 0x00007f80ff0977ac */ /* 0x000e220008000800 */
        /* <DEDUP_REMOVED lines=10> */
[----:B------:R-:W0:Y:S03]  /*01b0*/  LDCU.64 UR14, c[0x0][0x3a0] ;  /* 0x00007400ff0e77ac */ /* 0x000e260008000a00 */
[----:B------:R-:W1:Y:S09]  /*01c0*/  LDC R25, c[0x0][0x408] ;  /* 0x00010200ff197b82 */ /* 0x000e720000000800 */
[----:B------:R-:W4:Y:S01]  /*01d0*/  @!P1 LDC.64 R8, c[0x0][0x398] ;  /* 0x0000e600ff089b82 */ /* 0x000f220000000a00 */
[----:B---3--:R-:W-:Y:S01]  /*01e0*/  @!P1 IMAD R2, R17, 0x60, RZ ;  /* 0x0000006011029824 */ /* 0x008fe200078e02ff */
[----:B------:R-:W-:-:S04]  /*01f0*/  @!P1 SHF.L.U32 R3, R6, 0x2, RZ ;  /* 0x0000000206039819 */ /* 0x000fc800000006ff */
        /* <DEDUP_REMOVED lines=8> */
[----:B------:R-:W0:Y:S08]  /*0280*/  I2F.RP R0, R5 ;  /* 0x0000000500007306 */ /* 0x000e300000209400 */
[----:B0-----:R-:W0:Y:S01]  /*0290*/  MUFU.RCP R0, R0 ;  /* 0x0000000000007308 */ /* 0x001e220000001000 */
[----:B---3--:R-:W-:-:S05]  /*02a0*/  @P0 IMAD.WIDE.U32 R2, R17, 0x4, R2 ;  /* 0x0000000411020825 */ /* 0x008fca00078e0002 */
[----:B------:R3:W5:Y:S01]  /*02b0*/  @P0 LDG.E.CONSTANT R155, desc[UR6][R2.64] ;  /* 0x00000006029b0981 */ /* 0x000762000c1e9900 */
[----:B------:R-:W-:Y:S01]  /*02c0*/  IABS R18, R17 ;  /* 0x0000001100127213 */ /* 0x000fe20000000000 */
[----:B------:R-:W-:Y:S01]  /*02d0*/  BSSY.RECONVERGENT B0, `(.L_x_25080) ;  /* 0x000015b000007945 */ /* 0x000fe20003800200 */
[----:B------:R-:W-:Y:S02]  /*02e0*/  MOV R150, 0xff7fffff ;  /* 0xff7fffff00967802 */ /* 0x000fe40000000f00 */
[----:B0-----:R-:W-:Y:S02]  /*02f0*/  IADD3 R12, PT, PT, R0, 0xffffffe, RZ ;  /* 0x0ffffffe000c7810 */ /* 0x001fe40007ffe0ff */
[----:B---3--:R-:W-:Y:S02]  /*0300*/  IABS R2, R152 ;  /* 0x0000009800027213 */ /* 0x008fe40000000000 */
[----:B------:R0:W3:Y:S02]  /*0310*/  F2I.FTZ.U32.TRUNC.NTZ R13, R12 ;  /* 0x0000000c000d7305 */ /* 0x0000e4000021f000 */
[----:B0-----:R-:W-:-:S02]  /*0320*/  MOV R12, RZ ;  /* 0x000000ff000c7202 */ /* 0x001fc40000000f00 */
[----:B---3--:R-:W-:-:S05]  /*0330*/  IADD3 R14, PT, PT, RZ, -R13, RZ ;  /* 0x8000000dff0e7210 */ /* 0x008fca0007ffe0ff */
        /* <DEDUP_REMOVED lines=13> */
[----:B------:R-:W0:Y:S01]  /*0410*/  I2F.RP R7, R0 ;  /* 0x0000000000077306 */ /* 0x000e220000209400 */
[----:B------:R-:W-:Y:S02]  /*0420*/  @P0 IADD3 R13, PT, PT, R13, 0x1, RZ ;  /* 0x000000010d0d0810 */ /* 0x000fe40007ffe0ff */
[----:B------:R-:W-:Y:S02]  /*0430*/  MOV R154, R0 ;  /* 0x00000000009a7202 */ /* 0x000fe40000000f00 */
[----:B------:R-:W-:-:S04]  /*0440*/  MOV R20, R13 ;  /* 0x0000000d00147202 */ /* 0x000fc80000000f00 */
[----:B------:R-:W-:Y:S02]  /*0450*/  @!P3 IADD3 R20, PT, PT, -R20, RZ, RZ ;  /* 0x000000ff1414b210 */ /* 0x000fe40007ffe1ff */
[----:B------:R-:W-:-:S04]  /*0460*/  @!P2 LOP3.LUT R20, RZ, R19, RZ, 0x33, !PT ;  /* 0x00000013ff14a212 */ /* 0x000fc800078e33ff */
[----:B------:R-:W-:Y:S01]  /*0470*/  IABS R21, R20 ;  /* 0x0000001400157213 */ /* 0x000fe20000000000 */
[----:B0-----:R-:W0:Y:S01]  /*0480*/  MUFU.RCP R7, R7 ;  /* 0x0000000700077308 */ /* 0x001e220000001000 */
[----:B------:R-:W-:-:S07]  /*0490*/  ISETP.NE.AND P5, PT, R20, RZ, PT ;  /* 0x000000ff1400720c */ /* 0x000fce0003fa5270 */
[----:B------:R-:W2:Y:S01]  /*04a0*/  I2F.RP R5, R21 ;  /* 0x0000001500057306 */ /* 0x000ea20000209400 */
[----:B0-----:R-:W-:Y:S02]  /*04b0*/  VIADD R12, R7, 0xffffffe ;  /* 0x0ffffffe070c7836 */ /* 0x001fe40000000000 */
[----:B------:R-:W0:Y:S05]  /*04c0*/  @!P1 S2R R7, SR_CgaCtaId ;  /* 0x0000000000079919 */ /* 0x000e2a0000008800 */
[----:B------:R-:W-:Y:S08]  /*04d0*/  F2I.FTZ.U32.TRUNC.NTZ R13, R12 ;  /* 0x0000000c000d7305 */ /* 0x000ff0000021f000 */
[----:B--2---:R-:W2:Y:S02]  /*04e0*/  MUFU.RCP R5, R5 ;  /* 0x0000000500057308 */ /* 0x004ea40000001000 */
[----:B--2---:R-:W-:-:S02]  /*04f0*/  IADD3 R2, PT, PT, R5, 0xffffffe, RZ ;  /* 0x0ffffffe05027810 */ /* 0x004fc40007ffe0ff */
[----:B------:R-:W-:-:S04]  /*0500*/  IABS R5, R20 ;  /* 0x0000001400057213 */ /* 0x000fc80000000000 */
[----:B------:R2:W3:Y:S01]  /*0510*/  F2I.FTZ.U32.TRUNC.NTZ R3, R2 ;  /* 0x0000000200037305 */ /* 0x0004e2000021f000 */
[----:B------:R-:W-:-:S04]  /*0520*/  IADD3 R5, PT, PT, RZ, -R5, RZ ;  /* 0x80000005ff057210 */ /* 0x000fc80007ffe0ff */
[----:B------:R-:W-:Y:S01]  /*0530*/  MOV R12, R5 ;  /* 0x00000005000c7202 */ /* 0x000fe20000000f00 */
[----:B--2---:R-:W-:Y:S01]  /*0540*/  HFMA2 R2, -RZ, RZ, 0, 0 ;  /* 0x00000000ff027431 */ /* 0x004fe200000001ff */
[----:B---3--:R-:W-:-:S05]  /*0550*/  IADD3 R14, PT, PT, RZ, -R3, RZ ;  /* 0x80000003ff0e7210 */ /* 0x008fca0007ffe0ff */
[----:B------:R-:W-:Y:S01]  /*0560*/  IMAD R15, R14, R21, RZ ;  /* 0x000000150e0f7224 */ /* 0x000fe200078e02ff */
[----:B------:R-:W-:-:S03]  /*0570*/  IADD3 R14, PT, PT, R157, -0x1, RZ ;  /* 0xffffffff9d0e7810 */ /* 0x000fc60007ffe0ff */
[----:B------:R-:W-:Y:S01]  /*0580*/  IMAD.HI.U32 R3, R3, R15, R2 ;  /* 0x0000000f03037227 */ /* 0x000fe200078e0002 */
[----:B------:R-:W-:Y:S02]  /*0590*/  IABS R15, R14 ;  /* 0x0000000e000f7213 */ /* 0x000fe40000000000 */
[----:B------:R-:W-:Y:S01]  /*05a0*/  LOP3.LUT R14, R14, R23, RZ, 0x3c, !PT ;  /* 0x000000170e0e7212 */ /* 0x000fe200078e3cff */
[----:B------:R-:W-:Y:S02]  /*05b0*/  IMAD R2, R13, R0, RZ ;  /* 0x000000000d027224 */ /* 0x000fe400078e02ff */
[----:B------:R-:W-:-:S03]  /*05c0*/  IMAD.HI.U32 R5, R3, R18, RZ ;  /* 0x0000001203057227 */ /* 0x000fc600078e00ff */
[----:B------:R-:W-:Y:S01]  /*05d0*/  IADD3 R153, PT, PT, -R2, RZ, RZ ;  /* 0x000000ff02997210 */ /* 0x000fe20007ffe1ff */
[----:B------:R-:W-:Y:S02]  /*05e0*/  IMAD R2, R5, R12, R18 ;  /* 0x0000000c05027224 */ /* 0x000fe400078e0212 */
[----:B------:R-:W-:-:S03]  /*05f0*/  IMAD.MOV.U32 R12, RZ, RZ, RZ ;  /* 0x000000ffff0c7224 */ /* 0x000fc600078e00ff */
[----:B------:R-:W-:Y:S01]  /*0600*/  ISETP.GT.U32.AND P0, PT, R21, R2, PT ;  /* 0x000000021500720c */ /* 0x000fe20003f04070 */
[----:B------:R-:W-:-:S06]  /*0610*/  IMAD.HI.U32 R153, R13, R153, R12 ;  /* 0x000000990d997227 */ /* 0x000fcc00078e000c */
[----:B------:R-:W-:-:S05]  /*0620*/  IMAD.HI.U32 R13, R153, R15, RZ ;  /* 0x0000000f990d7227 */ /* 0x000fca00078e00ff */
[----:B------:R-:W-:Y:S02]  /*0630*/  IADD3 R3, PT, PT, -R13, RZ, RZ ;  /* 0x000000ff0d037210 */ /* 0x000fe40007ffe1ff */
[----:B------:R-:W-:Y:S02]  /*0640*/  @!P0 IADD3 R2, PT, PT, R2, -R21, RZ ;  /* 0x8000001502028210 */ /* 0x000fe40007ffe0ff */
[----:B------:R-:W-:Y:S01]  /*0650*/  @!P0 IADD3 R5, PT, PT, R5, 0x1, RZ ;  /* 0x0000000105058810 */ /* 0x000fe20007ffe0ff */
[----:B------:R-:W-:Y:S01]  /*0660*/  IMAD R15, R0, R3, R15 ;  /* 0x00000003000f7224 */ /* 0x000fe200078e020f */
[----:B------:R-:W-:Y:S02]  /*0670*/  ISETP.GE.U32.AND P4, PT, R2, R21, PT ;  /* 0x000000150200720c */ /* 0x000fe40003f86070 */
[----:B------:R-:W-:Y:S02]  /*0680*/  @!P1 MOV R2, 0x400 ;  /* 0x0000040000029802 */ /* 0x000fe40000000f00 */
[----:B------:R-:W-:-:S02]  /*0690*/  ISETP.GT.U32.AND P2, PT, R0, R15, PT ;  /* 0x0000000f0000720c */ /* 0x000fc40003f44070 */
[----:B------:R-:W-:Y:S02]  /*06a0*/  LOP3.LUT R3, R17, R20, RZ, 0x3c, !PT ;  /* 0x0000001411037212 */ /* 0x000fe400078e3cff */
[----:B0-----:R-:W-:Y:S02]  /*06b0*/  @!P1 LEA R7, R7, R2, 0x18 ;  /* 0x0000000207079211 */ /* 0x001fe400078ec0ff */
[----:B------:R-:W-:Y:S02]  /*06c0*/  ISETP.GE.AND P3, PT, R3, RZ, PT ;  /* 0x000000ff0300720c */ /* 0x000fe40003f66270 */
[----:B------:R-:W-:Y:S01]  /*06d0*/  IADD3 R2, PT, PT, R157, 0x1f, RZ ;  /* 0x0000001f9d027810 */ /* 0x000fe20007ffe0ff */
[----:B------:R-:W-:Y:S01]  /*06e0*/  @!P1 IMAD R12, R6, 0x10, R7 ;  /* 0x00000010060c9824 */ /* 0x000fe200078e0207 */
[----:B------:R-:W-:Y:S02]  /*06f0*/  LEA R3, R16, 0x10, 0x4 ;  /* 0x0000001010037811 */ /* 0x000fe400078e20ff */
[----:B------:R-:W-:-:S02]  /*0700*/  @P4 IADD3 R5, PT, PT, R5, 0x1, RZ ;  /* 0x0000000105054810 */ /* 0x000fc40007ffe0ff */
[-C--:B------:R-:W-:Y:S02]  /*0710*/  @!P2 IADD3 R15, PT, PT, R15, -R0.reuse, RZ ;  /* 0x800000000f0fa210 */ /* 0x080fe40007ffe0ff */
[----:B------:R-:W-:Y:S02]  /*0720*/  SHF.R.U32.HI R158, RZ, 0x5, R2 ;  /* 0x00000005ff9e7819 */ /* 0x000fe40000011602 */
[----:B------:R-:W-:Y:S02]  /*0730*/  SHF.R.U32.HI R7, RZ, 0x5, R6 ;  /* 0x00000005ff077819 */ /* 0x000fe40000011606 */
[----:B------:R-:W-:Y:S02]  /*0740*/  ISETP.GE.U32.AND P4, PT, R15, R0, PT ;  /* 0x000000000f00720c */ /* 0x000fe40003f86070 */
[----:B-1----:R-:W-:Y:S02]  /*0750*/  ISETP.GE.AND P0, PT, R25, RZ, PT ;  /* 0x000000ff1900720c */ /* 0x002fe40003f06270 */
[----:B------:R-:W-:-:S02]  /*0760*/  MOV R2, R5 ;  /* 0x0000000500027202 */ /* 0x000fc40000000f00 */
[----:B------:R-:W-:Y:S02]  /*0770*/  VIMNMX.U32 R158, PT, PT, R158, R3, PT ;  /* 0x000000039e9e7248 */ /* 0x000fe40003fe0000 */
[C---:B------:R-:W-:Y:S02]  /*0780*/  LEA R151, R16.reuse, R7, 0x4 ;  /* 0x0000000710977211 */ /* 0x040fe400078e20ff */
[----:B------:R-:W-:Y:S01]  /*0790*/  @!P2 IADD3 R13, PT, PT, R13, 0x1, RZ ;  /* 0x000000010d0da810 */ /* 0x000fe20007ffe0ff */
[----:B------:R-:W-:Y:S01]  /*07a0*/  IMAD R5, R16, -0x10, R158 ;  /* 0xfffffff010057824 */ /* 0x000fe200078e029e */
[----:B------:R-:W-:Y:S02]  /*07b0*/  @!P3 IADD3 R2, PT, PT, -R2, RZ, RZ ;  /* 0x000000ff0202b210 */ /* 0x000fe40007ffe1ff */
[----:B------:R-:W-:Y:S01]  /*07c0*/  ISETP.GE.U32.AND P2, PT, R151, R158, PT ;  /* 0x0000009e9700720c */ /* 0x000fe20003f46070 */
[----:B------:R-:W-:Y:S01]  /*07d0*/  @P0 IMAD R152, R152, UR4, R17 ;  /* 0x0000000498980c24 */ /* 0x000fe2000f8e0211 */
[----:B------:R-:W-:-:S02]  /*07e0*/  ISETP.GE.AND P3, PT, R14, RZ, PT ;  /* 0x000000ff0e00720c */ /* 0x000fc40003f66270 */
[----:B------:R-:W-:Y:S01]  /*07f0*/  @!P5 LOP3.LUT R2, RZ, R20, RZ, 0x33, !PT ;  /* 0x00000014ff02d212 */ /* 0x000fe200078e33ff */
[----:B------:R-:W-:Y:S01]  /*0800*/  @P0 IMAD R152, R152, R25, 0x1 ;  /* 0x0000000198980424 */ /* 0x000fe200078e0219 */
[----:B------:R-:W-:Y:S02]  /*0810*/  @P4 IADD3 R13, PT, PT, R13, 0x1, RZ ;  /* 0x000000010d0d4810 */ /* 0x000fe40007ffe0ff */
[----:B------:R-:W-:Y:S02]  /*0820*/  LEA R156, R5, R104, 0x5 ;  /* 0x00000068059c7211 */ /* 0x000fe400078e28ff */
[----:B------:R-:W-:Y:S02]  /*0830*/  MOV R3, R13 ;  /* 0x0000000d00037202 */ /* 0x000fe40000000f00 */
[----:B------:R-:W-:-:S03]  /*0840*/  VIMNMX R156, PT, PT, R157, R156, PT ;  /* 0x0000009c9d9c7248 */ /* 0x000fc60003fe0100 */
[----:B------:R-:W-:Y:S01]  /*0850*/  @!P3 IADD3 R3, PT, PT, -R3, RZ, RZ ;  /* 0x000000ff0303b210 */ /* 0x000fe20007ffe1ff */
[----:B----4-:R0:W-:Y:S01]  /*0860*/  @!P1 STS.128 [R12], R8 ;  /* 0x000000080c009388 */ /* 0x0101e20000000c00 */
[----:B------:R-:W-:Y:S01]  /*0870*/  BAR.SYNC.DEFER_BLOCKING 0x0 ;  /* 0x0000000000007b1d */ /* 0x000fe20000010000 */
[----:B------:R-:W-:Y:S01]  /*0880*/  ISETP.NE.AND P1, PT, R23, RZ, PT ;  /* 0x000000ff1700720c */ /* 0x000fe20003f25270 */
[----:B0-----:R-:W-:-:S12]  /*0890*/  @!P0 IMAD R8, R19, UR4, R2 ;  /* 0x0000000413088c24 */ /* 0x001fd8000f8e0202 */
[----:B------:R-:W-:Y:S01]  /*08a0*/  @!P1 LOP3.LUT R3, RZ, R23, RZ, 0x33, !PT ;  /* 0x00000017ff039212 */ /* 0x000fe200078e33ff */
[----:B------:R-:W-:-:S04]  /*08b0*/  @!P0 IMAD.MOV R8, RZ, RZ, -R8 ;  /* 0x000000ffff088224 */ /* 0x000fc800078e0a08 */
[----:B------:R-:W-:Y:S01]  /*08c0*/  @!P0 IMAD R152, R25, R8, 0x1 ;  /* 0x0000000119988424 */ /* 0x000fe200078e0208 */
[----:B------:R-:W-:Y:S06]  /*08d0*/  @P2 BRA `(.L_x_25081) ;  /* 0x0000000c00e82947 */ /* 0x000fec0003800000 */
[----:B------:R-:W0:Y:S01]  /*08e0*/  S2UR UR5, SR_CgaCtaId ;  /* 0x00000000000579c3 */ /* 0x000e220000008800 */
[----:B------:R-:W-:Y:S01]  /*08f0*/  UMOV UR4, 0x400 ;  /* 0x0000040000047882 */ /* 0x000fe20000000000 */
[----:B------:R-:W1:Y:S01]  /*0900*/  LDCU UR8, c[0x0][0x3c8] ;  /* 0x00007900ff0877ac */ /* 0x000e620008000800 */
[----:B------:R-:W-:Y:S01]  /*0910*/  IMAD.WIDE.U32 R106, R151, 0x4, RZ ;  /* 0x00000004976a7825 */ /* 0x000fe200078e00ff */
[----:B------:R-:W-:Y:S02]  /*0920*/  SHF.L.U32 R0, R6, 0x2, RZ ;  /* 0x0000000206007819 */ /* 0x000fe400000006ff */
[----:B------:R-:W-:Y:S02]  /*0930*/  MOV R150, 0xff7fffff ;  /* 0xff7fffff00967802 */ /* 0x000fe40000000f00 */
[----:B------:R-:W-:-:S05]  /*0940*/  LOP3.LUT R0, R0, 0x7c, RZ, 0xc0, !PT ;  /* 0x0000007c00007812 */ /* 0x000fca00078ec0ff */
[----:B------:R-:W-:Y:S02]  /*0950*/  IMAD R0, R7, 0x80, R0 ;  /* 0x0000008007007824 */ /* 0x000fe400078e0200 */
[----:B-1----:R-:W-:Y:S01]  /*0960*/  IMAD R5, R4, UR8, RZ ;  /* 0x0000000804057c24 */ /* 0x002fe2000f8e02ff */
[----:B0-----:R-:W-:-:S03]  /*0970*/  ULEA UR10, UR5, UR4, 0x18 ;  /* 0x00000004050a7291 */ /* 0x001fc6000f8ec0ff */
[----:B------:R-:W-:Y:S01]  /*0980*/  IMAD.WIDE R106, R5, 0x4, R106 ;  /* 0x00000004056a7825 */ /* 0x000fe200078e026a */
[----:B------:R-:W-:Y:S01]  /*0990*/  LOP3.LUT R5, R6, 0x3e0, RZ, 0xc0, !PT ;  /* 0x000003e006057812 */ /* 0x000fe200078ec0ff */
[----:B------:R-:W-:-:S03]  /*09a0*/  UIADD3 UR4, UPT, UPT, UR4, 0x1a0, URZ ;  /* 0x000001a004047890 */ /* 0x000fc6000fffe0ff */
[----:B------:R-:W-:Y:S01]  /*09b0*/  IADD3 R105, PT, PT, R104, R5, RZ ;  /* 0x0000000568697210 */ /* 0x000fe20007ffe0ff */
[----:B------:R-:W-:Y:S01]  /*09c0*/  ULEA UR4, UR5, UR4, 0x18 ;  /* 0x0000000405047291 */ /* 0x000fe2000f8ec0ff */
[----:B------:R-:W0:Y:S02]  /*09d0*/  LDS.128 R100, [UR10] ;  /* 0x0000000aff647984 */ /* 0x000e240008000c00 */
[C---:B------:R-:W-:Y:S02]  /*09e0*/  LOP3.LUT R104, R105.reuse, 0x1f, R6, 0xf8, !PT ;  /* 0x0000001f69687812 */ /* 0x040fe400078ef806 */
[----:B------:R-:W-:Y:S01]  /*09f0*/  IADD3 R6, PT, PT, R105, 0x1, RZ ;  /* 0x0000000169067810 */ /* 0x000fe20007ffe0ff */
[----:B------:R-:W1:Y:S01]  /*0a00*/  LDS.128 R96, [UR10+0x10] ;  /* 0x0000100aff607984 */ /* 0x000e620008000c00 */
[----:B------:R-:W-:Y:S02]  /*0a10*/  IADD3 R149, PT, PT, R0, UR4, RZ ;  /* 0x0000000400957c10 */ /* 0x000fe4000fffe0ff */
[----:B------:R-:W-:Y:S01]  /*0a20*/  IADD3 R148, PT, PT, -R157, R104, RZ ;  /* 0x000000689d947210 */ /* 0x000fe20007ffe1ff */
[----:B------:R-:W2:Y:S01]  /*0a30*/  LDS.128 R92, [UR10+0x20] ;  /* 0x0000200aff5c7984 */ /* 0x000ea20008000c00 */
[----:B------:R-:W-:-:S03]  /*0a40*/  IADD3 R7, PT, PT, R104, 0x1, RZ ;  /* 0x0000000168077810 */ /* 0x000fc60007ffe0ff */
        /* <DEDUP_REMOVED lines=24> */
.L_x_25084:
[----:B------:R-:W1:Y:S01]  /*0bd0*/  LDC R112, c[0x0][0x400] ;  /* 0x00010000ff707b82 */ /* 0x000e620000000800 */
[C---:B------:R-:W-:Y:S01]  /*0be0*/  IADD3 R104, PT, PT, R6.reuse, -0x1, RZ ;  /* 0xffffffff06687810 */ /* 0x040fe20007ffe0ff */
[----:B------:R-:W-:Y:S01]  /*0bf0*/  BSSY.RECONVERGENT B1, `(.L_x_25082) ;  /* 0x00000c2000017945 */ /* 0x000fe20003800200 */
[----:B------:R-:W-:Y:S02]  /*0c00*/  IADD3 R151, PT, PT, R151, 0x4, RZ ;  /* 0x0000000497977810 */ /* 0x000fe40007ffe0ff */
[----:B------:R-:W-:Y:S02]  /*0c10*/  IABS R105, R104 ;  /* 0x0000006800697213 */ /* 0x000fe40000000000 */
[----:B------:R-:W-:Y:S01]  /*0c20*/  IADD3 R6, PT, PT, R6, 0x80, RZ ;  /* 0x0000008006067810 */ /* 0x000fe20007ffe0ff */
        /* <DEDUP_REMOVED lines=19> */
[----:B------:R-:W-:Y:S01]  /*0d60*/  @!P2 IADD3 R108, PT, PT, -R108, RZ, RZ ;  /* 0x000000ff6c6ca210 */ /* 0x000fe20007ffe1ff */
[----:B-1----:R-:W-:Y:S01]  /*0d70*/  IMAD.MOV R104, RZ, RZ, -R105 ;  /* 0x000000ffff687224 */ /* 0x002fe200078e0a69 */
        /* <DEDUP_REMOVED lines=10> */
[----:B------:R-:W-:-:S05]  /*0e20*/  IADD3 R104, PT, PT, -R104, RZ, RZ ;  /* 0x000000ff68687210 */ /* 0x000fca0007ffe1ff */
[----:B------:R-:W-:Y:S02]  /*0e30*/  IMAD R104, R109, R104, R105 ;  /* 0x000000686d687224 */ /* 0x000fe400078e0269 */
[----:B------:R-:W-:-:S03]  /*0e40*/  VIADD R105, R3, -UR9 ;  /* 0x8000000903697c36 */ /* 0x000fc60008000000 */
[----:B------:R-:W-:-:S13]  /*0e50*/  ISETP.GT.U32.AND P0, PT, R109, R104, PT ;  /* 0x000000686d00720c */ /* 0x000fda0003f04070 */
[----:B------:R-:W-:-:S04]  /*0e60*/  @!P0 IADD3 R104, PT, PT, R104, -R109, RZ ;  /* 0x8000006d68688210 */ /* 0x000fc80007ffe0ff */
[----:B------:R-:W-:-:S13]  /*0e70*/  ISETP.GT.U32.AND P0, PT, R109, R104, PT ;  /* 0x000000686d00720c */ /* 0x000fda0003f04070 */
[----:B------:R-:W-:Y:S02]  /*0e80*/  @!P0 IADD3 R104, PT, PT, R104, -R109, RZ ;  /* 0x8000006d68688210 */ /* 0x000fe40007ffe0ff */
[----:B------:R-:W-:Y:S02]  /*0e90*/  ISETP.GT.AND P0, PT, R108, R105, PT ;  /* 0x000000696c00720c */ /* 0x000fe40003f04270 */
[----:B------:R-:W-:Y:S02]  /*0ea0*/  @!P2 IADD3 R104, PT, PT, -R104, RZ, RZ ;  /* 0x000000ff6868a210 */ /* 0x000fe40007ffe1ff */
[----:B------:R-:W-:Y:S02]  /*0eb0*/  @!P1 LOP3.LUT R104, RZ, R112, RZ, 0x33, !PT ;  /* 0x00000070ff689212 */ /* 0x000fe400078e33ff */
[----:B------:R-:W-:Y:S02]  /*0ec0*/  ISETP.GE.U32.AND P1, PT, R151, R158, PT ;  /* 0x0000009e9700720c */ /* 0x000fe40003f26070 */
[----:B------:R-:W-:-:S13]  /*0ed0*/  ISETP.EQ.OR P0, PT, R104, RZ, P0 ;  /* 0x000000ff6800720c */ /* 0x000fda0000702670 */
[----:B------:R-:W-:-:S05]  /*0ee0*/  @!P0 MOV R104, 0xff7fffff ;  /* 0xff7fffff00688802 */ /* 0x000fca0000000f00 */
[----:B------:R1:W-:Y:S01]  /*0ef0*/  @!P0 STS [R149], R104 ;  /* 0x0000006895008388 */ /* 0x0003e20000000800 */
[----:B------:R-:W-:Y:S05]  /*0f00*/  @!P0 BRA `(.L_x_25083) ;  /* 0x0000000800408947 */ /* 0x000fea0003800000 */
[----:B------:R-:W2:Y:S01]  /*0f10*/  LDG.E.CONSTANT R107, desc[UR6][R4.64] ;  /* 0x00000006046b7981 */ /* 0x000ea2000c1e9900 */
[----:B------:R-:W-:Y:S01]  /*0f20*/  IMAD R105, R2, UR12, RZ ;  /* 0x0000000c02697c24 */ /* 0x000fe2000f8e02ff */
[----:B-1----:R-:W1:Y:S02]  /*0f30*/  S2R R104, SR_TID.X ;  /* 0x0000000000687919 */ /* 0x002e640000002100 */
[----:B-1----:R-:W-:-:S04]  /*0f40*/  SHF.L.U32 R104, R104, 0x2, RZ ;  /* 0x0000000268687819 */ /* 0x002fc800000006ff */
[----:B------:R-:W-:-:S04]  /*0f50*/  LOP3.LUT R104, R104, 0x7c, RZ, 0xc0, !PT ;  /* 0x0000007c68687812 */ /* 0x000fc800078ec0ff */
[----:B------:R-:W-:-:S04]  /*0f60*/  IADD3 R104, P0, PT, R104, R105, RZ ;  /* 0x0000006968687210 */ /* 0x000fc80007f1e0ff */
        /* <DEDUP_REMOVED lines=26> */
[----:B------:R-:W3:Y:S01]  /*1110*/  LDG.E.128.CONSTANT R120, desc[UR6][R160.64+0x1400] ;  /* 0x00140006a0787981 */ /* 0x000ee2000c1e9d00 */
[----:B----4-:R-:W-:Y:S01]  /*1120*/  FFMA.FTZ R144, R89, R105, R124 ;  /* 0x0000006959907223 */ /* 0x010fe2000001007c */
[----:B------:R-:W-:Y:S01]  /*1130*/  FFMA.FTZ R147, R90, R106, R125 ;  /* 0x0000006a5a937223 */ /* 0x000fe2000001007d */
[----:B------:R-:W-:Y:S02]  /*1140*/  FFMA.FTZ R146, R91, R107, R126 ;  /* 0x0000006b5b927223 */ /* 0x000fe4000001007e */
        /* <DEDUP_REMOVED lines=26> */
[----:B------:R-:W4:Y:S04]  /*12f0*/  LDG.E.128.CONSTANT R128, desc[UR6][R160.64+0x2600] ;  /* 0x00260006a0807981 */ /* 0x000f28000c1e9d00 */
[----:B------:R-:W4:Y:S04]  /*1300*/  LDG.E.128.CONSTANT R136, desc[UR6][R160.64+0x2a00] ;  /* 0x002a0006a0887981 */ /* 0x000f28000c1e9d00 */
        /* <DEDUP_REMOVED lines=27> */
[----:B------:R-:W-:Y:S01]  /*14c0*/  FFMA.FTZ R104, R45, R109, R104 ;  /* 0x0000006d2d687223 */ /* 0x000fe20000010068 */
[----:B------:R-:W-:-:S02]  /*14d0*/  FFMA.FTZ R159, R46, R110, R159 ;  /* 0x0000006e2e9f7223 */ /* 0x000fc4000001009f */
[----:B------:R-:W-:Y:S01]  /*14e0*/  FFMA.FTZ R163, R40, R112, R163 ;  /* 0x0000007028a37223 */ /* 0x000fe200000100a3 */
[----:B------:R-:W-:Y:S01]  /*14f0*/  FFMA.FTZ R104, R41, R113, R104 ;  /* 0x0000007129687223 */ /* 0x000fe20000010068 */
[----:B------:R-:W-:Y:S01]  /*1500*/  FFMA.FTZ R162, R47, R111, R162 ;  /* 0x0000006f2fa27223 */ /* 0x000fe200000100a2 */
[----:B------:R-:W-:-:S03]  /*1510*/  FFMA.FTZ R159, R42, R114, R159 ;  /* 0x000000722a9f7223 */ /* 0x000fc6000001009f */
[----:B------:R-:W-:Y:S01]  /*1520*/  FFMA.FTZ R162, R43, R115, R162 ;  /* 0x000000732ba27223 */ /* 0x000fe200000100a2 */
[----:B------:R-:W-:Y:S02]  /*1530*/  IADD3 R105, PT, PT, R148, 0x1, RZ ;  /* 0x0000000194697810 */ /* 0x000fe40007ffe0ff */
[----:B-----5:R-:W-:Y:S01]  /*1540*/  FSETP.NEU.FTZ.AND P0, PT, R155, RZ, PT ;  /* 0x000000ff9b00720b */ /* 0x020fe20003f1d000 */
        /* <DEDUP_REMOVED lines=38> */
[----:B------:R-:W-:-:S03]  /*17b0*/  VIADD R104, R7, 0xffffffff ;  /* 0xffffffff07687836 */ /* 0x000fc60000000000 */
[----:B------:R-:W-:Y:S02]  /*17c0*/  FFMA.FTZ R105, R146, UR16, R105 ;  /* 0x0000001092697c23 */ /* 0x000fe40008010069 */
[----:B------:R-:W-:-:S04]  /*17d0*/  ISETP.GE.AND P0, PT, R104, R157, PT ;  /* 0x0000009d6800720c */ /* 0x000fc80003f06270 */
[----:B------:R-:W-:-:S05]  /*17e0*/  FSEL R104, R105, RZ, !P0 ;  /* 0x000000ff69687208 */ /* 0x000fca0004000000 */
[----:B------:R2:W-:Y:S04]  /*17f0*/  STS [R149], R104 ;  /* 0x0000006895007388 */ /* 0x0005e80000000800 */
[----:B------:R-:W-:-:S07]  /*1800*/  @!P0 FMNMX.FTZ R150, R150, R105, !PT ;  /* 0x0000006996968209 */ /* 0x000fce0007810000 */
.L_x_25083:
[----:B------:R-:W-:Y:S05]  /*1810*/  BSYNC.RECONVERGENT B1 ;  /* 0x0000000000017941 */ /* 0x000fea0003800200 */
.L_x_25082:
[----:B------:R-:W-:Y:S02]  /*1820*/  IADD3 R4, P0, PT, R4, 0x10, RZ ;  /* 0x0000001004047810 */ /* 0x000fe40007f1e0ff */
[----:B-12---:R-:W-:Y:S02]  /*1830*/  IADD3 R149, PT, PT, R149, 0x200, RZ ;  /* 0x0000020095957810 */ /* 0x006fe40007ffe0ff */
[----:B------:R-:W-:Y:S02]  /*1840*/  IADD3 R148, PT, PT, R148, 0x80, RZ ;  /* 0x0000008094947810 */ /* 0x000fe40007ffe0ff */
[----:B------:R-:W-:Y:S02]  /*1850*/  IADD3 R7, PT, PT, R7, 0x80, RZ ;  /* 0x0000008007077810 */ /* 0x000fe40007ffe0ff */
[----:B------:R-:W-:Y:S01]  /*1860*/  IADD3.X R5, PT, PT, RZ, R5, RZ, P0, !PT ;  /* 0x00000005ff057210 */ /* 0x000fe200007fe4ff */
[----:B------:R-:W-:Y:S06]  /*1870*/  @!P1 BRA `(.L_x_25084) ;  /* 0xfffffff000d49947 */ /* 0x000fec000383ffff */
.L_x_25081:
[----:B------:R-:W-:Y:S05]  /*1880*/  BSYNC.RECONVERGENT B0 ;  /* 0x0000000000007941 */ /* 0x000fea0003800200 */
.L_x_25080:
[----:B------:R-:W1:Y:S01]  /*1890*/  SHFL.BFLY PT, R5, R150, 0x10, 0x1f ;  /* 0x0e001f0096057f89 */ /* 0x000e6200000e0000 */
[----:B------:R-:W2:Y:S01]  /*18a0*/  S2UR UR9, SR_CgaCtaId ;  /* 0x00000000000979c3 */ /* 0x000ea20000008800 */
[----:B------:R-:W-:Y:S01]  /*18b0*/  UMOV UR5, 0x400 ;  /* 0x0000040000057882 */ /* 0x000fe20000000000 */
[----:B0-----:R-:W-:Y:S01]  /*18c0*/  MOV R10, 0xff7fffff ;  /* 0xff7fffff000a7802 */ /* 0x001fe20000000f00 */
[----:B------:R-:W0:Y:S01]  /*18d0*/  S2R R104, SR_TID.X ;  /* 0x0000000000687919 */ /* 0x000e220000002100 */
[----:B------:R-:W-:Y:S01]  /*18e0*/  UIADD3 UR4, UPT, UPT, UR5, 0x180, URZ ;  /* 0x0000018005047890 */ /* 0x000fe2000fffe0ff */
[----:B------:R-:W-:Y:S01]  /*18f0*/  BSSY.RECONVERGENT B0, `(.L_x_25085) ;  /* 0x00000ff000007945 */ /* 0x000fe20003800200 */
[----:B------:R-:W3:Y:S01]  /*1900*/  S2R R107, SR_CTAID.Z ;  /* 0x00000000006b7919 */ /* 0x000ee20000002700 */
        /* <DEDUP_REMOVED lines=8> */
[----:B0-----:R-:W-:-:S05]  /*1990*/  FMNMX.FTZ R7, R4, R7, !PT ;  /* 0x0000000704077209 */ /* 0x001fca0007810000 */
[----:B------:R-:W0:Y:S02]  /*19a0*/  SHFL.BFLY PT, R6, R7, 0x2, 0x1f ;  /* 0x0c401f0007067f89 */ /* 0x000e2400000e0000 */
[----:B0-----:R-:W-:Y:S02]  /*19b0*/  FMNMX.FTZ R9, R7, R6, !PT ;  /* 0x0000000607097209 */ /* 0x001fe40007810000 */
[----:B------:R-:W-:-:S03]  /*19c0*/  LEA R6, R106, UR4, 0x2 ;  /* 0x000000046a067c11 */ /* 0x000fc6000f8e10ff */
        /* <DEDUP_REMOVED lines=8> */
[----:B0-----:R-:W-:Y:S02]  /*1a50*/  FMNMX.FTZ R9, R5, R10, !PT ;  /* 0x0000000a05097209 */ /* 0x001fe40007810000 */
[----:B---3--:R-:W-:-:S03]  /*1a60*/  SHF.L.U32 R5, R107, 0x9, RZ ;  /* 0x000000096b057819 */ /* 0x008fc600000006ff */
[----:B------:R-:W0:Y:S02]  /*1a70*/  SHFL.BFLY PT, R4, R9, 0x1, 0x1f ;  /* 0x0c201f0009047f89 */ /* 0x000e2400000e0000 */
[----:B------:R-:W-:-:S05]  /*1a80*/  IMAD.IADD R7, R156, 0x1, -R5 ;  /* 0x000000019c077824 */ /* 0x000fca00078e0a05 */
        /* <DEDUP_REMOVED lines=22> */
.L_x_25089:
        /* <DEDUP_REMOVED lines=11> */
.L_x_25088:
[----:B------:R-:W-:Y:S05]  /*1ca0*/  BSYNC.RECONVERGENT B1 ;  /* 0x0000000000017941 */ /* 0x000fea0003800200 */
.L_x_25087:
        /* <DEDUP_REMOVED lines=12> */
.L_x_25092:
        /* <DEDUP_REMOVED lines=100> */
.L_x_25091:
[----:B------:R-:W-:Y:S05]  /*23b0*/  BSYNC.RECONVERGENT B1 ;  /* 0x0000000000017941 */ /* 0x000fea0003800200 */
.L_x_25090:
        /* <DEDUP_REMOVED lines=55> */
.L_x_25094:
[----:B------:R-:W-:Y:S05]  /*2730*/  BSYNC.RECONVERGENT B1 ;  /* 0x0000000000017941 */ /* 0x000fea0003800200 */
.L_x_25093:
        /* <DEDUP_REMOVED lines=26> */
.L_x_25086:
[----:B------:R-:W-:Y:S05]  /*28e0*/  BSYNC.RECONVERGENT B0 ;  /* 0x0000000000007941 */ /* 0x000fea0003800200 */
.L_x_25085:
        /* <DEDUP_REMOVED lines=26> */
[----:B------:R-:W-:Y:S02]  /*2a90*/  ISETP.NE.AND P0, PT, R6, 0x180, PT ;  /* 0x000001800600780c */ /* 0x000fe40003f05270 */
[----:B------:R-:W-:Y:S01]  /*2aa0*/  ISETP.GE.U32.AND P1, PT, R8, 0x180, PT ;  /* 0x000001800800780c */ /* 0x000fe20003f26070 */
[----:B--2---:R-:W-:Y:S01]  /*2ab0*/  FADD.FTZ R8, R33, 9.9999999747524270788e-07 ;  /* 0x358637bd21087421 */ /* 0x004fe20000010000 */
[----:B------:R-:W-:-:S03]  /*2ac0*/  MOV R6, R104 ;  /* 0x0000006800067202 */ /* 0x000fc60000000f00 */
[----:B------:R1:W2:Y:S06]  /*2ad0*/  MUFU.RCP R35, R8 ;  /* 0x0000000800237308 */ /* 0x0002ac0000001000 */
        /* <DEDUP_REMOVED lines=10> */
.L_x_25099:
[----:B------:R-:W2:Y:S01]  /*2b80*/  LDS R9, [R8] ;  /* 0x0000000008097984 */ /* 0x000ea20000000800 */
[----:B------:R-:W-:-:S04]  /*2b90*/  IADD3 R10, PT, PT, R10, 0x1, RZ ;  /* 0x000000010a0a7810 */ /* 0x000fc80007ffe0ff */
[----:B------:R-:W-:Y:S01]  /*2ba0*/  ISETP.NE.AND P0, PT, R10, RZ, PT ;  /* 0x000000ff0a00720c */ /* 0x000fe20003f05270 */
[----:B--2---:R-:W-:-:S05]  /*2bb0*/  FMUL.FTZ R9, R9, R35 ;  /* 0x0000002309097220 */ /* 0x004fca0000410000 */
[----:B------:R1:W-:Y:S02]  /*2bc0*/  STS [R8], R9 ;  /* 0x0000000908007388 */ /* 0x0003e40000000800 */
[----:B-1----:R-:W-:-:S05]  /*2bd0*/  IADD3 R8, PT, PT, R8, 0x200, RZ ;  /* 0x0000020008087810 */ /* 0x002fca0007ffe0ff */
[----:B------:R-:W-:Y:S05]  /*2be0*/  @P0 BRA `(.L_x_25099) ;  /* 0xfffffffc00e40947 */ /* 0x000fea000383ffff */
.L_x_25098:
[----:B------:R-:W-:Y:S05]  /*2bf0*/  BSYNC.RECONVERGENT B1 ;  /* 0x0000000000017941 */ /* 0x000fea0003800200 */
.L_x_25097:
[----:B------:R-:W-:Y:S05]  /*2c00*/  @!P1 BRA `(.L_x_25096) ;  /* 0x0000000400b89947 */ /* 0x000fea0003800000 */
[----:B-1----:R-:W-:Y:S01]  /*2c10*/  IMAD.IADD R8, R7, 0x1, -R6 ;  /* 0x0000000107087824 */ /* 0x002fe200078e0a06 */
        /* <DEDUP_REMOVED lines=10> */
.L_x_25102:
        /* <DEDUP_REMOVED lines=52> */
.L_x_25101:
[----:B------:R-:W-:Y:S05]  /*3000*/  BSYNC.RECONVERGENT B1 ;  /* 0x0000000000017941 */ /* 0x000fea0003800200 */
.L_x_25100:
        /* <DEDUP_REMOVED lines=31> */
.L_x_25104:
[----:B------:R-:W-:Y:S05]  /*3200*/  BSYNC.RECONVERGENT B1 ;  /* 0x0000000000017941 */ /* 0x000fea0003800200 */
.L_x_25103:
        /* <DEDUP_REMOVED lines=14> */
.L_x_25096:
[----:B------:R-:W-:Y:S05]  /*32f0*/  BSYNC.RECONVERGENT B0 ;  /* 0x0000000000007941 */ /* 0x000fea0003800200 */
.L_x_25095:
        /* <DEDUP_REMOVED lines=12> */
[----:B----4-:R-:W-:-:S05]  /*33c0*/  IMAD R6, R108, UR4, RZ ;  /* 0x000000046c067c24 */ /* 0x010fca000f8e02ff */
[----:B-1----:R-:W-:-:S04]  /*33d0*/  IADD3 R9, P0, PT, R6, R107, RZ ;  /* 0x0000006b06097210 */ /* 0x002fc80007f1e0ff */
        /* <DEDUP_REMOVED lines=9> */
.L_x_25106:
[----:B0-----:R-:W-:Y:S05]  /*3470*/  BSYNC.RECONVERGENT B0 ;  /* 0x0000000000007941 */ /* 0x001fea0003800200 */
.L_x_25105:
        /* <DEDUP_REMOVED lines=17> */
[----:B------:R-:W0:Y:S01]  /*3590*/  I2F.RP R10, R0 ;  /* 0x00000000000a7306 */ /* 0x000e220000209400 */
[----:B---3--:R-:W3:Y:S01]  /*35a0*/  LDC R4, c[0x0][0x3c8] ;  /* 0x0000f200ff047b82 */ /* 0x008ee20000000800 */
[----:B------:R-:W2:Y:S01]  /*35b0*/  LDCU.64 UR14, c[0x0][0x3b8] ;  /* 0x00007700ff0e77ac */ /* 0x000ea20008000a00 */
[----:B-1----:R-:W-:Y:S01]  /*35c0*/  IMAD.WIDE.U32 R6, R137, 0x4, RZ ;  /* 0x0000000489067825 */ /* 0x002fe200078e00ff */
[----:B------:R-:W-:Y:S02]  /*35d0*/  LEA R5, R106, R5, 0x5 ;  /* 0x000000056a057211 */ /* 0x000fe400078e28ff */
[----:B------:R-:W-:Y:S01]  /*35e0*/  CS2R R112, SRZ ;  /* 0x0000000000707805 */ /* 0x000fe2000001ff00 */
[----:B------:R-:W1:Y:S01]  /*35f0*/  LDCU UR13, c[0x0][0x3e0] ;  /* 0x00007c00ff0d77ac */ /* 0x000e620008000800 */
[----:B------:R-:W-:Y:S02]  /*3600*/  SHF.L.U32 R140, R104, 0x2, RZ ;  /* 0x00000002688c7819 */ /* 0x000fe400000006ff */
[----:B------:R-:W-:-:S02]  /*3610*/  CS2R R114, SRZ ;  /* 0x0000000000727805 */ /* 0x000fc4000001ff00 */
[----:B------:R-:W-:Y:S01]  /*3620*/  IADD3 R138, PT, PT, R5, 0x1, RZ ;  /* 0x00000001058a7810 */ /* 0x000fe20007ffe0ff */
[----:B------:R-:W4:Y:S01]  /*3630*/  LDCU UR12, c[0x0][0x3fc] ;  /* 0x00007f80ff0c77ac */ /* 0x000f220008000800 */
[----:B------:R-:W-:Y:S02]  /*3640*/  LOP3.LUT R5, R140, 0x1c, RZ, 0xc0, !PT ;  /* 0x0000001c8c057812 */ /* 0x000fe400078ec0ff */
[----:B------:R-:W-:Y:S02]  /*3650*/  CS2R R116, SRZ ;  /* 0x0000000000747805 */ /* 0x000fe4000001ff00 */
[----:B------:R-:W-:Y:S01]  /*3660*/  MOV R111, RZ ;  /* 0x000000ff006f7202 */ /* 0x000fe20000000f00 */
[----:B------:R-:W-:Y:S01]  /*3670*/  UIADD3 UR4, UPT, UPT, UR5, 0x1a0, URZ ;  /* 0x000001a005047890 */ /* 0x000fe2000fffe0ff */
[----:B0-----:R-:W0:Y:S01]  /*3680*/  MUFU.RCP R10, R10 ;  /* 0x0000000a000a7308 */ /* 0x001e220000001000 */
[----:B------:R-:W-:Y:S02]  /*3690*/  CS2R R118, SRZ ;  /* 0x0000000000767805 */ /* 0x000fe4000001ff00 */
[----:B------:R-:W-:Y:S01]  /*36a0*/  CS2R R120, SRZ ;  /* 0x0000000000787805 */ /* 0x000fe2000001ff00 */
[----:B------:R-:W-:Y:S01]  /*36b0*/  ULEA UR4, UR9, UR4, 0x18 ;  /* 0x0000000409047291 */ /* 0x000fe2000f8ec0ff */
[----:B------:R-:W-:-:S02]  /*36c0*/  CS2R R122, SRZ ;  /* 0x00000000007a7805 */ /* 0x000fc4000001ff00 */
[----:B------:R-:W-:Y:S02]  /*36d0*/  CS2R R124, SRZ ;  /* 0x00000000007c7805 */ /* 0x000fe4000001ff00 */
[----:B------:R-:W-:Y:S02]  /*36e0*/  CS2R R126, SRZ ;  /* 0x00000000007e7805 */ /* 0x000fe4000001ff00 */
[----:B------:R-:W-:Y:S02]  /*36f0*/  CS2R R128, SRZ ;  /* 0x0000000000807805 */ /* 0x000fe4000001ff00 */
[----:B------:R-:W-:Y:S01]  /*3700*/  CS2R R130, SRZ ;  /* 0x0000000000827805 */ /* 0x000fe2000001ff00 */
[----:B-1----:R-:W-:Y:S01]  /*3710*/  IMAD R2, R2, UR13, RZ ;  /* 0x0000000d02027c24 */ /* 0x002fe2000f8e02ff */
[----:B------:R-:W-:Y:S01]  /*3720*/  CS2R R132, SRZ ;  /* 0x0000000000847805 */ /* 0x000fe2000001ff00 */
[----:B---3--:R-:W-:Y:S01]  /*3730*/  IMAD R11, R4, UR17, RZ ;  /* 0x00000011040b7c24 */ /* 0x008fe2000f8e02ff */
[----:B------:R-:W-:-:S02]  /*3740*/  IADD3 R4, PT, PT, R157, 0x1f, RZ ;  /* 0x0000001f9d047810 */ /* 0x000fc40007ffe0ff */
[----:B----4-:R-:W-:Y:S01]  /*3750*/  IADD3 R139, PT, PT, R3, -UR12, RZ ;  /* 0x8000000c038b7c10 */ /* 0x010fe2000fffe0ff */
[----:B------:R-:W-:Y:S01]  /*3760*/  IMAD.WIDE R6, R11, 0x4, R6 ;  /* 0x000000040b067825 */ /* 0x000fe200078e0206 */
[----:B------:R-:W-:Y:S02]  /*3770*/  SHF.R.U32.HI R4, RZ, 0x5, R4 ;  /* 0x00000005ff047819 */ /* 0x000fe40000011604 */
[----:B0-----:R-:W-:Y:S02]  /*3780*/  IADD3 R8, PT, PT, R10, 0xffffffe, RZ ;  /* 0x0ffffffe0a087810 */ /* 0x001fe40007ffe0ff */
[----:B--2---:R-:W-:Y:S02]  /*3790*/  IADD3 R110, P0, PT, R6, UR14, RZ ;  /* 0x0000000e066e7c10 */ /* 0x004fe4000ff1e0ff */
[----:B------:R0:W1:Y:S01]  /*37a0*/  F2I.FTZ.U32.TRUNC.NTZ R9, R8 ;  /* 0x0000000800097305 */ /* 0x000062000021f000 */
[----:B------:R-:W-:Y:S02]  /*37b0*/  IADD3 R136, PT, PT, -R4, R137, RZ ;  /* 0x0000008904887210 */ /* 0x000fe40007ffe1ff */
[----:B------:R-:W-:Y:S01]  /*37c0*/  IADD3.X R135, PT, PT, R7, UR15, RZ, P0, !PT ;  /* 0x0000000f07877c10 */ /* 0x000fe200087fe4ff */
[----:B------:R-:W-:Y:S01]  /*37d0*/  IMAD.SHL.U32 R7, R104, 0x10, RZ ;  /* 0x0000001068077824 */ /* 0x000fe200078e00ff */
[----:B------:R-:W-:-:S02]  /*37e0*/  IADD3 R137, PT, PT, R137, 0x1, RZ ;  /* 0x0000000189897810 */ /* 0x000fc40007ffe0ff */
[----:B------:R-:W-:Y:S02]  /*37f0*/  MOV R134, RZ ;  /* 0x000000ff00867202 */ /* 0x000fe40000000f00 */
[----:B------:R-:W-:Y:S02]  /*3800*/  LOP3.LUT R7, R7, 0x70, RZ, 0xe2, !PT ;  /* 0x0000007007077812 */ /* 0x000fe400078ee2ff */
[----:B0-----:R-:W-:Y:S02]  /*3810*/  MOV R8, RZ ;  /* 0x000000ff00087202 */ /* 0x001fe40000000f00 */
[----:B------:R-:W-:Y:S01]  /*3820*/  LEA R7, R106, R7, 0x7 ;  /* 0x000000076a077211 */ /* 0x000fe200078e38ff */
[----:B-1----:R-:W-:Y:S01]  /*3830*/  IMAD.MOV R109, RZ, RZ, -R9 ;  /* 0x000000ffff6d7224 */ /* 0x002fe200078e0a09 */
[----:B------:R-:W-:Y:S02]  /*3840*/  LOP3.LUT R140, R140, 0x7c, RZ, 0xc0, !PT ;  /* 0x0000007c8c8c7812 */ /* 0x000fe400078ec0ff */
[----:B------:R-:W-:Y:S01]  /*3850*/  IADD3 R142, PT, PT, R5, R138, RZ ;  /* 0x0000008a058e7210 */ /* 0x000fe20007ffe0ff */
[----:B------:R-:W-:Y:S01]  /*3860*/  IMAD R109, R109, R0, RZ ;  /* 0x000000006d6d7224 */ /* 0x000fe200078e02ff */
[----:B------:R-:W-:Y:S01]  /*3870*/  SHF.R.S32.HI R3, RZ, 0x1f, R2 ;  /* 0x0000001fff037819 */ /* 0x000fe20000011402 */
[----:B------:R-:W-:-:S02]  /*3880*/  VIADD R141, R7, UR4 ;  /* 0x00000004078d7c36 */ /* 0x000fc40008000000 */
[----:B------:R-:W-:-:S07]  /*3890*/  IMAD.HI.U32 R109, R9, R109, R8 ;  /* 0x0000006d096d7227 */ /* 0x000fce00078e0008 */
.L_x_25111:
        /* <DEDUP_REMOVED lines=25> */
[----:B------:R-:W-:Y:S02]  /*3a30*/  @!P2 IADD3 R7, PT, PT, -R7, RZ, RZ ;  /* 0x000000ff0707a210 */ /* 0x000fe40007ffe1ff */
[----:B------:R-:W-:Y:S01]  /*3a40*/  @!P1 LOP3.LUT R7, RZ, R9, RZ, 0x33, !PT ;  /* 0x00000009ff079212 */ /* 0x000fe200078e33ff */
[----:B------:R-:W-:Y:S02]  /*3a50*/  IMAD R9, R4, R11, RZ ;  /* 0x0000000b04097224 */ /* 0x000fe400078e02ff */
[----:B------:R-:W-:Y:S01]  /*3a60*/  HFMA2 R4, -RZ, RZ, 0, 0 ;  /* 0x00000000ff047431 */ /* 0x000fe200000001ff */
[----:B------:R-:W-:Y:S02]  /*3a70*/  ISETP.NE.AND P2, PT, R13, RZ, PT ;  /* 0x000000ff0d00720c */ /* 0x000fe40003f45270 */
[----:B------:R-:W-:-:S04]  /*3a80*/  IADD3 R6, PT, PT, R7, R152, RZ ;  /* 0x0000009807067210 */ /* 0x000fc80007ffe0ff */
        /* <DEDUP_REMOVED lines=10> */
[----:B------:R-:W-:-:S05]  /*3b30*/  @!P0 IMAD.IADD R4, R4, 0x1, -R11 ;  /* 0x0000000104048824 */ /* 0x000fca00078e0a0b */
[----:B------:R-:W-:-:S13]  /*3b40*/  ISETP.GT.U32.AND P0, PT, R11, R4, PT ;  /* 0x000000040b00720c */ /* 0x000fda0003f04070 */
[----:B------:R-:W-:Y:S02]  /*3b50*/  @!P0 IADD3 R4, PT, PT, R4, -R11, RZ ;  /* 0x8000000b04048210 */ /* 0x000fe40007ffe0ff */
[----:B------:R-:W-:Y:S02]  /*3b60*/  ISETP.GE.U32.AND P0, PT, R5, R158, PT ;  /* 0x0000009e0500720c */ /* 0x000fe40003f06070 */
[----:B------:R-:W-:Y:S02]  /*3b70*/  @!P1 IADD3 R4, PT, PT, -R4, RZ, RZ ;  /* 0x000000ff04049210 */ /* 0x000fe40007ffe1ff */
[----:B------:R-:W-:Y:S02]  /*3b80*/  @!P2 LOP3.LUT R4, RZ, R13, RZ, 0x33, !PT ;  /* 0x0000000dff04a212 */ /* 0x000fe400078e33ff */
[----:B------:R-:W-:Y:S02]  /*3b90*/  ISETP.GT.AND P1, PT, R7, R139, PT ;  /* 0x0000008b0700720c */ /* 0x000fe40003f24270 */
[----:B------:R-:W-:-:S13]  /*3ba0*/  ISETP.NE.AND P2, PT, R4, RZ, PT ;  /* 0x000000ff0400720c */ /* 0x000fda0003f45270 */
[----:B------:R-:W-:Y:S05]  /*3bb0*/  @!P1 BRA P2, `(.L_x_25110) ;  /* 0x00000014008c9947 */ /* 0x000fea0001000000 */
[----:B------:R-:W-:Y:S01]  /*3bc0*/  MOV R24, R110 ;  /* 0x0000006e00187202 */ /* 0x000fe20000000f00 */
[----:B------:R-:W-:-:S05]  /*3bd0*/  IMAD.MOV.U32 R25, RZ, RZ, R135 ;  /* 0x000000ffff197224 */ /* 0x000fca00078e0087 */
[----:B------:R-:W2:Y:S02]  /*3be0*/  LDG.E.CONSTANT R5, desc[UR6][R24.64] ;  /* 0x0000000618057981 */ /* 0x000ea4000c1e9900 */
[----:B--2---:R-:W-:-:S03]  /*3bf0*/  IMAD.WIDE R4, R5, UR18, R2 ;  /* 0x0000001205047c25 */ /* 0x004fc6000f8e0202 */
[----:B------:R-:W-:-:S04]  /*3c00*/  IADD3 R4, P1, PT, R140, R4, RZ ;  /* 0x000000048c047210 */ /* 0x000fc80007f3e0ff */
[----:B------:R-:W-:Y:S02]  /*3c10*/  IADD3.X R5, PT, PT, RZ, R5, RZ, P1, !PT ;  /* 0x00000005ff057210 */ /* 0x000fe40000ffe4ff */
        /* <DEDUP_REMOVED lines=25> */
[----:B------:R0:W4:Y:S01]  /*3db0*/  LDG.E.128.CONSTANT R96, desc[UR6][R100.64+0x2e00] ;  /* 0x002e000664607981 */ /* 0x000122000c1e9d00 */
[----:B------:R-:W-:-:S02]  /*3dc0*/  ISETP.NE.AND P2, PT, R136, -0x1, PT ;  /* 0xffffffff8800780c */ /* 0x000fc40003f45270 */
[----:B------:R-:W-:-:S11]  /*3dd0*/  IADD3 R144, PT, PT, R142, -0x1, RZ ;  /* 0xffffffff8e907810 */ /* 0x000fd60007ffe0ff */
[-C--:B------:R-:W-:Y:S02]  /*3de0*/  @!P2 ISETP.GE.AND P1, PT, R144, R157.reuse, PT ;  /* 0x0000009d9000a20c */ /* 0x080fe40003f26270 */
[C---:B------:R-:W-:Y:S02]  /*3df0*/  @!P2 ISETP.GE.AND P4, PT, R142.reuse, R157, PT ;  /* 0x0000009d8e00a20c */ /* 0x040fe40003f86270 */
[C---:B------:R-:W-:Y:S02]  /*3e00*/  @!P2 IADD3 R146, PT, PT, R142.reuse, 0x1, RZ ;  /* 0x000000018e92a810 */ /* 0x040fe40007ffe0ff */
[C---:B------:R-:W-:Y:S02]  /*3e10*/  @!P2 IADD3 R102, PT, PT, R142.reuse, 0x2, RZ ;  /* 0x000000028e66a810 */ /* 0x040fe40007ffe0ff */
[C---:B------:R-:W-:Y:S02]  /*3e20*/  @!P2 IADD3 R148, PT, PT, R142.reuse, 0x1, RZ ;  /* 0x000000018e94a810 */ /* 0x040fe40007ffe0ff */
[----:B0-----:R-:W-:-:S02]  /*3e30*/  @!P2 IADD3 R100, PT, PT, R142, 0x1, RZ ;  /* 0x000000018e64a810 */ /* 0x001fc40007ffe0ff */
[-C--:B------:R-:W-:Y:S02]  /*3e40*/  @!P2 ISETP.GE.AND P3, PT, R146, R157.reuse, PT ;  /* 0x0000009d9200a20c */ /* 0x080fe40003f66270 */
[-C--:B------:R-:W-:Y:S02]  /*3e50*/  @!P2 ISETP.GE.AND P6, PT, R102, R157.reuse, PT ;  /* 0x0000009d6600a20c */ /* 0x080fe40003fc6270 */
[-C--:B------:R-:W-:Y:S02]  /*3e60*/  @!P2 ISETP.GE.AND P5, PT, R148, R157.reuse, PT ;  /* 0x0000009d9400a20c */ /* 0x080fe40003fa6270 */
[----:B--2---:R-:W-:Y:S02]  /*3e70*/  @!P2 FSEL R4, R4, RZ, !P1 ;  /* 0x000000ff0404a208 */ /* 0x004fe40004800000 */
[----:B------:R-:W-:Y:S02]  /*3e80*/  @!P2 FSEL R5, R5, RZ, !P4 ;  /* 0x000000ff0505a208 */ /* 0x000fe40006000000 */
[----:B------:R-:W-:-:S02]  /*3e90*/  @!P2 ISETP.GE.AND P1, PT, R102, R157, PT ;  /* 0x0000009d6600a20c */ /* 0x000fc40003f26270 */
[----:B------:R-:W-:Y:S01]  /*3ea0*/  @!P2 ISETP.GE.AND P4, PT, R100, R157, PT ;  /* 0x0000009d6400a20c */ /* 0x000fe20003f86270 */
[----:B------:R-:W-:Y:S01]  /*3eb0*/  @!P2 VIADD R100, R142, 0x2 ;  /* 0x000000028e64a836 */ /* 0x000fe20000000000 */
[----:B------:R-:W-:Y:S02]  /*3ec0*/  @!P2 FSEL R6, R6, RZ, !P3 ;  /* 0x000000ff0606a208 */ /* 0x000fe40005800000 */
[----:B------:R-:W-:Y:S02]  /*3ed0*/  @!P2 FSEL R7, R7, RZ, !P6 ;  /* 0x000000ff0707a208 */ /* 0x000fe40007000000 */
[----:B---3--:R-:W-:Y:S02]  /*3ee0*/  @!P2 FSEL R10, R10, RZ, !P5 ;  /* 0x000000ff0a0aa208 */ /* 0x008fe40006800000 */
[----:B------:R-:W-:Y:S02]  /*3ef0*/  @!P2 FSEL R11, R11, RZ, !P1 ;  /* 0x000000ff0b0ba208 */ /* 0x000fe40004800000 */
[----:B----4-:R-:W-:-:S02]  /*3f00*/  @!P2 FSEL R14, R14, RZ, !P4 ;  /* 0x000000ff0e0ea208 */ /* 0x010fc40006000000 */
[-C--:B------:R-:W-:Y:S02]  /*3f10*/  @!P2 ISETP.GE.AND P3, PT, R144, R157.reuse, PT ;  /* 0x0000009d9000a20c */ /* 0x080fe40003f66270 */
[-C--:B------:R-:W-:Y:S02]  /*3f20*/  @!P2 ISETP.GE.AND P6, PT, R142, R157.reuse, PT ;  /* 0x0000009d8e00a20c */ /* 0x080fe40003fc6270 */
[-C--:B------:R-:W-:Y:S02]  /*3f30*/  @!P2 ISETP.GE.AND P5, PT, R144, R157.reuse, PT ;  /* 0x0000009d9000a20c */ /* 0x080fe40003fa6270 */
[-C--:B------:R-:W-:Y:S02]  /*3f40*/  @!P2 ISETP.GE.AND P1, PT, R142, R157.reuse, PT ;  /* 0x0000009d8e00a20c */ /* 0x080fe40003f26270 */
[----:B------:R-:W-:Y:S02]  /*3f50*/  @!P2 ISETP.GE.AND P4, PT, R144, R157, PT ;  /* 0x0000009d9000a20c */ /* 0x000fe40003f86270 */
[----:B------:R-:W-:-:S02]  /*3f60*/  @!P2 IADD3 R102, PT, PT, R142, 0x1, RZ ;  /* 0x000000018e66a810 */ /* 0x000fc40007ffe0ff */
        /* <DEDUP_REMOVED lines=9> */
[----:B------:R-:W-:Y:S02]  /*4000*/  @!P2 ISETP.GE.AND P4, PT, R100, R157, PT ;  /* 0x0000009d6400a20c */ /* 0x000fe40003f86270 */
[----:B------:R-:W-:Y:S02]  /*4010*/  @!P2 FSEL R15, R15, RZ, !P3 ;  /* 0x000000ff0f0fa208 */ /* 0x000fe40005800000 */
[----:B------:R-:W-:-:S02]  /*4020*/  @!P2 FSEL R18, R18, RZ, !P6 ;  /* 0x000000ff1212a208 */ /* 0x000fc40007000000 */
[----:B------:R-:W-:Y:S02]  /*4030*/  @!P2 FSEL R19, R19, RZ, !P5 ;  /* 0x000000ff1313a208 */ /* 0x000fe40006800000 */
[----:B------:R-:W-:Y:S02]  /*4040*/  @!P2 FSEL R22, R22, RZ, !P1 ;  /* 0x000000ff1616a208 */ /* 0x000fe40004800000 */
[----:B------:R-:W-:Y:S02]  /*4050*/  @!P2 FSEL R23, R23, RZ, !P4 ;  /* 0x000000ff1717a208 */ /* 0x000fe40006000000 */
[-C--:B------:R-:W-:Y:S02]  /*4060*/  @!P2 ISETP.GE.AND P3, PT, R142, R157.reuse, PT ;  /* 0x0000009d8e00a20c */ /* 0x080fe40003f66270 */
[-C--:B------:R-:W-:Y:S02]  /*4070*/  @!P2 ISETP.GE.AND P6, PT, R144, R157.reuse, PT ;  /* 0x0000009d9000a20c */ /* 0x080fe40003fc6270 */
[----:B------:R-:W-:-:S02]  /*4080*/  @!P2 ISETP.GE.AND P5, PT, R142, R157, PT ;  /* 0x0000009d8e00a20c */ /* 0x000fc40003fa6270 */
[-C--:B------:R-:W-:Y:S02]  /*4090*/  @!P2 ISETP.GE.AND P1, PT, R144, R157.reuse, PT ;  /* 0x0000009d9000a20c */ /* 0x080fe40003f26270 */
[----:B------:R-:W-:Y:S02]  /*40a0*/  @!P2 ISETP.GE.AND P4, PT, R142, R157, PT ;  /* 0x0000009d8e00a20c */ /* 0x000fe40003f86270 */
[----:B------:R-:W-:Y:S02]  /*40b0*/  @!P2 FSEL R17, R17, RZ, !P3 ;  /* 0x000000ff1111a208 */ /* 0x000fe40005800000 */
[----:B------:R-:W-:Y:S02]  /*40c0*/  @!P2 FSEL R20, R20, RZ, !P6 ;  /* 0x000000ff1414a208 */ /* 0x000fe40007000000 */
[----:B------:R-:W-:Y:S02]  /*40d0*/  @!P2 FSEL R21, R21, RZ, !P5 ;  /* 0x000000ff1515a208 */ /* 0x000fe40006800000 */
[----:B------:R-:W-:-:S02]  /*40e0*/  @!P2 FSEL R24, R24, RZ, !P1 ;  /* 0x000000ff1818a208 */ /* 0x000fc40004800000 */
[----:B------:R-:W-:Y:S02]  /*40f0*/  @!P2 FSEL R25, R25, RZ, !P4 ;  /* 0x000000ff1919a208 */ /* 0x000fe40006000000 */
[-C--:B------:R-:W-:Y:S02]  /*4100*/  @!P2 ISETP.GE.AND P3, PT, R102, R157.reuse, PT ;  /* 0x0000009d6600a20c */ /* 0x080fe40003f66270 */
[-C--:B------:R-:W-:Y:S02]  /*4110*/  @!P2 ISETP.GE.AND P6, PT, R100, R157.reuse, PT ;  /* 0x0000009d6400a20c */ /* 0x080fe40003fc6270 */
[-C--:B------:R-:W-:Y:S02]  /*4120*/  @!P2 ISETP.GE.AND P5, PT, R102, R157.reuse, PT ;  /* 0x0000009d6600a20c */ /* 0x080fe40003fa6270 */
        /* <DEDUP_REMOVED lines=102> */
[----:B------:R-:W0:Y:S01]  /*4790*/  LDS.128 R100, [R141] ;  /* 0x000000008d647984 */ /* 0x000e220000000c00 */
[----:B------:R-:W-:Y:S02]  /*47a0*/  @!P2 FSEL R75, R75, RZ, !P3 ;  /* 0x000000ff4b4ba208 */ /* 0x000fe40005800000 */
[----:B------:R-:W-:-:S02]  /*47b0*/  @!P2 ISETP.GE.AND P3, PT, R142, R157, PT ;  /* 0x0000009d8e00a20c */ /* 0x000fc40003f66270 */
[----:B------:R-:W-:Y:S02]  /*47c0*/  @!P2 FSEL R78, R78, RZ, !P6 ;  /* 0x000000ff4e4ea208 */ /* 0x000fe40007000000 */
[----:B------:R-:W-:Y:S02]  /*47d0*/  @!P2 FSEL R77, R77, RZ, !P3 ;  /* 0x000000ff4d4da208 */ /* 0x000fe40005800000 */
[-C--:B------:R-:W-:Y:S02]  /*47e0*/  @!P2 ISETP.GE.AND P3, PT, R144, R157.reuse, PT ;  /* 0x0000009d9000a20c */ /* 0x080fe40003f66270 */
[----:B------:R-:W-:Y:S02]  /*47f0*/  @!P2 ISETP.GE.AND P6, PT, R142, R157, PT ;  /* 0x0000009d8e00a20c */ /* 0x000fe40003fc6270 */
[----:B------:R-:W-:Y:S02]  /*4800*/  @!P2 FSEL R79, R79, RZ, !P5 ;  /* 0x000000ff4f4fa208 */ /* 0x000fe40006800000 */
[----:B------:R-:W-:-:S02]  /*4810*/  @!P2 FSEL R80, R80, RZ, !P3 ;  /* 0x000000ff5050a208 */ /* 0x000fc40005800000 */
[CC--:B------:R-:W-:Y:S02]  /*4820*/  @!P2 ISETP.GE.AND P5, PT, R144.reuse, R157.reuse, PT ;  /* 0x0000009d9000a20c */ /* 0x0c0fe40003fa6270 */
[CC--:B------:R-:W-:Y:S02]  /*4830*/  @!P2 ISETP.GE.AND P3, PT, R144.reuse, R157.reuse, PT ;  /* 0x0000009d9000a20c */ /* 0x0c0fe40003f66270 */
[----:B------:R-:W-:Y:S02]  /*4840*/  @!P2 FSEL R81, R81, RZ, !P6 ;  /* 0x000000ff5151a208 */ /* 0x000fe40007000000 */
[----:B------:R-:W-:Y:S02]  /*4850*/  @!P2 ISETP.GE.AND P6, PT, R144, R157, PT ;  /* 0x0000009d9000a20c */ /* 0x000fe40003fc6270 */
[----:B------:R-:W-:Y:S02]  /*4860*/  @!P2 FSEL R84, R84, RZ, !P5 ;  /* 0x000000ff5454a208 */ /* 0x000fe40006800000 */
[----:B------:R-:W-:-:S02]  /*4870*/  @!P2 FSEL R88, R88, RZ, !P3 ;  /* 0x000000ff5858a208 */ /* 0x000fc40005800000 */
[CC--:B------:R-:W-:Y:S02]  /*4880*/  @!P2 ISETP.GE.AND P5, PT, R146.reuse, R157.reuse, PT ;  /* 0x0000009d9200a20c */ /* 0x0c0fe40003fa6270 */
[-C--:B------:R-:W-:Y:S02]  /*4890*/  @!P2 ISETP.GE.AND P3, PT, R146, R157.reuse, PT ;  /* 0x0000009d9200a20c */ /* 0x080fe40003f66270 */
[----:B------:R-:W-:Y:S02]  /*48a0*/  @!P2 FSEL R92, R92, RZ, !P6 ;  /* 0x000000ff5c5ca208 */ /* 0x000fe40007000000 */
[----:B------:R-:W-:Y:S02]  /*48b0*/  @!P2 ISETP.GE.AND P6, PT, R146, R157, PT ;  /* 0x0000009d9200a20c */ /* 0x000fe40003fc6270 */
[----:B------:R-:W-:Y:S02]  /*48c0*/  @!P2 FSEL R82, R82, RZ, !P1 ;  /* 0x000000ff5252a208 */ /* 0x000fe40004800000 */
[----:B------:R-:W-:Y:S01]  /*48d0*/  @!P2 FSEL R83, R83, RZ, !P4 ;  /* 0x000000ff5353a208 */ /* 0x000fe20006000000 */
[C---:B0-----:R-:W-:Y:S01]  /*48e0*/  FMUL.FTZ R5, R101.reuse, R5 ;  /* 0x0000000565057220 */ /* 0x041fe20000410000 */
[----:B------:R-:W-:Y:S01]  /*48f0*/  @!P2 FSEL R86, R86, RZ, !P5 ;  /* 0x000000ff5656a208 */ /* 0x000fe20006800000 */
[C---:B------:R-:W-:Y:S01]  /*4900*/  FMUL.FTZ R9, R101.reuse, R9 ;  /* 0x0000000965097220 */ /* 0x040fe20000410000 */
[----:B------:R-:W-:Y:S01]  /*4910*/  @!P2 FSEL R90, R90, RZ, !P3 ;  /* 0x000000ff5a5aa208 */ /* 0x000fe20005800000 */
[C---:B------:R-:W-:Y:S01]  /*4920*/  FMUL.FTZ R13, R101.reuse, R13 ;  /* 0x0000000d650d7220 */ /* 0x040fe20000410000 */
[----:B------:R-:W-:Y:S01]  /*4930*/  @!P2 ISETP.GE.AND P1, PT, R144, R157, PT ;  /* 0x0000009d9000a20c */ /* 0x000fe20003f26270 */
[C---:B------:R-:W-:Y:S01]  /*4940*/  FMUL.FTZ R17, R101.reuse, R17 ;  /* 0x0000001165117220 */ /* 0x040fe20000410000 */
[C---:B------:R-:W-:Y:S01]  /*4950*/  @!P2 ISETP.GE.AND P4, PT, R142.reuse, R157, PT ;  /* 0x0000009d8e00a20c */ /* 0x040fe20003f86270 */
[C---:B------:R-:W-:Y:S01]  /*4960*/  FMUL.FTZ R21, R101.reuse, R21 ;  /* 0x0000001565157220 */ /* 0x040fe20000410000 */
[C---:B------:R-:W-:Y:S01]  /*4970*/  @!P2 ISETP.GE.AND P5, PT, R142.reuse, R157, PT ;  /* 0x0000009d8e00a20c */ /* 0x040fe20003fa6270 */
[C---:B------:R-:W-:Y:S01]  /*4980*/  FMUL.FTZ R25, R101.reuse, R25 ;  /* 0x0000001965197220 */ /* 0x040fe20000410000 */
[C---:B------:R-:W-:Y:S01]  /*4990*/  @!P2 ISETP.GE.AND P3, PT, R142.reuse, R157, PT ;  /* 0x0000009d8e00a20c */ /* 0x040fe20003f66270 */
[C---:B------:R-:W-:Y:S01]  /*49a0*/  FMUL.FTZ R29, R101.reuse, R29 ;  /* 0x0000001d651d7220 */ /* 0x040fe20000410000 */
[----:B------:R-:W-:Y:S01]  /*49b0*/  @!P2 IADD3 R144, PT, PT, R142, 0x2, RZ ;  /* 0x000000028e90a810 */ /* 0x000fe20007ffe0ff */
[C---:B------:R-:W-:Y:S01]  /*49c0*/  FMUL.FTZ R33, R101.reuse, R33 ;  /* 0x0000002165217220 */ /* 0x040fe20000410000 */
[----:B------:R-:W-:Y:S01]  /*49d0*/  @!P2 FSEL R94, R94, RZ, !P6 ;  /* 0x000000ff5e5ea208 */ /* 0x000fe20007000000 */
[C---:B------:R-:W-:Y:S01]  /*49e0*/  FMUL.FTZ R37, R101.reuse, R37 ;  /* 0x0000002565257220 */ /* 0x040fe20000410000 */
[----:B------:R-:W-:Y:S01]  /*49f0*/  @!P2 ISETP.GE.AND P6, PT, R142, R157, PT ;  /* 0x0000009d8e00a20c */ /* 0x000fe20003fc6270 */
[----:B------:R-:W-:Y:S01]  /*4a00*/  FMUL.FTZ R41, R101, R41 ;  /* 0x0000002965297220 */ /* 0x000fe20000410000 */
[----:B------:R-:W-:Y:S01]  /*4a10*/  @!P2 FSEL R85, R85, RZ, !P4 ;  /* 0x000000ff5555a208 */ /* 0x000fe20006000000 */
[----:B------:R-:W-:Y:S01]  /*4a20*/  FMUL.FTZ R45, R101, R45 ;  /* 0x0000002d652d7220 */ /* 0x000fe20000410000 */
[----:B------:R-:W-:Y:S01]  /*4a30*/  @!P2 FSEL R89, R89, RZ, !P5 ;  /* 0x000000ff5959a208 */ /* 0x000fe20006800000 */
[----:B------:R-:W-:Y:S01]  /*4a40*/  FMUL.FTZ R49, R101, R49 ;  /* 0x0000003165317220 */ /* 0x000fe20000410000 */
[----:B------:R-:W-:Y:S01]  /*4a50*/  @!P2 FSEL R93, R93, RZ, !P3 ;  /* 0x000000ff5d5da208 */ /* 0x000fe20005800000 */
[C---:B------:R-:W-:Y:S01]  /*4a60*/  FMUL.FTZ R53, R101.reuse, R53 ;  /* 0x0000003565357220 */ /* 0x040fe20000410000 */
[----:B------:R-:W-:Y:S01]  /*4a70*/  @!P2 FSEL R96, R96, RZ, !P1 ;  /* 0x000000ff6060a208 */ /* 0x000fe20004800000 */
[C---:B------:R-:W-:Y:S01]  /*4a80*/  FMUL.FTZ R57, R101.reuse, R57 ;  /* 0x0000003965397220 */ /* 0x040fe20000410000 */
[C---:B------:R-:W-:Y:S01]  /*4a90*/  @!P2 ISETP.GE.AND P4, PT, R144.reuse, R157, PT ;  /* 0x0000009d9000a20c */ /* 0x040fe20003f86270 */
[C---:B------:R-:W-:Y:S01]  /*4aa0*/  FMUL.FTZ R61, R101.reuse, R61 ;  /* 0x0000003d653d7220 */ /* 0x040fe20000410000 */
[C---:B------:R-:W-:Y:S01]  /*4ab0*/  @!P2 ISETP.GE.AND P5, PT, R144.reuse, R157, PT ;  /* 0x0000009d9000a20c */ /* 0x040fe20003fa6270 */
[C---:B------:R-:W-:Y:S01]  /*4ac0*/  FMUL.FTZ R65, R101.reuse, R65 ;  /* 0x0000004165417220 */ /* 0x040fe20000410000 */
[C---:B------:R-:W-:Y:S01]  /*4ad0*/  @!P2 ISETP.GE.AND P3, PT, R144.reuse, R157, PT ;  /* 0x0000009d9000a20c */ /* 0x040fe20003f66270 */
[C---:B------:R-:W-:Y:S01]  /*4ae0*/  FMUL.FTZ R69, R101.reuse, R69 ;  /* 0x0000004565457220 */ /* 0x040fe20000410000 */
[----:B------:R-:W-:Y:S01]  /*4af0*/  @!P2 ISETP.GE.AND P1, PT, R144, R157, PT ;  /* 0x0000009d9000a20c */ /* 0x000fe20003f26270 */
[C---:B------:R-:W-:Y:S01]  /*4b00*/  FMUL.FTZ R73, R101.reuse, R73 ;  /* 0x0000004965497220 */ /* 0x040fe20000410000 */
[----:B------:R-:W-:Y:S01]  /*4b10*/  @!P2 IADD3 R144, PT, PT, R142, 0x1, RZ ;  /* 0x000000018e90a810 */ /* 0x000fe20007ffe0ff */
[----:B------:R-:W-:Y:S01]  /*4b20*/  FMUL.FTZ R77, R101, R77 ;  /* 0x0000004d654d7220 */ /* 0x000fe20000410000 */
[----:B------:R-:W-:Y:S01]  /*4b30*/  @!P2 FSEL R97, R97, RZ, !P6 ;  /* 0x000000ff6161a208 */ /* 0x000fe20007000000 */
[C---:B------:R-:W-:Y:S01]  /*4b40*/  FMUL.FTZ R81, R101.reuse, R81 ;  /* 0x0000005165517220 */ /* 0x040fe20000410000 */
[----:B------:R-:W-:Y:S01]  /*4b50*/  @!P2 ISETP.GE.AND P6, PT, R144, R157, PT ;  /* 0x0000009d9000a20c */ /* 0x000fe20003fc6270 */
        /* <DEDUP_REMOVED lines=105> */
.L_x_25110:
[----:B------:R-:W-:Y:S05]  /*51f0*/  BSYNC.RECONVERGENT B1 ;  /* 0x0000000000017941 */ /* 0x000fea0003800200 */
.L_x_25109:
[----:B------:R-:W-:Y:S02]  /*5200*/  IADD3 R110, P1, PT, R110, 0x10, RZ ;  /* 0x000000106e6e7810 */ /* 0x000fe40007f3e0ff */
[----:B------:R-:W-:Y:S02]  /*5210*/  IADD3 R136, PT, PT, R136, 0x4, RZ ;  /* 0x0000000488887810 */ /* 0x000fe40007ffe0ff */
[----:B------:R-:W-:Y:S02]  /*5220*/  IADD3 R142, PT, PT, R142, 0x80, RZ ;  /* 0x000000808e8e7810 */ /* 0x000fe40007ffe0ff */
[----:B------:R-:W-:Y:S02]  /*5230*/  IADD3 R141, PT, PT, R141, 0x200, RZ ;  /* 0x000002008d8d7810 */ /* 0x000fe40007ffe0ff */
[----:B------:R-:W-:Y:S01]  /*5240*/  IADD3.X R135, PT, PT, RZ, R135, RZ, P1, !PT ;  /* 0x00000087ff877210 */ /* 0x000fe20000ffe4ff */
[----:B------:R-:W-:Y:S06]  /*5250*/  @!P0 BRA `(.L_x_25111) ;  /* 0xffffffe400908947 */ /* 0x000fec000383ffff */
.L_x_25108:
[----:B------:R-:W-:Y:S05]  /*5260*/  BSYNC.RECONVERGENT B0 ;  /* 0x0000000000007941 */ /* 0x000fea0003800200 */
.L_x_25107:
[----:B------:R-:W0:Y:S01]  /*5270*/  SHFL.BFLY PT, R5, R114, 0x4, 0x1f ;  /* 0x0c801f0072057f89 */ /* 0x000e2200000e0000 */
[----:B------:R-:W1:Y:S01]  /*5280*/  S2UR UR5, SR_CgaCtaId ;  /* 0x00000000000579c3 */ /* 0x000e620000008800 */
[----:B------:R-:W-:Y:S01]  /*5290*/  UMOV UR4, 0x400 ;  /* 0x0000040000047882 */ /* 0x000fe20000000000 */
[----:B------:R-:W-:Y:S01]  /*52a0*/  SHF.R.U32.HI R105, RZ, 0x3, R105 ;  /* 0x00000003ff697819 */ /* 0x000fe20000011669 */
[----:B------:R-:W2:Y:S01]  /*52b0*/  SHFL.BFLY PT, R0, R111, 0x4, 0x1f ;  /* 0x0c801f006f007f89 */ /* 0x000ea200000e0000 */
[----:B------:R-:W-:Y:S01]  /*52c0*/  UIADD3 UR4, UPT, UPT, UR4, 0x1a0, URZ ;  /* 0x000001a004047890 */ /* 0x000fe2000fffe0ff */
[----:B------:R-:W-:Y:S01]  /*52d0*/  BSSY.RECONVERGENT B0, `(.L_x_25112) ;  /* 0x00000b5000007945 */ /* 0x000fe20003800200 */
[----:B------:R-:W-:Y:S01]  /*52e0*/  LOP3.LUT P0, RZ, R104, 0x3c7, RZ, 0xc0, !PT ;  /* 0x000003c768ff7812 */ /* 0x000fe2000780c0ff */
[----:B------:R-:W4:Y:S01]  /*52f0*/  SHFL.BFLY PT, R3, R112, 0x4, 0x1f ;  /* 0x0c801f0070037f89 */ /* 0x000f2200000e0000 */
[----:B------:R-:W-:Y:S01]  /*5300*/  IMAD R106, R106, 0x60, R105 ;  /* 0x000000606a6a7824 */ /* 0x000fe200078e0269 */
[----:B------:R-:W-:-:S02]  /*5310*/  LOP3.LUT P1, RZ, R104, 0x3e7, RZ, 0xc0, !PT ;  /* 0x000003e768ff7812 */ /* 0x000fc4000782c0ff */
[----:B------:R-:W4:Y:S01]  /*5320*/  SHFL.BFLY PT, R15, R124, 0x4, 0x1f ;  /* 0x0c801f007c0f7f89 */ /* 0x000f2200000e0000 */
[----:B------:R-:W-:-:S03]  /*5330*/  ISETP.GT.U32.AND P3, PT, R104, 0x1f, PT ;  /* 0x0000001f6800780c */ /* 0x000fc60003f64070 */
[----:B------:R-:W4:Y:S04]  /*5340*/  SHFL.BFLY PT, R17, R126, 0x4, 0x1f ;  /* 0x0c801f007e117f89 */ /* 0x000f2800000e0000 */
[----:B------:R-:W4:Y:S01]  /*5350*/  SHFL.BFLY PT, R2, R113, 0x4, 0x1f ;  /* 0x0c801f0071027f89 */ /* 0x000f2200000e0000 */
[----:B0-----:R-:W-:Y:S01]  /*5360*/  FADD.FTZ R114, R5, R114 ;  /* 0x0000007205727221 */ /* 0x001fe20000010000 */
[----:B------:R-:W-:Y:S02]  /*5370*/  LOP3.LUT R5, R104, 0x7, RZ, 0xc0, !PT ;  /* 0x0000000768057812 */ /* 0x000fe400078ec0ff */
[----:B---3--:R-:W0:Y:S01]  /*5380*/  SHFL.BFLY PT, R4, R115, 0x4, 0x1f ;  /* 0x0c801f0073047f89 */ /* 0x008e2200000e0000 */
[----:B-1----:R-:W-:Y:S01]  /*5390*/  ULEA UR4, UR5, UR4, 0x18 ;  /* 0x0000000405047291 */ /* 0x002fe2000f8ec0ff */
[----:B--2---:R-:W-:Y:S01]  /*53a0*/  FADD.FTZ R0, R0, R111 ;  /* 0x0000006f00007221 */ /* 0x004fe20000010000 */
[----:B------:R-:W-:Y:S01]  /*53b0*/  ISETP.NE.AND P2, PT, R5, RZ, PT ;  /* 0x000000ff0500720c */ /* 0x000fe20003f45270 */
[----:B------:R-:W1:Y:S01]  /*53c0*/  SHFL.BFLY PT, R7, R116, 0x4, 0x1f ;  /* 0x0c801f0074077f89 */ /* 0x000e6200000e0000 */
[----:B----4-:R-:W-:-:S02]  /*53d0*/  FADD.FTZ R112, R3, R112 ;  /* 0x0000007003707221 */ /* 0x010fc40000010000 */
[----:B------:R-:W-:Y:S01]  /*53e0*/  LEA R106, R106, UR4, 0x2 ;  /* 0x000000046a6a7c11 */ /* 0x000fe2000f8e10ff */
[----:B------:R-:W2:Y:S01]  /*53f0*/  SHFL.BFLY PT, R6, R117, 0x4, 0x1f ;  /* 0x0c801f0075067f89 */ /* 0x000ea200000e0000 */
[----:B------:R-:W-:Y:S01]  /*5400*/  FADD.FTZ R124, R15, R124 ;  /* 0x0000007c0f7c7221 */ /* 0x000fe20000010000 */
[C---:B------:R-:W-:Y:S02]  /*5410*/  LOP3.LUT R15, R104.reuse, 0x3e0, RZ, 0xc0, !PT ;  /* 0x000003e0680f7812 */ /* 0x040fe400078ec0ff */
[----:B------:R-:W3:Y:S01]  /*5420*/  SHFL.BFLY PT, R9, R118, 0x4, 0x1f ;  /* 0x0c801f0076097f89 */ /* 0x000ee200000e0000 */
[----:B------:R-:W-:Y:S01]  /*5430*/  FADD.FTZ R126, R17, R126 ;  /* 0x0000007e117e7221 */ /* 0x000fe20000010000 */
[----:B------:R-:W-:Y:S02]  /*5440*/  LOP3.LUT R17, R104, 0x3c0, RZ, 0xc0, !PT ;  /* 0x000003c068117812 */ /* 0x000fe400078ec0ff */
[----:B------:R-:W4:Y:S01]  /*5450*/  SHFL.BFLY PT, R8, R119, 0x4, 0x1f ;  /* 0x0c801f0077087f89 */ /* 0x000f2200000e0000 */
[----:B------:R-:W-:Y:S01]  /*5460*/  ISETP.NE.OR P4, PT, R15, 0x20, P2 ;  /* 0x000000200f00780c */ /* 0x000fe20001785670 */
[----:B------:R-:W-:Y:S01]  /*5470*/  FADD.FTZ R2, R2, R113 ;  /* 0x0000007102027221 */ /* 0x000fe20000010000 */
[----:B------:R-:W-:Y:S01]  /*5480*/  ISETP.NE.OR P5, PT, R17, 0x40, P2 ;  /* 0x000000401100780c */ /* 0x000fe200017a5670 */
        /* <DEDUP_REMOVED lines=122> */
[----:B------:R-:W-:Y:S01]  /*5c30*/  FADD.FTZ R41, R18, R41 ;  /* 0x0000002912297221 */ /* 0x000fe20000010000 */
[----:B0-----:R-:W-:Y:S01]  /*5c40*/  FADD.FTZ R43, R130, R43 ;  /* 0x0000002b822b7221 */ /* 0x001fe20000010000 */
[----:B-1----:R-:W-:Y:S01]  /*5c50*/  FADD.FTZ R45, R20, R45 ;  /* 0x0000002d142d7221 */ /* 0x002fe20000010000 */
[----:B------:R-:W-:Y:S01]  /*5c60*/  FADD.FTZ R47, R132, R47 ;  /* 0x0000002f842f7221 */ /* 0x000fe20000010000 */
[----:B--2---:R-:W-:Y:S01]  /*5c70*/  FADD.FTZ R49, R22, R49 ;  /* 0x0000003116317221 */ /* 0x004fe20000010000 */
        /* <DEDUP_REMOVED lines=26> */
.L_x_25113:
[----:B------:R-:W-:Y:S05]  /*5e20*/  BSYNC.RECONVERGENT B0 ;  /* 0x0000000000007941 */ /* 0x000fea0003800200 */
.L_x_25112:
        /* <DEDUP_REMOVED lines=51> */
.L_x_25115:
[----:B------:R-:W-:Y:S05]  /*6160*/  BSYNC.RECONVERGENT B0 ;  /* 0x0000000000007941 */ /* 0x000fea0003800200 */
.L_x_25114:
        /* <DEDUP_REMOVED lines=27> */
.L_x_25117:
[----:B------:R-:W-:Y:S05]  /*6320*/  BSYNC.RECONVERGENT B0 ;  /* 0x0000000000007941 */ /* 0x000fea0003800200 */
.L_x_25116:
        /* <DEDUP_REMOVED lines=51> */
.L_x_25119:
[----:B------:R-:W-:Y:S05]  /*6660*/  BSYNC.RECONVERGENT B0 ;  /* 0x0000000000007941 */ /* 0x000fea0003800200 */
.L_x_25118:
        /* <DEDUP_REMOVED lines=38> */
.L_x_25120:
        /* <DEDUP_REMOVED lines=11> */
.L_x_27709:


//--------------------- .text._ZN4vllm25paged_attention_v2_kernelIffLi80ELi32ELi128ELNS_18Fp8KVCacheDataTypeE0ELb1ELi512EEEvPfS2_PT_PKS3_PKT0_S9_ifPKiSB_iPKfiiiSD_SD_iiiii --------------------------
	.section	.text._ZN4vllm25paged_attention_v2_kernelIffLi80ELi32ELi128ELNS_18Fp8KVCacheDataTypeE0ELb1ELi512EEEvPfS2_PT_PKS3_PKT0_S9_ifPKiSB_iPKfiiiSD_SD_iiiii,"ax",@progbits
	.align	128
        .global         _ZN4vllm25paged_attention_v2_kernelIffLi80ELi32ELi128ELNS_18Fp8KVCacheDataTypeE0ELb1ELi512EEEvPfS2_PT_PKS3_PKT0_S9_ifPKiSB_iPKfiiiSD_SD_iiiii
        .type           _ZN4vllm25paged_attention_v2_kernelIffLi80ELi32ELi128ELNS_18Fp8KVCacheDataTypeE0ELb1ELi512EEEvPfS2_PT_PKS3_PKT0_S9_ifPKiSB_iPKfiiiSD_SD_iiiii,@function
        .size           _ZN4vllm25paged_attention_v2_kernelIffLi80ELi32ELi128ELNS_18Fp8KVCacheDataTypeE0ELb1ELi512EEEvPfS2_PT_PKS3_PKT0_S9_ifPKiSB_iPKfiiiSD_SD_iiiii,(.L_x_27710 - _ZN4vllm25paged_attention_v2_kernelIffLi80ELi32ELi128ELNS_18Fp8KVCacheDataTypeE0ELb1ELi512EEEvPfS2_PT_PKS3_PKT0_S9_ifPKiSB_iPKfiiiSD_SD_iiiii)
        .other          _ZN4vllm25paged_attention_v2_kernelIffLi80ELi32ELi128ELNS_18Fp8KVCacheDataTypeE0ELb1ELi512EEEvPfS2_PT_PKS3_PKT0_S9_ifPKiSB_iPKfiiiSD_SD_iiiii,@"STO_CUDA_ENTRY STV_DEFAULT"
_ZN4vllm25paged_attention_v2_kernelIffLi80ELi32ELi128ELNS_18Fp8KVCacheDataTypeE0ELb1ELi512EEEvPfS2_PT_PKS3_PKT0_S9_ifPKiSB_iPKfiiiSD_SD_iiiii:
.text._ZN4vllm25paged_attention_v2_kernelIffLi80ELi32ELi128ELNS_18Fp8KVCacheDataTypeE0ELb1ELi512EEEvPfS2_PT_PKS3_PKT0_S9_ifPKiSB_iPKfiiiSD_SD_iiiii:
        /* <DEDUP_REMOVED lines=15> */
[----:B------:R-:W-:Y:S01]  /*00f0*/  HFMA2 R115, -RZ, RZ, 0, 0 ;  /* 0x00000000ff737431 */ /* 0x000fe200000001ff */
[----:B------:R-:W3:Y:S01]  /*0100*/  LDCU UR5, c[0x0][0x3f8] ;  /* 0x00007f00ff0577ac */ /* 0x000ee20008000800 */
[----:B------:R-:W0:Y:S05]  /*0110*/  LDCU UR10, c[0x0][0x3fc] ;  /* 0x00007f80ff0a77ac */ /* 0x000e2a0008000800 */
[----:B------:R-:W3:Y:S01]  /*0120*/  LDC R112, c[0x0][0x370] ;  /* 0x0000dc00ff707b82 */ /* 0x000ee20000000800 */
[----:B-1----:R-:W-:Y:S01]  /*0130*/  IMAD R0, R13, UR4, RZ ;  /* 0x000000040d007c24 */ /* 0x002fe2000f8e02ff */
[----:B------:R-:W1:Y:S01]  /*0140*/  LDCU UR4, c[0x0][0x3c8] ;  /* 0x00007900ff0477ac */ /* 0x000e620008000800 */
[----:B------:R-:W1:Y:S05]  /*0150*/  LDCU UR11, c[0x0][0x3e0] ;  /* 0x00007c00ff0b77ac */ /* 0x000e6a0008000800 */
[----:B------:R-:W1:Y:S01]  /*0160*/  LDC R21, c[0x0][0x404] ;  /* 0x00010100ff157b82 */ /* 0x000e620000000800 */
[----:B------:R-:W1:Y:S01]  /*0170*/  LDCU UR12, c[0x0][0x3dc] ;  /* 0x00007b80ff0c77ac */ /* 0x000e620008000800 */
[----:B0-----:R-:W-:Y:S01]  /*0180*/  ISETP.GT.U32.AND P1, PT, R109, 0x13, PT ;  /* 0x000000136d00780c */ /* 0x001fe20003f24070 */
[----:B------:R-:W0:Y:S01]  /*0190*/  LDCU UR13, c[0x0][0x3b4] ;  /* 0x00007680ff0d77ac */ /* 0x000e220008000800 */
[----:B--2---:R-:W-:-:S02]  /*01a0*/  IABS R5, R17 ;  /* 0x0000001100057213 */ /* 0x004fc40000000000 */
[----:B----4-:R-:W-:Y:S01]  /*01b0*/  ISETP.NE.U32.AND P0, PT, R6, RZ, PT ;  /* 0x000000ff0600720c */ /* 0x010fe20003f05070 */
[----:B------:R-:W2:Y:S03]  /*01c0*/  LDCU.64 UR14, c[0x0][0x3a0] ;  /* 0x00007400ff0e77ac */ /* 0x000ea60008000a00 */
[----:B------:R-:W-:-:S05]  /*01d0*/  ISETP.NE.AND.EX P0, PT, R7, RZ, PT, P0 ;  /* 0x000000ff0700720c */ /* 0x000fca0003f05300 */
        /* <DEDUP_REMOVED lines=8> */
[----:B------:R-:W3:Y:S04]  /*0260*/  @P0 LDC.64 R2, c[0x0][0x3d0] ;  /* 0x0000f400ff020b82 */ /* 0x000ee80000000a00 */
[----:B------:R-:W4:Y:S01]  /*0270*/  @!P1 LDG.E.128.CONSTANT R8, desc[UR6][R8.64] ;  /* 0x0000000608089981 */ /* 0x000f22000c1e9d00 */
[----:B------:R-:W0:Y:S08]  /*0280*/  I2F.RP R0, R5 ;  /* 0x0000000500007306 */ /* 0x000e300000209400 */
[----:B0-----:R-:W0:Y:S01]  /*0290*/  MUFU.RCP R0, R0 ;  /* 0x0000000000007308 */ /* 0x001e220000001000 */
[----:B---3--:R-:W-:-:S05]  /*02a0*/  @P0 IMAD.WIDE.U32 R2, R15, 0x4, R2 ;  /* 0x000000040f020825 */ /* 0x008fca00078e0002 */
[----:B------:R3:W5:Y:S01]  /*02b0*/  @P0 LDG.E.CONSTANT R115, desc[UR6][R2.64] ;  /* 0x0000000602730981 */ /* 0x000762000c1e9900 */
[----:B------:R-:W-:Y:S01]  /*02c0*/  IABS R18, R15 ;  /* 0x0000000f00127213 */ /* 0x000fe20000000000 */
[----:B------:R-:W-:Y:S01]  /*02d0*/  BSSY.RECONVERGENT B0, `(.L_x_25121) ;  /* 0x000013f000007945 */ /* 0x000fe20003800200 */
[----:B------:R-:W-:Y:S01]  /*02e0*/  MOV R110, 0xff7fffff ;  /* 0xff7fffff006e7802 */ /* 0x000fe20000000f00 */
[----:B0-----:R-:W-:Y:S01]  /*02f0*/  VIADD R6, R0, 0xffffffe ;  /* 0x0ffffffe00067836 */ /* 0x001fe20000000000 */
[----:B---3--:R-:W-:-:S03]  /*0300*/  IABS R2, R112 ;  /* 0x0000007000027213 */ /* 0x008fc60000000000 */
[----:B------:R0:W3:Y:S02]  /*0310*/  F2I.FTZ.U32.TRUNC.NTZ R7, R6 ;  /* 0x0000000600077305 */ /* 0x0000e4000021f000 */
[----:B0-----:R-:W-:Y:S02]  /*0320*/  MOV R6, RZ ;  /* 0x000000ff00067202 */ /* 0x001fe40000000f00 */
[----:B---3--:R-:W-:-:S05]  /*0330*/  IADD3 R12, PT, PT, RZ, -R7, RZ ;  /* 0x80000007ff0c7210 */ /* 0x008fca0007ffe0ff */
[----:B------:R-:W-:-:S04]  /*0340*/  IMAD R19, R12, R5, RZ ;  /* 0x000000050c137224 */ /* 0x000fc800078e02ff */
        /* <DEDUP_REMOVED lines=10> */
[----:B------:R-:W-:Y:S02]  /*03f0*/  ISETP.GE.AND P3, PT, R0, RZ, PT ;  /* 0x000000ff0000720c */ /* 0x000fe40003f66270 */
[----:B-1----:R-:W-:-:S04]  /*0400*/  IABS R0, R21 ;  /* 0x0000001500007213 */ /* 0x002fc80000000000 */
[----:B------:R-:W0:Y:S01]  /*0410*/  I2F.RP R12, R0 ;  /* 0x00000000000c7306 */ /* 0x000e220000209400 */
[----:B------:R-:W-:Y:S02]  /*0420*/  @P0 IADD3 R7, PT, PT, R7, 0x1, RZ ;  /* 0x0000000107070810 */ /* 0x000fe40007ffe0ff */
[----:B------:R-:W-:Y:S02]  /*0430*/  MOV R114, R0 ;  /* 0x0000000000727202 */ /* 0x000fe40000000f00 */
[----:B------:R-:W-:-:S05]  /*0440*/  MOV R20, R7 ;  /* 0x0000000700147202 */ /* 0x000fca0000000f00 */
[----:B------:R-:W-:Y:S01]  /*0450*/  @!P3 IMAD.MOV R20, RZ, RZ, -R20 ;  /* 0x000000ffff14b224 */ /* 0x000fe200078e0a14 */
[----:B------:R-:W-:-:S04]  /*0460*/  @!P2 LOP3.LUT R20, RZ, R17, RZ, 0x33, !PT ;  /* 0x00000011ff14a212 */ /* 0x000fc800078e33ff */
[----:B------:R-:W-:Y:S01]  /*0470*/  IABS R16, R20 ;  /* 0x0000001400107213 */ /* 0x000fe20000000000 */
[----:B0-----:R-:W0:Y:S08]  /*0480*/  MUFU.RCP R12, R12 ;  /* 0x0000000c000c7308 */ /* 0x001e300000001000 */
[----:B------:R-:W1:Y:S01]  /*0490*/  I2F.RP R5, R16 ;  /* 0x0000001000057306 */ /* 0x000e620000209400 */
[----:B0-----:R-:W-:-:S02]  /*04a0*/  IADD3 R6, PT, PT, R12, 0xffffffe, RZ ;  /* 0x0ffffffe0c067810 */ /* 0x001fc40007ffe0ff */
[----:B------:R-:W-:-:S05]  /*04b0*/  IADD3 R12, PT, PT, R117, -0x1, RZ ;  /* 0xffffffff750c7810 */ /* 0x000fca0007ffe0ff */
[----:B------:R0:W-:Y:S01]  /*04c0*/  F2I.FTZ.U32.TRUNC.NTZ R7, R6 ;  /* 0x0000000600077305 */ /* 0x0001e2000021f000 */
[----:B------:R-:W-:Y:S02]  /*04d0*/  IABS R22, R12 ;  /* 0x0000000c00167213 */ /* 0x000fe40000000000 */
[----:B------:R-:W-:-:S05]  /*04e0*/  LOP3.LUT R12, R12, R21, RZ, 0x3c, !PT ;  /* 0x000000150c0c7212 */ /* 0x000fca00078e3cff */
[----:B-1----:R-:W1:Y:S01]  /*04f0*/  MUFU.RCP R5, R5 ;  /* 0x0000000500057308 */ /* 0x002e620000001000 */
[----:B0-----:R-:W-:Y:S01]  /*0500*/  IMAD.MOV.U32 R6, RZ, RZ, RZ ;  /* 0x000000ffff067224 */ /* 0x001fe200078e00ff */
[----:B-1----:R-:W-:Y:S02]  /*0510*/  IADD3 R2, PT, PT, R5, 0xffffffe, RZ ;  /* 0x0ffffffe05027810 */ /* 0x002fe40007ffe0ff */
[----:B------:R-:W-:-:S04]  /*0520*/  IABS R5, R20 ;  /* 0x0000001400057213 */ /* 0x000fc80000000000 */
[----:B------:R0:W1:Y:S02]  /*0530*/  F2I.FTZ.U32.TRUNC.NTZ R3, R2 ;  /* 0x0000000200037305 */ /* 0x000064000021f000 */
[----:B0-----:R-:W-:Y:S01]  /*0540*/  IMAD.MOV.U32 R2, RZ, RZ, RZ ;  /* 0x000000ffff027224 */ /* 0x001fe200078e00ff */
[----:B-1----:R-:W-:-:S05]  /*0550*/  IADD3 R19, PT, PT, RZ, -R3, RZ ;  /* 0x80000003ff137210 */ /* 0x002fca0007ffe0ff */
[----:B------:R-:W-:-:S04]  /*0560*/  IMAD R19, R19, R16, RZ ;  /* 0x0000001013137224 */ /* 0x000fc800078e02ff */
[----:B------:R-:W-:Y:S01]  /*0570*/  IMAD.HI.U32 R3, R3, R19, R2 ;  /* 0x0000001303037227 */ /* 0x000fe200078e0002 */
[----:B------:R-:W-:-:S03]  /*0580*/  IADD3 R19, PT, PT, RZ, -R5, RZ ;  /* 0x80000005ff137210 */ /* 0x000fc60007ffe0ff */
[----:B------:R-:W-:Y:S02]  /*0590*/  IMAD R5, R7, R0, RZ ;  /* 0x0000000007057224 */ /* 0x000fe400078e02ff */
[----:B------:R-:W-:-:S03]  /*05a0*/  IMAD.HI.U32 R2, R3, R18, RZ ;  /* 0x0000001203027227 */ /* 0x000fc600078e00ff */
[----:B------:R-:W-:Y:S01]  /*05b0*/  IADD3 R5, PT, PT, -R5, RZ, RZ ;  /* 0x000000ff05057210 */ /* 0x000fe20007ffe1ff */
[----:B------:R-:W-:Y:S02]  /*05c0*/  IMAD R3, R2, R19, R18 ;  /* 0x0000001302037224 */ /* 0x000fe400078e0212 */
[----:B------:R-:W0:Y:S02]  /*05d0*/  LDC R19, c[0x0][0x408] ;  /* 0x00010200ff137b82 */ /* 0x000e240000000800 */
[----:B------:R-:W-:Y:S01]  /*05e0*/  IMAD.HI.U32 R113, R7, R5, R6 ;  /* 0x0000000507717227 */ /* 0x000fe200078e0006 */
[----:B------:R-:W-:Y:S01]  /*05f0*/  MOV R5, R22 ;  /* 0x0000001600057202 */ /* 0x000fe20000000f00 */
[----:B------:R-:W1:Y:S01]  /*0600*/  @!P1 S2R R6, SR_CgaCtaId ;  /* 0x0000000000069919 */ /* 0x000e620000008800 */
[----:B------:R-:W-:-:S03]  /*0610*/  ISETP.GT.U32.AND P3, PT, R16, R3, PT ;  /* 0x000000031000720c */ /* 0x000fc60003f64070 */
[----:B------:R-:W-:-:S05]  /*0620*/  IMAD.HI.U32 R7, R113, R5, RZ ;  /* 0x0000000571077227 */ /* 0x000fca00078e00ff */
[----:B------:R-:W-:-:S05]  /*0630*/  IADD3 R18, PT, PT, -R7, RZ, RZ ;  /* 0x000000ff07127210 */ /* 0x000fca0007ffe1ff */
[----:B------:R-:W-:Y:S01]  /*0640*/  IMAD R5, R0, R18, R5 ;  /* 0x0000001200057224 */ /* 0x000fe200078e0205 */
[-C--:B------:R-:W-:Y:S01]  /*0650*/  @!P3 IADD3 R3, PT, PT, R3, -R16.reuse, RZ ;  /* 0x800000100303b210 */ /* 0x080fe20007ffe0ff */
[----:B------:R-:W-:Y:S01]  /*0660*/  @!P3 VIADD R2, R2, 0x1 ;  /* 0x000000010202b836 */ /* 0x000fe20000000000 */
[----:B------:R-:W-:Y:S02]  /*0670*/  ISETP.NE.AND P3, PT, R20, RZ, PT ;  /* 0x000000ff1400720c */ /* 0x000fe40003f65270 */
[----:B------:R-:W-:Y:S02]  /*0680*/  ISETP.GT.U32.AND P0, PT, R0, R5, PT ;  /* 0x000000050000720c */ /* 0x000fe40003f04070 */
[----:B------:R-:W-:Y:S02]  /*0690*/  ISETP.GE.U32.AND P2, PT, R3, R16, PT ;  /* 0x000000100300720c */ /* 0x000fe40003f46070 */
[----:B------:R-:W-:-:S04]  /*06a0*/  LOP3.LUT R3, R15, R20, RZ, 0x3c, !PT ;  /* 0x000000140f037212 */ /* 0x000fc800078e3cff */
[----:B------:R-:W-:Y:S02]  /*06b0*/  ISETP.GE.AND P4, PT, R3, RZ, PT ;  /* 0x000000ff0300720c */ /* 0x000fe40003f86270 */
[----:B------:R-:W-:-:S03]  /*06c0*/  @!P1 MOV R3, 0x400 ;  /* 0x0000040000039802 */ /* 0x000fc60000000f00 */
[-C--:B------:R-:W-:Y:S02]  /*06d0*/  @!P0 IADD3 R5, PT, PT, R5, -R0.reuse, RZ ;  /* 0x8000000005058210 */ /* 0x080fe40007ffe0ff */
[----:B------:R-:W-:Y:S02]  /*06e0*/  @P2 IADD3 R2, PT, PT, R2, 0x1, RZ ;  /* 0x0000000102022810 */ /* 0x000fe40007ffe0ff */
[----:B-1----:R-:W-:Y:S02]  /*06f0*/  @!P1 LEA R6, R6, R3, 0x18 ;  /* 0x0000000306069211 */ /* 0x002fe400078ec0ff */
[----:B------:R-:W-:Y:S02]  /*0700*/  ISETP.GE.U32.AND P2, PT, R5, R0, PT ;  /* 0x000000000500720c */ /* 0x000fe40003f46070 */
[----:B------:R-:W-:Y:S01]  /*0710*/  @!P1 LEA R5, R109, R6, 0x4 ;  /* 0x000000066d059211 */ /* 0x000fe200078e20ff */
[----:B------:R-:W-:Y:S01]  /*0720*/  @!P4 IMAD.MOV R2, RZ, RZ, -R2 ;  /* 0x000000ffff02c224 */ /* 0x000fe200078e0a02 */
[----:B------:R-:W-:-:S02]  /*0730*/  @!P0 IADD3 R7, PT, PT, R7, 0x1, RZ ;  /* 0x0000000107078810 */ /* 0x000fc40007ffe0ff */
[----:B------:R-:W-:Y:S02]  /*0740*/  IADD3 R3, PT, PT, R117, 0x1f, RZ ;  /* 0x0000001f75037810 */ /* 0x000fe40007ffe0ff */
[----:B0-----:R-:W-:Y:S02]  /*0750*/  ISETP.GE.AND P4, PT, R19, RZ, PT ;  /* 0x000000ff1300720c */ /* 0x001fe40003f86270 */
[----:B------:R-:W-:Y:S02]  /*0760*/  SHF.L.U32 R6, R14, 0x4, RZ ;  /* 0x000000040e067819 */ /* 0x000fe400000006ff */
[----:B------:R-:W-:Y:S01]  /*0770*/  SHF.R.U32.HI R3, RZ, 0x5, R3 ;  /* 0x00000005ff037819 */ /* 0x000fe20000011603 */
[----:B------:R-:W-:Y:S01]  /*0780*/  @P2 VIADD R7, R7, 0x1 ;  /* 0x0000000107072836 */ /* 0x000fe20000000000 */
[----:B------:R-:W-:Y:S02]  /*0790*/  @!P3 LOP3.LUT R2, RZ, R20, RZ, 0x33, !PT ;  /* 0x00000014ff02b212 */ /* 0x000fe400078e33ff */
[----:B------:R-:W-:-:S02]  /*07a0*/  VIADDMNMX.U32 R118, R6, 0x10, R3, PT ;  /* 0x0000001006767846 */ /* 0x000fc40003800003 */
[----:B------:R-:W-:Y:S02]  /*07b0*/  MOV R3, R7 ;  /* 0x0000000700037202 */ /* 0x000fe40000000f00 */
[----:B------:R-:W-:Y:S01]  /*07c0*/  LEA.HI R111, R109, R6, RZ, 0x1b ;  /* 0x000000066d6f7211 */ /* 0x000fe200078fd8ff */
[----:B------:R-:W-:Y:S01]  /*07d0*/  @P4 IMAD R112, R112, UR5, R15 ;  /* 0x0000000570704c24 */ /* 0x000fe2000f8e020f */
[----:B------:R-:W-:-:S03]  /*07e0*/  ISETP.NE.AND P0, PT, R21, RZ, PT ;  /* 0x000000ff1500720c */ /* 0x000fc60003f05270 */
[----:B------:R-:W-:Y:S01]  /*07f0*/  @P4 IMAD R112, R112, R19, 0x1 ;  /* 0x0000000170704424 */ /* 0x000fe200078e0213 */
[----:B----4-:R0:W-:Y:S01]  /*0800*/  @!P1 STS.128 [R5], R8 ;  /* 0x0000000805009388 */ /* 0x0101e20000000c00 */
[----:B------:R-:W-:Y:S01]  /*0810*/  BAR.SYNC.DEFER_BLOCKING 0x0 ;  /* 0x0000000000007b1d */ /* 0x000fe20000010000 */
[----:B------:R-:W-:Y:S01]  /*0820*/  ISETP.GE.AND P1, PT, R12, RZ, PT ;  /* 0x000000ff0c00720c */ /* 0x000fe20003f26270 */
[----:B0-----:R-:W-:-:S12]  /*0830*/  @!P4 IMAD R5, R17, UR5, R2 ;  /* 0x000000051105cc24 */ /* 0x001fd8000f8e0202 */
[----:B------:R-:W-:Y:S02]  /*0840*/  @!P1 IADD3 R3, PT, PT, -R3, RZ, RZ ;  /* 0x000000ff03039210 */ /* 0x000fe40007ffe1ff */
[----:B------:R-:W-:Y:S02]  /*0850*/  ISETP.GE.U32.AND P1, PT, R111, R118, PT ;  /* 0x000000766f00720c */ /* 0x000fe40003f26070 */
[----:B------:R-:W-:Y:S01]  /*0860*/  @!P4 IADD3 R8, PT, PT, -R5, RZ, RZ ;  /* 0x000000ff0508c210 */ /* 0x000fe20007ffe1ff */
[----:B------:R-:W-:Y:S01]  /*0870*/  IMAD.IADD R5, R118, 0x1, -R6 ;  /* 0x0000000176057824 */ /* 0x000fe200078e0a06 */
[----:B------:R-:W-:-:S03]  /*0880*/  @!P0 LOP3.LUT R3, RZ, R21, RZ, 0x33, !PT ;  /* 0x00000015ff038212 */ /* 0x000fc600078e33ff */
[----:B------:R-:W-:Y:S01]  /*0890*/  @!P4 IMAD R112, R19, R8, 0x1 ;  /* 0x000000011370c424 */ /* 0x000fe200078e0208 */
[----:B------:R-:W-:Y:S01]  /*08a0*/  LEA R116, R5, R4, 0x5 ;  /* 0x0000000405747211 */ /* 0x000fe200078e28ff */
[----:B------:R-:W-:-:S03]  /*08b0*/  IMAD R5, R13, UR4, RZ ;  /* 0x000000040d057c24 */ /* 0x000fc6000f8e02ff */
[----:B------:R-:W-:Y:S01]  /*08c0*/  VIMNMX R116, PT, PT, R117, R116, PT ;  /* 0x0000007475747248 */ /* 0x000fe20003fe0100 */
[----:B--2---:R-:W-:Y:S06]  /*08d0*/  @P1 BRA `(.L_x_25122) ;  /* 0x0000000c00781947 */ /* 0x004fec0003800000 */
[----:B------:R-:W0:Y:S01]  /*08e0*/  S2UR UR5, SR_CgaCtaId ;  /* 0x00000000000579c3 */ /* 0x000e220000008800 */
[----:B------:R-:W-:Y:S01]  /*08f0*/  UMOV UR4, 0x400 ;  /* 0x0000040000047882 */ /* 0x000fe20000000000 */
[----:B------:R-:W-:Y:S01]  /*0900*/  IMAD.WIDE.U32 R6, R111, 0x4, RZ ;  /* 0x000000046f067825 */ /* 0x000fe200078e00ff */
[----:B------:R-:W-:Y:S02]  /*0910*/  LOP3.LUT R0, R109, 0x1f, RZ, 0xc0, !PT ;  /* 0x0000001f6d007812 */ /* 0x000fe400078ec0ff */
[----:B------:R-:W-:Y:S01]  /*0920*/  MOV R110, 0xff7fffff ;  /* 0xff7fffff006e7802 */ /* 0x000fe20000000f00 */
[----:B------:R-:W-:Y:S01]  /*0930*/  IMAD.WIDE R6, R5, 0x4, R6 ;  /* 0x0000000405067825 */ /* 0x000fe200078e0206 */
[----:B------:R-:W-:-:S05]  /*0940*/  LOP3.LUT R5, R109, 0x3e0, RZ, 0xc0, !PT ;  /* 0x000003e06d057812 */ /* 0x000fca00078ec0ff */
[----:B------:R-:W-:-:S05]  /*0950*/  IMAD.IADD R9, R4, 0x1, R5 ;  /* 0x0000000104097824 */ /* 0x000fca00078e0205 */
[----:B------:R-:W-:Y:S01]  /*0960*/  IADD3 R0, PT, PT, R0, R9, RZ ;  /* 0x0000000900007210 */ /* 0x000fe20007ffe0ff */
[----:B0-----:R-:W-:-:S04]  /*0970*/  ULEA UR8, UR5, UR4, 0x18 ;  /* 0x0000000405087291 */ /* 0x001fc8000f8ec0ff */
[----:B------:R-:W-:Y:S01]  /*0980*/  IMAD.IADD R108, R0, 0x1, -R117 ;  /* 0x00000001006c7824 */ /* 0x000fe200078e0a75 */
[----:B------:R-:W-:-:S04]  /*0990*/  UIADD3 UR4, UPT, UPT, UR4, 0x160, URZ ;  /* 0x0000016004047890 */ /* 0x000fc8000fffe0ff */
        /* <DEDUP_REMOVED lines=23> */
[----:B-1----:R-:W-:-:S02]  /*0b10*/  IADD3 R4, P0, PT, R6, UR8, RZ ;  /* 0x0000000806047c10 */ /* 0x002fc4000ff1e0ff */
[----:B------:R-:W-:Y:S02]  /*0b20*/  IADD3 R6, PT, PT, R9, 0x1, RZ ;  /* 0x0000000109067810 */ /* 0x000fe40007ffe0ff */
[----:B------:R-:W-:Y:S02]  /*0b30*/  IADD3.X R5, PT, PT, R7, UR9, RZ, P0, !PT ;  /* 0x0000000907057c10 */ /* 0x000fe400087fe4ff */
[----:B--234-:R-:W-:-:S07]  /*0b40*/  IADD3 R7, PT, PT, R0, 0x1, RZ ;  /* 0x0000000100077810 */ /* 0x01cfce0007ffe0ff */
.L_x_25125:
        /* <DEDUP_REMOVED lines=19> */
[----:B------:R-:W-:Y:S01]  /*0c80*/  ISETP.GE.U32.AND P0, PT, R9, R114, PT ;  /* 0x000000720900720c */ /* 0x000fe20003f06070 */
[----:B-1----:R-:W-:Y:S01]  /*0c90*/  VIADD R9, R11, 0xffffffe ;  /* 0x0ffffffe0b097836 */ /* 0x002fe20000000000 */
[----:B------:R-:W-:-:S05]  /*0ca0*/  ISETP.NE.AND P1, PT, R95, RZ, PT ;  /* 0x000000ff5f00720c */ /* 0x000fca0003f25270 */
[----:B------:R-:W1:Y:S06]  /*0cb0*/  F2I.FTZ.U32.TRUNC.NTZ R9, R9 ;  /* 0x0000000900097305 */ /* 0x000e6c000021f000 */
        /* <DEDUP_REMOVED lines=23> */
[----:B------:R-:W-:Y:S02]  /*0e30*/  @!P1 LOP3.LUT R8, RZ, R94, RZ, 0x33, !PT ;  /* 0x0000005eff089212 */ /* 0x000fe400078e33ff */
[----:B------:R-:W-:Y:S02]  /*0e40*/  ISETP.GE.U32.AND P1, PT, R111, R118, PT ;  /* 0x000000766f00720c */ /* 0x000fe40003f26070 */
[----:B------:R-:W-:-:S13]  /*0e50*/  ISETP.EQ.OR P0, PT, R8, RZ, P0 ;  /* 0x000000ff0800720c */ /* 0x000fda0000702670 */
[----:B------:R-:W-:-:S05]  /*0e60*/  @!P0 IMAD.MOV.U32 R8, RZ, RZ, -0x800001 ;  /* 0xff7fffffff088424 */ /* 0x000fca00078e00ff */
        /* <DEDUP_REMOVED lines=28> */
[----:B----4-:R-:W-:-:S02]  /*1030*/  FFMA.FTZ R119, R24, R96, R105 ;  /* 0x0000006018777223 */ /* 0x010fc40000010069 */
[----:B------:R-:W3:Y:S01]  /*1040*/  LDG.E.128.CONSTANT R104, desc[UR6][R120.64+0xa00] ;  /* 0x000a000678687981 */ /* 0x000ee2000c1e9d00 */
[----:B------:R-:W-:-:S03]  /*1050*/  FFMA.FTZ R122, R23, R11, R94 ;  /* 0x0000000b177a7223 */ /* 0x000fc6000001005e */
[----:B------:R-:W4:Y:S01]  /*1060*/  LDG.E.128.CONSTANT R8, desc[UR6][R120.64+0xc00] ;  /* 0x000c000678087981 */ /* 0x000f22000c1e9d00 */
[----:B------:R-:W-:Y:S01]  /*1070*/  FFMA.FTZ R96, R25, R97, R92 ;  /* 0x0000006119607223 */ /* 0x000fe2000001005c */
[----:B------:R-:W-:Y:S02]  /*1080*/  FFMA.FTZ R97, R26, R98, R93 ;  /* 0x000000621a617223 */ /* 0x000fe4000001005d */
[----:B------:R-:W4:Y:S01]  /*1090*/  LDG.E.128.CONSTANT R92, desc[UR6][R120.64+0xe00] ;  /* 0x000e0006785c7981 */ /* 0x000f22000c1e9d00 */
[----:B------:R-:W-:Y:S01]  /*10a0*/  FFMA.FTZ R122, R27, R99, R122 ;  /* 0x000000631b7a7223 */ /* 0x000fe2000001007a */
[----:B--2---:R-:W-:Y:S01]  /*10b0*/  FFMA.FTZ R119, R28, R100, R119 ;  /* 0x000000641c777223 */ /* 0x004fe20000010077 */
[----:B------:R-:W-:Y:S01]  /*10c0*/  FFMA.FTZ R96, R29, R101, R96 ;  /* 0x000000651d607223 */ /* 0x000fe20000010060 */
[----:B------:R-:W-:Y:S02]  /*10d0*/  FFMA.FTZ R97, R30, R102, R97 ;  /* 0x000000661e617223 */ /* 0x000fe40000010061 */
[----:B---3--:R-:W-:Y:S01]  /*10e0*/  FFMA.FTZ R119, R32, R104, R119 ;  /* 0x0000006820777223 */ /* 0x008fe20000010077 */
[----:B------:R-:W-:Y:S01]  /*10f0*/  FFMA.FTZ R96, R33, R105, R96 ;  /* 0x0000006921607223 */ /* 0x000fe20000010060 */
[----:B------:R-:W-:-:S02]  /*1100*/  FFMA.FTZ R97, R34, R106, R97 ;  /* 0x0000006a22617223 */ /* 0x000fc40000010061 */
[----:B----4-:R-:W-:Y:S01]  /*1110*/  FFMA.FTZ R119, R36, R8, R119 ;  /* 0x0000000824777223 */ /* 0x010fe20000010077 */
[----:B------:R-:W-:Y:S01]  /*1120*/  FFMA.FTZ R8, R37, R9, R96 ;  /* 0x0000000925087223 */ /* 0x000fe20000010060 */
[----:B------:R-:W-:Y:S01]  /*1130*/  FFMA.FTZ R122, R31, R103, R122 ;  /* 0x000000671f7a7223 */ /* 0x000fe2000001007a */
[----:B------:R-:W-:Y:S01]  /*1140*/  FFMA.FTZ R9, R38, R10, R97 ;  /* 0x0000000a26097223 */ /* 0x000fe20000010061 */
[----:B------:R-:W-:Y:S01]  /*1150*/  FFMA.FTZ R119, R40, R92, R119 ;  /* 0x0000005c28777223 */ /* 0x000fe20000010077 */
[----:B------:R-:W2:Y:S01]  /*1160*/  LDG.E.128.CONSTANT R96, desc[UR6][R120.64+0x1000] ;  /* 0x0010000678607981 */ /* 0x000ea2000c1e9d00 */
[----:B------:R-:W-:Y:S01]  /*1170*/  FFMA.FTZ R122, R35, R107, R122 ;  /* 0x0000006b237a7223 */ /* 0x000fe2000001007a */
[----:B------:R-:W-:Y:S02]  /*1180*/  FFMA.FTZ R92, R41, R93, R8 ;  /* 0x0000005d295c7223 */ /* 0x000fe40000010008 */
[----:B------:R-:W3:Y:S01]  /*1190*/  LDG.E.128.CONSTANT R104, desc[UR6][R120.64+0x1200] ;  /* 0x0012000678687981 */ /* 0x000ee2000c1e9d00 */
[----:B------:R-:W-:Y:S01]  /*11a0*/  FFMA.FTZ R122, R39, R11, R122 ;  /* 0x0000000b277a7223 */ /* 0x000fe2000001007a */
[----:B------:R-:W-:-:S02]  /*11b0*/  FFMA.FTZ R93, R42, R94, R9 ;  /* 0x0000005e2a5d7223 */ /* 0x000fc40000010009 */
[----:B------:R-:W4:Y:S04]  /*11c0*/  LDG.E.128.CONSTANT R8, desc[UR6][R120.64+0x1400] ;  /* 0x0014000678087981 */ /* 0x000f28000c1e9d00 */
        /* <DEDUP_REMOVED lines=42> */
[----:B-----5:R-:W-:Y:S01]  /*1470*/  FSETP.NEU.FTZ.AND P0, PT, R115, RZ, PT ;  /* 0x000000ff7300720b */ /* 0x020fe20003f1d000 */
[----:B--2---:R-:W-:Y:S01]  /*1480*/  FFMA.FTZ R123, R76, R92, R123 ;  /* 0x0000005c4c7b7223 */ /* 0x004fe2000001007b */
[----:B------:R-:W-:Y:S01]  /*1490*/  FFMA.FTZ R122, R77, R93, R122 ;  /* 0x0000005d4d7a7223 */ /* 0x000fe2000001007a */
[----:B------:R-:W-:Y:S01]  /*14a0*/  FFMA.FTZ R119, R78, R94, R119 ;  /* 0x0000005e4e777223 */ /* 0x000fe20000010077 */
[----:B------:R-:W-:Y:S01]  /*14b0*/  FFMA.FTZ R124, R79, R95, R124 ;  /* 0x0000005f4f7c7223 */ /* 0x000fe2000001007c */
[----:B----4-:R-:W-:Y:S01]  /*14c0*/  FFMA.FTZ R123, R80, R8, R123 ;  /* 0x00000008507b7223 */ /* 0x010fe2000001007b */
[----:B------:R-:W-:Y:S01]  /*14d0*/  FFMA.FTZ R122, R81, R9, R122 ;  /* 0x00000009517a7223 */ /* 0x000fe2000001007a */
[----:B------:R-:W-:Y:S01]  /*14e0*/  FFMA.FTZ R119, R82, R10, R119 ;  /* 0x0000000a52777223 */ /* 0x000fe20000010077 */
[----:B------:R-:W-:Y:S01]  /*14f0*/  IADD3 R8, PT, PT, R108, 0x1, RZ ;  /* 0x000000016c087810 */ /* 0x000fe20007ffe0ff */
[----:B---3--:R-:W-:Y:S01]  /*1500*/  FFMA.FTZ R123, R84, R100, R123 ;  /* 0x00000064547b7223 */ /* 0x008fe2000001007b */
        /* <DEDUP_REMOVED lines=16> */
[----:B------:R-:W-:-:S04]  /*1610*/  ISETP.GE.AND P0, PT, R8, R117, PT ;  /* 0x000000750800720c */ /* 0x000fc80003f06270 */
[----:B------:R-:W-:-:S05]  /*1620*/  FSEL R8, R9, RZ, !P0 ;  /* 0x000000ff09087208 */ /* 0x000fca0004000000 */
[----:B------:R2:W-:Y:S04]  /*1630*/  STS [R109], R8 ;  /* 0x000000086d007388 */ /* 0x0005e80000000800 */
[----:B------:R-:W-:-:S07]  /*1640*/  @!P0 FMNMX.FTZ R110, R110, R9, !PT ;  /* 0x000000096e6e8209 */ /* 0x000fce0007810000 */
.L_x_25124:
[----:B------:R-:W-:Y:S05]  /*1650*/  BSYNC.RECONVERGENT B1 ;  /* 0x0000000000017941 */ /* 0x000fea0003800200 */
.L_x_25123:
[----:B------:R-:W-:Y:S01]  /*1660*/  IADD3 R4, P0, PT, R4, 0x10, RZ ;  /* 0x0000001004047810 */ /* 0x000fe20007f1e0ff */
[----:B-12---:R-:W-:Y:S01]  /*1670*/  VIADD R109, R109, 0x200 ;  /* 0x000002006d6d7836 */ /* 0x006fe20000000000 */
[----:B------:R-:W-:Y:S02]  /*1680*/  IADD3 R108, PT, PT, R108, 0x80, RZ ;  /* 0x000000806c6c7810 */ /* 0x000fe40007ffe0ff */
[----:B------:R-:W-:Y:S02]  /*1690*/  IADD3 R7, PT, PT, R7, 0x80, RZ ;  /* 0x0000008007077810 */ /* 0x000fe40007ffe0ff */
[----:B------:R-:W-:Y:S01]  /*16a0*/  IADD3.X R5, PT, PT, RZ, R5, RZ, P0, !PT ;  /* 0x00000005ff057210 */ /* 0x000fe200007fe4ff */
[----:B------:R-:W-:Y:S06]  /*16b0*/  @!P1 BRA `(.L_x_25125) ;  /* 0xfffffff400249947 */ /* 0x000fec000383ffff */
.L_x_25122:
[----:B------:R-:W-:Y:S05]  /*16c0*/  BSYNC.RECONVERGENT B0 ;  /* 0x0000000000007941 */ /* 0x000fea0003800200 */
.L_x_25121:
[----:B------:R-:W1:Y:S01]  /*16d0*/  SHFL.BFLY PT, R5, R110, 0x10, 0x1f ;  /* 0x0e001f006e057f89 */ /* 0x000e6200000e0000 */
[----:B------:R-:W2:Y:S01]  /*16e0*/  S2UR UR9, SR_CgaCtaId ;  /* 0x00000000000979c3 */ /* 0x000ea20000008800 */
[----:B------:R-:W-:Y:S01]  /*16f0*/  UMOV UR5, 0x400 ;  /* 0x0000040000057882 */ /* 0x000fe20000000000 */
[----:B------:R-:W-:Y:S01]  /*1700*/  MOV R10, 0xff7fffff ;  /* 0xff7fffff000a7802 */ /* 0x000fe20000000f00 */
[----:B0-----:R-:W0:Y:S01]  /*1710*/  S2R R90, SR_TID.X ;  /* 0x00000000005a7919 */ /* 0x001e220000002100 */
[----:B------:R-:W-:Y:S01]  /*1720*/  UIADD3 UR4, UPT, UPT, UR5, 0x140, URZ ;  /* 0x0000014005047890 */ /* 0x000fe2000fffe0ff */
[----:B------:R-:W-:Y:S01]  /*1730*/  BSSY.RECONVERGENT B0, `(.L_x_25126) ;  /* 0x00000ff000007945 */ /* 0x000fe20003800200 */
[----:B-1----:R-:W-:Y:S02]  /*1740*/  FMNMX.FTZ R5, R5, R110, !PT ;  /* 0x0000006e05057209 */ /* 0x002fe40007810000 */
[----:B--2---:R-:W-:-:S03]  /*1750*/  ULEA UR4, UR9, UR4, 0x18 ;  /* 0x0000000409047291 */ /* 0x004fc6000f8ec0ff */
        /* <DEDUP_REMOVED lines=19> */
[----:B------:R-:W0:Y:S03]  /*1890*/  S2R R5, SR_CTAID.Z ;  /* 0x0000000000057919 */ /* 0x000e260000002700 */
[----:B------:R-:W1:Y:S02]  /*18a0*/  SHFL.BFLY PT, R7, R12, 0x1, 0x1f ;  /* 0x0c201f000c077f89 */ /* 0x000e6400000e0000 */
[----:B-1----:R-:W-:Y:S01]  /*18b0*/  FMNMX.FTZ R4, R12, R7, !PT ;  /* 0x000000070c047209 */ /* 0x002fe20007810000 */
[----:B0-----:R-:W-:-:S05]  /*18c0*/  IMAD.SHL.U32 R7, R5, 0x200, RZ ;  /* 0x0000020005077824 */ /* 0x001fca00078e00ff */
[----:B------:R-:W0:Y:S01]  /*18d0*/  SHFL.IDX PT, R4, R4, RZ, 0x1f ;  /* 0x00001fff04047589 */ /* 0x000e2200000e0000 */
[----:B------:R-:W-:-:S04]  /*18e0*/  IADD3 R9, PT, PT, -R7, R116, RZ ;  /* 0x0000007407097210 */ /* 0x000fc80007ffe1ff */
[----:B------:R-:W-:-:S13]  /*18f0*/  ISETP.GE.AND P2, PT, R90, R9, PT ;  /* 0x000000095a00720c */ /* 0x000fda0003f46270 */
        /* <DEDUP_REMOVED lines=19> */
.L_x_25130:
        /* <DEDUP_REMOVED lines=11> */
.L_x_25129:
[----:B------:R-:W-:Y:S05]  /*1ae0*/  BSYNC.RECONVERGENT B1 ;  /* 0x0000000000017941 */ /* 0x000fea0003800200 */
.L_x_25128:
        /* <DEDUP_REMOVED lines=12> */
.L_x_25133:
        /* <DEDUP_REMOVED lines=100> */
.L_x_25132:
[----:B------:R-:W-:Y:S05]  /*21f0*/  BSYNC.RECONVERGENT B1 ;  /* 0x0000000000017941 */ /* 0x000fea0003800200 */
.L_x_25131:
        /* <DEDUP_REMOVED lines=55> */
.L_x_25135:
[----:B------:R-:W-:Y:S05]  /*2570*/  BSYNC.RECONVERGENT B1 ;  /* 0x0000000000017941 */ /* 0x000fea0003800200 */
.L_x_25134:
        /* <DEDUP_REMOVED lines=26> */
.L_x_25127:
[----:B------:R-:W-:Y:S05]  /*2720*/  BSYNC.RECONVERGENT B0 ;  /* 0x0000000000007941 */ /* 0x000fea0003800200 */
.L_x_25126:
        /* <DEDUP_REMOVED lines=41> */
.L_x_25140:
[----:B------:R-:W2:Y:S01]  /*29c0*/  LDS R11, [R8] ;  /* 0x00000000080b7984 */ /* 0x000ea20000000800 */
[----:B------:R-:W-:-:S04]  /*29d0*/  IADD3 R10, PT, PT, R10, 0x1, RZ ;  /* 0x000000010a0a7810 */ /* 0x000fc80007ffe0ff */
[----:B------:R-:W-:Y:S01]  /*29e0*/  ISETP.NE.AND P0, PT, R10, RZ, PT ;  /* 0x000000ff0a00720c */ /* 0x000fe20003f05270 */
[----:B--2---:R-:W-:-:S05]  /*29f0*/  FMUL.FTZ R11, R11, R37 ;  /* 0x000000250b0b7220 */ /* 0x004fca0000410000 */
[----:B------:R1:W-:Y:S02]  /*2a00*/  STS [R8], R11 ;  /* 0x0000000b08007388 */ /* 0x0003e40000000800 */
[----:B-1----:R-:W-:-:S05]  /*2a10*/  IADD3 R8, PT, PT, R8, 0x200, RZ ;  /* 0x0000020008087810 */ /* 0x002fca0007ffe0ff */
[----:B------:R-:W-:Y:S05]  /*2a20*/  @P0 BRA `(.L_x_25140) ;  /* 0xfffffffc00e40947 */ /* 0x000fea000383ffff */
.L_x_25139:
[----:B------:R-:W-:Y:S05]  /*2a30*/  BSYNC.RECONVERGENT B1 ;  /* 0x0000000000017941 */ /* 0x000fea0003800200 */
.L_x_25138:
        /* <DEDUP_REMOVED lines=12> */
.L_x_25143:
        /* <DEDUP_REMOVED lines=52> */
.L_x_25142:
[----:B------:R-:W-:Y:S05]  /*2e40*/  BSYNC.RECONVERGENT B1 ;  /* 0x0000000000017941 */ /* 0x000fea0003800200 */
.L_x_25141:
        /* <DEDUP_REMOVED lines=31> */
.L_x_25145:
[----:B------:R-:W-:Y:S05]  /*3040*/  BSYNC.RECONVERGENT B1 ;  /* 0x0000000000017941 */ /* 0x000fea0003800200 */
.L_x_25144:
        /* <DEDUP_REMOVED lines=14> */
.L_x_25137:
[----:B------:R-:W-:Y:S05]  /*3130*/  BSYNC.RECONVERGENT B0 ;  /* 0x0000000000007941 */ /* 0x000fea0003800200 */
.L_x_25136:
        /* <DEDUP_REMOVED lines=13> */
[----:B------:R-:W-:-:S04]  /*3210*/  IADD3 R6, P0, PT, R6, R5, RZ ;  /* 0x0000000506067210 */ /* 0x000fc80007f1e0ff */
[----:B-1----:R-:W-:Y:S02]  /*3220*/  IADD3.X R9, PT, PT, RZ, RZ, RZ, P0, !PT ;  /* 0x000000ffff097210 */ /* 0x002fe400007fe4ff */
        /* <DEDUP_REMOVED lines=8> */
.L_x_25147:
[----:B0-----:R-:W-:Y:S05]  /*32b0*/  BSYNC.RECONVERGENT B0 ;  /* 0x0000000000007941 */ /* 0x001fea0003800200 */
.L_x_25146:
[----:B------:R-:W-:Y:S01]  /*32c0*/  ISETP.GE.U32.AND P0, PT, R91, R118, PT ;  /* 0x000000765b00720c */ /* 0x000fe20003f06070 */
[----:B------:R-:W0:Y:S01]  /*32d0*/  LDCU.64 UR10, c[0x0][0x3a8] ;  /* 0x00007500ff0a77ac */ /* 0x000e220008000a00 */
[----:B------:R-:W-:Y:S01]  /*32e0*/  BSSY.RECONVERGENT B0, `(.L_x_25148) ;  /* 0x00001aa000007945 */ /* 0x000fe20003800200 */
[----:B------:R-:W-:Y:S02]  /*32f0*/  HFMA2 R113, -RZ, RZ, 0, 0 ;  /* 0x00000000ff717431 */ /* 0x000fe400000001ff */
[----:B------:R-:W-:Y:S02]  /*3300*/  IMAD.MOV.U32 R116, RZ, RZ, RZ ;  /* 0x000000ffff747224 */ /* 0x000fe400078e00ff */
[----:B------:R-:W-:Y:S01]  /*3310*/  HFMA2 R95, -RZ, RZ, 0, 0 ;  /* 0x00000000ff5f7431 */ /* 0x000fe200000001ff */
[----:B-----5:R-:W-:Y:S02]  /*3320*/  CS2R R114, SRZ ;  /* 0x0000000000727805 */ /* 0x020fe4000001ff00 */
        /* <DEDUP_REMOVED lines=8> */
[----:B0-----:R-:W-:Y:S06]  /*33b0*/  @P0 BRA `(.L_x_25149) ;  /* 0x0000001800700947 */ /* 0x001fec0003800000 */
[----:B------:R-:W0:Y:S01]  /*33c0*/  I2F.RP R6, R0 ;  /* 0x0000000000067306 */ /* 0x000e220000209400 */
[----:B---3--:R-:W3:Y:S01]  /*33d0*/  LDC R4, c[0x0][0x3c8] ;  /* 0x0000f200ff047b82 */ /* 0x008ee20000000800 */
[----:B------:R-:W5:Y:S01]  /*33e0*/  LDCU.64 UR14, c[0x0][0x3b8] ;  /* 0x00007700ff0e77ac */ /* 0x000f620008000a00 */
[----:B-1----:R-:W-:Y:S01]  /*33f0*/  IMAD.WIDE.U32 R8, R91, 0x4, RZ ;  /* 0x000000045b087825 */ /* 0x002fe200078e00ff */
[----:B------:R-:W-:Y:S02]  /*3400*/  LEA R7, R88, R7, 0x5 ;  /* 0x0000000758077211 */ /* 0x000fe400078e28ff */
[----:B------:R-:W-:Y:S01]  /*3410*/  CS2R R114, SRZ ;  /* 0x0000000000727805 */ /* 0x000fe2000001ff00 */
[----:B------:R-:W1:Y:S01]  /*3420*/  LDCU UR13, c[0x0][0x3e0] ;  /* 0x00007c00ff0d77ac */ /* 0x000e620008000800 */
[----:B------:R-:W-:Y:S02]  /*3430*/  MOV R116, RZ ;  /* 0x000000ff00747202 */ /* 0x000fe40000000f00 */
[----:B------:R-:W-:-:S02]  /*3440*/  CS2R R110, SRZ ;  /* 0x00000000006e7805 */ /* 0x000fc4000001ff00 */
[----:B------:R-:W-:Y:S01]  /*3450*/  IADD3 R120, PT, PT, R7, 0x1, RZ ;  /* 0x0000000107787810 */ /* 0x000fe20007ffe0ff */
[----:B------:R-:W2:Y:S01]  /*3460*/  LDCU UR12, c[0x0][0x3fc] ;  /* 0x00007f80ff0c77ac */ /* 0x000ea20008000800 */
[----:B------:R-:W-:Y:S02]  /*3470*/  MOV R113, RZ ;  /* 0x000000ff00717202 */ /* 0x000fe40000000f00 */
[----:B------:R-:W-:Y:S02]  /*3480*/  CS2R R108, SRZ ;  /* 0x00000000006c7805 */ /* 0x000fe4000001ff00 */
[----:B------:R-:W-:Y:S01]  /*3490*/  CS2R R106, SRZ ;  /* 0x00000000006a7805 */ /* 0x000fe2000001ff00 */
[----:B------:R-:W-:Y:S01]  /*34a0*/  UIADD3 UR4, UPT, UPT, UR5, 0x160, URZ ;  /* 0x0000016005047890 */ /* 0x000fe2000fffe0ff */
[----:B0-----:R-:W0:Y:S01]  /*34b0*/  MUFU.RCP R6, R6 ;  /* 0x0000000600067308 */ /* 0x001e220000001000 */
[----:B------:R-:W-:Y:S02]  /*34c0*/  CS2R R104, SRZ ;  /* 0x0000000000687805 */ /* 0x000fe4000001ff00 */
[----:B------:R-:W-:Y:S01]  /*34d0*/  CS2R R102, SRZ ;  /* 0x0000000000667805 */ /* 0x000fe2000001ff00 */
[----:B------:R-:W-:Y:S01]  /*34e0*/  ULEA UR4, UR9, UR4, 0x18 ;  /* 0x0000000409047291 */ /* 0x000fe2000f8ec0ff */
[----:B------:R-:W-:-:S02]  /*34f0*/  CS2R R100, SRZ ;  /* 0x0000000000647805 */ /* 0x000fc4000001ff00 */
[----:B------:R-:W-:Y:S01]  /*3500*/  CS2R R98, SRZ ;  /* 0x0000000000627805 */ /* 0x000fe2000001ff00 */
[----:B------:R-:W-:Y:S02]  /*3510*/  IMAD.MOV.U32 R97, RZ, RZ, RZ ;  /* 0x000000ffff617224 */ /* 0x000fe400078e00ff */
[----:B---3--:R-:W-:Y:S01]  /*3520*/  IMAD R11, R4, UR17, RZ ;  /* 0x00000011040b7c24 */ /* 0x008fe2000f8e02ff */
[----:B------:R-:W-:Y:S02]  /*3530*/  IADD3 R4, PT, PT, R117, 0x1f, RZ ;  /* 0x0000001f75047810 */ /* 0x000fe40007ffe0ff */
[----:B--2---:R-:W-:Y:S01]  /*3540*/  IADD3 R3, PT, PT, R3, -UR12, RZ ;  /* 0x8000000c03037c10 */ /* 0x004fe2000fffe0ff */
[----:B------:R-:W-:Y:S01]  /*3550*/  IMAD.WIDE R8, R11, 0x4, R8 ;  /* 0x000000040b087825 */ /* 0x000fe200078e0208 */
[----:B------:R-:W-:Y:S02]  /*3560*/  SHF.R.U32.HI R4, RZ, 0x5, R4 ;  /* 0x00000005ff047819 */ /* 0x000fe40000011604 */
[----:B0-----:R-:W-:Y:S01]  /*3570*/  IADD3 R94, PT, PT, R6, 0xffffffe, RZ ;  /* 0x0ffffffe065e7810 */ /* 0x001fe20007ffe0ff */
[----:B-1----:R-:W-:Y:S01]  /*3580*/  IMAD R6, R2, UR13, RZ ;  /* 0x0000000d02067c24 */ /* 0x002fe2000f8e02ff */
[----:B-----5:R-:W-:-:S02]  /*3590*/  IADD3 R96, P0, PT, R8, UR14, RZ ;  /* 0x0000000e08607c10 */ /* 0x020fc4000ff1e0ff */
[----:B------:R0:W1:Y:S01]  /*35a0*/  F2I.FTZ.U32.TRUNC.NTZ R95, R94 ;  /* 0x0000005e005f7305 */ /* 0x000062000021f000 */
[----:B------:R-:W-:Y:S01]  /*35b0*/  IADD3 R92, PT, PT, -R4, R91, RZ ;  /* 0x0000005b045c7210 */ /* 0x000fe20007ffe1ff */
[----:B------:R-:W-:Y:S01]  /*35c0*/  VIADD R91, R91, 0x1 ;  /* 0x000000015b5b7836 */ /* 0x000fe20000000000 */
[----:B------:R-:W-:Y:S02]  /*35d0*/  IADD3.X R93, PT, PT, R9, UR15, RZ, P0, !PT ;  /* 0x0000000f095d7c10 */ /* 0x000fe400087fe4ff */
[C---:B------:R-:W-:Y:S02]  /*35e0*/  SHF.L.U32 R9, R90.reuse, 0x4, RZ ;  /* 0x000000045a097819 */ /* 0x040fe400000006ff */
[----:B------:R-:W-:Y:S02]  /*35f0*/  SHF.L.U32 R4, R90, 0x2, RZ ;  /* 0x000000025a047819 */ /* 0x000fe400000006ff */
[----:B------:R-:W-:Y:S02]  /*3600*/  LOP3.LUT R9, R9, 0x70, RZ, 0xe2, !PT ;  /* 0x0000007009097812 */ /* 0x000fe400078ee2ff */
[----:B0-----:R-:W-:-:S02]  /*3610*/  MOV R94, RZ ;  /* 0x000000ff005e7202 */ /* 0x001fc40000000f00 */
[----:B------:R-:W-:Y:S01]  /*3620*/  LOP3.LUT R7, R4, 0x1c, RZ, 0xc0, !PT ;  /* 0x0000001c04077812 */ /* 0x000fe200078ec0ff */
[----:B-1----:R-:W-:Y:S01]  /*3630*/  IMAD.MOV R13, RZ, RZ, -R95 ;  /* 0x000000ffff0d7224 */ /* 0x002fe200078e0a5f */
[----:B------:R-:W-:-:S03]  /*3640*/  LEA R9, R88, R9, 0x7 ;  /* 0x0000000958097211 */ /* 0x000fc600078e38ff */
[----:B------:R-:W-:Y:S01]  /*3650*/  IMAD.IADD R122, R7, 0x1, R120 ;  /* 0x00000001077a7824 */ /* 0x000fe200078e0278 */
[----:B------:R-:W-:Y:S01]  /*3660*/  LOP3.LUT R4, R4, 0x7c, RZ, 0xc0, !PT ;  /* 0x0000007c04047812 */ /* 0x000fe200078ec0ff */
[----:B------:R-:W-:Y:S01]  /*3670*/  IMAD R11, R13, R0, RZ ;  /* 0x000000000d0b7224 */ /* 0x000fe200078e02ff */
[----:B------:R-:W-:Y:S02]  /*3680*/  SHF.R.S32.HI R7, RZ, 0x1f, R6 ;  /* 0x0000001fff077819 */ /* 0x000fe40000011406 */
[----:B------:R-:W-:Y:S01]  /*3690*/  IADD3 R2, PT, PT, R9, UR4, RZ ;  /* 0x0000000409027c10 */ /* 0x000fe2000fffe0ff */
[----:B------:R-:W-:Y:S01]  /*36a0*/  IMAD.HI.U32 R94, R95, R11, R94 ;  /* 0x0000000b5f5e7227 */ /* 0x000fe200078e005e */
[----:B------:R-:W-:-:S07]  /*36b0*/  MOV R95, RZ ;  /* 0x000000ff005f7202 */ /* 0x000fce0000000f00 */
.L_x_25152:
[----:B------:R-:W0:Y:S01]  /*36c0*/  LDC R17, c[0x0][0x400] ;  /* 0x00010000ff117b82 */ /* 0x000e220000000800 */
[C---:B------:R-:W-:Y:S01]  /*36d0*/  IADD3 R8, PT, PT, R120.reuse, -0x1, RZ ;  /* 0xffffffff78087810 */ /* 0x040fe20007ffe0ff */
[----:B------:R-:W-:Y:S01]  /*36e0*/  BSSY.RECONVERGENT B1, `(.L_x_25150) ;  /* 0x0000163000017945 */ /* 0x000fe20003800200 */
[----:B------:R-:W-:Y:S02]  /*36f0*/  VIADD R120, R120, 0x80 ;  /* 0x0000008078787836 */ /* 0x000fe40000000000 */
        /* <DEDUP_REMOVED lines=72> */
[C---:B------:R-:W-:Y:S01]  /*3b80*/  IADD3 R76, PT, PT, R122.reuse, -0x1, RZ ;  /* 0xffffffff7a4c7810 */ /* 0x040fe20007ffe0ff */
[----:B------:R-:W-:Y:S01]  /*3b90*/  @!P2 VIADD R72, R122, 0x1 ;  /* 0x000000017a48a836 */ /* 0x000fe20000000000 */
[----:B------:R-:W-:Y:S01]  /*3ba0*/  @!P2 ISETP.GE.AND P6, PT, R66, R117, PT ;  /* 0x000000754200a20c */ /* 0x000fe20003fc6270 */
[----:B------:R-:W4:Y:S01]  /*3bb0*/  LDG.E.128.CONSTANT R84, desc[UR6][R124.64+0x2600] ;  /* 0x002600067c547981 */ /* 0x000f22000c1e9d00 */
[----:B------:R-:W-:-:S02]  /*3bc0*/  @!P2 IADD3 R68, PT, PT, R122, 0x1, RZ ;  /* 0x000000017a44a810 */ /* 0x000fc40007ffe0ff */
[-C--:B------:R-:W-:Y:S02]  /*3bd0*/  @!P2 ISETP.GE.AND P1, PT, R76, R117.reuse, PT ;  /* 0x000000754c00a20c */ /* 0x080fe40003f26270 */
[-C--:B------:R-:W-:Y:S02]  /*3be0*/  @!P2 ISETP.GE.AND P5, PT, R122, R117.reuse, PT ;  /* 0x000000757a00a20c */ /* 0x080fe40003fa6270 */
[-C--:B------:R-:W-:Y:S02]  /*3bf0*/  @!P2 ISETP.GE.AND P4, PT, R64, R117.reuse, PT ;  /* 0x000000754000a20c */ /* 0x080fe40003f86270 */
[----:B------:R-:W-:Y:S02]  /*3c00*/  @!P2 ISETP.GE.AND P3, PT, R68, R117, PT ;  /* 0x000000754400a20c */ /* 0x000fe40003f66270 */
[C---:B------:R-:W-:Y:S02]  /*3c10*/  @!P2 IADD3 R68, PT, PT, R122.reuse, 0x2, RZ ;  /* 0x000000027a44a810 */ /* 0x040fe40007ffe0ff */
[----:B------:R-:W-:-:S02]  /*3c20*/  @!P2 IADD3 R70, PT, PT, R122, 0x1, RZ ;  /* 0x000000017a46a810 */ /* 0x000fc40007ffe0ff */
[----:B--2---:R-:W-:Y:S02]  /*3c30*/  @!P2 FSEL R82, R82, RZ, !P6 ;  /* 0x000000ff5252a208 */ /* 0x004fe40007000000 */
[-C--:B------:R-:W-:Y:S02]  /*3c40*/  @!P2 ISETP.GE.AND P6, PT, R76, R117.reuse, PT ;  /* 0x000000754c00a20c */ /* 0x080fe40003fc6270 */
[----:B------:R-:W-:Y:S02]  /*3c50*/  @!P2 FSEL R80, R80, RZ, !P1 ;  /* 0x000000ff5050a208 */ /* 0x000fe40004800000 */
[----:B------:R-:W-:Y:S02]  /*3c60*/  @!P2 FSEL R81, R81, RZ, !P5 ;  /* 0x000000ff5151a208 */ /* 0x000fe40006800000 */
[----:B---3--:R-:W-:Y:S02]  /*3c70*/  @!P2 FSEL R8, R8, RZ, !P6 ;  /* 0x000000ff0808a208 */ /* 0x008fe40007000000 */
[----:B------:R-:W-:-:S02]  /*3c80*/  @!P2 ISETP.GE.AND P1, PT, R64, R117, PT ;  /* 0x000000754000a20c */ /* 0x000fc40003f26270 */
[-C--:B------:R-:W-:Y:S02]  /*3c90*/  @!P2 ISETP.GE.AND P5, PT, R66, R117.reuse, PT ;  /* 0x000000754200a20c */ /* 0x080fe40003fa6270 */
[-C--:B------:R-:W-:Y:S02]  /*3ca0*/  @!P2 ISETP.GE.AND P6, PT, R64, R117.reuse, PT ;  /* 0x000000754000a20c */ /* 0x080fe40003fc6270 */
[----:B------:R-:W-:Y:S02]  /*3cb0*/  @!P2 FSEL R83, R83, RZ, !P4 ;  /* 0x000000ff5353a208 */ /* 0x000fe40006000000 */
[----:B------:R-:W-:Y:S02]  /*3cc0*/  @!P2 FSEL R10, R10, RZ, !P3 ;  /* 0x000000ff0a0aa208 */ /* 0x000fe40005800000 */
[-C--:B------:R-:W-:Y:S02]  /*3cd0*/  @!P2 ISETP.GE.AND P4, PT, R122, R117.reuse, PT ;  /* 0x000000757a00a20c */ /* 0x080fe40003f86270 */
[----:B------:R-:W-:-:S02]  /*3ce0*/  @!P2 ISETP.GE.AND P3, PT, R76, R117, PT ;  /* 0x000000754c00a20c */ /* 0x000fc40003f66270 */
[----:B------:R-:W-:Y:S02]  /*3cf0*/  @!P2 FSEL R11, R11, RZ, !P1 ;  /* 0x000000ff0b0ba208 */ /* 0x000fe40004800000 */
[----:B-----5:R-:W-:Y:S02]  /*3d00*/  @!P2 FSEL R14, R14, RZ, !P5 ;  /* 0x000000ff0e0ea208 */ /* 0x020fe40006800000 */
[----:B------:R-:W-:Y:S02]  /*3d10*/  @!P2 FSEL R15, R15, RZ, !P6 ;  /* 0x000000ff0f0fa208 */ /* 0x000fe40007000000 */
[-C--:B------:R-:W-:Y:S02]  /*3d20*/  @!P2 ISETP.GE.AND P1, PT, R122, R117.reuse, PT ;  /* 0x000000757a00a20c */ /* 0x080fe40003f26270 */
[-C--:B------:R-:W-:Y:S02]  /*3d30*/  @!P2 ISETP.GE.AND P5, PT, R76, R117.reuse, PT ;  /* 0x000000754c00a20c */ /* 0x080fe40003fa6270 */
[----:B------:R-:W-:-:S02]  /*3d40*/  @!P2 ISETP.GE.AND P6, PT, R122, R117, PT ;  /* 0x000000757a00a20c */ /* 0x000fc40003fc6270 */
[----:B------:R-:W-:Y:S02]  /*3d50*/  @!P2 FSEL R9, R9, RZ, !P4 ;  /* 0x000000ff0909a208 */ /* 0x000fe40006000000 */
[----:B------:R-:W-:Y:S02]  /*3d60*/  @!P2 FSEL R12, R12, RZ, !P3 ;  /* 0x000000ff0c0ca208 */ /* 0x000fe40005800000 */
[-C--:B------:R-:W-:Y:S02]  /*3d70*/  @!P2 ISETP.GE.AND P4, PT, R66, R117.reuse, PT ;  /* 0x000000754200a20c */ /* 0x080fe40003f86270 */
[----:B------:R-:W-:Y:S02]  /*3d80*/  @!P2 ISETP.GE.AND P3, PT, R64, R117, PT ;  /* 0x000000754000a20c */ /* 0x000fe40003f66270 */
[----:B------:R-:W-:Y:S02]  /*3d90*/  @!P2 FSEL R13, R13, RZ, !P1 ;  /* 0x000000ff0d0da208 */ /* 0x000fe40004800000 */
[----:B----4-:R-:W-:-:S02]  /*3da0*/  @!P2 FSEL R16, R16, RZ, !P5 ;  /* 0x000000ff1010a208 */ /* 0x010fc40006800000 */
[----:B------:R-:W-:Y:S02]  /*3db0*/  @!P2 FSEL R17, R17, RZ, !P6 ;  /* 0x000000ff1111a208 */ /* 0x000fe40007000000 */
[-C--:B------:R-:W-:Y:S02]  /*3dc0*/  @!P2 ISETP.GE.AND P1, PT, R66, R117.reuse, PT ;  /* 0x000000754200a20c */ /* 0x080fe40003f26270 */
[-C--:B------:R-:W-:Y:S02]  /*3dd0*/  @!P2 ISETP.GE.AND P5, PT, R64, R117.reuse, PT ;  /* 0x000000754000a20c */ /* 0x080fe40003fa6270 */
[----:B------:R-:W-:Y:S02]  /*3de0*/  @!P2 ISETP.GE.AND P6, PT, R66, R117, PT ;  /* 0x000000754200a20c */ /* 0x000fe40003fc6270 */
[----:B------:R-:W-:Y:S02]  /*3df0*/  @!P2 FSEL R18, R18, RZ, !P4 ;  /* 0x000000ff1212a208 */ /* 0x000fe40006000000 */
[----:B------:R-:W-:-:S02]  /*3e00*/  @!P2 FSEL R19, R19, RZ, !P3 ;  /* 0x000000ff1313a208 */ /* 0x000fc40005800000 */
[-C--:B------:R-:W-:Y:S02]  /*3e10*/  @!P2 ISETP.GE.AND P4, PT, R76, R117.reuse, PT ;  /* 0x000000754c00a20c */ /* 0x080fe40003f86270 */
[-C--:B------:R-:W-:Y:S02]  /*3e20*/  @!P2 ISETP.GE.AND P3, PT, R122, R117.reuse, PT ;  /* 0x000000757a00a20c */ /* 0x080fe40003f66270 */
[----:B------:R-:W-:Y:S02]  /*3e30*/  @!P2 FSEL R22, R22, RZ, !P1 ;  /* 0x000000ff1616a208 */ /* 0x000fe40004800000 */
[----:B------:R-:W-:Y:S02]  /*3e40*/  @!P2 FSEL R23, R23, RZ, !P5 ;  /* 0x000000ff1717a208 */ /* 0x000fe40006800000 */
[----:B------:R-:W-:Y:S02]  /*3e50*/  @!P2 FSEL R26, R26, RZ, !P6 ;  /* 0x000000ff1a1aa208 */ /* 0x000fe40007000000 */
        /* <DEDUP_REMOVED lines=8> */
[----:B------:R-:W-:Y:S02]  /*3ee0*/  @!P2 FSEL R25, R25, RZ, !P5 ;  /* 0x000000ff1919a208 */ /* 0x000fe40006800000 */
        /* <DEDUP_REMOVED lines=9> */
[----:B------:R-:W-:-:S02]  /*3f80*/  @!P2 FSEL R34, R34, RZ, !P5 ;  /* 0x000000ff2222a208 */ /* 0x000fc40006800000 */
        /* <DEDUP_REMOVED lines=14> */
[----:B------:R-:W0:Y:S01]  /*4070*/  LDS.128 R64, [R2] ;  /* 0x0000000002407984 */ /* 0x000e220000000c00 */
[----:B------:R-:W-:Y:S02]  /*4080*/  @!P2 FSEL R38, R38, RZ, !P4 ;  /* 0x000000ff2626a208 */ /* 0x000fe40006000000 */
[----:B------:R-:W-:Y:S02]  /*4090*/  @!P2 FSEL R39, R39, RZ, !P3 ;  /* 0x000000ff2727a208 */ /* 0x000fe40005800000 */
        /* <DEDUP_REMOVED lines=26> */
[----:B------:R-:W2:Y:S01]  /*4240*/  LDG.E.128.CONSTANT R68, desc[UR6][R124.64+0x1e00] ;  /* 0x001e00067c447981 */ /* 0x000ea2000c1e9d00 */
[----:B------:R-:W-:Y:S02]  /*4250*/  @!P2 FSEL R51, R51, RZ, !P1 ;  /* 0x000000ff3333a208 */ /* 0x000fe40004800000 */
[-C--:B------:R-:W-:Y:S02]  /*4260*/  @!P2 ISETP.GE.AND P1, PT, R122, R117.reuse, PT ;  /* 0x000000757a00a20c */ /* 0x080fe40003f26270 */
        /* <DEDUP_REMOVED lines=8> */
[----:B------:R-:W-:Y:S02]  /*42f0*/  @!P2 ISETP.GE.AND P5, PT, R72, R117, PT ;  /* 0x000000754800a20c */ /* 0x000fe40003fa6270 */
[----:B------:R-:W3:Y:S01]  /*4300*/  LDG.E.128.CONSTANT R72, desc[UR6][R124.64+0x2000] ;  /* 0x002000067c487981 */ /* 0x000ee2000c1e9d00 */
[----:B------:R-:W-:-:S02]  /*4310*/  @!P2 FSEL R57, R57, RZ, !P6 ;  /* 0x000000ff3939a208 */ /* 0x000fc40007000000 */
[----:B------:R-:W-:Y:S02]  /*4320*/  @!P2 FSEL R58, R58, RZ, !P4 ;  /* 0x000000ff3a3aa208 */ /* 0x000fe40006000000 */
[-C--:B------:R-:W-:Y:S02]  /*4330*/  @!P2 ISETP.GE.AND P6, PT, R76, R117.reuse, PT ;  /* 0x000000754c00a20c */ /* 0x080fe40003fc6270 */
[----:B------:R-:W-:Y:S01]  /*4340*/  @!P2 ISETP.GE.AND P4, PT, R122, R117, PT ;  /* 0x000000757a00a20c */ /* 0x000fe20003f86270 */
[----:B0-----:R-:W-:Y:S01]  /*4350*/  FMUL.FTZ R81, R65, R81 ;  /* 0x0000005141517220 */ /* 0x001fe20000410000 */
[----:B------:R-:W-:Y:S02]  /*4360*/  @!P2 FSEL R59, R59, RZ, !P3 ;  /* 0x000000ff3b3ba208 */ /* 0x000fe40005800000 */
[----:B------:R-:W-:Y:S02]  /*4370*/  @!P2 FSEL R60, R60, RZ, !P6 ;  /* 0x000000ff3c3ca208 */ /* 0x000fe40007000000 */
[----:B------:R-:W-:-:S02]  /*4380*/  @!P2 FSEL R61, R61, RZ, !P4 ;  /* 0x000000ff3d3da208 */ /* 0x000fc40006000000 */
[----:B------:R-:W-:Y:S02]  /*4390*/  @!P2 FSEL R62, R62, RZ, !P1 ;  /* 0x000000ff3e3ea208 */ /* 0x000fe40004800000 */
[----:B------:R-:W-:Y:S01]  /*43a0*/  @!P2 FSEL R63, R63, RZ, !P5 ;  /* 0x000000ff3f3fa208 */ /* 0x000fe20006800000 */
[----:B------:R-:W-:Y:S01]  /*43b0*/  FFMA.FTZ R81, R64, R80, R81 ;  /* 0x0000005040517223 */ /* 0x000fe20000010051 */
[CC--:B------:R-:W-:Y:S02]  /*43c0*/  @!P2 ISETP.GE.AND P3, PT, R76.reuse, R117.reuse, PT ;  /* 0x000000754c00a20c */ /* 0x0c0fe40003f66270 */
[CC--:B------:R-:W-:Y:S02]  /*43d0*/  @!P2 ISETP.GE.AND P6, PT, R76.reuse, R117.reuse, PT ;  /* 0x000000754c00a20c */ /* 0x0c0fe40003fc6270 */
[CC--:B------:R-:W-:Y:S02]  /*43e0*/  @!P2 ISETP.GE.AND P4, PT, R76.reuse, R117.reuse, PT ;  /* 0x000000754c00a20c */ /* 0x0c0fe40003f86270 */
[----:B------:R-:W-:-:S02]  /*43f0*/  @!P2 ISETP.GE.AND P1, PT, R76, R117, PT ;  /* 0x000000754c00a20c */ /* 0x000fc40003f26270 */
[----:B------:R-:W-:Y:S02]  /*4400*/  @!P2 ISETP.GE.AND P5, PT, R76, R117, PT ;  /* 0x000000754c00a20c */ /* 0x000fe40003fa6270 */
[----:B------:R-:W4:Y:S01]  /*4410*/  LDG.E.128.CONSTANT R76, desc[UR6][R124.64+0x2200] ;  /* 0x002200067c4c7981 */ /* 0x000f22000c1e9d00 */
[----:B------:R-:W-:-:S04]  /*4420*/  FFMA.FTZ R82, R66, R82, R81 ;  /* 0x0000005242527223 */ /* 0x000fc80000010051 */
[----:B------:R-:W-:Y:S02]  /*4430*/  FFMA.FTZ R121, R67, R83, R82 ;  /* 0x0000005343797223 */ /* 0x000fe40000010052 */
[----:B------:R-:W5:Y:S01]  /*4440*/  LDG.E.128.CONSTANT R80, desc[UR6][R124.64+0x2400] ;  /* 0x002400067c507981 */ /* 0x000f62000c1e9d00 */
[----:B------:R-:W-:-:S04]  /*4450*/  FMUL.FTZ R9, R65, R9 ;  /* 0x0000000941097220 */ /* 0x000fc80000410000 */
[----:B------:R-:W-:-:S04]  /*4460*/  FFMA.FTZ R9, R64, R8, R9 ;  /* 0x0000000840097223 */ /* 0x000fc80000010009 */
[----:B------:R-:W-:Y:S01]  /*4470*/  FFMA.FTZ R8, R66, R10, R9 ;  /* 0x0000000a42087223 */ /* 0x000fe20000010009 */
[----:B------:R-:W-:Y:S02]  /*4480*/  @!P2 IADD3 R10, PT, PT, R122, 0x1, RZ ;  /* 0x000000017a0aa810 */ /* 0x000fe40007ffe0ff */
[----:B------:R-:W-:Y:S02]  /*4490*/  @!P2 FSEL R84, R84, RZ, !P5 ;  /* 0x000000ff5454a208 */ /* 0x000fe40006800000 */
[----:B------:R-:W-:-:S04]  /*44a0*/  @!P2 ISETP.GE.AND P5, PT, R122, R117, PT ;  /* 0x000000757a00a20c */ /* 0x000fc80003fa6270 */
        /* <DEDUP_REMOVED lines=78> */
[-C--:B------:R-:W-:Y:S01]  /*4990*/  @!P2 ISETP.GE.AND P3, PT, R10, R117.reuse, PT ;  /* 0x000000750a00a20c */ /* 0x080fe20003f66270 */
[----:B------:R-:W-:Y:S01]  /*49a0*/  @!P2 VIADD R10, R122, 0x2 ;  /* 0x000000027a0aa836 */ /* 0x000fe20000000000 */
[----:B---3--:R-:W-:Y:S02]  /*49b0*/  @!P2 FSEL R72, R72, RZ, !P6 ;  /* 0x000000ff4848a208 */ /* 0x008fe40007000000 */
[----:B------:R-:W-:-:S04]  /*49c0*/  @!P2 ISETP.GE.AND P6, PT, R122, R117, PT ;  /* 0x000000757a00a20c */ /* 0x000fc80003fc6270 */
[----:B------:R-:W-:Y:S02]  /*49d0*/  @!P2 FSEL R73, R73, RZ, !P6 ;  /* 0x000000ff4949a208 */ /* 0x000fe40007000000 */
[-C--:B------:R-:W-:Y:S02]  /*49e0*/  @!P2 ISETP.GE.AND P6, PT, R10, R117.reuse, PT ;  /* 0x000000750a00a20c */ /* 0x080fe40003fc6270 */
[----:B------:R-:W-:Y:S02]  /*49f0*/  @!P2 IADD3 R10, PT, PT, R122, 0x1, RZ ;  /* 0x000000017a0aa810 */ /* 0x000fe40007ffe0ff */
[----:B------:R-:W-:Y:S02]  /*4a00*/  @!P2 FSEL R74, R74, RZ, !P3 ;  /* 0x000000ff4a4aa208 */ /* 0x000fe40005800000 */
[----:B------:R-:W-:Y:S02]  /*4a10*/  @!P2 ISETP.GE.AND P3, PT, R10, R117, PT ;  /* 0x000000750a00a20c */ /* 0x000fe40003f66270 */
[----:B------:R-:W-:-:S02]  /*4a20*/  @!P2 IADD3 R10, PT, PT, R122, 0x2, RZ ;  /* 0x000000027a0aa810 */ /* 0x000fc40007ffe0ff */
[----:B----4-:R-:W-:Y:S02]  /*4a30*/  @!P2 FSEL R76, R76, RZ, !P4 ;  /* 0x000000ff4c4ca208 */ /* 0x010fe40006000000 */
[----:B------:R-:W-:-:S04]  /*4a40*/  @!P2 ISETP.GE.AND P4, PT, R122, R117, PT ;  /* 0x000000757a00a20c */ /* 0x000fc80003f86270 */
[----:B------:R-:W-:Y:S02]  /*4a50*/  @!P2 FSEL R77, R77, RZ, !P4 ;  /* 0x000000ff4d4da208 */ /* 0x000fe40006000000 */
[-C--:B------:R-:W-:Y:S02]  /*4a60*/  @!P2 ISETP.GE.AND P4, PT, R10, R117.reuse, PT ;  /* 0x000000750a00a20c */ /* 0x080fe40003f86270 */
[----:B------:R-:W-:Y:S02]  /*4a70*/  @!P2 IADD3 R10, PT, PT, R122, 0x1, RZ ;  /* 0x000000017a0aa810 */ /* 0x000fe40007ffe0ff */
[----:B------:R-:W-:Y:S02]  /*4a80*/  @!P2 FSEL R78, R78, RZ, !P3 ;  /* 0x000000ff4e4ea208 */ /* 0x000fe40005800000 */
[----:B-----5:R-:W-:Y:S02]  /*4a90*/  @!P2 FSEL R80, R80, RZ, !P1 ;  /* 0x000000ff5050a208 */ /* 0x020fe40004800000 */
[----:B------:R-:W-:-:S02]  /*4aa0*/  @!P2 ISETP.GE.AND P3, PT, R10, R117, PT ;  /* 0x000000750a00a20c */ /* 0x000fc40003f66270 */
[CC--:B------:R-:W-:Y:S02]  /*4ab0*/  @!P2 ISETP.GE.AND P1, PT, R122.reuse, R117.reuse, PT ;  /* 0x000000757a00a20c */ /* 0x0c0fe40003f26270 */
[----:B------:R-:W-:Y:S02]  /*4ac0*/  @!P2 IADD3 R10, PT, PT, R122, 0x2, RZ ;  /* 0x000000027a0aa810 */ /* 0x000fe40007ffe0ff */
[----:B------:R-:W-:Y:S02]  /*4ad0*/  @!P2 FSEL R81, R81, RZ, !P1 ;  /* 0x000000ff5151a208 */ /* 0x000fe40004800000 */
[----:B------:R-:W-:Y:S02]  /*4ae0*/  @!P2 FSEL R82, R82, RZ, !P3 ;  /* 0x000000ff5252a208 */ /* 0x000fe40005800000 */
[CC--:B------:R-:W-:Y:S02]  /*4af0*/  @!P2 ISETP.GE.AND P1, PT, R10.reuse, R117.reuse, PT ;  /* 0x000000750a00a20c */ /* 0x0c0fe40003f26270 */
[----:B------:R-:W-:Y:S01]  /*4b00*/  @!P2 ISETP.GE.AND P3, PT, R10, R117, PT ;  /* 0x000000750a00a20c */ /* 0x000fe20003f66270 */
[----:B------:R-:W-:-:S02]  /*4b10*/  @!P2 VIADD R10, R122, 0x1 ;  /* 0x000000017a0aa836 */ /* 0x000fc40000000000 */
[C---:B------:R-:W-:Y:S01]  /*4b20*/  FMUL.FTZ R69, R65.reuse, R69 ;  /* 0x0000004541457220 */ /* 0x040fe20000410000 */
[C---:B------:R-:W-:Y:S01]  /*4b30*/  FMUL.FTZ R73, R65.reuse, R73 ;  /* 0x0000004941497220 */ /* 0x040fe20000410000 */
[C---:B------:R-:W-:Y:S01]  /*4b40*/  FMUL.FTZ R77, R65.reuse, R77 ;  /* 0x0000004d414d7220 */ /* 0x040fe20000410000 */
[C---:B------:R-:W-:Y:S01]  /*4b50*/  FMUL.FTZ R81, R65.reuse, R81 ;  /* 0x0000005141517220 */ /* 0x040fe20000410000 */
[----:B------:R-:W-:Y:S01]  /*4b60*/  @!P2 ISETP.GE.AND P5, PT, R10, R117, PT ;  /* 0x000000750a00a20c */ /* 0x000fe20003fa6270 */
        /* <DEDUP_REMOVED lines=26> */
.L_x_25151:
[----:B------:R-:W-:Y:S05]  /*4d10*/  BSYNC.RECONVERGENT B1 ;  /* 0x0000000000017941 */ /* 0x000fea0003800200 */
.L_x_25150:
[----:B------:R-:W-:Y:S02]  /*4d20*/  IADD3 R96, P1, PT, R96, 0x10, RZ ;  /* 0x0000001060607810 */ /* 0x000fe40007f3e0ff */
[----:B------:R-:W-:Y:S02]  /*4d30*/  IADD3 R92, PT, PT, R92, 0x4, RZ ;  /* 0x000000045c5c7810 */ /* 0x000fe40007ffe0ff */
[----:B------:R-:W-:Y:S02]  /*4d40*/  IADD3 R122, PT, PT, R122, 0x80, RZ ;  /* 0x000000807a7a7810 */ /* 0x000fe40007ffe0ff */
[----:B------:R-:W-:Y:S02]  /*4d50*/  IADD3 R2, PT, PT, R2, 0x200, RZ ;  /* 0x0000020002027810 */ /* 0x000fe40007ffe0ff */
[----:B------:R-:W-:Y:S01]  /*4d60*/  IADD3.X R93, PT, PT, RZ, R93, RZ, P1, !PT ;  /* 0x0000005dff5d7210 */ /* 0x000fe20000ffe4ff */
[----:B------:R-:W-:Y:S06]  /*4d70*/  @!P0 BRA `(.L_x_25152) ;  /* 0xffffffe800508947 */ /* 0x000fec000383ffff */
.L_x_25149:
[----:B------:R-:W-:Y:S05]  /*4d80*/  BSYNC.RECONVERGENT B0 ;  /* 0x0000000000007941 */ /* 0x000fea0003800200 */
.L_x_25148:
[----:B------:R-:W0:Y:S01]  /*4d90*/  SHFL.BFLY PT, R3, R116, 0x4, 0x1f ;  /* 0x0c801f0074037f89 */ /* 0x000e2200000e0000 */
[----:B------:R-:W5:Y:S01]  /*4da0*/  S2UR UR5, SR_CgaCtaId ;  /* 0x00000000000579c3 */ /* 0x000f620000008800 */
[C---:B------:R-:W-:Y:S01]  /*4db0*/  LOP3.LUT R23, R90.reuse, 0x3e0, RZ, 0xc0, !PT ;  /* 0x000003e05a177812 */ /* 0x040fe200078ec0ff */
[----:B------:R-:W-:Y:S01]  /*4dc0*/  UMOV UR4, 0x400 ;  /* 0x0000040000047882 */ /* 0x000fe20000000000 */
[----:B------:R-:W2:Y:S01]  /*4dd0*/  SHFL.BFLY PT, R7, R114, 0x4, 0x1f ;  /* 0x0c801f0072077f89 */ /* 0x000ea200000e0000 */
[----:B------:R-:W-:Y:S01]  /*4de0*/  SHF.R.U32.HI R89, RZ, 0x3, R89 ;  /* 0x00000003ff597819 */ /* 0x000fe20000011659 */
[----:B------:R-:W-:Y:S01]  /*4df0*/  UIADD3 UR4, UPT, UPT, UR4, 0x160, URZ ;  /* 0x0000016004047890 */ /* 0x000fe2000fffe0ff */
[----:B------:R-:W-:Y:S01]  /*4e00*/  BSSY.RECONVERGENT B0, `(.L_x_25153) ;  /* 0x0000098000007945 */ /* 0x000fe20003800200 */
[----:B------:R-:W4:Y:S01]  /*4e10*/  SHFL.BFLY PT, R0, R115, 0x4, 0x1f ;  /* 0x0c801f0073007f89 */ /* 0x000f2200000e0000 */
[----:B------:R-:W-:Y:S01]  /*4e20*/  LOP3.LUT P0, RZ, R90, 0x3c7, RZ, 0xc0, !PT ;  /* 0x000003c75aff7812 */ /* 0x000fe2000780c0ff */
[----:B------:R-:W-:Y:S01]  /*4e30*/  IMAD R88, R88, 0x50, R89 ;  /* 0x0000005058587824 */ /* 0x000fe200078e0259 */
[C---:B------:R-:W-:Y:S01]  /*4e40*/  LOP3.LUT P1, RZ, R90.reuse, 0x3e7, RZ, 0xc0, !PT ;  /* 0x000003e75aff7812 */ /* 0x040fe2000782c0ff */
[----:B---3--:R-:W3:Y:S01]  /*4e50*/  SHFL.BFLY PT, R4, R111, 0x4, 0x1f ;  /* 0x0c801f006f047f89 */ /* 0x008ee200000e0000 */
[----:B------:R-:W-:-:S03]  /*4e60*/  ISETP.GT.U32.AND P3, PT, R90, 0x1f, PT ;  /* 0x0000001f5a00780c */ /* 0x000fc60003f64070 */
[----:B------:R-:W3:Y:S04]  /*4e70*/  SHFL.BFLY PT, R2, R113, 0x4, 0x1f ;  /* 0x0c801f0071027f89 */ /* 0x000ee800000e0000 */
[----:B-1----:R-:W1:Y:S01]  /*4e80*/  SHFL.BFLY PT, R9, R110, 0x4, 0x1f ;  /* 0x0c801f006e097f89 */ /* 0x002e6200000e0000 */
[----:B0-----:R-:W-:-:S03]  /*4e90*/  FADD.FTZ R3, R3, R116 ;  /* 0x0000007403037221 */ /* 0x001fc60000010000 */
[----:B------:R-:W0:Y:S01]  /*4ea0*/  SHFL.BFLY PT, R6, R109, 0x4, 0x1f ;  /* 0x0c801f006d067f89 */ /* 0x000e2200000e0000 */
[----:B-----5:R-:W-:Y:S01]  /*4eb0*/  ULEA UR4, UR5, UR4, 0x18 ;  /* 0x0000000405047291 */ /* 0x020fe2000f8ec0ff */
[----:B--2---:R-:W-:Y:S02]  /*4ec0*/  FADD.FTZ R7, R7, R114 ;  /* 0x0000007207077221 */ /* 0x004fe40000010000 */
[----:B------:R-:W2:Y:S01]  /*4ed0*/  SHFL.BFLY PT, R11, R108, 0x4, 0x1f ;  /* 0x0c801f006c0b7f89 */ /* 0x000ea200000e0000 */
[----:B----4-:R-:W-:-:S03]  /*4ee0*/  FADD.FTZ R115, R0, R115 ;  /* 0x0000007300737221 */ /* 0x010fc60000010000 */
[----:B------:R-:W4:Y:S01]  /*4ef0*/  SHFL.BFLY PT, R8, R107, 0x4, 0x1f ;  /* 0x0c801f006b087f89 */ /* 0x000f2200000e0000 */
[----:B------:R-:W-:Y:S01]  /*4f00*/  LEA R88, R88, UR4, 0x2 ;  /* 0x0000000458587c11 */ /* 0x000fe2000f8e10ff */
[----:B---3--:R-:W-:Y:S02]  /*4f10*/  FADD.FTZ R111, R4, R111 ;  /* 0x0000006f046f7221 */ /* 0x008fe40000010000 */
[----:B------:R-:W3:Y:S01]  /*4f20*/  SHFL.BFLY PT, R13, R106, 0x4, 0x1f ;  /* 0x0c801f006a0d7f89 */ /* 0x000ee200000e0000 */
[----:B------:R-:W-:-:S03]  /*4f30*/  FADD.FTZ R113, R2, R113 ;  /* 0x0000007102717221 */ /* 0x000fc60000010000 */
[----:B------:R-:W5:Y:S01]  /*4f40*/  SHFL.BFLY PT, R10, R105, 0x4, 0x1f ;  /* 0x0c801f00690a7f89 */ /* 0x000f6200000e0000 */
[----:B-1----:R-:W-:-:S03]  /*4f50*/  FADD.FTZ R9, R9, R110 ;  /* 0x0000006e09097221 */ /* 0x002fc60000010000 */
[----:B------:R-:W1:Y:S04]  /*4f60*/  SHFL.BFLY PT, R15, R104, 0x4, 0x1f ;  /* 0x0c801f00680f7f89 */ /* 0x000e6800000e0000 */
        /* <DEDUP_REMOVED lines=19> */
[----:B----4-:R-:W-:Y:S01]  /*50a0*/  FADD.FTZ R19, R19, R100 ;  /* 0x0000006413137221 */ /* 0x010fe20000010000 */
[----:B---3--:R-:W-:Y:S02]  /*50b0*/  FADD.FTZ R99, R16, R99 ;  /* 0x0000006310637221 */ /* 0x008fe40000010000 */
[----:B------:R-:W3:Y:S01]  /*50c0*/  SHFL.BFLY PT, R2, R115, 0x2, 0x1f ;  /* 0x0c401f0073027f89 */ /* 0x000ee200000e0000 */
[----:B-----5:R-:W-:-:S03]  /*50d0*/  FADD.FTZ R98, R21, R98 ;  /* 0x0000006215627221 */ /* 0x020fc60000010000 */
[----:B------:R-:W4:Y:S01]  /*50e0*/  SHFL.BFLY PT, R6, R113, 0x2, 0x1f ;  /* 0x0c401f0071067f89 */ /* 0x000f2200000e0000 */
[----:B------:R-:W-:Y:S01]  /*50f0*/  LOP3.LUT R21, R90, 0x7, RZ, 0xc0, !PT ;  /* 0x000000075a157812 */ /* 0x000fe200078ec0ff */
[----:B-1----:R-:W-:Y:S02]  /*5100*/  FADD.FTZ R97, R22, R97 ;  /* 0x0000006116617221 */ /* 0x002fe40000010000 */
[----:B------:R-:W1:Y:S01]  /*5110*/  SHFL.BFLY PT, R8, R111, 0x2, 0x1f ;  /* 0x0c401f006f087f89 */ /* 0x000e6200000e0000 */
[----:B------:R-:W-:Y:S01]  /*5120*/  ISETP.NE.AND P2, PT, R21, RZ, PT ;  /* 0x000000ff1500720c */ /* 0x000fe20003f45270 */
[----:B------:R-:W-:Y:S02]  /*5130*/  FADD.FTZ R95, R24, R95 ;  /* 0x0000005f185f7221 */ /* 0x000fe40000010000 */
[----:B------:R-:W5:Y:S01]  /*5140*/  SHFL.BFLY PT, R10, R9, 0x2, 0x1f ;  /* 0x0c401f00090a7f89 */ /* 0x000f6200000e0000 */
[----:B------:R-:W-:Y:S01]  /*5150*/  LOP3.LUT R21, R90, 0x3c0, RZ, 0xc0, !PT ;  /* 0x000003c05a157812 */ /* 0x000fe200078ec0ff */
[----:B0-----:R-:W-:-:S02]  /*5160*/  FADD.FTZ R0, R3, R0 ;  /* 0x0000000003007221 */ /* 0x001fc40000010000 */
[----:B------:R-:W0:Y:S01]  /*5170*/  SHFL.BFLY PT, R12, R109, 0x2, 0x1f ;  /* 0x0c401f006d0c7f89 */ /* 0x000e2200000e0000 */
[----:B------:R-:W-:Y:S01]  /*5180*/  ISETP.NE.OR P5, PT, R21, 0x40, P2 ;  /* 0x000000401500780c */ /* 0x000fe200017a5670 */
[----:B--2---:R-:W-:Y:S02]  /*5190*/  FADD.FTZ R4, R7, R4 ;  /* 0x0000000407047221 */ /* 0x004fe40000010000 */
[----:B------:R-:W2:Y:S01]  /*51a0*/  SHFL.BFLY PT, R14, R11, 0x2, 0x1f ;  /* 0x0c401f000b0e7f89 */ /* 0x000ea200000e0000 */
[----:B------:R-:W-:-:S03]  /*51b0*/  ISETP.NE.OR P4, PT, R23, 0x20, P2 ;  /* 0x000000201700780c */ /* 0x000fc60001785670 */
        /* <DEDUP_REMOVED lines=25> */
[----:B--2---:R-:W-:Y:S01]  /*5350*/  FADD.FTZ R28, R101, R28 ;  /* 0x0000001c651c7221 */ /* 0x004fe20000010000 */
[----:B------:R-:W-:Y:S02]  /*5360*/  FADD.FTZ R30, R19, R30 ;  /* 0x0000001e131e7221 */ /* 0x000fe40000010000 */
        /* <DEDUP_REMOVED lines=36> */
[----:B0-----:R-:W-:Y:S01]  /*55b0*/  FADD.FTZ R33, R26, R33 ;  /* 0x000000211a217221 */ /* 0x001fe20000010000 */
[----:B------:R-:W-:Y:S01]  /*55c0*/  BAR.SYNC.DEFER_BLOCKING 0x0 ;  /* 0x0000000000007b1d */ /* 0x000fe20000010000 */
[----:B------:R-:W-:Y:S01]  /*55d0*/  FADD.FTZ R35, R28, R35 ;  /* 0x000000231c237221 */ /* 0x000fe20000010000 */
[----:B--2---:R-:W-:Y:S01]  /*55e0*/  FADD.FTZ R37, R30, R37 ;  /* 0x000000251e257221 */ /* 0x004fe20000010000 */
[----:B---3--:R-:W-:Y:S01]  /*55f0*/  FADD.FTZ R39, R32, R3 ;  /* 0x0000000320277221 */ /* 0x008fe20000010000 */
[----:B----4-:R-:W-:Y:S01]  /*5600*/  FADD.FTZ R41, R98, R41 ;  /* 0x0000002962297221 */ /* 0x010fe20000010000 */
        /* <DEDUP_REMOVED lines=23> */
.L_x_25154:
[----:B------:R-:W-:Y:S05]  /*5780*/  BSYNC.RECONVERGENT B0 ;  /* 0x0000000000007941 */ /* 0x000fea0003800200 */
.L_x_25153:
        /* <DEDUP_REMOVED lines=43> */
.L_x_25156:
[----:B------:R-:W-:Y:S05]  /*5a40*/  BSYNC.RECONVERGENT B0 ;  /* 0x0000000000007941 */ /* 0x000fea0003800200 */
.L_x_25155:
        /* <DEDUP_REMOVED lines=23> */
.L_x_25158:
[----:B------:R-:W-:Y:S05]  /*5bc0*/  BSYNC.RECONVERGENT B0 ;  /* 0x0000000000007941 */ /* 0x000fea0003800200 */
.L_x_25157:
        /* <DEDUP_REMOVED lines=43> */
.L_x_25160:
[----:B------:R-:W-:Y:S05]  /*5e80*/  BSYNC.RECONVERGENT B0 ;  /* 0x0000000000007941 */ /* 0x000fea0003800200 */
.L_x_25159:
        /* <DEDUP_REMOVED lines=34> */
.L_x_25161:
        /* <DEDUP_REMOVED lines=13> */
.L_x_27710:


//--------------------- .text._ZN4vllm25paged_attention_v2_kernelIffLi64ELi32ELi128ELNS_18Fp8KVCacheDataTypeE0ELb1ELi512EEEvPfS2_PT_PKS3_PKT0_S9_ifPKiSB_iPKfiiiSD_SD_iiiii --------------------------
	.section	.text._ZN4vllm25paged_attention_v2_kernelIffLi64ELi32ELi128ELNS_18Fp8KVCacheDataTypeE0ELb1ELi512EEEvPfS2_PT_PKS3_PKT0_S9_ifPKiSB_iPKfiiiSD_SD_iiiii,"ax",@progbits
	.align	128
        .global         _ZN4vllm25paged_attention_v2_kernelIffLi64ELi32ELi128ELNS_18Fp8KVCacheDataTypeE0ELb1ELi512EEEvPfS2_PT_PKS3_PKT0_S9_ifPKiSB_iPKfiiiSD_SD_iiiii
        .type           _ZN4vllm25paged_attention_v2_kernelIffLi64ELi32ELi128ELNS_18Fp8KVCacheDataTypeE0ELb1ELi512EEEvPfS2_PT_PKS3_PKT0_S9_ifPKiSB_iPKfiiiSD_SD_iiiii,@function
        .size           _ZN4vllm25paged_attention_v2_kernelIffLi64ELi32ELi128ELNS_18Fp8KVCacheDataTypeE0ELb1ELi512EEEvPfS2_PT_PKS3_PKT0_S9_ifPKiSB_iPKfiiiSD_SD_iiiii,(.L_x_27711 - _ZN4vllm25paged_attention_v2_kernelIffLi64ELi32ELi128ELNS_18Fp8KVCacheDataTypeE0ELb1ELi512EEEvPfS2_PT_PKS3_PKT0_S9_ifPKiSB_iPKfiiiSD_SD_iiiii)
        .other          _ZN4vllm25paged_attention_v2_kernelIffLi64ELi32ELi128ELNS_18Fp8KVCacheDataTypeE0ELb1ELi512EEEvPfS2_PT_PKS3_PKT0_S9_ifPKiSB_iPKfiiiSD_SD_iiiii,@"STO_CUDA_ENTRY STV_DEFAULT"
_ZN4vllm25paged_attention_v2_kernelIffLi64ELi32ELi128ELNS_18Fp8KVCacheDataTypeE0ELb1ELi512EEEvPfS2_PT_PKS3_PKT0_S9_ifPKiSB_iPKfiiiSD_SD_iiiii:
.text._ZN4vllm25paged_attention_v2_kernelIffLi64ELi32ELi128ELNS_18Fp8KVCacheDataTypeE0ELb1ELi512EEEvPfS2_PT_PKS3_PKT0_S9_ifPKiSB_iPKfiiiSD_SD_iiiii:
        /* <DEDUP_REMOVED lines=26> */
[----:B0-----:R-:W-:Y:S01]  /*01a0*/  ISETP.GT.U32.AND P1, PT, R73, 0xf, PT ;  /* 0x0000000f4900780c */ /* 0x001fe20003f24070 */
[----:B------:R-:W0:Y:S03]  /*01b0*/  LDCU UR13, c[0x0][0x3b4] ;  /* 0x00007680ff0d77ac */ /* 0x000e260008000800 */
[----:B------:R-:W1:Y:S01]  /*01c0*/  LDC R23, c[0x0][0x408] ;  /* 0x00010200ff177b82 */ /* 0x000e620000000800 */
[----:B------:R-:W0:Y:S08]  /*01d0*/  LDCU.64 UR14, c[0x0][0x3a0] ;  /* 0x00007400ff0e77ac */ /* 0x000e300008000a00 */
[----:B------:R-:W4:Y:S01]  /*01e0*/  @!P1 LDC.64 R4, c[0x0][0x398] ;  /* 0x0000e600ff049b82 */ /* 0x000f220000000a00 */
[----:B---3--:R-:W-:Y:S01]  /*01f0*/  @!P1 IMAD.SHL.U32 R2, R19, 0x40, RZ ;  /* 0x0000004013029824 */ /* 0x008fe200078e00ff */
        /* <DEDUP_REMOVED lines=13> */
[----:B------:R-:W-:Y:S01]  /*02d0*/  SHF.R.U32.HI R75, RZ, 0x5, R73 ;  /* 0x00000005ff4b7819 */ /* 0x000fe20000011649 */
[----:B------:R-:W-:Y:S01]  /*02e0*/  BSSY.RECONVERGENT B0, `(.L_x_25162) ;  /* 0x0000128000007945 */ /* 0x000fe20003800200 */
[----:B------:R-:W-:Y:S02]  /*02f0*/  IMAD.MOV.U32 R110, RZ, RZ, -0x800001 ;  /* 0xff7fffffff6e7424 */ /* 0x000fe400078e00ff */
[----:B------:R-:W-:Y:S02]  /*0300*/  LEA R111, R12, R75, 0x4 ;  /* 0x0000004b0c6f7211 */ /* 0x000fe400078e20ff */
[----:B0-----:R-:W-:Y:S02]  /*0310*/  IADD3 R8, PT, PT, R0, 0xffffffe, RZ ;  /* 0x0ffffffe00087810 */ /* 0x001fe40007ffe0ff */
[----:B---3--:R-:W-:Y:S02]  /*0320*/  IABS R2, R112 ;  /* 0x0000007000027213 */ /* 0x008fe40000000000 */
[----:B------:R0:W3:Y:S02]  /*0330*/  F2I.FTZ.U32.TRUNC.NTZ R9, R8 ;  /* 0x0000000800097305 */ /* 0x0000e4000021f000 */
[----:B0-----:R-:W-:Y:S01]  /*0340*/  MOV R8, RZ ;  /* 0x000000ff00087202 */ /* 0x001fe20000000f00 */
[----:B---3--:R-:W-:-:S04]  /*0350*/  IMAD.MOV R10, RZ, RZ, -R9 ;  /* 0x000000ffff0a7224 */ /* 0x008fc800078e0a09 */
        /* <DEDUP_REMOVED lines=12> */
[----:B--2---:R-:W-:-:S04]  /*0420*/  IABS R0, R16 ;  /* 0x0000001000007213 */ /* 0x004fc80000000000 */
[----:B------:R-:W0:Y:S01]  /*0430*/  I2F.RP R11, R0 ;  /* 0x00000000000b7306 */ /* 0x000e220000209400 */
[----:B------:R-:W-:Y:S02]  /*0440*/  @P0 IADD3 R9, PT, PT, R9, 0x1, RZ ;  /* 0x0000000109090810 */ /* 0x000fe40007ffe0ff */
[----:B------:R-:W-:-:S03]  /*0450*/  MOV R114, R0 ;  /* 0x0000000000727202 */ /* 0x000fc60000000f00 */
[----:B------:R-:W-:-:S05]  /*0460*/  IMAD.MOV.U32 R18, RZ, RZ, R9 ;  /* 0x000000ffff127224 */ /* 0x000fca00078e0009 */
[----:B------:R-:W-:Y:S02]  /*0470*/  @!P3 IADD3 R18, PT, PT, -R18, RZ, RZ ;  /* 0x000000ff1212b210 */ /* 0x000fe40007ffe1ff */
[----:B------:R-:W-:Y:S01]  /*0480*/  @!P2 LOP3.LUT R18, RZ, R21, RZ, 0x33, !PT ;  /* 0x00000015ff12a212 */ /* 0x000fe200078e33ff */
[----:B0-----:R-:W0:Y:S03]  /*0490*/  MUFU.RCP R11, R11 ;  /* 0x0000000b000b7308 */ /* 0x001e260000001000 */
[----:B------:R-:W-:Y:S02]  /*04a0*/  IABS R14, R18 ;  /* 0x00000012000e7213 */ /* 0x000fe40000000000 */
[----:B------:R-:W-:-:S03]  /*04b0*/  ISETP.NE.AND P5, PT, R18, RZ, PT ;  /* 0x000000ff1200720c */ /* 0x000fc60003fa5270 */
[----:B------:R-:W2:Y:S01]  /*04c0*/  I2F.RP R10, R14 ;  /* 0x0000000e000a7306 */ /* 0x000ea20000209400 */
[----:B0-----:R-:W-:Y:S02]  /*04d0*/  VIADD R8, R11, 0xffffffe ;  /* 0x0ffffffe0b087836 */ /* 0x001fe40000000000 */
[----:B------:R-:W-:-:S05]  /*04e0*/  VIADD R11, R117, 0xffffffff ;  /* 0xffffffff750b7836 */ /* 0x000fca0000000000 */
[----:B------:R0:W-:Y:S01]  /*04f0*/  F2I.FTZ.U32.TRUNC.NTZ R9, R8 ;  /* 0x0000000800097305 */ /* 0x0001e2000021f000 */
[----:B------:R-:W-:Y:S02]  /*0500*/  IABS R15, R11 ;  /* 0x0000000b000f7213 */ /* 0x000fe40000000000 */
[----:B------:R-:W-:-:S05]  /*0510*/  LOP3.LUT R11, R11, R16, RZ, 0x3c, !PT ;  /* 0x000000100b0b7212 */ /* 0x000fca00078e3cff */
[----:B--2---:R-:W2:Y:S01]  /*0520*/  MUFU.RCP R10, R10 ;  /* 0x0000000a000a7308 */ /* 0x004ea20000001000 */
[----:B0-----:R-:W-:Y:S01]  /*0530*/  IMAD.MOV.U32 R8, RZ, RZ, RZ ;  /* 0x000000ffff087224 */ /* 0x001fe200078e00ff */
[----:B--2---:R-:W-:Y:S01]  /*0540*/  IADD3 R2, PT, PT, R10, 0xffffffe, RZ ;  /* 0x0ffffffe0a027810 */ /* 0x004fe20007ffe0ff */
[----:B------:R-:W-:-:S05]  /*0550*/  IMAD R10, R9, R0, RZ ;  /* 0x00000000090a7224 */ /* 0x000fca00078e02ff */
[----:B------:R0:W2:Y:S01]  /*0560*/  F2I.FTZ.U32.TRUNC.NTZ R3, R2 ;  /* 0x0000000200037305 */ /* 0x0000a2000021f000 */
[----:B------:R-:W-:-:S05]  /*0570*/  IADD3 R113, PT, PT, -R10, RZ, RZ ;  /* 0x000000ff0a717210 */ /* 0x000fca0007ffe1ff */
[----:B------:R-:W-:Y:S01]  /*0580*/  IMAD.HI.U32 R113, R9, R113, R8 ;  /* 0x0000007109717227 */ /* 0x000fe200078e0008 */
[----:B------:R-:W-:-:S03]  /*0590*/  MOV R8, R15 ;  /* 0x0000000f00087202 */ /* 0x000fc60000000f00 */
[----:B0-----:R-:W-:Y:S01]  /*05a0*/  HFMA2 R2, -RZ, RZ, 0, 0 ;  /* 0x00000000ff027431 */ /* 0x001fe200000001ff */
[----:B------:R-:W0:Y:S01]  /*05b0*/  @!P1 S2R R15, SR_CgaCtaId ;  /* 0x00000000000f9919 */ /* 0x000e220000008800 */
[----:B------:R-:W-:Y:S01]  /*05c0*/  IMAD.HI.U32 R9, R113, R8, RZ ;  /* 0x0000000871097227 */ /* 0x000fe200078e00ff */
[----:B--2---:R-:W-:-:S05]  /*05d0*/  IADD3 R13, PT, PT, RZ, -R3, RZ ;  /* 0x80000003ff0d7210 */ /* 0x004fca0007ffe0ff */
[----:B------:R-:W-:-:S04]  /*05e0*/  IMAD R13, R13, R14, RZ ;  /* 0x0000000e0d0d7224 */ /* 0x000fc800078e02ff */
[----:B------:R-:W-:Y:S01]  /*05f0*/  IMAD.HI.U32 R3, R3, R13, R2 ;  /* 0x0000000d03037227 */ /* 0x000fe200078e0002 */
[----:B------:R-:W-:Y:S02]  /*0600*/  IABS R2, R19 ;  /* 0x0000001300027213 */ /* 0x000fe40000000000 */
[----:B------:R-:W-:-:S03]  /*0610*/  IABS R13, R18 ;  /* 0x00000012000d7213 */ /* 0x000fc60000000000 */
[----:B------:R-:W-:Y:S01]  /*0620*/  IMAD.HI.U32 R10, R3, R2, RZ ;  /* 0x00000002030a7227 */ /* 0x000fe200078e00ff */
[----:B------:R-:W-:-:S05]  /*0630*/  IADD3 R13, PT, PT, RZ, -R13, RZ ;  /* 0x8000000dff0d7210 */ /* 0x000fca0007ffe0ff */
[----:B------:R-:W-:Y:S01]  /*0640*/  IMAD R3, R10, R13, R2 ;  /* 0x0000000d0a037224 */ /* 0x000fe200078e0202 */
[----:B------:R-:W-:Y:S02]  /*0650*/  IADD3 R13, PT, PT, -R9, RZ, RZ ;  /* 0x000000ff090d7210 */ /* 0x000fe40007ffe1ff */
[----:B------:R-:W-:Y:S02]  /*0660*/  IADD3 R2, PT, PT, R117, 0x1f, RZ ;  /* 0x0000001f75027810 */ /* 0x000fe40007ffe0ff */
[----:B------:R-:W-:Y:S01]  /*0670*/  ISETP.GT.U32.AND P4, PT, R14, R3, PT ;  /* 0x000000030e00720c */ /* 0x000fe20003f84070 */
[C---:B------:R-:W-:Y:S01]  /*0680*/  IMAD R13, R0.reuse, R13, R8 ;  /* 0x0000000d000d7224 */ /* 0x040fe200078e0208 */
[----:B------:R-:W-:Y:S02]  /*0690*/  SHF.R.U32.HI R2, RZ, 0x5, R2 ;  /* 0x00000005ff027819 */ /* 0x000fe40000011602 */
[----:B------:R-:W-:Y:S02]  /*06a0*/  LOP3.LUT R8, R19, R18, RZ, 0x3c, !PT ;  /* 0x0000001213087212 */ /* 0x000fe400078e3cff */
[----:B------:R-:W-:-:S02]  /*06b0*/  ISETP.GT.U32.AND P0, PT, R0, R13, PT ;  /* 0x0000000d0000720c */ /* 0x000fc40003f04070 */
[----:B------:R-:W-:-:S05]  /*06c0*/  ISETP.GE.AND P2, PT, R8, RZ, PT ;  /* 0x000000ff0800720c */ /* 0x000fca0003f46270 */
[----:B------:R-:W-:Y:S01]  /*06d0*/  @!P4 IMAD.IADD R3, R3, 0x1, -R14 ;  /* 0x000000010303c824 */ /* 0x000fe200078e0a0e */
[----:B------:R-:W-:Y:S02]  /*06e0*/  @!P4 IADD3 R10, PT, PT, R10, 0x1, RZ ;  /* 0x000000010a0ac810 */ /* 0x000fe40007ffe0ff */
[----:B-1----:R-:W-:Y:S02]  /*06f0*/  ISETP.GE.AND P4, PT, R23, RZ, PT ;  /* 0x000000ff1700720c */ /* 0x002fe40003f86270 */
[----:B------:R-:W-:Y:S01]  /*0700*/  ISETP.GE.U32.AND P3, PT, R3, R14, PT ;  /* 0x0000000e0300720c */ /* 0x000fe20003f66070 */
[----:B------:R-:W-:Y:S01]  /*0710*/  @!P0 IMAD.IADD R13, R13, 0x1, -R0 ;  /* 0x000000010d0d8824 */ /* 0x000fe200078e0a00 */
[----:B------:R-:W-:Y:S02]  /*0720*/  LEA R3, R12, 0x10, 0x4 ;  /* 0x000000100c037811 */ /* 0x000fe400078e20ff */
[----:B------:R-:W-:Y:S02]  /*0730*/  @!P0 IADD3 R9, PT, PT, R9, 0x1, RZ ;  /* 0x0000000109098810 */ /* 0x000fe40007ffe0ff */
[----:B------:R-:W-:-:S02]  /*0740*/  VIMNMX.U32 R118, PT, PT, R2, R3, PT ;  /* 0x0000000302767248 */ /* 0x000fc40003fe0000 */
[----:B------:R-:W-:Y:S02]  /*0750*/  @!P1 MOV R2, 0x400 ;  /* 0x0000040000029802 */ /* 0x000fe40000000f00 */
[----:B------:R-:W-:Y:S01]  /*0760*/  ISETP.NE.AND P0, PT, R16, RZ, PT ;  /* 0x000000ff1000720c */ /* 0x000fe20003f05270 */
[----:B------:R-:W-:Y:S01]  /*0770*/  @P4 IMAD R112, R112, UR5, R19 ;  /* 0x0000000570704c24 */ /* 0x000fe2000f8e0213 */
[----:B0-----:R-:W-:Y:S02]  /*0780*/  @!P1 LEA R8, R15, R2, 0x18 ;  /* 0x000000020f089211 */ /* 0x001fe400078ec0ff */
[----:B------:R-:W-:Y:S01]  /*0790*/  @P3 IADD3 R10, PT, PT, R10, 0x1, RZ ;  /* 0x000000010a0a3810 */ /* 0x000fe20007ffe0ff */
[----:B------:R-:W-:Y:S01]  /*07a0*/  @P4 IMAD R112, R112, R23, 0x1 ;  /* 0x0000000170704424 */ /* 0x000fe200078e0217 */
[----:B------:R-:W-:Y:S01]  /*07b0*/  ISETP.GE.U32.AND P3, PT, R13, R0, PT ;  /* 0x000000000d00720c */ /* 0x000fe20003f66070 */
[----:B------:R-:W-:Y:S01]  /*07c0*/  @!P1 IMAD R8, R73, 0x10, R8 ;  /* 0x0000001049089824 */ /* 0x000fe200078e0208 */
[----:B------:R-:W-:-:S04]  /*07d0*/  MOV R2, R10 ;  /* 0x0000000a00027202 */ /* 0x000fc80000000f00 */
[----:B------:R-:W-:Y:S02]  /*07e0*/  @!P2 IADD3 R2, PT, PT, -R2, RZ, RZ ;  /* 0x000000ff0202a210 */ /* 0x000fe40007ffe1ff */
[----:B------:R-:W-:-:S05]  /*07f0*/  @!P5 LOP3.LUT R2, RZ, R18, RZ, 0x33, !PT ;  /* 0x00000012ff02d212 */ /* 0x000fca00078e33ff */
[----:B------:R-:W-:Y:S02]  /*0800*/  @P3 VIADD R9, R9, 0x1 ;  /* 0x0000000109093836 */ /* 0x000fe40000000000 */
[----:B------:R-:W-:-:S03]  /*0810*/  @!P4 IMAD R10, R21, UR5, R2 ;  /* 0x00000005150acc24 */ /* 0x000fc6000f8e0202 */
[----:B------:R-:W-:Y:S01]  /*0820*/  MOV R3, R9 ;  /* 0x0000000900037202 */ /* 0x000fe20000000f00 */
[----:B------:R-:W-:-:S04]  /*0830*/  @!P4 IMAD.MOV R10, RZ, RZ, -R10 ;  /* 0x000000ffff0ac224 */ /* 0x000fc800078e0a0a */
[----:B------:R-:W-:Y:S01]  /*0840*/  @!P4 IMAD R112, R23, R10, 0x1 ;  /* 0x000000011770c424 */ /* 0x000fe200078e020a */
[----:B----4-:R0:W-:Y:S01]  /*0850*/  @!P1 STS.128 [R8], R4 ;  /* 0x0000000408009388 */ /* 0x0101e20000000c00 */
[----:B------:R-:W-:Y:S01]  /*0860*/  BAR.SYNC.DEFER_BLOCKING 0x0 ;  /* 0x0000000000007b1d */ /* 0x000fe20000010000 */
[----:B------:R-:W-:Y:S01]  /*0870*/  ISETP.GE.AND P1, PT, R11, RZ, PT ;  /* 0x000000ff0b00720c */ /* 0x000fe20003f26270 */
[----:B0-----:R-:W-:-:S12]  /*0880*/  IMAD R5, R12, -0x10, R118 ;  /* 0xfffffff00c057824 */ /* 0x001fd800078e0276 */
[----:B------:R-:W-:Y:S01]  /*0890*/  @!P1 IADD3 R3, PT, PT, -R3, RZ, RZ ;  /* 0x000000ff03039210 */ /* 0x000fe20007ffe1ff */
[----:B------:R-:W-:Y:S01]  /*08a0*/  IMAD R7, R17, UR4, RZ ;  /* 0x0000000411077c24 */ /* 0x000fe2000f8e02ff */
[----:B------:R-:W-:Y:S02]  /*08b0*/  ISETP.GE.U32.AND P1, PT, R111, R118, PT ;  /* 0x000000766f00720c */ /* 0x000fe40003f26070 */
[----:B------:R-:W-:Y:S02]  /*08c0*/  LEA R116, R5, R72, 0x5 ;  /* 0x0000004805747211 */ /* 0x000fe400078e28ff */
[----:B------:R-:W-:Y:S02]  /*08d0*/  @!P0 LOP3.LUT R3, RZ, R16, RZ, 0x33, !PT ;  /* 0x00000010ff038212 */ /* 0x000fe400078e33ff */
[----:B------:R-:W-:-:S07]  /*08e0*/  VIMNMX R116, PT, PT, R117, R116, PT ;  /* 0x0000007475747248 */ /* 0x000fce0003fe0100 */
[----:B------:R-:W-:Y:S05]  /*08f0*/  @P1 BRA `(.L_x_25163) ;  /* 0x0000000c00181947 */ /* 0x000fea0003800000 */
[----:B------:R-:W0:Y:S01]  /*0900*/  S2UR UR5, SR_CgaCtaId ;  /* 0x00000000000579c3 */ /* 0x000e220000008800 */
[----:B------:R-:W-:Y:S01]  /*0910*/  UMOV UR4, 0x400 ;  /* 0x0000040000047882 */ /* 0x000fe20000000000 */
[----:B------:R-:W-:Y:S01]  /*0920*/  IMAD.WIDE.U32 R4, R111, 0x4, RZ ;  /* 0x000000046f047825 */ /* 0x000fe200078e00ff */
[----:B------:R-:W-:Y:S02]  /*0930*/  LOP3.LUT R0, R73, 0x1f, RZ, 0xc0, !PT ;  /* 0x0000001f49007812 */ /* 0x000fe400078ec0ff */
[----:B------:R-:W-:Y:S01]  /*0940*/  MOV R110, 0xff7fffff ;  /* 0xff7fffff006e7802 */ /* 0x000fe20000000f00 */
[----:B------:R-:W-:Y:S01]  /*0950*/  IMAD.WIDE R4, R7, 0x4, R4 ;  /* 0x0000000407047825 */ /* 0x000fe200078e0204 */
[----:B------:R-:W-:-:S03]  /*0960*/  LEA R7, R75, R72, 0x5 ;  /* 0x000000484b077211 */ /* 0x000fc600078e28ff */
[----:B------:R-:W-:Y:S01]  /*0970*/  IMAD R75, R75, 0x20, R0 ;  /* 0x000000204b4b7824 */ /* 0x000fe200078e0200 */
[----:B------:R-:W-:Y:S01]  /*0980*/  IADD3 R0, PT, PT, R0, R7, RZ ;  /* 0x0000000700007210 */ /* 0x000fe20007ffe0ff */
[----:B------:R-:W-:-:S03]  /*0990*/  VIADD R6, R7, 0x1 ;  /* 0x0000000107067836 */ /* 0x000fc60000000000 */
[----:B------:R-:W-:Y:S02]  /*09a0*/  IADD3 R108, PT, PT, -R117, R0, RZ ;  /* 0x00000000756c7210 */ /* 0x000fe40007ffe1ff */
[----:B------:R-:W-:Y:S01]  /*09b0*/  IADD3 R7, PT, PT, R0, 0x1, RZ ;  /* 0x0000000100077810 */ /* 0x000fe20007ffe0ff */
[----:B0-----:R-:W-:Y:S02]  /*09c0*/  ULEA UR8, UR5, UR4, 0x18 ;  /* 0x0000000405087291 */ /* 0x001fe4000f8ec0ff */
        /* <DEDUP_REMOVED lines=22> */
.L_x_25166:
[----:B------:R-:W1:Y:S01]  /*0b30*/  LDC R80, c[0x0][0x400] ;  /* 0x00010000ff507b82 */ /* 0x000e620000000800 */
[C---:B------:R-:W-:Y:S01]  /*0b40*/  VIADD R72, R6.reuse, 0xffffffff ;  /* 0xffffffff06487836 */ /* 0x040fe20000000000 */
[----:B------:R-:W-:Y:S01]  /*0b50*/  IADD3 R111, PT, PT, R111, 0x4, RZ ;  /* 0x000000046f6f7810 */ /* 0x000fe20007ffe0ff */
        /* <DEDUP_REMOVED lines=17> */
[----:B------:R-:W-:Y:S02]  /*0c70*/  ISETP.GE.U32.AND P0, PT, R73, R114, PT ;  /* 0x000000724900720c */ /* 0x000fe40003f06070 */
[----:B-1----:R-:W-:-:S06]  /*0c80*/  IADD3 R73, PT, PT, R75, 0xffffffe, RZ ;  /* 0x0ffffffe4b497810 */ /* 0x002fcc0007ffe0ff */
        /* <DEDUP_REMOVED lines=33> */
[----:B-1----:R-:W-:-:S05]  /*0ea0*/  IMAD.SHL.U32 R72, R72, 0x4, RZ ;  /* 0x0000000448487824 */ /* 0x002fca00078e00ff */
        /* <DEDUP_REMOVED lines=31> */
[----:B------:R-:W3:Y:S01]  /*10a0*/  LDG.E.128.CONSTANT R76, desc[UR6][R120.64+0x1000] ;  /* 0x00100006784c7981 */ /* 0x000ee2000c1e9d00 */
[----:B------:R-:W-:Y:S01]  /*10b0*/  FFMA.FTZ R94, R53, R85, R80 ;  /* 0x00000055355e7223 */ /* 0x000fe20000010050 */
[----:B------:R-:W-:Y:S01]  /*10c0*/  FFMA.FTZ R93, R54, R86, R93 ;  /* 0x00000056365d7223 */ /* 0x000fe2000001005d */
[----:B------:R-:W-:Y:S01]  /*10d0*/  FFMA.FTZ R105, R52, R84, R105 ;  /* 0x0000005434697223 */ /* 0x000fe20000010069 */
[----:B------:R-:W4:Y:S01]  /*10e0*/  LDG.E.128.CONSTANT R80, desc[UR6][R120.64+0x1200] ;  /* 0x0012000678507981 */ /* 0x000f22000c1e9d00 */
[----:B------:R-:W-:Y:S01]  /*10f0*/  FFMA.FTZ R92, R55, R87, R92 ;  /* 0x00000057375c7223 */ /* 0x000fe2000001005c */
[----:B------:R-:W-:Y:S01]  /*1100*/  FFMA.FTZ R94, R49, R89, R94 ;  /* 0x00000059315e7223 */ /* 0x000fe2000001005e */
[----:B------:R-:W-:Y:S01]  /*1110*/  FFMA.FTZ R93, R50, R90, R93 ;  /* 0x0000005a325d7223 */ /* 0x000fe2000001005d */
[----:B------:R-:W2:Y:S01]  /*1120*/  LDG.E.128.CONSTANT R84, desc[UR6][R120.64+0x1400] ;  /* 0x0014000678547981 */ /* 0x000ea2000c1e9d00 */
[----:B------:R-:W-:Y:S01]  /*1130*/  FFMA.FTZ R105, R48, R88, R105 ;  /* 0x0000005830697223 */ /* 0x000fe20000010069 */
[----:B------:R-:W-:-:S02]  /*1140*/  FFMA.FTZ R124, R51, R91, R92 ;  /* 0x0000005b337c7223 */ /* 0x000fc4000001005c */
[----:B------:R-:W2:Y:S01]  /*1150*/  LDG.E.128.CONSTANT R88, desc[UR6][R120.64+0x1600] ;  /* 0x0016000678587981 */ /* 0x000ea2000c1e9d00 */
[----:B------:R-:W-:Y:S01]  /*1160*/  FFMA.FTZ R122, R45, R97, R94 ;  /* 0x000000612d7a7223 */ /* 0x000fe2000001005e */
[----:B------:R-:W-:Y:S02]  /*1170*/  FFMA.FTZ R119, R46, R98, R93 ;  /* 0x000000622e777223 */ /* 0x000fe4000001005d */
[----:B------:R-:W2:Y:S01]  /*1180*/  LDG.E.128.CONSTANT R92, desc[UR6][R120.64+0x1800] ;  /* 0x00180006785c7981 */ /* 0x000ea2000c1e9d00 */
[----:B------:R-:W-:Y:S01]  /*1190*/  FFMA.FTZ R105, R44, R96, R105 ;  /* 0x000000602c697223 */ /* 0x000fe20000010069 */
[----:B------:R-:W-:Y:S02]  /*11a0*/  FFMA.FTZ R124, R47, R99, R124 ;  /* 0x000000632f7c7223 */ /* 0x000fe4000001007c */
[----:B------:R-:W2:Y:S01]  /*11b0*/  LDG.E.128.CONSTANT R96, desc[UR6][R120.64+0x1a00] ;  /* 0x001a000678607981 */ /* 0x000ea2000c1e9d00 */
[----:B------:R-:W-:-:S03]  /*11c0*/  FFMA.FTZ R123, R40, R72, R105 ;  /* 0x00000048287b7223 */ /* 0x000fc60000010069 */
[----:B------:R-:W2:Y:S01]  /*11d0*/  LDG.E.128.CONSTANT R104, desc[UR6][R120.64+0x1e00] ;  /* 0x001e000678687981 */ /* 0x000ea2000c1e9d00 */
[----:B------:R-:W-:Y:S01]  /*11e0*/  FFMA.FTZ R122, R41, R73, R122 ;  /* 0x00000049297a7223 */ /* 0x000fe2000001007a */
[----:B------:R-:W-:Y:S01]  /*11f0*/  FFMA.FTZ R119, R42, R74, R119 ;  /* 0x0000004a2a777223 */ /* 0x000fe20000010077 */
[----:B------:R-:W-:Y:S01]  /*1200*/  FFMA.FTZ R124, R43, R75, R124 ;  /* 0x0000004b2b7c7223 */ /* 0x000fe2000001007c */
[----:B------:R-:W-:-:S04]  /*1210*/  IADD3 R72, PT, PT, R108, 0x1, RZ ;  /* 0x000000016c487810 */ /* 0x000fc80007ffe0ff */
[----:B------:R-:W-:Y:S02]  /*1220*/  I2FP.F32.S32 R72, R72 ;  /* 0x0000004800487245 */ /* 0x000fe40000201400 */
[----:B-----5:R-:W-:-:S03]  /*1230*/  FSETP.NEU.FTZ.AND P0, PT, R115, RZ, PT ;  /* 0x000000ff7300720b */ /* 0x020fc60003f1d000 */
[----:B------:R-:W-:-:S05]  /*1240*/  FMUL.FTZ R72, R72, R115 ;  /* 0x0000007348487220 */ /* 0x000fca0000410000 */
[----:B------:R-:W-:Y:S02]  /*1250*/  FSEL R73, R72, RZ, P0 ;  /* 0x000000ff48497208 */ /* 0x000fe40000000000 */
[----:B------:R-:W-:-:S04]  /*1260*/  IADD3 R72, PT, PT, R7, -0x1, RZ ;  /* 0xffffffff07487810 */ /* 0x000fc80007ffe0ff */
[----:B------:R-:W-:Y:S01]  /*1270*/  ISETP.GE.AND P0, PT, R72, R117, PT ;  /* 0x000000754800720c */ /* 0x000fe20003f06270 */
[----:B---3--:R-:W-:Y:S01]  /*1280*/  FFMA.FTZ R123, R36, R76, R123 ;  /* 0x0000004c247b7223 */ /* 0x008fe2000001007b */
[----:B------:R-:W-:Y:S01]  /*1290*/  FFMA.FTZ R122, R37, R77, R122 ;  /* 0x0000004d257a7223 */ /* 0x000fe2000001007a */
[----:B------:R-:W-:Y:S02]  /*12a0*/  FFMA.FTZ R119, R38, R78, R119 ;  /* 0x0000004e26777223 */ /* 0x000fe40000010077 */
[----:B----4-:R-:W-:Y:S01]  /*12b0*/  FFMA.FTZ R123, R32, R80, R123 ;  /* 0x00000050207b7223 */ /* 0x010fe2000001007b */
[----:B------:R-:W-:Y:S01]  /*12c0*/  FFMA.FTZ R122, R33, R81, R122 ;  /* 0x00000051217a7223 */ /* 0x000fe2000001007a */
[----:B------:R-:W-:Y:S01]  /*12d0*/  FFMA.FTZ R124, R39, R79, R124 ;  /* 0x0000004f277c7223 */ /* 0x000fe2000001007c */
[----:B------:R-:W-:Y:S01]  /*12e0*/  FFMA.FTZ R119, R34, R82, R119 ;  /* 0x0000005222777223 */ /* 0x000fe20000010077 */
[----:B--2---:R-:W-:Y:S01]  /*12f0*/  FFMA.FTZ R123, R28, R84, R123 ;  /* 0x000000541c7b7223 */ /* 0x004fe2000001007b */
        /* <DEDUP_REMOVED lines=31> */
.L_x_25165:
[----:B------:R-:W-:Y:S05]  /*14f0*/  BSYNC.RECONVERGENT B1 ;  /* 0x0000000000017941 */ /* 0x000fea0003800200 */
.L_x_25164:
[----:B------:R-:W-:Y:S01]  /*1500*/  IADD3 R4, P0, PT, R4, 0x10, RZ ;  /* 0x0000001004047810 */ /* 0x000fe20007f1e0ff */
[----:B------:R-:W-:Y:S01]  /*1510*/  VIADD R108, R108, 0x80 ;  /* 0x000000806c6c7836 */ /* 0x000fe20000000000 */
[----:B-12---:R-:W-:Y:S02]  /*1520*/  IADD3 R109, PT, PT, R109, 0x200, RZ ;  /* 0x000002006d6d7810 */ /* 0x006fe40007ffe0ff */
[----:B------:R-:W-:Y:S02]  /*1530*/  IADD3 R7, PT, PT, R7, 0x80, RZ ;  /* 0x0000008007077810 */ /* 0x000fe40007ffe0ff */
[----:B------:R-:W-:Y:S01]  /*1540*/  IADD3.X R5, PT, PT, RZ, R5, RZ, P0, !PT ;  /* 0x00000005ff057210 */ /* 0x000fe200007fe4ff */
[----:B------:R-:W-:Y:S06]  /*1550*/  @!P1 BRA `(.L_x_25166) ;  /* 0xfffffff400749947 */ /* 0x000fec000383ffff */
.L_x_25163:
[----:B------:R-:W-:Y:S05]  /*1560*/  BSYNC.RECONVERGENT B0 ;  /* 0x0000000000007941 */ /* 0x000fea0003800200 */
.L_x_25162:
        /* <DEDUP_REMOVED lines=28> */
[----:B0-----:R-:W-:Y:S01]  /*1730*/  FMNMX.FTZ R9, R5, R10, !PT ;  /* 0x0000000a05097209 */ /* 0x001fe20007810000 */
[----:B---3--:R-:W-:-:S04]  /*1740*/  IMAD.SHL.U32 R5, R75, 0x200, RZ ;  /* 0x000002004b057824 */ /* 0x008fc800078e00ff */
[----:B------:R-:W0:Y:S01]  /*1750*/  SHFL.BFLY PT, R4, R9, 0x1, 0x1f ;  /* 0x0c201f0009047f89 */ /* 0x000e2200000e0000 */
[----:B------:R-:W-:-:S04]  /*1760*/  IADD3 R7, PT, PT, -R5, R116, RZ ;  /* 0x0000007405077210 */ /* 0x000fc80007ffe1ff */
[----:B------:R-:W-:Y:S02]  /*1770*/  ISETP.GE.AND P2, PT, R72, R7, PT ;  /* 0x000000074800720c */ /* 0x000fe40003f46270 */
[----:B0-----:R-:W-:-:S06]  /*1780*/  FMNMX.FTZ R4, R9, R4, !PT ;  /* 0x0000000409047209 */ /* 0x001fcc0007810000 */
[----:B------:R-:W0:Y:S05]  /*1790*/  SHFL.IDX PT, R4, R4, RZ, 0x1f ;  /* 0x00001fff04047589 */ /* 0x000e2a00000e0000 */
[----:B------:R-:W-:Y:S05]  /*17a0*/  @P2 BRA `(.L_x_25168) ;  /* 0x0000000c00842947 */ /* 0x000fea0003800000 */
[----:B------:R-:W-:Y:S01]  /*17b0*/  LOP3.LUT R9, RZ, R72, RZ, 0x33, !PT ;  /* 0x00000048ff097212 */ /* 0x000fe200078e33ff */
[----:B------:R-:W-:Y:S01]  /*17c0*/  BSSY.RECONVERGENT B1, `(.L_x_25169) ;  /* 0x000001c000017945 */ /* 0x000fe20003800200 */
[----:B------:R-:W-:Y:S02]  /*17d0*/  MOV R11, RZ ;  /* 0x000000ff000b7202 */ /* 0x000fe40000000f00 */
[----:B------:R-:W-:-:S04]  /*17e0*/  IADD3 R12, PT, PT, R116, R9, RZ ;  /* 0x00000009740c7210 */ /* 0x000fc80007ffe0ff */
[C---:B------:R-:W-:Y:S01]  /*17f0*/  LOP3.LUT R9, R12.reuse, 0x180, RZ, 0xc0, !PT ;  /* 0x000001800c097812 */ /* 0x040fe200078ec0ff */
[----:B------:R-:W-:-:S03]  /*1800*/  IMAD.IADD R10, R12, 0x1, -R5 ;  /* 0x000000010c0a7824 */ /* 0x000fc600078e0a05 */
[----:B------:R-:W-:Y:S02]  /*1810*/  ISETP.NE.AND P0, PT, R9, 0x180, PT ;  /* 0x000001800900780c */ /* 0x000fe40003f05270 */
[----:B------:R-:W-:Y:S02]  /*1820*/  ISETP.GE.U32.AND P3, PT, R10, 0x180, PT ;  /* 0x000001800a00780c */ /* 0x000fe40003f66070 */
        /* <DEDUP_REMOVED lines=10> */
.L_x_25171:
        /* <DEDUP_REMOVED lines=11> */
.L_x_25170:
[----:B------:R-:W-:Y:S05]  /*1980*/  BSYNC.RECONVERGENT B1 ;  /* 0x0000000000017941 */ /* 0x000fea0003800200 */
.L_x_25169:
        /* <DEDUP_REMOVED lines=12> */
.L_x_25174:
        /* <DEDUP_REMOVED lines=100> */
.L_x_25173:
[----:B------:R-:W-:Y:S05]  /*2090*/  BSYNC.RECONVERGENT B1 ;  /* 0x0000000000017941 */ /* 0x000fea0003800200 */
.L_x_25172:
        /* <DEDUP_REMOVED lines=55> */
.L_x_25176:
[----:B------:R-:W-:Y:S05]  /*2410*/  BSYNC.RECONVERGENT B1 ;  /* 0x0000000000017941 */ /* 0x000fea0003800200 */
.L_x_25175:
        /* <DEDUP_REMOVED lines=26> */
.L_x_25168:
[----:B------:R-:W-:Y:S05]  /*25c0*/  BSYNC.RECONVERGENT B0 ;  /* 0x0000000000007941 */ /* 0x000fea0003800200 */
.L_x_25167:
        /* <DEDUP_REMOVED lines=34> */
[C---:B------:R-:W-:Y:S01]  /*27f0*/  LOP3.LUT R10, R116.reuse, 0x3, RZ, 0xc0, !PT ;  /* 0x00000003740a7812 */ /* 0x040fe200078ec0ff */
[----:B------:R-:W-:Y:S01]  /*2800*/  IMAD.SHL.U32 R6, R116, 0x80, RZ ;  /* 0x0000008074067824 */ /* 0x000fe200078e00ff */
[----:B------:R-:W-:Y:S02]  /*2810*/  ULEA UR4, UR9, UR4, 0x18 ;  /* 0x0000000409047291 */ /* 0x000fe4000f8ec0ff */
[----:B------:R-:W-:Y:S02]  /*2820*/  IADD3 R10, PT, PT, -R10, RZ, RZ ;  /* 0x000000ff0a0a7210 */ /* 0x000fe40007ffe1ff */
[----:B------:R-:W-:Y:S02]  /*2830*/  LOP3.LUT R9, R6, 0x180, RZ, 0xc0, !PT ;  /* 0x0000018006097812 */ /* 0x000fe400078ec0ff */
[----:B------:R-:W-:Y:S02]  /*2840*/  LEA R8, R72, UR4, 0x2 ;  /* 0x0000000448087c11 */ /* 0x000fe4000f8e10ff */
[----:B------:R-:W-:-:S07]  /*2850*/  IADD3 R6, PT, PT, R9, R72, RZ ;  /* 0x0000004809067210 */ /* 0x000fce0007ffe0ff */
.L_x_25181:
[----:B------:R-:W2:Y:S01]  /*2860*/  LDS R9, [R8] ;  /* 0x0000000008097984 */ /* 0x000ea20000000800 */
[----:B------:R-:W-:-:S04]  /*2870*/  IADD3 R10, PT, PT, R10, 0x1, RZ ;  /* 0x000000010a0a7810 */ /* 0x000fc80007ffe0ff */
[----:B------:R-:W-:Y:S01]  /*2880*/  ISETP.NE.AND P0, PT, R10, RZ, PT ;  /* 0x000000ff0a00720c */ /* 0x000fe20003f05270 */
[----:B--2---:R-:W-:-:S05]  /*2890*/  FMUL.FTZ R9, R9, R35 ;  /* 0x0000002309097220 */ /* 0x004fca0000410000 */
[----:B------:R1:W-:Y:S02]  /*28a0*/  STS [R8], R9 ;  /* 0x0000000908007388 */ /* 0x0003e40000000800 */
[----:B-1----:R-:W-:-:S05]  /*28b0*/  VIADD R8, R8, 0x200 ;  /* 0x0000020008087836 */ /* 0x002fca0000000000 */
[----:B------:R-:W-:Y:S05]  /*28c0*/  @P0 BRA `(.L_x_25181) ;  /* 0xfffffffc00e40947 */ /* 0x000fea000383ffff */
.L_x_25180:
[----:B------:R-:W-:Y:S05]  /*28d0*/  BSYNC.RECONVERGENT B1 ;  /* 0x0000000000017941 */ /* 0x000fea0003800200 */
.L_x_25179:
        /* <DEDUP_REMOVED lines=12> */
.L_x_25184:
        /* <DEDUP_REMOVED lines=52> */
.L_x_25183:
[----:B------:R-:W-:Y:S05]  /*2ce0*/  BSYNC.RECONVERGENT B1 ;  /* 0x0000000000017941 */ /* 0x000fea0003800200 */
.L_x_25182:
        /* <DEDUP_REMOVED lines=31> */
.L_x_25186:
[----:B------:R-:W-:Y:S05]  /*2ee0*/  BSYNC.RECONVERGENT B1 ;  /* 0x0000000000017941 */ /* 0x000fea0003800200 */
.L_x_25185:
        /* <DEDUP_REMOVED lines=14> */
.L_x_25178:
[----:B------:R-:W-:Y:S05]  /*2fd0*/  BSYNC.RECONVERGENT B0 ;  /* 0x0000000000007941 */ /* 0x000fea0003800200 */
.L_x_25177:
[----:B------:R-:W3:Y:S01]  /*2fe0*/  LDCU UR8, c[0x0][0x370] ;  /* 0x00006e00ff0877ac */ /* 0x000ee20008000800 */
[----:B------:R-:W4:Y:S08]  /*2ff0*/  LDC R76, c[0x0][0x378] ;  /* 0x0000de00ff4c7b82 */ /* 0x000f300000000800 */
[----:B------:R-:W-:Y:S01]  /*3000*/  BAR.SYNC.DEFER_BLOCKING 0x0 ;  /* 0x0000000000007b1d */ /* 0x000fe20000010000 */
[----:B------:R-:W-:-:S02]  /*3010*/  ISETP.NE.AND P0, PT, R72, RZ, PT ;  /* 0x000000ff4800720c */ /* 0x000fc40003f05270 */
[----:B-1----:R-:W-:-:S03]  /*3020*/  LEA R11, R75, R74, 0x4 ;  /* 0x0000004a4b0b7211 */ /* 0x002fc600078e20ff */
[----:B------:R-:W1:Y:S02]  /*3030*/  LDCU UR18, c[0x0][0x3dc] ;  /* 0x00007b80ff1277ac */ /* 0x000e640008000800 */
        /* <DEDUP_REMOVED lines=17> */
.L_x_25188:
[----:B01----:R-:W-:Y:S05]  /*3150*/  BSYNC.RECONVERGENT B0 ;  /* 0x0000000000007941 */ /* 0x003fea0003800200 */
.L_x_25187:
[----:B------:R-:W-:Y:S01]  /*3160*/  ISETP.GE.U32.AND P0, PT, R11, R118, PT ;  /* 0x000000760b00720c */ /* 0x000fe20003f06070 */
        /* <DEDUP_REMOVED lines=9> */
[----:B------:R-:W-:Y:S02]  /*3200*/  CS2R R90, SRZ ;  /* 0x00000000005a7805 */ /* 0x000fe4000001ff00 */
[----:B------:R-:W-:Y:S01]  /*3210*/  CS2R R92, SRZ ;  /* 0x00000000005c7805 */ /* 0x000fe2000001ff00 */
[----:B0-----:R-:W-:Y:S06]  /*3220*/  @P0 BRA `(.L_x_25190) ;  /* 0x0000001400640947 */ /* 0x001fec0003800000 */
[----:B------:R-:W0:Y:S01]  /*3230*/  I2F.RP R10, R0 ;  /* 0x00000000000a7306 */ /* 0x000e220000209400 */
[----:B---3--:R-:W1:Y:S01]  /*3240*/  LDC R4, c[0x0][0x3c8] ;  /* 0x0000f200ff047b82 */ /* 0x008e620000000800 */
[----:B------:R-:W3:Y:S01]  /*3250*/  LDCU.64 UR14, c[0x0][0x3b8] ;  /* 0x00007700ff0e77ac */ /* 0x000ee20008000a00 */
[C---:B------:R-:W-:Y:S01]  /*3260*/  IMAD.WIDE.U32 R6, R11.reuse, 0x4, RZ ;  /* 0x000000040b067825 */ /* 0x040fe200078e00ff */
[----:B------:R-:W-:Y:S02]  /*3270*/  LEA R5, R74, R5, 0x5 ;  /* 0x000000054a057211 */ /* 0x000fe400078e28ff */
[----:B------:R-:W-:Y:S01]  /*3280*/  CS2R R80, SRZ ;  /* 0x0000000000507805 */ /* 0x000fe2000001ff00 */
[----:B------:R-:W2:Y:S01]  /*3290*/  LDCU UR13, c[0x0][0x3e0] ;  /* 0x00007c00ff0d77ac */ /* 0x000ea20008000800 */
[----:B------:R-:W-:Y:S01]  /*32a0*/  SHF.L.U32 R100, R72, 0x2, RZ ;  /* 0x0000000248647819 */ /* 0x000fe200000006ff */
[----:B------:R-:W-:Y:S01]  /*32b0*/  VIADD R96, R11, 0x1 ;  /* 0x000000010b607836 */ /* 0x000fe20000000000 */
[----:B------:R-:W-:Y:S01]  /*32c0*/  IADD3 R98, PT, PT, R5, 0x1, RZ ;  /* 0x0000000105627810 */ /* 0x000fe20007ffe0ff */
[----:B------:R-:W4:Y:S01]  /*32d0*/  LDCU UR12, c[0x0][0x3fc] ;  /* 0x00007f80ff0c77ac */ /* 0x000f220008000800 */
[----:B------:R-:W-:-:S02]  /*32e0*/  LOP3.LUT R5, R100, 0x1c, RZ, 0xc0, !PT ;  /* 0x0000001c64057812 */ /* 0x000fc400078ec0ff */
[----:B------:R-:W-:Y:S02]  /*32f0*/  CS2R R82, SRZ ;  /* 0x0000000000527805 */ /* 0x000fe4000001ff00 */
[----:B------:R-:W-:Y:S01]  /*3300*/  MOV R79, RZ ;  /* 0x000000ff004f7202 */ /* 0x000fe20000000f00 */
[----:B------:R-:W-:Y:S01]  /*3310*/  UIADD3 UR4, UPT, UPT, UR5, 0x120, URZ ;  /* 0x0000012005047890 */ /* 0x000fe2000fffe0ff */
[----:B0-----:R-:W0:Y:S01]  /*3320*/  MUFU.RCP R10, R10 ;  /* 0x0000000a000a7308 */ /* 0x001e220000001000 */
[----:B------:R-:W-:Y:S02]  /*3330*/  CS2R R84, SRZ ;  /* 0x0000000000547805 */ /* 0x000fe4000001ff00 */
[----:B------:R-:W-:Y:S01]  /*3340*/  CS2R R86, SRZ ;  /* 0x0000000000567805 */ /* 0x000fe2000001ff00 */
[----:B------:R-:W-:Y:S01]  /*3350*/  ULEA UR4, UR9, UR4, 0x18 ;  /* 0x0000000409047291 */ /* 0x000fe2000f8ec0ff */
[----:B------:R-:W-:Y:S02]  /*3360*/  CS2R R88, SRZ ;  /* 0x0000000000587805 */ /* 0x000fe4000001ff00 */
[----:B------:R-:W-:-:S02]  /*3370*/  CS2R R90, SRZ ;  /* 0x00000000005a7805 */ /* 0x000fc4000001ff00 */
[----:B------:R-:W-:Y:S01]  /*3380*/  CS2R R92, SRZ ;  /* 0x00000000005c7805 */ /* 0x000fe2000001ff00 */
[----:B------:R-:W-:Y:S01]  /*3390*/  IMAD.MOV.U32 R94, RZ, RZ, RZ ;  /* 0x000000ffff5e7224 */ /* 0x000fe200078e00ff */
[----:B------:R-:W-:Y:S01]  /*33a0*/  LOP3.LUT R100, R100, 0x7c, RZ, 0xc0, !PT ;  /* 0x0000007c64647812 */ /* 0x000fe200078ec0ff */
[----:B--2---:R-:W-:Y:S02]  /*33b0*/  IMAD R2, R2, UR13, RZ ;  /* 0x0000000d02027c24 */ /* 0x004fe4000f8e02ff */
[----:B-1----:R-:W-:Y:S02]  /*33c0*/  IMAD R13, R4, UR17, RZ ;  /* 0x00000011040d7c24 */ /* 0x002fe4000f8e02ff */
[----:B------:R-:W-:Y:S01]  /*33d0*/  VIADD R4, R117, 0x1f ;  /* 0x0000001f75047836 */ /* 0x000fe20000000000 */
[----:B----4-:R-:W-:Y:S01]  /*33e0*/  IADD3 R99, PT, PT, R3, -UR12, RZ ;  /* 0x8000000c03637c10 */ /* 0x010fe2000fffe0ff */
[----:B------:R-:W-:Y:S01]  /*33f0*/  IMAD.WIDE R6, R13, 0x4, R6 ;  /* 0x000000040d067825 */ /* 0x000fe200078e0206 */
[----:B------:R-:W-:-:S02]  /*3400*/  SHF.R.S32.HI R3, RZ, 0x1f, R2 ;  /* 0x0000001fff037819 */ /* 0x000fc40000011402 */
[----:B0-----:R-:W-:Y:S01]  /*3410*/  IADD3 R8, PT, PT, R10, 0xffffffe, RZ ;  /* 0x0ffffffe0a087810 */ /* 0x001fe20007ffe0ff */
[----:B------:R-:W-:Y:S01]  /*3420*/  IMAD.IADD R102, R98, 0x1, R5 ;  /* 0x0000000162667824 */ /* 0x000fe200078e0205 */
[----:B---3--:R-:W-:Y:S02]  /*3430*/  IADD3 R78, P0, PT, R6, UR14, RZ ;  /* 0x0000000e064e7c10 */ /* 0x008fe4000ff1e0ff */
[----:B------:R0:W1:Y:S01]  /*3440*/  F2I.FTZ.U32.TRUNC.NTZ R9, R8 ;  /* 0x0000000800097305 */ /* 0x000062000021f000 */
[----:B------:R-:W-:Y:S02]  /*3450*/  SHF.R.U32.HI R4, RZ, 0x5, R4 ;  /* 0x00000005ff047819 */ /* 0x000fe40000011604 */
[----:B------:R-:W-:Y:S02]  /*3460*/  IADD3.X R95, PT, PT, R7, UR15, RZ, P0, !PT ;  /* 0x0000000f075f7c10 */ /* 0x000fe400087fe4ff */
[----:B------:R-:W-:Y:S02]  /*3470*/  SHF.L.U32 R7, R72, 0x4, RZ ;  /* 0x0000000448077819 */ /* 0x000fe400000006ff */
[----:B------:R-:W-:-:S02]  /*3480*/  IADD3 R97, PT, PT, -R4, R11, RZ ;  /* 0x0000000b04617210 */ /* 0x000fc40007ffe1ff */
[----:B------:R-:W-:Y:S02]  /*3490*/  LOP3.LUT R7, R7, 0x70, RZ, 0xe2, !PT ;  /* 0x0000007007077812 */ /* 0x000fe400078ee2ff */
[----:B0-----:R-:W-:Y:S02]  /*34a0*/  MOV R8, RZ ;  /* 0x000000ff00087202 */ /* 0x001fe40000000f00 */
[----:B------:R-:W-:Y:S02]  /*34b0*/  LEA R7, R74, R7, 0x7 ;  /* 0x000000074a077211 */ /* 0x000fe400078e38ff */
[----:B-1----:R-:W-:Y:S02]  /*34c0*/  IADD3 R77, PT, PT, RZ, -R9, RZ ;  /* 0x80000009ff4d7210 */ /* 0x002fe40007ffe0ff */
[----:B------:R-:W-:-:S03]  /*34d0*/  IADD3 R101, PT, PT, R7, UR4, RZ ;  /* 0x0000000407657c10 */ /* 0x000fc6000fffe0ff */
[----:B------:R-:W-:-:S04]  /*34e0*/  IMAD R77, R77, R0, RZ ;  /* 0x000000004d4d7224 */ /* 0x000fc800078e02ff */
[----:B------:R-:W-:-:S07]  /*34f0*/  IMAD.HI.U32 R77, R9, R77, R8 ;  /* 0x0000004d094d7227 */ /* 0x000fce00078e0008 */
.L_x_25193:
        /* <DEDUP_REMOVED lines=22> */
[----:B------:R-:W-:-:S05]  /*3660*/  @P0 IADD3 R6, PT, PT, R6, 0x1, RZ ;  /* 0x0000000106060810 */ /* 0x000fca0007ffe0ff */
[----:B------:R-:W-:-:S05]  /*3670*/  IMAD.MOV.U32 R7, RZ, RZ, R6 ;  /* 0x000000ffff077224 */ /* 0x000fca00078e0006 */
[----:B------:R-:W-:Y:S02]  /*3680*/  @!P2 IADD3 R7, PT, PT, -R7, RZ, RZ ;  /* 0x000000ff0707a210 */ /* 0x000fe40007ffe1ff */
        /* <DEDUP_REMOVED lines=18> */
[----:B------:R-:W-:Y:S01]  /*37b0*/  @!P0 IMAD.IADD R4, R4, 0x1, -R11 ;  /* 0x0000000104048824 */ /* 0x000fe200078e0a0b */
[----:B------:R-:W-:-:S04]  /*37c0*/  ISETP.GE.U32.AND P0, PT, R5, R118, PT ;  /* 0x000000760500720c */ /* 0x000fc80003f06070 */
[----:B------:R-:W-:Y:S02]  /*37d0*/  @!P1 IADD3 R4, PT, PT, -R4, RZ, RZ ;  /* 0x000000ff04049210 */ /* 0x000fe40007ffe1ff */
        /* <DEDUP_REMOVED lines=30> */
[----:B------:R-:W-:Y:S01]  /*39c0*/  @!P2 VIADD R106, R102, 0x1 ;  /* 0x00000001666aa836 */ /* 0x000fe20000000000 */
[-C--:B------:R-:W-:Y:S01]  /*39d0*/  @!P2 ISETP.GE.AND P6, PT, R104, R117.reuse, PT ;  /* 0x000000756800a20c */ /* 0x080fe20003fc6270 */
[C---:B0-----:R-:W-:Y:S01]  /*39e0*/  @!P2 VIADD R68, R102.reuse, 0x1 ;  /* 0x000000016644a836 */ /* 0x041fe20000000000 */
[C---:B------:R-:W-:Y:S02]  /*39f0*/  @!P2 IADD3 R70, PT, PT, R102.reuse, 0x2, RZ ;  /* 0x000000026646a810 */ /* 0x040fe40007ffe0ff */
[----:B------:R-:W-:Y:S02]  /*3a00*/  @!P2 IADD3 R108, PT, PT, R102, 0x1, RZ ;  /* 0x00000001666ca810 */ /* 0x000fe40007ffe0ff */
[-C--:B------:R-:W-:Y:S02]  /*3a10*/  @!P2 ISETP.GE.AND P1, PT, R106, R117.reuse, PT ;  /* 0x000000756a00a20c */ /* 0x080fe40003f26270 */
[-C--:B------:R-:W-:Y:S02]  /*3a20*/  @!P2 ISETP.GE.AND P4, PT, R70, R117.reuse, PT ;  /* 0x000000754600a20c */ /* 0x080fe40003f86270 */
[----:B------:R-:W-:-:S02]  /*3a30*/  @!P2 ISETP.GE.AND P3, PT, R108, R117, PT ;  /* 0x000000756c00a20c */ /* 0x000fc40003f66270 */
[-C--:B------:R-:W-:Y:S02]  /*3a40*/  @!P2 ISETP.GE.AND P5, PT, R102, R117.reuse, PT ;  /* 0x000000756600a20c */ /* 0x080fe40003fa6270 */
[----:B--2---:R-:W-:Y:S02]  /*3a50*/  @!P2 FSEL R4, R4, RZ, !P6 ;  /* 0x000000ff0404a208 */ /* 0x004fe40007000000 */
[----:B------:R-:W-:Y:S02]  /*3a60*/  @!P2 ISETP.GE.AND P6, PT, R70, R117, PT ;  /* 0x000000754600a20c */ /* 0x000fe40003fc6270 */
[----:B------:R-:W-:Y:S02]  /*3a70*/  @!P2 FSEL R5, R5, RZ, !P5 ;  /* 0x000000ff0505a208 */ /* 0x000fe40006800000 */
[----:B------:R-:W-:Y:S02]  /*3a80*/  @!P2 FSEL R6, R6, RZ, !P1 ;  /* 0x000000ff0606a208 */ /* 0x000fe40004800000 */
[----:B------:R-:W-:-:S02]  /*3a90*/  @!P2 FSEL R7, R7, RZ, !P4 ;  /* 0x000000ff0707a208 */ /* 0x000fc40006000000 */
[----:B---3--:R-:W-:Y:S02]  /*3aa0*/  @!P2 FSEL R10, R10, RZ, !P3 ;  /* 0x000000ff0a0aa208 */ /* 0x008fe40005800000 */
[----:B------:R-:W-:Y:S02]  /*3ab0*/  @!P2 FSEL R11, R11, RZ, !P6 ;  /* 0x000000ff0b0ba208 */ /* 0x000fe40007000000 */
[-C--:B------:R-:W-:Y:S02]  /*3ac0*/  @!P2 ISETP.GE.AND P5, PT, R68, R117.reuse, PT ;  /* 0x000000754400a20c */ /* 0x080fe40003fa6270 */
[-C--:B------:R-:W-:Y:S02]  /*3ad0*/  @!P2 ISETP.GE.AND P1, PT, R104, R117.reuse, PT ;  /* 0x000000756800a20c */ /* 0x080fe40003f26270 */
[-C--:B------:R-:W-:Y:S02]  /*3ae0*/  @!P2 ISETP.GE.AND P4, PT, R102, R117.reuse, PT ;  /* 0x000000756600a20c */ /* 0x080fe40003f86270 */
[----:B------:R-:W-:-:S02]  /*3af0*/  @!P2 ISETP.GE.AND P3, PT, R104, R117, PT ;  /* 0x000000756800a20c */ /* 0x000fc40003f66270 */
[C---:B------:R-:W-:Y:S02]  /*3b00*/  @!P2 ISETP.GE.AND P6, PT, R102.reuse, R117, PT ;  /* 0x000000756600a20c */ /* 0x040fe40003fc6270 */
[C---:B------:R-:W-:Y:S02]  /*3b10*/  @!P2 IADD3 R68, PT, PT, R102.reuse, 0x2, RZ ;  /* 0x000000026644a810 */ /* 0x040fe40007ffe0ff */
[----:B------:R-:W-:Y:S02]  /*3b20*/  @!P2 IADD3 R70, PT, PT, R102, 0x1, RZ ;  /* 0x000000016646a810 */ /* 0x000fe40007ffe0ff */
[----:B------:R-:W-:Y:S02]  /*3b30*/  @!P2 FSEL R8, R8, RZ, !P1 ;  /* 0x000000ff0808a208 */ /* 0x000fe40004800000 */
        /* <DEDUP_REMOVED lines=12> */
[-C--:B------:R-:W-:Y:S02]  /*3c00*/  @!P2 ISETP.GE.AND P5, PT, R104, R117.reuse, PT ;  /* 0x000000756800a20c */ /* 0x080fe40003fa6270 */
[----:B------:R-:W-:-:S02]  /*3c10*/  @!P2 ISETP.GE.AND P1, PT, R102, R117, PT ;  /* 0x000000756600a20c */ /* 0x000fc40003f26270 */
[-C--:B------:R-:W-:Y:S02]  /*3c20*/  @!P2 ISETP.GE.AND P4, PT, R104, R117.reuse, PT ;  /* 0x000000756800a20c */ /* 0x080fe40003f86270 */
[-C--:B------:R-:W-:Y:S02]  /*3c30*/  @!P2 ISETP.GE.AND P3, PT, R102, R117.reuse, PT ;  /* 0x000000756600a20c */ /* 0x080fe40003f66270 */
[----:B------:R-:W-:Y:S02]  /*3c40*/  @!P2 ISETP.GE.AND P6, PT, R104, R117, PT ;  /* 0x000000756800a20c */ /* 0x000fe40003fc6270 */
[----:B------:R-:W-:Y:S02]  /*3c50*/  @!P2 FSEL R16, R16, RZ, !P5 ;  /* 0x000000ff1010a208 */ /* 0x000fe40006800000 */
[----:B------:R-:W-:Y:S02]  /*3c60*/  @!P2 FSEL R17, R17, RZ, !P1 ;  /* 0x000000ff1111a208 */ /* 0x000fe40004800000 */
[----:B------:R-:W-:-:S02]  /*3c70*/  @!P2 FSEL R20, R20, RZ, !P4 ;  /* 0x000000ff1414a208 */ /* 0x000fc40006000000 */
[----:B------:R-:W-:Y:S02]  /*3c80*/  @!P2 FSEL R21, R21, RZ, !P3 ;  /* 0x000000ff1515a208 */ /* 0x000fe40005800000 */
[----:B------:R-:W-:Y:S02]  /*3c90*/  @!P2 FSEL R24, R24, RZ, !P6 ;  /* 0x000000ff1818a208 */ /* 0x000fe40007000000 */
[-C--:B------:R-:W-:Y:S02]  /*3ca0*/  @!P2 ISETP.GE.AND P5, PT, R68, R117.reuse, PT ;  /* 0x000000754400a20c */ /* 0x080fe40003fa6270 */
[-C--:B------:R-:W-:Y:S02]  /*3cb0*/  @!P2 ISETP.GE.AND P1, PT, R70, R117.reuse, PT ;  /* 0x000000754600a20c */ /* 0x080fe40003f26270 */
[-C--:B------:R-:W-:Y:S02]  /*3cc0*/  @!P2 ISETP.GE.AND P4, PT, R68, R117.reuse, PT ;  /* 0x000000754400a20c */ /* 0x080fe40003f86270 */
[----:B------:R-:W-:-:S02]  /*3cd0*/  @!P2 ISETP.GE.AND P3, PT, R70, R117, PT ;  /* 0x000000754600a20c */ /* 0x000fc40003f66270 */
[----:B------:R-:W-:Y:S02]  /*3ce0*/  @!P2 ISETP.GE.AND P6, PT, R68, R117, PT ;  /* 0x000000754400a20c */ /* 0x000fe40003fc6270 */
[----:B------:R-:W-:Y:S02]  /*3cf0*/  @!P2 FSEL R23, R23, RZ, !P5 ;  /* 0x000000ff1717a208 */ /* 0x000fe40006800000 */
[----:B------:R-:W-:Y:S02]  /*3d00*/  @!P2 FSEL R26, R26, RZ, !P1 ;  /* 0x000000ff1a1aa208 */ /* 0x000fe40004800000 */
[----:B------:R-:W-:Y:S02]  /*3d10*/  @!P2 FSEL R27, R27, RZ, !P4 ;  /* 0x000000ff1b1ba208 */ /* 0x000fe40006000000 */
[----:B------:R-:W-:Y:S02]  /*3d20*/  @!P2 FSEL R30, R30, RZ, !P3 ;  /* 0x000000ff1e1ea208 */ /* 0x000fe40005800000 */
[----:B------:R-:W-:-:S02]  /*3d30*/  @!P2 FSEL R31, R31, RZ, !P6 ;  /* 0x000000ff1f1fa208 */ /* 0x000fc40007000000 */
        /* <DEDUP_REMOVED lines=35> */
[----:B------:R-:W0:Y:S01]  /*3f70*/  LDS.128 R68, [R101] ;  /* 0x0000000065447984 */ /* 0x000e220000000c00 */
[----:B------:R-:W-:-:S02]  /*3f80*/  @!P2 FSEL R43, R43, RZ, !P5 ;  /* 0x000000ff2b2ba208 */ /* 0x000fc40006800000 */
[-C--:B------:R-:W-:Y:S02]  /*3f90*/  @!P2 ISETP.GE.AND P5, PT, R102, R117.reuse, PT ;  /* 0x000000756600a20c */ /* 0x080fe40003fa6270 */
[----:B------:R-:W-:Y:S02]  /*3fa0*/  @!P2 FSEL R46, R46, RZ, !P1 ;  /* 0x000000ff2e2ea208 */ /* 0x000fe40004800000 */
[----:B------:R-:W-:Y:S02]  /*3fb0*/  @!P2 FSEL R45, R45, RZ, !P5 ;  /* 0x000000ff2d2da208 */ /* 0x000fe40006800000 */
[-C--:B------:R-:W-:Y:S02]  /*3fc0*/  @!P2 ISETP.GE.AND P5, PT, R104, R117.reuse, PT ;  /* 0x000000756800a20c */ /* 0x080fe40003fa6270 */
[----:B------:R-:W-:Y:S02]  /*3fd0*/  @!P2 ISETP.GE.AND P1, PT, R102, R117, PT ;  /* 0x000000756600a20c */ /* 0x000fe40003f26270 */
[----:B------:R-:W-:-:S02]  /*3fe0*/  @!P2 FSEL R47, R47, RZ, !P4 ;  /* 0x000000ff2f2fa208 */ /* 0x000fc40006000000 */
[----:B------:R-:W-:Y:S02]  /*3ff0*/  @!P2 FSEL R48, R48, RZ, !P5 ;  /* 0x000000ff3030a208 */ /* 0x000fe40006800000 */
[CC--:B------:R-:W-:Y:S02]  /*4000*/  @!P2 ISETP.GE.AND P4, PT, R104.reuse, R117.reuse, PT ;  /* 0x000000756800a20c */ /* 0x0c0fe40003f86270 */
[CC--:B------:R-:W-:Y:S02]  /*4010*/  @!P2 ISETP.GE.AND P5, PT, R104.reuse, R117.reuse, PT ;  /* 0x000000756800a20c */ /* 0x0c0fe40003fa6270 */
[----:B------:R-:W-:Y:S02]  /*4020*/  @!P2 FSEL R49, R49, RZ, !P1 ;  /* 0x000000ff3131a208 */ /* 0x000fe40004800000 */
[----:B------:R-:W-:Y:S02]  /*4030*/  @!P2 ISETP.GE.AND P1, PT, R104, R117, PT ;  /* 0x000000756800a20c */ /* 0x000fe40003f26270 */
[----:B------:R-:W-:-:S02]  /*4040*/  @!P2 FSEL R52, R52, RZ, !P4 ;  /* 0x000000ff3434a208 */ /* 0x000fc40006000000 */
[----:B------:R-:W-:Y:S02]  /*4050*/  @!P2 FSEL R56, R56, RZ, !P5 ;  /* 0x000000ff3838a208 */ /* 0x000fe40006800000 */
[CC--:B------:R-:W-:Y:S02]  /*4060*/  @!P2 ISETP.GE.AND P4, PT, R106.reuse, R117.reuse, PT ;  /* 0x000000756a00a20c */ /* 0x0c0fe40003f86270 */
[-C--:B------:R-:W-:Y:S02]  /*4070*/  @!P2 ISETP.GE.AND P5, PT, R106, R117.reuse, PT ;  /* 0x000000756a00a20c */ /* 0x080fe40003fa6270 */
[----:B------:R-:W-:Y:S02]  /*4080*/  @!P2 FSEL R60, R60, RZ, !P1 ;  /* 0x000000ff3c3ca208 */ /* 0x000fe40004800000 */
[----:B------:R-:W-:Y:S02]  /*4090*/  @!P2 ISETP.GE.AND P1, PT, R106, R117, PT ;  /* 0x000000756a00a20c */ /* 0x000fe40003f26270 */
[----:B------:R-:W-:-:S02]  /*40a0*/  @!P2 FSEL R50, R50, RZ, !P3 ;  /* 0x000000ff3232a208 */ /* 0x000fc40005800000 */
        /* <DEDUP_REMOVED lines=29> */
[----:B------:R-:W-:Y:S01]  /*4280*/  FMUL.FTZ R61, R69, R61 ;  /* 0x0000003d453d7220 */ /* 0x000fe20000410000 */
[-C--:B------:R-:W-:Y:S01]  /*4290*/  @!P2 ISETP.GE.AND P4, PT, R104, R117.reuse, PT ;  /* 0x000000756800a20c */ /* 0x080fe20003f86270 */
[----:B------:R-:W-:Y:S01]  /*42a0*/  FFMA.FTZ R5, R68, R4, R5 ;  /* 0x0000000444057223 */ /* 0x000fe20000010005 */
[-C--:B------:R-:W-:Y:S01]  /*42b0*/  @!P2 ISETP.GE.AND P5, PT, R104, R117.reuse, PT ;  /* 0x000000756800a20c */ /* 0x080fe20003fa6270 */
[----:B------:R-:W-:Y:S01]  /*42c0*/  FFMA.FTZ R9, R68, R8, R9 ;  /* 0x0000000844097223 */ /* 0x000fe20000010009 */
[-C--:B------:R-:W-:Y:S01]  /*42d0*/  @!P2 ISETP.GE.AND P3, PT, R104, R117.reuse, PT ;  /* 0x000000756800a20c */ /* 0x080fe20003f66270 */
[----:B------:R-:W-:Y:S01]  /*42e0*/  @!P2 VIADD R104, R102, 0x1 ;  /* 0x000000016668a836 */ /* 0x000fe20000000000 */
[----:B------:R-:W-:Y:S01]  /*42f0*/  @!P2 FSEL R65, R65, RZ, !P1 ;  /* 0x000000ff4141a208 */ /* 0x000fe20004800000 */
[C---:B------:R-:W-:Y:S01]  /*4300*/  FFMA.FTZ R13, R68.reuse, R12, R13 ;  /* 0x0000000c440d7223 */ /* 0x040fe2000001000d */
[C---:B------:R-:W-:Y:S01]  /*4310*/  FFMA.FTZ R17, R68.reuse, R16, R17 ;  /* 0x0000001044117223 */ /* 0x040fe20000010011 */
[----:B------:R-:W-:Y:S01]  /*4320*/  FFMA.FTZ R21, R68, R20, R21 ;  /* 0x0000001444157223 */ /* 0x000fe20000010015 */
[----:B------:R-:W-:Y:S01]  /*4330*/  @!P2 ISETP.GE.AND P1, PT, R104, R117, PT ;  /* 0x000000756800a20c */ /* 0x000fe20003f26270 */
[----:B------:R-:W-:Y:S01]  /*4340*/  FMUL.FTZ R65, R69, R65 ;  /* 0x0000004145417220 */ /* 0x000fe20000410000 */
[C---:B------:R-:W-:Y:S01]  /*4350*/  FFMA.FTZ R25, R68.reuse, R24, R25 ;  /* 0x0000001844197223 */ /* 0x040fe20000010019 */
        /* <DEDUP_REMOVED lines=63> */
.L_x_25192:
[----:B------:R-:W-:Y:S05]  /*4750*/  BSYNC.RECONVERGENT B1 ;  /* 0x0000000000017941 */ /* 0x000fea0003800200 */
.L_x_25191:
[----:B------:R-:W-:Y:S02]  /*4760*/  IADD3 R78, P1, PT, R78, 0x10, RZ ;  /* 0x000000104e4e7810 */ /* 0x000fe40007f3e0ff */
[----:B------:R-:W-:Y:S02]  /*4770*/  IADD3 R97, PT, PT, R97, 0x4, RZ ;  /* 0x0000000461617810 */ /* 0x000fe40007ffe0ff */
[----:B------:R-:W-:Y:S01]  /*4780*/  IADD3 R102, PT, PT, R102, 0x80, RZ ;  /* 0x0000008066667810 */ /* 0x000fe20007ffe0ff */
[----:B------:R-:W-:Y:S01]  /*4790*/  IMAD.X R95, RZ, RZ, R95, P1 ;  /* 0x000000ffff5f7224 */ /* 0x000fe200008e065f */
[----:B------:R-:W-:Y:S01]  /*47a0*/  IADD3 R101, PT, PT, R101, 0x200, RZ ;  /* 0x0000020065657810 */ /* 0x000fe20007ffe0ff */
[----:B------:R-:W-:Y:S06]  /*47b0*/  @!P0 BRA `(.L_x_25193) ;  /* 0xffffffec00508947 */ /* 0x000fec000383ffff */
.L_x_25190:
[----:B------:R-:W-:Y:S05]  /*47c0*/  BSYNC.RECONVERGENT B0 ;  /* 0x0000000000007941 */ /* 0x000fea0003800200 */
.L_x_25189:
[----:B------:R-:W0:Y:S01]  /*47d0*/  SHFL.BFLY PT, R0, R79, 0x4, 0x1f ;  /* 0x0c801f004f007f89 */ /* 0x000e2200000e0000 */
[----:B------:R-:W-:Y:S01]  /*47e0*/  LOP3.LUT P0, RZ, R72, 0x7, RZ, 0xc0, !PT ;  /* 0x0000000748ff7812 */ /* 0x000fe2000780c0ff */
[----:B------:R-:W-:Y:S01]  /*47f0*/  BSSY.RECONVERGENT B0, `(.L_x_25194) ;  /* 0x000007b000007945 */ /* 0x000fe20003800200 */
[----:B------:R-:W-:Y:S01]  /*4800*/  SHF.R.U32.HI R73, RZ, 0x3, R73 ;  /* 0x00000003ff497819 */ /* 0x000fe20000011649 */
[----:B------:R-:W1:Y:S03]  /*4810*/  SHFL.BFLY PT, R3, R80, 0x4, 0x1f ;  /* 0x0c801f0050037f89 */ /* 0x000e6600000e0000 */
[----:B------:R-:W-:Y:S01]  /*4820*/  LEA R74, R74, R73, 0x6 ;  /* 0x000000494a4a7211 */ /* 0x000fe200078e30ff */
[----:B------:R-:W2:Y:S04]  /*4830*/  SHFL.BFLY PT, R2, R81, 0x4, 0x1f ;  /* 0x0c801f0051027f89 */ /* 0x000ea800000e0000 */
[----:B------:R-:W4:Y:S04]  /*4840*/  SHFL.BFLY PT, R5, R82, 0x4, 0x1f ;  /* 0x0c801f0052057f89 */ /* 0x000f2800000e0000 */
[----:B---3--:R-:W3:Y:S04]  /*4850*/  SHFL.BFLY PT, R4, R83, 0x4, 0x1f ;  /* 0x0c801f0053047f89 */ /* 0x008ee800000e0000 */
        /* <DEDUP_REMOVED lines=13> */
[----:B------:R-:W3:Y:S01]  /*4930*/  SHFL.BFLY PT, R12, R91, 0x4, 0x1f ;  /* 0x0c801f005b0c7f89 */ /* 0x000ee200000e0000 */
[----:B------:R-:W-:-:S03]  /*4940*/  FADD.FTZ R6, R6, R85 ;  /* 0x0000005506067221 */ /* 0x000fc60000010000 */
[----:B------:R-:W3:Y:S01]  /*4950*/  SHFL.BFLY PT, R15, R92, 0x4, 0x1f ;  /* 0x0c801f005c0f7f89 */ /* 0x000ee200000e0000 */
        /* <DEDUP_REMOVED lines=20> */
[----:B---3--:R-:W-:Y:S01]  /*4aa0*/  FADD.FTZ R80, R80, R5 ;  /* 0x0000000550507221 */ /* 0x008fe20000010000 */
[----:B------:R-:W-:Y:S02]  /*4ab0*/  LOP3.LUT R5, R72, 0x3c0, RZ, 0xc0, !PT ;  /* 0x000003c048057812 */ /* 0x000fe400078ec0ff */
[----:B------:R-:W3:Y:S01]  /*4ac0*/  SHFL.BFLY PT, R19, R8, 0x2, 0x1f ;  /* 0x0c401f0008137f89 */ /* 0x000ee200000e0000 */
        /* <DEDUP_REMOVED lines=45> */
[----:B0-----:R-:W-:-:S03]  /*4da0*/  FADD.FTZ R21, R8, R21 ;  /* 0x0000001508157221 */ /* 0x001fc60000010000 */
[----:B------:R-:W0:Y:S01]  /*4db0*/  SHFL.BFLY PT, R35, R94, 0x1, 0x1f ;  /* 0x0c201f005e237f89 */ /* 0x000e2200000e0000 */
[----:B-1----:R-:W-:Y:S01]  /*4dc0*/  FADD.FTZ R23, R88, R23 ;  /* 0x0000001758177221 */ /* 0x002fe20000010000 */
[----:B------:R-:W-:Y:S01]  /*4dd0*/  BAR.SYNC.DEFER_BLOCKING 0x0 ;  /* 0x0000000000007b1d */ /* 0x000fe20000010000 */
[----:B------:R-:W-:Y:S01]  /*4de0*/  FADD.FTZ R25, R10, R25 ;  /* 0x000000190a197221 */ /* 0x000fe20000010000 */
[----:B--2---:R-:W-:Y:S01]  /*4df0*/  FADD.FTZ R27, R90, R27 ;  /* 0x0000001b5a1b7221 */ /* 0x004fe20000010000 */
[----:B---3--:R-:W-:Y:S01]  /*4e00*/  FADD.FTZ R29, R12, R29 ;  /* 0x0000001d0c1d7221 */ /* 0x008fe20000010000 */
        /* <DEDUP_REMOVED lines=25> */
.L_x_25195:
[----:B------:R-:W-:Y:S05]  /*4fa0*/  BSYNC.RECONVERGENT B0 ;  /* 0x0000000000007941 */ /* 0x000fea0003800200 */
.L_x_25194:
        /* <DEDUP_REMOVED lines=45> */
.L_x_25197:
[----:B------:R-:W-:Y:S05]  /*5280*/  BSYNC.RECONVERGENT B0 ;  /* 0x0000000000007941 */ /* 0x000fea0003800200 */
.L_x_25196:
        /* <DEDUP_REMOVED lines=20> */
.L_x_25199:
[----:B------:R-:W-:Y:S05]  /*53d0*/  BSYNC.RECONVERGENT B0 ;  /* 0x0000000000007941 */ /* 0x000fea0003800200 */
.L_x_25198:
        /* <DEDUP_REMOVED lines=35> */
.L_x_25201:
[----:B------:R-:W-:Y:S05]  /*5610*/  BSYNC.RECONVERGENT B0 ;  /* 0x0000000000007941 */ /* 0x000fea0003800200 */
.L_x_25200:
[----:B------:R-:W-:Y:S06]  /*5620*/  BAR.SYNC.DEFER_BLOCKING 0x0 ;  /* 0x0000000000007b1d */ /* 0x000fec0000010000 */
[----:B------:R-:W-:Y:S05]  /*5630*/  @P4 EXIT ;  /* 0x000000000000494d */ /* 0x000fea0003800000 */
[----:B------:R-:W-:-:S06]  /*5640*/  UIMAD UR4, UR17, UR8, UR16 ;  /* 0x00000008110472a4 */ /* 0x000fcc000f8e0210 */
[----:B0-----:R-:W-:Y:S01]  /*5650*/  IMAD R0, R76, UR4, RZ ;  /* 0x000000044c007c24 */ /* 0x001fe2000f8e02ff */
[----:B------:R-:W-:Y:S06]  /*5660*/  @P0 EXIT ;  /* 0x000000000000094d */ /* 0x000fec0003800000 */
[----:B------:R-:W0:Y:S01]  /*5670*/  LDCU.64 UR4, c[0x0][0x390] ;  /* 0x00007200ff0477ac */ /* 0x000e220008000a00 */
[----:B------:R-:W-:Y:S02]  /*5680*/  SHF.L.U32 R0, R0, 0x6, RZ ;  /* 0x0000000600007819 */ /* 0x000fe400000006ff */
[----:B------:R-:W-:Y:S02]  /*5690*/  SHF.R.U32.HI R3, RZ, 0x3, R72 ;  /* 0x00000003ff037819 */ /* 0x000fe40000011648 */
[----:B------:R-:W-:-:S04]  /*56a0*/  SHF.L.U32 R75, R75, 0x6, RZ ;  /* 0x000000064b4b7819 */ /* 0x000fc800000006ff */
        /* <DEDUP_REMOVED lines=21> */
.L_x_25202:
        /* <DEDUP_REMOVED lines=16> */
.L_x_27711:


//--------------------- .text._ZN4vllm25paged_attention_v2_kernelIffLi32ELi32ELi128ELNS_18Fp8KVCacheDataTypeE0ELb1ELi512EEEvPfS2_PT_PKS3_PKT0_S9_ifPKiSB_iPKfiiiSD_SD_iiiii --------------------------
	.section	.text._ZN4vllm25paged_attention_v2_kernelIffLi32ELi32ELi128ELNS_18Fp8KVCacheDataTypeE0ELb1ELi512EEEvPfS2_PT_PKS3_PKT0_S9_ifPKiSB_iPKfiiiSD_SD_iiiii,"ax",@progbits
	.align	128
        .global         _ZN4vllm25paged_attention_v2_kernelIffLi32ELi32ELi128ELNS_18Fp8KVCacheDataTypeE0ELb1ELi512EEEvPfS2_PT_PKS3_PKT0_S9_ifPKiSB_iPKfiiiSD_SD_iiiii
        .type           _ZN4vllm25paged_attention_v2_kernelIffLi32ELi32ELi128ELNS_18Fp8KVCacheDataTypeE0ELb1ELi512EEEvPfS2_PT_PKS3_PKT0_S9_ifPKiSB_iPKfiiiSD_SD_iiiii,@function
        .size           _ZN4vllm25paged_attention_v2_kernelIffLi32ELi32ELi128ELNS_18Fp8KVCacheDataTypeE0ELb1ELi512EEEvPfS2_PT_PKS3_PKT0_S9_ifPKiSB_iPKfiiiSD_SD_iiiii,(.L_x_27712 - _ZN4vllm25paged_attention_v2_kernelIffLi32ELi32ELi128ELNS_18Fp8KVCacheDataTypeE0ELb1ELi512EEEvPfS2_PT_PKS3_PKT0_S9_ifPKiSB_iPKfiiiSD_SD_iiiii)
        .other          _ZN4vllm25paged_attention_v2_kernelIffLi32ELi32ELi128ELNS_18Fp8KVCacheDataTypeE0ELb1ELi512EEEvPfS2_PT_PKS3_PKT0_S9_ifPKiSB_iPKfiiiSD_SD_iiiii,@"STO_CUDA_ENTRY STV_DEFAULT"
_ZN4vllm25paged_attention_v2_kernelIffLi32ELi32ELi128ELNS_18Fp8KVCacheDataTypeE0ELb1ELi512EEEvPfS2_PT_PKS3_PKT0_S9_ifPKiSB_iPKfiiiSD_SD_iiiii:
.text._ZN4vllm25paged_attention_v2_kernelIffLi32ELi32ELi128ELNS_18Fp8KVCacheDataTypeE0ELb1ELi512EEEvPfS2_PT_PKS3_PKT0_S9_ifPKiSB_iPKfiiiSD_SD_iiiii:
        /* <DEDUP_REMOVED lines=31> */
[----:B---3--:R-:W-:Y:S01]  /*01f0*/  @!P1 IMAD.SHL.U32 R2, R9, 0x20, RZ ;  /* 0x0000002009029824 */ /* 0x008fe200078e00ff */
        /* <DEDUP_REMOVED lines=13> */
[----:B------:R-:W-:Y:S01]  /*02d0*/  SHF.R.U32.HI R40, RZ, 0x5, R3 ;  /* 0x00000005ff287819 */ /* 0x000fe20000011603 */
[----:B------:R-:W-:Y:S01]  /*02e0*/  UISETP.NE.AND UP0, UPT, UR15, URZ, UPT ;  /* 0x000000ff0f00728c */ /* 0x000fe2000bf05270 */
[----:B------:R-:W-:Y:S01]  /*02f0*/  BSSY.RECONVERGENT B0, `(.L_x_25203) ;  /* 0x0000106000007945 */ /* 0x000fe20003800200 */
[----:B------:R-:W-:Y:S01]  /*0300*/  MOV R53, 0xff7fffff ;  /* 0xff7fffff00357802 */ /* 0x000fe20000000f00 */
[----:B----4-:R-:W-:Y:S01]  /*0310*/  IMAD.MOV.U32 R12, RZ, RZ, RZ ;  /* 0x000000ffff0c7224 */ /* 0x010fe200078e00ff */
[----:B0-----:R-:W0:Y:S04]  /*0320*/  MUFU.RCP R0, R0 ;  /* 0x0000000000007308 */ /* 0x001e280000001000 */
[----:B------:R-:W-:Y:S01]  /*0330*/  R2UR UR4, R12 ;  /* 0x000000000c0472ca */ /* 0x000fe200000e0000 */
[----:B0-----:R-:W-:-:S04]  /*0340*/  VIADD R14, R0, 0xffffffe ;  /* 0x0ffffffe000e7836 */ /* 0x001fc80000000000 */
[----:B------:R0:W4:Y:S02]  /*0350*/  F2I.FTZ.U32.TRUNC.NTZ R15, R14 ;  /* 0x0000000e000f7305 */ /* 0x000124000021f000 */
[----:B0-----:R-:W-:Y:S01]  /*0360*/  IMAD.MOV.U32 R14, RZ, RZ, RZ ;  /* 0x000000ffff0e7224 */ /* 0x001fe200078e00ff */
[----:B----4-:R-:W-:-:S05]  /*0370*/  IADD3 R2, PT, PT, RZ, -R15, RZ ;  /* 0x8000000fff027210 */ /* 0x010fca0007ffe0ff */
[----:B------:R-:W-:Y:S01]  /*0380*/  IMAD R19, R2, R17, RZ ;  /* 0x0000001102137224 */ /* 0x000fe200078e02ff */
[----:B-1----:R-:W-:-:S03]  /*0390*/  IABS R2, R10 ;  /* 0x0000000a00027213 */ /* 0x002fc60000000000 */
[----:B------:R-:W-:-:S06]  /*03a0*/  IMAD.HI.U32 R15, R15, R19, R14 ;  /* 0x000000130f0f7227 */ /* 0x000fcc00078e000e */
[----:B------:R-:W-:-:S05]  /*03b0*/  IMAD.HI.U32 R15, R15, R2, RZ ;  /* 0x000000020f0f7227 */ /* 0x000fca00078e00ff */
[----:B------:R-:W-:-:S05]  /*03c0*/  IADD3 R0, PT, PT, -R15, RZ, RZ ;  /* 0x000000ff0f007210 */ /* 0x000fca0007ffe1ff */
[----:B------:R-:W-:Y:S02]  /*03d0*/  IMAD R0, R17, R0, R2 ;  /* 0x0000000011007224 */ /* 0x000fe400078e0202 */
[----:B------:R-:W-:-:S03]  /*03e0*/  IMAD.U32 R2, RZ, RZ, UR15 ;  /* 0x0000000fff027e24 */ /* 0x000fc6000f8e00ff */
[----:B------:R-:W-:Y:S02]  /*03f0*/  ISETP.GT.U32.AND P2, PT, R17, R0, PT ;  /* 0x000000001100720c */ /* 0x000fe40003f44070 */
[----:B------:R-:W-:-:S11]  /*0400*/  IABS R2, R2 ;  /* 0x0000000200027213 */ /* 0x000fd60000000000 */
[-C--:B------:R-:W-:Y:S02]  /*0410*/  @!P2 IADD3 R0, PT, PT, R0, -R17.reuse, RZ ;  /* 0x800000110000a210 */ /* 0x080fe40007ffe0ff */
[----:B------:R-:W-:Y:S02]  /*0420*/  @!P2 IADD3 R15, PT, PT, R15, 0x1, RZ ;  /* 0x000000010f0fa810 */ /* 0x000fe40007ffe0ff */
[----:B------:R-:W-:Y:S01]  /*0430*/  ISETP.GE.U32.AND P0, PT, R0, R17, PT ;  /* 0x000000110000720c */ /* 0x000fe20003f06070 */
[----:B------:R-:W-:Y:S01]  /*0440*/  IMAD.MOV.U32 R0, RZ, RZ, R2 ;  /* 0x000000ffff007224 */ /* 0x000fe200078e0002 */
[----:B------:R-:W-:Y:S02]  /*0450*/  LOP3.LUT R2, R10, R11, RZ, 0x3c, !PT ;  /* 0x0000000b0a027212 */ /* 0x000fe400078e3cff */
[----:B------:R-:W-:Y:S01]  /*0460*/  ISETP.NE.AND P2, PT, R11, RZ, PT ;  /* 0x000000ff0b00720c */ /* 0x000fe20003f45270 */
[----:B------:R-:W0:Y:S01]  /*0470*/  I2F.RP R14, R0 ;  /* 0x00000000000e7306 */ /* 0x000e220000209400 */
[----:B------:R-:W-:Y:S01]  /*0480*/  ISETP.GE.AND P3, PT, R2, RZ, PT ;  /* 0x000000ff0200720c */ /* 0x000fe20003f66270 */
[----:B------:R-:W-:-:S06]  /*0490*/  IMAD.MOV.U32 R56, RZ, RZ, R0 ;  /* 0x000000ffff387224 */ /* 0x000fcc00078e0000 */
[----:B------:R-:W-:-:S05]  /*04a0*/  @P0 VIADD R15, R15, 0x1 ;  /* 0x000000010f0f0836 */ /* 0x000fca0000000000 */
[----:B------:R-:W-:Y:S01]  /*04b0*/  MOV R16, R15 ;  /* 0x0000000f00107202 */ /* 0x000fe20000000f00 */
[----:B0-----:R-:W0:Y:S04]  /*04c0*/  MUFU.RCP R14, R14 ;  /* 0x0000000e000e7308 */ /* 0x001e280000001000 */
[----:B------:R-:W-:Y:S01]  /*04d0*/  @!P3 IMAD.MOV R16, RZ, RZ, -R16 ;  /* 0x000000ffff10b224 */ /* 0x000fe200078e0a10 */
        /* <DEDUP_REMOVED lines=13> */
[----:B------:R-:W-:-:S04]  /*05b0*/  IMAD R12, R13, R0, RZ ;  /* 0x000000000d0c7224 */ /* 0x000fc800078e02ff */
[----:B------:R-:W-:Y:S01]  /*05c0*/  IMAD.MOV R15, RZ, RZ, -R12 ;  /* 0x000000ffff0f7224 */ /* 0x000fe200078e0a0c */
[----:B-1----:R-:W-:-:S07]  /*05d0*/  IADD3 R12, PT, PT, R2, 0xffffffe, RZ ;  /* 0x0ffffffe020c7810 */ /* 0x002fce0007ffe0ff */
[----:B------:R-:W-:Y:S02]  /*05e0*/  IMAD.HI.U32 R15, R13, R15, UR4 ;  /* 0x000000040d0f7e27 */ /* 0x000fe4000f8e000f */
[----:B------:R0:W1:Y:S03]  /*05f0*/  F2I.FTZ.U32.TRUNC.NTZ R13, R12 ;  /* 0x0000000c000d7305 */ /* 0x000066000021f000 */
[----:B------:R-:W-:Y:S01]  /*0600*/  R2UR UR13, R15 ;  /* 0x000000000f0d72ca */ /* 0x000fe200000e0000 */
[----:B0-----:R-:W-:Y:S02]  /*0610*/  IMAD.MOV.U32 R12, RZ, RZ, RZ ;  /* 0x000000ffff0c7224 */ /* 0x001fe400078e00ff */
        /* <DEDUP_REMOVED lines=36> */
[----:B------:R-:W-:Y:S01]  /*0860*/  @!P3 IMAD.IADD R13, R13, 0x1, -R0 ;  /* 0x000000010d0db824 */ /* 0x000fe200078e0a00 */
[----:B------:R-:W-:Y:S01]  /*0870*/  ISETP.GE.AND P3, PT, R18, RZ, PT ;  /* 0x000000ff1200720c */ /* 0x000fe20003f66270 */
[----:B------:R-:W-:Y:S01]  /*0880*/  @P0 VIADD R2, R2, 0x1 ;  /* 0x0000000102020836 */ /* 0x000fe20000000000 */
[----:B0-----:R-:W-:Y:S02]  /*0890*/  @!P1 LEA R12, R15, R12, 0x18 ;  /* 0x0000000c0f0c9211 */ /* 0x001fe400078ec0ff */
[----:B------:R-:W-:Y:S02]  /*08a0*/  ISETP.GE.U32.AND P4, PT, R13, R0, PT ;  /* 0x000000000d00720c */ /* 0x000fe40003f86070 */
[----:B-1----:R-:W-:Y:S02]  /*08b0*/  ISETP.GE.AND P0, PT, R14, RZ, PT ;  /* 0x000000ff0e00720c */ /* 0x002fe40003f06270 */
[----:B------:R-:W-:-:S05]  /*08c0*/  @!P1 LEA R12, R3, R12, 0x4 ;  /* 0x0000000c030c9211 */ /* 0x000fca00078e20ff */
[----:B------:R-:W-:Y:S01]  /*08d0*/  @!P3 IMAD.MOV R2, RZ, RZ, -R2 ;  /* 0x000000ffff02b224 */ /* 0x000fe200078e0a02 */
[----:B------:R-:W-:-:S03]  /*08e0*/  @!P2 LOP3.LUT R2, RZ, R16, RZ, 0x33, !PT ;  /* 0x00000010ff02a212 */ /* 0x000fc600078e33ff */
[----:B------:R-:W-:Y:S02]  /*08f0*/  VOTEU.ANY UP3, P4 ;  /* 0x0000000000ff7886 */ /* 0x000fe40002060100 */
[----:B------:R-:W-:Y:S02]  /*0900*/  @!P0 IMAD R11, R11, UR16, R2 ;  /* 0x000000100b0b8c24 */ /* 0x000fe4000f8e0202 */
[----:B------:R-:W-:Y:S01]  /*0910*/  @P0 IMAD R9, R10, UR16, R9 ;  /* 0x000000100a090c24 */ /* 0x000fe2000f8e0209 */
[----:B--2---:R-:W-:Y:S01]  /*0920*/  LEA R54, R17, R40, 0x4 ;  /* 0x0000002811367211 */ /* 0x004fe200078e20ff */
[----:B------:R-:W-:Y:S01]  /*0930*/  @UP3 UIADD3 UR7, UPT, UPT, UR7, 0x1, URZ ;  /* 0x0000000107073890 */ /* 0x000fe2000fffe0ff */
[----:B------:R-:W-:Y:S02]  /*0940*/  @!P0 IMAD.MOV R11, RZ, RZ, -R11 ;  /* 0x000000ffff0b8224 */ /* 0x000fe400078e0a0b */
[----:B------:R-:W-:Y:S01]  /*0950*/  @P0 IMAD R55, R9, R14, 0x1 ;  /* 0x0000000109370424 */ /* 0x000fe200078e020e */
[----:B------:R-:W-:Y:S01]  /*0960*/  @!UP2 UIADD3 UR7, UPT, UPT, -UR7, URZ, URZ ;  /* 0x000000ff0707a290 */ /* 0x000fe2000fffe1ff */
[----:B------:R-:W-:Y:S01]  /*0970*/  @!P0 IMAD R55, R14, R11, 0x1 ;  /* 0x000000010e378424 */ /* 0x000fe200078e020b */
[----:B------:R-:W-:Y:S01]  /*0980*/  @!UP0 ULOP3.LUT UR7, URZ, UR15, URZ, 0x33, !UPT ;  /* 0x0000000fff078292 */ /* 0x000fe2000f8e33ff */
[----:B---3--:R4:W-:Y:S01]  /*0990*/  @!P1 STS.128 [R12], R4 ;  /* 0x000000040c009388 */ /* 0x0089e20000000c00 */
[----:B------:R-:W-:Y:S01]  /*09a0*/  BAR.SYNC.DEFER_BLOCKING 0x0 ;  /* 0x0000000000007b1d */ /* 0x000fe20000010000 */
[----:B------:R-:W-:Y:S01]  /*09b0*/  ISETP.GE.U32.AND P1, PT, R54, UR4, PT ;  /* 0x0000000436007c0c */ /* 0x000fe2000bf26070 */
[----:B----4-:R-:W-:-:S12]  /*09c0*/  IMAD R7, R8, UR14, RZ ;  /* 0x0000000e08077c24 */ /* 0x010fd8000f8e02ff */
[----:B------:R-:W-:Y:S05]  /*09d0*/  @P1 BRA `(.L_x_25204) ;  /* 0x00000008005c1947 */ /* 0x000fea0003800000 */
[----:B------:R-:W0:Y:S01]  /*09e0*/  S2UR UR8, SR_CgaCtaId ;  /* 0x00000000000879c3 */ /* 0x000e220000008800 */
[----:B------:R-:W-:Y:S01]  /*09f0*/  UMOV UR6, 0x400 ;  /* 0x0000040000067882 */ /* 0x000fe20000000000 */
[----:B------:R-:W-:Y:S01]  /*0a00*/  IMAD.WIDE.U32 R4, R54, 0x4, RZ ;  /* 0x0000000436047825 */ /* 0x000fe200078e00ff */
[----:B------:R-:W-:Y:S02]  /*0a10*/  LOP3.LUT R3, R3, 0x1f, RZ, 0xc0, !PT ;  /* 0x0000001f03037812 */ /* 0x000fe400078ec0ff */
[C---:B------:R-:W-:Y:S02]  /*0a20*/  LEA R0, R40.reuse, UR12, 0x5 ;  /* 0x0000000c28007c11 */ /* 0x040fe4000f8e28ff */
[----:B------:R-:W-:Y:S01]  /*0a30*/  LEA R40, R40, R3, 0x5 ;  /* 0x0000000328287211 */ /* 0x000fe200078e28ff */
[----:B------:R-:W-:Y:S01]  /*0a40*/  IMAD.WIDE R4, R7, 0x4, R4 ;  /* 0x0000000407047825 */ /* 0x000fe200078e0204 */
[----:B------:R-:W-:-:S03]  /*0a50*/  MOV R53, 0xff7fffff ;  /* 0xff7fffff00357802 */ /* 0x000fc60000000f00 */
[----:B------:R-:W-:Y:S02]  /*0a60*/  IMAD.IADD R50, R3, 0x1, R0 ;  /* 0x0000000103327824 */ /* 0x000fe400078e0200 */
[----:B------:R-:W-:-:S03]  /*0a70*/  VIADD R49, R0, 0x1 ;  /* 0x0000000100317836 */ /* 0x000fc60000000000 */
[C---:B------:R-:W-:Y:S01]  /*0a80*/  IADD3 R51, PT, PT, R50.reuse, -UR9, RZ ;  /* 0x8000000932337c10 */ /* 0x040fe2000fffe0ff */
[----:B------:R-:W-:Y:S01]  /*0a90*/  VIADD R50, R50, 0x1 ;  /* 0x0000000132327836 */ /* 0x000fe20000000000 */
        /* <DEDUP_REMOVED lines=11> */
[----:B------:R-:W0:Y:S01]  /*0b50*/  LDS.128 R36, [UR14+0x70] ;  /* 0x0000700eff247984 */ /* 0x000e220008000c00 */
[----:B------:R-:W1:Y:S02]  /*0b60*/  LDCU.64 UR14, c[0x0][0x3b8] ;  /* 0x00007700ff0e77ac */ /* 0x000e640008000a00 */
[----:B-1----:R-:W-:-:S04]  /*0b70*/  IADD3 R48, P0, PT, R4, UR14, RZ ;  /* 0x0000000e04307c10 */ /* 0x002fc8000ff1e0ff */
[----:B--2---:R-:W-:-:S09]  /*0b80*/  IADD3.X R3, PT, PT, R5, UR15, RZ, P0, !PT ;  /* 0x0000000f05037c10 */ /* 0x004fd200087fe4ff */
.L_x_25207:
[----:B------:R-:W1:Y:S01]  /*0b90*/  LDC R43, c[0x0][0x400] ;  /* 0x00010000ff2b7b82 */ /* 0x000e620000000800 */
[C---:B------:R-:W-:Y:S01]  /*0ba0*/  IADD3 R5, PT, PT, R49.reuse, -0x1, RZ ;  /* 0xffffffff31057810 */ /* 0x040fe20007ffe0ff */
[----:B------:R-:W-:Y:S01]  /*0bb0*/  UIADD3 UR6, UPT, UPT, UR7, -UR17, URZ ;  /* 0x8000001107067290 */ /* 0x000fe2000fffe0ff */
[----:B------:R-:W-:Y:S01]  /*0bc0*/  VIADD R54, R54, 0x4 ;  /* 0x0000000436367836 */ /* 0x000fe20000000000 */
[----:B------:R-:W-:Y:S01]  /*0bd0*/  BSSY.RECONVERGENT B1, `(.L_x_25205) ;  /* 0x0000071000017945 */ /* 0x000fe20003800200 */
[----:B------:R-:W-:Y:S01]  /*0be0*/  IABS R7, R5 ;  /* 0x0000000500077213 */ /* 0x000fe20000000000 */
[----:B------:R-:W-:Y:S02]  /*0bf0*/  VIADD R49, R49, 0x80 ;  /* 0x0000008031317836 */ /* 0x000fe40000000000 */
[----:B------:R-:W2:Y:S02]  /*0c00*/  LDC R4, c[0x0][0x404] ;  /* 0x00010100ff047b82 */ /* 0x000ea40000000800 */
[----:B------:R-:W-:-:S04]  /*0c10*/  IMAD.HI.U32 R40, R7, UR13, RZ ;  /* 0x0000000d07287c27 */ /* 0x000fc8000f8e00ff */
        /* <DEDUP_REMOVED lines=13> */
[----:B------:R-:W-:-:S03]  /*0cf0*/  ISETP.NE.AND P1, PT, R4, RZ, PT ;  /* 0x000000ff0400720c */ /* 0x000fc60003f25270 */
[----:B------:R-:W1:Y:S08]  /*0d00*/  F2I.FTZ.U32.TRUNC.NTZ R5, R42 ;  /* 0x0000002a00057305 */ /* 0x000e70000021f000 */
[----:B------:R-:W-:-:S05]  /*0d10*/  @P0 VIADD R40, R40, 0x1 ;  /* 0x0000000128280836 */ /* 0x000fca0000000000 */
[----:B------:R-:W-:Y:S02]  /*0d20*/  @!P2 IADD3 R40, PT, PT, -R40, RZ, RZ ;  /* 0x000000ff2828a210 */ /* 0x000fe40007ffe1ff */
[----:B------:R-:W-:Y:S01]  /*0d30*/  @!P1 LOP3.LUT R40, RZ, R4, RZ, 0x33, !PT ;  /* 0x00000004ff289212 */ /* 0x000fe200078e33ff */
[----:B-1----:R-:W-:Y:S01]  /*0d40*/  IMAD.MOV R41, RZ, RZ, -R5 ;  /* 0x000000ffff297224 */ /* 0x002fe200078e0a05 */
[----:B------:R-:W-:Y:S01]  /*0d50*/  ISETP.NE.AND P1, PT, R43, RZ, PT ;  /* 0x000000ff2b00720c */ /* 0x000fe20003f25270 */
[----:B------:R-:W-:Y:S01]  /*0d60*/  IMAD.MOV.U32 R4, RZ, RZ, RZ ;  /* 0x000000ffff047224 */ /* 0x000fe200078e00ff */
[----:B------:R-:W-:Y:S01]  /*0d70*/  IADD3 R7, PT, PT, R40, R55, RZ ;  /* 0x0000003728077210 */ /* 0x000fe20007ffe0ff */
        /* <DEDUP_REMOVED lines=12> */
[----:B------:R-:W-:-:S04]  /*0e40*/  ISETP.GT.AND P0, PT, R40, UR6, PT ;  /* 0x0000000628007c0c */ /* 0x000fc8000bf04270 */
[----:B------:R-:W-:Y:S02]  /*0e50*/  @!P2 IADD3 R5, PT, PT, -R5, RZ, RZ ;  /* 0x000000ff0505a210 */ /* 0x000fe40007ffe1ff */
[----:B------:R-:W-:Y:S02]  /*0e60*/  @!P1 LOP3.LUT R5, RZ, R43, RZ, 0x33, !PT ;  /* 0x0000002bff059212 */ /* 0x000fe400078e33ff */
[----:B------:R-:W-:Y:S02]  /*0e70*/  ISETP.GE.U32.AND P1, PT, R54, UR4, PT ;  /* 0x0000000436007c0c */ /* 0x000fe4000bf26070 */
[----:B------:R-:W-:-:S13]  /*0e80*/  ISETP.EQ.OR P0, PT, R5, RZ, P0 ;  /* 0x000000ff0500720c */ /* 0x000fda0000702670 */
[----:B------:R-:W-:-:S05]  /*0e90*/  @!P0 MOV R5, 0xff7fffff ;  /* 0xff7fffff00058802 */ /* 0x000fca0000000f00 */
[----:B------:R1:W-:Y:S01]  /*0ea0*/  @!P0 STS [R52], R5 ;  /* 0x0000000534008388 */ /* 0x0003e20000000800 */
[----:B------:R-:W-:Y:S05]  /*0eb0*/  @!P0 BRA `(.L_x_25206) ;  /* 0x0000000400088947 */ /* 0x000fea0003800000 */
[----:B------:R-:W-:Y:S01]  /*0ec0*/  IMAD.MOV.U32 R7, RZ, RZ, R3 ;  /* 0x000000ffff077224 */ /* 0x000fe200078e0003 */
[----:B------:R-:W-:-:S05]  /*0ed0*/  MOV R6, R48 ;  /* 0x0000003000067202 */ /* 0x000fca0000000f00 */
[----:B------:R-:W2:Y:S01]  /*0ee0*/  LDG.E.CONSTANT R7, desc[UR10][R6.64] ;  /* 0x0000000a06077981 */ /* 0x000ea2000c1e9900 */
[----:B-1----:R-:W-:Y:S01]  /*0ef0*/  IMAD R5, R2, UR18, RZ ;  /* 0x0000001202057c24 */ /* 0x002fe2000f8e02ff */
[----:B------:R-:W1:Y:S02]  /*0f00*/  S2R R4, SR_TID.X ;  /* 0x0000000000047919 */ /* 0x000e640000002100 */
        /* <DEDUP_REMOVED lines=9> */
[----:B------:R-:W3:Y:S01]  /*0fa0*/  LDG.E.128.CONSTANT R4, desc[UR10][R62.64+0x400] ;  /* 0x0004000a3e047981 */ /* 0x000ee2000c1e9d00 */
        /* <DEDUP_REMOVED lines=10> */
[----:B------:R-:W4:Y:S04]  /*1050*/  LDG.E.128.CONSTANT R44, desc[UR10][R62.64+0x800] ;  /* 0x0008000a3e2c7981 */ /* 0x000f28000c1e9d00 */
[----:B------:R-:W2:Y:S01]  /*1060*/  LDG.E.128.CONSTANT R40, desc[UR10][R62.64+0x600] ;  /* 0x0006000a3e287981 */ /* 0x000ea2000c1e9d00 */
[----:B------:R-:W-:Y:S01]  /*1070*/  FFMA.FTZ R59, R18, R6, R59 ;  /* 0x00000006123b7223 */ /* 0x000fe2000001003b */
[----:B------:R-:W-:Y:S01]  /*1080*/  FFMA.FTZ R58, R19, R7, R58 ;  /* 0x00000007133a7223 */ /* 0x000fe2000001003a */
[----:B--2---:R-:W-:Y:S01]  /*1090*/  FFMA.FTZ R61, R20, R40, R61 ;  /* 0x00000028143d7223 */ /* 0x004fe2000001003d */
        /* <DEDUP_REMOVED lines=8> */
[----:B------:R-:W-:-:S03]  /*1120*/  FFMA.FTZ R60, R27, R47, R60 ;  /* 0x0000002f1b3c7223 */ /* 0x000fc6000001003c */
[----:B------:R-:W4:Y:S01]  /*1130*/  LDG.E.128.CONSTANT R44, desc[UR10][R62.64+0xe00] ;  /* 0x000e000a3e2c7981 */ /* 0x000f22000c1e9d00 */
[----:B-----5:R-:W-:Y:S01]  /*1140*/  FSETP.NEU.FTZ.AND P0, PT, R57, RZ, PT ;  /* 0x000000ff3900720b */ /* 0x020fe20003f1d000 */
[----:B---3--:R-:W-:Y:S01]  /*1150*/  FFMA.FTZ R59, R28, R4, R59 ;  /* 0x000000041c3b7223 */ /* 0x008fe2000001003b */
[----:B------:R-:W-:Y:S01]  /*1160*/  FFMA.FTZ R58, R29, R5, R58 ;  /* 0x000000051d3a7223 */ /* 0x000fe2000001003a */
[----:B------:R-:W-:Y:S01]  /*1170*/  FFMA.FTZ R61, R30, R6, R61 ;  /* 0x000000061e3d7223 */ /* 0x000fe2000001003d */
[----:B------:R-:W-:Y:S02]  /*1180*/  VIADD R4, R51, 0x1 ;  /* 0x0000000133047836 */ /* 0x000fe40000000000 */
[----:B--2---:R-:W-:Y:S01]  /*1190*/  FFMA.FTZ R59, R32, R40, R59 ;  /* 0x00000028203b7223 */ /* 0x004fe2000001003b */
[----:B------:R-:W-:Y:S01]  /*11a0*/  FFMA.FTZ R58, R33, R41, R58 ;  /* 0x00000029213a7223 */ /* 0x000fe2000001003a */
[----:B------:R-:W-:Y:S01]  /*11b0*/  FFMA.FTZ R60, R31, R7, R60 ;  /* 0x000000071f3c7223 */ /* 0x000fe2000001003c */
[----:B------:R-:W-:Y:S01]  /*11c0*/  FFMA.FTZ R61, R34, R42, R61 ;  /* 0x0000002a223d7223 */ /* 0x000fe2000001003d */
[----:B----4-:R-:W-:Y:S01]  /*11d0*/  FFMA.FTZ R44, R36, R44, R59 ;  /* 0x0000002c242c7223 */ /* 0x010fe2000001003b */
        /* <DEDUP_REMOVED lines=16> */
.L_x_25206:
[----:B------:R-:W-:Y:S05]  /*12e0*/  BSYNC.RECONVERGENT B1 ;  /* 0x0000000000017941 */ /* 0x000fea0003800200 */
.L_x_25205:
[----:B------:R-:W-:Y:S01]  /*12f0*/  IADD3 R48, P0, PT, R48, 0x10, RZ ;  /* 0x0000001030307810 */ /* 0x000fe20007f1e0ff */
[----:B-12---:R-:W-:Y:S01]  /*1300*/  VIADD R52, R52, 0x200 ;  /* 0x0000020034347836 */ /* 0x006fe20000000000 */
[----:B------:R-:W-:Y:S02]  /*1310*/  IADD3 R51, PT, PT, R51, 0x80, RZ ;  /* 0x0000008033337810 */ /* 0x000fe40007ffe0ff */
[----:B------:R-:W-:Y:S01]  /*1320*/  IADD3 R50, PT, PT, R50, 0x80, RZ ;  /* 0x0000008032327810 */ /* 0x000fe20007ffe0ff */
[----:B------:R-:W-:Y:S01]  /*1330*/  IMAD.X R3, RZ, RZ, R3, P0 ;  /* 0x000000ffff037224 */ /* 0x000fe200000e0603 */
[----:B------:R-:W-:Y:S07]  /*1340*/  @!P1 BRA `(.L_x_25207) ;  /* 0xfffffff800109947 */ /* 0x000fee000383ffff */
.L_x_25204:
[----:B------:R-:W-:Y:S05]  /*1350*/  BSYNC.RECONVERGENT B0 ;  /* 0x0000000000007941 */ /* 0x000fea0003800200 */
.L_x_25203:
        /* <DEDUP_REMOVED lines=11> */
[----:B0-----:R-:W-:-:S04]  /*1410*/  LOP3.LUT P0, R49, R50, 0x1f, RZ, 0xc0, !PT ;  /* 0x0000001f32317812 */ /* 0x001fc8000780c0ff */
[C---:B------:R-:W-:Y:S02]  /*1420*/  ISETP.GT.U32.AND P1, PT, R49.reuse, 0x3, PT ;  /* 0x000000033100780c */ /* 0x040fe40003f24070 */
[----:B------:R-:W-:Y:S02]  /*1430*/  LEA R7, R49, UR6, 0x2 ;  /* 0x0000000631077c11 */ /* 0x000fe4000f8e10ff */
[----:B-1----:R-:W-:-:S05]  /*1440*/  FMNMX.FTZ R3, R4, R3, !PT ;  /* 0x0000000304037209 */ /* 0x002fca0007810000 */
[----:B------:R-:W0:Y:S02]  /*1450*/  SHFL.BFLY PT, R6, R3, 0x4, 0x1f ;  /* 0x0c801f0003067f89 */ /* 0x000e2400000e0000 */
[----:B0-----:R-:W-:Y:S02]  /*1460*/  FMNMX.FTZ R6, R3, R6, !PT ;  /* 0x0000000603067209 */ /* 0x001fe40007810000 */
[----:B------:R-:W-:-:S03]  /*1470*/  SHF.R.U32.HI R3, RZ, 0x5, R50 ;  /* 0x00000005ff037819 */ /* 0x000fc60000011632 */
[----:B------:R-:W0:Y:S02]  /*1480*/  SHFL.BFLY PT, R5, R6, 0x2, 0x1f ;  /* 0x0c401f0006057f89 */ /* 0x000e2400000e0000 */
[----:B0-----:R-:W-:Y:S02]  /*1490*/  FMNMX.FTZ R5, R6, R5, !PT ;  /* 0x0000000506057209 */ /* 0x001fe40007810000 */
[----:B------:R-:W-:-:S03]  /*14a0*/  LEA R6, R3, UR6, 0x2 ;  /* 0x0000000603067c11 */ /* 0x000fc6000f8e10ff */
[----:B------:R-:W0:Y:S02]  /*14b0*/  SHFL.BFLY PT, R8, R5, 0x1, 0x1f ;  /* 0x0c201f0005087f89 */ /* 0x000e2400000e0000 */
[----:B0-----:R-:W-:Y:S01]  /*14c0*/  FMNMX.FTZ R13, R5, R8, !PT ;  /* 0x00000008050d7209 */ /* 0x001fe20007810000 */
[----:B------:R-:W-:-:S04]  /*14d0*/  IMAD.MOV.U32 R8, RZ, RZ, RZ ;  /* 0x000000ffff087224 */ /* 0x000fc800078e00ff */
[----:B------:R-:W-:Y:S01]  /*14e0*/  @!P0 STS [R6], R13 ;  /* 0x0000000d06008388 */ /* 0x000fe20000000800 */
[----:B------:R-:W-:Y:S06]  /*14f0*/  BAR.SYNC.DEFER_BLOCKING 0x0 ;  /* 0x0000000000007b1d */ /* 0x000fec0000010000 */
[----:B------:R-:W0:Y:S04]  /*1500*/  @!P1 LDS R10, [R7] ;  /* 0x00000000070a9984 */ /* 0x000e280000000800 */
[----:B0-----:R-:W0:Y:S02]  /*1510*/  SHFL.BFLY PT, R5, R10, 0x2, 0x1f ;  /* 0x0c401f000a057f89 */ /* 0x001e2400000e0000 */
[----:B0-----:R-:W-:-:S05]  /*1520*/  FMNMX.FTZ R11, R5, R10, !PT ;  /* 0x0000000a050b7209 */ /* 0x001fca0007810000 */
[----:B------:R-:W0:Y:S02]  /*1530*/  SHFL.BFLY PT, R4, R11, 0x1, 0x1f ;  /* 0x0c201f000b047f89 */ /* 0x000e2400000e0000 */
[----:B0-----:R-:W-:Y:S02]  /*1540*/  FMNMX.FTZ R5, R11, R4, !PT ;  /* 0x000000040b057209 */ /* 0x001fe40007810000 */
[----:B---3--:R-:W-:-:S04]  /*1550*/  SHF.L.U32 R4, R48, 0x9, RZ ;  /* 0x0000000930047819 */ /* 0x008fc800000006ff */
        /* <DEDUP_REMOVED lines=14> */
[----:B------:R-:W-:Y:S01]  /*1640*/  UIADD3 UR6, UPT, UPT, UR18, 0xa0, URZ ;  /* 0x000000a012067890 */ /* 0x000fe2000fffe0ff */
[----:B------:R-:W-:Y:S01]  /*1650*/  LEA.HI R11, R11, 0x1, RZ, 0x19 ;  /* 0x000000010b0b7811 */ /* 0x000fe200078fc8ff */
[----:B------:R-:W-:Y:S02]  /*1660*/  HFMA2 R8, -RZ, RZ, 0, 0 ;  /* 0x00000000ff087431 */ /* 0x000fe400000001ff */
[----:B------:R-:W-:Y:S01]  /*1670*/  IMAD.MOV.U32 R12, RZ, RZ, R50 ;  /* 0x000000ffff0c7224 */ /* 0x000fe200078e0032 */
[----:B------:R-:W-:Y:S01]  /*1680*/  ULEA UR6, UR19, UR6, 0x18 ;  /* 0x0000000613067291 */ /* 0x000fe2000f8ec0ff */
[----:B------:R-:W-:-:S04]  /*1690*/  LOP3.LUT R11, R11, 0x3, RZ, 0xc0, !PT ;  /* 0x000000030b0b7812 */ /* 0x000fc800078ec0ff */
[----:B------:R-:W-:Y:S02]  /*16a0*/  IADD3 R11, PT, PT, -R11, RZ, RZ ;  /* 0x000000ff0b0b7210 */ /* 0x000fe40007ffe1ff */
[----:B------:R-:W-:-:S07]  /*16b0*/  LEA R10, R50, UR6, 0x2 ;  /* 0x00000006320a7c11 */ /* 0x000fce000f8e10ff */
.L_x_25212:
        /* <DEDUP_REMOVED lines=11> */
.L_x_25211:
[----:B------:R-:W-:Y:S05]  /*1770*/  BSYNC.RECONVERGENT B1 ;  /* 0x0000000000017941 */ /* 0x000fea0003800200 */
.L_x_25210:
        /* <DEDUP_REMOVED lines=12> */
.L_x_25215:
[----:B------:R-:W0:Y:S01]  /*1840*/  LDS R14, [R10+-0x400] ;  /* 0xfffc00000a0e7984 */ /* 0x000e220000000800 */
[----:B------:R-:W-:-:S03]  /*1850*/  IADD3 R12, PT, PT, R12, 0x800, RZ ;  /* 0x000008000c0c7810 */ /* 0x000fc60007ffe0ff */
[----:B------:R-:W1:Y:S01]  /*1860*/  LDS R16, [R10+-0x200] ;  /* 0xfffe00000a107984 */ /* 0x000e620000000800 */
[----:B------:R-:W-:-:S03]  /*1870*/  ISETP.GE.AND P3, PT, R12, R11, PT ;  /* 0x0000000b0c00720c */ /* 0x000fc60003f66270 */
[----:B------:R-:W2:Y:S04]  /*1880*/  LDS R18, [R10] ;  /* 0x000000000a127984 */ /* 0x000ea80000000800 */
[----:B------:R-:W3:Y:S04]  /*1890*/  LDS R20, [R10+0x200] ;  /* 0x000200000a147984 */ /* 0x000ee80000000800 */
[----:B------:R-:W3:Y:S04]  /*18a0*/  LDS R22, [R10+0x400] ;  /* 0x000400000a167984 */ /* 0x000ee80000000800 */
[----:B----4-:R-:W4:Y:S04]  /*18b0*/  LDS R24, [R10+0x600] ;  /* 0x000600000a187984 */ /* 0x010f280000000800 */
        /* <DEDUP_REMOVED lines=13> */
[----:B------:R-:W-:Y:S01]  /*1990*/  FADD.FTZ R22, -R5, R22 ;  /* 0x0000001605167221 */ /* 0x000fe20000010100 */
[----:B------:R-:W-:-:S02]  /*19a0*/  FMUL.FTZ R19, R20, 1.4426950216293334961 ;  /* 0x3fb8aa3b14137820 */ /* 0x000fc40000410000 */
[----:B------:R-:W3:Y:S01]  /*19b0*/  LDS R20, [R10+0x1200] ;  /* 0x001200000a147984 */ /* 0x000ee20000000800 */
[C---:B----4-:R-:W-:Y:S01]  /*19c0*/  FADD.FTZ R24, -R5.reuse, R24 ;  /* 0x0000001805187221 */ /* 0x050fe20000010100 */
[----:B------:R-:W-:Y:S01]  /*19d0*/  FMUL.FTZ R21, R22, 1.4426950216293334961 ;  /* 0x3fb8aa3b16157820 */ /* 0x000fe20000410000 */
[----:B------:R-:W4:Y:S01]  /*19e0*/  MUFU.EX2 R15, R15 ;  /* 0x0000000f000f7308 */ /* 0x000f220000000800 */
[----:B------:R-:W3:Y:S01]  /*19f0*/  LDS R22, [R10+0x1400] ;  /* 0x001400000a167984 */ /* 0x000ee20000000800 */
[C---:B------:R-:W-:Y:S01]  /*1a00*/  FADD.FTZ R26, -R5.reuse, R26 ;  /* 0x0000001a051a7221 */ /* 0x040fe20000010100 */
[----:B------:R-:W-:Y:S02]  /*1a10*/  FMUL.FTZ R23, R24, 1.4426950216293334961 ;  /* 0x3fb8aa3b18177820 */ /* 0x000fe40000410000 */
[----:B------:R-:W3:Y:S01]  /*1a20*/  LDS R24, [R10+0x1600] ;  /* 0x001600000a187984 */ /* 0x000ee20000000800 */
[----:B------:R-:W-:Y:S01]  /*1a30*/  FADD.FTZ R28, -R5, R28 ;  /* 0x0000001c051c7221 */ /* 0x000fe20000010100 */
[----:B------:R-:W-:Y:S01]  /*1a40*/  FMUL.FTZ R25, R26, 1.4426950216293334961 ;  /* 0x3fb8aa3b1a197820 */ /* 0x000fe20000410000 */
[----:B------:R-:W0:Y:S01]  /*1a50*/  MUFU.EX2 R17, R17 ;  /* 0x0000001100117308 */ /* 0x000e220000000800 */
[----:B------:R-:W3:Y:S01]  /*1a60*/  LDS R26, [R10+0x1800] ;  /* 0x001800000a1a7984 */ /* 0x000ee20000000800 */
[----:B------:R-:W-:Y:S01]  /*1a70*/  FMUL.FTZ R27, R28, 1.4426950216293334961 ;  /* 0x3fb8aa3b1c1b7820 */ /* 0x000fe20000410000 */
[----:B--2---:R-:W-:-:S02]  /*1a80*/  FADD.FTZ R8, R13, R8 ;  /* 0x000000080d087221 */ /* 0x004fc40000010000 */
[----:B------:R-:W2:Y:S03]  /*1a90*/  LDS R28, [R10+0x1a00] ;  /* 0x001a00000a1c7984 */ /* 0x000ea60000000800 */
[----:B------:R-:W3:Y:S01]  /*1aa0*/  MUFU.EX2 R19, R19 ;  /* 0x0000001300137308 */ /* 0x000ee20000000800 */
[----:B----4-:R-:W-:Y:S01]  /*1ab0*/  FADD.FTZ R8, R8, R15 ;  /* 0x0000000f08087221 */ /* 0x010fe20000010000 */
[----:B------:R-:W-:Y:S04]  /*1ac0*/  STS [R10+-0x400], R13 ;  /* 0xfffc000d0a007388 */ /* 0x000fe80000000800 */
[----:B------:R-:W-:Y:S02]  /*1ad0*/  STS [R10+-0x200], R15 ;  /* 0xfffe000f0a007388 */ /* 0x000fe40000000800 */
[----:B------:R-:W4:Y:S01]  /*1ae0*/  MUFU.EX2 R21, R21 ;  /* 0x0000001500157308 */ /* 0x000f220000000800 */
[C---:B0-----:R-:W-:Y:S01]  /*1af0*/  FADD.FTZ R14, -R5.reuse, R14 ;  /* 0x0000000e050e7221 */ /* 0x041fe20000010100 */
[----:B------:R-:W-:Y:S01]  /*1b00*/  FADD.FTZ R8, R8, R17 ;  /* 0x0000001108087221 */ /* 0x000fe20000010000 */
[----:B------:R-:W-:Y:S02]  /*1b10*/  STS [R10], R17 ;  /* 0x000000110a007388 */ /* 0x000fe40000000800 */
[----:B------:R-:W-:Y:S01]  /*1b20*/  FMUL.FTZ R14, R14, 1.4426950216293334961 ;  /* 0x3fb8aa3b0e0e7820 */ /* 0x000fe20000410000 */
[----:B-1----:R-:W-:-:S02]  /*1b30*/  FADD.FTZ R16, -R5, R16 ;  /* 0x0000001005107221 */ /* 0x002fc40000010100 */
[----:B------:R-:W0:Y:S01]  /*1b40*/  MUFU.EX2 R23, R23 ;  /* 0x0000001700177308 */ /* 0x000e220000000800 */
[----:B---3--:R-:W-:Y:S01]  /*1b50*/  FADD.FTZ R8, R8, R19 ;  /* 0x0000001308087221 */ /* 0x008fe20000010000 */
[----:B------:R-:W-:Y:S01]  /*1b60*/  FMUL.FTZ R16, R16, 1.4426950216293334961 ;  /* 0x3fb8aa3b10107820 */ /* 0x000fe20000410000 */
[C---:B------:R-:W-:Y:S01]  /*1b70*/  FADD.FTZ R18, -R5.reuse, R18 ;  /* 0x0000001205127221 */ /* 0x040fe20000010100 */
[----:B------:R-:W-:Y:S01]  /*1b80*/  STS [R10+0x200], R19 ;  /* 0x000200130a007388 */ /* 0x000fe20000000800 */
[C---:B------:R-:W-:Y:S02]  /*1b90*/  FADD.FTZ R20, -R5.reuse, R20 ;  /* 0x0000001405147221 */ /* 0x040fe40000010100 */
[----:B------:R-:W-:Y:S01]  /*1ba0*/  FMUL.FTZ R18, R18, 1.4426950216293334961 ;  /* 0x3fb8aa3b12127820 */ /* 0x000fe20000410000 */
[----:B------:R-:W1:Y:S01]  /*1bb0*/  MUFU.EX2 R25, R25 ;  /* 0x0000001900197308 */ /* 0x000e620000000800 */
[----:B----4-:R-:W-:Y:S01]  /*1bc0*/  FADD.FTZ R8, R8, R21 ;  /* 0x0000001508087221 */ /* 0x010fe20000010000 */
[----:B------:R-:W-:Y:S01]  /*1bd0*/  FMUL.FTZ R20, R20, 1.4426950216293334961 ;  /* 0x3fb8aa3b14147820 */ /* 0x000fe20000410000 */
[C---:B------:R-:W-:Y:S01]  /*1be0*/  FADD.FTZ R22, -R5.reuse, R22 ;  /* 0x0000001605167221 */ /* 0x040fe20000010100 */
[----:B------:R-:W-:Y:S01]  /*1bf0*/  STS [R10+0x400], R21 ;  /* 0x000400150a007388 */ /* 0x000fe20000000800 */
[----:B------:R-:W-:-:S02]  /*1c00*/  FADD.FTZ R24, -R5, R24 ;  /* 0x0000001805187221 */ /* 0x000fc40000010100 */
[----:B------:R-:W-:Y:S01]  /*1c10*/  FMUL.FTZ R22, R22, 1.4426950216293334961 ;  /* 0x3fb8aa3b16167820 */ /* 0x000fe20000410000 */
[----:B------:R-:W3:Y:S01]  /*1c20*/  MUFU.EX2 R27, R27 ;  /* 0x0000001b001b7308 */ /* 0x000ee20000000800 */
[----:B0-----:R-:W-:Y:S01]  /*1c30*/  FADD.FTZ R8, R8, R23 ;  /* 0x0000001708087221 */ /* 0x001fe20000010000 */
[----:B------:R-:W-:Y:S01]  /*1c40*/  FMUL.FTZ R24, R24, 1.4426950216293334961 ;  /* 0x3fb8aa3b18187820 */ /* 0x000fe20000410000 */
[C---:B------:R-:W-:Y:S01]  /*1c50*/  FADD.FTZ R26, -R5.reuse, R26 ;  /* 0x0000001a051a7221 */ /* 0x040fe20000010100 */
[----:B------:R-:W-:Y:S01]  /*1c60*/  STS [R10+0x600], R23 ;  /* 0x000600170a007388 */ /* 0x000fe20000000800 */
[----:B--2---:R-:W-:Y:S02]  /*1c70*/  FADD.FTZ R28, -R5, R28 ;  /* 0x0000001c051c7221 */ /* 0x004fe40000010100 */
[----:B------:R-:W-:Y:S01]  /*1c80*/  FMUL.FTZ R26, R26, 1.4426950216293334961 ;  /* 0x3fb8aa3b1a1a7820 */ /* 0x000fe20000410000 */
[----:B------:R-:W0:Y:S01]  /*1c90*/  MUFU.EX2 R29, R14 ;  /* 0x0000000e001d7308 */ /* 0x000e220000000800 */
[----:B-1----:R-:W-:Y:S01]  /*1ca0*/  FADD.FTZ R8, R8, R25 ;  /* 0x0000001908087221 */ /* 0x002fe20000010000 */
        /* <DEDUP_REMOVED lines=29> */
.L_x_25214:
[----:B------:R-:W-:Y:S05]  /*1e80*/  BSYNC.RECONVERGENT B1 ;  /* 0x0000000000017941 */ /* 0x000fea0003800200 */
.L_x_25213:
        /* <DEDUP_REMOVED lines=10> */
[----:B------:R-:W3:Y:S04]  /*1f30*/  LDS R22, [R10+0x400] ;  /* 0x000400000a167984 */ /* 0x000ee80000000800 */
[----:B----4-:R-:W4:Y:S04]  /*1f40*/  LDS R24, [R10+0x600] ;  /* 0x000600000a187984 */ /* 0x010f280000000800 */
        /* <DEDUP_REMOVED lines=12> */
[C---:B------:R-:W-:Y:S01]  /*2010*/  FADD.FTZ R22, -R5.reuse, R22 ;  /* 0x0000001605167221 */ /* 0x040fe20000010100 */
[----:B----4-:R-:W-:-:S03]  /*2020*/  FADD.FTZ R24, -R5, R24 ;  /* 0x0000001805187221 */ /* 0x010fc60000010100 */
        /* <DEDUP_REMOVED lines=29> */
.L_x_25217:
[----:B------:R-:W-:Y:S05]  /*2200*/  BSYNC.RECONVERGENT B1 ;  /* 0x0000000000017941 */ /* 0x000fea0003800200 */
.L_x_25216:
        /* <DEDUP_REMOVED lines=26> */
.L_x_25209:
[----:B------:R-:W-:Y:S05]  /*23b0*/  BSYNC.RECONVERGENT B0 ;  /* 0x0000000000007941 */ /* 0x000fea0003800200 */
.L_x_25208:
        /* <DEDUP_REMOVED lines=41> */
.L_x_25222:
[----:B------:R-:W1:Y:S01]  /*2650*/  LDS R7, [R11] ;  /* 0x000000000b077984 */ /* 0x000e620000000800 */
[----:B------:R-:W-:-:S04]  /*2660*/  IADD3 R12, PT, PT, R12, 0x1, RZ ;  /* 0x000000010c0c7810 */ /* 0x000fc80007ffe0ff */
[----:B------:R-:W-:Y:S01]  /*2670*/  ISETP.NE.AND P0, PT, R12, RZ, PT ;  /* 0x000000ff0c00720c */ /* 0x000fe20003f05270 */
[----:B-1----:R-:W-:-:S05]  /*2680*/  FMUL.FTZ R14, R7, R6 ;  /* 0x00000006070e7220 */ /* 0x002fca0000410000 */
[----:B------:R1:W-:Y:S02]  /*2690*/  STS [R11], R14 ;  /* 0x0000000e0b007388 */ /* 0x0003e40000000800 */
[----:B-1----:R-:W-:-:S05]  /*26a0*/  IADD3 R11, PT, PT, R11, 0x200, RZ ;  /* 0x000002000b0b7810 */ /* 0x002fca0007ffe0ff */
[----:B------:R-:W-:Y:S05]  /*26b0*/  @P0 BRA `(.L_x_25222) ;  /* 0xfffffffc00e40947 */ /* 0x000fea000383ffff */
.L_x_25221:
[----:B------:R-:W-:Y:S05]  /*26c0*/  BSYNC.RECONVERGENT B1 ;  /* 0x0000000000017941 */ /* 0x000fea0003800200 */
.L_x_25220:
        /* <DEDUP_REMOVED lines=12> */
.L_x_25225:
[----:B------:R-:W1:Y:S01]  /*2790*/  LDS R11, [R7+-0x400] ;  /* 0xfffc0000070b7984 */ /* 0x000e620000000800 */
[----:B------:R-:W-:-:S03]  /*27a0*/  VIADD R10, R10, 0x800 ;  /* 0x000008000a0a7836 */ /* 0x000fc60000000000 */
[----:B------:R-:W2:Y:S02]  /*27b0*/  LDS R13, [R7+-0x200] ;  /* 0xfffe0000070d7984 */ /* 0x000ea40000000800 */
[----:B------:R-:W-:Y:S02]  /*27c0*/  ISETP.GE.AND P1, PT, R10, R43, PT ;  /* 0x0000002b0a00720c */ /* 0x000fe40003f26270 */
[----:B------:R-:W3:Y:S04]  /*27d0*/  LDS R15, [R7] ;  /* 0x00000000070f7984 */ /* 0x000ee80000000800 */
[----:B------:R-:W0:Y:S04]  /*27e0*/  LDS R17, [R7+0x200] ;  /* 0x0002000007117984 */ /* 0x000e280000000800 */
[----:B------:R-:W0:Y:S04]  /*27f0*/  LDS R19, [R7+0x400] ;  /* 0x0004000007137984 */ /* 0x000e280000000800 */
[----:B------:R-:W0:Y:S04]  /*2800*/  LDS R21, [R7+0x600] ;  /* 0x0006000007157984 */ /* 0x000e280000000800 */
[----:B------:R-:W-:Y:S04]  /*2810*/  LDS R23, [R7+0x800] ;  /* 0x0008000007177984 */ /* 0x000fe80000000800 */
[----:B----4-:R-:W4:Y:S04]  /*2820*/  LDS R25, [R7+0xa00] ;  /* 0x000a000007197984 */ /* 0x010f280000000800 */
[----:B------:R-:W4:Y:S04]  /*2830*/  LDS R27, [R7+0xc00] ;  /* 0x000c0000071b7984 */ /* 0x000f280000000800 */
[----:B------:R-:W4:Y:S04]  /*2840*/  LDS R29, [R7+0xe00] ;  /* 0x000e0000071d7984 */ /* 0x000f280000000800 */
[----:B------:R-:W4:Y:S01]  /*2850*/  LDS R31, [R7+0x1000] ;  /* 0x00100000071f7984 */ /* 0x000f220000000800 */
[----:B-1----:R-:W-:-:S03]  /*2860*/  FMUL.FTZ R12, R11, R6 ;  /* 0x000000060b0c7220 */ /* 0x002fc60000410000 */
[----:B------:R-:W1:Y:S01]  /*2870*/  LDS R33, [R7+0x1200] ;  /* 0x0012000007217984 */ /* 0x000e620000000800 */
[----:B--2---:R-:W-:-:S03]  /*2880*/  FMUL.FTZ R14, R13, R6 ;  /* 0x000000060d0e7220 */ /* 0x004fc60000410000 */
[----:B------:R-:W2:Y:S01]  /*2890*/  LDS R35, [R7+0x1400] ;  /* 0x0014000007237984 */ /* 0x000ea20000000800 */
[----:B---3--:R-:W-:-:S03]  /*28a0*/  FMUL.FTZ R16, R15, R6 ;  /* 0x000000060f107220 */ /* 0x008fc60000410000 */
[----:B------:R-:W3:Y:S01]  /*28b0*/  LDS R37, [R7+0x1600] ;  /* 0x0016000007257984 */ /* 0x000ee20000000800 */
[----:B0-----:R-:W-:-:S03]  /*28c0*/  FMUL.FTZ R18, R17, R6 ;  /* 0x0000000611127220 */ /* 0x001fc60000410000 */
[----:B------:R-:W0:Y:S01]  /*28d0*/  LDS R39, [R7+0x1800] ;  /* 0x0018000007277984 */ /* 0x000e220000000800 */
[----:B------:R-:W-:-:S03]  /*28e0*/  FMUL.FTZ R20, R19, R6 ;  /* 0x0000000613147220 */ /* 0x000fc60000410000 */
[----:B------:R-:W0:Y:S01]  /*28f0*/  LDS R41, [R7+0x1a00] ;  /* 0x001a000007297984 */ /* 0x000e220000000800 */
[----:B------:R-:W-:-:S03]  /*2900*/  FMUL.FTZ R22, R21, R6 ;  /* 0x0000000615167220 */ /* 0x000fc60000410000 */
[----:B------:R4:W-:Y:S04]  /*2910*/  STS [R7+-0x400], R12 ;  /* 0xfffc000c07007388 */ /* 0x0009e80000000800 */
[----:B------:R1:W-:Y:S01]  /*2920*/  STS [R7+-0x200], R14 ;  /* 0xfffe000e07007388 */ /* 0x0003e20000000800 */
[----:B----4-:R-:W-:-:S03]  /*2930*/  FMUL.FTZ R24, R25, R6 ;  /* 0x0000000619187220 */ /* 0x010fc60000410000 */
[----:B------:R2:W-:Y:S01]  /*2940*/  STS [R7], R16 ;  /* 0x0000001007007388 */ /* 0x0005e20000000800 */
[-C--:B------:R-:W-:Y:S01]  /*2950*/  FMUL.FTZ R26, R27, R6.reuse ;  /* 0x000000061b1a7220 */ /* 0x080fe20000410000 */
[-C--:B------:R-:W-:Y:S02]  /*2960*/  FMUL.FTZ R12, R23, R6.reuse ;  /* 0x00000006170c7220 */ /* 0x080fe40000410000 */
        /* <DEDUP_REMOVED lines=10> */
[----:B0-----:R-:W-:-:S03]  /*2a10*/  FMUL.FTZ R20, R39, R6 ;  /* 0x0000000627147220 */ /* 0x001fc60000410000 */
        /* <DEDUP_REMOVED lines=11> */
.L_x_25224:
[----:B------:R-:W-:Y:S05]  /*2ad0*/  BSYNC.RECONVERGENT B1 ;  /* 0x0000000000017941 */ /* 0x000fea0003800200 */
.L_x_25223:
        /* <DEDUP_REMOVED lines=9> */
[----:B------:R-:W0:Y:S04]  /*2b70*/  LDS R17, [R7+0x200] ;  /* 0x0002000007117984 */ /* 0x000e280000000800 */
[----:B------:R-:W0:Y:S04]  /*2b80*/  LDS R19, [R7+0x400] ;  /* 0x0004000007137984 */ /* 0x000e280000000800 */
[----:B------:R-:W0:Y:S04]  /*2b90*/  LDS R21, [R7+0x600] ;  /* 0x0006000007157984 */ /* 0x000e280000000800 */
[----:B------:R-:W0:Y:S04]  /*2ba0*/  LDS R23, [R7+0x800] ;  /* 0x0008000007177984 */ /* 0x000e280000000800 */
[----:B----4-:R-:W4:Y:S01]  /*2bb0*/  LDS R25, [R7+0xa00] ;  /* 0x000a000007197984 */ /* 0x010f220000000800 */
[-C--:B-1----:R-:W-:Y:S01]  /*2bc0*/  FMUL.FTZ R12, R11, R6.reuse ;  /* 0x000000060b0c7220 */ /* 0x082fe20000410000 */
[----:B--2---:R-:W-:-:S04]  /*2bd0*/  FMUL.FTZ R14, R13, R6 ;  /* 0x000000060d0e7220 */ /* 0x004fc80000410000 */
[----:B------:R-:W-:Y:S01]  /*2be0*/  STS [R7+-0x400], R12 ;  /* 0xfffc000c07007388 */ /* 0x000fe20000000800 */
[----:B---3--:R-:W-:-:S03]  /*2bf0*/  FMUL.FTZ R16, R15, R6 ;  /* 0x000000060f107220 */ /* 0x008fc60000410000 */
[----:B------:R-:W-:Y:S01]  /*2c00*/  STS [R7+-0x200], R14 ;  /* 0xfffe000e07007388 */ /* 0x000fe20000000800 */
[----:B0-----:R-:W-:-:S03]  /*2c10*/  FMUL.FTZ R18, R17, R6 ;  /* 0x0000000611127220 */ /* 0x001fc60000410000 */
[----:B------:R-:W-:Y:S01]  /*2c20*/  STS [R7], R16 ;  /* 0x0000001007007388 */ /* 0x000fe20000000800 */
[----:B------:R-:W-:-:S03]  /*2c30*/  FMUL.FTZ R20, R19, R6 ;  /* 0x0000000613147220 */ /* 0x000fc60000410000 */
[----:B------:R-:W-:Y:S01]  /*2c40*/  STS [R7+0x200], R18 ;  /* 0x0002001207007388 */ /* 0x000fe20000000800 */
[----:B------:R-:W-:-:S03]  /*2c50*/  FMUL.FTZ R22, R21, R6 ;  /* 0x0000000615167220 */ /* 0x000fc60000410000 */
[----:B------:R-:W-:Y:S01]  /*2c60*/  STS [R7+0x400], R20 ;  /* 0x0004001407007388 */ /* 0x000fe20000000800 */
[----:B------:R-:W-:-:S03]  /*2c70*/  FMUL.FTZ R24, R23, R6 ;  /* 0x0000000617187220 */ /* 0x000fc60000410000 */
[----:B------:R-:W-:Y:S01]  /*2c80*/  STS [R7+0x600], R22 ;  /* 0x0006001607007388 */ /* 0x000fe20000000800 */
[----:B----4-:R-:W-:-:S03]  /*2c90*/  FMUL.FTZ R26, R25, R6 ;  /* 0x00000006191a7220 */ /* 0x010fc60000410000 */
[----:B------:R-:W-:Y:S04]  /*2ca0*/  STS [R7+0x800], R24 ;  /* 0x0008001807007388 */ /* 0x000fe80000000800 */
[----:B------:R0:W-:Y:S02]  /*2cb0*/  STS [R7+0xa00], R26 ;  /* 0x000a001a07007388 */ /* 0x0001e40000000800 */
[----:B0-----:R-:W-:-:S07]  /*2cc0*/  IADD3 R7, PT, PT, R7, 0x1000, RZ ;  /* 0x0000100007077810 */ /* 0x001fce0007ffe0ff */
.L_x_25227:
[----:B------:R-:W-:Y:S05]  /*2cd0*/  BSYNC.RECONVERGENT B1 ;  /* 0x0000000000017941 */ /* 0x000fea0003800200 */
.L_x_25226:
[----:B------:R-:W-:-:S13]  /*2ce0*/  ISETP.LT.OR P0, PT, R10, R9, P0 ;  /* 0x000000090a00720c */ /* 0x000fda0000701670 */
[----:B------:R-:W-:Y:S05]  /*2cf0*/  @!P0 BRA `(.L_x_25219) ;  /* 0x0000000000308947 */ /* 0x000fea0003800000 */
[----:B------:R-:W1:Y:S04]  /*2d00*/  LDS R9, [R7+-0x400] ;  /* 0xfffc000007097984 */ /* 0x000e680000000800 */
[----:B------:R-:W2:Y:S04]  /*2d10*/  LDS R11, [R7+-0x200] ;  /* 0xfffe0000070b7984 */ /* 0x000ea80000000800 */
[----:B------:R-:W3:Y:S04]  /*2d20*/  LDS R13, [R7] ;  /* 0x00000000070d7984 */ /* 0x000ee80000000800 */
[----:B------:R-:W0:Y:S01]  /*2d30*/  LDS R15, [R7+0x200] ;  /* 0x00020000070f7984 */ /* 0x000e220000000800 */
[-C--:B-1----:R-:W-:Y:S01]  /*2d40*/  FMUL.FTZ R10, R9, R6.reuse ;  /* 0x00000006090a7220 */ /* 0x082fe20000410000 */
[----:B--2---:R-:W-:-:S04]  /*2d50*/  FMUL.FTZ R12, R11, R6 ;  /* 0x000000060b0c7220 */ /* 0x004fc80000410000 */
[----:B------:R2:W-:Y:S01]  /*2d60*/  STS [R7+-0x400], R10 ;  /* 0xfffc000a07007388 */ /* 0x0005e20000000800 */
[----:B---3--:R-:W-:-:S03]  /*2d70*/  FMUL.FTZ R14, R13, R6 ;  /* 0x000000060d0e7220 */ /* 0x008fc60000410000 */
[----:B------:R2:W-:Y:S01]  /*2d80*/  STS [R7+-0x200], R12 ;  /* 0xfffe000c07007388 */ /* 0x0005e20000000800 */
[----:B0-----:R-:W-:-:S03]  /*2d90*/  FMUL.FTZ R6, R15, R6 ;  /* 0x000000060f067220 */ /* 0x001fc60000410000 */
[----:B------:R2:W-:Y:S04]  /*2da0*/  STS [R7], R14 ;  /* 0x0000000e07007388 */ /* 0x0005e80000000800 */
[----:B------:R2:W-:Y:S02]  /*2db0*/  STS [R7+0x200], R6 ;  /* 0x0002000607007388 */ /* 0x0005e40000000800 */
.L_x_25219:
[----:B------:R-:W-:Y:S05]  /*2dc0*/  BSYNC.RECONVERGENT B0 ;  /* 0x0000000000007941 */ /* 0x000fea0003800200 */
.L_x_25218:
[----:B------:R-:W3:Y:S01]  /*2dd0*/  LDCU UR8, c[0x0][0x370] ;  /* 0x00006e00ff0877ac */ /* 0x000ee20008000800 */
[----:B------:R-:W0:Y:S08]  /*2de0*/  LDC R47, c[0x0][0x378] ;  /* 0x0000de00ff2f7b82 */ /* 0x000e300000000800 */
[----:B------:R-:W-:Y:S01]  /*2df0*/  BAR.SYNC.DEFER_BLOCKING 0x0 ;  /* 0x0000000000007b1d */ /* 0x000fe20000010000 */
[----:B------:R-:W-:-:S02]  /*2e00*/  ISETP.NE.AND P0, PT, R50, RZ, PT ;  /* 0x000000ff3200720c */ /* 0x000fc40003f05270 */
[----:B------:R-:W-:-:S03]  /*2e10*/  LEA R53, R48, R3, 0x4 ;  /* 0x0000000330357211 */ /* 0x000fc600078e20ff */
[----:B------:R-:W0:Y:S02]  /*2e20*/  LDCU UR22, c[0x0][0x3dc] ;  /* 0x00007b80ff1677ac */ /* 0x000e240008000800 */
[----:B------:R-:W0:Y:S01]  /*2e30*/  S2UR UR20, SR_CTAID.X ;  /* 0x00000000001479c3 */ /* 0x000e220000002500 */
[----:B------:R-:W-:Y:S01]  /*2e40*/  BSSY.RECONVERGENT B0, `(.L_x_25228) ;  /* 0x0000011000007945 */ /* 0x000fe20003800200 */
[----:B------:R-:W0:Y:S06]  /*2e50*/  LDCU.64 UR16, c[0x0][0x3a8] ;  /* 0x00007500ff1077ac */ /* 0x000e2c0008000a00 */
[----:B------:R-:W0:Y:S01]  /*2e60*/  S2UR UR21, SR_CTAID.Y ;  /* 0x00000000001579c3 */ /* 0x000e220000002600 */
[----:B---3--:R-:W-:Y:S05]  /*2e70*/  @P0 BRA `(.L_x_25229) ;  /* 0x0000000000340947 */ /* 0x008fea0003800000 */
[----:B0-----:R-:W-:Y:S01]  /*2e80*/  UIMAD UR5, UR21, UR8, UR20 ;  /* 0x00000008150572a4 */ /* 0x001fe2000f8e0214 */
[----:B------:R-:W0:Y:S05]  /*2e90*/  LDCU.128 UR12, c[0x0][0x380] ;  /* 0x00007000ff0c77ac */ /* 0x000e2a0008000c00 */
[----:B------:R-:W-:-:S05]  /*2ea0*/  IMAD R9, R47, UR5, RZ ;  /* 0x000000052f097c24 */ /* 0x000fca000f8e02ff */
[----:B------:R-:W-:-:S04]  /*2eb0*/  IADD3 R9, P0, PT, R9, R48, RZ ;  /* 0x0000003009097210 */ /* 0x000fc80007f1e0ff */
[----:B--2---:R-:W-:Y:S01]  /*2ec0*/  SHF.L.U32 R10, R9, 0x2, RZ ;  /* 0x00000002090a7819 */ /* 0x004fe200000006ff */
[----:B-1----:R-:W-:-:S05]  /*2ed0*/  IMAD.X R6, RZ, RZ, RZ, P0 ;  /* 0x000000ffff067224 */ /* 0x002fca00000e06ff */
[----:B------:R-:W-:Y:S02]  /*2ee0*/  SHF.L.U64.HI R9, R9, 0x2, R6 ;  /* 0x0000000209097819 */ /* 0x000fe40000010206 */
[C---:B0-----:R-:W-:Y:S02]  /*2ef0*/  IADD3 R6, P0, PT, R10.reuse, UR14, RZ ;  /* 0x0000000e0a067c10 */ /* 0x041fe4000ff1e0ff */
[----:B------:R-:W-:Y:S02]  /*2f00*/  IADD3 R10, P1, PT, R10, UR12, RZ ;  /* 0x0000000c0a0a7c10 */ /* 0x000fe4000ff3e0ff */
[C---:B------:R-:W-:Y:S02]  /*2f10*/  IADD3.X R7, PT, PT, R9.reuse, UR15, RZ, P0, !PT ;  /* 0x0000000f09077c10 */ /* 0x040fe400087fe4ff */
[----:B------:R-:W-:-:S03]  /*2f20*/  IADD3.X R11, PT, PT, R9, UR13, RZ, P1, !PT ;  /* 0x0000000d090b7c10 */ /* 0x000fc60008ffe4ff */
[----:B------:R3:W-:Y:S04]  /*2f30*/  STG.E desc[UR10][R6.64], R5 ;  /* 0x0000000506007986 */ /* 0x0007e8000c10190a */
[----:B------:R3:W-:Y:S02]  /*2f40*/  STG.E desc[UR10][R10.64], R8 ;  /* 0x000000080a007986 */ /* 0x0007e4000c10190a */
.L_x_25229:
[----:B0-----:R-:W-:Y:S05]  /*2f50*/  BSYNC.RECONVERGENT B0 ;  /* 0x0000000000007941 */ /* 0x001fea0003800200 */
.L_x_25228:
[----:B------:R-:W-:Y:S01]  /*2f60*/  ISETP.GE.U32.AND P0, PT, R53, UR4, PT ;  /* 0x0000000435007c0c */ /* 0x000fe2000bf06070 */
[----:B------:R-:W-:Y:S01]  /*2f70*/  BSSY.RECONVERGENT B0, `(.L_x_25230) ;  /* 0x00000f4000007945 */ /* 0x000fe20003800200 */
[----:B------:R-:W-:Y:S01]  /*2f80*/  HFMA2 R46, -RZ, RZ, 0, 0 ;  /* 0x00000000ff2e7431 */ /* 0x000fe200000001ff */
[----:B------:R-:W-:Y:S02]  /*2f90*/  CS2R R44, SRZ ;  /* 0x00000000002c7805 */ /* 0x000fe4000001ff00 */
[----:B------:R-:W-:Y:S02]  /*2fa0*/  CS2R R42, SRZ ;  /* 0x00000000002a7805 */ /* 0x000fe4000001ff00 */
[----:B------:R-:W-:Y:S01]  /*2fb0*/  CS2R R40, SRZ ;  /* 0x0000000000287805 */ /* 0x000fe2000001ff00 */
[----:B--23--:R-:W-:-:S05]  /*2fc0*/  IMAD.MOV.U32 R7, RZ, RZ, RZ ;  /* 0x000000ffff077224 */ /* 0x00cfca00078e00ff */
[----:B------:R-:W-:Y:S05]  /*2fd0*/  @P0 BRA `(.L_x_25231) ;  /* 0x0000000c00b40947 */ /* 0x000fea0003800000 */
[----:B------:R-:W0:Y:S01]  /*2fe0*/  I2F.RP R10, R0 ;  /* 0x00000000000a7306 */ /* 0x000e220000209400 */
[----:B-1----:R-:W1:Y:S01]  /*2ff0*/  LDC R8, c[0x0][0x3c8] ;  /* 0x0000f200ff087b82 */ /* 0x002e620000000800 */
[----:B------:R-:W2:Y:S01]  /*3000*/  LDCU UR13, c[0x0][0x3e0] ;  /* 0x00007c00ff0d77ac */ /* 0x000ea20008000800 */
[----:B------:R-:W-:Y:S01]  /*3010*/  IMAD.WIDE.U32 R6, R53, 0x4, RZ ;  /* 0x0000000435067825 */ /* 0x000fe200078e00ff */
[C---:B------:R-:W-:Y:S02]  /*3020*/  SHF.L.U32 R11, R50.reuse, 0x4, RZ ;  /* 0x00000004320b7819 */ /* 0x040fe400000006ff */
[----:B------:R-:W-:Y:S01]  /*3030*/  CS2R R44, SRZ ;  /* 0x00000000002c7805 */ /* 0x000fe2000001ff00 */
[----:B------:R-:W3:Y:S01]  /*3040*/  LDCU.64 UR14, c[0x0][0x3b8] ;  /* 0x00007700ff0e77ac */ /* 0x000ee20008000a00 */
[----:B------:R-:W-:Y:S02]  /*3050*/  SHF.L.U32 R51, R50, 0x2, RZ ;  /* 0x0000000232337819 */ /* 0x000fe400000006ff */
[----:B------:R-:W-:-:S02]  /*3060*/  CS2R R42, SRZ ;  /* 0x00000000002a7805 */ /* 0x000fc4000001ff00 */
[----:B------:R-:W-:Y:S01]  /*3070*/  MOV R46, RZ ;  /* 0x000000ff002e7202 */ /* 0x000fe20000000f00 */
[----:B------:R-:W4:Y:S01]  /*3080*/  LDCU UR12, c[0x0][0x3fc] ;  /* 0x00007f80ff0c77ac */ /* 0x000f220008000800 */
[----:B------:R-:W-:Y:S01]  /*3090*/  CS2R R40, SRZ ;  /* 0x0000000000287805 */ /* 0x000fe2000001ff00 */
[----:B------:R-:W-:Y:S01]  /*30a0*/  UIADD3 UR5, UPT, UPT, UR9, 0x1f, URZ ;  /* 0x0000001f09057890 */ /* 0x000fe2000fffe0ff */
[----:B0-----:R-:W0:Y:S01]  /*30b0*/  MUFU.RCP R10, R10 ;  /* 0x0000000a000a7308 */ /* 0x001e220000001000 */
[----:B------:R-:W-:Y:S02]  /*30c0*/  UIADD3 UR6, UPT, UPT, UR18, 0xa0, URZ ;  /* 0x000000a012067890 */ /* 0x000fe4000fffe0ff */
[----:B------:R-:W-:Y:S01]  /*30d0*/  USHF.R.U32.HI UR5, URZ, 0x5, UR5 ;  /* 0x00000005ff057899 */ /* 0x000fe20008011605 */
[----:B--2---:R-:W-:Y:S01]  /*30e0*/  IMAD R58, R2, UR13, RZ ;  /* 0x0000000d023a7c24 */ /* 0x004fe2000f8e02ff */
[----:B------:R-:W-:Y:S01]  /*30f0*/  ULEA UR6, UR19, UR6, 0x18 ;  /* 0x0000000613067291 */ /* 0x000fe2000f8ec0ff */
[----:B-1----:R-:W-:Y:S01]  /*3100*/  IMAD R9, R8, UR21, RZ ;  /* 0x0000001508097c24 */ /* 0x002fe2000f8e02ff */
[----:B------:R-:W-:-:S02]  /*3110*/  LOP3.LUT R8, R11, 0x70, RZ, 0xe2, !PT ;  /* 0x000000700b087812 */ /* 0x000fc400078ee2ff */
[----:B----4-:R-:W-:Y:S01]  /*3120*/  MOV R54, UR12 ;  /* 0x0000000c00367c02 */ /* 0x010fe20008000f00 */
[----:B------:R-:W-:Y:S01]  /*3130*/  IMAD.WIDE R6, R9, 0x4, R6 ;  /* 0x0000000409067825 */ /* 0x000fe200078e0206 */
[C---:B------:R-:W-:Y:S02]  /*3140*/  LEA R9, R3.reuse, R4, 0x5 ;  /* 0x0000000403097211 */ /* 0x040fe400078e28ff */
[----:B0-----:R-:W-:Y:S01]  /*3150*/  IADD3 R5, PT, PT, R10, 0xffffffe, RZ ;  /* 0x0ffffffe0a057810 */ /* 0x001fe20007ffe0ff */
[----:B------:R-:W-:Y:S01]  /*3160*/  IMAD R8, R3, 0x80, R8 ;  /* 0x0000008003087824 */ /* 0x000fe200078e0208 */
[----:B------:R-:W-:Y:S01]  /*3170*/  MOV R4, RZ ;  /* 0x000000ff00047202 */ /* 0x000fe20000000f00 */
[----:B------:R-:W-:Y:S01]  /*3180*/  VIADD R2, R9, 0x1 ;  /* 0x0000000109027836 */ /* 0x000fe20000000000 */
[----:B---3--:R-:W-:Y:S02]  /*3190*/  IADD3 R6, P0, PT, R6, UR14, RZ ;  /* 0x0000000e06067c10 */ /* 0x008fe4000ff1e0ff */
[----:B------:R-:W0:Y:S01]  /*31a0*/  F2I.FTZ.U32.TRUNC.NTZ R5, R5 ;  /* 0x0000000500057305 */ /* 0x000e22000021f000 */
[----:B------:R-:W-:-:S02]  /*31b0*/  LOP3.LUT R9, R51, 0x1c, RZ, 0xc0, !PT ;  /* 0x0000001c33097812 */ /* 0x000fc400078ec0ff */
[----:B------:R-:W-:Y:S02]  /*31c0*/  LOP3.LUT R51, R51, 0x7c, RZ, 0xc0, !PT ;  /* 0x0000007c33337812 */ /* 0x000fe400078ec0ff */
[----:B------:R-:W-:Y:S02]  /*31d0*/  IADD3 R52, PT, PT, R2, R9, RZ ;  /* 0x0000000902347210 */ /* 0x000fe40007ffe0ff */
[----:B------:R-:W-:Y:S02]  /*31e0*/  IADD3 R54, PT, PT, -R54, UR7, RZ ;  /* 0x0000000736367c10 */ /* 0x000fe4000fffe1ff */
[----:B------:R-:W-:Y:S02]  /*31f0*/  SHF.R.S32.HI R59, RZ, 0x1f, R58 ;  /* 0x0000001fff3b7819 */ /* 0x000fe4000001143a */
[----:B------:R-:W-:Y:S01]  /*3200*/  IADD3 R56, PT, PT, R8, UR6, RZ ;  /* 0x0000000608387c10 */ /* 0x000fe2000fffe0ff */
[----:B0-----:R-:W-:-:S05]  /*3210*/  IMAD.MOV R12, RZ, RZ, -R5 ;  /* 0x000000ffff0c7224 */ /* 0x001fca00078e0a05 */
[----:B------:R-:W-:-:S05]  /*3220*/  MOV R11, R12 ;  /* 0x0000000c000b7202 */ /* 0x000fca0000000f00 */
[----:B------:R-:W-:-:S04]  /*3230*/  IMAD R3, R11, R0, RZ ;  /* 0x000000000b037224 */ /* 0x000fc800078e02ff */
[----:B------:R-:W-:Y:S01]  /*3240*/  IMAD.HI.U32 R4, R5, R3, R4 ;  /* 0x0000000305047227 */ /* 0x000fe200078e0004 */
[----:B------:R-:W-:Y:S02]  /*3250*/  IADD3.X R5, PT, PT, R7, UR15, RZ, P0, !PT ;  /* 0x0000000f07057c10 */ /* 0x000fe400087fe4ff */
[----:B------:R-:W-:Y:S01]  /*3260*/  MOV R7, RZ ;  /* 0x000000ff00077202 */ /* 0x000fe20000000f00 */
[C---:B------:R-:W-:Y:S02]  /*3270*/  VIADD R3, R53.reuse, 0x1 ;  /* 0x0000000135037836 */ /* 0x040fe40000000000 */
[----:B------:R-:W-:-:S07]  /*3280*/  VIADD R53, R53, -UR5 ;  /* 0x8000000535357c36 */ /* 0x000fce0008000000 */
.L_x_25234:
        /* <DEDUP_REMOVED lines=50> */
[----:B------:R-:W-:Y:S01]  /*35b0*/  IMAD.MOV.U32 R24, RZ, RZ, R6 ;  /* 0x000000ffff187224 */ /* 0x000fe200078e0006 */
[----:B------:R-:W-:Y:S01]  /*35c0*/  MOV R25, R5 ;  /* 0x0000000500197202 */ /* 0x000fe20000000f00 */
[----:B------:R-:W0:Y:S04]  /*35d0*/  LDS.128 R16, [R56] ;  /* 0x0000000038107984 */ /* 0x000e280000000c00 */
        /* <DEDUP_REMOVED lines=8> */
[----:B------:R-:W4:Y:S01]  /*3660*/  LDG.E.128.CONSTANT R12, desc[UR10][R60.64+0x400] ;  /* 0x0004000a3c0c7981 */ /* 0x000f22000c1e9d00 */
[----:B------:R-:W-:-:S03]  /*3670*/  ISETP.NE.AND P1, PT, R53, -0x1, PT ;  /* 0xffffffff3500780c */ /* 0x000fc60003f25270 */
[----:B------:R-:W4:Y:S01]  /*3680*/  LDG.E.128.CONSTANT R20, desc[UR10][R60.64+0x600] ;  /* 0x0006000a3c147981 */ /* 0x000f22000c1e9d00 */
[----:B------:R-:W-:-:S09]  /*3690*/  VIADD R36, R52, 0xffffffff ;  /* 0xffffffff34247836 */ /* 0x000fd20000000000 */
[----:B------:R-:W-:Y:S02]  /*36a0*/  @!P1 ISETP.GE.AND P3, PT, R52, UR9, PT ;  /* 0x0000000934009c0c */ /* 0x000fe4000bf66270 */
[----:B------:R-:W-:Y:S02]  /*36b0*/  @!P1 ISETP.GE.AND P2, PT, R36, UR9, PT ;  /* 0x0000000924009c0c */ /* 0x000fe4000bf46270 */
[C---:B------:R-:W-:Y:S02]  /*36c0*/  @!P1 IADD3 R25, PT, PT, R52.reuse, 0x1, RZ ;  /* 0x0000000134199810 */ /* 0x040fe40007ffe0ff */
[----:B------:R-:W-:Y:S02]  /*36d0*/  @!P1 IADD3 R24, PT, PT, R52, 0x2, RZ ;  /* 0x0000000234189810 */ /* 0x000fe40007ffe0ff */
[----:B------:R-:W-:Y:S02]  /*36e0*/  @!P1 ISETP.GE.AND P4, PT, R36, UR9, PT ;  /* 0x0000000924009c0c */ /* 0x000fe4000bf86270 */
[----:B------:R-:W-:-:S02]  /*36f0*/  @!P1 IADD3 R32, PT, PT, R52, 0x1, RZ ;  /* 0x0000000134209810 */ /* 0x000fc40007ffe0ff */
[----:B------:R-:W-:Y:S02]  /*3700*/  @!P1 ISETP.GE.AND P6, PT, R52, UR9, PT ;  /* 0x0000000934009c0c */ /* 0x000fe4000bfc6270 */
[----:B------:R-:W-:Y:S02]  /*3710*/  @!P1 ISETP.GE.AND P5, PT, R32, UR9, PT ;  /* 0x0000000920009c0c */ /* 0x000fe4000bfa6270 */
[----:B------:R-:W4:Y:S01]  /*3720*/  LDG.E.128.CONSTANT R32, desc[UR10][R60.64+0xc00] ;  /* 0x000c000a3c207981 */ /* 0x000f22000c1e9d00 */
[----:B--2---:R-:W-:Y:S02]  /*3730*/  @!P1 FSEL R29, R29, RZ, !P3 ;  /* 0x000000ff1d1d9208 */ /* 0x004fe40005800000 */
[----:B------:R-:W-:Y:S02]  /*3740*/  @!P1 ISETP.GE.AND P3, PT, R25, UR9, PT ;  /* 0x0000000919009c0c */ /* 0x000fe4000bf66270 */
[----:B------:R-:W-:Y:S01]  /*3750*/  @!P1 FSEL R28, R28, RZ, !P2 ;  /* 0x000000ff1c1c9208 */ /* 0x000fe20005000000 */
[----:B0-----:R-:W-:Y:S01]  /*3760*/  FMUL.FTZ R29, R17, R29 ;  /* 0x0000001d111d7220 */ /* 0x001fe20000410000 */
[----:B------:R-:W-:-:S02]  /*3770*/  @!P1 ISETP.GE.AND P2, PT, R24, UR9, PT ;  /* 0x0000000918009c0c */ /* 0x000fc4000bf46270 */
[----:B------:R-:W-:Y:S01]  /*3780*/  @!P1 FSEL R30, R30, RZ, !P3 ;  /* 0x000000ff1e1e9208 */ /* 0x000fe20005800000 */
[----:B------:R-:W2:Y:S01]  /*3790*/  LDG.E.128.CONSTANT R24, desc[UR10][R60.64+0x800] ;  /* 0x0008000a3c187981 */ /* 0x000ea2000c1e9d00 */
[----:B------:R-:W-:Y:S01]  /*37a0*/  FFMA.FTZ R29, R16, R28, R29 ;  /* 0x0000001c101d7223 */ /* 0x000fe2000001001d */
[----:B------:R-:W-:Y:S01]  /*37b0*/  @!P1 VIADD R28, R52, 0x1 ;  /* 0x00000001341c9836 */ /* 0x000fe20000000000 */
[----:B------:R-:W-:Y:S02]  /*37c0*/  @!P1 FSEL R31, R31, RZ, !P2 ;  /* 0x000000ff1f1f9208 */ /* 0x000fe40005000000 */
[----:B------:R-:W-:Y:S02]  /*37d0*/  FFMA.FTZ R30, R18, R30, R29 ;  /* 0x0000001e121e7223 */ /* 0x000fe4000001001d */
[----:B------:R-:W-:Y:S02]  /*37e0*/  @!P1 ISETP.GE.AND P2, PT, R28, UR9, PT ;  /* 0x000000091c009c0c */ /* 0x000fe4000bf46270 */
[----:B-----5:R-:W-:-:S02]  /*37f0*/  FFMA.FTZ R57, R19, R31, R30 ;  /* 0x0000001f13397223 */ /* 0x020fc4000001001e */
[----:B------:R-:W2:Y:S01]  /*3800*/  LDG.E.128.CONSTANT R28, desc[UR10][R60.64+0xa00] ;  /* 0x000a000a3c1c7981 */ /* 0x000ea2000c1e9d00 */
[----:B---3--:R-:W-:Y:S02]  /*3810*/  @!P1 FSEL R8, R8, RZ, !P4 ;  /* 0x000000ff08089208 */ /* 0x008fe40006000000 */
[----:B------:R-:W-:Y:S02]  /*3820*/  @!P1 ISETP.GE.AND P3, PT, R36, UR9, PT ;  /* 0x0000000924009c0c */ /* 0x000fe4000bf66270 */
[----:B------:R-:W-:Y:S02]  /*3830*/  @!P1 ISETP.GE.AND P4, PT, R52, UR9, PT ;  /* 0x0000000934009c0c */ /* 0x000fe4000bf86270 */
[----:B------:R-:W-:Y:S02]  /*3840*/  @!P1 FSEL R9, R9, RZ, !P6 ;  /* 0x000000ff09099208 */ /* 0x000fe40007000000 */
[----:B------:R-:W-:Y:S02]  /*3850*/  @!P1 FSEL R10, R10, RZ, !P2 ;  /* 0x000000ff0a0a9208 */ /* 0x000fe40005000000 */
[----:B----4-:R-:W-:-:S02]  /*3860*/  @!P1 FSEL R12, R12, RZ, !P3 ;  /* 0x000000ff0c0c9208 */ /* 0x010fc40005800000 */
[----:B------:R-:W-:Y:S02]  /*3870*/  @!P1 FSEL R13, R13, RZ, !P4 ;  /* 0x000000ff0d0d9208 */ /* 0x000fe40006000000 */
[----:B------:R-:W-:Y:S02]  /*3880*/  @!P1 FSEL R14, R14, RZ, !P5 ;  /* 0x000000ff0e0e9208 */ /* 0x000fe40006800000 */
[C---:B------:R-:W-:Y:S02]  /*3890*/  @!P1 ISETP.GE.AND P6, PT, R36.reuse, UR9, PT ;  /* 0x0000000924009c0c */ /* 0x040fe4000bfc6270 */
[C---:B------:R-:W-:Y:S02]  /*38a0*/  @!P1 ISETP.GE.AND P2, PT, R36.reuse, UR9, PT ;  /* 0x0000000924009c0c */ /* 0x040fe4000bf46270 */
[C---:B------:R-:W-:Y:S02]  /*38b0*/  @!P1 ISETP.GE.AND P3, PT, R36.reuse, UR9, PT ;  /* 0x0000000924009c0c */ /* 0x040fe4000bf66270 */
[----:B------:R-:W-:-:S02]  /*38c0*/  @!P1 ISETP.GE.AND P4, PT, R36, UR9, PT ;  /* 0x0000000924009c0c */ /* 0x000fc4000bf86270 */
[----:B------:R-:W-:Y:S02]  /*38d0*/  @!P1 ISETP.GE.AND P5, PT, R36, UR9, PT ;  /* 0x0000000924009c0c */ /* 0x000fe4000bfa6270 */
[----:B------:R-:W3:Y:S01]  /*38e0*/  LDG.E.128.CONSTANT R36, desc[UR10][R60.64+0xe00] ;  /* 0x000e000a3c247981 */ /* 0x000ee2000c1e9d00 */
[----:B------:R-:W-:Y:S01]  /*38f0*/  FMUL.FTZ R9, R17, R9 ;  /* 0x0000000911097220 */ /* 0x000fe20000410000 */
[----:B------:R-:W-:Y:S02]  /*3900*/  @!P1 FSEL R20, R20, RZ, !P6 ;  /* 0x000000ff14149208 */ /* 0x000fe40007000000 */
[----:B------:R-:W-:Y:S01]  /*3910*/  @!P1 ISETP.GE.AND P6, PT, R52, UR9, PT ;  /* 0x0000000934009c0c */ /* 0x000fe2000bfc6270 */
[----:B------:R-:W-:Y:S01]  /*3920*/  FFMA.FTZ R9, R16, R8, R9 ;  /* 0x0000000810097223 */ /* 0x000fe20000010009 */
[----:B------:R-:W-:Y:S02]  /*3930*/  @!P1 IADD3 R8, PT, PT, R52, 0x2, RZ ;  /* 0x0000000234089810 */ /* 0x000fe40007ffe0ff */
[----:B------:R-:W-:-:S02]  /*3940*/  @!P1 FSEL R21, R21, RZ, !P6 ;  /* 0x000000ff15159208 */ /* 0x000fc40007000000 */
        /* <DEDUP_REMOVED lines=8> */
[----:B------:R-:W-:Y:S02]  /*39d0*/  @!P1 ISETP.GE.AND P6, PT, R8, UR9, PT ;  /* 0x0000000908009c0c */ /* 0x000fe4000bfc6270 */
[----:B------:R-:W-:-:S02]  /*39e0*/  @!P1 IADD3 R8, PT, PT, R52, 0x1, RZ ;  /* 0x0000000134089810 */ /* 0x000fc40007ffe0ff */
[----:B------:R-:W-:Y:S02]  /*39f0*/  @!P1 FSEL R23, R23, RZ, !P6 ;  /* 0x000000ff17179208 */ /* 0x000fe40007000000 */
[----:B------:R-:W-:Y:S01]  /*3a00*/  @!P1 ISETP.GE.AND P6, PT, R8, UR9, PT ;  /* 0x0000000908009c0c */ /* 0x000fe2000bfc6270 */
[----:B------:R-:W-:Y:S01]  /*3a10*/  @!P1 VIADD R8, R52, 0x2 ;  /* 0x0000000234089836 */ /* 0x000fe20000000000 */
[----:B------:R-:W-:Y:S02]  /*3a20*/  @!P1 FSEL R32, R32, RZ, !P4 ;  /* 0x000000ff20209208 */ /* 0x000fe40006000000 */
[----:B------:R-:W-:-:S04]  /*3a30*/  @!P1 ISETP.GE.AND P4, PT, R52, UR9, PT ;  /* 0x0000000934009c0c */ /* 0x000fc8000bf86270 */
[----:B------:R-:W-:Y:S01]  /*3a40*/  @!P1 FSEL R33, R33, RZ, !P4 ;  /* 0x000000ff21219208 */ /* 0x000fe20006000000 */
[----:B------:R-:W-:Y:S01]  /*3a50*/  FFMA.FTZ R10, R18, R10, R9 ;  /* 0x0000000a120a7223 */ /* 0x000fe20000010009 */
[C---:B------:R-:W-:Y:S01]  /*3a60*/  FMUL.FTZ R13, R17.reuse, R13 ;  /* 0x0000000d110d7220 */ /* 0x040fe20000410000 */
[C---:B------:R-:W-:Y:S02]  /*3a70*/  FMUL.FTZ R9, R17.reuse, R21 ;  /* 0x0000001511097220 */ /* 0x040fe40000410000 */
[----:B------:R-:W-:Y:S01]  /*3a80*/  FMUL.FTZ R33, R17, R33 ;  /* 0x0000002111217220 */ /* 0x000fe20000410000 */
[C---:B------:R-:W-:Y:S01]  /*3a90*/  FFMA.FTZ R13, R16.reuse, R12, R13 ;  /* 0x0000000c100d7223 */ /* 0x040fe2000001000d */
[C---:B------:R-:W-:Y:S02]  /*3aa0*/  FFMA.FTZ R9, R16.reuse, R20, R9 ;  /* 0x0000001410097223 */ /* 0x040fe40000010009 */
[----:B------:R-:W-:Y:S01]  /*3ab0*/  FFMA.FTZ R33, R16, R32, R33 ;  /* 0x0000002010217223 */ /* 0x000fe20000010021 */
[C---:B------:R-:W-:Y:S01]  /*3ac0*/  FFMA.FTZ R14, R18.reuse, R14, R13 ;  /* 0x0000000e120e7223 */ /* 0x040fe2000001000d */
[----:B------:R-:W-:Y:S01]  /*3ad0*/  FFMA.FTZ R22, R18, R22, R9 ;  /* 0x0000001612167223 */ /* 0x000fe20000010009 */
[----:B------:R-:W-:-:S02]  /*3ae0*/  FFMA.FTZ R10, R19, R11, R10 ;  /* 0x0000000b130a7223 */ /* 0x000fc4000001000a */
[C---:B------:R-:W-:Y:S01]  /*3af0*/  FFMA.FTZ R15, R19.reuse, R15, R14 ;  /* 0x0000000f130f7223 */ /* 0x040fe2000001000e */
[----:B------:R-:W-:Y:S01]  /*3b00*/  FFMA.FTZ R22, R19, R23, R22 ;  /* 0x0000001713167223 */ /* 0x000fe20000010016 */
[----:B------:R-:W-:Y:S01]  /*3b10*/  FADD.FTZ R46, R46, R57 ;  /* 0x000000392e2e7221 */ /* 0x000fe20000010000 */
[----:B------:R-:W-:Y:S01]  /*3b20*/  FADD.FTZ R45, R45, R10 ;  /* 0x0000000a2d2d7221 */ /* 0x000fe20000010000 */
[----:B------:R-:W-:Y:S01]  /*3b30*/  FADD.FTZ R44, R44, R15 ;  /* 0x0000000f2c2c7221 */ /* 0x000fe20000010000 */
[----:B------:R-:W-:Y:S01]  /*3b40*/  FADD.FTZ R43, R43, R22 ;  /* 0x000000162b2b7221 */ /* 0x000fe20000010000 */
[----:B--2---:R-:W-:Y:S02]  /*3b50*/  @!P1 FSEL R24, R24, RZ, !P2 ;  /* 0x000000ff18189208 */ /* 0x004fe40005000000 */
[----:B------:R-:W-:-:S04]  /*3b60*/  @!P1 ISETP.GE.AND P2, PT, R52, UR9, PT ;  /* 0x0000000934009c0c */ /* 0x000fc8000bf46270 */
        /* <DEDUP_REMOVED lines=9> */
[----:B------:R-:W-:Y:S01]  /*3c00*/  @!P1 ISETP.GE.AND P3, PT, R8, UR9, PT ;  /* 0x0000000908009c0c */ /* 0x000fe2000bf66270 */
[----:B------:R-:W-:Y:S01]  /*3c10*/  @!P1 VIADD R8, R52, 0x1 ;  /* 0x0000000134089836 */ /* 0x000fe20000000000 */
[----:B------:R-:W-:-:S04]  /*3c20*/  @!P1 FSEL R30, R30, RZ, !P6 ;  /* 0x000000ff1e1e9208 */ /* 0x000fc80007000000 */
[----:B------:R-:W-:Y:S02]  /*3c30*/  @!P1 ISETP.GE.AND P6, PT, R8, UR9, PT ;  /* 0x0000000908009c0c */ /* 0x000fe4000bfc6270 */
[----:B------:R-:W-:Y:S02]  /*3c40*/  @!P1 IADD3 R8, PT, PT, R52, 0x2, RZ ;  /* 0x0000000234089810 */ /* 0x000fe40007ffe0ff */
[----:B------:R-:W-:Y:S02]  /*3c50*/  @!P1 FSEL R34, R34, RZ, !P6 ;  /* 0x000000ff22229208 */ /* 0x000fe40007000000 */
[----:B---3--:R-:W-:Y:S02]  /*3c60*/  @!P1 FSEL R36, R36, RZ, !P5 ;  /* 0x000000ff24249208 */ /* 0x008fe40006800000 */
[----:B------:R-:W-:Y:S02]  /*3c70*/  @!P1 ISETP.GE.AND P5, PT, R52, UR9, PT ;  /* 0x0000000934009c0c */ /* 0x000fe4000bfa6270 */
[----:B------:R-:W-:-:S02]  /*3c80*/  @!P1 ISETP.GE.AND P4, PT, R8, UR9, PT ;  /* 0x0000000908009c0c */ /* 0x000fc4000bf86270 */
[----:B------:R-:W-:Y:S02]  /*3c90*/  @!P1 ISETP.GE.AND P6, PT, R8, UR9, PT ;  /* 0x0000000908009c0c */ /* 0x000fe4000bfc6270 */
[----:B------:R-:W-:Y:S02]  /*3ca0*/  @!P1 IADD3 R8, PT, PT, R52, 0x1, RZ ;  /* 0x0000000134089810 */ /* 0x000fe40007ffe0ff */
[----:B------:R-:W-:Y:S01]  /*3cb0*/  @!P1 FSEL R37, R37, RZ, !P5 ;  /* 0x000000ff25259208 */ /* 0x000fe20006800000 */
[C---:B------:R-:W-:Y:S01]  /*3cc0*/  FMUL.FTZ R25, R17.reuse, R25 ;  /* 0x0000001911197220 */ /* 0x040fe20000410000 */
[----:B------:R-:W-:Y:S01]  /*3cd0*/  @!P1 ISETP.GE.AND P5, PT, R8, UR9, PT ;  /* 0x0000000908009c0c */ /* 0x000fe2000bfa6270 */
[C---:B------:R-:W-:Y:S02]  /*3ce0*/  FMUL.FTZ R29, R17.reuse, R29 ;  /* 0x0000001d111d7220 */ /* 0x040fe40000410000 */
[----:B------:R-:W-:Y:S01]  /*3cf0*/  FMUL.FTZ R17, R17, R37 ;  /* 0x0000002511117220 */ /* 0x000fe20000410000 */
        /* <DEDUP_REMOVED lines=14> */
[C---:B------:R-:W-:Y:S02]  /*3de0*/  FFMA.FTZ R35, R19.reuse, R35, R34 ;  /* 0x0000002313237223 */ /* 0x040fe40000010022 */
[----:B------:R-:W-:Y:S01]  /*3df0*/  FFMA.FTZ R18, R19, R39, R18 ;  /* 0x0000002713127223 */ /* 0x000fe20000010012 */
[----:B------:R-:W-:Y:S01]  /*3e00*/  FADD.FTZ R42, R42, R27 ;  /* 0x0000001b2a2a7221 */ /* 0x000fe20000010000 */
[----:B------:R-:W-:Y:S01]  /*3e10*/  FADD.FTZ R41, R41, R30 ;  /* 0x0000001e29297221 */ /* 0x000fe20000010000 */
[----:B------:R-:W-:Y:S01]  /*3e20*/  FADD.FTZ R40, R40, R35 ;  /* 0x0000002328287221 */ /* 0x000fe20000010000 */
[----:B------:R-:W-:-:S07]  /*3e30*/  FADD.FTZ R7, R7, R18 ;  /* 0x0000001207077221 */ /* 0x000fce0000010000 */
.L_x_25233:
[----:B------:R-:W-:Y:S05]  /*3e40*/  BSYNC.RECONVERGENT B1 ;  /* 0x0000000000017941 */ /* 0x000fea0003800200 */
.L_x_25232:
[----:B------:R-:W-:Y:S01]  /*3e50*/  IADD3 R6, P1, PT, R6, 0x10, RZ ;  /* 0x0000001006067810 */ /* 0x000fe20007f3e0ff */
[----:B------:R-:W-:Y:S01]  /*3e60*/  VIADD R53, R53, 0x4 ;  /* 0x0000000435357836 */ /* 0x000fe20000000000 */
[----:B------:R-:W-:Y:S02]  /*3e70*/  IADD3 R52, PT, PT, R52, 0x80, RZ ;  /* 0x0000008034347810 */ /* 0x000fe40007ffe0ff */
[----:B------:R-:W-:Y:S01]  /*3e80*/  IADD3 R56, PT, PT, R56, 0x200, RZ ;  /* 0x0000020038387810 */ /* 0x000fe20007ffe0ff */
[----:B------:R-:W-:Y:S01]  /*3e90*/  IMAD.X R5, RZ, RZ, R5, P1 ;  /* 0x000000ffff057224 */ /* 0x000fe200008e0605 */
[----:B------:R-:W-:Y:S07]  /*3ea0*/  @!P0 BRA `(.L_x_25234) ;  /* 0xfffffff000f88947 */ /* 0x000fee000383ffff */
.L_x_25231:
[----:B------:R-:W-:Y:S05]  /*3eb0*/  BSYNC.RECONVERGENT B0 ;  /* 0x0000000000007941 */ /* 0x000fea0003800200 */
.L_x_25230:
[----:B------:R-:W0:Y:S01]  /*3ec0*/  SHFL.BFLY PT, R3, R46, 0x4, 0x1f ;  /* 0x0c801f002e037f89 */ /* 0x000e2200000e0000 */
[----:B------:R-:W-:Y:S01]  /*3ed0*/  LOP3.LUT P0, RZ, R50, 0x7, RZ, 0xc0, !PT ;  /* 0x0000000732ff7812 */ /* 0x000fe2000780c0ff */
[----:B------:R-:W-:Y:S01]  /*3ee0*/  BSSY.RECONVERGENT B0, `(.L_x_25235) ;  /* 0x0000043000007945 */ /* 0x000fe20003800200 */
[----:B------:R-:W-:Y:S01]  /*3ef0*/  SHF.R.U32.HI R49, RZ, 0x3, R49 ;  /* 0x00000003ff317819 */ /* 0x000fe20000011631 */
[----:B------:R-:W2:Y:S04]  /*3f00*/  SHFL.BFLY PT, R0, R45, 0x4, 0x1f ;  /* 0x0c801f002d007f89 */ /* 0x000ea800000e0000 */
[----:B------:R-:W3:Y:S04]  /*3f10*/  SHFL.BFLY PT, R5, R44, 0x4, 0x1f ;  /* 0x0c801f002c057f89 */ /* 0x000ee800000e0000 */
[----:B------:R-:W4:Y:S04]  /*3f20*/  SHFL.BFLY PT, R4, R43, 0x4, 0x1f ;  /* 0x0c801f002b047f89 */ /* 0x000f2800000e0000 */
[----:B------:R-:W4:Y:S04]  /*3f30*/  SHFL.BFLY PT, R11, R42, 0x4, 0x1f ;  /* 0x0c801f002a0b7f89 */ /* 0x000f2800000e0000 */
[----:B-1----:R-:W1:Y:S04]  /*3f40*/  SHFL.BFLY PT, R8, R41, 0x4, 0x1f ;  /* 0x0c801f0029087f89 */ /* 0x002e6800000e0000 */
        /* <DEDUP_REMOVED lines=8> */
[----:B------:R-:W-:Y:S01]  /*3fd0*/  FADD.FTZ R11, R11, R42 ;  /* 0x0000002a0b0b7221 */ /* 0x000fe20000010000 */
[----:B------:R-:W-:Y:S01]  /*3fe0*/  BAR.SYNC.DEFER_BLOCKING 0x0 ;  /* 0x0000000000007b1d */ /* 0x000fe20000010000 */
[----:B-1----:R-:W-:Y:S01]  /*3ff0*/  FADD.FTZ R13, R8, R41 ;  /* 0x00000029080d7221 */ /* 0x002fe20000010000 */
[----:B------:R-:W-:-:S04]  /*4000*/  FADD.FTZ R15, R15, R40 ;  /* 0x000000280f0f7221 */ /* 0x000fc80000010000 */
[----:B------:R-:W1:Y:S01]  /*4010*/  SHFL.BFLY PT, R12, R11, 0x2, 0x1f ;  /* 0x0c401f000b0c7f89 */ /* 0x000e6200000e0000 */
[----:B0-----:R-:W-:-:S03]  /*4020*/  FADD.FTZ R17, R10, R7 ;  /* 0x000000070a117221 */ /* 0x001fc60000010000 */
[----:B------:R-:W0:Y:S04]  /*4030*/  SHFL.BFLY PT, R14, R13, 0x2, 0x1f ;  /* 0x0c401f000d0e7f89 */ /* 0x000e2800000e0000 */
[----:B------:R-:W4:Y:S01]  /*4040*/  SHFL.BFLY PT, R7, R6, 0x2, 0x1f ;  /* 0x0c401f0006077f89 */ /* 0x000f2200000e0000 */
[----:B--2---:R-:W-:-:S03]  /*4050*/  FADD.FTZ R0, R3, R0 ;  /* 0x0000000003007221 */ /* 0x004fc60000010000 */
[----:B------:R-:W2:Y:S01]  /*4060*/  SHFL.BFLY PT, R10, R9, 0x2, 0x1f ;  /* 0x0c401f00090a7f89 */ /* 0x000ea200000e0000 */
[----:B---3--:R-:W-:Y:S01]  /*4070*/  FADD.FTZ R4, R2, R5 ;  /* 0x0000000502047221 */ /* 0x008fe20000010000 */
[----:B------:R-:W-:Y:S02]  /*4080*/  LOP3.LUT R2, R50, 0x3c0, RZ, 0xc0, !PT ;  /* 0x000003c032027812 */ /* 0x000fe400078ec0ff */
[----:B------:R-:W3:Y:S02]  /*4090*/  SHFL.BFLY PT, R16, R15, 0x2, 0x1f ;  /* 0x0c401f000f107f89 */ /* 0x000ee400000e0000 */
[----:B------:R-:W-:Y:S02]  /*40a0*/  ISETP.NE.OR P1, PT, R2, 0x40, P0 ;  /* 0x000000400200780c */ /* 0x000fe40000725670 */
[----:B------:R-:W3:Y:S01]  /*40b0*/  SHFL.BFLY PT, R18, R17, 0x2, 0x1f ;  /* 0x0c401f0011127f89 */ /* 0x000ee200000e0000 */
[----:B-1----:R-:W-:-:S03]  /*40c0*/  FADD.FTZ R12, R11, R12 ;  /* 0x0000000c0b0c7221 */ /* 0x002fc60000010000 */
[----:B------:R-:W1:Y:S01]  /*40d0*/  SHFL.BFLY PT, R3, R0, 0x1, 0x1f ;  /* 0x0c201f0000037f89 */ /* 0x000e6200000e0000 */
        /* <DEDUP_REMOVED lines=10> */
[----:B-1----:R-:W-:-:S03]  /*4180*/  FADD.FTZ R5, R0, R3 ;  /* 0x0000000300057221 */ /* 0x002fc60000010000 */
[----:B------:R-:W1:Y:S01]  /*4190*/  SHFL.BFLY PT, R17, R16, 0x1, 0x1f ;  /* 0x0c201f0010117f89 */ /* 0x000e6200000e0000 */
[----:B------:R-:W-:-:S03]  /*41a0*/  LOP3.LUT R0, R49, 0x3e0, R50, 0xf8, !PT ;  /* 0x000003e031007812 */ /* 0x000fc600078ef832 */
[----:B------:R-:W1:Y:S01]  /*41b0*/  SHFL.BFLY PT, R19, R18, 0x1, 0x1f ;  /* 0x0c201f0012137f89 */ /* 0x000e6200000e0000 */
[----:B0-----:R-:W-:Y:S01]  /*41c0*/  FADD.FTZ R13, R12, R13 ;  /* 0x0000000d0c0d7221 */ /* 0x001fe20000010000 */
[----:B----4-:R-:W-:Y:S01]  /*41d0*/  FADD.FTZ R7, R4, R7 ;  /* 0x0000000704077221 */ /* 0x010fe20000010000 */
[----:B--2---:R-:W-:Y:S01]  /*41e0*/  FADD.FTZ R9, R8, R9 ;  /* 0x0000000908097221 */ /* 0x004fe20000010000 */
[----:B---3--:R-:W-:Y:S01]  /*41f0*/  FADD.FTZ R11, R10, R11 ;  /* 0x0000000b0a0b7221 */ /* 0x008fe20000010000 */
[----:B------:R-:W-:Y:S01]  /*4200*/  FADD.FTZ R15, R14, R15 ;  /* 0x0000000f0e0f7221 */ /* 0x000fe20000010000 */
[----:B-1----:R-:W-:Y:S01]  /*4210*/  FADD.FTZ R17, R16, R17 ;  /* 0x0000001110117221 */ /* 0x002fe20000010000 */
        /* <DEDUP_REMOVED lines=15> */
.L_x_25236:
[----:B------:R-:W-:Y:S05]  /*4310*/  BSYNC.RECONVERGENT B0 ;  /* 0x0000000000007941 */ /* 0x000fea0003800200 */
.L_x_25235:
        /* <DEDUP_REMOVED lines=29> */
.L_x_25238:
[----:B------:R-:W-:Y:S05]  /*44f0*/  BSYNC.RECONVERGENT B0 ;  /* 0x0000000000007941 */ /* 0x000fea0003800200 */
.L_x_25237:
        /* <DEDUP_REMOVED lines=12> */
.L_x_25240:
[----:B------:R-:W-:Y:S05]  /*45c0*/  BSYNC.RECONVERGENT B0 ;  /* 0x0000000000007941 */ /* 0x000fea0003800200 */
.L_x_25239:
        /* <DEDUP_REMOVED lines=19> */
.L_x_25242:
[----:B------:R-:W-:Y:S05]  /*4700*/  BSYNC.RECONVERGENT B0 ;  /* 0x0000000000007941 */ /* 0x000fea0003800200 */
.L_x_25241:
        /* <DEDUP_REMOVED lines=22> */
.L_x_25243:
        /* <DEDUP_REMOVED lines=9> */
.L_x_27712:


//--------------------- .text._ZN4vllm25paged_attention_v2_kernelIffLi256ELi16ELi128ELNS_18Fp8KVCacheDataTypeE0ELb0ELi512EEEvPfS2_PT_PKS3_PKT0_S9_ifPKiSB_iPKfiiiSD_SD_iiiii --------------------------
	.section	.text._ZN4vllm25paged_attention_v2_kernelIffLi256ELi16ELi128ELNS_18Fp8KVCacheDataTypeE0ELb0ELi512EEEvPfS2_PT_PKS3_PKT0_S9_ifPKiSB_iPKfiiiSD_SD_iiiii,"ax",@progbits
	.align	128
        .global         _ZN4vllm25paged_attention_v2_kernelIffLi256ELi16ELi128ELNS_18Fp8KVCacheDataTypeE0ELb0ELi512EEEvPfS2_PT_PKS3_PKT0_S9_ifPKiSB_iPKfiiiSD_SD_iiiii
        .type           _ZN4vllm25paged_attention_v2_kernelIffLi256ELi16ELi128ELNS_18Fp8KVCacheDataTypeE0ELb0ELi512EEEvPfS2_PT_PKS3_PKT0_S9_ifPKiSB_iPKfiiiSD_SD_iiiii,@function
        .size           _ZN4vllm25paged_attention_v2_kernelIffLi256ELi16ELi128ELNS_18Fp8KVCacheDataTypeE0ELb0ELi512EEEvPfS2_PT_PKS3_PKT0_S9_ifPKiSB_iPKfiiiSD_SD_iiiii,(.L_x_27713 - _ZN4vllm25paged_attention_v2_kernelIffLi256ELi16ELi128ELNS_18Fp8KVCacheDataTypeE0ELb0ELi512EEEvPfS2_PT_PKS3_PKT0_S9_ifPKiSB_iPKfiiiSD_SD_iiiii)
        .other          _ZN4vllm25paged_attention_v2_kernelIffLi256ELi16ELi128ELNS_18Fp8KVCacheDataTypeE0ELb0ELi512EEEvPfS2_PT_PKS3_PKT0_S9_ifPKiSB_iPKfiiiSD_SD_iiiii,@"STO_CUDA_ENTRY STV_DEFAULT"
_ZN4vllm25paged_attention_v2_kernelIffLi256ELi16ELi128ELNS_18Fp8KVCacheDataTypeE0ELb0ELi512EEEvPfS2_PT_PKS3_PKT0_S9_ifPKiSB_iPKfiiiSD_SD_iiiii:
.text._ZN4vllm25paged_attention_v2_kernelIffLi256ELi16ELi128ELNS_18Fp8KVCacheDataTypeE0ELb0ELi512EEEvPfS2_PT_PKS3_PKT0_S9_ifPKiSB_iPKfiiiSD_SD_iiiii:
        /* <DEDUP_REMOVED lines=14> */
[----:B------:R-:W4:Y:S08]  /*00e0*/  LDC.64 R10, c[0x0][0x3d0] ;  /* 0x0000f400ff0a7b82 */ /* 0x000f300000000a00 */
[----:B------:R-:W3:Y:S01]  /*00f0*/  S2UR UR7, SR_CgaCtaId ;  /* 0x00000000000779c3 */ /* 0x000ee20000008800 */
[----:B-1----:R-:W-:Y:S01]  /*0100*/  IMAD R0, R141, UR4, RZ ;  /* 0x000000048d007c24 */ /* 0x002fe2000f8e02ff */
[----:B------:R-:W-:Y:S01]  /*0110*/  UMOV UR5, 0x400 ;  /* 0x0000040000057882 */ /* 0x000fe20000000000 */
[----:B------:R-:W1:Y:S01]  /*0120*/  LDCU UR4, c[0x0][0x3c8] ;  /* 0x00007900ff0477ac */ /* 0x000e620008000800 */
[----:B------:R-:W1:Y:S01]  /*0130*/  LDCU UR13, c[0x0][0x3dc] ;  /* 0x00007b80ff0d77ac */ /* 0x000e620008000800 */
[----:B------:R-:W1:Y:S01]  /*0140*/  LDCU UR16, c[0x0][0x3b4] ;  /* 0x00007680ff1077ac */ /* 0x000e620008000800 */
[----:B0-----:R-:W-:Y:S01]  /*0150*/  ISETP.GT.U32.AND P1, PT, R6, 0x7f, PT ;  /* 0x0000007f0600780c */ /* 0x001fe20003f24070 */
[----:B------:R-:W0:Y:S01]  /*0160*/  LDCU.64 UR14, c[0x0][0x3a0] ;  /* 0x00007400ff0e77ac */ /* 0x000e220008000a00 */
[----:B--2---:R-:W-:-:S02]  /*0170*/  IABS R19, R21 ;  /* 0x0000001500137213 */ /* 0x004fc40000000000 */
[----:B----4-:R-:W-:-:S09]  /*0180*/  ISETP.NE.U32.AND P0, PT, R10, RZ, PT ;  /* 0x000000ff0a00720c */ /* 0x010fd20003f05070 */
[----:B------:R-:W2:Y:S01]  /*0190*/  @!P1 LDC.64 R4, c[0x0][0x398] ;  /* 0x0000e600ff049b82 */ /* 0x000ea20000000a00 */
[----:B---3--:R-:W-:Y:S02]  /*01a0*/  @!P1 SHF.L.U32 R2, R17, 0x8, RZ ;  /* 0x0000000811029819 */ /* 0x008fe400000006ff */
[----:B------:R-:W-:Y:S01]  /*01b0*/  @!P1 SHF.L.U32 R3, R6, 0x1, RZ ;  /* 0x0000000106039819 */ /* 0x000fe200000006ff */
[----:B------:R-:W3:Y:S01]  /*01c0*/  I2F.RP R7, R19 ;  /* 0x0000001300077306 */ /* 0x000ee20000209400 */
[----:B------:R-:W-:Y:S02]  /*01d0*/  ISETP.NE.AND.EX P0, PT, R11, RZ, PT, P0 ;  /* 0x000000ff0b00720c */ /* 0x000fe40003f05300 */
[----:B------:R-:W-:Y:S02]  /*01e0*/  @!P1 IADD3 R2, P2, P3, R3, R0, R2 ;  /* 0x0000000003029210 */ /* 0x000fe40007b5e002 */
[----:B------:R-:W-:-:S04]  /*01f0*/  SHF.R.S32.HI R0, RZ, 0x1f, R0 ;  /* 0x0000001fff007819 */ /* 0x000fc80000011400 */
[----:B------:R-:W-:Y:S02]  /*0200*/  @!P1 IADD3.X R0, PT, PT, RZ, R0, RZ, P2, P3 ;  /* 0x00000000ff009210 */ /* 0x000fe400017e64ff */
[----:B--2---:R-:W-:-:S04]  /*0210*/  @!P1 LEA R4, P2, R2, R4, 0x2 ;  /* 0x0000000402049211 */ /* 0x004fc800078410ff */
[----:B------:R-:W-:Y:S01]  /*0220*/  @!P1 LEA.HI.X R5, R2, R5, R0, 0x2, P2 ;  /* 0x0000000502059211 */ /* 0x000fe200010f1400 */
[----:B---3--:R-:W2:Y:S01]  /*0230*/  MUFU.RCP R7, R7 ;  /* 0x0000000700077308 */ /* 0x008ea20000001000 */
[----:B------:R-:W3:Y:S03]  /*0240*/  @P0 LDC.64 R2, c[0x0][0x3d0] ;  /* 0x0000f400ff020b82 */ /* 0x000ee60000000a00 */
[----:B------:R4:W3:Y:S01]  /*0250*/  @!P1 LDG.E.64.CONSTANT R12, desc[UR8][R4.64] ;  /* 0x00000008040c9981 */ /* 0x0008e2000c1e9b00 */
[----:B------:R-:W-:Y:S01]  /*0260*/  HFMA2 R0, -RZ, RZ, 0, 0 ;  /* 0x00000000ff007431 */ /* 0x000fe200000001ff */
[----:B--2---:R-:W-:-:S03]  /*0270*/  IADD3 R10, PT, PT, R7, 0xffffffe, RZ ;  /* 0x0ffffffe070a7810 */ /* 0x004fc60007ffe0ff */
[----:B----4-:R-:W2:Y:S01]  /*0280*/  LDC R4, c[0x0][0x370] ;  /* 0x0000dc00ff047b82 */ /* 0x010ea20000000800 */
[----:B------:R4:W0:Y:S01]  /*0290*/  F2I.FTZ.U32.TRUNC.NTZ R11, R10 ;  /* 0x0000000a000b7305 */ /* 0x000822000021f000 */
[----:B---3--:R-:W-:Y:S01]  /*02a0*/  @P0 IMAD.WIDE.U32 R2, R17, 0x4, R2 ;  /* 0x0000000411020825 */ /* 0x008fe200078e0002 */
[----:B----4-:R-:W-:-:S04]  /*02b0*/  MOV R10, RZ ;  /* 0x000000ff000a7202 */ /* 0x010fc80000000f00 */
[----:B------:R2:W5:Y:S01]  /*02c0*/  @P0 LDG.E.CONSTANT R0, desc[UR8][R2.64] ;  /* 0x0000000802000981 */ /* 0x000562000c1e9900 */
[----:B------:R-:W-:Y:S01]  /*02d0*/  ULEA UR6, UR7, UR5, 0x18 ;  /* 0x0000000507067291 */ /* 0x000fe2000f8ec0ff */
[----:B-1----:R-:W-:Y:S01]  /*02e0*/  IMAD R141, R141, UR4, RZ ;  /* 0x000000048d8d7c24 */ /* 0x002fe2000f8e02ff */
[----:B------:R-:W-:Y:S01]  /*02f0*/  BSSY B0, `(.L_x_25244) ;  /* 0x000015e000007945 */ /* 0x000fe20003800000 */
[----:B0-----:R-:W-:-:S04]  /*0300*/  IMAD.MOV R8, RZ, RZ, -R11 ;  /* 0x000000ffff087224 */ /* 0x001fc800078e0a0b */
[----:B------:R-:W-:Y:S01]  /*0310*/  IMAD R5, R8, R19, RZ ;  /* 0x0000001308057224 */ /* 0x000fe200078e02ff */
[----:B--2---:R-:W-:-:S03]  /*0320*/  IABS R2, R4 ;  /* 0x0000000400027213 */ /* 0x004fc60000000000 */
        /* <DEDUP_REMOVED lines=24> */
[----:B------:R-:W-:-:S03]  /*04b0*/  IABS R8, R17 ;  /* 0x0000001100087213 */ /* 0x000fc60000000000 */
[----:B------:R-:W-:Y:S01]  /*04c0*/  IMAD.HI.U32 R3, R3, R7, R2 ;  /* 0x0000000703037227 */ /* 0x000fe200078e0002 */
[----:B------:R-:W-:Y:S02]  /*04d0*/  MOV R7, R8 ;  /* 0x0000000800077202 */ /* 0x000fe40000000f00 */
[----:B------:R-:W-:Y:S01]  /*04e0*/  SHF.R.U32.HI R8, RZ, 0x1, R6 ;  /* 0x00000001ff087819 */ /* 0x000fe20000011606 */
[----:B------:R-:W-:Y:S01]  /*04f0*/  IMAD.MOV R2, RZ, RZ, -R10 ;  /* 0x000000ffff027224 */ /* 0x000fe200078e0a0a */
[----:B------:R-:W-:Y:S01]  /*0500*/  SHF.R.U32.HI R10, RZ, 0x5, R6 ;  /* 0x00000005ff0a7819 */ /* 0x000fe20000011606 */
[----:B------:R-:W-:Y:S01]  /*0510*/  IMAD.HI.U32 R4, R3, R7, RZ ;  /* 0x0000000703047227 */ /* 0x000fe200078e00ff */
[----:B------:R-:W-:Y:S02]  /*0520*/  SHF.L.U32 R3, R6, 0x9, RZ ;  /* 0x0000000906037819 */ /* 0x000fe400000006ff */
[----:B------:R-:W-:Y:S01]  /*0530*/  LEA R143, R15, R10, 0x5 ;  /* 0x0000000a0f8f7211 */ /* 0x000fe200078e28ff */
[----:B------:R-:W-:Y:S01]  /*0540*/  IMAD R2, R4, R2, R7 ;  /* 0x0000000204027224 */ /* 0x000fe200078e0207 */
[----:B------:R-:W-:-:S02]  /*0550*/  LOP3.LUT R11, R3, 0x200, RZ, 0xc0, !PT ;  /* 0x00000200030b7812 */ /* 0x000fc400078ec0ff */
[----:B------:R-:W-:Y:S02]  /*0560*/  LEA R3, R15, 0x20, 0x5 ;  /* 0x000000200f037811 */ /* 0x000fe400078e28ff */
[----:B------:R-:W-:-:S13]  /*0570*/  ISETP.GT.U32.AND P2, PT, R5, R2, PT ;  /* 0x000000020500720c */ /* 0x000fda0003f44070 */
[----:B------:R-:W-:Y:S01]  /*0580*/  @!P2 IADD3 R2, PT, PT, R2, -R5, RZ ;  /* 0x800000050202a210 */ /* 0x000fe20007ffe0ff */
[----:B------:R-:W-:-:S03]  /*0590*/  @!P2 VIADD R4, R4, 0x1 ;  /* 0x000000010404a836 */ /* 0x000fc60000000000 */
[----:B------:R-:W-:Y:S02]  /*05a0*/  ISETP.GE.U32.AND P0, PT, R2, R5, PT ;  /* 0x000000050200720c */ /* 0x000fe40003f06070 */
[----:B------:R-:W-:Y:S02]  /*05b0*/  IADD3 R2, PT, PT, R156, 0xf, RZ ;  /* 0x0000000f9c027810 */ /* 0x000fe40007ffe0ff */
[----:B------:R-:W-:Y:S02]  /*05c0*/  IADD3 R5, PT, PT, R11, UR6, RZ ;  /* 0x000000060b057c10 */ /* 0x000fe4000fffe0ff */
[----:B------:R-:W-:Y:S02]  /*05d0*/  SHF.R.U32.HI R2, RZ, 0x4, R2 ;  /* 0x00000004ff027819 */ /* 0x000fe40000011602 */
[----:B------:R-:W-:Y:S02]  /*05e0*/  @!P1 LEA R7, R8, R5, 0x3 ;  /* 0x0000000508079211 */ /* 0x000fe400078e18ff */
[----:B------:R-:W-:-:S02]  /*05f0*/  VIMNMX.U32 R2, PT, PT, R2, R3, PT ;  /* 0x0000000302027248 */ /* 0x000fc40003fe0000 */
[----:B------:R-:W-:Y:S02]  /*0600*/  LOP3.LUT R5, R17, R14, RZ, 0x3c, !PT ;  /* 0x0000000e11057212 */ /* 0x000fe400078e3cff */
[----:B------:R-:W-:Y:S02]  /*0610*/  @P0 IADD3 R4, PT, PT, R4, 0x1, RZ ;  /* 0x0000000104040810 */ /* 0x000fe40007ffe0ff */
[----:B------:R-:W-:Y:S02]  /*0620*/  ISETP.GE.U32.AND P0, PT, R143, R2, PT ;  /* 0x000000028f00720c */ /* 0x000fe40003f06070 */
[----:B------:R-:W-:Y:S02]  /*0630*/  ISETP.GE.AND P3, PT, R5, RZ, PT ;  /* 0x000000ff0500720c */ /* 0x000fe40003f66270 */
[----:B------:R-:W-:Y:S01]  /*0640*/  MOV R3, R4 ;  /* 0x0000000400037202 */ /* 0x000fe20000000f00 */
[----:B------:R-:W-:-:S05]  /*0650*/  IMAD R4, R15, -0x20, R2 ;  /* 0xffffffe00f047824 */ /* 0x000fca00078e0202 */
[----:B------:R-:W-:Y:S01]  /*0660*/  LEA R5, R4, R9, 0x4 ;  /* 0x0000000904057211 */ /* 0x000fe200078e20ff */
[----:B------:R-:W-:-:S03]  /*0670*/  IMAD.MOV.U32 R4, RZ, RZ, -0x800001 ;  /* 0xff7fffffff047424 */ /* 0x000fc600078e00ff */
[----:B------:R-:W-:Y:S02]  /*0680*/  VIMNMX R5, PT, PT, R156, R5, PT ;  /* 0x000000059c057248 */ /* 0x000fe40003fe0100 */
[----:B------:R-:W-:Y:S01]  /*0690*/  @!P3 IADD3 R3, PT, PT, -R3, RZ, RZ ;  /* 0x000000ff0303b210 */ /* 0x000fe20007ffe1ff */
[----:B------:R0:W-:Y:S01]  /*06a0*/  @!P1 STS.64 [R7], R12 ;  /* 0x0000000c07009388 */ /* 0x0001e20000000a00 */
[----:B------:R-:W-:Y:S01]  /*06b0*/  BAR.SYNC.DEFER_BLOCKING 0x0 ;  /* 0x0000000000007b1d */ /* 0x000fe20000010000 */
[----:B------:R-:W-:-:S13]  /*06c0*/  ISETP.NE.AND P1, PT, R14, RZ, PT ;  /* 0x000000ff0e00720c */ /* 0x000fda0003f25270 */
[----:B------:R-:W-:Y:S01]  /*06d0*/  @!P1 LOP3.LUT R3, RZ, R14, RZ, 0x33, !PT ;  /* 0x0000000eff039212 */ /* 0x000fe200078e33ff */
[----:B0-----:R-:W-:Y:S06]  /*06e0*/  @P0 BRA `(.L_x_25245) ;  /* 0x0000001000780947 */ /* 0x001fec0003800000 */
[----:B------:R-:W0:Y:S01]  /*06f0*/  LDCU UR12, c[0x0][0x3e0] ;  /* 0x00007c00ff0c77ac */ /* 0x000e220008000800 */
[----:B------:R-:W-:Y:S01]  /*0700*/  MOV R7, R143 ;  /* 0x0000008f00077202 */ /* 0x000fe20000000f00 */
[----:B------:R-:W1:Y:S01]  /*0710*/  LDS.128 R136, [R11+UR6] ;  /* 0x000000060b887984 */ /* 0x000e620008000c00 */
[----:B------:R-:W-:Y:S01]  /*0720*/  LEA R143, R10, R9, 0x4 ;  /* 0x000000090a8f7211 */ /* 0x000fe200078e20ff */
[----:B------:R-:W2:Y:S01]  /*0730*/  LDCU.64 UR10, c[0x0][0x3b8] ;  /* 0x00007700ff0a77ac */ /* 0x000ea20008000a00 */
[C---:B------:R-:W-:Y:S01]  /*0740*/  LOP3.LUT R4, R8.reuse, 0xf, RZ, 0xc0, !PT ;  /* 0x0000000f08047812 */ /* 0x040fe200078ec0ff */
[----:B------:R-:W3:Y:S01]  /*0750*/  LDS.128 R132, [R11+UR6+0x10] ;  /* 0x000010060b847984 */ /* 0x000ee20008000c00 */
[----:B------:R-:W-:Y:S01]  /*0760*/  SHF.L.U32 R140, R8, 0x2, RZ ;  /* 0x00000002088c7819 */ /* 0x000fe200000006ff */
[----:B------:R-:W-:Y:S01]  /*0770*/  IMAD.WIDE.U32 R8, R7, 0x4, RZ ;  /* 0x0000000407087825 */ /* 0x000fe200078e00ff */
[----:B------:R-:W-:Y:S01]  /*0780*/  SHF.L.U32 R159, R6, 0x1, RZ ;  /* 0x00000001069f7819 */ /* 0x000fe200000006ff */
[----:B------:R-:W-:Y:S01]  /*0790*/  UIADD3 UR4, UPT, UPT, UR5, 0x420, URZ ;  /* 0x0000042005047890 */ /* 0x000fe2000fffe0ff */
[----:B------:R-:W-:Y:S01]  /*07a0*/  IADD3 R145, PT, PT, R4, R143, RZ ;  /* 0x0000008f04917210 */ /* 0x000fe20007ffe0ff */
[----:B------:R-:W4:Y:S01]  /*07b0*/  LDS.128 R128, [R11+UR6+0x20] ;  /* 0x000020060b807984 */ /* 0x000f220008000c00 */
[----:B------:R-:W-:Y:S01]  /*07c0*/  LOP3.LUT R143, R140, 0x3c, RZ, 0xc0, !PT ;  /* 0x0000003c8c8f7812 */ /* 0x000fe200078ec0ff */
[----:B------:R-:W-:Y:S01]  /*07d0*/  IMAD.WIDE R8, R141, 0x4, R8 ;  /* 0x000000048d087825 */ /* 0x000fe200078e0208 */
[----:B------:R-:W-:Y:S01]  /*07e0*/  LOP3.LUT R159, R159, 0x3c, RZ, 0xc0, !PT ;  /* 0x0000003c9f9f7812 */ /* 0x000fe200078ec0ff */
[----:B------:R-:W-:Y:S01]  /*07f0*/  ULEA UR4, UR7, UR4, 0x18 ;  /* 0x0000000407047291 */ /* 0x000fe2000f8ec0ff */
[----:B------:R-:W-:Y:S01]  /*0800*/  LOP3.LUT R142, R6, 0x1, RZ, 0xc0, !PT ;  /* 0x00000001068e7812 */ /* 0x000fe200078ec0ff */
[----:B0-----:R-:W-:Y:S01]  /*0810*/  IMAD R140, R3, UR12, RZ ;  /* 0x0000000c038c7c24 */ /* 0x001fe2000f8e02ff */
[----:B------:R-:W0:Y:S01]  /*0820*/  LDS.128 R124, [R11+UR6+0x30] ;  /* 0x000030060b7c7984 */ /* 0x000e220008000c00 */
[----:B------:R-:W-:Y:S01]  /*0830*/  IMAD R143, R10, 0x40, R143 ;  /* 0x000000400a8f7824 */ /* 0x000fe200078e028f */
[----:B------:R-:W-:-:S02]  /*0840*/  ISETP.NE.U32.AND P0, PT, R142, 0x1, PT ;  /* 0x000000018e00780c */ /* 0x000fc40003f05070 */
[----:B--2---:R-:W-:Y:S01]  /*0850*/  IADD3 R6, P2, PT, R8, UR10, RZ ;  /* 0x0000000a08067c10 */ /* 0x004fe2000ff5e0ff */
[----:B------:R-:W2:Y:S01]  /*0860*/  LDS.128 R120, [R11+UR6+0x40] ;  /* 0x000040060b787984 */ /* 0x000ea20008000c00 */
[----:B------:R-:W-:Y:S02]  /*0870*/  IADD3 R158, P3, PT, R140, R159, RZ ;  /* 0x0000009f8c9e7210 */ /* 0x000fe40007f7e0ff */
[----:B-----5:R-:W-:Y:S01]  /*0880*/  FSETP.NEU.FTZ.AND P1, PT, R0, RZ, PT ;  /* 0x000000ff0000720b */ /* 0x020fe20003f3d000 */
[----:B------:R-:W0:Y:S01]  /*0890*/  LDS.128 R116, [R11+UR6+0x50] ;  /* 0x000050060b747984 */ /* 0x000e220008000c00 */
[----:B------:R-:W-:Y:S02]  /*08a0*/  IADD3.X R9, PT, PT, R9, UR11, RZ, P2, !PT ;  /* 0x0000000b09097c10 */ /* 0x000fe400097fe4ff */
[----:B------:R-:W-:Y:S01]  /*08b0*/  MOV R4, 0xff7fffff ;  /* 0xff7fffff00047802 */ /* 0x000fe20000000f00 */
[----:B------:R-:W0:Y:S01]  /*08c0*/  LDS.128 R112, [R11+UR6+0x60] ;  /* 0x000060060b707984 */ /* 0x000e220008000c00 */
[----:B------:R-:W-:-:S02]  /*08d0*/  IADD3 R8, PT, PT, -R156, R145, RZ ;  /* 0x000000919c087210 */ /* 0x000fc40007ffe1ff */
[----:B------:R-:W-:Y:S01]  /*08e0*/  IADD3 R10, PT, PT, R145, 0x1, RZ ;  /* 0x00000001910a7810 */ /* 0x000fe20007ffe0ff */
[----:B------:R-:W0:Y:S01]  /*08f0*/  LDS.128 R108, [R11+UR6+0x70] ;  /* 0x000070060b6c7984 */ /* 0x000e220008000c00 */
[----:B------:R-:W-:-:S03]  /*0900*/  LEA.HI.X.SX32 R159, R140, RZ, 0x1, P3 ;  /* 0x000000ff8c9f7211 */ /* 0x000fc600018f0eff */
[----:B------:R-:W0:Y:S04]  /*0910*/  LDS.128 R104, [R11+UR6+0x80] ;  /* 0x000080060b687984 */ /* 0x000e280008000c00 */
        /* <DEDUP_REMOVED lines=22> */
[----:B------:R1:W0:Y:S02]  /*0a80*/  LDS.128 R12, [R11+UR6+0x1f0] ;  /* 0x0001f0060b0c7984 */ /* 0x0002240008000c00 */
[----:B-1234-:R-:W-:-:S07]  /*0a90*/  IADD3 R11, PT, PT, R143, UR4, RZ ;  /* 0x000000048f0b7c10 */ /* 0x01efce000fffe0ff */
.L_x_25247:
[----:B------:R-:W-:Y:S01]  /*0aa0*/  MOV R146, R6 ;  /* 0x0000000600927202 */ /* 0x000fe20000000f00 */
[----:B------:R-:W-:-:S05]  /*0ab0*/  IMAD.MOV.U32 R147, RZ, RZ, R9 ;  /* 0x000000ffff937224 */ /* 0x000fca00078e0009 */
[----:B------:R-:W2:Y:S01]  /*0ac0*/  LDG.E.CONSTANT R141, desc[UR8][R146.64] ;  /* 0x00000008928d7981 */ /* 0x000ea2000c1e9900 */
[----:B------:R-:W1:Y:S02]  /*0ad0*/  S2R R140, SR_TID.X ;  /* 0x00000000008c7919 */ /* 0x000e640000002100 */
[----:B-1----:R-:W-:-:S04]  /*0ae0*/  SHF.L.U32 R142, R140, 0x1, RZ ;  /* 0x000000018c8e7819 */ /* 0x002fc800000006ff */
[----:B------:R-:W-:Y:S01]  /*0af0*/  LOP3.LUT R143, R142, 0x2, RZ, 0xc0, !PT ;  /* 0x000000028e8f7812 */ /* 0x000fe200078ec0ff */
[----:B--2---:R-:W-:-:S03]  /*0b00*/  IMAD.WIDE R140, R141, UR13, R158 ;  /* 0x0000000d8d8c7c25 */ /* 0x004fc6000f8e029e */
[----:B------:R-:W-:-:S04]  /*0b10*/  IADD3 R140, P2, PT, R140, R143, RZ ;  /* 0x0000008f8c8c7210 */ /* 0x000fc80007f5e0ff */
[----:B------:R-:W-:Y:S02]  /*0b20*/  IADD3.X R141, PT, PT, RZ, R141, RZ, P2, !PT ;  /* 0x0000008dff8d7210 */ /* 0x000fe400017fe4ff */
[----:B------:R-:W-:-:S04]  /*0b30*/  LEA R160, P2, R140, UR14, 0x2 ;  /* 0x0000000e8ca07c11 */ /* 0x000fc8000f8410ff */
[----:B------:R-:W-:-:S05]  /*0b40*/  LEA.HI.X R161, R140, UR15, R141, 0x2, P2 ;  /* 0x0000000f8ca17c11 */ /* 0x000fca00090f148d */
[----:B------:R-:W2:Y:S04]  /*0b50*/  LDG.E.64.CONSTANT R142, desc[UR8][R160.64+0x100] ;  /* 0x00010008a08e7981 */ /* 0x000ea8000c1e9b00 */
[----:B------:R-:W3:Y:S04]  /*0b60*/  LDG.E.64.CONSTANT R144, desc[UR8][R160.64] ;  /* 0x00000008a0907981 */ /* 0x000ee8000c1e9b00 */
[----:B------:R-:W4:Y:S04]  /*0b70*/  LDG.E.64.CONSTANT R146, desc[UR8][R160.64+0x200] ;  /* 0x00020008a0927981 */ /* 0x000f28000c1e9b00 */
[----:B------:R-:W5:Y:S04]  /*0b80*/  LDG.E.64.CONSTANT R148, desc[UR8][R160.64+0x300] ;  /* 0x00030008a0947981 */ /* 0x000f68000c1e9b00 */
[----:B------:R-:W5:Y:S04]  /*0b90*/  LDG.E.64.CONSTANT R150, desc[UR8][R160.64+0x400] ;  /* 0x00040008a0967981 */ /* 0x000f68000c1e9b00 */
[----:B------:R-:W5:Y:S04]  /*0ba0*/  LDG.E.64.CONSTANT R152, desc[UR8][R160.64+0x500] ;  /* 0x00050008a0987981 */ /* 0x000f68000c1e9b00 */
[----:B0-----:R-:W0:Y:S01]  /*0bb0*/  LDG.E.64.CONSTANT R140, desc[UR8][R160.64+0x600] ;  /* 0x00060008a08c7981 */ /* 0x001e22000c1e9b00 */
[----:B--2---:R-:W-:Y:S01]  /*0bc0*/  FMUL.FTZ R155, R142, R138 ;  /* 0x0000008a8e9b7220 */ /* 0x004fe20000410000 */
[----:B------:R-:W-:-:S03]  /*0bd0*/  FMUL.FTZ R142, R143, R139 ;  /* 0x0000008b8f8e7220 */ /* 0x000fc60000410000 */
[----:B---3--:R-:W-:Y:S01]  /*0be0*/  FFMA.FTZ R155, R136, R144, R155 ;  /* 0x00000090889b7223 */ /* 0x008fe2000001009b */
[----:B------:R-:W-:-:S03]  /*0bf0*/  FFMA.FTZ R142, R137, R145, R142 ;  /* 0x00000091898e7223 */ /* 0x000fc6000001008e */
[----:B----4-:R-:W-:Y:S01]  /*0c00*/  FFMA.FTZ R155, R132, R146, R155 ;  /* 0x00000092849b7223 */ /* 0x010fe2000001009b */
[----:B------:R-:W-:Y:S02]  /*0c10*/  FFMA.FTZ R142, R133, R147, R142 ;  /* 0x00000093858e7223 */ /* 0x000fe4000001008e */
[----:B------:R-:W2:Y:S01]  /*0c20*/  LDG.E.64.CONSTANT R146, desc[UR8][R160.64+0x900] ;  /* 0x00090008a0927981 */ /* 0x000ea2000c1e9b00 */
[----:B-----5:R-:W-:Y:S01]  /*0c30*/  FFMA.FTZ R155, R148, R134, R155 ;  /* 0x00000086949b7223 */ /* 0x020fe2000001009b */
[----:B------:R-:W-:Y:S02]  /*0c40*/  FFMA.FTZ R142, R149, R135, R142 ;  /* 0x00000087958e7223 */ /* 0x000fe4000001008e */
[----:B------:R-:W3:Y:S01]  /*0c50*/  LDG.E.64.CONSTANT R148, desc[UR8][R160.64+0xa00] ;  /* 0x000a0008a0947981 */ /* 0x000ee2000c1e9b00 */
[----:B------:R-:W-:Y:S01]  /*0c60*/  FFMA.FTZ R155, R128, R150, R155 ;  /* 0x00000096809b7223 */ /* 0x000fe2000001009b */
[----:B------:R-:W-:Y:S02]  /*0c70*/  FFMA.FTZ R142, R129, R151, R142 ;  /* 0x00000097818e7223 */ /* 0x000fe4000001008e */
[----:B------:R-:W4:Y:S01]  /*0c80*/  LDG.E.64.CONSTANT R150, desc[UR8][R160.64+0xb00] ;  /* 0x000b0008a0967981 */ /* 0x000f22000c1e9b00 */
[----:B------:R-:W-:Y:S01]  /*0c90*/  FFMA.FTZ R155, R152, R130, R155 ;  /* 0x00000082989b7223 */ /* 0x000fe2000001009b */
[----:B------:R-:W-:-:S02]  /*0ca0*/  FFMA.FTZ R144, R153, R131, R142 ;  /* 0x0000008399907223 */ /* 0x000fc4000001008e */
[----:B------:R-:W5:Y:S01]  /*0cb0*/  LDG.E.64.CONSTANT R142, desc[UR8][R160.64+0x700] ;  /* 0x00070008a08e7981 */ /* 0x000f62000c1e9b00 */
[----:B0-----:R-:W-:Y:S01]  /*0cc0*/  FFMA.FTZ R155, R124, R140, R155 ;  /* 0x0000008c7c9b7223 */ /* 0x001fe2000001009b */
[----:B------:R-:W-:Y:S02]  /*0cd0*/  FFMA.FTZ R154, R125, R141, R144 ;  /* 0x0000008d7d9a7223 */ /* 0x000fe40000010090 */
[----:B------:R-:W2:Y:S04]  /*0ce0*/  LDG.E.64.CONSTANT R144, desc[UR8][R160.64+0x800] ;  /* 0x00080008a0907981 */ /* 0x000ea8000c1e9b00 */
[----:B------:R-:W4:Y:S04]  /*0cf0*/  LDG.E.64.CONSTANT R152, desc[UR8][R160.64+0xc00] ;  /* 0x000c0008a0987981 */ /* 0x000f28000c1e9b00 */
[----:B------:R-:W4:Y:S01]  /*0d00*/  LDG.E.64.CONSTANT R140, desc[UR8][R160.64+0xd00] ;  /* 0x000d0008a08c7981 */ /* 0x000f22000c1e9b00 */
[----:B-----5:R-:W-:Y:S01]  /*0d10*/  FFMA.FTZ R155, R142, R126, R155 ;  /* 0x0000007e8e9b7223 */ /* 0x020fe2000001009b */
[----:B------:R-:W-:-:S02]  /*0d20*/  FFMA.FTZ R154, R143, R127, R154 ;  /* 0x0000007f8f9a7223 */ /* 0x000fc4000001009a */
[----:B------:R-:W5:Y:S01]  /*0d30*/  LDG.E.64.CONSTANT R142, desc[UR8][R160.64+0xe00] ;  /* 0x000e0008a08e7981 */ /* 0x000f62000c1e9b00 */
[----:B--2---:R-:W-:Y:S01]  /*0d40*/  FFMA.FTZ R155, R120, R144, R155 ;  /* 0x00000090789b7223 */ /* 0x004fe2000001009b */
[----:B------:R-:W-:Y:S02]  /*0d50*/  FFMA.FTZ R154, R121, R145, R154 ;  /* 0x00000091799a7223 */ /* 0x000fe4000001009a */
[----:B------:R-:W2:Y:S01]  /*0d60*/  LDG.E.64.CONSTANT R144, desc[UR8][R160.64+0xf00] ;  /* 0x000f0008a0907981 */ /* 0x000ea2000c1e9b00 */
[----:B------:R-:W-:Y:S01]  /*0d70*/  FFMA.FTZ R155, R146, R122, R155 ;  /* 0x0000007a929b7223 */ /* 0x000fe2000001009b */
[----:B------:R-:W-:Y:S02]  /*0d80*/  FFMA.FTZ R154, R147, R123, R154 ;  /* 0x0000007b939a7223 */ /* 0x000fe4000001009a */
[----:B------:R-:W2:Y:S01]  /*0d90*/  LDG.E.64.CONSTANT R146, desc[UR8][R160.64+0x1000] ;  /* 0x00100008a0927981 */ /* 0x000ea2000c1e9b00 */
[----:B---3--:R-:W-:Y:S01]  /*0da0*/  FFMA.FTZ R155, R116, R148, R155 ;  /* 0x00000094749b7223 */ /* 0x008fe2000001009b */
[----:B------:R-:W-:-:S02]  /*0db0*/  FFMA.FTZ R154, R117, R149, R154 ;  /* 0x00000095759a7223 */ /* 0x000fc4000001009a */
[----:B------:R-:W3:Y:S01]  /*0dc0*/  LDG.E.64.CONSTANT R148, desc[UR8][R160.64+0x1100] ;  /* 0x00110008a0947981 */ /* 0x000ee2000c1e9b00 */
[----:B----4-:R-:W-:Y:S01]  /*0dd0*/  FFMA.FTZ R155, R150, R118, R155 ;  /* 0x00000076969b7223 */ /* 0x010fe2000001009b */
[----:B------:R-:W-:Y:S02]  /*0de0*/  FFMA.FTZ R154, R151, R119, R154 ;  /* 0x00000077979a7223 */ /* 0x000fe4000001009a */
[----:B------:R-:W4:Y:S01]  /*0df0*/  LDG.E.64.CONSTANT R150, desc[UR8][R160.64+0x1200] ;  /* 0x00120008a0967981 */ /* 0x000f22000c1e9b00 */
[----:B------:R-:W-:Y:S01]  /*0e00*/  FFMA.FTZ R155, R112, R152, R155 ;  /* 0x00000098709b7223 */ /* 0x000fe2000001009b */
[----:B------:R-:W-:Y:S02]  /*0e10*/  FFMA.FTZ R154, R113, R153, R154 ;  /* 0x00000099719a7223 */ /* 0x000fe4000001009a */
[----:B------:R-:W4:Y:S01]  /*0e20*/  LDG.E.64.CONSTANT R152, desc[UR8][R160.64+0x1300] ;  /* 0x00130008a0987981 */ /* 0x000f22000c1e9b00 */
[----:B------:R-:W-:Y:S01]  /*0e30*/  FFMA.FTZ R155, R140, R114, R155 ;  /* 0x000000728c9b7223 */ /* 0x000fe2000001009b */
[----:B------:R-:W-:-:S02]  /*0e40*/  FFMA.FTZ R154, R141, R115, R154 ;  /* 0x000000738d9a7223 */ /* 0x000fc4000001009a */
[----:B------:R-:W4:Y:S01]  /*0e50*/  LDG.E.64.CONSTANT R140, desc[UR8][R160.64+0x1400] ;  /* 0x00140008a08c7981 */ /* 0x000f22000c1e9b00 */
[----:B-----5:R-:W-:Y:S01]  /*0e60*/  FFMA.FTZ R155, R108, R142, R155 ;  /* 0x0000008e6c9b7223 */ /* 0x020fe2000001009b */
[----:B------:R-:W-:Y:S02]  /*0e70*/  FFMA.FTZ R154, R109, R143, R154 ;  /* 0x0000008f6d9a7223 */ /* 0x000fe4000001009a */
[----:B------:R-:W5:Y:S01]  /*0e80*/  LDG.E.64.CONSTANT R142, desc[UR8][R160.64+0x1500] ;  /* 0x00150008a08e7981 */ /* 0x000f62000c1e9b00 */
[----:B--2---:R-:W-:Y:S01]  /*0e90*/  FFMA.FTZ R155, R144, R110, R155 ;  /* 0x0000006e909b7223 */ /* 0x004fe2000001009b */
[----:B------:R-:W-:Y:S02]  /*0ea0*/  FFMA.FTZ R154, R145, R111, R154 ;  /* 0x0000006f919a7223 */ /* 0x000fe4000001009a */
[----:B------:R-:W2:Y:S01]  /*0eb0*/  LDG.E.64.CONSTANT R144, desc[UR8][R160.64+0x1600] ;  /* 0x00160008a0907981 */ /* 0x000ea2000c1e9b00 */
[----:B------:R-:W-:Y:S01]  /*0ec0*/  FFMA.FTZ R155, R104, R146, R155 ;  /* 0x00000092689b7223 */ /* 0x000fe2000001009b */
[----:B------:R-:W-:-:S02]  /*0ed0*/  FFMA.FTZ R154, R105, R147, R154 ;  /* 0x00000093699a7223 */ /* 0x000fc4000001009a */
[----:B------:R-:W2:Y:S01]  /*0ee0*/  LDG.E.64.CONSTANT R146, desc[UR8][R160.64+0x1700] ;  /* 0x00170008a0927981 */ /* 0x000ea2000c1e9b00 */
[----:B---3--:R-:W-:Y:S01]  /*0ef0*/  FFMA.FTZ R155, R148, R106, R155 ;  /* 0x0000006a949b7223 */ /* 0x008fe2000001009b */
[----:B------:R-:W-:Y:S02]  /*0f00*/  FFMA.FTZ R154, R149, R107, R154 ;  /* 0x0000006b959a7223 */ /* 0x000fe4000001009a */
[----:B------:R-:W3:Y:S01]  /*0f10*/  LDG.E.64.CONSTANT R148, desc[UR8][R160.64+0x1800] ;  /* 0x00180008a0947981 */ /* 0x000ee2000c1e9b00 */
[----:B----4-:R-:W-:Y:S01]  /*0f20*/  FFMA.FTZ R155, R100, R150, R155 ;  /* 0x00000096649b7223 */ /* 0x010fe2000001009b */
[----:B------:R-:W-:Y:S02]  /*0f30*/  FFMA.FTZ R154, R101, R151, R154 ;  /* 0x00000097659a7223 */ /* 0x000fe4000001009a */
[----:B------:R-:W4:Y:S01]  /*0f40*/  LDG.E.64.CONSTANT R150, desc[UR8][R160.64+0x1900] ;  /* 0x00190008a0967981 */ /* 0x000f22000c1e9b00 */
[----:B------:R-:W-:Y:S01]  /*0f50*/  FFMA.FTZ R155, R152, R102, R155 ;  /* 0x00000066989b7223 */ /* 0x000fe2000001009b */
[----:B------:R-:W-:-:S02]  /*0f60*/  FFMA.FTZ R154, R153, R103, R154 ;  /* 0x00000067999a7223 */ /* 0x000fc4000001009a */
[----:B------:R-:W4:Y:S01]  /*0f70*/  LDG.E.64.CONSTANT R152, desc[UR8][R160.64+0x1a00] ;  /* 0x001a0008a0987981 */ /* 0x000f22000c1e9b00 */
[----:B------:R-:W-:Y:S01]  /*0f80*/  FFMA.FTZ R155, R96, R140, R155 ;  /* 0x0000008c609b7223 */ /* 0x000fe2000001009b */
[----:B------:R-:W-:Y:S02]  /*0f90*/  FFMA.FTZ R154, R97, R141, R154 ;  /* 0x0000008d619a7223 */ /* 0x000fe4000001009a */
[----:B------:R-:W4:Y:S01]  /*0fa0*/  LDG.E.64.CONSTANT R140, desc[UR8][R160.64+0x1b00] ;  /* 0x001b0008a08c7981 */ /* 0x000f22000c1e9b00 */
[----:B-----5:R-:W-:Y:S01]  /*0fb0*/  FFMA.FTZ R155, R142, R98, R155 ;  /* 0x000000628e9b7223 */ /* 0x020fe2000001009b */
[----:B------:R-:W-:Y:S02]  /*0fc0*/  FFMA.FTZ R154, R143, R99, R154 ;  /* 0x000000638f9a7223 */ /* 0x000fe4000001009a */
[----:B------:R-:W5:Y:S01]  /*0fd0*/  LDG.E.64.CONSTANT R142, desc[UR8][R160.64+0x1c00] ;  /* 0x001c0008a08e7981 */ /* 0x000f62000c1e9b00 */
[----:B--2---:R-:W-:Y:S01]  /*0fe0*/  FFMA.FTZ R155, R92, R144, R155 ;  /* 0x000000905c9b7223 */ /* 0x004fe2000001009b */
[----:B------:R-:W-:-:S02]  /*0ff0*/  FFMA.FTZ R154, R93, R145, R154 ;  /* 0x000000915d9a7223 */ /* 0x000fc4000001009a */
[----:B------:R-:W2:Y:S01]  /*1000*/  LDG.E.64.CONSTANT R144, desc[UR8][R160.64+0x1d00] ;  /* 0x001d0008a0907981 */ /* 0x000ea2000c1e9b00 */
[----:B------:R-:W-:Y:S01]  /*1010*/  FFMA.FTZ R155, R146, R94, R155 ;  /* 0x0000005e929b7223 */ /* 0x000fe2000001009b */
[----:B------:R-:W-:Y:S02]  /*1020*/  FFMA.FTZ R154, R147, R95, R154 ;  /* 0x0000005f939a7223 */ /* 0x000fe4000001009a */
[----:B------:R-:W2:Y:S01]  /*1030*/  LDG.E.64.CONSTANT R146, desc[UR8][R160.64+0x1e00] ;  /* 0x001e0008a0927981 */ /* 0x000ea2000c1e9b00 */
[----:B---3--:R-:W-:Y:S01]  /*1040*/  FFMA.FTZ R155, R88, R148, R155 ;  /* 0x00000094589b7223 */ /* 0x008fe2000001009b */
[----:B------:R-:W-:Y:S02]  /*1050*/  FFMA.FTZ R154, R89, R149, R154 ;  /* 0x00000095599a7223 */ /* 0x000fe4000001009a */
[----:B------:R-:W3:Y:S01]  /*1060*/  LDG.E.64.CONSTANT R148, desc[UR8][R160.64+0x1f00] ;  /* 0x001f0008a0947981 */ /* 0x000ee2000c1e9b00 */
[----:B----4-:R-:W-:Y:S01]  /*1070*/  FFMA.FTZ R155, R150, R90, R155 ;  /* 0x0000005a969b7223 */ /* 0x010fe2000001009b */
[----:B------:R-:W-:-:S02]  /*1080*/  FFMA.FTZ R154, R151, R91, R154 ;  /* 0x0000005b979a7223 */ /* 0x000fc4000001009a */
[----:B------:R-:W4:Y:S01]  /*1090*/  LDG.E.64.CONSTANT R150, desc[UR8][R160.64+0x2000] ;  /* 0x00200008a0967981 */ /* 0x000f22000c1e9b00 */
[----:B------:R-:W-:Y:S01]  /*10a0*/  FFMA.FTZ R155, R84, R152, R155 ;  /* 0x00000098549b7223 */ /* 0x000fe2000001009b */
[----:B------:R-:W-:Y:S02]  /*10b0*/  FFMA.FTZ R154, R85, R153, R154 ;  /* 0x00000099559a7223 */ /* 0x000fe4000001009a */
[----:B------:R-:W4:Y:S01]  /*10c0*/  LDG.E.64.CONSTANT R152, desc[UR8][R160.64+0x2100] ;  /* 0x00210008a0987981 */ /* 0x000f22000c1e9b00 */
[----:B------:R-:W-:Y:S01]  /*10d0*/  FFMA.FTZ R155, R140, R86, R155 ;  /* 0x000000568c9b7223 */ /* 0x000fe2000001009b */
[----:B------:R-:W-:Y:S02]  /*10e0*/  FFMA.FTZ R154, R141, R87, R154 ;  /* 0x000000578d9a7223 */ /* 0x000fe4000001009a */
        /* <DEDUP_REMOVED lines=63> */
[----:B------:R-:W2:Y:S01]  /*14e0*/  LDG.E.64.CONSTANT R140, desc[UR8][R160.64+0x3200] ;  /* 0x00320008a08c7981 */ /* 0x000ea2000c1e9b00 */
        /* <DEDUP_REMOVED lines=8> */
[----:B------:R-:W5:Y:S01]  /*1570*/  LDG.E.64.CONSTANT R146, desc[UR8][R160.64+0x3b00] ;  /* 0x003b0008a0927981 */ /* 0x000f62000c1e9b00 */
        /* <DEDUP_REMOVED lines=11> */
[----:B------:R-:W3:Y:S04]  /*1630*/  LDG.E.64.CONSTANT R144, desc[UR8][R160.64+0x3a00] ;  /* 0x003a0008a0907981 */ /* 0x000ee8000c1e9b00 */
[----:B------:R-:W4:Y:S01]  /*1640*/  LDG.E.64.CONSTANT R154, desc[UR8][R160.64+0x3f00] ;  /* 0x003f0008a09a7981 */ /* 0x000f22000c1e9b00 */
[----:B------:R-:W-:Y:S01]  /*1650*/  UMOV UR4, 0xffffffff ;  /* 0xffffffff00047882 */ /* 0x000fe20000000000 */
[----:B--2---:R-:W-:Y:S01]  /*1660*/  FFMA.FTZ R157, R24, R140, R157 ;  /* 0x0000008c189d7223 */ /* 0x004fe2000001009d */
[----:B------:R-:W-:-:S03]  /*1670*/  FFMA.FTZ R162, R25, R141, R162 ;  /* 0x0000008d19a27223 */ /* 0x000fc600000100a2 */
[----:B-----5:R-:W-:Y:S01]  /*1680*/  FFMA.FTZ R157, R142, R26, R157 ;  /* 0x0000001a8e9d7223 */ /* 0x020fe2000001009d */
[----:B------:R-:W-:-:S03]  /*1690*/  FFMA.FTZ R162, R143, R27, R162 ;  /* 0x0000001b8fa27223 */ /* 0x000fc600000100a2 */
[----:B---3--:R-:W-:Y:S01]  /*16a0*/  FFMA.FTZ R157, R20, R144, R157 ;  /* 0x00000090149d7223 */ /* 0x008fe2000001009d */
[----:B------:R-:W-:-:S03]  /*16b0*/  FFMA.FTZ R162, R21, R145, R162 ;  /* 0x0000009115a27223 */ /* 0x000fc600000100a2 */
[----:B------:R-:W-:Y:S01]  /*16c0*/  FFMA.FTZ R157, R146, R22, R157 ;  /* 0x00000016929d7223 */ /* 0x000fe2000001009d */
[----:B------:R-:W-:-:S03]  /*16d0*/  FFMA.FTZ R162, R147, R23, R162 ;  /* 0x0000001793a27223 */ /* 0x000fc600000100a2 */
[----:B------:R-:W-:Y:S01]  /*16e0*/  FFMA.FTZ R157, R16, R148, R157 ;  /* 0x00000094109d7223 */ /* 0x000fe2000001009d */
[----:B------:R-:W-:-:S03]  /*16f0*/  FFMA.FTZ R162, R17, R149, R162 ;  /* 0x0000009511a27223 */ /* 0x000fc600000100a2 */
[----:B----4-:R-:W-:Y:S01]  /*1700*/  FFMA.FTZ R157, R150, R18, R157 ;  /* 0x00000012969d7223 */ /* 0x010fe2000001009d */
[----:B------:R-:W-:-:S03]  /*1710*/  FFMA.FTZ R162, R151, R19, R162 ;  /* 0x0000001397a27223 */ /* 0x000fc600000100a2 */
[----:B------:R-:W-:Y:S01]  /*1720*/  FFMA.FTZ R157, R12, R152, R157 ;  /* 0x000000980c9d7223 */ /* 0x000fe2000001009d */
[----:B------:R-:W-:-:S03]  /*1730*/  FFMA.FTZ R162, R13, R153, R162 ;  /* 0x000000990da27223 */ /* 0x000fc600000100a2 */
[----:B------:R-:W-:Y:S01]  /*1740*/  FFMA.FTZ R154, R154, R14, R157 ;  /* 0x0000000e9a9a7223 */ /* 0x000fe2000001009d */
[----:B------:R-:W-:-:S04]  /*1750*/  FFMA.FTZ R155, R155, R15, R162 ;  /* 0x0000000f9b9b7223 */ /* 0x000fc800000100a2 */
[----:B------:R-:W-:Y:S01]  /*1760*/  FADD.FTZ R154, R154, R155 ;  /* 0x0000009b9a9a7221 */ /* 0x000fe20000010000 */
[----:B------:R-:W-:Y:S06]  /*1770*/  BRA.DIV UR4, `(.L_x_25246) ;  /* 0x0000005a04ec7947 */ /* 0x000fec000b800000 */
[----:B------:R0:W1:Y:S02]  /*1780*/  SHFL.BFLY PT, R141, R154, 0x1, 0x1f ;  /* 0x0c201f009a8d7f89 */ /* 0x00006400000e0000 */
.L_x_25284:
[----:B------:R-:W-:Y:S01]  /*1790*/  IADD3 R140, PT, PT, R8, 0x1, RZ ;  /* 0x00000001088c7810 */ /* 0x000fe20007ffe0ff */
[----:B-1----:R-:W-:Y:S01]  /*17a0*/  FADD.FTZ R141, R154, R141 ;  /* 0x0000008d9a8d7221 */ /* 0x002fe20000010000 */
[----:B------:R-:W-:Y:S01]  /*17b0*/  IADD3 R7, PT, PT, R7, 0x4, RZ ;  /* 0x0000000407077810 */ /* 0x000fe20007ffe0ff */
[----:B------:R-:W-:Y:S01]  /*17c0*/  VIADD R8, R8, 0x40 ;  /* 0x0000004008087836 */ /* 0x000fe20000000000 */
[----:B------:R-:W-:Y:S02]  /*17d0*/  I2FP.F32.S32 R143, R140 ;  /* 0x0000008c008f7245 */ /* 0x000fe40000201400 */
[----:B------:R-:W-:-:S03]  /*17e0*/  ISETP.GE.U32.AND P3, PT, R7, R2, PT ;  /* 0x000000020700720c */ /* 0x000fc60003f66070 */
[----:B------:R-:W-:-:S05]  /*17f0*/  FMUL.FTZ R143, R143, R0 ;  /* 0x000000008f8f7220 */ /* 0x000fca0000410000 */
[----:B------:R-:W-:Y:S02]  /*1800*/  FSEL R140, R143, RZ, P1 ;  /* 0x000000ff8f8c7208 */ /* 0x000fe40000800000 */
[C---:B------:R-:W-:Y:S02]  /*1810*/  @P0 IADD3 R143, PT, PT, R10.reuse, -0x1, RZ ;  /* 0xffffffff0a8f0810 */ /* 0x040fe40007ffe0ff */
[----:B------:R-:W-:Y:S01]  /*1820*/  IADD3 R10, PT, PT, R10, 0x40, RZ ;  /* 0x000000400a0a7810 */ /* 0x000fe20007ffe0ff */
[----:B------:R-:W-:Y:S01]  /*1830*/  FFMA.FTZ R141, R141, UR16, R140 ;  /* 0x000000108d8d7c23 */ /* 0x000fe2000801008c */
[CC--:B------:R-:W-:Y:S02]  /*1840*/  ISETP.GE.OR P4, PT, R143.reuse, R156.reuse, !P0 ;  /* 0x0000009c8f00720c */ /* 0x0c0fe40004786670 */
[----:B------:R-:W-:-:S04]  /*1850*/  @P0 ISETP.GE.AND P2, PT, R143, R156, PT ;  /* 0x0000009c8f00020c */ /* 0x000fc80003f46270 */
[----:B------:R-:W-:Y:S02]  /*1860*/  @P0 FSEL R140, R141, RZ, !P2 ;  /* 0x000000ff8d8c0208 */ /* 0x000fe40005000000 */
[----:B------:R-:W-:-:S03]  /*1870*/  IADD3 R6, P2, PT, R6, 0x10, RZ ;  /* 0x0000001006067810 */ /* 0x000fc60007f5e0ff */
[----:B------:R1:W-:Y:S01]  /*1880*/  @P0 STS [R11], R140 ;  /* 0x0000008c0b000388 */ /* 0x0003e20000000800 */
[----:B------:R-:W-:Y:S02]  /*1890*/  IADD3.X R9, PT, PT, RZ, R9, RZ, P2, !PT ;  /* 0x00000009ff097210 */ /* 0x000fe400017fe4ff */
[----:B------:R-:W-:Y:S02]  /*18a0*/  @!P4 FMNMX.FTZ R4, R4, R141, !PT ;  /* 0x0000008d0404c209 */ /* 0x000fe40007810000 */
[----:B-1----:R-:W-:Y:S01]  /*18b0*/  IADD3 R11, PT, PT, R11, 0x100, RZ ;  /* 0x000001000b0b7810 */ /* 0x002fe20007ffe0ff */
[----:B------:R-:W-:Y:S06]  /*18c0*/  @!P3 BRA `(.L_x_25247) ;  /* 0xfffffff00074b947 */ /* 0x000fec000383ffff */
.L_x_25245:
[----:B------:R-:W-:Y:S05]  /*18d0*/  BSYNC B0 ;  /* 0x0000000000007941 */ /* 0x000fea0003800000 */
.L_x_25244:
[----:B------:R-:W-:-:S03]  /*18e0*/  UMOV UR4, 0xffffffff ;  /* 0xffffffff00047882 */ /* 0x000fc60000000000 */
[----:B------:R-:W-:Y:S05]  /*18f0*/  BRA.DIV UR4, `(.L_x_25248) ;  /* 0x0000005a04b47947 */ /* 0x000fea000b800000 */
[----:B------:R-:W1:Y:S02]  /*1900*/  SHFL.BFLY PT, R7, R4, 0x10, 0x1f ;  /* 0x0e001f0004077f89 */ /* 0x000e6400000e0000 */
[----:B-1----:R-:W-:-:S05]  /*1910*/  FMNMX.FTZ R7, R7, R4, !PT ;  /* 0x0000000407077209 */ /* 0x002fca0007810000 */
[----:B-----5:R-:W1:Y:S02]  /*1920*/  SHFL.BFLY PT, R0, R7, 0x8, 0x1f ;  /* 0x0d001f0007007f89 */ /* 0x020e6400000e0000 */
[----:B-1----:R-:W-:-:S05]  /*1930*/  FMNMX.FTZ R0, R7, R0, !PT ;  /* 0x0000000007007209 */ /* 0x002fca0007810000 */
[----:B------:R-:W1:Y:S02]  /*1940*/  SHFL.BFLY PT, R9, R0, 0x4, 0x1f ;  /* 0x0c801f0000097f89 */ /* 0x000e6400000e0000 */
[----:B-1----:R-:W-:-:S05]  /*1950*/  FMNMX.FTZ R9, R0, R9, !PT ;  /* 0x0000000900097209 */ /* 0x002fca0007810000 */
[----:B------:R1:W2:Y:S02]  /*1960*/  SHFL.BFLY PT, R8, R9, 0x2, 0x1f ;  /* 0x0c401f0009087f89 */ /* 0x0002a400000e0000 */
.L_x_25290:
[----:B------:R-:W3:Y:S01]  /*1970*/  S2R R6, SR_TID.X ;  /* 0x0000000000067919 */ /* 0x000ee20000002100 */
[----:B------:R-:W-:Y:S01]  /*1980*/  MOV R13, 0x400 ;  /* 0x00000400000d7802 */ /* 0x000fe20000000f00 */
[----:B------:R-:W-:Y:S05]  /*1990*/  WARPSYNC.ALL ;  /* 0x0000000000007948 */ /* 0x000fea0003800000 */
[----:B------:R-:W4:Y:S01]  /*19a0*/  S2R R12, SR_CgaCtaId ;  /* 0x00000000000c7919 */ /* 0x000f220000008800 */
[----:B------:R-:W-:Y:S02]  /*19b0*/  IADD3 R7, PT, PT, R13, 0x400, RZ ;  /* 0x000004000d077810 */ /* 0x000fe40007ffe0ff */
[----:B-12---:R-:W-:-:S02]  /*19c0*/  FMNMX.FTZ R9, R9, R8, !PT ;  /* 0x0000000809097209 */ /* 0x006fc40007810000 */
[----:B---3--:R-:W-:Y:S02]  /*19d0*/  LOP3.LUT P0, R4, R6, 0x1f, RZ, 0xc0, !PT ;  /* 0x0000001f06047812 */ /* 0x008fe4000780c0ff */
[----:B------:R-:W-:Y:S02]  /*19e0*/  SHF.R.U32.HI R0, RZ, 0x5, R6 ;  /* 0x00000005ff007819 */ /* 0x000fe40000011606 */
[----:B----4-:R-:W-:-:S04]  /*19f0*/  LEA R7, R12, R7, 0x18 ;  /* 0x000000070c077211 */ /* 0x010fc800078ec0ff */
[----:B------:R-:W-:-:S05]  /*1a00*/  LEA R8, R0, R7, 0x2 ;  /* 0x0000000700087211 */ /* 0x000fca00078e10ff */
[----:B------:R-:W-:Y:S01]  /*1a10*/  @!P0 STS [R8], R9 ;  /* 0x0000000908008388 */ /* 0x000fe20000000800 */
[----:B------:R-:W-:Y:S01]  /*1a20*/  BAR.SYNC.DEFER_BLOCKING 0x0 ;  /* 0x0000000000007b1d */ /* 0x000fe20000010000 */
[C---:B------:R-:W-:Y:S01]  /*1a30*/  ISETP.GT.U32.AND P1, PT, R4.reuse, 0x3, PT ;  /* 0x000000030400780c */ /* 0x040fe20003f24070 */
[----:B------:R-:W-:Y:S01]  /*1a40*/  IMAD R10, R4, 0x4, R7 ;  /* 0x00000004040a7824 */ /* 0x000fe200078e0207 */
[----:B------:R-:W-:Y:S01]  /*1a50*/  MOV R11, 0xff7fffff ;  /* 0xff7fffff000b7802 */ /* 0x000fe20000000f00 */
[----:B------:R-:W-:-:S04]  /*1a60*/  HFMA2 R15, -RZ, RZ, 0, 0 ;  /* 0x00000000ff0f7431 */ /* 0x000fc800000001ff */
[----:B------:R-:W1:Y:S01]  /*1a70*/  S2UR UR10, SR_CTAID.Z ;  /* 0x00000000000a79c3 */ /* 0x000e620000002700 */
[----:B------:R-:W-:Y:S05]  /*1a80*/  BSSY.RECONVERGENT B0, `(.L_x_25249) ;  /* 0x00000ec000007945 */ /* 0x000fea0003800200 */
[----:B------:R-:W2:Y:S01]  /*1a90*/  @!P1 LDS R11, [R10] ;  /* 0x000000000a0b9984 */ /* 0x000ea20000000800 */
[----:B-1----:R-:W-:-:S03]  /*1aa0*/  USHF.L.U32 UR11, UR10, 0x9, URZ ;  /* 0x000000090a0b7899 */ /* 0x002fc600080006ff */
[----:B--2---:R-:W1:Y:S02]  /*1ab0*/  SHFL.BFLY PT, R14, R11, 0x2, 0x1f ;  /* 0x0c401f000b0e7f89 */ /* 0x004e6400000e0000 */
[----:B-1----:R-:W-:-:S05]  /*1ac0*/  FMNMX.FTZ R14, R14, R11, !PT ;  /* 0x0000000b0e0e7209 */ /* 0x002fca0007810000 */
[----:B------:R-:W1:Y:S02]  /*1ad0*/  SHFL.BFLY PT, R7, R14, 0x1, 0x1f ;  /* 0x0c201f000e077f89 */ /* 0x000e6400000e0000 */
[----:B-1----:R-:W-:Y:S02]  /*1ae0*/  FMNMX.FTZ R9, R14, R7, !PT ;  /* 0x000000070e097209 */ /* 0x002fe40007810000 */
[----:B------:R-:W-:-:S04]  /*1af0*/  IADD3 R7, PT, PT, R5, -UR11, RZ ;  /* 0x8000000b05077c10 */ /* 0x000fc8000fffe0ff */
[----:B------:R-:W-:Y:S01]  /*1b00*/  ISETP.GE.AND P2, PT, R6, R7, PT ;  /* 0x000000070600720c */ /* 0x000fe20003f46270 */
[----:B------:R-:W1:-:S12]  /*1b10*/  SHFL.IDX PT, R9, R9, RZ, 0x1f ;  /* 0x00001fff09097589 */ /* 0x000e5800000e0000 */
[----:B------:R-:W-:Y:S05]  /*1b20*/  @P2 BRA `(.L_x_25250) ;  /* 0x0000000c00842947 */ /* 0x000fea0003800000 */
[-C--:B------:R-:W-:Y:S01]  /*1b30*/  LOP3.LUT R14, RZ, R6.reuse, RZ, 0x33, !PT ;  /* 0x00000006ff0e7212 */ /* 0x080fe200078e33ff */
[----:B------:R-:W-:Y:S01]  /*1b40*/  BSSY.RECONVERGENT B1, `(.L_x_25251) ;  /* 0x000001c000017945 */ /* 0x000fe20003800200 */
[----:B------:R-:W-:Y:S02]  /*1b50*/  MOV R16, R6 ;  /* 0x0000000600107202 */ /* 0x000fe40000000f00 */
[----:B------:R-:W-:-:S04]  /*1b60*/  IADD3 R14, PT, PT, R5, R14, RZ ;  /* 0x0000000e050e7210 */ /* 0x000fc80007ffe0ff */
[C---:B------:R-:W-:Y:S02]  /*1b70*/  LOP3.LUT R11, R14.reuse, 0x180, RZ, 0xc0, !PT ;  /* 0x000001800e0b7812 */ /* 0x040fe400078ec0ff */
[----:B------:R-:W-:Y:S02]  /*1b80*/  IADD3 R15, PT, PT, R14, -UR11, RZ ;  /* 0x8000000b0e0f7c10 */ /* 0x000fe4000fffe0ff */
        /* <DEDUP_REMOVED lines=12> */
.L_x_25253:
[----:B------:R-:W1:Y:S01]  /*1c50*/  LDS R18, [R11] ;  /* 0x000000000b127984 */ /* 0x000e620000000800 */
[----:B------:R-:W-:Y:S02]  /*1c60*/  IADD3 R14, PT, PT, R14, 0x1, RZ ;  /* 0x000000010e0e7810 */ /* 0x000fe40007ffe0ff */
[----:B------:R-:W-:Y:S02]  /*1c70*/  IADD3 R16, PT, PT, R16, 0x80, RZ ;  /* 0x0000008010107810 */ /* 0x000fe40007ffe0ff */
        /* <DEDUP_REMOVED lines=8> */
.L_x_25252:
[----:B------:R-:W-:Y:S05]  /*1d00*/  BSYNC.RECONVERGENT B1 ;  /* 0x0000000000017941 */ /* 0x000fea0003800200 */
.L_x_25251:
        /* <DEDUP_REMOVED lines=12> */
.L_x_25256:
        /* <DEDUP_REMOVED lines=100> */
.L_x_25255:
[----:B------:R-:W-:Y:S05]  /*2410*/  BSYNC.RECONVERGENT B1 ;  /* 0x0000000000017941 */ /* 0x000fea0003800200 */
.L_x_25254:
        /* <DEDUP_REMOVED lines=55> */
.L_x_25258:
[----:B------:R-:W-:Y:S05]  /*2790*/  BSYNC.RECONVERGENT B1 ;  /* 0x0000000000017941 */ /* 0x000fea0003800200 */
.L_x_25257:
        /* <DEDUP_REMOVED lines=26> */
.L_x_25250:
[----:B------:R-:W-:Y:S05]  /*2940*/  BSYNC.RECONVERGENT B0 ;  /* 0x0000000000007941 */ /* 0x000fea0003800200 */
.L_x_25249:
        /* <DEDUP_REMOVED lines=23> */
[----:B------:R-:W-:-:S04]  /*2ac0*/  IADD3 R10, PT, PT, R5, R8, RZ ;  /* 0x00000008050a7210 */ /* 0x000fc80007ffe0ff */
[C---:B------:R-:W-:Y:S02]  /*2ad0*/  LOP3.LUT R5, R10.reuse, 0x180, RZ, 0xc0, !PT ;  /* 0x000001800a057812 */ /* 0x040fe400078ec0ff */
[----:B------:R-:W-:Y:S02]  /*2ae0*/  IADD3 R8, PT, PT, R10, -UR11, RZ ;  /* 0x8000000b0a087c10 */ /* 0x000fe4000fffe0ff */
[----:B------:R-:W-:Y:S01]  /*2af0*/  ISETP.NE.AND P0, PT, R5, 0x180, PT ;  /* 0x000001800500780c */ /* 0x000fe20003f05270 */
[----:B---3--:R-:W-:Y:S01]  /*2b00*/  FADD.FTZ R5, R37, 9.9999999747524270788e-07 ;  /* 0x358637bd25057421 */ /* 0x008fe20000010000 */
[----:B------:R-:W-:Y:S02]  /*2b10*/  ISETP.GE.U32.AND P1, PT, R8, 0x180, PT ;  /* 0x000001800800780c */ /* 0x000fe40003f26070 */
[----:B------:R-:W-:Y:S01]  /*2b20*/  MOV R8, R6 ;  /* 0x0000000600087202 */ /* 0x000fe20000000f00 */
[----:B------:R3:W4:Y:S08]  /*2b30*/  MUFU.RCP R36, R5 ;  /* 0x0000000500247308 */ /* 0x0007300000001000 */
[----:B------:R-:W-:Y:S05]  /*2b40*/  @!P0 BRA `(.L_x_25262) ;  /* 0x0000000000408947 */ /* 0x000fea0003800000 */
[----:B------:R-:W-:Y:S02]  /*2b50*/  LEA.HI R10, R10, 0x1, RZ, 0x19 ;  /* 0x000000010a0a7811 */ /* 0x000fe400078fc8ff */
[----:B--2---:R-:W-:-:S03]  /*2b60*/  IADD3 R11, PT, PT, R13, 0x420, RZ ;  /* 0x000004200d0b7810 */ /* 0x004fc60007ffe0ff */
[C---:B---3--:R-:W-:Y:S01]  /*2b70*/  IMAD.SHL.U32 R5, R10.reuse, 0x80, RZ ;  /* 0x000000800a057824 */ /* 0x048fe200078e00ff */
[----:B------:R-:W-:Y:S02]  /*2b80*/  LOP3.LUT R10, R10, 0x3, RZ, 0xc0, !PT ;  /* 0x000000030a0a7812 */ /* 0x000fe400078ec0ff */
[----:B------:R-:W-:Y:S02]  /*2b90*/  LEA R15, R12, R11, 0x18 ;  /* 0x0000000b0c0f7211 */ /* 0x000fe400078ec0ff */
[----:B------:R-:W-:Y:S02]  /*2ba0*/  LOP3.LUT R5, R5, 0x180, RZ, 0xc0, !PT ;  /* 0x0000018005057812 */ /* 0x000fe400078ec0ff */
[----:B------:R-:W-:Y:S02]  /*2bb0*/  IADD3 R11, PT, PT, -R10, RZ, RZ ;  /* 0x000000ff0a0b7210 */ /* 0x000fe40007ffe1ff */
[----:B------:R-:W-:Y:S02]  /*2bc0*/  LEA R10, R6, R15, 0x2 ;  /* 0x0000000f060a7211 */ /* 0x000fe400078e10ff */
[----:B------:R-:W-:-:S07]  /*2bd0*/  IADD3 R8, PT, PT, R5, R6, RZ ;  /* 0x0000000605087210 */ /* 0x000fce0007ffe0ff */
.L_x_25263:
[----:B------:R-:W4:Y:S01]  /*2be0*/  LDS R5, [R10] ;  /* 0x000000000a057984 */ /* 0x000f220000000800 */
[----:B------:R-:W-:-:S04]  /*2bf0*/  IADD3 R11, PT, PT, R11, 0x1, RZ ;  /* 0x000000010b0b7810 */ /* 0x000fc80007ffe0ff */
[----:B------:R-:W-:Y:S01]  /*2c00*/  ISETP.NE.AND P0, PT, R11, RZ, PT ;  /* 0x000000ff0b00720c */ /* 0x000fe20003f05270 */
[----:B----4-:R-:W-:-:S05]  /*2c10*/  FMUL.FTZ R5, R5, R36 ;  /* 0x0000002405057220 */ /* 0x010fca0000410000 */
[----:B------:R2:W-:Y:S02]  /*2c20*/  STS [R10], R5 ;  /* 0x000000050a007388 */ /* 0x0005e40000000800 */
[----:B--2---:R-:W-:-:S05]  /*2c30*/  IADD3 R10, PT, PT, R10, 0x200, RZ ;  /* 0x000002000a0a7810 */ /* 0x004fca0007ffe0ff */
[----:B------:R-:W-:Y:S05]  /*2c40*/  @P0 BRA `(.L_x_25263) ;  /* 0xfffffffc00e40947 */ /* 0x000fea000383ffff */
.L_x_25262:
[----:B------:R-:W-:Y:S05]  /*2c50*/  BSYNC.RECONVERGENT B1 ;  /* 0x0000000000017941 */ /* 0x000fea0003800200 */
.L_x_25261:
[----:B------:R-:W-:Y:S05]  /*2c60*/  @!P1 BRA `(.L_x_25260) ;  /* 0x0000000400b89947 */ /* 0x000fea0003800000 */
[----:B------:R-:W-:Y:S01]  /*2c70*/  IMAD.IADD R10, R7, 0x1, -R8 ;  /* 0x00000001070a7824 */ /* 0x000fe200078e0a08 */
[----:B---3--:R-:W-:Y:S01]  /*2c80*/  IADD3 R5, PT, PT, R13, 0x420, RZ ;  /* 0x000004200d057810 */ /* 0x008fe20007ffe0ff */
        /* <DEDUP_REMOVED lines=9> */
.L_x_25266:
[----:B------:R-:W4:Y:S01]  /*2d20*/  LDS R10, [R5+-0x400] ;  /* 0xfffc0000050a7984 */ /* 0x000f220000000800 */
[----:B------:R-:W-:-:S03]  /*2d30*/  IADD3 R8, PT, PT, R8, 0x800, RZ ;  /* 0x0000080008087810 */ /* 0x000fc60007ffe0ff */
[----:B--2---:R-:W2:Y:S01]  /*2d40*/  LDS R11, [R5+-0x200] ;  /* 0xfffe0000050b7984 */ /* 0x004ea20000000800 */
[----:B------:R-:W-:-:S03]  /*2d50*/  ISETP.GE.AND P1, PT, R8, R39, PT ;  /* 0x000000270800720c */ /* 0x000fc60003f26270 */
[----:B------:R-:W3:Y:S04]  /*2d60*/  LDS R15, [R5] ;  /* 0x00000000050f7984 */ /* 0x000ee80000000800 */
[----:B------:R-:W5:Y:S04]  /*2d70*/  LDS R17, [R5+0x200] ;  /* 0x0002000005117984 */ /* 0x000f680000000800 */
[----:B------:R-:W0:Y:S04]  /*2d80*/  LDS R19, [R5+0x400] ;  /* 0x0004000005137984 */ /* 0x000e280000000800 */
[----:B------:R-:W1:Y:S04]  /*2d90*/  LDS R21, [R5+0x600] ;  /* 0x0006000005157984 */ /* 0x000e680000000800 */
[----:B------:R-:W-:Y:S04]  /*2da0*/  LDS R23, [R5+0x800] ;  /* 0x0008000005177984 */ /* 0x000fe80000000800 */
[----:B------:R-:W1:Y:S04]  /*2db0*/  LDS R24, [R5+0xa00] ;  /* 0x000a000005187984 */ /* 0x000e680000000800 */
[----:B------:R-:W1:Y:S04]  /*2dc0*/  LDS R25, [R5+0xc00] ;  /* 0x000c000005197984 */ /* 0x000e680000000800 */
[----:B------:R-:W1:Y:S04]  /*2dd0*/  LDS R27, [R5+0xe00] ;  /* 0x000e0000051b7984 */ /* 0x000e680000000800 */
[----:B------:R-:W1:Y:S01]  /*2de0*/  LDS R29, [R5+0x1000] ;  /* 0x00100000051d7984 */ /* 0x000e620000000800 */
        /* <DEDUP_REMOVED lines=8> */
[----:B0-----:R-:W-:-:S03]  /*2e70*/  FMUL.FTZ R20, R19, R36 ;  /* 0x0000002413147220 */ /* 0x001fc60000410000 */
[----:B------:R-:W0:Y:S01]  /*2e80*/  LDS R35, [R5+0x1a00] ;  /* 0x001a000005237984 */ /* 0x000e220000000800 */
[----:B-1----:R-:W-:-:S03]  /*2e90*/  FMUL.FTZ R22, R21, R36 ;  /* 0x0000002415167220 */ /* 0x002fc60000410000 */
[----:B------:R1:W-:Y:S04]  /*2ea0*/  STS [R5+-0x400], R10 ;  /* 0xfffc000a05007388 */ /* 0x0003e80000000800 */
[----:B------:R4:W-:Y:S01]  /*2eb0*/  STS [R5+-0x200], R14 ;  /* 0xfffe000e05007388 */ /* 0x0009e20000000800 */
[----:B------:R-:W-:-:S03]  /*2ec0*/  FMUL.FTZ R24, R24, R36 ;  /* 0x0000002418187220 */ /* 0x000fc60000410000 */
[----:B------:R3:W-:Y:S01]  /*2ed0*/  STS [R5], R16 ;  /* 0x0000001005007388 */ /* 0x0007e20000000800 */
[-C--:B------:R-:W-:Y:S01]  /*2ee0*/  FMUL.FTZ R26, R25, R36.reuse ;  /* 0x00000024191a7220 */ /* 0x080fe20000410000 */
[-C--:B-1----:R-:W-:Y:S02]  /*2ef0*/  FMUL.FTZ R10, R23, R36.reuse ;  /* 0x00000024170a7220 */ /* 0x082fe40000410000 */
        /* <DEDUP_REMOVED lines=22> */
.L_x_25265:
[----:B------:R-:W-:Y:S05]  /*3060*/  BSYNC.RECONVERGENT B1 ;  /* 0x0000000000017941 */ /* 0x000fea0003800200 */
.L_x_25264:
[----:B------:R-:W-:Y:S01]  /*3070*/  IADD3 R10, PT, PT, R7, -R8, RZ ;  /* 0x80000008070a7210 */ /* 0x000fe20007ffe0ff */
        /* <DEDUP_REMOVED lines=9> */
[----:B------:R-:W0:Y:S04]  /*3110*/  LDS R19, [R5+0x400] ;  /* 0x0004000005137984 */ /* 0x000e280000000800 */
[----:B------:R-:W1:Y:S04]  /*3120*/  LDS R21, [R5+0x600] ;  /* 0x0006000005157984 */ /* 0x000e680000000800 */
[----:B------:R-:W1:Y:S04]  /*3130*/  LDS R23, [R5+0x800] ;  /* 0x0008000005177984 */ /* 0x000e680000000800 */
[----:B------:R-:W1:Y:S01]  /*3140*/  LDS R25, [R5+0xa00] ;  /* 0x000a000005197984 */ /* 0x000e620000000800 */
[-C--:B----4-:R-:W-:Y:S01]  /*3150*/  FMUL.FTZ R10, R10, R36.reuse ;  /* 0x000000240a0a7220 */ /* 0x090fe20000410000 */
[----:B--2---:R-:W-:-:S04]  /*3160*/  FMUL.FTZ R14, R11, R36 ;  /* 0x000000240b0e7220 */ /* 0x004fc80000410000 */
[----:B------:R-:W-:Y:S01]  /*3170*/  STS [R5+-0x400], R10 ;  /* 0xfffc000a05007388 */ /* 0x000fe20000000800 */
[----:B---3--:R-:W-:-:S03]  /*3180*/  FMUL.FTZ R16, R15, R36 ;  /* 0x000000240f107220 */ /* 0x008fc60000410000 */
        /* <DEDUP_REMOVED lines=12> */
[----:B0-----:R-:W-:-:S07]  /*3250*/  IADD3 R5, PT, PT, R5, 0x1000, RZ ;  /* 0x0000100005057810 */ /* 0x001fce0007ffe0ff */
.L_x_25268:
[----:B------:R-:W-:Y:S05]  /*3260*/  BSYNC.RECONVERGENT B1 ;  /* 0x0000000000017941 */ /* 0x000fea0003800200 */
.L_x_25267:
[----:B------:R-:W-:-:S13]  /*3270*/  ISETP.LT.OR P0, PT, R8, R7, P0 ;  /* 0x000000070800720c */ /* 0x000fda0000701670 */
        /* <DEDUP_REMOVED lines=13> */
.L_x_25260:
[----:B------:R-:W-:Y:S05]  /*3350*/  BSYNC.RECONVERGENT B0 ;  /* 0x0000000000007941 */ /* 0x000fea0003800200 */
.L_x_25259:
[----:B------:R-:W0:Y:S01]  /*3360*/  LDC R7, c[0x0][0x370] ;  /* 0x0000dc00ff077b82 */ /* 0x000e220000000800 */
[----:B---3--:R-:W3:Y:S07]  /*3370*/  S2R R8, SR_CTAID.X ;  /* 0x0000000000087919 */ /* 0x008eee0000002500 */
[----:B------:R-:W-:Y:S01]  /*3380*/  BAR.SYNC.DEFER_BLOCKING 0x0 ;  /* 0x0000000000007b1d */ /* 0x000fe20000010000 */
[----:B------:R-:W-:Y:S01]  /*3390*/  ISETP.NE.AND P0, PT, R6, RZ, PT ;  /* 0x000000ff0600720c */ /* 0x000fe20003f05270 */
[----:B------:R-:W-:-:S06]  /*33a0*/  HFMA2 R163, -RZ, RZ, 0, 0 ;  /* 0x00000000ffa37431 */ /* 0x000fcc00000001ff */
[----:B------:R-:W0:Y:S01]  /*33b0*/  LDC R5, c[0x0][0x378] ;  /* 0x0000de00ff057b82 */ /* 0x000e220000000800 */
[----:B------:R-:W0:Y:S01]  /*33c0*/  LDCU UR13, c[0x0][0x3dc] ;  /* 0x00007b80ff0d77ac */ /* 0x000e220008000800 */
[----:B------:R-:W-:Y:S06]  /*33d0*/  BSSY.RECONVERGENT B0, `(.L_x_25269) ;  /* 0x0000010000007945 */ /* 0x000fec0003800200 */
[----:B------:R-:W0:Y:S01]  /*33e0*/  S2UR UR12, SR_CTAID.Y ;  /* 0x00000000000c79c3 */ /* 0x000e220000002600 */
[----:B------:R-:W-:Y:S05]  /*33f0*/  @P0 BRA `(.L_x_25270) ;  /* 0x0000000000340947 */ /* 0x000fea0003800000 */
[----:B0--3--:R-:W-:Y:S01]  /*3400*/  IMAD R10, R7, UR12, R8 ;  /* 0x0000000c070a7c24 */ /* 0x009fe2000f8e0208 */
[----:B------:R-:W0:Y:S03]  /*3410*/  LDCU.128 UR4, c[0x0][0x380] ;  /* 0x00007000ff0477ac */ /* 0x000e260008000c00 */
[----:B------:R-:W-:-:S05]  /*3420*/  IMAD R10, R10, R5, RZ ;  /* 0x000000050a0a7224 */ /* 0x000fca00078e02ff */
[----:B------:R-:W-:-:S04]  /*3430*/  IADD3 R15, P0, PT, R10, UR10, RZ ;  /* 0x0000000a0a0f7c10 */ /* 0x000fc8000ff1e0ff */
[----:B------:R-:W-:Y:S01]  /*3440*/  IADD3.X R10, PT, PT, RZ, RZ, RZ, P0, !PT ;  /* 0x000000ffff0a7210 */ /* 0x000fe200007fe4ff */
[----:B------:R-:W-:-:S03]  /*3450*/  IMAD.SHL.U32 R14, R15, 0x4, RZ ;  /* 0x000000040f0e7824 */ /* 0x000fc600078e00ff */
[----:B------:R-:W-:Y:S02]  /*3460*/  SHF.L.U64.HI R15, R15, 0x2, R10 ;  /* 0x000000020f0f7819 */ /* 0x000fe4000001020a */
[C---:B0-----:R-:W-:Y:S02]  /*3470*/  IADD3 R10, P0, PT, R14.reuse, UR6, RZ ;  /* 0x000000060e0a7c10 */ /* 0x041fe4000ff1e0ff */
[----:B------:R-:W-:Y:S02]  /*3480*/  IADD3 R14, P1, PT, R14, UR4, RZ ;  /* 0x000000040e0e7c10 */ /* 0x000fe4000ff3e0ff */
[C---:B--2---:R-:W-:Y:S02]  /*3490*/  IADD3.X R11, PT, PT, R15.reuse, UR7, RZ, P0, !PT ;  /* 0x000000070f0b7c10 */ /* 0x044fe400087fe4ff */
[----:B------:R-:W-:-:S03]  /*34a0*/  IADD3.X R15, PT, PT, R15, UR5, RZ, P1, !PT ;  /* 0x000000050f0f7c10 */ /* 0x000fc60008ffe4ff */
[----:B-1----:R0:W-:Y:S04]  /*34b0*/  STG.E desc[UR8][R10.64], R9 ;  /* 0x000000090a007986 */ /* 0x0021e8000c101908 */
[----:B------:R0:W-:Y:S02]  /*34c0*/  STG.E desc[UR8][R14.64], R37 ;  /* 0x000000250e007986 */ /* 0x0001e4000c101908 */
.L_x_25270:
[----:B0-----:R-:W-:Y:S05]  /*34d0*/  BSYNC.RECONVERGENT B0 ;  /* 0x0000000000007941 */ /* 0x001fea0003800200 */
.L_x_25269:
[----:B------:R-:W-:Y:S01]  /*34e0*/  USHF.L.U32 UR4, UR10, 0x5, URZ ;  /* 0x000000050a047899 */ /* 0x000fe200080006ff */
[----:B------:R-:W-:Y:S01]  /*34f0*/  BSSY.RECONVERGENT B0, `(.L_x_25271) ;  /* 0x0000250000007945 */ /* 0x000fe20003800200 */
[----:B------:R-:W-:Y:S01]  /*3500*/  HFMA2 R157, -RZ, RZ, 0, 0 ;  /* 0x00000000ff9d7431 */ /* 0x000fe200000001ff */
[----:B------:R-:W-:Y:S01]  /*3510*/  MOV R162, RZ ;  /* 0x000000ff00a27202 */ /* 0x000fe20000000f00 */
[----:B-1----:R-:W-:Y:S01]  /*3520*/  HFMA2 R9, -RZ, RZ, 0, 0 ;  /* 0x00000000ff097431 */ /* 0x002fe200000001ff */
[----:B------:R-:W-:Y:S02]  /*3530*/  CS2R R160, SRZ ;  /* 0x0000000000a07805 */ /* 0x000fe4000001ff00 */
[----:B------:R-:W-:Y:S02]  /*3540*/  LOP3.LUT R15, R0, UR4, RZ, 0xfc, !PT ;  /* 0x00000004000f7c12 */ /* 0x000fe4000f8efcff */
[----:B------:R-:W-:Y:S02]  /*3550*/  CS2R R158, SRZ ;  /* 0x00000000009e7805 */ /* 0x000fe4000001ff00 */
[----:B------:R-:W-:-:S02]  /*3560*/  CS2R R154, SRZ ;  /* 0x00000000009a7805 */ /* 0x000fc4000001ff00 */
[----:B------:R-:W-:Y:S02]  /*3570*/  CS2R R152, SRZ ;  /* 0x0000000000987805 */ /* 0x000fe4000001ff00 */
[----:B------:R-:W-:Y:S01]  /*3580*/  ISETP.GE.U32.AND P0, PT, R15, R2, PT ;  /* 0x000000020f00720c */ /* 0x000fe20003f06070 */
[----:B------:R-:W0:Y:S01]  /*3590*/  LDCU.64 UR4, c[0x0][0x3a8] ;  /* 0x00007500ff0477ac */ /* 0x000e220008000a00 */
[----:B------:R-:W-:Y:S02]  /*35a0*/  CS2R R150, SRZ ;  /* 0x0000000000967805 */ /* 0x000fe4000001ff00 */
[----:B------:R-:W-:Y:S02]  /*35b0*/  MOV R149, RZ ;  /* 0x000000ff00957202 */ /* 0x000fe40000000f00 */
[----:B--2---:R-:W-:Y:S02]  /*35c0*/  CS2R R10, SRZ ;  /* 0x00000000000a7805 */ /* 0x004fe4000001ff00 */
        /* <DEDUP_REMOVED lines=9> */
[----:B------:R-:W0:Y:S01]  /*3660*/  LDC R9, c[0x0][0x3c8] ;  /* 0x0000f200ff097b82 */ /* 0x000e220000000800 */
[----:B------:R-:W1:Y:S01]  /*3670*/  LDCU.64 UR6, c[0x0][0x3b8] ;  /* 0x00007700ff0677ac */ /* 0x000e620008000a00 */
[C---:B------:R-:W-:Y:S01]  /*3680*/  IMAD.WIDE.U32 R10, R15.reuse, 0x4, RZ ;  /* 0x000000040f0a7825 */ /* 0x040fe200078e00ff */
[----:B------:R-:W-:Y:S02]  /*3690*/  SHF.L.U32 R14, R6, 0x4, RZ ;  /* 0x00000004060e7819 */ /* 0x000fe400000006ff */
[----:B------:R-:W-:Y:S02]  /*36a0*/  CS2R R162, SRZ ;  /* 0x0000000000a27805 */ /* 0x000fe4000001ff00 */
[----:B------:R-:W-:Y:S01]  /*36b0*/  IADD3 R148, PT, PT, R15, 0x1, RZ ;  /* 0x000000010f947810 */ /* 0x000fe20007ffe0ff */
[----:B------:R-:W-:Y:S01]  /*36c0*/  VIADD R13, R13, 0x420 ;  /* 0x000004200d0d7836 */ /* 0x000fe20000000000 */
[----:B------:R-:W-:Y:S02]  /*36d0*/  CS2R R160, SRZ ;  /* 0x0000000000a07805 */ /* 0x000fe4000001ff00 */
[----:B------:R-:W-:-:S02]  /*36e0*/  CS2R R158, SRZ ;  /* 0x00000000009e7805 */ /* 0x000fc4000001ff00 */
[----:B------:R-:W-:Y:S02]  /*36f0*/  MOV R157, RZ ;  /* 0x000000ff009d7202 */ /* 0x000fe40000000f00 */
[----:B------:R-:W-:Y:S02]  /*3700*/  CS2R R154, SRZ ;  /* 0x00000000009a7805 */ /* 0x000fe4000001ff00 */
[----:B------:R-:W-:Y:S02]  /*3710*/  LEA R16, R12, R13, 0x18 ;  /* 0x0000000d0c107211 */ /* 0x000fe400078ec0ff */
[----:B------:R-:W-:Y:S02]  /*3720*/  CS2R R152, SRZ ;  /* 0x0000000000987805 */ /* 0x000fe4000001ff00 */
[----:B------:R-:W-:Y:S02]  /*3730*/  IADD3 R13, PT, PT, R156, 0xf, RZ ;  /* 0x0000000f9c0d7810 */ /* 0x000fe40007ffe0ff */
[----:B------:R-:W-:-:S02]  /*3740*/  CS2R R150, SRZ ;  /* 0x0000000000967805 */ /* 0x000fc4000001ff00 */
[----:B------:R-:W-:Y:S02]  /*3750*/  SHF.L.U32 R12, R6, 0x2, RZ ;  /* 0x00000002060c7819 */ /* 0x000fe400000006ff */
[----:B------:R-:W-:Y:S02]  /*3760*/  CS2R R128, SRZ ;  /* 0x0000000000807805 */ /* 0x000fe4000001ff00 */
[----:B------:R-:W-:Y:S02]  /*3770*/  SHF.R.U32.HI R146, RZ, 0x4, R13 ;  /* 0x00000004ff927819 */ /* 0x000fe4000001160d */
[----:B------:R-:W-:Y:S02]  /*3780*/  CS2R R130, SRZ ;  /* 0x0000000000827805 */ /* 0x000fe4000001ff00 */
[----:B------:R-:W-:Y:S02]  /*3790*/  LOP3.LUT R143, R12, 0xc, RZ, 0xc0, !PT ;  /* 0x0000000c0c8f7812 */ /* 0x000fe400078ec0ff */
[----:B------:R-:W-:-:S02]  /*37a0*/  CS2R R132, SRZ ;  /* 0x0000000000847805 */ /* 0x000fc4000001ff00 */
[----:B------:R-:W-:Y:S01]  /*37b0*/  MOV R149, RZ ;  /* 0x000000ff00957202 */ /* 0x000fe20000000f00 */
[----:B------:R-:W-:Y:S01]  /*37c0*/  IMAD.IADD R146, R15, 0x1, -R146 ;  /* 0x000000010f927824 */ /* 0x000fe200078e0a92 */
[----:B------:R-:W-:Y:S01]  /*37d0*/  CS2R R134, SRZ ;  /* 0x0000000000867805 */ /* 0x000fe2000001ff00 */
[----:B0-----:R-:W-:Y:S01]  /*37e0*/  IMAD R9, R9, UR12, RZ ;  /* 0x0000000c09097c24 */ /* 0x001fe2000f8e02ff */
[----:B------:R-:W-:Y:S02]  /*37f0*/  CS2R R136, SRZ ;  /* 0x0000000000887805 */ /* 0x000fe4000001ff00 */
[----:B------:R-:W-:Y:S02]  /*3800*/  CS2R R138, SRZ ;  /* 0x00000000008a7805 */ /* 0x000fe4000001ff00 */
[----:B------:R-:W-:Y:S01]  /*3810*/  CS2R R140, SRZ ;  /* 0x00000000008c7805 */ /* 0x000fe2000001ff00 */
[----:B------:R-:W-:Y:S01]  /*3820*/  IMAD.WIDE R10, R9, 0x4, R10 ;  /* 0x00000004090a7825 */ /* 0x000fe200078e020a */
[----:B------:R-:W-:-:S02]  /*3830*/  LOP3.LUT R9, R14, 0x30, RZ, 0xe2, !PT ;  /* 0x000000300e097812 */ /* 0x000fc400078ee2ff */
[----:B------:R-:W-:Y:S02]  /*3840*/  LEA R14, R0, UR11, 0x4 ;  /* 0x0000000b000e7c11 */ /* 0x000fe4000f8e20ff */
[----:B-1----:R-:W-:Y:S01]  /*3850*/  IADD3 R144, P0, PT, R10, UR6, RZ ;  /* 0x000000060a907c10 */ /* 0x002fe2000ff1e0ff */
[----:B------:R-:W0:Y:S01]  /*3860*/  LDCU UR6, c[0x0][0x3e0] ;  /* 0x00007c00ff0677ac */ /* 0x000e220008000800 */
[----:B------:R-:W-:Y:S02]  /*3870*/  LEA R9, R0, R9, 0x6 ;  /* 0x0000000900097211 */ /* 0x000fe400078e30ff */
[----:B------:R-:W-:Y:S02]  /*3880*/  IADD3.X R147, PT, PT, R11, UR7, RZ, P0, !PT ;  /* 0x000000070b937c10 */ /* 0x000fe400087fe4ff */
[----:B------:R-:W-:Y:S02]  /*3890*/  CS2R R10, SRZ ;  /* 0x00000000000a7805 */ /* 0x000fe4000001ff00 */
[----:B------:R-:W-:-:S02]  /*38a0*/  IADD3 R145, PT, PT, R16, R9, RZ ;  /* 0x0000000910917210 */ /* 0x000fc40007ffe0ff */
[----:B------:R-:W-:Y:S02]  /*38b0*/  IADD3 R143, PT, PT, R14, 0x1, R143 ;  /* 0x000000010e8f7810 */ /* 0x000fe40007ffe08f */
[----:B------:R-:W-:Y:S02]  /*38c0*/  MOV R9, RZ ;  /* 0x000000ff00097202 */ /* 0x000fe40000000f00 */
[----:B------:R-:W-:Y:S01]  /*38d0*/  MOV R142, RZ ;  /* 0x000000ff008e7202 */ /* 0x000fe20000000f00 */
[----:B0-----:R-:W-:Y:S01]  /*38e0*/  IMAD R164, R3, UR6, RZ ;  /* 0x0000000603a47c24 */ /* 0x001fe2000f8e02ff */
[----:B------:R-:W-:-:S04]  /*38f0*/  LOP3.LUT R3, R12, 0x7c, RZ, 0xc0, !PT ;  /* 0x0000007c0c037812 */ /* 0x000fc800078ec0ff */
[----:B------:R-:W-:-:S07]  /*3900*/  SHF.R.S32.HI R165, RZ, 0x1f, R164 ;  /* 0x0000001fffa57819 */ /* 0x000fce00000114a4 */
.L_x_25273:
        /* <DEDUP_REMOVED lines=10> */
[----:B------:R-:W5:Y:S04]  /*39b0*/  LDG.E.128.CONSTANT R92, desc[UR8][R126.64] ;  /* 0x000000087e5c7981 */ /* 0x000f68000c1e9d00 */
        /* <DEDUP_REMOVED lines=8> */
[----:B----4-:R-:W4:Y:S04]  /*3a40*/  LDG.E.128.CONSTANT R36, desc[UR8][R126.64+0x1400] ;  /* 0x001400087e247981 */ /* 0x010f28000c1e9d00 */
[----:B------:R-:W4:Y:S04]  /*3a50*/  LDG.E.128.CONSTANT R40, desc[UR8][R126.64+0x1600] ;  /* 0x001600087e287981 */ /* 0x000f28000c1e9d00 */
[----:B------:R-:W4:Y:S04]  /*3a60*/  LDG.E.128.CONSTANT R44, desc[UR8][R126.64+0x1800] ;  /* 0x001800087e2c7981 */ /* 0x000f28000c1e9d00 */
[----:B------:R-:W4:Y:S04]  /*3a70*/  LDG.E.128.CONSTANT R48, desc[UR8][R126.64+0x1a00] ;  /* 0x001a00087e307981 */ /* 0x000f28000c1e9d00 */
[----:B------:R-:W4:Y:S01]  /*3a80*/  LDG.E.128.CONSTANT R52, desc[UR8][R126.64+0x1c00] ;  /* 0x001c00087e347981 */ /* 0x000f22000c1e9d00 */
[----:B------:R-:W-:-:S03]  /*3a90*/  ISETP.NE.AND P0, PT, R146, -0x1, PT ;  /* 0xffffffff9200780c */ /* 0x000fc60003f05270 */
[----:B------:R-:W4:Y:S04]  /*3aa0*/  LDG.E.128.CONSTANT R56, desc[UR8][R126.64+0x1e00] ;  /* 0x001e00087e387981 */ /* 0x000f28000c1e9d00 */
[----:B------:R-:W4:Y:S01]  /*3ab0*/  LDG.E.128.CONSTANT R60, desc[UR8][R126.64+0x2000] ;  /* 0x002000087e3c7981 */ /* 0x000f22000c1e9d00 */
[----:B------:R-:W-:-:S03]  /*3ac0*/  IADD3 R125, PT, PT, R143, -0x1, RZ ;  /* 0xffffffff8f7d7810 */ /* 0x000fc60007ffe0ff */
[----:B------:R-:W4:Y:S02]  /*3ad0*/  LDG.E.128.CONSTANT R64, desc[UR8][R126.64+0x2200] ;  /* 0x002200087e407981 */ /* 0x000f24000c1e9d00 */
[C---:B------:R-:W-:Y:S01]  /*3ae0*/  @!P0 VIADD R91, R143.reuse, 0x1 ;  /* 0x000000018f5b8836 */ /* 0x040fe20000000000 */
[C---:B------:R-:W-:Y:S01]  /*3af0*/  @!P0 IADD3 R87, PT, PT, R143.reuse, 0x1, RZ ;  /* 0x000000018f578810 */ /* 0x040fe20007ffe0ff */
[----:B------:R-:W4:Y:S01]  /*3b00*/  LDG.E.128.CONSTANT R68, desc[UR8][R126.64+0x2400] ;  /* 0x002400087e447981 */ /* 0x000f22000c1e9d00 */
[-C--:B------:R-:W-:Y:S02]  /*3b10*/  @!P0 ISETP.GE.AND P4, PT, R143, R156.reuse, PT ;  /* 0x0000009c8f00820c */ /* 0x080fe40003f86270 */
[-C--:B------:R-:W-:Y:S01]  /*3b20*/  @!P0 ISETP.GE.AND P5, PT, R91, R156.reuse, PT ;  /* 0x0000009c5b00820c */ /* 0x080fe20003fa6270 */
[----:B------:R-:W4:Y:S01]  /*3b30*/  LDG.E.128.CONSTANT R72, desc[UR8][R126.64+0x2600] ;  /* 0x002600087e487981 */ /* 0x000f22000c1e9d00 */
[----:B------:R-:W-:Y:S02]  /*3b40*/  @!P0 IADD3 R89, PT, PT, R143, 0x2, RZ ;  /* 0x000000028f598810 */ /* 0x000fe40007ffe0ff */
[-C--:B------:R-:W-:Y:S01]  /*3b50*/  @!P0 ISETP.GE.AND P2, PT, R87, R156.reuse, PT ;  /* 0x0000009c5700820c */ /* 0x080fe20003f46270 */
[----:B------:R-:W4:Y:S01]  /*3b60*/  LDG.E.128.CONSTANT R80, desc[UR8][R126.64+0x2800] ;  /* 0x002800087e507981 */ /* 0x000f22000c1e9d00 */
[----:B------:R-:W-:-:S02]  /*3b70*/  @!P0 ISETP.GE.AND P1, PT, R125, R156, PT ;  /* 0x0000009c7d00820c */ /* 0x000fc40003f26270 */
[C---:B------:R-:W-:Y:S01]  /*3b80*/  @!P0 IADD3 R85, PT, PT, R143.reuse, 0x2, RZ ;  /* 0x000000028f558810 */ /* 0x040fe20007ffe0ff */
[----:B------:R-:W4:Y:S01]  /*3b90*/  LDG.E.128.CONSTANT R112, desc[UR8][R126.64+0x3800] ;  /* 0x003800087e707981 */ /* 0x000f22000c1e9d00 */
[----:B------:R-:W-:Y:S02]  /*3ba0*/  @!P0 IADD3 R97, PT, PT, R143, 0x2, RZ ;  /* 0x000000028f618810 */ /* 0x000fe40007ffe0ff */
[-C--:B------:R-:W-:Y:S01]  /*3bb0*/  @!P0 ISETP.GE.AND P3, PT, R85, R156.reuse, PT ;  /* 0x0000009c5500820c */ /* 0x080fe20003f66270 */
[----:B------:R-:W4:Y:S01]  /*3bc0*/  LDG.E.128.CONSTANT R116, desc[UR8][R126.64+0x3a00] ;  /* 0x003a00087e747981 */ /* 0x000f22000c1e9d00 */
[----:B------:R-:W-:Y:S02]  /*3bd0*/  @!P0 ISETP.GE.AND P6, PT, R97, R156, PT ;  /* 0x0000009c6100820c */ /* 0x000fe40003fc6270 */
[----:B------:R-:W-:Y:S01]  /*3be0*/  @!P0 IADD3 R99, PT, PT, R143, 0x1, RZ ;  /* 0x000000018f638810 */ /* 0x000fe20007ffe0ff */
[----:B------:R-:W4:Y:S04]  /*3bf0*/  LDG.E.128.CONSTANT R84, desc[UR8][R126.64+0x2a00] ;  /* 0x002a00087e547981 */ /* 0x000f28000c1e9d00 */
[----:B------:R-:W4:Y:S01]  /*3c00*/  LDG.E.128.CONSTANT R120, desc[UR8][R126.64+0x3c00] ;  /* 0x003c00087e787981 */ /* 0x000f22000c1e9d00 */
[----:B--2---:R-:W-:-:S02]  /*3c10*/  @!P0 FSEL R102, R102, RZ, !P5 ;  /* 0x000000ff66668208 */ /* 0x004fc40006800000 */
[-C--:B------:R-:W-:Y:S02]  /*3c20*/  @!P0 ISETP.GE.AND P5, PT, R125, R156.reuse, PT ;  /* 0x0000009c7d00820c */ /* 0x080fe40003fa6270 */
[----:B-----5:R-:W-:Y:S02]  /*3c30*/  @!P0 FSEL R93, R93, RZ, !P4 ;  /* 0x000000ff5d5d8208 */ /* 0x020fe40006000000 */
[----:B------:R-:W-:Y:S02]  /*3c40*/  @!P0 ISETP.GE.AND P4, PT, R89, R156, PT ;  /* 0x0000009c5900820c */ /* 0x000fe40003f86270 */
[----:B------:R-:W-:Y:S02]  /*3c50*/  @!P0 IADD3 R89, PT, PT, R143, 0x1, RZ ;  /* 0x000000018f598810 */ /* 0x000fe40007ffe0ff */
[----:B------:R-:W-:Y:S02]  /*3c60*/  @!P0 FSEL R94, R94, RZ, !P2 ;  /* 0x000000ff5e5e8208 */ /* 0x000fe40005000000 */
[----:B---3--:R-:W-:-:S02]  /*3c70*/  @!P0 FSEL R108, R108, RZ, !P5 ;  /* 0x000000ff6c6c8208 */ /* 0x008fc40006800000 */
[----:B------:R-:W-:Y:S02]  /*3c80*/  @!P0 FSEL R92, R92, RZ, !P1 ;  /* 0x000000ff5c5c8208 */ /* 0x000fe40004800000 */
[CC--:B------:R-:W-:Y:S02]  /*3c90*/  @!P0 ISETP.GE.AND P2, PT, R143.reuse, R156.reuse, PT ;  /* 0x0000009c8f00820c */ /* 0x0c0fe40003f46270 */
[-C--:B------:R-:W-:Y:S02]  /*3ca0*/  @!P0 ISETP.GE.AND P5, PT, R143, R156.reuse, PT ;  /* 0x0000009c8f00820c */ /* 0x080fe40003fa6270 */
[-C--:B------:R-:W-:Y:S02]  /*3cb0*/  @!P0 ISETP.GE.AND P1, PT, R89, R156.reuse, PT ;  /* 0x0000009c5900820c */ /* 0x080fe40003f26270 */
[----:B------:R-:W-:Y:S02]  /*3cc0*/  @!P0 FSEL R101, R101, RZ, !P2 ;  /* 0x000000ff65658208 */ /* 0x000fe40005000000 */
[----:B------:R-:W-:Y:S01]  /*3cd0*/  @!P0 FSEL R95, R95, RZ, !P3 ;  /* 0x000000ff5f5f8208 */ /* 0x000fe20005800000 */
[----:B0-----:R-:W-:Y:S01]  /*3ce0*/  FMUL.FTZ R93, R77, R93 ;  /* 0x0000005d4d5d7220 */ /* 0x001fe20000410000 */
[----:B------:R-:W-:Y:S01]  /*3cf0*/  @!P0 FSEL R109, R109, RZ, !P5 ;  /* 0x000000ff6d6d8208 */ /* 0x000fe20006800000 */
[----:B------:R-:W2:Y:S01]  /*3d00*/  LDG.E.128.CONSTANT R88, desc[UR8][R126.64+0x2c00] ;  /* 0x002c00087e587981 */ /* 0x000ea2000c1e9d00 */
[----:B------:R-:W-:-:S02]  /*3d10*/  @!P0 ISETP.GE.AND P2, PT, R97, R156, PT ;  /* 0x0000009c6100820c */ /* 0x000fc40003f46270 */
[-C--:B------:R-:W-:Y:S01]  /*3d20*/  @!P0 ISETP.GE.AND P5, PT, R97, R156.reuse, PT ;  /* 0x0000009c6100820c */ /* 0x080fe20003fa6270 */
[----:B------:R-:W-:Y:S01]  /*3d30*/  @!P0 VIADD R97, R143, 0x1 ;  /* 0x000000018f618836 */ /* 0x000fe20000000000 */
[----:B------:R-:W-:Y:S02]  /*3d40*/  @!P0 FSEL R110, R110, RZ, !P1 ;  /* 0x000000ff6e6e8208 */ /* 0x000fe40004800000 */
[CC--:B------:R-:W-:Y:S02]  /*3d50*/  @!P0 ISETP.GE.AND P3, PT, R125.reuse, R156.reuse, PT ;  /* 0x0000009c7d00820c */ /* 0x0c0fe40003f66270 */
[----:B------:R-:W-:Y:S02]  /*3d60*/  @!P0 ISETP.GE.AND P1, PT, R125, R156, PT ;  /* 0x0000009c7d00820c */ /* 0x000fe40003f26270 */
[----:B------:R-:W-:Y:S02]  /*3d70*/  @!P0 FSEL R100, R100, RZ, !P3 ;  /* 0x000000ff64648208 */ /* 0x000fe40005800000 */
[----:B------:R-:W-:-:S02]  /*3d80*/  @!P0 FSEL R111, R111, RZ, !P6 ;  /* 0x000000ff6f6f8208 */ /* 0x000fc40007000000 */
[----:B------:R-:W-:Y:S01]  /*3d90*/  @!P0 FSEL R104, R104, RZ, !P1 ;  /* 0x000000ff68688208 */ /* 0x000fe20004800000 */
[----:B------:R-:W-:Y:S01]  /*3da0*/  FFMA.FTZ R93, R76, R92, R93 ;  /* 0x0000005c4c5d7223 */ /* 0x000fe2000001005d */
[-C--:B------:R-:W-:Y:S02]  /*3db0*/  @!P0 ISETP.GE.AND P3, PT, R99, R156.reuse, PT ;  /* 0x0000009c6300820c */ /* 0x080fe40003f66270 */
[-C--:B------:R-:W-:Y:S02]  /*3dc0*/  @!P0 ISETP.GE.AND P6, PT, R97, R156.reuse, PT ;  /* 0x0000009c6100820c */ /* 0x080fe40003fc6270 */
[C---:B------:R-:W-:Y:S02]  /*3dd0*/  @!P0 ISETP.GE.AND P1, PT, R143.reuse, R156, PT ;  /* 0x0000009c8f00820c */ /* 0x040fe40003f26270 */
[----:B------:R-:W-:Y:S01]  /*3de0*/  @!P0 IADD3 R97, PT, PT, R143, 0x2, RZ ;  /* 0x000000028f618810 */ /* 0x000fe20007ffe0ff */
[----:B------:R-:W-:Y:S01]  /*3df0*/  FFMA.FTZ R96, R78, R94, R93 ;  /* 0x0000005e4e607223 */ /* 0x000fe2000001005d */
[----:B------:R-:W-:-:S02]  /*3e00*/  @!P0 FSEL R105, R105, RZ, !P1 ;  /* 0x000000ff69698208 */ /* 0x000fc40004800000 */
[----:B------:R-:W-:Y:S02]  /*3e10*/  @!P0 FSEL R106, R106, RZ, !P3 ;  /* 0x000000ff6a6a8208 */ /* 0x000fe40005800000 */
[-C--:B------:R-:W-:Y:S02]  /*3e20*/  @!P0 ISETP.GE.AND P1, PT, R97, R156.reuse, PT ;  /* 0x0000009c6100820c */ /* 0x080fe40003f26270 */
[----:B------:R-:W-:Y:S02]  /*3e30*/  @!P0 ISETP.GE.AND P3, PT, R125, R156, PT ;  /* 0x0000009c7d00820c */ /* 0x000fe40003f66270 */
[C---:B------:R-:W-:Y:S02]  /*3e40*/  @!P0 IADD3 R93, PT, PT, R143.reuse, 0x1, RZ ;  /* 0x000000018f5d8810 */ /* 0x040fe40007ffe0ff */
[----:B------:R-:W-:Y:S02]  /*3e50*/  @!P0 IADD3 R97, PT, PT, R143, 0x1, RZ ;  /* 0x000000018f618810 */ /* 0x000fe40007ffe0ff */
[----:B------:R-:W-:-:S02]  /*3e60*/  @!P0 FSEL R103, R103, RZ, !P4 ;  /* 0x000000ff67678208 */ /* 0x000fc40006000000 */
[----:B------:R-:W-:Y:S02]  /*3e70*/  @!P0 FSEL R107, R107, RZ, !P2 ;  /* 0x000000ff6b6b8208 */ /* 0x000fe40005000000 */
[----:B------:R-:W-:Y:S02]  /*3e80*/  @!P0 FSEL R12, R12, RZ, !P3 ;  /* 0x000000ff0c0c8208 */ /* 0x000fe40005800000 */
[-C--:B------:R-:W-:Y:S02]  /*3e90*/  @!P0 ISETP.GE.AND P4, PT, R93, R156.reuse, PT ;  /* 0x0000009c5d00820c */ /* 0x080fe40003f86270 */
        /* <DEDUP_REMOVED lines=14> */
[----:B------:R-:W-:Y:S01]  /*3f80*/  @!P0 ISETP.GE.AND P4, PT, R97, R156, PT ;  /* 0x0000009c6100820c */ /* 0x000fe20003f86270 */
[----:B------:R-:W-:Y:S01]  /*3f90*/  @!P0 VIADD R97, R143, 0x1 ;  /* 0x000000018f618836 */ /* 0x000fe20000000000 */
[----:B------:R-:W-:-:S02]  /*3fa0*/  @!P0 FSEL R18, R18, RZ, !P6 ;  /* 0x000000ff12128208 */ /* 0x000fc40007000000 */
[-C--:B------:R-:W-:Y:S02]  /*3fb0*/  @!P0 ISETP.GE.AND P6, PT, R125, R156.reuse, PT ;  /* 0x0000009c7d00820c */ /* 0x080fe40003fc6270 */
        /* <DEDUP_REMOVED lines=17> */
[----:B------:R-:W-:Y:S01]  /*40d0*/  @!P0 FSEL R26, R26, RZ, !P5 ;  /* 0x000000ff1a1a8208 */ /* 0x000fe20006800000 */
[----:B------:R-:W-:Y:S01]  /*40e0*/  FMUL.FTZ R101, R77, R101 ;  /* 0x000000654d657220 */ /* 0x000fe20000410000 */
[----:B------:R-:W-:Y:S02]  /*40f0*/  @!P0 IADD3 R97, PT, PT, R143, 0x1, RZ ;  /* 0x000000018f618810 */ /* 0x000fe40007ffe0ff */
[-C--:B------:R-:W-:Y:S02]  /*4100*/  @!P0 ISETP.GE.AND P5, PT, R125, R156.reuse, PT ;  /* 0x0000009c7d00820c */ /* 0x080fe40003fa6270 */
[----:B------:R-:W-:Y:S01]  /*4110*/  @!P0 FSEL R27, R27, RZ, !P4 ;  /* 0x000000ff1b1b8208 */ /* 0x000fe20006000000 */
[----:B------:R-:W-:Y:S01]  /*4120*/  FFMA.FTZ R96, R79, R95, R96 ;  /* 0x0000005f4f607223 */ /* 0x000fe20000010060 */
[----:B------:R-:W-:Y:S01]  /*4130*/  @!P0 ISETP.GE.AND P4, PT, R97, R156, PT ;  /* 0x0000009c6100820c */ /* 0x000fe20003f86270 */
[----:B------:R-:W-:Y:S01]  /*4140*/  FFMA.FTZ R101, R76, R100, R101 ;  /* 0x000000644c657223 */ /* 0x000fe20000010065 */
[----:B------:R-:W-:Y:S01]  /*4150*/  @!P0 FSEL R28, R28, RZ, !P5 ;  /* 0x000000ff1c1c8208 */ /* 0x000fe20006800000 */
[----:B------:R-:W3:Y:S01]  /*4160*/  LDG.E.128.CONSTANT R92, desc[UR8][R126.64+0x2e00] ;  /* 0x002e00087e5c7981 */ /* 0x000ee2000c1e9d00 */
[----:B------:R-:W-:-:S02]  /*4170*/  @!P0 FSEL R30, R30, RZ, !P1 ;  /* 0x000000ff1e1e8208 */ /* 0x000fc40004800000 */
[----:B------:R-:W-:Y:S01]  /*4180*/  @!P0 FSEL R31, R31, RZ, !P6 ;  /* 0x000000ff1f1f8208 */ /* 0x000fe20007000000 */
[----:B------:R-:W-:Y:S01]  /*4190*/  FMUL.FTZ R109, R77, R109 ;  /* 0x0000006d4d6d7220 */ /* 0x000fe20000410000 */
[CC--:B------:R-:W-:Y:S02]  /*41a0*/  @!P0 ISETP.GE.AND P5, PT, R143.reuse, R156.reuse, PT ;  /* 0x0000009c8f00820c */ /* 0x0c0fe40003fa6270 */
[----:B------:R-:W-:Y:S02]  /*41b0*/  @!P0 IADD3 R97, PT, PT, R143, 0x2, RZ ;  /* 0x000000028f618810 */ /* 0x000fe40007ffe0ff */
[-C--:B------:R-:W-:Y:S02]  /*41c0*/  @!P0 ISETP.GE.AND P1, PT, R125, R156.reuse, PT ;  /* 0x0000009c7d00820c */ /* 0x080fe40003f26270 */
[----:B------:R-:W-:Y:S01]  /*41d0*/  @!P0 ISETP.GE.AND P6, PT, R143, R156, PT ;  /* 0x0000009c8f00820c */ /* 0x000fe20003fc6270 */
[----:B------:R-:W-:Y:S01]  /*41e0*/  FFMA.FTZ R102, R78, R102, R101 ;  /* 0x000000664e667223 */ /* 0x000fe20000010065 */
[----:B------:R-:W-:Y:S01]  /*41f0*/  @!P0 FSEL R29, R29, RZ, !P5 ;  /* 0x000000ff1d1d8208 */ /* 0x000fe20006800000 */
[----:B------:R-:W-:Y:S01]  /*4200*/  FFMA.FTZ R101, R76, R108, R109 ;  /* 0x0000006c4c657223 */ /* 0x000fe2000001006d */
[----:B------:R-:W-:Y:S01]  /*4210*/  @!P0 FSEL R32, R32, RZ, !P1 ;  /* 0x000000ff20208208 */ /* 0x000fe20004800000 */
[----:B------:R-:W-:Y:S01]  /*4220*/  FADD.FTZ R163, R96, R163 ;  /* 0x000000a360a37221 */ /* 0x000fe20000010000 */
[----:B------:R-:W-:-:S02]  /*4230*/  @!P0 FSEL R33, R33, RZ, !P6 ;  /* 0x000000ff21218208 */ /* 0x000fc40007000000 */
[----:B------:R-:W-:Y:S02]  /*4240*/  @!P0 FSEL R34, R34, RZ, !P3 ;  /* 0x000000ff22228208 */ /* 0x000fe40005800000 */
[-C--:B------:R-:W-:Y:S02]  /*4250*/  @!P0 ISETP.GE.AND P5, PT, R97, R156.reuse, PT ;  /* 0x0000009c6100820c */ /* 0x080fe40003fa6270 */
[-C--:B------:R-:W-:Y:S02]  /*4260*/  @!P0 ISETP.GE.AND P1, PT, R99, R156.reuse, PT ;  /* 0x0000009c6300820c */ /* 0x080fe40003f26270 */
[-C--:B------:R-:W-:Y:S02]  /*4270*/  @!P0 ISETP.GE.AND P6, PT, R97, R156.reuse, PT ;  /* 0x0000009c6100820c */ /* 0x080fe40003fc6270 */
[----:B------:R-:W-:Y:S02]  /*4280*/  @!P0 ISETP.GE.AND P3, PT, R99, R156, PT ;  /* 0x0000009c6300820c */ /* 0x000fe40003f66270 */
[----:B------:R-:W5:Y:S01]  /*4290*/  LDG.E.128.CONSTANT R96, desc[UR8][R126.64+0x3000] ;  /* 0x003000087e607981 */ /* 0x000f62000c1e9d00 */
[----:B------:R-:W-:Y:S01]  /*42a0*/  FFMA.FTZ R109, R79, R103, R102 ;  /* 0x000000674f6d7223 */ /* 0x000fe20000010066 */
[----:B------:R-:W-:-:S02]  /*42b0*/  FFMA.FTZ R108, R78, R110, R101 ;  /* 0x0000006e4e6c7223 */ /* 0x000fc40000010065 */
[----:B------:R-:W5:Y:S01]  /*42c0*/  LDG.E.128.CONSTANT R100, desc[UR8][R126.64+0x3200] ;  /* 0x003200087e647981 */ /* 0x000f62000c1e9d00 */
[----:B------:R-:W-:Y:S02]  /*42d0*/  @!P0 FSEL R35, R35, RZ, !P2 ;  /* 0x000000ff23238208 */ /* 0x000fe40005000000 */
[-C--:B------:R-:W-:Y:S01]  /*42e0*/  @!P0 ISETP.GE.AND P2, PT, R125, R156.reuse, PT ;  /* 0x0000009c7d00820c */ /* 0x080fe20003f46270 */
[----:B------:R-:W-:Y:S01]  /*42f0*/  FFMA.FTZ R108, R79, R111, R108 ;  /* 0x0000006f4f6c7223 */ /* 0x000fe2000001006c */
[C---:B------:R-:W-:Y:S02]  /*4300*/  @!P0 VIADD R111, R143.reuse, 0x2 ;  /* 0x000000028f6f8836 */ /* 0x040fe40000000000 */
[----:B----4-:R-:W-:Y:S02]  /*4310*/  @!P0 FSEL R36, R36, RZ, !P2 ;  /* 0x000000ff24248208 */ /* 0x010fe40005000000 */
[----:B------:R-:W-:Y:S02]  /*4320*/  @!P0 ISETP.GE.AND P2, PT, R143, R156, PT ;  /* 0x0000009c8f00820c */ /* 0x000fe40003f46270 */
        /* <DEDUP_REMOVED lines=21> */
[-C--:B------:R-:W-:Y:S02]  /*4480*/  @!P0 ISETP.GE.AND P1, PT, R111, R156.reuse, PT ;  /* 0x0000009c6f00820c */ /* 0x080fe40003f26270 */
[----:B------:R-:W-:Y:S02]  /*4490*/  @!P0 FSEL R46, R46, RZ, !P3 ;  /* 0x000000ff2e2e8208 */ /* 0x000fe40005800000 */
[----:B------:R-:W-:Y:S02]  /*44a0*/  @!P0 IADD3 R111, PT, PT, R143, 0x1, RZ ;  /* 0x000000018f6f8810 */ /* 0x000fe40007ffe0ff */
[----:B------:R-:W-:-:S02]  /*44b0*/  @!P0 ISETP.GE.AND P3, PT, R125, R156, PT ;  /* 0x0000009c7d00820c */ /* 0x000fc40003f66270 */
[----:B------:R-:W-:Y:S02]  /*44c0*/  @!P0 FSEL R47, R47, RZ, !P2 ;  /* 0x000000ff2f2f8208 */ /* 0x000fe40005000000 */
[-C--:B------:R-:W-:Y:S01]  /*44d0*/  @!P0 ISETP.GE.AND P2, PT, R111, R156.reuse, PT ;  /* 0x0000009c6f00820c */ /* 0x080fe20003f46270 */
[C---:B------:R-:W-:Y:S01]  /*44e0*/  @!P0 VIADD R111, R143.reuse, 0x2 ;  /* 0x000000028f6f8836 */ /* 0x040fe20000000000 */
[----:B------:R-:W-:Y:S02]  /*44f0*/  @!P0 FSEL R48, R48, RZ, !P3 ;  /* 0x000000ff30308208 */ /* 0x000fe40005800000 */
[----:B------:R-:W-:Y:S02]  /*4500*/  @!P0 ISETP.GE.AND P3, PT, R143, R156, PT ;  /* 0x0000009c8f00820c */ /* 0x000fe40003f66270 */
        /* <DEDUP_REMOVED lines=21> */
[-C--:B------:R-:W-:Y:S02]  /*4660*/  @!P0 ISETP.GE.AND P6, PT, R111, R156.reuse, PT ;  /* 0x0000009c6f00820c */ /* 0x080fe40003fc6270 */
[----:B------:R-:W-:Y:S02]  /*4670*/  @!P0 FSEL R58, R58, RZ, !P2 ;  /* 0x000000ff3a3a8208 */ /* 0x000fe40005000000 */
[----:B------:R-:W-:Y:S02]  /*4680*/  @!P0 IADD3 R111, PT, PT, R143, 0x1, RZ ;  /* 0x000000018f6f8810 */ /* 0x000fe40007ffe0ff */
[----:B------:R-:W-:Y:S02]  /*4690*/  @!P0 ISETP.GE.AND P2, PT, R125, R156, PT ;  /* 0x0000009c7d00820c */ /* 0x000fe40003f46270 */
[----:B------:R-:W-:-:S02]  /*46a0*/  @!P0 FSEL R59, R59, RZ, !P3 ;  /* 0x000000ff3b3b8208 */ /* 0x000fc40005800000 */
[-C--:B------:R-:W-:Y:S01]  /*46b0*/  @!P0 ISETP.GE.AND P3, PT, R111, R156.reuse, PT ;  /* 0x0000009c6f00820c */ /* 0x080fe20003f66270 */
[C---:B------:R-:W-:Y:S01]  /*46c0*/  @!P0 VIADD R111, R143.reuse, 0x2 ;  /* 0x000000028f6f8836 */ /* 0x040fe20000000000 */
[----:B------:R-:W-:Y:S02]  /*46d0*/  @!P0 FSEL R60, R60, RZ, !P2 ;  /* 0x000000ff3c3c8208 */ /* 0x000fe40005000000 */
[-C--:B------:R-:W-:Y:S02]  /*46e0*/  @!P0 ISETP.GE.AND P2, PT, R143, R156.reuse, PT ;  /* 0x0000009c8f00820c */ /* 0x080fe40003f46270 */
        /* <DEDUP_REMOVED lines=14> */
[----:B------:R-:W-:-:S02]  /*47d0*/  @!P0 IADD3 R111, PT, PT, R143, 0x1, RZ ;  /* 0x000000018f6f8810 */ /* 0x000fc40007ffe0ff */
[----:B------:R-:W-:Y:S02]  /*47e0*/  @!P0 FSEL R67, R67, RZ, !P6 ;  /* 0x000000ff43438208 */ /* 0x000fe40007000000 */
[----:B------:R-:W-:Y:S02]  /*47f0*/  @!P0 FSEL R68, R68, RZ, !P1 ;  /* 0x000000ff44448208 */ /* 0x000fe40004800000 */
[-C--:B------:R-:W-:Y:S02]  /*4800*/  @!P0 ISETP.GE.AND P6, PT, R111, R156.reuse, PT ;  /* 0x0000009c6f00820c */ /* 0x080fe40003fc6270 */
[C---:B------:R-:W-:Y:S02]  /*4810*/  @!P0 ISETP.GE.AND P1, PT, R143.reuse, R156, PT ;  /* 0x0000009c8f00820c */ /* 0x040fe40003f26270 */
[----:B------:R-:W-:Y:S01]  /*4820*/  @!P0 IADD3 R111, PT, PT, R143, 0x2, RZ ;  /* 0x000000028f6f8810 */ /* 0x000fe20007ffe0ff */
[----:B------:R-:W-:Y:S01]  /*4830*/  FMUL.FTZ R105, R77, R105 ;  /* 0x000000694d697220 */ /* 0x000fe20000410000 */
[----:B------:R-:W-:-:S02]  /*4840*/  @!P0 FSEL R69, R69, RZ, !P1 ;  /* 0x000000ff45458208 */ /* 0x000fc40004800000 */
[----:B------:R-:W-:Y:S02]  /*4850*/  @!P0 ISETP.GE.AND P1, PT, R111, R156, PT ;  /* 0x0000009c6f00820c */ /* 0x000fe40003f26270 */
[----:B------:R-:W-:Y:S01]  /*4860*/  @!P0 FSEL R70, R70, RZ, !P3 ;  /* 0x000000ff46468208 */ /* 0x000fe20005800000 */
[----:B------:R-:W-:Y:S01]  /*4870*/  FFMA.FTZ R105, R76, R104, R105 ;  /* 0x000000684c697223 */ /* 0x000fe20000010069 */
[----:B------:R-:W-:Y:S02]  /*4880*/  @!P0 IADD3 R111, PT, PT, R143, 0x1, RZ ;  /* 0x000000018f6f8810 */ /* 0x000fe40007ffe0ff */
[----:B------:R-:W-:Y:S02]  /*4890*/  @!P0 ISETP.GE.AND P3, PT, R125, R156, PT ;  /* 0x0000009c7d00820c */ /* 0x000fe40003f66270 */
[----:B------:R-:W-:Y:S01]  /*48a0*/  @!P0 FSEL R71, R71, RZ, !P2 ;  /* 0x000000ff47478208 */ /* 0x000fe20005000000 */
[----:B------:R-:W-:Y:S01]  /*48b0*/  FFMA.FTZ R106, R78, R106, R105 ;  /* 0x0000006a4e6a7223 */ /* 0x000fe20000010069 */
[----:B------:R-:W-:Y:S01]  /*48c0*/  @!P0 ISETP.GE.AND P2, PT, R111, R156, PT ;  /* 0x0000009c6f00820c */ /* 0x000fe20003f46270 */
[----:B------:R-:W-:Y:S01]  /*48d0*/  @!P0 VIADD R111, R143, 0x2 ;  /* 0x000000028f6f8836 */ /* 0x000fe20000000000 */
[----:B------:R-:W-:-:S02]  /*48e0*/  @!P0 FSEL R72, R72, RZ, !P3 ;  /* 0x000000ff48488208 */ /* 0x000fc40005800000 */
[-C--:B------:R-:W-:Y:S01]  /*48f0*/  @!P0 ISETP.GE.AND P3, PT, R143, R156.reuse, PT ;  /* 0x0000009c8f00820c */ /* 0x080fe20003f66270 */
[----:B------:R-:W-:Y:S01]  /*4900*/  FADD.FTZ R162, R109, R162 ;  /* 0x000000a26da27221 */ /* 0x000fe20000010000 */
[----:B------:R-:W-:Y:S01]  /*4910*/  @!P0 FSEL R75, R75, RZ, !P4 ;  /* 0x000000ff4b4b8208 */ /* 0x000fe20006000000 */
[----:B------:R-:W-:Y:S01]  /*4920*/  FFMA.FTZ R109, R79, R107, R106 ;  /* 0x0000006b4f6d7223 */ /* 0x000fe2000001006a */
[----:B------:R-:W-:Y:S01]  /*4930*/  @!P0 FSEL R73, R73, RZ, !P3 ;  /* 0x000000ff49498208 */ /* 0x000fe20005800000 */
[----:B------:R-:W4:Y:S01]  /*4940*/  LDG.E.128.CONSTANT R104, desc[UR8][R126.64+0x3400] ;  /* 0x003400087e687981 */ /* 0x000f22000c1e9d00 */
        /* <DEDUP_REMOVED lines=9> */
[-C--:B------:R-:W-:Y:S02]  /*49e0*/  @!P0 ISETP.GE.AND P4, PT, R111, R156.reuse, PT ;  /* 0x0000009c6f00820c */ /* 0x080fe40003f86270 */
[----:B------:R-:W-:Y:S01]  /*49f0*/  @!P0 IADD3 R111, PT, PT, R143, 0x1, RZ ;  /* 0x000000018f6f8810 */ /* 0x000fe20007ffe0ff */
[----:B------:R-:W-:Y:S01]  /*4a00*/  FMUL.FTZ R13, R77, R13 ;  /* 0x0000000d4d0d7220 */ /* 0x000fe20000410000 */
[----:B------:R-:W-:Y:S01]  /*4a10*/  @!P0 FSEL R82, R82, RZ, !P6 ;  /* 0x000000ff52528208 */ /* 0x000fe20007000000 */
[----:B------:R-:W-:Y:S01]  /*4a20*/  FADD.FTZ R161, R108, R161 ;  /* 0x000000a16ca17221 */ /* 0x000fe20000010000 */
[-C--:B------:R-:W-:Y:S01]  /*4a30*/  @!P0 ISETP.GE.AND P6, PT, R111, R156.reuse, PT ;  /* 0x0000009c6f00820c */ /* 0x080fe20003fc6270 */
[----:B------:R-:W-:Y:S01]  /*4a40*/  FADD.FTZ R160, R109, R160 ;  /* 0x000000a06da07221 */ /* 0x000fe20000010000 */
[----:B------:R-:W-:Y:S01]  /*4a50*/  @!P0 FSEL R83, R83, RZ, !P1 ;  /* 0x000000ff53538208 */ /* 0x000fe20004800000 */
[----:B------:R-:W4:Y:S01]  /*4a60*/  LDG.E.128.CONSTANT R108, desc[UR8][R126.64+0x3600] ;  /* 0x003600087e6c7981 */ /* 0x000f22000c1e9d00 */
[----:B------:R-:W-:Y:S01]  /*4a70*/  @!P0 ISETP.GE.AND P1, PT, R125, R156, PT ;  /* 0x0000009c7d00820c */ /* 0x000fe20003f26270 */
[----:B------:R-:W-:-:S03]  /*4a80*/  FFMA.FTZ R13, R76, R12, R13 ;  /* 0x0000000c4c0d7223 */ /* 0x000fc6000001000d */
[----:B------:R-:W-:Y:S01]  /*4a90*/  @!P0 FSEL R84, R84, RZ, !P1 ;  /* 0x000000ff54548208 */ /* 0x000fe20004800000 */
[----:B------:R-:W-:Y:S01]  /*4aa0*/  FFMA.FTZ R14, R78, R14, R13 ;  /* 0x0000000e4e0e7223 */ /* 0x000fe2000001000d */
[CC--:B------:R-:W-:Y:S02]  /*4ab0*/  @!P0 ISETP.GE.AND P1, PT, R143.reuse, R156.reuse, PT ;  /* 0x0000009c8f00820c */ /* 0x0c0fe40003f26270 */
[----:B------:R-:W-:Y:S02]  /*4ac0*/  @!P0 IADD3 R13, PT, PT, R143, 0x2, RZ ;  /* 0x000000028f0d8810 */ /* 0x000fe40007ffe0ff */
[----:B------:R-:W-:Y:S02]  /*4ad0*/  @!P0 FSEL R85, R85, RZ, !P1 ;  /* 0x000000ff55558208 */ /* 0x000fe40004800000 */
[----:B------:R-:W-:Y:S02]  /*4ae0*/  @!P0 FSEL R86, R86, RZ, !P2 ;  /* 0x000000ff56568208 */ /* 0x000fe40005000000 */
[----:B------:R-:W-:-:S02]  /*4af0*/  @!P0 ISETP.GE.AND P1, PT, R13, R156, PT ;  /* 0x0000009c0d00820c */ /* 0x000fc40003f26270 */
[-C--:B------:R-:W-:Y:S02]  /*4b00*/  @!P0 ISETP.GE.AND P2, PT, R125, R156.reuse, PT ;  /* 0x0000009c7d00820c */ /* 0x080fe40003f46270 */
[----:B------:R-:W-:Y:S02]  /*4b10*/  @!P0 IADD3 R13, PT, PT, R143, 0x1, RZ ;  /* 0x000000018f0d8810 */ /* 0x000fe40007ffe0ff */
[----:B--2---:R-:W-:Y:S02]  /*4b20*/  @!P0 FSEL R88, R88, RZ, !P2 ;  /* 0x000000ff58588208 */ /* 0x004fe40005000000 */
[----:B------:R-:W-:Y:S02]  /*4b30*/  @!P0 FSEL R87, R87, RZ, !P3 ;  /* 0x000000ff57578208 */ /* 0x000fe40005800000 */
[-C--:B------:R-:W-:Y:S01]  /*4b40*/  @!P0 ISETP.GE.AND P2, PT, R13, R156.reuse, PT ;  /* 0x0000009c0d00820c */ /* 0x080fe20003f46270 */
[C---:B------:R-:W-:Y:S01]  /*4b50*/  @!P0 VIADD R13, R143.reuse, 0x2 ;  /* 0x000000028f0d8836 */ /* 0x040fe20000000000 */
[----:B------:R-:W-:-:S02]  /*4b60*/  @!P0 ISETP.GE.AND P3, PT, R143, R156, PT ;  /* 0x0000009c8f00820c */ /* 0x000fc40003f66270 */
[----:B------:R-:W-:Y:S02]  /*4b70*/  @!P0 FSEL R90, R90, RZ, !P5 ;  /* 0x000000ff5a5a8208 */ /* 0x000fe40006800000 */
[----:B------:R-:W-:Y:S02]  /*4b80*/  @!P0 FSEL R89, R89, RZ, !P3 ;  /* 0x000000ff59598208 */ /* 0x000fe40005800000 */
[-C--:B------:R-:W-:Y:S02]  /*4b90*/  @!P0 ISETP.GE.AND P3, PT, R13, R156.reuse, PT ;  /* 0x0000009c0d00820c */ /* 0x080fe40003f66270 */
[----:B------:R-:W-:Y:S02]  /*4ba0*/  @!P0 ISETP.GE.AND P5, PT, R125, R156, PT ;  /* 0x0000009c7d00820c */ /* 0x000fe40003fa6270 */
[----:B------:R-:W-:Y:S02]  /*4bb0*/  @!P0 IADD3 R13, PT, PT, R143, 0x1, RZ ;  /* 0x000000018f0d8810 */ /* 0x000fe40007ffe0ff */
[----:B------:R-:W-:-:S02]  /*4bc0*/  @!P0 FSEL R91, R91, RZ, !P4 ;  /* 0x000000ff5b5b8208 */ /* 0x000fc40006000000 */
[-C--:B------:R-:W-:Y:S02]  /*4bd0*/  @!P0 ISETP.GE.AND P4, PT, R13, R156.reuse, PT ;  /* 0x0000009c0d00820c */ /* 0x080fe40003f86270 */
[----:B------:R-:W-:Y:S02]  /*4be0*/  @!P0 IADD3 R13, PT, PT, R143, 0x2, RZ ;  /* 0x000000028f0d8810 */ /* 0x000fe40007ffe0ff */
[----:B---3--:R-:W-:Y:S02]  /*4bf0*/  @!P0 FSEL R92, R92, RZ, !P5 ;  /* 0x000000ff5c5c8208 */ /* 0x008fe40006800000 */
[----:B------:R-:W-:Y:S02]  /*4c00*/  @!P0 FSEL R94, R94, RZ, !P6 ;  /* 0x000000ff5e5e8208 */ /* 0x000fe40007000000 */
[----:B------:R-:W-:Y:S02]  /*4c10*/  @!P0 FSEL R95, R95, RZ, !P1 ;  /* 0x000000ff5f5f8208 */ /* 0x000fe40004800000 */
[----:B------:R-:W-:-:S02]  /*4c20*/  @!P0 ISETP.GE.AND P5, PT, R143, R156, PT ;  /* 0x0000009c8f00820c */ /* 0x000fc40003fa6270 */
[-C--:B------:R-:W-:Y:S02]  /*4c30*/  @!P0 ISETP.GE.AND P6, PT, R125, R156.reuse, PT ;  /* 0x0000009c7d00820c */ /* 0x080fe40003fc6270 */
[-C--:B------:R-:W-:Y:S02]  /*4c40*/  @!P0 ISETP.GE.AND P1, PT, R143, R156.reuse, PT ;  /* 0x0000009c8f00820c */ /* 0x080fe40003f26270 */
[----:B------:R-:W-:Y:S02]  /*4c50*/  @!P0 FSEL R93, R93, RZ, !P5 ;  /* 0x000000ff5d5d8208 */ /* 0x000fe40006800000 */
[----:B------:R-:W-:Y:S02]  /*4c60*/  @!P0 ISETP.GE.AND P5, PT, R13, R156, PT ;  /* 0x0000009c0d00820c */ /* 0x000fe40003fa6270 */
[----:B-----5:R-:W-:Y:S02]  /*4c70*/  @!P0 FSEL R96, R96, RZ, !P6 ;  /* 0x000000ff60608208 */ /* 0x020fe40007000000 */
[----:B------:R-:W-:-:S02]  /*4c80*/  @!P0 FSEL R97, R97, RZ, !P1 ;  /* 0x000000ff61618208 */ /* 0x000fc40004800000 */
[-C--:B------:R-:W-:Y:S02]  /*4c90*/  @!P0 ISETP.GE.AND P6, PT, R125, R156.reuse, PT ;  /* 0x0000009c7d00820c */ /* 0x080fe40003fc6270 */
[----:B------:R-:W-:Y:S02]  /*4ca0*/  @!P0 ISETP.GE.AND P1, PT, R143, R156, PT ;  /* 0x0000009c8f00820c */ /* 0x000fe40003f26270 */
[----:B------:R-:W-:Y:S02]  /*4cb0*/  @!P0 FSEL R98, R98, RZ, !P2 ;  /* 0x000000ff62628208 */ /* 0x000fe40005000000 */
[----:B------:R-:W-:Y:S02]  /*4cc0*/  @!P0 FSEL R99, R99, RZ, !P3 ;  /* 0x000000ff63638208 */ /* 0x000fe40005800000 */
        /* <DEDUP_REMOVED lines=8> */
[CC--:B------:R-:W-:Y:S02]  /*4d50*/  @!P0 ISETP.GE.AND P4, PT, R125.reuse, R156.reuse, PT ;  /* 0x0000009c7d00820c */ /* 0x0c0fe40003f86270 */
[-C--:B------:R-:W-:Y:S02]  /*4d60*/  @!P0 ISETP.GE.AND P5, PT, R125, R156.reuse, PT ;  /* 0x0000009c7d00820c */ /* 0x080fe40003fa6270 */
[----:B------:R-:W2:Y:S01]  /*4d70*/  LDG.E.128.CONSTANT R124, desc[UR8][R126.64+0x3e00] ;  /* 0x003e00087e7c7981 */ /* 0x000ea2000c1e9d00 */
[----:B------:R-:W-:Y:S01]  /*4d80*/  FFMA.FTZ R14, R79, R15, R14 ;  /* 0x0000000f4f0e7223 */ /* 0x000fe2000001000e */
[C---:B------:R-:W-:Y:S02]  /*4d90*/  @!P0 IADD3 R15, PT, PT, R143.reuse, 0x1, RZ ;  /* 0x000000018f0f8810 */ /* 0x040fe40007ffe0ff */
[----:B------:R-:W-:Y:S02]  /*4da0*/  @!P0 FSEL R112, R112, RZ, !P6 ;  /* 0x000000ff70708208 */ /* 0x000fe40007000000 */
[----:B------:R-:W-:-:S04]  /*4db0*/  @!P0 ISETP.GE.AND P6, PT, R143, R156, PT ;  /* 0x0000009c8f00820c */ /* 0x000fc80003fc6270 */
[----:B------:R-:W-:Y:S02]  /*4dc0*/  @!P0 FSEL R113, R113, RZ, !P6 ;  /* 0x000000ff71718208 */ /* 0x000fe40007000000 */
[----:B------:R-:W-:Y:S02]  /*4dd0*/  @!P0 FSEL R116, R116, RZ, !P1 ;  /* 0x000000ff74748208 */ /* 0x000fe40004800000 */
[-C--:B------:R-:W-:Y:S02]  /*4de0*/  @!P0 ISETP.GE.AND P1, PT, R143, R156.reuse, PT ;  /* 0x0000009c8f00820c */ /* 0x080fe40003f26270 */
[----:B------:R-:W-:Y:S02]  /*4df0*/  @!P0 FSEL R120, R120, RZ, !P4 ;  /* 0x000000ff78788208 */ /* 0x000fe40006000000 */
        /* <DEDUP_REMOVED lines=68> */
[----:B----4-:R-:W-:-:S02]  /*5240*/  @!P0 FSEL R104, R104, RZ, !P2 ;  /* 0x000000ff68688208 */ /* 0x010fc40005000000 */
        /* <DEDUP_REMOVED lines=8> */
[----:B------:R-:W-:Y:S01]  /*52d0*/  ISETP.GE.U32.AND P2, PT, R15, R2, PT ;  /* 0x000000020f00720c */ /* 0x000fe20003f46070 */
[C---:B------:R-:W-:Y:S01]  /*52e0*/  @!P0 VIADD R15, R143.reuse, 0x1 ;  /* 0x000000018f0f8836 */ /* 0x040fe20000000000 */
[----:B------:R-:W-:Y:S02]  /*52f0*/  @!P0 FSEL R108, R108, RZ, !P3 ;  /* 0x000000ff6c6c8208 */ /* 0x000fe40005800000 */
        /* <DEDUP_REMOVED lines=16> */
[----:B------:R-:W-:Y:S01]  /*5400*/  @!P0 ISETP.GE.AND P6, PT, R15, R156, PT ;  /* 0x0000009c0f00820c */ /* 0x000fe20003fc6270 */
[----:B------:R-:W-:Y:S01]  /*5410*/  @!P0 VIADD R15, R143, 0x1 ;  /* 0x000000018f0f8836 */ /* 0x000fe20000000000 */
[----:B------:R-:W-:-:S04]  /*5420*/  @!P0 FSEL R118, R118, RZ, !P3 ;  /* 0x000000ff76768208 */ /* 0x000fc80005800000 */
[----:B------:R-:W-:Y:S02]  /*5430*/  @!P0 ISETP.GE.AND P1, PT, R15, R156, PT ;  /* 0x0000009c0f00820c */ /* 0x000fe40003f26270 */
[----:B------:R-:W-:-:S04]  /*5440*/  @!P0 IADD3 R15, PT, PT, R143, 0x2, RZ ;  /* 0x000000028f0f8810 */ /* 0x000fc80007ffe0ff */
[CC--:B------:R-:W-:Y:S02]  /*5450*/  @!P0 ISETP.GE.AND P3, PT, R15.reuse, R156.reuse, PT ;  /* 0x0000009c0f00820c */ /* 0x0c0fe40003f66270 */
[-C--:B------:R-:W-:Y:S02]  /*5460*/  @!P0 ISETP.GE.AND P4, PT, R15, R156.reuse, PT ;  /* 0x0000009c0f00820c */ /* 0x080fe40003f86270 */
[----:B------:R-:W-:Y:S01]  /*5470*/  @!P0 IADD3 R15, PT, PT, R143, 0x1, RZ ;  /* 0x000000018f0f8810 */ /* 0x000fe20007ffe0ff */
[C---:B------:R-:W-:Y:S01]  /*5480*/  FMUL.FTZ R105, R77.reuse, R105 ;  /* 0x000000694d697220 */ /* 0x040fe20000410000 */
[----:B------:R-:W-:Y:S01]  /*5490*/  @!P0 FSEL R122, R122, RZ, !P1 ;  /* 0x000000ff7a7a8208 */ /* 0x000fe20004800000 */
[----:B------:R-:W-:Y:S01]  /*54a0*/  FMUL.FTZ R109, R77, R109 ;  /* 0x0000006d4d6d7220 */ /* 0x000fe20000410000 */
[----:B------:R-:W-:Y:S01]  /*54b0*/  @!P0 ISETP.GE.AND P1, PT, R15, R156, PT ;  /* 0x0000009c0f00820c */ /* 0x000fe20003f26270 */
[C---:B------:R-:W-:Y:S02]  /*54c0*/  FFMA.FTZ R105, R76.reuse, R104, R105 ;  /* 0x000000684c697223 */ /* 0x040fe40000010069 */
        /* <DEDUP_REMOVED lines=32> */
[----:B------:R-:W-:-:S04]  /*56d0*/  @!P0 ISETP.GE.AND P5, PT, R143, R156, PT ;  /* 0x0000009c8f00820c */ /* 0x000fc80003fa6270 */
        /* <DEDUP_REMOVED lines=44> */
[----:B------:R-:W-:Y:S01]  /*59a0*/  IADD3 R146, PT, PT, R146, 0x4, RZ ;  /* 0x0000000492927810 */ /* 0x000fe20007ffe0ff */
[----:B------:R-:W-:Y:S01]  /*59b0*/  VIADD R143, R143, 0x40 ;  /* 0x000000408f8f7836 */ /* 0x000fe20000000000 */
[----:B------:R-:W-:-:S02]  /*59c0*/  IADD3 R145, PT, PT, R145, 0x100, RZ ;  /* 0x0000010091917810 */ /* 0x000fc40007ffe0ff */
[----:B------:R-:W-:Y:S01]  /*59d0*/  IADD3.X R147, PT, PT, RZ, R147, RZ, P0, !PT ;  /* 0x00000093ff937210 */ /* 0x000fe200007fe4ff */
[----:B------:R-:W-:Y:S06]  /*59e0*/  @!P2 BRA `(.L_x_25273) ;  /* 0xffffffdc00c8a947 */ /* 0x000fec000383ffff */
.L_x_25272:
[----:B------:R-:W-:Y:S05]  /*59f0*/  BSYNC.RECONVERGENT B0 ;  /* 0x0000000000007941 */ /* 0x000fea0003800200 */
.L_x_25271:
[----:B------:R-:W0:Y:S01]  /*5a00*/  SHFL.BFLY PT, R2, R163, 0x2, 0x1f ;  /* 0x0c401f00a3027f89 */ /* 0x000e2200000e0000 */
[C---:B------:R-:W-:Y:S01]  /*5a10*/  LOP3.LUT R25, R6.reuse, 0x3c0, RZ, 0xc0, !PT ;  /* 0x000003c006197812 */ /* 0x040fe200078ec0ff */
[----:B------:R-:W-:Y:S01]  /*5a20*/  BSSY.RECONVERGENT B0, `(.L_x_25274) ;  /* 0x00000ab000007945 */ /* 0x000fe20003800200 */
[----:B------:R-:W-:Y:S01]  /*5a30*/  LOP3.LUT P0, RZ, R6, 0x3, RZ, 0xc0, !PT ;  /* 0x0000000306ff7812 */ /* 0x000fe2000780c0ff */
[----:B------:R-:W1:Y:S01]  /*5a40*/  SHFL.BFLY PT, R3, R162, 0x2, 0x1f ;  /* 0x0c401f00a2037f89 */ /* 0x000e6200000e0000 */
[----:B------:R-:W-:Y:S02]  /*5a50*/  SHF.R.U32.HI R63, RZ, 0x2, R4 ;  /* 0x00000002ff3f7819 */ /* 0x000fe40000011604 */
[----:B------:R-:W-:Y:S01]  /*5a60*/  ISETP.NE.OR P1, PT, R25, 0x40, P0 ;  /* 0x000000401900780c */ /* 0x000fe20000725670 */
[----:B------:R-:W2:Y:S01]  /*5a70*/  SHFL.BFLY PT, R12, R161, 0x2, 0x1f ;  /* 0x0c401f00a10c7f89 */ /* 0x000ea200000e0000 */
[----:B------:R-:W-:-:S03]  /*5a80*/  LEA R0, R0, R63, 0x8 ;  /* 0x0000003f00007211 */ /* 0x000fc600078e40ff */
[----:B------:R-:W5:Y:S04]  /*5a90*/  SHFL.BFLY PT, R13, R160, 0x2, 0x1f ;  /* 0x0c401f00a00d7f89 */ /* 0x000f6800000e0000 */
        /* <DEDUP_REMOVED lines=67> */
[----:B------:R-:W-:Y:S01]  /*5ed0*/  FADD.FTZ R2, R2, R3 ;  /* 0x0000000302027221 */ /* 0x000fe20000010000 */
[----:B----4-:R-:W-:Y:S02]  /*5ee0*/  FADD.FTZ R3, R162, R9 ;  /* 0x00000009a2037221 */ /* 0x010fe40000010000 */
        /* <DEDUP_REMOVED lines=48> */
[----:B-----5:R-:W-:Y:S01]  /*61f0*/  FADD.FTZ R49, R136, R49 ;  /* 0x0000003188317221 */ /* 0x020fe20000010000 */
[----:B------:R-:W-:Y:S01]  /*6200*/  BAR.SYNC.DEFER_BLOCKING 0x0 ;  /* 0x0000000000007b1d */ /* 0x000fe20000010000 */
[----:B---3--:R-:W-:Y:S01]  /*6210*/  FADD.FTZ R51, R38, R51 ;  /* 0x0000003326337221 */ /* 0x008fe20000010000 */
[----:B------:R-:W-:Y:S01]  /*6220*/  FADD.FTZ R53, R138, R53 ;  /* 0x000000358a357221 */ /* 0x000fe20000010000 */
[----:B----4-:R-:W-:Y:S01]  /*6230*/  FADD.FTZ R55, R40, R55 ;  /* 0x0000003728377221 */ /* 0x010fe20000010000 */
[----:B0-----:R-:W-:Y:S01]  /*6240*/  FADD.FTZ R57, R140, R57 ;  /* 0x000000398c397221 */ /* 0x001fe20000010000 */
        /* <DEDUP_REMOVED lines=40> */
.L_x_25275:
[----:B------:R-:W-:Y:S05]  /*64d0*/  BSYNC.RECONVERGENT B0 ;  /* 0x0000000000007941 */ /* 0x000fea0003800200 */
.L_x_25274:
        /* <DEDUP_REMOVED lines=77> */
.L_x_25277:
[----:B------:R-:W-:Y:S05]  /*69b0*/  BSYNC.RECONVERGENT B0 ;  /* 0x0000000000007941 */ /* 0x000fea0003800200 */
.L_x_25276:
        /* <DEDUP_REMOVED lines=36> */
.L_x_25279:
[----:B------:R-:W-:Y:S05]  /*6c00*/  BSYNC.RECONVERGENT B0 ;  /* 0x0000000000007941 */ /* 0x000fea0003800200 */
.L_x_25278:
        /* <DEDUP_REMOVED lines=67> */
.L_x_25281:
[----:B------:R-:W-:Y:S05]  /*7040*/  BSYNC.RECONVERGENT B0 ;  /* 0x0000000000007941 */ /* 0x000fea0003800200 */
.L_x_25280:
[----:B------:R-:W-:Y:S06]  /*7050*/  BAR.SYNC.DEFER_BLOCKING 0x0 ;  /* 0x0000000000007b1d */ /* 0x000fec0000010000 */
[----:B------:R-:W-:Y:S05]  /*7060*/  @P4 EXIT ;  /* 0x000000000000494d */ /* 0x000fea0003800000 */
[----:B------:R-:W-:Y:S01]  /*7070*/  IMAD R8, R7, UR12, R8 ;  /* 0x0000000c07087c24 */ /* 0x000fe2000f8e0208 */
[----:B------:R-:W-:Y:S06]  /*7080*/  @P0 EXIT ;  /* 0x000000000000094d */ /* 0x000fec0003800000 */
[----:B------:R-:W1:Y:S01]  /*7090*/  LDCU.64 UR6, c[0x0][0x390] ;  /* 0x00007200ff0677ac */ /* 0x000e620008000a00 */
[----:B0-----:R-:W-:Y:S01]  /*70a0*/  IMAD R0, R8, R5, RZ ;  /* 0x0000000508007224 */ /* 0x001fe200078e02ff */
[----:B------:R-:W-:Y:S01]  /*70b0*/  SHF.R.U32.HI R5, RZ, 0x2, R6 ;  /* 0x00000002ff057819 */ /* 0x000fe20000011606 */
[----:B------:R-:W-:-:S03]  /*70c0*/  USHF.L.U32 UR4, UR10, 0x8, URZ ;  /* 0x000000080a047899 */ /* 0x000fc600080006ff */
[----:B------:R-:W-:-:S04]  /*70d0*/  SHF.L.U32 R0, R0, 0x8, RZ ;  /* 0x0000000800007819 */ /* 0x000fc800000006ff */
        /* <DEDUP_REMOVED lines=37> */
.L_x_25246:
        /* <DEDUP_REMOVED lines=8> */
.L_x_25283:
[----:B------:R-:W-:Y:S05]  /*73b0*/  BSYNC B1 ;  /* 0x0000000000017941 */ /* 0x000fea0003800000 */
.L_x_25282:
[----:B------:R-:W-:Y:S05]  /*73c0*/  BRA `(.L_x_25284) ;  /* 0xffffffa000f07947 */ /* 0x000fea000383ffff */
.L_x_25248:
[----:B------:R-:W-:Y:S01]  /*73d0*/  HFMA2 R142, -RZ, RZ, 0, 9.5367431640625e-07 ;  /* 0x00000010ff8e7431 */ /* 0x000fe200000001ff */
[----:B------:R-:W-:Y:S01]  /*73e0*/  BSSY B0, `(.L_x_25285) ;  /* 0x0000007000007945 */ /* 0x000fe20003800000 */
[----:B------:R-:W-:Y:S02]  /*73f0*/  MOV R143, R4 ;  /* 0x00000004008f7202 */ /* 0x000fe40000000f00 */
[----:B------:R-:W-:Y:S02]  /*7400*/  MOV R145, 0x1f ;  /* 0x0000001f00917802 */ /* 0x000fe40000000f00 */
[----:B------:R-:W-:-:S07]  /*7410*/  MOV R140, 0xffffffff ;  /* 0xffffffff008c7802 */ /* 0x000fce0000000f00 */
[----:B0----5:R-:W-:Y:S05]  /*7420*/  WARPSYNC.COLLECTIVE R140, `(.L_x_25286) ;  /* 0x000000008c087348 */ /* 0x021fea0003c00000 */
[----:B------:R1:W2:Y:S02]  /*7430*/  SHFL.BFLY P2, R141, R143, R142, R145 ;  /* 0x0c00008e8f8d7389 */ /* 0x0002a40000040091 */
[----:B012--5:R-:W-:Y:S05]  /*7440*/  ENDCOLLECTIVE ;  /* 0x000000000000791b */ /* 0x027fea0003800000 */
.L_x_25286:
[----:B------:R-:W-:Y:S05]  /*7450*/  BSYNC B0 ;  /* 0x0000000000007941 */ /* 0x000fea0003800000 */
.L_x_25285:
[----:B------:R-:W-:Y:S02]  /*7460*/  IMAD.MOV.U32 R7, RZ, RZ, R141 ;  /* 0x000000ffff077224 */ /* 0x000fe400078e008d */
[----:B------:R-:W-:Y:S01]  /*7470*/  HFMA2 R142, -RZ, RZ, 0, 4.76837158203125e-07 ;  /* 0x00000008ff8e7431 */ /* 0x000fe200000001ff */
[----:B------:R-:W-:Y:S02]  /*7480*/  MOV R145, 0x1f ;  /* 0x0000001f00917802 */ /* 0x000fe40000000f00 */
[----:B------:R-:W-:Y:S02]  /*7490*/  MOV R140, 0xffffffff ;  /* 0xffffffff008c7802 */ /* 0x000fe40000000f00 */
[----:B------:R-:W-:-:S04]  /*74a0*/  FMNMX.FTZ R7, R7, R4, !PT ;  /* 0x0000000407077209 */ /* 0x000fc80007810000 */
[----:B------:R-:W-:-:S07]  /*74b0*/  MOV R143, R7 ;  /* 0x00000007008f7202 */ /* 0x000fce0000000f00 */
[----:B------:R-:W-:Y:S05]  /*74c0*/  WARPSYNC.COLLECTIVE R140, `(.L_x_25287) ;  /* 0x000000008c087348 */ /* 0x000fea0003c00000 */
[----:B------:R0:W1:Y:S02]  /*74d0*/  SHFL.BFLY P2, R141, R143, R142, R145 ;  /* 0x0c00008e8f8d7389 */ /* 0x0000640000040091 */
[----:B01----:R-:W-:Y:S05]  /*74e0*/  ENDCOLLECTIVE ;  /* 0x000000000000791b */ /* 0x003fea0003800000 */
.L_x_25287:
[----:B------:R-:W-:Y:S01]  /*74f0*/  HFMA2 R142, -RZ, RZ, 0, 2.384185791015625e-07 ;  /* 0x00000004ff8e7431 */ /* 0x000fe200000001ff */
[----:B------:R-:W-:-:S04]  /*7500*/  MOV R0, R141 ;  /* 0x0000008d00007202 */ /* 0x000fc80000000f00 */
[----:B------:R-:W-:-:S05]  /*7510*/  FMNMX.FTZ R0, R7, R0, !PT ;  /* 0x0000000007007209 */ /* 0x000fca0007810000 */
[----:B------:R-:W-:-:S07]  /*7520*/  IMAD.MOV.U32 R143, RZ, RZ, R0 ;  /* 0x000000ffff8f7224 */ /* 0x000fce00078e0000 */
[----:B------:R-:W-:Y:S05]  /*7530*/  WARPSYNC.COLLECTIVE R140, `(.L_x_25288) ;  /* 0x000000008c087348 */ /* 0x000fea0003c00000 */
[----:B------:R0:W1:Y:S02]  /*7540*/  SHFL.BFLY P2, R141, R143, R142, R145 ;  /* 0x0c00008e8f8d7389 */ /* 0x0000640000040091 */
[----:B01----:R-:W-:Y:S05]  /*7550*/  ENDCOLLECTIVE ;  /* 0x000000000000791b */ /* 0x003fea0003800000 */
.L_x_25288:
[----:B------:R-:W-:Y:S01]  /*7560*/  HFMA2 R142, -RZ, RZ, 0, 1.1920928955078125e-07 ;  /* 0x00000002ff8e7431 */ /* 0x000fe200000001ff */
[----:B------:R-:W-:-:S04]  /*7570*/  MOV R9, R141 ;  /* 0x0000008d00097202 */ /* 0x000fc80000000f00 */
[----:B------:R-:W-:-:S04]  /*7580*/  FMNMX.FTZ R9, R0, R9, !PT ;  /* 0x0000000900097209 */ /* 0x000fc80007810000 */
[----:B------:R-:W-:-:S07]  /*7590*/  MOV R143, R9 ;  /* 0x00000009008f7202 */ /* 0x000fce0000000f00 */
[----:B------:R-:W-:Y:S05]  /*75a0*/  WARPSYNC.COLLECTIVE R140, `(.L_x_25289) ;  /* 0x000000008c087348 */ /* 0x000fea0003c00000 */
[----:B------:R0:W1:Y:S02]  /*75b0*/  SHFL.BFLY P2, R141, R143, R142, R145 ;  /* 0x0c00008e8f8d7389 */ /* 0x0000640000040091 */
[----:B01----:R-:W-:Y:S05]  /*75c0*/  ENDCOLLECTIVE ;  /* 0x000000000000791b */ /* 0x003fea0003800000 */
.L_x_25289:
[----:B------:R-:W-:Y:S01]  /*75d0*/  MOV R8, R141 ;  /* 0x0000008d00087202 */ /* 0x000fe20000000f00 */
[----:B------:R-:W-:Y:S06]  /*75e0*/  BRA `(.L_x_25290) ;  /* 0xffffffa000e07947 */ /* 0x000fec000383ffff */
.L_x_25291:
        /* <DEDUP_REMOVED lines=9> */
.L_x_27713:


//--------------------- .text._ZN4vllm25paged_attention_v2_kernelIffLi192ELi16ELi128ELNS_18Fp8KVCacheDataTypeE0ELb0ELi512EEEvPfS2_PT_PKS3_PKT0_S9_ifPKiSB_iPKfiiiSD_SD_iiiii --------------------------
	.section	.text._ZN4vllm25paged_attention_v2_kernelIffLi192ELi16ELi128ELNS_18Fp8KVCacheDataTypeE0ELb0ELi512EEEvPfS2_PT_PKS3_PKT0_S9_ifPKiSB_iPKfiiiSD_SD_iiiii,"ax",@progbits
	.align	128
        .global         _ZN4vllm25paged_attention_v2_kernelIffLi192ELi16ELi128ELNS_18Fp8KVCacheDataTypeE0ELb0ELi512EEEvPfS2_PT_PKS3_PKT0_S9_ifPKiSB_iPKfiiiSD_SD_iiiii
        .type           _ZN4vllm25paged_attention_v2_kernelIffLi192ELi16ELi128ELNS_18Fp8KVCacheDataTypeE0ELb0ELi512EEEvPfS2_PT_PKS3_PKT0_S9_ifPKiSB_iPKfiiiSD_SD_iiiii,@function
        .size           _ZN4vllm25paged_attention_v2_kernelIffLi192ELi16ELi128ELNS_18Fp8KVCacheDataTypeE0ELb0ELi512EEEvPfS2_PT_PKS3_PKT0_S9_ifPKiSB_iPKfiiiSD_SD_iiiii,(.L_x_27714 - _ZN4vllm25paged_attention_v2_kernelIffLi192ELi16ELi128ELNS_18Fp8KVCacheDataTypeE0ELb0ELi512EEEvPfS2_PT_PKS3_PKT0_S9_ifPKiSB_iPKfiiiSD_SD_iiiii)
        .other          _ZN4vllm25paged_attention_v2_kernelIffLi192ELi16ELi128ELNS_18Fp8KVCacheDataTypeE0ELb0ELi512EEEvPfS2_PT_PKS3_PKT0_S9_ifPKiSB_iPKfiiiSD_SD_iiiii,@"STO_CUDA_ENTRY STV_DEFAULT"
_ZN4vllm25paged_attention_v2_kernelIffLi192ELi16ELi128ELNS_18Fp8KVCacheDataTypeE0ELb0ELi512EEEvPfS2_PT_PKS3_PKT0_S9_ifPKiSB_iPKfiiiSD_SD_iiiii:
.text._ZN4vllm25paged_attention_v2_kernelIffLi192ELi16ELi128ELNS_18Fp8KVCacheDataTypeE0ELb0ELi512EEEvPfS2_PT_PKS3_PKT0_S9_ifPKiSB_iPKfiiiSD_SD_iiiii:
        /* <DEDUP_REMOVED lines=15> */
[----:B------:R-:W3:Y:S01]  /*00f0*/  LDC R4, c[0x0][0x370] ;  /* 0x0000dc00ff047b82 */ /* 0x000ee20000000800 */
[----:B-1----:R-:W-:-:S02]  /*0100*/  IMAD R0, R5, UR4, RZ ;  /* 0x0000000405007c24 */ /* 0x002fc4000f8e02ff */
[----:B------:R-:W-:Y:S01]  /*0110*/  HFMA2 R107, -RZ, RZ, 0, 0 ;  /* 0x00000000ff6b7431 */ /* 0x000fe200000001ff */
[----:B------:R-:W1:Y:S01]  /*0120*/  S2R R104, SR_CgaCtaId ;  /* 0x0000000000687919 */ /* 0x000e620000008800 */
[----:B------:R-:W-:Y:S01]  /*0130*/  MOV R109, 0x400 ;  /* 0x00000400006d7802 */ /* 0x000fe20000000f00 */
[----:B------:R-:W1:Y:S01]  /*0140*/  LDCU UR10, c[0x0][0x3dc] ;  /* 0x00007b80ff0a77ac */ /* 0x000e620008000800 */
[----:B------:R-:W1:Y:S01]  /*0150*/  LDCU UR11, c[0x0][0x3b4] ;  /* 0x00007680ff0b77ac */ /* 0x000e620008000800 */
[----:B------:R-:W1:Y:S01]  /*0160*/  LDCU.64 UR12, c[0x0][0x3a0] ;  /* 0x00007400ff0c77ac */ /* 0x000e620008000a00 */
[----:B0-----:R-:W-:Y:S02]  /*0170*/  ISETP.GT.U32.AND P1, PT, R6, 0x5f, PT ;  /* 0x0000005f0600780c */ /* 0x001fe40003f24070 */
[----:B--2---:R-:W-:Y:S02]  /*0180*/  IABS R7, R17 ;  /* 0x0000001100077213 */ /* 0x004fe40000000000 */
[----:B----4-:R-:W-:-:S04]  /*0190*/  ISETP.NE.U32.AND P0, PT, R10, RZ, PT ;  /* 0x000000ff0a00720c */ /* 0x010fc80003f05070 */
[----:B------:R-:W-:-:S05]  /*01a0*/  ISETP.NE.AND.EX P0, PT, R11, RZ, PT, P0 ;  /* 0x000000ff0b00720c */ /* 0x000fca0003f05300 */
[----:B------:R-:W0:Y:S01]  /*01b0*/  @!P1 LDC.64 R8, c[0x0][0x398] ;  /* 0x0000e600ff089b82 */ /* 0x000e220000000a00 */
[----:B---3--:R-:W-:Y:S01]  /*01c0*/  @!P1 IMAD R2, R15, 0xc0, RZ ;  /* 0x000000c00f029824 */ /* 0x008fe200078e02ff */
[----:B------:R-:W-:-:S04]  /*01d0*/  @!P1 SHF.L.U32 R3, R6, 0x1, RZ ;  /* 0x0000000106039819 */ /* 0x000fc800000006ff */
[----:B------:R-:W-:Y:S02]  /*01e0*/  @!P1 IADD3 R2, P2, P3, R3, R0, R2 ;  /* 0x0000000003029210 */ /* 0x000fe40007b5e002 */
[----:B------:R-:W-:-:S04]  /*01f0*/  SHF.R.S32.HI R0, RZ, 0x1f, R0 ;  /* 0x0000001fff007819 */ /* 0x000fc80000011400 */
[----:B------:R-:W-:Y:S02]  /*0200*/  @!P1 IADD3.X R0, PT, PT, RZ, R0, RZ, P2, P3 ;  /* 0x00000000ff009210 */ /* 0x000fe400017e64ff */
[----:B0-----:R-:W-:-:S04]  /*0210*/  @!P1 LEA R8, P2, R2, R8, 0x2 ;  /* 0x0000000802089211 */ /* 0x001fc800078410ff */
[----:B------:R-:W-:Y:S02]  /*0220*/  @!P1 LEA.HI.X R9, R2, R9, R0, 0x2, P2 ;  /* 0x0000000902099211 */ /* 0x000fe400010f1400 */
[----:B------:R-:W0:Y:S03]  /*0230*/  @P0 LDC.64 R2, c[0x0][0x3d0] ;  /* 0x0000f400ff020b82 */ /* 0x000e260000000a00 */
[----:B------:R-:W2:Y:S01]  /*0240*/  @!P1 LDG.E.64.CONSTANT R12, desc[UR6][R8.64] ;  /* 0x00000006080c9981 */ /* 0x000ea2000c1e9b00 */
[----:B------:R-:W3:Y:S08]  /*0250*/  I2F.RP R0, R7 ;  /* 0x0000000700007306 */ /* 0x000ef00000209400 */
[----:B---3--:R-:W3:Y:S01]  /*0260*/  MUFU.RCP R0, R0 ;  /* 0x0000000000007308 */ /* 0x008ee20000001000 */
[----:B0-----:R-:W-:-:S05]  /*0270*/  @P0 IMAD.WIDE.U32 R2, R15, 0x4, R2 ;  /* 0x000000040f020825 */ /* 0x001fca00078e0002 */
[----:B------:R0:W5:Y:S01]  /*0280*/  @P0 LDG.E.CONSTANT R107, desc[UR6][R2.64] ;  /* 0x00000006026b0981 */ /* 0x000162000c1e9900 */
[--C-:B------:R-:W-:Y:S01]  /*0290*/  SHF.R.U32.HI R106, RZ, 0x1, R6.reuse ;  /* 0x00000001ff6a7819 */ /* 0x100fe20000011606 */
[----:B------:R-:W-:Y:S01]  /*02a0*/  BSSY B0, `(.L_x_25292) ;  /* 0x0000121000007945 */ /* 0x000fe20003800000 */
[----:B------:R-:W-:Y:S02]  /*02b0*/  SHF.R.U32.HI R108, RZ, 0x5, R6 ;  /* 0x00000005ff6c7819 */ /* 0x000fe40000011606 */
[----:B---3--:R-:W-:Y:S02]  /*02c0*/  IADD3 R10, PT, PT, R0, 0xffffffe, RZ ;  /* 0x0ffffffe000a7810 */ /* 0x008fe40007ffe0ff */
[----:B0-----:R-:W-:Y:S02]  /*02d0*/  IABS R2, R4 ;  /* 0x0000000400027213 */ /* 0x001fe40000000000 */
        /* <DEDUP_REMOVED lines=17> */
[----:B------:R-:W-:-:S04]  /*03f0*/  @!P2 LOP3.LUT R11, RZ, R17, RZ, 0x33, !PT ;  /* 0x00000011ff0ba212 */ /* 0x000fc800078e33ff */
[----:B------:R-:W-:-:S04]  /*0400*/  IABS R9, R11 ;  /* 0x0000000b00097213 */ /* 0x000fc80000000000 */
[----:B------:R-:W0:Y:S08]  /*0410*/  I2F.RP R0, R9 ;  /* 0x0000000900007306 */ /* 0x000e300000209400 */
[----:B0-----:R-:W0:Y:S02]  /*0420*/  MUFU.RCP R0, R0 ;  /* 0x0000000000007308 */ /* 0x001e240000001000 */
[----:B0-----:R-:W-:-:S02]  /*0430*/  IADD3 R2, PT, PT, R0, 0xffffffe, RZ ;  /* 0x0ffffffe00027810 */ /* 0x001fc40007ffe0ff */
[----:B------:R-:W-:-:S04]  /*0440*/  IABS R0, R15 ;  /* 0x0000000f00007213 */ /* 0x000fc80000000000 */
[----:B------:R0:W3:Y:S02]  /*0450*/  F2I.FTZ.U32.TRUNC.NTZ R3, R2 ;  /* 0x0000000200037305 */ /* 0x0000e4000021f000 */
[----:B0-----:R-:W-:Y:S01]  /*0460*/  IMAD.MOV.U32 R2, RZ, RZ, RZ ;  /* 0x000000ffff027224 */ /* 0x001fe200078e00ff */
[----:B---3--:R-:W-:-:S05]  /*0470*/  IADD3 R4, PT, PT, RZ, -R3, RZ ;  /* 0x80000003ff047210 */ /* 0x008fca0007ffe0ff */
[----:B------:R-:W-:Y:S01]  /*0480*/  IMAD R7, R4, R9, RZ ;  /* 0x0000000904077224 */ /* 0x000fe200078e02ff */
[----:B------:R-:W-:-:S03]  /*0490*/  IABS R4, R11 ;  /* 0x0000000b00047213 */ /* 0x000fc60000000000 */
[----:B------:R-:W-:Y:S01]  /*04a0*/  IMAD.HI.U32 R3, R3, R7, R2 ;  /* 0x0000000703037227 */ /* 0x000fe200078e0002 */
[----:B------:R-:W-:Y:S02]  /*04b0*/  IADD3 R2, PT, PT, RZ, -R4, RZ ;  /* 0x80000004ff027210 */ /* 0x000fe40007ffe0ff */
[----:B-1----:R-:W-:Y:S02]  /*04c0*/  LEA R7, R104, R109, 0x18 ;  /* 0x0000006d68077211 */ /* 0x002fe400078ec0ff */
[----:B------:R-:W-:Y:S01]  /*04d0*/  LOP3.LUT R4, R15, R11, RZ, 0x3c, !PT ;  /* 0x0000000b0f047212 */ /* 0x000fe200078e3cff */
[----:B------:R-:W-:-:S03]  /*04e0*/  IMAD.HI.U32 R3, R3, R0, RZ ;  /* 0x0000000003037227 */ /* 0x000fc600078e00ff */
[----:B------:R-:W-:Y:S01]  /*04f0*/  ISETP.GE.AND P3, PT, R4, RZ, PT ;  /* 0x000000ff0400720c */ /* 0x000fe20003f66270 */
[----:B------:R-:W-:Y:S01]  /*0500*/  IMAD R2, R3, R2, R0 ;  /* 0x0000000203027224 */ /* 0x000fe200078e0200 */
[----:B------:R-:W-:-:S04]  /*0510*/  LOP3.LUT R0, R6, 0x1, RZ, 0xc0, !PT ;  /* 0x0000000106007812 */ /* 0x000fc800078ec0ff */
[----:B------:R-:W-:Y:S01]  /*0520*/  ISETP.GT.U32.AND P2, PT, R9, R2, PT ;  /* 0x000000020900720c */ /* 0x000fe20003f44070 */
[----:B------:R-:W-:Y:S02]  /*0530*/  IMAD R111, R0, 0x180, R7 ;  /* 0x00000180006f7824 */ /* 0x000fe400078e0207 */
[----:B------:R-:W-:-:S03]  /*0540*/  IMAD.SHL.U32 R7, R14, 0x20, RZ ;  /* 0x000000200e077824 */ /* 0x000fc600078e00ff */
[----:B------:R-:W-:-:S07]  /*0550*/  @!P1 LEA R8, R106, R111, 0x3 ;  /* 0x0000006f6a089211 */ /* 0x000fce00078e18ff */
[-C--:B------:R-:W-:Y:S02]  /*0560*/  @!P2 IADD3 R2, PT, PT, R2, -R9.reuse, RZ ;  /* 0x800000090202a210 */ /* 0x080fe40007ffe0ff */
[----:B------:R-:W-:Y:S02]  /*0570*/  @!P2 IADD3 R3, PT, PT, R3, 0x1, RZ ;  /* 0x000000010303a810 */ /* 0x000fe40007ffe0ff */
[----:B------:R-:W-:Y:S02]  /*0580*/  ISETP.GE.U32.AND P0, PT, R2, R9, PT ;  /* 0x000000090200720c */ /* 0x000fe40003f06070 */
[----:B------:R-:W-:-:S04]  /*0590*/  IADD3 R2, PT, PT, R118, 0xf, RZ ;  /* 0x0000000f76027810 */ /* 0x000fc80007ffe0ff */
[----:B------:R-:W-:-:S04]  /*05a0*/  SHF.R.U32.HI R2, RZ, 0x4, R2 ;  /* 0x00000004ff027819 */ /* 0x000fc80000011602 */
[----:B------:R-:W-:-:S03]  /*05b0*/  VIADDMNMX.U32 R117, R7, 0x20, R2, PT ;  /* 0x0000002007757846 */ /* 0x000fc60003800002 */
[----:B------:R-:W-:Y:S02]  /*05c0*/  @P0 IADD3 R3, PT, PT, R3, 0x1, RZ ;  /* 0x0000000103030810 */ /* 0x000fe40007ffe0ff */
[----:B------:R-:W-:Y:S02]  /*05d0*/  IMAD.IADD R4, R117, 0x1, -R7 ;  /* 0x0000000175047824 */ /* 0x000fe400078e0a07 */
[----:B------:R-:W-:Y:S02]  /*05e0*/  MOV R2, R3 ;  /* 0x0000000300027202 */ /* 0x000fe40000000f00 */
[----:B------:R-:W-:Y:S02]  /*05f0*/  MOV R3, 0xff7fffff ;  /* 0xff7fffff00037802 */ /* 0x000fe40000000f00 */
[----:B------:R-:W-:Y:S02]  /*0600*/  LEA R9, R4, R105, 0x4 ;  /* 0x0000006904097211 */ /* 0x000fe400078e20ff */
[----:B------:R-:W-:-:S02]  /*0610*/  @!P3 IADD3 R2, PT, PT, -R2, RZ, RZ ;  /* 0x000000ff0202b210 */ /* 0x000fc40007ffe1ff */
[----:B------:R-:W-:Y:S01]  /*0620*/  VIMNMX R116, PT, PT, R118, R9, PT ;  /* 0x0000000976747248 */ /* 0x000fe20003fe0100 */
[----:B--2---:R0:W-:Y:S01]  /*0630*/  @!P1 STS.64 [R8], R12 ;  /* 0x0000000c08009388 */ /* 0x0041e20000000a00 */
[----:B------:R-:W-:Y:S01]  /*0640*/  BAR.SYNC.DEFER_BLOCKING 0x0 ;  /* 0x0000000000007b1d */ /* 0x000fe20000010000 */
[----:B------:R-:W-:Y:S02]  /*0650*/  ISETP.NE.AND P1, PT, R11, RZ, PT ;  /* 0x000000ff0b00720c */ /* 0x000fe40003f25270 */
[----:B0-----:R-:W-:-:S04]  /*0660*/  IADD3 R8, PT, PT, R7, R108, RZ ;  /* 0x0000006c07087210 */ /* 0x001fc80007ffe0ff */
[----:B------:R-:W-:-:S07]  /*0670*/  ISETP.GE.U32.AND P0, PT, R8, R117, PT ;  /* 0x000000750800720c */ /* 0x000fce0003f06070 */
[----:B------:R-:W-:-:S06]  /*0680*/  @!P1 LOP3.LUT R2, RZ, R11, RZ, 0x33, !PT ;  /* 0x0000000bff029212 */ /* 0x000fcc00078e33ff */
[----:B------:R-:W-:Y:S05]  /*0690*/  @P0 BRA `(.L_x_25293) ;  /* 0x0000000c00840947 */ /* 0x000fea0003800000 */
[----:B------:R0:W1:Y:S01]  /*06a0*/  LDS.128 R100, [R111] ;  /* 0x000000006f647984 */ /* 0x0000620000000c00 */
[----:B------:R-:W2:Y:S01]  /*06b0*/  LDCU UR4, c[0x0][0x3c8] ;  /* 0x00007900ff0477ac */ /* 0x000ea20008000800 */
[----:B------:R-:W-:Y:S01]  /*06c0*/  LOP3.LUT R4, R7, R108, RZ, 0xfc, !PT ;  /* 0x0000006c07047212 */ /* 0x000fe200078efcff */
[----:B------:R-:W-:Y:S01]  /*06d0*/  IMAD.SHL.U32 R112, R108, 0x10, RZ ;  /* 0x000000106c707824 */ /* 0x000fe200078e00ff */
[----:B------:R0:W3:Y:S01]  /*06e0*/  LDS.128 R96, [R111+0x10] ;  /* 0x000010006f607984 */ /* 0x0000e20000000c00 */
[----:B------:R-:W4:Y:S01]  /*06f0*/  LDCU UR5, c[0x0][0x3e0] ;  /* 0x00007c00ff0577ac */ /* 0x000f220008000800 */
[----:B------:R-:W-:Y:S01]  /*0700*/  SHF.L.U32 R110, R6, 0x1, RZ ;  /* 0x00000001066e7819 */ /* 0x000fe200000006ff */
[----:B------:R-:W-:Y:S01]  /*0710*/  IMAD.WIDE.U32 R6, R4, 0x4, RZ ;  /* 0x0000000404067825 */ /* 0x000fe200078e00ff */
[----:B------:R0:W0:Y:S01]  /*0720*/  LDS.128 R92, [R111+0x20] ;  /* 0x000020006f5c7984 */ /* 0x0000220000000c00 */
[----:B------:R-:W4:Y:S01]  /*0730*/  LDCU.64 UR8, c[0x0][0x3b8] ;  /* 0x00007700ff0877ac */ /* 0x000f220008000a00 */
[----:B------:R-:W-:-:S02]  /*0740*/  LOP3.LUT R121, R110, 0x3c, RZ, 0xc0, !PT ;  /* 0x0000003c6e797812 */ /* 0x000fc400078ec0ff */
[----:B------:R0:W0:Y:S01]  /*0750*/  LDS.128 R88, [R111+0x30] ;  /* 0x000030006f587984 */ /* 0x0000220000000c00 */
[----:B------:R-:W-:Y:S02]  /*0760*/  IADD3 R109, PT, PT, R109, 0x320, RZ ;  /* 0x000003206d6d7810 */ /* 0x000fe40007ffe0ff */
[----:B------:R-:W-:Y:S01]  /*0770*/  LOP3.LUT R105, R105, R112, RZ, 0xfc, !PT ;  /* 0x0000007069697212 */ /* 0x000fe200078efcff */
[----:B------:R0:W0:Y:S01]  /*0780*/  LDS.128 R84, [R111+0x40] ;  /* 0x000040006f547984 */ /* 0x0000220000000c00 */
[----:B------:R-:W-:Y:S01]  /*0790*/  LEA R104, R104, R109, 0x18 ;  /* 0x0000006d68687211 */ /* 0x000fe200078ec0ff */
[----:B--2---:R-:W-:Y:S02]  /*07a0*/  IMAD R5, R5, UR4, RZ ;  /* 0x0000000405057c24 */ /* 0x004fe4000f8e02ff */
[----:B------:R2:W0:Y:S01]  /*07b0*/  LDS.128 R80, [R111+0x50] ;  /* 0x000050006f507984 */ /* 0x0004220000000c00 */
[----:B------:R-:W-:Y:S01]  /*07c0*/  LOP3.LUT R109, R105, 0xf, R106, 0xf8, !PT ;  /* 0x0000000f696d7812 */ /* 0x000fe200078ef86a */
[----:B------:R-:W-:-:S02]  /*07d0*/  IMAD.WIDE R6, R5, 0x4, R6 ;  /* 0x0000000405067825 */ /* 0x000fc400078e0206 */
[----:B------:R2:W0:Y:S01]  /*07e0*/  LDS.128 R76, [R111+0x60] ;  /* 0x000060006f4c7984 */ /* 0x0004220000000c00 */
[----:B------:R-:W-:Y:S01]  /*07f0*/  LEA R5, R108, R121, 0x6 ;  /* 0x000000796c057211 */ /* 0x000fe200078e30ff */
[----:B----4-:R-:W-:Y:S02]  /*0800*/  IMAD R108, R2, UR5, RZ ;  /* 0x00000005026c7c24 */ /* 0x010fe4000f8e02ff */
[----:B------:R2:W4:Y:S01]  /*0810*/  LDS.128 R72, [R111+0x70] ;  /* 0x000070006f487984 */ /* 0x0005220000000c00 */
[----:B------:R-:W-:Y:S01]  /*0820*/  IADD3 R6, P1, PT, R6, UR8, RZ ;  /* 0x0000000806067c10 */ /* 0x000fe2000ff3e0ff */
[----:B------:R-:W-:Y:S01]  /*0830*/  IMAD.IADD R105, R109, 0x1, -R118 ;  /* 0x000000016d697824 */ /* 0x000fe200078e0a76 */
[----:B------:R-:W-:Y:S01]  /*0840*/  IADD3 R5, PT, PT, R5, R104, RZ ;  /* 0x0000006805057210 */ /* 0x000fe20007ffe0ff */
[----:B------:R2:W0:Y:S01]  /*0850*/  LDS.128 R68, [R111+0x80] ;  /* 0x000080006f447984 */ /* 0x0004220000000c00 */
[----:B------:R-:W-:Y:S02]  /*0860*/  IADD3 R120, P2, PT, R121, R108, RZ ;  /* 0x0000006c79787210 */ /* 0x000fe40007f5e0ff */
[----:B-----5:R-:W-:Y:S01]  /*0870*/  FSETP.NEU.FTZ.AND P0, PT, R107, RZ, PT ;  /* 0x000000ff6b00720b */ /* 0x020fe20003f1d000 */
[----:B------:R2:W0:Y:S01]  /*0880*/  LDS.128 R64, [R111+0x90] ;  /* 0x000090006f407984 */ /* 0x0004220000000c00 */
[----:B------:R-:W-:-:S02]  /*0890*/  IADD3.X R7, PT, PT, R7, UR9, RZ, P1, !PT ;  /* 0x0000000907077c10 */ /* 0x000fc40008ffe4ff */
[----:B------:R-:W-:Y:S01]  /*08a0*/  MOV R3, 0xff7fffff ;  /* 0xff7fffff00037802 */ /* 0x000fe20000000f00 */
[----:B------:R2:W0:Y:S01]  /*08b0*/  LDS.128 R60, [R111+0xa0] ;  /* 0x0000a0006f3c7984 */ /* 0x0004220000000c00 */
[----:B------:R-:W-:Y:S02]  /*08c0*/  LOP3.LUT R104, R110, 0x2, RZ, 0xc0, !PT ;  /* 0x000000026e687812 */ /* 0x000fe400078ec0ff */
[----:B------:R-:W-:Y:S01]  /*08d0*/  IADD3 R106, PT, PT, R109, 0x1, RZ ;  /* 0x000000016d6a7810 */ /* 0x000fe20007ffe0ff */
[----:B------:R2:W0:Y:S01]  /*08e0*/  LDS.128 R56, [R111+0xb0] ;  /* 0x0000b0006f387984 */ /* 0x0004220000000c00 */
[----:B------:R-:W-:-:S03]  /*08f0*/  LEA.HI.X.SX32 R121, R108, RZ, 0x1, P2 ;  /* 0x000000ff6c797211 */ /* 0x000fc600010f0eff */
[----:B------:R2:W0:Y:S04]  /*0900*/  LDS.128 R52, [R111+0xc0] ;  /* 0x0000c0006f347984 */ /* 0x0004280000000c00 */
        /* <DEDUP_REMOVED lines=10> */
[----:B-1-34-:R2:W0:Y:S02]  /*09b0*/  LDS.128 R8, [R111+0x170] ;  /* 0x000170006f087984 */ /* 0x01a4240000000c00 */
.L_x_25295:
[----:B------:R-:W3:Y:S02]  /*09c0*/  LDG.E.CONSTANT R109, desc[UR6][R6.64] ;  /* 0x00000006066d7981 */ /* 0x000ee4000c1e9900 */
[----:B---3--:R-:W-:-:S03]  /*09d0*/  IMAD.WIDE R108, R109, UR10, R120 ;  /* 0x0000000a6d6c7c25 */ /* 0x008fc6000f8e0278 */
[----:B------:R-:W-:-:S04]  /*09e0*/  IADD3 R108, P1, PT, R108, R104, RZ ;  /* 0x000000686c6c7210 */ /* 0x000fc80007f3e0ff */
[----:B------:R-:W-:Y:S02]  /*09f0*/  IADD3.X R109, PT, PT, RZ, R109, RZ, P1, !PT ;  /* 0x0000006dff6d7210 */ /* 0x000fe40000ffe4ff */
[----:B------:R-:W-:-:S04]  /*0a00*/  LEA R122, P1, R108, UR12, 0x2 ;  /* 0x0000000c6c7a7c11 */ /* 0x000fc8000f8210ff */
[----:B------:R-:W-:-:S05]  /*0a10*/  LEA.HI.X R123, R108, UR13, R109, 0x2, P1 ;  /* 0x0000000d6c7b7c11 */ /* 0x000fca00088f146d */
[----:B------:R-:W3:Y:S04]  /*0a20*/  LDG.E.64.CONSTANT R108, desc[UR6][R122.64+0x100] ;  /* 0x000100067a6c7981 */ /* 0x000ee8000c1e9b00 */
[----:B0-2---:R-:W2:Y:S04]  /*0a30*/  LDG.E.64.CONSTANT R110, desc[UR6][R122.64] ;  /* 0x000000067a6e7981 */ /* 0x005ea8000c1e9b00 */
[----:B------:R-:W4:Y:S04]  /*0a40*/  LDG.E.64.CONSTANT R112, desc[UR6][R122.64+0x200] ;  /* 0x000200067a707981 */ /* 0x000f28000c1e9b00 */
[----:B------:R-:W5:Y:S01]  /*0a50*/  LDG.E.64.CONSTANT R114, desc[UR6][R122.64+0x300] ;  /* 0x000300067a727981 */ /* 0x000f62000c1e9b00 */
[----:B---3--:R-:W-:Y:S01]  /*0a60*/  FMUL.FTZ R119, R108, R102 ;  /* 0x000000666c777220 */ /* 0x008fe20000410000 */
[----:B------:R-:W-:-:S03]  /*0a70*/  FMUL.FTZ R108, R109, R103 ;  /* 0x000000676d6c7220 */ /* 0x000fc60000410000 */
[----:B--2---:R-:W-:Y:S01]  /*0a80*/  FFMA.FTZ R119, R100, R110, R119 ;  /* 0x0000006e64777223 */ /* 0x004fe20000010077 */
[----:B------:R-:W-:Y:S02]  /*0a90*/  FFMA.FTZ R108, R101, R111, R108 ;  /* 0x0000006f656c7223 */ /* 0x000fe4000001006c */
[----:B------:R-:W2:Y:S01]  /*0aa0*/  LDG.E.64.CONSTANT R110, desc[UR6][R122.64+0x500] ;  /* 0x000500067a6e7981 */ /* 0x000ea2000c1e9b00 */
[----:B----4-:R-:W-:Y:S01]  /*0ab0*/  FFMA.FTZ R119, R96, R112, R119 ;  /* 0x0000007060777223 */ /* 0x010fe20000010077 */
[----:B------:R-:W-:Y:S02]  /*0ac0*/  FFMA.FTZ R108, R97, R113, R108 ;  /* 0x00000071616c7223 */ /* 0x000fe4000001006c */
[----:B------:R-:W3:Y:S01]  /*0ad0*/  LDG.E.64.CONSTANT R112, desc[UR6][R122.64+0x600] ;  /* 0x000600067a707981 */ /* 0x000ee2000c1e9b00 */
[----:B-----5:R-:W-:Y:S01]  /*0ae0*/  FFMA.FTZ R119, R114, R98, R119 ;  /* 0x0000006272777223 */ /* 0x020fe20000010077 */
[----:B------:R-:W-:Y:S02]  /*0af0*/  FFMA.FTZ R124, R115, R99, R108 ;  /* 0x00000063737c7223 */ /* 0x000fe4000001006c */
[----:B------:R-:W4:Y:S04]  /*0b00*/  LDG.E.64.CONSTANT R108, desc[UR6][R122.64+0x400] ;  /* 0x000400067a6c7981 */ /* 0x000f28000c1e9b00 */
[----:B------:R-:W5:Y:S01]  /*0b10*/  LDG.E.64.CONSTANT R114, desc[UR6][R122.64+0x700] ;  /* 0x000700067a727981 */ /* 0x000f62000c1e9b00 */
[----:B----4-:R-:W-:Y:S01]  /*0b20*/  FFMA.FTZ R119, R92, R108, R119 ;  /* 0x0000006c5c777223 */ /* 0x010fe20000010077 */
[----:B------:R-:W-:-:S02]  /*0b30*/  FFMA.FTZ R124, R93, R109, R124 ;  /* 0x0000006d5d7c7223 */ /* 0x000fc4000001007c */
[----:B------:R-:W4:Y:S01]  /*0b40*/  LDG.E.64.CONSTANT R108, desc[UR6][R122.64+0x800] ;  /* 0x000800067a6c7981 */ /* 0x000f22000c1e9b00 */
[----:B--2---:R-:W-:Y:S01]  /*0b50*/  FFMA.FTZ R119, R110, R94, R119 ;  /* 0x0000005e6e777223 */ /* 0x004fe20000010077 */
[----:B------:R-:W-:Y:S02]  /*0b60*/  FFMA.FTZ R124, R111, R95, R124 ;  /* 0x0000005f6f7c7223 */ /* 0x000fe4000001007c */
[----:B------:R-:W2:Y:S01]  /*0b70*/  LDG.E.64.CONSTANT R110, desc[UR6][R122.64+0x900] ;  /* 0x000900067a6e7981 */ /* 0x000ea2000c1e9b00 */
[----:B---3--:R-:W-:Y:S01]  /*0b80*/  FFMA.FTZ R119, R88, R112, R119 ;  /* 0x0000007058777223 */ /* 0x008fe20000010077 */
[----:B------:R-:W-:Y:S02]  /*0b90*/  FFMA.FTZ R124, R89, R113, R124 ;  /* 0x00000071597c7223 */ /* 0x000fe4000001007c */
[----:B------:R-:W3:Y:S01]  /*0ba0*/  LDG.E.64.CONSTANT R112, desc[UR6][R122.64+0xa00] ;  /* 0x000a00067a707981 */ /* 0x000ee2000c1e9b00 */
[----:B-----5:R-:W-:Y:S01]  /*0bb0*/  FFMA.FTZ R119, R114, R90, R119 ;  /* 0x0000005a72777223 */ /* 0x020fe20000010077 */
[----:B------:R-:W-:-:S02]  /*0bc0*/  FFMA.FTZ R124, R115, R91, R124 ;  /* 0x0000005b737c7223 */ /* 0x000fc4000001007c */
[----:B------:R-:W5:Y:S01]  /*0bd0*/  LDG.E.64.CONSTANT R114, desc[UR6][R122.64+0xb00] ;  /* 0x000b00067a727981 */ /* 0x000f62000c1e9b00 */
[----:B----4-:R-:W-:Y:S01]  /*0be0*/  FFMA.FTZ R119, R84, R108, R119 ;  /* 0x0000006c54777223 */ /* 0x010fe20000010077 */
[----:B------:R-:W-:Y:S02]  /*0bf0*/  FFMA.FTZ R124, R85, R109, R124 ;  /* 0x0000006d557c7223 */ /* 0x000fe4000001007c */
[----:B------:R-:W4:Y:S01]  /*0c00*/  LDG.E.64.CONSTANT R108, desc[UR6][R122.64+0xc00] ;  /* 0x000c00067a6c7981 */ /* 0x000f22000c1e9b00 */
[----:B--2---:R-:W-:Y:S01]  /*0c10*/  FFMA.FTZ R119, R110, R86, R119 ;  /* 0x000000566e777223 */ /* 0x004fe20000010077 */
[----:B------:R-:W-:Y:S02]  /*0c20*/  FFMA.FTZ R124, R111, R87, R124 ;  /* 0x000000576f7c7223 */ /* 0x000fe4000001007c */
[----:B------:R-:W2:Y:S01]  /*0c30*/  LDG.E.64.CONSTANT R110, desc[UR6][R122.64+0xd00] ;  /* 0x000d00067a6e7981 */ /* 0x000ea2000c1e9b00 */
[----:B---3--:R-:W-:Y:S01]  /*0c40*/  FFMA.FTZ R119, R80, R112, R119 ;  /* 0x0000007050777223 */ /* 0x008fe20000010077 */
[----:B------:R-:W-:-:S02]  /*0c50*/  FFMA.FTZ R124, R81, R113, R124 ;  /* 0x00000071517c7223 */ /* 0x000fc4000001007c */
[----:B------:R-:W3:Y:S01]  /*0c60*/  LDG.E.64.CONSTANT R112, desc[UR6][R122.64+0xe00] ;  /* 0x000e00067a707981 */ /* 0x000ee2000c1e9b00 */
[----:B-----5:R-:W-:Y:S01]  /*0c70*/  FFMA.FTZ R119, R114, R82, R119 ;  /* 0x0000005272777223 */ /* 0x020fe20000010077 */
[----:B------:R-:W-:Y:S02]  /*0c80*/  FFMA.FTZ R124, R115, R83, R124 ;  /* 0x00000053737c7223 */ /* 0x000fe4000001007c */
[----:B------:R-:W5:Y:S01]  /*0c90*/  LDG.E.64.CONSTANT R114, desc[UR6][R122.64+0xf00] ;  /* 0x000f00067a727981 */ /* 0x000f62000c1e9b00 */
[----:B----4-:R-:W-:Y:S01]  /*0ca0*/  FFMA.FTZ R119, R76, R108, R119 ;  /* 0x0000006c4c777223 */ /* 0x010fe20000010077 */
[----:B------:R-:W-:Y:S02]  /*0cb0*/  FFMA.FTZ R124, R77, R109, R124 ;  /* 0x0000006d4d7c7223 */ /* 0x000fe4000001007c */
[----:B------:R-:W4:Y:S01]  /*0cc0*/  LDG.E.64.CONSTANT R108, desc[UR6][R122.64+0x1000] ;  /* 0x001000067a6c7981 */ /* 0x000f22000c1e9b00 */
[----:B--2---:R-:W-:Y:S01]  /*0cd0*/  FFMA.FTZ R119, R110, R78, R119 ;  /* 0x0000004e6e777223 */ /* 0x004fe20000010077 */
[----:B------:R-:W-:-:S02]  /*0ce0*/  FFMA.FTZ R124, R111, R79, R124 ;  /* 0x0000004f6f7c7223 */ /* 0x000fc4000001007c */
[----:B------:R-:W2:Y:S01]  /*0cf0*/  LDG.E.64.CONSTANT R110, desc[UR6][R122.64+0x1100] ;  /* 0x001100067a6e7981 */ /* 0x000ea2000c1e9b00 */
[----:B---3--:R-:W-:Y:S01]  /*0d00*/  FFMA.FTZ R119, R72, R112, R119 ;  /* 0x0000007048777223 */ /* 0x008fe20000010077 */
[----:B------:R-:W-:Y:S02]  /*0d10*/  FFMA.FTZ R124, R73, R113, R124 ;  /* 0x00000071497c7223 */ /* 0x000fe4000001007c */
[----:B------:R-:W3:Y:S01]  /*0d20*/  LDG.E.64.CONSTANT R112, desc[UR6][R122.64+0x1200] ;  /* 0x001200067a707981 */ /* 0x000ee2000c1e9b00 */
[----:B-----5:R-:W-:Y:S01]  /*0d30*/  FFMA.FTZ R119, R114, R74, R119 ;  /* 0x0000004a72777223 */ /* 0x020fe20000010077 */
[----:B------:R-:W-:Y:S02]  /*0d40*/  FFMA.FTZ R124, R115, R75, R124 ;  /* 0x0000004b737c7223 */ /* 0x000fe4000001007c */
        /* <DEDUP_REMOVED lines=85> */
[----:B------:R-:W-:Y:S01]  /*12a0*/  UMOV UR4, 0xffffffff ;  /* 0xffffffff00047882 */ /* 0x000fe20000000000 */
[----:B----4-:R-:W-:Y:S01]  /*12b0*/  FFMA.FTZ R119, R12, R108, R119 ;  /* 0x0000006c0c777223 */ /* 0x010fe20000010077 */
[----:B------:R-:W-:-:S03]  /*12c0*/  FFMA.FTZ R124, R13, R109, R124 ;  /* 0x0000006d0d7c7223 */ /* 0x000fc6000001007c */
[----:B--2---:R-:W-:Y:S01]  /*12d0*/  FFMA.FTZ R119, R110, R14, R119 ;  /* 0x0000000e6e777223 */ /* 0x004fe20000010077 */
[----:B------:R-:W-:-:S03]  /*12e0*/  FFMA.FTZ R124, R111, R15, R124 ;  /* 0x0000000f6f7c7223 */ /* 0x000fc6000001007c */
[----:B---3--:R-:W-:Y:S01]  /*12f0*/  FFMA.FTZ R119, R8, R112, R119 ;  /* 0x0000007008777223 */ /* 0x008fe20000010077 */
[----:B------:R-:W-:-:S03]  /*1300*/  FFMA.FTZ R124, R9, R113, R124 ;  /* 0x00000071097c7223 */ /* 0x000fc6000001007c */
[----:B-----5:R-:W-:Y:S01]  /*1310*/  FFMA.FTZ R114, R114, R10, R119 ;  /* 0x0000000a72727223 */ /* 0x020fe20000010077 */
[----:B------:R-:W-:-:S04]  /*1320*/  FFMA.FTZ R115, R115, R11, R124 ;  /* 0x0000000b73737223 */ /* 0x000fc8000001007c */
[----:B------:R-:W-:Y:S01]  /*1330*/  FADD.FTZ R114, R114, R115 ;  /* 0x0000007372727221 */ /* 0x000fe20000010000 */
[----:B------:R-:W-:Y:S06]  /*1340*/  BRA.DIV UR4, `(.L_x_25294) ;  /* 0x0000004e04547947 */ /* 0x000fec000b800000 */
[----:B------:R0:W1:Y:S02]  /*1350*/  SHFL.BFLY PT, R109, R114, 0x1, 0x1f ;  /* 0x0c201f00726d7f89 */ /* 0x00006400000e0000 */
.L_x_25332:
[C---:B------:R-:W-:Y:S01]  /*1360*/  IADD3 R108, PT, PT, R105.reuse, 0x1, RZ ;  /* 0x00000001696c7810 */ /* 0x040fe20007ffe0ff */
[----:B-1----:R-:W-:Y:S01]  /*1370*/  FADD.FTZ R109, R114, R109 ;  /* 0x0000006d726d7221 */ /* 0x002fe20000010000 */
[----:B------:R-:W-:Y:S01]  /*1380*/  ISETP.NE.U32.AND P3, PT, R0, 0x1, PT ;  /* 0x000000010000780c */ /* 0x000fe20003f65070 */
[----:B------:R-:W-:Y:S01]  /*1390*/  VIADD R4, R4, 0x4 ;  /* 0x0000000404047836 */ /* 0x000fe20000000000 */
[----:B------:R-:W-:Y:S02]  /*13a0*/  I2FP.F32.S32 R108, R108 ;  /* 0x0000006c006c7245 */ /* 0x000fe40000201400 */
[----:B------:R-:W-:Y:S02]  /*13b0*/  IADD3 R105, PT, PT, R105, 0x40, RZ ;  /* 0x0000004069697810 */ /* 0x000fe40007ffe0ff */
[----:B------:R-:W-:Y:S01]  /*13c0*/  ISETP.GE.U32.AND P2, PT, R4, R117, PT ;  /* 0x000000750400720c */ /* 0x000fe20003f46070 */
[----:B------:R-:W-:-:S05]  /*13d0*/  FMUL.FTZ R108, R108, R107 ;  /* 0x0000006b6c6c7220 */ /* 0x000fca0000410000 */
[----:B------:R-:W-:-:S05]  /*13e0*/  FSEL R108, R108, RZ, P0 ;  /* 0x000000ff6c6c7208 */ /* 0x000fca0000000000 */
[----:B------:R-:W-:Y:S01]  /*13f0*/  FFMA.FTZ R110, R109, UR11, R108 ;  /* 0x0000000b6d6e7c23 */ /* 0x000fe2000801006c */
[C---:B------:R-:W-:Y:S02]  /*1400*/  @P3 IADD3 R109, PT, PT, R106.reuse, -0x1, RZ ;  /* 0xffffffff6a6d3810 */ /* 0x040fe40007ffe0ff */
[----:B------:R-:W-:Y:S02]  /*1410*/  IADD3 R106, PT, PT, R106, 0x40, RZ ;  /* 0x000000406a6a7810 */ /* 0x000fe40007ffe0ff */
        /* <DEDUP_REMOVED lines=9> */
.L_x_25293:
[----:B------:R-:W-:Y:S05]  /*14b0*/  BSYNC B0 ;  /* 0x0000000000007941 */ /* 0x000fea0003800000 */
.L_x_25292:
[----:B------:R-:W-:-:S03]  /*14c0*/  UMOV UR4, 0xffffffff ;  /* 0xffffffff00047882 */ /* 0x000fc60000000000 */
[----:B------:R-:W-:Y:S05]  /*14d0*/  BRA.DIV UR4, `(.L_x_25296) ;  /* 0x0000004e04187947 */ /* 0x000fea000b800000 */
[----:B------:R-:W1:Y:S02]  /*14e0*/  SHFL.BFLY PT, R0, R3, 0x10, 0x1f ;  /* 0x0e001f0003007f89 */ /* 0x000e6400000e0000 */
[----:B-1----:R-:W-:-:S05]  /*14f0*/  FMNMX.FTZ R0, R0, R3, !PT ;  /* 0x0000000300007209 */ /* 0x002fca0007810000 */
[----:B------:R-:W1:Y:S02]  /*1500*/  SHFL.BFLY PT, R5, R0, 0x8, 0x1f ;  /* 0x0d001f0000057f89 */ /* 0x000e6400000e0000 */
[----:B-1----:R-:W-:-:S05]  /*1510*/  FMNMX.FTZ R5, R0, R5, !PT ;  /* 0x0000000500057209 */ /* 0x002fca0007810000 */
[----:B------:R-:W1:Y:S02]  /*1520*/  SHFL.BFLY PT, R4, R5, 0x4, 0x1f ;  /* 0x0c801f0005047f89 */ /* 0x000e6400000e0000 */
[----:B-1----:R-:W-:-:S05]  /*1530*/  FMNMX.FTZ R6, R5, R4, !PT ;  /* 0x0000000405067209 */ /* 0x002fca0007810000 */
[----:B------:R1:W2:Y:S02]  /*1540*/  SHFL.BFLY PT, R7, R6, 0x2, 0x1f ;  /* 0x0c401f0006077f89 */ /* 0x0002a400000e0000 */
.L_x_25338:
[----:B------:R-:W3:Y:S01]  /*1550*/  S2R R4, SR_TID.X ;  /* 0x0000000000047919 */ /* 0x000ee20000002100 */
[----:B------:R-:W-:Y:S01]  /*1560*/  MOV R13, 0x400 ;  /* 0x00000400000d7802 */ /* 0x000fe20000000f00 */
[----:B------:R-:W-:Y:S05]  /*1570*/  WARPSYNC.ALL ;  /* 0x0000000000007948 */ /* 0x000fea0003800000 */
[----:B------:R-:W4:Y:S01]  /*1580*/  S2R R12, SR_CgaCtaId ;  /* 0x00000000000c7919 */ /* 0x000f220000008800 */
[----:B------:R-:W-:Y:S01]  /*1590*/  VIADD R5, R13, 0x300 ;  /* 0x000003000d057836 */ /* 0x000fe20000000000 */
[----:B--2---:R-:W-:Y:S02]  /*15a0*/  FMNMX.FTZ R7, R6, R7, !PT ;  /* 0x0000000706077209 */ /* 0x004fe40007810000 */
[----:B---3--:R-:W-:-:S02]  /*15b0*/  LOP3.LUT P0, R3, R4, 0x1f, RZ, 0xc0, !PT ;  /* 0x0000001f04037812 */ /* 0x008fc4000780c0ff */
[----:B------:R-:W-:Y:S02]  /*15c0*/  SHF.R.U32.HI R0, RZ, 0x5, R4 ;  /* 0x00000005ff007819 */ /* 0x000fe40000011604 */
[----:B----4-:R-:W-:-:S04]  /*15d0*/  LEA R5, R12, R5, 0x18 ;  /* 0x000000050c057211 */ /* 0x010fc800078ec0ff */
[----:B-1----:R-:W-:-:S05]  /*15e0*/  LEA R6, R0, R5, 0x2 ;  /* 0x0000000500067211 */ /* 0x002fca00078e10ff */
[----:B------:R1:W-:Y:S01]  /*15f0*/  @!P0 STS [R6], R7 ;  /* 0x0000000706008388 */ /* 0x0003e20000000800 */
[----:B------:R-:W-:Y:S01]  /*1600*/  BAR.SYNC.DEFER_BLOCKING 0x0 ;  /* 0x0000000000007b1d */ /* 0x000fe20000010000 */
[C---:B------:R-:W-:Y:S01]  /*1610*/  ISETP.GT.U32.AND P1, PT, R3.reuse, 0x3, PT ;  /* 0x000000030300780c */ /* 0x040fe20003f24070 */
[----:B------:R-:W-:Y:S01]  /*1620*/  IMAD.MOV.U32 R11, RZ, RZ, RZ ;  /* 0x000000ffff0b7224 */ /* 0x000fe200078e00ff */
[----:B------:R-:W-:Y:S02]  /*1630*/  MOV R9, 0xff7fffff ;  /* 0xff7fffff00097802 */ /* 0x000fe40000000f00 */
[----:B-1----:R-:W-:-:S03]  /*1640*/  LEA R7, R3, R5, 0x2 ;  /* 0x0000000503077211 */ /* 0x002fc600078e10ff */
        /* <DEDUP_REMOVED lines=12> */
[----:B------:R-:W-:Y:S01]  /*1710*/  LOP3.LUT R9, RZ, R4, RZ, 0x33, !PT ;  /* 0x00000004ff097212 */ /* 0x000fe200078e33ff */
[----:B------:R-:W-:Y:S03]  /*1720*/  BSSY.RECONVERGENT B1, `(.L_x_25299) ;  /* 0x000001c000017945 */ /* 0x000fe60003800200 */
[----:B------:R-:W-:-:S04]  /*1730*/  IADD3 R9, PT, PT, R116, R9, RZ ;  /* 0x0000000974097210 */ /* 0x000fc80007ffe0ff */
[C---:B------:R-:W-:Y:S02]  /*1740*/  LOP3.LUT R10, R9.reuse, 0x180, RZ, 0xc0, !PT ;  /* 0x00000180090a7812 */ /* 0x040fe400078ec0ff */
[----:B------:R-:W-:Y:S02]  /*1750*/  IADD3 R11, PT, PT, R9, -UR13, RZ ;  /* 0x8000000d090b7c10 */ /* 0x000fe4000fffe0ff */
[----:B------:R-:W-:Y:S02]  /*1760*/  ISETP.NE.AND P0, PT, R10, 0x180, PT ;  /* 0x000001800a00780c */ /* 0x000fe40003f05270 */
[----:B------:R-:W-:Y:S01]  /*1770*/  ISETP.GE.U32.AND P3, PT, R11, 0x180, PT ;  /* 0x000001800b00780c */ /* 0x000fe20003f66070 */
[----:B------:R-:W-:Y:S01]  /*1780*/  HFMA2 R11, -RZ, RZ, 0, 0 ;  /* 0x00000000ff0b7431 */ /* 0x000fe200000001ff */
[----:B------:R-:W-:-:S09]  /*1790*/  MOV R10, R4 ;  /* 0x00000004000a7202 */ /* 0x000fd20000000f00 */
        /* <DEDUP_REMOVED lines=9> */
.L_x_25301:
        /* <DEDUP_REMOVED lines=11> */
.L_x_25300:
[----:B------:R-:W-:Y:S05]  /*18e0*/  BSYNC.RECONVERGENT B1 ;  /* 0x0000000000017941 */ /* 0x000fea0003800200 */
.L_x_25299:
        /* <DEDUP_REMOVED lines=12> */
.L_x_25304:
        /* <DEDUP_REMOVED lines=15> */
[C---:B--2---:R-:W-:Y:S01]  /*1aa0*/  FADD.FTZ R17, -R8.reuse, R17 ;  /* 0x0000001108117221 */ /* 0x044fe20000010100 */
[----:B---3--:R-:W-:-:S03]  /*1ab0*/  FADD.FTZ R19, -R8, R19 ;  /* 0x0000001308137221 */ /* 0x008fc60000010100 */
[----:B------:R-:W-:Y:S01]  /*1ac0*/  FMUL.FTZ R17, R17, 1.4426950216293334961 ;  /* 0x3fb8aa3b11117820 */ /* 0x000fe20000410000 */
[----:B------:R2:W3:Y:S01]  /*1ad0*/  MUFU.EX2 R14, R15 ;  /* 0x0000000f000e7308 */ /* 0x0004e20000000800 */
[----:B------:R-:W-:Y:S01]  /*1ae0*/  FMUL.FTZ R19, R19, 1.4426950216293334961 ;  /* 0x3fb8aa3b13137820 */ /* 0x000fe20000410000 */
[C---:B----4-:R-:W-:Y:S01]  /*1af0*/  FADD.FTZ R21, -R8.reuse, R21 ;  /* 0x0000001508157221 */ /* 0x050fe20000010100 */
[----:B0-----:R-:W-:-:S03]  /*1b00*/  FADD.FTZ R23, -R8, R23 ;  /* 0x0000001708177221 */ /* 0x001fc60000010100 */
[----:B------:R-:W-:Y:S02]  /*1b10*/  FMUL.FTZ R21, R21, 1.4426950216293334961 ;  /* 0x3fb8aa3b15157820 */ /* 0x000fe40000410000 */
[----:B------:R0:W4:Y:S01]  /*1b20*/  MUFU.EX2 R16, R17 ;  /* 0x0000001100107308 */ /* 0x0001220000000800 */
[----:B--2---:R-:W2:Y:S01]  /*1b30*/  LDS R15, [R9+0x1200] ;  /* 0x00120000090f7984 */ /* 0x004ea20000000800 */
[----:B------:R-:W-:Y:S01]  /*1b40*/  FMUL.FTZ R23, R23, 1.4426950216293334961 ;  /* 0x3fb8aa3b17177820 */ /* 0x000fe20000410000 */
[C---:B------:R-:W-:Y:S01]  /*1b50*/  FADD.FTZ R25, -R8.reuse, R25 ;  /* 0x0000001908197221 */ /* 0x040fe20000010100 */
[----:B------:R-:W-:-:S03]  /*1b60*/  FADD.FTZ R27, -R8, R27 ;  /* 0x0000001b081b7221 */ /* 0x000fc60000010100 */
[----:B------:R-:W-:Y:S01]  /*1b70*/  FMUL.FTZ R25, R25, 1.4426950216293334961 ;  /* 0x3fb8aa3b19197820 */ /* 0x000fe20000410000 */
[----:B------:R4:W1:Y:S01]  /*1b80*/  MUFU.EX2 R18, R19 ;  /* 0x0000001300127308 */ /* 0x0008620000000800 */
[----:B0-----:R-:W0:Y:S01]  /*1b90*/  LDS R17, [R9+0x1400] ;  /* 0x0014000009117984 */ /* 0x001e220000000800 */
[----:B---3--:R-:W-:Y:S01]  /*1ba0*/  FADD.FTZ R11, R14, R11 ;  /* 0x0000000b0e0b7221 */ /* 0x008fe20000010000 */
[----:B------:R-:W-:Y:S01]  /*1bb0*/  FMUL.FTZ R27, R27, 1.4426950216293334961 ;  /* 0x3fb8aa3b1b1b7820 */ /* 0x000fe20000410000 */
[C---:B------:R-:W-:Y:S01]  /*1bc0*/  FADD.FTZ R29, -R8.reuse, R29 ;  /* 0x0000001d081d7221 */ /* 0x040fe20000010100 */
[----:B------:R-:W-:Y:S01]  /*1bd0*/  STS [R9+-0x400], R14 ;  /* 0xfffc000e09007388 */ /* 0x000fe20000000800 */
[C---:B------:R-:W-:Y:S02]  /*1be0*/  FADD.FTZ R31, -R8.reuse, R31 ;  /* 0x0000001f081f7221 */ /* 0x040fe40000010100 */
[----:B------:R3:W3:Y:S01]  /*1bf0*/  MUFU.EX2 R20, R21 ;  /* 0x0000001500147308 */ /* 0x0006e20000000800 */
[----:B----4-:R-:W4:Y:S01]  /*1c00*/  LDS R19, [R9+0x1600] ;  /* 0x0016000009137984 */ /* 0x010f220000000800 */
[----:B------:R-:W-:Y:S01]  /*1c10*/  FADD.FTZ R11, R11, R16 ;  /* 0x000000100b0b7221 */ /* 0x000fe20000010000 */
[----:B------:R-:W-:Y:S01]  /*1c20*/  FMUL.FTZ R29, R29, 1.4426950216293334961 ;  /* 0x3fb8aa3b1d1d7820 */ /* 0x000fe20000410000 */
[----:B------:R-:W-:Y:S01]  /*1c30*/  FMUL.FTZ R31, R31, 1.4426950216293334961 ;  /* 0x3fb8aa3b1f1f7820 */ /* 0x000fe20000410000 */
[C---:B------:R-:W-:Y:S01]  /*1c40*/  FADD.FTZ R33, -R8.reuse, R33 ;  /* 0x0000002108217221 */ /* 0x040fe20000010100 */
[----:B------:R-:W-:Y:S01]  /*1c50*/  STS [R9+-0x200], R16 ;  /* 0xfffe001009007388 */ /* 0x000fe20000000800 */
[----:B-1----:R-:W-:Y:S01]  /*1c60*/  FADD.FTZ R35, -R8, R35 ;  /* 0x0000002308237221 */ /* 0x002fe20000010100 */
[----:B------:R1:W2:Y:S01]  /*1c70*/  MUFU.EX2 R22, R23 ;  /* 0x0000001700167308 */ /* 0x0002a20000000800 */
[----:B------:R-:W-:Y:S01]  /*1c80*/  FADD.FTZ R11, R11, R18 ;  /* 0x000000120b0b7221 */ /* 0x000fe20000010000 */
[----:B---3--:R-:W3:Y:S01]  /*1c90*/  LDS R21, [R9+0x1800] ;  /* 0x0018000009157984 */ /* 0x008ee20000000800 */
[----:B------:R-:W-:Y:S01]  /*1ca0*/  FMUL.FTZ R33, R33, 1.4426950216293334961 ;  /* 0x3fb8aa3b21217820 */ /* 0x000fe20000410000 */
[----:B------:R-:W-:-:S02]  /*1cb0*/  FMUL.FTZ R35, R35, 1.4426950216293334961 ;  /* 0x3fb8aa3b23237820 */ /* 0x000fc40000410000 */
[----:B------:R-:W-:Y:S02]  /*1cc0*/  STS [R9], R18 ;  /* 0x0000001209007388 */ /* 0x000fe40000000800 */
[----:B------:R-:W0:Y:S01]  /*1cd0*/  MUFU.EX2 R24, R25 ;  /* 0x0000001900187308 */ /* 0x000e220000000800 */
[----:B------:R-:W-:Y:S01]  /*1ce0*/  FADD.FTZ R11, R11, R20 ;  /* 0x000000140b0b7221 */ /* 0x000fe20000010000 */
[----:B-1----:R-:W1:Y:S04]  /*1cf0*/  LDS R23, [R9+0x1a00] ;  /* 0x001a000009177984 */ /* 0x002e680000000800 */
[----:B------:R-:W-:Y:S02]  /*1d00*/  STS [R9+0x200], R20 ;  /* 0x0002001409007388 */ /* 0x000fe40000000800 */
[----:B------:R-:W4:Y:S01]  /*1d10*/  MUFU.EX2 R26, R27 ;  /* 0x0000001b001a7308 */ /* 0x000f220000000800 */
[----:B--2---:R-:W-:Y:S01]  /*1d20*/  FADD.FTZ R11, R11, R22 ;  /* 0x000000160b0b7221 */ /* 0x004fe20000010000 */
[----:B------:R-:W-:Y:S01]  /*1d30*/  FADD.FTZ R15, -R8, R15 ;  /* 0x0000000f080f7221 */ /* 0x000fe20000010100 */
[----:B------:R-:W-:Y:S03]  /*1d40*/  STS [R9+0x400], R22 ;  /* 0x0004001609007388 */ /* 0x000fe60000000800 */
[----:B------:R-:W-:-:S02]  /*1d50*/  FMUL.FTZ R15, R15, 1.4426950216293334961 ;  /* 0x3fb8aa3b0f0f7820 */ /* 0x000fc40000410000 */
[----:B------:R-:W2:Y:S01]  /*1d60*/  MUFU.EX2 R28, R29 ;  /* 0x0000001d001c7308 */ /* 0x000ea20000000800 */
[----:B0-----:R-:W-:Y:S01]  /*1d70*/  FADD.FTZ R11, R11, R24 ;  /* 0x000000180b0b7221 */ /* 0x001fe20000010000 */
[C---:B------:R-:W-:Y:S01]  /*1d80*/  FADD.FTZ R17, -R8.reuse, R17 ;  /* 0x0000001108117221 */ /* 0x040fe20000010100 */
[----:B------:R-:W-:Y:S03]  /*1d90*/  STS [R9+0x600], R24 ;  /* 0x0006001809007388 */ /* 0x000fe60000000800 */
[----:B------:R-:W-:Y:S02]  /*1da0*/  FMUL.FTZ R17, R17, 1.4426950216293334961 ;  /* 0x3fb8aa3b11117820 */ /* 0x000fe40000410000 */
[----:B------:R-:W0:Y:S01]  /*1db0*/  MUFU.EX2 R30, R31 ;  /* 0x0000001f001e7308 */ /* 0x000e220000000800 */
[----:B----4-:R-:W-:Y:S01]  /*1dc0*/  FADD.FTZ R11, R11, R26 ;  /* 0x0000001a0b0b7221 */ /* 0x010fe20000010000 */
[----:B------:R-:W-:Y:S01]  /*1dd0*/  FADD.FTZ R19, -R8, R19 ;  /* 0x0000001308137221 */ /* 0x000fe20000010100 */
[----:B------:R-:W-:Y:S03]  /*1de0*/  STS [R9+0x800], R26 ;  /* 0x0008001a09007388 */ /* 0x000fe60000000800 */
[----:B------:R-:W-:-:S02]  /*1df0*/  FMUL.FTZ R19, R19, 1.4426950216293334961 ;  /* 0x3fb8aa3b13137820 */ /* 0x000fc40000410000 */
[----:B------:R-:W4:Y:S01]  /*1e00*/  MUFU.EX2 R32, R33 ;  /* 0x0000002100207308 */ /* 0x000f220000000800 */
[----:B--2---:R-:W-:Y:S01]  /*1e10*/  FADD.FTZ R11, R11, R28 ;  /* 0x0000001c0b0b7221 */ /* 0x004fe20000010000 */
[C---:B---3--:R-:W-:Y:S01]  /*1e20*/  FADD.FTZ R21, -R8.reuse, R21 ;  /* 0x0000001508157221 */ /* 0x048fe20000010100 */
[----:B------:R-:W-:Y:S03]  /*1e30*/  STS [R9+0xa00], R28 ;  /* 0x000a001c09007388 */ /* 0x000fe60000000800 */
[----:B------:R-:W-:Y:S02]  /*1e40*/  FMUL.FTZ R21, R21, 1.4426950216293334961 ;  /* 0x3fb8aa3b15157820 */ /* 0x000fe40000410000 */
[----:B------:R-:W2:Y:S01]  /*1e50*/  MUFU.EX2 R34, R35 ;  /* 0x0000002300227308 */ /* 0x000ea20000000800 */
[----:B0-----:R-:W-:Y:S01]  /*1e60*/  FADD.FTZ R11, R11, R30 ;  /* 0x0000001e0b0b7221 */ /* 0x001fe20000010000 */
[----:B-1----:R-:W-:Y:S01]  /*1e70*/  FADD.FTZ R23, -R8, R23 ;  /* 0x0000001708177221 */ /* 0x002fe20000010100 */
[----:B------:R-:W-:Y:S03]  /*1e80*/  STS [R9+0xc00], R30 ;  /* 0x000c001e09007388 */ /* 0x000fe60000000800 */
[----:B------:R-:W-:-:S02]  /*1e90*/  FMUL.FTZ R23, R23, 1.4426950216293334961 ;  /* 0x3fb8aa3b17177820 */ /* 0x000fc40000410000 */
[----:B------:R-:W0:Y:S01]  /*1ea0*/  MUFU.EX2 R36, R15 ;  /* 0x0000000f00247308 */ /* 0x000e220000000800 */
[----:B----4-:R-:W-:Y:S01]  /*1eb0*/  FADD.FTZ R11, R11, R32 ;  /* 0x000000200b0b7221 */ /* 0x010fe20000010000 */
        /* <DEDUP_REMOVED lines=19> */
.L_x_25303:
[----:B------:R-:W-:Y:S05]  /*1ff0*/  BSYNC.RECONVERGENT B1 ;  /* 0x0000000000017941 */ /* 0x000fea0003800200 */
.L_x_25302:
        /* <DEDUP_REMOVED lines=14> */
[----:B-1----:R-:W-:-:S04]  /*20e0*/  FADD.FTZ R15, -R8, R15 ;  /* 0x0000000f080f7221 */ /* 0x002fc80000010100 */
[----:B------:R-:W-:Y:S01]  /*20f0*/  FMUL.FTZ R15, R15, 1.4426950216293334961 ;  /* 0x3fb8aa3b0f0f7820 */ /* 0x000fe20000410000 */
[----:B--2---:R-:W-:-:S03]  /*2100*/  FADD.FTZ R17, -R8, R17 ;  /* 0x0000001108117221 */ /* 0x004fc60000010100 */
[----:B------:R-:W1:Y:S01]  /*2110*/  MUFU.EX2 R14, R15 ;  /* 0x0000000f000e7308 */ /* 0x000e620000000800 */
[----:B------:R-:W-:Y:S01]  /*2120*/  FMUL.FTZ R17, R17, 1.4426950216293334961 ;  /* 0x3fb8aa3b11117820 */ /* 0x000fe20000410000 */
[C---:B---3--:R-:W-:Y:S01]  /*2130*/  FADD.FTZ R19, -R8.reuse, R19 ;  /* 0x0000001308137221 */ /* 0x048fe20000010100 */
[----:B----4-:R-:W-:-:S03]  /*2140*/  FADD.FTZ R21, -R8, R21 ;  /* 0x0000001508157221 */ /* 0x010fc60000010100 */
[----:B------:R-:W-:Y:S02]  /*2150*/  FMUL.FTZ R19, R19, 1.4426950216293334961 ;  /* 0x3fb8aa3b13137820 */ /* 0x000fe40000410000 */
[----:B------:R-:W2:Y:S01]  /*2160*/  MUFU.EX2 R16, R17 ;  /* 0x0000001100107308 */ /* 0x000ea20000000800 */
[----:B------:R-:W-:Y:S01]  /*2170*/  FMUL.FTZ R21, R21, 1.4426950216293334961 ;  /* 0x3fb8aa3b15157820 */ /* 0x000fe20000410000 */
[C---:B0-----:R-:W-:Y:S01]  /*2180*/  FADD.FTZ R23, -R8.reuse, R23 ;  /* 0x0000001708177221 */ /* 0x041fe20000010100 */
[----:B------:R-:W-:-:S03]  /*2190*/  FADD.FTZ R25, -R8, R25 ;  /* 0x0000001908197221 */ /* 0x000fc60000010100 */
[----:B------:R-:W-:Y:S02]  /*21a0*/  FMUL.FTZ R23, R23, 1.4426950216293334961 ;  /* 0x3fb8aa3b17177820 */ /* 0x000fe40000410000 */
[----:B------:R-:W0:Y:S01]  /*21b0*/  MUFU.EX2 R18, R19 ;  /* 0x0000001300127308 */ /* 0x000e220000000800 */
[----:B------:R-:W-:Y:S01]  /*21c0*/  FMUL.FTZ R25, R25, 1.4426950216293334961 ;  /* 0x3fb8aa3b19197820 */ /* 0x000fe20000410000 */
[C---:B------:R-:W-:Y:S01]  /*21d0*/  FADD.FTZ R27, -R8.reuse, R27 ;  /* 0x0000001b081b7221 */ /* 0x040fe20000010100 */
[----:B-1----:R-:W-:Y:S01]  /*21e0*/  FADD.FTZ R11, R11, R14 ;  /* 0x0000000e0b0b7221 */ /* 0x002fe20000010000 */
[----:B------:R-:W-:Y:S01]  /*21f0*/  FADD.FTZ R29, -R8, R29 ;  /* 0x0000001d081d7221 */ /* 0x000fe20000010100 */
[----:B------:R-:W-:Y:S01]  /*2200*/  STS [R9+-0x400], R14 ;  /* 0xfffc000e09007388 */ /* 0x000fe20000000800 */
[----:B------:R-:W-:Y:S02]  /*2210*/  FMUL.FTZ R27, R27, 1.4426950216293334961 ;  /* 0x3fb8aa3b1b1b7820 */ /* 0x000fe40000410000 */
[----:B------:R-:W1:Y:S01]  /*2220*/  MUFU.EX2 R20, R21 ;  /* 0x0000001500147308 */ /* 0x000e620000000800 */
[----:B--2---:R-:W-:Y:S01]  /*2230*/  FADD.FTZ R11, R11, R16 ;  /* 0x000000100b0b7221 */ /* 0x004fe20000010000 */
[----:B------:R-:W-:Y:S01]  /*2240*/  FMUL.FTZ R29, R29, 1.4426950216293334961 ;  /* 0x3fb8aa3b1d1d7820 */ /* 0x000fe20000410000 */
[----:B------:R-:W-:Y:S05]  /*2250*/  STS [R9+-0x200], R16 ;  /* 0xfffe001009007388 */ /* 0x000fea0000000800 */
        /* <DEDUP_REMOVED lines=17> */
.L_x_25306:
[----:B------:R-:W-:Y:S05]  /*2370*/  BSYNC.RECONVERGENT B1 ;  /* 0x0000000000017941 */ /* 0x000fea0003800200 */
.L_x_25305:
        /* <DEDUP_REMOVED lines=9> */
[C---:B---3--:R-:W-:Y:S01]  /*2410*/  FADD.FTZ R19, -R8.reuse, R19 ;  /* 0x0000001308137221 */ /* 0x048fe20000010100 */
[----:B------:R-:W-:Y:S02]  /*2420*/  FMUL.FTZ R17, R17, 1.4426950216293334961 ;  /* 0x3fb8aa3b11117820 */ /* 0x000fe40000410000 */
        /* <DEDUP_REMOVED lines=15> */
.L_x_25298:
[----:B------:R-:W-:Y:S05]  /*2520*/  BSYNC.RECONVERGENT B0 ;  /* 0x0000000000007941 */ /* 0x000fea0003800200 */
.L_x_25297:
        /* <DEDUP_REMOVED lines=32> */
[----:B------:R-:W-:Y:S02]  /*2730*/  LEA.HI R116, R116, 0x1, RZ, 0x19 ;  /* 0x0000000174747811 */ /* 0x000fe400078fc8ff */
[----:B------:R-:W-:Y:S02]  /*2740*/  IADD3 R7, PT, PT, R13, 0x320, RZ ;  /* 0x000003200d077810 */ /* 0x000fe40007ffe0ff */
[----:B------:R-:W-:Y:S02]  /*2750*/  SHF.L.U32 R6, R116, 0x7, RZ ;  /* 0x0000000774067819 */ /* 0x000fe400000006ff */
[----:B--2---:R-:W-:Y:S02]  /*2760*/  LEA R9, R12, R7, 0x18 ;  /* 0x000000070c097211 */ /* 0x004fe400078ec0ff */
[----:B------:R-:W-:Y:S02]  /*2770*/  LOP3.LUT R7, R6, 0x180, RZ, 0xc0, !PT ;  /* 0x0000018006077812 */ /* 0x000fe400078ec0ff */
[----:B------:R-:W-:-:S02]  /*2780*/  LOP3.LUT R10, R116, 0x3, RZ, 0xc0, !PT ;  /* 0x00000003740a7812 */ /* 0x000fc400078ec0ff */
[----:B------:R-:W-:Y:S01]  /*2790*/  LEA R9, R4, R9, 0x2 ;  /* 0x0000000904097211 */ /* 0x000fe200078e10ff */
[----:B------:R-:W-:Y:S01]  /*27a0*/  IMAD.IADD R6, R7, 0x1, R4 ;  /* 0x0000000107067824 */ /* 0x000fe200078e0204 */
[----:B------:R-:W-:-:S07]  /*27b0*/  IADD3 R10, PT, PT, -R10, RZ, RZ ;  /* 0x000000ff0a0a7210 */ /* 0x000fce0007ffe1ff */
.L_x_25311:
[----:B------:R-:W4:Y:S01]  /*27c0*/  LDS R7, [R9] ;  /* 0x0000000009077984 */ /* 0x000f220000000800 */
[----:B------:R-:W-:-:S04]  /*27d0*/  IADD3 R10, PT, PT, R10, 0x1, RZ ;  /* 0x000000010a0a7810 */ /* 0x000fc80007ffe0ff */
[----:B------:R-:W-:Y:S01]  /*27e0*/  ISETP.NE.AND P0, PT, R10, RZ, PT ;  /* 0x000000ff0a00720c */ /* 0x000fe20003f05270 */
[----:B----4-:R-:W-:-:S05]  /*27f0*/  FMUL.FTZ R14, R7, R36 ;  /* 0x00000024070e7220 */ /* 0x010fca0000410000 */
[----:B------:R2:W-:Y:S02]  /*2800*/  STS [R9], R14 ;  /* 0x0000000e09007388 */ /* 0x0005e40000000800 */
[----:B--2---:R-:W-:-:S05]  /*2810*/  IADD3 R9, PT, PT, R9, 0x200, RZ ;  /* 0x0000020009097810 */ /* 0x004fca0007ffe0ff */
[----:B------:R-:W-:Y:S05]  /*2820*/  @P0 BRA `(.L_x_25311) ;  /* 0xfffffffc00e40947 */ /* 0x000fea000383ffff */
.L_x_25310:
[----:B------:R-:W-:Y:S05]  /*2830*/  BSYNC.RECONVERGENT B1 ;  /* 0x0000000000017941 */ /* 0x000fea0003800200 */
.L_x_25309:
[----:B------:R-:W-:Y:S05]  /*2840*/  @!P1 BRA `(.L_x_25308) ;  /* 0x0000000400b89947 */ /* 0x000fea0003800000 */
[----:B--2---:R-:W-:Y:S01]  /*2850*/  IADD3 R9, PT, PT, R5, -R6, RZ ;  /* 0x8000000605097210 */ /* 0x004fe20007ffe0ff */
        /* <DEDUP_REMOVED lines=10> */
.L_x_25314:
[----:B------:R-:W4:Y:S01]  /*2900*/  LDS R9, [R7+-0x400] ;  /* 0xfffc000007097984 */ /* 0x000f220000000800 */
[----:B------:R-:W-:-:S03]  /*2910*/  IADD3 R6, PT, PT, R6, 0x800, RZ ;  /* 0x0000080006067810 */ /* 0x000fc60007ffe0ff */
[----:B------:R-:W2:Y:S01]  /*2920*/  LDS R11, [R7+-0x200] ;  /* 0xfffe0000070b7984 */ /* 0x000ea20000000800 */
[----:B------:R-:W-:-:S03]  /*2930*/  ISETP.GE.AND P1, PT, R6, R39, PT ;  /* 0x000000270600720c */ /* 0x000fc60003f26270 */
[----:B------:R-:W3:Y:S04]  /*2940*/  LDS R15, [R7] ;  /* 0x00000000070f7984 */ /* 0x000ee80000000800 */
[----:B------:R-:W0:Y:S04]  /*2950*/  LDS R17, [R7+0x200] ;  /* 0x0002000007117984 */ /* 0x000e280000000800 */
[----:B------:R-:W1:Y:S04]  /*2960*/  LDS R19, [R7+0x400] ;  /* 0x0004000007137984 */ /* 0x000e680000000800 */
        /* <DEDUP_REMOVED lines=12> */
[----:B0-----:R-:W-:-:S03]  /*2a30*/  FMUL.FTZ R18, R17, R36 ;  /* 0x0000002411127220 */ /* 0x001fc60000410000 */
[----:B------:R-:W0:Y:S01]  /*2a40*/  LDS R34, [R7+0x1800] ;  /* 0x0018000007227984 */ /* 0x000e220000000800 */
        /* <DEDUP_REMOVED lines=8> */
[-C--:B----4-:R-:W-:Y:S02]  /*2ad0*/  FMUL.FTZ R10, R23, R36.reuse ;  /* 0x00000024170a7220 */ /* 0x090fe40000410000 */
        /* <DEDUP_REMOVED lines=8> */
[----:B---3--:R-:W-:-:S03]  /*2b60*/  FMUL.FTZ R16, R33, R36 ;  /* 0x0000002421107220 */ /* 0x008fc60000410000 */
[----:B------:R-:W-:Y:S01]  /*2b70*/  STS [R7+0xa00], R24 ;  /* 0x000a001807007388 */ /* 0x000fe20000000800 */
[----:B0-----:R-:W-:-:S03]  /*2b80*/  FMUL.FTZ R34, R34, R36 ;  /* 0x0000002422227220 */ /* 0x001fc60000410000 */
        /* <DEDUP_REMOVED lines=11> */
.L_x_25313:
[----:B------:R-:W-:Y:S05]  /*2c40*/  BSYNC.RECONVERGENT B1 ;  /* 0x0000000000017941 */ /* 0x000fea0003800200 */
.L_x_25312:
[----:B------:R-:W-:Y:S01]  /*2c50*/  IMAD.IADD R9, R5, 0x1, -R6 ;  /* 0x0000000105097824 */ /* 0x000fe200078e0a06 */
[----:B------:R-:W-:Y:S04]  /*2c60*/  BSSY.RECONVERGENT B1, `(.L_x_25315) ;  /* 0x000001e000017945 */ /* 0x000fe80003800200 */
[----:B------:R-:W-:-:S13]  /*2c70*/  ISETP.GT.AND P1, PT, R9, 0x200, PT ;  /* 0x000002000900780c */ /* 0x000fda0003f24270 */
[----:B------:R-:W-:Y:S05]  /*2c80*/  @!P1 BRA `(.L_x_25316) ;  /* 0x00000000006c9947 */ /* 0x000fea0003800000 */
[----:B------:R-:W4:Y:S01]  /*2c90*/  LDS R9, [R7+-0x400] ;  /* 0xfffc000007097984 */ /* 0x000f220000000800 */
[----:B------:R-:W-:Y:S02]  /*2ca0*/  PLOP3.LUT P0, PT, PT, PT, PT, 0x8, 0x80 ;  /* 0x000000000080781c */ /* 0x000fe40003f0e170 */
[----:B------:R-:W-:Y:S01]  /*2cb0*/  IADD3 R6, PT, PT, R6, 0x400, RZ ;  /* 0x0000040006067810 */ /* 0x000fe20007ffe0ff */
[----:B------:R-:W2:Y:S04]  /*2cc0*/  LDS R11, [R7+-0x200] ;  /* 0xfffe0000070b7984 */ /* 0x000ea80000000800 */
[----:B------:R-:W3:Y:S04]  /*2cd0*/  LDS R15, [R7] ;  /* 0x00000000070f7984 */ /* 0x000ee80000000800 */
[----:B------:R-:W0:Y:S04]  /*2ce0*/  LDS R17, [R7+0x200] ;  /* 0x0002000007117984 */ /* 0x000e280000000800 */
[----:B------:R-:W1:Y:S04]  /*2cf0*/  LDS R19, [R7+0x400] ;  /* 0x0004000007137984 */ /* 0x000e680000000800 */
        /* <DEDUP_REMOVED lines=8> */
[----:B0-----:R-:W-:-:S03]  /*2d80*/  FMUL.FTZ R18, R17, R36 ;  /* 0x0000002411127220 */ /* 0x001fc60000410000 */
        /* <DEDUP_REMOVED lines=11> */
.L_x_25316:
[----:B------:R-:W-:Y:S05]  /*2e40*/  BSYNC.RECONVERGENT B1 ;  /* 0x0000000000017941 */ /* 0x000fea0003800200 */
.L_x_25315:
[----:B------:R-:W-:-:S13]  /*2e50*/  ISETP.LT.OR P0, PT, R6, R5, P0 ;  /* 0x000000050600720c */ /* 0x000fda0000701670 */
[----:B------:R-:W-:Y:S05]  /*2e60*/  @!P0 BRA `(.L_x_25308) ;  /* 0x0000000000308947 */ /* 0x000fea0003800000 */
[----:B------:R-:W4:Y:S04]  /*2e70*/  LDS R5, [R7+-0x400] ;  /* 0xfffc000007057984 */ /* 0x000f280000000800 */
[----:B------:R-:W2:Y:S04]  /*2e80*/  LDS R9, [R7+-0x200] ;  /* 0xfffe000007097984 */ /* 0x000ea80000000800 */
[----:B------:R-:W3:Y:S04]  /*2e90*/  LDS R11, [R7] ;  /* 0x00000000070b7984 */ /* 0x000ee80000000800 */
[----:B------:R-:W0:Y:S01]  /*2ea0*/  LDS R15, [R7+0x200] ;  /* 0x00020000070f7984 */ /* 0x000e220000000800 */
[-C--:B----4-:R-:W-:Y:S01]  /*2eb0*/  FMUL.FTZ R6, R5, R36.reuse ;  /* 0x0000002405067220 */ /* 0x090fe20000410000 */
[----:B--2---:R-:W-:-:S04]  /*2ec0*/  FMUL.FTZ R10, R9, R36 ;  /* 0x00000024090a7220 */ /* 0x004fc80000410000 */
[----:B------:R2:W-:Y:S01]  /*2ed0*/  STS [R7+-0x400], R6 ;  /* 0xfffc000607007388 */ /* 0x0005e20000000800 */
[----:B---3--:R-:W-:-:S03]  /*2ee0*/  FMUL.FTZ R14, R11, R36 ;  /* 0x000000240b0e7220 */ /* 0x008fc60000410000 */
[----:B------:R2:W-:Y:S01]  /*2ef0*/  STS [R7+-0x200], R10 ;  /* 0xfffe000a07007388 */ /* 0x0005e20000000800 */
[----:B0-----:R-:W-:-:S03]  /*2f00*/  FMUL.FTZ R16, R15, R36 ;  /* 0x000000240f107220 */ /* 0x001fc60000410000 */
[----:B------:R2:W-:Y:S04]  /*2f10*/  STS [R7], R14 ;  /* 0x0000000e07007388 */ /* 0x0005e80000000800 */
[----:B------:R2:W-:Y:S02]  /*2f20*/  STS [R7+0x200], R16 ;  /* 0x0002001007007388 */ /* 0x0005e40000000800 */
.L_x_25308:
[----:B------:R-:W-:Y:S05]  /*2f30*/  BSYNC.RECONVERGENT B0 ;  /* 0x0000000000007941 */ /* 0x000fea0003800200 */
.L_x_25307:
[----:B--2---:R-:W2:Y:S01]  /*2f40*/  LDC R6, c[0x0][0x370] ;  /* 0x0000dc00ff067b82 */ /* 0x004ea20000000800 */
[----:B------:R-:W0:Y:S07]  /*2f50*/  S2R R7, SR_CTAID.Y ;  /* 0x0000000000077919 */ /* 0x000e2e0000002600 */
[----:B------:R-:W-:Y:S01]  /*2f60*/  BAR.SYNC.DEFER_BLOCKING 0x0 ;  /* 0x0000000000007b1d */ /* 0x000fe20000010000 */
[----:B------:R-:W-:Y:S01]  /*2f70*/  ISETP.NE.AND P0, PT, R4, RZ, PT ;  /* 0x000000ff0400720c */ /* 0x000fe20003f05270 */
[----:B------:R-:W-:-:S06]  /*2f80*/  HFMA2 R119, -RZ, RZ, 0, 0 ;  /* 0x00000000ff777431 */ /* 0x000fcc00000001ff */
[----:B------:R-:W0:Y:S01]  /*2f90*/  LDC R5, c[0x0][0x378] ;  /* 0x0000de00ff057b82 */ /* 0x000e220000000800 */
[----:B------:R-:W0:Y:S01]  /*2fa0*/  LDCU UR15, c[0x0][0x3dc] ;  /* 0x00007b80ff0f77ac */ /* 0x000e220008000800 */
[----:B------:R-:W-:Y:S06]  /*2fb0*/  BSSY.RECONVERGENT B0, `(.L_x_25317) ;  /* 0x0000010000007945 */ /* 0x000fec0003800200 */
[----:B------:R-:W0:Y:S01]  /*2fc0*/  S2UR UR14, SR_CTAID.X ;  /* 0x00000000000e79c3 */ /* 0x000e220000002500 */
[----:B------:R-:W-:Y:S05]  /*2fd0*/  @P0 BRA `(.L_x_25318) ;  /* 0x0000000000340947 */ /* 0x000fea0003800000 */
[----:B0-2---:R-:W-:Y:S01]  /*2fe0*/  IMAD R10, R7, R6, UR14 ;  /* 0x0000000e070a7e24 */ /* 0x005fe2000f8e0206 */
        /* <DEDUP_REMOVED lines=8> */
[C---:B------:R-:W-:Y:S02]  /*3070*/  IADD3.X R11, PT, PT, R9.reuse, UR11, RZ, P0, !PT ;  /* 0x0000000b090b7c10 */ /* 0x040fe400087fe4ff */
[----:B------:R-:W-:-:S03]  /*3080*/  IADD3.X R15, PT, PT, R9, UR9, RZ, P1, !PT ;  /* 0x00000009090f7c10 */ /* 0x000fc60008ffe4ff */
[----:B-1----:R0:W-:Y:S04]  /*3090*/  STG.E desc[UR6][R10.64], R8 ;  /* 0x000000080a007986 */ /* 0x0021e8000c101906 */
[----:B---3--:R0:W-:Y:S02]  /*30a0*/  STG.E desc[UR6][R14.64], R37 ;  /* 0x000000250e007986 */ /* 0x0081e4000c101906 */
.L_x_25318:
[----:B0-----:R-:W-:Y:S05]  /*30b0*/  BSYNC.RECONVERGENT B0 ;  /* 0x0000000000007941 */ /* 0x001fea0003800200 */
.L_x_25317:
[----:B------:R-:W-:Y:S01]  /*30c0*/  USHF.L.U32 UR4, UR12, 0x5, URZ ;  /* 0x000000050c047899 */ /* 0x000fe200080006ff */
[----:B------:R-:W-:Y:S01]  /*30d0*/  BSSY.RECONVERGENT B0, `(.L_x_25319) ;  /* 0x00001c6000007945 */ /* 0x000fe20003800200 */
[----:B------:R-:W-:Y:S02]  /*30e0*/  MOV R116, RZ ;  /* 0x000000ff00747202 */ /* 0x000fe40000000f00 */
[----:B------:R-:W-:Y:S02]  /*30f0*/  CS2R R114, SRZ ;  /* 0x0000000000727805 */ /* 0x000fe4000001ff00 */
[----:B------:R-:W-:Y:S02]  /*3100*/  CS2R R112, SRZ ;  /* 0x0000000000707805 */ /* 0x000fe4000001ff00 */
[----:B------:R-:W-:Y:S02]  /*3110*/  CS2R R110, SRZ ;  /* 0x00000000006e7805 */ /* 0x000fe4000001ff00 */
[----:B------:R-:W-:-:S02]  /*3120*/  LOP3.LUT R14, R0, UR4, RZ, 0xfc, !PT ;  /* 0x00000004000e7c12 */ /* 0x000fc4000f8efcff */
[----:B------:R-:W-:Y:S02]  /*3130*/  CS2R R108, SRZ ;  /* 0x00000000006c7805 */ /* 0x000fe4000001ff00 */
[----:B-----5:R-:W-:Y:S02]  /*3140*/  CS2R R106, SRZ ;  /* 0x00000000006a7805 */ /* 0x020fe4000001ff00 */
[----:B------:R-:W-:Y:S02]  /*3150*/  CS2R R104, SRZ ;  /* 0x0000000000687805 */ /* 0x000fe4000001ff00 */
[----:B------:R-:W-:Y:S01]  /*3160*/  ISETP.GE.U32.AND P0, PT, R14, R117, PT ;  /* 0x000000750e00720c */ /* 0x000fe20003f06070 */
[----:B------:R-:W0:Y:S01]  /*3170*/  LDCU.64 UR4, c[0x0][0x3a8] ;  /* 0x00007500ff0477ac */ /* 0x000e220008000a00 */
[----:B-1----:R-:W-:Y:S02]  /*3180*/  CS2R R8, SRZ ;  /* 0x0000000000087805 */ /* 0x002fe4000001ff00 */
[----:B------:R-:W-:-:S02]  /*3190*/  CS2R R10, SRZ ;  /* 0x00000000000a7805 */ /* 0x000fc4000001ff00 */
[----:B------:R-:W-:Y:S02]  /*31a0*/  CS2R R92, SRZ ;  /* 0x00000000005c7805 */ /* 0x000fe4000001ff00 */
[----:B------:R-:W-:Y:S02]  /*31b0*/  CS2R R94, SRZ ;  /* 0x00000000005e7805 */ /* 0x000fe4000001ff00 */
[----:B------:R-:W-:-:S03]  /*31c0*/  CS2R R96, SRZ ;  /* 0x0000000000607805 */ /* 0x000fc6000001ff00 */
[----:B------:R-:W-:Y:S05]  /*31d0*/  @P0 BRA `(.L_x_25320) ;  /* 0x0000001800d40947 */ /* 0x000fea0003800000 */
[----:B------:R-:W1:Y:S01]  /*31e0*/  LDCU UR8, c[0x0][0x3c8] ;  /* 0x00007900ff0877ac */ /* 0x000e620008000800 */
[----:B------:R-:W-:Y:S01]  /*31f0*/  IMAD.WIDE.U32 R8, R14, 0x4, RZ ;  /* 0x000000040e087825 */ /* 0x000fe200078e00ff */
[----:B------:R-:W-:-:S03]  /*3200*/  IADD3 R13, PT, PT, R13, 0x320, RZ ;  /* 0x000003200d0d7810 */ /* 0x000fc60007ffe0ff */
[----:B------:R-:W-:Y:S01]  /*3210*/  HFMA2 R116, -RZ, RZ, 0, 0 ;  /* 0x00000000ff747431 */ /* 0x000fe200000001ff */
[----:B------:R-:W5:Y:S01]  /*3220*/  LDCU.64 UR10, c[0x0][0x3b8] ;  /* 0x00007700ff0a77ac */ /* 0x000f620008000a00 */
[----:B------:R-:W-:Y:S01]  /*3230*/  SHF.L.U32 R10, R4, 0x4, RZ ;  /* 0x00000004040a7819 */ /* 0x000fe200000006ff */
[----:B------:R-:W-:Y:S01]  /*3240*/  IMAD.MOV.U32 R119, RZ, RZ, RZ ;  /* 0x000000ffff777224 */ /* 0x000fe200078e00ff */
[----:B------:R-:W-:Y:S01]  /*3250*/  LEA R100, R12, R13, 0x18 ;  /* 0x0000000d0c647211 */ /* 0x000fe200078ec0ff */
[----:B------:R-:W-:Y:S01]  /*3260*/  VIADD R13, R118, 0xf ;  /* 0x0000000f760d7836 */ /* 0x000fe20000000000 */
[----:B------:R-:W-:Y:S02]  /*3270*/  SHF.L.U32 R12, R4, 0x2, RZ ;  /* 0x00000002040c7819 */ /* 0x000fe400000006ff */
[----:B------:R-:W-:Y:S02]  /*3280*/  CS2R R114, SRZ ;  /* 0x0000000000727805 */ /* 0x000fe4000001ff00 */
[----:B------:R-:W-:-:S02]  /*3290*/  IADD3 R103, PT, PT, R14, 0x1, RZ ;  /* 0x000000010e677810 */ /* 0x000fc40007ffe0ff */
[----:B------:R-:W-:Y:S02]  /*32a0*/  CS2R R112, SRZ ;  /* 0x0000000000707805 */ /* 0x000fe4000001ff00 */
[----:B------:R-:W-:Y:S02]  /*32b0*/  LOP3.LUT R99, R12, 0xc, RZ, 0xc0, !PT ;  /* 0x0000000c0c637812 */ /* 0x000fe400078ec0ff */
[----:B------:R-:W-:Y:S02]  /*32c0*/  CS2R R110, SRZ ;  /* 0x00000000006e7805 */ /* 0x000fe4000001ff00 */
[----:B------:R-:W-:Y:S02]  /*32d0*/  SHF.R.U32.HI R13, RZ, 0x4, R13 ;  /* 0x00000004ff0d7819 */ /* 0x000fe4000001160d */
[----:B------:R-:W-:Y:S02]  /*32e0*/  CS2R R108, SRZ ;  /* 0x00000000006c7805 */ /* 0x000fe4000001ff00 */
[----:B------:R-:W-:Y:S01]  /*32f0*/  CS2R R106, SRZ ;  /* 0x00000000006a7805 */ /* 0x000fe2000001ff00 */
[----:B-1----:R-:W-:Y:S01]  /*3300*/  IMAD R11, R7, UR8, RZ ;  /* 0x00000008070b7c24 */ /* 0x002fe2000f8e02ff */
[----:B------:R-:W1:Y:S01]  /*3310*/  LDCU UR8, c[0x0][0x3e0] ;  /* 0x00007c00ff0877ac */ /* 0x000e620008000800 */
[----:B------:R-:W-:-:S02]  /*3320*/  IADD3 R102, PT, PT, -R13, R14, RZ ;  /* 0x0000000e0d667210 */ /* 0x000fc40007ffe1ff */
[----:B------:R-:W-:Y:S01]  /*3330*/  CS2R R104, SRZ ;  /* 0x0000000000687805 */ /* 0x000fe2000001ff00 */
[----:B------:R-:W-:Y:S01]  /*3340*/  IMAD.WIDE R8, R11, 0x4, R8 ;  /* 0x000000040b087825 */ /* 0x000fe200078e0208 */
[----:B------:R-:W-:Y:S02]  /*3350*/  LOP3.LUT R11, R10, 0x30, RZ, 0xe2, !PT ;  /* 0x000000300a0b7812 */ /* 0x000fe400078ee2ff */
[----:B------:R-:W-:Y:S02]  /*3360*/  CS2R R92, SRZ ;  /* 0x00000000005c7805 */ /* 0x000fe4000001ff00 */
[C---:B------:R-:W-:Y:S02]  /*3370*/  LEA R10, R0.reuse, UR13, 0x4 ;  /* 0x0000000d000a7c11 */ /* 0x040fe4000f8e20ff */
[----:B------:R-:W-:Y:S02]  /*3380*/  CS2R R94, SRZ ;  /* 0x00000000005e7805 */ /* 0x000fe4000001ff00 */
[----:B------:R-:W-:-:S02]  /*3390*/  LEA R11, R0, R11, 0x6 ;  /* 0x0000000b000b7211 */ /* 0x000fc400078e30ff */
[----:B------:R-:W-:Y:S02]  /*33a0*/  CS2R R96, SRZ ;  /* 0x0000000000607805 */ /* 0x000fe4000001ff00 */
[----:B-----5:R-:W-:Y:S02]  /*33b0*/  IADD3 R98, P0, PT, R8, UR10, RZ ;  /* 0x0000000a08627c10 */ /* 0x020fe4000ff1e0ff */
[----:B------:R-:W-:Y:S02]  /*33c0*/  IADD3 R99, PT, PT, R10, 0x1, R99 ;  /* 0x000000010a637810 */ /* 0x000fe40007ffe063 */
[----:B------:R-:W-:Y:S02]  /*33d0*/  IADD3 R100, PT, PT, R100, R11, RZ ;  /* 0x0000000b64647210 */ /* 0x000fe40007ffe0ff */
[----:B------:R-:W-:Y:S02]  /*33e0*/  CS2R R10, SRZ ;  /* 0x00000000000a7805 */ /* 0x000fe4000001ff00 */
[----:B------:R-:W-:-:S02]  /*33f0*/  IADD3.X R101, PT, PT, R9, UR11, RZ, P0, !PT ;  /* 0x0000000b09657c10 */ /* 0x000fc400087fe4ff */
[----:B------:R-:W-:Y:S01]  /*3400*/  CS2R R8, SRZ ;  /* 0x0000000000087805 */ /* 0x000fe2000001ff00 */
[----:B-1----:R-:W-:Y:S01]  /*3410*/  IMAD R120, R2, UR8, RZ ;  /* 0x0000000802787c24 */ /* 0x002fe2000f8e02ff */
[----:B------:R-:W-:-:S04]  /*3420*/  LOP3.LUT R2, R12, 0x7c, RZ, 0xc0, !PT ;  /* 0x0000007c0c027812 */ /* 0x000fc800078ec0ff */
[----:B------:R-:W-:-:S07]  /*3430*/  SHF.R.S32.HI R121, RZ, 0x1f, R120 ;  /* 0x0000001fff797819 */ /* 0x000fce0000011478 */
.L_x_25321:
[----:B------:R-:W-:Y:S01]  /*3440*/  MOV R14, R98 ;  /* 0x00000062000e7202 */ /* 0x000fe20000000f00 */
[----:B------:R-:W1:Y:S01]  /*3450*/  LDS.128 R56, [R100] ;  /* 0x0000000064387984 */ /* 0x000e620000000c00 */
[----:B------:R-:W-:-:S05]  /*3460*/  MOV R15, R101 ;  /* 0x00000065000f7202 */ /* 0x000fca0000000f00 */
[----:B------:R-:W5:Y:S02]  /*3470*/  LDG.E.CONSTANT R13, desc[UR6][R14.64] ;  /* 0x000000060e0d7981 */ /* 0x000f64000c1e9900 */
[----:B-----5:R-:W-:-:S03]  /*3480*/  IMAD.WIDE R12, R13, UR15, R120 ;  /* 0x0000000f0d0c7c25 */ /* 0x020fc6000f8e0278 */
[----:B------:R-:W-:-:S04]  /*3490*/  IADD3 R12, P0, PT, R2, R12, RZ ;  /* 0x0000000c020c7210 */ /* 0x000fc80007f1e0ff */
[----:B------:R-:W-:Y:S02]  /*34a0*/  IADD3.X R13, PT, PT, RZ, R13, RZ, P0, !PT ;  /* 0x0000000dff0d7210 */ /* 0x000fe400007fe4ff */
[----:B0-----:R-:W-:-:S04]  /*34b0*/  LEA R90, P0, R12, UR4, 0x2 ;  /* 0x000000040c5a7c11 */ /* 0x001fc8000f8010ff */
[----:B------:R-:W-:-:S05]  /*34c0*/  LEA.HI.X R91, R12, UR5, R13, 0x2, P0 ;  /* 0x000000050c5b7c11 */ /* 0x000fca00080f140d */
[----:B------:R-:W5:Y:S04]  /*34d0*/  LDG.E.128.CONSTANT R64, desc[UR6][R90.64] ;  /* 0x000000065a407981 */ /* 0x000f68000c1e9d00 */
[----:B------:R-:W2:Y:S04]  /*34e0*/  LDG.E.128.CONSTANT R68, desc[UR6][R90.64+0x200] ;  /* 0x000200065a447981 */ /* 0x000ea8000c1e9d00 */
        /* <DEDUP_REMOVED lines=9> */
[----:B---34-:R-:W3:Y:S04]  /*3580*/  LDG.E.128.CONSTANT R36, desc[UR6][R90.64+0x1600] ;  /* 0x001600065a247981 */ /* 0x018ee8000c1e9d00 */
[----:B------:R-:W4:Y:S01]  /*3590*/  LDG.E.128.CONSTANT R40, desc[UR6][R90.64+0x1800] ;  /* 0x001800065a287981 */ /* 0x000f22000c1e9d00 */
[----:B------:R-:W-:-:S03]  /*35a0*/  ISETP.NE.AND P2, PT, R102, -0x1, PT ;  /* 0xffffffff6600780c */ /* 0x000fc60003f45270 */
[----:B------:R-:W4:Y:S01]  /*35b0*/  LDG.E.128.CONSTANT R44, desc[UR6][R90.64+0x1a00] ;  /* 0x001a00065a2c7981 */ /* 0x000f22000c1e9d00 */
[----:B------:R-:W-:-:S03]  /*35c0*/  VIADD R89, R99, 0xffffffff ;  /* 0xffffffff63597836 */ /* 0x000fc60000000000 */
[----:B------:R-:W4:Y:S04]  /*35d0*/  LDG.E.128.CONSTANT R48, desc[UR6][R90.64+0x1c00] ;  /* 0x001c00065a307981 */ /* 0x000f28000c1e9d00 */
[----:B------:R-:W4:Y:S02]  /*35e0*/  LDG.E.128.CONSTANT R52, desc[UR6][R90.64+0x1e00] ;  /* 0x001e00065a347981 */ /* 0x000f24000c1e9d00 */
[-C--:B------:R-:W-:Y:S02]  /*35f0*/  @!P2 ISETP.GE.AND P1, PT, R99, R118.reuse, PT ;  /* 0x000000766300a20c */ /* 0x080fe40003f26270 */
[----:B------:R-:W-:Y:S02]  /*3600*/  @!P2 ISETP.GE.AND P0, PT, R89, R118, PT ;  /* 0x000000765900a20c */ /* 0x000fe40003f06270 */
[----:B------:R-:W-:-:S02]  /*3610*/  @!P2 IADD3 R63, PT, PT, R99, 0x1, RZ ;  /* 0x00000001633fa810 */ /* 0x000fc40007ffe0ff */
[C---:B------:R-:W-:Y:S02]  /*3620*/  @!P2 IADD3 R61, PT, PT, R99.reuse, 0x2, RZ ;  /* 0x00000002633da810 */ /* 0x040fe40007ffe0ff */
[-C--:B------:R-:W-:Y:S02]  /*3630*/  @!P2 ISETP.GE.AND P4, PT, R99, R118.reuse, PT ;  /* 0x000000766300a20c */ /* 0x080fe40003f86270 */
[----:B------:R-:W-:Y:S02]  /*3640*/  @!P2 ISETP.GE.AND P3, PT, R61, R118, PT ;  /* 0x000000763d00a20c */ /* 0x000fe40003f66270 */
[C---:B------:R-:W-:Y:S01]  /*3650*/  @!P2 IADD3 R61, PT, PT, R99.reuse, 0x1, RZ ;  /* 0x00000001633da810 */ /* 0x040fe20007ffe0ff */
[----:B------:R-:W-:-:S05]  /*3660*/  @!P2 VIADD R85, R99, 0x1 ;  /* 0x000000016355a836 */ /* 0x000fca0000000000 */
[-C--:B------:R-:W-:Y:S02]  /*3670*/  @!P2 ISETP.GE.AND P6, PT, R85, R118.reuse, PT ;  /* 0x000000765500a20c */ /* 0x080fe40003fc6270 */
[----:B-----5:R-:W-:Y:S02]  /*3680*/  @!P2 FSEL R65, R65, RZ, !P1 ;  /* 0x000000ff4141a208 */ /* 0x020fe40004800000 */
[-C--:B------:R-:W-:Y:S02]  /*3690*/  @!P2 ISETP.GE.AND P1, PT, R63, R118.reuse, PT ;  /* 0x000000763f00a20c */ /* 0x080fe40003f26270 */
[----:B------:R-:W-:Y:S01]  /*36a0*/  @!P2 FSEL R64, R64, RZ, !P0 ;  /* 0x000000ff4040a208 */ /* 0x000fe20004000000 */
[----:B-1----:R-:W-:Y:S01]  /*36b0*/  FMUL.FTZ R65, R57, R65 ;  /* 0x0000004139417220 */ /* 0x002fe20000410000 */
[----:B------:R-:W-:Y:S02]  /*36c0*/  @!P2 FSEL R66, R66, RZ, !P1 ;  /* 0x000000ff4242a208 */ /* 0x000fe40004800000 */
[----:B------:R-:W-:Y:S01]  /*36d0*/  @!P2 ISETP.GE.AND P1, PT, R61, R118, PT ;  /* 0x000000763d00a20c */ /* 0x000fe20003f26270 */
[----:B------:R-:W-:Y:S01]  /*36e0*/  FFMA.FTZ R65, R56, R64, R65 ;  /* 0x0000004038417223 */ /* 0x000fe20000010041 */
[----:B------:R-:W-:Y:S01]  /*36f0*/  @!P2 FSEL R67, R67, RZ, !P3 ;  /* 0x000000ff4343a208 */ /* 0x000fe20005800000 */
[----:B------:R-:W5:Y:S01]  /*3700*/  LDG.E.128.CONSTANT R60, desc[UR6][R90.64+0x2000] ;  /* 0x002000065a3c7981 */ /* 0x000f62000c1e9d00 */
[----:B------:R-:W-:Y:S01]  /*3710*/  @!P2 ISETP.GE.AND P0, PT, R89, R118, PT ;  /* 0x000000765900a20c */ /* 0x000fe20003f06270 */
[----:B------:R-:W-:Y:S01]  /*3720*/  FFMA.FTZ R84, R58, R66, R65 ;  /* 0x000000423a547223 */ /* 0x000fe20000010041 */
[----:B--2---:R-:W-:-:S03]  /*3730*/  @!P2 FSEL R69, R69, RZ, !P4 ;  /* 0x000000ff4545a208 */ /* 0x004fc60006000000 */
[----:B------:R-:W-:Y:S02]  /*3740*/  FFMA.FTZ R84, R59, R67, R84 ;  /* 0x000000433b547223 */ /* 0x000fe40000010054 */
[----:B------:R-:W2:Y:S01]  /*3750*/  LDG.E.128.CONSTANT R64, desc[UR6][R90.64+0x2200] ;  /* 0x002200065a407981 */ /* 0x000ea2000c1e9d00 */
[----:B------:R-:W-:Y:S01]  /*3760*/  @!P2 FSEL R68, R68, RZ, !P0 ;  /* 0x000000ff4444a208 */ /* 0x000fe20004000000 */
[----:B------:R-:W-:Y:S01]  /*3770*/  FMUL.FTZ R69, R57, R69 ;  /* 0x0000004539457220 */ /* 0x000fe20000410000 */
[----:B------:R-:W-:Y:S02]  /*3780*/  @!P2 FSEL R70, R70, RZ, !P1 ;  /* 0x000000ff4646a208 */ /* 0x000fe40004800000 */
[----:B------:R-:W-:Y:S01]  /*3790*/  @!P2 ISETP.GE.AND P3, PT, R99, R118, PT ;  /* 0x000000766300a20c */ /* 0x000fe20003f66270 */
[----:B------:R-:W-:-:S03]  /*37a0*/  FFMA.FTZ R69, R56, R68, R69 ;  /* 0x0000004438457223 */ /* 0x000fc60000010045 */
[----:B------:R-:W-:Y:S01]  /*37b0*/  @!P2 FSEL R73, R73, RZ, !P3 ;  /* 0x000000ff4949a208 */ /* 0x000fe20005800000 */
[----:B------:R-:W-:Y:S01]  /*37c0*/  FFMA.FTZ R70, R58, R70, R69 ;  /* 0x000000463a467223 */ /* 0x000fe20000010045 */
[----:B------:R-:W-:-:S04]  /*37d0*/  @!P2 IADD3 R69, PT, PT, R99, 0x2, RZ ;  /* 0x000000026345a810 */ /* 0x000fc80007ffe0ff */
[-C--:B------:R-:W-:Y:S01]  /*37e0*/  @!P2 ISETP.GE.AND P0, PT, R69, R118.reuse, PT ;  /* 0x000000764500a20c */ /* 0x080fe20003f06270 */
[----:B------:R-:W-:Y:S01]  /*37f0*/  FMUL.FTZ R69, R57, R73 ;  /* 0x0000004939457220 */ /* 0x000fe20000410000 */
[----:B------:R-:W-:Y:S02]  /*3800*/  @!P2 IADD3 R73, PT, PT, R99, 0x2, RZ ;  /* 0x000000026349a810 */ /* 0x000fe40007ffe0ff */
[----:B------:R-:W-:Y:S02]  /*3810*/  @!P2 FSEL R71, R71, RZ, !P0 ;  /* 0x000000ff4747a208 */ /* 0x000fe40004000000 */
[----:B------:R-:W-:Y:S02]  /*3820*/  @!P2 FSEL R74, R74, RZ, !P6 ;  /* 0x000000ff4a4aa208 */ /* 0x000fe40007000000 */
[CC--:B------:R-:W-:Y:S02]  /*3830*/  @!P2 ISETP.GE.AND P4, PT, R73.reuse, R118.reuse, PT ;  /* 0x000000764900a20c */ /* 0x0c0fe40003f86270 */
[----:B------:R-:W-:-:S02]  /*3840*/  @!P2 ISETP.GE.AND P5, PT, R73, R118, PT ;  /* 0x000000764900a20c */ /* 0x000fc40003fa6270 */
[-C--:B------:R-:W-:Y:S02]  /*3850*/  @!P2 ISETP.GE.AND P0, PT, R73, R118.reuse, PT ;  /* 0x000000764900a20c */ /* 0x080fe40003f06270 */
[-C--:B------:R-:W-:Y:S02]  /*3860*/  @!P2 ISETP.GE.AND P6, PT, R89, R118.reuse, PT ;  /* 0x000000765900a20c */ /* 0x080fe40003fc6270 */
[----:B------:R-:W-:Y:S02]  /*3870*/  @!P2 IADD3 R73, PT, PT, R99, 0x1, RZ ;  /* 0x000000016349a810 */ /* 0x000fe40007ffe0ff */
[----:B------:R-:W-:Y:S02]  /*3880*/  @!P2 FSEL R75, R75, RZ, !P4 ;  /* 0x000000ff4b4ba208 */ /* 0x000fe40006000000 */
[----:B------:R-:W-:Y:S02]  /*3890*/  @!P2 FSEL R76, R76, RZ, !P6 ;  /* 0x000000ff4c4ca208 */ /* 0x000fe40007000000 */
[----:B------:R-:W-:-:S02]  /*38a0*/  @!P2 ISETP.GE.AND P4, PT, R73, R118, PT ;  /* 0x000000764900a20c */ /* 0x000fc40003f86270 */
[-C--:B------:R-:W-:Y:S02]  /*38b0*/  @!P2 ISETP.GE.AND P6, PT, R99, R118.reuse, PT ;  /* 0x000000766300a20c */ /* 0x080fe40003fc6270 */
[-C--:B------:R-:W-:Y:S02]  /*38c0*/  @!P2 ISETP.GE.AND P3, PT, R85, R118.reuse, PT ;  /* 0x000000765500a20c */ /* 0x080fe40003f66270 */
[----:B------:R-:W-:Y:S02]  /*38d0*/  @!P2 IADD3 R73, PT, PT, R99, 0x2, RZ ;  /* 0x000000026349a810 */ /* 0x000fe40007ffe0ff */
[----:B------:R-:W-:Y:S02]  /*38e0*/  @!P2 FSEL R77, R77, RZ, !P6 ;  /* 0x000000ff4d4da208 */ /* 0x000fe40007000000 */
[----:B------:R-:W-:Y:S02]  /*38f0*/  @!P2 ISETP.GE.AND P6, PT, R73, R118, PT ;  /* 0x000000764900a20c */ /* 0x000fe40003fc6270 */
[----:B------:R-:W-:-:S02]  /*3900*/  @!P2 FSEL R78, R78, RZ, !P3 ;  /* 0x000000ff4e4ea208 */ /* 0x000fc40005800000 */
[-C--:B------:R-:W-:Y:S02]  /*3910*/  @!P2 ISETP.GE.AND P1, PT, R89, R118.reuse, PT ;  /* 0x000000765900a20c */ /* 0x080fe40003f26270 */
[----:B------:R-:W-:Y:S02]  /*3920*/  @!P2 IADD3 R73, PT, PT, R99, 0x1, RZ ;  /* 0x000000016349a810 */ /* 0x000fe40007ffe0ff */
[-C--:B------:R-:W-:Y:S02]  /*3930*/  @!P2 ISETP.GE.AND P3, PT, R89, R118.reuse, PT ;  /* 0x000000765900a20c */ /* 0x080fe40003f66270 */
[----:B------:R-:W-:Y:S02]  /*3940*/  @!P2 FSEL R79, R79, RZ, !P5 ;  /* 0x000000ff4f4fa208 */ /* 0x000fe40006800000 */
[----:B------:R-:W-:Y:S02]  /*3950*/  @!P2 FSEL R72, R72, RZ, !P1 ;  /* 0x000000ff4848a208 */ /* 0x000fe40004800000 */
[----:B------:R-:W-:Y:S01]  /*3960*/  @!P2 ISETP.GE.AND P5, PT, R73, R118, PT ;  /* 0x000000764900a20c */ /* 0x000fe20003fa6270 */
[----:B------:R-:W-:Y:S01]  /*3970*/  @!P2 VIADD R73, R99, 0x2 ;  /* 0x000000026349a836 */ /* 0x000fe20000000000 */
[----:B------:R-:W-:-:S02]  /*3980*/  @!P2 FSEL R80, R80, RZ, !P3 ;  /* 0x000000ff5050a208 */ /* 0x000fc40005800000 */
[-C--:B------:R-:W-:Y:S02]  /*3990*/  @!P2 ISETP.GE.AND P1, PT, R85, R118.reuse, PT ;  /* 0x000000765500a20c */ /* 0x080fe40003f26270 */
        /* <DEDUP_REMOVED lines=67> */
[----:B---3--:R-:W-:-:S02]  /*3dd0*/  @!P2 FSEL R36, R36, RZ, !P1 ;  /* 0x000000ff2424a208 */ /* 0x008fc40004800000 */
[-C--:B------:R-:W-:Y:S02]  /*3de0*/  @!P2 ISETP.GE.AND P0, PT, R73, R118.reuse, PT ;  /* 0x000000764900a20c */ /* 0x080fe40003f06270 */
[CC--:B------:R-:W-:Y:S02]  /*3df0*/  @!P2 ISETP.GE.AND P1, PT, R99.reuse, R118.reuse, PT ;  /* 0x000000766300a20c */ /* 0x0c0fe40003f26270 */
[----:B------:R-:W-:Y:S02]  /*3e00*/  @!P2 IADD3 R73, PT, PT, R99, 0x2, RZ ;  /* 0x000000026349a810 */ /* 0x000fe40007ffe0ff */
[----:B------:R-:W-:Y:S02]  /*3e10*/  @!P2 FSEL R37, R37, RZ, !P1 ;  /* 0x000000ff2525a208 */ /* 0x000fe40004800000 */
[-C--:B------:R-:W-:Y:S01]  /*3e20*/  @!P2 ISETP.GE.AND P1, PT, R73, R118.reuse, PT ;  /* 0x000000764900a20c */ /* 0x080fe20003f26270 */
[----:B------:R-:W-:Y:S01]  /*3e30*/  @!P2 VIADD R73, R99, 0x1 ;  /* 0x000000016349a836 */ /* 0x000fe20000000000 */
[----:B------:R-:W-:Y:S01]  /*3e40*/  @!P2 FSEL R39, R39, RZ, !P6 ;  /* 0x000000ff2727a208 */ /* 0x000fe20007000000 */
[----:B------:R-:W-:Y:S01]  /*3e50*/  FFMA.FTZ R71, R59, R71, R70 ;  /* 0x000000473b477223 */ /* 0x000fe20000010046 */
[----:B------:R-:W-:Y:S01]  /*3e60*/  @!P2 ISETP.GE.AND P6, PT, R89, R118, PT ;  /* 0x000000765900a20c */ /* 0x000fe20003fc6270 */
[----:B------:R-:W-:Y:S01]  /*3e70*/  FFMA.FTZ R69, R56, R72, R69 ;  /* 0x0000004838457223 */ /* 0x000fe20000010045 */
[----:B------:R-:W-:-:S02]  /*3e80*/  @!P2 FSEL R38, R38, RZ, !P4 ;  /* 0x000000ff2626a208 */ /* 0x000fc40006000000 */
[----:B----4-:R-:W-:Y:S01]  /*3e90*/  @!P2 FSEL R40, R40, RZ, !P6 ;  /* 0x000000ff2828a208 */ /* 0x010fe20007000000 */
[----:B------:R-:W-:Y:S01]  /*3ea0*/  FFMA.FTZ R74, R58, R74, R69 ;  /* 0x0000004a3a4a7223 */ /* 0x000fe20000010045 */
[-C--:B------:R-:W-:Y:S01]  /*3eb0*/  @!P2 ISETP.GE.AND P4, PT, R73, R118.reuse, PT ;  /* 0x000000764900a20c */ /* 0x080fe20003f86270 */
[----:B------:R-:W-:Y:S01]  /*3ec0*/  FADD.FTZ R116, R71, R116 ;  /* 0x0000007447747221 */ /* 0x000fe20000010000 */
[CC--:B------:R-:W-:Y:S01]  /*3ed0*/  @!P2 ISETP.GE.AND P6, PT, R99.reuse, R118.reuse, PT ;  /* 0x000000766300a20c */ /* 0x0c0fe20003fc6270 */
[----:B------:R-:W3:Y:S01]  /*3ee0*/  LDG.E.128.CONSTANT R68, desc[UR6][R90.64+0x2400] ;  /* 0x002400065a447981 */ /* 0x000ee2000c1e9d00 */
[----:B------:R-:W-:Y:S02]  /*3ef0*/  @!P2 IADD3 R73, PT, PT, R99, 0x2, RZ ;  /* 0x000000026349a810 */ /* 0x000fe40007ffe0ff */
[----:B------:R-:W-:Y:S02]  /*3f00*/  @!P2 FSEL R41, R41, RZ, !P6 ;  /* 0x000000ff2929a208 */ /* 0x000fe40007000000 */
[----:B------:R-:W-:Y:S01]  /*3f10*/  @!P2 ISETP.GE.AND P6, PT, R73, R118, PT ;  /* 0x000000764900a20c */ /* 0x000fe20003fc6270 */
[----:B------:R-:W-:Y:S01]  /*3f20*/  FMUL.FTZ R77, R57, R77 ;  /* 0x0000004d394d7220 */ /* 0x000fe20000410000 */
[----:B------:R-:W-:Y:S01]  /*3f30*/  @!P2 IADD3 R73, PT, PT, R99, 0x1, RZ ;  /* 0x000000016349a810 */ /* 0x000fe20007ffe0ff */
[----:B------:R-:W-:Y:S01]  /*3f40*/  FADD.FTZ R119, R84, R119 ;  /* 0x0000007754777221 */ /* 0x000fe20000010000 */
[----:B------:R-:W-:Y:S01]  /*3f50*/  @!P2 FSEL R43, R43, RZ, !P3 ;  /* 0x000000ff2b2ba208 */ /* 0x000fe20005800000 */
[----:B------:R-:W-:Y:S01]  /*3f60*/  FFMA.FTZ R84, R59, R75, R74 ;  /* 0x0000004b3b547223 */ /* 0x000fe2000001004a */
[----:B------:R-:W-:Y:S01]  /*3f70*/  @!P2 FSEL R42, R42, RZ, !P5 ;  /* 0x000000ff2a2aa208 */ /* 0x000fe20006800000 */
[----:B------:R-:W-:Y:S01]  /*3f80*/  FFMA.FTZ R77, R56, R76, R77 ;  /* 0x0000004c384d7223 */ /* 0x000fe2000001004d */
[----:B------:R-:W-:-:S02]  /*3f90*/  @!P2 ISETP.GE.AND P3, PT, R89, R118, PT ;  /* 0x000000765900a20c */ /* 0x000fc40003f66270 */
[----:B------:R-:W-:Y:S02]  /*3fa0*/  @!P2 ISETP.GE.AND P5, PT, R73, R118, PT ;  /* 0x000000764900a20c */ /* 0x000fe40003fa6270 */
[----:B------:R-:W4:Y:S01]  /*3fb0*/  LDG.E.128.CONSTANT R72, desc[UR6][R90.64+0x2600] ;  /* 0x002600065a487981 */ /* 0x000f22000c1e9d00 */
[----:B------:R-:W-:Y:S01]  /*3fc0*/  @!P2 FSEL R44, R44, RZ, !P3 ;  /* 0x000000ff2c2ca208 */ /* 0x000fe20005800000 */
[----:B------:R-:W-:Y:S01]  /*3fd0*/  FFMA.FTZ R78, R58, R78, R77 ;  /* 0x0000004e3a4e7223 */ /* 0x000fe2000001004d */
[----:B------:R-:W-:Y:S01]  /*3fe0*/  @!P2 ISETP.GE.AND P3, PT, R99, R118, PT ;  /* 0x000000766300a20c */ /* 0x000fe20003f66270 */
[----:B------:R-:W-:Y:S01]  /*3ff0*/  FMUL.FTZ R81, R57, R81 ;  /* 0x0000005139517220 */ /* 0x000fe20000410000 */
[----:B------:R-:W-:Y:S02]  /*4000*/  @!P2 IADD3 R77, PT, PT, R99, 0x2, RZ ;  /* 0x00000002634da810 */ /* 0x000fe40007ffe0ff */
[----:B------:R-:W-:Y:S01]  /*4010*/  @!P2 FSEL R45, R45, RZ, !P3 ;  /* 0x000000ff2d2da208 */ /* 0x000fe20005800000 */
[----:B------:R-:W-:Y:S01]  /*4020*/  FFMA.FTZ R81, R56, R80, R81 ;  /* 0x0000005038517223 */ /* 0x000fe20000010051 */
[----:B------:R-:W-:Y:S01]  /*4030*/  @!P2 ISETP.GE.AND P3, PT, R77, R118, PT ;  /* 0x000000764d00a20c */ /* 0x000fe20003f66270 */
[----:B------:R-:W-:Y:S01]  /*4040*/  FMUL.FTZ R77, R57, R13 ;  /* 0x0000000d394d7220 */ /* 0x000fe20000410000 */
[----:B------:R-:W-:Y:S01]  /*4050*/  @!P2 FSEL R46, R46, RZ, !P0 ;  /* 0x000000ff2e2ea208 */ /* 0x000fe20004000000 */
[----:B------:R-:W-:Y:S01]  /*4060*/  FFMA.FTZ R122, R58, R82, R81 ;  /* 0x000000523a7a7223 */ /* 0x000fe20000010051 */
[----:B------:R-:W-:Y:S01]  /*4070*/  FFMA.FTZ R13, R59, R79, R78 ;  /* 0x0000004f3b0d7223 */ /* 0x000fe2000001004e */
[----:B------:R-:W-:Y:S01]  /*4080*/  FFMA.FTZ R123, R56, R12, R77 ;  /* 0x0000000c387b7223 */ /* 0x000fe2000001004d */
[----:B------:R-:W-:Y:S01]  /*4090*/  @!P2 IADD3 R81, PT, PT, R99, 0x1, RZ ;  /* 0x000000016351a810 */ /* 0x000fe20007ffe0ff */
[----:B------:R-:W4:Y:S01]  /*40a0*/  LDG.E.128.CONSTANT R76, desc[UR6][R90.64+0x2800] ;  /* 0x002800065a4c7981 */ /* 0x000f22000c1e9d00 */
[----:B------:R-:W-:-:S02]  /*40b0*/  @!P2 ISETP.GE.AND P0, PT, R89, R118, PT ;  /* 0x000000765900a20c */ /* 0x000fc40003f06270 */
[----:B------:R-:W-:Y:S02]  /*40c0*/  @!P2 FSEL R47, R47, RZ, !P1 ;  /* 0x000000ff2f2fa208 */ /* 0x000fe40004800000 */
[-C--:B------:R-:W-:Y:S01]  /*40d0*/  @!P2 ISETP.GE.AND P1, PT, R81, R118.reuse, PT ;  /* 0x000000765100a20c */ /* 0x080fe20003f26270 */
[C---:B------:R-:W-:Y:S01]  /*40e0*/  @!P2 VIADD R81, R99.reuse, 0x2 ;  /* 0x000000026351a836 */ /* 0x040fe20000000000 */
[----:B------:R-:W-:Y:S02]  /*40f0*/  @!P2 FSEL R48, R48, RZ, !P0 ;  /* 0x000000ff3030a208 */ /* 0x000fe40004000000 */
[-C--:B------:R-:W-:Y:S02]  /*4100*/  @!P2 ISETP.GE.AND P0, PT, R99, R118.reuse, PT ;  /* 0x000000766300a20c */ /* 0x080fe40003f06270 */
[----:B------:R-:W-:Y:S02]  /*4110*/  @!P2 FSEL R50, R50, RZ, !P4 ;  /* 0x000000ff3232a208 */ /* 0x000fe40006000000 */
[----:B------:R-:W-:-:S02]  /*4120*/  @!P2 ISETP.GE.AND P4, PT, R89, R118, PT ;  /* 0x000000765900a20c */ /* 0x000fc40003f86270 */
[----:B------:R-:W-:Y:S02]  /*4130*/  @!P2 FSEL R49, R49, RZ, !P0 ;  /* 0x000000ff3131a208 */ /* 0x000fe40004000000 */
[----:B------:R-:W-:Y:S02]  /*4140*/  @!P2 ISETP.GE.AND P0, PT, R81, R118, PT ;  /* 0x000000765100a20c */ /* 0x000fe40003f06270 */
[----:B------:R-:W-:Y:S02]  /*4150*/  @!P2 IADD3 R81, PT, PT, R99, 0x1, RZ ;  /* 0x000000016351a810 */ /* 0x000fe40007ffe0ff */
[----:B------:R-:W-:Y:S02]  /*4160*/  @!P2 FSEL R52, R52, RZ, !P4 ;  /* 0x000000ff3434a208 */ /* 0x000fe40006000000 */
[----:B------:R-:W-:Y:S02]  /*4170*/  @!P2 FSEL R54, R54, RZ, !P5 ;  /* 0x000000ff3636a208 */ /* 0x000fe40006800000 */
[----:B------:R-:W-:-:S02]  /*4180*/  @!P2 FSEL R55, R55, RZ, !P3 ;  /* 0x000000ff3737a208 */ /* 0x000fc40005800000 */
[-C--:B------:R-:W-:Y:S02]  /*4190*/  @!P2 ISETP.GE.AND P4, PT, R99, R118.reuse, PT ;  /* 0x000000766300a20c */ /* 0x080fe40003f86270 */
[-C--:B------:R-:W-:Y:S02]  /*41a0*/  @!P2 ISETP.GE.AND P5, PT, R89, R118.reuse, PT ;  /* 0x000000765900a20c */ /* 0x080fe40003fa6270 */
[CC--:B------:R-:W-:Y:S02]  /*41b0*/  @!P2 ISETP.GE.AND P3, PT, R99.reuse, R118.reuse, PT ;  /* 0x000000766300a20c */ /* 0x0c0fe40003f66270 */
[----:B------:R-:W-:Y:S01]  /*41c0*/  @!P2 IADD3 R85, PT, PT, R99, 0x2, RZ ;  /* 0x000000026355a810 */ /* 0x000fe20007ffe0ff */
[----:B------:R-:W-:Y:S01]  /*41d0*/  FFMA.FTZ R122, R59, R83, R122 ;  /* 0x000000533b7a7223 */ /* 0x000fe2000001007a */
[----:B------:R-:W-:Y:S02]  /*41e0*/  @!P2 FSEL R51, R51, RZ, !P6 ;  /* 0x000000ff3333a208 */ /* 0x000fe40007000000 */
[----:B------:R-:W-:-:S02]  /*41f0*/  @!P2 ISETP.GE.AND P6, PT, R81, R118, PT ;  /* 0x000000765100a20c */ /* 0x000fc40003fc6270 */
[----:B------:R-:W4:Y:S01]  /*4200*/  LDG.E.128.CONSTANT R80, desc[UR6][R90.64+0x2a00] ;  /* 0x002a00065a507981 */ /* 0x000f22000c1e9d00 */
[----:B------:R-:W-:Y:S02]  /*4210*/  @!P2 FSEL R53, R53, RZ, !P4 ;  /* 0x000000ff3535a208 */ /* 0x000fe40006000000 */
[----:B-----5:R-:W-:Y:S02]  /*4220*/  @!P2 FSEL R60, R60, RZ, !P5 ;  /* 0x000000ff3c3ca208 */ /* 0x020fe40006800000 */
[----:B------:R-:W-:Y:S02]  /*4230*/  @!P2 FSEL R61, R61, RZ, !P3 ;  /* 0x000000ff3d3da208 */ /* 0x000fe40005800000 */
[-C--:B------:R-:W-:Y:S02]  /*4240*/  @!P2 ISETP.GE.AND P4, PT, R85, R118.reuse, PT ;  /* 0x000000765500a20c */ /* 0x080fe40003f86270 */
[-C--:B------:R-:W-:Y:S02]  /*4250*/  @!P2 ISETP.GE.AND P5, PT, R89, R118.reuse, PT ;  /* 0x000000765900a20c */ /* 0x080fe40003fa6270 */
[----:B------:R-:W-:Y:S01]  /*4260*/  @!P2 ISETP.GE.AND P3, PT, R99, R118, PT ;  /* 0x000000766300a20c */ /* 0x000fe20003f66270 */
[----:B------:R-:W-:Y:S01]  /*4270*/  FADD.FTZ R115, R84, R115 ;  /* 0x0000007354737221 */ /* 0x000fe20000010000 */
[----:B------:R-:W-:Y:S01]  /*4280*/  @!P2 FSEL R62, R62, RZ, !P1 ;  /* 0x000000ff3e3ea208 */ /* 0x000fe20004800000 */
[----:B------:R-:W5:Y:S01]  /*4290*/  LDG.E.128.CONSTANT R84, desc[UR6][R90.64+0x2c00] ;  /* 0x002c00065a547981 */ /* 0x000f62000c1e9d00 */
[----:B------:R-:W-:-:S02]  /*42a0*/  @!P2 FSEL R63, R63, RZ, !P0 ;  /* 0x000000ff3f3fa208 */ /* 0x000fc40004000000 */
[----:B--2---:R-:W-:Y:S02]  /*42b0*/  @!P2 FSEL R64, R64, RZ, !P5 ;  /* 0x000000ff4040a208 */ /* 0x004fe40006800000 */
[----:B------:R-:W-:Y:S02]  /*42c0*/  @!P2 FSEL R65, R65, RZ, !P3 ;  /* 0x000000ff4141a208 */ /* 0x000fe40005800000 */
[----:B------:R-:W-:Y:S02]  /*42d0*/  @!P2 FSEL R66, R66, RZ, !P6 ;  /* 0x000000ff4242a208 */ /* 0x000fe40007000000 */
[----:B------:R-:W-:Y:S02]  /*42e0*/  @!P2 FSEL R67, R67, RZ, !P4 ;  /* 0x000000ff4343a208 */ /* 0x000fe40006000000 */
[CC--:B------:R-:W-:Y:S02]  /*42f0*/  @!P2 ISETP.GE.AND P1, PT, R89.reuse, R118.reuse, PT ;  /* 0x000000765900a20c */ /* 0x0c0fe40003f26270 */
[----:B------:R-:W-:-:S02]  /*4300*/  @!P2 ISETP.GE.AND P0, PT, R89, R118, PT ;  /* 0x000000765900a20c */ /* 0x000fc40003f06270 */
[CC--:B------:R-:W-:Y:S02]  /*4310*/  @!P2 ISETP.GE.AND P5, PT, R89.reuse, R118.reuse, PT ;  /* 0x000000765900a20c */ /* 0x0c0fe40003fa6270 */
[CC--:B------:R-:W-:Y:S02]  /*4320*/  @!P2 ISETP.GE.AND P3, PT, R89.reuse, R118.reuse, PT ;  /* 0x000000765900a20c */ /* 0x0c0fe40003f66270 */
[CC--:B------:R-:W-:Y:S02]  /*4330*/  @!P2 ISETP.GE.AND P6, PT, R89.reuse, R118.reuse, PT ;  /* 0x000000765900a20c */ /* 0x0c0fe40003fc6270 */
[----:B------:R-:W-:Y:S02]  /*4340*/  @!P2 ISETP.GE.AND P4, PT, R89, R118, PT ;  /* 0x000000765900a20c */ /* 0x000fe40003f86270 */
[----:B------:R-:W2:Y:S01]  /*4350*/  LDG.E.128.CONSTANT R88, desc[UR6][R90.64+0x2e00] ;  /* 0x002e00065a587981 */ /* 0x000ea2000c1e9d00 */
[----:B------:R-:W-:-:S04]  /*4360*/  FFMA.FTZ R14, R58, R14, R123 ;  /* 0x0000000e3a0e7223 */ /* 0x000fc8000001007b */
[----:B------:R-:W-:-:S04]  /*4370*/  FFMA.FTZ R15, R59, R15, R14 ;  /* 0x0000000f3b0f7223 */ /* 0x000fc8000001000e */
[----:B------:R-:W-:Y:S01]  /*4380*/  FADD.FTZ R112, R15, R112 ;  /* 0x000000700f707221 */ /* 0x000fe20000010000 */
[----:B------:R-:W-:Y:S01]  /*4390*/  @!P2 IADD3 R15, PT, PT, R99, 0x1, RZ ;  /* 0x00000001630fa810 */ /* 0x000fe20007ffe0ff */
[----:B------:R-:W-:Y:S02]  /*43a0*/  VIADD R14, R103, 0x3 ;  /* 0x00000003670e7836 */ /* 0x000fe40000000000 */
[----:B------:R-:W-:Y:S01]  /*43b0*/  FADD.FTZ R114, R13, R114 ;  /* 0x000000720d727221 */ /* 0x000fe20000010000 */
        /* <DEDUP_REMOVED lines=61> */
[----:B------:R-:W-:Y:S01]  /*4790*/  VIADD R103, R103, 0x4 ;  /* 0x0000000467677836 */ /* 0x000fe20000000000 */
        /* <DEDUP_REMOVED lines=9> */
[----:B----4-:R-:W-:-:S02]  /*4830*/  @!P2 FSEL R72, R72, RZ, !P0 ;  /* 0x000000ff4848a208 */ /* 0x010fc40004000000 */
[CC--:B------:R-:W-:Y:S02]  /*4840*/  @!P2 ISETP.GE.AND P0, PT, R99.reuse, R118.reuse, PT ;  /* 0x000000766300a20c */ /* 0x0c0fe40003f06270 */
[----:B------:R-:W-:Y:S02]  /*4850*/  @!P2 IADD3 R15, PT, PT, R99, 0x1, RZ ;  /* 0x00000001630fa810 */ /* 0x000fe40007ffe0ff */
[----:B------:R-:W-:Y:S02]  /*4860*/  @!P2 FSEL R73, R73, RZ, !P0 ;  /* 0x000000ff4949a208 */ /* 0x000fe40004000000 */
[----:B------:R-:W-:Y:S02]  /*4870*/  @!P2 ISETP.GE.AND P0, PT, R15, R118, PT ;  /* 0x000000760f00a20c */ /* 0x000fe40003f06270 */
[----:B------:R-:W-:Y:S02]  /*4880*/  @!P2 IADD3 R15, PT, PT, R99, 0x2, RZ ;  /* 0x00000002630fa810 */ /* 0x000fe40007ffe0ff */
[----:B------:R-:W-:-:S02]  /*4890*/  @!P2 FSEL R74, R74, RZ, !P0 ;  /* 0x000000ff4a4aa208 */ /* 0x000fc40004000000 */
        /* <DEDUP_REMOVED lines=8> */
[----:B------:R-:W-:Y:S01]  /*4920*/  @!P2 ISETP.GE.AND P5, PT, R15, R118, PT ;  /* 0x000000760f00a20c */ /* 0x000fe20003fa6270 */
[----:B------:R-:W-:Y:S01]  /*4930*/  @!P2 VIADD R15, R99, 0x1 ;  /* 0x00000001630fa836 */ /* 0x000fe20000000000 */
[----:B------:R-:W-:-:S04]  /*4940*/  @!P2 FSEL R78, R78, RZ, !P0 ;  /* 0x000000ff4e4ea208 */ /* 0x000fc80004000000 */
[-C--:B------:R-:W-:Y:S02]  /*4950*/  @!P2 ISETP.GE.AND P0, PT, R15, R118.reuse, PT ;  /* 0x000000760f00a20c */ /* 0x080fe40003f06270 */
[----:B------:R-:W-:Y:S02]  /*4960*/  @!P2 IADD3 R15, PT, PT, R99, 0x2, RZ ;  /* 0x00000002630fa810 */ /* 0x000fe40007ffe0ff */
[----:B------:R-:W-:Y:S02]  /*4970*/  @!P2 FSEL R79, R79, RZ, !P5 ;  /* 0x000000ff4f4fa208 */ /* 0x000fe40006800000 */
[----:B------:R-:W-:Y:S02]  /*4980*/  @!P2 ISETP.GE.AND P5, PT, R15, R118, PT ;  /* 0x000000760f00a20c */ /* 0x000fe40003fa6270 */
[----:B------:R-:W-:Y:S02]  /*4990*/  @!P2 IADD3 R15, PT, PT, R99, 0x1, RZ ;  /* 0x00000001630fa810 */ /* 0x000fe40007ffe0ff */
[----:B------:R-:W-:-:S02]  /*49a0*/  @!P2 FSEL R80, R80, RZ, !P3 ;  /* 0x000000ff5050a208 */ /* 0x000fc40005800000 */
[----:B------:R-:W-:-:S04]  /*49b0*/  @!P2 ISETP.GE.AND P3, PT, R99, R118, PT ;  /* 0x000000766300a20c */ /* 0x000fc80003f66270 */
[----:B------:R-:W-:Y:S02]  /*49c0*/  @!P2 FSEL R81, R81, RZ, !P3 ;  /* 0x000000ff5151a208 */ /* 0x000fe40005800000 */
[-C--:B------:R-:W-:Y:S02]  /*49d0*/  @!P2 ISETP.GE.AND P3, PT, R15, R118.reuse, PT ;  /* 0x000000760f00a20c */ /* 0x080fe40003f66270 */
[C---:B------:R-:W-:Y:S02]  /*49e0*/  @!P2 IADD3 R15, PT, PT, R99.reuse, 0x2, RZ ;  /* 0x00000002630fa810 */ /* 0x040fe40007ffe0ff */
[----:B-----5:R-:W-:Y:S02]  /*49f0*/  @!P2 FSEL R84, R84, RZ, !P6 ;  /* 0x000000ff5454a208 */ /* 0x020fe40007000000 */
[----:B------:R-:W-:Y:S02]  /*4a00*/  @!P2 ISETP.GE.AND P6, PT, R99, R118, PT ;  /* 0x000000766300a20c */ /* 0x000fe40003fc6270 */
[----:B------:R-:W-:-:S02]  /*4a10*/  @!P2 FSEL R82, R82, RZ, !P0 ;  /* 0x000000ff5252a208 */ /* 0x000fc40004000000 */
[----:B------:R-:W-:Y:S02]  /*4a20*/  @!P2 FSEL R85, R85, RZ, !P6 ;  /* 0x000000ff5555a208 */ /* 0x000fe40007000000 */
[CC--:B------:R-:W-:Y:S02]  /*4a30*/  @!P2 ISETP.GE.AND P0, PT, R15.reuse, R118.reuse, PT ;  /* 0x000000760f00a20c */ /* 0x0c0fe40003f06270 */
[----:B------:R-:W-:Y:S02]  /*4a40*/  @!P2 ISETP.GE.AND P6, PT, R15, R118, PT ;  /* 0x000000760f00a20c */ /* 0x000fe40003fc6270 */
[----:B------:R-:W-:Y:S01]  /*4a50*/  @!P2 IADD3 R15, PT, PT, R99, 0x1, RZ ;  /* 0x00000001630fa810 */ /* 0x000fe20007ffe0ff */
[----:B------:R-:W-:Y:S01]  /*4a60*/  FMUL.FTZ R69, R57, R69 ;  /* 0x0000004539457220 */ /* 0x000fe20000410000 */
[----:B------:R-:W-:Y:S02]  /*4a70*/  @!P2 FSEL R86, R86, RZ, !P3 ;  /* 0x000000ff5656a208 */ /* 0x000fe40005800000 */
[----:B--2---:R-:W-:-:S02]  /*4a80*/  @!P2 FSEL R88, R88, RZ, !P4 ;  /* 0x000000ff5858a208 */ /* 0x004fc40006000000 */
[----:B------:R-:W-:-:S04]  /*4a90*/  @!P2 ISETP.GE.AND P4, PT, R99, R118, PT ;  /* 0x000000766300a20c */ /* 0x000fc80003f86270 */
[----:B------:R-:W-:Y:S01]  /*4aa0*/  @!P2 FSEL R89, R89, RZ, !P4 ;  /* 0x000000ff5959a208 */ /* 0x000fe20006000000 */
[----:B------:R-:W-:Y:S01]  /*4ab0*/  FMUL.FTZ R73, R57, R73 ;  /* 0x0000004939497220 */ /* 0x000fe20000410000 */
[----:B------:R-:W-:Y:S01]  /*4ac0*/  @!P2 ISETP.GE.AND P3, PT, R15, R118, PT ;  /* 0x000000760f00a20c */ /* 0x000fe20003f66270 */
        /* <DEDUP_REMOVED lines=35> */
[----:B------:R-:W-:-:S02]  /*4d00*/  IADD3 R99, PT, PT, R99, 0x40, RZ ;  /* 0x0000004063637810 */ /* 0x000fc40007ffe0ff */
[----:B------:R-:W-:Y:S01]  /*4d10*/  IADD3.X R101, PT, PT, RZ, R101, RZ, P0, !PT ;  /* 0x00000065ff657210 */ /* 0x000fe200007fe4ff */
[----:B------:R-:W-:Y:S06]  /*4d20*/  @!P1 BRA `(.L_x_25321) ;  /* 0xffffffe400c49947 */ /* 0x000fec000383ffff */
.L_x_25320:
[----:B0-----:R-:W-:Y:S05]  /*4d30*/  BSYNC.RECONVERGENT B0 ;  /* 0x0000000000007941 */ /* 0x001fea0003800200 */
.L_x_25319:
[----:B------:R-:W-:Y:S01]  /*4d40*/  LOP3.LUT R12, R4, 0x3, RZ, 0xc0, !PT ;  /* 0x00000003040c7812 */ /* 0x000fe200078ec0ff */
[----:B------:R-:W0:Y:S01]  /*4d50*/  SHFL.BFLY PT, R2, R119, 0x2, 0x1f ;  /* 0x0c401f0077027f89 */ /* 0x000e2200000e0000 */
[----:B------:R-:W-:Y:S01]  /*4d60*/  SHF.R.U32.HI R17, RZ, 0x2, R3 ;  /* 0x00000002ff117819 */ /* 0x000fe20000011603 */
[----:B------:R-:W1:Y:S01]  /*4d70*/  S2UR UR5, SR_CgaCtaId ;  /* 0x00000000000579c3 */ /* 0x000e620000008800 */
[----:B------:R-:W-:Y:S01]  /*4d80*/  ISETP.NE.AND P2, PT, R12, RZ, PT ;  /* 0x000000ff0c00720c */ /* 0x000fe20003f45270 */
[----:B------:R-:W5:Y:S01]  /*4d90*/  SHFL.BFLY PT, R3, R116, 0x2, 0x1f ;  /* 0x0c401f0074037f89 */ /* 0x000f6200000e0000 */
[----:B------:R-:W-:Y:S01]  /*4da0*/  LOP3.LUT R16, R4, 0x3c0, RZ, 0xc0, !PT ;  /* 0x000003c004107812 */ /* 0x000fe200078ec0ff */
[----:B------:R-:W-:Y:S01]  /*4db0*/  IMAD R0, R0, 0xc0, R17 ;  /* 0x000000c000007824 */ /* 0x000fe200078e0211 */
[----:B------:R-:W-:Y:S01]  /*4dc0*/  LOP3.LUT R18, R4, 0x3e0, RZ, 0xc0, !PT ;  /* 0x000003e004127812 */ /* 0x000fe200078ec0ff */
[----:B------:R-:W2:Y:S01]  /*4dd0*/  SHFL.BFLY PT, R12, R115, 0x2, 0x1f ;  /* 0x0c401f00730c7f89 */ /* 0x000ea200000e0000 */
[----:B------:R-:W-:Y:S01]  /*4de0*/  ISETP.NE.OR P5, PT, R16, 0x40, P2 ;  /* 0x000000401000780c */ /* 0x000fe200017a5670 */
[----:B------:R-:W-:Y:S01]  /*4df0*/  UMOV UR4, 0x400 ;  /* 0x0000040000047882 */ /* 0x000fe20000000000 */
[----:B------:R-:W-:Y:S01]  /*4e00*/  ISETP.NE.OR P4, PT, R18, 0x20, P2 ;  /* 0x000000201200780c */ /* 0x000fe20001785670 */
[----:B------:R-:W3:Y:S01]  /*4e10*/  SHFL.BFLY PT, R13, R114, 0x2, 0x1f ;  /* 0x0c401f00720d7f89 */ /* 0x000ee200000e0000 */
[----:B------:R-:W-:Y:S01]  /*4e20*/  UIADD3 UR4, UPT, UPT, UR4, 0x320, URZ ;  /* 0x0000032004047890 */ /* 0x000fe2000fffe0ff */
[----:B------:R-:W-:Y:S01]  /*4e30*/  BSSY.RECONVERGENT B0, `(.L_x_25322) ;  /* 0x000007c000007945 */ /* 0x000fe20003800200 */
[C---:B------:R-:W-:Y:S01]  /*4e40*/  LOP3.LUT P0, RZ, R4.reuse, 0x3c3, RZ, 0xc0, !PT ;  /* 0x000003c304ff7812 */ /* 0x040fe2000780c0ff */
[----:B------:R-:W4:Y:S01]  /*4e50*/  SHFL.BFLY PT, R26, R9, 0x2, 0x1f ;  /* 0x0c401f00091a7f89 */ /* 0x000f2200000e0000 */
[----:B------:R-:W-:-:S02]  /*4e60*/  LOP3.LUT P1, RZ, R4, 0x3e3, RZ, 0xc0, !PT ;  /* 0x000003e304ff7812 */ /* 0x000fc4000782c0ff */
[----:B------:R-:W-:Y:S01]  /*4e70*/  ISETP.GT.U32.AND P3, PT, R4, 0x1f, PT ;  /* 0x0000001f0400780c */ /* 0x000fe20003f64070 */
[----:B------:R-:W4:Y:S04]  /*4e80*/  SHFL.BFLY PT, R27, R10, 0x2, 0x1f ;  /* 0x0c401f000a1b7f89 */ /* 0x000f2800000e0000 */
[----:B------:R-:W4:Y:S01]  /*4e90*/  SHFL.BFLY PT, R30, R11, 0x2, 0x1f ;  /* 0x0c401f000b1e7f89 */ /* 0x000f2200000e0000 */
[----:B0-----:R-:W-:Y:S01]  /*4ea0*/  FADD.FTZ R2, R2, R119 ;  /* 0x0000007702027221 */ /* 0x001fe20000010000 */
[----:B-1----:R-:W-:Y:S01]  /*4eb0*/  ULEA UR4, UR5, UR4, 0x18 ;  /* 0x0000000405047291 */ /* 0x002fe2000f8ec0ff */
[----:B-----5:R-:W-:Y:S01]  /*4ec0*/  FADD.FTZ R116, R3, R116 ;  /* 0x0000007403747221 */ /* 0x020fe20000010000 */
[----:B------:R-:W0:Y:S01]  /*4ed0*/  SHFL.BFLY PT, R14, R113, 0x2, 0x1f ;  /* 0x0c401f00710e7f89 */ /* 0x000e2200000e0000 */
[----:B--2---:R-:W-:-:S03]  /*4ee0*/  FADD.FTZ R12, R12, R115 ;  /* 0x000000730c0c7221 */ /* 0x004fc60000010000 */
[----:B------:R-:W1:Y:S01]  /*4ef0*/  SHFL.BFLY PT, R15, R112, 0x2, 0x1f ;  /* 0x0c401f00700f7f89 */ /* 0x000e6200000e0000 */
[----:B------:R-:W-:Y:S01]  /*4f00*/  LEA R0, R0, UR4, 0x2 ;  /* 0x0000000400007c11 */ /* 0x000fe2000f8e10ff */
[----:B---3--:R-:W-:Y:S02]  /*4f10*/  FADD.FTZ R13, R13, R114 ;  /* 0x000000720d0d7221 */ /* 0x008fe40000010000 */
[----:B------:R-:W2:Y:S01]  /*4f20*/  SHFL.BFLY PT, R16, R111, 0x2, 0x1f ;  /* 0x0c401f006f107f89 */ /* 0x000ea200000e0000 */
[----:B----4-:R-:W-:-:S03]  /*4f30*/  FADD.FTZ R26, R26, R9 ;  /* 0x000000091a1a7221 */ /* 0x010fc60000010000 */
[----:B------:R-:W3:Y:S01]  /*4f40*/  SHFL.BFLY PT, R17, R110, 0x2, 0x1f ;  /* 0x0c401f006e117f89 */ /* 0x000ee200000e0000 */
[----:B------:R-:W-:-:S03]  /*4f50*/  FADD.FTZ R28, R27, R10 ;  /* 0x0000000a1b1c7221 */ /* 0x000fc60000010000 */
        /* <DEDUP_REMOVED lines=72> */
[----:B------:R-:W-:Y:S01]  /*53e0*/  FADD.FTZ R41, R30, R41 ;  /* 0x000000291e297221 */ /* 0x000fe20000010000 */
[----:B------:R-:W-:Y:S01]  /*53f0*/  BAR.SYNC.DEFER_BLOCKING 0x0 ;  /* 0x0000000000007b1d */ /* 0x000fe20000010000 */
[----:B0-----:R-:W-:Y:S01]  /*5400*/  FADD.FTZ R43, R92, R43 ;  /* 0x0000002b5c2b7221 */ /* 0x001fe20000010000 */
[----:B-1----:R-:W-:Y:S01]  /*5410*/  FADD.FTZ R45, R32, R45 ;  /* 0x0000002d202d7221 */ /* 0x002fe20000010000 */
        /* <DEDUP_REMOVED lines=29> */
.L_x_25323:
[----:B------:R-:W-:Y:S05]  /*55f0*/  BSYNC.RECONVERGENT B0 ;  /* 0x0000000000007941 */ /* 0x000fea0003800200 */
.L_x_25322:
        /* <DEDUP_REMOVED lines=51> */
.L_x_25325:
[----:B------:R-:W-:Y:S05]  /*5930*/  BSYNC.RECONVERGENT B0 ;  /* 0x0000000000007941 */ /* 0x000fea0003800200 */
.L_x_25324:
        /* <DEDUP_REMOVED lines=27> */
.L_x_25327:
[----:B------:R-:W-:Y:S05]  /*5af0*/  BSYNC.RECONVERGENT B0 ;  /* 0x0000000000007941 */ /* 0x000fea0003800200 */
.L_x_25326:
        /* <DEDUP_REMOVED lines=51> */
.L_x_25329:
[----:B------:R-:W-:Y:S05]  /*5e30*/  BSYNC.RECONVERGENT B0 ;  /* 0x0000000000007941 */ /* 0x000fea0003800200 */
.L_x_25328:
[----:B------:R-:W-:Y:S06]  /*5e40*/  BAR.SYNC.DEFER_BLOCKING 0x0 ;  /* 0x0000000000007b1d */ /* 0x000fec0000010000 */
[----:B------:R-:W-:Y:S05]  /*5e50*/  @P3 EXIT ;  /* 0x000000000000394d */ /* 0x000fea0003800000 */
[----:B------:R-:W-:Y:S01]  /*5e60*/  IMAD R6, R7, R6, UR14 ;  /* 0x0000000e07067e24 */ /* 0x000fe2000f8e0206 */
[----:B------:R-:W-:Y:S06]  /*5e70*/  @P2 EXIT ;  /* 0x000000000000294d */ /* 0x000fec0003800000 */
[----:B------:R-:W2:Y:S01]  /*5e80*/  LDCU.64 UR8, c[0x0][0x390] ;  /* 0x00007200ff0877ac */ /* 0x000ea20008000a00 */
[----:B01----:R-:W-:Y:S01]  /*5e90*/  IMAD R0, R6, R5, RZ ;  /* 0x0000000506007224 */ /* 0x003fe200078e02ff */
[----:B------:R-:W-:Y:S01]  /*5ea0*/  SHF.R.U32.HI R5, RZ, 0x2, R4 ;  /* 0x00000002ff057819 */ /* 0x000fe20000011604 */
[----:B------:R-:W-:Y:S02]  /*5eb0*/  UIMAD UR4, UR12, 0xc0, URZ ;  /* 0x000000c00c0478a4 */ /* 0x000fe4000f8e02ff */
        /* <DEDUP_REMOVED lines=30> */
.L_x_25294:
        /* <DEDUP_REMOVED lines=8> */
.L_x_25331:
[----:B------:R-:W-:Y:S05]  /*6120*/  BSYNC B1 ;  /* 0x0000000000017941 */ /* 0x000fea0003800000 */
.L_x_25330:
[----:B------:R-:W-:Y:S05]  /*6130*/  BRA `(.L_x_25332) ;  /* 0xffffffb000887947 */ /* 0x000fea000383ffff */
.L_x_25296:
[----:B------:R-:W-:Y:S01]  /*6140*/  HFMA2 R113, -RZ, RZ, 0, 1.847743988037109375e-06 ;  /* 0x0000001fff717431 */ /* 0x000fe200000001ff */
[----:B------:R-:W-:Y:S01]  /*6150*/  BSSY B0, `(.L_x_25333) ;  /* 0x0000007000007945 */ /* 0x000fe20003800000 */
[----:B------:R-:W-:Y:S01]  /*6160*/  MOV R111, R3 ;  /* 0x00000003006f7202 */ /* 0x000fe20000000f00 */
[----:B------:R-:W-:Y:S01]  /*6170*/  IMAD.MOV.U32 R110, RZ, RZ, 0x10 ;  /* 0x00000010ff6e7424 */ /* 0x000fe200078e00ff */
[----:B------:R-:W-:-:S07]  /*6180*/  MOV R108, 0xffffffff ;  /* 0xffffffff006c7802 */ /* 0x000fce0000000f00 */
[----:B0----5:R-:W-:Y:S05]  /*6190*/  WARPSYNC.COLLECTIVE R108, `(.L_x_25334) ;  /* 0x000000006c087348 */ /* 0x021fea0003c00000 */
[----:B------:R1:W2:Y:S02]  /*61a0*/  SHFL.BFLY P1, R109, R111, R110, R113 ;  /* 0x0c00006e6f6d7389 */ /* 0x0002a40000020071 */
[----:B012--5:R-:W-:Y:S05]  /*61b0*/  ENDCOLLECTIVE ;  /* 0x000000000000791b */ /* 0x027fea0003800000 */
.L_x_25334:
[----:B------:R-:W-:Y:S05]  /*61c0*/  BSYNC B0 ;  /* 0x0000000000007941 */ /* 0x000fea0003800000 */
.L_x_25333:
        /* <DEDUP_REMOVED lines=9> */
.L_x_25335:
[----:B------:R-:W-:Y:S01]  /*6260*/  IMAD.MOV.U32 R110, RZ, RZ, 0x4 ;  /* 0x00000004ff6e7424 */ /* 0x000fe200078e00ff */
[----:B------:R-:W-:-:S04]  /*6270*/  MOV R5, R109 ;  /* 0x0000006d00057202 */ /* 0x000fc80000000f00 */
[----:B------:R-:W-:-:S04]  /*6280*/  FMNMX.FTZ R5, R0, R5, !PT ;  /* 0x0000000500057209 */ /* 0x000fc80007810000 */
[----:B------:R-:W-:-:S07]  /*6290*/  MOV R111, R5 ;  /* 0x00000005006f7202 */ /* 0x000fce0000000f00 */
[----:B------:R-:W-:Y:S05]  /*62a0*/  WARPSYNC.COLLECTIVE R108, `(.L_x_25336) ;  /* 0x000000006c087348 */ /* 0x000fea0003c00000 */
[----:B------:R0:W1:Y:S02]  /*62b0*/  SHFL.BFLY P1, R109, R111, R110, R113 ;  /* 0x0c00006e6f6d7389 */ /* 0x0000640000020071 */
[----:B01----:R-:W-:Y:S05]  /*62c0*/  ENDCOLLECTIVE ;  /* 0x000000000000791b */ /* 0x003fea0003800000 */
.L_x_25336:
[----:B------:R-:W-:Y:S01]  /*62d0*/  HFMA2 R110, -RZ, RZ, 0, 1.1920928955078125e-07 ;  /* 0x00000002ff6e7431 */ /* 0x000fe200000001ff */
[----:B------:R-:W-:-:S04]  /*62e0*/  MOV R4, R109 ;  /* 0x0000006d00047202 */ /* 0x000fc80000000f00 */
[----:B------:R-:W-:-:S04]  /*62f0*/  FMNMX.FTZ R6, R5, R4, !PT ;  /* 0x0000000405067209 */ /* 0x000fc80007810000 */
[----:B------:R-:W-:-:S07]  /*6300*/  MOV R111, R6 ;  /* 0x00000006006f7202 */ /* 0x000fce0000000f00 */
[----:B------:R-:W-:Y:S05]  /*6310*/  WARPSYNC.COLLECTIVE R108, `(.L_x_25337) ;  /* 0x000000006c087348 */ /* 0x000fea0003c00000 */
[----:B------:R0:W1:Y:S02]  /*6320*/  SHFL.BFLY P1, R109, R111, R110, R113 ;  /* 0x0c00006e6f6d7389 */ /* 0x0000640000020071 */
[----:B01----:R-:W-:Y:S05]  /*6330*/  ENDCOLLECTIVE ;  /* 0x000000000000791b */ /* 0x003fea0003800000 */
.L_x_25337:
[----:B------:R-:W-:Y:S01]  /*6340*/  MOV R7, R109 ;  /* 0x0000006d00077202 */ /* 0x000fe20000000f00 */
[----:B------:R-:W-:Y:S06]  /*6350*/  BRA `(.L_x_25338) ;  /* 0xffffffb0007c7947 */ /* 0x000fec000383ffff */
.L_x_25339:
        /* <DEDUP_REMOVED lines=10> */
.L_x_27714:


//--------------------- .text._ZN4vllm25paged_attention_v2_kernelIffLi128ELi16ELi128ELNS_18Fp8KVCacheDataTypeE0ELb0ELi512EEEvPfS2_PT_PKS3_PKT0_S9_ifPKiSB_iPKfiiiSD_SD_iiiii --------------------------
	.section	.text._ZN4vllm25paged_attention_v2_kernelIffLi128ELi16ELi128ELNS_18Fp8KVCacheDataTypeE0ELb0ELi512EEEvPfS2_PT_PKS3_PKT0_S9_ifPKiSB_iPKfiiiSD_SD_iiiii,"ax",@progbits
	.align	128
        .global         _ZN4vllm25paged_attention_v2_kernelIffLi128ELi16ELi128ELNS_18Fp8KVCacheDataTypeE0ELb0ELi512EEEvPfS2_PT_PKS3_PKT0_S9_ifPKiSB_iPKfiiiSD_SD_iiiii
        .type           _ZN4vllm25paged_attention_v2_kernelIffLi128ELi16ELi128ELNS_18Fp8KVCacheDataTypeE0ELb0ELi512EEEvPfS2_PT_PKS3_PKT0_S9_ifPKiSB_iPKfiiiSD_SD_iiiii,@function
        .size           _ZN4vllm25paged_attention_v2_kernelIffLi128ELi16ELi128ELNS_18Fp8KVCacheDataTypeE0ELb0ELi512EEEvPfS2_PT_PKS3_PKT0_S9_ifPKiSB_iPKfiiiSD_SD_iiiii,(.L_x_27715 - _ZN4vllm25paged_attention_v2_kernelIffLi128ELi16ELi128ELNS_18Fp8KVCacheDataTypeE0ELb0ELi512EEEvPfS2_PT_PKS3_PKT0_S9_ifPKiSB_iPKfiiiSD_SD_iiiii)
        .other          _ZN4vllm25paged_attention_v2_kernelIffLi128ELi16ELi128ELNS_18Fp8KVCacheDataTypeE0ELb0ELi512EEEvPfS2_PT_PKS3_PKT0_S9_ifPKiSB_iPKfiiiSD_SD_iiiii,@"STO_CUDA_ENTRY STV_DEFAULT"
_ZN4vllm25paged_attention_v2_kernelIffLi128ELi16ELi128ELNS_18Fp8KVCacheDataTypeE0ELb0ELi512EEEvPfS2_PT_PKS3_PKT0_S9_ifPKiSB_iPKfiiiSD_SD_iiiii:
.text._ZN4vllm25paged_attention_v2_kernelIffLi128ELi16ELi128ELNS_18Fp8KVCacheDataTypeE0ELb0ELi512EEEvPfS2_PT_PKS3_PKT0_S9_ifPKiSB_iPKfiiiSD_SD_iiiii:
        /* <DEDUP_REMOVED lines=16> */
[----:B-1----:R-:W-:-:S07]  /*0100*/  IMAD R0, R77, UR4, RZ ;  /* 0x000000044d007c24 */ /* 0x002fce000f8e02ff */
[----:B------:R-:W1:Y:S01]  /*0110*/  S2UR UR7, SR_CgaCtaId ;  /* 0x00000000000779c3 */ /* 0x000e620000008800 */
[----:B------:R-:W-:Y:S01]  /*0120*/  UMOV UR5, 0x400 ;  /* 0x0000040000057882 */ /* 0x000fe20000000000 */
[----:B------:R-:W-:Y:S01]  /*0130*/  LEA R85, R12, 0x20, 0x5 ;  /* 0x000000200c557811 */ /* 0x000fe200078e28ff */
[----:B------:R-:W1:Y:S01]  /*0140*/  LDCU UR4, c[0x0][0x3c8] ;  /* 0x00007900ff0477ac */ /* 0x000e620008000800 */
[C---:B0-----:R-:W-:Y:S01]  /*0150*/  ISETP.GT.U32.AND P1, PT, R5.reuse, 0x3f, PT ;  /* 0x0000003f0500780c */ /* 0x041fe20003f24070 */
[----:B------:R-:W0:Y:S01]  /*0160*/  LDCU UR13, c[0x0][0x3dc] ;  /* 0x00007b80ff0d77ac */ /* 0x000e220008000800 */
[----:B--2---:R-:W-:Y:S02]  /*0170*/  IABS R15, R17 ;  /* 0x00000011000f7213 */ /* 0x004fe40000000000 */
[----:B----4-:R-:W-:Y:S01]  /*0180*/  ISETP.NE.U32.AND P0, PT, R10, RZ, PT ;  /* 0x000000ff0a00720c */ /* 0x010fe20003f05070 */
[----:B------:R-:W2:Y:S01]  /*0190*/  LDCU UR16, c[0x0][0x3b4] ;  /* 0x00007680ff1077ac */ /* 0x000ea20008000800 */
[----:B------:R-:W4:Y:S07]  /*01a0*/  LDCU.64 UR14, c[0x0][0x3a0] ;  /* 0x00007400ff0e77ac */ /* 0x000f2e0008000a00 */
[----:B------:R-:W1:Y:S01]  /*01b0*/  @!P1 LDC.64 R8, c[0x0][0x398] ;  /* 0x0000e600ff089b82 */ /* 0x000e620000000a00 */
[----:B------:R-:W-:Y:S01]  /*01c0*/  @!P1 IMAD.SHL.U32 R3, R5, 0x2, RZ ;  /* 0x0000000205039824 */ /* 0x000fe200078e00ff */
[----:B---3--:R-:W-:Y:S01]  /*01d0*/  @!P1 SHF.L.U32 R2, R13, 0x7, RZ ;  /* 0x000000070d029819 */ /* 0x008fe200000006ff */
[----:B------:R-:W3:Y:S01]  /*01e0*/  I2F.RP R4, R15 ;  /* 0x0000000f00047306 */ /* 0x000ee20000209400 */
[----:B------:R-:W-:-:S02]  /*01f0*/  ISETP.NE.AND.EX P0, PT, R11, RZ, PT, P0 ;  /* 0x000000ff0b00720c */ /* 0x000fc40003f05300 */
[----:B------:R-:W-:Y:S02]  /*0200*/  @!P1 IADD3 R2, P2, P3, R3, R0, R2 ;  /* 0x0000000003029210 */ /* 0x000fe40007b5e002 */
[----:B------:R-:W-:-:S04]  /*0210*/  SHF.R.S32.HI R0, RZ, 0x1f, R0 ;  /* 0x0000001fff007819 */ /* 0x000fc80000011400 */
[----:B------:R-:W-:Y:S02]  /*0220*/  @!P1 IADD3.X R0, PT, PT, RZ, R0, RZ, P2, P3 ;  /* 0x00000000ff009210 */ /* 0x000fe400017e64ff */
[----:B-1----:R-:W-:-:S04]  /*0230*/  @!P1 LEA R8, P2, R2, R8, 0x2 ;  /* 0x0000000802089211 */ /* 0x002fc800078410ff */
[----:B------:R-:W-:Y:S01]  /*0240*/  @!P1 LEA.HI.X R9, R2, R9, R0, 0x2, P2 ;  /* 0x0000000902099211 */ /* 0x000fe200010f1400 */
[----:B---3--:R-:W1:Y:S01]  /*0250*/  MUFU.RCP R4, R4 ;  /* 0x0000000400047308 */ /* 0x008e620000001000 */
[----:B------:R-:W3:Y:S04]  /*0260*/  @P0 LDC.64 R2, c[0x0][0x3d0] ;  /* 0x0000f400ff020b82 */ /* 0x000ee80000000a00 */
[----:B------:R-:W2:Y:S01]  /*0270*/  @!P1 LDG.E.64.CONSTANT R8, desc[UR8][R8.64] ;  /* 0x0000000808089981 */ /* 0x000ea2000c1e9b00 */
[----:B------:R-:W-:Y:S01]  /*0280*/  HFMA2 R0, -RZ, RZ, 0, 0 ;  /* 0x00000000ff007431 */ /* 0x000fe200000001ff */
[----:B-1----:R-:W-:-:S04]  /*0290*/  IADD3 R10, PT, PT, R4, 0xffffffe, RZ ;  /* 0x0ffffffe040a7810 */ /* 0x002fc80007ffe0ff */
[----:B------:R1:W0:Y:S01]  /*02a0*/  F2I.FTZ.U32.TRUNC.NTZ R11, R10 ;  /* 0x0000000a000b7305 */ /* 0x000222000021f000 */
[----:B---3--:R-:W-:Y:S01]  /*02b0*/  @P0 IMAD.WIDE.U32 R2, R13, 0x4, R2 ;  /* 0x000000040d020825 */ /* 0x008fe200078e0002 */
[----:B-1----:R-:W-:-:S04]  /*02c0*/  MOV R10, RZ ;  /* 0x000000ff000a7202 */ /* 0x002fc80000000f00 */
[----:B------:R1:W5:Y:S01]  /*02d0*/  @P0 LDG.E.CONSTANT R0, desc[UR8][R2.64] ;  /* 0x0000000802000981 */ /* 0x000362000c1e9900 */
[----:B------:R-:W-:Y:S01]  /*02e0*/  ULEA UR6, UR7, UR5, 0x18 ;  /* 0x0000000507067291 */ /* 0x000fe2000f8ec0ff */
[----:B------:R-:W-:Y:S01]  /*02f0*/  SHF.R.U32.HI R74, RZ, 0x5, R5 ;  /* 0x00000005ff4a7819 */ /* 0x000fe20000011605 */
[----:B------:R-:W-:Y:S01]  /*0300*/  IMAD R77, R77, UR4, RZ ;  /* 0x000000044d4d7c24 */ /* 0x000fe2000f8e02ff */
[----:B------:R-:W-:Y:S01]  /*0310*/  BSSY B0, `(.L_x_25340) ;  /* 0x00000e7000007945 */ /* 0x000fe20003800000 */
[----:B0-----:R-:W-:Y:S01]  /*0320*/  IMAD.MOV R14, RZ, RZ, -R11 ;  /* 0x000000ffff0e7224 */ /* 0x001fe200078e0a0b */
[----:B------:R-:W-:-:S03]  /*0330*/  LEA R72, R12, R74, 0x5 ;  /* 0x0000004a0c487211 */ /* 0x000fc600078e28ff */
[----:B------:R-:W-:Y:S01]  /*0340*/  IMAD R19, R14, R15, RZ ;  /* 0x0000000f0e137224 */ /* 0x000fe200078e02ff */
[----:B-1----:R-:W-:-:S03]  /*0350*/  IABS R2, R6 ;  /* 0x0000000600027213 */ /* 0x002fc60000000000 */
        /* <DEDUP_REMOVED lines=19> */
[----:B0-----:R-:W-:Y:S01]  /*0490*/  IADD3 R2, PT, PT, R4, 0xffffffe, RZ ;  /* 0x0ffffffe04027810 */ /* 0x001fe20007ffe0ff */
[----:B------:R-:W-:-:S05]  /*04a0*/  IMAD.SHL.U32 R4, R5, 0x100, RZ ;  /* 0x0000010005047824 */ /* 0x000fca00078e00ff */
[----:B------:R0:W1:Y:S01]  /*04b0*/  F2I.FTZ.U32.TRUNC.NTZ R3, R2 ;  /* 0x0000000200037305 */ /* 0x000062000021f000 */
[----:B------:R-:W-:Y:S02]  /*04c0*/  LOP3.LUT R76, R4, 0x100, RZ, 0xc0, !PT ;  /* 0x00000100044c7812 */ /* 0x000fe400078ec0ff */
[----:B------:R-:W-:-:S04]  /*04d0*/  LOP3.LUT R4, R13, R10, RZ, 0x3c, !PT ;  /* 0x0000000a0d047212 */ /* 0x000fc800078e3cff */
[----:B------:R-:W-:Y:S01]  /*04e0*/  ISETP.GE.AND P3, PT, R4, RZ, PT ;  /* 0x000000ff0400720c */ /* 0x000fe20003f66270 */
[----:B0-----:R-:W-:Y:S02]  /*04f0*/  HFMA2 R2, -RZ, RZ, 0, 0 ;  /* 0x00000000ff027431 */ /* 0x001fe400000001ff */
[----:B-1----:R-:W-:-:S04]  /*0500*/  IMAD.MOV R6, RZ, RZ, -R3 ;  /* 0x000000ffff067224 */ /* 0x002fc800078e0a03 */
[----:B------:R-:W-:Y:S01]  /*0510*/  IMAD R15, R6, R11, RZ ;  /* 0x0000000b060f7224 */ /* 0x000fe200078e02ff */
[----:B------:R-:W-:-:S03]  /*0520*/  IABS R6, R13 ;  /* 0x0000000d00067213 */ /* 0x000fc60000000000 */
[----:B------:R-:W-:Y:S01]  /*0530*/  IMAD.HI.U32 R3, R3, R15, R2 ;  /* 0x0000000f03037227 */ /* 0x000fe200078e0002 */
[----:B------:R-:W-:-:S05]  /*0540*/  IADD3 R2, PT, PT, RZ, -R14, RZ ;  /* 0x8000000eff027210 */ /* 0x000fca0007ffe0ff */
[----:B------:R-:W-:-:S04]  /*0550*/  IMAD.HI.U32 R3, R3, R6, RZ ;  /* 0x0000000603037227 */ /* 0x000fc800078e00ff */
[----:B------:R-:W-:Y:S01]  /*0560*/  IMAD R2, R3, R2, R6 ;  /* 0x0000000203027224 */ /* 0x000fe200078e0206 */
[----:B------:R-:W-:-:S04]  /*0570*/  SHF.R.U32.HI R6, RZ, 0x1, R5 ;  /* 0x00000001ff067819 */ /* 0x000fc80000011605 */
[----:B------:R-:W-:-:S13]  /*0580*/  ISETP.GT.U32.AND P2, PT, R11, R2, PT ;  /* 0x000000020b00720c */ /* 0x000fda0003f44070 */
[-C--:B------:R-:W-:Y:S02]  /*0590*/  @!P2 IADD3 R2, PT, PT, R2, -R11.reuse, RZ ;  /* 0x8000000b0202a210 */ /* 0x080fe40007ffe0ff */
[----:B------:R-:W-:Y:S02]  /*05a0*/  @!P2 IADD3 R3, PT, PT, R3, 0x1, RZ ;  /* 0x000000010303a810 */ /* 0x000fe40007ffe0ff */
[----:B------:R-:W-:Y:S01]  /*05b0*/  ISETP.GE.U32.AND P0, PT, R2, R11, PT ;  /* 0x0000000b0200720c */ /* 0x000fe20003f06070 */
[----:B------:R-:W-:Y:S01]  /*05c0*/  VIADD R11, R76, UR6 ;  /* 0x000000064c0b7c36 */ /* 0x000fe20008000000 */
[----:B------:R-:W-:-:S04]  /*05d0*/  IADD3 R2, PT, PT, R84, 0xf, RZ ;  /* 0x0000000f54027810 */ /* 0x000fc80007ffe0ff */
[----:B------:R-:W-:Y:S02]  /*05e0*/  SHF.R.U32.HI R2, RZ, 0x4, R2 ;  /* 0x00000004ff027819 */ /* 0x000fe40000011602 */
[----:B------:R-:W-:Y:S02]  /*05f0*/  @!P1 LEA R11, R6, R11, 0x3 ;  /* 0x0000000b060b9211 */ /* 0x000fe400078e18ff */
[----:B------:R-:W-:-:S03]  /*0600*/  VIMNMX.U32 R85, PT, PT, R2, R85, PT ;  /* 0x0000005502557248 */ /* 0x000fc60003fe0000 */
[----:B------:R-:W-:Y:S01]  /*0610*/  @P0 VIADD R3, R3, 0x1 ;  /* 0x0000000103030836 */ /* 0x000fe20000000000 */
[----:B------:R-:W-:Y:S01]  /*0620*/  ISETP.GE.U32.AND P0, PT, R72, R85, PT ;  /* 0x000000554800720c */ /* 0x000fe20003f06070 */
[----:B------:R-:W-:-:S03]  /*0630*/  IMAD R4, R12, -0x20, R85 ;  /* 0xffffffe00c047824 */ /* 0x000fc600078e0255 */
[----:B------:R-:W-:Y:S02]  /*0640*/  MOV R2, R3 ;  /* 0x0000000300027202 */ /* 0x000fe40000000f00 */
[----:B------:R-:W-:Y:S02]  /*0650*/  LEA R75, R4, R7, 0x4 ;  /* 0x00000007044b7211 */ /* 0x000fe400078e20ff */
[----:B------:R-:W-:Y:S01]  /*0660*/  MOV R3, 0xff7fffff ;  /* 0xff7fffff00037802 */ /* 0x000fe20000000f00 */
[----:B------:R-:W-:Y:S01]  /*0670*/  @!P3 IMAD.MOV R2, RZ, RZ, -R2 ;  /* 0x000000ffff02b224 */ /* 0x000fe200078e0a02 */
[----:B------:R-:W-:Y:S01]  /*0680*/  VIMNMX R75, PT, PT, R84, R75, PT ;  /* 0x0000004b544b7248 */ /* 0x000fe20003fe0100 */
[----:B--2---:R0:W-:Y:S01]  /*0690*/  @!P1 STS.64 [R11], R8 ;  /* 0x000000080b009388 */ /* 0x0041e20000000a00 */
[----:B------:R-:W-:Y:S01]  /*06a0*/  BAR.SYNC.DEFER_BLOCKING 0x0 ;  /* 0x0000000000007b1d */ /* 0x000fe20000010000 */
[----:B------:R-:W-:-:S13]  /*06b0*/  ISETP.NE.AND P1, PT, R10, RZ, PT ;  /* 0x000000ff0a00720c */ /* 0x000fda0003f25270 */
[----:B------:R-:W-:Y:S01]  /*06c0*/  @!P1 LOP3.LUT R2, RZ, R10, RZ, 0x33, !PT ;  /* 0x0000000aff029212 */ /* 0x000fe200078e33ff */
[----:B0---4-:R-:W-:Y:S06]  /*06d0*/  @P0 BRA `(.L_x_25341) ;  /* 0x0000000800a80947 */ /* 0x011fec0003800000 */
[----:B------:R-:W0:Y:S01]  /*06e0*/  LDCU UR12, c[0x0][0x3e0] ;  /* 0x00007c00ff0c77ac */ /* 0x000e220008000800 */
[----:B------:R-:W-:Y:S01]  /*06f0*/  IMAD.MOV.U32 R4, RZ, RZ, R72 ;  /* 0x000000ffff047224 */ /* 0x000fe200078e0048 */
[----:B------:R-:W-:Y:S01]  /*0700*/  SHF.L.U32 R3, R6, 0x2, RZ ;  /* 0x0000000206037819 */ /* 0x000fe200000006ff */
[----:B------:R-:W1:Y:S01]  /*0710*/  LDS.128 R68, [R76+UR6] ;  /* 0x000000064c447984 */ /* 0x000e620008000c00 */
[----:B------:R-:W2:Y:S01]  /*0720*/  LDCU.64 UR10, c[0x0][0x3b8] ;  /* 0x00007700ff0a77ac */ /* 0x000ea20008000a00 */
[----:B------:R-:W-:Y:S01]  /*0730*/  IMAD.WIDE.U32 R72, R4, 0x4, RZ ;  /* 0x0000000404487825 */ /* 0x000fe200078e00ff */
[C---:B------:R-:W-:Y:S01]  /*0740*/  LOP3.LUT R78, R5.reuse, 0x1, RZ, 0xc0, !PT ;  /* 0x00000001054e7812 */ /* 0x040fe200078ec0ff */
[----:B------:R-:W3:Y:S01]  /*0750*/  LDS.128 R64, [R76+UR6+0x10] ;  /* 0x000010064c407984 */ /* 0x000ee20008000c00 */
[----:B------:R-:W-:Y:S01]  /*0760*/  SHF.L.U32 R5, R5, 0x1, RZ ;  /* 0x0000000105057819 */ /* 0x000fe200000006ff */
[----:B------:R-:W-:Y:S01]  /*0770*/  UIADD3 UR4, UPT, UPT, UR5, 0x220, URZ ;  /* 0x0000022005047890 */ /* 0x000fe2000fffe0ff */
[----:B------:R-:W-:Y:S01]  /*0780*/  LEA R7, R74, R7, 0x4 ;  /* 0x000000074a077211 */ /* 0x000fe200078e20ff */
[----:B------:R-:W4:Y:S01]  /*0790*/  LDS.128 R60, [R76+UR6+0x20] ;  /* 0x000020064c3c7984 */ /* 0x000f220008000c00 */
[----:B------:R-:W-:Y:S01]  /*07a0*/  LOP3.LUT R6, R6, 0xf, RZ, 0xc0, !PT ;  /* 0x0000000f06067812 */ /* 0x000fe200078ec0ff */
[----:B------:R-:W-:Y:S01]  /*07b0*/  IMAD.WIDE R72, R77, 0x4, R72 ;  /* 0x000000044d487825 */ /* 0x000fe200078e0248 */
[----:B------:R-:W-:Y:S01]  /*07c0*/  LOP3.LUT R3, R3, 0x3c, RZ, 0xc0, !PT ;  /* 0x0000003c03037812 */ /* 0x000fe200078ec0ff */
[----:B------:R-:W0:Y:S01]  /*07d0*/  LDS.128 R56, [R76+UR6+0x30] ;  /* 0x000030064c387984 */ /* 0x000e220008000c00 */
[----:B------:R-:W-:Y:S01]  /*07e0*/  LOP3.LUT R87, R5, 0x3c, RZ, 0xc0, !PT ;  /* 0x0000003c05577812 */ /* 0x000fe200078ec0ff */
[----:B------:R-:W-:Y:S01]  /*07f0*/  IMAD.IADD R77, R6, 0x1, R7 ;  /* 0x00000001064d7824 */ /* 0x000fe200078e0207 */
[----:B------:R-:W-:Y:S01]  /*0800*/  ULEA UR4, UR7, UR4, 0x18 ;  /* 0x0000000407047291 */ /* 0x000fe2000f8ec0ff */
[----:B------:R-:W0:Y:S01]  /*0810*/  LDS.128 R52, [R76+UR6+0x40] ;  /* 0x000040064c347984 */ /* 0x000e220008000c00 */
[----:B------:R-:W-:Y:S01]  /*0820*/  LEA R74, R74, R3, 0x6 ;  /* 0x000000034a4a7211 */ /* 0x000fe200078e30ff */
[----:B------:R-:W-:Y:S01]  /*0830*/  IMAD.MOV.U32 R3, RZ, RZ, -0x800001 ;  /* 0xff7fffffff037424 */ /* 0x000fe200078e00ff */
[----:B--2---:R-:W-:Y:S01]  /*0840*/  IADD3 R6, P1, PT, R72, UR10, RZ ;  /* 0x0000000a48067c10 */ /* 0x004fe2000ff3e0ff */
[----:B------:R-:W2:Y:S01]  /*0850*/  LDS.128 R48, [R76+UR6+0x50] ;  /* 0x000050064c307984 */ /* 0x000ea20008000c00 */
[----:B------:R-:W-:Y:S01]  /*0860*/  ISETP.NE.U32.AND P0, PT, R78, 0x1, PT ;  /* 0x000000014e00780c */ /* 0x000fe20003f05070 */
[----:B------:R-:W-:Y:S01]  /*0870*/  VIADD R74, R74, UR4 ;  /* 0x000000044a4a7c36 */ /* 0x000fe20008000000 */
[----:B------:R-:W-:Y:S01]  /*0880*/  IADD3.X R7, PT, PT, R73, UR11, RZ, P1, !PT ;  /* 0x0000000b49077c10 */ /* 0x000fe20008ffe4ff */
[----:B------:R-:W0:Y:S01]  /*0890*/  LDS.128 R44, [R76+UR6+0x60] ;  /* 0x000060064c2c7984 */ /* 0x000e220008000c00 */
[----:B-----5:R-:W-:-:S02]  /*08a0*/  FSETP.NEU.FTZ.AND P1, PT, R0, RZ, PT ;  /* 0x000000ff0000720b */ /* 0x020fc40003f3d000 */
[----:B------:R-:W-:Y:S01]  /*08b0*/  LOP3.LUT R5, R5, 0x2, RZ, 0xc0, !PT ;  /* 0x0000000205057812 */ /* 0x000fe200078ec0ff */
[----:B------:R-:W0:Y:S01]  /*08c0*/  LDS.128 R40, [R76+UR6+0x70] ;  /* 0x000070064c287984 */ /* 0x000e220008000c00 */
[----:B------:R-:W-:Y:S02]  /*08d0*/  IADD3 R72, PT, PT, -R84, R77, RZ ;  /* 0x0000004d54487210 */ /* 0x000fe40007ffe1ff */
[----:B------:R-:W-:Y:S01]  /*08e0*/  IADD3 R73, PT, PT, R77, 0x1, RZ ;  /* 0x000000014d497810 */ /* 0x000fe20007ffe0ff */
[----:B------:R-:W1:Y:S04]  /*08f0*/  LDS.128 R36, [R76+UR6+0x80] ;  /* 0x000080064c247984 */ /* 0x000e680008000c00 */
[----:B------:R-:W1:Y:S04]  /*0900*/  LDS.128 R32, [R76+UR6+0x90] ;  /* 0x000090064c207984 */ /* 0x000e680008000c00 */
[----:B------:R-:W1:Y:S04]  /*0910*/  LDS.128 R28, [R76+UR6+0xa0] ;  /* 0x0000a0064c1c7984 */ /* 0x000e680008000c00 */
[----:B------:R-:W1:Y:S04]  /*0920*/  LDS.128 R24, [R76+UR6+0xb0] ;  /* 0x0000b0064c187984 */ /* 0x000e680008000c00 */
[----:B------:R-:W1:Y:S04]  /*0930*/  LDS.128 R20, [R76+UR6+0xc0] ;  /* 0x0000c0064c147984 */ /* 0x000e680008000c00 */
[----:B------:R-:W1:Y:S04]  /*0940*/  LDS.128 R16, [R76+UR6+0xd0] ;  /* 0x0000d0064c107984 */ /* 0x000e680008000c00 */
[----:B------:R-:W1:Y:S04]  /*0950*/  LDS.128 R12, [R76+UR6+0xe0] ;  /* 0x0000e0064c0c7984 */ /* 0x000e680008000c00 */
[----:B------:R0:W1:Y:S02]  /*0960*/  LDS.128 R8, [R76+UR6+0xf0] ;  /* 0x0000f0064c087984 */ /* 0x0000640008000c00 */
[----:B0-----:R-:W-:-:S05]  /*0970*/  IMAD R76, R2, UR12, RZ ;  /* 0x0000000c024c7c24 */ /* 0x001fca000f8e02ff */
[----:B------:R-:W-:-:S04]  /*0980*/  IADD3 R86, P2, PT, R76, R87, RZ ;  /* 0x000000574c567210 */ /* 0x000fc80007f5e0ff */
[----:B--234-:R-:W-:-:S09]  /*0990*/  LEA.HI.X.SX32 R87, R76, RZ, 0x1, P2 ;  /* 0x000000ff4c577211 */ /* 0x01cfd200010f0eff */
.L_x_25343:
[----:B------:R-:W2:Y:S02]  /*09a0*/  LDG.E.CONSTANT R77, desc[UR8][R6.64] ;  /* 0x00000008064d7981 */ /* 0x000ea4000c1e9900 */
[----:B--2---:R-:W-:-:S03]  /*09b0*/  IMAD.WIDE R76, R77, UR13, R86 ;  /* 0x0000000d4d4c7c25 */ /* 0x004fc6000f8e0256 */
[----:B------:R-:W-:-:S04]  /*09c0*/  IADD3 R76, P2, PT, R76, R5, RZ ;  /* 0x000000054c4c7210 */ /* 0x000fc80007f5e0ff */
[----:B------:R-:W-:Y:S02]  /*09d0*/  IADD3.X R77, PT, PT, RZ, R77, RZ, P2, !PT ;  /* 0x0000004dff4d7210 */ /* 0x000fe400017fe4ff */
[----:B------:R-:W-:-:S04]  /*09e0*/  LEA R88, P2, R76, UR14, 0x2 ;  /* 0x0000000e4c587c11 */ /* 0x000fc8000f8410ff */
[----:B------:R-:W-:-:S05]  /*09f0*/  LEA.HI.X R89, R76, UR15, R77, 0x2, P2 ;  /* 0x0000000f4c597c11 */ /* 0x000fca00090f144d */
[----:B------:R-:W1:Y:S04]  /*0a00*/  LDG.E.64.CONSTANT R76, desc[UR8][R88.64+0x100] ;  /* 0x00010008584c7981 */ /* 0x000e68000c1e9b00 */
[----:B------:R-:W2:Y:S04]  /*0a10*/  LDG.E.64.CONSTANT R78, desc[UR8][R88.64] ;  /* 0x00000008584e7981 */ /* 0x000ea8000c1e9b00 */
[----:B------:R-:W3:Y:S04]  /*0a20*/  LDG.E.64.CONSTANT R80, desc[UR8][R88.64+0x200] ;  /* 0x0002000858507981 */ /* 0x000ee8000c1e9b00 */
[----:B0-----:R-:W4:Y:S01]  /*0a30*/  LDG.E.64.CONSTANT R82, desc[UR8][R88.64+0x300] ;  /* 0x0003000858527981 */ /* 0x001f22000c1e9b00 */
[----:B-1----:R-:W-:Y:S01]  /*0a40*/  FMUL.FTZ R91, R76, R70 ;  /* 0x000000464c5b7220 */ /* 0x002fe20000410000 */
[----:B------:R-:W-:-:S03]  /*0a50*/  FMUL.FTZ R76, R77, R71 ;  /* 0x000000474d4c7220 */ /* 0x000fc60000410000 */
[----:B--2---:R-:W-:Y:S01]  /*0a60*/  FFMA.FTZ R91, R68, R78, R91 ;  /* 0x0000004e445b7223 */ /* 0x004fe2000001005b */
[----:B------:R-:W-:Y:S02]  /*0a70*/  FFMA.FTZ R76, R69, R79, R76 ;  /* 0x0000004f454c7223 */ /* 0x000fe4000001004c */
[----:B------:R-:W2:Y:S01]  /*0a80*/  LDG.E.64.CONSTANT R78, desc[UR8][R88.64+0x500] ;  /* 0x00050008584e7981 */ /* 0x000ea2000c1e9b00 */
[----:B---3--:R-:W-:Y:S01]  /*0a90*/  FFMA.FTZ R91, R64, R80, R91 ;  /* 0x00000050405b7223 */ /* 0x008fe2000001005b */
[----:B------:R-:W-:Y:S02]  /*0aa0*/  FFMA.FTZ R76, R65, R81, R76 ;  /* 0x00000051414c7223 */ /* 0x000fe4000001004c */
[----:B------:R-:W3:Y:S01]  /*0ab0*/  LDG.E.64.CONSTANT R80, desc[UR8][R88.64+0x600] ;  /* 0x0006000858507981 */ /* 0x000ee2000c1e9b00 */
[----:B----4-:R-:W-:Y:S01]  /*0ac0*/  FFMA.FTZ R91, R82, R66, R91 ;  /* 0x00000042525b7223 */ /* 0x010fe2000001005b */
        /* <DEDUP_REMOVED lines=87> */
.L_x_25380:
[----:B------:R-:W-:Y:S01]  /*1040*/  IADD3 R76, PT, PT, R72, 0x1, RZ ;  /* 0x00000001484c7810 */ /* 0x000fe20007ffe0ff */
[----:B-1----:R-:W-:Y:S01]  /*1050*/  FADD.FTZ R77, R82, R77 ;  /* 0x0000004d524d7221 */ /* 0x002fe20000010000 */
[----:B------:R-:W-:Y:S02]  /*1060*/  IADD3 R4, PT, PT, R4, 0x4, RZ ;  /* 0x0000000404047810 */ /* 0x000fe40007ffe0ff */
[----:B------:R-:W-:Y:S02]  /*1070*/  I2FP.F32.S32 R79, R76 ;  /* 0x0000004c004f7245 */ /* 0x000fe40000201400 */
[----:B------:R-:W-:Y:S02]  /*1080*/  ISETP.GE.U32.AND P3, PT, R4, R85, PT ;  /* 0x000000550400720c */ /* 0x000fe40003f66070 */
[----:B------:R-:W-:Y:S01]  /*1090*/  IADD3 R72, PT, PT, R72, 0x40, RZ ;  /* 0x0000004048487810 */ /* 0x000fe20007ffe0ff */
[----:B------:R-:W-:-:S05]  /*10a0*/  FMUL.FTZ R79, R79, R0 ;  /* 0x000000004f4f7220 */ /* 0x000fca0000410000 */
[----:B------:R-:W-:Y:S01]  /*10b0*/  FSEL R76, R79, RZ, P1 ;  /* 0x000000ff4f4c7208 */ /* 0x000fe20000800000 */
[C---:B------:R-:W-:Y:S02]  /*10c0*/  @P0 VIADD R79, R73.reuse, 0xffffffff ;  /* 0xffffffff494f0836 */ /* 0x040fe40000000000 */
[----:B------:R-:W-:Y:S02]  /*10d0*/  VIADD R73, R73, 0x40 ;  /* 0x0000004049497836 */ /* 0x000fe40000000000 */
        /* <DEDUP_REMOVED lines=10> */
.L_x_25341:
[----:B------:R-:W-:Y:S05]  /*1180*/  BSYNC B0 ;  /* 0x0000000000007941 */ /* 0x000fea0003800000 */
.L_x_25340:
[----:B------:R-:W-:-:S03]  /*1190*/  UMOV UR4, 0xffffffff ;  /* 0xffffffff00047882 */ /* 0x000fc60000000000 */
[----:B------:R-:W-:Y:S05]  /*11a0*/  BRA.DIV UR4, `(.L_x_25344) ;  /* 0x0000003e049c7947 */ /* 0x000fea000b800000 */
[----:B-----5:R-:W1:Y:S02]  /*11b0*/  SHFL.BFLY PT, R0, R3, 0x10, 0x1f ;  /* 0x0e001f0003007f89 */ /* 0x020e6400000e0000 */
[----:B-1----:R-:W-:-:S05]  /*11c0*/  FMNMX.FTZ R0, R0, R3, !PT ;  /* 0x0000000300007209 */ /* 0x002fca0007810000 */
[----:B------:R-:W1:Y:S02]  /*11d0*/  SHFL.BFLY PT, R5, R0, 0x8, 0x1f ;  /* 0x0d001f0000057f89 */ /* 0x000e6400000e0000 */
[----:B-1----:R-:W-:-:S05]  /*11e0*/  FMNMX.FTZ R5, R0, R5, !PT ;  /* 0x0000000500057209 */ /* 0x002fca0007810000 */
[----:B------:R-:W1:Y:S02]  /*11f0*/  SHFL.BFLY PT, R4, R5, 0x4, 0x1f ;  /* 0x0c801f0005047f89 */ /* 0x000e6400000e0000 */
[----:B-1----:R-:W-:-:S05]  /*1200*/  FMNMX.FTZ R6, R5, R4, !PT ;  /* 0x0000000405067209 */ /* 0x002fca0007810000 */
[----:B------:R1:W2:Y:S02]  /*1210*/  SHFL.BFLY PT, R7, R6, 0x2, 0x1f ;  /* 0x0c401f0006077f89 */ /* 0x0002a400000e0000 */
.L_x_25386:
        /* <DEDUP_REMOVED lines=13> */
[----:B------:R-:W-:Y:S01]  /*12f0*/  IMAD.MOV.U32 R11, RZ, RZ, -0x800001 ;  /* 0xff7fffffff0b7424 */ /* 0x000fe200078e00ff */
[----:B-1----:R-:W-:Y:S01]  /*1300*/  LEA R7, R3, R5, 0x2 ;  /* 0x0000000503077211 */ /* 0x002fe200078e10ff */
[----:B------:R-:W-:-:S04]  /*1310*/  HFMA2 R12, -RZ, RZ, 0, 0 ;  /* 0x00000000ff0c7431 */ /* 0x000fc800000001ff */
[----:B------:R-:W1:Y:S01]  /*1320*/  S2UR UR10, SR_CTAID.Z ;  /* 0x00000000000a79c3 */ /* 0x000e620000002700 */
[----:B------:R-:W-:Y:S05]  /*1330*/  BSSY.RECONVERGENT B0, `(.L_x_25345) ;  /* 0x00000ec000007945 */ /* 0x000fea0003800200 */
[----:B------:R-:W2:Y:S01]  /*1340*/  @!P1 LDS R11, [R7] ;  /* 0x00000000070b9984 */ /* 0x000ea20000000800 */
[----:B-1----:R-:W-:-:S06]  /*1350*/  USHF.L.U32 UR11, UR10, 0x9, URZ ;  /* 0x000000090a0b7899 */ /* 0x002fcc00080006ff */
[----:B------:R-:W-:-:S04]  /*1360*/  IADD3 R5, PT, PT, R75, -UR11, RZ ;  /* 0x8000000b4b057c10 */ /* 0x000fc8000fffe0ff */
[----:B------:R-:W-:Y:S01]  /*1370*/  ISETP.GE.AND P2, PT, R4, R5, PT ;  /* 0x000000050400720c */ /* 0x000fe20003f46270 */
[----:B--2---:R-:W1:Y:S02]  /*1380*/  SHFL.BFLY PT, R10, R11, 0x2, 0x1f ;  /* 0x0c401f000b0a7f89 */ /* 0x004e6400000e0000 */
[----:B-1----:R-:W-:-:S05]  /*1390*/  FMNMX.FTZ R13, R10, R11, !PT ;  /* 0x0000000b0a0d7209 */ /* 0x002fca0007810000 */
[----:B------:R-:W1:Y:S02]  /*13a0*/  SHFL.BFLY PT, R10, R13, 0x1, 0x1f ;  /* 0x0c201f000d0a7f89 */ /* 0x000e6400000e0000 */
[----:B-1----:R-:W-:-:S06]  /*13b0*/  FMNMX.FTZ R10, R13, R10, !PT ;  /* 0x0000000a0d0a7209 */ /* 0x002fcc0007810000 */
[----:B------:R-:W1:Y:S01]  /*13c0*/  SHFL.IDX PT, R10, R10, RZ, 0x1f ;  /* 0x00001fff0a0a7589 */ /* 0x000e6200000e0000 */
[----:B------:R-:W-:Y:S05]  /*13d0*/  @P2 BRA `(.L_x_25346) ;  /* 0x0000000c00842947 */ /* 0x000fea0003800000 */
[----:B------:R-:W-:Y:S01]  /*13e0*/  LOP3.LUT R12, RZ, R4, RZ, 0x33, !PT ;  /* 0x00000004ff0c7212 */ /* 0x000fe200078e33ff */
[----:B------:R-:W-:Y:S01]  /*13f0*/  BSSY.RECONVERGENT B1, `(.L_x_25347) ;  /* 0x000001c000017945 */ /* 0x000fe20003800200 */
[----:B------:R-:W-:-:S03]  /*1400*/  IMAD.MOV.U32 R14, RZ, RZ, R4 ;  /* 0x000000ffff0e7224 */ /* 0x000fc600078e0004 */
[----:B------:R-:W-:-:S05]  /*1410*/  IMAD.IADD R11, R75, 0x1, R12 ;  /* 0x000000014b0b7824 */ /* 0x000fca00078e020c */
[C---:B------:R-:W-:Y:S02]  /*1420*/  LOP3.LUT R12, R11.reuse, 0x180, RZ, 0xc0, !PT ;  /* 0x000001800b0c7812 */ /* 0x040fe400078ec0ff */
[----:B------:R-:W-:Y:S02]  /*1430*/  IADD3 R13, PT, PT, R11, -UR11, RZ ;  /* 0x8000000b0b0d7c10 */ /* 0x000fe4000fffe0ff */
        /* <DEDUP_REMOVED lines=12> */
.L_x_25349:
[----:B------:R-:W1:Y:S01]  /*1500*/  LDS R15, [R13] ;  /* 0x000000000d0f7984 */ /* 0x000e620000000800 */
[----:B------:R-:W-:Y:S01]  /*1510*/  IADD3 R11, PT, PT, R11, 0x1, RZ ;  /* 0x000000010b0b7810 */ /* 0x000fe20007ffe0ff */
[----:B------:R-:W-:-:S03]  /*1520*/  VIADD R14, R14, 0x80 ;  /* 0x000000800e0e7836 */ /* 0x000fc60000000000 */
        /* <DEDUP_REMOVED lines=8> */
.L_x_25348:
[----:B------:R-:W-:Y:S05]  /*15b0*/  BSYNC.RECONVERGENT B1 ;  /* 0x0000000000017941 */ /* 0x000fea0003800200 */
.L_x_25347:
        /* <DEDUP_REMOVED lines=12> */
.L_x_25352:
        /* <DEDUP_REMOVED lines=100> */
.L_x_25351:
[----:B------:R-:W-:Y:S05]  /*1cc0*/  BSYNC.RECONVERGENT B1 ;  /* 0x0000000000017941 */ /* 0x000fea0003800200 */
.L_x_25350:
        /* <DEDUP_REMOVED lines=55> */
.L_x_25354:
[----:B------:R-:W-:Y:S05]  /*2040*/  BSYNC.RECONVERGENT B1 ;  /* 0x0000000000017941 */ /* 0x000fea0003800200 */
.L_x_25353:
        /* <DEDUP_REMOVED lines=26> */
.L_x_25346:
[----:B------:R-:W-:Y:S05]  /*21f0*/  BSYNC.RECONVERGENT B0 ;  /* 0x0000000000007941 */ /* 0x000fea0003800200 */
.L_x_25345:
        /* <DEDUP_REMOVED lines=21> */
[----:B------:R-:W-:Y:S01]  /*2350*/  LOP3.LUT R6, RZ, R4, RZ, 0x33, !PT ;  /* 0x00000004ff067212 */ /* 0x000fe200078e33ff */
[----:B------:R-:W-:Y:S04]  /*2360*/  BSSY.RECONVERGENT B1, `(.L_x_25357) ;  /* 0x000001a000017945 */ /* 0x000fe80003800200 */
[----:B------:R-:W-:-:S05]  /*2370*/  IMAD.IADD R75, R75, 0x1, R6 ;  /* 0x000000014b4b7824 */ /* 0x000fca00078e0206 */
        /* <DEDUP_REMOVED lines=8> */
[----:B------:R-:W-:Y:S02]  /*2400*/  LEA.HI R75, R75, 0x1, RZ, 0x19 ;  /* 0x000000014b4b7811 */ /* 0x000fe400078fc8ff */
[----:B------:R-:W-:Y:S02]  /*2410*/  IADD3 R7, PT, PT, R9, 0x220, RZ ;  /* 0x0000022009077810 */ /* 0x000fe40007ffe0ff */
[C---:B------:R-:W-:Y:S01]  /*2420*/  LOP3.LUT R13, R75.reuse, 0x3, RZ, 0xc0, !PT ;  /* 0x000000034b0d7812 */ /* 0x040fe200078ec0ff */
[----:B------:R-:W-:Y:S01]  /*2430*/  IMAD.SHL.U32 R6, R75, 0x80, RZ ;  /* 0x000000804b067824 */ /* 0x000fe200078e00ff */
[----:B------:R-:W-:Y:S02]  /*2440*/  LEA R15, R8, R7, 0x18 ;  /* 0x00000007080f7211 */ /* 0x000fe400078ec0ff */
[----:B------:R-:W-:Y:S02]  /*2450*/  IADD3 R13, PT, PT, -R13, RZ, RZ ;  /* 0x000000ff0d0d7210 */ /* 0x000fe40007ffe1ff */
[----:B------:R-:W-:-:S02]  /*2460*/  LOP3.LUT R7, R6, 0x180, RZ, 0xc0, !PT ;  /* 0x0000018006077812 */ /* 0x000fc400078ec0ff */
[----:B------:R-:W-:Y:S02]  /*2470*/  LEA R12, R4, R15, 0x2 ;  /* 0x0000000f040c7211 */ /* 0x000fe400078e10ff */
[----:B------:R-:W-:-:S07]  /*2480*/  IADD3 R6, PT, PT, R7, R4, RZ ;  /* 0x0000000407067210 */ /* 0x000fce0007ffe0ff */
.L_x_25359:
[----:B------:R-:W3:Y:S01]  /*2490*/  LDS R7, [R12] ;  /* 0x000000000c077984 */ /* 0x000ee20000000800 */
[----:B------:R-:W-:-:S05]  /*24a0*/  VIADD R13, R13, 0x1 ;  /* 0x000000010d0d7836 */ /* 0x000fca0000000000 */
[----:B------:R-:W-:Y:S01]  /*24b0*/  ISETP.NE.AND P0, PT, R13, RZ, PT ;  /* 0x000000ff0d00720c */ /* 0x000fe20003f05270 */
[----:B---3--:R-:W-:-:S05]  /*24c0*/  FMUL.FTZ R7, R7, R36 ;  /* 0x0000002407077220 */ /* 0x008fca0000410000 */
[----:B------:R2:W-:Y:S02]  /*24d0*/  STS [R12], R7 ;  /* 0x000000070c007388 */ /* 0x0005e40000000800 */
[----:B--2---:R-:W-:-:S05]  /*24e0*/  IADD3 R12, PT, PT, R12, 0x200, RZ ;  /* 0x000002000c0c7810 */ /* 0x004fca0007ffe0ff */
[----:B------:R-:W-:Y:S05]  /*24f0*/  @P0 BRA `(.L_x_25359) ;  /* 0xfffffffc00e40947 */ /* 0x000fea000383ffff */
.L_x_25358:
[----:B------:R-:W-:Y:S05]  /*2500*/  BSYNC.RECONVERGENT B1 ;  /* 0x0000000000017941 */ /* 0x000fea0003800200 */
.L_x_25357:
        /* <DEDUP_REMOVED lines=12> */
.L_x_25362:
[----:B------:R-:W3:Y:S01]  /*25d0*/  LDS R12, [R7+-0x400] ;  /* 0xfffc0000070c7984 */ /* 0x000ee20000000800 */
[----:B------:R-:W-:-:S03]  /*25e0*/  IADD3 R6, PT, PT, R6, 0x800, RZ ;  /* 0x0000080006067810 */ /* 0x000fc60007ffe0ff */
[----:B------:R-:W2:Y:S01]  /*25f0*/  LDS R13, [R7+-0x200] ;  /* 0xfffe0000070d7984 */ /* 0x000ea20000000800 */
[----:B------:R-:W-:-:S03]  /*2600*/  ISETP.GE.AND P1, PT, R6, R37, PT ;  /* 0x000000250600720c */ /* 0x000fc60003f26270 */
[----:B------:R-:W4:Y:S04]  /*2610*/  LDS R15, [R7] ;  /* 0x00000000070f7984 */ /* 0x000f280000000800 */
        /* <DEDUP_REMOVED lines=12> */
[----:B----4-:R-:W-:-:S03]  /*26e0*/  FMUL.FTZ R16, R15, R36 ;  /* 0x000000240f107220 */ /* 0x010fc60000410000 */
[----:B------:R-:W4:Y:S01]  /*26f0*/  LDS R33, [R7+0x1600] ;  /* 0x0016000007217984 */ /* 0x000f220000000800 */
        /* <DEDUP_REMOVED lines=33> */
.L_x_25361:
[----:B------:R-:W-:Y:S05]  /*2910*/  BSYNC.RECONVERGENT B1 ;  /* 0x0000000000017941 */ /* 0x000fea0003800200 */
.L_x_25360:
        /* <DEDUP_REMOVED lines=8> */
[----:B------:R-:W4:Y:S04]  /*29a0*/  LDS R15, [R7] ;  /* 0x00000000070f7984 */ /* 0x000f280000000800 */
[----:B------:R-:W5:Y:S04]  /*29b0*/  LDS R17, [R7+0x200] ;  /* 0x0002000007117984 */ /* 0x000f680000000800 */
[----:B------:R-:W0:Y:S04]  /*29c0*/  LDS R19, [R7+0x400] ;  /* 0x0004000007137984 */ /* 0x000e280000000800 */
[----:B------:R-:W1:Y:S04]  /*29d0*/  LDS R21, [R7+0x600] ;  /* 0x0006000007157984 */ /* 0x000e680000000800 */
[----:B------:R-:W1:Y:S04]  /*29e0*/  LDS R23, [R7+0x800] ;  /* 0x0008000007177984 */ /* 0x000e680000000800 */
[----:B------:R-:W1:Y:S01]  /*29f0*/  LDS R25, [R7+0xa00] ;  /* 0x000a000007197984 */ /* 0x000e620000000800 */
[-C--:B---3--:R-:W-:Y:S01]  /*2a00*/  FMUL.FTZ R12, R12, R36.reuse ;  /* 0x000000240c0c7220 */ /* 0x088fe20000410000 */
[----:B--2---:R-:W-:-:S04]  /*2a10*/  FMUL.FTZ R14, R13, R36 ;  /* 0x000000240d0e7220 */ /* 0x004fc80000410000 */
        /* <DEDUP_REMOVED lines=15> */
.L_x_25364:
[----:B------:R-:W-:Y:S05]  /*2b10*/  BSYNC.RECONVERGENT B1 ;  /* 0x0000000000017941 */ /* 0x000fea0003800200 */
.L_x_25363:
[----:B------:R-:W-:-:S13]  /*2b20*/  ISETP.LT.OR P0, PT, R6, R5, P0 ;  /* 0x000000050600720c */ /* 0x000fda0000701670 */
[----:B------:R-:W-:Y:S05]  /*2b30*/  @!P0 BRA `(.L_x_25356) ;  /* 0x0000000000308947 */ /* 0x000fea0003800000 */
[----:B------:R-:W3:Y:S04]  /*2b40*/  LDS R5, [R7+-0x400] ;  /* 0xfffc000007057984 */ /* 0x000ee80000000800 */
[----:B------:R-:W2:Y:S04]  /*2b50*/  LDS R12, [R7+-0x200] ;  /* 0xfffe0000070c7984 */ /* 0x000ea80000000800 */
[----:B------:R-:W4:Y:S04]  /*2b60*/  LDS R13, [R7] ;  /* 0x00000000070d7984 */ /* 0x000f280000000800 */
[----:B------:R-:W5:Y:S01]  /*2b70*/  LDS R15, [R7+0x200] ;  /* 0x00020000070f7984 */ /* 0x000f620000000800 */
[-C--:B---3--:R-:W-:Y:S01]  /*2b80*/  FMUL.FTZ R6, R5, R36.reuse ;  /* 0x0000002405067220 */ /* 0x088fe20000410000 */
[----:B--2---:R-:W-:-:S04]  /*2b90*/  FMUL.FTZ R12, R12, R36 ;  /* 0x000000240c0c7220 */ /* 0x004fc80000410000 */
[----:B------:R2:W-:Y:S01]  /*2ba0*/  STS [R7+-0x400], R6 ;  /* 0xfffc000607007388 */ /* 0x0005e20000000800 */
[----:B----4-:R-:W-:-:S03]  /*2bb0*/  FMUL.FTZ R14, R13, R36 ;  /* 0x000000240d0e7220 */ /* 0x010fc60000410000 */
[----:B------:R2:W-:Y:S01]  /*2bc0*/  STS [R7+-0x200], R12 ;  /* 0xfffe000c07007388 */ /* 0x0005e20000000800 */
[----:B-----5:R-:W-:-:S03]  /*2bd0*/  FMUL.FTZ R16, R15, R36 ;  /* 0x000000240f107220 */ /* 0x020fc60000410000 */
[----:B------:R2:W-:Y:S04]  /*2be0*/  STS [R7], R14 ;  /* 0x0000000e07007388 */ /* 0x0005e80000000800 */
[----:B------:R2:W-:Y:S02]  /*2bf0*/  STS [R7+0x200], R16 ;  /* 0x0002001007007388 */ /* 0x0005e40000000800 */
.L_x_25356:
[----:B------:R-:W-:Y:S05]  /*2c00*/  BSYNC.RECONVERGENT B0 ;  /* 0x0000000000007941 */ /* 0x000fea0003800200 */
.L_x_25355:
[----:B--2---:R-:W2:Y:S01]  /*2c10*/  LDC R6, c[0x0][0x370] ;  /* 0x0000dc00ff067b82 */ /* 0x004ea20000000800 */
[----:B------:R-:W4:Y:S07]  /*2c20*/  S2R R7, SR_CTAID.Y ;  /* 0x0000000000077919 */ /* 0x000f2e0000002600 */
[----:B------:R-:W-:Y:S01]  /*2c30*/  BAR.SYNC.DEFER_BLOCKING 0x0 ;  /* 0x0000000000007b1d */ /* 0x000fe20000010000 */
[----:B------:R-:W-:Y:S01]  /*2c40*/  ISETP.NE.AND P0, PT, R4, RZ, PT ;  /* 0x000000ff0400720c */ /* 0x000fe20003f05270 */
[----:B------:R-:W-:-:S06]  /*2c50*/  IMAD.MOV.U32 R87, RZ, RZ, RZ ;  /* 0x000000ffff577224 */ /* 0x000fcc00078e00ff */
[----:B------:R-:W0:Y:S01]  /*2c60*/  LDC R5, c[0x0][0x378] ;  /* 0x0000de00ff057b82 */ /* 0x000e220000000800 */
[----:B------:R-:W0:Y:S01]  /*2c70*/  LDCU UR13, c[0x0][0x3dc] ;  /* 0x00007b80ff0d77ac */ /* 0x000e220008000800 */
[----:B------:R-:W-:Y:S06]  /*2c80*/  BSSY.RECONVERGENT B0, `(.L_x_25365) ;  /* 0x0000010000007945 */ /* 0x000fec0003800200 */
[----:B------:R-:W0:Y:S01]  /*2c90*/  S2UR UR12, SR_CTAID.X ;  /* 0x00000000000c79c3 */ /* 0x000e220000002500 */
[----:B------:R-:W-:Y:S05]  /*2ca0*/  @P0 BRA `(.L_x_25366) ;  /* 0x0000000000340947 */ /* 0x000fea0003800000 */
[----:B0-2-4-:R-:W-:Y:S01]  /*2cb0*/  IMAD R12, R7, R6, UR12 ;  /* 0x0000000c070c7e24 */ /* 0x015fe2000f8e0206 */
[----:B------:R-:W0:Y:S03]  /*2cc0*/  LDCU.128 UR4, c[0x0][0x380] ;  /* 0x00007000ff0477ac */ /* 0x000e260008000c00 */
[----:B------:R-:W-:-:S05]  /*2cd0*/  IMAD R12, R12, R5, RZ ;  /* 0x000000050c0c7224 */ /* 0x000fca00078e02ff */
        /* <DEDUP_REMOVED lines=8> */
[----:B-1----:R0:W-:Y:S04]  /*2d60*/  STG.E desc[UR8][R12.64], R10 ;  /* 0x0000000a0c007986 */ /* 0x0021e8000c101908 */
[----:B------:R0:W-:Y:S02]  /*2d70*/  STG.E desc[UR8][R14.64], R11 ;  /* 0x0000000b0e007986 */ /* 0x0001e4000c101908 */
.L_x_25366:
[----:B0-----:R-:W-:Y:S05]  /*2d80*/  BSYNC.RECONVERGENT B0 ;  /* 0x0000000000007941 */ /* 0x001fea0003800200 */
.L_x_25365:
[----:B------:R-:W-:Y:S01]  /*2d90*/  USHF.L.U32 UR4, UR10, 0x5, URZ ;  /* 0x000000050a047899 */ /* 0x000fe200080006ff */
[----:B------:R-:W-:Y:S01]  /*2da0*/  BSSY.RECONVERGENT B0, `(.L_x_25367) ;  /* 0x000013a000007945 */ /* 0x000fe20003800200 */
[----:B------:R-:W-:Y:S01]  /*2db0*/  HFMA2 R86, -RZ, RZ, 0, 0 ;  /* 0x00000000ff567431 */ /* 0x000fe200000001ff */
[----:B------:R-:W-:Y:S02]  /*2dc0*/  CS2R R82, SRZ ;  /* 0x0000000000527805 */ /* 0x000fe4000001ff00 */
[----:B------:R-:W-:Y:S02]  /*2dd0*/  CS2R R80, SRZ ;  /* 0x0000000000507805 */ /* 0x000fe4000001ff00 */
[----:B------:R-:W-:Y:S02]  /*2de0*/  CS2R R64, SRZ ;  /* 0x0000000000407805 */ /* 0x000fe4000001ff00 */
[----:B------:R-:W-:Y:S02]  /*2df0*/  LOP3.LUT R12, R0, UR4, RZ, 0xfc, !PT ;  /* 0x00000004000c7c12 */ /* 0x000fe4000f8efcff */
[----:B------:R-:W-:-:S02]  /*2e00*/  CS2R R66, SRZ ;  /* 0x0000000000427805 */ /* 0x000fc4000001ff00 */
[----:B------:R-:W-:Y:S02]  /*2e10*/  CS2R R68, SRZ ;  /* 0x0000000000447805 */ /* 0x000fe4000001ff00 */
[----:B------:R-:W-:Y:S02]  /*2e20*/  CS2R R70, SRZ ;  /* 0x0000000000467805 */ /* 0x000fe4000001ff00 */
[----:B------:R-:W-:Y:S01]  /*2e30*/  ISETP.GE.U32.AND P0, PT, R12, R85, PT ;  /* 0x000000550c00720c */ /* 0x000fe20003f06070 */
[----:B------:R-:W0:Y:S01]  /*2e40*/  LDCU.64 UR4, c[0x0][0x3a8] ;  /* 0x00007500ff0477ac */ /* 0x000e220008000a00 */
[----:B------:R-:W-:-:S11]  /*2e50*/  CS2R R72, SRZ ;  /* 0x0000000000487805 */ /* 0x000fd6000001ff00 */
[----:B------:R-:W-:Y:S05]  /*2e60*/  @P0 BRA `(.L_x_25368) ;  /* 0x0000001000b40947 */ /* 0x000fea0003800000 */
[----:B------:R-:W4:Y:S01]  /*2e70*/  LDCU UR6, c[0x0][0x3c8] ;  /* 0x00007900ff0677ac */ /* 0x000f220008000800 */
[----:B-1----:R-:W-:Y:S01]  /*2e80*/  IMAD.WIDE.U32 R10, R12, 0x4, RZ ;  /* 0x000000040c0a7825 */ /* 0x002fe200078e00ff */
[C---:B------:R-:W-:Y:S02]  /*2e90*/  SHF.L.U32 R16, R4.reuse, 0x4, RZ ;  /* 0x0000000404107819 */ /* 0x040fe400000006ff */
[----:B------:R-:W-:Y:S01]  /*2ea0*/  CS2R R86, SRZ ;  /* 0x0000000000567805 */ /* 0x000fe2000001ff00 */
[----:B------:R-:W1:Y:S01]  /*2eb0*/  LDCU.64 UR14, c[0x0][0x3b8] ;  /* 0x00007700ff0e77ac */ /* 0x000e620008000a00 */
[----:B------:R-:W-:Y:S01]  /*2ec0*/  IMAD.SHL.U32 R13, R4, 0x4, RZ ;  /* 0x00000004040d7824 */ /* 0x000fe200078e00ff */
[----:B------:R-:W-:Y:S02]  /*2ed0*/  LEA R14, R0, UR11, 0x4 ;  /* 0x0000000b000e7c11 */ /* 0x000fe4000f8e20ff */
[----:B------:R-:W-:Y:S02]  /*2ee0*/  CS2R R82, SRZ ;  /* 0x0000000000527805 */ /* 0x000fe4000001ff00 */
[----:B------:R-:W-:-:S02]  /*2ef0*/  IADD3 R79, PT, PT, R12, 0x1, RZ ;  /* 0x000000010c4f7810 */ /* 0x000fc40007ffe0ff */
[----:B------:R-:W-:Y:S02]  /*2f00*/  CS2R R80, SRZ ;  /* 0x0000000000507805 */ /* 0x000fe4000001ff00 */
[----:B------:R-:W-:Y:S02]  /*2f10*/  LOP3.LUT R75, R13, 0xc, RZ, 0xc0, !PT ;  /* 0x0000000c0d4b7812 */ /* 0x000fe400078ec0ff */
[----:B------:R-:W-:Y:S02]  /*2f20*/  CS2R R64, SRZ ;  /* 0x0000000000407805 */ /* 0x000fe4000001ff00 */
[----:B------:R-:W-:Y:S02]  /*2f30*/  CS2R R66, SRZ ;  /* 0x0000000000427805 */ /* 0x000fe4000001ff00 */
[----:B------:R-:W-:Y:S02]  /*2f40*/  CS2R R68, SRZ ;  /* 0x0000000000447805 */ /* 0x000fe4000001ff00 */
[----:B------:R-:W-:-:S02]  /*2f50*/  IADD3 R75, PT, PT, R14, 0x1, R75 ;  /* 0x000000010e4b7810 */ /* 0x000fc40007ffe04b */
[----:B------:R-:W-:Y:S02]  /*2f60*/  CS2R R70, SRZ ;  /* 0x0000000000467805 */ /* 0x000fe4000001ff00 */
[----:B------:R-:W-:Y:S01]  /*2f70*/  CS2R R72, SRZ ;  /* 0x0000000000487805 */ /* 0x000fe2000001ff00 */
[----:B----4-:R-:W-:Y:S01]  /*2f80*/  IMAD R15, R7, UR6, RZ ;  /* 0x00000006070f7c24 */ /* 0x010fe2000f8e02ff */
[----:B------:R-:W4:Y:S03]  /*2f90*/  LDCU UR6, c[0x0][0x3e0] ;  /* 0x00007c00ff0677ac */ /* 0x000f260008000800 */
[----:B------:R-:W-:Y:S01]  /*2fa0*/  IMAD.WIDE R10, R15, 0x4, R10 ;  /* 0x000000040f0a7825 */ /* 0x000fe200078e020a */
[----:B------:R-:W-:Y:S02]  /*2fb0*/  IADD3 R15, PT, PT, R9, 0x220, RZ ;  /* 0x00000220090f7810 */ /* 0x000fe40007ffe0ff */
[----:B------:R-:W-:-:S02]  /*2fc0*/  LOP3.LUT R9, R16, 0x30, RZ, 0xe2, !PT ;  /* 0x0000003010097812 */ /* 0x000fc400078ee2ff */
[----:B------:R-:W-:Y:S02]  /*2fd0*/  LEA R76, R8, R15, 0x18 ;  /* 0x0000000f084c7211 */ /* 0x000fe400078ec0ff */
[----:B------:R-:W-:Y:S01]  /*2fe0*/  IADD3 R8, PT, PT, R84, 0xf, RZ ;  /* 0x0000000f54087810 */ /* 0x000fe20007ffe0ff */
[----:B------:R-:W-:Y:S01]  /*2ff0*/  IMAD R9, R0, 0x40, R9 ;  /* 0x0000004000097824 */ /* 0x000fe200078e0209 */
[----:B-1----:R-:W-:Y:S02]  /*3000*/  IADD3 R74, P0, PT, R10, UR14, RZ ;  /* 0x0000000e0a4a7c10 */ /* 0x002fe4000ff1e0ff */
[----:B------:R-:W-:Y:S02]  /*3010*/  SHF.R.U32.HI R15, RZ, 0x4, R8 ;  /* 0x00000004ff0f7819 */ /* 0x000fe40000011608 */
[----:B------:R-:W-:Y:S01]  /*3020*/  IADD3 R76, PT, PT, R76, R9, RZ ;  /* 0x000000094c4c7210 */ /* 0x000fe20007ffe0ff */
[----:B----4-:R-:W-:Y:S01]  /*3030*/  IMAD R88, R2, UR6, RZ ;  /* 0x0000000602587c24 */ /* 0x010fe2000f8e02ff */
[----:B------:R-:W-:-:S02]  /*3040*/  IADD3.X R77, PT, PT, R11, UR15, RZ, P0, !PT ;  /* 0x0000000f0b4d7c10 */ /* 0x000fc400087fe4ff */
[----:B------:R-:W-:Y:S02]  /*3050*/  IADD3 R78, PT, PT, -R15, R12, RZ ;  /* 0x0000000c0f4e7210 */ /* 0x000fe40007ffe1ff */
[----:B------:R-:W-:Y:S02]  /*3060*/  LOP3.LUT R2, R13, 0x7c, RZ, 0xc0, !PT ;  /* 0x0000007c0d027812 */ /* 0x000fe400078ec0ff */
[----:B------:R-:W-:-:S07]  /*3070*/  SHF.R.S32.HI R89, RZ, 0x1f, R88 ;  /* 0x0000001fff597819 */ /* 0x000fce0000011458 */
.L_x_25369:
[----:B------:R-:W-:Y:S01]  /*3080*/  IMAD.MOV.U32 R16, RZ, RZ, R74 ;  /* 0x000000ffff107224 */ /* 0x000fe200078e004a */
[----:B------:R-:W-:Y:S01]  /*3090*/  MOV R17, R77 ;  /* 0x0000004d00117202 */ /* 0x000fe20000000f00 */
[----:B---3--:R-:W1:Y:S04]  /*30a0*/  LDS.128 R36, [R76] ;  /* 0x000000004c247984 */ /* 0x008e680000000c00 */
[----:B------:R-:W3:Y:S01]  /*30b0*/  LDG.E.CONSTANT R9, desc[UR8][R16.64] ;  /* 0x0000000810097981 */ /* 0x000ee2000c1e9900 */
[----:B------:R-:W-:Y:S01]  /*30c0*/  ISETP.NE.AND P2, PT, R78, -0x1, PT ;  /* 0xffffffff4e00780c */ /* 0x000fe20003f45270 */
[----:B---3--:R-:W-:-:S03]  /*30d0*/  IMAD.WIDE R8, R9, UR13, R88 ;  /* 0x0000000d09087c25 */ /* 0x008fc6000f8e0258 */
[----:B------:R-:W-:-:S04]  /*30e0*/  IADD3 R8, P0, PT, R2, R8, RZ ;  /* 0x0000000802087210 */ /* 0x000fc80007f1e0ff */
[----:B------:R-:W-:Y:S02]  /*30f0*/  IADD3.X R9, PT, PT, RZ, R9, RZ, P0, !PT ;  /* 0x00000009ff097210 */ /* 0x000fe400007fe4ff */
[----:B0-----:R-:W-:-:S04]  /*3100*/  LEA R62, P0, R8, UR4, 0x2 ;  /* 0x00000004083e7c11 */ /* 0x001fc8000f8010ff */
[----:B------:R-:W-:-:S05]  /*3110*/  LEA.HI.X R63, R8, UR5, R9, 0x2, P0 ;  /* 0x00000005083f7c11 */ /* 0x000fca00080f1409 */
[----:B------:R-:W3:Y:S04]  /*3120*/  LDG.E.128.CONSTANT R44, desc[UR8][R62.64] ;  /* 0x000000083e2c7981 */ /* 0x000ee8000c1e9d00 */
[----:B------:R-:W4:Y:S04]  /*3130*/  LDG.E.128.CONSTANT R48, desc[UR8][R62.64+0x200] ;  /* 0x000200083e307981 */ /* 0x000f28000c1e9d00 */
[----:B------:R-:W5:Y:S04]  /*3140*/  LDG.E.128.CONSTANT R52, desc[UR8][R62.64+0x400] ;  /* 0x000400083e347981 */ /* 0x000f68000c1e9d00 */
[----:B------:R-:W2:Y:S04]  /*3150*/  LDG.E.128.CONSTANT R8, desc[UR8][R62.64+0x600] ;  /* 0x000600083e087981 */ /* 0x000ea8000c1e9d00 */
[----:B------:R-:W2:Y:S04]  /*3160*/  LDG.E.128.CONSTANT R12, desc[UR8][R62.64+0x800] ;  /* 0x000800083e0c7981 */ /* 0x000ea8000c1e9d00 */
[----:B------:R-:W2:Y:S04]  /*3170*/  LDG.E.128.CONSTANT R16, desc[UR8][R62.64+0xa00] ;  /* 0x000a00083e107981 */ /* 0x000ea8000c1e9d00 */
[----:B------:R-:W2:Y:S04]  /*3180*/  LDG.E.128.CONSTANT R20, desc[UR8][R62.64+0xc00] ;  /* 0x000c00083e147981 */ /* 0x000ea8000c1e9d00 */
[----:B------:R-:W2:Y:S04]  /*3190*/  LDG.E.128.CONSTANT R24, desc[UR8][R62.64+0xe00] ;  /* 0x000e00083e187981 */ /* 0x000ea8000c1e9d00 */
[----:B------:R-:W2:Y:S04]  /*31a0*/  LDG.E.128.CONSTANT R28, desc[UR8][R62.64+0x1000] ;  /* 0x001000083e1c7981 */ /* 0x000ea8000c1e9d00 */
[----:B------:R-:W2:Y:S01]  /*31b0*/  LDG.E.128.CONSTANT R32, desc[UR8][R62.64+0x1200] ;  /* 0x001200083e207981 */ /* 0x000ea2000c1e9d00 */
[----:B------:R-:W-:-:S02]  /*31c0*/  @!P2 IADD3 R41, PT, PT, R75, 0x2, RZ ;  /* 0x000000024b29a810 */ /* 0x000fc40007ffe0ff */
[----:B------:R-:W-:Y:S02]  /*31d0*/  @!P2 IADD3 R43, PT, PT, R75, 0x2, RZ ;  /* 0x000000024b2ba810 */ /* 0x000fe40007ffe0ff */
[-C--:B------:R-:W-:Y:S01]  /*31e0*/  @!P2 ISETP.GE.AND P6, PT, R41, R84.reuse, PT ;  /* 0x000000542900a20c */ /* 0x080fe20003fc6270 */
[C---:B------:R-:W-:Y:S01]  /*31f0*/  @!P2 VIADD R41, R75.reuse, 0x1 ;  /* 0x000000014b29a836 */ /* 0x040fe20000000000 */
[C---:B------:R-:W-:Y:S02]  /*3200*/  IADD3 R61, PT, PT, R75.reuse, -0x1, RZ ;  /* 0xffffffff4b3d7810 */ /* 0x040fe40007ffe0ff */
[-C--:B------:R-:W-:Y:S02]  /*3210*/  @!P2 ISETP.GE.AND P5, PT, R75, R84.reuse, PT ;  /* 0x000000544b00a20c */ /* 0x080fe40003fa6270 */
[-C--:B------:R-:W-:Y:S01]  /*3220*/  @!P2 ISETP.GE.AND P3, PT, R43, R84.reuse, PT ;  /* 0x000000542b00a20c */ /* 0x080fe20003f66270 */
[----:B------:R-:W-:Y:S01]  /*3230*/  @!P2 VIADD R43, R75, 0x1 ;  /* 0x000000014b2ba836 */ /* 0x000fe20000000000 */
[----:B------:R-:W-:-:S02]  /*3240*/  @!P2 ISETP.GE.AND P4, PT, R41, R84, PT ;  /* 0x000000542900a20c */ /* 0x000fc40003f86270 */
[-C--:B------:R-:W-:Y:S02]  /*3250*/  @!P2 ISETP.GE.AND P1, PT, R61, R84.reuse, PT ;  /* 0x000000543d00a20c */ /* 0x080fe40003f26270 */
[C---:B------:R-:W-:Y:S02]  /*3260*/  @!P2 IADD3 R57, PT, PT, R75.reuse, 0x1, RZ ;  /* 0x000000014b39a810 */ /* 0x040fe40007ffe0ff */
[----:B------:R-:W-:Y:S02]  /*3270*/  @!P2 IADD3 R41, PT, PT, R75, 0x2, RZ ;  /* 0x000000024b29a810 */ /* 0x000fe40007ffe0ff */
[----:B------:R-:W-:Y:S02]  /*3280*/  @!P2 ISETP.GE.AND P0, PT, R57, R84, PT ;  /* 0x000000543900a20c */ /* 0x000fe40003f06270 */
[----:B---3--:R-:W-:Y:S02]  /*3290*/  @!P2 FSEL R45, R45, RZ, !P5 ;  /* 0x000000ff2d2da208 */ /* 0x008fe40006800000 */
[----:B------:R-:W-:-:S02]  /*32a0*/  @!P2 FSEL R44, R44, RZ, !P1 ;  /* 0x000000ff2c2ca208 */ /* 0x000fc40004800000 */
[----:B------:R-:W-:Y:S01]  /*32b0*/  @!P2 FSEL R47, R47, RZ, !P6 ;  /* 0x000000ff2f2fa208 */ /* 0x000fe20007000000 */
[----:B-1----:R-:W-:Y:S01]  /*32c0*/  FMUL.FTZ R45, R37, R45 ;  /* 0x0000002d252d7220 */ /* 0x002fe20000410000 */
[----:B------:R-:W-:Y:S02]  /*32d0*/  @!P2 FSEL R46, R46, RZ, !P4 ;  /* 0x000000ff2e2ea208 */ /* 0x000fe40006000000 */
[----:B------:R-:W-:Y:S01]  /*32e0*/  @!P2 ISETP.GE.AND P1, PT, R43, R84, PT ;  /* 0x000000542b00a20c */ /* 0x000fe20003f26270 */
[----:B------:R-:W-:Y:S01]  /*32f0*/  FFMA.FTZ R45, R36, R44, R45 ;  /* 0x0000002c242d7223 */ /* 0x000fe2000001002d */
[-C--:B------:R-:W-:Y:S02]  /*3300*/  @!P2 ISETP.GE.AND P6, PT, R41, R84.reuse, PT ;  /* 0x000000542900a20c */ /* 0x080fe40003fc6270 */
[----:B------:R-:W-:Y:S01]  /*3310*/  @!P2 ISETP.GE.AND P4, PT, R75, R84, PT ;  /* 0x000000544b00a20c */ /* 0x000fe20003f86270 */
[----:B------:R-:W-:Y:S01]  /*3320*/  FFMA.FTZ R46, R38, R46, R45 ;  /* 0x0000002e262e7223 */ /* 0x000fe2000001002d */
[----:B----4-:R-:W-:-:S02]  /*3330*/  @!P2 FSEL R50, R50, RZ, !P0 ;  /* 0x000000ff3232a208 */ /* 0x010fc40004000000 */
[----:B------:R-:W-:Y:S02]  /*3340*/  @!P2 FSEL R49, R49, RZ, !P4 ;  /* 0x000000ff3131a208 */ /* 0x000fe40006000000 */
[----:B------:R-:W-:Y:S02]  /*3350*/  @!P2 FSEL R51, R51, RZ, !P3 ;  /* 0x000000ff3333a208 */ /* 0x000fe40005800000 */
[----:B-----5:R-:W-:Y:S02]  /*3360*/  @!P2 FSEL R54, R54, RZ, !P1 ;  /* 0x000000ff3636a208 */ /* 0x020fe40004800000 */
[----:B------:R-:W-:Y:S02]  /*3370*/  @!P2 FSEL R55, R55, RZ, !P6 ;  /* 0x000000ff3737a208 */ /* 0x000fe40007000000 */
[-C--:B------:R-:W-:Y:S02]  /*3380*/  @!P2 ISETP.GE.AND P5, PT, R61, R84.reuse, PT ;  /* 0x000000543d00a20c */ /* 0x080fe40003fa6270 */
        /* <DEDUP_REMOVED lines=8> */
[----:B--2---:R-:W-:Y:S02]  /*3410*/  @!P2 FSEL R8, R8, RZ, !P1 ;  /* 0x000000ff0808a208 */ /* 0x004fe40004800000 */
[----:B------:R-:W-:Y:S02]  /*3420*/  @!P2 FSEL R9, R9, RZ, !P6 ;  /* 0x000000ff0909a208 */ /* 0x000fe40007000000 */
[----:B------:R-:W-:Y:S02]  /*3430*/  @!P2 FSEL R11, R11, RZ, !P4 ;  /* 0x000000ff0b0ba208 */ /* 0x000fe40006000000 */
[CC--:B------:R-:W-:Y:S02]  /*3440*/  @!P2 ISETP.GE.AND P5, PT, R43.reuse, R84.reuse, PT ;  /* 0x000000542b00a20c */ /* 0x0c0fe40003fa6270 */
[----:B------:R-:W-:-:S02]  /*3450*/  @!P2 ISETP.GE.AND P0, PT, R43, R84, PT ;  /* 0x000000542b00a20c */ /* 0x000fc40003f06270 */
[-C--:B------:R-:W-:Y:S02]  /*3460*/  @!P2 ISETP.GE.AND P3, PT, R41, R84.reuse, PT ;  /* 0x000000542900a20c */ /* 0x080fe40003f66270 */
[-C--:B------:R-:W-:Y:S02]  /*3470*/  @!P2 ISETP.GE.AND P1, PT, R43, R84.reuse, PT ;  /* 0x000000542b00a20c */ /* 0x080fe40003f26270 */
[-C--:B------:R-:W-:Y:S02]  /*3480*/  @!P2 ISETP.GE.AND P6, PT, R41, R84.reuse, PT ;  /* 0x000000542900a20c */ /* 0x080fe40003fc6270 */
[CC--:B------:R-:W-:Y:S01]  /*3490*/  @!P2 ISETP.GE.AND P4, PT, R75.reuse, R84.reuse, PT ;  /* 0x000000544b00a20c */ /* 0x0c0fe20003f86270 */
[----:B------:R-:W2:Y:S01]  /*34a0*/  LDG.E.128.CONSTANT R40, desc[UR8][R62.64+0x1400] ;  /* 0x001400083e287981 */ /* 0x000ea2000c1e9d00 */
[----:B------:R-:W-:Y:S02]  /*34b0*/  @!P2 IADD3 R45, PT, PT, R75, 0x2, RZ ;  /* 0x000000024b2da810 */ /* 0x000fe40007ffe0ff */
[----:B------:R-:W-:Y:S01]  /*34c0*/  @!P2 FSEL R13, R13, RZ, !P4 ;  /* 0x000000ff0d0da208 */ /* 0x000fe20006000000 */
[----:B------:R-:W-:Y:S01]  /*34d0*/  FFMA.FTZ R46, R39, R47, R46 ;  /* 0x0000002f272e7223 */ /* 0x000fe2000001002e */
[----:B------:R-:W-:-:S02]  /*34e0*/  @!P2 ISETP.GE.AND P4, PT, R45, R84, PT ;  /* 0x000000542d00a20c */ /* 0x000fc40003f86270 */
[----:B------:R-:W-:Y:S01]  /*34f0*/  @!P2 IADD3 R45, PT, PT, R75, 0x1, RZ ;  /* 0x000000014b2da810 */ /* 0x000fe20007ffe0ff */
[----:B------:R-:W-:Y:S01]  /*3500*/  FADD.FTZ R87, R46, R87 ;  /* 0x000000572e577221 */ /* 0x000fe20000010000 */
[----:B------:R-:W-:Y:S01]  /*3510*/  @!P2 FSEL R15, R15, RZ, !P3 ;  /* 0x000000ff0f0fa208 */ /* 0x000fe20005800000 */
[----:B------:R-:W-:Y:S01]  /*3520*/  FMUL.FTZ R49, R37, R49 ;  /* 0x0000003125317220 */ /* 0x000fe20000410000 */
[-C--:B------:R-:W-:Y:S02]  /*3530*/  @!P2 ISETP.GE.AND P3, PT, R45, R84.reuse, PT ;  /* 0x000000542d00a20c */ /* 0x080fe40003f66270 */
[----:B------:R-:W-:Y:S01]  /*3540*/  @!P2 FSEL R10, R10, RZ, !P5 ;  /* 0x000000ff0a0aa208 */ /* 0x000fe20006800000 */
[----:B------:R-:W3:Y:S01]  /*3550*/  LDG.E.128.CONSTANT R44, desc[UR8][R62.64+0x1600] ;  /* 0x001600083e2c7981 */ /* 0x000ee2000c1e9d00 */
[----:B------:R-:W-:Y:S02]  /*3560*/  @!P2 ISETP.GE.AND P5, PT, R61, R84, PT ;  /* 0x000000543d00a20c */ /* 0x000fe40003fa6270 */
[----:B------:R-:W-:-:S02]  /*3570*/  @!P2 FSEL R14, R14, RZ, !P0 ;  /* 0x000000ff0e0ea208 */ /* 0x000fc40004000000 */
[----:B------:R-:W-:Y:S01]  /*3580*/  @!P2 ISETP.GE.AND P0, PT, R61, R84, PT ;  /* 0x000000543d00a20c */ /* 0x000fe20003f06270 */
[----:B------:R-:W-:Y:S01]  /*3590*/  FFMA.FTZ R49, R36, R48, R49 ;  /* 0x0000003024317223 */ /* 0x000fe20000010031 */
[----:B------:R-:W-:Y:S01]  /*35a0*/  @!P2 FSEL R12, R12, RZ, !P5 ;  /* 0x000000ff0c0ca208 */ /* 0x000fe20006800000 */
[----:B------:R-:W-:Y:S01]  /*35b0*/  FMUL.FTZ R53, R37, R53 ;  /* 0x0000003525357220 */ /* 0x000fe20000410000 */
[----:B------:R-:W-:Y:S01]  /*35c0*/  @!P2 ISETP.GE.AND P5, PT, R57, R84, PT ;  /* 0x000000543900a20c */ /* 0x000fe20003fa6270 */
[C---:B------:R-:W-:Y:S01]  /*35d0*/  @!P2 VIADD R57, R75.reuse, 0x2 ;  /* 0x000000024b39a836 */ /* 0x040fe20000000000 */
[----:B------:R-:W-:Y:S01]  /*35e0*/  @!P2 FSEL R16, R16, RZ, !P0 ;  /* 0x000000ff1010a208 */ /* 0x000fe20004000000 */
[----:B------:R-:W-:Y:S01]  /*35f0*/  FFMA.FTZ R50, R38, R50, R49 ;  /* 0x0000003226327223 */ /* 0x000fe20000010031 */
[----:B------:R-:W-:Y:S01]  /*3600*/  @!P2 ISETP.GE.AND P0, PT, R75, R84, PT ;  /* 0x000000544b00a20c */ /* 0x000fe20003f06270 */
[----:B------:R-:W-:Y:S01]  /*3610*/  FFMA.FTZ R49, R36, R52, R53 ;  /* 0x0000003424317223 */ /* 0x000fe20000010035 */
[----:B------:R-:W-:-:S02]  /*3620*/  @!P2 FSEL R19, R19, RZ, !P6 ;  /* 0x000000ff1313a208 */ /* 0x000fc40007000000 */
[----:B------:R-:W-:Y:S02]  /*3630*/  @!P2 FSEL R17, R17, RZ, !P0 ;  /* 0x000000ff1111a208 */ /* 0x000fe40004000000 */
[-C--:B------:R-:W-:Y:S02]  /*3640*/  @!P2 ISETP.GE.AND P0, PT, R57, R84.reuse, PT ;  /* 0x000000543900a20c */ /* 0x080fe40003f06270 */
[----:B------:R-:W-:Y:S01]  /*3650*/  @!P2 ISETP.GE.AND P6, PT, R61, R84, PT ;  /* 0x000000543d00a20c */ /* 0x000fe20003fc6270 */
[----:B------:R-:W-:Y:S01]  /*3660*/  FFMA.FTZ R53, R39, R51, R50 ;  /* 0x0000003327357223 */ /* 0x000fe20000010032 */
[----:B------:R-:W-:Y:S01]  /*3670*/  @!P2 IADD3 R57, PT, PT, R75, 0x1, RZ ;  /* 0x000000014b39a810 */ /* 0x000fe20007ffe0ff */
[----:B------:R-:W-:Y:S01]  /*3680*/  FFMA.FTZ R90, R38, R54, R49 ;  /* 0x00000036265a7223 */ /* 0x000fe20000010031 */
[----:B------:R-:W-:Y:S01]  /*3690*/  @!P2 FSEL R18, R18, RZ, !P1 ;  /* 0x000000ff1212a208 */ /* 0x000fe20004800000 */
[----:B------:R-:W4:Y:S01]  /*36a0*/  LDG.E.128.CONSTANT R48, desc[UR8][R62.64+0x1800] ;  /* 0x001800083e307981 */ /* 0x000f22000c1e9d00 */
[----:B------:R-:W-:-:S02]  /*36b0*/  @!P2 FSEL R20, R20, RZ, !P6 ;  /* 0x000000ff1414a208 */ /* 0x000fc40007000000 */
[-C--:B------:R-:W-:Y:S02]  /*36c0*/  @!P2 ISETP.GE.AND P1, PT, R57, R84.reuse, PT ;  /* 0x000000543900a20c */ /* 0x080fe40003f26270 */
[CC--:B------:R-:W-:Y:S02]  /*36d0*/  @!P2 ISETP.GE.AND P6, PT, R75.reuse, R84.reuse, PT ;  /* 0x000000544b00a20c */ /* 0x0c0fe40003fc6270 */
[----:B------:R-:W-:Y:S02]  /*36e0*/  @!P2 IADD3 R57, PT, PT, R75, 0x2, RZ ;  /* 0x000000024b39a810 */ /* 0x000fe40007ffe0ff */
[----:B------:R-:W-:Y:S02]  /*36f0*/  @!P2 FSEL R21, R21, RZ, !P6 ;  /* 0x000000ff1515a208 */ /* 0x000fe40007000000 */
[----:B------:R-:W-:Y:S02]  /*3700*/  @!P2 ISETP.GE.AND P6, PT, R57, R84, PT ;  /* 0x000000543900a20c */ /* 0x000fe40003fc6270 */
[----:B------:R-:W-:-:S02]  /*3710*/  @!P2 FSEL R23, R23, RZ, !P4 ;  /* 0x000000ff1717a208 */ /* 0x000fc40006000000 */
[----:B------:R-:W-:Y:S02]  /*3720*/  @!P2 IADD3 R57, PT, PT, R75, 0x1, RZ ;  /* 0x000000014b39a810 */ /* 0x000fe40007ffe0ff */
[-C--:B------:R-:W-:Y:S02]  /*3730*/  @!P2 ISETP.GE.AND P4, PT, R61, R84.reuse, PT ;  /* 0x000000543d00a20c */ /* 0x080fe40003f86270 */
[----:B------:R-:W-:Y:S02]  /*3740*/  @!P2 FSEL R22, R22, RZ, !P5 ;  /* 0x000000ff1616a208 */ /* 0x000fe40006800000 */
[----:B------:R-:W-:Y:S01]  /*3750*/  @!P2 ISETP.GE.AND P5, PT, R57, R84, PT ;  /* 0x000000543900a20c */ /* 0x000fe20003fa6270 */
[----:B------:R-:W-:Y:S01]  /*3760*/  @!P2 VIADD R57, R75, 0x2 ;  /* 0x000000024b39a836 */ /* 0x000fe20000000000 */
[----:B------:R-:W-:Y:S02]  /*3770*/  @!P2 FSEL R24, R24, RZ, !P4 ;  /* 0x000000ff1818a208 */ /* 0x000fe40006000000 */
[----:B------:R-:W-:-:S02]  /*3780*/  @!P2 FSEL R26, R26, RZ, !P3 ;  /* 0x000000ff1a1aa208 */ /* 0x000fc40005800000 */
[----:B------:R-:W-:Y:S02]  /*3790*/  @!P2 FSEL R27, R27, RZ, !P0 ;  /* 0x000000ff1b1ba208 */ /* 0x000fe40004000000 */
[-C--:B------:R-:W-:Y:S02]  /*37a0*/  @!P2 ISETP.GE.AND P4, PT, R75, R84.reuse, PT ;  /* 0x000000544b00a20c */ /* 0x080fe40003f86270 */
[-C--:B------:R-:W-:Y:S02]  /*37b0*/  @!P2 ISETP.GE.AND P3, PT, R61, R84.reuse, PT ;  /* 0x000000543d00a20c */ /* 0x080fe40003f66270 */
[----:B------:R-:W-:Y:S01]  /*37c0*/  @!P2 ISETP.GE.AND P0, PT, R75, R84, PT ;  /* 0x000000544b00a20c */ /* 0x000fe20003f06270 */
[----:B------:R-:W-:Y:S01]  /*37d0*/  FADD.FTZ R86, R53, R86 ;  /* 0x0000005635567221 */ /* 0x000fe20000010000 */
[----:B------:R-:W-:Y:S01]  /*37e0*/  FFMA.FTZ R90, R39, R55, R90 ;  /* 0x00000037275a7223 */ /* 0x000fe2000001005a */
[----:B------:R-:W-:Y:S01]  /*37f0*/  @!P2 FSEL R25, R25, RZ, !P4 ;  /* 0x000000ff1919a208 */ /* 0x000fe20006000000 */
[----:B------:R-:W5:Y:S01]  /*3800*/  LDG.E.128.CONSTANT R52, desc[UR8][R62.64+0x1a00] ;  /* 0x001a00083e347981 */ /* 0x000f62000c1e9d00 */
[----:B------:R-:W-:-:S02]  /*3810*/  @!P2 FSEL R28, R28, RZ, !P3 ;  /* 0x000000ff1c1ca208 */ /* 0x000fc40005800000 */
[----:B------:R-:W-:Y:S02]  /*3820*/  @!P2 FSEL R29, R29, RZ, !P0 ;  /* 0x000000ff1d1da208 */ /* 0x000fe40004000000 */
[-C--:B------:R-:W-:Y:S02]  /*3830*/  @!P2 ISETP.GE.AND P4, PT, R57, R84.reuse, PT ;  /* 0x000000543900a20c */ /* 0x080fe40003f86270 */
[-C--:B------:R-:W-:Y:S01]  /*3840*/  @!P2 ISETP.GE.AND P3, PT, R61, R84.reuse, PT ;  /* 0x000000543d00a20c */ /* 0x080fe20003f66270 */
[----:B------:R-:W5:Y:S01]  /*3850*/  LDG.E.128.CONSTANT R56, desc[UR8][R62.64+0x1c00] ;  /* 0x001c00083e387981 */ /* 0x000f62000c1e9d00 */
[----:B------:R-:W-:Y:S02]  /*3860*/  @!P2 ISETP.GE.AND P0, PT, R75, R84, PT ;  /* 0x000000544b00a20c */ /* 0x000fe40003f06270 */
[----:B------:R-:W-:Y:S02]  /*3870*/  @!P2 FSEL R30, R30, RZ, !P1 ;  /* 0x000000ff1e1ea208 */ /* 0x000fe40004800000 */
[----:B------:R-:W-:-:S02]  /*3880*/  @!P2 FSEL R31, R31, RZ, !P6 ;  /* 0x000000ff1f1fa208 */ /* 0x000fc40007000000 */
[----:B------:R-:W-:Y:S02]  /*3890*/  @!P2 FSEL R32, R32, RZ, !P3 ;  /* 0x000000ff2020a208 */ /* 0x000fe40005800000 */
        /* <DEDUP_REMOVED lines=9> */
[----:B------:R-:W5:Y:S01]  /*3930*/  LDG.E.128.CONSTANT R60, desc[UR8][R62.64+0x1e00] ;  /* 0x001e00083e3c7981 */ /* 0x000f62000c1e9d00 */
[----:B------:R-:W-:-:S04]  /*3940*/  FMUL.FTZ R9, R37, R9 ;  /* 0x0000000925097220 */ /* 0x000fc80000410000 */
[----:B------:R-:W-:-:S04]  /*3950*/  FFMA.FTZ R9, R36, R8, R9 ;  /* 0x0000000824097223 */ /* 0x000fc80000010009 */
[----:B------:R-:W-:Y:S01]  /*3960*/  FFMA.FTZ R10, R38, R10, R9 ;  /* 0x0000000a260a7223 */ /* 0x000fe20000010009 */
[C---:B------:R-:W-:Y:S01]  /*3970*/  FMUL.FTZ R9, R37.reuse, R13 ;  /* 0x0000000d25097220 */ /* 0x040fe20000410000 */
[C---:B------:R-:W-:Y:S01]  /*3980*/  FMUL.FTZ R13, R37.reuse, R17 ;  /* 0x00000011250d7220 */ /* 0x040fe20000410000 */
[----:B------:R-:W-:Y:S01]  /*3990*/  FMUL.FTZ R17, R37, R21 ;  /* 0x0000001525117220 */ /* 0x000fe20000410000 */
[----:B------:R-:W-:Y:S02]  /*39a0*/  @!P2 IADD3 R21, PT, PT, R75, 0x1, RZ ;  /* 0x000000014b15a810 */ /* 0x000fe40007ffe0ff */
[----:B------:R-:W-:Y:S01]  /*39b0*/  IADD3 R8, PT, PT, R79, 0x3, RZ ;  /* 0x000000034f087810 */ /* 0x000fe20007ffe0ff */
        /* <DEDUP_REMOVED lines=32> */
[----:B------:R-:W-:Y:S02]  /*3bc0*/  IADD3 R76, PT, PT, R76, 0x100, RZ ;  /* 0x000001004c4c7810 */ /* 0x000fe40007ffe0ff */
[----:B--2---:R-:W-:Y:S02]  /*3bd0*/  @!P2 FSEL R40, R40, RZ, !P1 ;  /* 0x000000ff2828a208 */ /* 0x004fe40004800000 */
[----:B------:R-:W-:-:S04]  /*3be0*/  @!P2 ISETP.GE.AND P1, PT, R75, R84, PT ;  /* 0x000000544b00a20c */ /* 0x000fc80003f26270 */
[----:B------:R-:W-:Y:S02]  /*3bf0*/  @!P2 FSEL R41, R41, RZ, !P1 ;  /* 0x000000ff2929a208 */ /* 0x000fe40004800000 */
[-C--:B------:R-:W-:Y:S02]  /*3c00*/  @!P2 ISETP.GE.AND P1, PT, R21, R84.reuse, PT ;  /* 0x000000541500a20c */ /* 0x080fe40003f26270 */
[----:B------:R-:W-:Y:S02]  /*3c10*/  @!P2 IADD3 R21, PT, PT, R75, 0x2, RZ ;  /* 0x000000024b15a810 */ /* 0x000fe40007ffe0ff */
[----:B------:R-:W-:Y:S02]  /*3c20*/  @!P2 FSEL R42, R42, RZ, !P1 ;  /* 0x000000ff2a2aa208 */ /* 0x000fe40004800000 */
[----:B------:R-:W-:Y:S01]  /*3c30*/  @!P2 ISETP.GE.AND P1, PT, R21, R84, PT ;  /* 0x000000541500a20c */ /* 0x000fe20003f26270 */
[----:B------:R-:W-:Y:S01]  /*3c40*/  @!P2 VIADD R21, R75, 0x1 ;  /* 0x000000014b15a836 */ /* 0x000fe20000000000 */
[----:B---3--:R-:W-:-:S02]  /*3c50*/  @!P2 FSEL R44, R44, RZ, !P6 ;  /* 0x000000ff2c2ca208 */ /* 0x008fc40007000000 */
        /* <DEDUP_REMOVED lines=8> */
[-C--:B------:R-:W-:Y:S02]  /*3ce0*/  @!P2 ISETP.GE.AND P6, PT, R21, R84.reuse, PT ;  /* 0x000000541500a20c */ /* 0x080fe40003fc6270 */
[C---:B------:R-:W-:Y:S02]  /*3cf0*/  @!P2 IADD3 R21, PT, PT, R75.reuse, 0x2, RZ ;  /* 0x000000024b15a810 */ /* 0x040fe40007ffe0ff */
[----:B----4-:R-:W-:Y:S02]  /*3d00*/  @!P2 FSEL R48, R48, RZ, !P3 ;  /* 0x000000ff3030a208 */ /* 0x010fe40005800000 */
[----:B------:R-:W-:-:S04]  /*3d10*/  @!P2 ISETP.GE.AND P3, PT, R75, R84, PT ;  /* 0x000000544b00a20c */ /* 0x000fc80003f66270 */
        /* <DEDUP_REMOVED lines=9> */
[----:B-----5:R-:W-:-:S02]  /*3db0*/  @!P2 FSEL R52, R52, RZ, !P0 ;  /* 0x000000ff3434a208 */ /* 0x020fc40004000000 */
[----:B------:R-:W-:-:S04]  /*3dc0*/  @!P2 ISETP.GE.AND P0, PT, R75, R84, PT ;  /* 0x000000544b00a20c */ /* 0x000fc80003f06270 */
[----:B------:R-:W-:Y:S02]  /*3dd0*/  @!P2 FSEL R53, R53, RZ, !P0 ;  /* 0x000000ff3535a208 */ /* 0x000fe40004000000 */
[----:B------:R-:W-:Y:S02]  /*3de0*/  @!P2 FSEL R56, R56, RZ, !P5 ;  /* 0x000000ff3838a208 */ /* 0x000fe40006800000 */
[-C--:B------:R-:W-:Y:S02]  /*3df0*/  @!P2 ISETP.GE.AND P0, PT, R21, R84.reuse, PT ;  /* 0x000000541500a20c */ /* 0x080fe40003f06270 */
[C---:B------:R-:W-:Y:S02]  /*3e00*/  @!P2 ISETP.GE.AND P5, PT, R75.reuse, R84, PT ;  /* 0x000000544b00a20c */ /* 0x040fe40003fa6270 */
[----:B------:R-:W-:Y:S02]  /*3e10*/  @!P2 IADD3 R21, PT, PT, R75, 0x2, RZ ;  /* 0x000000024b15a810 */ /* 0x000fe40007ffe0ff */
[----:B------:R-:W-:-:S02]  /*3e20*/  @!P2 FSEL R54, R54, RZ, !P6 ;  /* 0x000000ff3636a208 */ /* 0x000fc40007000000 */
[----:B------:R-:W-:Y:S02]  /*3e30*/  @!P2 FSEL R57, R57, RZ, !P5 ;  /* 0x000000ff3939a208 */ /* 0x000fe40006800000 */
[CC--:B------:R-:W-:Y:S02]  /*3e40*/  @!P2 ISETP.GE.AND P6, PT, R21.reuse, R84.reuse, PT ;  /* 0x000000541500a20c */ /* 0x0c0fe40003fc6270 */
[-C--:B------:R-:W-:Y:S01]  /*3e50*/  @!P2 ISETP.GE.AND P5, PT, R21, R84.reuse, PT ;  /* 0x000000541500a20c */ /* 0x080fe20003fa6270 */
[----:B------:R-:W-:Y:S01]  /*3e60*/  @!P2 VIADD R21, R75, 0x1 ;  /* 0x000000014b15a836 */ /* 0x000fe20000000000 */
[----:B------:R-:W-:Y:S01]  /*3e70*/  @!P2 FSEL R58, R58, RZ, !P0 ;  /* 0x000000ff3a3aa208 */ /* 0x000fe20004000000 */
[C---:B------:R-:W-:Y:S01]  /*3e80*/  FMUL.FTZ R41, R37.reuse, R41 ;  /* 0x0000002925297220 */ /* 0x040fe20000410000 */
[----:B------:R-:W-:Y:S01]  /*3e90*/  FMUL.FTZ R45, R37, R45 ;  /* 0x0000002d252d7220 */ /* 0x000fe20000410000 */
[----:B------:R-:W-:Y:S02]  /*3ea0*/  @!P2 FSEL R60, R60, RZ, !P4 ;  /* 0x000000ff3c3ca208 */ /* 0x000fe40006000000 */
[----:B------:R-:W-:-:S04]  /*3eb0*/  @!P2 ISETP.GE.AND P4, PT, R75, R84, PT ;  /* 0x000000544b00a20c */ /* 0x000fc80003f86270 */
[----:B------:R-:W-:Y:S01]  /*3ec0*/  @!P2 FSEL R61, R61, RZ, !P4 ;  /* 0x000000ff3d3da208 */ /* 0x000fe20006000000 */
[----:B------:R-:W-:Y:S01]  /*3ed0*/  FMUL.FTZ R49, R37, R49 ;  /* 0x0000003125317220 */ /* 0x000fe20000410000 */
[----:B------:R-:W-:Y:S01]  /*3ee0*/  @!P2 ISETP.GE.AND P0, PT, R21, R84, PT ;  /* 0x000000541500a20c */ /* 0x000fe20003f06270 */
        /* <DEDUP_REMOVED lines=34> */
[----:B------:R-:W-:Y:S01]  /*4110*/  VIADD R75, R75, 0x40 ;  /* 0x000000404b4b7836 */ /* 0x000fe20000000000 */
[----:B------:R-:W-:Y:S01]  /*4120*/  IADD3.X R77, PT, PT, RZ, R77, RZ, P0, !PT ;  /* 0x0000004dff4d7210 */ /* 0x000fe200007fe4ff */
[----:B------:R-:W-:Y:S06]  /*4130*/  @!P1 BRA `(.L_x_25369) ;  /* 0xffffffec00d09947 */ /* 0x000fec000383ffff */
.L_x_25368:
[----:B0-----:R-:W-:Y:S05]  /*4140*/  BSYNC.RECONVERGENT B0 ;  /* 0x0000000000007941 */ /* 0x001fea0003800200 */
.L_x_25367:
[----:B------:R-:W0:Y:S01]  /*4150*/  SHFL.BFLY PT, R2, R87, 0x2, 0x1f ;  /* 0x0c401f0057027f89 */ /* 0x000e2200000e0000 */
[C---:B------:R-:W-:Y:S01]  /*4160*/  LOP3.LUT P0, RZ, R4.reuse, 0x3, RZ, 0xc0, !PT ;  /* 0x0000000304ff7812 */ /* 0x040fe2000780c0ff */
[----:B------:R-:W-:Y:S01]  /*4170*/  BSSY.RECONVERGENT B0, `(.L_x_25370) ;  /* 0x000005b000007945 */ /* 0x000fe20003800200 */
[----:B------:R-:W-:Y:S01]  /*4180*/  LOP3.LUT R24, R4, 0x3c0, RZ, 0xc0, !PT ;  /* 0x000003c004187812 */ /* 0x000fe200078ec0ff */
[----:B------:R-:W5:Y:S01]  /*4190*/  SHFL.BFLY PT, R9, R86, 0x2, 0x1f ;  /* 0x0c401f0056097f89 */ /* 0x000f6200000e0000 */
[----:B------:R-:W-:Y:S02]  /*41a0*/  SHF.R.U32.HI R3, RZ, 0x2, R3 ;  /* 0x00000002ff037819 */ /* 0x000fe40000011603 */
[----:B------:R-:W-:Y:S01]  /*41b0*/  ISETP.NE.OR P1, PT, R24, 0x40, P0 ;  /* 0x000000401800780c */ /* 0x000fe20000725670 */
[----:B-1----:R-:W1:Y:S01]  /*41c0*/  SHFL.BFLY PT, R10, R83, 0x2, 0x1f ;  /* 0x0c401f00530a7f89 */ /* 0x002e6200000e0000 */
[----:B------:R-:W-:-:S03]  /*41d0*/  LEA R0, R0, R3, 0x7 ;  /* 0x0000000300007211 */ /* 0x000fc600078e38ff */
[----:B------:R-:W2:Y:S04]  /*41e0*/  SHFL.BFLY PT, R11, R82, 0x2, 0x1f ;  /* 0x0c401f00520b7f89 */ /* 0x000ea800000e0000 */
[----:B------:R-:W3:Y:S04]  /*41f0*/  SHFL.BFLY PT, R12, R81, 0x2, 0x1f ;  /* 0x0c401f00510c7f89 */ /* 0x000ee800000e0000 */
[----:B------:R-:W4:Y:S04]  /*4200*/  SHFL.BFLY PT, R13, R80, 0x2, 0x1f ;  /* 0x0c401f00500d7f89 */ /* 0x000f2800000e0000 */
[----:B------:R-:W4:Y:S01]  /*4210*/  SHFL.BFLY PT, R15, R64, 0x2, 0x1f ;  /* 0x0c401f00400f7f89 */ /* 0x000f2200000e0000 */
[----:B0-----:R-:W-:-:S03]  /*4220*/  FADD.FTZ R2, R2, R87 ;  /* 0x0000005702027221 */ /* 0x001fc60000010000 */
[----:B------:R-:W0:Y:S01]  /*4230*/  SHFL.BFLY PT, R14, R65, 0x2, 0x1f ;  /* 0x0c401f00410e7f89 */ /* 0x000e2200000e0000 */
[----:B-----5:R-:W-:-:S03]  /*4240*/  FADD.FTZ R8, R9, R86 ;  /* 0x0000005609087221 */ /* 0x020fc60000010000 */
        /* <DEDUP_REMOVED lines=13> */
[----:B-----5:R-:W-:-:S03]  /*4320*/  FADD.FTZ R66, R17, R66 ;  /* 0x0000004211427221 */ /* 0x020fc60000010000 */
[----:B------:R-:W5:Y:S01]  /*4330*/  SHFL.BFLY PT, R22, R73, 0x2, 0x1f ;  /* 0x0c401f0049167f89 */ /* 0x000f6200000e0000 */
        /* <DEDUP_REMOVED lines=11> */
[----:B-----5:R-:W-:-:S03]  /*43f0*/  FADD.FTZ R22, R22, R73 ;  /* 0x0000004916167221 */ /* 0x020fc60000010000 */
        /* <DEDUP_REMOVED lines=15> */
[----:B------:R-:W5:Y:S01]  /*44f0*/  SHFL.BFLY PT, R35, R20, 0x1, 0x1f ;  /* 0x0c201f0014237f89 */ /* 0x000f6200000e0000 */
[----:B-1----:R-:W-:-:S03]  /*4500*/  FADD.FTZ R23, R14, R23 ;  /* 0x000000170e177221 */ /* 0x002fc60000010000 */
[----:B------:R-:W1:Y:S01]  /*4510*/  SHFL.BFLY PT, R37, R72, 0x1, 0x1f ;  /* 0x0c201f0048257f89 */ /* 0x000e6200000e0000 */
[----:B--2---:R-:W-:-:S03]  /*4520*/  FADD.FTZ R25, R66, R25 ;  /* 0x0000001942197221 */ /* 0x004fc60000010000 */
[----:B------:R-:W2:Y:S01]  /*4530*/  SHFL.BFLY PT, R39, R22, 0x1, 0x1f ;  /* 0x0c201f0016277f89 */ /* 0x000ea200000e0000 */
[----:B---3--:R-:W-:Y:S01]  /*4540*/  FADD.FTZ R27, R16, R27 ;  /* 0x0000001b101b7221 */ /* 0x008fe20000010000 */
[----:B------:R-:W-:Y:S01]  /*4550*/  BAR.SYNC.DEFER_BLOCKING 0x0 ;  /* 0x0000000000007b1d */ /* 0x000fe20000010000 */
[----:B----4-:R-:W-:Y:S01]  /*4560*/  FADD.FTZ R29, R68, R29 ;  /* 0x0000001d441d7221 */ /* 0x010fe20000010000 */
[----:B0-----:R-:W-:Y:S01]  /*4570*/  FADD.FTZ R31, R18, R31 ;  /* 0x0000001f121f7221 */ /* 0x001fe20000010000 */
[----:B-----5:R-:W-:Y:S01]  /*4580*/  FADD.FTZ R33, R70, R33 ;  /* 0x0000002146217221 */ /* 0x020fe20000010000 */
        /* <DEDUP_REMOVED lines=25> */
.L_x_25371:
[----:B------:R-:W-:Y:S05]  /*4720*/  BSYNC.RECONVERGENT B0 ;  /* 0x0000000000007941 */ /* 0x000fea0003800200 */
.L_x_25370:
        /* <DEDUP_REMOVED lines=45> */
.L_x_25373:
[----:B------:R-:W-:Y:S05]  /*4a00*/  BSYNC.RECONVERGENT B0 ;  /* 0x0000000000007941 */ /* 0x000fea0003800200 */
.L_x_25372:
        /* <DEDUP_REMOVED lines=20> */
.L_x_25375:
[----:B------:R-:W-:Y:S05]  /*4b50*/  BSYNC.RECONVERGENT B0 ;  /* 0x0000000000007941 */ /* 0x000fea0003800200 */
.L_x_25374:
        /* <DEDUP_REMOVED lines=31> */
[----:B--2---:R-:W-:Y:S01]  /*4d50*/  FADD.FTZ R33, R33, R28 ;  /* 0x0000001c21217221 */ /* 0x004fe20000010000 */
[----:B0-----:R-:W-:Y:S01]  /*4d60*/  FADD.FTZ R35, R35, R30 ;  /* 0x0000001e23237221 */ /* 0x001fe20000010000 */
[----:B---3--:R-:W-:Y:S01]  /*4d70*/  FADD.FTZ R37, R37, R32 ;  /* 0x0000002025257221 */ /* 0x008fe20000010000 */
[----:B----4-:R-:W-:-:S07]  /*4d80*/  FADD.FTZ R39, R39, R34 ;  /* 0x0000002227277221 */ /* 0x010fce0000010000 */
.L_x_25377:
[----:B------:R-:W-:Y:S05]  /*4d90*/  BSYNC.RECONVERGENT B0 ;  /* 0x0000000000007941 */ /* 0x000fea0003800200 */
.L_x_25376:
[----:B------:R-:W-:Y:S06]  /*4da0*/  BAR.SYNC.DEFER_BLOCKING 0x0 ;  /* 0x0000000000007b1d */ /* 0x000fec0000010000 */
[----:B------:R-:W-:Y:S05]  /*4db0*/  @P4 EXIT ;  /* 0x000000000000494d */ /* 0x000fea0003800000 */
[----:B------:R-:W-:Y:S01]  /*4dc0*/  IMAD R6, R7, R6, UR12 ;  /* 0x0000000c07067e24 */ /* 0x000fe2000f8e0206 */
        /* <DEDUP_REMOVED lines=27> */
.L_x_25342:
[----:B------:R-:W-:Y:S01]  /*4f80*/  HFMA2 R78, -RZ, RZ, 0, 5.9604644775390625e-08 ;  /* 0x00000001ff4e7431 */ /* 0x000fe200000001ff */
[----:B------:R-:W-:Y:S01]  /*4f90*/  BSSY B1, `(.L_x_25378) ;  /* 0x0000007000017945 */ /* 0x000fe20003800000 */
[----:B------:R-:W-:Y:S01]  /*4fa0*/  IMAD.MOV.U32 R79, RZ, RZ, R82 ;  /* 0x000000ffff4f7224 */ /* 0x000fe200078e0052 */
[----:B------:R-:W-:Y:S02]  /*4fb0*/  MOV R81, 0x1f ;  /* 0x0000001f00517802 */ /* 0x000fe40000000f00 */
[----:B------:R-:W-:-:S07]  /*4fc0*/  MOV R76, 0xffffffff ;  /* 0xffffffff004c7802 */ /* 0x000fce0000000f00 */
[----:B------:R-:W-:Y:S05]  /*4fd0*/  WARPSYNC.COLLECTIVE R76, `(.L_x_25379) ;  /* 0x000000004c087348 */ /* 0x000fea0003c00000 */
[----:B------:R0:W1:Y:S02]  /*4fe0*/  SHFL.BFLY P2, R77, R79, R78, R81 ;  /* 0x0c00004e4f4d7389 */ /* 0x0000640000040051 */
[----:B01----:R-:W-:Y:S05]  /*4ff0*/  ENDCOLLECTIVE ;  /* 0x000000000000791b */ /* 0x003fea0003800000 */
.L_x_25379:
[----:B------:R-:W-:Y:S05]  /*5000*/  BSYNC B1 ;  /* 0x0000000000017941 */ /* 0x000fea0003800000 */
.L_x_25378:
[----:B------:R-:W-:Y:S05]  /*5010*/  BRA `(.L_x_25380) ;  /* 0xffffffc000087947 */ /* 0x000fea000383ffff */
.L_x_25344:
        /* <DEDUP_REMOVED lines=8> */
.L_x_25382:
[----:B------:R-:W-:Y:S05]  /*50a0*/  BSYNC B0 ;  /* 0x0000000000007941 */ /* 0x000fea0003800000 */
.L_x_25381:
        /* <DEDUP_REMOVED lines=9> */
.L_x_25383:
[----:B------:R-:W-:Y:S01]  /*5140*/  HFMA2 R78, -RZ, RZ, 0, 2.384185791015625e-07 ;  /* 0x00000004ff4e7431 */ /* 0x000fe200000001ff */
[----:B------:R-:W-:-:S04]  /*5150*/  MOV R5, R77 ;  /* 0x0000004d00057202 */ /* 0x000fc80000000f00 */
[----:B------:R-:W-:-:S04]  /*5160*/  FMNMX.FTZ R5, R0, R5, !PT ;  /* 0x0000000500057209 */ /* 0x000fc80007810000 */
[----:B------:R-:W-:-:S07]  /*5170*/  MOV R79, R5 ;  /* 0x00000005004f7202 */ /* 0x000fce0000000f00 */
[----:B------:R-:W-:Y:S05]  /*5180*/  WARPSYNC.COLLECTIVE R76, `(.L_x_25384) ;  /* 0x000000004c087348 */ /* 0x000fea0003c00000 */
[----:B------:R0:W1:Y:S02]  /*5190*/  SHFL.BFLY P2, R77, R79, R78, R81 ;  /* 0x0c00004e4f4d7389 */ /* 0x0000640000040051 */
[----:B01----:R-:W-:Y:S05]  /*51a0*/  ENDCOLLECTIVE ;  /* 0x000000000000791b */ /* 0x003fea0003800000 */
.L_x_25384:
[----:B------:R-:W-:Y:S02]  /*51b0*/  HFMA2 R78, -RZ, RZ, 0, 1.1920928955078125e-07 ;  /* 0x00000002ff4e7431 */ /* 0x000fe400000001ff */
[----:B------:R-:W-:-:S05]  /*51c0*/  IMAD.MOV.U32 R4, RZ, RZ, R77 ;  /* 0x000000ffff047224 */ /* 0x000fca00078e004d */
[----:B------:R-:W-:-:S04]  /*51d0*/  FMNMX.FTZ R6, R5, R4, !PT ;  /* 0x0000000405067209 */ /* 0x000fc80007810000 */
[----:B------:R-:W-:-:S07]  /*51e0*/  MOV R79, R6 ;  /* 0x00000006004f7202 */ /* 0x000fce0000000f00 */
[----:B------:R-:W-:Y:S05]  /*51f0*/  WARPSYNC.COLLECTIVE R76, `(.L_x_25385) ;  /* 0x000000004c087348 */ /* 0x000fea0003c00000 */
[----:B------:R0:W1:Y:S02]  /*5200*/  SHFL.BFLY P2, R77, R79, R78, R81 ;  /* 0x0c00004e4f4d7389 */ /* 0x0000640000040051 */
[----:B01----:R-:W-:Y:S05]  /*5210*/  ENDCOLLECTIVE ;  /* 0x000000000000791b */ /* 0x003fea0003800000 */
.L_x_25385:
[----:B------:R-:W-:Y:S01]  /*5220*/  MOV R7, R77 ;  /* 0x0000004d00077202 */ /* 0x000fe20000000f00 */
[----:B------:R-:W-:Y:S06]  /*5230*/  BRA `(.L_x_25386) ;  /* 0xffffffbc00f87947 */ /* 0x000fec000383ffff */
.L_x_25387:
        /* <DEDUP_REMOVED lines=12> */
.L_x_27715:


//--------------------- .text._ZN4vllm25paged_attention_v2_kernelIffLi120ELi16ELi128ELNS_18Fp8KVCacheDataTypeE0ELb0ELi512EEEvPfS2_PT_PKS3_PKT0_S9_ifPKiSB_iPKfiiiSD_SD_iiiii --------------------------
	.section	.text._ZN4vllm25paged_attention_v2_kernelIffLi120ELi16ELi128ELNS_18Fp8KVCacheDataTypeE0ELb0ELi512EEEvPfS2_PT_PKS3_PKT0_S9_ifPKiSB_iPKfiiiSD_SD_iiiii,"ax",@progbits
	.align	128
        .global         _ZN4vllm25paged_attention_v2_kernelIffLi120ELi16ELi128ELNS_18Fp8KVCacheDataTypeE0ELb0ELi512EEEvPfS2_PT_PKS3_PKT0_S9_ifPKiSB_iPKfiiiSD_SD_iiiii
        .type           _ZN4vllm25paged_attention_v2_kernelIffLi120ELi16ELi128ELNS_18Fp8KVCacheDataTypeE0ELb0ELi512EEEvPfS2_PT_PKS3_PKT0_S9_ifPKiSB_iPKfiiiSD_SD_iiiii,@function
        .size           _ZN4vllm25paged_attention_v2_kernelIffLi120ELi16ELi128ELNS_18Fp8KVCacheDataTypeE0ELb0ELi512EEEvPfS2_PT_PKS3_PKT0_S9_ifPKiSB_iPKfiiiSD_SD_iiiii,(.L_x_27716 - _ZN4vllm25paged_attention_v2_kernelIffLi120ELi16ELi128ELNS_18Fp8KVCacheDataTypeE0ELb0ELi512EEEvPfS2_PT_PKS3_PKT0_S9_ifPKiSB_iPKfiiiSD_SD_iiiii)
        .other          _ZN4vllm25paged_attention_v2_kernelIffLi120ELi16ELi128ELNS_18Fp8KVCacheDataTypeE0ELb0ELi512EEEvPfS2_PT_PKS3_PKT0_S9_ifPKiSB_iPKfiiiSD_SD_iiiii,@"STO_CUDA_ENTRY STV_DEFAULT"
_ZN4vllm25paged_attention_v2_kernelIffLi120ELi16ELi128ELNS_18Fp8KVCacheDataTypeE0ELb0ELi512EEEvPfS2_PT_PKS3_PKT0_S9_ifPKiSB_iPKfiiiSD_SD_iiiii:
.text._ZN4vllm25paged_attention_v2_kernelIffLi120ELi16ELi128ELNS_18Fp8KVCacheDataTypeE0ELb0ELi512EEEvPfS2_PT_PKS3_PKT0_S9_ifPKiSB_iPKfiiiSD_SD_iiiii:
        /* <DEDUP_REMOVED lines=16> */
[----:B-1----:R-:W-:Y:S01]  /*0100*/  IMAD R0, R75, UR4, RZ ;  /* 0x000000044b007c24 */ /* 0x002fe2000f8e02ff */
[----:B------:R-:W-:Y:S01]  /*0110*/  MOV R70, 0x400 ;  /* 0x0000040000467802 */ /* 0x000fe20000000f00 */
[----:B------:R-:W1:Y:S01]  /*0120*/  LDCU UR4, c[0x0][0x3c8] ;  /* 0x00007900ff0477ac */ /* 0x000e620008000800 */
[----:B------:R-:W-:Y:S01]  /*0130*/  LEA R86, R11, 0x20, 0x5 ;  /* 0x000000200b567811 */ /* 0x000fe200078e28ff */
[----:B------:R-:W1:Y:S01]  /*0140*/  LDCU UR9, c[0x0][0x3dc] ;  /* 0x00007b80ff0977ac */ /* 0x000e620008000800 */
[----:B------:R-:W1:Y:S01]  /*0150*/  LDCU UR12, c[0x0][0x3b4] ;  /* 0x00007680ff0c77ac */ /* 0x000e620008000800 */
[----:B0-----:R-:W-:Y:S01]  /*0160*/  ISETP.GT.U32.AND P1, PT, R6, 0x3b, PT ;  /* 0x0000003b0600780c */ /* 0x001fe20003f24070 */
[----:B------:R-:W0:Y:S01]  /*0170*/  LDCU.64 UR10, c[0x0][0x3a0] ;  /* 0x00007400ff0a77ac */ /* 0x000e220008000a00 */
[----:B--2---:R-:W-:-:S02]  /*0180*/  IABS R15, R17 ;  /* 0x00000011000f7213 */ /* 0x004fc40000000000 */
[----:B----4-:R-:W-:-:S09]  /*0190*/  ISETP.NE.U32.AND P0, PT, R8, RZ, PT ;  /* 0x000000ff0800720c */ /* 0x010fd20003f05070 */
[----:B------:R-:W2:Y:S01]  /*01a0*/  @!P1 LDC.64 R4, c[0x0][0x398] ;  /* 0x0000e600ff049b82 */ /* 0x000ea20000000a00 */
[----:B---3--:R-:W-:Y:S01]  /*01b0*/  @!P1 IMAD R2, R13, 0x78, RZ ;  /* 0x000000780d029824 */ /* 0x008fe200078e02ff */
        /* <DEDUP_REMOVED lines=9> */
[----:B------:R-:W3:Y:S04]  /*0250*/  @P0 LDC.64 R2, c[0x0][0x3d0] ;  /* 0x0000f400ff020b82 */ /* 0x000ee80000000a00 */
[----:B------:R-:W4:Y:S01]  /*0260*/  @!P1 LDG.E.64.CONSTANT R4, desc[UR6][R4.64] ;  /* 0x0000000604049981 */ /* 0x000f22000c1e9b00 */
[----:B------:R-:W-:Y:S01]  /*0270*/  IMAD.MOV.U32 R0, RZ, RZ, RZ ;  /* 0x000000ffff007224 */ /* 0x000fe200078e00ff */
[----:B--2---:R-:W-:-:S04]  /*0280*/  IADD3 R8, PT, PT, R7, 0xffffffe, RZ ;  /* 0x0ffffffe07087810 */ /* 0x004fc80007ffe0ff */
[----:B------:R2:W0:Y:S01]  /*0290*/  F2I.FTZ.U32.TRUNC.NTZ R9, R8 ;  /* 0x0000000800097305 */ /* 0x000422000021f000 */
[----:B---3--:R-:W-:-:S04]  /*02a0*/  @P0 IMAD.WIDE.U32 R2, R13, 0x4, R2 ;  /* 0x000000040d020825 */ /* 0x008fc800078e0002 */
[----:B--2---:R-:W-:Y:S01]  /*02b0*/  IMAD.MOV.U32 R8, RZ, RZ, RZ ;  /* 0x000000ffff087224 */ /* 0x004fe200078e00ff */
[----:B------:R2:W5:Y:S01]  /*02c0*/  @P0 LDG.E.CONSTANT R0, desc[UR6][R2.64] ;  /* 0x0000000602000981 */ /* 0x000562000c1e9900 */
[----:B------:R-:W-:Y:S01]  /*02d0*/  IABS R14, R13 ;  /* 0x0000000d000e7213 */ /* 0x000fe20000000000 */
[----:B-1----:R-:W-:Y:S01]  /*02e0*/  IMAD R75, R75, UR4, RZ ;  /* 0x000000044b4b7c24 */ /* 0x002fe2000f8e02ff */
[--C-:B------:R-:W-:Y:S01]  /*02f0*/  SHF.R.U32.HI R73, RZ, 0x5, R6.reuse ;  /* 0x00000005ff497819 */ /* 0x100fe20000011606 */
[----:B------:R-:W1:Y:S01]  /*0300*/  S2R R7, SR_CgaCtaId ;  /* 0x0000000000077919 */ /* 0x000e620000008800 */
[----:B0-----:R-:W-:Y:S01]  /*0310*/  IADD3 R12, PT, PT, RZ, -R9, RZ ;  /* 0x80000009ff0c7210 */ /* 0x001fe20007ffe0ff */
[----:B------:R-:W-:Y:S01]  /*0320*/  BSSY B0, `(.L_x_25388) ;  /* 0x00000e0000007945 */ /* 0x000fe20003800000 */
[----:B------:R-:W-:Y:S01]  /*0330*/  SHF.R.U32.HI R71, RZ, 0x1, R6 ;  /* 0x00000001ff477819 */ /* 0x000fe20000011606 */
[----:B------:R-:W-:Y:S02]  /*0340*/  IMAD R69, R11, 0x20, R73 ;  /* 0x000000200b457824 */ /* 0x000fe400078e0249 */
[----:B------:R-:W-:Y:S01]  /*0350*/  IMAD R19, R12, R15, RZ ;  /* 0x0000000f0c137224 */ /* 0x000fe200078e02ff */
[----:B--2---:R-:W-:-:S03]  /*0360*/  IABS R2, R10 ;  /* 0x0000000a00027213 */ /* 0x004fc60000000000 */
        /* <DEDUP_REMOVED lines=20> */
[----:B------:R0:W2:Y:S02]  /*04b0*/  F2I.FTZ.U32.TRUNC.NTZ R3, R2 ;  /* 0x0000000200037305 */ /* 0x0000a4000021f000 */
[----:B0-----:R-:W-:Y:S01]  /*04c0*/  IMAD.MOV.U32 R2, RZ, RZ, RZ ;  /* 0x000000ffff027224 */ /* 0x001fe200078e00ff */
[----:B--2---:R-:W-:-:S05]  /*04d0*/  IADD3 R9, PT, PT, RZ, -R3, RZ ;  /* 0x80000003ff097210 */ /* 0x004fca0007ffe0ff */
[----:B------:R-:W-:-:S04]  /*04e0*/  IMAD R9, R9, R10, RZ ;  /* 0x0000000a09097224 */ /* 0x000fc800078e02ff */
[----:B------:R-:W-:Y:S01]  /*04f0*/  IMAD.HI.U32 R3, R3, R9, R2 ;  /* 0x0000000903037227 */ /* 0x000fe200078e0002 */
[----:B------:R-:W-:Y:S02]  /*0500*/  MOV R9, R14 ;  /* 0x0000000e00097202 */ /* 0x000fe40000000f00 */
[----:B------:R-:W-:-:S03]  /*0510*/  IADD3 R2, PT, PT, RZ, -R15, RZ ;  /* 0x8000000fff027210 */ /* 0x000fc60007ffe0ff */
[----:B------:R-:W-:-:S04]  /*0520*/  IMAD.HI.U32 R8, R3, R9, RZ ;  /* 0x0000000903087227 */ /* 0x000fc800078e00ff */
[----:B------:R-:W-:Y:S01]  /*0530*/  IMAD R3, R8, R2, R9 ;  /* 0x0000000208037224 */ /* 0x000fe200078e0209 */
[----:B------:R-:W-:Y:S02]  /*0540*/  LOP3.LUT R2, R6, 0x1, RZ, 0xc0, !PT ;  /* 0x0000000106027812 */ /* 0x000fe400078ec0ff */
[----:B-1----:R-:W-:Y:S02]  /*0550*/  LEA R9, R7, R70, 0x18 ;  /* 0x0000004607097211 */ /* 0x002fe400078ec0ff */
[----:B------:R-:W-:-:S03]  /*0560*/  ISETP.GT.U32.AND P2, PT, R10, R3, PT ;  /* 0x000000030a00720c */ /* 0x000fc60003f44070 */
[----:B------:R-:W-:Y:S01]  /*0570*/  IMAD R72, R2, 0xf0, R9 ;  /* 0x000000f002487824 */ /* 0x000fe200078e0209 */
[----:B------:R-:W-:-:S04]  /*0580*/  LOP3.LUT R9, R13, R12, RZ, 0x3c, !PT ;  /* 0x0000000c0d097212 */ /* 0x000fc800078e3cff */
[----:B------:R-:W-:-:S05]  /*0590*/  ISETP.GE.AND P3, PT, R9, RZ, PT ;  /* 0x000000ff0900720c */ /* 0x000fca0003f66270 */
[----:B------:R-:W-:Y:S02]  /*05a0*/  @!P2 IMAD.IADD R3, R3, 0x1, -R10 ;  /* 0x000000010303a824 */ /* 0x000fe400078e0a0a */
[----:B------:R-:W-:-:S03]  /*05b0*/  @!P2 VIADD R8, R8, 0x1 ;  /* 0x000000010808a836 */ /* 0x000fc60000000000 */
[----:B------:R-:W-:Y:S02]  /*05c0*/  ISETP.GE.U32.AND P0, PT, R3, R10, PT ;  /* 0x0000000a0300720c */ /* 0x000fe40003f06070 */
[----:B------:R-:W-:Y:S02]  /*05d0*/  IADD3 R3, PT, PT, R85, 0xf, RZ ;  /* 0x0000000f55037810 */ /* 0x000fe40007ffe0ff */
[----:B------:R-:W-:Y:S02]  /*05e0*/  @!P1 LEA R10, R71, R72, 0x3 ;  /* 0x00000048470a9211 */ /* 0x000fe400078e18ff */
[----:B------:R-:W-:-:S04]  /*05f0*/  SHF.R.U32.HI R3, RZ, 0x4, R3 ;  /* 0x00000004ff037819 */ /* 0x000fc80000011603 */
[----:B------:R-:W-:-:S03]  /*0600*/  VIMNMX.U32 R86, PT, PT, R3, R86, PT ;  /* 0x0000005603567248 */ /* 0x000fc60003fe0000 */
[----:B------:R-:W-:Y:S02]  /*0610*/  @P0 IADD3 R8, PT, PT, R8, 0x1, RZ ;  /* 0x0000000108080810 */ /* 0x000fe40007ffe0ff */
[----:B------:R-:W-:Y:S01]  /*0620*/  ISETP.GE.U32.AND P0, PT, R69, R86, PT ;  /* 0x000000564500720c */ /* 0x000fe20003f06070 */
[----:B------:R-:W-:Y:S01]  /*0630*/  IMAD R9, R11, -0x20, R86 ;  /* 0xffffffe00b097824 */ /* 0x000fe200078e0256 */
[----:B------:R-:W-:-:S04]  /*0640*/  MOV R3, R8 ;  /* 0x0000000800037202 */ /* 0x000fc80000000f00 */
[----:B------:R-:W-:Y:S02]  /*0650*/  LEA R84, R9, R68, 0x4 ;  /* 0x0000004409547211 */ /* 0x000fe400078e20ff */
[----:B------:R-:W-:Y:S02]  /*0660*/  @!P3 IADD3 R3, PT, PT, -R3, RZ, RZ ;  /* 0x000000ff0303b210 */ /* 0x000fe40007ffe1ff */
[----:B------:R-:W-:Y:S01]  /*0670*/  VIMNMX R84, PT, PT, R85, R84, PT ;  /* 0x0000005455547248 */ /* 0x000fe20003fe0100 */
[----:B----4-:R0:W-:Y:S01]  /*0680*/  @!P1 STS.64 [R10], R4 ;  /* 0x000000040a009388 */ /* 0x0101e20000000a00 */
[----:B------:R-:W-:Y:S01]  /*0690*/  BAR.SYNC.DEFER_BLOCKING 0x0 ;  /* 0x0000000000007b1d */ /* 0x000fe20000010000 */
[----:B------:R-:W-:Y:S01]  /*06a0*/  ISETP.NE.AND P1, PT, R12, RZ, PT ;  /* 0x000000ff0c00720c */ /* 0x000fe20003f25270 */
[----:B0-----:R-:W-:-:S12]  /*06b0*/  IMAD.MOV.U32 R4, RZ, RZ, -0x800001 ;  /* 0xff7fffffff047424 */ /* 0x001fd800078e00ff */
[----:B------:R-:W-:Y:S01]  /*06c0*/  @!P1 LOP3.LUT R3, RZ, R12, RZ, 0x33, !PT ;  /* 0x0000000cff039212 */ /* 0x000fe200078e33ff */
[----:B------:R-:W-:Y:S06]  /*06d0*/  @P0 BRA `(.L_x_25389) ;  /* 0x0000000800900947 */ /* 0x000fec0003800000 */
[----:B------:R-:W0:Y:S01]  /*06e0*/  LDCU UR8, c[0x0][0x3e0] ;  /* 0x00007c00ff0877ac */ /* 0x000e220008000800 */
[----:B------:R-:W-:Y:S01]  /*06f0*/  MOV R5, R69 ;  /* 0x0000004500057202 */ /* 0x000fe20000000f00 */
[----:B------:R-:W1:Y:S01]  /*0700*/  LDS.128 R64, [R72] ;  /* 0x0000000048407984 */ /* 0x000e620000000c00 */
[----:B------:R-:W-:Y:S01]  /*0710*/  LOP3.LUT R4, R71, 0xf, RZ, 0xc0, !PT ;  /* 0x0000000f47047812 */ /* 0x000fe200078ec0ff */
[----:B------:R-:W2:Y:S01]  /*0720*/  LDCU.64 UR4, c[0x0][0x3b8] ;  /* 0x00007700ff0477ac */ /* 0x000ea20008000a00 */
[----:B------:R-:W-:Y:S01]  /*0730*/  LEA R77, R73, R68, 0x4 ;  /* 0x00000044494d7211 */ /* 0x000fe200078e20ff */
[----:B------:R-:W-:Y:S01]  /*0740*/  IMAD.SHL.U32 R71, R71, 0x4, RZ ;  /* 0x0000000447477824 */ /* 0x000fe200078e00ff */
[----:B------:R-:W3:Y:S01]  /*0750*/  LDS.128 R60, [R72+0x10] ;  /* 0x00001000483c7984 */ /* 0x000ee20000000c00 */
[----:B------:R-:W-:Y:S01]  /*0760*/  IMAD.WIDE.U32 R68, R5, 0x4, RZ ;  /* 0x0000000405447825 */ /* 0x000fe200078e00ff */
[----:B------:R-:W-:Y:S02]  /*0770*/  IADD3 R74, PT, PT, R4, R77, RZ ;  /* 0x0000004d044a7210 */ /* 0x000fe40007ffe0ff */
[----:B------:R-:W-:Y:S01]  /*0780*/  LOP3.LUT R4, R71, 0x3c, RZ, 0xc0, !PT ;  /* 0x0000003c47047812 */ /* 0x000fe200078ec0ff */
[----:B------:R-:W-:Y:S01]  /*0790*/  IMAD.SHL.U32 R71, R6, 0x2, RZ ;  /* 0x0000000206477824 */ /* 0x000fe200078e00ff */
[----:B------:R-:W4:Y:S01]  /*07a0*/  LDS.128 R56, [R72+0x20] ;  /* 0x0000200048387984 */ /* 0x000f220000000c00 */
[----:B------:R-:W-:Y:S01]  /*07b0*/  IADD3 R70, PT, PT, R70, 0x200, RZ ;  /* 0x0000020046467810 */ /* 0x000fe20007ffe0ff */
[----:B------:R-:W-:Y:S01]  /*07c0*/  IMAD.WIDE R68, R75, 0x4, R68 ;  /* 0x000000044b447825 */ /* 0x000fe200078e0244 */
[----:B------:R-:W-:Y:S01]  /*07d0*/  LEA R4, R73, R4, 0x6 ;  /* 0x0000000449047211 */ /* 0x000fe200078e30ff */
[----:B------:R-:W0:Y:S01]  /*07e0*/  LDS.128 R52, [R72+0x30] ;  /* 0x0000300048347984 */ /* 0x000e220000000c00 */
[----:B------:R-:W-:-:S02]  /*07f0*/  LOP3.LUT R89, R71, 0x3c, RZ, 0xc0, !PT ;  /* 0x0000003c47597812 */ /* 0x000fc400078ec0ff */
[----:B------:R-:W-:Y:S01]  /*0800*/  LEA R7, R7, R70, 0x18 ;  /* 0x0000004607077211 */ /* 0x000fe200078ec0ff */
[----:B------:R-:W0:Y:S01]  /*0810*/  LDS.128 R48, [R72+0x40] ;  /* 0x0000400048307984 */ /* 0x000e220000000c00 */
[----:B--2---:R-:W-:Y:S02]  /*0820*/  IADD3 R6, P1, PT, R68, UR4, RZ ;  /* 0x0000000444067c10 */ /* 0x004fe4000ff3e0ff */
[----:B------:R-:W-:Y:S01]  /*0830*/  IADD3 R7, PT, PT, R4, R7, RZ ;  /* 0x0000000704077210 */ /* 0x000fe20007ffe0ff */
[----:B------:R-:W2:Y:S01]  /*0840*/  LDS.128 R44, [R72+0x50] ;  /* 0x00005000482c7984 */ /* 0x000ea20000000c00 */
[----:B------:R-:W-:Y:S01]  /*0850*/  LOP3.LUT R68, R71, 0x2, RZ, 0xc0, !PT ;  /* 0x0000000247447812 */ /* 0x000fe200078ec0ff */
[----:B------:R-:W-:Y:S01]  /*0860*/  IMAD.MOV.U32 R4, RZ, RZ, -0x800001 ;  /* 0xff7fffffff047424 */ /* 0x000fe200078e00ff */
[----:B-----5:R-:W-:Y:S01]  /*0870*/  FSETP.NEU.FTZ.AND P0, PT, R0, RZ, PT ;  /* 0x000000ff0000720b */ /* 0x020fe20003f1d000 */
[----:B------:R-:W0:Y:S01]  /*0880*/  LDS.128 R40, [R72+0x60] ;  /* 0x0000600048287984 */ /* 0x000e220000000c00 */
[----:B------:R-:W-:-:S02]  /*0890*/  IADD3.X R69, PT, PT, R69, UR5, RZ, P1, !PT ;  /* 0x0000000545457c10 */ /* 0x000fc40008ffe4ff */
[----:B------:R-:W-:Y:S01]  /*08a0*/  IADD3 R70, PT, PT, -R85, R74, RZ ;  /* 0x0000004a55467210 */ /* 0x000fe20007ffe1ff */
[----:B------:R-:W1:Y:S01]  /*08b0*/  LDS.128 R36, [R72+0x70] ;  /* 0x0000700048247984 */ /* 0x000e620000000c00 */
[----:B------:R-:W-:-:S03]  /*08c0*/  IADD3 R71, PT, PT, R74, 0x1, RZ ;  /* 0x000000014a477810 */ /* 0x000fc60007ffe0ff */
[----:B------:R-:W1:Y:S04]  /*08d0*/  LDS.128 R32, [R72+0x80] ;  /* 0x0000800048207984 */ /* 0x000e680000000c00 */
[----:B------:R-:W1:Y:S04]  /*08e0*/  LDS.128 R28, [R72+0x90] ;  /* 0x00009000481c7984 */ /* 0x000e680000000c00 */
[----:B------:R-:W1:Y:S04]  /*08f0*/  LDS.128 R24, [R72+0xa0] ;  /* 0x0000a00048187984 */ /* 0x000e680000000c00 */
[----:B------:R-:W1:Y:S04]  /*0900*/  LDS.128 R20, [R72+0xb0] ;  /* 0x0000b00048147984 */ /* 0x000e680000000c00 */
[----:B------:R-:W1:Y:S04]  /*0910*/  LDS.128 R16, [R72+0xc0] ;  /* 0x0000c00048107984 */ /* 0x000e680000000c00 */
[----:B------:R-:W1:Y:S04]  /*0920*/  LDS.128 R12, [R72+0xd0] ;  /* 0x0000d000480c7984 */ /* 0x000e680000000c00 */
[----:B------:R0:W1:Y:S02]  /*0930*/  LDS.128 R8, [R72+0xe0] ;  /* 0x0000e00048087984 */ /* 0x0000640000000c00 */
[----:B0-----:R-:W-:-:S05]  /*0940*/  IMAD R72, R3, UR8, RZ ;  /* 0x0000000803487c24 */ /* 0x001fca000f8e02ff */
[----:B------:R-:W-:-:S04]  /*0950*/  IADD3 R88, P2, PT, R72, R89, RZ ;  /* 0x0000005948587210 */ /* 0x000fc80007f5e0ff */
[----:B--234-:R-:W-:-:S09]  /*0960*/  LEA.HI.X.SX32 R89, R72, RZ, 0x1, P2 ;  /* 0x000000ff48597211 */ /* 0x01cfd200010f0eff */
.L_x_25391:
[----:B0-----:R-:W-:Y:S01]  /*0970*/  IMAD.MOV.U32 R82, RZ, RZ, R6 ;  /* 0x000000ffff527224 */ /* 0x001fe200078e0006 */
[----:B------:R-:W-:-:S05]  /*0980*/  MOV R83, R69 ;  /* 0x0000004500537202 */ /* 0x000fca0000000f00 */
        /* <DEDUP_REMOVED lines=9> */
[----:B------:R-:W4:Y:S04]  /*0a20*/  LDG.E.64.CONSTANT R80, desc[UR6][R90.64+0x300] ;  /* 0x000300065a507981 */ /* 0x000f28000c1e9b00 */
[----:B------:R-:W5:Y:S01]  /*0a30*/  LDG.E.64.CONSTANT R72, desc[UR6][R90.64+0x400] ;  /* 0x000400065a487981 */ /* 0x000f62000c1e9b00 */
        /* <DEDUP_REMOVED lines=10> */
[----:B------:R-:W4:Y:S01]  /*0ae0*/  LDG.E.64.CONSTANT R80, desc[UR6][R90.64+0x700] ;  /* 0x000700065a507981 */ /* 0x000f22000c1e9b00 */
[----:B-----5:R-:W-:Y:S01]  /*0af0*/  FFMA.FTZ R83, R56, R72, R83 ;  /* 0x0000004838537223 */ /* 0x020fe20000010053 */
[----:B------:R-:W-:-:S02]  /*0b00*/  FFMA.FTZ R82, R57, R73, R82 ;  /* 0x0000004939527223 */ /* 0x000fc40000010052 */
[----:B------:R-:W5:Y:S04]  /*0b10*/  LDG.E.64.CONSTANT R74, desc[UR6][R90.64+0x800] ;  /* 0x000800065a4a7981 */ /* 0x000f68000c1e9b00 */
[----:B------:R-:W5:Y:S01]  /*0b20*/  LDG.E.64.CONSTANT R72, desc[UR6][R90.64+0xc00] ;  /* 0x000c00065a487981 */ /* 0x000f62000c1e9b00 */
[----:B--2---:R-:W-:Y:S01]  /*0b30*/  FFMA.FTZ R83, R76, R58, R83 ;  /* 0x0000003a4c537223 */ /* 0x004fe20000010053 */
        /* <DEDUP_REMOVED lines=22> */
[----:B------:R-:W5:Y:S01]  /*0ca0*/  LDG.E.64.CONSTANT R72, desc[UR6][R90.64+0x1100] ;  /* 0x001100065a487981 */ /* 0x000f62000c1e9b00 */
[----:B--2---:R-:W-:Y:S01]  /*0cb0*/  FFMA.FTZ R83, R76, R42, R83 ;  /* 0x0000002a4c537223 */ /* 0x004fe20000010053 */
        /* <DEDUP_REMOVED lines=8> */
[----:B-----5:R-:W-:Y:S01]  /*0d40*/  FFMA.FTZ R83, R32, R74, R83 ;  /* 0x0000004a20537223 */ /* 0x020fe20000010053 */
[----:B------:R-:W-:Y:S02]  /*0d50*/  FFMA.FTZ R82, R33, R75, R82 ;  /* 0x0000004b21527223 */ /* 0x000fe40000010052 */
[----:B------:R-:W5:Y:S01]  /*0d60*/  LDG.E.64.CONSTANT R74, desc[UR6][R90.64+0x1500] ;  /* 0x001500065a4a7981 */ /* 0x000f62000c1e9b00 */
        /* <DEDUP_REMOVED lines=9> */
[----:B--2---:R-:W-:Y:S01]  /*0e00*/  FFMA.FTZ R83, R24, R76, R83 ;  /* 0x0000004c18537223 */ /* 0x004fe20000010053 */
[----:B------:R-:W-:Y:S02]  /*0e10*/  FFMA.FTZ R82, R25, R77, R82 ;  /* 0x0000004d19527223 */ /* 0x000fe40000010052 */
[----:B------:R-:W2:Y:S01]  /*0e20*/  LDG.E.64.CONSTANT R76, desc[UR6][R90.64+0x1a00] ;  /* 0x001a00065a4c7981 */ /* 0x000ea2000c1e9b00 */
[----:B-----5:R-:W-:Y:S01]  /*0e30*/  FFMA.FTZ R83, R74, R26, R83 ;  /* 0x0000001a4a537223 */ /* 0x020fe20000010053 */
[----:B------:R-:W-:-:S02]  /*0e40*/  FFMA.FTZ R82, R75, R27, R82 ;  /* 0x0000001b4b527223 */ /* 0x000fc40000010052 */
[----:B------:R-:W5:Y:S01]  /*0e50*/  LDG.E.64.CONSTANT R74, desc[UR6][R90.64+0x1900] ;  /* 0x001900065a4a7981 */ /* 0x000f62000c1e9b00 */
[----:B---3--:R-:W-:Y:S01]  /*0e60*/  FFMA.FTZ R83, R20, R78, R83 ;  /* 0x0000004e14537223 */ /* 0x008fe20000010053 */
[----:B------:R-:W-:Y:S02]  /*0e70*/  FFMA.FTZ R82, R21, R79, R82 ;  /* 0x0000004f15527223 */ /* 0x000fe40000010052 */
[----:B------:R-:W3:Y:S01]  /*0e80*/  LDG.E.64.CONSTANT R78, desc[UR6][R90.64+0x1b00] ;  /* 0x001b00065a4e7981 */ /* 0x000ee2000c1e9b00 */
[----:B----4-:R-:W-:Y:S01]  /*0e90*/  FFMA.FTZ R83, R80, R22, R83 ;  /* 0x0000001650537223 */ /* 0x010fe20000010053 */
[----:B------:R-:W-:Y:S02]  /*0ea0*/  FFMA.FTZ R92, R81, R23, R82 ;  /* 0x00000017515c7223 */ /* 0x000fe40000010052 */
[----:B------:R-:W4:Y:S01]  /*0eb0*/  LDG.E.64.CONSTANT R80, desc[UR6][R90.64+0x1c00] ;  /* 0x001c00065a507981 */ /* 0x000f22000c1e9b00 */
[----:B------:R-:W-:-:S03]  /*0ec0*/  FFMA.FTZ R87, R16, R72, R83 ;  /* 0x0000004810577223 */ /* 0x000fc60000010053 */
[----:B------:R-:W4:Y:S01]  /*0ed0*/  LDG.E.64.CONSTANT R82, desc[UR6][R90.64+0x1d00] ;  /* 0x001d00065a527981 */ /* 0x000f22000c1e9b00 */
[----:B------:R-:W-:Y:S01]  /*0ee0*/  FFMA.FTZ R92, R17, R73, R92 ;  /* 0x00000049115c7223 */ /* 0x000fe2000001005c */
[----:B-----5:R-:W-:-:S03]  /*0ef0*/  FFMA.FTZ R87, R74, R18, R87 ;  /* 0x000000124a577223 */ /* 0x020fc60000010057 */
[----:B------:R-:W-:Y:S01]  /*0f00*/  FFMA.FTZ R92, R75, R19, R92 ;  /* 0x000000134b5c7223 */ /* 0x000fe2000001005c */
[----:B--2---:R-:W-:-:S03]  /*0f10*/  FFMA.FTZ R87, R12, R76, R87 ;  /* 0x0000004c0c577223 */ /* 0x004fc60000010057 */
[----:B------:R-:W-:Y:S01]  /*0f20*/  FFMA.FTZ R92, R13, R77, R92 ;  /* 0x0000004d0d5c7223 */ /* 0x000fe2000001005c */
[----:B------:R-:W-:Y:S01]  /*0f30*/  UMOV UR4, 0xffffffff ;  /* 0xffffffff00047882 */ /* 0x000fe20000000000 */
[----:B---3--:R-:W-:Y:S02]  /*0f40*/  FFMA.FTZ R87, R78, R14, R87 ;  /* 0x0000000e4e577223 */ /* 0x008fe40000010057 */
[----:B------:R-:W-:Y:S02]  /*0f50*/  FFMA.FTZ R92, R79, R15, R92 ;  /* 0x0000000f4f5c7223 */ /* 0x000fe4000001005c */
[----:B----4-:R-:W-:Y:S02]  /*0f60*/  FFMA.FTZ R87, R8, R80, R87 ;  /* 0x0000005008577223 */ /* 0x010fe40000010057 */
[----:B------:R-:W-:Y:S02]  /*0f70*/  FFMA.FTZ R92, R9, R81, R92 ;  /* 0x00000051095c7223 */ /* 0x000fe4000001005c */
[----:B------:R-:W-:-:S02]  /*0f80*/  FFMA.FTZ R82, R82, R10, R87 ;  /* 0x0000000a52527223 */ /* 0x000fc40000010057 */
[----:B------:R-:W-:-:S04]  /*0f90*/  FFMA.FTZ R83, R83, R11, R92 ;  /* 0x0000000b53537223 */ /* 0x000fc8000001005c */
[----:B------:R-:W-:Y:S01]  /*0fa0*/  FADD.FTZ R82, R82, R83 ;  /* 0x0000005352527221 */ /* 0x000fe20000010000 */
[----:B------:R-:W-:Y:S06]  /*0fb0*/  BRA.DIV UR4, `(.L_x_25390) ;  /* 0x0000003e046c7947 */ /* 0x000fec000b800000 */
[----:B------:R0:W1:Y:S02]  /*0fc0*/  SHFL.BFLY PT, R73, R82, 0x1, 0x1f ;  /* 0x0c201f0052497f89 */ /* 0x00006400000e0000 */
.L_x_25428:
[----:B------:R-:W-:Y:S01]  /*0fd0*/  VIADD R72, R70, 0x1 ;  /* 0x0000000146487836 */ /* 0x000fe20000000000 */
[----:B------:R-:W-:Y:S01]  /*0fe0*/  ISETP.NE.U32.AND P3, PT, R2, 0x1, PT ;  /* 0x000000010200780c */ /* 0x000fe20003f65070 */
[----:B-1----:R-:W-:Y:S01]  /*0ff0*/  FADD.FTZ R73, R82, R73 ;  /* 0x0000004952497221 */ /* 0x002fe20000010000 */
[----:B------:R-:W-:Y:S01]  /*1000*/  IADD3 R5, PT, PT, R5, 0x4, RZ ;  /* 0x0000000405057810 */ /* 0x000fe20007ffe0ff */
[----:B------:R-:W-:Y:S01]  /*1010*/  VIADD R70, R70, 0x40 ;  /* 0x0000004046467836 */ /* 0x000fe20000000000 */
[----:B------:R-:W-:Y:S02]  /*1020*/  I2FP.F32.S32 R75, R72 ;  /* 0x00000048004b7245 */ /* 0x000fe40000201400 */
[----:B------:R-:W-:-:S03]  /*1030*/  ISETP.GE.U32.AND P2, PT, R5, R86, PT ;  /* 0x000000560500720c */ /* 0x000fc60003f46070 */
[----:B------:R-:W-:-:S04]  /*1040*/  FMUL.FTZ R75, R75, R0 ;  /* 0x000000004b4b7220 */ /* 0x000fc80000410000 */
[----:B------:R-:W-:Y:S02]  /*1050*/  @P3 IADD3 R74, PT, PT, R71, -0x1, RZ ;  /* 0xffffffff474a3810 */ /* 0x000fe40007ffe0ff */
[----:B------:R-:W-:Y:S02]  /*1060*/  FSEL R72, R75, RZ, P0 ;  /* 0x000000ff4b487208 */ /* 0x000fe40000000000 */
[CC--:B------:R-:W-:Y:S02]  /*1070*/  ISETP.GE.OR P4, PT, R74.reuse, R85.reuse, !P3 ;  /* 0x000000554a00720c */ /* 0x0c0fe40005f86670 */
[----:B------:R-:W-:Y:S01]  /*1080*/  @P3 ISETP.GE.AND P1, PT, R74, R85, PT ;  /* 0x000000554a00320c */ /* 0x000fe20003f26270 */
[----:B------:R-:W-:Y:S01]  /*1090*/  FFMA.FTZ R73, R73, UR12, R72 ;  /* 0x0000000c49497c23 */ /* 0x000fe20008010048 */
[----:B------:R-:W-:-:S04]  /*10a0*/  IADD3 R71, PT, PT, R71, 0x40, RZ ;  /* 0x0000004047477810 */ /* 0x000fc80007ffe0ff */
[----:B------:R-:W-:Y:S02]  /*10b0*/  @P3 FSEL R72, R73, RZ, !P1 ;  /* 0x000000ff49483208 */ /* 0x000fe40004800000 */
[----:B------:R-:W-:-:S03]  /*10c0*/  IADD3 R6, P1, PT, R6, 0x10, RZ ;  /* 0x0000001006067810 */ /* 0x000fc60007f3e0ff */
[----:B------:R1:W-:Y:S01]  /*10d0*/  @P3 STS [R7], R72 ;  /* 0x0000004807003388 */ /* 0x0003e20000000800 */
[----:B------:R-:W-:Y:S02]  /*10e0*/  @!P4 FMNMX.FTZ R4, R4, R73, !PT ;  /* 0x000000490404c209 */ /* 0x000fe40007810000 */
[----:B------:R-:W-:Y:S01]  /*10f0*/  IADD3.X R69, PT, PT, RZ, R69, RZ, P1, !PT ;  /* 0x00000045ff457210 */ /* 0x000fe20000ffe4ff */
[----:B-1----:R-:W-:Y:S01]  /*1100*/  VIADD R7, R7, 0x100 ;  /* 0x0000010007077836 */ /* 0x002fe20000000000 */
[----:B------:R-:W-:Y:S06]  /*1110*/  @!P2 BRA `(.L_x_25391) ;  /* 0xfffffff80014a947 */ /* 0x000fec000383ffff */
.L_x_25389:
[----:B------:R-:W-:Y:S05]  /*1120*/  BSYNC B0 ;  /* 0x0000000000007941 */ /* 0x000fea0003800000 */
.L_x_25388:
        /* <DEDUP_REMOVED lines=9> */
.L_x_25434:
        /* <DEDUP_REMOVED lines=10> */
[----:B------:R1:W-:Y:S01]  /*1260*/  @!P0 STS [R6], R7 ;  /* 0x0000000706008388 */ /* 0x0003e20000000800 */
[----:B------:R-:W-:Y:S01]  /*1270*/  BAR.SYNC.DEFER_BLOCKING 0x0 ;  /* 0x0000000000007b1d */ /* 0x000fe20000010000 */
[C---:B------:R-:W-:Y:S01]  /*1280*/  ISETP.GT.U32.AND P1, PT, R2.reuse, 0x3, PT ;  /* 0x000000030200780c */ /* 0x040fe20003f24070 */
[----:B-1----:R-:W-:Y:S01]  /*1290*/  IMAD R7, R2, 0x4, R5 ;  /* 0x0000000402077824 */ /* 0x002fe200078e0205 */
[----:B------:R-:W-:Y:S01]  /*12a0*/  MOV R11, 0xff7fffff ;  /* 0xff7fffff000b7802 */ /* 0x000fe20000000f00 */
[----:B------:R-:W-:-:S04]  /*12b0*/  IMAD.MOV.U32 R12, RZ, RZ, RZ ;  /* 0x000000ffff0c7224 */ /* 0x000fc800078e00ff */
        /* <DEDUP_REMOVED lines=16> */
[C---:B------:R-:W-:Y:S02]  /*13c0*/  LOP3.LUT R12, R11.reuse, 0x180, RZ, 0xc0, !PT ;  /* 0x000001800b0c7812 */ /* 0x040fe400078ec0ff */
[----:B------:R-:W-:Y:S02]  /*13d0*/  IADD3 R13, PT, PT, R11, -UR13, RZ ;  /* 0x8000000d0b0d7c10 */ /* 0x000fe4000fffe0ff */
        /* <DEDUP_REMOVED lines=12> */
.L_x_25397:
        /* <DEDUP_REMOVED lines=9> */
[----:B-1----:R-:W-:Y:S01]  /*1530*/  VIADD R13, R13, 0x200 ;  /* 0x000002000d0d7836 */ /* 0x002fe20000000000 */
[----:B------:R-:W-:Y:S06]  /*1540*/  @P0 BRA `(.L_x_25397) ;  /* 0xfffffffc00d40947 */ /* 0x000fec000383ffff */
.L_x_25396:
[----:B------:R-:W-:Y:S05]  /*1550*/  BSYNC.RECONVERGENT B1 ;  /* 0x0000000000017941 */ /* 0x000fea0003800200 */
.L_x_25395:
        /* <DEDUP_REMOVED lines=12> */
.L_x_25400:
        /* <DEDUP_REMOVED lines=100> */
.L_x_25399:
[----:B------:R-:W-:Y:S05]  /*1c60*/  BSYNC.RECONVERGENT B1 ;  /* 0x0000000000017941 */ /* 0x000fea0003800200 */
.L_x_25398:
        /* <DEDUP_REMOVED lines=55> */
.L_x_25402:
[----:B------:R-:W-:Y:S05]  /*1fe0*/  BSYNC.RECONVERGENT B1 ;  /* 0x0000000000017941 */ /* 0x000fea0003800200 */
.L_x_25401:
        /* <DEDUP_REMOVED lines=26> */
.L_x_25394:
[----:B------:R-:W-:Y:S05]  /*2190*/  BSYNC.RECONVERGENT B0 ;  /* 0x0000000000007941 */ /* 0x000fea0003800200 */
.L_x_25393:
        /* <DEDUP_REMOVED lines=22> */
[----:B------:R-:W-:Y:S03]  /*2300*/  BSSY.RECONVERGENT B1, `(.L_x_25405) ;  /* 0x000001a000017945 */ /* 0x000fe60003800200 */
[----:B------:R-:W-:-:S04]  /*2310*/  IADD3 R84, PT, PT, R84, R7, RZ ;  /* 0x0000000754547210 */ /* 0x000fc80007ffe0ff */
[C---:B------:R-:W-:Y:S02]  /*2320*/  IADD3 R7, PT, PT, R84.reuse, -UR13, RZ ;  /* 0x8000000d54077c10 */ /* 0x040fe4000fffe0ff */
[----:B------:R-:W-:Y:S02]  /*2330*/  LOP3.LUT R6, R84, 0x180, RZ, 0xc0, !PT ;  /* 0x0000018054067812 */ /* 0x000fe400078ec0ff */
[----:B------:R-:W-:Y:S01]  /*2340*/  ISETP.GE.U32.AND P1, PT, R7, 0x180, PT ;  /* 0x000001800700780c */ /* 0x000fe20003f26070 */
[----:B--2---:R-:W-:Y:S01]  /*2350*/  FADD.FTZ R7, R11, 9.9999999747524270788e-07 ;  /* 0x358637bd0b077421 */ /* 0x004fe20000010000 */
[----:B------:R-:W-:Y:S01]  /*2360*/  ISETP.NE.AND P0, PT, R6, 0x180, PT ;  /* 0x000001800600780c */ /* 0x000fe20003f05270 */
[----:B------:R-:W-:Y:S02]  /*2370*/  IMAD.MOV.U32 R6, RZ, RZ, R4 ;  /* 0x000000ffff067224 */ /* 0x000fe400078e0004 */
[----:B------:R2:W3:Y:S10]  /*2380*/  MUFU.RCP R36, R7 ;  /* 0x0000000700247308 */ /* 0x0004f40000001000 */
[----:B--2---:R-:W-:Y:S05]  /*2390*/  @!P0 BRA `(.L_x_25406) ;  /* 0x0000000000408947 */ /* 0x004fea0003800000 */
[----:B------:R-:W-:Y:S02]  /*23a0*/  LEA.HI R84, R84, 0x1, RZ, 0x19 ;  /* 0x0000000154547811 */ /* 0x000fe400078fc8ff */
[----:B------:R-:W-:Y:S02]  /*23b0*/  IADD3 R7, PT, PT, R9, 0x200, RZ ;  /* 0x0000020009077810 */ /* 0x000fe40007ffe0ff */
[----:B------:R-:W-:Y:S02]  /*23c0*/  SHF.L.U32 R6, R84, 0x7, RZ ;  /* 0x0000000754067819 */ /* 0x000fe400000006ff */
[----:B------:R-:W-:Y:S02]  /*23d0*/  LEA R15, R8, R7, 0x18 ;  /* 0x00000007080f7211 */ /* 0x000fe400078ec0ff */
[----:B------:R-:W-:Y:S02]  /*23e0*/  LOP3.LUT R13, R84, 0x3, RZ, 0xc0, !PT ;  /* 0x00000003540d7812 */ /* 0x000fe400078ec0ff */
[----:B------:R-:W-:Y:S01]  /*23f0*/  LOP3.LUT R7, R6, 0x180, RZ, 0xc0, !PT ;  /* 0x0000018006077812 */ /* 0x000fe200078ec0ff */
[----:B------:R-:W-:Y:S01]  /*2400*/  IMAD R12, R4, 0x4, R15 ;  /* 0x00000004040c7824 */ /* 0x000fe200078e020f */
[----:B------:R-:W-:-:S02]  /*2410*/  IADD3 R13, PT, PT, -R13, RZ, RZ ;  /* 0x000000ff0d0d7210 */ /* 0x000fc40007ffe1ff */
[----:B------:R-:W-:-:S07]  /*2420*/  IADD3 R6, PT, PT, R7, R4, RZ ;  /* 0x0000000407067210 */ /* 0x000fce0007ffe0ff */
.L_x_25407:
[----:B------:R-:W3:Y:S01]  /*2430*/  LDS R7, [R12] ;  /* 0x000000000c077984 */ /* 0x000ee20000000800 */
[----:B------:R-:W-:-:S04]  /*2440*/  IADD3 R13, PT, PT, R13, 0x1, RZ ;  /* 0x000000010d0d7810 */ /* 0x000fc80007ffe0ff */
[----:B------:R-:W-:Y:S01]  /*2450*/  ISETP.NE.AND P0, PT, R13, RZ, PT ;  /* 0x000000ff0d00720c */ /* 0x000fe20003f05270 */
[----:B---3--:R-:W-:-:S05]  /*2460*/  FMUL.FTZ R7, R7, R36 ;  /* 0x0000002407077220 */ /* 0x008fca0000410000 */
[----:B------:R2:W-:Y:S02]  /*2470*/  STS [R12], R7 ;  /* 0x000000070c007388 */ /* 0x0005e40000000800 */
[----:B--2---:R-:W-:-:S05]  /*2480*/  IADD3 R12, PT, PT, R12, 0x200, RZ ;  /* 0x000002000c0c7810 */ /* 0x004fca0007ffe0ff */
[----:B------:R-:W-:Y:S05]  /*2490*/  @P0 BRA `(.L_x_25407) ;  /* 0xfffffffc00e40947 */ /* 0x000fea000383ffff */
.L_x_25406:
[----:B------:R-:W-:Y:S05]  /*24a0*/  BSYNC.RECONVERGENT B1 ;  /* 0x0000000000017941 */ /* 0x000fea0003800200 */
.L_x_25405:
        /* <DEDUP_REMOVED lines=12> */
.L_x_25410:
        /* <DEDUP_REMOVED lines=52> */
.L_x_25409:
[----:B------:R-:W-:Y:S05]  /*28b0*/  BSYNC.RECONVERGENT B1 ;  /* 0x0000000000017941 */ /* 0x000fea0003800200 */
.L_x_25408:
        /* <DEDUP_REMOVED lines=31> */
.L_x_25412:
[----:B------:R-:W-:Y:S05]  /*2ab0*/  BSYNC.RECONVERGENT B1 ;  /* 0x0000000000017941 */ /* 0x000fea0003800200 */
.L_x_25411:
        /* <DEDUP_REMOVED lines=14> */
.L_x_25404:
[----:B------:R-:W-:Y:S05]  /*2ba0*/  BSYNC.RECONVERGENT B0 ;  /* 0x0000000000007941 */ /* 0x000fea0003800200 */
.L_x_25403:
[----:B--2---:R-:W2:Y:S01]  /*2bb0*/  LDC R6, c[0x0][0x370] ;  /* 0x0000dc00ff067b82 */ /* 0x004ea20000000800 */
[----:B------:R-:W4:Y:S07]  /*2bc0*/  S2R R7, SR_CTAID.Y ;  /* 0x0000000000077919 */ /* 0x000f2e0000002600 */
[----:B------:R-:W-:Y:S01]  /*2bd0*/  BAR.SYNC.DEFER_BLOCKING 0x0 ;  /* 0x0000000000007b1d */ /* 0x000fe20000010000 */
[----:B------:R-:W-:-:S07]  /*2be0*/  ISETP.NE.AND P0, PT, R4, RZ, PT ;  /* 0x000000ff0400720c */ /* 0x000fce0003f05270 */
        /* <DEDUP_REMOVED lines=18> */
.L_x_25414:
[----:B0-----:R-:W-:Y:S05]  /*2d10*/  BSYNC.RECONVERGENT B0 ;  /* 0x0000000000007941 */ /* 0x001fea0003800200 */
.L_x_25413:
[----:B------:R-:W-:Y:S01]  /*2d20*/  USHF.L.U32 UR4, UR12, 0x5, URZ ;  /* 0x000000050c047899 */ /* 0x000fe200080006ff */
[----:B------:R-:W-:Y:S01]  /*2d30*/  BSSY.RECONVERGENT B0, `(.L_x_25415) ;  /* 0x0000130000007945 */ /* 0x000fe20003800200 */
[----:B------:R-:W-:Y:S01]  /*2d40*/  IMAD.MOV.U32 R84, RZ, RZ, RZ ;  /* 0x000000ffff547224 */ /* 0x000fe200078e00ff */
        /* <DEDUP_REMOVED lines=12> */
[----:B------:R-:W-:Y:S01]  /*2e10*/  IADD3 R13, PT, PT, R9, 0x200, RZ ;  /* 0x00000200090d7810 */ /* 0x000fe20007ffe0ff */
[----:B-1----:R-:W-:Y:S01]  /*2e20*/  IMAD.WIDE.U32 R10, R83, 0x4, RZ ;  /* 0x00000004530a7825 */ /* 0x002fe200078e00ff */
[----:B------:R-:W-:Y:S01]  /*2e30*/  SHF.L.U32 R12, R4, 0x4, RZ ;  /* 0x00000004040c7819 */ /* 0x000fe200000006ff */
[----:B------:R-:W1:Y:S01]  /*2e40*/  LDCU.64 UR10, c[0x0][0x3b8] ;  /* 0x00007700ff0a77ac */ /* 0x000e620008000a00 */
[----:B------:R-:W-:Y:S01]  /*2e50*/  LEA R14, R8, R13, 0x18 ;  /* 0x0000000d080e7211 */ /* 0x000fe200078ec0ff */
[----:B------:R-:W-:Y:S01]  /*2e60*/  HFMA2 R84, -RZ, RZ, 0, 0 ;  /* 0x00000000ff547431 */ /* 0x000fe200000001ff */
[----:B------:R-:W-:Y:S02]  /*2e70*/  SHF.L.U32 R8, R4, 0x2, RZ ;  /* 0x0000000204087819 */ /* 0x000fe400000006ff */
[----:B------:R-:W-:Y:S02]  /*2e80*/  CS2R R64, SRZ ;  /* 0x0000000000407805 */ /* 0x000fe4000001ff00 */
[----:B------:R-:W-:-:S02]  /*2e90*/  LEA R13, R0, UR13, 0x4 ;  /* 0x0000000d000d7c11 */ /* 0x000fc4000f8e20ff */
        /* <DEDUP_REMOVED lines=11> */
[----:B------:R-:W-:-:S03]  /*2f50*/  LOP3.LUT R9, R12, 0x30, RZ, 0xe2, !PT ;  /* 0x000000300c097812 */ /* 0x000fc600078ee2ff */
[----:B------:R-:W-:Y:S01]  /*2f60*/  VIADD R12, R85, 0xf ;  /* 0x0000000f550c7836 */ /* 0x000fe20000000000 */
[----:B------:R-:W-:Y:S02]  /*2f70*/  LEA R9, R0, R9, 0x6 ;  /* 0x0000000900097211 */ /* 0x000fe400078e30ff */
[----:B-1----:R-:W-:Y:S02]  /*2f80*/  IADD3 R78, P0, PT, R10, UR10, RZ ;  /* 0x0000000a0a4e7c10 */ /* 0x002fe4000ff1e0ff */
[----:B------:R-:W-:Y:S02]  /*2f90*/  SHF.R.U32.HI R12, RZ, 0x4, R12 ;  /* 0x00000004ff0c7819 */ /* 0x000fe4000001160c */
[----:B------:R-:W-:Y:S02]  /*2fa0*/  IADD3 R79, PT, PT, R14, R9, RZ ;  /* 0x000000090e4f7210 */ /* 0x000fe40007ffe0ff */
[----:B------:R-:W-:Y:S01]  /*2fb0*/  IADD3 R82, PT, PT, -R12, R83, RZ ;  /* 0x000000530c527210 */ /* 0x000fe20007ffe1ff */
[----:B------:R-:W-:Y:S01]  /*2fc0*/  VIADD R83, R83, 0x1 ;  /* 0x0000000153537836 */ /* 0x000fe20000000000 */
[----:B------:R-:W-:Y:S01]  /*2fd0*/  IADD3.X R81, PT, PT, R11, UR11, RZ, P0, !PT ;  /* 0x0000000b0b517c10 */ /* 0x000fe200087fe4ff */
[----:B----4-:R-:W-:Y:S01]  /*2fe0*/  IMAD R90, R3, UR8, RZ ;  /* 0x00000008035a7c24 */ /* 0x010fe2000f8e02ff */
[----:B------:R-:W-:-:S04]  /*2ff0*/  LOP3.LUT R3, R8, 0x7c, RZ, 0xc0, !PT ;  /* 0x0000007c08037812 */ /* 0x000fc800078ec0ff */
[----:B------:R-:W-:-:S07]  /*3000*/  SHF.R.S32.HI R91, RZ, 0x1f, R90 ;  /* 0x0000001fff5b7819 */ /* 0x000fce000001145a */
.L_x_25417:
[----:B------:R-:W-:Y:S01]  /*3010*/  MOV R20, R78 ;  /* 0x0000004e00147202 */ /* 0x000fe20000000f00 */
[----:B------:R-:W1:Y:S01]  /*3020*/  LDS.128 R32, [R79] ;  /* 0x000000004f207984 */ /* 0x000e620000000c00 */
[----:B------:R-:W-:-:S05]  /*3030*/  MOV R21, R81 ;  /* 0x0000005100157202 */ /* 0x000fca0000000f00 */
[----:B------:R-:W4:Y:S01]  /*3040*/  LDG.E.CONSTANT R9, desc[UR6][R20.64] ;  /* 0x0000000614097981 */ /* 0x000f22000c1e9900 */
[----:B------:R-:W-:Y:S01]  /*3050*/  ISETP.NE.AND P1, PT, R82, -0x1, PT ;  /* 0xffffffff5200780c */ /* 0x000fe20003f25270 */
[----:B----4-:R-:W-:-:S03]  /*3060*/  IMAD.WIDE R8, R9, UR15, R90 ;  /* 0x0000000f09087c25 */ /* 0x010fc6000f8e025a */
[----:B------:R-:W-:-:S05]  /*3070*/  IADD3 R8, P0, PT, R3, R8, RZ ;  /* 0x0000000803087210 */ /* 0x000fca0007f1e0ff */
[----:B------:R-:W-:Y:S01]  /*3080*/  IMAD.X R9, RZ, RZ, R9, P0 ;  /* 0x000000ffff097224 */ /* 0x000fe200000e0609 */
[----:B0-----:R-:W-:-:S04]  /*3090*/  LEA R60, P0, R8, UR4, 0x2 ;  /* 0x00000004083c7c11 */ /* 0x001fc8000f8010ff */
[----:B------:R-:W-:-:S05]  /*30a0*/  LEA.HI.X R61, R8, UR5, R9, 0x2, P0 ;  /* 0x00000005083d7c11 */ /* 0x000fca00080f1409 */
[----:B------:R-:W4:Y:S04]  /*30b0*/  LDG.E.128.CONSTANT R52, desc[UR6][R60.64] ;  /* 0x000000063c347981 */ /* 0x000f28000c1e9d00 */
[----:B------:R-:W5:Y:S04]  /*30c0*/  LDG.E.128.CONSTANT R56, desc[UR6][R60.64+0x200] ;  /* 0x000200063c387981 */ /* 0x000f68000c1e9d00 */
[----:B------:R-:W2:Y:S04]  /*30d0*/  LDG.E.128.CONSTANT R8, desc[UR6][R60.64+0x400] ;  /* 0x000400063c087981 */ /* 0x000ea8000c1e9d00 */
[----:B------:R-:W2:Y:S04]  /*30e0*/  LDG.E.128.CONSTANT R12, desc[UR6][R60.64+0x600] ;  /* 0x000600063c0c7981 */ /* 0x000ea8000c1e9d00 */
[----:B------:R-:W2:Y:S04]  /*30f0*/  LDG.E.128.CONSTANT R16, desc[UR6][R60.64+0x800] ;  /* 0x000800063c107981 */ /* 0x000ea8000c1e9d00 */
[----:B------:R-:W2:Y:S01]  /*3100*/  LDG.E.128.CONSTANT R20, desc[UR6][R60.64+0xa00] ;  /* 0x000a00063c147981 */ /* 0x000ea2000c1e9d00 */
[----:B------:R-:W-:-:S03]  /*3110*/  @!P1 IADD3 R40, PT, PT, R80, 0x2, RZ ;  /* 0x0000000250289810 */ /* 0x000fc60007ffe0ff */
[----:B------:R-:W2:Y:S04]  /*3120*/  LDG.E.128.CONSTANT R24, desc[UR6][R60.64+0xc00] ;  /* 0x000c00063c187981 */ /* 0x000ea8000c1e9d00 */
[----:B------:R-:W2:Y:S01]  /*3130*/  LDG.E.128.CONSTANT R28, desc[UR6][R60.64+0xe00] ;  /* 0x000e00063c1c7981 */ /* 0x000ea2000c1e9d00 */
[-C--:B------:R-:W-:Y:S01]  /*3140*/  @!P1 ISETP.GE.AND P0, PT, R40, R85.reuse, PT ;  /* 0x000000552800920c */ /* 0x080fe20003f06270 */
[C---:B------:R-:W-:Y:S01]  /*3150*/  VIADD R88, R80.reuse, 0xffffffff ;  /* 0xffffffff50587836 */ /* 0x040fe20000000000 */
[C---:B------:R-:W-:Y:S01]  /*3160*/  @!P1 IADD3 R44, PT, PT, R80.reuse, 0x1, RZ ;  /* 0x00000001502c9810 */ /* 0x040fe20007ffe0ff */
[----:B------:R-:W2:Y:S01]  /*3170*/  LDG.E.128.CONSTANT R40, desc[UR6][R60.64+0x1200] ;  /* 0x001200063c287981 */ /* 0x000ea2000c1e9d00 */
[----:B------:R-:W-:Y:S02]  /*3180*/  @!P1 IADD3 R46, PT, PT, R80, 0x1, RZ ;  /* 0x00000001502e9810 */ /* 0x000fe40007ffe0ff */
[----:B------:R-:W-:Y:S01]  /*3190*/  @!P1 ISETP.GE.AND P2, PT, R44, R85, PT ;  /* 0x000000552c00920c */ /* 0x000fe20003f46270 */
[----:B---3--:R-:W3:Y:S01]  /*31a0*/  LDG.E.128.CONSTANT R36, desc[UR6][R60.64+0x1000] ;  /* 0x001000063c247981 */ /* 0x008ee2000c1e9d00 */
[----:B------:R-:W-:-:S02]  /*31b0*/  @!P1 IADD3 R44, PT, PT, R80, 0x2, RZ ;  /* 0x00000002502c9810 */ /* 0x000fc40007ffe0ff */
[-C--:B------:R-:W-:Y:S02]  /*31c0*/  @!P1 ISETP.GE.AND P4, PT, R88, R85.reuse, PT ;  /* 0x000000555800920c */ /* 0x080fe40003f86270 */
[-C--:B------:R-:W-:Y:S02]  /*31d0*/  @!P1 ISETP.GE.AND P5, PT, R46, R85.reuse, PT ;  /* 0x000000552e00920c */ /* 0x080fe40003fa6270 */
[-C--:B------:R-:W-:Y:S02]  /*31e0*/  @!P1 ISETP.GE.AND P3, PT, R44, R85.reuse, PT ;  /* 0x000000552c00920c */ /* 0x080fe40003f66270 */
[C---:B------:R-:W-:Y:S02]  /*31f0*/  @!P1 IADD3 R48, PT, PT, R80.reuse, 0x2, RZ ;  /* 0x0000000250309810 */ /* 0x040fe40007ffe0ff */
[----:B------:R-:W-:Y:S02]  /*3200*/  @!P1 ISETP.GE.AND P6, PT, R80, R85, PT ;  /* 0x000000555000920c */ /* 0x000fe40003fc6270 */
[----:B----4-:R-:W-:-:S02]  /*3210*/  @!P1 FSEL R52, R52, RZ, !P4 ;  /* 0x000000ff34349208 */ /* 0x010fc40006000000 */
[-C--:B------:R-:W-:Y:S02]  /*3220*/  @!P1 ISETP.GE.AND P4, PT, R46, R85.reuse, PT ;  /* 0x000000552e00920c */ /* 0x080fe40003f86270 */
[----:B------:R-:W4:Y:S01]  /*3230*/  LDG.E.128.CONSTANT R44, desc[UR6][R60.64+0x1400] ;  /* 0x001400063c2c7981 */ /* 0x000f22000c1e9d00 */
[----:B------:R-:W-:Y:S02]  /*3240*/  @!P1 FSEL R54, R54, RZ, !P2 ;  /* 0x000000ff36369208 */ /* 0x000fe40005000000 */
[-C--:B------:R-:W-:Y:S02]  /*3250*/  @!P1 ISETP.GE.AND P2, PT, R88, R85.reuse, PT ;  /* 0x000000555800920c */ /* 0x080fe40003f46270 */
[----:B-----5:R-:W-:Y:S02]  /*3260*/  @!P1 FSEL R58, R58, RZ, !P5 ;  /* 0x000000ff3a3a9208 */ /* 0x020fe40006800000 */
[----:B------:R-:W-:Y:S02]  /*3270*/  @!P1 FSEL R56, R56, RZ, !P2 ;  /* 0x000000ff38389208 */ /* 0x000fe40005000000 */
[----:B------:R-:W-:-:S02]  /*3280*/  @!P1 ISETP.GE.AND P2, PT, R48, R85, PT ;  /* 0x000000553000920c */ /* 0x000fc40003f46270 */
[----:B------:R-:W-:Y:S02]  /*3290*/  @!P1 FSEL R53, R53, RZ, !P6 ;  /* 0x000000ff35359208 */ /* 0x000fe40007000000 */
[CC--:B------:R-:W-:Y:S02]  /*32a0*/  @!P1 ISETP.GE.AND P5, PT, R80.reuse, R85.reuse, PT ;  /* 0x000000555000920c */ /* 0x0c0fe40003fa6270 */
[C---:B------:R-:W-:Y:S02]  /*32b0*/  @!P1 IADD3 R48, PT, PT, R80.reuse, 0x1, RZ ;  /* 0x0000000150309810 */ /* 0x040fe40007ffe0ff */
[----:B------:R-:W-:Y:S01]  /*32c0*/  @!P1 ISETP.GE.AND P6, PT, R80, R85, PT ;  /* 0x000000555000920c */ /* 0x000fe20003fc6270 */
[----:B-1----:R-:W-:Y:S01]  /*32d0*/  FMUL.FTZ R53, R33, R53 ;  /* 0x0000003521357220 */ /* 0x002fe20000410000 */
[----:B--2---:R-:W-:Y:S02]  /*32e0*/  @!P1 FSEL R9, R9, RZ, !P5 ;  /* 0x000000ff09099208 */ /* 0x004fe40006800000 */
[----:B------:R-:W-:-:S02]  /*32f0*/  @!P1 ISETP.GE.AND P5, PT, R48, R85, PT ;  /* 0x000000553000920c */ /* 0x000fc40003fa6270 */
[----:B------:R-:W-:Y:S01]  /*3300*/  @!P1 FSEL R57, R57, RZ, !P6 ;  /* 0x000000ff39399208 */ /* 0x000fe20007000000 */
[----:B------:R-:W2:Y:S01]  /*3310*/  LDG.E.128.CONSTANT R48, desc[UR6][R60.64+0x1600] ;  /* 0x001600063c307981 */ /* 0x000ea2000c1e9d00 */
[----:B------:R-:W-:Y:S01]  /*3320*/  @!P1 ISETP.GE.AND P6, PT, R88, R85, PT ;  /* 0x000000555800920c */ /* 0x000fe20003fc6270 */
[----:B------:R-:W-:Y:S01]  /*3330*/  FFMA.FTZ R53, R32, R52, R53 ;  /* 0x0000003420357223 */ /* 0x000fe20000010035 */
[----:B------:R-:W-:Y:S02]  /*3340*/  @!P1 VIADD R52, R80, 0x2 ;  /* 0x0000000250349836 */ /* 0x000fe40000000000 */
[C---:B------:R-:W-:Y:S01]  /*3350*/  FMUL.FTZ R9, R33.reuse, R9 ;  /* 0x0000000921097220 */ /* 0x040fe20000410000 */
[----:B------:R-:W-:Y:S01]  /*3360*/  @!P1 FSEL R8, R8, RZ, !P6 ;  /* 0x000000ff08089208 */ /* 0x000fe20007000000 */
[----:B------:R-:W-:Y:S01]  /*3370*/  FMUL.FTZ R57, R33, R57 ;  /* 0x0000003921397220 */ /* 0x000fe20000410000 */
[----:B------:R-:W-:Y:S01]  /*3380*/  FFMA.FTZ R54, R34, R54, R53 ;  /* 0x0000003622367223 */ /* 0x000fe20000010035 */
[----:B------:R-:W-:-:S02]  /*3390*/  @!P1 ISETP.GE.AND P6, PT, R52, R85, PT ;  /* 0x000000553400920c */ /* 0x000fc40003fc6270 */
[----:B------:R-:W-:Y:S01]  /*33a0*/  FFMA.FTZ R53, R32, R8, R9 ;  /* 0x0000000820357223 */ /* 0x000fe20000010009 */
[----:B------:R-:W-:Y:S01]  /*33b0*/  @!P1 IADD3 R52, PT, PT, R80, 0x1, RZ ;  /* 0x0000000150349810 */ /* 0x000fe20007ffe0ff */
[----:B------:R-:W-:Y:S01]  /*33c0*/  FFMA.FTZ R57, R32, R56, R57 ;  /* 0x0000003820397223 */ /* 0x000fe20000010039 */
[----:B------:R-:W-:Y:S02]  /*33d0*/  @!P1 FSEL R55, R55, RZ, !P0 ;  /* 0x000000ff37379208 */ /* 0x000fe40004000000 */
[----:B------:R-:W-:Y:S01]  /*33e0*/  @!P1 FSEL R10, R10, RZ, !P4 ;  /* 0x000000ff0a0a9208 */ /* 0x000fe20006000000 */
[----:B------:R-:W-:Y:S01]  /*33f0*/  FFMA.FTZ R58, R34, R58, R57 ;  /* 0x0000003a223a7223 */ /* 0x000fe20000010039 */
[----:B------:R-:W-:Y:S01]  /*3400*/  @!P1 FSEL R59, R59, RZ, !P3 ;  /* 0x000000ff3b3b9208 */ /* 0x000fe20005800000 */
[----:B------:R-:W-:Y:S01]  /*3410*/  FFMA.FTZ R9, R35, R55, R54 ;  /* 0x0000003723097223 */ /* 0x000fe20000010036 */
[----:B------:R-:W-:Y:S01]  /*3420*/  @!P1 ISETP.GE.AND P4, PT, R52, R85, PT ;  /* 0x000000553400920c */ /* 0x000fe20003f86270 */
[----:B------:R-:W-:-:S02]  /*3430*/  FFMA.FTZ R10, R34, R10, R53 ;  /* 0x0000000a220a7223 */ /* 0x000fc40000010035 */
[----:B------:R-:W5:Y:S01]  /*3440*/  LDG.E.128.CONSTANT R52, desc[UR6][R60.64+0x1800] ;  /* 0x001800063c347981 */ /* 0x000f62000c1e9d00 */
[----:B------:R-:W-:-:S03]  /*3450*/  FFMA.FTZ R87, R35, R59, R58 ;  /* 0x0000003b23577223 */ /* 0x000fc6000001003a */
[----:B------:R-:W5:Y:S04]  /*3460*/  LDG.E.128.CONSTANT R56, desc[UR6][R60.64+0x1a00] ;  /* 0x001a00063c387981 */ /* 0x000f68000c1e9d00 */
[----:B------:R-:W5:Y:S01]  /*3470*/  LDG.E.128.CONSTANT R60, desc[UR6][R60.64+0x1c00] ;  /* 0x001c00063c3c7981 */ /* 0x000f62000c1e9d00 */
[----:B------:R-:W-:Y:S02]  /*3480*/  @!P1 IADD3 R8, PT, PT, R80, 0x2, RZ ;  /* 0x0000000250089810 */ /* 0x000fe40007ffe0ff */
[-C--:B------:R-:W-:Y:S02]  /*3490*/  @!P1 ISETP.GE.AND P3, PT, R88, R85.reuse, PT ;  /* 0x000000555800920c */ /* 0x080fe40003f66270 */
[----:B------:R-:W-:Y:S02]  /*34a0*/  @!P1 ISETP.GE.AND P0, PT, R8, R85, PT ;  /* 0x000000550800920c */ /* 0x000fe40003f06270 */
[----:B------:R-:W-:-:S02]  /*34b0*/  @!P1 IADD3 R8, PT, PT, R80, 0x1, RZ ;  /* 0x0000000150089810 */ /* 0x000fc40007ffe0ff */
[----:B------:R-:W-:Y:S02]  /*34c0*/  @!P1 FSEL R11, R11, RZ, !P2 ;  /* 0x000000ff0b0b9208 */ /* 0x000fe40005000000 */
[-C--:B------:R-:W-:Y:S01]  /*34d0*/  @!P1 ISETP.GE.AND P2, PT, R8, R85.reuse, PT ;  /* 0x000000550800920c */ /* 0x080fe20003f46270 */
[----:B------:R-:W-:Y:S01]  /*34e0*/  @!P1 VIADD R8, R80, 0x2 ;  /* 0x0000000250089836 */ /* 0x000fe20000000000 */
        /* <DEDUP_REMOVED lines=13> */
[-C--:B------:R-:W-:Y:S02]  /*35c0*/  @!P1 ISETP.GE.AND P5, PT, R8, R85.reuse, PT ;  /* 0x000000550800920c */ /* 0x080fe40003fa6270 */
[----:B------:R-:W-:Y:S02]  /*35d0*/  @!P1 FSEL R18, R18, RZ, !P4 ;  /* 0x000000ff12129208 */ /* 0x000fe40006000000 */
[----:B------:R-:W-:-:S02]  /*35e0*/  @!P1 ISETP.GE.AND P4, PT, R88, R85, PT ;  /* 0x000000555800920c */ /* 0x000fc40003f86270 */
[----:B------:R-:W-:Y:S02]  /*35f0*/  @!P1 IADD3 R8, PT, PT, R80, 0x1, RZ ;  /* 0x0000000150089810 */ /* 0x000fe40007ffe0ff */
[----:B------:R-:W-:Y:S02]  /*3600*/  @!P1 FSEL R19, R19, RZ, !P0 ;  /* 0x000000ff13139208 */ /* 0x000fe40004000000 */
[-C--:B------:R-:W-:Y:S01]  /*3610*/  @!P1 ISETP.GE.AND P0, PT, R8, R85.reuse, PT ;  /* 0x000000550800920c */ /* 0x080fe20003f06270 */
[----:B------:R-:W-:Y:S01]  /*3620*/  @!P1 VIADD R8, R80, 0x2 ;  /* 0x0000000250089836 */ /* 0x000fe20000000000 */
[----:B------:R-:W-:Y:S02]  /*3630*/  @!P1 FSEL R20, R20, RZ, !P4 ;  /* 0x000000ff14149208 */ /* 0x000fe40006000000 */
        /* <DEDUP_REMOVED lines=8> */
[----:B------:R-:W-:Y:S02]  /*36c0*/  @!P1 FSEL R30, R30, RZ, !P0 ;  /* 0x000000ff1e1e9208 */ /* 0x000fe40004000000 */
[-C--:B------:R-:W-:Y:S02]  /*36d0*/  @!P1 ISETP.GE.AND P3, PT, R8, R85.reuse, PT ;  /* 0x000000550800920c */ /* 0x080fe40003f66270 */
        /* <DEDUP_REMOVED lines=10> */
[-C--:B------:R-:W-:Y:S01]  /*3780*/  @!P1 ISETP.GE.AND P0, PT, R8, R85.reuse, PT ;  /* 0x000000550800920c */ /* 0x080fe20003f06270 */
[----:B------:R-:W-:Y:S01]  /*3790*/  @!P1 VIADD R8, R80, 0x2 ;  /* 0x0000000250089836 */ /* 0x000fe20000000000 */
[-C--:B------:R-:W-:Y:S02]  /*37a0*/  @!P1 ISETP.GE.AND P4, PT, R88, R85.reuse, PT ;  /* 0x000000555800920c */ /* 0x080fe40003f86270 */
[----:B------:R-:W-:Y:S02]  /*37b0*/  @!P1 FSEL R42, R42, RZ, !P0 ;  /* 0x000000ff2a2a9208 */ /* 0x000fe40004000000 */
[----:B------:R-:W-:Y:S02]  /*37c0*/  @!P1 FSEL R26, R26, RZ, !P6 ;  /* 0x000000ff1a1a9208 */ /* 0x000fe40007000000 */
[-C--:B------:R-:W-:Y:S02]  /*37d0*/  @!P1 ISETP.GE.AND P0, PT, R8, R85.reuse, PT ;  /* 0x000000550800920c */ /* 0x080fe40003f06270 */
[----:B------:R-:W-:-:S02]  /*37e0*/  @!P1 ISETP.GE.AND P6, PT, R88, R85, PT ;  /* 0x000000555800920c */ /* 0x000fc40003fc6270 */
[----:B------:R-:W-:Y:S02]  /*37f0*/  @!P1 IADD3 R8, PT, PT, R80, 0x1, RZ ;  /* 0x0000000150089810 */ /* 0x000fe40007ffe0ff */
[----:B------:R-:W-:Y:S02]  /*3800*/  @!P1 FSEL R28, R28, RZ, !P6 ;  /* 0x000000ff1c1c9208 */ /* 0x000fe40007000000 */
[----:B------:R-:W-:-:S04]  /*3810*/  @!P1 ISETP.GE.AND P6, PT, R88, R85, PT ;  /* 0x000000555800920c */ /* 0x000fc80003fc6270 */
[----:B---3--:R-:W-:Y:S02]  /*3820*/  @!P1 FSEL R36, R36, RZ, !P6 ;  /* 0x000000ff24249208 */ /* 0x008fe40007000000 */
[-C--:B------:R-:W-:Y:S02]  /*3830*/  @!P1 ISETP.GE.AND P6, PT, R88, R85.reuse, PT ;  /* 0x000000555800920c */ /* 0x080fe40003fc6270 */
[----:B------:R-:W-:Y:S02]  /*3840*/  @!P1 FSEL R27, R27, RZ, !P5 ;  /* 0x000000ff1b1b9208 */ /* 0x000fe40006800000 */
[----:B------:R-:W-:-:S04]  /*3850*/  @!P1 ISETP.GE.AND P5, PT, R80, R85, PT ;  /* 0x000000555000920c */ /* 0x000fc80003fa6270 */
[----:B------:R-:W-:Y:S02]  /*3860*/  @!P1 FSEL R29, R29, RZ, !P5 ;  /* 0x000000ff1d1d9208 */ /* 0x000fe40006800000 */
[----:B------:R-:W-:-:S04]  /*3870*/  @!P1 ISETP.GE.AND P5, PT, R80, R85, PT ;  /* 0x000000555000920c */ /* 0x000fc80003fa6270 */
[----:B------:R-:W-:Y:S02]  /*3880*/  @!P1 FSEL R37, R37, RZ, !P5 ;  /* 0x000000ff25259208 */ /* 0x000fe40006800000 */
[-C--:B------:R-:W-:Y:S02]  /*3890*/  @!P1 ISETP.GE.AND P5, PT, R88, R85.reuse, PT ;  /* 0x000000555800920c */ /* 0x080fe40003fa6270 */
[----:B------:R-:W-:Y:S02]  /*38a0*/  @!P1 FSEL R38, R38, RZ, !P3 ;  /* 0x000000ff26269208 */ /* 0x000fe40005800000 */
[CC--:B------:R-:W-:Y:S02]  /*38b0*/  @!P1 ISETP.GE.AND P3, PT, R88.reuse, R85.reuse, PT ;  /* 0x000000555800920c */ /* 0x0c0fe40003f66270 */
[----:B------:R-:W-:Y:S02]  /*38c0*/  @!P1 FSEL R39, R39, RZ, !P2 ;  /* 0x000000ff27279208 */ /* 0x000fe40005000000 */
[----:B------:R-:W-:Y:S01]  /*38d0*/  @!P1 ISETP.GE.AND P2, PT, R88, R85, PT ;  /* 0x000000555800920c */ /* 0x000fe20003f46270 */
[----:B------:R-:W-:Y:S01]  /*38e0*/  FADD.FTZ R84, R9, R84 ;  /* 0x0000005409547221 */ /* 0x000fe20000010000 */
[----:B------:R-:W-:Y:S01]  /*38f0*/  FMUL.FTZ R9, R33, R13 ;  /* 0x0000000d21097220 */ /* 0x000fe20000410000 */
[----:B------:R-:W-:Y:S01]  /*3900*/  IADD3 R13, PT, PT, R83, 0x3, RZ ;  /* 0x00000003530d7810 */ /* 0x000fe20007ffe0ff */
[----:B------:R-:W-:Y:S01]  /*3910*/  FFMA.FTZ R10, R35, R11, R10 ;  /* 0x0000000b230a7223 */ /* 0x000fe2000001000a */
[C---:B------:R-:W-:Y:S01]  /*3920*/  FMUL.FTZ R11, R33.reuse, R17 ;  /* 0x00000011210b7220 */ /* 0x040fe20000410000 */
[C---:B------:R-:W-:Y:S01]  /*3930*/  FMUL.FTZ R21, R33.reuse, R21 ;  /* 0x0000001521157220 */ /* 0x040fe20000410000 */
[C---:B------:R-:W-:Y:S01]  /*3940*/  FMUL.FTZ R25, R33.reuse, R25 ;  /* 0x0000001921197220 */ /* 0x040fe20000410000 */
[C---:B------:R-:W-:Y:S01]  /*3950*/  FMUL.FTZ R29, R33.reuse, R29 ;  /* 0x0000001d211d7220 */ /* 0x040fe20000410000 */
[C---:B------:R-:W-:Y:S01]  /*3960*/  FMUL.FTZ R37, R33.reuse, R37 ;  /* 0x0000002521257220 */ /* 0x040fe20000410000 */
[----:B------:R-:W-:Y:S01]  /*3970*/  FMUL.FTZ R41, R33, R41 ;  /* 0x0000002921297220 */ /* 0x000fe20000410000 */
[----:B------:R-:W-:-:S02]  /*3980*/  @!P1 FSEL R43, R43, RZ, !P0 ;  /* 0x000000ff2b2b9208 */ /* 0x000fc40004000000 */
[----:B------:R-:W-:Y:S01]  /*3990*/  ISETP.GE.U32.AND P0, PT, R13, R86, PT ;  /* 0x000000560d00720c */ /* 0x000fe20003f06070 */
        /* <DEDUP_REMOVED lines=23> */
[----:B----4-:R-:W-:-:S02]  /*3b10*/  @!P1 FSEL R44, R44, RZ, !P4 ;  /* 0x000000ff2c2c9208 */ /* 0x010fc40006000000 */
[----:B------:R-:W-:-:S04]  /*3b20*/  @!P1 ISETP.GE.AND P4, PT, R80, R85, PT ;  /* 0x000000555000920c */ /* 0x000fc80003f86270 */
[----:B------:R-:W-:Y:S02]  /*3b30*/  @!P1 FSEL R45, R45, RZ, !P4 ;  /* 0x000000ff2d2d9208 */ /* 0x000fe40006000000 */
[-C--:B------:R-:W-:Y:S02]  /*3b40*/  @!P1 ISETP.GE.AND P4, PT, R8, R85.reuse, PT ;  /* 0x000000550800920c */ /* 0x080fe40003f86270 */
[----:B------:R-:W-:Y:S02]  /*3b50*/  @!P1 IADD3 R8, PT, PT, R80, 0x2, RZ ;  /* 0x0000000250089810 */ /* 0x000fe40007ffe0ff */
[----:B------:R-:W-:Y:S02]  /*3b60*/  @!P1 FSEL R46, R46, RZ, !P4 ;  /* 0x000000ff2e2e9208 */ /* 0x000fe40006000000 */
[----:B------:R-:W-:Y:S01]  /*3b70*/  @!P1 ISETP.GE.AND P4, PT, R8, R85, PT ;  /* 0x000000550800920c */ /* 0x000fe20003f86270 */
[----:B------:R-:W-:-:S03]  /*3b80*/  @!P1 VIADD R8, R80, 0x1 ;  /* 0x0000000150089836 */ /* 0x000fc60000000000 */
[----:B------:R-:W-:Y:S02]  /*3b90*/  @!P1 FSEL R47, R47, RZ, !P4 ;  /* 0x000000ff2f2f9208 */ /* 0x000fe40006000000 */
        /* <DEDUP_REMOVED lines=13> */
[----:B-----5:R-:W-:Y:S02]  /*3c70*/  @!P1 FSEL R52, R52, RZ, !P5 ;  /* 0x000000ff34349208 */ /* 0x020fe40006800000 */
[----:B------:R-:W-:Y:S02]  /*3c80*/  @!P1 ISETP.GE.AND P5, PT, R80, R85, PT ;  /* 0x000000555000920c */ /* 0x000fe40003fa6270 */
        /* <DEDUP_REMOVED lines=8> */
[----:B------:R-:W-:Y:S02]  /*3d10*/  @!P1 FSEL R57, R57, RZ, !P3 ;  /* 0x000000ff39399208 */ /* 0x000fe40005800000 */
[CC--:B------:R-:W-:Y:S02]  /*3d20*/  @!P1 ISETP.GE.AND P4, PT, R8.reuse, R85.reuse, PT ;  /* 0x000000550800920c */ /* 0x0c0fe40003f86270 */
[----:B------:R-:W-:Y:S02]  /*3d30*/  @!P1 ISETP.GE.AND P3, PT, R8, R85, PT ;  /* 0x000000550800920c */ /* 0x000fe40003f66270 */
[----:B------:R-:W-:Y:S02]  /*3d40*/  @!P1 IADD3 R8, PT, PT, R80, 0x1, RZ ;  /* 0x0000000150089810 */ /* 0x000fe40007ffe0ff */
[----:B------:R-:W-:Y:S01]  /*3d50*/  @!P1 FSEL R61, R61, RZ, !P2 ;  /* 0x000000ff3d3d9208 */ /* 0x000fe20005000000 */
[C---:B------:R-:W-:Y:S01]  /*3d60*/  FMUL.FTZ R45, R33.reuse, R45 ;  /* 0x0000002d212d7220 */ /* 0x040fe20000410000 */
[----:B------:R-:W-:Y:S01]  /*3d70*/  @!P1 FSEL R58, R58, RZ, !P5 ;  /* 0x000000ff3a3a9208 */ /* 0x000fe20006800000 */
[C---:B------:R-:W-:Y:S01]  /*3d80*/  FMUL.FTZ R49, R33.reuse, R49 ;  /* 0x0000003121317220 */ /* 0x040fe20000410000 */
[----:B------:R-:W-:Y:S01]  /*3d90*/  @!P1 ISETP.GE.AND P5, PT, R8, R85, PT ;  /* 0x000000550800920c */ /* 0x000fe20003fa6270 */
        /* <DEDUP_REMOVED lines=36> */
[----:B------:R-:W-:Y:S01]  /*3fe0*/  VIADD R82, R82, 0x4 ;  /* 0x0000000452527836 */ /* 0x000fe20000000000 */
[----:B------:R-:W-:-:S02]  /*3ff0*/  IADD3 R79, PT, PT, R79, 0x100, RZ ;  /* 0x000001004f4f7810 */ /* 0x000fc40007ffe0ff */
[----:B------:R-:W-:Y:S02]  /*4000*/  IADD3 R80, PT, PT, R80, 0x40, RZ ;  /* 0x0000004050507810 */ /* 0x000fe40007ffe0ff */
[----:B------:R-:W-:Y:S01]  /*4010*/  IADD3.X R81, PT, PT, RZ, R81, RZ, P1, !PT ;  /* 0x00000051ff517210 */ /* 0x000fe20000ffe4ff */
[----:B------:R-:W-:Y:S06]  /*4020*/  @!P0 BRA `(.L_x_25417) ;  /* 0xffffffec00f88947 */ /* 0x000fec000383ffff */
.L_x_25416:
[----:B0-----:R-:W-:Y:S05]  /*4030*/  BSYNC.RECONVERGENT B0 ;  /* 0x0000000000007941 */ /* 0x001fea0003800200 */
.L_x_25415:
[C---:B------:R-:W-:Y:S01]  /*4040*/  LOP3.LUT R20, R4.reuse, 0x3, RZ, 0xc0, !PT ;  /* 0x0000000304147812 */ /* 0x040fe200078ec0ff */
[----:B------:R-:W0:Y:S01]  /*4050*/  SHFL.BFLY PT, R3, R84, 0x2, 0x1f ;  /* 0x0c401f0054037f89 */ /* 0x000e2200000e0000 */
[----:B------:R-:W5:Y:S01]  /*4060*/  S2UR UR5, SR_CgaCtaId ;  /* 0x00000000000579c3 */ /* 0x000f620000008800 */
[----:B------:R-:W-:Y:S01]  /*4070*/  LOP3.LUT R22, R4, 0x3c0, RZ, 0xc0, !PT ;  /* 0x000003c004167812 */ /* 0x000fe200078ec0ff */
[----:B------:R-:W-:Y:S01]  /*4080*/  UMOV UR4, 0x400 ;  /* 0x0000040000047882 */ /* 0x000fe20000000000 */
[----:B------:R-:W-:Y:S01]  /*4090*/  ISETP.NE.AND P2, PT, R20, RZ, PT ;  /* 0x000000ff1400720c */ /* 0x000fe20003f45270 */
[----:B------:R-:W2:Y:S01]  /*40a0*/  SHFL.BFLY PT, R9, R64, 0x2, 0x1f ;  /* 0x0c401f0040097f89 */ /* 0x000ea200000e0000 */
[----:B------:R-:W-:Y:S01]  /*40b0*/  UIADD3 UR4, UPT, UPT, UR4, 0x200, URZ ;  /* 0x0000020004047890 */ /* 0x000fe2000fffe0ff */
[----:B------:R-:W-:Y:S01]  /*40c0*/  LOP3.LUT R24, R4, 0x3e0, RZ, 0xc0, !PT ;  /* 0x000003e004187812 */ /* 0x000fe200078ec0ff */
[----:B------:R-:W-:Y:S01]  /*40d0*/  BSSY.RECONVERGENT B0, `(.L_x_25418) ;  /* 0x0000055000007945 */ /* 0x000fe20003800200 */
[----:B------:R-:W3:Y:S01]  /*40e0*/  SHFL.BFLY PT, R8, R65, 0x2, 0x1f ;  /* 0x0c401f0041087f89 */ /* 0x000ee200000e0000 */
[----:B------:R-:W-:-:S02]  /*40f0*/  ISETP.NE.OR P5, PT, R22, 0x40, P2 ;  /* 0x000000401600780c */ /* 0x000fc400017a5670 */
[----:B------:R-:W-:Y:S01]  /*4100*/  ISETP.NE.OR P4, PT, R24, 0x20, P2 ;  /* 0x000000201800780c */ /* 0x000fe20001785670 */
[----:B------:R-:W4:Y:S01]  /*4110*/  SHFL.BFLY PT, R11, R66, 0x2, 0x1f ;  /* 0x0c401f00420b7f89 */ /* 0x000f2200000e0000 */
[C---:B------:R-:W-:Y:S02]  /*4120*/  LOP3.LUT P0, RZ, R4.reuse, 0x3c3, RZ, 0xc0, !PT ;  /* 0x000003c304ff7812 */ /* 0x040fe4000780c0ff */
[C---:B------:R-:W-:Y:S01]  /*4130*/  LOP3.LUT P1, RZ, R4.reuse, 0x3e3, RZ, 0xc0, !PT ;  /* 0x000003e304ff7812 */ /* 0x040fe2000782c0ff */
[----:B-1----:R-:W1:Y:S01]  /*4140*/  SHFL.BFLY PT, R10, R67, 0x2, 0x1f ;  /* 0x0c401f00430a7f89 */ /* 0x002e6200000e0000 */
[----:B------:R-:W-:-:S03]  /*4150*/  ISETP.GT.U32.AND P3, PT, R4, 0x1f, PT ;  /* 0x0000001f0400780c */ /* 0x000fc60003f64070 */
[----:B------:R-:W1:Y:S01]  /*4160*/  SHFL.BFLY PT, R13, R68, 0x2, 0x1f ;  /* 0x0c401f00440d7f89 */ /* 0x000e6200000e0000 */
[----:B0-----:R-:W-:-:S03]  /*4170*/  FADD.FTZ R3, R3, R84 ;  /* 0x0000005403037221 */ /* 0x001fc60000010000 */
[----:B------:R-:W0:Y:S01]  /*4180*/  SHFL.BFLY PT, R12, R69, 0x2, 0x1f ;  /* 0x0c401f00450c7f89 */ /* 0x000e2200000e0000 */
[----:B-----5:R-:W-:-:S03]  /*4190*/  ULEA UR4, UR5, UR4, 0x18 ;  /* 0x0000000405047291 */ /* 0x020fc6000f8ec0ff */
[----:B------:R-:W5:Y:S01]  /*41a0*/  SHFL.BFLY PT, R15, R70, 0x2, 0x1f ;  /* 0x0c401f00460f7f89 */ /* 0x000f6200000e0000 */
[----:B--2---:R-:W-:Y:S01]  /*41b0*/  FADD.FTZ R64, R9, R64 ;  /* 0x0000004009407221 */ /* 0x004fe20000010000 */
[----:B------:R-:W-:Y:S02]  /*41c0*/  SHF.R.U32.HI R9, RZ, 0x2, R2 ;  /* 0x00000002ff097819 */ /* 0x000fe40000011602 */
[----:B------:R-:W2:Y:S01]  /*41d0*/  SHFL.BFLY PT, R14, R71, 0x2, 0x1f ;  /* 0x0c401f00470e7f89 */ /* 0x000ea200000e0000 */
[----:B---3--:R-:W-:Y:S02]  /*41e0*/  FADD.FTZ R65, R8, R65 ;  /* 0x0000004108417221 */ /* 0x008fe40000010000 */
[----:B------:R-:W-:Y:S01]  /*41f0*/  IMAD R0, R0, 0x78, R9 ;  /* 0x0000007800007824 */ /* 0x000fe200078e0209 */
[----:B------:R-:W3:Y:S01]  /*4200*/  SHFL.BFLY PT, R17, R72, 0x2, 0x1f ;  /* 0x0c401f0048117f89 */ /* 0x000ee200000e0000 */
[----:B----4-:R-:W-:-:S03]  /*4210*/  FADD.FTZ R66, R11, R66 ;  /* 0x000000420b427221 */ /* 0x010fc60000010000 */
[----:B------:R-:W4:Y:S01]  /*4220*/  SHFL.BFLY PT, R16, R73, 0x2, 0x1f ;  /* 0x0c401f0049107f89 */ /* 0x000f2200000e0000 */
[----:B-1----:R-:W-:Y:S01]  /*4230*/  FADD.FTZ R67, R10, R67 ;  /* 0x000000430a437221 */ /* 0x002fe20000010000 */
[----:B------:R-:W-:Y:S02]  /*4240*/  LEA R0, R0, UR4, 0x2 ;  /* 0x0000000400007c11 */ /* 0x000fe4000f8e10ff */
[----:B------:R-:W1:Y:S01]  /*4250*/  SHFL.BFLY PT, R19, R74, 0x2, 0x1f ;  /* 0x0c401f004a137f89 */ /* 0x000e6200000e0000 */
[----:B------:R-:W-:-:S03]  /*4260*/  FADD.FTZ R68, R13, R68 ;  /* 0x000000440d447221 */ /* 0x000fc60000010000 */
[----:B------:R-:W1:Y:S01]  /*4270*/  SHFL.BFLY PT, R18, R75, 0x2, 0x1f ;  /* 0x0c401f004b127f89 */ /* 0x000e6200000e0000 */
[----:B0-----:R-:W-:-:S03]  /*4280*/  FADD.FTZ R69, R12, R69 ;  /* 0x000000450c457221 */ /* 0x001fc60000010000 */
[----:B------:R-:W0:Y:S01]  /*4290*/  SHFL.BFLY PT, R21, R76, 0x2, 0x1f ;  /* 0x0c401f004c157f89 */ /* 0x000e2200000e0000 */
[----:B-----5:R-:W-:-:S03]  /*42a0*/  FADD.FTZ R70, R15, R70 ;  /* 0x000000460f467221 */ /* 0x020fc60000010000 */
[----:B------:R-:W5:Y:S01]  /*42b0*/  SHFL.BFLY PT, R20, R77, 0x2, 0x1f ;  /* 0x0c401f004d147f89 */ /* 0x000f6200000e0000 */
[----:B--2---:R-:W-:Y:S01]  /*42c0*/  FADD.FTZ R71, R14, R71 ;  /* 0x000000470e477221 */ /* 0x004fe20000010000 */
[----:B---3--:R-:W-:Y:S02]  /*42d0*/  FADD.FTZ R72, R17, R72 ;  /* 0x0000004811487221 */ /* 0x008fe40000010000 */
[----:B------:R-:W2:Y:S01]  /*42e0*/  SHFL.BFLY PT, R8, R3, 0x1, 0x1f ;  /* 0x0c201f0003087f89 */ /* 0x000ea200000e0000 */
[----:B----4-:R-:W-:-:S03]  /*42f0*/  FADD.FTZ R73, R16, R73 ;  /* 0x0000004910497221 */ /* 0x010fc60000010000 */
[----:B------:R-:W3:Y:S01]  /*4300*/  SHFL.BFLY PT, R11, R64, 0x1, 0x1f ;  /* 0x0c201f00400b7f89 */ /* 0x000ee200000e0000 */
[----:B-1----:R-:W-:-:S03]  /*4310*/  FADD.FTZ R74, R19, R74 ;  /* 0x0000004a134a7221 */ /* 0x002fc60000010000 */
[----:B------:R-:W1:Y:S01]  /*4320*/  SHFL.BFLY PT, R10, R65, 0x1, 0x1f ;  /* 0x0c201f00410a7f89 */ /* 0x000e6200000e0000 */
[----:B------:R-:W-:-:S03]  /*4330*/  FADD.FTZ R75, R18, R75 ;  /* 0x0000004b124b7221 */ /* 0x000fc60000010000 */
[----:B------:R-:W4:Y:S01]  /*4340*/  SHFL.BFLY PT, R13, R66, 0x1, 0x1f ;  /* 0x0c201f00420d7f89 */ /* 0x000f2200000e0000 */
[----:B0-----:R-:W-:-:S03]  /*4350*/  FADD.FTZ R76, R21, R76 ;  /* 0x0000004c154c7221 */ /* 0x001fc60000010000 */
[----:B------:R-:W0:Y:S01]  /*4360*/  SHFL.BFLY PT, R12, R67, 0x1, 0x1f ;  /* 0x0c201f00430c7f89 */ /* 0x000e2200000e0000 */
[----:B-----5:R-:W-:-:S03]  /*4370*/  FADD.FTZ R20, R20, R77 ;  /* 0x0000004d14147221 */ /* 0x020fc60000010000 */
[----:B------:R-:W5:Y:S04]  /*4380*/  SHFL.BFLY PT, R15, R68, 0x1, 0x1f ;  /* 0x0c201f00440f7f89 */ /* 0x000f6800000e0000 */
[----:B------:R-:W5:Y:S01]  /*4390*/  SHFL.BFLY PT, R14, R69, 0x1, 0x1f ;  /* 0x0c201f00450e7f89 */ /* 0x000f6200000e0000 */
        /* <DEDUP_REMOVED lines=14> */
[----:B--2---:R-:W-:-:S03]  /*4480*/  FADD.FTZ R17, R70, R17 ;  /* 0x0000001146117221 */ /* 0x004fc60000010000 */
[----:B------:R-:W2:Y:S01]  /*4490*/  SHFL.BFLY PT, R25, R20, 0x1, 0x1f ;  /* 0x0c201f0014197f89 */ /* 0x000ea200000e0000 */
[----:B---3--:R-:W-:Y:S01]  /*44a0*/  FADD.FTZ R71, R71, R16 ;  /* 0x0000001047477221 */ /* 0x008fe20000010000 */
[----:B------:R-:W-:Y:S01]  /*44b0*/  BAR.SYNC.DEFER_BLOCKING 0x0 ;  /* 0x0000000000007b1d */ /* 0x000fe20000010000 */
[----:B-1----:R-:W-:Y:S01]  /*44c0*/  FADD.FTZ R19, R72, R19 ;  /* 0x0000001348137221 */ /* 0x002fe20000010000 */
[----:B----4-:R-:W-:Y:S01]  /*44d0*/  FADD.FTZ R73, R73, R18 ;  /* 0x0000001249497221 */ /* 0x010fe20000010000 */
[----:B0-----:R-:W-:Y:S01]  /*44e0*/  FADD.FTZ R21, R74, R21 ;  /* 0x000000154a157221 */ /* 0x001fe20000010000 */
[----:B-----5:R-:W-:Y:S01]  /*44f0*/  FADD.FTZ R75, R75, R2 ;  /* 0x000000024b4b7221 */ /* 0x020fe20000010000 */
        /* <DEDUP_REMOVED lines=18> */
.L_x_25419:
[----:B------:R-:W-:Y:S05]  /*4620*/  BSYNC.RECONVERGENT B0 ;  /* 0x0000000000007941 */ /* 0x000fea0003800200 */
.L_x_25418:
        /* <DEDUP_REMOVED lines=33> */
.L_x_25421:
[----:B------:R-:W-:Y:S05]  /*4840*/  BSYNC.RECONVERGENT B0 ;  /* 0x0000000000007941 */ /* 0x000fea0003800200 */
.L_x_25420:
        /* <DEDUP_REMOVED lines=18> */
.L_x_25423:
[----:B------:R-:W-:Y:S05]  /*4970*/  BSYNC.RECONVERGENT B0 ;  /* 0x0000000000007941 */ /* 0x000fea0003800200 */
.L_x_25422:
        /* <DEDUP_REMOVED lines=33> */
.L_x_25425:
[----:B------:R-:W-:Y:S05]  /*4b90*/  BSYNC.RECONVERGENT B0 ;  /* 0x0000000000007941 */ /* 0x000fea0003800200 */
.L_x_25424:
        /* <DEDUP_REMOVED lines=29> */
.L_x_25390:
        /* <DEDUP_REMOVED lines=8> */
.L_x_25427:
[----:B------:R-:W-:Y:S05]  /*4df0*/  BSYNC B1 ;  /* 0x0000000000017941 */ /* 0x000fea0003800000 */
.L_x_25426:
[----:B------:R-:W-:Y:S05]  /*4e00*/  BRA `(.L_x_25428) ;  /* 0xffffffc000707947 */ /* 0x000fea000383ffff */
.L_x_25392:
        /* <DEDUP_REMOVED lines=8> */
.L_x_25430:
[----:B------:R-:W-:Y:S05]  /*4e90*/  BSYNC B0 ;  /* 0x0000000000007941 */ /* 0x000fea0003800000 */
.L_x_25429:
        /* <DEDUP_REMOVED lines=9> */
.L_x_25431:
[----:B------:R-:W-:Y:S01]  /*4f30*/  HFMA2 R74, -RZ, RZ, 0, 2.384185791015625e-07 ;  /* 0x00000004ff4a7431 */ /* 0x000fe200000001ff */
[----:B------:R-:W-:-:S04]  /*4f40*/  MOV R0, R73 ;  /* 0x0000004900007202 */ /* 0x000fc80000000f00 */
[----:B------:R-:W-:-:S04]  /*4f50*/  FMNMX.FTZ R0, R5, R0, !PT ;  /* 0x0000000005007209 */ /* 0x000fc80007810000 */
[----:B------:R-:W-:-:S07]  /*4f60*/  MOV R75, R0 ;  /* 0x00000000004b7202 */ /* 0x000fce0000000f00 */
[----:B------:R-:W-:Y:S05]  /*4f70*/  WARPSYNC.COLLECTIVE R72, `(.L_x_25432) ;  /* 0x0000000048087348 */ /* 0x000fea0003c00000 */
[----:B------:R0:W1:Y:S02]  /*4f80*/  SHFL.BFLY P1, R73, R75, R74, R77 ;  /* 0x0c00004a4b497389 */ /* 0x000064000002004d */
[----:B01----:R-:W-:Y:S05]  /*4f90*/  ENDCOLLECTIVE ;  /* 0x000000000000791b */ /* 0x003fea0003800000 */
.L_x_25432:
[----:B------:R-:W-:Y:S02]  /*4fa0*/  HFMA2 R74, -RZ, RZ, 0, 1.1920928955078125e-07 ;  /* 0x00000002ff4a7431 */ /* 0x000fe400000001ff */
[----:B------:R-:W-:-:S05]  /*4fb0*/  IMAD.MOV.U32 R7, RZ, RZ, R73 ;  /* 0x000000ffff077224 */ /* 0x000fca00078e0049 */
[----:B------:R-:W-:-:S04]  /*4fc0*/  FMNMX.FTZ R7, R0, R7, !PT ;  /* 0x0000000700077209 */ /* 0x000fc80007810000 */
[----:B------:R-:W-:-:S07]  /*4fd0*/  MOV R75, R7 ;  /* 0x00000007004b7202 */ /* 0x000fce0000000f00 */
[----:B------:R-:W-:Y:S05]  /*4fe0*/  WARPSYNC.COLLECTIVE R72, `(.L_x_25433) ;  /* 0x0000000048087348 */ /* 0x000fea0003c00000 */
[----:B------:R0:W1:Y:S02]  /*4ff0*/  SHFL.BFLY P1, R73, R75, R74, R77 ;  /* 0x0c00004a4b497389 */ /* 0x000064000002004d */
[----:B01----:R-:W-:Y:S05]  /*5000*/  ENDCOLLECTIVE ;  /* 0x000000000000791b */ /* 0x003fea0003800000 */
.L_x_25433:
[----:B------:R-:W-:Y:S01]  /*5010*/  MOV R6, R73 ;  /* 0x0000004900067202 */ /* 0x000fe20000000f00 */
[----:B------:R-:W-:Y:S06]  /*5020*/  BRA `(.L_x_25434) ;  /* 0xffffffc000647947 */ /* 0x000fec000383ffff */
.L_x_25435:
        /* <DEDUP_REMOVED lines=13> */
.L_x_27716:


//--------------------- .text._ZN4vllm25paged_attention_v2_kernelIffLi112ELi16ELi128ELNS_18Fp8KVCacheDataTypeE0ELb0ELi512EEEvPfS2_PT_PKS3_PKT0_S9_ifPKiSB_iPKfiiiSD_SD_iiiii --------------------------
	.section	.text._ZN4vllm25paged_attention_v2_kernelIffLi112ELi16ELi128ELNS_18Fp8KVCacheDataTypeE0ELb0ELi512EEEvPfS2_PT_PKS3_PKT0_S9_ifPKiSB_iPKfiiiSD_SD_iiiii,"ax",@progbits
	.align	128
        .global         _ZN4vllm25paged_attention_v2_kernelIffLi112ELi16ELi128ELNS_18Fp8KVCacheDataTypeE0ELb0ELi512EEEvPfS2_PT_PKS3_PKT0_S9_ifPKiSB_iPKfiiiSD_SD_iiiii
        .type           _ZN4vllm25paged_attention_v2_kernelIffLi112ELi16ELi128ELNS_18Fp8KVCacheDataTypeE0ELb0ELi512EEEvPfS2_PT_PKS3_PKT0_S9_ifPKiSB_iPKfiiiSD_SD_iiiii,@function
        .size           _ZN4vllm25paged_attention_v2_kernelIffLi112ELi16ELi128ELNS_18Fp8KVCacheDataTypeE0ELb0ELi512EEEvPfS2_PT_PKS3_PKT0_S9_ifPKiSB_iPKfiiiSD_SD_iiiii,(.L_x_27717 - _ZN4vllm25paged_attention_v2_kernelIffLi112ELi16ELi128ELNS_18Fp8KVCacheDataTypeE0ELb0ELi512EEEvPfS2_PT_PKS3_PKT0_S9_ifPKiSB_iPKfiiiSD_SD_iiiii)
        .other          _ZN4vllm25paged_attention_v2_kernelIffLi112ELi16ELi128ELNS_18Fp8KVCacheDataTypeE0ELb0ELi512EEEvPfS2_PT_PKS3_PKT0_S9_ifPKiSB_iPKfiiiSD_SD_iiiii,@"STO_CUDA_ENTRY STV_DEFAULT"
_ZN4vllm25paged_attention_v2_kernelIffLi112ELi16ELi128ELNS_18Fp8KVCacheDataTypeE0ELb0ELi512EEEvPfS2_PT_PKS3_PKT0_S9_ifPKiSB_iPKfiiiSD_SD_iiiii:
.text._ZN4vllm25paged_attention_v2_kernelIffLi112ELi16ELi128ELNS_18Fp8KVCacheDataTypeE0ELb0ELi512EEEvPfS2_PT_PKS3_PKT0_S9_ifPKiSB_iPKfiiiSD_SD_iiiii:
        /* <DEDUP_REMOVED lines=14> */
[----:B------:R-:W4:Y:S08]  /*00e0*/  LDC R17, c[0x0][0x3b0] ;  /* 0x0000ec00ff117b82 */ /* 0x000f300000000800 */
[----:B------:R-:W4:Y:S01]  /*00f0*/  LDC R6, c[0x0][0x370] ;  /* 0x0000dc00ff067b82 */ /* 0x000f220000000800 */
[----:B------:R-:W-:Y:S01]  /*0100*/  MOV R69, 0x400 ;  /* 0x0000040000457802 */ /* 0x000fe20000000f00 */
[----:B------:R-:W0:Y:S01]  /*0110*/  LDCU UR10, c[0x0][0x3dc] ;  /* 0x00007b80ff0a77ac */ /* 0x000e220008000800 */
[----:B--2---:R-:W-:Y:S01]  /*0120*/  IMAD R2, R0, UR4, RZ ;  /* 0x0000000400027c24 */ /* 0x004fe2000f8e02ff */
[----:B------:R-:W-:Y:S01]  /*0130*/  LEA R85, R14, 0x20, 0x5 ;  /* 0x000000200e557811 */ /* 0x000fe200078e28ff */
[----:B------:R-:W2:Y:S01]  /*0140*/  LDCU UR11, c[0x0][0x3b4] ;  /* 0x00007680ff0b77ac */ /* 0x000ea20008000800 */
[----:B-1----:R-:W-:Y:S01]  /*0150*/  ISETP.NE.U32.AND P0, PT, R4, RZ, PT ;  /* 0x000000ff0400720c */ /* 0x002fe20003f05070 */
[----:B------:R-:W1:Y:S03]  /*0160*/  LDCU.64 UR12, c[0x0][0x3a0] ;  /* 0x00007400ff0c77ac */ /* 0x000e660008000a00 */
[----:B------:R-:W-:-:S02]  /*0170*/  ISETP.NE.AND.EX P0, PT, R5, RZ, PT, P0 ;  /* 0x000000ff0500720c */ /* 0x000fc40003f05300 */
[----:B0-----:R-:W-:-:S13]  /*0180*/  ISETP.GT.U32.AND P1, PT, R7, 0x37, PT ;  /* 0x000000370700780c */ /* 0x001fda0003f24070 */
[----:B------:R-:W0:Y:S01]  /*0190*/  @!P1 LDC.64 R10, c[0x0][0x398] ;  /* 0x0000e600ff0a9b82 */ /* 0x000e220000000a00 */
[----:B---3--:R-:W-:Y:S01]  /*01a0*/  @!P1 IMAD R4, R15, 0x70, RZ ;  /* 0x000000700f049824 */ /* 0x008fe200078e02ff */
[----:B------:R-:W-:-:S04]  /*01b0*/  @!P1 SHF.L.U32 R3, R7, 0x1, RZ ;  /* 0x0000000107039819 */ /* 0x000fc800000006ff */
[----:B------:R-:W-:Y:S02]  /*01c0*/  @!P1 IADD3 R3, P2, P3, R3, R2, R4 ;  /* 0x0000000203039210 */ /* 0x000fe40007b5e004 */
[----:B------:R-:W-:Y:S01]  /*01d0*/  SHF.R.S32.HI R2, RZ, 0x1f, R2 ;  /* 0x0000001fff027819 */ /* 0x000fe20000011402 */
[----:B------:R-:W3:Y:S03]  /*01e0*/  @P0 LDC.64 R4, c[0x0][0x3d0] ;  /* 0x0000f400ff040b82 */ /* 0x000ee60000000a00 */
[----:B------:R-:W-:Y:S02]  /*01f0*/  @!P1 IADD3.X R2, PT, PT, RZ, R2, RZ, P2, P3 ;  /* 0x00000002ff029210 */ /* 0x000fe400017e64ff */
[----:B0-----:R-:W-:-:S04]  /*0200*/  @!P1 LEA R10, P2, R3, R10, 0x2 ;  /* 0x0000000a030a9211 */ /* 0x001fc800078410ff */
[----:B------:R-:W-:-:S06]  /*0210*/  @!P1 LEA.HI.X R11, R3, R11, R2, 0x2, P2 ;  /* 0x0000000b030b9211 */ /* 0x000fcc00010f1402 */
[----:B------:R-:W2:Y:S01]  /*0220*/  @!P1 LDG.E.64.CONSTANT R10, desc[UR6][R10.64] ;  /* 0x000000060a0a9981 */ /* 0x000ea2000c1e9b00 */
[----:B----4-:R-:W-:Y:S01]  /*0230*/  IABS R8, R17 ;  /* 0x0000001100087213 */ /* 0x010fe20000000000 */
[----:B------:R-:W-:Y:S02]  /*0240*/  IMAD.MOV.U32 R2, RZ, RZ, RZ ;  /* 0x000000ffff027224 */ /* 0x000fe400078e00ff */
[----:B---3--:R-:W-:Y:S01]  /*0250*/  @P0 IMAD.WIDE.U32 R4, R15, 0x4, R4 ;  /* 0x000000040f040825 */ /* 0x008fe200078e0004 */
[----:B------:R-:W0:Y:S04]  /*0260*/  I2F.RP R3, R8 ;  /* 0x0000000800037306 */ /* 0x000e280000209400 */
[----:B------:R3:W5:Y:S01]  /*0270*/  @P0 LDG.E.CONSTANT R2, desc[UR6][R4.64] ;  /* 0x0000000604020981 */ /* 0x000762000c1e9900 */
[--C-:B------:R-:W-:Y:S01]  /*0280*/  SHF.R.U32.HI R70, RZ, 0x1, R7.reuse ;  /* 0x00000001ff467819 */ /* 0x100fe20000011607 */
[----:B------:R-:W-:Y:S01]  /*0290*/  BSSY B0, `(.L_x_25436) ;  /* 0x00000df000007945 */ /* 0x000fe20003800000 */
[----:B------:R-:W-:-:S04]  /*02a0*/  SHF.R.U32.HI R68, RZ, 0x5, R7 ;  /* 0x00000005ff447819 */ /* 0x000fc80000011607 */
[----:B------:R-:W-:Y:S02]  /*02b0*/  LEA R72, R14, R68, 0x5 ;  /* 0x000000440e487211 */ /* 0x000fe400078e28ff */
[----:B---3--:R-:W-:Y:S01]  /*02c0*/  IABS R4, R6 ;  /* 0x0000000600047213 */ /* 0x008fe20000000000 */
[----:B0-----:R-:W0:Y:S02]  /*02d0*/  MUFU.RCP R3, R3 ;  /* 0x0000000300037308 */ /* 0x001e240000001000 */
[----:B0-----:R-:W-:-:S06]  /*02e0*/  IADD3 R12, PT, PT, R3, 0xffffffe, RZ ;  /* 0x0ffffffe030c7810 */ /* 0x001fcc0007ffe0ff */
[----:B------:R0:W3:Y:S02]  /*02f0*/  F2I.FTZ.U32.TRUNC.NTZ R13, R12 ;  /* 0x0000000c000d7305 */ /* 0x0000e4000021f000 */
[----:B0-----:R-:W-:Y:S01]  /*0300*/  IMAD.MOV.U32 R12, RZ, RZ, RZ ;  /* 0x000000ffff0c7224 */ /* 0x001fe200078e00ff */
[----:B---3--:R-:W-:-:S05]  /*0310*/  IADD3 R19, PT, PT, RZ, -R13, RZ ;  /* 0x8000000dff137210 */ /* 0x008fca0007ffe0ff */
        /* <DEDUP_REMOVED lines=10> */
[----:B------:R-:W-:Y:S01]  /*03c0*/  LOP3.LUT R3, R6, R17, RZ, 0x3c, !PT ;  /* 0x0000001106037212 */ /* 0x000fe200078e3cff */
[----:B------:R-:W0:Y:S03]  /*03d0*/  S2R R8, SR_CgaCtaId ;  /* 0x0000000000087919 */ /* 0x000e260000008800 */
[----:B------:R-:W-:-:S07]  /*03e0*/  ISETP.GE.AND P3, PT, R3, RZ, PT ;  /* 0x000000ff0300720c */ /* 0x000fce0003f66270 */
[----:B------:R-:W-:-:S04]  /*03f0*/  @P0 IADD3 R13, PT, PT, R13, 0x1, RZ ;  /* 0x000000010d0d0810 */ /* 0x000fc80007ffe0ff */
[----:B------:R-:W-:-:S05]  /*0400*/  MOV R16, R13 ;  /* 0x0000000d00107202 */ /* 0x000fca0000000f00 */
[----:B------:R-:W-:Y:S01]  /*0410*/  @!P3 IMAD.MOV R16, RZ, RZ, -R16 ;  /* 0x000000ffff10b224 */ /* 0x000fe200078e0a10 */
[----:B------:R-:W-:-:S04]  /*0420*/  @!P2 LOP3.LUT R16, RZ, R17, RZ, 0x33, !PT ;  /* 0x00000011ff10a212 */ /* 0x000fc800078e33ff */
[-C--:B------:R-:W-:Y:S02]  /*0430*/  IABS R13, R16.reuse ;  /* 0x00000010000d7213 */ /* 0x080fe40000000000 */
[----:B------:R-:W-:Y:S02]  /*0440*/  IABS R12, R16 ;  /* 0x00000010000c7213 */ /* 0x000fe40000000000 */
[----:B------:R-:W3:Y:S08]  /*0450*/  I2F.RP R3, R13 ;  /* 0x0000000d00037306 */ /* 0x000ef00000209400 */
[----:B---3--:R-:W3:Y:S02]  /*0460*/  MUFU.RCP R3, R3 ;  /* 0x0000000300037308 */ /* 0x008ee40000001000 */
[----:B---3--:R-:W-:-:S02]  /*0470*/  IADD3 R4, PT, PT, R3, 0xffffffe, RZ ;  /* 0x0ffffffe03047810 */ /* 0x008fc40007ffe0ff */
[----:B------:R-:W-:-:S04]  /*0480*/  IADD3 R3, PT, PT, RZ, -R12, RZ ;  /* 0x8000000cff037210 */ /* 0x000fc80007ffe0ff */
[----:B------:R3:W4:Y:S01]  /*0490*/  F2I.FTZ.U32.TRUNC.NTZ R5, R4 ;  /* 0x0000000400057305 */ /* 0x000722000021f000 */
[----:B0-----:R-:W-:Y:S01]  /*04a0*/  LEA R12, R8, R69, 0x18 ;  /* 0x00000045080c7211 */ /* 0x001fe200078ec0ff */
[----:B---3--:R-:W-:Y:S01]  /*04b0*/  IMAD.MOV.U32 R4, RZ, RZ, RZ ;  /* 0x000000ffff047224 */ /* 0x008fe200078e00ff */
[----:B----4-:R-:W-:-:S05]  /*04c0*/  IADD3 R6, PT, PT, RZ, -R5, RZ ;  /* 0x80000005ff067210 */ /* 0x010fca0007ffe0ff */
[----:B------:R-:W-:Y:S01]  /*04d0*/  IMAD R17, R6, R13, RZ ;  /* 0x0000000d06117224 */ /* 0x000fe200078e02ff */
[----:B------:R-:W-:-:S03]  /*04e0*/  IABS R6, R15 ;  /* 0x0000000f00067213 */ /* 0x000fc60000000000 */
[----:B------:R-:W-:-:S04]  /*04f0*/  IMAD.HI.U32 R5, R5, R17, R4 ;  /* 0x0000001105057227 */ /* 0x000fc800078e0004 */
[----:B------:R-:W-:Y:S02]  /*0500*/  VIADD R4, R84, 0xf ;  /* 0x0000000f54047836 */ /* 0x000fe40000000000 */
[----:B------:R-:W-:-:S03]  /*0510*/  IMAD.HI.U32 R5, R5, R6, RZ ;  /* 0x0000000605057227 */ /* 0x000fc600078e00ff */
[----:B------:R-:W-:Y:S01]  /*0520*/  SHF.R.U32.HI R4, RZ, 0x4, R4 ;  /* 0x00000004ff047819 */ /* 0x000fe20000011604 */
[----:B------:R-:W-:Y:S01]  /*0530*/  IMAD R6, R5, R3, R6 ;  /* 0x0000000305067224 */ /* 0x000fe200078e0206 */
[----:B------:R-:W-:Y:S02]  /*0540*/  LOP3.LUT R3, R7, 0x1, RZ, 0xc0, !PT ;  /* 0x0000000107037812 */ /* 0x000fe400078ec0ff */
[----:B------:R-:W-:Y:S02]  /*0550*/  VIMNMX.U32 R85, PT, PT, R4, R85, PT ;  /* 0x0000005504557248 */ /* 0x000fe40003fe0000 */
[----:B------:R-:W-:Y:S01]  /*0560*/  ISETP.GT.U32.AND P2, PT, R13, R6, PT ;  /* 0x000000060d00720c */ /* 0x000fe20003f44070 */
[----:B------:R-:W-:-:S05]  /*0570*/  IMAD R71, R3, 0xe0, R12 ;  /* 0x000000e003477824 */ /* 0x000fca00078e020c */
[----:B------:R-:W-:-:S07]  /*0580*/  @!P1 LEA R12, R70, R71, 0x3 ;  /* 0x00000047460c9211 */ /* 0x000fce00078e18ff */
[-C--:B------:R-:W-:Y:S02]  /*0590*/  @!P2 IADD3 R6, PT, PT, R6, -R13.reuse, RZ ;  /* 0x8000000d0606a210 */ /* 0x080fe40007ffe0ff */
[----:B------:R-:W-:Y:S02]  /*05a0*/  @!P2 IADD3 R5, PT, PT, R5, 0x1, RZ ;  /* 0x000000010505a810 */ /* 0x000fe40007ffe0ff */
[----:B------:R-:W-:Y:S02]  /*05b0*/  ISETP.GE.U32.AND P0, PT, R6, R13, PT ;  /* 0x0000000d0600720c */ /* 0x000fe40003f06070 */
[----:B------:R-:W-:-:S04]  /*05c0*/  LOP3.LUT R6, R15, R16, RZ, 0x3c, !PT ;  /* 0x000000100f067212 */ /* 0x000fc800078e3cff */
[----:B------:R-:W-:Y:S01]  /*05d0*/  ISETP.GE.AND P3, PT, R6, RZ, PT ;  /* 0x000000ff0600720c */ /* 0x000fe20003f66270 */
[----:B------:R-:W-:-:S05]  /*05e0*/  IMAD R6, R14, -0x20, R85 ;  /* 0xffffffe00e067824 */ /* 0x000fca00078e0255 */
[----:B------:R-:W-:Y:S01]  /*05f0*/  LEA R83, R6, R9, 0x4 ;  /* 0x0000000906537211 */ /* 0x000fe200078e20ff */
[----:B------:R-:W-:Y:S01]  /*0600*/  @P0 VIADD R5, R5, 0x1 ;  /* 0x0000000105050836 */ /* 0x000fe20000000000 */
[----:B------:R-:W-:Y:S02]  /*0610*/  ISETP.GE.U32.AND P0, PT, R72, R85, PT ;  /* 0x000000554800720c */ /* 0x000fe40003f06070 */
[----:B------:R-:W-:Y:S02]  /*0620*/  VIMNMX R83, PT, PT, R84, R83, PT ;  /* 0x0000005354537248 */ /* 0x000fe40003fe0100 */
[----:B------:R-:W-:Y:S02]  /*0630*/  MOV R4, R5 ;  /* 0x0000000500047202 */ /* 0x000fe40000000f00 */
[----:B------:R-:W-:-:S03]  /*0640*/  MOV R5, 0xff7fffff ;  /* 0xff7fffff00057802 */ /* 0x000fc60000000f00 */
[----:B------:R-:W-:Y:S01]  /*0650*/  @!P3 IMAD.MOV R4, RZ, RZ, -R4 ;  /* 0x000000ffff04b224 */ /* 0x000fe200078e0a04 */
[----:B--2---:R0:W-:Y:S01]  /*0660*/  @!P1 STS.64 [R12], R10 ;  /* 0x0000000a0c009388 */ /* 0x0041e20000000a00 */
[----:B------:R-:W-:Y:S01]  /*0670*/  BAR.SYNC.DEFER_BLOCKING 0x0 ;  /* 0x0000000000007b1d */ /* 0x000fe20000010000 */
[----:B------:R-:W-:-:S13]  /*0680*/  ISETP.NE.AND P1, PT, R16, RZ, PT ;  /* 0x000000ff1000720c */ /* 0x000fda0003f25270 */
[----:B------:R-:W-:Y:S01]  /*0690*/  @!P1 LOP3.LUT R4, RZ, R16, RZ, 0x33, !PT ;  /* 0x00000010ff049212 */ /* 0x000fe200078e33ff */
[----:B01----:R-:W-:Y:S06]  /*06a0*/  @P0 BRA `(.L_x_25437) ;  /* 0x0000000800740947 */ /* 0x003fec0003800000 */
[----:B------:R-:W0:Y:S01]  /*06b0*/  LDCU UR4, c[0x0][0x3c8] ;  /* 0x00007900ff0477ac */ /* 0x000e220008000800 */
[----:B------:R-:W-:Y:S01]  /*06c0*/  IMAD.MOV.U32 R6, RZ, RZ, R72 ;  /* 0x000000ffff067224 */ /* 0x000fe200078e0048 */
[----:B------:R-:W-:Y:S01]  /*06d0*/  LEA R72, R68, R9, 0x4 ;  /* 0x0000000944487211 */ /* 0x000fe200078e20ff */
[----:B------:R-:W1:Y:S01]  /*06e0*/  LDS.128 R64, [R71] ;  /* 0x0000000047407984 */ /* 0x000e620000000c00 */
[----:B------:R-:W2:Y:S01]  /*06f0*/  LDCU UR5, c[0x0][0x3e0] ;  /* 0x00007c00ff0577ac */ /* 0x000ea20008000800 */
[----:B------:R-:W-:Y:S01]  /*0700*/  LOP3.LUT R9, R70, 0xf, RZ, 0xc0, !PT ;  /* 0x0000000f46097812 */ /* 0x000fe200078ec0ff */
[----:B------:R-:W-:Y:S01]  /*0710*/  IMAD.WIDE.U32 R10, R6, 0x4, RZ ;  /* 0x00000004060a7825 */ /* 0x000fe200078e00ff */
[----:B------:R-:W-:Y:S01]  /*0720*/  SHF.L.U32 R70, R70, 0x2, RZ ;  /* 0x0000000246467819 */ /* 0x000fe200000006ff */
[----:B------:R-:W3:Y:S01]  /*0730*/  LDCU.64 UR8, c[0x0][0x3b8] ;  /* 0x00007700ff0877ac */ /* 0x000ee20008000a00 */
[----:B------:R-:W4:Y:S01]  /*0740*/  LDS.128 R60, [R71+0x10] ;  /* 0x00001000473c7984 */ /* 0x000f220000000c00 */
[----:B------:R-:W-:Y:S01]  /*0750*/  IMAD.IADD R73, R9, 0x1, R72 ;  /* 0x0000000109497824 */ /* 0x000fe200078e0248 */
[----:B------:R-:W-:-:S02]  /*0760*/  LOP3.LUT R9, R70, 0x3c, RZ, 0xc0, !PT ;  /* 0x0000003c46097812 */ /* 0x000fc400078ec0ff */
[----:B------:R-:W1:Y:S01]  /*0770*/  LDS.128 R56, [R71+0x20] ;  /* 0x0000200047387984 */ /* 0x000e620000000c00 */
[----:B------:R-:W-:Y:S02]  /*0780*/  IADD3 R69, PT, PT, R69, 0x1e0, RZ ;  /* 0x000001e045457810 */ /* 0x000fe40007ffe0ff */
[----:B------:R-:W-:Y:S01]  /*0790*/  IMAD R9, R68, 0x40, R9 ;  /* 0x0000004044097824 */ /* 0x000fe200078e0209 */
[----:B------:R-:W1:Y:S01]  /*07a0*/  LDS.128 R52, [R71+0x30] ;  /* 0x0000300047347984 */ /* 0x000e620000000c00 */
[----:B0-----:R-:W-:Y:S01]  /*07b0*/  IMAD R5, R0, UR4, RZ ;  /* 0x0000000400057c24 */ /* 0x001fe2000f8e02ff */
[----:B------:R-:W-:Y:S02]  /*07c0*/  LEA R70, R8, R69, 0x18 ;  /* 0x0000004508467211 */ /* 0x000fe400078ec0ff */
[----:B------:R-:W0:Y:S01]  /*07d0*/  LDS.128 R48, [R71+0x40] ;  /* 0x0000400047307984 */ /* 0x000e220000000c00 */
[----:B------:R-:W-:Y:S01]  /*07e0*/  IMAD.WIDE R10, R5, 0x4, R10 ;  /* 0x00000004050a7825 */ /* 0x000fe200078e020a */
[----:B-----5:R-:W-:-:S02]  /*07f0*/  FSETP.NEU.FTZ.AND P0, PT, R2, RZ, PT ;  /* 0x000000ff0200720b */ /* 0x020fc40003f1d000 */
[----:B------:R-:W0:Y:S01]  /*0800*/  LDS.128 R44, [R71+0x50] ;  /* 0x00005000472c7984 */ /* 0x000e220000000c00 */
[----:B--2---:R-:W-:Y:S01]  /*0810*/  IMAD R68, R4, UR5, RZ ;  /* 0x0000000504447c24 */ /* 0x004fe2000f8e02ff */
[----:B---3--:R-:W-:Y:S02]  /*0820*/  IADD3 R8, P1, PT, R10, UR8, RZ ;  /* 0x000000080a087c10 */ /* 0x008fe4000ff3e0ff */
[----:B------:R-:W2:Y:S01]  /*0830*/  LDS.128 R40, [R71+0x60] ;  /* 0x0000600047287984 */ /* 0x000ea20000000c00 */
[----:B------:R-:W-:Y:S02]  /*0840*/  MOV R5, 0xff7fffff ;  /* 0xff7fffff00057802 */ /* 0x000fe40000000f00 */
[----:B------:R-:W-:Y:S01]  /*0850*/  IADD3 R82, PT, PT, R73, 0x1, RZ ;  /* 0x0000000149527810 */ /* 0x000fe20007ffe0ff */
[----:B------:R-:W3:Y:S04]  /*0860*/  LDS.128 R36, [R71+0x70] ;  /* 0x0000700047247984 */ /* 0x000ee80000000c00 */
[----:B------:R-:W0:Y:S04]  /*0870*/  LDS.128 R32, [R71+0x80] ;  /* 0x0000800047207984 */ /* 0x000e280000000c00 */
[----:B------:R-:W0:Y:S04]  /*0880*/  LDS.128 R28, [R71+0x90] ;  /* 0x00009000471c7984 */ /* 0x000e280000000c00 */
[----:B------:R-:W0:Y:S04]  /*0890*/  LDS.128 R24, [R71+0xa0] ;  /* 0x0000a00047187984 */ /* 0x000e280000000c00 */
[----:B------:R-:W0:Y:S04]  /*08a0*/  LDS.128 R20, [R71+0xb0] ;  /* 0x0000b00047147984 */ /* 0x000e280000000c00 */
[----:B------:R-:W0:Y:S04]  /*08b0*/  LDS.128 R16, [R71+0xc0] ;  /* 0x0000c00047107984 */ /* 0x000e280000000c00 */
[----:B------:R4:W0:Y:S02]  /*08c0*/  LDS.128 R12, [R71+0xd0] ;  /* 0x0000d000470c7984 */ /* 0x0008240000000c00 */
[----:B----4-:R-:W-:-:S02]  /*08d0*/  SHF.L.U32 R71, R7, 0x1, RZ ;  /* 0x0000000107477819 */ /* 0x010fc400000006ff */
[----:B------:R-:W-:Y:S02]  /*08e0*/  IADD3 R7, PT, PT, R9, R70, RZ ;  /* 0x0000004609077210 */ /* 0x000fe40007ffe0ff */
[----:B------:R-:W-:Y:S02]  /*08f0*/  LOP3.LUT R87, R71, 0x3c, RZ, 0xc0, !PT ;  /* 0x0000003c47577812 */ /* 0x000fe400078ec0ff */
[----:B------:R-:W-:Y:S01]  /*0900*/  IADD3.X R9, PT, PT, R11, UR9, RZ, P1, !PT ;  /* 0x000000090b097c10 */ /* 0x000fe20008ffe4ff */
[----:B------:R-:W-:Y:S01]  /*0910*/  IMAD.IADD R11, R73, 0x1, -R84 ;  /* 0x00000001490b7824 */ /* 0x000fe200078e0a54 */
[C---:B------:R-:W-:Y:S02]  /*0920*/  IADD3 R86, P2, PT, R68.reuse, R87, RZ ;  /* 0x0000005744567210 */ /* 0x040fe40007f5e0ff */
[----:B------:R-:W-:Y:S02]  /*0930*/  LOP3.LUT R10, R71, 0x2, RZ, 0xc0, !PT ;  /* 0x00000002470a7812 */ /* 0x000fe400078ec0ff */
[----:B-123--:R-:W-:-:S09]  /*0940*/  LEA.HI.X.SX32 R87, R68, RZ, 0x1, P2 ;  /* 0x000000ff44577211 */ /* 0x00efd200010f0eff */
.L_x_25439:
[----:B------:R-:W2:Y:S02]  /*0950*/  LDG.E.CONSTANT R69, desc[UR6][R8.64] ;  /* 0x0000000608457981 */ /* 0x000ea4000c1e9900 */
        /* <DEDUP_REMOVED lines=9> */
[----:B------:R-:W5:Y:S01]  /*09f0*/  LDG.E.64.CONSTANT R78, desc[UR6][R88.64+0x500] ;  /* 0x00050006584e7981 */ /* 0x000f62000c1e9b00 */
[----:B--2---:R-:W-:Y:S01]  /*0a00*/  FMUL.FTZ R77, R72, R66 ;  /* 0x00000042484d7220 */ /* 0x004fe20000410000 */
[----:B------:R-:W-:-:S03]  /*0a10*/  FMUL.FTZ R72, R73, R67 ;  /* 0x0000004349487220 */ /* 0x000fc60000410000 */
[----:B---3--:R-:W-:Y:S02]  /*0a20*/  FFMA.FTZ R73, R64, R70, R77 ;  /* 0x0000004640497223 */ /* 0x008fe4000001004d */
[----:B------:R-:W2:Y:S01]  /*0a30*/  LDG.E.64.CONSTANT R76, desc[UR6][R88.64+0x400] ;  /* 0x00040006584c7981 */ /* 0x000ea2000c1e9b00 */
[----:B------:R-:W-:Y:S01]  /*0a40*/  FFMA.FTZ R72, R65, R71, R72 ;  /* 0x0000004741487223 */ /* 0x000fe20000010048 */
[----:B----4-:R-:W-:Y:S02]  /*0a50*/  FFMA.FTZ R81, R60, R68, R73 ;  /* 0x000000443c517223 */ /* 0x010fe40000010049 */
[----:B------:R-:W3:Y:S01]  /*0a60*/  LDG.E.64.CONSTANT R70, desc[UR6][R88.64+0x700] ;  /* 0x0007000658467981 */ /* 0x000ee2000c1e9b00 */
[----:B0-----:R-:W-:-:S03]  /*0a70*/  FFMA.FTZ R80, R61, R69, R72 ;  /* 0x000000453d507223 */ /* 0x001fc60000010048 */
[----:B------:R-:W4:Y:S04]  /*0a80*/  LDG.E.64.CONSTANT R72, desc[UR6][R88.64+0x600] ;  /* 0x0006000658487981 */ /* 0x000f28000c1e9b00 */
[----:B------:R-:W0:Y:S01]  /*0a90*/  LDG.E.64.CONSTANT R68, desc[UR6][R88.64+0x800] ;  /* 0x0008000658447981 */ /* 0x000e22000c1e9b00 */
        /* <DEDUP_REMOVED lines=8> */
[----:B------:R-:W5:Y:S01]  /*0b20*/  LDG.E.64.CONSTANT R78, desc[UR6][R88.64+0xa00] ;  /* 0x000a0006584e7981 */ /* 0x000f62000c1e9b00 */
[----:B----4-:R-:W-:Y:S01]  /*0b30*/  FFMA.FTZ R81, R52, R72, R81 ;  /* 0x0000004834517223 */ /* 0x010fe20000010051 */
[----:B------:R-:W-:Y:S02]  /*0b40*/  FFMA.FTZ R80, R53, R73, R80 ;  /* 0x0000004935507223 */ /* 0x000fe40000010050 */
[----:B------:R-:W4:Y:S01]  /*0b50*/  LDG.E.64.CONSTANT R72, desc[UR6][R88.64+0xc00] ;  /* 0x000c000658487981 */ /* 0x000f22000c1e9b00 */
[----:B---3--:R-:W-:Y:S01]  /*0b60*/  FFMA.FTZ R81, R70, R54, R81 ;  /* 0x0000003646517223 */ /* 0x008fe20000010051 */
[----:B------:R-:W-:-:S02]  /*0b70*/  FFMA.FTZ R80, R71, R55, R80 ;  /* 0x0000003747507223 */ /* 0x000fc40000010050 */
[----:B------:R-:W3:Y:S01]  /*0b80*/  LDG.E.64.CONSTANT R70, desc[UR6][R88.64+0xe00] ;  /* 0x000e000658467981 */ /* 0x000ee2000c1e9b00 */
[----:B0-----:R-:W-:Y:S01]  /*0b90*/  FFMA.FTZ R81, R48, R68, R81 ;  /* 0x0000004430517223 */ /* 0x001fe20000010051 */
[----:B------:R-:W-:Y:S02]  /*0ba0*/  FFMA.FTZ R80, R49, R69, R80 ;  /* 0x0000004531507223 */ /* 0x000fe40000010050 */
[----:B------:R-:W3:Y:S01]  /*0bb0*/  LDG.E.64.CONSTANT R68, desc[UR6][R88.64+0xd00] ;  /* 0x000d000658447981 */ /* 0x000ee2000c1e9b00 */
[----:B--2---:R-:W-:Y:S01]  /*0bc0*/  FFMA.FTZ R81, R76, R50, R81 ;  /* 0x000000324c517223 */ /* 0x004fe20000010051 */
[----:B------:R-:W-:Y:S02]  /*0bd0*/  FFMA.FTZ R80, R77, R51, R80 ;  /* 0x000000334d507223 */ /* 0x000fe40000010050 */
[----:B------:R-:W2:Y:S01]  /*0be0*/  LDG.E.64.CONSTANT R76, desc[UR6][R88.64+0xf00] ;  /* 0x000f0006584c7981 */ /* 0x000ea2000c1e9b00 */
[----:B-----5:R-:W-:Y:S01]  /*0bf0*/  FFMA.FTZ R81, R44, R78, R81 ;  /* 0x0000004e2c517223 */ /* 0x020fe20000010051 */
[----:B------:R-:W-:-:S02]  /*0c00*/  FFMA.FTZ R80, R45, R79, R80 ;  /* 0x0000004f2d507223 */ /* 0x000fc40000010050 */
[----:B------:R-:W5:Y:S01]  /*0c10*/  LDG.E.64.CONSTANT R78, desc[UR6][R88.64+0x1000] ;  /* 0x00100006584e7981 */ /* 0x000f62000c1e9b00 */
        /* <DEDUP_REMOVED lines=9> */
[----:B------:R-:W-:Y:S01]  /*0cb0*/  FFMA.FTZ R81, R36, R70, R81 ;  /* 0x0000004624517223 */ /* 0x000fe20000010051 */
        /* <DEDUP_REMOVED lines=16> */
[----:B------:R-:W2:Y:S01]  /*0dc0*/  LDG.E.64.CONSTANT R72, desc[UR6][R88.64+0x1700] ;  /* 0x0017000658487981 */ /* 0x000ea2000c1e9b00 */
[----:B------:R-:W-:Y:S01]  /*0dd0*/  FFMA.FTZ R91, R24, R74, R81 ;  /* 0x0000004a185b7223 */ /* 0x000fe20000010051 */
[----:B------:R-:W-:Y:S02]  /*0de0*/  FFMA.FTZ R90, R25, R75, R80 ;  /* 0x0000004b195a7223 */ /* 0x000fe40000010050 */
[----:B------:R-:W5:Y:S04]  /*0df0*/  LDG.E.64.CONSTANT R74, desc[UR6][R88.64+0x1800] ;  /* 0x00180006584a7981 */ /* 0x000f68000c1e9b00 */
[----:B------:R-:W5:Y:S01]  /*0e00*/  LDG.E.64.CONSTANT R80, desc[UR6][R88.64+0x1b00] ;  /* 0x001b000658507981 */ /* 0x000f62000c1e9b00 */
[----:B------:R-:W-:Y:S01]  /*0e10*/  UMOV UR4, 0xffffffff ;  /* 0xffffffff00047882 */ /* 0x000fe20000000000 */
[----:B---3--:R-:W-:Y:S01]  /*0e20*/  FFMA.FTZ R91, R68, R26, R91 ;  /* 0x0000001a445b7223 */ /* 0x008fe2000001005b */
[----:B------:R-:W-:-:S03]  /*0e30*/  FFMA.FTZ R90, R69, R27, R90 ;  /* 0x0000001b455a7223 */ /* 0x000fc6000001005a */
[----:B----4-:R-:W-:Y:S01]  /*0e40*/  FFMA.FTZ R91, R20, R70, R91 ;  /* 0x00000046145b7223 */ /* 0x010fe2000001005b */
[----:B------:R-:W-:-:S03]  /*0e50*/  FFMA.FTZ R90, R21, R71, R90 ;  /* 0x00000047155a7223 */ /* 0x000fc6000001005a */
[----:B--2---:R-:W-:Y:S01]  /*0e60*/  FFMA.FTZ R91, R72, R22, R91 ;  /* 0x00000016485b7223 */ /* 0x004fe2000001005b */
[----:B------:R-:W-:-:S03]  /*0e70*/  FFMA.FTZ R90, R73, R23, R90 ;  /* 0x00000017495a7223 */ /* 0x000fc6000001005a */
[----:B-----5:R-:W-:Y:S01]  /*0e80*/  FFMA.FTZ R91, R16, R74, R91 ;  /* 0x0000004a105b7223 */ /* 0x020fe2000001005b */
[----:B------:R-:W-:-:S03]  /*0e90*/  FFMA.FTZ R90, R17, R75, R90 ;  /* 0x0000004b115a7223 */ /* 0x000fc6000001005a */
[----:B------:R-:W-:Y:S01]  /*0ea0*/  FFMA.FTZ R91, R76, R18, R91 ;  /* 0x000000124c5b7223 */ /* 0x000fe2000001005b */
        /* <DEDUP_REMOVED lines=8> */
.L_x_25476:
[----:B------:R-:W-:Y:S01]  /*0f30*/  VIADD R68, R11, 0x1 ;  /* 0x000000010b447836 */ /* 0x000fe20000000000 */
[----:B------:R-:W-:Y:S01]  /*0f40*/  ISETP.NE.U32.AND P3, PT, R3, 0x1, PT ;  /* 0x000000010300780c */ /* 0x000fe20003f65070 */
        /* <DEDUP_REMOVED lines=16> */
[----:B------:R-:W-:Y:S01]  /*1050*/  @!P4 FMNMX.FTZ R5, R5, R70, !PT ;  /* 0x000000460505c209 */ /* 0x000fe20007810000 */
[----:B-1----:R-:W-:Y:S01]  /*1060*/  VIADD R7, R7, 0x100 ;  /* 0x0000010007077836 */ /* 0x002fe20000000000 */
[----:B------:R-:W-:Y:S06]  /*1070*/  @!P2 BRA `(.L_x_25439) ;  /* 0xfffffff80034a947 */ /* 0x000fec000383ffff */
.L_x_25437:
[----:B------:R-:W-:Y:S05]  /*1080*/  BSYNC B0 ;  /* 0x0000000000007941 */ /* 0x000fea0003800000 */
.L_x_25436:
[----:B------:R-:W1:Y:S01]  /*1090*/  S2R R86, SR_TID.X ;  /* 0x0000000000567919 */ /* 0x000e620000002100 */
[----:B------:R-:W-:-:S03]  /*10a0*/  UMOV UR4, 0xffffffff ;  /* 0xffffffff00047882 */ /* 0x000fc60000000000 */
[----:B------:R-:W-:Y:S05]  /*10b0*/  BRA.DIV UR4, `(.L_x_25440) ;  /* 0x0000003a04c87947 */ /* 0x000fea000b800000 */
[----:B-----5:R-:W2:Y:S02]  /*10c0*/  SHFL.BFLY PT, R2, R5, 0x10, 0x1f ;  /* 0x0e001f0005027f89 */ /* 0x020ea400000e0000 */
[----:B--2---:R-:W-:-:S05]  /*10d0*/  FMNMX.FTZ R2, R2, R5, !PT ;  /* 0x0000000502027209 */ /* 0x004fca0007810000 */
[----:B------:R-:W2:Y:S02]  /*10e0*/  SHFL.BFLY PT, R3, R2, 0x8, 0x1f ;  /* 0x0d001f0002037f89 */ /* 0x000ea400000e0000 */
[----:B--2---:R-:W-:-:S05]  /*10f0*/  FMNMX.FTZ R3, R2, R3, !PT ;  /* 0x0000000302037209 */ /* 0x004fca0007810000 */
[----:B------:R-:W2:Y:S02]  /*1100*/  SHFL.BFLY PT, R6, R3, 0x4, 0x1f ;  /* 0x0c801f0003067f89 */ /* 0x000ea400000e0000 */
[----:B--2---:R-:W-:-:S05]  /*1110*/  FMNMX.FTZ R6, R3, R6, !PT ;  /* 0x0000000603067209 */ /* 0x004fca0007810000 */
[----:B------:R2:W3:Y:S02]  /*1120*/  SHFL.BFLY PT, R7, R6, 0x2, 0x1f ;  /* 0x0c401f0006077f89 */ /* 0x0004e400000e0000 */
.L_x_25482:
[----:B------:R-:W4:Y:S01]  /*1130*/  S2R R8, SR_CgaCtaId ;  /* 0x0000000000087919 */ /* 0x000f220000008800 */
[----:B------:R-:W-:Y:S01]  /*1140*/  MOV R9, 0x400 ;  /* 0x0000040000097802 */ /* 0x000fe20000000f00 */
[----:B------:R-:W-:Y:S05]  /*1150*/  WARPSYNC.ALL ;  /* 0x0000000000007948 */ /* 0x000fea0003800000 */
[----:B-1----:R-:W-:Y:S02]  /*1160*/  LOP3.LUT P0, R87, R86, 0x1f, RZ, 0xc0, !PT ;  /* 0x0000001f56577812 */ /* 0x002fe4000780c0ff */
[----:B------:R-:W-:Y:S02]  /*1170*/  IADD3 R3, PT, PT, R9, 0x1c0, RZ ;  /* 0x000001c009037810 */ /* 0x000fe40007ffe0ff */
[----:B------:R-:W-:-:S02]  /*1180*/  SHF.R.U32.HI R88, RZ, 0x5, R86 ;  /* 0x00000005ff587819 */ /* 0x000fc40000011656 */
[----:B---3--:R-:W-:Y:S02]  /*1190*/  FMNMX.FTZ R7, R6, R7, !PT ;  /* 0x0000000706077209 */ /* 0x008fe40007810000 */
[----:B----4-:R-:W-:-:S04]  /*11a0*/  LEA R3, R8, R3, 0x18 ;  /* 0x0000000308037211 */ /* 0x010fc800078ec0ff */
[----:B------:R-:W-:-:S05]  /*11b0*/  LEA R2, R88, R3, 0x2 ;  /* 0x0000000358027211 */ /* 0x000fca00078e10ff */
[----:B------:R1:W-:Y:S01]  /*11c0*/  @!P0 STS [R2], R7 ;  /* 0x0000000702008388 */ /* 0x0003e20000000800 */
[----:B------:R-:W-:Y:S01]  /*11d0*/  BAR.SYNC.DEFER_BLOCKING 0x0 ;  /* 0x0000000000007b1d */ /* 0x000fe20000010000 */
[C---:B------:R-:W-:Y:S01]  /*11e0*/  ISETP.GT.U32.AND P1, PT, R87.reuse, 0x3, PT ;  /* 0x000000035700780c */ /* 0x040fe20003f24070 */
[----:B--2---:R-:W-:Y:S01]  /*11f0*/  IMAD R6, R87, 0x4, R3 ;  /* 0x0000000457067824 */ /* 0x004fe200078e0203 */
[----:B-1----:R-:W-:-:S05]  /*1200*/  MOV R7, 0xff7fffff ;  /* 0xff7fffff00077802 */ /* 0x002fca0000000f00 */
        /* <DEDUP_REMOVED lines=9> */
[----:B-1----:R-:W-:Y:S01]  /*12a0*/  FMNMX.FTZ R5, R11, R10, !PT ;  /* 0x0000000a0b057209 */ /* 0x002fe20007810000 */
[----:B------:R-:W-:-:S05]  /*12b0*/  IMAD.MOV.U32 R10, RZ, RZ, RZ ;  /* 0x000000ffff0a7224 */ /* 0x000fca00078e00ff */
        /* <DEDUP_REMOVED lines=20> */
.L_x_25445:
        /* <DEDUP_REMOVED lines=11> */
.L_x_25444:
[----:B------:R-:W-:Y:S05]  /*14b0*/  BSYNC.RECONVERGENT B1 ;  /* 0x0000000000017941 */ /* 0x000fea0003800200 */
.L_x_25443:
        /* <DEDUP_REMOVED lines=12> */
.L_x_25448:
        /* <DEDUP_REMOVED lines=100> */
.L_x_25447:
[----:B------:R-:W-:Y:S05]  /*1bc0*/  BSYNC.RECONVERGENT B1 ;  /* 0x0000000000017941 */ /* 0x000fea0003800200 */
.L_x_25446:
        /* <DEDUP_REMOVED lines=55> */
.L_x_25450:
[----:B------:R-:W-:Y:S05]  /*1f40*/  BSYNC.RECONVERGENT B1 ;  /* 0x0000000000017941 */ /* 0x000fea0003800200 */
.L_x_25449:
        /* <DEDUP_REMOVED lines=26> */
.L_x_25442:
[----:B------:R-:W-:Y:S05]  /*20f0*/  BSYNC.RECONVERGENT B0 ;  /* 0x0000000000007941 */ /* 0x000fea0003800200 */
.L_x_25441:
        /* <DEDUP_REMOVED lines=28> */
[----:B--2---:R-:W-:Y:S01]  /*22c0*/  FADD.FTZ R6, R7, 9.9999999747524270788e-07 ;  /* 0x358637bd07067421 */ /* 0x004fe20000010000 */
[----:B------:R-:W-:-:S03]  /*22d0*/  MOV R2, R86 ;  /* 0x0000005600027202 */ /* 0x000fc60000000f00 */
[----:B------:R2:W3:Y:S06]  /*22e0*/  MUFU.RCP R35, R6 ;  /* 0x0000000600237308 */ /* 0x0004ec0000001000 */
[----:B------:R-:W-:Y:S05]  /*22f0*/  @!P0 BRA `(.L_x_25454) ;  /* 0x0000000000408947 */ /* 0x000fea0003800000 */
[----:B------:R-:W-:Y:S02]  /*2300*/  LEA.HI R83, R83, 0x1, RZ, 0x19 ;  /* 0x0000000153537811 */ /* 0x000fe400078fc8ff */
[----:B------:R-:W-:Y:S02]  /*2310*/  IADD3 R11, PT, PT, R9, 0x1e0, RZ ;  /* 0x000001e0090b7810 */ /* 0x000fe40007ffe0ff */
[C---:B------:R-:W-:Y:S01]  /*2320*/  LOP3.LUT R10, R83.reuse, 0x3, RZ, 0xc0, !PT ;  /* 0x00000003530a7812 */ /* 0x040fe200078ec0ff */
[----:B------:R-:W-:Y:S01]  /*2330*/  IMAD.SHL.U32 R2, R83, 0x80, RZ ;  /* 0x0000008053027824 */ /* 0x000fe200078e00ff */
[----:B------:R-:W-:Y:S02]  /*2340*/  LEA R13, R8, R11, 0x18 ;  /* 0x0000000b080d7211 */ /* 0x000fe400078ec0ff */
[----:B------:R-:W-:Y:S02]  /*2350*/  IADD3 R10, PT, PT, -R10, RZ, RZ ;  /* 0x000000ff0a0a7210 */ /* 0x000fe40007ffe1ff */
[----:B------:R-:W-:-:S02]  /*2360*/  LOP3.LUT R11, R2, 0x180, RZ, 0xc0, !PT ;  /* 0x00000180020b7812 */ /* 0x000fc400078ec0ff */
[----:B--2---:R-:W-:-:S03]  /*2370*/  LEA R6, R86, R13, 0x2 ;  /* 0x0000000d56067211 */ /* 0x004fc600078e10ff */
[----:B------:R-:W-:-:S07]  /*2380*/  IMAD.IADD R2, R11, 0x1, R86 ;  /* 0x000000010b027824 */ /* 0x000fce00078e0256 */
.L_x_25455:
[----:B------:R-:W3:Y:S01]  /*2390*/  LDS R11, [R6] ;  /* 0x00000000060b7984 */ /* 0x000ee20000000800 */
[----:B------:R-:W-:-:S04]  /*23a0*/  IADD3 R10, PT, PT, R10, 0x1, RZ ;  /* 0x000000010a0a7810 */ /* 0x000fc80007ffe0ff */
[----:B------:R-:W-:Y:S01]  /*23b0*/  ISETP.NE.AND P0, PT, R10, RZ, PT ;  /* 0x000000ff0a00720c */ /* 0x000fe20003f05270 */
[----:B---3--:R-:W-:-:S05]  /*23c0*/  FMUL.FTZ R11, R11, R35 ;  /* 0x000000230b0b7220 */ /* 0x008fca0000410000 */
[----:B------:R2:W-:Y:S02]  /*23d0*/  STS [R6], R11 ;  /* 0x0000000b06007388 */ /* 0x0005e40000000800 */
[----:B--2---:R-:W-:-:S05]  /*23e0*/  IADD3 R6, PT, PT, R6, 0x200, RZ ;  /* 0x0000020006067810 */ /* 0x004fca0007ffe0ff */
[----:B------:R-:W-:Y:S05]  /*23f0*/  @P0 BRA `(.L_x_25455) ;  /* 0xfffffffc00e40947 */ /* 0x000fea000383ffff */
.L_x_25454:
[----:B------:R-:W-:Y:S05]  /*2400*/  BSYNC.RECONVERGENT B1 ;  /* 0x0000000000017941 */ /* 0x000fea0003800200 */
.L_x_25453:
[----:B------:R-:W-:Y:S05]  /*2410*/  @!P1 BRA `(.L_x_25452) ;  /* 0x0000000400b89947 */ /* 0x000fea0003800000 */
[----:B--2---:R-:W-:Y:S01]  /*2420*/  IMAD.IADD R6, R3, 0x1, -R2 ;  /* 0x0000000103067824 */ /* 0x004fe200078e0a02 */
        /* <DEDUP_REMOVED lines=10> */
.L_x_25458:
        /* <DEDUP_REMOVED lines=52> */
.L_x_25457:
[----:B------:R-:W-:Y:S05]  /*2810*/  BSYNC.RECONVERGENT B1 ;  /* 0x0000000000017941 */ /* 0x000fea0003800200 */
.L_x_25456:
        /* <DEDUP_REMOVED lines=31> */
.L_x_25460:
[----:B------:R-:W-:Y:S05]  /*2a10*/  BSYNC.RECONVERGENT B1 ;  /* 0x0000000000017941 */ /* 0x000fea0003800200 */
.L_x_25459:
        /* <DEDUP_REMOVED lines=14> */
.L_x_25452:
[----:B------:R-:W-:Y:S05]  /*2b00*/  BSYNC.RECONVERGENT B0 ;  /* 0x0000000000007941 */ /* 0x000fea0003800200 */
.L_x_25451:
[----:B--2---:R-:W2:Y:S08]  /*2b10*/  LDC R3, c[0x0][0x370] ;  /* 0x0000dc00ff037b82 */ /* 0x004eb00000000800 */
[----:B------:R-:W-:Y:S01]  /*2b20*/  BAR.SYNC.DEFER_BLOCKING 0x0 ;  /* 0x0000000000007b1d */ /* 0x000fe20000010000 */
[----:B------:R-:W-:-:S05]  /*2b30*/  ISETP.NE.AND P0, PT, R86, RZ, PT ;  /* 0x000000ff5600720c */ /* 0x000fca0003f05270 */
[----:B------:R-:W-:Y:S02]  /*2b40*/  BSSY.RECONVERGENT B0, `(.L_x_25461) ;  /* 0x0000011000007945 */ /* 0x000fe40003800200 */
[----:B------:R-:W4:Y:S08]  /*2b50*/  LDC R2, c[0x0][0x378] ;  /* 0x0000de00ff027b82 */ /* 0x000f300000000800 */
[----:B------:R-:W0:Y:S01]  /*2b60*/  S2UR UR14, SR_CTAID.X ;  /* 0x00000000000e79c3 */ /* 0x000e220000002500 */
[----:B------:R-:W-:Y:S05]  /*2b70*/  @P0 BRA `(.L_x_25462) ;  /* 0x0000000000340947 */ /* 0x000fea0003800000 */
[----:B------:R-:W5:Y:S01]  /*2b80*/  LDCU.128 UR8, c[0x0][0x380] ;  /* 0x00007000ff0877ac */ /* 0x000f620008000c00 */
[----:B0-2---:R-:W-:-:S04]  /*2b90*/  IMAD R11, R0, R3, UR14 ;  /* 0x0000000e000b7e24 */ /* 0x005fc8000f8e0203 */
[----:B----4-:R-:W-:-:S05]  /*2ba0*/  IMAD R6, R11, R2, RZ ;  /* 0x000000020b067224 */ /* 0x010fca00078e02ff */
[----:B------:R-:W-:-:S04]  /*2bb0*/  IADD3 R6, P0, PT, R6, UR12, RZ ;  /* 0x0000000c06067c10 */ /* 0x000fc8000ff1e0ff */
[----:B------:R-:W-:Y:S02]  /*2bc0*/  IADD3.X R11, PT, PT, RZ, RZ, RZ, P0, !PT ;  /* 0x000000ffff0b7210 */ /* 0x000fe400007fe4ff */
[C---:B------:R-:W-:Y:S02]  /*2bd0*/  SHF.L.U32 R12, R6.reuse, 0x2, RZ ;  /* 0x00000002060c7819 */ /* 0x040fe400000006ff */
[----:B------:R-:W-:Y:S02]  /*2be0*/  SHF.L.U64.HI R6, R6, 0x2, R11 ;  /* 0x0000000206067819 */ /* 0x000fe4000001020b */
[C---:B-----5:R-:W-:Y:S02]  /*2bf0*/  IADD3 R10, P0, PT, R12.reuse, UR10, RZ ;  /* 0x0000000a0c0a7c10 */ /* 0x060fe4000ff1e0ff */
[----:B------:R-:W-:Y:S02]  /*2c00*/  IADD3 R12, P1, PT, R12, UR8, RZ ;  /* 0x000000080c0c7c10 */ /* 0x000fe4000ff3e0ff */
[----:B------:R-:W-:-:S02]  /*2c10*/  IADD3.X R11, PT, PT, R6, UR11, RZ, P0, !PT ;  /* 0x0000000b060b7c10 */ /* 0x000fc400087fe4ff */
[----:B------:R-:W-:-:S03]  /*2c20*/  IADD3.X R13, PT, PT, R6, UR9, RZ, P1, !PT ;  /* 0x00000009060d7c10 */ /* 0x000fc60008ffe4ff */
[----:B-1----:R0:W-:Y:S04]  /*2c30*/  STG.E desc[UR6][R10.64], R5 ;  /* 0x000000050a007986 */ /* 0x0021e8000c101906 */
[----:B------:R0:W-:Y:S02]  /*2c40*/  STG.E desc[UR6][R12.64], R7 ;  /* 0x000000070c007986 */ /* 0x0001e4000c101906 */
.L_x_25462:
[----:B0-----:R-:W-:Y:S05]  /*2c50*/  BSYNC.RECONVERGENT B0 ;  /* 0x0000000000007941 */ /* 0x001fea0003800200 */
.L_x_25461:
[----:B------:R-:W-:Y:S01]  /*2c60*/  USHF.L.U32 UR4, UR12, 0x5, URZ ;  /* 0x000000050c047899 */ /* 0x000fe200080006ff */
[----:B------:R-:W-:Y:S01]  /*2c70*/  BSSY.RECONVERGENT B0, `(.L_x_25463) ;  /* 0x0000124000007945 */ /* 0x000fe20003800200 */
[----:B------:R-:W0:Y:S01]  /*2c80*/  LDCU UR9, c[0x0][0x3dc] ;  /* 0x00007b80ff0977ac */ /* 0x000e220008000800 */
[----:B-1----:R-:W-:Y:S01]  /*2c90*/  HFMA2 R5, -RZ, RZ, 0, 0 ;  /* 0x00000000ff057431 */ /* 0x002fe200000001ff */
[----:B------:R-:W-:Y:S01]  /*2ca0*/  CS2R R70, SRZ ;  /* 0x0000000000467805 */ /* 0x000fe2000001ff00 */
[----:B------:R-:W-:Y:S01]  /*2cb0*/  HFMA2 R76, -RZ, RZ, 0, 0 ;  /* 0x00000000ff4c7431 */ /* 0x000fe200000001ff */
[----:B------:R-:W-:Y:S02]  /*2cc0*/  LOP3.LUT R74, R88, UR4, RZ, 0xfc, !PT ;  /* 0x00000004584a7c12 */ /* 0x000fe4000f8efcff */
[----:B------:R-:W-:Y:S02]  /*2cd0*/  CS2R R64, SRZ ;  /* 0x0000000000407805 */ /* 0x000fe4000001ff00 */
[----:B------:R-:W-:-:S02]  /*2ce0*/  CS2R R6, SRZ ;  /* 0x0000000000067805 */ /* 0x000fc4000001ff00 */
[----:B------:R-:W-:Y:S02]  /*2cf0*/  CS2R R68, SRZ ;  /* 0x0000000000447805 */ /* 0x000fe4000001ff00 */
[----:B------:R-:W-:Y:S01]  /*2d00*/  ISETP.GE.U32.AND P0, PT, R74, R85, PT ;  /* 0x000000554a00720c */ /* 0x000fe20003f06070 */
[----:B------:R-:W1:Y:S01]  /*2d10*/  LDCU.64 UR4, c[0x0][0x3a8] ;  /* 0x00007500ff0477ac */ /* 0x000e620008000a00 */
[----:B------:R-:W-:Y:S01]  /*2d20*/  CS2R R66, SRZ ;  /* 0x0000000000427805 */ /* 0x000fe2000001ff00 */
[----:B------:R-:W-:Y:S01]  /*2d30*/  IMAD.MOV.U32 R82, RZ, RZ, RZ ;  /* 0x000000ffff527224 */ /* 0x000fe200078e00ff */
[----:B------:R-:W-:-:S09]  /*2d40*/  MOV R81, RZ ;  /* 0x000000ff00517202 */ /* 0x000fd20000000f00 */
[----:B0-----:R-:W-:Y:S05]  /*2d50*/  @P0 BRA `(.L_x_25464) ;  /* 0x0000001000540947 */ /* 0x001fea0003800000 */
[----:B------:R-:W0:Y:S01]  /*2d60*/  LDCU UR8, c[0x0][0x3c8] ;  /* 0x00007900ff0877ac */ /* 0x000e220008000800 */
[----:B------:R-:W-:Y:S01]  /*2d70*/  IADD3 R9, PT, PT, R9, 0x1e0, RZ ;  /* 0x000001e009097810 */ /* 0x000fe20007ffe0ff */
[----:B------:R-:W-:Y:S01]  /*2d80*/  IMAD.WIDE.U32 R6, R74, 0x4, RZ ;  /* 0x000000044a067825 */ /* 0x000fe200078e00ff */
[----:B------:R-:W-:Y:S01]  /*2d90*/  LEA R10, R88, UR13, 0x4 ;  /* 0x0000000d580a7c11 */ /* 0x000fe2000f8e20ff */
[----:B------:R-:W5:Y:S01]  /*2da0*/  LDCU.64 UR10, c[0x0][0x3b8] ;  /* 0x00007700ff0a77ac */ /* 0x000f620008000a00 */
[----:B------:R-:W-:Y:S01]  /*2db0*/  LEA R80, R8, R9, 0x18 ;  /* 0x0000000908507211 */ /* 0x000fe200078ec0ff */
[C---:B------:R-:W-:Y:S01]  /*2dc0*/  IMAD.SHL.U32 R9, R86.reuse, 0x10, RZ ;  /* 0x0000001056097824 */ /* 0x040fe200078e00ff */
[----:B------:R-:W-:Y:S02]  /*2dd0*/  SHF.L.U32 R8, R86, 0x2, RZ ;  /* 0x0000000256087819 */ /* 0x000fe400000006ff */
[----:B------:R-:W-:Y:S02]  /*2de0*/  CS2R R70, SRZ ;  /* 0x0000000000467805 */ /* 0x000fe4000001ff00 */
[----:B------:R-:W-:-:S02]  /*2df0*/  CS2R R64, SRZ ;  /* 0x0000000000407805 */ /* 0x000fc4000001ff00 */
[----:B------:R-:W-:Y:S02]  /*2e00*/  CS2R R68, SRZ ;  /* 0x0000000000447805 */ /* 0x000fe4000001ff00 */
[----:B------:R-:W-:Y:S02]  /*2e10*/  LOP3.LUT R79, R8, 0xc, RZ, 0xc0, !PT ;  /* 0x0000000c084f7812 */ /* 0x000fe400078ec0ff */
[----:B------:R-:W-:Y:S01]  /*2e20*/  CS2R R66, SRZ ;  /* 0x0000000000427805 */ /* 0x000fe2000001ff00 */
[----:B------:R-:W-:Y:S01]  /*2e30*/  IMAD.MOV.U32 R82, RZ, RZ, RZ ;  /* 0x000000ffff527224 */ /* 0x000fe200078e00ff */
[----:B------:R-:W-:Y:S02]  /*2e40*/  MOV R81, RZ ;  /* 0x000000ff00517202 */ /* 0x000fe40000000f00 */
[----:B------:R-:W-:Y:S01]  /*2e50*/  IADD3 R79, PT, PT, R10, 0x1, R79 ;  /* 0x000000010a4f7810 */ /* 0x000fe20007ffe04f */
[----:B0-----:R-:W-:Y:S01]  /*2e60*/  IMAD R5, R0, UR8, RZ ;  /* 0x0000000800057c24 */ /* 0x001fe2000f8e02ff */
[----:B------:R-:W0:Y:S01]  /*2e70*/  LDCU UR8, c[0x0][0x3e0] ;  /* 0x00007c00ff0877ac */ /* 0x000e220008000800 */
[----:B------:R-:W-:-:S02]  /*2e80*/  MOV R76, RZ ;  /* 0x000000ff004c7202 */ /* 0x000fc40000000f00 */
[----:B------:R-:W-:Y:S01]  /*2e90*/  IMAD.WIDE R6, R5, 0x4, R6 ;  /* 0x0000000405067825 */ /* 0x000fe200078e0206 */
[----:B------:R-:W-:Y:S02]  /*2ea0*/  LOP3.LUT R5, R9, 0x30, RZ, 0xe2, !PT ;  /* 0x0000003009057812 */ /* 0x000fe400078ee2ff */
[----:B------:R-:W-:Y:S02]  /*2eb0*/  IADD3 R9, PT, PT, R84, 0xf, RZ ;  /* 0x0000000f54097810 */ /* 0x000fe40007ffe0ff */
[----:B------:R-:W-:Y:S02]  /*2ec0*/  LEA R5, R88, R5, 0x6 ;  /* 0x0000000558057211 */ /* 0x000fe400078e30ff */
[----:B-----5:R-:W-:Y:S02]  /*2ed0*/  IADD3 R78, P0, PT, R6, UR10, RZ ;  /* 0x0000000a064e7c10 */ /* 0x020fe4000ff1e0ff */
[----:B------:R-:W-:Y:S01]  /*2ee0*/  SHF.R.U32.HI R9, RZ, 0x4, R9 ;  /* 0x00000004ff097819 */ /* 0x000fe20000011609 */
[----:B------:R-:W-:Y:S01]  /*2ef0*/  IMAD.IADD R80, R80, 0x1, R5 ;  /* 0x0000000150507824 */ /* 0x000fe200078e0205 */
[----:B------:R-:W-:-:S02]  /*2f00*/  IADD3.X R77, PT, PT, R7, UR11, RZ, P0, !PT ;  /* 0x0000000b074d7c10 */ /* 0x000fc400087fe4ff */
[----:B------:R-:W-:Y:S02]  /*2f10*/  CS2R R6, SRZ ;  /* 0x0000000000067805 */ /* 0x000fe4000001ff00 */
[----:B------:R-:W-:Y:S01]  /*2f20*/  IADD3 R75, PT, PT, -R9, R74, RZ ;  /* 0x0000004a094b7210 */ /* 0x000fe20007ffe1ff */
[----:B0-----:R-:W-:Y:S01]  /*2f30*/  IMAD R72, R4, UR8, RZ ;  /* 0x0000000804487c24 */ /* 0x001fe2000f8e02ff */
[----:B------:R-:W-:Y:S02]  /*2f40*/  IADD3 R74, PT, PT, R74, 0x1, RZ ;  /* 0x000000014a4a7810 */ /* 0x000fe40007ffe0ff */
[----:B------:R-:W-:Y:S02]  /*2f50*/  MOV R5, RZ ;  /* 0x000000ff00057202 */ /* 0x000fe40000000f00 */
[----:B------:R-:W-:Y:S02]  /*2f60*/  LOP3.LUT R4, R8, 0x7c, RZ, 0xc0, !PT ;  /* 0x0000007c08047812 */ /* 0x000fe400078ec0ff */
[----:B------:R-:W-:-:S07]  /*2f70*/  SHF.R.S32.HI R73, RZ, 0x1f, R72 ;  /* 0x0000001fff497819 */ /* 0x000fce0000011448 */
.L_x_25465:
[----:B------:R-:W-:Y:S01]  /*2f80*/  MOV R10, R78 ;  /* 0x0000004e000a7202 */ /* 0x000fe20000000f00 */
[----:B------:R-:W-:-:S05]  /*2f90*/  IMAD.MOV.U32 R11, RZ, RZ, R77 ;  /* 0x000000ffff0b7224 */ /* 0x000fca00078e004d */
[----:B------:R-:W5:Y:S02]  /*2fa0*/  LDG.E.CONSTANT R9, desc[UR6][R10.64] ;  /* 0x000000060a097981 */ /* 0x000f64000c1e9900 */
[----:B-----5:R-:W-:-:S03]  /*2fb0*/  IMAD.WIDE R8, R9, UR9, R72 ;  /* 0x0000000909087c25 */ /* 0x020fc6000f8e0248 */
[----:B------:R-:W-:-:S04]  /*2fc0*/  IADD3 R8, P0, PT, R4, R8, RZ ;  /* 0x0000000804087210 */ /* 0x000fc80007f1e0ff */
[----:B------:R-:W-:Y:S02]  /*2fd0*/  IADD3.X R9, PT, PT, RZ, R9, RZ, P0, !PT ;  /* 0x00000009ff097210 */ /* 0x000fe400007fe4ff */
[----:B-1----:R-:W-:-:S04]  /*2fe0*/  LEA R90, P0, R8, UR4, 0x2 ;  /* 0x00000004085a7c11 */ /* 0x002fc8000f8010ff */
[----:B------:R-:W-:Y:S02]  /*2ff0*/  LEA.HI.X R91, R8, UR5, R9, 0x2, P0 ;  /* 0x00000005085b7c11 */ /* 0x000fe400080f1409 */
[----:B------:R-:W0:Y:S04]  /*3000*/  LDS.128 R8, [R80] ;  /* 0x0000000050087984 */ /* 0x000e280000000c00 */
[----:B------:R-:W5:Y:S04]  /*3010*/  LDG.E.128.CONSTANT R60, desc[UR6][R90.64] ;  /* 0x000000065a3c7981 */ /* 0x000f68000c1e9d00 */
[----:B------:R-:W2:Y:S04]  /*3020*/  LDG.E.128.CONSTANT R56, desc[UR6][R90.64+0x200] ;  /* 0x000200065a387981 */ /* 0x000ea8000c1e9d00 */
[----:B------:R-:W4:Y:S04]  /*3030*/  LDG.E.128.CONSTANT R52, desc[UR6][R90.64+0x400] ;  /* 0x000400065a347981 */ /* 0x000f28000c1e9d00 */
[----:B------:R-:W4:Y:S04]  /*3040*/  LDG.E.128.CONSTANT R48, desc[UR6][R90.64+0x600] ;  /* 0x000600065a307981 */ /* 0x000f28000c1e9d00 */
[----:B------:R-:W4:Y:S04]  /*3050*/  LDG.E.128.CONSTANT R36, desc[UR6][R90.64+0xc00] ;  /* 0x000c00065a247981 */ /* 0x000f28000c1e9d00 */
[----:B------:R-:W4:Y:S04]  /*3060*/  LDG.E.128.CONSTANT R44, desc[UR6][R90.64+0x800] ;  /* 0x000800065a2c7981 */ /* 0x000f28000c1e9d00 */
[----:B------:R-:W4:Y:S01]  /*3070*/  LDG.E.128.CONSTANT R28, desc[UR6][R90.64+0x1000] ;  /* 0x001000065a1c7981 */ /* 0x000f22000c1e9d00 */
[----:B------:R-:W-:-:S03]  /*3080*/  ISETP.NE.AND P1, PT, R75, -0x1, PT ;  /* 0xffffffff4b00780c */ /* 0x000fc60003f25270 */
[----:B------:R-:W4:Y:S04]  /*3090*/  LDG.E.128.CONSTANT R24, desc[UR6][R90.64+0x1200] ;  /* 0x001200065a187981 */ /* 0x000f28000c1e9d00 */
[----:B------:R-:W4:Y:S04]  /*30a0*/  LDG.E.128.CONSTANT R40, desc[UR6][R90.64+0xa00] ;  /* 0x000a00065a287981 */ /* 0x000f28000c1e9d00 */
[----:B---3--:R-:W3:Y:S02]  /*30b0*/  LDG.E.128.CONSTANT R32, desc[UR6][R90.64+0xe00] ;  /* 0x000e00065a207981 */ /* 0x008ee4000c1e9d00 */
[----:B------:R-:W-:-:S02]  /*30c0*/  @!P1 ISETP.GE.AND P2, PT, R79, R84, PT ;  /* 0x000000544f00920c */ /* 0x000fc40003f46270 */
[C---:B------:R-:W-:Y:S01]  /*30d0*/  @!P1 IADD3 R13, PT, PT, R79.reuse, 0x2, RZ ;  /* 0x000000024f0d9810 */ /* 0x040fe20007ffe0ff */
[----:B------:R-:W3:Y:S01]  /*30e0*/  LDG.E.128.CONSTANT R20, desc[UR6][R90.64+0x1400] ;  /* 0x001400065a147981 */ /* 0x000ee2000c1e9d00 */
[----:B------:R-:W-:-:S03]  /*30f0*/  IADD3 R83, PT, PT, R79, -0x1, RZ ;  /* 0xffffffff4f537810 */ /* 0x000fc60007ffe0ff */
[----:B------:R-:W3:Y:S01]  /*3100*/  LDG.E.128.CONSTANT R16, desc[UR6][R90.64+0x1600] ;  /* 0x001600065a107981 */ /* 0x000ee2000c1e9d00 */
[----:B------:R-:W-:Y:S02]  /*3110*/  @!P1 ISETP.GE.AND P0, PT, R83, R84, PT ;  /* 0x000000545300920c */ /* 0x000fe40003f06270 */
[----:B------:R-:W-:-:S04]  /*3120*/  @!P1 IADD3 R93, PT, PT, R79, 0x1, RZ ;  /* 0x000000014f5d9810 */ /* 0x000fc80007ffe0ff */
[-C--:B------:R-:W-:Y:S02]  /*3130*/  @!P1 ISETP.GE.AND P3, PT, R93, R84.reuse, PT ;  /* 0x000000545d00920c */ /* 0x080fe40003f66270 */
[----:B------:R-:W-:Y:S02]  /*3140*/  @!P1 IADD3 R93, PT, PT, R79, 0x2, RZ ;  /* 0x000000024f5d9810 */ /* 0x000fe40007ffe0ff */
[----:B-----5:R-:W-:Y:S02]  /*3150*/  @!P1 FSEL R61, R61, RZ, !P2 ;  /* 0x000000ff3d3d9208 */ /* 0x020fe40005000000 */
[----:B------:R-:W-:Y:S01]  /*3160*/  @!P1 ISETP.GE.AND P2, PT, R13, R84, PT ;  /* 0x000000540d00920c */ /* 0x000fe20003f46270 */
[----:B------:R-:W-:Y:S01]  /*3170*/  @!P1 VIADD R13, R79, 0x1 ;  /* 0x000000014f0d9836 */ /* 0x000fe20000000000 */
[----:B------:R-:W-:Y:S01]  /*3180*/  @!P1 FSEL R60, R60, RZ, !P0 ;  /* 0x000000ff3c3c9208 */ /* 0x000fe20004000000 */
[----:B0-----:R-:W-:-:S03]  /*3190*/  FMUL.FTZ R61, R9, R61 ;  /* 0x0000003d093d7220 */ /* 0x001fc60000410000 */
[----:B------:R-:W-:Y:S01]  /*31a0*/  @!P1 ISETP.GE.AND P0, PT, R13, R84, PT ;  /* 0x000000540d00920c */ /* 0x000fe20003f06270 */
[----:B------:R-:W-:Y:S01]  /*31b0*/  FFMA.FTZ R61, R8, R60, R61 ;  /* 0x0000003c083d7223 */ /* 0x000fe2000001003d */
[----:B------:R-:W-:Y:S01]  /*31c0*/  @!P1 FSEL R63, R63, RZ, !P2 ;  /* 0x000000ff3f3f9208 */ /* 0x000fe20005000000 */
[----:B------:R-:W5:Y:S01]  /*31d0*/  LDG.E.128.CONSTANT R12, desc[UR6][R90.64+0x1800] ;  /* 0x001800065a0c7981 */ /* 0x000f62000c1e9d00 */
[----:B------:R-:W-:-:S05]  /*31e0*/  @!P1 FSEL R62, R62, RZ, !P0 ;  /* 0x000000ff3e3e9208 */ /* 0x000fca0004000000 */
[----:B------:R-:W-:-:S04]  /*31f0*/  FFMA.FTZ R62, R10, R62, R61 ;  /* 0x0000003e0a3e7223 */ /* 0x000fc8000001003d */
[----:B------:R-:W-:Y:S02]  /*3200*/  FFMA.FTZ R89, R11, R63, R62 ;  /* 0x0000003f0b597223 */ /* 0x000fe4000001003e */
[----:B------:R0:W5:Y:S02]  /*3210*/  LDG.E.128.CONSTANT R60, desc[UR6][R90.64+0x1a00] ;  /* 0x001a00065a3c7981 */ /* 0x000164000c1e9d00 */
[----:B0-----:R-:W-:-:S04]  /*3220*/  @!P1 IADD3 R91, PT, PT, R79, 0x1, RZ ;  /* 0x000000014f5b9810 */ /* 0x001fc80007ffe0ff */
[----:B------:R-:W-:Y:S01]  /*3230*/  @!P1 ISETP.GE.AND P6, PT, R91, R84, PT ;  /* 0x000000545b00920c */ /* 0x000fe20003fc6270 */
[----:B------:R-:W-:-:S05]  /*3240*/  @!P1 VIADD R91, R79, 0x2 ;  /* 0x000000024f5b9836 */ /* 0x000fca0000000000 */
[-C--:B------:R-:W-:Y:S02]  /*3250*/  @!P1 ISETP.GE.AND P5, PT, R91, R84.reuse, PT ;  /* 0x000000545b00920c */ /* 0x080fe40003fa6270 */
[C---:B------:R-:W-:Y:S02]  /*3260*/  @!P1 IADD3 R91, PT, PT, R79.reuse, 0x1, RZ ;  /* 0x000000014f5b9810 */ /* 0x040fe40007ffe0ff */
[-C--:B------:R-:W-:Y:S02]  /*3270*/  @!P1 ISETP.GE.AND P2, PT, R79, R84.reuse, PT ;  /* 0x000000544f00920c */ /* 0x080fe40003f46270 */
[-C--:B------:R-:W-:Y:S02]  /*3280*/  @!P1 ISETP.GE.AND P0, PT, R83, R84.reuse, PT ;  /* 0x000000545300920c */ /* 0x080fe40003f06270 */
[----:B------:R-:W-:Y:S02]  /*3290*/  @!P1 ISETP.GE.AND P4, PT, R91, R84, PT ;  /* 0x000000545b00920c */ /* 0x000fe40003f86270 */
[----:B------:R-:W-:-:S02]  /*32a0*/  @!P1 IADD3 R91, PT, PT, R79, 0x2, RZ ;  /* 0x000000024f5b9810 */ /* 0x000fc40007ffe0ff */
[----:B--2---:R-:W-:Y:S02]  /*32b0*/  @!P1 FSEL R57, R57, RZ, !P2 ;  /* 0x000000ff39399208 */ /* 0x004fe40005000000 */
[----:B------:R-:W-:Y:S02]  /*32c0*/  @!P1 FSEL R56, R56, RZ, !P0 ;  /* 0x000000ff38389208 */ /* 0x000fe40004000000 */
[-C--:B------:R-:W-:Y:S02]  /*32d0*/  @!P1 ISETP.GE.AND P2, PT, R93, R84.reuse, PT ;  /* 0x000000545d00920c */ /* 0x080fe40003f46270 */
[-C--:B------:R-:W-:Y:S02]  /*32e0*/  @!P1 ISETP.GE.AND P0, PT, R91, R84.reuse, PT ;  /* 0x000000545b00920c */ /* 0x080fe40003f06270 */
[----:B------:R-:W-:Y:S02]  /*32f0*/  @!P1 FSEL R58, R58, RZ, !P3 ;  /* 0x000000ff3a3a9208 */ /* 0x000fe40005800000 */
[----:B------:R-:W-:-:S02]  /*3300*/  @!P1 ISETP.GE.AND P3, PT, R83, R84, PT ;  /* 0x000000545300920c */ /* 0x000fc40003f66270 */
[----:B------:R-:W-:Y:S02]  /*3310*/  @!P1 IADD3 R91, PT, PT, R79, 0x1, RZ ;  /* 0x000000014f5b9810 */ /* 0x000fe40007ffe0ff */
[----:B------:R-:W-:Y:S02]  /*3320*/  @!P1 FSEL R59, R59, RZ, !P2 ;  /* 0x000000ff3b3b9208 */ /* 0x000fe40005000000 */
[-C--:B------:R-:W-:Y:S01]  /*3330*/  @!P1 ISETP.GE.AND P2, PT, R91, R84.reuse, PT ;  /* 0x000000545b00920c */ /* 0x080fe20003f46270 */
[C---:B------:R-:W-:Y:S01]  /*3340*/  @!P1 VIADD R91, R79.reuse, 0x2 ;  /* 0x000000024f5b9836 */ /* 0x040fe20000000000 */
        /* <DEDUP_REMOVED lines=14> */
[----:B------:R-:W-:-:S02]  /*3430*/  @!P1 IADD3 R91, PT, PT, R79, 0x1, RZ ;  /* 0x000000014f5b9810 */ /* 0x000fc40007ffe0ff */
[----:B------:R-:W-:Y:S02]  /*3440*/  @!P1 FSEL R51, R51, RZ, !P0 ;  /* 0x000000ff33339208 */ /* 0x000fe40004000000 */
[----:B------:R-:W-:Y:S02]  /*3450*/  @!P1 FSEL R50, R50, RZ, !P4 ;  /* 0x000000ff32329208 */ /* 0x000fe40006000000 */
[-C--:B------:R-:W-:Y:S01]  /*3460*/  @!P1 ISETP.GE.AND P0, PT, R91, R84.reuse, PT ;  /* 0x000000545b00920c */ /* 0x080fe20003f06270 */
[----:B------:R-:W-:Y:S01]  /*3470*/  FMUL.FTZ R57, R9, R57 ;  /* 0x0000003909397220 */ /* 0x000fe20000410000 */
[----:B------:R-:W-:Y:S02]  /*3480*/  @!P1 ISETP.GE.AND P4, PT, R83, R84, PT ;  /* 0x000000545300920c */ /* 0x000fe40003f86270 */
[----:B------:R-:W-:Y:S01]  /*3490*/  @!P1 FSEL R38, R38, RZ, !P0 ;  /* 0x000000ff26269208 */ /* 0x000fe20004000000 */
[----:B------:R-:W-:Y:S01]  /*34a0*/  FFMA.FTZ R57, R8, R56, R57 ;  /* 0x0000003808397223 */ /* 0x000fe20000010039 */
[----:B------:R-:W-:Y:S01]  /*34b0*/  @!P1 FSEL R44, R44, RZ, !P4 ;  /* 0x000000ff2c2c9208 */ /* 0x000fe20006000000 */
[----:B------:R-:W-:Y:S01]  /*34c0*/  @!P1 VIADD R91, R79, 0x2 ;  /* 0x000000024f5b9836 */ /* 0x000fe20000000000 */
[----:B------:R-:W-:-:S02]  /*34d0*/  @!P1 ISETP.GE.AND P0, PT, R83, R84, PT ;  /* 0x000000545300920c */ /* 0x000fc40003f06270 */
[----:B------:R-:W-:Y:S01]  /*34e0*/  @!P1 ISETP.GE.AND P4, PT, R79, R84, PT ;  /* 0x000000544f00920c */ /* 0x000fe20003f86270 */
[----:B------:R-:W-:Y:S01]  /*34f0*/  FFMA.FTZ R56, R10, R58, R57 ;  /* 0x0000003a0a387223 */ /* 0x000fe20000010039 */
[----:B------:R-:W-:Y:S02]  /*3500*/  @!P1 FSEL R28, R28, RZ, !P0 ;  /* 0x000000ff1c1c9208 */ /* 0x000fe40004000000 */
[----:B------:R-:W-:Y:S02]  /*3510*/  @!P1 FSEL R45, R45, RZ, !P4 ;  /* 0x000000ff2d2d9208 */ /* 0x000fe40006000000 */
[-C--:B------:R-:W-:Y:S02]  /*3520*/  @!P1 ISETP.GE.AND P0, PT, R79, R84.reuse, PT ;  /* 0x000000544f00920c */ /* 0x080fe40003f06270 */
[----:B------:R-:W-:Y:S02]  /*3530*/  @!P1 ISETP.GE.AND P4, PT, R91, R84, PT ;  /* 0x000000545b00920c */ /* 0x000fe40003f86270 */
[----:B------:R-:W-:-:S02]  /*3540*/  @!P1 IADD3 R57, PT, PT, R79, 0x1, RZ ;  /* 0x000000014f399810 */ /* 0x000fc40007ffe0ff */
[----:B------:R-:W-:Y:S02]  /*3550*/  @!P1 FSEL R29, R29, RZ, !P0 ;  /* 0x000000ff1d1d9208 */ /* 0x000fe40004000000 */
[----:B------:R-:W-:Y:S02]  /*3560*/  @!P1 FSEL R39, R39, RZ, !P4 ;  /* 0x000000ff27279208 */ /* 0x000fe40006000000 */
[-C--:B------:R-:W-:Y:S01]  /*3570*/  @!P1 ISETP.GE.AND P0, PT, R57, R84.reuse, PT ;  /* 0x000000543900920c */ /* 0x080fe20003f06270 */
[----:B------:R-:W-:Y:S01]  /*3580*/  @!P1 VIADD R57, R79, 0x2 ;  /* 0x000000024f399836 */ /* 0x000fe20000000000 */
[----:B------:R-:W-:Y:S02]  /*3590*/  @!P1 ISETP.GE.AND P4, PT, R83, R84, PT ;  /* 0x000000545300920c */ /* 0x000fe40003f86270 */
        /* <DEDUP_REMOVED lines=14> */
[-C--:B------:R-:W-:Y:S01]  /*3680*/  @!P1 ISETP.GE.AND P4, PT, R57, R84.reuse, PT ;  /* 0x000000543900920c */ /* 0x080fe20003f86270 */
[----:B------:R-:W-:Y:S01]  /*3690*/  @!P1 VIADD R57, R79, 0x1 ;  /* 0x000000014f399836 */ /* 0x000fe20000000000 */
[-C--:B------:R-:W-:Y:S02]  /*36a0*/  @!P1 ISETP.GE.AND P5, PT, R83, R84.reuse, PT ;  /* 0x000000545300920c */ /* 0x080fe40003fa6270 */
[----:B------:R-:W-:Y:S02]  /*36b0*/  @!P1 FSEL R27, R27, RZ, !P4 ;  /* 0x000000ff1b1b9208 */ /* 0x000fe40006000000 */
[----:B------:R-:W-:Y:S02]  /*36c0*/  @!P1 FSEL R20, R20, RZ, !P5 ;  /* 0x000000ff14149208 */ /* 0x000fe40006800000 */
[----:B------:R-:W-:Y:S02]  /*36d0*/  @!P1 FSEL R43, R43, RZ, !P6 ;  /* 0x000000ff2b2b9208 */ /* 0x000fe40007000000 */
[----:B------:R-:W-:-:S02]  /*36e0*/  @!P1 ISETP.GE.AND P4, PT, R57, R84, PT ;  /* 0x000000543900920c */ /* 0x000fc40003f86270 */
[CC--:B------:R-:W-:Y:S02]  /*36f0*/  @!P1 ISETP.GE.AND P5, PT, R79.reuse, R84.reuse, PT ;  /* 0x000000544f00920c */ /* 0x0c0fe40003fa6270 */
[CC--:B------:R-:W-:Y:S02]  /*3700*/  @!P1 ISETP.GE.AND P6, PT, R79.reuse, R84.reuse, PT ;  /* 0x000000544f00920c */ /* 0x0c0fe40003fc6270 */
[----:B------:R-:W-:Y:S02]  /*3710*/  @!P1 IADD3 R57, PT, PT, R79, 0x2, RZ ;  /* 0x000000024f399810 */ /* 0x000fe40007ffe0ff */
[----:B------:R-:W-:Y:S02]  /*3720*/  @!P1 FSEL R46, R46, RZ, !P2 ;  /* 0x000000ff2e2e9208 */ /* 0x000fe40005000000 */
        /* <DEDUP_REMOVED lines=18> */
[----:B------:R-:W-:Y:S02]  /*3850*/  @!P1 ISETP.GE.AND P2, PT, R91, R84, PT ;  /* 0x000000545b00920c */ /* 0x000fe40003f46270 */
[----:B------:R-:W-:-:S02]  /*3860*/  @!P1 FSEL R23, R23, RZ, !P5 ;  /* 0x000000ff17179208 */ /* 0x000fc40006800000 */
[----:B------:R-:W-:Y:S02]  /*3870*/  @!P1 FSEL R34, R34, RZ, !P3 ;  /* 0x000000ff22229208 */ /* 0x000fe40005800000 */
[-C--:B------:R-:W-:Y:S01]  /*3880*/  @!P1 ISETP.GE.AND P5, PT, R57, R84.reuse, PT ;  /* 0x000000543900920c */ /* 0x080fe20003fa6270 */
[----:B------:R-:W-:Y:S01]  /*3890*/  @!P1 VIADD R57, R79, 0x1 ;  /* 0x000000014f399836 */ /* 0x000fe20000000000 */
[----:B------:R-:W-:Y:S02]  /*38a0*/  @!P1 FSEL R16, R16, RZ, !P6 ;  /* 0x000000ff10109208 */ /* 0x000fe40007000000 */
[-C--:B------:R-:W-:Y:S02]  /*38b0*/  @!P1 ISETP.GE.AND P3, PT, R83, R84.reuse, PT ;  /* 0x000000545300920c */ /* 0x080fe40003f66270 */
[----:B------:R-:W-:Y:S02]  /*38c0*/  @!P1 ISETP.GE.AND P6, PT, R79, R84, PT ;  /* 0x000000544f00920c */ /* 0x000fe40003fc6270 */
[----:B------:R-:W-:-:S02]  /*38d0*/  @!P1 FSEL R35, R35, RZ, !P2 ;  /* 0x000000ff23239208 */ /* 0x000fc40005000000 */
[-C--:B------:R-:W-:Y:S02]  /*38e0*/  @!P1 ISETP.GE.AND P2, PT, R83, R84.reuse, PT ;  /* 0x000000545300920c */ /* 0x080fe40003f46270 */
[----:B------:R-:W-:Y:S02]  /*38f0*/  @!P1 FSEL R17, R17, RZ, !P6 ;  /* 0x000000ff11119208 */ /* 0x000fe40007000000 */
[-C--:B------:R-:W-:Y:S02]  /*3900*/  @!P1 ISETP.GE.AND P6, PT, R57, R84.reuse, PT ;  /* 0x000000543900920c */ /* 0x080fe40003fc6270 */
[----:B------:R-:W-:Y:S01]  /*3910*/  @!P1 IADD3 R57, PT, PT, R79, 0x2, RZ ;  /* 0x000000024f399810 */ /* 0x000fe20007ffe0ff */
[----:B------:R-:W-:Y:S01]  /*3920*/  FMUL.FTZ R53, R9, R53 ;  /* 0x0000003509357220 */ /* 0x000fe20000410000 */
[----:B------:R-:W-:Y:S02]  /*3930*/  @!P1 FSEL R18, R18, RZ, !P4 ;  /* 0x000000ff12129208 */ /* 0x000fe40006000000 */
[----:B------:R-:W-:Y:S01]  /*3940*/  @!P1 ISETP.GE.AND P4, PT, R57, R84, PT ;  /* 0x000000543900920c */ /* 0x000fe20003f86270 */
[----:B------:R-:W-:Y:S01]  /*3950*/  FFMA.FTZ R53, R8, R52, R53 ;  /* 0x0000003408357223 */ /* 0x000fe20000010035 */
        /* <DEDUP_REMOVED lines=39> */
[----:B-----5:R-:W-:-:S02]  /*3bd0*/  @!P1 FSEL R12, R12, RZ, !P3 ;  /* 0x000000ff0c0c9208 */ /* 0x020fc40005800000 */
[----:B------:R-:W-:-:S04]  /*3be0*/  @!P1 ISETP.GE.AND P3, PT, R79, R84, PT ;  /* 0x000000544f00920c */ /* 0x000fc80003f66270 */
[----:B------:R-:W-:Y:S02]  /*3bf0*/  @!P1 FSEL R13, R13, RZ, !P3 ;  /* 0x000000ff0d0d9208 */ /* 0x000fe40005800000 */
[-C--:B------:R-:W-:Y:S02]  /*3c00*/  @!P1 ISETP.GE.AND P3, PT, R57, R84.reuse, PT ;  /* 0x000000543900920c */ /* 0x080fe40003f66270 */
[----:B------:R-:W-:Y:S02]  /*3c10*/  @!P1 FSEL R60, R60, RZ, !P2 ;  /* 0x000000ff3c3c9208 */ /* 0x000fe40005000000 */
[C---:B------:R-:W-:Y:S02]  /*3c20*/  @!P1 ISETP.GE.AND P2, PT, R79.reuse, R84, PT ;  /* 0x000000544f00920c */ /* 0x040fe40003f46270 */
[----:B------:R-:W-:Y:S02]  /*3c30*/  @!P1 IADD3 R57, PT, PT, R79, 0x1, RZ ;  /* 0x000000014f399810 */ /* 0x000fe40007ffe0ff */
[----:B------:R-:W-:Y:S01]  /*3c40*/  @!P1 FSEL R61, R61, RZ, !P2 ;  /* 0x000000ff3d3d9208 */ /* 0x000fe20005000000 */
[----:B------:R-:W-:Y:S01]  /*3c50*/  FMUL.FTZ R13, R9, R13 ;  /* 0x0000000d090d7220 */ /* 0x000fe20000410000 */
[----:B------:R-:W-:-:S02]  /*3c60*/  @!P1 FSEL R14, R14, RZ, !P6 ;  /* 0x000000ff0e0e9208 */ /* 0x000fc40007000000 */
[----:B------:R-:W-:Y:S01]  /*3c70*/  @!P1 ISETP.GE.AND P6, PT, R57, R84, PT ;  /* 0x000000543900920c */ /* 0x000fe20003fc6270 */
[----:B------:R-:W-:Y:S01]  /*3c80*/  FMUL.FTZ R9, R9, R61 ;  /* 0x0000003d09097220 */ /* 0x000fe20000410000 */
[----:B------:R-:W-:Y:S02]  /*3c90*/  FFMA.FTZ R13, R8, R12, R13 ;  /* 0x0000000c080d7223 */ /* 0x000fe4000001000d */
[----:B------:R-:W-:Y:S01]  /*3ca0*/  @!P1 FSEL R62, R62, RZ, !P6 ;  /* 0x000000ff3e3e9208 */ /* 0x000fe20007000000 */
[----:B------:R-:W-:Y:S01]  /*3cb0*/  FFMA.FTZ R9, R8, R60, R9 ;  /* 0x0000003c08097223 */ /* 0x000fe20000010009 */
[----:B------:R-:W-:Y:S01]  /*3cc0*/  @!P1 FSEL R15, R15, RZ, !P4 ;  /* 0x000000ff0f0f9208 */ /* 0x000fe20006000000 */
        /* <DEDUP_REMOVED lines=30> */
.L_x_25464:
[----:B-1----:R-:W-:Y:S05]  /*3eb0*/  BSYNC.RECONVERGENT B0 ;  /* 0x0000000000007941 */ /* 0x002fea0003800200 */
.L_x_25463:
[----:B------:R-:W0:Y:S01]  /*3ec0*/  SHFL.BFLY PT, R9, R70, 0x2, 0x1f ;  /* 0x0c401f0046097f89 */ /* 0x000e2200000e0000 */
[----:B------:R-:W1:Y:S01]  /*3ed0*/  S2UR UR5, SR_CgaCtaId ;  /* 0x00000000000579c3 */ /* 0x000e620000008800 */
[C---:B------:R-:W-:Y:S01]  /*3ee0*/  LOP3.LUT R18, R86.reuse, 0x3, RZ, 0xc0, !PT ;  /* 0x0000000356127812 */ /* 0x040fe200078ec0ff */
[----:B------:R-:W-:Y:S01]  /*3ef0*/  UMOV UR4, 0x400 ;  /* 0x0000040000047882 */ /* 0x000fe20000000000 */
[----:B------:R-:W5:Y:S01]  /*3f00*/  SHFL.BFLY PT, R4, R5, 0x2, 0x1f ;  /* 0x0c401f0005047f89 */ /* 0x000f6200000e0000 */
[----:B------:R-:W-:Y:S01]  /*3f10*/  LOP3.LUT R23, R86, 0x3c0, RZ, 0xc0, !PT ;  /* 0x000003c056177812 */ /* 0x000fe200078ec0ff */
[----:B------:R-:W-:Y:S01]  /*3f20*/  UIADD3 UR4, UPT, UPT, UR4, 0x1e0, URZ ;  /* 0x000001e004047890 */ /* 0x000fe2000fffe0ff */
[----:B------:R-:W-:Y:S01]  /*3f30*/  ISETP.NE.AND P2, PT, R18, RZ, PT ;  /* 0x000000ff1200720c */ /* 0x000fe20003f45270 */
[----:B------:R-:W2:Y:S01]  /*3f40*/  SHFL.BFLY PT, R11, R64, 0x2, 0x1f ;  /* 0x0c401f00400b7f89 */ /* 0x000ea200000e0000 */
[----:B------:R-:W-:Y:S01]  /*3f50*/  SHF.R.U32.HI R87, RZ, 0x2, R87 ;  /* 0x00000002ff577819 */ /* 0x000fe20000011657 */
[----:B------:R-:W-:Y:S01]  /*3f60*/  BSSY.RECONVERGENT B0, `(.L_x_25466) ;  /* 0x000004f000007945 */ /* 0x000fe20003800200 */
[----:B------:R-:W-:Y:S01]  /*3f70*/  ISETP.NE.OR P5, PT, R23, 0x40, P2 ;  /* 0x000000401700780c */ /* 0x000fe200017a5670 */
[----:B------:R-:W3:Y:S01]  /*3f80*/  SHFL.BFLY PT, R13, R6, 0x2, 0x1f ;  /* 0x0c401f00060d7f89 */ /* 0x000ee200000e0000 */
[----:B------:R-:W-:Y:S01]  /*3f90*/  LOP3.LUT R25, R86, 0x3e0, RZ, 0xc0, !PT ;  /* 0x000003e056197812 */ /* 0x000fe200078ec0ff */
[----:B------:R-:W-:Y:S01]  /*3fa0*/  IMAD R87, R88, 0x70, R87 ;  /* 0x0000007058577824 */ /* 0x000fe200078e0257 */
[----:B------:R-:W-:Y:S01]  /*3fb0*/  LOP3.LUT P0, RZ, R86, 0x3c3, RZ, 0xc0, !PT ;  /* 0x000003c356ff7812 */ /* 0x000fe2000780c0ff */
[----:B------:R-:W4:Y:S01]  /*3fc0*/  SHFL.BFLY PT, R8, R7, 0x2, 0x1f ;  /* 0x0c401f0007087f89 */ /* 0x000f2200000e0000 */
[----:B------:R-:W-:-:S02]  /*3fd0*/  ISETP.NE.OR P4, PT, R25, 0x20, P2 ;  /* 0x000000201900780c */ /* 0x000fc40001785670 */
[C---:B------:R-:W-:Y:S01]  /*3fe0*/  LOP3.LUT P1, RZ, R86.reuse, 0x3e3, RZ, 0xc0, !PT ;  /* 0x000003e356ff7812 */ /* 0x040fe2000782c0ff */
[----:B------:R-:W4:Y:S01]  /*3ff0*/  SHFL.BFLY PT, R10, R69, 0x2, 0x1f ;  /* 0x0c401f00450a7f89 */ /* 0x000f2200000e0000 */
[----:B------:R-:W-:-:S03]  /*4000*/  ISETP.GT.U32.AND P3, PT, R86, 0x1f, PT ;  /* 0x0000001f5600780c */ /* 0x000fc60003f64070 */
[----:B------:R-:W4:Y:S01]  /*4010*/  SHFL.BFLY PT, R15, R68, 0x2, 0x1f ;  /* 0x0c401f00440f7f89 */ /* 0x000f2200000e0000 */
[----:B0-----:R-:W-:Y:S01]  /*4020*/  FADD.FTZ R9, R9, R70 ;  /* 0x0000004609097221 */ /* 0x001fe20000010000 */
[----:B-1----:R-:W-:Y:S02]  /*4030*/  ULEA UR4, UR5, UR4, 0x18 ;  /* 0x0000000405047291 */ /* 0x002fe4000f8ec0ff */
[----:B------:R-:W0:Y:S01]  /*4040*/  SHFL.BFLY PT, R17, R66, 0x2, 0x1f ;  /* 0x0c401f0042117f89 */ /* 0x000e2200000e0000 */
[----:B-----5:R-:W-:-:S03]  /*4050*/  FADD.FTZ R5, R4, R5 ;  /* 0x0000000504057221 */ /* 0x020fc60000010000 */
        /* <DEDUP_REMOVED lines=26> */
[----:B------:R-:W-:Y:S02]  /*4200*/  LEA R4, R87, UR4, 0x2 ;  /* 0x0000000457047c11 */ /* 0x000fe4000f8e10ff */
        /* <DEDUP_REMOVED lines=36> */
.L_x_25467:
[----:B------:R-:W-:Y:S05]  /*4450*/  BSYNC.RECONVERGENT B0 ;  /* 0x0000000000007941 */ /* 0x000fea0003800200 */
.L_x_25466:
        /* <DEDUP_REMOVED lines=31> */
.L_x_25469:
[----:B------:R-:W-:Y:S05]  /*4650*/  BSYNC.RECONVERGENT B0 ;  /* 0x0000000000007941 */ /* 0x000fea0003800200 */
.L_x_25468:
        /* <DEDUP_REMOVED lines=17> */
.L_x_25471:
[----:B------:R-:W-:Y:S05]  /*4770*/  BSYNC.RECONVERGENT B0 ;  /* 0x0000000000007941 */ /* 0x000fea0003800200 */
.L_x_25470:
        /* <DEDUP_REMOVED lines=31> */
.L_x_25473:
[----:B------:R-:W-:Y:S05]  /*4970*/  BSYNC.RECONVERGENT B0 ;  /* 0x0000000000007941 */ /* 0x000fea0003800200 */
.L_x_25472:
[----:B------:R-:W-:Y:S06]  /*4980*/  BAR.SYNC.DEFER_BLOCKING 0x0 ;  /* 0x0000000000007b1d */ /* 0x000fec0000010000 */
[----:B------:R-:W-:Y:S05]  /*4990*/  @P3 EXIT ;  /* 0x000000000000394d */ /* 0x000fea0003800000 */
[----:B------:R-:W-:Y:S01]  /*49a0*/  IMAD R3, R0, R3, UR14 ;  /* 0x0000000e00037e24 */ /* 0x000fe2000f8e0203 */
[----:B------:R-:W-:Y:S06]  /*49b0*/  @P2 EXIT ;  /* 0x000000000000294d */ /* 0x000fec0003800000 */
[----:B------:R-:W2:Y:S01]  /*49c0*/  LDCU.64 UR8, c[0x0][0x390] ;  /* 0x00007200ff0877ac */ /* 0x000ea20008000a00 */
[----:B------:R-:W-:Y:S01]  /*49d0*/  IMAD R0, R3, R2, RZ ;  /* 0x0000000203007224 */ /* 0x000fe200078e02ff */
        /* <DEDUP_REMOVED lines=22> */
.L_x_25438:
        /* <DEDUP_REMOVED lines=8> */
.L_x_25475:
[----:B------:R-:W-:Y:S05]  /*4bc0*/  BSYNC B1 ;  /* 0x0000000000017941 */ /* 0x000fea0003800000 */
.L_x_25474:
[----:B------:R-:W-:Y:S05]  /*4bd0*/  BRA `(.L_x_25476) ;  /* 0xffffffc000d47947 */ /* 0x000fea000383ffff */
.L_x_25440:
[----:B------:R-:W-:Y:S01]  /*4be0*/  HFMA2 R70, -RZ, RZ, 0, 9.5367431640625e-07 ;  /* 0x00000010ff467431 */ /* 0x000fe200000001ff */
[----:B------:R-:W-:Y:S01]  /*4bf0*/  BSSY B0, `(.L_x_25477) ;  /* 0x0000007000007945 */ /* 0x000fe20003800000 */
[----:B------:R-:W-:Y:S01]  /*4c00*/  IMAD.MOV.U32 R71, RZ, RZ, R5 ;  /* 0x000000ffff477224 */ /* 0x000fe200078e0005 */
[----:B------:R-:W-:Y:S02]  /*4c10*/  MOV R73, 0x1f ;  /* 0x0000001f00497802 */ /* 0x000fe40000000f00 */
[----:B------:R-:W-:-:S07]  /*4c20*/  MOV R68, 0xffffffff ;  /* 0xffffffff00447802 */ /* 0x000fce0000000f00 */
[----:B01---5:R-:W-:Y:S05]  /*4c30*/  WARPSYNC.COLLECTIVE R68, `(.L_x_25478) ;  /* 0x0000000044087348 */ /* 0x023fea0003c00000 */
[----:B------:R2:W3:Y:S02]  /*4c40*/  SHFL.BFLY P1, R69, R71, R70, R73 ;  /* 0x0c00004647457389 */ /* 0x0004e40000020049 */
[----:B0123-5:R-:W-:Y:S05]  /*4c50*/  ENDCOLLECTIVE ;  /* 0x000000000000791b */ /* 0x02ffea0003800000 */
.L_x_25478:
[----:B------:R-:W-:Y:S05]  /*4c60*/  BSYNC B0 ;  /* 0x0000000000007941 */ /* 0x000fea0003800000 */
.L_x_25477:
        /* <DEDUP_REMOVED lines=9> */
.L_x_25479:
[----:B------:R-:W-:Y:S01]  /*4d00*/  HFMA2 R70, -RZ, RZ, 0, 2.384185791015625e-07 ;  /* 0x00000004ff467431 */ /* 0x000fe200000001ff */
[----:B------:R-:W-:-:S04]  /*4d10*/  MOV R3, R69 ;  /* 0x0000004500037202 */ /* 0x000fc80000000f00 */
[----:B------:R-:W-:-:S04]  /*4d20*/  FMNMX.FTZ R3, R2, R3, !PT ;  /* 0x0000000302037209 */ /* 0x000fc80007810000 */
[----:B------:R-:W-:-:S07]  /*4d30*/  MOV R71, R3 ;  /* 0x0000000300477202 */ /* 0x000fce0000000f00 */
[----:B------:R-:W-:Y:S05]  /*4d40*/  WARPSYNC.COLLECTIVE R68, `(.L_x_25480) ;  /* 0x0000000044087348 */ /* 0x000fea0003c00000 */
[----:B------:R0:W1:Y:S02]  /*4d50*/  SHFL.BFLY P1, R69, R71, R70, R73 ;  /* 0x0c00004647457389 */ /* 0x0000640000020049 */
[----:B01----:R-:W-:Y:S05]  /*4d60*/  ENDCOLLECTIVE ;  /* 0x000000000000791b */ /* 0x003fea0003800000 */
.L_x_25480:
[----:B------:R-:W-:Y:S02]  /*4d70*/  HFMA2 R70, -RZ, RZ, 0, 1.1920928955078125e-07 ;  /* 0x00000002ff467431 */ /* 0x000fe400000001ff */
[----:B------:R-:W-:-:S05]  /*4d80*/  IMAD.MOV.U32 R6, RZ, RZ, R69 ;  /* 0x000000ffff067224 */ /* 0x000fca00078e0045 */
[----:B------:R-:W-:-:S04]  /*4d90*/  FMNMX.FTZ R6, R3, R6, !PT ;  /* 0x0000000603067209 */ /* 0x000fc80007810000 */
[----:B------:R-:W-:-:S07]  /*4da0*/  MOV R71, R6 ;  /* 0x0000000600477202 */ /* 0x000fce0000000f00 */
[----:B------:R-:W-:Y:S05]  /*4db0*/  WARPSYNC.COLLECTIVE R68, `(.L_x_25481) ;  /* 0x0000000044087348 */ /* 0x000fea0003c00000 */
[----:B------:R0:W1:Y:S02]  /*4dc0*/  SHFL.BFLY P1, R69, R71, R70, R73 ;  /* 0x0c00004647457389 */ /* 0x0000640000020049 */
[----:B01----:R-:W-:Y:S05]  /*4dd0*/  ENDCOLLECTIVE ;  /* 0x000000000000791b */ /* 0x003fea0003800000 */
.L_x_25481:
[----:B------:R-:W-:Y:S01]  /*4de0*/  MOV R7, R69 ;  /* 0x0000004500077202 */ /* 0x000fe20000000f00 */
[----:B------:R-:W-:Y:S06]  /*4df0*/  BRA `(.L_x_25482) ;  /* 0xffffffc000cc7947 */ /* 0x000fec000383ffff */
.L_x_25483:
        /* <DEDUP_REMOVED lines=16> */
.L_x_27717:


//--------------------- .text._ZN4vllm25paged_attention_v2_kernelIffLi96ELi16ELi128ELNS_18Fp8KVCacheDataTypeE0ELb0ELi512EEEvPfS2_PT_PKS3_PKT0_S9_ifPKiSB_iPKfiiiSD_SD_iiiii --------------------------
	.section	.text._ZN4vllm25paged_attention_v2_kernelIffLi96ELi16ELi128ELNS_18Fp8KVCacheDataTypeE0ELb0ELi512EEEvPfS2_PT_PKS3_PKT0_S9_ifPKiSB_iPKfiiiSD_SD_iiiii,"ax",@progbits
	.align	128
        .global         _ZN4vllm25paged_attention_v2_kernelIffLi96ELi16ELi128ELNS_18Fp8KVCacheDataTypeE0ELb0ELi512EEEvPfS2_PT_PKS3_PKT0_S9_ifPKiSB_iPKfiiiSD_SD_iiiii
        .type           _ZN4vllm25paged_attention_v2_kernelIffLi96ELi16ELi128ELNS_18Fp8KVCacheDataTypeE0ELb0ELi512EEEvPfS2_PT_PKS3_PKT0_S9_ifPKiSB_iPKfiiiSD_SD_iiiii,@function
        .size           _ZN4vllm25paged_attention_v2_kernelIffLi96ELi16ELi128ELNS_18Fp8KVCacheDataTypeE0ELb0ELi512EEEvPfS2_PT_PKS3_PKT0_S9_ifPKiSB_iPKfiiiSD_SD_iiiii,(.L_x_27718 - _ZN4vllm25paged_attention_v2_kernelIffLi96ELi16ELi128ELNS_18Fp8KVCacheDataTypeE0ELb0ELi512EEEvPfS2_PT_PKS3_PKT0_S9_ifPKiSB_iPKfiiiSD_SD_iiiii)
        .other          _ZN4vllm25paged_attention_v2_kernelIffLi96ELi16ELi128ELNS_18Fp8KVCacheDataTypeE0ELb0ELi512EEEvPfS2_PT_PKS3_PKT0_S9_ifPKiSB_iPKfiiiSD_SD_iiiii,@"STO_CUDA_ENTRY STV_DEFAULT"
_ZN4vllm25paged_attention_v2_kernelIffLi96ELi16ELi128ELNS_18Fp8KVCacheDataTypeE0ELb0ELi512EEEvPfS2_PT_PKS3_PKT0_S9_ifPKiSB_iPKfiiiSD_SD_iiiii:
.text._ZN4vllm25paged_attention_v2_kernelIffLi96ELi16ELi128ELNS_18Fp8KVCacheDataTypeE0ELb0ELi512EEEvPfS2_PT_PKS3_PKT0_S9_ifPKiSB_iPKfiiiSD_SD_iiiii:
        /* <DEDUP_REMOVED lines=16> */
[----:B------:R-:W-:Y:S01]  /*0100*/  IMAD.MOV.U32 R71, RZ, RZ, RZ ;  /* 0x000000ffff477224 */ /* 0x000fe200078e00ff */
[----:B------:R-:W-:Y:S01]  /*0110*/  MOV R59, 0x400 ;  /* 0x00000400003b7802 */ /* 0x000fe20000000f00 */
[----:B------:R-:W0:Y:S01]  /*0120*/  LDCU UR5, c[0x0][0x3dc] ;  /* 0x00007b80ff0577ac */ /* 0x000e220008000800 */
[----:B-1----:R-:W-:Y:S01]  /*0130*/  IMAD R4, R0, UR4, RZ ;  /* 0x0000000400047c24 */ /* 0x002fe2000f8e02ff */
[----:B------:R-:W1:Y:S01]  /*0140*/  LDCU UR4, c[0x0][0x3c8] ;  /* 0x00007900ff0477ac */ /* 0x000e620008000800 */
[----:B------:R-:W1:Y:S01]  /*0150*/  LDCU UR9, c[0x0][0x3b4] ;  /* 0x00007680ff0977ac */ /* 0x000e620008000800 */
[----:B------:R-:W1:Y:S01]  /*0160*/  LDCU.64 UR12, c[0x0][0x3a0] ;  /* 0x00007400ff0c77ac */ /* 0x000e620008000a00 */
[----:B0-----:R-:W-:-:S02]  /*0170*/  ISETP.GT.U32.AND P1, PT, R61, 0x2f, PT ;  /* 0x0000002f3d00780c */ /* 0x001fc40003f24070 */
[----:B----4-:R-:W-:-:S04]  /*0180*/  ISETP.NE.U32.AND P0, PT, R10, RZ, PT ;  /* 0x000000ff0a00720c */ /* 0x010fc80003f05070 */
[----:B------:R-:W-:-:S07]  /*0190*/  ISETP.NE.AND.EX P0, PT, R11, RZ, PT, P0 ;  /* 0x000000ff0b00720c */ /* 0x000fce0003f05300 */
        /* <DEDUP_REMOVED lines=9> */
[----:B------:R-:W4:Y:S01]  /*0230*/  @!P1 LDG.E.64.CONSTANT R8, desc[UR6][R8.64] ;  /* 0x0000000608089981 */ /* 0x000f22000c1e9b00 */
[----:B--2---:R-:W-:Y:S01]  /*0240*/  IABS R6, R15 ;  /* 0x0000000f00067213 */ /* 0x004fe20000000000 */
[----:B---3--:R-:W-:-:S03]  /*0250*/  @P0 IMAD.WIDE.U32 R10, R3, 0x4, R10 ;  /* 0x00000004030a0825 */ /* 0x008fc600078e000a */
[----:B------:R-:W0:Y:S01]  /*0260*/  I2F.RP R5, R6 ;  /* 0x0000000600057306 */ /* 0x000e220000209400 */
[----:B------:R-:W2:Y:S01]  /*0270*/  LDC R4, c[0x0][0x370] ;  /* 0x0000dc00ff047b82 */ /* 0x000ea20000000800 */
[----:B------:R3:W5:Y:S01]  /*0280*/  @P0 LDG.E.CONSTANT R71, desc[UR6][R10.64] ;  /* 0x000000060a470981 */ /* 0x000762000c1e9900 */
[----:B------:R-:W-:Y:S01]  /*0290*/  IABS R14, R3 ;  /* 0x00000003000e7213 */ /* 0x000fe20000000000 */
[----:B-1----:R-:W-:Y:S01]  /*02a0*/  IMAD R69, R0, UR4, RZ ;  /* 0x0000000400457c24 */ /* 0x002fe2000f8e02ff */
[----:B------:R-:W-:Y:S01]  /*02b0*/  LOP3.LUT R70, R61, 0x1, RZ, 0xc0, !PT ;  /* 0x000000013d467812 */ /* 0x000fe200078ec0ff */
[----:B------:R-:W-:Y:S01]  /*02c0*/  BSSY B0, `(.L_x_25484) ;  /* 0x00000cb000007945 */ /* 0x000fe20003800000 */
[--C-:B------:R-:W-:Y:S02]  /*02d0*/  SHF.R.U32.HI R60, RZ, 0x1, R61.reuse ;  /* 0x00000001ff3c7819 */ /* 0x100fe4000001163d */
[----:B------:R-:W-:Y:S02]  /*02e0*/  SHF.R.U32.HI R61, RZ, 0x5, R61 ;  /* 0x00000005ff3d7819 */ /* 0x000fe4000001163d */
[----:B------:R-:W-:-:S02]  /*02f0*/  MOV R68, 0xff7fffff ;  /* 0xff7fffff00447802 */ /* 0x000fc40000000f00 */
[----:B------:R-:W-:Y:S01]  /*0300*/  LEA R58, R2, R61, 0x5 ;  /* 0x0000003d023a7211 */ /* 0x000fe200078e28ff */
[----:B0-----:R-:W0:Y:S02]  /*0310*/  MUFU.RCP R5, R5 ;  /* 0x0000000500057308 */ /* 0x001e240000001000 */
[----:B0-----:R-:W-:Y:S02]  /*0320*/  IADD3 R12, PT, PT, R5, 0xffffffe, RZ ;  /* 0x0ffffffe050c7810 */ /* 0x001fe40007ffe0ff */
[----:B--2---:R-:W-:-:S04]  /*0330*/  IABS R5, R4 ;  /* 0x0000000400057213 */ /* 0x004fc80000000000 */
[----:B------:R0:W1:Y:S02]  /*0340*/  F2I.FTZ.U32.TRUNC.NTZ R13, R12 ;  /* 0x0000000c000d7305 */ /* 0x000064000021f000 */
[----:B0-----:R-:W-:Y:S01]  /*0350*/  IMAD.MOV.U32 R12, RZ, RZ, RZ ;  /* 0x000000ffff0c7224 */ /* 0x001fe200078e00ff */
[----:B-1----:R-:W-:-:S05]  /*0360*/  IADD3 R17, PT, PT, RZ, -R13, RZ ;  /* 0x8000000dff117210 */ /* 0x002fca0007ffe0ff */
[----:B---3--:R-:W-:-:S04]  /*0370*/  IMAD R11, R17, R6, RZ ;  /* 0x00000006110b7224 */ /* 0x008fc800078e02ff */
        /* <DEDUP_REMOVED lines=21> */
[----:B------:R-:W-:-:S04]  /*04d0*/  IADD3 R5, PT, PT, RZ, -R15, RZ ;  /* 0x8000000fff057210 */ /* 0x000fc80007ffe0ff */
[----:B------:R1:W2:Y:S02]  /*04e0*/  F2I.FTZ.U32.TRUNC.NTZ R11, R10 ;  /* 0x0000000a000b7305 */ /* 0x0002a4000021f000 */
[----:B-1----:R-:W-:Y:S01]  /*04f0*/  IMAD.MOV.U32 R10, RZ, RZ, RZ ;  /* 0x000000ffff0a7224 */ /* 0x002fe200078e00ff */
[----:B--2---:R-:W-:-:S05]  /*0500*/  IADD3 R13, PT, PT, RZ, -R11, RZ ;  /* 0x8000000bff0d7210 */ /* 0x004fca0007ffe0ff */
[----:B------:R-:W-:-:S04]  /*0510*/  IMAD R13, R13, R12, RZ ;  /* 0x0000000c0d0d7224 */ /* 0x000fc800078e02ff */
[----:B------:R-:W-:Y:S01]  /*0520*/  IMAD.HI.U32 R11, R11, R13, R10 ;  /* 0x0000000d0b0b7227 */ /* 0x000fe200078e000a */
[----:B0-----:R-:W-:Y:S02]  /*0530*/  LEA R13, R6, R59, 0x18 ;  /* 0x0000003b060d7211 */ /* 0x001fe400078ec0ff */
[----:B------:R-:W-:-:S03]  /*0540*/  LEA R10, R2, 0x20, 0x5 ;  /* 0x00000020020a7811 */ /* 0x000fc600078e28ff */
[----:B------:R-:W-:-:S04]  /*0550*/  IMAD.HI.U32 R11, R11, R14, RZ ;  /* 0x0000000e0b0b7227 */ /* 0x000fc800078e00ff */
[----:B------:R-:W-:Y:S02]  /*0560*/  IMAD R5, R11, R5, R14 ;  /* 0x000000050b057224 */ /* 0x000fe400078e020e */
[----:B------:R-:W-:-:S03]  /*0570*/  IMAD R63, R70, 0xc0, R13 ;  /* 0x000000c0463f7824 */ /* 0x000fc600078e020d */
[----:B------:R-:W-:-:S13]  /*0580*/  ISETP.GT.U32.AND P2, PT, R12, R5, PT ;  /* 0x000000050c00720c */ /* 0x000fda0003f44070 */
[-C--:B------:R-:W-:Y:S02]  /*0590*/  @!P2 IADD3 R5, PT, PT, R5, -R12.reuse, RZ ;  /* 0x8000000c0505a210 */ /* 0x080fe40007ffe0ff */
[----:B------:R-:W-:Y:S02]  /*05a0*/  @!P2 IADD3 R11, PT, PT, R11, 0x1, RZ ;  /* 0x000000010b0ba810 */ /* 0x000fe40007ffe0ff */
[----:B------:R-:W-:Y:S01]  /*05b0*/  ISETP.GE.U32.AND P0, PT, R5, R12, PT ;  /* 0x0000000c0500720c */ /* 0x000fe20003f06070 */
[----:B------:R-:W-:Y:S01]  /*05c0*/  @!P1 IMAD R12, R60, 0x8, R63 ;  /* 0x000000083c0c9824 */ /* 0x000fe200078e023f */
[----:B------:R-:W-:-:S04]  /*05d0*/  LOP3.LUT R5, R3, R16, RZ, 0x3c, !PT ;  /* 0x0000001003057212 */ /* 0x000fc800078e3cff */
[----:B------:R-:W-:Y:S02]  /*05e0*/  ISETP.GE.AND P3, PT, R5, RZ, PT ;  /* 0x000000ff0500720c */ /* 0x000fe40003f66270 */
[----:B------:R-:W-:-:S04]  /*05f0*/  IADD3 R5, PT, PT, R72, 0xf, RZ ;  /* 0x0000000f48057810 */ /* 0x000fc80007ffe0ff */
[----:B------:R-:W-:Y:S01]  /*0600*/  SHF.R.U32.HI R5, RZ, 0x4, R5 ;  /* 0x00000004ff057819 */ /* 0x000fe20000011605 */
[----:B------:R-:W-:-:S03]  /*0610*/  @P0 VIADD R11, R11, 0x1 ;  /* 0x000000010b0b0836 */ /* 0x000fc60000000000 */
[----:B------:R-:W-:Y:S02]  /*0620*/  VIMNMX.U32 R73, PT, PT, R5, R10, PT ;  /* 0x0000000a05497248 */ /* 0x000fe40003fe0000 */
[----:B------:R-:W-:Y:S02]  /*0630*/  MOV R5, R11 ;  /* 0x0000000b00057202 */ /* 0x000fe40000000f00 */
[----:B------:R-:W-:-:S03]  /*0640*/  ISETP.GE.U32.AND P0, PT, R58, R73, PT ;  /* 0x000000493a00720c */ /* 0x000fc60003f06070 */
[----:B------:R-:W-:Y:S01]  /*0650*/  @!P3 IMAD.MOV R5, RZ, RZ, -R5 ;  /* 0x000000ffff05b224 */ /* 0x000fe200078e0a05 */
[----:B----4-:R0:W-:Y:S01]  /*0660*/  @!P1 STS.64 [R12], R8 ;  /* 0x000000080c009388 */ /* 0x0101e20000000a00 */
[----:B------:R-:W-:Y:S01]  /*0670*/  BAR.SYNC.DEFER_BLOCKING 0x0 ;  /* 0x0000000000007b1d */ /* 0x000fe20000010000 */
[----:B------:R-:W-:-:S13]  /*0680*/  ISETP.NE.AND P1, PT, R16, RZ, PT ;  /* 0x000000ff1000720c */ /* 0x000fda0003f25270 */
[----:B------:R-:W-:Y:S01]  /*0690*/  @!P1 LOP3.LUT R5, RZ, R16, RZ, 0x33, !PT ;  /* 0x00000010ff059212 */ /* 0x000fe200078e33ff */
[----:B0-----:R-:W-:Y:S06]  /*06a0*/  @P0 BRA `(.L_x_25485) ;  /* 0x0000000800300947 */ /* 0x001fec0003800000 */
[----:B------:R-:W0:Y:S01]  /*06b0*/  LDCU UR4, c[0x0][0x3e0] ;  /* 0x00007c00ff0477ac */ /* 0x000e220008000800 */
[----:B------:R-:W-:Y:S01]  /*06c0*/  SHF.L.U32 R62, R60, 0x2, RZ ;  /* 0x000000023c3e7819 */ /* 0x000fe200000006ff */
[----:B------:R-:W-:Y:S01]  /*06d0*/  IMAD.WIDE.U32 R56, R58, 0x4, RZ ;  /* 0x000000043a387825 */ /* 0x000fe200078e00ff */
[----:B------:R-:W1:Y:S01]  /*06e0*/  LDS.128 R52, [R63] ;  /* 0x000000003f347984 */ /* 0x000e620000000c00 */
[----:B------:R-:W2:Y:S01]  /*06f0*/  LDCU.64 UR10, c[0x0][0x3b8] ;  /* 0x00007700ff0a77ac */ /* 0x000ea20008000a00 */
[----:B------:R-:W-:Y:S01]  /*0700*/  LOP3.LUT R62, R62, 0x3c, RZ, 0xc0, !PT ;  /* 0x0000003c3e3e7812 */ /* 0x000fe200078ec0ff */
[----:B------:R-:W-:Y:S01]  /*0710*/  IMAD R7, R61, 0x10, R7 ;  /* 0x000000103d077824 */ /* 0x000fe200078e0207 */
[----:B------:R-:W3:Y:S01]  /*0720*/  LDS.128 R48, [R63+0x10] ;  /* 0x000010003f307984 */ /* 0x000ee20000000c00 */
[----:B------:R-:W-:Y:S01]  /*0730*/  IADD3 R59, PT, PT, R59, 0x1a0, RZ ;  /* 0x000001a03b3b7810 */ /* 0x000fe20007ffe0ff */
[----:B------:R-:W-:Y:S01]  /*0740*/  IMAD.WIDE R56, R69, 0x4, R56 ;  /* 0x0000000445387825 */ /* 0x000fe200078e0238 */
[----:B------:R-:W-:Y:S01]  /*0750*/  LOP3.LUT R60, R60, 0xf, RZ, 0xc0, !PT ;  /* 0x0000000f3c3c7812 */ /* 0x000fe200078ec0ff */
[----:B------:R-:W4:Y:S01]  /*0760*/  LDS.128 R44, [R63+0x20] ;  /* 0x000020003f2c7984 */ /* 0x000f220000000c00 */
[----:B------:R-:W-:Y:S01]  /*0770*/  LEA R64, R6, R59, 0x18 ;  /* 0x0000003b06407211 */ /* 0x000fe200078ec0ff */
[----:B------:R-:W-:Y:S01]  /*0780*/  IMAD.MOV.U32 R68, RZ, RZ, -0x800001 ;  /* 0xff7fffffff447424 */ /* 0x000fe200078e00ff */
[----:B-----5:R-:W-:Y:S01]  /*0790*/  FSETP.NEU.FTZ.AND P0, PT, R71, RZ, PT ;  /* 0x000000ff4700720b */ /* 0x020fe20003f1d000 */
[----:B------:R-:W0:Y:S01]  /*07a0*/  LDS.128 R40, [R63+0x30] ;  /* 0x000030003f287984 */ /* 0x000e220000000c00 */
[----:B------:R-:W-:-:S03]  /*07b0*/  IMAD.IADD R59, R60, 0x1, R7 ;  /* 0x000000013c3b7824 */ /* 0x000fc600078e0207 */
[----:B------:R-:W1:Y:S01]  /*07c0*/  LDS.128 R36, [R63+0x40] ;  /* 0x000040003f247984 */ /* 0x000e620000000c00 */
[----:B--2---:R-:W-:-:S03]  /*07d0*/  IADD3 R6, P2, PT, R56, UR10, RZ ;  /* 0x0000000a38067c10 */ /* 0x004fc6000ff5e0ff */
[----:B------:R-:W2:Y:S01]  /*07e0*/  LDS.128 R32, [R63+0x50] ;  /* 0x000050003f207984 */ /* 0x000ea20000000c00 */
[----:B------:R-:W-:Y:S02]  /*07f0*/  MOV R56, R58 ;  /* 0x0000003a00387202 */ /* 0x000fe40000000f00 */
[----:B------:R-:W-:Y:S01]  /*0800*/  IADD3 R58, PT, PT, -R72, R59, RZ ;  /* 0x0000003b483a7210 */ /* 0x000fe20007ffe1ff */
[----:B------:R-:W1:Y:S01]  /*0810*/  LDS.128 R28, [R63+0x60] ;  /* 0x000060003f1c7984 */ /* 0x000e620000000c00 */
[----:B------:R-:W-:Y:S02]  /*0820*/  IADD3.X R57, PT, PT, R57, UR11, RZ, P2, !PT ;  /* 0x0000000b39397c10 */ /* 0x000fe400097fe4ff */
[----:B------:R-:W-:Y:S01]  /*0830*/  IADD3 R59, PT, PT, R59, 0x1, RZ ;  /* 0x000000013b3b7810 */ /* 0x000fe20007ffe0ff */
[----:B------:R-:W1:Y:S04]  /*0840*/  LDS.128 R24, [R63+0x70] ;  /* 0x000070003f187984 */ /* 0x000e680000000c00 */
[----:B------:R-:W1:Y:S04]  /*0850*/  LDS.128 R20, [R63+0x80] ;  /* 0x000080003f147984 */ /* 0x000e680000000c00 */
[----:B------:R-:W1:Y:S04]  /*0860*/  LDS.128 R16, [R63+0x90] ;  /* 0x000090003f107984 */ /* 0x000e680000000c00 */
[----:B------:R-:W1:Y:S04]  /*0870*/  LDS.128 R12, [R63+0xa0] ;  /* 0x0000a0003f0c7984 */ /* 0x000e680000000c00 */
[----:B------:R3:W1:Y:S02]  /*0880*/  LDS.128 R8, [R63+0xb0] ;  /* 0x0000b0003f087984 */ /* 0x0006640000000c00 */
[----:B---3--:R-:W-:Y:S01]  /*0890*/  LEA R63, R61, R62, 0x6 ;  /* 0x0000003e3d3f7211 */ /* 0x008fe200078e30ff */
[----:B0-----:R-:W-:-:S03]  /*08a0*/  IMAD R61, R5, UR4, RZ ;  /* 0x00000004053d7c24 */ /* 0x001fc6000f8e02ff */
[----:B------:R-:W-:Y:S02]  /*08b0*/  IADD3 R7, PT, PT, R63, R64, RZ ;  /* 0x000000403f077210 */ /* 0x000fe40007ffe0ff */
[----:B------:R-:W-:-:S04]  /*08c0*/  IADD3 R74, P1, PT, R61, R62, RZ ;  /* 0x0000003e3d4a7210 */ /* 0x000fc80007f3e0ff */
[----:B--2-4-:R-:W-:-:S09]  /*08d0*/  LEA.HI.X.SX32 R75, R61, RZ, 0x1, P1 ;  /* 0x000000ff3d4b7211 */ /* 0x014fd200008f0eff */
.L_x_25487:
[----:B0-----:R-:W-:Y:S01]  /*08e0*/  IMAD.MOV.U32 R76, RZ, RZ, R6 ;  /* 0x000000ffff4c7224 */ /* 0x001fe200078e0006 */
[----:B------:R-:W-:-:S05]  /*08f0*/  MOV R77, R57 ;  /* 0x00000039004d7202 */ /* 0x000fca0000000f00 */
[----:B------:R-:W2:Y:S02]  /*0900*/  LDG.E.CONSTANT R61, desc[UR6][R76.64] ;  /* 0x000000064c3d7981 */ /* 0x000ea4000c1e9900 */
[----:B--2---:R-:W-:-:S03]  /*0910*/  IMAD.WIDE R60, R61, UR5, R74 ;  /* 0x000000053d3c7c25 */ /* 0x004fc6000f8e024a */
[----:B------:R-:W-:-:S04]  /*0920*/  LEA R60, P1, R70, R60, 0x1 ;  /* 0x0000003c463c7211 */ /* 0x000fc800078208ff */
[----:B------:R-:W-:Y:S02]  /*0930*/  IADD3.X R61, PT, PT, RZ, R61, RZ, P1, !PT ;  /* 0x0000003dff3d7210 */ /* 0x000fe40000ffe4ff */
[----:B------:R-:W-:-:S04]  /*0940*/  LEA R66, P1, R60, UR12, 0x2 ;  /* 0x0000000c3c427c11 */ /* 0x000fc8000f8210ff */
[----:B------:R-:W-:-:S05]  /*0950*/  LEA.HI.X R67, R60, UR13, R61, 0x2, P1 ;  /* 0x0000000d3c437c11 */ /* 0x000fca00088f143d */
[----:B------:R-:W1:Y:S04]  /*0960*/  LDG.E.64.CONSTANT R60, desc[UR6][R66.64+0x100] ;  /* 0x00010006423c7981 */ /* 0x000e68000c1e9b00 */
[----:B------:R-:W2:Y:S04]  /*0970*/  LDG.E.64.CONSTANT R64, desc[UR6][R66.64] ;  /* 0x0000000642407981 */ /* 0x000ea8000c1e9b00 */
[----:B------:R-:W3:Y:S01]  /*0980*/  LDG.E.64.CONSTANT R62, desc[UR6][R66.64+0x200] ;  /* 0x00020006423e7981 */ /* 0x000ee2000c1e9b00 */
[----:B-1----:R-:W-:Y:S01]  /*0990*/  FMUL.FTZ R60, R60, R54 ;  /* 0x000000363c3c7220 */ /* 0x002fe20000410000 */
[----:B------:R-:W-:-:S03]  /*09a0*/  FMUL.FTZ R76, R61, R55 ;  /* 0x000000373d4c7220 */ /* 0x000fc60000410000 */
[----:B--2---:R-:W-:Y:S01]  /*09b0*/  FFMA.FTZ R60, R52, R64, R60 ;  /* 0x00000040343c7223 */ /* 0x004fe2000001003c */
[----:B------:R-:W-:Y:S02]  /*09c0*/  FFMA.FTZ R76, R53, R65, R76 ;  /* 0x00000041354c7223 */ /* 0x000fe4000001004c */
[----:B------:R-:W2:Y:S01]  /*09d0*/  LDG.E.64.CONSTANT R64, desc[UR6][R66.64+0x300] ;  /* 0x0003000642407981 */ /* 0x000ea2000c1e9b00 */
[----:B---3--:R-:W-:Y:S01]  /*09e0*/  FFMA.FTZ R77, R48, R62, R60 ;  /* 0x0000003e304d7223 */ /* 0x008fe2000001003c */
[----:B------:R-:W-:Y:S02]  /*09f0*/  FFMA.FTZ R76, R49, R63, R76 ;  /* 0x0000003f314c7223 */ /* 0x000fe4000001004c */
[----:B------:R-:W3:Y:S04]  /*0a00*/  LDG.E.64.CONSTANT R60, desc[UR6][R66.64+0x400] ;  /* 0x00040006423c7981 */ /* 0x000ee8000c1e9b00 */
[----:B------:R-:W4:Y:S01]  /*0a10*/  LDG.E.64.CONSTANT R62, desc[UR6][R66.64+0x600] ;  /* 0x00060006423e7981 */ /* 0x000f22000c1e9b00 */
[----:B--2---:R-:W-:Y:S01]  /*0a20*/  FFMA.FTZ R77, R64, R50, R77 ;  /* 0x00000032404d7223 */ /* 0x004fe2000001004d */
[----:B------:R-:W-:-:S02]  /*0a30*/  FFMA.FTZ R76, R65, R51, R76 ;  /* 0x00000033414c7223 */ /* 0x000fc4000001004c */
[----:B------:R-:W2:Y:S01]  /*0a40*/  LDG.E.64.CONSTANT R64, desc[UR6][R66.64+0x500] ;  /* 0x0005000642407981 */ /* 0x000ea2000c1e9b00 */
[----:B---3--:R-:W-:Y:S01]  /*0a50*/  FFMA.FTZ R77, R44, R60, R77 ;  /* 0x0000003c2c4d7223 */ /* 0x008fe2000001004d */
[----:B------:R-:W-:Y:S02]  /*0a60*/  FFMA.FTZ R76, R45, R61, R76 ;  /* 0x0000003d2d4c7223 */ /* 0x000fe4000001004c */
[----:B------:R-:W3:Y:S01]  /*0a70*/  LDG.E.64.CONSTANT R60, desc[UR6][R66.64+0x800] ;  /* 0x00080006423c7981 */ /* 0x000ee2000c1e9b00 */
[----:B--2---:R-:W-:Y:S01]  /*0a80*/  FFMA.FTZ R77, R64, R46, R77 ;  /* 0x0000002e404d7223 */ /* 0x004fe2000001004d */
[----:B------:R-:W-:Y:S02]  /*0a90*/  FFMA.FTZ R76, R65, R47, R76 ;  /* 0x0000002f414c7223 */ /* 0x000fe4000001004c */
[----:B------:R-:W2:Y:S01]  /*0aa0*/  LDG.E.64.CONSTANT R64, desc[UR6][R66.64+0x700] ;  /* 0x0007000642407981 */ /* 0x000ea2000c1e9b00 */
        /* <DEDUP_REMOVED lines=9> */
[----:B--2---:R-:W-:Y:S01]  /*0b40*/  FFMA.FTZ R77, R64, R38, R77 ;  /* 0x00000026404d7223 */ /* 0x004fe2000001004d */
[----:B------:R-:W-:-:S02]  /*0b50*/  FFMA.FTZ R76, R65, R39, R76 ;  /* 0x00000027414c7223 */ /* 0x000fc4000001004c */
[----:B------:R-:W2:Y:S01]  /*0b60*/  LDG.E.64.CONSTANT R64, desc[UR6][R66.64+0xb00] ;  /* 0x000b000642407981 */ /* 0x000ea2000c1e9b00 */
        /* <DEDUP_REMOVED lines=9> */
[----:B--2---:R-:W-:Y:S01]  /*0c00*/  FFMA.FTZ R77, R64, R30, R77 ;  /* 0x0000001e404d7223 */ /* 0x004fe2000001004d */
[----:B------:R-:W-:Y:S02]  /*0c10*/  FFMA.FTZ R76, R65, R31, R76 ;  /* 0x0000001f414c7223 */ /* 0x000fe4000001004c */
[----:B------:R-:W2:Y:S01]  /*0c20*/  LDG.E.64.CONSTANT R64, desc[UR6][R66.64+0xf00] ;  /* 0x000f000642407981 */ /* 0x000ea2000c1e9b00 */
        /* <DEDUP_REMOVED lines=17> */
[----:B------:R-:W2:Y:S04]  /*0d40*/  LDG.E.64.CONSTANT R64, desc[UR6][R66.64+0x1600] ;  /* 0x0016000642407981 */ /* 0x000ea8000c1e9b00 */
[----:B------:R-:W5:Y:S01]  /*0d50*/  LDG.E.64.CONSTANT R66, desc[UR6][R66.64+0x1700] ;  /* 0x0017000642427981 */ /* 0x000f62000c1e9b00 */
[----:B---3--:R-:W-:Y:S01]  /*0d60*/  FFMA.FTZ R77, R12, R60, R77 ;  /* 0x0000003c0c4d7223 */ /* 0x008fe2000001004d */
[----:B------:R-:W-:-:S03]  /*0d70*/  FFMA.FTZ R76, R13, R61, R76 ;  /* 0x0000003d0d4c7223 */ /* 0x000fc6000001004c */
[----:B----4-:R-:W-:Y:S01]  /*0d80*/  FFMA.FTZ R77, R62, R14, R77 ;  /* 0x0000000e3e4d7223 */ /* 0x010fe2000001004d */
[----:B------:R-:W-:Y:S01]  /*0d90*/  FFMA.FTZ R76, R63, R15, R76 ;  /* 0x0000000f3f4c7223 */ /* 0x000fe2000001004c */
[----:B------:R-:W-:Y:S02]  /*0da0*/  UMOV UR4, 0xffffffff ;  /* 0xffffffff00047882 */ /* 0x000fe40000000000 */
[----:B--2---:R-:W-:Y:S01]  /*0db0*/  FFMA.FTZ R77, R8, R64, R77 ;  /* 0x00000040084d7223 */ /* 0x004fe2000001004d */
[----:B------:R-:W-:-:S03]  /*0dc0*/  FFMA.FTZ R76, R9, R65, R76 ;  /* 0x00000041094c7223 */ /* 0x000fc6000001004c */
[----:B-----5:R-:W-:Y:S01]  /*0dd0*/  FFMA.FTZ R77, R66, R10, R77 ;  /* 0x0000000a424d7223 */ /* 0x020fe2000001004d */
[----:B------:R-:W-:-:S04]  /*0de0*/  FFMA.FTZ R76, R67, R11, R76 ;  /* 0x0000000b434c7223 */ /* 0x000fc8000001004c */
[----:B------:R-:W-:Y:S01]  /*0df0*/  FADD.FTZ R76, R77, R76 ;  /* 0x0000004c4d4c7221 */ /* 0x000fe20000010000 */
[----:B------:R-:W-:Y:S06]  /*0e00*/  BRA.DIV UR4, `(.L_x_25486) ;  /* 0x0000003a04007947 */ /* 0x000fec000b800000 */
[----:B------:R0:W1:Y:S02]  /*0e10*/  SHFL.BFLY PT, R61, R76, 0x1, 0x1f ;  /* 0x0c201f004c3d7f89 */ /* 0x00006400000e0000 */
.L_x_25524:
[----:B------:R-:W-:Y:S01]  /*0e20*/  VIADD R60, R58, 0x1 ;  /* 0x000000013a3c7836 */ /* 0x000fe20000000000 */
[----:B------:R-:W-:Y:S01]  /*0e30*/  ISETP.NE.AND P3, PT, R70, RZ, PT ;  /* 0x000000ff4600720c */ /* 0x000fe20003f65270 */
[----:B-1----:R-:W-:Y:S01]  /*0e40*/  FADD.FTZ R61, R76, R61 ;  /* 0x0000003d4c3d7221 */ /* 0x002fe20000010000 */
[----:B------:R-:W-:Y:S01]  /*0e50*/  IADD3 R56, PT, PT, R56, 0x4, RZ ;  /* 0x0000000438387810 */ /* 0x000fe20007ffe0ff */
[----:B------:R-:W-:Y:S01]  /*0e60*/  VIADD R58, R58, 0x40 ;  /* 0x000000403a3a7836 */ /* 0x000fe20000000000 */
[----:B------:R-:W-:Y:S02]  /*0e70*/  I2FP.F32.S32 R60, R60 ;  /* 0x0000003c003c7245 */ /* 0x000fe40000201400 */
[----:B------:R-:W-:-:S03]  /*0e80*/  ISETP.GE.U32.AND P2, PT, R56, R73, PT ;  /* 0x000000493800720c */ /* 0x000fc60003f46070 */
[----:B------:R-:W-:-:S05]  /*0e90*/  FMUL.FTZ R60, R60, R71 ;  /* 0x000000473c3c7220 */ /* 0x000fca0000410000 */
[----:B------:R-:W-:-:S05]  /*0ea0*/  FSEL R60, R60, RZ, P0 ;  /* 0x000000ff3c3c7208 */ /* 0x000fca0000000000 */
[----:B------:R-:W-:Y:S01]  /*0eb0*/  FFMA.FTZ R63, R61, UR9, R60 ;  /* 0x000000093d3f7c23 */ /* 0x000fe2000801003c */
[C---:B------:R-:W-:Y:S02]  /*0ec0*/  @!P3 IADD3 R61, PT, PT, R59.reuse, -0x1, RZ ;  /* 0xffffffff3b3db810 */ /* 0x040fe40007ffe0ff */
[----:B------:R-:W-:Y:S02]  /*0ed0*/  IADD3 R59, PT, PT, R59, 0x40, RZ ;  /* 0x000000403b3b7810 */ /* 0x000fe40007ffe0ff */
[CC--:B------:R-:W-:Y:S02]  /*0ee0*/  ISETP.GE.OR P4, PT, R61.reuse, R72.reuse, P3 ;  /* 0x000000483d00720c */ /* 0x0c0fe40001f86670 */
[----:B------:R-:W-:-:S04]  /*0ef0*/  @!P3 ISETP.GE.AND P1, PT, R61, R72, PT ;  /* 0x000000483d00b20c */ /* 0x000fc80003f26270 */
[----:B------:R-:W-:Y:S02]  /*0f00*/  @!P3 FSEL R60, R63, RZ, !P1 ;  /* 0x000000ff3f3cb208 */ /* 0x000fe40004800000 */
[----:B------:R-:W-:-:S03]  /*0f10*/  IADD3 R6, P1, PT, R6, 0x10, RZ ;  /* 0x0000001006067810 */ /* 0x000fc60007f3e0ff */
[----:B------:R1:W-:Y:S01]  /*0f20*/  @!P3 STS [R7], R60 ;  /* 0x0000003c0700b388 */ /* 0x0003e20000000800 */
[----:B------:R-:W-:Y:S02]  /*0f30*/  IADD3.X R57, PT, PT, RZ, R57, RZ, P1, !PT ;  /* 0x00000039ff397210 */ /* 0x000fe40000ffe4ff */
[----:B------:R-:W-:Y:S01]  /*0f40*/  @!P4 FMNMX.FTZ R68, R68, R63, !PT ;  /* 0x0000003f4444c209 */ /* 0x000fe20007810000 */
[----:B-1----:R-:W-:Y:S01]  /*0f50*/  VIADD R7, R7, 0x100 ;  /* 0x0000010007077836 */ /* 0x002fe20000000000 */
[----:B------:R-:W-:Y:S06]  /*0f60*/  @!P2 BRA `(.L_x_25487) ;  /* 0xfffffff8005ca947 */ /* 0x000fec000383ffff */
.L_x_25485:
[----:B------:R-:W-:Y:S05]  /*0f70*/  BSYNC B0 ;  /* 0x0000000000007941 */ /* 0x000fea0003800000 */
.L_x_25484:
[----:B------:R-:W1:Y:S01]  /*0f80*/  S2R R6, SR_TID.X ;  /* 0x0000000000067919 */ /* 0x000e620000002100 */
[C---:B------:R-:W-:Y:S01]  /*0f90*/  IMAD R7, R2.reuse, -0x20, R73 ;  /* 0xffffffe002077824 */ /* 0x040fe200078e0249 */
[----:B------:R-:W-:Y:S01]  /*0fa0*/  SHF.L.U32 R8, R2, 0x9, RZ ;  /* 0x0000000902087819 */ /* 0x000fe200000006ff */
[----:B------:R-:W-:-:S03]  /*0fb0*/  UMOV UR4, 0xffffffff ;  /* 0xffffffff00047882 */ /* 0x000fc60000000000 */
[----:B------:R-:W-:-:S04]  /*0fc0*/  LEA R7, R7, R8, 0x4 ;  /* 0x0000000807077211 */ /* 0x000fc800078e20ff */
[----:B------:R-:W-:-:S05]  /*0fd0*/  VIMNMX R11, PT, PT, R72, R7, PT ;  /* 0x00000007480b7248 */ /* 0x000fca0003fe0100 */
[----:B------:R-:W-:Y:S01]  /*0fe0*/  IMAD.IADD R7, R11, 0x1, -R8 ;  /* 0x000000010b077824 */ /* 0x000fe200078e0a08 */
        /* <DEDUP_REMOVED lines=8> */
.L_x_25530:
[----:B------:R-:W4:Y:S01]  /*1070*/  S2R R9, SR_CgaCtaId ;  /* 0x0000000000097919 */ /* 0x000f220000008800 */
[----:B------:R-:W-:Y:S01]  /*1080*/  MOV R10, 0x400 ;  /* 0x00000400000a7802 */ /* 0x000fe20000000f00 */
[----:B------:R-:W-:Y:S05]  /*1090*/  WARPSYNC.ALL ;  /* 0x0000000000007948 */ /* 0x000fea0003800000 */
[----:B-1----:R-:W-:Y:S02]  /*10a0*/  LOP3.LUT P0, R60, R6, 0x1f, RZ, 0xc0, !PT ;  /* 0x0000001f063c7812 */ /* 0x002fe4000780c0ff */
[----:B------:R-:W-:Y:S02]  /*10b0*/  IADD3 R14, PT, PT, R10, 0x180, RZ ;  /* 0x000001800a0e7810 */ /* 0x000fe40007ffe0ff */
[----:B------:R-:W-:-:S02]  /*10c0*/  SHF.R.U32.HI R59, RZ, 0x5, R6 ;  /* 0x00000005ff3b7819 */ /* 0x000fc40000011606 */
[----:B--23--:R-:W-:Y:S02]  /*10d0*/  FMNMX.FTZ R13, R13, R12, !PT ;  /* 0x0000000c0d0d7209 */ /* 0x00cfe40007810000 */
[----:B----4-:R-:W-:-:S04]  /*10e0*/  LEA R15, R9, R14, 0x18 ;  /* 0x0000000e090f7211 */ /* 0x010fc800078ec0ff */
        /* <DEDUP_REMOVED lines=8> */
[----:B------:R-:W1:Y:S04]  /*1170*/  @!P1 LDS R16, [R15] ;  /* 0x000000000f109984 */ /* 0x000e680000000800 */
[----:B-1----:R-:W1:Y:S02]  /*1180*/  SHFL.BFLY PT, R13, R16, 0x2, 0x1f ;  /* 0x0c401f00100d7f89 */ /* 0x002e6400000e0000 */
[----:B-1----:R-:W-:Y:S01]  /*1190*/  FMNMX.FTZ R17, R13, R16, !PT ;  /* 0x000000100d117209 */ /* 0x002fe20007810000 */
[----:B------:R-:W-:-:S04]  /*11a0*/  HFMA2 R13, -RZ, RZ, 0, 0 ;  /* 0x00000000ff0d7431 */ /* 0x000fc800000001ff */
        /* <DEDUP_REMOVED lines=22> */
.L_x_25493:
        /* <DEDUP_REMOVED lines=11> */
.L_x_25492:
[----:B------:R-:W-:Y:S05]  /*13c0*/  BSYNC.RECONVERGENT B1 ;  /* 0x0000000000017941 */ /* 0x000fea0003800200 */
.L_x_25491:
        /* <DEDUP_REMOVED lines=12> */
.L_x_25496:
        /* <DEDUP_REMOVED lines=29> */
[C---:B------:R-:W-:Y:S01]  /*1660*/  FADD.FTZ R29, -R12.reuse, R29 ;  /* 0x0000001d0c1d7221 */ /* 0x040fe20000010100 */
        /* <DEDUP_REMOVED lines=32> */
[C---:B0-----:R-:W-:Y:S01]  /*1870*/  FADD.FTZ R47, -R12.reuse, R47 ;  /* 0x0000002f0c2f7221 */ /* 0x041fe20000010100 */
[----:B------:R-:W-:Y:S01]  /*1880*/  FADD.FTZ R49, -R12, R49 ;  /* 0x000000310c317221 */ /* 0x000fe20000010100 */
        /* <DEDUP_REMOVED lines=36> */
.L_x_25495:
[----:B------:R-:W-:Y:S05]  /*1ad0*/  BSYNC.RECONVERGENT B1 ;  /* 0x0000000000017941 */ /* 0x000fea0003800200 */
.L_x_25494:
        /* <DEDUP_REMOVED lines=26> */
[C---:B------:R-:W-:Y:S01]  /*1c80*/  FADD.FTZ R27, -R12.reuse, R27 ;  /* 0x0000001b0c1b7221 */ /* 0x040fe20000010100 */
        /* <DEDUP_REMOVED lines=27> */
[----:B0-----:R-:W-:-:S07]  /*1e40*/  VIADD R16, R16, 0x1000 ;  /* 0x0000100010107836 */ /* 0x001fce0000000000 */
.L_x_25498:
[----:B------:R-:W-:Y:S05]  /*1e50*/  BSYNC.RECONVERGENT B1 ;  /* 0x0000000000017941 */ /* 0x000fea0003800200 */
.L_x_25497:
        /* <DEDUP_REMOVED lines=26> */
.L_x_25490:
[----:B------:R-:W-:Y:S05]  /*2000*/  BSYNC.RECONVERGENT B0 ;  /* 0x0000000000007941 */ /* 0x000fea0003800200 */
.L_x_25489:
        /* <DEDUP_REMOVED lines=41> */
.L_x_25503:
[----:B------:R-:W2:Y:S01]  /*22a0*/  LDS R18, [R16] ;  /* 0x0000000010127984 */ /* 0x000ea20000000800 */
[----:B------:R-:W-:-:S05]  /*22b0*/  VIADD R17, R17, 0x1 ;  /* 0x0000000111117836 */ /* 0x000fca0000000000 */
[----:B------:R-:W-:Y:S01]  /*22c0*/  ISETP.NE.AND P0, PT, R17, RZ, PT ;  /* 0x000000ff1100720c */ /* 0x000fe20003f05270 */
[----:B--2---:R-:W-:-:S05]  /*22d0*/  FMUL.FTZ R15, R18, R11 ;  /* 0x0000000b120f7220 */ /* 0x004fca0000410000 */
[----:B------:R2:W-:Y:S02]  /*22e0*/  STS [R16], R15 ;  /* 0x0000000f10007388 */ /* 0x0005e40000000800 */
[----:B--2---:R-:W-:-:S05]  /*22f0*/  IADD3 R16, PT, PT, R16, 0x200, RZ ;  /* 0x0000020010107810 */ /* 0x004fca0007ffe0ff */
[----:B------:R-:W-:Y:S05]  /*2300*/  @P0 BRA `(.L_x_25503) ;  /* 0xfffffffc00e40947 */ /* 0x000fea000383ffff */
.L_x_25502:
[----:B------:R-:W-:Y:S05]  /*2310*/  BSYNC.RECONVERGENT B1 ;  /* 0x0000000000017941 */ /* 0x000fea0003800200 */
.L_x_25501:
        /* <DEDUP_REMOVED lines=12> */
.L_x_25506:
[----:B------:R-:W2:Y:S01]  /*23e0*/  LDS R16, [R15+-0x400] ;  /* 0xfffc00000f107984 */ /* 0x000ea20000000800 */
[----:B------:R-:W-:-:S03]  /*23f0*/  IADD3 R14, PT, PT, R14, 0x800, RZ ;  /* 0x000008000e0e7810 */ /* 0x000fc60007ffe0ff */
[----:B------:R-:W3:Y:S01]  /*2400*/  LDS R18, [R15+-0x200] ;  /* 0xfffe00000f127984 */ /* 0x000ee20000000800 */
[----:B------:R-:W-:-:S03]  /*2410*/  ISETP.GE.AND P1, PT, R14, R17, PT ;  /* 0x000000110e00720c */ /* 0x000fc60003f26270 */
[----:B------:R-:W4:Y:S04]  /*2420*/  LDS R20, [R15] ;  /* 0x000000000f147984 */ /* 0x000f280000000800 */
[----:B------:R-:W0:Y:S04]  /*2430*/  LDS R22, [R15+0x200] ;  /* 0x000200000f167984 */ /* 0x000e280000000800 */
[----:B------:R-:W1:Y:S04]  /*2440*/  LDS R24, [R15+0x400] ;  /* 0x000400000f187984 */ /* 0x000e680000000800 */
        /* <DEDUP_REMOVED lines=14> */
[----:B-1----:R-:W-:-:S03]  /*2530*/  FMUL.FTZ R24, R24, R11 ;  /* 0x0000000b18187220 */ /* 0x002fc60000410000 */
[----:B------:R-:W1:Y:S01]  /*2540*/  LDS R46, [R15+0x1a00] ;  /* 0x001a00000f2e7984 */ /* 0x000e620000000800 */
        /* <DEDUP_REMOVED lines=29> */
.L_x_25505:
[----:B------:R-:W-:Y:S05]  /*2720*/  BSYNC.RECONVERGENT B1 ;  /* 0x0000000000017941 */ /* 0x000fea0003800200 */
.L_x_25504:
[----:B------:R-:W-:Y:S01]  /*2730*/  IMAD.IADD R16, R7, 0x1, -R14 ;  /* 0x0000000107107824 */ /* 0x000fe200078e0a0e */
[----:B------:R-:W-:Y:S04]  /*2740*/  BSSY.RECONVERGENT B1, `(.L_x_25507) ;  /* 0x000001e000017945 */ /* 0x000fe80003800200 */
[----:B------:R-:W-:-:S13]  /*2750*/  ISETP.GT.AND P1, PT, R16, 0x200, PT ;  /* 0x000002001000780c */ /* 0x000fda0003f24270 */
[----:B------:R-:W-:Y:S05]  /*2760*/  @!P1 BRA `(.L_x_25508) ;  /* 0x00000000006c9947 */ /* 0x000fea0003800000 */
[----:B------:R-:W2:Y:S01]  /*2770*/  LDS R16, [R15+-0x400] ;  /* 0xfffc00000f107984 */ /* 0x000ea20000000800 */
[----:B------:R-:W-:Y:S02]  /*2780*/  PLOP3.LUT P0, PT, PT, PT, PT, 0x8, 0x80 ;  /* 0x000000000080781c */ /* 0x000fe40003f0e170 */
[----:B------:R-:W-:Y:S01]  /*2790*/  IADD3 R14, PT, PT, R14, 0x400, RZ ;  /* 0x000004000e0e7810 */ /* 0x000fe20007ffe0ff */
[----:B------:R-:W3:Y:S04]  /*27a0*/  LDS R18, [R15+-0x200] ;  /* 0xfffe00000f127984 */ /* 0x000ee80000000800 */
[----:B------:R-:W4:Y:S04]  /*27b0*/  LDS R20, [R15] ;  /* 0x000000000f147984 */ /* 0x000f280000000800 */
[----:B------:R-:W0:Y:S04]  /*27c0*/  LDS R22, [R15+0x200] ;  /* 0x000200000f167984 */ /* 0x000e280000000800 */
[----:B------:R-:W1:Y:S04]  /*27d0*/  LDS R24, [R15+0x400] ;  /* 0x000400000f187984 */ /* 0x000e680000000800 */
        /* <DEDUP_REMOVED lines=20> */
.L_x_25508:
[----:B------:R-:W-:Y:S05]  /*2920*/  BSYNC.RECONVERGENT B1 ;  /* 0x0000000000017941 */ /* 0x000fea0003800200 */
.L_x_25507:
[----:B------:R-:W-:-:S13]  /*2930*/  ISETP.LT.OR P0, PT, R14, R7, P0 ;  /* 0x000000070e00720c */ /* 0x000fda0000701670 */
[----:B------:R-:W-:Y:S05]  /*2940*/  @!P0 BRA `(.L_x_25500) ;  /* 0x0000000000308947 */ /* 0x000fea0003800000 */
[----:B------:R-:W2:Y:S04]  /*2950*/  LDS R14, [R15+-0x400] ;  /* 0xfffc00000f0e7984 */ /* 0x000ea80000000800 */
[----:B------:R-:W3:Y:S04]  /*2960*/  LDS R16, [R15+-0x200] ;  /* 0xfffe00000f107984 */ /* 0x000ee80000000800 */
[----:B------:R-:W4:Y:S04]  /*2970*/  LDS R18, [R15] ;  /* 0x000000000f127984 */ /* 0x000f280000000800 */
[----:B------:R-:W0:Y:S01]  /*2980*/  LDS R20, [R15+0x200] ;  /* 0x000200000f147984 */ /* 0x000e220000000800 */
[-C--:B--2---:R-:W-:Y:S01]  /*2990*/  FMUL.FTZ R14, R14, R11.reuse ;  /* 0x0000000b0e0e7220 */ /* 0x084fe20000410000 */
[----:B---3--:R-:W-:-:S04]  /*29a0*/  FMUL.FTZ R16, R16, R11 ;  /* 0x0000000b10107220 */ /* 0x008fc80000410000 */
[----:B------:R3:W-:Y:S01]  /*29b0*/  STS [R15+-0x400], R14 ;  /* 0xfffc000e0f007388 */ /* 0x0007e20000000800 */
[----:B----4-:R-:W-:-:S03]  /*29c0*/  FMUL.FTZ R18, R18, R11 ;  /* 0x0000000b12127220 */ /* 0x010fc60000410000 */
[----:B------:R3:W-:Y:S01]  /*29d0*/  STS [R15+-0x200], R16 ;  /* 0xfffe00100f007388 */ /* 0x0007e20000000800 */
[----:B0-----:R-:W-:-:S03]  /*29e0*/  FMUL.FTZ R20, R20, R11 ;  /* 0x0000000b14147220 */ /* 0x001fc60000410000 */
[----:B------:R3:W-:Y:S04]  /*29f0*/  STS [R15], R18 ;  /* 0x000000120f007388 */ /* 0x0007e80000000800 */
[----:B------:R3:W-:Y:S02]  /*2a00*/  STS [R15+0x200], R20 ;  /* 0x000200140f007388 */ /* 0x0007e40000000800 */
.L_x_25500:
[----:B------:R-:W-:Y:S05]  /*2a10*/  BSYNC.RECONVERGENT B0 ;  /* 0x0000000000007941 */ /* 0x000fea0003800200 */
.L_x_25499:
[----:B------:R-:W-:Y:S01]  /*2a20*/  BAR.SYNC.DEFER_BLOCKING 0x0 ;  /* 0x0000000000007b1d */ /* 0x000fe20000010000 */
[----:B------:R-:W-:Y:S02]  /*2a30*/  ISETP.NE.AND P0, PT, R6, RZ, PT ;  /* 0x000000ff0600720c */ /* 0x000fe40003f05270 */
[----:B--2---:R-:W-:-:S03]  /*2a40*/  SHF.R.U32.HI R11, RZ, 0x5, R6 ;  /* 0x00000005ff0b7819 */ /* 0x004fc60000011606 */
[----:B------:R-:W2:Y:S01]  /*2a50*/  LDCU UR16, c[0x0][0x3dc] ;  /* 0x00007b80ff1077ac */ /* 0x000ea20008000800 */
[----:B------:R-:W-:Y:S07]  /*2a60*/  BSSY.RECONVERGENT B0, `(.L_x_25509) ;  /* 0x000000f000007945 */ /* 0x000fee0003800200 */
[----:B------:R-:W-:Y:S05]  /*2a70*/  @P0 BRA `(.L_x_25510) ;  /* 0x0000000000340947 */ /* 0x000fea0003800000 */
[----:B------:R-:W-:Y:S01]  /*2a80*/  IMAD R7, R0, R4, R3 ;  /* 0x0000000400077224 */ /* 0x000fe200078e0203 */
[----:B------:R-:W4:Y:S03]  /*2a90*/  LDCU.128 UR12, c[0x0][0x380] ;  /* 0x00007000ff0c77ac */ /* 0x000f260008000c00 */
[----:B------:R-:W-:-:S05]  /*2aa0*/  IMAD R7, R7, UR8, RZ ;  /* 0x0000000807077c24 */ /* 0x000fca000f8e02ff */
[----:B------:R-:W-:-:S04]  /*2ab0*/  IADD3 R7, P0, PT, R7, R2, RZ ;  /* 0x0000000207077210 */ /* 0x000fc80007f1e0ff */
[----:B---3--:R-:W-:Y:S01]  /*2ac0*/  SHF.L.U32 R16, R7, 0x2, RZ ;  /* 0x0000000207107819 */ /* 0x008fe200000006ff */
[----:B------:R-:W-:-:S05]  /*2ad0*/  IMAD.X R14, RZ, RZ, RZ, P0 ;  /* 0x000000ffff0e7224 */ /* 0x000fca00000e06ff */
[----:B------:R-:W-:Y:S02]  /*2ae0*/  SHF.L.U64.HI R7, R7, 0x2, R14 ;  /* 0x0000000207077819 */ /* 0x000fe4000001020e */
[C---:B----4-:R-:W-:Y:S02]  /*2af0*/  IADD3 R14, P0, PT, R16.reuse, UR14, RZ ;  /* 0x0000000e100e7c10 */ /* 0x050fe4000ff1e0ff */
[----:B------:R-:W-:Y:S02]  /*2b00*/  IADD3 R16, P1, PT, R16, UR12, RZ ;  /* 0x0000000c10107c10 */ /* 0x000fe4000ff3e0ff */
[C---:B------:R-:W-:Y:S02]  /*2b10*/  IADD3.X R15, PT, PT, R7.reuse, UR15, RZ, P0, !PT ;  /* 0x0000000f070f7c10 */ /* 0x040fe400087fe4ff */
[----:B------:R-:W-:-:S03]  /*2b20*/  IADD3.X R17, PT, PT, R7, UR13, RZ, P1, !PT ;  /* 0x0000000d07117c10 */ /* 0x000fc60008ffe4ff */
[----:B-1----:R4:W-:Y:S04]  /*2b30*/  STG.E desc[UR6][R14.64], R12 ;  /* 0x0000000c0e007986 */ /* 0x0029e8000c101906 */
[----:B------:R4:W-:Y:S02]  /*2b40*/  STG.E desc[UR6][R16.64], R13 ;  /* 0x0000000d10007986 */ /* 0x0009e4000c101906 */
.L_x_25510:
[----:B--2---:R-:W-:Y:S05]  /*2b50*/  BSYNC.RECONVERGENT B0 ;  /* 0x0000000000007941 */ /* 0x004fea0003800200 */
.L_x_25509:
[----:B------:R-:W-:Y:S01]  /*2b60*/  IMAD R66, R2, 0x20, R11 ;  /* 0x0000002002427824 */ /* 0x000fe200078e020b */
[----:B------:R-:W2:Y:S01]  /*2b70*/  LDCU.64 UR4, c[0x0][0x3a8] ;  /* 0x00007500ff0477ac */ /* 0x000ea20008000a00 */
[----:B------:R-:W-:Y:S01]  /*2b80*/  BSSY.RECONVERGENT B0, `(.L_x_25511) ;  /* 0x00000f6000007945 */ /* 0x000fe20003800200 */
[----:B------:R-:W-:Y:S01]  /*2b90*/  HFMA2 R58, -RZ, RZ, 0, 0 ;  /* 0x00000000ff3a7431 */ /* 0x000fe200000001ff */
[----:B------:R-:W-:Y:S02]  /*2ba0*/  CS2R R56, SRZ ;  /* 0x0000000000387805 */ /* 0x000fe4000001ff00 */
[----:B------:R-:W-:Y:S02]  /*2bb0*/  ISETP.GE.U32.AND P0, PT, R66, R73, PT ;  /* 0x000000494200720c */ /* 0x000fe40003f06070 */
[----:B------:R-:W-:Y:S02]  /*2bc0*/  CS2R R54, SRZ ;  /* 0x0000000000367805 */ /* 0x000fe4000001ff00 */
[----:B------:R-:W-:-:S02]  /*2bd0*/  CS2R R52, SRZ ;  /* 0x0000000000347805 */ /* 0x000fc4000001ff00 */
[----:B------:R-:W-:Y:S02]  /*2be0*/  CS2R R50, SRZ ;  /* 0x0000000000327805 */ /* 0x000fe4000001ff00 */
[----:B------:R-:W-:Y:S02]  /*2bf0*/  CS2R R48, SRZ ;  /* 0x0000000000307805 */ /* 0x000fe4000001ff00 */
[----:B------:R-:W-:-:S03]  /*2c00*/  MOV R7, RZ ;  /* 0x000000ff00077202 */ /* 0x000fc60000000f00 */
[----:B--2---:R-:W-:Y:S05]  /*2c10*/  @P0 BRA `(.L_x_25512) ;  /* 0x0000000c00b00947 */ /* 0x004fea0003800000 */
[----:B------:R-:W2:Y:S01]  /*2c20*/  LDCU UR9, c[0x0][0x3e0] ;  /* 0x00007c00ff0977ac */ /* 0x000ea20008000800 */
[----:B-1--4-:R-:W-:Y:S01]  /*2c30*/  IADD3 R12, PT, PT, R10, 0x1a0, RZ ;  /* 0x000001a00a0c7810 */ /* 0x012fe20007ffe0ff */
[----:B------:R-:W-:Y:S01]  /*2c40*/  IMAD.WIDE.U32 R10, R66, 0x4, RZ ;  /* 0x00000004420a7825 */ /* 0x000fe200078e00ff */
[----:B------:R-:W-:Y:S01]  /*2c50*/  LEA R8, R59, R8, 0x4 ;  /* 0x000000083b087211 */ /* 0x000fe200078e20ff */
[----:B------:R-:W1:Y:S01]  /*2c60*/  LDCU.64 UR10, c[0x0][0x3b8] ;  /* 0x00007700ff0a77ac */ /* 0x000e620008000a00 */
[----:B------:R-:W-:Y:S01]  /*2c70*/  LEA R61, R9, R12, 0x18 ;  /* 0x0000000c093d7211 */ /* 0x000fe200078ec0ff */
[C---:B------:R-:W-:Y:S01]  /*2c80*/  IMAD.SHL.U32 R12, R6.reuse, 0x10, RZ ;  /* 0x00000010060c7824 */ /* 0x040fe200078e00ff */
[----:B------:R-:W-:Y:S01]  /*2c90*/  SHF.L.U32 R9, R6, 0x2, RZ ;  /* 0x0000000206097819 */ /* 0x000fe200000006ff */
[----:B------:R-:W-:Y:S01]  /*2ca0*/  VIADD R7, R72, 0xf ;  /* 0x0000000f48077836 */ /* 0x000fe20000000000 */
[----:B------:R-:W-:Y:S01]  /*2cb0*/  MOV R58, RZ ;  /* 0x000000ff003a7202 */ /* 0x000fe20000000f00 */
[----:B------:R-:W-:Y:S01]  /*2cc0*/  IMAD.WIDE R10, R69, 0x4, R10 ;  /* 0x00000004450a7825 */ /* 0x000fe200078e020a */
[----:B------:R-:W-:-:S02]  /*2cd0*/  LOP3.LUT R12, R12, 0x30, RZ, 0xe2, !PT ;  /* 0x000000300c0c7812 */ /* 0x000fc400078ee2ff */
[----:B------:R-:W-:Y:S02]  /*2ce0*/  CS2R R56, SRZ ;  /* 0x0000000000387805 */ /* 0x000fe4000001ff00 */
[----:B------:R-:W-:Y:S02]  /*2cf0*/  SHF.R.U32.HI R7, RZ, 0x4, R7 ;  /* 0x00000004ff077819 */ /* 0x000fe40000011607 */
[----:B------:R-:W-:Y:S02]  /*2d00*/  CS2R R54, SRZ ;  /* 0x0000000000367805 */ /* 0x000fe4000001ff00 */
[----:B------:R-:W-:Y:S02]  /*2d10*/  LOP3.LUT R65, R9, 0xc, RZ, 0xc0, !PT ;  /* 0x0000000c09417812 */ /* 0x000fe400078ec0ff */
[----:B------:R-:W-:Y:S02]  /*2d20*/  CS2R R52, SRZ ;  /* 0x0000000000347805 */ /* 0x000fe4000001ff00 */
[----:B------:R-:W-:Y:S01]  /*2d30*/  LEA R12, R59, R12, 0x6 ;  /* 0x0000000c3b0c7211 */ /* 0x000fe200078e30ff */
[----:B--2---:R-:W-:Y:S01]  /*2d40*/  IMAD R68, R5, UR9, RZ ;  /* 0x0000000905447c24 */ /* 0x004fe2000f8e02ff */
[----:B------:R-:W-:Y:S01]  /*2d50*/  IADD3 R64, PT, PT, -R7, R66, RZ ;  /* 0x0000004207407210 */ /* 0x000fe20007ffe1ff */
[----:B------:R-:W-:Y:S01]  /*2d60*/  VIADD R66, R66, 0x1 ;  /* 0x0000000142427836 */ /* 0x000fe20000000000 */
[----:B------:R-:W-:-:S02]  /*2d70*/  IADD3 R65, PT, PT, R8, 0x1, R65 ;  /* 0x0000000108417810 */ /* 0x000fc40007ffe041 */
[----:B------:R-:W-:Y:S02]  /*2d80*/  CS2R R50, SRZ ;  /* 0x0000000000327805 */ /* 0x000fe4000001ff00 */
[----:B-1----:R-:W-:Y:S02]  /*2d90*/  IADD3 R62, P0, PT, R10, UR10, RZ ;  /* 0x0000000a0a3e7c10 */ /* 0x002fe4000ff1e0ff */
[----:B------:R-:W-:Y:S02]  /*2da0*/  CS2R R48, SRZ ;  /* 0x0000000000307805 */ /* 0x000fe4000001ff00 */
[----:B------:R-:W-:Y:S02]  /*2db0*/  IADD3 R61, PT, PT, R61, R12, RZ ;  /* 0x0000000c3d3d7210 */ /* 0x000fe40007ffe0ff */
[----:B------:R-:W-:Y:S02]  /*2dc0*/  IADD3.X R63, PT, PT, R11, UR11, RZ, P0, !PT ;  /* 0x0000000b0b3f7c10 */ /* 0x000fe400087fe4ff */
[----:B------:R-:W-:-:S02]  /*2dd0*/  MOV R7, RZ ;  /* 0x000000ff00077202 */ /* 0x000fc40000000f00 */
[----:B------:R-:W-:Y:S02]  /*2de0*/  LOP3.LUT R5, R9, 0x7c, RZ, 0xc0, !PT ;  /* 0x0000007c09057812 */ /* 0x000fe400078ec0ff */
[----:B------:R-:W-:-:S07]  /*2df0*/  SHF.R.S32.HI R69, RZ, 0x1f, R68 ;  /* 0x0000001fff457819 */ /* 0x000fce0000011444 */
.L_x_25513:
[----:B------:R-:W2:Y:S04]  /*2e00*/  LDG.E.CONSTANT R9, desc[UR6][R62.64] ;  /* 0x000000063e097981 */ /* 0x000ea8000c1e9900 */
[----:B------:R-:W1:Y:S01]  /*2e10*/  LDS.128 R32, [R61] ;  /* 0x000000003d207984 */ /* 0x000e620000000c00 */
[----:B--2---:R-:W-:-:S03]  /*2e20*/  IMAD.WIDE R8, R9, UR16, R68 ;  /* 0x0000001009087c25 */ /* 0x004fc6000f8e0244 */
[----:B------:R-:W-:-:S04]  /*2e30*/  IADD3 R8, P0, PT, R5, R8, RZ ;  /* 0x0000000805087210 */ /* 0x000fc80007f1e0ff */
[----:B------:R-:W-:Y:S02]  /*2e40*/  IADD3.X R9, PT, PT, RZ, R9, RZ, P0, !PT ;  /* 0x00000009ff097210 */ /* 0x000fe400007fe4ff */
[----:B------:R-:W-:-:S04]  /*2e50*/  LEA R70, P0, R8, UR4, 0x2 ;  /* 0x0000000408467c11 */ /* 0x000fc8000f8010ff */
[----:B-----5:R-:W-:-:S05]  /*2e60*/  LEA.HI.X R71, R8, UR5, R9, 0x2, P0 ;  /* 0x0000000508477c11 */ /* 0x020fca00080f1409 */
[----:B------:R-:W2:Y:S04]  /*2e70*/  LDG.E.128.CONSTANT R40, desc[UR6][R70.64] ;  /* 0x0000000646287981 */ /* 0x000ea8000c1e9d00 */
[----:B------:R-:W4:Y:S04]  /*2e80*/  LDG.E.128.CONSTANT R44, desc[UR6][R70.64+0x200] ;  /* 0x00020006462c7981 */ /* 0x000f28000c1e9d00 */
[----:B---3--:R-:W3:Y:S04]  /*2e90*/  LDG.E.128.CONSTANT R16, desc[UR6][R70.64+0x400] ;  /* 0x0004000646107981 */ /* 0x008ee8000c1e9d00 */
[----:B------:R-:W3:Y:S04]  /*2ea0*/  LDG.E.128.CONSTANT R20, desc[UR6][R70.64+0x600] ;  /* 0x0006000646147981 */ /* 0x000ee8000c1e9d00 */
[----:B------:R-:W3:Y:S04]  /*2eb0*/  LDG.E.128.CONSTANT R24, desc[UR6][R70.64+0x800] ;  /* 0x0008000646187981 */ /* 0x000ee8000c1e9d00 */
[----:B------:R-:W3:Y:S01]  /*2ec0*/  LDG.E.128.CONSTANT R28, desc[UR6][R70.64+0xa00] ;  /* 0x000a0006461c7981 */ /* 0x000ee2000c1e9d00 */
[----:B------:R-:W-:-:S02]  /*2ed0*/  ISETP.NE.AND P1, PT, R64, -0x1, PT ;  /* 0xffffffff4000780c */ /* 0x000fc40003f25270 */
[C---:B------:R-:W-:Y:S01]  /*2ee0*/  IADD3 R67, PT, PT, R65.reuse, -0x1, RZ ;  /* 0xffffffff41437810 */ /* 0x040fe20007ffe0ff */
[----:B------:R-:W3:Y:S10]  /*2ef0*/  LDG.E.128.CONSTANT R36, desc[UR6][R70.64+0xc00] ;  /* 0x000c000646247981 */ /* 0x000ef4000c1e9d00 */
[C---:B------:R-:W-:Y:S01]  /*2f00*/  @!P1 IADD3 R13, PT, PT, R65.reuse, 0x1, RZ ;  /* 0x00000001410d9810 */ /* 0x040fe20007ffe0ff */
[C---:B------:R-:W-:Y:S01]  /*2f10*/  @!P1 VIADD R9, R65.reuse, 0x2 ;  /* 0x0000000241099836 */ /* 0x040fe20000000000 */
[----:B------:R-:W-:-:S02]  /*2f20*/  @!P1 IADD3 R11, PT, PT, R65, 0x1, RZ ;  /* 0x00000001410b9810 */ /* 0x000fc40007ffe0ff */
[-C--:B------:R-:W-:Y:S02]  /*2f30*/  @!P1 ISETP.GE.AND P0, PT, R67, R72.reuse, PT ;  /* 0x000000484300920c */ /* 0x080fe40003f06270 */
[-C--:B------:R-:W-:Y:S02]  /*2f40*/  @!P1 ISETP.GE.AND P3, PT, R11, R72.reuse, PT ;  /* 0x000000480b00920c */ /* 0x080fe40003f66270 */
[-C--:B------:R-:W-:Y:S02]  /*2f50*/  @!P1 ISETP.GE.AND P6, PT, R13, R72.reuse, PT ;  /* 0x000000480d00920c */ /* 0x080fe40003fc6270 */
[-C--:B------:R-:W-:Y:S01]  /*2f60*/  @!P1 ISETP.GE.AND P5, PT, R67, R72.reuse, PT ;  /* 0x000000484300920c */ /* 0x080fe20003fa6270 */
[----:B------:R-:W3:Y:S01]  /*2f70*/  LDG.E.128.CONSTANT R12, desc[UR6][R70.64+0xe00] ;  /* 0x000e0006460c7981 */ /* 0x000ee2000c1e9d00 */
[-C--:B------:R-:W-:Y:S02]  /*2f80*/  @!P1 ISETP.GE.AND P2, PT, R65, R72.reuse, PT ;  /* 0x000000484100920c */ /* 0x080fe40003f46270 */
[----:B------:R-:W-:-:S02]  /*2f90*/  @!P1 ISETP.GE.AND P4, PT, R9, R72, PT ;  /* 0x000000480900920c */ /* 0x000fc40003f86270 */
[----:B--2---:R-:W-:Y:S02]  /*2fa0*/  @!P1 FSEL R40, R40, RZ, !P0 ;  /* 0x000000ff28289208 */ /* 0x004fe40004000000 */
[-C--:B------:R-:W-:Y:S02]  /*2fb0*/  @!P1 ISETP.GE.AND P0, PT, R11, R72.reuse, PT ;  /* 0x000000480b00920c */ /* 0x080fe40003f06270 */
[----:B------:R-:W-:Y:S02]  /*2fc0*/  @!P1 FSEL R42, R42, RZ, !P3 ;  /* 0x000000ff2a2a9208 */ /* 0x000fe40005800000 */
[----:B----4-:R-:W-:Y:S02]  /*2fd0*/  @!P1 FSEL R44, R44, RZ, !P5 ;  /* 0x000000ff2c2c9208 */ /* 0x010fe40006800000 */
[----:B------:R-:W-:Y:S02]  /*2fe0*/  @!P1 FSEL R41, R41, RZ, !P2 ;  /* 0x000000ff29299208 */ /* 0x000fe40005000000 */
[----:B------:R-:W-:-:S02]  /*2ff0*/  @!P1 ISETP.GE.AND P3, PT, R65, R72, PT ;  /* 0x000000484100920c */ /* 0x000fc40003f66270 */
[-C--:B------:R-:W-:Y:S02]  /*3000*/  @!P1 ISETP.GE.AND P5, PT, R65, R72.reuse, PT ;  /* 0x000000484100920c */ /* 0x080fe40003fa6270 */
[----:B------:R-:W-:Y:S01]  /*3010*/  @!P1 FSEL R46, R46, RZ, !P0 ;  /* 0x000000ff2e2e9208 */ /* 0x000fe20004000000 */
[----:B-1----:R-:W-:Y:S01]  /*3020*/  FMUL.FTZ R41, R33, R41 ;  /* 0x0000002921297220 */ /* 0x002fe20000410000 */
[----:B------:R-:W-:Y:S02]  /*3030*/  @!P1 FSEL R45, R45, RZ, !P3 ;  /* 0x000000ff2d2d9208 */ /* 0x000fe40005800000 */
[-C--:B------:R-:W-:Y:S02]  /*3040*/  @!P1 ISETP.GE.AND P0, PT, R67, R72.reuse, PT ;  /* 0x000000484300920c */ /* 0x080fe40003f06270 */
[----:B---3--:R-:W-:Y:S02]  /*3050*/  @!P1 FSEL R17, R17, RZ, !P5 ;  /* 0x000000ff11119208 */ /* 0x008fe40006800000 */
[----:B------:R-:W-:-:S02]  /*3060*/  @!P1 ISETP.GE.AND P2, PT, R9, R72, PT ;  /* 0x000000480900920c */ /* 0x000fc40003f46270 */
[----:B------:R-:W-:Y:S01]  /*3070*/  @!P1 ISETP.GE.AND P3, PT, R9, R72, PT ;  /* 0x000000480900920c */ /* 0x000fe20003f66270 */
[----:B------:R-:W-:Y:S01]  /*3080*/  @!P1 VIADD R9, R65, 0x1 ;  /* 0x0000000141099836 */ /* 0x000fe20000000000 */
[----:B------:R-:W-:Y:S01]  /*3090*/  @!P1 FSEL R16, R16, RZ, !P0 ;  /* 0x000000ff10109208 */ /* 0x000fe20004000000 */
[----:B------:R-:W-:Y:S01]  /*30a0*/  FFMA.FTZ R41, R32, R40, R41 ;  /* 0x0000002820297223 */ /* 0x000fe20000010029 */
[----:B------:R-:W-:Y:S01]  /*30b0*/  FMUL.FTZ R17, R33, R17 ;  /* 0x0000001121117220 */ /* 0x000fe20000410000 */
[----:B------:R-:W-:Y:S02]  /*30c0*/  @!P1 FSEL R18, R18, RZ, !P6 ;  /* 0x000000ff12129208 */ /* 0x000fe40007000000 */
[----:B------:R-:W-:Y:S01]  /*30d0*/  @!P1 ISETP.GE.AND P5, PT, R9, R72, PT ;  /* 0x000000480900920c */ /* 0x000fe20003fa6270 */
[----:B------:R-:W-:Y:S01]  /*30e0*/  FFMA.FTZ R42, R34, R42, R41 ;  /* 0x0000002a222a7223 */ /* 0x000fe20000010029 */
[----:B------:R-:W2:Y:S01]  /*30f0*/  LDG.E.128.CONSTANT R8, desc[UR6][R70.64+0x1000] ;  /* 0x0010000646087981 */ /* 0x000ea2000c1e9d00 */
[----:B------:R-:W-:Y:S01]  /*3100*/  FFMA.FTZ R17, R32, R16, R17 ;  /* 0x0000001020117223 */ /* 0x000fe20000010011 */
[----:B------:R-:W-:Y:S01]  /*3110*/  FMUL.FTZ R45, R33, R45 ;  /* 0x0000002d212d7220 */ /* 0x000fe20000410000 */
[----:B------:R-:W-:-:S02]  /*3120*/  @!P1 IADD3 R41, PT, PT, R65, 0x2, RZ ;  /* 0x0000000241299810 */ /* 0x000fc40007ffe0ff */
[----:B------:R-:W-:Y:S01]  /*3130*/  @!P1 FSEL R47, R47, RZ, !P2 ;  /* 0x000000ff2f2f9208 */ /* 0x000fe20005000000 */
[----:B------:R-:W-:Y:S01]  /*3140*/  FFMA.FTZ R18, R34, R18, R17 ;  /* 0x0000001222127223 */ /* 0x000fe20000010011 */
[----:B------:R-:W-:Y:S01]  /*3150*/  FFMA.FTZ R45, R32, R44, R45 ;  /* 0x0000002c202d7223 */ /* 0x000fe2000001002d */
[-C--:B------:R-:W-:Y:S01]  /*3160*/  @!P1 ISETP.GE.AND P0, PT, R41, R72.reuse, PT ;  /* 0x000000482900920c */ /* 0x080fe20003f06270 */
[----:B------:R-:W-:Y:S01]  /*3170*/  @!P1 VIADD R17, R65, 0x1 ;  /* 0x0000000141119836 */ /* 0x000fe20000000000 */
[----:B------:R-:W-:Y:S02]  /*3180*/  @!P1 ISETP.GE.AND P2, PT, R67, R72, PT ;  /* 0x000000484300920c */ /* 0x000fe40003f46270 */
[----:B------:R-:W-:Y:S01]  /*3190*/  @!P1 IADD3 R41, PT, PT, R65, 0x1, RZ ;  /* 0x0000000141299810 */ /* 0x000fe20007ffe0ff */
[----:B------:R-:W-:Y:S01]  /*31a0*/  FFMA.FTZ R74, R34, R46, R45 ;  /* 0x0000002e224a7223 */ /* 0x000fe2000001002d */
        /* <DEDUP_REMOVED lines=9> */
[C---:B------:R-:W-:Y:S02]  /*3240*/  @!P1 ISETP.GE.AND P0, PT, R65.reuse, R72, PT ;  /* 0x000000484100920c */ /* 0x040fe40003f06270 */
[C---:B------:R-:W-:Y:S02]  /*3250*/  @!P1 IADD3 R41, PT, PT, R65.reuse, 0x2, RZ ;  /* 0x0000000241299810 */ /* 0x040fe40007ffe0ff */
[----:B------:R-:W-:Y:S01]  /*3260*/  @!P1 IADD3 R17, PT, PT, R65, 0x2, RZ ;  /* 0x0000000241119810 */ /* 0x000fe20007ffe0ff */
[----:B------:R-:W-:Y:S01]  /*3270*/  FFMA.FTZ R74, R35, R47, R74 ;  /* 0x0000002f234a7223 */ /* 0x000fe2000001004a */
[----:B------:R-:W-:Y:S01]  /*3280*/  @!P1 FSEL R21, R21, RZ, !P2 ;  /* 0x000000ff15159208 */ /* 0x000fe20005000000 */
[----:B------:R-:W3:Y:S01]  /*3290*/  LDG.E.128.CONSTANT R44, desc[UR6][R70.64+0x1200] ;  /* 0x00120006462c7981 */ /* 0x000ee2000c1e9d00 */
[----:B------:R-:W-:-:S02]  /*32a0*/  @!P1 FSEL R24, R24, RZ, !P5 ;  /* 0x000000ff18189208 */ /* 0x000fc40006800000 */
[----:B------:R-:W-:Y:S02]  /*32b0*/  @!P1 FSEL R25, R25, RZ, !P0 ;  /* 0x000000ff19199208 */ /* 0x000fe40004000000 */
[-C--:B------:R-:W-:Y:S02]  /*32c0*/  @!P1 ISETP.GE.AND P6, PT, R41, R72.reuse, PT ;  /* 0x000000482900920c */ /* 0x080fe40003fc6270 */
[-C--:B------:R-:W-:Y:S02]  /*32d0*/  @!P1 ISETP.GE.AND P2, PT, R17, R72.reuse, PT ;  /* 0x000000481100920c */ /* 0x080fe40003f46270 */
[-C--:B------:R-:W-:Y:S02]  /*32e0*/  @!P1 ISETP.GE.AND P5, PT, R67, R72.reuse, PT ;  /* 0x000000484300920c */ /* 0x080fe40003fa6270 */
[----:B------:R-:W-:Y:S01]  /*32f0*/  @!P1 ISETP.GE.AND P0, PT, R65, R72, PT ;  /* 0x000000484100920c */ /* 0x000fe20003f06270 */
[----:B------:R-:W-:Y:S01]  /*3300*/  FFMA.FTZ R75, R35, R43, R42 ;  /* 0x0000002b234b7223 */ /* 0x000fe2000001002a */
[----:B------:R-:W-:Y:S01]  /*3310*/  @!P1 FSEL R26, R26, RZ, !P4 ;  /* 0x000000ff1a1a9208 */ /* 0x000fe20006000000 */
[----:B------:R-:W4:Y:S01]  /*3320*/  LDG.E.128.CONSTANT R40, desc[UR6][R70.64+0x1400] ;  /* 0x0014000646287981 */ /* 0x000f22000c1e9d00 */
        /* <DEDUP_REMOVED lines=10> */
[----:B------:R-:W-:Y:S01]  /*33d0*/  @!P1 ISETP.GE.AND P2, PT, R67, R72, PT ;  /* 0x000000484300920c */ /* 0x000fe20003f46270 */
[----:B------:R-:W-:Y:S02]  /*33e0*/  FFMA.FTZ R67, R35, R19, R18 ;  /* 0x0000001323437223 */ /* 0x000fe40000010012 */
[----:B------:R-:W4:Y:S01]  /*33f0*/  LDG.E.128.CONSTANT R16, desc[UR6][R70.64+0x1600] ;  /* 0x0016000646107981 */ /* 0x000f22000c1e9d00 */
[----:B------:R-:W-:Y:S01]  /*3400*/  FMUL.FTZ R21, R33, R21 ;  /* 0x0000001521157220 */ /* 0x000fe20000410000 */
[----:B------:R-:W-:-:S03]  /*3410*/  @!P1 FSEL R36, R36, RZ, !P4 ;  /* 0x000000ff24249208 */ /* 0x000fc60006000000 */
[----:B------:R-:W-:Y:S01]  /*3420*/  FFMA.FTZ R21, R32, R20, R21 ;  /* 0x0000001420157223 */ /* 0x000fe20000010015 */
[----:B------:R-:W-:-:S03]  /*3430*/  @!P1 ISETP.GE.AND P4, PT, R65, R72, PT ;  /* 0x000000484100920c */ /* 0x000fc60003f86270 */
[----:B------:R-:W-:Y:S01]  /*3440*/  FFMA.FTZ R22, R34, R22, R21 ;  /* 0x0000001622167223 */ /* 0x000fe20000010015 */
[----:B------:R-:W-:Y:S02]  /*3450*/  @!P1 IADD3 R21, PT, PT, R65, 0x1, RZ ;  /* 0x0000000141159810 */ /* 0x000fe40007ffe0ff */
[----:B------:R-:W-:Y:S02]  /*3460*/  @!P1 FSEL R37, R37, RZ, !P4 ;  /* 0x000000ff25259208 */ /* 0x000fe40006000000 */
        /* <DEDUP_REMOVED lines=11> */
[-C--:B------:R-:W-:Y:S02]  /*3520*/  @!P1 ISETP.GE.AND P6, PT, R21, R72.reuse, PT ;  /* 0x000000481500920c */ /* 0x080fe40003fc6270 */
[----:B------:R-:W-:Y:S02]  /*3530*/  @!P1 IADD3 R21, PT, PT, R65, 0x1, RZ ;  /* 0x0000000141159810 */ /* 0x000fe40007ffe0ff */
[----:B------:R-:W-:Y:S02]  /*3540*/  @!P1 FSEL R15, R15, RZ, !P6 ;  /* 0x000000ff0f0f9208 */ /* 0x000fe40007000000 */
[----:B------:R-:W-:Y:S01]  /*3550*/  @!P1 ISETP.GE.AND P6, PT, R21, R72, PT ;  /* 0x000000481500920c */ /* 0x000fe20003fc6270 */
[----:B------:R-:W-:Y:S02]  /*3560*/  @!P1 VIADD R21, R65, 0x2 ;  /* 0x0000000241159836 */ /* 0x000fe40000000000 */
[----:B------:R-:W-:Y:S01]  /*3570*/  VIADD R20, R66, 0x3 ;  /* 0x0000000342147836 */ /* 0x000fe20000000000 */
[----:B------:R-:W-:Y:S01]  /*3580*/  @!P1 FSEL R39, R39, RZ, !P4 ;  /* 0x000000ff27279208 */ /* 0x000fe20006000000 */
[C---:B------:R-:W-:Y:S01]  /*3590*/  FMUL.FTZ R25, R33.reuse, R25 ;  /* 0x0000001921197220 */ /* 0x040fe20000410000 */
[C---:B------:R-:W-:Y:S01]  /*35a0*/  FMUL.FTZ R29, R33.reuse, R29 ;  /* 0x0000001d211d7220 */ /* 0x040fe20000410000 */
[C---:B------:R-:W-:Y:S01]  /*35b0*/  FMUL.FTZ R37, R33.reuse, R37 ;  /* 0x0000002521257220 */ /* 0x040fe20000410000 */
[----:B------:R-:W-:Y:S01]  /*35c0*/  FMUL.FTZ R13, R33, R13 ;  /* 0x0000000d210d7220 */ /* 0x000fe20000410000 */
[----:B------:R-:W-:Y:S01]  /*35d0*/  ISETP.GE.U32.AND P4, PT, R20, R73, PT ;  /* 0x000000491400720c */ /* 0x000fe20003f86070 */
[C---:B------:R-:W-:Y:S01]  /*35e0*/  FFMA.FTZ R25, R32.reuse, R24, R25 ;  /* 0x0000001820197223 */ /* 0x040fe20000010019 */
[C---:B------:R-:W-:Y:S01]  /*35f0*/  FFMA.FTZ R29, R32.reuse, R28, R29 ;  /* 0x0000001c201d7223 */ /* 0x040fe2000001001d */
[C---:B------:R-:W-:Y:S01]  /*3600*/  FFMA.FTZ R37, R32.reuse, R36, R37 ;  /* 0x0000002420257223 */ /* 0x040fe20000010025 */
[----:B------:R-:W-:Y:S01]  /*3610*/  FFMA.FTZ R13, R32, R12, R13 ;  /* 0x0000000c200d7223 */ /* 0x000fe2000001000d */
        /* <DEDUP_REMOVED lines=18> */
[----:B------:R-:W-:Y:S01]  /*3740*/  VIADD R61, R61, 0x100 ;  /* 0x000001003d3d7836 */ /* 0x000fe20000000000 */
[----:B------:R-:W-:-:S02]  /*3750*/  IADD3 R64, PT, PT, R64, 0x4, RZ ;  /* 0x0000000440407810 */ /* 0x000fc40007ffe0ff */
        /* <DEDUP_REMOVED lines=11> */
[----:B---3--:R-:W-:Y:S02]  /*3810*/  @!P1 FSEL R44, R44, RZ, !P0 ;  /* 0x000000ff2c2c9208 */ /* 0x008fe40004000000 */
[----:B------:R-:W-:-:S04]  /*3820*/  @!P1 ISETP.GE.AND P0, PT, R65, R72, PT ;  /* 0x000000484100920c */ /* 0x000fc80003f06270 */
[----:B------:R-:W-:Y:S02]  /*3830*/  @!P1 FSEL R45, R45, RZ, !P0 ;  /* 0x000000ff2d2d9208 */ /* 0x000fe40004000000 */
[-C--:B------:R-:W-:Y:S01]  /*3840*/  @!P1 ISETP.GE.AND P0, PT, R21, R72.reuse, PT ;  /* 0x000000481500920c */ /* 0x080fe20003f06270 */
[C---:B------:R-:W-:Y:S01]  /*3850*/  @!P1 VIADD R21, R65.reuse, 0x2 ;  /* 0x0000000241159836 */ /* 0x040fe20000000000 */
[----:B----4-:R-:W-:Y:S02]  /*3860*/  @!P1 FSEL R40, R40, RZ, !P3 ;  /* 0x000000ff28289208 */ /* 0x010fe40005800000 */
[----:B------:R-:W-:Y:S02]  /*3870*/  @!P1 ISETP.GE.AND P3, PT, R65, R72, PT ;  /* 0x000000484100920c */ /* 0x000fe40003f66270 */
[----:B------:R-:W-:Y:S02]  /*3880*/  @!P1 FSEL R46, R46, RZ, !P6 ;  /* 0x000000ff2e2e9208 */ /* 0x000fe40007000000 */
[----:B------:R-:W-:-:S02]  /*3890*/  @!P1 FSEL R41, R41, RZ, !P3 ;  /* 0x000000ff29299208 */ /* 0x000fc40005800000 */
[CC--:B------:R-:W-:Y:S02]  /*38a0*/  @!P1 ISETP.GE.AND P6, PT, R21.reuse, R72.reuse, PT ;  /* 0x000000481500920c */ /* 0x0c0fe40003fc6270 */
[-C--:B------:R-:W-:Y:S02]  /*38b0*/  @!P1 ISETP.GE.AND P3, PT, R21, R72.reuse, PT ;  /* 0x000000481500920c */ /* 0x080fe40003f66270 */
[C---:B------:R-:W-:Y:S02]  /*38c0*/  @!P1 IADD3 R21, PT, PT, R65.reuse, 0x1, RZ ;  /* 0x0000000141159810 */ /* 0x040fe40007ffe0ff */
[----:B------:R-:W-:Y:S02]  /*38d0*/  @!P1 FSEL R42, R42, RZ, !P0 ;  /* 0x000000ff2a2a9208 */ /* 0x000fe40004000000 */
[----:B------:R-:W-:Y:S02]  /*38e0*/  @!P1 FSEL R16, R16, RZ, !P2 ;  /* 0x000000ff10109208 */ /* 0x000fe40005000000 */
        /* <DEDUP_REMOVED lines=18> */
[----:B------:R-:W-:Y:S01]  /*3a10*/  FFMA.FTZ R18, R34, R18, R17 ;  /* 0x0000001222127223 */ /* 0x000fe20000010011 */
        /* <DEDUP_REMOVED lines=9> */
[----:B------:R-:W-:-:S02]  /*3ab0*/  IADD3 R65, PT, PT, R65, 0x40, RZ ;  /* 0x0000004041417810 */ /* 0x000fc40007ffe0ff */
[----:B------:R-:W-:Y:S01]  /*3ac0*/  IADD3.X R63, PT, PT, RZ, R63, RZ, P0, !PT ;  /* 0x0000003fff3f7210 */ /* 0x000fe200007fe4ff */
[----:B------:R-:W-:Y:S06]  /*3ad0*/  @!P4 BRA `(.L_x_25513) ;  /* 0xfffffff000c8c947 */ /* 0x000fec000383ffff */
.L_x_25512:
[----:B------:R-:W-:Y:S05]  /*3ae0*/  BSYNC.RECONVERGENT B0 ;  /* 0x0000000000007941 */ /* 0x000fea0003800200 */
.L_x_25511:
[----:B------:R-:W2:Y:S01]  /*3af0*/  SHFL.BFLY PT, R5, R58, 0x2, 0x1f ;  /* 0x0c401f003a057f89 */ /* 0x000ea200000e0000 */
[----:B------:R-:W0:Y:S01]  /*3b00*/  S2UR UR5, SR_CgaCtaId ;  /* 0x00000000000579c3 */ /* 0x000e220000008800 */
[C---:B---34-:R-:W-:Y:S01]  /*3b10*/  LOP3.LUT R16, R6.reuse, 0x3, RZ, 0xc0, !PT ;  /* 0x0000000306107812 */ /* 0x058fe200078ec0ff */
[----:B------:R-:W-:Y:S01]  /*3b20*/  UMOV UR4, 0x400 ;  /* 0x0000040000047882 */ /* 0x000fe20000000000 */
[----:B------:R-:W3:Y:S01]  /*3b30*/  SHFL.BFLY PT, R8, R57, 0x2, 0x1f ;  /* 0x0c401f0039087f89 */ /* 0x000ee200000e0000 */
[----:B------:R-:W-:Y:S01]  /*3b40*/  LOP3.LUT R19, R6, 0x3c0, RZ, 0xc0, !PT ;  /* 0x000003c006137812 */ /* 0x000fe200078ec0ff */
[----:B------:R-:W-:Y:S01]  /*3b50*/  UIADD3 UR4, UPT, UPT, UR4, 0x1a0, URZ ;  /* 0x000001a004047890 */ /* 0x000fe2000fffe0ff */
[----:B------:R-:W-:Y:S01]  /*3b60*/  ISETP.NE.AND P2, PT, R16, RZ, PT ;  /* 0x000000ff1000720c */ /* 0x000fe20003f45270 */
[----:B------:R-:W4:Y:S01]  /*3b70*/  SHFL.BFLY PT, R9, R56, 0x2, 0x1f ;  /* 0x0c401f0038097f89 */ /* 0x000f2200000e0000 */
[----:B------:R-:W-:Y:S01]  /*3b80*/  SHF.R.U32.HI R60, RZ, 0x2, R60 ;  /* 0x00000002ff3c7819 */ /* 0x000fe2000001163c */
[----:B------:R-:W-:Y:S01]  /*3b90*/  BSSY.RECONVERGENT B0, `(.L_x_25514) ;  /* 0x0000045000007945 */ /* 0x000fe20003800200 */
[----:B------:R-:W-:Y:S01]  /*3ba0*/  ISETP.NE.OR P5, PT, R19, 0x40, P2 ;  /* 0x000000401300780c */ /* 0x000fe200017a5670 */
[----:B------:R-:W4:Y:S01]  /*3bb0*/  SHFL.BFLY PT, R10, R55, 0x2, 0x1f ;  /* 0x0c401f00370a7f89 */ /* 0x000f2200000e0000 */
[C---:B------:R-:W-:Y:S01]  /*3bc0*/  LOP3.LUT R21, R6.reuse, 0x3e0, RZ, 0xc0, !PT ;  /* 0x000003e006157812 */ /* 0x040fe200078ec0ff */
[----:B------:R-:W-:Y:S01]  /*3bd0*/  IMAD R60, R59, 0x60, R60 ;  /* 0x000000603b3c7824 */ /* 0x000fe200078e023c */
[----:B------:R-:W-:Y:S01]  /*3be0*/  LOP3.LUT P0, RZ, R6, 0x3c3, RZ, 0xc0, !PT ;  /* 0x000003c306ff7812 */ /* 0x000fe2000780c0ff */
[----:B------:R-:W4:Y:S01]  /*3bf0*/  SHFL.BFLY PT, R11, R54, 0x2, 0x1f ;  /* 0x0c401f00360b7f89 */ /* 0x000f2200000e0000 */
[----:B------:R-:W-:-:S02]  /*3c00*/  ISETP.NE.OR P4, PT, R21, 0x20, P2 ;  /* 0x000000201500780c */ /* 0x000fc40001785670 */
[C---:B------:R-:W-:Y:S01]  /*3c10*/  LOP3.LUT P1, RZ, R6.reuse, 0x3e3, RZ, 0xc0, !PT ;  /* 0x000003e306ff7812 */ /* 0x040fe2000782c0ff */
[----:B-1----:R-:W1:Y:S01]  /*3c20*/  SHFL.BFLY PT, R12, R53, 0x2, 0x1f ;  /* 0x0c401f00350c7f89 */ /* 0x002e6200000e0000 */
[----:B------:R-:W-:-:S03]  /*3c30*/  ISETP.GT.U32.AND P3, PT, R6, 0x1f, PT ;  /* 0x0000001f0600780c */ /* 0x000fc60003f64070 */
[----:B------:R-:W1:Y:S01]  /*3c40*/  SHFL.BFLY PT, R13, R52, 0x2, 0x1f ;  /* 0x0c401f00340d7f89 */ /* 0x000e6200000e0000 */
[----:B--2---:R-:W-:Y:S01]  /*3c50*/  FADD.FTZ R5, R5, R58 ;  /* 0x0000003a05057221 */ /* 0x004fe20000010000 */
[----:B0-----:R-:W-:Y:S02]  /*3c60*/  ULEA UR4, UR5, UR4, 0x18 ;  /* 0x0000000405047291 */ /* 0x001fe4000f8ec0ff */
[----:B------:R-:W0:Y:S01]  /*3c70*/  SHFL.BFLY PT, R14, R51, 0x2, 0x1f ;  /* 0x0c401f00330e7f89 */ /* 0x000e2200000e0000 */
[----:B---3--:R-:W-:-:S03]  /*3c80*/  FADD.FTZ R57, R8, R57 ;  /* 0x0000003908397221 */ /* 0x008fc60000010000 */
[----:B------:R-:W2:Y:S01]  /*3c90*/  SHFL.BFLY PT, R15, R50, 0x2, 0x1f ;  /* 0x0c401f00320f7f89 */ /* 0x000ea200000e0000 */
[----:B----4-:R-:W-:Y:S01]  /*3ca0*/  FADD.FTZ R9, R9, R56 ;  /* 0x0000003809097221 */ /* 0x010fe20000010000 */
[----:B------:R-:W-:Y:S02]  /*3cb0*/  LEA R60, R60, UR4, 0x2 ;  /* 0x000000043c3c7c11 */ /* 0x000fe4000f8e10ff */
[----:B------:R-:W3:Y:S01]  /*3cc0*/  SHFL.BFLY PT, R24, R49, 0x2, 0x1f ;  /* 0x0c401f0031187f89 */ /* 0x000ee200000e0000 */
[----:B------:R-:W-:-:S03]  /*3cd0*/  FADD.FTZ R55, R10, R55 ;  /* 0x000000370a377221 */ /* 0x000fc60000010000 */
[----:B------:R-:W4:Y:S01]  /*3ce0*/  SHFL.BFLY PT, R17, R48, 0x2, 0x1f ;  /* 0x0c401f0030117f89 */ /* 0x000f2200000e0000 */
[----:B------:R-:W-:-:S03]  /*3cf0*/  FADD.FTZ R11, R11, R54 ;  /* 0x000000360b0b7221 */ /* 0x000fc60000010000 */
[----:B------:R-:W4:Y:S01]  /*3d00*/  SHFL.BFLY PT, R26, R7, 0x2, 0x1f ;  /* 0x0c401f00071a7f89 */ /* 0x000f2200000e0000 */
[----:B-1----:R-:W-:Y:S01]  /*3d10*/  FADD.FTZ R53, R12, R53 ;  /* 0x000000350c357221 */ /* 0x002fe20000010000 */
        /* <DEDUP_REMOVED lines=25> */
[----:B------:R-:W-:Y:S01]  /*3eb0*/  FADD.FTZ R13, R13, R20 ;  /* 0x000000140d0d7221 */ /* 0x000fe20000010000 */
[----:B-1----:R-:W-:Y:S01]  /*3ec0*/  FADD.FTZ R51, R51, R22 ;  /* 0x0000001633337221 */ /* 0x002fe20000010000 */
        /* <DEDUP_REMOVED lines=17> */
.L_x_25515:
[----:B------:R-:W-:Y:S05]  /*3fe0*/  BSYNC.RECONVERGENT B0 ;  /* 0x0000000000007941 */ /* 0x000fea0003800200 */
.L_x_25514:
        /* <DEDUP_REMOVED lines=27> */
.L_x_25517:
[----:B------:R-:W-:Y:S05]  /*41a0*/  BSYNC.RECONVERGENT B0 ;  /* 0x0000000000007941 */ /* 0x000fea0003800200 */
.L_x_25516:
        /* <DEDUP_REMOVED lines=15> */
.L_x_25519:
[----:B------:R-:W-:Y:S05]  /*42a0*/  BSYNC.RECONVERGENT B0 ;  /* 0x0000000000007941 */ /* 0x000fea0003800200 */
.L_x_25518:
        /* <DEDUP_REMOVED lines=27> */
.L_x_25521:
[----:B------:R-:W-:Y:S05]  /*4460*/  BSYNC.RECONVERGENT B0 ;  /* 0x0000000000007941 */ /* 0x000fea0003800200 */
.L_x_25520:
        /* <DEDUP_REMOVED lines=26> */
.L_x_25486:
        /* <DEDUP_REMOVED lines=8> */
.L_x_25523:
[----:B------:R-:W-:Y:S05]  /*4690*/  BSYNC B1 ;  /* 0x0000000000017941 */ /* 0x000fea0003800000 */
.L_x_25522:
[----:B------:R-:W-:Y:S01]  /*46a0*/  MOV R61, R63 ;  /* 0x0000003f003d7202 */ /* 0x000fe20000000f00 */
[----:B------:R-:W-:Y:S06]  /*46b0*/  BRA `(.L_x_25524) ;  /* 0xffffffc400d87947 */ /* 0x000fec000383ffff */
.L_x_25488:
        /* <DEDUP_REMOVED lines=8> */
.L_x_25526:
[----:B------:R-:W-:Y:S05]  /*4740*/  BSYNC B0 ;  /* 0x0000000000007941 */ /* 0x000fea0003800000 */
.L_x_25525:
        /* <DEDUP_REMOVED lines=9> */
.L_x_25527:
[----:B------:R-:W-:Y:S01]  /*47e0*/  HFMA2 R62, -RZ, RZ, 0, 2.384185791015625e-07 ;  /* 0x00000004ff3e7431 */ /* 0x000fe200000001ff */
[----:B------:R-:W-:-:S04]  /*47f0*/  MOV R10, R63 ;  /* 0x0000003f000a7202 */ /* 0x000fc80000000f00 */
[----:B------:R-:W-:-:S04]  /*4800*/  FMNMX.FTZ R10, R9, R10, !PT ;  /* 0x0000000a090a7209 */ /* 0x000fc80007810000 */
[----:B------:R-:W-:-:S07]  /*4810*/  MOV R65, R10 ;  /* 0x0000000a00417202 */ /* 0x000fce0000000f00 */
[----:B------:R-:W-:Y:S05]  /*4820*/  WARPSYNC.COLLECTIVE R60, `(.L_x_25528) ;  /* 0x000000003c087348 */ /* 0x000fea0003c00000 */
[----:B------:R0:W1:Y:S02]  /*4830*/  SHFL.BFLY P1, R63, R65, R62, R61 ;  /* 0x0c00003e413f7389 */ /* 0x000064000002003d */
[----:B01----:R-:W-:Y:S05]  /*4840*/  ENDCOLLECTIVE ;  /* 0x000000000000791b */ /* 0x003fea0003800000 */
.L_x_25528:
[----:B------:R-:W-:Y:S02]  /*4850*/  HFMA2 R62, -RZ, RZ, 0, 1.1920928955078125e-07 ;  /* 0x00000002ff3e7431 */ /* 0x000fe400000001ff */
[----:B------:R-:W-:-:S05]  /*4860*/  IMAD.MOV.U32 R13, RZ, RZ, R63 ;  /* 0x000000ffff0d7224 */ /* 0x000fca00078e003f */
[----:B------:R-:W-:-:S04]  /*4870*/  FMNMX.FTZ R13, R10, R13, !PT ;  /* 0x0000000d0a0d7209 */ /* 0x000fc80007810000 */
[----:B------:R-:W-:-:S07]  /*4880*/  MOV R65, R13 ;  /* 0x0000000d00417202 */ /* 0x000fce0000000f00 */
[----:B------:R-:W-:Y:S05]  /*4890*/  WARPSYNC.COLLECTIVE R60, `(.L_x_25529) ;  /* 0x000000003c087348 */ /* 0x000fea0003c00000 */
[----:B------:R0:W1:Y:S02]  /*48a0*/  SHFL.BFLY P1, R63, R65, R62, R61 ;  /* 0x0c00003e413f7389 */ /* 0x000064000002003d */
[----:B01----:R-:W-:Y:S05]  /*48b0*/  ENDCOLLECTIVE ;  /* 0x000000000000791b */ /* 0x003fea0003800000 */
.L_x_25529:
[----:B------:R-:W-:Y:S01]  /*48c0*/  MOV R12, R63 ;  /* 0x0000003f000c7202 */ /* 0x000fe20000000f00 */
[----:B------:R-:W-:Y:S06]  /*48d0*/  BRA `(.L_x_25530) ;  /* 0xffffffc400e47947 */ /* 0x000fec000383ffff */
.L_x_25531:
        /* <DEDUP_REMOVED lines=10> */
.L_x_27718:


//--------------------- .text._ZN4vllm25paged_attention_v2_kernelIffLi80ELi16ELi128ELNS_18Fp8KVCacheDataTypeE0ELb0ELi512EEEvPfS2_PT_PKS3_PKT0_S9_ifPKiSB_iPKfiiiSD_SD_iiiii --------------------------
	.section	.text._ZN4vllm25paged_attention_v2_kernelIffLi80ELi16ELi128ELNS_18Fp8KVCacheDataTypeE0ELb0ELi512EEEvPfS2_PT_PKS3_PKT0_S9_ifPKiSB_iPKfiiiSD_SD_iiiii,"ax",@progbits
	.align	128
        .global         _ZN4vllm25paged_attention_v2_kernelIffLi80ELi16ELi128ELNS_18Fp8KVCacheDataTypeE0ELb0ELi512EEEvPfS2_PT_PKS3_PKT0_S9_ifPKiSB_iPKfiiiSD_SD_iiiii
        .type           _ZN4vllm25paged_attention_v2_kernelIffLi80ELi16ELi128ELNS_18Fp8KVCacheDataTypeE0ELb0ELi512EEEvPfS2_PT_PKS3_PKT0_S9_ifPKiSB_iPKfiiiSD_SD_iiiii,@function
        .size           _ZN4vllm25paged_attention_v2_kernelIffLi80ELi16ELi128ELNS_18Fp8KVCacheDataTypeE0ELb0ELi512EEEvPfS2_PT_PKS3_PKT0_S9_ifPKiSB_iPKfiiiSD_SD_iiiii,(.L_x_27719 - _ZN4vllm25paged_attention_v2_kernelIffLi80ELi16ELi128ELNS_18Fp8KVCacheDataTypeE0ELb0ELi512EEEvPfS2_PT_PKS3_PKT0_S9_ifPKiSB_iPKfiiiSD_SD_iiiii)
        .other          _ZN4vllm25paged_attention_v2_kernelIffLi80ELi16ELi128ELNS_18Fp8KVCacheDataTypeE0ELb0ELi512EEEvPfS2_PT_PKS3_PKT0_S9_ifPKiSB_iPKfiiiSD_SD_iiiii,@"STO_CUDA_ENTRY STV_DEFAULT"
_ZN4vllm25paged_attention_v2_kernelIffLi80ELi16ELi128ELNS_18Fp8KVCacheDataTypeE0ELb0ELi512EEEvPfS2_PT_PKS3_PKT0_S9_ifPKiSB_iPKfiiiSD_SD_iiiii:
.text._ZN4vllm25paged_attention_v2_kernelIffLi80ELi16ELi128ELNS_18Fp8KVCacheDataTypeE0ELb0ELi512EEEvPfS2_PT_PKS3_PKT0_S9_ifPKiSB_iPKfiiiSD_SD_iiiii:
        /* <DEDUP_REMOVED lines=17> */
[----:B------:R-:W-:Y:S01]  /*0110*/  IMAD.MOV.U32 R51, RZ, RZ, RZ ;  /* 0x000000ffff337224 */ /* 0x000fe200078e00ff */
[----:B------:R-:W1:Y:S01]  /*0120*/  S2R R49, SR_CgaCtaId ;  /* 0x0000000000317919 */ /* 0x000e620000008800 */
[----:B------:R-:W-:Y:S01]  /*0130*/  MOV R50, 0x400 ;  /* 0x0000040000327802 */ /* 0x000fe20000000f00 */
[----:B------:R-:W1:Y:S01]  /*0140*/  LDCU UR4, c[0x0][0x3c8] ;  /* 0x00007900ff0477ac */ /* 0x000e620008000800 */
[----:B------:R-:W-:Y:S01]  /*0150*/  LEA R61, R3, 0x20, 0x5 ;  /* 0x00000020033d7811 */ /* 0x000fe200078e28ff */
[----:B------:R-:W1:Y:S01]  /*0160*/  LDCU UR9, c[0x0][0x3dc] ;  /* 0x00007b80ff0977ac */ /* 0x000e620008000800 */
[----:B0-----:R-:W-:Y:S01]  /*0170*/  ISETP.GT.U32.AND P1, PT, R48, 0x27, PT ;  /* 0x000000273000780c */ /* 0x001fe20003f24070 */
[----:B------:R-:W0:Y:S01]  /*0180*/  LDCU UR12, c[0x0][0x3b4] ;  /* 0x00007680ff0c77ac */ /* 0x000e220008000800 */
[----:B--2---:R-:W-:Y:S02]  /*0190*/  IABS R13, R15 ;  /* 0x0000000f000d7213 */ /* 0x004fe40000000000 */
        /* <DEDUP_REMOVED lines=12> */
[----:B------:R-:W4:Y:S01]  /*0260*/  @!P1 LDG.E.64.CONSTANT R6, desc[UR6][R6.64] ;  /* 0x0000000606069981 */ /* 0x000f22000c1e9b00 */
[----:B------:R-:W0:Y:S08]  /*0270*/  I2F.RP R0, R13 ;  /* 0x0000000d00007306 */ /* 0x000e300000209400 */
[----:B0-----:R-:W0:Y:S01]  /*0280*/  MUFU.RCP R0, R0 ;  /* 0x0000000000007308 */ /* 0x001e220000001000 */
[----:B---3--:R-:W-:-:S05]  /*0290*/  @P0 IMAD.WIDE.U32 R8, R2, 0x4, R8 ;  /* 0x0000000402080825 */ /* 0x008fca00078e0008 */
[----:B------:R3:W5:Y:S01]  /*02a0*/  @P0 LDG.E.CONSTANT R51, desc[UR6][R8.64] ;  /* 0x0000000608330981 */ /* 0x000762000c1e9900 */
[--C-:B------:R-:W-:Y:S01]  /*02b0*/  SHF.R.U32.HI R52, RZ, 0x1, R48.reuse ;  /* 0x00000001ff347819 */ /* 0x100fe20000011630 */
[----:B-1----:R-:W-:Y:S01]  /*02c0*/  IMAD R55, R4, UR4, RZ ;  /* 0x0000000404377c24 */ /* 0x002fe2000f8e02ff */
[----:B------:R-:W-:Y:S01]  /*02d0*/  SHF.R.U32.HI R54, RZ, 0x5, R48 ;  /* 0x00000005ff367819 */ /* 0x000fe20000011630 */
[----:B------:R-:W-:Y:S03]  /*02e0*/  BSSY B0, `(.L_x_25532) ;  /* 0x00000bc000007945 */ /* 0x000fe60003800000 */
[----:B------:R-:W-:Y:S02]  /*02f0*/  LEA R56, R3, R54, 0x5 ;  /* 0x0000003603387211 */ /* 0x000fe400078e28ff */
[----:B0-----:R-:W-:Y:S02]  /*0300*/  IADD3 R10, PT, PT, R0, 0xffffffe, RZ ;  /* 0x0ffffffe000a7810 */ /* 0x001fe40007ffe0ff */
[----:B---3--:R-:W-:-:S02]  /*0310*/  IABS R8, R12 ;  /* 0x0000000c00087213 */ /* 0x008fc40000000000 */
[----:B------:R0:W1:Y:S02]  /*0320*/  F2I.FTZ.U32.TRUNC.NTZ R11, R10 ;  /* 0x0000000a000b7305 */ /* 0x000064000021f000 */
[----:B0-----:R-:W-:Y:S01]  /*0330*/  IMAD.MOV.U32 R10, RZ, RZ, RZ ;  /* 0x000000ffff0a7224 */ /* 0x001fe200078e00ff */
[----:B-1----:R-:W-:-:S05]  /*0340*/  IADD3 R14, PT, PT, RZ, -R11, RZ ;  /* 0x8000000bff0e7210 */ /* 0x002fca0007ffe0ff */
        /* <DEDUP_REMOVED lines=16> */
[----:B------:R-:W-:-:S04]  /*0450*/  IABS R13, R17 ;  /* 0x00000011000d7213 */ /* 0x000fc80000000000 */
[----:B------:R-:W0:Y:S08]  /*0460*/  I2F.RP R0, R13 ;  /* 0x0000000d00007306 */ /* 0x000e300000209400 */
[----:B0-----:R-:W0:Y:S02]  /*0470*/  MUFU.RCP R0, R0 ;  /* 0x0000000000007308 */ /* 0x001e240000001000 */
[----:B0-----:R-:W-:-:S02]  /*0480*/  IADD3 R8, PT, PT, R0, 0xffffffe, RZ ;  /* 0x0ffffffe00087810 */ /* 0x001fc40007ffe0ff */
[----:B------:R-:W-:-:S04]  /*0490*/  IABS R0, R2 ;  /* 0x0000000200007213 */ /* 0x000fc80000000000 */
[----:B------:R0:W1:Y:S01]  /*04a0*/  F2I.FTZ.U32.TRUNC.NTZ R9, R8 ;  /* 0x0000000800097305 */ /* 0x000062000021f000 */
[----:B------:R-:W-:-:S04]  /*04b0*/  LOP3.LUT R2, R2, R17, RZ, 0x3c, !PT ;  /* 0x0000001102027212 */ /* 0x000fc800078e3cff */
[----:B------:R-:W-:Y:S01]  /*04c0*/  ISETP.GE.AND P3, PT, R2, RZ, PT ;  /* 0x000000ff0200720c */ /* 0x000fe20003f66270 */
[----:B0-----:R-:W-:Y:S01]  /*04d0*/  IMAD.MOV.U32 R8, RZ, RZ, RZ ;  /* 0x000000ffff087224 */ /* 0x001fe200078e00ff */
[----:B-1----:R-:W-:-:S05]  /*04e0*/  IADD3 R10, PT, PT, RZ, -R9, RZ ;  /* 0x80000009ff0a7210 */ /* 0x002fca0007ffe0ff */
[----:B------:R-:W-:Y:S01]  /*04f0*/  IMAD R11, R10, R13, RZ ;  /* 0x0000000d0a0b7224 */ /* 0x000fe200078e02ff */
[----:B------:R-:W-:-:S03]  /*0500*/  IABS R10, R17 ;  /* 0x00000011000a7213 */ /* 0x000fc60000000000 */
[----:B------:R-:W-:Y:S01]  /*0510*/  IMAD.HI.U32 R9, R9, R11, R8 ;  /* 0x0000000b09097227 */ /* 0x000fe200078e0008 */
[----:B------:R-:W-:Y:S02]  /*0520*/  IADD3 R8, PT, PT, RZ, -R10, RZ ;  /* 0x8000000aff087210 */ /* 0x000fe40007ffe0ff */
[----:B------:R-:W-:-:S03]  /*0530*/  LEA R11, R49, R50, 0x18 ;  /* 0x00000032310b7211 */ /* 0x000fc600078ec0ff */
[----:B------:R-:W-:-:S04]  /*0540*/  IMAD.HI.U32 R9, R9, R0, RZ ;  /* 0x0000000009097227 */ /* 0x000fc800078e00ff */
[----:B------:R-:W-:Y:S01]  /*0550*/  IMAD R8, R9, R8, R0 ;  /* 0x0000000809087224 */ /* 0x000fe200078e0200 */
[----:B------:R-:W-:-:S04]  /*0560*/  LOP3.LUT R0, R48, 0x1, RZ, 0xc0, !PT ;  /* 0x0000000130007812 */ /* 0x000fc800078ec0ff */
[----:B------:R-:W-:Y:S01]  /*0570*/  ISETP.GT.U32.AND P2, PT, R13, R8, PT ;  /* 0x000000080d00720c */ /* 0x000fe20003f44070 */
[----:B------:R-:W-:-:S05]  /*0580*/  IMAD R53, R0, 0xa0, R11 ;  /* 0x000000a000357824 */ /* 0x000fca00078e020b */
[----:B------:R-:W-:-:S07]  /*0590*/  @!P1 LEA R10, R52, R53, 0x3 ;  /* 0x00000035340a9211 */ /* 0x000fce00078e18ff */
[-C--:B------:R-:W-:Y:S02]  /*05a0*/  @!P2 IADD3 R8, PT, PT, R8, -R13.reuse, RZ ;  /* 0x8000000d0808a210 */ /* 0x080fe40007ffe0ff */
[----:B------:R-:W-:Y:S02]  /*05b0*/  @!P2 IADD3 R9, PT, PT, R9, 0x1, RZ ;  /* 0x000000010909a810 */ /* 0x000fe40007ffe0ff */
[----:B------:R-:W-:Y:S01]  /*05c0*/  ISETP.GE.U32.AND P0, PT, R8, R13, PT ;  /* 0x0000000d0800720c */ /* 0x000fe20003f06070 */
[----:B------:R-:W-:-:S05]  /*05d0*/  VIADD R8, R62, 0xf ;  /* 0x0000000f3e087836 */ /* 0x000fca0000000000 */
[----:B------:R-:W-:-:S04]  /*05e0*/  SHF.R.U32.HI R8, RZ, 0x4, R8 ;  /* 0x00000004ff087819 */ /* 0x000fc80000011608 */
[----:B------:R-:W-:-:S03]  /*05f0*/  VIMNMX.U32 R61, PT, PT, R8, R61, PT ;  /* 0x0000003d083d7248 */ /* 0x000fc60003fe0000 */
[----:B------:R-:W-:Y:S01]  /*0600*/  @P0 VIADD R9, R9, 0x1 ;  /* 0x0000000109090836 */ /* 0x000fe20000000000 */
[----:B------:R-:W-:Y:S01]  /*0610*/  ISETP.GE.U32.AND P0, PT, R56, R61, PT ;  /* 0x0000003d3800720c */ /* 0x000fe20003f06070 */
[----:B------:R-:W-:Y:S01]  /*0620*/  IMAD R8, R3, -0x20, R61 ;  /* 0xffffffe003087824 */ /* 0x000fe200078e023d */
[----:B------:R-:W-:Y:S02]  /*0630*/  MOV R3, 0xff7fffff ;  /* 0xff7fffff00037802 */ /* 0x000fe40000000f00 */
[----:B------:R-:W-:-:S05]  /*0640*/  MOV R2, R9 ;  /* 0x0000000900027202 */ /* 0x000fca0000000f00 */
[----:B------:R-:W-:Y:S01]  /*0650*/  @!P3 IMAD.MOV R2, RZ, RZ, -R2 ;  /* 0x000000ffff02b224 */ /* 0x000fe200078e0a02 */
[----:B----4-:R0:W-:Y:S01]  /*0660*/  @!P1 STS.64 [R10], R6 ;  /* 0x000000060a009388 */ /* 0x0101e20000000a00 */
[----:B------:R-:W-:Y:S01]  /*0670*/  BAR.SYNC.DEFER_BLOCKING 0x0 ;  /* 0x0000000000007b1d */ /* 0x000fe20000010000 */
[----:B------:R-:W-:Y:S02]  /*0680*/  ISETP.NE.AND P1, PT, R17, RZ, PT ;  /* 0x000000ff1100720c */ /* 0x000fe40003f25270 */
[----:B0-----:R-:W-:-:S04]  /*0690*/  LEA R7, R8, R5, 0x4 ;  /* 0x0000000508077211 */ /* 0x001fc800078e20ff */
[----:B------:R-:W-:-:S07]  /*06a0*/  VIMNMX R60, PT, PT, R62, R7, PT ;  /* 0x000000073e3c7248 */ /* 0x000fce0003fe0100 */
[----:B------:R-:W-:Y:S01]  /*06b0*/  @!P1 LOP3.LUT R2, RZ, R17, RZ, 0x33, !PT ;  /* 0x00000011ff029212 */ /* 0x000fe200078e33ff */
[----:B--2---:R-:W-:Y:S06]  /*06c0*/  @P0 BRA `(.L_x_25533) ;  /* 0x0000000400f40947 */ /* 0x004fec0003800000 */
[----:B------:R-:W0:Y:S01]  /*06d0*/  LDCU UR8, c[0x0][0x3e0] ;  /* 0x00007c00ff0877ac */ /* 0x000e220008000800 */
[----:B------:R-:W-:Y:S01]  /*06e0*/  IMAD.MOV.U32 R4, RZ, RZ, R56 ;  /* 0x000000ffff047224 */ /* 0x000fe200078e0038 */
[----:B------:R-:W-:Y:S01]  /*06f0*/  SHF.L.U32 R48, R48, 0x1, RZ ;  /* 0x0000000130307819 */ /* 0x000fe200000006ff */
[----:B------:R-:W-:Y:S01]  /*0700*/  IMAD R5, R54, 0x10, R5 ;  /* 0x0000001036057824 */ /* 0x000fe200078e0205 */
[----:B------:R-:W1:Y:S01]  /*0710*/  LDCU.64 UR4, c[0x0][0x3b8] ;  /* 0x00007700ff0477ac */ /* 0x000e620008000a00 */
[----:B------:R-:W-:Y:S01]  /*0720*/  IMAD.WIDE.U32 R6, R4, 0x4, RZ ;  /* 0x0000000404067825 */ /* 0x000fe200078e00ff */
[----:B------:R-:W-:Y:S01]  /*0730*/  IADD3 R50, PT, PT, R50, 0x160, RZ ;  /* 0x0000016032327810 */ /* 0x000fe20007ffe0ff */
[----:B------:R-:W2:Y:S01]  /*0740*/  LDS.128 R44, [R53] ;  /* 0x00000000352c7984 */ /* 0x000ea20000000c00 */
[----:B------:R-:W-:Y:S02]  /*0750*/  LOP3.LUT R65, R48, 0x3c, RZ, 0xc0, !PT ;  /* 0x0000003c30417812 */ /* 0x000fe400078ec0ff */
[----:B------:R-:W-:Y:S01]  /*0760*/  LOP3.LUT R52, R52, 0xf, RZ, 0xc0, !PT ;  /* 0x0000000f34347812 */ /* 0x000fe200078ec0ff */
[----:B------:R-:W-:Y:S01]  /*0770*/  IMAD.WIDE R6, R55, 0x4, R6 ;  /* 0x0000000437067825 */ /* 0x000fe200078e0206 */
[----:B------:R-:W3:Y:S01]  /*0780*/  LDS.128 R40, [R53+0x10] ;  /* 0x0000100035287984 */ /* 0x000ee20000000c00 */
[----:B------:R-:W-:-:S02]  /*0790*/  LEA R49, R49, R50, 0x18 ;  /* 0x0000003231317211 */ /* 0x000fc400078ec0ff */
[----:B------:R-:W-:Y:S01]  /*07a0*/  LEA R54, R54, R65, 0x6 ;  /* 0x0000004136367211 */ /* 0x000fe200078e30ff */
[----:B------:R-:W4:Y:S01]  /*07b0*/  LDS.128 R36, [R53+0x20] ;  /* 0x0000200035247984 */ /* 0x000f220000000c00 */
[----:B-----5:R-:W-:Y:S01]  /*07c0*/  FSETP.NEU.FTZ.AND P0, PT, R51, RZ, PT ;  /* 0x000000ff3300720b */ /* 0x020fe20003f1d000 */
[----:B0-----:R-:W-:Y:S01]  /*07d0*/  IMAD R56, R2, UR8, RZ ;  /* 0x0000000802387c24 */ /* 0x001fe2000f8e02ff */
[----:B------:R-:W-:Y:S01]  /*07e0*/  MOV R3, 0xff7fffff ;  /* 0xff7fffff00037802 */ /* 0x000fe20000000f00 */
[----:B------:R-:W0:Y:S01]  /*07f0*/  LDS.128 R32, [R53+0x30] ;  /* 0x0000300035207984 */ /* 0x000e220000000c00 */
[----:B------:R-:W-:Y:S02]  /*0800*/  LOP3.LUT R48, R48, 0x2, RZ, 0xc0, !PT ;  /* 0x0000000230307812 */ /* 0x000fe400078ec0ff */
[----:B-1----:R-:W-:Y:S01]  /*0810*/  IADD3 R6, P1, PT, R6, UR4, RZ ;  /* 0x0000000406067c10 */ /* 0x002fe2000ff3e0ff */
[----:B------:R-:W1:Y:S01]  /*0820*/  LDS.128 R28, [R53+0x40] ;  /* 0x00004000351c7984 */ /* 0x000e620000000c00 */
[----:B------:R-:W-:-:S02]  /*0830*/  IADD3 R64, P2, PT, R65, R56, RZ ;  /* 0x0000003841407210 */ /* 0x000fc40007f5e0ff */
[----:B------:R-:W-:Y:S01]  /*0840*/  IADD3.X R7, PT, PT, R7, UR5, RZ, P1, !PT ;  /* 0x0000000507077c10 */ /* 0x000fe20008ffe4ff */
[----:B------:R-:W0:Y:S01]  /*0850*/  LDS.128 R24, [R53+0x50] ;  /* 0x0000500035187984 */ /* 0x000e220000000c00 */
[----:B------:R-:W-:-:S03]  /*0860*/  LEA.HI.X.SX32 R65, R56, RZ, 0x1, P2 ;  /* 0x000000ff38417211 */ /* 0x000fc600010f0eff */
[----:B------:R-:W0:Y:S04]  /*0870*/  LDS.128 R20, [R53+0x60] ;  /* 0x0000600035147984 */ /* 0x000e280000000c00 */
[----:B------:R-:W0:Y:S04]  /*0880*/  LDS.128 R16, [R53+0x70] ;  /* 0x0000700035107984 */ /* 0x000e280000000c00 */
[----:B------:R-:W0:Y:S04]  /*0890*/  LDS.128 R12, [R53+0x80] ;  /* 0x00008000350c7984 */ /* 0x000e280000000c00 */
[----:B------:R2:W0:Y:S02]  /*08a0*/  LDS.128 R8, [R53+0x90] ;  /* 0x0000900035087984 */ /* 0x0004240000000c00 */
[----:B--2---:R-:W-:Y:S01]  /*08b0*/  IADD3 R53, PT, PT, R52, R5, RZ ;  /* 0x0000000534357210 */ /* 0x004fe20007ffe0ff */
[----:B------:R-:W-:-:S03]  /*08c0*/  IMAD.IADD R5, R54, 0x1, R49 ;  /* 0x0000000136057824 */ /* 0x000fc600078e0231 */
[----:B------:R-:W-:Y:S01]  /*08d0*/  IADD3 R49, PT, PT, -R62, R53, RZ ;  /* 0x000000353e317210 */ /* 0x000fe20007ffe1ff */
[----:B---34-:R-:W-:-:S07]  /*08e0*/  VIADD R50, R53, 0x1 ;  /* 0x0000000135327836 */ /* 0x018fce0000000000 */
.L_x_25535:
        /* <DEDUP_REMOVED lines=9> */
[----:B0-----:R-:W5:Y:S01]  /*0980*/  LDG.E.64.CONSTANT R58, desc[UR6][R66.64+0x300] ;  /* 0x00030006423a7981 */ /* 0x001f62000c1e9b00 */
[----:B--2---:R-:W-:Y:S01]  /*0990*/  FMUL.FTZ R63, R52, R46 ;  /* 0x0000002e343f7220 */ /* 0x004fe20000410000 */
[----:B------:R-:W-:-:S03]  /*09a0*/  FMUL.FTZ R52, R53, R47 ;  /* 0x0000002f35347220 */ /* 0x000fc60000410000 */
[----:B---3--:R-:W-:Y:S01]  /*09b0*/  FFMA.FTZ R63, R44, R54, R63 ;  /* 0x000000362c3f7223 */ /* 0x008fe2000001003f */
[----:B------:R-:W-:Y:S02]  /*09c0*/  FFMA.FTZ R52, R45, R55, R52 ;  /* 0x000000372d347223 */ /* 0x000fe40000010034 */
[----:B------:R-:W2:Y:S01]  /*09d0*/  LDG.E.64.CONSTANT R54, desc[UR6][R66.64+0x500] ;  /* 0x0005000642367981 */ /* 0x000ea2000c1e9b00 */
[----:B----4-:R-:W-:Y:S01]  /*09e0*/  FFMA.FTZ R63, R40, R56, R63 ;  /* 0x00000038283f7223 */ /* 0x010fe2000001003f */
[----:B------:R-:W-:Y:S02]  /*09f0*/  FFMA.FTZ R52, R41, R57, R52 ;  /* 0x0000003929347223 */ /* 0x000fe40000010034 */
[----:B------:R-:W0:Y:S01]  /*0a00*/  LDG.E.64.CONSTANT R56, desc[UR6][R66.64+0x600] ;  /* 0x0006000642387981 */ /* 0x000e22000c1e9b00 */
[----:B-----5:R-:W-:Y:S01]  /*0a10*/  FFMA.FTZ R63, R58, R42, R63 ;  /* 0x0000002a3a3f7223 */ /* 0x020fe2000001003f */
[----:B------:R-:W-:Y:S02]  /*0a20*/  FFMA.FTZ R68, R59, R43, R52 ;  /* 0x0000002b3b447223 */ /* 0x000fe40000010034 */
[----:B------:R-:W3:Y:S04]  /*0a30*/  LDG.E.64.CONSTANT R52, desc[UR6][R66.64+0x400] ;  /* 0x0004000642347981 */ /* 0x000ee8000c1e9b00 */
[----:B------:R-:W4:Y:S01]  /*0a40*/  LDG.E.64.CONSTANT R58, desc[UR6][R66.64+0x700] ;  /* 0x00070006423a7981 */ /* 0x000f22000c1e9b00 */
[----:B---3--:R-:W-:Y:S01]  /*0a50*/  FFMA.FTZ R63, R36, R52, R63 ;  /* 0x00000034243f7223 */ /* 0x008fe2000001003f */
[----:B------:R-:W-:-:S02]  /*0a60*/  FFMA.FTZ R68, R37, R53, R68 ;  /* 0x0000003525447223 */ /* 0x000fc40000010044 */
[----:B------:R-:W1:Y:S01]  /*0a70*/  LDG.E.64.CONSTANT R52, desc[UR6][R66.64+0x800] ;  /* 0x0008000642347981 */ /* 0x000e62000c1e9b00 */
[----:B--2---:R-:W-:Y:S01]  /*0a80*/  FFMA.FTZ R63, R54, R38, R63 ;  /* 0x00000026363f7223 */ /* 0x004fe2000001003f */
[----:B------:R-:W-:Y:S02]  /*0a90*/  FFMA.FTZ R68, R55, R39, R68 ;  /* 0x0000002737447223 */ /* 0x000fe40000010044 */
[----:B------:R-:W2:Y:S01]  /*0aa0*/  LDG.E.64.CONSTANT R54, desc[UR6][R66.64+0x900] ;  /* 0x0009000642367981 */ /* 0x000ea2000c1e9b00 */
[----:B0-----:R-:W-:Y:S01]  /*0ab0*/  FFMA.FTZ R63, R32, R56, R63 ;  /* 0x00000038203f7223 */ /* 0x001fe2000001003f */
[----:B------:R-:W-:Y:S02]  /*0ac0*/  FFMA.FTZ R68, R33, R57, R68 ;  /* 0x0000003921447223 */ /* 0x000fe40000010044 */
[----:B------:R-:W3:Y:S01]  /*0ad0*/  LDG.E.64.CONSTANT R56, desc[UR6][R66.64+0xa00] ;  /* 0x000a000642387981 */ /* 0x000ee2000c1e9b00 */
[----:B----4-:R-:W-:Y:S01]  /*0ae0*/  FFMA.FTZ R63, R58, R34, R63 ;  /* 0x000000223a3f7223 */ /* 0x010fe2000001003f */
[----:B------:R-:W-:-:S02]  /*0af0*/  FFMA.FTZ R68, R59, R35, R68 ;  /* 0x000000233b447223 */ /* 0x000fc40000010044 */
[----:B------:R-:W4:Y:S01]  /*0b00*/  LDG.E.64.CONSTANT R58, desc[UR6][R66.64+0xb00] ;  /* 0x000b0006423a7981 */ /* 0x000f22000c1e9b00 */
[----:B-1----:R-:W-:Y:S01]  /*0b10*/  FFMA.FTZ R63, R28, R52, R63 ;  /* 0x000000341c3f7223 */ /* 0x002fe2000001003f */
[----:B------:R-:W-:Y:S02]  /*0b20*/  FFMA.FTZ R68, R29, R53, R68 ;  /* 0x000000351d447223 */ /* 0x000fe40000010044 */
        /* <DEDUP_REMOVED lines=22> */
[----:B------:R-:W-:Y:S01]  /*0c90*/  UMOV UR4, 0xffffffff ;  /* 0xffffffff00047882 */ /* 0x000fe20000000000 */
[----:B-----5:R-:W-:Y:S01]  /*0ca0*/  FFMA.FTZ R63, R12, R52, R63 ;  /* 0x000000340c3f7223 */ /* 0x020fe2000001003f */
[----:B------:R-:W-:-:S03]  /*0cb0*/  FFMA.FTZ R68, R13, R53, R68 ;  /* 0x000000350d447223 */ /* 0x000fc60000010044 */
[----:B--2---:R-:W-:Y:S01]  /*0cc0*/  FFMA.FTZ R63, R54, R14, R63 ;  /* 0x0000000e363f7223 */ /* 0x004fe2000001003f */
[----:B------:R-:W-:-:S03]  /*0cd0*/  FFMA.FTZ R68, R55, R15, R68 ;  /* 0x0000000f37447223 */ /* 0x000fc60000010044 */
[----:B---3--:R-:W-:Y:S01]  /*0ce0*/  FFMA.FTZ R63, R8, R56, R63 ;  /* 0x00000038083f7223 */ /* 0x008fe2000001003f */
[----:B------:R-:W-:-:S03]  /*0cf0*/  FFMA.FTZ R68, R9, R57, R68 ;  /* 0x0000003909447223 */ /* 0x000fc60000010044 */
[----:B----4-:R-:W-:Y:S01]  /*0d00*/  FFMA.FTZ R58, R58, R10, R63 ;  /* 0x0000000a3a3a7223 */ /* 0x010fe2000001003f */
[----:B------:R-:W-:-:S04]  /*0d10*/  FFMA.FTZ R59, R59, R11, R68 ;  /* 0x0000000b3b3b7223 */ /* 0x000fc80000010044 */
[----:B------:R-:W-:Y:S01]  /*0d20*/  FADD.FTZ R58, R58, R59 ;  /* 0x0000003b3a3a7221 */ /* 0x000fe20000010000 */
[----:B------:R-:W-:Y:S06]  /*0d30*/  BRA.DIV UR4, `(.L_x_25534) ;  /* 0x0000003604447947 */ /* 0x000fec000b800000 */
[----:B------:R0:W1:Y:S02]  /*0d40*/  SHFL.BFLY PT, R53, R58, 0x1, 0x1f ;  /* 0x0c201f003a357f89 */ /* 0x00006400000e0000 */
.L_x_25572:
[----:B------:R-:W-:Y:S01]  /*0d50*/  ISETP.NE.U32.AND P3, PT, R0, 0x1, PT ;  /* 0x000000010000780c */ /* 0x000fe20003f65070 */
[----:B-1----:R-:W-:Y:S01]  /*0d60*/  FADD.FTZ R53, R58, R53 ;  /* 0x000000353a357221 */ /* 0x002fe20000010000 */
[C---:B------:R-:W-:Y:S02]  /*0d70*/  IADD3 R52, PT, PT, R49.reuse, 0x1, RZ ;  /* 0x0000000131347810 */ /* 0x040fe40007ffe0ff */
[----:B------:R-:W-:Y:S02]  /*0d80*/  IADD3 R4, PT, PT, R4, 0x4, RZ ;  /* 0x0000000404047810 */ /* 0x000fe40007ffe0ff */
[----:B------:R-:W-:Y:S02]  /*0d90*/  I2FP.F32.S32 R52, R52 ;  /* 0x0000003400347245 */ /* 0x000fe40000201400 */
[----:B------:R-:W-:Y:S02]  /*0da0*/  ISETP.GE.U32.AND P2, PT, R4, R61, PT ;  /* 0x0000003d0400720c */ /* 0x000fe40003f46070 */
[----:B------:R-:W-:Y:S01]  /*0db0*/  IADD3 R49, PT, PT, R49, 0x40, RZ ;  /* 0x0000004031317810 */ /* 0x000fe20007ffe0ff */
[----:B------:R-:W-:-:S02]  /*0dc0*/  FMUL.FTZ R52, R52, R51 ;  /* 0x0000003334347220 */ /* 0x000fc40000410000 */
[C---:B------:R-:W-:Y:S01]  /*0dd0*/  @P3 VIADD R55, R50.reuse, 0xffffffff ;  /* 0xffffffff32373836 */ /* 0x040fe20000000000 */
[----:B------:R-:W-:Y:S02]  /*0de0*/  IADD3 R50, PT, PT, R50, 0x40, RZ ;  /* 0x0000004032327810 */ /* 0x000fe40007ffe0ff */
[----:B------:R-:W-:Y:S02]  /*0df0*/  FSEL R52, R52, RZ, P0 ;  /* 0x000000ff34347208 */ /* 0x000fe40000000000 */
[CC--:B------:R-:W-:Y:S02]  /*0e00*/  ISETP.GE.OR P4, PT, R55.reuse, R62.reuse, !P3 ;  /* 0x0000003e3700720c */ /* 0x0c0fe40005f86670 */
[----:B------:R-:W-:Y:S01]  /*0e10*/  @P3 ISETP.GE.AND P1, PT, R55, R62, PT ;  /* 0x0000003e3700320c */ /* 0x000fe20003f26270 */
[----:B------:R-:W-:-:S05]  /*0e20*/  FFMA.FTZ R54, R53, UR12, R52 ;  /* 0x0000000c35367c23 */ /* 0x000fca0008010034 */
[----:B------:R-:W-:Y:S02]  /*0e30*/  @P3 FSEL R52, R54, RZ, !P1 ;  /* 0x000000ff36343208 */ /* 0x000fe40004800000 */
[----:B------:R-:W-:-:S03]  /*0e40*/  IADD3 R6, P1, PT, R6, 0x10, RZ ;  /* 0x0000001006067810 */ /* 0x000fc60007f3e0ff */
[----:B------:R1:W-:Y:S01]  /*0e50*/  @P3 STS [R5], R52 ;  /* 0x0000003405003388 */ /* 0x0003e20000000800 */
[----:B------:R-:W-:Y:S01]  /*0e60*/  @!P4 FMNMX.FTZ R3, R3, R54, !PT ;  /* 0x000000360303c209 */ /* 0x000fe20007810000 */
[----:B------:R-:W-:Y:S01]  /*0e70*/  IMAD.X R7, RZ, RZ, R7, P1 ;  /* 0x000000ffff077224 */ /* 0x000fe200008e0607 */
[----:B-1----:R-:W-:Y:S01]  /*0e80*/  IADD3 R5, PT, PT, R5, 0x100, RZ ;  /* 0x0000010005057810 */ /* 0x002fe20007ffe0ff */
[----:B------:R-:W-:Y:S06]  /*0e90*/  @!P2 BRA `(.L_x_25535) ;  /* 0xfffffff80094a947 */ /* 0x000fec000383ffff */
.L_x_25533:
[----:B------:R-:W-:Y:S05]  /*0ea0*/  BSYNC B0 ;  /* 0x0000000000007941 */ /* 0x000fea0003800000 */
.L_x_25532:
        /* <DEDUP_REMOVED lines=9> */
.L_x_25578:
[----:B------:R-:W3:Y:S01]  /*0f40*/  S2R R4, SR_TID.X ;  /* 0x0000000000047919 */ /* 0x000ee20000002100 */
[----:B------:R-:W-:Y:S01]  /*0f50*/  MOV R6, 0x400 ;  /* 0x0000040000067802 */ /* 0x000fe20000000f00 */
[----:B------:R-:W-:Y:S05]  /*0f60*/  WARPSYNC.ALL ;  /* 0x0000000000007948 */ /* 0x000fea0003800000 */
[----:B------:R-:W4:Y:S01]  /*0f70*/  S2R R5, SR_CgaCtaId ;  /* 0x0000000000057919 */ /* 0x000f220000008800 */
[----:B------:R-:W-:Y:S01]  /*0f80*/  VIADD R10, R6, 0x140 ;  /* 0x00000140060a7836 */ /* 0x000fe20000000000 */
[----:B-12---:R-:W-:Y:S02]  /*0f90*/  FMNMX.FTZ R7, R7, R8, !PT ;  /* 0x0000000807077209 */ /* 0x006fe40007810000 */
[----:B---3--:R-:W-:-:S02]  /*0fa0*/  LOP3.LUT P0, R3, R4, 0x1f, RZ, 0xc0, !PT ;  /* 0x0000001f04037812 */ /* 0x008fc4000780c0ff */
[----:B------:R-:W-:Y:S02]  /*0fb0*/  SHF.R.U32.HI R0, RZ, 0x5, R4 ;  /* 0x00000005ff007819 */ /* 0x000fe40000011604 */
[----:B----4-:R-:W-:-:S04]  /*0fc0*/  LEA R11, R5, R10, 0x18 ;  /* 0x0000000a050b7211 */ /* 0x010fc800078ec0ff */
[----:B------:R-:W-:-:S05]  /*0fd0*/  LEA R10, R0, R11, 0x2 ;  /* 0x0000000b000a7211 */ /* 0x000fca00078e10ff */
[----:B------:R-:W-:Y:S01]  /*0fe0*/  @!P0 STS [R10], R7 ;  /* 0x000000070a008388 */ /* 0x000fe20000000800 */
[----:B------:R-:W-:Y:S01]  /*0ff0*/  BAR.SYNC.DEFER_BLOCKING 0x0 ;  /* 0x0000000000007b1d */ /* 0x000fe20000010000 */
[C---:B------:R-:W-:Y:S01]  /*1000*/  ISETP.GT.U32.AND P1, PT, R3.reuse, 0x3, PT ;  /* 0x000000030300780c */ /* 0x040fe20003f24070 */
[----:B------:R-:W-:Y:S01]  /*1010*/  IMAD.MOV.U32 R12, RZ, RZ, -0x800001 ;  /* 0xff7fffffff0c7424 */ /* 0x000fe200078e00ff */
[----:B------:R-:W-:-:S05]  /*1020*/  LEA R11, R3, R11, 0x2 ;  /* 0x0000000b030b7211 */ /* 0x000fca00078e10ff */
        /* <DEDUP_REMOVED lines=10> */
[----:B------:R-:W-:-:S05]  /*10d0*/  HFMA2 R8, -RZ, RZ, 0, 0 ;  /* 0x00000000ff087431 */ /* 0x000fca00000001ff */
        /* <DEDUP_REMOVED lines=20> */
.L_x_25541:
[----:B------:R-:W1:Y:S01]  /*1220*/  LDS R16, [R12] ;  /* 0x000000000c107984 */ /* 0x000e620000000800 */
[----:B------:R-:W-:Y:S01]  /*1230*/  VIADD R13, R13, 0x1 ;  /* 0x000000010d0d7836 */ /* 0x000fe20000000000 */
[----:B------:R-:W-:-:S04]  /*1240*/  IADD3 R14, PT, PT, R14, 0x80, RZ ;  /* 0x000000800e0e7810 */ /* 0x000fc80007ffe0ff */
[----:B------:R-:W-:Y:S01]  /*1250*/  ISETP.NE.AND P0, PT, R13, RZ, PT ;  /* 0x000000ff0d00720c */ /* 0x000fe20003f05270 */
[----:B-1----:R-:W-:-:S04]  /*1260*/  FADD.FTZ R16, -R7, R16 ;  /* 0x0000001007107221 */ /* 0x002fc80000010100 */
[----:B------:R-:W-:-:S04]  /*1270*/  FMUL.FTZ R16, R16, 1.4426950216293334961 ;  /* 0x3fb8aa3b10107820 */ /* 0x000fc80000410000 */
[----:B------:R-:W1:Y:S02]  /*1280*/  MUFU.EX2 R15, R16 ;  /* 0x00000010000f7308 */ /* 0x000e640000000800 */
[----:B-1----:R1:W-:Y:S01]  /*1290*/  STS [R12], R15 ;  /* 0x0000000f0c007388 */ /* 0x0023e20000000800 */
[----:B------:R-:W-:Y:S01]  /*12a0*/  FADD.FTZ R8, R15, R8 ;  /* 0x000000080f087221 */ /* 0x000fe20000010000 */
[----:B-1----:R-:W-:Y:S01]  /*12b0*/  IADD3 R12, PT, PT, R12, 0x200, RZ ;  /* 0x000002000c0c7810 */ /* 0x002fe20007ffe0ff */
[----:B------:R-:W-:Y:S06]  /*12c0*/  @P0 BRA `(.L_x_25541) ;  /* 0xfffffffc00d40947 */ /* 0x000fec000383ffff */
.L_x_25540:
[----:B------:R-:W-:Y:S05]  /*12d0*/  BSYNC.RECONVERGENT B1 ;  /* 0x0000000000017941 */ /* 0x000fea0003800200 */
.L_x_25539:
        /* <DEDUP_REMOVED lines=12> */
.L_x_25544:
        /* <DEDUP_REMOVED lines=12> */
[C---:B-1----:R-:W-:Y:S01]  /*1460*/  FADD.FTZ R16, -R7.reuse, R16 ;  /* 0x0000001007107221 */ /* 0x042fe20000010100 */
[----:B--2---:R-:W-:-:S03]  /*1470*/  FADD.FTZ R18, -R7, R18 ;  /* 0x0000001207127221 */ /* 0x004fc60000010100 */
[----:B------:R-:W-:Y:S02]  /*1480*/  FMUL.FTZ R15, R16, 1.4426950216293334961 ;  /* 0x3fb8aa3b100f7820 */ /* 0x000fe40000410000 */
[----:B------:R-:W1:Y:S01]  /*1490*/  LDS R16, [R12+0xc00] ;  /* 0x000c00000c107984 */ /* 0x000e620000000800 */
[C---:B---3--:R-:W-:Y:S01]  /*14a0*/  FADD.FTZ R20, -R7.reuse, R20 ;  /* 0x0000001407147221 */ /* 0x048fe20000010100 */
[----:B------:R-:W-:Y:S02]  /*14b0*/  FMUL.FTZ R17, R18, 1.4426950216293334961 ;  /* 0x3fb8aa3b12117820 */ /* 0x000fe40000410000 */
[----:B------:R-:W2:Y:S01]  /*14c0*/  LDS R18, [R12+0xe00] ;  /* 0x000e00000c127984 */ /* 0x000ea20000000800 */
[C---:B----4-:R-:W-:Y:S01]  /*14d0*/  FADD.FTZ R22, -R7.reuse, R22 ;  /* 0x0000001607167221 */ /* 0x050fe20000010100 */
[----:B------:R-:W-:Y:S01]  /*14e0*/  FMUL.FTZ R19, R20, 1.4426950216293334961 ;  /* 0x3fb8aa3b14137820 */ /* 0x000fe20000410000 */
[----:B------:R-:W3:Y:S01]  /*14f0*/  MUFU.EX2 R15, R15 ;  /* 0x0000000f000f7308 */ /* 0x000ee20000000800 */
[----:B------:R-:W4:Y:S01]  /*1500*/  LDS R20, [R12+0x1000] ;  /* 0x001000000c147984 */ /* 0x000f220000000800 */
[----:B0-----:R-:W-:Y:S01]  /*1510*/  FADD.FTZ R24, -R7, R24 ;  /* 0x0000001807187221 */ /* 0x001fe20000010100 */
[----:B------:R-:W-:-:S02]  /*1520*/  FMUL.FTZ R21, R22, 1.4426950216293334961 ;  /* 0x3fb8aa3b16157820 */ /* 0x000fc40000410000 */
[----:B------:R-:W0:Y:S01]  /*1530*/  LDS R22, [R12+0x1200] ;  /* 0x001200000c167984 */ /* 0x000e220000000800 */
[C---:B------:R-:W-:Y:S01]  /*1540*/  FADD.FTZ R26, -R7.reuse, R26 ;  /* 0x0000001a071a7221 */ /* 0x040fe20000010100 */
[----:B------:R-:W-:Y:S01]  /*1550*/  FMUL.FTZ R23, R24, 1.4426950216293334961 ;  /* 0x3fb8aa3b18177820 */ /* 0x000fe20000410000 */
[----:B------:R-:W1:Y:S01]  /*1560*/  MUFU.EX2 R17, R17 ;  /* 0x0000001100117308 */ /* 0x000e620000000800 */
[----:B------:R-:W0:Y:S01]  /*1570*/  LDS R24, [R12+0x1400] ;  /* 0x001400000c187984 */ /* 0x000e220000000800 */
[----:B------:R-:W-:Y:S01]  /*1580*/  FMUL.FTZ R25, R26, 1.4426950216293334961 ;  /* 0x3fb8aa3b1a197820 */ /* 0x000fe20000410000 */
[C---:B------:R-:W-:Y:S02]  /*1590*/  FADD.FTZ R28, -R7.reuse, R28 ;  /* 0x0000001c071c7221 */ /* 0x040fe40000010100 */
[----:B------:R-:W0:Y:S01]  /*15a0*/  LDS R26, [R12+0x1600] ;  /* 0x001600000c1a7984 */ /* 0x000e220000000800 */
[----:B------:R-:W-:Y:S01]  /*15b0*/  FADD.FTZ R30, -R7, R30 ;  /* 0x0000001e071e7221 */ /* 0x000fe20000010100 */
[----:B------:R-:W-:Y:S01]  /*15c0*/  FMUL.FTZ R28, R28, 1.4426950216293334961 ;  /* 0x3fb8aa3b1c1c7820 */ /* 0x000fe20000410000 */
[----:B------:R-:W2:Y:S01]  /*15d0*/  MUFU.EX2 R19, R19 ;  /* 0x0000001300137308 */ /* 0x000ea20000000800 */
[----:B---3--:R-:W-:Y:S01]  /*15e0*/  FADD.FTZ R8, R15, R8 ;  /* 0x000000080f087221 */ /* 0x008fe20000010000 */
        /* <DEDUP_REMOVED lines=8> */
[----:B------:R-:W-:Y:S05]  /*1670*/  STS [R12+-0x200], R17 ;  /* 0xfffe00110c007388 */ /* 0x000fea0000000800 */
[----:B------:R-:W1:Y:S01]  /*1680*/  MUFU.EX2 R23, R23 ;  /* 0x0000001700177308 */ /* 0x000e620000000800 */
[C---:B------:R-:W-:Y:S01]  /*1690*/  FADD.FTZ R16, -R7.reuse, R16 ;  /* 0x0000001007107221 */ /* 0x040fe20000010100 */
[----:B--2---:R-:W-:Y:S01]  /*16a0*/  FADD.FTZ R8, R8, R19 ;  /* 0x0000001308087221 */ /* 0x004fe20000010000 */
[----:B------:R-:W-:Y:S02]  /*16b0*/  STS [R12], R19 ;  /* 0x000000130c007388 */ /* 0x000fe40000000800 */
[----:B------:R-:W-:Y:S01]  /*16c0*/  FMUL.FTZ R16, R16, 1.4426950216293334961 ;  /* 0x3fb8aa3b10107820 */ /* 0x000fe20000410000 */
[----:B------:R-:W-:-:S02]  /*16d0*/  FADD.FTZ R18, -R7, R18 ;  /* 0x0000001207127221 */ /* 0x000fc40000010100 */
[----:B------:R-:W2:Y:S01]  /*16e0*/  MUFU.EX2 R25, R25 ;  /* 0x0000001900197308 */ /* 0x000ea20000000800 */
[----:B---3--:R-:W-:Y:S01]  /*16f0*/  FADD.FTZ R8, R8, R21 ;  /* 0x0000001508087221 */ /* 0x008fe20000010000 */
[----:B------:R-:W-:Y:S01]  /*1700*/  FMUL.FTZ R18, R18, 1.4426950216293334961 ;  /* 0x3fb8aa3b12127820 */ /* 0x000fe20000410000 */
[C---:B----4-:R-:W-:Y:S01]  /*1710*/  FADD.FTZ R20, -R7.reuse, R20 ;  /* 0x0000001407147221 */ /* 0x050fe20000010100 */
[----:B------:R-:W-:Y:S01]  /*1720*/  STS [R12+0x200], R21 ;  /* 0x000200150c007388 */ /* 0x000fe20000000800 */
[C---:B0-----:R-:W-:Y:S02]  /*1730*/  FADD.FTZ R22, -R7.reuse, R22 ;  /* 0x0000001607167221 */ /* 0x041fe40000010100 */
[----:B------:R-:W-:Y:S01]  /*1740*/  FMUL.FTZ R20, R20, 1.4426950216293334961 ;  /* 0x3fb8aa3b14147820 */ /* 0x000fe20000410000 */
[----:B------:R-:W0:Y:S01]  /*1750*/  MUFU.EX2 R27, R28 ;  /* 0x0000001c001b7308 */ /* 0x000e220000000800 */
[----:B-1----:R-:W-:Y:S01]  /*1760*/  FADD.FTZ R8, R8, R23 ;  /* 0x0000001708087221 */ /* 0x002fe20000010000 */
[----:B------:R-:W-:Y:S01]  /*1770*/  FMUL.FTZ R22, R22, 1.4426950216293334961 ;  /* 0x3fb8aa3b16167820 */ /* 0x000fe20000410000 */
[C---:B------:R-:W-:Y:S01]  /*1780*/  FADD.FTZ R24, -R7.reuse, R24 ;  /* 0x0000001807187221 */ /* 0x040fe20000010100 */
[----:B------:R-:W-:Y:S01]  /*1790*/  STS [R12+0x400], R23 ;  /* 0x000400170c007388 */ /* 0x000fe20000000800 */
[----:B------:R-:W-:-:S02]  /*17a0*/  FADD.FTZ R26, -R7, R26 ;  /* 0x0000001a071a7221 */ /* 0x000fc40000010100 */
[----:B------:R-:W-:Y:S01]  /*17b0*/  FMUL.FTZ R24, R24, 1.4426950216293334961 ;  /* 0x3fb8aa3b18187820 */ /* 0x000fe20000410000 */
[----:B------:R-:W1:Y:S01]  /*17c0*/  MUFU.EX2 R29, R30 ;  /* 0x0000001e001d7308 */ /* 0x000e620000000800 */
[----:B--2---:R-:W-:Y:S01]  /*17d0*/  FADD.FTZ R8, R8, R25 ;  /* 0x0000001908087221 */ /* 0x004fe20000010000 */
        /* <DEDUP_REMOVED lines=32> */
.L_x_25543:
[----:B------:R-:W-:Y:S05]  /*19e0*/  BSYNC.RECONVERGENT B1 ;  /* 0x0000000000017941 */ /* 0x000fea0003800200 */
.L_x_25542:
        /* <DEDUP_REMOVED lines=55> */
.L_x_25546:
[----:B------:R-:W-:Y:S05]  /*1d60*/  BSYNC.RECONVERGENT B1 ;  /* 0x0000000000017941 */ /* 0x000fea0003800200 */
.L_x_25545:
        /* <DEDUP_REMOVED lines=26> */
.L_x_25538:
[----:B------:R-:W-:Y:S05]  /*1f10*/  BSYNC.RECONVERGENT B0 ;  /* 0x0000000000007941 */ /* 0x000fea0003800200 */
.L_x_25537:
        /* <DEDUP_REMOVED lines=24> */
[C---:B------:R-:W-:Y:S02]  /*20a0*/  LOP3.LUT R10, R11.reuse, 0x180, RZ, 0xc0, !PT ;  /* 0x000001800b0a7812 */ /* 0x040fe400078ec0ff */
[----:B------:R-:W-:Y:S02]  /*20b0*/  IADD3 R12, PT, PT, R11, -UR13, RZ ;  /* 0x8000000d0b0c7c10 */ /* 0x000fe4000fffe0ff */
        /* <DEDUP_REMOVED lines=15> */
.L_x_25551:
[----:B------:R-:W2:Y:S01]  /*21b0*/  LDS R11, [R13] ;  /* 0x000000000d0b7984 */ /* 0x000ea20000000800 */
[----:B------:R-:W-:-:S05]  /*21c0*/  VIADD R14, R14, 0x1 ;  /* 0x000000010e0e7836 */ /* 0x000fca0000000000 */
[----:B------:R-:W-:Y:S01]  /*21d0*/  ISETP.NE.AND P0, PT, R14, RZ, PT ;  /* 0x000000ff0e00720c */ /* 0x000fe20003f05270 */
[----:B--2---:R-:W-:-:S05]  /*21e0*/  FMUL.FTZ R16, R11, R10 ;  /* 0x0000000a0b107220 */ /* 0x004fca0000410000 */
[----:B------:R2:W-:Y:S02]  /*21f0*/  STS [R13], R16 ;  /* 0x000000100d007388 */ /* 0x0005e40000000800 */
[----:B--2---:R-:W-:-:S05]  /*2200*/  IADD3 R13, PT, PT, R13, 0x200, RZ ;  /* 0x000002000d0d7810 */ /* 0x004fca0007ffe0ff */
[----:B------:R-:W-:Y:S05]  /*2210*/  @P0 BRA `(.L_x_25551) ;  /* 0xfffffffc00e40947 */ /* 0x000fea000383ffff */
.L_x_25550:
[----:B------:R-:W-:Y:S05]  /*2220*/  BSYNC.RECONVERGENT B1 ;  /* 0x0000000000017941 */ /* 0x000fea0003800200 */
.L_x_25549:
        /* <DEDUP_REMOVED lines=12> */
.L_x_25554:
        /* <DEDUP_REMOVED lines=31> */
[----:B------:R-:W-:-:S03]  /*24e0*/  FMUL.FTZ R30, R31, R10 ;  /* 0x0000000a1f1e7220 */ /* 0x000fc60000410000 */
[----:B------:R0:W-:Y:S01]  /*24f0*/  STS [R11+0x400], R22 ;  /* 0x000400160b007388 */ /* 0x0001e20000000800 */
[----:B------:R-:W-:-:S03]  /*2500*/  FMUL.FTZ R32, R33, R10 ;  /* 0x0000000a21207220 */ /* 0x000fc60000410000 */
[----:B------:R1:W-:Y:S01]  /*2510*/  STS [R11+0x600], R24 ;  /* 0x000600180b007388 */ /* 0x0003e20000000800 */
[-C--:B---3--:R-:W-:Y:S01]  /*2520*/  FMUL.FTZ R16, R35, R10.reuse ;  /* 0x0000000a23107220 */ /* 0x088fe20000410000 */
[-C--:B------:R-:W-:Y:S02]  /*2530*/  FMUL.FTZ R18, R37, R10.reuse ;  /* 0x0000000a25127220 */ /* 0x080fe40000410000 */
        /* <DEDUP_REMOVED lines=15> */
.L_x_25553:
[----:B------:R-:W-:Y:S05]  /*2630*/  BSYNC.RECONVERGENT B1 ;  /* 0x0000000000017941 */ /* 0x000fea0003800200 */
.L_x_25552:
        /* <DEDUP_REMOVED lines=31> */
.L_x_25556:
[----:B------:R-:W-:Y:S05]  /*2830*/  BSYNC.RECONVERGENT B1 ;  /* 0x0000000000017941 */ /* 0x000fea0003800200 */
.L_x_25555:
        /* <DEDUP_REMOVED lines=14> */
.L_x_25548:
[----:B------:R-:W-:Y:S05]  /*2920*/  BSYNC.RECONVERGENT B0 ;  /* 0x0000000000007941 */ /* 0x000fea0003800200 */
.L_x_25547:
[----:B0-----:R-:W0:Y:S01]  /*2930*/  LDC R58, c[0x0][0x370] ;  /* 0x0000dc00ff3a7b82 */ /* 0x001e220000000800 */
[----:B------:R-:W4:Y:S07]  /*2940*/  S2R R59, SR_CTAID.Y ;  /* 0x00000000003b7919 */ /* 0x000f2e0000002600 */
[----:B------:R-:W-:Y:S01]  /*2950*/  BAR.SYNC.DEFER_BLOCKING 0x0 ;  /* 0x0000000000007b1d */ /* 0x000fe20000010000 */
[----:B------:R-:W-:-:S07]  /*2960*/  ISETP.NE.AND P0, PT, R4, RZ, PT ;  /* 0x000000ff0400720c */ /* 0x000fce0003f05270 */
[----:B------:R-:W0:Y:S01]  /*2970*/  LDC R57, c[0x0][0x378] ;  /* 0x0000de00ff397b82 */ /* 0x000e220000000800 */
[----:B------:R-:W-:Y:S07]  /*2980*/  BSSY.RECONVERGENT B0, `(.L_x_25557) ;  /* 0x0000010000007945 */ /* 0x000fee0003800200 */
[----:B------:R-:W0:Y:S01]  /*2990*/  S2UR UR14, SR_CTAID.X ;  /* 0x00000000000e79c3 */ /* 0x000e220000002500 */
[----:B------:R-:W-:Y:S05]  /*29a0*/  @P0 BRA `(.L_x_25558) ;  /* 0x0000000000340947 */ /* 0x000fea0003800000 */
[----:B0-234-:R-:W-:Y:S01]  /*29b0*/  IMAD R10, R59, R58, UR14 ;  /* 0x0000000e3b0a7e24 */ /* 0x01dfe2000f8e023a */
[----:B------:R-:W0:Y:S03]  /*29c0*/  LDCU.128 UR8, c[0x0][0x380] ;  /* 0x00007000ff0877ac */ /* 0x000e260008000c00 */
[----:B------:R-:W-:-:S05]  /*29d0*/  IMAD R9, R10, R57, RZ ;  /* 0x000000390a097224 */ /* 0x000fca00078e02ff */
[----:B------:R-:W-:-:S04]  /*29e0*/  IADD3 R9, P0, PT, R9, UR12, RZ ;  /* 0x0000000c09097c10 */ /* 0x000fc8000ff1e0ff */
[----:B------:R-:W-:Y:S01]  /*29f0*/  SHF.L.U32 R12, R9, 0x2, RZ ;  /* 0x00000002090c7819 */ /* 0x000fe200000006ff */
[----:B------:R-:W-:-:S05]  /*2a00*/  IMAD.X R10, RZ, RZ, RZ, P0 ;  /* 0x000000ffff0a7224 */ /* 0x000fca00000e06ff */
[----:B------:R-:W-:Y:S02]  /*2a10*/  SHF.L.U64.HI R9, R9, 0x2, R10 ;  /* 0x0000000209097819 */ /* 0x000fe4000001020a */
[C---:B0-----:R-:W-:Y:S02]  /*2a20*/  IADD3 R10, P0, PT, R12.reuse, UR10, RZ ;  /* 0x0000000a0c0a7c10 */ /* 0x041fe4000ff1e0ff */
[----:B------:R-:W-:Y:S02]  /*2a30*/  IADD3 R12, P1, PT, R12, UR8, RZ ;  /* 0x000000080c0c7c10 */ /* 0x000fe4000ff3e0ff */
[C---:B------:R-:W-:Y:S02]  /*2a40*/  IADD3.X R11, PT, PT, R9.reuse, UR11, RZ, P0, !PT ;  /* 0x0000000b090b7c10 */ /* 0x040fe400087fe4ff */
[----:B------:R-:W-:-:S03]  /*2a50*/  IADD3.X R13, PT, PT, R9, UR9, RZ, P1, !PT ;  /* 0x00000009090d7c10 */ /* 0x000fc60008ffe4ff */
[----:B-1----:R0:W-:Y:S04]  /*2a60*/  STG.E desc[UR6][R10.64], R7 ;  /* 0x000000070a007986 */ /* 0x0021e8000c101906 */
[----:B------:R0:W-:Y:S02]  /*2a70*/  STG.E desc[UR6][R12.64], R8 ;  /* 0x000000080c007986 */ /* 0x0001e4000c101906 */
.L_x_25558:
[----:B0-----:R-:W-:Y:S05]  /*2a80*/  BSYNC.RECONVERGENT B0 ;  /* 0x0000000000007941 */ /* 0x001fea0003800200 */
.L_x_25557:
[----:B------:R-:W-:Y:S01]  /*2a90*/  USHF.L.U32 UR4, UR12, 0x5, URZ ;  /* 0x000000050c047899 */ /* 0x000fe200080006ff */
[----:B------:R-:W-:Y:S01]  /*2aa0*/  BSSY.RECONVERGENT B0, `(.L_x_25559) ;  /* 0x00000de000007945 */ /* 0x000fe20003800200 */
[----:B------:R-:W0:Y:S01]  /*2ab0*/  LDCU UR9, c[0x0][0x3dc] ;  /* 0x00007b80ff0977ac */ /* 0x000e220008000800 */
[----:B------:R-:W-:Y:S01]  /*2ac0*/  HFMA2 R56, -RZ, RZ, 0, 0 ;  /* 0x00000000ff387431 */ /* 0x000fe200000001ff */
[----:B------:R-:W-:Y:S02]  /*2ad0*/  CS2R R54, SRZ ;  /* 0x0000000000367805 */ /* 0x000fe4000001ff00 */
[----:B------:R-:W-:Y:S02]  /*2ae0*/  CS2R R52, SRZ ;  /* 0x0000000000347805 */ /* 0x000fe4000001ff00 */
[----:B--2---:R-:W-:Y:S02]  /*2af0*/  LOP3.LUT R8, R0, UR4, RZ, 0xfc, !PT ;  /* 0x0000000400087c12 */ /* 0x004fe4000f8efcff */
[----:B-----5:R-:W-:-:S02]  /*2b00*/  CS2R R50, SRZ ;  /* 0x0000000000327805 */ /* 0x020fc4000001ff00 */
[----:B------:R-:W-:Y:S01]  /*2b10*/  CS2R R48, SRZ ;  /* 0x0000000000307805 */ /* 0x000fe2000001ff00 */
[----:B------:R-:W-:Y:S01]  /*2b20*/  IMAD.MOV.U32 R47, RZ, RZ, RZ ;  /* 0x000000ffff2f7224 */ /* 0x000fe200078e00ff */
[----:B------:R-:W-:Y:S01]  /*2b30*/  ISETP.GE.U32.AND P0, PT, R8, R61, PT ;  /* 0x0000003d0800720c */ /* 0x000fe20003f06070 */
[----:B------:R-:W2:-:S12]  /*2b40*/  LDCU.64 UR4, c[0x0][0x3a8] ;  /* 0x00007500ff0477ac */ /* 0x000e980008000a00 */
[----:B0-----:R-:W-:Y:S05]  /*2b50*/  @P0 BRA `(.L_x_25560) ;  /* 0x0000000c00480947 */ /* 0x001fea0003800000 */
[----:B------:R-:W4:Y:S01]  /*2b60*/  LDCU UR8, c[0x0][0x3c8] ;  /* 0x00007900ff0877ac */ /* 0x000f220008000800 */
[----:B---3--:R-:W-:Y:S01]  /*2b70*/  IADD3 R10, PT, PT, R6, 0x160, RZ ;  /* 0x00000160060a7810 */ /* 0x008fe20007ffe0ff */
[----:B-1----:R-:W-:Y:S01]  /*2b80*/  IMAD.WIDE.U32 R6, R8, 0x4, RZ ;  /* 0x0000000408067825 */ /* 0x002fe200078e00ff */
[----:B------:R-:W-:Y:S01]  /*2b90*/  LEA R12, R0, UR13, 0x4 ;  /* 0x0000000d000c7c11 */ /* 0x000fe2000f8e20ff */
[----:B------:R-:W0:Y:S01]  /*2ba0*/  LDCU.64 UR10, c[0x0][0x3b8] ;  /* 0x00007700ff0a77ac */ /* 0x000e220008000a00 */
[----:B------:R-:W-:Y:S01]  /*2bb0*/  LEA R44, R5, R10, 0x18 ;  /* 0x0000000a052c7211 */ /* 0x000fe200078ec0ff */
[----:B------:R-:W-:Y:S01]  /*2bc0*/  IMAD.MOV.U32 R56, RZ, RZ, RZ ;  /* 0x000000ffff387224 */ /* 0x000fe200078e00ff */
        /* <DEDUP_REMOVED lines=8> */
[----:B------:R-:W-:-:S02]  /*2c50*/  LEA R5, R0, R5, 0x6 ;  /* 0x0000000500057211 */ /* 0x000fc400078e30ff */
[----:B------:R-:W-:Y:S01]  /*2c60*/  MOV R47, RZ ;  /* 0x000000ff002f7202 */ /* 0x000fe20000000f00 */
[----:B----4-:R-:W-:Y:S01]  /*2c70*/  IMAD R9, R59, UR8, RZ ;  /* 0x000000083b097c24 */ /* 0x010fe2000f8e02ff */
[----:B------:R-:W1:Y:S01]  /*2c80*/  LDCU UR8, c[0x0][0x3e0] ;  /* 0x00007c00ff0877ac */ /* 0x000e620008000800 */
[----:B------:R-:W-:Y:S01]  /*2c90*/  IMAD.IADD R44, R44, 0x1, R5 ;  /* 0x000000012c2c7824 */ /* 0x000fe200078e0205 */
[----:B------:R-:W-:Y:S01]  /*2ca0*/  IADD3 R5, PT, PT, R8, 0x1, RZ ;  /* 0x0000000108057810 */ /* 0x000fe20007ffe0ff */
[----:B------:R-:W-:-:S04]  /*2cb0*/  IMAD.WIDE R6, R9, 0x4, R6 ;  /* 0x0000000409067825 */ /* 0x000fc800078e0206 */
[----:B------:R-:W-:Y:S01]  /*2cc0*/  IMAD.SHL.U32 R9, R4, 0x4, RZ ;  /* 0x0000000404097824 */ /* 0x000fe200078e00ff */
[----:B0-----:R-:W-:Y:S02]  /*2cd0*/  IADD3 R46, P0, PT, R6, UR10, RZ ;  /* 0x0000000a062e7c10 */ /* 0x001fe4000ff1e0ff */
[----:B------:R-:W-:Y:S02]  /*2ce0*/  IADD3 R6, PT, PT, -R11, R8, RZ ;  /* 0x000000080b067210 */ /* 0x000fe40007ffe1ff */
[----:B------:R-:W-:Y:S02]  /*2cf0*/  LOP3.LUT R45, R9, 0xc, RZ, 0xc0, !PT ;  /* 0x0000000c092d7812 */ /* 0x000fe400078ec0ff */
[----:B------:R-:W-:Y:S02]  /*2d00*/  IADD3.X R7, PT, PT, R7, UR11, RZ, P0, !PT ;  /* 0x0000000b07077c10 */ /* 0x000fe400087fe4ff */
[----:B------:R-:W-:Y:S01]  /*2d10*/  IADD3 R45, PT, PT, R12, 0x1, R45 ;  /* 0x000000010c2d7810 */ /* 0x000fe20007ffe02d */
[----:B-1----:R-:W-:Y:S01]  /*2d20*/  IMAD R64, R2, UR8, RZ ;  /* 0x0000000802407c24 */ /* 0x002fe2000f8e02ff */
[----:B------:R-:W-:-:S04]  /*2d30*/  LOP3.LUT R2, R9, 0x7c, RZ, 0xc0, !PT ;  /* 0x0000007c09027812 */ /* 0x000fc800078ec0ff */
[----:B------:R-:W-:-:S07]  /*2d40*/  SHF.R.S32.HI R65, RZ, 0x1f, R64 ;  /* 0x0000001fff417819 */ /* 0x000fce0000011440 */
.L_x_25561:
[----:B------:R-:W-:Y:S01]  /*2d50*/  MOV R10, R46 ;  /* 0x0000002e000a7202 */ /* 0x000fe20000000f00 */
[----:B------:R-:W-:-:S05]  /*2d60*/  IMAD.MOV.U32 R11, RZ, RZ, R7 ;  /* 0x000000ffff0b7224 */ /* 0x000fca00078e0007 */
[----:B------:R-:W3:Y:S02]  /*2d70*/  LDG.E.CONSTANT R9, desc[UR6][R10.64] ;  /* 0x000000060a097981 */ /* 0x000ee4000c1e9900 */
[----:B---3--:R-:W-:-:S03]  /*2d80*/  IMAD.WIDE R8, R9, UR9, R64 ;  /* 0x0000000909087c25 */ /* 0x008fc6000f8e0240 */
[----:B------:R-:W-:-:S04]  /*2d90*/  IADD3 R8, P0, PT, R2, R8, RZ ;  /* 0x0000000802087210 */ /* 0x000fc80007f1e0ff */
[----:B------:R-:W-:Y:S02]  /*2da0*/  IADD3.X R9, PT, PT, RZ, R9, RZ, P0, !PT ;  /* 0x00000009ff097210 */ /* 0x000fe400007fe4ff */
[----:B--2---:R-:W-:-:S04]  /*2db0*/  LEA R68, P0, R8, UR4, 0x2 ;  /* 0x0000000408447c11 */ /* 0x004fc8000f8010ff */
[----:B------:R-:W-:Y:S02]  /*2dc0*/  LEA.HI.X R69, R8, UR5, R9, 0x2, P0 ;  /* 0x0000000508457c11 */ /* 0x000fe400080f1409 */
[----:B------:R-:W0:Y:S04]  /*2dd0*/  LDS.128 R8, [R44] ;  /* 0x000000002c087984 */ /* 0x000e280000000c00 */
[----:B------:R-:W2:Y:S04]  /*2de0*/  LDG.E.128.CONSTANT R12, desc[UR6][R68.64] ;  /* 0x00000006440c7981 */ /* 0x000ea8000c1e9d00 */
[----:B------:R-:W3:Y:S04]  /*2df0*/  LDG.E.128.CONSTANT R40, desc[UR6][R68.64+0x200] ;  /* 0x0002000644287981 */ /* 0x000ee8000c1e9d00 */
[----:B------:R-:W4:Y:S04]  /*2e00*/  LDG.E.128.CONSTANT R28, desc[UR6][R68.64+0x800] ;  /* 0x00080006441c7981 */ /* 0x000f28000c1e9d00 */
[----:B------:R-:W5:Y:S04]  /*2e10*/  LDG.E.128.CONSTANT R32, desc[UR6][R68.64+0x600] ;  /* 0x0006000644207981 */ /* 0x000f68000c1e9d00 */
[----:B------:R-:W5:Y:S01]  /*2e20*/  LDG.E.128.CONSTANT R36, desc[UR6][R68.64+0x400] ;  /* 0x0004000644247981 */ /* 0x000f62000c1e9d00 */
[----:B------:R-:W-:-:S02]  /*2e30*/  ISETP.NE.AND P1, PT, R6, -0x1, PT ;  /* 0xffffffff0600780c */ /* 0x000fc40003f25270 */
[C---:B------:R-:W-:Y:S01]  /*2e40*/  IADD3 R63, PT, PT, R45.reuse, -0x1, RZ ;  /* 0xffffffff2d3f7810 */ /* 0x040fe20007ffe0ff */
[----:B------:R-:W5:Y:S04]  /*2e50*/  LDG.E.128.CONSTANT R24, desc[UR6][R68.64+0xa00] ;  /* 0x000a000644187981 */ /* 0x000f68000c1e9d00 */
[----:B------:R-:W5:Y:S06]  /*2e60*/  LDG.E.128.CONSTANT R20, desc[UR6][R68.64+0xc00] ;  /* 0x000c000644147981 */ /* 0x000f6c000c1e9d00 */
[CC--:B------:R-:W-:Y:S01]  /*2e70*/  @!P1 ISETP.GE.AND P2, PT, R45.reuse, R62.reuse, PT ;  /* 0x0000003e2d00920c */ /* 0x0c0fe20003f46270 */
[----:B------:R-:W-:Y:S01]  /*2e80*/  @!P1 VIADD R17, R45, 0x1 ;  /* 0x000000012d119836 */ /* 0x000fe20000000000 */
[----:B------:R-:W-:-:S02]  /*2e90*/  @!P1 ISETP.GE.AND P0, PT, R63, R62, PT ;  /* 0x0000003e3f00920c */ /* 0x000fc40003f06270 */
[CC--:B------:R-:W-:Y:S02]  /*2ea0*/  @!P1 ISETP.GE.AND P3, PT, R45.reuse, R62.reuse, PT ;  /* 0x0000003e2d00920c */ /* 0x0c0fe40003f66270 */
[-C--:B------:R-:W-:Y:S02]  /*2eb0*/  @!P1 ISETP.GE.AND P4, PT, R45, R62.reuse, PT ;  /* 0x0000003e2d00920c */ /* 0x080fe40003f86270 */
[-C--:B------:R-:W-:Y:S02]  /*2ec0*/  @!P1 ISETP.GE.AND P6, PT, R63, R62.reuse, PT ;  /* 0x0000003e3f00920c */ /* 0x080fe40003fc6270 */
[----:B--2---:R-:W-:Y:S02]  /*2ed0*/  @!P1 FSEL R13, R13, RZ, !P2 ;  /* 0x000000ff0d0d9208 */ /* 0x004fe40005000000 */
[----:B------:R-:W-:Y:S02]  /*2ee0*/  @!P1 ISETP.GE.AND P2, PT, R17, R62, PT ;  /* 0x0000003e1100920c */ /* 0x000fe40003f46270 */
[----:B------:R-:W-:Y:S01]  /*2ef0*/  @!P1 FSEL R12, R12, RZ, !P0 ;  /* 0x000000ff0c0c9208 */ /* 0x000fe20004000000 */
[----:B0-----:R-:W-:Y:S01]  /*2f00*/  FMUL.FTZ R13, R9, R13 ;  /* 0x0000000d090d7220 */ /* 0x001fe20000410000 */
[----:B------:R-:W-:Y:S01]  /*2f10*/  @!P1 FSEL R14, R14, RZ, !P2 ;  /* 0x000000ff0e0e9208 */ /* 0x000fe20005000000 */
[----:B------:R-:W2:Y:S02]  /*2f20*/  LDG.E.128.CONSTANT R16, desc[UR6][R68.64+0xe00] ;  /* 0x000e000644107981 */ /* 0x000ea4000c1e9d00 */
[----:B------:R-:W-:-:S04]  /*2f30*/  FFMA.FTZ R13, R8, R12, R13 ;  /* 0x0000000c080d7223 */ /* 0x000fc8000001000d */
[----:B------:R-:W-:Y:S01]  /*2f40*/  FFMA.FTZ R14, R10, R14, R13 ;  /* 0x0000000e0a0e7223 */ /* 0x000fe2000001000d */
[----:B------:R-:W-:Y:S02]  /*2f50*/  @!P1 IADD3 R13, PT, PT, R45, 0x2, RZ ;  /* 0x000000022d0d9810 */ /* 0x000fe40007ffe0ff */
[-C--:B------:R-:W-:Y:S02]  /*2f60*/  @!P1 ISETP.GE.AND P2, PT, R63, R62.reuse, PT ;  /* 0x0000003e3f00920c */ /* 0x080fe40003f46270 */
[----:B------:R-:W-:Y:S02]  /*2f70*/  @!P1 ISETP.GE.AND P0, PT, R13, R62, PT ;  /* 0x0000003e0d00920c */ /* 0x000fe40003f06270 */
[----:B------:R-:W-:Y:S02]  /*2f80*/  @!P1 IADD3 R13, PT, PT, R45, 0x1, RZ ;  /* 0x000000012d0d9810 */ /* 0x000fe40007ffe0ff */
[----:B---3--:R-:W-:Y:S02]  /*2f90*/  @!P1 FSEL R41, R41, RZ, !P3 ;  /* 0x000000ff29299208 */ /* 0x008fe40005800000 */
[----:B------:R-:W-:-:S02]  /*2fa0*/  @!P1 FSEL R15, R15, RZ, !P0 ;  /* 0x000000ff0f0f9208 */ /* 0x000fc40004000000 */
[-C--:B------:R-:W-:Y:S01]  /*2fb0*/  @!P1 ISETP.GE.AND P0, PT, R13, R62.reuse, PT ;  /* 0x0000003e0d00920c */ /* 0x080fe20003f06270 */
[----:B------:R-:W-:Y:S01]  /*2fc0*/  @!P1 VIADD R13, R45, 0x2 ;  /* 0x000000022d0d9836 */ /* 0x000fe20000000000 */
[----:B------:R-:W-:Y:S01]  /*2fd0*/  @!P1 FSEL R40, R40, RZ, !P2 ;  /* 0x000000ff28289208 */ /* 0x000fe20005000000 */
[----:B------:R-:W-:Y:S01]  /*2fe0*/  FMUL.FTZ R41, R9, R41 ;  /* 0x0000002909297220 */ /* 0x000fe20000410000 */
[----:B------:R-:W-:Y:S02]  /*2ff0*/  @!P1 FSEL R42, R42, RZ, !P0 ;  /* 0x000000ff2a2a9208 */ /* 0x000fe40004000000 */
[----:B------:R-:W-:Y:S01]  /*3000*/  @!P1 ISETP.GE.AND P5, PT, R13, R62, PT ;  /* 0x0000003e0d00920c */ /* 0x000fe20003fa6270 */
[----:B------:R-:W-:-:S03]  /*3010*/  FFMA.FTZ R41, R8, R40, R41 ;  /* 0x0000002808297223 */ /* 0x000fc60000010029 */
[----:B------:R-:W-:Y:S01]  /*3020*/  @!P1 FSEL R43, R43, RZ, !P5 ;  /* 0x000000ff2b2b9208 */ /* 0x000fe20006800000 */
[----:B------:R-:W-:Y:S01]  /*3030*/  FFMA.FTZ R42, R10, R42, R41 ;  /* 0x0000002a0a2a7223 */ /* 0x000fe20000010029 */
[C---:B------:R-:W-:Y:S02]  /*3040*/  FFMA.FTZ R67, R11.reuse, R15, R14 ;  /* 0x0000000f0b437223 */ /* 0x040fe4000001000e */
[----:B------:R-:W3:Y:S01]  /*3050*/  LDG.E.128.CONSTANT R12, desc[UR6][R68.64+0x1000] ;  /* 0x00100006440c7981 */ /* 0x000ee2000c1e9d00 */
[----:B------:R-:W-:-:S03]  /*3060*/  FFMA.FTZ R60, R11, R43, R42 ;  /* 0x0000002b0b3c7223 */ /* 0x000fc6000001002a */
[----:B------:R-:W3:Y:S01]  /*3070*/  LDG.E.128.CONSTANT R40, desc[UR6][R68.64+0x1200] ;  /* 0x0012000644287981 */ /* 0x000ee2000c1e9d00 */
[----:B------:R-:W-:-:S04]  /*3080*/  @!P1 ISETP.GE.AND P0, PT, R63, R62, PT ;  /* 0x0000003e3f00920c */ /* 0x000fc80003f06270 */
[----:B----4-:R-:W-:Y:S02]  /*3090*/  @!P1 FSEL R28, R28, RZ, !P0 ;  /* 0x000000ff1c1c9208 */ /* 0x010fe40004000000 */
[CC--:B------:R-:W-:Y:S02]  /*30a0*/  @!P1 ISETP.GE.AND P0, PT, R45.reuse, R62.reuse, PT ;  /* 0x0000003e2d00920c */ /* 0x0c0fe40003f06270 */
[-C--:B------:R-:W-:Y:S02]  /*30b0*/  @!P1 ISETP.GE.AND P3, PT, R45, R62.reuse, PT ;  /* 0x0000003e2d00920c */ /* 0x080fe40003f66270 */
[----:B------:R-:W-:Y:S02]  /*30c0*/  @!P1 ISETP.GE.AND P2, PT, R63, R62, PT ;  /* 0x0000003e3f00920c */ /* 0x000fe40003f46270 */
[----:B-----5:R-:W-:Y:S02]  /*30d0*/  @!P1 FSEL R33, R33, RZ, !P4 ;  /* 0x000000ff21219208 */ /* 0x020fe40006000000 */
[----:B------:R-:W-:-:S02]  /*30e0*/  @!P1 FSEL R29, R29, RZ, !P0 ;  /* 0x000000ff1d1d9208 */ /* 0x000fc40004000000 */
[----:B------:R-:W-:Y:S01]  /*30f0*/  @!P1 FSEL R36, R36, RZ, !P6 ;  /* 0x000000ff24249208 */ /* 0x000fe20007000000 */
[----:B------:R-:W-:Y:S01]  /*3100*/  FMUL.FTZ R33, R9, R33 ;  /* 0x0000002109217220 */ /* 0x000fe20000410000 */
[----:B------:R-:W-:Y:S02]  /*3110*/  @!P1 FSEL R37, R37, RZ, !P3 ;  /* 0x000000ff25259208 */ /* 0x000fe40005800000 */
[----:B------:R-:W-:Y:S02]  /*3120*/  @!P1 FSEL R32, R32, RZ, !P2 ;  /* 0x000000ff20209208 */ /* 0x000fe40005000000 */
[CC--:B------:R-:W-:Y:S02]  /*3130*/  @!P1 ISETP.GE.AND P5, PT, R63.reuse, R62.reuse, PT ;  /* 0x0000003e3f00920c */ /* 0x0c0fe40003fa6270 */
[CC--:B------:R-:W-:Y:S02]  /*3140*/  @!P1 ISETP.GE.AND P6, PT, R63.reuse, R62.reuse, PT ;  /* 0x0000003e3f00920c */ /* 0x0c0fe40003fc6270 */
[----:B------:R-:W-:-:S02]  /*3150*/  @!P1 ISETP.GE.AND P3, PT, R63, R62, PT ;  /* 0x0000003e3f00920c */ /* 0x000fc40003f66270 */
[CC--:B------:R-:W-:Y:S02]  /*3160*/  @!P1 ISETP.GE.AND P2, PT, R63.reuse, R62.reuse, PT ;  /* 0x0000003e3f00920c */ /* 0x0c0fe40003f46270 */
[----:B------:R-:W-:Y:S01]  /*3170*/  @!P1 ISETP.GE.AND P4, PT, R63, R62, PT ;  /* 0x0000003e3f00920c */ /* 0x000fe20003f86270 */
[----:B------:R-:W-:Y:S01]  /*3180*/  FMUL.FTZ R63, R9, R29 ;  /* 0x0000001d093f7220 */ /* 0x000fe20000410000 */
[----:B------:R-:W-:-:S03]  /*3190*/  FFMA.FTZ R29, R8, R32, R33 ;  /* 0x00000020081d7223 */ /* 0x000fc60000010021 */
[----:B------:R-:W-:Y:S01]  /*31a0*/  FFMA.FTZ R33, R8, R28, R63 ;  /* 0x0000001c08217223 */ /* 0x000fe2000001003f */
[----:B------:R-:W-:-:S04]  /*31b0*/  @!P1 IADD3 R63, PT, PT, R45, 0x1, RZ ;  /* 0x000000012d3f9810 */ /* 0x000fc80007ffe0ff */
        /* <DEDUP_REMOVED lines=14> */
[----:B------:R-:W-:Y:S02]  /*32a0*/  @!P1 FSEL R24, R24, RZ, !P5 ;  /* 0x000000ff18189208 */ /* 0x000fe40006800000 */
[----:B------:R-:W-:Y:S02]  /*32b0*/  @!P1 FSEL R30, R30, RZ, !P0 ;  /* 0x000000ff1e1e9208 */ /* 0x000fe40004000000 */
[-C--:B------:R-:W-:Y:S02]  /*32c0*/  @!P1 ISETP.GE.AND P0, PT, R63, R62.reuse, PT ;  /* 0x0000003e3f00920c */ /* 0x080fe40003f06270 */
[----:B------:R-:W-:-:S02]  /*32d0*/  @!P1 ISETP.GE.AND P5, PT, R45, R62, PT ;  /* 0x0000003e2d00920c */ /* 0x000fc40003fa6270 */
        /* <DEDUP_REMOVED lines=21> */
[----:B------:R-:W-:Y:S01]  /*3430*/  IADD3 R28, PT, PT, R5, 0x3, RZ ;  /* 0x00000003051c7810 */ /* 0x000fe20007ffe0ff */
[C---:B------:R-:W-:Y:S01]  /*3440*/  FMUL.FTZ R37, R9.reuse, R37 ;  /* 0x0000002509257220 */ /* 0x040fe20000410000 */
[C---:B------:R-:W-:Y:S01]  /*3450*/  FMUL.FTZ R25, R9.reuse, R25 ;  /* 0x0000001909197220 */ /* 0x040fe20000410000 */
[----:B------:R-:W-:Y:S01]  /*3460*/  FMUL.FTZ R21, R9, R21 ;  /* 0x0000001509157220 */ /* 0x000fe20000410000 */
[----:B------:R-:W-:-:S02]  /*3470*/  @!P1 FSEL R31, R31, RZ, !P0 ;  /* 0x000000ff1f1f9208 */ /* 0x000fc40004000000 */
[----:B------:R-:W-:Y:S01]  /*3480*/  ISETP.GE.U32.AND P0, PT, R28, R61, PT ;  /* 0x0000003d1c00720c */ /* 0x000fe20003f06070 */
        /* <DEDUP_REMOVED lines=26> */
[----:B------:R-:W-:Y:S01]  /*3630*/  @!P1 ISETP.GE.AND P3, PT, R63, R62, PT ;  /* 0x0000003e3f00920c */ /* 0x000fe20003f66270 */
[----:B------:R-:W-:Y:S01]  /*3640*/  @!P1 VIADD R63, R45, 0x2 ;  /* 0x000000022d3f9836 */ /* 0x000fe20000000000 */
[----:B------:R-:W-:-:S04]  /*3650*/  @!P1 FSEL R18, R18, RZ, !P5 ;  /* 0x000000ff12129208 */ /* 0x000fc80006800000 */
[-C--:B------:R-:W-:Y:S01]  /*3660*/  @!P1 ISETP.GE.AND P5, PT, R63, R62.reuse, PT ;  /* 0x0000003e3f00920c */ /* 0x080fe20003fa6270 */
[----:B------:R-:W-:Y:S01]  /*3670*/  FMUL.FTZ R17, R9, R17 ;  /* 0x0000001109117220 */ /* 0x000fe20000410000 */
[----:B---3--:R-:W-:Y:S02]  /*3680*/  @!P1 FSEL R12, R12, RZ, !P2 ;  /* 0x000000ff0c0c9208 */ /* 0x008fe40005000000 */
[CC--:B------:R-:W-:Y:S02]  /*3690*/  @!P1 ISETP.GE.AND P2, PT, R45.reuse, R62.reuse, PT ;  /* 0x0000003e2d00920c */ /* 0x0c0fe40003f46270 */
[----:B------:R-:W-:Y:S02]  /*36a0*/  @!P1 FSEL R40, R40, RZ, !P4 ;  /* 0x000000ff28289208 */ /* 0x000fe40006000000 */
[----:B------:R-:W-:Y:S02]  /*36b0*/  @!P1 ISETP.GE.AND P4, PT, R45, R62, PT ;  /* 0x0000003e2d00920c */ /* 0x000fe40003f86270 */
[----:B------:R-:W-:-:S02]  /*36c0*/  @!P1 FSEL R13, R13, RZ, !P2 ;  /* 0x000000ff0d0d9208 */ /* 0x000fc40005000000 */
[-C--:B------:R-:W-:Y:S02]  /*36d0*/  @!P1 ISETP.GE.AND P2, PT, R63, R62.reuse, PT ;  /* 0x0000003e3f00920c */ /* 0x080fe40003f46270 */
[----:B------:R-:W-:Y:S02]  /*36e0*/  @!P1 IADD3 R63, PT, PT, R45, 0x1, RZ ;  /* 0x000000012d3f9810 */ /* 0x000fe40007ffe0ff */
[----:B------:R-:W-:Y:S01]  /*36f0*/  @!P1 FSEL R41, R41, RZ, !P4 ;  /* 0x000000ff29299208 */ /* 0x000fe20006000000 */
[----:B------:R-:W-:Y:S01]  /*3700*/  FMUL.FTZ R13, R9, R13 ;  /* 0x0000000d090d7220 */ /* 0x000fe20000410000 */
[----:B------:R-:W-:Y:S02]  /*3710*/  @!P1 FSEL R14, R14, RZ, !P3 ;  /* 0x000000ff0e0e9208 */ /* 0x000fe40005800000 */
[----:B------:R-:W-:Y:S01]  /*3720*/  @!P1 ISETP.GE.AND P3, PT, R63, R62, PT ;  /* 0x0000003e3f00920c */ /* 0x000fe20003f66270 */
[----:B------:R-:W-:Y:S01]  /*3730*/  FMUL.FTZ R9, R9, R41 ;  /* 0x0000002909097220 */ /* 0x000fe20000410000 */
[C---:B------:R-:W-:Y:S01]  /*3740*/  FFMA.FTZ R17, R8.reuse, R16, R17 ;  /* 0x0000001008117223 */ /* 0x040fe20000010011 */
[----:B------:R-:W-:Y:S01]  /*3750*/  FFMA.FTZ R13, R8, R12, R13 ;  /* 0x0000000c080d7223 */ /* 0x000fe2000001000d */
[----:B------:R-:W-:Y:S01]  /*3760*/  @!P1 FSEL R42, R42, RZ, !P3 ;  /* 0x000000ff2a2a9208 */ /* 0x000fe20005800000 */
[----:B------:R-:W-:Y:S01]  /*3770*/  FFMA.FTZ R9, R8, R40, R9 ;  /* 0x0000002808097223 */ /* 0x000fe20000010009 */
[C---:B------:R-:W-:Y:S01]  /*3780*/  FFMA.FTZ R18, R10.reuse, R18, R17 ;  /* 0x000000120a127223 */ /* 0x040fe20000010011 */
[----:B------:R-:W-:Y:S01]  /*3790*/  @!P1 FSEL R19, R19, RZ, !P6 ;  /* 0x000000ff13139208 */ /* 0x000fe20007000000 */
[C---:B------:R-:W-:Y:S01]  /*37a0*/  FFMA.FTZ R14, R10.reuse, R14, R13 ;  /* 0x0000000e0a0e7223 */ /* 0x040fe2000001000d */
[----:B------:R-:W-:Y:S01]  /*37b0*/  @!P1 FSEL R15, R15, RZ, !P5 ;  /* 0x000000ff0f0f9208 */ /* 0x000fe20006800000 */
[----:B------:R-:W-:Y:S01]  /*37c0*/  FFMA.FTZ R10, R10, R42, R9 ;  /* 0x0000002a0a0a7223 */ /* 0x000fe20000010009 */
[----:B------:R-:W-:Y:S01]  /*37d0*/  @!P1 FSEL R43, R43, RZ, !P2 ;  /* 0x000000ff2b2b9208 */ /* 0x000fe20005000000 */
[C---:B------:R-:W-:Y:S01]  /*37e0*/  FFMA.FTZ R18, R11.reuse, R19, R18 ;  /* 0x000000130b127223 */ /* 0x040fe20000010012 */
[----:B------:R-:W-:Y:S01]  /*37f0*/  IADD3 R46, P1, PT, R46, 0x10, RZ ;  /* 0x000000102e2e7810 */ /* 0x000fe20007f3e0ff */
[----:B------:R-:W-:-:S02]  /*3800*/  FFMA.FTZ R15, R11, R15, R14 ;  /* 0x0000000f0b0f7223 */ /* 0x000fc4000001000e */
[----:B------:R-:W-:Y:S01]  /*3810*/  FFMA.FTZ R10, R11, R43, R10 ;  /* 0x0000002b0b0a7223 */ /* 0x000fe2000001000a */
[----:B------:R-:W-:Y:S01]  /*3820*/  FADD.FTZ R49, R18, R49 ;  /* 0x0000003112317221 */ /* 0x000fe20000010000 */
[----:B------:R-:W-:Y:S01]  /*3830*/  FADD.FTZ R48, R15, R48 ;  /* 0x000000300f307221 */ /* 0x000fe20000010000 */
[----:B------:R-:W-:Y:S01]  /*3840*/  IADD3 R45, PT, PT, R45, 0x40, RZ ;  /* 0x000000402d2d7810 */ /* 0x000fe20007ffe0ff */
[----:B------:R-:W-:Y:S01]  /*3850*/  FADD.FTZ R47, R10, R47 ;  /* 0x0000002f0a2f7221 */ /* 0x000fe20000010000 */
[----:B------:R-:W-:Y:S01]  /*3860*/  IMAD.X R7, RZ, RZ, R7, P1 ;  /* 0x000000ffff077224 */ /* 0x000fe200008e0607 */
[----:B------:R-:W-:Y:S06]  /*3870*/  @!P0 BRA `(.L_x_25561) ;  /* 0xfffffff400348947 */ /* 0x000fec000383ffff */
.L_x_25560:
[----:B--2---:R-:W-:Y:S05]  /*3880*/  BSYNC.RECONVERGENT B0 ;  /* 0x0000000000007941 */ /* 0x004fea0003800200 */
.L_x_25559:
[----:B------:R-:W0:Y:S01]  /*3890*/  SHFL.BFLY PT, R5, R56, 0x2, 0x1f ;  /* 0x0c401f0038057f89 */ /* 0x000e2200000e0000 */
[----:B------:R-:W2:Y:S01]  /*38a0*/  S2UR UR5, SR_CgaCtaId ;  /* 0x00000000000579c3 */ /* 0x000ea20000008800 */
[----:B------:R-:W-:Y:S01]  /*38b0*/  LOP3.LUT R20, R4, 0x3, RZ, 0xc0, !PT ;  /* 0x0000000304147812 */ /* 0x000fe200078ec0ff */
[----:B------:R-:W-:Y:S01]  /*38c0*/  UMOV UR4, 0x400 ;  /* 0x0000040000047882 */ /* 0x000fe20000000000 */
[----:B------:R-:W5:Y:S01]  /*38d0*/  SHFL.BFLY PT, R2, R55, 0x2, 0x1f ;  /* 0x0c401f0037027f89 */ /* 0x000f6200000e0000 */
[----:B------:R-:W-:Y:S01]  /*38e0*/  SHF.R.U32.HI R3, RZ, 0x2, R3 ;  /* 0x00000002ff037819 */ /* 0x000fe20000011603 */
[----:B------:R-:W-:Y:S01]  /*38f0*/  UIADD3 UR4, UPT, UPT, UR4, 0x160, URZ ;  /* 0x0000016004047890 */ /* 0x000fe2000fffe0ff */
[----:B------:R-:W-:Y:S01]  /*3900*/  ISETP.NE.AND P2, PT, R20, RZ, PT ;  /* 0x000000ff1400720c */ /* 0x000fe20003f45270 */
[----:B-1----:R-:W1:Y:S01]  /*3910*/  SHFL.BFLY PT, R7, R54, 0x2, 0x1f ;  /* 0x0c401f0036077f89 */ /* 0x002e6200000e0000 */
[----:B------:R-:W-:Y:S01]  /*3920*/  LOP3.LUT R20, R4, 0x3c0, RZ, 0xc0, !PT ;  /* 0x000003c004147812 */ /* 0x000fe200078ec0ff */
[----:B------:R-:W-:Y:S01]  /*3930*/  IMAD R3, R0, 0x50, R3 ;  /* 0x0000005000037824 */ /* 0x000fe200078e0203 */
[----:B------:R-:W-:Y:S01]  /*3940*/  LOP3.LUT R22, R4, 0x3e0, RZ, 0xc0, !PT ;  /* 0x000003e004167812 */ /* 0x000fe200078ec0ff */
[----:B---3--:R-:W3:Y:S01]  /*3950*/  SHFL.BFLY PT, R10, R53, 0x2, 0x1f ;  /* 0x0c401f00350a7f89 */ /* 0x008ee200000e0000 */
[----:B------:R-:W-:Y:S01]  /*3960*/  ISETP.NE.OR P5, PT, R20, 0x40, P2 ;  /* 0x000000401400780c */ /* 0x000fe200017a5670 */
[----:B------:R-:W-:Y:S01]  /*3970*/  BSSY.RECONVERGENT B0, `(.L_x_25562) ;  /* 0x0000037000007945 */ /* 0x000fe20003800200 */
[----:B------:R-:W-:Y:S01]  /*3980*/  ISETP.NE.OR P4, PT, R22, 0x20, P2 ;  /* 0x000000201600780c */ /* 0x000fe20001785670 */
[----:B------:R-:W4:Y:S01]  /*3990*/  SHFL.BFLY PT, R9, R52, 0x2, 0x1f ;  /* 0x0c401f0034097f89 */ /* 0x000f2200000e0000 */
[----:B------:R-:W-:-:S02]  /*39a0*/  LOP3.LUT P0, RZ, R4, 0x3c3, RZ, 0xc0, !PT ;  /* 0x000003c304ff7812 */ /* 0x000fc4000780c0ff */
[C---:B------:R-:W-:Y:S01]  /*39b0*/  LOP3.LUT P1, RZ, R4.reuse, 0x3e3, RZ, 0xc0, !PT ;  /* 0x000003e304ff7812 */ /* 0x040fe2000782c0ff */
[----:B------:R-:W4:Y:S01]  /*39c0*/  SHFL.BFLY PT, R14, R51, 0x2, 0x1f ;  /* 0x0c401f00330e7f89 */ /* 0x000f2200000e0000 */
[----:B------:R-:W-:-:S03]  /*39d0*/  ISETP.GT.U32.AND P3, PT, R4, 0x1f, PT ;  /* 0x0000001f0400780c */ /* 0x000fc60003f64070 */
[----:B------:R-:W4:Y:S01]  /*39e0*/  SHFL.BFLY PT, R15, R50, 0x2, 0x1f ;  /* 0x0c401f00320f7f89 */ /* 0x000f2200000e0000 */
[----:B0-----:R-:W-:Y:S01]  /*39f0*/  FADD.FTZ R5, R5, R56 ;  /* 0x0000003805057221 */ /* 0x001fe20000010000 */
[----:B--2---:R-:W-:Y:S02]  /*3a00*/  ULEA UR4, UR5, UR4, 0x18 ;  /* 0x0000000405047291 */ /* 0x004fe4000f8ec0ff */
[----:B------:R-:W0:Y:S01]  /*3a10*/  SHFL.BFLY PT, R16, R49, 0x2, 0x1f ;  /* 0x0c401f0031107f89 */ /* 0x000e2200000e0000 */
[----:B-----5:R-:W-:-:S03]  /*3a20*/  FADD.FTZ R6, R2, R55 ;  /* 0x0000003702067221 */ /* 0x020fc60000010000 */
[----:B------:R-:W2:Y:S01]  /*3a30*/  SHFL.BFLY PT, R17, R48, 0x2, 0x1f ;  /* 0x0c401f0030117f89 */ /* 0x000ea200000e0000 */
[----:B-1----:R-:W-:Y:S01]  /*3a40*/  FADD.FTZ R8, R7, R54 ;  /* 0x0000003607087221 */ /* 0x002fe20000010000 */
[----:B------:R-:W-:Y:S02]  /*3a50*/  LEA R0, R3, UR4, 0x2 ;  /* 0x0000000403007c11 */ /* 0x000fe4000f8e10ff */
[----:B------:R-:W1:Y:S01]  /*3a60*/  SHFL.BFLY PT, R18, R47, 0x2, 0x1f ;  /* 0x0c401f002f127f89 */ /* 0x000e6200000e0000 */
[----:B---3--:R-:W-:Y:S01]  /*3a70*/  FADD.FTZ R10, R10, R53 ;  /* 0x000000350a0a7221 */ /* 0x008fe20000010000 */
[----:B----4-:R-:W-:Y:S02]  /*3a80*/  FADD.FTZ R12, R9, R52 ;  /* 0x00000034090c7221 */ /* 0x010fe40000010000 */
[----:B------:R-:W3:Y:S01]  /*3a90*/  SHFL.BFLY PT, R2, R5, 0x1, 0x1f ;  /* 0x0c201f0005027f89 */ /* 0x000ee200000e0000 */
[----:B------:R-:W-:-:S03]  /*3aa0*/  FADD.FTZ R14, R14, R51 ;  /* 0x000000330e0e7221 */ /* 0x000fc60000010000 */
[----:B------:R-:W4:Y:S01]  /*3ab0*/  SHFL.BFLY PT, R7, R6, 0x1, 0x1f ;  /* 0x0c201f0006077f89 */ /* 0x000f2200000e0000 */
[----:B------:R-:W-:-:S03]  /*3ac0*/  FADD.FTZ R50, R15, R50 ;  /* 0x000000320f327221 */ /* 0x000fc60000010000 */
[----:B------:R-:W5:Y:S01]  /*3ad0*/  SHFL.BFLY PT, R9, R8, 0x1, 0x1f ;  /* 0x0c201f0008097f89 */ /* 0x000f6200000e0000 */
[----:B0-----:R-:W-:-:S03]  /*3ae0*/  FADD.FTZ R16, R16, R49 ;  /* 0x0000003110107221 */ /* 0x001fc60000010000 */
[----:B------:R-:W0:Y:S01]  /*3af0*/  SHFL.BFLY PT, R11, R10, 0x1, 0x1f ;  /* 0x0c201f000a0b7f89 */ /* 0x000e2200000e0000 */
[----:B--2---:R-:W-:-:S03]  /*3b00*/  FADD.FTZ R48, R17, R48 ;  /* 0x0000003011307221 */ /* 0x004fc60000010000 */
[----:B------:R-:W2:Y:S01]  /*3b10*/  SHFL.BFLY PT, R13, R12, 0x1, 0x1f ;  /* 0x0c201f000c0d7f89 */ /* 0x000ea200000e0000 */
[----:B-1----:R-:W-:-:S03]  /*3b20*/  FADD.FTZ R18, R18, R47 ;  /* 0x0000002f12127221 */ /* 0x002fc60000010000 */
[----:B------:R-:W1:Y:S04]  /*3b30*/  SHFL.BFLY PT, R15, R14, 0x1, 0x1f ;  /* 0x0c201f000e0f7f89 */ /* 0x000e6800000e0000 */
        /* <DEDUP_REMOVED lines=8> */
[----:B------:R-:W-:Y:S01]  /*3bc0*/  BAR.SYNC.DEFER_BLOCKING 0x0 ;  /* 0x0000000000007b1d */ /* 0x000fe20000010000 */
[----:B--2---:R-:W-:Y:S01]  /*3bd0*/  FADD.FTZ R13, R12, R13 ;  /* 0x0000000d0c0d7221 */ /* 0x004fe20000010000 */
[----:B-1----:R-:W-:Y:S01]  /*3be0*/  FADD.FTZ R15, R14, R15 ;  /* 0x0000000f0e0f7221 */ /* 0x002fe20000010000 */
[----:B------:R-:W-:Y:S01]  /*3bf0*/  FADD.FTZ R17, R50, R17 ;  /* 0x0000001132117221 */ /* 0x000fe20000010000 */
        /* <DEDUP_REMOVED lines=14> */
.L_x_25563:
[----:B------:R-:W-:Y:S05]  /*3ce0*/  BSYNC.RECONVERGENT B0 ;  /* 0x0000000000007941 */ /* 0x000fea0003800200 */
.L_x_25562:
        /* <DEDUP_REMOVED lines=23> */
.L_x_25565:
[----:B------:R-:W-:Y:S05]  /*3e60*/  BSYNC.RECONVERGENT B0 ;  /* 0x0000000000007941 */ /* 0x000fea0003800200 */
.L_x_25564:
        /* <DEDUP_REMOVED lines=13> */
.L_x_25567:
[----:B------:R-:W-:Y:S05]  /*3f40*/  BSYNC.RECONVERGENT B0 ;  /* 0x0000000000007941 */ /* 0x000fea0003800200 */
.L_x_25566:
        /* <DEDUP_REMOVED lines=23> */
.L_x_25569:
[----:B------:R-:W-:Y:S05]  /*40c0*/  BSYNC.RECONVERGENT B0 ;  /* 0x0000000000007941 */ /* 0x000fea0003800200 */
.L_x_25568:
        /* <DEDUP_REMOVED lines=24> */
.L_x_25534:
        /* <DEDUP_REMOVED lines=8> */
.L_x_25571:
[----:B------:R-:W-:Y:S05]  /*42d0*/  BSYNC B1 ;  /* 0x0000000000017941 */ /* 0x000fea0003800000 */
.L_x_25570:
[----:B------:R-:W-:Y:S05]  /*42e0*/  BRA `(.L_x_25572) ;  /* 0xffffffc800987947 */ /* 0x000fea000383ffff */
.L_x_25536:
        /* <DEDUP_REMOVED lines=8> */
.L_x_25574:
[----:B------:R-:W-:Y:S05]  /*4370*/  BSYNC B0 ;  /* 0x0000000000007941 */ /* 0x000fea0003800000 */
.L_x_25573:
        /* <DEDUP_REMOVED lines=9> */
.L_x_25575:
[----:B------:R-:W-:Y:S01]  /*4410*/  HFMA2 R54, -RZ, RZ, 0, 2.384185791015625e-07 ;  /* 0x00000004ff367431 */ /* 0x000fe200000001ff */
[----:B------:R-:W-:-:S04]  /*4420*/  MOV R5, R53 ;  /* 0x0000003500057202 */ /* 0x000fc80000000f00 */
[----:B------:R-:W-:-:S05]  /*4430*/  FMNMX.FTZ R5, R0, R5, !PT ;  /* 0x0000000500057209 */ /* 0x000fca0007810000 */
[----:B------:R-:W-:-:S07]  /*4440*/  IMAD.MOV.U32 R55, RZ, RZ, R5 ;  /* 0x000000ffff377224 */ /* 0x000fce00078e0005 */
[----:B------:R-:W-:Y:S05]  /*4450*/  WARPSYNC.COLLECTIVE R52, `(.L_x_25576) ;  /* 0x0000000034087348 */ /* 0x000fea0003c00000 */
[----:B------:R0:W1:Y:S02]  /*4460*/  SHFL.BFLY P1, R53, R55, R54, R57 ;  /* 0x0c00003637357389 */ /* 0x0000640000020039 */
[----:B01----:R-:W-:Y:S05]  /*4470*/  ENDCOLLECTIVE ;  /* 0x000000000000791b */ /* 0x003fea0003800000 */
.L_x_25576:
[----:B------:R-:W-:Y:S01]  /*4480*/  HFMA2 R54, -RZ, RZ, 0, 1.1920928955078125e-07 ;  /* 0x00000002ff367431 */ /* 0x000fe200000001ff */
[----:B------:R-:W-:-:S04]  /*4490*/  MOV R4, R53 ;  /* 0x0000003500047202 */ /* 0x000fc80000000f00 */
[----:B------:R-:W-:-:S05]  /*44a0*/  FMNMX.FTZ R7, R5, R4, !PT ;  /* 0x0000000405077209 */ /* 0x000fca0007810000 */
[----:B------:R-:W-:-:S07]  /*44b0*/  IMAD.MOV.U32 R55, RZ, RZ, R7 ;  /* 0x000000ffff377224 */ /* 0x000fce00078e0007 */
[----:B------:R-:W-:Y:S05]  /*44c0*/  WARPSYNC.COLLECTIVE R52, `(.L_x_25577) ;  /* 0x0000000034087348 */ /* 0x000fea0003c00000 */
[----:B------:R0:W1:Y:S02]  /*44d0*/  SHFL.BFLY P1, R53, R55, R54, R57 ;  /* 0x0c00003637357389 */ /* 0x0000640000020039 */
[----:B01----:R-:W-:Y:S05]  /*44e0*/  ENDCOLLECTIVE ;  /* 0x000000000000791b */ /* 0x003fea0003800000 */
.L_x_25577:
[----:B------:R-:W-:Y:S01]  /*44f0*/  MOV R8, R53 ;  /* 0x0000003500087202 */ /* 0x000fe20000000f00 */
[----:B------:R-:W-:Y:S06]  /*4500*/  BRA `(.L_x_25578) ;  /* 0xffffffc8008c7947 */ /* 0x000fec000383ffff */
.L_x_25579:
        /* <DEDUP_REMOVED lines=15> */
.L_x_27719:


//--------------------- .text._ZN4vllm25paged_attention_v2_kernelIffLi64ELi16ELi128ELNS_18Fp8KVCacheDataTypeE0ELb0ELi512EEEvPfS2_PT_PKS3_PKT0_S9_ifPKiSB_iPKfiiiSD_SD_iiiii --------------------------
	.section	.text._ZN4vllm25paged_attention_v2_kernelIffLi64ELi16ELi128ELNS_18Fp8KVCacheDataTypeE0ELb0ELi512EEEvPfS2_PT_PKS3_PKT0_S9_ifPKiSB_iPKfiiiSD_SD_iiiii,"ax",@progbits
	.align	128
        .global         _ZN4vllm25paged_attention_v2_kernelIffLi64ELi16ELi128ELNS_18Fp8KVCacheDataTypeE0ELb0ELi512EEEvPfS2_PT_PKS3_PKT0_S9_ifPKiSB_iPKfiiiSD_SD_iiiii
        .type           _ZN4vllm25paged_attention_v2_kernelIffLi64ELi16ELi128ELNS_18Fp8KVCacheDataTypeE0ELb0ELi512EEEvPfS2_PT_PKS3_PKT0_S9_ifPKiSB_iPKfiiiSD_SD_iiiii,@function
        .size           _ZN4vllm25paged_attention_v2_kernelIffLi64ELi16ELi128ELNS_18Fp8KVCacheDataTypeE0ELb0ELi512EEEvPfS2_PT_PKS3_PKT0_S9_ifPKiSB_iPKfiiiSD_SD_iiiii,(.L_x_27720 - _ZN4vllm25paged_attention_v2_kernelIffLi64ELi16ELi128ELNS_18Fp8KVCacheDataTypeE0ELb0ELi512EEEvPfS2_PT_PKS3_PKT0_S9_ifPKiSB_iPKfiiiSD_SD_iiiii)
        .other          _ZN4vllm25paged_attention_v2_kernelIffLi64ELi16ELi128ELNS_18Fp8KVCacheDataTypeE0ELb0ELi512EEEvPfS2_PT_PKS3_PKT0_S9_ifPKiSB_iPKfiiiSD_SD_iiiii,@"STO_CUDA_ENTRY STV_DEFAULT"
_ZN4vllm25paged_attention_v2_kernelIffLi64ELi16ELi128ELNS_18Fp8KVCacheDataTypeE0ELb0ELi512EEEvPfS2_PT_PKS3_PKT0_S9_ifPKiSB_iPKfiiiSD_SD_iiiii:
.text._ZN4vllm25paged_attention_v2_kernelIffLi64ELi16ELi128ELNS_18Fp8KVCacheDataTypeE0ELb0ELi512EEEvPfS2_PT_PKS3_PKT0_S9_ifPKiSB_iPKfiiiSD_SD_iiiii:
        /* <DEDUP_REMOVED lines=15> */
[----:B------:R-:W-:-:S07]  /*00f0*/  IMAD.MOV.U32 R43, RZ, RZ, RZ ;  /* 0x000000ffff2b7224 */ /* 0x000fce00078e00ff */
[----:B------:R-:W3:Y:S01]  /*0100*/  S2UR UR7, SR_CgaCtaId ;  /* 0x00000000000779c3 */ /* 0x000ee20000008800 */
[----:B-1----:R-:W-:Y:S01]  /*0110*/  IMAD R2, R4, UR4, RZ ;  /* 0x0000000404027c24 */ /* 0x002fe2000f8e02ff */
[----:B------:R-:W-:Y:S01]  /*0120*/  UMOV UR5, 0x400 ;  /* 0x0000040000057882 */ /* 0x000fe20000000000 */
[----:B------:R-:W-:Y:S01]  /*0130*/  LEA R53, R3, 0x20, 0x5 ;  /* 0x0000002003357811 */ /* 0x000fe200078e28ff */
[----:B------:R-:W1:Y:S01]  /*0140*/  LDCU UR4, c[0x0][0x3c8] ;  /* 0x00007900ff0477ac */ /* 0x000e620008000800 */
[----:B------:R-:W1:Y:S01]  /*0150*/  LDCU UR13, c[0x0][0x3dc] ;  /* 0x00007b80ff0d77ac */ /* 0x000e620008000800 */
[----:B------:R-:W1:Y:S01]  /*0160*/  LDCU UR16, c[0x0][0x3b4] ;  /* 0x00007680ff1077ac */ /* 0x000e620008000800 */
[----:B0-----:R-:W-:Y:S02]  /*0170*/  ISETP.GT.U32.AND P1, PT, R5, 0x1f, PT ;  /* 0x0000001f0500780c */ /* 0x001fe40003f24070 */
[----:B--2---:R-:W-:Y:S01]  /*0180*/  IABS R15, R17 ;  /* 0x00000011000f7213 */ /* 0x004fe20000000000 */
[----:B------:R-:W0:Y:S01]  /*0190*/  LDCU.64 UR14, c[0x0][0x3a0] ;  /* 0x00007400ff0e77ac */ /* 0x000e220008000a00 */
[----:B----4-:R-:W-:-:S04]  /*01a0*/  ISETP.NE.U32.AND P0, PT, R12, RZ, PT ;  /* 0x000000ff0c00720c */ /* 0x010fc80003f05070 */
[----:B------:R-:W-:-:S05]  /*01b0*/  ISETP.NE.AND.EX P0, PT, R13, RZ, PT, P0 ;  /* 0x000000ff0d00720c */ /* 0x000fca0003f05300 */
[----:B------:R-:W2:Y:S01]  /*01c0*/  @!P1 LDC.64 R10, c[0x0][0x398] ;  /* 0x0000e600ff0a9b82 */ /* 0x000ea20000000a00 */
[----:B------:R-:W-:Y:S01]  /*01d0*/  @!P1 IMAD.SHL.U32 R9, R5, 0x2, RZ ;  /* 0x0000000205099824 */ /* 0x000fe200078e00ff */
[----:B---3--:R-:W-:-:S04]  /*01e0*/  @!P1 SHF.L.U32 R6, R0, 0x6, RZ ;  /* 0x0000000600069819 */ /* 0x008fc800000006ff */
[----:B------:R-:W-:Y:S02]  /*01f0*/  @!P1 IADD3 R6, P2, P3, R9, R2, R6 ;  /* 0x0000000209069210 */ /* 0x000fe40007b5e006 */
[----:B------:R-:W-:-:S04]  /*0200*/  SHF.R.S32.HI R2, RZ, 0x1f, R2 ;  /* 0x0000001fff027819 */ /* 0x000fc80000011402 */
[----:B------:R-:W-:Y:S02]  /*0210*/  @!P1 IADD3.X R2, PT, PT, RZ, R2, RZ, P2, P3 ;  /* 0x00000002ff029210 */ /* 0x000fe400017e64ff */
[----:B--2---:R-:W-:-:S04]  /*0220*/  @!P1 LEA R8, P2, R6, R10, 0x2 ;  /* 0x0000000a06089211 */ /* 0x004fc800078410ff */
[----:B------:R-:W-:Y:S02]  /*0230*/  @!P1 LEA.HI.X R9, R6, R11, R2, 0x2, P2 ;  /* 0x0000000b06099211 */ /* 0x000fe400010f1402 */
[----:B------:R-:W2:Y:S04]  /*0240*/  @P0 LDC.64 R10, c[0x0][0x3d0] ;  /* 0x0000f400ff0a0b82 */ /* 0x000ea80000000a00 */
[----:B------:R-:W3:Y:S01]  /*0250*/  @!P1 LDG.E.64.CONSTANT R8, desc[UR8][R8.64] ;  /* 0x0000000808089981 */ /* 0x000ee2000c1e9b00 */
[----:B------:R-:W4:Y:S08]  /*0260*/  I2F.RP R2, R15 ;  /* 0x0000000f00027306 */ /* 0x000f300000209400 */
[----:B----4-:R-:W4:Y:S01]  /*0270*/  MUFU.RCP R2, R2 ;  /* 0x0000000200027308 */ /* 0x010f220000001000 */
[----:B------:R-:W0:Y:S01]  /*0280*/  LDC R6, c[0x0][0x370] ;  /* 0x0000dc00ff067b82 */ /* 0x000e220000000800 */
[----:B--2---:R-:W-:-:S05]  /*0290*/  @P0 IMAD.WIDE.U32 R10, R0, 0x4, R10 ;  /* 0x00000004000a0825 */ /* 0x004fca00078e000a */
[----:B------:R0:W5:Y:S01]  /*02a0*/  @P0 LDG.E.CONSTANT R43, desc[UR8][R10.64] ;  /* 0x000000080a2b0981 */ /* 0x000162000c1e9900 */
[----:B------:R-:W-:Y:S01]  /*02b0*/  ULEA UR6, UR7, UR5, 0x18 ;  /* 0x0000000507067291 */ /* 0x000fe2000f8ec0ff */
[----:B------:R-:W-:Y:S01]  /*02c0*/  SHF.R.U32.HI R42, RZ, 0x5, R5 ;  /* 0x00000005ff2a7819 */ /* 0x000fe20000011605 */
[----:B-1----:R-:W-:Y:S01]  /*02d0*/  IMAD R45, R4, UR4, RZ ;  /* 0x00000004042d7c24 */ /* 0x002fe2000f8e02ff */
[----:B------:R-:W-:Y:S03]  /*02e0*/  BSSY B0, `(.L_x_25580) ;  /* 0x00000b2000007945 */ /* 0x000fe60003800000 */
[----:B------:R-:W-:Y:S01]  /*02f0*/  IMAD R40, R3, 0x20, R42 ;  /* 0x0000002003287824 */ /* 0x000fe200078e022a */
[----:B----4-:R-:W-:-:S04]  /*0300*/  IADD3 R12, PT, PT, R2, 0xffffffe, RZ ;  /* 0x0ffffffe020c7810 */ /* 0x010fc80007ffe0ff */
[----:B------:R1:W2:Y:S01]  /*0310*/  F2I.FTZ.U32.TRUNC.NTZ R13, R12 ;  /* 0x0000000c000d7305 */ /* 0x0002a2000021f000 */
[----:B0-----:R-:W-:Y:S01]  /*0320*/  IABS R10, R6 ;  /* 0x00000006000a7213 */ /* 0x001fe20000000000 */
[----:B-1----:R-:W-:Y:S02]  /*0330*/  HFMA2 R12, -RZ, RZ, 0, 0 ;  /* 0x00000000ff0c7431 */ /* 0x002fe400000001ff */
        /* <DEDUP_REMOVED lines=31> */
[----:B------:R-:W-:-:S04]  /*0530*/  IMAD.HI.U32 R11, R11, R6, RZ ;  /* 0x000000060b0b7227 */ /* 0x000fc800078e00ff */
[----:B------:R-:W-:Y:S02]  /*0540*/  IMAD R2, R11, R2, R6 ;  /* 0x000000020b027224 */ /* 0x000fe400078e0206 */
[----:B------:R-:W-:-:S03]  /*0550*/  IMAD.SHL.U32 R6, R5, 0x80, RZ ;  /* 0x0000008005067824 */ /* 0x000fc600078e00ff */
[----:B------:R-:W-:Y:S02]  /*0560*/  ISETP.GT.U32.AND P2, PT, R13, R2, PT ;  /* 0x000000020d00720c */ /* 0x000fe40003f44070 */
[----:B------:R-:W-:Y:S02]  /*0570*/  LOP3.LUT R44, R6, 0x80, RZ, 0xc0, !PT ;  /* 0x00000080062c7812 */ /* 0x000fe400078ec0ff */
[----:B------:R-:W-:-:S09]  /*0580*/  SHF.R.U32.HI R6, RZ, 0x1, R5 ;  /* 0x00000001ff067819 */ /* 0x000fd20000011605 */
[-C--:B------:R-:W-:Y:S02]  /*0590*/  @!P2 IADD3 R2, PT, PT, R2, -R13.reuse, RZ ;  /* 0x8000000d0202a210 */ /* 0x080fe40007ffe0ff */
[----:B------:R-:W-:Y:S02]  /*05a0*/  @!P2 IADD3 R11, PT, PT, R11, 0x1, RZ ;  /* 0x000000010b0ba810 */ /* 0x000fe40007ffe0ff */
[----:B------:R-:W-:Y:S01]  /*05b0*/  ISETP.GE.U32.AND P0, PT, R2, R13, PT ;  /* 0x0000000d0200720c */ /* 0x000fe20003f06070 */
[----:B------:R-:W-:Y:S01]  /*05c0*/  VIADD R2, R54, 0xf ;  /* 0x0000000f36027836 */ /* 0x000fe20000000000 */
[----:B------:R-:W-:-:S04]  /*05d0*/  IADD3 R13, PT, PT, R44, UR6, RZ ;  /* 0x000000062c0d7c10 */ /* 0x000fc8000fffe0ff */
[----:B------:R-:W-:Y:S01]  /*05e0*/  SHF.R.U32.HI R2, RZ, 0x4, R2 ;  /* 0x00000004ff027819 */ /* 0x000fe20000011602 */
[----:B------:R-:W-:-:S03]  /*05f0*/  @!P1 IMAD R13, R6, 0x8, R13 ;  /* 0x00000008060d9824 */ /* 0x000fc600078e020d */
[----:B------:R-:W-:-:S03]  /*0600*/  VIMNMX.U32 R53, PT, PT, R2, R53, PT ;  /* 0x0000003502357248 */ /* 0x000fc60003fe0000 */
[----:B------:R-:W-:Y:S01]  /*0610*/  @P0 VIADD R11, R11, 0x1 ;  /* 0x000000010b0b0836 */ /* 0x000fe20000000000 */
[----:B------:R-:W-:Y:S01]  /*0620*/  ISETP.GE.U32.AND P0, PT, R40, R53, PT ;  /* 0x000000352800720c */ /* 0x000fe20003f06070 */
[----:B------:R-:W-:Y:S01]  /*0630*/  IMAD R10, R3, -0x20, R53 ;  /* 0xffffffe0030a7824 */ /* 0x000fe200078e0235 */
[----:B------:R-:W-:Y:S02]  /*0640*/  MOV R3, 0xff7fffff ;  /* 0xff7fffff00037802 */ /* 0x000fe40000000f00 */
[----:B------:R-:W-:-:S04]  /*0650*/  MOV R2, R11 ;  /* 0x0000000b00027202 */ /* 0x000fc80000000f00 */
[----:B------:R-:W-:Y:S01]  /*0660*/  @!P3 IADD3 R2, PT, PT, -R2, RZ, RZ ;  /* 0x000000ff0202b210 */ /* 0x000fe20007ffe1ff */
[----:B---3--:R0:W-:Y:S01]  /*0670*/  @!P1 STS.64 [R13], R8 ;  /* 0x000000080d009388 */ /* 0x0081e20000000a00 */
[----:B------:R-:W-:Y:S01]  /*0680*/  BAR.SYNC.DEFER_BLOCKING 0x0 ;  /* 0x0000000000007b1d */ /* 0x000fe20000010000 */
[----:B------:R-:W-:Y:S01]  /*0690*/  ISETP.NE.AND P1, PT, R19, RZ, PT ;  /* 0x000000ff1300720c */ /* 0x000fe20003f25270 */
[----:B0-----:R-:W-:-:S05]  /*06a0*/  IMAD R9, R10, 0x10, R7 ;  /* 0x000000100a097824 */ /* 0x001fca00078e0207 */
[----:B------:R-:W-:-:S07]  /*06b0*/  VIMNMX R52, PT, PT, R54, R9, PT ;  /* 0x0000000936347248 */ /* 0x000fce0003fe0100 */
[----:B------:R-:W-:Y:S01]  /*06c0*/  @!P1 LOP3.LUT R2, RZ, R19, RZ, 0x33, !PT ;  /* 0x00000013ff029212 */ /* 0x000fe200078e33ff */
[----:B------:R-:W-:Y:S06]  /*06d0*/  @P0 BRA `(.L_x_25581) ;  /* 0x0000000400c80947 */ /* 0x000fec0003800000 */
[----:B------:R-:W0:Y:S01]  /*06e0*/  LDCU UR12, c[0x0][0x3e0] ;  /* 0x00007c00ff0c77ac */ /* 0x000e220008000800 */
[----:B------:R-:W-:Y:S01]  /*06f0*/  IMAD.MOV.U32 R4, RZ, RZ, R40 ;  /* 0x000000ffff047224 */ /* 0x000fe200078e0028 */
[----:B------:R-:W-:Y:S01]  /*0700*/  SHF.L.U32 R3, R6, 0x2, RZ ;  /* 0x0000000206037819 */ /* 0x000fe200000006ff */
[----:B------:R-:W-:Y:S01]  /*0710*/  IMAD R7, R42, 0x10, R7 ;  /* 0x000000102a077824 */ /* 0x000fe200078e0207 */
[----:B------:R-:W1:Y:S01]  /*0720*/  LDCU.64 UR10, c[0x0][0x3b8] ;  /* 0x00007700ff0a77ac */ /* 0x000e620008000a00 */
[----:B------:R-:W-:Y:S01]  /*0730*/  IMAD.WIDE.U32 R40, R4, 0x4, RZ ;  /* 0x0000000404287825 */ /* 0x000fe200078e00ff */
[C---:B------:R-:W-:Y:S01]  /*0740*/  LOP3.LUT R46, R5.reuse, 0x1, RZ, 0xc0, !PT ;  /* 0x00000001052e7812 */ /* 0x040fe200078ec0ff */
[----:B------:R-:W2:Y:S01]  /*0750*/  LDS.128 R36, [R44+UR6] ;  /* 0x000000062c247984 */ /* 0x000ea20008000c00 */
[----:B------:R-:W-:Y:S01]  /*0760*/  SHF.L.U32 R5, R5, 0x1, RZ ;  /* 0x0000000105057819 */ /* 0x000fe200000006ff */
[----:B------:R-:W-:Y:S01]  /*0770*/  UIADD3 UR4, UPT, UPT, UR5, 0x120, URZ ;  /* 0x0000012005047890 */ /* 0x000fe2000fffe0ff */
[----:B------:R-:W-:Y:S01]  /*0780*/  LOP3.LUT R6, R6, 0xf, RZ, 0xc0, !PT ;  /* 0x0000000f06067812 */ /* 0x000fe200078ec0ff */
[----:B------:R-:W3:Y:S01]  /*0790*/  LDS.128 R32, [R44+UR6+0x10] ;  /* 0x000010062c207984 */ /* 0x000ee20008000c00 */
[----:B------:R-:W-:Y:S01]  /*07a0*/  IMAD.WIDE R40, R45, 0x4, R40 ;  /* 0x000000042d287825 */ /* 0x000fe200078e0228 */
[----:B------:R-:W-:Y:S01]  /*07b0*/  LOP3.LUT R3, R3, 0x3c, RZ, 0xc0, !PT ;  /* 0x0000003c03037812 */ /* 0x000fe200078ec0ff */
[----:B------:R-:W-:Y:S01]  /*07c0*/  ULEA UR4, UR7, UR4, 0x18 ;  /* 0x0000000407047291 */ /* 0x000fe2000f8ec0ff */
[----:B------:R-:W4:Y:S01]  /*07d0*/  LDS.128 R28, [R44+UR6+0x20] ;  /* 0x000020062c1c7984 */ /* 0x000f220008000c00 */
[----:B------:R-:W-:-:S02]  /*07e0*/  LOP3.LUT R57, R5, 0x3c, RZ, 0xc0, !PT ;  /* 0x0000003c05397812 */ /* 0x000fc400078ec0ff */
[----:B------:R-:W-:Y:S01]  /*07f0*/  IADD3 R45, PT, PT, R6, R7, RZ ;  /* 0x00000007062d7210 */ /* 0x000fe20007ffe0ff */
[----:B------:R-:W2:Y:S01]  /*0800*/  LDS.128 R24, [R44+UR6+0x30] ;  /* 0x000030062c187984 */ /* 0x000ea20008000c00 */
[----:B------:R-:W-:Y:S01]  /*0810*/  IMAD R42, R42, 0x40, R3 ;  /* 0x000000402a2a7824 */ /* 0x000fe200078e0203 */
[----:B------:R-:W-:Y:S01]  /*0820*/  ISETP.NE.U32.AND P0, PT, R46, 0x1, PT ;  /* 0x000000012e00780c */ /* 0x000fe20003f05070 */
[----:B------:R-:W-:Y:S01]  /*0830*/  IMAD.MOV.U32 R3, RZ, RZ, -0x800001 ;  /* 0xff7fffffff037424 */ /* 0x000fe200078e00ff */
[----:B------:R-:W2:Y:S01]  /*0840*/  LDS.128 R20, [R44+UR6+0x40] ;  /* 0x000040062c147984 */ /* 0x000ea20008000c00 */
[----:B-1----:R-:W-:Y:S01]  /*0850*/  IADD3 R6, P1, PT, R40, UR10, RZ ;  /* 0x0000000a28067c10 */ /* 0x002fe2000ff3e0ff */
[----:B------:R-:W-:Y:S01]  /*0860*/  VIADD R42, R42, UR4 ;  /* 0x000000042a2a7c36 */ /* 0x000fe20008000000 */
[----:B------:R-:W-:Y:S01]  /*0870*/  LOP3.LUT R5, R5, 0x2, RZ, 0xc0, !PT ;  /* 0x0000000205057812 */ /* 0x000fe200078ec0ff */
[----:B------:R-:W1:Y:S01]  /*0880*/  LDS.128 R16, [R44+UR6+0x50] ;  /* 0x000050062c107984 */ /* 0x000e620008000c00 */
[----:B------:R-:W-:-:S02]  /*0890*/  IADD3.X R7, PT, PT, R41, UR11, RZ, P1, !PT ;  /* 0x0000000b29077c10 */ /* 0x000fc40008ffe4ff */
[----:B-----5:R-:W-:Y:S01]  /*08a0*/  FSETP.NEU.FTZ.AND P1, PT, R43, RZ, PT ;  /* 0x000000ff2b00720b */ /* 0x020fe20003f3d000 */
[----:B------:R-:W1:Y:S01]  /*08b0*/  LDS.128 R12, [R44+UR6+0x60] ;  /* 0x000060062c0c7984 */ /* 0x000e620008000c00 */
[----:B------:R-:W-:Y:S02]  /*08c0*/  IADD3 R40, PT, PT, -R54, R45, RZ ;  /* 0x0000002d36287210 */ /* 0x000fe40007ffe1ff */
[----:B------:R-:W-:Y:S01]  /*08d0*/  IADD3 R41, PT, PT, R45, 0x1, RZ ;  /* 0x000000012d297810 */ /* 0x000fe20007ffe0ff */
[----:B------:R0:W1:Y:S02]  /*08e0*/  LDS.128 R8, [R44+UR6+0x70] ;  /* 0x000070062c087984 */ /* 0x0000640008000c00 */
[----:B0-----:R-:W-:-:S05]  /*08f0*/  IMAD R44, R2, UR12, RZ ;  /* 0x0000000c022c7c24 */ /* 0x001fca000f8e02ff */
[----:B------:R-:W-:-:S04]  /*0900*/  IADD3 R56, P2, PT, R44, R57, RZ ;  /* 0x000000392c387210 */ /* 0x000fc80007f5e0ff */
[----:B---3--:R-:W-:-:S09]  /*0910*/  LEA.HI.X.SX32 R57, R44, RZ, 0x1, P2 ;  /* 0x000000ff2c397211 */ /* 0x008fd200010f0eff */
.L_x_25583:
[----:B------:R-:W3:Y:S02]  /*0920*/  LDG.E.CONSTANT R45, desc[UR8][R6.64] ;  /* 0x00000008062d7981 */ /* 0x000ee4000c1e9900 */
[----:B---3--:R-:W-:-:S03]  /*0930*/  IMAD.WIDE R44, R45, UR13, R56 ;  /* 0x0000000d2d2c7c25 */ /* 0x008fc6000f8e0238 */
[----:B------:R-:W-:-:S04]  /*0940*/  IADD3 R44, P2, PT, R44, R5, RZ ;  /* 0x000000052c2c7210 */ /* 0x000fc80007f5e0ff */
[----:B------:R-:W-:Y:S02]  /*0950*/  IADD3.X R45, PT, PT, RZ, R45, RZ, P2, !PT ;  /* 0x0000002dff2d7210 */ /* 0x000fe400017fe4ff */
[----:B------:R-:W-:-:S04]  /*0960*/  LEA R58, P2, R44, UR14, 0x2 ;  /* 0x0000000e2c3a7c11 */ /* 0x000fc8000f8410ff */
[----:B------:R-:W-:-:S05]  /*0970*/  LEA.HI.X R59, R44, UR15, R45, 0x2, P2 ;  /* 0x0000000f2c3b7c11 */ /* 0x000fca00090f142d */
[----:B------:R-:W2:Y:S04]  /*0980*/  LDG.E.64.CONSTANT R46, desc[UR8][R58.64+0x100] ;  /* 0x000100083a2e7981 */ /* 0x000ea8000c1e9b00 */
[----:B------:R-:W3:Y:S04]  /*0990*/  LDG.E.64.CONSTANT R48, desc[UR8][R58.64] ;  /* 0x000000083a307981 */ /* 0x000ee8000c1e9b00 */
[----:B0-----:R-:W5:Y:S04]  /*09a0*/  LDG.E.64.CONSTANT R50, desc[UR8][R58.64+0x200] ;  /* 0x000200083a327981 */ /* 0x001f68000c1e9b00 */
[----:B------:R-:W4:Y:S01]  /*09b0*/  LDG.E.64.CONSTANT R44, desc[UR8][R58.64+0x300] ;  /* 0x000300083a2c7981 */ /* 0x000f22000c1e9b00 */
[----:B--2---:R-:W-:Y:S01]  /*09c0*/  FMUL.FTZ R55, R46, R38 ;  /* 0x000000262e377220 */ /* 0x004fe20000410000 */
[----:B------:R-:W-:-:S03]  /*09d0*/  FMUL.FTZ R46, R47, R39 ;  /* 0x000000272f2e7220 */ /* 0x000fc60000410000 */
[----:B---3--:R-:W-:Y:S01]  /*09e0*/  FFMA.FTZ R55, R36, R48, R55 ;  /* 0x0000003024377223 */ /* 0x008fe20000010037 */
[----:B------:R-:W-:-:S03]  /*09f0*/  FFMA.FTZ R46, R37, R49, R46 ;  /* 0x00000031252e7223 */ /* 0x000fc6000001002e */
[----:B-----5:R-:W-:Y:S01]  /*0a00*/  FFMA.FTZ R55, R32, R50, R55 ;  /* 0x0000003220377223 */ /* 0x020fe20000010037 */
[----:B------:R-:W-:Y:S02]  /*0a10*/  FFMA.FTZ R48, R33, R51, R46 ;  /* 0x0000003321307223 */ /* 0x000fe4000001002e */
[----:B------:R-:W2:Y:S01]  /*0a20*/  LDG.E.64.CONSTANT R46, desc[UR8][R58.64+0x400] ;  /* 0x000400083a2e7981 */ /* 0x000ea2000c1e9b00 */
[----:B----4-:R-:W-:Y:S01]  /*0a30*/  FFMA.FTZ R55, R44, R34, R55 ;  /* 0x000000222c377223 */ /* 0x010fe20000010037 */
[----:B------:R-:W-:Y:S02]  /*0a40*/  FFMA.FTZ R60, R45, R35, R48 ;  /* 0x000000232d3c7223 */ /* 0x000fe40000010030 */
[----:B------:R-:W3:Y:S04]  /*0a50*/  LDG.E.64.CONSTANT R48, desc[UR8][R58.64+0x500] ;  /* 0x000500083a307981 */ /* 0x000ee8000c1e9b00 */
[----:B------:R-:W4:Y:S04]  /*0a60*/  LDG.E.64.CONSTANT R50, desc[UR8][R58.64+0x600] ;  /* 0x000600083a327981 */ /* 0x000f28000c1e9b00 */
        /* <DEDUP_REMOVED lines=9> */
[----:B------:R-:W1:Y:S01]  /*0b00*/  LDG.E.64.CONSTANT R50, desc[UR8][R58.64+0xa00] ;  /* 0x000a00083a327981 */ /* 0x000e62000c1e9b00 */
[----:B-----5:R-:W-:Y:S01]  /*0b10*/  FFMA.FTZ R55, R44, R26, R55 ;  /* 0x0000001a2c377223 */ /* 0x020fe20000010037 */
        /* <DEDUP_REMOVED lines=8> */
[----:B-1----:R-:W-:Y:S01]  /*0ba0*/  FFMA.FTZ R55, R16, R50, R55 ;  /* 0x0000003210377223 */ /* 0x002fe20000010037 */
[----:B------:R-:W-:-:S02]  /*0bb0*/  FFMA.FTZ R60, R17, R51, R60 ;  /* 0x00000033113c7223 */ /* 0x000fc4000001003c */
[----:B------:R-:W5:Y:S01]  /*0bc0*/  LDG.E.64.CONSTANT R50, desc[UR8][R58.64+0xf00] ;  /* 0x000f00083a327981 */ /* 0x000f62000c1e9b00 */
[----:B----4-:R-:W-:Y:S01]  /*0bd0*/  FFMA.FTZ R55, R44, R18, R55 ;  /* 0x000000122c377223 */ /* 0x010fe20000010037 */
[----:B------:R-:W-:Y:S02]  /*0be0*/  FFMA.FTZ R60, R45, R19, R60 ;  /* 0x000000132d3c7223 */ /* 0x000fe4000001003c */
[----:B------:R-:W4:Y:S01]  /*0bf0*/  LDG.E.64.CONSTANT R44, desc[UR8][R58.64+0xd00] ;  /* 0x000d00083a2c7981 */ /* 0x000f22000c1e9b00 */
[----:B------:R-:W-:Y:S01]  /*0c00*/  UMOV UR4, 0xffffffff ;  /* 0xffffffff00047882 */ /* 0x000fe20000000000 */
[----:B--2---:R-:W-:Y:S01]  /*0c10*/  FFMA.FTZ R55, R12, R46, R55 ;  /* 0x0000002e0c377223 */ /* 0x004fe20000010037 */
[----:B------:R-:W-:-:S03]  /*0c20*/  FFMA.FTZ R60, R13, R47, R60 ;  /* 0x0000002f0d3c7223 */ /* 0x000fc6000001003c */
[----:B----4-:R-:W-:Y:S01]  /*0c30*/  FFMA.FTZ R55, R44, R14, R55 ;  /* 0x0000000e2c377223 */ /* 0x010fe20000010037 */
        /* <DEDUP_REMOVED lines=8> */
.L_x_25620:
[----:B------:R-:W-:Y:S01]  /*0cc0*/  IADD3 R44, PT, PT, R40, 0x1, RZ ;  /* 0x00000001282c7810 */ /* 0x000fe20007ffe0ff */
[C---:B------:R-:W-:Y:S01]  /*0cd0*/  @P0 VIADD R47, R41.reuse, 0xffffffff ;  /* 0xffffffff292f0836 */ /* 0x040fe20000000000 */
[----:B------:R-:W-:Y:S01]  /*0ce0*/  IADD3 R4, PT, PT, R4, 0x4, RZ ;  /* 0x0000000404047810 */ /* 0x000fe20007ffe0ff */
[----:B-1----:R-:W-:Y:S01]  /*0cf0*/  FADD.FTZ R45, R50, R45 ;  /* 0x0000002d322d7221 */ /* 0x002fe20000010000 */
[----:B------:R-:W-:Y:S01]  /*0d00*/  I2FP.F32.S32 R44, R44 ;  /* 0x0000002c002c7245 */ /* 0x000fe20000201400 */
[----:B------:R-:W-:Y:S01]  /*0d10*/  VIADD R41, R41, 0x40 ;  /* 0x0000004029297836 */ /* 0x000fe20000000000 */
[----:B------:R-:W-:Y:S02]  /*0d20*/  ISETP.GE.U32.AND P3, PT, R4, R53, PT ;  /* 0x000000350400720c */ /* 0x000fe40003f66070 */
[CC--:B------:R-:W-:Y:S01]  /*0d30*/  ISETP.GE.OR P4, PT, R47.reuse, R54.reuse, !P0 ;  /* 0x000000362f00720c */ /* 0x0c0fe20004786670 */
[----:B------:R-:W-:Y:S01]  /*0d40*/  FMUL.FTZ R44, R44, R43 ;  /* 0x0000002b2c2c7220 */ /* 0x000fe20000410000 */
[----:B------:R-:W-:-:S02]  /*0d50*/  @P0 ISETP.GE.AND P2, PT, R47, R54, PT ;  /* 0x000000362f00020c */ /* 0x000fc40003f46270 */
[----:B------:R-:W-:Y:S02]  /*0d60*/  IADD3 R40, PT, PT, R40, 0x40, RZ ;  /* 0x0000004028287810 */ /* 0x000fe40007ffe0ff */
[----:B------:R-:W-:-:S05]  /*0d70*/  FSEL R44, R44, RZ, P1 ;  /* 0x000000ff2c2c7208 */ /* 0x000fca0000800000 */
[----:B------:R-:W-:-:S05]  /*0d80*/  FFMA.FTZ R44, R45, UR16, R44 ;  /* 0x000000102d2c7c23 */ /* 0x000fca000801002c */
[----:B------:R-:W-:Y:S02]  /*0d90*/  @P0 FSEL R45, R44, RZ, !P2 ;  /* 0x000000ff2c2d0208 */ /* 0x000fe40005000000 */
[----:B------:R-:W-:Y:S02]  /*0da0*/  IADD3 R6, P2, PT, R6, 0x10, RZ ;  /* 0x0000001006067810 */ /* 0x000fe40007f5e0ff */
[----:B------:R-:W-:Y:S01]  /*0db0*/  @!P4 FMNMX.FTZ R3, R3, R44, !PT ;  /* 0x0000002c0303c209 */ /* 0x000fe20007810000 */
[----:B------:R1:W-:Y:S01]  /*0dc0*/  @P0 STS [R42], R45 ;  /* 0x0000002d2a000388 */ /* 0x0003e20000000800 */
[----:B------:R-:W-:Y:S02]  /*0dd0*/  IADD3.X R7, PT, PT, RZ, R7, RZ, P2, !PT ;  /* 0x00000007ff077210 */ /* 0x000fe400017fe4ff */
[----:B-1----:R-:W-:Y:S01]  /*0de0*/  IADD3 R42, PT, PT, R42, 0x100, RZ ;  /* 0x000001002a2a7810 */ /* 0x002fe20007ffe0ff */
[----:B------:R-:W-:Y:S06]  /*0df0*/  @!P3 BRA `(.L_x_25583) ;  /* 0xfffffff800c8b947 */ /* 0x000fec000383ffff */
.L_x_25581:
[----:B------:R-:W-:Y:S05]  /*0e00*/  BSYNC B0 ;  /* 0x0000000000007941 */ /* 0x000fea0003800000 */
.L_x_25580:
[----:B------:R-:W1:Y:S01]  /*0e10*/  S2R R4, SR_TID.X ;  /* 0x0000000000047919 */ /* 0x000e620000002100 */
[----:B------:R-:W-:-:S03]  /*0e20*/  UMOV UR4, 0xffffffff ;  /* 0xffffffff00047882 */ /* 0x000fc60000000000 */
[----:B------:R-:W-:Y:S05]  /*0e30*/  BRA.DIV UR4, `(.L_x_25584) ;  /* 0x0000003204307947 */ /* 0x000fea000b800000 */
[----:B------:R-:W2:Y:S02]  /*0e40*/  SHFL.BFLY PT, R6, R3, 0x10, 0x1f ;  /* 0x0e001f0003067f89 */ /* 0x000ea400000e0000 */
[----:B--2---:R-:W-:-:S05]  /*0e50*/  FMNMX.FTZ R6, R6, R3, !PT ;  /* 0x0000000306067209 */ /* 0x004fca0007810000 */
[----:B------:R-:W2:Y:S02]  /*0e60*/  SHFL.BFLY PT, R5, R6, 0x8, 0x1f ;  /* 0x0d001f0006057f89 */ /* 0x000ea400000e0000 */
[----:B--2---:R-:W-:-:S05]  /*0e70*/  FMNMX.FTZ R5, R6, R5, !PT ;  /* 0x0000000506057209 */ /* 0x004fca0007810000 */
[----:B------:R-:W2:Y:S02]  /*0e80*/  SHFL.BFLY PT, R8, R5, 0x4, 0x1f ;  /* 0x0c801f0005087f89 */ /* 0x000ea400000e0000 */
[----:B--2---:R-:W-:-:S05]  /*0e90*/  FMNMX.FTZ R8, R5, R8, !PT ;  /* 0x0000000805087209 */ /* 0x004fca0007810000 */
[----:B------:R2:W3:Y:S02]  /*0ea0*/  SHFL.BFLY PT, R9, R8, 0x2, 0x1f ;  /* 0x0c401f0008097f89 */ /* 0x0004e400000e0000 */
.L_x_25626:
[----:B------:R-:W4:Y:S01]  /*0eb0*/  S2R R6, SR_CgaCtaId ;  /* 0x0000000000067919 */ /* 0x000f220000008800 */
[----:B------:R-:W-:Y:S01]  /*0ec0*/  MOV R7, 0x400 ;  /* 0x0000040000077802 */ /* 0x000fe20000000f00 */
[----:B------:R-:W-:Y:S05]  /*0ed0*/  WARPSYNC.ALL ;  /* 0x0000000000007948 */ /* 0x000fea0003800000 */
[----:B------:R-:W-:Y:S01]  /*0ee0*/  VIADD R11, R7, 0x100 ;  /* 0x00000100070b7836 */ /* 0x000fe20000000000 */
[----:B-1----:R-:W-:Y:S02]  /*0ef0*/  LOP3.LUT P0, R5, R4, 0x1f, RZ, 0xc0, !PT ;  /* 0x0000001f04057812 */ /* 0x002fe4000780c0ff */
[----:B------:R-:W-:-:S02]  /*0f00*/  SHF.R.U32.HI R3, RZ, 0x5, R4 ;  /* 0x00000005ff037819 */ /* 0x000fc40000011604 */
[----:B--23--:R-:W-:Y:S02]  /*0f10*/  FMNMX.FTZ R8, R8, R9, !PT ;  /* 0x0000000908087209 */ /* 0x00cfe40007810000 */
[----:B----4-:R-:W-:-:S04]  /*0f20*/  LEA R10, R6, R11, 0x18 ;  /* 0x0000000b060a7211 */ /* 0x010fc800078ec0ff */
[----:B------:R-:W-:-:S05]  /*0f30*/  LEA R9, R3, R10, 0x2 ;  /* 0x0000000a03097211 */ /* 0x000fca00078e10ff */
[----:B------:R-:W-:Y:S01]  /*0f40*/  @!P0 STS [R9], R8 ;  /* 0x0000000809008388 */ /* 0x000fe20000000800 */
[----:B------:R-:W-:Y:S01]  /*0f50*/  BAR.SYNC.DEFER_BLOCKING 0x0 ;  /* 0x0000000000007b1d */ /* 0x000fe20000010000 */
[C---:B------:R-:W-:Y:S01]  /*0f60*/  ISETP.GT.U32.AND P1, PT, R5.reuse, 0x3, PT ;  /* 0x000000030500780c */ /* 0x040fe20003f24070 */
[----:B------:R-:W-:Y:S01]  /*0f70*/  IMAD.MOV.U32 R13, RZ, RZ, -0x800001 ;  /* 0xff7fffffff0d7424 */ /* 0x000fe200078e00ff */
[----:B------:R-:W-:Y:S01]  /*0f80*/  LEA R10, R5, R10, 0x2 ;  /* 0x0000000a050a7211 */ /* 0x000fe200078e10ff */
        /* <DEDUP_REMOVED lines=14> */
[----:B------:R-:W-:Y:S04]  /*1070*/  BSSY.RECONVERGENT B1, `(.L_x_25587) ;  /* 0x000001c000017945 */ /* 0x000fe80003800200 */
[----:B------:R-:W-:-:S05]  /*1080*/  IMAD.IADD R13, R52, 0x1, R13 ;  /* 0x00000001340d7824 */ /* 0x000fca00078e020d */
[C---:B------:R-:W-:Y:S02]  /*1090*/  LOP3.LUT R12, R13.reuse, 0x180, RZ, 0xc0, !PT ;  /* 0x000001800d0c7812 */ /* 0x040fe400078ec0ff */
[----:B------:R-:W-:Y:S02]  /*10a0*/  IADD3 R14, PT, PT, R13, -UR11, RZ ;  /* 0x8000000b0d0e7c10 */ /* 0x000fe4000fffe0ff */
        /* <DEDUP_REMOVED lines=13> */
.L_x_25589:
        /* <DEDUP_REMOVED lines=11> */
.L_x_25588:
[----:B------:R-:W-:Y:S05]  /*1230*/  BSYNC.RECONVERGENT B1 ;  /* 0x0000000000017941 */ /* 0x000fea0003800200 */
.L_x_25587:
        /* <DEDUP_REMOVED lines=12> */
.L_x_25592:
        /* <DEDUP_REMOVED lines=13> */
[----:B------:R-:W1:Y:S01]  /*13d0*/  LDS R17, [R13+0xc00] ;  /* 0x000c00000d117984 */ /* 0x000e620000000800 */
[C---:B---3--:R-:W-:Y:S02]  /*13e0*/  FADD.FTZ R21, -R8.reuse, R21 ;  /* 0x0000001508157221 */ /* 0x048fe40000010100 */
[----:B------:R-:W-:Y:S01]  /*13f0*/  FMUL.FTZ R18, R19, 1.4426950216293334961 ;  /* 0x3fb8aa3b13127820 */ /* 0x000fe20000410000 */
[----:B------:R-:W2:Y:S01]  /*1400*/  MUFU.EX2 R16, R16 ;  /* 0x0000001000107308 */ /* 0x000ea20000000800 */
[----:B------:R-:W3:Y:S01]  /*1410*/  LDS R19, [R13+0xe00] ;  /* 0x000e00000d137984 */ /* 0x000ee20000000800 */
[C---:B----4-:R-:W-:Y:S01]  /*1420*/  FADD.FTZ R23, -R8.reuse, R23 ;  /* 0x0000001708177221 */ /* 0x050fe20000010100 */
[----:B------:R-:W-:Y:S02]  /*1430*/  FMUL.FTZ R20, R21, 1.4426950216293334961 ;  /* 0x3fb8aa3b15147820 */ /* 0x000fe40000410000 */
[----:B------:R-:W4:Y:S01]  /*1440*/  LDS R21, [R13+0x1000] ;  /* 0x001000000d157984 */ /* 0x000f220000000800 */
[C---:B0-----:R-:W-:Y:S01]  /*1450*/  FADD.FTZ R25, -R8.reuse, R25 ;  /* 0x0000001908197221 */ /* 0x041fe20000010100 */
[----:B------:R-:W-:Y:S01]  /*1460*/  FMUL.FTZ R22, R23, 1.4426950216293334961 ;  /* 0x3fb8aa3b17167820 */ /* 0x000fe20000410000 */
[----:B------:R-:W0:Y:S01]  /*1470*/  MUFU.EX2 R18, R18 ;  /* 0x0000001200127308 */ /* 0x000e220000000800 */
[----:B------:R-:W4:Y:S01]  /*1480*/  LDS R23, [R13+0x1200] ;  /* 0x001200000d177984 */ /* 0x000f220000000800 */
[----:B------:R-:W-:Y:S01]  /*1490*/  FADD.FTZ R27, -R8, R27 ;  /* 0x0000001b081b7221 */ /* 0x000fe20000010100 */
[----:B------:R-:W-:-:S02]  /*14a0*/  FMUL.FTZ R24, R25, 1.4426950216293334961 ;  /* 0x3fb8aa3b19187820 */ /* 0x000fc40000410000 */
[----:B------:R-:W4:Y:S01]  /*14b0*/  LDS R25, [R13+0x1400] ;  /* 0x001400000d197984 */ /* 0x000f220000000800 */
[C---:B------:R-:W-:Y:S01]  /*14c0*/  FADD.FTZ R29, -R8.reuse, R29 ;  /* 0x0000001d081d7221 */ /* 0x040fe20000010100 */
[----:B------:R-:W-:Y:S01]  /*14d0*/  FMUL.FTZ R26, R27, 1.4426950216293334961 ;  /* 0x3fb8aa3b1b1a7820 */ /* 0x000fe20000410000 */
[----:B------:R-:W1:Y:S01]  /*14e0*/  MUFU.EX2 R20, R20 ;  /* 0x0000001400147308 */ /* 0x000e620000000800 */
[----:B------:R-:W4:Y:S01]  /*14f0*/  LDS R27, [R13+0x1600] ;  /* 0x001600000d1b7984 */ /* 0x000f220000000800 */
[C---:B------:R-:W-:Y:S01]  /*1500*/  FADD.FTZ R31, -R8.reuse, R31 ;  /* 0x0000001f081f7221 */ /* 0x040fe20000010100 */
[----:B------:R-:W-:Y:S02]  /*1510*/  FMUL.FTZ R28, R29, 1.4426950216293334961 ;  /* 0x3fb8aa3b1d1c7820 */ /* 0x000fe40000410000 */
[----:B------:R-:W4:Y:S01]  /*1520*/  LDS R29, [R13+0x1800] ;  /* 0x001800000d1d7984 */ /* 0x000f220000000800 */
[----:B------:R-:W-:Y:S02]  /*1530*/  FMUL.FTZ R30, R31, 1.4426950216293334961 ;  /* 0x3fb8aa3b1f1e7820 */ /* 0x000fe40000410000 */
[----:B------:R-:W3:Y:S01]  /*1540*/  MUFU.EX2 R22, R22 ;  /* 0x0000001600167308 */ /* 0x000ee20000000800 */
[----:B------:R-:W4:Y:S04]  /*1550*/  LDS R31, [R13+0x1a00] ;  /* 0x001a00000d1f7984 */ /* 0x000f280000000800 */
[----:B--2---:R-:W-:Y:S03]  /*1560*/  STS [R13+-0x400], R16 ;  /* 0xfffc00100d007388 */ /* 0x004fe60000000800 */
[----:B------:R-:W2:Y:S01]  /*1570*/  MUFU.EX2 R24, R24 ;  /* 0x0000001800187308 */ /* 0x000ea20000000800 */
[----:B0-----:R-:W-:Y:S01]  /*1580*/  STS [R13+-0x200], R18 ;  /* 0xfffe00120d007388 */ /* 0x001fe20000000800 */
[----:B-1----:R-:W-:-:S03]  /*1590*/  FADD.FTZ R17, -R8, R17 ;  /* 0x0000001108117221 */ /* 0x002fc60000010100 */
[----:B------:R-:W-:Y:S01]  /*15a0*/  STS [R13], R20 ;  /* 0x000000140d007388 */ /* 0x000fe20000000800 */
[----:B------:R-:W-:Y:S02]  /*15b0*/  FMUL.FTZ R17, R17, 1.4426950216293334961 ;  /* 0x3fb8aa3b11117820 */ /* 0x000fe40000410000 */
[----:B------:R-:W0:Y:S01]  /*15c0*/  MUFU.EX2 R26, R26 ;  /* 0x0000001a001a7308 */ /* 0x000e220000000800 */
[C---:B---3--:R-:W-:Y:S01]  /*15d0*/  FADD.FTZ R19, -R8.reuse, R19 ;  /* 0x0000001308137221 */ /* 0x048fe20000010100 */
[----:B------:R-:W-:Y:S01]  /*15e0*/  STS [R13+0x200], R22 ;  /* 0x000200160d007388 */ /* 0x000fe20000000800 */
[----:B----4-:R-:W-:Y:S02]  /*15f0*/  FADD.FTZ R21, -R8, R21 ;  /* 0x0000001508157221 */ /* 0x010fe40000010100 */
[----:B------:R-:W-:-:S03]  /*1600*/  FMUL.FTZ R19, R19, 1.4426950216293334961 ;  /* 0x3fb8aa3b13137820 */ /* 0x000fc60000410000 */
[----:B------:R1:W3:Y:S01]  /*1610*/  MUFU.EX2 R32, R17 ;  /* 0x0000001100207308 */ /* 0x0002e20000000800 */
[----:B------:R-:W-:Y:S01]  /*1620*/  FMUL.FTZ R21, R21, 1.4426950216293334961 ;  /* 0x3fb8aa3b15157820 */ /* 0x000fe20000410000 */
[C---:B------:R-:W-:Y:S01]  /*1630*/  FADD.FTZ R23, -R8.reuse, R23 ;  /* 0x0000001708177221 */ /* 0x040fe20000010100 */
[----:B--2---:R-:W-:Y:S01]  /*1640*/  STS [R13+0x400], R24 ;  /* 0x000400180d007388 */ /* 0x004fe20000000800 */
[----:B------:R-:W-:Y:S02]  /*1650*/  FADD.FTZ R25, -R8, R25 ;  /* 0x0000001908197221 */ /* 0x000fe40000010100 */
[----:B------:R-:W-:Y:S02]  /*1660*/  FMUL.FTZ R23, R23, 1.4426950216293334961 ;  /* 0x3fb8aa3b17177820 */ /* 0x000fe40000410000 */
[----:B------:R-:W2:Y:S01]  /*1670*/  MUFU.EX2 R28, R28 ;  /* 0x0000001c001c7308 */ /* 0x000ea20000000800 */
[----:B-1----:R-:W-:Y:S01]  /*1680*/  FADD.FTZ R17, R16, R12 ;  /* 0x0000000c10117221 */ /* 0x002fe20000010000 */
        /* <DEDUP_REMOVED lines=13> */
[----:B------:R-:W1:Y:S01]  /*1760*/  MUFU.EX2 R34, R19 ;  /* 0x0000001300227308 */ /* 0x000e620000000800 */
[----:B------:R-:W-:Y:S01]  /*1770*/  FADD.FTZ R17, R17, R24 ;  /* 0x0000001811117221 */ /* 0x000fe20000010000 */
[----:B--2---:R-:W-:Y:S03]  /*1780*/  STS [R13+0x800], R28 ;  /* 0x0008001c0d007388 */ /* 0x004fe60000000800 */
[----:B------:R-:W-:-:S03]  /*1790*/  FADD.FTZ R17, R17, R26 ;  /* 0x0000001a11117221 */ /* 0x000fc60000010000 */
        /* <DEDUP_REMOVED lines=26> */
.L_x_25591:
[----:B------:R-:W-:Y:S05]  /*1940*/  BSYNC.RECONVERGENT B1 ;  /* 0x0000000000017941 */ /* 0x000fea0003800200 */
.L_x_25590:
        /* <DEDUP_REMOVED lines=55> */
.L_x_25594:
[----:B------:R-:W-:Y:S05]  /*1cc0*/  BSYNC.RECONVERGENT B1 ;  /* 0x0000000000017941 */ /* 0x000fea0003800200 */
.L_x_25593:
        /* <DEDUP_REMOVED lines=26> */
.L_x_25586:
[----:B------:R-:W-:Y:S05]  /*1e70*/  BSYNC.RECONVERGENT B0 ;  /* 0x0000000000007941 */ /* 0x000fea0003800200 */
.L_x_25585:
        /* <DEDUP_REMOVED lines=22> */
[----:B------:R-:W-:Y:S01]  /*1fe0*/  BSSY.RECONVERGENT B1, `(.L_x_25597) ;  /* 0x000001a000017945 */ /* 0x000fe20003800200 */
[----:B------:R-:W-:Y:S02]  /*1ff0*/  IMAD.MOV.U32 R14, RZ, RZ, R4 ;  /* 0x000000ffff0e7224 */ /* 0x000fe400078e0004 */
[----:B------:R-:W-:-:S04]  /*2000*/  IADD3 R52, PT, PT, R52, R9, RZ ;  /* 0x0000000934347210 */ /* 0x000fc80007ffe0ff */
[C---:B------:R-:W-:Y:S02]  /*2010*/  LOP3.LUT R9, R52.reuse, 0x180, RZ, 0xc0, !PT ;  /* 0x0000018034097812 */ /* 0x040fe400078ec0ff */
[----:B------:R-:W-:Y:S02]  /*2020*/  IADD3 R10, PT, PT, R52, -UR11, RZ ;  /* 0x8000000b340a7c10 */ /* 0x000fe4000fffe0ff */
[----:B------:R-:W-:Y:S01]  /*2030*/  ISETP.NE.AND P0, PT, R9, 0x180, PT ;  /* 0x000001800900780c */ /* 0x000fe20003f05270 */
[----:B--2---:R-:W-:Y:S01]  /*2040*/  FADD.FTZ R9, R12, 9.9999999747524270788e-07 ;  /* 0x358637bd0c097421 */ /* 0x004fe20000010000 */
[----:B------:R-:W-:-:S05]  /*2050*/  ISETP.GE.U32.AND P1, PT, R10, 0x180, PT ;  /* 0x000001800a00780c */ /* 0x000fca0003f26070 */
        /* <DEDUP_REMOVED lines=11> */
.L_x_25599:
[----:B------:R-:W2:Y:S01]  /*2110*/  LDS R16, [R10] ;  /* 0x000000000a107984 */ /* 0x000ea20000000800 */
[----:B------:R-:W-:-:S05]  /*2120*/  VIADD R15, R15, 0x1 ;  /* 0x000000010f0f7836 */ /* 0x000fca0000000000 */
[----:B------:R-:W-:Y:S01]  /*2130*/  ISETP.NE.AND P0, PT, R15, RZ, PT ;  /* 0x000000ff0f00720c */ /* 0x000fe20003f05270 */
[----:B--2---:R-:W-:-:S05]  /*2140*/  FMUL.FTZ R13, R16, R9 ;  /* 0x00000009100d7220 */ /* 0x004fca0000410000 */
[----:B------:R2:W-:Y:S02]  /*2150*/  STS [R10], R13 ;  /* 0x0000000d0a007388 */ /* 0x0005e40000000800 */
[----:B--2---:R-:W-:-:S05]  /*2160*/  IADD3 R10, PT, PT, R10, 0x200, RZ ;  /* 0x000002000a0a7810 */ /* 0x004fca0007ffe0ff */
[----:B------:R-:W-:Y:S05]  /*2170*/  @P0 BRA `(.L_x_25599) ;  /* 0xfffffffc00e40947 */ /* 0x000fea000383ffff */
.L_x_25598:
[----:B------:R-:W-:Y:S05]  /*2180*/  BSYNC.RECONVERGENT B1 ;  /* 0x0000000000017941 */ /* 0x000fea0003800200 */
.L_x_25597:
        /* <DEDUP_REMOVED lines=12> */
.L_x_25602:
        /* <DEDUP_REMOVED lines=52> */
.L_x_25601:
[----:B------:R-:W-:Y:S05]  /*2590*/  BSYNC.RECONVERGENT B1 ;  /* 0x0000000000017941 */ /* 0x000fea0003800200 */
.L_x_25600:
        /* <DEDUP_REMOVED lines=31> */
.L_x_25604:
[----:B------:R-:W-:Y:S05]  /*2790*/  BSYNC.RECONVERGENT B1 ;  /* 0x0000000000017941 */ /* 0x000fea0003800200 */
.L_x_25603:
        /* <DEDUP_REMOVED lines=14> */
.L_x_25596:
[----:B------:R-:W-:Y:S05]  /*2880*/  BSYNC.RECONVERGENT B0 ;  /* 0x0000000000007941 */ /* 0x000fea0003800200 */
.L_x_25595:
[----:B------:R-:W4:Y:S08]  /*2890*/  LDC R61, c[0x0][0x370] ;  /* 0x0000dc00ff3d7b82 */ /* 0x000f300000000800 */
[----:B------:R-:W-:Y:S01]  /*28a0*/  BAR.SYNC.DEFER_BLOCKING 0x0 ;  /* 0x0000000000007b1d */ /* 0x000fe20000010000 */
[----:B------:R-:W-:-:S05]  /*28b0*/  ISETP.NE.AND P0, PT, R4, RZ, PT ;  /* 0x000000ff0400720c */ /* 0x000fca0003f05270 */
[----:B------:R-:W-:Y:S02]  /*28c0*/  BSSY.RECONVERGENT B0, `(.L_x_25605) ;  /* 0x0000011000007945 */ /* 0x000fe40003800200 */
[----:B------:R-:W0:Y:S08]  /*28d0*/  LDC R60, c[0x0][0x378] ;  /* 0x0000de00ff3c7b82 */ /* 0x000e300000000800 */
[----:B------:R-:W0:Y:S01]  /*28e0*/  S2UR UR12, SR_CTAID.Y ;  /* 0x00000000000c79c3 */ /* 0x000e220000002600 */
[----:B------:R-:W-:Y:S05]  /*28f0*/  @P0 BRA `(.L_x_25606) ;  /* 0x0000000000340947 */ /* 0x000fea0003800000 */
[----:B0-234-:R-:W-:Y:S01]  /*2900*/  IMAD R9, R61, UR12, R0 ;  /* 0x0000000c3d097c24 */ /* 0x01dfe2000f8e0200 */
        /* <DEDUP_REMOVED lines=12> */
.L_x_25606:
[----:B0-----:R-:W-:Y:S05]  /*29d0*/  BSYNC.RECONVERGENT B0 ;  /* 0x0000000000007941 */ /* 0x001fea0003800200 */
.L_x_25605:
[----:B------:R-:W-:Y:S01]  /*29e0*/  USHF.L.U32 UR4, UR10, 0x5, URZ ;  /* 0x000000050a047899 */ /* 0x000fe200080006ff */
[----:B------:R-:W-:Y:S01]  /*29f0*/  BSSY.RECONVERGENT B0, `(.L_x_25607) ;  /* 0x00000bb000007945 */ /* 0x000fe20003800200 */
[----:B------:R-:W0:Y:S01]  /*2a00*/  LDCU UR7, c[0x0][0x3dc] ;  /* 0x00007b80ff0777ac */ /* 0x000e220008000800 */
[----:B------:R-:W-:Y:S01]  /*2a10*/  HFMA2 R55, -RZ, RZ, 0, 0 ;  /* 0x00000000ff377431 */ /* 0x000fe200000001ff */
[----:B------:R-:W-:Y:S02]  /*2a20*/  CS2R R58, SRZ ;  /* 0x00000000003a7805 */ /* 0x000fe4000001ff00 */
[----:B------:R-:W-:Y:S02]  /*2a30*/  CS2R R56, SRZ ;  /* 0x0000000000387805 */ /* 0x000fe4000001ff00 */
[----:B---3--:R-:W-:Y:S01]  /*2a40*/  LOP3.LUT R10, R3, UR4, RZ, 0xfc, !PT ;  /* 0x00000004030a7c12 */ /* 0x008fe2000f8efcff */
[----:B------:R-:W-:Y:S01]  /*2a50*/  IMAD.MOV.U32 R52, RZ, RZ, RZ ;  /* 0x000000ffff347224 */ /* 0x000fe200078e00ff */
[----:B------:R-:W-:-:S02]  /*2a60*/  CS2R R50, SRZ ;  /* 0x0000000000327805 */ /* 0x000fc4000001ff00 */
[----:B------:R-:W-:Y:S01]  /*2a70*/  ISETP.GE.U32.AND P0, PT, R10, R53, PT ;  /* 0x000000350a00720c */ /* 0x000fe20003f06070 */
[----:B------:R-:W3:-:S12]  /*2a80*/  LDCU.64 UR4, c[0x0][0x3a8] ;  /* 0x00007500ff0477ac */ /* 0x000ed80008000a00 */
[----:B0-----:R-:W-:Y:S05]  /*2a90*/  @P0 BRA `(.L_x_25608) ;  /* 0x0000000800c00947 */ /* 0x001fea0003800000 */
[----:B------:R-:W0:Y:S01]  /*2aa0*/  LDC R11, c[0x0][0x3c8] ;  /* 0x0000f200ff0b7b82 */ /* 0x000e220000000800 */
[----:B------:R-:W4:Y:S01]  /*2ab0*/  LDCU UR6, c[0x0][0x3e0] ;  /* 0x00007c00ff0677ac */ /* 0x000f220008000800 */
[----:B------:R-:W-:Y:S01]  /*2ac0*/  IADD3 R7, PT, PT, R7, 0x120, RZ ;  /* 0x0000012007077810 */ /* 0x000fe20007ffe0ff */
[----:B-12---:R-:W-:Y:S01]  /*2ad0*/  IMAD.WIDE.U32 R8, R10, 0x4, RZ ;  /* 0x000000040a087825 */ /* 0x006fe200078e00ff */
[----:B------:R-:W-:Y:S01]  /*2ae0*/  LEA R12, R3, UR11, 0x4 ;  /* 0x0000000b030c7c11 */ /* 0x000fe2000f8e20ff */
[----:B------:R-:W1:Y:S01]  /*2af0*/  LDCU.64 UR14, c[0x0][0x3b8] ;  /* 0x00007700ff0e77ac */ /* 0x000e620008000a00 */
[----:B------:R-:W-:Y:S02]  /*2b00*/  LEA R13, R6, R7, 0x18 ;  /* 0x00000007060d7211 */ /* 0x000fe400078ec0ff */
[----:B------:R-:W-:Y:S02]  /*2b10*/  CS2R R58, SRZ ;  /* 0x00000000003a7805 */ /* 0x000fe4000001ff00 */
[----:B------:R-:W-:-:S02]  /*2b20*/  SHF.L.U32 R6, R4, 0x4, RZ ;  /* 0x0000000404067819 */ /* 0x000fc400000006ff */
[----:B------:R-:W-:Y:S02]  /*2b30*/  CS2R R56, SRZ ;  /* 0x0000000000387805 */ /* 0x000fe4000001ff00 */
[----:B------:R-:W-:Y:S01]  /*2b40*/  IADD3 R7, PT, PT, R54, 0xf, RZ ;  /* 0x0000000f36077810 */ /* 0x000fe20007ffe0ff */
[----:B------:R-:W-:Y:S01]  /*2b50*/  IMAD.MOV.U32 R55, RZ, RZ, RZ ;  /* 0x000000ffff377224 */ /* 0x000fe200078e00ff */
[----:B------:R-:W-:Y:S02]  /*2b60*/  LOP3.LUT R6, R6, 0x30, RZ, 0xe2, !PT ;  /* 0x0000003006067812 */ /* 0x000fe400078ee2ff */
[----:B------:R-:W-:Y:S02]  /*2b70*/  CS2R R50, SRZ ;  /* 0x0000000000327805 */ /* 0x000fe4000001ff00 */
[----:B------:R-:W-:Y:S02]  /*2b80*/  SHF.R.U32.HI R7, RZ, 0x4, R7 ;  /* 0x00000004ff077819 */ /* 0x000fe40000011607 */
[----:B------:R-:W-:-:S02]  /*2b90*/  LEA R6, R3, R6, 0x6 ;  /* 0x0000000603067211 */ /* 0x000fc400078e30ff */
[----:B------:R-:W-:Y:S01]  /*2ba0*/  IADD3 R7, PT, PT, -R7, R10, RZ ;  /* 0x0000000a07077210 */ /* 0x000fe20007ffe1ff */
[----:B----4-:R-:W-:Y:S01]  /*2bb0*/  IMAD R48, R2, UR6, RZ ;  /* 0x0000000602307c24 */ /* 0x010fe2000f8e02ff */
[----:B------:R-:W-:Y:S01]  /*2bc0*/  MOV R52, RZ ;  /* 0x000000ff00347202 */ /* 0x000fe20000000f00 */
[----:B------:R-:W-:Y:S01]  /*2bd0*/  IMAD.IADD R44, R13, 0x1, R6 ;  /* 0x000000010d2c7824 */ /* 0x000fe200078e0206 */
[----:B------:R-:W-:Y:S01]  /*2be0*/  IADD3 R6, PT, PT, R10, 0x1, RZ ;  /* 0x000000010a067810 */ /* 0x000fe20007ffe0ff */
[----:B0-----:R-:W-:Y:S01]  /*2bf0*/  IMAD R11, R11, UR12, RZ ;  /* 0x0000000c0b0b7c24 */ /* 0x001fe2000f8e02ff */
[----:B------:R-:W-:-:S03]  /*2c00*/  SHF.R.S32.HI R49, RZ, 0x1f, R48 ;  /* 0x0000001fff317819 */ /* 0x000fc60000011430 */
[----:B------:R-:W-:-:S04]  /*2c10*/  IMAD.WIDE R8, R11, 0x4, R8 ;  /* 0x000000040b087825 */ /* 0x000fc800078e0208 */
[----:B------:R-:W-:Y:S01]  /*2c20*/  IMAD.SHL.U32 R11, R4, 0x4, RZ ;  /* 0x00000004040b7824 */ /* 0x000fe200078e00ff */
[----:B-1----:R-:W-:-:S04]  /*2c30*/  IADD3 R46, P0, PT, R8, UR14, RZ ;  /* 0x0000000e082e7c10 */ /* 0x002fc8000ff1e0ff */
[----:B------:R-:W-:Y:S02]  /*2c40*/  LOP3.LUT R47, R11, 0xc, RZ, 0xc0, !PT ;  /* 0x0000000c0b2f7812 */ /* 0x000fe400078ec0ff */
[----:B------:R-:W-:Y:S02]  /*2c50*/  IADD3.X R45, PT, PT, R9, UR15, RZ, P0, !PT ;  /* 0x0000000f092d7c10 */ /* 0x000fe400087fe4ff */
[----:B------:R-:W-:Y:S02]  /*2c60*/  IADD3 R47, PT, PT, R12, 0x1, R47 ;  /* 0x000000010c2f7810 */ /* 0x000fe40007ffe02f */
[----:B------:R-:W-:-:S07]  /*2c70*/  LOP3.LUT R2, R11, 0x7c, RZ, 0xc0, !PT ;  /* 0x0000007c0b027812 */ /* 0x000fce00078ec0ff */
.L_x_25609:
[----:B------:R-:W-:Y:S01]  /*2c80*/  MOV R28, R46 ;  /* 0x0000002e001c7202 */ /* 0x000fe20000000f00 */
[----:B------:R-:W-:Y:S01]  /*2c90*/  IMAD.MOV.U32 R29, RZ, RZ, R45 ;  /* 0x000000ffff1d7224 */ /* 0x000fe200078e002d */
[----:B------:R-:W0:Y:S04]  /*2ca0*/  LDS.128 R20, [R44] ;  /* 0x000000002c147984 */ /* 0x000e280000000c00 */
[----:B------:R-:W2:Y:S02]  /*2cb0*/  LDG.E.CONSTANT R9, desc[UR8][R28.64] ;  /* 0x000000081c097981 */ /* 0x000ea4000c1e9900 */
[----:B--2---:R-:W-:-:S03]  /*2cc0*/  IMAD.WIDE R8, R9, UR7, R48 ;  /* 0x0000000709087c25 */ /* 0x004fc6000f8e0230 */
[----:B------:R-:W-:-:S04]  /*2cd0*/  IADD3 R8, P0, PT, R2, R8, RZ ;  /* 0x0000000802087210 */ /* 0x000fc80007f1e0ff */
[----:B------:R-:W-:Y:S02]  /*2ce0*/  IADD3.X R9, PT, PT, RZ, R9, RZ, P0, !PT ;  /* 0x00000009ff097210 */ /* 0x000fe400007fe4ff */
[----:B---3--:R-:W-:-:S04]  /*2cf0*/  LEA R40, P0, R8, UR4, 0x2 ;  /* 0x0000000408287c11 */ /* 0x008fc8000f8010ff */
[----:B------:R-:W-:-:S05]  /*2d00*/  LEA.HI.X R41, R8, UR5, R9, 0x2, P0 ;  /* 0x0000000508297c11 */ /* 0x000fca00080f1409 */
[----:B------:R-:W2:Y:S04]  /*2d10*/  LDG.E.128.CONSTANT R8, desc[UR8][R40.64] ;  /* 0x0000000828087981 */ /* 0x000ea8000c1e9d00 */
[----:B------:R-:W3:Y:S04]  /*2d20*/  LDG.E.128.CONSTANT R12, desc[UR8][R40.64+0x200] ;  /* 0x00020008280c7981 */ /* 0x000ee8000c1e9d00 */
[----:B------:R-:W4:Y:S01]  /*2d30*/  LDG.E.128.CONSTANT R16, desc[UR8][R40.64+0x400] ;  /* 0x0004000828107981 */ /* 0x000f22000c1e9d00 */
[----:B------:R-:W-:-:S03]  /*2d40*/  ISETP.NE.AND P1, PT, R7, -0x1, PT ;  /* 0xffffffff0700780c */ /* 0x000fc60003f25270 */
[----:B------:R-:W4:Y:S01]  /*2d50*/  LDG.E.128.CONSTANT R24, desc[UR8][R40.64+0x600] ;  /* 0x0006000828187981 */ /* 0x000f22000c1e9d00 */
[----:B-----5:R-:W-:-:S03]  /*2d60*/  IADD3 R43, PT, PT, R47, -0x1, RZ ;  /* 0xffffffff2f2b7810 */ /* 0x020fc60007ffe0ff */
[----:B------:R-:W4:Y:S04]  /*2d70*/  LDG.E.128.CONSTANT R28, desc[UR8][R40.64+0x800] ;  /* 0x00080008281c7981 */ /* 0x000f28000c1e9d00 */
[----:B------:R-:W4:Y:S02]  /*2d80*/  LDG.E.128.CONSTANT R36, desc[UR8][R40.64+0xc00] ;  /* 0x000c000828247981 */ /* 0x000f24000c1e9d00 */
[CC--:B------:R-:W-:Y:S01]  /*2d90*/  @!P1 ISETP.GE.AND P2, PT, R47.reuse, R54.reuse, PT ;  /* 0x000000362f00920c */ /* 0x0c0fe20003f46270 */
[----:B------:R-:W-:Y:S01]  /*2da0*/  @!P1 VIADD R33, R47, 0x1 ;  /* 0x000000012f219836 */ /* 0x000fe20000000000 */
[-C--:B------:R-:W-:Y:S02]  /*2db0*/  @!P1 ISETP.GE.AND P0, PT, R43, R54.reuse, PT ;  /* 0x000000362b00920c */ /* 0x080fe40003f06270 */
[----:B------:R-:W-:-:S02]  /*2dc0*/  @!P1 ISETP.GE.AND P3, PT, R47, R54, PT ;  /* 0x000000362f00920c */ /* 0x000fc40003f66270 */
[-C--:B------:R-:W-:Y:S02]  /*2dd0*/  @!P1 ISETP.GE.AND P6, PT, R43, R54.reuse, PT ;  /* 0x000000362b00920c */ /* 0x080fe40003fc6270 */
[----:B--2---:R-:W-:Y:S02]  /*2de0*/  @!P1 FSEL R9, R9, RZ, !P2 ;  /* 0x000000ff09099208 */ /* 0x004fe40005000000 */
[----:B------:R-:W-:Y:S02]  /*2df0*/  @!P1 ISETP.GE.AND P2, PT, R33, R54, PT ;  /* 0x000000362100920c */ /* 0x000fe40003f46270 */
[----:B------:R-:W-:Y:S01]  /*2e00*/  @!P1 FSEL R8, R8, RZ, !P0 ;  /* 0x000000ff08089208 */ /* 0x000fe20004000000 */
[----:B0-----:R-:W-:Y:S01]  /*2e10*/  FMUL.FTZ R33, R21, R9 ;  /* 0x0000000915217220 */ /* 0x001fe20000410000 */
[----:B------:R-:W-:Y:S02]  /*2e20*/  @!P1 IADD3 R9, PT, PT, R47, 0x2, RZ ;  /* 0x000000022f099810 */ /* 0x000fe40007ffe0ff */
[----:B------:R-:W-:Y:S01]  /*2e30*/  @!P1 FSEL R10, R10, RZ, !P2 ;  /* 0x000000ff0a0a9208 */ /* 0x000fe20005000000 */
[----:B------:R-:W-:Y:S01]  /*2e40*/  FFMA.FTZ R33, R20, R8, R33 ;  /* 0x0000000814217223 */ /* 0x000fe20000010021 */
[----:B------:R-:W-:-:S02]  /*2e50*/  @!P1 ISETP.GE.AND P5, PT, R9, R54, PT ;  /* 0x000000360900920c */ /* 0x000fc40003fa6270 */
[----:B------:R-:W-:Y:S01]  /*2e60*/  @!P1 IADD3 R9, PT, PT, R47, 0x1, RZ ;  /* 0x000000012f099810 */ /* 0x000fe20007ffe0ff */
[----:B------:R-:W-:Y:S01]  /*2e70*/  FFMA.FTZ R10, R22, R10, R33 ;  /* 0x0000000a160a7223 */ /* 0x000fe20000010021 */
[-C--:B------:R-:W-:Y:S01]  /*2e80*/  @!P1 ISETP.GE.AND P2, PT, R43, R54.reuse, PT ;  /* 0x000000362b00920c */ /* 0x080fe20003f46270 */
[----:B------:R-:W2:Y:S01]  /*2e90*/  LDG.E.128.CONSTANT R32, desc[UR8][R40.64+0xa00] ;  /* 0x000a000828207981 */ /* 0x000ea2000c1e9d00 */
[----:B------:R-:W-:Y:S02]  /*2ea0*/  @!P1 ISETP.GE.AND P4, PT, R9, R54, PT ;  /* 0x000000360900920c */ /* 0x000fe40003f86270 */
[----:B------:R-:W-:Y:S02]  /*2eb0*/  @!P1 FSEL R11, R11, RZ, !P5 ;  /* 0x000000ff0b0b9208 */ /* 0x000fe40006800000 */
[----:B---3--:R-:W-:Y:S02]  /*2ec0*/  @!P1 FSEL R12, R12, RZ, !P2 ;  /* 0x000000ff0c0c9208 */ /* 0x008fe40005000000 */
[----:B------:R-:W-:-:S02]  /*2ed0*/  @!P1 FSEL R13, R13, RZ, !P3 ;  /* 0x000000ff0d0d9208 */ /* 0x000fc40005800000 */
[----:B------:R-:W-:Y:S02]  /*2ee0*/  @!P1 FSEL R14, R14, RZ, !P4 ;  /* 0x000000ff0e0e9208 */ /* 0x000fe40006000000 */
[CC--:B------:R-:W-:Y:S02]  /*2ef0*/  @!P1 ISETP.GE.AND P0, PT, R43.reuse, R54.reuse, PT ;  /* 0x000000362b00920c */ /* 0x0c0fe40003f06270 */
[CC--:B------:R-:W-:Y:S02]  /*2f00*/  @!P1 ISETP.GE.AND P5, PT, R43.reuse, R54.reuse, PT ;  /* 0x000000362b00920c */ /* 0x0c0fe40003fa6270 */
[CC--:B------:R-:W-:Y:S02]  /*2f10*/  @!P1 ISETP.GE.AND P3, PT, R43.reuse, R54.reuse, PT ;  /* 0x000000362b00920c */ /* 0x0c0fe40003f66270 */
[CC--:B------:R-:W-:Y:S02]  /*2f20*/  @!P1 ISETP.GE.AND P2, PT, R43.reuse, R54.reuse, PT ;  /* 0x000000362b00920c */ /* 0x0c0fe40003f46270 */
[----:B------:R-:W-:-:S02]  /*2f30*/  @!P1 ISETP.GE.AND P4, PT, R43, R54, PT ;  /* 0x000000362b00920c */ /* 0x000fc40003f86270 */
[----:B------:R-:W3:Y:S01]  /*2f40*/  LDG.E.128.CONSTANT R40, desc[UR8][R40.64+0xe00] ;  /* 0x000e000828287981 */ /* 0x000ee2000c1e9d00 */
[----:B------:R-:W-:Y:S01]  /*2f50*/  FMUL.FTZ R9, R21, R13 ;  /* 0x0000000d15097220 */ /* 0x000fe20000410000 */
[----:B----4-:R-:W-:Y:S01]  /*2f60*/  @!P1 FSEL R16, R16, RZ, !P0 ;  /* 0x000000ff10109208 */ /* 0x010fe20004000000 */
[C---:B------:R-:W-:Y:S01]  /*2f70*/  @!P1 VIADD R13, R47.reuse, 0x1 ;  /* 0x000000012f0d9836 */ /* 0x040fe20000000000 */
[----:B------:R-:W-:Y:S01]  /*2f80*/  @!P1 ISETP.GE.AND P0, PT, R47, R54, PT ;  /* 0x000000362f00920c */ /* 0x000fe20003f06270 */
[----:B------:R-:W-:-:S03]  /*2f90*/  FFMA.FTZ R9, R20, R12, R9 ;  /* 0x0000000c14097223 */ /* 0x000fc60000010009 */
[----:B------:R-:W-:Y:S01]  /*2fa0*/  @!P1 FSEL R17, R17, RZ, !P0 ;  /* 0x000000ff11119208 */ /* 0x000fe20004000000 */
[----:B------:R-:W-:Y:S01]  /*2fb0*/  FFMA.FTZ R14, R22, R14, R9 ;  /* 0x0000000e160e7223 */ /* 0x000fe20000010009 */
[-C--:B------:R-:W-:Y:S02]  /*2fc0*/  @!P1 ISETP.GE.AND P0, PT, R13, R54.reuse, PT ;  /* 0x000000360d00920c */ /* 0x080fe40003f06270 */
[----:B------:R-:W-:Y:S02]  /*2fd0*/  @!P1 IADD3 R9, PT, PT, R47, 0x2, RZ ;  /* 0x000000022f099810 */ /* 0x000fe40007ffe0ff */
[----:B------:R-:W-:Y:S02]  /*2fe0*/  @!P1 FSEL R18, R18, RZ, !P0 ;  /* 0x000000ff12129208 */ /* 0x000fe40004000000 */
[----:B------:R-:W-:Y:S02]  /*2ff0*/  @!P1 ISETP.GE.AND P0, PT, R9, R54, PT ;  /* 0x000000360900920c */ /* 0x000fe40003f06270 */
[----:B------:R-:W-:-:S02]  /*3000*/  @!P1 FSEL R24, R24, RZ, !P6 ;  /* 0x000000ff18189208 */ /* 0x000fc40007000000 */
[----:B------:R-:W-:Y:S02]  /*3010*/  @!P1 FSEL R15, R15, RZ, !P0 ;  /* 0x000000ff0f0f9208 */ /* 0x000fe40004000000 */
[-C--:B------:R-:W-:Y:S01]  /*3020*/  @!P1 ISETP.GE.AND P0, PT, R9, R54.reuse, PT ;  /* 0x000000360900920c */ /* 0x080fe20003f06270 */
[C---:B------:R-:W-:Y:S01]  /*3030*/  @!P1 VIADD R9, R47.reuse, 0x1 ;  /* 0x000000012f099836 */ /* 0x040fe20000000000 */
        /* <DEDUP_REMOVED lines=24> */
[----:B------:R-:W-:Y:S01]  /*31c0*/  IADD3 R8, PT, PT, R6, 0x3, RZ ;  /* 0x0000000306087810 */ /* 0x000fe20007ffe0ff */
[C---:B------:R-:W-:Y:S01]  /*31d0*/  FMUL.FTZ R17, R21.reuse, R17 ;  /* 0x0000001115117220 */ /* 0x040fe20000410000 */
[C---:B------:R-:W-:Y:S01]  /*31e0*/  FMUL.FTZ R25, R21.reuse, R25 ;  /* 0x0000001915197220 */ /* 0x040fe20000410000 */
[C---:B------:R-:W-:Y:S01]  /*31f0*/  FMUL.FTZ R29, R21.reuse, R29 ;  /* 0x0000001d151d7220 */ /* 0x040fe20000410000 */
[----:B------:R-:W-:Y:S01]  /*3200*/  FMUL.FTZ R37, R21, R37 ;  /* 0x0000002515257220 */ /* 0x000fe20000410000 */
[----:B------:R-:W-:Y:S02]  /*3210*/  @!P1 FSEL R19, R19, RZ, !P0 ;  /* 0x000000ff13139208 */ /* 0x000fe40004000000 */
[----:B------:R-:W-:Y:S01]  /*3220*/  ISETP.GE.U32.AND P0, PT, R8, R53, PT ;  /* 0x000000350800720c */ /* 0x000fe20003f06070 */
[C---:B------:R-:W-:Y:S01]  /*3230*/  FFMA.FTZ R17, R20.reuse, R16, R17 ;  /* 0x0000001014117223 */ /* 0x040fe20000010011 */
[C---:B------:R-:W-:Y:S01]  /*3240*/  FFMA.FTZ R25, R20.reuse, R24, R25 ;  /* 0x0000001814197223 */ /* 0x040fe20000010019 */
[C---:B------:R-:W-:Y:S01]  /*3250*/  FFMA.FTZ R29, R20.reuse, R28, R29 ;  /* 0x0000001c141d7223 */ /* 0x040fe2000001001d */
[----:B------:R-:W-:Y:S01]  /*3260*/  FFMA.FTZ R37, R20, R36, R37 ;  /* 0x0000002414257223 */ /* 0x000fe20000010025 */
        /* <DEDUP_REMOVED lines=16> */
[----:B--2---:R-:W-:Y:S02]  /*3370*/  @!P1 FSEL R32, R32, RZ, !P3 ;  /* 0x000000ff20209208 */ /* 0x004fe40005800000 */
[----:B------:R-:W-:-:S04]  /*3380*/  @!P1 ISETP.GE.AND P3, PT, R47, R54, PT ;  /* 0x000000362f00920c */ /* 0x000fc80003f66270 */
[----:B------:R-:W-:Y:S02]  /*3390*/  @!P1 FSEL R33, R33, RZ, !P3 ;  /* 0x000000ff21219208 */ /* 0x000fe40005800000 */
[-C--:B------:R-:W-:Y:S02]  /*33a0*/  @!P1 ISETP.GE.AND P3, PT, R9, R54.reuse, PT ;  /* 0x000000360900920c */ /* 0x080fe40003f66270 */
[----:B------:R-:W-:Y:S02]  /*33b0*/  @!P1 IADD3 R9, PT, PT, R47, 0x2, RZ ;  /* 0x000000022f099810 */ /* 0x000fe40007ffe0ff */
[----:B------:R-:W-:Y:S02]  /*33c0*/  @!P1 FSEL R34, R34, RZ, !P6 ;  /* 0x000000ff22229208 */ /* 0x000fe40007000000 */
[CC--:B------:R-:W-:Y:S02]  /*33d0*/  @!P1 ISETP.GE.AND P6, PT, R9.reuse, R54.reuse, PT ;  /* 0x000000360900920c */ /* 0x0c0fe40003fc6270 */
[----:B------:R-:W-:-:S02]  /*33e0*/  @!P1 ISETP.GE.AND P2, PT, R9, R54, PT ;  /* 0x000000360900920c */ /* 0x000fc40003f46270 */
[----:B---3--:R-:W-:Y:S02]  /*33f0*/  @!P1 FSEL R40, R40, RZ, !P4 ;  /* 0x000000ff28289208 */ /* 0x008fe40006000000 */
[CC--:B------:R-:W-:Y:S02]  /*3400*/  @!P1 ISETP.GE.AND P4, PT, R47.reuse, R54.reuse, PT ;  /* 0x000000362f00920c */ /* 0x0c0fe40003f86270 */
[----:B------:R-:W-:Y:S02]  /*3410*/  @!P1 IADD3 R9, PT, PT, R47, 0x1, RZ ;  /* 0x000000012f099810 */ /* 0x000fe40007ffe0ff */
[----:B------:R-:W-:Y:S01]  /*3420*/  @!P1 FSEL R41, R41, RZ, !P4 ;  /* 0x000000ff29299208 */ /* 0x000fe20006000000 */
[----:B------:R-:W-:Y:S01]  /*3430*/  FMUL.FTZ R33, R21, R33 ;  /* 0x0000002115217220 */ /* 0x000fe20000410000 */
[----:B------:R-:W-:Y:S02]  /*3440*/  @!P1 FSEL R38, R38, RZ, !P3 ;  /* 0x000000ff26269208 */ /* 0x000fe40005800000 */
[----:B------:R-:W-:Y:S01]  /*3450*/  @!P1 ISETP.GE.AND P3, PT, R9, R54, PT ;  /* 0x000000360900920c */ /* 0x000fe20003f66270 */
[----:B------:R-:W-:Y:S01]  /*3460*/  FMUL.FTZ R21, R21, R41 ;  /* 0x0000002915157220 */ /* 0x000fe20000410000 */
[----:B------:R-:W-:-:S02]  /*3470*/  FFMA.FTZ R33, R20, R32, R33 ;  /* 0x0000002014217223 */ /* 0x000fc40000010021 */
[----:B------:R-:W-:Y:S01]  /*3480*/  @!P1 FSEL R42, R42, RZ, !P3 ;  /* 0x000000ff2a2a9208 */ /* 0x000fe20005800000 */
[----:B------:R-:W-:Y:S01]  /*3490*/  FFMA.FTZ R21, R20, R40, R21 ;  /* 0x0000002814157223 */ /* 0x000fe20000010015 */
[----:B------:R-:W-:Y:S01]  /*34a0*/  @!P1 FSEL R35, R35, RZ, !P5 ;  /* 0x000000ff23239208 */ /* 0x000fe20006800000 */
[C---:B------:R-:W-:Y:S01]  /*34b0*/  FFMA.FTZ R34, R22.reuse, R34, R33 ;  /* 0x0000002216227223 */ /* 0x040fe20000010021 */
[----:B------:R-:W-:Y:S01]  /*34c0*/  @!P1 FSEL R39, R39, RZ, !P6 ;  /* 0x000000ff27279208 */ /* 0x000fe20007000000 */
[C---:B------:R-:W-:Y:S01]  /*34d0*/  FFMA.FTZ R38, R22.reuse, R38, R37 ;  /* 0x0000002616267223 */ /* 0x040fe20000010025 */
[----:B------:R-:W-:Y:S01]  /*34e0*/  @!P1 FSEL R43, R43, RZ, !P2 ;  /* 0x000000ff2b2b9208 */ /* 0x000fe20005000000 */
[----:B------:R-:W-:Y:S01]  /*34f0*/  FFMA.FTZ R22, R22, R42, R21 ;  /* 0x0000002a16167223 */ /* 0x000fe20000010015 */
[C---:B------:R-:W-:Y:S01]  /*3500*/  FFMA.FTZ R35, R23.reuse, R35, R34 ;  /* 0x0000002317237223 */ /* 0x040fe20000010022 */
[C---:B------:R-:W-:Y:S01]  /*3510*/  FFMA.FTZ R38, R23.reuse, R39, R38 ;  /* 0x0000002717267223 */ /* 0x040fe20000010026 */
[----:B------:R-:W-:Y:S01]  /*3520*/  IADD3 R46, P1, PT, R46, 0x10, RZ ;  /* 0x000000102e2e7810 */ /* 0x000fe20007f3e0ff */
[----:B------:R-:W-:Y:S01]  /*3530*/  FFMA.FTZ R23, R23, R43, R22 ;  /* 0x0000002b17177223 */ /* 0x000fe20000010016 */
[----:B------:R-:W-:Y:S01]  /*3540*/  FADD.FTZ R52, R35, R52 ;  /* 0x0000003423347221 */ /* 0x000fe20000010000 */
[----:B------:R-:W-:Y:S01]  /*3550*/  FADD.FTZ R51, R38, R51 ;  /* 0x0000003326337221 */ /* 0x000fe20000010000 */
[----:B------:R-:W-:-:S02]  /*3560*/  VIADD R47, R47, 0x40 ;  /* 0x000000402f2f7836 */ /* 0x000fc40000000000 */
[----:B------:R-:W-:Y:S01]  /*3570*/  FADD.FTZ R50, R23, R50 ;  /* 0x0000003217327221 */ /* 0x000fe20000010000 */
[----:B------:R-:W-:Y:S01]  /*3580*/  IADD3.X R45, PT, PT, RZ, R45, RZ, P1, !PT ;  /* 0x0000002dff2d7210 */ /* 0x000fe20000ffe4ff */
[----:B------:R-:W-:Y:S06]  /*3590*/  @!P0 BRA `(.L_x_25609) ;  /* 0xfffffff400b88947 */ /* 0x000fec000383ffff */
.L_x_25608:
[----:B---3--:R-:W-:Y:S05]  /*35a0*/  BSYNC.RECONVERGENT B0 ;  /* 0x0000000000007941 */ /* 0x008fea0003800200 */
.L_x_25607:
[----:B------:R-:W0:Y:S01]  /*35b0*/  SHFL.BFLY PT, R2, R59, 0x2, 0x1f ;  /* 0x0c401f003b027f89 */ /* 0x000e2200000e0000 */
[C---:B------:R-:W-:Y:S01]  /*35c0*/  LOP3.LUT P0, RZ, R4.reuse, 0x3, RZ, 0xc0, !PT ;  /* 0x0000000304ff7812 */ /* 0x040fe2000780c0ff */
[----:B------:R-:W-:Y:S01]  /*35d0*/  BSSY.RECONVERGENT B0, `(.L_x_25610) ;  /* 0x0000033000007945 */ /* 0x000fe20003800200 */
[----:B------:R-:W-:Y:S01]  /*35e0*/  LOP3.LUT R20, R4, 0x3c0, RZ, 0xc0, !PT ;  /* 0x000003c004147812 */ /* 0x000fe200078ec0ff */
[----:B------:R-:W3:Y:S03]  /*35f0*/  SHFL.BFLY PT, R7, R58, 0x2, 0x1f ;  /* 0x0c401f003a077f89 */ /* 0x000ee600000e0000 */
[----:B------:R-:W-:Y:S01]  /*3600*/  ISETP.NE.OR P1, PT, R20, 0x40, P0 ;  /* 0x000000401400780c */ /* 0x000fe20000725670 */
[----:B-1----:R-:W1:Y:S04]  /*3610*/  SHFL.BFLY PT, R8, R57, 0x2, 0x1f ;  /* 0x0c401f0039087f89 */ /* 0x002e6800000e0000 */
[----:B--2---:R-:W2:Y:S04]  /*3620*/  SHFL.BFLY PT, R9, R56, 0x2, 0x1f ;  /* 0x0c401f0038097f89 */ /* 0x004ea800000e0000 */
[----:B------:R-:W4:Y:S04]  /*3630*/  SHFL.BFLY PT, R12, R55, 0x2, 0x1f ;  /* 0x0c401f00370c7f89 */ /* 0x000f2800000e0000 */
[----:B------:R-:W4:Y:S04]  /*3640*/  SHFL.BFLY PT, R11, R52, 0x2, 0x1f ;  /* 0x0c401f00340b7f89 */ /* 0x000f2800000e0000 */
[----:B------:R-:W4:Y:S01]  /*3650*/  SHFL.BFLY PT, R16, R51, 0x2, 0x1f ;  /* 0x0c401f0033107f89 */ /* 0x000f2200000e0000 */
[----:B0-----:R-:W-:-:S03]  /*3660*/  FADD.FTZ R2, R2, R59 ;  /* 0x0000003b02027221 */ /* 0x001fc60000010000 */
[----:B------:R-:W0:Y:S01]  /*3670*/  SHFL.BFLY PT, R13, R50, 0x2, 0x1f ;  /* 0x0c401f00320d7f89 */ /* 0x000e2200000e0000 */
[----:B---3--:R-:W-:Y:S01]  /*3680*/  FADD.FTZ R6, R7, R58 ;  /* 0x0000003a07067221 */ /* 0x008fe20000010000 */
[----:B-1----:R-:W-:Y:S02]  /*3690*/  FADD.FTZ R8, R8, R57 ;  /* 0x0000003908087221 */ /* 0x002fe40000010000 */
[----:B------:R-:W1:Y:S01]  /*36a0*/  SHFL.BFLY PT, R7, R2, 0x1, 0x1f ;  /* 0x0c201f0002077f89 */ /* 0x000e6200000e0000 */
[----:B--2---:R-:W-:Y:S01]  /*36b0*/  FADD.FTZ R10, R9, R56 ;  /* 0x00000038090a7221 */ /* 0x004fe20000010000 */
        /* <DEDUP_REMOVED lines=9> */
[----:B-1----:R-:W-:Y:S01]  /*3750*/  FADD.FTZ R7, R2, R7 ;  /* 0x0000000702077221 */ /* 0x002fe20000010000 */
[----:B------:R-:W-:Y:S02]  /*3760*/  SHF.R.U32.HI R2, RZ, 0x2, R5 ;  /* 0x00000002ff027819 */ /* 0x000fe40000011605 */
[----:B------:R-:W1:Y:S02]  /*3770*/  SHFL.BFLY PT, R17, R14, 0x1, 0x1f ;  /* 0x0c201f000e117f89 */ /* 0x000e6400000e0000 */
[----:B------:R-:W-:-:S02]  /*3780*/  LEA R3, R3, R2, 0x6 ;  /* 0x0000000203037211 */ /* 0x000fc400078e30ff */
[----:B------:R-:W1:Y:S04]  /*3790*/  SHFL.BFLY PT, R19, R16, 0x1, 0x1f ;  /* 0x0c201f0010137f89 */ /* 0x000e6800000e0000 */
[----:B------:R-:W1:Y:S01]  /*37a0*/  SHFL.BFLY PT, R21, R18, 0x1, 0x1f ;  /* 0x0c201f0012157f89 */ /* 0x000e6200000e0000 */
[----:B--2---:R-:W-:Y:S01]  /*37b0*/  FADD.FTZ R9, R6, R9 ;  /* 0x0000000906097221 */ /* 0x004fe20000010000 */
[----:B---3--:R-:W-:Y:S01]  /*37c0*/  FADD.FTZ R11, R8, R11 ;  /* 0x0000000b080b7221 */ /* 0x008fe20000010000 */
[----:B0-----:R-:W-:Y:S01]  /*37d0*/  FADD.FTZ R15, R12, R15 ;  /* 0x0000000f0c0f7221 */ /* 0x001fe20000010000 */
[----:B----4-:R-:W-:Y:S01]  /*37e0*/  FADD.FTZ R13, R10, R13 ;  /* 0x0000000d0a0d7221 */ /* 0x010fe20000010000 */
[----:B-1----:R-:W-:Y:S01]  /*37f0*/  FADD.FTZ R17, R14, R17 ;  /* 0x000000110e117221 */ /* 0x002fe20000010000 */
        /* <DEDUP_REMOVED lines=16> */
.L_x_25611:
[----:B------:R-:W-:Y:S05]  /*3900*/  BSYNC.RECONVERGENT B0 ;  /* 0x0000000000007941 */ /* 0x000fea0003800200 */
.L_x_25610:
        /* <DEDUP_REMOVED lines=29> */
.L_x_25613:
[----:B------:R-:W-:Y:S05]  /*3ae0*/  BSYNC.RECONVERGENT B0 ;  /* 0x0000000000007941 */ /* 0x000fea0003800200 */
.L_x_25612:
        /* <DEDUP_REMOVED lines=12> */
.L_x_25615:
[----:B------:R-:W-:Y:S05]  /*3bb0*/  BSYNC.RECONVERGENT B0 ;  /* 0x0000000000007941 */ /* 0x000fea0003800200 */
.L_x_25614:
        /* <DEDUP_REMOVED lines=19> */
.L_x_25617:
[----:B------:R-:W-:Y:S05]  /*3cf0*/  BSYNC.RECONVERGENT B0 ;  /* 0x0000000000007941 */ /* 0x000fea0003800200 */
.L_x_25616:
[----:B------:R-:W-:Y:S06]  /*3d00*/  BAR.SYNC.DEFER_BLOCKING 0x0 ;  /* 0x0000000000007b1d */ /* 0x000fec0000010000 */
[----:B------:R-:W-:Y:S05]  /*3d10*/  @P4 EXIT ;  /* 0x000000000000494d */ /* 0x000fea0003800000 */
[----:B------:R-:W-:Y:S01]  /*3d20*/  IMAD R61, R61, UR12, R0 ;  /* 0x0000000c3d3d7c24 */ /* 0x000fe2000f8e0200 */
[----:B------:R-:W-:Y:S06]  /*3d30*/  @P0 EXIT ;  /* 0x000000000000094d */ /* 0x000fec0003800000 */
[----:B------:R-:W1:Y:S01]  /*3d40*/  LDCU.64 UR6, c[0x0][0x390] ;  /* 0x00007200ff0677ac */ /* 0x000e620008000a00 */
[----:B------:R-:W-:Y:S01]  /*3d50*/  IMAD R0, R61, R60, RZ ;  /* 0x0000003c3d007224 */ /* 0x000fe200078e02ff */
[----:B------:R-:W-:Y:S01]  /*3d60*/  SHF.R.U32.HI R3, RZ, 0x2, R4 ;  /* 0x00000002ff037819 */ /* 0x000fe20000011604 */
[----:B------:R-:W-:Y:S02]  /*3d70*/  USHF.L.U32 UR4, UR10, 0x6, URZ ;  /* 0x000000060a047899 */ /* 0x000fe400080006ff */
[----:B------:R-:W-:-:S05]  /*3d80*/  IMAD.SHL.U32 R0, R0, 0x40, RZ ;  /* 0x0000004000007824 */ /* 0x000fca00078e00ff */
        /* <DEDUP_REMOVED lines=13> */
.L_x_25582:
        /* <DEDUP_REMOVED lines=8> */
.L_x_25619:
[----:B------:R-:W-:Y:S05]  /*3ee0*/  BSYNC B1 ;  /* 0x0000000000017941 */ /* 0x000fea0003800000 */
.L_x_25618:
[----:B------:R-:W-:Y:S05]  /*3ef0*/  BRA `(.L_x_25620) ;  /* 0xffffffcc00707947 */ /* 0x000fea000383ffff */
.L_x_25584:
[----:B------:R-:W-:Y:S01]  /*3f00*/  HFMA2 R49, -RZ, RZ, 0, 1.847743988037109375e-06 ;  /* 0x0000001fff317431 */ /* 0x000fe200000001ff */
[----:B------:R-:W-:Y:S01]  /*3f10*/  BSSY B0, `(.L_x_25621) ;  /* 0x0000007000007945 */ /* 0x000fe20003800000 */
[----:B------:R-:W-:Y:S01]  /*3f20*/  MOV R47, R3 ;  /* 0x00000003002f7202 */ /* 0x000fe20000000f00 */
[----:B------:R-:W-:Y:S01]  /*3f30*/  IMAD.MOV.U32 R46, RZ, RZ, 0x10 ;  /* 0x00000010ff2e7424 */ /* 0x000fe200078e00ff */
[----:B------:R-:W-:-:S07]  /*3f40*/  MOV R44, 0xffffffff ;  /* 0xffffffff002c7802 */ /* 0x000fce0000000f00 */
[----:B01---5:R-:W-:Y:S05]  /*3f50*/  WARPSYNC.COLLECTIVE R44, `(.L_x_25622) ;  /* 0x000000002c087348 */ /* 0x023fea0003c00000 */
[----:B------:R2:W3:Y:S02]  /*3f60*/  SHFL.BFLY P2, R45, R47, R46, R49 ;  /* 0x0c00002e2f2d7389 */ /* 0x0004e40000040031 */
[----:B0123-5:R-:W-:Y:S05]  /*3f70*/  ENDCOLLECTIVE ;  /* 0x000000000000791b */ /* 0x02ffea0003800000 */
.L_x_25622:
[----:B------:R-:W-:Y:S05]  /*3f80*/  BSYNC B0 ;  /* 0x0000000000007941 */ /* 0x000fea0003800000 */
.L_x_25621:
        /* <DEDUP_REMOVED lines=9> */
.L_x_25623:
[----:B------:R-:W-:Y:S01]  /*4020*/  HFMA2 R46, -RZ, RZ, 0, 2.384185791015625e-07 ;  /* 0x00000004ff2e7431 */ /* 0x000fe200000001ff */
[----:B------:R-:W-:-:S04]  /*4030*/  MOV R5, R45 ;  /* 0x0000002d00057202 */ /* 0x000fc80000000f00 */
[----:B------:R-:W-:-:S05]  /*4040*/  FMNMX.FTZ R5, R6, R5, !PT ;  /* 0x0000000506057209 */ /* 0x000fca0007810000 */
[----:B------:R-:W-:-:S07]  /*4050*/  IMAD.MOV.U32 R47, RZ, RZ, R5 ;  /* 0x000000ffff2f7224 */ /* 0x000fce00078e0005 */
[----:B------:R-:W-:Y:S05]  /*4060*/  WARPSYNC.COLLECTIVE R44, `(.L_x_25624) ;  /* 0x000000002c087348 */ /* 0x000fea0003c00000 */
[----:B------:R0:W1:Y:S02]  /*4070*/  SHFL.BFLY P2, R45, R47, R46, R49 ;  /* 0x0c00002e2f2d7389 */ /* 0x0000640000040031 */
[----:B01----:R-:W-:Y:S05]  /*4080*/  ENDCOLLECTIVE ;  /* 0x000000000000791b */ /* 0x003fea0003800000 */
.L_x_25624:
[----:B------:R-:W-:Y:S01]  /*4090*/  HFMA2 R46, -RZ, RZ, 0, 1.1920928955078125e-07 ;  /* 0x00000002ff2e7431 */ /* 0x000fe200000001ff */
[----:B------:R-:W-:-:S04]  /*40a0*/  MOV R8, R45 ;  /* 0x0000002d00087202 */ /* 0x000fc80000000f00 */
[----:B------:R-:W-:-:S05]  /*40b0*/  FMNMX.FTZ R8, R5, R8, !PT ;  /* 0x0000000805087209 */ /* 0x000fca0007810000 */
[----:B------:R-:W-:-:S07]  /*40c0*/  IMAD.MOV.U32 R47, RZ, RZ, R8 ;  /* 0x000000ffff2f7224 */ /* 0x000fce00078e0008 */
[----:B------:R-:W-:Y:S05]  /*40d0*/  WARPSYNC.COLLECTIVE R44, `(.L_x_25625) ;  /* 0x000000002c087348 */ /* 0x000fea0003c00000 */
[----:B------:R0:W1:Y:S02]  /*40e0*/  SHFL.BFLY P2, R45, R47, R46, R49 ;  /* 0x0c00002e2f2d7389 */ /* 0x0000640000040031 */
[----:B01----:R-:W-:Y:S05]  /*40f0*/  ENDCOLLECTIVE ;  /* 0x000000000000791b */ /* 0x003fea0003800000 */
.L_x_25625:
[----:B------:R-:W-:Y:S01]  /*4100*/  MOV R9, R45 ;  /* 0x0000002d00097202 */ /* 0x000fe20000000f00 */
[----:B------:R-:W-:Y:S06]  /*4110*/  BRA `(.L_x_25626) ;  /* 0xffffffcc00647947 */ /* 0x000fec000383ffff */
.L_x_25627:
        /* <DEDUP_REMOVED lines=14> */
.L_x_27720:


//--------------------- .text._ZN4vllm25paged_attention_v2_kernelIffLi32ELi16ELi128ELNS_18Fp8KVCacheDataTypeE0ELb0ELi512EEEvPfS2_PT_PKS3_PKT0_S9_ifPKiSB_iPKfiiiSD_SD_iiiii --------------------------
	.section	.text._ZN4vllm25paged_attention_v2_kernelIffLi32ELi16ELi128ELNS_18Fp8KVCacheDataTypeE0ELb0ELi512EEEvPfS2_PT_PKS3_PKT0_S9_ifPKiSB_iPKfiiiSD_SD_iiiii,"ax",@progbits
	.align	128
        .global         _ZN4vllm25paged_attention_v2_kernelIffLi32ELi16ELi128ELNS_18Fp8KVCacheDataTypeE0ELb0ELi512EEEvPfS2_PT_PKS3_PKT0_S9_ifPKiSB_iPKfiiiSD_SD_iiiii
        .type           _ZN4vllm25paged_attention_v2_kernelIffLi32ELi16ELi128ELNS_18Fp8KVCacheDataTypeE0ELb0ELi512EEEvPfS2_PT_PKS3_PKT0_S9_ifPKiSB_iPKfiiiSD_SD_iiiii,@function
        .size           _ZN4vllm25paged_attention_v2_kernelIffLi32ELi16ELi128ELNS_18Fp8KVCacheDataTypeE0ELb0ELi512EEEvPfS2_PT_PKS3_PKT0_S9_ifPKiSB_iPKfiiiSD_SD_iiiii,(.L_x_27721 - _ZN4vllm25paged_attention_v2_kernelIffLi32ELi16ELi128ELNS_18Fp8KVCacheDataTypeE0ELb0ELi512EEEvPfS2_PT_PKS3_PKT0_S9_ifPKiSB_iPKfiiiSD_SD_iiiii)
        .other          _ZN4vllm25paged_attention_v2_kernelIffLi32ELi16ELi128ELNS_18Fp8KVCacheDataTypeE0ELb0ELi512EEEvPfS2_PT_PKS3_PKT0_S9_ifPKiSB_iPKfiiiSD_SD_iiiii,@"STO_CUDA_ENTRY STV_DEFAULT"
_ZN4vllm25paged_attention_v2_kernelIffLi32ELi16ELi128ELNS_18Fp8KVCacheDataTypeE0ELb0ELi512EEEvPfS2_PT_PKS3_PKT0_S9_ifPKiSB_iPKfiiiSD_SD_iiiii:
.text._ZN4vllm25paged_attention_v2_kernelIffLi32ELi16ELi128ELNS_18Fp8KVCacheDataTypeE0ELb0ELi512EEEvPfS2_PT_PKS3_PKT0_S9_ifPKiSB_iPKfiiiSD_SD_iiiii:
        /* <DEDUP_REMOVED lines=15> */
[----:B------:R-:W0:Y:S07]  /*00f0*/  LDCU UR10, c[0x0][0x378] ;  /* 0x00006f00ff0a77ac */ /* 0x000e2e0008000800 */
[----:B------:R-:W3:Y:S01]  /*0100*/  S2UR UR7, SR_CgaCtaId ;  /* 0x00000000000779c3 */ /* 0x000ee20000008800 */
[----:B-1----:R-:W-:Y:S01]  /*0110*/  IMAD R4, R0, UR4, RZ ;  /* 0x0000000400047c24 */ /* 0x002fe2000f8e02ff */
[----:B------:R-:W-:Y:S01]  /*0120*/  UMOV UR5, 0x400 ;  /* 0x0000040000057882 */ /* 0x000fe20000000000 */
[----:B------:R-:W-:Y:S01]  /*0130*/  SHF.L.U32 R29, R2, 0x5, RZ ;  /* 0x00000005021d7819 */ /* 0x000fe200000006ff */
[----:B------:R-:W1:Y:S01]  /*0140*/  LDCU UR4, c[0x0][0x3c8] ;  /* 0x00007900ff0477ac */ /* 0x000e620008000800 */
[----:B------:R-:W1:Y:S01]  /*0150*/  LDCU UR14, c[0x0][0x3dc] ;  /* 0x00007b80ff0e77ac */ /* 0x000e620008000800 */
[----:B------:R-:W1:Y:S01]  /*0160*/  LDCU UR15, c[0x0][0x3b4] ;  /* 0x00007680ff0f77ac */ /* 0x000e620008000800 */
[----:B0-----:R-:W-:-:S02]  /*0170*/  ISETP.GT.U32.AND P1, PT, R28, 0xf, PT ;  /* 0x0000000f1c00780c */ /* 0x001fc40003f24070 */
[----:B--2---:R-:W-:Y:S01]  /*0180*/  IABS R13, R14 ;  /* 0x0000000e000d7213 */ /* 0x004fe20000000000 */
[----:B------:R-:W0:Y:S01]  /*0190*/  LDCU.64 UR16, c[0x0][0x3a0] ;  /* 0x00007400ff1077ac */ /* 0x000e220008000a00 */
[----:B----4-:R-:W-:-:S09]  /*01a0*/  ISETP.NE.U32.AND P0, PT, R10, RZ, PT ;  /* 0x000000ff0a00720c */ /* 0x010fd20003f05070 */
[----:B------:R-:W2:Y:S01]  /*01b0*/  @!P1 LDC.64 R8, c[0x0][0x398] ;  /* 0x0000e600ff089b82 */ /* 0x000ea20000000a00 */
[----:B------:R-:W-:Y:S01]  /*01c0*/  @!P1 IMAD.SHL.U32 R5, R28, 0x2, RZ ;  /* 0x000000021c059824 */ /* 0x000fe200078e00ff */
[----:B---3--:R-:W-:Y:S01]  /*01d0*/  @!P1 SHF.L.U32 R6, R3, 0x5, RZ ;  /* 0x0000000503069819 */ /* 0x008fe200000006ff */
        /* <DEDUP_REMOVED lines=10> */
[----:B------:R-:W-:-:S03]  /*0280*/  IMAD.MOV.U32 R4, RZ, RZ, RZ ;  /* 0x000000ffff047224 */ /* 0x000fc600078e00ff */
[----:B------:R-:W0:Y:S01]  /*0290*/  LDC R5, c[0x0][0x370] ;  /* 0x0000dc00ff057b82 */ /* 0x000e220000000800 */
[----:B--2---:R-:W-:-:S04]  /*02a0*/  IADD3 R10, PT, PT, R12, 0xffffffe, RZ ;  /* 0x0ffffffe0c0a7810 */ /* 0x004fc80007ffe0ff */
[----:B------:R2:W1:Y:S01]  /*02b0*/  F2I.FTZ.U32.TRUNC.NTZ R11, R10 ;  /* 0x0000000a000b7305 */ /* 0x000462000021f000 */
[----:B---3--:R-:W-:-:S04]  /*02c0*/  @P0 IMAD.WIDE.U32 R8, R3, 0x4, R8 ;  /* 0x0000000403080825 */ /* 0x008fc800078e0008 */
[----:B--2---:R-:W-:Y:S01]  /*02d0*/  HFMA2 R10, -RZ, RZ, 0, 0 ;  /* 0x00000000ff0a7431 */ /* 0x004fe200000001ff */
[----:B------:R2:W5:Y:S01]  /*02e0*/  @P0 LDG.E.CONSTANT R4, desc[UR8][R8.64] ;  /* 0x0000000808040981 */ /* 0x000562000c1e9900 */
[----:B------:R-:W-:Y:S01]  /*02f0*/  ULEA UR6, UR7, UR5, 0x18 ;  /* 0x0000000507067291 */ /* 0x000fe2000f8ec0ff */
[----:B------:R-:W-:Y:S01]  /*0300*/  SHF.R.U32.HI R24, RZ, 0x1, R28 ;  /* 0x00000001ff187819 */ /* 0x000fe2000001161c */
[----:B-1----:R-:W-:Y:S01]  /*0310*/  IMAD R31, R0, UR4, RZ ;  /* 0x00000004001f7c24 */ /* 0x002fe2000f8e02ff */
[----:B------:R-:W-:Y:S01]  /*0320*/  BSSY B0, `(.L_x_25628) ;  /* 0x0000094000007945 */ /* 0x000fe20003800000 */
[----:B------:R-:W-:-:S04]  /*0330*/  IMAD.MOV R16, RZ, RZ, -R11 ;  /* 0x000000ffff107224 */ /* 0x000fc800078e0a0b */
[----:B--2---:R-:W-:Y:S01]  /*0340*/  IMAD R9, R16, R13, RZ ;  /* 0x0000000d10097224 */ /* 0x004fe200078e02ff */
[----:B0-----:R-:W-:-:S03]  /*0350*/  IABS R8, R5 ;  /* 0x0000000500087213 */ /* 0x001fc60000000000 */
        /* <DEDUP_REMOVED lines=15> */
[----:B------:R-:W-:-:S04]  /*0450*/  IABS R13, R12 ;  /* 0x0000000c000d7213 */ /* 0x000fc80000000000 */
[----:B------:R-:W0:Y:S08]  /*0460*/  I2F.RP R10, R13 ;  /* 0x0000000d000a7306 */ /* 0x000e300000209400 */
[----:B0-----:R-:W0:Y:S02]  /*0470*/  MUFU.RCP R10, R10 ;  /* 0x0000000a000a7308 */ /* 0x001e240000001000 */
[----:B0-----:R-:W-:Y:S01]  /*0480*/  VIADD R8, R10, 0xffffffe ;  /* 0x0ffffffe0a087836 */ /* 0x001fe20000000000 */
[----:B------:R-:W-:-:S05]  /*0490*/  IABS R10, R3 ;  /* 0x00000003000a7213 */ /* 0x000fca0000000000 */
        /* <DEDUP_REMOVED lines=8> */
[----:B------:R-:W-:Y:S02]  /*0520*/  IMAD R8, R9, R8, R10 ;  /* 0x0000000809087224 */ /* 0x000fe400078e020a */
[----:B------:R-:W-:Y:S01]  /*0530*/  IMAD.SHL.U32 R10, R28, 0x40, RZ ;  /* 0x000000401c0a7824 */ /* 0x000fe200078e00ff */
[----:B------:R-:W-:Y:S02]  /*0540*/  SHF.R.U32.HI R28, RZ, 0x5, R28 ;  /* 0x00000005ff1c7819 */ /* 0x000fe4000001161c */
[----:B------:R-:W-:Y:S02]  /*0550*/  ISETP.GT.U32.AND P2, PT, R13, R8, PT ;  /* 0x000000080d00720c */ /* 0x000fe40003f44070 */
[----:B------:R-:W-:Y:S02]  /*0560*/  LOP3.LUT R30, R10, 0x40, RZ, 0xc0, !PT ;  /* 0x000000400a1e7812 */ /* 0x000fe400078ec0ff */
[----:B------:R-:W-:Y:S02]  /*0570*/  LOP3.LUT R10, R3, R12, RZ, 0x3c, !PT ;  /* 0x0000000c030a7212 */ /* 0x000fe400078e3cff */
[----:B------:R-:W-:-:S02]  /*0580*/  IADD3 R11, PT, PT, R30, UR6, RZ ;  /* 0x000000061e0b7c10 */ /* 0x000fc4000fffe0ff */
[----:B------:R-:W-:Y:S02]  /*0590*/  ISETP.GE.AND P3, PT, R10, RZ, PT ;  /* 0x000000ff0a00720c */ /* 0x000fe40003f66270 */
[----:B------:R-:W-:-:S03]  /*05a0*/  @!P1 LEA R11, R24, R11, 0x3 ;  /* 0x0000000b180b9211 */ /* 0x000fc600078e18ff */
[----:B------:R-:W-:Y:S02]  /*05b0*/  @!P2 IMAD.IADD R8, R8, 0x1, -R13 ;  /* 0x000000010808a824 */ /* 0x000fe400078e0a0d */
[----:B------:R-:W-:-:S03]  /*05c0*/  @!P2 VIADD R9, R9, 0x1 ;  /* 0x000000010909a836 */ /* 0x000fc60000000000 */
[----:B------:R-:W-:Y:S01]  /*05d0*/  ISETP.GE.U32.AND P0, PT, R8, R13, PT ;  /* 0x0000000d0800720c */ /* 0x000fe20003f06070 */
[----:B------:R-:W-:-:S05]  /*05e0*/  VIADD R8, R38, 0xf ;  /* 0x0000000f26087836 */ /* 0x000fca0000000000 */
[----:B------:R-:W-:-:S04]  /*05f0*/  SHF.R.U32.HI R8, RZ, 0x4, R8 ;  /* 0x00000004ff087819 */ /* 0x000fc80000011608 */
[C---:B------:R-:W-:Y:S01]  /*0600*/  VIADDMNMX.U32 R8, R29.reuse, 0x20, R8, PT ;  /* 0x000000201d087846 */ /* 0x040fe20003800008 */
[----:B------:R-:W-:Y:S02]  /*0610*/  IMAD.IADD R29, R29, 0x1, R28 ;  /* 0x000000011d1d7824 */ /* 0x000fe400078e021c */
[----:B------:R-:W-:-:S03]  /*0620*/  @P0 IADD3 R9, PT, PT, R9, 0x1, RZ ;  /* 0x0000000109090810 */ /* 0x000fc60007ffe0ff */
[----:B------:R-:W-:Y:S01]  /*0630*/  ISETP.GE.U32.AND P0, PT, R29, R8, PT ;  /* 0x000000081d00720c */ /* 0x000fe20003f06070 */
[----:B----4-:R0:W-:Y:S01]  /*0640*/  @!P1 STS.64 [R11], R6 ;  /* 0x000000060b009388 */ /* 0x0101e20000000a00 */
[----:B------:R-:W-:Y:S01]  /*0650*/  BAR.SYNC.DEFER_BLOCKING 0x0 ;  /* 0x0000000000007b1d */ /* 0x000fe20000010000 */
[----:B------:R-:W-:Y:S02]  /*0660*/  ISETP.NE.AND P1, PT, R12, RZ, PT ;  /* 0x000000ff0c00720c */ /* 0x000fe40003f25270 */
[----:B0-----:R-:W-:Y:S02]  /*0670*/  MOV R6, R9 ;  /* 0x0000000900067202 */ /* 0x001fe40000000f00 */
[----:B------:R-:W-:-:S03]  /*0680*/  MOV R7, 0xff7fffff ;  /* 0xff7fffff00077802 */ /* 0x000fc60000000f00 */
[----:B------:R-:W-:-:S06]  /*0690*/  @!P3 IMAD.MOV R6, RZ, RZ, -R6 ;  /* 0x000000ffff06b224 */ /* 0x000fcc00078e0a06 */
[----:B------:R-:W-:Y:S01]  /*06a0*/  @!P1 LOP3.LUT R6, RZ, R12, RZ, 0x33, !PT ;  /* 0x0000000cff069212 */ /* 0x000fe200078e33ff */
[----:B------:R-:W-:Y:S06]  /*06b0*/  @P0 BRA `(.L_x_25629) ;  /* 0x0000000400680947 */ /* 0x000fec0003800000 */
[----:B------:R-:W0:Y:S01]  /*06c0*/  LDCU UR11, c[0x0][0x3e0] ;  /* 0x00007c00ff0b77ac */ /* 0x000e220008000800 */
[----:B------:R-:W-:Y:S01]  /*06d0*/  IMAD.WIDE.U32 R26, R29, 0x4, RZ ;  /* 0x000000041d1a7825 */ /* 0x000fe200078e00ff */
[----:B------:R-:W1:Y:S01]  /*06e0*/  LDS.128 R8, [R30+UR6] ;  /* 0x000000061e087984 */ /* 0x000e620008000c00 */
[----:B------:R-:W-:Y:S01]  /*06f0*/  LOP3.LUT R7, R24, 0xf, RZ, 0xc0, !PT ;  /* 0x0000000f18077812 */ /* 0x000fe200078ec0ff */
[----:B------:R-:W2:Y:S01]  /*0700*/  LDCU.64 UR12, c[0x0][0x3b8] ;  /* 0x00007700ff0c77ac */ /* 0x000ea20008000a00 */
[----:B------:R-:W-:Y:S01]  /*0710*/  IMAD R32, R28, 0x10, R25 ;  /* 0x000000101c207824 */ /* 0x000fe200078e0219 */
[----:B------:R-:W-:Y:S01]  /*0720*/  SHF.L.U32 R25, R24, 0x2, RZ ;  /* 0x0000000218197819 */ /* 0x000fe200000006ff */
[----:B------:R-:W3:Y:S01]  /*0730*/  LDS.128 R12, [R30+UR6+0x10] ;  /* 0x000010061e0c7984 */ /* 0x000ee20008000c00 */
[----:B------:R-:W-:Y:S01]  /*0740*/  IMAD.WIDE R26, R31, 0x4, R26 ;  /* 0x000000041f1a7825 */ /* 0x000fe200078e021a */
[----:B------:R-:W-:Y:S01]  /*0750*/  UIADD3 UR4, UPT, UPT, UR5, 0xa0, URZ ;  /* 0x000000a005047890 */ /* 0x000fe2000fffe0ff */
[----:B------:R-:W-:Y:S01]  /*0760*/  LOP3.LUT R41, R25, 0x3c, RZ, 0xc0, !PT ;  /* 0x0000003c19297812 */ /* 0x000fe200078ec0ff */
[----:B------:R-:W4:Y:S01]  /*0770*/  LDS.128 R16, [R30+UR6+0x20] ;  /* 0x000020061e107984 */ /* 0x000f220008000c00 */
[----:B------:R-:W-:Y:S01]  /*0780*/  IMAD.IADD R31, R7, 0x1, R32 ;  /* 0x00000001071f7824 */ /* 0x000fe200078e0220 */
[----:B------:R-:W-:Y:S01]  /*0790*/  ULEA UR4, UR7, UR4, 0x18 ;  /* 0x0000000407047291 */ /* 0x000fe2000f8ec0ff */
[----:B------:R-:W-:Y:S01]  /*07a0*/  LEA R28, R28, R41, 0x6 ;  /* 0x000000291c1c7211 */ /* 0x000fe200078e30ff */
[----:B------:R0:W1:Y:S01]  /*07b0*/  LDS.128 R20, [R30+UR6+0x30] ;  /* 0x000030061e147984 */ /* 0x0000620008000c00 */
[----:B------:R-:W-:-:S02]  /*07c0*/  MOV R7, 0xff7fffff ;  /* 0xff7fffff00077802 */ /* 0x000fc40000000f00 */
[----:B------:R-:W-:Y:S01]  /*07d0*/  IADD3 R36, PT, PT, R31, 0x1, RZ ;  /* 0x000000011f247810 */ /* 0x000fe20007ffe0ff */
[----:B------:R-:W-:Y:S01]  /*07e0*/  VIADD R37, R28, UR4 ;  /* 0x000000041c257c36 */ /* 0x000fe20008000000 */
[----:B--2---:R-:W-:Y:S01]  /*07f0*/  IADD3 R24, P0, PT, R26, UR12, RZ ;  /* 0x0000000c1a187c10 */ /* 0x004fe2000ff1e0ff */
[----:B0-----:R-:W-:Y:S02]  /*0800*/  IMAD R30, R6, UR11, RZ ;  /* 0x0000000b061e7c24 */ /* 0x001fe4000f8e02ff */
[----:B------:R-:W-:Y:S01]  /*0810*/  IMAD.MOV.U32 R26, RZ, RZ, R29 ;  /* 0x000000ffff1a7224 */ /* 0x000fe200078e001d */
[----:B------:R-:W-:Y:S01]  /*0820*/  IADD3.X R25, PT, PT, R27, UR13, RZ, P0, !PT ;  /* 0x0000000d1b197c10 */ /* 0x000fe200087fe4ff */
[----:B------:R-:W-:Y:S01]  /*0830*/  IMAD.IADD R27, R31, 0x1, -R38 ;  /* 0x000000011f1b7824 */ /* 0x000fe200078e0a26 */
[----:B------:R-:W-:Y:S02]  /*0840*/  IADD3 R40, P1, PT, R30, R41, RZ ;  /* 0x000000291e287210 */ /* 0x000fe40007f3e0ff */
[----:B-----5:R-:W-:-:S02]  /*0850*/  FSETP.NEU.FTZ.AND P0, PT, R4, RZ, PT ;  /* 0x000000ff0400720b */ /* 0x020fc40003f1d000 */
[----:B------:R-:W-:-:S11]  /*0860*/  LEA.HI.X.SX32 R41, R30, RZ, 0x1, P1 ;  /* 0x000000ff1e297211 */ /* 0x000fd600008f0eff */
.L_x_25631:
[----:B------:R-:W2:Y:S01]  /*0870*/  LDG.E.CONSTANT R29, desc[UR8][R24.64] ;  /* 0x00000008181d7981 */ /* 0x000ea2000c1e9900 */
[----:B0-----:R-:W0:Y:S02]  /*0880*/  S2R R30, SR_TID.X ;  /* 0x00000000001e7919 */ /* 0x001e240000002100 */
[----:B0-----:R-:W-:Y:S01]  /*0890*/  LOP3.LUT R31, R30, 0x1, RZ, 0xc0, !PT ;  /* 0x000000011e1f7812 */ /* 0x001fe200078ec0ff */
[----:B--2---:R-:W-:-:S03]  /*08a0*/  IMAD.WIDE R28, R29, UR14, R40 ;  /* 0x0000000e1d1c7c25 */ /* 0x004fc6000f8e0228 */
[----:B------:R-:W-:-:S04]  /*08b0*/  LEA R28, P1, R31, R28, 0x1 ;  /* 0x0000001c1f1c7211 */ /* 0x000fc800078208ff */
[----:B------:R-:W-:Y:S02]  /*08c0*/  IADD3.X R29, PT, PT, RZ, R29, RZ, P1, !PT ;  /* 0x0000001dff1d7210 */ /* 0x000fe40000ffe4ff */
[----:B------:R-:W-:-:S04]  /*08d0*/  LEA R42, P1, R28, UR16, 0x2 ;  /* 0x000000101c2a7c11 */ /* 0x000fc8000f8210ff */
[----:B------:R-:W-:-:S05]  /*08e0*/  LEA.HI.X R43, R28, UR17, R29, 0x2, P1 ;  /* 0x000000111c2b7c11 */ /* 0x000fca00088f141d */
[----:B------:R-:W1:Y:S04]  /*08f0*/  LDG.E.64.CONSTANT R30, desc[UR8][R42.64+0x100] ;  /* 0x000100082a1e7981 */ /* 0x000e68000c1e9b00 */
[----:B------:R-:W2:Y:S04]  /*0900*/  LDG.E.64.CONSTANT R32, desc[UR8][R42.64] ;  /* 0x000000082a207981 */ /* 0x000ea8000c1e9b00 */
[----:B------:R-:W3:Y:S04]  /*0910*/  LDG.E.64.CONSTANT R34, desc[UR8][R42.64+0x200] ;  /* 0x000200082a227981 */ /* 0x000ee8000c1e9b00 */
[----:B------:R-:W5:Y:S01]  /*0920*/  LDG.E.64.CONSTANT R28, desc[UR8][R42.64+0x300] ;  /* 0x000300082a1c7981 */ /* 0x000f62000c1e9b00 */
[----:B-1----:R-:W-:Y:S01]  /*0930*/  FMUL.FTZ R39, R30, R10 ;  /* 0x0000000a1e277220 */ /* 0x002fe20000410000 */
[----:B------:R-:W-:-:S03]  /*0940*/  FMUL.FTZ R30, R31, R11 ;  /* 0x0000000b1f1e7220 */ /* 0x000fc60000410000 */
[----:B--2---:R-:W-:Y:S01]  /*0950*/  FFMA.FTZ R39, R8, R32, R39 ;  /* 0x0000002008277223 */ /* 0x004fe20000010027 */
[----:B------:R-:W-:-:S03]  /*0960*/  FFMA.FTZ R30, R9, R33, R30 ;  /* 0x00000021091e7223 */ /* 0x000fc6000001001e */
[----:B---3--:R-:W-:Y:S01]  /*0970*/  FFMA.FTZ R39, R12, R34, R39 ;  /* 0x000000220c277223 */ /* 0x008fe20000010027 */
[----:B------:R-:W-:Y:S02]  /*0980*/  FFMA.FTZ R32, R13, R35, R30 ;  /* 0x000000230d207223 */ /* 0x000fe4000001001e */
[----:B------:R-:W4:Y:S01]  /*0990*/  LDG.E.64.CONSTANT R30, desc[UR8][R42.64+0x400] ;  /* 0x000400082a1e7981 */ /* 0x000f22000c1e9b00 */
[----:B-----5:R-:W-:Y:S01]  /*09a0*/  FFMA.FTZ R39, R28, R14, R39 ;  /* 0x0000000e1c277223 */ /* 0x020fe20000010027 */
[----:B------:R-:W-:Y:S02]  /*09b0*/  FFMA.FTZ R44, R29, R15, R32 ;  /* 0x0000000f1d2c7223 */ /* 0x000fe40000010020 */
[----:B------:R-:W2:Y:S04]  /*09c0*/  LDG.E.64.CONSTANT R28, desc[UR8][R42.64+0x500] ;  /* 0x000500082a1c7981 */ /* 0x000ea8000c1e9b00 */
[----:B------:R-:W3:Y:S04]  /*09d0*/  LDG.E.64.CONSTANT R32, desc[UR8][R42.64+0x600] ;  /* 0x000600082a207981 */ /* 0x000ee8000c1e9b00 */
        /* <DEDUP_REMOVED lines=13> */
.L_x_25662:
[----:B------:R-:W2:Y:S01]  /*0ab0*/  S2R R28, SR_TID.X ;  /* 0x00000000001c7919 */ /* 0x000ea20000002100 */
[----:B-1----:R-:W-:Y:S01]  /*0ac0*/  FADD.FTZ R29, R34, R29 ;  /* 0x0000001d221d7221 */ /* 0x002fe20000010000 */
[----:B------:R-:W-:Y:S02]  /*0ad0*/  VIADD R32, R38, 0xf ;  /* 0x0000000f26207836 */ /* 0x000fe40000000000 */
[----:B------:R-:W-:-:S03]  /*0ae0*/  VIADD R26, R26, 0x4 ;  /* 0x000000041a1a7836 */ /* 0x000fc60000000000 */
[----:B------:R-:W-:Y:S02]  /*0af0*/  SHF.R.U32.HI R32, RZ, 0x4, R32 ;  /* 0x00000004ff207819 */ /* 0x000fe40000011620 */
[----:B--2---:R-:W-:Y:S01]  /*0b00*/  LOP3.LUT R30, R28, 0x1, RZ, 0xc0, !PT ;  /* 0x000000011c1e7812 */ /* 0x004fe200078ec0ff */
[C---:B------:R-:W-:Y:S01]  /*0b10*/  VIADD R28, R27.reuse, 0x1 ;  /* 0x000000011b1c7836 */ /* 0x040fe20000000000 */
[----:B------:R-:W-:Y:S02]  /*0b20*/  IADD3 R27, PT, PT, R27, 0x40, RZ ;  /* 0x000000401b1b7810 */ /* 0x000fe40007ffe0ff */
[----:B------:R-:W-:Y:S02]  /*0b30*/  ISETP.NE.AND P3, PT, R30, RZ, PT ;  /* 0x000000ff1e00720c */ /* 0x000fe40003f65270 */
[----:B------:R-:W-:-:S05]  /*0b40*/  I2FP.F32.S32 R31, R28 ;  /* 0x0000001c001f7245 */ /* 0x000fca0000201400 */
[----:B------:R-:W-:-:S05]  /*0b50*/  FMUL.FTZ R31, R31, R4 ;  /* 0x000000041f1f7220 */ /* 0x000fca0000410000 */
[----:B------:R-:W-:Y:S02]  /*0b60*/  FSEL R28, R31, RZ, P0 ;  /* 0x000000ff1f1c7208 */ /* 0x000fe40000000000 */
[C---:B------:R-:W-:Y:S02]  /*0b70*/  @!P3 IADD3 R31, PT, PT, R36.reuse, -0x1, RZ ;  /* 0xffffffff241fb810 */ /* 0x040fe40007ffe0ff */
[----:B------:R-:W-:Y:S01]  /*0b80*/  IADD3 R36, PT, PT, R36, 0x40, RZ ;  /* 0x0000004024247810 */ /* 0x000fe20007ffe0ff */
[----:B------:R-:W-:Y:S01]  /*0b90*/  FFMA.FTZ R30, R29, UR15, R28 ;  /* 0x0000000f1d1e7c23 */ /* 0x000fe2000801001c */
[----:B------:R-:W-:Y:S02]  /*0ba0*/  SHF.L.U32 R29, R2, 0x5, RZ ;  /* 0x00000005021d7819 */ /* 0x000fe400000006ff */
[----:B------:R-:W-:Y:S02]  /*0bb0*/  ISETP.GE.OR P4, PT, R31, R38, P3 ;  /* 0x000000261f00720c */ /* 0x000fe40001f86670 */
[----:B------:R-:W-:-:S02]  /*0bc0*/  VIADDMNMX.U32 R29, R29, 0x20, R32, PT ;  /* 0x000000201d1d7846 */ /* 0x000fc40003800020 */
[----:B------:R-:W-:Y:S02]  /*0bd0*/  @!P3 ISETP.GE.AND P1, PT, R31, R38, PT ;  /* 0x000000261f00b20c */ /* 0x000fe40003f26270 */
[----:B------:R-:W-:Y:S02]  /*0be0*/  ISETP.GE.U32.AND P2, PT, R26, R29, PT ;  /* 0x0000001d1a00720c */ /* 0x000fe40003f46070 */
[----:B------:R-:W-:Y:S02]  /*0bf0*/  @!P3 FSEL R28, R30, RZ, !P1 ;  /* 0x000000ff1e1cb208 */ /* 0x000fe40004800000 */
[----:B------:R-:W-:-:S03]  /*0c00*/  IADD3 R24, P1, PT, R24, 0x10, RZ ;  /* 0x0000001018187810 */ /* 0x000fc60007f3e0ff */
[----:B------:R1:W-:Y:S01]  /*0c10*/  @!P3 STS [R37], R28 ;  /* 0x0000001c2500b388 */ /* 0x0003e20000000800 */
[----:B------:R-:W-:Y:S01]  /*0c20*/  @!P4 FMNMX.FTZ R7, R7, R30, !PT ;  /* 0x0000001e0707c209 */ /* 0x000fe20007810000 */
[----:B------:R-:W-:Y:S02]  /*0c30*/  IMAD.X R25, RZ, RZ, R25, P1 ;  /* 0x000000ffff197224 */ /* 0x000fe400008e0619 */
[----:B-1----:R-:W-:Y:S02]  /*0c40*/  VIADD R37, R37, 0x100 ;  /* 0x0000010025257836 */ /* 0x002fe40000000000 */
[----:B------:R-:W-:Y:S05]  /*0c50*/  @!P2 BRA `(.L_x_25631) ;  /* 0xfffffffc0004a947 */ /* 0x000fea000383ffff */
.L_x_25629:
[----:B------:R-:W-:Y:S05]  /*0c60*/  BSYNC B0 ;  /* 0x0000000000007941 */ /* 0x000fea0003800000 */
.L_x_25628:
[----:B------:R-:W-:Y:S01]  /*0c70*/  IADD3 R8, PT, PT, R38, 0xf, RZ ;  /* 0x0000000f26087810 */ /* 0x000fe20007ffe0ff */
[----:B------:R-:W1:Y:S01]  /*0c80*/  S2R R28, SR_TID.X ;  /* 0x00000000001c7919 */ /* 0x000e620000002100 */
[C---:B------:R-:W-:Y:S01]  /*0c90*/  IMAD.SHL.U32 R29, R2.reuse, 0x20, RZ ;  /* 0x00000020021d7824 */ /* 0x040fe200078e00ff */
[----:B------:R-:W-:Y:S01]  /*0ca0*/  SHF.L.U32 R9, R2, 0x9, RZ ;  /* 0x0000000902097819 */ /* 0x000fe200000006ff */
[----:B------:R-:W-:Y:S01]  /*0cb0*/  UMOV UR4, 0xffffffff ;  /* 0xffffffff00047882 */ /* 0x000fe20000000000 */
[----:B------:R-:W-:-:S04]  /*0cc0*/  SHF.R.U32.HI R8, RZ, 0x4, R8 ;  /* 0x00000004ff087819 */ /* 0x000fc80000011608 */
[----:B-----5:R-:W-:-:S05]  /*0cd0*/  VIADDMNMX.U32 R4, R29, 0x20, R8, PT ;  /* 0x000000201d047846 */ /* 0x020fca0003800008 */
[----:B------:R-:W-:-:S05]  /*0ce0*/  IMAD.IADD R10, R4, 0x1, -R29 ;  /* 0x00000001040a7824 */ /* 0x000fca00078e0a1d */
[----:B------:R-:W-:-:S04]  /*0cf0*/  LEA R11, R10, R9, 0x4 ;  /* 0x000000090a0b7211 */ /* 0x000fc800078e20ff */
[----:B------:R-:W-:Y:S01]  /*0d00*/  VIMNMX R14, PT, PT, R38, R11, PT ;  /* 0x0000000b260e7248 */ /* 0x000fe20003fe0100 */
        /* <DEDUP_REMOVED lines=8> */
.L_x_25668:
[----:B------:R-:W4:Y:S01]  /*0d90*/  S2R R7, SR_CgaCtaId ;  /* 0x0000000000077919 */ /* 0x000f220000008800 */
[----:B------:R-:W-:Y:S01]  /*0da0*/  MOV R10, 0x400 ;  /* 0x00000400000a7802 */ /* 0x000fe20000000f00 */
[----:B------:R-:W-:Y:S05]  /*0db0*/  WARPSYNC.ALL ;  /* 0x0000000000007948 */ /* 0x000fea0003800000 */
[----:B------:R-:W-:Y:S01]  /*0dc0*/  VIADD R18, R10, 0x80 ;  /* 0x000000800a127836 */ /* 0x000fe20000000000 */
[----:B-1----:R-:W-:Y:S02]  /*0dd0*/  LOP3.LUT P0, R30, R28, 0x1f, RZ, 0xc0, !PT ;  /* 0x0000001f1c1e7812 */ /* 0x002fe4000780c0ff */
[----:B------:R-:W-:-:S02]  /*0de0*/  SHF.R.U32.HI R12, RZ, 0x5, R28 ;  /* 0x00000005ff0c7819 */ /* 0x000fc4000001161c */
[----:B---3--:R-:W-:Y:S02]  /*0df0*/  FMNMX.FTZ R16, R13, R16, !PT ;  /* 0x000000100d107209 */ /* 0x008fe40007810000 */
[----:B----4-:R-:W-:-:S04]  /*0e00*/  LEA R11, R7, R18, 0x18 ;  /* 0x00000012070b7211 */ /* 0x010fc800078ec0ff */
[----:B------:R-:W-:-:S05]  /*0e10*/  LEA R15, R12, R11, 0x2 ;  /* 0x0000000b0c0f7211 */ /* 0x000fca00078e10ff */
[----:B------:R1:W-:Y:S01]  /*0e20*/  @!P0 STS [R15], R16 ;  /* 0x000000100f008388 */ /* 0x0003e20000000800 */
[----:B------:R-:W-:Y:S01]  /*0e30*/  BAR.SYNC.DEFER_BLOCKING 0x0 ;  /* 0x0000000000007b1d */ /* 0x000fe20000010000 */
[C---:B------:R-:W-:Y:S01]  /*0e40*/  ISETP.GT.U32.AND P1, PT, R30.reuse, 0x3, PT ;  /* 0x000000031e00780c */ /* 0x040fe20003f24070 */
[----:B-1----:R-:W-:Y:S01]  /*0e50*/  IMAD R16, R30, 0x4, R11 ;  /* 0x000000041e107824 */ /* 0x002fe200078e020b */
[----:B------:R-:W-:Y:S01]  /*0e60*/  MOV R17, 0xff7fffff ;  /* 0xff7fffff00117802 */ /* 0x000fe20000000f00 */
[----:B--2---:R-:W-:Y:S02]  /*0e70*/  IMAD.IADD R13, R14, 0x1, -R9 ;  /* 0x000000010e0d7824 */ /* 0x004fe400078e0a09 */
[----:B------:R-:W-:Y:S01]  /*0e80*/  HFMA2 R21, -RZ, RZ, 0, 0 ;  /* 0x00000000ff157431 */ /* 0x000fe200000001ff */
[----:B------:R-:W-:Y:S02]  /*0e90*/  BSSY.RECONVERGENT B0, `(.L_x_25633) ;  /* 0x00000ea000007945 */ /* 0x000fe40003800200 */
[----:B------:R-:W-:-:S05]  /*0ea0*/  ISETP.GE.AND P2, PT, R28, R13, PT ;  /* 0x0000000d1c00720c */ /* 0x000fca0003f46270 */
[----:B------:R-:W1:Y:S04]  /*0eb0*/  @!P1 LDS R17, [R16] ;  /* 0x0000000010119984 */ /* 0x000e680000000800 */
[----:B-1----:R-:W1:Y:S02]  /*0ec0*/  SHFL.BFLY PT, R18, R17, 0x2, 0x1f ;  /* 0x0c401f0011127f89 */ /* 0x002e6400000e0000 */
[----:B-1----:R-:W-:-:S05]  /*0ed0*/  FMNMX.FTZ R18, R18, R17, !PT ;  /* 0x0000001112127209 */ /* 0x002fca0007810000 */
[----:B------:R-:W1:Y:S02]  /*0ee0*/  SHFL.BFLY PT, R11, R18, 0x1, 0x1f ;  /* 0x0c201f00120b7f89 */ /* 0x000e6400000e0000 */
[----:B-1----:R-:W-:-:S06]  /*0ef0*/  FMNMX.FTZ R11, R18, R11, !PT ;  /* 0x0000000b120b7209 */ /* 0x002fcc0007810000 */
[----:B------:R-:W1:Y:S01]  /*0f00*/  SHFL.IDX PT, R11, R11, RZ, 0x1f ;  /* 0x00001fff0b0b7589 */ /* 0x000e6200000e0000 */
[----:B------:R-:W-:Y:S05]  /*0f10*/  @P2 BRA `(.L_x_25634) ;  /* 0x0000000c00842947 */ /* 0x000fea0003800000 */
[-C--:B------:R-:W-:Y:S01]  /*0f20*/  LOP3.LUT R17, RZ, R28.reuse, RZ, 0x33, !PT ;  /* 0x0000001cff117212 */ /* 0x080fe200078e33ff */
[----:B------:R-:W-:Y:S01]  /*0f30*/  BSSY.RECONVERGENT B1, `(.L_x_25635) ;  /* 0x000001c000017945 */ /* 0x000fe20003800200 */
[----:B------:R-:W-:Y:S01]  /*0f40*/  IMAD.MOV.U32 R21, RZ, RZ, RZ ;  /* 0x000000ffff157224 */ /* 0x000fe200078e00ff */
[----:B------:R-:W-:Y:S02]  /*0f50*/  MOV R20, R28 ;  /* 0x0000001c00147202 */ /* 0x000fe40000000f00 */
[----:B------:R-:W-:-:S05]  /*0f60*/  IMAD.IADD R18, R14, 0x1, R17 ;  /* 0x000000010e127824 */ /* 0x000fca00078e0211 */
[----:B------:R-:W-:Y:S02]  /*0f70*/  LOP3.LUT R17, R18, 0x180, RZ, 0xc0, !PT ;  /* 0x0000018012117812 */ /* 0x000fe400078ec0ff */
[----:B------:R-:W-:Y:S02]  /*0f80*/  IADD3 R19, PT, PT, -R9, R18, RZ ;  /* 0x0000001209137210 */ /* 0x000fe40007ffe1ff */
[----:B------:R-:W-:Y:S02]  /*0f90*/  ISETP.NE.AND P0, PT, R17, 0x180, PT ;  /* 0x000001801100780c */ /* 0x000fe40003f05270 */
[----:B------:R-:W-:-:S11]  /*0fa0*/  ISETP.GE.U32.AND P3, PT, R19, 0x180, PT ;  /* 0x000001801300780c */ /* 0x000fd60003f66070 */
        /* <DEDUP_REMOVED lines=9> */
.L_x_25637:
        /* <DEDUP_REMOVED lines=11> */
.L_x_25636:
[----:B------:R-:W-:Y:S05]  /*10f0*/  BSYNC.RECONVERGENT B1 ;  /* 0x0000000000017941 */ /* 0x000fea0003800200 */
.L_x_25635:
        /* <DEDUP_REMOVED lines=12> */
.L_x_25640:
[----:B------:R-:W1:Y:S01]  /*11c0*/  LDS R18, [R19+-0x400] ;  /* 0xfffc000013127984 */ /* 0x000e620000000800 */
[----:B------:R-:W-:-:S03]  /*11d0*/  IADD3 R20, PT, PT, R20, 0x800, RZ ;  /* 0x0000080014147810 */ /* 0x000fc60007ffe0ff */
[----:B------:R-:W2:Y:S01]  /*11e0*/  LDS R22, [R19+-0x200] ;  /* 0xfffe000013167984 */ /* 0x000ea20000000800 */
[----:B------:R-:W-:-:S03]  /*11f0*/  ISETP.GE.AND P3, PT, R20, R17, PT ;  /* 0x000000111400720c */ /* 0x000fc60003f66270 */
[----:B------:R-:W3:Y:S04]  /*1200*/  LDS R42, [R19] ;  /* 0x00000000132a7984 */ /* 0x000ee80000000800 */
[----:B------:R-:W4:Y:S04]  /*1210*/  LDS R32, [R19+0x600] ;  /* 0x0006000013207984 */ /* 0x000f280000000800 */
[----:B0-----:R-:W0:Y:S04]  /*1220*/  LDS R34, [R19+0x800] ;  /* 0x0008000013227984 */ /* 0x001e280000000800 */
[----:B------:R-:W5:Y:S04]  /*1230*/  LDS R44, [R19+0x200] ;  /* 0x00020000132c7984 */ /* 0x000f680000000800 */
[----:B------:R-:W5:Y:S04]  /*1240*/  LDS R26, [R19+0x400] ;  /* 0x00040000131a7984 */ /* 0x000f680000000800 */
[----:B------:R-:W5:Y:S04]  /*1250*/  LDS R36, [R19+0xa00] ;  /* 0x000a000013247984 */ /* 0x000f680000000800 */
[----:B------:R-:W-:Y:S04]  /*1260*/  LDS R25, [R19+0x1000] ;  /* 0x0010000013197984 */ /* 0x000fe80000000800 */
[----:B------:R-:W-:Y:S01]  /*1270*/  LDS R31, [R19+0x1200] ;  /* 0x00120000131f7984 */ /* 0x000fe20000000800 */
[----:B-1----:R-:W-:-:S03]  /*1280*/  FADD.FTZ R18, -R11, R18 ;  /* 0x000000120b127221 */ /* 0x002fc60000010100 */
[----:B------:R-:W1:Y:S01]  /*1290*/  LDS R40, [R19+0xc00] ;  /* 0x000c000013287984 */ /* 0x000e620000000800 */
[C---:B--2---:R-:W-:Y:S01]  /*12a0*/  FADD.FTZ R22, -R11.reuse, R22 ;  /* 0x000000160b167221 */ /* 0x044fe20000010100 */
[----:B------:R-:W-:Y:S02]  /*12b0*/  FMUL.FTZ R24, R18, 1.4426950216293334961 ;  /* 0x3fb8aa3b12187820 */ /* 0x000fe40000410000 */
[----:B------:R-:W-:Y:S01]  /*12c0*/  LDS R33, [R19+0x1400] ;  /* 0x0014000013217984 */ /* 0x000fe20000000800 */
[----:B------:R-:W-:Y:S01]  /*12d0*/  FMUL.FTZ R18, R22, 1.4426950216293334961 ;  /* 0x3fb8aa3b16127820 */ /* 0x000fe20000410000 */
[C---:B---3--:R-:W-:Y:S02]  /*12e0*/  FADD.FTZ R22, -R11.reuse, R42 ;  /* 0x0000002a0b167221 */ /* 0x048fe40000010100 */
[----:B------:R-:W2:Y:S01]  /*12f0*/  LDS R42, [R19+0xe00] ;  /* 0x000e0000132a7984 */ /* 0x000ea20000000800 */
[----:B----4-:R-:W-:Y:S01]  /*1300*/  FADD.FTZ R27, -R11, R32 ;  /* 0x000000200b1b7221 */ /* 0x010fe20000010100 */
[----:B------:R-:W3:Y:S01]  /*1310*/  MUFU.EX2 R24, R24 ;  /* 0x0000001800187308 */ /* 0x000ee20000000800 */
[----:B------:R-:W-:-:S02]  /*1320*/  FMUL.FTZ R22, R22, 1.4426950216293334961 ;  /* 0x3fb8aa3b16167820 */ /* 0x000fc40000410000 */
[----:B------:R-:W-:Y:S01]  /*1330*/  FMUL.FTZ R35, R27, 1.4426950216293334961 ;  /* 0x3fb8aa3b1b237820 */ /* 0x000fe20000410000 */
[C---:B0-----:R-:W-:Y:S01]  /*1340*/  FADD.FTZ R37, -R11.reuse, R34 ;  /* 0x000000220b257221 */ /* 0x041fe20000010100 */
[----:B------:R-:W0:Y:S01]  /*1350*/  LDS R27, [R19+0x1600] ;  /* 0x00160000131b7984 */ /* 0x000e220000000800 */
[----:B-----5:R-:W-:Y:S02]  /*1360*/  FADD.FTZ R44, -R11, R44 ;  /* 0x0000002c0b2c7221 */ /* 0x020fe40000010100 */
[----:B------:R-:W4:Y:S01]  /*1370*/  MUFU.EX2 R34, R35 ;  /* 0x0000002300227308 */ /* 0x000f220000000800 */
[----:B------:R-:W-:Y:S01]  /*1380*/  FMUL.FTZ R37, R37, 1.4426950216293334961 ;  /* 0x3fb8aa3b25257820 */ /* 0x000fe20000410000 */
[C---:B------:R-:W-:Y:S01]  /*1390*/  FADD.FTZ R23, -R11.reuse, R26 ;  /* 0x0000001a0b177221 */ /* 0x040fe20000010100 */
[----:B------:R-:W-:Y:S01]  /*13a0*/  FMUL.FTZ R44, R44, 1.4426950216293334961 ;  /* 0x3fb8aa3b2c2c7820 */ /* 0x000fe20000410000 */
[----:B------:R-:W-:-:S04]  /*13b0*/  FADD.FTZ R39, -R11, R36 ;  /* 0x000000240b277221 */ /* 0x000fc80000010100 */
[----:B------:R-:W5:Y:S01]  /*13c0*/  MUFU.EX2 R18, R18 ;  /* 0x0000001200127308 */ /* 0x000f620000000800 */
[----:B------:R-:W-:Y:S01]  /*13d0*/  FMUL.FTZ R23, R23, 1.4426950216293334961 ;  /* 0x3fb8aa3b17177820 */ /* 0x000fe20000410000 */
[----:B---3--:R-:W-:Y:S01]  /*13e0*/  STS [R19+-0x400], R24 ;  /* 0xfffc001813007388 */ /* 0x008fe20000000800 */
[----:B------:R-:W-:-:S05]  /*13f0*/  FMUL.FTZ R39, R39, 1.4426950216293334961 ;  /* 0x3fb8aa3b27277820 */ /* 0x000fca0000410000 */
[----:B------:R-:W3:Y:S01]  /*1400*/  MUFU.EX2 R36, R37 ;  /* 0x0000002500247308 */ /* 0x000ee20000000800 */
[----:B----4-:R-:W-:Y:S01]  /*1410*/  STS [R19+0x600], R34 ;  /* 0x0006002213007388 */ /* 0x010fe20000000800 */
[----:B-1----:R-:W-:-:S06]  /*1420*/  FADD.FTZ R41, -R11, R40 ;  /* 0x000000280b297221 */ /* 0x002fcc0000010100 */
[----:B------:R1:W4:Y:S01]  /*1430*/  MUFU.EX2 R26, R44 ;  /* 0x0000002c001a7308 */ /* 0x0003220000000800 */
[----:B------:R-:W-:Y:S01]  /*1440*/  FMUL.FTZ R41, R41, 1.4426950216293334961 ;  /* 0x3fb8aa3b29297820 */ /* 0x000fe20000410000 */
[----:B-----5:R-:W-:Y:S01]  /*1450*/  STS [R19+-0x200], R18 ;  /* 0xfffe001213007388 */ /* 0x020fe20000000800 */
[----:B--2---:R-:W-:-:S05]  /*1460*/  FADD.FTZ R35, -R11, R42 ;  /* 0x0000002a0b237221 */ /* 0x004fca0000010100 */
[----:B------:R-:W2:Y:S01]  /*1470*/  MUFU.EX2 R22, R22 ;  /* 0x0000001600167308 */ /* 0x000ea20000000800 */
[----:B-1----:R-:W1:Y:S01]  /*1480*/  LDS R44, [R19+0x1800] ;  /* 0x00180000132c7984 */ /* 0x002e620000000800 */
[----:B------:R-:W-:Y:S01]  /*1490*/  FMUL.FTZ R43, R35, 1.4426950216293334961 ;  /* 0x3fb8aa3b232b7820 */ /* 0x000fe20000410000 */
[C---:B------:R-:W-:Y:S01]  /*14a0*/  FADD.FTZ R35, -R11.reuse, R25 ;  /* 0x000000190b237221 */ /* 0x040fe20000010100 */
[----:B0-----:R-:W-:Y:S01]  /*14b0*/  FADD.FTZ R27, -R11, R27 ;  /* 0x0000001b0b1b7221 */ /* 0x001fe20000010100 */
[----:B---3--:R-:W-:Y:S02]  /*14c0*/  STS [R19+0x800], R36 ;  /* 0x0008002413007388 */ /* 0x008fe40000000800 */
[----:B------:R-:W-:Y:S01]  /*14d0*/  FMUL.FTZ R37, R35, 1.4426950216293334961 ;  /* 0x3fb8aa3b23257820 */ /* 0x000fe20000410000 */
[----:B------:R-:W-:Y:S01]  /*14e0*/  FADD.FTZ R35, -R11, R31 ;  /* 0x0000001f0b237221 */ /* 0x000fe20000010100 */
[----:B------:R0:W3:Y:S01]  /*14f0*/  MUFU.EX2 R32, R23 ;  /* 0x0000001700207308 */ /* 0x0000e20000000800 */
[----:B------:R-:W-:Y:S01]  /*1500*/  FMUL.FTZ R27, R27, 1.4426950216293334961 ;  /* 0x3fb8aa3b1b1b7820 */ /* 0x000fe20000410000 */
[----:B----4-:R-:W-:Y:S06]  /*1510*/  STS [R19+0x200], R26 ;  /* 0x0002001a13007388 */ /* 0x010fec0000000800 */
[----:B------:R4:W5:Y:S01]  /*1520*/  MUFU.EX2 R40, R39 ;  /* 0x0000002700287308 */ /* 0x0009620000000800 */
[----:B0-----:R-:W0:Y:S04]  /*1530*/  LDS R23, [R19+0x1a00] ;  /* 0x001a000013177984 */ /* 0x001e280000000800 */
[----:B--2---:R-:W-:Y:S03]  /*1540*/  STS [R19], R22 ;  /* 0x0000001613007388 */ /* 0x004fe60000000800 */
[----:B------:R-:W2:Y:S01]  /*1550*/  MUFU.EX2 R42, R41 ;  /* 0x00000029002a7308 */ /* 0x000ea20000000800 */
[----:B----4-:R-:W-:Y:S01]  /*1560*/  FMUL.FTZ R39, R35, 1.4426950216293334961 ;  /* 0x3fb8aa3b23277820 */ /* 0x010fe20000410000 */
[----:B------:R-:W-:Y:S01]  /*1570*/  FADD.FTZ R35, -R11, R33 ;  /* 0x000000210b237221 */ /* 0x000fe20000010100 */
[----:B---3--:R-:W-:Y:S03]  /*1580*/  STS [R19+0x400], R32 ;  /* 0x0004002013007388 */ /* 0x008fe60000000800 */
[----:B------:R-:W-:Y:S01]  /*1590*/  FMUL.FTZ R45, R35, 1.4426950216293334961 ;  /* 0x3fb8aa3b232d7820 */ /* 0x000fe20000410000 */
[----:B------:R-:W-:Y:S01]  /*15a0*/  FADD.FTZ R35, R24, R21 ;  /* 0x0000001518237221 */ /* 0x000fe20000010000 */
[----:B------:R-:W3:Y:S01]  /*15b0*/  MUFU.EX2 R25, R43 ;  /* 0x0000002b00197308 */ /* 0x000ee20000000800 */
[----:B-----5:R-:W-:Y:S02]  /*15c0*/  STS [R19+0xa00], R40 ;  /* 0x000a002813007388 */ /* 0x020fe40000000800 */
[----:B------:R-:W-:-:S04]  /*15d0*/  FADD.FTZ R35, R35, R18 ;  /* 0x0000001223237221 */ /* 0x000fc80000010000 */
[----:B------:R-:W-:Y:S01]  /*15e0*/  FADD.FTZ R35, R35, R22 ;  /* 0x0000001623237221 */ /* 0x000fe20000010000 */
[----:B------:R1:W4:Y:S01]  /*15f0*/  MUFU.EX2 R31, R37 ;  /* 0x00000025001f7308 */ /* 0x0003220000000800 */
[----:B--2---:R-:W-:Y:S02]  /*1600*/  STS [R19+0xc00], R42 ;  /* 0x000c002a13007388 */ /* 0x004fe40000000800 */
[----:B------:R-:W-:-:S04]  /*1610*/  FADD.FTZ R35, R35, R26 ;  /* 0x0000001a23237221 */ /* 0x000fc80000010000 */
[----:B------:R-:W-:Y:S01]  /*1620*/  FADD.FTZ R35, R35, R32 ;  /* 0x0000002023237221 */ /* 0x000fe20000010000 */
[----:B------:R0:W2:Y:S01]  /*1630*/  MUFU.EX2 R33, R39 ;  /* 0x0000002700217308 */ /* 0x0000a20000000800 */
[----:B-1----:R-:W-:Y:S01]  /*1640*/  FADD.FTZ R37, -R11, R44 ;  /* 0x0000002c0b257221 */ /* 0x002fe20000010100 */
[----:B---3--:R-:W-:Y:S01]  /*1650*/  STS [R19+0xe00], R25 ;  /* 0x000e001913007388 */ /* 0x008fe20000000800 */
[----:B------:R-:W-:Y:S02]  /*1660*/  FADD.FTZ R35, R35, R34 ;  /* 0x0000002223237221 */ /* 0x000fe40000010000 */
[----:B------:R-:W-:Y:S02]  /*1670*/  FMUL.FTZ R37, R37, 1.4426950216293334961 ;  /* 0x3fb8aa3b25257820 */ /* 0x000fe40000410000 */
[----:B------:R-:W-:Y:S01]  /*1680*/  FADD.FTZ R35, R35, R36 ;  /* 0x0000002423237221 */ /* 0x000fe20000010000 */
[----:B------:R-:W1:Y:S01]  /*1690*/  MUFU.EX2 R21, R45 ;  /* 0x0000002d00157308 */ /* 0x000e620000000800 */
[----:B0-----:R-:W-:Y:S01]  /*16a0*/  FADD.FTZ R39, -R11, R23 ;  /* 0x000000170b277221 */ /* 0x001fe20000010100 */
[----:B----4-:R-:W-:Y:S01]  /*16b0*/  STS [R19+0x1000], R31 ;  /* 0x0010001f13007388 */ /* 0x010fe20000000800 */
[----:B------:R-:W-:-:S02]  /*16c0*/  FADD.FTZ R35, R35, R40 ;  /* 0x0000002823237221 */ /* 0x000fc40000010000 */
[----:B------:R-:W-:Y:S02]  /*16d0*/  FMUL.FTZ R39, R39, 1.4426950216293334961 ;  /* 0x3fb8aa3b27277820 */ /* 0x000fe40000410000 */
[----:B------:R-:W-:Y:S01]  /*16e0*/  FADD.FTZ R35, R35, R42 ;  /* 0x0000002a23237221 */ /* 0x000fe20000010000 */
[----:B------:R-:W0:Y:S01]  /*16f0*/  MUFU.EX2 R44, R27 ;  /* 0x0000001b002c7308 */ /* 0x000e220000000800 */
[----:B--2---:R-:W-:Y:S02]  /*1700*/  STS [R19+0x1200], R33 ;  /* 0x0012002113007388 */ /* 0x004fe40000000800 */
[----:B------:R-:W-:-:S04]  /*1710*/  FADD.FTZ R24, R35, R25 ;  /* 0x0000001923187221 */ /* 0x000fc80000010000 */
[----:B------:R-:W-:Y:S01]  /*1720*/  FADD.FTZ R24, R24, R31 ;  /* 0x0000001f18187221 */ /* 0x000fe20000010000 */
[----:B------:R-:W2:Y:S01]  /*1730*/  MUFU.EX2 R23, R37 ;  /* 0x0000002500177308 */ /* 0x000ea20000000800 */
[----:B-1----:R1:W-:Y:S02]  /*1740*/  STS [R19+0x1400], R21 ;  /* 0x0014001513007388 */ /* 0x0023e40000000800 */
[----:B------:R-:W-:-:S04]  /*1750*/  FADD.FTZ R24, R24, R33 ;  /* 0x0000002118187221 */ /* 0x000fc80000010000 */
[----:B------:R-:W-:Y:S01]  /*1760*/  FADD.FTZ R35, R24, R21 ;  /* 0x0000001518237221 */ /* 0x000fe20000010000 */
[----:B------:R-:W3:Y:S01]  /*1770*/  MUFU.EX2 R27, R39 ;  /* 0x00000027001b7308 */ /* 0x000ee20000000800 */
[----:B0-----:R-:W-:Y:S02]  /*1780*/  STS [R19+0x1600], R44 ;  /* 0x0016002c13007388 */ /* 0x001fe40000000800 */
[----:B------:R-:W-:-:S04]  /*1790*/  FADD.FTZ R18, R35, R44 ;  /* 0x0000002c23127221 */ /* 0x000fc80000010000 */
[----:B--2---:R-:W-:Y:S01]  /*17a0*/  FADD.FTZ R18, R18, R23 ;  /* 0x0000001712127221 */ /* 0x004fe20000010000 */
[----:B------:R-:W-:Y:S04]  /*17b0*/  STS [R19+0x1800], R23 ;  /* 0x0018001713007388 */ /* 0x000fe80000000800 */
[----:B---3--:R0:W-:Y:S01]  /*17c0*/  STS [R19+0x1a00], R27 ;  /* 0x001a001b13007388 */ /* 0x0081e20000000800 */
[----:B-1----:R-:W-:Y:S01]  /*17d0*/  FADD.FTZ R21, R18, R27 ;  /* 0x0000001b12157221 */ /* 0x002fe20000010000 */
[----:B0-----:R-:W-:Y:S01]  /*17e0*/  VIADD R19, R19, 0x2000 ;  /* 0x0000200013137836 */ /* 0x001fe20000000000 */
[----:B------:R-:W-:Y:S06]  /*17f0*/  @!P3 BRA `(.L_x_25640) ;  /* 0xfffffff80070b947 */ /* 0x000fec000383ffff */
.L_x_25639:
[----:B------:R-:W-:Y:S05]  /*1800*/  BSYNC.RECONVERGENT B1 ;  /* 0x0000000000017941 */ /* 0x000fea0003800200 */
.L_x_25638:
        /* <DEDUP_REMOVED lines=9> */
[----:B0-----:R-:W0:Y:S04]  /*18a0*/  LDS R34, [R19+0x200] ;  /* 0x0002000013227984 */ /* 0x001e280000000800 */
[----:B------:R-:W4:Y:S04]  /*18b0*/  LDS R36, [R19+0x400] ;  /* 0x0004000013247984 */ /* 0x000f280000000800 */
        /* <DEDUP_REMOVED lines=10> */
[C---:B0-----:R-:W-:Y:S01]  /*1960*/  FADD.FTZ R34, -R11.reuse, R34 ;  /* 0x000000220b227221 */ /* 0x041fe20000010100 */
[----:B----4-:R-:W-:-:S03]  /*1970*/  FADD.FTZ R36, -R11, R36 ;  /* 0x000000240b247221 */ /* 0x010fc60000010100 */
        /* <DEDUP_REMOVED lines=32> */
.L_x_25642:
[----:B------:R-:W-:Y:S05]  /*1b80*/  BSYNC.RECONVERGENT B1 ;  /* 0x0000000000017941 */ /* 0x000fea0003800200 */
.L_x_25641:
        /* <DEDUP_REMOVED lines=26> */
.L_x_25634:
[----:B------:R-:W-:Y:S05]  /*1d30*/  BSYNC.RECONVERGENT B0 ;  /* 0x0000000000007941 */ /* 0x000fea0003800200 */
.L_x_25633:
        /* <DEDUP_REMOVED lines=41> */
.L_x_25647:
[----:B------:R-:W2:Y:S01]  /*1fd0*/  LDS R15, [R18] ;  /* 0x00000000120f7984 */ /* 0x000ea20000000800 */
[----:B------:R-:W-:-:S05]  /*1fe0*/  VIADD R19, R19, 0x1 ;  /* 0x0000000113137836 */ /* 0x000fca0000000000 */
[----:B------:R-:W-:Y:S01]  /*1ff0*/  ISETP.NE.AND P0, PT, R19, RZ, PT ;  /* 0x000000ff1300720c */ /* 0x000fe20003f05270 */
[----:B--2---:R-:W-:-:S05]  /*2000*/  FMUL.FTZ R15, R15, R14 ;  /* 0x0000000e0f0f7220 */ /* 0x004fca0000410000 */
[----:B------:R2:W-:Y:S02]  /*2010*/  STS [R18], R15 ;  /* 0x0000000f12007388 */ /* 0x0005e40000000800 */
[----:B--2---:R-:W-:-:S05]  /*2020*/  IADD3 R18, PT, PT, R18, 0x200, RZ ;  /* 0x0000020012127810 */ /* 0x004fca0007ffe0ff */
[----:B------:R-:W-:Y:S05]  /*2030*/  @P0 BRA `(.L_x_25647) ;  /* 0xfffffffc00e40947 */ /* 0x000fea000383ffff */
.L_x_25646:
[----:B------:R-:W-:Y:S05]  /*2040*/  BSYNC.RECONVERGENT B1 ;  /* 0x0000000000017941 */ /* 0x000fea0003800200 */
.L_x_25645:
        /* <DEDUP_REMOVED lines=12> */
.L_x_25650:
[----:B------:R-:W2:Y:S01]  /*2110*/  LDS R39, [R15+-0x400] ;  /* 0xfffc00000f277984 */ /* 0x000ea20000000800 */
[----:B------:R-:W-:-:S03]  /*2120*/  IADD3 R16, PT, PT, R16, 0x800, RZ ;  /* 0x0000080010107810 */ /* 0x000fc60007ffe0ff */
[----:B------:R-:W3:Y:S01]  /*2130*/  LDS R41, [R15+-0x200] ;  /* 0xfffe00000f297984 */ /* 0x000ee20000000800 */
[----:B------:R-:W-:-:S03]  /*2140*/  ISETP.GE.AND P1, PT, R16, R19, PT ;  /* 0x000000131000720c */ /* 0x000fc60003f26270 */
[----:B------:R-:W4:Y:S04]  /*2150*/  LDS R43, [R15] ;  /* 0x000000000f2b7984 */ /* 0x000f280000000800 */
[----:B------:R-:W5:Y:S04]  /*2160*/  LDS R45, [R15+0x200] ;  /* 0x000200000f2d7984 */ /* 0x000f680000000800 */
[----:B------:R-:W1:Y:S04]  /*2170*/  LDS R26, [R15+0x400] ;  /* 0x000400000f1a7984 */ /* 0x000e680000000800 */
[----:B------:R-:W1:Y:S04]  /*2180*/  LDS R32, [R15+0x600] ;  /* 0x000600000f207984 */ /* 0x000e680000000800 */
[----:B0-----:R-:W0:Y:S04]  /*2190*/  LDS R34, [R15+0x800] ;  /* 0x000800000f227984 */ /* 0x001e280000000800 */
[----:B------:R-:W0:Y:S04]  /*21a0*/  LDS R36, [R15+0xa00] ;  /* 0x000a00000f247984 */ /* 0x000e280000000800 */
[----:B------:R-:W0:Y:S04]  /*21b0*/  LDS R37, [R15+0xc00] ;  /* 0x000c00000f257984 */ /* 0x000e280000000800 */
[----:B------:R-:W0:Y:S04]  /*21c0*/  LDS R35, [R15+0xe00] ;  /* 0x000e00000f237984 */ /* 0x000e280000000800 */
[----:B------:R-:W0:Y:S01]  /*21d0*/  LDS R33, [R15+0x1000] ;  /* 0x001000000f217984 */ /* 0x000e220000000800 */
        /* <DEDUP_REMOVED lines=8> */
[----:B-1----:R-:W-:-:S03]  /*2260*/  FMUL.FTZ R26, R26, R14 ;  /* 0x0000000e1a1a7220 */ /* 0x002fc60000410000 */
[----:B------:R-:W1:Y:S01]  /*2270*/  LDS R23, [R15+0x1a00] ;  /* 0x001a00000f177984 */ /* 0x000e620000000800 */
[----:B------:R-:W-:-:S03]  /*2280*/  FMUL.FTZ R32, R32, R14 ;  /* 0x0000000e20207220 */ /* 0x000fc60000410000 */
[----:B------:R0:W-:Y:S02]  /*2290*/  STS [R15+-0x400], R18 ;  /* 0xfffc00120f007388 */ /* 0x0001e40000000800 */
[-C--:B0-----:R-:W-:Y:S02]  /*22a0*/  FMUL.FTZ R34, R34, R14.reuse ;  /* 0x0000000e22227220 */ /* 0x081fe40000410000 */
[----:B------:R2:W-:Y:S01]  /*22b0*/  STS [R15+-0x200], R20 ;  /* 0xfffe00140f007388 */ /* 0x0005e20000000800 */
[----:B------:R-:W-:-:S03]  /*22c0*/  FMUL.FTZ R36, R36, R14 ;  /* 0x0000000e24247220 */ /* 0x000fc60000410000 */
[----:B------:R3:W-:Y:S01]  /*22d0*/  STS [R15], R22 ;  /* 0x000000160f007388 */ /* 0x0007e20000000800 */
[----:B------:R-:W-:-:S03]  /*22e0*/  FMUL.FTZ R18, R37, R14 ;  /* 0x0000000e25127220 */ /* 0x000fc60000410000 */
[----:B------:R4:W-:Y:S01]  /*22f0*/  STS [R15+0x200], R24 ;  /* 0x000200180f007388 */ /* 0x0009e20000000800 */
[----:B------:R-:W-:-:S03]  /*2300*/  FMUL.FTZ R40, R35, R14 ;  /* 0x0000000e23287220 */ /* 0x000fc60000410000 */
[----:B------:R5:W-:Y:S01]  /*2310*/  STS [R15+0x400], R26 ;  /* 0x0004001a0f007388 */ /* 0x000be20000000800 */
[----:B------:R-:W-:-:S03]  /*2320*/  FMUL.FTZ R42, R33, R14 ;  /* 0x0000000e212a7220 */ /* 0x000fc60000410000 */
[----:B------:R1:W-:Y:S01]  /*2330*/  STS [R15+0x600], R32 ;  /* 0x000600200f007388 */ /* 0x0003e20000000800 */
[-C--:B--2---:R-:W-:Y:S01]  /*2340*/  FMUL.FTZ R20, R31, R14.reuse ;  /* 0x0000000e1f147220 */ /* 0x084fe20000410000 */
[-C--:B---3--:R-:W-:Y:S02]  /*2350*/  FMUL.FTZ R22, R21, R14.reuse ;  /* 0x0000000e15167220 */ /* 0x088fe40000410000 */
[----:B------:R-:W-:Y:S01]  /*2360*/  STS [R15+0x800], R34 ;  /* 0x000800220f007388 */ /* 0x000fe20000000800 */
[----:B----4-:R-:W-:-:S03]  /*2370*/  FMUL.FTZ R24, R27, R14 ;  /* 0x0000000e1b187220 */ /* 0x010fc60000410000 */
        /* <DEDUP_REMOVED lines=13> */
.L_x_25649:
[----:B------:R-:W-:Y:S05]  /*2450*/  BSYNC.RECONVERGENT B1 ;  /* 0x0000000000017941 */ /* 0x000fea0003800200 */
.L_x_25648:
        /* <DEDUP_REMOVED lines=31> */
.L_x_25652:
[----:B------:R-:W-:Y:S05]  /*2650*/  BSYNC.RECONVERGENT B1 ;  /* 0x0000000000017941 */ /* 0x000fea0003800200 */
.L_x_25651:
        /* <DEDUP_REMOVED lines=14> */
.L_x_25644:
[----:B------:R-:W-:Y:S05]  /*2740*/  BSYNC.RECONVERGENT B0 ;  /* 0x0000000000007941 */ /* 0x000fea0003800200 */
.L_x_25643:
[----:B------:R-:W-:Y:S01]  /*2750*/  BAR.SYNC.DEFER_BLOCKING 0x0 ;  /* 0x0000000000007b1d */ /* 0x000fe20000010000 */
[----:B------:R-:W-:Y:S02]  /*2760*/  ISETP.NE.AND P0, PT, R28, RZ, PT ;  /* 0x000000ff1c00720c */ /* 0x000fe40003f05270 */
[----:B--23--:R-:W-:-:S03]  /*2770*/  SHF.R.U32.HI R14, RZ, 0x5, R28 ;  /* 0x00000005ff0e7819 */ /* 0x00cfc6000001161c */
[----:B------:R-:W2:Y:S01]  /*2780*/  LDCU UR11, c[0x0][0x3dc] ;  /* 0x00007b80ff0b77ac */ /* 0x000ea20008000800 */
[----:B------:R-:W-:Y:S01]  /*2790*/  BSSY.RECONVERGENT B0, `(.L_x_25653) ;  /* 0x0000011000007945 */ /* 0x000fe20003800200 */
[----:B------:R-:W-:-:S05]  /*27a0*/  IMAD.IADD R13, R29, 0x1, R14 ;  /* 0x000000011d0d7824 */ /* 0x000fca00078e020e */
[----:B------:R-:W-:Y:S01]  /*27b0*/  ISETP.GE.U32.AND P1, PT, R13, R4, PT ;  /* 0x000000040d00720c */ /* 0x000fe20003f26070 */
[----:B------:R-:W-:-:S12]  /*27c0*/  @P0 BRA `(.L_x_25654) ;  /* 0x0000000000340947 */ /* 0x000fd80003800000 */
[----:B------:R-:W3:Y:S01]  /*27d0*/  LDCU.128 UR4, c[0x0][0x380] ;  /* 0x00007000ff0477ac */ /* 0x000ee20008000c00 */
[----:B------:R-:W-:-:S04]  /*27e0*/  IMAD R14, R0, R5, R3 ;  /* 0x00000005000e7224 */ /* 0x000fc800078e0203 */
        /* <DEDUP_REMOVED lines=9> */
[----:B-1----:R3:W-:Y:S04]  /*2880*/  STG.E desc[UR8][R14.64], R11 ;  /* 0x0000000b0e007986 */ /* 0x0027e8000c101908 */
[----:B------:R3:W-:Y:S02]  /*2890*/  STG.E desc[UR8][R18.64], R17 ;  /* 0x0000001112007986 */ /* 0x0007e4000c101908 */
.L_x_25654:
[----:B--2---:R-:W-:Y:S05]  /*28a0*/  BSYNC.RECONVERGENT B0 ;  /* 0x0000000000007941 */ /* 0x004fea0003800200 */
.L_x_25653:
[----:B------:R-:W2:Y:S01]  /*28b0*/  LDCU.64 UR4, c[0x0][0x3a8] ;  /* 0x00007500ff0477ac */ /* 0x000ea20008000a00 */
[----:B------:R-:W-:Y:S01]  /*28c0*/  BSSY.RECONVERGENT B0, `(.L_x_25655) ;  /* 0x0000070000007945 */ /* 0x000fe20003800200 */
[----:B------:R-:W-:Y:S01]  /*28d0*/  HFMA2 R2, -RZ, RZ, 0, 0 ;  /* 0x00000000ff027431 */ /* 0x000fe200000001ff */
[----:B0-----:R-:W-:Y:S01]  /*28e0*/  CS2R R34, SRZ ;  /* 0x0000000000227805 */ /* 0x001fe2000001ff00 */
[----:B------:R-:W-:Y:S01]  /*28f0*/  IMAD.MOV.U32 R31, RZ, RZ, RZ ;  /* 0x000000ffff1f7224 */ /* 0x000fe200078e00ff */
[----:B------:R-:W-:Y:S06]  /*2900*/  @P1 BRA `(.L_x_25656) ;  /* 0x0000000400ac1947 */ /* 0x000fec0003800000 */
[----:B------:R-:W1:Y:S01]  /*2910*/  LDCU UR6, c[0x0][0x3c8] ;  /* 0x00007900ff0677ac */ /* 0x000e620008000800 */
[C---:B---3--:R-:W-:Y:S01]  /*2920*/  IMAD.WIDE.U32 R14, R13.reuse, 0x4, RZ ;  /* 0x000000040d0e7825 */ /* 0x048fe200078e00ff */
[----:B------:R-:W-:Y:S02]  /*2930*/  SHF.L.U32 R16, R28, 0x4, RZ ;  /* 0x000000041c107819 */ /* 0x000fe400000006ff */
[----:B------:R-:W-:Y:S01]  /*2940*/  CS2R R34, SRZ ;  /* 0x0000000000227805 */ /* 0x000fe2000001ff00 */
[----:B------:R-:W0:Y:S01]  /*2950*/  LDCU.64 UR12, c[0x0][0x3b8] ;  /* 0x00007700ff0c77ac */ /* 0x000e220008000a00 */
[----:B------:R-:W-:Y:S01]  /*2960*/  VIADD R2, R10, 0xa0 ;  /* 0x000000a00a027836 */ /* 0x000fe20000000000 */
[----:B------:R-:W-:Y:S01]  /*2970*/  SHF.L.U32 R43, R28, 0x2, RZ ;  /* 0x000000021c2b7819 */ /* 0x000fe200000006ff */
[----:B------:R-:W-:Y:S01]  /*2980*/  VIADD R42, R13, 0x1 ;  /* 0x000000010d2a7836 */ /* 0x000fe20000000000 */
[----:B------:R-:W-:Y:S02]  /*2990*/  IADD3 R39, PT, PT, -R8, R13, RZ ;  /* 0x0000000d08277210 */ /* 0x000fe40007ffe1ff */
[----:B------:R-:W-:-:S02]  /*29a0*/  LEA R36, R7, R2, 0x18 ;  /* 0x0000000207247211 */ /* 0x000fc400078ec0ff */
[----:B------:R-:W-:Y:S02]  /*29b0*/  LEA R2, R12, R9, 0x4 ;  /* 0x000000090c027211 */ /* 0x000fe400078e20ff */
[----:B------:R-:W-:Y:S02]  /*29c0*/  LOP3.LUT R37, R43, 0xc, RZ, 0xc0, !PT ;  /* 0x0000000c2b257812 */ /* 0x000fe400078ec0ff */
[----:B------:R-:W-:Y:S01]  /*29d0*/  MOV R31, RZ ;  /* 0x000000ff001f7202 */ /* 0x000fe20000000f00 */
[----:B-1----:R-:W-:Y:S01]  /*29e0*/  IMAD R11, R0, UR6, RZ ;  /* 0x00000006000b7c24 */ /* 0x002fe2000f8e02ff */
[----:B------:R-:W1:Y:S01]  /*29f0*/  LDCU UR6, c[0x0][0x3e0] ;  /* 0x00007c00ff0677ac */ /* 0x000e620008000800 */
[----:B------:R-:W-:Y:S02]  /*2a00*/  IADD3 R37, PT, PT, R2, 0x1, R37 ;  /* 0x0000000102257810 */ /* 0x000fe40007ffe025 */
[----:B------:R-:W-:Y:S01]  /*2a10*/  IMAD.WIDE R10, R11, 0x4, R14 ;  /* 0x000000040b0a7825 */ /* 0x000fe200078e020e */
[----:B------:R-:W-:-:S02]  /*2a20*/  LOP3.LUT R15, R16, 0x30, RZ, 0xe2, !PT ;  /* 0x00000030100f7812 */ /* 0x000fc400078ee2ff */
[----:B------:R-:W-:Y:S02]  /*2a30*/  MOV R2, RZ ;  /* 0x000000ff00027202 */ /* 0x000fe40000000f00 */
[----:B0-----:R-:W-:Y:S01]  /*2a40*/  IADD3 R40, P0, PT, R10, UR12, RZ ;  /* 0x0000000c0a287c10 */ /* 0x001fe2000ff1e0ff */
[----:B------:R-:W-:Y:S01]  /*2a50*/  IMAD R15, R12, 0x40, R15 ;  /* 0x000000400c0f7824 */ /* 0x000fe200078e020f */
[----:B------:R-:W-:Y:S02]  /*2a60*/  LOP3.LUT R43, R43, 0x7c, RZ, 0xc0, !PT ;  /* 0x0000007c2b2b7812 */ /* 0x000fe400078ec0ff */
[----:B------:R-:W-:Y:S02]  /*2a70*/  IADD3.X R41, PT, PT, R11, UR13, RZ, P0, !PT ;  /* 0x0000000d0b297c10 */ /* 0x000fe400087fe4ff */
[----:B------:R-:W-:Y:S01]  /*2a80*/  IADD3 R36, PT, PT, R36, R15, RZ ;  /* 0x0000000f24247210 */ /* 0x000fe20007ffe0ff */
[----:B-1----:R-:W-:-:S05]  /*2a90*/  IMAD R6, R6, UR6, RZ ;  /* 0x0000000606067c24 */ /* 0x002fca000f8e02ff */
[----:B------:R-:W-:-:S07]  /*2aa0*/  SHF.R.S32.HI R7, RZ, 0x1f, R6 ;  /* 0x0000001fff077819 */ /* 0x000fce0000011406 */
.L_x_25657:
[----:B------:R-:W3:Y:S04]  /*2ab0*/  LDG.E.CONSTANT R9, desc[UR8][R40.64] ;  /* 0x0000000828097981 */ /* 0x000ee8000c1e9900 */
[----:B------:R0:W1:Y:S01]  /*2ac0*/  LDS.128 R24, [R36] ;  /* 0x0000000024187984 */ /* 0x0000620000000c00 */
[----:B---3--:R-:W-:-:S03]  /*2ad0*/  IMAD.WIDE R8, R9, UR11, R6 ;  /* 0x0000000b09087c25 */ /* 0x008fc6000f8e0206 */
[----:B------:R-:W-:-:S05]  /*2ae0*/  IADD3 R8, P0, PT, R43, R8, RZ ;  /* 0x000000082b087210 */ /* 0x000fca0007f1e0ff */
[----:B------:R-:W-:Y:S01]  /*2af0*/  IMAD.X R9, RZ, RZ, R9, P0 ;  /* 0x000000ffff097224 */ /* 0x000fe200000e0609 */
[----:B--2---:R-:W-:-:S04]  /*2b00*/  LEA R32, P0, R8, UR4, 0x2 ;  /* 0x0000000408207c11 */ /* 0x004fc8000f8010ff */
[----:B------:R-:W-:-:S05]  /*2b10*/  LEA.HI.X R33, R8, UR5, R9, 0x2, P0 ;  /* 0x0000000508217c11 */ /* 0x000fca00080f1409 */
[----:B------:R-:W2:Y:S04]  /*2b20*/  LDG.E.128.CONSTANT R8, desc[UR8][R32.64] ;  /* 0x0000000820087981 */ /* 0x000ea8000c1e9d00 */
[----:B------:R-:W3:Y:S04]  /*2b30*/  LDG.E.128.CONSTANT R12, desc[UR8][R32.64+0x200] ;  /* 0x00020008200c7981 */ /* 0x000ee8000c1e9d00 */
[----:B------:R-:W4:Y:S04]  /*2b40*/  LDG.E.128.CONSTANT R16, desc[UR8][R32.64+0x400] ;  /* 0x0004000820107981 */ /* 0x000f28000c1e9d00 */
[----:B------:R5:W4:Y:S01]  /*2b50*/  LDG.E.128.CONSTANT R20, desc[UR8][R32.64+0x600] ;  /* 0x0006000820147981 */ /* 0x000b22000c1e9d00 */
[C---:B------:R-:W-:Y:S01]  /*2b60*/  ISETP.NE.AND P2, PT, R39.reuse, -0x1, PT ;  /* 0xffffffff2700780c */ /* 0x040fe20003f45270 */
[----:B0-----:R-:W-:Y:S01]  /*2b70*/  VIADD R36, R36, 0x100 ;  /* 0x0000010024247836 */ /* 0x001fe20000000000 */
[----:B------:R-:W-:-:S11]  /*2b80*/  IADD3 R39, PT, PT, R39, 0x4, RZ ;  /* 0x0000000427277810 */ /* 0x000fd60007ffe0ff */
[C---:B------:R-:W-:Y:S02]  /*2b90*/  @!P2 IADD3 R45, PT, PT, R37.reuse, 0x1, RZ ;  /* 0x00000001252da810 */ /* 0x040fe40007ffe0ff */
[-C--:B------:R-:W-:Y:S02]  /*2ba0*/  @!P2 ISETP.GE.AND P1, PT, R37, R38.reuse, PT ;  /* 0x000000262500a20c */ /* 0x080fe40003f26270 */
[-C--:B------:R-:W-:Y:S02]  /*2bb0*/  @!P2 ISETP.GE.AND P3, PT, R45, R38.reuse, PT ;  /* 0x000000262d00a20c */ /* 0x080fe40003f66270 */
[C---:B------:R-:W-:Y:S02]  /*2bc0*/  IADD3 R45, PT, PT, R37.reuse, -0x1, RZ ;  /* 0xffffffff252d7810 */ /* 0x040fe40007ffe0ff */
[----:B-----5:R-:W-:Y:S02]  /*2bd0*/  @!P2 IADD3 R33, PT, PT, R37, 0x1, RZ ;  /* 0x000000012521a810 */ /* 0x020fe40007ffe0ff */
[----:B------:R-:W-:-:S02]  /*2be0*/  @!P2 ISETP.GE.AND P0, PT, R45, R38, PT ;  /* 0x000000262d00a20c */ /* 0x000fc40003f06270 */
[-C--:B------:R-:W-:Y:S02]  /*2bf0*/  @!P2 ISETP.GE.AND P5, PT, R33, R38.reuse, PT ;  /* 0x000000262100a20c */ /* 0x080fe40003fa6270 */
[CC--:B------:R-:W-:Y:S02]  /*2c00*/  @!P2 ISETP.GE.AND P6, PT, R45.reuse, R38.reuse, PT ;  /* 0x000000262d00a20c */ /* 0x0c0fe40003fc6270 */
[-C--:B------:R-:W-:Y:S02]  /*2c10*/  @!P2 ISETP.GE.AND P4, PT, R45, R38.reuse, PT ;  /* 0x000000262d00a20c */ /* 0x080fe40003f86270 */
[----:B--2---:R-:W-:Y:S02]  /*2c20*/  @!P2 FSEL R9, R9, RZ, !P1 ;  /* 0x000000ff0909a208 */ /* 0x004fe40004800000 */
[----:B------:R-:W-:Y:S02]  /*2c30*/  @!P2 FSEL R8, R8, RZ, !P0 ;  /* 0x000000ff0808a208 */ /* 0x000fe40004000000 */
[----:B------:R-:W-:Y:S01]  /*2c40*/  @!P2 FSEL R10, R10, RZ, !P3 ;  /* 0x000000ff0a0aa208 */ /* 0x000fe20005800000 */
[----:B-1----:R-:W-:Y:S01]  /*2c50*/  FMUL.FTZ R9, R25, R9 ;  /* 0x0000000919097220 */ /* 0x002fe20000410000 */
[----:B------:R-:W-:-:S02]  /*2c60*/  @!P2 ISETP.GE.AND P1, PT, R45, R38, PT ;  /* 0x000000262d00a20c */ /* 0x000fc40003f26270 */
[----:B---3--:R-:W-:Y:S01]  /*2c70*/  @!P2 FSEL R14, R14, RZ, !P5 ;  /* 0x000000ff0e0ea208 */ /* 0x008fe20006800000 */
[----:B------:R-:W-:Y:S01]  /*2c80*/  FFMA.FTZ R9, R24, R8, R9 ;  /* 0x0000000818097223 */ /* 0x000fe20000010009 */
[----:B------:R-:W-:Y:S02]  /*2c90*/  @!P2 FSEL R12, R12, RZ, !P1 ;  /* 0x000000ff0c0ca208 */ /* 0x000fe40004800000 */
[C---:B------:R-:W-:Y:S01]  /*2ca0*/  @!P2 ISETP.GE.AND P1, PT, R37.reuse, R38, PT ;  /* 0x000000262500a20c */ /* 0x040fe20003f26270 */
[----:B------:R-:W-:Y:S01]  /*2cb0*/  FFMA.FTZ R10, R26, R10, R9 ;  /* 0x0000000a1a0a7223 */ /* 0x000fe20000010009 */
[----:B------:R-:W-:Y:S01]  /*2cc0*/  VIADD R9, R42, 0x3 ;  /* 0x000000032a097836 */ /* 0x000fe20000000000 */
[----:B------:R-:W-:Y:S02]  /*2cd0*/  @!P2 ISETP.GE.AND P5, PT, R37, R38, PT ;  /* 0x000000262500a20c */ /* 0x000fe40003fa6270 */
[----:B------:R-:W-:Y:S02]  /*2ce0*/  @!P2 FSEL R13, R13, RZ, !P1 ;  /* 0x000000ff0d0da208 */ /* 0x000fe40004800000 */
[----:B------:R-:W-:-:S02]  /*2cf0*/  ISETP.GE.U32.AND P0, PT, R9, R4, PT ;  /* 0x000000040900720c */ /* 0x000fc40003f06070 */
[----:B------:R-:W-:Y:S01]  /*2d00*/  @!P2 IADD3 R9, PT, PT, R37, 0x2, RZ ;  /* 0x000000022509a810 */ /* 0x000fe20007ffe0ff */
[----:B------:R-:W-:Y:S01]  /*2d10*/  FMUL.FTZ R13, R25, R13 ;  /* 0x0000000d190d7220 */ /* 0x000fe20000410000 */
[----:B----4-:R-:W-:Y:S02]  /*2d20*/  @!P2 FSEL R17, R17, RZ, !P5 ;  /* 0x000000ff1111a208 */ /* 0x010fe40006800000 */
[----:B------:R-:W-:Y:S01]  /*2d30*/  @!P2 ISETP.GE.AND P3, PT, R9, R38, PT ;  /* 0x000000260900a20c */ /* 0x000fe20003f66270 */
[----:B------:R-:W-:Y:S01]  /*2d40*/  FFMA.FTZ R13, R24, R12, R13 ;  /* 0x0000000c180d7223 */ /* 0x000fe2000001000d */
[----:B------:R-:W-:Y:S01]  /*2d50*/  @!P2 FSEL R16, R16, RZ, !P6 ;  /* 0x000000ff1010a208 */ /* 0x000fe20007000000 */
[----:B------:R-:W-:Y:S01]  /*2d60*/  FMUL.FTZ R17, R25, R17 ;  /* 0x0000001119117220 */ /* 0x000fe20000410000 */
[----:B------:R-:W-:Y:S01]  /*2d70*/  @!P2 FSEL R11, R11, RZ, !P3 ;  /* 0x000000ff0b0ba208 */ /* 0x000fe20005800000 */
[----:B------:R-:W-:Y:S01]  /*2d80*/  FFMA.FTZ R14, R26, R14, R13 ;  /* 0x0000000e1a0e7223 */ /* 0x000fe2000001000d */
[-C--:B------:R-:W-:Y:S01]  /*2d90*/  @!P2 ISETP.GE.AND P3, PT, R9, R38.reuse, PT ;  /* 0x000000260900a20c */ /* 0x080fe20003f66270 */
[C---:B------:R-:W-:Y:S01]  /*2da0*/  @!P2 VIADD R9, R37.reuse, 0x1 ;  /* 0x000000012509a836 */ /* 0x040fe20000000000 */
[----:B------:R-:W-:Y:S01]  /*2db0*/  @!P2 ISETP.GE.AND P5, PT, R37, R38, PT ;  /* 0x000000262500a20c */ /* 0x000fe20003fa6270 */
[----:B------:R-:W-:Y:S01]  /*2dc0*/  FFMA.FTZ R17, R24, R16, R17 ;  /* 0x0000001018117223 */ /* 0x000fe20000010011 */
[----:B------:R-:W-:Y:S01]  /*2dd0*/  @!P2 FSEL R20, R20, RZ, !P4 ;  /* 0x000000ff1414a208 */ /* 0x000fe20006000000 */
[----:B------:R-:W-:Y:S01]  /*2de0*/  FFMA.FTZ R10, R27, R11, R10 ;  /* 0x0000000b1b0a7223 */ /* 0x000fe2000001000a */
[----:B------:R-:W-:-:S02]  /*2df0*/  @!P2 ISETP.GE.AND P1, PT, R9, R38, PT ;  /* 0x000000260900a20c */ /* 0x000fc40003f26270 */
[----:B------:R-:W-:Y:S01]  /*2e00*/  @!P2 IADD3 R9, PT, PT, R37, 0x2, RZ ;  /* 0x000000022509a810 */ /* 0x000fe20007ffe0ff */
[----:B------:R-:W-:Y:S01]  /*2e10*/  FADD.FTZ R35, R10, R35 ;  /* 0x000000230a237221 */ /* 0x000fe20000010000 */
[----:B------:R-:W-:Y:S02]  /*2e20*/  @!P2 FSEL R21, R21, RZ, !P5 ;  /* 0x000000ff1515a208 */ /* 0x000fe40006800000 */
[-C--:B------:R-:W-:Y:S02]  /*2e30*/  @!P2 ISETP.GE.AND P6, PT, R9, R38.reuse, PT ;  /* 0x000000260900a20c */ /* 0x080fe40003fc6270 */
[----:B------:R-:W-:Y:S01]  /*2e40*/  @!P2 IADD3 R9, PT, PT, R37, 0x1, RZ ;  /* 0x000000012509a810 */ /* 0x000fe20007ffe0ff */
[----:B------:R-:W-:Y:S01]  /*2e50*/  FMUL.FTZ R21, R25, R21 ;  /* 0x0000001519157220 */ /* 0x000fe20000410000 */
[----:B------:R-:W-:Y:S02]  /*2e60*/  @!P2 FSEL R18, R18, RZ, !P1 ;  /* 0x000000ff1212a208 */ /* 0x000fe40004800000 */
[----:B------:R-:W-:Y:S01]  /*2e70*/  @!P2 ISETP.GE.AND P1, PT, R9, R38, PT ;  /* 0x000000260900a20c */ /* 0x000fe20003f26270 */
[----:B------:R-:W-:-:S02]  /*2e80*/  @!P2 VIADD R9, R37, 0x2 ;  /* 0x000000022509a836 */ /* 0x000fc40000000000 */
[----:B------:R-:W-:Y:S01]  /*2e90*/  FFMA.FTZ R21, R24, R20, R21 ;  /* 0x0000001418157223 */ /* 0x000fe20000010015 */
[----:B------:R-:W-:Y:S01]  /*2ea0*/  @!P2 FSEL R15, R15, RZ, !P3 ;  /* 0x000000ff0f0fa208 */ /* 0x000fe20005800000 */
[----:B------:R-:W-:Y:S01]  /*2eb0*/  FFMA.FTZ R18, R26, R18, R17 ;  /* 0x000000121a127223 */ /* 0x000fe20000010011 */
[----:B------:R-:W-:Y:S02]  /*2ec0*/  @!P2 FSEL R22, R22, RZ, !P1 ;  /* 0x000000ff1616a208 */ /* 0x000fe40004800000 */
[----:B------:R-:W-:Y:S01]  /*2ed0*/  @!P2 ISETP.GE.AND P4, PT, R9, R38, PT ;  /* 0x000000260900a20c */ /* 0x000fe20003f86270 */
[----:B------:R-:W-:Y:S01]  /*2ee0*/  FFMA.FTZ R15, R27, R15, R14 ;  /* 0x0000000f1b0f7223 */ /* 0x000fe2000001000e */
[----:B------:R-:W-:Y:S01]  /*2ef0*/  @!P2 FSEL R19, R19, RZ, !P6 ;  /* 0x000000ff1313a208 */ /* 0x000fe20007000000 */
[----:B------:R-:W-:Y:S01]  /*2f00*/  FFMA.FTZ R22, R26, R22, R21 ;  /* 0x000000161a167223 */ /* 0x000fe20000010015 */
[----:B------:R-:W-:Y:S01]  /*2f10*/  @!P2 FSEL R23, R23, RZ, !P4 ;  /* 0x000000ff1717a208 */ /* 0x000fe20006000000 */
[----:B------:R-:W-:Y:S01]  /*2f20*/  FADD.FTZ R34, R15, R34 ;  /* 0x000000220f227221 */ /* 0x000fe20000010000 */
[----:B------:R-:W-:Y:S01]  /*2f30*/  IADD3 R40, P1, PT, R40, 0x10, RZ ;  /* 0x0000001028287810 */ /* 0x000fe20007f3e0ff */
[C---:B------:R-:W-:Y:S01]  /*2f40*/  FFMA.FTZ R18, R27.reuse, R19, R18 ;  /* 0x000000131b127223 */ /* 0x040fe20000010012 */
[----:B------:R-:W-:Y:S01]  /*2f50*/  IADD3 R42, PT, PT, R42, 0x4, RZ ;  /* 0x000000042a2a7810 */ /* 0x000fe20007ffe0ff */
[----:B------:R-:W-:Y:S01]  /*2f60*/  FFMA.FTZ R23, R27, R23, R22 ;  /* 0x000000171b177223 */ /* 0x000fe20000010016 */
[----:B------:R-:W-:Y:S01]  /*2f70*/  IADD3 R37, PT, PT, R37, 0x40, RZ ;  /* 0x0000004025257810 */ /* 0x000fe20007ffe0ff */
[----:B------:R-:W-:Y:S01]  /*2f80*/  FADD.FTZ R31, R18, R31 ;  /* 0x0000001f121f7221 */ /* 0x000fe20000010000 */
[----:B------:R-:W-:Y:S01]  /*2f90*/  IADD3.X R41, PT, PT, RZ, R41, RZ, P1, !PT ;  /* 0x00000029ff297210 */ /* 0x000fe20000ffe4ff */
[----:B------:R-:W-:Y:S01]  /*2fa0*/  FADD.FTZ R2, R23, R2 ;  /* 0x0000000217027221 */ /* 0x000fe20000010000 */
[----:B------:R-:W-:Y:S06]  /*2fb0*/  @!P0 BRA `(.L_x_25657) ;  /* 0xfffffff800bc8947 */ /* 0x000fec000383ffff */
.L_x_25656:
[----:B--2---:R-:W-:Y:S05]  /*2fc0*/  BSYNC.RECONVERGENT B0 ;  /* 0x0000000000007941 */ /* 0x004fea0003800200 */
.L_x_25655:
[----:B------:R-:W0:Y:S01]  /*2fd0*/  SHFL.BFLY PT, R4, R35, 0x2, 0x1f ;  /* 0x0c401f0023047f89 */ /* 0x000e2200000e0000 */
[C---:B------:R-:W-:Y:S01]  /*2fe0*/  LOP3.LUT P1, RZ, R28.reuse, 0x3, RZ, 0xc0, !PT ;  /* 0x000000031cff7812 */ /* 0x040fe2000782c0ff */
[----:B------:R-:W-:Y:S01]  /*2ff0*/  BSSY.RECONVERGENT B0, `(.L_x_25658) ;  /* 0x000001f000007945 */ /* 0x000fe20003800200 */
[----:B------:R-:W-:Y:S01]  /*3000*/  LOP3.LUT R12, R28, 0x3c0, RZ, 0xc0, !PT ;  /* 0x000003c01c0c7812 */ /* 0x000fe200078ec0ff */
[----:B------:R-:W2:Y:S01]  /*3010*/  SHFL.BFLY PT, R7, R34, 0x2, 0x1f ;  /* 0x0c401f0022077f89 */ /* 0x000ea200000e0000 */
[----:B---3--:R-:W-:Y:S01]  /*3020*/  SHF.R.U32.HI R15, RZ, 0x2, R30 ;  /* 0x00000002ff0f7819 */ /* 0x008fe2000001161e */
[----:B------:R-:W-:Y:S01]  /*3030*/  BAR.SYNC.DEFER_BLOCKING 0x0 ;  /* 0x0000000000007b1d */ /* 0x000fe20000010000 */
[----:B------:R-:W-:-:S05]  /*3040*/  ISETP.NE.OR P0, PT, R12, 0x40, P1 ;  /* 0x000000400c00780c */ /* 0x000fca0000f05670 */
[----:B------:R-:W3:Y:S04]  /*3050*/  SHFL.BFLY PT, R8, R31, 0x2, 0x1f ;  /* 0x0c401f001f087f89 */ /* 0x000ee800000e0000 */
[----:B------:R-:W4:Y:S01]  /*3060*/  SHFL.BFLY PT, R9, R2, 0x2, 0x1f ;  /* 0x0c401f0002097f89 */ /* 0x000f2200000e0000 */
[----:B0-----:R-:W-:Y:S01]  /*3070*/  FADD.FTZ R4, R4, R35 ;  /* 0x0000002304047221 */ /* 0x001fe20000010000 */
[----:B--2---:R-:W-:-:S04]  /*3080*/  FADD.FTZ R6, R7, R34 ;  /* 0x0000002207067221 */ /* 0x004fc80000010000 */
[----:B------:R-:W0:Y:S01]  /*3090*/  SHFL.BFLY PT, R7, R4, 0x1, 0x1f ;  /* 0x0c201f0004077f89 */ /* 0x000e2200000e0000 */
[----:B---3--:R-:W-:Y:S01]  /*30a0*/  FADD.FTZ R8, R8, R31 ;  /* 0x0000001f08087221 */ /* 0x008fe20000010000 */
[----:B----4-:R-:W-:-:S04]  /*30b0*/  FADD.FTZ R10, R9, R2 ;  /* 0x00000002090a7221 */ /* 0x010fc80000010000 */
[----:B-1----:R-:W1:Y:S01]  /*30c0*/  SHFL.BFLY PT, R11, R8, 0x1, 0x1f ;  /* 0x0c201f00080b7f89 */ /* 0x002e6200000e0000 */
[----:B------:R-:W-:-:S03]  /*30d0*/  LOP3.LUT R2, R15, 0x3e0, R28, 0xf8, !PT ;  /* 0x000003e00f027812 */ /* 0x000fc600078ef81c */
[----:B------:R-:W2:Y:S04]  /*30e0*/  SHFL.BFLY PT, R9, R6, 0x1, 0x1f ;  /* 0x0c201f0006097f89 */ /* 0x000ea800000e0000 */
[----:B------:R-:W3:Y:S01]  /*30f0*/  SHFL.BFLY PT, R13, R10, 0x1, 0x1f ;  /* 0x0c201f000a0d7f89 */ /* 0x000ee200000e0000 */
        /* <DEDUP_REMOVED lines=14> */
.L_x_25659:
[----:B------:R-:W-:Y:S05]  /*31e0*/  BSYNC.RECONVERGENT B0 ;  /* 0x0000000000007941 */ /* 0x000fea0003800200 */
.L_x_25658:
        /* <DEDUP_REMOVED lines=37> */
[----:B------:R-:W-:Y:S01]  /*3440*/  SHF.R.U32.HI R28, RZ, 0x2, R28 ;  /* 0x00000002ff1c7819 */ /* 0x000fe2000001161c */
[----:B01----:R-:W-:Y:S01]  /*3450*/  @!P0 FADD.FTZ R7, R7, R4 ;  /* 0x0000000407078221 */ /* 0x003fe20000010000 */
[----:B--2---:R-:W-:Y:S01]  /*3460*/  @!P0 FADD.FTZ R9, R9, R6 ;  /* 0x0000000609098221 */ /* 0x004fe20000010000 */
[----:B---3--:R-:W-:Y:S01]  /*3470*/  @!P0 FADD.FTZ R11, R11, R8 ;  /* 0x000000080b0b8221 */ /* 0x008fe20000010000 */
[----:B------:R-:W-:Y:S01]  /*3480*/  IADD3 R0, P1, P2, R28, R0, R29 ;  /* 0x000000001c007210 */ /* 0x000fe20007a3e01d */
[----:B----4-:R-:W-:-:S03]  /*3490*/  @!P0 FADD.FTZ R13, R13, R10 ;  /* 0x0000000a0d0d8221 */ /* 0x010fc60000010000 */
        /* <DEDUP_REMOVED lines=8> */
.L_x_25630:
[----:B------:R-:W-:Y:S01]  /*3520*/  HFMA2 R31, -RZ, RZ, 0, 1.847743988037109375e-06 ;  /* 0x0000001fff1f7431 */ /* 0x000fe200000001ff */
[----:B------:R-:W-:Y:S01]  /*3530*/  BSSY B1, `(.L_x_25660) ;  /* 0x0000006000017945 */ /* 0x000fe20003800000 */
[----:B------:R-:W-:Y:S01]  /*3540*/  MOV R30, 0x1 ;  /* 0x00000001001e7802 */ /* 0x000fe20000000f00 */
[----:B------:R-:W-:-:S07]  /*3550*/  IMAD.MOV.U32 R32, RZ, RZ, -0x1 ;  /* 0xffffffffff207424 */ /* 0x000fce00078e00ff */
[----:B------:R-:W-:Y:S05]  /*3560*/  WARPSYNC.COLLECTIVE R32, `(.L_x_25661) ;  /* 0x0000000020087348 */ /* 0x000fea0003c00000 */
[----:B------:R0:W1:Y:S02]  /*3570*/  SHFL.BFLY P1, R33, R34, R30, R31 ;  /* 0x0c00001e22217389 */ /* 0x000064000002001f */
[----:B01----:R-:W-:Y:S05]  /*3580*/  ENDCOLLECTIVE ;  /* 0x000000000000791b */ /* 0x003fea0003800000 */
.L_x_25661:
[----:B------:R-:W-:Y:S05]  /*3590*/  BSYNC B1 ;  /* 0x0000000000017941 */ /* 0x000fea0003800000 */
.L_x_25660:
[----:B------:R-:W-:Y:S01]  /*35a0*/  MOV R29, R33 ;  /* 0x00000021001d7202 */ /* 0x000fe20000000f00 */
[----:B------:R-:W-:Y:S06]  /*35b0*/  BRA `(.L_x_25662) ;  /* 0xffffffd4003c7947 */ /* 0x000fec000383ffff */
.L_x_25632:
[----:B------:R-:W-:Y:S01]  /*35c0*/  HFMA2 R31, -RZ, RZ, 0, 1.847743988037109375e-06 ;  /* 0x0000001fff1f7431 */ /* 0x000fe200000001ff */
[----:B------:R-:W-:Y:S01]  /*35d0*/  BSSY B0, `(.L_x_25663) ;  /* 0x0000007000007945 */ /* 0x000fe20003800000 */
[----:B0-----:R-:W-:Y:S01]  /*35e0*/  MOV R34, R7 ;  /* 0x0000000700227202 */ /* 0x001fe20000000f00 */
[----:B------:R-:W-:Y:S01]  /*35f0*/  IMAD.MOV.U32 R30, RZ, RZ, 0x10 ;  /* 0x00000010ff1e7424 */ /* 0x000fe200078e00ff */
[----:B------:R-:W-:-:S07]  /*3600*/  MOV R32, 0xffffffff ;  /* 0xffffffff00207802 */ /* 0x000fce0000000f00 */
[----:B-1----:R-:W-:Y:S05]  /*3610*/  WARPSYNC.COLLECTIVE R32, `(.L_x_25664) ;  /* 0x0000000020087348 */ /* 0x002fea0003c00000 */
[----:B------:R0:W2:Y:S02]  /*3620*/  SHFL.BFLY P1, R33, R34, R30, R31 ;  /* 0x0c00001e22217389 */ /* 0x0000a4000002001f */
[----:B012---:R-:W-:Y:S05]  /*3630*/  ENDCOLLECTIVE ;  /* 0x000000000000791b */ /* 0x007fea0003800000 */
.L_x_25664:
[----:B------:R-:W-:Y:S05]  /*3640*/  BSYNC B0 ;  /* 0x0000000000007941 */ /* 0x000fea0003800000 */
.L_x_25663:
        /* <DEDUP_REMOVED lines=9> */
.L_x_25665:
[----:B------:R-:W-:Y:S01]  /*36e0*/  HFMA2 R30, -RZ, RZ, 0, 2.384185791015625e-07 ;  /* 0x00000004ff1e7431 */ /* 0x000fe200000001ff */
[----:B------:R-:W-:-:S04]  /*36f0*/  MOV R11, R33 ;  /* 0x00000021000b7202 */ /* 0x000fc80000000f00 */
[----:B------:R-:W-:-:S05]  /*3700*/  FMNMX.FTZ R11, R10, R11, !PT ;  /* 0x0000000b0a0b7209 */ /* 0x000fca0007810000 */
[----:B------:R-:W-:-:S07]  /*3710*/  IMAD.MOV.U32 R34, RZ, RZ, R11 ;  /* 0x000000ffff227224 */ /* 0x000fce00078e000b */
[----:B------:R-:W-:Y:S05]  /*3720*/  WARPSYNC.COLLECTIVE R32, `(.L_x_25666) ;  /* 0x0000000020087348 */ /* 0x000fea0003c00000 */
[----:B------:R0:W1:Y:S02]  /*3730*/  SHFL.BFLY P1, R33, R34, R30, R31 ;  /* 0x0c00001e22217389 */ /* 0x000064000002001f */
[----:B01----:R-:W-:Y:S05]  /*3740*/  ENDCOLLECTIVE ;  /* 0x000000000000791b */ /* 0x003fea0003800000 */
.L_x_25666:
[----:B------:R-:W-:Y:S01]  /*3750*/  HFMA2 R30, -RZ, RZ, 0, 1.1920928955078125e-07 ;  /* 0x00000002ff1e7431 */ /* 0x000fe200000001ff */
[----:B------:R-:W-:-:S04]  /*3760*/  MOV R12, R33 ;  /* 0x00000021000c7202 */ /* 0x000fc80000000f00 */
[----:B------:R-:W-:-:S05]  /*3770*/  FMNMX.FTZ R13, R11, R12, !PT ;  /* 0x0000000c0b0d7209 */ /* 0x000fca0007810000 */
[----:B------:R-:W-:-:S07]  /*3780*/  IMAD.MOV.U32 R34, RZ, RZ, R13 ;  /* 0x000000ffff227224 */ /* 0x000fce00078e000d */
[----:B------:R-:W-:Y:S05]  /*3790*/  WARPSYNC.COLLECTIVE R32, `(.L_x_25667) ;  /* 0x0000000020087348 */ /* 0x000fea0003c00000 */
[----:B------:R0:W1:Y:S02]  /*37a0*/  SHFL.BFLY P1, R33, R34, R30, R31 ;  /* 0x0c00001e22217389 */ /* 0x000064000002001f */
[----:B01----:R-:W-:Y:S05]  /*37b0*/  ENDCOLLECTIVE ;  /* 0x000000000000791b */ /* 0x003fea0003800000 */
.L_x_25667:
[----:B------:R-:W-:Y:S01]  /*37c0*/  MOV R16, R33 ;  /* 0x0000002100107202 */ /* 0x000fe20000000f00 */
[----:B------:R-:W-:Y:S06]  /*37d0*/  BRA `(.L_x_25668) ;  /* 0xffffffd4006c7947 */ /* 0x000fec000383ffff */
.L_x_25669:
        /* <DEDUP_REMOVED lines=10> */
.L_x_27721:


//--------------------- .text._ZN4vllm25paged_attention_v2_kernelIffLi256ELi16ELi128ELNS_18Fp8KVCacheDataTypeE0ELb1ELi512EEEvPfS2_PT_PKS3_PKT0_S9_ifPKiSB_iPKfiiiSD_SD_iiiii --------------------------
	.section	.text._ZN4vllm25paged_attention_v2_kernelIffLi256ELi16ELi128ELNS_18Fp8KVCacheDataTypeE0ELb1ELi512EEEvPfS2_PT_PKS3_PKT0_S9_ifPKiSB_iPKfiiiSD_SD_iiiii,"ax",@progbits
	.align	128
        .global         _ZN4vllm25paged_attention_v2_kernelIffLi256ELi16ELi128ELNS_18Fp8KVCacheDataTypeE0ELb1ELi512EEEvPfS2_PT_PKS3_PKT0_S9_ifPKiSB_iPKfiiiSD_SD_iiiii
        .type           _ZN4vllm25paged_attention_v2_kernelIffLi256ELi16ELi128ELNS_18Fp8KVCacheDataTypeE0ELb1ELi512EEEvPfS2_PT_PKS3_PKT0_S9_ifPKiSB_iPKfiiiSD_SD_iiiii,@function
        .size           _ZN4vllm25paged_attention_v2_kernelIffLi256ELi16ELi128ELNS_18Fp8KVCacheDataTypeE0ELb1ELi512EEEvPfS2_PT_PKS3_PKT0_S9_ifPKiSB_iPKfiiiSD_SD_iiiii,(.L_x_27722 - _ZN4vllm25paged_attention_v2_kernelIffLi256ELi16ELi128ELNS_18Fp8KVCacheDataTypeE0ELb1ELi512EEEvPfS2_PT_PKS3_PKT0_S9_ifPKiSB_iPKfiiiSD_SD_iiiii)
        .other          _ZN4vllm25paged_attention_v2_kernelIffLi256ELi16ELi128ELNS_18Fp8KVCacheDataTypeE0ELb1ELi512EEEvPfS2_PT_PKS3_PKT0_S9_ifPKiSB_iPKfiiiSD_SD_iiiii,@"STO_CUDA_ENTRY STV_DEFAULT"
_ZN4vllm25paged_attention_v2_kernelIffLi256ELi16ELi128ELNS_18Fp8KVCacheDataTypeE0ELb1ELi512EEEvPfS2_PT_PKS3_PKT0_S9_ifPKiSB_iPKfiiiSD_SD_iiiii:
.text._ZN4vllm25paged_attention_v2_kernelIffLi256ELi16ELi128ELNS_18Fp8KVCacheDataTypeE0ELb1ELi512EEEvPfS2_PT_PKS3_PKT0_S9_ifPKiSB_iPKfiiiSD_SD_iiiii:
        /* <DEDUP_REMOVED lines=16> */
[----:B-1----:R-:W-:-:S02]  /*0100*/  IMAD R2, R6, UR4, RZ ;  /* 0x0000000406027c24 */ /* 0x002fc4000f8e02ff */
[----:B------:R-:W-:-:S05]  /*0110*/  HFMA2 R74, -RZ, RZ, 0, 0 ;  /* 0x00000000ff4a7431 */ /* 0x000fca00000001ff */
[----:B------:R-:W1:Y:S01]  /*0120*/  LDC R16, c[0x0][0x404] ;  /* 0x00010100ff107b82 */ /* 0x000e620000000800 */
[----:B--2---:R-:W-:-:S07]  /*0130*/  ISETP.NE.U32.AND P0, PT, R12, RZ, PT ;  /* 0x000000ff0c00720c */ /* 0x004fce0003f05070 */
[----:B------:R-:W2:Y:S01]  /*0140*/  S2UR UR9, SR_CgaCtaId ;  /* 0x00000000000979c3 */ /* 0x000ea20000008800 */
[----:B0-----:R-:W-:Y:S01]  /*0150*/  ISETP.GT.U32.AND P1, PT, R64, 0x7f, PT ;  /* 0x0000007f4000780c */ /* 0x001fe20003f24070 */
[----:B------:R-:W-:Y:S01]  /*0160*/  UMOV UR8, 0x400 ;  /* 0x0000040000087882 */ /* 0x000fe20000000000 */
[----:B------:R-:W-:Y:S01]  /*0170*/  ISETP.NE.AND.EX P0, PT, R13, RZ, PT, P0 ;  /* 0x000000ff0d00720c */ /* 0x000fe20003f05300 */
[----:B------:R-:W0:Y:S01]  /*0180*/  LDCU UR10, c[0x0][0x3f8] ;  /* 0x00007f00ff0a77ac */ /* 0x000e220008000800 */
[----:B------:R-:W-:Y:S01]  /*0190*/  LEA R77, R8, 0x20, 0x5 ;  /* 0x00000020084d7811 */ /* 0x000fe200078e28ff */
[----:B------:R-:W0:Y:S01]  /*01a0*/  LDCU UR5, c[0x0][0x3c8] ;  /* 0x00007900ff0577ac */ /* 0x000e220008000800 */
[----:B------:R-:W0:Y:S07]  /*01b0*/  LDCU UR12, c[0x0][0x3fc] ;  /* 0x00007f80ff0c77ac */ /* 0x000e2e0008000800 */
[----:B------:R-:W4:Y:S01]  /*01c0*/  @!P1 LDC.64 R10, c[0x0][0x398] ;  /* 0x0000e600ff0a9b82 */ /* 0x000f220000000a00 */
[----:B---3--:R-:W-:Y:S01]  /*01d0*/  @!P1 IMAD.SHL.U32 R4, R0, 0x100, RZ ;  /* 0x0000010000049824 */ /* 0x008fe200078e00ff */
[----:B------:R-:W-:Y:S01]  /*01e0*/  @!P1 SHF.L.U32 R3, R64, 0x1, RZ ;  /* 0x0000000140039819 */ /* 0x000fe200000006ff */
[----:B------:R-:W3:Y:S03]  /*01f0*/  LDCU UR13, c[0x0][0x3e0] ;  /* 0x00007c00ff0d77ac */ /* 0x000ee60008000800 */
[----:B------:R-:W-:Y:S01]  /*0200*/  @!P1 IADD3 R3, P2, P3, R3, R2, R4 ;  /* 0x0000000203039210 */ /* 0x000fe20007b5e004 */
[----:B------:R-:W0:Y:S01]  /*0210*/  LDCU UR14, c[0x0][0x3dc] ;  /* 0x00007b80ff0e77ac */ /* 0x000e220008000800 */
[----:B------:R-:W-:Y:S01]  /*0220*/  SHF.R.S32.HI R2, RZ, 0x1f, R2 ;  /* 0x0000001fff027819 */ /* 0x000fe20000011402 */
[----:B------:R-:W0:Y:S03]  /*0230*/  LDCU UR15, c[0x0][0x3b4] ;  /* 0x00007680ff0f77ac */ /* 0x000e260008000800 */
[----:B------:R-:W-:Y:S01]  /*0240*/  @!P1 IADD3.X R2, PT, PT, RZ, R2, RZ, P2, P3 ;  /* 0x00000002ff029210 */ /* 0x000fe200017e64ff */
[----:B------:R-:W0:Y:S01]  /*0250*/  LDCU.64 UR16, c[0x0][0x3a0] ;  /* 0x00007400ff1077ac */ /* 0x000e220008000a00 */
[----:B----4-:R-:W-:-:S04]  /*0260*/  @!P1 LEA R4, P2, R3, R10, 0x2 ;  /* 0x0000000a03049211 */ /* 0x010fc800078410ff */
[----:B------:R-:W-:Y:S02]  /*0270*/  @!P1 LEA.HI.X R5, R3, R11, R2, 0x2, P2 ;  /* 0x0000000b03059211 */ /* 0x000fe400010f1402 */
[----:B------:R-:W-:Y:S01]  /*0280*/  IABS R13, R9 ;  /* 0x00000009000d7213 */ /* 0x000fe20000000000 */
[----:B------:R-:W4:Y:S03]  /*0290*/  @P0 LDC.64 R2, c[0x0][0x3d0] ;  /* 0x0000f400ff020b82 */ /* 0x000f260000000a00 */
[----:B------:R-:W3:Y:S01]  /*02a0*/  @!P1 LDG.E.64.CONSTANT R4, desc[UR6][R4.64] ;  /* 0x0000000604049981 */ /* 0x000ee2000c1e9b00 */
[----:B------:R-:W1:Y:S08]  /*02b0*/  I2F.RP R12, R13 ;  /* 0x0000000d000c7306 */ /* 0x000e700000209400 */
[----:B-1----:R-:W1:Y:S01]  /*02c0*/  MUFU.RCP R12, R12 ;  /* 0x0000000c000c7308 */ /* 0x002e620000001000 */
[----:B----4-:R-:W-:-:S05]  /*02d0*/  @P0 IMAD.WIDE.U32 R2, R0, 0x4, R2 ;  /* 0x0000000400020825 */ /* 0x010fca00078e0002 */
[----:B------:R4:W5:Y:S01]  /*02e0*/  @P0 LDG.E.CONSTANT R74, desc[UR6][R2.64] ;  /* 0x00000006024a0981 */ /* 0x000962000c1e9900 */
[----:B--2---:R-:W-:Y:S01]  /*02f0*/  ULEA UR4, UR9, UR8, 0x18 ;  /* 0x0000000809047291 */ /* 0x004fe2000f8ec0ff */
[----:B------:R-:W-:Y:S01]  /*0300*/  BSSY B0, `(.L_x_25670) ;  /* 0x00001b9000007945 */ /* 0x000fe20003800000 */
[----:B------:R-:W-:Y:S01]  /*0310*/  IMAD.MOV.U32 R69, RZ, RZ, -0x800001 ;  /* 0xff7fffffff457424 */ /* 0x000fe200078e00ff */
[----:B-1----:R-:W-:Y:S02]  /*0320*/  IADD3 R10, PT, PT, R12, 0xffffffe, RZ ;  /* 0x0ffffffe0c0a7810 */ /* 0x002fe40007ffe0ff */
[----:B----4-:R-:W-:Y:S02]  /*0330*/  IABS R2, R71 ;  /* 0x0000004700027213 */ /* 0x010fe40000000000 */
[----:B------:R1:W2:Y:S02]  /*0340*/  F2I.FTZ.U32.TRUNC.NTZ R11, R10 ;  /* 0x0000000a000b7305 */ /* 0x0002a4000021f000 */
[----:B-1----:R-:W-:Y:S01]  /*0350*/  MOV R10, RZ ;  /* 0x000000ff000a7202 */ /* 0x002fe20000000f00 */
[----:B--2---:R-:W-:-:S04]  /*0360*/  IMAD.MOV R14, RZ, RZ, -R11 ;  /* 0x000000ffff0e7224 */ /* 0x004fc800078e0a0b */
[----:B------:R-:W-:-:S04]  /*0370*/  IMAD R15, R14, R13, RZ ;  /* 0x0000000d0e0f7224 */ /* 0x000fc800078e02ff */
[----:B------:R-:W-:-:S06]  /*0380*/  IMAD.HI.U32 R11, R11, R15, R10 ;  /* 0x0000000f0b0b7227 */ /* 0x000fcc00078e000a */
[----:B------:R-:W-:-:S05]  /*0390*/  IMAD.HI.U32 R11, R11, R2, RZ ;  /* 0x000000020b0b7227 */ /* 0x000fca00078e00ff */
[----:B------:R-:W-:-:S05]  /*03a0*/  IADD3 R3, PT, PT, -R11, RZ, RZ ;  /* 0x000000ff0b037210 */ /* 0x000fca0007ffe1ff */
[----:B------:R-:W-:Y:S01]  /*03b0*/  IMAD R2, R13, R3, R2 ;  /* 0x000000030d027224 */ /* 0x000fe200078e0202 */
[----:B------:R-:W-:-:S04]  /*03c0*/  IABS R3, R16 ;  /* 0x0000001000037213 */ /* 0x000fc80000000000 */
[----:B------:R-:W-:Y:S01]  /*03d0*/  ISETP.GT.U32.AND P2, PT, R13, R2, PT ;  /* 0x000000020d00720c */ /* 0x000fe20003f44070 */
[----:B------:R-:W1:-:S12]  /*03e0*/  I2F.RP R12, R3 ;  /* 0x00000003000c7306 */ /* 0x000e580000209400 */
[----:B------:R-:W-:Y:S01]  /*03f0*/  @!P2 IMAD.IADD R2, R2, 0x1, -R13 ;  /* 0x000000010202a824 */ /* 0x000fe200078e0a0d */
[----:B------:R-:W-:Y:S02]  /*0400*/  @!P2 IADD3 R11, PT, PT, R11, 0x1, RZ ;  /* 0x000000010b0ba810 */ /* 0x000fe40007ffe0ff */
[----:B------:R-:W-:Y:S01]  /*0410*/  ISETP.NE.AND P2, PT, R9, RZ, PT ;  /* 0x000000ff0900720c */ /* 0x000fe20003f45270 */
[----:B-1----:R-:W1:Y:S01]  /*0420*/  MUFU.RCP R12, R12 ;  /* 0x0000000c000c7308 */ /* 0x002e620000001000 */
[----:B------:R-:W-:Y:S02]  /*0430*/  ISETP.GE.U32.AND P0, PT, R2, R13, PT ;  /* 0x0000000d0200720c */ /* 0x000fe40003f06070 */
[----:B------:R-:W-:Y:S02]  /*0440*/  LOP3.LUT R2, R71, R9, RZ, 0x3c, !PT ;  /* 0x0000000947027212 */ /* 0x000fe400078e3cff */
[----:B------:R-:W-:Y:S02]  /*0450*/  IADD3 R13, PT, PT, R76, -0x1, RZ ;  /* 0xffffffff4c0d7810 */ /* 0x000fe40007ffe0ff */
[----:B------:R-:W-:-:S07]  /*0460*/  ISETP.GE.AND P3, PT, R2, RZ, PT ;  /* 0x000000ff0200720c */ /* 0x000fce0003f66270 */
[----:B------:R-:W-:Y:S01]  /*0470*/  @P0 IADD3 R11, PT, PT, R11, 0x1, RZ ;  /* 0x000000010b0b0810 */ /* 0x000fe20007ffe0ff */
[----:B-1----:R-:W-:Y:S01]  /*0480*/  VIADD R72, R12, 0xffffffe ;  /* 0x0ffffffe0c487836 */ /* 0x002fe20000000000 */
[----:B------:R-:W-:-:S03]  /*0490*/  IABS R12, R13 ;  /* 0x0000000d000c7213 */ /* 0x000fc60000000000 */
[----:B------:R-:W-:Y:S01]  /*04a0*/  IMAD.MOV.U32 R19, RZ, RZ, R11 ;  /* 0x000000ffff137224 */ /* 0x000fe200078e000b */
[----:B------:R-:W-:Y:S01]  /*04b0*/  LOP3.LUT R13, R13, R16, RZ, 0x3c, !PT ;  /* 0x000000100d0d7212 */ /* 0x000fe200078e3cff */
[----:B------:R1:W2:Y:S03]  /*04c0*/  F2I.FTZ.U32.TRUNC.NTZ R73, R72 ;  /* 0x0000004800497305 */ /* 0x0002a6000021f000 */
[----:B------:R-:W-:Y:S02]  /*04d0*/  @!P3 IADD3 R19, PT, PT, -R19, RZ, RZ ;  /* 0x000000ff1313b210 */ /* 0x000fe40007ffe1ff */
[----:B------:R-:W-:-:S04]  /*04e0*/  @!P2 LOP3.LUT R19, RZ, R9, RZ, 0x33, !PT ;  /* 0x00000009ff13a212 */ /* 0x000fc800078e33ff */
[----:B------:R-:W-:Y:S01]  /*04f0*/  IABS R15, R19 ;  /* 0x00000013000f7213 */ /* 0x000fe20000000000 */
[----:B-1----:R-:W-:-:S03]  /*0500*/  HFMA2 R72, -RZ, RZ, 0, 0 ;  /* 0x00000000ff487431 */ /* 0x002fc600000001ff */
[----:B------:R-:W1:Y:S01]  /*0510*/  I2F.RP R2, R15 ;  /* 0x0000000f00027306 */ /* 0x000e620000209400 */
[----:B--2---:R-:W-:-:S07]  /*0520*/  IMAD R14, R73, R3, RZ ;  /* 0x00000003490e7224 */ /* 0x004fce00078e02ff */
[----:B-1----:R-:W1:Y:S02]  /*0530*/  MUFU.RCP R2, R2 ;  /* 0x0000000200027308 */ /* 0x002e640000001000 */
[----:B-1----:R-:W-:Y:S02]  /*0540*/  IADD3 R10, PT, PT, R2, 0xffffffe, RZ ;  /* 0x0ffffffe020a7810 */ /* 0x002fe40007ffe0ff */
[----:B------:R-:W-:-:S04]  /*0550*/  IABS R2, R19 ;  /* 0x0000001300027213 */ /* 0x000fc80000000000 */
[----:B------:R1:W2:Y:S02]  /*0560*/  F2I.FTZ.U32.TRUNC.NTZ R11, R10 ;  /* 0x0000000a000b7305 */ /* 0x0002a4000021f000 */
[----:B-1----:R-:W-:Y:S01]  /*0570*/  IMAD.MOV.U32 R10, RZ, RZ, RZ ;  /* 0x000000ffff0a7224 */ /* 0x002fe200078e00ff */
[----:B--2---:R-:W-:-:S05]  /*0580*/  IADD3 R18, PT, PT, RZ, -R11, RZ ;  /* 0x8000000bff127210 */ /* 0x004fca0007ffe0ff */
[----:B------:R-:W-:Y:S02]  /*0590*/  IMAD R17, R18, R15, RZ ;  /* 0x0000000f12117224 */ /* 0x000fe400078e02ff */
[----:B------:R-:W1:Y:S02]  /*05a0*/  LDC R18, c[0x0][0x408] ;  /* 0x00010200ff127b82 */ /* 0x000e640000000800 */
[----:B------:R-:W-:Y:S01]  /*05b0*/  IMAD.HI.U32 R11, R11, R17, R10 ;  /* 0x000000110b0b7227 */ /* 0x000fe200078e000a */
[----:B------:R-:W-:Y:S02]  /*05c0*/  IADD3 R17, PT, PT, -R14, RZ, RZ ;  /* 0x000000ff0e117210 */ /* 0x000fe40007ffe1ff */
[----:B------:R-:W-:-:S03]  /*05d0*/  IABS R10, R0 ;  /* 0x00000000000a7213 */ /* 0x000fc60000000000 */
[----:B------:R-:W-:Y:S01]  /*05e0*/  IMAD.HI.U32 R72, R73, R17, R72 ;  /* 0x0000001149487227 */ /* 0x000fe200078e0048 */
[----:B------:R-:W-:-:S03]  /*05f0*/  MOV R73, R3 ;  /* 0x0000000300497202 */ /* 0x000fc60000000f00 */
[----:B------:R-:W-:Y:S02]  /*0600*/  IMAD.MOV R17, RZ, RZ, -R2 ;  /* 0x000000ffff117224 */ /* 0x000fe400078e0a02 */
[----:B------:R-:W-:-:S04]  /*0610*/  IMAD.HI.U32 R2, R11, R10, RZ ;  /* 0x0000000a0b027227 */ /* 0x000fc800078e00ff */
[----:B------:R-:W-:-:S04]  /*0620*/  IMAD.HI.U32 R14, R72, R12, RZ ;  /* 0x0000000c480e7227 */ /* 0x000fc800078e00ff */
[----:B------:R-:W-:Y:S01]  /*0630*/  IMAD R10, R2, R17, R10 ;  /* 0x00000011020a7224 */ /* 0x000fe200078e020a */
[----:B------:R-:W-:-:S04]  /*0640*/  IADD3 R11, PT, PT, -R14, RZ, RZ ;  /* 0x000000ff0e0b7210 */ /* 0x000fc80007ffe1ff */
[----:B------:R-:W-:Y:S01]  /*0650*/  ISETP.GT.U32.AND P5, PT, R15, R10, PT ;  /* 0x0000000a0f00720c */ /* 0x000fe20003fa4070 */
[----:B------:R-:W-:Y:S01]  /*0660*/  IMAD R12, R3, R11, R12 ;  /* 0x0000000b030c7224 */ /* 0x000fe200078e020c */
[----:B------:R-:W-:-:S04]  /*0670*/  SHF.L.U32 R11, R64, 0x9, RZ ;  /* 0x00000009400b7819 */ /* 0x000fc800000006ff */
[----:B------:R-:W-:-:S07]  /*0680*/  ISETP.GT.U32.AND P2, PT, R3, R12, PT ;  /* 0x0000000c0300720c */ /* 0x000fce0003f44070 */
[-C--:B------:R-:W-:Y:S01]  /*0690*/  @!P5 IADD3 R10, PT, PT, R10, -R15.reuse, RZ ;  /* 0x8000000f0a0ad210 */ /* 0x080fe20007ffe0ff */
[----:B------:R-:W-:Y:S01]  /*06a0*/  @!P5 VIADD R2, R2, 0x1 ;  /* 0x000000010202d836 */ /* 0x000fe20000000000 */
[----:B------:R-:W-:Y:S02]  /*06b0*/  ISETP.NE.AND P5, PT, R19, RZ, PT ;  /* 0x000000ff1300720c */ /* 0x000fe40003fa5270 */
[----:B------:R-:W-:Y:S02]  /*06c0*/  ISETP.GE.U32.AND P4, PT, R10, R15, PT ;  /* 0x0000000f0a00720c */ /* 0x000fe40003f86070 */
[----:B------:R-:W-:Y:S01]  /*06d0*/  LOP3.LUT R10, R0, R19, RZ, 0x3c, !PT ;  /* 0x00000013000a7212 */ /* 0x000fe200078e3cff */
[----:B------:R-:W-:Y:S01]  /*06e0*/  @!P2 IMAD.IADD R12, R12, 0x1, -R3 ;  /* 0x000000010c0ca824 */ /* 0x000fe200078e0a03 */
[----:B------:R-:W-:Y:S02]  /*06f0*/  @!P2 IADD3 R14, PT, PT, R14, 0x1, RZ ;  /* 0x000000010e0ea810 */ /* 0x000fe40007ffe0ff */
[----:B------:R-:W-:-:S02]  /*0700*/  ISETP.GE.AND P3, PT, R10, RZ, PT ;  /* 0x000000ff0a00720c */ /* 0x000fc40003f66270 */
[----:B------:R-:W-:Y:S02]  /*0710*/  IADD3 R10, PT, PT, R76, 0xf, RZ ;  /* 0x0000000f4c0a7810 */ /* 0x000fe40007ffe0ff */
[----:B------:R-:W-:Y:S02]  /*0720*/  ISETP.GE.U32.AND P0, PT, R12, R3, PT ;  /* 0x000000030c00720c */ /* 0x000fe40003f06070 */
[----:B------:R-:W-:Y:S02]  /*0730*/  LOP3.LUT R12, R11, 0x200, RZ, 0xc0, !PT ;  /* 0x000002000b0c7812 */ /* 0x000fe400078ec0ff */
[----:B------:R-:W-:Y:S02]  /*0740*/  SHF.R.U32.HI R10, RZ, 0x4, R10 ;  /* 0x00000004ff0a7819 */ /* 0x000fe4000001160a */
[----:B------:R-:W-:Y:S02]  /*0750*/  @P4 IADD3 R2, PT, PT, R2, 0x1, RZ ;  /* 0x0000000102024810 */ /* 0x000fe40007ffe0ff */
[----:B-1----:R-:W-:-:S02]  /*0760*/  ISETP.GE.AND P4, PT, R18, RZ, PT ;  /* 0x000000ff1200720c */ /* 0x002fc40003f86270 */
[--C-:B------:R-:W-:Y:S02]  /*0770*/  SHF.R.U32.HI R11, RZ, 0x1, R64.reuse ;  /* 0x00000001ff0b7819 */ /* 0x100fe40000011640 */
[----:B------:R-:W-:Y:S01]  /*0780*/  IADD3 R12, PT, PT, R12, UR4, RZ ;  /* 0x000000040c0c7c10 */ /* 0x000fe2000fffe0ff */
[----:B------:R-:W-:Y:S01]  /*0790*/  @P0 VIADD R14, R14, 0x1 ;  /* 0x000000010e0e0836 */ /* 0x000fe20000000000 */
[----:B------:R-:W-:Y:S02]  /*07a0*/  VIMNMX.U32 R77, PT, PT, R10, R77, PT ;  /* 0x0000004d0a4d7248 */ /* 0x000fe40003fe0000 */
[----:B------:R-:W-:Y:S01]  /*07b0*/  SHF.R.U32.HI R10, RZ, 0x5, R64 ;  /* 0x00000005ff0a7819 */ /* 0x000fe20000011640 */
[----:B------:R-:W-:Y:S01]  /*07c0*/  @!P1 IMAD R12, R11, 0x8, R12 ;  /* 0x000000080b0c9824 */ /* 0x000fe200078e020c */
[----:B------:R-:W-:Y:S02]  /*07d0*/  @!P3 IADD3 R2, PT, PT, -R2, RZ, RZ ;  /* 0x000000ff0202b210 */ /* 0x000fe40007ffe1ff */
[C---:B------:R-:W-:Y:S01]  /*07e0*/  LEA R70, R8.reuse, R10, 0x5 ;  /* 0x0000000a08467211 */ /* 0x040fe200078e28ff */
[----:B0-----:R-:W-:Y:S01]  /*07f0*/  @P4 IMAD R71, R71, UR10, R0 ;  /* 0x0000000a47474c24 */ /* 0x001fe2000f8e0200 */
[----:B------:R-:W-:Y:S01]  /*0800*/  @!P5 LOP3.LUT R2, RZ, R19, RZ, 0x33, !PT ;  /* 0x00000013ff02d212 */ /* 0x000fe200078e33ff */
[----:B------:R-:W-:Y:S01]  /*0810*/  IMAD R8, R8, -0x20, R77 ;  /* 0xffffffe008087824 */ /* 0x000fe200078e024d */
[----:B------:R-:W-:Y:S01]  /*0820*/  ISETP.GE.U32.AND P0, PT, R70, R77, PT ;  /* 0x0000004d4600720c */ /* 0x000fe20003f06070 */
[----:B------:R-:W-:Y:S01]  /*0830*/  @P4 IMAD R71, R71, R18, 0x1 ;  /* 0x0000000147474424 */ /* 0x000fe200078e0212 */
[----:B------:R-:W-:Y:S01]  /*0840*/  ISETP.GE.AND P3, PT, R13, RZ, PT ;  /* 0x000000ff0d00720c */ /* 0x000fe20003f66270 */
[----:B------:R-:W-:Y:S01]  /*0850*/  @!P4 IMAD R9, R9, UR10, R2 ;  /* 0x0000000a0909cc24 */ /* 0x000fe2000f8e0202 */
[----:B------:R-:W-:-:S02]  /*0860*/  MOV R0, R14 ;  /* 0x0000000e00007202 */ /* 0x000fc40000000f00 */
[----:B------:R-:W-:Y:S01]  /*0870*/  LEA R75, R8, R7, 0x4 ;  /* 0x00000007084b7211 */ /* 0x000fe200078e20ff */
[----:B------:R-:W-:-:S03]  /*0880*/  @!P4 IMAD.MOV R9, RZ, RZ, -R9 ;  /* 0x000000ffff09c224 */ /* 0x000fc600078e0a09 */
[----:B------:R-:W-:Y:S01]  /*0890*/  VIMNMX R75, PT, PT, R76, R75, PT ;  /* 0x0000004b4c4b7248 */ /* 0x000fe20003fe0100 */
[----:B------:R-:W-:Y:S02]  /*08a0*/  @!P4 IMAD R71, R18, R9, 0x1 ;  /* 0x000000011247c424 */ /* 0x000fe400078e0209 */
[----:B------:R-:W-:Y:S02]  /*08b0*/  IMAD R9, R6, UR5, RZ ;  /* 0x0000000506097c24 */ /* 0x000fe4000f8e02ff */
[----:B------:R-:W-:Y:S01]  /*08c0*/  @!P3 IADD3 R0, PT, PT, -R0, RZ, RZ ;  /* 0x000000ff0000b210 */ /* 0x000fe20007ffe1ff */
[----:B---3--:R0:W-:Y:S01]  /*08d0*/  @!P1 STS.64 [R12], R4 ;  /* 0x000000040c009388 */ /* 0x0081e20000000a00 */
[----:B------:R-:W-:Y:S01]  /*08e0*/  BAR.SYNC.DEFER_BLOCKING 0x0 ;  /* 0x0000000000007b1d */ /* 0x000fe20000010000 */
[----:B------:R-:W-:-:S13]  /*08f0*/  ISETP.NE.AND P1, PT, R16, RZ, PT ;  /* 0x000000ff1000720c */ /* 0x000fda0003f25270 */
[----:B------:R-:W-:Y:S01]  /*0900*/  @!P1 LOP3.LUT R0, RZ, R16, RZ, 0x33, !PT ;  /* 0x00000010ff009212 */ /* 0x000fe200078e33ff */
[----:B0-----:R-:W-:Y:S06]  /*0910*/  @P0 BRA `(.L_x_25671) ;  /* 0x00000014005c0947 */ /* 0x001fec0003800000 */
[----:B------:R-:W0:Y:S01]  /*0920*/  LDCU.64 UR10, c[0x0][0x3b8] ;  /* 0x00007700ff0a77ac */ /* 0x000e220008000a00 */
[----:B------:R-:W-:Y:S01]  /*0930*/  IMAD.WIDE.U32 R4, R70, 0x4, RZ ;  /* 0x0000000446047825 */ /* 0x000fe200078e00ff */
[C---:B------:R-:W-:Y:S01]  /*0940*/  SHF.L.U32 R3, R11.reuse, 0x2, RZ ;  /* 0x000000020b037819 */ /* 0x040fe200000006ff */
[----:B------:R-:W-:Y:S02]  /*0950*/  UIADD3 UR4, UPT, UPT, UR8, 0x420, URZ ;  /* 0x0000042008047890 */ /* 0x000fe4000fffe0ff */
[C---:B------:R-:W-:Y:S01]  /*0960*/  IMAD R6, R10.reuse, 0x10, R7 ;  /* 0x000000100a067824 */ /* 0x040fe200078e0207 */
[----:B------:R-:W-:Y:S01]  /*0970*/  LOP3.LUT R11, R11, 0xf, RZ, 0xc0, !PT ;  /* 0x0000000f0b0b7812 */ /* 0x000fe200078ec0ff */
[----:B------:R-:W-:Y:S01]  /*0980*/  IMAD.WIDE R4, R9, 0x4, R4 ;  /* 0x0000000409047825 */ /* 0x000fe200078e0204 */
[----:B------:R-:W-:Y:S01]  /*0990*/  LOP3.LUT R3, R3, 0x3c, RZ, 0xc0, !PT ;  /* 0x0000003c03037812 */ /* 0x000fe200078ec0ff */
[----:B------:R-:W-:Y:S01]  /*09a0*/  ULEA UR4, UR9, UR4, 0x18 ;  /* 0x0000000409047291 */ /* 0x000fe2000f8ec0ff */
[----:B------:R-:W-:Y:S01]  /*09b0*/  IADD3 R11, PT, PT, R11, R6, RZ ;  /* 0x000000060b0b7210 */ /* 0x000fe20007ffe0ff */
[----:B------:R-:W-:Y:S01]  /*09c0*/  IMAD.MOV.U32 R69, RZ, RZ, -0x800001 ;  /* 0xff7fffffff457424 */ /* 0x000fe200078e00ff */
[----:B------:R-:W-:-:S02]  /*09d0*/  LEA R3, R10, R3, 0x6 ;  /* 0x000000030a037211 */ /* 0x000fc400078e30ff */
[----:B------:R-:W-:Y:S01]  /*09e0*/  IADD3 R65, PT, PT, R6, 0x1, RZ ;  /* 0x0000000106417810 */ /* 0x000fe20007ffe0ff */
[----:B------:R-:W-:Y:S01]  /*09f0*/  VIADD R66, R11, 0x1 ;  /* 0x000000010b427836 */ /* 0x000fe20000000000 */
[----:B------:R-:W-:Y:S02]  /*0a00*/  IADD3 R67, PT, PT, -R76, R11, RZ ;  /* 0x0000000b4c437210 */ /* 0x000fe40007ffe1ff */
[----:B0-----:R-:W-:Y:S02]  /*0a10*/  IADD3 R54, P0, PT, R4, UR10, RZ ;  /* 0x0000000a04367c10 */ /* 0x001fe4000ff1e0ff */
[----:B------:R-:W-:Y:S02]  /*0a20*/  IADD3 R68, PT, PT, R3, UR4, RZ ;  /* 0x0000000403447c10 */ /* 0x000fe4000fffe0ff */
[----:B------:R-:W-:-:S09]  /*0a30*/  IADD3.X R55, PT, PT, R5, UR11, RZ, P0, !PT ;  /* 0x0000000b05377c10 */ /* 0x000fd200087fe4ff */
.L_x_25676:
[----:B0-----:R-:W0:Y:S01]  /*0a40*/  LDC R12, c[0x0][0x400] ;  /* 0x00010000ff0c7b82 */ /* 0x001e220000000800 */
[----:B------:R-:W-:Y:S01]  /*0a50*/  IADD3 R4, PT, PT, R65, -0x1, RZ ;  /* 0xffffffff41047810 */ /* 0x000fe20007ffe0ff */
[----:B------:R-:W-:Y:S03]  /*0a60*/  BSSY B1, `(.L_x_25672) ;  /* 0x0000139000017945 */ /* 0x000fe60003800000 */
        /* <DEDUP_REMOVED lines=44> */
[----:B------:R-:W0:Y:S02]  /*0d30*/  S2R R64, SR_TID.X ;  /* 0x0000000000407919 */ /* 0x000e240000002100 */
[----:B0-----:R-:W-:-:S04]  /*0d40*/  LOP3.LUT R4, R64, 0x1, RZ, 0xc0, !PT ;  /* 0x0000000140047812 */ /* 0x001fc800078ec0ff */
[----:B------:R-:W-:-:S13]  /*0d50*/  ISETP.NE.U32.AND P0, PT, R4, 0x1, PT ;  /* 0x000000010400780c */ /* 0x000fda0003f05070 */
[----:B------:R-:W-:Y:S05]  /*0d60*/  @!P0 BRA `(.L_x_25674) ;  /* 0x0000001000208947 */ /* 0x000fea0003800000 */
[----:B------:R-:W-:-:S05]  /*0d70*/  MOV R5, 0xff7fffff ;  /* 0xff7fffff00057802 */ /* 0x000fca0000000f00 */
[----:B------:R1:W-:Y:S01]  /*0d80*/  STS [R68], R5 ;  /* 0x0000000544007388 */ /* 0x0003e20000000800 */
[----:B------:R-:W-:Y:S05]  /*0d90*/  BRA `(.L_x_25674) ;  /* 0x0000001000147947 */ /* 0x000fea0003800000 */
.L_x_25673:
        /* <DEDUP_REMOVED lines=10> */
[----:B------:R-:W-:-:S05]  /*0e40*/  IADD3 R7, P0, PT, R4, R7, RZ ;  /* 0x0000000704077210 */ /* 0x000fca0007f1e0ff */
        /* <DEDUP_REMOVED lines=27> */
[----:B------:R-:W2:Y:S04]  /*1000*/  LDS.128 R4, [R78+UR4] ;  /* 0x000000044e047984 */ /* 0x000ea80008000c00 */
[----:B------:R-:W4:Y:S04]  /*1010*/  LDS.128 R8, [R78+UR4+0x10] ;  /* 0x000010044e087984 */ /* 0x000f280008000c00 */
[----:B------:R-:W4:Y:S04]  /*1020*/  LDG.E.64.CONSTANT R58, desc[UR6][R80.64+0x1500] ;  /* 0x00150006503a7981 */ /* 0x000f28000c1e9b00 */
[----:B------:R-:W4:Y:S04]  /*1030*/  LDG.E.64.CONSTANT R56, desc[UR6][R80.64+0x1b00] ;  /* 0x001b000650387981 */ /* 0x000f28000c1e9b00 */
[----:B------:R-:W4:Y:S04]  /*1040*/  LDG.E.64.CONSTANT R52, desc[UR6][R80.64+0x1e00] ;  /* 0x001e000650347981 */ /* 0x000f28000c1e9b00 */
[----:B------:R-:W4:Y:S01]  /*1050*/  LDG.E.64.CONSTANT R50, desc[UR6][R80.64+0x2100] ;  /* 0x0021000650327981 */ /* 0x000f22000c1e9b00 */
[----:B--2---:R-:W-:Y:S01]  /*1060*/  FMUL.FTZ R49, R14, R6 ;  /* 0x000000060e317220 */ /* 0x004fe20000410000 */
[----:B------:R-:W-:-:S03]  /*1070*/  FMUL.FTZ R6, R15, R7 ;  /* 0x000000070f067220 */ /* 0x000fc60000410000 */
[----:B---3--:R-:W-:Y:S01]  /*1080*/  FFMA.FTZ R49, R34, R4, R49 ;  /* 0x0000000422317223 */ /* 0x008fe20000010031 */
[----:B------:R-:W-:Y:S02]  /*1090*/  FFMA.FTZ R14, R35, R5, R6 ;  /* 0x00000005230e7223 */ /* 0x000fe40000010006 */
[----:B------:R-:W0:Y:S04]  /*10a0*/  LDS.128 R4, [R78+UR4+0x20] ;  /* 0x000020044e047984 */ /* 0x000e280008000c00 */
[----:B------:R-:W2:Y:S01]  /*10b0*/  LDG.E.64.CONSTANT R34, desc[UR6][R80.64+0x1400] ;  /* 0x0014000650227981 */ /* 0x000ea2000c1e9b00 */
[----:B----4-:R-:W-:Y:S01]  /*10c0*/  FFMA.FTZ R49, R12, R8, R49 ;  /* 0x000000080c317223 */ /* 0x010fe20000010031 */
[----:B------:R-:W-:Y:S02]  /*10d0*/  FFMA.FTZ R8, R13, R9, R14 ;  /* 0x000000090d087223 */ /* 0x000fe4000001000e */
[----:B------:R-:W1:Y:S01]  /*10e0*/  LDS.128 R12, [R78+UR4+0x30] ;  /* 0x000030044e0c7984 */ /* 0x000e620008000c00 */
[----:B------:R-:W-:Y:S01]  /*10f0*/  FFMA.FTZ R49, R32, R10, R49 ;  /* 0x0000000a20317223 */ /* 0x000fe20000010031 */
[----:B------:R-:W-:-:S02]  /*1100*/  FFMA.FTZ R8, R33, R11, R8 ;  /* 0x0000000b21087223 */ /* 0x000fc40000010008 */
[----:B------:R-:W3:Y:S01]  /*1110*/  LDG.E.64.CONSTANT R32, desc[UR6][R80.64+0x1700] ;  /* 0x0017000650207981 */ /* 0x000ee2000c1e9b00 */
[----:B0-----:R-:W-:Y:S01]  /*1120*/  FFMA.FTZ R49, R46, R4, R49 ;  /* 0x000000042e317223 */ /* 0x001fe20000010031 */
[----:B------:R-:W-:Y:S02]  /*1130*/  FFMA.FTZ R4, R47, R5, R8 ;  /* 0x000000052f047223 */ /* 0x000fe40000010008 */
[----:B------:R-:W4:Y:S04]  /*1140*/  LDG.E.64.CONSTANT R46, desc[UR6][R80.64+0x1600] ;  /* 0x00160006502e7981 */ /* 0x000f28000c1e9b00 */
[----:B------:R-:W0:Y:S01]  /*1150*/  LDS.128 R8, [R78+UR4+0x40] ;  /* 0x000040044e087984 */ /* 0x000e220008000c00 */
[----:B------:R-:W-:Y:S01]  /*1160*/  FFMA.FTZ R49, R44, R6, R49 ;  /* 0x000000062c317223 */ /* 0x000fe20000010031 */
[----:B------:R-:W-:-:S02]  /*1170*/  FFMA.FTZ R44, R45, R7, R4 ;  /* 0x000000072d2c7223 */ /* 0x000fc40000010004 */
[----:B------:R-:W0:Y:S01]  /*1180*/  LDS.128 R4, [R78+UR4+0x50] ;  /* 0x000050044e047984 */ /* 0x000e220008000c00 */
[----:B-1----:R-:W-:Y:S01]  /*1190*/  FFMA.FTZ R49, R16, R12, R49 ;  /* 0x0000000c10317223 */ /* 0x002fe20000010031 */
[----:B------:R-:W-:Y:S02]  /*11a0*/  FFMA.FTZ R44, R17, R13, R44 ;  /* 0x0000000d112c7223 */ /* 0x000fe4000001002c */
[----:B------:R-:W3:Y:S01]  /*11b0*/  LDG.E.64.CONSTANT R16, desc[UR6][R80.64+0x1800] ;  /* 0x0018000650107981 */ /* 0x000ee2000c1e9b00 */
[----:B------:R-:W-:Y:S01]  /*11c0*/  FFMA.FTZ R49, R18, R14, R49 ;  /* 0x0000000e12317223 */ /* 0x000fe20000010031 */
[----:B------:R-:W-:Y:S02]  /*11d0*/  FFMA.FTZ R44, R19, R15, R44 ;  /* 0x0000000f132c7223 */ /* 0x000fe4000001002c */
[----:B------:R-:W3:Y:S04]  /*11e0*/  LDG.E.64.CONSTANT R18, desc[UR6][R80.64+0x1900] ;  /* 0x0019000650127981 */ /* 0x000ee8000c1e9b00 */
[----:B------:R-:W1:Y:S01]  /*11f0*/  LDS.128 R12, [R78+UR4+0x60] ;  /* 0x000060044e0c7984 */ /* 0x000e620008000c00 */
[----:B0-----:R-:W-:Y:S01]  /*1200*/  FFMA.FTZ R49, R42, R8, R49 ;  /* 0x000000082a317223 */ /* 0x001fe20000010031 */
[----:B------:R-:W-:-:S02]  /*1210*/  FFMA.FTZ R44, R43, R9, R44 ;  /* 0x000000092b2c7223 */ /* 0x000fc4000001002c */
[----:B------:R-:W3:Y:S01]  /*1220*/  LDG.E.64.CONSTANT R42, desc[UR6][R80.64+0x1a00] ;  /* 0x001a0006502a7981 */ /* 0x000ee2000c1e9b00 */
[----:B------:R-:W-:Y:S01]  /*1230*/  FFMA.FTZ R49, R40, R10, R49 ;  /* 0x0000000a28317223 */ /* 0x000fe20000010031 */
[----:B------:R-:W-:Y:S02]  /*1240*/  FFMA.FTZ R44, R41, R11, R44 ;  /* 0x0000000b292c7223 */ /* 0x000fe4000001002c */
[----:B------:R-:W0:Y:S01]  /*1250*/  LDS.128 R8, [R78+UR4+0x70] ;  /* 0x000070044e087984 */ /* 0x000e220008000c00 */
[----:B------:R-:W-:Y:S01]  /*1260*/  FFMA.FTZ R49, R38, R4, R49 ;  /* 0x0000000426317223 */ /* 0x000fe20000010031 */
[----:B------:R-:W-:Y:S02]  /*1270*/  FFMA.FTZ R4, R39, R5, R44 ;  /* 0x0000000527047223 */ /* 0x000fe4000001002c */
[----:B------:R-:W3:Y:S04]  /*1280*/  LDG.E.64.CONSTANT R44, desc[UR6][R80.64+0x1c00] ;  /* 0x001c0006502c7981 */ /* 0x000ee8000c1e9b00 */
[----:B------:R-:W3:Y:S01]  /*1290*/  LDG.E.64.CONSTANT R40, desc[UR6][R80.64+0x1d00] ;  /* 0x001d000650287981 */ /* 0x000ee2000c1e9b00 */
[----:B------:R-:W-:Y:S01]  /*12a0*/  FFMA.FTZ R49, R36, R6, R49 ;  /* 0x0000000624317223 */ /* 0x000fe20000010031 */
[----:B------:R-:W-:-:S02]  /*12b0*/  FFMA.FTZ R4, R37, R7, R4 ;  /* 0x0000000725047223 */ /* 0x000fc40000010004 */
[----:B------:R-:W3:Y:S01]  /*12c0*/  LDG.E.64.CONSTANT R38, desc[UR6][R80.64+0x1f00] ;  /* 0x001f000650267981 */ /* 0x000ee2000c1e9b00 */
[----:B-1----:R-:W-:Y:S01]  /*12d0*/  FFMA.FTZ R49, R30, R12, R49 ;  /* 0x0000000c1e317223 */ /* 0x002fe20000010031 */
[----:B------:R-:W-:Y:S02]  /*12e0*/  FFMA.FTZ R12, R31, R13, R4 ;  /* 0x0000000d1f0c7223 */ /* 0x000fe40000010004 */
[----:B------:R-:W1:Y:S04]  /*12f0*/  LDS.128 R4, [R78+UR4+0x80] ;  /* 0x000080044e047984 */ /* 0x000e680008000c00 */
[----:B------:R-:W3:Y:S01]  /*1300*/  LDG.E.64.CONSTANT R36, desc[UR6][R80.64+0x2000] ;  /* 0x0020000650247981 */ /* 0x000ee2000c1e9b00 */
[----:B------:R-:W-:Y:S01]  /*1310*/  FFMA.FTZ R49, R28, R14, R49 ;  /* 0x0000000e1c317223 */ /* 0x000fe20000010031 */
[----:B------:R-:W-:-:S02]  /*1320*/  FFMA.FTZ R12, R29, R15, R12 ;  /* 0x0000000f1d0c7223 */ /* 0x000fc4000001000c */
[----:B------:R-:W3:Y:S04]  /*1330*/  LDG.E.64.CONSTANT R30, desc[UR6][R80.64+0x2500] ;  /* 0x00250006501e7981 */ /* 0x000ee8000c1e9b00 */
[----:B------:R-:W3:Y:S01]  /*1340*/  LDG.E.64.CONSTANT R28, desc[UR6][R80.64+0x2800] ;  /* 0x00280006501c7981 */ /* 0x000ee2000c1e9b00 */
[----:B0-----:R-:W-:Y:S01]  /*1350*/  FFMA.FTZ R49, R26, R8, R49 ;  /* 0x000000081a317223 */ /* 0x001fe20000010031 */
[----:B------:R-:W-:Y:S02]  /*1360*/  FFMA.FTZ R12, R27, R9, R12 ;  /* 0x000000091b0c7223 */ /* 0x000fe4000001000c */
[----:B------:R-:W3:Y:S01]  /*1370*/  LDG.E.64.CONSTANT R26, desc[UR6][R80.64+0x2200] ;  /* 0x00220006501a7981 */ /* 0x000ee2000c1e9b00 */
[----:B------:R-:W-:Y:S01]  /*1380*/  FFMA.FTZ R49, R24, R10, R49 ;  /* 0x0000000a18317223 */ /* 0x000fe20000010031 */
[----:B------:R-:W-:-:S02]  /*1390*/  FFMA.FTZ R12, R25, R11, R12 ;  /* 0x0000000b190c7223 */ /* 0x000fc4000001000c */
[----:B------:R-:W3:Y:S04]  /*13a0*/  LDG.E.64.CONSTANT R24, desc[UR6][R80.64+0x2300] ;  /* 0x0023000650187981 */ /* 0x000ee8000c1e9b00 */
[----:B------:R-:W0:Y:S01]  /*13b0*/  LDS.128 R8, [R78+UR4+0x90] ;  /* 0x000090044e087984 */ /* 0x000e220008000c00 */
[----:B-1----:R-:W-:-:S03]  /*13c0*/  FFMA.FTZ R13, R22, R4, R49 ;  /* 0x00000004160d7223 */ /* 0x002fc60000010031 */
[----:B------:R-:W3:Y:S01]  /*13d0*/  LDG.E.64.CONSTANT R48, desc[UR6][R80.64+0x2400] ;  /* 0x0024000650307981 */ /* 0x000ee2000c1e9b00 */
[----:B------:R-:W-:-:S03]  /*13e0*/  FFMA.FTZ R12, R23, R5, R12 ;  /* 0x00000005170c7223 */ /* 0x000fc6000001000c */
[----:B------:R-:W3:Y:S01]  /*13f0*/  LDG.E.64.CONSTANT R22, desc[UR6][R80.64+0x2600] ;  /* 0x0026000650167981 */ /* 0x000ee2000c1e9b00 */
[----:B------:R-:W-:Y:S01]  /*1400*/  FFMA.FTZ R13, R20, R6, R13 ;  /* 0x00000006140d7223 */ /* 0x000fe2000001000d */
[----:B------:R-:W-:Y:S02]  /*1410*/  FFMA.FTZ R12, R21, R7, R12 ;  /* 0x00000007150c7223 */ /* 0x000fe4000001000c */
[----:B------:R-:W3:Y:S04]  /*1420*/  LDG.E.64.CONSTANT R20, desc[UR6][R80.64+0x2700] ;  /* 0x0027000650147981 */ /* 0x000ee8000c1e9b00 */
[----:B------:R-:W2:Y:S01]  /*1430*/  LDS.128 R4, [R78+UR4+0xa0] ;  /* 0x0000a0044e047984 */ /* 0x000ea20008000c00 */
[----:B0-----:R-:W-:Y:S01]  /*1440*/  FFMA.FTZ R13, R62, R8, R13 ;  /* 0x000000083e0d7223 */ /* 0x001fe2000001000d */
[----:B------:R-:W-:-:S03]  /*1450*/  FFMA.FTZ R12, R63, R9, R12 ;  /* 0x000000093f0c7223 */ /* 0x000fc6000001000c */
[----:B------:R-:W-:Y:S01]  /*1460*/  FFMA.FTZ R13, R60, R10, R13 ;  /* 0x0000000a3c0d7223 */ /* 0x000fe2000001000d */
[----:B------:R-:W-:Y:S02]  /*1470*/  FFMA.FTZ R12, R61, R11, R12 ;  /* 0x0000000b3d0c7223 */ /* 0x000fe4000001000c */
[----:B------:R-:W4:Y:S01]  /*1480*/  LDS.128 R8, [R78+UR4+0xb0] ;  /* 0x0000b0044e087984 */ /* 0x000f220008000c00 */
[----:B--2---:R-:W-:Y:S01]  /*1490*/  FFMA.FTZ R13, R34, R4, R13 ;  /* 0x00000004220d7223 */ /* 0x004fe2000001000d */
[----:B------:R-:W-:Y:S02]  /*14a0*/  FFMA.FTZ R12, R35, R5, R12 ;  /* 0x00000005230c7223 */ /* 0x000fe4000001000c */
[----:B------:R-:W2:Y:S01]  /*14b0*/  LDG.E.64.CONSTANT R34, desc[UR6][R80.64+0x2900] ;  /* 0x0029000650227981 */ /* 0x000ea2000c1e9b00 */
[----:B------:R-:W-:Y:S01]  /*14c0*/  FFMA.FTZ R5, R58, R6, R13 ;  /* 0x000000063a057223 */ /* 0x000fe2000001000d */
[----:B------:R-:W-:Y:S02]  /*14d0*/  FFMA.FTZ R4, R59, R7, R12 ;  /* 0x000000073b047223 */ /* 0x000fe4000001000c */
[----:B------:R-:W0:Y:S04]  /*14e0*/  LDS.128 R12, [R78+UR4+0xc0] ;  /* 0x0000c0044e0c7984 */ /* 0x000e280008000c00 */
[----:B------:R-:W2:Y:S01]  /*14f0*/  LDG.E.64.CONSTANT R58, desc[UR6][R80.64+0x3100] ;  /* 0x00310006503a7981 */ /* 0x000ea2000c1e9b00 */
[----:B----4-:R-:W-:Y:S01]  /*1500*/  FFMA.FTZ R5, R46, R8, R5 ;  /* 0x000000082e057223 */ /* 0x010fe20000010005 */
[----:B------:R-:W-:-:S03]  /*1510*/  FFMA.FTZ R8, R47, R9, R4 ;  /* 0x000000092f087223 */ /* 0x000fc60000010004 */
[----:B---3--:R-:W-:Y:S02]  /*1520*/  FFMA.FTZ R9, R32, R10, R5 ;  /* 0x0000000a20097223 */ /* 0x008fe40000010005 */
[----:B------:R-:W1:Y:S01]  /*1530*/  LDS.128 R4, [R78+UR4+0xd0] ;  /* 0x0000d0044e047984 */ /* 0x000e620008000c00 */
[----:B------:R-:W-:-:S03]  /*1540*/  FFMA.FTZ R46, R33, R11, R8 ;  /* 0x0000000b212e7223 */ /* 0x000fc60000010008 */
[----:B------:R-:W3:Y:S01]  /*1550*/  LDG.E.64.CONSTANT R32, desc[UR6][R80.64+0x2a00] ;  /* 0x002a000650207981 */ /* 0x000ee2000c1e9b00 */
[----:B0-----:R-:W-:-:S03]  /*1560*/  FFMA.FTZ R47, R16, R12, R9 ;  /* 0x0000000c102f7223 */ /* 0x001fc60000010009 */
[----:B------:R-:W0:Y:S01]  /*1570*/  LDS.128 R8, [R78+UR4+0xe0] ;  /* 0x0000e0044e087984 */ /* 0x000e220008000c00 */
[----:B------:R-:W-:Y:S01]  /*1580*/  FFMA.FTZ R46, R17, R13, R46 ;  /* 0x0000000d112e7223 */ /* 0x000fe2000001002e */
[----:B------:R-:W-:-:S03]  /*1590*/  FFMA.FTZ R13, R18, R14, R47 ;  /* 0x0000000e120d7223 */ /* 0x000fc6000001002f */
[----:B------:R-:W-:Y:S02]  /*15a0*/  FFMA.FTZ R12, R19, R15, R46 ;  /* 0x0000000f130c7223 */ /* 0x000fe4000001002e */
[----:B------:R-:W4:Y:S04]  /*15b0*/  LDG.E.64.CONSTANT R46, desc[UR6][R80.64+0x2b00] ;  /* 0x002b0006502e7981 */ /* 0x000f28000c1e9b00 */
[----:B------:R-:W0:Y:S01]  /*15c0*/  LDS.128 R16, [R78+UR4+0xf0] ;  /* 0x0000f0044e107984 */ /* 0x000e220008000c00 */
[----:B-1----:R-:W-:Y:S01]  /*15d0*/  FFMA.FTZ R13, R42, R4, R13 ;  /* 0x000000042a0d7223 */ /* 0x002fe2000001000d */
[----:B------:R-:W-:Y:S02]  /*15e0*/  FFMA.FTZ R12, R43, R5, R12 ;  /* 0x000000052b0c7223 */ /* 0x000fe4000001000c */
[----:B------:R-:W4:Y:S01]  /*15f0*/  LDG.E.64.CONSTANT R42, desc[UR6][R80.64+0x2c00] ;  /* 0x002c0006502a7981 */ /* 0x000f22000c1e9b00 */
[----:B------:R-:W-:Y:S01]  /*1600*/  FFMA.FTZ R5, R56, R6, R13 ;  /* 0x0000000638057223 */ /* 0x000fe2000001000d */
[----:B------:R-:W-:-:S02]  /*1610*/  FFMA.FTZ R4, R57, R7, R12 ;  /* 0x0000000739047223 */ /* 0x000fc4000001000c */
[----:B------:R-:W1:Y:S01]  /*1620*/  LDS.128 R12, [R78+UR4+0x100] ;  /* 0x000100044e0c7984 */ /* 0x000e620008000c00 */
[----:B0-----:R-:W-:Y:S01]  /*1630*/  FFMA.FTZ R5, R44, R8, R5 ;  /* 0x000000082c057223 */ /* 0x001fe20000010005 */
[----:B------:R-:W-:Y:S02]  /*1640*/  FFMA.FTZ R8, R45, R9, R4 ;  /* 0x000000092d087223 */ /* 0x000fe40000010004 */
[----:B------:R-:W4:Y:S01]  /*1650*/  LDG.E.64.CONSTANT R44, desc[UR6][R80.64+0x2d00] ;  /* 0x002d0006502c7981 */ /* 0x000f22000c1e9b00 */
[----:B------:R-:W-:-:S03]  /*1660*/  FFMA.FTZ R9, R40, R10, R5 ;  /* 0x0000000a28097223 */ /* 0x000fc60000010005 */
[----:B------:R-:W0:Y:S01]  /*1670*/  LDS.128 R4, [R78+UR4+0x110] ;  /* 0x000110044e047984 */ /* 0x000e220008000c00 */
[----:B------:R-:W-:-:S03]  /*1680*/  FFMA.FTZ R8, R41, R11, R8 ;  /* 0x0000000b29087223 */ /* 0x000fc60000010008 */
[----:B------:R-:W4:Y:S01]  /*1690*/  LDG.E.64.CONSTANT R40, desc[UR6][R80.64+0x2e00] ;  /* 0x002e000650287981 */ /* 0x000f22000c1e9b00 */
[----:B------:R-:W-:Y:S01]  /*16a0*/  FFMA.FTZ R9, R52, R16, R9 ;  /* 0x0000001034097223 */ /* 0x000fe20000010009 */
[----:B------:R-:W-:Y:S02]  /*16b0*/  FFMA.FTZ R16, R53, R17, R8 ;  /* 0x0000001135107223 */ /* 0x000fe40000010008 */
[----:B------:R-:W4:Y:S01]  /*16c0*/  LDG.E.64.CONSTANT R56, desc[UR6][R80.64+0x3200] ;  /* 0x0032000650387981 */ /* 0x000f22000c1e9b00 */
[----:B------:R-:W-:Y:S01]  /*16d0*/  FFMA.FTZ R17, R38, R18, R9 ;  /* 0x0000001226117223 */ /* 0x000fe20000010009 */
[----:B------:R-:W-:Y:S02]  /*16e0*/  FFMA.FTZ R16, R39, R19, R16 ;  /* 0x0000001327107223 */ /* 0x000fe40000010010 */
[----:B------:R-:W0:Y:S04]  /*16f0*/  LDS.128 R8, [R78+UR4+0x120] ;  /* 0x000120044e087984 */ /* 0x000e280008000c00 */
[----:B------:R-:W4:Y:S01]  /*1700*/  LDG.E.64.CONSTANT R38, desc[UR6][R80.64+0x2f00] ;  /* 0x002f000650267981 */ /* 0x000f22000c1e9b00 */
[----:B-1----:R-:W-:Y:S01]  /*1710*/  FFMA.FTZ R53, R36, R12, R17 ;  /* 0x0000000c24357223 */ /* 0x002fe20000010011 */
[----:B------:R-:W-:-:S02]  /*1720*/  FFMA.FTZ R12, R37, R13, R16 ;  /* 0x0000000d250c7223 */ /* 0x000fc40000010010 */
[----:B------:R-:W4:Y:S04]  /*1730*/  LDG.E.64.CONSTANT R36, desc[UR6][R80.64+0x3000] ;  /* 0x0030000650247981 */ /* 0x000f28000c1e9b00 */
[----:B------:R-:W1:Y:S01]  /*1740*/  LDS.128 R16, [R78+UR4+0x130] ;  /* 0x000130044e107984 */ /* 0x000e620008000c00 */
[----:B------:R-:W-:-:S04]  /*1750*/  FFMA.FTZ R53, R50, R14, R53 ;  /* 0x0000000e32357223 */ /* 0x000fc80000010035 */
[----:B0-----:R-:W-:Y:S02]  /*1760*/  FFMA.FTZ R13, R26, R4, R53 ;  /* 0x000000041a0d7223 */ /* 0x001fe40000010035 */
[----:B------:R-:W4:Y:S01]  /*1770*/  LDG.E.64.CONSTANT R52, desc[UR6][R80.64+0x3300] ;  /* 0x0033000650347981 */ /* 0x000f22000c1e9b00 */
[----:B------:R-:W-:Y:S01]  /*1780*/  FFMA.FTZ R12, R51, R15, R12 ;  /* 0x0000000f330c7223 */ /* 0x000fe2000001000c */
[----:B------:R-:W-:Y:S02]  /*1790*/  FFMA.FTZ R13, R24, R6, R13 ;  /* 0x00000006180d7223 */ /* 0x000fe4000001000d */
[----:B------:R-:W4:Y:S01]  /*17a0*/  LDG.E.64.CONSTANT R50, desc[UR6][R80.64+0x3f00] ;  /* 0x003f000650327981 */ /* 0x000f22000c1e9b00 */
[----:B------:R-:W-:-:S03]  /*17b0*/  FFMA.FTZ R12, R27, R5, R12 ;  /* 0x000000051b0c7223 */ /* 0x000fc6000001000c */
[----:B------:R-:W4:Y:S01]  /*17c0*/  LDG.E.64.CONSTANT R4, desc[UR6][R80.64+0x3400] ;  /* 0x0034000650047981 */ /* 0x000f22000c1e9b00 */
[----:B------:R-:W-:Y:S01]  /*17d0*/  FFMA.FTZ R12, R25, R7, R12 ;  /* 0x00000007190c7223 */ /* 0x000fe2000001000c */
[----:B------:R-:W-:Y:S02]  /*17e0*/  FFMA.FTZ R13, R48, R8, R13 ;  /* 0x00000008300d7223 */ /* 0x000fe4000001000d */
[----:B------:R-:W4:Y:S01]  /*17f0*/  LDG.E.64.CONSTANT R6, desc[UR6][R80.64+0x3500] ;  /* 0x0035000650067981 */ /* 0x000f22000c1e9b00 */
[----:B------:R-:W-:Y:S01]  /*1800*/  FFMA.FTZ R12, R49, R9, R12 ;  /* 0x00000009310c7223 */ /* 0x000fe2000001000c */
[----:B------:R-:W-:Y:S02]  /*1810*/  FFMA.FTZ R13, R30, R10, R13 ;  /* 0x0000000a1e0d7223 */ /* 0x000fe4000001000d */
[----:B------:R-:W4:Y:S01]  /*1820*/  LDG.E.64.CONSTANT R8, desc[UR6][R80.64+0x3600] ;  /* 0x0036000650087981 */ /* 0x000f22000c1e9b00 */
[----:B------:R-:W-:-:S03]  /*1830*/  FFMA.FTZ R14, R31, R11, R12 ;  /* 0x0000000b1f0e7223 */ /* 0x000fc6000001000c */
[----:B------:R-:W4:Y:S04]  /*1840*/  LDG.E.64.CONSTANT R10, desc[UR6][R80.64+0x3700] ;  /* 0x00370006500a7981 */ /* 0x000f28000c1e9b00 */
[----:B------:R-:W4:Y:S04]  /*1850*/  LDG.E.64.CONSTANT R48, desc[UR6][R80.64+0x3e00] ;  /* 0x003e000650307981 */ /* 0x000f28000c1e9b00 */
[----:B------:R-:W0:Y:S01]  /*1860*/  LDS.128 R24, [R78+UR4+0x140] ;  /* 0x000140044e187984 */ /* 0x000e220008000c00 */
[----:B-1----:R-:W-:-:S03]  /*1870*/  FFMA.FTZ R31, R22, R16, R13 ;  /* 0x00000010161f7223 */ /* 0x002fc6000001000d */
[----:B------:R-:W4:Y:S01]  /*1880*/  LDG.E.64.CONSTANT R12, desc[UR6][R80.64+0x3800] ;  /* 0x00380006500c7981 */ /* 0x000f22000c1e9b00 */
[----:B------:R-:W-:-:S03]  /*1890*/  FFMA.FTZ R22, R23, R17, R14 ;  /* 0x0000001117167223 */ /* 0x000fc6000001000e */
[----:B------:R-:W4:Y:S01]  /*18a0*/  LDG.E.64.CONSTANT R14, desc[UR6][R80.64+0x3900] ;  /* 0x00390006500e7981 */ /* 0x000f22000c1e9b00 */
[----:B------:R-:W-:-:S03]  /*18b0*/  FFMA.FTZ R31, R20, R18, R31 ;  /* 0x00000012141f7223 */ /* 0x000fc6000001001f */
[----:B------:R-:W4:Y:S01]  /*18c0*/  LDG.E.64.CONSTANT R16, desc[UR6][R80.64+0x3a00] ;  /* 0x003a000650107981 */ /* 0x000f22000c1e9b00 */
[----:B------:R-:W-:-:S03]  /*18d0*/  FFMA.FTZ R30, R21, R19, R22 ;  /* 0x00000013151e7223 */ /* 0x000fc60000010016 */
[----:B------:R-:W4:Y:S04]  /*18e0*/  LDG.E.64.CONSTANT R18, desc[UR6][R80.64+0x3b00] ;  /* 0x003b000650127981 */ /* 0x000f28000c1e9b00 */
[----:B------:R-:W4:Y:S04]  /*18f0*/  LDG.E.64.CONSTANT R20, desc[UR6][R80.64+0x3c00] ;  /* 0x003c000650147981 */ /* 0x000f28000c1e9b00 */
[----:B------:R-:W4:Y:S01]  /*1900*/  LDG.E.64.CONSTANT R22, desc[UR6][R80.64+0x3d00] ;  /* 0x003d000650167981 */ /* 0x000f22000c1e9b00 */
[----:B0-----:R-:W-:Y:S01]  /*1910*/  FFMA.FTZ R31, R28, R24, R31 ;  /* 0x000000181c1f7223 */ /* 0x001fe2000001001f */
[----:B------:R-:W-:-:S03]  /*1920*/  FFMA.FTZ R24, R29, R25, R30 ;  /* 0x000000191d187223 */ /* 0x000fc6000001001e */
[----:B--2---:R-:W-:Y:S02]  /*1930*/  FFMA.FTZ R25, R34, R26, R31 ;  /* 0x0000001a22197223 */ /* 0x004fe4000001001f */
[----:B------:R-:W3:Y:S01]  /*1940*/  LDS.128 R28, [R78+UR4+0x150] ;  /* 0x000150044e1c7984 */ /* 0x000ee20008000c00 */
[----:B------:R-:W-:Y:S01]  /*1950*/  FFMA.FTZ R34, R35, R27, R24 ;  /* 0x0000001b23227223 */ /* 0x000fe20000010018 */
[----:B---3--:R-:W-:Y:S02]  /*1960*/  FFMA.FTZ R35, R32, R28, R25 ;  /* 0x0000001c20237223 */ /* 0x008fe40000010019 */
[----:B------:R-:W0:Y:S01]  /*1970*/  LDS.128 R24, [R78+UR4+0x160] ;  /* 0x000160044e187984 */ /* 0x000e220008000c00 */
[----:B------:R-:W-:Y:S01]  /*1980*/  FFMA.FTZ R28, R33, R29, R34 ;  /* 0x0000001d211c7223 */ /* 0x000fe20000010022 */
[----:B----4-:R-:W-:Y:S02]  /*1990*/  FFMA.FTZ R29, R46, R30, R35 ;  /* 0x0000001e2e1d7223 */ /* 0x010fe40000010023 */
[----:B------:R-:W1:Y:S01]  /*19a0*/  LDS.128 R32, [R78+UR4+0x170] ;  /* 0x000170044e207984 */ /* 0x000e620008000c00 */
[----:B------:R-:W-:Y:S01]  /*19b0*/  FFMA.FTZ R46, R47, R31, R28 ;  /* 0x0000001f2f2e7223 */ /* 0x000fe2000001001c */
[----:B0-----:R-:W-:-:S02]  /*19c0*/  FFMA.FTZ R47, R42, R24, R29 ;  /* 0x000000182a2f7223 */ /* 0x001fc4000001001d */
[----:B------:R-:W0:Y:S01]  /*19d0*/  LDS.128 R28, [R78+UR4+0x180] ;  /* 0x000180044e1c7984 */ /* 0x000e220008000c00 */
[----:B------:R-:W-:Y:S01]  /*19e0*/  FFMA.FTZ R46, R43, R25, R46 ;  /* 0x000000192b2e7223 */ /* 0x000fe2000001002e */
[----:B------:R-:W-:-:S03]  /*19f0*/  FFMA.FTZ R25, R44, R26, R47 ;  /* 0x0000001a2c197223 */ /* 0x000fc6000001002f */
[----:B------:R-:W-:Y:S02]  /*1a00*/  FFMA.FTZ R24, R45, R27, R46 ;  /* 0x0000001b2d187223 */ /* 0x000fe4000001002e */
[----:B------:R-:W2:Y:S01]  /*1a10*/  LDS.128 R44, [R78+UR4+0x190] ;  /* 0x000190044e2c7984 */ /* 0x000ea20008000c00 */
[----:B-1----:R-:W-:Y:S01]  /*1a20*/  FFMA.FTZ R43, R40, R32, R25 ;  /* 0x00000020282b7223 */ /* 0x002fe20000010019 */
[----:B------:R-:W-:Y:S02]  /*1a30*/  FFMA.FTZ R32, R41, R33, R24 ;  /* 0x0000002129207223 */ /* 0x000fe40000010018 */
[----:B------:R-:W1:Y:S01]  /*1a40*/  LDS.128 R24, [R78+UR4+0x1a0] ;  /* 0x0001a0044e187984 */ /* 0x000e620008000c00 */
[----:B------:R-:W-:-:S03]  /*1a50*/  FFMA.FTZ R33, R38, R34, R43 ;  /* 0x0000002226217223 */ /* 0x000fc6000001002b */
[----:B------:R-:W3:Y:S01]  /*1a60*/  LDS.128 R40, [R78+UR4+0x1b0] ;  /* 0x0001b0044e287984 */ /* 0x000ee20008000c00 */
[----:B------:R-:W-:Y:S01]  /*1a70*/  FFMA.FTZ R32, R39, R35, R32 ;  /* 0x0000002327207223 */ /* 0x000fe20000010020 */
[----:B0-----:R-:W-:-:S03]  /*1a80*/  FFMA.FTZ R33, R36, R28, R33 ;  /* 0x0000001c24217223 */ /* 0x001fc60000010021 */
[----:B------:R-:W-:Y:S02]  /*1a90*/  FFMA.FTZ R32, R37, R29, R32 ;  /* 0x0000001d25207223 */ /* 0x000fe40000010020 */
[----:B------:R-:W0:Y:S01]  /*1aa0*/  LDS.128 R36, [R78+UR4+0x1c0] ;  /* 0x0001c0044e247984 */ /* 0x000e220008000c00 */
[----:B------:R-:W-:Y:S01]  /*1ab0*/  FFMA.FTZ R29, R58, R30, R33 ;  /* 0x0000001e3a1d7223 */ /* 0x000fe20000010021 */
[----:B------:R-:W-:Y:S02]  /*1ac0*/  FFMA.FTZ R28, R59, R31, R32 ;  /* 0x0000001f3b1c7223 */ /* 0x000fe40000010020 */
[----:B------:R-:W4:Y:S01]  /*1ad0*/  LDS.128 R32, [R78+UR4+0x1d0] ;  /* 0x0001d0044e207984 */ /* 0x000f220008000c00 */
[----:B--2---:R-:W-:Y:S01]  /*1ae0*/  FFMA.FTZ R29, R56, R44, R29 ;  /* 0x0000002c381d7223 */ /* 0x004fe2000001001d */
[----:B------:R-:W-:-:S03]  /*1af0*/  FFMA.FTZ R44, R57, R45, R28 ;  /* 0x0000002d392c7223 */ /* 0x000fc6000001001c */
[----:B------:R-:W-:Y:S02]  /*1b00*/  FFMA.FTZ R45, R52, R46, R29 ;  /* 0x0000002e342d7223 */ /* 0x000fe4000001001d */
[----:B------:R-:W2:Y:S01]  /*1b10*/  LDS.128 R28, [R78+UR4+0x1e0] ;  /* 0x0001e0044e1c7984 */ /* 0x000ea20008000c00 */
[----:B------:R-:W-:Y:S01]  /*1b20*/  FFMA.FTZ R52, R53, R47, R44 ;  /* 0x0000002f35347223 */ /* 0x000fe2000001002c */
[----:B-1----:R-:W-:-:S03]  /*1b30*/  FFMA.FTZ R53, R4, R24, R45 ;  /* 0x0000001804357223 */ /* 0x002fc6000001002d */
[----:B------:R-:W-:Y:S01]  /*1b40*/  FFMA.FTZ R52, R5, R25, R52 ;  /* 0x0000001905347223 */ /* 0x000fe20000010034 */
[----:B------:R-:W1:Y:S01]  /*1b50*/  LDS.128 R44, [R78+UR4+0x1f0] ;  /* 0x0001f0044e2c7984 */ /* 0x000e620008000c00 */
[----:B------:R-:W-:Y:S02]  /*1b60*/  FFMA.FTZ R53, R6, R26, R53 ;  /* 0x0000001a06357223 */ /* 0x000fe40000010035 */
[----:B------:R-:W-:Y:S02]  /*1b70*/  FFMA.FTZ R52, R7, R27, R52 ;  /* 0x0000001b07347223 */ /* 0x000fe40000010034 */
[----:B---3--:R-:W-:Y:S02]  /*1b80*/  FFMA.FTZ R53, R8, R40, R53 ;  /* 0x0000002808357223 */ /* 0x008fe40000010035 */
[----:B------:R-:W-:Y:S02]  /*1b90*/  FFMA.FTZ R52, R9, R41, R52 ;  /* 0x0000002909347223 */ /* 0x000fe40000010034 */
[----:B------:R-:W-:-:S02]  /*1ba0*/  FFMA.FTZ R53, R10, R42, R53 ;  /* 0x0000002a0a357223 */ /* 0x000fc40000010035 */
[----:B------:R-:W-:Y:S02]  /*1bb0*/  FFMA.FTZ R52, R11, R43, R52 ;  /* 0x0000002b0b347223 */ /* 0x000fe40000010034 */
[----:B0-----:R-:W-:Y:S02]  /*1bc0*/  FFMA.FTZ R53, R12, R36, R53 ;  /* 0x000000240c357223 */ /* 0x001fe40000010035 */
[----:B------:R-:W-:Y:S02]  /*1bd0*/  FFMA.FTZ R52, R13, R37, R52 ;  /* 0x000000250d347223 */ /* 0x000fe40000010034 */
[----:B------:R-:W-:Y:S02]  /*1be0*/  FFMA.FTZ R53, R14, R38, R53 ;  /* 0x000000260e357223 */ /* 0x000fe40000010035 */
[----:B------:R-:W-:Y:S02]  /*1bf0*/  FFMA.FTZ R52, R15, R39, R52 ;  /* 0x000000270f347223 */ /* 0x000fe40000010034 */
[----:B----4-:R-:W-:-:S02]  /*1c00*/  FFMA.FTZ R53, R16, R32, R53 ;  /* 0x0000002010357223 */ /* 0x010fc40000010035 */
[----:B------:R-:W-:Y:S02]  /*1c10*/  FFMA.FTZ R52, R17, R33, R52 ;  /* 0x0000002111347223 */ /* 0x000fe40000010034 */
[----:B------:R-:W-:Y:S02]  /*1c20*/  FFMA.FTZ R53, R18, R34, R53 ;  /* 0x0000002212357223 */ /* 0x000fe40000010035 */
[----:B------:R-:W-:Y:S02]  /*1c30*/  FFMA.FTZ R52, R19, R35, R52 ;  /* 0x0000002313347223 */ /* 0x000fe40000010034 */
[----:B--2---:R-:W-:Y:S02]  /*1c40*/  FFMA.FTZ R53, R20, R28, R53 ;  /* 0x0000001c14357223 */ /* 0x004fe40000010035 */
[----:B------:R-:W-:Y:S02]  /*1c50*/  FFMA.FTZ R52, R21, R29, R52 ;  /* 0x0000001d15347223 */ /* 0x000fe40000010034 */
[----:B------:R-:W-:-:S02]  /*1c60*/  FFMA.FTZ R53, R22, R30, R53 ;  /* 0x0000001e16357223 */ /* 0x000fc40000010035 */
[----:B------:R-:W-:Y:S02]  /*1c70*/  FFMA.FTZ R52, R23, R31, R52 ;  /* 0x0000001f17347223 */ /* 0x000fe40000010034 */
[----:B-1----:R-:W-:Y:S02]  /*1c80*/  FFMA.FTZ R53, R48, R44, R53 ;  /* 0x0000002c30357223 */ /* 0x002fe40000010035 */
[----:B------:R-:W-:Y:S01]  /*1c90*/  FFMA.FTZ R52, R49, R45, R52 ;  /* 0x0000002d31347223 */ /* 0x000fe20000010034 */
[----:B------:R-:W-:Y:S01]  /*1ca0*/  UMOV UR4, 0xffffffff ;  /* 0xffffffff00047882 */ /* 0x000fe20000000000 */
[----:B------:R-:W-:Y:S01]  /*1cb0*/  LOP3.LUT R4, R64, 0x1, RZ, 0xc0, !PT ;  /* 0x0000000140047812 */ /* 0x000fe200078ec0ff */
[----:B------:R-:W-:Y:S01]  /*1cc0*/  FFMA.FTZ R46, R50, R46, R53 ;  /* 0x0000002e322e7223 */ /* 0x000fe20000010035 */
[----:B------:R-:W-:Y:S01]  /*1cd0*/  FFMA.FTZ R47, R51, R47, R52 ;  /* 0x0000002f332f7223 */ /* 0x000fe20000010034 */
[----:B-----5:R-:W-:Y:S02]  /*1ce0*/  FSETP.NEU.FTZ.AND P0, PT, R74, RZ, PT ;  /* 0x000000ff4a00720b */ /* 0x020fe40003f1d000 */
[----:B------:R-:W-:Y:S01]  /*1cf0*/  ISETP.NE.U32.AND P1, PT, R4, 0x1, PT ;  /* 0x000000010400780c */ /* 0x000fe20003f25070 */
[----:B------:R-:W-:Y:S01]  /*1d00*/  FADD.FTZ R46, R46, R47 ;  /* 0x0000002f2e2e7221 */ /* 0x000fe20000010000 */
[----:B------:R-:W-:Y:S11]  /*1d10*/  BRA.DIV UR4, `(.L_x_25675) ;  /* 0x0000005e04dc7947 */ /* 0x000ff6000b800000 */
[----:B------:R0:W1:Y:S02]  /*1d20*/  SHFL.BFLY PT, R5, R46, 0x1, 0x1f ;  /* 0x0c201f002e057f89 */ /* 0x00006400000e0000 */
.L_x_25715:
[----:B------:R-:W-:Y:S01]  /*1d30*/  IADD3 R4, PT, PT, R67, 0x1, RZ ;  /* 0x0000000143047810 */ /* 0x000fe20007ffe0ff */
[----:B-1----:R-:W-:-:S03]  /*1d40*/  FADD.FTZ R5, R46, R5 ;  /* 0x000000052e057221 */ /* 0x002fc60000010000 */
[----:B------:R-:W-:-:S05]  /*1d50*/  I2FP.F32.S32 R7, R4 ;  /* 0x0000000400077245 */ /* 0x000fca0000201400 */
[----:B------:R-:W-:-:S05]  /*1d60*/  FMUL.FTZ R7, R7, R74 ;  /* 0x0000004a07077220 */ /* 0x000fca0000410000 */
[----:B------:R-:W-:Y:S01]  /*1d70*/  FSEL R4, R7, RZ, P0 ;  /* 0x000000ff07047208 */ /* 0x000fe20000000000 */
[----:B------:R-:W-:-:S04]  /*1d80*/  @P1 VIADD R7, R66, 0xffffffff ;  /* 0xffffffff42071836 */ /* 0x000fc80000000000 */
[----:B------:R-:W-:Y:S01]  /*1d90*/  FFMA.FTZ R4, R5, UR15, R4 ;  /* 0x0000000f05047c23 */ /* 0x000fe20008010004 */
[----:B------:R-:W-:-:S04]  /*1da0*/  @P1 ISETP.GE.AND P0, PT, R7, R76, PT ;  /* 0x0000004c0700120c */ /* 0x000fc80003f06270 */
[----:B------:R-:W-:Y:S02]  /*1db0*/  @P1 FSEL R5, R4, RZ, !P0 ;  /* 0x000000ff04051208 */ /* 0x000fe40004000000 */
[----:B------:R-:W-:-:S03]  /*1dc0*/  ISETP.GE.OR P0, PT, R7, R76, !P1 ;  /* 0x0000004c0700720c */ /* 0x000fc60004f06670 */
[----:B------:R1:W-:Y:S10]  /*1dd0*/  @P1 STS [R68], R5 ;  /* 0x0000000544001388 */ /* 0x0003f40000000800 */
[----:B-1----:R-:W-:-:S07]  /*1de0*/  @!P0 FMNMX.FTZ R69, R69, R4, !PT ;  /* 0x0000000445458209 */ /* 0x002fce0007810000 */
.L_x_25674:
[----:B------:R-:W-:Y:S05]  /*1df0*/  BSYNC B1 ;  /* 0x0000000000017941 */ /* 0x000fea0003800000 */
.L_x_25672:
[----:B------:R-:W-:Y:S01]  /*1e00*/  IADD3 R70, PT, PT, R70, 0x4, RZ ;  /* 0x0000000446467810 */ /* 0x000fe20007ffe0ff */
[----:B------:R-:W-:Y:S01]  /*1e10*/  VIADD R67, R67, 0x40 ;  /* 0x0000004043437836 */ /* 0x000fe20000000000 */
[----:B------:R-:W-:Y:S02]  /*1e20*/  IADD3 R54, P1, PT, R54, 0x10, RZ ;  /* 0x0000001036367810 */ /* 0x000fe40007f3e0ff */
[----:B------:R-:W-:Y:S02]  /*1e30*/  ISETP.GE.U32.AND P0, PT, R70, R77, PT ;  /* 0x0000004d4600720c */ /* 0x000fe40003f06070 */
[----:B-1----:R-:W-:Y:S01]  /*1e40*/  IADD3 R68, PT, PT, R68, 0x100, RZ ;  /* 0x0000010044447810 */ /* 0x002fe20007ffe0ff */
[----:B------:R-:W-:Y:S01]  /*1e50*/  IMAD.X R55, RZ, RZ, R55, P1 ;  /* 0x000000ffff377224 */ /* 0x000fe200008e0637 */
[----:B------:R-:W-:Y:S02]  /*1e60*/  IADD3 R66, PT, PT, R66, 0x40, RZ ;  /* 0x0000004042427810 */ /* 0x000fe40007ffe0ff */
[----:B------:R-:W-:-:S07]  /*1e70*/  IADD3 R65, PT, PT, R65, 0x40, RZ ;  /* 0x0000004041417810 */ /* 0x000fce0007ffe0ff */
[----:B------:R-:W-:Y:S05]  /*1e80*/  @!P0 BRA `(.L_x_25676) ;  /* 0xffffffe800ec8947 */ /* 0x000fea000383ffff */
.L_x_25671:
[----:B------:R-:W-:Y:S05]  /*1e90*/  BSYNC B0 ;  /* 0x0000000000007941 */ /* 0x000fea0003800000 */
.L_x_25670:
        /* <DEDUP_REMOVED lines=9> */
.L_x_25721:
[----:B------:R-:W3:Y:S01]  /*1f30*/  S2R R9, SR_CgaCtaId ;  /* 0x0000000000097919 */ /* 0x000ee20000008800 */
[----:B------:R-:W-:Y:S01]  /*1f40*/  MOV R10, 0x400 ;  /* 0x00000400000a7802 */ /* 0x000fe20000000f00 */
[----:B------:R-:W-:Y:S05]  /*1f50*/  WARPSYNC.ALL ;  /* 0x0000000000007948 */ /* 0x000fea0003800000 */
[----:B------:R-:W-:Y:S02]  /*1f60*/  LOP3.LUT P0, R4, R64, 0x1f, RZ, 0xc0, !PT ;  /* 0x0000001f40047812 */ /* 0x000fe4000780c0ff */
[----:B------:R-:W-:Y:S02]  /*1f70*/  IADD3 R8, PT, PT, R10, 0x400, RZ ;  /* 0x000004000a087810 */ /* 0x000fe40007ffe0ff */
[----:B------:R-:W-:-:S02]  /*1f80*/  SHF.R.U32.HI R5, RZ, 0x5, R64 ;  /* 0x00000005ff057819 */ /* 0x000fc40000011640 */
[----:B--2---:R-:W-:Y:S02]  /*1f90*/  FMNMX.FTZ R7, R6, R7, !PT ;  /* 0x0000000706077209 */ /* 0x004fe40007810000 */
[----:B---3--:R-:W-:-:S04]  /*1fa0*/  LEA R8, R9, R8, 0x18 ;  /* 0x0000000809087211 */ /* 0x008fc800078ec0ff */
[----:B-1----:R-:W-:-:S05]  /*1fb0*/  LEA R6, R5, R8, 0x2 ;  /* 0x0000000805067211 */ /* 0x002fca00078e10ff */
[----:B------:R-:W-:Y:S01]  /*1fc0*/  @!P0 STS [R6], R7 ;  /* 0x0000000706008388 */ /* 0x000fe20000000800 */
[----:B------:R-:W-:Y:S01]  /*1fd0*/  BAR.SYNC.DEFER_BLOCKING 0x0 ;  /* 0x0000000000007b1d */ /* 0x000fe20000010000 */
[C---:B------:R-:W-:Y:S01]  /*1fe0*/  ISETP.GT.U32.AND P1, PT, R4.reuse, 0x3, PT ;  /* 0x000000030400780c */ /* 0x040fe20003f24070 */
[----:B------:R-:W-:Y:S01]  /*1ff0*/  IMAD R8, R4, 0x4, R8 ;  /* 0x0000000404087824 */ /* 0x000fe200078e0208 */
[----:B------:R-:W-:-:S05]  /*2000*/  MOV R13, 0xff7fffff ;  /* 0xff7fffff000d7802 */ /* 0x000fca0000000f00 */
[----:B------:R-:W1:Y:S01]  /*2010*/  S2UR UR12, SR_CTAID.Z ;  /* 0x00000000000c79c3 */ /* 0x000e620000002700 */
[----:B------:R-:W-:Y:S05]  /*2020*/  BSSY.RECONVERGENT B0, `(.L_x_25678) ;  /* 0x00000ed000007945 */ /* 0x000fea0003800200 */
[----:B------:R-:W2:Y:S01]  /*2030*/  @!P1 LDS R13, [R8] ;  /* 0x00000000080d9984 */ /* 0x000ea20000000800 */
[----:B-1----:R-:W-:-:S03]  /*2040*/  USHF.L.U32 UR5, UR12, 0x9, URZ ;  /* 0x000000090c057899 */ /* 0x002fc600080006ff */
[----:B--2---:R-:W1:Y:S02]  /*2050*/  SHFL.BFLY PT, R12, R13, 0x2, 0x1f ;  /* 0x0c401f000d0c7f89 */ /* 0x004e6400000e0000 */
[----:B-1----:R-:W-:Y:S01]  /*2060*/  FMNMX.FTZ R14, R12, R13, !PT ;  /* 0x0000000d0c0e7209 */ /* 0x002fe20007810000 */
[----:B------:R-:W-:-:S04]  /*2070*/  HFMA2 R12, -RZ, RZ, 0, 0 ;  /* 0x00000000ff0c7431 */ /* 0x000fc800000001ff */
        /* <DEDUP_REMOVED lines=24> */
.L_x_25682:
        /* <DEDUP_REMOVED lines=11> */
.L_x_25681:
[----:B------:R-:W-:Y:S05]  /*22b0*/  BSYNC.RECONVERGENT B1 ;  /* 0x0000000000017941 */ /* 0x000fea0003800200 */
.L_x_25680:
        /* <DEDUP_REMOVED lines=12> */
.L_x_25685:
        /* <DEDUP_REMOVED lines=100> */
.L_x_25684:
[----:B------:R-:W-:Y:S05]  /*29c0*/  BSYNC.RECONVERGENT B1 ;  /* 0x0000000000017941 */ /* 0x000fea0003800200 */
.L_x_25683:
        /* <DEDUP_REMOVED lines=55> */
.L_x_25687:
[----:B------:R-:W-:Y:S05]  /*2d40*/  BSYNC.RECONVERGENT B1 ;  /* 0x0000000000017941 */ /* 0x000fea0003800200 */
.L_x_25686:
        /* <DEDUP_REMOVED lines=26> */
.L_x_25679:
[----:B------:R-:W-:Y:S05]  /*2ef0*/  BSYNC.RECONVERGENT B0 ;  /* 0x0000000000007941 */ /* 0x000fea0003800200 */
.L_x_25678:
        /* <DEDUP_REMOVED lines=41> */
.L_x_25692:
[----:B------:R-:W2:Y:S01]  /*3190*/  LDS R13, [R14] ;  /* 0x000000000e0d7984 */ /* 0x000ea20000000800 */
[----:B------:R-:W-:-:S04]  /*31a0*/  IADD3 R15, PT, PT, R15, 0x1, RZ ;  /* 0x000000010f0f7810 */ /* 0x000fc80007ffe0ff */
[----:B------:R-:W-:Y:S01]  /*31b0*/  ISETP.NE.AND P0, PT, R15, RZ, PT ;  /* 0x000000ff0f00720c */ /* 0x000fe20003f05270 */
[----:B--2---:R-:W-:-:S05]  /*31c0*/  FMUL.FTZ R13, R13, R6 ;  /* 0x000000060d0d7220 */ /* 0x004fca0000410000 */
[----:B------:R2:W-:Y:S02]  /*31d0*/  STS [R14], R13 ;  /* 0x0000000d0e007388 */ /* 0x0005e40000000800 */
[----:B--2---:R-:W-:-:S05]  /*31e0*/  IADD3 R14, PT, PT, R14, 0x200, RZ ;  /* 0x000002000e0e7810 */ /* 0x004fca0007ffe0ff */
[----:B------:R-:W-:Y:S05]  /*31f0*/  @P0 BRA `(.L_x_25692) ;  /* 0xfffffffc00e40947 */ /* 0x000fea000383ffff */
.L_x_25691:
[----:B------:R-:W-:Y:S05]  /*3200*/  BSYNC.RECONVERGENT B1 ;  /* 0x0000000000017941 */ /* 0x000fea0003800200 */
.L_x_25690:
        /* <DEDUP_REMOVED lines=12> */
.L_x_25695:
        /* <DEDUP_REMOVED lines=52> */
.L_x_25694:
[----:B------:R-:W-:Y:S05]  /*3610*/  BSYNC.RECONVERGENT B1 ;  /* 0x0000000000017941 */ /* 0x000fea0003800200 */
.L_x_25693:
        /* <DEDUP_REMOVED lines=31> */
.L_x_25697:
[----:B------:R-:W-:Y:S05]  /*3810*/  BSYNC.RECONVERGENT B1 ;  /* 0x0000000000017941 */ /* 0x000fea0003800200 */
.L_x_25696:
        /* <DEDUP_REMOVED lines=14> */
.L_x_25689:
[----:B------:R-:W-:Y:S05]  /*3900*/  BSYNC.RECONVERGENT B0 ;  /* 0x0000000000007941 */ /* 0x000fea0003800200 */
.L_x_25688:
[----:B------:R-:W4:Y:S01]  /*3910*/  LDC R7, c[0x0][0x370] ;  /* 0x0000dc00ff077b82 */ /* 0x000f220000000800 */
[----:B--23--:R-:W2:Y:S07]  /*3920*/  S2R R6, SR_CTAID.Y ;  /* 0x0000000000067919 */ /* 0x00ceae0000002600 */
[----:B------:R-:W-:Y:S01]  /*3930*/  BAR.SYNC.DEFER_BLOCKING 0x0 ;  /* 0x0000000000007b1d */ /* 0x000fe20000010000 */
[----:B------:R-:W-:Y:S01]  /*3940*/  ISETP.NE.AND P0, PT, R64, RZ, PT ;  /* 0x000000ff4000720c */ /* 0x000fe20003f05270 */
[----:B------:R-:W-:-:S06]  /*3950*/  HFMA2 R67, -RZ, RZ, 0, 0 ;  /* 0x00000000ff437431 */ /* 0x000fcc00000001ff */
[----:B------:R-:W3:Y:S01]  /*3960*/  LDC R8, c[0x0][0x378] ;  /* 0x0000de00ff087b82 */ /* 0x000ee20000000800 */
[----:B------:R-:W0:Y:S01]  /*3970*/  LDCU UR14, c[0x0][0x3dc] ;  /* 0x00007b80ff0e77ac */ /* 0x000e220008000800 */
[----:B------:R-:W-:Y:S06]  /*3980*/  BSSY.RECONVERGENT B0, `(.L_x_25698) ;  /* 0x0000010000007945 */ /* 0x000fec0003800200 */
[----:B------:R-:W0:Y:S01]  /*3990*/  S2UR UR13, SR_CTAID.X ;  /* 0x00000000000d79c3 */ /* 0x000e220000002500 */
[----:B------:R-:W-:Y:S05]  /*39a0*/  @P0 BRA `(.L_x_25699) ;  /* 0x0000000000340947 */ /* 0x000fea0003800000 */
[----:B0-2-4-:R-:W-:Y:S01]  /*39b0*/  IMAD R13, R6, R7, UR13 ;  /* 0x0000000d060d7e24 */ /* 0x015fe2000f8e0207 */
[----:B------:R-:W0:Y:S03]  /*39c0*/  LDCU.128 UR8, c[0x0][0x380] ;  /* 0x00007000ff0877ac */ /* 0x000e260008000c00 */
[----:B---3--:R-:W-:-:S05]  /*39d0*/  IMAD R13, R13, R8, RZ ;  /* 0x000000080d0d7224 */ /* 0x008fca00078e02ff */
        /* <DEDUP_REMOVED lines=9> */
[----:B------:R0:W-:Y:S02]  /*3a70*/  STG.E desc[UR6][R16.64], R12 ;  /* 0x0000000c10007986 */ /* 0x0001e4000c101906 */
.L_x_25699:
[----:B0-----:R-:W-:Y:S05]  /*3a80*/  BSYNC.RECONVERGENT B0 ;  /* 0x0000000000007941 */ /* 0x001fea0003800200 */
.L_x_25698:
[----:B------:R-:W-:Y:S01]  /*3a90*/  USHF.L.U32 UR4, UR12, 0x5, URZ ;  /* 0x000000050c047899 */ /* 0x000fe200080006ff */
[----:B------:R-:W-:Y:S01]  /*3aa0*/  BSSY.RECONVERGENT B0, `(.L_x_25700) ;  /* 0x000028b000007945 */ /* 0x000fe20003800200 */
[----:B------:R-:W0:Y:S01]  /*3ab0*/  LDCU.64 UR8, c[0x0][0x3a8] ;  /* 0x00007500ff0877ac */ /* 0x000e220008000a00 */
[----:B------:R-:W-:Y:S01]  /*3ac0*/  HFMA2 R65, -RZ, RZ, 0, 0 ;  /* 0x00000000ff417431 */ /* 0x000fe200000001ff */
[----:B------:R-:W-:Y:S02]  /*3ad0*/  MOV R66, RZ ;  /* 0x000000ff00427202 */ /* 0x000fe40000000f00 */
[----:B------:R-:W-:Y:S02]  /*3ae0*/  CS2R R62, SRZ ;  /* 0x00000000003e7805 */ /* 0x000fe4000001ff00 */
[----:B------:R-:W-:Y:S02]  /*3af0*/  LOP3.LUT R16, R5, UR4, RZ, 0xfc, !PT ;  /* 0x0000000405107c12 */ /* 0x000fe4000f8efcff */
[----:B------:R-:W-:-:S02]  /*3b00*/  CS2R R60, SRZ ;  /* 0x00000000003c7805 */ /* 0x000fc4000001ff00 */
[----:B------:R-:W-:Y:S02]  /*3b10*/  CS2R R58, SRZ ;  /* 0x00000000003a7805 */ /* 0x000fe4000001ff00 */
[----:B------:R-:W-:Y:S02]  /*3b20*/  CS2R R56, SRZ ;  /* 0x0000000000387805 */ /* 0x000fe4000001ff00 */
[----:B------:R-:W-:Y:S02]  /*3b30*/  ISETP.GE.U32.AND P0, PT, R16, R77, PT ;  /* 0x0000004d1000720c */ /* 0x000fe40003f06070 */
        /* <DEDUP_REMOVED lines=13> */
[----:B------:R-:W1:Y:S01]  /*3c10*/  LDCU UR4, c[0x0][0x3c8] ;  /* 0x00007900ff0477ac */ /* 0x000e620008000800 */
[----:B------:R-:W-:Y:S01]  /*3c20*/  IMAD.WIDE.U32 R12, R16, 0x4, RZ ;  /* 0x00000004100c7825 */ /* 0x000fe200078e00ff */
[----:B------:R-:W-:Y:S02]  /*3c30*/  SHF.L.U32 R18, R64, 0x4, RZ ;  /* 0x0000000440127819 */ /* 0x000fe400000006ff */
[----:B------:R-:W-:Y:S01]  /*3c40*/  CS2R R66, SRZ ;  /* 0x0000000000427805 */ /* 0x000fe2000001ff00 */
[----:B------:R-:W3:Y:S01]  /*3c50*/  LDCU.64 UR10, c[0x0][0x3b8] ;  /* 0x00007700ff0a77ac */ /* 0x000ee20008000a00 */
[----:B------:R-:W-:Y:S01]  /*3c60*/  IADD3 R14, PT, PT, R10, 0x420, RZ ;  /* 0x000004200a0e7810 */ /* 0x000fe20007ffe0ff */
[----:B------:R-:W-:Y:S01]  /*3c70*/  IMAD.MOV.U32 R65, RZ, RZ, RZ ;  /* 0x000000ffff417224 */ /* 0x000fe200078e00ff */
[----:B------:R-:W-:Y:S02]  /*3c80*/  LOP3.LUT R10, R18, 0x30, RZ, 0xe2, !PT ;  /* 0x00000030120a7812 */ /* 0x000fe400078ee2ff */
[----:B------:R-:W-:-:S02]  /*3c90*/  CS2R R62, SRZ ;  /* 0x00000000003e7805 */ /* 0x000fc4000001ff00 */
[----:B------:R-:W-:Y:S01]  /*3ca0*/  LEA R9, R9, R14, 0x18 ;  /* 0x0000000e09097211 */ /* 0x000fe200078ec0ff */
[----:B------:R-:W-:Y:S01]  /*3cb0*/  IMAD.MOV.U32 R14, RZ, RZ, RZ ;  /* 0x000000ffff0e7224 */ /* 0x000fe200078e00ff */
[----:B------:R-:W-:Y:S01]  /*3cc0*/  SHF.L.U32 R68, R64, 0x2, RZ ;  /* 0x0000000240447819 */ /* 0x000fe200000006ff */
[----:B------:R-:W-:Y:S01]  /*3cd0*/  IMAD R32, R5, 0x40, R10 ;  /* 0x0000004005207824 */ /* 0x000fe200078e020a */
[----:B------:R-:W-:Y:S01]  /*3ce0*/  IADD3 R33, PT, PT, R16, 0x1, RZ ;  /* 0x0000000110217810 */ /* 0x000fe20007ffe0ff */
[----:B0-----:R-:W0:Y:S01]  /*3cf0*/  MUFU.RCP R17, R17 ;  /* 0x0000001100117308 */ /* 0x001e220000001000 */
[----:B------:R-:W-:Y:S02]  /*3d00*/  LOP3.LUT R69, R68, 0xc, RZ, 0xc0, !PT ;  /* 0x0000000c44457812 */ /* 0x000fe400078ec0ff */
[----:B------:R-:W-:Y:S02]  /*3d10*/  CS2R R60, SRZ ;  /* 0x00000000003c7805 */ /* 0x000fe4000001ff00 */
[----:B------:R-:W-:Y:S01]  /*3d20*/  IADD3 R32, PT, PT, R9, R32, RZ ;  /* 0x0000002009207210 */ /* 0x000fe20007ffe0ff */
[----:B-12---:R-:W-:Y:S01]  /*3d30*/  IMAD R11, R6, UR4, RZ ;  /* 0x00000004060b7c24 */ /* 0x006fe2000f8e02ff */
[----:B------:R-:W1:Y:S01]  /*3d40*/  LDCU UR4, c[0x0][0x3fc] ;  /* 0x00007f80ff0477ac */ /* 0x000e620008000800 */
[----:B------:R-:W-:-:S02]  /*3d50*/  IADD3 R9, PT, PT, R76, 0xf, RZ ;  /* 0x0000000f4c097810 */ /* 0x000fc40007ffe0ff */
[----:B------:R-:W-:Y:S01]  /*3d60*/  CS2R R58, SRZ ;  /* 0x00000000003a7805 */ /* 0x000fe2000001ff00 */
[----:B------:R-:W-:Y:S01]  /*3d70*/  IMAD.WIDE R12, R11, 0x4, R12 ;  /* 0x000000040b0c7825 */ /* 0x000fe200078e020c */
[----:B------:R-:W-:Y:S02]  /*3d80*/  CS2R R56, SRZ ;  /* 0x0000000000387805 */ /* 0x000fe4000001ff00 */
[----:B------:R-:W-:Y:S02]  /*3d90*/  CS2R R54, SRZ ;  /* 0x0000000000367805 */ /* 0x000fe4000001ff00 */
[----:B------:R-:W-:Y:S02]  /*3da0*/  CS2R R52, SRZ ;  /* 0x0000000000347805 */ /* 0x000fe4000001ff00 */
[----:B------:R-:W-:Y:S02]  /*3db0*/  CS2R R50, SRZ ;  /* 0x0000000000327805 */ /* 0x000fe4000001ff00 */
[----:B---3--:R-:W-:Y:S01]  /*3dc0*/  IADD3 R10, P0, PT, R12, UR10, RZ ;  /* 0x0000000a0c0a7c10 */ /* 0x008fe2000ff1e0ff */
[----:B------:R-:W2:Y:S01]  /*3dd0*/  LDCU UR10, c[0x0][0x3e0] ;  /* 0x00007c00ff0a77ac */ /* 0x000ea20008000800 */
[----:B------:R-:W-:-:S02]  /*3de0*/  CS2R R48, SRZ ;  /* 0x0000000000307805 */ /* 0x000fc4000001ff00 */
[----:B------:R-:W-:Y:S01]  /*3df0*/  CS2R R46, SRZ ;  /* 0x00000000002e7805 */ /* 0x000fe2000001ff00 */
[----:B0-----:R-:W-:Y:S01]  /*3e00*/  VIADD R15, R17, 0xffffffe ;  /* 0x0ffffffe110f7836 */ /* 0x001fe20000000000 */
[----:B------:R-:W-:Y:S02]  /*3e10*/  CS2R R44, SRZ ;  /* 0x00000000002c7805 */ /* 0x000fe4000001ff00 */
[----:B------:R-:W-:Y:S02]  /*3e20*/  CS2R R42, SRZ ;  /* 0x00000000002a7805 */ /* 0x000fe4000001ff00 */
[----:B------:R-:W-:Y:S02]  /*3e30*/  CS2R R40, SRZ ;  /* 0x0000000000287805 */ /* 0x000fe4000001ff00 */
[----:B------:R-:W-:Y:S02]  /*3e40*/  CS2R R38, SRZ ;  /* 0x0000000000267805 */ /* 0x000fe4000001ff00 */
[----:B------:R-:W-:Y:S01]  /*3e50*/  CS2R R36, SRZ ;  /* 0x0000000000247805 */ /* 0x000fe2000001ff00 */
[----:B------:R-:W0:Y:S01]  /*3e60*/  F2I.FTZ.U32.TRUNC.NTZ R15, R15 ;  /* 0x0000000f000f7305 */ /* 0x000e22000021f000 */
[----:B------:R-:W-:-:S02]  /*3e70*/  MOV R35, RZ ;  /* 0x000000ff00237202 */ /* 0x000fc40000000f00 */
[----:B-1----:R-:W-:Y:S02]  /*3e80*/  IADD3 R0, PT, PT, R0, -UR4, RZ ;  /* 0x8000000400007c10 */ /* 0x002fe4000fffe0ff */
[----:B------:R-:W-:Y:S01]  /*3e90*/  LOP3.LUT R68, R68, 0x7c, RZ, 0xc0, !PT ;  /* 0x0000007c44447812 */ /* 0x000fe200078ec0ff */
[----:B--2--5:R-:W-:-:S05]  /*3ea0*/  IMAD R74, R2, UR10, RZ ;  /* 0x0000000a024a7c24 */ /* 0x024fca000f8e02ff */
[----:B------:R-:W-:Y:S02]  /*3eb0*/  SHF.R.S32.HI R75, RZ, 0x1f, R74 ;  /* 0x0000001fff4b7819 */ /* 0x000fe4000001144a */
[----:B0-----:R-:W-:-:S04]  /*3ec0*/  IADD3 R11, PT, PT, RZ, -R15, RZ ;  /* 0x8000000fff0b7210 */ /* 0x001fc80007ffe0ff */
[----:B------:R-:W-:Y:S02]  /*3ed0*/  MOV R12, R11 ;  /* 0x0000000b000c7202 */ /* 0x000fe40000000f00 */
[----:B------:R-:W-:Y:S02]  /*3ee0*/  IADD3.X R11, PT, PT, R13, UR11, RZ, P0, !PT ;  /* 0x0000000b0d0b7c10 */ /* 0x000fe400087fe4ff */
[----:B------:R-:W-:Y:S01]  /*3ef0*/  SHF.R.U32.HI R13, RZ, 0x4, R9 ;  /* 0x00000004ff0d7819 */ /* 0x000fe20000011609 */
[----:B------:R-:W-:Y:S01]  /*3f00*/  IMAD R17, R12, R3, RZ ;  /* 0x000000030c117224 */ /* 0x000fe200078e02ff */
[----:B------:R-:W-:Y:S02]  /*3f10*/  LEA R12, R5, UR5, 0x4 ;  /* 0x00000005050c7c11 */ /* 0x000fe4000f8e20ff */
[----:B------:R-:W-:Y:S01]  /*3f20*/  IADD3 R34, PT, PT, -R13, R16, RZ ;  /* 0x000000100d227210 */ /* 0x000fe20007ffe1ff */
[----:B------:R-:W-:Y:S01]  /*3f30*/  IMAD.HI.U32 R9, R15, R17, R14 ;  /* 0x000000110f097227 */ /* 0x000fe200078e000e */
[----:B------:R-:W-:-:S05]  /*3f40*/  IADD3 R2, PT, PT, R12, 0x1, RZ ;  /* 0x000000010c027810 */ /* 0x000fca0007ffe0ff */
[----:B------:R-:W-:-:S07]  /*3f50*/  IMAD.IADD R69, R2, 0x1, R69 ;  /* 0x0000000102457824 */ /* 0x000fce00078e0245 */
.L_x_25704:
        /* <DEDUP_REMOVED lines=23> */
[----:B------:R-:W-:Y:S02]  /*40d0*/  MOV R16, R15 ;  /* 0x0000000f00107202 */ /* 0x000fe40000000f00 */
[----:B0-----:R-:W-:-:S03]  /*40e0*/  IADD3 R12, PT, PT, RZ, -R13, RZ ;  /* 0x8000000dff0c7210 */ /* 0x001fc60007ffe0ff */
[----:B------:R-:W-:Y:S01]  /*40f0*/  @!P2 IMAD.MOV R16, RZ, RZ, -R16 ;  /* 0x000000ffff10a224 */ /* 0x000fe200078e0a10 */
[----:B------:R-:W-:Y:S02]  /*4100*/  @!P1 LOP3.LUT R16, RZ, R17, RZ, 0x33, !PT ;  /* 0x00000011ff109212 */ /* 0x000fe400078e33ff */
[----:B------:R-:W-:Y:S01]  /*4110*/  MOV R17, R12 ;  /* 0x0000000c00117202 */ /* 0x000fe20000000f00 */
[----:B------:R-:W-:Y:S01]  /*4120*/  IMAD.MOV.U32 R12, RZ, RZ, RZ ;  /* 0x000000ffff0c7224 */ /* 0x000fe200078e00ff */
[----:B------:R-:W-:Y:S02]  /*4130*/  IADD3 R15, PT, PT, R16, R71, RZ ;  /* 0x00000047100f7210 */ /* 0x000fe40007ffe0ff */
[----:B------:R-:W-:Y:S01]  /*4140*/  ISETP.NE.AND P2, PT, R20, RZ, PT ;  /* 0x000000ff1400720c */ /* 0x000fe20003f45270 */
[----:B------:R-:W-:Y:S01]  /*4150*/  IMAD R17, R17, R14, RZ ;  /* 0x0000000e11117224 */ /* 0x000fe200078e02ff */
        /* <DEDUP_REMOVED lines=27> */
[----:B------:R-:W3:Y:S01]  /*4310*/  LDG.E.128.CONSTANT R12, desc[UR6][R78.64+0x200] ;  /* 0x000200064e0c7981 */ /* 0x000ee2000c1e9d00 */
[----:B------:R-:W-:Y:S02]  /*4320*/  ISETP.NE.AND P1, PT, R34, -0x1, PT ;  /* 0xffffffff2200780c */ /* 0x000fe40003f25270 */
[----:B------:R-:W-:Y:S01]  /*4330*/  IADD3 R73, PT, PT, R69, -0x1, RZ ;  /* 0xffffffff45497810 */ /* 0x000fe20007ffe0ff */
[----:B------:R-:W5:Y:S10]  /*4340*/  LDG.E.128.CONSTANT R24, desc[UR6][R78.64+0x400] ;  /* 0x000400064e187981 */ /* 0x000f74000c1e9d00 */
[----:B------:R-:W-:-:S02]  /*4350*/  @!P1 ISETP.GE.AND P2, PT, R73, R76, PT ;  /* 0x0000004c4900920c */ /* 0x000fc40003f46270 */
[C---:B------:R-:W-:Y:S02]  /*4360*/  @!P1 IADD3 R21, PT, PT, R69.reuse, 0x1, RZ ;  /* 0x0000000145159810 */ /* 0x040fe40007ffe0ff */
[-C--:B------:R-:W-:Y:S02]  /*4370*/  @!P1 ISETP.GE.AND P3, PT, R69, R76.reuse, PT ;  /* 0x0000004c4500920c */ /* 0x080fe40003f66270 */
[----:B--2---:R-:W-:Y:S02]  /*4380*/  @!P1 FSEL R28, R28, RZ, !P2 ;  /* 0x000000ff1c1c9208 */ /* 0x004fe40005000000 */
[----:B------:R-:W-:Y:S01]  /*4390*/  @!P1 ISETP.GE.AND P2, PT, R21, R76, PT ;  /* 0x0000004c1500920c */ /* 0x000fe20003f46270 */
[----:B------:R-:W-:Y:S01]  /*43a0*/  @!P1 VIADD R21, R69, 0x2 ;  /* 0x0000000245159836 */ /* 0x000fe20000000000 */
[----:B------:R-:W-:-:S04]  /*43b0*/  @!P1 FSEL R29, R29, RZ, !P3 ;  /* 0x000000ff1d1d9208 */ /* 0x000fc80005800000 */
[----:B------:R-:W-:Y:S01]  /*43c0*/  @!P1 ISETP.GE.AND P3, PT, R21, R76, PT ;  /* 0x0000004c1500920c */ /* 0x000fe20003f66270 */
[----:B0-----:R-:W-:Y:S01]  /*43d0*/  FMUL.FTZ R29, R17, R29 ;  /* 0x0000001d111d7220 */ /* 0x001fe20000410000 */
[----:B------:R-:W-:Y:S02]  /*43e0*/  @!P1 IADD3 R21, PT, PT, R69, 0x1, RZ ;  /* 0x0000000145159810 */ /* 0x000fe40007ffe0ff */
[----:B------:R-:W-:Y:S01]  /*43f0*/  @!P1 FSEL R30, R30, RZ, !P2 ;  /* 0x000000ff1e1e9208 */ /* 0x000fe20005000000 */
[----:B------:R-:W-:Y:S01]  /*4400*/  FFMA.FTZ R29, R16, R28, R29 ;  /* 0x0000001c101d7223 */ /* 0x000fe2000001001d */
[----:B------:R-:W-:Y:S02]  /*4410*/  @!P1 ISETP.GE.AND P4, PT, R21, R76, PT ;  /* 0x0000004c1500920c */ /* 0x000fe40003f86270 */
[----:B------:R-:W2:Y:S01]  /*4420*/  LDG.E.128.CONSTANT R20, desc[UR6][R78.64+0x600] ;  /* 0x000600064e147981 */ /* 0x000ea2000c1e9d00 */
[----:B------:R-:W-:Y:S01]  /*4430*/  @!P1 FSEL R31, R31, RZ, !P3 ;  /* 0x000000ff1f1f9208 */ /* 0x000fe20005800000 */
[----:B------:R-:W-:Y:S01]  /*4440*/  FFMA.FTZ R70, R18, R30, R29 ;  /* 0x0000001e12467223 */ /* 0x000fe2000001001d */
[----:B------:R-:W-:-:S02]  /*4450*/  @!P1 ISETP.GE.AND P3, PT, R69, R76, PT ;  /* 0x0000004c4500920c */ /* 0x000fc40003f66270 */
[----:B------:R-:W-:Y:S01]  /*4460*/  @!P1 ISETP.GE.AND P2, PT, R73, R76, PT ;  /* 0x0000004c4900920c */ /* 0x000fe20003f46270 */
[----:B------:R-:W-:Y:S01]  /*4470*/  FFMA.FTZ R70, R19, R31, R70 ;  /* 0x0000001f13467223 */ /* 0x000fe20000010046 */
[----:B---3--:R-:W-:Y:S01]  /*4480*/  @!P1 FSEL R13, R13, RZ, !P3 ;  /* 0x000000ff0d0d9208 */ /* 0x008fe20005800000 */
[----:B------:R-:W3:Y:S01]  /*4490*/  LDG.E.128.CONSTANT R28, desc[UR6][R78.64+0x800] ;  /* 0x000800064e1c7981 */ /* 0x000ee2000c1e9d00 */
[----:B------:R-:W-:Y:S02]  /*44a0*/  @!P1 FSEL R12, R12, RZ, !P2 ;  /* 0x000000ff0c0c9208 */ /* 0x000fe40005000000 */
[----:B------:R-:W-:Y:S01]  /*44b0*/  @!P1 FSEL R14, R14, RZ, !P4 ;  /* 0x000000ff0e0e9208 */ /* 0x000fe20006000000 */
[----:B------:R-:W-:-:S04]  /*44c0*/  FMUL.FTZ R13, R17, R13 ;  /* 0x0000000d110d7220 */ /* 0x000fc80000410000 */
[----:B------:R-:W-:-:S04]  /*44d0*/  FFMA.FTZ R13, R16, R12, R13 ;  /* 0x0000000c100d7223 */ /* 0x000fc8000001000d */
[----:B------:R-:W-:Y:S01]  /*44e0*/  FFMA.FTZ R14, R18, R14, R13 ;  /* 0x0000000e120e7223 */ /* 0x000fe2000001000d */
[----:B------:R-:W-:-:S04]  /*44f0*/  @!P1 IADD3 R13, PT, PT, R69, 0x2, RZ ;  /* 0x00000002450d9810 */ /* 0x000fc80007ffe0ff */
[-C--:B------:R-:W-:Y:S02]  /*4500*/  @!P1 ISETP.GE.AND P2, PT, R13, R76.reuse, PT ;  /* 0x0000004c0d00920c */ /* 0x080fe40003f46270 */
[CC--:B------:R-:W-:Y:S02]  /*4510*/  @!P1 ISETP.GE.AND P3, PT, R69.reuse, R76.reuse, PT ;  /* 0x0000004c4500920c */ /* 0x0c0fe40003f66270 */
[----:B------:R-:W-:Y:S02]  /*4520*/  @!P1 IADD3 R13, PT, PT, R69, 0x1, RZ ;  /* 0x00000001450d9810 */ /* 0x000fe40007ffe0ff */
[----:B------:R-:W-:Y:S02]  /*4530*/  @!P1 FSEL R15, R15, RZ, !P2 ;  /* 0x000000ff0f0f9208 */ /* 0x000fe40005000000 */
[-C--:B------:R-:W-:Y:S02]  /*4540*/  @!P1 ISETP.GE.AND P2, PT, R73, R76.reuse, PT ;  /* 0x0000004c4900920c */ /* 0x080fe40003f46270 */
[----:B-----5:R-:W-:Y:S01]  /*4550*/  @!P1 FSEL R25, R25, RZ, !P3 ;  /* 0x000000ff19199208 */ /* 0x020fe20005800000 */
[----:B------:R-:W-:Y:S01]  /*4560*/  FFMA.FTZ R15, R19, R15, R14 ;  /* 0x0000000f130f7223 */ /* 0x000fe2000001000e */
[----:B------:R-:W-:Y:S01]  /*4570*/  @!P1 ISETP.GE.AND P4, PT, R13, R76, PT ;  /* 0x0000004c0d00920c */ /* 0x000fe20003f86270 */
[----:B------:R-:W-:Y:S01]  /*4580*/  @!P1 VIADD R13, R69, 0x2 ;  /* 0x00000002450d9836 */ /* 0x000fe20000000000 */
[----:B------:R-:W-:Y:S01]  /*4590*/  @!P1 FSEL R24, R24, RZ, !P2 ;  /* 0x000000ff18189208 */ /* 0x000fe20005000000 */
[----:B------:R-:W-:Y:S01]  /*45a0*/  FMUL.FTZ R25, R17, R25 ;  /* 0x0000001911197220 */ /* 0x000fe20000410000 */
[----:B------:R-:W-:Y:S01]  /*45b0*/  FADD.FTZ R66, R66, R15 ;  /* 0x0000000f42427221 */ /* 0x000fe20000010000 */
[----:B------:R-:W-:-:S02]  /*45c0*/  @!P1 FSEL R26, R26, RZ, !P4 ;  /* 0x000000ff1a1a9208 */ /* 0x000fc40006000000 */
[----:B------:R-:W-:Y:S01]  /*45d0*/  @!P1 ISETP.GE.AND P5, PT, R13, R76, PT ;  /* 0x0000004c0d00920c */ /* 0x000fe20003fa6270 */
[----:B------:R-:W-:Y:S01]  /*45e0*/  FFMA.FTZ R25, R16, R24, R25 ;  /* 0x0000001810197223 */ /* 0x000fe20000010019 */
[----:B------:R-:W5:Y:S01]  /*45f0*/  LDG.E.128.CONSTANT R12, desc[UR6][R78.64+0xa00] ;  /* 0x000a00064e0c7981 */ /* 0x000f62000c1e9d00 */
[----:B------:R-:W-:Y:S02]  /*4600*/  @!P1 ISETP.GE.AND P3, PT, R69, R76, PT ;  /* 0x0000004c4500920c */ /* 0x000fe40003f66270 */
[----:B------:R-:W-:Y:S01]  /*4610*/  FFMA.FTZ R26, R18, R26, R25 ;  /* 0x0000001a121a7223 */ /* 0x000fe20000010019 */
[----:B------:R-:W-:Y:S02]  /*4620*/  @!P1 ISETP.GE.AND P2, PT, R73, R76, PT ;  /* 0x0000004c4900920c */ /* 0x000fe40003f46270 */
[----:B------:R-:W-:Y:S02]  /*4630*/  @!P1 IADD3 R25, PT, PT, R69, 0x1, RZ ;  /* 0x0000000145199810 */ /* 0x000fe40007ffe0ff */
[----:B------:R-:W-:-:S05]  /*4640*/  @!P1 FSEL R27, R27, RZ, !P5 ;  /* 0x000000ff1b1b9208 */ /* 0x000fca0006800000 */
[----:B------:R-:W-:-:S04]  /*4650*/  FFMA.FTZ R26, R19, R27, R26 ;  /* 0x0000001b131a7223 */ /* 0x000fc8000001001a */
[----:B------:R-:W-:Y:S01]  /*4660*/  FADD.FTZ R65, R65, R26 ;  /* 0x0000001a41417221 */ /* 0x000fe20000010000 */
[----:B--2---:R-:W-:Y:S02]  /*4670*/  @!P1 FSEL R21, R21, RZ, !P3 ;  /* 0x000000ff15159208 */ /* 0x004fe40005800000 */
[----:B------:R-:W-:Y:S02]  /*4680*/  @!P1 FSEL R20, R20, RZ, !P2 ;  /* 0x000000ff14149208 */ /* 0x000fe40005000000 */
[----:B------:R-:W-:Y:S01]  /*4690*/  @!P1 ISETP.GE.AND P2, PT, R25, R76, PT ;  /* 0x0000004c1900920c */ /* 0x000fe20003f46270 */
[----:B------:R-:W-:Y:S01]  /*46a0*/  FMUL.FTZ R21, R17, R21 ;  /* 0x0000001511157220 */ /* 0x000fe20000410000 */
[----:B------:R-:W-:Y:S02]  /*46b0*/  @!P1 IADD3 R25, PT, PT, R69, 0x2, RZ ;  /* 0x0000000245199810 */ /* 0x000fe40007ffe0ff */
[----:B------:R-:W-:Y:S01]  /*46c0*/  @!P1 FSEL R22, R22, RZ, !P2 ;  /* 0x000000ff16169208 */ /* 0x000fe20005000000 */
[----:B------:R-:W-:Y:S01]  /*46d0*/  FFMA.FTZ R21, R16, R20, R21 ;  /* 0x0000001410157223 */ /* 0x000fe20000010015 */
[----:B------:R-:W-:-:S02]  /*46e0*/  @!P1 ISETP.GE.AND P3, PT, R25, R76, PT ;  /* 0x0000004c1900920c */ /* 0x000fc40003f66270 */
[----:B------:R-:W-:Y:S01]  /*46f0*/  @!P1 ISETP.GE.AND P2, PT, R73, R76, PT ;  /* 0x0000004c4900920c */ /* 0x000fe20003f46270 */
[----:B------:R-:W-:Y:S01]  /*4700*/  FFMA.FTZ R22, R18, R22, R21 ;  /* 0x0000001612167223 */ /* 0x000fe20000010015 */
[C---:B------:R-:W-:Y:S01]  /*4710*/  @!P1 VIADD R21, R69.reuse, 0x2 ;  /* 0x0000000245159836 */ /* 0x040fe20000000000 */
[----:B------:R-:W-:Y:S02]  /*4720*/  @!P1 IADD3 R25, PT, PT, R69, 0x1, RZ ;  /* 0x0000000145199810 */ /* 0x000fe40007ffe0ff */
[----:B------:R-:W-:Y:S02]  /*4730*/  @!P1 FSEL R23, R23, RZ, !P3 ;  /* 0x000000ff17179208 */ /* 0x000fe40005800000 */
[----:B---3--:R-:W-:Y:S02]  /*4740*/  @!P1 FSEL R28, R28, RZ, !P2 ;  /* 0x000000ff1c1c9208 */ /* 0x008fe40005000000 */
[-C--:B------:R-:W-:Y:S01]  /*4750*/  @!P1 ISETP.GE.AND P2, PT, R21, R76.reuse, PT ;  /* 0x0000004c1500920c */ /* 0x080fe20003f46270 */
[----:B------:R-:W-:Y:S01]  /*4760*/  FFMA.FTZ R22, R19, R23, R22 ;  /* 0x0000001713167223 */ /* 0x000fe20000010016 */
[----:B------:R-:W-:-:S02]  /*4770*/  @!P1 ISETP.GE.AND P4, PT, R25, R76, PT ;  /* 0x0000004c1900920c */ /* 0x000fc40003f86270 */
[----:B------:R-:W-:Y:S01]  /*4780*/  @!P1 IADD3 R21, PT, PT, R69, 0x1, RZ ;  /* 0x0000000145159810 */ /* 0x000fe20007ffe0ff */
[----:B------:R-:W2:Y:S01]  /*4790*/  LDG.E.128.CONSTANT R24, desc[UR6][R78.64+0xc00] ;  /* 0x000c00064e187981 */ /* 0x000ea2000c1e9d00 */
[----:B------:R-:W-:Y:S01]  /*47a0*/  @!P1 FSEL R30, R30, RZ, !P4 ;  /* 0x000000ff1e1e9208 */ /* 0x000fe20006000000 */
[----:B------:R-:W-:Y:S01]  /*47b0*/  FADD.FTZ R63, R63, R22 ;  /* 0x000000163f3f7221 */ /* 0x000fe20000010000 */
[-C--:B------:R-:W-:Y:S02]  /*47c0*/  @!P1 ISETP.GE.AND P4, PT, R21, R76.reuse, PT ;  /* 0x0000004c1500920c */ /* 0x080fe40003f86270 */
[----:B------:R-:W3:Y:S01]  /*47d0*/  LDG.E.128.CONSTANT R20, desc[UR6][R78.64+0xe00] ;  /* 0x000e00064e147981 */ /* 0x000ee2000c1e9d00 */
[----:B------:R-:W-:-:S04]  /*47e0*/  @!P1 ISETP.GE.AND P3, PT, R69, R76, PT ;  /* 0x0000004c4500920c */ /* 0x000fc80003f66270 */
[----:B------:R-:W-:Y:S02]  /*47f0*/  @!P1 FSEL R29, R29, RZ, !P3 ;  /* 0x000000ff1d1d9208 */ /* 0x000fe40005800000 */
[-C--:B------:R-:W-:Y:S02]  /*4800*/  @!P1 ISETP.GE.AND P3, PT, R69, R76.reuse, PT ;  /* 0x0000004c4500920c */ /* 0x080fe40003f66270 */
[----:B------:R-:W-:Y:S02]  /*4810*/  @!P1 FSEL R31, R31, RZ, !P2 ;  /* 0x000000ff1f1f9208 */ /* 0x000fe40005000000 */
[----:B------:R-:W-:Y:S02]  /*4820*/  @!P1 ISETP.GE.AND P2, PT, R73, R76, PT ;  /* 0x0000004c4900920c */ /* 0x000fe40003f46270 */
[----:B-----5:R-:W-:Y:S02]  /*4830*/  @!P1 FSEL R13, R13, RZ, !P3 ;  /* 0x000000ff0d0d9208 */ /* 0x020fe40005800000 */
[----:B------:R-:W-:-:S03]  /*4840*/  @!P1 FSEL R12, R12, RZ, !P2 ;  /* 0x000000ff0c0c9208 */ /* 0x000fc60005000000 */
[----:B------:R-:W-:Y:S01]  /*4850*/  FMUL.FTZ R13, R17, R13 ;  /* 0x0000000d110d7220 */ /* 0x000fe20000410000 */
[----:B------:R-:W-:-:S03]  /*4860*/  @!P1 FSEL R14, R14, RZ, !P4 ;  /* 0x000000ff0e0e9208 */ /* 0x000fc60006000000 */
[----:B------:R-:W-:-:S04]  /*4870*/  FFMA.FTZ R13, R16, R12, R13 ;  /* 0x0000000c100d7223 */ /* 0x000fc8000001000d */
[----:B------:R-:W-:Y:S01]  /*4880*/  FFMA.FTZ R14, R18, R14, R13 ;  /* 0x0000000e120e7223 */ /* 0x000fe2000001000d */
[----:B------:R-:W-:-:S04]  /*4890*/  @!P1 IADD3 R13, PT, PT, R69, 0x2, RZ ;  /* 0x00000002450d9810 */ /* 0x000fc80007ffe0ff */
[----:B------:R-:W-:Y:S02]  /*48a0*/  @!P1 ISETP.GE.AND P4, PT, R13, R76, PT ;  /* 0x0000004c0d00920c */ /* 0x000fe40003f86270 */
[----:B------:R-:W-:Y:S01]  /*48b0*/  @!P1 IADD3 R13, PT, PT, R69, 0x1, RZ ;  /* 0x00000001450d9810 */ /* 0x000fe20007ffe0ff */
[----:B------:R-:W-:-:S03]  /*48c0*/  FMUL.FTZ R29, R17, R29 ;  /* 0x0000001d111d7220 */ /* 0x000fc60000410000 */
[----:B------:R-:W-:Y:S01]  /*48d0*/  @!P1 ISETP.GE.AND P2, PT, R13, R76, PT ;  /* 0x0000004c0d00920c */ /* 0x000fe20003f46270 */
[----:B------:R-:W-:Y:S01]  /*48e0*/  FFMA.FTZ R29, R16, R28, R29 ;  /* 0x0000001c101d7223 */ /* 0x000fe2000001001d */
[----:B------:R-:W-:-:S03]  /*48f0*/  @!P1 VIADD R13, R69, 0x2 ;  /* 0x00000002450d9836 */ /* 0x000fc60000000000 */
[----:B------:R-:W-:Y:S01]  /*4900*/  FFMA.FTZ R30, R18, R30, R29 ;  /* 0x0000001e121e7223 */ /* 0x000fe2000001001d */
[-C--:B------:R-:W-:Y:S02]  /*4910*/  @!P1 ISETP.GE.AND P6, PT, R73, R76.reuse, PT ;  /* 0x0000004c4900920c */ /* 0x080fe40003fc6270 */
[-C--:B------:R-:W-:Y:S01]  /*4920*/  @!P1 ISETP.GE.AND P3, PT, R13, R76.reuse, PT ;  /* 0x0000004c0d00920c */ /* 0x080fe20003f66270 */
[----:B------:R-:W-:Y:S01]  /*4930*/  FFMA.FTZ R81, R19, R31, R30 ;  /* 0x0000001f13517223 */ /* 0x000fe2000001001e */
[----:B------:R-:W-:Y:S01]  /*4940*/  @!P1 IADD3 R13, PT, PT, R69, 0x1, RZ ;  /* 0x00000001450d9810 */ /* 0x000fe20007ffe0ff */
[----:B------:R-:W5:Y:S03]  /*4950*/  LDG.E.128.CONSTANT R28, desc[UR6][R78.64+0x1000] ;  /* 0x001000064e1c7981 */ /* 0x000f66000c1e9d00 */
[----:B------:R-:W-:Y:S02]  /*4960*/  @!P1 ISETP.GE.AND P5, PT, R13, R76, PT ;  /* 0x0000004c0d00920c */ /* 0x000fe40003fa6270 */
[----:B------:R-:W-:-:S02]  /*4970*/  @!P1 IADD3 R13, PT, PT, R69, 0x2, RZ ;  /* 0x00000002450d9810 */ /* 0x000fc40007ffe0ff */
[----:B--2---:R-:W-:Y:S02]  /*4980*/  @!P1 FSEL R26, R26, RZ, !P2 ;  /* 0x000000ff1a1a9208 */ /* 0x004fe40005000000 */
[----:B------:R-:W-:-:S04]  /*4990*/  @!P1 ISETP.GE.AND P2, PT, R73, R76, PT ;  /* 0x0000004c4900920c */ /* 0x000fc80003f46270 */
[----:B---3--:R-:W-:Y:S02]  /*49a0*/  @!P1 FSEL R20, R20, RZ, !P2 ;  /* 0x000000ff14149208 */ /* 0x008fe40005000000 */
[----:B------:R-:W-:-:S04]  /*49b0*/  @!P1 ISETP.GE.AND P2, PT, R69, R76, PT ;  /* 0x0000004c4500920c */ /* 0x000fc80003f46270 */
[----:B------:R-:W-:Y:S02]  /*49c0*/  @!P1 FSEL R21, R21, RZ, !P2 ;  /* 0x000000ff15159208 */ /* 0x000fe40005000000 */
[----:B------:R-:W-:Y:S02]  /*49d0*/  @!P1 FSEL R24, R24, RZ, !P6 ;  /* 0x000000ff18189208 */ /* 0x000fe40007000000 */
[----:B------:R-:W-:Y:S01]  /*49e0*/  @!P1 ISETP.GE.AND P6, PT, R69, R76, PT ;  /* 0x0000004c4500920c */ /* 0x000fe20003fc6270 */
[----:B------:R-:W-:Y:S01]  /*49f0*/  FMUL.FTZ R21, R17, R21 ;  /* 0x0000001511157220 */ /* 0x000fe20000410000 */
[----:B------:R-:W-:Y:S02]  /*4a00*/  @!P1 FSEL R22, R22, RZ, !P5 ;  /* 0x000000ff16169208 */ /* 0x000fe40006800000 */
[----:B------:R-:W-:Y:S01]  /*4a10*/  @!P1 FSEL R25, R25, RZ, !P6 ;  /* 0x000000ff19199208 */ /* 0x000fe20007000000 */
[----:B------:R-:W-:Y:S01]  /*4a20*/  FFMA.FTZ R21, R16, R20, R21 ;  /* 0x0000001410157223 */ /* 0x000fe20000010015 */
[----:B------:R-:W-:-:S03]  /*4a30*/  @!P1 ISETP.GE.AND P6, PT, R13, R76, PT ;  /* 0x0000004c0d00920c */ /* 0x000fc60003fc6270 */
[----:B------:R-:W-:Y:S01]  /*4a40*/  FFMA.FTZ R22, R18, R22, R21 ;  /* 0x0000001612167223 */ /* 0x000fe20000010015 */
[----:B------:R-:W-:-:S05]  /*4a50*/  @!P1 FSEL R23, R23, RZ, !P6 ;  /* 0x000000ff17179208 */ /* 0x000fca0007000000 */
[----:B------:R-:W-:Y:S02]  /*4a60*/  FFMA.FTZ R12, R19, R23, R22 ;  /* 0x00000017130c7223 */ /* 0x000fe40000010016 */
[----:B------:R-:W2:Y:S01]  /*4a70*/  LDG.E.128.CONSTANT R20, desc[UR6][R78.64+0x1200] ;  /* 0x001200064e147981 */ /* 0x000ea2000c1e9d00 */
[----:B------:R-:W-:Y:S01]  /*4a80*/  FMUL.FTZ R25, R17, R25 ;  /* 0x0000001911197220 */ /* 0x000fe20000410000 */
[----:B------:R-:W-:-:S03]  /*4a90*/  @!P1 FSEL R27, R27, RZ, !P3 ;  /* 0x000000ff1b1b9208 */ /* 0x000fc60005800000 */
[----:B------:R-:W-:-:S04]  /*4aa0*/  FFMA.FTZ R25, R16, R24, R25 ;  /* 0x0000001810197223 */ /* 0x000fc80000010019 */
[----:B------:R-:W-:Y:S01]  /*4ab0*/  FFMA.FTZ R26, R18, R26, R25 ;  /* 0x0000001a121a7223 */ /* 0x000fe20000010019 */
[----:B------:R-:W-:-:S03]  /*4ac0*/  @!P1 ISETP.GE.AND P2, PT, R73, R76, PT ;  /* 0x0000004c4900920c */ /* 0x000fc60003f46270 */
[----:B------:R-:W-:Y:S01]  /*4ad0*/  FFMA.FTZ R27, R19, R27, R26 ;  /* 0x0000001b131b7223 */ /* 0x000fe2000001001a */
[----:B------:R-:W-:-:S03]  /*4ae0*/  @!P1 IADD3 R13, PT, PT, R69, 0x1, RZ ;  /* 0x00000001450d9810 */ /* 0x000fc60007ffe0ff */
[----:B------:R-:W-:Y:S02]  /*4af0*/  FADD.FTZ R60, R60, R27 ;  /* 0x0000001b3c3c7221 */ /* 0x000fe40000010000 */
[----:B------:R-:W3:Y:S01]  /*4b00*/  LDG.E.128.CONSTANT R24, desc[UR6][R78.64+0x1400] ;  /* 0x001400064e187981 */ /* 0x000ee2000c1e9d00 */
[-C--:B------:R-:W-:Y:S02]  /*4b10*/  @!P1 ISETP.GE.AND P3, PT, R69, R76.reuse, PT ;  /* 0x0000004c4500920c */ /* 0x080fe40003f66270 */
[----:B-----5:R-:W-:Y:S02]  /*4b20*/  @!P1 FSEL R28, R28, RZ, !P2 ;  /* 0x000000ff1c1c9208 */ /* 0x020fe40005000000 */
[----:B------:R-:W-:Y:S01]  /*4b30*/  @!P1 ISETP.GE.AND P2, PT, R13, R76, PT ;  /* 0x0000004c0d00920c */ /* 0x000fe20003f46270 */
[----:B------:R-:W-:Y:S01]  /*4b40*/  @!P1 VIADD R13, R69, 0x2 ;  /* 0x00000002450d9836 */ /* 0x000fe20000000000 */
[----:B------:R-:W-:Y:S02]  /*4b50*/  @!P1 FSEL R15, R15, RZ, !P4 ;  /* 0x000000ff0f0f9208 */ /* 0x000fe40006000000 */
[----:B------:R-:W-:-:S02]  /*4b60*/  @!P1 FSEL R29, R29, RZ, !P3 ;  /* 0x000000ff1d1d9208 */ /* 0x000fc40005800000 */
[-C--:B------:R-:W-:Y:S01]  /*4b70*/  @!P1 ISETP.GE.AND P3, PT, R13, R76.reuse, PT ;  /* 0x0000004c0d00920c */ /* 0x080fe20003f66270 */
[----:B------:R-:W-:Y:S01]  /*4b80*/  FFMA.FTZ R14, R19, R15, R14 ;  /* 0x0000000f130e7223 */ /* 0x000fe2000001000e */
[----:B------:R-:W-:Y:S01]  /*4b90*/  @!P1 IADD3 R13, PT, PT, R69, 0x1, RZ ;  /* 0x00000001450d9810 */ /* 0x000fe20007ffe0ff */
[----:B------:R-:W-:Y:S01]  /*4ba0*/  FADD.FTZ R59, R59, R12 ;  /* 0x0000000c3b3b7221 */ /* 0x000fe20000010000 */
[----:B------:R-:W-:Y:S01]  /*4bb0*/  @!P1 FSEL R31, R31, RZ, !P3 ;  /* 0x000000ff1f1f9208 */ /* 0x000fe20005800000 */
[----:B------:R-:W-:Y:S01]  /*4bc0*/  FADD.FTZ R61, R61, R14 ;  /* 0x0000000e3d3d7221 */ /* 0x000fe20000010000 */
[-C--:B------:R-:W-:Y:S02]  /*4bd0*/  @!P1 ISETP.GE.AND P4, PT, R13, R76.reuse, PT ;  /* 0x0000004c0d00920c */ /* 0x080fe40003f86270 */
[----:B------:R-:W5:Y:S01]  /*4be0*/  LDG.E.128.CONSTANT R12, desc[UR6][R78.64+0x1600] ;  /* 0x001600064e0c7981 */ /* 0x000f62000c1e9d00 */
[----:B------:R-:W-:Y:S02]  /*4bf0*/  @!P1 ISETP.GE.AND P3, PT, R69, R76, PT ;  /* 0x0000004c4500920c */ /* 0x000fe40003f66270 */
[----:B------:R-:W-:-:S02]  /*4c00*/  @!P1 FSEL R30, R30, RZ, !P2 ;  /* 0x000000ff1e1e9208 */ /* 0x000fc40005000000 */
[----:B------:R-:W-:Y:S01]  /*4c10*/  @!P1 ISETP.GE.AND P2, PT, R73, R76, PT ;  /* 0x0000004c4900920c */ /* 0x000fe20003f46270 */
[----:B------:R-:W-:-:S04]  /*4c20*/  FMUL.FTZ R29, R17, R29 ;  /* 0x0000001d111d7220 */ /* 0x000fc80000410000 */
[----:B------:R-:W-:Y:S01]  /*4c30*/  FFMA.FTZ R29, R16, R28, R29 ;  /* 0x0000001c101d7223 */ /* 0x000fe2000001001d */
[----:B--2---:R-:W-:Y:S02]  /*4c40*/  @!P1 FSEL R21, R21, RZ, !P3 ;  /* 0x000000ff15159208 */ /* 0x004fe40005800000 */
[----:B------:R-:W-:-:S03]  /*4c50*/  @!P1 FSEL R20, R20, RZ, !P2 ;  /* 0x000000ff14149208 */ /* 0x000fc60005000000 */
[----:B------:R-:W-:Y:S01]  /*4c60*/  FMUL.FTZ R21, R17, R21 ;  /* 0x0000001511157220 */ /* 0x000fe20000410000 */
[----:B------:R-:W-:-:S03]  /*4c70*/  @!P1 FSEL R22, R22, RZ, !P4 ;  /* 0x000000ff16169208 */ /* 0x000fc60006000000 */
[----:B------:R-:W-:-:S04]  /*4c80*/  FFMA.FTZ R21, R16, R20, R21 ;  /* 0x0000001410157223 */ /* 0x000fc80000010015 */
[----:B------:R-:W-:Y:S01]  /*4c90*/  FFMA.FTZ R22, R18, R22, R21 ;  /* 0x0000001612167223 */ /* 0x000fe20000010015 */
[----:B------:R-:W-:-:S04]  /*4ca0*/  @!P1 IADD3 R21, PT, PT, R69, 0x2, RZ ;  /* 0x0000000245159810 */ /* 0x000fc80007ffe0ff */
[-C--:B------:R-:W-:Y:S02]  /*4cb0*/  @!P1 ISETP.GE.AND P2, PT, R21, R76.reuse, PT ;  /* 0x0000004c1500920c */ /* 0x080fe40003f46270 */
[----:B------:R-:W-:Y:S02]  /*4cc0*/  @!P1 IADD3 R21, PT, PT, R69, 0x1, RZ ;  /* 0x0000000145159810 */ /* 0x000fe40007ffe0ff */
[----:B------:R-:W-:Y:S02]  /*4cd0*/  @!P1 FSEL R23, R23, RZ, !P2 ;  /* 0x000000ff17179208 */ /* 0x000fe40005000000 */
[----:B------:R-:W-:-:S03]  /*4ce0*/  @!P1 ISETP.GE.AND P2, PT, R21, R76, PT ;  /* 0x0000004c1500920c */ /* 0x000fc60003f46270 */
[----:B------:R-:W-:Y:S02]  /*4cf0*/  FFMA.FTZ R28, R19, R23, R22 ;  /* 0x00000017131c7223 */ /* 0x000fe40000010016 */
[----:B------:R-:W2:Y:S01]  /*4d00*/  LDG.E.128.CONSTANT R20, desc[UR6][R78.64+0x1800] ;  /* 0x001800064e147981 */ /* 0x000ea2000c1e9d00 */
[-C--:B------:R-:W-:Y:S02]  /*4d10*/  @!P1 ISETP.GE.AND P4, PT, R69, R76.reuse, PT ;  /* 0x0000004c4500920c */ /* 0x080fe40003f86270 */
[----:B------:R-:W-:Y:S02]  /*4d20*/  @!P1 ISETP.GE.AND P3, PT, R73, R76, PT ;  /* 0x0000004c4900920c */ /* 0x000fe40003f66270 */
[----:B---3--:R-:W-:Y:S02]  /*4d30*/  @!P1 FSEL R25, R25, RZ, !P4 ;  /* 0x000000ff19199208 */ /* 0x008fe40006000000 */
[----:B------:R-:W-:-:S03]  /*4d40*/  @!P1 FSEL R24, R24, RZ, !P3 ;  /* 0x000000ff18189208 */ /* 0x000fc60005800000 */
[----:B------:R-:W-:Y:S01]  /*4d50*/  FMUL.FTZ R25, R17, R25 ;  /* 0x0000001911197220 */ /* 0x000fe20000410000 */
[----:B------:R-:W-:-:S03]  /*4d60*/  @!P1 FSEL R26, R26, RZ, !P2 ;  /* 0x000000ff1a1a9208 */ /* 0x000fc60005000000 */
[----:B------:R-:W-:Y:S01]  /*4d70*/  FFMA.FTZ R25, R16, R24, R25 ;  /* 0x0000001810197223 */ /* 0x000fe20000010019 */
[----:B------:R-:W-:-:S03]  /*4d80*/  @!P1 ISETP.GE.AND P4, PT, R69, R76, PT ;  /* 0x0000004c4500920c */ /* 0x000fc60003f86270 */
[----:B------:R-:W-:Y:S01]  /*4d90*/  FFMA.FTZ R26, R18, R26, R25 ;  /* 0x0000001a121a7223 */ /* 0x000fe20000010019 */
[----:B------:R-:W-:Y:S01]  /*4da0*/  @!P1 VIADD R25, R69, 0x2 ;  /* 0x0000000245199836 */ /* 0x000fe20000000000 */
[-C--:B------:R-:W-:Y:S02]  /*4db0*/  @!P1 ISETP.GE.AND P3, PT, R73, R76.reuse, PT ;  /* 0x0000004c4900920c */ /* 0x080fe40003f66270 */
[----:B-----5:R-:W-:Y:S02]  /*4dc0*/  @!P1 FSEL R13, R13, RZ, !P4 ;  /* 0x000000ff0d0d9208 */ /* 0x020fe40006000000 */
[----:B------:R-:W-:Y:S02]  /*4dd0*/  @!P1 ISETP.GE.AND P2, PT, R25, R76, PT ;  /* 0x0000004c1900920c */ /* 0x000fe40003f46270 */
[----:B------:R-:W-:Y:S01]  /*4de0*/  @!P1 FSEL R12, R12, RZ, !P3 ;  /* 0x000000ff0c0c9208 */ /* 0x000fe20005800000 */
[----:B------:R-:W-:Y:S01]  /*4df0*/  FMUL.FTZ R25, R17, R13 ;  /* 0x0000000d11197220 */ /* 0x000fe20000410000 */
[----:B------:R-:W-:-:S03]  /*4e00*/  FFMA.FTZ R30, R18, R30, R29 ;  /* 0x0000001e121e7223 */ /* 0x000fc6000001001d */
[----:B------:R-:W-:Y:S01]  /*4e10*/  FFMA.FTZ R29, R16, R12, R25 ;  /* 0x0000000c101d7223 */ /* 0x000fe20000010019 */
[----:B------:R-:W-:Y:S02]  /*4e20*/  @!P1 IADD3 R25, PT, PT, R69, 0x1, RZ ;  /* 0x0000000145199810 */ /* 0x000fe40007ffe0ff */
[----:B------:R-:W-:Y:S02]  /*4e30*/  @!P1 FSEL R27, R27, RZ, !P2 ;  /* 0x000000ff1b1b9208 */ /* 0x000fe40005000000 */
[----:B------:R-:W-:-:S04]  /*4e40*/  @!P1 ISETP.GE.AND P2, PT, R25, R76, PT ;  /* 0x0000004c1900920c */ /* 0x000fc80003f46270 */
[----:B------:R-:W-:-:S05]  /*4e50*/  @!P1 FSEL R14, R14, RZ, !P2 ;  /* 0x000000ff0e0e9208 */ /* 0x000fca0005000000 */
[----:B------:R-:W-:Y:S01]  /*4e60*/  FFMA.FTZ R12, R18, R14, R29 ;  /* 0x0000000e120c7223 */ /* 0x000fe2000001001d */
[----:B------:R-:W-:Y:S01]  /*4e70*/  @!P1 IADD3 R29, PT, PT, R69, 0x2, RZ ;  /* 0x00000002451d9810 */ /* 0x000fe20007ffe0ff */
[----:B------:R-:W-:Y:S01]  /*4e80*/  FFMA.FTZ R13, R19, R27, R26 ;  /* 0x0000001b130d7223 */ /* 0x000fe2000001001a */
[-C--:B------:R-:W-:Y:S01]  /*4e90*/  @!P1 ISETP.GE.AND P3, PT, R69, R76.reuse, PT ;  /* 0x0000004c4500920c */ /* 0x080fe20003f66270 */
[----:B------:R-:W3:Y:S01]  /*4ea0*/  LDG.E.128.CONSTANT R24, desc[UR6][R78.64+0x1a00] ;  /* 0x001a00064e187981 */ /* 0x000ee2000c1e9d00 */
[-C--:B------:R-:W-:Y:S02]  /*4eb0*/  @!P1 ISETP.GE.AND P2, PT, R29, R76.reuse, PT ;  /* 0x0000004c1d00920c */ /* 0x080fe40003f46270 */
[----:B------:R-:W-:Y:S02]  /*4ec0*/  @!P1 IADD3 R29, PT, PT, R69, 0x1, RZ ;  /* 0x00000001451d9810 */ /* 0x000fe40007ffe0ff */
[----:B------:R-:W-:Y:S02]  /*4ed0*/  @!P1 FSEL R15, R15, RZ, !P2 ;  /* 0x000000ff0f0f9208 */ /* 0x000fe40005000000 */
[----:B------:R-:W-:-:S02]  /*4ee0*/  @!P1 ISETP.GE.AND P2, PT, R73, R76, PT ;  /* 0x0000004c4900920c */ /* 0x000fc40003f46270 */
[----:B------:R-:W-:Y:S01]  /*4ef0*/  @!P1 ISETP.GE.AND P4, PT, R29, R76, PT ;  /* 0x0000004c1d00920c */ /* 0x000fe20003f86270 */
[----:B------:R-:W-:Y:S02]  /*4f00*/  @!P1 VIADD R29, R69, 0x2 ;  /* 0x00000002451d9836 */ /* 0x000fe40000000000 */
[----:B------:R-:W-:-:S03]  /*4f10*/  FFMA.FTZ R31, R19, R31, R30 ;  /* 0x0000001f131f7223 */ /* 0x000fc6000001001e */
[----:B------:R-:W-:Y:S01]  /*4f20*/  @!P1 ISETP.GE.AND P5, PT, R29, R76, PT ;  /* 0x0000004c1d00920c */ /* 0x000fe20003fa6270 */
[----:B------:R-:W-:Y:S01]  /*4f30*/  FADD.FTZ R58, R58, R31 ;  /* 0x0000001f3a3a7221 */ /* 0x000fe20000010000 */
[----:B------:R-:W-:Y:S02]  /*4f40*/  FADD.FTZ R57, R57, R28 ;  /* 0x0000001c39397221 */ /* 0x000fe40000010000 */
[----:B------:R-:W5:Y:S01]  /*4f50*/  LDG.E.128.CONSTANT R28, desc[UR6][R78.64+0x1c00] ;  /* 0x001c00064e1c7981 */ /* 0x000f62000c1e9d00 */
[----:B------:R-:W-:Y:S01]  /*4f60*/  FADD.FTZ R62, R62, R81 ;  /* 0x000000513e3e7221 */ /* 0x000fe20000010000 */
[----:B--2---:R-:W-:Y:S02]  /*4f70*/  @!P1 FSEL R21, R21, RZ, !P3 ;  /* 0x000000ff15159208 */ /* 0x004fe40005800000 */
[----:B------:R-:W-:-:S03]  /*4f80*/  @!P1 FSEL R20, R20, RZ, !P2 ;  /* 0x000000ff14149208 */ /* 0x000fc60005000000 */
[----:B------:R-:W-:Y:S01]  /*4f90*/  FMUL.FTZ R21, R17, R21 ;  /* 0x0000001511157220 */ /* 0x000fe20000410000 */
[----:B------:R-:W-:-:S03]  /*4fa0*/  @!P1 FSEL R22, R22, RZ, !P4 ;  /* 0x000000ff16169208 */ /* 0x000fc60006000000 */
[----:B------:R-:W-:Y:S01]  /*4fb0*/  FFMA.FTZ R21, R16, R20, R21 ;  /* 0x0000001410157223 */ /* 0x000fe20000010015 */
[----:B------:R-:W-:-:S03]  /*4fc0*/  @!P1 FSEL R23, R23, RZ, !P5 ;  /* 0x000000ff17179208 */ /* 0x000fc60006800000 */
[----:B------:R-:W-:-:S04]  /*4fd0*/  FFMA.FTZ R22, R18, R22, R21 ;  /* 0x0000001612167223 */ /* 0x000fc80000010015 */
[----:B------:R-:W-:Y:S02]  /*4fe0*/  FFMA.FTZ R81, R19, R23, R22 ;  /* 0x0000001713517223 */ /* 0x000fe40000010016 */
[----:B------:R-:W2:Y:S01]  /*4ff0*/  LDG.E.128.CONSTANT R20, desc[UR6][R78.64+0x1e00] ;  /* 0x001e00064e147981 */ /* 0x000ea2000c1e9d00 */
[----:B------:R-:W-:Y:S01]  /*5000*/  FADD.FTZ R56, R56, R13 ;  /* 0x0000000d38387221 */ /* 0x000fe20000010000 */
[----:B------:R-:W-:-:S04]  /*5010*/  @!P1 IADD3 R13, PT, PT, R69, 0x1, RZ ;  /* 0x00000001450d9810 */ /* 0x000fc80007ffe0ff */
[-C--:B------:R-:W-:Y:S02]  /*5020*/  @!P1 ISETP.GE.AND P4, PT, R13, R76.reuse, PT ;  /* 0x0000004c0d00920c */ /* 0x080fe40003f86270 */
[----:B------:R-:W-:Y:S02]  /*5030*/  @!P1 IADD3 R13, PT, PT, R69, 0x2, RZ ;  /* 0x00000002450d9810 */ /* 0x000fe40007ffe0ff */
[-C--:B------:R-:W-:Y:S02]  /*5040*/  @!P1 ISETP.GE.AND P2, PT, R73, R76.reuse, PT ;  /* 0x0000004c4900920c */ /* 0x080fe40003f46270 */
[-C--:B------:R-:W-:Y:S02]  /*5050*/  @!P1 ISETP.GE.AND P3, PT, R69, R76.reuse, PT ;  /* 0x0000004c4500920c */ /* 0x080fe40003f66270 */
[----:B------:R-:W-:Y:S02]  /*5060*/  @!P1 ISETP.GE.AND P6, PT, R73, R76, PT ;  /* 0x0000004c4900920c */ /* 0x000fe40003fc6270 */
[----:B---3--:R-:W-:-:S02]  /*5070*/  @!P1 FSEL R26, R26, RZ, !P4 ;  /* 0x000000ff1a1a9208 */ /* 0x008fc40006000000 */
[-C--:B------:R-:W-:Y:S02]  /*5080*/  @!P1 ISETP.GE.AND P4, PT, R13, R76.reuse, PT ;  /* 0x0000004c0d00920c */ /* 0x080fe40003f86270 */
[----:B------:R-:W-:Y:S02]  /*5090*/  @!P1 IADD3 R13, PT, PT, R69, 0x1, RZ ;  /* 0x00000001450d9810 */ /* 0x000fe40007ffe0ff */
[----:B------:R-:W-:Y:S02]  /*50a0*/  @!P1 FSEL R24, R24, RZ, !P2 ;  /* 0x000000ff18189208 */ /* 0x000fe40005000000 */
[----:B------:R-:W-:Y:S01]  /*50b0*/  @!P1 ISETP.GE.AND P2, PT, R13, R76, PT ;  /* 0x0000004c0d00920c */ /* 0x000fe20003f46270 */
[----:B------:R-:W-:Y:S01]  /*50c0*/  @!P1 VIADD R13, R69, 0x2 ;  /* 0x00000002450d9836 */ /* 0x000fe20000000000 */
[----:B------:R-:W-:-:S04]  /*50d0*/  @!P1 FSEL R25, R25, RZ, !P3 ;  /* 0x000000ff19199208 */ /* 0x000fc80005800000 */
[-C--:B------:R-:W-:Y:S02]  /*50e0*/  @!P1 ISETP.GE.AND P3, PT, R13, R76.reuse, PT ;  /* 0x0000004c0d00920c */ /* 0x080fe40003f66270 */
[----:B------:R-:W-:Y:S01]  /*50f0*/  @!P1 IADD3 R13, PT, PT, R69, 0x1, RZ ;  /* 0x00000001450d9810 */ /* 0x000fe20007ffe0ff */
[----:B------:R-:W-:Y:S01]  /*5100*/  FFMA.FTZ R12, R19, R15, R12 ;  /* 0x0000000f130c7223 */ /* 0x000fe2000001000c */
[----:B-----5:R-:W-:Y:S02]  /*5110*/  @!P1 FSEL R30, R30, RZ, !P2 ;  /* 0x000000ff1e1e9208 */ /* 0x020fe40005000000 */
[-C--:B------:R-:W-:Y:S02]  /*5120*/  @!P1 ISETP.GE.AND P5, PT, R13, R76.reuse, PT ;  /* 0x0000004c0d00920c */ /* 0x080fe40003fa6270 */
[----:B------:R-:W-:Y:S02]  /*5130*/  @!P1 FSEL R28, R28, RZ, !P6 ;  /* 0x000000ff1c1c9208 */ /* 0x000fe40007000000 */
[----:B------:R-:W-:-:S02]  /*5140*/  @!P1 ISETP.GE.AND P2, PT, R73, R76, PT ;  /* 0x0000004c4900920c */ /* 0x000fc40003f46270 */
[CC--:B------:R-:W-:Y:S02]  /*5150*/  @!P1 ISETP.GE.AND P6, PT, R69.reuse, R76.reuse, PT ;  /* 0x0000004c4500920c */ /* 0x0c0fe40003fc6270 */
[----:B------:R-:W-:Y:S01]  /*5160*/  @!P1 IADD3 R13, PT, PT, R69, 0x2, RZ ;  /* 0x00000002450d9810 */ /* 0x000fe20007ffe0ff */
[----:B------:R-:W-:Y:S01]  /*5170*/  FADD.FTZ R55, R55, R12 ;  /* 0x0000000c37377221 */ /* 0x000fe20000010000 */
[----:B------:R-:W-:Y:S02]  /*5180*/  @!P1 FSEL R29, R29, RZ, !P6 ;  /* 0x000000ff1d1d9208 */ /* 0x000fe40007000000 */
[----:B------:R-:W-:Y:S02]  /*5190*/  @!P1 ISETP.GE.AND P6, PT, R13, R76, PT ;  /* 0x0000004c0d00920c */ /* 0x000fe40003fc6270 */
[----:B------:R-:W3:Y:S01]  /*51a0*/  LDG.E.128.CONSTANT R12, desc[UR6][R78.64+0x2000] ;  /* 0x002000064e0c7981 */ /* 0x000ee2000c1e9d00 */
[----:B------:R-:W-:-:S04]  /*51b0*/  FMUL.FTZ R29, R17, R29 ;  /* 0x0000001d111d7220 */ /* 0x000fc80000410000 */
[----:B------:R-:W-:Y:S01]  /*51c0*/  FFMA.FTZ R29, R16, R28, R29 ;  /* 0x0000001c101d7223 */ /* 0x000fe2000001001d */
[----:B------:R-:W-:-:S03]  /*51d0*/  @!P1 FSEL R31, R31, RZ, !P3 ;  /* 0x000000ff1f1f9208 */ /* 0x000fc60005800000 */
[----:B------:R-:W-:Y:S01]  /*51e0*/  FFMA.FTZ R30, R18, R30, R29 ;  /* 0x0000001e121e7223 */ /* 0x000fe2000001001d */
[----:B--2---:R-:W-:Y:S02]  /*51f0*/  @!P1 FSEL R20, R20, RZ, !P2 ;  /* 0x000000ff14149208 */ /* 0x004fe40005000000 */
[----:B------:R-:W-:-:S04]  /*5200*/  @!P1 ISETP.GE.AND P2, PT, R69, R76, PT ;  /* 0x0000004c4500920c */ /* 0x000fc80003f46270 */
[----:B------:R-:W-:Y:S02]  /*5210*/  @!P1 FSEL R21, R21, RZ, !P2 ;  /* 0x000000ff15159208 */ /* 0x000fe40005000000 */
[----:B------:R-:W-:-:S03]  /*5220*/  @!P1 FSEL R22, R22, RZ, !P5 ;  /* 0x000000ff16169208 */ /* 0x000fc60006800000 */
[----:B------:R-:W-:-:S04]  /*5230*/  FMUL.FTZ R21, R17, R21 ;  /* 0x0000001511157220 */ /* 0x000fc80000410000 */
[----:B------:R-:W-:-:S04]  /*5240*/  FFMA.FTZ R21, R16, R20, R21 ;  /* 0x0000001410157223 */ /* 0x000fc80000010015 */
[----:B------:R-:W-:Y:S01]  /*5250*/  FFMA.FTZ R22, R18, R22, R21 ;  /* 0x0000001612167223 */ /* 0x000fe20000010015 */
[----:B------:R-:W-:Y:S02]  /*5260*/  FFMA.FTZ R21, R19, R31, R30 ;  /* 0x0000001f13157223 */ /* 0x000fe4000001001e */
[----:B------:R-:W2:Y:S01]  /*5270*/  LDG.E.128.CONSTANT R28, desc[UR6][R78.64+0x2200] ;  /* 0x002200064e1c7981 */ /* 0x000ea2000c1e9d00 */
[----:B------:R-:W-:-:S05]  /*5280*/  @!P1 FSEL R23, R23, RZ, !P6 ;  /* 0x000000ff17179208 */ /* 0x000fca0007000000 */
[----:B------:R-:W-:Y:S01]  /*5290*/  FFMA.FTZ R22, R19, R23, R22 ;  /* 0x0000001713167223 */ /* 0x000fe20000010016 */
[----:B------:R-:W-:Y:S01]  /*52a0*/  FMUL.FTZ R25, R17, R25 ;  /* 0x0000001911197220 */ /* 0x000fe20000410000 */
[----:B------:R-:W-:Y:S02]  /*52b0*/  FADD.FTZ R52, R52, R21 ;  /* 0x0000001534347221 */ /* 0x000fe40000010000 */
[----:B------:R-:W-:Y:S02]  /*52c0*/  FADD.FTZ R51, R51, R22 ;  /* 0x0000001633337221 */ /* 0x000fe40000010000 */
[----:B------:R-:W5:Y:S01]  /*52d0*/  LDG.E.128.CONSTANT R20, desc[UR6][R78.64+0x2400] ;  /* 0x002400064e147981 */ /* 0x000f62000c1e9d00 */
[----:B------:R-:W-:Y:S01]  /*52e0*/  FFMA.FTZ R25, R16, R24, R25 ;  /* 0x0000001810197223 */ /* 0x000fe20000010019 */
[-C--:B------:R-:W-:Y:S02]  /*52f0*/  @!P1 ISETP.GE.AND P3, PT, R69, R76.reuse, PT ;  /* 0x0000004c4500920c */ /* 0x080fe40003f66270 */
[----:B------:R-:W-:Y:S01]  /*5300*/  @!P1 ISETP.GE.AND P2, PT, R73, R76, PT ;  /* 0x0000004c4900920c */ /* 0x000fe20003f46270 */
[----:B------:R-:W-:Y:S01]  /*5310*/  FFMA.FTZ R26, R18, R26, R25 ;  /* 0x0000001a121a7223 */ /* 0x000fe20000010019 */
[----:B------:R-:W-:-:S02]  /*5320*/  @!P1 IADD3 R25, PT, PT, R69, 0x1, RZ ;  /* 0x0000000145199810 */ /* 0x000fc40007ffe0ff */
[----:B------:R-:W-:-:S05]  /*5330*/  @!P1 FSEL R27, R27, RZ, !P4 ;  /* 0x000000ff1b1b9208 */ /* 0x000fca0006000000 */
[----:B------:R-:W-:Y:S01]  /*5340*/  FFMA.FTZ R26, R19, R27, R26 ;  /* 0x0000001b131a7223 */ /* 0x000fe2000001001a */
[----:B---3--:R-:W-:Y:S02]  /*5350*/  @!P1 FSEL R13, R13, RZ, !P3 ;  /* 0x000000ff0d0d9208 */ /* 0x008fe40005800000 */
[----:B------:R-:W-:Y:S02]  /*5360*/  @!P1 FSEL R12, R12, RZ, !P2 ;  /* 0x000000ff0c0c9208 */ /* 0x000fe40005000000 */
[----:B------:R-:W-:Y:S01]  /*5370*/  @!P1 ISETP.GE.AND P2, PT, R25, R76, PT ;  /* 0x0000004c1900920c */ /* 0x000fe20003f46270 */
[----:B------:R-:W-:Y:S01]  /*5380*/  FMUL.FTZ R13, R17, R13 ;  /* 0x0000000d110d7220 */ /* 0x000fe20000410000 */
[----:B------:R-:W-:Y:S02]  /*5390*/  @!P1 VIADD R25, R69, 0x2 ;  /* 0x0000000245199836 */ /* 0x000fe40000000000 */
[----:B------:R-:W-:Y:S01]  /*53a0*/  @!P1 FSEL R14, R14, RZ, !P2 ;  /* 0x000000ff0e0e9208 */ /* 0x000fe20005000000 */
[----:B------:R-:W-:-:S02]  /*53b0*/  FFMA.FTZ R13, R16, R12, R13 ;  /* 0x0000000c100d7223 */ /* 0x000fc4000001000d */
[----:B------:R-:W-:Y:S02]  /*53c0*/  @!P1 ISETP.GE.AND P3, PT, R25, R76, PT ;  /* 0x0000004c1900920c */ /* 0x000fe40003f66270 */
[----:B------:R-:W-:Y:S01]  /*53d0*/  FFMA.FTZ R14, R18, R14, R13 ;  /* 0x0000000e120e7223 */ /* 0x000fe2000001000d */
[-C--:B------:R-:W-:Y:S02]  /*53e0*/  @!P1 ISETP.GE.AND P2, PT, R73, R76.reuse, PT ;  /* 0x0000004c4900920c */ /* 0x080fe40003f46270 */
[----:B------:R-:W-:Y:S02]  /*53f0*/  @!P1 IADD3 R25, PT, PT, R69, 0x1, RZ ;  /* 0x0000000145199810 */ /* 0x000fe40007ffe0ff */
[----:B------:R-:W-:Y:S02]  /*5400*/  @!P1 FSEL R15, R15, RZ, !P3 ;  /* 0x000000ff0f0f9208 */ /* 0x000fe40005800000 */
[----:B------:R-:W-:Y:S01]  /*5410*/  @!P1 IADD3 R13, PT, PT, R69, 0x2, RZ ;  /* 0x00000002450d9810 */ /* 0x000fe20007ffe0ff */
[----:B------:R-:W-:Y:S01]  /*5420*/  FADD.FTZ R53, R53, R26 ;  /* 0x0000001a35357221 */ /* 0x000fe20000010000 */
[-C--:B------:R-:W-:Y:S01]  /*5430*/  @!P1 ISETP.GE.AND P4, PT, R25, R76.reuse, PT ;  /* 0x0000004c1900920c */ /* 0x080fe20003f86270 */
[----:B------:R-:W-:Y:S01]  /*5440*/  FFMA.FTZ R15, R19, R15, R14 ;  /* 0x0000000f130f7223 */ /* 0x000fe2000001000e */
[----:B------:R-:W3:Y:S03]  /*5450*/  LDG.E.128.CONSTANT R24, desc[UR6][R78.64+0x2600] ;  /* 0x002600064e187981 */ /* 0x000ee6000c1e9d00 */
[----:B------:R-:W-:Y:S01]  /*5460*/  FADD.FTZ R50, R50, R15 ;  /* 0x0000000f32327221 */ /* 0x000fe20000010000 */
[----:B------:R-:W-:Y:S01]  /*5470*/  @!P1 ISETP.GE.AND P3, PT, R69, R76, PT ;  /* 0x0000004c4500920c */ /* 0x000fe20003f66270 */
[----:B------:R-:W-:Y:S01]  /*5480*/  FADD.FTZ R67, R67, R70 ;  /* 0x0000004643437221 */ /* 0x000fe20000010000 */
[----:B--2---:R-:W-:-:S02]  /*5490*/  @!P1 FSEL R28, R28, RZ, !P2 ;  /* 0x000000ff1c1c9208 */ /* 0x004fc40005000000 */
[-C--:B------:R-:W-:Y:S02]  /*54a0*/  @!P1 ISETP.GE.AND P2, PT, R13, R76.reuse, PT ;  /* 0x0000004c0d00920c */ /* 0x080fe40003f46270 */
[----:B------:R-:W-:Y:S02]  /*54b0*/  @!P1 IADD3 R13, PT, PT, R69, 0x1, RZ ;  /* 0x00000001450d9810 */ /* 0x000fe40007ffe0ff */
[----:B------:R-:W-:Y:S02]  /*54c0*/  @!P1 FSEL R31, R31, RZ, !P2 ;  /* 0x000000ff1f1f9208 */ /* 0x000fe40005000000 */
[----:B------:R-:W-:Y:S02]  /*54d0*/  @!P1 ISETP.GE.AND P2, PT, R13, R76, PT ;  /* 0x0000004c0d00920c */ /* 0x000fe40003f46270 */
[----:B------:R-:W2:Y:S01]  /*54e0*/  LDG.E.128.CONSTANT R12, desc[UR6][R78.64+0x2800] ;  /* 0x002800064e0c7981 */ /* 0x000ea2000c1e9d00 */
[----:B------:R-:W-:Y:S02]  /*54f0*/  @!P1 FSEL R29, R29, RZ, !P3 ;  /* 0x000000ff1d1d9208 */ /* 0x000fe40005800000 */
[----:B------:R-:W-:-:S03]  /*5500*/  @!P1 FSEL R30, R30, RZ, !P4 ;  /* 0x000000ff1e1e9208 */ /* 0x000fc60006000000 */
[----:B------:R-:W-:-:S04]  /*5510*/  FMUL.FTZ R29, R17, R29 ;  /* 0x0000001d111d7220 */ /* 0x000fc80000410000 */
[----:B------:R-:W-:-:S04]  /*5520*/  FFMA.FTZ R29, R16, R28, R29 ;  /* 0x0000001c101d7223 */ /* 0x000fc8000001001d */
[----:B------:R-:W-:-:S04]  /*5530*/  FFMA.FTZ R70, R18, R30, R29 ;  /* 0x0000001e12467223 */ /* 0x000fc8000001001d */
[----:B------:R-:W-:Y:S02]  /*5540*/  FFMA.FTZ R70, R19, R31, R70 ;  /* 0x0000001f13467223 */ /* 0x000fe40000010046 */
[----:B------:R-:W4:Y:S01]  /*5550*/  LDG.E.128.CONSTANT R28, desc[UR6][R78.64+0x2a00] ;  /* 0x002a00064e1c7981 */ /* 0x000f22000c1e9d00 */
[-C--:B------:R-:W-:Y:S02]  /*5560*/  @!P1 ISETP.GE.AND P4, PT, R69, R76.reuse, PT ;  /* 0x0000004c4500920c */ /* 0x080fe40003f86270 */
[----:B------:R-:W-:Y:S02]  /*5570*/  @!P1 ISETP.GE.AND P3, PT, R73, R76, PT ;  /* 0x0000004c4900920c */ /* 0x000fe40003f66270 */
[----:B-----5:R-:W-:Y:S02]  /*5580*/  @!P1 FSEL R21, R21, RZ, !P4 ;  /* 0x000000ff15159208 */ /* 0x020fe40006000000 */
[----:B------:R-:W-:-:S03]  /*5590*/  @!P1 FSEL R20, R20, RZ, !P3 ;  /* 0x000000ff14149208 */ /* 0x000fc60005800000 */
[----:B------:R-:W-:Y:S01]  /*55a0*/  FMUL.FTZ R21, R17, R21 ;  /* 0x0000001511157220 */ /* 0x000fe20000410000 */
[----:B------:R-:W-:-:S03]  /*55b0*/  @!P1 FSEL R22, R22, RZ, !P2 ;  /* 0x000000ff16169208 */ /* 0x000fc60005000000 */
[----:B------:R-:W-:-:S04]  /*55c0*/  FFMA.FTZ R21, R16, R20, R21 ;  /* 0x0000001410157223 */ /* 0x000fc80000010015 */
[----:B------:R-:W-:Y:S01]  /*55d0*/  FFMA.FTZ R22, R18, R22, R21 ;  /* 0x0000001612167223 */ /* 0x000fe20000010015 */
[----:B------:R-:W-:-:S05]  /*55e0*/  @!P1 VIADD R21, R69, 0x2 ;  /* 0x0000000245159836 */ /* 0x000fca0000000000 */
[----:B------:R-:W-:Y:S02]  /*55f0*/  @!P1 ISETP.GE.AND P4, PT, R21, R76, PT ;  /* 0x0000004c1500920c */ /* 0x000fe40003f86270 */
[----:B------:R-:W-:-:S04]  /*5600*/  @!P1 IADD3 R21, PT, PT, R69, 0x1, RZ ;  /* 0x0000000145159810 */ /* 0x000fc80007ffe0ff */
[-C--:B------:R-:W-:Y:S02]  /*5610*/  @!P1 ISETP.GE.AND P2, PT, R21, R76.reuse, PT ;  /* 0x0000004c1500920c */ /* 0x080fe40003f46270 */
[CC--:B------:R-:W-:Y:S02]  /*5620*/  @!P1 ISETP.GE.AND P6, PT, R73.reuse, R76.reuse, PT ;  /* 0x0000004c4900920c */ /* 0x0c0fe40003fc6270 */
[----:B---3--:R-:W-:Y:S02]  /*5630*/  @!P1 FSEL R26, R26, RZ, !P2 ;  /* 0x000000ff1a1a9208 */ /* 0x008fe40005000000 */
[----:B------:R-:W-:Y:S02]  /*5640*/  @!P1 ISETP.GE.AND P2, PT, R73, R76, PT ;  /* 0x0000004c4900920c */ /* 0x000fe40003f46270 */
[----:B------:R-:W-:Y:S02]  /*5650*/  @!P1 IADD3 R21, PT, PT, R69, 0x2, RZ ;  /* 0x0000000245159810 */ /* 0x000fe40007ffe0ff */
[----:B------:R-:W-:-:S02]  /*5660*/  @!P1 FSEL R24, R24, RZ, !P6 ;  /* 0x000000ff18189208 */ /* 0x000fc40007000000 */
[-C--:B------:R-:W-:Y:S02]  /*5670*/  @!P1 ISETP.GE.AND P6, PT, R69, R76.reuse, PT ;  /* 0x0000004c4500920c */ /* 0x080fe40003fc6270 */
[-C--:B------:R-:W-:Y:S02]  /*5680*/  @!P1 ISETP.GE.AND P3, PT, R21, R76.reuse, PT ;  /* 0x0000004c1500920c */ /* 0x080fe40003f66270 */
[----:B------:R-:W-:Y:S02]  /*5690*/  @!P1 IADD3 R21, PT, PT, R69, 0x1, RZ ;  /* 0x0000000145159810 */ /* 0x000fe40007ffe0ff */
[----:B------:R-:W-:Y:S02]  /*56a0*/  @!P1 FSEL R25, R25, RZ, !P6 ;  /* 0x000000ff19199208 */ /* 0x000fe40007000000 */
[----:B------:R-:W-:-:S03]  /*56b0*/  @!P1 ISETP.GE.AND P5, PT, R21, R76, PT ;  /* 0x0000004c1500920c */ /* 0x000fc60003fa6270 */
[----:B------:R-:W-:Y:S01]  /*56c0*/  FMUL.FTZ R25, R17, R25 ;  /* 0x0000001911197220 */ /* 0x000fe20000410000 */
[----:B------:R-:W-:Y:S01]  /*56d0*/  @!P1 VIADD R21, R69, 0x2 ;  /* 0x0000000245159836 */ /* 0x000fe20000000000 */
[----:B------:R-:W-:Y:S02]  /*56e0*/  @!P1 FSEL R23, R23, RZ, !P4 ;  /* 0x000000ff17179208 */ /* 0x000fe40006000000 */
[----:B------:R-:W-:Y:S01]  /*56f0*/  FFMA.FTZ R25, R16, R24, R25 ;  /* 0x0000001810197223 */ /* 0x000fe20000010019 */
[----:B------:R-:W-:Y:S02]  /*5700*/  @!P1 FSEL R27, R27, RZ, !P3 ;  /* 0x000000ff1b1b9208 */ /* 0x000fe40005800000 */
[----:B------:R-:W-:Y:S01]  /*5710*/  @!P1 ISETP.GE.AND P6, PT, R21, R76, PT ;  /* 0x0000004c1500920c */ /* 0x000fe20003fc6270 */
[----:B------:R-:W-:-:S04]  /*5720*/  FFMA.FTZ R26, R18, R26, R25 ;  /* 0x0000001a121a7223 */ /* 0x000fc80000010019 */
[----:B------:R-:W-:-:S04]  /*5730*/  FFMA.FTZ R26, R19, R27, R26 ;  /* 0x0000001b131a7223 */ /* 0x000fc8000001001a */
[----:B------:R-:W-:Y:S02]  /*5740*/  FADD.FTZ R47, R47, R26 ;  /* 0x0000001a2f2f7221 */ /* 0x000fe40000010000 */
[----:B------:R-:W3:Y:S01]  /*5750*/  LDG.E.128.CONSTANT R24, desc[UR6][R78.64+0x2e00] ;  /* 0x002e00064e187981 */ /* 0x000ee2000c1e9d00 */
        /* <DEDUP_REMOVED lines=9> */
[----:B------:R-:W-:Y:S01]  /*57f0*/  @!P1 FSEL R15, R15, RZ, !P6 ;  /* 0x000000ff0f0f9208 */ /* 0x000fe20007000000 */
[----:B------:R-:W-:Y:S01]  /*5800*/  FADD.FTZ R48, R48, R13 ;  /* 0x0000000d30307221 */ /* 0x000fe20000010000 */
[----:B------:R-:W-:Y:S02]  /*5810*/  @!P1 ISETP.GE.AND P2, PT, R73, R76, PT ;  /* 0x0000004c4900920c */ /* 0x000fe40003f46270 */
[----:B------:R-:W-:Y:S01]  /*5820*/  @!P1 IADD3 R13, PT, PT, R69, 0x1, RZ ;  /* 0x00000001450d9810 */ /* 0x000fe20007ffe0ff */
[----:B------:R-:W-:Y:S01]  /*5830*/  FFMA.FTZ R15, R19, R15, R14 ;  /* 0x0000000f130f7223 */ /* 0x000fe2000001000e */
[----:B----4-:R-:W-:-:S02]  /*5840*/  @!P1 FSEL R28, R28, RZ, !P2 ;  /* 0x000000ff1c1c9208 */ /* 0x010fc40005000000 */
[CC--:B------:R-:W-:Y:S01]  /*5850*/  @!P1 ISETP.GE.AND P2, PT, R13.reuse, R76.reuse, PT ;  /* 0x0000004c0d00920c */ /* 0x0c0fe20003f46270 */
[----:B------:R-:W-:Y:S01]  /*5860*/  FADD.FTZ R46, R46, R15 ;  /* 0x0000000f2e2e7221 */ /* 0x000fe20000010000 */
[-C--:B------:R-:W-:Y:S02]  /*5870*/  @!P1 ISETP.GE.AND P4, PT, R13, R76.reuse, PT ;  /* 0x0000004c0d00920c */ /* 0x080fe40003f86270 */
[----:B------:R-:W4:Y:S01]  /*5880*/  LDG.E.128.CONSTANT R12, desc[UR6][R78.64+0x3000] ;  /* 0x003000064e0c7981 */ /* 0x000f22000c1e9d00 */
[----:B------:R-:W-:-:S04]  /*5890*/  @!P1 ISETP.GE.AND P3, PT, R69, R76, PT ;  /* 0x0000004c4500920c */ /* 0x000fc80003f66270 */
[----:B------:R-:W-:Y:S02]  /*58a0*/  @!P1 FSEL R29, R29, RZ, !P3 ;  /* 0x000000ff1d1d9208 */ /* 0x000fe40005800000 */
[-C--:B------:R-:W-:Y:S02]  /*58b0*/  @!P1 ISETP.GE.AND P3, PT, R69, R76.reuse, PT ;  /* 0x0000004c4500920c */ /* 0x080fe40003f66270 */
[----:B------:R-:W-:Y:S02]  /*58c0*/  @!P1 FSEL R30, R30, RZ, !P2 ;  /* 0x000000ff1e1e9208 */ /* 0x000fe40005000000 */
[----:B------:R-:W-:Y:S01]  /*58d0*/  @!P1 ISETP.GE.AND P2, PT, R73, R76, PT ;  /* 0x0000004c4900920c */ /* 0x000fe20003f46270 */
[----:B------:R-:W-:-:S04]  /*58e0*/  FMUL.FTZ R29, R17, R29 ;  /* 0x0000001d111d7220 */ /* 0x000fc80000410000 */
[----:B------:R-:W-:-:S04]  /*58f0*/  FFMA.FTZ R29, R16, R28, R29 ;  /* 0x0000001c101d7223 */ /* 0x000fc8000001001d */
[----:B------:R-:W-:Y:S01]  /*5900*/  FFMA.FTZ R30, R18, R30, R29 ;  /* 0x0000001e121e7223 */ /* 0x000fe2000001001d */
[----:B--2---:R-:W-:Y:S02]  /*5910*/  @!P1 FSEL R21, R21, RZ, !P3 ;  /* 0x000000ff15159208 */ /* 0x004fe40005800000 */
[----:B------:R-:W-:Y:S02]  /*5920*/  @!P1 FSEL R20, R20, RZ, !P2 ;  /* 0x000000ff14149208 */ /* 0x000fe40005000000 */
[----:B------:R-:W-:Y:S01]  /*5930*/  @!P1 ISETP.GE.AND P3, PT, R69, R76, PT ;  /* 0x0000004c4500920c */ /* 0x000fe20003f66270 */
[----:B------:R-:W-:Y:S01]  /*5940*/  FMUL.FTZ R21, R17, R21 ;  /* 0x0000001511157220 */ /* 0x000fe20000410000 */
[----:B------:R-:W-:Y:S02]  /*5950*/  @!P1 FSEL R22, R22, RZ, !P4 ;  /* 0x000000ff16169208 */ /* 0x000fe40006000000 */
[----:B---3--:R-:W-:Y:S01]  /*5960*/  @!P1 FSEL R25, R25, RZ, !P3 ;  /* 0x000000ff19199208 */ /* 0x008fe20005800000 */
[----:B------:R-:W-:Y:S01]  /*5970*/  FFMA.FTZ R21, R16, R20, R21 ;  /* 0x0000001410157223 */ /* 0x000fe20000010015 */
[----:B------:R-:W-:-:S03]  /*5980*/  @!P1 ISETP.GE.AND P2, PT, R73, R76, PT ;  /* 0x0000004c4900920c */ /* 0x000fc60003f46270 */
[----:B------:R-:W-:Y:S01]  /*5990*/  FFMA.FTZ R22, R18, R22, R21 ;  /* 0x0000001612167223 */ /* 0x000fe20000010015 */
[----:B------:R-:W-:Y:S01]  /*59a0*/  FMUL.FTZ R21, R17, R25 ;  /* 0x0000001911157220 */ /* 0x000fe20000410000 */
[----:B------:R-:W-:Y:S02]  /*59b0*/  @!P1 IADD3 R25, PT, PT, R69, 0x2, RZ ;  /* 0x0000000245199810 */ /* 0x000fe40007ffe0ff */
[----:B------:R-:W-:Y:S02]  /*59c0*/  @!P1 FSEL R24, R24, RZ, !P2 ;  /* 0x000000ff18189208 */ /* 0x000fe40005000000 */
[CC--:B------:R-:W-:Y:S02]  /*59d0*/  @!P1 ISETP.GE.AND P2, PT, R25.reuse, R76.reuse, PT ;  /* 0x0000004c1900920c */ /* 0x0c0fe40003f46270 */
[----:B------:R-:W-:Y:S02]  /*59e0*/  @!P1 ISETP.GE.AND P3, PT, R25, R76, PT ;  /* 0x0000004c1900920c */ /* 0x000fe40003f66270 */
[----:B------:R-:W-:-:S02]  /*59f0*/  @!P1 IADD3 R25, PT, PT, R69, 0x1, RZ ;  /* 0x0000000145199810 */ /* 0x000fc40007ffe0ff */
[----:B------:R-:W-:Y:S02]  /*5a00*/  @!P1 FSEL R23, R23, RZ, !P3 ;  /* 0x000000ff17179208 */ /* 0x000fe40005800000 */
[----:B------:R-:W-:Y:S01]  /*5a10*/  @!P1 ISETP.GE.AND P4, PT, R25, R76, PT ;  /* 0x0000004c1900920c */ /* 0x000fe20003f86270 */
[----:B------:R-:W-:Y:S02]  /*5a20*/  @!P1 VIADD R25, R69, 0x2 ;  /* 0x0000000245199836 */ /* 0x000fe40000000000 */
[----:B------:R-:W-:Y:S01]  /*5a30*/  FFMA.FTZ R21, R16, R24, R21 ;  /* 0x0000001810157223 */ /* 0x000fe20000010015 */
[----:B------:R-:W-:Y:S01]  /*5a40*/  @!P1 FSEL R31, R31, RZ, !P2 ;  /* 0x000000ff1f1f9208 */ /* 0x000fe20005000000 */
[----:B------:R-:W-:Y:S01]  /*5a50*/  FFMA.FTZ R23, R19, R23, R22 ;  /* 0x0000001713177223 */ /* 0x000fe20000010016 */
[----:B------:R-:W-:Y:S02]  /*5a60*/  @!P1 FSEL R26, R26, RZ, !P4 ;  /* 0x000000ff1a1a9208 */ /* 0x000fe40006000000 */
[----:B------:R-:W-:Y:S01]  /*5a70*/  @!P1 ISETP.GE.AND P2, PT, R25, R76, PT ;  /* 0x0000004c1900920c */ /* 0x000fe20003f46270 */
[----:B------:R-:W-:Y:S01]  /*5a80*/  FFMA.FTZ R30, R19, R31, R30 ;  /* 0x0000001f131e7223 */ /* 0x000fe2000001001e */
[----:B------:R-:W-:Y:S01]  /*5a90*/  FADD.FTZ R44, R44, R23 ;  /* 0x000000172c2c7221 */ /* 0x000fe20000010000 */
[----:B------:R-:W-:-:S02]  /*5aa0*/  FFMA.FTZ R26, R18, R26, R21 ;  /* 0x0000001a121a7223 */ /* 0x000fc40000010015 */
[----:B------:R-:W2:Y:S01]  /*5ab0*/  LDG.E.128.CONSTANT R20, desc[UR6][R78.64+0x3200] ;  /* 0x003200064e147981 */ /* 0x000ea2000c1e9d00 */
[----:B------:R-:W-:Y:S01]  /*5ac0*/  @!P1 FSEL R27, R27, RZ, !P2 ;  /* 0x000000ff1b1b9208 */ /* 0x000fe20005000000 */
[----:B------:R-:W-:Y:S01]  /*5ad0*/  FADD.FTZ R45, R45, R30 ;  /* 0x0000001e2d2d7221 */ /* 0x000fe20000010000 */
[-C--:B------:R-:W-:Y:S01]  /*5ae0*/  @!P1 ISETP.GE.AND P2, PT, R73, R76.reuse, PT ;  /* 0x0000004c4900920c */ /* 0x080fe20003f46270 */
[----:B------:R-:W3:Y:S01]  /*5af0*/  LDG.E.128.CONSTANT R28, desc[UR6][R78.64+0x3400] ;  /* 0x003400064e1c7981 */ /* 0x000ee2000c1e9d00 */
[----:B------:R-:W-:Y:S01]  /*5b00*/  @!P1 IADD3 R25, PT, PT, R69, 0x1, RZ ;  /* 0x0000000145199810 */ /* 0x000fe20007ffe0ff */
[----:B------:R-:W-:Y:S01]  /*5b10*/  FFMA.FTZ R26, R19, R27, R26 ;  /* 0x0000001b131a7223 */ /* 0x000fe2000001001a */
[----:B----4-:R-:W-:Y:S02]  /*5b20*/  @!P1 FSEL R12, R12, RZ, !P2 ;  /* 0x000000ff0c0c9208 */ /* 0x010fe40005000000 */
[-C--:B------:R-:W-:Y:S02]  /*5b30*/  @!P1 ISETP.GE.AND P2, PT, R25, R76.reuse, PT ;  /* 0x0000004c1900920c */ /* 0x080fe40003f46270 */
[----:B------:R-:W-:-:S02]  /*5b40*/  @!P1 ISETP.GE.AND P3, PT, R69, R76, PT ;  /* 0x0000004c4500920c */ /* 0x000fc40003f66270 */
[C---:B------:R-:W-:Y:S02]  /*5b50*/  @!P1 IADD3 R25, PT, PT, R69.reuse, 0x2, RZ ;  /* 0x0000000245199810 */ /* 0x040fe40007ffe0ff */
[----:B------:R-:W-:Y:S01]  /*5b60*/  @!P1 IADD3 R27, PT, PT, R69, 0x1, RZ ;  /* 0x00000001451b9810 */ /* 0x000fe20007ffe0ff */
[----:B------:R-:W-:Y:S01]  /*5b70*/  FADD.FTZ R43, R43, R26 ;  /* 0x0000001a2b2b7221 */ /* 0x000fe20000010000 */
[----:B------:R-:W-:Y:S02]  /*5b80*/  @!P1 FSEL R13, R13, RZ, !P3 ;  /* 0x000000ff0d0d9208 */ /* 0x000fe40005800000 */
[-C--:B------:R-:W-:Y:S02]  /*5b90*/  @!P1 ISETP.GE.AND P3, PT, R25, R76.reuse, PT ;  /* 0x0000004c1900920c */ /* 0x080fe40003f66270 */
[----:B------:R-:W-:Y:S02]  /*5ba0*/  @!P1 ISETP.GE.AND P4, PT, R27, R76, PT ;  /* 0x0000004c1b00920c */ /* 0x000fe40003f86270 */
[----:B------:R-:W4:Y:S01]  /*5bb0*/  LDG.E.128.CONSTANT R24, desc[UR6][R78.64+0x3600] ;  /* 0x003600064e187981 */ /* 0x000f22000c1e9d00 */
[----:B------:R-:W-:Y:S01]  /*5bc0*/  FMUL.FTZ R13, R17, R13 ;  /* 0x0000000d110d7220 */ /* 0x000fe20000410000 */
[----:B------:R-:W-:-:S02]  /*5bd0*/  @!P1 FSEL R14, R14, RZ, !P2 ;  /* 0x000000ff0e0e9208 */ /* 0x000fc40005000000 */
[----:B------:R-:W-:Y:S01]  /*5be0*/  @!P1 FSEL R15, R15, RZ, !P3 ;  /* 0x000000ff0f0f9208 */ /* 0x000fe20005800000 */
[----:B------:R-:W-:Y:S01]  /*5bf0*/  FFMA.FTZ R13, R16, R12, R13 ;  /* 0x0000000c100d7223 */ /* 0x000fe2000001000d */
[-C--:B------:R-:W-:Y:S02]  /*5c00*/  @!P1 ISETP.GE.AND P3, PT, R69, R76.reuse, PT ;  /* 0x0000004c4500920c */ /* 0x080fe40003f66270 */
[----:B------:R-:W-:Y:S01]  /*5c10*/  @!P1 ISETP.GE.AND P2, PT, R73, R76, PT ;  /* 0x0000004c4900920c */ /* 0x000fe20003f46270 */
[----:B------:R-:W-:Y:S01]  /*5c20*/  FFMA.FTZ R14, R18, R14, R13 ;  /* 0x0000000e120e7223 */ /* 0x000fe2000001000d */
[C---:B------:R-:W-:Y:S01]  /*5c30*/  @!P1 VIADD R13, R69.reuse, 0x2 ;  /* 0x00000002450d9836 */ /* 0x040fe20000000000 */
[----:B------:R-:W-:Y:S02]  /*5c40*/  @!P1 ISETP.GE.AND P5, PT, R69, R76, PT ;  /* 0x0000004c4500920c */ /* 0x000fe40003fa6270 */
[----:B------:R-:W-:-:S04]  /*5c50*/  FFMA.FTZ R15, R19, R15, R14 ;  /* 0x0000000f130f7223 */ /* 0x000fc8000001000e */
[----:B------:R-:W-:Y:S01]  /*5c60*/  FADD.FTZ R42, R42, R15 ;  /* 0x0000000f2a2a7221 */ /* 0x000fe20000010000 */
[----:B--2---:R-:W-:Y:S02]  /*5c70*/  @!P1 FSEL R21, R21, RZ, !P3 ;  /* 0x000000ff15159208 */ /* 0x004fe40005800000 */
[-C--:B------:R-:W-:Y:S02]  /*5c80*/  @!P1 ISETP.GE.AND P3, PT, R69, R76.reuse, PT ;  /* 0x0000004c4500920c */ /* 0x080fe40003f66270 */
[----:B------:R-:W-:Y:S02]  /*5c90*/  @!P1 FSEL R20, R20, RZ, !P2 ;  /* 0x000000ff14149208 */ /* 0x000fe40005000000 */
[----:B---3--:R-:W-:Y:S02]  /*5ca0*/  @!P1 FSEL R29, R29, RZ, !P3 ;  /* 0x000000ff1d1d9208 */ /* 0x008fe40005800000 */
[-C--:B------:R-:W-:Y:S02]  /*5cb0*/  @!P1 ISETP.GE.AND P2, PT, R73, R76.reuse, PT ;  /* 0x0000004c4900920c */ /* 0x080fe40003f46270 */
[----:B------:R-:W-:-:S02]  /*5cc0*/  @!P1 ISETP.GE.AND P3, PT, R13, R76, PT ;  /* 0x0000004c0d00920c */ /* 0x000fc40003f66270 */
[----:B------:R-:W-:Y:S02]  /*5cd0*/  @!P1 IADD3 R13, PT, PT, R69, 0x1, RZ ;  /* 0x00000001450d9810 */ /* 0x000fe40007ffe0ff */
[----:B------:R-:W-:Y:S02]  /*5ce0*/  @!P1 FSEL R28, R28, RZ, !P2 ;  /* 0x000000ff1c1c9208 */ /* 0x000fe40005000000 */
[-C--:B------:R-:W-:Y:S02]  /*5cf0*/  @!P1 ISETP.GE.AND P2, PT, R13, R76.reuse, PT ;  /* 0x0000004c0d00920c */ /* 0x080fe40003f46270 */
[----:B------:R-:W-:Y:S02]  /*5d00*/  @!P1 IADD3 R13, PT, PT, R69, 0x2, RZ ;  /* 0x00000002450d9810 */ /* 0x000fe40007ffe0ff */
[----:B----4-:R-:W-:Y:S02]  /*5d10*/  @!P1 FSEL R25, R25, RZ, !P5 ;  /* 0x000000ff19199208 */ /* 0x010fe40006800000 */
[----:B------:R-:W-:-:S02]  /*5d20*/  @!P1 ISETP.GE.AND P5, PT, R13, R76, PT ;  /* 0x0000004c0d00920c */ /* 0x000fc40003fa6270 */
[----:B------:R-:W-:Y:S02]  /*5d30*/  @!P1 IADD3 R13, PT, PT, R69, 0x1, RZ ;  /* 0x00000001450d9810 */ /* 0x000fe40007ffe0ff */
[----:B------:R-:W-:Y:S02]  /*5d40*/  @!P1 FSEL R22, R22, RZ, !P4 ;  /* 0x000000ff16169208 */ /* 0x000fe40006000000 */
[-C--:B------:R-:W-:Y:S01]  /*5d50*/  @!P1 ISETP.GE.AND P6, PT, R13, R76.reuse, PT ;  /* 0x0000004c0d00920c */ /* 0x080fe20003fc6270 */
[----:B------:R-:W-:Y:S01]  /*5d60*/  @!P1 VIADD R13, R69, 0x2 ;  /* 0x00000002450d9836 */ /* 0x000fe20000000000 */
[----:B------:R-:W-:Y:S01]  /*5d70*/  @!P1 ISETP.GE.AND P4, PT, R73, R76, PT ;  /* 0x0000004c4900920c */ /* 0x000fe20003f86270 */
[----:B------:R-:W-:-:S03]  /*5d80*/  FMUL.FTZ R21, R17, R21 ;  /* 0x0000001511157220 */ /* 0x000fc60000410000 */
[----:B------:R-:W-:Y:S02]  /*5d90*/  @!P1 FSEL R24, R24, RZ, !P4 ;  /* 0x000000ff18189208 */ /* 0x000fe40006000000 */
[----:B------:R-:W-:Y:S02]  /*5da0*/  @!P1 ISETP.GE.AND P4, PT, R13, R76, PT ;  /* 0x0000004c0d00920c */ /* 0x000fe40003f86270 */
[----:B------:R-:W2:Y:S01]  /*5db0*/  LDG.E.128.CONSTANT R12, desc[UR6][R78.64+0x3800] ;  /* 0x003800064e0c7981 */ /* 0x000ea2000c1e9d00 */
[----:B------:R-:W-:-:S04]  /*5dc0*/  FFMA.FTZ R21, R16, R20, R21 ;  /* 0x0000001410157223 */ /* 0x000fc80000010015 */
[----:B------:R-:W-:Y:S01]  /*5dd0*/  FFMA.FTZ R22, R18, R22, R21 ;  /* 0x0000001612167223 */ /* 0x000fe20000010015 */
[C---:B------:R-:W-:Y:S01]  /*5de0*/  FMUL.FTZ R21, R17.reuse, R29 ;  /* 0x0000001d11157220 */ /* 0x040fe20000410000 */
[----:B------:R-:W-:Y:S01]  /*5df0*/  FMUL.FTZ R25, R17, R25 ;  /* 0x0000001911197220 */ /* 0x000fe20000410000 */
[----:B------:R-:W-:Y:S02]  /*5e00*/  @!P1 FSEL R23, R23, RZ, !P3 ;  /* 0x000000ff17179208 */ /* 0x000fe40005800000 */
[----:B------:R-:W-:Y:S01]  /*5e10*/  FFMA.FTZ R21, R16, R28, R21 ;  /* 0x0000001c10157223 */ /* 0x000fe20000010015 */
[----:B------:R-:W-:Y:S01]  /*5e20*/  @!P1 FSEL R30, R30, RZ, !P2 ;  /* 0x000000ff1e1e9208 */ /* 0x000fe20005000000 */
[----:B------:R-:W-:Y:S01]  /*5e30*/  FFMA.FTZ R25, R16, R24, R25 ;  /* 0x0000001810197223 */ /* 0x000fe20000010019 */
[----:B------:R-:W-:-:S03]  /*5e40*/  FFMA.FTZ R24, R19, R23, R22 ;  /* 0x0000001713187223 */ /* 0x000fc60000010016 */
[----:B------:R-:W-:Y:S02]  /*5e50*/  FFMA.FTZ R30, R18, R30, R21 ;  /* 0x0000001e121e7223 */ /* 0x000fe40000010015 */
[----:B------:R-:W3:Y:S01]  /*5e60*/  LDG.E.128.CONSTANT R20, desc[UR6][R78.64+0x3a00] ;  /* 0x003a00064e147981 */ /* 0x000ee2000c1e9d00 */
[----:B------:R-:W-:Y:S02]  /*5e70*/  @!P1 FSEL R26, R26, RZ, !P6 ;  /* 0x000000ff1a1a9208 */ /* 0x000fe40007000000 */
[----:B------:R-:W-:-:S03]  /*5e80*/  @!P1 FSEL R27, R27, RZ, !P4 ;  /* 0x000000ff1b1b9208 */ /* 0x000fc60006000000 */
[----:B------:R-:W-:Y:S01]  /*5e90*/  FFMA.FTZ R26, R18, R26, R25 ;  /* 0x0000001a121a7223 */ /* 0x000fe20000010019 */
[----:B------:R-:W-:-:S03]  /*5ea0*/  @!P1 IADD3 R25, PT, PT, R69, 0x1, RZ ;  /* 0x0000000145199810 */ /* 0x000fc60007ffe0ff */
[----:B------:R-:W-:Y:S01]  /*5eb0*/  FFMA.FTZ R26, R19, R27, R26 ;  /* 0x0000001b131a7223 */ /* 0x000fe2000001001a */
[----:B------:R-:W-:Y:S01]  /*5ec0*/  @!P1 FSEL R31, R31, RZ, !P5 ;  /* 0x000000ff1f1f9208 */ /* 0x000fe20006800000 */
[----:B------:R-:W-:Y:S01]  /*5ed0*/  FADD.FTZ R41, R41, R24 ;  /* 0x0000001829297221 */ /* 0x000fe20000010000 */
[----:B------:R-:W-:Y:S01]  /*5ee0*/  @!P1 ISETP.GE.AND P4, PT, R25, R76, PT ;  /* 0x0000004c1900920c */ /* 0x000fe20003f86270 */
[----:B------:R-:W-:Y:S02]  /*5ef0*/  FADD.FTZ R39, R39, R26 ;  /* 0x0000001a27277221 */ /* 0x000fe40000010000 */
[----:B------:R-:W4:Y:S01]  /*5f00*/  LDG.E.128.CONSTANT R24, desc[UR6][R78.64+0x3c00] ;  /* 0x003c00064e187981 */ /* 0x000f22000c1e9d00 */
[----:B------:R-:W-:-:S04]  /*5f10*/  FFMA.FTZ R31, R19, R31, R30 ;  /* 0x0000001f131f7223 */ /* 0x000fc8000001001e */
[----:B------:R-:W-:Y:S02]  /*5f20*/  FADD.FTZ R40, R40, R31 ;  /* 0x0000001f28287221 */ /* 0x000fe40000010000 */
[----:B------:R-:W5:Y:S01]  /*5f30*/  LDG.E.128.CONSTANT R28, desc[UR6][R78.64+0x3e00] ;  /* 0x003e00064e1c7981 */ /* 0x000f62000c1e9d00 */
[CC--:B------:R-:W-:Y:S02]  /*5f40*/  @!P1 ISETP.GE.AND P3, PT, R73.reuse, R76.reuse, PT ;  /* 0x0000004c4900920c */ /* 0x0c0fe40003f66270 */
[CC--:B------:R-:W-:Y:S02]  /*5f50*/  @!P1 ISETP.GE.AND P2, PT, R73.reuse, R76.reuse, PT ;  /* 0x0000004c4900920c */ /* 0x0c0fe40003f46270 */
[CC--:B------:R-:W-:Y:S02]  /*5f60*/  @!P1 ISETP.GE.AND P6, PT, R73.reuse, R76.reuse, PT ;  /* 0x0000004c4900920c */ /* 0x0c0fe40003fc6270 */
[----:B------:R-:W-:Y:S01]  /*5f70*/  @!P1 ISETP.GE.AND P5, PT, R73, R76, PT ;  /* 0x0000004c4900920c */ /* 0x000fe20003fa6270 */
[----:B------:R-:W-:Y:S01]  /*5f80*/  FADD.FTZ R54, R54, R81 ;  /* 0x0000005136367221 */ /* 0x000fe20000010000 */
[----:B------:R-:W-:Y:S01]  /*5f90*/  FADD.FTZ R49, R49, R70 ;  /* 0x0000004631317221 */ /* 0x000fe20000010000 */
[----:B--2---:R-:W-:-:S02]  /*5fa0*/  @!P1 FSEL R12, R12, RZ, !P3 ;  /* 0x000000ff0c0c9208 */ /* 0x004fc40005800000 */
[----:B------:R-:W-:-:S04]  /*5fb0*/  @!P1 ISETP.GE.AND P3, PT, R69, R76, PT ;  /* 0x0000004c4500920c */ /* 0x000fc80003f66270 */
[----:B------:R-:W-:Y:S02]  /*5fc0*/  @!P1 FSEL R13, R13, RZ, !P3 ;  /* 0x000000ff0d0d9208 */ /* 0x000fe40005800000 */
[----:B------:R-:W-:-:S03]  /*5fd0*/  @!P1 FSEL R14, R14, RZ, !P4 ;  /* 0x000000ff0e0e9208 */ /* 0x000fc60006000000 */
[----:B------:R-:W-:Y:S01]  /*5fe0*/  FMUL.FTZ R13, R17, R13 ;  /* 0x0000000d110d7220 */ /* 0x000fe20000410000 */
[----:B------:R-:W-:-:S03]  /*5ff0*/  @!P1 ISETP.GE.AND P3, PT, R69, R76, PT ;  /* 0x0000004c4500920c */ /* 0x000fc60003f66270 */
[----:B------:R-:W-:Y:S01]  /*6000*/  FFMA.FTZ R13, R16, R12, R13 ;  /* 0x0000000c100d7223 */ /* 0x000fe2000001000d */
[----:B---3--:R-:W-:-:S03]  /*6010*/  @!P1 FSEL R21, R21, RZ, !P3 ;  /* 0x000000ff15159208 */ /* 0x008fc60005800000 */
[----:B------:R-:W-:Y:S01]  /*6020*/  FFMA.FTZ R14, R18, R14, R13 ;  /* 0x0000000e120e7223 */ /* 0x000fe2000001000d */
[----:B------:R-:W-:Y:S02]  /*6030*/  @!P1 IADD3 R13, PT, PT, R69, 0x1, RZ ;  /* 0x00000001450d9810 */ /* 0x000fe40007ffe0ff */
[----:B------:R-:W-:Y:S01]  /*6040*/  @!P1 FSEL R20, R20, RZ, !P2 ;  /* 0x000000ff14149208 */ /* 0x000fe20005000000 */
[----:B------:R-:W-:Y:S01]  /*6050*/  FMUL.FTZ R21, R17, R21 ;  /* 0x0000001511157220 */ /* 0x000fe20000410000 */
[----:B------:R-:W-:-:S03]  /*6060*/  @!P1 ISETP.GE.AND P2, PT, R13, R76, PT ;  /* 0x0000004c0d00920c */ /* 0x000fc60003f46270 */
[----:B------:R-:W-:Y:S01]  /*6070*/  FFMA.FTZ R21, R16, R20, R21 ;  /* 0x0000001410157223 */ /* 0x000fe20000010015 */
[----:B------:R-:W-:-:S05]  /*6080*/  @!P1 FSEL R22, R22, RZ, !P2 ;  /* 0x000000ff16169208 */ /* 0x000fca0005000000 */
[----:B------:R-:W-:Y:S01]  /*6090*/  FFMA.FTZ R22, R18, R22, R21 ;  /* 0x0000001612167223 */ /* 0x000fe20000010015 */
[C---:B------:R-:W-:Y:S01]  /*60a0*/  @!P1 VIADD R21, R69.reuse, 0x1 ;  /* 0x0000000145159836 */ /* 0x040fe20000000000 */
[----:B----4-:R-:W-:Y:S02]  /*60b0*/  @!P1 FSEL R24, R24, RZ, !P6 ;  /* 0x000000ff18189208 */ /* 0x010fe40007000000 */
[-C--:B------:R-:W-:Y:S02]  /*60c0*/  @!P1 ISETP.GE.AND P3, PT, R69, R76.reuse, PT ;  /* 0x0000004c4500920c */ /* 0x080fe40003f66270 */
[-C--:B------:R-:W-:Y:S02]  /*60d0*/  @!P1 ISETP.GE.AND P6, PT, R21, R76.reuse, PT ;  /* 0x0000004c1500920c */ /* 0x080fe40003fc6270 */
[C---:B------:R-:W-:Y:S02]  /*60e0*/  @!P1 IADD3 R21, PT, PT, R69.reuse, 0x2, RZ ;  /* 0x0000000245159810 */ /* 0x040fe40007ffe0ff */
[----:B------:R-:W-:-:S02]  /*60f0*/  @!P1 ISETP.GE.AND P4, PT, R69, R76, PT ;  /* 0x0000004c4500920c */ /* 0x000fc40003f86270 */
[----:B------:R-:W-:Y:S02]  /*6100*/  @!P1 FSEL R25, R25, RZ, !P3 ;  /* 0x000000ff19199208 */ /* 0x000fe40005800000 */
[----:B------:R-:W-:Y:S02]  /*6110*/  @!P1 ISETP.GE.AND P2, PT, R21, R76, PT ;  /* 0x0000004c1500920c */ /* 0x000fe40003f46270 */
[----:B-----5:R-:W-:Y:S02]  /*6120*/  @!P1 FSEL R29, R29, RZ, !P4 ;  /* 0x000000ff1d1d9208 */ /* 0x020fe40006000000 */
[----:B------:R-:W-:Y:S01]  /*6130*/  @!P1 IADD3 R21, PT, PT, R69, 0x1, RZ ;  /* 0x0000000145159810 */ /* 0x000fe20007ffe0ff */
[C---:B------:R-:W-:Y:S01]  /*6140*/  FMUL.FTZ R25, R17.reuse, R25 ;  /* 0x0000001911197220 */ /* 0x040fe20000410000 */
[----:B------:R-:W-:Y:S01]  /*6150*/  @!P1 FSEL R28, R28, RZ, !P5 ;  /* 0x000000ff1c1c9208 */ /* 0x000fe20006800000 */
[----:B------:R-:W-:Y:S01]  /*6160*/  FMUL.FTZ R17, R17, R29 ;  /* 0x0000001d11117220 */ /* 0x000fe20000410000 */
[----:B------:R-:W-:-:S02]  /*6170*/  @!P1 IADD3 R13, PT, PT, R69, 0x2, RZ ;  /* 0x00000002450d9810 */ /* 0x000fc40007ffe0ff */
[----:B------:R-:W-:Y:S01]  /*6180*/  @!P1 ISETP.GE.AND P5, PT, R21, R76, PT ;  /* 0x0000004c1500920c */ /* 0x000fe20003fa6270 */
[----:B------:R-:W-:Y:S01]  /*6190*/  FFMA.FTZ R25, R16, R24, R25 ;  /* 0x0000001810197223 */ /* 0x000fe20000010019 */
[----:B------:R-:W-:Y:S01]  /*61a0*/  @!P1 FSEL R26, R26, RZ, !P6 ;  /* 0x000000ff1a1a9208 */ /* 0x000fe20007000000 */
[----:B------:R-:W-:Y:S01]  /*61b0*/  FFMA.FTZ R17, R16, R28, R17 ;  /* 0x0000001c10117223 */ /* 0x000fe20000010011 */
[CC--:B------:R-:W-:Y:S02]  /*61c0*/  @!P1 ISETP.GE.AND P4, PT, R13.reuse, R76.reuse, PT ;  /* 0x0000004c0d00920c */ /* 0x0c0fe40003f86270 */
[CC--:B------:R-:W-:Y:S02]  /*61d0*/  @!P1 ISETP.GE.AND P3, PT, R13.reuse, R76.reuse, PT ;  /* 0x0000004c0d00920c */ /* 0x0c0fe40003f66270 */
[----:B------:R-:W-:Y:S02]  /*61e0*/  @!P1 ISETP.GE.AND P6, PT, R13, R76, PT ;  /* 0x0000004c0d00920c */ /* 0x000fe40003fc6270 */
[----:B------:R-:W-:Y:S01]  /*61f0*/  @!P1 FSEL R30, R30, RZ, !P5 ;  /* 0x000000ff1e1e9208 */ /* 0x000fe20006800000 */
[----:B------:R-:W-:Y:S01]  /*6200*/  FFMA.FTZ R26, R18, R26, R25 ;  /* 0x0000001a121a7223 */ /* 0x000fe20000010019 */
[----:B------:R-:W-:-:S02]  /*6210*/  @!P1 FSEL R15, R15, RZ, !P4 ;  /* 0x000000ff0f0f9208 */ /* 0x000fc40006000000 */
[----:B------:R-:W-:Y:S01]  /*6220*/  @!P1 FSEL R23, R23, RZ, !P3 ;  /* 0x000000ff17179208 */ /* 0x000fe20005800000 */
[----:B------:R-:W-:Y:S01]  /*6230*/  FFMA.FTZ R18, R18, R30, R17 ;  /* 0x0000001e12127223 */ /* 0x000fe20000010011 */
        /* <DEDUP_REMOVED lines=10> */
.L_x_25703:
[----:B------:R-:W-:Y:S05]  /*62e0*/  BSYNC.RECONVERGENT B1 ;  /* 0x0000000000017941 */ /* 0x000fea0003800200 */
.L_x_25702:
[----:B------:R-:W-:Y:S01]  /*62f0*/  IADD3 R10, P1, PT, R10, 0x10, RZ ;  /* 0x000000100a0a7810 */ /* 0x000fe20007f3e0ff */
[----:B------:R-:W-:Y:S01]  /*6300*/  VIADD R69, R69, 0x40 ;  /* 0x0000004045457836 */ /* 0x000fe20000000000 */
[----:B------:R-:W-:Y:S02]  /*6310*/  IADD3 R34, PT, PT, R34, 0x4, RZ ;  /* 0x0000000422227810 */ /* 0x000fe40007ffe0ff */
[----:B------:R-:W-:Y:S02]  /*6320*/  IADD3 R32, PT, PT, R32, 0x100, RZ ;  /* 0x0000010020207810 */ /* 0x000fe40007ffe0ff */
[----:B------:R-:W-:Y:S01]  /*6330*/  IADD3.X R11, PT, PT, RZ, R11, RZ, P1, !PT ;  /* 0x0000000bff0b7210 */ /* 0x000fe20000ffe4ff */
[----:B------:R-:W-:Y:S06]  /*6340*/  @!P0 BRA `(.L_x_25704) ;  /* 0xffffffdc00048947 */ /* 0x000fec000383ffff */
.L_x_25701:
[----:B------:R-:W-:Y:S05]  /*6350*/  BSYNC.RECONVERGENT B0 ;  /* 0x0000000000007941 */ /* 0x000fea0003800200 */
.L_x_25700:
[----:B------:R-:W0:Y:S01]  /*6360*/  SHFL.BFLY PT, R12, R63, 0x2, 0x1f ;  /* 0x0c401f003f0c7f89 */ /* 0x000e2200000e0000 */
[----:B------:R-:W-:Y:S01]  /*6370*/  LOP3.LUT P0, RZ, R64, 0x3, RZ, 0xc0, !PT ;  /* 0x0000000340ff7812 */ /* 0x000fe2000780c0ff */
[----:B------:R-:W-:Y:S02]  /*6380*/  BSSY.RECONVERGENT B0, `(.L_x_25705) ;  /* 0x00000ab000007945 */ /* 0x000fe40003800200 */
        /* <DEDUP_REMOVED lines=44> */
[----:B-1----:R-:W-:Y:S01]  /*6650*/  FADD.FTZ R47, R20, R47 ;  /* 0x0000002f142f7221 */ /* 0x002fe20000010000 */
[----:B------:R-:W-:Y:S02]  /*6660*/  LOP3.LUT R20, R64, 0x3c0, RZ, 0xc0, !PT ;  /* 0x000003c040147812 */ /* 0x000fe400078ec0ff */
[----:B------:R-:W1:Y:S01]  /*6670*/  SHFL.BFLY PT, R29, R40, 0x2, 0x1f ;  /* 0x0c401f00281d7f89 */ /* 0x000e6200000e0000 */
[----:B------:R-:W-:Y:S01]  /*6680*/  FADD.FTZ R46, R21, R46 ;  /* 0x0000002e152e7221 */ /* 0x000fe20000010000 */
[----:B------:R-:W-:Y:S02]  /*6690*/  ISETP.NE.OR P1, PT, R20, 0x40, P0 ;  /* 0x000000401400780c */ /* 0x000fe40000725670 */
        /* <DEDUP_REMOVED lines=27> */
[----:B------:R-:W-:Y:S01]  /*6850*/  FADD.FTZ R3, R3, R16 ;  /* 0x0000001003037221 */ /* 0x000fe20000010000 */
[----:B0-----:R-:W-:Y:S02]  /*6860*/  FADD.FTZ R9, R9, R18 ;  /* 0x0000001209097221 */ /* 0x001fe40000010000 */
        /* <DEDUP_REMOVED lines=11> */
[----:B------:R-:W-:-:S03]  /*6920*/  SHF.R.U32.HI R20, RZ, 0x2, R4 ;  /* 0x00000002ff147819 */ /* 0x000fc60000011604 */
[----:B------:R-:W1:Y:S01]  /*6930*/  SHFL.BFLY PT, R26, R51, 0x1, 0x1f ;  /* 0x0c201f00331a7f89 */ /* 0x000e6200000e0000 */
[----:B0-----:R-:W-:Y:S01]  /*6940*/  FADD.FTZ R58, R58, R21 ;  /* 0x000000153a3a7221 */ /* 0x001fe20000010000 */
[----:B------:R-:W-:Y:S02]  /*6950*/  LEA R4, R5, R20, 0x8 ;  /* 0x0000001405047211 */ /* 0x000fe400078e40ff */
        /* <DEDUP_REMOVED lines=31> */
[----:B---3--:R-:W-:Y:S01]  /*6b50*/  FADD.FTZ R18, R41, R18 ;  /* 0x0000001229127221 */ /* 0x008fe20000010000 */
[----:B------:R-:W-:Y:S01]  /*6b60*/  BAR.SYNC.DEFER_BLOCKING 0x0 ;  /* 0x0000000000007b1d */ /* 0x000fe20000010000 */
[----:B----4-:R-:W-:Y:S01]  /*6b70*/  FADD.FTZ R17, R40, R17 ;  /* 0x0000001128117221 */ /* 0x010fe20000010000 */
[----:B------:R-:W-:Y:S01]  /*6b80*/  FADD.FTZ R16, R39, R16 ;  /* 0x0000001027107221 */ /* 0x000fe20000010000 */
[----:B-1----:R-:W-:Y:S01]  /*6b90*/  FADD.FTZ R15, R38, R15 ;  /* 0x0000000f260f7221 */ /* 0x002fe20000010000 */
[----:B------:R-:W-:Y:S01]  /*6ba0*/  FADD.FTZ R14, R37, R14 ;  /* 0x0000000e250e7221 */ /* 0x000fe20000010000 */
        /* <DEDUP_REMOVED lines=40> */
.L_x_25706:
[----:B------:R-:W-:Y:S05]  /*6e30*/  BSYNC.RECONVERGENT B0 ;  /* 0x0000000000007941 */ /* 0x000fea0003800200 */
.L_x_25705:
        /* <DEDUP_REMOVED lines=77> */
.L_x_25708:
[----:B------:R-:W-:Y:S05]  /*7310*/  BSYNC.RECONVERGENT B0 ;  /* 0x0000000000007941 */ /* 0x000fea0003800200 */
.L_x_25707:
        /* <DEDUP_REMOVED lines=36> */
.L_x_25710:
[----:B------:R-:W-:Y:S05]  /*7560*/  BSYNC.RECONVERGENT B0 ;  /* 0x0000000000007941 */ /* 0x000fea0003800200 */
.L_x_25709:
        /* <DEDUP_REMOVED lines=57> */
[----:B-1----:R-:W-:Y:S01]  /*7900*/  FADD.FTZ R44, R44, R41 ;  /* 0x000000292c2c7221 */ /* 0x002fe20000010000 */
[----:B--2---:R-:W-:Y:S01]  /*7910*/  FADD.FTZ R43, R43, R42 ;  /* 0x0000002a2b2b7221 */ /* 0x004fe20000010000 */
[----:B0-----:R-:W-:Y:S01]  /*7920*/  FADD.FTZ R19, R19, R62 ;  /* 0x0000003e13137221 */ /* 0x001fe20000010000 */
[----:B---3--:R-:W-:Y:S01]  /*7930*/  FADD.FTZ R18, R18, R61 ;  /* 0x0000003d12127221 */ /* 0x008fe20000010000 */
[----:B----4-:R-:W-:Y:S01]  /*7940*/  FADD.FTZ R17, R17, R66 ;  /* 0x0000004211117221 */ /* 0x010fe20000010000 */
[----:B------:R-:W-:Y:S01]  /*7950*/  FADD.FTZ R16, R16, R63 ;  /* 0x0000003f10107221 */ /* 0x000fe20000010000 */
[----:B------:R-:W-:Y:S01]  /*7960*/  FADD.FTZ R15, R15, R68 ;  /* 0x000000440f0f7221 */ /* 0x000fe20000010000 */
[----:B------:R-:W-:Y:S01]  /*7970*/  FADD.FTZ R14, R14, R65 ;  /* 0x000000410e0e7221 */ /* 0x000fe20000010000 */
[----:B------:R-:W-:Y:S01]  /*7980*/  FADD.FTZ R13, R13, R70 ;  /* 0x000000460d0d7221 */ /* 0x000fe20000010000 */
[----:B------:R-:W-:-:S07]  /*7990*/  FADD.FTZ R12, R12, R67 ;  /* 0x000000430c0c7221 */ /* 0x000fce0000010000 */
.L_x_25712:
[----:B------:R-:W-:Y:S05]  /*79a0*/  BSYNC.RECONVERGENT B0 ;  /* 0x0000000000007941 */ /* 0x000fea0003800200 */
.L_x_25711:
[----:B------:R-:W-:Y:S06]  /*79b0*/  BAR.SYNC.DEFER_BLOCKING 0x0 ;  /* 0x0000000000007b1d */ /* 0x000fec0000010000 */
[----:B------:R-:W-:Y:S05]  /*79c0*/  @P4 EXIT ;  /* 0x000000000000494d */ /* 0x000fea0003800000 */
[----:B------:R-:W-:Y:S01]  /*79d0*/  IMAD R7, R6, R7, UR13 ;  /* 0x0000000d06077e24 */ /* 0x000fe2000f8e0207 */
        /* <DEDUP_REMOVED lines=43> */
.L_x_25675:
        /* <DEDUP_REMOVED lines=8> */
.L_x_25714:
[----:B------:R-:W-:Y:S05]  /*7d10*/  BSYNC B2 ;  /* 0x0000000000027941 */ /* 0x000fea0003800000 */
.L_x_25713:
[----:B------:R-:W-:Y:S01]  /*7d20*/  MOV R5, R7 ;  /* 0x0000000700057202 */ /* 0x000fe20000000f00 */
[----:B------:R-:W-:Y:S06]  /*7d30*/  BRA `(.L_x_25715) ;  /* 0xffffff9c00fc7947 */ /* 0x000fec000383ffff */
.L_x_25677:
        /* <DEDUP_REMOVED lines=8> */
.L_x_25717:
[----:B------:R-:W-:Y:S05]  /*7dc0*/  BSYNC B0 ;  /* 0x0000000000007941 */ /* 0x000fea0003800000 */
.L_x_25716:
        /* <DEDUP_REMOVED lines=8> */
.L_x_25718:
[----:B------:R-:W-:Y:S01]  /*7e50*/  IMAD.MOV.U32 R9, RZ, RZ, 0x4 ;  /* 0x00000004ff097424 */ /* 0x000fe200078e00ff */
[----:B------:R-:W-:-:S04]  /*7e60*/  MOV R5, R7 ;  /* 0x0000000700057202 */ /* 0x000fc80000000f00 */
[----:B------:R-:W-:-:S04]  /*7e70*/  FMNMX.FTZ R5, R4, R5, !PT ;  /* 0x0000000504057209 */ /* 0x000fc80007810000 */
[----:B------:R-:W-:-:S07]  /*7e80*/  MOV R4, R5 ;  /* 0x0000000500047202 */ /* 0x000fce0000000f00 */
[----:B------:R-:W-:Y:S05]  /*7e90*/  WARPSYNC.COLLECTIVE R8, `(.L_x_25719) ;  /* 0x0000000008087348 */ /* 0x000fea0003c00000 */
[----:B------:R0:W1:Y:S02]  /*7ea0*/  SHFL.BFLY P2, R7, R4, R9, R11 ;  /* 0x0c00000904077389 */ /* 0x000064000004000b */
[----:B01----:R-:W-:Y:S05]  /*7eb0*/  ENDCOLLECTIVE ;  /* 0x000000000000791b */ /* 0x003fea0003800000 */
.L_x_25719:
[----:B------:R-:W-:Y:S01]  /*7ec0*/  HFMA2 R9, -RZ, RZ, 0, 1.1920928955078125e-07 ;  /* 0x00000002ff097431 */ /* 0x000fe200000001ff */
[----:B------:R-:W-:-:S04]  /*7ed0*/  MOV R6, R7 ;  /* 0x0000000700067202 */ /* 0x000fc80000000f00 */
[----:B------:R-:W-:-:S04]  /*7ee0*/  FMNMX.FTZ R6, R5, R6, !PT ;  /* 0x0000000605067209 */ /* 0x000fc80007810000 */
[----:B------:R-:W-:-:S07]  /*7ef0*/  MOV R4, R6 ;  /* 0x0000000600047202 */ /* 0x000fce0000000f00 */
[----:B------:R-:W-:Y:S05]  /*7f00*/  WARPSYNC.COLLECTIVE R8, `(.L_x_25720) ;  /* 0x0000000008087348 */ /* 0x000fea0003c00000 */
[----:B------:R0:W1:Y:S02]  /*7f10*/  SHFL.BFLY P2, R7, R4, R9, R11 ;  /* 0x0c00000904077389 */ /* 0x000064000004000b */
[----:B01----:R-:W-:Y:S05]  /*7f20*/  ENDCOLLECTIVE ;  /* 0x000000000000791b */ /* 0x003fea0003800000 */
.L_x_25720:
[----:B------:R-:W-:Y:S05]  /*7f30*/  BRA `(.L_x_25721) ;  /* 0xffffff9c00fc7947 */ /* 0x000fea000383ffff */
.L_x_25722:
        /* <DEDUP_REMOVED lines=12> */
.L_x_27722:


//--------------------- .text._ZN4vllm25paged_attention_v2_kernelIffLi192ELi16ELi128ELNS_18Fp8KVCacheDataTypeE0ELb1ELi512EEEvPfS2_PT_PKS3_PKT0_S9_ifPKiSB_iPKfiiiSD_SD_iiiii --------------------------
	.section	.text._ZN4vllm25paged_attention_v2_kernelIffLi192ELi16ELi128ELNS_18Fp8KVCacheDataTypeE0ELb1ELi512EEEvPfS2_PT_PKS3_PKT0_S9_ifPKiSB_iPKfiiiSD_SD_iiiii,"ax",@progbits
	.align	128
        .global         _ZN4vllm25paged_attention_v2_kernelIffLi192ELi16ELi128ELNS_18Fp8KVCacheDataTypeE0ELb1ELi512EEEvPfS2_PT_PKS3_PKT0_S9_ifPKiSB_iPKfiiiSD_SD_iiiii
        .type           _ZN4vllm25paged_attention_v2_kernelIffLi192ELi16ELi128ELNS_18Fp8KVCacheDataTypeE0ELb1ELi512EEEvPfS2_PT_PKS3_PKT0_S9_ifPKiSB_iPKfiiiSD_SD_iiiii,@function
        .size           _ZN4vllm25paged_attention_v2_kernelIffLi192ELi16ELi128ELNS_18Fp8KVCacheDataTypeE0ELb1ELi512EEEvPfS2_PT_PKS3_PKT0_S9_ifPKiSB_iPKfiiiSD_SD_iiiii,(.L_x_27723 - _ZN4vllm25paged_attention_v2_kernelIffLi192ELi16ELi128ELNS_18Fp8KVCacheDataTypeE0ELb1ELi512EEEvPfS2_PT_PKS3_PKT0_S9_ifPKiSB_iPKfiiiSD_SD_iiiii)
        .other          _ZN4vllm25paged_attention_v2_kernelIffLi192ELi16ELi128ELNS_18Fp8KVCacheDataTypeE0ELb1ELi512EEEvPfS2_PT_PKS3_PKT0_S9_ifPKiSB_iPKfiiiSD_SD_iiiii,@"STO_CUDA_ENTRY STV_DEFAULT"
_ZN4vllm25paged_attention_v2_kernelIffLi192ELi16ELi128ELNS_18Fp8KVCacheDataTypeE0ELb1ELi512EEEvPfS2_PT_PKS3_PKT0_S9_ifPKiSB_iPKfiiiSD_SD_iiiii:
.text._ZN4vllm25paged_attention_v2_kernelIffLi192ELi16ELi128ELNS_18Fp8KVCacheDataTypeE0ELb1ELi512EEEvPfS2_PT_PKS3_PKT0_S9_ifPKiSB_iPKfiiiSD_SD_iiiii:
        /* <DEDUP_REMOVED lines=21> */
[----:B------:R-:W-:Y:S02]  /*0150*/  UIADD3 UR20, UPT, UPT, UR19, -0x1, URZ ;  /* 0xffffffff13147890 */ /* 0x000fe4000fffe0ff */
[----:B--2---:R-:W-:Y:S01]  /*0160*/  UIMAD UR4, UR13, UR4, URZ ;  /* 0x000000040d0472a4 */ /* 0x004fe2000f8e02ff */
[----:B------:R-:W2:Y:S01]  /*0170*/  LDCU UR21, c[0x0][0x408] ;  /* 0x00008100ff1577ac */ /* 0x000ea20008000800 */
[----:B---3--:R-:W-:Y:S01]  /*0180*/  MOV R2, UR7 ;  /* 0x0000000700027c02 */ /* 0x008fe20008000f00 */
[----:B-1----:R-:W-:Y:S01]  /*0190*/  IMAD.U32 R4, RZ, RZ, UR17 ;  /* 0x00000011ff047e24 */ /* 0x002fe2000f8e00ff */
[----:B------:R-:W-:-:S02]  /*01a0*/  USHF.R.S32.HI UR5, URZ, 0x1f, UR4 ;  /* 0x0000001fff057899 */ /* 0x000fc40008011404 */
[----:B------:R-:W-:Y:S01]  /*01b0*/  IABS R9, R2 ;  /* 0x0000000200097213 */ /* 0x000fe20000000000 */
[----:B----4-:R-:W-:Y:S01]  /*01c0*/  UISETP.NE.U32.AND UP0, UPT, UR8, URZ, UPT ;  /* 0x000000ff0800728c */ /* 0x010fe2000bf05070 */
[----:B------:R-:W1:Y:S01]  /*01d0*/  LDCU UR8, c[0x0][0x3f8] ;  /* 0x00007f00ff0877ac */ /* 0x000e620008000800 */
[----:B0-----:R-:W-:Y:S01]  /*01e0*/  ISETP.GT.U32.AND P0, PT, R0, 0x5f, PT ;  /* 0x0000005f0000780c */ /* 0x001fe20003f04070 */
[----:B------:R-:W0:Y:S01]  /*01f0*/  I2F.RP R2, R9 ;  /* 0x0000000900027306 */ /* 0x000e220000209400 */
[----:B------:R-:W-:Y:S01]  /*0200*/  UISETP.NE.AND.EX UP0, UPT, UR9, URZ, UPT, UP0 ;  /* 0x000000ff0900728c */ /* 0x000fe2000bf05300 */
[----:B------:R-:W3:Y:S01]  /*0210*/  LDCU UR9, c[0x0][0x3c8] ;  /* 0x00007900ff0977ac */ /* 0x000ee20008000800 */
[----:B------:R-:W4:Y:S09]  /*0220*/  LDCU UR22, c[0x0][0x3fc] ;  /* 0x00007f80ff1677ac */ /* 0x000f320008000800 */
[----:B------:R-:W2:Y:S01]  /*0230*/  @!P0 LDC.64 R10, c[0x0][0x398] ;  /* 0x0000e600ff0a8b82 */ /* 0x000ea20000000a00 */
[----:B------:R-:W-:Y:S01]  /*0240*/  @!P0 IMAD R4, R4, 0xc0, RZ ;  /* 0x000000c004048824 */ /* 0x000fe200078e02ff */
[----:B------:R-:W-:Y:S01]  /*0250*/  @!P0 SHF.L.U32 R3, R0, 0x1, RZ ;  /* 0x0000000100038819 */ /* 0x000fe200000006ff */
[----:B0-----:R-:W0:Y:S01]  /*0260*/  MUFU.RCP R2, R2 ;  /* 0x0000000200027308 */ /* 0x001e220000001000 */
[----:B------:R-:W0:Y:S02]  /*0270*/  LDCU UR23, c[0x0][0x3e0] ;  /* 0x00007c00ff1777ac */ /* 0x000e240008000800 */
[----:B------:R-:W-:Y:S01]  /*0280*/  @!P0 IADD3 R3, P1, P2, R3, UR4, R4 ;  /* 0x0000000403038c10 */ /* 0x000fe2000fa3e004 */
[----:B------:R-:W0:Y:S03]  /*0290*/  LDCU UR24, c[0x0][0x3dc] ;  /* 0x00007b80ff1877ac */ /* 0x000e260008000800 */
[----:B------:R-:W-:Y:S01]  /*02a0*/  @!P0 IADD3.X R6, PT, PT, RZ, UR5, RZ, P1, P2 ;  /* 0x00000005ff068c10 */ /* 0x000fe20008fe44ff */
[----:B------:R-:W1:Y:S01]  /*02b0*/  @UP0 LDCU.64 UR4, c[0x0][0x3d0] ;  /* 0x00007a00ff0407ac */ /* 0x000e620008000a00 */
[----:B------:R-:W0:Y:S01]  /*02c0*/  LDCU UR25, c[0x0][0x3b4] ;  /* 0x00007680ff1977ac */ /* 0x000e220008000800 */
[----:B------:R-:W0:Y:S01]  /*02d0*/  LDCU.64 UR26, c[0x0][0x3a0] ;  /* 0x00007400ff1a77ac */ /* 0x000e220008000a00 */
[----:B--2---:R-:W-:-:S02]  /*02e0*/  @!P0 LEA R4, P1, R3, R10, 0x2 ;  /* 0x0000000a03048211 */ /* 0x004fc400078210ff */
[----:B------:R-:W2:Y:S02]  /*02f0*/  LDC R10, c[0x0][0x404] ;  /* 0x00010100ff0a7b82 */ /* 0x000ea40000000800 */
[----:B------:R-:W-:-:S06]  /*0300*/  @!P0 LEA.HI.X R5, R3, R11, R6, 0x2, P1 ;  /* 0x0000000b03058211 */ /* 0x000fcc00008f1406 */
[----:B------:R-:W3:Y:S01]  /*0310*/  @!P0 LDG.E.64.CONSTANT R4, desc[UR14][R4.64] ;  /* 0x0000000e04048981 */ /* 0x000ee2000c1e9b00 */
[----:B0-----:R-:W-:Y:S01]  /*0320*/  VIADD R6, R2, 0xffffffe ;  /* 0x0ffffffe02067836 */ /* 0x001fe20000000000 */
[----:B-1----:R-:W-:Y:S01]  /*0330*/  @UP0 UIMAD.WIDE.U32 UR4, UR17, 0x4, UR4 ;  /* 0x00000004110408a5 */ /* 0x002fe2000f8e0004 */
[----:B------:R-:W-:Y:S02]  /*0340*/  PLOP3.LUT P1, PT, PT, PT, UP0, 0x80, 0x8 ;  /* 0x000000000008781c */ /* 0x000fe40003f2f008 */
[----:B------:R0:W1:Y:S03]  /*0350*/  F2I.FTZ.U32.TRUNC.NTZ R7, R6 ;  /* 0x0000000600077305 */ /* 0x000066000021f000 */
[----:B------:R-:W-:Y:S01]  /*0360*/  MOV R2, UR4 ;  /* 0x0000000400027c02 */ /* 0x000fe20008000f00 */
[----:B------:R-:W-:Y:S02]  /*0370*/  IMAD.U32 R3, RZ, RZ, UR5 ;  /* 0x00000005ff037e24 */ /* 0x000fe4000f8e00ff */
[----:B0-----:R-:W-:-:S05]  /*0380*/  HFMA2 R6, -RZ, RZ, 0, 0 ;  /* 0x00000000ff067431 */ /* 0x001fca00000001ff */
[----:B------:R0:W5:Y:S01]  /*0390*/  @P1 LDG.E.CONSTANT R60, desc[UR14][R2.64] ;  /* 0x0000000e023c1981 */ /* 0x000162000c1e9900 */
[----:B-1----:R-:W-:-:S05]  /*03a0*/  IADD3 R8, PT, PT, RZ, -R7, RZ ;  /* 0x80000007ff087210 */ /* 0x002fca0007ffe0ff */
[----:B------:R-:W-:Y:S01]  /*03b0*/  IMAD R11, R8, R9, RZ ;  /* 0x00000009080b7224 */ /* 0x000fe200078e02ff */
[----:B------:R-:W-:-:S03]  /*03c0*/  IABS R8, UR18 ;  /* 0x0000001200087c13 */ /* 0x000fc60008000000 */
[----:B------:R-:W-:Y:S01]  /*03d0*/  IMAD.HI.U32 R6, R7, R11, R6 ;  /* 0x0000000b07067227 */ /* 0x000fe200078e0006 */
[----:B------:R-:W-:-:S05]  /*03e0*/  MOV R7, R8 ;  /* 0x0000000800077202 */ /* 0x000fca0000000f00 */
[----:B------:R-:W-:-:S05]  /*03f0*/  IMAD.HI.U32 R6, R6, R7, RZ ;  /* 0x0000000706067227 */ /* 0x000fca00078e00ff */
[----:B------:R-:W-:-:S13]  /*0400*/  R2UR UR4, R6 ;  /* 0x00000000060472ca */ /* 0x000fda00000e0000 */
[----:B------:R-:W-:-:S04]  /*0410*/  IMAD R6, RZ, RZ, -UR4 ;  /* 0x80000004ff067e24 */ /* 0x000fc8000f8e02ff */
[----:B------:R-:W-:-:S05]  /*0420*/  IMAD R6, R9, R6, R7 ;  /* 0x0000000609067224 */ /* 0x000fca00078e0207 */
[----:B------:R-:W-:Y:S02]  /*0430*/  ISETP.GT.U32.AND P1, PT, R9, R6, PT ;  /* 0x000000060900720c */ /* 0x000fe40003f24070 */
[----:B0-----:R-:W-:-:S11]  /*0440*/  MOV R2, UR4 ;  /* 0x0000000400027c02 */ /* 0x001fd60008000f00 */
[----:B------:R-:W-:Y:S01]  /*0450*/  @!P1 IADD3 R2, PT, PT, R2, 0x1, RZ ;  /* 0x0000000102029810 */ /* 0x000fe20007ffe0ff */
[----:B------:R-:W-:-:S03]  /*0460*/  @!P1 IMAD.IADD R6, R6, 0x1, -R9 ;  /* 0x0000000106069824 */ /* 0x000fc600078e0a09 */
[----:B------:R-:W-:Y:S02]  /*0470*/  @!P1 R2UR UR4, R2 ;  /* 0x00000000020492ca */ /* 0x000fe400000e0000 */
[----:B------:R-:W-:Y:S01]  /*0480*/  ISETP.GE.U32.AND P1, PT, R6, R9, PT ;  /* 0x000000090600720c */ /* 0x000fe20003f26070 */
[----:B------:R-:W-:-:S10]  /*0490*/  ULOP3.LUT UR5, UR18, UR7, URZ, 0x3c, !UPT ;  /* 0x0000000712057292 */ /* 0x000fd4000f8e3cff */
[----:B------:R-:W-:-:S04]  /*04a0*/  MOV R2, UR4 ;  /* 0x0000000400027c02 */ /* 0x000fc80008000f00 */
[----:B------:R-:W-:-:S04]  /*04b0*/  @P1 IADD3 R2, PT, PT, R2, 0x1, RZ ;  /* 0x0000000102021810 */ /* 0x000fc80007ffe0ff */
[----:B------:R-:W-:Y:S01]  /*04c0*/  @P1 R2UR UR4, R2 ;  /* 0x00000000020412ca */ /* 0x000fe200000e0000 */
[----:B------:R-:W-:Y:S02]  /*04d0*/  UISETP.GE.AND UP1, UPT, UR5, URZ, UPT ;  /* 0x000000ff0500728c */ /* 0x000fe4000bf26270 */
[----:B------:R-:W-:-:S10]  /*04e0*/  UISETP.NE.AND UP0, UPT, UR7, URZ, UPT ;  /* 0x000000ff0700728c */ /* 0x000fd4000bf05270 */
[----:B------:R-:W-:Y:S02]  /*04f0*/  UMOV UR10, UR4 ;  /* 0x00000004000a7c82 */ /* 0x000fe40008000000 */
[----:B------:R-:W-:Y:S02]  /*0500*/  @!UP1 UIADD3 UR10, UPT, UPT, -UR10, URZ, URZ ;  /* 0x000000ff0a0a9290 */ /* 0x000fe4000fffe1ff */
[----:B------:R-:W-:-:S06]  /*0510*/  @!UP0 ULOP3.LUT UR10, URZ, UR7, URZ, 0x33, !UPT ;  /* 0x00000007ff0a8292 */ /* 0x000fcc000f8e33ff */
[----:B------:R-:W-:-:S05]  /*0520*/  IMAD.U32 R11, RZ, RZ, UR10 ;  /* 0x0000000aff0b7e24 */ /* 0x000fca000f8e00ff */
[----:B------:R-:W-:-:S04]  /*0530*/  IABS R13, R11 ;  /* 0x0000000b000d7213 */ /* 0x000fc80000000000 */
[----:B------:R-:W0:Y:S08]  /*0540*/  I2F.RP R2, R13 ;  /* 0x0000000d00027306 */ /* 0x000e300000209400 */
[----:B0-----:R-:W0:Y:S01]  /*0550*/  MUFU.RCP R2, R2 ;  /* 0x0000000200027308 */ /* 0x001e220000001000 */
[----:B--2---:R-:W-:Y:S02]  /*0560*/  IABS R3, R10 ;  /* 0x0000000a00037213 */ /* 0x004fe40000000000 */
[----:B0-----:R-:W-:-:S05]  /*0570*/  IADD3 R6, PT, PT, R2, 0xffffffe, RZ ;  /* 0x0ffffffe02067810 */ /* 0x001fca0007ffe0ff */
[----:B------:R0:W1:Y:S02]  /*0580*/  F2I.FTZ.U32.TRUNC.NTZ R7, R6 ;  /* 0x0000000600077305 */ /* 0x000064000021f000 */
[----:B0-----:R-:W-:-:S06]  /*0590*/  HFMA2 R6, -RZ, RZ, 0, 0 ;  /* 0x00000000ff067431 */ /* 0x001fcc00000001ff */
[----:B------:R-:W0:Y:S01]  /*05a0*/  I2F.RP R8, R3 ;  /* 0x0000000300087306 */ /* 0x000e220000209400 */
[----:B-1----:R-:W-:Y:S02]  /*05b0*/  R2UR UR5, R7 ;  /* 0x00000000070572ca */ /* 0x002fe400000e0000 */
[----:B------:R-:W-:Y:S01]  /*05c0*/  R2UR UR4, R6 ;  /* 0x00000000060472ca */ /* 0x000fe200000e0000 */
[----:B------:R-:W-:-:S04]  /*05d0*/  IMAD.MOV R12, RZ, RZ, -R7 ;  /* 0x000000ffff0c7224 */ /* 0x000fc800078e0a07 */
[----:B------:R-:W-:Y:S01]  /*05e0*/  IMAD R9, R12, R13, RZ ;  /* 0x0000000d0c097224 */ /* 0x000fe200078e02ff */
[----:B0-----:R-:W0:Y:S01]  /*05f0*/  MUFU.RCP R8, R8 ;  /* 0x0000000800087308 */ /* 0x001e220000001000 */
[----:B------:R-:W-:-:S06]  /*0600*/  IABS R2, UR17 ;  /* 0x0000001100027c13 */ /* 0x000fcc0008000000 */
[----:B------:R-:W-:Y:S01]  /*0610*/  IMAD.HI.U32 R9, R7, R9, UR4 ;  /* 0x0000000407097e27 */ /* 0x000fe2000f8e0009 */
[----:B------:R-:W-:-:S04]  /*0620*/  R2UR UR6, R2 ;  /* 0x00000000020672ca */ /* 0x000fc800000e0000 */
[----:B------:R-:W-:Y:S02]  /*0630*/  R2UR UR4, R9 ;  /* 0x00000000090472ca */ /* 0x000fe400000e0000 */
[----:B0-----:R-:W-:Y:S02]  /*0640*/  IADD3 R58, PT, PT, R8, 0xffffffe, RZ ;  /* 0x0ffffffe083a7810 */ /* 0x001fe40007ffe0ff */
[----:B------:R-:W-:Y:S02]  /*0650*/  IABS R11, R11 ;  /* 0x0000000b000b7213 */ /* 0x000fe40000000000 */
[----:B------:R-:W0:Y:S07]  /*0660*/  F2I.FTZ.U32.TRUNC.NTZ R59, R58 ;  /* 0x0000003a003b7305 */ /* 0x000e2e000021f000 */
[----:B------:R-:W-:Y:S01]  /*0670*/  UIMAD.WIDE.U32 UR4, UR4, UR6, URZ ;  /* 0x00000006040472a5 */ /* 0x000fe2000f8e00ff */
[----:B------:R-:W-:Y:S01]  /*0680*/  IADD3 R2, PT, PT, RZ, -R11, RZ ;  /* 0x8000000bff027210 */ /* 0x000fe20007ffe0ff */
[----:B------:R-:W-:-:S05]  /*0690*/  IMAD.U32 R7, RZ, RZ, UR6 ;  /* 0x00000006ff077e24 */ /* 0x000fca000f8e00ff */
[----:B------:R-:W-:Y:S02]  /*06a0*/  UMOV UR6, UR5 ;  /* 0x0000000500067c82 */ /* 0x000fe40008000000 */
[----:B------:R-:W-:Y:S01]  /*06b0*/  IMAD R2, R2, UR6, R7 ;  /* 0x0000000602027c24 */ /* 0x000fe2000f8e0207 */
[----:B------:R-:W1:Y:S01]  /*06c0*/  S2R R11, SR_CgaCtaId ;  /* 0x00000000000b7919 */ /* 0x000e620000008800 */
[----:B0-----:R-:W-:-:S03]  /*06d0*/  IMAD R6, R59, R3, RZ ;  /* 0x000000033b067224 */ /* 0x001fc600078e02ff */
[----:B------:R-:W-:Y:S01]  /*06e0*/  ISETP.GT.U32.AND P1, PT, R13, R2, PT ;  /* 0x000000020d00720c */ /* 0x000fe20003f24070 */
[----:B------:R-:W-:Y:S01]  /*06f0*/  IMAD.MOV.U32 R58, RZ, RZ, RZ ;  /* 0x000000ffff3a7224 */ /* 0x000fe200078e00ff */
[----:B------:R-:W-:Y:S02]  /*0700*/  IADD3 R7, PT, PT, -R6, RZ, RZ ;  /* 0x000000ff06077210 */ /* 0x000fe40007ffe1ff */
[----:B------:R-:W-:-:S03]  /*0710*/  MOV R8, UR20 ;  /* 0x0000001400087c02 */ /* 0x000fc60008000f00 */
[----:B------:R-:W-:Y:S01]  /*0720*/  IMAD.HI.U32 R58, R59, R7, R58 ;  /* 0x000000073b3a7227 */ /* 0x000fe200078e003a */
[----:B------:R-:W-:-:S05]  /*0730*/  IABS R6, R8 ;  /* 0x0000000800067213 */ /* 0x000fca0000000000 */
[----:B------:R-:W-:Y:S01]  /*0740*/  VOTEU.ANY UP3, P1 ;  /* 0x0000000000ff7886 */ /* 0x000fe20000860100 */
[----:B------:R-:W-:Y:S01]  /*0750*/  PLOP3.LUT P1, PT, PT, PT, UP3, 0x80, 0x8 ;  /* 0x000000000008781c */ /* 0x000fe20003f2f038 */
[----:B------:R-:W-:-:S05]  /*0760*/  IMAD.HI.U32 R9, R58, R6, RZ ;  /* 0x000000063a097227 */ /* 0x000fca00078e00ff */
[----:B------:R-:W-:Y:S02]  /*0770*/  IADD3 R7, PT, PT, -R9, RZ, RZ ;  /* 0x000000ff09077210 */ /* 0x000fe40007ffe1ff */
[----:B------:R-:W-:-:S03]  /*0780*/  MOV R8, 0x400 ;  /* 0x0000040000087802 */ /* 0x000fc60000000f00 */
[----:B------:R-:W-:Y:S02]  /*0790*/  IMAD R6, R3, R7, R6 ;  /* 0x0000000703067224 */ /* 0x000fe400078e0206 */
[-C--:B------:R-:W-:Y:S02]  /*07a0*/  @!P1 IADD3 R2, PT, PT, R2, -R13.reuse, RZ ;  /* 0x8000000d02029210 */ /* 0x080fe40007ffe0ff */
[----:B-1----:R-:W-:Y:S02]  /*07b0*/  LEA R7, R11, R8, 0x18 ;  /* 0x000000080b077211 */ /* 0x002fe400078ec0ff */
[----:B------:R-:W-:Y:S02]  /*07c0*/  ISETP.GE.U32.AND P2, PT, R2, R13, PT ;  /* 0x0000000d0200720c */ /* 0x000fe40003f46070 */
[----:B------:R-:W-:Y:S02]  /*07d0*/  LOP3.LUT R2, R0, 0x1, RZ, 0xc0, !PT ;  /* 0x0000000100027812 */ /* 0x000fe400078ec0ff */
[----:B------:R-:W-:-:S03]  /*07e0*/  ISETP.GT.U32.AND P1, PT, R3, R6, PT ;  /* 0x000000060300720c */ /* 0x000fc60003f24070 */
[----:B------:R-:W-:Y:S01]  /*07f0*/  IMAD R2, R2, 0x180, R7 ;  /* 0x0000018002027824 */ /* 0x000fe200078e0207 */
[----:B------:R-:W-:Y:S01]  /*0800*/  SHF.R.U32.HI R7, RZ, 0x1, R0 ;  /* 0x00000001ff077819 */ /* 0x000fe20000011600 */
[----:B------:R-:W-:-:S04]  /*0810*/  UIADD3 UR4, UPT, UPT, UR19, 0xf, URZ ;  /* 0x0000000f13047890 */ /* 0x000fc8000fffe0ff */
[----:B------:R-:W-:Y:S01]  /*0820*/  @!P0 IMAD R2, R7, 0x8, R2 ;  /* 0x0000000807028824 */ /* 0x000fe200078e0202 */
[----:B------:R-:W-:-:S03]  /*0830*/  ULOP3.LUT UR12, UR17, UR10, URZ, 0x3c, !UPT ;  /* 0x0000000a110c7292 */ /* 0x000fc6000f8e3cff */
[----:B------:R-:W-:Y:S01]  /*0840*/  @!P1 IADD3 R6, PT, PT, R6, -R3, RZ ;  /* 0x8000000306069210 */ /* 0x000fe20007ffe0ff */
[----:B------:R-:W-:Y:S01]  /*0850*/  VOTEU.ANY UP2, P2 ;  /* 0x0000000000ff7886 */ /* 0x000fe20001040100 */
[----:B------:R-:W-:Y:S02]  /*0860*/  @!UP3 UIADD3 UR6, UPT, UPT, UR6, 0x1, URZ ;  /* 0x000000010606b890 */ /* 0x000fe4000fffe0ff */
[----:B------:R-:W-:Y:S02]  /*0870*/  ULEA UR5, UR16, 0x20, 0x5 ;  /* 0x0000002010057891 */ /* 0x000fe4000f8e28ff */
[----:B------:R-:W-:Y:S02]  /*0880*/  USHF.R.U32.HI UR4, URZ, 0x4, UR4 ;  /* 0x00000004ff047899 */ /* 0x000fe40008011604 */
[----:B------:R-:W-:Y:S02]  /*0890*/  UISETP.GE.AND UP3, UPT, UR12, URZ, UPT ;  /* 0x000000ff0c00728c */ /* 0x000fe4000bf66270 */
[----:B------:R-:W-:-:S02]  /*08a0*/  UISETP.NE.AND UP1, UPT, UR10, URZ, UPT ;  /* 0x000000ff0a00728c */ /* 0x000fc4000bf25270 */
[----:B------:R-:W-:Y:S02]  /*08b0*/  @UP2 UIADD3 UR6, UPT, UPT, UR6, 0x1, URZ ;  /* 0x0000000106062890 */ /* 0x000fe4000fffe0ff */
[----:B------:R-:W-:Y:S01]  /*08c0*/  UISETP.LT.U32.AND UP2, UPT, UR4, UR5, UPT ;  /* 0x000000050400728c */ /* 0x000fe2000bf41070 */
[----:B---3--:R0:W-:Y:S01]  /*08d0*/  @!P0 STS.64 [R2], R4 ;  /* 0x0000000402008388 */ /* 0x0081e20000000a00 */
[----:B------:R-:W-:Y:S01]  /*08e0*/  ISETP.GE.U32.AND P0, PT, R6, R3, PT ;  /* 0x000000030600720c */ /* 0x000fe20003f06070 */
[----:B------:R-:W-:Y:S01]  /*08f0*/  UISETP.GE.AND UP0, UPT, UR21, URZ, UPT ;  /* 0x000000ff1500728c */ /* 0x000fe2000bf06270 */
[----:B------:R-:W-:Y:S02]  /*0900*/  MOV R13, UR16 ;  /* 0x00000010000d7c02 */ /* 0x000fe40008000f00 */
[----:B------:R-:W-:Y:S01]  /*0910*/  SHF.R.U32.HI R6, RZ, 0x5, R0 ;  /* 0x00000005ff067819 */ /* 0x000fe20000011600 */
[----:B------:R-:W-:Y:S01]  /*0920*/  @!P1 VIADD R9, R9, 0x1 ;  /* 0x0000000109099836 */ /* 0x000fe20000000000 */
[----:B------:R-:W-:Y:S01]  /*0930*/  USEL UR4, UR4, UR5, UP2 ;  /* 0x0000000504047287 */ /* 0x000fe20009000000 */
[----:B------:R-:W-:Y:S01]  /*0940*/  LOP3.LUT R12, R10, UR20, RZ, 0x3c, !PT ;  /* 0x000000140a0c7c12 */ /* 0x000fe2000f8e3cff */
[----:B------:R-:W-:Y:S01]  /*0950*/  UMOV UR12, UR6 ;  /* 0x00000006000c7c82 */ /* 0x000fe20008000000 */
[----:B------:R-:W-:Y:S01]  /*0960*/  LEA R52, R13, R6, 0x5 ;  /* 0x000000060d347211 */ /* 0x000fe200078e28ff */
[----:B------:R-:W-:Y:S01]  /*0970*/  @!UP3 UIADD3 UR12, UPT, UPT, -UR12, URZ, URZ ;  /* 0x000000ff0c0cb290 */ /* 0x000fe2000fffe1ff */
[----:B------:R-:W-:Y:S01]  /*0980*/  ISETP.GE.AND P2, PT, R12, RZ, PT ;  /* 0x000000ff0c00720c */ /* 0x000fe20003f46270 */
[----:B------:R-:W-:Y:S01]  /*0990*/  @!UP1 ULOP3.LUT UR12, URZ, UR10, URZ, 0x33, !UPT ;  /* 0x0000000aff0c9292 */ /* 0x000fe2000f8e33ff */
[----:B------:R-:W-:-:S02]  /*09a0*/  @P0 IADD3 R9, PT, PT, R9, 0x1, RZ ;  /* 0x0000000109090810 */ /* 0x000fc40007ffe0ff */
[----:B------:R-:W-:Y:S01]  /*09b0*/  ISETP.GE.U32.AND P0, PT, R52, UR4, PT ;  /* 0x0000000434007c0c */ /* 0x000fe2000bf06070 */
[----:B------:R-:W-:Y:S01]  /*09c0*/  @UP0 UIMAD UR6, UR18, UR8, UR17 ;  /* 0x00000008120602a4 */ /* 0x000fe2000f8e0211 */
[----:B------:R-:W-:Y:S01]  /*09d0*/  BAR.SYNC.DEFER_BLOCKING 0x0 ;  /* 0x0000000000007b1d */ /* 0x000fe20000010000 */
[----:B------:R-:W-:Y:S01]  /*09e0*/  ISETP.NE.AND P1, PT, R10, RZ, PT ;  /* 0x000000ff0a00720c */ /* 0x000fe20003f25270 */
[----:B------:R-:W-:Y:S02]  /*09f0*/  @!UP0 UIMAD UR5, UR7, UR8, UR12 ;  /* 0x00000008070582a4 */ /* 0x000fe4000f8e020c */
[----:B------:R-:W-:Y:S01]  /*0a00*/  @UP0 UIMAD UR8, UR6, UR21, 0x1 ;  /* 0x00000001060804a4 */ /* 0x000fe2000f8e0215 */
[----:B------:R-:W-:Y:S01]  /*0a10*/  IMAD.MOV.U32 R0, RZ, RZ, R9 ;  /* 0x000000ffff007224 */ /* 0x000fe200078e0009 */
[----:B------:R-:W-:Y:S01]  /*0a20*/  @!UP0 UIADD3 UR6, UPT, UPT, -UR5, URZ, URZ ;  /* 0x000000ff05068290 */ /* 0x000fe2000fffe1ff */
[----:B------:R-:W-:Y:S01]  /*0a30*/  BSSY B0, `(.L_x_25723) ;  /* 0x000012a000007945 */ /* 0x000fe20003800000 */
[----:B------:R-:W-:-:S02]  /*0a40*/  UIMAD UR5, UR13, UR9, URZ ;  /* 0x000000090d0572a4 */ /* 0x000fc4000f8e02ff */
[----:B------:R-:W-:Y:S01]  /*0a50*/  @!UP0 UIMAD UR8, UR21, UR6, 0x1 ;  /* 0x00000001150884a4 */ /* 0x000fe2000f8e0206 */
[----:B------:R-:W-:Y:S01]  /*0a60*/  @!P2 IADD3 R0, PT, PT, -R0, RZ, RZ ;  /* 0x000000ff0000a210 */ /* 0x000fe20007ffe1ff */
[----:B------:R-:W-:Y:S01]  /*0a70*/  IMAD.MOV.U32 R59, RZ, RZ, R3 ;  /* 0x000000ffff3b7224 */ /* 0x000fe200078e0003 */
[----:B------:R-:W-:Y:S02]  /*0a80*/  MOV R57, 0xff7fffff ;  /* 0xff7fffff00397802 */ /* 0x000fe40000000f00 */
[----:B------:R-:W-:Y:S01]  /*0a90*/  @!P1 LOP3.LUT R0, RZ, R10, RZ, 0x33, !PT ;  /* 0x0000000aff009212 */ /* 0x000fe200078e33ff */
[----:B0---4-:R-:W-:Y:S06]  /*0aa0*/  @P0 BRA `(.L_x_25724) ;  /* 0x0000001000880947 */ /* 0x011fec0003800000 */
[----:B------:R-:W0:Y:S01]  /*0ab0*/  LDCU.64 UR6, c[0x0][0x3b8] ;  /* 0x00007700ff0677ac */ /* 0x000e220008000a00 */
[----:B------:R-:W-:Y:S01]  /*0ac0*/  IMAD.WIDE.U32 R2, R52, 0x4, RZ ;  /* 0x0000000434027825 */ /* 0x000fe200078e00ff */
[----:B------:R-:W-:Y:S02]  /*0ad0*/  MOV R5, UR5 ;  /* 0x0000000500057c02 */ /* 0x000fe40008000f00 */
[C---:B------:R-:W-:Y:S01]  /*0ae0*/  SHF.L.U32 R4, R7.reuse, 0x2, RZ ;  /* 0x0000000207047819 */ /* 0x040fe200000006ff */
[----:B------:R-:W-:Y:S01]  /*0af0*/  VIADD R8, R8, 0x320 ;  /* 0x0000032008087836 */ /* 0x000fe20000000000 */
[----:B------:R-:W-:Y:S01]  /*0b00*/  LOP3.LUT R7, R7, 0xf, RZ, 0xc0, !PT ;  /* 0x0000000f07077812 */ /* 0x000fe200078ec0ff */
[----:B------:R-:W-:Y:S01]  /*0b10*/  IMAD.WIDE R2, R5, 0x4, R2 ;  /* 0x0000000405027825 */ /* 0x000fe200078e0202 */
[----:B------:R-:W-:Y:S02]  /*0b20*/  LOP3.LUT R5, R4, 0x3c, RZ, 0xc0, !PT ;  /* 0x0000003c04057812 */ /* 0x000fe400078ec0ff */
[----:B------:R-:W-:-:S02]  /*0b30*/  LEA R4, R6, UR11, 0x4 ;  /* 0x0000000b06047c11 */ /* 0x000fc4000f8e20ff */
[----:B------:R-:W-:Y:S02]  /*0b40*/  LEA R8, R11, R8, 0x18 ;  /* 0x000000080b087211 */ /* 0x000fe400078ec0ff */
[----:B------:R-:W-:Y:S02]  /*0b50*/  LEA R5, R6, R5, 0x6 ;  /* 0x0000000506057211 */ /* 0x000fe400078e30ff */
[----:B------:R-:W-:Y:S02]  /*0b60*/  IADD3 R7, PT, PT, R7, R4, RZ ;  /* 0x0000000407077210 */ /* 0x000fe40007ffe0ff */
[----:B0-----:R-:W-:Y:S01]  /*0b70*/  IADD3 R50, P0, PT, R2, UR6, RZ ;  /* 0x0000000602327c10 */ /* 0x001fe2000ff1e0ff */
[----:B------:R-:W-:Y:S01]  /*0b80*/  IMAD.IADD R56, R5, 0x1, R8 ;  /* 0x0000000105387824 */ /* 0x000fe200078e0208 */
[----:B------:R-:W-:Y:S01]  /*0b90*/  MOV R57, 0xff7fffff ;  /* 0xff7fffff00397802 */ /* 0x000fe20000000f00 */
[----:B------:R-:W-:Y:S01]  /*0ba0*/  VIADD R55, R7, -UR19 ;  /* 0x8000001307377c36 */ /* 0x000fe20008000000 */
[----:B------:R-:W-:-:S02]  /*0bb0*/  IADD3.X R51, PT, PT, R3, UR7, RZ, P0, !PT ;  /* 0x0000000703337c10 */ /* 0x000fc400087fe4ff */
[----:B------:R-:W-:Y:S02]  /*0bc0*/  IADD3 R53, PT, PT, R4, 0x1, RZ ;  /* 0x0000000104357810 */ /* 0x000fe40007ffe0ff */
[----:B------:R-:W-:-:S07]  /*0bd0*/  IADD3 R54, PT, PT, R7, 0x1, RZ ;  /* 0x0000000107367810 */ /* 0x000fce0007ffe0ff */
.L_x_25729:
        /* <DEDUP_REMOVED lines=31> */
[----:B------:R-:W-:-:S02]  /*0dd0*/  ISETP.GE.AND P2, PT, R2, RZ, PT ;  /* 0x000000ff0200720c */ /* 0x000fc40003f46270 */
[----:B------:R-:W-:Y:S01]  /*0de0*/  IADD3 R2, PT, PT, R0, -UR22, RZ ;  /* 0x8000001600027c10 */ /* 0x000fe2000fffe0ff */
[----:B------:R-:W-:Y:S01]  /*0df0*/  IMAD.HI.U32 R4, R5, R7, R4 ;  /* 0x0000000705047227 */ /* 0x000fe200078e0004 */
[----:B------:R-:W-:-:S05]  /*0e00*/  MOV R5, R6 ;  /* 0x0000000600057202 */ /* 0x000fca0000000f00 */
[----:B------:R-:W-:-:S05]  /*0e10*/  IMAD.HI.U32 R4, R4, R5, RZ ;  /* 0x0000000504047227 */ /* 0x000fca00078e00ff */
[----:B------:R-:W-:-:S05]  /*0e20*/  IADD3 R4, PT, PT, -R4, RZ, RZ ;  /* 0x000000ff04047210 */ /* 0x000fca0007ffe1ff */
        /* <DEDUP_REMOVED lines=17> */
.L_x_25726:
[----:B------:R-:W2:Y:S01]  /*0f40*/  LDG.E.CONSTANT R7, desc[UR14][R50.64] ;  /* 0x0000000e32077981 */ /* 0x000ea2000c1e9900 */
[----:B------:R-:W-:Y:S01]  /*0f50*/  SHF.L.U32 R4, R5, 0x1, RZ ;  /* 0x0000000105047819 */ /* 0x000fe200000006ff */
[----:B------:R-:W-:-:S03]  /*0f60*/  UIMAD UR4, UR12, UR23, URZ ;  /* 0x000000170c0472a4 */ /* 0x000fc6000f8e02ff */
[----:B------:R-:W-:-:S03]  /*0f70*/  LOP3.LUT R4, R4, 0x3c, RZ, 0xc0, !PT ;  /* 0x0000003c04047812 */ /* 0x000fc600078ec0ff */
[----:B------:R-:W-:Y:S01]  /*0f80*/  IMAD.U32 R5, RZ, RZ, UR4 ;  /* 0x00000004ff057e24 */ /* 0x000fe2000f8e00ff */
[----:B------:R-:W-:-:S04]  /*0f90*/  IADD3 R4, P0, PT, R4, UR4, RZ ;  /* 0x0000000404047c10 */ /* 0x000fc8000ff1e0ff */
[----:B------:R-:W-:-:S03]  /*0fa0*/  LEA.HI.X.SX32 R5, R5, RZ, 0x1, P0 ;  /* 0x000000ff05057211 */ /* 0x000fc600000f0eff */
        /* <DEDUP_REMOVED lines=17> */
[----:B------:R-:W0:Y:S03]  /*10c0*/  S2R R5, SR_CgaCtaId ;  /* 0x0000000000057919 */ /* 0x000e260000008800 */
[----:B------:R-:W4:Y:S01]  /*10d0*/  LDG.E.64.CONSTANT R12, desc[UR14][R62.64+0xc00] ;  /* 0x000c000e3e0c7981 */ /* 0x000f22000c1e9b00 */
[----:B------:R-:W-:-:S03]  /*10e0*/  MOV R4, 0x400 ;  /* 0x0000040000047802 */ /* 0x000fc60000000f00 */
[----:B------:R-:W4:Y:S04]  /*10f0*/  LDG.E.64.CONSTANT R48, desc[UR14][R62.64+0xd00] ;  /* 0x000d000e3e307981 */ /* 0x000f28000c1e9b00 */
[----:B------:R-:W4:Y:S04]  /*1100*/  LDG.E.64.CONSTANT R46, desc[UR14][R62.64+0xe00] ;  /* 0x000e000e3e2e7981 */ /* 0x000f28000c1e9b00 */
[----:B------:R-:W4:Y:S01]  /*1110*/  LDG.E.64.CONSTANT R24, desc[UR14][R62.64+0xf00] ;  /* 0x000f000e3e187981 */ /* 0x000f22000c1e9b00 */
[----:B0-----:R-:W-:-:S05]  /*1120*/  LEA R5, R5, R4, 0x18 ;  /* 0x0000000405057211 */ /* 0x001fca00078ec0ff */
[----:B------:R-:W-:-:S05]  /*1130*/  IMAD R61, R2, 0x180, R5 ;  /* 0x00000180023d7824 */ /* 0x000fca00078e0205 */
[----:B------:R-:W2:Y:S04]  /*1140*/  LDS.128 R4, [R61] ;  /* 0x000000003d047984 */ /* 0x000ea80000000c00 */
[----:B------:R-:W4:Y:S01]  /*1150*/  LDS.128 R8, [R61+0x10] ;  /* 0x000010003d087984 */ /* 0x000f220000000c00 */
[----:B--2---:R-:W-:-:S04]  /*1160*/  FMUL.FTZ R17, R34, R6 ;  /* 0x0000000622117220 */ /* 0x004fc80000410000 */
[----:B---3--:R-:W-:Y:S01]  /*1170*/  FFMA.FTZ R45, R42, R4, R17 ;  /* 0x000000042a2d7223 */ /* 0x008fe20000010011 */
[----:B------:R-:W-:Y:S01]  /*1180*/  FMUL.FTZ R4, R35, R7 ;  /* 0x0000000723047220 */ /* 0x000fe20000410000 */
[----:B------:R-:W0:Y:S04]  /*1190*/  LDS.128 R16, [R61+0x20] ;  /* 0x000020003d107984 */ /* 0x000e280000000c00 */
[----:B------:R-:W2:Y:S01]  /*11a0*/  LDG.E.64.CONSTANT R34, desc[UR14][R62.64+0x1000] ;  /* 0x0010000e3e227981 */ /* 0x000ea2000c1e9b00 */
[----:B------:R-:W-:Y:S01]  /*11b0*/  FFMA.FTZ R4, R43, R5, R4 ;  /* 0x000000052b047223 */ /* 0x000fe20000010004 */
[----:B----4-:R-:W-:Y:S02]  /*11c0*/  FFMA.FTZ R45, R40, R8, R45 ;  /* 0x00000008282d7223 */ /* 0x010fe4000001002d */
[----:B------:R-:W3:Y:S01]  /*11d0*/  LDG.E.64.CONSTANT R42, desc[UR14][R62.64+0x1300] ;  /* 0x0013000e3e2a7981 */ /* 0x000ee2000c1e9b00 */
[----:B------:R-:W-:Y:S01]  /*11e0*/  FFMA.FTZ R8, R41, R9, R4 ;  /* 0x0000000929087223 */ /* 0x000fe20000010004 */
[----:B------:R-:W-:-:S02]  /*11f0*/  FFMA.FTZ R9, R32, R10, R45 ;  /* 0x0000000a20097223 */ /* 0x000fc4000001002d */
[----:B------:R-:W1:Y:S04]  /*1200*/  LDS.128 R4, [R61+0x30] ;  /* 0x000030003d047984 */ /* 0x000e680000000c00 */
[----:B------:R-:W4:Y:S01]  /*1210*/  LDG.E.64.CONSTANT R44, desc[UR14][R62.64+0x1100] ;  /* 0x0011000e3e2c7981 */ /* 0x000f22000c1e9b00 */
[----:B------:R-:W-:-:S03]  /*1220*/  FFMA.FTZ R8, R33, R11, R8 ;  /* 0x0000000b21087223 */ /* 0x000fc60000010008 */
[----:B------:R-:W3:Y:S01]  /*1230*/  LDG.E.64.CONSTANT R32, desc[UR14][R62.64+0x1200] ;  /* 0x0012000e3e207981 */ /* 0x000ee2000c1e9b00 */
[----:B0-----:R-:W-:Y:S01]  /*1240*/  FFMA.FTZ R41, R30, R16, R9 ;  /* 0x000000101e297223 */ /* 0x001fe20000010009 */
[----:B------:R-:W-:Y:S02]  /*1250*/  FFMA.FTZ R16, R31, R17, R8 ;  /* 0x000000111f107223 */ /* 0x000fe40000010008 */
[----:B------:R-:W0:Y:S04]  /*1260*/  LDS.128 R8, [R61+0x40] ;  /* 0x000040003d087984 */ /* 0x000e280000000c00 */
[----:B------:R-:W3:Y:S01]  /*1270*/  LDG.E.64.CONSTANT R30, desc[UR14][R62.64+0x1400] ;  /* 0x0014000e3e1e7981 */ /* 0x000ee2000c1e9b00 */
[----:B------:R-:W-:Y:S01]  /*1280*/  FFMA.FTZ R41, R28, R18, R41 ;  /* 0x000000121c297223 */ /* 0x000fe20000010029 */
[----:B------:R-:W-:-:S02]  /*1290*/  FFMA.FTZ R16, R29, R19, R16 ;  /* 0x000000131d107223 */ /* 0x000fc40000010010 */
[----:B------:R-:W3:Y:S01]  /*12a0*/  LDG.E.64.CONSTANT R28, desc[UR14][R62.64+0x1500] ;  /* 0x0015000e3e1c7981 */ /* 0x000ee2000c1e9b00 */
[----:B-1----:R-:W-:Y:S01]  /*12b0*/  FFMA.FTZ R41, R22, R4, R41 ;  /* 0x0000000416297223 */ /* 0x002fe20000010029 */
[----:B------:R-:W-:Y:S02]  /*12c0*/  FFMA.FTZ R16, R23, R5, R16 ;  /* 0x0000000517107223 */ /* 0x000fe40000010010 */
[----:B------:R-:W3:Y:S01]  /*12d0*/  LDG.E.64.CONSTANT R22, desc[UR14][R62.64+0x1600] ;  /* 0x0016000e3e167981 */ /* 0x000ee2000c1e9b00 */
[----:B------:R-:W-:Y:S01]  /*12e0*/  FFMA.FTZ R41, R20, R6, R41 ;  /* 0x0000000614297223 */ /* 0x000fe20000010029 */
[----:B------:R-:W-:Y:S02]  /*12f0*/  FFMA.FTZ R16, R21, R7, R16 ;  /* 0x0000000715107223 */ /* 0x000fe40000010010 */
[----:B------:R-:W1:Y:S04]  /*1300*/  LDS.128 R4, [R61+0x50] ;  /* 0x000050003d047984 */ /* 0x000e680000000c00 */
[----:B------:R-:W3:Y:S04]  /*1310*/  LDG.E.64.CONSTANT R20, desc[UR14][R62.64+0x1700] ;  /* 0x0017000e3e147981 */ /* 0x000ee8000c1e9b00 */
[----:B------:R-:W3:Y:S01]  /*1320*/  LDG.E.64.CONSTANT R18, desc[UR14][R62.64+0x1c00] ;  /* 0x001c000e3e127981 */ /* 0x000ee2000c1e9b00 */
[----:B0-----:R-:W-:-:S03]  /*1330*/  FFMA.FTZ R17, R38, R8, R41 ;  /* 0x0000000826117223 */ /* 0x001fc60000010029 */
[----:B------:R-:W3:Y:S01]  /*1340*/  LDG.E.64.CONSTANT R40, desc[UR14][R62.64+0x1800] ;  /* 0x0018000e3e287981 */ /* 0x000ee2000c1e9b00 */
[----:B------:R-:W-:-:S03]  /*1350*/  FFMA.FTZ R16, R39, R9, R16 ;  /* 0x0000000927107223 */ /* 0x000fc60000010010 */
[----:B------:R-:W3:Y:S01]  /*1360*/  LDG.E.64.CONSTANT R38, desc[UR14][R62.64+0x1900] ;  /* 0x0019000e3e267981 */ /* 0x000ee2000c1e9b00 */
[----:B------:R-:W-:Y:S01]  /*1370*/  FFMA.FTZ R17, R36, R10, R17 ;  /* 0x0000000a24117223 */ /* 0x000fe20000010011 */
[----:B------:R-:W-:Y:S02]  /*1380*/  FFMA.FTZ R8, R37, R11, R16 ;  /* 0x0000000b25087223 */ /* 0x000fe40000010010 */
[----:B------:R-:W3:Y:S01]  /*1390*/  LDG.E.64.CONSTANT R36, desc[UR14][R62.64+0x1a00] ;  /* 0x001a000e3e247981 */ /* 0x000ee2000c1e9b00 */
[----:B-1----:R-:W-:-:S03]  /*13a0*/  FFMA.FTZ R9, R26, R4, R17 ;  /* 0x000000041a097223 */ /* 0x002fc60000010011 */
[----:B------:R-:W3:Y:S01]  /*13b0*/  LDG.E.64.CONSTANT R16, desc[UR14][R62.64+0x1b00] ;  /* 0x001b000e3e107981 */ /* 0x000ee2000c1e9b00 */
[----:B------:R-:W-:Y:S01]  /*13c0*/  FFMA.FTZ R8, R27, R5, R8 ;  /* 0x000000051b087223 */ /* 0x000fe20000010008 */
[----:B------:R-:W-:Y:S02]  /*13d0*/  FFMA.FTZ R9, R14, R6, R9 ;  /* 0x000000060e097223 */ /* 0x000fe40000010009 */
[----:B------:R-:W3:Y:S01]  /*13e0*/  LDG.E.64.CONSTANT R26, desc[UR14][R62.64+0x1d00] ;  /* 0x001d000e3e1a7981 */ /* 0x000ee2000c1e9b00 */
[----:B------:R-:W-:-:S03]  /*13f0*/  FFMA.FTZ R8, R15, R7, R8 ;  /* 0x000000070f087223 */ /* 0x000fc60000010008 */
[----:B------:R-:W0:Y:S02]  /*1400*/  LDS.128 R4, [R61+0x60] ;  /* 0x000060003d047984 */ /* 0x000e240000000c00 */
[----:B0-----:R-:W-:Y:S01]  /*1410*/  FFMA.FTZ R9, R12, R4, R9 ;  /* 0x000000040c097223 */ /* 0x001fe20000010009 */
[----:B------:R-:W-:Y:S02]  /*1420*/  FFMA.FTZ R8, R13, R5, R8 ;  /* 0x000000050d087223 */ /* 0x000fe40000010008 */
[----:B------:R-:W0:Y:S01]  /*1430*/  LDS.128 R12, [R61+0x70] ;  /* 0x000070003d0c7984 */ /* 0x000e220000000c00 */
[----:B------:R-:W-:Y:S01]  /*1440*/  FFMA.FTZ R9, R48, R6, R9 ;  /* 0x0000000630097223 */ /* 0x000fe20000010009 */
[----:B------:R-:W-:Y:S02]  /*1450*/  FFMA.FTZ R4, R49, R7, R8 ;  /* 0x0000000731047223 */ /* 0x000fe40000010008 */
[----:B------:R-:W3:Y:S01]  /*1460*/  LDG.E.64.CONSTANT R48, desc[UR14][R62.64+0x2300] ;  /* 0x0023000e3e307981 */ /* 0x000ee2000c1e9b00 */
[----:B0-----:R-:W-:-:S03]  /*1470*/  FFMA.FTZ R5, R46, R12, R9 ;  /* 0x0000000c2e057223 */ /* 0x001fc60000010009 */
[----:B------:R-:W2:Y:S01]  /*1480*/  LDS.128 R8, [R61+0x80] ;  /* 0x000080003d087984 */ /* 0x000ea20000000c00 */
[----:B------:R-:W-:Y:S01]  /*1490*/  FFMA.FTZ R12, R47, R13, R4 ;  /* 0x0000000d2f0c7223 */ /* 0x000fe20000010004 */
[----:B------:R-:W-:Y:S02]  /*14a0*/  FFMA.FTZ R13, R24, R14, R5 ;  /* 0x0000000e180d7223 */ /* 0x000fe40000010005 */
[----:B------:R-:W3:Y:S01]  /*14b0*/  LDS.128 R4, [R61+0x90] ;  /* 0x000090003d047984 */ /* 0x000ee20000000c00 */
[----:B------:R-:W-:-:S03]  /*14c0*/  FFMA.FTZ R12, R25, R15, R12 ;  /* 0x0000000f190c7223 */ /* 0x000fc6000001000c */
[----:B------:R-:W3:Y:S01]  /*14d0*/  LDG.E.64.CONSTANT R24, desc[UR14][R62.64+0x1e00] ;  /* 0x001e000e3e187981 */ /* 0x000ee2000c1e9b00 */
[----:B--2---:R-:W-:Y:S01]  /*14e0*/  FFMA.FTZ R47, R34, R8, R13 ;  /* 0x00000008222f7223 */ /* 0x004fe2000001000d */
[----:B------:R-:W-:Y:S02]  /*14f0*/  FFMA.FTZ R8, R35, R9, R12 ;  /* 0x0000000923087223 */ /* 0x000fe4000001000c */
[----:B------:R-:W0:Y:S04]  /*1500*/  LDS.128 R12, [R61+0xa0] ;  /* 0x0000a0003d0c7984 */ /* 0x000e280000000c00 */
[----:B------:R-:W2:Y:S01]  /*1510*/  LDG.E.64.CONSTANT R34, desc[UR14][R62.64+0x1f00] ;  /* 0x001f000e3e227981 */ /* 0x000ea2000c1e9b00 */
[----:B----4-:R-:W-:Y:S01]  /*1520*/  FFMA.FTZ R47, R44, R10, R47 ;  /* 0x0000000a2c2f7223 */ /* 0x010fe2000001002f */
[----:B------:R-:W-:-:S02]  /*1530*/  FFMA.FTZ R44, R45, R11, R8 ;  /* 0x0000000b2d2c7223 */ /* 0x000fc40000010008 */
[----:B------:R-:W1:Y:S01]  /*1540*/  LDS.128 R8, [R61+0xb0] ;  /* 0x0000b0003d087984 */ /* 0x000e620000000c00 */
[----:B---3--:R-:W-:Y:S01]  /*1550*/  FFMA.FTZ R47, R32, R4, R47 ;  /* 0x00000004202f7223 */ /* 0x008fe2000001002f */
[----:B------:R-:W-:Y:S02]  /*1560*/  FFMA.FTZ R44, R33, R5, R44 ;  /* 0x00000005212c7223 */ /* 0x000fe4000001002c */
[----:B------:R-:W3:Y:S01]  /*1570*/  LDG.E.64.CONSTANT R32, desc[UR14][R62.64+0x2000] ;  /* 0x0020000e3e207981 */ /* 0x000ee2000c1e9b00 */
[----:B------:R-:W-:Y:S01]  /*1580*/  FFMA.FTZ R47, R42, R6, R47 ;  /* 0x000000062a2f7223 */ /* 0x000fe2000001002f */
[----:B------:R-:W-:Y:S02]  /*1590*/  FFMA.FTZ R44, R43, R7, R44 ;  /* 0x000000072b2c7223 */ /* 0x000fe4000001002c */
[----:B------:R-:W4:Y:S04]  /*15a0*/  LDS.128 R4, [R61+0xc0] ;  /* 0x0000c0003d047984 */ /* 0x000f280000000c00 */
[----:B------:R-:W3:Y:S01]  /*15b0*/  LDG.E.64.CONSTANT R42, desc[UR14][R62.64+0x2f00] ;  /* 0x002f000e3e2a7981 */ /* 0x000ee2000c1e9b00 */
[----:B0-----:R-:W-:Y:S01]  /*15c0*/  FFMA.FTZ R47, R30, R12, R47 ;  /* 0x0000000c1e2f7223 */ /* 0x001fe2000001002f */
[----:B------:R-:W-:-:S02]  /*15d0*/  FFMA.FTZ R44, R31, R13, R44 ;  /* 0x0000000d1f2c7223 */ /* 0x000fc4000001002c */
[----:B------:R-:W3:Y:S01]  /*15e0*/  LDG.E.64.CONSTANT R30, desc[UR14][R62.64+0x2100] ;  /* 0x0021000e3e1e7981 */ /* 0x000ee2000c1e9b00 */
[----:B------:R-:W-:Y:S01]  /*15f0*/  FFMA.FTZ R47, R28, R14, R47 ;  /* 0x0000000e1c2f7223 */ /* 0x000fe2000001002f */
[----:B------:R-:W-:Y:S02]  /*1600*/  FFMA.FTZ R44, R29, R15, R44 ;  /* 0x0000000f1d2c7223 */ /* 0x000fe4000001002c */
[----:B------:R-:W3:Y:S04]  /*1610*/  LDG.E.64.CONSTANT R28, desc[UR14][R62.64+0x2200] ;  /* 0x0022000e3e1c7981 */ /* 0x000ee8000c1e9b00 */
[----:B------:R-:W0:Y:S01]  /*1620*/  LDS.128 R12, [R61+0xd0] ;  /* 0x0000d0003d0c7984 */ /* 0x000e220000000c00 */
[----:B-1----:R-:W-:Y:S01]  /*1630*/  FFMA.FTZ R47, R22, R8, R47 ;  /* 0x00000008162f7223 */ /* 0x002fe2000001002f */
[----:B------:R-:W-:-:S03]  /*1640*/  FFMA.FTZ R44, R23, R9, R44 ;  /* 0x00000009172c7223 */ /* 0x000fc6000001002c */
[----:B------:R-:W-:Y:S02]  /*1650*/  FFMA.FTZ R9, R20, R10, R47 ;  /* 0x0000000a14097223 */ /* 0x000fe4000001002f */
[----:B------:R-:W3:Y:S01]  /*1660*/  LDG.E.64.CONSTANT R46, desc[UR14][R62.64+0x2400] ;  /* 0x0024000e3e2e7981 */ /* 0x000ee2000c1e9b00 */
[----:B------:R-:W-:-:S03]  /*1670*/  FFMA.FTZ R8, R21, R11, R44 ;  /* 0x0000000b15087223 */ /* 0x000fc6000001002c */
[----:B------:R-:W1:Y:S04]  /*1680*/  LDS.128 R20, [R61+0xe0] ;  /* 0x0000e0003d147984 */ /* 0x000e680000000c00 */
[----:B------:R-:W3:Y:S01]  /*1690*/  LDG.E.64.CONSTANT R44, desc[UR14][R62.64+0x2500] ;  /* 0x0025000e3e2c7981 */ /* 0x000ee2000c1e9b00 */
[----:B----4-:R-:W-:Y:S01]  /*16a0*/  FFMA.FTZ R9, R40, R4, R9 ;  /* 0x0000000428097223 */ /* 0x010fe20000010009 */
[----:B------:R-:W-:Y:S02]  /*16b0*/  FFMA.FTZ R8, R41, R5, R8 ;  /* 0x0000000529087223 */ /* 0x000fe40000010008 */
[----:B------:R-:W4:Y:S01]  /*16c0*/  LDG.E.64.CONSTANT R4, desc[UR14][R62.64+0x2600] ;  /* 0x0026000e3e047981 */ /* 0x000f22000c1e9b00 */
[----:B------:R-:W-:Y:S01]  /*16d0*/  FFMA.FTZ R9, R38, R6, R9 ;  /* 0x0000000626097223 */ /* 0x000fe20000010009 */
[----:B------:R-:W-:-:S02]  /*16e0*/  FFMA.FTZ R10, R39, R7, R8 ;  /* 0x00000007270a7223 */ /* 0x000fc40000010008 */
[----:B------:R-:W4:Y:S04]  /*16f0*/  LDG.E.64.CONSTANT R6, desc[UR14][R62.64+0x2700] ;  /* 0x0027000e3e067981 */ /* 0x000f28000c1e9b00 */
[----:B------:R-:W4:Y:S01]  /*1700*/  LDG.E.64.CONSTANT R40, desc[UR14][R62.64+0x2e00] ;  /* 0x002e000e3e287981 */ /* 0x000f22000c1e9b00 */
[----:B0-----:R-:W-:-:S03]  /*1710*/  FFMA.FTZ R39, R36, R12, R9 ;  /* 0x0000000c24277223 */ /* 0x001fc60000010009 */
[----:B------:R-:W4:Y:S01]  /*1720*/  LDG.E.64.CONSTANT R8, desc[UR14][R62.64+0x2800] ;  /* 0x0028000e3e087981 */ /* 0x000f22000c1e9b00 */
[----:B------:R-:W-:-:S03]  /*1730*/  FFMA.FTZ R36, R37, R13, R10 ;  /* 0x0000000d25247223 */ /* 0x000fc6000001000a */
[----:B------:R-:W4:Y:S01]  /*1740*/  LDG.E.64.CONSTANT R10, desc[UR14][R62.64+0x2900] ;  /* 0x0029000e3e0a7981 */ /* 0x000f22000c1e9b00 */
[----:B------:R-:W-:-:S03]  /*1750*/  FFMA.FTZ R37, R16, R14, R39 ;  /* 0x0000000e10257223 */ /* 0x000fc60000010027 */
[----:B------:R-:W4:Y:S01]  /*1760*/  LDG.E.64.CONSTANT R12, desc[UR14][R62.64+0x2a00] ;  /* 0x002a000e3e0c7981 */ /* 0x000f22000c1e9b00 */
[----:B------:R-:W-:-:S03]  /*1770*/  FFMA.FTZ R36, R17, R15, R36 ;  /* 0x0000000f11247223 */ /* 0x000fc60000010024 */
[----:B------:R-:W4:Y:S01]  /*1780*/  LDG.E.64.CONSTANT R14, desc[UR14][R62.64+0x2b00] ;  /* 0x002b000e3e0e7981 */ /* 0x000f22000c1e9b00 */
[----:B-1----:R-:W-:-:S03]  /*1790*/  FFMA.FTZ R37, R18, R20, R37 ;  /* 0x0000001412257223 */ /* 0x002fc60000010025 */
[----:B------:R-:W4:Y:S01]  /*17a0*/  LDG.E.64.CONSTANT R16, desc[UR14][R62.64+0x2c00] ;  /* 0x002c000e3e107981 */ /* 0x000f22000c1e9b00 */
[----:B------:R-:W-:-:S03]  /*17b0*/  FFMA.FTZ R36, R19, R21, R36 ;  /* 0x0000001513247223 */ /* 0x000fc60000010024 */
[----:B------:R-:W4:Y:S01]  /*17c0*/  LDG.E.64.CONSTANT R18, desc[UR14][R62.64+0x2d00] ;  /* 0x002d000e3e127981 */ /* 0x000f22000c1e9b00 */
[----:B------:R-:W-:Y:S01]  /*17d0*/  FFMA.FTZ R37, R26, R22, R37 ;  /* 0x000000161a257223 */ /* 0x000fe20000010025 */
[----:B------:R-:W-:Y:S02]  /*17e0*/  FFMA.FTZ R36, R27, R23, R36 ;  /* 0x000000171b247223 */ /* 0x000fe40000010024 */
[----:B------:R-:W0:Y:S02]  /*17f0*/  LDS.128 R20, [R61+0xf0] ;  /* 0x0000f0003d147984 */ /* 0x000e240000000c00 */
[----:B0-----:R-:W-:Y:S01]  /*1800*/  FFMA.FTZ R37, R24, R20, R37 ;  /* 0x0000001418257223 */ /* 0x001fe20000010025 */
[----:B------:R-:W-:Y:S02]  /*1810*/  FFMA.FTZ R36, R25, R21, R36 ;  /* 0x0000001519247223 */ /* 0x000fe40000010024 */
[----:B------:R-:W3:Y:S01]  /*1820*/  LDS.128 R24, [R61+0x100] ;  /* 0x000100003d187984 */ /* 0x000ee20000000c00 */
[----:B--2---:R-:W-:Y:S01]  /*1830*/  FFMA.FTZ R37, R34, R22, R37 ;  /* 0x0000001622257223 */ /* 0x004fe20000010025 */
[----:B------:R-:W-:-:S02]  /*1840*/  FFMA.FTZ R36, R35, R23, R36 ;  /* 0x0000001723247223 */ /* 0x000fc40000010024 */
[----:B------:R-:W0:Y:S01]  /*1850*/  LDS.128 R20, [R61+0x110] ;  /* 0x000110003d147984 */ /* 0x000e220000000c00 */
[----:B---3--:R-:W-:Y:S01]  /*1860*/  FFMA.FTZ R35, R32, R24, R37 ;  /* 0x0000001820237223 */ /* 0x008fe20000010025 */
[----:B------:R-:W-:Y:S02]  /*1870*/  FFMA.FTZ R24, R33, R25, R36 ;  /* 0x0000001921187223 */ /* 0x000fe40000010024 */
[----:B------:R-:W1:Y:S01]  /*1880*/  LDS.128 R36, [R61+0x120] ;  /* 0x000120003d247984 */ /* 0x000e620000000c00 */
[----:B------:R-:W-:-:S03]  /*1890*/  FFMA.FTZ R25, R30, R26, R35 ;  /* 0x0000001a1e197223 */ /* 0x000fc60000010023 */
[----:B------:R-:W4:Y:S01]  /*18a0*/  LDS.128 R32, [R61+0x130] ;  /* 0x000130003d207984 */ /* 0x000f220000000c00 */
[----:B------:R-:W-:Y:S01]  /*18b0*/  FFMA.FTZ R24, R31, R27, R24 ;  /* 0x0000001b1f187223 */ /* 0x000fe20000010018 */
[----:B0-----:R-:W-:-:S03]  /*18c0*/  FFMA.FTZ R25, R28, R20, R25 ;  /* 0x000000141c197223 */ /* 0x001fc60000010019 */
[----:B------:R-:W-:Y:S02]  /*18d0*/  FFMA.FTZ R24, R29, R21, R24 ;  /* 0x000000151d187223 */ /* 0x000fe40000010018 */
[----:B------:R-:W0:Y:S01]  /*18e0*/  LDS.128 R28, [R61+0x140] ;  /* 0x000140003d1c7984 */ /* 0x000e220000000c00 */
[----:B------:R-:W-:Y:S01]  /*18f0*/  FFMA.FTZ R21, R48, R22, R25 ;  /* 0x0000001630157223 */ /* 0x000fe20000010019 */
[----:B------:R-:W-:Y:S02]  /*1900*/  FFMA.FTZ R20, R49, R23, R24 ;  /* 0x0000001731147223 */ /* 0x000fe40000010018 */
[----:B------:R-:W2:Y:S01]  /*1910*/  LDS.128 R24, [R61+0x150] ;  /* 0x000150003d187984 */ /* 0x000ea20000000c00 */
[----:B-1----:R-:W-:Y:S01]  /*1920*/  FFMA.FTZ R49, R46, R36, R21 ;  /* 0x000000242e317223 */ /* 0x002fe20000010015 */
[----:B------:R-:W-:Y:S02]  /*1930*/  FFMA.FTZ R36, R47, R37, R20 ;  /* 0x000000252f247223 */ /* 0x000fe40000010014 */
[----:B------:R-:W1:Y:S01]  /*1940*/  LDS.128 R20, [R61+0x160] ;  /* 0x000160003d147984 */ /* 0x000e620000000c00 */
[----:B------:R-:W-:Y:S01]  /*1950*/  FFMA.FTZ R49, R44, R38, R49 ;  /* 0x000000262c317223 */ /* 0x000fe20000010031 */
[----:B------:R-:W-:-:S02]  /*1960*/  FFMA.FTZ R44, R45, R39, R36 ;  /* 0x000000272d2c7223 */ /* 0x000fc40000010024 */
[----:B------:R-:W3:Y:S01]  /*1970*/  LDS.128 R36, [R61+0x170] ;  /* 0x000170003d247984 */ /* 0x000ee20000000c00 */
[----:B----4-:R-:W-:Y:S01]  /*1980*/  FFMA.FTZ R49, R4, R32, R49 ;  /* 0x0000002004317223 */ /* 0x010fe20000010031 */
[----:B------:R-:W-:-:S03]  /*1990*/  FFMA.FTZ R44, R5, R33, R44 ;  /* 0x00000021052c7223 */ /* 0x000fc6000001002c */
[----:B------:R-:W-:Y:S01]  /*19a0*/  FFMA.FTZ R49, R6, R34, R49 ;  /* 0x0000002206317223 */ /* 0x000fe20000010031 */
[----:B------:R-:W-:-:S03]  /*19b0*/  FFMA.FTZ R44, R7, R35, R44 ;  /* 0x00000023072c7223 */ /* 0x000fc6000001002c */
[----:B0-----:R-:W-:Y:S01]  /*19c0*/  FFMA.FTZ R49, R8, R28, R49 ;  /* 0x0000001c08317223 */ /* 0x001fe20000010031 */
[----:B------:R-:W-:-:S03]  /*19d0*/  FFMA.FTZ R44, R9, R29, R44 ;  /* 0x0000001d092c7223 */ /* 0x000fc6000001002c */
[----:B------:R-:W-:Y:S01]  /*19e0*/  FFMA.FTZ R49, R10, R30, R49 ;  /* 0x0000001e0a317223 */ /* 0x000fe20000010031 */
[----:B------:R-:W-:-:S03]  /*19f0*/  FFMA.FTZ R44, R11, R31, R44 ;  /* 0x0000001f0b2c7223 */ /* 0x000fc6000001002c */
[----:B--2---:R-:W-:Y:S01]  /*1a00*/  FFMA.FTZ R49, R12, R24, R49 ;  /* 0x000000180c317223 */ /* 0x004fe20000010031 */
[----:B------:R-:W-:-:S03]  /*1a10*/  FFMA.FTZ R44, R13, R25, R44 ;  /* 0x000000190d2c7223 */ /* 0x000fc6000001002c */
[----:B------:R-:W-:Y:S01]  /*1a20*/  FFMA.FTZ R49, R14, R26, R49 ;  /* 0x0000001a0e317223 */ /* 0x000fe20000010031 */
[----:B------:R-:W-:-:S03]  /*1a30*/  FFMA.FTZ R44, R15, R27, R44 ;  /* 0x0000001b0f2c7223 */ /* 0x000fc6000001002c */
[----:B-1----:R-:W-:Y:S01]  /*1a40*/  FFMA.FTZ R49, R16, R20, R49 ;  /* 0x0000001410317223 */ /* 0x002fe20000010031 */
[----:B------:R-:W-:-:S03]  /*1a50*/  FFMA.FTZ R44, R17, R21, R44 ;  /* 0x00000015112c7223 */ /* 0x000fc6000001002c */
[----:B------:R-:W-:Y:S01]  /*1a60*/  FFMA.FTZ R49, R18, R22, R49 ;  /* 0x0000001612317223 */ /* 0x000fe20000010031 */
[----:B------:R-:W-:-:S03]  /*1a70*/  FFMA.FTZ R44, R19, R23, R44 ;  /* 0x00000017132c7223 */ /* 0x000fc6000001002c */
[----:B---3--:R-:W-:Y:S01]  /*1a80*/  FFMA.FTZ R49, R40, R36, R49 ;  /* 0x0000002428317223 */ /* 0x008fe20000010031 */
[----:B------:R-:W-:Y:S01]  /*1a90*/  FFMA.FTZ R44, R41, R37, R44 ;  /* 0x00000025292c7223 */ /* 0x000fe2000001002c */
[----:B------:R-:W-:Y:S02]  /*1aa0*/  UMOV UR4, 0xffffffff ;  /* 0xffffffff00047882 */ /* 0x000fe40000000000 */
[----:B------:R-:W-:Y:S01]  /*1ab0*/  FFMA.FTZ R38, R42, R38, R49 ;  /* 0x000000262a267223 */ /* 0x000fe20000010031 */
[----:B------:R-:W-:Y:S01]  /*1ac0*/  FFMA.FTZ R39, R43, R39, R44 ;  /* 0x000000272b277223 */ /* 0x000fe2000001002c */
[----:B------:R-:W-:Y:S02]  /*1ad0*/  ISETP.NE.AND P1, PT, R2, RZ, PT ;  /* 0x000000ff0200720c */ /* 0x000fe40003f25270 */
[----:B-----5:R-:W-:Y:S01]  /*1ae0*/  FSETP.NEU.FTZ.AND P0, PT, R60, RZ, PT ;  /* 0x000000ff3c00720b */ /* 0x020fe20003f1d000 */
[----:B------:R-:W-:Y:S01]  /*1af0*/  FADD.FTZ R38, R38, R39 ;  /* 0x0000002726267221 */ /* 0x000fe20000010000 */
[----:B------:R-:W-:Y:S11]  /*1b00*/  BRA.DIV UR4, `(.L_x_25728) ;  /* 0x0000005204807947 */ /* 0x000ff6000b800000 */
[----:B------:R0:W1:Y:S02]  /*1b10*/  SHFL.BFLY PT, R5, R38, 0x1, 0x1f ;  /* 0x0c201f0026057f89 */ /* 0x00006400000e0000 */
.L_x_25768:
        /* <DEDUP_REMOVED lines=11> */
[----:B-1----:R-:W-:-:S07]  /*1bd0*/  @!P0 FMNMX.FTZ R57, R57, R2, !PT ;  /* 0x0000000239398209 */ /* 0x002fce0007810000 */
.L_x_25727:
[----:B------:R-:W-:Y:S05]  /*1be0*/  BSYNC B1 ;  /* 0x0000000000017941 */ /* 0x000fea0003800000 */
.L_x_25725:
[----:B------:R-:W-:Y:S01]  /*1bf0*/  UIADD3 UR4, UPT, UPT, UR19, 0xf, URZ ;  /* 0x0000000f13047890 */ /* 0x000fe2000fffe0ff */
[----:B------:R-:W-:Y:S01]  /*1c00*/  IADD3 R52, PT, PT, R52, 0x4, RZ ;  /* 0x0000000434347810 */ /* 0x000fe20007ffe0ff */
[----:B------:R-:W-:Y:S01]  /*1c10*/  ULEA UR6, UR16, 0x20, 0x5 ;  /* 0x0000002010067891 */ /* 0x000fe2000f8e28ff */
[----:B------:R-:W-:Y:S01]  /*1c20*/  IADD3 R50, P1, PT, R50, 0x10, RZ ;  /* 0x0000001032327810 */ /* 0x000fe20007f3e0ff */
[----:B------:R-:W-:Y:S01]  /*1c30*/  USHF.R.U32.HI UR4, URZ, 0x4, UR4 ;  /* 0x00000004ff047899 */ /* 0x000fe20008011604 */
[----:B-1----:R-:W-:Y:S01]  /*1c40*/  IADD3 R56, PT, PT, R56, 0x100, RZ ;  /* 0x0000010038387810 */ /* 0x002fe20007ffe0ff */
[----:B------:R-:W-:Y:S01]  /*1c50*/  VIADD R55, R55, 0x40 ;  /* 0x0000004037377836 */ /* 0x000fe20000000000 */
[----:B------:R-:W-:Y:S01]  /*1c60*/  IADD3 R54, PT, PT, R54, 0x40, RZ ;  /* 0x0000004036367810 */ /* 0x000fe20007ffe0ff */
[----:B------:R-:W-:Y:S01]  /*1c70*/  UISETP.LT.U32.AND UP0, UPT, UR4, UR6, UPT ;  /* 0x000000060400728c */ /* 0x000fe2000bf01070 */
[----:B------:R-:W-:Y:S01]  /*1c80*/  IADD3 R53, PT, PT, R53, 0x40, RZ ;  /* 0x0000004035357810 */ /* 0x000fe20007ffe0ff */
[----:B------:R-:W-:-:S02]  /*1c90*/  IMAD.X R51, RZ, RZ, R51, P1 ;  /* 0x000000ffff337224 */ /* 0x000fc400008e0633 */
[----:B------:R-:W-:-:S06]  /*1ca0*/  USEL UR4, UR4, UR6, UP0 ;  /* 0x0000000604047287 */ /* 0x000fcc0008000000 */
[----:B------:R-:W-:-:S13]  /*1cb0*/  ISETP.GE.U32.AND P0, PT, R52, UR4, PT ;  /* 0x0000000434007c0c */ /* 0x000fda000bf06070 */
[----:B------:R-:W-:Y:S05]  /*1cc0*/  @!P0 BRA `(.L_x_25729) ;  /* 0xffffffec00c48947 */ /* 0x000fea000383ffff */
.L_x_25724:
[----:B------:R-:W-:Y:S05]  /*1cd0*/  BSYNC B0 ;  /* 0x0000000000007941 */ /* 0x000fea0003800000 */
.L_x_25723:
[----:B------:R-:W-:Y:S01]  /*1ce0*/  UIADD3 UR4, UPT, UPT, UR19, 0xf, URZ ;  /* 0x0000000f13047890 */ /* 0x000fe2000fffe0ff */
[----:B------:R-:W1:Y:S01]  /*1cf0*/  S2R R2, SR_TID.X ;  /* 0x0000000000027919 */ /* 0x000e620000002100 */
        /* <DEDUP_REMOVED lines=10> */
[----:B------:R-:W-:Y:S01]  /*1da0*/  VIMNMX R9, PT, PT, R5, UR19, PT ;  /* 0x0000001305097c48 */ /* 0x000fe2000bfe0100 */
        /* <DEDUP_REMOVED lines=8> */
.L_x_25774:
        /* <DEDUP_REMOVED lines=14> */
[----:B------:R-:W-:Y:S02]  /*1f10*/  HFMA2 R14, -RZ, RZ, 0, 0 ;  /* 0x00000000ff0e7431 */ /* 0x000fe400000001ff */
[----:B------:R-:W-:Y:S08]  /*1f20*/  BSSY.RECONVERGENT B0, `(.L_x_25731) ;  /* 0x00000eb000007945 */ /* 0x000ff00003800200 */
[----:B------:R-:W1:Y:S04]  /*1f30*/  @!P1 LDS R15, [R12] ;  /* 0x000000000c0f9984 */ /* 0x000e680000000800 */
[----:B-1----:R-:W1:Y:S02]  /*1f40*/  SHFL.BFLY PT, R8, R15, 0x2, 0x1f ;  /* 0x0c401f000f087f89 */ /* 0x002e6400000e0000 */
[----:B-1----:R-:W-:-:S05]  /*1f50*/  FMNMX.FTZ R16, R8, R15, !PT ;  /* 0x0000000f08107209 */ /* 0x002fca0007810000 */
[----:B------:R-:W1:Y:S02]  /*1f60*/  SHFL.BFLY PT, R13, R16, 0x1, 0x1f ;  /* 0x0c201f00100d7f89 */ /* 0x000e6400000e0000 */
[----:B-1----:R-:W-:Y:S02]  /*1f70*/  FMNMX.FTZ R8, R16, R13, !PT ;  /* 0x0000000d10087209 */ /* 0x002fe40007810000 */
[----:B------:R-:W-:-:S04]  /*1f80*/  IADD3 R13, PT, PT, -R10, R9, RZ ;  /* 0x000000090a0d7210 */ /* 0x000fc80007ffe1ff */
[----:B------:R-:W-:Y:S01]  /*1f90*/  ISETP.GE.AND P2, PT, R2, R13, PT ;  /* 0x0000000d0200720c */ /* 0x000fe20003f46270 */
[----:B------:R-:W1:-:S12]  /*1fa0*/  SHFL.IDX PT, R8, R8, RZ, 0x1f ;  /* 0x00001fff08087589 */ /* 0x000e5800000e0000 */
        /* <DEDUP_REMOVED lines=19> */
.L_x_25735:
        /* <DEDUP_REMOVED lines=11> */
.L_x_25734:
[----:B------:R-:W-:Y:S05]  /*2190*/  BSYNC.RECONVERGENT B1 ;  /* 0x0000000000017941 */ /* 0x000fea0003800200 */
.L_x_25733:
        /* <DEDUP_REMOVED lines=12> */
.L_x_25738:
        /* <DEDUP_REMOVED lines=33> */
[----:B------:R-:W-:Y:S01]  /*2470*/  FMUL.FTZ R30, R31, 1.4426950216293334961 ;  /* 0x3fb8aa3b1f1e7820 */ /* 0x000fe20000410000 */
[C---:B------:R-:W-:Y:S02]  /*2480*/  FADD.FTZ R33, -R8.reuse, R33 ;  /* 0x0000002108217221 */ /* 0x040fe40000010100 */
[----:B------:R-:W4:Y:S01]  /*2490*/  LDS R31, [R15+0x1800] ;  /* 0x001800000f1f7984 */ /* 0x000f220000000800 */
[----:B------:R-:W-:Y:S01]  /*24a0*/  FADD.FTZ R35, -R8, R35 ;  /* 0x0000002308237221 */ /* 0x000fe20000010100 */
[----:B------:R-:W-:Y:S01]  /*24b0*/  FMUL.FTZ R33, R33, 1.4426950216293334961 ;  /* 0x3fb8aa3b21217820 */ /* 0x000fe20000410000 */
[----:B------:R-:W3:Y:S01]  /*24c0*/  MUFU.EX2 R24, R24 ;  /* 0x0000001800187308 */ /* 0x000ee20000000800 */
[----:B--2---:R-:W-:Y:S01]  /*24d0*/  STS [R15+-0x400], R18 ;  /* 0xfffc00120f007388 */ /* 0x004fe20000000800 */
[----:B------:R-:W-:-:S03]  /*24e0*/  FMUL.FTZ R35, R35, 1.4426950216293334961 ;  /* 0x3fb8aa3b23237820 */ /* 0x000fc60000410000 */
[----:B0-----:R-:W-:Y:S03]  /*24f0*/  STS [R15+-0x200], R20 ;  /* 0xfffe00140f007388 */ /* 0x001fe60000000800 */
[----:B------:R-:W0:Y:S01]  /*2500*/  MUFU.EX2 R26, R26 ;  /* 0x0000001a001a7308 */ /* 0x000e220000000800 */
[----:B-1----:R-:W-:Y:S01]  /*2510*/  STS [R15], R22 ;  /* 0x000000160f007388 */ /* 0x002fe20000000800 */
[----:B------:R-:W-:-:S04]  /*2520*/  FADD.FTZ R19, -R8, R19 ;  /* 0x0000001308137221 */ /* 0x000fc80000010100 */
[----:B------:R-:W-:Y:S02]  /*2530*/  FMUL.FTZ R19, R19, 1.4426950216293334961 ;  /* 0x3fb8aa3b13137820 */ /* 0x000fe40000410000 */
[----:B------:R-:W1:Y:S01]  /*2540*/  MUFU.EX2 R28, R28 ;  /* 0x0000001c001c7308 */ /* 0x000e620000000800 */
[C---:B---3--:R-:W-:Y:S01]  /*2550*/  FADD.FTZ R21, -R8.reuse, R21 ;  /* 0x0000001508157221 */ /* 0x048fe20000010100 */
[----:B------:R-:W-:Y:S01]  /*2560*/  STS [R15+0x200], R24 ;  /* 0x000200180f007388 */ /* 0x000fe20000000800 */
[----:B----4-:R-:W-:Y:S02]  /*2570*/  FADD.FTZ R23, -R8, R23 ;  /* 0x0000001708177221 */ /* 0x010fe40000010100 */
[----:B------:R-:W-:-:S03]  /*2580*/  FMUL.FTZ R21, R21, 1.4426950216293334961 ;  /* 0x3fb8aa3b15157820 */ /* 0x000fc60000410000 */
[----:B------:R2:W3:Y:S01]  /*2590*/  MUFU.EX2 R36, R19 ;  /* 0x0000001300247308 */ /* 0x0004e20000000800 */
[----:B------:R-:W-:Y:S01]  /*25a0*/  FMUL.FTZ R23, R23, 1.4426950216293334961 ;  /* 0x3fb8aa3b17177820 */ /* 0x000fe20000410000 */
[C---:B------:R-:W-:Y:S01]  /*25b0*/  FADD.FTZ R25, -R8.reuse, R25 ;  /* 0x0000001908197221 */ /* 0x040fe20000010100 */
[----:B0-----:R-:W-:Y:S01]  /*25c0*/  STS [R15+0x400], R26 ;  /* 0x0004001a0f007388 */ /* 0x001fe20000000800 */
[----:B------:R-:W-:Y:S02]  /*25d0*/  FADD.FTZ R27, -R8, R27 ;  /* 0x0000001b081b7221 */ /* 0x000fe40000010100 */
[----:B------:R-:W-:Y:S02]  /*25e0*/  FMUL.FTZ R25, R25, 1.4426950216293334961 ;  /* 0x3fb8aa3b19197820 */ /* 0x000fe40000410000 */
[----:B------:R-:W0:Y:S01]  /*25f0*/  MUFU.EX2 R30, R30 ;  /* 0x0000001e001e7308 */ /* 0x000e220000000800 */
[----:B--2---:R-:W-:Y:S01]  /*2600*/  FADD.FTZ R19, R18, R14 ;  /* 0x0000000e12137221 */ /* 0x004fe20000010000 */
[----:B------:R-:W-:Y:S01]  /*2610*/  FMUL.FTZ R27, R27, 1.4426950216293334961 ;  /* 0x3fb8aa3b1b1b7820 */ /* 0x000fe20000410000 */
[C---:B------:R-:W-:Y:S01]  /*2620*/  FADD.FTZ R29, -R8.reuse, R29 ;  /* 0x0000001d081d7221 */ /* 0x040fe20000010100 */
[----:B------:R-:W-:Y:S01]  /*2630*/  FADD.FTZ R31, -R8, R31 ;  /* 0x0000001f081f7221 */ /* 0x000fe20000010100 */
[----:B------:R-:W-:Y:S01]  /*2640*/  FADD.FTZ R19, R19, R20 ;  /* 0x0000001413137221 */ /* 0x000fe20000010000 */
[----:B-1----:R-:W-:Y:S01]  /*2650*/  STS [R15+0x600], R28 ;  /* 0x0006001c0f007388 */ /* 0x002fe20000000800 */
[----:B------:R-:W-:Y:S01]  /*2660*/  FMUL.FTZ R29, R29, 1.4426950216293334961 ;  /* 0x3fb8aa3b1d1d7820 */ /* 0x000fe20000410000 */
[----:B------:R-:W1:Y:S01]  /*2670*/  MUFU.EX2 R34, R33 ;  /* 0x0000002100227308 */ /* 0x000e620000000800 */
[----:B------:R-:W-:Y:S01]  /*2680*/  FADD.FTZ R19, R19, R22 ;  /* 0x0000001613137221 */ /* 0x000fe20000010000 */
[----:B------:R-:W-:Y:S01]  /*2690*/  FMUL.FTZ R31, R31, 1.4426950216293334961 ;  /* 0x3fb8aa3b1f1f7820 */ /* 0x000fe20000410000 */
[----:B---3--:R-:W-:Y:S02]  /*26a0*/  STS [R15+0xc00], R36 ;  /* 0x000c00240f007388 */ /* 0x008fe40000000800 */
        /* <DEDUP_REMOVED lines=31> */
.L_x_25737:
[----:B------:R-:W-:Y:S05]  /*28a0*/  BSYNC.RECONVERGENT B1 ;  /* 0x0000000000017941 */ /* 0x000fea0003800200 */
.L_x_25736:
        /* <DEDUP_REMOVED lines=55> */
.L_x_25740:
[----:B------:R-:W-:Y:S05]  /*2c20*/  BSYNC.RECONVERGENT B1 ;  /* 0x0000000000017941 */ /* 0x000fea0003800200 */
.L_x_25739:
        /* <DEDUP_REMOVED lines=26> */
.L_x_25732:
[----:B------:R-:W-:Y:S05]  /*2dd0*/  BSYNC.RECONVERGENT B0 ;  /* 0x0000000000007941 */ /* 0x000fea0003800200 */
.L_x_25731:
        /* <DEDUP_REMOVED lines=41> */
.L_x_25745:
[----:B------:R-:W2:Y:S01]  /*3070*/  LDS R18, [R15] ;  /* 0x000000000f127984 */ /* 0x000ea20000000800 */
[----:B------:R-:W-:-:S05]  /*3080*/  VIADD R16, R16, 0x1 ;  /* 0x0000000110107836 */ /* 0x000fca0000000000 */
[----:B------:R-:W-:Y:S01]  /*3090*/  ISETP.NE.AND P0, PT, R16, RZ, PT ;  /* 0x000000ff1000720c */ /* 0x000fe20003f05270 */
[----:B--2---:R-:W-:-:S05]  /*30a0*/  FMUL.FTZ R18, R18, R9 ;  /* 0x0000000912127220 */ /* 0x004fca0000410000 */
[----:B------:R2:W-:Y:S02]  /*30b0*/  STS [R15], R18 ;  /* 0x000000120f007388 */ /* 0x0005e40000000800 */
[----:B--2---:R-:W-:-:S05]  /*30c0*/  IADD3 R15, PT, PT, R15, 0x200, RZ ;  /* 0x000002000f0f7810 */ /* 0x004fca0007ffe0ff */
[----:B------:R-:W-:Y:S05]  /*30d0*/  @P0 BRA `(.L_x_25745) ;  /* 0xfffffffc00e40947 */ /* 0x000fea000383ffff */
.L_x_25744:
[----:B------:R-:W-:Y:S05]  /*30e0*/  BSYNC.RECONVERGENT B1 ;  /* 0x0000000000017941 */ /* 0x000fea0003800200 */
.L_x_25743:
        /* <DEDUP_REMOVED lines=12> */
.L_x_25748:
[----:B------:R-:W2:Y:S01]  /*31b0*/  LDS R16, [R11+-0x400] ;  /* 0xfffc00000b107984 */ /* 0x000ea20000000800 */
[----:B------:R-:W-:-:S03]  /*31c0*/  IADD3 R12, PT, PT, R12, 0x800, RZ ;  /* 0x000008000c0c7810 */ /* 0x000fc60007ffe0ff */
[----:B------:R-:W3:Y:S01]  /*31d0*/  LDS R18, [R11+-0x200] ;  /* 0xfffe00000b127984 */ /* 0x000ee20000000800 */
[----:B------:R-:W-:-:S03]  /*31e0*/  ISETP.GE.AND P1, PT, R12, R15, PT ;  /* 0x0000000f0c00720c */ /* 0x000fc60003f26270 */
[----:B------:R-:W4:Y:S04]  /*31f0*/  LDS R20, [R11] ;  /* 0x000000000b147984 */ /* 0x000f280000000800 */
[----:B------:R-:W1:Y:S04]  /*3200*/  LDS R22, [R11+0x200] ;  /* 0x000200000b167984 */ /* 0x000e680000000800 */
[----:B------:R-:W1:Y:S04]  /*3210*/  LDS R24, [R11+0x400] ;  /* 0x000400000b187984 */ /* 0x000e680000000800 */
[----:B------:R-:W1:Y:S04]  /*3220*/  LDS R26, [R11+0x600] ;  /* 0x000600000b1a7984 */ /* 0x000e680000000800 */
[----:B------:R-:W1:Y:S04]  /*3230*/  LDS R28, [R11+0x800] ;  /* 0x000800000b1c7984 */ /* 0x000e680000000800 */
[----:B------:R-:W1:Y:S04]  /*3240*/  LDS R30, [R11+0xa00] ;  /* 0x000a00000b1e7984 */ /* 0x000e680000000800 */
[----:B------:R-:W1:Y:S04]  /*3250*/  LDS R34, [R11+0xc00] ;  /* 0x000c00000b227984 */ /* 0x000e680000000800 */
[----:B------:R-:W1:Y:S04]  /*3260*/  LDS R36, [R11+0xe00] ;  /* 0x000e00000b247984 */ /* 0x000e680000000800 */
[----:B0-----:R-:W0:Y:S01]  /*3270*/  LDS R38, [R11+0x1000] ;  /* 0x001000000b267984 */ /* 0x001e220000000800 */
        /* <DEDUP_REMOVED lines=19> */
[----:B0-----:R-:W-:-:S03]  /*33b0*/  FMUL.FTZ R38, R38, R9 ;  /* 0x0000000926267220 */ /* 0x001fc60000410000 */
[----:B------:R-:W-:Y:S01]  /*33c0*/  STS [R11+0x400], R24 ;  /* 0x000400180b007388 */ /* 0x000fe20000000800 */
[----:B--2---:R-:W-:-:S03]  /*33d0*/  FMUL.FTZ R40, R40, R9 ;  /* 0x0000000928287220 */ /* 0x004fc60000410000 */
[----:B------:R-:W-:Y:S01]  /*33e0*/  STS [R11+0x600], R26 ;  /* 0x0006001a0b007388 */ /* 0x000fe20000000800 */
[----:B---3--:R-:W-:-:S03]  /*33f0*/  FMUL.FTZ R42, R42, R9 ;  /* 0x000000092a2a7220 */ /* 0x008fc60000410000 */
[----:B------:R-:W-:Y:S01]  /*3400*/  STS [R11+0x800], R28 ;  /* 0x0008001c0b007388 */ /* 0x000fe20000000800 */
[----:B----4-:R-:W-:-:S03]  /*3410*/  FMUL.FTZ R44, R44, R9 ;  /* 0x000000092c2c7220 */ /* 0x010fc60000410000 */
[----:B------:R-:W-:Y:S01]  /*3420*/  STS [R11+0xa00], R30 ;  /* 0x000a001e0b007388 */ /* 0x000fe20000000800 */
[----:B-1----:R-:W-:-:S03]  /*3430*/  FMUL.FTZ R46, R46, R9 ;  /* 0x000000092e2e7220 */ /* 0x002fc60000410000 */
        /* <DEDUP_REMOVED lines=11> */
.L_x_25747:
[----:B------:R-:W-:Y:S05]  /*34f0*/  BSYNC.RECONVERGENT B1 ;  /* 0x0000000000017941 */ /* 0x000fea0003800200 */
.L_x_25746:
        /* <DEDUP_REMOVED lines=31> */
.L_x_25750:
[----:B------:R-:W-:Y:S05]  /*36f0*/  BSYNC.RECONVERGENT B1 ;  /* 0x0000000000017941 */ /* 0x000fea0003800200 */
.L_x_25749:
        /* <DEDUP_REMOVED lines=14> */
.L_x_25742:
[----:B------:R-:W-:Y:S05]  /*37e0*/  BSYNC.RECONVERGENT B0 ;  /* 0x0000000000007941 */ /* 0x000fea0003800200 */
.L_x_25741:
[----:B------:R-:W-:Y:S01]  /*37f0*/  BAR.SYNC.DEFER_BLOCKING 0x0 ;  /* 0x0000000000007b1d */ /* 0x000fe20000010000 */
[----:B------:R-:W-:Y:S01]  /*3800*/  ISETP.NE.AND P0, PT, R2, RZ, PT ;  /* 0x000000ff0200720c */ /* 0x000fe20003f05270 */
[----:B---3--:R-:W-:Y:S01]  /*3810*/  IMAD.U32 R12, RZ, RZ, UR16 ;  /* 0x00000010ff0c7e24 */ /* 0x008fe2000f8e00ff */
[----:B------:R-:W-:-:S03]  /*3820*/  SHF.R.U32.HI R11, RZ, 0x5, R2 ;  /* 0x00000005ff0b7819 */ /* 0x000fc60000011602 */
[----:B------:R-:W3:Y:S01]  /*3830*/  LDCU UR21, c[0x0][0x3dc] ;  /* 0x00007b80ff1577ac */ /* 0x000ee20008000800 */
[----:B------:R-:W-:Y:S01]  /*3840*/  BSSY.RECONVERGENT B0, `(.L_x_25751) ;  /* 0x0000015000007945 */ /* 0x000fe20003800200 */
[----:B------:R-:W-:Y:S01]  /*3850*/  LEA R11, R12, R11, 0x5 ;  /* 0x0000000b0c0b7211 */ /* 0x000fe200078e28ff */
[----:B------:R-:W4:Y:S05]  /*3860*/  LDCU UR20, c[0x0][0x378] ;  /* 0x00006f00ff1477ac */ /* 0x000f2a0008000800 */
        /* <DEDUP_REMOVED lines=16> */
[----:B-1----:R0:W-:Y:S04]  /*3970*/  STG.E desc[UR14][R12.64], R8 ;  /* 0x000000080c007986 */ /* 0x0021e8000c10190e */
[----:B--2---:R0:W-:Y:S02]  /*3980*/  STG.E desc[UR14][R16.64], R14 ;  /* 0x0000000e10007986 */ /* 0x0041e4000c10190e */
.L_x_25752:
[----:B---34-:R-:W-:Y:S05]  /*3990*/  BSYNC.RECONVERGENT B0 ;  /* 0x0000000000007941 */ /* 0x018fea0003800200 */
.L_x_25751:
[----:B------:R-:W-:Y:S01]  /*39a0*/  ISETP.GE.U32.AND P0, PT, R11, R4, PT ;  /* 0x000000040b00720c */ /* 0x000fe20003f06070 */
[----:B------:R-:W3:Y:S01]  /*39b0*/  LDCU.64 UR6, c[0x0][0x3a8] ;  /* 0x00007500ff0677ac */ /* 0x000ee20008000a00 */
        /* <DEDUP_REMOVED lines=11> */
[----:B0-----:R-:W-:-:S02]  /*3a70*/  CS2R R38, SRZ ;  /* 0x0000000000267805 */ /* 0x001fc4000001ff00 */
[----:B------:R-:W-:Y:S02]  /*3a80*/  CS2R R36, SRZ ;  /* 0x0000000000247805 */ /* 0x000fe4000001ff00 */
[----:B------:R-:W-:Y:S01]  /*3a90*/  CS2R R34, SRZ ;  /* 0x0000000000227805 */ /* 0x000fe2000001ff00 */
[----:B---3--:R-:W-:Y:S06]  /*3aa0*/  @P0 BRA `(.L_x_25754) ;  /* 0x0000001c00b80947 */ /* 0x008fec0003800000 */
[----:B--2---:R-:W0:Y:S01]  /*3ab0*/  I2F.RP R14, R3 ;  /* 0x00000003000e7306 */ /* 0x004e220000209400 */
[----:B------:R-:W2:Y:S01]  /*3ac0*/  LDCU UR4, c[0x0][0x3c8] ;  /* 0x00007900ff0477ac */ /* 0x000ea20008000800 */
[C---:B------:R-:W-:Y:S01]  /*3ad0*/  SHF.L.U32 R12, R2.reuse, 0x4, RZ ;  /* 0x00000004020c7819 */ /* 0x040fe200000006ff */
[----:B------:R-:W-:Y:S01]  /*3ae0*/  VIADD R7, R7, 0x320 ;  /* 0x0000032007077836 */ /* 0x000fe20000000000 */
[----:B------:R-:W-:Y:S01]  /*3af0*/  SHF.L.U32 R59, R2, 0x2, RZ ;  /* 0x00000002023b7819 */ /* 0x000fe200000006ff */
[----:B------:R-:W3:Y:S01]  /*3b00*/  LDCU.64 UR10, c[0x0][0x3b8] ;  /* 0x00007700ff0a77ac */ /* 0x000ee20008000a00 */
[----:B------:R-:W-:Y:S01]  /*3b10*/  LOP3.LUT R12, R12, 0x30, RZ, 0xe2, !PT ;  /* 0x000000300c0c7812 */ /* 0x000fe200078ee2ff */
[----:B-1----:R-:W-:Y:S01]  /*3b20*/  IMAD.WIDE.U32 R8, R11, 0x4, RZ ;  /* 0x000000040b087825 */ /* 0x002fe200078e00ff */
[----:B------:R-:W-:Y:S01]  /*3b30*/  LEA R7, R6, R7, 0x18 ;  /* 0x0000000706077211 */ /* 0x000fe200078ec0ff */
[----:B------:R-:W1:Y:S01]  /*3b40*/  LDCU UR5, c[0x0][0x3fc] ;  /* 0x00007f80ff0577ac */ /* 0x000e620008000800 */
[----:B------:R-:W-:-:S02]  /*3b50*/  LEA R12, R5, R12, 0x6 ;  /* 0x0000000c050c7211 */ /* 0x000fc400078e30ff */
[----:B------:R-:W-:Y:S02]  /*3b60*/  CS2R R54, SRZ ;  /* 0x0000000000367805 */ /* 0x000fe4000001ff00 */
[----:B------:R-:W-:Y:S02]  /*3b70*/  IADD3 R32, PT, PT, -R32, R11, RZ ;  /* 0x0000000b20207210 */ /* 0x000fe40007ffe1ff */
[----:B------:R-:W-:Y:S02]  /*3b80*/  CS2R R52, SRZ ;  /* 0x0000000000347805 */ /* 0x000fe4000001ff00 */
[----:B------:R-:W-:Y:S01]  /*3b90*/  IADD3 R7, PT, PT, R7, R12, RZ ;  /* 0x0000000c07077210 */ /* 0x000fe20007ffe0ff */
[----:B0-----:R-:W0:Y:S01]  /*3ba0*/  MUFU.RCP R14, R14 ;  /* 0x0000000e000e7308 */ /* 0x001e220000001000 */
[----:B------:R-:W-:Y:S01]  /*3bb0*/  IMAD.MOV.U32 R12, RZ, RZ, RZ ;  /* 0x000000ffff0c7224 */ /* 0x000fe200078e00ff */
[----:B------:R-:W-:Y:S02]  /*3bc0*/  LOP3.LUT R58, R59, 0xc, RZ, 0xc0, !PT ;  /* 0x0000000c3b3a7812 */ /* 0x000fe400078ec0ff */
[----:B------:R-:W-:Y:S01]  /*3bd0*/  CS2R R50, SRZ ;  /* 0x0000000000327805 */ /* 0x000fe2000001ff00 */
[----:B--2---:R-:W-:Y:S01]  /*3be0*/  UIMAD UR4, UR13, UR4, URZ ;  /* 0x000000040d0472a4 */ /* 0x004fe2000f8e02ff */
[----:B------:R-:W-:-:S02]  /*3bf0*/  MOV R56, RZ ;  /* 0x000000ff00387202 */ /* 0x000fc40000000f00 */
        /* <DEDUP_REMOVED lines=9> */
[----:B------:R-:W2:Y:S01]  /*3c90*/  LDCU UR4, c[0x0][0x3e0] ;  /* 0x00007c00ff0477ac */ /* 0x000ea20008000800 */
[----:B------:R-:W-:Y:S01]  /*3ca0*/  IMAD.WIDE R8, R15, 0x4, R8 ;  /* 0x000000040f087825 */ /* 0x000fe200078e0208 */
[----:B0-----:R-:W-:Y:S02]  /*3cb0*/  IADD3 R13, PT, PT, R14, 0xffffffe, RZ ;  /* 0x0ffffffe0e0d7810 */ /* 0x001fe40007ffe0ff */
[----:B------:R-:W-:Y:S02]  /*3cc0*/  MOV R33, RZ ;  /* 0x000000ff00217202 */ /* 0x000fe40000000f00 */
[----:B---3--:R-:W-:-:S02]  /*3cd0*/  IADD3 R6, P0, PT, R8, UR10, RZ ;  /* 0x0000000a08067c10 */ /* 0x008fc4000ff1e0ff */
[----:B------:R-:W0:Y:S01]  /*3ce0*/  F2I.FTZ.U32.TRUNC.NTZ R13, R13 ;  /* 0x0000000d000d7305 */ /* 0x000e22000021f000 */
[----:B-1----:R-:W-:Y:S02]  /*3cf0*/  IADD3 R0, PT, PT, R0, -UR5, RZ ;  /* 0x8000000500007c10 */ /* 0x002fe4000fffe0ff */
[----:B------:R-:W-:Y:S02]  /*3d00*/  IADD3.X R9, PT, PT, R9, UR11, RZ, P0, !PT ;  /* 0x0000000b09097c10 */ /* 0x000fe400087fe4ff */
[----:B------:R-:W-:Y:S01]  /*3d10*/  LOP3.LUT R59, R59, 0x7c, RZ, 0xc0, !PT ;  /* 0x0000007c3b3b7812 */ /* 0x000fe200078ec0ff */
[----:B--2---:R-:W-:-:S04]  /*3d20*/  UIMAD UR4, UR12, UR4, URZ ;  /* 0x000000040c0472a4 */ /* 0x004fc8000f8e02ff */
[----:B------:R-:W-:Y:S01]  /*3d30*/  USHF.R.S32.HI UR9, URZ, 0x1f, UR4 ;  /* 0x0000001fff097899 */ /* 0x000fe20008011404 */
[----:B0-----:R-:W-:Y:S01]  /*3d40*/  IMAD.MOV R14, RZ, RZ, -R13 ;  /* 0x000000ffff0e7224 */ /* 0x001fe200078e0a0d */
[----:B-----5:R-:W-:-:S03]  /*3d50*/  MOV R60, UR4 ;  /* 0x00000004003c7c02 */ /* 0x020fc60008000f00 */
[----:B------:R-:W-:Y:S01]  /*3d60*/  IMAD R15, R14, R3, RZ ;  /* 0x000000030e0f7224 */ /* 0x000fe200078e02ff */
[----:B------:R-:W-:-:S03]  /*3d70*/  MOV R61, UR9 ;  /* 0x00000009003d7c02 */ /* 0x000fc60008000f00 */
[----:B------:R-:W-:Y:S01]  /*3d80*/  IMAD.HI.U32 R8, R13, R15, R12 ;  /* 0x0000000f0d087227 */ /* 0x000fe200078e000c */
[----:B------:R-:W-:-:S03]  /*3d90*/  LEA R12, R5, R10, 0x4 ;  /* 0x0000000a050c7211 */ /* 0x000fc600078e20ff */
[----:B------:R-:W-:Y:S02]  /*3da0*/  VIADD R10, R11, 0x1 ;  /* 0x000000010b0a7836 */ /* 0x000fe40000000000 */
[----:B------:R-:W-:-:S04]  /*3db0*/  VIADD R11, R12, 0x1 ;  /* 0x000000010c0b7836 */ /* 0x000fc80000000000 */
[----:B------:R-:W-:-:S07]  /*3dc0*/  IMAD.IADD R58, R11, 0x1, R58 ;  /* 0x000000010b3a7824 */ /* 0x000fce00078e023a */
.L_x_25757:
[----:B------:R-:W0:Y:S01]  /*3dd0*/  LDC R20, c[0x0][0x400] ;  /* 0x00010000ff147b82 */ /* 0x000e220000000800 */
[C---:B------:R-:W-:Y:S01]  /*3de0*/  VIADD R12, R11.reuse, 0xffffffff ;  /* 0xffffffff0b0c7836 */ /* 0x040fe20000000000 */
[----:B------:R-:W-:Y:S01]  /*3df0*/  BSSY.RECONVERGENT B1, `(.L_x_25755) ;  /* 0x00001b3000017945 */ /* 0x000fe20003800200 */
[----:B------:R-:W-:-:S03]  /*3e00*/  IADD3 R11, PT, PT, R11, 0x40, RZ ;  /* 0x000000400b0b7810 */ /* 0x000fc60007ffe0ff */
[----:B------:R-:W-:Y:S02]  /*3e10*/  IABS R13, R12 ;  /* 0x0000000c000d7213 */ /* 0x000fe40000000000 */
[----:B------:R-:W1:Y:S03]  /*3e20*/  LDC R19, c[0x0][0x404] ;  /* 0x00010100ff137b82 */ /* 0x000e660000000800 */
        /* <DEDUP_REMOVED lines=19> */
[----:B------:R-:W-:Y:S02]  /*3f60*/  @!P2 IADD3 R17, PT, PT, -R17, RZ, RZ ;  /* 0x000000ff1111a210 */ /* 0x000fe40007ffe1ff */
[----:B------:R-:W-:Y:S01]  /*3f70*/  @!P1 LOP3.LUT R17, RZ, R19, RZ, 0x33, !PT ;  /* 0x00000013ff119212 */ /* 0x000fe200078e33ff */
[----:B------:R-:W-:Y:S01]  /*3f80*/  IMAD.MOV.U32 R19, RZ, RZ, R12 ;  /* 0x000000ffff137224 */ /* 0x000fe200078e000c */
[----:B------:R-:W-:Y:S02]  /*3f90*/  MOV R12, RZ ;  /* 0x000000ff000c7202 */ /* 0x000fe40000000f00 */
[----:B------:R-:W-:Y:S01]  /*3fa0*/  IADD3 R15, PT, PT, R17, UR8, RZ ;  /* 0x00000008110f7c10 */ /* 0x000fe2000fffe0ff */
[----:B------:R-:W-:Y:S01]  /*3fb0*/  IMAD R19, R19, R14, RZ ;  /* 0x0000000e13137224 */ /* 0x000fe200078e02ff */
[----:B------:R-:W-:Y:S02]  /*3fc0*/  ISETP.NE.AND P2, PT, R20, RZ, PT ;  /* 0x000000ff1400720c */ /* 0x000fe40003f45270 */
[----:B------:R-:W-:Y:S01]  /*3fd0*/  IABS R16, R15 ;  /* 0x0000000f00107213 */ /* 0x000fe20000000000 */
[----:B------:R-:W-:Y:S01]  /*3fe0*/  IMAD.HI.U32 R12, R13, R19, R12 ;  /* 0x000000130d0c7227 */ /* 0x000fe200078e000c */
[----:B------:R-:W-:-:S02]  /*3ff0*/  ISETP.GE.AND P1, PT, R15, RZ, PT ;  /* 0x000000ff0f00720c */ /* 0x000fc40003f26270 */
[C---:B------:R-:W-:Y:S01]  /*4000*/  IADD3 R15, PT, PT, R10.reuse, 0x3, RZ ;  /* 0x000000030a0f7810 */ /* 0x040fe20007ffe0ff */
[----:B------:R-:W-:Y:S02]  /*4010*/  IMAD.MOV.U32 R13, RZ, RZ, R16 ;  /* 0x000000ffff0d7224 */ /* 0x000fe400078e0010 */
[----:B------:R-:W-:Y:S02]  /*4020*/  VIADD R10, R10, 0x4 ;  /* 0x000000040a0a7836 */ /* 0x000fe40000000000 */
[----:B------:R-:W-:-:S05]  /*4030*/  IMAD.HI.U32 R12, R12, R13, RZ ;  /* 0x0000000d0c0c7227 */ /* 0x000fca00078e00ff */
[----:B------:R-:W-:-:S05]  /*4040*/  IADD3 R12, PT, PT, -R12, RZ, RZ ;  /* 0x000000ff0c0c7210 */ /* 0x000fca0007ffe1ff */
[----:B------:R-:W-:-:S05]  /*4050*/  IMAD R13, R14, R12, R13 ;  /* 0x0000000c0e0d7224 */ /* 0x000fca00078e020d */
        /* <DEDUP_REMOVED lines=17> */
[----:B------:R-:W-:Y:S02]  /*4170*/  LEA.HI.X R63, R12, UR7, R13, 0x2, P1 ;  /* 0x000000070c3f7c11 */ /* 0x000fe400088f140d */
[----:B------:R-:W0:Y:S04]  /*4180*/  LDS.128 R12, [R7] ;  /* 0x00000000070c7984 */ /* 0x000e280000000c00 */
[----:B------:R-:W2:Y:S04]  /*4190*/  LDG.E.128.CONSTANT R20, desc[UR14][R62.64] ;  /* 0x0000000e3e147981 */ /* 0x000ea8000c1e9d00 */
[----:B------:R-:W3:Y:S01]  /*41a0*/  LDG.E.128.CONSTANT R24, desc[UR14][R62.64+0x200] ;  /* 0x0002000e3e187981 */ /* 0x000ee2000c1e9d00 */
[----:B------:R-:W-:-:S02]  /*41b0*/  ISETP.NE.AND P1, PT, R32, -0x1, PT ;  /* 0xffffffff2000780c */ /* 0x000fc40003f25270 */
[----:B------:R-:W-:-:S11]  /*41c0*/  IADD3 R28, PT, PT, R58, -0x1, RZ ;  /* 0xffffffff3a1c7810 */ /* 0x000fd60007ffe0ff */
[C---:B------:R-:W-:Y:S01]  /*41d0*/  @!P1 ISETP.GE.AND P3, PT, R58.reuse, UR19, PT ;  /* 0x000000133a009c0c */ /* 0x040fe2000bf66270 */
[----:B------:R-:W-:Y:S01]  /*41e0*/  @!P1 VIADD R16, R58, 0x1 ;  /* 0x000000013a109836 */ /* 0x000fe20000000000 */
[----:B------:R-:W-:Y:S02]  /*41f0*/  @!P1 ISETP.GE.AND P2, PT, R28, UR19, PT ;  /* 0x000000131c009c0c */ /* 0x000fe4000bf46270 */
[----:B--2---:R-:W-:Y:S02]  /*4200*/  @!P1 FSEL R21, R21, RZ, !P3 ;  /* 0x000000ff15159208 */ /* 0x004fe40005800000 */
[----:B------:R-:W-:Y:S02]  /*4210*/  @!P1 FSEL R20, R20, RZ, !P2 ;  /* 0x000000ff14149208 */ /* 0x000fe40005000000 */
[----:B------:R-:W-:Y:S01]  /*4220*/  @!P1 ISETP.GE.AND P3, PT, R16, UR19, PT ;  /* 0x0000001310009c0c */ /* 0x000fe2000bf66270 */
[----:B0-----:R-:W-:Y:S01]  /*4230*/  FMUL.FTZ R21, R13, R21 ;  /* 0x000000150d157220 */ /* 0x001fe20000410000 */
[----:B------:R-:W-:-:S02]  /*4240*/  @!P1 ISETP.GE.AND P2, PT, R58, UR19, PT ;  /* 0x000000133a009c0c */ /* 0x000fc4000bf46270 */
[----:B------:R-:W-:Y:S01]  /*4250*/  @!P1 IADD3 R16, PT, PT, R58, 0x2, RZ ;  /* 0x000000023a109810 */ /* 0x000fe20007ffe0ff */
[----:B------:R-:W-:Y:S01]  /*4260*/  FFMA.FTZ R21, R12, R20, R21 ;  /* 0x000000140c157223 */ /* 0x000fe20000010015 */
[----:B---3--:R-:W-:Y:S02]  /*4270*/  @!P1 FSEL R25, R25, RZ, !P2 ;  /* 0x000000ff19199208 */ /* 0x008fe40005000000 */
[----:B------:R-:W-:Y:S02]  /*4280*/  @!P1 FSEL R22, R22, RZ, !P3 ;  /* 0x000000ff16169208 */ /* 0x000fe40005800000 */
[----:B------:R-:W-:Y:S01]  /*4290*/  @!P1 ISETP.GE.AND P2, PT, R16, UR19, PT ;  /* 0x0000001310009c0c */ /* 0x000fe2000bf46270 */
[----:B------:R-:W-:Y:S01]  /*42a0*/  @!P1 VIADD R20, R58, 0x2 ;  /* 0x000000023a149836 */ /* 0x000fe20000000000 */
[----:B------:R-:W-:Y:S01]  /*42b0*/  @!P1 ISETP.GE.AND P3, PT, R28, UR19, PT ;  /* 0x000000131c009c0c */ /* 0x000fe2000bf66270 */
[----:B------:R-:W-:Y:S01]  /*42c0*/  FFMA.FTZ R22, R14, R22, R21 ;  /* 0x000000160e167223 */ /* 0x000fe20000010015 */
[----:B------:R-:W-:Y:S01]  /*42d0*/  @!P1 IADD3 R16, PT, PT, R58, 0x1, RZ ;  /* 0x000000013a109810 */ /* 0x000fe20007ffe0ff */
[----:B------:R-:W-:Y:S01]  /*42e0*/  FMUL.FTZ R25, R13, R25 ;  /* 0x000000190d197220 */ /* 0x000fe20000410000 */
[----:B------:R-:W-:-:S02]  /*42f0*/  @!P1 FSEL R24, R24, RZ, !P3 ;  /* 0x000000ff18189208 */ /* 0x000fc40005800000 */
[----:B------:R-:W-:Y:S02]  /*4300*/  @!P1 ISETP.GE.AND P3, PT, R16, UR19, PT ;  /* 0x0000001310009c0c */ /* 0x000fe4000bf66270 */
[----:B------:R-:W-:Y:S01]  /*4310*/  @!P1 FSEL R23, R23, RZ, !P2 ;  /* 0x000000ff17179208 */ /* 0x000fe20005000000 */
[----:B------:R-:W2:Y:S01]  /*4320*/  LDG.E.128.CONSTANT R16, desc[UR14][R62.64+0x400] ;  /* 0x0004000e3e107981 */ /* 0x000ea2000c1e9d00 */
[----:B------:R-:W-:-:S03]  /*4330*/  FFMA.FTZ R25, R12, R24, R25 ;  /* 0x000000180c197223 */ /* 0x000fc60000010019 */
[----:B------:R-:W-:Y:S01]  /*4340*/  FFMA.FTZ R23, R15, R23, R22 ;  /* 0x000000170f177223 */ /* 0x000fe20000010016 */
[----:B------:R-:W-:-:S03]  /*4350*/  @!P1 ISETP.GE.AND P2, PT, R20, UR19, PT ;  /* 0x0000001314009c0c */ /* 0x000fc6000bf46270 */
[----:B------:R-:W-:Y:S02]  /*4360*/  FADD.FTZ R56, R56, R23 ;  /* 0x0000001738387221 */ /* 0x000fe40000010000 */
[----:B------:R-:W3:Y:S01]  /*4370*/  LDG.E.128.CONSTANT R20, desc[UR14][R62.64+0x600] ;  /* 0x0006000e3e147981 */ /* 0x000ee2000c1e9d00 */
[----:B------:R-:W-:Y:S02]  /*4380*/  @!P1 IADD3 R24, PT, PT, R58, 0x1, RZ ;  /* 0x000000013a189810 */ /* 0x000fe40007ffe0ff */
[----:B------:R-:W-:Y:S02]  /*4390*/  @!P1 FSEL R26, R26, RZ, !P3 ;  /* 0x000000ff1a1a9208 */ /* 0x000fe40005800000 */
[----:B------:R-:W-:Y:S02]  /*43a0*/  @!P1 ISETP.GE.AND P5, PT, R24, UR19, PT ;  /* 0x0000001318009c0c */ /* 0x000fe4000bfa6270 */
[----:B------:R-:W-:Y:S01]  /*43b0*/  @!P1 FSEL R27, R27, RZ, !P2 ;  /* 0x000000ff1b1b9208 */ /* 0x000fe20005000000 */
[----:B------:R-:W-:Y:S01]  /*43c0*/  FFMA.FTZ R30, R14, R26, R25 ;  /* 0x0000001a0e1e7223 */ /* 0x000fe20000010019 */
[----:B------:R-:W-:-:S03]  /*43d0*/  @!P1 IADD3 R24, PT, PT, R58, 0x2, RZ ;  /* 0x000000023a189810 */ /* 0x000fc60007ffe0ff */
[----:B------:R-:W-:Y:S01]  /*43e0*/  FFMA.FTZ R30, R15, R27, R30 ;  /* 0x0000001b0f1e7223 */ /* 0x000fe2000001001e */
[----:B------:R-:W-:Y:S02]  /*43f0*/  @!P1 ISETP.GE.AND P2, PT, R24, UR19, PT ;  /* 0x0000001318009c0c */ /* 0x000fe4000bf46270 */
[----:B------:R-:W4:Y:S01]  /*4400*/  LDG.E.128.CONSTANT R24, desc[UR14][R62.64+0x800] ;  /* 0x0008000e3e187981 */ /* 0x000f22000c1e9d00 */
[----:B------:R-:W-:Y:S02]  /*4410*/  @!P1 ISETP.GE.AND P4, PT, R58, UR19, PT ;  /* 0x000000133a009c0c */ /* 0x000fe4000bf86270 */
[----:B------:R-:W-:Y:S02]  /*4420*/  @!P1 ISETP.GE.AND P3, PT, R28, UR19, PT ;  /* 0x000000131c009c0c */ /* 0x000fe4000bf66270 */
[----:B--2---:R-:W-:Y:S02]  /*4430*/  @!P1 FSEL R17, R17, RZ, !P4 ;  /* 0x000000ff11119208 */ /* 0x004fe40006000000 */
[----:B------:R-:W-:-:S03]  /*4440*/  @!P1 FSEL R16, R16, RZ, !P3 ;  /* 0x000000ff10109208 */ /* 0x000fc60005800000 */
[----:B------:R-:W-:Y:S01]  /*4450*/  FMUL.FTZ R17, R13, R17 ;  /* 0x000000110d117220 */ /* 0x000fe20000410000 */
[----:B------:R-:W-:Y:S02]  /*4460*/  @!P1 ISETP.GE.AND P4, PT, R58, UR19, PT ;  /* 0x000000133a009c0c */ /* 0x000fe4000bf86270 */
[----:B------:R-:W-:Y:S01]  /*4470*/  @!P1 FSEL R18, R18, RZ, !P5 ;  /* 0x000000ff12129208 */ /* 0x000fe20006800000 */
[----:B------:R-:W-:Y:S01]  /*4480*/  FFMA.FTZ R17, R12, R16, R17 ;  /* 0x000000100c117223 */ /* 0x000fe20000010011 */
[----:B------:R-:W-:Y:S01]  /*4490*/  @!P1 VIADD R16, R58, 0x1 ;  /* 0x000000013a109836 */ /* 0x000fe20000000000 */
[----:B------:R-:W-:Y:S02]  /*44a0*/  @!P1 ISETP.GE.AND P3, PT, R28, UR19, PT ;  /* 0x000000131c009c0c */ /* 0x000fe4000bf66270 */
[----:B---3--:R-:W-:Y:S01]  /*44b0*/  @!P1 FSEL R21, R21, RZ, !P4 ;  /* 0x000000ff15159208 */ /* 0x008fe20006000000 */
[----:B------:R-:W-:Y:S01]  /*44c0*/  FFMA.FTZ R18, R14, R18, R17 ;  /* 0x000000120e127223 */ /* 0x000fe20000010011 */
[----:B------:R-:W-:-:S02]  /*44d0*/  @!P1 FSEL R19, R19, RZ, !P2 ;  /* 0x000000ff13139208 */ /* 0x000fc40005000000 */
[----:B------:R-:W-:Y:S01]  /*44e0*/  @!P1 FSEL R20, R20, RZ, !P3 ;  /* 0x000000ff14149208 */ /* 0x000fe20005800000 */
[----:B------:R-:W-:Y:S01]  /*44f0*/  FMUL.FTZ R17, R13, R21 ;  /* 0x000000150d117220 */ /* 0x000fe20000410000 */
[----:B------:R-:W-:-:S03]  /*4500*/  @!P1 ISETP.GE.AND P2, PT, R16, UR19, PT ;  /* 0x0000001310009c0c */ /* 0x000fc6000bf46270 */
[----:B------:R-:W-:Y:S01]  /*4510*/  FFMA.FTZ R17, R12, R20, R17 ;  /* 0x000000140c117223 */ /* 0x000fe20000010011 */
[----:B------:R-:W-:Y:S02]  /*4520*/  @!P1 FSEL R22, R22, RZ, !P2 ;  /* 0x000000ff16169208 */ /* 0x000fe40005000000 */
[C---:B------:R-:W-:Y:S02]  /*4530*/  @!P1 IADD3 R16, PT, PT, R58.reuse, 0x2, RZ ;  /* 0x000000023a109810 */ /* 0x040fe40007ffe0ff */
[----:B------:R-:W-:Y:S01]  /*4540*/  @!P1 ISETP.GE.AND P4, PT, R58, UR19, PT ;  /* 0x000000133a009c0c */ /* 0x000fe2000bf86270 */
[----:B------:R-:W-:Y:S01]  /*4550*/  FFMA.FTZ R22, R14, R22, R17 ;  /* 0x000000160e167223 */ /* 0x000fe20000010011 */
[----:B------:R-:W-:Y:S02]  /*4560*/  @!P1 ISETP.GE.AND P3, PT, R28, UR19, PT ;  /* 0x000000131c009c0c */ /* 0x000fe4000bf66270 */
[----:B------:R-:W-:Y:S02]  /*4570*/  @!P1 IADD3 R17, PT, PT, R58, 0x1, RZ ;  /* 0x000000013a119810 */ /* 0x000fe40007ffe0ff */
[----:B------:R-:W-:Y:S01]  /*4580*/  @!P1 ISETP.GE.AND P2, PT, R16, UR19, PT ;  /* 0x0000001310009c0c */ /* 0x000fe2000bf46270 */
[----:B------:R-:W-:Y:S01]  /*4590*/  FFMA.FTZ R21, R15, R19, R18 ;  /* 0x000000130f157223 */ /* 0x000fe20000010012 */
[----:B----4-:R-:W-:-:S02]  /*45a0*/  @!P1 FSEL R25, R25, RZ, !P4 ;  /* 0x000000ff19199208 */ /* 0x010fc40006000000 */
[----:B------:R-:W-:Y:S02]  /*45b0*/  @!P1 FSEL R24, R24, RZ, !P3 ;  /* 0x000000ff18189208 */ /* 0x000fe40005800000 */
[----:B------:R-:W-:Y:S02]  /*45c0*/  @!P1 ISETP.GE.AND P3, PT, R17, UR19, PT ;  /* 0x0000001311009c0c */ /* 0x000fe4000bf66270 */
[----:B------:R-:W-:Y:S02]  /*45d0*/  @!P1 ISETP.GE.AND P4, PT, R16, UR19, PT ;  /* 0x0000001310009c0c */ /* 0x000fe4000bf86270 */
[----:B------:R-:W2:Y:S01]  /*45e0*/  LDG.E.128.CONSTANT R16, desc[UR14][R62.64+0xa00] ;  /* 0x000a000e3e107981 */ /* 0x000ea2000c1e9d00 */
[----:B------:R-:W-:Y:S01]  /*45f0*/  @!P1 FSEL R23, R23, RZ, !P2 ;  /* 0x000000ff17179208 */ /* 0x000fe20005000000 */
[----:B------:R-:W-:Y:S01]  /*4600*/  FMUL.FTZ R25, R13, R25 ;  /* 0x000000190d197220 */ /* 0x000fe20000410000 */
[----:B------:R-:W-:-:S03]  /*4610*/  @!P1 FSEL R26, R26, RZ, !P3 ;  /* 0x000000ff1a1a9208 */ /* 0x000fc60005800000 */
[----:B------:R-:W-:Y:S01]  /*4620*/  FFMA.FTZ R22, R15, R23, R22 ;  /* 0x000000170f167223 */ /* 0x000fe20000010016 */
[----:B------:R-:W-:Y:S01]  /*4630*/  FFMA.FTZ R25, R12, R24, R25 ;  /* 0x000000180c197223 */ /* 0x000fe20000010019 */
[----:B------:R-:W-:Y:S02]  /*4640*/  @!P1 VIADD R24, R58, 0x1 ;  /* 0x000000013a189836 */ /* 0x000fe40000000000 */
[----:B------:R-:W-:Y:S01]  /*4650*/  FADD.FTZ R54, R54, R21 ;  /* 0x0000001536367221 */ /* 0x000fe20000010000 */
[----:B------:R-:W-:Y:S02]  /*4660*/  FADD.FTZ R53, R53, R22 ;  /* 0x0000001635357221 */ /* 0x000fe40000010000 */
[----:B------:R-:W3:Y:S01]  /*4670*/  LDG.E.128.CONSTANT R20, desc[UR14][R62.64+0xc00] ;  /* 0x000c000e3e147981 */ /* 0x000ee2000c1e9d00 */
[----:B------:R-:W-:Y:S01]  /*4680*/  @!P1 ISETP.GE.AND P5, PT, R24, UR19, PT ;  /* 0x0000001318009c0c */ /* 0x000fe2000bfa6270 */
[----:B------:R-:W-:Y:S01]  /*4690*/  FFMA.FTZ R26, R14, R26, R25 ;  /* 0x0000001a0e1a7223 */ /* 0x000fe20000010019 */
[----:B------:R-:W-:-:S02]  /*46a0*/  @!P1 FSEL R27, R27, RZ, !P4 ;  /* 0x000000ff1b1b9208 */ /* 0x000fc40006000000 */
[----:B------:R-:W-:-:S03]  /*46b0*/  @!P1 IADD3 R24, PT, PT, R58, 0x2, RZ ;  /* 0x000000023a189810 */ /* 0x000fc60007ffe0ff */
[----:B------:R-:W-:Y:S01]  /*46c0*/  FFMA.FTZ R29, R15, R27, R26 ;  /* 0x0000001b0f1d7223 */ /* 0x000fe2000001001a */
[----:B------:R-:W-:Y:S02]  /*46d0*/  @!P1 ISETP.GE.AND P2, PT, R24, UR19, PT ;  /* 0x0000001318009c0c */ /* 0x000fe4000bf46270 */
[----:B------:R-:W4:Y:S01]  /*46e0*/  LDG.E.128.CONSTANT R24, desc[UR14][R62.64+0xe00] ;  /* 0x000e000e3e187981 */ /* 0x000f22000c1e9d00 */
[----:B------:R-:W-:Y:S02]  /*46f0*/  @!P1 ISETP.GE.AND P4, PT, R58, UR19, PT ;  /* 0x000000133a009c0c */ /* 0x000fe4000bf86270 */
[----:B------:R-:W-:Y:S01]  /*4700*/  @!P1 ISETP.GE.AND P3, PT, R28, UR19, PT ;  /* 0x000000131c009c0c */ /* 0x000fe2000bf66270 */
[----:B------:R-:W-:Y:S01]  /*4710*/  FADD.FTZ R55, R55, R30 ;  /* 0x0000001e37377221 */ /* 0x000fe20000010000 */
[----:B--2---:R-:W-:Y:S02]  /*4720*/  @!P1 FSEL R17, R17, RZ, !P4 ;  /* 0x000000ff11119208 */ /* 0x004fe40006000000 */
[----:B------:R-:W-:-:S03]  /*4730*/  @!P1 FSEL R16, R16, RZ, !P3 ;  /* 0x000000ff10109208 */ /* 0x000fc60005800000 */
[----:B------:R-:W-:Y:S01]  /*4740*/  FMUL.FTZ R17, R13, R17 ;  /* 0x000000110d117220 */ /* 0x000fe20000410000 */
[----:B------:R-:W-:-:S03]  /*4750*/  @!P1 ISETP.GE.AND P4, PT, R58, UR19, PT ;  /* 0x000000133a009c0c */ /* 0x000fc6000bf86270 */
[----:B------:R-:W-:Y:S01]  /*4760*/  FFMA.FTZ R17, R12, R16, R17 ;  /* 0x000000100c117223 */ /* 0x000fe20000010011 */
[----:B------:R-:W-:Y:S02]  /*4770*/  @!P1 IADD3 R16, PT, PT, R58, 0x1, RZ ;  /* 0x000000013a109810 */ /* 0x000fe40007ffe0ff */
[----:B------:R-:W-:Y:S02]  /*4780*/  @!P1 ISETP.GE.AND P3, PT, R28, UR19, PT ;  /* 0x000000131c009c0c */ /* 0x000fe4000bf66270 */
[----:B---3--:R-:W-:Y:S02]  /*4790*/  @!P1 FSEL R21, R21, RZ, !P4 ;  /* 0x000000ff15159208 */ /* 0x008fe40006000000 */
[----:B------:R-:W-:Y:S02]  /*47a0*/  @!P1 FSEL R18, R18, RZ, !P5 ;  /* 0x000000ff12129208 */ /* 0x000fe40006800000 */
[----:B------:R-:W-:Y:S02]  /*47b0*/  @!P1 FSEL R19, R19, RZ, !P2 ;  /* 0x000000ff13139208 */ /* 0x000fe40005000000 */
[----:B------:R-:W-:Y:S01]  /*47c0*/  @!P1 ISETP.GE.AND P2, PT, R16, UR19, PT ;  /* 0x0000001310009c0c */ /* 0x000fe2000bf46270 */
[----:B------:R-:W-:Y:S01]  /*47d0*/  @!P1 VIADD R16, R58, 0x2 ;  /* 0x000000023a109836 */ /* 0x000fe20000000000 */
[----:B------:R-:W-:Y:S01]  /*47e0*/  @!P1 FSEL R20, R20, RZ, !P3 ;  /* 0x000000ff14149208 */ /* 0x000fe20005800000 */
[----:B------:R-:W-:Y:S01]  /*47f0*/  FMUL.FTZ R21, R13, R21 ;  /* 0x000000150d157220 */ /* 0x000fe20000410000 */
[----:B------:R-:W-:Y:S01]  /*4800*/  @!P1 ISETP.GE.AND P4, PT, R58, UR19, PT ;  /* 0x000000133a009c0c */ /* 0x000fe2000bf86270 */
[----:B------:R-:W-:Y:S01]  /*4810*/  FFMA.FTZ R30, R14, R18, R17 ;  /* 0x000000120e1e7223 */ /* 0x000fe20000010011 */
[----:B------:R-:W-:-:S02]  /*4820*/  @!P1 ISETP.GE.AND P3, PT, R28, UR19, PT ;  /* 0x000000131c009c0c */ /* 0x000fc4000bf66270 */
[----:B------:R-:W-:Y:S02]  /*4830*/  @!P1 FSEL R22, R22, RZ, !P2 ;  /* 0x000000ff16169208 */ /* 0x000fe40005000000 */
[----:B------:R-:W-:Y:S01]  /*4840*/  @!P1 IADD3 R17, PT, PT, R58, 0x1, RZ ;  /* 0x000000013a119810 */ /* 0x000fe20007ffe0ff */
[----:B------:R-:W-:Y:S01]  /*4850*/  FFMA.FTZ R21, R12, R20, R21 ;  /* 0x000000140c157223 */ /* 0x000fe20000010015 */
[----:B----4-:R-:W-:Y:S02]  /*4860*/  @!P1 FSEL R25, R25, RZ, !P4 ;  /* 0x000000ff19199208 */ /* 0x010fe40006000000 */
[----:B------:R-:W-:Y:S01]  /*4870*/  @!P1 ISETP.GE.AND P2, PT, R16, UR19, PT ;  /* 0x0000001310009c0c */ /* 0x000fe2000bf46270 */
[----:B------:R-:W-:Y:S01]  /*4880*/  FFMA.FTZ R30, R15, R19, R30 ;  /* 0x000000130f1e7223 */ /* 0x000fe2000001001e */
[----:B------:R-:W-:Y:S01]  /*4890*/  @!P1 FSEL R24, R24, RZ, !P3 ;  /* 0x000000ff18189208 */ /* 0x000fe20005800000 */
[----:B------:R-:W-:Y:S01]  /*48a0*/  FMUL.FTZ R25, R13, R25 ;  /* 0x000000190d197220 */ /* 0x000fe20000410000 */
[----:B------:R-:W-:Y:S01]  /*48b0*/  @!P1 ISETP.GE.AND P3, PT, R17, UR19, PT ;  /* 0x0000001311009c0c */ /* 0x000fe2000bf66270 */
[----:B------:R-:W-:Y:S01]  /*48c0*/  FFMA.FTZ R22, R14, R22, R21 ;  /* 0x000000160e167223 */ /* 0x000fe20000010015 */
[----:B------:R-:W-:-:S02]  /*48d0*/  @!P1 ISETP.GE.AND P4, PT, R16, UR19, PT ;  /* 0x0000001310009c0c */ /* 0x000fc4000bf86270 */
[----:B------:R-:W-:Y:S01]  /*48e0*/  @!P1 FSEL R23, R23, RZ, !P2 ;  /* 0x000000ff17179208 */ /* 0x000fe20005000000 */
[----:B------:R-:W2:Y:S01]  /*48f0*/  LDG.E.128.CONSTANT R16, desc[UR14][R62.64+0x1000] ;  /* 0x0010000e3e107981 */ /* 0x000ea2000c1e9d00 */
[----:B------:R-:W-:Y:S01]  /*4900*/  FFMA.FTZ R21, R12, R24, R25 ;  /* 0x000000180c157223 */ /* 0x000fe20000010019 */
[----:B------:R-:W-:Y:S02]  /*4910*/  @!P1 FSEL R26, R26, RZ, !P3 ;  /* 0x000000ff1a1a9208 */ /* 0x000fe40005800000 */
[----:B------:R-:W-:-:S03]  /*4920*/  FFMA.FTZ R23, R15, R23, R22 ;  /* 0x000000170f177223 */ /* 0x000fc60000010016 */
[----:B------:R-:W-:Y:S01]  /*4930*/  FFMA.FTZ R26, R14, R26, R21 ;  /* 0x0000001a0e1a7223 */ /* 0x000fe20000010015 */
[----:B------:R-:W-:Y:S02]  /*4940*/  FADD.FTZ R50, R50, R23 ;  /* 0x0000001732327221 */ /* 0x000fe40000010000 */
[----:B------:R-:W3:Y:S01]  /*4950*/  LDG.E.128.CONSTANT R20, desc[UR14][R62.64+0x1200] ;  /* 0x0012000e3e147981 */ /* 0x000ee2000c1e9d00 */
[----:B------:R-:W-:Y:S02]  /*4960*/  @!P1 IADD3 R24, PT, PT, R58, 0x1, RZ ;  /* 0x000000013a189810 */ /* 0x000fe40007ffe0ff */
[----:B------:R-:W-:Y:S02]  /*4970*/  @!P1 FSEL R27, R27, RZ, !P4 ;  /* 0x000000ff1b1b9208 */ /* 0x000fe40006000000 */
[----:B------:R-:W-:Y:S01]  /*4980*/  @!P1 ISETP.GE.AND P5, PT, R24, UR19, PT ;  /* 0x0000001318009c0c */ /* 0x000fe2000bfa6270 */
[----:B------:R-:W-:Y:S02]  /*4990*/  @!P1 VIADD R24, R58, 0x2 ;  /* 0x000000023a189836 */ /* 0x000fe40000000000 */
[----:B------:R-:W-:Y:S01]  /*49a0*/  FADD.FTZ R51, R51, R30 ;  /* 0x0000001e33337221 */ /* 0x000fe20000010000 */
[----:B------:R-:W-:-:S02]  /*49b0*/  FFMA.FTZ R30, R15, R27, R26 ;  /* 0x0000001b0f1e7223 */ /* 0x000fc4000001001a */
[----:B------:R-:W-:Y:S02]  /*49c0*/  @!P1 ISETP.GE.AND P2, PT, R24, UR19, PT ;  /* 0x0000001318009c0c */ /* 0x000fe4000bf46270 */
[----:B------:R-:W4:Y:S01]  /*49d0*/  LDG.E.128.CONSTANT R24, desc[UR14][R62.64+0x1400] ;  /* 0x0014000e3e187981 */ /* 0x000f22000c1e9d00 */
[----:B------:R-:W-:Y:S02]  /*49e0*/  @!P1 ISETP.GE.AND P4, PT, R58, UR19, PT ;  /* 0x000000133a009c0c */ /* 0x000fe4000bf86270 */
[----:B------:R-:W-:Y:S01]  /*49f0*/  @!P1 ISETP.GE.AND P3, PT, R28, UR19, PT ;  /* 0x000000131c009c0c */ /* 0x000fe2000bf66270 */
[----:B------:R-:W-:Y:S01]  /*4a00*/  FADD.FTZ R52, R52, R29 ;  /* 0x0000001d34347221 */ /* 0x000fe20000010000 */
[----:B--2---:R-:W-:Y:S02]  /*4a10*/  @!P1 FSEL R17, R17, RZ, !P4 ;  /* 0x000000ff11119208 */ /* 0x004fe40006000000 */
[----:B------:R-:W-:Y:S02]  /*4a20*/  @!P1 FSEL R16, R16, RZ, !P3 ;  /* 0x000000ff10109208 */ /* 0x000fe40005800000 */
[----:B------:R-:W-:Y:S01]  /*4a30*/  @!P1 ISETP.GE.AND P4, PT, R58, UR19, PT ;  /* 0x000000133a009c0c */ /* 0x000fe2000bf86270 */
[----:B------:R-:W-:Y:S01]  /*4a40*/  FMUL.FTZ R17, R13, R17 ;  /* 0x000000110d117220 */ /* 0x000fe20000410000 */
[----:B------:R-:W-:-:S02]  /*4a50*/  @!P1 FSEL R18, R18, RZ, !P5 ;  /* 0x000000ff12129208 */ /* 0x000fc40006800000 */
[----:B------:R-:W-:Y:S01]  /*4a60*/  @!P1 ISETP.GE.AND P3, PT, R28, UR19, PT ;  /* 0x000000131c009c0c */ /* 0x000fe2000bf66270 */
[----:B------:R-:W-:Y:S01]  /*4a70*/  FFMA.FTZ R17, R12, R16, R17 ;  /* 0x000000100c117223 */ /* 0x000fe20000010011 */
[----:B---3--:R-:W-:Y:S02]  /*4a80*/  @!P1 FSEL R21, R21, RZ, !P4 ;  /* 0x000000ff15159208 */ /* 0x008fe40006000000 */
[----:B------:R-:W-:Y:S01]  /*4a90*/  @!P1 IADD3 R16, PT, PT, R58, 0x1, RZ ;  /* 0x000000013a109810 */ /* 0x000fe20007ffe0ff */
[----:B------:R-:W-:Y:S01]  /*4aa0*/  FFMA.FTZ R18, R14, R18, R17 ;  /* 0x000000120e127223 */ /* 0x000fe20000010011 */
[----:B------:R-:W-:Y:S01]  /*4ab0*/  @!P1 FSEL R19, R19, RZ, !P2 ;  /* 0x000000ff13139208 */ /* 0x000fe20005000000 */
[----:B------:R-:W-:Y:S01]  /*4ac0*/  FMUL.FTZ R17, R13, R21 ;  /* 0x000000150d117220 */ /* 0x000fe20000410000 */
[----:B------:R-:W-:Y:S02]  /*4ad0*/  @!P1 FSEL R20, R20, RZ, !P3 ;  /* 0x000000ff14149208 */ /* 0x000fe40005800000 */
[----:B------:R-:W-:-:S03]  /*4ae0*/  @!P1 ISETP.GE.AND P2, PT, R16, UR19, PT ;  /* 0x0000001310009c0c */ /* 0x000fc6000bf46270 */
[----:B------:R-:W-:Y:S01]  /*4af0*/  FFMA.FTZ R17, R12, R20, R17 ;  /* 0x000000140c117223 */ /* 0x000fe20000010011 */
[----:B------:R-:W-:Y:S02]  /*4b00*/  @!P1 FSEL R22, R22, RZ, !P2 ;  /* 0x000000ff16169208 */ /* 0x000fe40005000000 */
[C---:B------:R-:W-:Y:S02]  /*4b10*/  @!P1 IADD3 R16, PT, PT, R58.reuse, 0x2, RZ ;  /* 0x000000023a109810 */ /* 0x040fe40007ffe0ff */
[----:B------:R-:W-:Y:S01]  /*4b20*/  @!P1 ISETP.GE.AND P4, PT, R58, UR19, PT ;  /* 0x000000133a009c0c */ /* 0x000fe2000bf86270 */
[----:B------:R-:W-:Y:S01]  /*4b30*/  FFMA.FTZ R22, R14, R22, R17 ;  /* 0x000000160e167223 */ /* 0x000fe20000010011 */
[----:B------:R-:W-:Y:S01]  /*4b40*/  @!P1 ISETP.GE.AND P3, PT, R28, UR19, PT ;  /* 0x000000131c009c0c */ /* 0x000fe2000bf66270 */
[----:B------:R-:W-:Y:S01]  /*4b50*/  @!P1 VIADD R17, R58, 0x1 ;  /* 0x000000013a119836 */ /* 0x000fe20000000000 */
        /* <DEDUP_REMOVED lines=12> */
[----:B------:R-:W-:Y:S01]  /*4c20*/  @!P1 IADD3 R24, PT, PT, R58, 0x1, RZ ;  /* 0x000000013a189810 */ /* 0x000fe20007ffe0ff */
[----:B------:R-:W-:Y:S01]  /*4c30*/  FADD.FTZ R48, R48, R21 ;  /* 0x0000001530307221 */ /* 0x000fe20000010000 */
[----:B------:R-:W-:Y:S02]  /*4c40*/  FADD.FTZ R47, R47, R22 ;  /* 0x000000162f2f7221 */ /* 0x000fe40000010000 */
[----:B------:R-:W3:Y:S01]  /*4c50*/  LDG.E.128.CONSTANT R20, desc[UR14][R62.64+0x1800] ;  /* 0x0018000e3e147981 */ /* 0x000ee2000c1e9d00 */
[----:B------:R-:W-:Y:S01]  /*4c60*/  @!P1 ISETP.GE.AND P5, PT, R24, UR19, PT ;  /* 0x0000001318009c0c */ /* 0x000fe2000bfa6270 */
[----:B------:R-:W-:Y:S01]  /*4c70*/  FFMA.FTZ R26, R14, R26, R25 ;  /* 0x0000001a0e1a7223 */ /* 0x000fe20000010019 */
[----:B------:R-:W-:Y:S02]  /*4c80*/  @!P1 FSEL R27, R27, RZ, !P4 ;  /* 0x000000ff1b1b9208 */ /* 0x000fe40006000000 */
        /* <DEDUP_REMOVED lines=12> */
[----:B------:R-:W-:Y:S01]  /*4d50*/  @!P1 VIADD R16, R58, 0x1 ;  /* 0x000000013a109836 */ /* 0x000fe20000000000 */
[----:B------:R-:W-:Y:S02]  /*4d60*/  @!P1 ISETP.GE.AND P3, PT, R28, UR19, PT ;  /* 0x000000131c009c0c */ /* 0x000fe4000bf66270 */
[----:B---3--:R-:W-:Y:S02]  /*4d70*/  @!P1 FSEL R21, R21, RZ, !P4 ;  /* 0x000000ff15159208 */ /* 0x008fe40006000000 */
[----:B------:R-:W-:Y:S02]  /*4d80*/  @!P1 FSEL R18, R18, RZ, !P5 ;  /* 0x000000ff12129208 */ /* 0x000fe40006800000 */
[----:B------:R-:W-:Y:S02]  /*4d90*/  @!P1 FSEL R19, R19, RZ, !P2 ;  /* 0x000000ff13139208 */ /* 0x000fe40005000000 */
[----:B------:R-:W-:Y:S01]  /*4da0*/  @!P1 ISETP.GE.AND P2, PT, R16, UR19, PT ;  /* 0x0000001310009c0c */ /* 0x000fe2000bf46270 */
[----:B------:R-:W-:Y:S01]  /*4db0*/  FMUL.FTZ R21, R13, R21 ;  /* 0x000000150d157220 */ /* 0x000fe20000410000 */
[----:B------:R-:W-:-:S02]  /*4dc0*/  @!P1 FSEL R20, R20, RZ, !P3 ;  /* 0x000000ff14149208 */ /* 0x000fc40005800000 */
[C---:B------:R-:W-:Y:S02]  /*4dd0*/  @!P1 ISETP.GE.AND P4, PT, R58.reuse, UR19, PT ;  /* 0x000000133a009c0c */ /* 0x040fe4000bf86270 */
[----:B------:R-:W-:Y:S01]  /*4de0*/  @!P1 IADD3 R16, PT, PT, R58, 0x2, RZ ;  /* 0x000000023a109810 */ /* 0x000fe20007ffe0ff */
[----:B------:R-:W-:Y:S01]  /*4df0*/  FFMA.FTZ R30, R14, R18, R17 ;  /* 0x000000120e1e7223 */ /* 0x000fe20000010011 */
[----:B------:R-:W-:Y:S02]  /*4e00*/  @!P1 ISETP.GE.AND P3, PT, R28, UR19, PT ;  /* 0x000000131c009c0c */ /* 0x000fe4000bf66270 */
[----:B------:R-:W-:Y:S02]  /*4e10*/  @!P1 FSEL R22, R22, RZ, !P2 ;  /* 0x000000ff16169208 */ /* 0x000fe40005000000 */
[----:B------:R-:W-:Y:S01]  /*4e20*/  @!P1 IADD3 R17, PT, PT, R58, 0x1, RZ ;  /* 0x000000013a119810 */ /* 0x000fe20007ffe0ff */
[----:B------:R-:W-:Y:S01]  /*4e30*/  FFMA.FTZ R21, R12, R20, R21 ;  /* 0x000000140c157223 */ /* 0x000fe20000010015 */
[----:B----4-:R-:W-:-:S02]  /*4e40*/  @!P1 FSEL R25, R25, RZ, !P4 ;  /* 0x000000ff19199208 */ /* 0x010fc40006000000 */
[----:B------:R-:W-:Y:S01]  /*4e50*/  @!P1 ISETP.GE.AND P2, PT, R16, UR19, PT ;  /* 0x0000001310009c0c */ /* 0x000fe2000bf46270 */
[----:B------:R-:W-:Y:S01]  /*4e60*/  FFMA.FTZ R30, R15, R19, R30 ;  /* 0x000000130f1e7223 */ /* 0x000fe2000001001e */
[----:B------:R-:W-:Y:S01]  /*4e70*/  @!P1 FSEL R24, R24, RZ, !P3 ;  /* 0x000000ff18189208 */ /* 0x000fe20005800000 */
[----:B------:R-:W-:Y:S01]  /*4e80*/  FMUL.FTZ R25, R13, R25 ;  /* 0x000000190d197220 */ /* 0x000fe20000410000 */
[----:B------:R-:W-:Y:S01]  /*4e90*/  @!P1 ISETP.GE.AND P3, PT, R17, UR19, PT ;  /* 0x0000001311009c0c */ /* 0x000fe2000bf66270 */
[----:B------:R-:W-:Y:S01]  /*4ea0*/  FFMA.FTZ R22, R14, R22, R21 ;  /* 0x000000160e167223 */ /* 0x000fe20000010015 */
[----:B------:R-:W-:Y:S02]  /*4eb0*/  @!P1 ISETP.GE.AND P4, PT, R16, UR19, PT ;  /* 0x0000001310009c0c */ /* 0x000fe4000bf86270 */
[----:B------:R-:W-:Y:S01]  /*4ec0*/  @!P1 FSEL R23, R23, RZ, !P2 ;  /* 0x000000ff17179208 */ /* 0x000fe20005000000 */
[----:B------:R-:W2:Y:S01]  /*4ed0*/  LDG.E.128.CONSTANT R16, desc[UR14][R62.64+0x1c00] ;  /* 0x001c000e3e107981 */ /* 0x000ea2000c1e9d00 */
[----:B------:R-:W-:Y:S01]  /*4ee0*/  FFMA.FTZ R21, R12, R24, R25 ;  /* 0x000000180c157223 */ /* 0x000fe20000010019 */
[----:B------:R-:W-:-:S02]  /*4ef0*/  @!P1 FSEL R26, R26, RZ, !P3 ;  /* 0x000000ff1a1a9208 */ /* 0x000fc40005800000 */
[----:B------:R-:W-:-:S03]  /*4f00*/  FFMA.FTZ R23, R15, R23, R22 ;  /* 0x000000170f177223 */ /* 0x000fc60000010016 */
[----:B------:R-:W-:Y:S01]  /*4f10*/  FFMA.FTZ R26, R14, R26, R21 ;  /* 0x0000001a0e1a7223 */ /* 0x000fe20000010015 */
[----:B------:R-:W-:Y:S02]  /*4f20*/  FADD.FTZ R44, R44, R23 ;  /* 0x000000172c2c7221 */ /* 0x000fe40000010000 */
[----:B------:R-:W3:Y:S01]  /*4f30*/  LDG.E.128.CONSTANT R20, desc[UR14][R62.64+0x1e00] ;  /* 0x001e000e3e147981 */ /* 0x000ee2000c1e9d00 */
[----:B------:R-:W-:Y:S01]  /*4f40*/  @!P1 VIADD R24, R58, 0x1 ;  /* 0x000000013a189836 */ /* 0x000fe20000000000 */
[----:B------:R-:W-:-:S04]  /*4f50*/  @!P1 FSEL R27, R27, RZ, !P4 ;  /* 0x000000ff1b1b9208 */ /* 0x000fc80006000000 */
[----:B------:R-:W-:Y:S02]  /*4f60*/  @!P1 ISETP.GE.AND P5, PT, R24, UR19, PT ;  /* 0x0000001318009c0c */ /* 0x000fe4000bfa6270 */
[----:B------:R-:W-:Y:S01]  /*4f70*/  @!P1 IADD3 R24, PT, PT, R58, 0x2, RZ ;  /* 0x000000023a189810 */ /* 0x000fe20007ffe0ff */
[----:B------:R-:W-:Y:S01]  /*4f80*/  FADD.FTZ R45, R45, R30 ;  /* 0x0000001e2d2d7221 */ /* 0x000fe20000010000 */
[----:B------:R-:W-:Y:S02]  /*4f90*/  FFMA.FTZ R30, R15, R27, R26 ;  /* 0x0000001b0f1e7223 */ /* 0x000fe4000001001a */
[----:B------:R-:W-:Y:S02]  /*4fa0*/  @!P1 ISETP.GE.AND P2, PT, R24, UR19, PT ;  /* 0x0000001318009c0c */ /* 0x000fe4000bf46270 */
[----:B------:R-:W4:Y:S01]  /*4fb0*/  LDG.E.128.CONSTANT R24, desc[UR14][R62.64+0x2000] ;  /* 0x0020000e3e187981 */ /* 0x000f22000c1e9d00 */
[----:B------:R-:W-:Y:S02]  /*4fc0*/  @!P1 ISETP.GE.AND P4, PT, R58, UR19, PT ;  /* 0x000000133a009c0c */ /* 0x000fe4000bf86270 */
[----:B------:R-:W-:Y:S01]  /*4fd0*/  @!P1 ISETP.GE.AND P3, PT, R28, UR19, PT ;  /* 0x000000131c009c0c */ /* 0x000fe2000bf66270 */
[----:B------:R-:W-:Y:S01]  /*4fe0*/  FADD.FTZ R46, R46, R29 ;  /* 0x0000001d2e2e7221 */ /* 0x000fe20000010000 */
[----:B--2---:R-:W-:-:S02]  /*4ff0*/  @!P1 FSEL R17, R17, RZ, !P4 ;  /* 0x000000ff11119208 */ /* 0x004fc40006000000 */
[----:B------:R-:W-:Y:S02]  /*5000*/  @!P1 FSEL R16, R16, RZ, !P3 ;  /* 0x000000ff10109208 */ /* 0x000fe40005800000 */
[----:B------:R-:W-:Y:S01]  /*5010*/  @!P1 ISETP.GE.AND P4, PT, R58, UR19, PT ;  /* 0x000000133a009c0c */ /* 0x000fe2000bf86270 */
[----:B------:R-:W-:Y:S01]  /*5020*/  FMUL.FTZ R17, R13, R17 ;  /* 0x000000110d117220 */ /* 0x000fe20000410000 */
[----:B------:R-:W-:Y:S02]  /*5030*/  @!P1 FSEL R18, R18, RZ, !P5 ;  /* 0x000000ff12129208 */ /* 0x000fe40006800000 */
[----:B------:R-:W-:Y:S01]  /*5040*/  @!P1 ISETP.GE.AND P3, PT, R28, UR19, PT ;  /* 0x000000131c009c0c */ /* 0x000fe2000bf66270 */
[----:B------:R-:W-:Y:S01]  /*5050*/  FFMA.FTZ R17, R12, R16, R17 ;  /* 0x000000100c117223 */ /* 0x000fe20000010011 */
[----:B---3--:R-:W-:Y:S02]  /*5060*/  @!P1 FSEL R21, R21, RZ, !P4 ;  /* 0x000000ff15159208 */ /* 0x008fe40006000000 */
[----:B------:R-:W-:Y:S01]  /*5070*/  @!P1 IADD3 R16, PT, PT, R58, 0x1, RZ ;  /* 0x000000013a109810 */ /* 0x000fe20007ffe0ff */
[----:B------:R-:W-:Y:S01]  /*5080*/  FFMA.FTZ R18, R14, R18, R17 ;  /* 0x000000120e127223 */ /* 0x000fe20000010011 */
[----:B------:R-:W-:Y:S01]  /*5090*/  @!P1 FSEL R19, R19, RZ, !P2 ;  /* 0x000000ff13139208 */ /* 0x000fe20005000000 */
[----:B------:R-:W-:Y:S01]  /*50a0*/  FMUL.FTZ R17, R13, R21 ;  /* 0x000000150d117220 */ /* 0x000fe20000410000 */
[----:B------:R-:W-:-:S02]  /*50b0*/  @!P1 FSEL R20, R20, RZ, !P3 ;  /* 0x000000ff14149208 */ /* 0x000fc40005800000 */
[----:B------:R-:W-:Y:S01]  /*50c0*/  @!P1 ISETP.GE.AND P2, PT, R16, UR19, PT ;  /* 0x0000001310009c0c */ /* 0x000fe2000bf46270 */
[----:B------:R-:W-:Y:S02]  /*50d0*/  @!P1 VIADD R16, R58, 0x2 ;  /* 0x000000023a109836 */ /* 0x000fe40000000000 */
[----:B------:R-:W-:Y:S01]  /*50e0*/  FFMA.FTZ R17, R12, R20, R17 ;  /* 0x000000140c117223 */ /* 0x000fe20000010011 */
[----:B------:R-:W-:Y:S02]  /*50f0*/  @!P1 FSEL R22, R22, RZ, !P2 ;  /* 0x000000ff16169208 */ /* 0x000fe40005000000 */
[----:B------:R-:W-:Y:S02]  /*5100*/  @!P1 ISETP.GE.AND P4, PT, R58, UR19, PT ;  /* 0x000000133a009c0c */ /* 0x000fe4000bf86270 */
[----:B------:R-:W-:Y:S01]  /*5110*/  @!P1 ISETP.GE.AND P3, PT, R28, UR19, PT ;  /* 0x000000131c009c0c */ /* 0x000fe2000bf66270 */
[----:B------:R-:W-:Y:S01]  /*5120*/  FFMA.FTZ R22, R14, R22, R17 ;  /* 0x000000160e167223 */ /* 0x000fe20000010011 */
[----:B------:R-:W-:-:S02]  /*5130*/  @!P1 IADD3 R17, PT, PT, R58, 0x1, RZ ;  /* 0x000000013a119810 */ /* 0x000fc40007ffe0ff */
[----:B----4-:R-:W-:Y:S02]  /*5140*/  @!P1 FSEL R25, R25, RZ, !P4 ;  /* 0x000000ff19199208 */ /* 0x010fe40006000000 */
[----:B------:R-:W-:Y:S01]  /*5150*/  @!P1 ISETP.GE.AND P2, PT, R16, UR19, PT ;  /* 0x0000001310009c0c */ /* 0x000fe2000bf46270 */
[----:B------:R-:W-:Y:S01]  /*5160*/  FFMA.FTZ R21, R15, R19, R18 ;  /* 0x000000130f157223 */ /* 0x000fe20000010012 */
[----:B------:R-:W-:Y:S01]  /*5170*/  @!P1 FSEL R24, R24, RZ, !P3 ;  /* 0x000000ff18189208 */ /* 0x000fe20005800000 */
[----:B------:R-:W-:Y:S01]  /*5180*/  FMUL.FTZ R25, R13, R25 ;  /* 0x000000190d197220 */ /* 0x000fe20000410000 */
[----:B------:R-:W-:Y:S02]  /*5190*/  @!P1 ISETP.GE.AND P3, PT, R17, UR19, PT ;  /* 0x0000001311009c0c */ /* 0x000fe4000bf66270 */
[----:B------:R-:W-:Y:S02]  /*51a0*/  @!P1 ISETP.GE.AND P4, PT, R16, UR19, PT ;  /* 0x0000001310009c0c */ /* 0x000fe4000bf86270 */
[----:B------:R-:W2:Y:S01]  /*51b0*/  LDG.E.128.CONSTANT R16, desc[UR14][R62.64+0x2200] ;  /* 0x0022000e3e107981 */ /* 0x000ea2000c1e9d00 */
[----:B------:R-:W-:Y:S01]  /*51c0*/  @!P1 FSEL R23, R23, RZ, !P2 ;  /* 0x000000ff17179208 */ /* 0x000fe20005000000 */
[----:B------:R-:W-:Y:S01]  /*51d0*/  FFMA.FTZ R25, R12, R24, R25 ;  /* 0x000000180c197223 */ /* 0x000fe20000010019 */
[----:B------:R-:W-:-:S02]  /*51e0*/  @!P1 FSEL R26, R26, RZ, !P3 ;  /* 0x000000ff1a1a9208 */ /* 0x000fc40005800000 */
[----:B------:R-:W-:Y:S01]  /*51f0*/  @!P1 IADD3 R24, PT, PT, R58, 0x1, RZ ;  /* 0x000000013a189810 */ /* 0x000fe20007ffe0ff */
[----:B------:R-:W-:Y:S01]  /*5200*/  FFMA.FTZ R22, R15, R23, R22 ;  /* 0x000000170f167223 */ /* 0x000fe20000010016 */
[----:B------:R-:W-:Y:S01]  /*5210*/  @!P1 FSEL R27, R27, RZ, !P4 ;  /* 0x000000ff1b1b9208 */ /* 0x000fe20006000000 */
[----:B------:R-:W-:Y:S01]  /*5220*/  FFMA.FTZ R26, R14, R26, R25 ;  /* 0x0000001a0e1a7223 */ /* 0x000fe20000010019 */
[----:B------:R-:W-:Y:S01]  /*5230*/  @!P1 ISETP.GE.AND P5, PT, R24, UR19, PT ;  /* 0x0000001318009c0c */ /* 0x000fe2000bfa6270 */
[----:B------:R-:W-:Y:S01]  /*5240*/  FADD.FTZ R42, R42, R21 ;  /* 0x000000152a2a7221 */ /* 0x000fe20000010000 */
[----:B------:R-:W-:Y:S01]  /*5250*/  FADD.FTZ R41, R41, R22 ;  /* 0x0000001629297221 */ /* 0x000fe20000010000 */
[----:B------:R-:W-:Y:S01]  /*5260*/  @!P1 VIADD R24, R58, 0x2 ;  /* 0x000000023a189836 */ /* 0x000fe20000000000 */
[----:B------:R-:W3:Y:S01]  /*5270*/  LDG.E.128.CONSTANT R20, desc[UR14][R62.64+0x2400] ;  /* 0x0024000e3e147981 */ /* 0x000ee2000c1e9d00 */
[----:B------:R-:W-:-:S03]  /*5280*/  FFMA.FTZ R29, R15, R27, R26 ;  /* 0x0000001b0f1d7223 */ /* 0x000fc6000001001a */
[----:B------:R-:W-:Y:S02]  /*5290*/  @!P1 ISETP.GE.AND P2, PT, R24, UR19, PT ;  /* 0x0000001318009c0c */ /* 0x000fe4000bf46270 */
[----:B------:R-:W4:Y:S01]  /*52a0*/  LDG.E.128.CONSTANT R24, desc[UR14][R62.64+0x2600] ;  /* 0x0026000e3e187981 */ /* 0x000f22000c1e9d00 */
[----:B------:R-:W-:Y:S02]  /*52b0*/  @!P1 ISETP.GE.AND P4, PT, R58, UR19, PT ;  /* 0x000000133a009c0c */ /* 0x000fe4000bf86270 */
[----:B------:R-:W-:Y:S01]  /*52c0*/  @!P1 ISETP.GE.AND P3, PT, R28, UR19, PT ;  /* 0x000000131c009c0c */ /* 0x000fe2000bf66270 */
[----:B------:R-:W-:Y:S01]  /*52d0*/  FADD.FTZ R43, R43, R30 ;  /* 0x0000001e2b2b7221 */ /* 0x000fe20000010000 */
[----:B------:R-:W-:Y:S01]  /*52e0*/  FADD.FTZ R40, R40, R29 ;  /* 0x0000001d28287221 */ /* 0x000fe20000010000 */
[----:B------:R-:W-:Y:S02]  /*52f0*/  @!P1 ISETP.GE.AND P6, PT, R28, UR19, PT ;  /* 0x000000131c009c0c */ /* 0x000fe4000bfc6270 */
[----:B--2---:R-:W-:-:S02]  /*5300*/  @!P1 FSEL R17, R17, RZ, !P4 ;  /* 0x000000ff11119208 */ /* 0x004fc40006000000 */
[----:B------:R-:W-:-:S03]  /*5310*/  @!P1 FSEL R16, R16, RZ, !P3 ;  /* 0x000000ff10109208 */ /* 0x000fc60005800000 */
[----:B------:R-:W-:Y:S01]  /*5320*/  FMUL.FTZ R17, R13, R17 ;  /* 0x000000110d117220 */ /* 0x000fe20000410000 */
[----:B------:R-:W-:Y:S02]  /*5330*/  @!P1 ISETP.GE.AND P4, PT, R58, UR19, PT ;  /* 0x000000133a009c0c */ /* 0x000fe4000bf86270 */
[----:B------:R-:W-:Y:S01]  /*5340*/  @!P1 FSEL R18, R18, RZ, !P5 ;  /* 0x000000ff12129208 */ /* 0x000fe20006800000 */
[----:B------:R-:W-:Y:S01]  /*5350*/  FFMA.FTZ R17, R12, R16, R17 ;  /* 0x000000100c117223 */ /* 0x000fe20000010011 */
[----:B------:R-:W-:Y:S02]  /*5360*/  @!P1 ISETP.GE.AND P3, PT, R28, UR19, PT ;  /* 0x000000131c009c0c */ /* 0x000fe4000bf66270 */
[C---:B------:R-:W-:Y:S02]  /*5370*/  @!P1 IADD3 R16, PT, PT, R58.reuse, 0x1, RZ ;  /* 0x000000013a109810 */ /* 0x040fe40007ffe0ff */
[----:B---3--:R-:W-:Y:S02]  /*5380*/  @!P1 FSEL R21, R21, RZ, !P4 ;  /* 0x000000ff15159208 */ /* 0x008fe40006000000 */
[----:B------:R-:W-:Y:S01]  /*5390*/  @!P1 ISETP.GE.AND P4, PT, R58, UR19, PT ;  /* 0x000000133a009c0c */ /* 0x000fe2000bf86270 */
[----:B------:R-:W-:Y:S01]  /*53a0*/  FFMA.FTZ R30, R14, R18, R17 ;  /* 0x000000120e1e7223 */ /* 0x000fe20000010011 */
[----:B------:R-:W-:Y:S01]  /*53b0*/  @!P1 FSEL R19, R19, RZ, !P2 ;  /* 0x000000ff13139208 */ /* 0x000fe20005000000 */
[----:B------:R-:W-:Y:S01]  /*53c0*/  @!P1 VIADD R17, R58, 0x1 ;  /* 0x000000013a119836 */ /* 0x000fe20000000000 */
[----:B------:R-:W-:-:S02]  /*53d0*/  @!P1 FSEL R20, R20, RZ, !P3 ;  /* 0x000000ff14149208 */ /* 0x000fc40005800000 */
[----:B------:R-:W-:Y:S01]  /*53e0*/  @!P1 ISETP.GE.AND P2, PT, R16, UR19, PT ;  /* 0x0000001310009c0c */ /* 0x000fe2000bf46270 */
[----:B------:R-:W-:Y:S01]  /*53f0*/  FMUL.FTZ R21, R13, R21 ;  /* 0x000000150d157220 */ /* 0x000fe20000410000 */
[----:B------:R-:W-:Y:S02]  /*5400*/  @!P1 ISETP.GE.AND P3, PT, R28, UR19, PT ;  /* 0x000000131c009c0c */ /* 0x000fe4000bf66270 */
[----:B------:R-:W-:Y:S02]  /*5410*/  @!P1 IADD3 R16, PT, PT, R58, 0x2, RZ ;  /* 0x000000023a109810 */ /* 0x000fe40007ffe0ff */
[----:B----4-:R-:W-:Y:S01]  /*5420*/  @!P1 FSEL R25, R25, RZ, !P4 ;  /* 0x000000ff19199208 */ /* 0x010fe20006000000 */
[----:B------:R-:W-:Y:S01]  /*5430*/  FFMA.FTZ R30, R15, R19, R30 ;  /* 0x000000130f1e7223 */ /* 0x000fe2000001001e */
[----:B------:R-:W-:Y:S01]  /*5440*/  @!P1 FSEL R22, R22, RZ, !P2 ;  /* 0x000000ff16169208 */ /* 0x000fe20005000000 */
[----:B------:R-:W-:Y:S01]  /*5450*/  FFMA.FTZ R21, R12, R20, R21 ;  /* 0x000000140c157223 */ /* 0x000fe20000010015 */
[----:B------:R-:W-:Y:S01]  /*5460*/  @!P1 FSEL R24, R24, RZ, !P3 ;  /* 0x000000ff18189208 */ /* 0x000fe20005800000 */
[----:B------:R-:W-:Y:S01]  /*5470*/  FMUL.FTZ R25, R13, R25 ;  /* 0x000000190d197220 */ /* 0x000fe20000410000 */
[----:B------:R-:W-:-:S02]  /*5480*/  @!P1 ISETP.GE.AND P2, PT, R16, UR19, PT ;  /* 0x0000001310009c0c */ /* 0x000fc4000bf46270 */
[----:B------:R-:W-:Y:S02]  /*5490*/  @!P1 ISETP.GE.AND P3, PT, R17, UR19, PT ;  /* 0x0000001311009c0c */ /* 0x000fe4000bf66270 */
[----:B------:R-:W-:Y:S02]  /*54a0*/  @!P1 ISETP.GE.AND P4, PT, R16, UR19, PT ;  /* 0x0000001310009c0c */ /* 0x000fe4000bf86270 */
[----:B------:R-:W2:Y:S01]  /*54b0*/  LDG.E.128.CONSTANT R16, desc[UR14][R62.64+0x2800] ;  /* 0x0028000e3e107981 */ /* 0x000ea2000c1e9d00 */
[----:B------:R-:W-:Y:S01]  /*54c0*/  FFMA.FTZ R22, R14, R22, R21 ;  /* 0x000000160e167223 */ /* 0x000fe20000010015 */
[----:B------:R-:W-:Y:S01]  /*54d0*/  @!P1 FSEL R26, R26, RZ, !P3 ;  /* 0x000000ff1a1a9208 */ /* 0x000fe20005800000 */
[----:B------:R-:W-:Y:S01]  /*54e0*/  FFMA.FTZ R21, R12, R24, R25 ;  /* 0x000000180c157223 */ /* 0x000fe20000010019 */
[----:B------:R-:W-:Y:S02]  /*54f0*/  @!P1 FSEL R23, R23, RZ, !P2 ;  /* 0x000000ff17179208 */ /* 0x000fe40005000000 */
[----:B------:R-:W-:Y:S01]  /*5500*/  @!P1 FSEL R27, R27, RZ, !P4 ;  /* 0x000000ff1b1b9208 */ /* 0x000fe20006000000 */
[----:B------:R-:W-:-:S02]  /*5510*/  FFMA.FTZ R26, R14, R26, R21 ;  /* 0x0000001a0e1a7223 */ /* 0x000fc40000010015 */
[C---:B------:R-:W-:Y:S01]  /*5520*/  FFMA.FTZ R23, R15.reuse, R23, R22 ;  /* 0x000000170f177223 */ /* 0x040fe20000010016 */
[----:B------:R-:W-:Y:S01]  /*5530*/  @!P1 IADD3 R24, PT, PT, R58, 0x1, RZ ;  /* 0x000000013a189810 */ /* 0x000fe20007ffe0ff */
[----:B------:R-:W-:Y:S02]  /*5540*/  FFMA.FTZ R26, R15, R27, R26 ;  /* 0x0000001b0f1a7223 */ /* 0x000fe4000001001a */
[----:B------:R-:W-:Y:S02]  /*5550*/  FADD.FTZ R38, R38, R23 ;  /* 0x0000001726267221 */ /* 0x000fe40000010000 */
[----:B------:R-:W3:Y:S01]  /*5560*/  LDG.E.128.CONSTANT R20, desc[UR14][R62.64+0x2a00] ;  /* 0x002a000e3e147981 */ /* 0x000ee2000c1e9d00 */
[----:B------:R-:W-:Y:S01]  /*5570*/  FADD.FTZ R37, R37, R26 ;  /* 0x0000001a25257221 */ /* 0x000fe20000010000 */
[----:B------:R-:W-:Y:S02]  /*5580*/  @!P1 ISETP.GE.AND P5, PT, R24, UR19, PT ;  /* 0x0000001318009c0c */ /* 0x000fe4000bfa6270 */
[----:B------:R-:W4:Y:S01]  /*5590*/  LDG.E.128.CONSTANT R24, desc[UR14][R62.64+0x2c00] ;  /* 0x002c000e3e187981 */ /* 0x000f22000c1e9d00 */
[----:B------:R-:W-:Y:S01]  /*55a0*/  FADD.FTZ R39, R39, R30 ;  /* 0x0000001e27277221 */ /* 0x000fe20000010000 */
[----:B------:R-:W-:-:S02]  /*55b0*/  @!P1 ISETP.GE.AND P4, PT, R28, UR19, PT ;  /* 0x000000131c009c0c */ /* 0x000fc4000bf86270 */
[C---:B------:R-:W-:Y:S02]  /*55c0*/  @!P1 ISETP.GE.AND P3, PT, R28.reuse, UR19, PT ;  /* 0x000000131c009c0c */ /* 0x040fe4000bf66270 */
[----:B------:R-:W-:Y:S02]  /*55d0*/  @!P1 ISETP.GE.AND P2, PT, R28, UR19, PT ;  /* 0x000000131c009c0c */ /* 0x000fe4000bf46270 */
[----:B------:R-:W5:Y:S01]  /*55e0*/  LDG.E.128.CONSTANT R28, desc[UR14][R62.64+0x2e00] ;  /* 0x002e000e3e1c7981 */ /* 0x000f62000c1e9d00 */
[----:B--2---:R-:W-:Y:S02]  /*55f0*/  @!P1 FSEL R16, R16, RZ, !P6 ;  /* 0x000000ff10109208 */ /* 0x004fe40007000000 */
[----:B------:R-:W-:-:S04]  /*5600*/  @!P1 ISETP.GE.AND P6, PT, R58, UR19, PT ;  /* 0x000000133a009c0c */ /* 0x000fc8000bfc6270 */
[----:B------:R-:W-:Y:S02]  /*5610*/  @!P1 FSEL R17, R17, RZ, !P6 ;  /* 0x000000ff11119208 */ /* 0x000fe40007000000 */
[----:B------:R-:W-:Y:S02]  /*5620*/  @!P1 FSEL R18, R18, RZ, !P5 ;  /* 0x000000ff12129208 */ /* 0x000fe40006800000 */
[----:B------:R-:W-:Y:S01]  /*5630*/  @!P1 ISETP.GE.AND P5, PT, R58, UR19, PT ;  /* 0x000000133a009c0c */ /* 0x000fe2000bfa6270 */
[----:B------:R-:W-:-:S04]  /*5640*/  FMUL.FTZ R17, R13, R17 ;  /* 0x000000110d117220 */ /* 0x000fc80000410000 */
[----:B------:R-:W-:Y:S01]  /*5650*/  FFMA.FTZ R17, R12, R16, R17 ;  /* 0x000000100c117223 */ /* 0x000fe20000010011 */
[----:B---3--:R-:W-:Y:S02]  /*5660*/  @!P1 FSEL R21, R21, RZ, !P5 ;  /* 0x000000ff15159208 */ /* 0x008fe40006800000 */
[----:B------:R-:W-:Y:S01]  /*5670*/  @!P1 IADD3 R16, PT, PT, R58, 0x1, RZ ;  /* 0x000000013a109810 */ /* 0x000fe20007ffe0ff */
[----:B------:R-:W-:Y:S01]  /*5680*/  FFMA.FTZ R18, R14, R18, R17 ;  /* 0x000000120e127223 */ /* 0x000fe20000010011 */
[----:B----4-:R-:W-:Y:S01]  /*5690*/  @!P1 FSEL R24, R24, RZ, !P3 ;  /* 0x000000ff18189208 */ /* 0x010fe20005800000 */
[----:B------:R-:W-:Y:S01]  /*56a0*/  FMUL.FTZ R17, R13, R21 ;  /* 0x000000150d117220 */ /* 0x000fe20000410000 */
[----:B------:R-:W-:Y:S02]  /*56b0*/  @!P1 FSEL R20, R20, RZ, !P4 ;  /* 0x000000ff14149208 */ /* 0x000fe40006000000 */
[----:B------:R-:W-:Y:S02]  /*56c0*/  @!P1 ISETP.GE.AND P3, PT, R16, UR19, PT ;  /* 0x0000001310009c0c */ /* 0x000fe4000bf66270 */
[----:B------:R-:W-:Y:S01]  /*56d0*/  @!P1 ISETP.GE.AND P4, PT, R58, UR19, PT ;  /* 0x000000133a009c0c */ /* 0x000fe2000bf86270 */
[----:B------:R-:W-:Y:S01]  /*56e0*/  FFMA.FTZ R17, R12, R20, R17 ;  /* 0x000000140c117223 */ /* 0x000fe20000010011 */
[----:B------:R-:W-:-:S02]  /*56f0*/  @!P1 FSEL R22, R22, RZ, !P3 ;  /* 0x000000ff16169208 */ /* 0x000fc40005800000 */
[----:B------:R-:W-:Y:S02]  /*5700*/  @!P1 ISETP.GE.AND P5, PT, R58, UR19, PT ;  /* 0x000000133a009c0c */ /* 0x000fe4000bfa6270 */
[----:B------:R-:W-:Y:S01]  /*5710*/  @!P1 FSEL R25, R25, RZ, !P4 ;  /* 0x000000ff19199208 */ /* 0x000fe20006000000 */
[----:B------:R-:W-:Y:S01]  /*5720*/  FFMA.FTZ R22, R14, R22, R17 ;  /* 0x000000160e167223 */ /* 0x000fe20000010011 */
[----:B------:R-:W-:Y:S02]  /*5730*/  @!P1 IADD3 R17, PT, PT, R58, 0x1, RZ ;  /* 0x000000013a119810 */ /* 0x000fe40007ffe0ff */
[----:B-----5:R-:W-:Y:S02]  /*5740*/  @!P1 FSEL R29, R29, RZ, !P5 ;  /* 0x000000ff1d1d9208 */ /* 0x020fe40006800000 */
[----:B------:R-:W-:Y:S01]  /*5750*/  @!P1 ISETP.GE.AND P4, PT, R16, UR19, PT ;  /* 0x0000001310009c0c */ /* 0x000fe2000bf86270 */
[----:B------:R-:W-:Y:S01]  /*5760*/  @!P1 VIADD R16, R58, 0x2 ;  /* 0x000000023a109836 */ /* 0x000fe20000000000 */
[----:B------:R-:W-:Y:S01]  /*5770*/  @!P1 ISETP.GE.AND P5, PT, R17, UR19, PT ;  /* 0x0000001311009c0c */ /* 0x000fe2000bfa6270 */
[C---:B------:R-:W-:Y:S01]  /*5780*/  FMUL.FTZ R25, R13.reuse, R25 ;  /* 0x000000190d197220 */ /* 0x040fe20000410000 */
[----:B------:R-:W-:Y:S01]  /*5790*/  @!P1 FSEL R28, R28, RZ, !P2 ;  /* 0x000000ff1c1c9208 */ /* 0x000fe20005000000 */
[----:B------:R-:W-:Y:S01]  /*57a0*/  FMUL.FTZ R13, R13, R29 ;  /* 0x0000001d0d0d7220 */ /* 0x000fe20000410000 */
[----:B------:R-:W-:Y:S01]  /*57b0*/  @!P1 IADD3 R17, PT, PT, R58, 0x2, RZ ;  /* 0x000000023a119810 */ /* 0x000fe20007ffe0ff */
[----:B------:R-:W-:Y:S01]  /*57c0*/  FFMA.FTZ R25, R12, R24, R25 ;  /* 0x000000180c197223 */ /* 0x000fe20000010019 */
[----:B------:R-:W-:Y:S01]  /*57d0*/  @!P1 FSEL R26, R26, RZ, !P4 ;  /* 0x000000ff1a1a9208 */ /* 0x000fe20006000000 */
[----:B------:R-:W-:Y:S01]  /*57e0*/  FFMA.FTZ R13, R12, R28, R13 ;  /* 0x0000001c0c0d7223 */ /* 0x000fe2000001000d */
[----:B------:R-:W-:-:S02]  /*57f0*/  @!P1 ISETP.GE.AND P4, PT, R16, UR19, PT ;  /* 0x0000001310009c0c */ /* 0x000fc4000bf86270 */
[C---:B------:R-:W-:Y:S02]  /*5800*/  @!P1 ISETP.GE.AND P3, PT, R16.reuse, UR19, PT ;  /* 0x0000001310009c0c */ /* 0x040fe4000bf66270 */
[----:B------:R-:W-:Y:S02]  /*5810*/  @!P1 ISETP.GE.AND P2, PT, R16, UR19, PT ;  /* 0x0000001310009c0c */ /* 0x000fe4000bf46270 */
[----:B------:R-:W-:Y:S02]  /*5820*/  @!P1 ISETP.GE.AND P6, PT, R17, UR19, PT ;  /* 0x0000001311009c0c */ /* 0x000fe4000bfc6270 */
[----:B------:R-:W-:Y:S01]  /*5830*/  @!P1 FSEL R30, R30, RZ, !P5 ;  /* 0x000000ff1e1e9208 */ /* 0x000fe20006800000 */
[C---:B------:R-:W-:Y:S01]  /*5840*/  FFMA.FTZ R26, R14.reuse, R26, R25 ;  /* 0x0000001a0e1a7223 */ /* 0x040fe20000010019 */
[----:B------:R-:W-:Y:S02]  /*5850*/  @!P1 FSEL R19, R19, RZ, !P4 ;  /* 0x000000ff13139208 */ /* 0x000fe40006000000 */
[----:B------:R-:W-:Y:S01]  /*5860*/  @!P1 FSEL R23, R23, RZ, !P3 ;  /* 0x000000ff17179208 */ /* 0x000fe20005800000 */
[----:B------:R-:W-:Y:S01]  /*5870*/  FFMA.FTZ R14, R14, R30, R13 ;  /* 0x0000001e0e0e7223 */ /* 0x000fe2000001000d */
[----:B------:R-:W-:-:S02]  /*5880*/  @!P1 FSEL R27, R27, RZ, !P2 ;  /* 0x000000ff1b1b9208 */ /* 0x000fc40005000000 */
        /* <DEDUP_REMOVED lines=9> */
.L_x_25756:
[----:B------:R-:W-:Y:S05]  /*5920*/  BSYNC.RECONVERGENT B1 ;  /* 0x0000000000017941 */ /* 0x000fea0003800200 */
.L_x_25755:
[----:B------:R-:W-:Y:S01]  /*5930*/  IADD3 R6, P1, PT, R6, 0x10, RZ ;  /* 0x0000001006067810 */ /* 0x000fe20007f3e0ff */
[----:B------:R-:W-:Y:S01]  /*5940*/  VIADD R32, R32, 0x4 ;  /* 0x0000000420207836 */ /* 0x000fe20000000000 */
[----:B------:R-:W-:Y:S02]  /*5950*/  IADD3 R58, PT, PT, R58, 0x40, RZ ;  /* 0x000000403a3a7810 */ /* 0x000fe40007ffe0ff */
[----:B------:R-:W-:Y:S01]  /*5960*/  IADD3 R7, PT, PT, R7, 0x100, RZ ;  /* 0x0000010007077810 */ /* 0x000fe20007ffe0ff */
[----:B------:R-:W-:Y:S01]  /*5970*/  IMAD.X R9, RZ, RZ, R9, P1 ;  /* 0x000000ffff097224 */ /* 0x000fe200008e0609 */
[----:B------:R-:W-:Y:S07]  /*5980*/  @!P0 BRA `(.L_x_25757) ;  /* 0xffffffe400108947 */ /* 0x000fee000383ffff */
.L_x_25754:
[----:B------:R-:W-:Y:S05]  /*5990*/  BSYNC.RECONVERGENT B0 ;  /* 0x0000000000007941 */ /* 0x000fea0003800200 */
.L_x_25753:
[----:B------:R-:W0:Y:S01]  /*59a0*/  SHFL.BFLY PT, R3, R56, 0x2, 0x1f ;  /* 0x0c401f0038037f89 */ /* 0x000e2200000e0000 */
[----:B------:R-:W-:Y:S01]  /*59b0*/  SHF.R.U32.HI R4, RZ, 0x2, R57 ;  /* 0x00000002ff047819 */ /* 0x000fe20000011639 */
[----:B------:R-:W3:Y:S01]  /*59c0*/  S2UR UR5, SR_CgaCtaId ;  /* 0x00000000000579c3 */ /* 0x000ee20000008800 */
[----:B------:R-:W-:Y:S01]  /*59d0*/  UMOV UR4, 0x400 ;  /* 0x0000040000047882 */ /* 0x000fe20000000000 */
[----:B------:R-:W4:Y:S01]  /*59e0*/  SHFL.BFLY PT, R0, R55, 0x2, 0x1f ;  /* 0x0c401f0037007f89 */ /* 0x000f2200000e0000 */
[----:B------:R-:W-:Y:S01]  /*59f0*/  UIADD3 UR4, UPT, UPT, UR4, 0x320, URZ ;  /* 0x0000032004047890 */ /* 0x000fe2000fffe0ff */
[----:B------:R-:W-:Y:S01]  /*5a00*/  IMAD R5, R5, 0xc0, R4 ;  /* 0x000000c005057824 */ /* 0x000fe200078e0204 */
[----:B------:R-:W-:Y:S01]  /*5a10*/  BSSY.RECONVERGENT B0, `(.L_x_25758) ;  /* 0x0000084000007945 */ /* 0x000fe20003800200 */
[----:B------:R-:W1:Y:S01]  /*5a20*/  SHFL.BFLY PT, R13, R54, 0x2, 0x1f ;  /* 0x0c401f00360d7f89 */ /* 0x000e6200000e0000 */
[C---:B------:R-:W-:Y:S02]  /*5a30*/  LOP3.LUT P0, RZ, R2.reuse, 0x3c3, RZ, 0xc0, !PT ;  /* 0x000003c302ff7812 */ /* 0x040fe4000780c0ff */
[C---:B------:R-:W-:Y:S01]  /*5a40*/  LOP3.LUT P1, RZ, R2.reuse, 0x3e3, RZ, 0xc0, !PT ;  /* 0x000003e302ff7812 */ /* 0x040fe2000782c0ff */
[----:B------:R-:W1:Y:S01]  /*5a50*/  SHFL.BFLY PT, R12, R53, 0x2, 0x1f ;  /* 0x0c401f00350c7f89 */ /* 0x000e6200000e0000 */
[----:B------:R-:W-:-:S03]  /*5a60*/  ISETP.GT.U32.AND P3, PT, R2, 0x1f, PT ;  /* 0x0000001f0200780c */ /* 0x000fc60003f64070 */
[----:B------:R-:W1:Y:S04]  /*5a70*/  SHFL.BFLY PT, R15, R52, 0x2, 0x1f ;  /* 0x0c401f00340f7f89 */ /* 0x000e6800000e0000 */
[----:B--2---:R-:W2:Y:S04]  /*5a80*/  SHFL.BFLY PT, R14, R51, 0x2, 0x1f ;  /* 0x0c401f00330e7f89 */ /* 0x004ea800000e0000 */
[----:B------:R-:W2:Y:S01]  /*5a90*/  SHFL.BFLY PT, R17, R50, 0x2, 0x1f ;  /* 0x0c401f0032117f89 */ /* 0x000ea200000e0000 */
[----:B0-----:R-:W-:Y:S01]  /*5aa0*/  FADD.FTZ R56, R3, R56 ;  /* 0x0000003803387221 */ /* 0x001fe20000010000 */
[----:B---3--:R-:W-:-:S02]  /*5ab0*/  ULEA UR4, UR5, UR4, 0x18 ;  /* 0x0000000405047291 */ /* 0x008fc4000f8ec0ff */
[----:B------:R-:W0:Y:S01]  /*5ac0*/  SHFL.BFLY PT, R10, R43, 0x2, 0x1f ;  /* 0x0c401f002b0a7f89 */ /* 0x000e2200000e0000 */
[----:B----4-:R-:W-:-:S03]  /*5ad0*/  FADD.FTZ R55, R0, R55 ;  /* 0x0000003700377221 */ /* 0x010fc60000010000 */
[----:B------:R-:W3:Y:S01]  /*5ae0*/  SHFL.BFLY PT, R11, R42, 0x2, 0x1f ;  /* 0x0c401f002a0b7f89 */ /* 0x000ee200000e0000 */
[----:B-1----:R-:W-:Y:S01]  /*5af0*/  FADD.FTZ R54, R13, R54 ;  /* 0x000000360d367221 */ /* 0x002fe20000010000 */
[----:B------:R-:W-:Y:S02]  /*5b00*/  LEA R5, R5, UR4, 0x2 ;  /* 0x0000000405057c11 */ /* 0x000fe4000f8e10ff */
[----:B------:R-:W1:Y:S01]  /*5b10*/  SHFL.BFLY PT, R8, R41, 0x2, 0x1f ;  /* 0x0c401f0029087f89 */ /* 0x000e6200000e0000 */
[----:B------:R-:W-:-:S03]  /*5b20*/  FADD.FTZ R53, R12, R53 ;  /* 0x000000350c357221 */ /* 0x000fc60000010000 */
[----:B------:R-:W4:Y:S01]  /*5b30*/  SHFL.BFLY PT, R4, R39, 0x2, 0x1f ;  /* 0x0c401f0027047f89 */ /* 0x000f2200000e0000 */
[----:B------:R-:W-:-:S03]  /*5b40*/  FADD.FTZ R52, R15, R52 ;  /* 0x000000340f347221 */ /* 0x000fc60000010000 */
[----:B------:R-:W4:Y:S01]  /*5b50*/  SHFL.BFLY PT, R3, R38, 0x2, 0x1f ;  /* 0x0c401f0026037f89 */ /* 0x000f2200000e0000 */
        /* <DEDUP_REMOVED lines=12> */
[----:B------:R-:W-:Y:S01]  /*5c20*/  FADD.FTZ R38, R3, R38 ;  /* 0x0000002603267221 */ /* 0x000fe20000010000 */
[----:B------:R-:W-:Y:S02]  /*5c30*/  LOP3.LUT R3, R2, 0x3, RZ, 0xc0, !PT ;  /* 0x0000000302037812 */ /* 0x000fe400078ec0ff */
[----:B------:R-:W4:Y:S01]  /*5c40*/  SHFL.BFLY PT, R23, R44, 0x2, 0x1f ;  /* 0x0c401f002c177f89 */ /* 0x000f2200000e0000 */
[----:B--2---:R-:W-:Y:S01]  /*5c50*/  FADD.FTZ R35, R0, R35 ;  /* 0x0000002300237221 */ /* 0x004fe20000010000 */
[----:B------:R-:W-:Y:S02]  /*5c60*/  ISETP.NE.AND P2, PT, R3, RZ, PT ;  /* 0x000000ff0300720c */ /* 0x000fe40003f45270 */
[----:B------:R-:W2:Y:S01]  /*5c70*/  SHFL.BFLY PT, R9, R40, 0x2, 0x1f ;  /* 0x0c401f0028097f89 */ /* 0x000ea200000e0000 */
[----:B------:R-:W-:Y:S01]  /*5c80*/  LOP3.LUT R3, R2, 0x3c0, RZ, 0xc0, !PT ;  /* 0x000003c002037812 */ /* 0x000fe200078ec0ff */
[----:B------:R-:W-:Y:S01]  /*5c90*/  FADD.FTZ R49, R16, R49 ;  /* 0x0000003110317221 */ /* 0x000fe20000010000 */
[----:B------:R-:W-:Y:S01]  /*5ca0*/  LOP3.LUT R0, R2, 0x3e0, RZ, 0xc0, !PT ;  /* 0x000003e002007812 */ /* 0x000fe200078ec0ff */
[----:B------:R-:W2:Y:S01]  /*5cb0*/  SHFL.BFLY PT, R6, R37, 0x2, 0x1f ;  /* 0x0c401f0025067f89 */ /* 0x000ea200000e0000 */
[----:B0-----:R-:W-:Y:S01]  /*5cc0*/  FADD.FTZ R48, R19, R48 ;  /* 0x0000003013307221 */ /* 0x001fe20000010000 */
[----:B------:R-:W-:-:S02]  /*5cd0*/  ISETP.NE.OR P5, PT, R3, 0x40, P2 ;  /* 0x000000400300780c */ /* 0x000fc400017a5670 */
[----:B------:R-:W0:Y:S01]  /*5ce0*/  SHFL.BFLY PT, R7, R36, 0x2, 0x1f ;  /* 0x0c401f0024077f89 */ /* 0x000e2200000e0000 */
[----:B---3--:R-:W-:Y:S01]  /*5cf0*/  FADD.FTZ R47, R18, R47 ;  /* 0x0000002f122f7221 */ /* 0x008fe20000010000 */
[----:B------:R-:W-:Y:S02]  /*5d00*/  ISETP.NE.OR P4, PT, R0, 0x20, P2 ;  /* 0x000000200000780c */ /* 0x000fe40001785670 */
[----:B------:R-:W3:Y:S01]  /*5d10*/  SHFL.BFLY PT, R17, R34, 0x2, 0x1f ;  /* 0x0c401f0022117f89 */ /* 0x000ee200000e0000 */
[----:B-1----:R-:W-:-:S03]  /*5d20*/  FADD.FTZ R46, R21, R46 ;  /* 0x0000002e152e7221 */ /* 0x002fc60000010000 */
[----:B------:R-:W1:Y:S01]  /*5d30*/  SHFL.BFLY PT, R12, R33, 0x2, 0x1f ;  /* 0x0c401f00210c7f89 */ /* 0x000e6200000e0000 */
[----:B----4-:R-:W-:-:S03]  /*5d40*/  FADD.FTZ R45, R20, R45 ;  /* 0x0000002d142d7221 */ /* 0x010fc60000010000 */
        /* <DEDUP_REMOVED lines=11> */
[----:B-1----:R-:W-:Y:S01]  /*5e00*/  FADD.FTZ R33, R12, R33 ;  /* 0x000000210c217221 */ /* 0x002fe20000010000 */
[----:B----4-:R-:W-:Y:S02]  /*5e10*/  FADD.FTZ R56, R56, R13 ;  /* 0x0000000d38387221 */ /* 0x010fe40000010000 */
[----:B------:R-:W1:Y:S01]  /*5e20*/  SHFL.BFLY PT, R12, R49, 0x1, 0x1f ;  /* 0x0c201f00310c7f89 */ /* 0x000e6200000e0000 */
        /* <DEDUP_REMOVED lines=9> */
[----:B------:R-:W3:Y:S04]  /*5ec0*/  SHFL.BFLY PT, R16, R45, 0x1, 0x1f ;  /* 0x0c201f002d107f89 */ /* 0x000ee800000e0000 */
[----:B------:R-:W3:Y:S01]  /*5ed0*/  SHFL.BFLY PT, R21, R44, 0x1, 0x1f ;  /* 0x0c201f002c157f89 */ /* 0x000ee200000e0000 */
[----:B-1----:R-:W-:-:S03]  /*5ee0*/  FADD.FTZ R49, R49, R12 ;  /* 0x0000000c31317221 */ /* 0x002fc60000010000 */
[----:B------:R-:W1:Y:S01]  /*5ef0*/  SHFL.BFLY PT, R18, R43, 0x1, 0x1f ;  /* 0x0c201f002b127f89 */ /* 0x000e6200000e0000 */
[----:B----4-:R-:W-:-:S03]  /*5f00*/  FADD.FTZ R50, R50, R13 ;  /* 0x0000000d32327221 */ /* 0x010fc60000010000 */
        /* <DEDUP_REMOVED lines=19> */
[----:B0-----:R-:W-:Y:S01]  /*6040*/  FADD.FTZ R0, R39, R0 ;  /* 0x0000000027007221 */ /* 0x001fe20000010000 */
[----:B------:R-:W-:Y:S01]  /*6050*/  BAR.SYNC.DEFER_BLOCKING 0x0 ;  /* 0x0000000000007b1d */ /* 0x000fe20000010000 */
[----:B---3--:R-:W-:Y:S01]  /*6060*/  FADD.FTZ R3, R38, R3 ;  /* 0x0000000326037221 */ /* 0x008fe20000010000 */
[----:B------:R-:W-:Y:S01]  /*6070*/  FADD.FTZ R4, R37, R4 ;  /* 0x0000000425047221 */ /* 0x000fe20000010000 */
[----:B-1----:R-:W-:Y:S01]  /*6080*/  FADD.FTZ R36, R36, R11 ;  /* 0x0000000b24247221 */ /* 0x002fe20000010000 */
[----:B----4-:R-:W-:Y:S01]  /*6090*/  FADD.FTZ R35, R35, R8 ;  /* 0x0000000823237221 */ /* 0x010fe20000010000 */
[----:B--2---:R-:W-:Y:S01]  /*60a0*/  FADD.FTZ R34, R34, R15 ;  /* 0x0000000f22227221 */ /* 0x004fe20000010000 */
        /* <DEDUP_REMOVED lines=26> */
.L_x_25759:
[----:B------:R-:W-:Y:S05]  /*6250*/  BSYNC.RECONVERGENT B0 ;  /* 0x0000000000007941 */ /* 0x000fea0003800200 */
.L_x_25758:
        /* <DEDUP_REMOVED lines=51> */
.L_x_25761:
[----:B------:R-:W-:Y:S05]  /*6590*/  BSYNC.RECONVERGENT B0 ;  /* 0x0000000000007941 */ /* 0x000fea0003800200 */
.L_x_25760:
        /* <DEDUP_REMOVED lines=27> */
.L_x_25763:
[----:B------:R-:W-:Y:S05]  /*6750*/  BSYNC.RECONVERGENT B0 ;  /* 0x0000000000007941 */ /* 0x000fea0003800200 */
.L_x_25762:
        /* <DEDUP_REMOVED lines=51> */
.L_x_25765:
[----:B------:R-:W-:Y:S05]  /*6a90*/  BSYNC.RECONVERGENT B0 ;  /* 0x0000000000007941 */ /* 0x000fea0003800200 */
.L_x_25764:
        /* <DEDUP_REMOVED lines=39> */
.L_x_25728:
        /* <DEDUP_REMOVED lines=8> */
.L_x_25767:
[----:B------:R-:W-:Y:S05]  /*6d90*/  BSYNC B2 ;  /* 0x0000000000027941 */ /* 0x000fea0003800000 */
.L_x_25766:
[----:B------:R-:W-:Y:S01]  /*6da0*/  IMAD.MOV.U32 R5, RZ, RZ, R11 ;  /* 0x000000ffff057224 */ /* 0x000fe200078e000b */
[----:B------:R-:W-:Y:S06]  /*6db0*/  BRA `(.L_x_25768) ;  /* 0xffffffac00587947 */ /* 0x000fec000383ffff */
.L_x_25730:
[----:B------:R-:W-:Y:S01]  /*6dc0*/  HFMA2 R12, -RZ, RZ, 0, 9.5367431640625e-07 ;  /* 0x00000010ff0c7431 */ /* 0x000fe200000001ff */
[----:B------:R-:W-:Y:S01]  /*6dd0*/  BSSY B0, `(.L_x_25769) ;  /* 0x0000007000007945 */ /* 0x000fe20003800000 */
[----:B------:R-:W-:Y:S01]  /*6de0*/  MOV R6, R57 ;  /* 0x0000003900067202 */ /* 0x000fe20000000f00 */
[----:B------:R-:W-:Y:S01]  /*6df0*/  IMAD.MOV.U32 R13, RZ, RZ, 0x1f ;  /* 0x0000001fff0d7424 */ /* 0x000fe200078e00ff */
[----:B------:R-:W-:-:S07]  /*6e00*/  MOV R7, 0xffffffff ;  /* 0xffffffff00077802 */ /* 0x000fce0000000f00 */
[----:B01---5:R-:W-:Y:S05]  /*6e10*/  WARPSYNC.COLLECTIVE R7, `(.L_x_25770) ;  /* 0x0000000007087348 */ /* 0x023fea0003c00000 */
[----:B------:R2:W3:Y:S02]  /*6e20*/  SHFL.BFLY P2, R11, R6, R12, R13 ;  /* 0x0c00000c060b7389 */ /* 0x0004e4000004000d */
[----:B0123-5:R-:W-:Y:S05]  /*6e30*/  ENDCOLLECTIVE ;  /* 0x000000000000791b */ /* 0x02ffea0003800000 */
.L_x_25770:
[----:B------:R-:W-:Y:S05]  /*6e40*/  BSYNC B0 ;  /* 0x0000000000007941 */ /* 0x000fea0003800000 */
.L_x_25769:
        /* <DEDUP_REMOVED lines=8> */
.L_x_25771:
[----:B------:R-:W-:Y:S02]  /*6ed0*/  HFMA2 R12, -RZ, RZ, 0, 2.384185791015625e-07 ;  /* 0x00000004ff0c7431 */ /* 0x000fe400000001ff */
[----:B------:R-:W-:-:S05]  /*6ee0*/  IMAD.MOV.U32 R5, RZ, RZ, R11 ;  /* 0x000000ffff057224 */ /* 0x000fca00078e000b */
[----:B------:R-:W-:-:S04]  /*6ef0*/  FMNMX.FTZ R5, R6, R5, !PT ;  /* 0x0000000506057209 */ /* 0x000fc80007810000 */
[----:B------:R-:W-:-:S07]  /*6f00*/  MOV R6, R5 ;  /* 0x0000000500067202 */ /* 0x000fce0000000f00 */
[----:B------:R-:W-:Y:S05]  /*6f10*/  WARPSYNC.COLLECTIVE R7, `(.L_x_25772) ;  /* 0x0000000007087348 */ /* 0x000fea0003c00000 */
[----:B------:R0:W1:Y:S02]  /*6f20*/  SHFL.BFLY P2, R11, R6, R12, R13 ;  /* 0x0c00000c060b7389 */ /* 0x000064000004000d */
[----:B01----:R-:W-:Y:S05]  /*6f30*/  ENDCOLLECTIVE ;  /* 0x000000000000791b */ /* 0x003fea0003800000 */
.L_x_25772:
[----:B------:R-:W-:Y:S02]  /*6f40*/  HFMA2 R12, -RZ, RZ, 0, 1.1920928955078125e-07 ;  /* 0x00000002ff0c7431 */ /* 0x000fe400000001ff */
[----:B------:R-:W-:-:S05]  /*6f50*/  IMAD.MOV.U32 R8, RZ, RZ, R11 ;  /* 0x000000ffff087224 */ /* 0x000fca00078e000b */
[----:B------:R-:W-:-:S04]  /*6f60*/  FMNMX.FTZ R8, R5, R8, !PT ;  /* 0x0000000805087209 */ /* 0x000fc80007810000 */
[----:B------:R-:W-:-:S07]  /*6f70*/  MOV R6, R8 ;  /* 0x0000000800067202 */ /* 0x000fce0000000f00 */
[----:B------:R-:W-:Y:S05]  /*6f80*/  WARPSYNC.COLLECTIVE R7, `(.L_x_25773) ;  /* 0x0000000007087348 */ /* 0x000fea0003c00000 */
[----:B------:R0:W1:Y:S02]  /*6f90*/  SHFL.BFLY P2, R11, R6, R12, R13 ;  /* 0x0c00000c060b7389 */ /* 0x000064000004000d */
[----:B01----:R-:W-:Y:S05]  /*6fa0*/  ENDCOLLECTIVE ;  /* 0x000000000000791b */ /* 0x003fea0003800000 */
.L_x_25773:
[----:B------:R-:W-:Y:S05]  /*6fb0*/  BRA `(.L_x_25774) ;  /* 0xffffffac009c7947 */ /* 0x000fea000383ffff */
.L_x_25775:
        /* <DEDUP_REMOVED lines=12> */
.L_x_27723:


//--------------------- .text._ZN4vllm25paged_attention_v2_kernelIffLi128ELi16ELi128ELNS_18Fp8KVCacheDataTypeE0ELb1ELi512EEEvPfS2_PT_PKS3_PKT0_S9_ifPKiSB_iPKfiiiSD_SD_iiiii --------------------------
	.section	.text._ZN4vllm25paged_attention_v2_kernelIffLi128ELi16ELi128ELNS_18Fp8KVCacheDataTypeE0ELb1ELi512EEEvPfS2_PT_PKS3_PKT0_S9_ifPKiSB_iPKfiiiSD_SD_iiiii,"ax",@progbits
	.align	128
        .global         _ZN4vllm25paged_attention_v2_kernelIffLi128ELi16ELi128ELNS_18Fp8KVCacheDataTypeE0ELb1ELi512EEEvPfS2_PT_PKS3_PKT0_S9_ifPKiSB_iPKfiiiSD_SD_iiiii
        .type           _ZN4vllm25paged_attention_v2_kernelIffLi128ELi16ELi128ELNS_18Fp8KVCacheDataTypeE0ELb1ELi512EEEvPfS2_PT_PKS3_PKT0_S9_ifPKiSB_iPKfiiiSD_SD_iiiii,@function
        .size           _ZN4vllm25paged_attention_v2_kernelIffLi128ELi16ELi128ELNS_18Fp8KVCacheDataTypeE0ELb1ELi512EEEvPfS2_PT_PKS3_PKT0_S9_ifPKiSB_iPKfiiiSD_SD_iiiii,(.L_x_27724 - _ZN4vllm25paged_attention_v2_kernelIffLi128ELi16ELi128ELNS_18Fp8KVCacheDataTypeE0ELb1ELi512EEEvPfS2_PT_PKS3_PKT0_S9_ifPKiSB_iPKfiiiSD_SD_iiiii)
        .other          _ZN4vllm25paged_attention_v2_kernelIffLi128ELi16ELi128ELNS_18Fp8KVCacheDataTypeE0ELb1ELi512EEEvPfS2_PT_PKS3_PKT0_S9_ifPKiSB_iPKfiiiSD_SD_iiiii,@"STO_CUDA_ENTRY STV_DEFAULT"
_ZN4vllm25paged_attention_v2_kernelIffLi128ELi16ELi128ELNS_18Fp8KVCacheDataTypeE0ELb1ELi512EEEvPfS2_PT_PKS3_PKT0_S9_ifPKiSB_iPKfiiiSD_SD_iiiii:
.text._ZN4vllm25paged_attention_v2_kernelIffLi128ELi16ELi128ELNS_18Fp8KVCacheDataTypeE0ELb1ELi512EEEvPfS2_PT_PKS3_PKT0_S9_ifPKiSB_iPKfiiiSD_SD_iiiii:
        /* <DEDUP_REMOVED lines=15> */
[----:B------:R-:W-:-:S07]  /*00f0*/  IMAD.MOV.U32 R56, RZ, RZ, RZ ;  /* 0x000000ffff387224 */ /* 0x000fce00078e00ff */
[----:B------:R-:W4:Y:S01]  /*0100*/  S2UR UR9, SR_CgaCtaId ;  /* 0x00000000000979c3 */ /* 0x000f220000008800 */
[----:B-1----:R-:W-:Y:S01]  /*0110*/  IMAD R0, R7, UR4, RZ ;  /* 0x0000000407007c24 */ /* 0x002fe2000f8e02ff */
[----:B------:R-:W-:Y:S01]  /*0120*/  UMOV UR8, 0x400 ;  /* 0x0000040000087882 */ /* 0x000fe20000000000 */
[----:B------:R-:W1:Y:S01]  /*0130*/  LDCU UR10, c[0x0][0x3f8] ;  /* 0x00007f00ff0a77ac */ /* 0x000e620008000800 */
[----:B------:R-:W1:Y:S01]  /*0140*/  LDCU UR5, c[0x0][0x3c8] ;  /* 0x00007900ff0577ac */ /* 0x000e620008000800 */
[----:B--2---:R-:W-:Y:S01]  /*0150*/  ISETP.NE.U32.AND P0, PT, R12, RZ, PT ;  /* 0x000000ff0c00720c */ /* 0x004fe20003f05070 */
[----:B------:R-:W2:Y:S03]  /*0160*/  LDCU UR12, c[0x0][0x3fc] ;  /* 0x00007f80ff0c77ac */ /* 0x000ea60008000800 */
[----:B------:R-:W-:Y:S02]  /*0170*/  ISETP.NE.AND.EX P0, PT, R13, RZ, PT, P0 ;  /* 0x000000ff0d00720c */ /* 0x000fe40003f05300 */
[C---:B0-----:R-:W-:Y:S01]  /*0180*/  ISETP.GT.U32.AND P1, PT, R46.reuse, 0x3f, PT ;  /* 0x0000003f2e00780c */ /* 0x041fe20003f24070 */
[----:B------:R-:W0:Y:S01]  /*0190*/  LDCU UR13, c[0x0][0x3e0] ;  /* 0x00007c00ff0d77ac */ /* 0x000e220008000800 */
[----:B------:R-:W0:Y:S01]  /*01a0*/  LDCU UR14, c[0x0][0x3dc] ;  /* 0x00007b80ff0e77ac */ /* 0x000e220008000800 */
[----:B------:R-:W0:Y:S08]  /*01b0*/  LDCU UR15, c[0x0][0x3b4] ;  /* 0x00007680ff0f77ac */ /* 0x000e300008000800 */
[----:B------:R-:W1:Y:S02]  /*01c0*/  @P0 LDC.64 R12, c[0x0][0x3d0] ;  /* 0x0000f400ff0c0b82 */ /* 0x000e640000000a00 */
[----:B------:R-:W-:Y:S01]  /*01d0*/  @!P1 IMAD.SHL.U32 R5, R46, 0x2, RZ ;  /* 0x000000022e059824 */ /* 0x000fe200078e00ff */
[----:B---3--:R-:W-:Y:S01]  /*01e0*/  @!P1 SHF.L.U32 R2, R3, 0x7, RZ ;  /* 0x0000000703029819 */ /* 0x008fe200000006ff */
[----:B------:R-:W3:Y:S03]  /*01f0*/  LDCU.64 UR16, c[0x0][0x3a0] ;  /* 0x00007400ff1077ac */ /* 0x000ee60008000a00 */
[----:B------:R-:W-:Y:S01]  /*0200*/  @!P1 IADD3 R2, P2, P3, R5, R0, R2 ;  /* 0x0000000005029210 */ /* 0x000fe20007b5e002 */
[----:B------:R-:W4:Y:S01]  /*0210*/  @!P1 LDC.64 R10, c[0x0][0x398] ;  /* 0x0000e600ff0a9b82 */ /* 0x000f220000000a00 */
[----:B------:R-:W-:-:S04]  /*0220*/  SHF.R.S32.HI R0, RZ, 0x1f, R0 ;  /* 0x0000001fff007819 */ /* 0x000fc80000011400 */
[----:B------:R-:W-:Y:S02]  /*0230*/  @!P1 IADD3.X R0, PT, PT, RZ, R0, RZ, P2, P3 ;  /* 0x00000000ff009210 */ /* 0x000fe400017e64ff */
[C---:B----4-:R-:W-:Y:S01]  /*0240*/  @!P1 LEA R4, P2, R2.reuse, R10, 0x2 ;  /* 0x0000000a02049211 */ /* 0x050fe200078410ff */
[----:B-1----:R-:W-:Y:S01]  /*0250*/  @P0 IMAD.WIDE.U32 R12, R3, 0x4, R12 ;  /* 0x00000004030c0825 */ /* 0x002fe200078e000c */
[----:B------:R-:W1:Y:S02]  /*0260*/  LDC R10, c[0x0][0x404] ;  /* 0x00010100ff0a7b82 */ /* 0x000e640000000800 */
[----:B------:R-:W-:Y:S02]  /*0270*/  @!P1 LEA.HI.X R5, R2, R11, R0, 0x2, P2 ;  /* 0x0000000b02059211 */ /* 0x000fe400010f1400 */
[----:B------:R4:W5:Y:S04]  /*0280*/  @P0 LDG.E.CONSTANT R56, desc[UR6][R12.64] ;  /* 0x000000060c380981 */ /* 0x000968000c1e9900 */
[----:B------:R-:W2:Y:S01]  /*0290*/  @!P1 LDG.E.64.CONSTANT R4, desc[UR6][R4.64] ;  /* 0x0000000604049981 */ /* 0x000ea2000c1e9b00 */
[----:B------:R-:W0:Y:S02]  /*02a0*/  LDC R11, c[0x0][0x3b0] ;  /* 0x0000ec00ff0b7b82 */ /* 0x000e240000000800 */
[----:B0-----:R-:W-:-:S04]  /*02b0*/  IABS R17, R11 ;  /* 0x0000000b00117213 */ /* 0x001fc80000000000 */
[----:B------:R-:W0:Y:S08]  /*02c0*/  I2F.RP R0, R17 ;  /* 0x0000001100007306 */ /* 0x000e300000209400 */
[----:B0-----:R-:W0:Y:S02]  /*02d0*/  MUFU.RCP R0, R0 ;  /* 0x0000000000007308 */ /* 0x001e240000001000 */
[----:B0-----:R-:W-:-:S06]  /*02e0*/  IADD3 R14, PT, PT, R0, 0xffffffe, RZ ;  /* 0x0ffffffe000e7810 */ /* 0x001fcc0007ffe0ff */
[----:B------:R0:W3:Y:S02]  /*02f0*/  F2I.FTZ.U32.TRUNC.NTZ R15, R14 ;  /* 0x0000000e000f7305 */ /* 0x0000e4000021f000 */
[----:B0-----:R-:W-:Y:S02]  /*0300*/  HFMA2 R14, -RZ, RZ, 0, 0 ;  /* 0x00000000ff0e7431 */ /* 0x001fe400000001ff */
[----:B---3--:R-:W-:-:S04]  /*0310*/  IMAD.MOV R2, RZ, RZ, -R15 ;  /* 0x000000ffff027224 */ /* 0x008fc800078e0a0f */
[----:B------:R-:W-:Y:S01]  /*0320*/  IMAD R19, R2, R17, RZ ;  /* 0x0000001102137224 */ /* 0x000fe200078e02ff */
[----:B------:R-:W-:-:S03]  /*0330*/  IABS R2, R8 ;  /* 0x0000000800027213 */ /* 0x000fc60000000000 */
[----:B------:R-:W-:-:S06]  /*0340*/  IMAD.HI.U32 R15, R15, R19, R14 ;  /* 0x000000130f0f7227 */ /* 0x000fcc00078e000e */
[----:B------:R-:W-:-:S04]  /*0350*/  IMAD.HI.U32 R15, R15, R2, RZ ;  /* 0x000000020f0f7227 */ /* 0x000fc800078e00ff */
[----:B------:R-:W-:-:S04]  /*0360*/  IMAD.MOV R0, RZ, RZ, -R15 ;  /* 0x000000ffff007224 */ /* 0x000fc800078e0a0f */
[----:B------:R-:W-:-:S05]  /*0370*/  IMAD R0, R17, R0, R2 ;  /* 0x0000000011007224 */ /* 0x000fca00078e0202 */
[----:B------:R-:W-:-:S13]  /*0380*/  ISETP.GT.U32.AND P2, PT, R17, R0, PT ;  /* 0x000000001100720c */ /* 0x000fda0003f44070 */
[----:B------:R-:W-:-:S04]  /*0390*/  @!P2 IADD3 R0, PT, PT, R0, -R17, RZ ;  /* 0x800000110000a210 */ /* 0x000fc80007ffe0ff */
[----:B------:R-:W-:Y:S02]  /*03a0*/  ISETP.GE.U32.AND P0, PT, R0, R17, PT ;  /* 0x000000110000720c */ /* 0x000fe40003f06070 */
[----:B------:R-:W-:Y:S01]  /*03b0*/  LOP3.LUT R0, R8, R11, RZ, 0x3c, !PT ;  /* 0x0000000b08007212 */ /* 0x000fe200078e3cff */
[----:B------:R-:W-:Y:S01]  /*03c0*/  @!P2 VIADD R15, R15, 0x1 ;  /* 0x000000010f0fa836 */ /* 0x000fe20000000000 */
[----:B------:R-:W-:Y:S02]  /*03d0*/  ISETP.NE.AND P2, PT, R11, RZ, PT ;  /* 0x000000ff0b00720c */ /* 0x000fe40003f45270 */
[----:B------:R-:W-:-:S07]  /*03e0*/  ISETP.GE.AND P3, PT, R0, RZ, PT ;  /* 0x000000ff0000720c */ /* 0x000fce0003f66270 */
[----:B------:R-:W-:-:S05]  /*03f0*/  @P0 IADD3 R15, PT, PT, R15, 0x1, RZ ;  /* 0x000000010f0f0810 */ /* 0x000fca0007ffe0ff */
[----:B------:R-:W-:Y:S01]  /*0400*/  IMAD.MOV.U32 R18, RZ, RZ, R15 ;  /* 0x000000ffff127224 */ /* 0x000fe200078e000f */
[----:B-1----:R-:W-:-:S04]  /*0410*/  IABS R0, R10 ;  /* 0x0000000a00007213 */ /* 0x002fc80000000000 */
[----:B------:R-:W-:Y:S02]  /*0420*/  @!P3 IADD3 R18, PT, PT, -R18, RZ, RZ ;  /* 0x000000ff1212b210 */ /* 0x000fe40007ffe1ff */
[----:B------:R-:W-:Y:S01]  /*0430*/  @!P2 LOP3.LUT R18, RZ, R11, RZ, 0x33, !PT ;  /* 0x0000000bff12a212 */ /* 0x000fe200078e33ff */
[----:B------:R-:W0:Y:S03]  /*0440*/  I2F.RP R14, R0 ;  /* 0x00000000000e7306 */ /* 0x000e260000209400 */
[----:B------:R-:W-:-:S05]  /*0450*/  IABS R19, R18 ;  /* 0x0000001200137213 */ /* 0x000fca0000000000 */
[----:B------:R-:W1:Y:S08]  /*0460*/  I2F.RP R2, R19 ;  /* 0x0000001300027306 */ /* 0x000e700000209400 */
[----:B0-----:R-:W0:Y:S08]  /*0470*/  MUFU.RCP R14, R14 ;  /* 0x0000000e000e7308 */ /* 0x001e300000001000 */
[----:B-1----:R-:W4:Y:S01]  /*0480*/  MUFU.RCP R2, R2 ;  /* 0x0000000200027308 */ /* 0x002f220000001000 */
[----:B0-----:R-:W-:-:S07]  /*0490*/  IADD3 R54, PT, PT, R14, 0xffffffe, RZ ;  /* 0x0ffffffe0e367810 */ /* 0x001fce0007ffe0ff */
[----:B------:R0:W1:Y:S01]  /*04a0*/  F2I.FTZ.U32.TRUNC.NTZ R55, R54 ;  /* 0x0000003600377305 */ /* 0x000062000021f000 */
[----:B----4-:R-:W-:-:S07]  /*04b0*/  VIADD R12, R2, 0xffffffe ;  /* 0x0ffffffe020c7836 */ /* 0x010fce0000000000 */
[----:B------:R3:W4:Y:S01]  /*04c0*/  F2I.FTZ.U32.TRUNC.NTZ R13, R12 ;  /* 0x0000000c000d7305 */ /* 0x000722000021f000 */
[----:B0-----:R-:W-:Y:S02]  /*04d0*/  IMAD.MOV.U32 R54, RZ, RZ, RZ ;  /* 0x000000ffff367224 */ /* 0x001fe400078e00ff */
[----:B-1----:R-:W-:Y:S01]  /*04e0*/  IMAD R15, R55, R0, RZ ;  /* 0x00000000370f7224 */ /* 0x002fe200078e02ff */
[----:B------:R-:W-:Y:S01]  /*04f0*/  IADD3 R17, PT, PT, R59, -0x1, RZ ;  /* 0xffffffff3b117810 */ /* 0x000fe20007ffe0ff */
[----:B---3--:R-:W-:-:S03]  /*0500*/  IMAD.MOV.U32 R12, RZ, RZ, RZ ;  /* 0x000000ffff0c7224 */ /* 0x008fc600078e00ff */
[----:B------:R-:W-:Y:S01]  /*0510*/  IADD3 R15, PT, PT, -R15, RZ, RZ ;  /* 0x000000ff0f0f7210 */ /* 0x000fe20007ffe1ff */
[----:B----4-:R-:W-:-:S04]  /*0520*/  IMAD.MOV R16, RZ, RZ, -R13 ;  /* 0x000000ffff107224 */ /* 0x010fc800078e0a0d */
[----:B------:R-:W-:Y:S01]  /*0530*/  IMAD R21, R16, R19, RZ ;  /* 0x0000001310157224 */ /* 0x000fe200078e02ff */
[----:B------:R-:W-:Y:S01]  /*0540*/  IABS R2, R18 ;  /* 0x0000001200027213 */ /* 0x000fe20000000000 */
[----:B------:R-:W-:-:S04]  /*0550*/  IMAD.HI.U32 R54, R55, R15, R54 ;  /* 0x0000000f37367227 */ /* 0x000fc800078e0036 */
[----:B------:R-:W-:Y:S01]  /*0560*/  IMAD.HI.U32 R13, R13, R21, R12 ;  /* 0x000000150d0d7227 */ /* 0x000fe200078e000c */
[----:B------:R-:W-:Y:S02]  /*0570*/  IABS R12, R3 ;  /* 0x00000003000c7213 */ /* 0x000fe40000000000 */
[----:B------:R-:W-:Y:S02]  /*0580*/  IABS R21, R17 ;  /* 0x0000001100157213 */ /* 0x000fe40000000000 */
[----:B------:R-:W-:Y:S01]  /*0590*/  IADD3 R15, PT, PT, RZ, -R2, RZ ;  /* 0x80000002ff0f7210 */ /* 0x000fe20007ffe0ff */
[----:B------:R-:W-:-:S04]  /*05a0*/  IMAD.HI.U32 R2, R13, R12, RZ ;  /* 0x0000000c0d027227 */ /* 0x000fc800078e00ff */
[----:B------:R-:W-:-:S04]  /*05b0*/  IMAD.HI.U32 R16, R54, R21, RZ ;  /* 0x0000001536107227 */ /* 0x000fc800078e00ff */
[----:B------:R-:W-:Y:S02]  /*05c0*/  IMAD R12, R2, R15, R12 ;  /* 0x0000000f020c7224 */ /* 0x000fe400078e020c */
[----:B------:R-:W-:-:S03]  /*05d0*/  IMAD.MOV R13, RZ, RZ, -R16 ;  /* 0x000000ffff0d7224 */ /* 0x000fc600078e0a10 */
[----:B------:R-:W-:Y:S01]  /*05e0*/  ISETP.GT.U32.AND P5, PT, R19, R12, PT ;  /* 0x0000000c1300720c */ /* 0x000fe20003fa4070 */
[C---:B------:R-:W-:Y:S02]  /*05f0*/  IMAD R13, R0.reuse, R13, R21 ;  /* 0x0000000d000d7224 */ /* 0x040fe400078e0215 */
[----:B------:R-:W0:Y:S03]  /*0600*/  LDC R21, c[0x0][0x408] ;  /* 0x00010200ff157b82 */ /* 0x000e260000000800 */
[----:B------:R-:W-:-:S07]  /*0610*/  ISETP.GT.U32.AND P2, PT, R0, R13, PT ;  /* 0x0000000d0000720c */ /* 0x000fce0003f44070 */
[----:B------:R-:W-:-:S04]  /*0620*/  @!P5 IADD3 R12, PT, PT, R12, -R19, RZ ;  /* 0x800000130c0cd210 */ /* 0x000fc80007ffe0ff */
[----:B------:R-:W-:Y:S02]  /*0630*/  ISETP.GE.U32.AND P4, PT, R12, R19, PT ;  /* 0x000000130c00720c */ /* 0x000fe40003f86070 */
[----:B------:R-:W-:Y:S01]  /*0640*/  @!P2 IMAD.IADD R13, R13, 0x1, -R0 ;  /* 0x000000010d0da824 */ /* 0x000fe200078e0a00 */
[----:B------:R-:W-:-:S04]  /*0650*/  LOP3.LUT R12, R3, R18, RZ, 0x3c, !PT ;  /* 0x00000012030c7212 */ /* 0x000fc800078e3cff */
[----:B------:R-:W-:Y:S01]  /*0660*/  ISETP.GE.AND P3, PT, R12, RZ, PT ;  /* 0x000000ff0c00720c */ /* 0x000fe20003f66270 */
[----:B------:R-:W-:Y:S01]  /*0670*/  VIADD R12, R59, 0xf ;  /* 0x0000000f3b0c7836 */ /* 0x000fe20000000000 */
[----:B------:R-:W-:Y:S02]  /*0680*/  ISETP.GE.U32.AND P0, PT, R13, R0, PT ;  /* 0x000000000d00720c */ /* 0x000fe40003f06070 */
[----:B------:R-:W-:Y:S02]  /*0690*/  SHF.L.U32 R13, R46, 0x8, RZ ;  /* 0x000000082e0d7819 */ /* 0x000fe400000006ff */
[----:B------:R-:W-:Y:S02]  /*06a0*/  @!P5 IADD3 R2, PT, PT, R2, 0x1, RZ ;  /* 0x000000010202d810 */ /* 0x000fe40007ffe0ff */
[----:B------:R-:W-:Y:S01]  /*06b0*/  ISETP.NE.AND P5, PT, R18, RZ, PT ;  /* 0x000000ff1200720c */ /* 0x000fe20003fa5270 */
[----:B------:R-:W-:Y:S01]  /*06c0*/  ULEA UR4, UR9, UR8, 0x18 ;  /* 0x0000000809047291 */ /* 0x000fe2000f8ec0ff */
[----:B------:R-:W-:-:S02]  /*06d0*/  LOP3.LUT R15, R13, 0x100, RZ, 0xc0, !PT ;  /* 0x000001000d0f7812 */ /* 0x000fc400078ec0ff */
[----:B------:R-:W-:Y:S02]  /*06e0*/  LEA R13, R9, 0x20, 0x5 ;  /* 0x00000020090d7811 */ /* 0x000fe400078e28ff */
[----:B------:R-:W-:Y:S01]  /*06f0*/  SHF.R.U32.HI R12, RZ, 0x4, R12 ;  /* 0x00000004ff0c7819 */ /* 0x000fe2000001160c */
[----:B------:R-:W-:Y:S01]  /*0700*/  @P4 VIADD R2, R2, 0x1 ;  /* 0x0000000102024836 */ /* 0x000fe20000000000 */
[----:B0-----:R-:W-:Y:S02]  /*0710*/  ISETP.GE.AND P4, PT, R21, RZ, PT ;  /* 0x000000ff1500720c */ /* 0x001fe40003f86270 */
[----:B------:R-:W-:Y:S02]  /*0720*/  VIMNMX.U32 R58, PT, PT, R12, R13, PT ;  /* 0x0000000d0c3a7248 */ /* 0x000fe40003fe0000 */
[--C-:B------:R-:W-:Y:S02]  /*0730*/  SHF.R.U32.HI R12, RZ, 0x5, R46.reuse ;  /* 0x00000005ff0c7819 */ /* 0x100fe4000001162e */
[----:B------:R-:W-:-:S02]  /*0740*/  SHF.R.U32.HI R14, RZ, 0x1, R46 ;  /* 0x00000001ff0e7819 */ /* 0x000fc4000001162e */
[----:B------:R-:W-:Y:S01]  /*0750*/  IADD3 R15, PT, PT, R15, UR4, RZ ;  /* 0x000000040f0f7c10 */ /* 0x000fe2000fffe0ff */
[----:B------:R-:W-:Y:S01]  /*0760*/  @!P2 VIADD R16, R16, 0x1 ;  /* 0x000000011010a836 */ /* 0x000fe20000000000 */
[----:B------:R-:W-:Y:S01]  /*0770*/  @!P3 IADD3 R2, PT, PT, -R2, RZ, RZ ;  /* 0x000000ff0202b210 */ /* 0x000fe20007ffe1ff */
[----:B------:R-:W-:Y:S01]  /*0780*/  IMAD R52, R9, 0x20, R12 ;  /* 0x0000002009347824 */ /* 0x000fe200078e020c */
[----:B------:R-:W-:Y:S01]  /*0790*/  @!P5 LOP3.LUT R2, RZ, R18, RZ, 0x33, !PT ;  /* 0x00000012ff02d212 */ /* 0x000fe200078e33ff */
[----:B------:R-:W-:Y:S01]  /*07a0*/  @!P1 IMAD R15, R14, 0x8, R15 ;  /* 0x000000080e0f9824 */ /* 0x000fe200078e020f */
[----:B------:R-:W-:Y:S02]  /*07b0*/  LOP3.LUT R17, R17, R10, RZ, 0x3c, !PT ;  /* 0x0000000a11117212 */ /* 0x000fe400078e3cff */
[----:B------:R-:W-:Y:S01]  /*07c0*/  @P0 IADD3 R16, PT, PT, R16, 0x1, RZ ;  /* 0x0000000110100810 */ /* 0x000fe20007ffe0ff */
[----:B------:R-:W-:Y:S01]  /*07d0*/  @!P4 IMAD R11, R11, UR10, R2 ;  /* 0x0000000a0b0bcc24 */ /* 0x000fe2000f8e0202 */
[----:B------:R-:W-:-:S02]  /*07e0*/  ISETP.GE.U32.AND P0, PT, R52, R58, PT ;  /* 0x0000003a3400720c */ /* 0x000fc40003f06070 */
[----:B------:R-:W-:Y:S01]  /*07f0*/  ISETP.GE.AND P3, PT, R17, RZ, PT ;  /* 0x000000ff1100720c */ /* 0x000fe20003f66270 */
[----:B--2---:R0:W-:Y:S01]  /*0800*/  @!P1 STS.64 [R15], R4 ;  /* 0x000000040f009388 */ /* 0x0041e20000000a00 */
[----:B------:R-:W-:Y:S01]  /*0810*/  ISETP.NE.AND P1, PT, R10, RZ, PT ;  /* 0x000000ff0a00720c */ /* 0x000fe20003f25270 */
[----:B------:R-:W-:Y:S02]  /*0820*/  @P4 IMAD R8, R8, UR10, R3 ;  /* 0x0000000a08084c24 */ /* 0x000fe4000f8e0203 */
[----:B------:R-:W-:Y:S02]  /*0830*/  IMAD R9, R9, -0x20, R58 ;  /* 0xffffffe009097824 */ /* 0x000fe400078e023a */
[----:B------:R-:W-:Y:S01]  /*0840*/  @P4 IMAD R53, R8, R21, 0x1 ;  /* 0x0000000108354424 */ /* 0x000fe200078e0215 */
[----:B------:R-:W-:Y:S01]  /*0850*/  MOV R3, R16 ;  /* 0x0000001000037202 */ /* 0x000fe20000000f00 */
[----:B0-----:R-:W-:Y:S01]  /*0860*/  @!P4 IMAD.MOV R4, RZ, RZ, -R11 ;  /* 0x000000ffff04c224 */ /* 0x001fe200078e0a0b */
[----:B------:R-:W-:Y:S03]  /*0870*/  BSSY B0, `(.L_x_25776) ;  /* 0x00000f2000007945 */ /* 0x000fe60003800000 */
[----:B------:R-:W-:-:S02]  /*0880*/  @!P4 IMAD R53, R21, R4, 0x1 ;  /* 0x000000011535c424 */ /* 0x000fc400078e0204 */
[----:B------:R-:W-:Y:S02]  /*0890*/  IMAD R4, R9, 0x10, R6 ;  /* 0x0000001009047824 */ /* 0x000fe400078e0206 */
[----:B------:R-:W-:Y:S01]  /*08a0*/  IMAD R7, R7, UR5, RZ ;  /* 0x0000000507077c24 */ /* 0x000fe2000f8e02ff */
[----:B------:R-:W-:Y:S01]  /*08b0*/  @!P3 IADD3 R3, PT, PT, -R3, RZ, RZ ;  /* 0x000000ff0303b210 */ /* 0x000fe20007ffe1ff */
[----:B------:R-:W-:Y:S01]  /*08c0*/  IMAD.MOV.U32 R55, RZ, RZ, R0 ;  /* 0x000000ffff377224 */ /* 0x000fe200078e0000 */
[----:B------:R-:W-:Y:S02]  /*08d0*/  @!P1 LOP3.LUT R3, RZ, R10, RZ, 0x33, !PT ;  /* 0x0000000aff039212 */ /* 0x000fe400078e33ff */
[----:B------:R-:W-:Y:S02]  /*08e0*/  MOV R51, 0xff7fffff ;  /* 0xff7fffff00337802 */ /* 0x000fe40000000f00 */
[----:B------:R-:W-:Y:S01]  /*08f0*/  VIMNMX R57, PT, PT, R59, R4, PT ;  /* 0x000000043b397248 */ /* 0x000fe20003fe0100 */
[----:B------:R-:W-:Y:S06]  /*0900*/  BAR.SYNC.DEFER_BLOCKING 0x0 ;  /* 0x0000000000007b1d */ /* 0x000fec0000010000 */
[----:B------:R-:W-:Y:S05]  /*0910*/  @P0 BRA `(.L_x_25777) ;  /* 0x0000000c009c0947 */ /* 0x000fea0003800000 */
[----:B------:R-:W0:Y:S01]  /*0920*/  LDCU.64 UR10, c[0x0][0x3b8] ;  /* 0x00007700ff0a77ac */ /* 0x000e220008000a00 */
[----:B------:R-:W-:Y:S01]  /*0930*/  IMAD.WIDE.U32 R4, R52, 0x4, RZ ;  /* 0x0000000434047825 */ /* 0x000fe200078e00ff */
[C---:B------:R-:W-:Y:S01]  /*0940*/  SHF.L.U32 R0, R14.reuse, 0x2, RZ ;  /* 0x000000020e007819 */ /* 0x040fe200000006ff */
[----:B------:R-:W-:Y:S01]  /*0950*/  UIADD3 UR4, UPT, UPT, UR8, 0x220, URZ ;  /* 0x0000022008047890 */ /* 0x000fe2000fffe0ff */
[----:B------:R-:W-:Y:S01]  /*0960*/  LOP3.LUT R14, R14, 0xf, RZ, 0xc0, !PT ;  /* 0x0000000f0e0e7812 */ /* 0x000fe200078ec0ff */
[----:B------:R-:W-:Y:S01]  /*0970*/  IMAD R47, R12, 0x10, R6 ;  /* 0x000000100c2f7824 */ /* 0x000fe200078e0206 */
[----:B------:R-:W-:Y:S01]  /*0980*/  MOV R51, 0xff7fffff ;  /* 0xff7fffff00337802 */ /* 0x000fe20000000f00 */
[----:B------:R-:W-:Y:S01]  /*0990*/  IMAD.WIDE R4, R7, 0x4, R4 ;  /* 0x0000000407047825 */ /* 0x000fe200078e0204 */
[----:B------:R-:W-:Y:S01]  /*09a0*/  LOP3.LUT R7, R0, 0x3c, RZ, 0xc0, !PT ;  /* 0x0000003c00077812 */ /* 0x000fe200078ec0ff */
[----:B------:R-:W-:Y:S02]  /*09b0*/  ULEA UR4, UR9, UR4, 0x18 ;  /* 0x0000000409047291 */ /* 0x000fe4000f8ec0ff */
[----:B------:R-:W-:Y:S01]  /*09c0*/  IMAD.IADD R14, R14, 0x1, R47 ;  /* 0x000000010e0e7824 */ /* 0x000fe200078e022f */
[----:B------:R-:W-:Y:S01]  /*09d0*/  LEA R7, R12, R7, 0x6 ;  /* 0x000000070c077211 */ /* 0x000fe200078e30ff */
[----:B------:R-:W-:-:S02]  /*09e0*/  VIADD R47, R47, 0x1 ;  /* 0x000000012f2f7836 */ /* 0x000fc40000000000 */
[----:B------:R-:W-:Y:S01]  /*09f0*/  VIADD R48, R14, 0x1 ;  /* 0x000000010e307836 */ /* 0x000fe20000000000 */
[----:B------:R-:W-:Y:S02]  /*0a00*/  IADD3 R49, PT, PT, -R59, R14, RZ ;  /* 0x0000000e3b317210 */ /* 0x000fe40007ffe1ff */
[----:B0-----:R-:W-:Y:S02]  /*0a10*/  IADD3 R4, P0, PT, R4, UR10, RZ ;  /* 0x0000000a04047c10 */ /* 0x001fe4000ff1e0ff */
[----:B------:R-:W-:Y:S02]  /*0a20*/  IADD3 R50, PT, PT, R7, UR4, RZ ;  /* 0x0000000407327c10 */ /* 0x000fe4000fffe0ff */
[----:B------:R-:W-:-:S09]  /*0a30*/  IADD3.X R5, PT, PT, R5, UR11, RZ, P0, !PT ;  /* 0x0000000b05057c10 */ /* 0x000fd200087fe4ff */
.L_x_25782:
[----:B0-----:R-:W0:Y:S01]  /*0a40*/  LDC R14, c[0x0][0x400] ;  /* 0x00010000ff0e7b82 */ /* 0x001e220000000800 */
[----:B------:R-:W-:Y:S01]  /*0a50*/  VIADD R6, R47, 0xffffffff ;  /* 0xffffffff2f067836 */ /* 0x000fe20000000000 */
[----:B------:R-:W-:Y:S04]  /*0a60*/  BSSY B1, `(.L_x_25778) ;  /* 0x00000c9000017945 */ /* 0x000fe80003800000 */
        /* <DEDUP_REMOVED lines=20> */
[----:B------:R-:W-:Y:S01]  /*0bb0*/  @!P2 IADD3 R10, PT, PT, -R10, RZ, RZ ;  /* 0x000000ff0a0aa210 */ /* 0x000fe20007ffe1ff */
[----:B0-----:R-:W-:Y:S01]  /*0bc0*/  IMAD.MOV R6, RZ, RZ, -R7 ;  /* 0x000000ffff067224 */ /* 0x001fe200078e0a07 */
[----:B------:R-:W-:Y:S02]  /*0bd0*/  @!P1 LOP3.LUT R10, RZ, R13, RZ, 0x33, !PT ;  /* 0x0000000dff0a9212 */ /* 0x000fe400078e33ff */
[----:B------:R-:W-:Y:S01]  /*0be0*/  ISETP.NE.AND P1, PT, R14, RZ, PT ;  /* 0x000000ff0e00720c */ /* 0x000fe20003f25270 */
[----:B------:R-:W-:Y:S01]  /*0bf0*/  IMAD R9, R6, R11, RZ ;  /* 0x0000000b06097224 */ /* 0x000fe200078e02ff */
[----:B------:R-:W-:Y:S01]  /*0c00*/  IADD3 R8, PT, PT, R10, R53, RZ ;  /* 0x000000350a087210 */ /* 0x000fe20007ffe0ff */
[----:B------:R-:W-:-:S03]  /*0c10*/  IMAD.MOV.U32 R6, RZ, RZ, RZ ;  /* 0x000000ffff067224 */ /* 0x000fc600078e00ff */
[----:B------:R-:W-:Y:S01]  /*0c20*/  IABS R12, R8 ;  /* 0x00000008000c7213 */ /* 0x000fe20000000000 */
[----:B------:R-:W-:Y:S01]  /*0c30*/  IMAD.HI.U32 R6, R7, R9, R6 ;  /* 0x0000000907067227 */ /* 0x000fe200078e0006 */
[----:B------:R-:W-:Y:S02]  /*0c40*/  ISETP.GE.AND P2, PT, R8, RZ, PT ;  /* 0x000000ff0800720c */ /* 0x000fe40003f46270 */
        /* <DEDUP_REMOVED lines=21> */
.L_x_25779:
[----:B------:R-:W2:Y:S01]  /*0da0*/  LDG.E.CONSTANT R9, desc[UR6][R4.64] ;  /* 0x0000000604097981 */ /* 0x000ea2000c1e9900 */
[----:B------:R-:W-:Y:S01]  /*0db0*/  IMAD R7, R2, UR13, RZ ;  /* 0x0000000d02077c24 */ /* 0x000fe2000f8e02ff */
[----:B------:R-:W0:Y:S02]  /*0dc0*/  S2R R46, SR_TID.X ;  /* 0x00000000002e7919 */ /* 0x000e240000002100 */
        /* <DEDUP_REMOVED lines=28> */
[----:B0-----:R-:W-:-:S04]  /*0f90*/  ULEA UR4, UR5, UR4, 0x18 ;  /* 0x0000000405047291 */ /* 0x001fc8000f8ec0ff */
[----:B------:R-:W-:-:S05]  /*0fa0*/  LOP3.LUT R60, R60, 0x100, RZ, 0xc0, !PT ;  /* 0x000001003c3c7812 */ /* 0x000fca00078ec0ff */
[----:B------:R-:W2:Y:S02]  /*0fb0*/  LDS.128 R8, [R60+UR4] ;  /* 0x000000043c087984 */ /* 0x000ea40008000c00 */
[----:B--2---:R-:W-:-:S04]  /*0fc0*/  FMUL.FTZ R13, R22, R10 ;  /* 0x0000000a160d7220 */ /* 0x004fc80000410000 */
[----:B---3--:R-:W-:Y:S01]  /*0fd0*/  FFMA.FTZ R45, R42, R8, R13 ;  /* 0x000000082a2d7223 */ /* 0x008fe2000001000d */
[----:B------:R-:W-:Y:S01]  /*0fe0*/  FMUL.FTZ R8, R23, R11 ;  /* 0x0000000b17087220 */ /* 0x000fe20000410000 */
[----:B------:R-:W4:Y:S04]  /*0ff0*/  LDS.128 R12, [R60+UR4+0x10] ;  /* 0x000010043c0c7984 */ /* 0x000f280008000c00 */
[----:B------:R-:W2:Y:S01]  /*1000*/  LDG.E.64.CONSTANT R22, desc[UR6][R62.64+0xf00] ;  /* 0x000f00063e167981 */ /* 0x000ea2000c1e9b00 */
[----:B------:R-:W-:-:S03]  /*1010*/  FFMA.FTZ R42, R43, R9, R8 ;  /* 0x000000092b2a7223 */ /* 0x000fc60000010008 */
[----:B------:R-:W0:Y:S01]  /*1020*/  LDS.128 R8, [R60+UR4+0x20] ;  /* 0x000020043c087984 */ /* 0x000e220008000c00 */
[----:B----4-:R-:W-:Y:S01]  /*1030*/  FFMA.FTZ R45, R18, R12, R45 ;  /* 0x0000000c122d7223 */ /* 0x010fe2000001002d */
[----:B------:R-:W-:-:S03]  /*1040*/  FFMA.FTZ R42, R19, R13, R42 ;  /* 0x0000000d132a7223 */ /* 0x000fc6000001002a */
[----:B------:R-:W-:Y:S01]  /*1050*/  FFMA.FTZ R45, R20, R14, R45 ;  /* 0x0000000e142d7223 */ /* 0x000fe2000001002d */
[----:B------:R-:W-:Y:S02]  /*1060*/  FFMA.FTZ R42, R21, R15, R42 ;  /* 0x0000000f152a7223 */ /* 0x000fe4000001002a */
[----:B------:R-:W3:Y:S04]  /*1070*/  LDG.E.64.CONSTANT R20, desc[UR6][R62.64+0x1000] ;  /* 0x001000063e147981 */ /* 0x000ee8000c1e9b00 */
[----:B------:R-:W1:Y:S01]  /*1080*/  LDS.128 R12, [R60+UR4+0x30] ;  /* 0x000030043c0c7984 */ /* 0x000e620008000c00 */
[----:B0-----:R-:W-:Y:S01]  /*1090*/  FFMA.FTZ R45, R16, R8, R45 ;  /* 0x00000008102d7223 */ /* 0x001fe2000001002d */
[----:B------:R-:W-:Y:S02]  /*10a0*/  FFMA.FTZ R42, R17, R9, R42 ;  /* 0x00000009112a7223 */ /* 0x000fe4000001002a */
[----:B------:R-:W0:Y:S01]  /*10b0*/  LDS.128 R16, [R60+UR4+0x40] ;  /* 0x000040043c107984 */ /* 0x000e220008000c00 */
[----:B------:R-:W-:Y:S01]  /*10c0*/  FFMA.FTZ R45, R28, R10, R45 ;  /* 0x0000000a1c2d7223 */ /* 0x000fe2000001002d */
[----:B------:R-:W-:-:S02]  /*10d0*/  FFMA.FTZ R42, R29, R11, R42 ;  /* 0x0000000b1d2a7223 */ /* 0x000fc4000001002a */
[----:B------:R-:W4:Y:S04]  /*10e0*/  LDG.E.64.CONSTANT R28, desc[UR6][R62.64+0x1100] ;  /* 0x001100063e1c7981 */ /* 0x000f28000c1e9b00 */
[----:B------:R-:W0:Y:S01]  /*10f0*/  LDS.128 R8, [R60+UR4+0x50] ;  /* 0x000050043c087984 */ /* 0x000e220008000c00 */
[----:B-1----:R-:W-:-:S03]  /*1100*/  FFMA.FTZ R43, R40, R12, R45 ;  /* 0x0000000c282b7223 */ /* 0x002fc6000001002d */
[----:B------:R-:W4:Y:S01]  /*1110*/  LDG.E.64.CONSTANT R44, desc[UR6][R62.64+0x1200] ;  /* 0x001200063e2c7981 */ /* 0x000f22000c1e9b00 */
[----:B------:R-:W-:Y:S01]  /*1120*/  FFMA.FTZ R42, R41, R13, R42 ;  /* 0x0000000d292a7223 */ /* 0x000fe2000001002a */
[----:B------:R-:W-:Y:S02]  /*1130*/  FFMA.FTZ R43, R24, R14, R43 ;  /* 0x0000000e182b7223 */ /* 0x000fe4000001002b */
[----:B------:R-:W4:Y:S01]  /*1140*/  LDG.E.64.CONSTANT R40, desc[UR6][R62.64+0x1e00] ;  /* 0x001e00063e287981 */ /* 0x000f22000c1e9b00 */
[----:B------:R-:W-:Y:S01]  /*1150*/  FFMA.FTZ R42, R25, R15, R42 ;  /* 0x0000000f192a7223 */ /* 0x000fe2000001002a */
[----:B0-----:R-:W-:Y:S02]  /*1160*/  FFMA.FTZ R43, R26, R16, R43 ;  /* 0x000000101a2b7223 */ /* 0x001fe4000001002b */
[----:B------:R-:W0:Y:S01]  /*1170*/  LDS.128 R12, [R60+UR4+0x60] ;  /* 0x000060043c0c7984 */ /* 0x000e220008000c00 */
[----:B------:R-:W-:-:S03]  /*1180*/  FFMA.FTZ R42, R27, R17, R42 ;  /* 0x000000111b2a7223 */ /* 0x000fc6000001002a */
[----:B------:R-:W4:Y:S04]  /*1190*/  LDG.E.64.CONSTANT R26, desc[UR6][R62.64+0x1300] ;  /* 0x001300063e1a7981 */ /* 0x000f28000c1e9b00 */
[----:B------:R-:W4:Y:S01]  /*11a0*/  LDG.E.64.CONSTANT R24, desc[UR6][R62.64+0x1400] ;  /* 0x001400063e187981 */ /* 0x000f22000c1e9b00 */
[----:B------:R-:W-:Y:S01]  /*11b0*/  FFMA.FTZ R43, R34, R18, R43 ;  /* 0x00000012222b7223 */ /* 0x000fe2000001002b */
[----:B------:R-:W-:Y:S02]  /*11c0*/  FFMA.FTZ R42, R35, R19, R42 ;  /* 0x00000013232a7223 */ /* 0x000fe4000001002a */
[----:B------:R-:W4:Y:S01]  /*11d0*/  LDG.E.64.CONSTANT R34, desc[UR6][R62.64+0x1500] ;  /* 0x001500063e227981 */ /* 0x000f22000c1e9b00 */
[----:B------:R-:W-:Y:S01]  /*11e0*/  FFMA.FTZ R43, R32, R8, R43 ;  /* 0x00000008202b7223 */ /* 0x000fe2000001002b */
[----:B------:R-:W-:-:S02]  /*11f0*/  FFMA.FTZ R42, R33, R9, R42 ;  /* 0x00000009212a7223 */ /* 0x000fc4000001002a */
[----:B------:R-:W4:Y:S04]  /*1200*/  LDG.E.64.CONSTANT R32, desc[UR6][R62.64+0x1600] ;  /* 0x001600063e207981 */ /* 0x000f28000c1e9b00 */
[----:B------:R-:W1:Y:S01]  /*1210*/  LDS.128 R16, [R60+UR4+0x70] ;  /* 0x000070043c107984 */ /* 0x000e620008000c00 */
[----:B------:R-:W-:-:S03]  /*1220*/  FFMA.FTZ R43, R38, R10, R43 ;  /* 0x0000000a262b7223 */ /* 0x000fc6000001002b */
[----:B------:R-:W4:Y:S01]  /*1230*/  LDG.E.64.CONSTANT R8, desc[UR6][R62.64+0x1700] ;  /* 0x001700063e087981 */ /* 0x000f22000c1e9b00 */
[----:B------:R-:W-:-:S03]  /*1240*/  FFMA.FTZ R42, R39, R11, R42 ;  /* 0x0000000b272a7223 */ /* 0x000fc6000001002a */
[----:B------:R-:W4:Y:S04]  /*1250*/  LDG.E.64.CONSTANT R10, desc[UR6][R62.64+0x1800] ;  /* 0x001800063e0a7981 */ /* 0x000f28000c1e9b00 */
[----:B------:R-:W4:Y:S01]  /*1260*/  LDG.E.64.CONSTANT R38, desc[UR6][R62.64+0x1d00] ;  /* 0x001d00063e267981 */ /* 0x000f22000c1e9b00 */
[----:B0-----:R-:W-:Y:S01]  /*1270*/  FFMA.FTZ R43, R36, R12, R43 ;  /* 0x0000000c242b7223 */ /* 0x001fe2000001002b */
[----:B------:R-:W-:Y:S02]  /*1280*/  FFMA.FTZ R42, R37, R13, R42 ;  /* 0x0000000d252a7223 */ /* 0x000fe4000001002a */
[----:B------:R-:W4:Y:S01]  /*1290*/  LDG.E.64.CONSTANT R12, desc[UR6][R62.64+0x1900] ;  /* 0x001900063e0c7981 */ /* 0x000f22000c1e9b00 */
[----:B------:R-:W-:Y:S01]  /*12a0*/  FFMA.FTZ R43, R6, R14, R43 ;  /* 0x0000000e062b7223 */ /* 0x000fe2000001002b */
[----:B------:R-:W-:-:S02]  /*12b0*/  FFMA.FTZ R42, R7, R15, R42 ;  /* 0x0000000f072a7223 */ /* 0x000fc4000001002a */
[----:B------:R-:W4:Y:S04]  /*12c0*/  LDG.E.64.CONSTANT R14, desc[UR6][R62.64+0x1a00] ;  /* 0x001a00063e0e7981 */ /* 0x000f28000c1e9b00 */
[----:B------:R-:W4:Y:S04]  /*12d0*/  LDG.E.64.CONSTANT R6, desc[UR6][R62.64+0x1b00] ;  /* 0x001b00063e067981 */ /* 0x000f28000c1e9b00 */
[----:B------:R-:W4:Y:S01]  /*12e0*/  LDG.E.64.CONSTANT R36, desc[UR6][R62.64+0x1c00] ;  /* 0x001c00063e247981 */ /* 0x000f22000c1e9b00 */
[----:B-1----:R-:W-:Y:S01]  /*12f0*/  FFMA.FTZ R61, R30, R16, R43 ;  /* 0x000000101e3d7223 */ /* 0x002fe2000001002b */
[----:B------:R-:W-:-:S02]  /*1300*/  FFMA.FTZ R16, R31, R17, R42 ;  /* 0x000000111f107223 */ /* 0x000fc4000001002a */
[----:B------:R-:W4:Y:S01]  /*1310*/  LDG.E.64.CONSTANT R42, desc[UR6][R62.64+0x1f00] ;  /* 0x001f00063e2a7981 */ /* 0x000f22000c1e9b00 */
[----:B--2---:R-:W-:Y:S01]  /*1320*/  FFMA.FTZ R61, R22, R18, R61 ;  /* 0x00000012163d7223 */ /* 0x004fe2000001003d */
[----:B------:R-:W-:Y:S02]  /*1330*/  FFMA.FTZ R22, R23, R19, R16 ;  /* 0x0000001317167223 */ /* 0x000fe40000010010 */
[----:B------:R-:W3:Y:S02]  /*1340*/  LDS.128 R16, [R60+UR4+0x80] ;  /* 0x000080043c107984 */ /* 0x000ee40008000c00 */
[----:B---3--:R-:W-:Y:S01]  /*1350*/  FFMA.FTZ R61, R20, R16, R61 ;  /* 0x00000010143d7223 */ /* 0x008fe2000001003d */
[----:B------:R-:W-:Y:S02]  /*1360*/  FFMA.FTZ R16, R21, R17, R22 ;  /* 0x0000001115107223 */ /* 0x000fe40000010016 */
[----:B------:R-:W0:Y:S01]  /*1370*/  LDS.128 R20, [R60+UR4+0x90] ;  /* 0x000090043c147984 */ /* 0x000e220008000c00 */
[----:B----4-:R-:W-:Y:S01]  /*1380*/  FFMA.FTZ R61, R28, R18, R61 ;  /* 0x000000121c3d7223 */ /* 0x010fe2000001003d */
[----:B------:R-:W-:-:S02]  /*1390*/  FFMA.FTZ R16, R29, R19, R16 ;  /* 0x000000131d107223 */ /* 0x000fc40000010010 */
[----:B------:R-:W1:Y:S01]  /*13a0*/  LDS.128 R28, [R60+UR4+0xa0] ;  /* 0x0000a0043c1c7984 */ /* 0x000e620008000c00 */
[----:B0-----:R-:W-:Y:S01]  /*13b0*/  FFMA.FTZ R61, R44, R20, R61 ;  /* 0x000000142c3d7223 */ /* 0x001fe2000001003d */
[----:B------:R-:W-:Y:S02]  /*13c0*/  FFMA.FTZ R20, R45, R21, R16 ;  /* 0x000000152d147223 */ /* 0x000fe40000010010 */
[----:B------:R-:W0:Y:S01]  /*13d0*/  LDS.128 R16, [R60+UR4+0xb0] ;  /* 0x0000b0043c107984 */ /* 0x000e220008000c00 */
[----:B------:R-:W-:Y:S01]  /*13e0*/  FFMA.FTZ R61, R26, R22, R61 ;  /* 0x000000161a3d7223 */ /* 0x000fe2000001003d */
[----:B------:R-:W-:Y:S02]  /*13f0*/  FFMA.FTZ R26, R27, R23, R20 ;  /* 0x000000171b1a7223 */ /* 0x000fe40000010014 */
[----:B------:R-:W2:Y:S01]  /*1400*/  LDS.128 R20, [R60+UR4+0xc0] ;  /* 0x0000c0043c147984 */ /* 0x000ea20008000c00 */
[----:B-1----:R-:W-:Y:S01]  /*1410*/  FFMA.FTZ R61, R24, R28, R61 ;  /* 0x0000001c183d7223 */ /* 0x002fe2000001003d */
[----:B------:R-:W-:-:S02]  /*1420*/  FFMA.FTZ R28, R25, R29, R26 ;  /* 0x0000001d191c7223 */ /* 0x000fc4000001001a */
[----:B------:R-:W1:Y:S01]  /*1430*/  LDS.128 R24, [R60+UR4+0xd0] ;  /* 0x0000d0043c187984 */ /* 0x000e620008000c00 */
[----:B------:R-:W-:Y:S01]  /*1440*/  FFMA.FTZ R61, R34, R30, R61 ;  /* 0x0000001e223d7223 */ /* 0x000fe2000001003d */
[----:B------:R-:W-:Y:S02]  /*1450*/  FFMA.FTZ R34, R35, R31, R28 ;  /* 0x0000001f23227223 */ /* 0x000fe4000001001c */
[----:B------:R-:W3:Y:S01]  /*1460*/  LDS.128 R28, [R60+UR4+0xe0] ;  /* 0x0000e0043c1c7984 */ /* 0x000ee20008000c00 */
[----:B0-----:R-:W-:Y:S01]  /*1470*/  FFMA.FTZ R61, R32, R16, R61 ;  /* 0x00000010203d7223 */ /* 0x001fe2000001003d */
[----:B------:R-:W-:Y:S02]  /*1480*/  FFMA.FTZ R16, R33, R17, R34 ;  /* 0x0000001121107223 */ /* 0x000fe40000010022 */
[----:B------:R-:W0:Y:S01]  /*1490*/  LDS.128 R32, [R60+UR4+0xf0] ;  /* 0x0000f0043c207984 */ /* 0x000e220008000c00 */
        /* <DEDUP_REMOVED lines=11> */
[----:B------:R-:W-:-:S03]  /*1550*/  FFMA.FTZ R16, R37, R29, R16 ;  /* 0x0000001d25107223 */ /* 0x000fc60000010010 */
[----:B------:R-:W-:Y:S01]  /*1560*/  FFMA.FTZ R61, R38, R30, R61 ;  /* 0x0000001e263d7223 */ /* 0x000fe2000001003d */
[----:B------:R-:W-:Y:S01]  /*1570*/  FFMA.FTZ R16, R39, R31, R16 ;  /* 0x0000001f27107223 */ /* 0x000fe20000010010 */
[----:B------:R-:W-:Y:S01]  /*1580*/  UMOV UR4, 0xffffffff ;  /* 0xffffffff00047882 */ /* 0x000fe20000000000 */
[----:B------:R-:W-:Y:S01]  /*1590*/  LOP3.LUT R6, R46, 0x1, RZ, 0xc0, !PT ;  /* 0x000000012e067812 */ /* 0x000fe200078ec0ff */
[----:B0-----:R-:W-:Y:S01]  /*15a0*/  FFMA.FTZ R61, R40, R32, R61 ;  /* 0x00000020283d7223 */ /* 0x001fe2000001003d */
[----:B------:R-:W-:-:S03]  /*15b0*/  FFMA.FTZ R16, R41, R33, R16 ;  /* 0x0000002129107223 */ /* 0x000fc60000010010 */
[----:B------:R-:W-:Y:S01]  /*15c0*/  FFMA.FTZ R34, R42, R34, R61 ;  /* 0x000000222a227223 */ /* 0x000fe2000001003d */
[----:B------:R-:W-:Y:S01]  /*15d0*/  FFMA.FTZ R35, R43, R35, R16 ;  /* 0x000000232b237223 */ /* 0x000fe20000010010 */
[----:B------:R-:W-:Y:S02]  /*15e0*/  ISETP.NE.U32.AND P1, PT, R6, 0x1, PT ;  /* 0x000000010600780c */ /* 0x000fe40003f25070 */
[----:B-----5:R-:W-:Y:S01]  /*15f0*/  FSETP.NEU.FTZ.AND P0, PT, R56, RZ, PT ;  /* 0x000000ff3800720b */ /* 0x020fe20003f1d000 */
[----:B------:R-:W-:Y:S01]  /*1600*/  FADD.FTZ R34, R34, R35 ;  /* 0x0000002322227221 */ /* 0x000fe20000010000 */
[----:B------:R-:W-:Y:S11]  /*1610*/  BRA.DIV UR4, `(.L_x_25781) ;  /* 0x0000004204dc7947 */ /* 0x000ff6000b800000 */
[----:B------:R0:W1:Y:S02]  /*1620*/  SHFL.BFLY PT, R7, R34, 0x1, 0x1f ;  /* 0x0c201f0022077f89 */ /* 0x00006400000e0000 */
.L_x_25821:
[----:B------:R-:W-:Y:S01]  /*1630*/  IADD3 R6, PT, PT, R49, 0x1, RZ ;  /* 0x0000000131067810 */ /* 0x000fe20007ffe0ff */
[----:B-1----:R-:W-:Y:S01]  /*1640*/  FADD.FTZ R7, R34, R7 ;  /* 0x0000000722077221 */ /* 0x002fe20000010000 */
[----:B------:R-:W-:Y:S02]  /*1650*/  @P1 VIADD R8, R48, 0xffffffff ;  /* 0xffffffff30081836 */ /* 0x000fe40000000000 */
[----:B------:R-:W-:-:S05]  /*1660*/  I2FP.F32.S32 R9, R6 ;  /* 0x0000000600097245 */ /* 0x000fca0000201400 */
[----:B------:R-:W-:-:S05]  /*1670*/  FMUL.FTZ R9, R9, R56 ;  /* 0x0000003809097220 */ /* 0x000fca0000410000 */
[----:B------:R-:W-:Y:S02]  /*1680*/  FSEL R6, R9, RZ, P0 ;  /* 0x000000ff09067208 */ /* 0x000fe40000000000 */
[----:B------:R-:W-:-:S03]  /*1690*/  @P1 ISETP.GE.AND P0, PT, R8, R59, PT ;  /* 0x0000003b0800120c */ /* 0x000fc60003f06270 */
[----:B------:R-:W-:-:S05]  /*16a0*/  FFMA.FTZ R6, R7, UR15, R6 ;  /* 0x0000000f07067c23 */ /* 0x000fca0008010006 */
[----:B------:R-:W-:Y:S02]  /*16b0*/  @P1 FSEL R7, R6, RZ, !P0 ;  /* 0x000000ff06071208 */ /* 0x000fe40004000000 */
[----:B------:R-:W-:-:S03]  /*16c0*/  ISETP.GE.OR P0, PT, R8, R59, !P1 ;  /* 0x0000003b0800720c */ /* 0x000fc60004f06670 */
[----:B------:R1:W-:Y:S10]  /*16d0*/  @P1 STS [R50], R7 ;  /* 0x0000000732001388 */ /* 0x0003f40000000800 */
[----:B-1----:R-:W-:-:S07]  /*16e0*/  @!P0 FMNMX.FTZ R51, R51, R6, !PT ;  /* 0x0000000633338209 */ /* 0x002fce0007810000 */
.L_x_25780:
[----:B------:R-:W-:Y:S05]  /*16f0*/  BSYNC B1 ;  /* 0x0000000000017941 */ /* 0x000fea0003800000 */
.L_x_25778:
        /* <DEDUP_REMOVED lines=9> */
.L_x_25777:
[----:B------:R-:W-:Y:S05]  /*1790*/  BSYNC B0 ;  /* 0x0000000000007941 */ /* 0x000fea0003800000 */
.L_x_25776:
        /* <DEDUP_REMOVED lines=9> */
.L_x_25827:
        /* <DEDUP_REMOVED lines=17> */
[----:B-1----:R-:W-:-:S06]  /*1940*/  USHF.L.U32 UR5, UR12, 0x9, URZ ;  /* 0x000000090c057899 */ /* 0x002fcc00080006ff */
[----:B------:R-:W-:-:S04]  /*1950*/  IADD3 R11, PT, PT, R57, -UR5, RZ ;  /* 0x80000005390b7c10 */ /* 0x000fc8000fffe0ff */
[----:B------:R-:W-:Y:S01]  /*1960*/  ISETP.GE.AND P2, PT, R46, R11, PT ;  /* 0x0000000b2e00720c */ /* 0x000fe20003f46270 */
[----:B--2---:R-:W1:Y:S02]  /*1970*/  SHFL.BFLY PT, R12, R13, 0x2, 0x1f ;  /* 0x0c401f000d0c7f89 */ /* 0x004e6400000e0000 */
[----:B-1----:R-:W-:Y:S01]  /*1980*/  FMNMX.FTZ R14, R12, R13, !PT ;  /* 0x0000000d0c0e7209 */ /* 0x002fe20007810000 */
[----:B------:R-:W-:-:S04]  /*1990*/  IMAD.MOV.U32 R12, RZ, RZ, RZ ;  /* 0x000000ffff0c7224 */ /* 0x000fc800078e00ff */
[----:B------:R-:W1:Y:S02]  /*19a0*/  SHFL.BFLY PT, R9, R14, 0x1, 0x1f ;  /* 0x0c201f000e097f89 */ /* 0x000e6400000e0000 */
[----:B-1----:R-:W-:-:S06]  /*19b0*/  FMNMX.FTZ R9, R14, R9, !PT ;  /* 0x000000090e097209 */ /* 0x002fcc0007810000 */
[----:B------:R-:W1:Y:S01]  /*19c0*/  SHFL.IDX PT, R9, R9, RZ, 0x1f ;  /* 0x00001fff09097589 */ /* 0x000e6200000e0000 */
[----:B------:R-:W-:Y:S05]  /*19d0*/  @P2 BRA `(.L_x_25785) ;  /* 0x0000000c00842947 */ /* 0x000fea0003800000 */
[----:B------:R-:W-:Y:S01]  /*19e0*/  LOP3.LUT R12, RZ, R46, RZ, 0x33, !PT ;  /* 0x0000002eff0c7212 */ /* 0x000fe200078e33ff */
[----:B------:R-:W-:Y:S03]  /*19f0*/  BSSY.RECONVERGENT B1, `(.L_x_25786) ;  /* 0x000001c000017945 */ /* 0x000fe60003800200 */
[----:B------:R-:W-:-:S04]  /*1a00*/  IADD3 R13, PT, PT, R57, R12, RZ ;  /* 0x0000000c390d7210 */ /* 0x000fc80007ffe0ff */
[C---:B------:R-:W-:Y:S02]  /*1a10*/  LOP3.LUT R12, R13.reuse, 0x180, RZ, 0xc0, !PT ;  /* 0x000001800d0c7812 */ /* 0x040fe400078ec0ff */
[----:B------:R-:W-:Y:S02]  /*1a20*/  IADD3 R14, PT, PT, R13, -UR5, RZ ;  /* 0x800000050d0e7c10 */ /* 0x000fe4000fffe0ff */
        /* <DEDUP_REMOVED lines=13> */
.L_x_25788:
        /* <DEDUP_REMOVED lines=11> */
.L_x_25787:
[----:B------:R-:W-:Y:S05]  /*1bb0*/  BSYNC.RECONVERGENT B1 ;  /* 0x0000000000017941 */ /* 0x000fea0003800200 */
.L_x_25786:
        /* <DEDUP_REMOVED lines=12> */
.L_x_25791:
[----:B------:R-:W1:Y:S01]  /*1c80*/  LDS R16, [R13+-0x400] ;  /* 0xfffc00000d107984 */ /* 0x000e620000000800 */
[----:B------:R-:W-:-:S03]  /*1c90*/  VIADD R14, R14, 0x800 ;  /* 0x000008000e0e7836 */ /* 0x000fc60000000000 */
[----:B------:R-:W2:Y:S02]  /*1ca0*/  LDS R18, [R13+-0x200] ;  /* 0xfffe00000d127984 */ /* 0x000ea40000000800 */
[----:B------:R-:W-:Y:S02]  /*1cb0*/  ISETP.GE.AND P3, PT, R14, R15, PT ;  /* 0x0000000f0e00720c */ /* 0x000fe40003f66270 */
[----:B------:R-:W3:Y:S04]  /*1cc0*/  LDS R20, [R13] ;  /* 0x000000000d147984 */ /* 0x000ee80000000800 */
[----:B------:R-:W4:Y:S04]  /*1cd0*/  LDS R22, [R13+0x200] ;  /* 0x000200000d167984 */ /* 0x000f280000000800 */
[----:B------:R-:W4:Y:S04]  /*1ce0*/  LDS R24, [R13+0x400] ;  /* 0x000400000d187984 */ /* 0x000f280000000800 */
[----:B------:R-:W4:Y:S04]  /*1cf0*/  LDS R26, [R13+0x600] ;  /* 0x000600000d1a7984 */ /* 0x000f280000000800 */
[----:B------:R-:W4:Y:S04]  /*1d00*/  LDS R28, [R13+0x800] ;  /* 0x000800000d1c7984 */ /* 0x000f280000000800 */
[----:B------:R-:W4:Y:S04]  /*1d10*/  LDS R30, [R13+0xa00] ;  /* 0x000a00000d1e7984 */ /* 0x000f280000000800 */
[----:B------:R-:W4:Y:S04]  /*1d20*/  LDS R32, [R13+0xc00] ;  /* 0x000c00000d207984 */ /* 0x000f280000000800 */
[----:B0-----:R-:W0:Y:S01]  /*1d30*/  LDS R34, [R13+0xe00] ;  /* 0x000e00000d227984 */ /* 0x001e220000000800 */
        /* <DEDUP_REMOVED lines=12> */
[----:B------:R-:W-:-:S02]  /*1e00*/  FADD.FTZ R24, -R9, R24 ;  /* 0x0000001809187221 */ /* 0x000fc40000010100 */
        /* <DEDUP_REMOVED lines=8> */
[----:B------:R-:W2:Y:S01]  /*1e90*/  MUFU.EX2 R20, R20 ;  /* 0x0000001400147308 */ /* 0x000ea20000000800 */
[----:B0-----:R-:W-:Y:S01]  /*1ea0*/  FADD.FTZ R17, R16, R12 ;  /* 0x0000000c10117221 */ /* 0x001fe20000010000 */
[----:B------:R-:W-:Y:S01]  /*1eb0*/  FMUL.FTZ R28, R28, 1.4426950216293334961 ;  /* 0x3fb8aa3b1c1c7820 */ /* 0x000fe20000410000 */
[C---:B------:R-:W-:Y:S01]  /*1ec0*/  FADD.FTZ R30, -R9.reuse, R30 ;  /* 0x0000001e091e7221 */ /* 0x040fe20000010100 */
[----:B------:R-:W-:Y:S01]  /*1ed0*/  STS [R13+-0x400], R16 ;  /* 0xfffc00100d007388 */ /* 0x000fe20000000800 */
[----:B------:R-:W-:-:S02]  /*1ee0*/  FADD.FTZ R32, -R9, R32 ;  /* 0x0000002009207221 */ /* 0x000fc40000010100 */
[----:B------:R-:W-:Y:S01]  /*1ef0*/  FMUL.FTZ R30, R30, 1.4426950216293334961 ;  /* 0x3fb8aa3b1e1e7820 */ /* 0x000fe20000410000 */
[----:B------:R-:W0:Y:S01]  /*1f00*/  MUFU.EX2 R22, R22 ;  /* 0x0000001600167308 */ /* 0x000e220000000800 */
        /* <DEDUP_REMOVED lines=13> */
[----:B0-----:R-:W-:Y:S01]  /*1fe0*/  FADD.FTZ R17, R17, R22 ;  /* 0x0000001611117221 */ /* 0x001fe20000010000 */
[C---:B---3--:R-:W-:Y:S01]  /*1ff0*/  FADD.FTZ R40, -R9.reuse, R40 ;  /* 0x0000002809287221 */ /* 0x048fe20000010100 */
[----:B----4-:R-:W-:Y:S01]  /*2000*/  FADD.FTZ R42, -R9, R42 ;  /* 0x0000002a092a7221 */ /* 0x010fe20000010100 */
[----:B------:R-:W-:Y:S02]  /*2010*/  STS [R13+0x200], R22 ;  /* 0x000200160d007388 */ /* 0x000fe40000000800 */
[----:B------:R-:W-:Y:S01]  /*2020*/  FMUL.FTZ R40, R40, 1.4426950216293334961 ;  /* 0x3fb8aa3b28287820 */ /* 0x000fe20000410000 */
[----:B------:R-:W-:Y:S01]  /*2030*/  FMUL.FTZ R42, R42, 1.4426950216293334961 ;  /* 0x3fb8aa3b2a2a7820 */ /* 0x000fe20000410000 */
[----:B------:R-:W0:Y:S01]  /*2040*/  MUFU.EX2 R28, R28 ;  /* 0x0000001c001c7308 */ /* 0x000e220000000800 */
[----:B-1----:R-:W-:Y:S01]  /*2050*/  FADD.FTZ R17, R17, R24 ;  /* 0x0000001811117221 */ /* 0x002fe20000010000 */
[C---:B------:R-:W-:Y:S01]  /*2060*/  FADD.FTZ R44, -R9.reuse, R44 ;  /* 0x0000002c092c7221 */ /* 0x040fe20000010100 */
[----:B------:R-:W-:Y:S01]  /*2070*/  FADD.FTZ R48, -R9, R48 ;  /* 0x0000003009307221 */ /* 0x000fe20000010100 */
[----:B------:R-:W-:Y:S02]  /*2080*/  STS [R13+0x400], R24 ;  /* 0x000400180d007388 */ /* 0x000fe40000000800 */
[----:B------:R-:W-:Y:S01]  /*2090*/  FMUL.FTZ R44, R44, 1.4426950216293334961 ;  /* 0x3fb8aa3b2c2c7820 */ /* 0x000fe20000410000 */
[----:B------:R-:W-:Y:S01]  /*20a0*/  FMUL.FTZ R48, R48, 1.4426950216293334961 ;  /* 0x3fb8aa3b30307820 */ /* 0x000fe20000410000 */
        /* <DEDUP_REMOVED lines=33> */
.L_x_25790:
[----:B------:R-:W-:Y:S05]  /*22c0*/  BSYNC.RECONVERGENT B1 ;  /* 0x0000000000017941 */ /* 0x000fea0003800200 */
.L_x_25789:
        /* <DEDUP_REMOVED lines=55> */
.L_x_25793:
[----:B------:R-:W-:Y:S05]  /*2640*/  BSYNC.RECONVERGENT B1 ;  /* 0x0000000000017941 */ /* 0x000fea0003800200 */
.L_x_25792:
        /* <DEDUP_REMOVED lines=26> */
.L_x_25785:
[----:B------:R-:W-:Y:S05]  /*27f0*/  BSYNC.RECONVERGENT B0 ;  /* 0x0000000000007941 */ /* 0x000fea0003800200 */
.L_x_25784:
        /* <DEDUP_REMOVED lines=22> */
[----:B------:R-:W-:Y:S01]  /*2960*/  BSSY.RECONVERGENT B1, `(.L_x_25796) ;  /* 0x000001a000017945 */ /* 0x000fe20003800200 */
[----:B------:R-:W-:Y:S02]  /*2970*/  MOV R14, R46 ;  /* 0x0000002e000e7202 */ /* 0x000fe40000000f00 */
[----:B------:R-:W-:-:S04]  /*2980*/  IADD3 R57, PT, PT, R57, R6, RZ ;  /* 0x0000000639397210 */ /* 0x000fc80007ffe0ff */
[C---:B------:R-:W-:Y:S01]  /*2990*/  LOP3.LUT R6, R57.reuse, 0x180, RZ, 0xc0, !PT ;  /* 0x0000018039067812 */ /* 0x040fe200078ec0ff */
[----:B------:R-:W-:-:S03]  /*29a0*/  VIADD R10, R57, -UR5 ;  /* 0x80000005390a7c36 */ /* 0x000fc60008000000 */
[----:B------:R-:W-:Y:S01]  /*29b0*/  ISETP.NE.AND P0, PT, R6, 0x180, PT ;  /* 0x000001800600780c */ /* 0x000fe20003f05270 */
[----:B--2---:R-:W-:Y:S01]  /*29c0*/  FADD.FTZ R6, R12, 9.9999999747524270788e-07 ;  /* 0x358637bd0c067421 */ /* 0x004fe20000010000 */
[----:B------:R-:W-:-:S05]  /*29d0*/  ISETP.GE.U32.AND P1, PT, R10, 0x180, PT ;  /* 0x000001800a00780c */ /* 0x000fca0003f26070 */
[----:B------:R-:W2:Y:S06]  /*29e0*/  MUFU.RCP R6, R6 ;  /* 0x0000000600067308 */ /* 0x000eac0000001000 */
        /* <DEDUP_REMOVED lines=8> */
[----:B------:R-:W-:-:S03]  /*2a70*/  LEA R10, R46, R17, 0x2 ;  /* 0x000000112e0a7211 */ /* 0x000fc600078e10ff */
[----:B------:R-:W-:-:S07]  /*2a80*/  IMAD.IADD R14, R13, 0x1, R46 ;  /* 0x000000010d0e7824 */ /* 0x000fce00078e022e */
.L_x_25798:
[----:B------:R-:W2:Y:S01]  /*2a90*/  LDS R13, [R10] ;  /* 0x000000000a0d7984 */ /* 0x000ea20000000800 */
[----:B------:R-:W-:-:S04]  /*2aa0*/  IADD3 R15, PT, PT, R15, 0x1, RZ ;  /* 0x000000010f0f7810 */ /* 0x000fc80007ffe0ff */
[----:B------:R-:W-:Y:S01]  /*2ab0*/  ISETP.NE.AND P0, PT, R15, RZ, PT ;  /* 0x000000ff0f00720c */ /* 0x000fe20003f05270 */
[----:B--2---:R-:W-:-:S05]  /*2ac0*/  FMUL.FTZ R13, R13, R6 ;  /* 0x000000060d0d7220 */ /* 0x004fca0000410000 */
[----:B------:R2:W-:Y:S02]  /*2ad0*/  STS [R10], R13 ;  /* 0x0000000d0a007388 */ /* 0x0005e40000000800 */
[----:B--2---:R-:W-:-:S05]  /*2ae0*/  IADD3 R10, PT, PT, R10, 0x200, RZ ;  /* 0x000002000a0a7810 */ /* 0x004fca0007ffe0ff */
[----:B------:R-:W-:Y:S05]  /*2af0*/  @P0 BRA `(.L_x_25798) ;  /* 0xfffffffc00e40947 */ /* 0x000fea000383ffff */
.L_x_25797:
[----:B------:R-:W-:Y:S05]  /*2b00*/  BSYNC.RECONVERGENT B1 ;  /* 0x0000000000017941 */ /* 0x000fea0003800200 */
.L_x_25796:
        /* <DEDUP_REMOVED lines=12> */
.L_x_25801:
        /* <DEDUP_REMOVED lines=52> */
.L_x_25800:
[----:B------:R-:W-:Y:S05]  /*2f10*/  BSYNC.RECONVERGENT B1 ;  /* 0x0000000000017941 */ /* 0x000fea0003800200 */
.L_x_25799:
[----:B------:R-:W-:Y:S01]  /*2f20*/  IADD3 R13, PT, PT, R11, -R14, RZ ;  /* 0x8000000e0b0d7210 */ /* 0x000fe20007ffe0ff */
[----:B------:R-:W-:Y:S03]  /*2f30*/  BSSY.RECONVERGENT B1, `(.L_x_25802) ;  /* 0x000001e000017945 */ /* 0x000fe60003800200 */
        /* <DEDUP_REMOVED lines=29> */
.L_x_25803:
[----:B------:R-:W-:Y:S05]  /*3110*/  BSYNC.RECONVERGENT B1 ;  /* 0x0000000000017941 */ /* 0x000fea0003800200 */
.L_x_25802:
        /* <DEDUP_REMOVED lines=14> */
.L_x_25795:
[----:B------:R-:W-:Y:S05]  /*3200*/  BSYNC.RECONVERGENT B0 ;  /* 0x0000000000007941 */ /* 0x000fea0003800200 */
.L_x_25794:
[----:B------:R-:W4:Y:S01]  /*3210*/  LDC R31, c[0x0][0x370] ;  /* 0x0000dc00ff1f7b82 */ /* 0x000f220000000800 */
[----:B--2---:R-:W2:Y:S07]  /*3220*/  S2R R6, SR_CTAID.Y ;  /* 0x0000000000067919 */ /* 0x004eae0000002600 */
        /* <DEDUP_REMOVED lines=8> */
[----:B0-234-:R-:W-:Y:S01]  /*32b0*/  IMAD R11, R6, R31, UR13 ;  /* 0x0000000d060b7e24 */ /* 0x01dfe2000f8e021f */
        /* <DEDUP_REMOVED lines=12> */
.L_x_25805:
[----:B0-----:R-:W-:Y:S05]  /*3380*/  BSYNC.RECONVERGENT B0 ;  /* 0x0000000000007941 */ /* 0x001fea0003800200 */
.L_x_25804:
        /* <DEDUP_REMOVED lines=12> */
[----:B------:R-:W-:Y:S01]  /*3450*/  CS2R R36, SRZ ;  /* 0x0000000000247805 */ /* 0x000fe2000001ff00 */
[----:B------:R-:W-:-:S08]  /*3460*/  IMAD.MOV.U32 R35, RZ, RZ, RZ ;  /* 0x000000ffff237224 */ /* 0x000fd000078e00ff */
[----:B0-----:R-:W-:Y:S05]  /*3470*/  @P0 BRA `(.L_x_25807) ;  /* 0x0000001400b40947 */ /* 0x001fea0003800000 */
[----:B------:R-:W0:Y:S01]  /*3480*/  I2F.RP R14, R0 ;  /* 0x00000000000e7306 */ /* 0x000e220000209400 */
[----:B------:R-:W2:Y:S01]  /*3490*/  LDCU UR4, c[0x0][0x3c8] ;  /* 0x00007900ff0477ac */ /* 0x000ea20008000800 */
[----:B---3--:R-:W-:Y:S01]  /*34a0*/  IMAD.WIDE.U32 R10, R33, 0x4, RZ ;  /* 0x00000004210a7825 */ /* 0x008fe200078e00ff */
[----:B------:R-:W-:Y:S02]  /*34b0*/  SHF.L.U32 R15, R46, 0x4, RZ ;  /* 0x000000042e0f7819 */ /* 0x000fe400000006ff */
[----:B------:R-:W-:Y:S01]  /*34c0*/  CS2R R50, SRZ ;  /* 0x0000000000327805 */ /* 0x000fe2000001ff00 */
[----:B------:R-:W3:Y:S01]  /*34d0*/  LDCU.64 UR10, c[0x0][0x3b8] ;  /* 0x00007700ff0a77ac */ /* 0x000ee20008000a00 */
[----:B------:R-:W-:Y:S01]  /*34e0*/  VIADD R12, R8, 0x220 ;  /* 0x00000220080c7836 */ /* 0x000fe20000000000 */
[----:B------:R-:W-:Y:S02]  /*34f0*/  LOP3.LUT R8, R15, 0x30, RZ, 0xe2, !PT ;  /* 0x000000300f087812 */ /* 0x000fe400078ee2ff */
[----:B------:R-:W-:-:S02]  /*3500*/  CS2R R48, SRZ ;  /* 0x0000000000307805 */ /* 0x000fc4000001ff00 */
[----:B------:R-:W-:Y:S01]  /*3510*/  SHF.L.U32 R54, R46, 0x2, RZ ;  /* 0x000000022e367819 */ /* 0x000fe200000006ff */
[----:B------:R-:W-:Y:S01]  /*3520*/  IMAD.MOV.U32 R47, RZ, RZ, RZ ;  /* 0x000000ffff2f7224 */ /* 0x000fe200078e00ff */
[----:B------:R-:W-:Y:S02]  /*3530*/  LEA R7, R7, R12, 0x18 ;  /* 0x0000000c07077211 */ /* 0x000fe400078ec0ff */
[----:B------:R-:W-:Y:S02]  /*3540*/  CS2R R44, SRZ ;  /* 0x00000000002c7805 */ /* 0x000fe4000001ff00 */
[----:B------:R-:W-:Y:S02]  /*3550*/  LEA R8, R5, R8, 0x6 ;  /* 0x0000000805087211 */ /* 0x000fe400078e30ff */
[----:B------:R-:W-:Y:S01]  /*3560*/  CS2R R42, SRZ ;  /* 0x00000000002a7805 */ /* 0x000fe2000001ff00 */
[----:B0-----:R-:W1:Y:S01]  /*3570*/  MUFU.RCP R14, R14 ;  /* 0x0000000e000e7308 */ /* 0x001e620000001000 */
[----:B------:R-:W-:-:S02]  /*3580*/  CS2R R40, SRZ ;  /* 0x0000000000287805 */ /* 0x000fc4000001ff00 */
[----:B------:R-:W-:Y:S01]  /*3590*/  CS2R R38, SRZ ;  /* 0x0000000000267805 */ /* 0x000fe2000001ff00 */
[----:B------:R-:W-:Y:S01]  /*35a0*/  IMAD.IADD R32, R7, 0x1, R8 ;  /* 0x0000000107207824 */ /* 0x000fe200078e0208 */
[----:B------:R-:W-:Y:S01]  /*35b0*/  IADD3 R7, PT, PT, R59, 0xf, RZ ;  /* 0x0000000f3b077810 */ /* 0x000fe20007ffe0ff */
[----:B--2---:R-:W-:Y:S01]  /*35c0*/  IMAD R13, R6, UR4, RZ ;  /* 0x00000004060d7c24 */ /* 0x004fe2000f8e02ff */
[----:B------:R-:W0:Y:S01]  /*35d0*/  LDCU UR4, c[0x0][0x3fc] ;  /* 0x00007f80ff0477ac */ /* 0x000e220008000800 */
[----:B------:R-:W-:Y:S02]  /*35e0*/  MOV R8, RZ ;  /* 0x000000ff00087202 */ /* 0x000fe40000000f00 */
[----:B------:R-:W-:Y:S01]  /*35f0*/  CS2R R36, SRZ ;  /* 0x0000000000247805 */ /* 0x000fe2000001ff00 */
[----:B------:R-:W-:Y:S01]  /*3600*/  IMAD.WIDE R10, R13, 0x4, R10 ;  /* 0x000000040d0a7825 */ /* 0x000fe200078e020a */
[----:B------:R-:W-:Y:S02]  /*3610*/  SHF.R.U32.HI R34, RZ, 0x4, R7 ;  /* 0x00000004ff227819 */ /* 0x000fe40000011607 */
[----:B------:R-:W-:-:S02]  /*3620*/  MOV R35, RZ ;  /* 0x000000ff00237202 */ /* 0x000fc40000000f00 */
[----:B---3--:R-:W-:Y:S01]  /*3630*/  IADD3 R29, P0, PT, R10, UR10, RZ ;  /* 0x0000000a0a1d7c10 */ /* 0x008fe2000ff1e0ff */
[----:B------:R-:W2:Y:S01]  /*3640*/  LDCU UR10, c[0x0][0x3e0] ;  /* 0x00007c00ff0a77ac */ /* 0x000ea20008000800 */
[----:B------:R-:W-:Y:S01]  /*3650*/  IMAD.IADD R34, R33, 0x1, -R34 ;  /* 0x0000000121227824 */ /* 0x000fe200078e0a22 */
[----:B-1----:R-:W-:Y:S02]  /*3660*/  IADD3 R9, PT, PT, R14, 0xffffffe, RZ ;  /* 0x0ffffffe0e097810 */ /* 0x002fe40007ffe0ff */
[----:B------:R-:W-:Y:S02]  /*3670*/  IADD3.X R28, PT, PT, R11, UR11, RZ, P0, !PT ;  /* 0x0000000b0b1c7c10 */ /* 0x000fe400087fe4ff */
[----:B------:R-:W-:Y:S02]  /*3680*/  IADD3 R33, PT, PT, R33, 0x1, RZ ;  /* 0x0000000121217810 */ /* 0x000fe40007ffe0ff */
[----:B------:R-:W1:Y:S01]  /*3690*/  F2I.FTZ.U32.TRUNC.NTZ R9, R9 ;  /* 0x0000000900097305 */ /* 0x000e62000021f000 */
[----:B0-----:R-:W-:-:S02]  /*36a0*/  VIADD R3, R3, -UR4 ;  /* 0x8000000403037c36 */ /* 0x001fc40008000000 */
[----:B--2--5:R-:W-:Y:S01]  /*36b0*/  IMAD R56, R2, UR10, RZ ;  /* 0x0000000a02387c24 */ /* 0x024fe2000f8e02ff */
[----:B-1----:R-:W-:-:S04]  /*36c0*/  IADD3 R13, PT, PT, RZ, -R9, RZ ;  /* 0x80000009ff0d7210 */ /* 0x002fc80007ffe0ff */
[----:B------:R-:W-:Y:S01]  /*36d0*/  SHF.R.S32.HI R57, RZ, 0x1f, R56 ;  /* 0x0000001fff397819 */ /* 0x000fe20000011438 */
[----:B------:R-:W-:-:S04]  /*36e0*/  IMAD R11, R13, R0, RZ ;  /* 0x000000000d0b7224 */ /* 0x000fc800078e02ff */
[----:B------:R-:W-:Y:S01]  /*36f0*/  IMAD.HI.U32 R7, R9, R11, R8 ;  /* 0x0000000b09077227 */ /* 0x000fe200078e0008 */
[----:B------:R-:W-:Y:S02]  /*3700*/  LEA R8, R5, UR5, 0x4 ;  /* 0x0000000505087c11 */ /* 0x000fe4000f8e20ff */
[----:B------:R-:W-:Y:S02]  /*3710*/  LOP3.LUT R9, R54, 0xc, RZ, 0xc0, !PT ;  /* 0x0000000c36097812 */ /* 0x000fe400078ec0ff */
[----:B------:R-:W-:Y:S02]  /*3720*/  IADD3 R2, PT, PT, R8, 0x1, RZ ;  /* 0x0000000108027810 */ /* 0x000fe40007ffe0ff */
[----:B------:R-:W-:Y:S02]  /*3730*/  LOP3.LUT R54, R54, 0x7c, RZ, 0xc0, !PT ;  /* 0x0000007c36367812 */ /* 0x000fe400078ec0ff */
[----:B------:R-:W-:-:S07]  /*3740*/  IADD3 R52, PT, PT, R2, R9, RZ ;  /* 0x0000000902347210 */ /* 0x000fce0007ffe0ff */
.L_x_25810:
[----:B------:R-:W0:Y:S01]  /*3750*/  LDC R16, c[0x0][0x400] ;  /* 0x00010000ff107b82 */ /* 0x000e220000000800 */
[C---:B------:R-:W-:Y:S01]  /*3760*/  IADD3 R8, PT, PT, R2.reuse, -0x1, RZ ;  /* 0xffffffff02087810 */ /* 0x040fe20007ffe0ff */
[----:B------:R-:W-:Y:S01]  /*3770*/  BSSY.RECONVERGENT B1, `(.L_x_25808) ;  /* 0x0000137000017945 */ /* 0x000fe20003800200 */
[----:B------:R-:W-:Y:S02]  /*3780*/  VIADD R2, R2, 0x40 ;  /* 0x0000004002027836 */ /* 0x000fe40000000000 */
        /* <DEDUP_REMOVED lines=25> */
[----:B------:R-:W-:Y:S01]  /*3920*/  ISETP.NE.AND P2, PT, R16, RZ, PT ;  /* 0x000000ff1000720c */ /* 0x000fe20003f45270 */
[----:B------:R-:W-:Y:S02]  /*3930*/  IMAD.IADD R11, R12, 0x1, R53 ;  /* 0x000000010c0b7824 */ /* 0x000fe400078e0235 */
[----:B------:R-:W-:-:S03]  /*3940*/  IMAD R13, R13, R10, RZ ;  /* 0x0000000a0d0d7224 */ /* 0x000fc600078e02ff */
[----:B------:R-:W-:Y:S02]  /*3950*/  IABS R14, R11 ;  /* 0x0000000b000e7213 */ /* 0x000fe40000000000 */
[----:B------:R-:W-:Y:S01]  /*3960*/  ISETP.GE.AND P1, PT, R11, RZ, PT ;  /* 0x000000ff0b00720c */ /* 0x000fe20003f26270 */
[----:B------:R-:W-:Y:S01]  /*3970*/  IMAD.HI.U32 R8, R9, R13, R8 ;  /* 0x0000000d09087227 */ /* 0x000fe200078e0008 */
[----:B------:R-:W-:Y:S02]  /*3980*/  MOV R9, R14 ;  /* 0x0000000e00097202 */ /* 0x000fe40000000f00 */
[C---:B------:R-:W-:Y:S02]  /*3990*/  IADD3 R11, PT, PT, R33.reuse, 0x3, RZ ;  /* 0x00000003210b7810 */ /* 0x040fe40007ffe0ff */
[----:B------:R-:W-:Y:S01]  /*39a0*/  IADD3 R33, PT, PT, R33, 0x4, RZ ;  /* 0x0000000421217810 */ /* 0x000fe20007ffe0ff */
[----:B------:R-:W-:-:S04]  /*39b0*/  IMAD.HI.U32 R8, R8, R9, RZ ;  /* 0x0000000908087227 */ /* 0x000fc800078e00ff */
[----:B------:R-:W-:-:S04]  /*39c0*/  IMAD.MOV R8, RZ, RZ, -R8 ;  /* 0x000000ffff087224 */ /* 0x000fc800078e0a08 */
[----:B------:R-:W-:-:S05]  /*39d0*/  IMAD R9, R10, R8, R9 ;  /* 0x000000080a097224 */ /* 0x000fca00078e0209 */
[----:B------:R-:W-:-:S13]  /*39e0*/  ISETP.GT.U32.AND P0, PT, R10, R9, PT ;  /* 0x000000090a00720c */ /* 0x000fda0003f04070 */
[----:B------:R-:W-:-:S04]  /*39f0*/  @!P0 IADD3 R9, PT, PT, R9, -R10, RZ ;  /* 0x8000000a09098210 */ /* 0x000fc80007ffe0ff */
[----:B------:R-:W-:-:S13]  /*3a00*/  ISETP.GT.U32.AND P0, PT, R10, R9, PT ;  /* 0x000000090a00720c */ /* 0x000fda0003f04070 */
[----:B------:R-:W-:Y:S02]  /*3a10*/  @!P0 IADD3 R9, PT, PT, R9, -R10, RZ ;  /* 0x8000000a09098210 */ /* 0x000fe40007ffe0ff */
[----:B------:R-:W-:-:S03]  /*3a20*/  ISETP.GE.U32.AND P0, PT, R11, R58, PT ;  /* 0x0000003a0b00720c */ /* 0x000fc60003f06070 */
[----:B------:R-:W-:Y:S01]  /*3a30*/  @!P1 IMAD.MOV R9, RZ, RZ, -R9 ;  /* 0x000000ffff099224 */ /* 0x000fe200078e0a09 */
[----:B------:R-:W-:Y:S02]  /*3a40*/  @!P2 LOP3.LUT R9, RZ, R16, RZ, 0x33, !PT ;  /* 0x00000010ff09a212 */ /* 0x000fe400078e33ff */
[----:B------:R-:W-:Y:S02]  /*3a50*/  ISETP.GT.AND P1, PT, R12, R3, PT ;  /* 0x000000030c00720c */ /* 0x000fe40003f24270 */
[----:B------:R-:W-:-:S13]  /*3a60*/  ISETP.NE.AND P2, PT, R9, RZ, PT ;  /* 0x000000ff0900720c */ /* 0x000fda0003f45270 */
[----:B------:R-:W-:Y:S05]  /*3a70*/  @!P1 BRA P2, `(.L_x_25809) ;  /* 0x0000001000189947 */ /* 0x000fea0001000000 */
[----:B------:R-:W-:Y:S01]  /*3a80*/  MOV R8, R29 ;  /* 0x0000001d00087202 */ /* 0x000fe20000000f00 */
[----:B------:R-:W0:Y:S01]  /*3a90*/  LDS.128 R20, [R32] ;  /* 0x0000000020147984 */ /* 0x000e220000000c00 */
[----:B------:R-:W-:-:S05]  /*3aa0*/  MOV R9, R28 ;  /* 0x0000001c00097202 */ /* 0x000fca0000000f00 */
[----:B------:R-:W2:Y:S02]  /*3ab0*/  LDG.E.CONSTANT R11, desc[UR6][R8.64] ;  /* 0x00000006080b7981 */ /* 0x000ea4000c1e9900 */
[----:B--2---:R-:W-:-:S03]  /*3ac0*/  IMAD.WIDE R10, R11, UR14, R56 ;  /* 0x0000000e0b0a7c25 */ /* 0x004fc6000f8e0238 */
[----:B------:R-:W-:-:S05]  /*3ad0*/  IADD3 R10, P1, PT, R54, R10, RZ ;  /* 0x0000000a360a7210 */ /* 0x000fca0007f3e0ff */
[----:B------:R-:W-:Y:S01]  /*3ae0*/  IMAD.X R11, RZ, RZ, R11, P1 ;  /* 0x000000ffff0b7224 */ /* 0x000fe200008e060b */
[----:B------:R-:W-:-:S04]  /*3af0*/  LEA R60, P1, R10, UR8, 0x2 ;  /* 0x000000080a3c7c11 */ /* 0x000fc8000f8210ff */
[----:B------:R-:W-:-:S05]  /*3b00*/  LEA.HI.X R61, R10, UR9, R11, 0x2, P1 ;  /* 0x000000090a3d7c11 */ /* 0x000fca00088f140b */
[----:B------:R-:W2:Y:S01]  /*3b10*/  LDG.E.128.CONSTANT R12, desc[UR6][R60.64] ;  /* 0x000000063c0c7981 */ /* 0x000ea2000c1e9d00 */
[----:B------:R-:W-:Y:S02]  /*3b20*/  ISETP.NE.AND P1, PT, R34, -0x1, PT ;  /* 0xffffffff2200780c */ /* 0x000fe40003f25270 */
[C---:B------:R-:W-:Y:S01]  /*3b30*/  IADD3 R55, PT, PT, R52.reuse, -0x1, RZ ;  /* 0xffffffff34377810 */ /* 0x040fe20007ffe0ff */
[----:B------:R-:W3:Y:S04]  /*3b40*/  LDG.E.128.CONSTANT R8, desc[UR6][R60.64+0x200] ;  /* 0x000200063c087981 */ /* 0x000ee8000c1e9d00 */
[----:B------:R-:W5:Y:S06]  /*3b50*/  LDG.E.128.CONSTANT R24, desc[UR6][R60.64+0x400] ;  /* 0x000400063c187981 */ /* 0x000f6c000c1e9d00 */
[----:B------:R-:W-:-:S02]  /*3b60*/  @!P1 ISETP.GE.AND P3, PT, R52, R59, PT ;  /* 0x0000003b3400920c */ /* 0x000fc40003f66270 */
[-C--:B------:R-:W-:Y:S02]  /*3b70*/  @!P1 ISETP.GE.AND P2, PT, R55, R59.reuse, PT ;  /* 0x0000003b3700920c */ /* 0x080fe40003f46270 */
[----:B------:R-:W-:Y:S02]  /*3b80*/  @!P1 IADD3 R16, PT, PT, R52, 0x1, RZ ;  /* 0x0000000134109810 */ /* 0x000fe40007ffe0ff */
[----:B--2---:R-:W-:Y:S02]  /*3b90*/  @!P1 FSEL R13, R13, RZ, !P3 ;  /* 0x000000ff0d0d9208 */ /* 0x004fe40005800000 */
[----:B------:R-:W-:Y:S02]  /*3ba0*/  @!P1 FSEL R12, R12, RZ, !P2 ;  /* 0x000000ff0c0c9208 */ /* 0x000fe40005000000 */
[----:B------:R-:W-:Y:S01]  /*3bb0*/  @!P1 ISETP.GE.AND P2, PT, R16, R59, PT ;  /* 0x0000003b1000920c */ /* 0x000fe20003f46270 */
[----:B0-----:R-:W-:Y:S01]  /*3bc0*/  FMUL.FTZ R13, R21, R13 ;  /* 0x0000000d150d7220 */ /* 0x001fe20000410000 */
[----:B------:R-:W2:Y:S03]  /*3bd0*/  LDG.E.128.CONSTANT R16, desc[UR6][R60.64+0x800] ;  /* 0x000800063c107981 */ /* 0x000ea6000c1e9d00 */
[----:B------:R-:W-:Y:S01]  /*3be0*/  FFMA.FTZ R13, R20, R12, R13 ;  /* 0x0000000c140d7223 */ /* 0x000fe2000001000d */
[----:B------:R-:W-:Y:S01]  /*3bf0*/  @!P1 VIADD R12, R52, 0x2 ;  /* 0x00000002340c9836 */ /* 0x000fe20000000000 */
[----:B------:R-:W-:-:S04]  /*3c00*/  @!P1 FSEL R14, R14, RZ, !P2 ;  /* 0x000000ff0e0e9208 */ /* 0x000fc80005000000 */
[----:B------:R-:W-:Y:S01]  /*3c10*/  @!P1 ISETP.GE.AND P2, PT, R12, R59, PT ;  /* 0x0000003b0c00920c */ /* 0x000fe20003f46270 */
[----:B------:R-:W-:-:S03]  /*3c20*/  FFMA.FTZ R62, R22, R14, R13 ;  /* 0x0000000e163e7223 */ /* 0x000fc6000001000d */
[----:B------:R-:W-:-:S05]  /*3c30*/  @!P1 FSEL R15, R15, RZ, !P2 ;  /* 0x000000ff0f0f9208 */ /* 0x000fca0005000000 */
[----:B------:R-:W-:Y:S02]  /*3c40*/  FFMA.FTZ R62, R23, R15, R62 ;  /* 0x0000000f173e7223 */ /* 0x000fe4000001003e */
[----:B------:R-:W4:Y:S01]  /*3c50*/  LDG.E.128.CONSTANT R12, desc[UR6][R60.64+0x600] ;  /* 0x000600063c0c7981 */ /* 0x000f22000c1e9d00 */
[-C--:B------:R-:W-:Y:S02]  /*3c60*/  @!P1 ISETP.GE.AND P3, PT, R52, R59.reuse, PT ;  /* 0x0000003b3400920c */ /* 0x080fe40003f66270 */
[----:B------:R-:W-:Y:S02]  /*3c70*/  @!P1 ISETP.GE.AND P2, PT, R55, R59, PT ;  /* 0x0000003b3700920c */ /* 0x000fe40003f46270 */
[----:B---3--:R-:W-:Y:S02]  /*3c80*/  @!P1 FSEL R9, R9, RZ, !P3 ;  /* 0x000000ff09099208 */ /* 0x008fe40005800000 */
[----:B------:R-:W-:-:S03]  /*3c90*/  @!P1 FSEL R8, R8, RZ, !P2 ;  /* 0x000000ff08089208 */ /* 0x000fc60005000000 */
[----:B------:R-:W-:-:S04]  /*3ca0*/  FMUL.FTZ R9, R21, R9 ;  /* 0x0000000915097220 */ /* 0x000fc80000410000 */
[----:B------:R-:W-:Y:S01]  /*3cb0*/  FFMA.FTZ R9, R20, R8, R9 ;  /* 0x0000000814097223 */ /* 0x000fe20000010009 */
[----:B------:R-:W-:-:S04]  /*3cc0*/  @!P1 IADD3 R8, PT, PT, R52, 0x1, RZ ;  /* 0x0000000134089810 */ /* 0x000fc80007ffe0ff */
[-C--:B------:R-:W-:Y:S02]  /*3cd0*/  @!P1 ISETP.GE.AND P2, PT, R8, R59.reuse, PT ;  /* 0x0000003b0800920c */ /* 0x080fe40003f46270 */
[----:B------:R-:W-:Y:S02]  /*3ce0*/  @!P1 IADD3 R8, PT, PT, R52, 0x2, RZ ;  /* 0x0000000234089810 */ /* 0x000fe40007ffe0ff */
[----:B------:R-:W-:Y:S02]  /*3cf0*/  @!P1 FSEL R10, R10, RZ, !P2 ;  /* 0x000000ff0a0a9208 */ /* 0x000fe40005000000 */
[-C--:B------:R-:W-:Y:S01]  /*3d00*/  @!P1 ISETP.GE.AND P3, PT, R8, R59.reuse, PT ;  /* 0x0000003b0800920c */ /* 0x080fe20003f66270 */
[----:B------:R-:W-:Y:S01]  /*3d10*/  @!P1 VIADD R8, R52, 0x1 ;  /* 0x0000000134089836 */ /* 0x000fe20000000000 */
[----:B------:R-:W-:Y:S02]  /*3d20*/  @!P1 ISETP.GE.AND P2, PT, R55, R59, PT ;  /* 0x0000003b3700920c */ /* 0x000fe40003f46270 */
[----:B------:R-:W-:-:S02]  /*3d30*/  @!P1 FSEL R11, R11, RZ, !P3 ;  /* 0x000000ff0b0b9208 */ /* 0x000fc40005800000 */
[----:B-----5:R-:W-:Y:S02]  /*3d40*/  @!P1 FSEL R24, R24, RZ, !P2 ;  /* 0x000000ff18189208 */ /* 0x020fe40005000000 */
[-C--:B------:R-:W-:Y:S02]  /*3d50*/  @!P1 ISETP.GE.AND P4, PT, R8, R59.reuse, PT ;  /* 0x0000003b0800920c */ /* 0x080fe40003f86270 */
[CC--:B------:R-:W-:Y:S02]  /*3d60*/  @!P1 ISETP.GE.AND P3, PT, R52.reuse, R59.reuse, PT ;  /* 0x0000003b3400920c */ /* 0x0c0fe40003f66270 */
[C---:B------:R-:W-:Y:S02]  /*3d70*/  @!P1 ISETP.GE.AND P2, PT, R52.reuse, R59, PT ;  /* 0x0000003b3400920c */ /* 0x040fe40003f46270 */
[----:B------:R-:W-:Y:S02]  /*3d80*/  @!P1 IADD3 R8, PT, PT, R52, 0x2, RZ ;  /* 0x0000000234089810 */ /* 0x000fe40007ffe0ff */
[----:B------:R-:W-:-:S02]  /*3d90*/  @!P1 FSEL R25, R25, RZ, !P3 ;  /* 0x000000ff19199208 */ /* 0x000fc40005800000 */
[-C--:B------:R-:W-:Y:S02]  /*3da0*/  @!P1 ISETP.GE.AND P3, PT, R55, R59.reuse, PT ;  /* 0x0000003b3700920c */ /* 0x080fe40003f66270 */
[----:B------:R-:W-:Y:S01]  /*3db0*/  @!P1 FSEL R26, R26, RZ, !P4 ;  /* 0x000000ff1a1a9208 */ /* 0x000fe20006000000 */
[----:B------:R-:W-:Y:S01]  /*3dc0*/  FFMA.FTZ R10, R22, R10, R9 ;  /* 0x0000000a160a7223 */ /* 0x000fe20000010009 */
[----:B------:R-:W-:-:S03]  /*3dd0*/  @!P1 ISETP.GE.AND P4, PT, R52, R59, PT ;  /* 0x0000003b3400920c */ /* 0x000fc60003f86270 */
[----:B------:R-:W-:Y:S01]  /*3de0*/  FFMA.FTZ R11, R23, R11, R10 ;  /* 0x0000000b170b7223 */ /* 0x000fe2000001000a */
[----:B------:R-:W-:-:S03]  /*3df0*/  FMUL.FTZ R25, R21, R25 ;  /* 0x0000001915197220 */ /* 0x000fc60000410000 */
[----:B------:R-:W-:Y:S01]  /*3e00*/  FADD.FTZ R50, R50, R11 ;  /* 0x0000000b32327221 */ /* 0x000fe20000010000 */
[----:B------:R-:W-:-:S04]  /*3e10*/  FFMA.FTZ R25, R20, R24, R25 ;  /* 0x0000001814197223 */ /* 0x000fc80000010019 */
[----:B------:R-:W-:Y:S01]  /*3e20*/  FFMA.FTZ R24, R22, R26, R25 ;  /* 0x0000001a16187223 */ /* 0x000fe20000010019 */
[----:B--2---:R-:W-:Y:S02]  /*3e30*/  @!P1 FSEL R17, R17, RZ, !P4 ;  /* 0x000000ff11119208 */ /* 0x004fe40006000000 */
[----:B----4-:R-:W-:Y:S02]  /*3e40*/  @!P1 FSEL R13, R13, RZ, !P2 ;  /* 0x000000ff0d0d9208 */ /* 0x010fe40005000000 */
[-C--:B------:R-:W-:Y:S02]  /*3e50*/  @!P1 ISETP.GE.AND P2, PT, R8, R59.reuse, PT ;  /* 0x0000003b0800920c */ /* 0x080fe40003f46270 */
[----:B------:R-:W-:Y:S02]  /*3e60*/  @!P1 IADD3 R8, PT, PT, R52, 0x1, RZ ;  /* 0x0000000134089810 */ /* 0x000fe40007ffe0ff */
[----:B------:R-:W-:Y:S02]  /*3e70*/  @!P1 FSEL R12, R12, RZ, !P3 ;  /* 0x000000ff0c0c9208 */ /* 0x000fe40005800000 */
[----:B------:R-:W-:Y:S01]  /*3e80*/  @!P1 ISETP.GE.AND P3, PT, R8, R59, PT ;  /* 0x0000003b0800920c */ /* 0x000fe20003f66270 */
[----:B------:R-:W-:-:S02]  /*3e90*/  @!P1 VIADD R8, R52, 0x2 ;  /* 0x0000000234089836 */ /* 0x000fc40000000000 */
[----:B------:R-:W-:Y:S01]  /*3ea0*/  FMUL.FTZ R13, R21, R13 ;  /* 0x0000000d150d7220 */ /* 0x000fe20000410000 */
[----:B------:R-:W-:Y:S02]  /*3eb0*/  @!P1 FSEL R27, R27, RZ, !P2 ;  /* 0x000000ff1b1b9208 */ /* 0x000fe40005000000 */
[----:B------:R-:W-:Y:S01]  /*3ec0*/  @!P1 FSEL R14, R14, RZ, !P3 ;  /* 0x000000ff0e0e9208 */ /* 0x000fe20005800000 */
[----:B------:R-:W-:Y:S01]  /*3ed0*/  FFMA.FTZ R13, R20, R12, R13 ;  /* 0x0000000c140d7223 */ /* 0x000fe2000001000d */
[----:B------:R-:W-:Y:S02]  /*3ee0*/  @!P1 ISETP.GE.AND P2, PT, R8, R59, PT ;  /* 0x0000003b0800920c */ /* 0x000fe40003f46270 */
[----:B------:R-:W2:Y:S01]  /*3ef0*/  LDG.E.128.CONSTANT R8, desc[UR6][R60.64+0xa00] ;  /* 0x000a00063c087981 */ /* 0x000ea2000c1e9d00 */
[----:B------:R-:W-:Y:S01]  /*3f00*/  FFMA.FTZ R14, R22, R14, R13 ;  /* 0x0000000e160e7223 */ /* 0x000fe2000001000d */
[----:B------:R-:W-:Y:S01]  /*3f10*/  @!P1 FSEL R15, R15, RZ, !P2 ;  /* 0x000000ff0f0f9208 */ /* 0x000fe20005000000 */
[----:B------:R-:W-:Y:S01]  /*3f20*/  FMUL.FTZ R13, R21, R17 ;  /* 0x00000011150d7220 */ /* 0x000fe20000410000 */
[----:B------:R-:W-:-:S03]  /*3f30*/  @!P1 ISETP.GE.AND P3, PT, R55, R59, PT ;  /* 0x0000003b3700920c */ /* 0x000fc60003f66270 */
[C---:B------:R-:W-:Y:S01]  /*3f40*/  FFMA.FTZ R17, R23.reuse, R15, R14 ;  /* 0x0000000f17117223 */ /* 0x040fe2000001000e */
[----:B------:R-:W-:Y:S02]  /*3f50*/  @!P1 IADD3 R14, PT, PT, R52, 0x1, RZ ;  /* 0x00000001340e9810 */ /* 0x000fe40007ffe0ff */
[----:B------:R-:W-:Y:S02]  /*3f60*/  @!P1 FSEL R16, R16, RZ, !P3 ;  /* 0x000000ff10109208 */ /* 0x000fe40005800000 */
[----:B------:R-:W-:Y:S02]  /*3f70*/  @!P1 IADD3 R12, PT, PT, R52, 0x2, RZ ;  /* 0x00000002340c9810 */ /* 0x000fe40007ffe0ff */
[-C--:B------:R-:W-:Y:S01]  /*3f80*/  @!P1 ISETP.GE.AND P2, PT, R14, R59.reuse, PT ;  /* 0x0000003b0e00920c */ /* 0x080fe20003f46270 */
[----:B------:R-:W-:Y:S01]  /*3f90*/  FFMA.FTZ R25, R20, R16, R13 ;  /* 0x0000001014197223 */ /* 0x000fe2000001000d */
[----:B------:R-:W-:Y:S02]  /*3fa0*/  @!P1 ISETP.GE.AND P3, PT, R12, R59, PT ;  /* 0x0000003b0c00920c */ /* 0x000fe40003f66270 */
[----:B------:R-:W-:Y:S01]  /*3fb0*/  @!P1 FSEL R18, R18, RZ, !P2 ;  /* 0x000000ff12129208 */ /* 0x000fe20005000000 */
[----:B------:R-:W-:Y:S01]  /*3fc0*/  FFMA.FTZ R24, R23, R27, R24 ;  /* 0x0000001b17187223 */ /* 0x000fe20000010018 */
[----:B------:R-:W-:Y:S01]  /*3fd0*/  @!P1 FSEL R19, R19, RZ, !P3 ;  /* 0x000000ff13139208 */ /* 0x000fe20005800000 */
[----:B------:R-:W3:Y:S02]  /*3fe0*/  LDG.E.128.CONSTANT R12, desc[UR6][R60.64+0xc00] ;  /* 0x000c00063c0c7981 */ /* 0x000ee4000c1e9d00 */
[----:B------:R-:W-:Y:S01]  /*3ff0*/  FFMA.FTZ R18, R22, R18, R25 ;  /* 0x0000001216127223 */ /* 0x000fe20000010019 */
[----:B------:R-:W-:-:S03]  /*4000*/  FADD.FTZ R49, R49, R24 ;  /* 0x0000001831317221 */ /* 0x000fc60000010000 */
[----:B------:R-:W-:-:S04]  /*4010*/  FFMA.FTZ R24, R23, R19, R18 ;  /* 0x0000001317187223 */ /* 0x000fc80000010012 */
[----:B------:R-:W-:Y:S01]  /*4020*/  FADD.FTZ R47, R47, R24 ;  /* 0x000000182f2f7221 */ /* 0x000fe20000010000 */
[----:B------:R-:W-:Y:S02]  /*4030*/  @!P1 VIADD R24, R52, 0x1 ;  /* 0x0000000134189836 */ /* 0x000fe40000000000 */
[----:B------:R-:W-:Y:S02]  /*4040*/  FADD.FTZ R48, R48, R17 ;  /* 0x0000001130307221 */ /* 0x000fe40000010000 */
[----:B------:R-:W4:Y:S01]  /*4050*/  LDG.E.128.CONSTANT R16, desc[UR6][R60.64+0xe00] ;  /* 0x000e00063c107981 */ /* 0x000f22000c1e9d00 */
[----:B------:R-:W-:Y:S02]  /*4060*/  @!P1 ISETP.GE.AND P6, PT, R24, R59, PT ;  /* 0x0000003b1800920c */ /* 0x000fe40003fc6270 */
[----:B------:R-:W-:-:S04]  /*4070*/  @!P1 IADD3 R24, PT, PT, R52, 0x2, RZ ;  /* 0x0000000234189810 */ /* 0x000fc80007ffe0ff */
[----:B------:R-:W-:Y:S02]  /*4080*/  @!P1 ISETP.GE.AND P3, PT, R24, R59, PT ;  /* 0x0000003b1800920c */ /* 0x000fe40003f66270 */
[----:B------:R-:W-:-:S04]  /*4090*/  @!P1 IADD3 R24, PT, PT, R52, 0x1, RZ ;  /* 0x0000000134189810 */ /* 0x000fc80007ffe0ff */
[-C--:B------:R-:W-:Y:S02]  /*40a0*/  @!P1 ISETP.GE.AND P2, PT, R24, R59.reuse, PT ;  /* 0x0000003b1800920c */ /* 0x080fe40003f46270 */
[----:B------:R-:W5:Y:S01]  /*40b0*/  LDG.E.128.CONSTANT R24, desc[UR6][R60.64+0x1000] ;  /* 0x001000063c187981 */ /* 0x000f62000c1e9d00 */
[-C--:B------:R-:W-:Y:S02]  /*40c0*/  @!P1 ISETP.GE.AND P5, PT, R52, R59.reuse, PT ;  /* 0x0000003b3400920c */ /* 0x080fe40003fa6270 */
[----:B------:R-:W-:Y:S02]  /*40d0*/  @!P1 ISETP.GE.AND P4, PT, R55, R59, PT ;  /* 0x0000003b3700920c */ /* 0x000fe40003f86270 */
[----:B--2---:R-:W-:Y:S02]  /*40e0*/  @!P1 FSEL R9, R9, RZ, !P5 ;  /* 0x000000ff09099208 */ /* 0x004fe40006800000 */
        /* <DEDUP_REMOVED lines=8> */
[----:B---3--:R-:W-:Y:S02]  /*4170*/  @!P1 FSEL R13, R13, RZ, !P5 ;  /* 0x000000ff0d0d9208 */ /* 0x008fe40006800000 */
[----:B------:R-:W-:Y:S02]  /*4180*/  @!P1 FSEL R14, R14, RZ, !P2 ;  /* 0x000000ff0e0e9208 */ /* 0x000fe40005000000 */
[----:B------:R-:W-:Y:S02]  /*4190*/  @!P1 ISETP.GE.AND P2, PT, R10, R59, PT ;  /* 0x0000003b0a00920c */ /* 0x000fe40003f46270 */
[----:B------:R-:W-:Y:S01]  /*41a0*/  @!P1 IADD3 R10, PT, PT, R52, 0x1, RZ ;  /* 0x00000001340a9810 */ /* 0x000fe20007ffe0ff */
[----:B------:R-:W-:Y:S01]  /*41b0*/  FMUL.FTZ R13, R21, R13 ;  /* 0x0000000d150d7220 */ /* 0x000fe20000410000 */
[----:B------:R-:W-:-:S02]  /*41c0*/  @!P1 FSEL R12, R12, RZ, !P4 ;  /* 0x000000ff0c0c9208 */ /* 0x000fc40006000000 */
[----:B------:R-:W-:Y:S02]  /*41d0*/  @!P1 FSEL R15, R15, RZ, !P2 ;  /* 0x000000ff0f0f9208 */ /* 0x000fe40005000000 */
[----:B------:R-:W-:Y:S02]  /*41e0*/  @!P1 FSEL R11, R11, RZ, !P3 ;  /* 0x000000ff0b0b9208 */ /* 0x000fe40005800000 */
[-C--:B------:R-:W-:Y:S02]  /*41f0*/  @!P1 ISETP.GE.AND P4, PT, R52, R59.reuse, PT ;  /* 0x0000003b3400920c */ /* 0x080fe40003f86270 */
[----:B------:R-:W-:Y:S02]  /*4200*/  @!P1 ISETP.GE.AND P2, PT, R10, R59, PT ;  /* 0x0000003b0a00920c */ /* 0x000fe40003f46270 */
[----:B------:R-:W-:Y:S01]  /*4210*/  @!P1 IADD3 R10, PT, PT, R52, 0x2, RZ ;  /* 0x00000002340a9810 */ /* 0x000fe20007ffe0ff */
[----:B------:R-:W-:Y:S01]  /*4220*/  FFMA.FTZ R13, R20, R12, R13 ;  /* 0x0000000c140d7223 */ /* 0x000fe2000001000d */
[----:B----4-:R-:W-:Y:S01]  /*4230*/  @!P1 FSEL R17, R17, RZ, !P4 ;  /* 0x000000ff11119208 */ /* 0x010fe20006000000 */
[----:B------:R-:W-:Y:S01]  /*4240*/  FFMA.FTZ R8, R23, R11, R8 ;  /* 0x0000000b17087223 */ /* 0x000fe20000010008 */
[-C--:B------:R-:W-:Y:S01]  /*4250*/  @!P1 ISETP.GE.AND P3, PT, R55, R59.reuse, PT ;  /* 0x0000003b3700920c */ /* 0x080fe20003f66270 */
[----:B------:R-:W-:Y:S01]  /*4260*/  @!P1 VIADD R12, R52, 0x1 ;  /* 0x00000001340c9836 */ /* 0x000fe20000000000 */
[----:B------:R-:W-:Y:S01]  /*4270*/  @!P1 ISETP.GE.AND P4, PT, R10, R59, PT ;  /* 0x0000003b0a00920c */ /* 0x000fe20003f86270 */
[----:B------:R-:W-:Y:S01]  /*4280*/  FFMA.FTZ R14, R22, R14, R13 ;  /* 0x0000000e160e7223 */ /* 0x000fe2000001000d */
[----:B------:R-:W-:Y:S01]  /*4290*/  @!P1 FSEL R16, R16, RZ, !P3 ;  /* 0x000000ff10109208 */ /* 0x000fe20005800000 */
[----:B------:R-:W-:Y:S01]  /*42a0*/  FMUL.FTZ R17, R21, R17 ;  /* 0x0000001115117220 */ /* 0x000fe20000410000 */
[----:B------:R-:W-:Y:S01]  /*42b0*/  @!P1 FSEL R19, R19, RZ, !P4 ;  /* 0x000000ff13139208 */ /* 0x000fe20006000000 */
[----:B------:R-:W-:Y:S01]  /*42c0*/  FADD.FTZ R45, R45, R8 ;  /* 0x000000082d2d7221 */ /* 0x000fe20000010000 */
[----:B------:R-:W-:Y:S01]  /*42d0*/  @!P1 FSEL R18, R18, RZ, !P2 ;  /* 0x000000ff12129208 */ /* 0x000fe20005000000 */
[----:B------:R-:W-:Y:S01]  /*42e0*/  FFMA.FTZ R15, R23, R15, R14 ;  /* 0x0000000f170f7223 */ /* 0x000fe2000001000e */
[----:B------:R-:W-:-:S02]  /*42f0*/  @!P1 ISETP.GE.AND P3, PT, R12, R59, PT ;  /* 0x0000003b0c00920c */ /* 0x000fc40003f66270 */
[-C--:B------:R-:W-:Y:S02]  /*4300*/  @!P1 ISETP.GE.AND P6, PT, R10, R59.reuse, PT ;  /* 0x0000003b0a00920c */ /* 0x080fe40003fc6270 */
[-C--:B------:R-:W-:Y:S01]  /*4310*/  @!P1 ISETP.GE.AND P4, PT, R12, R59.reuse, PT ;  /* 0x0000003b0c00920c */ /* 0x080fe20003f86270 */
[----:B------:R-:W2:Y:S01]  /*4320*/  LDG.E.128.CONSTANT R8, desc[UR6][R60.64+0x1200] ;  /* 0x001200063c087981 */ /* 0x000ea2000c1e9d00 */
[----:B------:R-:W-:Y:S02]  /*4330*/  @!P1 IADD3 R12, PT, PT, R52, 0x2, RZ ;  /* 0x00000002340c9810 */ /* 0x000fe40007ffe0ff */
[-C--:B------:R-:W-:Y:S01]  /*4340*/  @!P1 ISETP.GE.AND P2, PT, R55, R59.reuse, PT ;  /* 0x0000003b3700920c */ /* 0x080fe20003f46270 */
[----:B------:R-:W-:Y:S01]  /*4350*/  FFMA.FTZ R17, R20, R16, R17 ;  /* 0x0000001014117223 */ /* 0x000fe20000010011 */
[----:B------:R-:W-:Y:S01]  /*4360*/  FADD.FTZ R44, R44, R15 ;  /* 0x0000000f2c2c7221 */ /* 0x000fe20000010000 */
[-C--:B------:R-:W-:Y:S02]  /*4370*/  @!P1 ISETP.GE.AND P5, PT, R12, R59.reuse, PT ;  /* 0x0000003b0c00920c */ /* 0x080fe40003fa6270 */
[----:B-----5:R-:W-:Y:S01]  /*4380*/  @!P1 FSEL R24, R24, RZ, !P2 ;  /* 0x000000ff18189208 */ /* 0x020fe20005000000 */
[----:B------:R-:W3:Y:S01]  /*4390*/  LDG.E.128.CONSTANT R12, desc[UR6][R60.64+0x1400] ;  /* 0x001400063c0c7981 */ /* 0x000ee2000c1e9d00 */
[----:B------:R-:W-:Y:S01]  /*43a0*/  @!P1 ISETP.GE.AND P2, PT, R52, R59, PT ;  /* 0x0000003b3400920c */ /* 0x000fe20003f46270 */
[----:B------:R-:W-:Y:S01]  /*43b0*/  FFMA.FTZ R18, R22, R18, R17 ;  /* 0x0000001216127223 */ /* 0x000fe20000010011 */
[----:B------:R-:W-:-:S02]  /*43c0*/  @!P1 IADD3 R16, PT, PT, R52, 0x1, RZ ;  /* 0x0000000134109810 */ /* 0x000fc40007ffe0ff */
[----:B------:R-:W-:Y:S01]  /*43d0*/  @!P1 FSEL R25, R25, RZ, !P2 ;  /* 0x000000ff19199208 */ /* 0x000fe20005000000 */
[----:B------:R-:W-:Y:S01]  /*43e0*/  FFMA.FTZ R18, R23, R19, R18 ;  /* 0x0000001317127223 */ /* 0x000fe20000010012 */
[----:B------:R-:W-:Y:S01]  /*43f0*/  @!P1 ISETP.GE.AND P2, PT, R16, R59, PT ;  /* 0x0000003b1000920c */ /* 0x000fe20003f46270 */
[----:B------:R-:W-:Y:S01]  /*4400*/  @!P1 VIADD R16, R52, 0x2 ;  /* 0x0000000234109836 */ /* 0x000fe20000000000 */
[----:B------:R-:W-:Y:S01]  /*4410*/  @!P1 FSEL R26, R26, RZ, !P3 ;  /* 0x000000ff1a1a9208 */ /* 0x000fe20005800000 */
[----:B------:R-:W-:-:S03]  /*4420*/  FADD.FTZ R43, R43, R18 ;  /* 0x000000122b2b7221 */ /* 0x000fc60000010000 */
[-C--:B------:R-:W-:Y:S02]  /*4430*/  @!P1 ISETP.GE.AND P3, PT, R16, R59.reuse, PT ;  /* 0x0000003b1000920c */ /* 0x080fe40003f66270 */
[----:B------:R-:W4:Y:S01]  /*4440*/  LDG.E.128.CONSTANT R16, desc[UR6][R60.64+0x1600] ;  /* 0x001600063c107981 */ /* 0x000f22000c1e9d00 */
[----:B------:R-:W-:Y:S02]  /*4450*/  @!P1 FSEL R27, R27, RZ, !P6 ;  /* 0x000000ff1b1b9208 */ /* 0x000fe40007000000 */
[----:B------:R-:W-:Y:S01]  /*4460*/  @!P1 ISETP.GE.AND P6, PT, R55, R59, PT ;  /* 0x0000003b3700920c */ /* 0x000fe20003fc6270 */
[----:B------:R-:W-:Y:S01]  /*4470*/  FMUL.FTZ R25, R21, R25 ;  /* 0x0000001915197220 */ /* 0x000fe20000410000 */
[----:B------:R-:W-:-:S03]  /*4480*/  FADD.FTZ R51, R51, R62 ;  /* 0x0000003e33337221 */ /* 0x000fc60000010000 */
[----:B------:R-:W-:-:S04]  /*4490*/  FFMA.FTZ R25, R20, R24, R25 ;  /* 0x0000001814197223 */ /* 0x000fc80000010019 */
[----:B------:R-:W-:-:S04]  /*44a0*/  FFMA.FTZ R62, R22, R26, R25 ;  /* 0x0000001a163e7223 */ /* 0x000fc80000010019 */
[----:B------:R-:W-:Y:S02]  /*44b0*/  FFMA.FTZ R62, R23, R27, R62 ;  /* 0x0000001b173e7223 */ /* 0x000fe4000001003e */
[----:B------:R-:W5:Y:S01]  /*44c0*/  LDG.E.128.CONSTANT R24, desc[UR6][R60.64+0x1800] ;  /* 0x001800063c187981 */ /* 0x000f62000c1e9d00 */
[----:B--2---:R-:W-:Y:S02]  /*44d0*/  @!P1 FSEL R8, R8, RZ, !P6 ;  /* 0x000000ff08089208 */ /* 0x004fe40007000000 */
[-C--:B------:R-:W-:Y:S02]  /*44e0*/  @!P1 ISETP.GE.AND P6, PT, R52, R59.reuse, PT ;  /* 0x0000003b3400920c */ /* 0x080fe40003fc6270 */
[----:B------:R-:W-:Y:S02]  /*44f0*/  @!P1 FSEL R10, R10, RZ, !P4 ;  /* 0x000000ff0a0a9208 */ /* 0x000fe40006000000 */
[----:B------:R-:W-:Y:S02]  /*4500*/  @!P1 ISETP.GE.AND P4, PT, R52, R59, PT ;  /* 0x0000003b3400920c */ /* 0x000fe40003f86270 */
[----:B------:R-:W-:-:S02]  /*4510*/  @!P1 FSEL R9, R9, RZ, !P6 ;  /* 0x000000ff09099208 */ /* 0x000fc40007000000 */
[----:B------:R-:W-:Y:S02]  /*4520*/  @!P1 ISETP.GE.AND P6, PT, R55, R59, PT ;  /* 0x0000003b3700920c */ /* 0x000fe40003fc6270 */
[----:B---3--:R-:W-:Y:S02]  /*4530*/  @!P1 FSEL R13, R13, RZ, !P4 ;  /* 0x000000ff0d0d9208 */ /* 0x008fe40006000000 */
[----:B------:R-:W-:Y:S01]  /*4540*/  @!P1 FSEL R12, R12, RZ, !P6 ;  /* 0x000000ff0c0c9208 */ /* 0x000fe20007000000 */
[----:B------:R-:W-:Y:S01]  /*4550*/  FMUL.FTZ R9, R21, R9 ;  /* 0x0000000915097220 */ /* 0x000fe20000410000 */
[----:B------:R-:W-:Y:S01]  /*4560*/  @!P1 FSEL R11, R11, RZ, !P5 ;  /* 0x000000ff0b0b9208 */ /* 0x000fe20006800000 */
[----:B------:R-:W-:Y:S01]  /*4570*/  FMUL.FTZ R13, R21, R13 ;  /* 0x0000000d150d7220 */ /* 0x000fe20000410000 */
[----:B------:R-:W-:Y:S02]  /*4580*/  @!P1 ISETP.GE.AND P5, PT, R55, R59, PT ;  /* 0x0000003b3700920c */ /* 0x000fe40003fa6270 */
[----:B------:R-:W-:Y:S01]  /*4590*/  @!P1 FSEL R14, R14, RZ, !P2 ;  /* 0x000000ff0e0e9208 */ /* 0x000fe20005000000 */
[C---:B------:R-:W-:Y:S01]  /*45a0*/  FFMA.FTZ R13, R20.reuse, R12, R13 ;  /* 0x0000000c140d7223 */ /* 0x040fe2000001000d */
[----:B------:R-:W-:Y:S01]  /*45b0*/  FFMA.FTZ R9, R20, R8, R9 ;  /* 0x0000000814097223 */ /* 0x000fe20000010009 */
[----:B------:R-:W-:-:S02]  /*45c0*/  @!P1 FSEL R15, R15, RZ, !P3 ;  /* 0x000000ff0f0f9208 */ /* 0x000fc40005800000 */
[----:B----4-:R-:W-:Y:S01]  /*45d0*/  @!P1 FSEL R16, R16, RZ, !P5 ;  /* 0x000000ff10109208 */ /* 0x010fe20006800000 */
[----:B------:R-:W-:Y:S01]  /*45e0*/  FFMA.FTZ R14, R22, R14, R13 ;  /* 0x0000000e160e7223 */ /* 0x000fe2000001000d */
[----:B------:R-:W-:Y:S01]  /*45f0*/  @!P1 ISETP.GE.AND P5, PT, R52, R59, PT ;  /* 0x0000003b3400920c */ /* 0x000fe20003fa6270 */
[----:B------:R-:W-:Y:S01]  /*4600*/  FFMA.FTZ R10, R22, R10, R9 ;  /* 0x0000000a160a7223 */ /* 0x000fe20000010009 */
[----:B------:R-:W-:Y:S01]  /*4610*/  @!P1 IADD3 R8, PT, PT, R52, 0x1, RZ ;  /* 0x0000000134089810 */ /* 0x000fe20007ffe0ff */
[----:B------:R-:W-:Y:S01]  /*4620*/  FFMA.FTZ R15, R23, R15, R14 ;  /* 0x0000000f170f7223 */ /* 0x000fe2000001000e */
[----:B------:R-:W-:Y:S01]  /*4630*/  @!P1 FSEL R17, R17, RZ, !P5 ;  /* 0x000000ff11119208 */ /* 0x000fe20006800000 */
[----:B------:R-:W-:Y:S01]  /*4640*/  FFMA.FTZ R10, R23, R11, R10 ;  /* 0x0000000b170a7223 */ /* 0x000fe2000001000a */
[-C--:B------:R-:W-:Y:S02]  /*4650*/  @!P1 ISETP.GE.AND P5, PT, R8, R59.reuse, PT ;  /* 0x0000003b0800920c */ /* 0x080fe40003fa6270 */
[----:B------:R-:W-:Y:S01]  /*4660*/  @!P1 IADD3 R8, PT, PT, R52, 0x2, RZ ;  /* 0x0000000234089810 */ /* 0x000fe20007ffe0ff */
[----:B------:R-:W-:Y:S01]  /*4670*/  FADD.FTZ R40, R40, R15 ;  /* 0x0000000f28287221 */ /* 0x000fe20000010000 */
[----:B------:R-:W-:Y:S01]  /*4680*/  @!P1 FSEL R18, R18, RZ, !P5 ;  /* 0x000000ff12129208 */ /* 0x000fe20006800000 */
[----:B------:R-:W-:Y:S01]  /*4690*/  FADD.FTZ R41, R41, R10 ;  /* 0x0000000a29297221 */ /* 0x000fe20000010000 */
[----:B------:R-:W-:Y:S01]  /*46a0*/  @!P1 ISETP.GE.AND P5, PT, R8, R59, PT ;  /* 0x0000003b0800920c */ /* 0x000fe20003fa6270 */
[----:B------:R-:W2:Y:S01]  /*46b0*/  LDG.E.128.CONSTANT R12, desc[UR6][R60.64+0x1c00] ;  /* 0x001c00063c0c7981 */ /* 0x000ea2000c1e9d00 */
[----:B------:R-:W-:-:S03]  /*46c0*/  FMUL.FTZ R17, R21, R17 ;  /* 0x0000001115117220 */ /* 0x000fc60000410000 */
[----:B------:R-:W3:Y:S01]  /*46d0*/  LDG.E.128.CONSTANT R8, desc[UR6][R60.64+0x1a00] ;  /* 0x001a00063c087981 */ /* 0x000ee2000c1e9d00 */
[----:B------:R-:W-:Y:S01]  /*46e0*/  FFMA.FTZ R17, R20, R16, R17 ;  /* 0x0000001014117223 */ /* 0x000fe20000010011 */
[----:B------:R-:W-:-:S03]  /*46f0*/  @!P1 FSEL R19, R19, RZ, !P5 ;  /* 0x000000ff13139208 */ /* 0x000fc60006800000 */
[----:B------:R-:W-:-:S04]  /*4700*/  FFMA.FTZ R18, R22, R18, R17 ;  /* 0x0000001216127223 */ /* 0x000fc80000010011 */
[----:B------:R-:W-:-:S04]  /*4710*/  FFMA.FTZ R18, R23, R19, R18 ;  /* 0x0000001317127223 */ /* 0x000fc80000010012 */
[----:B------:R-:W-:Y:S02]  /*4720*/  FADD.FTZ R39, R39, R18 ;  /* 0x0000001227277221 */ /* 0x000fe40000010000 */
[----:B------:R-:W4:Y:S01]  /*4730*/  LDG.E.128.CONSTANT R16, desc[UR6][R60.64+0x1e00] ;  /* 0x001e00063c107981 */ /* 0x000f22000c1e9d00 */
[-C--:B------:R-:W-:Y:S02]  /*4740*/  @!P1 ISETP.GE.AND P5, PT, R52, R59.reuse, PT ;  /* 0x0000003b3400920c */ /* 0x080fe40003fa6270 */
[-C--:B------:R-:W-:Y:S02]  /*4750*/  @!P1 ISETP.GE.AND P6, PT, R55, R59.reuse, PT ;  /* 0x0000003b3700920c */ /* 0x080fe40003fc6270 */
[----:B-----5:R-:W-:Y:S02]  /*4760*/  @!P1 FSEL R25, R25, RZ, !P5 ;  /* 0x000000ff19199208 */ /* 0x020fe40006800000 */
[----:B------:R-:W-:Y:S02]  /*4770*/  @!P1 FSEL R24, R24, RZ, !P6 ;  /* 0x000000ff18189208 */ /* 0x000fe40007000000 */
[----:B------:R-:W-:-:S02]  /*4780*/  @!P1 ISETP.GE.AND P5, PT, R52, R59, PT ;  /* 0x0000003b3400920c */ /* 0x000fc40003fa6270 */
[-C--:B------:R-:W-:Y:S02]  /*4790*/  @!P1 ISETP.GE.AND P6, PT, R52, R59.reuse, PT ;  /* 0x0000003b3400920c */ /* 0x080fe40003fc6270 */
[CC--:B------:R-:W-:Y:S02]  /*47a0*/  @!P1 ISETP.GE.AND P2, PT, R55.reuse, R59.reuse, PT ;  /* 0x0000003b3700920c */ /* 0x0c0fe40003f46270 */
[CC--:B------:R-:W-:Y:S02]  /*47b0*/  @!P1 ISETP.GE.AND P4, PT, R55.reuse, R59.reuse, PT ;  /* 0x0000003b3700920c */ /* 0x0c0fe40003f86270 */
[----:B------:R-:W-:Y:S01]  /*47c0*/  @!P1 ISETP.GE.AND P3, PT, R55, R59, PT ;  /* 0x0000003b3700920c */ /* 0x000fe20003f66270 */
[----:B------:R-:W-:-:S04]  /*47d0*/  FMUL.FTZ R25, R21, R25 ;  /* 0x0000001915197220 */ /* 0x000fc80000410000 */
[----:B------:R-:W-:Y:S01]  /*47e0*/  FFMA.FTZ R25, R20, R24, R25 ;  /* 0x0000001814197223 */ /* 0x000fe20000010019 */
[----:B------:R-:W-:Y:S01]  /*47f0*/  FADD.FTZ R42, R42, R62 ;  /* 0x0000003e2a2a7221 */ /* 0x000fe20000010000 */
[----:B--2---:R-:W-:Y:S02]  /*4800*/  @!P1 FSEL R13, R13, RZ, !P5 ;  /* 0x000000ff0d0d9208 */ /* 0x004fe40006800000 */
[----:B---3--:R-:W-:-:S03]  /*4810*/  @!P1 FSEL R9, R9, RZ, !P6 ;  /* 0x000000ff09099208 */ /* 0x008fc60007000000 */
[C---:B------:R-:W-:Y:S01]  /*4820*/  FMUL.FTZ R13, R21.reuse, R13 ;  /* 0x0000000d150d7220 */ /* 0x040fe20000410000 */
[----:B------:R-:W-:Y:S02]  /*4830*/  @!P1 FSEL R12, R12, RZ, !P2 ;  /* 0x000000ff0c0c9208 */ /* 0x000fe40005000000 */
[----:B------:R-:W-:Y:S01]  /*4840*/  @!P1 FSEL R8, R8, RZ, !P4 ;  /* 0x000000ff08089208 */ /* 0x000fe20006000000 */
[----:B------:R-:W-:Y:S02]  /*4850*/  FMUL.FTZ R9, R21, R9 ;  /* 0x0000000915097220 */ /* 0x000fe40000410000 */
[----:B------:R-:W-:Y:S01]  /*4860*/  FFMA.FTZ R13, R20, R12, R13 ;  /* 0x0000000c140d7223 */ /* 0x000fe2000001000d */
[----:B------:R-:W-:Y:S02]  /*4870*/  @!P1 VIADD R12, R52, 0x1 ;  /* 0x00000001340c9836 */ /* 0x000fe40000000000 */
[----:B------:R-:W-:Y:S01]  /*4880*/  FFMA.FTZ R9, R20, R8, R9 ;  /* 0x0000000814097223 */ /* 0x000fe20000010009 */
[----:B------:R-:W-:-:S02]  /*4890*/  @!P1 IADD3 R8, PT, PT, R52, 0x2, RZ ;  /* 0x0000000234089810 */ /* 0x000fc40007ffe0ff */
[-C--:B------:R-:W-:Y:S02]  /*48a0*/  @!P1 ISETP.GE.AND P6, PT, R52, R59.reuse, PT ;  /* 0x0000003b3400920c */ /* 0x080fe40003fc6270 */
[-C--:B------:R-:W-:Y:S02]  /*48b0*/  @!P1 ISETP.GE.AND P5, PT, R12, R59.reuse, PT ;  /* 0x0000003b0c00920c */ /* 0x080fe40003fa6270 */
[CC--:B------:R-:W-:Y:S02]  /*48c0*/  @!P1 ISETP.GE.AND P2, PT, R8.reuse, R59.reuse, PT ;  /* 0x0000003b0800920c */ /* 0x0c0fe40003f46270 */
[----:B------:R-:W-:Y:S02]  /*48d0*/  @!P1 ISETP.GE.AND P4, PT, R8, R59, PT ;  /* 0x0000003b0800920c */ /* 0x000fe40003f86270 */
[----:B------:R-:W-:Y:S02]  /*48e0*/  @!P1 IADD3 R8, PT, PT, R52, 0x1, RZ ;  /* 0x0000000134089810 */ /* 0x000fe40007ffe0ff */
[----:B------:R-:W-:-:S02]  /*48f0*/  @!P1 FSEL R26, R26, RZ, !P5 ;  /* 0x000000ff1a1a9208 */ /* 0x000fc40006800000 */
[----:B----4-:R-:W-:Y:S02]  /*4900*/  @!P1 FSEL R17, R17, RZ, !P6 ;  /* 0x000000ff11119208 */ /* 0x010fe40007000000 */
[-C--:B------:R-:W-:Y:S01]  /*4910*/  @!P1 ISETP.GE.AND P5, PT, R8, R59.reuse, PT ;  /* 0x0000003b0800920c */ /* 0x080fe20003fa6270 */
[----:B------:R-:W-:Y:S01]  /*4920*/  @!P1 VIADD R8, R52, 0x2 ;  /* 0x0000000234089836 */ /* 0x000fe20000000000 */
[-C--:B------:R-:W-:Y:S02]  /*4930*/  @!P1 ISETP.GE.AND P6, PT, R12, R59.reuse, PT ;  /* 0x0000003b0c00920c */ /* 0x080fe40003fc6270 */
[----:B------:R-:W-:Y:S02]  /*4940*/  @!P1 FSEL R14, R14, RZ, !P5 ;  /* 0x000000ff0e0e9208 */ /* 0x000fe40006800000 */
[----:B------:R-:W-:Y:S02]  /*4950*/  @!P1 FSEL R10, R10, RZ, !P6 ;  /* 0x000000ff0a0a9208 */ /* 0x000fe40007000000 */
[----:B------:R-:W-:-:S02]  /*4960*/  @!P1 ISETP.GE.AND P6, PT, R8, R59, PT ;  /* 0x0000003b0800920c */ /* 0x000fc40003fc6270 */
[----:B------:R-:W-:Y:S02]  /*4970*/  @!P1 ISETP.GE.AND P5, PT, R8, R59, PT ;  /* 0x0000003b0800920c */ /* 0x000fe40003fa6270 */
[----:B------:R-:W-:Y:S02]  /*4980*/  @!P1 IADD3 R8, PT, PT, R52, 0x1, RZ ;  /* 0x0000000134089810 */ /* 0x000fe40007ffe0ff */
[----:B------:R-:W-:Y:S01]  /*4990*/  @!P1 FSEL R16, R16, RZ, !P3 ;  /* 0x000000ff10109208 */ /* 0x000fe20005800000 */
[----:B------:R-:W-:Y:S01]  /*49a0*/  FMUL.FTZ R17, R21, R17 ;  /* 0x0000001115117220 */ /* 0x000fe20000410000 */
[----:B------:R-:W-:-:S03]  /*49b0*/  @!P1 ISETP.GE.AND P3, PT, R8, R59, PT ;  /* 0x0000003b0800920c */ /* 0x000fc60003f66270 */
        /* <DEDUP_REMOVED lines=12> */
[----:B------:R-:W-:-:S02]  /*4a80*/  FFMA.FTZ R15, R23, R15, R14 ;  /* 0x0000000f170f7223 */ /* 0x000fc4000001000e */
[----:B------:R-:W-:Y:S01]  /*4a90*/  FFMA.FTZ R18, R23, R19, R18 ;  /* 0x0000001317127223 */ /* 0x000fe20000010012 */
[----:B------:R-:W-:Y:S01]  /*4aa0*/  FADD.FTZ R38, R38, R27 ;  /* 0x0000001b26267221 */ /* 0x000fe20000010000 */
[----:B------:R-:W-:Y:S01]  /*4ab0*/  FADD.FTZ R37, R37, R10 ;  /* 0x0000000a25257221 */ /* 0x000fe20000010000 */
[----:B------:R-:W-:Y:S01]  /*4ac0*/  FADD.FTZ R36, R36, R15 ;  /* 0x0000000f24247221 */ /* 0x000fe20000010000 */
[----:B------:R-:W-:-:S07]  /*4ad0*/  FADD.FTZ R35, R35, R18 ;  /* 0x0000001223237221 */ /* 0x000fce0000010000 */
.L_x_25809:
[----:B------:R-:W-:Y:S05]  /*4ae0*/  BSYNC.RECONVERGENT B1 ;  /* 0x0000000000017941 */ /* 0x000fea0003800200 */
.L_x_25808:
[----:B------:R-:W-:Y:S01]  /*4af0*/  IADD3 R29, P1, PT, R29, 0x10, RZ ;  /* 0x000000101d1d7810 */ /* 0x000fe20007f3e0ff */
[----:B------:R-:W-:Y:S01]  /*4b00*/  VIADD R52, R52, 0x40 ;  /* 0x0000004034347836 */ /* 0x000fe20000000000 */
[----:B------:R-:W-:Y:S02]  /*4b10*/  IADD3 R34, PT, PT, R34, 0x4, RZ ;  /* 0x0000000422227810 */ /* 0x000fe40007ffe0ff */
[----:B------:R-:W-:Y:S02]  /*4b20*/  IADD3 R32, PT, PT, R32, 0x100, RZ ;  /* 0x0000010020207810 */ /* 0x000fe40007ffe0ff */
[----:B------:R-:W-:Y:S01]  /*4b30*/  IADD3.X R28, PT, PT, RZ, R28, RZ, P1, !PT ;  /* 0x0000001cff1c7210 */ /* 0x000fe20000ffe4ff */
[----:B------:R-:W-:Y:S06]  /*4b40*/  @!P0 BRA `(.L_x_25810) ;  /* 0xffffffec00008947 */ /* 0x000fec000383ffff */
.L_x_25807:
[----:B------:R-:W-:Y:S05]  /*4b50*/  BSYNC.RECONVERGENT B0 ;  /* 0x0000000000007941 */ /* 0x000fea0003800200 */
.L_x_25806:
[----:B------:R-:W0:Y:S01]  /*4b60*/  SHFL.BFLY PT, R12, R43, 0x2, 0x1f ;  /* 0x0c401f002b0c7f89 */ /* 0x000e2200000e0000 */
[C---:B------:R-:W-:Y:S01]  /*4b70*/  LOP3.LUT P0, RZ, R46.reuse, 0x3, RZ, 0xc0, !PT ;  /* 0x000000032eff7812 */ /* 0x040fe2000780c0ff */
[----:B------:R-:W-:Y:S01]  /*4b80*/  BSSY.RECONVERGENT B0, `(.L_x_25811) ;  /* 0x000005b000007945 */ /* 0x000fe20003800200 */
[----:B------:R-:W-:Y:S01]  /*4b90*/  LOP3.LUT R19, R46, 0x3c0, RZ, 0xc0, !PT ;  /* 0x000003c02e137812 */ /* 0x000fe200078ec0ff */
[----:B------:R-:W2:Y:S03]  /*4ba0*/  SHFL.BFLY PT, R0, R51, 0x2, 0x1f ;  /* 0x0c401f0033007f89 */ /* 0x000ea600000e0000 */
[----:B------:R-:W-:Y:S01]  /*4bb0*/  ISETP.NE.OR P1, PT, R19, 0x40, P0 ;  /* 0x000000401300780c */ /* 0x000fe20000725670 */
[----:B------:R-:W4:Y:S04]  /*4bc0*/  SHFL.BFLY PT, R3, R50, 0x2, 0x1f ;  /* 0x0c401f0032037f89 */ /* 0x000f2800000e0000 */
[----:B------:R-:W4:Y:S04]  /*4bd0*/  SHFL.BFLY PT, R2, R49, 0x2, 0x1f ;  /* 0x0c401f0031027f89 */ /* 0x000f2800000e0000 */
[----:B------:R-:W4:Y:S04]  /*4be0*/  SHFL.BFLY PT, R7, R48, 0x2, 0x1f ;  /* 0x0c401f0030077f89 */ /* 0x000f2800000e0000 */
[----:B------:R-:W4:Y:S04]  /*4bf0*/  SHFL.BFLY PT, R8, R47, 0x2, 0x1f ;  /* 0x0c401f002f087f89 */ /* 0x000f2800000e0000 */
[----:B---3--:R-:W3:Y:S01]  /*4c00*/  SHFL.BFLY PT, R10, R45, 0x2, 0x1f ;  /* 0x0c401f002d0a7f89 */ /* 0x008ee200000e0000 */
[----:B0-----:R-:W-:-:S03]  /*4c10*/  FADD.FTZ R43, R12, R43 ;  /* 0x0000002b0c2b7221 */ /* 0x001fc60000010000 */
[----:B-1----:R-:W0:Y:S01]  /*4c20*/  SHFL.BFLY PT, R9, R44, 0x2, 0x1f ;  /* 0x0c401f002c097f89 */ /* 0x002e2200000e0000 */
[----:B--2---:R-:W-:-:S03]  /*4c30*/  FADD.FTZ R51, R0, R51 ;  /* 0x0000003300337221 */ /* 0x004fc60000010000 */
[----:B------:R-:W1:Y:S01]  /*4c40*/  SHFL.BFLY PT, R11, R42, 0x2, 0x1f ;  /* 0x0c401f002a0b7f89 */ /* 0x000e6200000e0000 */
[----:B----4-:R-:W-:-:S03]  /*4c50*/  FADD.FTZ R50, R3, R50 ;  /* 0x0000003203327221 */ /* 0x010fc60000010000 */
[----:B------:R-:W2:Y:S01]  /*4c60*/  SHFL.BFLY PT, R14, R41, 0x2, 0x1f ;  /* 0x0c401f00290e7f89 */ /* 0x000ea200000e0000 */
[----:B------:R-:W-:-:S03]  /*4c70*/  FADD.FTZ R49, R2, R49 ;  /* 0x0000003102317221 */ /* 0x000fc60000010000 */
[----:B------:R-:W4:Y:S01]  /*4c80*/  SHFL.BFLY PT, R13, R40, 0x2, 0x1f ;  /* 0x0c401f00280d7f89 */ /* 0x000f2200000e0000 */
[----:B------:R-:W-:-:S03]  /*4c90*/  FADD.FTZ R48, R7, R48 ;  /* 0x0000003007307221 */ /* 0x000fc60000010000 */
[----:B------:R-:W4:Y:S01]  /*4ca0*/  SHFL.BFLY PT, R16, R39, 0x2, 0x1f ;  /* 0x0c401f0027107f89 */ /* 0x000f2200000e0000 */
[----:B------:R-:W-:-:S03]  /*4cb0*/  FADD.FTZ R47, R8, R47 ;  /* 0x0000002f082f7221 */ /* 0x000fc60000010000 */
[----:B------:R-:W4:Y:S01]  /*4cc0*/  SHFL.BFLY PT, R15, R38, 0x2, 0x1f ;  /* 0x0c401f00260f7f89 */ /* 0x000f2200000e0000 */
[----:B---3--:R-:W-:-:S03]  /*4cd0*/  FADD.FTZ R45, R10, R45 ;  /* 0x0000002d0a2d7221 */ /* 0x008fc60000010000 */
        /* <DEDUP_REMOVED lines=8> */
[----:B------:R-:W-:Y:S02]  /*4d60*/  FADD.FTZ R39, R16, R39 ;  /* 0x0000002710277221 */ /* 0x000fe40000010000 */
        /* <DEDUP_REMOVED lines=11> */
[----:B------:R-:W-:-:S03]  /*4e20*/  SHF.R.U32.HI R12, RZ, 0x2, R4 ;  /* 0x00000002ff0c7819 */ /* 0x000fc60000011604 */
[----:B------:R-:W2:Y:S01]  /*4e30*/  SHFL.BFLY PT, R9, R44, 0x1, 0x1f ;  /* 0x0c201f002c097f89 */ /* 0x000ea200000e0000 */
[----:B----4-:R-:W-:Y:S01]  /*4e40*/  FADD.FTZ R51, R51, R0 ;  /* 0x0000000033337221 */ /* 0x010fe20000010000 */
[----:B------:R-:W-:Y:S02]  /*4e50*/  IMAD R5, R5, 0x80, R12 ;  /* 0x0000008005057824 */ /* 0x000fe400078e020c */
        /* <DEDUP_REMOVED lines=15> */
[----:B------:R-:W-:Y:S01]  /*4f50*/  FADD.FTZ R2, R41, R16 ;  /* 0x0000001029027221 */ /* 0x000fe20000010000 */
[----:B------:R-:W-:Y:S01]  /*4f60*/  BAR.SYNC.DEFER_BLOCKING 0x0 ;  /* 0x0000000000007b1d */ /* 0x000fe20000010000 */
[----:B---3--:R-:W-:Y:S01]  /*4f70*/  FADD.FTZ R3, R13, R18 ;  /* 0x000000120d037221 */ /* 0x008fe20000010000 */
[----:B0-----:R-:W-:Y:S01]  /*4f80*/  FADD.FTZ R7, R39, R20 ;  /* 0x0000001427077221 */ /* 0x001fe20000010000 */
[----:B-1----:R-:W-:Y:S01]  /*4f90*/  FADD.FTZ R8, R15, R22 ;  /* 0x000000160f087221 */ /* 0x002fe20000010000 */
[----:B--2---:R-:W-:Y:S01]  /*4fa0*/  FADD.FTZ R9, R37, R24 ;  /* 0x0000001825097221 */ /* 0x004fe20000010000 */
[----:B------:R-:W-:Y:S01]  /*4fb0*/  FADD.FTZ R4, R17, R26 ;  /* 0x0000001a11047221 */ /* 0x000fe20000010000 */
        /* <DEDUP_REMOVED lines=23> */
.L_x_25812:
[----:B------:R-:W-:Y:S05]  /*5130*/  BSYNC.RECONVERGENT B0 ;  /* 0x0000000000007941 */ /* 0x000fea0003800200 */
.L_x_25811:
        /* <DEDUP_REMOVED lines=45> */
.L_x_25814:
[----:B------:R-:W-:Y:S05]  /*5410*/  BSYNC.RECONVERGENT B0 ;  /* 0x0000000000007941 */ /* 0x000fea0003800200 */
.L_x_25813:
        /* <DEDUP_REMOVED lines=20> */
.L_x_25816:
[----:B------:R-:W-:Y:S05]  /*5560*/  BSYNC.RECONVERGENT B0 ;  /* 0x0000000000007941 */ /* 0x000fea0003800200 */
.L_x_25815:
        /* <DEDUP_REMOVED lines=35> */
.L_x_25818:
[----:B------:R-:W-:Y:S05]  /*57a0*/  BSYNC.RECONVERGENT B0 ;  /* 0x0000000000007941 */ /* 0x000fea0003800200 */
.L_x_25817:
[----:B------:R-:W-:Y:S06]  /*57b0*/  BAR.SYNC.DEFER_BLOCKING 0x0 ;  /* 0x0000000000007b1d */ /* 0x000fec0000010000 */
[----:B------:R-:W-:Y:S05]  /*57c0*/  @P4 EXIT ;  /* 0x000000000000494d */ /* 0x000fea0003800000 */
[----:B------:R-:W-:Y:S01]  /*57d0*/  IMAD R31, R6, R31, UR13 ;  /* 0x0000000d061f7e24 */ /* 0x000fe2000f8e021f */
[----:B------:R-:W-:Y:S06]  /*57e0*/  @P0 EXIT ;  /* 0x000000000000094d */ /* 0x000fec0003800000 */
[----:B------:R-:W0:Y:S01]  /*57f0*/  LDCU.64 UR8, c[0x0][0x390] ;  /* 0x00007200ff0877ac */ /* 0x000e220008000a00 */
[----:B------:R-:W-:Y:S01]  /*5800*/  IMAD R5, R31, R30, RZ ;  /* 0x0000001e1f057224 */ /* 0x000fe200078e02ff */
[----:B------:R-:W-:Y:S01]  /*5810*/  SHF.R.U32.HI R46, RZ, 0x2, R46 ;  /* 0x00000002ff2e7819 */ /* 0x000fe2000001162e */
[----:B------:R-:W-:-:S03]  /*5820*/  USHF.L.U32 UR4, UR12, 0x7, URZ ;  /* 0x000000070c047899 */ /* 0x000fc600080006ff */
[----:B------:R-:W-:-:S04]  /*5830*/  SHF.L.U32 R5, R5, 0x7, RZ ;  /* 0x0000000705057819 */ /* 0x000fc800000006ff */
        /* <DEDUP_REMOVED lines=21> */
.L_x_25781:
[----:B------:R-:W-:Y:S01]  /*5990*/  HFMA2 R8, -RZ, RZ, 0, 5.9604644775390625e-08 ;  /* 0x00000001ff087431 */ /* 0x000fe200000001ff */
[----:B------:R-:W-:Y:S01]  /*59a0*/  BSSY B2, `(.L_x_25819) ;  /* 0x0000006000027945 */ /* 0x000fe20003800000 */
[----:B------:R-:W-:Y:S01]  /*59b0*/  IMAD.MOV.U32 R11, RZ, RZ, 0x1f ;  /* 0x0000001fff0b7424 */ /* 0x000fe200078e00ff */
[----:B------:R-:W-:-:S07]  /*59c0*/  MOV R7, 0xffffffff ;  /* 0xffffffff00077802 */ /* 0x000fce0000000f00 */
[----:B------:R-:W-:Y:S05]  /*59d0*/  WARPSYNC.COLLECTIVE R7, `(.L_x_25820) ;  /* 0x0000000007087348 */ /* 0x000fea0003c00000 */
[----:B------:R0:W1:Y:S02]  /*59e0*/  SHFL.BFLY P2, R9, R34, R8, R11 ;  /* 0x0c00000822097389 */ /* 0x000064000004000b */
[----:B01----:R-:W-:Y:S05]  /*59f0*/  ENDCOLLECTIVE ;  /* 0x000000000000791b */ /* 0x003fea0003800000 */
.L_x_25820:
[----:B------:R-:W-:Y:S05]  /*5a00*/  BSYNC B2 ;  /* 0x0000000000027941 */ /* 0x000fea0003800000 */
.L_x_25819:
[----:B------:R-:W-:Y:S01]  /*5a10*/  MOV R7, R9 ;  /* 0x0000000900077202 */ /* 0x000fe20000000f00 */
[----:B------:R-:W-:Y:S06]  /*5a20*/  BRA `(.L_x_25821) ;  /* 0xffffffbc00007947 */ /* 0x000fec000383ffff */
.L_x_25783:
[----:B------:R-:W-:Y:S01]  /*5a30*/  HFMA2 R8, -RZ, RZ, 0, 9.5367431640625e-07 ;  /* 0x00000010ff087431 */ /* 0x000fe200000001ff */
[----:B------:R-:W-:Y:S01]  /*5a40*/  BSSY B0, `(.L_x_25822) ;  /* 0x0000007000007945 */ /* 0x000fe20003800000 */
[----:B0-----:R-:W-:Y:S01]  /*5a50*/  IMAD.MOV.U32 R34, RZ, RZ, R51 ;  /* 0x000000ffff227224 */ /* 0x001fe200078e0033 */
[----:B------:R-:W-:Y:S01]  /*5a60*/  MOV R11, 0x1f ;  /* 0x0000001f000b7802 */ /* 0x000fe20000000f00 */
[----:B------:R-:W-:-:S07]  /*5a70*/  IMAD.MOV.U32 R7, RZ, RZ, -0x1 ;  /* 0xffffffffff077424 */ /* 0x000fce00078e00ff */
[----:B-----5:R-:W-:Y:S05]  /*5a80*/  WARPSYNC.COLLECTIVE R7, `(.L_x_25823) ;  /* 0x0000000007087348 */ /* 0x020fea0003c00000 */
[----:B------:R0:W1:Y:S02]  /*5a90*/  SHFL.BFLY P2, R9, R34, R8, R11 ;  /* 0x0c00000822097389 */ /* 0x000064000004000b */
[----:B01---5:R-:W-:Y:S05]  /*5aa0*/  ENDCOLLECTIVE ;  /* 0x000000000000791b */ /* 0x023fea0003800000 */
.L_x_25823:
[----:B------:R-:W-:Y:S05]  /*5ab0*/  BSYNC B0 ;  /* 0x0000000000007941 */ /* 0x000fea0003800000 */
.L_x_25822:
        /* <DEDUP_REMOVED lines=9> */
.L_x_25824:
[----:B------:R-:W-:Y:S02]  /*5b50*/  HFMA2 R8, -RZ, RZ, 0, 2.384185791015625e-07 ;  /* 0x00000004ff087431 */ /* 0x000fe400000001ff */
[----:B------:R-:W-:-:S05]  /*5b60*/  IMAD.MOV.U32 R5, RZ, RZ, R9 ;  /* 0x000000ffff057224 */ /* 0x000fca00078e0009 */
[----:B------:R-:W-:-:S04]  /*5b70*/  FMNMX.FTZ R5, R4, R5, !PT ;  /* 0x0000000504057209 */ /* 0x000fc80007810000 */
[----:B------:R-:W-:-:S07]  /*5b80*/  MOV R34, R5 ;  /* 0x0000000500227202 */ /* 0x000fce0000000f00 */
[----:B------:R-:W-:Y:S05]  /*5b90*/  WARPSYNC.COLLECTIVE R7, `(.L_x_25825) ;  /* 0x0000000007087348 */ /* 0x000fea0003c00000 */
[----:B------:R0:W1:Y:S02]  /*5ba0*/  SHFL.BFLY P2, R9, R34, R8, R11 ;  /* 0x0c00000822097389 */ /* 0x000064000004000b */
[----:B01----:R-:W-:Y:S05]  /*5bb0*/  ENDCOLLECTIVE ;  /* 0x000000000000791b */ /* 0x003fea0003800000 */
.L_x_25825:
[----:B------:R-:W-:Y:S02]  /*5bc0*/  HFMA2 R8, -RZ, RZ, 0, 1.1920928955078125e-07 ;  /* 0x00000002ff087431 */ /* 0x000fe400000001ff */
[----:B------:R-:W-:-:S05]  /*5bd0*/  IMAD.MOV.U32 R6, RZ, RZ, R9 ;  /* 0x000000ffff067224 */ /* 0x000fca00078e0009 */
[----:B------:R-:W-:-:S04]  /*5be0*/  FMNMX.FTZ R6, R5, R6, !PT ;  /* 0x0000000605067209 */ /* 0x000fc80007810000 */
[----:B------:R-:W-:-:S07]  /*5bf0*/  MOV R34, R6 ;  /* 0x0000000600227202 */ /* 0x000fce0000000f00 */
[----:B------:R-:W-:Y:S05]  /*5c00*/  WARPSYNC.COLLECTIVE R7, `(.L_x_25826) ;  /* 0x0000000007087348 */ /* 0x000fea0003c00000 */
[----:B------:R0:W1:Y:S02]  /*5c10*/  SHFL.BFLY P2, R9, R34, R8, R11 ;  /* 0x0c00000822097389 */ /* 0x000064000004000b */
[----:B01----:R-:W-:Y:S05]  /*5c20*/  ENDCOLLECTIVE ;  /* 0x000000000000791b */ /* 0x003fea0003800000 */
.L_x_25826:
[----:B------:R-:W-:Y:S05]  /*5c30*/  BRA `(.L_x_25827) ;  /* 0xffffffb800fc7947 */ /* 0x000fea000383ffff */
.L_x_25828:
        /* <DEDUP_REMOVED lines=12> */
.L_x_27724:


//--------------------- .text._ZN4vllm25paged_attention_v2_kernelIffLi120ELi16ELi128ELNS_18Fp8KVCacheDataTypeE0ELb1ELi512EEEvPfS2_PT_PKS3_PKT0_S9_ifPKiSB_iPKfiiiSD_SD_iiiii --------------------------
	.section	.text._ZN4vllm25paged_attention_v2_kernelIffLi120ELi16ELi128ELNS_18Fp8KVCacheDataTypeE0ELb1ELi512EEEvPfS2_PT_PKS3_PKT0_S9_ifPKiSB_iPKfiiiSD_SD_iiiii,"ax",@progbits
	.align	128
        .global         _ZN4vllm25paged_attention_v2_kernelIffLi120ELi16ELi128ELNS_18Fp8KVCacheDataTypeE0ELb1ELi512EEEvPfS2_PT_PKS3_PKT0_S9_ifPKiSB_iPKfiiiSD_SD_iiiii
        .type           _ZN4vllm25paged_attention_v2_kernelIffLi120ELi16ELi128ELNS_18Fp8KVCacheDataTypeE0ELb1ELi512EEEvPfS2_PT_PKS3_PKT0_S9_ifPKiSB_iPKfiiiSD_SD_iiiii,@function
        .size           _ZN4vllm25paged_attention_v2_kernelIffLi120ELi16ELi128ELNS_18Fp8KVCacheDataTypeE0ELb1ELi512EEEvPfS2_PT_PKS3_PKT0_S9_ifPKiSB_iPKfiiiSD_SD_iiiii,(.L_x_27725 - _ZN4vllm25paged_attention_v2_kernelIffLi120ELi16ELi128ELNS_18Fp8KVCacheDataTypeE0ELb1ELi512EEEvPfS2_PT_PKS3_PKT0_S9_ifPKiSB_iPKfiiiSD_SD_iiiii)
        .other          _ZN4vllm25paged_attention_v2_kernelIffLi120ELi16ELi128ELNS_18Fp8KVCacheDataTypeE0ELb1ELi512EEEvPfS2_PT_PKS3_PKT0_S9_ifPKiSB_iPKfiiiSD_SD_iiiii,@"STO_CUDA_ENTRY STV_DEFAULT"
_ZN4vllm25paged_attention_v2_kernelIffLi120ELi16ELi128ELNS_18Fp8KVCacheDataTypeE0ELb1ELi512EEEvPfS2_PT_PKS3_PKT0_S9_ifPKiSB_iPKfiiiSD_SD_iiiii:
.text._ZN4vllm25paged_attention_v2_kernelIffLi120ELi16ELi128ELNS_18Fp8KVCacheDataTypeE0ELb1ELi512EEEvPfS2_PT_PKS3_PKT0_S9_ifPKiSB_iPKfiiiSD_SD_iiiii:
        /* <DEDUP_REMOVED lines=17> */
[----:B------:R-:W4:Y:S01]  /*0110*/  LDC R4, c[0x0][0x370] ;  /* 0x0000dc00ff047b82 */ /* 0x000f220000000800 */
[----:B------:R-:W-:Y:S01]  /*0120*/  IMAD.MOV.U32 R54, RZ, RZ, RZ ;  /* 0x000000ffff367224 */ /* 0x000fe200078e00ff */
[----:B------:R-:W-:Y:S01]  /*0130*/  UIADD3 UR6, UPT, UPT, UR9, -0x1, URZ ;  /* 0xffffffff09067890 */ /* 0x000fe2000fffe0ff */
[----:B------:R-:W4:Y:S01]  /*0140*/  S2R R51, SR_CTAID.Z ;  /* 0x0000000000337919 */ /* 0x000f220000002700 */
[----:B------:R-:W4:Y:S04]  /*0150*/  LDCU UR16, c[0x0][0x3f8] ;  /* 0x00007f00ff1077ac */ /* 0x000f280008000800 */
[----:B------:R-:W4:Y:S01]  /*0160*/  LDC R19, c[0x0][0x408] ;  /* 0x00010200ff137b82 */ /* 0x000f220000000800 */
[----:B-1----:R-:W-:Y:S01]  /*0170*/  IMAD R0, R3, UR4, RZ ;  /* 0x0000000403007c24 */ /* 0x002fe2000f8e02ff */
[----:B------:R-:W1:Y:S01]  /*0180*/  LDCU UR17, c[0x0][0x3fc] ;  /* 0x00007f80ff1177ac */ /* 0x000e620008000800 */
[----:B------:R-:W0:Y:S01]  /*0190*/  LDCU UR18, c[0x0][0x3e0] ;  /* 0x00007c00ff1277ac */ /* 0x000e220008000800 */
[----:B--2---:R-:W-:Y:S01]  /*01a0*/  ISETP.NE.U32.AND P0, PT, R10, RZ, PT ;  /* 0x000000ff0a00720c */ /* 0x004fe20003f05070 */
[----:B------:R-:W2:Y:S03]  /*01b0*/  LDCU UR19, c[0x0][0x3dc] ;  /* 0x00007b80ff1377ac */ /* 0x000ea60008000800 */
[----:B------:R-:W-:-:S02]  /*01c0*/  ISETP.NE.AND.EX P0, PT, R11, RZ, PT, P0 ;  /* 0x000000ff0b00720c */ /* 0x000fc40003f05300 */
[----:B0-----:R-:W-:Y:S01]  /*01d0*/  ISETP.GT.U32.AND P1, PT, R45, 0x3b, PT ;  /* 0x0000003b2d00780c */ /* 0x001fe20003f24070 */
[----:B------:R-:W0:Y:S01]  /*01e0*/  LDCU UR22, c[0x0][0x3b4] ;  /* 0x00007680ff1677ac */ /* 0x000e220008000800 */
[----:B------:R-:W0:Y:S09]  /*01f0*/  LDCU.64 UR20, c[0x0][0x3a0] ;  /* 0x00007400ff1477ac */ /* 0x000e320008000a00 */
[----:B------:R-:W1:Y:S02]  /*0200*/  @P0 LDC.64 R10, c[0x0][0x3d0] ;  /* 0x0000f400ff0a0b82 */ /* 0x000e640000000a00 */
[----:B---3--:R-:W-:Y:S01]  /*0210*/  @!P1 IMAD R2, R5, 0x78, RZ ;  /* 0x0000007805029824 */ /* 0x008fe200078e02ff */
[----:B------:R-:W-:-:S04]  /*0220*/  @!P1 SHF.L.U32 R7, R45, 0x1, RZ ;  /* 0x000000012d079819 */ /* 0x000fc800000006ff */
[----:B------:R-:W-:Y:S01]  /*0230*/  @!P1 IADD3 R2, P2, P3, R7, R0, R2 ;  /* 0x0000000007029210 */ /* 0x000fe20007b5e002 */
[----:B------:R-:W3:Y:S01]  /*0240*/  @!P1 LDC.64 R8, c[0x0][0x398] ;  /* 0x0000e600ff089b82 */ /* 0x000ee20000000a00 */
[----:B------:R-:W-:-:S04]  /*0250*/  SHF.R.S32.HI R0, RZ, 0x1f, R0 ;  /* 0x0000001fff007819 */ /* 0x000fc80000011400 */
[----:B------:R-:W-:Y:S02]  /*0260*/  @!P1 IADD3.X R0, PT, PT, RZ, R0, RZ, P2, P3 ;  /* 0x00000000ff009210 */ /* 0x000fe400017e64ff */
[----:B---3--:R-:W-:-:S04]  /*0270*/  @!P1 LEA R6, P2, R2, R8, 0x2 ;  /* 0x0000000802069211 */ /* 0x008fc800078410ff */
[----:B------:R-:W-:Y:S02]  /*0280*/  @!P1 LEA.HI.X R7, R2, R9, R0, 0x2, P2 ;  /* 0x0000000902079211 */ /* 0x000fe400010f1400 */
[----:B------:R-:W3:Y:S04]  /*0290*/  LDC R9, c[0x0][0x3b0] ;  /* 0x0000ec00ff097b82 */ /* 0x000ee80000000800 */
[----:B------:R-:W2:Y:S01]  /*02a0*/  @!P1 LDG.E.64.CONSTANT R6, desc[UR10][R6.64] ;  /* 0x0000000a06069981 */ /* 0x000ea2000c1e9b00 */
[----:B-1----:R-:W-:-:S05]  /*02b0*/  @P0 IMAD.WIDE.U32 R10, R5, 0x4, R10 ;  /* 0x00000004050a0825 */ /* 0x002fca00078e000a */
[----:B------:R1:W5:Y:S01]  /*02c0*/  @P0 LDG.E.CONSTANT R54, desc[UR10][R10.64] ;  /* 0x0000000a0a360981 */ /* 0x000362000c1e9900 */
[----:B---3--:R-:W-:-:S04]  /*02d0*/  IABS R15, R9 ;  /* 0x00000009000f7213 */ /* 0x008fc80000000000 */
[----:B------:R-:W3:Y:S08]  /*02e0*/  I2F.RP R0, R15 ;  /* 0x0000000f00007306 */ /* 0x000ef00000209400 */
[----:B---3--:R-:W3:Y:S02]  /*02f0*/  MUFU.RCP R0, R0 ;  /* 0x0000000000007308 */ /* 0x008ee40000001000 */
[----:B---3--:R-:W-:-:S06]  /*0300*/  IADD3 R12, PT, PT, R0, 0xffffffe, RZ ;  /* 0x0ffffffe000c7810 */ /* 0x008fcc0007ffe0ff */
[----:B------:R3:W4:Y:S02]  /*0310*/  F2I.FTZ.U32.TRUNC.NTZ R13, R12 ;  /* 0x0000000c000d7305 */ /* 0x000724000021f000 */
[----:B---3--:R-:W-:Y:S02]  /*0320*/  HFMA2 R12, -RZ, RZ, 0, 0 ;  /* 0x00000000ff0c7431 */ /* 0x008fe400000001ff */
[----:B----4-:R-:W-:-:S04]  /*0330*/  IMAD.MOV R2, RZ, RZ, -R13 ;  /* 0x000000ffff027224 */ /* 0x010fc800078e0a0d */
        /* <DEDUP_REMOVED lines=8> */
[----:B------:R-:W-:Y:S01]  /*03c0*/  ISETP.GE.U32.AND P0, PT, R0, R15, PT ;  /* 0x0000000f0000720c */ /* 0x000fe20003f06070 */
[----:B------:R-:W-:-:S05]  /*03d0*/  IMAD.U32 R0, RZ, RZ, UR15 ;  /* 0x0000000fff007e24 */ /* 0x000fca000f8e00ff */
[----:B------:R-:W-:Y:S02]  /*03e0*/  IABS R0, R0 ;  /* 0x0000000000007213 */ /* 0x000fe40000000000 */
[----:B------:R-:W-:Y:S02]  /*03f0*/  LOP3.LUT R2, R4, R9, RZ, 0x3c, !PT ;  /* 0x0000000904027212 */ /* 0x000fe400078e3cff */
[----:B------:R-:W3:Y:S01]  /*0400*/  I2F.RP R8, R0 ;  /* 0x0000000000087306 */ /* 0x000ee20000209400 */
[----:B------:R-:W-:Y:S02]  /*0410*/  @!P2 IADD3 R13, PT, PT, R13, 0x1, RZ ;  /* 0x000000010d0da810 */ /* 0x000fe40007ffe0ff */
[----:B------:R-:W-:Y:S02]  /*0420*/  ISETP.GE.AND P3, PT, R2, RZ, PT ;  /* 0x000000ff0200720c */ /* 0x000fe40003f66270 */
[----:B------:R-:W-:Y:S01]  /*0430*/  ISETP.NE.AND P2, PT, R9, RZ, PT ;  /* 0x000000ff0900720c */ /* 0x000fe20003f45270 */
[----:B------:R-:W-:-:S05]  /*0440*/  @P0 VIADD R13, R13, 0x1 ;  /* 0x000000010d0d0836 */ /* 0x000fca0000000000 */
[----:B------:R-:W-:Y:S01]  /*0450*/  MOV R16, R13 ;  /* 0x0000000d00107202 */ /* 0x000fe20000000f00 */
[----:B---3--:R-:W3:Y:S04]  /*0460*/  MUFU.RCP R8, R8 ;  /* 0x0000000800087308 */ /* 0x008ee80000001000 */
[----:B------:R-:W-:Y:S02]  /*0470*/  @!P3 IMAD.MOV R16, RZ, RZ, -R16 ;  /* 0x000000ffff10b224 */ /* 0x000fe400078e0a10 */
[----:B------:R-:W-:-:S04]  /*0480*/  @!P2 LOP3.LUT R16, RZ, R9, RZ, 0x33, !PT ;  /* 0x00000009ff10a212 */ /* 0x000fc800078e33ff */
[----:B------:R-:W-:-:S04]  /*0490*/  IABS R17, R16 ;  /* 0x0000001000117213 */ /* 0x000fc80000000000 */
[----:B------:R-:W4:Y:S01]  /*04a0*/  I2F.RP R2, R17 ;  /* 0x0000001100027306 */ /* 0x000f220000209400 */
[----:B---3--:R-:W-:-:S07]  /*04b0*/  IADD3 R12, PT, PT, R8, 0xffffffe, RZ ;  /* 0x0ffffffe080c7810 */ /* 0x008fce0007ffe0ff */
[----:B------:R3:W0:Y:S08]  /*04c0*/  F2I.FTZ.U32.TRUNC.NTZ R13, R12 ;  /* 0x0000000c000d7305 */ /* 0x000630000021f000 */
[----:B----4-:R-:W1:Y:S01]  /*04d0*/  MUFU.RCP R2, R2 ;  /* 0x0000000200027308 */ /* 0x010e620000001000 */
[----:B---3--:R-:W-:-:S05]  /*04e0*/  IMAD.MOV.U32 R12, RZ, RZ, RZ ;  /* 0x000000ffff0c7224 */ /* 0x008fca00078e00ff */
[----:B------:R-:W-:Y:S02]  /*04f0*/  R2UR UR4, R12 ;  /* 0x000000000c0472ca */ /* 0x000fe400000e0000 */
[C---:B0-----:R-:W-:Y:S01]  /*0500*/  R2UR UR5, R13.reuse ;  /* 0x000000000d0572ca */ /* 0x041fe200000e0000 */
[----:B------:R-:W-:Y:S02]  /*0510*/  IMAD R14, R13, R0, RZ ;  /* 0x000000000d0e7224 */ /* 0x000fe400078e02ff */
[----:B------:R-:W-:-:S03]  /*0520*/  IMAD.U32 R8, RZ, RZ, UR6 ;  /* 0x00000006ff087e24 */ /* 0x000fc6000f8e00ff */
[----:B------:R-:W-:Y:S02]  /*0530*/  IADD3 R15, PT, PT, -R14, RZ, RZ ;  /* 0x000000ff0e0f7210 */ /* 0x000fe40007ffe1ff */
[----:B-1----:R-:W-:Y:S02]  /*0540*/  IADD3 R10, PT, PT, R2, 0xffffffe, RZ ;  /* 0x0ffffffe020a7810 */ /* 0x002fe40007ffe0ff */
[----:B------:R-:W-:Y:S02]  /*0550*/  IABS R2, R8 ;  /* 0x0000000800027213 */ /* 0x000fe40000000000 */
[----:B------:R0:W1:Y:S01]  /*0560*/  F2I.FTZ.U32.TRUNC.NTZ R11, R10 ;  /* 0x0000000a000b7305 */ /* 0x000062000021f000 */
[----:B------:R-:W-:Y:S01]  /*0570*/  IMAD.HI.U32 R15, R13, R15, UR4 ;  /* 0x000000040d0f7e27 */ /* 0x000fe2000f8e000f */
[----:B------:R-:W-:-:S04]  /*0580*/  R2UR UR14, R2 ;  /* 0x00000000020e72ca */ /* 0x000fc800000e0000 */
[----:B------:R-:W-:Y:S01]  /*0590*/  R2UR UR13, R15 ;  /* 0x000000000f0d72ca */ /* 0x000fe200000e0000 */
[----:B0-----:R-:W-:Y:S02]  /*05a0*/  HFMA2 R10, -RZ, RZ, 0, 0 ;  /* 0x00000000ff0a7431 */ /* 0x001fe400000001ff */
[----:B-1----:R-:W-:-:S10]  /*05b0*/  IMAD.MOV R2, RZ, RZ, -R11 ;  /* 0x000000ffff027224 */ /* 0x002fd400078e0a0b */
[----:B------:R-:W-:Y:S01]  /*05c0*/  UIMAD.WIDE.U32 UR4, UR13, UR14, URZ ;  /* 0x0000000e0d0472a5 */ /* 0x000fe2000f8e00ff */
[----:B------:R-:W-:Y:S01]  /*05d0*/  IMAD R13, R2, R17, RZ ;  /* 0x00000011020d7224 */ /* 0x000fe200078e02ff */
[----:B------:R-:W-:-:S03]  /*05e0*/  IABS R2, R16 ;  /* 0x0000001000027213 */ /* 0x000fc60000000000 */
[----:B------:R-:W-:Y:S01]  /*05f0*/  IMAD.HI.U32 R10, R11, R13, R10 ;  /* 0x0000000d0b0a7227 */ /* 0x000fe200078e000a */
[----:B------:R-:W-:Y:S01]  /*0600*/  IABS R11, R5 ;  /* 0x00000005000b7213 */ /* 0x000fe20000000000 */
[----:B------:R-:W-:Y:S01]  /*0610*/  UMOV UR7, UR5 ;  /* 0x0000000500077c82 */ /* 0x000fe20008000000 */
[----:B------:R-:W-:Y:S01]  /*0620*/  IADD3 R8, PT, PT, RZ, -R2, RZ ;  /* 0x80000002ff087210 */ /* 0x000fe20007ffe0ff */
[----:B------:R-:W-:Y:S01]  /*0630*/  IMAD R15, RZ, RZ, -UR7 ;  /* 0x80000007ff0f7e24 */ /* 0x000fe2000f8e02ff */
[----:B------:R-:W0:Y:S01]  /*0640*/  S2R R12, SR_CgaCtaId ;  /* 0x00000000000c7919 */ /* 0x000e220000008800 */
[----:B------:R-:W-:-:S04]  /*0650*/  IMAD.HI.U32 R2, R10, R11, RZ ;  /* 0x0000000b0a027227 */ /* 0x000fc800078e00ff */
[----:B------:R-:W-:Y:S01]  /*0660*/  IMAD R15, R0, R15, UR14 ;  /* 0x0000000e000f7e24 */ /* 0x000fe2000f8e020f */
[----:B------:R-:W-:Y:S01]  /*0670*/  UIADD3 UR4, UPT, UPT, UR9, 0xf, URZ ;  /* 0x0000000f09047890 */ /* 0x000fe2000fffe0ff */
[----:B------:R-:W-:Y:S01]  /*0680*/  IMAD R8, R2, R8, R11 ;  /* 0x0000000802087224 */ /* 0x000fe200078e020b */
[----:B------:R-:W-:Y:S01]  /*0690*/  LOP3.LUT R10, R5, R16, RZ, 0x3c, !PT ;  /* 0x00000010050a7212 */ /* 0x000fe200078e3cff */
[----:B------:R-:W-:Y:S01]  /*06a0*/  ULEA UR5, UR8, 0x20, 0x5 ;  /* 0x0000002008057891 */ /* 0x000fe2000f8e28ff */
[----:B------:R-:W-:Y:S01]  /*06b0*/  ISETP.GT.U32.AND P0, PT, R0, R15, PT ;  /* 0x0000000f0000720c */ /* 0x000fe20003f04070 */
[----:B------:R-:W1:Y:S01]  /*06c0*/  LDCU UR14, c[0x0][0x3c8] ;  /* 0x00007900ff0e77ac */ /* 0x000e620008000800 */
[----:B------:R-:W-:Y:S02]  /*06d0*/  ISETP.GT.U32.AND P3, PT, R17, R8, PT ;  /* 0x000000081100720c */ /* 0x000fe40003f64070 */
[----:B------:R-:W-:-:S09]  /*06e0*/  MOV R11, 0x400 ;  /* 0x00000400000b7802 */ /* 0x000fd20000000f00 */
[----:B------:R-:W-:Y:S01]  /*06f0*/  VOTEU.ANY UP1, P0 ;  /* 0x0000000000ff7886 */ /* 0x000fe20000020100 */
[----:B------:R-:W-:Y:S01]  /*0700*/  PLOP3.LUT P4, PT, PT, PT, UP1, 0x80, 0x8 ;  /* 0x000000000008781c */ /* 0x000fe20003f8f018 */
[----:B------:R-:W-:-:S05]  /*0710*/  @!P3 IMAD.IADD R8, R8, 0x1, -R17 ;  /* 0x000000010808b824 */ /* 0x000fca00078e0a11 */
[----:B------:R-:W-:Y:S02]  /*0720*/  ISETP.GE.U32.AND P2, PT, R8, R17, PT ;  /* 0x000000110800720c */ /* 0x000fe40003f46070 */
[----:B------:R-:W-:Y:S02]  /*0730*/  LOP3.LUT R8, R45, 0x1, RZ, 0xc0, !PT ;  /* 0x000000012d087812 */ /* 0x000fe400078ec0ff */
[----:B0-----:R-:W-:Y:S01]  /*0740*/  LEA R13, R12, R11, 0x18 ;  /* 0x0000000b0c0d7211 */ /* 0x001fe200078ec0ff */
[----:B------:R-:W-:Y:S01]  /*0750*/  USHF.R.U32.HI UR4, URZ, 0x4, UR4 ;  /* 0x00000004ff047899 */ /* 0x000fe20008011604 */
[----:B------:R-:W-:Y:S01]  /*0760*/  ISETP.GE.AND P0, PT, R10, RZ, PT ;  /* 0x000000ff0a00720c */ /* 0x000fe20003f06270 */
[----:B------:R-:W-:Y:S01]  /*0770*/  @!P3 VIADD R2, R2, 0x1 ;  /* 0x000000010202b836 */ /* 0x000fe20000000000 */
[-C--:B------:R-:W-:Y:S02]  /*0780*/  @!P4 IADD3 R15, PT, PT, R15, -R0.reuse, RZ ;  /* 0x800000000f0fc210 */ /* 0x080fe40007ffe0ff */
[----:B------:R-:W-:Y:S01]  /*0790*/  ISETP.NE.AND P3, PT, R16, RZ, PT ;  /* 0x000000ff1000720c */ /* 0x000fe20003f65270 */
[----:B------:R-:W-:Y:S01]  /*07a0*/  IMAD R13, R8, 0xf0, R13 ;  /* 0x000000f0080d7824 */ /* 0x000fe200078e020d */
[----:B------:R-:W-:Y:S01]  /*07b0*/  ISETP.GE.U32.AND P4, PT, R15, R0, PT ;  /* 0x000000000f00720c */ /* 0x000fe20003f86070 */
[----:B------:R-:W-:Y:S01]  /*07c0*/  UISETP.LT.U32.AND UP3, UPT, UR4, UR5, UPT ;  /* 0x000000050400728c */ /* 0x000fe2000bf61070 */
[----:B------:R-:W-:-:S02]  /*07d0*/  SHF.R.U32.HI R8, RZ, 0x5, R45 ;  /* 0x00000005ff087819 */ /* 0x000fc4000001162d */
[----:B------:R-:W-:Y:S02]  /*07e0*/  @P2 IADD3 R2, PT, PT, R2, 0x1, RZ ;  /* 0x0000000102022810 */ /* 0x000fe40007ffe0ff */
[----:B------:R-:W-:Y:S01]  /*07f0*/  ISETP.GE.AND P2, PT, R19, RZ, PT ;  /* 0x000000ff1300720c */ /* 0x000fe20003f46270 */
[----:B------:R-:W-:Y:S01]  /*0800*/  USEL UR4, UR4, UR5, UP3 ;  /* 0x0000000504047287 */ /* 0x000fe20009800000 */
[----:B------:R-:W-:Y:S01]  /*0810*/  IMAD R51, R51, 0x20, R8 ;  /* 0x0000002033337824 */ /* 0x000fe200078e0208 */
[----:B------:R-:W-:Y:S01]  /*0820*/  ULOP3.LUT UR6, UR6, UR15, URZ, 0x3c, !UPT ;  /* 0x0000000f06067292 */ /* 0x000fe2000f8e3cff */
[----:B------:R-:W-:Y:S01]  /*0830*/  @!P0 IMAD.MOV R2, RZ, RZ, -R2 ;  /* 0x000000ffff028224 */ /* 0x000fe200078e0a02 */
[----:B------:R-:W-:Y:S01]  /*0840*/  @!P3 LOP3.LUT R2, RZ, R16, RZ, 0x33, !PT ;  /* 0x00000010ff02b212 */ /* 0x000fe200078e33ff */
[----:B------:R-:W-:Y:S02]  /*0850*/  UIMAD UR5, UR8, -0x20, UR4 ;  /* 0xffffffe0080578a4 */ /* 0x000fe4000f8e0204 */
[----:B------:R-:W-:Y:S01]  /*0860*/  ISETP.GE.U32.AND P0, PT, R51, UR4, PT ;  /* 0x0000000433007c0c */ /* 0x000fe2000bf06070 */
[----:B------:R-:W-:Y:S01]  /*0870*/  UISETP.GE.AND UP2, UPT, UR6, URZ, UPT ;  /* 0x000000ff0600728c */ /* 0x000fe2000bf46270 */
[----:B------:R-:W-:Y:S01]  /*0880*/  SHF.R.U32.HI R10, RZ, 0x1, R45 ;  /* 0x00000001ff0a7819 */ /* 0x000fe2000001162d */
[----:B------:R-:W-:Y:S01]  /*0890*/  UISETP.NE.AND UP0, UPT, UR15, URZ, UPT ;  /* 0x000000ff0f00728c */ /* 0x000fe2000bf05270 */
[----:B------:R-:W-:Y:S01]  /*08a0*/  VOTEU.ANY UP3, P4 ;  /* 0x0000000000ff7886 */ /* 0x000fe20002060100 */
[----:B------:R-:W-:Y:S01]  /*08b0*/  @!UP1 UIADD3 UR7, UPT, UPT, UR7, 0x1, URZ ;  /* 0x0000000107079890 */ /* 0x000fe2000fffe0ff */
[----:B------:R-:W-:Y:S01]  /*08c0*/  @P2 IMAD R4, R4, UR16, R5 ;  /* 0x0000001004042c24 */ /* 0x000fe2000f8e0205 */
[----:B------:R-:W-:Y:S01]  /*08d0*/  ULEA UR5, UR5, UR12, 0x4 ;  /* 0x0000000c05057291 */ /* 0x000fe2000f8e20ff */
[----:B------:R-:W-:Y:S01]  /*08e0*/  @!P2 IMAD R9, R9, UR16, R2 ;  /* 0x000000100909ac24 */ /* 0x000fe2000f8e0202 */
[----:B------:R-:W-:Y:S01]  /*08f0*/  @!P1 LEA R13, R10, R13, 0x3 ;  /* 0x0000000d0a0d9211 */ /* 0x000fe200078e18ff */
[----:B------:R-:W-:Y:S01]  /*0900*/  @UP3 UIADD3 UR7, UPT, UPT, UR7, 0x1, URZ ;  /* 0x0000000107073890 */ /* 0x000fe2000fffe0ff */
[----:B------:R-:W-:Y:S01]  /*0910*/  @P2 IMAD R52, R4, R19, 0x1 ;  /* 0x0000000104342424 */ /* 0x000fe200078e0213 */
[----:B------:R-:W-:Y:S01]  /*0920*/  UISETP.LT.AND UP1, UPT, UR9, UR5, UPT ;  /* 0x000000050900728c */ /* 0x000fe2000bf21270 */
[----:B------:R-:W-:Y:S01]  /*0930*/  @!P2 IADD3 R4, PT, PT, -R9, RZ, RZ ;  /* 0x000000ff0904a210 */ /* 0x000fe20007ffe1ff */
[----:B------:R-:W-:Y:S01]  /*0940*/  @!UP2 UIADD3 UR7, UPT, UPT, -UR7, URZ, URZ ;  /* 0x000000ff0707a290 */ /* 0x000fe2000fffe1ff */
[----:B-1----:R-:W-:Y:S01]  /*0950*/  IMAD R3, R3, UR14, RZ ;  /* 0x0000000e03037c24 */ /* 0x002fe2000f8e02ff */
[----:B------:R-:W-:Y:S01]  /*0960*/  USEL UR5, UR9, UR5, UP1 ;  /* 0x0000000509057287 */ /* 0x000fe20008800000 */
[----:B------:R-:W-:Y:S01]  /*0970*/  BSSY B0, `(.L_x_25829) ;  /* 0x00000e7000007945 */ /* 0x000fe20003800000 */
[----:B------:R-:W-:Y:S01]  /*0980*/  @!UP0 ULOP3.LUT UR7, URZ, UR15, URZ, 0x33, !UPT ;  /* 0x0000000fff078292 */ /* 0x000fe2000f8e33ff */
[----:B--2---:R0:W-:Y:S01]  /*0990*/  @!P1 STS.64 [R13], R6 ;  /* 0x000000060d009388 */ /* 0x0041e20000000a00 */
[----:B------:R-:W-:Y:S01]  /*09a0*/  @!P2 IMAD R52, R19, R4, 0x1 ;  /* 0x000000011334a424 */ /* 0x000fe200078e0204 */
[----:B------:R-:W-:Y:S01]  /*09b0*/  MOV R53, R0 ;  /* 0x0000000000357202 */ /* 0x000fe20000000f00 */
[----:B------:R-:W-:Y:S01]  /*09c0*/  IMAD.MOV.U32 R50, RZ, RZ, -0x800001 ;  /* 0xff7fffffff327424 */ /* 0x000fe200078e00ff */
[----:B------:R-:W-:Y:S06]  /*09d0*/  BAR.SYNC.DEFER_BLOCKING 0x0 ;  /* 0x0000000000007b1d */ /* 0x000fec0000010000 */
[----:B------:R-:W-:Y:S05]  /*09e0*/  @P0 BRA `(.L_x_25830) ;  /* 0x0000000c007c0947 */ /* 0x000fea0003800000 */
[----:B------:R-:W1:Y:S01]  /*09f0*/  LDCU.64 UR14, c[0x0][0x3b8] ;  /* 0x00007700ff0e77ac */ /* 0x000e620008000a00 */
[----:B0-----:R-:W-:Y:S01]  /*0a00*/  IMAD.WIDE.U32 R6, R51, 0x4, RZ ;  /* 0x0000000433067825 */ /* 0x001fe200078e00ff */
[----:B------:R-:W-:Y:S02]  /*0a10*/  IADD3 R11, PT, PT, R11, 0x200, RZ ;  /* 0x000002000b0b7810 */ /* 0x000fe40007ffe0ff */
[----:B------:R-:W-:Y:S01]  /*0a20*/  LEA R9, R8, UR12, 0x4 ;  /* 0x0000000c08097c11 */ /* 0x000fe2000f8e20ff */
[C---:B------:R-:W-:Y:S01]  /*0a30*/  IMAD.SHL.U32 R0, R10.reuse, 0x4, RZ ;  /* 0x000000040a007824 */ /* 0x040fe200078e00ff */
[----:B------:R-:W-:Y:S01]  /*0a40*/  LOP3.LUT R10, R10, 0xf, RZ, 0xc0, !PT ;  /* 0x0000000f0a0a7812 */ /* 0x000fe200078ec0ff */
[----:B------:R-:W-:Y:S01]  /*0a50*/  IMAD.WIDE R6, R3, 0x4, R6 ;  /* 0x0000000403067825 */ /* 0x000fe200078e0206 */
[----:B------:R-:W-:Y:S02]  /*0a60*/  MOV R50, 0xff7fffff ;  /* 0xff7fffff00327802 */ /* 0x000fe40000000f00 */
[----:B------:R-:W-:Y:S01]  /*0a70*/  LOP3.LUT R3, R0, 0x3c, RZ, 0xc0, !PT ;  /* 0x0000003c00037812 */ /* 0x000fe200078ec0ff */
[----:B------:R-:W-:Y:S01]  /*0a80*/  VIADD R46, R9, 0x1 ;  /* 0x00000001092e7836 */ /* 0x000fe20000000000 */
[----:B------:R-:W-:-:S02]  /*0a90*/  LEA R0, R12, R11, 0x18 ;  /* 0x0000000b0c007211 */ /* 0x000fc400078ec0ff */
[----:B------:R-:W-:Y:S01]  /*0aa0*/  IADD3 R10, PT, PT, R10, R9, RZ ;  /* 0x000000090a0a7210 */ /* 0x000fe20007ffe0ff */
[----:B------:R-:W-:Y:S01]  /*0ab0*/  IMAD R3, R8, 0x40, R3 ;  /* 0x0000004008037824 */ /* 0x000fe200078e0203 */
[----:B-1----:R-:W-:-:S03]  /*0ac0*/  IADD3 R44, P0, PT, R6, UR14, RZ ;  /* 0x0000000e062c7c10 */ /* 0x002fc6000ff1e0ff */
[----:B------:R-:W-:Y:S01]  /*0ad0*/  IMAD.IADD R49, R3, 0x1, R0 ;  /* 0x0000000103317824 */ /* 0x000fe200078e0200 */
[C---:B------:R-:W-:Y:S01]  /*0ae0*/  IADD3 R48, PT, PT, R10.reuse, -UR9, RZ ;  /* 0x800000090a307c10 */ /* 0x040fe2000fffe0ff */
[----:B------:R-:W-:Y:S01]  /*0af0*/  VIADD R47, R10, 0x1 ;  /* 0x000000010a2f7836 */ /* 0x000fe20000000000 */
[----:B------:R-:W-:-:S07]  /*0b00*/  IADD3.X R3, PT, PT, R7, UR15, RZ, P0, !PT ;  /* 0x0000000f07037c10 */ /* 0x000fce00087fe4ff */
.L_x_25835:
[----:B0-----:R-:W0:Y:S01]  /*0b10*/  LDC R10, c[0x0][0x400] ;  /* 0x00010000ff0a7b82 */ /* 0x001e220000000800 */
        /* <DEDUP_REMOVED lines=29> */
[----:B------:R-:W-:-:S05]  /*0cf0*/  IMAD.IADD R4, R13, 0x1, R52 ;  /* 0x000000010d047824 */ /* 0x000fca00078e0234 */
[----:B------:R-:W-:Y:S02]  /*0d00*/  IABS R8, R4 ;  /* 0x0000000400087213 */ /* 0x000fe40000000000 */
[----:B------:R-:W-:Y:S01]  /*0d10*/  ISETP.GE.AND P2, PT, R4, RZ, PT ;  /* 0x000000ff0400720c */ /* 0x000fe20003f46270 */
[----:B------:R-:W-:-:S04]  /*0d20*/  IMAD.HI.U32 R6, R7, R9, R6 ;  /* 0x0000000907067227 */ /* 0x000fc800078e0006 */
[----:B------:R-:W-:-:S04]  /*0d30*/  IMAD.MOV.U32 R7, RZ, RZ, R8 ;  /* 0x000000ffff077224 */ /* 0x000fc800078e0008 */
[----:B------:R-:W-:-:S05]  /*0d40*/  IMAD.HI.U32 R6, R6, R7, RZ ;  /* 0x0000000706067227 */ /* 0x000fca00078e00ff */
[----:B------:R-:W-:-:S05]  /*0d50*/  IADD3 R6, PT, PT, -R6, RZ, RZ ;  /* 0x000000ff06067210 */ /* 0x000fca0007ffe1ff */
        /* <DEDUP_REMOVED lines=10> */
[----:B------:R-:W-:-:S04]  /*0e00*/  LOP3.LUT R4, R45, 0x1, RZ, 0xc0, !PT ;  /* 0x000000012d047812 */ /* 0x000fc800078ec0ff */
[----:B------:R-:W-:-:S13]  /*0e10*/  ISETP.NE.U32.AND P0, PT, R4, 0x1, PT ;  /* 0x000000010400780c */ /* 0x000fda0003f05070 */
[----:B------:R-:W-:Y:S05]  /*0e20*/  @!P0 BRA `(.L_x_25833) ;  /* 0x0000000800448947 */ /* 0x000fea0003800000 */
[----:B------:R-:W-:-:S05]  /*0e30*/  MOV R4, 0xff7fffff ;  /* 0xff7fffff00047802 */ /* 0x000fca0000000f00 */
[----:B------:R1:W-:Y:S01]  /*0e40*/  STS [R49], R4 ;  /* 0x0000000431007388 */ /* 0x0003e20000000800 */
[----:B------:R-:W-:Y:S05]  /*0e50*/  BRA `(.L_x_25833) ;  /* 0x0000000800387947 */ /* 0x000fea0003800000 */
.L_x_25832:
[----:B------:R-:W-:Y:S01]  /*0e60*/  MOV R9, R3 ;  /* 0x0000000300097202 */ /* 0x000fe20000000f00 */
[----:B------:R-:W-:-:S05]  /*0e70*/  IMAD.MOV.U32 R8, RZ, RZ, R44 ;  /* 0x000000ffff087224 */ /* 0x000fca00078e002c */
[----:B------:R-:W2:Y:S01]  /*0e80*/  LDG.E.CONSTANT R9, desc[UR10][R8.64] ;  /* 0x0000000a08097981 */ /* 0x000ea2000c1e9900 */
[----:B------:R-:W-:Y:S02]  /*0e90*/  IMAD.SHL.U32 R11, R45, 0x2, RZ ;  /* 0x000000022d0b7824 */ /* 0x000fe400078e00ff */
[----:B------:R-:W-:-:S03]  /*0ea0*/  IMAD R4, R2, UR18, RZ ;  /* 0x0000001202047c24 */ /* 0x000fc6000f8e02ff */
[C---:B------:R-:W-:Y:S02]  /*0eb0*/  LOP3.LUT R7, R11.reuse, 0x3c, RZ, 0xc0, !PT ;  /* 0x0000003c0b077812 */ /* 0x040fe400078ec0ff */
[----:B------:R-:W-:Y:S02]  /*0ec0*/  LOP3.LUT R11, R11, 0x2, RZ, 0xc0, !PT ;  /* 0x000000020b0b7812 */ /* 0x000fe400078ec0ff */
[----:B------:R-:W-:-:S04]  /*0ed0*/  IADD3 R6, P0, PT, R4, R7, RZ ;  /* 0x0000000704067210 */ /* 0x000fc80007f1e0ff */
[----:B------:R-:W-:Y:S02]  /*0ee0*/  LEA.HI.X.SX32 R7, R4, RZ, 0x1, P0 ;  /* 0x000000ff04077211 */ /* 0x000fe400000f0eff */
[----:B------:R-:W-:Y:S01]  /*0ef0*/  MOV R4, 0x400 ;  /* 0x0000040000047802 */ /* 0x000fe20000000f00 */
        /* <DEDUP_REMOVED lines=10> */
[----:B------:R-:W4:Y:S01]  /*0fa0*/  LDG.E.64.CONSTANT R22, desc[UR10][R56.64+0x500] ;  /* 0x0005000a38167981 */ /* 0x000f22000c1e9b00 */
[----:B------:R-:W0:Y:S03]  /*0fb0*/  S2R R9, SR_CgaCtaId ;  /* 0x0000000000097919 */ /* 0x000e260000008800 */
[----:B------:R-:W4:Y:S04]  /*0fc0*/  LDG.E.64.CONSTANT R24, desc[UR10][R56.64+0x600] ;  /* 0x0006000a38187981 */ /* 0x000f28000c1e9b00 */
[----:B------:R-:W4:Y:S04]  /*0fd0*/  LDG.E.64.CONSTANT R20, desc[UR10][R56.64+0x700] ;  /* 0x0007000a38147981 */ /* 0x000f28000c1e9b00 */
[----:B------:R-:W4:Y:S04]  /*0fe0*/  LDG.E.64.CONSTANT R38, desc[UR10][R56.64+0x800] ;  /* 0x0008000a38267981 */ /* 0x000f28000c1e9b00 */
[----:B------:R-:W4:Y:S04]  /*0ff0*/  LDG.E.64.CONSTANT R36, desc[UR10][R56.64+0x900] ;  /* 0x0009000a38247981 */ /* 0x000f28000c1e9b00 */
[----:B------:R-:W4:Y:S04]  /*1000*/  LDG.E.64.CONSTANT R34, desc[UR10][R56.64+0xa00] ;  /* 0x000a000a38227981 */ /* 0x000f28000c1e9b00 */
[----:B------:R-:W4:Y:S04]  /*1010*/  LDG.E.64.CONSTANT R32, desc[UR10][R56.64+0xb00] ;  /* 0x000b000a38207981 */ /* 0x000f28000c1e9b00 */
[----:B------:R-:W4:Y:S01]  /*1020*/  LDG.E.64.CONSTANT R42, desc[UR10][R56.64+0x1300] ;  /* 0x0013000a382a7981 */ /* 0x000f22000c1e9b00 */
[----:B0-----:R-:W-:-:S03]  /*1030*/  LEA R9, R9, R4, 0x18 ;  /* 0x0000000409097211 */ /* 0x001fc600078ec0ff */
[----:B------:R-:W4:Y:S01]  /*1040*/  LDG.E.64.CONSTANT R40, desc[UR10][R56.64+0x1400] ;  /* 0x0014000a38287981 */ /* 0x000f22000c1e9b00 */
[----:B------:R-:W-:-:S05]  /*1050*/  LOP3.LUT R4, R45, 0x1, RZ, 0xc0, !PT ;  /* 0x000000012d047812 */ /* 0x000fca00078ec0ff */
[----:B------:R-:W-:-:S05]  /*1060*/  IMAD R55, R4, 0xf0, R9 ;  /* 0x000000f004377824 */ /* 0x000fca00078e0209 */
[----:B------:R-:W2:Y:S04]  /*1070*/  LDS.128 R12, [R55] ;  /* 0x00000000370c7984 */ /* 0x000ea80000000c00 */
[----:B------:R-:W4:Y:S01]  /*1080*/  LDS.128 R8, [R55+0x10] ;  /* 0x0000100037087984 */ /* 0x000f220000000c00 */
[----:B--2---:R-:W-:Y:S01]  /*1090*/  FMUL.FTZ R31, R18, R14 ;  /* 0x0000000e121f7220 */ /* 0x004fe20000410000 */
[----:B------:R-:W-:-:S03]  /*10a0*/  FMUL.FTZ R14, R19, R15 ;  /* 0x0000000f130e7220 */ /* 0x000fc60000410000 */
[----:B---3--:R-:W-:Y:S02]  /*10b0*/  FFMA.FTZ R15, R28, R12, R31 ;  /* 0x0000000c1c0f7223 */ /* 0x008fe4000001001f */
[----:B------:R-:W2:Y:S01]  /*10c0*/  LDG.E.64.CONSTANT R30, desc[UR10][R56.64+0xc00] ;  /* 0x000c000a381e7981 */ /* 0x000ea2000c1e9b00 */
[----:B------:R-:W-:Y:S01]  /*10d0*/  FFMA.FTZ R18, R29, R13, R14 ;  /* 0x0000000d1d127223 */ /* 0x000fe2000001000e */
[----:B----4-:R-:W-:Y:S02]  /*10e0*/  FFMA.FTZ R19, R6, R8, R15 ;  /* 0x0000000806137223 */ /* 0x010fe4000001000f */
[----:B------:R-:W3:Y:S01]  /*10f0*/  LDG.E.64.CONSTANT R28, desc[UR10][R56.64+0xe00] ;  /* 0x000e000a381c7981 */ /* 0x000ee2000c1e9b00 */
[----:B------:R-:W-:-:S03]  /*1100*/  FFMA.FTZ R18, R7, R9, R18 ;  /* 0x0000000907127223 */ /* 0x000fc60000010012 */
[----:B------:R-:W4:Y:S01]  /*1110*/  LDG.E.64.CONSTANT R6, desc[UR10][R56.64+0xd00] ;  /* 0x000d000a38067981 */ /* 0x000f22000c1e9b00 */
[----:B------:R-:W-:Y:S01]  /*1120*/  FFMA.FTZ R9, R16, R10, R19 ;  /* 0x0000000a10097223 */ /* 0x000fe20000010013 */
[----:B------:R-:W-:Y:S02]  /*1130*/  FFMA.FTZ R8, R17, R11, R18 ;  /* 0x0000000b11087223 */ /* 0x000fe40000010012 */
[----:B------:R-:W3:Y:S04]  /*1140*/  LDG.E.64.CONSTANT R18, desc[UR10][R56.64+0xf00] ;  /* 0x000f000a38127981 */ /* 0x000ee8000c1e9b00 */
[----:B------:R-:W3:Y:S04]  /*1150*/  LDG.E.64.CONSTANT R16, desc[UR10][R56.64+0x1000] ;  /* 0x0010000a38107981 */ /* 0x000ee8000c1e9b00 */
[----:B------:R-:W0:Y:S02]  /*1160*/  LDS.128 R12, [R55+0x20] ;  /* 0x00002000370c7984 */ /* 0x000e240000000c00 */
[----:B0-----:R-:W-:Y:S01]  /*1170*/  FFMA.FTZ R9, R26, R12, R9 ;  /* 0x0000000c1a097223 */ /* 0x001fe20000010009 */
[----:B------:R-:W-:-:S02]  /*1180*/  FFMA.FTZ R12, R27, R13, R8 ;  /* 0x0000000d1b0c7223 */ /* 0x000fc40000010008 */
[----:B------:R-:W3:Y:S01]  /*1190*/  LDG.E.64.CONSTANT R26, desc[UR10][R56.64+0x1100] ;  /* 0x0011000a381a7981 */ /* 0x000ee2000c1e9b00 */
[----:B------:R-:W-:-:S03]  /*11a0*/  FFMA.FTZ R13, R22, R14, R9 ;  /* 0x0000000e160d7223 */ /* 0x000fc60000010009 */
[----:B------:R-:W0:Y:S01]  /*11b0*/  LDS.128 R8, [R55+0x30] ;  /* 0x0000300037087984 */ /* 0x000e220000000c00 */
[----:B------:R-:W-:Y:S01]  /*11c0*/  FFMA.FTZ R12, R23, R15, R12 ;  /* 0x0000000f170c7223 */ /* 0x000fe2000001000c */
[----:B0-----:R-:W-:-:S03]  /*11d0*/  FFMA.FTZ R23, R24, R8, R13 ;  /* 0x0000000818177223 */ /* 0x001fc6000001000d */
[----:B------:R-:W-:Y:S02]  /*11e0*/  FFMA.FTZ R8, R25, R9, R12 ;  /* 0x0000000919087223 */ /* 0x000fe4000001000c */
[----:B------:R-:W0:Y:S01]  /*11f0*/  LDS.128 R12, [R55+0x40] ;  /* 0x00004000370c7984 */ /* 0x000e220000000c00 */
[----:B------:R-:W-:Y:S01]  /*1200*/  FFMA.FTZ R9, R20, R10, R23 ;  /* 0x0000000a14097223 */ /* 0x000fe20000010017 */
[----:B------:R-:W-:Y:S02]  /*1210*/  FFMA.FTZ R8, R21, R11, R8 ;  /* 0x0000000b15087223 */ /* 0x000fe40000010008 */
[----:B------:R-:W1:Y:S04]  /*1220*/  LDS.128 R20, [R55+0x50] ;  /* 0x0000500037147984 */ /* 0x000e680000000c00 */
[----:B------:R-:W3:Y:S01]  /*1230*/  LDG.E.64.CONSTANT R24, desc[UR10][R56.64+0x1200] ;  /* 0x0012000a38187981 */ /* 0x000ee2000c1e9b00 */
[----:B0-----:R-:W-:Y:S01]  /*1240*/  FFMA.FTZ R9, R38, R12, R9 ;  /* 0x0000000c26097223 */ /* 0x001fe20000010009 */
[----:B------:R-:W-:-:S02]  /*1250*/  FFMA.FTZ R12, R39, R13, R8 ;  /* 0x0000000d270c7223 */ /* 0x000fc40000010008 */
[----:B------:R-:W3:Y:S01]  /*1260*/  LDG.E.64.CONSTANT R38, desc[UR10][R56.64+0x1500] ;  /* 0x0015000a38267981 */ /* 0x000ee2000c1e9b00 */
[----:B------:R-:W-:-:S03]  /*1270*/  FFMA.FTZ R13, R36, R14, R9 ;  /* 0x0000000e240d7223 */ /* 0x000fc60000010009 */
[----:B------:R-:W2:Y:S01]  /*1280*/  LDS.128 R8, [R55+0x60] ;  /* 0x0000600037087984 */ /* 0x000ea20000000c00 */
[----:B------:R-:W-:Y:S01]  /*1290*/  FFMA.FTZ R12, R37, R15, R12 ;  /* 0x0000000f250c7223 */ /* 0x000fe2000001000c */
[----:B-1----:R-:W-:Y:S02]  /*12a0*/  FFMA.FTZ R13, R34, R20, R13 ;  /* 0x00000014220d7223 */ /* 0x002fe4000001000d */
[----:B------:R-:W3:Y:S01]  /*12b0*/  LDG.E.64.CONSTANT R36, desc[UR10][R56.64+0x1d00] ;  /* 0x001d000a38247981 */ /* 0x000ee2000c1e9b00 */
[----:B------:R-:W-:Y:S01]  /*12c0*/  FFMA.FTZ R20, R35, R21, R12 ;  /* 0x0000001523147223 */ /* 0x000fe2000001000c */
[----:B------:R-:W-:Y:S02]  /*12d0*/  FFMA.FTZ R21, R32, R22, R13 ;  /* 0x0000001620157223 */ /* 0x000fe4000001000d */
[----:B------:R-:W3:Y:S01]  /*12e0*/  LDS.128 R12, [R55+0x70] ;  /* 0x00007000370c7984 */ /* 0x000ee20000000c00 */
[----:B------:R-:W-:-:S03]  /*12f0*/  FFMA.FTZ R20, R33, R23, R20 ;  /* 0x0000001721147223 */ /* 0x000fc60000010014 */
[----:B------:R-:W3:Y:S01]  /*1300*/  LDG.E.64.CONSTANT R34, desc[UR10][R56.64+0x1c00] ;  /* 0x001c000a38227981 */ /* 0x000ee2000c1e9b00 */
[----:B--2---:R-:W-:Y:S01]  /*1310*/  FFMA.FTZ R33, R30, R8, R21 ;  /* 0x000000081e217223 */ /* 0x004fe20000010015 */
[----:B------:R-:W-:Y:S02]  /*1320*/  FFMA.FTZ R8, R31, R9, R20 ;  /* 0x000000091f087223 */ /* 0x000fe40000010014 */
[----:B------:R-:W0:Y:S01]  /*1330*/  LDS.128 R20, [R55+0x80] ;  /* 0x0000800037147984 */ /* 0x000e220000000c00 */
[----:B----4-:R-:W-:Y:S01]  /*1340*/  FFMA.FTZ R33, R6, R10, R33 ;  /* 0x0000000a06217223 */ /* 0x010fe20000010021 */
[----:B------:R-:W-:Y:S02]  /*1350*/  FFMA.FTZ R10, R7, R11, R8 ;  /* 0x0000000b070a7223 */ /* 0x000fe40000010008 */
[----:B------:R-:W2:Y:S01]  /*1360*/  LDG.E.64.CONSTANT R6, desc[UR10][R56.64+0x1600] ;  /* 0x0016000a38067981 */ /* 0x000ea2000c1e9b00 */
[----:B---3--:R-:W-:-:S03]  /*1370*/  FFMA.FTZ R33, R28, R12, R33 ;  /* 0x0000000c1c217223 */ /* 0x008fc60000010021 */
[----:B------:R-:W3:Y:S01]  /*1380*/  LDG.E.64.CONSTANT R8, desc[UR10][R56.64+0x1700] ;  /* 0x0017000a38087981 */ /* 0x000ee2000c1e9b00 */
[----:B------:R-:W-:-:S03]  /*1390*/  FFMA.FTZ R28, R29, R13, R10 ;  /* 0x0000000d1d1c7223 */ /* 0x000fc6000001000a */
[----:B------:R-:W4:Y:S01]  /*13a0*/  LDG.E.64.CONSTANT R10, desc[UR10][R56.64+0x1800] ;  /* 0x0018000a380a7981 */ /* 0x000f22000c1e9b00 */
[----:B------:R-:W-:-:S03]  /*13b0*/  FFMA.FTZ R33, R18, R14, R33 ;  /* 0x0000000e12217223 */ /* 0x000fc60000010021 */
[----:B------:R-:W4:Y:S01]  /*13c0*/  LDG.E.64.CONSTANT R12, desc[UR10][R56.64+0x1900] ;  /* 0x0019000a380c7981 */ /* 0x000f22000c1e9b00 */
[----:B------:R-:W-:-:S03]  /*13d0*/  FFMA.FTZ R18, R19, R15, R28 ;  /* 0x0000000f13127223 */ /* 0x000fc6000001001c */
[----:B------:R-:W4:Y:S04]  /*13e0*/  LDG.E.64.CONSTANT R14, desc[UR10][R56.64+0x1a00] ;  /* 0x001a000a380e7981 */ /* 0x000f28000c1e9b00 */
[----:B------:R-:W-:Y:S01]  /*13f0*/  LDS.128 R28, [R55+0xa0] ;  /* 0x0000a000371c7984 */ /* 0x000fe20000000c00 */
[----:B0-----:R-:W-:-:S03]  /*1400*/  FFMA.FTZ R19, R16, R20, R33 ;  /* 0x0000001410137223 */ /* 0x001fc60000010021 */
[----:B------:R-:W4:Y:S01]  /*1410*/  LDG.E.64.CONSTANT R32, desc[UR10][R56.64+0x1b00] ;  /* 0x001b000a38207981 */ /* 0x000f22000c1e9b00 */
[----:B------:R-:W-:Y:S01]  /*1420*/  FFMA.FTZ R20, R17, R21, R18 ;  /* 0x0000001511147223 */ /* 0x000fe20000010012 */
[----:B------:R-:W-:Y:S02]  /*1430*/  FFMA.FTZ R21, R26, R22, R19 ;  /* 0x000000161a157223 */ /* 0x000fe40000010013 */
[----:B------:R-:W0:Y:S01]  /*1440*/  LDS.128 R16, [R55+0x90] ;  /* 0x0000900037107984 */ /* 0x000e220000000c00 */
[----:B------:R-:W-:Y:S01]  /*1450*/  FFMA.FTZ R20, R27, R23, R20 ;  /* 0x000000171b147223 */ /* 0x000fe20000010014 */
[----:B0-----:R-:W-:-:S03]  /*1460*/  FFMA.FTZ R21, R24, R16, R21 ;  /* 0x0000001018157223 */ /* 0x001fc60000010015 */
[----:B------:R-:W-:Y:S02]  /*1470*/  FFMA.FTZ R20, R25, R17, R20 ;  /* 0x0000001119147223 */ /* 0x000fe40000010014 */
[----:B------:R-:W2:Y:S01]  /*1480*/  LDS.128 R24, [R55+0xb0] ;  /* 0x0000b00037187984 */ /* 0x000ea20000000c00 */
[----:B------:R-:W-:Y:S01]  /*1490*/  FFMA.FTZ R21, R42, R18, R21 ;  /* 0x000000122a157223 */ /* 0x000fe20000010015 */
[----:B------:R-:W-:-:S03]  /*14a0*/  FFMA.FTZ R16, R43, R19, R20 ;  /* 0x000000132b107223 */ /* 0x000fc60000010014 */
[----:B------:R-:W-:Y:S02]  /*14b0*/  FFMA.FTZ R17, R40, R28, R21 ;  /* 0x0000001c28117223 */ /* 0x000fe40000010015 */
[----:B------:R-:W4:Y:S01]  /*14c0*/  LDS.128 R20, [R55+0xc0] ;  /* 0x0000c00037147984 */ /* 0x000f220000000c00 */
[----:B------:R-:W-:Y:S01]  /*14d0*/  FFMA.FTZ R28, R41, R29, R16 ;  /* 0x0000001d291c7223 */ /* 0x000fe20000010010 */
[----:B------:R-:W-:Y:S02]  /*14e0*/  FFMA.FTZ R41, R38, R30, R17 ;  /* 0x0000001e26297223 */ /* 0x000fe40000010011 */
[----:B------:R-:W0:Y:S01]  /*14f0*/  LDS.128 R16, [R55+0xd0] ;  /* 0x0000d00037107984 */ /* 0x000e220000000c00 */
[----:B------:R-:W-:-:S03]  /*1500*/  FFMA.FTZ R38, R39, R31, R28 ;  /* 0x0000001f27267223 */ /* 0x000fc6000001001c */
[----:B------:R-:W1:Y:S01]  /*1510*/  LDS.128 R28, [R55+0xe0] ;  /* 0x0000e000371c7984 */ /* 0x000e620000000c00 */
[----:B------:R-:W-:Y:S01]  /*1520*/  UMOV UR6, 0xffffffff ;  /* 0xffffffff00067882 */ /* 0x000fe20000000000 */
[----:B------:R-:W-:Y:S02]  /*1530*/  ISETP.NE.U32.AND P1, PT, R4, 0x1, PT ;  /* 0x000000010400780c */ /* 0x000fe40003f25070 */
[----:B-----5:R-:W-:Y:S01]  /*1540*/  FSETP.NEU.FTZ.AND P0, PT, R54, RZ, PT ;  /* 0x000000ff3600720b */ /* 0x020fe20003f1d000 */
[----:B--2---:R-:W-:Y:S01]  /*1550*/  FFMA.FTZ R41, R6, R24, R41 ;  /* 0x0000001806297223 */ /* 0x004fe20000010029 */
[----:B------:R-:W-:-:S03]  /*1560*/  FFMA.FTZ R38, R7, R25, R38 ;  /* 0x0000001907267223 */ /* 0x000fc60000010026 */
[----:B---3--:R-:W-:Y:S01]  /*1570*/  FFMA.FTZ R41, R8, R26, R41 ;  /* 0x0000001a08297223 */ /* 0x008fe20000010029 */
[----:B------:R-:W-:-:S03]  /*1580*/  FFMA.FTZ R38, R9, R27, R38 ;  /* 0x0000001b09267223 */ /* 0x000fc60000010026 */
        /* <DEDUP_REMOVED lines=8> */
[----:B-1----:R-:W-:Y:S01]  /*1610*/  FFMA.FTZ R41, R34, R28, R41 ;  /* 0x0000001c22297223 */ /* 0x002fe20000010029 */
[----:B------:R-:W-:-:S03]  /*1620*/  FFMA.FTZ R38, R35, R29, R38 ;  /* 0x0000001d23267223 */ /* 0x000fc60000010026 */
[----:B------:R-:W-:Y:S01]  /*1630*/  FFMA.FTZ R30, R36, R30, R41 ;  /* 0x0000001e241e7223 */ /* 0x000fe20000010029 */
[----:B------:R-:W-:-:S04]  /*1640*/  FFMA.FTZ R31, R37, R31, R38 ;  /* 0x0000001f251f7223 */ /* 0x000fc80000010026 */
[----:B------:R-:W-:Y:S01]  /*1650*/  FADD.FTZ R30, R30, R31 ;  /* 0x0000001f1e1e7221 */ /* 0x000fe20000010000 */
[----:B------:R-:W-:Y:S06]  /*1660*/  BRA.DIV UR6, `(.L_x_25834) ;  /* 0x0000004206647947 */ /* 0x000fec000b800000 */
[----:B------:R0:W1:Y:S02]  /*1670*/  SHFL.BFLY PT, R7, R30, 0x1, 0x1f ;  /* 0x0c201f001e077f89 */ /* 0x00006400000e0000 */
.L_x_25874:
[----:B------:R-:W-:Y:S02]  /*1680*/  VIADD R4, R48, 0x1 ;  /* 0x0000000130047836 */ /* 0x000fe40000000000 */
[----:B-1----:R-:W-:Y:S01]  /*1690*/  FADD.FTZ R7, R30, R7 ;  /* 0x000000071e077221 */ /* 0x002fe20000010000 */
[----:B------:R-:W-:Y:S02]  /*16a0*/  @P1 IADD3 R6, PT, PT, R47, -0x1, RZ ;  /* 0xffffffff2f061810 */ /* 0x000fe40007ffe0ff */
[----:B------:R-:W-:-:S05]  /*16b0*/  I2FP.F32.S32 R9, R4 ;  /* 0x0000000400097245 */ /* 0x000fca0000201400 */
[----:B------:R-:W-:-:S05]  /*16c0*/  FMUL.FTZ R9, R9, R54 ;  /* 0x0000003609097220 */ /* 0x000fca0000410000 */
[----:B------:R-:W-:Y:S02]  /*16d0*/  FSEL R4, R9, RZ, P0 ;  /* 0x000000ff09047208 */ /* 0x000fe40000000000 */
[----:B------:R-:W-:-:S03]  /*16e0*/  @P1 ISETP.GE.AND P0, PT, R6, UR9, PT ;  /* 0x0000000906001c0c */ /* 0x000fc6000bf06270 */
[----:B------:R-:W-:-:S05]  /*16f0*/  FFMA.FTZ R7, R7, UR22, R4 ;  /* 0x0000001607077c23 */ /* 0x000fca0008010004 */
[----:B------:R-:W-:Y:S02]  /*1700*/  @P1 FSEL R4, R7, RZ, !P0 ;  /* 0x000000ff07041208 */ /* 0x000fe40004000000 */
[----:B------:R-:W-:-:S03]  /*1710*/  ISETP.GE.OR P0, PT, R6, UR9, !P1 ;  /* 0x0000000906007c0c */ /* 0x000fc6000cf06670 */
[----:B------:R1:W-:Y:S10]  /*1720*/  @P1 STS [R49], R4 ;  /* 0x0000000431001388 */ /* 0x0003f40000000800 */
[----:B-1----:R-:W-:-:S07]  /*1730*/  @!P0 FMNMX.FTZ R50, R50, R7, !PT ;  /* 0x0000000732328209 */ /* 0x002fce0007810000 */
.L_x_25833:
[----:B------:R-:W-:Y:S05]  /*1740*/  BSYNC B1 ;  /* 0x0000000000017941 */ /* 0x000fea0003800000 */
.L_x_25831:
[----:B------:R-:W-:Y:S01]  /*1750*/  VIADD R51, R51, 0x4 ;  /* 0x0000000433337836 */ /* 0x000fe20000000000 */
[----:B------:R-:W-:Y:S01]  /*1760*/  IADD3 R44, P1, PT, R44, 0x10, RZ ;  /* 0x000000102c2c7810 */ /* 0x000fe20007f3e0ff */
[----:B------:R-:W-:Y:S01]  /*1770*/  VIADD R48, R48, 0x40 ;  /* 0x0000004030307836 */ /* 0x000fe20000000000 */
[----:B-1----:R-:W-:Y:S01]  /*1780*/  IADD3 R49, PT, PT, R49, 0x100, RZ ;  /* 0x0000010031317810 */ /* 0x002fe20007ffe0ff */
[----:B------:R-:W-:Y:S01]  /*1790*/  VIADD R46, R46, 0x40 ;  /* 0x000000402e2e7836 */ /* 0x000fe20000000000 */
[----:B------:R-:W-:Y:S02]  /*17a0*/  ISETP.GE.U32.AND P0, PT, R51, UR4, PT ;  /* 0x0000000433007c0c */ /* 0x000fe4000bf06070 */
[----:B------:R-:W-:Y:S02]  /*17b0*/  IADD3 R47, PT, PT, R47, 0x40, RZ ;  /* 0x000000402f2f7810 */ /* 0x000fe40007ffe0ff */
[----:B------:R-:W-:-:S09]  /*17c0*/  IADD3.X R3, PT, PT, RZ, R3, RZ, P1, !PT ;  /* 0x00000003ff037210 */ /* 0x000fd20000ffe4ff */
[----:B------:R-:W-:Y:S05]  /*17d0*/  @!P0 BRA `(.L_x_25835) ;  /* 0xfffffff000cc8947 */ /* 0x000fea000383ffff */
.L_x_25830:
[----:B------:R-:W-:Y:S05]  /*17e0*/  BSYNC B0 ;  /* 0x0000000000007941 */ /* 0x000fea0003800000 */
.L_x_25829:
[----:B------:R-:W-:-:S03]  /*17f0*/  UMOV UR6, 0xffffffff ;  /* 0xffffffff00067882 */ /* 0x000fc60000000000 */
[----:B------:R-:W-:Y:S05]  /*1800*/  BRA.DIV UR6, `(.L_x_25836) ;  /* 0x0000004206287947 */ /* 0x000fea000b800000 */
[----:B------:R-:W1:Y:S02]  /*1810*/  SHFL.BFLY PT, R3, R50, 0x10, 0x1f ;  /* 0x0e001f0032037f89 */ /* 0x000e6400000e0000 */
[----:B-1----:R-:W-:-:S05]  /*1820*/  FMNMX.FTZ R3, R3, R50, !PT ;  /* 0x0000003203037209 */ /* 0x002fca0007810000 */
[----:B------:R-:W1:Y:S02]  /*1830*/  SHFL.BFLY PT, R4, R3, 0x8, 0x1f ;  /* 0x0d001f0003047f89 */ /* 0x000e6400000e0000 */
[----:B-1----:R-:W-:-:S05]  /*1840*/  FMNMX.FTZ R4, R3, R4, !PT ;  /* 0x0000000403047209 */ /* 0x002fca0007810000 */
[----:B0-----:R-:W0:Y:S02]  /*1850*/  SHFL.BFLY PT, R7, R4, 0x4, 0x1f ;  /* 0x0c801f0004077f89 */ /* 0x001e2400000e0000 */
[----:B0-----:R-:W-:-:S05]  /*1860*/  FMNMX.FTZ R7, R4, R7, !PT ;  /* 0x0000000704077209 */ /* 0x001fca0007810000 */
[----:B------:R0:W1:Y:S02]  /*1870*/  SHFL.BFLY PT, R8, R7, 0x2, 0x1f ;  /* 0x0c401f0007087f89 */ /* 0x00006400000e0000 */
.L_x_25880:
[----:B------:R-:W2:Y:S01]  /*1880*/  S2R R4, SR_CgaCtaId ;  /* 0x0000000000047919 */ /* 0x000ea20000008800 */
[----:B------:R-:W-:Y:S01]  /*1890*/  MOV R6, 0x400 ;  /* 0x0000040000067802 */ /* 0x000fe20000000f00 */
[----:B------:R-:W-:Y:S05]  /*18a0*/  WARPSYNC.ALL ;  /* 0x0000000000007948 */ /* 0x000fea0003800000 */
[----:B------:R-:W-:Y:S01]  /*18b0*/  VIADD R9, R6, 0x1e0 ;  /* 0x000001e006097836 */ /* 0x000fe20000000000 */
[----:B------:R-:W-:Y:S02]  /*18c0*/  LOP3.LUT P0, R48, R45, 0x1f, RZ, 0xc0, !PT ;  /* 0x0000001f2d307812 */ /* 0x000fe4000780c0ff */
        /* <DEDUP_REMOVED lines=8> */
[----:B------:R-:W-:-:S05]  /*1950*/  MOV R11, 0xff7fffff ;  /* 0xff7fffff000b7802 */ /* 0x000fca0000000f00 */
        /* <DEDUP_REMOVED lines=19> */
[----:B------:R-:W-:Y:S01]  /*1a90*/  HFMA2 R10, -RZ, RZ, 0, 0 ;  /* 0x00000000ff0a7431 */ /* 0x000fe200000001ff */
[----:B------:R-:W-:Y:S01]  /*1aa0*/  ISETP.GE.U32.AND P3, PT, R12, 0x180, PT ;  /* 0x000001800c00780c */ /* 0x000fe20003f66070 */
[----:B------:R-:W-:-:S10]  /*1ab0*/  IMAD.MOV.U32 R12, RZ, RZ, R45 ;  /* 0x000000ffff0c7224 */ /* 0x000fd400078e002d */
        /* <DEDUP_REMOVED lines=9> */
.L_x_25841:
        /* <DEDUP_REMOVED lines=11> */
.L_x_25840:
[----:B------:R-:W-:Y:S05]  /*1c00*/  BSYNC.RECONVERGENT B1 ;  /* 0x0000000000017941 */ /* 0x000fea0003800200 */
.L_x_25839:
        /* <DEDUP_REMOVED lines=13> */
.L_x_25844:
        /* <DEDUP_REMOVED lines=100> */
.L_x_25843:
[----:B------:R-:W-:Y:S05]  /*2320*/  BSYNC.RECONVERGENT B1 ;  /* 0x0000000000017941 */ /* 0x000fea0003800200 */
.L_x_25842:
        /* <DEDUP_REMOVED lines=55> */
.L_x_25846:
[----:B------:R-:W-:Y:S05]  /*26a0*/  BSYNC.RECONVERGENT B1 ;  /* 0x0000000000017941 */ /* 0x000fea0003800200 */
.L_x_25845:
        /* <DEDUP_REMOVED lines=26> */
.L_x_25838:
[----:B------:R-:W-:Y:S05]  /*2850*/  BSYNC.RECONVERGENT B0 ;  /* 0x0000000000007941 */ /* 0x000fea0003800200 */
.L_x_25837:
        /* <DEDUP_REMOVED lines=41> */
.L_x_25851:
[----:B------:R-:W1:Y:S01]  /*2af0*/  LDS R15, [R9] ;  /* 0x00000000090f7984 */ /* 0x000e620000000800 */
[----:B------:R-:W-:-:S05]  /*2b00*/  VIADD R13, R13, 0x1 ;  /* 0x000000010d0d7836 */ /* 0x000fca0000000000 */
[----:B------:R-:W-:Y:S01]  /*2b10*/  ISETP.NE.AND P0, PT, R13, RZ, PT ;  /* 0x000000ff0d00720c */ /* 0x000fe20003f05270 */
[----:B-1----:R-:W-:-:S05]  /*2b20*/  FMUL.FTZ R12, R15, R8 ;  /* 0x000000080f0c7220 */ /* 0x002fca0000410000 */
[----:B------:R1:W-:Y:S02]  /*2b30*/  STS [R9], R12 ;  /* 0x0000000c09007388 */ /* 0x0003e40000000800 */
[----:B-1----:R-:W-:-:S05]  /*2b40*/  IADD3 R9, PT, PT, R9, 0x200, RZ ;  /* 0x0000020009097810 */ /* 0x002fca0007ffe0ff */
[----:B------:R-:W-:Y:S05]  /*2b50*/  @P0 BRA `(.L_x_25851) ;  /* 0xfffffffc00e40947 */ /* 0x000fea000383ffff */
.L_x_25850:
[----:B------:R-:W-:Y:S05]  /*2b60*/  BSYNC.RECONVERGENT B1 ;  /* 0x0000000000017941 */ /* 0x000fea0003800200 */
.L_x_25849:
        /* <DEDUP_REMOVED lines=13> */
.L_x_25854:
        /* <DEDUP_REMOVED lines=52> */
.L_x_25853:
[----:B------:R-:W-:Y:S05]  /*2f80*/  BSYNC.RECONVERGENT B1 ;  /* 0x0000000000017941 */ /* 0x000fea0003800200 */
.L_x_25852:
        /* <DEDUP_REMOVED lines=31> */
.L_x_25856:
[----:B------:R-:W-:Y:S05]  /*3180*/  BSYNC.RECONVERGENT B1 ;  /* 0x0000000000017941 */ /* 0x000fea0003800200 */
.L_x_25855:
        /* <DEDUP_REMOVED lines=14> */
.L_x_25848:
[----:B------:R-:W-:Y:S05]  /*3270*/  BSYNC.RECONVERGENT B0 ;  /* 0x0000000000007941 */ /* 0x000fea0003800200 */
.L_x_25847:
[----:B------:R-:W3:Y:S08]  /*3280*/  LDC R30, c[0x0][0x370] ;  /* 0x0000dc00ff1e7b82 */ /* 0x000ef00000000800 */
[----:B------:R-:W-:Y:S01]  /*3290*/  BAR.SYNC.DEFER_BLOCKING 0x0 ;  /* 0x0000000000007b1d */ /* 0x000fe20000010000 */
[----:B------:R-:W-:Y:S01]  /*32a0*/  ISETP.NE.AND P0, PT, R45, RZ, PT ;  /* 0x000000ff2d00720c */ /* 0x000fe20003f05270 */
[----:B------:R-:W-:-:S04]  /*32b0*/  HFMA2 R47, -RZ, RZ, 0, 0 ;  /* 0x00000000ff2f7431 */ /* 0x000fc800000001ff */
[----:B------:R-:W4:Y:S02]  /*32c0*/  LDCU UR17, c[0x0][0x3dc] ;  /* 0x00007b80ff1177ac */ /* 0x000f240008000800 */
[----:B------:R-:W0:Y:S01]  /*32d0*/  LDC R28, c[0x0][0x378] ;  /* 0x0000de00ff1c7b82 */ /* 0x000e220000000800 */
[----:B------:R-:W-:Y:S07]  /*32e0*/  BSSY.RECONVERGENT B0, `(.L_x_25857) ;  /* 0x0000010000007945 */ /* 0x000fee0003800200 */
[----:B------:R-:W0:Y:S01]  /*32f0*/  S2UR UR6, SR_CTAID.Y ;  /* 0x00000000000679c3 */ /* 0x000e220000002600 */
[----:B------:R-:W-:Y:S05]  /*3300*/  @P0 BRA `(.L_x_25858) ;  /* 0x0000000000340947 */ /* 0x000fea0003800000 */
[----:B0-23--:R-:W-:Y:S01]  /*3310*/  IMAD R9, R30, UR6, R5 ;  /* 0x000000061e097c24 */ /* 0x00dfe2000f8e0205 */
[----:B------:R-:W0:Y:S03]  /*3320*/  LDCU.128 UR12, c[0x0][0x380] ;  /* 0x00007000ff0c77ac */ /* 0x000e260008000c00 */
[----:B------:R-:W-:-:S05]  /*3330*/  IMAD R9, R9, R28, RZ ;  /* 0x0000001c09097224 */ /* 0x000fca00078e02ff */
[----:B------:R-:W-:-:S04]  /*3340*/  IADD3 R11, P0, PT, R9, UR8, RZ ;  /* 0x00000008090b7c10 */ /* 0x000fc8000ff1e0ff */
[----:B------:R-:W-:Y:S01]  /*3350*/  SHF.L.U32 R12, R11, 0x2, RZ ;  /* 0x000000020b0c7819 */ /* 0x000fe200000006ff */
        /* <DEDUP_REMOVED lines=8> */
.L_x_25858:
[----:B0---4-:R-:W-:Y:S05]  /*33e0*/  BSYNC.RECONVERGENT B0 ;  /* 0x0000000000007941 */ /* 0x011fea0003800200 */
.L_x_25857:
[----:B------:R-:W-:Y:S01]  /*33f0*/  USHF.L.U32 UR5, UR8, 0x5, URZ ;  /* 0x0000000508057899 */ /* 0x000fe200080006ff */
[----:B------:R-:W-:Y:S01]  /*3400*/  BSSY.RECONVERGENT B0, `(.L_x_25859) ;  /* 0x000016c000007945 */ /* 0x000fe20003800200 */
[----:B------:R-:W0:Y:S01]  /*3410*/  LDCU.64 UR12, c[0x0][0x3a8] ;  /* 0x00007500ff0c77ac */ /* 0x000e220008000a00 */
[----:B------:R-:W-:Y:S01]  /*3420*/  MOV R46, RZ ;  /* 0x000000ff002e7202 */ /* 0x000fe20000000f00 */
[----:B------:R-:W-:Y:S01]  /*3430*/  IMAD.MOV.U32 R44, RZ, RZ, RZ ;  /* 0x000000ffff2c7224 */ /* 0x000fe200078e00ff */
[----:B------:R-:W-:Y:S02]  /*3440*/  CS2R R42, SRZ ;  /* 0x00000000002a7805 */ /* 0x000fe4000001ff00 */
[----:B------:R-:W-:Y:S02]  /*3450*/  LOP3.LUT R51, R3, UR5, RZ, 0xfc, !PT ;  /* 0x0000000503337c12 */ /* 0x000fe4000f8efcff */
[----:B------:R-:W-:Y:S02]  /*3460*/  CS2R R40, SRZ ;  /* 0x0000000000287805 */ /* 0x000fe4000001ff00 */
[----:B------:R-:W-:-:S02]  /*3470*/  CS2R R38, SRZ ;  /* 0x0000000000267805 */ /* 0x000fc4000001ff00 */
[----:B------:R-:W-:Y:S02]  /*3480*/  CS2R R36, SRZ ;  /* 0x0000000000247805 */ /* 0x000fe4000001ff00 */
[----:B------:R-:W-:Y:S02]  /*3490*/  ISETP.GE.U32.AND P0, PT, R51, UR4, PT ;  /* 0x0000000433007c0c */ /* 0x000fe4000bf06070 */
[----:B------:R-:W-:Y:S02]  /*34a0*/  CS2R R34, SRZ ;  /* 0x0000000000227805 */ /* 0x000fe4000001ff00 */
[----:B------:R-:W-:-:S09]  /*34b0*/  CS2R R32, SRZ ;  /* 0x0000000000207805 */ /* 0x000fd2000001ff00 */
[----:B0-----:R-:W-:Y:S05]  /*34c0*/  @P0 BRA `(.L_x_25860) ;  /* 0x00000014007c0947 */ /* 0x001fea0003800000 */
[----:B--2---:R-:W0:Y:S01]  /*34d0*/  I2F.RP R12, R0 ;  /* 0x00000000000c7306 */ /* 0x004e220000209400 */
[----:B-1----:R-:W1:Y:S01]  /*34e0*/  LDC R10, c[0x0][0x3c8] ;  /* 0x0000f200ff0a7b82 */ /* 0x002e620000000800 */
[C---:B------:R-:W-:Y:S01]  /*34f0*/  SHF.L.U32 R13, R45.reuse, 0x4, RZ ;  /* 0x000000042d0d7819 */ /* 0x040fe200000006ff */
[----:B------:R-:W2:Y:S01]  /*3500*/  LDCU UR15, c[0x0][0x3e0] ;  /* 0x00007c00ff0f77ac */ /* 0x000ea20008000800 */
[----:B------:R-:W-:Y:S01]  /*3510*/  VIADD R11, R6, 0x200 ;  /* 0x00000200060b7836 */ /* 0x000fe20000000000 */
[----:B------:R-:W-:Y:S01]  /*3520*/  SHF.L.U32 R53, R45, 0x2, RZ ;  /* 0x000000022d357819 */ /* 0x000fe200000006ff */
[----:B------:R-:W-:Y:S01]  /*3530*/  IMAD.WIDE.U32 R8, R51, 0x4, RZ ;  /* 0x0000000433087825 */ /* 0x000fe200078e00ff */
[----:B------:R-:W4:Y:S01]  /*3540*/  LDCU UR14, c[0x0][0x3fc] ;  /* 0x00007f80ff0e77ac */ /* 0x000f220008000800 */
[----:B------:R-:W-:Y:S02]  /*3550*/  LOP3.LUT R6, R13, 0x30, RZ, 0xe2, !PT ;  /* 0x000000300d067812 */ /* 0x000fe400078ee2ff */
[----:B------:R-:W-:-:S02]  /*3560*/  CS2R R46, SRZ ;  /* 0x00000000002e7805 */ /* 0x000fc4000001ff00 */
[----:B------:R-:W-:Y:S01]  /*3570*/  LEA R29, R4, R11, 0x18 ;  /* 0x0000000b041d7211 */ /* 0x000fe200078ec0ff */
[----:B------:R-:W3:Y:S01]  /*3580*/  LDCU.64 UR18, c[0x0][0x3b8] ;  /* 0x00007700ff1277ac */ /* 0x000ee20008000a00 */
[----:B------:R-:W-:Y:S01]  /*3590*/  LEA R6, R3, R6, 0x6 ;  /* 0x0000000603067211 */ /* 0x000fe200078e30ff */
[----:B------:R-:W-:Y:S01]  /*35a0*/  VIADD R31, R51, 0x1 ;  /* 0x00000001331f7836 */ /* 0x000fe20000000000 */
[----:B------:R-:W-:Y:S01]  /*35b0*/  LEA R50, R3, UR16, 0x4 ;  /* 0x0000001003327c11 */ /* 0x000fe2000f8e20ff */
[----:B0-----:R-:W0:Y:S01]  /*35c0*/  MUFU.RCP R12, R12 ;  /* 0x0000000c000c7308 */ /* 0x001e220000001000 */
[----:B------:R-:W-:Y:S01]  /*35d0*/  UIADD3 UR5, UPT, UPT, UR9, 0xf, URZ ;  /* 0x0000000f09057890 */ /* 0x000fe2000fffe0ff */
[----:B------:R-:W-:Y:S02]  /*35e0*/  IMAD.IADD R29, R29, 0x1, R6 ;  /* 0x000000011d1d7824 */ /* 0x000fe400078e0206 */
[----:B------:R-:W-:Y:S01]  /*35f0*/  HFMA2 R6, -RZ, RZ, 0, 0 ;  /* 0x00000000ff067431 */ /* 0x000fe200000001ff */
[----:B------:R-:W-:Y:S01]  /*3600*/  IADD3 R50, PT, PT, R50, 0x1, RZ ;  /* 0x0000000132327810 */ /* 0x000fe20007ffe0ff */
[----:B------:R-:W-:Y:S01]  /*3610*/  USHF.R.U32.HI UR5, URZ, 0x4, UR5 ;  /* 0x00000004ff057899 */ /* 0x000fe20008011605 */
[----:B--2--5:R-:W-:Y:S01]  /*3620*/  IMAD R54, R2, UR15, RZ ;  /* 0x0000000f02367c24 */ /* 0x024fe2000f8e02ff */
[----:B------:R-:W-:-:S02]  /*3630*/  LOP3.LUT R49, R53, 0xc, RZ, 0xc0, !PT ;  /* 0x0000000c35317812 */ /* 0x000fc400078ec0ff */
[----:B------:R-:W-:Y:S02]  /*3640*/  CS2R R42, SRZ ;  /* 0x00000000002a7805 */ /* 0x000fe4000001ff00 */
[----:B------:R-:W-:Y:S01]  /*3650*/  MOV R44, RZ ;  /* 0x000000ff002c7202 */ /* 0x000fe20000000f00 */
[----:B-1----:R-:W-:Y:S01]  /*3660*/  IMAD R11, R10, UR6, RZ ;  /* 0x000000060a0b7c24 */ /* 0x002fe2000f8e02ff */
[----:B------:R-:W-:Y:S01]  /*3670*/  CS2R R40, SRZ ;  /* 0x0000000000287805 */ /* 0x000fe2000001ff00 */
[----:B----4-:R-:W-:Y:S01]  /*3680*/  IMAD.U32 R2, RZ, RZ, UR14 ;  /* 0x0000000eff027e24 */ /* 0x010fe2000f8e00ff */
[----:B------:R-:W-:Y:S01]  /*3690*/  CS2R R38, SRZ ;  /* 0x0000000000267805 */ /* 0x000fe2000001ff00 */
[----:B------:R-:W-:Y:S01]  /*36a0*/  IMAD.WIDE R8, R11, 0x4, R8 ;  /* 0x000000040b087825 */ /* 0x000fe200078e0208 */
[----:B------:R-:W-:Y:S02]  /*36b0*/  CS2R R36, SRZ ;  /* 0x0000000000247805 */ /* 0x000fe4000001ff00 */
[----:B------:R-:W-:-:S02]  /*36c0*/  CS2R R34, SRZ ;  /* 0x0000000000227805 */ /* 0x000fc4000001ff00 */
[----:B0-----:R-:W-:Y:S02]  /*36d0*/  IADD3 R7, PT, PT, R12, 0xffffffe, RZ ;  /* 0x0ffffffe0c077810 */ /* 0x001fe40007ffe0ff */
[----:B------:R-:W-:Y:S02]  /*36e0*/  CS2R R32, SRZ ;  /* 0x0000000000207805 */ /* 0x000fe4000001ff00 */
[----:B---3--:R-:W-:Y:S02]  /*36f0*/  IADD3 R4, P0, PT, R8, UR18, RZ ;  /* 0x0000001208047c10 */ /* 0x008fe4000ff1e0ff */
[----:B------:R-:W-:Y:S01]  /*3700*/  LOP3.LUT R53, R53, 0x7c, RZ, 0xc0, !PT ;  /* 0x0000007c35357812 */ /* 0x000fe200078ec0ff */
[----:B------:R-:W0:Y:S01]  /*3710*/  F2I.FTZ.U32.TRUNC.NTZ R7, R7 ;  /* 0x0000000700077305 */ /* 0x000e22000021f000 */
[----:B------:R-:W-:Y:S02]  /*3720*/  IADD3 R51, PT, PT, R51, -UR5, RZ ;  /* 0x8000000533337c10 */ /* 0x000fe4000fffe0ff */
[----:B------:R-:W-:-:S02]  /*3730*/  IADD3 R49, PT, PT, R50, R49, RZ ;  /* 0x0000003132317210 */ /* 0x000fc40007ffe0ff */
[----:B------:R-:W-:Y:S02]  /*3740*/  IADD3 R2, PT, PT, -R2, UR7, RZ ;  /* 0x0000000702027c10 */ /* 0x000fe4000fffe1ff */
[----:B------:R-:W-:Y:S02]  /*3750*/  SHF.R.S32.HI R55, RZ, 0x1f, R54 ;  /* 0x0000001fff377819 */ /* 0x000fe40000011436 */
[----:B0-----:R-:W-:-:S05]  /*3760*/  IADD3 R13, PT, PT, RZ, -R7, RZ ;  /* 0x80000007ff0d7210 */ /* 0x001fca0007ffe0ff */
[----:B------:R-:W-:-:S04]  /*3770*/  IMAD R11, R13, R0, RZ ;  /* 0x000000000d0b7224 */ /* 0x000fc800078e02ff */
[----:B------:R-:W-:Y:S01]  /*3780*/  IMAD.HI.U32 R6, R7, R11, R6 ;  /* 0x0000000b07067227 */ /* 0x000fe200078e0006 */
[----:B------:R-:W-:-:S07]  /*3790*/  IADD3.X R7, PT, PT, R9, UR19, RZ, P0, !PT ;  /* 0x0000001309077c10 */ /* 0x000fce00087fe4ff */
.L_x_25863:
[----:B------:R-:W0:Y:S01]  /*37a0*/  LDC R14, c[0x0][0x400] ;  /* 0x00010000ff0e7b82 */ /* 0x000e220000000800 */
[C---:B------:R-:W-:Y:S01]  /*37b0*/  VIADD R9, R50.reuse, 0xffffffff ;  /* 0xffffffff32097836 */ /* 0x040fe20000000000 */
[----:B------:R-:W-:Y:S01]  /*37c0*/  BSSY.RECONVERGENT B1, `(.L_x_25861) ;  /* 0x0000129000017945 */ /* 0x000fe20003800200 */
[----:B------:R-:W-:-:S03]  /*37d0*/  VIADD R50, R50, 0x40 ;  /* 0x0000004032327836 */ /* 0x000fc60000000000 */
        /* <DEDUP_REMOVED lines=21> */
[----:B------:R-:W-:Y:S02]  /*3930*/  @!P2 IADD3 R13, PT, PT, -R13, RZ, RZ ;  /* 0x000000ff0d0da210 */ /* 0x000fe40007ffe1ff */
[----:B------:R-:W-:Y:S01]  /*3940*/  @!P1 LOP3.LUT R13, RZ, R8, RZ, 0x33, !PT ;  /* 0x00000008ff0d9212 */ /* 0x000fe200078e33ff */
[----:B------:R-:W-:Y:S01]  /*3950*/  IMAD R15, R15, R10, RZ ;  /* 0x0000000a0f0f7224 */ /* 0x000fe200078e02ff */
[----:B------:R-:W-:Y:S02]  /*3960*/  MOV R8, RZ ;  /* 0x000000ff00087202 */ /* 0x000fe40000000f00 */
[----:B------:R-:W-:Y:S01]  /*3970*/  ISETP.NE.AND P2, PT, R14, RZ, PT ;  /* 0x000000ff0e00720c */ /* 0x000fe20003f45270 */
[----:B------:R-:W-:Y:S02]  /*3980*/  IMAD.IADD R11, R13, 0x1, R52 ;  /* 0x000000010d0b7824 */ /* 0x000fe400078e0234 */
[----:B------:R-:W-:-:S03]  /*3990*/  IMAD.HI.U32 R8, R9, R15, R8 ;  /* 0x0000000f09087227 */ /* 0x000fc600078e0008 */
[----:B------:R-:W-:Y:S02]  /*39a0*/  IABS R12, R11 ;  /* 0x0000000b000c7213 */ /* 0x000fe40000000000 */
[----:B------:R-:W-:Y:S02]  /*39b0*/  ISETP.GE.AND P1, PT, R11, RZ, PT ;  /* 0x000000ff0b00720c */ /* 0x000fe40003f26270 */
[----:B------:R-:W-:-:S05]  /*39c0*/  MOV R9, R12 ;  /* 0x0000000c00097202 */ /* 0x000fca0000000f00 */
[----:B------:R-:W-:-:S04]  /*39d0*/  IMAD.HI.U32 R8, R8, R9, RZ ;  /* 0x0000000908087227 */ /* 0x000fc800078e00ff */
[----:B------:R-:W-:-:S04]  /*39e0*/  IMAD.MOV R8, RZ, RZ, -R8 ;  /* 0x000000ffff087224 */ /* 0x000fc800078e0a08 */
[C---:B------:R-:W-:Y:S01]  /*39f0*/  IMAD R9, R10.reuse, R8, R9 ;  /* 0x000000080a097224 */ /* 0x040fe200078e0209 */
        /* <DEDUP_REMOVED lines=16> */
[----:B------:R-:W-:-:S05]  /*3b00*/  IADD3 R8, P1, PT, R53, R8, RZ ;  /* 0x0000000835087210 */ /* 0x000fca0007f3e0ff */
[----:B------:R-:W-:Y:S01]  /*3b10*/  IMAD.X R9, RZ, RZ, R9, P1 ;  /* 0x000000ffff097224 */ /* 0x000fe200008e0609 */
[----:B------:R-:W-:-:S04]  /*3b20*/  LEA R56, P1, R8, UR12, 0x2 ;  /* 0x0000000c08387c11 */ /* 0x000fc8000f8210ff */
[----:B------:R-:W-:Y:S02]  /*3b30*/  LEA.HI.X R57, R8, UR13, R9, 0x2, P1 ;  /* 0x0000000d08397c11 */ /* 0x000fe400088f1409 */
[----:B------:R-:W0:Y:S04]  /*3b40*/  LDS.128 R8, [R29] ;  /* 0x000000001d087984 */ /* 0x000e280000000c00 */
[----:B------:R-:W2:Y:S01]  /*3b50*/  LDG.E.128.CONSTANT R16, desc[UR10][R56.64] ;  /* 0x0000000a38107981 */ /* 0x000ea2000c1e9d00 */
[----:B------:R-:W-:Y:S02]  /*3b60*/  ISETP.NE.AND P1, PT, R51, -0x1, PT ;  /* 0xffffffff3300780c */ /* 0x000fe40003f25270 */
[C---:B------:R-:W-:Y:S01]  /*3b70*/  IADD3 R24, PT, PT, R49.reuse, -0x1, RZ ;  /* 0xffffffff31187810 */ /* 0x040fe20007ffe0ff */
[----:B------:R-:W3:Y:S10]  /*3b80*/  LDG.E.128.CONSTANT R20, desc[UR10][R56.64+0x200] ;  /* 0x0002000a38147981 */ /* 0x000ef4000c1e9d00 */
[----:B------:R-:W-:-:S02]  /*3b90*/  @!P1 IADD3 R12, PT, PT, R49, 0x1, RZ ;  /* 0x00000001310c9810 */ /* 0x000fc40007ffe0ff */
[C---:B------:R-:W-:Y:S02]  /*3ba0*/  @!P1 ISETP.GE.AND P3, PT, R49.reuse, UR9, PT ;  /* 0x0000000931009c0c */ /* 0x040fe4000bf66270 */
[----:B------:R-:W-:Y:S01]  /*3bb0*/  @!P1 ISETP.GE.AND P4, PT, R12, UR9, PT ;  /* 0x000000090c009c0c */ /* 0x000fe2000bf86270 */
[----:B------:R-:W-:Y:S01]  /*3bc0*/  @!P1 VIADD R12, R49, 0x2 ;  /* 0x00000002310c9836 */ /* 0x000fe20000000000 */
[----:B------:R-:W-:-:S04]  /*3bd0*/  @!P1 ISETP.GE.AND P2, PT, R24, UR9, PT ;  /* 0x0000000918009c0c */ /* 0x000fc8000bf46270 */
[----:B------:R-:W-:Y:S02]  /*3be0*/  @!P1 ISETP.GE.AND P5, PT, R12, UR9, PT ;  /* 0x000000090c009c0c */ /* 0x000fe4000bfa6270 */
[----:B------:R-:W-:Y:S02]  /*3bf0*/  @!P1 IADD3 R12, PT, PT, R49, 0x1, RZ ;  /* 0x00000001310c9810 */ /* 0x000fe40007ffe0ff */
[----:B--2---:R-:W-:Y:S02]  /*3c00*/  @!P1 FSEL R17, R17, RZ, !P3 ;  /* 0x000000ff11119208 */ /* 0x004fe40005800000 */
[----:B------:R-:W-:Y:S02]  /*3c10*/  @!P1 ISETP.GE.AND P3, PT, R12, UR9, PT ;  /* 0x000000090c009c0c */ /* 0x000fe4000bf66270 */
[----:B------:R-:W-:Y:S01]  /*3c20*/  @!P1 IADD3 R12, PT, PT, R49, 0x2, RZ ;  /* 0x00000002310c9810 */ /* 0x000fe20007ffe0ff */
[----:B0-----:R-:W-:Y:S01]  /*3c30*/  FMUL.FTZ R17, R9, R17 ;  /* 0x0000001109117220 */ /* 0x001fe20000410000 */
[----:B------:R-:W-:-:S02]  /*3c40*/  @!P1 FSEL R16, R16, RZ, !P2 ;  /* 0x000000ff10109208 */ /* 0x000fc40005000000 */
[----:B------:R-:W-:Y:S02]  /*3c50*/  @!P1 ISETP.GE.AND P2, PT, R12, UR9, PT ;  /* 0x000000090c009c0c */ /* 0x000fe4000bf46270 */
[----:B------:R-:W2:Y:S01]  /*3c60*/  LDG.E.128.CONSTANT R12, desc[UR10][R56.64+0x400] ;  /* 0x0004000a380c7981 */ /* 0x000ea2000c1e9d00 */
[----:B------:R-:W-:Y:S01]  /*3c70*/  @!P1 FSEL R19, R19, RZ, !P5 ;  /* 0x000000ff13139208 */ /* 0x000fe20006800000 */
[----:B------:R-:W-:Y:S01]  /*3c80*/  FFMA.FTZ R17, R8, R16, R17 ;  /* 0x0000001008117223 */ /* 0x000fe20000010011 */
[----:B------:R-:W-:Y:S02]  /*3c90*/  @!P1 ISETP.GE.AND P5, PT, R49, UR9, PT ;  /* 0x0000000931009c0c */ /* 0x000fe4000bfa6270 */
[----:B------:R-:W-:Y:S02]  /*3ca0*/  @!P1 FSEL R18, R18, RZ, !P4 ;  /* 0x000000ff12129208 */ /* 0x000fe40006000000 */
[----:B------:R-:W-:Y:S02]  /*3cb0*/  @!P1 ISETP.GE.AND P4, PT, R24, UR9, PT ;  /* 0x0000000918009c0c */ /* 0x000fe4000bf86270 */
[----:B---3--:R-:W-:-:S02]  /*3cc0*/  @!P1 FSEL R21, R21, RZ, !P5 ;  /* 0x000000ff15159208 */ /* 0x008fc40006800000 */
[----:B------:R-:W-:-:S03]  /*3cd0*/  @!P1 FSEL R20, R20, RZ, !P4 ;  /* 0x000000ff14149208 */ /* 0x000fc60006000000 */
[----:B------:R-:W-:Y:S01]  /*3ce0*/  FMUL.FTZ R21, R9, R21 ;  /* 0x0000001509157220 */ /* 0x000fe20000410000 */
[----:B------:R-:W-:-:S03]  /*3cf0*/  @!P1 FSEL R22, R22, RZ, !P3 ;  /* 0x000000ff16169208 */ /* 0x000fc60005800000 */
[----:B------:R-:W-:Y:S01]  /*3d00*/  FFMA.FTZ R21, R8, R20, R21 ;  /* 0x0000001408157223 */ /* 0x000fe20000010015 */
[----:B------:R-:W-:-:S03]  /*3d10*/  @!P1 FSEL R23, R23, RZ, !P2 ;  /* 0x000000ff17179208 */ /* 0x000fc60005000000 */
[----:B------:R-:W-:-:S04]  /*3d20*/  FFMA.FTZ R22, R10, R22, R21 ;  /* 0x000000160a167223 */ /* 0x000fc80000010015 */
[----:B------:R-:W-:-:S04]  /*3d30*/  FFMA.FTZ R23, R11, R23, R22 ;  /* 0x000000170b177223 */ /* 0x000fc80000010016 */
[----:B------:R-:W-:Y:S02]  /*3d40*/  FADD.FTZ R46, R46, R23 ;  /* 0x000000172e2e7221 */ /* 0x000fe40000010000 */
[----:B------:R-:W3:Y:S01]  /*3d50*/  LDG.E.128.CONSTANT R20, desc[UR10][R56.64+0x600] ;  /* 0x0006000a38147981 */ /* 0x000ee2000c1e9d00 */
[----:B------:R-:W-:Y:S02]  /*3d60*/  @!P1 ISETP.GE.AND P3, PT, R49, UR9, PT ;  /* 0x0000000931009c0c */ /* 0x000fe4000bf66270 */
[----:B------:R-:W-:Y:S01]  /*3d70*/  @!P1 ISETP.GE.AND P2, PT, R24, UR9, PT ;  /* 0x0000000918009c0c */ /* 0x000fe2000bf46270 */
[----:B------:R-:W-:-:S04]  /*3d80*/  FFMA.FTZ R16, R10, R18, R17 ;  /* 0x000000120a107223 */ /* 0x000fc80000010011 */
[----:B------:R-:W-:-:S04]  /*3d90*/  FFMA.FTZ R16, R11, R19, R16 ;  /* 0x000000130b107223 */ /* 0x000fc80000010010 */
[----:B------:R-:W-:Y:S02]  /*3da0*/  FADD.FTZ R47, R47, R16 ;  /* 0x000000102f2f7221 */ /* 0x000fe40000010000 */
[----:B------:R-:W4:Y:S01]  /*3db0*/  LDG.E.128.CONSTANT R16, desc[UR10][R56.64+0x800] ;  /* 0x0008000a38107981 */ /* 0x000f22000c1e9d00 */
[----:B--2---:R-:W-:Y:S02]  /*3dc0*/  @!P1 FSEL R13, R13, RZ, !P3 ;  /* 0x000000ff0d0d9208 */ /* 0x004fe40005800000 */
[----:B------:R-:W-:-:S03]  /*3dd0*/  @!P1 FSEL R12, R12, RZ, !P2 ;  /* 0x000000ff0c0c9208 */ /* 0x000fc60005000000 */
[----:B------:R-:W-:-:S04]  /*3de0*/  FMUL.FTZ R13, R9, R13 ;  /* 0x0000000d090d7220 */ /* 0x000fc80000410000 */
[----:B------:R-:W-:Y:S01]  /*3df0*/  FFMA.FTZ R13, R8, R12, R13 ;  /* 0x0000000c080d7223 */ /* 0x000fe2000001000d */
[----:B------:R-:W-:-:S05]  /*3e00*/  @!P1 VIADD R12, R49, 0x1 ;  /* 0x00000001310c9836 */ /* 0x000fca0000000000 */
[----:B------:R-:W-:Y:S02]  /*3e10*/  @!P1 ISETP.GE.AND P2, PT, R12, UR9, PT ;  /* 0x000000090c009c0c */ /* 0x000fe4000bf46270 */
[----:B------:R-:W-:-:S04]  /*3e20*/  @!P1 IADD3 R12, PT, PT, R49, 0x2, RZ ;  /* 0x00000002310c9810 */ /* 0x000fc80007ffe0ff */
[----:B------:R-:W-:-:S04]  /*3e30*/  @!P1 ISETP.GE.AND P3, PT, R12, UR9, PT ;  /* 0x000000090c009c0c */ /* 0x000fc8000bf66270 */
[----:B------:R-:W-:Y:S02]  /*3e40*/  @!P1 FSEL R15, R15, RZ, !P3 ;  /* 0x000000ff0f0f9208 */ /* 0x000fe40005800000 */
[C---:B------:R-:W-:Y:S02]  /*3e50*/  @!P1 ISETP.GE.AND P3, PT, R49.reuse, UR9, PT ;  /* 0x0000000931009c0c */ /* 0x040fe4000bf66270 */
[----:B------:R-:W-:Y:S02]  /*3e60*/  @!P1 IADD3 R12, PT, PT, R49, 0x1, RZ ;  /* 0x00000001310c9810 */ /* 0x000fe40007ffe0ff */
[----:B------:R-:W-:Y:S02]  /*3e70*/  @!P1 FSEL R14, R14, RZ, !P2 ;  /* 0x000000ff0e0e9208 */ /* 0x000fe40005000000 */
[----:B------:R-:W-:Y:S02]  /*3e80*/  @!P1 ISETP.GE.AND P2, PT, R24, UR9, PT ;  /* 0x0000000918009c0c */ /* 0x000fe4000bf46270 */
[----:B---3--:R-:W-:-:S02]  /*3e90*/  @!P1 FSEL R21, R21, RZ, !P3 ;  /* 0x000000ff15159208 */ /* 0x008fc40005800000 */
[----:B------:R-:W-:Y:S01]  /*3ea0*/  @!P1 ISETP.GE.AND P4, PT, R12, UR9, PT ;  /* 0x000000090c009c0c */ /* 0x000fe2000bf86270 */
[----:B------:R-:W-:Y:S01]  /*3eb0*/  @!P1 VIADD R12, R49, 0x2 ;  /* 0x00000002310c9836 */ /* 0x000fe20000000000 */
[----:B------:R-:W-:Y:S01]  /*3ec0*/  @!P1 FSEL R20, R20, RZ, !P2 ;  /* 0x000000ff14149208 */ /* 0x000fe20005000000 */
[----:B------:R-:W-:Y:S01]  /*3ed0*/  FMUL.FTZ R21, R9, R21 ;  /* 0x0000001509157220 */ /* 0x000fe20000410000 */
[----:B------:R-:W-:Y:S02]  /*3ee0*/  @!P1 FSEL R22, R22, RZ, !P4 ;  /* 0x000000ff16169208 */ /* 0x000fe40006000000 */
[----:B------:R-:W-:Y:S01]  /*3ef0*/  @!P1 ISETP.GE.AND P2, PT, R12, UR9, PT ;  /* 0x000000090c009c0c */ /* 0x000fe2000bf46270 */
[----:B------:R-:W-:-:S03]  /*3f00*/  FFMA.FTZ R21, R8, R20, R21 ;  /* 0x0000001408157223 */ /* 0x000fc60000010015 */
[----:B------:R-:W-:Y:S01]  /*3f10*/  @!P1 FSEL R23, R23, RZ, !P2 ;  /* 0x000000ff17179208 */ /* 0x000fe20005000000 */
[----:B------:R-:W-:-:S04]  /*3f20*/  FFMA.FTZ R26, R10, R22, R21 ;  /* 0x000000160a1a7223 */ /* 0x000fc80000010015 */
[----:B------:R-:W-:Y:S02]  /*3f30*/  FFMA.FTZ R26, R11, R23, R26 ;  /* 0x000000170b1a7223 */ /* 0x000fe4000001001a */
[----:B------:R-:W2:Y:S01]  /*3f40*/  LDG.E.128.CONSTANT R20, desc[UR10][R56.64+0xa00] ;  /* 0x000a000a38147981 */ /* 0x000ea2000c1e9d00 */
[C---:B------:R-:W-:Y:S02]  /*3f50*/  @!P1 ISETP.GE.AND P4, PT, R49.reuse, UR9, PT ;  /* 0x0000000931009c0c */ /* 0x040fe4000bf86270 */
[----:B------:R-:W-:Y:S02]  /*3f60*/  @!P1 IADD3 R12, PT, PT, R49, 0x1, RZ ;  /* 0x00000001310c9810 */ /* 0x000fe40007ffe0ff */
[----:B----4-:R-:W-:Y:S02]  /*3f70*/  @!P1 FSEL R17, R17, RZ, !P4 ;  /* 0x000000ff11119208 */ /* 0x010fe40006000000 */
[----:B------:R-:W-:Y:S02]  /*3f80*/  @!P1 ISETP.GE.AND P4, PT, R12, UR9, PT ;  /* 0x000000090c009c0c */ /* 0x000fe4000bf86270 */
[----:B------:R-:W-:Y:S01]  /*3f90*/  @!P1 IADD3 R12, PT, PT, R49, 0x2, RZ ;  /* 0x00000002310c9810 */ /* 0x000fe20007ffe0ff */
[----:B------:R-:W-:Y:S01]  /*3fa0*/  FFMA.FTZ R14, R10, R14, R13 ;  /* 0x0000000e0a0e7223 */ /* 0x000fe2000001000d */
[----:B------:R-:W-:-:S02]  /*3fb0*/  @!P1 ISETP.GE.AND P3, PT, R24, UR9, PT ;  /* 0x0000000918009c0c */ /* 0x000fc4000bf66270 */
[----:B------:R-:W-:Y:S01]  /*3fc0*/  @!P1 ISETP.GE.AND P2, PT, R12, UR9, PT ;  /* 0x000000090c009c0c */ /* 0x000fe2000bf46270 */
[----:B------:R-:W-:Y:S01]  /*3fd0*/  @!P1 VIADD R12, R49, 0x1 ;  /* 0x00000001310c9836 */ /* 0x000fe20000000000 */
[----:B------:R-:W-:Y:S01]  /*3fe0*/  @!P1 FSEL R18, R18, RZ, !P4 ;  /* 0x000000ff12129208 */ /* 0x000fe20006000000 */
[----:B------:R-:W-:Y:S01]  /*3ff0*/  FFMA.FTZ R15, R11, R15, R14 ;  /* 0x0000000f0b0f7223 */ /* 0x000fe2000001000e */
[----:B------:R-:W-:Y:S02]  /*4000*/  @!P1 FSEL R16, R16, RZ, !P3 ;  /* 0x000000ff10109208 */ /* 0x000fe40005800000 */
[----:B------:R-:W-:Y:S02]  /*4010*/  @!P1 ISETP.GE.AND P4, PT, R12, UR9, PT ;  /* 0x000000090c009c0c */ /* 0x000fe4000bf86270 */
[C---:B------:R-:W-:Y:S02]  /*4020*/  @!P1 IADD3 R12, PT, PT, R49.reuse, 0x2, RZ ;  /* 0x00000002310c9810 */ /* 0x040fe40007ffe0ff */
[----:B------:R-:W-:-:S02]  /*4030*/  @!P1 ISETP.GE.AND P3, PT, R49, UR9, PT ;  /* 0x0000000931009c0c */ /* 0x000fc4000bf66270 */
[----:B------:R-:W-:Y:S01]  /*4040*/  @!P1 FSEL R19, R19, RZ, !P2 ;  /* 0x000000ff13139208 */ /* 0x000fe20005000000 */
[----:B------:R-:W-:Y:S01]  /*4050*/  FADD.FTZ R44, R44, R15 ;  /* 0x0000000f2c2c7221 */ /* 0x000fe20000010000 */
[----:B------:R-:W-:Y:S02]  /*4060*/  @!P1 ISETP.GE.AND P2, PT, R24, UR9, PT ;  /* 0x0000000918009c0c */ /* 0x000fe4000bf46270 */
[----:B------:R-:W-:Y:S02]  /*4070*/  @!P1 ISETP.GE.AND P5, PT, R12, UR9, PT ;  /* 0x000000090c009c0c */ /* 0x000fe4000bfa6270 */
[----:B------:R-:W3:Y:S01]  /*4080*/  LDG.E.128.CONSTANT R12, desc[UR10][R56.64+0xc00] ;  /* 0x000c000a380c7981 */ /* 0x000ee2000c1e9d00 */
[----:B------:R-:W-:-:S04]  /*4090*/  FMUL.FTZ R17, R9, R17 ;  /* 0x0000001109117220 */ /* 0x000fc80000410000 */
[----:B------:R-:W-:-:S04]  /*40a0*/  FFMA.FTZ R17, R8, R16, R17 ;  /* 0x0000001008117223 */ /* 0x000fc80000010011 */
[----:B------:R-:W-:Y:S01]  /*40b0*/  FFMA.FTZ R18, R10, R18, R17 ;  /* 0x000000120a127223 */ /* 0x000fe20000010011 */
[----:B------:R-:W-:-:S03]  /*40c0*/  @!P1 IADD3 R16, PT, PT, R49, 0x1, RZ ;  /* 0x0000000131109810 */ /* 0x000fc60007ffe0ff */
[----:B------:R-:W-:-:S04]  /*40d0*/  FFMA.FTZ R19, R11, R19, R18 ;  /* 0x000000130b137223 */ /* 0x000fc80000010012 */
        /* <DEDUP_REMOVED lines=10> */
[----:B------:R-:W2:Y:S01]  /*4180*/  LDG.E.128.CONSTANT R20, desc[UR10][R56.64+0xe00] ;  /* 0x000e000a38147981 */ /* 0x000ea2000c1e9d00 */
[----:B------:R-:W-:-:S03]  /*4190*/  @!P1 ISETP.GE.AND P5, PT, R16, UR9, PT ;  /* 0x0000000910009c0c */ /* 0x000fc6000bfa6270 */
[----:B------:R-:W4:Y:S01]  /*41a0*/  LDG.E.128.CONSTANT R16, desc[UR10][R56.64+0x1000] ;  /* 0x0010000a38107981 */ /* 0x000f22000c1e9d00 */
[----:B------:R-:W-:Y:S02]  /*41b0*/  @!P1 ISETP.GE.AND P3, PT, R49, UR9, PT ;  /* 0x0000000931009c0c */ /* 0x000fe4000bf66270 */
[----:B------:R-:W-:Y:S02]  /*41c0*/  @!P1 ISETP.GE.AND P2, PT, R24, UR9, PT ;  /* 0x0000000918009c0c */ /* 0x000fe4000bf46270 */
[----:B---3--:R-:W-:Y:S02]  /*41d0*/  @!P1 FSEL R13, R13, RZ, !P3 ;  /* 0x000000ff0d0d9208 */ /* 0x008fe40005800000 */
[----:B------:R-:W-:-:S03]  /*41e0*/  @!P1 FSEL R12, R12, RZ, !P2 ;  /* 0x000000ff0c0c9208 */ /* 0x000fc60005000000 */
[----:B------:R-:W-:-:S04]  /*41f0*/  FMUL.FTZ R13, R9, R13 ;  /* 0x0000000d090d7220 */ /* 0x000fc80000410000 */
[----:B------:R-:W-:Y:S01]  /*4200*/  FFMA.FTZ R13, R8, R12, R13 ;  /* 0x0000000c080d7223 */ /* 0x000fe2000001000d */
[C---:B------:R-:W-:Y:S01]  /*4210*/  @!P1 VIADD R12, R49.reuse, 0x2 ;  /* 0x00000002310c9836 */ /* 0x040fe20000000000 */
[----:B------:R-:W-:Y:S02]  /*4220*/  @!P1 FSEL R14, R14, RZ, !P5 ;  /* 0x000000ff0e0e9208 */ /* 0x000fe40006800000 */
[----:B------:R-:W-:Y:S02]  /*4230*/  @!P1 ISETP.GE.AND P5, PT, R24, UR9, PT ;  /* 0x0000000918009c0c */ /* 0x000fe4000bfa6270 */
[----:B------:R-:W-:Y:S02]  /*4240*/  @!P1 ISETP.GE.AND P2, PT, R12, UR9, PT ;  /* 0x000000090c009c0c */ /* 0x000fe4000bf46270 */
[----:B------:R-:W-:-:S04]  /*4250*/  @!P1 IADD3 R12, PT, PT, R49, 0x1, RZ ;  /* 0x00000001310c9810 */ /* 0x000fc80007ffe0ff */
[----:B------:R-:W-:Y:S02]  /*4260*/  @!P1 ISETP.GE.AND P4, PT, R12, UR9, PT ;  /* 0x000000090c009c0c */ /* 0x000fe4000bf86270 */
[----:B------:R-:W-:-:S04]  /*4270*/  @!P1 IADD3 R12, PT, PT, R49, 0x2, RZ ;  /* 0x00000002310c9810 */ /* 0x000fc80007ffe0ff */
[----:B------:R-:W-:Y:S01]  /*4280*/  @!P1 ISETP.GE.AND P3, PT, R12, UR9, PT ;  /* 0x000000090c009c0c */ /* 0x000fe2000bf66270 */
[----:B------:R-:W-:Y:S02]  /*4290*/  @!P1 VIADD R12, R49, 0x1 ;  /* 0x00000001310c9836 */ /* 0x000fe40000000000 */
[----:B------:R-:W-:Y:S01]  /*42a0*/  FFMA.FTZ R14, R10, R14, R13 ;  /* 0x0000000e0a0e7223 */ /* 0x000fe2000001000d */
[----:B------:R-:W-:Y:S02]  /*42b0*/  @!P1 FSEL R15, R15, RZ, !P2 ;  /* 0x000000ff0f0f9208 */ /* 0x000fe40005000000 */
[C---:B------:R-:W-:Y:S02]  /*42c0*/  @!P1 ISETP.GE.AND P6, PT, R49.reuse, UR9, PT ;  /* 0x0000000931009c0c */ /* 0x040fe4000bfc6270 */
[----:B--2---:R-:W-:Y:S02]  /*42d0*/  @!P1 FSEL R20, R20, RZ, !P5 ;  /* 0x000000ff14149208 */ /* 0x004fe40006800000 */
[----:B------:R-:W-:-:S02]  /*42e0*/  @!P1 ISETP.GE.AND P5, PT, R49, UR9, PT ;  /* 0x0000000931009c0c */ /* 0x000fc4000bfa6270 */
[----:B------:R-:W-:Y:S02]  /*42f0*/  @!P1 FSEL R22, R22, RZ, !P4 ;  /* 0x000000ff16169208 */ /* 0x000fe40006000000 */
[----:B------:R-:W-:Y:S02]  /*4300*/  @!P1 ISETP.GE.AND P4, PT, R24, UR9, PT ;  /* 0x0000000918009c0c */ /* 0x000fe4000bf86270 */
[----:B----4-:R-:W-:Y:S02]  /*4310*/  @!P1 FSEL R17, R17, RZ, !P5 ;  /* 0x000000ff11119208 */ /* 0x010fe40006800000 */
[----:B------:R-:W-:Y:S02]  /*4320*/  @!P1 FSEL R16, R16, RZ, !P4 ;  /* 0x000000ff10109208 */ /* 0x000fe40006000000 */
[----:B------:R-:W-:Y:S01]  /*4330*/  @!P1 ISETP.GE.AND P4, PT, R12, UR9, PT ;  /* 0x000000090c009c0c */ /* 0x000fe2000bf86270 */
[----:B------:R-:W-:Y:S01]  /*4340*/  FMUL.FTZ R17, R9, R17 ;  /* 0x0000001109117220 */ /* 0x000fe20000410000 */
[----:B------:R-:W-:-:S02]  /*4350*/  @!P1 IADD3 R12, PT, PT, R49, 0x2, RZ ;  /* 0x00000002310c9810 */ /* 0x000fc40007ffe0ff */
[----:B------:R-:W-:Y:S01]  /*4360*/  @!P1 FSEL R18, R18, RZ, !P4 ;  /* 0x000000ff12129208 */ /* 0x000fe20006000000 */
[----:B------:R-:W-:Y:S01]  /*4370*/  FFMA.FTZ R13, R8, R16, R17 ;  /* 0x00000010080d7223 */ /* 0x000fe20000010011 */
[----:B------:R-:W-:Y:S01]  /*4380*/  FFMA.FTZ R17, R11, R15, R14 ;  /* 0x0000000f0b117223 */ /* 0x000fe2000001000e */
[----:B------:R-:W-:Y:S02]  /*4390*/  @!P1 ISETP.GE.AND P2, PT, R12, UR9, PT ;  /* 0x000000090c009c0c */ /* 0x000fe4000bf46270 */
[----:B------:R-:W-:Y:S02]  /*43a0*/  FFMA.FTZ R18, R10, R18, R13 ;  /* 0x000000120a127223 */ /* 0x000fe4000001000d */
[----:B------:R-:W2:Y:S01]  /*43b0*/  LDG.E.128.CONSTANT R12, desc[UR10][R56.64+0x1200] ;  /* 0x0012000a380c7981 */ /* 0x000ea2000c1e9d00 */
[----:B------:R-:W-:-:S05]  /*43c0*/  @!P1 FSEL R21, R21, RZ, !P6 ;  /* 0x000000ff15159208 */ /* 0x000fca0007000000 */
[----:B------:R-:W-:-:S04]  /*43d0*/  FMUL.FTZ R21, R9, R21 ;  /* 0x0000001509157220 */ /* 0x000fc80000410000 */
[----:B------:R-:W-:Y:S01]  /*43e0*/  FFMA.FTZ R21, R8, R20, R21 ;  /* 0x0000001408157223 */ /* 0x000fe20000010015 */
[----:B------:R-:W-:-:S03]  /*43f0*/  @!P1 FSEL R23, R23, RZ, !P3 ;  /* 0x000000ff17179208 */ /* 0x000fc60005800000 */
[----:B------:R-:W-:-:S04]  /*4400*/  FFMA.FTZ R22, R10, R22, R21 ;  /* 0x000000160a167223 */ /* 0x000fc80000010015 */
[----:B------:R-:W-:Y:S02]  /*4410*/  FFMA.FTZ R16, R11, R23, R22 ;  /* 0x000000170b107223 */ /* 0x000fe40000010016 */
[----:B------:R-:W3:Y:S01]  /*4420*/  LDG.E.128.CONSTANT R20, desc[UR10][R56.64+0x1400] ;  /* 0x0014000a38147981 */ /* 0x000ee2000c1e9d00 */
[----:B------:R-:W-:Y:S02]  /*4430*/  @!P1 FSEL R19, R19, RZ, !P2 ;  /* 0x000000ff13139208 */ /* 0x000fe40005000000 */
[----:B------:R-:W-:-:S03]  /*4440*/  @!P1 ISETP.GE.AND P3, PT, R49, UR9, PT ;  /* 0x0000000931009c0c */ /* 0x000fc6000bf66270 */
[----:B------:R-:W-:Y:S01]  /*4450*/  FFMA.FTZ R19, R11, R19, R18 ;  /* 0x000000130b137223 */ /* 0x000fe20000010012 */
[C---:B------:R-:W-:Y:S02]  /*4460*/  @!P1 IADD3 R18, PT, PT, R49.reuse, 0x1, RZ ;  /* 0x0000000131129810 */ /* 0x040fe40007ffe0ff */
[----:B------:R-:W-:Y:S02]  /*4470*/  @!P1 ISETP.GE.AND P2, PT, R24, UR9, PT ;  /* 0x0000000918009c0c */ /* 0x000fe4000bf46270 */
[----:B------:R-:W-:Y:S01]  /*4480*/  @!P1 ISETP.GE.AND P4, PT, R18, UR9, PT ;  /* 0x0000000912009c0c */ /* 0x000fe2000bf86270 */
[----:B------:R-:W-:-:S05]  /*4490*/  @!P1 VIADD R18, R49, 0x2 ;  /* 0x0000000231129836 */ /* 0x000fca0000000000 */
[----:B------:R-:W-:Y:S01]  /*44a0*/  @!P1 ISETP.GE.AND P5, PT, R18, UR9, PT ;  /* 0x0000000912009c0c */ /* 0x000fe2000bfa6270 */
[----:B------:R-:W-:Y:S01]  /*44b0*/  FADD.FTZ R39, R39, R16 ;  /* 0x0000001027277221 */ /* 0x000fe20000010000 */
[----:B------:R-:W-:Y:S01]  /*44c0*/  @!P1 IADD3 R16, PT, PT, R49, 0x1, RZ ;  /* 0x0000000131109810 */ /* 0x000fe20007ffe0ff */
[----:B------:R-:W-:Y:S01]  /*44d0*/  FADD.FTZ R40, R40, R17 ;  /* 0x0000001128287221 */ /* 0x000fe20000010000 */
        /* <DEDUP_REMOVED lines=11> */
[----:B------:R-:W-:Y:S02]  /*4590*/  @!P1 ISETP.GE.AND P2, PT, R24, UR9, PT ;  /* 0x0000000918009c0c */ /* 0x000fe4000bf46270 */
[C---:B------:R-:W-:Y:S02]  /*45a0*/  @!P1 ISETP.GE.AND P3, PT, R49.reuse, UR9, PT ;  /* 0x0000000931009c0c */ /* 0x040fe4000bf66270 */
[----:B---3--:R-:W-:Y:S02]  /*45b0*/  @!P1 FSEL R20, R20, RZ, !P2 ;  /* 0x000000ff14149208 */ /* 0x008fe40005000000 */
[----:B------:R-:W-:Y:S02]  /*45c0*/  @!P1 ISETP.GE.AND P2, PT, R16, UR9, PT ;  /* 0x0000000910009c0c */ /* 0x000fe4000bf46270 */
[----:B------:R-:W-:-:S02]  /*45d0*/  @!P1 IADD3 R16, PT, PT, R49, 0x2, RZ ;  /* 0x0000000231109810 */ /* 0x000fc40007ffe0ff */
[----:B------:R-:W-:Y:S02]  /*45e0*/  @!P1 FSEL R21, R21, RZ, !P3 ;  /* 0x000000ff15159208 */ /* 0x000fe40005800000 */
[----:B------:R-:W-:Y:S01]  /*45f0*/  @!P1 ISETP.GE.AND P3, PT, R16, UR9, PT ;  /* 0x0000000910009c0c */ /* 0x000fe2000bf66270 */
[----:B------:R-:W-:-:S05]  /*4600*/  @!P1 VIADD R16, R49, 0x1 ;  /* 0x0000000131109836 */ /* 0x000fca0000000000 */
[----:B------:R-:W-:Y:S02]  /*4610*/  @!P1 ISETP.GE.AND P4, PT, R16, UR9, PT ;  /* 0x0000000910009c0c */ /* 0x000fe4000bf86270 */
[----:B------:R-:W3:Y:S01]  /*4620*/  LDG.E.128.CONSTANT R16, desc[UR10][R56.64+0x1800] ;  /* 0x0018000a38107981 */ /* 0x000ee2000c1e9d00 */
[----:B------:R-:W-:Y:S01]  /*4630*/  @!P1 FSEL R23, R23, RZ, !P3 ;  /* 0x000000ff17179208 */ /* 0x000fe20005800000 */
[----:B------:R-:W-:Y:S01]  /*4640*/  FMUL.FTZ R21, R9, R21 ;  /* 0x0000001509157220 */ /* 0x000fe20000410000 */
[----:B------:R-:W-:Y:S02]  /*4650*/  @!P1 ISETP.GE.AND P3, PT, R49, UR9, PT ;  /* 0x0000000931009c0c */ /* 0x000fe4000bf66270 */
[----:B------:R-:W-:Y:S01]  /*4660*/  @!P1 FSEL R22, R22, RZ, !P2 ;  /* 0x000000ff16169208 */ /* 0x000fe20005000000 */
[----:B------:R-:W-:Y:S01]  /*4670*/  FFMA.FTZ R21, R8, R20, R21 ;  /* 0x0000001408157223 */ /* 0x000fe20000010015 */
[----:B------:R-:W-:-:S03]  /*4680*/  @!P1 ISETP.GE.AND P2, PT, R24, UR9, PT ;  /* 0x0000000918009c0c */ /* 0x000fc6000bf46270 */
[----:B------:R-:W-:-:S04]  /*4690*/  FFMA.FTZ R22, R10, R22, R21 ;  /* 0x000000160a167223 */ /* 0x000fc80000010015 */
[----:B------:R-:W-:-:S04]  /*46a0*/  FFMA.FTZ R23, R11, R23, R22 ;  /* 0x000000170b177223 */ /* 0x000fc80000010016 */
[----:B------:R-:W-:Y:S02]  /*46b0*/  FADD.FTZ R36, R36, R23 ;  /* 0x0000001724247221 */ /* 0x000fe40000010000 */
[----:B------:R-:W4:Y:S01]  /*46c0*/  LDG.E.128.CONSTANT R20, desc[UR10][R56.64+0x1a00] ;  /* 0x001a000a38147981 */ /* 0x000f22000c1e9d00 */
[----:B------:R-:W-:Y:S01]  /*46d0*/  @!P1 ISETP.GE.AND P6, PT, R49, UR9, PT ;  /* 0x0000000931009c0c */ /* 0x000fe2000bfc6270 */
[----:B------:R-:W-:Y:S01]  /*46e0*/  FADD.FTZ R43, R43, R26 ;  /* 0x0000001a2b2b7221 */ /* 0x000fe20000010000 */
[----:B------:R-:W-:Y:S02]  /*46f0*/  @!P1 ISETP.GE.AND P5, PT, R24, UR9, PT ;  /* 0x0000000918009c0c */ /* 0x000fe4000bfa6270 */
[----:B--2---:R-:W-:Y:S02]  /*4700*/  @!P1 FSEL R13, R13, RZ, !P3 ;  /* 0x000000ff0d0d9208 */ /* 0x004fe40005800000 */
[----:B------:R-:W-:-:S03]  /*4710*/  @!P1 FSEL R12, R12, RZ, !P2 ;  /* 0x000000ff0c0c9208 */ /* 0x000fc60005000000 */
[----:B------:R-:W-:-:S04]  /*4720*/  FMUL.FTZ R13, R9, R13 ;  /* 0x0000000d090d7220 */ /* 0x000fc80000410000 */
[----:B------:R-:W-:Y:S01]  /*4730*/  FFMA.FTZ R13, R8, R12, R13 ;  /* 0x0000000c080d7223 */ /* 0x000fe2000001000d */
[----:B------:R-:W-:-:S04]  /*4740*/  @!P1 IADD3 R12, PT, PT, R49, 0x2, RZ ;  /* 0x00000002310c9810 */ /* 0x000fc80007ffe0ff */
[----:B------:R-:W-:Y:S02]  /*4750*/  @!P1 ISETP.GE.AND P2, PT, R12, UR9, PT ;  /* 0x000000090c009c0c */ /* 0x000fe4000bf46270 */
[----:B------:R-:W-:Y:S02]  /*4760*/  @!P1 IADD3 R12, PT, PT, R49, 0x1, RZ ;  /* 0x00000001310c9810 */ /* 0x000fe40007ffe0ff */
[----:B------:R-:W-:Y:S02]  /*4770*/  @!P1 FSEL R14, R14, RZ, !P4 ;  /* 0x000000ff0e0e9208 */ /* 0x000fe40006000000 */
[----:B------:R-:W-:Y:S02]  /*4780*/  @!P1 ISETP.GE.AND P4, PT, R12, UR9, PT ;  /* 0x000000090c009c0c */ /* 0x000fe4000bf86270 */
[----:B---3--:R-:W-:Y:S02]  /*4790*/  @!P1 FSEL R17, R17, RZ, !P6 ;  /* 0x000000ff11119208 */ /* 0x008fe40007000000 */
[----:B------:R-:W-:-:S02]  /*47a0*/  @!P1 FSEL R18, R18, RZ, !P4 ;  /* 0x000000ff12129208 */ /* 0x000fc40006000000 */
[C---:B------:R-:W-:Y:S02]  /*47b0*/  @!P1 ISETP.GE.AND P6, PT, R24.reuse, UR9, PT ;  /* 0x0000000918009c0c */ /* 0x040fe4000bfc6270 */
[----:B------:R-:W-:Y:S02]  /*47c0*/  @!P1 ISETP.GE.AND P4, PT, R24, UR9, PT ;  /* 0x0000000918009c0c */ /* 0x000fe4000bf86270 */
[----:B------:R-:W2:Y:S01]  /*47d0*/  LDG.E.128.CONSTANT R24, desc[UR10][R56.64+0x1c00] ;  /* 0x001c000a38187981 */ /* 0x000ea2000c1e9d00 */
[C---:B------:R-:W-:Y:S01]  /*47e0*/  @!P1 VIADD R12, R49.reuse, 0x2 ;  /* 0x00000002310c9836 */ /* 0x040fe20000000000 */
[----:B----4-:R-:W-:Y:S02]  /*47f0*/  @!P1 FSEL R20, R20, RZ, !P6 ;  /* 0x000000ff14149208 */ /* 0x010fe40007000000 */
[----:B------:R-:W-:-:S04]  /*4800*/  @!P1 ISETP.GE.AND P6, PT, R49, UR9, PT ;  /* 0x0000000931009c0c */ /* 0x000fc8000bfc6270 */
[----:B------:R-:W-:Y:S02]  /*4810*/  @!P1 FSEL R21, R21, RZ, !P6 ;  /* 0x000000ff15159208 */ /* 0x000fe40007000000 */
[C---:B------:R-:W-:Y:S02]  /*4820*/  @!P1 ISETP.GE.AND P6, PT, R49.reuse, UR9, PT ;  /* 0x0000000931009c0c */ /* 0x040fe4000bfc6270 */
[----:B------:R-:W-:Y:S02]  /*4830*/  @!P1 ISETP.GE.AND P3, PT, R12, UR9, PT ;  /* 0x000000090c009c0c */ /* 0x000fe4000bf66270 */
[----:B------:R-:W-:Y:S01]  /*4840*/  @!P1 IADD3 R12, PT, PT, R49, 0x1, RZ ;  /* 0x00000001310c9810 */ /* 0x000fe20007ffe0ff */
[C---:B------:R-:W-:Y:S01]  /*4850*/  FMUL.FTZ R17, R9.reuse, R17 ;  /* 0x0000001109117220 */ /* 0x040fe20000410000 */
[----:B------:R-:W-:Y:S01]  /*4860*/  @!P1 FSEL R16, R16, RZ, !P5 ;  /* 0x000000ff10109208 */ /* 0x000fe20006800000 */
[----:B------:R-:W-:Y:S01]  /*4870*/  FMUL.FTZ R21, R9, R21 ;  /* 0x0000001509157220 */ /* 0x000fe20000410000 */
[----:B------:R-:W-:-:S03]  /*4880*/  @!P1 ISETP.GE.AND P5, PT, R12, UR9, PT ;  /* 0x000000090c009c0c */ /* 0x000fc6000bfa6270 */
[C---:B------:R-:W-:Y:S01]  /*4890*/  FFMA.FTZ R17, R8.reuse, R16, R17 ;  /* 0x0000001008117223 */ /* 0x040fe20000010011 */
[----:B------:R-:W-:Y:S01]  /*48a0*/  FFMA.FTZ R21, R8, R20, R21 ;  /* 0x0000001408157223 */ /* 0x000fe20000010015 */
[----:B------:R-:W-:Y:S02]  /*48b0*/  @!P1 FSEL R22, R22, RZ, !P5 ;  /* 0x000000ff16169208 */ /* 0x000fe40006800000 */
[----:B------:R-:W-:Y:S01]  /*48c0*/  @!P1 ISETP.GE.AND P5, PT, R12, UR9, PT ;  /* 0x000000090c009c0c */ /* 0x000fe2000bfa6270 */
[C---:B------:R-:W-:Y:S01]  /*48d0*/  FFMA.FTZ R14, R10.reuse, R14, R13 ;  /* 0x0000000e0a0e7223 */ /* 0x040fe2000001000d */
[----:B------:R-:W-:Y:S01]  /*48e0*/  @!P1 FSEL R15, R15, RZ, !P2 ;  /* 0x000000ff0f0f9208 */ /* 0x000fe20005000000 */
[C---:B------:R-:W-:Y:S01]  /*48f0*/  FFMA.FTZ R18, R10.reuse, R18, R17 ;  /* 0x000000120a127223 */ /* 0x040fe20000010011 */
[----:B------:R-:W-:Y:S01]  /*4900*/  @!P1 FSEL R19, R19, RZ, !P3 ;  /* 0x000000ff13139208 */ /* 0x000fe20005800000 */
[----:B------:R-:W-:Y:S02]  /*4910*/  FFMA.FTZ R22, R10, R22, R21 ;  /* 0x000000160a167223 */ /* 0x000fe40000010015 */
[----:B------:R-:W-:-:S02]  /*4920*/  FFMA.FTZ R14, R11, R15, R14 ;  /* 0x0000000f0b0e7223 */ /* 0x000fc4000001000e */
[----:B------:R-:W-:Y:S02]  /*4930*/  FFMA.FTZ R19, R11, R19, R18 ;  /* 0x000000130b137223 */ /* 0x000fe40000010012 */
[----:B------:R-:W-:Y:S02]  /*4940*/  FADD.FTZ R35, R35, R14 ;  /* 0x0000000e23237221 */ /* 0x000fe40000010000 */
[----:B------:R-:W-:Y:S01]  /*4950*/  FADD.FTZ R34, R34, R19 ;  /* 0x0000001322227221 */ /* 0x000fe20000010000 */
[----:B--2---:R-:W-:Y:S02]  /*4960*/  @!P1 FSEL R25, R25, RZ, !P6 ;  /* 0x000000ff19199208 */ /* 0x004fe40007000000 */
[----:B------:R-:W-:-:S03]  /*4970*/  @!P1 FSEL R24, R24, RZ, !P4 ;  /* 0x000000ff18189208 */ /* 0x000fc60006000000 */
[----:B------:R-:W-:-:S04]  /*4980*/  FMUL.FTZ R9, R9, R25 ;  /* 0x0000001909097220 */ /* 0x000fc80000410000 */
[----:B------:R-:W-:Y:S01]  /*4990*/  FFMA.FTZ R9, R8, R24, R9 ;  /* 0x0000001808097223 */ /* 0x000fe20000010009 */
[----:B------:R-:W-:Y:S02]  /*49a0*/  @!P1 IADD3 R8, PT, PT, R49, 0x2, RZ ;  /* 0x0000000231089810 */ /* 0x000fe40007ffe0ff */
[----:B------:R-:W-:Y:S02]  /*49b0*/  @!P1 FSEL R26, R26, RZ, !P5 ;  /* 0x000000ff1a1a9208 */ /* 0x000fe40006800000 */
[C---:B------:R-:W-:Y:S02]  /*49c0*/  @!P1 ISETP.GE.AND P4, PT, R8.reuse, UR9, PT ;  /* 0x0000000908009c0c */ /* 0x040fe4000bf86270 */
[----:B------:R-:W-:Y:S02]  /*49d0*/  @!P1 ISETP.GE.AND P6, PT, R8, UR9, PT ;  /* 0x0000000908009c0c */ /* 0x000fe4000bfc6270 */
[----:B------:R-:W-:Y:S01]  /*49e0*/  @!P1 FSEL R23, R23, RZ, !P4 ;  /* 0x000000ff17179208 */ /* 0x000fe20006000000 */
[----:B------:R-:W-:Y:S01]  /*49f0*/  FFMA.FTZ R10, R10, R26, R9 ;  /* 0x0000001a0a0a7223 */ /* 0x000fe20000010009 */
[----:B------:R-:W-:-:S03]  /*4a00*/  @!P1 FSEL R27, R27, RZ, !P6 ;  /* 0x000000ff1b1b9208 */ /* 0x000fc60007000000 */
[C---:B------:R-:W-:Y:S02]  /*4a10*/  FFMA.FTZ R22, R11.reuse, R23, R22 ;  /* 0x000000170b167223 */ /* 0x040fe40000010016 */
[----:B------:R-:W-:Y:S02]  /*4a20*/  FFMA.FTZ R11, R11, R27, R10 ;  /* 0x0000001b0b0b7223 */ /* 0x000fe4000001000a */
[----:B------:R-:W-:Y:S02]  /*4a30*/  FADD.FTZ R33, R33, R22 ;  /* 0x0000001621217221 */ /* 0x000fe40000010000 */
[----:B------:R-:W-:-:S07]  /*4a40*/  FADD.FTZ R32, R32, R11 ;  /* 0x0000000b20207221 */ /* 0x000fce0000010000 */
.L_x_25862:
[----:B------:R-:W-:Y:S05]  /*4a50*/  BSYNC.RECONVERGENT B1 ;  /* 0x0000000000017941 */ /* 0x000fea0003800200 */
.L_x_25861:
[----:B------:R-:W-:Y:S01]  /*4a60*/  IADD3 R4, P1, PT, R4, 0x10, RZ ;  /* 0x0000001004047810 */ /* 0x000fe20007f3e0ff */
[----:B------:R-:W-:Y:S01]  /*4a70*/  VIADD R51, R51, 0x4 ;  /* 0x0000000433337836 */ /* 0x000fe20000000000 */
[----:B------:R-:W-:Y:S02]  /*4a80*/  IADD3 R49, PT, PT, R49, 0x40, RZ ;  /* 0x0000004031317810 */ /* 0x000fe40007ffe0ff */
[----:B------:R-:W-:Y:S01]  /*4a90*/  IADD3 R29, PT, PT, R29, 0x100, RZ ;  /* 0x000001001d1d7810 */ /* 0x000fe20007ffe0ff */
[----:B------:R-:W-:Y:S01]  /*4aa0*/  IMAD.X R7, RZ, RZ, R7, P1 ;  /* 0x000000ffff077224 */ /* 0x000fe200008e0607 */
[----:B------:R-:W-:Y:S07]  /*4ab0*/  @!P0 BRA `(.L_x_25863) ;  /* 0xffffffec00388947 */ /* 0x000fee000383ffff */
.L_x_25860:
[----:B------:R-:W-:Y:S05]  /*4ac0*/  BSYNC.RECONVERGENT B0 ;  /* 0x0000000000007941 */ /* 0x000fea0003800200 */
.L_x_25859:
[----:B------:R-:W0:Y:S01]  /*4ad0*/  SHFL.BFLY PT, R7, R46, 0x2, 0x1f ;  /* 0x0c401f002e077f89 */ /* 0x000e2200000e0000 */
[----:B------:R-:W4:Y:S01]  /*4ae0*/  S2UR UR5, SR_CgaCtaId ;  /* 0x00000000000579c3 */ /* 0x000f220000008800 */
[C---:B--2---:R-:W-:Y:S01]  /*4af0*/  LOP3.LUT R16, R45.reuse, 0x3c0, RZ, 0xc0, !PT ;  /* 0x000003c02d107812 */ /* 0x044fe200078ec0ff */
[----:B------:R-:W-:Y:S01]  /*4b00*/  UMOV UR4, 0x400 ;  /* 0x0000040000047882 */ /* 0x000fe20000000000 */
[----:B-1----:R-:W1:Y:S01]  /*4b10*/  SHFL.BFLY PT, R10, R35, 0x2, 0x1f ;  /* 0x0c401f00230a7f89 */ /* 0x002e6200000e0000 */
[----:B------:R-:W-:Y:S01]  /*4b20*/  SHF.R.U32.HI R48, RZ, 0x2, R48 ;  /* 0x00000002ff307819 */ /* 0x000fe20000011630 */
[----:B------:R-:W-:Y:S01]  /*4b30*/  UIADD3 UR4, UPT, UPT, UR4, 0x200, URZ ;  /* 0x0000020004047890 */ /* 0x000fe2000fffe0ff */
[----:B------:R-:W-:Y:S01]  /*4b40*/  LOP3.LUT R18, R45, 0x3e0, RZ, 0xc0, !PT ;  /* 0x000003e02d127812 */ /* 0x000fe200078ec0ff */
[----:B------:R-:W2:Y:S01]  /*4b50*/  SHFL.BFLY PT, R0, R47, 0x2, 0x1f ;  /* 0x0c401f002f007f89 */ /* 0x000ea200000e0000 */
[----:B------:R-:W-:Y:S01]  /*4b60*/  BSSY.RECONVERGENT B0, `(.L_x_25864) ;  /* 0x0000055000007945 */ /* 0x000fe20003800200 */
[----:B------:R-:W-:Y:S01]  /*4b70*/  IMAD R48, R3, 0x78, R48 ;  /* 0x0000007803307824 */ /* 0x000fe200078e0230 */
[C---:B------:R-:W-:Y:S01]  /*4b80*/  LOP3.LUT P0, RZ, R45.reuse, 0x3c3, RZ, 0xc0, !PT ;  /* 0x000003c32dff7812 */ /* 0x040fe2000780c0ff */
[----:B------:R-:W3:Y:S01]  /*4b90*/  SHFL.BFLY PT, R9, R44, 0x2, 0x1f ;  /* 0x0c401f002c097f89 */ /* 0x000ee200000e0000 */
[----:B------:R-:W-:-:S02]  /*4ba0*/  LOP3.LUT P1, RZ, R45, 0x3e3, RZ, 0xc0, !PT ;  /* 0x000003e32dff7812 */ /* 0x000fc4000782c0ff */
[----:B------:R-:W-:Y:S01]  /*4bb0*/  ISETP.GT.U32.AND P3, PT, R45, 0x1f, PT ;  /* 0x0000001f2d00780c */ /* 0x000fe20003f64070 */
[----:B------:R-:W3:Y:S04]  /*4bc0*/  SHFL.BFLY PT, R2, R43, 0x2, 0x1f ;  /* 0x0c401f002b027f89 */ /* 0x000ee800000e0000 */
[----:B------:R-:W3:Y:S01]  /*4bd0*/  SHFL.BFLY PT, R11, R42, 0x2, 0x1f ;  /* 0x0c401f002a0b7f89 */ /* 0x000ee200000e0000 */
[----:B0-----:R-:W-:-:S03]  /*4be0*/  FADD.FTZ R46, R7, R46 ;  /* 0x0000002e072e7221 */ /* 0x001fc60000010000 */
[----:B------:R-:W0:Y:S01]  /*4bf0*/  SHFL.BFLY PT, R4, R41, 0x2, 0x1f ;  /* 0x0c401f0029047f89 */ /* 0x000e2200000e0000 */
[----:B----4-:R-:W-:Y:S01]  /*4c00*/  ULEA UR4, UR5, UR4, 0x18 ;  /* 0x0000000405047291 */ /* 0x010fe2000f8ec0ff */
[----:B-1----:R-:W-:Y:S02]  /*4c10*/  FADD.FTZ R35, R10, R35 ;  /* 0x000000230a237221 */ /* 0x002fe40000010000 */
[----:B------:R-:W1:Y:S01]  /*4c20*/  SHFL.BFLY PT, R13, R40, 0x2, 0x1f ;  /* 0x0c401f00280d7f89 */ /* 0x000e6200000e0000 */
[----:B------:R-:W-:Y:S01]  /*4c30*/  LOP3.LUT R10, R45, 0x3, RZ, 0xc0, !PT ;  /* 0x000000032d0a7812 */ /* 0x000fe200078ec0ff */
[----:B--2---:R-:W-:Y:S02]  /*4c40*/  FADD.FTZ R47, R0, R47 ;  /* 0x0000002f002f7221 */ /* 0x004fe40000010000 */
[----:B------:R-:W2:Y:S01]  /*4c50*/  SHFL.BFLY PT, R6, R39, 0x2, 0x1f ;  /* 0x0c401f0027067f89 */ /* 0x000ea200000e0000 */
[----:B------:R-:W-:Y:S01]  /*4c60*/  ISETP.NE.AND P2, PT, R10, RZ, PT ;  /* 0x000000ff0a00720c */ /* 0x000fe20003f45270 */
[----:B---3--:R-:W-:-:S02]  /*4c70*/  FADD.FTZ R44, R9, R44 ;  /* 0x0000002c092c7221 */ /* 0x008fc40000010000 */
[----:B------:R-:W3:Y:S01]  /*4c80*/  SHFL.BFLY PT, R15, R38, 0x2, 0x1f ;  /* 0x0c401f00260f7f89 */ /* 0x000ee200000e0000 */
[----:B------:R-:W-:Y:S01]  /*4c90*/  ISETP.NE.OR P5, PT, R16, 0x40, P2 ;  /* 0x000000401000780c */ /* 0x000fe200017a5670 */
[----:B------:R-:W-:Y:S02]  /*4ca0*/  FADD.FTZ R43, R2, R43 ;  /* 0x0000002b022b7221 */ /* 0x000fe40000010000 */
[----:B------:R-:W4:Y:S01]  /*4cb0*/  SHFL.BFLY PT, R8, R37, 0x2, 0x1f ;  /* 0x0c401f0025087f89 */ /* 0x000f2200000e0000 */
[----:B------:R-:W-:Y:S01]  /*4cc0*/  LEA R48, R48, UR4, 0x2 ;  /* 0x0000000430307c11 */ /* 0x000fe2000f8e10ff */
[----:B------:R-:W-:Y:S02]  /*4cd0*/  FADD.FTZ R42, R11, R42 ;  /* 0x0000002a0b2a7221 */ /* 0x000fe40000010000 */
        /* <DEDUP_REMOVED lines=61> */
.L_x_25865:
[----:B------:R-:W-:Y:S05]  /*50b0*/  BSYNC.RECONVERGENT B0 ;  /* 0x0000000000007941 */ /* 0x000fea0003800200 */
.L_x_25864:
        /* <DEDUP_REMOVED lines=33> */
.L_x_25867:
[----:B------:R-:W-:Y:S05]  /*52d0*/  BSYNC.RECONVERGENT B0 ;  /* 0x0000000000007941 */ /* 0x000fea0003800200 */
.L_x_25866:
        /* <DEDUP_REMOVED lines=18> */
.L_x_25869:
[----:B------:R-:W-:Y:S05]  /*5400*/  BSYNC.RECONVERGENT B0 ;  /* 0x0000000000007941 */ /* 0x000fea0003800200 */
.L_x_25868:
        /* <DEDUP_REMOVED lines=33> */
.L_x_25871:
[----:B------:R-:W-:Y:S05]  /*5620*/  BSYNC.RECONVERGENT B0 ;  /* 0x0000000000007941 */ /* 0x000fea0003800200 */
.L_x_25870:
[----:B------:R-:W-:Y:S06]  /*5630*/  BAR.SYNC.DEFER_BLOCKING 0x0 ;  /* 0x0000000000007b1d */ /* 0x000fec0000010000 */
[----:B------:R-:W-:Y:S05]  /*5640*/  @P3 EXIT ;  /* 0x000000000000394d */ /* 0x000fea0003800000 */
[----:B------:R-:W-:Y:S01]  /*5650*/  IMAD R5, R30, UR6, R5 ;  /* 0x000000061e057c24 */ /* 0x000fe2000f8e0205 */
        /* <DEDUP_REMOVED lines=26> */
.L_x_25834:
        /* <DEDUP_REMOVED lines=8> */
.L_x_25873:
[----:B------:R-:W-:Y:S05]  /*5880*/  BSYNC B2 ;  /* 0x0000000000027941 */ /* 0x000fea0003800000 */
.L_x_25872:
[----:B------:R-:W-:Y:S01]  /*5890*/  MOV R7, R8 ;  /* 0x0000000800077202 */ /* 0x000fe20000000f00 */
[----:B------:R-:W-:Y:S06]  /*58a0*/  BRA `(.L_x_25874) ;  /* 0xffffffbc00747947 */ /* 0x000fec000383ffff */
.L_x_25836:
[----:B------:R-:W-:Y:S01]  /*58b0*/  HFMA2 R10, -RZ, RZ, 0, 9.5367431640625e-07 ;  /* 0x00000010ff0a7431 */ /* 0x000fe200000001ff */
[----:B------:R-:W-:Y:S01]  /*58c0*/  BSSY B0, `(.L_x_25875) ;  /* 0x0000007000007945 */ /* 0x000fe20003800000 */
[----:B------:R-:W-:Y:S01]  /*58d0*/  IMAD.MOV.U32 R9, RZ, RZ, R50 ;  /* 0x000000ffff097224 */ /* 0x000fe200078e0032 */
[----:B------:R-:W-:Y:S01]  /*58e0*/  MOV R11, 0x1f ;  /* 0x0000001f000b7802 */ /* 0x000fe20000000f00 */
[----:B0-----:R-:W-:-:S07]  /*58f0*/  IMAD.MOV.U32 R6, RZ, RZ, -0x1 ;  /* 0xffffffffff067424 */ /* 0x001fce00078e00ff */
[----:B-----5:R-:W-:Y:S05]  /*5900*/  WARPSYNC.COLLECTIVE R6, `(.L_x_25876) ;  /* 0x0000000006087348 */ /* 0x020fea0003c00000 */
[----:B------:R0:W1:Y:S02]  /*5910*/  SHFL.BFLY P2, R8, R9, R10, R11 ;  /* 0x0c00000a09087389 */ /* 0x000064000004000b */
[----:B01---5:R-:W-:Y:S05]  /*5920*/  ENDCOLLECTIVE ;  /* 0x000000000000791b */ /* 0x023fea0003800000 */
.L_x_25876:
[----:B------:R-:W-:Y:S05]  /*5930*/  BSYNC B0 ;  /* 0x0000000000007941 */ /* 0x000fea0003800000 */
.L_x_25875:
        /* <DEDUP_REMOVED lines=9> */
.L_x_25877:
[----:B------:R-:W-:Y:S02]  /*59d0*/  HFMA2 R10, -RZ, RZ, 0, 2.384185791015625e-07 ;  /* 0x00000004ff0a7431 */ /* 0x000fe400000001ff */
[----:B------:R-:W-:-:S05]  /*59e0*/  IMAD.MOV.U32 R4, RZ, RZ, R8 ;  /* 0x000000ffff047224 */ /* 0x000fca00078e0008 */
[----:B------:R-:W-:-:S04]  /*59f0*/  FMNMX.FTZ R4, R3, R4, !PT ;  /* 0x0000000403047209 */ /* 0x000fc80007810000 */
[----:B------:R-:W-:-:S07]  /*5a00*/  MOV R9, R4 ;  /* 0x0000000400097202 */ /* 0x000fce0000000f00 */
[----:B------:R-:W-:Y:S05]  /*5a10*/  WARPSYNC.COLLECTIVE R6, `(.L_x_25878) ;  /* 0x0000000006087348 */ /* 0x000fea0003c00000 */
[----:B------:R0:W1:Y:S02]  /*5a20*/  SHFL.BFLY P2, R8, R9, R10, R11 ;  /* 0x0c00000a09087389 */ /* 0x000064000004000b */
[----:B01----:R-:W-:Y:S05]  /*5a30*/  ENDCOLLECTIVE ;  /* 0x000000000000791b */ /* 0x003fea0003800000 */
.L_x_25878:
[----:B------:R-:W-:Y:S02]  /*5a40*/  HFMA2 R10, -RZ, RZ, 0, 1.1920928955078125e-07 ;  /* 0x00000002ff0a7431 */ /* 0x000fe400000001ff */
[----:B------:R-:W-:-:S05]  /*5a50*/  IMAD.MOV.U32 R7, RZ, RZ, R8 ;  /* 0x000000ffff077224 */ /* 0x000fca00078e0008 */
[----:B------:R-:W-:-:S04]  /*5a60*/  FMNMX.FTZ R7, R4, R7, !PT ;  /* 0x0000000704077209 */ /* 0x000fc80007810000 */
[----:B------:R-:W-:-:S07]  /*5a70*/  MOV R9, R7 ;  /* 0x0000000700097202 */ /* 0x000fce0000000f00 */
[----:B------:R-:W-:Y:S05]  /*5a80*/  WARPSYNC.COLLECTIVE R6, `(.L_x_25879) ;  /* 0x0000000006087348 */ /* 0x000fea0003c00000 */
[----:B------:R0:W1:Y:S02]  /*5a90*/  SHFL.BFLY P2, R8, R9, R10, R11 ;  /* 0x0c00000a09087389 */ /* 0x000064000004000b */
[----:B01----:R-:W-:Y:S05]  /*5aa0*/  ENDCOLLECTIVE ;  /* 0x000000000000791b */ /* 0x003fea0003800000 */
.L_x_25879:
[----:B------:R-:W-:Y:S05]  /*5ab0*/  BRA `(.L_x_25880) ;  /* 0xffffffbc00707947 */ /* 0x000fea000383ffff */
.L_x_25881:
        /* <DEDUP_REMOVED lines=12> */
.L_x_27725:


//--------------------- .text._ZN4vllm25paged_attention_v2_kernelIffLi112ELi16ELi128ELNS_18Fp8KVCacheDataTypeE0ELb1ELi512EEEvPfS2_PT_PKS3_PKT0_S9_ifPKiSB_iPKfiiiSD_SD_iiiii --------------------------
	.section	.text._ZN4vllm25paged_attention_v2_kernelIffLi112ELi16ELi128ELNS_18Fp8KVCacheDataTypeE0ELb1ELi512EEEvPfS2_PT_PKS3_PKT0_S9_ifPKiSB_iPKfiiiSD_SD_iiiii,"ax",@progbits
	.align	128
        .global         _ZN4vllm25paged_attention_v2_kernelIffLi112ELi16ELi128ELNS_18Fp8KVCacheDataTypeE0ELb1ELi512EEEvPfS2_PT_PKS3_PKT0_S9_ifPKiSB_iPKfiiiSD_SD_iiiii
        .type           _ZN4vllm25paged_attention_v2_kernelIffLi112ELi16ELi128ELNS_18Fp8KVCacheDataTypeE0ELb1ELi512EEEvPfS2_PT_PKS3_PKT0_S9_ifPKiSB_iPKfiiiSD_SD_iiiii,@function
        .size           _ZN4vllm25paged_attention_v2_kernelIffLi112ELi16ELi128ELNS_18Fp8KVCacheDataTypeE0ELb1ELi512EEEvPfS2_PT_PKS3_PKT0_S9_ifPKiSB_iPKfiiiSD_SD_iiiii,(.L_x_27726 - _ZN4vllm25paged_attention_v2_kernelIffLi112ELi16ELi128ELNS_18Fp8KVCacheDataTypeE0ELb1ELi512EEEvPfS2_PT_PKS3_PKT0_S9_ifPKiSB_iPKfiiiSD_SD_iiiii)
        .other          _ZN4vllm25paged_attention_v2_kernelIffLi112ELi16ELi128ELNS_18Fp8KVCacheDataTypeE0ELb1ELi512EEEvPfS2_PT_PKS3_PKT0_S9_ifPKiSB_iPKfiiiSD_SD_iiiii,@"STO_CUDA_ENTRY STV_DEFAULT"
_ZN4vllm25paged_attention_v2_kernelIffLi112ELi16ELi128ELNS_18Fp8KVCacheDataTypeE0ELb1ELi512EEEvPfS2_PT_PKS3_PKT0_S9_ifPKiSB_iPKfiiiSD_SD_iiiii:
.text._ZN4vllm25paged_attention_v2_kernelIffLi112ELi16ELi128ELNS_18Fp8KVCacheDataTypeE0ELb1ELi512EEEvPfS2_PT_PKS3_PKT0_S9_ifPKiSB_iPKfiiiSD_SD_iiiii:
        /* <DEDUP_REMOVED lines=47> */
[----:B--2---:R-:W-:Y:S01]  /*02f0*/  @UP0 UIMAD.WIDE.U32 UR4, UR21, 0x4, UR4 ;  /* 0x00000004150408a5 */ /* 0x004fe2000f8e0004 */
[----:B------:R-:W-:-:S05]  /*0300*/  PLOP3.LUT P1, PT, PT, PT, UP0, 0x80, 0x8 ;  /* 0x000000000008781c */ /* 0x000fca0003f2f008 */
[----:B------:R-:W-:Y:S01]  /*0310*/  IMAD.U32 R5, RZ, RZ, UR5 ;  /* 0x00000005ff057e24 */ /* 0x000fe2000f8e00ff */
[----:B------:R-:W-:Y:S01]  /*0320*/  MOV R4, UR4 ;  /* 0x0000000400047c02 */ /* 0x000fe20008000f00 */
[----:B----4-:R-:W2:Y:S01]  /*0330*/  MUFU.RCP R0, R0 ;  /* 0x0000000000007308 */ /* 0x010ea20000001000 */
[----:B------:R-:W-:-:S05]  /*0340*/  UMOV UR4, URZ ;  /* 0x000000ff00047c82 */ /* 0x000fca0008000000 */
[----:B------:R4:W5:Y:S01]  /*0350*/  @P1 LDG.E.CONSTANT R53, desc[UR12][R4.64] ;  /* 0x0000000c04351981 */ /* 0x000962000c1e9900 */
[----:B--2---:R-:W-:-:S06]  /*0360*/  IADD3 R6, PT, PT, R0, 0xffffffe, RZ ;  /* 0x0ffffffe00067810 */ /* 0x004fcc0007ffe0ff */
[----:B------:R-:W2:Y:S01]  /*0370*/  F2I.FTZ.U32.TRUNC.NTZ R6, R6 ;  /* 0x0000000600067305 */ /* 0x000ea2000021f000 */
[----:B------:R-:W-:Y:S02]  /*0380*/  IABS R0, UR22 ;  /* 0x0000001600007c13 */ /* 0x000fe40008000000 */
[----:B--2---:R-:W-:Y:S02]  /*0390*/  R2UR UR5, R6 ;  /* 0x00000000060572ca */ /* 0x004fe400000e0000 */
[----:B------:R-:W-:-:S11]  /*03a0*/  R2UR UR8, R0 ;  /* 0x00000000000872ca */ /* 0x000fd600000e0000 */
[----:B------:R-:W-:-:S04]  /*03b0*/  UIADD3 UR7, UPT, UPT, URZ, -UR5, URZ ;  /* 0x80000005ff077290 */ /* 0x000fc8000fffe0ff */
[----:B------:R-:W-:-:S04]  /*03c0*/  UIMAD UR7, UR7, UR9, URZ ;  /* 0x00000009070772a4 */ /* 0x000fc8000f8e02ff */
[----:B------:R-:W-:-:S04]  /*03d0*/  UIMAD.WIDE.U32 UR4, UR5, UR7, UR4 ;  /* 0x00000007050472a5 */ /* 0x000fc8000f8e0004 */
[----:B------:R-:W-:-:S04]  /*03e0*/  UIMAD.WIDE.U32 UR4, UR5, UR8, URZ ;  /* 0x00000008050472a5 */ /* 0x000fc8000f8e00ff */
[----:B------:R-:W-:-:S04]  /*03f0*/  UIADD3 UR4, UPT, UPT, -UR5, URZ, URZ ;  /* 0x000000ff05047290 */ /* 0x000fc8000fffe1ff */
[----:B------:R-:W-:-:S04]  /*0400*/  UIMAD UR4, UR9, UR4, UR8 ;  /* 0x00000004090472a4 */ /* 0x000fc8000f8e0208 */
[----:B------:R-:W-:-:S11]  /*0410*/  UISETP.GT.U32.AND UP1, UPT, UR9, UR4, UPT ;  /* 0x000000040900728c */ /* 0x000fd6000bf24070 */
[----:B------:R-:W-:-:S04]  /*0420*/  @!UP1 UIADD3 UR4, UPT, UPT, UR4, -UR9, URZ ;  /* 0x8000000904049290 */ /* 0x000fc8000fffe0ff */
[----:B------:R-:W-:Y:S02]  /*0430*/  UISETP.GE.U32.AND UP0, UPT, UR4, UR9, UPT ;  /* 0x000000090400728c */ /* 0x000fe4000bf06070 */
[----:B------:R-:W-:Y:S02]  /*0440*/  ULOP3.LUT UR4, UR22, UR6, URZ, 0x3c, !UPT ;  /* 0x0000000616047292 */ /* 0x000fe4000f8e3cff */
[----:B------:R-:W-:Y:S02]  /*0450*/  @!UP1 UIADD3 UR5, UPT, UPT, UR5, 0x1, URZ ;  /* 0x0000000105059890 */ /* 0x000fe4000fffe0ff */
[----:B------:R-:W-:Y:S01]  /*0460*/  UISETP.GE.AND UP1, UPT, UR4, URZ, UPT ;  /* 0x000000ff0400728c */ /* 0x000fe2000bf26270 */
[----:B------:R-:W-:-:S04]  /*0470*/  IMAD.U32 R0, RZ, RZ, UR27 ;  /* 0x0000001bff007e24 */ /* 0x000fc8000f8e00ff */
[----:B------:R-:W-:Y:S02]  /*0480*/  @UP0 UIADD3 UR5, UPT, UPT, UR5, 0x1, URZ ;  /* 0x0000000105050890 */ /* 0x000fe4000fffe0ff */
[----:B------:R-:W-:Y:S01]  /*0490*/  UISETP.NE.AND UP0, UPT, UR6, URZ, UPT ;  /* 0x000000ff0600728c */ /* 0x000fe2000bf05270 */
[----:B------:R-:W-:-:S04]  /*04a0*/  IABS R0, R0 ;  /* 0x0000000000007213 */ /* 0x000fc80000000000 */
[----:B------:R-:W-:Y:S01]  /*04b0*/  UMOV UR16, UR5 ;  /* 0x0000000500107c82 */ /* 0x000fe20008000000 */
[----:B------:R-:W2:Y:S01]  /*04c0*/  I2F.RP R7, R0 ;  /* 0x0000000000077306 */ /* 0x000ea20000209400 */
[----:B------:R-:W-:-:S04]  /*04d0*/  @!UP1 UIADD3 UR16, UPT, UPT, -UR16, URZ, URZ ;  /* 0x000000ff10109290 */ /* 0x000fc8000fffe1ff */
[----:B------:R-:W-:-:S06]  /*04e0*/  @!UP0 ULOP3.LUT UR16, URZ, UR6, URZ, 0x33, !UPT ;  /* 0x00000006ff108292 */ /* 0x000fcc000f8e33ff */
[----:B------:R-:W-:-:S04]  /*04f0*/  MOV R9, UR16 ;  /* 0x0000001000097c02 */ /* 0x000fc80008000f00 */
[----:B----4-:R-:W-:Y:S01]  /*0500*/  IABS R4, R9 ;  /* 0x0000000900047213 */ /* 0x010fe20000000000 */
[----:B--2---:R-:W2:Y:S03]  /*0510*/  MUFU.RCP R7, R7 ;  /* 0x0000000700077308 */ /* 0x004ea60000001000 */
[----:B------:R-:W-:-:S13]  /*0520*/  R2UR UR17, R4 ;  /* 0x00000000041172ca */ /* 0x000fda00000e0000 */
[----:B------:R-:W4:Y:S01]  /*0530*/  I2F.RP R4, UR17 ;  /* 0x0000001100047d06 */ /* 0x000f220008209400 */
[----:B--2---:R-:W-:-:S07]  /*0540*/  VIADD R5, R7, 0xffffffe ;  /* 0x0ffffffe07057836 */ /* 0x004fce0000000000 */
[----:B------:R-:W2:Y:S08]  /*0550*/  F2I.FTZ.U32.TRUNC.NTZ R5, R5 ;  /* 0x0000000500057305 */ /* 0x000eb0000021f000 */
[----:B----4-:R4:W1:Y:S02]  /*0560*/  MUFU.RCP R6, R4 ;  /* 0x0000000400067308 */ /* 0x0108640000001000 */
[----:B----4-:R-:W-:Y:S01]  /*0570*/  HFMA2 R4, -RZ, RZ, 0, 0 ;  /* 0x00000000ff047431 */ /* 0x010fe200000001ff */
[----:B------:R-:W-:Y:S01]  /*0580*/  UIADD3 UR10, UPT, UPT, UR20, -0x1, URZ ;  /* 0xffffffff140a7890 */ /* 0x000fe2000fffe0ff */
[C---:B--2---:R-:W-:Y:S01]  /*0590*/  R2UR UR5, R5.reuse ;  /* 0x00000000050572ca */ /* 0x044fe200000e0000 */
[----:B------:R-:W-:-:S02]  /*05a0*/  IMAD R8, R5, R0, RZ ;  /* 0x0000000005087224 */ /* 0x000fc400078e02ff */
[----:B------:R-:W-:Y:S02]  /*05b0*/  R2UR UR4, R4 ;  /* 0x00000000040472ca */ /* 0x000fe400000e0000 */
[----:B------:R-:W-:Y:S02]  /*05c0*/  IMAD.U32 R10, RZ, RZ, UR10 ;  /* 0x0000000aff0a7e24 */ /* 0x000fe4000f8e00ff */
[----:B-1----:R-:W-:Y:S01]  /*05d0*/  VIADD R6, R6, 0xffffffe ;  /* 0x0ffffffe06067836 */ /* 0x002fe20000000000 */
[----:B------:R-:W-:Y:S02]  /*05e0*/  IADD3 R7, PT, PT, -R8, RZ, RZ ;  /* 0x000000ff08077210 */ /* 0x000fe40007ffe1ff */
[----:B------:R-:W-:-:S03]  /*05f0*/  IABS R10, R10 ;  /* 0x0000000a000a7213 */ /* 0x000fc60000000000 */
[----:B------:R-:W1:Y:S03]  /*0600*/  F2I.FTZ.U32.TRUNC.NTZ R6, R6 ;  /* 0x0000000600067305 */ /* 0x000e66000021f000 */
[----:B------:R-:W-:Y:S01]  /*0610*/  IMAD.HI.U32 R7, R5, R7, UR4 ;  /* 0x0000000405077e27 */ /* 0x000fe2000f8e0007 */
[----:B------:R-:W-:-:S04]  /*0620*/  MOV R5, R10 ;  /* 0x0000000a00057202 */ /* 0x000fc80000000f00 */
[----:B------:R-:W-:Y:S02]  /*0630*/  R2UR UR4, R5 ;  /* 0x00000000050472ca */ /* 0x000fe400000e0000 */
[----:B------:R-:W-:Y:S02]  /*0640*/  R2UR UR26, R7 ;  /* 0x00000000071a72ca */ /* 0x000fe400000e0000 */
[----:B-1----:R-:W-:Y:S02]  /*0650*/  R2UR UR5, R6 ;  /* 0x00000000060572ca */ /* 0x002fe400000e0000 */
[----:B------:R-:W-:Y:S02]  /*0660*/  IABS R4, UR21 ;  /* 0x0000001500047c13 */ /* 0x000fe40008000000 */
[----:B------:R-:W-:-:S07]  /*0670*/  IABS R9, R9 ;  /* 0x0000000900097213 */ /* 0x000fce0000000000 */
[----:B------:R-:W-:Y:S01]  /*0680*/  UIMAD.WIDE.U32 UR8, UR26, UR4, URZ ;  /* 0x000000041a0872a5 */ /* 0x000fe2000f8e00ff */
[----:B------:R-:W-:Y:S02]  /*0690*/  R2UR UR11, R4 ;  /* 0x00000000040b72ca */ /* 0x000fe400000e0000 */
[----:B------:R-:W-:-:S03]  /*06a0*/  IADD3 R4, PT, PT, RZ, -R9, RZ ;  /* 0x80000009ff047210 */ /* 0x000fc60007ffe0ff */
[----:B------:R-:W-:Y:S01]  /*06b0*/  IMAD R5, RZ, RZ, -UR9 ;  /* 0x80000009ff057e24 */ /* 0x000fe2000f8e02ff */
[----:B------:R-:W-:Y:S01]  /*06c0*/  UIADD3 UR8, UPT, UPT, URZ, -UR5, URZ ;  /* 0x80000005ff087290 */ /* 0x000fe2000fffe0ff */
[----:B------:R-:W-:Y:S02]  /*06d0*/  R2UR UR14, R4 ;  /* 0x00000000040e72ca */ /* 0x000fe400000e0000 */
[C---:B------:R-:W-:Y:S01]  /*06e0*/  IMAD R5, R0.reuse, R5, UR4 ;  /* 0x0000000400057e24 */ /* 0x040fe2000f8e0205 */
[----:B------:R-:W-:Y:S01]  /*06f0*/  UIMAD UR8, UR8, UR17, URZ ;  /* 0x00000011080872a4 */ /* 0x000fe2000f8e02ff */
[----:B------:R-:W1:Y:S01]  /*0700*/  S2R R9, SR_CgaCtaId ;  /* 0x0000000000097919 */ /* 0x000e620000008800 */
[----:B------:R-:W-:Y:S02]  /*0710*/  UMOV UR4, URZ ;  /* 0x000000ff00047c82 */ /* 0x000fe40008000000 */
[----:B------:R-:W-:Y:S01]  /*0720*/  ISETP.GT.U32.AND P1, PT, R0, R5, PT ;  /* 0x000000050000720c */ /* 0x000fe20003f24070 */
[----:B------:R-:W-:-:S04]  /*0730*/  UIMAD.WIDE.U32 UR4, UR5, UR8, UR4 ;  /* 0x00000008050472a5 */ /* 0x000fc8000f8e0004 */
[----:B------:R-:W-:-:S04]  /*0740*/  UIMAD.WIDE.U32 UR4, UR5, UR11, URZ ;  /* 0x0000000b050472a5 */ /* 0x000fc8000f8e00ff */
[----:B------:R-:W-:-:S04]  /*0750*/  UIMAD UR4, UR5, UR14, UR11 ;  /* 0x0000000e050472a4 */ /* 0x000fc8000f8e020b */
[----:B------:R-:W-:Y:S01]  /*0760*/  VOTEU.ANY UP3, P1 ;  /* 0x0000000000ff7886 */ /* 0x000fe20000860100 */
[----:B------:R-:W-:Y:S01]  /*0770*/  PLOP3.LUT P1, PT, PT, PT, UP3, 0x80, 0x8 ;  /* 0x000000000008781c */ /* 0x000fe20003f2f038 */
[----:B------:R-:W-:Y:S01]  /*0780*/  UISETP.GT.U32.AND UP5, UPT, UR17, UR4, UPT ;  /* 0x000000041100728c */ /* 0x000fe2000bfa4070 */
[----:B------:R-:W-:Y:S01]  /*0790*/  MOV R6, 0x400 ;  /* 0x0000040000067802 */ /* 0x000fe20000000f00 */
[----:B------:R-:W-:Y:S01]  /*07a0*/  UIADD3 UR7, UPT, UPT, UR20, 0xf, URZ ;  /* 0x0000000f14077890 */ /* 0x000fe2000fffe0ff */
[----:B------:R-:W-:Y:S01]  /*07b0*/  LOP3.LUT R4, R45, 0x1, RZ, 0xc0, !PT ;  /* 0x000000012d047812 */ /* 0x000fe200078ec0ff */
[----:B------:R-:W-:Y:S02]  /*07c0*/  ULEA UR8, UR19, 0x20, 0x5 ;  /* 0x0000002013087891 */ /* 0x000fe4000f8e28ff */
[----:B------:R-:W-:Y:S01]  /*07d0*/  IMAD.U32 R51, RZ, RZ, UR19 ;  /* 0x00000013ff337e24 */ /* 0x000fe2000f8e00ff */
[----:B------:R-:W-:Y:S02]  /*07e0*/  UISETP.GE.AND UP0, UPT, UR28, URZ, UPT ;  /* 0x000000ff1c00728c */ /* 0x000fe4000bf06270 */
[----:B------:R-:W-:-:S02]  /*07f0*/  ULOP3.LUT UR10, UR10, UR27, URZ, 0x3c, !UPT ;  /* 0x0000001b0a0a7292 */ /* 0x000fc4000f8e3cff */
[----:B------:R-:W-:Y:S02]  /*0800*/  UISETP.NE.AND UP1, UPT, UR27, URZ, UPT ;  /* 0x000000ff1b00728c */ /* 0x000fe4000bf25270 */
[----:B------:R-:W-:Y:S01]  /*0810*/  @!UP5 UIADD3 UR4, UPT, UPT, UR4, -UR17, URZ ;  /* 0x800000110404d290 */ /* 0x000fe2000fffe0ff */
[----:B------:R-:W-:Y:S01]  /*0820*/  @!P1 IMAD.IADD R5, R5, 0x1, -R0 ;  /* 0x0000000105059824 */ /* 0x000fe200078e0a00 */
[----:B------:R-:W2:Y:S02]  /*0830*/  LDCU UR14, c[0x0][0x3dc] ;  /* 0x00007b80ff0e77ac */ /* 0x000ea40008000800 */
[----:B------:R-:W-:Y:S02]  /*0840*/  UISETP.GE.U32.AND UP4, UPT, UR4, UR17, UPT ;  /* 0x000000110400728c */ /* 0x000fe4000bf86070 */
[----:B------:R-:W-:Y:S02]  /*0850*/  ISETP.GE.U32.AND P1, PT, R5, R0, PT ;  /* 0x000000000500720c */ /* 0x000fe40003f26070 */
[----:B-1----:R-:W-:Y:S01]  /*0860*/  LEA R5, R9, R6, 0x18 ;  /* 0x0000000609057211 */ /* 0x002fe200078ec0ff */
[----:B------:R-:W-:-:S02]  /*0870*/  ULOP3.LUT UR4, UR21, UR16, URZ, 0x3c, !UPT ;  /* 0x0000001015047292 */ /* 0x000fc4000f8e3cff */
[----:B------:R-:W-:Y:S02]  /*0880*/  @!UP5 UIADD3 UR5, UPT, UPT, UR5, 0x1, URZ ;  /* 0x000000010505d890 */ /* 0x000fe4000fffe0ff */
[----:B------:R-:W-:Y:S01]  /*0890*/  USHF.R.U32.HI UR7, URZ, 0x4, UR7 ;  /* 0x00000004ff077899 */ /* 0x000fe20008011607 */
[----:B------:R-:W-:Y:S01]  /*08a0*/  IMAD R4, R4, 0xe0, R5 ;  /* 0x000000e004047824 */ /* 0x000fe200078e0205 */
[--C-:B------:R-:W-:Y:S01]  /*08b0*/  SHF.R.U32.HI R5, RZ, 0x1, R45.reuse ;  /* 0x00000001ff057819 */ /* 0x100fe2000001162d */
[----:B------:R-:W-:Y:S02]  /*08c0*/  UISETP.GE.AND UP5, UPT, UR4, URZ, UPT ;  /* 0x000000ff0400728c */ /* 0x000fe4000bfa6270 */
[----:B------:R-:W-:Y:S02]  /*08d0*/  @UP4 UIADD3 UR5, UPT, UPT, UR5, 0x1, URZ ;  /* 0x0000000105054890 */ /* 0x000fe4000fffe0ff */
[----:B------:R-:W-:Y:S01]  /*08e0*/  UISETP.NE.AND UP4, UPT, UR16, URZ, UPT ;  /* 0x000000ff1000728c */ /* 0x000fe2000bf85270 */
[----:B------:R-:W-:Y:S01]  /*08f0*/  @!P0 LEA R7, R5, R4, 0x3 ;  /* 0x0000000405078211 */ /* 0x000fe200078e18ff */
[----:B------:R-:W-:Y:S01]  /*0900*/  UISETP.LT.U32.AND UP6, UPT, UR7, UR8, UPT ;  /* 0x000000080700728c */ /* 0x000fe2000bfc1070 */
[----:B------:R-:W-:Y:S01]  /*0910*/  SHF.R.U32.HI R4, RZ, 0x5, R45 ;  /* 0x00000005ff047819 */ /* 0x000fe2000001162d */
[----:B------:R-:W-:-:S02]  /*0920*/  @!UP3 UIADD3 UR9, UPT, UPT, UR9, 0x1, URZ ;  /* 0x000000010909b890 */ /* 0x000fc4000fffe0ff */
[----:B------:R-:W-:Y:S01]  /*0930*/  USEL UR8, UR7, UR8, UP6 ;  /* 0x0000000807087287 */ /* 0x000fe2000b000000 */
[----:B------:R-:W-:Y:S01]  /*0940*/  LEA R51, R51, R4, 0x5 ;  /* 0x0000000433337211 */ /* 0x000fe200078e28ff */
[----:B------:R-:W-:Y:S01]  /*0950*/  VOTEU.ANY UP3, P1 ;  /* 0x0000000000ff7886 */ /* 0x000fe20000860100 */
[----:B------:R-:W-:Y:S01]  /*0960*/  UMOV UR17, UR5 ;  /* 0x0000000500117c82 */ /* 0x000fe20008000000 */
[----:B------:R-:W-:Y:S02]  /*0970*/  UISETP.GE.AND UP2, UPT, UR10, URZ, UPT ;  /* 0x000000ff0a00728c */ /* 0x000fe4000bf46270 */
[----:B------:R-:W-:Y:S02]  /*0980*/  @!UP5 UIADD3 UR17, UPT, UPT, -UR17, URZ, URZ ;  /* 0x000000ff1111d290 */ /* 0x000fe4000fffe1ff */
[----:B------:R-:W-:Y:S01]  /*0990*/  @!UP4 ULOP3.LUT UR17, URZ, UR16, URZ, 0x33, !UPT ;  /* 0x00000010ff11c292 */ /* 0x000fe2000f8e33ff */
[----:B---3--:R1:W-:Y:S01]  /*09a0*/  @!P0 STS.64 [R7], R2 ;  /* 0x0000000207008388 */ /* 0x0083e20000000a00 */
[----:B------:R-:W-:Y:S01]  /*09b0*/  BAR.SYNC.DEFER_BLOCKING 0x0 ;  /* 0x0000000000007b1d */ /* 0x000fe20000010000 */
[----:B------:R-:W-:Y:S01]  /*09c0*/  ISETP.GE.U32.AND P0, PT, R51, UR8, PT ;  /* 0x0000000833007c0c */ /* 0x000fe2000bf06070 */
[----:B------:R-:W-:-:S02]  /*09d0*/  @UP3 UIADD3 UR9, UPT, UPT, UR9, 0x1, URZ ;  /* 0x0000000109093890 */ /* 0x000fc4000fffe0ff */
[----:B0-----:R-:W-:Y:S02]  /*09e0*/  @!UP0 UIMAD UR6, UR6, UR15, UR17 ;  /* 0x0000000f060682a4 */ /* 0x001fe4000f8e0211 */
[----:B------:R-:W-:Y:S02]  /*09f0*/  @UP0 UIMAD UR11, UR22, UR15, UR21 ;  /* 0x0000000f160b02a4 */ /* 0x000fe4000f8e0215 */
[----:B------:R-:W-:Y:S01]  /*0a00*/  @!UP0 UIADD3 UR6, UPT, UPT, -UR6, URZ, URZ ;  /* 0x000000ff06068290 */ /* 0x000fe2000fffe1ff */
[----:B------:R-:W-:Y:S01]  /*0a10*/  UMOV UR16, UR9 ;  /* 0x0000000900107c82 */ /* 0x000fe20008000000 */
[----:B------:R-:W-:Y:S01]  /*0a20*/  @UP0 UIMAD UR11, UR11, UR28, 0x1 ;  /* 0x000000010b0b04a4 */ /* 0x000fe2000f8e021c */
[----:B------:R-:W-:Y:S01]  /*0a30*/  BSSY B0, `(.L_x_25882) ;  /* 0x00000e2000007945 */ /* 0x000fe20003800000 */
[----:B------:R-:W-:Y:S02]  /*0a40*/  @!UP2 UIADD3 UR16, UPT, UPT, -UR16, URZ, URZ ;  /* 0x000000ff1010a290 */ /* 0x000fe4000fffe1ff */
[----:B------:R-:W-:-:S02]  /*0a50*/  @!UP1 ULOP3.LUT UR16, URZ, UR27, URZ, 0x33, !UPT ;  /* 0x0000001bff109292 */ /* 0x000fc4000f8e33ff */
[----:B------:R-:W-:Y:S01]  /*0a60*/  @!UP0 UIMAD UR11, UR28, UR6, 0x1 ;  /* 0x000000011c0b84a4 */ /* 0x000fe2000f8e0206 */
[----:B------:R-:W-:Y:S01]  /*0a70*/  IMAD.MOV.U32 R50, RZ, RZ, -0x800001 ;  /* 0xff7fffffff327424 */ /* 0x000fe200078e00ff */
[----:B------:R-:W-:Y:S01]  /*0a80*/  MOV R52, R0 ;  /* 0x0000000000347202 */ /* 0x000fe20000000f00 */
[----:B-12---:R-:W-:Y:S09]  /*0a90*/  @P0 BRA `(.L_x_25883) ;  /* 0x0000000c006c0947 */ /* 0x006ff20003800000 */
[----:B------:R-:W0:Y:S01]  /*0aa0*/  LDCU UR4, c[0x0][0x3c8] ;  /* 0x00007900ff0477ac */ /* 0x000e220008000800 */
[----:B------:R-:W-:Y:S01]  /*0ab0*/  IMAD.WIDE.U32 R2, R51, 0x4, RZ ;  /* 0x0000000433027825 */ /* 0x000fe200078e00ff */
[C---:B------:R-:W-:Y:S01]  /*0ac0*/  SHF.L.U32 R0, R5.reuse, 0x2, RZ ;  /* 0x0000000205007819 */ /* 0x040fe200000006ff */
[----:B------:R-:W1:Y:S01]  /*0ad0*/  LDCU.64 UR6, c[0x0][0x3b8] ;  /* 0x00007700ff0677ac */ /* 0x000e620008000a00 */
[----:B------:R-:W-:Y:S01]  /*0ae0*/  LOP3.LUT R5, R5, 0xf, RZ, 0xc0, !PT ;  /* 0x0000000f05057812 */ /* 0x000fe200078ec0ff */
[----:B------:R-:W-:Y:S01]  /*0af0*/  VIADD R6, R6, 0x1e0 ;  /* 0x000001e006067836 */ /* 0x000fe20000000000 */
[----:B------:R-:W-:Y:S01]  /*0b00*/  LEA R46, R4, UR23, 0x4 ;  /* 0x00000017042e7c11 */ /* 0x000fe2000f8e20ff */
[----:B------:R-:W-:-:S03]  /*0b10*/  IMAD.MOV.U32 R50, RZ, RZ, -0x800001 ;  /* 0xff7fffffff327424 */ /* 0x000fc600078e00ff */
[----:B------:R-:W-:Y:S01]  /*0b20*/  LEA R6, R9, R6, 0x18 ;  /* 0x0000000609067211 */ /* 0x000fe200078ec0ff */
[----:B------:R-:W-:Y:S01]  /*0b30*/  IMAD.IADD R5, R5, 0x1, R46 ;  /* 0x0000000105057824 */ /* 0x000fe200078e022e */
[----:B------:R-:W-:-:S03]  /*0b40*/  IADD3 R46, PT, PT, R46, 0x1, RZ ;  /* 0x000000012e2e7810 */ /* 0x000fc60007ffe0ff */
[C---:B------:R-:W-:Y:S01]  /*0b50*/  VIADD R48, R5.reuse, -UR20 ;  /* 0x8000001405307c36 */ /* 0x040fe20008000000 */
[----:B------:R-:W-:Y:S01]  /*0b60*/  IADD3 R47, PT, PT, R5, 0x1, RZ ;  /* 0x00000001052f7810 */ /* 0x000fe20007ffe0ff */
[----:B0-----:R-:W-:-:S06]  /*0b70*/  UIMAD UR4, UR18, UR4, URZ ;  /* 0x00000004120472a4 */ /* 0x001fcc000f8e02ff */
[----:B------:R-:W-:-:S04]  /*0b80*/  IMAD.U32 R7, RZ, RZ, UR4 ;  /* 0x00000004ff077e24 */ /* 0x000fc8000f8e00ff */
[----:B------:R-:W-:Y:S01]  /*0b90*/  IMAD.WIDE R2, R7, 0x4, R2 ;  /* 0x0000000407027825 */ /* 0x000fe200078e0202 */
[----:B------:R-:W-:-:S04]  /*0ba0*/  LOP3.LUT R7, R0, 0x3c, RZ, 0xc0, !PT ;  /* 0x0000003c00077812 */ /* 0x000fc800078ec0ff */
[----:B------:R-:W-:Y:S02]  /*0bb0*/  LEA R7, R4, R7, 0x6 ;  /* 0x0000000704077211 */ /* 0x000fe400078e30ff */
[----:B-1----:R-:W-:Y:S02]  /*0bc0*/  IADD3 R44, P0, PT, R2, UR6, RZ ;  /* 0x00000006022c7c10 */ /* 0x002fe4000ff1e0ff */
[----:B------:R-:W-:Y:S02]  /*0bd0*/  IADD3 R49, PT, PT, R7, R6, RZ ;  /* 0x0000000607317210 */ /* 0x000fe40007ffe0ff */
[----:B------:R-:W-:-:S09]  /*0be0*/  IADD3.X R41, PT, PT, R3, UR7, RZ, P0, !PT ;  /* 0x0000000703297c10 */ /* 0x000fd200087fe4ff */
.L_x_25888:
[----:B0-----:R-:W0:Y:S01]  /*0bf0*/  LDC R10, c[0x0][0x400] ;  /* 0x00010000ff0a7b82 */ /* 0x001e220000000800 */
[----:B------:R-:W-:Y:S01]  /*0c00*/  VIADD R2, R46, 0xffffffff ;  /* 0xffffffff2e027836 */ /* 0x000fe20000000000 */
[----:B------:R-:W-:Y:S01]  /*0c10*/  UIADD3 UR4, UPT, UPT, UR16, -UR29, URZ ;  /* 0x8000001d10047290 */ /* 0x000fe2000fffe0ff */
[----:B------:R-:W-:Y:S03]  /*0c20*/  BSSY B1, `(.L_x_25884) ;  /* 0x00000b9000017945 */ /* 0x000fe60003800000 */
[----:B------:R-:W-:Y:S02]  /*0c30*/  IABS R3, R2 ;  /* 0x0000000200037213 */ /* 0x000fe40000000000 */
[----:B------:R-:W1:Y:S03]  /*0c40*/  LDC R9, c[0x0][0x404] ;  /* 0x00010100ff097b82 */ /* 0x000e660000000800 */
[----:B------:R-:W-:-:S05]  /*0c50*/  IMAD.HI.U32 R4, R3, UR26, RZ ;  /* 0x0000001a03047c27 */ /* 0x000fca000f8e00ff */
        /* <DEDUP_REMOVED lines=37> */
[----:B------:R-:W-:-:S04]  /*0eb0*/  @!P1 LOP3.LUT R2, RZ, R10, RZ, 0x33, !PT ;  /* 0x0000000aff029212 */ /* 0x000fc800078e33ff */
[----:B------:R-:W-:-:S13]  /*0ec0*/  ISETP.EQ.OR P0, PT, R2, RZ, P0 ;  /* 0x000000ff0200720c */ /* 0x000fda0000702670 */
[----:B------:R-:W-:Y:S05]  /*0ed0*/  @P0 BRA `(.L_x_25885) ;  /* 0x0000000000180947 */ /* 0x000fea0003800000 */
[----:B------:R-:W-:-:S04]  /*0ee0*/  LOP3.LUT R2, R45, 0x1, RZ, 0xc0, !PT ;  /* 0x000000012d027812 */ /* 0x000fc800078ec0ff */
[----:B------:R-:W-:-:S13]  /*0ef0*/  ISETP.NE.U32.AND P0, PT, R2, 0x1, PT ;  /* 0x000000010200780c */ /* 0x000fda0003f05070 */
[----:B------:R-:W-:Y:S05]  /*0f00*/  @!P0 BRA `(.L_x_25886) ;  /* 0x0000000800288947 */ /* 0x000fea0003800000 */
[----:B------:R-:W-:-:S05]  /*0f10*/  IMAD.MOV.U32 R2, RZ, RZ, -0x800001 ;  /* 0xff7fffffff027424 */ /* 0x000fca00078e00ff */
[----:B------:R1:W-:Y:S01]  /*0f20*/  STS [R49], R2 ;  /* 0x0000000231007388 */ /* 0x0003e20000000800 */
[----:B------:R-:W-:Y:S05]  /*0f30*/  BRA `(.L_x_25886) ;  /* 0x00000008001c7947 */ /* 0x000fea0003800000 */
.L_x_25885:
[----:B------:R-:W-:-:S05]  /*0f40*/  MOV R40, R44 ;  /* 0x0000002c00287202 */ /* 0x000fca0000000f00 */
[----:B------:R0:W2:Y:S01]  /*0f50*/  LDG.E.CONSTANT R5, desc[UR12][R40.64] ;  /* 0x0000000c28057981 */ /* 0x0000a2000c1e9900 */
[----:B------:R-:W-:Y:S01]  /*0f60*/  IMAD.SHL.U32 R4, R45, 0x2, RZ ;  /* 0x000000022d047824 */ /* 0x000fe200078e00ff */
[----:B------:R-:W-:-:S04]  /*0f70*/  UIMAD UR4, UR17, UR30, URZ ;  /* 0x0000001e110472a4 */ /* 0x000fc8000f8e02ff */
[----:B------:R-:W-:Y:S02]  /*0f80*/  LOP3.LUT R2, R4, 0x3c, RZ, 0xc0, !PT ;  /* 0x0000003c04027812 */ /* 0x000fe400078ec0ff */
[----:B------:R-:W-:Y:S02]  /*0f90*/  MOV R3, UR4 ;  /* 0x0000000400037c02 */ /* 0x000fe40008000f00 */
[----:B------:R-:W-:-:S04]  /*0fa0*/  IADD3 R2, P0, PT, R2, UR4, RZ ;  /* 0x0000000402027c10 */ /* 0x000fc8000ff1e0ff */
[----:B------:R-:W-:Y:S01]  /*0fb0*/  LEA.HI.X.SX32 R3, R3, RZ, 0x1, P0 ;  /* 0x000000ff03037211 */ /* 0x000fe200000f0eff */
[----:B------:R-:W1:Y:S01]  /*0fc0*/  S2R R7, SR_CgaCtaId ;  /* 0x0000000000077919 */ /* 0x000e620000008800 */
[----:B------:R-:W-:Y:S02]  /*0fd0*/  MOV R6, 0x400 ;  /* 0x0000040000067802 */ /* 0x000fe40000000f00 */
[----:B0-----:R-:W-:Y:S01]  /*0fe0*/  LOP3.LUT R40, R45, 0x1, RZ, 0xc0, !PT ;  /* 0x000000012d287812 */ /* 0x001fe200078ec0ff */
        /* <DEDUP_REMOVED lines=19> */
[----:B-1----:R-:W-:-:S03]  /*1120*/  LEA R7, R7, R6, 0x18 ;  /* 0x0000000607077211 */ /* 0x002fc600078ec0ff */
[----:B------:R-:W4:Y:S02]  /*1130*/  LDG.E.64.CONSTANT R24, desc[UR12][R56.64+0xd00] ;  /* 0x000d000c38187981 */ /* 0x000f24000c1e9b00 */
[----:B------:R-:W-:Y:S02]  /*1140*/  IMAD R54, R40, 0xe0, R7 ;  /* 0x000000e028367824 */ /* 0x000fe400078e0207 */
[----:B------:R-:W4:Y:S04]  /*1150*/  LDG.E.64.CONSTANT R42, desc[UR12][R56.64+0xe00] ;  /* 0x000e000c382a7981 */ /* 0x000f28000c1e9b00 */
[----:B------:R-:W2:Y:S04]  /*1160*/  LDS.128 R8, [R54] ;  /* 0x0000000036087984 */ /* 0x000ea80000000c00 */
[----:B------:R-:W4:Y:S01]  /*1170*/  LDG.E.64.CONSTANT R38, desc[UR12][R56.64+0x1b00] ;  /* 0x001b000c38267981 */ /* 0x000f22000c1e9b00 */
[----:B--2---:R-:W-:Y:S01]  /*1180*/  FMUL.FTZ R35, R4, R10 ;  /* 0x0000000a04237220 */ /* 0x004fe20000410000 */
[----:B------:R-:W-:-:S02]  /*1190*/  FMUL.FTZ R10, R5, R11 ;  /* 0x0000000b050a7220 */ /* 0x000fc40000410000 */
[----:B------:R-:W4:Y:S01]  /*11a0*/  LDS.128 R4, [R54+0x10] ;  /* 0x0000100036047984 */ /* 0x000f220000000c00 */
[----:B---3--:R-:W-:Y:S01]  /*11b0*/  FFMA.FTZ R35, R14, R8, R35 ;  /* 0x000000080e237223 */ /* 0x008fe20000010023 */
[----:B------:R-:W-:Y:S02]  /*11c0*/  FFMA.FTZ R14, R15, R9, R10 ;  /* 0x000000090f0e7223 */ /* 0x000fe4000001000a */
[----:B------:R-:W0:Y:S01]  /*11d0*/  LDS.128 R8, [R54+0x20] ;  /* 0x0000200036087984 */ /* 0x000e220000000c00 */
[----:B----4-:R-:W-:Y:S01]  /*11e0*/  FFMA.FTZ R35, R12, R4, R35 ;  /* 0x000000040c237223 */ /* 0x010fe20000010023 */
[----:B------:R-:W-:Y:S02]  /*11f0*/  FFMA.FTZ R4, R13, R5, R14 ;  /* 0x000000050d047223 */ /* 0x000fe4000001000e */
[----:B------:R-:W1:Y:S01]  /*1200*/  LDS.128 R12, [R54+0x30] ;  /* 0x00003000360c7984 */ /* 0x000e620000000c00 */
[----:B------:R-:W-:Y:S01]  /*1210*/  FFMA.FTZ R35, R30, R6, R35 ;  /* 0x000000061e237223 */ /* 0x000fe20000010023 */
[----:B------:R-:W-:-:S02]  /*1220*/  FFMA.FTZ R4, R31, R7, R4 ;  /* 0x000000071f047223 */ /* 0x000fc40000010004 */
[----:B------:R-:W2:Y:S01]  /*1230*/  LDG.E.64.CONSTANT R30, desc[UR12][R56.64+0x1100] ;  /* 0x0011000c381e7981 */ /* 0x000ea2000c1e9b00 */
[----:B0-----:R-:W-:Y:S01]  /*1240*/  FFMA.FTZ R35, R32, R8, R35 ;  /* 0x0000000820237223 */ /* 0x001fe20000010023 */
[----:B------:R-:W-:Y:S02]  /*1250*/  FFMA.FTZ R8, R33, R9, R4 ;  /* 0x0000000921087223 */ /* 0x000fe40000010004 */
[----:B------:R-:W3:Y:S04]  /*1260*/  LDG.E.64.CONSTANT R32, desc[UR12][R56.64+0xf00] ;  /* 0x000f000c38207981 */ /* 0x000ee8000c1e9b00 */
[----:B------:R-:W0:Y:S01]  /*1270*/  LDS.128 R4, [R54+0x40] ;  /* 0x0000400036047984 */ /* 0x000e220000000c00 */
[----:B------:R-:W-:Y:S01]  /*1280*/  FFMA.FTZ R35, R18, R10, R35 ;  /* 0x0000000a12237223 */ /* 0x000fe20000010023 */
[----:B------:R-:W-:-:S03]  /*1290*/  FFMA.FTZ R8, R19, R11, R8 ;  /* 0x0000000b13087223 */ /* 0x000fc60000010008 */
[----:B-1----:R-:W-:Y:S02]  /*12a0*/  FFMA.FTZ R19, R28, R12, R35 ;  /* 0x0000000c1c137223 */ /* 0x002fe40000010023 */
[----:B------:R-:W4:Y:S01]  /*12b0*/  LDG.E.64.CONSTANT R34, desc[UR12][R56.64+0x1000] ;  /* 0x0010000c38227981 */ /* 0x000f22000c1e9b00 */
[----:B------:R-:W-:-:S03]  /*12c0*/  FFMA.FTZ R12, R29, R13, R8 ;  /* 0x0000000d1d0c7223 */ /* 0x000fc60000010008 */
[----:B------:R-:W1:Y:S01]  /*12d0*/  LDS.128 R8, [R54+0x50] ;  /* 0x0000500036087984 */ /* 0x000e620000000c00 */
[----:B------:R-:W-:-:S03]  /*12e0*/  FFMA.FTZ R19, R16, R14, R19 ;  /* 0x0000000e10137223 */ /* 0x000fc60000010013 */
[----:B------:R-:W2:Y:S01]  /*12f0*/  LDG.E.64.CONSTANT R28, desc[UR12][R56.64+0x1200] ;  /* 0x0012000c381c7981 */ /* 0x000ea2000c1e9b00 */
[----:B------:R-:W-:Y:S01]  /*1300*/  FFMA.FTZ R12, R17, R15, R12 ;  /* 0x0000000f110c7223 */ /* 0x000fe2000001000c */
[----:B0-----:R-:W-:Y:S02]  /*1310*/  FFMA.FTZ R13, R2, R4, R19 ;  /* 0x00000004020d7223 */ /* 0x001fe40000010013 */
[----:B------:R-:W0:Y:S01]  /*1320*/  LDS.128 R16, [R54+0x60] ;  /* 0x0000600036107984 */ /* 0x000e220000000c00 */
[----:B------:R-:W-:-:S03]  /*1330*/  FFMA.FTZ R12, R3, R5, R12 ;  /* 0x00000005030c7223 */ /* 0x000fc6000001000c */
[----:B------:R-:W2:Y:S01]  /*1340*/  LDG.E.64.CONSTANT R2, desc[UR12][R56.64+0x1300] ;  /* 0x0013000c38027981 */ /* 0x000ea2000c1e9b00 */
[----:B------:R-:W-:-:S03]  /*1350*/  FFMA.FTZ R13, R36, R6, R13 ;  /* 0x00000006240d7223 */ /* 0x000fc6000001000d */
[----:B------:R-:W2:Y:S01]  /*1360*/  LDG.E.64.CONSTANT R4, desc[UR12][R56.64+0x1400] ;  /* 0x0014000c38047981 */ /* 0x000ea2000c1e9b00 */
[----:B------:R-:W-:-:S03]  /*1370*/  FFMA.FTZ R12, R37, R7, R12 ;  /* 0x00000007250c7223 */ /* 0x000fc6000001000c */
[----:B------:R-:W2:Y:S04]  /*1380*/  LDG.E.64.CONSTANT R6, desc[UR12][R56.64+0x1500] ;  /* 0x0015000c38067981 */ /* 0x000ea8000c1e9b00 */
[----:B------:R-:W2:Y:S01]  /*1390*/  LDG.E.64.CONSTANT R36, desc[UR12][R56.64+0x1a00] ;  /* 0x001a000c38247981 */ /* 0x000ea2000c1e9b00 */
[----:B-1----:R-:W-:Y:S01]  /*13a0*/  FFMA.FTZ R13, R26, R8, R13 ;  /* 0x000000081a0d7223 */ /* 0x002fe2000001000d */
[----:B------:R-:W-:Y:S02]  /*13b0*/  FFMA.FTZ R12, R27, R9, R12 ;  /* 0x000000091b0c7223 */ /* 0x000fe4000001000c */
[----:B------:R-:W2:Y:S01]  /*13c0*/  LDG.E.64.CONSTANT R8, desc[UR12][R56.64+0x1600] ;  /* 0x0016000c38087981 */ /* 0x000ea2000c1e9b00 */
[----:B------:R-:W-:Y:S01]  /*13d0*/  FFMA.FTZ R15, R22, R10, R13 ;  /* 0x0000000a160f7223 */ /* 0x000fe2000001000d */
[----:B------:R-:W-:-:S02]  /*13e0*/  FFMA.FTZ R22, R23, R11, R12 ;  /* 0x0000000b17167223 */ /* 0x000fc4000001000c */
[----:B------:R-:W2:Y:S01]  /*13f0*/  LDG.E.64.CONSTANT R10, desc[UR12][R56.64+0x1700] ;  /* 0x0017000c380a7981 */ /* 0x000ea2000c1e9b00 */
[----:B0-----:R-:W-:-:S03]  /*1400*/  FFMA.FTZ R23, R20, R16, R15 ;  /* 0x0000001014177223 */ /* 0x001fc6000001000f */
[----:B------:R-:W2:Y:S04]  /*1410*/  LDG.E.64.CONSTANT R12, desc[UR12][R56.64+0x1800] ;  /* 0x0018000c380c7981 */ /* 0x000ea8000c1e9b00 */
[----:B------:R-:W2:Y:S01]  /*1420*/  LDG.E.64.CONSTANT R14, desc[UR12][R56.64+0x1900] ;  /* 0x0019000c380e7981 */ /* 0x000ea2000c1e9b00 */
[----:B------:R-:W-:Y:S01]  /*1430*/  FFMA.FTZ R16, R21, R17, R22 ;  /* 0x0000001115107223 */ /* 0x000fe20000010016 */
[----:B------:R-:W-:Y:S02]  /*1440*/  FFMA.FTZ R17, R24, R18, R23 ;  /* 0x0000001218117223 */ /* 0x000fe40000010017 */
[----:B------:R-:W0:Y:S01]  /*1450*/  LDS.128 R20, [R54+0x70] ;  /* 0x0000700036147984 */ /* 0x000e220000000c00 */
[----:B------:R-:W-:-:S03]  /*1460*/  FFMA.FTZ R16, R25, R19, R16 ;  /* 0x0000001319107223 */ /* 0x000fc60000010010 */
[----:B------:R-:W4:Y:S01]  /*1470*/  LDS.128 R24, [R54+0x80] ;  /* 0x0000800036187984 */ /* 0x000f220000000c00 */
[----:B0-----:R-:W-:Y:S01]  /*1480*/  FFMA.FTZ R17, R42, R20, R17 ;  /* 0x000000142a117223 */ /* 0x001fe20000010011 */
[----:B------:R-:W-:Y:S01]  /*1490*/  FFMA.FTZ R20, R43, R21, R16 ;  /* 0x000000152b147223 */ /* 0x000fe20000010010 */
[----:B------:R-:W-:Y:S01]  /*14a0*/  UMOV UR4, 0xffffffff ;  /* 0xffffffff00047882 */ /* 0x000fe20000000000 */
[----:B------:R-:W-:Y:S02]  /*14b0*/  ISETP.NE.U32.AND P1, PT, R40, 0x1, PT ;  /* 0x000000012800780c */ /* 0x000fe40003f25070 */
[----:B-----5:R-:W-:Y:S01]  /*14c0*/  FSETP.NEU.FTZ.AND P0, PT, R53, RZ, PT ;  /* 0x000000ff3500720b */ /* 0x020fe20003f1d000 */
[----:B---3--:R-:W-:Y:S02]  /*14d0*/  FFMA.FTZ R21, R32, R22, R17 ;  /* 0x0000001620157223 */ /* 0x008fe40000010011 */
[----:B------:R-:W0:Y:S01]  /*14e0*/  LDS.128 R16, [R54+0x90] ;  /* 0x0000900036107984 */ /* 0x000e220000000c00 */
[----:B------:R-:W-:Y:S01]  /*14f0*/  FFMA.FTZ R20, R33, R23, R20 ;  /* 0x0000001721147223 */ /* 0x000fe20000010014 */
[----:B----4-:R-:W-:-:S03]  /*1500*/  FFMA.FTZ R33, R34, R24, R21 ;  /* 0x0000001822217223 */ /* 0x010fc60000010015 */
[----:B------:R-:W-:Y:S02]  /*1510*/  FFMA.FTZ R24, R35, R25, R20 ;  /* 0x0000001923187223 */ /* 0x000fe40000010014 */
[----:B------:R-:W1:Y:S01]  /*1520*/  LDS.128 R20, [R54+0xa0] ;  /* 0x0000a00036147984 */ /* 0x000e620000000c00 */
[----:B--2---:R-:W-:Y:S01]  /*1530*/  FFMA.FTZ R33, R30, R26, R33 ;  /* 0x0000001a1e217223 */ /* 0x004fe20000010021 */
[----:B------:R-:W-:Y:S02]  /*1540*/  FFMA.FTZ R30, R31, R27, R24 ;  /* 0x0000001b1f1e7223 */ /* 0x000fe40000010018 */
[----:B------:R-:W2:Y:S01]  /*1550*/  LDS.128 R24, [R54+0xb0] ;  /* 0x0000b00036187984 */ /* 0x000ea20000000c00 */
[----:B0-----:R-:W-:Y:S01]  /*1560*/  FFMA.FTZ R33, R28, R16, R33 ;  /* 0x000000101c217223 */ /* 0x001fe20000010021 */
[----:B------:R-:W-:Y:S02]  /*1570*/  FFMA.FTZ R16, R29, R17, R30 ;  /* 0x000000111d107223 */ /* 0x000fe4000001001e */
[----:B------:R-:W0:Y:S01]  /*1580*/  LDS.128 R28, [R54+0xc0] ;  /* 0x0000c000361c7984 */ /* 0x000e220000000c00 */
[----:B------:R-:W-:-:S03]  /*1590*/  FFMA.FTZ R17, R2, R18, R33 ;  /* 0x0000001202117223 */ /* 0x000fc60000010021 */
[----:B------:R-:W3:Y:S01]  /*15a0*/  LDS.128 R32, [R54+0xd0] ;  /* 0x0000d00036207984 */ /* 0x000ee20000000c00 */
[----:B------:R-:W-:Y:S01]  /*15b0*/  FFMA.FTZ R16, R3, R19, R16 ;  /* 0x0000001303107223 */ /* 0x000fe20000010010 */
[----:B-1----:R-:W-:-:S03]  /*15c0*/  FFMA.FTZ R17, R4, R20, R17 ;  /* 0x0000001404117223 */ /* 0x002fc60000010011 */
[----:B------:R-:W-:Y:S01]  /*15d0*/  FFMA.FTZ R16, R5, R21, R16 ;  /* 0x0000001505107223 */ /* 0x000fe20000010010 */
[----:B------:R-:W-:-:S03]  /*15e0*/  FFMA.FTZ R17, R6, R22, R17 ;  /* 0x0000001606117223 */ /* 0x000fc60000010011 */
[----:B------:R-:W-:Y:S01]  /*15f0*/  FFMA.FTZ R16, R7, R23, R16 ;  /* 0x0000001707107223 */ /* 0x000fe20000010010 */
[----:B--2---:R-:W-:-:S03]  /*1600*/  FFMA.FTZ R17, R8, R24, R17 ;  /* 0x0000001808117223 */ /* 0x004fc60000010011 */
[----:B------:R-:W-:Y:S01]  /*1610*/  FFMA.FTZ R16, R9, R25, R16 ;  /* 0x0000001909107223 */ /* 0x000fe20000010010 */
[----:B------:R-:W-:-:S03]  /*1620*/  FFMA.FTZ R17, R10, R26, R17 ;  /* 0x0000001a0a117223 */ /* 0x000fc60000010011 */
[----:B------:R-:W-:Y:S01]  /*1630*/  FFMA.FTZ R16, R11, R27, R16 ;  /* 0x0000001b0b107223 */ /* 0x000fe20000010010 */
[----:B0-----:R-:W-:-:S03]  /*1640*/  FFMA.FTZ R17, R12, R28, R17 ;  /* 0x0000001c0c117223 */ /* 0x001fc60000010011 */
[----:B------:R-:W-:Y:S01]  /*1650*/  FFMA.FTZ R16, R13, R29, R16 ;  /* 0x0000001d0d107223 */ /* 0x000fe20000010010 */
[----:B------:R-:W-:-:S03]  /*1660*/  FFMA.FTZ R17, R14, R30, R17 ;  /* 0x0000001e0e117223 */ /* 0x000fc60000010011 */
[----:B------:R-:W-:Y:S01]  /*1670*/  FFMA.FTZ R16, R15, R31, R16 ;  /* 0x0000001f0f107223 */ /* 0x000fe20000010010 */
[----:B---3--:R-:W-:-:S03]  /*1680*/  FFMA.FTZ R17, R36, R32, R17 ;  /* 0x0000002024117223 */ /* 0x008fc60000010011 */
[----:B------:R-:W-:Y:S01]  /*1690*/  FFMA.FTZ R16, R37, R33, R16 ;  /* 0x0000002125107223 */ /* 0x000fe20000010010 */
[----:B------:R-:W-:-:S03]  /*16a0*/  FFMA.FTZ R17, R38, R34, R17 ;  /* 0x0000002226117223 */ /* 0x000fc60000010011 */
[----:B------:R-:W-:-:S04]  /*16b0*/  FFMA.FTZ R16, R39, R35, R16 ;  /* 0x0000002327107223 */ /* 0x000fc80000010010 */
[----:B------:R-:W-:Y:S01]  /*16c0*/  FADD.FTZ R16, R17, R16 ;  /* 0x0000001011107221 */ /* 0x000fe20000010000 */
[----:B------:R-:W-:Y:S06]  /*16d0*/  BRA.DIV UR4, `(.L_x_25887) ;  /* 0x0000004204107947 */ /* 0x000fec000b800000 */
[----:B------:R0:W1:Y:S02]  /*16e0*/  SHFL.BFLY PT, R3, R16, 0x1, 0x1f ;  /* 0x0c201f0010037f89 */ /* 0x00006400000e0000 */
.L_x_25927:
[----:B------:R-:W-:Y:S01]  /*16f0*/  IADD3 R2, PT, PT, R48, 0x1, RZ ;  /* 0x0000000130027810 */ /* 0x000fe20007ffe0ff */
[----:B-1----:R-:W-:Y:S01]  /*1700*/  FADD.FTZ R3, R16, R3 ;  /* 0x0000000310037221 */ /* 0x002fe20000010000 */
[----:B------:R-:W-:Y:S02]  /*1710*/  @P1 VIADD R4, R47, 0xffffffff ;  /* 0xffffffff2f041836 */ /* 0x000fe40000000000 */
        /* <DEDUP_REMOVED lines=9> */
.L_x_25886:
[----:B------:R-:W-:Y:S05]  /*17b0*/  BSYNC B1 ;  /* 0x0000000000017941 */ /* 0x000fea0003800000 */
.L_x_25884:
[----:B------:R-:W-:Y:S01]  /*17c0*/  IADD3 R51, PT, PT, R51, 0x4, RZ ;  /* 0x0000000433337810 */ /* 0x000fe20007ffe0ff */
[----:B-1----:R-:W-:Y:S01]  /*17d0*/  VIADD R49, R49, 0x100 ;  /* 0x0000010031317836 */ /* 0x002fe20000000000 */
[----:B------:R-:W-:Y:S01]  /*17e0*/  IADD3 R44, P1, PT, R44, 0x10, RZ ;  /* 0x000000102c2c7810 */ /* 0x000fe20007f3e0ff */
[----:B------:R-:W-:Y:S01]  /*17f0*/  VIADD R47, R47, 0x40 ;  /* 0x000000402f2f7836 */ /* 0x000fe20000000000 */
[----:B------:R-:W-:Y:S02]  /*1800*/  ISETP.GE.U32.AND P0, PT, R51, UR8, PT ;  /* 0x0000000833007c0c */ /* 0x000fe4000bf06070 */
[----:B------:R-:W-:Y:S01]  /*1810*/  IADD3 R48, PT, PT, R48, 0x40, RZ ;  /* 0x0000004030307810 */ /* 0x000fe20007ffe0ff */
[----:B------:R-:W-:Y:S01]  /*1820*/  IMAD.X R41, RZ, RZ, R41, P1 ;  /* 0x000000ffff297224 */ /* 0x000fe200008e0629 */
[----:B------:R-:W-:-:S09]  /*1830*/  IADD3 R46, PT, PT, R46, 0x40, RZ ;  /* 0x000000402e2e7810 */ /* 0x000fd20007ffe0ff */
[----:B------:R-:W-:Y:S05]  /*1840*/  @!P0 BRA `(.L_x_25888) ;  /* 0xfffffff000e88947 */ /* 0x000fea000383ffff */
.L_x_25883:
[----:B------:R-:W-:Y:S05]  /*1850*/  BSYNC B0 ;  /* 0x0000000000007941 */ /* 0x000fea0003800000 */
.L_x_25882:
[----:B------:R-:W-:Y:S02]  /*1860*/  UIMAD UR4, UR19, -0x20, UR8 ;  /* 0xffffffe0130478a4 */ /* 0x000fe4000f8e0208 */
[----:B------:R-:W-:-:S04]  /*1870*/  MOV R9, UR19 ;  /* 0x0000001300097c02 */ /* 0x000fc80008000f00 */
[----:B------:R-:W-:Y:S01]  /*1880*/  MOV R6, UR4 ;  /* 0x0000000400067c02 */ /* 0x000fe20008000f00 */
[----:B------:R-:W-:Y:S01]  /*1890*/  IMAD.SHL.U32 R9, R9, 0x200, RZ ;  /* 0x0000020009097824 */ /* 0x000fe200078e00ff */
[----:B------:R-:W-:-:S03]  /*18a0*/  UMOV UR4, 0xffffffff ;  /* 0xffffffff00047882 */ /* 0x000fc60000000000 */
[----:B------:R-:W-:-:S05]  /*18b0*/  IMAD R6, R6, 0x10, R9 ;  /* 0x0000001006067824 */ /* 0x000fca00078e0209 */
[----:B------:R-:W-:Y:S01]  /*18c0*/  VIMNMX R6, PT, PT, R6, UR20, PT ;  /* 0x0000001406067c48 */ /* 0x000fe2000bfe0100 */
        /* <DEDUP_REMOVED lines=8> */
.L_x_25933:
[----:B------:R-:W3:Y:S01]  /*1950*/  S2R R3, SR_CgaCtaId ;  /* 0x0000000000037919 */ /* 0x000ee20000008800 */
[----:B------:R-:W-:Y:S01]  /*1960*/  MOV R4, 0x400 ;  /* 0x0000040000047802 */ /* 0x000fe20000000f00 */
[----:B------:R-:W-:Y:S05]  /*1970*/  WARPSYNC.ALL ;  /* 0x0000000000007948 */ /* 0x000fea0003800000 */
[----:B------:R-:W-:Y:S02]  /*1980*/  IADD3 R10, PT, PT, R4, 0x1c0, RZ ;  /* 0x000001c0040a7810 */ /* 0x000fe40007ffe0ff */
[----:B------:R-:W-:Y:S02]  /*1990*/  LOP3.LUT P0, R48, R45, 0x1f, RZ, 0xc0, !PT ;  /* 0x0000001f2d307812 */ /* 0x000fe4000780c0ff */
[----:B------:R-:W-:-:S02]  /*19a0*/  SHF.R.U32.HI R2, RZ, 0x5, R45 ;  /* 0x00000005ff027819 */ /* 0x000fc4000001162d */
[----:B--2---:R-:W-:Y:S02]  /*19b0*/  FMNMX.FTZ R8, R5, R8, !PT ;  /* 0x0000000805087209 */ /* 0x004fe40007810000 */
[----:B---3--:R-:W-:-:S05]  /*19c0*/  LEA R11, R3, R10, 0x18 ;  /* 0x0000000a030b7211 */ /* 0x008fca00078ec0ff */
[----:B------:R-:W-:-:S05]  /*19d0*/  IMAD R7, R2, 0x4, R11 ;  /* 0x0000000402077824 */ /* 0x000fca00078e020b */
[----:B------:R2:W-:Y:S01]  /*19e0*/  @!P0 STS [R7], R8 ;  /* 0x0000000807008388 */ /* 0x0005e20000000800 */
[----:B------:R-:W-:Y:S01]  /*19f0*/  BAR.SYNC.DEFER_BLOCKING 0x0 ;  /* 0x0000000000007b1d */ /* 0x000fe20000010000 */
[C---:B------:R-:W-:Y:S01]  /*1a00*/  ISETP.GT.U32.AND P1, PT, R48.reuse, 0x3, PT ;  /* 0x000000033000780c */ /* 0x040fe20003f24070 */
[----:B------:R-:W-:Y:S01]  /*1a10*/  IMAD.MOV.U32 R12, RZ, RZ, -0x800001 ;  /* 0xff7fffffff0c7424 */ /* 0x000fe200078e00ff */
[----:B--2---:R-:W-:Y:S01]  /*1a20*/  LEA R8, R48, R11, 0x2 ;  /* 0x0000000b30087211 */ /* 0x004fe200078e10ff */
[----:B------:R-:W-:Y:S02]  /*1a30*/  IMAD.MOV.U32 R11, RZ, RZ, RZ ;  /* 0x000000ffff0b7224 */ /* 0x000fe400078e00ff */
        /* <DEDUP_REMOVED lines=28> */
.L_x_25894:
[----:B0-----:R-:W1:Y:S01]  /*1c00*/  LDS R16, [R14] ;  /* 0x000000000e107984 */ /* 0x001e620000000800 */
        /* <DEDUP_REMOVED lines=10> */
.L_x_25893:
[----:B------:R-:W-:Y:S05]  /*1cb0*/  BSYNC.RECONVERGENT B1 ;  /* 0x0000000000017941 */ /* 0x000fea0003800200 */
.L_x_25892:
        /* <DEDUP_REMOVED lines=12> */
.L_x_25897:
[----:B------:R-:W1:Y:S01]  /*1d80*/  LDS R18, [R12+-0x200] ;  /* 0xfffe00000c127984 */ /* 0x000e620000000800 */
[----:B------:R-:W-:-:S03]  /*1d90*/  VIADD R13, R13, 0x800 ;  /* 0x000008000d0d7836 */ /* 0x000fc60000000000 */
[----:B------:R-:W2:Y:S02]  /*1da0*/  LDS R22, [R12+0x200] ;  /* 0x000200000c167984 */ /* 0x000ea40000000800 */
[----:B------:R-:W-:Y:S02]  /*1db0*/  ISETP.GE.AND P3, PT, R13, R14, PT ;  /* 0x0000000e0d00720c */ /* 0x000fe40003f66270 */
[----:B0-----:R-:W0:Y:S04]  /*1dc0*/  LDS R16, [R12+-0x400] ;  /* 0xfffc00000c107984 */ /* 0x001e280000000800 */
[----:B------:R-:W3:Y:S04]  /*1dd0*/  LDS R24, [R12+0x400] ;  /* 0x000400000c187984 */ /* 0x000ee80000000800 */
[----:B------:R-:W4:Y:S04]  /*1de0*/  LDS R20, [R12] ;  /* 0x000000000c147984 */ /* 0x000f280000000800 */
[----:B------:R-:W4:Y:S04]  /*1df0*/  LDS R26, [R12+0x600] ;  /* 0x000600000c1a7984 */ /* 0x000f280000000800 */
[----:B------:R-:W4:Y:S04]  /*1e00*/  LDS R28, [R12+0x800] ;  /* 0x000800000c1c7984 */ /* 0x000f280000000800 */
[----:B------:R-:W4:Y:S04]  /*1e10*/  LDS R30, [R12+0xa00] ;  /* 0x000a00000c1e7984 */ /* 0x000f280000000800 */
[----:B------:R-:W4:Y:S04]  /*1e20*/  LDS R32, [R12+0xe00] ;  /* 0x000e00000c207984 */ /* 0x000f280000000800 */
[----:B------:R-:W4:Y:S01]  /*1e30*/  LDS R34, [R12+0x1200] ;  /* 0x001200000c227984 */ /* 0x000f220000000800 */
[----:B-1----:R-:W-:-:S04]  /*1e40*/  FADD.FTZ R18, -R5, R18 ;  /* 0x0000001205127221 */ /* 0x002fc80000010100 */
[----:B------:R-:W-:Y:S01]  /*1e50*/  FMUL.FTZ R17, R18, 1.4426950216293334961 ;  /* 0x3fb8aa3b12117820 */ /* 0x000fe20000410000 */
[C---:B--2---:R-:W-:Y:S01]  /*1e60*/  FADD.FTZ R22, -R5.reuse, R22 ;  /* 0x0000001605167221 */ /* 0x044fe20000010100 */
[----:B------:R-:W1:Y:S01]  /*1e70*/  LDS R18, [R12+0xc00] ;  /* 0x000c00000c127984 */ /* 0x000e620000000800 */
[C---:B0-----:R-:W-:Y:S02]  /*1e80*/  FADD.FTZ R16, -R5.reuse, R16 ;  /* 0x0000001005107221 */ /* 0x041fe40000010100 */
[----:B------:R-:W-:Y:S01]  /*1e90*/  FMUL.FTZ R21, R22, 1.4426950216293334961 ;  /* 0x3fb8aa3b16157820 */ /* 0x000fe20000410000 */
[----:B------:R-:W0:Y:S01]  /*1ea0*/  MUFU.EX2 R17, R17 ;  /* 0x0000001100117308 */ /* 0x000e220000000800 */
        /* <DEDUP_REMOVED lines=8> */
[----:B------:R-:W-:Y:S01]  /*1f30*/  FADD.FTZ R26, -R5, R26 ;  /* 0x0000001a051a7221 */ /* 0x000fe20000010100 */
[----:B------:R-:W-:-:S03]  /*1f40*/  FMUL.FTZ R19, R20, 1.4426950216293334961 ;  /* 0x3fb8aa3b14137820 */ /* 0x000fc60000410000 */
[----:B------:R-:W-:Y:S01]  /*1f50*/  FMUL.FTZ R25, R26, 1.4426950216293334961 ;  /* 0x3fb8aa3b1a197820 */ /* 0x000fe20000410000 */
[C---:B------:R-:W-:Y:S01]  /*1f60*/  FADD.FTZ R28, -R5.reuse, R28 ;  /* 0x0000001c051c7221 */ /* 0x040fe20000010100 */
[----:B------:R-:W3:Y:S01]  /*1f70*/  LDS R26, [R12+0x1600] ;  /* 0x001600000c1a7984 */ /* 0x000ee20000000800 */
[----:B------:R-:W1:Y:S01]  /*1f80*/  MUFU.EX2 R19, R19 ;  /* 0x0000001300137308 */ /* 0x000e620000000800 */
[C---:B------:R-:W-:Y:S01]  /*1f90*/  FADD.FTZ R30, -R5.reuse, R30 ;  /* 0x0000001e051e7221 */ /* 0x040fe20000010100 */
[----:B------:R-:W-:Y:S01]  /*1fa0*/  FMUL.FTZ R27, R28, 1.4426950216293334961 ;  /* 0x3fb8aa3b1c1b7820 */ /* 0x000fe20000410000 */
[----:B0-----:R-:W-:Y:S02]  /*1fb0*/  STS [R12+-0x200], R17 ;  /* 0xfffe00110c007388 */ /* 0x001fe40000000800 */
[----:B------:R-:W-:Y:S01]  /*1fc0*/  FMUL.FTZ R29, R30, 1.4426950216293334961 ;  /* 0x3fb8aa3b1e1d7820 */ /* 0x000fe20000410000 */
[C---:B------:R-:W-:Y:S02]  /*1fd0*/  FADD.FTZ R32, -R5.reuse, R32 ;  /* 0x0000002005207221 */ /* 0x040fe40000010100 */
[----:B------:R-:W0:Y:S01]  /*1fe0*/  MUFU.EX2 R21, R21 ;  /* 0x0000001500157308 */ /* 0x000e220000000800 */
[----:B------:R-:W-:Y:S01]  /*1ff0*/  FADD.FTZ R34, -R5, R34 ;  /* 0x0000002205227221 */ /* 0x000fe20000010100 */
[----:B------:R-:W-:Y:S01]  /*2000*/  FMUL.FTZ R32, R32, 1.4426950216293334961 ;  /* 0x3fb8aa3b20207820 */ /* 0x000fe20000410000 */
[----:B----4-:R-:W-:Y:S02]  /*2010*/  STS [R12+-0x400], R15 ;  /* 0xfffc000f0c007388 */ /* 0x010fe40000000800 */
[----:B------:R-:W-:-:S03]  /*2020*/  FMUL.FTZ R34, R34, 1.4426950216293334961 ;  /* 0x3fb8aa3b22227820 */ /* 0x000fc60000410000 */
[----:B------:R-:W4:Y:S01]  /*2030*/  MUFU.EX2 R23, R23 ;  /* 0x0000001700177308 */ /* 0x000f220000000800 */
[----:B-1----:R-:W-:Y:S01]  /*2040*/  STS [R12], R19 ;  /* 0x000000130c007388 */ /* 0x002fe20000000800 */
[----:B------:R-:W-:-:S03]  /*2050*/  FADD.FTZ R20, -R5, R18 ;  /* 0x0000001205147221 */ /* 0x000fc60000010100 */
[----:B------:R-:W1:Y:S01]  /*2060*/  LDS R18, [R12+0x1a00] ;  /* 0x001a00000c127984 */ /* 0x000e620000000800 */
[----:B------:R-:W-:Y:S02]  /*2070*/  FMUL.FTZ R20, R20, 1.4426950216293334961 ;  /* 0x3fb8aa3b14147820 */ /* 0x000fe40000410000 */
[----:B------:R-:W4:Y:S01]  /*2080*/  MUFU.EX2 R25, R25 ;  /* 0x0000001900197308 */ /* 0x000f220000000800 */
[C---:B--2---:R-:W-:Y:S01]  /*2090*/  FADD.FTZ R22, -R5.reuse, R22 ;  /* 0x0000001605167221 */ /* 0x044fe20000010100 */
[----:B0-----:R-:W-:Y:S01]  /*20a0*/  STS [R12+0x200], R21 ;  /* 0x000200150c007388 */ /* 0x001fe20000000800 */
[----:B---3--:R-:W-:Y:S02]  /*20b0*/  FADD.FTZ R16, -R5, R16 ;  /* 0x0000001005107221 */ /* 0x008fe40000010100 */
[----:B------:R-:W-:-:S03]  /*20c0*/  FMUL.FTZ R22, R22, 1.4426950216293334961 ;  /* 0x3fb8aa3b16167820 */ /* 0x000fc60000410000 */
[----:B------:R0:W2:Y:S01]  /*20d0*/  MUFU.EX2 R31, R20 ;  /* 0x00000014001f7308 */ /* 0x0000a20000000800 */
[C---:B------:R-:W-:Y:S01]  /*20e0*/  FADD.FTZ R24, -R5.reuse, R24 ;  /* 0x0000001805187221 */ /* 0x040fe20000010100 */
[----:B------:R-:W-:Y:S01]  /*20f0*/  FMUL.FTZ R16, R16, 1.4426950216293334961 ;  /* 0x3fb8aa3b10107820 */ /* 0x000fe20000410000 */
[----:B----4-:R-:W-:Y:S02]  /*2100*/  STS [R12+0x400], R23 ;  /* 0x000400170c007388 */ /* 0x010fe40000000800 */
[----:B------:R-:W-:Y:S01]  /*2110*/  FMUL.FTZ R24, R24, 1.4426950216293334961 ;  /* 0x3fb8aa3b18187820 */ /* 0x000fe20000410000 */
[----:B------:R-:W-:Y:S02]  /*2120*/  FADD.FTZ R26, -R5, R26 ;  /* 0x0000001a051a7221 */ /* 0x000fe40000010100 */
[----:B------:R-:W3:Y:S01]  /*2130*/  MUFU.EX2 R27, R27 ;  /* 0x0000001b001b7308 */ /* 0x000ee20000000800 */
[----:B0-----:R-:W-:Y:S01]  /*2140*/  FADD.FTZ R20, R15, R11 ;  /* 0x0000000b0f147221 */ /* 0x001fe20000010000 */
[----:B------:R-:W-:Y:S01]  /*2150*/  STS [R12+0x600], R25 ;  /* 0x000600190c007388 */ /* 0x000fe20000000800 */
[----:B------:R-:W-:-:S02]  /*2160*/  FMUL.FTZ R26, R26, 1.4426950216293334961 ;  /* 0x3fb8aa3b1a1a7820 */ /* 0x000fc40000410000 */
[----:B------:R-:W-:-:S03]  /*2170*/  FADD.FTZ R20, R20, R17 ;  /* 0x0000001114147221 */ /* 0x000fc60000010000 */
[----:B------:R-:W0:Y:S01]  /*2180*/  MUFU.EX2 R29, R29 ;  /* 0x0000001d001d7308 */ /* 0x000e220000000800 */
[----:B------:R-:W-:Y:S01]  /*2190*/  FADD.FTZ R20, R20, R19 ;  /* 0x0000001314147221 */ /* 0x000fe20000010000 */
[----:B--2---:R-:W-:Y:S03]  /*21a0*/  STS [R12+0xc00], R31 ;  /* 0x000c001f0c007388 */ /* 0x004fe60000000800 */
[----:B------:R-:W-:-:S03]  /*21b0*/  FADD.FTZ R20, R20, R21 ;  /* 0x0000001514147221 */ /* 0x000fc60000010000 */
[----:B------:R-:W2:Y:S01]  /*21c0*/  MUFU.EX2 R33, R32 ;  /* 0x0000002000217308 */ /* 0x000ea20000000800 */
[----:B------:R-:W-:Y:S01]  /*21d0*/  FADD.FTZ R20, R20, R23 ;  /* 0x0000001714147221 */ /* 0x000fe20000010000 */
[----:B---3--:R-:W-:Y:S03]  /*21e0*/  STS [R12+0x800], R27 ;  /* 0x0008001b0c007388 */ /* 0x008fe60000000800 */
[----:B------:R-:W-:Y:S01]  /*21f0*/  FADD.FTZ R20, R20, R25 ;  /* 0x0000001914147221 */ /* 0x000fe20000010000 */
[----:B-1----:R-:W-:Y:S02]  /*2200*/  FADD.FTZ R18, -R5, R18 ;  /* 0x0000001205127221 */ /* 0x002fe40000010100 */
[----:B------:R-:W1:Y:S01]  /*2210*/  MUFU.EX2 R35, R22 ;  /* 0x0000001600237308 */ /* 0x000e620000000800 */
[----:B------:R-:W-:Y:S01]  /*2220*/  FADD.FTZ R20, R20, R27 ;  /* 0x0000001b14147221 */ /* 0x000fe20000010000 */
[----:B------:R-:W-:Y:S01]  /*2230*/  FMUL.FTZ R18, R18, 1.4426950216293334961 ;  /* 0x3fb8aa3b12127820 */ /* 0x000fe20000410000 */
[----:B0-----:R-:W-:Y:S02]  /*2240*/  STS [R12+0xa00], R29 ;  /* 0x000a001d0c007388 */ /* 0x001fe40000000800 */
        /* <DEDUP_REMOVED lines=23> */
.L_x_25896:
[----:B------:R-:W-:Y:S05]  /*23c0*/  BSYNC.RECONVERGENT B1 ;  /* 0x0000000000017941 */ /* 0x000fea0003800200 */
.L_x_25895:
[----:B------:R-:W-:Y:S01]  /*23d0*/  IMAD.IADD R14, R10, 0x1, -R13 ;  /* 0x000000010a0e7824 */ /* 0x000fe200078e0a0d */
[----:B------:R-:W-:Y:S04]  /*23e0*/  BSSY.RECONVERGENT B1, `(.L_x_25898) ;  /* 0x0000036000017945 */ /* 0x000fe80003800200 */
        /* <DEDUP_REMOVED lines=53> */
.L_x_25899:
[----:B------:R-:W-:Y:S05]  /*2740*/  BSYNC.RECONVERGENT B1 ;  /* 0x0000000000017941 */ /* 0x000fea0003800200 */
.L_x_25898:
[----:B------:R-:W-:-:S13]  /*2750*/  ISETP.LT.OR P0, PT, R13, R10, P0 ;  /* 0x0000000a0d00720c */ /* 0x000fda0000701670 */
        /* <DEDUP_REMOVED lines=25> */
.L_x_25891:
[----:B------:R-:W-:Y:S05]  /*28f0*/  BSYNC.RECONVERGENT B0 ;  /* 0x0000000000007941 */ /* 0x000fea0003800200 */
.L_x_25890:
        /* <DEDUP_REMOVED lines=41> */
.L_x_25904:
[----:B------:R-:W0:Y:S01]  /*2b90*/  LDS R15, [R7] ;  /* 0x00000000070f7984 */ /* 0x000e220000000800 */
[----:B------:R-:W-:-:S04]  /*2ba0*/  IADD3 R12, PT, PT, R12, 0x1, RZ ;  /* 0x000000010c0c7810 */ /* 0x000fc80007ffe0ff */
[----:B------:R-:W-:Y:S01]  /*2bb0*/  ISETP.NE.AND P0, PT, R12, RZ, PT ;  /* 0x000000ff0c00720c */ /* 0x000fe20003f05270 */
[----:B0-----:R-:W-:-:S05]  /*2bc0*/  FMUL.FTZ R8, R15, R6 ;  /* 0x000000060f087220 */ /* 0x001fca0000410000 */
[----:B------:R0:W-:Y:S02]  /*2bd0*/  STS [R7], R8 ;  /* 0x0000000807007388 */ /* 0x0001e40000000800 */
[----:B0-----:R-:W-:-:S05]  /*2be0*/  VIADD R7, R7, 0x200 ;  /* 0x0000020007077836 */ /* 0x001fca0000000000 */
[----:B------:R-:W-:Y:S05]  /*2bf0*/  @P0 BRA `(.L_x_25904) ;  /* 0xfffffffc00e40947 */ /* 0x000fea000383ffff */
.L_x_25903:
[----:B------:R-:W-:Y:S05]  /*2c00*/  BSYNC.RECONVERGENT B1 ;  /* 0x0000000000017941 */ /* 0x000fea0003800200 */
.L_x_25902:
        /* <DEDUP_REMOVED lines=12> */
.L_x_25907:
        /* <DEDUP_REMOVED lines=52> */
.L_x_25906:
[----:B------:R-:W-:Y:S05]  /*3010*/  BSYNC.RECONVERGENT B1 ;  /* 0x0000000000017941 */ /* 0x000fea0003800200 */
.L_x_25905:
        /* <DEDUP_REMOVED lines=31> */
.L_x_25909:
[----:B------:R-:W-:Y:S05]  /*3210*/  BSYNC.RECONVERGENT B1 ;  /* 0x0000000000017941 */ /* 0x000fea0003800200 */
.L_x_25908:
        /* <DEDUP_REMOVED lines=14> */
.L_x_25901:
[----:B------:R-:W-:Y:S05]  /*3300*/  BSYNC.RECONVERGENT B0 ;  /* 0x0000000000007941 */ /* 0x000fea0003800200 */
.L_x_25900:
[----:B------:R-:W-:Y:S01]  /*3310*/  BAR.SYNC.DEFER_BLOCKING 0x0 ;  /* 0x0000000000007b1d */ /* 0x000fe20000010000 */
[----:B------:R-:W-:Y:S01]  /*3320*/  ISETP.NE.AND P0, PT, R45, RZ, PT ;  /* 0x000000ff2d00720c */ /* 0x000fe20003f05270 */
[----:B------:R-:W-:-:S04]  /*3330*/  HFMA2 R47, -RZ, RZ, 0, 0 ;  /* 0x00000000ff2f7431 */ /* 0x000fc800000001ff */
        /* <DEDUP_REMOVED lines=16> */
[----:B------:R-:W-:Y:S02]  /*3440*/  IMAD.U32 R12, RZ, RZ, UR4 ;  /* 0x00000004ff0c7e24 */ /* 0x000fe4000f8e00ff */
[----:B------:R-:W-:Y:S02]  /*3450*/  MOV R7, UR7 ;  /* 0x0000000700077c02 */ /* 0x000fe40008000f00 */
[----:B------:R-:W-:-:S03]  /*3460*/  MOV R13, UR5 ;  /* 0x00000005000d7c02 */ /* 0x000fc60008000f00 */
[----:B-1----:R0:W-:Y:S04]  /*3470*/  STG.E desc[UR12][R6.64], R5 ;  /* 0x0000000506007986 */ /* 0x0021e8000c10190c */
[----:B------:R0:W-:Y:S02]  /*3480*/  STG.E desc[UR12][R12.64], R11 ;  /* 0x0000000b0c007986 */ /* 0x0001e4000c10190c */
.L_x_25911:
[----:B---34-:R-:W-:Y:S05]  /*3490*/  BSYNC.RECONVERGENT B0 ;  /* 0x0000000000007941 */ /* 0x018fea0003800200 */
.L_x_25910:
[----:B------:R-:W-:Y:S01]  /*34a0*/  USHF.L.U32 UR4, UR19, 0x5, URZ ;  /* 0x0000000513047899 */ /* 0x000fe200080006ff */
[----:B------:R-:W-:Y:S01]  /*34b0*/  BSSY.RECONVERGENT B0, `(.L_x_25912) ;  /* 0x000015d000007945 */ /* 0x000fe20003800200 */
[----:B------:R-:W3:Y:S01]  /*34c0*/  LDCU.64 UR6, c[0x0][0x3a8] ;  /* 0x00007500ff0677ac */ /* 0x000ee20008000a00 */
[----:B------:R-:W-:Y:S02]  /*34d0*/  HFMA2 R33, -RZ, RZ, 0, 0 ;  /* 0x00000000ff217431 */ /* 0x000fe400000001ff */
[----:B------:R-:W-:Y:S01]  /*34e0*/  IMAD.MOV.U32 R46, RZ, RZ, RZ ;  /* 0x000000ffff2e7224 */ /* 0x000fe200078e00ff */
[----:B------:R-:W-:Y:S02]  /*34f0*/  MOV R44, RZ ;  /* 0x000000ff002c7202 */ /* 0x000fe40000000f00 */
[----:B------:R-:W-:Y:S02]  /*3500*/  CS2R R42, SRZ ;  /* 0x00000000002a7805 */ /* 0x000fe4000001ff00 */
[----:B------:R-:W-:-:S02]  /*3510*/  LOP3.LUT R31, R2, UR4, RZ, 0xfc, !PT ;  /* 0x00000004021f7c12 */ /* 0x000fc4000f8efcff */
[----:B------:R-:W-:Y:S02]  /*3520*/  CS2R R40, SRZ ;  /* 0x0000000000287805 */ /* 0x000fe4000001ff00 */
[----:B------:R-:W-:Y:S02]  /*3530*/  CS2R R38, SRZ ;  /* 0x0000000000267805 */ /* 0x000fe4000001ff00 */
[----:B------:R-:W-:Y:S02]  /*3540*/  CS2R R36, SRZ ;  /* 0x0000000000247805 */ /* 0x000fe4000001ff00 */
[----:B------:R-:W-:Y:S02]  /*3550*/  ISETP.GE.U32.AND P0, PT, R31, UR8, PT ;  /* 0x000000081f007c0c */ /* 0x000fe4000bf06070 */
[----:B------:R-:W-:-:S11]  /*3560*/  CS2R R34, SRZ ;  /* 0x0000000000227805 */ /* 0x000fd6000001ff00 */
[----:B---3--:R-:W-:Y:S05]  /*3570*/  @P0 BRA `(.L_x_25913) ;  /* 0x0000001400400947 */ /* 0x008fea0003800000 */
[----:B01----:R-:W0:Y:S01]  /*3580*/  I2F.RP R5, R0 ;  /* 0x0000000000057306 */ /* 0x003e220000209400 */
[----:B------:R-:W1:Y:S01]  /*3590*/  LDCU UR4, c[0x0][0x3c8] ;  /* 0x00007900ff0477ac */ /* 0x000e620008000800 */
[----:B--2---:R-:W-:Y:S01]  /*35a0*/  IMAD.WIDE.U32 R6, R31, 0x4, RZ ;  /* 0x000000041f067825 */ /* 0x004fe200078e00ff */
[----:B------:R-:W-:Y:S02]  /*35b0*/  SHF.L.U32 R13, R45, 0x4, RZ ;  /* 0x000000042d0d7819 */ /* 0x000fe400000006ff */
[----:B------:R-:W-:Y:S01]  /*35c0*/  CS2R R46, SRZ ;  /* 0x00000000002e7805 */ /* 0x000fe2000001ff00 */
[----:B------:R-:W2:Y:S01]  /*35d0*/  LDCU UR9, c[0x0][0x3fc] ;  /* 0x00007f80ff0977ac */ /* 0x000ea20008000800 */
[----:B------:R-:W-:Y:S01]  /*35e0*/  VIADD R8, R4, 0x1e0 ;  /* 0x000001e004087836 */ /* 0x000fe20000000000 */
[----:B------:R-:W-:Y:S01]  /*35f0*/  LOP3.LUT R13, R13, 0x30, RZ, 0xe2, !PT ;  /* 0x000000300d0d7812 */ /* 0x000fe200078ee2ff */
[C---:B------:R-:W-:Y:S01]  /*3600*/  IMAD R9, R2.reuse, 0x10, R9 ;  /* 0x0000001002097824 */ /* 0x040fe200078e0209 */
[----:B------:R-:W3:Y:S01]  /*3610*/  LDCU.64 UR24, c[0x0][0x3b8] ;  /* 0x00007700ff1877ac */ /* 0x000ee20008000a00 */
[----:B------:R-:W-:Y:S01]  /*3620*/  SHF.L.U32 R32, R45, 0x2, RZ ;  /* 0x000000022d207819 */ /* 0x000fe200000006ff */
[----:B------:R-:W-:Y:S01]  /*3630*/  IMAD.MOV.U32 R44, RZ, RZ, RZ ;  /* 0x000000ffff2c7224 */ /* 0x000fe200078e00ff */
[----:B------:R-:W-:Y:S01]  /*3640*/  LEA R8, R3, R8, 0x18 ;  /* 0x0000000803087211 */ /* 0x000fe200078ec0ff */
[----:B------:R-:W-:Y:S01]  /*3650*/  UIADD3 UR5, UPT, UPT, UR20, 0xf, URZ ;  /* 0x0000000f14057890 */ /* 0x000fe2000fffe0ff */
[----:B------:R-:W-:Y:S01]  /*3660*/  LEA R13, R2, R13, 0x6 ;  /* 0x0000000d020d7211 */ /* 0x000fe200078e30ff */
[----:B0-----:R-:W0:Y:S01]  /*3670*/  MUFU.RCP R5, R5 ;  /* 0x0000000500057308 */ /* 0x001e220000001000 */
[----:B------:R-:W-:Y:S01]  /*3680*/  IADD3 R29, PT, PT, R9, 0x1, RZ ;  /* 0x00000001091d7810 */ /* 0x000fe20007ffe0ff */
[----:B------:R-:W-:Y:S01]  /*3690*/  USHF.R.U32.HI UR5, URZ, 0x4, UR5 ;  /* 0x00000004ff057899 */ /* 0x000fe20008011605 */
[----:B------:R-:W-:Y:S01]  /*36a0*/  LOP3.LUT R28, R32, 0xc, RZ, 0xc0, !PT ;  /* 0x0000000c201c7812 */ /* 0x000fe200078ec0ff */
[----:B-1----:R-:W-:Y:S01]  /*36b0*/  UIMAD UR4, UR18, UR4, URZ ;  /* 0x00000004120472a4 */ /* 0x002fe2000f8e02ff */
[----:B------:R-:W-:-:S02]  /*36c0*/  IADD3 R30, PT, PT, R31, 0x1, RZ ;  /* 0x000000011f1e7810 */ /* 0x000fc40007ffe0ff */
[----:B------:R-:W-:Y:S02]  /*36d0*/  CS2R R42, SRZ ;  /* 0x00000000002a7805 */ /* 0x000fe4000001ff00 */
[----:B------:R-:W-:Y:S02]  /*36e0*/  CS2R R40, SRZ ;  /* 0x0000000000287805 */ /* 0x000fe4000001ff00 */
[----:B------:R-:W-:Y:S02]  /*36f0*/  CS2R R38, SRZ ;  /* 0x0000000000267805 */ /* 0x000fe4000001ff00 */
[----:B------:R-:W-:Y:S02]  /*3700*/  CS2R R36, SRZ ;  /* 0x0000000000247805 */ /* 0x000fe4000001ff00 */
[----:B------:R-:W-:Y:S02]  /*3710*/  MOV R15, UR4 ;  /* 0x00000004000f7c02 */ /* 0x000fe40008000f00 */
[----:B------:R-:W-:-:S02]  /*3720*/  CS2R R34, SRZ ;  /* 0x0000000000227805 */ /* 0x000fc4000001ff00 */
[----:B------:R-:W-:Y:S02]  /*3730*/  MOV R33, RZ ;  /* 0x000000ff00217202 */ /* 0x000fe40000000f00 */
[----:B------:R-:W-:Y:S01]  /*3740*/  LOP3.LUT R32, R32, 0x7c, RZ, 0xc0, !PT ;  /* 0x0000007c20207812 */ /* 0x000fe200078ec0ff */
[----:B------:R-:W1:Y:S01]  /*3750*/  LDCU UR4, c[0x0][0x3e0] ;  /* 0x00007c00ff0477ac */ /* 0x000e620008000800 */
[----:B------:R-:W-:Y:S01]  /*3760*/  IADD3 R28, PT, PT, R29, R28, RZ ;  /* 0x0000001c1d1c7210 */ /* 0x000fe20007ffe0ff */
[----:B0-----:R-:W-:Y:S01]  /*3770*/  VIADD R10, R5, 0xffffffe ;  /* 0x0ffffffe050a7836 */ /* 0x001fe20000000000 */
[----:B------:R-:W-:Y:S01]  /*3780*/  IADD3 R31, PT, PT, R31, -UR5, RZ ;  /* 0x800000051f1f7c10 */ /* 0x000fe2000fffe0ff */
[----:B------:R-:W-:Y:S01]  /*3790*/  IMAD.WIDE R4, R15, 0x4, R6 ;  /* 0x000000040f047825 */ /* 0x000fe200078e0206 */
[----:B------:R-:W-:Y:S01]  /*37a0*/  IADD3 R7, PT, PT, R8, R13, RZ ;  /* 0x0000000d08077210 */ /* 0x000fe20007ffe0ff */
[----:B------:R0:W4:Y:S02]  /*37b0*/  F2I.FTZ.U32.TRUNC.NTZ R11, R10 ;  /* 0x0000000a000b7305 */ /* 0x000124000021f000 */
[----:B--2---:R-:W-:Y:S01]  /*37c0*/  IMAD.U32 R6, RZ, RZ, UR9 ;  /* 0x00000009ff067e24 */ /* 0x004fe2000f8e00ff */
[----:B---3--:R-:W-:-:S04]  /*37d0*/  IADD3 R4, P0, PT, R4, UR24, RZ ;  /* 0x0000001804047c10 */ /* 0x008fc8000ff1e0ff */
[----:B------:R-:W-:Y:S02]  /*37e0*/  IADD3.X R5, PT, PT, R5, UR25, RZ, P0, !PT ;  /* 0x0000001905057c10 */ /* 0x000fe400087fe4ff */
[----:B0-----:R-:W-:Y:S02]  /*37f0*/  MOV R10, RZ ;  /* 0x000000ff000a7202 */ /* 0x001fe40000000f00 */
[----:B------:R-:W-:Y:S01]  /*3800*/  IADD3 R6, PT, PT, -R6, UR16, RZ ;  /* 0x0000001006067c10 */ /* 0x000fe2000fffe1ff */
[----:B-1----:R-:W-:Y:S01]  /*3810*/  UIMAD UR4, UR17, UR4, URZ ;  /* 0x00000004110472a4 */ /* 0x002fe2000f8e02ff */
[----:B----4-:R-:W-:-:S03]  /*3820*/  IADD3 R12, PT, PT, RZ, -R11, RZ ;  /* 0x8000000bff0c7210 */ /* 0x010fc60007ffe0ff */
[----:B------:R-:W-:Y:S02]  /*3830*/  USHF.R.S32.HI UR9, URZ, 0x1f, UR4 ;  /* 0x0000001fff097899 */ /* 0x000fe40008011404 */
[----:B------:R-:W-:Y:S02]  /*3840*/  IMAD.U32 R50, RZ, RZ, UR4 ;  /* 0x00000004ff327e24 */ /* 0x000fe4000f8e00ff */
[----:B------:R-:W-:Y:S02]  /*3850*/  IMAD.MOV.U32 R3, RZ, RZ, R12 ;  /* 0x000000ffff037224 */ /* 0x000fe400078e000c */
[----:B------:R-:W-:Y:S02]  /*3860*/  MOV R51, UR9 ;  /* 0x0000000900337c02 */ /* 0x000fe40008000f00 */
[----:B------:R-:W-:-:S04]  /*3870*/  IMAD R3, R3, R0, RZ ;  /* 0x0000000003037224 */ /* 0x000fc800078e02ff */
[----:B------:R-:W-:-:S07]  /*3880*/  IMAD.HI.U32 R3, R11, R3, R10 ;  /* 0x000000030b037227 */ /* 0x000fce00078e000a */
.L_x_25916:
        /* <DEDUP_REMOVED lines=34> */
[----:B------:R-:W-:Y:S01]  /*3ab0*/  IMAD.HI.U32 R8, R9, R15, R8 ;  /* 0x0000000f09087227 */ /* 0x000fe200078e0008 */
[----:B------:R-:W-:-:S05]  /*3ac0*/  MOV R9, R12 ;  /* 0x0000000c00097202 */ /* 0x000fca0000000f00 */
[----:B------:R-:W-:-:S04]  /*3ad0*/  IMAD.HI.U32 R8, R8, R9, RZ ;  /* 0x0000000908087227 */ /* 0x000fc800078e00ff */
[----:B------:R-:W-:-:S04]  /*3ae0*/  IMAD.MOV R8, RZ, RZ, -R8 ;  /* 0x000000ffff087224 */ /* 0x000fc800078e0a08 */
        /* <DEDUP_REMOVED lines=19> */
[----:B-----5:R-:W-:-:S05]  /*3c20*/  LEA.HI.X R53, R8, UR7, R9, 0x2, P1 ;  /* 0x0000000708357c11 */ /* 0x020fca00088f1409 */
[----:B------:R-:W2:Y:S04]  /*3c30*/  LDG.E.128.CONSTANT R8, desc[UR12][R52.64] ;  /* 0x0000000c34087981 */ /* 0x000ea8000c1e9d00 */
[----:B------:R-:W3:Y:S04]  /*3c40*/  LDG.E.128.CONSTANT R12, desc[UR12][R52.64+0x200] ;  /* 0x0002000c340c7981 */ /* 0x000ee8000c1e9d00 */
[----:B------:R-:W4:Y:S01]  /*3c50*/  LDG.E.128.CONSTANT R16, desc[UR12][R52.64+0x400] ;  /* 0x0004000c34107981 */ /* 0x000f22000c1e9d00 */
[----:B------:R-:W-:Y:S02]  /*3c60*/  ISETP.NE.AND P1, PT, R31, -0x1, PT ;  /* 0xffffffff1f00780c */ /* 0x000fe40003f25270 */
[----:B------:R-:W-:-:S11]  /*3c70*/  IADD3 R49, PT, PT, R28, -0x1, RZ ;  /* 0xffffffff1c317810 */ /* 0x000fd60007ffe0ff */
[C---:B------:R-:W-:Y:S01]  /*3c80*/  @!P1 ISETP.GE.AND P3, PT, R28.reuse, UR20, PT ;  /* 0x000000141c009c0c */ /* 0x040fe2000bf66270 */
[C---:B------:R-:W-:Y:S01]  /*3c90*/  @!P1 VIADD R24, R28.reuse, 0x1 ;  /* 0x000000011c189836 */ /* 0x040fe20000000000 */
[----:B------:R-:W-:Y:S02]  /*3ca0*/  @!P1 ISETP.GE.AND P2, PT, R49, UR20, PT ;  /* 0x0000001431009c0c */ /* 0x000fe4000bf46270 */
[----:B------:R-:W-:Y:S02]  /*3cb0*/  @!P1 ISETP.GE.AND P4, PT, R28, UR20, PT ;  /* 0x000000141c009c0c */ /* 0x000fe4000bf86270 */
[----:B--2---:R-:W-:Y:S02]  /*3cc0*/  @!P1 FSEL R9, R9, RZ, !P3 ;  /* 0x000000ff09099208 */ /* 0x004fe40005800000 */
[----:B------:R-:W-:Y:S02]  /*3cd0*/  @!P1 FSEL R8, R8, RZ, !P2 ;  /* 0x000000ff08089208 */ /* 0x000fe40005000000 */
[----:B------:R-:W-:Y:S01]  /*3ce0*/  @!P1 ISETP.GE.AND P3, PT, R24, UR20, PT ;  /* 0x0000001418009c0c */ /* 0x000fe2000bf66270 */
[----:B0-----:R-:W-:Y:S01]  /*3cf0*/  FMUL.FTZ R9, R21, R9 ;  /* 0x0000000915097220 */ /* 0x001fe20000410000 */
[----:B------:R-:W-:-:S02]  /*3d00*/  @!P1 ISETP.GE.AND P2, PT, R28, UR20, PT ;  /* 0x000000141c009c0c */ /* 0x000fc4000bf46270 */
[----:B------:R-:W-:Y:S01]  /*3d10*/  @!P1 FSEL R10, R10, RZ, !P3 ;  /* 0x000000ff0a0a9208 */ /* 0x000fe20005800000 */
[----:B------:R-:W-:Y:S01]  /*3d20*/  FFMA.FTZ R9, R20, R8, R9 ;  /* 0x0000000814097223 */ /* 0x000fe20000010009 */
[----:B------:R-:W-:Y:S02]  /*3d30*/  @!P1 IADD3 R8, PT, PT, R28, 0x2, RZ ;  /* 0x000000021c089810 */ /* 0x000fe40007ffe0ff */
[----:B---3--:R-:W-:Y:S01]  /*3d40*/  @!P1 FSEL R13, R13, RZ, !P2 ;  /* 0x000000ff0d0d9208 */ /* 0x008fe20005000000 */
[----:B------:R-:W-:Y:S01]  /*3d50*/  FFMA.FTZ R24, R22, R10, R9 ;  /* 0x0000000a16187223 */ /* 0x000fe20000010009 */
[----:B------:R-:W-:Y:S02]  /*3d60*/  @!P1 ISETP.GE.AND P3, PT, R49, UR20, PT ;  /* 0x0000001431009c0c */ /* 0x000fe4000bf66270 */
[----:B------:R-:W-:Y:S01]  /*3d70*/  @!P1 ISETP.GE.AND P2, PT, R8, UR20, PT ;  /* 0x0000001408009c0c */ /* 0x000fe2000bf46270 */
[----:B------:R-:W-:Y:S01]  /*3d80*/  FMUL.FTZ R13, R21, R13 ;  /* 0x0000000d150d7220 */ /* 0x000fe20000410000 */
[----:B------:R-:W-:-:S02]  /*3d90*/  @!P1 IADD3 R8, PT, PT, R28, 0x1, RZ ;  /* 0x000000011c089810 */ /* 0x000fc40007ffe0ff */
[----:B------:R-:W-:Y:S02]  /*3da0*/  @!P1 FSEL R12, R12, RZ, !P3 ;  /* 0x000000ff0c0c9208 */ /* 0x000fe40005800000 */
[----:B------:R-:W-:Y:S01]  /*3db0*/  @!P1 ISETP.GE.AND P3, PT, R8, UR20, PT ;  /* 0x0000001408009c0c */ /* 0x000fe2000bf66270 */
[----:B------:R-:W-:Y:S01]  /*3dc0*/  @!P1 VIADD R8, R28, 0x2 ;  /* 0x000000021c089836 */ /* 0x000fe20000000000 */
[----:B------:R-:W-:Y:S01]  /*3dd0*/  @!P1 FSEL R11, R11, RZ, !P2 ;  /* 0x000000ff0b0b9208 */ /* 0x000fe20005000000 */
[----:B------:R-:W-:Y:S01]  /*3de0*/  FFMA.FTZ R13, R20, R12, R13 ;  /* 0x0000000c140d7223 */ /* 0x000fe2000001000d */
[----:B------:R-:W-:Y:S02]  /*3df0*/  @!P1 FSEL R14, R14, RZ, !P3 ;  /* 0x000000ff0e0e9208 */ /* 0x000fe40005800000 */
[----:B------:R-:W-:Y:S01]  /*3e00*/  @!P1 ISETP.GE.AND P3, PT, R49, UR20, PT ;  /* 0x0000001431009c0c */ /* 0x000fe2000bf66270 */
[----:B------:R-:W-:Y:S01]  /*3e10*/  FFMA.FTZ R24, R23, R11, R24 ;  /* 0x0000000b17187223 */ /* 0x000fe20000010018 */
[----:B----4-:R-:W-:Y:S01]  /*3e20*/  @!P1 FSEL R17, R17, RZ, !P4 ;  /* 0x000000ff11119208 */ /* 0x010fe20006000000 */
[----:B------:R-:W-:Y:S01]  /*3e30*/  FFMA.FTZ R14, R22, R14, R13 ;  /* 0x0000000e160e7223 */ /* 0x000fe2000001000d */
[----:B------:R-:W-:-:S02]  /*3e40*/  @!P1 ISETP.GE.AND P2, PT, R8, UR20, PT ;  /* 0x0000001408009c0c */ /* 0x000fc4000bf46270 */
[----:B------:R-:W2:Y:S01]  /*3e50*/  LDG.E.128.CONSTANT R8, desc[UR12][R52.64+0x600] ;  /* 0x0006000c34087981 */ /* 0x000ea2000c1e9d00 */
[----:B------:R-:W-:Y:S01]  /*3e60*/  @!P1 FSEL R16, R16, RZ, !P3 ;  /* 0x000000ff10109208 */ /* 0x000fe20005800000 */
[----:B------:R-:W-:Y:S01]  /*3e70*/  FMUL.FTZ R13, R21, R17 ;  /* 0x00000011150d7220 */ /* 0x000fe20000410000 */
[----:B------:R-:W-:Y:S02]  /*3e80*/  @!P1 FSEL R15, R15, RZ, !P2 ;  /* 0x000000ff0f0f9208 */ /* 0x000fe40005000000 */
[----:B------:R-:W-:Y:S01]  /*3e90*/  @!P1 IADD3 R12, PT, PT, R28, 0x2, RZ ;  /* 0x000000021c0c9810 */ /* 0x000fe20007ffe0ff */
[----:B------:R-:W-:Y:S01]  /*3ea0*/  FFMA.FTZ R25, R20, R16, R13 ;  /* 0x0000001014197223 */ /* 0x000fe2000001000d */
[----:B------:R-:W-:Y:S01]  /*3eb0*/  @!P1 IADD3 R13, PT, PT, R28, 0x1, RZ ;  /* 0x000000011c0d9810 */ /* 0x000fe20007ffe0ff */
[----:B------:R-:W-:Y:S01]  /*3ec0*/  FFMA.FTZ R17, R23, R15, R14 ;  /* 0x0000000f17117223 */ /* 0x000fe2000001000e */
[----:B------:R-:W-:Y:S02]  /*3ed0*/  @!P1 ISETP.GE.AND P3, PT, R12, UR20, PT ;  /* 0x000000140c009c0c */ /* 0x000fe4000bf66270 */
[----:B------:R-:W-:Y:S01]  /*3ee0*/  @!P1 ISETP.GE.AND P2, PT, R13, UR20, PT ;  /* 0x000000140d009c0c */ /* 0x000fe2000bf46270 */
[----:B------:R-:W-:Y:S01]  /*3ef0*/  FADD.FTZ R47, R47, R24 ;  /* 0x000000182f2f7221 */ /* 0x000fe20000010000 */
[----:B------:R-:W3:Y:S01]  /*3f00*/  LDG.E.128.CONSTANT R12, desc[UR12][R52.64+0x800] ;  /* 0x0008000c340c7981 */ /* 0x000ee2000c1e9d00 */
[----:B------:R-:W-:Y:S01]  /*3f10*/  @!P1 FSEL R19, R19, RZ, !P3 ;  /* 0x000000ff13139208 */ /* 0x000fe20005800000 */
[----:B------:R-:W-:Y:S01]  /*3f20*/  FADD.FTZ R46, R46, R17 ;  /* 0x000000112e2e7221 */ /* 0x000fe20000010000 */
[----:B------:R-:W-:Y:S01]  /*3f30*/  @!P1 FSEL R18, R18, RZ, !P2 ;  /* 0x000000ff12129208 */ /* 0x000fe20005000000 */
[----:B------:R-:W-:-:S04]  /*3f40*/  @!P1 VIADD R24, R28, 0x1 ;  /* 0x000000011c189836 */ /* 0x000fc80000000000 */
[----:B------:R-:W-:Y:S01]  /*3f50*/  FFMA.FTZ R18, R22, R18, R25 ;  /* 0x0000001216127223 */ /* 0x000fe20000010019 */
[----:B------:R-:W-:Y:S02]  /*3f60*/  @!P1 ISETP.GE.AND P6, PT, R24, UR20, PT ;  /* 0x0000001418009c0c */ /* 0x000fe4000bfc6270 */
[----:B------:R-:W-:Y:S01]  /*3f70*/  @!P1 IADD3 R24, PT, PT, R28, 0x2, RZ ;  /* 0x000000021c189810 */ /* 0x000fe20007ffe0ff */
[----:B------:R-:W-:Y:S02]  /*3f80*/  FFMA.FTZ R25, R23, R19, R18 ;  /* 0x0000001317197223 */ /* 0x000fe40000010012 */
[----:B------:R-:W4:Y:S01]  /*3f90*/  LDG.E.128.CONSTANT R16, desc[UR12][R52.64+0xa00] ;  /* 0x000a000c34107981 */ /* 0x000f22000c1e9d00 */
[----:B------:R-:W-:Y:S01]  /*3fa0*/  @!P1 ISETP.GE.AND P3, PT, R24, UR20, PT ;  /* 0x0000001418009c0c */ /* 0x000fe2000bf66270 */
[----:B------:R-:W-:Y:S01]  /*3fb0*/  FADD.FTZ R44, R44, R25 ;  /* 0x000000192c2c7221 */ /* 0x000fe20000010000 */
[----:B------:R-:W-:-:S04]  /*3fc0*/  @!P1 IADD3 R24, PT, PT, R28, 0x1, RZ ;  /* 0x000000011c189810 */ /* 0x000fc80007ffe0ff */
[----:B------:R-:W-:Y:S02]  /*3fd0*/  @!P1 ISETP.GE.AND P2, PT, R24, UR20, PT ;  /* 0x0000001418009c0c */ /* 0x000fe4000bf46270 */
[----:B------:R-:W4:Y:S01]  /*3fe0*/  LDG.E.128.CONSTANT R24, desc[UR12][R52.64+0xc00] ;  /* 0x000c000c34187981 */ /* 0x000f22000c1e9d00 */
[----:B------:R-:W-:Y:S02]  /*3ff0*/  @!P1 ISETP.GE.AND P5, PT, R28, UR20, PT ;  /* 0x000000141c009c0c */ /* 0x000fe4000bfa6270 */
[----:B------:R-:W-:Y:S02]  /*4000*/  @!P1 ISETP.GE.AND P4, PT, R49, UR20, PT ;  /* 0x0000001431009c0c */ /* 0x000fe4000bf86270 */
[----:B--2---:R-:W-:Y:S02]  /*4010*/  @!P1 FSEL R9, R9, RZ, !P5 ;  /* 0x000000ff09099208 */ /* 0x004fe40006800000 */
[----:B------:R-:W-:Y:S02]  /*4020*/  @!P1 FSEL R8, R8, RZ, !P4 ;  /* 0x000000ff08089208 */ /* 0x000fe40006000000 */
[----:B------:R-:W-:Y:S01]  /*4030*/  @!P1 FSEL R10, R10, RZ, !P6 ;  /* 0x000000ff0a0a9208 */ /* 0x000fe20007000000 */
[----:B------:R-:W-:Y:S01]  /*4040*/  FMUL.FTZ R9, R21, R9 ;  /* 0x0000000915097220 */ /* 0x000fe20000410000 */
[----:B------:R-:W-:-:S02]  /*4050*/  @!P1 ISETP.GE.AND P5, PT, R28, UR20, PT ;  /* 0x000000141c009c0c */ /* 0x000fc4000bfa6270 */
[----:B------:R-:W-:Y:S01]  /*4060*/  @!P1 ISETP.GE.AND P4, PT, R49, UR20, PT ;  /* 0x0000001431009c0c */ /* 0x000fe2000bf86270 */
[----:B------:R-:W-:Y:S01]  /*4070*/  FFMA.FTZ R9, R20, R8, R9 ;  /* 0x0000000814097223 */ /* 0x000fe20000010009 */
[----:B------:R-:W-:Y:S02]  /*4080*/  @!P1 FSEL R11, R11, RZ, !P3 ;  /* 0x000000ff0b0b9208 */ /* 0x000fe40005800000 */
[----:B------:R-:W-:Y:S01]  /*4090*/  @!P1 ISETP.GE.AND P3, PT, R49, UR20, PT ;  /* 0x0000001431009c0c */ /* 0x000fe2000bf66270 */
[----:B------:R-:W-:Y:S01]  /*40a0*/  FFMA.FTZ R8, R22, R10, R9 ;  /* 0x0000000a16087223 */ /* 0x000fe20000010009 */
[C---:B------:R-:W-:Y:S01]  /*40b0*/  @!P1 VIADD R9, R28.reuse, 0x2 ;  /* 0x000000021c099836 */ /* 0x040fe20000000000 */
[----:B---3--:R-:W-:Y:S01]  /*40c0*/  @!P1 FSEL R13, R13, RZ, !P5 ;  /* 0x000000ff0d0d9208 */ /* 0x008fe20006800000 */
[----:B------:R-:W-:Y:S01]  /*40d0*/  @!P1 VIADD R10, R28, 0x1 ;  /* 0x000000011c0a9836 */ /* 0x000fe20000000000 */
[----:B------:R-:W-:Y:S01]  /*40e0*/  @!P1 FSEL R14, R14, RZ, !P2 ;  /* 0x000000ff0e0e9208 */ /* 0x000fe20005000000 */
[----:B------:R-:W-:Y:S01]  /*40f0*/  FFMA.FTZ R8, R23, R11, R8 ;  /* 0x0000000b17087223 */ /* 0x000fe20000010008 */
[----:B------:R-:W-:Y:S01]  /*4100*/  @!P1 ISETP.GE.AND P2, PT, R9, UR20, PT ;  /* 0x0000001409009c0c */ /* 0x000fe2000bf46270 */
[----:B------:R-:W-:Y:S01]  /*4110*/  FMUL.FTZ R13, R21, R13 ;  /* 0x0000000d150d7220 */ /* 0x000fe20000410000 */
[----:B------:R-:W-:Y:S01]  /*4120*/  @!P1 IADD3 R9, PT, PT, R28, 0x1, RZ ;  /* 0x000000011c099810 */ /* 0x000fe20007ffe0ff */
[----:B------:R-:W-:Y:S01]  /*4130*/  FADD.FTZ R43, R43, R8 ;  /* 0x000000082b2b7221 */ /* 0x000fe20000010000 */
[----:B------:R-:W-:-:S02]  /*4140*/  @!P1 FSEL R12, R12, RZ, !P4 ;  /* 0x000000ff0c0c9208 */ /* 0x000fc40006000000 */
[----:B------:R-:W-:Y:S02]  /*4150*/  @!P1 ISETP.GE.AND P4, PT, R28, UR20, PT ;  /* 0x000000141c009c0c */ /* 0x000fe4000bf86270 */
[----:B------:R-:W-:Y:S01]  /*4160*/  @!P1 FSEL R15, R15, RZ, !P2 ;  /* 0x000000ff0f0f9208 */ /* 0x000fe20005000000 */
[----:B------:R-:W-:Y:S01]  /*4170*/  FFMA.FTZ R13, R20, R12, R13 ;  /* 0x0000000c140d7223 */ /* 0x000fe2000001000d */
[----:B------:R-:W-:Y:S02]  /*4180*/  @!P1 ISETP.GE.AND P2, PT, R9, UR20, PT ;  /* 0x0000001409009c0c */ /* 0x000fe4000bf46270 */
[----:B------:R-:W-:Y:S01]  /*4190*/  @!P1 IADD3 R9, PT, PT, R28, 0x2, RZ ;  /* 0x000000021c099810 */ /* 0x000fe20007ffe0ff */
[----:B------:R-:W-:Y:S01]  /*41a0*/  FFMA.FTZ R14, R22, R14, R13 ;  /* 0x0000000e160e7223 */ /* 0x000fe2000001000d */
[----:B----4-:R-:W-:Y:S02]  /*41b0*/  @!P1 FSEL R17, R17, RZ, !P4 ;  /* 0x000000ff11119208 */ /* 0x010fe40006000000 */
[----:B------:R-:W-:Y:S01]  /*41c0*/  @!P1 ISETP.GE.AND P4, PT, R9, UR20, PT ;  /* 0x0000001409009c0c */ /* 0x000fe2000bf86270 */
[----:B------:R-:W-:Y:S01]  /*41d0*/  FFMA.FTZ R15, R23, R15, R14 ;  /* 0x0000000f170f7223 */ /* 0x000fe2000001000e */
[----:B------:R-:W-:Y:S01]  /*41e0*/  @!P1 IADD3 R12, PT, PT, R28, 0x1, RZ ;  /* 0x000000011c0c9810 */ /* 0x000fe20007ffe0ff */
[----:B------:R-:W-:Y:S01]  /*41f0*/  FMUL.FTZ R17, R21, R17 ;  /* 0x0000001115117220 */ /* 0x000fe20000410000 */
[----:B------:R-:W-:Y:S01]  /*4200*/  @!P1 FSEL R16, R16, RZ, !P3 ;  /* 0x000000ff10109208 */ /* 0x000fe20005800000 */
[----:B------:R-:W-:Y:S01]  /*4210*/  FADD.FTZ R42, R42, R15 ;  /* 0x0000000f2a2a7221 */ /* 0x000fe20000010000 */
[----:B------:R-:W-:-:S02]  /*4220*/  @!P1 FSEL R18, R18, RZ, !P2 ;  /* 0x000000ff12129208 */ /* 0x000fc40005000000 */
[----:B------:R-:W-:Y:S01]  /*4230*/  @!P1 FSEL R19, R19, RZ, !P4 ;  /* 0x000000ff13139208 */ /* 0x000fe20006000000 */
[----:B------:R-:W-:Y:S01]  /*4240*/  FFMA.FTZ R17, R20, R16, R17 ;  /* 0x0000001014117223 */ /* 0x000fe20000010011 */
[----:B------:R-:W-:Y:S02]  /*4250*/  @!P1 ISETP.GE.AND P2, PT, R49, UR20, PT ;  /* 0x0000001431009c0c */ /* 0x000fe4000bf46270 */
[----:B------:R-:W-:Y:S02]  /*4260*/  @!P1 ISETP.GE.AND P3, PT, R10, UR20, PT ;  /* 0x000000140a009c0c */ /* 0x000fe4000bf66270 */
[----:B------:R-:W-:Y:S02]  /*4270*/  @!P1 ISETP.GE.AND P6, PT, R9, UR20, PT ;  /* 0x0000001409009c0c */ /* 0x000fe4000bfc6270 */
[----:B------:R-:W-:Y:S01]  /*4280*/  @!P1 ISETP.GE.AND P4, PT, R12, UR20, PT ;  /* 0x000000140c009c0c */ /* 0x000fe2000bf86270 */
[----:B------:R-:W2:Y:S01]  /*4290*/  LDG.E.128.CONSTANT R8, desc[UR12][R52.64+0xe00] ;  /* 0x000e000c34087981 */ /* 0x000ea2000c1e9d00 */
[C---:B------:R-:W-:Y:S01]  /*42a0*/  @!P1 IADD3 R12, PT, PT, R28.reuse, 0x2, RZ ;  /* 0x000000021c0c9810 */ /* 0x040fe20007ffe0ff */
[----:B------:R-:W-:Y:S01]  /*42b0*/  @!P1 VIADD R16, R28, 0x1 ;  /* 0x000000011c109836 */ /* 0x000fe20000000000 */
[----:B------:R-:W-:Y:S01]  /*42c0*/  @!P1 FSEL R24, R24, RZ, !P2 ;  /* 0x000000ff18189208 */ /* 0x000fe20005000000 */
[----:B------:R-:W-:Y:S01]  /*42d0*/  FFMA.FTZ R18, R22, R18, R17 ;  /* 0x0000001216127223 */ /* 0x000fe20000010011 */
[----:B------:R-:W-:-:S02]  /*42e0*/  @!P1 ISETP.GE.AND P2, PT, R28, UR20, PT ;  /* 0x000000141c009c0c */ /* 0x000fc4000bf46270 */
[----:B------:R-:W-:Y:S01]  /*42f0*/  @!P1 ISETP.GE.AND P5, PT, R12, UR20, PT ;  /* 0x000000140c009c0c */ /* 0x000fe2000bfa6270 */
[----:B------:R-:W-:Y:S01]  /*4300*/  FFMA.FTZ R18, R23, R19, R18 ;  /* 0x0000001317127223 */ /* 0x000fe20000010012 */
[----:B------:R-:W3:Y:S01]  /*4310*/  LDG.E.128.CONSTANT R12, desc[UR12][R52.64+0x1000] ;  /* 0x0010000c340c7981 */ /* 0x000ee2000c1e9d00 */
[----:B------:R-:W-:Y:S02]  /*4320*/  @!P1 FSEL R25, R25, RZ, !P2 ;  /* 0x000000ff19199208 */ /* 0x000fe40005000000 */
[----:B------:R-:W-:Y:S02]  /*4330*/  @!P1 ISETP.GE.AND P2, PT, R16, UR20, PT ;  /* 0x0000001410009c0c */ /* 0x000fe4000bf46270 */
[----:B------:R-:W-:Y:S01]  /*4340*/  @!P1 IADD3 R16, PT, PT, R28, 0x2, RZ ;  /* 0x000000021c109810 */ /* 0x000fe20007ffe0ff */
[----:B------:R-:W-:Y:S01]  /*4350*/  FADD.FTZ R41, R41, R18 ;  /* 0x0000001229297221 */ /* 0x000fe20000010000 */
[----:B------:R-:W-:Y:S02]  /*4360*/  @!P1 FSEL R26, R26, RZ, !P3 ;  /* 0x000000ff1a1a9208 */ /* 0x000fe40005800000 */
[----:B------:R-:W-:-:S02]  /*4370*/  @!P1 ISETP.GE.AND P3, PT, R16, UR20, PT ;  /* 0x0000001410009c0c */ /* 0x000fc4000bf66270 */
[----:B------:R-:W4:Y:S01]  /*4380*/  LDG.E.128.CONSTANT R16, desc[UR12][R52.64+0x1200] ;  /* 0x0012000c34107981 */ /* 0x000f22000c1e9d00 */
[----:B------:R-:W-:Y:S02]  /*4390*/  @!P1 FSEL R27, R27, RZ, !P6 ;  /* 0x000000ff1b1b9208 */ /* 0x000fe40007000000 */
[----:B------:R-:W-:Y:S01]  /*43a0*/  @!P1 ISETP.GE.AND P6, PT, R49, UR20, PT ;  /* 0x0000001431009c0c */ /* 0x000fe2000bfc6270 */
[----:B------:R-:W-:-:S04]  /*43b0*/  FMUL.FTZ R25, R21, R25 ;  /* 0x0000001915197220 */ /* 0x000fc80000410000 */
[----:B------:R-:W-:-:S04]  /*43c0*/  FFMA.FTZ R25, R20, R24, R25 ;  /* 0x0000001814197223 */ /* 0x000fc80000010019 */
[----:B------:R-:W-:-:S04]  /*43d0*/  FFMA.FTZ R26, R22, R26, R25 ;  /* 0x0000001a161a7223 */ /* 0x000fc80000010019 */
[----:B------:R-:W-:Y:S02]  /*43e0*/  FFMA.FTZ R55, R23, R27, R26 ;  /* 0x0000001b17377223 */ /* 0x000fe4000001001a */
[----:B------:R-:W4:Y:S01]  /*43f0*/  LDG.E.128.CONSTANT R24, desc[UR12][R52.64+0x1400] ;  /* 0x0014000c34187981 */ /* 0x000f22000c1e9d00 */
[----:B--2---:R-:W-:Y:S02]  /*4400*/  @!P1 FSEL R8, R8, RZ, !P6 ;  /* 0x000000ff08089208 */ /* 0x004fe40007000000 */
[----:B------:R-:W-:Y:S02]  /*4410*/  @!P1 ISETP.GE.AND P6, PT, R28, UR20, PT ;  /* 0x000000141c009c0c */ /* 0x000fe4000bfc6270 */
[----:B------:R-:W-:Y:S02]  /*4420*/  @!P1 FSEL R10, R10, RZ, !P4 ;  /* 0x000000ff0a0a9208 */ /* 0x000fe40006000000 */
[----:B------:R-:W-:Y:S02]  /*4430*/  @!P1 ISETP.GE.AND P4, PT, R28, UR20, PT ;  /* 0x000000141c009c0c */ /* 0x000fe4000bf86270 */
[----:B------:R-:W-:-:S02]  /*4440*/  @!P1 FSEL R9, R9, RZ, !P6 ;  /* 0x000000ff09099208 */ /* 0x000fc40007000000 */
[----:B------:R-:W-:Y:S02]  /*4450*/  @!P1 ISETP.GE.AND P6, PT, R49, UR20, PT ;  /* 0x0000001431009c0c */ /* 0x000fe4000bfc6270 */
[----:B---3--:R-:W-:Y:S01]  /*4460*/  @!P1 FSEL R13, R13, RZ, !P4 ;  /* 0x000000ff0d0d9208 */ /* 0x008fe20006000000 */
[----:B------:R-:W-:Y:S01]  /*4470*/  FMUL.FTZ R9, R21, R9 ;  /* 0x0000000915097220 */ /* 0x000fe20000410000 */
[----:B------:R-:W-:Y:S02]  /*4480*/  @!P1 FSEL R11, R11, RZ, !P5 ;  /* 0x000000ff0b0b9208 */ /* 0x000fe40006800000 */
[----:B------:R-:W-:Y:S01]  /*4490*/  @!P1 FSEL R12, R12, RZ, !P6 ;  /* 0x000000ff0c0c9208 */ /* 0x000fe20007000000 */
[----:B------:R-:W-:Y:S01]  /*44a0*/  FMUL.FTZ R13, R21, R13 ;  /* 0x0000000d150d7220 */ /* 0x000fe20000410000 */
[----:B------:R-:W-:Y:S01]  /*44b0*/  @!P1 ISETP.GE.AND P5, PT, R49, UR20, PT ;  /* 0x0000001431009c0c */ /* 0x000fe2000bfa6270 */
[----:B------:R-:W-:Y:S01]  /*44c0*/  FFMA.FTZ R9, R20, R8, R9 ;  /* 0x0000000814097223 */ /* 0x000fe20000010009 */
[----:B------:R-:W-:Y:S01]  /*44d0*/  @!P1 FSEL R14, R14, RZ, !P2 ;  /* 0x000000ff0e0e9208 */ /* 0x000fe20005000000 */
[----:B------:R-:W-:Y:S01]  /*44e0*/  FFMA.FTZ R13, R20, R12, R13 ;  /* 0x0000000c140d7223 */ /* 0x000fe2000001000d */
[----:B----4-:R-:W-:-:S02]  /*44f0*/  @!P1 FSEL R16, R16, RZ, !P5 ;  /* 0x000000ff10109208 */ /* 0x010fc40006800000 */
[----:B------:R-:W-:Y:S01]  /*4500*/  @!P1 ISETP.GE.AND P5, PT, R28, UR20, PT ;  /* 0x000000141c009c0c */ /* 0x000fe2000bfa6270 */
[----:B------:R-:W-:Y:S01]  /*4510*/  FFMA.FTZ R10, R22, R10, R9 ;  /* 0x0000000a160a7223 */ /* 0x000fe20000010009 */
[----:B------:R-:W-:Y:S01]  /*4520*/  @!P1 IADD3 R8, PT, PT, R28, 0x1, RZ ;  /* 0x000000011c089810 */ /* 0x000fe20007ffe0ff */
[----:B------:R-:W-:Y:S01]  /*4530*/  FFMA.FTZ R14, R22, R14, R13 ;  /* 0x0000000e160e7223 */ /* 0x000fe2000001000d */
[----:B------:R-:W-:Y:S02]  /*4540*/  @!P1 FSEL R15, R15, RZ, !P3 ;  /* 0x000000ff0f0f9208 */ /* 0x000fe40005800000 */
[----:B------:R-:W-:Y:S01]  /*4550*/  @!P1 FSEL R17, R17, RZ, !P5 ;  /* 0x000000ff11119208 */ /* 0x000fe20006800000 */
[C---:B------:R-:W-:Y:S01]  /*4560*/  FFMA.FTZ R10, R23.reuse, R11, R10 ;  /* 0x0000000b170a7223 */ /* 0x040fe2000001000a */
[----:B------:R-:W-:Y:S01]  /*4570*/  @!P1 ISETP.GE.AND P5, PT, R8, UR20, PT ;  /* 0x0000001408009c0c */ /* 0x000fe2000bfa6270 */
[----:B------:R-:W-:Y:S02]  /*4580*/  @!P1 VIADD R8, R28, 0x2 ;  /* 0x000000021c089836 */ /* 0x000fe40000000000 */
[----:B------:R-:W-:Y:S01]  /*4590*/  FFMA.FTZ R15, R23, R15, R14 ;  /* 0x0000000f170f7223 */ /* 0x000fe2000001000e */
[----:B------:R-:W-:Y:S01]  /*45a0*/  FADD.FTZ R39, R39, R10 ;  /* 0x0000000a27277221 */ /* 0x000fe20000010000 */
[----:B------:R-:W-:-:S02]  /*45b0*/  @!P1 FSEL R18, R18, RZ, !P5 ;  /* 0x000000ff12129208 */ /* 0x000fc40006800000 */
[----:B------:R-:W-:Y:S01]  /*45c0*/  @!P1 ISETP.GE.AND P5, PT, R8, UR20, PT ;  /* 0x0000001408009c0c */ /* 0x000fe2000bfa6270 */
[----:B------:R-:W-:Y:S01]  /*45d0*/  FADD.FTZ R38, R38, R15 ;  /* 0x0000000f26267221 */ /* 0x000fe20000010000 */
        /* <DEDUP_REMOVED lines=9> */
[----:B------:R-:W-:Y:S02]  /*4670*/  @!P1 ISETP.GE.AND P6, PT, R49, UR20, PT ;  /* 0x0000001431009c0c */ /* 0x000fe4000bfc6270 */
[----:B------:R-:W-:Y:S02]  /*4680*/  @!P1 ISETP.GE.AND P5, PT, R28, UR20, PT ;  /* 0x000000141c009c0c */ /* 0x000fe4000bfa6270 */
[----:B------:R-:W-:Y:S02]  /*4690*/  @!P1 FSEL R24, R24, RZ, !P6 ;  /* 0x000000ff18189208 */ /* 0x000fe40007000000 */
[----:B------:R-:W-:Y:S02]  /*46a0*/  @!P1 FSEL R25, R25, RZ, !P5 ;  /* 0x000000ff19199208 */ /* 0x000fe40006800000 */
[----:B------:R-:W-:-:S02]  /*46b0*/  @!P1 ISETP.GE.AND P6, PT, R28, UR20, PT ;  /* 0x000000141c009c0c */ /* 0x000fc4000bfc6270 */
[----:B------:R-:W-:Y:S02]  /*46c0*/  @!P1 ISETP.GE.AND P5, PT, R28, UR20, PT ;  /* 0x000000141c009c0c */ /* 0x000fe4000bfa6270 */
[C---:B------:R-:W-:Y:S02]  /*46d0*/  @!P1 ISETP.GE.AND P4, PT, R49.reuse, UR20, PT ;  /* 0x0000001431009c0c */ /* 0x040fe4000bf86270 */
[C---:B------:R-:W-:Y:S02]  /*46e0*/  @!P1 ISETP.GE.AND P2, PT, R49.reuse, UR20, PT ;  /* 0x0000001431009c0c */ /* 0x040fe4000bf46270 */
[----:B------:R-:W-:Y:S01]  /*46f0*/  @!P1 ISETP.GE.AND P3, PT, R49, UR20, PT ;  /* 0x0000001431009c0c */ /* 0x000fe2000bf66270 */
        /* <DEDUP_REMOVED lines=10> */
[----:B------:R-:W-:Y:S01]  /*47a0*/  @!P1 IADD3 R8, PT, PT, R28, 0x2, RZ ;  /* 0x000000021c089810 */ /* 0x000fe20007ffe0ff */
[----:B------:R-:W-:Y:S01]  /*47b0*/  FFMA.FTZ R13, R20, R12, R13 ;  /* 0x0000000c140d7223 */ /* 0x000fe2000001000d */
[----:B------:R-:W-:Y:S02]  /*47c0*/  @!P1 IADD3 R12, PT, PT, R28, 0x1, RZ ;  /* 0x000000011c0c9810 */ /* 0x000fe40007ffe0ff */
[----:B------:R-:W-:-:S02]  /*47d0*/  @!P1 ISETP.GE.AND P2, PT, R8, UR20, PT ;  /* 0x0000001408009c0c */ /* 0x000fc4000bf46270 */
[----:B------:R-:W-:Y:S01]  /*47e0*/  @!P1 ISETP.GE.AND P4, PT, R8, UR20, PT ;  /* 0x0000001408009c0c */ /* 0x000fe2000bf86270 */
[C---:B------:R-:W-:Y:S01]  /*47f0*/  @!P1 VIADD R8, R28.reuse, 0x1 ;  /* 0x000000011c089836 */ /* 0x040fe20000000000 */
[----:B------:R-:W-:Y:S02]  /*4800*/  @!P1 ISETP.GE.AND P6, PT, R28, UR20, PT ;  /* 0x000000141c009c0c */ /* 0x000fe4000bfc6270 */
[----:B------:R-:W-:Y:S02]  /*4810*/  @!P1 ISETP.GE.AND P5, PT, R12, UR20, PT ;  /* 0x000000140c009c0c */ /* 0x000fe4000bfa6270 */
[----:B----4-:R-:W-:Y:S02]  /*4820*/  @!P1 FSEL R17, R17, RZ, !P6 ;  /* 0x000000ff11119208 */ /* 0x010fe40007000000 */
[----:B------:R-:W-:Y:S02]  /*4830*/  @!P1 FSEL R26, R26, RZ, !P5 ;  /* 0x000000ff1a1a9208 */ /* 0x000fe40006800000 */
[----:B------:R-:W-:-:S02]  /*4840*/  @!P1 ISETP.GE.AND P6, PT, R12, UR20, PT ;  /* 0x000000140c009c0c */ /* 0x000fc4000bfc6270 */
[----:B------:R-:W-:Y:S02]  /*4850*/  @!P1 ISETP.GE.AND P5, PT, R8, UR20, PT ;  /* 0x0000001408009c0c */ /* 0x000fe4000bfa6270 */
[----:B------:R-:W-:Y:S02]  /*4860*/  @!P1 IADD3 R8, PT, PT, R28, 0x2, RZ ;  /* 0x000000021c089810 */ /* 0x000fe40007ffe0ff */
[----:B------:R-:W-:Y:S02]  /*4870*/  @!P1 FSEL R10, R10, RZ, !P6 ;  /* 0x000000ff0a0a9208 */ /* 0x000fe40007000000 */
[----:B------:R-:W-:Y:S02]  /*4880*/  @!P1 FSEL R14, R14, RZ, !P5 ;  /* 0x000000ff0e0e9208 */ /* 0x000fe40006800000 */
[C---:B------:R-:W-:Y:S02]  /*4890*/  @!P1 ISETP.GE.AND P6, PT, R8.reuse, UR20, PT ;  /* 0x0000001408009c0c */ /* 0x040fe4000bfc6270 */
[----:B------:R-:W-:-:S02]  /*48a0*/  @!P1 ISETP.GE.AND P5, PT, R8, UR20, PT ;  /* 0x0000001408009c0c */ /* 0x000fc4000bfa6270 */
[----:B------:R-:W-:Y:S02]  /*48b0*/  @!P1 IADD3 R8, PT, PT, R28, 0x1, RZ ;  /* 0x000000011c089810 */ /* 0x000fe40007ffe0ff */
[----:B------:R-:W-:Y:S01]  /*48c0*/  @!P1 FSEL R16, R16, RZ, !P3 ;  /* 0x000000ff10109208 */ /* 0x000fe20005800000 */
[----:B------:R-:W-:Y:S01]  /*48d0*/  FMUL.FTZ R17, R21, R17 ;  /* 0x0000001115117220 */ /* 0x000fe20000410000 */
[----:B------:R-:W-:-:S03]  /*48e0*/  @!P1 ISETP.GE.AND P3, PT, R8, UR20, PT ;  /* 0x0000001408009c0c */ /* 0x000fc6000bf66270 */
        /* <DEDUP_REMOVED lines=18> */
.L_x_25915:
[----:B------:R-:W-:Y:S05]  /*4a10*/  BSYNC.RECONVERGENT B1 ;  /* 0x0000000000017941 */ /* 0x000fea0003800200 */
.L_x_25914:
[----:B------:R-:W-:Y:S01]  /*4a20*/  IADD3 R4, P1, PT, R4, 0x10, RZ ;  /* 0x0000001004047810 */ /* 0x000fe20007f3e0ff */
[----:B------:R-:W-:Y:S01]  /*4a30*/  VIADD R31, R31, 0x4 ;  /* 0x000000041f1f7836 */ /* 0x000fe20000000000 */
[----:B------:R-:W-:Y:S02]  /*4a40*/  IADD3 R28, PT, PT, R28, 0x40, RZ ;  /* 0x000000401c1c7810 */ /* 0x000fe40007ffe0ff */
[----:B------:R-:W-:Y:S01]  /*4a50*/  IADD3 R7, PT, PT, R7, 0x100, RZ ;  /* 0x0000010007077810 */ /* 0x000fe20007ffe0ff */
[----:B------:R-:W-:Y:S01]  /*4a60*/  IMAD.X R5, RZ, RZ, R5, P1 ;  /* 0x000000ffff057224 */ /* 0x000fe200008e0605 */
[----:B------:R-:W-:Y:S07]  /*4a70*/  @!P0 BRA `(.L_x_25916) ;  /* 0xffffffec00848947 */ /* 0x000fee000383ffff */
.L_x_25913:
[----:B------:R-:W-:Y:S05]  /*4a80*/  BSYNC.RECONVERGENT B0 ;  /* 0x0000000000007941 */ /* 0x000fea0003800200 */
.L_x_25912:
[----:B------:R-:W3:Y:S01]  /*4a90*/  SHFL.BFLY PT, R14, R35, 0x2, 0x1f ;  /* 0x0c401f00230e7f89 */ /* 0x000ee200000e0000 */
[----:B------:R-:W4:Y:S01]  /*4aa0*/  S2UR UR5, SR_CgaCtaId ;  /* 0x00000000000579c3 */ /* 0x000f220000008800 */
[C---:B------:R-:W-:Y:S01]  /*4ab0*/  LOP3.LUT R19, R45.reuse, 0x3c0, RZ, 0xc0, !PT ;  /* 0x000003c02d137812 */ /* 0x040fe200078ec0ff */
[----:B------:R-:W-:Y:S01]  /*4ac0*/  UMOV UR4, 0x400 ;  /* 0x0000040000047882 */ /* 0x000fe20000000000 */
[----:B------:R-:W4:Y:S01]  /*4ad0*/  SHFL.BFLY PT, R0, R47, 0x2, 0x1f ;  /* 0x0c401f002f007f89 */ /* 0x000f2200000e0000 */
[----:B------:R-:W-:Y:S01]  /*4ae0*/  SHF.R.U32.HI R17, RZ, 0x2, R48 ;  /* 0x00000002ff117819 */ /* 0x000fe20000011630 */
[----:B------:R-:W-:Y:S01]  /*4af0*/  UIADD3 UR4, UPT, UPT, UR4, 0x1e0, URZ ;  /* 0x000001e004047890 */ /* 0x000fe2000fffe0ff */
[C---:B------:R-:W-:Y:S01]  /*4b00*/  LOP3.LUT R21, R45.reuse, 0x3e0, RZ, 0xc0, !PT ;  /* 0x000003e02d157812 */ /* 0x040fe200078ec0ff */
[----:B------:R-:W4:Y:S01]  /*4b10*/  SHFL.BFLY PT, R3, R46, 0x2, 0x1f ;  /* 0x0c401f002e037f89 */ /* 0x000f2200000e0000 */
[----:B------:R-:W-:Y:S01]  /*4b20*/  BSSY.RECONVERGENT B0, `(.L_x_25917) ;  /* 0x0000050000007945 */ /* 0x000fe20003800200 */
[----:B------:R-:W-:Y:S01]  /*4b30*/  IMAD R17, R2, 0x70, R17 ;  /* 0x0000007002117824 */ /* 0x000fe200078e0211 */
[C---:B------:R-:W-:Y:S01]  /*4b40*/  LOP3.LUT P0, RZ, R45.reuse, 0x3c3, RZ, 0xc0, !PT ;  /* 0x000003c32dff7812 */ /* 0x040fe2000780c0ff */
[----:B0-2---:R-:W0:Y:S01]  /*4b50*/  SHFL.BFLY PT, R12, R37, 0x2, 0x1f ;  /* 0x0c401f00250c7f89 */ /* 0x005e2200000e0000 */
[----:B------:R-:W-:-:S02]  /*4b60*/  LOP3.LUT P1, RZ, R45, 0x3e3, RZ, 0xc0, !PT ;  /* 0x000003e32dff7812 */ /* 0x000fc4000782c0ff */
[C---:B------:R-:W-:Y:S01]  /*4b70*/  ISETP.GT.U32.AND P3, PT, R45.reuse, 0x1f, PT ;  /* 0x0000001f2d00780c */ /* 0x040fe20003f64070 */
[----:B-1----:R-:W1:Y:S04]  /*4b80*/  SHFL.BFLY PT, R5, R44, 0x2, 0x1f ;  /* 0x0c401f002c057f89 */ /* 0x002e6800000e0000 */
[----:B------:R-:W2:Y:S04]  /*4b90*/  SHFL.BFLY PT, R6, R43, 0x2, 0x1f ;  /* 0x0c401f002b067f89 */ /* 0x000ea800000e0000 */
[----:B------:R-:W2:Y:S01]  /*4ba0*/  SHFL.BFLY PT, R7, R42, 0x2, 0x1f ;  /* 0x0c401f002a077f89 */ /* 0x000ea200000e0000 */
[----:B---3--:R-:W-:Y:S01]  /*4bb0*/  FADD.FTZ R35, R14, R35 ;  /* 0x000000230e237221 */ /* 0x008fe20000010000 */
[----:B------:R-:W-:Y:S01]  /*4bc0*/  LOP3.LUT R14, R45, 0x3, RZ, 0xc0, !PT ;  /* 0x000000032d0e7812 */ /* 0x000fe200078ec0ff */
[----:B----4-:R-:W-:Y:S01]  /*4bd0*/  ULEA UR4, UR5, UR4, 0x18 ;  /* 0x0000000405047291 */ /* 0x010fe2000f8ec0ff */
[----:B------:R-:W3:Y:S01]  /*4be0*/  SHFL.BFLY PT, R8, R41, 0x2, 0x1f ;  /* 0x0c401f0029087f89 */ /* 0x000ee200000e0000 */
[----:B------:R-:W-:Y:S01]  /*4bf0*/  FADD.FTZ R47, R0, R47 ;  /* 0x0000002f002f7221 */ /* 0x000fe20000010000 */
[----:B------:R-:W-:-:S02]  /*4c00*/  ISETP.NE.AND P2, PT, R14, RZ, PT ;  /* 0x000000ff0e00720c */ /* 0x000fc40003f45270 */
[----:B------:R-:W4:Y:S01]  /*4c10*/  SHFL.BFLY PT, R9, R40, 0x2, 0x1f ;  /* 0x0c401f0028097f89 */ /* 0x000f2200000e0000 */
[----:B------:R-:W-:Y:S01]  /*4c20*/  FADD.FTZ R46, R3, R46 ;  /* 0x0000002e032e7221 */ /* 0x000fe20000010000 */
[----:B------:R-:W-:Y:S02]  /*4c30*/  ISETP.NE.OR P5, PT, R19, 0x40, P2 ;  /* 0x000000401300780c */ /* 0x000fe400017a5670 */
[----:B------:R-:W4:Y:S01]  /*4c40*/  SHFL.BFLY PT, R10, R39, 0x2, 0x1f ;  /* 0x0c401f00270a7f89 */ /* 0x000f2200000e0000 */
[----:B0-----:R-:W-:Y:S01]  /*4c50*/  FADD.FTZ R37, R12, R37 ;  /* 0x000000250c257221 */ /* 0x001fe20000010000 */
[----:B------:R-:W-:Y:S02]  /*4c60*/  LEA R17, R17, UR4, 0x2 ;  /* 0x0000000411117c11 */ /* 0x000fe4000f8e10ff */
[----:B------:R-:W0:Y:S01]  /*4c70*/  SHFL.BFLY PT, R11, R38, 0x2, 0x1f ;  /* 0x0c401f00260b7f89 */ /* 0x000e2200000e0000 */
[----:B-1----:R-:W-:Y:S01]  /*4c80*/  FADD.FTZ R44, R5, R44 ;  /* 0x0000002c052c7221 */ /* 0x002fe20000010000 */
[----:B------:R-:W-:-:S02]  /*4c90*/  ISETP.NE.OR P4, PT, R21, 0x20, P2 ;  /* 0x000000201500780c */ /* 0x000fc40001785670 */
[----:B------:R-:W1:Y:S01]  /*4ca0*/  SHFL.BFLY PT, R13, R36, 0x2, 0x1f ;  /* 0x0c401f00240d7f89 */ /* 0x000e6200000e0000 */
[----:B--2---:R-:W-:-:S03]  /*4cb0*/  FADD.FTZ R43, R6, R43 ;  /* 0x0000002b062b7221 */ /* 0x004fc60000010000 */
[----:B------:R-:W2:Y:S01]  /*4cc0*/  SHFL.BFLY PT, R15, R34, 0x2, 0x1f ;  /* 0x0c401f00220f7f89 */ /* 0x000ea200000e0000 */
[----:B------:R-:W-:-:S03]  /*4cd0*/  FADD.FTZ R42, R7, R42 ;  /* 0x0000002a072a7221 */ /* 0x000fc60000010000 */
[----:B------:R-:W2:Y:S01]  /*4ce0*/  SHFL.BFLY PT, R4, R33, 0x2, 0x1f ;  /* 0x0c401f0021047f89 */ /* 0x000ea200000e0000 */
[----:B---3--:R-:W-:Y:S01]  /*4cf0*/  FADD.FTZ R41, R8, R41 ;  /* 0x0000002908297221 */ /* 0x008fe20000010000 */
[----:B----4-:R-:W-:Y:S02]  /*4d00*/  FADD.FTZ R40, R9, R40 ;  /* 0x0000002809287221 */ /* 0x010fe40000010000 */
[----:B------:R-:W3:Y:S01]  /*4d10*/  SHFL.BFLY PT, R3, R46, 0x1, 0x1f ;  /* 0x0c201f002e037f89 */ /* 0x000ee200000e0000 */
        /* <DEDUP_REMOVED lines=8> */
[----:B------:R-:W-:-:S03]  /*4da0*/  FADD.FTZ R33, R4, R33 ;  /* 0x0000002104217221 */ /* 0x000fc60000010000 */
[----:B------:R-:W2:Y:S04]  /*4db0*/  SHFL.BFLY PT, R10, R41, 0x1, 0x1f ;  /* 0x0c201f00290a7f89 */ /* 0x000ea800000e0000 */
        /* <DEDUP_REMOVED lines=13> */
[----:B------:R-:W-:-:S03]  /*4e90*/  FADD.FTZ R2, R37, R4 ;  /* 0x0000000425027221 */ /* 0x000fc60000010000 */
[----:B------:R-:W2:Y:S01]  /*4ea0*/  SHFL.BFLY PT, R20, R33, 0x1, 0x1f ;  /* 0x0c201f0021147f89 */ /* 0x000ea200000e0000 */
[----:B---3--:R-:W-:Y:S01]  /*4eb0*/  FADD.FTZ R40, R40, R9 ;  /* 0x0000000928287221 */ /* 0x008fe20000010000 */
[----:B------:R-:W-:Y:S01]  /*4ec0*/  BAR.SYNC.DEFER_BLOCKING 0x0 ;  /* 0x0000000000007b1d */ /* 0x000fe20000010000 */
[----:B----4-:R-:W-:Y:S01]  /*4ed0*/  FADD.FTZ R39, R39, R12 ;  /* 0x0000000c27277221 */ /* 0x010fe20000010000 */
[----:B0-----:R-:W-:Y:S01]  /*4ee0*/  FADD.FTZ R0, R0, R11 ;  /* 0x0000000b00007221 */ /* 0x001fe20000010000 */
[----:B-1----:R-:W-:Y:S01]  /*4ef0*/  FADD.FTZ R3, R13, R14 ;  /* 0x0000000e0d037221 */ /* 0x002fe20000010000 */
[----:B--2---:R-:W-:Y:S01]  /*4f00*/  FADD.FTZ R4, R35, R16 ;  /* 0x0000001023047221 */ /* 0x004fe20000010000 */
        /* <DEDUP_REMOVED lines=17> */
.L_x_25918:
[----:B------:R-:W-:Y:S05]  /*5020*/  BSYNC.RECONVERGENT B0 ;  /* 0x0000000000007941 */ /* 0x000fea0003800200 */
.L_x_25917:
        /* <DEDUP_REMOVED lines=31> */
.L_x_25920:
[----:B------:R-:W-:Y:S05]  /*5220*/  BSYNC.RECONVERGENT B0 ;  /* 0x0000000000007941 */ /* 0x000fea0003800200 */
.L_x_25919:
        /* <DEDUP_REMOVED lines=17> */
.L_x_25922:
[----:B------:R-:W-:Y:S05]  /*5340*/  BSYNC.RECONVERGENT B0 ;  /* 0x0000000000007941 */ /* 0x000fea0003800200 */
.L_x_25921:
        /* <DEDUP_REMOVED lines=31> */
.L_x_25924:
[----:B------:R-:W-:Y:S05]  /*5540*/  BSYNC.RECONVERGENT B0 ;  /* 0x0000000000007941 */ /* 0x000fea0003800200 */
.L_x_25923:
        /* <DEDUP_REMOVED lines=29> */
.L_x_25887:
        /* <DEDUP_REMOVED lines=8> */
.L_x_25926:
[----:B------:R-:W-:Y:S05]  /*57a0*/  BSYNC B2 ;  /* 0x0000000000027941 */ /* 0x000fea0003800000 */
.L_x_25925:
[----:B------:R-:W-:Y:S01]  /*57b0*/  IMAD.MOV.U32 R3, RZ, RZ, R8 ;  /* 0x000000ffff037224 */ /* 0x000fe200078e0008 */
[----:B------:R-:W-:Y:S06]  /*57c0*/  BRA `(.L_x_25927) ;  /* 0xffffffbc00c87947 */ /* 0x000fec000383ffff */
.L_x_25889:
        /* <DEDUP_REMOVED lines=8> */
.L_x_25929:
[----:B------:R-:W-:Y:S05]  /*5850*/  BSYNC B0 ;  /* 0x0000000000007941 */ /* 0x000fea0003800000 */
.L_x_25928:
        /* <DEDUP_REMOVED lines=8> */
.L_x_25930:
[----:B------:R-:W-:Y:S02]  /*58e0*/  HFMA2 R7, -RZ, RZ, 0, 2.384185791015625e-07 ;  /* 0x00000004ff077431 */ /* 0x000fe400000001ff */
[----:B------:R-:W-:-:S05]  /*58f0*/  IMAD.MOV.U32 R2, RZ, RZ, R8 ;  /* 0x000000ffff027224 */ /* 0x000fca00078e0008 */
[----:B------:R-:W-:-:S04]  /*5900*/  FMNMX.FTZ R2, R3, R2, !PT ;  /* 0x0000000203027209 */ /* 0x000fc80007810000 */
[----:B------:R-:W-:-:S07]  /*5910*/  MOV R3, R2 ;  /* 0x0000000200037202 */ /* 0x000fce0000000f00 */
[----:B------:R-:W-:Y:S05]  /*5920*/  WARPSYNC.COLLECTIVE R4, `(.L_x_25931) ;  /* 0x0000000004087348 */ /* 0x000fea0003c00000 */
[----:B------:R0:W1:Y:S02]  /*5930*/  SHFL.BFLY P2, R8, R3, R7, R10 ;  /* 0x0c00000703087389 */ /* 0x000064000004000a */
[----:B01----:R-:W-:Y:S05]  /*5940*/  ENDCOLLECTIVE ;  /* 0x000000000000791b */ /* 0x003fea0003800000 */
.L_x_25931:
[----:B------:R-:W-:Y:S02]  /*5950*/  HFMA2 R7, -RZ, RZ, 0, 1.1920928955078125e-07 ;  /* 0x00000002ff077431 */ /* 0x000fe400000001ff */
[----:B------:R-:W-:-:S05]  /*5960*/  IMAD.MOV.U32 R5, RZ, RZ, R8 ;  /* 0x000000ffff057224 */ /* 0x000fca00078e0008 */
[----:B------:R-:W-:-:S04]  /*5970*/  FMNMX.FTZ R5, R2, R5, !PT ;  /* 0x0000000502057209 */ /* 0x000fc80007810000 */
[----:B------:R-:W-:-:S07]  /*5980*/  MOV R3, R5 ;  /* 0x0000000500037202 */ /* 0x000fce0000000f00 */
[----:B------:R-:W-:Y:S05]  /*5990*/  WARPSYNC.COLLECTIVE R4, `(.L_x_25932) ;  /* 0x0000000004087348 */ /* 0x000fea0003c00000 */
[----:B------:R0:W1:Y:S02]  /*59a0*/  SHFL.BFLY P2, R8, R3, R7, R10 ;  /* 0x0c00000703087389 */ /* 0x000064000004000a */
[----:B01----:R-:W-:Y:S05]  /*59b0*/  ENDCOLLECTIVE ;  /* 0x000000000000791b */ /* 0x003fea0003800000 */
.L_x_25932:
[----:B------:R-:W-:Y:S05]  /*59c0*/  BRA `(.L_x_25933) ;  /* 0xffffffbc00e07947 */ /* 0x000fea000383ffff */
.L_x_25934:
        /* <DEDUP_REMOVED lines=11> */
.L_x_27726:


//--------------------- .text._ZN4vllm25paged_attention_v2_kernelIffLi96ELi16ELi128ELNS_18Fp8KVCacheDataTypeE0ELb1ELi512EEEvPfS2_PT_PKS3_PKT0_S9_ifPKiSB_iPKfiiiSD_SD_iiiii --------------------------
	.section	.text._ZN4vllm25paged_attention_v2_kernelIffLi96ELi16ELi128ELNS_18Fp8KVCacheDataTypeE0ELb1ELi512EEEvPfS2_PT_PKS3_PKT0_S9_ifPKiSB_iPKfiiiSD_SD_iiiii,"ax",@progbits
	.align	128
        .global         _ZN4vllm25paged_attention_v2_kernelIffLi96ELi16ELi128ELNS_18Fp8KVCacheDataTypeE0ELb1ELi512EEEvPfS2_PT_PKS3_PKT0_S9_ifPKiSB_iPKfiiiSD_SD_iiiii
        .type           _ZN4vllm25paged_attention_v2_kernelIffLi96ELi16ELi128ELNS_18Fp8KVCacheDataTypeE0ELb1ELi512EEEvPfS2_PT_PKS3_PKT0_S9_ifPKiSB_iPKfiiiSD_SD_iiiii,@function
        .size           _ZN4vllm25paged_attention_v2_kernelIffLi96ELi16ELi128ELNS_18Fp8KVCacheDataTypeE0ELb1ELi512EEEvPfS2_PT_PKS3_PKT0_S9_ifPKiSB_iPKfiiiSD_SD_iiiii,(.L_x_27727 - _ZN4vllm25paged_attention_v2_kernelIffLi96ELi16ELi128ELNS_18Fp8KVCacheDataTypeE0ELb1ELi512EEEvPfS2_PT_PKS3_PKT0_S9_ifPKiSB_iPKfiiiSD_SD_iiiii)
        .other          _ZN4vllm25paged_attention_v2_kernelIffLi96ELi16ELi128ELNS_18Fp8KVCacheDataTypeE0ELb1ELi512EEEvPfS2_PT_PKS3_PKT0_S9_ifPKiSB_iPKfiiiSD_SD_iiiii,@"STO_CUDA_ENTRY STV_DEFAULT"
_ZN4vllm25paged_attention_v2_kernelIffLi96ELi16ELi128ELNS_18Fp8KVCacheDataTypeE0ELb1ELi512EEEvPfS2_PT_PKS3_PKT0_S9_ifPKiSB_iPKfiiiSD_SD_iiiii:
.text._ZN4vllm25paged_attention_v2_kernelIffLi96ELi16ELi128ELNS_18Fp8KVCacheDataTypeE0ELb1ELi512EEEvPfS2_PT_PKS3_PKT0_S9_ifPKiSB_iPKfiiiSD_SD_iiiii:
        /* <DEDUP_REMOVED lines=33> */
[----:B------:R-:W-:Y:S01]  /*0210*/  UIADD3 UR8, UPT, UPT, UR20, 0xf, URZ ;  /* 0x0000000f14087890 */ /* 0x000fe2000fffe0ff */
[----:B------:R-:W2:Y:S01]  /*0220*/  LDCU UR27, c[0x0][0x3fc] ;  /* 0x00007f80ff1b77ac */ /* 0x000ea20008000800 */
[----:B-1----:R-:W1:Y:S08]  /*0230*/  MUFU.RCP R0, R0 ;  /* 0x0000000000007308 */ /* 0x002e700000001000 */
[----:B------:R-:W3:Y:S01]  /*0240*/  @!P0 LDC.64 R8, c[0x0][0x398] ;  /* 0x0000e600ff088b82 */ /* 0x000ee20000000a00 */
[----:B------:R-:W-:Y:S01]  /*0250*/  @!P0 IMAD R3, R3, 0x60, RZ ;  /* 0x0000006003038824 */ /* 0x000fe200078e02ff */
[----:B------:R-:W-:Y:S01]  /*0260*/  @!P0 SHF.L.U32 R2, R4, 0x1, RZ ;  /* 0x0000000104028819 */ /* 0x000fe200000006ff */
[----:B------:R-:W4:Y:S03]  /*0270*/  LDCU UR28, c[0x0][0x3e0] ;  /* 0x00007c00ff1c77ac */ /* 0x000f260008000800 */
[----:B------:R-:W-:Y:S01]  /*0280*/  @!P0 IADD3 R3, P1, P2, R2, UR4, R3 ;  /* 0x0000000402038c10 */ /* 0x000fe2000fa3e003 */
[----:B------:R-:W0:Y:S03]  /*0290*/  LDCU UR29, c[0x0][0x3dc] ;  /* 0x00007b80ff1d77ac */ /* 0x000e260008000800 */
[----:B------:R-:W-:Y:S01]  /*02a0*/  @!P0 IADD3.X R6, PT, PT, RZ, UR5, RZ, P1, P2 ;  /* 0x00000005ff068c10 */ /* 0x000fe20008fe44ff */
[----:B------:R-:W2:Y:S01]  /*02b0*/  @UP0 LDCU.64 UR4, c[0x0][0x3d0] ;  /* 0x00007a00ff0407ac */ /* 0x000ea20008000a00 */
[----:B------:R-:W0:Y:S01]  /*02c0*/  LDCU UR30, c[0x0][0x3b4] ;  /* 0x00007680ff1e77ac */ /* 0x000e220008000800 */
[----:B------:R-:W0:Y:S01]  /*02d0*/  LDCU.64 UR22, c[0x0][0x3a0] ;  /* 0x00007400ff1677ac */ /* 0x000e220008000a00 */
[----:B---3--:R-:W-:Y:S01]  /*02e0*/  @!P0 LEA R2, P1, R3, R8, 0x2 ;  /* 0x0000000803028211 */ /* 0x008fe200078210ff */
[----:B-1----:R-:W-:-:S03]  /*02f0*/  VIADD R8, R0, 0xffffffe ;  /* 0x0ffffffe00087836 */ /* 0x002fc60000000000 */
[----:B------:R-:W-:Y:S02]  /*0300*/  @!P0 LEA.HI.X R3, R3, R9, R6, 0x2, P1 ;  /* 0x0000000903038211 */ /* 0x000fe400008f1406 */
[----:B------:R1:W3:Y:S04]  /*0310*/  F2I.FTZ.U32.TRUNC.NTZ R9, R8 ;  /* 0x0000000800097305 */ /* 0x0002e8000021f000 */
[----:B------:R-:W4:Y:S01]  /*0320*/  @!P0 LDG.E.64.CONSTANT R2, desc[UR12][R2.64] ;  /* 0x0000000c02028981 */ /* 0x000f22000c1e9b00 */
[----:B--2---:R-:W-:Y:S01]  /*0330*/  @UP0 UIMAD.WIDE.U32 UR4, UR18, 0x4, UR4 ;  /* 0x00000004120408a5 */ /* 0x004fe2000f8e0004 */
[----:B------:R-:W-:Y:S01]  /*0340*/  PLOP3.LUT P1, PT, PT, PT, UP0, 0x80, 0x8 ;  /* 0x000000000008781c */ /* 0x000fe20003f2f008 */
[----:B-1----:R-:W-:-:S04]  /*0350*/  HFMA2 R8, -RZ, RZ, 0, 0 ;  /* 0x00000000ff087431 */ /* 0x002fc800000001ff */
[----:B------:R-:W-:Y:S01]  /*0360*/  MOV R6, UR4 ;  /* 0x0000000400067c02 */ /* 0x000fe20008000f00 */
[----:B------:R-:W-:Y:S01]  /*0370*/  IMAD.U32 R7, RZ, RZ, UR5 ;  /* 0x00000005ff077e24 */ /* 0x000fe2000f8e00ff */
[----:B---3--:R-:W-:-:S06]  /*0380*/  IADD3 R0, PT, PT, RZ, -R9, RZ ;  /* 0x80000009ff007210 */ /* 0x008fcc0007ffe0ff */
[----:B------:R1:W5:Y:S01]  /*0390*/  @P1 LDG.E.CONSTANT R52, desc[UR12][R6.64] ;  /* 0x0000000c06341981 */ /* 0x000362000c1e9900 */
[----:B------:R-:W-:Y:S01]  /*03a0*/  IMAD R11, R0, R5, RZ ;  /* 0x00000005000b7224 */ /* 0x000fe200078e02ff */
[----:B------:R-:W-:-:S03]  /*03b0*/  IABS R0, UR19 ;  /* 0x0000001300007c13 */ /* 0x000fc60008000000 */
        /* <DEDUP_REMOVED lines=18> */
[----:B------:R-:W-:Y:S02]  /*04e0*/  @!UP1 UIADD3 UR14, UPT, UPT, -UR14, URZ, URZ ;  /* 0x000000ff0e0e9290 */ /* 0x000fe4000fffe1ff */
        /* <DEDUP_REMOVED lines=12> */
[----:B------:R2:W0:Y:S01]  /*05b0*/  F2I.FTZ.U32.TRUNC.NTZ R9, R8 ;  /* 0x0000000800097305 */ /* 0x000422000021f000 */
[----:B-1----:R-:W-:-:S05]  /*05c0*/  IMAD.MOV.U32 R6, RZ, RZ, RZ ;  /* 0x000000ffff067224 */ /* 0x002fca00078e00ff */
[----:B------:R-:W-:Y:S02]  /*05d0*/  R2UR UR4, R6 ;  /* 0x00000000060472ca */ /* 0x000fe400000e0000 */
[----:B---3--:R-:W-:Y:S01]  /*05e0*/  R2UR UR5, R7 ;  /* 0x00000000070572ca */ /* 0x008fe200000e0000 */
[----:B--2---:R-:W-:Y:S01]  /*05f0*/  IMAD.MOV.U32 R8, RZ, RZ, RZ ;  /* 0x000000ffff087224 */ /* 0x004fe200078e00ff */
[----:B------:R-:W-:-:S04]  /*0600*/  IADD3 R13, PT, PT, RZ, -R7, RZ ;  /* 0x80000007ff0d7210 */ /* 0x000fc80007ffe0ff */
[----:B------:R-:W-:Y:S02]  /*0610*/  R2UR UR6, R8 ;  /* 0x00000000080672ca */ /* 0x000fe400000e0000 */
[C---:B0-----:R-:W-:Y:S01]  /*0620*/  R2UR UR7, R9.reuse ;  /* 0x00000000090772ca */ /* 0x041fe200000e0000 */
[----:B------:R-:W-:Y:S01]  /*0630*/  IMAD R5, R9, R0, RZ ;  /* 0x0000000009057224 */ /* 0x000fe200078e02ff */
[----:B------:R-:W-:Y:S01]  /*0640*/  IABS R8, UR18 ;  /* 0x0000001200087c13 */ /* 0x000fe20008000000 */
[----:B------:R-:W-:Y:S01]  /*0650*/  IMAD R6, R13, R12, RZ ;  /* 0x0000000c0d067224 */ /* 0x000fe200078e02ff */
[----:B------:R-:W-:Y:S01]  /*0660*/  MOV R10, UR9 ;  /* 0x00000009000a7c02 */ /* 0x000fe20008000f00 */
[----:B------:R-:W-:Y:S02]  /*0670*/  IMAD.MOV R5, RZ, RZ, -R5 ;  /* 0x000000ffff057224 */ /* 0x000fe400078e0a05 */
[----:B------:R-:W-:Y:S01]  /*0680*/  IMAD.HI.U32 R6, R7, R6, UR4 ;  /* 0x0000000407067e27 */ /* 0x000fe2000f8e0006 */
[----:B------:R-:W-:-:S02]  /*0690*/  MOV R7, R8 ;  /* 0x0000000800077202 */ /* 0x000fc40000000f00 */
[----:B------:R-:W-:Y:S02]  /*06a0*/  IABS R10, R10 ;  /* 0x0000000a000a7213 */ /* 0x000fe40000000000 */
[----:B------:R-:W-:Y:S01]  /*06b0*/  R2UR UR4, R6 ;  /* 0x00000000060472ca */ /* 0x000fe200000e0000 */
[----:B------:R-:W-:Y:S01]  /*06c0*/  IMAD.HI.U32 R5, R9, R5, UR6 ;  /* 0x0000000609057e27 */ /* 0x000fe2000f8e0005 */
[----:B------:R-:W-:-:S03]  /*06d0*/  R2UR UR6, R7 ;  /* 0x00000000070672ca */ /* 0x000fc600000e0000 */
[----:B------:R-:W-:Y:S01]  /*06e0*/  IMAD.MOV.U32 R8, RZ, RZ, R10 ;  /* 0x000000ffff087224 */ /* 0x000fe200078e000a */
[----:B------:R-:W-:Y:S02]  /*06f0*/  R2UR UR24, R5 ;  /* 0x00000000051872ca */ /* 0x000fe400000e0000 */
[----:B------:R-:W-:Y:S02]  /*0700*/  IABS R11, R11 ;  /* 0x0000000b000b7213 */ /* 0x000fe40000000000 */
[----:B------:R-:W-:Y:S02]  /*0710*/  R2UR UR11, R8 ;  /* 0x00000000080b72ca */ /* 0x000fe400000e0000 */
[----:B------:R-:W-:-:S03]  /*0720*/  IADD3 R5, PT, PT, RZ, -R11, RZ ;  /* 0x8000000bff057210 */ /* 0x000fc60007ffe0ff */
[----:B------:R-:W-:Y:S02]  /*0730*/  UIMAD.WIDE.U32 UR4, UR4, UR6, URZ ;  /* 0x00000006040472a5 */ /* 0x000fe4000f8e00ff */
[----:B------:R-:W-:-:S04]  /*0740*/  IMAD.U32 R6, RZ, RZ, UR6 ;  /* 0x00000006ff067e24 */ /* 0x000fc8000f8e00ff */
[----:B------:R-:W-:Y:S02]  /*0750*/  IMAD R5, R5, UR5, R6 ;  /* 0x0000000505057c24 */ /* 0x000fe4000f8e0206 */
[----:B------:R-:W-:-:S03]  /*0760*/  UIMAD.WIDE.U32 UR6, UR24, UR11, URZ ;  /* 0x0000000b180672a5 */ /* 0x000fc6000f8e00ff */
[----:B------:R-:W-:-:S03]  /*0770*/  ISETP.GT.U32.AND P1, PT, R12, R5, PT ;  /* 0x000000050c00720c */ /* 0x000fc60003f24070 */
[----:B------:R-:W-:Y:S01]  /*0780*/  IADD3 R7, PT, PT, RZ, -UR7, RZ ;  /* 0x80000007ff077c10 */ /* 0x000fe2000fffe0ff */
[----:B------:R-:W0:Y:S04]  /*0790*/  S2R R9, SR_CgaCtaId ;  /* 0x0000000000097919 */ /* 0x000e280000008800 */
[C---:B------:R-:W-:Y:S01]  /*07a0*/  IMAD R7, R0.reuse, R7, UR11 ;  /* 0x0000000b00077e24 */ /* 0x040fe2000f8e0207 */
[----:B------:R-:W-:Y:S01]  /*07b0*/  ULOP3.LUT UR9, UR9, UR25, URZ, 0x3c, !UPT ;  /* 0x0000001909097292 */ /* 0x000fe2000f8e3cff */
[----:B------:R-:W-:Y:S01]  /*07c0*/  MOV R6, 0x400 ;  /* 0x0000040000067802 */ /* 0x000fe20000000f00 */
[----:B------:R-:W-:Y:S02]  /*07d0*/  ULEA UR4, UR17, 0x20, 0x5 ;  /* 0x0000002011047891 */ /* 0x000fe4000f8e28ff */
[----:B------:R-:W-:Y:S01]  /*07e0*/  VOTEU.ANY UP4, P1 ;  /* 0x0000000000ff7886 */ /* 0x000fe20000880100 */
[----:B------:R-:W-:Y:S01]  /*07f0*/  PLOP3.LUT P1, PT, PT, PT, UP4, 0x80, 0x8 ;  /* 0x000000000008781c */ /* 0x000fe20003f2f048 */
[----:B------:R-:W1:Y:S01]  /*0800*/  LDCU UR11, c[0x0][0x3f8] ;  /* 0x00007f00ff0b77ac */ /* 0x000e620008000800 */
[----:B------:R-:W-:Y:S01]  /*0810*/  ISETP.GT.U32.AND P2, PT, R0, R7, PT ;  /* 0x000000070000720c */ /* 0x000fe20003f44070 */
[----:B------:R-:W-:Y:S01]  /*0820*/  USHF.R.U32.HI UR8, URZ, 0x4, UR8 ;  /* 0x00000004ff087899 */ /* 0x000fe20008011608 */
[----:B------:R-:W-:Y:S01]  /*0830*/  MOV R45, UR17 ;  /* 0x00000011002d7c02 */ /* 0x000fe20008000f00 */
[----:B------:R-:W-:Y:S01]  /*0840*/  UISETP.GE.AND UP0, UPT, UR26, URZ, UPT ;  /* 0x000000ff1a00728c */ /* 0x000fe2000bf06270 */
[----:B------:R-:W2:Y:S07]  /*0850*/  LDCU UR6, c[0x0][0x3c8] ;  /* 0x00007900ff0677ac */ /* 0x000eae0008000800 */
[----:B------:R-:W-:-:S02]  /*0860*/  @!P1 IMAD.IADD R5, R5, 0x1, -R12 ;  /* 0x0000000105059824 */ /* 0x000fc400078e0a0c */
[----:B------:R-:W-:Y:S01]  /*0870*/  VOTEU.ANY UP5, P2 ;  /* 0x0000000000ff7886 */ /* 0x000fe200010a0100 */
[----:B------:R-:W-:Y:S02]  /*0880*/  PLOP3.LUT P2, PT, PT, PT, UP5, 0x80, 0x8 ;  /* 0x000000000008781c */ /* 0x000fe40003f4f058 */
[----:B------:R-:W-:Y:S01]  /*0890*/  ISETP.GE.U32.AND P1, PT, R5, R12, PT ;  /* 0x0000000c0500720c */ /* 0x000fe20003f26070 */
[----:B------:R-:W-:Y:S01]  /*08a0*/  UISETP.GE.AND UP2, UPT, UR9, URZ, UPT ;  /* 0x000000ff0900728c */ /* 0x000fe2000bf46270 */
[----:B------:R-:W-:Y:S01]  /*08b0*/  LOP3.LUT R5, R4, 0x1, RZ, 0xc0, !PT ;  /* 0x0000000104057812 */ /* 0x000fe200078ec0ff */
[----:B------:R-:W-:Y:S01]  /*08c0*/  @!UP5 UIADD3 UR7, UPT, UPT, UR7, 0x1, URZ ;  /* 0x000000010707d890 */ /* 0x000fe2000fffe0ff */
[----:B0-----:R-:W-:Y:S01]  /*08d0*/  LEA R8, R9, R6, 0x18 ;  /* 0x0000000609087211 */ /* 0x001fe200078ec0ff */
[----:B------:R-:W-:Y:S02]  /*08e0*/  ULOP3.LUT UR9, UR18, UR14, URZ, 0x3c, !UPT ;  /* 0x0000000e12097292 */ /* 0x000fe4000f8e3cff */
[----:B------:R-:W-:-:S04]  /*08f0*/  @!UP4 UIADD3 UR5, UPT, UPT, UR5, 0x1, URZ ;  /* 0x000000010505c890 */ /* 0x000fc8000fffe0ff */
[-C--:B------:R-:W-:Y:S02]  /*0900*/  @!P2 IADD3 R7, PT, PT, R7, -R0.reuse, RZ ;  /* 0x800000000707a210 */ /* 0x080fe40007ffe0ff */
[----:B------:R-:W-:Y:S02]  /*0910*/  VOTEU.ANY UP5, P1 ;  /* 0x0000000000ff7886 */ /* 0x000fe400008a0100 */
[----:B------:R-:W-:Y:S01]  /*0920*/  ISETP.GE.U32.AND P2, PT, R7, R0, PT ;  /* 0x000000000700720c */ /* 0x000fe20003f46070 */
[----:B------:R-:W-:Y:S01]  /*0930*/  UISETP.GE.AND UP4, UPT, UR9, URZ, UPT ;  /* 0x000000ff0900728c */ /* 0x000fe2000bf86270 */
[----:B------:R-:W-:Y:S01]  /*0940*/  IMAD R8, R5, 0xc0, R8 ;  /* 0x000000c005087824 */ /* 0x000fe200078e0208 */
[----:B------:R-:W-:Y:S01]  /*0950*/  @UP5 UIADD3 UR5, UPT, UPT, UR5, 0x1, URZ ;  /* 0x0000000105055890 */ /* 0x000fe2000fffe0ff */
[--C-:B------:R-:W-:Y:S01]  /*0960*/  SHF.R.U32.HI R5, RZ, 0x1, R4.reuse ;  /* 0x00000001ff057819 */ /* 0x100fe20000011604 */
[----:B------:R-:W-:Y:S01]  /*0970*/  UISETP.NE.AND UP5, UPT, UR14, URZ, UPT ;  /* 0x000000ff0e00728c */ /* 0x000fe2000bfa5270 */
[----:B------:R-:W-:Y:S01]  /*0980*/  SHF.R.U32.HI R4, RZ, 0x5, R4 ;  /* 0x00000005ff047819 */ /* 0x000fe20000011604 */
[----:B------:R-:W-:-:S02]  /*0990*/  UISETP.LT.U32.AND UP3, UPT, UR8, UR4, UPT ;  /* 0x000000040800728c */ /* 0x000fc4000bf61070 */
[----:B------:R-:W-:Y:S02]  /*09a0*/  @!P0 IMAD R8, R5, 0x8, R8 ;  /* 0x0000000805088824 */ /* 0x000fe400078e0208 */
[----:B------:R-:W-:Y:S01]  /*09b0*/  USEL UR4, UR8, UR4, UP3 ;  /* 0x0000000408047287 */ /* 0x000fe20009800000 */
[----:B------:R-:W-:Y:S01]  /*09c0*/  IMAD R45, R45, 0x20, R4 ;  /* 0x000000202d2d7824 */ /* 0x000fe200078e0204 */
[----:B------:R-:W-:Y:S01]  /*09d0*/  VOTEU.ANY UP6, P2 ;  /* 0x0000000000ff7886 */ /* 0x000fe200010c0100 */
[----:B------:R-:W-:Y:S02]  /*09e0*/  UMOV UR15, UR5 ;  /* 0x00000005000f7c82 */ /* 0x000fe40008000000 */
[----:B------:R-:W-:Y:S02]  /*09f0*/  @!UP4 UIADD3 UR15, UPT, UPT, -UR15, URZ, URZ ;  /* 0x000000ff0f0fc290 */ /* 0x000fe4000fffe1ff */
[----:B------:R-:W-:Y:S02]  /*0a00*/  @!UP5 ULOP3.LUT UR15, URZ, UR14, URZ, 0x33, !UPT ;  /* 0x0000000eff0fd292 */ /* 0x000fe4000f8e33ff */
[----:B------:R-:W-:-:S02]  /*0a10*/  UISETP.NE.AND UP1, UPT, UR25, URZ, UPT ;  /* 0x000000ff1900728c */ /* 0x000fc4000bf25270 */
[----:B------:R-:W-:Y:S02]  /*0a20*/  @UP6 UIADD3 UR7, UPT, UPT, UR7, 0x1, URZ ;  /* 0x0000000107076890 */ /* 0x000fe4000fffe0ff */
[----:B-1----:R-:W-:Y:S01]  /*0a30*/  @!UP0 UIMAD UR5, UR10, UR11, UR15 ;  /* 0x0000000b0a0582a4 */ /* 0x002fe2000f8e020f */
[----:B----4-:R0:W-:Y:S01]  /*0a40*/  @!P0 STS.64 [R8], R2 ;  /* 0x0000000208008388 */ /* 0x0101e20000000a00 */
[----:B------:R-:W-:Y:S01]  /*0a50*/  ISETP.GE.U32.AND P0, PT, R45, UR4, PT ;  /* 0x000000042d007c0c */ /* 0x000fe2000bf06070 */
[----:B------:R-:W-:Y:S02]  /*0a60*/  @UP0 UIMAD UR9, UR19, UR11, UR18 ;  /* 0x0000000b130902a4 */ /* 0x000fe4000f8e0212 */
[----:B------:R-:W-:Y:S01]  /*0a70*/  @!UP0 UIADD3 UR5, UPT, UPT, -UR5, URZ, URZ ;  /* 0x000000ff05058290 */ /* 0x000fe2000fffe1ff */
[----:B------:R-:W-:Y:S01]  /*0a80*/  UMOV UR14, UR7 ;  /* 0x00000007000e7c82 */ /* 0x000fe20008000000 */
[----:B------:R-:W-:Y:S01]  /*0a90*/  @UP0 UIMAD UR9, UR9, UR26, 0x1 ;  /* 0x00000001090904a4 */ /* 0x000fe2000f8e021a */
[----:B------:R-:W-:Y:S01]  /*0aa0*/  BSSY B0, `(.L_x_25935) ;  /* 0x00000d9000007945 */ /* 0x000fe20003800000 */
[----:B------:R-:W-:-:S02]  /*0ab0*/  @!UP2 UIADD3 UR14, UPT, UPT, -UR14, URZ, URZ ;  /* 0x000000ff0e0ea290 */ /* 0x000fc4000fffe1ff */
        /* <DEDUP_REMOVED lines=9> */
[----:B------:R-:W-:Y:S02]  /*0b50*/  MOV R7, UR6 ;  /* 0x0000000600077c02 */ /* 0x000fe40008000f00 */
[----:B------:R-:W-:Y:S01]  /*0b60*/  IADD3 R6, PT, PT, R6, 0x1a0, RZ ;  /* 0x000001a006067810 */ /* 0x000fe20007ffe0ff */
[C---:B------:R-:W-:Y:S01]  /*0b70*/  IMAD.SHL.U32 R0, R5.reuse, 0x4, RZ ;  /* 0x0000000405007824 */ /* 0x040fe200078e00ff */
[----:B------:R-:W-:Y:S01]  /*0b80*/  LOP3.LUT R5, R5, 0xf, RZ, 0xc0, !PT ;  /* 0x0000000f05057812 */ /* 0x000fe200078ec0ff */
[----:B------:R-:W-:Y:S01]  /*0b90*/  IMAD.WIDE R2, R7, 0x4, R2 ;  /* 0x0000000407027825 */ /* 0x000fe200078e0202 */
[----:B------:R-:W-:Y:S02]  /*0ba0*/  LEA R46, R4, UR21, 0x4 ;  /* 0x00000015042e7c11 */ /* 0x000fe4000f8e20ff */
[----:B------:R-:W-:-:S02]  /*0bb0*/  LOP3.LUT R7, R0, 0x3c, RZ, 0xc0, !PT ;  /* 0x0000003c00077812 */ /* 0x000fc400078ec0ff */
[----:B------:R-:W-:Y:S02]  /*0bc0*/  LEA R6, R9, R6, 0x18 ;  /* 0x0000000609067211 */ /* 0x000fe400078ec0ff */
[----:B------:R-:W-:Y:S01]  /*0bd0*/  IADD3 R5, PT, PT, R5, R46, RZ ;  /* 0x0000002e05057210 */ /* 0x000fe20007ffe0ff */
[----:B------:R-:W-:Y:S01]  /*0be0*/  IMAD R7, R4, 0x40, R7 ;  /* 0x0000004004077824 */ /* 0x000fe200078e0207 */
[----:B------:R-:W-:Y:S01]  /*0bf0*/  MOV R50, 0xff7fffff ;  /* 0xff7fffff00327802 */ /* 0x000fe20000000f00 */
[----:B------:R-:W-:Y:S01]  /*0c00*/  VIADD R46, R46, 0x1 ;  /* 0x000000012e2e7836 */ /* 0x000fe20000000000 */
[----:B0-----:R-:W-:Y:S01]  /*0c10*/  IADD3 R44, P0, PT, R2, UR4, RZ ;  /* 0x00000004022c7c10 */ /* 0x001fe2000ff1e0ff */
[----:B------:R-:W-:Y:S01]  /*0c20*/  IMAD.IADD R49, R7, 0x1, R6 ;  /* 0x0000000107317824 */ /* 0x000fe200078e0206 */
[C---:B------:R-:W-:Y:S01]  /*0c30*/  IADD3 R48, PT, PT, R5.reuse, -UR20, RZ ;  /* 0x8000001405307c10 */ /* 0x040fe2000fffe0ff */
[----:B------:R-:W-:Y:S01]  /*0c40*/  VIADD R47, R5, 0x1 ;  /* 0x00000001052f7836 */ /* 0x000fe20000000000 */
[----:B------:R-:W-:-:S09]  /*0c50*/  IADD3.X R41, PT, PT, R3, UR5, RZ, P0, !PT ;  /* 0x0000000503297c10 */ /* 0x000fd200087fe4ff */
.L_x_25941:
        /* <DEDUP_REMOVED lines=36> */
[----:B------:R-:W-:-:S05]  /*0ea0*/  IADD3 R2, PT, PT, -R2, RZ, RZ ;  /* 0x000000ff02027210 */ /* 0x000fca0007ffe1ff */
[C---:B------:R-:W-:Y:S02]  /*0eb0*/  IMAD R2, R7.reuse, R2, R3 ;  /* 0x0000000207027224 */ /* 0x040fe400078e0203 */
[----:B------:R-:W0:Y:S03]  /*0ec0*/  S2R R3, SR_TID.X ;  /* 0x0000000000037919 */ /* 0x000e260000002100 */
[----:B------:R-:W-:-:S13]  /*0ed0*/  ISETP.GT.U32.AND P0, PT, R7, R2, PT ;  /* 0x000000020700720c */ /* 0x000fda0003f04070 */
[----:B------:R-:W-:-:S05]  /*0ee0*/  @!P0 IMAD.IADD R2, R2, 0x1, -R7 ;  /* 0x0000000102028824 */ /* 0x000fca00078e0a07 */
[----:B------:R-:W-:Y:S02]  /*0ef0*/  ISETP.GT.U32.AND P0, PT, R7, R2, PT ;  /* 0x000000020700720c */ /* 0x000fe40003f04070 */
[----:B0-----:R-:W-:-:S11]  /*0f00*/  LOP3.LUT R40, R3, 0x1, RZ, 0xc0, !PT ;  /* 0x0000000103287812 */ /* 0x001fd600078ec0ff */
        /* <DEDUP_REMOVED lines=11> */
.L_x_25938:
[----:B------:R-:W-:Y:S01]  /*0fc0*/  MOV R5, R41 ;  /* 0x0000002900057202 */ /* 0x000fe20000000f00 */
[----:B------:R-:W-:-:S05]  /*0fd0*/  IMAD.MOV.U32 R4, RZ, RZ, R44 ;  /* 0x000000ffff047224 */ /* 0x000fca00078e002c */
[----:B------:R0:W2:Y:S01]  /*0fe0*/  LDG.E.CONSTANT R5, desc[UR12][R4.64] ;  /* 0x0000000c04057981 */ /* 0x0000a2000c1e9900 */
[----:B------:R-:W-:Y:S01]  /*0ff0*/  IMAD.SHL.U32 R2, R3, 0x2, RZ ;  /* 0x0000000203027824 */ /* 0x000fe200078e00ff */
[----:B------:R-:W-:-:S04]  /*1000*/  UIMAD UR4, UR15, UR28, URZ ;  /* 0x0000001c0f0472a4 */ /* 0x000fc8000f8e02ff */
[----:B------:R-:W-:Y:S02]  /*1010*/  LOP3.LUT R2, R2, 0x3c, RZ, 0xc0, !PT ;  /* 0x0000003c02027812 */ /* 0x000fe400078ec0ff */
[----:B------:R-:W-:Y:S02]  /*1020*/  MOV R3, UR4 ;  /* 0x0000000400037c02 */ /* 0x000fe40008000f00 */
[----:B------:R-:W-:-:S04]  /*1030*/  IADD3 R2, P0, PT, R2, UR4, RZ ;  /* 0x0000000402027c10 */ /* 0x000fc8000ff1e0ff */
[----:B------:R-:W-:Y:S02]  /*1040*/  LEA.HI.X.SX32 R3, R3, RZ, 0x1, P0 ;  /* 0x000000ff03037211 */ /* 0x000fe400000f0eff */
[----:B0-----:R-:W-:Y:S01]  /*1050*/  MOV R4, 0x400 ;  /* 0x0000040000047802 */ /* 0x001fe20000000f00 */
        /* <DEDUP_REMOVED lines=17> */
[----:B------:R-:W4:Y:S01]  /*1170*/  LDG.E.64.CONSTANT R26, desc[UR12][R38.64+0xb00] ;  /* 0x000b000c261a7981 */ /* 0x000f22000c1e9b00 */
[----:B0-----:R-:W-:-:S05]  /*1180*/  LEA R5, R5, R4, 0x18 ;  /* 0x0000000405057211 */ /* 0x001fca00078ec0ff */
[----:B------:R-:W-:-:S05]  /*1190*/  IMAD R53, R40, 0xc0, R5 ;  /* 0x000000c028357824 */ /* 0x000fca00078e0205 */
[----:B------:R-:W2:Y:S04]  /*11a0*/  LDS.128 R12, [R53] ;  /* 0x00000000350c7984 */ /* 0x000ea80000000c00 */
[----:B------:R-:W4:Y:S04]  /*11b0*/  LDS.128 R8, [R53+0x10] ;  /* 0x0000100035087984 */ /* 0x000f280000000c00 */
[----:B------:R-:W0:Y:S01]  /*11c0*/  LDS.128 R4, [R53+0x20] ;  /* 0x0000200035047984 */ /* 0x000e220000000c00 */
[----:B--2---:R-:W-:Y:S01]  /*11d0*/  FMUL.FTZ R35, R24, R14 ;  /* 0x0000000e18237220 */ /* 0x004fe20000410000 */
[----:B------:R-:W-:-:S02]  /*11e0*/  FMUL.FTZ R14, R25, R15 ;  /* 0x0000000f190e7220 */ /* 0x000fc40000410000 */
[----:B------:R-:W2:Y:S01]  /*11f0*/  LDG.E.64.CONSTANT R24, desc[UR12][R38.64+0xc00] ;  /* 0x000c000c26187981 */ /* 0x000ea2000c1e9b00 */
[----:B---3--:R-:W-:Y:S01]  /*1200*/  FFMA.FTZ R35, R32, R12, R35 ;  /* 0x0000000c20237223 */ /* 0x008fe20000010023 */
[----:B------:R-:W-:-:S03]  /*1210*/  FFMA.FTZ R14, R33, R13, R14 ;  /* 0x0000000d210e7223 */ /* 0x000fc6000001000e */
[----:B----4-:R-:W-:Y:S01]  /*1220*/  FFMA.FTZ R33, R18, R8, R35 ;  /* 0x0000000812217223 */ /* 0x010fe20000010023 */
[----:B------:R-:W-:Y:S01]  /*1230*/  FFMA.FTZ R8, R19, R9, R14 ;  /* 0x0000000913087223 */ /* 0x000fe2000001000e */
[----:B------:R-:W3:Y:S04]  /*1240*/  LDG.E.64.CONSTANT R34, desc[UR12][R38.64+0xd00] ;  /* 0x000d000c26227981 */ /* 0x000ee8000c1e9b00 */
[----:B------:R-:W1:Y:S01]  /*1250*/  LDS.128 R12, [R53+0x30] ;  /* 0x00003000350c7984 */ /* 0x000e620000000c00 */
[----:B------:R-:W-:-:S03]  /*1260*/  FFMA.FTZ R9, R16, R10, R33 ;  /* 0x0000000a10097223 */ /* 0x000fc60000010021 */
[----:B------:R-:W4:Y:S01]  /*1270*/  LDG.E.64.CONSTANT R32, desc[UR12][R38.64+0xe00] ;  /* 0x000e000c26207981 */ /* 0x000f22000c1e9b00 */
[----:B------:R-:W-:Y:S01]  /*1280*/  FFMA.FTZ R8, R17, R11, R8 ;  /* 0x0000000b11087223 */ /* 0x000fe20000010008 */
[----:B0-----:R-:W-:Y:S02]  /*1290*/  FFMA.FTZ R9, R2, R4, R9 ;  /* 0x0000000402097223 */ /* 0x001fe40000010009 */
[----:B------:R-:W0:Y:S01]  /*12a0*/  LDS.128 R16, [R53+0x40] ;  /* 0x0000400035107984 */ /* 0x000e220000000c00 */
[----:B------:R-:W-:-:S03]  /*12b0*/  FFMA.FTZ R8, R3, R5, R8 ;  /* 0x0000000503087223 */ /* 0x000fc60000010008 */
[----:B------:R-:W4:Y:S01]  /*12c0*/  LDG.E.64.CONSTANT R2, desc[UR12][R38.64+0xf00] ;  /* 0x000f000c26027981 */ /* 0x000f22000c1e9b00 */
[----:B------:R-:W-:Y:S01]  /*12d0*/  FFMA.FTZ R9, R36, R6, R9 ;  /* 0x0000000624097223 */ /* 0x000fe20000010009 */
[----:B------:R-:W-:Y:S02]  /*12e0*/  FFMA.FTZ R8, R37, R7, R8 ;  /* 0x0000000725087223 */ /* 0x000fe40000010008 */
[----:B------:R-:W4:Y:S04]  /*12f0*/  LDG.E.64.CONSTANT R4, desc[UR12][R38.64+0x1000] ;  /* 0x0010000c26047981 */ /* 0x000f28000c1e9b00 */
[----:B------:R-:W4:Y:S04]  /*1300*/  LDG.E.64.CONSTANT R6, desc[UR12][R38.64+0x1100] ;  /* 0x0011000c26067981 */ /* 0x000f28000c1e9b00 */
[----:B------:R-:W4:Y:S01]  /*1310*/  LDG.E.64.CONSTANT R36, desc[UR12][R38.64+0x1600] ;  /* 0x0016000c26247981 */ /* 0x000f22000c1e9b00 */
[----:B-1----:R-:W-:Y:S01]  /*1320*/  FFMA.FTZ R11, R30, R12, R9 ;  /* 0x0000000c1e0b7223 */ /* 0x002fe20000010009 */
[----:B------:R-:W-:-:S02]  /*1330*/  FFMA.FTZ R12, R31, R13, R8 ;  /* 0x0000000d1f0c7223 */ /* 0x000fc40000010008 */
        /* <DEDUP_REMOVED lines=8> */
[----:B------:R-:W-:-:S02]  /*13c0*/  FFMA.FTZ R16, R21, R17, R22 ;  /* 0x0000001115107223 */ /* 0x000fc40000010016 */
[----:B------:R-:W0:Y:S01]  /*13d0*/  LDS.128 R20, [R53+0x50] ;  /* 0x0000500035147984 */ /* 0x000e220000000c00 */
[----:B------:R-:W-:Y:S01]  /*13e0*/  FFMA.FTZ R31, R28, R18, R31 ;  /* 0x000000121c1f7223 */ /* 0x000fe2000001001f */
[----:B------:R-:W-:-:S03]  /*13f0*/  FFMA.FTZ R16, R29, R19, R16 ;  /* 0x000000131d107223 */ /* 0x000fc60000010010 */
[----:B0-----:R-:W-:Y:S02]  /*1400*/  FFMA.FTZ R17, R42, R20, R31 ;  /* 0x000000142a117223 */ /* 0x001fe4000001001f */
[----:B------:R-:W2:Y:S01]  /*1410*/  LDS.128 R28, [R53+0x60] ;  /* 0x00006000351c7984 */ /* 0x000ea20000000c00 */
[----:B------:R-:W-:Y:S01]  /*1420*/  FFMA.FTZ R20, R43, R21, R16 ;  /* 0x000000152b147223 */ /* 0x000fe20000010010 */
[----:B------:R-:W-:Y:S02]  /*1430*/  FFMA.FTZ R21, R26, R22, R17 ;  /* 0x000000161a157223 */ /* 0x000fe40000010011 */
[----:B------:R-:W4:Y:S01]  /*1440*/  LDS.128 R16, [R53+0x70] ;  /* 0x0000700035107984 */ /* 0x000f220000000c00 */
[----:B------:R-:W-:Y:S01]  /*1450*/  FFMA.FTZ R26, R27, R23, R20 ;  /* 0x000000171b1a7223 */ /* 0x000fe20000010014 */
[----:B------:R-:W-:Y:S01]  /*1460*/  UMOV UR4, 0xffffffff ;  /* 0xffffffff00047882 */ /* 0x000fe20000000000 */
[----:B------:R-:W-:Y:S02]  /*1470*/  ISETP.NE.AND P1, PT, R40, RZ, PT ;  /* 0x000000ff2800720c */ /* 0x000fe40003f25270 */
[----:B-----5:R-:W-:Y:S01]  /*1480*/  FSETP.NEU.FTZ.AND P0, PT, R52, RZ, PT ;  /* 0x000000ff3400720b */ /* 0x020fe20003f1d000 */
[----:B--2---:R-:W-:-:S02]  /*1490*/  FFMA.FTZ R27, R24, R28, R21 ;  /* 0x0000001c181b7223 */ /* 0x004fc40000010015 */
[----:B------:R-:W0:Y:S01]  /*14a0*/  LDS.128 R20, [R53+0x80] ;  /* 0x0000800035147984 */ /* 0x000e220000000c00 */
[----:B------:R-:W-:Y:S01]  /*14b0*/  FFMA.FTZ R28, R25, R29, R26 ;  /* 0x0000001d191c7223 */ /* 0x000fe2000001001a */
[----:B---3--:R-:W-:Y:S02]  /*14c0*/  FFMA.FTZ R43, R34, R30, R27 ;  /* 0x0000001e222b7223 */ /* 0x008fe4000001001b */
[----:B------:R-:W1:Y:S01]  /*14d0*/  LDS.128 R24, [R53+0x90] ;  /* 0x0000900035187984 */ /* 0x000e620000000c00 */
[----:B------:R-:W-:-:S03]  /*14e0*/  FFMA.FTZ R34, R35, R31, R28 ;  /* 0x0000001f23227223 */ /* 0x000fc6000001001c */
[----:B------:R-:W2:Y:S01]  /*14f0*/  LDS.128 R28, [R53+0xa0] ;  /* 0x0000a000351c7984 */ /* 0x000ea20000000c00 */
[----:B----4-:R-:W-:Y:S01]  /*1500*/  FFMA.FTZ R43, R32, R16, R43 ;  /* 0x00000010202b7223 */ /* 0x010fe2000001002b */
[----:B------:R-:W-:Y:S02]  /*1510*/  FFMA.FTZ R16, R33, R17, R34 ;  /* 0x0000001121107223 */ /* 0x000fe40000010022 */
[----:B------:R-:W3:Y:S01]  /*1520*/  LDS.128 R32, [R53+0xb0] ;  /* 0x0000b00035207984 */ /* 0x000ee20000000c00 */
        /* <DEDUP_REMOVED lines=9> */
[----:B------:R-:W-:-:S03]  /*15c0*/  FFMA.FTZ R16, R11, R27, R16 ;  /* 0x0000001b0b107223 */ /* 0x000fc60000010010 */
[----:B--2---:R-:W-:Y:S01]  /*15d0*/  FFMA.FTZ R43, R12, R28, R43 ;  /* 0x0000001c0c2b7223 */ /* 0x004fe2000001002b */
[----:B------:R-:W-:-:S03]  /*15e0*/  FFMA.FTZ R16, R13, R29, R16 ;  /* 0x0000001d0d107223 */ /* 0x000fc60000010010 */
[----:B------:R-:W-:Y:S01]  /*15f0*/  FFMA.FTZ R43, R14, R30, R43 ;  /* 0x0000001e0e2b7223 */ /* 0x000fe2000001002b */
[----:B------:R-:W-:-:S03]  /*1600*/  FFMA.FTZ R16, R15, R31, R16 ;  /* 0x0000001f0f107223 */ /* 0x000fc60000010010 */
[----:B---3--:R-:W-:Y:S01]  /*1610*/  FFMA.FTZ R43, R36, R32, R43 ;  /* 0x00000020242b7223 */ /* 0x008fe2000001002b */
[----:B------:R-:W-:-:S03]  /*1620*/  FFMA.FTZ R16, R37, R33, R16 ;  /* 0x0000002125107223 */ /* 0x000fc60000010010 */
[----:B------:R-:W-:Y:S01]  /*1630*/  FFMA.FTZ R34, R38, R34, R43 ;  /* 0x0000002226227223 */ /* 0x000fe2000001002b */
[----:B------:R-:W-:-:S04]  /*1640*/  FFMA.FTZ R35, R39, R35, R16 ;  /* 0x0000002327237223 */ /* 0x000fc80000010010 */
[----:B------:R-:W-:Y:S01]  /*1650*/  FADD.FTZ R34, R34, R35 ;  /* 0x0000002322227221 */ /* 0x000fe20000010000 */
[----:B------:R-:W-:Y:S06]  /*1660*/  BRA.DIV UR4, `(.L_x_25940) ;  /* 0x0000003e04507947 */ /* 0x000fec000b800000 */
[----:B------:R0:W1:Y:S02]  /*1670*/  SHFL.BFLY PT, R3, R34, 0x1, 0x1f ;  /* 0x0c201f0022037f89 */ /* 0x00006400000e0000 */
.L_x_25980:
        /* <DEDUP_REMOVED lines=12> */
.L_x_25939:
[----:B------:R-:W-:Y:S05]  /*1740*/  BSYNC B1 ;  /* 0x0000000000017941 */ /* 0x000fea0003800000 */
.L_x_25937:
[----:B------:R-:W-:Y:S01]  /*1750*/  UIADD3 UR4, UPT, UPT, UR20, 0xf, URZ ;  /* 0x0000000f14047890 */ /* 0x000fe2000fffe0ff */
[----:B------:R-:W-:Y:S01]  /*1760*/  IADD3 R45, PT, PT, R45, 0x4, RZ ;  /* 0x000000042d2d7810 */ /* 0x000fe20007ffe0ff */
[----:B------:R-:W-:Y:S01]  /*1770*/  ULEA UR5, UR17, 0x20, 0x5 ;  /* 0x0000002011057891 */ /* 0x000fe2000f8e28ff */
[----:B------:R-:W-:Y:S01]  /*1780*/  IADD3 R44, P1, PT, R44, 0x10, RZ ;  /* 0x000000102c2c7810 */ /* 0x000fe20007f3e0ff */
[----:B------:R-:W-:Y:S01]  /*1790*/  USHF.R.U32.HI UR4, URZ, 0x4, UR4 ;  /* 0x00000004ff047899 */ /* 0x000fe20008011604 */
[----:B-1----:R-:W-:Y:S01]  /*17a0*/  VIADD R49, R49, 0x100 ;  /* 0x0000010031317836 */ /* 0x002fe20000000000 */
        /* <DEDUP_REMOVED lines=8> */
.L_x_25936:
[----:B------:R-:W-:Y:S05]  /*1830*/  BSYNC B0 ;  /* 0x0000000000007941 */ /* 0x000fea0003800000 */
.L_x_25935:
[----:B------:R-:W-:Y:S01]  /*1840*/  UIADD3 UR4, UPT, UPT, UR20, 0xf, URZ ;  /* 0x0000000f14047890 */ /* 0x000fe2000fffe0ff */
[----:B------:R-:W1:Y:S01]  /*1850*/  S2R R2, SR_TID.X ;  /* 0x0000000000027919 */ /* 0x000e620000002100 */
        /* <DEDUP_REMOVED lines=19> */
.L_x_25986:
        /* <DEDUP_REMOVED lines=43> */
.L_x_25947:
        /* <DEDUP_REMOVED lines=11> */
.L_x_25946:
[----:B------:R-:W-:Y:S05]  /*1cf0*/  BSYNC.RECONVERGENT B1 ;  /* 0x0000000000017941 */ /* 0x000fea0003800200 */
.L_x_25945:
        /* <DEDUP_REMOVED lines=12> */
.L_x_25950:
[----:B------:R-:W1:Y:S01]  /*1dc0*/  LDS R24, [R14+0x200] ;  /* 0x000200000e187984 */ /* 0x000e620000000800 */
[----:B------:R-:W-:-:S03]  /*1dd0*/  IADD3 R16, PT, PT, R16, 0x800, RZ ;  /* 0x0000080010107810 */ /* 0x000fc60007ffe0ff */
[----:B------:R-:W2:Y:S01]  /*1de0*/  LDS R18, [R14+-0x400] ;  /* 0xfffc00000e127984 */ /* 0x000ea20000000800 */
[----:B------:R-:W-:-:S03]  /*1df0*/  ISETP.GE.AND P3, PT, R16, R15, PT ;  /* 0x0000000f1000720c */ /* 0x000fc60003f66270 */
[----:B------:R-:W3:Y:S04]  /*1e00*/  LDS R20, [R14+-0x200] ;  /* 0xfffe00000e147984 */ /* 0x000ee80000000800 */
[----:B------:R-:W4:Y:S04]  /*1e10*/  LDS R26, [R14+0x400] ;  /* 0x000400000e1a7984 */ /* 0x000f280000000800 */
[----:B------:R-:W4:Y:S04]  /*1e20*/  LDS R22, [R14] ;  /* 0x000000000e167984 */ /* 0x000f280000000800 */
[----:B------:R-:W4:Y:S04]  /*1e30*/  LDS R28, [R14+0x600] ;  /* 0x000600000e1c7984 */ /* 0x000f280000000800 */
[----:B------:R-:W4:Y:S04]  /*1e40*/  LDS R30, [R14+0x800] ;  /* 0x000800000e1e7984 */ /* 0x000f280000000800 */
[----:B------:R-:W4:Y:S04]  /*1e50*/  LDS R32, [R14+0xa00] ;  /* 0x000a00000e207984 */ /* 0x000f280000000800 */
[----:B0-----:R-:W0:Y:S04]  /*1e60*/  LDS R34, [R14+0xc00] ;  /* 0x000c00000e227984 */ /* 0x001e280000000800 */
[----:B------:R-:W0:Y:S01]  /*1e70*/  LDS R36, [R14+0xe00] ;  /* 0x000e00000e247984 */ /* 0x000e220000000800 */
[----:B-1----:R-:W-:-:S03]  /*1e80*/  FADD.FTZ R24, -R9, R24 ;  /* 0x0000001809187221 */ /* 0x002fc60000010100 */
[----:B------:R-:W1:Y:S01]  /*1e90*/  LDS R38, [R14+0x1200] ;  /* 0x001200000e267984 */ /* 0x000e620000000800 */
[C---:B--2---:R-:W-:Y:S01]  /*1ea0*/  FADD.FTZ R18, -R9.reuse, R18 ;  /* 0x0000001209127221 */ /* 0x044fe20000010100 */
[----:B------:R-:W-:Y:S02]  /*1eb0*/  FMUL.FTZ R23, R24, 1.4426950216293334961 ;  /* 0x3fb8aa3b18177820 */ /* 0x000fe40000410000 */
        /* <DEDUP_REMOVED lines=11> */
[----:B------:R-:W-:Y:S01]  /*1f70*/  FMUL.FTZ R21, R22, 1.4426950216293334961 ;  /* 0x3fb8aa3b16157820 */ /* 0x000fe20000410000 */
[C---:B------:R-:W-:Y:S01]  /*1f80*/  FADD.FTZ R28, -R9.reuse, R28 ;  /* 0x0000001c091c7221 */ /* 0x040fe20000010100 */
[----:B------:R-:W1:Y:S01]  /*1f90*/  MUFU.EX2 R19, R19 ;  /* 0x0000001300137308 */ /* 0x000e620000000800 */
[----:B------:R-:W3:Y:S01]  /*1fa0*/  LDS R22, [R14+0x1a00] ;  /* 0x001a00000e167984 */ /* 0x000ee20000000800 */
[----:B------:R-:W-:Y:S01]  /*1fb0*/  FADD.FTZ R30, -R9, R30 ;  /* 0x0000001e091e7221 */ /* 0x000fe20000010100 */
[----:B------:R-:W-:-:S03]  /*1fc0*/  FMUL.FTZ R27, R28, 1.4426950216293334961 ;  /* 0x3fb8aa3b1c1b7820 */ /* 0x000fc60000410000 */
[----:B------:R-:W-:Y:S01]  /*1fd0*/  FMUL.FTZ R29, R30, 1.4426950216293334961 ;  /* 0x3fb8aa3b1e1d7820 */ /* 0x000fe20000410000 */
[----:B------:R-:W-:Y:S01]  /*1fe0*/  FADD.FTZ R32, -R9, R32 ;  /* 0x0000002009207221 */ /* 0x000fe20000010100 */
[----:B------:R-:W2:Y:S01]  /*1ff0*/  MUFU.EX2 R21, R21 ;  /* 0x0000001500157308 */ /* 0x000ea20000000800 */
[----:B----4-:R-:W-:Y:S01]  /*2000*/  FADD.FTZ R12, R17, R12 ;  /* 0x0000000c110c7221 */ /* 0x010fe20000010000 */
[C---:B0-----:R-:W-:Y:S01]  /*2010*/  FADD.FTZ R34, -R9.reuse, R34 ;  /* 0x0000002209227221 */ /* 0x041fe20000010100 */
[----:B------:R-:W-:Y:S01]  /*2020*/  FMUL.FTZ R31, R32, 1.4426950216293334961 ;  /* 0x3fb8aa3b201f7820 */ /* 0x000fe20000410000 */
[----:B------:R-:W-:Y:S02]  /*2030*/  STS [R14+-0x400], R17 ;  /* 0xfffc00110e007388 */ /* 0x000fe40000000800 */
[----:B------:R-:W-:Y:S01]  /*2040*/  FMUL.FTZ R34, R34, 1.4426950216293334961 ;  /* 0x3fb8aa3b22227820 */ /* 0x000fe20000410000 */
[C---:B------:R-:W-:Y:S01]  /*2050*/  FADD.FTZ R36, -R9.reuse, R36 ;  /* 0x0000002409247221 */ /* 0x040fe20000010100 */
[----:B------:R-:W0:Y:S01]  /*2060*/  MUFU.EX2 R23, R23 ;  /* 0x0000001700177308 */ /* 0x000e220000000800 */
[----:B-1----:R-:W-:Y:S01]  /*2070*/  FADD.FTZ R12, R12, R19 ;  /* 0x000000130c0c7221 */ /* 0x002fe20000010000 */
[----:B------:R-:W-:Y:S01]  /*2080*/  STS [R14+-0x200], R19 ;  /* 0xfffe00130e007388 */ /* 0x000fe20000000800 */
[----:B------:R-:W-:Y:S01]  /*2090*/  FMUL.FTZ R36, R36, 1.4426950216293334961 ;  /* 0x3fb8aa3b24247820 */ /* 0x000fe20000410000 */
[----:B------:R-:W-:-:S04]  /*20a0*/  FADD.FTZ R38, -R9, R38 ;  /* 0x0000002609267221 */ /* 0x000fc80000010100 */
[----:B------:R-:W1:Y:S01]  /*20b0*/  MUFU.EX2 R25, R25 ;  /* 0x0000001900197308 */ /* 0x000e620000000800 */
[----:B--2---:R-:W-:Y:S01]  /*20c0*/  FADD.FTZ R12, R12, R21 ;  /* 0x000000150c0c7221 */ /* 0x004fe20000010000 */
[C---:B------:R-:W-:Y:S01]  /*20d0*/  FADD.FTZ R24, -R9.reuse, R24 ;  /* 0x0000001809187221 */ /* 0x040fe20000010100 */
[----:B------:R-:W-:Y:S01]  /*20e0*/  FMUL.FTZ R38, R38, 1.4426950216293334961 ;  /* 0x3fb8aa3b26267820 */ /* 0x000fe20000410000 */
[----:B------:R-:W-:Y:S01]  /*20f0*/  STS [R14], R21 ;  /* 0x000000150e007388 */ /* 0x000fe20000000800 */
[C---:B---3--:R-:W-:Y:S01]  /*2100*/  FADD.FTZ R18, -R9.reuse, R18 ;  /* 0x0000001209127221 */ /* 0x048fe20000010100 */
[----:B------:R-:W-:Y:S02]  /*2110*/  FMUL.FTZ R24, R24, 1.4426950216293334961 ;  /* 0x3fb8aa3b18187820 */ /* 0x000fe40000410000 */
[----:B------:R-:W2:Y:S01]  /*2120*/  MUFU.EX2 R27, R27 ;  /* 0x0000001b001b7308 */ /* 0x000ea20000000800 */
[----:B0-----:R-:W-:Y:S01]  /*2130*/  FADD.FTZ R12, R12, R23 ;  /* 0x000000170c0c7221 */ /* 0x001fe20000010000 */
[----:B------:R-:W-:Y:S01]  /*2140*/  FMUL.FTZ R18, R18, 1.4426950216293334961 ;  /* 0x3fb8aa3b12127820 */ /* 0x000fe20000410000 */
[C---:B------:R-:W-:Y:S01]  /*2150*/  FADD.FTZ R20, -R9.reuse, R20 ;  /* 0x0000001409147221 */ /* 0x040fe20000010100 */
[----:B------:R-:W-:Y:S01]  /*2160*/  STS [R14+0x200], R23 ;  /* 0x000200170e007388 */ /* 0x000fe20000000800 */
[----:B------:R-:W-:-:S02]  /*2170*/  FADD.FTZ R26, -R9, R26 ;  /* 0x0000001a091a7221 */ /* 0x000fc40000010100 */
[----:B------:R-:W-:Y:S01]  /*2180*/  FMUL.FTZ R20, R20, 1.4426950216293334961 ;  /* 0x3fb8aa3b14147820 */ /* 0x000fe20000410000 */
[----:B------:R-:W0:Y:S01]  /*2190*/  MUFU.EX2 R29, R29 ;  /* 0x0000001d001d7308 */ /* 0x000e220000000800 */
[----:B-1----:R-:W-:Y:S01]  /*21a0*/  FADD.FTZ R12, R12, R25 ;  /* 0x000000190c0c7221 */ /* 0x002fe20000010000 */
[----:B------:R-:W-:Y:S01]  /*21b0*/  FMUL.FTZ R26, R26, 1.4426950216293334961 ;  /* 0x3fb8aa3b1a1a7820 */ /* 0x000fe20000410000 */
[----:B------:R-:W-:Y:S01]  /*21c0*/  FADD.FTZ R22, -R9, R22 ;  /* 0x0000001609167221 */ /* 0x000fe20000010100 */
[----:B------:R-:W-:Y:S03]  /*21d0*/  STS [R14+0x400], R25 ;  /* 0x000400190e007388 */ /* 0x000fe60000000800 */
        /* <DEDUP_REMOVED lines=34> */
.L_x_25949:
[----:B------:R-:W-:Y:S05]  /*2400*/  BSYNC.RECONVERGENT B1 ;  /* 0x0000000000017941 */ /* 0x000fea0003800200 */
.L_x_25948:
        /* <DEDUP_REMOVED lines=55> */
.L_x_25952:
[----:B------:R-:W-:Y:S05]  /*2780*/  BSYNC.RECONVERGENT B1 ;  /* 0x0000000000017941 */ /* 0x000fea0003800200 */
.L_x_25951:
        /* <DEDUP_REMOVED lines=26> */
.L_x_25944:
[----:B------:R-:W-:Y:S05]  /*2930*/  BSYNC.RECONVERGENT B0 ;  /* 0x0000000000007941 */ /* 0x000fea0003800200 */
.L_x_25943:
        /* <DEDUP_REMOVED lines=41> */
.L_x_25957:
[----:B------:R-:W2:Y:S01]  /*2bd0*/  LDS R11, [R10] ;  /* 0x000000000a0b7984 */ /* 0x000ea20000000800 */
[----:B------:R-:W-:-:S05]  /*2be0*/  VIADD R15, R15, 0x1 ;  /* 0x000000010f0f7836 */ /* 0x000fca0000000000 */
[----:B------:R-:W-:Y:S01]  /*2bf0*/  ISETP.NE.AND P0, PT, R15, RZ, PT ;  /* 0x000000ff0f00720c */ /* 0x000fe20003f05270 */
[----:B--2---:R-:W-:-:S05]  /*2c00*/  FMUL.FTZ R11, R11, R8 ;  /* 0x000000080b0b7220 */ /* 0x004fca0000410000 */
[----:B------:R2:W-:Y:S02]  /*2c10*/  STS [R10], R11 ;  /* 0x0000000b0a007388 */ /* 0x0005e40000000800 */
[----:B--2---:R-:W-:-:S05]  /*2c20*/  IADD3 R10, PT, PT, R10, 0x200, RZ ;  /* 0x000002000a0a7810 */ /* 0x004fca0007ffe0ff */
[----:B------:R-:W-:Y:S05]  /*2c30*/  @P0 BRA `(.L_x_25957) ;  /* 0xfffffffc00e40947 */ /* 0x000fea000383ffff */
.L_x_25956:
[----:B------:R-:W-:Y:S05]  /*2c40*/  BSYNC.RECONVERGENT B1 ;  /* 0x0000000000017941 */ /* 0x000fea0003800200 */
.L_x_25955:
        /* <DEDUP_REMOVED lines=12> */
.L_x_25960:
        /* <DEDUP_REMOVED lines=52> */
.L_x_25959:
[----:B------:R-:W-:Y:S05]  /*3050*/  BSYNC.RECONVERGENT B1 ;  /* 0x0000000000017941 */ /* 0x000fea0003800200 */
.L_x_25958:
        /* <DEDUP_REMOVED lines=31> */
.L_x_25962:
[----:B------:R-:W-:Y:S05]  /*3250*/  BSYNC.RECONVERGENT B1 ;  /* 0x0000000000017941 */ /* 0x000fea0003800200 */
.L_x_25961:
        /* <DEDUP_REMOVED lines=14> */
.L_x_25954:
[----:B------:R-:W-:Y:S05]  /*3340*/  BSYNC.RECONVERGENT B0 ;  /* 0x0000000000007941 */ /* 0x000fea0003800200 */
.L_x_25953:
[----:B------:R-:W-:Y:S01]  /*3350*/  BAR.SYNC.DEFER_BLOCKING 0x0 ;  /* 0x0000000000007b1d */ /* 0x000fe20000010000 */
[----:B------:R-:W-:Y:S01]  /*3360*/  ISETP.NE.AND P0, PT, R2, RZ, PT ;  /* 0x000000ff0200720c */ /* 0x000fe20003f05270 */
[----:B---3--:R-:W-:Y:S01]  /*3370*/  IMAD.U32 R11, RZ, RZ, UR17 ;  /* 0x00000011ff0b7e24 */ /* 0x008fe2000f8e00ff */
[----:B--2---:R-:W-:-:S03]  /*3380*/  SHF.R.U32.HI R8, RZ, 0x5, R2 ;  /* 0x00000005ff087819 */ /* 0x004fc60000011602 */
[----:B------:R-:W2:Y:S01]  /*3390*/  LDCU UR22, c[0x0][0x3dc] ;  /* 0x00007b80ff1677ac */ /* 0x000ea20008000800 */
[----:B------:R-:W-:Y:S01]  /*33a0*/  BSSY.RECONVERGENT B0, `(.L_x_25963) ;  /* 0x0000015000007945 */ /* 0x000fe20003800200 */
[----:B------:R-:W-:Y:S01]  /*33b0*/  LEA R32, R11, R8, 0x5 ;  /* 0x000000080b207211 */ /* 0x000fe200078e28ff */
[----:B------:R-:W3:Y:S05]  /*33c0*/  LDCU UR21, c[0x0][0x378] ;  /* 0x00006f00ff1577ac */ /* 0x000eea0008000800 */
        /* <DEDUP_REMOVED lines=16> */
[----:B-1----:R4:W-:Y:S04]  /*34d0*/  STG.E desc[UR12][R10.64], R9 ;  /* 0x000000090a007986 */ /* 0x0029e8000c10190c */
[----:B------:R4:W-:Y:S02]  /*34e0*/  STG.E desc[UR12][R14.64], R12 ;  /* 0x0000000c0e007986 */ /* 0x0009e4000c10190c */
.L_x_25964:
[----:B--23--:R-:W-:Y:S05]  /*34f0*/  BSYNC.RECONVERGENT B0 ;  /* 0x0000000000007941 */ /* 0x00cfea0003800200 */
.L_x_25963:
[----:B------:R-:W-:Y:S01]  /*3500*/  ISETP.GE.U32.AND P0, PT, R32, R3, PT ;  /* 0x000000032000720c */ /* 0x000fe20003f06070 */
[----:B------:R-:W2:Y:S01]  /*3510*/  LDCU.64 UR6, c[0x0][0x3a8] ;  /* 0x00007500ff0677ac */ /* 0x000ea20008000a00 */
[----:B------:R-:W-:Y:S01]  /*3520*/  BSSY.RECONVERGENT B0, `(.L_x_25965) ;  /* 0x0000135000007945 */ /* 0x000fe20003800200 */
[----:B------:R-:W-:Y:S02]  /*3530*/  HFMA2 R35, -RZ, RZ, 0, 0 ;  /* 0x00000000ff237431 */ /* 0x000fe400000001ff */
[----:B------:R-:W-:Y:S01]  /*3540*/  IMAD.MOV.U32 R46, RZ, RZ, RZ ;  /* 0x000000ffff2e7224 */ /* 0x000fe200078e00ff */
[----:B------:R-:W-:Y:S02]  /*3550*/  CS2R R44, SRZ ;  /* 0x00000000002c7805 */ /* 0x000fe4000001ff00 */
[----:B------:R-:W-:Y:S02]  /*3560*/  CS2R R42, SRZ ;  /* 0x00000000002a7805 */ /* 0x000fe4000001ff00 */
[----:B------:R-:W-:-:S02]  /*3570*/  CS2R R40, SRZ ;  /* 0x0000000000287805 */ /* 0x000fc4000001ff00 */
[----:B------:R-:W-:Y:S02]  /*3580*/  CS2R R38, SRZ ;  /* 0x0000000000267805 */ /* 0x000fe4000001ff00 */
[----:B------:R-:W-:Y:S01]  /*3590*/  CS2R R36, SRZ ;  /* 0x0000000000247805 */ /* 0x000fe2000001ff00 */
[----:B------:R-:W-:Y:S06]  /*35a0*/  @P0 BRA `(.L_x_25966) ;  /* 0x0000001000b00947 */ /* 0x000fec0003800000 */
[----:B----4-:R-:W3:Y:S01]  /*35b0*/  I2F.RP R12, R0 ;  /* 0x00000000000c7306 */ /* 0x010ee20000209400 */
[----:B------:R-:W4:Y:S01]  /*35c0*/  LDCU UR4, c[0x0][0x3c8] ;  /* 0x00007900ff0477ac */ /* 0x000f220008000800 */
[----:B------:R-:W-:Y:S01]  /*35d0*/  SHF.L.U32 R13, R2, 0x4, RZ ;  /* 0x00000004020d7819 */ /* 0x000fe200000006ff */
[----:B------:R-:W-:Y:S01]  /*35e0*/  VIADD R6, R6, 0x1a0 ;  /* 0x000001a006067836 */ /* 0x000fe20000000000 */
[----:B0-----:R-:W-:Y:S01]  /*35f0*/  SHF.L.U32 R34, R2, 0x2, RZ ;  /* 0x0000000202227819 */ /* 0x001fe200000006ff */
[----:B------:R-:W0:Y:S01]  /*3600*/  LDCU UR5, c[0x0][0x3fc] ;  /* 0x00007f80ff0577ac */ /* 0x000e220008000800 */
[----:B-1----:R-:W-:Y:S01]  /*3610*/  IMAD.WIDE.U32 R8, R32, 0x4, RZ ;  /* 0x0000000420087825 */ /* 0x002fe200078e00ff */
[----:B------:R-:W-:Y:S02]  /*3620*/  LOP3.LUT R13, R13, 0x30, RZ, 0xe2, !PT ;  /* 0x000000300d0d7812 */ /* 0x000fe400078ee2ff */
[----:B------:R-:W-:Y:S01]  /*3630*/  CS2R R44, SRZ ;  /* 0x00000000002c7805 */ /* 0x000fe2000001ff00 */
[----:B------:R-:W1:Y:S01]  /*3640*/  LDCU.64 UR10, c[0x0][0x3b8] ;  /* 0x00007700ff0a77ac */ /* 0x000e620008000a00 */
[C---:B------:R-:W-:Y:S01]  /*3650*/  IMAD R7, R4.reuse, 0x10, R7 ;  /* 0x0000001004077824 */ /* 0x040fe200078e0207 */
[----:B------:R-:W-:Y:S01]  /*3660*/  LEA R6, R5, R6, 0x18 ;  /* 0x0000000605067211 */ /* 0x000fe200078ec0ff */
[----:B------:R-:W-:Y:S01]  /*3670*/  IMAD.MOV.U32 R46, RZ, RZ, RZ ;  /* 0x000000ffff2e7224 */ /* 0x000fe200078e00ff */
[----:B------:R-:W-:-:S02]  /*3680*/  LEA R13, R4, R13, 0x6 ;  /* 0x0000000d040d7211 */ /* 0x000fc400078e30ff */
[----:B------:R-:W-:Y:S01]  /*3690*/  CS2R R42, SRZ ;  /* 0x00000000002a7805 */ /* 0x000fe2000001ff00 */
[----:B---3--:R-:W3:Y:S01]  /*36a0*/  MUFU.RCP R12, R12 ;  /* 0x0000000c000c7308 */ /* 0x008ee20000001000 */
[----:B------:R-:W-:Y:S02]  /*36b0*/  IADD3 R31, PT, PT, R7, 0x1, RZ ;  /* 0x00000001071f7810 */ /* 0x000fe40007ffe0ff */
[----:B------:R-:W-:Y:S01]  /*36c0*/  CS2R R40, SRZ ;  /* 0x0000000000287805 */ /* 0x000fe2000001ff00 */
[----:B------:R-:W-:Y:S01]  /*36d0*/  IMAD.IADD R29, R6, 0x1, R13 ;  /* 0x00000001061d7824 */ /* 0x000fe200078e020d */
[----:B----4-:R-:W-:Y:S01]  /*36e0*/  UIMAD UR4, UR16, UR4, URZ ;  /* 0x00000004100472a4 */ /* 0x010fe2000f8e02ff */
[----:B------:R-:W-:Y:S02]  /*36f0*/  LOP3.LUT R30, R34, 0xc, RZ, 0xc0, !PT ;  /* 0x0000000c221e7812 */ /* 0x000fe400078ec0ff */
[----:B------:R-:W-:Y:S02]  /*3700*/  CS2R R38, SRZ ;  /* 0x0000000000267805 */ /* 0x000fe4000001ff00 */
[----:B------:R-:W-:-:S02]  /*3710*/  IADD3 R33, PT, PT, -R33, R32, RZ ;  /* 0x0000002021217210 */ /* 0x000fc40007ffe1ff */
[----:B------:R-:W-:Y:S02]  /*3720*/  CS2R R36, SRZ ;  /* 0x0000000000247805 */ /* 0x000fe4000001ff00 */
[----:B0-----:R-:W-:Y:S01]  /*3730*/  MOV R7, UR5 ;  /* 0x0000000500077c02 */ /* 0x001fe20008000f00 */
[----:B------:R-:W-:Y:S01]  /*3740*/  IMAD.MOV.U32 R35, RZ, RZ, RZ ;  /* 0x000000ffff237224 */ /* 0x000fe200078e00ff */
[----:B------:R-:W-:Y:S02]  /*3750*/  MOV R15, UR4 ;  /* 0x00000004000f7c02 */ /* 0x000fe40008000f00 */
[----:B------:R-:W-:Y:S01]  /*3760*/  IADD3 R32, PT, PT, R32, 0x1, RZ ;  /* 0x0000000120207810 */ /* 0x000fe20007ffe0ff */
[----:B------:R-:W0:Y:S02]  /*3770*/  LDCU UR4, c[0x0][0x3e0] ;  /* 0x00007c00ff0477ac */ /* 0x000e240008000800 */
[----:B------:R-:W-:Y:S01]  /*3780*/  IMAD.WIDE R8, R15, 0x4, R8 ;  /* 0x000000040f087825 */ /* 0x000fe200078e0208 */
[----:B---3--:R-:W-:-:S02]  /*3790*/  IADD3 R10, PT, PT, R12, 0xffffffe, RZ ;  /* 0x0ffffffe0c0a7810 */ /* 0x008fc40007ffe0ff */
[----:B------:R-:W-:Y:S02]  /*37a0*/  LOP3.LUT R34, R34, 0x7c, RZ, 0xc0, !PT ;  /* 0x0000007c22227812 */ /* 0x000fe400078ec0ff */
[----:B------:R3:W4:Y:S01]  /*37b0*/  F2I.FTZ.U32.TRUNC.NTZ R11, R10 ;  /* 0x0000000a000b7305 */ /* 0x000722000021f000 */
[----:B-1----:R-:W-:Y:S02]  /*37c0*/  IADD3 R28, P0, PT, R8, UR10, RZ ;  /* 0x0000000a081c7c10 */ /* 0x002fe4000ff1e0ff */
[----:B------:R-:W-:Y:S02]  /*37d0*/  IADD3 R30, PT, PT, R31, R30, RZ ;  /* 0x0000001e1f1e7210 */ /* 0x000fe40007ffe0ff */
[----:B------:R-:W-:Y:S02]  /*37e0*/  IADD3 R7, PT, PT, -R7, UR14, RZ ;  /* 0x0000000e07077c10 */ /* 0x000fe4000fffe1ff */
[----:B---3--:R-:W-:Y:S01]  /*37f0*/  MOV R10, RZ ;  /* 0x000000ff000a7202 */ /* 0x008fe20000000f00 */
[----:B0-----:R-:W-:Y:S01]  /*3800*/  UIMAD UR4, UR15, UR4, URZ ;  /* 0x000000040f0472a4 */ /* 0x001fe2000f8e02ff */
[----:B----4-:R-:W-:-:S03]  /*3810*/  IMAD.MOV R12, RZ, RZ, -R11 ;  /* 0x000000ffff0c7224 */ /* 0x010fc600078e0a0b */
[----:B------:R-:W-:Y:S02]  /*3820*/  USHF.R.S32.HI UR5, URZ, 0x1f, UR4 ;  /* 0x0000001fff057899 */ /* 0x000fe40008011404 */
[----:B------:R-:W-:Y:S02]  /*3830*/  MOV R50, UR4 ;  /* 0x0000000400327c02 */ /* 0x000fe40008000f00 */
[----:B------:R-:W-:Y:S02]  /*3840*/  MOV R5, R12 ;  /* 0x0000000c00057202 */ /* 0x000fe40000000f00 */
[----:B------:R-:W-:-:S03]  /*3850*/  IMAD.U32 R51, RZ, RZ, UR5 ;  /* 0x00000005ff337e24 */ /* 0x000fc6000f8e00ff */
[----:B------:R-:W-:Y:S01]  /*3860*/  IMAD R13, R5, R0, RZ ;  /* 0x00000000050d7224 */ /* 0x000fe200078e02ff */
[----:B------:R-:W-:-:S03]  /*3870*/  IADD3.X R5, PT, PT, R9, UR11, RZ, P0, !PT ;  /* 0x0000000b09057c10 */ /* 0x000fc600087fe4ff */
[----:B------:R-:W-:-:S07]  /*3880*/  IMAD.HI.U32 R6, R11, R13, R10 ;  /* 0x0000000d0b067227 */ /* 0x000fce00078e000a */
.L_x_25969:
        /* <DEDUP_REMOVED lines=22> */
[----:B------:R-:W-:-:S05]  /*39f0*/  @P0 VIADD R11, R11, 0x1 ;  /* 0x000000010b0b0836 */ /* 0x000fca0000000000 */
[----:B------:R-:W-:-:S04]  /*3a00*/  MOV R12, R11 ;  /* 0x0000000b000c7202 */ /* 0x000fc80000000f00 */
[----:B------:R-:W-:Y:S01]  /*3a10*/  @!P2 IADD3 R12, PT, PT, -R12, RZ, RZ ;  /* 0x000000ff0c0ca210 */ /* 0x000fe20007ffe1ff */
[----:B0-----:R-:W-:Y:S01]  /*3a20*/  IMAD.MOV R8, RZ, RZ, -R9 ;  /* 0x000000ffff087224 */ /* 0x001fe200078e0a09 */
[----:B------:R-:W-:Y:S02]  /*3a30*/  @!P1 LOP3.LUT R12, RZ, R13, RZ, 0x33, !PT ;  /* 0x0000000dff0c9212 */ /* 0x000fe400078e33ff */
[----:B------:R-:W-:Y:S02]  /*3a40*/  ISETP.NE.AND P2, PT, R16, RZ, PT ;  /* 0x000000ff1000720c */ /* 0x000fe40003f45270 */
[----:B------:R-:W-:Y:S01]  /*3a50*/  MOV R13, R8 ;  /* 0x00000008000d7202 */ /* 0x000fe20000000f00 */
[----:B------:R-:W-:Y:S01]  /*3a60*/  IMAD.MOV.U32 R8, RZ, RZ, RZ ;  /* 0x000000ffff087224 */ /* 0x000fe200078e00ff */
[----:B------:R-:W-:-:S03]  /*3a70*/  IADD3 R11, PT, PT, R12, UR9, RZ ;  /* 0x000000090c0b7c10 */ /* 0x000fc6000fffe0ff */
[----:B------:R-:W-:Y:S01]  /*3a80*/  IMAD R13, R13, R10, RZ ;  /* 0x0000000a0d0d7224 */ /* 0x000fe200078e02ff */
[----:B------:R-:W-:Y:S02]  /*3a90*/  IABS R14, R11 ;  /* 0x0000000b000e7213 */ /* 0x000fe40000000000 */
[----:B------:R-:W-:Y:S01]  /*3aa0*/  ISETP.GE.AND P1, PT, R11, RZ, PT ;  /* 0x000000ff0b00720c */ /* 0x000fe20003f26270 */
        /* <DEDUP_REMOVED lines=17> */
[----:B------:R-:W-:Y:S01]  /*3bc0*/  IMAD.MOV.U32 R8, RZ, RZ, R28 ;  /* 0x000000ffff087224 */ /* 0x000fe200078e001c */
[----:B------:R-:W-:-:S05]  /*3bd0*/  MOV R9, R5 ;  /* 0x0000000500097202 */ /* 0x000fca0000000f00 */
[----:B------:R-:W3:Y:S02]  /*3be0*/  LDG.E.CONSTANT R11, desc[UR12][R8.64] ;  /* 0x0000000c080b7981 */ /* 0x000ee4000c1e9900 */
[----:B---3--:R-:W-:-:S03]  /*3bf0*/  IMAD.WIDE R10, R11, UR22, R50 ;  /* 0x000000160b0a7c25 */ /* 0x008fc6000f8e0232 */
[----:B------:R-:W-:-:S04]  /*3c00*/  IADD3 R10, P1, PT, R34, R10, RZ ;  /* 0x0000000a220a7210 */ /* 0x000fc80007f3e0ff */
[----:B------:R-:W-:Y:S02]  /*3c10*/  IADD3.X R11, PT, PT, RZ, R11, RZ, P1, !PT ;  /* 0x0000000bff0b7210 */ /* 0x000fe40000ffe4ff */
[----:B--2--5:R-:W-:-:S04]  /*3c20*/  LEA R52, P1, R10, UR6, 0x2 ;  /* 0x000000060a347c11 */ /* 0x024fc8000f8210ff */
[----:B------:R-:W-:-:S05]  /*3c30*/  LEA.HI.X R53, R10, UR7, R11, 0x2, P1 ;  /* 0x000000070a357c11 */ /* 0x000fca00088f140b */
[----:B------:R-:W2:Y:S04]  /*3c40*/  LDG.E.128.CONSTANT R12, desc[UR12][R52.64] ;  /* 0x0000000c340c7981 */ /* 0x000ea8000c1e9d00 */
[----:B------:R-:W3:Y:S04]  /*3c50*/  LDG.E.128.CONSTANT R16, desc[UR12][R52.64+0x200] ;  /* 0x0002000c34107981 */ /* 0x000ee8000c1e9d00 */
[----:B------:R-:W4:Y:S04]  /*3c60*/  LDG.E.128.CONSTANT R20, desc[UR12][R52.64+0x400] ;  /* 0x0004000c34147981 */ /* 0x000f28000c1e9d00 */
[----:B------:R-:W4:Y:S01]  /*3c70*/  LDG.E.128.CONSTANT R24, desc[UR12][R52.64+0x600] ;  /* 0x0006000c34187981 */ /* 0x000f22000c1e9d00 */
[----:B------:R-:W-:Y:S01]  /*3c80*/  ISETP.NE.AND P1, PT, R33, -0x1, PT ;  /* 0xffffffff2100780c */ /* 0x000fe20003f25270 */
[----:B------:R-:W-:-:S12]  /*3c90*/  VIADD R48, R30, 0xffffffff ;  /* 0xffffffff1e307836 */ /* 0x000fd80000000000 */
[C---:B------:R-:W-:Y:S01]  /*3ca0*/  @!P1 VIADD R8, R30.reuse, 0x1 ;  /* 0x000000011e089836 */ /* 0x040fe20000000000 */
[----:B------:R-:W-:Y:S02]  /*3cb0*/  @!P1 ISETP.GE.AND P5, PT, R30, UR20, PT ;  /* 0x000000141e009c0c */ /* 0x000fe4000bfa6270 */
[----:B------:R-:W-:Y:S02]  /*3cc0*/  @!P1 ISETP.GE.AND P4, PT, R48, UR20, PT ;  /* 0x0000001430009c0c */ /* 0x000fe4000bf86270 */
[----:B------:R-:W-:Y:S02]  /*3cd0*/  @!P1 ISETP.GE.AND P6, PT, R8, UR20, PT ;  /* 0x0000001408009c0c */ /* 0x000fe4000bfc6270 */
[----:B------:R-:W-:-:S04]  /*3ce0*/  @!P1 IADD3 R8, PT, PT, R30, 0x2, RZ ;  /* 0x000000021e089810 */ /* 0x000fc80007ffe0ff */
[----:B------:R-:W-:Y:S02]  /*3cf0*/  @!P1 ISETP.GE.AND P3, PT, R8, UR20, PT ;  /* 0x0000001408009c0c */ /* 0x000fe4000bf66270 */
[----:B------:R-:W-:-:S04]  /*3d00*/  @!P1 IADD3 R8, PT, PT, R30, 0x1, RZ ;  /* 0x000000011e089810 */ /* 0x000fc80007ffe0ff */
[----:B------:R-:W-:Y:S02]  /*3d10*/  @!P1 ISETP.GE.AND P2, PT, R8, UR20, PT ;  /* 0x0000001408009c0c */ /* 0x000fe4000bf46270 */
[----:B------:R-:W0:Y:S01]  /*3d20*/  LDS.128 R8, [R29] ;  /* 0x000000001d087984 */ /* 0x000e220000000c00 */
[----:B--2---:R-:W-:Y:S02]  /*3d30*/  @!P1 FSEL R13, R13, RZ, !P5 ;  /* 0x000000ff0d0d9208 */ /* 0x004fe40006800000 */
[----:B------:R-:W-:Y:S02]  /*3d40*/  @!P1 FSEL R12, R12, RZ, !P4 ;  /* 0x000000ff0c0c9208 */ /* 0x000fe40006000000 */
[----:B------:R-:W-:Y:S01]  /*3d50*/  @!P1 FSEL R14, R14, RZ, !P6 ;  /* 0x000000ff0e0e9208 */ /* 0x000fe20007000000 */
[----:B0-----:R-:W-:Y:S01]  /*3d60*/  FMUL.FTZ R13, R9, R13 ;  /* 0x0000000d090d7220 */ /* 0x001fe20000410000 */
[----:B------:R-:W-:Y:S02]  /*3d70*/  @!P1 ISETP.GE.AND P5, PT, R30, UR20, PT ;  /* 0x000000141e009c0c */ /* 0x000fe4000bfa6270 */
[----:B------:R-:W-:Y:S01]  /*3d80*/  @!P1 ISETP.GE.AND P4, PT, R48, UR20, PT ;  /* 0x0000001430009c0c */ /* 0x000fe2000bf86270 */
[----:B------:R-:W-:Y:S01]  /*3d90*/  FFMA.FTZ R13, R8, R12, R13 ;  /* 0x0000000c080d7223 */ /* 0x000fe2000001000d */
[----:B------:R-:W-:-:S02]  /*3da0*/  @!P1 FSEL R15, R15, RZ, !P3 ;  /* 0x000000ff0f0f9208 */ /* 0x000fc40005800000 */
[----:B------:R-:W-:Y:S01]  /*3db0*/  @!P1 IADD3 R12, PT, PT, R30, 0x2, RZ ;  /* 0x000000021e0c9810 */ /* 0x000fe20007ffe0ff */
[----:B------:R-:W-:Y:S01]  /*3dc0*/  FFMA.FTZ R14, R10, R14, R13 ;  /* 0x0000000e0a0e7223 */ /* 0x000fe2000001000d */
[----:B------:R-:W-:Y:S02]  /*3dd0*/  @!P1 ISETP.GE.AND P3, PT, R30, UR20, PT ;  /* 0x000000141e009c0c */ /* 0x000fe4000bf66270 */
[----:B---3--:R-:W-:Y:S01]  /*3de0*/  @!P1 FSEL R17, R17, RZ, !P5 ;  /* 0x000000ff11119208 */ /* 0x008fe20006800000 */
[----:B------:R-:W-:Y:S01]  /*3df0*/  FFMA.FTZ R15, R11, R15, R14 ;  /* 0x0000000f0b0f7223 */ /* 0x000fe2000001000e */
[----:B------:R-:W-:Y:S02]  /*3e00*/  @!P1 FSEL R16, R16, RZ, !P4 ;  /* 0x000000ff10109208 */ /* 0x000fe40006000000 */
[----:B------:R-:W-:Y:S01]  /*3e10*/  @!P1 IADD3 R13, PT, PT, R30, 0x1, RZ ;  /* 0x000000011e0d9810 */ /* 0x000fe20007ffe0ff */
[----:B------:R-:W-:Y:S01]  /*3e20*/  FMUL.FTZ R17, R9, R17 ;  /* 0x0000001109117220 */ /* 0x000fe20000410000 */
[----:B------:R-:W-:Y:S01]  /*3e30*/  @!P1 ISETP.GE.AND P5, PT, R12, UR20, PT ;  /* 0x000000140c009c0c */ /* 0x000fe2000bfa6270 */
[----:B------:R-:W-:Y:S01]  /*3e40*/  @!P1 VIADD R12, R30, 0x1 ;  /* 0x000000011e0c9836 */ /* 0x000fe20000000000 */
[----:B------:R-:W-:Y:S01]  /*3e50*/  @!P1 ISETP.GE.AND P4, PT, R48, UR20, PT ;  /* 0x0000001430009c0c */ /* 0x000fe2000bf86270 */
[----:B------:R-:W-:Y:S01]  /*3e60*/  FFMA.FTZ R17, R8, R16, R17 ;  /* 0x0000001008117223 */ /* 0x000fe20000010011 */
[----:B----4-:R-:W-:Y:S01]  /*3e70*/  @!P1 FSEL R21, R21, RZ, !P3 ;  /* 0x000000ff15159208 */ /* 0x010fe20005800000 */
[----:B------:R-:W-:Y:S01]  /*3e80*/  FADD.FTZ R46, R46, R15 ;  /* 0x0000000f2e2e7221 */ /* 0x000fe20000010000 */
[----:B------:R-:W-:-:S02]  /*3e90*/  @!P1 FSEL R18, R18, RZ, !P2 ;  /* 0x000000ff12129208 */ /* 0x000fc40005000000 */
[----:B------:R-:W-:Y:S01]  /*3ea0*/  @!P1 ISETP.GE.AND P2, PT, R13, UR20, PT ;  /* 0x000000140d009c0c */ /* 0x000fe2000bf46270 */
[----:B------:R-:W-:Y:S01]  /*3eb0*/  FMUL.FTZ R13, R9, R21 ;  /* 0x00000015090d7220 */ /* 0x000fe20000410000 */
[----:B------:R-:W-:Y:S01]  /*3ec0*/  @!P1 FSEL R19, R19, RZ, !P5 ;  /* 0x000000ff13139208 */ /* 0x000fe20006800000 */
[----:B------:R-:W-:Y:S01]  /*3ed0*/  FFMA.FTZ R18, R10, R18, R17 ;  /* 0x000000120a127223 */ /* 0x000fe20000010011 */
[----:B------:R-:W-:Y:S02]  /*3ee0*/  @!P1 FSEL R20, R20, RZ, !P4 ;  /* 0x000000ff14149208 */ /* 0x000fe40006000000 */
[----:B------:R-:W-:Y:S01]  /*3ef0*/  @!P1 ISETP.GE.AND P5, PT, R30, UR20, PT ;  /* 0x000000141e009c0c */ /* 0x000fe2000bfa6270 */
[----:B------:R-:W-:Y:S01]  /*3f00*/  FFMA.FTZ R21, R11, R19, R18 ;  /* 0x000000130b157223 */ /* 0x000fe20000010012 */
[----:B------:R-:W-:Y:S01]  /*3f10*/  @!P1 FSEL R22, R22, RZ, !P2 ;  /* 0x000000ff16169208 */ /* 0x000fe20005000000 */
[----:B------:R-:W-:Y:S01]  /*3f20*/  FFMA.FTZ R13, R8, R20, R13 ;  /* 0x00000014080d7223 */ /* 0x000fe2000001000d */
[----:B------:R-:W-:Y:S01]  /*3f30*/  @!P1 ISETP.GE.AND P4, PT, R48, UR20, PT ;  /* 0x0000001430009c0c */ /* 0x000fe2000bf86270 */
[----:B------:R-:W2:Y:S01]  /*3f40*/  LDG.E.128.CONSTANT R16, desc[UR12][R52.64+0x800] ;  /* 0x0008000c34107981 */ /* 0x000ea2000c1e9d00 */
[----:B------:R-:W-:Y:S01]  /*3f50*/  @!P1 FSEL R25, R25, RZ, !P5 ;  /* 0x000000ff19199208 */ /* 0x000fe20006800000 */
[----:B------:R-:W-:Y:S01]  /*3f60*/  FFMA.FTZ R22, R10, R22, R13 ;  /* 0x000000160a167223 */ /* 0x000fe2000001000d */
[----:B------:R-:W-:-:S02]  /*3f70*/  @!P1 ISETP.GE.AND P3, PT, R12, UR20, PT ;  /* 0x000000140c009c0c */ /* 0x000fc4000bf66270 */
[----:B------:R-:W-:Y:S01]  /*3f80*/  @!P1 FSEL R24, R24, RZ, !P4 ;  /* 0x000000ff18189208 */ /* 0x000fe20006000000 */
[----:B------:R-:W-:Y:S01]  /*3f90*/  FMUL.FTZ R25, R9, R25 ;  /* 0x0000001909197220 */ /* 0x000fe20000410000 */
[C---:B------:R-:W-:Y:S02]  /*3fa0*/  @!P1 IADD3 R13, PT, PT, R30.reuse, 0x2, RZ ;  /* 0x000000021e0d9810 */ /* 0x040fe40007ffe0ff */
[----:B------:R-:W-:Y:S01]  /*3fb0*/  @!P1 IADD3 R12, PT, PT, R30, 0x2, RZ ;  /* 0x000000021e0c9810 */ /* 0x000fe20007ffe0ff */
[----:B------:R-:W-:Y:S01]  /*3fc0*/  FFMA.FTZ R25, R8, R24, R25 ;  /* 0x0000001808197223 */ /* 0x000fe20000010019 */
[----:B------:R-:W-:Y:S02]  /*3fd0*/  @!P1 FSEL R26, R26, RZ, !P3 ;  /* 0x000000ff1a1a9208 */ /* 0x000fe40005800000 */
[----:B------:R-:W-:Y:S02]  /*3fe0*/  @!P1 ISETP.GE.AND P3, PT, R13, UR20, PT ;  /* 0x000000140d009c0c */ /* 0x000fe4000bf66270 */
[----:B------:R-:W-:Y:S01]  /*3ff0*/  @!P1 ISETP.GE.AND P2, PT, R12, UR20, PT ;  /* 0x000000140c009c0c */ /* 0x000fe2000bf46270 */
[----:B------:R-:W-:Y:S01]  /*4000*/  FFMA.FTZ R26, R10, R26, R25 ;  /* 0x0000001a0a1a7223 */ /* 0x000fe20000010019 */
[----:B------:R-:W3:Y:S01]  /*4010*/  LDG.E.128.CONSTANT R12, desc[UR12][R52.64+0xa00] ;  /* 0x000a000c340c7981 */ /* 0x000ee2000c1e9d00 */
[----:B------:R-:W-:-:S05]  /*4020*/  @!P1 FSEL R27, R27, RZ, !P3 ;  /* 0x000000ff1b1b9208 */ /* 0x000fca0005800000 */
[----:B------:R-:W-:Y:S02]  /*4030*/  FFMA.FTZ R20, R11, R27, R26 ;  /* 0x0000001b0b147223 */ /* 0x000fe4000001001a */
[----:B------:R-:W4:Y:S01]  /*4040*/  LDG.E.128.CONSTANT R24, desc[UR12][R52.64+0xc00] ;  /* 0x000c000c34187981 */ /* 0x000f22000c1e9d00 */
[----:B------:R-:W-:Y:S01]  /*4050*/  @!P1 FSEL R23, R23, RZ, !P2 ;  /* 0x000000ff17179208 */ /* 0x000fe20005000000 */
[----:B------:R-:W-:Y:S01]  /*4060*/  FADD.FTZ R43, R43, R20 ;  /* 0x000000142b2b7221 */ /* 0x000fe20000010000 */
[----:B------:R-:W-:-:S03]  /*4070*/  @!P1 VIADD R20, R30, 0x1 ;  /* 0x000000011e149836 */ /* 0x000fc60000000000 */
[----:B------:R-:W-:Y:S01]  /*4080*/  FFMA.FTZ R23, R11, R23, R22 ;  /* 0x000000170b177223 */ /* 0x000fe20000010016 */
[----:B------:R-:W-:Y:S01]  /*4090*/  FADD.FTZ R45, R45, R21 ;  /* 0x000000152d2d7221 */ /* 0x000fe20000010000 */
[----:B------:R-:W-:Y:S02]  /*40a0*/  @!P1 ISETP.GE.AND P4, PT, R20, UR20, PT ;  /* 0x0000001414009c0c */ /* 0x000fe4000bf86270 */
[----:B------:R-:W-:Y:S01]  /*40b0*/  FADD.FTZ R44, R44, R23 ;  /* 0x000000172c2c7221 */ /* 0x000fe20000010000 */
[C---:B------:R-:W-:Y:S02]  /*40c0*/  @!P1 ISETP.GE.AND P3, PT, R20.reuse, UR20, PT ;  /* 0x0000001414009c0c */ /* 0x040fe4000bf66270 */
[----:B------:R-:W-:Y:S02]  /*40d0*/  @!P1 ISETP.GE.AND P2, PT, R20, UR20, PT ;  /* 0x0000001414009c0c */ /* 0x000fe4000bf46270 */
[----:B------:R-:W4:Y:S01]  /*40e0*/  LDG.E.128.CONSTANT R20, desc[UR12][R52.64+0xe00] ;  /* 0x000e000c34147981 */ /* 0x000f22000c1e9d00 */
[----:B------:R-:W-:-:S02]  /*40f0*/  @!P1 ISETP.GE.AND P6, PT, R30, UR20, PT ;  /* 0x000000141e009c0c */ /* 0x000fc4000bfc6270 */
[----:B------:R-:W-:Y:S02]  /*4100*/  @!P1 ISETP.GE.AND P5, PT, R48, UR20, PT ;  /* 0x0000001430009c0c */ /* 0x000fe4000bfa6270 */
[----:B--2---:R-:W-:Y:S02]  /*4110*/  @!P1 FSEL R17, R17, RZ, !P6 ;  /* 0x000000ff11119208 */ /* 0x004fe40007000000 */
[----:B------:R-:W-:Y:S02]  /*4120*/  @!P1 ISETP.GE.AND P6, PT, R30, UR20, PT ;  /* 0x000000141e009c0c */ /* 0x000fe4000bfc6270 */
[----:B------:R-:W-:Y:S02]  /*4130*/  @!P1 FSEL R16, R16, RZ, !P5 ;  /* 0x000000ff10109208 */ /* 0x000fe40006800000 */
[----:B------:R-:W-:Y:S02]  /*4140*/  @!P1 ISETP.GE.AND P5, PT, R48, UR20, PT ;  /* 0x0000001430009c0c */ /* 0x000fe4000bfa6270 */
[----:B---3--:R-:W-:-:S02]  /*4150*/  @!P1 FSEL R13, R13, RZ, !P6 ;  /* 0x000000ff0d0d9208 */ /* 0x008fc40007000000 */
[----:B------:R-:W-:Y:S02]  /*4160*/  @!P1 ISETP.GE.AND P6, PT, R30, UR20, PT ;  /* 0x000000141e009c0c */ /* 0x000fe4000bfc6270 */
[----:B------:R-:W-:Y:S01]  /*4170*/  @!P1 FSEL R12, R12, RZ, !P5 ;  /* 0x000000ff0c0c9208 */ /* 0x000fe20006800000 */
[----:B------:R-:W-:Y:S01]  /*4180*/  FMUL.FTZ R13, R9, R13 ;  /* 0x0000000d090d7220 */ /* 0x000fe20000410000 */
[----:B------:R-:W-:Y:S02]  /*4190*/  @!P1 ISETP.GE.AND P5, PT, R48, UR20, PT ;  /* 0x0000001430009c0c */ /* 0x000fe4000bfa6270 */
[----:B----4-:R-:W-:Y:S01]  /*41a0*/  @!P1 FSEL R25, R25, RZ, !P6 ;  /* 0x000000ff19199208 */ /* 0x010fe20007000000 */
[----:B------:R-:W-:Y:S01]  /*41b0*/  FFMA.FTZ R13, R8, R12, R13 ;  /* 0x0000000c080d7223 */ /* 0x000fe2000001000d */
[----:B------:R-:W-:Y:S02]  /*41c0*/  @!P1 FSEL R14, R14, RZ, !P3 ;  /* 0x000000ff0e0e9208 */ /* 0x000fe40005800000 */
[----:B------:R-:W-:Y:S01]  /*41d0*/  @!P1 FSEL R24, R24, RZ, !P5 ;  /* 0x000000ff18189208 */ /* 0x000fe20006800000 */
[C---:B------:R-:W-:Y:S01]  /*41e0*/  FMUL.FTZ R25, R9.reuse, R25 ;  /* 0x0000001909197220 */ /* 0x040fe20000410000 */
[----:B------:R-:W-:Y:S01]  /*41f0*/  @!P1 IADD3 R12, PT, PT, R30, 0x2, RZ ;  /* 0x000000021e0c9810 */ /* 0x000fe20007ffe0ff */
[----:B------:R-:W-:Y:S01]  /*4200*/  FMUL.FTZ R17, R9, R17 ;  /* 0x0000001109117220 */ /* 0x000fe20000410000 */
[----:B------:R-:W-:Y:S01]  /*4210*/  FFMA.FTZ R14, R10, R14, R13 ;  /* 0x0000000e0a0e7223 */ /* 0x000fe2000001000d */
[----:B------:R-:W-:Y:S01]  /*4220*/  @!P1 FSEL R18, R18, RZ, !P4 ;  /* 0x000000ff12129208 */ /* 0x000fe20006000000 */
[----:B------:R-:W-:Y:S01]  /*4230*/  FFMA.FTZ R25, R8, R24, R25 ;  /* 0x0000001808197223 */ /* 0x000fe20000010019 */
[----:B------:R-:W-:-:S02]  /*4240*/  @!P1 FSEL R26, R26, RZ, !P2 ;  /* 0x000000ff1a1a9208 */ /* 0x000fc40005000000 */
[----:B------:R-:W-:Y:S01]  /*4250*/  @!P1 IADD3 R13, PT, PT, R30, 0x2, RZ ;  /* 0x000000021e0d9810 */ /* 0x000fe20007ffe0ff */
[----:B------:R-:W-:Y:S01]  /*4260*/  FFMA.FTZ R17, R8, R16, R17 ;  /* 0x0000001008117223 */ /* 0x000fe20000010011 */
[C---:B------:R-:W-:Y:S02]  /*4270*/  @!P1 ISETP.GE.AND P2, PT, R12.reuse, UR20, PT ;  /* 0x000000140c009c0c */ /* 0x040fe4000bf46270 */
[----:B------:R-:W-:Y:S01]  /*4280*/  @!P1 ISETP.GE.AND P4, PT, R12, UR20, PT ;  /* 0x000000140c009c0c */ /* 0x000fe2000bf86270 */
[C---:B------:R-:W-:Y:S01]  /*4290*/  FFMA.FTZ R26, R10.reuse, R26, R25 ;  /* 0x0000001a0a1a7223 */ /* 0x040fe20000010019 */
[----:B------:R-:W-:Y:S01]  /*42a0*/  @!P1 ISETP.GE.AND P3, PT, R13, UR20, PT ;  /* 0x000000140d009c0c */ /* 0x000fe2000bf66270 */
[----:B------:R-:W-:Y:S01]  /*42b0*/  FFMA.FTZ R18, R10, R18, R17 ;  /* 0x000000120a127223 */ /* 0x000fe20000010011 */
[----:B------:R-:W-:Y:S02]  /*42c0*/  @!P1 FSEL R19, R19, RZ, !P2 ;  /* 0x000000ff13139208 */ /* 0x000fe40005000000 */
[----:B------:R-:W-:Y:S01]  /*42d0*/  @!P1 FSEL R27, R27, RZ, !P4 ;  /* 0x000000ff1b1b9208 */ /* 0x000fe20006000000 */
[----:B------:R-:W-:Y:S01]  /*42e0*/  @!P1 VIADD R12, R30, 0x1 ;  /* 0x000000011e0c9836 */ /* 0x000fe20000000000 */
[----:B------:R-:W-:Y:S01]  /*42f0*/  @!P1 FSEL R15, R15, RZ, !P3 ;  /* 0x000000ff0f0f9208 */ /* 0x000fe20005800000 */
[----:B------:R-:W-:-:S02]  /*4300*/  FFMA.FTZ R19, R11, R19, R18 ;  /* 0x000000130b137223 */ /* 0x000fc40000010012 */
[C---:B------:R-:W-:Y:S01]  /*4310*/  FFMA.FTZ R13, R11.reuse, R27, R26 ;  /* 0x0000001b0b0d7223 */ /* 0x040fe2000001001a */
[----:B------:R-:W-:Y:S01]  /*4320*/  @!P1 ISETP.GE.AND P2, PT, R12, UR20, PT ;  /* 0x000000140c009c0c */ /* 0x000fe2000bf46270 */
[----:B------:R-:W2:Y:S01]  /*4330*/  LDG.E.128.CONSTANT R24, desc[UR12][R52.64+0x1000] ;  /* 0x0010000c34187981 */ /* 0x000ea2000c1e9d00 */
[----:B------:R-:W-:Y:S01]  /*4340*/  FFMA.FTZ R14, R11, R15, R14 ;  /* 0x0000000f0b0e7223 */ /* 0x000fe2000001000e */
[----:B------:R-:W-:Y:S01]  /*4350*/  @!P1 IADD3 R12, PT, PT, R30, 0x2, RZ ;  /* 0x000000021e0c9810 */ /* 0x000fe20007ffe0ff */
[----:B------:R-:W-:Y:S01]  /*4360*/  FADD.FTZ R42, R42, R19 ;  /* 0x000000132a2a7221 */ /* 0x000fe20000010000 */
[----:B------:R-:W-:Y:S01]  /*4370*/  @!P1 ISETP.GE.AND P6, PT, R30, UR20, PT ;  /* 0x000000141e009c0c */ /* 0x000fe2000bfc6270 */
[----:B------:R-:W3:Y:S01]  /*4380*/  LDG.E.128.CONSTANT R16, desc[UR12][R52.64+0x1200] ;  /* 0x0012000c34107981 */ /* 0x000ee2000c1e9d00 */
[----:B------:R-:W-:Y:S01]  /*4390*/  @!P1 FSEL R22, R22, RZ, !P2 ;  /* 0x000000ff16169208 */ /* 0x000fe20005000000 */
[----:B------:R-:W-:Y:S01]  /*43a0*/  FADD.FTZ R41, R41, R14 ;  /* 0x0000000e29297221 */ /* 0x000fe20000010000 */
[----:B------:R-:W-:Y:S01]  /*43b0*/  @!P1 ISETP.GE.AND P2, PT, R12, UR20, PT ;  /* 0x000000140c009c0c */ /* 0x000fe2000bf46270 */
[----:B------:R-:W-:Y:S01]  /*43c0*/  FADD.FTZ R40, R40, R13 ;  /* 0x0000000d28287221 */ /* 0x000fe20000010000 */
[----:B------:R-:W-:Y:S01]  /*43d0*/  @!P1 ISETP.GE.AND P5, PT, R48, UR20, PT ;  /* 0x0000001430009c0c */ /* 0x000fe2000bfa6270 */
[----:B------:R-:W4:Y:S01]  /*43e0*/  LDG.E.128.CONSTANT R12, desc[UR12][R52.64+0x1400] ;  /* 0x0014000c340c7981 */ /* 0x000f22000c1e9d00 */
[----:B------:R-:W-:-:S02]  /*43f0*/  @!P1 FSEL R21, R21, RZ, !P6 ;  /* 0x000000ff15159208 */ /* 0x000fc40007000000 */
[----:B------:R-:W-:-:S03]  /*4400*/  @!P1 FSEL R20, R20, RZ, !P5 ;  /* 0x000000ff14149208 */ /* 0x000fc60006800000 */
[----:B------:R-:W-:-:S04]  /*4410*/  FMUL.FTZ R21, R9, R21 ;  /* 0x0000001509157220 */ /* 0x000fc80000410000 */
[----:B------:R-:W-:Y:S01]  /*4420*/  FFMA.FTZ R21, R8, R20, R21 ;  /* 0x0000001408157223 */ /* 0x000fe20000010015 */
[----:B------:R-:W-:-:S03]  /*4430*/  @!P1 FSEL R23, R23, RZ, !P2 ;  /* 0x000000ff17179208 */ /* 0x000fc60005000000 */
[----:B------:R-:W-:Y:S01]  /*4440*/  FFMA.FTZ R22, R10, R22, R21 ;  /* 0x000000160a167223 */ /* 0x000fe20000010015 */
[C---:B------:R-:W-:Y:S02]  /*4450*/  @!P1 ISETP.GE.AND P5, PT, R48.reuse, UR20, PT ;  /* 0x0000001430009c0c */ /* 0x040fe4000bfa6270 */
[C---:B------:R-:W-:Y:S02]  /*4460*/  @!P1 ISETP.GE.AND P4, PT, R48.reuse, UR20, PT ;  /* 0x0000001430009c0c */ /* 0x040fe4000bf86270 */
[C---:B------:R-:W-:Y:S02]  /*4470*/  @!P1 ISETP.GE.AND P2, PT, R48.reuse, UR20, PT ;  /* 0x0000001430009c0c */ /* 0x040fe4000bf46270 */
[----:B------:R-:W-:Y:S01]  /*4480*/  @!P1 ISETP.GE.AND P3, PT, R48, UR20, PT ;  /* 0x0000001430009c0c */ /* 0x000fe2000bf66270 */
[----:B------:R-:W-:Y:S02]  /*4490*/  FFMA.FTZ R48, R11, R23, R22 ;  /* 0x000000170b307223 */ /* 0x000fe40000010016 */
[----:B------:R-:W4:Y:S01]  /*44a0*/  LDG.E.128.CONSTANT R20, desc[UR12][R52.64+0x1600] ;  /* 0x0016000c34147981 */ /* 0x000f22000c1e9d00 */
[----:B------:R-:W-:Y:S01]  /*44b0*/  @!P1 ISETP.GE.AND P6, PT, R30, UR20, PT ;  /* 0x000000141e009c0c */ /* 0x000fe2000bfc6270 */
[----:B------:R-:W-:Y:S01]  /*44c0*/  FADD.FTZ R39, R39, R48 ;  /* 0x0000003027277221 */ /* 0x000fe20000010000 */
[----:B--2---:R-:W-:-:S02]  /*44d0*/  @!P1 FSEL R24, R24, RZ, !P5 ;  /* 0x000000ff18189208 */ /* 0x004fc40006800000 */
[C---:B------:R-:W-:Y:S02]  /*44e0*/  @!P1 ISETP.GE.AND P5, PT, R30.reuse, UR20, PT ;  /* 0x000000141e009c0c */ /* 0x040fe4000bfa6270 */
[----:B------:R-:W-:Y:S02]  /*44f0*/  @!P1 FSEL R25, R25, RZ, !P6 ;  /* 0x000000ff19199208 */ /* 0x000fe40007000000 */
[----:B------:R-:W-:Y:S02]  /*4500*/  @!P1 ISETP.GE.AND P6, PT, R30, UR20, PT ;  /* 0x000000141e009c0c */ /* 0x000fe4000bfc6270 */
[----:B---3--:R-:W-:Y:S02]  /*4510*/  @!P1 FSEL R17, R17, RZ, !P5 ;  /* 0x000000ff11119208 */ /* 0x008fe40006800000 */
[----:B------:R-:W-:Y:S02]  /*4520*/  @!P1 FSEL R16, R16, RZ, !P4 ;  /* 0x000000ff10109208 */ /* 0x000fe40006000000 */
[----:B----4-:R-:W-:Y:S01]  /*4530*/  @!P1 FSEL R13, R13, RZ, !P6 ;  /* 0x000000ff0d0d9208 */ /* 0x010fe20007000000 */
[----:B------:R-:W-:Y:S01]  /*4540*/  FMUL.FTZ R17, R9, R17 ;  /* 0x0000001109117220 */ /* 0x000fe20000410000 */
[----:B------:R-:W-:-:S03]  /*4550*/  @!P1 FSEL R12, R12, RZ, !P2 ;  /* 0x000000ff0c0c9208 */ /* 0x000fc60005000000 */
[----:B------:R-:W-:Y:S01]  /*4560*/  FMUL.FTZ R49, R9, R13 ;  /* 0x0000000d09317220 */ /* 0x000fe20000410000 */
[----:B------:R-:W-:Y:S01]  /*4570*/  FFMA.FTZ R13, R8, R16, R17 ;  /* 0x00000010080d7223 */ /* 0x000fe20000010011 */
[----:B------:R-:W-:Y:S02]  /*4580*/  @!P1 IADD3 R16, PT, PT, R30, 0x1, RZ ;  /* 0x000000011e109810 */ /* 0x000fe40007ffe0ff */
[----:B------:R-:W-:Y:S02]  /*4590*/  FFMA.FTZ R17, R8, R12, R49 ;  /* 0x0000000c08117223 */ /* 0x000fe40000010031 */
[----:B------:R-:W-:Y:S01]  /*45a0*/  @!P1 ISETP.GE.AND P6, PT, R16, UR20, PT ;  /* 0x0000001410009c0c */ /* 0x000fe2000bfc6270 */
[----:B------:R-:W-:-:S03]  /*45b0*/  @!P1 VIADD R12, R30, 0x2 ;  /* 0x000000021e0c9836 */ /* 0x000fc60000000000 */
[----:B------:R-:W-:Y:S02]  /*45c0*/  @!P1 FSEL R18, R18, RZ, !P6 ;  /* 0x000000ff12129208 */ /* 0x000fe40007000000 */
[----:B------:R-:W-:Y:S02]  /*45d0*/  @!P1 ISETP.GE.AND P6, PT, R30, UR20, PT ;  /* 0x000000141e009c0c */ /* 0x000fe4000bfc6270 */
[----:B------:R-:W-:Y:S02]  /*45e0*/  @!P1 ISETP.GE.AND P5, PT, R16, UR20, PT ;  /* 0x0000001410009c0c */ /* 0x000fe4000bfa6270 */
[C---:B------:R-:W-:Y:S02]  /*45f0*/  @!P1 ISETP.GE.AND P2, PT, R12.reuse, UR20, PT ;  /* 0x000000140c009c0c */ /* 0x040fe4000bf46270 */
[----:B------:R-:W-:Y:S02]  /*4600*/  @!P1 ISETP.GE.AND P4, PT, R12, UR20, PT ;  /* 0x000000140c009c0c */ /* 0x000fe4000bf86270 */
[----:B------:R-:W-:-:S02]  /*4610*/  @!P1 IADD3 R12, PT, PT, R30, 0x1, RZ ;  /* 0x000000011e0c9810 */ /* 0x000fc40007ffe0ff */
[----:B------:R-:W-:Y:S02]  /*4620*/  @!P1 FSEL R21, R21, RZ, !P6 ;  /* 0x000000ff15159208 */ /* 0x000fe40007000000 */
[----:B------:R-:W-:Y:S01]  /*4630*/  @!P1 FSEL R26, R26, RZ, !P5 ;  /* 0x000000ff1a1a9208 */ /* 0x000fe20006800000 */
[C---:B------:R-:W-:Y:S01]  /*4640*/  FMUL.FTZ R25, R9.reuse, R25 ;  /* 0x0000001909197220 */ /* 0x040fe20000410000 */
[----:B------:R-:W-:Y:S02]  /*4650*/  @!P1 ISETP.GE.AND P5, PT, R12, UR20, PT ;  /* 0x000000140c009c0c */ /* 0x000fe4000bfa6270 */
[----:B------:R-:W-:Y:S01]  /*4660*/  @!P1 FSEL R20, R20, RZ, !P3 ;  /* 0x000000ff14149208 */ /* 0x000fe20005800000 */
[----:B------:R-:W-:Y:S01]  /*4670*/  FMUL.FTZ R9, R9, R21 ;  /* 0x0000001509097220 */ /* 0x000fe20000410000 */
[----:B------:R-:W-:Y:S02]  /*4680*/  @!P1 IADD3 R12, PT, PT, R30, 0x2, RZ ;  /* 0x000000021e0c9810 */ /* 0x000fe40007ffe0ff */
[----:B------:R-:W-:Y:S01]  /*4690*/  @!P1 ISETP.GE.AND P3, PT, R16, UR20, PT ;  /* 0x0000001410009c0c */ /* 0x000fe2000bf66270 */
[----:B------:R-:W-:Y:S01]  /*46a0*/  FFMA.FTZ R25, R8, R24, R25 ;  /* 0x0000001808197223 */ /* 0x000fe20000010019 */
[----:B------:R-:W-:Y:S01]  /*46b0*/  @!P1 FSEL R14, R14, RZ, !P5 ;  /* 0x000000ff0e0e9208 */ /* 0x000fe20006800000 */
[----:B------:R-:W-:Y:S01]  /*46c0*/  FFMA.FTZ R9, R8, R20, R9 ;  /* 0x0000001408097223 */ /* 0x000fe20000010009 */
[----:B------:R-:W-:-:S02]  /*46d0*/  @!P1 ISETP.GE.AND P5, PT, R12, UR20, PT ;  /* 0x000000140c009c0c */ /* 0x000fc4000bfa6270 */
[----:B------:R-:W-:Y:S02]  /*46e0*/  @!P1 ISETP.GE.AND P6, PT, R12, UR20, PT ;  /* 0x000000140c009c0c */ /* 0x000fe4000bfc6270 */
[----:B------:R-:W-:Y:S01]  /*46f0*/  @!P1 FSEL R22, R22, RZ, !P3 ;  /* 0x000000ff16169208 */ /* 0x000fe20005800000 */
[C---:B------:R-:W-:Y:S01]  /*4700*/  FFMA.FTZ R26, R10.reuse, R26, R25 ;  /* 0x0000001a0a1a7223 */ /* 0x040fe20000010019 */
[C---:B------:R-:W-:Y:S01]  /*4710*/  FFMA.FTZ R18, R10.reuse, R18, R13 ;  /* 0x000000120a127223 */ /* 0x040fe2000001000d */
[C---:B------:R-:W-:Y:S01]  /*4720*/  FFMA.FTZ R14, R10.reuse, R14, R17 ;  /* 0x0000000e0a0e7223 */ /* 0x040fe20000010011 */
[----:B------:R-:W-:Y:S01]  /*4730*/  @!P1 FSEL R27, R27, RZ, !P2 ;  /* 0x000000ff1b1b9208 */ /* 0x000fe20005000000 */
[----:B------:R-:W-:Y:S01]  /*4740*/  FFMA.FTZ R10, R10, R22, R9 ;  /* 0x000000160a0a7223 */ /* 0x000fe20000010009 */
[----:B------:R-:W-:Y:S02]  /*4750*/  @!P1 FSEL R19, R19, RZ, !P4 ;  /* 0x000000ff13139208 */ /* 0x000fe40006000000 */
        /* <DEDUP_REMOVED lines=10> */
.L_x_25968:
[----:B--2---:R-:W-:Y:S05]  /*4800*/  BSYNC.RECONVERGENT B1 ;  /* 0x0000000000017941 */ /* 0x004fea0003800200 */
.L_x_25967:
[----:B------:R-:W-:Y:S01]  /*4810*/  IADD3 R28, P1, PT, R28, 0x10, RZ ;  /* 0x000000101c1c7810 */ /* 0x000fe20007f3e0ff */
[----:B------:R-:W-:Y:S01]  /*4820*/  VIADD R33, R33, 0x4 ;  /* 0x0000000421217836 */ /* 0x000fe20000000000 */
[----:B------:R-:W-:Y:S02]  /*4830*/  IADD3 R30, PT, PT, R30, 0x40, RZ ;  /* 0x000000401e1e7810 */ /* 0x000fe40007ffe0ff */
[----:B------:R-:W-:Y:S01]  /*4840*/  IADD3 R29, PT, PT, R29, 0x100, RZ ;  /* 0x000001001d1d7810 */ /* 0x000fe20007ffe0ff */
[----:B------:R-:W-:Y:S01]  /*4850*/  IMAD.X R5, RZ, RZ, R5, P1 ;  /* 0x000000ffff057224 */ /* 0x000fe200008e0605 */
[----:B------:R-:W-:Y:S07]  /*4860*/  @!P0 BRA `(.L_x_25969) ;  /* 0xfffffff000088947 */ /* 0x000fee000383ffff */
.L_x_25966:
[----:B--2---:R-:W-:Y:S05]  /*4870*/  BSYNC.RECONVERGENT B0 ;  /* 0x0000000000007941 */ /* 0x004fea0003800200 */
.L_x_25965:
[----:B------:R-:W2:Y:S01]  /*4880*/  SHFL.BFLY PT, R6, R43, 0x2, 0x1f ;  /* 0x0c401f002b067f89 */ /* 0x000ea200000e0000 */
[----:B------:R-:W3:Y:S01]  /*4890*/  S2UR UR5, SR_CgaCtaId ;  /* 0x00000000000579c3 */ /* 0x000ee20000008800 */
[----:B------:R-:W-:Y:S01]  /*48a0*/  LOP3.LUT R16, R2, 0x3, RZ, 0xc0, !PT ;  /* 0x0000000302107812 */ /* 0x000fe200078ec0ff */
[----:B------:R-:W-:Y:S01]  /*48b0*/  UMOV UR4, 0x400 ;  /* 0x0000040000047882 */ /* 0x000fe20000000000 */
[----:B------:R-:W0:Y:S01]  /*48c0*/  SHFL.BFLY PT, R8, R41, 0x2, 0x1f ;  /* 0x0c401f0029087f89 */ /* 0x000e2200000e0000 */
[----:B------:R-:W-:Y:S01]  /*48d0*/  SHF.R.U32.HI R47, RZ, 0x2, R47 ;  /* 0x00000002ff2f7819 */ /* 0x000fe2000001162f */
[----:B------:R-:W-:Y:S01]  /*48e0*/  UIADD3 UR4, UPT, UPT, UR4, 0x1a0, URZ ;  /* 0x000001a004047890 */ /* 0x000fe2000fffe0ff */
[----:B------:R-:W-:Y:S01]  /*48f0*/  ISETP.NE.AND P2, PT, R16, RZ, PT ;  /* 0x000000ff1000720c */ /* 0x000fe20003f45270 */
[----:B------:R-:W0:Y:S01]  /*4900*/  SHFL.BFLY PT, R3, R46, 0x2, 0x1f ;  /* 0x0c401f002e037f89 */ /* 0x000e2200000e0000 */
[----:B------:R-:W-:Y:S01]  /*4910*/  LOP3.LUT R16, R2, 0x3c0, RZ, 0xc0, !PT ;  /* 0x000003c002107812 */ /* 0x000fe200078ec0ff */
        /* <DEDUP_REMOVED lines=9> */
[----:B-1--4-:R-:W1:Y:S01]  /*49b0*/  SHFL.BFLY PT, R9, R40, 0x2, 0x1f ;  /* 0x0c401f0028097f89 */ /* 0x012e6200000e0000 */
[----:B------:R-:W-:-:S03]  /*49c0*/  ISETP.GT.U32.AND P3, PT, R2, 0x1f, PT ;  /* 0x0000001f0200780c */ /* 0x000fc60003f64070 */
[----:B------:R-:W4:Y:S01]  /*49d0*/  SHFL.BFLY PT, R7, R42, 0x2, 0x1f ;  /* 0x0c401f002a077f89 */ /* 0x000f2200000e0000 */
[----:B--2---:R-:W-:Y:S01]  /*49e0*/  FADD.FTZ R6, R6, R43 ;  /* 0x0000002b06067221 */ /* 0x004fe20000010000 */
[----:B---3--:R-:W-:Y:S02]  /*49f0*/  ULEA UR4, UR5, UR4, 0x18 ;  /* 0x0000000405047291 */ /* 0x008fe4000f8ec0ff */
[----:B------:R-:W2:Y:S01]  /*4a00*/  SHFL.BFLY PT, R10, R39, 0x2, 0x1f ;  /* 0x0c401f00270a7f89 */ /* 0x000ea200000e0000 */
[----:B0-----:R-:W-:-:S03]  /*4a10*/  FADD.FTZ R8, R8, R41 ;  /* 0x0000002908087221 */ /* 0x001fc60000010000 */
[----:B------:R-:W0:Y:S01]  /*4a20*/  SHFL.BFLY PT, R11, R38, 0x2, 0x1f ;  /* 0x0c401f00260b7f89 */ /* 0x000e2200000e0000 */
[----:B------:R-:W-:-:S03]  /*4a30*/  FADD.FTZ R46, R3, R46 ;  /* 0x0000002e032e7221 */ /* 0x000fc60000010000 */
[----:B------:R-:W3:Y:S01]  /*4a40*/  SHFL.BFLY PT, R12, R37, 0x2, 0x1f ;  /* 0x0c401f00250c7f89 */ /* 0x000ee200000e0000 */
[----:B------:R-:W-:-:S03]  /*4a50*/  FADD.FTZ R0, R0, R45 ;  /* 0x0000002d00007221 */ /* 0x000fc60000010000 */
[----:B------:R-:W3:Y:S01]  /*4a60*/  SHFL.BFLY PT, R19, R36, 0x2, 0x1f ;  /* 0x0c401f0024137f89 */ /* 0x000ee200000e0000 */
[----:B------:R-:W-:-:S03]  /*4a70*/  FADD.FTZ R44, R5, R44 ;  /* 0x0000002c052c7221 */ /* 0x000fc60000010000 */
[----:B------:R-:W3:Y:S01]  /*4a80*/  SHFL.BFLY PT, R14, R35, 0x2, 0x1f ;  /* 0x0c401f00230e7f89 */ /* 0x000ee200000e0000 */
[----:B-1----:R-:W-:Y:S01]  /*4a90*/  FADD.FTZ R40, R9, R40 ;  /* 0x0000002809287221 */ /* 0x002fe20000010000 */
[----:B----4-:R-:W-:Y:S02]  /*4aa0*/  FADD.FTZ R42, R7, R42 ;  /* 0x0000002a072a7221 */ /* 0x010fe40000010000 */
[----:B------:R-:W1:Y:S01]  /*4ab0*/  SHFL.BFLY PT, R9, R6, 0x1, 0x1f ;  /* 0x0c201f0006097f89 */ /* 0x000e6200000e0000 */
[----:B--2---:R-:W-:-:S03]  /*4ac0*/  FADD.FTZ R10, R10, R39 ;  /* 0x000000270a0a7221 */ /* 0x004fc60000010000 */
[----:B------:R-:W2:Y:S01]  /*4ad0*/  SHFL.BFLY PT, R13, R8, 0x1, 0x1f ;  /* 0x0c201f00080d7f89 */ /* 0x000ea200000e0000 */
[----:B0-----:R-:W-:-:S03]  /*4ae0*/  FADD.FTZ R38, R11, R38 ;  /* 0x000000260b267221 */ /* 0x001fc60000010000 */
[----:B------:R-:W0:Y:S01]  /*4af0*/  SHFL.BFLY PT, R3, R46, 0x1, 0x1f ;  /* 0x0c201f002e037f89 */ /* 0x000e2200000e0000 */
[----:B---3--:R-:W-:-:S03]  /*4b00*/  FADD.FTZ R12, R12, R37 ;  /* 0x000000250c0c7221 */ /* 0x008fc60000010000 */
[----:B------:R-:W3:Y:S01]  /*4b10*/  SHFL.BFLY PT, R5, R0, 0x1, 0x1f ;  /* 0x0c201f0000057f89 */ /* 0x000ee200000e0000 */
[----:B------:R-:W-:-:S03]  /*4b20*/  FADD.FTZ R36, R19, R36 ;  /* 0x0000002413247221 */ /* 0x000fc60000010000 */
[----:B------:R-:W4:Y:S01]  /*4b30*/  SHFL.BFLY PT, R7, R44, 0x1, 0x1f ;  /* 0x0c201f002c077f89 */ /* 0x000f2200000e0000 */
[----:B------:R-:W-:-:S03]  /*4b40*/  FADD.FTZ R14, R14, R35 ;  /* 0x000000230e0e7221 */ /* 0x000fc60000010000 */
[----:B------:R-:W4:Y:S04]  /*4b50*/  SHFL.BFLY PT, R11, R42, 0x1, 0x1f ;  /* 0x0c201f002a0b7f89 */ /* 0x000f2800000e0000 */
[----:B------:R-:W4:Y:S01]  /*4b60*/  SHFL.BFLY PT, R15, R40, 0x1, 0x1f ;  /* 0x0c201f00280f7f89 */ /* 0x000f2200000e0000 */
[----:B-1----:R-:W-:-:S03]  /*4b70*/  FADD.FTZ R4, R6, R9 ;  /* 0x0000000906047221 */ /* 0x002fc60000010000 */
[----:B------:R-:W1:Y:S01]  /*4b80*/  SHFL.BFLY PT, R17, R10, 0x1, 0x1f ;  /* 0x0c201f000a117f89 */ /* 0x000e6200000e0000 */
[----:B--2---:R-:W-:Y:S01]  /*4b90*/  FADD.FTZ R6, R8, R13 ;  /* 0x0000000d08067221 */ /* 0x004fe20000010000 */
[----:B------:R-:W-:Y:S02]  /*4ba0*/  LEA R8, R47, UR4, 0x2 ;  /* 0x000000042f087c11 */ /* 0x000fe4000f8e10ff */
        /* <DEDUP_REMOVED lines=11> */
[----:B--2---:R-:W-:Y:S01]  /*4c60*/  FADD.FTZ R19, R38, R19 ;  /* 0x0000001326137221 */ /* 0x004fe20000010000 */
        /* <DEDUP_REMOVED lines=16> */
.L_x_25971:
[----:B------:R-:W-:Y:S05]  /*4d70*/  BSYNC.RECONVERGENT B0 ;  /* 0x0000000000007941 */ /* 0x000fea0003800200 */
.L_x_25970:
        /* <DEDUP_REMOVED lines=27> */
.L_x_25973:
[----:B------:R-:W-:Y:S05]  /*4f30*/  BSYNC.RECONVERGENT B0 ;  /* 0x0000000000007941 */ /* 0x000fea0003800200 */
.L_x_25972:
        /* <DEDUP_REMOVED lines=15> */
.L_x_25975:
[----:B------:R-:W-:Y:S05]  /*5030*/  BSYNC.RECONVERGENT B0 ;  /* 0x0000000000007941 */ /* 0x000fea0003800200 */
.L_x_25974:
        /* <DEDUP_REMOVED lines=27> */
.L_x_25977:
[----:B------:R-:W-:Y:S05]  /*51f0*/  BSYNC.RECONVERGENT B0 ;  /* 0x0000000000007941 */ /* 0x000fea0003800200 */
.L_x_25976:
[----:B------:R-:W-:Y:S06]  /*5200*/  BAR.SYNC.DEFER_BLOCKING 0x0 ;  /* 0x0000000000007b1d */ /* 0x000fec0000010000 */
        /* <DEDUP_REMOVED lines=26> */
.L_x_25940:
        /* <DEDUP_REMOVED lines=8> */
.L_x_25979:
[----:B------:R-:W-:Y:S05]  /*5430*/  BSYNC B2 ;  /* 0x0000000000027941 */ /* 0x000fea0003800000 */
.L_x_25978:
[----:B------:R-:W-:Y:S01]  /*5440*/  IMAD.MOV.U32 R3, RZ, RZ, R10 ;  /* 0x000000ffff037224 */ /* 0x000fe200078e000a */
[----:B------:R-:W-:Y:S06]  /*5450*/  BRA `(.L_x_25980) ;  /* 0xffffffc000887947 */ /* 0x000fec000383ffff */
.L_x_25942:
        /* <DEDUP_REMOVED lines=8> */
.L_x_25982:
[----:B------:R-:W-:Y:S05]  /*54e0*/  BSYNC B0 ;  /* 0x0000000000007941 */ /* 0x000fea0003800000 */
.L_x_25981:
        /* <DEDUP_REMOVED lines=8> */
.L_x_25983:
[----:B------:R-:W-:Y:S02]  /*5570*/  HFMA2 R11, -RZ, RZ, 0, 2.384185791015625e-07 ;  /* 0x00000004ff0b7431 */ /* 0x000fe400000001ff */
[----:B------:R-:W-:-:S05]  /*5580*/  IMAD.MOV.U32 R4, RZ, RZ, R10 ;  /* 0x000000ffff047224 */ /* 0x000fca00078e000a */
[----:B------:R-:W-:-:S04]  /*5590*/  FMNMX.FTZ R4, R5, R4, !PT ;  /* 0x0000000405047209 */ /* 0x000fc80007810000 */
[----:B------:R-:W-:-:S07]  /*55a0*/  MOV R5, R4 ;  /* 0x0000000400057202 */ /* 0x000fce0000000f00 */
[----:B------:R-:W-:Y:S05]  /*55b0*/  WARPSYNC.COLLECTIVE R6, `(.L_x_25984) ;  /* 0x0000000006087348 */ /* 0x000fea0003c00000 */
[----:B------:R0:W1:Y:S02]  /*55c0*/  SHFL.BFLY P2, R10, R5, R11, R12 ;  /* 0x0c00000b050a7389 */ /* 0x000064000004000c */
[----:B01----:R-:W-:Y:S05]  /*55d0*/  ENDCOLLECTIVE ;  /* 0x000000000000791b */ /* 0x003fea0003800000 */
.L_x_25984:
[----:B------:R-:W-:Y:S02]  /*55e0*/  HFMA2 R11, -RZ, RZ, 0, 1.1920928955078125e-07 ;  /* 0x00000002ff0b7431 */ /* 0x000fe400000001ff */
[----:B------:R-:W-:-:S05]  /*55f0*/  IMAD.MOV.U32 R9, RZ, RZ, R10 ;  /* 0x000000ffff097224 */ /* 0x000fca00078e000a */
[----:B------:R-:W-:-:S04]  /*5600*/  FMNMX.FTZ R9, R4, R9, !PT ;  /* 0x0000000904097209 */ /* 0x000fc80007810000 */
[----:B------:R-:W-:-:S07]  /*5610*/  MOV R5, R9 ;  /* 0x0000000900057202 */ /* 0x000fce0000000f00 */
[----:B------:R-:W-:Y:S05]  /*5620*/  WARPSYNC.COLLECTIVE R6, `(.L_x_25985) ;  /* 0x0000000006087348 */ /* 0x000fea0003c00000 */
[----:B------:R0:W1:Y:S02]  /*5630*/  SHFL.BFLY P2, R10, R5, R11, R12 ;  /* 0x0c00000b050a7389 */ /* 0x000064000004000c */
[----:B01----:R-:W-:Y:S05]  /*5640*/  ENDCOLLECTIVE ;  /* 0x000000000000791b */ /* 0x003fea0003800000 */
.L_x_25985:
[----:B------:R-:W-:Y:S05]  /*5650*/  BRA `(.L_x_25986) ;  /* 0xffffffc000cc7947 */ /* 0x000fea000383ffff */
.L_x_25987:
        /* <DEDUP_REMOVED lines=10> */
.L_x_27727:


//--------------------- .text._ZN4vllm25paged_attention_v2_kernelIffLi80ELi16ELi128ELNS_18Fp8KVCacheDataTypeE0ELb1ELi512EEEvPfS2_PT_PKS3_PKT0_S9_ifPKiSB_iPKfiiiSD_SD_iiiii --------------------------
	.section	.text._ZN4vllm25paged_attention_v2_kernelIffLi80ELi16ELi128ELNS_18Fp8KVCacheDataTypeE0ELb1ELi512EEEvPfS2_PT_PKS3_PKT0_S9_ifPKiSB_iPKfiiiSD_SD_iiiii,"ax",@progbits
	.align	128
        .global         _ZN4vllm25paged_attention_v2_kernelIffLi80ELi16ELi128ELNS_18Fp8KVCacheDataTypeE0ELb1ELi512EEEvPfS2_PT_PKS3_PKT0_S9_ifPKiSB_iPKfiiiSD_SD_iiiii
        .type           _ZN4vllm25paged_attention_v2_kernelIffLi80ELi16ELi128ELNS_18Fp8KVCacheDataTypeE0ELb1ELi512EEEvPfS2_PT_PKS3_PKT0_S9_ifPKiSB_iPKfiiiSD_SD_iiiii,@function
        .size           _ZN4vllm25paged_attention_v2_kernelIffLi80ELi16ELi128ELNS_18Fp8KVCacheDataTypeE0ELb1ELi512EEEvPfS2_PT_PKS3_PKT0_S9_ifPKiSB_iPKfiiiSD_SD_iiiii,(.L_x_27728 - _ZN4vllm25paged_attention_v2_kernelIffLi80ELi16ELi128ELNS_18Fp8KVCacheDataTypeE0ELb1ELi512EEEvPfS2_PT_PKS3_PKT0_S9_ifPKiSB_iPKfiiiSD_SD_iiiii)
        .other          _ZN4vllm25paged_attention_v2_kernelIffLi80ELi16ELi128ELNS_18Fp8KVCacheDataTypeE0ELb1ELi512EEEvPfS2_PT_PKS3_PKT0_S9_ifPKiSB_iPKfiiiSD_SD_iiiii,@"STO_CUDA_ENTRY STV_DEFAULT"
_ZN4vllm25paged_attention_v2_kernelIffLi80ELi16ELi128ELNS_18Fp8KVCacheDataTypeE0ELb1ELi512EEEvPfS2_PT_PKS3_PKT0_S9_ifPKiSB_iPKfiiiSD_SD_iiiii:
.text._ZN4vllm25paged_attention_v2_kernelIffLi80ELi16ELi128ELNS_18Fp8KVCacheDataTypeE0ELb1ELi512EEEvPfS2_PT_PKS3_PKT0_S9_ifPKiSB_iPKfiiiSD_SD_iiiii:
        /* <DEDUP_REMOVED lines=48> */
[----:B------:R1:W4:Y:S04]  /*0300*/  F2I.FTZ.U32.TRUNC.NTZ R9, R8 ;  /* 0x0000000800097305 */ /* 0x000328000021f000 */
[----:B------:R-:W2:Y:S01]  /*0310*/  @!P0 LDG.E.64.CONSTANT R2, desc[UR12][R2.64] ;  /* 0x0000000c02028981 */ /* 0x000ea2000c1e9b00 */
[----:B---3--:R-:W-:Y:S01]  /*0320*/  @UP0 UIMAD.WIDE.U32 UR4, UR17, 0x4, UR4 ;  /* 0x00000004110408a5 */ /* 0x008fe2000f8e0004 */
[----:B------:R-:W-:Y:S01]  /*0330*/  PLOP3.LUT P1, PT, PT, PT, UP0, 0x80, 0x8 ;  /* 0x000000000008781c */ /* 0x000fe20003f2f008 */
[----:B-1----:R-:W-:-:S04]  /*0340*/  HFMA2 R8, -RZ, RZ, 0, 0 ;  /* 0x00000000ff087431 */ /* 0x002fc800000001ff */
[----:B------:R-:W-:Y:S01]  /*0350*/  MOV R6, UR4 ;  /* 0x0000000400067c02 */ /* 0x000fe20008000f00 */
[----:B------:R-:W-:Y:S01]  /*0360*/  IMAD.U32 R7, RZ, RZ, UR5 ;  /* 0x00000005ff077e24 */ /* 0x000fe2000f8e00ff */
[----:B----4-:R-:W-:-:S06]  /*0370*/  IADD3 R0, PT, PT, RZ, -R9, RZ ;  /* 0x80000009ff007210 */ /* 0x010fcc0007ffe0ff */
[----:B------:R1:W5:Y:S01]  /*0380*/  @P1 LDG.E.CONSTANT R42, desc[UR12][R6.64] ;  /* 0x0000000c062a1981 */ /* 0x000362000c1e9900 */
[----:B------:R-:W-:Y:S01]  /*0390*/  IMAD R11, R0, R5, RZ ;  /* 0x00000005000b7224 */ /* 0x000fe200078e02ff */
[----:B--2---:R-:W-:-:S03]  /*03a0*/  IABS R0, UR20 ;  /* 0x0000001400007c13 */ /* 0x004fc60008000000 */
        /* <DEDUP_REMOVED lines=44> */
[----:B------:R-:W-:-:S04]  /*0670*/  MOV R7, R14 ;  /* 0x0000000e00077202 */ /* 0x000fc80000000f00 */
[----:B------:R-:W-:Y:S01]  /*0680*/  R2UR UR4, R6 ;  /* 0x00000000060472ca */ /* 0x000fe200000e0000 */
[----:B------:R-:W-:Y:S01]  /*0690*/  IMAD.HI.U32 R5, R9, R5, UR6 ;  /* 0x0000000609057e27 */ /* 0x000fe2000f8e0005 */
[----:B------:R-:W-:Y:S02]  /*06a0*/  R2UR UR6, R7 ;  /* 0x00000000070672ca */ /* 0x000fe400000e0000 */
[----:B------:R-:W-:-:S04]  /*06b0*/  MOV R10, UR9 ;  /* 0x00000009000a7c02 */ /* 0x000fc80008000f00 */
[----:B------:R-:W-:Y:S02]  /*06c0*/  IABS R8, R10 ;  /* 0x0000000a00087213 */ /* 0x000fe40000000000 */
[----:B------:R-:W-:Y:S02]  /*06d0*/  R2UR UR25, R5 ;  /* 0x00000000051972ca */ /* 0x000fe400000e0000 */
[----:B------:R-:W-:Y:S02]  /*06e0*/  R2UR UR11, R8 ;  /* 0x00000000080b72ca */ /* 0x000fe400000e0000 */
[----:B------:R-:W-:Y:S01]  /*06f0*/  IABS R11, R11 ;  /* 0x0000000b000b7213 */ /* 0x000fe20000000000 */
[----:B------:R-:W-:Y:S02]  /*0700*/  UIMAD.WIDE.U32 UR4, UR4, UR6, URZ ;  /* 0x00000006040472a5 */ /* 0x000fe4000f8e00ff */
[----:B------:R-:W-:Y:S02]  /*0710*/  MOV R6, UR6 ;  /* 0x0000000600067c02 */ /* 0x000fe40008000f00 */
[----:B------:R-:W-:-:S03]  /*0720*/  IMAD.MOV R5, RZ, RZ, -R11 ;  /* 0x000000ffff057224 */ /* 0x000fc600078e0a0b */
[----:B------:R-:W-:Y:S02]  /*0730*/  UMOV UR8, UR5 ;  /* 0x0000000500087c82 */ /* 0x000fe40008000000 */
[----:B------:R-:W-:Y:S01]  /*0740*/  IMAD R5, R5, UR8, R6 ;  /* 0x0000000805057c24 */ /* 0x000fe2000f8e0206 */
[----:B------:R-:W-:-:S04]  /*0750*/  UIMAD.WIDE.U32 UR6, UR25, UR11, URZ ;  /* 0x0000000b190672a5 */ /* 0x000fc8000f8e00ff */
[----:B------:R-:W-:Y:S02]  /*0760*/  ISETP.GT.U32.AND P1, PT, R12, R5, PT ;  /* 0x000000050c00720c */ /* 0x000fe40003f24070 */
[----:B------:R-:W-:-:S04]  /*0770*/  IMAD R7, RZ, RZ, -UR7 ;  /* 0x80000007ff077e24 */ /* 0x000fc8000f8e02ff */
[C---:B------:R-:W-:Y:S01]  /*0780*/  IMAD R7, R0.reuse, R7, UR11 ;  /* 0x0000000b00077e24 */ /* 0x040fe2000f8e0207 */
[----:B------:R-:W1:Y:S01]  /*0790*/  S2R R9, SR_CgaCtaId ;  /* 0x0000000000097919 */ /* 0x000e620000008800 */
[----:B------:R-:W-:Y:S01]  /*07a0*/  ULOP3.LUT UR9, UR9, UR26, URZ, 0x3c, !UPT ;  /* 0x0000001a09097292 */ /* 0x000fe2000f8e3cff */
[----:B------:R-:W-:Y:S01]  /*07b0*/  MOV R6, 0x400 ;  /* 0x0000040000067802 */ /* 0x000fe20000000f00 */
[----:B------:R-:W-:Y:S01]  /*07c0*/  UIADD3 UR4, UPT, UPT, UR21, 0xf, URZ ;  /* 0x0000000f15047890 */ /* 0x000fe2000fffe0ff */
[----:B------:R-:W-:Y:S01]  /*07d0*/  ISETP.GT.U32.AND P2, PT, R0, R7, PT ;  /* 0x000000070000720c */ /* 0x000fe20003f44070 */
[----:B------:R-:W-:Y:S01]  /*07e0*/  ULEA UR5, UR18, 0x20, 0x5 ;  /* 0x0000002012057891 */ /* 0x000fe2000f8e28ff */
[----:B------:R-:W-:Y:S01]  /*07f0*/  VOTEU.ANY UP4, P1 ;  /* 0x0000000000ff7886 */ /* 0x000fe20000880100 */
[----:B------:R-:W-:Y:S01]  /*0800*/  PLOP3.LUT P1, PT, PT, PT, UP4, 0x80, 0x8 ;  /* 0x000000000008781c */ /* 0x000fe20003f2f048 */
[----:B------:R-:W2:Y:S01]  /*0810*/  LDCU UR11, c[0x0][0x3f8] ;  /* 0x00007f00ff0b77ac */ /* 0x000ea20008000800 */
[----:B0-----:R-:W-:Y:S01]  /*0820*/  UISETP.GE.AND UP0, UPT, UR27, URZ, UPT ;  /* 0x000000ff1b00728c */ /* 0x001fe2000bf06270 */
[----:B------:R-:W0:Y:S07]  /*0830*/  LDCU UR6, c[0x0][0x3c8] ;  /* 0x00007900ff0677ac */ /* 0x000e2e0008000800 */
[----:B------:R-:W-:Y:S01]  /*0840*/  VOTEU.ANY UP5, P2 ;  /* 0x0000000000ff7886 */ /* 0x000fe200010a0100 */
[----:B------:R-:W-:-:S02]  /*0850*/  PLOP3.LUT P2, PT, PT, PT, UP5, 0x80, 0x8 ;  /* 0x000000000008781c */ /* 0x000fc40003f4f058 */
[----:B------:R-:W-:-:S04]  /*0860*/  @!P1 IADD3 R5, PT, PT, R5, -R12, RZ ;  /* 0x8000000c05059210 */ /* 0x000fc80007ffe0ff */
[----:B------:R-:W-:Y:S01]  /*0870*/  ISETP.GE.U32.AND P1, PT, R5, R12, PT ;  /* 0x0000000c0500720c */ /* 0x000fe20003f26070 */
[----:B------:R-:W-:Y:S01]  /*0880*/  @!UP5 UIADD3 UR7, UPT, UPT, UR7, 0x1, URZ ;  /* 0x000000010707d890 */ /* 0x000fe2000fffe0ff */
[----:B------:R-:W-:Y:S01]  /*0890*/  LOP3.LUT R5, R4, 0x1, RZ, 0xc0, !PT ;  /* 0x0000000104057812 */ /* 0x000fe200078ec0ff */
[----:B------:R-:W-:-:S04]  /*08a0*/  UISETP.GE.AND UP2, UPT, UR9, URZ, UPT ;  /* 0x000000ff0900728c */ /* 0x000fc8000bf46270 */
[----:B------:R-:W-:Y:S01]  /*08b0*/  @!P2 IMAD.IADD R7, R7, 0x1, -R0 ;  /* 0x000000010707a824 */ /* 0x000fe200078e0a00 */
[----:B-1----:R-:W-:Y:S01]  /*08c0*/  LEA R8, R9, R6, 0x18 ;  /* 0x0000000609087211 */ /* 0x002fe200078ec0ff */
[----:B------:R-:W-:Y:S02]  /*08d0*/  ULOP3.LUT UR9, UR17, UR14, URZ, 0x3c, !UPT ;  /* 0x0000000e11097292 */ /* 0x000fe4000f8e3cff */
[----:B------:R-:W-:Y:S01]  /*08e0*/  @!UP4 UIADD3 UR8, UPT, UPT, UR8, 0x1, URZ ;  /* 0x000000010808c890 */ /* 0x000fe2000fffe0ff */
[----:B------:R-:W-:Y:S01]  /*08f0*/  ISETP.GE.U32.AND P2, PT, R7, R0, PT ;  /* 0x000000000700720c */ /* 0x000fe20003f46070 */
[----:B------:R-:W-:Y:S01]  /*0900*/  VOTEU.ANY UP5, P1 ;  /* 0x0000000000ff7886 */ /* 0x000fe200008a0100 */
[----:B------:R-:W-:Y:S01]  /*0910*/  USHF.R.U32.HI UR4, URZ, 0x4, UR4 ;  /* 0x00000004ff047899 */ /* 0x000fe20008011604 */
[----:B------:R-:W-:Y:S01]  /*0920*/  IMAD R8, R5, 0xa0, R8 ;  /* 0x000000a005087824 */ /* 0x000fe200078e0208 */
[----:B------:R-:W-:Y:S02]  /*0930*/  UISETP.GE.AND UP4, UPT, UR9, URZ, UPT ;  /* 0x000000ff0900728c */ /* 0x000fe4000bf86270 */
[----:B------:R-:W-:Y:S01]  /*0940*/  @UP5 UIADD3 UR8, UPT, UPT, UR8, 0x1, URZ ;  /* 0x0000000108085890 */ /* 0x000fe2000fffe0ff */
[--C-:B------:R-:W-:Y:S01]  /*0950*/  SHF.R.U32.HI R5, RZ, 0x1, R4.reuse ;  /* 0x00000001ff057819 */ /* 0x100fe20000011604 */
[----:B------:R-:W-:Y:S01]  /*0960*/  UISETP.NE.AND UP5, UPT, UR14, URZ, UPT ;  /* 0x000000ff0e00728c */ /* 0x000fe2000bfa5270 */
[----:B------:R-:W-:Y:S01]  /*0970*/  IMAD.U32 R7, RZ, RZ, UR18 ;  /* 0x00000012ff077e24 */ /* 0x000fe2000f8e00ff */
[----:B------:R-:W-:Y:S01]  /*0980*/  UISETP.LT.U32.AND UP3, UPT, UR4, UR5, UPT ;  /* 0x000000050400728c */ /* 0x000fe2000bf61070 */
[----:B------:R-:W-:-:S02]  /*0990*/  SHF.R.U32.HI R4, RZ, 0x5, R4 ;  /* 0x00000005ff047819 */ /* 0x000fc40000011604 */
[----:B------:R-:W-:Y:S01]  /*09a0*/  @!P0 LEA R8, R5, R8, 0x3 ;  /* 0x0000000805088211 */ /* 0x000fe200078e18ff */
[----:B------:R-:W-:Y:S01]  /*09b0*/  USEL UR4, UR4, UR5, UP3 ;  /* 0x0000000504047287 */ /* 0x000fe20009800000 */
[----:B------:R-:W-:Y:S01]  /*09c0*/  LEA R7, R7, R4, 0x5 ;  /* 0x0000000407077211 */ /* 0x000fe200078e28ff */
[----:B------:R-:W-:Y:S01]  /*09d0*/  VOTEU.ANY UP6, P2 ;  /* 0x0000000000ff7886 */ /* 0x000fe200010c0100 */
[----:B------:R-:W-:Y:S02]  /*09e0*/  UMOV UR15, UR8 ;  /* 0x00000008000f7c82 */ /* 0x000fe40008000000 */
[----:B------:R-:W-:Y:S02]  /*09f0*/  @!UP4 UIADD3 UR15, UPT, UPT, -UR15, URZ, URZ ;  /* 0x000000ff0f0fc290 */ /* 0x000fe4000fffe1ff */
[----:B------:R-:W-:Y:S02]  /*0a00*/  @!UP5 ULOP3.LUT UR15, URZ, UR14, URZ, 0x33, !UPT ;  /* 0x0000000eff0fd292 */ /* 0x000fe4000f8e33ff */
[----:B------:R-:W-:Y:S01]  /*0a10*/  UISETP.NE.AND UP1, UPT, UR26, URZ, UPT ;  /* 0x000000ff1a00728c */ /* 0x000fe2000bf25270 */
[----:B------:R1:W-:Y:S01]  /*0a20*/  @!P0 STS.64 [R8], R2 ;  /* 0x0000000208008388 */ /* 0x0003e20000000a00 */
[----:B------:R-:W-:Y:S01]  /*0a30*/  ISETP.GE.U32.AND P0, PT, R7, UR4, PT ;  /* 0x0000000407007c0c */ /* 0x000fe2000bf06070 */
[----:B------:R-:W-:-:S02]  /*0a40*/  @UP6 UIADD3 UR7, UPT, UPT, UR7, 0x1, URZ ;  /* 0x0000000107076890 */ /* 0x000fc4000fffe0ff */
[----:B--2---:R-:W-:Y:S02]  /*0a50*/  @!UP0 UIMAD UR5, UR10, UR11, UR15 ;  /* 0x0000000b0a0582a4 */ /* 0x004fe4000f8e020f */
[----:B------:R-:W-:Y:S02]  /*0a60*/  @UP0 UIMAD UR9, UR20, UR11, UR17 ;  /* 0x0000000b140902a4 */ /* 0x000fe4000f8e0211 */
[----:B------:R-:W-:Y:S01]  /*0a70*/  @!UP0 UIADD3 UR5, UPT, UPT, -UR5, URZ, URZ ;  /* 0x000000ff05058290 */ /* 0x000fe2000fffe1ff */
[----:B------:R-:W-:Y:S01]  /*0a80*/  UMOV UR14, UR7 ;  /* 0x00000007000e7c82 */ /* 0x000fe20008000000 */
[----:B------:R-:W-:Y:S01]  /*0a90*/  @UP0 UIMAD UR9, UR9, UR27, 0x1 ;  /* 0x00000001090904a4 */ /* 0x000fe2000f8e021b */
[----:B------:R-:W-:Y:S01]  /*0aa0*/  BSSY B0, `(.L_x_25988) ;  /* 0x00000c9000007945 */ /* 0x000fe20003800000 */
[----:B------:R-:W-:Y:S02]  /*0ab0*/  @!UP2 UIADD3 UR14, UPT, UPT, -UR14, URZ, URZ ;  /* 0x000000ff0e0ea290 */ /* 0x000fe4000fffe1ff */
[----:B0-----:R-:W-:-:S02]  /*0ac0*/  UIMAD UR6, UR16, UR6, URZ ;  /* 0x00000006100672a4 */ /* 0x001fc4000f8e02ff */
[----:B------:R-:W-:Y:S02]  /*0ad0*/  @!UP1 ULOP3.LUT UR14, URZ, UR26, URZ, 0x33, !UPT ;  /* 0x0000001aff0e9292 */ /* 0x000fe4000f8e33ff */
[----:B------:R-:W-:Y:S01]  /*0ae0*/  @!UP0 UIMAD UR9, UR27, UR5, 0x1 ;  /* 0x000000011b0984a4 */ /* 0x000fe2000f8e0205 */
[----:B------:R-:W-:Y:S01]  /*0af0*/  IMAD.MOV.U32 R40, RZ, RZ, -0x800001 ;  /* 0xff7fffffff287424 */ /* 0x000fe200078e00ff */
[----:B------:R-:W-:Y:S01]  /*0b00*/  MOV R41, R0 ;  /* 0x0000000000297202 */ /* 0x000fe20000000f00 */
[----:B------:R-:W-:Y:S06]  /*0b10*/  BAR.SYNC.DEFER_BLOCKING 0x0 ;  /* 0x0000000000007b1d */ /* 0x000fec0000010000 */
[----:B-1----:R-:W-:Y:S05]  /*0b20*/  @P0 BRA `(.L_x_25989) ;  /* 0x0000000c00000947 */ /* 0x002fea0003800000 */
[----:B------:R-:W0:Y:S01]  /*0b30*/  LDCU UR4, c[0x0][0x3e0] ;  /* 0x00007c00ff0477ac */ /* 0x000e220008000800 */
[----:B------:R-:W-:Y:S01]  /*0b40*/  IMAD.WIDE.U32 R2, R7, 0x4, RZ ;  /* 0x0000000407027825 */ /* 0x000fe200078e00ff */
[C---:B------:R-:W-:Y:S01]  /*0b50*/  SHF.L.U32 R0, R5.reuse, 0x2, RZ ;  /* 0x0000000205007819 */ /* 0x040fe200000006ff */
[----:B------:R-:W1:Y:S02]  /*0b60*/  LDCU.64 UR10, c[0x0][0x3b8] ;  /* 0x00007700ff0a77ac */ /* 0x000e640008000a00 */
[----:B------:R-:W-:Y:S01]  /*0b70*/  IMAD.U32 R11, RZ, RZ, UR6 ;  /* 0x00000006ff0b7e24 */ /* 0x000fe2000f8e00ff */
[----:B------:R-:W-:Y:S01]  /*0b80*/  LOP3.LUT R45, R0, 0x3c, RZ, 0xc0, !PT ;  /* 0x0000003c002d7812 */ /* 0x000fe200078ec0ff */
[----:B------:R-:W-:Y:S01]  /*0b90*/  VIADD R6, R6, 0x160 ;  /* 0x0000016006067836 */ /* 0x000fe20000000000 */
[----:B------:R-:W-:Y:S01]  /*0ba0*/  LOP3.LUT R0, R5, 0xf, RZ, 0xc0, !PT ;  /* 0x0000000f05007812 */ /* 0x000fe200078ec0ff */
[----:B------:R-:W-:Y:S01]  /*0bb0*/  IMAD.WIDE R2, R11, 0x4, R2 ;  /* 0x000000040b027825 */ /* 0x000fe200078e0202 */
[----:B------:R-:W-:-:S02]  /*0bc0*/  LEA R39, R4, R45, 0x6 ;  /* 0x0000002d04277211 */ /* 0x000fc400078e30ff */
[----:B------:R-:W-:Y:S02]  /*0bd0*/  LEA R6, R9, R6, 0x18 ;  /* 0x0000000609067211 */ /* 0x000fe400078ec0ff */
[----:B------:R-:W-:Y:S02]  /*0be0*/  LEA R9, R4, UR24, 0x4 ;  /* 0x0000001804097c11 */ /* 0x000fe4000f8e20ff */
[----:B------:R-:W-:Y:S01]  /*0bf0*/  MOV R5, R7 ;  /* 0x0000000700057202 */ /* 0x000fe20000000f00 */
[----:B------:R-:W-:Y:S01]  /*0c00*/  IMAD.IADD R39, R39, 0x1, R6 ;  /* 0x0000000127277824 */ /* 0x000fe200078e0206 */
[----:B0-----:R-:W-:Y:S01]  /*0c10*/  UIMAD UR4, UR15, UR4, URZ ;  /* 0x000000040f0472a4 */ /* 0x001fe2000f8e02ff */
[----:B------:R-:W-:Y:S01]  /*0c20*/  IMAD.IADD R0, R0, 0x1, R9 ;  /* 0x0000000100007824 */ /* 0x000fe200078e0209 */
[----:B------:R-:W-:Y:S02]  /*0c30*/  MOV R40, 0xff7fffff ;  /* 0xff7fffff00287802 */ /* 0x000fe40000000f00 */
[----:B-1----:R-:W-:Y:S01]  /*0c40*/  IADD3 R2, P0, PT, R2, UR10, RZ ;  /* 0x0000000a02027c10 */ /* 0x002fe2000ff1e0ff */
[----:B------:R-:W-:Y:S01]  /*0c50*/  VIADD R38, R0, -UR21 ;  /* 0x8000001500267c36 */ /* 0x000fe20008000000 */
[----:B------:R-:W-:Y:S01]  /*0c60*/  IADD3 R36, PT, PT, R9, 0x1, RZ ;  /* 0x0000000109247810 */ /* 0x000fe20007ffe0ff */
[----:B------:R-:W-:Y:S01]  /*0c70*/  IMAD.U32 R4, RZ, RZ, UR4 ;  /* 0x00000004ff047e24 */ /* 0x000fe2000f8e00ff */
[----:B------:R-:W-:-:S02]  /*0c80*/  IADD3.X R3, PT, PT, R3, UR11, RZ, P0, !PT ;  /* 0x0000000b03037c10 */ /* 0x000fc400087fe4ff */
[----:B------:R-:W-:Y:S02]  /*0c90*/  IADD3 R44, P0, PT, R45, UR4, RZ ;  /* 0x000000042d2c7c10 */ /* 0x000fe4000ff1e0ff */
[----:B------:R-:W-:Y:S02]  /*0ca0*/  IADD3 R37, PT, PT, R0, 0x1, RZ ;  /* 0x0000000100257810 */ /* 0x000fe40007ffe0ff */
[----:B------:R-:W-:-:S09]  /*0cb0*/  LEA.HI.X.SX32 R45, R4, RZ, 0x1, P0 ;  /* 0x000000ff042d7211 */ /* 0x000fd200000f0eff */
.L_x_25994:
        /* <DEDUP_REMOVED lines=41> */
[----:B------:R-:W-:Y:S02]  /*0f50*/  ISETP.GT.U32.AND P0, PT, R11, R6, PT ;  /* 0x000000060b00720c */ /* 0x000fe40003f04070 */
[----:B0-----:R-:W-:-:S11]  /*0f60*/  LOP3.LUT R4, R7, 0x1, RZ, 0xc0, !PT ;  /* 0x0000000107047812 */ /* 0x001fd600078ec0ff */
[----:B------:R-:W-:Y:S01]  /*0f70*/  @!P0 IMAD.IADD R6, R6, 0x1, -R11 ;  /* 0x0000000106068824 */ /* 0x000fe200078e0a0b */
[----:B------:R-:W-:-:S04]  /*0f80*/  ISETP.GT.AND P0, PT, R8, UR4, PT ;  /* 0x0000000408007c0c */ /* 0x000fc8000bf04270 */
[----:B------:R-:W-:Y:S02]  /*0f90*/  @!P2 IADD3 R6, PT, PT, -R6, RZ, RZ ;  /* 0x000000ff0606a210 */ /* 0x000fe40007ffe1ff */
        /* <DEDUP_REMOVED lines=8> */
.L_x_25991:
[----:B------:R-:W2:Y:S01]  /*1020*/  LDG.E.CONSTANT R7, desc[UR12][R2.64] ;  /* 0x0000000c02077981 */ /* 0x000ea2000c1e9900 */
[----:B------:R-:W0:Y:S01]  /*1030*/  S2R R9, SR_CgaCtaId ;  /* 0x0000000000097919 */ /* 0x000e220000008800 */
[----:B------:R-:W-:Y:S01]  /*1040*/  MOV R8, 0x400 ;  /* 0x0000040000087802 */ /* 0x000fe20000000f00 */
        /* <DEDUP_REMOVED lines=19> */
[----:B---3--:R-:W-:Y:S02]  /*1180*/  FFMA.FTZ R35, R32, R8, R27 ;  /* 0x0000000820237223 */ /* 0x008fe4000001001b */
[----:B------:R-:W2:Y:S01]  /*1190*/  LDG.E.64.CONSTANT R26, desc[UR12][R46.64+0x900] ;  /* 0x0009000c2e1a7981 */ /* 0x000ea2000c1e9b00 */
[----:B------:R-:W-:Y:S01]  /*11a0*/  FMUL.FTZ R8, R25, R11 ;  /* 0x0000000b19087220 */ /* 0x000fe20000410000 */
[----:B----4-:R-:W-:-:S03]  /*11b0*/  FFMA.FTZ R35, R18, R12, R35 ;  /* 0x0000000c12237223 */ /* 0x010fc60000010023 */
[----:B------:R-:W-:Y:S02]  /*11c0*/  FFMA.FTZ R24, R33, R9, R8 ;  /* 0x0000000921187223 */ /* 0x000fe40000010008 */
[----:B------:R-:W0:Y:S02]  /*11d0*/  LDS.128 R8, [R43+0x20] ;  /* 0x000020002b087984 */ /* 0x000e240000000c00 */
[----:B------:R-:W-:Y:S02]  /*11e0*/  FFMA.FTZ R12, R19, R13, R24 ;  /* 0x0000000d130c7223 */ /* 0x000fe40000010018 */
[----:B------:R-:W3:Y:S01]  /*11f0*/  LDG.E.64.CONSTANT R24, desc[UR12][R46.64+0xa00] ;  /* 0x000a000c2e187981 */ /* 0x000ee2000c1e9b00 */
[----:B------:R-:W-:Y:S01]  /*1200*/  FFMA.FTZ R35, R16, R14, R35 ;  /* 0x0000000e10237223 */ /* 0x000fe20000010023 */
[----:B------:R-:W-:Y:S02]  /*1210*/  FFMA.FTZ R12, R17, R15, R12 ;  /* 0x0000000f110c7223 */ /* 0x000fe4000001000c */
[----:B------:R-:W1:Y:S04]  /*1220*/  LDS.128 R16, [R43+0x30] ;  /* 0x000030002b107984 */ /* 0x000e680000000c00 */
[----:B------:R-:W4:Y:S01]  /*1230*/  LDG.E.64.CONSTANT R32, desc[UR12][R46.64+0x1200] ;  /* 0x0012000c2e207981 */ /* 0x000f22000c1e9b00 */
[----:B0-----:R-:W-:Y:S01]  /*1240*/  FFMA.FTZ R35, R22, R8, R35 ;  /* 0x0000000816237223 */ /* 0x001fe20000010023 */
[----:B------:R-:W-:-:S02]  /*1250*/  FFMA.FTZ R12, R23, R9, R12 ;  /* 0x00000009170c7223 */ /* 0x000fc4000001000c */
[----:B------:R-:W4:Y:S01]  /*1260*/  LDG.E.64.CONSTANT R22, desc[UR12][R46.64+0xb00] ;  /* 0x000b000c2e167981 */ /* 0x000f22000c1e9b00 */
[----:B------:R-:W-:Y:S01]  /*1270*/  FFMA.FTZ R35, R20, R10, R35 ;  /* 0x0000000a14237223 */ /* 0x000fe20000010023 */
[----:B------:R-:W-:Y:S02]  /*1280*/  FFMA.FTZ R10, R21, R11, R12 ;  /* 0x0000000b150a7223 */ /* 0x000fe4000001000c */
[----:B------:R-:W4:Y:S01]  /*1290*/  LDG.E.64.CONSTANT R20, desc[UR12][R46.64+0xc00] ;  /* 0x000c000c2e147981 */ /* 0x000f22000c1e9b00 */
[----:B-1----:R-:W-:-:S03]  /*12a0*/  FFMA.FTZ R35, R6, R16, R35 ;  /* 0x0000001006237223 */ /* 0x002fc60000010023 */
[----:B------:R-:W0:Y:S04]  /*12b0*/  LDS.128 R12, [R43+0x40] ;  /* 0x000040002b0c7984 */ /* 0x000e280000000c00 */
[----:B------:R-:W4:Y:S01]  /*12c0*/  LDG.E.64.CONSTANT R8, desc[UR12][R46.64+0xd00] ;  /* 0x000d000c2e087981 */ /* 0x000f22000c1e9b00 */
[----:B------:R-:W-:Y:S01]  /*12d0*/  FFMA.FTZ R10, R7, R17, R10 ;  /* 0x00000011070a7223 */ /* 0x000fe2000001000a */
[----:B------:R-:W-:Y:S02]  /*12e0*/  FFMA.FTZ R17, R28, R18, R35 ;  /* 0x000000121c117223 */ /* 0x000fe40000010023 */
[----:B------:R-:W4:Y:S01]  /*12f0*/  LDG.E.64.CONSTANT R6, desc[UR12][R46.64+0xe00] ;  /* 0x000e000c2e067981 */ /* 0x000f22000c1e9b00 */
[----:B------:R-:W-:-:S03]  /*1300*/  FFMA.FTZ R16, R29, R19, R10 ;  /* 0x000000131d107223 */ /* 0x000fc6000001000a */
[----:B------:R-:W4:Y:S04]  /*1310*/  LDG.E.64.CONSTANT R28, desc[UR12][R46.64+0xf00] ;  /* 0x000f000c2e1c7981 */ /* 0x000f28000c1e9b00 */
[----:B------:R-:W4:Y:S04]  /*1320*/  LDG.E.64.CONSTANT R10, desc[UR12][R46.64+0x1000] ;  /* 0x0010000c2e0a7981 */ /* 0x000f28000c1e9b00 */
[----:B------:R-:W4:Y:S01]  /*1330*/  LDG.E.64.CONSTANT R34, desc[UR12][R46.64+0x1300] ;  /* 0x0013000c2e227981 */ /* 0x000f22000c1e9b00 */
[----:B0-----:R-:W-:Y:S01]  /*1340*/  FFMA.FTZ R17, R30, R12, R17 ;  /* 0x0000000c1e117223 */ /* 0x001fe20000010011 */
[----:B------:R-:W-:-:S02]  /*1350*/  FFMA.FTZ R16, R31, R13, R16 ;  /* 0x0000000d1f107223 */ /* 0x000fc40000010010 */
[----:B------:R-:W4:Y:S01]  /*1360*/  LDG.E.64.CONSTANT R30, desc[UR12][R46.64+0x1100] ;  /* 0x0011000c2e1e7981 */ /* 0x000f22000c1e9b00 */
[----:B------:R-:W-:Y:S01]  /*1370*/  UMOV UR4, 0xffffffff ;  /* 0xffffffff00047882 */ /* 0x000fe20000000000 */
[----:B------:R-:W-:Y:S02]  /*1380*/  ISETP.NE.AND P1, PT, R4, RZ, PT ;  /* 0x000000ff0400720c */ /* 0x000fe40003f25270 */
[----:B-----5:R-:W-:Y:S01]  /*1390*/  FSETP.NEU.FTZ.AND P0, PT, R42, RZ, PT ;  /* 0x000000ff2a00720b */ /* 0x020fe20003f1d000 */
[----:B--2---:R-:W-:Y:S01]  /*13a0*/  FFMA.FTZ R13, R26, R14, R17 ;  /* 0x0000000e1a0d7223 */ /* 0x004fe20000010011 */
[----:B------:R-:W-:Y:S02]  /*13b0*/  FFMA.FTZ R12, R27, R15, R16 ;  /* 0x0000000f1b0c7223 */ /* 0x000fe40000010010 */
[----:B------:R-:W3:Y:S02]  /*13c0*/  LDS.128 R16, [R43+0x50] ;  /* 0x000050002b107984 */ /* 0x000ee40000000c00 */
[----:B---3--:R-:W-:Y:S01]  /*13d0*/  FFMA.FTZ R27, R24, R16, R13 ;  /* 0x00000010181b7223 */ /* 0x008fe2000001000d */
[----:B------:R-:W-:-:S02]  /*13e0*/  FFMA.FTZ R16, R25, R17, R12 ;  /* 0x0000001119107223 */ /* 0x000fc4000001000c */
[----:B------:R-:W0:Y:S01]  /*13f0*/  LDS.128 R12, [R43+0x60] ;  /* 0x000060002b0c7984 */ /* 0x000e220000000c00 */
[----:B----4-:R-:W-:Y:S01]  /*1400*/  FFMA.FTZ R27, R22, R18, R27 ;  /* 0x00000012161b7223 */ /* 0x010fe2000001001b */
[----:B------:R-:W-:Y:S02]  /*1410*/  FFMA.FTZ R22, R23, R19, R16 ;  /* 0x0000001317167223 */ /* 0x000fe40000010010 */
[----:B------:R-:W1:Y:S01]  /*1420*/  LDS.128 R16, [R43+0x70] ;  /* 0x000070002b107984 */ /* 0x000e620000000c00 */
[----:B0-----:R-:W-:Y:S01]  /*1430*/  FFMA.FTZ R27, R20, R12, R27 ;  /* 0x0000000c141b7223 */ /* 0x001fe2000001001b */
[----:B------:R-:W-:Y:S02]  /*1440*/  FFMA.FTZ R12, R21, R13, R22 ;  /* 0x0000000d150c7223 */ /* 0x000fe40000010016 */
[----:B------:R-:W0:Y:S01]  /*1450*/  LDS.128 R20, [R43+0x80] ;  /* 0x000080002b147984 */ /* 0x000e220000000c00 */
[----:B------:R-:W-:-:S03]  /*1460*/  FFMA.FTZ R13, R8, R14, R27 ;  /* 0x0000000e080d7223 */ /* 0x000fc6000001001b */
[----:B------:R-:W2:Y:S01]  /*1470*/  LDS.128 R24, [R43+0x90] ;  /* 0x000090002b187984 */ /* 0x000ea20000000c00 */
[----:B------:R-:W-:Y:S01]  /*1480*/  FFMA.FTZ R12, R9, R15, R12 ;  /* 0x0000000f090c7223 */ /* 0x000fe2000001000c */
[----:B-1----:R-:W-:-:S03]  /*1490*/  FFMA.FTZ R13, R6, R16, R13 ;  /* 0x00000010060d7223 */ /* 0x002fc6000001000d */
[----:B------:R-:W-:Y:S01]  /*14a0*/  FFMA.FTZ R12, R7, R17, R12 ;  /* 0x00000011070c7223 */ /* 0x000fe2000001000c */
[----:B------:R-:W-:-:S03]  /*14b0*/  FFMA.FTZ R13, R28, R18, R13 ;  /* 0x000000121c0d7223 */ /* 0x000fc6000001000d */
[----:B------:R-:W-:Y:S01]  /*14c0*/  FFMA.FTZ R12, R29, R19, R12 ;  /* 0x000000131d0c7223 */ /* 0x000fe2000001000c */
[----:B0-----:R-:W-:-:S03]  /*14d0*/  FFMA.FTZ R13, R10, R20, R13 ;  /* 0x000000140a0d7223 */ /* 0x001fc6000001000d */
[----:B------:R-:W-:Y:S01]  /*14e0*/  FFMA.FTZ R12, R11, R21, R12 ;  /* 0x000000150b0c7223 */ /* 0x000fe2000001000c */
[----:B------:R-:W-:-:S03]  /*14f0*/  FFMA.FTZ R13, R30, R22, R13 ;  /* 0x000000161e0d7223 */ /* 0x000fc6000001000d */
[----:B------:R-:W-:Y:S01]  /*1500*/  FFMA.FTZ R12, R31, R23, R12 ;  /* 0x000000171f0c7223 */ /* 0x000fe2000001000c */
[----:B--2---:R-:W-:-:S03]  /*1510*/  FFMA.FTZ R13, R32, R24, R13 ;  /* 0x00000018200d7223 */ /* 0x004fc6000001000d */
[----:B------:R-:W-:Y:S01]  /*1520*/  FFMA.FTZ R12, R33, R25, R12 ;  /* 0x00000019210c7223 */ /* 0x000fe2000001000c */
[----:B------:R-:W-:-:S03]  /*1530*/  FFMA.FTZ R13, R34, R26, R13 ;  /* 0x0000001a220d7223 */ /* 0x000fc6000001000d */
[----:B------:R-:W-:-:S04]  /*1540*/  FFMA.FTZ R12, R35, R27, R12 ;  /* 0x0000001b230c7223 */ /* 0x000fc8000001000c */
[----:B------:R-:W-:Y:S01]  /*1550*/  FADD.FTZ R12, R13, R12 ;  /* 0x0000000c0d0c7221 */ /* 0x000fe20000010000 */
[----:B------:R-:W-:Y:S06]  /*1560*/  BRA.DIV UR4, `(.L_x_25993) ;  /* 0x0000003a04787947 */ /* 0x000fec000b800000 */
[----:B------:R0:W1:Y:S02]  /*1570*/  SHFL.BFLY PT, R7, R12, 0x1, 0x1f ;  /* 0x0c201f000c077f89 */ /* 0x00006400000e0000 */
.L_x_26033:
        /* <DEDUP_REMOVED lines=12> */
.L_x_25992:
[----:B------:R-:W-:Y:S05]  /*1640*/  BSYNC B1 ;  /* 0x0000000000017941 */ /* 0x000fea0003800000 */
.L_x_25990:
[----:B------:R-:W-:Y:S01]  /*1650*/  UIADD3 UR4, UPT, UPT, UR21, 0xf, URZ ;  /* 0x0000000f15047890 */ /* 0x000fe2000fffe0ff */
[----:B------:R-:W-:Y:S01]  /*1660*/  VIADD R5, R5, 0x4 ;  /* 0x0000000405057836 */ /* 0x000fe20000000000 */
[----:B------:R-:W-:Y:S01]  /*1670*/  ULEA UR5, UR18, 0x20, 0x5 ;  /* 0x0000002012057891 */ /* 0x000fe2000f8e28ff */
[----:B------:R-:W-:Y:S01]  /*1680*/  IADD3 R2, P1, PT, R2, 0x10, RZ ;  /* 0x0000001002027810 */ /* 0x000fe20007f3e0ff */
[----:B------:R-:W-:Y:S01]  /*1690*/  USHF.R.U32.HI UR4, URZ, 0x4, UR4 ;  /* 0x00000004ff047899 */ /* 0x000fe20008011604 */
[----:B-1----:R-:W-:Y:S01]  /*16a0*/  IADD3 R39, PT, PT, R39, 0x100, RZ ;  /* 0x0000010027277810 */ /* 0x002fe20007ffe0ff */
        /* <DEDUP_REMOVED lines=8> */
.L_x_25989:
[----:B------:R-:W-:Y:S05]  /*1730*/  BSYNC B0 ;  /* 0x0000000000007941 */ /* 0x000fea0003800000 */
.L_x_25988:
[----:B------:R-:W-:Y:S01]  /*1740*/  UIADD3 UR4, UPT, UPT, UR21, 0xf, URZ ;  /* 0x0000000f15047890 */ /* 0x000fe2000fffe0ff */
[----:B------:R-:W1:Y:S01]  /*1750*/  S2R R2, SR_TID.X ;  /* 0x0000000000027919 */ /* 0x000e620000002100 */
        /* <DEDUP_REMOVED lines=11> */
[----:B-1----:R-:W-:Y:S02]  /*1810*/  SHF.R.U32.HI R4, RZ, 0x5, R2 ;  /* 0x00000005ff047819 */ /* 0x002fe40000011602 */
        /* <DEDUP_REMOVED lines=9> */
.L_x_26039:
[----:B------:R-:W3:Y:S01]  /*18b0*/  S2R R5, SR_CgaCtaId ;  /* 0x0000000000057919 */ /* 0x000ee20000008800 */
[----:B------:R-:W-:Y:S01]  /*18c0*/  MOV R6, 0x400 ;  /* 0x0000040000067802 */ /* 0x000fe20000000f00 */
[----:B------:R-:W-:Y:S05]  /*18d0*/  WARPSYNC.ALL ;  /* 0x0000000000007948 */ /* 0x000fea0003800000 */
[----:B0-----:R-:W-:Y:S01]  /*18e0*/  VIADD R12, R6, 0x140 ;  /* 0x00000140060c7836 */ /* 0x001fe20000000000 */
[----:B------:R-:W-:Y:S02]  /*18f0*/  LOP3.LUT P0, R45, R2, 0x1f, RZ, 0xc0, !PT ;  /* 0x0000001f022d7812 */ /* 0x000fe4000780c0ff */
[----:B--2---:R-:W-:-:S02]  /*1900*/  FMNMX.FTZ R8, R11, R8, !PT ;  /* 0x000000080b087209 */ /* 0x004fc40007810000 */
[----:B---3--:R-:W-:-:S04]  /*1910*/  LEA R12, R5, R12, 0x18 ;  /* 0x0000000c050c7211 */ /* 0x008fc800078ec0ff */
[----:B-1----:R-:W-:-:S05]  /*1920*/  LEA R11, R4, R12, 0x2 ;  /* 0x0000000c040b7211 */ /* 0x002fca00078e10ff */
        /* <DEDUP_REMOVED lines=33> */
.L_x_26000:
        /* <DEDUP_REMOVED lines=11> */
.L_x_25999:
[----:B------:R-:W-:Y:S05]  /*1bf0*/  BSYNC.RECONVERGENT B1 ;  /* 0x0000000000017941 */ /* 0x000fea0003800200 */
.L_x_25998:
        /* <DEDUP_REMOVED lines=12> */
.L_x_26003:
        /* <DEDUP_REMOVED lines=100> */
.L_x_26002:
[----:B------:R-:W-:Y:S05]  /*2300*/  BSYNC.RECONVERGENT B1 ;  /* 0x0000000000017941 */ /* 0x000fea0003800200 */
.L_x_26001:
        /* <DEDUP_REMOVED lines=55> */
.L_x_26005:
[----:B------:R-:W-:Y:S05]  /*2680*/  BSYNC.RECONVERGENT B1 ;  /* 0x0000000000017941 */ /* 0x000fea0003800200 */
.L_x_26004:
        /* <DEDUP_REMOVED lines=26> */
.L_x_25997:
[----:B------:R-:W-:Y:S05]  /*2830*/  BSYNC.RECONVERGENT B0 ;  /* 0x0000000000007941 */ /* 0x000fea0003800200 */
.L_x_25996:
        /* <DEDUP_REMOVED lines=41> */
.L_x_26010:
[----:B------:R-:W1:Y:S01]  /*2ad0*/  LDS R11, [R14] ;  /* 0x000000000e0b7984 */ /* 0x000e620000000800 */
[----:B------:R-:W-:-:S04]  /*2ae0*/  IADD3 R15, PT, PT, R15, 0x1, RZ ;  /* 0x000000010f0f7810 */ /* 0x000fc80007ffe0ff */
[----:B------:R-:W-:Y:S01]  /*2af0*/  ISETP.NE.AND P0, PT, R15, RZ, PT ;  /* 0x000000ff0f00720c */ /* 0x000fe20003f05270 */
[----:B-1----:R-:W-:-:S05]  /*2b00*/  FMUL.FTZ R11, R11, R10 ;  /* 0x0000000a0b0b7220 */ /* 0x002fca0000410000 */
[----:B------:R1:W-:Y:S02]  /*2b10*/  STS [R14], R11 ;  /* 0x0000000b0e007388 */ /* 0x0003e40000000800 */
[----:B-1----:R-:W-:-:S05]  /*2b20*/  VIADD R14, R14, 0x200 ;  /* 0x000002000e0e7836 */ /* 0x002fca0000000000 */
[----:B------:R-:W-:Y:S05]  /*2b30*/  @P0 BRA `(.L_x_26010) ;  /* 0xfffffffc00e40947 */ /* 0x000fea000383ffff */
.L_x_26009:
[----:B------:R-:W-:Y:S05]  /*2b40*/  BSYNC.RECONVERGENT B1 ;  /* 0x0000000000017941 */ /* 0x000fea0003800200 */
.L_x_26008:
        /* <DEDUP_REMOVED lines=12> */
.L_x_26013:
        /* <DEDUP_REMOVED lines=52> */
.L_x_26012:
[----:B------:R-:W-:Y:S05]  /*2f50*/  BSYNC.RECONVERGENT B1 ;  /* 0x0000000000017941 */ /* 0x000fea0003800200 */
.L_x_26011:
        /* <DEDUP_REMOVED lines=31> */
.L_x_26015:
[----:B------:R-:W-:Y:S05]  /*3150*/  BSYNC.RECONVERGENT B1 ;  /* 0x0000000000017941 */ /* 0x000fea0003800200 */
.L_x_26014:
        /* <DEDUP_REMOVED lines=14> */
.L_x_26007:
[----:B------:R-:W-:Y:S05]  /*3240*/  BSYNC.RECONVERGENT B0 ;  /* 0x0000000000007941 */ /* 0x000fea0003800200 */
.L_x_26006:
[----:B------:R-:W-:Y:S01]  /*3250*/  BAR.SYNC.DEFER_BLOCKING 0x0 ;  /* 0x0000000000007b1d */ /* 0x000fe20000010000 */
[----:B------:R-:W-:Y:S02]  /*3260*/  ISETP.NE.AND P0, PT, R2, RZ, PT ;  /* 0x000000ff0200720c */ /* 0x000fe40003f05270 */
[----:B------:R-:W-:-:S03]  /*3270*/  MOV R7, UR18 ;  /* 0x0000001200077c02 */ /* 0x000fc60008000f00 */
[----:B------:R-:W3:Y:S01]  /*3280*/  LDCU UR22, c[0x0][0x3dc] ;  /* 0x00007b80ff1677ac */ /* 0x000ee20008000800 */
[----:B------:R-:W-:Y:S07]  /*3290*/  BSSY.RECONVERGENT B0, `(.L_x_26016) ;  /* 0x0000013000007945 */ /* 0x000fee0003800200 */
        /* <DEDUP_REMOVED lines=18> */
.L_x_26017:
[----:B---3--:R-:W-:Y:S05]  /*33c0*/  BSYNC.RECONVERGENT B0 ;  /* 0x0000000000007941 */ /* 0x008fea0003800200 */
.L_x_26016:
[----:B------:R-:W-:Y:S01]  /*33d0*/  LEA R32, R7, R4, 0x5 ;  /* 0x0000000407207211 */ /* 0x000fe200078e28ff */
[----:B------:R-:W3:Y:S01]  /*33e0*/  LDCU.64 UR6, c[0x0][0x3a8] ;  /* 0x00007500ff0677ac */ /* 0x000ee20008000a00 */
[----:B------:R-:W-:Y:S01]  /*33f0*/  BSSY.RECONVERGENT B0, `(.L_x_26018) ;  /* 0x0000118000007945 */ /* 0x000fe20003800200 */
[----:B------:R-:W-:Y:S01]  /*3400*/  IMAD.MOV.U32 R44, RZ, RZ, RZ ;  /* 0x000000ffff2c7224 */ /* 0x000fe200078e00ff */
[----:B------:R-:W-:Y:S02]  /*3410*/  ISETP.GE.U32.AND P0, PT, R32, R3, PT ;  /* 0x000000032000720c */ /* 0x000fe40003f06070 */
[----:B-----5:R-:W-:Y:S02]  /*3420*/  CS2R R42, SRZ ;  /* 0x00000000002a7805 */ /* 0x020fe4000001ff00 */
[----:B------:R-:W-:Y:S02]  /*3430*/  CS2R R40, SRZ ;  /* 0x0000000000287805 */ /* 0x000fe4000001ff00 */
[----:B------:R-:W-:-:S02]  /*3440*/  CS2R R38, SRZ ;  /* 0x0000000000267805 */ /* 0x000fc4000001ff00 */
[----:B------:R-:W-:Y:S01]  /*3450*/  CS2R R36, SRZ ;  /* 0x0000000000247805 */ /* 0x000fe2000001ff00 */
[----:B------:R-:W-:-:S04]  /*3460*/  IMAD.MOV.U32 R35, RZ, RZ, RZ ;  /* 0x000000ffff237224 */ /* 0x000fc800078e00ff */
[----:B------:R-:W-:Y:S05]  /*3470*/  @P0 BRA `(.L_x_26019) ;  /* 0x00000010003c0947 */ /* 0x000fea0003800000 */
[----:B0---4-:R-:W0:Y:S01]  /*3480*/  I2F.RP R8, R0 ;  /* 0x0000000000087306 */ /* 0x011e220000209400 */
[----:B------:R-:W4:Y:S01]  /*3490*/  LDCU UR4, c[0x0][0x3c8] ;  /* 0x00007900ff0477ac */ /* 0x000f220008000800 */
[----:B------:R-:W-:Y:S01]  /*34a0*/  IMAD.SHL.U32 R7, R2, 0x10, RZ ;  /* 0x0000001002077824 */ /* 0x000fe200078e00ff */
[----:B------:R-:W-:Y:S01]  /*34b0*/  LEA R9, R4, R9, 0x4 ;  /* 0x0000000904097211 */ /* 0x000fe200078e20ff */
[----:B------:R-:W-:Y:S01]  /*34c0*/  VIADD R6, R6, 0x160 ;  /* 0x0000016006067836 */ /* 0x000fe20000000000 */
[----:B------:R-:W5:Y:S01]  /*34d0*/  LDCU UR5, c[0x0][0x3fc] ;  /* 0x00007f80ff0577ac */ /* 0x000f620008000800 */
[C---:B-12---:R-:W-:Y:S01]  /*34e0*/  IMAD.WIDE.U32 R12, R32.reuse, 0x4, RZ ;  /* 0x00000004200c7825 */ /* 0x046fe200078e00ff */
[----:B------:R-:W-:Y:S02]  /*34f0*/  LOP3.LUT R7, R7, 0x30, RZ, 0xe2, !PT ;  /* 0x0000003007077812 */ /* 0x000fe400078ee2ff */
[----:B------:R-:W-:Y:S01]  /*3500*/  CS2R R42, SRZ ;  /* 0x00000000002a7805 */ /* 0x000fe2000001ff00 */
[----:B------:R-:W1:Y:S01]  /*3510*/  LDCU.64 UR10, c[0x0][0x3b8] ;  /* 0x00007700ff0a77ac */ /* 0x000e620008000a00 */
[----:B------:R-:W-:Y:S01]  /*3520*/  LEA R6, R5, R6, 0x18 ;  /* 0x0000000605067211 */ /* 0x000fe200078ec0ff */
[----:B------:R-:W-:Y:S01]  /*3530*/  IMAD.IADD R33, R32, 0x1, -R33 ;  /* 0x0000000120217824 */ /* 0x000fe200078e0a21 */
[----:B------:R-:W-:Y:S01]  /*3540*/  SHF.L.U32 R34, R2, 0x2, RZ ;  /* 0x0000000202227819 */ /* 0x000fe200000006ff */
[----:B------:R-:W-:Y:S01]  /*3550*/  IMAD R7, R4, 0x40, R7 ;  /* 0x0000004004077824 */ /* 0x000fe200078e0207 */
[----:B------:R-:W-:Y:S01]  /*3560*/  IADD3 R31, PT, PT, R9, 0x1, RZ ;  /* 0x00000001091f7810 */ /* 0x000fe20007ffe0ff */
[----:B0-----:R-:W0:Y:S01]  /*3570*/  MUFU.RCP R8, R8 ;  /* 0x0000000800087308 */ /* 0x001e220000001000 */
[----:B------:R-:W-:Y:S01]  /*3580*/  LOP3.LUT R30, R34, 0xc, RZ, 0xc0, !PT ;  /* 0x0000000c221e7812 */ /* 0x000fe200078ec0ff */
[----:B------:R-:W-:Y:S01]  /*3590*/  IMAD.IADD R29, R6, 0x1, R7 ;  /* 0x00000001061d7824 */ /* 0x000fe200078e0207 */
[----:B------:R-:W-:Y:S01]  /*35a0*/  CS2R R40, SRZ ;  /* 0x0000000000287805 */ /* 0x000fe2000001ff00 */
[----:B----4-:R-:W-:Y:S01]  /*35b0*/  UIMAD UR4, UR16, UR4, URZ ;  /* 0x00000004100472a4 */ /* 0x010fe2000f8e02ff */
[----:B------:R-:W-:Y:S01]  /*35c0*/  VIADD R32, R32, 0x1 ;  /* 0x0000000120207836 */ /* 0x000fe20000000000 */
[----:B------:R-:W-:Y:S01]  /*35d0*/  CS2R R38, SRZ ;  /* 0x0000000000267805 */ /* 0x000fe2000001ff00 */
[----:B------:R-:W-:Y:S01]  /*35e0*/  IMAD.MOV.U32 R44, RZ, RZ, RZ ;  /* 0x000000ffff2c7224 */ /* 0x000fe200078e00ff */
[----:B------:R-:W-:Y:S01]  /*35f0*/  CS2R R36, SRZ ;  /* 0x0000000000247805 */ /* 0x000fe2000001ff00 */
[----:B-----5:R-:W-:Y:S01]  /*3600*/  IMAD.U32 R6, RZ, RZ, UR5 ;  /* 0x00000005ff067e24 */ /* 0x020fe2000f8e00ff */
[----:B------:R-:W-:Y:S01]  /*3610*/  MOV R15, UR4 ;  /* 0x00000004000f7c02 */ /* 0x000fe20008000f00 */
[----:B------:R-:W-:Y:S01]  /*3620*/  IMAD.IADD R30, R31, 0x1, R30 ;  /* 0x000000011f1e7824 */ /* 0x000fe200078e021e */
[----:B------:R-:W-:-:S02]  /*3630*/  MOV R35, RZ ;  /* 0x000000ff00237202 */ /* 0x000fc40000000f00 */
[----:B------:R-:W-:Y:S01]  /*3640*/  LOP3.LUT R34, R34, 0x7c, RZ, 0xc0, !PT ;  /* 0x0000007c22227812 */ /* 0x000fe200078ec0ff */
[----:B------:R-:W2:Y:S01]  /*3650*/  LDCU UR4, c[0x0][0x3e0] ;  /* 0x00007c00ff0477ac */ /* 0x000ea20008000800 */
[----:B------:R-:W-:Y:S01]  /*3660*/  IMAD.WIDE R12, R15, 0x4, R12 ;  /* 0x000000040f0c7825 */ /* 0x000fe200078e020c */
[----:B0-----:R-:W-:Y:S02]  /*3670*/  IADD3 R10, PT, PT, R8, 0xffffffe, RZ ;  /* 0x0ffffffe080a7810 */ /* 0x001fe40007ffe0ff */
[----:B------:R-:W-:Y:S02]  /*3680*/  IADD3 R6, PT, PT, -R6, UR14, RZ ;  /* 0x0000000e06067c10 */ /* 0x000fe4000fffe1ff */
[----:B------:R0:W4:Y:S01]  /*3690*/  F2I.FTZ.U32.TRUNC.NTZ R11, R10 ;  /* 0x0000000a000b7305 */ /* 0x000122000021f000 */
[----:B-1----:R-:W-:-:S04]  /*36a0*/  IADD3 R28, P0, PT, R12, UR10, RZ ;  /* 0x0000000a0c1c7c10 */ /* 0x002fc8000ff1e0ff */
[----:B------:R-:W-:Y:S01]  /*36b0*/  IADD3.X R7, PT, PT, R13, UR11, RZ, P0, !PT ;  /* 0x0000000b0d077c10 */ /* 0x000fe200087fe4ff */
[----:B0-----:R-:W-:Y:S01]  /*36c0*/  HFMA2 R10, -RZ, RZ, 0, 0 ;  /* 0x00000000ff0a7431 */ /* 0x001fe200000001ff */
[----:B--2---:R-:W-:Y:S01]  /*36d0*/  UIMAD UR4, UR15, UR4, URZ ;  /* 0x000000040f0472a4 */ /* 0x004fe2000f8e02ff */
[----:B----4-:R-:W-:-:S03]  /*36e0*/  IADD3 R8, PT, PT, RZ, -R11, RZ ;  /* 0x8000000bff087210 */ /* 0x010fc60007ffe0ff */
[----:B------:R-:W-:Y:S02]  /*36f0*/  USHF.R.S32.HI UR5, URZ, 0x1f, UR4 ;  /* 0x0000001fff057899 */ /* 0x000fe40008011404 */
[----:B------:R-:W-:Y:S02]  /*3700*/  MOV R46, UR4 ;  /* 0x00000004002e7c02 */ /* 0x000fe40008000f00 */
[----:B------:R-:W-:Y:S02]  /*3710*/  MOV R5, R8 ;  /* 0x0000000800057202 */ /* 0x000fe40000000f00 */
[----:B------:R-:W-:-:S03]  /*3720*/  IMAD.U32 R47, RZ, RZ, UR5 ;  /* 0x00000005ff2f7e24 */ /* 0x000fc6000f8e00ff */
[----:B------:R-:W-:-:S04]  /*3730*/  IMAD R5, R5, R0, RZ ;  /* 0x0000000005057224 */ /* 0x000fc800078e02ff */
[----:B------:R-:W-:-:S07]  /*3740*/  IMAD.HI.U32 R5, R11, R5, R10 ;  /* 0x000000050b057227 */ /* 0x000fce00078e000a */
.L_x_26022:
        /* <DEDUP_REMOVED lines=25> */
[----:B------:R-:W-:Y:S02]  /*38e0*/  @!P2 IADD3 R13, PT, PT, -R13, RZ, RZ ;  /* 0x000000ff0d0da210 */ /* 0x000fe40007ffe1ff */
[----:B------:R-:W-:Y:S01]  /*38f0*/  @!P1 LOP3.LUT R13, RZ, R8, RZ, 0x33, !PT ;  /* 0x00000008ff0d9212 */ /* 0x000fe200078e33ff */
[----:B------:R-:W-:Y:S01]  /*3900*/  IMAD R15, R15, R10, RZ ;  /* 0x0000000a0f0f7224 */ /* 0x000fe200078e02ff */
[----:B------:R-:W-:Y:S02]  /*3910*/  MOV R8, RZ ;  /* 0x000000ff00087202 */ /* 0x000fe40000000f00 */
[----:B------:R-:W-:Y:S02]  /*3920*/  IADD3 R11, PT, PT, R13, UR9, RZ ;  /* 0x000000090d0b7c10 */ /* 0x000fe4000fffe0ff */
[----:B------:R-:W-:Y:S01]  /*3930*/  ISETP.NE.AND P2, PT, R14, RZ, PT ;  /* 0x000000ff0e00720c */ /* 0x000fe20003f45270 */
[----:B------:R-:W-:Y:S01]  /*3940*/  IMAD.HI.U32 R8, R9, R15, R8 ;  /* 0x0000000f09087227 */ /* 0x000fe200078e0008 */
[----:B------:R-:W-:-:S02]  /*3950*/  IABS R12, R11 ;  /* 0x0000000b000c7213 */ /* 0x000fc40000000000 */
[----:B------:R-:W-:-:S03]  /*3960*/  ISETP.GE.AND P1, PT, R11, RZ, PT ;  /* 0x000000ff0b00720c */ /* 0x000fc60003f26270 */
[----:B------:R-:W-:-:S04]  /*3970*/  IMAD.MOV.U32 R9, RZ, RZ, R12 ;  /* 0x000000ffff097224 */ /* 0x000fc800078e000c */
[----:B------:R-:W-:-:S05]  /*3980*/  IMAD.HI.U32 R8, R8, R9, RZ ;  /* 0x0000000908087227 */ /* 0x000fca00078e00ff */
[----:B------:R-:W-:-:S05]  /*3990*/  IADD3 R8, PT, PT, -R8, RZ, RZ ;  /* 0x000000ff08087210 */ /* 0x000fca0007ffe1ff */
[----:B------:R-:W-:Y:S01]  /*39a0*/  IMAD R9, R10, R8, R9 ;  /* 0x000000080a097224 */ /* 0x000fe200078e0209 */
[C---:B------:R-:W-:Y:S01]  /*39b0*/  IADD3 R8, PT, PT, R32.reuse, 0x3, RZ ;  /* 0x0000000320087810 */ /* 0x040fe20007ffe0ff */
[----:B------:R-:W-:-:S03]  /*39c0*/  VIADD R32, R32, 0x4 ;  /* 0x0000000420207836 */ /* 0x000fc60000000000 */
        /* <DEDUP_REMOVED lines=16> */
[----:B---3--:R-:W-:-:S04]  /*3ad0*/  LEA R48, P1, R8, UR6, 0x2 ;  /* 0x0000000608307c11 */ /* 0x008fc8000f8210ff */
[----:B------:R-:W-:Y:S02]  /*3ae0*/  LEA.HI.X R49, R8, UR7, R9, 0x2, P1 ;  /* 0x0000000708317c11 */ /* 0x000fe400088f1409 */
[----:B------:R-:W0:Y:S04]  /*3af0*/  LDS.128 R8, [R29] ;  /* 0x000000001d087984 */ /* 0x000e280000000c00 */
[----:B------:R-:W2:Y:S04]  /*3b00*/  LDG.E.128.CONSTANT R12, desc[UR12][R48.64] ;  /* 0x0000000c300c7981 */ /* 0x000ea8000c1e9d00 */
[----:B------:R-:W3:Y:S01]  /*3b10*/  LDG.E.128.CONSTANT R16, desc[UR12][R48.64+0x200] ;  /* 0x0002000c30107981 */ /* 0x000ee2000c1e9d00 */
[----:B------:R-:W-:Y:S01]  /*3b20*/  ISETP.NE.AND P2, PT, R33, -0x1, PT ;  /* 0xffffffff2100780c */ /* 0x000fe20003f45270 */
[----:B------:R-:W-:-:S12]  /*3b30*/  VIADD R24, R30, 0xffffffff ;  /* 0xffffffff1e187836 */ /* 0x000fd80000000000 */
[----:B------:R-:W-:Y:S02]  /*3b40*/  @!P2 ISETP.GE.AND P3, PT, R30, UR21, PT ;  /* 0x000000151e00ac0c */ /* 0x000fe4000bf66270 */
[----:B------:R-:W-:Y:S02]  /*3b50*/  @!P2 ISETP.GE.AND P1, PT, R24, UR21, PT ;  /* 0x000000151800ac0c */ /* 0x000fe4000bf26270 */
[----:B------:R-:W-:-:S04]  /*3b60*/  @!P2 IADD3 R22, PT, PT, R30, 0x1, RZ ;  /* 0x000000011e16a810 */ /* 0x000fc80007ffe0ff */
[----:B------:R-:W-:Y:S02]  /*3b70*/  @!P2 ISETP.GE.AND P4, PT, R22, UR21, PT ;  /* 0x000000151600ac0c */ /* 0x000fe4000bf86270 */
[----:B------:R-:W4:Y:S01]  /*3b80*/  LDG.E.128.CONSTANT R20, desc[UR12][R48.64+0x400] ;  /* 0x0004000c30147981 */ /* 0x000f22000c1e9d00 */
[----:B--2---:R-:W-:Y:S02]  /*3b90*/  @!P2 FSEL R13, R13, RZ, !P3 ;  /* 0x000000ff0d0da208 */ /* 0x004fe40005800000 */
[----:B------:R-:W-:Y:S02]  /*3ba0*/  @!P2 FSEL R12, R12, RZ, !P1 ;  /* 0x000000ff0c0ca208 */ /* 0x000fe40004800000 */
[----:B------:R-:W-:Y:S01]  /*3bb0*/  @!P2 FSEL R14, R14, RZ, !P4 ;  /* 0x000000ff0e0ea208 */ /* 0x000fe20006000000 */
[----:B0-----:R-:W-:Y:S01]  /*3bc0*/  FMUL.FTZ R13, R9, R13 ;  /* 0x0000000d090d7220 */ /* 0x001fe20000410000 */
[----:B------:R-:W-:Y:S02]  /*3bd0*/  @!P2 ISETP.GE.AND P3, PT, R24, UR21, PT ;  /* 0x000000151800ac0c */ /* 0x000fe4000bf66270 */
[----:B------:R-:W-:Y:S01]  /*3be0*/  @!P2 ISETP.GE.AND P4, PT, R30, UR21, PT ;  /* 0x000000151e00ac0c */ /* 0x000fe2000bf86270 */
[----:B------:R-:W-:Y:S01]  /*3bf0*/  FFMA.FTZ R13, R8, R12, R13 ;  /* 0x0000000c080d7223 */ /* 0x000fe2000001000d */
[----:B------:R-:W-:-:S02]  /*3c00*/  @!P2 IADD3 R12, PT, PT, R30, 0x2, RZ ;  /* 0x000000021e0ca810 */ /* 0x000fc40007ffe0ff */
[----:B---3--:R-:W-:Y:S01]  /*3c10*/  @!P2 FSEL R16, R16, RZ, !P3 ;  /* 0x000000ff1010a208 */ /* 0x008fe20005800000 */
[----:B------:R-:W-:Y:S01]  /*3c20*/  FFMA.FTZ R14, R10, R14, R13 ;  /* 0x0000000e0a0e7223 */ /* 0x000fe2000001000d */
[----:B------:R-:W-:Y:S02]  /*3c30*/  @!P2 ISETP.GE.AND P1, PT, R12, UR21, PT ;  /* 0x000000150c00ac0c */ /* 0x000fe4000bf26270 */
[----:B------:R-:W-:Y:S02]  /*3c40*/  @!P2 IADD3 R12, PT, PT, R30, 0x1, RZ ;  /* 0x000000011e0ca810 */ /* 0x000fe40007ffe0ff */
[----:B------:R-:W-:Y:S02]  /*3c50*/  @!P2 FSEL R15, R15, RZ, !P1 ;  /* 0x000000ff0f0fa208 */ /* 0x000fe40004800000 */
[----:B------:R-:W-:Y:S01]  /*3c60*/  @!P2 ISETP.GE.AND P1, PT, R12, UR21, PT ;  /* 0x000000150c00ac0c */ /* 0x000fe2000bf26270 */
[----:B------:R-:W-:Y:S01]  /*3c70*/  @!P2 VIADD R12, R30, 0x2 ;  /* 0x000000021e0ca836 */ /* 0x000fe20000000000 */
[----:B------:R-:W-:Y:S01]  /*3c80*/  @!P2 FSEL R17, R17, RZ, !P4 ;  /* 0x000000ff1111a208 */ /* 0x000fe20006000000 */
[----:B------:R-:W-:-:S03]  /*3c90*/  FFMA.FTZ R15, R11, R15, R14 ;  /* 0x0000000f0b0f7223 */ /* 0x000fc6000001000e */
[----:B------:R-:W-:Y:S01]  /*3ca0*/  @!P2 ISETP.GE.AND P3, PT, R12, UR21, PT ;  /* 0x000000150c00ac0c */ /* 0x000fe2000bf66270 */
[----:B------:R-:W-:Y:S01]  /*3cb0*/  FMUL.FTZ R17, R9, R17 ;  /* 0x0000001109117220 */ /* 0x000fe20000410000 */
[----:B------:R-:W-:Y:S01]  /*3cc0*/  @!P2 IADD3 R12, PT, PT, R30, 0x1, RZ ;  /* 0x000000011e0ca810 */ /* 0x000fe20007ffe0ff */
[----:B------:R-:W-:Y:S01]  /*3cd0*/  FADD.FTZ R44, R44, R15 ;  /* 0x0000000f2c2c7221 */ /* 0x000fe20000010000 */
[----:B------:R-:W-:Y:S01]  /*3ce0*/  @!P2 FSEL R18, R18, RZ, !P1 ;  /* 0x000000ff1212a208 */ /* 0x000fe20004800000 */
[----:B------:R-:W-:Y:S01]  /*3cf0*/  FFMA.FTZ R17, R8, R16, R17 ;  /* 0x0000001008117223 */ /* 0x000fe20000010011 */
[----:B------:R-:W-:Y:S02]  /*3d00*/  @!P2 ISETP.GE.AND P4, PT, R12, UR21, PT ;  /* 0x000000150c00ac0c */ /* 0x000fe4000bf86270 */
[----:B------:R-:W2:Y:S01]  /*3d10*/  LDG.E.128.CONSTANT R12, desc[UR12][R48.64+0x600] ;  /* 0x0006000c300c7981 */ /* 0x000ea2000c1e9d00 */
[----:B------:R-:W-:Y:S02]  /*3d20*/  @!P2 FSEL R19, R19, RZ, !P3 ;  /* 0x000000ff1313a208 */ /* 0x000fe40005800000 */
[----:B------:R-:W-:-:S02]  /*3d30*/  @!P2 ISETP.GE.AND P3, PT, R30, UR21, PT ;  /* 0x000000151e00ac0c */ /* 0x000fc4000bf66270 */
[----:B------:R-:W-:Y:S02]  /*3d40*/  @!P2 ISETP.GE.AND P1, PT, R24, UR21, PT ;  /* 0x000000151800ac0c */ /* 0x000fe4000bf26270 */
[----:B----4-:R-:W-:Y:S02]  /*3d50*/  @!P2 FSEL R22, R22, RZ, !P4 ;  /* 0x000000ff1616a208 */ /* 0x010fe40006000000 */
[C---:B------:R-:W-:Y:S02]  /*3d60*/  @!P2 IADD3 R16, PT, PT, R30.reuse, 0x2, RZ ;  /* 0x000000021e10a810 */ /* 0x040fe40007ffe0ff */
[----:B------:R-:W-:Y:S02]  /*3d70*/  @!P2 ISETP.GE.AND P4, PT, R30, UR21, PT ;  /* 0x000000151e00ac0c */ /* 0x000fe4000bf86270 */
[----:B------:R-:W-:Y:S02]  /*3d80*/  @!P2 FSEL R21, R21, RZ, !P3 ;  /* 0x000000ff1515a208 */ /* 0x000fe40005800000 */
[----:B------:R-:W-:-:S02]  /*3d90*/  @!P2 FSEL R20, R20, RZ, !P1 ;  /* 0x000000ff1414a208 */ /* 0x000fc40004800000 */
[----:B------:R-:W-:Y:S01]  /*3da0*/  @!P2 ISETP.GE.AND P1, PT, R16, UR21, PT ;  /* 0x000000151000ac0c */ /* 0x000fe2000bf26270 */
[----:B------:R-:W-:Y:S01]  /*3db0*/  @!P2 VIADD R16, R30, 0x1 ;  /* 0x000000011e10a836 */ /* 0x000fe20000000000 */
[----:B------:R-:W-:Y:S01]  /*3dc0*/  @!P2 ISETP.GE.AND P3, PT, R24, UR21, PT ;  /* 0x000000151800ac0c */ /* 0x000fe2000bf66270 */
[----:B------:R-:W-:Y:S01]  /*3dd0*/  FFMA.FTZ R26, R10, R18, R17 ;  /* 0x000000120a1a7223 */ /* 0x000fe20000010011 */
[----:B------:R-:W-:Y:S01]  /*3de0*/  @!P2 FSEL R23, R23, RZ, !P1 ;  /* 0x000000ff1717a208 */ /* 0x000fe20004800000 */
[----:B------:R-:W-:Y:S02]  /*3df0*/  FMUL.FTZ R21, R9, R21 ;  /* 0x0000001509157220 */ /* 0x000fe40000410000 */
[----:B------:R-:W-:Y:S02]  /*3e00*/  FFMA.FTZ R26, R11, R19, R26 ;  /* 0x000000130b1a7223 */ /* 0x000fe4000001001a */
[----:B------:R-:W-:-:S04]  /*3e10*/  FFMA.FTZ R21, R8, R20, R21 ;  /* 0x0000001408157223 */ /* 0x000fc80000010015 */
[----:B------:R-:W-:Y:S01]  /*3e20*/  FFMA.FTZ R22, R10, R22, R21 ;  /* 0x000000160a167223 */ /* 0x000fe20000010015 */
[----:B--2---:R-:W-:Y:S02]  /*3e30*/  @!P2 FSEL R13, R13, RZ, !P4 ;  /* 0x000000ff0d0da208 */ /* 0x004fe40006000000 */
[----:B------:R-:W-:Y:S02]  /*3e40*/  @!P2 FSEL R12, R12, RZ, !P3 ;  /* 0x000000ff0c0ca208 */ /* 0x000fe40005800000 */
[----:B------:R-:W-:Y:S01]  /*3e50*/  @!P2 ISETP.GE.AND P4, PT, R16, UR21, PT ;  /* 0x000000151000ac0c */ /* 0x000fe2000bf86270 */
[----:B------:R-:W-:-:S03]  /*3e60*/  FMUL.FTZ R17, R9, R13 ;  /* 0x0000000d09117220 */ /* 0x000fc60000410000 */
[----:B------:R-:W-:Y:S01]  /*3e70*/  @!P2 FSEL R14, R14, RZ, !P4 ;  /* 0x000000ff0e0ea208 */ /* 0x000fe20006000000 */
[----:B------:R-:W-:Y:S01]  /*3e80*/  FFMA.FTZ R17, R8, R12, R17 ;  /* 0x0000000c08117223 */ /* 0x000fe20000010011 */
[----:B------:R-:W-:-:S04]  /*3e90*/  @!P2 IADD3 R12, PT, PT, R30, 0x2, RZ ;  /* 0x000000021e0ca810 */ /* 0x000fc80007ffe0ff */
[----:B------:R-:W-:Y:S01]  /*3ea0*/  @!P2 ISETP.GE.AND P1, PT, R12, UR21, PT ;  /* 0x000000150c00ac0c */ /* 0x000fe2000bf26270 */
[----:B------:R-:W-:Y:S02]  /*3eb0*/  FFMA.FTZ R12, R10, R14, R17 ;  /* 0x0000000e0a0c7223 */ /* 0x000fe40000010011 */
[----:B------:R-:W2:Y:S01]  /*3ec0*/  LDG.E.128.CONSTANT R16, desc[UR12][R48.64+0x800] ;  /* 0x0008000c30107981 */ /* 0x000ea2000c1e9d00 */
[----:B------:R-:W-:-:S03]  /*3ed0*/  FFMA.FTZ R13, R11, R23, R22 ;  /* 0x000000170b0d7223 */ /* 0x000fc60000010016 */
[----:B------:R-:W3:Y:S01]  /*3ee0*/  LDG.E.128.CONSTANT R20, desc[UR12][R48.64+0xa00] ;  /* 0x000a000c30147981 */ /* 0x000ee2000c1e9d00 */
[----:B------:R-:W-:Y:S02]  /*3ef0*/  @!P2 FSEL R15, R15, RZ, !P1 ;  /* 0x000000ff0f0fa208 */ /* 0x000fe40004800000 */
[C---:B------:R-:W-:Y:S02]  /*3f00*/  @!P2 IADD3 R14, PT, PT, R30.reuse, 0x1, RZ ;  /* 0x000000011e0ea810 */ /* 0x040fe40007ffe0ff */
[----:B------:R-:W-:Y:S01]  /*3f10*/  @!P2 ISETP.GE.AND P3, PT, R30, UR21, PT ;  /* 0x000000151e00ac0c */ /* 0x000fe2000bf66270 */
[----:B------:R-:W-:Y:S01]  /*3f20*/  FFMA.FTZ R12, R11, R15, R12 ;  /* 0x0000000f0b0c7223 */ /* 0x000fe2000001000c */
[----:B------:R-:W-:Y:S01]  /*3f30*/  @!P2 ISETP.GE.AND P4, PT, R14, UR21, PT ;  /* 0x000000150e00ac0c */ /* 0x000fe2000bf86270 */
[----:B------:R-:W-:Y:S01]  /*3f40*/  @!P2 VIADD R14, R30, 0x2 ;  /* 0x000000021e0ea836 */ /* 0x000fe20000000000 */
[----:B------:R-:W-:Y:S01]  /*3f50*/  @!P2 ISETP.GE.AND P1, PT, R24, UR21, PT ;  /* 0x000000151800ac0c */ /* 0x000fe2000bf26270 */
[----:B------:R-:W-:Y:S01]  /*3f60*/  FADD.FTZ R42, R42, R13 ;  /* 0x0000000d2a2a7221 */ /* 0x000fe20000010000 */
[----:B------:R-:W-:-:S02]  /*3f70*/  FADD.FTZ R41, R41, R12 ;  /* 0x0000000c29297221 */ /* 0x000fc40000010000 */
[----:B------:R-:W-:Y:S02]  /*3f80*/  @!P2 ISETP.GE.AND P5, PT, R14, UR21, PT ;  /* 0x000000150e00ac0c */ /* 0x000fe4000bfa6270 */
[----:B------:R-:W4:Y:S01]  /*3f90*/  LDG.E.128.CONSTANT R12, desc[UR12][R48.64+0xc00] ;  /* 0x000c000c300c7981 */ /* 0x000f22000c1e9d00 */
[----:B--2---:R-:W-:Y:S02]  /*3fa0*/  @!P2 FSEL R17, R17, RZ, !P3 ;  /* 0x000000ff1111a208 */ /* 0x004fe40005800000 */
[----:B------:R-:W-:-:S03]  /*3fb0*/  @!P2 FSEL R16, R16, RZ, !P1 ;  /* 0x000000ff1010a208 */ /* 0x000fc60004800000 */
[----:B------:R-:W-:Y:S01]  /*3fc0*/  FMUL.FTZ R17, R9, R17 ;  /* 0x0000001109117220 */ /* 0x000fe20000410000 */
[----:B------:R-:W-:-:S03]  /*3fd0*/  @!P2 ISETP.GE.AND P1, PT, R24, UR21, PT ;  /* 0x000000151800ac0c */ /* 0x000fc6000bf26270 */
[----:B------:R-:W-:Y:S01]  /*3fe0*/  FFMA.FTZ R17, R8, R16, R17 ;  /* 0x0000001008117223 */ /* 0x000fe20000010011 */
[----:B------:R-:W-:Y:S02]  /*3ff0*/  @!P2 IADD3 R16, PT, PT, R30, 0x1, RZ ;  /* 0x000000011e10a810 */ /* 0x000fe40007ffe0ff */
[----:B------:R-:W-:Y:S02]  /*4000*/  @!P2 FSEL R18, R18, RZ, !P4 ;  /* 0x000000ff1212a208 */ /* 0x000fe40006000000 */
[----:B---3--:R-:W-:Y:S02]  /*4010*/  @!P2 FSEL R20, R20, RZ, !P1 ;  /* 0x000000ff1414a208 */ /* 0x008fe40004800000 */
[----:B------:R-:W-:Y:S02]  /*4020*/  @!P2 ISETP.GE.AND P3, PT, R30, UR21, PT ;  /* 0x000000151e00ac0c */ /* 0x000fe4000bf66270 */
[----:B------:R-:W-:Y:S01]  /*4030*/  @!P2 ISETP.GE.AND P1, PT, R16, UR21, PT ;  /* 0x000000151000ac0c */ /* 0x000fe2000bf26270 */
[----:B------:R-:W-:Y:S01]  /*4040*/  FFMA.FTZ R18, R10, R18, R17 ;  /* 0x000000120a127223 */ /* 0x000fe20000010011 */
[----:B------:R-:W-:-:S02]  /*4050*/  @!P2 FSEL R19, R19, RZ, !P5 ;  /* 0x000000ff1313a208 */ /* 0x000fc40006800000 */
[----:B------:R-:W-:Y:S02]  /*4060*/  @!P2 IADD3 R16, PT, PT, R30, 0x2, RZ ;  /* 0x000000021e10a810 */ /* 0x000fe40007ffe0ff */
[----:B------:R-:W-:Y:S01]  /*4070*/  @!P2 FSEL R21, R21, RZ, !P3 ;  /* 0x000000ff1515a208 */ /* 0x000fe20005800000 */
[----:B------:R-:W-:Y:S01]  /*4080*/  FFMA.FTZ R19, R11, R19, R18 ;  /* 0x000000130b137223 */ /* 0x000fe20000010012 */
[----:B------:R-:W-:Y:S01]  /*4090*/  @!P2 ISETP.GE.AND P3, PT, R16, UR21, PT ;  /* 0x000000151000ac0c */ /* 0x000fe2000bf66270 */
[----:B------:R-:W-:Y:S02]  /*40a0*/  @!P2 VIADD R16, R30, 0x1 ;  /* 0x000000011e10a836 */ /* 0x000fe40000000000 */
[----:B------:R-:W-:-:S03]  /*40b0*/  FADD.FTZ R40, R40, R19 ;  /* 0x0000001328287221 */ /* 0x000fc60000010000 */
[----:B------:R-:W-:Y:S02]  /*40c0*/  @!P2 ISETP.GE.AND P4, PT, R16, UR21, PT ;  /* 0x000000151000ac0c */ /* 0x000fe4000bf86270 */
[----:B------:R-:W2:Y:S01]  /*40d0*/  LDG.E.128.CONSTANT R16, desc[UR12][R48.64+0xe00] ;  /* 0x000e000c30107981 */ /* 0x000ea2000c1e9d00 */
[----:B------:R-:W-:Y:S01]  /*40e0*/  @!P2 FSEL R23, R23, RZ, !P3 ;  /* 0x000000ff1717a208 */ /* 0x000fe20005800000 */
[----:B------:R-:W-:Y:S01]  /*40f0*/  FMUL.FTZ R21, R9, R21 ;  /* 0x0000001509157220 */ /* 0x000fe20000410000 */
[----:B------:R-:W-:Y:S02]  /*4100*/  @!P2 ISETP.GE.AND P3, PT, R30, UR21, PT ;  /* 0x000000151e00ac0c */ /* 0x000fe4000bf66270 */
[----:B------:R-:W-:Y:S01]  /*4110*/  @!P2 FSEL R22, R22, RZ, !P1 ;  /* 0x000000ff1616a208 */ /* 0x000fe20004800000 */
[----:B------:R-:W-:Y:S01]  /*4120*/  FFMA.FTZ R21, R8, R20, R21 ;  /* 0x0000001408157223 */ /* 0x000fe20000010015 */
[----:B------:R-:W-:Y:S02]  /*4130*/  @!P2 ISETP.GE.AND P1, PT, R24, UR21, PT ;  /* 0x000000151800ac0c */ /* 0x000fe4000bf26270 */
[----:B----4-:R-:W-:Y:S01]  /*4140*/  @!P2 FSEL R13, R13, RZ, !P3 ;  /* 0x000000ff0d0da208 */ /* 0x010fe20005800000 */
[----:B------:R-:W-:Y:S01]  /*4150*/  FFMA.FTZ R22, R10, R22, R21 ;  /* 0x000000160a167223 */ /* 0x000fe20000010015 */
[----:B------:R-:W-:-:S03]  /*4160*/  @!P2 FSEL R12, R12, RZ, !P1 ;  /* 0x000000ff0c0ca208 */ /* 0x000fc60004800000 */
[----:B------:R-:W-:Y:S01]  /*4170*/  FMUL.FTZ R13, R9, R13 ;  /* 0x0000000d090d7220 */ /* 0x000fe20000410000 */
[----:B------:R-:W-:-:S03]  /*4180*/  FFMA.FTZ R22, R11, R23, R22 ;  /* 0x000000170b167223 */ /* 0x000fc60000010016 */
[----:B------:R-:W-:Y:S01]  /*4190*/  FFMA.FTZ R13, R8, R12, R13 ;  /* 0x0000000c080d7223 */ /* 0x000fe2000001000d */
[----:B------:R-:W-:Y:S01]  /*41a0*/  @!P2 IADD3 R12, PT, PT, R30, 0x2, RZ ;  /* 0x000000021e0ca810 */ /* 0x000fe20007ffe0ff */
[----:B------:R-:W-:Y:S02]  /*41b0*/  FADD.FTZ R39, R39, R22 ;  /* 0x0000001627277221 */ /* 0x000fe40000010000 */
[----:B------:R-:W3:Y:S01]  /*41c0*/  LDG.E.128.CONSTANT R20, desc[UR12][R48.64+0x1000] ;  /* 0x0010000c30147981 */ /* 0x000ee2000c1e9d00 */
[----:B------:R-:W-:Y:S02]  /*41d0*/  @!P2 ISETP.GE.AND P1, PT, R12, UR21, PT ;  /* 0x000000150c00ac0c */ /* 0x000fe4000bf26270 */
[----:B------:R-:W-:Y:S02]  /*41e0*/  @!P2 IADD3 R12, PT, PT, R30, 0x1, RZ ;  /* 0x000000011e0ca810 */ /* 0x000fe40007ffe0ff */
[----:B------:R-:W-:Y:S02]  /*41f0*/  @!P2 FSEL R14, R14, RZ, !P4 ;  /* 0x000000ff0e0ea208 */ /* 0x000fe40006000000 */
[----:B------:R-:W-:-:S02]  /*4200*/  @!P2 ISETP.GE.AND P4, PT, R12, UR21, PT ;  /* 0x000000150c00ac0c */ /* 0x000fc4000bf86270 */
[----:B------:R-:W-:Y:S01]  /*4210*/  @!P2 ISETP.GE.AND P6, PT, R30, UR21, PT ;  /* 0x000000151e00ac0c */ /* 0x000fe2000bfc6270 */
[----:B------:R-:W-:Y:S01]  /*4220*/  FADD.FTZ R43, R43, R26 ;  /* 0x0000001a2b2b7221 */ /* 0x000fe20000010000 */
[----:B------:R-:W-:Y:S02]  /*4230*/  @!P2 ISETP.GE.AND P5, PT, R24, UR21, PT ;  /* 0x000000151800ac0c */ /* 0x000fe4000bfa6270 */
[----:B--2---:R-:W-:Y:S02]  /*4240*/  @!P2 FSEL R17, R17, RZ, !P6 ;  /* 0x000000ff1111a208 */ /* 0x004fe40007000000 */
[----:B------:R-:W-:Y:S02]  /*4250*/  @!P2 FSEL R18, R18, RZ, !P4 ;  /* 0x000000ff1212a208 */ /* 0x000fe40006000000 */
[C---:B------:R-:W-:Y:S02]  /*4260*/  @!P2 ISETP.GE.AND P6, PT, R24.reuse, UR21, PT ;  /* 0x000000151800ac0c */ /* 0x040fe4000bfc6270 */
[----:B------:R-:W-:-:S02]  /*4270*/  @!P2 ISETP.GE.AND P4, PT, R24, UR21, PT ;  /* 0x000000151800ac0c */ /* 0x000fc4000bf86270 */
[----:B------:R-:W2:Y:S01]  /*4280*/  LDG.E.128.CONSTANT R24, desc[UR12][R48.64+0x1200] ;  /* 0x0012000c30187981 */ /* 0x000ea2000c1e9d00 */
[----:B------:R-:W-:Y:S01]  /*4290*/  @!P2 VIADD R12, R30, 0x2 ;  /* 0x000000021e0ca836 */ /* 0x000fe20000000000 */
[----:B---3--:R-:W-:Y:S02]  /*42a0*/  @!P2 FSEL R20, R20, RZ, !P6 ;  /* 0x000000ff1414a208 */ /* 0x008fe40007000000 */
[----:B------:R-:W-:-:S04]  /*42b0*/  @!P2 ISETP.GE.AND P6, PT, R30, UR21, PT ;  /* 0x000000151e00ac0c */ /* 0x000fc8000bfc6270 */
[----:B------:R-:W-:Y:S02]  /*42c0*/  @!P2 FSEL R21, R21, RZ, !P6 ;  /* 0x000000ff1515a208 */ /* 0x000fe40007000000 */
[----:B------:R-:W-:Y:S02]  /*42d0*/  @!P2 ISETP.GE.AND P6, PT, R30, UR21, PT ;  /* 0x000000151e00ac0c */ /* 0x000fe4000bfc6270 */
        /* <DEDUP_REMOVED lines=11> */
[C---:B------:R-:W-:Y:S01]  /*4390*/  FFMA.FTZ R18, R10.reuse, R18, R17 ;  /* 0x000000120a127223 */ /* 0x040fe20000010011 */
[----:B------:R-:W-:Y:S01]  /*43a0*/  FFMA.FTZ R22, R10, R22, R21 ;  /* 0x000000160a167223 */ /* 0x000fe20000010015 */
[----:B------:R-:W-:Y:S02]  /*43b0*/  @!P2 FSEL R15, R15, RZ, !P1 ;  /* 0x000000ff0f0fa208 */ /* 0x000fe40004800000 */
[----:B------:R-:W-:-:S03]  /*43c0*/  @!P2 FSEL R19, R19, RZ, !P3 ;  /* 0x000000ff1313a208 */ /* 0x000fc60005800000 */
[C---:B------:R-:W-:Y:S02]  /*43d0*/  FFMA.FTZ R15, R11.reuse, R15, R14 ;  /* 0x0000000f0b0f7223 */ /* 0x040fe4000001000e */
        /* <DEDUP_REMOVED lines=10> */
[----:B------:R-:W-:Y:S01]  /*4480*/  @!P2 ISETP.GE.AND P6, PT, R8, UR21, PT ;  /* 0x000000150800ac0c */ /* 0x000fe2000bfc6270 */
[----:B------:R-:W-:Y:S01]  /*4490*/  FFMA.FTZ R10, R10, R26, R9 ;  /* 0x0000001a0a0a7223 */ /* 0x000fe20000010009 */
[----:B------:R-:W-:Y:S02]  /*44a0*/  @!P2 FSEL R23, R23, RZ, !P4 ;  /* 0x000000ff1717a208 */ /* 0x000fe40006000000 */
[----:B------:R-:W-:-:S03]  /*44b0*/  @!P2 FSEL R27, R27, RZ, !P6 ;  /* 0x000000ff1b1ba208 */ /* 0x000fc60007000000 */
[C---:B------:R-:W-:Y:S02]  /*44c0*/  FFMA.FTZ R23, R11.reuse, R23, R22 ;  /* 0x000000170b177223 */ /* 0x040fe40000010016 */
[----:B------:R-:W-:Y:S02]  /*44d0*/  FFMA.FTZ R10, R11, R27, R10 ;  /* 0x0000001b0b0a7223 */ /* 0x000fe4000001000a */
[----:B------:R-:W-:Y:S02]  /*44e0*/  FADD.FTZ R36, R36, R23 ;  /* 0x0000001724247221 */ /* 0x000fe40000010000 */
[----:B------:R-:W-:-:S07]  /*44f0*/  FADD.FTZ R35, R35, R10 ;  /* 0x0000000a23237221 */ /* 0x000fce0000010000 */
.L_x_26021:
[----:B---3--:R-:W-:Y:S05]  /*4500*/  BSYNC.RECONVERGENT B1 ;  /* 0x0000000000017941 */ /* 0x008fea0003800200 */
.L_x_26020:
[----:B------:R-:W-:Y:S01]  /*4510*/  IADD3 R28, P1, PT, R28, 0x10, RZ ;  /* 0x000000101c1c7810 */ /* 0x000fe20007f3e0ff */
[----:B------:R-:W-:Y:S01]  /*4520*/  VIADD R33, R33, 0x4 ;  /* 0x0000000421217836 */ /* 0x000fe20000000000 */
[----:B------:R-:W-:Y:S02]  /*4530*/  IADD3 R30, PT, PT, R30, 0x40, RZ ;  /* 0x000000401e1e7810 */ /* 0x000fe40007ffe0ff */
[----:B------:R-:W-:Y:S01]  /*4540*/  IADD3 R29, PT, PT, R29, 0x100, RZ ;  /* 0x000001001d1d7810 */ /* 0x000fe20007ffe0ff */
[----:B------:R-:W-:Y:S01]  /*4550*/  IMAD.X R7, RZ, RZ, R7, P1 ;  /* 0x000000ffff077224 */ /* 0x000fe200008e0607 */
[----:B------:R-:W-:Y:S07]  /*4560*/  @!P0 BRA `(.L_x_26022) ;  /* 0xfffffff000788947 */ /* 0x000fee000383ffff */
.L_x_26019:
[----:B---3--:R-:W-:Y:S05]  /*4570*/  BSYNC.RECONVERGENT B0 ;  /* 0x0000000000007941 */ /* 0x008fea0003800200 */
.L_x_26018:
[----:B------:R-:W3:Y:S01]  /*4580*/  SHFL.BFLY PT, R5, R42, 0x2, 0x1f ;  /* 0x0c401f002a057f89 */ /* 0x000ee200000e0000 */
[----:B------:R-:W5:Y:S01]  /*4590*/  S2UR UR5, SR_CgaCtaId ;  /* 0x00000000000579c3 */ /* 0x000f620000008800 */
[C---:B------:R-:W-:Y:S01]  /*45a0*/  LOP3.LUT R19, R2.reuse, 0x3, RZ, 0xc0, !PT ;  /* 0x0000000302137812 */ /* 0x040fe200078ec0ff */
[----:B------:R-:W-:Y:S01]  /*45b0*/  UMOV UR4, 0x400 ;  /* 0x0000040000047882 */ /* 0x000fe20000000000 */
[----:B------:R-:W5:Y:S01]  /*45c0*/  SHFL.BFLY PT, R3, R44, 0x2, 0x1f ;  /* 0x0c401f002c037f89 */ /* 0x000f6200000e0000 */
[----:B------:R-:W-:Y:S01]  /*45d0*/  SHF.R.U32.HI R45, RZ, 0x2, R45 ;  /* 0x00000002ff2d7819 */ /* 0x000fe2000001162d */
[----:B------:R-:W-:Y:S01]  /*45e0*/  UIADD3 UR4, UPT, UPT, UR4, 0x160, URZ ;  /* 0x0000016004047890 */ /* 0x000fe2000fffe0ff */
[----:B------:R-:W-:Y:S01]  /*45f0*/  ISETP.NE.AND P2, PT, R19, RZ, PT ;  /* 0x000000ff1300720c */ /* 0x000fe20003f45270 */
[----:B------:R-:W5:Y:S01]  /*4600*/  SHFL.BFLY PT, R6, R43, 0x2, 0x1f ;  /* 0x0c401f002b067f89 */ /* 0x000f6200000e0000 */
[----:B------:R-:W-:Y:S01]  /*4610*/  LOP3.LUT R19, R2, 0x3c0, RZ, 0xc0, !PT ;  /* 0x000003c002137812 */ /* 0x000fe200078ec0ff */
[----:B------:R-:W-:Y:S01]  /*4620*/  IMAD R45, R4, 0x50, R45 ;  /* 0x00000050042d7824 */ /* 0x000fe200078e022d */
[C---:B------:R-:W-:Y:S01]  /*4630*/  LOP3.LUT R21, R2.reuse, 0x3e0, RZ, 0xc0, !PT ;  /* 0x000003e002157812 */ /* 0x040fe200078ec0ff */
[----:B0---4-:R-:W0:Y:S01]  /*4640*/  SHFL.BFLY PT, R8, R41, 0x2, 0x1f ;  /* 0x0c401f0029087f89 */ /* 0x011e2200000e0000 */
[----:B------:R-:W-:Y:S01]  /*4650*/  ISETP.NE.OR P5, PT, R19, 0x40, P2 ;  /* 0x000000401300780c */ /* 0x000fe200017a5670 */
[----:B------:R-:W-:Y:S01]  /*4660*/  BSSY.RECONVERGENT B0, `(.L_x_26023) ;  /* 0x0000037000007945 */ /* 0x000fe20003800200 */
[----:B------:R-:W-:Y:S01]  /*4670*/  ISETP.NE.OR P4, PT, R21, 0x20, P2 ;  /* 0x000000201500780c */ /* 0x000fe20001785670 */
[----:B--2---:R-:W2:Y:S01]  /*4680*/  SHFL.BFLY PT, R11, R40, 0x2, 0x1f ;  /* 0x0c401f00280b7f89 */ /* 0x004ea200000e0000 */
[----:B------:R-:W-:-:S02]  /*4690*/  LOP3.LUT P0, RZ, R2, 0x3c3, RZ, 0xc0, !PT ;  /* 0x000003c302ff7812 */ /* 0x000fc4000780c0ff */
[C---:B------:R-:W-:Y:S01]  /*46a0*/  LOP3.LUT P1, RZ, R2.reuse, 0x3e3, RZ, 0xc0, !PT ;  /* 0x000003e302ff7812 */ /* 0x040fe2000782c0ff */
[----:B-1----:R-:W1:Y:S01]  /*46b0*/  SHFL.BFLY PT, R10, R39, 0x2, 0x1f ;  /* 0x0c401f00270a7f89 */ /* 0x002e6200000e0000 */
[----:B------:R-:W-:-:S03]  /*46c0*/  ISETP.GT.U32.AND P3, PT, R2, 0x1f, PT ;  /* 0x0000001f0200780c */ /* 0x000fc60003f64070 */
[----:B------:R-:W4:Y:S01]  /*46d0*/  SHFL.BFLY PT, R15, R38, 0x2, 0x1f ;  /* 0x0c401f00260f7f89 */ /* 0x000f2200000e0000 */
[----:B---3--:R-:W-:Y:S01]  /*46e0*/  FADD.FTZ R7, R5, R42 ;  /* 0x0000002a05077221 */ /* 0x008fe20000010000 */
[----:B-----5:R-:W-:Y:S02]  /*46f0*/  ULEA UR4, UR5, UR4, 0x18 ;  /* 0x0000000405047291 */ /* 0x020fe4000f8ec0ff */
[----:B------:R-:W3:Y:S01]  /*4700*/  SHFL.BFLY PT, R16, R37, 0x2, 0x1f ;  /* 0x0c401f0025107f89 */ /* 0x000ee200000e0000 */
[----:B------:R-:W-:-:S03]  /*4710*/  FADD.FTZ R0, R3, R44 ;  /* 0x0000002c03007221 */ /* 0x000fc60000010000 */
[----:B------:R-:W5:Y:S01]  /*4720*/  SHFL.BFLY PT, R17, R36, 0x2, 0x1f ;  /* 0x0c401f0024117f89 */ /* 0x000f6200000e0000 */
[----:B------:R-:W-:-:S03]  /*4730*/  FADD.FTZ R6, R6, R43 ;  /* 0x0000002b06067221 */ /* 0x000fc60000010000 */
[----:B------:R-:W5:Y:S01]  /*4740*/  SHFL.BFLY PT, R18, R35, 0x2, 0x1f ;  /* 0x0c401f0023127f89 */ /* 0x000f6200000e0000 */
[----:B0-----:R-:W-:Y:S01]  /*4750*/  FADD.FTZ R9, R8, R41 ;  /* 0x0000002908097221 */ /* 0x001fe20000010000 */
[----:B--2---:R-:W-:Y:S02]  /*4760*/  FADD.FTZ R11, R11, R40 ;  /* 0x000000280b0b7221 */ /* 0x004fe40000010000 */
[----:B------:R-:W0:Y:S01]  /*4770*/  SHFL.BFLY PT, R8, R7, 0x1, 0x1f ;  /* 0x0c201f0007087f89 */ /* 0x000e2200000e0000 */
[----:B-1----:R-:W-:-:S03]  /*4780*/  FADD.FTZ R13, R10, R39 ;  /* 0x000000270a0d7221 */ /* 0x002fc60000010000 */
[----:B------:R-:W1:Y:S01]  /*4790*/  SHFL.BFLY PT, R3, R0, 0x1, 0x1f ;  /* 0x0c201f0000037f89 */ /* 0x000e6200000e0000 */
[----:B----4-:R-:W-:-:S03]  /*47a0*/  FADD.FTZ R15, R15, R38 ;  /* 0x000000260f0f7221 */ /* 0x010fc60000010000 */
[----:B------:R-:W2:Y:S01]  /*47b0*/  SHFL.BFLY PT, R5, R6, 0x1, 0x1f ;  /* 0x0c201f0006057f89 */ /* 0x000ea200000e0000 */
[----:B---3--:R-:W-:-:S03]  /*47c0*/  FADD.FTZ R37, R16, R37 ;  /* 0x0000002510257221 */ /* 0x008fc60000010000 */
        /* <DEDUP_REMOVED lines=16> */
[----:B-----5:R-:W-:Y:S01]  /*48d0*/  FADD.FTZ R7, R13, R14 ;  /* 0x0000000e0d077221 */ /* 0x020fe20000010000 */
        /* <DEDUP_REMOVED lines=15> */
.L_x_26024:
[----:B------:R-:W-:Y:S05]  /*49d0*/  BSYNC.RECONVERGENT B0 ;  /* 0x0000000000007941 */ /* 0x000fea0003800200 */
.L_x_26023:
        /* <DEDUP_REMOVED lines=23> */
.L_x_26026:
[----:B------:R-:W-:Y:S05]  /*4b50*/  BSYNC.RECONVERGENT B0 ;  /* 0x0000000000007941 */ /* 0x000fea0003800200 */
.L_x_26025:
        /* <DEDUP_REMOVED lines=13> */
.L_x_26028:
[----:B------:R-:W-:Y:S05]  /*4c30*/  BSYNC.RECONVERGENT B0 ;  /* 0x0000000000007941 */ /* 0x000fea0003800200 */
.L_x_26027:
        /* <DEDUP_REMOVED lines=23> */
.L_x_26030:
[----:B------:R-:W-:Y:S05]  /*4db0*/  BSYNC.RECONVERGENT B0 ;  /* 0x0000000000007941 */ /* 0x000fea0003800200 */
.L_x_26029:
        /* <DEDUP_REMOVED lines=25> */
.L_x_25993:
[----:B------:R-:W-:Y:S01]  /*4f50*/  HFMA2 R14, -RZ, RZ, 0, 5.9604644775390625e-08 ;  /* 0x00000001ff0e7431 */ /* 0x000fe200000001ff */
[----:B------:R-:W-:Y:S01]  /*4f60*/  BSSY B2, `(.L_x_26031) ;  /* 0x0000006000027945 */ /* 0x000fe20003800000 */
[----:B------:R-:W-:Y:S01]  /*4f70*/  IMAD.MOV.U32 R15, RZ, RZ, 0x1f ;  /* 0x0000001fff0f7424 */ /* 0x000fe200078e00ff */
[----:B------:R-:W-:-:S07]  /*4f80*/  MOV R13, 0xffffffff ;  /* 0xffffffff000d7802 */ /* 0x000fce0000000f00 */
[----:B------:R-:W-:Y:S05]  /*4f90*/  WARPSYNC.COLLECTIVE R13, `(.L_x_26032) ;  /* 0x000000000d087348 */ /* 0x000fea0003c00000 */
[----:B------:R0:W1:Y:S02]  /*4fa0*/  SHFL.BFLY P2, R8, R12, R14, R15 ;  /* 0x0c00000e0c087389 */ /* 0x000064000004000f */
[----:B01----:R-:W-:Y:S05]  /*4fb0*/  ENDCOLLECTIVE ;  /* 0x000000000000791b */ /* 0x003fea0003800000 */
.L_x_26032:
[----:B------:R-:W-:Y:S05]  /*4fc0*/  BSYNC B2 ;  /* 0x0000000000027941 */ /* 0x000fea0003800000 */
.L_x_26031:
[----:B------:R-:W-:Y:S01]  /*4fd0*/  MOV R7, R8 ;  /* 0x0000000800077202 */ /* 0x000fe20000000f00 */
[----:B------:R-:W-:Y:S06]  /*4fe0*/  BRA `(.L_x_26033) ;  /* 0xffffffc400647947 */ /* 0x000fec000383ffff */
.L_x_25995:
        /* <DEDUP_REMOVED lines=8> */
.L_x_26035:
[----:B------:R-:W-:Y:S05]  /*5070*/  BSYNC B0 ;  /* 0x0000000000007941 */ /* 0x000fea0003800000 */
.L_x_26034:
        /* <DEDUP_REMOVED lines=9> */
.L_x_26036:
[----:B------:R-:W-:Y:S02]  /*5110*/  HFMA2 R14, -RZ, RZ, 0, 2.384185791015625e-07 ;  /* 0x00000004ff0e7431 */ /* 0x000fe400000001ff */
[----:B------:R-:W-:-:S05]  /*5120*/  IMAD.MOV.U32 R6, RZ, RZ, R8 ;  /* 0x000000ffff067224 */ /* 0x000fca00078e0008 */
[----:B------:R-:W-:-:S04]  /*5130*/  FMNMX.FTZ R6, R5, R6, !PT ;  /* 0x0000000605067209 */ /* 0x000fc80007810000 */
[----:B------:R-:W-:-:S07]  /*5140*/  MOV R12, R6 ;  /* 0x00000006000c7202 */ /* 0x000fce0000000f00 */
[----:B------:R-:W-:Y:S05]  /*5150*/  WARPSYNC.COLLECTIVE R13, `(.L_x_26037) ;  /* 0x000000000d087348 */ /* 0x000fea0003c00000 */
[----:B------:R0:W1:Y:S02]  /*5160*/  SHFL.BFLY P2, R8, R12, R14, R15 ;  /* 0x0c00000e0c087389 */ /* 0x000064000004000f */
[----:B01----:R-:W-:Y:S05]  /*5170*/  ENDCOLLECTIVE ;  /* 0x000000000000791b */ /* 0x003fea0003800000 */
.L_x_26037:
[----:B------:R-:W-:Y:S02]  /*5180*/  HFMA2 R14, -RZ, RZ, 0, 1.1920928955078125e-07 ;  /* 0x00000002ff0e7431 */ /* 0x000fe400000001ff */
[----:B------:R-:W-:-:S05]  /*5190*/  IMAD.MOV.U32 R11, RZ, RZ, R8 ;  /* 0x000000ffff0b7224 */ /* 0x000fca00078e0008 */
[----:B------:R-:W-:-:S04]  /*51a0*/  FMNMX.FTZ R11, R6, R11, !PT ;  /* 0x0000000b060b7209 */ /* 0x000fc80007810000 */
[----:B------:R-:W-:-:S07]  /*51b0*/  MOV R12, R11 ;  /* 0x0000000b000c7202 */ /* 0x000fce0000000f00 */
[----:B------:R-:W-:Y:S05]  /*51c0*/  WARPSYNC.COLLECTIVE R13, `(.L_x_26038) ;  /* 0x000000000d087348 */ /* 0x000fea0003c00000 */
[----:B------:R0:W1:Y:S02]  /*51d0*/  SHFL.BFLY P2, R8, R12, R14, R15 ;  /* 0x0c00000e0c087389 */ /* 0x000064000004000f */
[----:B01----:R-:W-:Y:S05]  /*51e0*/  ENDCOLLECTIVE ;  /* 0x000000000000791b */ /* 0x003fea0003800000 */
.L_x_26038:
[----:B------:R-:W-:Y:S05]  /*51f0*/  BRA `(.L_x_26039) ;  /* 0xffffffc400ac7947 */ /* 0x000fea000383ffff */
.L_x_26040:
        /* <DEDUP_REMOVED lines=16> */
.L_x_27728:


//--------------------- .text._ZN4vllm25paged_attention_v2_kernelIffLi64ELi16ELi128ELNS_18Fp8KVCacheDataTypeE0ELb1ELi512EEEvPfS2_PT_PKS3_PKT0_S9_ifPKiSB_iPKfiiiSD_SD_iiiii --------------------------
	.section	.text._ZN4vllm25paged_attention_v2_kernelIffLi64ELi16ELi128ELNS_18Fp8KVCacheDataTypeE0ELb1ELi512EEEvPfS2_PT_PKS3_PKT0_S9_ifPKiSB_iPKfiiiSD_SD_iiiii,"ax",@progbits
	.align	128
        .global         _ZN4vllm25paged_attention_v2_kernelIffLi64ELi16ELi128ELNS_18Fp8KVCacheDataTypeE0ELb1ELi512EEEvPfS2_PT_PKS3_PKT0_S9_ifPKiSB_iPKfiiiSD_SD_iiiii
        .type           _ZN4vllm25paged_attention_v2_kernelIffLi64ELi16ELi128ELNS_18Fp8KVCacheDataTypeE0ELb1ELi512EEEvPfS2_PT_PKS3_PKT0_S9_ifPKiSB_iPKfiiiSD_SD_iiiii,@function
        .size           _ZN4vllm25paged_attention_v2_kernelIffLi64ELi16ELi128ELNS_18Fp8KVCacheDataTypeE0ELb1ELi512EEEvPfS2_PT_PKS3_PKT0_S9_ifPKiSB_iPKfiiiSD_SD_iiiii,(.L_x_27729 - _ZN4vllm25paged_attention_v2_kernelIffLi64ELi16ELi128ELNS_18Fp8KVCacheDataTypeE0ELb1ELi512EEEvPfS2_PT_PKS3_PKT0_S9_ifPKiSB_iPKfiiiSD_SD_iiiii)
        .other          _ZN4vllm25paged_attention_v2_kernelIffLi64ELi16ELi128ELNS_18Fp8KVCacheDataTypeE0ELb1ELi512EEEvPfS2_PT_PKS3_PKT0_S9_ifPKiSB_iPKfiiiSD_SD_iiiii,@"STO_CUDA_ENTRY STV_DEFAULT"
_ZN4vllm25paged_attention_v2_kernelIffLi64ELi16ELi128ELNS_18Fp8KVCacheDataTypeE0ELb1ELi512EEEvPfS2_PT_PKS3_PKT0_S9_ifPKiSB_iPKfiiiSD_SD_iiiii:
.text._ZN4vllm25paged_attention_v2_kernelIffLi64ELi16ELi128ELNS_18Fp8KVCacheDataTypeE0ELb1ELi512EEEvPfS2_PT_PKS3_PKT0_S9_ifPKiSB_iPKfiiiSD_SD_iiiii:
        /* <DEDUP_REMOVED lines=50> */
[----:B------:R-:W3:Y:S01]  /*0320*/  @!P0 LDG.E.64.CONSTANT R2, desc[UR12][R2.64] ;  /* 0x0000000c02028981 */ /* 0x000ee2000c1e9b00 */
[----:B----4-:R-:W-:Y:S01]  /*0330*/  @UP0 UIMAD.WIDE.U32 UR4, UR17, 0x4, UR4 ;  /* 0x00000004110408a5 */ /* 0x010fe2000f8e0004 */
[----:B------:R-:W-:Y:S01]  /*0340*/  PLOP3.LUT P1, PT, PT, PT, UP0, 0x80, 0x8 ;  /* 0x000000000008781c */ /* 0x000fe20003f2f008 */
[----:B-1----:R-:W-:-:S04]  /*0350*/  IMAD.MOV.U32 R8, RZ, RZ, RZ ;  /* 0x000000ffff087224 */ /* 0x002fc800078e00ff */
[----:B------:R-:W-:Y:S01]  /*0360*/  IMAD.U32 R6, RZ, RZ, UR4 ;  /* 0x00000004ff067e24 */ /* 0x000fe2000f8e00ff */
[----:B------:R-:W-:Y:S01]  /*0370*/  MOV R7, UR5 ;  /* 0x0000000500077c02 */ /* 0x000fe20008000f00 */
[----:B--2---:R-:W-:-:S04]  /*0380*/  IMAD.MOV R0, RZ, RZ, -R9 ;  /* 0x000000ffff007224 */ /* 0x004fc800078e0a09 */
[----:B------:R-:W-:Y:S01]  /*0390*/  IMAD R11, R0, R5, RZ ;  /* 0x00000005000b7224 */ /* 0x000fe200078e02ff */
[----:B---3--:R-:W-:Y:S01]  /*03a0*/  IABS R0, UR20 ;  /* 0x0000001400007c13 */ /* 0x008fe20008000000 */
[----:B------:R1:W5:Y:S02]  /*03b0*/  @P1 LDG.E.CONSTANT R42, desc[UR12][R6.64] ;  /* 0x0000000c062a1981 */ /* 0x000364000c1e9900 */
        /* <DEDUP_REMOVED lines=17> */
[----:B------:R-:W-:Y:S02]  /*04d0*/  UMOV UR14, UR4 ;  /* 0x00000004000e7c82 */ /* 0x000fe40008000000 */
[----:B------:R-:W-:Y:S02]  /*04e0*/  @!UP1 UIADD3 UR14, UPT, UPT, -UR14, URZ, URZ ;  /* 0x000000ff0e0e9290 */ /* 0x000fe4000fffe1ff */
[----:B------:R-:W-:Y:S01]  /*04f0*/  @!UP0 ULOP3.LUT UR14, URZ, UR10, URZ, 0x33, !UPT ;  /* 0x0000000aff0e8292 */ /* 0x000fe2000f8e33ff */
[----:B------:R-:W-:-:S05]  /*0500*/  IMAD.U32 R0, RZ, RZ, UR29 ;  /* 0x0000001dff007e24 */ /* 0x000fca000f8e00ff */
        /* <DEDUP_REMOVED lines=21> */
[----:B------:R-:W-:Y:S01]  /*0660*/  IADD3 R5, PT, PT, -R5, RZ, RZ ;  /* 0x000000ff05057210 */ /* 0x000fe20007ffe1ff */
        /* <DEDUP_REMOVED lines=18> */
[----:B------:R-:W-:Y:S01]  /*0790*/  IMAD R7, R0, R7, UR11 ;  /* 0x0000000b00077e24 */ /* 0x000fe2000f8e0207 */
[----:B------:R-:W-:Y:S01]  /*07a0*/  ULOP3.LUT UR9, UR9, UR29, URZ, 0x3c, !UPT ;  /* 0x0000001d09097292 */ /* 0x000fe2000f8e3cff */
[----:B------:R-:W-:Y:S01]  /*07b0*/  IMAD.SHL.U32 R41, R4, 0x80, RZ ;  /* 0x0000008004297824 */ /* 0x000fe200078e00ff */
[----:B------:R-:W-:Y:S02]  /*07c0*/  UIADD3 UR4, UPT, UPT, UR21, 0xf, URZ ;  /* 0x0000000f15047890 */ /* 0x000fe4000fffe0ff */
[----:B0-----:R-:W-:Y:S01]  /*07d0*/  ULEA UR26, UR28, UR25, 0x18 ;  /* 0x000000191c1a7291 */ /* 0x001fe2000f8ec0ff */
[----:B------:R-:W-:Y:S01]  /*07e0*/  VOTEU.ANY UP4, P1 ;  /* 0x0000000000ff7886 */ /* 0x000fe20000880100 */
[----:B------:R-:W-:Y:S01]  /*07f0*/  PLOP3.LUT P1, PT, PT, PT, UP4, 0x80, 0x8 ;  /* 0x000000000008781c */ /* 0x000fe20003f2f048 */
[----:B------:R-:W-:Y:S01]  /*0800*/  ULEA UR5, UR18, 0x20, 0x5 ;  /* 0x0000002012057891 */ /* 0x000fe2000f8e28ff */
[----:B------:R-:W-:Y:S01]  /*0810*/  ISETP.GT.U32.AND P2, PT, R0, R7, PT ;  /* 0x000000070000720c */ /* 0x000fe20003f44070 */
[----:B------:R-:W0:Y:S01]  /*0820*/  LDCU UR11, c[0x0][0x3f8] ;  /* 0x00007f00ff0b77ac */ /* 0x000e220008000800 */
[----:B------:R-:W-:Y:S01]  /*0830*/  UISETP.GE.AND UP0, UPT, UR30, URZ, UPT ;  /* 0x000000ff1e00728c */ /* 0x000fe2000bf06270 */
[----:B------:R-:W1:Y:S08]  /*0840*/  LDCU UR6, c[0x0][0x3c8] ;  /* 0x00007900ff0677ac */ /* 0x000e700008000800 */
[----:B------:R-:W-:-:S02]  /*0850*/  @!P1 IMAD.IADD R5, R5, 0x1, -R12 ;  /* 0x0000000105059824 */ /* 0x000fc400078e0a0c */
[----:B------:R-:W-:Y:S01]  /*0860*/  VOTEU.ANY UP5, P2 ;  /* 0x0000000000ff7886 */ /* 0x000fe200010a0100 */
[----:B------:R-:W-:Y:S02]  /*0870*/  PLOP3.LUT P2, PT, PT, PT, UP5, 0x80, 0x8 ;  /* 0x000000000008781c */ /* 0x000fe40003f4f058 */
[----:B------:R-:W-:Y:S01]  /*0880*/  ISETP.GE.U32.AND P1, PT, R5, R12, PT ;  /* 0x0000000c0500720c */ /* 0x000fe20003f26070 */
[----:B------:R-:W-:Y:S02]  /*0890*/  UISETP.GE.AND UP2, UPT, UR9, URZ, UPT ;  /* 0x000000ff0900728c */ /* 0x000fe4000bf46270 */
[----:B------:R-:W-:Y:S01]  /*08a0*/  @!UP5 UIADD3 UR7, UPT, UPT, UR7, 0x1, URZ ;  /* 0x000000010707d890 */ /* 0x000fe2000fffe0ff */
[----:B------:R-:W-:Y:S01]  /*08b0*/  LOP3.LUT R41, R41, 0x80, RZ, 0xc0, !PT ;  /* 0x0000008029297812 */ /* 0x000fe200078ec0ff */
[----:B------:R-:W-:Y:S02]  /*08c0*/  ULOP3.LUT UR9, UR17, UR14, URZ, 0x3c, !UPT ;  /* 0x0000000e11097292 */ /* 0x000fe4000f8e3cff */
[----:B------:R-:W-:-:S04]  /*08d0*/  @!UP4 UIADD3 UR8, UPT, UPT, UR8, 0x1, URZ ;  /* 0x000000010808c890 */ /* 0x000fc8000fffe0ff */
[-C--:B------:R-:W-:Y:S02]  /*08e0*/  @!P2 IADD3 R7, PT, PT, R7, -R0.reuse, RZ ;  /* 0x800000000707a210 */ /* 0x080fe40007ffe0ff */
[----:B------:R-:W-:Y:S02]  /*08f0*/  VOTEU.ANY UP5, P1 ;  /* 0x0000000000ff7886 */ /* 0x000fe400008a0100 */
[----:B------:R-:W-:Y:S01]  /*0900*/  ISETP.GE.U32.AND P2, PT, R7, R0, PT ;  /* 0x000000000700720c */ /* 0x000fe20003f46070 */
[----:B------:R-:W-:Y:S01]  /*0910*/  USHF.R.U32.HI UR4, URZ, 0x4, UR4 ;  /* 0x00000004ff047899 */ /* 0x000fe20008011604 */
[--C-:B------:R-:W-:Y:S01]  /*0920*/  SHF.R.U32.HI R5, RZ, 0x1, R4.reuse ;  /* 0x00000001ff057819 */ /* 0x100fe20000011604 */
[----:B------:R-:W-:Y:S01]  /*0930*/  UISETP.GE.AND UP4, UPT, UR9, URZ, UPT ;  /* 0x000000ff0900728c */ /* 0x000fe2000bf86270 */
[----:B------:R-:W-:Y:S01]  /*0940*/  IADD3 R6, PT, PT, R41, UR26, RZ ;  /* 0x0000001a29067c10 */ /* 0x000fe2000fffe0ff */
[----:B------:R-:W-:Y:S01]  /*0950*/  @UP5 UIADD3 UR8, UPT, UPT, UR8, 0x1, URZ ;  /* 0x0000000108085890 */ /* 0x000fe2000fffe0ff */
[----:B------:R-:W-:Y:S01]  /*0960*/  MOV R7, UR18 ;  /* 0x0000001200077c02 */ /* 0x000fe20008000f00 */
[----:B------:R-:W-:Y:S01]  /*0970*/  UISETP.NE.AND UP5, UPT, UR14, URZ, UPT ;  /* 0x000000ff0e00728c */ /* 0x000fe2000bfa5270 */
[----:B------:R-:W-:Y:S01]  /*0980*/  SHF.R.U32.HI R4, RZ, 0x5, R4 ;  /* 0x00000005ff047819 */ /* 0x000fe20000011604 */
[----:B------:R-:W-:Y:S01]  /*0990*/  UISETP.LT.U32.AND UP3, UPT, UR4, UR5, UPT ;  /* 0x000000050400728c */ /* 0x000fe2000bf61070 */
[----:B------:R-:W-:-:S03]  /*09a0*/  @!P0 IMAD R6, R5, 0x8, R6 ;  /* 0x0000000805068824 */ /* 0x000fc600078e0206 */
[----:B------:R-:W-:Y:S01]  /*09b0*/  USEL UR4, UR4, UR5, UP3 ;  /* 0x0000000504047287 */ /* 0x000fe20009800000 */
[----:B------:R-:W-:Y:S01]  /*09c0*/  IMAD R34, R7, 0x20, R4 ;  /* 0x0000002007227824 */ /* 0x000fe200078e0204 */
[----:B------:R-:W-:Y:S01]  /*09d0*/  VOTEU.ANY UP6, P2 ;  /* 0x0000000000ff7886 */ /* 0x000fe200010c0100 */
[----:B------:R-:W-:Y:S02]  /*09e0*/  UMOV UR15, UR8 ;  /* 0x00000008000f7c82 */ /* 0x000fe40008000000 */
[----:B------:R-:W-:Y:S02]  /*09f0*/  @!UP4 UIADD3 UR15, UPT, UPT, -UR15, URZ, URZ ;  /* 0x000000ff0f0fc290 */ /* 0x000fe4000fffe1ff */
[----:B------:R-:W-:Y:S01]  /*0a00*/  @!UP5 ULOP3.LUT UR15, URZ, UR14, URZ, 0x33, !UPT ;  /* 0x0000000eff0fd292 */ /* 0x000fe2000f8e33ff */
[----:B------:R2:W-:Y:S01]  /*0a10*/  @!P0 STS.64 [R6], R2 ;  /* 0x0000000206008388 */ /* 0x0005e20000000a00 */
[----:B------:R-:W-:Y:S01]  /*0a20*/  ISETP.GE.U32.AND P0, PT, R34, UR4, PT ;  /* 0x0000000422007c0c */ /* 0x000fe2000bf06070 */
[----:B------:R-:W-:-:S02]  /*0a30*/  UISETP.NE.AND UP1, UPT, UR29, URZ, UPT ;  /* 0x000000ff1d00728c */ /* 0x000fc4000bf25270 */
[----:B------:R-:W-:Y:S02]  /*0a40*/  @UP6 UIADD3 UR7, UPT, UPT, UR7, 0x1, URZ ;  /* 0x0000000107076890 */ /* 0x000fe4000fffe0ff */
[----:B0-----:R-:W-:Y:S02]  /*0a50*/  @!UP0 UIMAD UR5, UR10, UR11, UR15 ;  /* 0x0000000b0a0582a4 */ /* 0x001fe4000f8e020f */
[----:B------:R-:W-:Y:S02]  /*0a60*/  @UP0 UIMAD UR9, UR20, UR11, UR17 ;  /* 0x0000000b140902a4 */ /* 0x000fe4000f8e0211 */
[----:B------:R-:W-:Y:S01]  /*0a70*/  @!UP0 UIADD3 UR5, UPT, UPT, -UR5, URZ, URZ ;  /* 0x000000ff05058290 */ /* 0x000fe2000fffe1ff */
[----:B------:R-:W-:Y:S01]  /*0a80*/  UMOV UR14, UR7 ;  /* 0x00000007000e7c82 */ /* 0x000fe20008000000 */
[----:B------:R-:W-:Y:S01]  /*0a90*/  @UP0 UIMAD UR9, UR9, UR30, 0x1 ;  /* 0x00000001090904a4 */ /* 0x000fe2000f8e021e */
[----:B------:R-:W-:Y:S01]  /*0aa0*/  BSSY B0, `(.L_x_26041) ;  /* 0x00000b8000007945 */ /* 0x000fe20003800000 */
[----:B------:R-:W-:-:S02]  /*0ab0*/  @!UP2 UIADD3 UR14, UPT, UPT, -UR14, URZ, URZ ;  /* 0x000000ff0e0ea290 */ /* 0x000fc4000fffe1ff */
        /* <DEDUP_REMOVED lines=8> */
[----:B------:R-:W-:Y:S01]  /*0b40*/  IMAD.WIDE.U32 R2, R34, 0x4, RZ ;  /* 0x0000000422027825 */ /* 0x000fe200078e00ff */
[----:B------:R-:W-:Y:S01]  /*0b50*/  MOV R7, UR6 ;  /* 0x0000000600077c02 */ /* 0x000fe20008000f00 */
[----:B------:R-:W1:Y:S01]  /*0b60*/  LDCU.64 UR10, c[0x0][0x3b8] ;  /* 0x00007700ff0a77ac */ /* 0x000e620008000a00 */
[C---:B------:R-:W-:Y:S01]  /*0b70*/  LOP3.LUT R0, R5.reuse, 0xf, RZ, 0xc0, !PT ;  /* 0x0000000f05007812 */ /* 0x040fe200078ec0ff */
[----:B------:R-:W-:Y:S01]  /*0b80*/  IMAD.SHL.U32 R5, R5, 0x4, RZ ;  /* 0x0000000405057824 */ /* 0x000fe200078e00ff */
[----:B------:R-:W-:Y:S01]  /*0b90*/  LEA R35, R4, UR24, 0x4 ;  /* 0x0000001804237c11 */ /* 0x000fe2000f8e20ff */
[----:B------:R-:W2:Y:S01]  /*0ba0*/  LDCU UR7, c[0x0][0x3fc] ;  /* 0x00007f80ff0777ac */ /* 0x000ea20008000800 */
[----:B------:R-:W-:Y:S01]  /*0bb0*/  IMAD.WIDE R2, R7, 0x4, R2 ;  /* 0x0000000407027825 */ /* 0x000fe200078e0202 */
[----:B------:R-:W-:Y:S01]  /*0bc0*/  MOV R39, 0xff7fffff ;  /* 0xff7fffff00277802 */ /* 0x000fe20000000f00 */
[----:B------:R-:W-:Y:S01]  /*0bd0*/  UIADD3 UR5, UPT, UPT, UR25, 0x120, URZ ;  /* 0x0000012019057890 */ /* 0x000fe2000fffe0ff */
[----:B------:R-:W-:Y:S01]  /*0be0*/  LOP3.LUT R5, R5, 0x3c, RZ, 0xc0, !PT ;  /* 0x0000003c05057812 */ /* 0x000fe200078ec0ff */
[----:B------:R-:W-:Y:S01]  /*0bf0*/  IMAD.IADD R0, R0, 0x1, R35 ;  /* 0x0000000100007824 */ /* 0x000fe200078e0223 */
[----:B------:R-:W-:Y:S01]  /*0c00*/  IADD3 R35, PT, PT, R35, 0x1, RZ ;  /* 0x0000000123237810 */ /* 0x000fe20007ffe0ff */
[----:B------:R-:W-:Y:S01]  /*0c10*/  ULEA UR5, UR28, UR5, 0x18 ;  /* 0x000000051c057291 */ /* 0x000fe2000f8ec0ff */
[----:B------:R-:W-:Y:S01]  /*0c20*/  LEA R38, R4, R5, 0x6 ;  /* 0x0000000504267211 */ /* 0x000fe200078e30ff */
[----:B0-----:R-:W-:Y:S01]  /*0c30*/  UIMAD UR4, UR15, UR4, URZ ;  /* 0x000000040f0472a4 */ /* 0x001fe2000f8e02ff */
[----:B------:R-:W-:-:S02]  /*0c40*/  VIADD R37, R0, -UR21 ;  /* 0x8000001500257c36 */ /* 0x000fc40008000000 */
[----:B------:R-:W-:Y:S01]  /*0c50*/  VIADD R36, R0, 0x1 ;  /* 0x0000000100247836 */ /* 0x000fe20000000000 */
[----:B-1----:R-:W-:Y:S02]  /*0c60*/  IADD3 R2, P0, PT, R2, UR10, RZ ;  /* 0x0000000a02027c10 */ /* 0x002fe4000ff1e0ff */
[----:B------:R-:W-:Y:S02]  /*0c70*/  IADD3 R38, PT, PT, R38, UR5, RZ ;  /* 0x0000000526267c10 */ /* 0x000fe4000fffe0ff */
[----:B------:R-:W-:Y:S01]  /*0c80*/  IADD3.X R3, PT, PT, R3, UR11, RZ, P0, !PT ;  /* 0x0000000b03037c10 */ /* 0x000fe200087fe4ff */
[----:B--2---:R-:W-:Y:S01]  /*0c90*/  IMAD.U32 R6, RZ, RZ, UR7 ;  /* 0x00000007ff067e24 */ /* 0x004fe2000f8e00ff */
[----:B------:R-:W-:Y:S02]  /*0ca0*/  IADD3 R44, P0, PT, R5, UR4, RZ ;  /* 0x00000004052c7c10 */ /* 0x000fe4000ff1e0ff */
[----:B------:R-:W-:Y:S02]  /*0cb0*/  MOV R5, UR4 ;  /* 0x0000000400057c02 */ /* 0x000fe40008000f00 */
[----:B------:R-:W-:-:S02]  /*0cc0*/  IADD3 R4, PT, PT, -R6, UR14, RZ ;  /* 0x0000000e06047c10 */ /* 0x000fc4000fffe1ff */
[----:B------:R-:W-:-:S07]  /*0cd0*/  LEA.HI.X.SX32 R45, R5, RZ, 0x1, P0 ;  /* 0x000000ff052d7211 */ /* 0x000fce00000f0eff */
.L_x_26047:
[----:B0-----:R-:W0:Y:S01]  /*0ce0*/  LDC R12, c[0x0][0x400] ;  /* 0x00010000ff0c7b82 */ /* 0x001e220000000800 */
[----:B------:R-:W-:Y:S01]  /*0cf0*/  VIADD R5, R35, 0xffffffff ;  /* 0xffffffff23057836 */ /* 0x000fe20000000000 */
[----:B------:R-:W-:Y:S04]  /*0d00*/  BSSY B1, `(.L_x_26043) ;  /* 0x0000083000017945 */ /* 0x000fe80003800000 */
        /* <DEDUP_REMOVED lines=40> */
[----:B------:R-:W-:-:S04]  /*0f90*/  ISETP.GT.AND P0, PT, R13, R4, PT ;  /* 0x000000040d00720c */ /* 0x000fc80003f04270 */
        /* <DEDUP_REMOVED lines=9> */
.L_x_26044:
[----:B------:R-:W2:Y:S04]  /*1030*/  LDG.E.CONSTANT R7, desc[UR12][R2.64] ;  /* 0x0000000c02077981 */ /* 0x000ea8000c1e9900 */
[----:B------:R-:W0:Y:S04]  /*1040*/  LDS.128 R12, [R41+UR26] ;  /* 0x0000001a290c7984 */ /* 0x000e280008000c00 */
[----:B------:R-:W1:Y:S01]  /*1050*/  LDS.128 R8, [R41+UR26+0x10] ;  /* 0x0000101a29087984 */ /* 0x000e620008000c00 */
[----:B--2---:R-:W-:-:S03]  /*1060*/  IMAD.WIDE R6, R7, UR31, R44 ;  /* 0x0000001f07067c25 */ /* 0x004fc6000f8e022c */
[----:B------:R-:W-:-:S04]  /*1070*/  LEA R6, P0, R5, R6, 0x1 ;  /* 0x0000000605067211 */ /* 0x000fc800078008ff */
[----:B------:R-:W-:Y:S02]  /*1080*/  IADD3.X R7, PT, PT, RZ, R7, RZ, P0, !PT ;  /* 0x00000007ff077210 */ /* 0x000fe400007fe4ff */
[----:B------:R-:W-:-:S04]  /*1090*/  LEA R46, P0, R6, UR22, 0x2 ;  /* 0x00000016062e7c11 */ /* 0x000fc8000f8010ff */
[----:B------:R-:W-:-:S05]  /*10a0*/  LEA.HI.X R47, R6, UR23, R7, 0x2, P0 ;  /* 0x00000017062f7c11 */ /* 0x000fca00080f1407 */
[----:B------:R-:W0:Y:S04]  /*10b0*/  LDG.E.64.CONSTANT R16, desc[UR12][R46.64+0x100] ;  /* 0x0001000c2e107981 */ /* 0x000e28000c1e9b00 */
[----:B------:R-:W2:Y:S04]  /*10c0*/  LDG.E.64.CONSTANT R26, desc[UR12][R46.64] ;  /* 0x0000000c2e1a7981 */ /* 0x000ea8000c1e9b00 */
[----:B------:R-:W1:Y:S04]  /*10d0*/  LDG.E.64.CONSTANT R6, desc[UR12][R46.64+0x200] ;  /* 0x0002000c2e067981 */ /* 0x000e68000c1e9b00 */
[----:B------:R-:W3:Y:S04]  /*10e0*/  LDG.E.64.CONSTANT R24, desc[UR12][R46.64+0x300] ;  /* 0x0003000c2e187981 */ /* 0x000ee8000c1e9b00 */
[----:B------:R-:W4:Y:S04]  /*10f0*/  LDG.E.64.CONSTANT R22, desc[UR12][R46.64+0x400] ;  /* 0x0004000c2e167981 */ /* 0x000f28000c1e9b00 */
[----:B------:R-:W4:Y:S04]  /*1100*/  LDG.E.64.CONSTANT R20, desc[UR12][R46.64+0x500] ;  /* 0x0005000c2e147981 */ /* 0x000f28000c1e9b00 */
[----:B------:R-:W4:Y:S04]  /*1110*/  LDG.E.64.CONSTANT R18, desc[UR12][R46.64+0x600] ;  /* 0x0006000c2e127981 */ /* 0x000f28000c1e9b00 */
[----:B------:R-:W4:Y:S04]  /*1120*/  LDG.E.64.CONSTANT R32, desc[UR12][R46.64+0x800] ;  /* 0x0008000c2e207981 */ /* 0x000f28000c1e9b00 */
[----:B------:R-:W4:Y:S01]  /*1130*/  LDG.E.64.CONSTANT R30, desc[UR12][R46.64+0x900] ;  /* 0x0009000c2e1e7981 */ /* 0x000f22000c1e9b00 */
[----:B0-----:R-:W-:Y:S01]  /*1140*/  FMUL.FTZ R29, R16, R14 ;  /* 0x0000000e101d7220 */ /* 0x001fe20000410000 */
[----:B------:R-:W-:-:S02]  /*1150*/  FMUL.FTZ R14, R17, R15 ;  /* 0x0000000f110e7220 */ /* 0x000fc40000410000 */
[----:B------:R-:W4:Y:S01]  /*1160*/  LDG.E.64.CONSTANT R16, desc[UR12][R46.64+0x700] ;  /* 0x0007000c2e107981 */ /* 0x000f22000c1e9b00 */
[----:B--2---:R-:W-:Y:S01]  /*1170*/  FFMA.FTZ R29, R26, R12, R29 ;  /* 0x0000000c1a1d7223 */ /* 0x004fe2000001001d */
[----:B------:R-:W-:Y:S02]  /*1180*/  FFMA.FTZ R26, R27, R13, R14 ;  /* 0x0000000d1b1a7223 */ /* 0x000fe4000001000e */
[----:B------:R-:W4:Y:S01]  /*1190*/  LDS.128 R12, [R41+UR26+0x20] ;  /* 0x0000201a290c7984 */ /* 0x000f220008000c00 */
[----:B-1----:R-:W-:Y:S01]  /*11a0*/  FFMA.FTZ R29, R6, R8, R29 ;  /* 0x00000008061d7223 */ /* 0x002fe2000001001d */
[----:B------:R-:W-:Y:S02]  /*11b0*/  FFMA.FTZ R26, R7, R9, R26 ;  /* 0x00000009071a7223 */ /* 0x000fe4000001001a */
[----:B------:R-:W2:Y:S01]  /*11c0*/  LDG.E.64.CONSTANT R6, desc[UR12][R46.64+0xa00] ;  /* 0x000a000c2e067981 */ /* 0x000ea2000c1e9b00 */
[----:B---3--:R-:W-:Y:S01]  /*11d0*/  FFMA.FTZ R29, R24, R10, R29 ;  /* 0x0000000a181d7223 */ /* 0x008fe2000001001d */
[----:B------:R-:W-:-:S02]  /*11e0*/  FFMA.FTZ R26, R25, R11, R26 ;  /* 0x0000000b191a7223 */ /* 0x000fc4000001001a */
[----:B------:R-:W3:Y:S04]  /*11f0*/  LDG.E.64.CONSTANT R10, desc[UR12][R46.64+0xb00] ;  /* 0x000b000c2e0a7981 */ /* 0x000ee8000c1e9b00 */
[----:B------:R-:W3:Y:S04]  /*1200*/  LDG.E.64.CONSTANT R8, desc[UR12][R46.64+0xc00] ;  /* 0x000c000c2e087981 */ /* 0x000ee8000c1e9b00 */
[----:B------:R-:W3:Y:S01]  /*1210*/  LDG.E.64.CONSTANT R24, desc[UR12][R46.64+0xd00] ;  /* 0x000d000c2e187981 */ /* 0x000ee2000c1e9b00 */
[----:B----4-:R-:W-:Y:S01]  /*1220*/  FFMA.FTZ R43, R22, R12, R29 ;  /* 0x0000000c162b7223 */ /* 0x010fe2000001001d */
[----:B------:R-:W-:-:S02]  /*1230*/  FFMA.FTZ R12, R23, R13, R26 ;  /* 0x0000000d170c7223 */ /* 0x000fc4000001001a */
[----:B------:R-:W4:Y:S04]  /*1240*/  LDG.E.64.CONSTANT R28, desc[UR12][R46.64+0xf00] ;  /* 0x000f000c2e1c7981 */ /* 0x000f28000c1e9b00 */
[----:B------:R-:W4:Y:S01]  /*1250*/  LDG.E.64.CONSTANT R26, desc[UR12][R46.64+0xe00] ;  /* 0x000e000c2e1a7981 */ /* 0x000f22000c1e9b00 */
[----:B------:R-:W-:Y:S01]  /*1260*/  FFMA.FTZ R43, R20, R14, R43 ;  /* 0x0000000e142b7223 */ /* 0x000fe2000001002b */
[----:B------:R-:W-:Y:S02]  /*1270*/  FFMA.FTZ R20, R21, R15, R12 ;  /* 0x0000000f15147223 */ /* 0x000fe4000001000c */
[----:B------:R-:W0:Y:S02]  /*1280*/  LDS.128 R12, [R41+UR26+0x30] ;  /* 0x0000301a290c7984 */ /* 0x000e240008000c00 */
[----:B0-----:R-:W-:Y:S01]  /*1290*/  FFMA.FTZ R43, R18, R12, R43 ;  /* 0x0000000c122b7223 */ /* 0x001fe2000001002b */
[----:B------:R-:W-:-:S02]  /*12a0*/  FFMA.FTZ R12, R19, R13, R20 ;  /* 0x0000000d130c7223 */ /* 0x000fc40000010014 */
[----:B------:R-:W0:Y:S01]  /*12b0*/  LDS.128 R20, [R41+UR26+0x40] ;  /* 0x0000401a29147984 */ /* 0x000e220008000c00 */
[----:B------:R-:W-:Y:S01]  /*12c0*/  UMOV UR4, 0xffffffff ;  /* 0xffffffff00047882 */ /* 0x000fe20000000000 */
[----:B------:R-:W-:Y:S02]  /*12d0*/  ISETP.NE.AND P1, PT, R5, RZ, PT ;  /* 0x000000ff0500720c */ /* 0x000fe40003f25270 */
[----:B-----5:R-:W-:Y:S01]  /*12e0*/  FSETP.NEU.FTZ.AND P0, PT, R42, RZ, PT ;  /* 0x000000ff2a00720b */ /* 0x020fe20003f1d000 */
[----:B------:R-:W-:Y:S01]  /*12f0*/  FFMA.FTZ R43, R16, R14, R43 ;  /* 0x0000000e102b7223 */ /* 0x000fe2000001002b */
[----:B------:R-:W-:Y:S02]  /*1300*/  FFMA.FTZ R12, R17, R15, R12 ;  /* 0x0000000f110c7223 */ /* 0x000fe4000001000c */
[----:B------:R-:W2:Y:S01]  /*1310*/  LDS.128 R16, [R41+UR26+0x50] ;  /* 0x0000501a29107984 */ /* 0x000ea20008000c00 */
[----:B0-----:R-:W-:Y:S01]  /*1320*/  FFMA.FTZ R43, R32, R20, R43 ;  /* 0x00000014202b7223 */ /* 0x001fe2000001002b */
[----:B------:R-:W-:-:S02]  /*1330*/  FFMA.FTZ R20, R33, R21, R12 ;  /* 0x0000001521147223 */ /* 0x000fc4000001000c */
[----:B------:R-:W0:Y:S01]  /*1340*/  LDS.128 R12, [R41+UR26+0x60] ;  /* 0x0000601a290c7984 */ /* 0x000e220008000c00 */
[----:B------:R-:W-:Y:S01]  /*1350*/  FFMA.FTZ R43, R30, R22, R43 ;  /* 0x000000161e2b7223 */ /* 0x000fe2000001002b */
[----:B------:R-:W-:Y:S02]  /*1360*/  FFMA.FTZ R30, R31, R23, R20 ;  /* 0x000000171f1e7223 */ /* 0x000fe40000010014 */
[----:B------:R-:W4:Y:S01]  /*1370*/  LDS.128 R20, [R41+UR26+0x70] ;  /* 0x0000701a29147984 */ /* 0x000f220008000c00 */
[----:B--2---:R-:W-:Y:S01]  /*1380*/  FFMA.FTZ R43, R6, R16, R43 ;  /* 0x00000010062b7223 */ /* 0x004fe2000001002b */
[----:B------:R-:W-:-:S03]  /*1390*/  FFMA.FTZ R30, R7, R17, R30 ;  /* 0x00000011071e7223 */ /* 0x000fc6000001001e */
[----:B---3--:R-:W-:Y:S01]  /*13a0*/  FFMA.FTZ R43, R10, R18, R43 ;  /* 0x000000120a2b7223 */ /* 0x008fe2000001002b */
[----:B------:R-:W-:-:S03]  /*13b0*/  FFMA.FTZ R30, R11, R19, R30 ;  /* 0x000000130b1e7223 */ /* 0x000fc6000001001e */
[----:B0-----:R-:W-:Y:S01]  /*13c0*/  FFMA.FTZ R43, R8, R12, R43 ;  /* 0x0000000c082b7223 */ /* 0x001fe2000001002b */
[----:B------:R-:W-:-:S03]  /*13d0*/  FFMA.FTZ R30, R9, R13, R30 ;  /* 0x0000000d091e7223 */ /* 0x000fc6000001001e */
[----:B------:R-:W-:Y:S01]  /*13e0*/  FFMA.FTZ R43, R24, R14, R43 ;  /* 0x0000000e182b7223 */ /* 0x000fe2000001002b */
[----:B------:R-:W-:-:S03]  /*13f0*/  FFMA.FTZ R30, R25, R15, R30 ;  /* 0x0000000f191e7223 */ /* 0x000fc6000001001e */
[----:B----4-:R-:W-:Y:S01]  /*1400*/  FFMA.FTZ R43, R26, R20, R43 ;  /* 0x000000141a2b7223 */ /* 0x010fe2000001002b */
[----:B------:R-:W-:-:S03]  /*1410*/  FFMA.FTZ R30, R27, R21, R30 ;  /* 0x000000151b1e7223 */ /* 0x000fc6000001001e */
[----:B------:R-:W-:Y:S01]  /*1420*/  FFMA.FTZ R22, R28, R22, R43 ;  /* 0x000000161c167223 */ /* 0x000fe2000001002b */
[----:B------:R-:W-:-:S04]  /*1430*/  FFMA.FTZ R23, R29, R23, R30 ;  /* 0x000000171d177223 */ /* 0x000fc8000001001e */
[----:B------:R-:W-:Y:S01]  /*1440*/  FADD.FTZ R22, R22, R23 ;  /* 0x0000001716167221 */ /* 0x000fe20000010000 */
[----:B------:R-:W-:Y:S06]  /*1450*/  BRA.DIV UR4, `(.L_x_26046) ;  /* 0x0000003604907947 */ /* 0x000fec000b800000 */
[----:B------:R0:W1:Y:S02]  /*1460*/  SHFL.BFLY PT, R5, R22, 0x1, 0x1f ;  /* 0x0c201f0016057f89 */ /* 0x00006400000e0000 */
.L_x_26086:
        /* <DEDUP_REMOVED lines=8> */
[----:B------:R-:W-:Y:S02]  /*14f0*/  @!P1 FSEL R5, R6, RZ, !P0 ;  /* 0x000000ff06059208 */ /* 0x000fe40004000000 */
[----:B------:R-:W-:-:S03]  /*1500*/  ISETP.GE.OR P0, PT, R7, UR21, P1 ;  /* 0x0000001507007c0c */ /* 0x000fc60008f06670 */
[----:B------:R1:W-:Y:S10]  /*1510*/  @!P1 STS [R38], R5 ;  /* 0x0000000526009388 */ /* 0x0003f40000000800 */
[----:B-1----:R-:W-:-:S07]  /*1520*/  @!P0 FMNMX.FTZ R39, R39, R6, !PT ;  /* 0x0000000627278209 */ /* 0x002fce0007810000 */
.L_x_26045:
[----:B------:R-:W-:Y:S05]  /*1530*/  BSYNC B1 ;  /* 0x0000000000017941 */ /* 0x000fea0003800000 */
.L_x_26043:
        /* <DEDUP_REMOVED lines=14> */
.L_x_26042:
[----:B------:R-:W-:Y:S05]  /*1620*/  BSYNC B0 ;  /* 0x0000000000007941 */ /* 0x000fea0003800000 */
.L_x_26041:
        /* <DEDUP_REMOVED lines=14> */
[----:B------:R-:W-:Y:S02]  /*1710*/  LOP3.LUT R2, R5, 0x1f, RZ, 0xc0, !PT ;  /* 0x0000001f05027812 */ /* 0x000fe400078ec0ff */
        /* <DEDUP_REMOVED lines=9> */
.L_x_26092:
        /* <DEDUP_REMOVED lines=41> */
.L_x_26053:
        /* <DEDUP_REMOVED lines=11> */
.L_x_26052:
[----:B------:R-:W-:Y:S05]  /*1af0*/  BSYNC.RECONVERGENT B1 ;  /* 0x0000000000017941 */ /* 0x000fea0003800200 */
.L_x_26051:
        /* <DEDUP_REMOVED lines=12> */
.L_x_26056:
[----:B------:R-:W1:Y:S01]  /*1bc0*/  LDS R20, [R16+-0x400] ;  /* 0xfffc000010147984 */ /* 0x000e620000000800 */
[----:B------:R-:W-:-:S03]  /*1bd0*/  VIADD R15, R15, 0x800 ;  /* 0x000008000f0f7836 */ /* 0x000fc60000000000 */
[----:B------:R-:W2:Y:S02]  /*1be0*/  LDS R24, [R16+-0x200] ;  /* 0xfffe000010187984 */ /* 0x000ea40000000800 */
[----:B------:R-:W-:Y:S02]  /*1bf0*/  ISETP.GE.AND P4, PT, R15, R18, PT ;  /* 0x000000120f00720c */ /* 0x000fe40003f86270 */
[----:B------:R-:W3:Y:S04]  /*1c00*/  LDS R28, [R16+0x200] ;  /* 0x00020000101c7984 */ /* 0x000ee80000000800 */
[----:B------:R-:W4:Y:S04]  /*1c10*/  LDS R26, [R16] ;  /* 0x00000000101a7984 */ /* 0x000f280000000800 */
[----:B------:R-:W4:Y:S04]  /*1c20*/  LDS R30, [R16+0x400] ;  /* 0x00040000101e7984 */ /* 0x000f280000000800 */
[----:B------:R-:W4:Y:S04]  /*1c30*/  LDS R32, [R16+0x600] ;  /* 0x0006000010207984 */ /* 0x000f280000000800 */
[----:B0-----:R-:W0:Y:S04]  /*1c40*/  LDS R22, [R16+0x800] ;  /* 0x0008000010167984 */ /* 0x001e280000000800 */
[----:B------:R-:W0:Y:S01]  /*1c50*/  LDS R36, [R16+0x1600] ;  /* 0x0016000010247984 */ /* 0x000e220000000800 */
[----:B-1----:R-:W-:-:S03]  /*1c60*/  FADD.FTZ R17, -R9, R20 ;  /* 0x0000001409117221 */ /* 0x002fc60000010100 */
[----:B------:R-:W1:Y:S01]  /*1c70*/  LDS R20, [R16+0xa00] ;  /* 0x000a000010147984 */ /* 0x000e620000000800 */
[----:B--2---:R-:W-:Y:S01]  /*1c80*/  FADD.FTZ R24, -R9, R24 ;  /* 0x0000001809187221 */ /* 0x004fe20000010100 */
[----:B------:R-:W-:-:S03]  /*1c90*/  FMUL.FTZ R17, R17, 1.4426950216293334961 ;  /* 0x3fb8aa3b11117820 */ /* 0x000fc60000410000 */
[----:B------:R-:W-:Y:S01]  /*1ca0*/  FMUL.FTZ R19, R24, 1.4426950216293334961 ;  /* 0x3fb8aa3b18137820 */ /* 0x000fe20000410000 */
[C---:B---3--:R-:W-:Y:S01]  /*1cb0*/  FADD.FTZ R28, -R9.reuse, R28 ;  /* 0x0000001c091c7221 */ /* 0x048fe20000010100 */
[----:B------:R-:W2:Y:S01]  /*1cc0*/  LDS R24, [R16+0xc00] ;  /* 0x000c000010187984 */ /* 0x000ea20000000800 */
[----:B------:R-:W3:Y:S01]  /*1cd0*/  MUFU.EX2 R17, R17 ;  /* 0x0000001100117308 */ /* 0x000ee20000000800 */
[C---:B----4-:R-:W-:Y:S01]  /*1ce0*/  FADD.FTZ R21, -R9.reuse, R26 ;  /* 0x0000001a09157221 */ /* 0x050fe20000010100 */
[----:B------:R-:W-:Y:S01]  /*1cf0*/  FMUL.FTZ R25, R28, 1.4426950216293334961 ;  /* 0x3fb8aa3b1c197820 */ /* 0x000fe20000410000 */
[----:B------:R-:W4:Y:S01]  /*1d00*/  LDS R26, [R16+0xe00] ;  /* 0x000e0000101a7984 */ /* 0x000f220000000800 */
[----:B------:R-:W-:Y:S01]  /*1d10*/  FADD.FTZ R23, -R9, R30 ;  /* 0x0000001e09177221 */ /* 0x000fe20000010100 */
[----:B------:R-:W-:Y:S02]  /*1d20*/  FMUL.FTZ R21, R21, 1.4426950216293334961 ;  /* 0x3fb8aa3b15157820 */ /* 0x000fe40000410000 */
[----:B------:R-:W4:Y:S01]  /*1d30*/  LDS R28, [R16+0x1000] ;  /* 0x00100000101c7984 */ /* 0x000f220000000800 */
[----:B------:R-:W1:Y:S01]  /*1d40*/  MUFU.EX2 R19, R19 ;  /* 0x0000001300137308 */ /* 0x000e620000000800 */
[----:B------:R-:W-:Y:S01]  /*1d50*/  FADD.FTZ R27, -R9, R32 ;  /* 0x00000020091b7221 */ /* 0x000fe20000010100 */
[----:B------:R-:W-:Y:S01]  /*1d60*/  FMUL.FTZ R23, R23, 1.4426950216293334961 ;  /* 0x3fb8aa3b17177820 */ /* 0x000fe20000410000 */
[----:B------:R-:W4:Y:S01]  /*1d70*/  LDS R30, [R16+0x1200] ;  /* 0x00120000101e7984 */ /* 0x000f220000000800 */
[----:B0-----:R-:W-:Y:S01]  /*1d80*/  FADD.FTZ R22, -R9, R22 ;  /* 0x0000001609167221 */ /* 0x001fe20000010100 */
[----:B------:R-:W-:-:S02]  /*1d90*/  FMUL.FTZ R27, R27, 1.4426950216293334961 ;  /* 0x3fb8aa3b1b1b7820 */ /* 0x000fc40000410000 */
[----:B------:R-:W0:Y:S01]  /*1da0*/  LDS R32, [R16+0x1400] ;  /* 0x0014000010207984 */ /* 0x000e220000000800 */
[----:B------:R-:W2:Y:S01]  /*1db0*/  MUFU.EX2 R21, R21 ;  /* 0x0000001500157308 */ /* 0x000ea20000000800 */
[----:B------:R-:W-:Y:S01]  /*1dc0*/  FMUL.FTZ R29, R22, 1.4426950216293334961 ;  /* 0x3fb8aa3b161d7820 */ /* 0x000fe20000410000 */
[----:B---3--:R-:W-:Y:S01]  /*1dd0*/  FADD.FTZ R14, R17, R14 ;  /* 0x0000000e110e7221 */ /* 0x008fe20000010000 */
[C---:B------:R-:W-:Y:S01]  /*1de0*/  FADD.FTZ R36, -R9.reuse, R36 ;  /* 0x0000002409247221 */ /* 0x040fe20000010100 */
[----:B------:R-:W-:Y:S03]  /*1df0*/  STS [R16+-0x400], R17 ;  /* 0xfffc001110007388 */ /* 0x000fe60000000800 */
[----:B------:R-:W-:Y:S01]  /*1e00*/  FMUL.FTZ R36, R36, 1.4426950216293334961 ;  /* 0x3fb8aa3b24247820 */ /* 0x000fe20000410000 */
[----:B------:R-:W3:Y:S01]  /*1e10*/  MUFU.EX2 R25, R25 ;  /* 0x0000001900197308 */ /* 0x000ee20000000800 */
[----:B-1----:R-:W-:Y:S01]  /*1e20*/  FADD.FTZ R14, R14, R19 ;  /* 0x000000130e0e7221 */ /* 0x002fe20000010000 */
[----:B------:R-:W-:Y:S01]  /*1e30*/  STS [R16+-0x200], R19 ;  /* 0xfffe001310007388 */ /* 0x000fe20000000800 */
[----:B------:R-:W-:-:S05]  /*1e40*/  FADD.FTZ R22, -R9, R20 ;  /* 0x0000001409167221 */ /* 0x000fca0000010100 */
[----:B------:R-:W1:Y:S01]  /*1e50*/  MUFU.EX2 R23, R23 ;  /* 0x0000001700177308 */ /* 0x000e620000000800 */
[----:B------:R-:W0:Y:S01]  /*1e60*/  LDS R20, [R16+0x1800] ;  /* 0x0018000010147984 */ /* 0x000e220000000800 */
[----:B--2---:R-:W-:Y:S01]  /*1e70*/  FADD.FTZ R14, R14, R21 ;  /* 0x000000150e0e7221 */ /* 0x004fe20000010000 */
[----:B------:R-:W-:Y:S02]  /*1e80*/  FMUL.FTZ R31, R22, 1.4426950216293334961 ;  /* 0x3fb8aa3b161f7820 */ /* 0x000fe40000410000 */
[----:B------:R-:W2:Y:S01]  /*1e90*/  LDS R22, [R16+0x1a00] ;  /* 0x001a000010167984 */ /* 0x000ea20000000800 */
[C---:B------:R-:W-:Y:S02]  /*1ea0*/  FADD.FTZ R24, -R9.reuse, R24 ;  /* 0x0000001809187221 */ /* 0x040fe40000010100 */
[----:B------:R-:W0:Y:S01]  /*1eb0*/  MUFU.EX2 R27, R27 ;  /* 0x0000001b001b7308 */ /* 0x000e220000000800 */
[----:B---3--:R-:W-:Y:S01]  /*1ec0*/  FADD.FTZ R14, R14, R25 ;  /* 0x000000190e0e7221 */ /* 0x008fe20000010000 */
[----:B------:R-:W-:Y:S01]  /*1ed0*/  STS [R16], R21 ;  /* 0x0000001510007388 */ /* 0x000fe20000000800 */
[----:B------:R-:W-:Y:S01]  /*1ee0*/  FMUL.FTZ R24, R24, 1.4426950216293334961 ;  /* 0x3fb8aa3b18187820 */ /* 0x000fe20000410000 */
[----:B----4-:R-:W-:-:S02]  /*1ef0*/  FADD.FTZ R26, -R9, R26 ;  /* 0x0000001a091a7221 */ /* 0x010fc40000010100 */
[----:B------:R-:W-:Y:S01]  /*1f00*/  STS [R16+0x200], R25 ;  /* 0x0002001910007388 */ /* 0x000fe20000000800 */
[C---:B------:R-:W-:Y:S01]  /*1f10*/  FADD.FTZ R28, -R9.reuse, R28 ;  /* 0x0000001c091c7221 */ /* 0x040fe20000010100 */
[----:B------:R-:W3:Y:S01]  /*1f20*/  MUFU.EX2 R29, R29 ;  /* 0x0000001d001d7308 */ /* 0x000ee20000000800 */
[----:B------:R-:W-:Y:S01]  /*1f30*/  FMUL.FTZ R26, R26, 1.4426950216293334961 ;  /* 0x3fb8aa3b1a1a7820 */ /* 0x000fe20000410000 */
[----:B-1----:R-:W-:Y:S01]  /*1f40*/  FADD.FTZ R14, R14, R23 ;  /* 0x000000170e0e7221 */ /* 0x002fe20000010000 */
[----:B------:R-:W-:Y:S01]  /*1f50*/  FMUL.FTZ R28, R28, 1.4426950216293334961 ;  /* 0x3fb8aa3b1c1c7820 */ /* 0x000fe20000410000 */
[C---:B------:R-:W-:Y:S01]  /*1f60*/  FADD.FTZ R30, -R9.reuse, R30 ;  /* 0x0000001e091e7221 */ /* 0x040fe20000010100 */
[----:B------:R-:W-:Y:S01]  /*1f70*/  STS [R16+0x400], R23 ;  /* 0x0004001710007388 */ /* 0x000fe20000000800 */
[C---:B0-----:R-:W-:Y:S02]  /*1f80*/  FADD.FTZ R32, -R9.reuse, R32 ;  /* 0x0000002009207221 */ /* 0x041fe40000010100 */
[----:B------:R-:W0:Y:S01]  /*1f90*/  MUFU.EX2 R31, R31 ;  /* 0x0000001f001f7308 */ /* 0x000e220000000800 */
[----:B------:R-:W-:Y:S01]  /*1fa0*/  FADD.FTZ R14, R14, R27 ;  /* 0x0000001b0e0e7221 */ /* 0x000fe20000010000 */
[----:B------:R-:W-:Y:S01]  /*1fb0*/  FMUL.FTZ R30, R30, 1.4426950216293334961 ;  /* 0x3fb8aa3b1e1e7820 */ /* 0x000fe20000410000 */
[----:B------:R-:W-:Y:S01]  /*1fc0*/  FMUL.FTZ R32, R32, 1.4426950216293334961 ;  /* 0x3fb8aa3b20207820 */ /* 0x000fe20000410000 */
[----:B------:R-:W-:Y:S04]  /*1fd0*/  STS [R16+0x600], R27 ;  /* 0x0006001b10007388 */ /* 0x000fe80000000800 */
[----:B------:R-:W1:Y:S01]  /*1fe0*/  MUFU.EX2 R33, R24 ;  /* 0x0000001800217308 */ /* 0x000e620000000800 */
[----:B---3--:R-:W-:Y:S01]  /*1ff0*/  FADD.FTZ R14, R14, R29 ;  /* 0x0000001d0e0e7221 */ /* 0x008fe20000010000 */
[----:B------:R-:W-:Y:S06]  /*2000*/  STS [R16+0x800], R29 ;  /* 0x0008001d10007388 */ /* 0x000fec0000000800 */
[----:B------:R-:W3:Y:S01]  /*2010*/  MUFU.EX2 R35, R26 ;  /* 0x0000001a00237308 */ /* 0x000ee20000000800 */
[----:B0-----:R-:W-:Y:S01]  /*2020*/  FADD.FTZ R14, R14, R31 ;  /* 0x0000001f0e0e7221 */ /* 0x001fe20000010000 */
[C---:B------:R-:W-:Y:S01]  /*2030*/  FADD.FTZ R20, -R9.reuse, R20 ;  /* 0x0000001409147221 */ /* 0x040fe20000010100 */
[----:B------:R-:W-:Y:S01]  /*2040*/  STS [R16+0xa00], R31 ;  /* 0x000a001f10007388 */ /* 0x000fe20000000800 */
[----:B--2---:R-:W-:-:S02]  /*2050*/  FADD.FTZ R22, -R9, R22 ;  /* 0x0000001609167221 */ /* 0x004fc40000010100 */
[----:B------:R-:W-:Y:S02]  /*2060*/  FMUL.FTZ R20, R20, 1.4426950216293334961 ;  /* 0x3fb8aa3b14147820 */ /* 0x000fe40000410000 */
        /* <DEDUP_REMOVED lines=25> */
.L_x_26055:
[----:B------:R-:W-:Y:S05]  /*2200*/  BSYNC.RECONVERGENT B1 ;  /* 0x0000000000017941 */ /* 0x000fea0003800200 */
.L_x_26054:
        /* <DEDUP_REMOVED lines=11> */
[----:B------:R-:W4:Y:S04]  /*22c0*/  LDS R28, [R16+0x600] ;  /* 0x00060000101c7984 */ /* 0x000f280000000800 */
[----:B------:R-:W4:Y:S04]  /*22d0*/  LDS R30, [R16+0x800] ;  /* 0x00080000101e7984 */ /* 0x000f280000000800 */
[----:B------:R-:W4:Y:S01]  /*22e0*/  LDS R32, [R16+0xa00] ;  /* 0x000a000010207984 */ /* 0x000f220000000800 */
[----:B-1----:R-:W-:-:S04]  /*22f0*/  FADD.FTZ R18, -R9, R18 ;  /* 0x0000001209127221 */ /* 0x002fc80000010100 */
[----:B------:R-:W-:Y:S01]  /*2300*/  FMUL.FTZ R17, R18, 1.4426950216293334961 ;  /* 0x3fb8aa3b12117820 */ /* 0x000fe20000410000 */
[C---:B--2---:R-:W-:Y:S01]  /*2310*/  FADD.FTZ R20, -R9.reuse, R20 ;  /* 0x0000001409147221 */ /* 0x044fe20000010100 */
[----:B0-----:R-:W-:-:S03]  /*2320*/  FADD.FTZ R22, -R9, R22 ;  /* 0x0000001609167221 */ /* 0x001fc60000010100 */
        /* <DEDUP_REMOVED lines=37> */
.L_x_26058:
[----:B------:R-:W-:Y:S05]  /*2580*/  BSYNC.RECONVERGENT B1 ;  /* 0x0000000000017941 */ /* 0x000fea0003800200 */
.L_x_26057:
[----:B------:R-:W-:-:S13]  /*2590*/  ISETP.LT.OR P0, PT, R15, R10, P0 ;  /* 0x0000000a0f00720c */ /* 0x000fda0000701670 */
[----:B------:R-:W-:Y:S05]  /*25a0*/  @!P0 BRA `(.L_x_26050) ;  /* 0x0000000000608947 */ /* 0x000fea0003800000 */
[----:B------:R-:W1:Y:S04]  /*25b0*/  LDS R18, [R16+-0x400] ;  /* 0xfffc000010127984 */ /* 0x000e680000000800 */
[----:B------:R-:W2:Y:S04]  /*25c0*/  LDS R20, [R16+-0x200] ;  /* 0xfffe000010147984 */ /* 0x000ea80000000800 */
[----:B0-----:R-:W0:Y:S04]  /*25d0*/  LDS R22, [R16] ;  /* 0x0000000010167984 */ /* 0x001e280000000800 */
[----:B------:R-:W3:Y:S01]  /*25e0*/  LDS R24, [R16+0x200] ;  /* 0x0002000010187984 */ /* 0x000ee20000000800 */
[C---:B-1----:R-:W-:Y:S01]  /*25f0*/  FADD.FTZ R18, -R9.reuse, R18 ;  /* 0x0000001209127221 */ /* 0x042fe20000010100 */
[----:B--2---:R-:W-:-:S03]  /*2600*/  FADD.FTZ R20, -R9, R20 ;  /* 0x0000001409147221 */ /* 0x004fc60000010100 */
[----:B------:R-:W-:Y:S01]  /*2610*/  FMUL.FTZ R18, R18, 1.4426950216293334961 ;  /* 0x3fb8aa3b12127820 */ /* 0x000fe20000410000 */
[C---:B0-----:R-:W-:Y:S01]  /*2620*/  FADD.FTZ R22, -R9.reuse, R22 ;  /* 0x0000001609167221 */ /* 0x041fe20000010100 */
        /* <DEDUP_REMOVED lines=16> */
.L_x_26050:
[----:B------:R-:W-:Y:S05]  /*2730*/  BSYNC.RECONVERGENT B0 ;  /* 0x0000000000007941 */ /* 0x000fea0003800200 */
.L_x_26049:
        /* <DEDUP_REMOVED lines=27> */
[----:B--2---:R-:W-:Y:S01]  /*28f0*/  FADD.FTZ R11, R14, 9.9999999747524270788e-07 ;  /* 0x358637bd0e0b7421 */ /* 0x004fe20000010000 */
[----:B------:R-:W-:-:S05]  /*2900*/  ISETP.GE.U32.AND P1, PT, R12, 0x180, PT ;  /* 0x000001800c00780c */ /* 0x000fca0003f26070 */
[----:B------:R-:W2:Y:S06]  /*2910*/  MUFU.RCP R11, R11 ;  /* 0x0000000b000b7308 */ /* 0x000eac0000001000 */
        /* <DEDUP_REMOVED lines=10> */
.L_x_26063:
[----:B------:R-:W2:Y:S01]  /*29c0*/  LDS R12, [R15] ;  /* 0x000000000f0c7984 */ /* 0x000ea20000000800 */
[----:B------:R-:W-:-:S04]  /*29d0*/  IADD3 R16, PT, PT, R16, 0x1, RZ ;  /* 0x0000000110107810 */ /* 0x000fc80007ffe0ff */
[----:B------:R-:W-:Y:S01]  /*29e0*/  ISETP.NE.AND P0, PT, R16, RZ, PT ;  /* 0x000000ff1000720c */ /* 0x000fe20003f05270 */
[----:B--2---:R-:W-:-:S05]  /*29f0*/  FMUL.FTZ R12, R12, R11 ;  /* 0x0000000b0c0c7220 */ /* 0x004fca0000410000 */
[----:B------:R2:W-:Y:S02]  /*2a00*/  STS [R15], R12 ;  /* 0x0000000c0f007388 */ /* 0x0005e40000000800 */
[----:B--2---:R-:W-:-:S05]  /*2a10*/  VIADD R15, R15, 0x200 ;  /* 0x000002000f0f7836 */ /* 0x004fca0000000000 */
[----:B------:R-:W-:Y:S05]  /*2a20*/  @P0 BRA `(.L_x_26063) ;  /* 0xfffffffc00e40947 */ /* 0x000fea000383ffff */
.L_x_26062:
[----:B------:R-:W-:Y:S05]  /*2a30*/  BSYNC.RECONVERGENT B1 ;  /* 0x0000000000017941 */ /* 0x000fea0003800200 */
.L_x_26061:
        /* <DEDUP_REMOVED lines=12> */
.L_x_26066:
[----:B0-----:R-:W2:Y:S01]  /*2b00*/  LDS R22, [R12+-0x400] ;  /* 0xfffc00000c167984 */ /* 0x001ea20000000800 */
[----:B------:R-:W-:-:S03]  /*2b10*/  VIADD R13, R13, 0x800 ;  /* 0x000008000d0d7836 */ /* 0x000fc60000000000 */
[----:B------:R-:W0:Y:S02]  /*2b20*/  LDS R24, [R12+-0x200] ;  /* 0xfffe00000c187984 */ /* 0x000e240000000800 */
[----:B------:R-:W-:Y:S02]  /*2b30*/  ISETP.GE.AND P1, PT, R13, R16, PT ;  /* 0x000000100d00720c */ /* 0x000fe40003f26270 */
[----:B------:R-:W3:Y:S04]  /*2b40*/  LDS R26, [R12] ;  /* 0x000000000c1a7984 */ /* 0x000ee80000000800 */
[----:B------:R-:W4:Y:S04]  /*2b50*/  LDS R28, [R12+0x200] ;  /* 0x000200000c1c7984 */ /* 0x000f280000000800 */
[----:B------:R-:W1:Y:S04]  /*2b60*/  LDS R30, [R12+0x400] ;  /* 0x000400000c1e7984 */ /* 0x000e680000000800 */
[----:B------:R-:W1:Y:S04]  /*2b70*/  LDS R32, [R12+0x600] ;  /* 0x000600000c207984 */ /* 0x000e680000000800 */
[----:B------:R-:W-:Y:S04]  /*2b80*/  LDS R36, [R12+0x800] ;  /* 0x000800000c247984 */ /* 0x000fe80000000800 */
[----:B------:R-:W1:Y:S04]  /*2b90*/  LDS R38, [R12+0xa00] ;  /* 0x000a00000c267984 */ /* 0x000e680000000800 */
[----:B------:R-:W1:Y:S04]  /*2ba0*/  LDS R40, [R12+0xc00] ;  /* 0x000c00000c287984 */ /* 0x000e680000000800 */
[----:B-----5:R-:W1:Y:S04]  /*2bb0*/  LDS R42, [R12+0xe00] ;  /* 0x000e00000c2a7984 */ /* 0x020e680000000800 */
        /* <DEDUP_REMOVED lines=23> */
[-C--:B0-----:R-:W-:Y:S01]  /*2d30*/  FMUL.FTZ R17, R46, R11.reuse ;  /* 0x0000000b2e117220 */ /* 0x081fe20000410000 */
        /* <DEDUP_REMOVED lines=16> */
.L_x_26065:
[----:B------:R-:W-:Y:S05]  /*2e40*/  BSYNC.RECONVERGENT B1 ;  /* 0x0000000000017941 */ /* 0x000fea0003800200 */
.L_x_26064:
        /* <DEDUP_REMOVED lines=9> */
[----:B0-----:R-:W0:Y:S04]  /*2ee0*/  LDS R22, [R12+0x200] ;  /* 0x000200000c167984 */ /* 0x001e280000000800 */
        /* <DEDUP_REMOVED lines=21> */
.L_x_26068:
[----:B------:R-:W-:Y:S05]  /*3040*/  BSYNC.RECONVERGENT B1 ;  /* 0x0000000000017941 */ /* 0x000fea0003800200 */
.L_x_26067:
        /* <DEDUP_REMOVED lines=14> */
.L_x_26060:
[----:B------:R-:W-:Y:S05]  /*3130*/  BSYNC.RECONVERGENT B0 ;  /* 0x0000000000007941 */ /* 0x000fea0003800200 */
.L_x_26059:
[----:B------:R-:W-:Y:S01]  /*3140*/  BAR.SYNC.DEFER_BLOCKING 0x0 ;  /* 0x0000000000007b1d */ /* 0x000fe20000010000 */
[----:B------:R-:W-:Y:S02]  /*3150*/  ISETP.NE.AND P0, PT, R5, RZ, PT ;  /* 0x000000ff0500720c */ /* 0x000fe40003f05270 */
[----:B------:R-:W-:-:S03]  /*3160*/  MOV R10, UR18 ;  /* 0x00000012000a7c02 */ /* 0x000fc60008000f00 */
[----:B------:R-:W4:Y:S01]  /*3170*/  LDCU UR24, c[0x0][0x3dc] ;  /* 0x00007b80ff1877ac */ /* 0x000f220008000800 */
[----:B------:R-:W-:Y:S01]  /*3180*/  BSSY.RECONVERGENT B0, `(.L_x_26069) ;  /* 0x0000015000007945 */ /* 0x000fe20003800200 */
[----:B------:R-:W-:Y:S01]  /*3190*/  IMAD R33, R10, 0x20, R3 ;  /* 0x000000200a217824 */ /* 0x000fe200078e0203 */
[----:B------:R-:W0:Y:S05]  /*31a0*/  LDCU.64 UR22, c[0x0][0x3a8] ;  /* 0x00007500ff1677ac */ /* 0x000e2a0008000a00 */
[----:B------:R-:W-:Y:S05]  /*31b0*/  @P0 BRA `(.L_x_26070) ;  /* 0x0000000000440947 */ /* 0x000fea0003800000 */
        /* <DEDUP_REMOVED lines=12> */
[----:B---3--:R-:W-:Y:S02]  /*3280*/  IMAD.U32 R12, RZ, RZ, UR4 ;  /* 0x00000004ff0c7e24 */ /* 0x008fe4000f8e00ff */
[----:B--2---:R-:W-:Y:S02]  /*3290*/  MOV R11, UR7 ;  /* 0x00000007000b7c02 */ /* 0x004fe40008000f00 */
[----:B------:R-:W-:-:S03]  /*32a0*/  IMAD.U32 R13, RZ, RZ, UR5 ;  /* 0x00000005ff0d7e24 */ /* 0x000fc6000f8e00ff */
[----:B------:R1:W-:Y:S04]  /*32b0*/  STG.E desc[UR12][R10.64], R9 ;  /* 0x000000090a007986 */ /* 0x0003e8000c10190c */
[----:B------:R1:W-:Y:S02]  /*32c0*/  STG.E desc[UR12][R12.64], R14 ;  /* 0x0000000e0c007986 */ /* 0x0003e4000c10190c */
.L_x_26070:
[----:B0---4-:R-:W-:Y:S05]  /*32d0*/  BSYNC.RECONVERGENT B0 ;  /* 0x0000000000007941 */ /* 0x011fea0003800200 */
.L_x_26069:
[----:B------:R-:W-:Y:S01]  /*32e0*/  ISETP.GE.U32.AND P0, PT, R33, R4, PT ;  /* 0x000000042100720c */ /* 0x000fe20003f06070 */
[----:B------:R-:W-:Y:S01]  /*32f0*/  BSSY.RECONVERGENT B0, `(.L_x_26071) ;  /* 0x00000ee000007945 */ /* 0x000fe20003800200 */
[----:B-----5:R-:W-:Y:S02]  /*3300*/  CS2R R42, SRZ ;  /* 0x00000000002a7805 */ /* 0x020fe4000001ff00 */
[----:B------:R-:W-:Y:S02]  /*3310*/  CS2R R40, SRZ ;  /* 0x0000000000287805 */ /* 0x000fe4000001ff00 */
[----:B------:R-:W-:Y:S02]  /*3320*/  CS2R R38, SRZ ;  /* 0x0000000000267805 */ /* 0x000fe4000001ff00 */
[----:B------:R-:W-:-:S05]  /*3330*/  CS2R R36, SRZ ;  /* 0x0000000000247805 */ /* 0x000fca000001ff00 */
[----:B------:R-:W-:Y:S05]  /*3340*/  @P0 BRA `(.L_x_26072) ;  /* 0x0000000c00a00947 */ /* 0x000fea0003800000 */
[----:B-1----:R-:W0:Y:S01]  /*3350*/  I2F.RP R9, R0 ;  /* 0x0000000000097306 */ /* 0x002e220000209400 */
[----:B------:R-:W1:Y:S01]  /*3360*/  LDCU UR4, c[0x0][0x3c8] ;  /* 0x00007900ff0477ac */ /* 0x000e620008000800 */
[----:B---3--:R-:W-:Y:S01]  /*3370*/  SHF.L.U32 R12, R5, 0x4, RZ ;  /* 0x00000004050c7819 */ /* 0x008fe200000006ff */
[----:B--2---:R-:W-:Y:S01]  /*3380*/  IMAD.WIDE.U32 R10, R33, 0x4, RZ ;  /* 0x00000004210a7825 */ /* 0x004fe200078e00ff */
[----:B------:R-:W-:Y:S01]  /*3390*/  IADD3 R34, PT, PT, -R34, R33, RZ ;  /* 0x0000002122227210 */ /* 0x000fe20007ffe1ff */
[----:B------:R-:W2:Y:S01]  /*33a0*/  LDCU UR5, c[0x0][0x3fc] ;  /* 0x00007f80ff0577ac */ /* 0x000ea20008000800 */
[----:B------:R-:W-:Y:S01]  /*33b0*/  LOP3.LUT R12, R12, 0x30, RZ, 0xe2, !PT ;  /* 0x000000300c0c7812 */ /* 0x000fe200078ee2ff */
[----:B------:R-:W-:Y:S01]  /*33c0*/  VIADD R7, R7, 0x120 ;  /* 0x0000012007077836 */ /* 0x000fe20000000000 */
[----:B------:R-:W-:Y:S01]  /*33d0*/  IADD3 R33, PT, PT, R33, 0x1, RZ ;  /* 0x0000000121217810 */ /* 0x000fe20007ffe0ff */
[----:B------:R-:W3:Y:S01]  /*33e0*/  LDCU.64 UR6, c[0x0][0x3b8] ;  /* 0x00007700ff0677ac */ /* 0x000ee20008000a00 */
[----:B------:R-:W-:Y:S01]  /*33f0*/  IMAD R8, R3, 0x10, R8 ;  /* 0x0000001003087824 */ /* 0x000fe200078e0208 */
[----:B------:R-:W-:Y:S01]  /*3400*/  CS2R R42, SRZ ;  /* 0x00000000002a7805 */ /* 0x000fe2000001ff00 */
[----:B------:R-:W-:Y:S01]  /*3410*/  IMAD.SHL.U32 R35, R5, 0x4, RZ ;  /* 0x0000000405237824 */ /* 0x000fe200078e00ff */
[----:B------:R-:W-:Y:S01]  /*3420*/  LEA R7, R6, R7, 0x18 ;  /* 0x0000000706077211 */ /* 0x000fe200078ec0ff */
[----:B------:R-:W-:Y:S01]  /*3430*/  IMAD R12, R3, 0x40, R12 ;  /* 0x00000040030c7824 */ /* 0x000fe200078e020c */
[----:B0-----:R-:W0:Y:S01]  /*3440*/  MUFU.RCP R9, R9 ;  /* 0x0000000900097308 */ /* 0x001e220000001000 */
[----:B------:R-:W-:-:S02]  /*3450*/  IADD3 R32, PT, PT, R8, 0x1, RZ ;  /* 0x0000000108207810 */ /* 0x000fc40007ffe0ff */
[----:B------:R-:W-:Y:S02]  /*3460*/  CS2R R40, SRZ ;  /* 0x0000000000287805 */ /* 0x000fe4000001ff00 */
[----:B------:R-:W-:Y:S01]  /*3470*/  LOP3.LUT R31, R35, 0xc, RZ, 0xc0, !PT ;  /* 0x0000000c231f7812 */ /* 0x000fe200078ec0ff */
[----:B-1----:R-:W-:Y:S01]  /*3480*/  UIMAD UR4, UR16, UR4, URZ ;  /* 0x00000004100472a4 */ /* 0x002fe2000f8e02ff */
[----:B------:R-:W-:Y:S02]  /*3490*/  IADD3 R30, PT, PT, R7, R12, RZ ;  /* 0x0000000c071e7210 */ /* 0x000fe40007ffe0ff */
[----:B------:R-:W-:Y:S02]  /*34a0*/  CS2R R38, SRZ ;  /* 0x0000000000267805 */ /* 0x000fe4000001ff00 */
[----:B------:R-:W-:Y:S02]  /*34b0*/  CS2R R36, SRZ ;  /* 0x0000000000247805 */ /* 0x000fe4000001ff00 */
[----:B------:R-:W-:Y:S01]  /*34c0*/  LOP3.LUT R35, R35, 0x7c, RZ, 0xc0, !PT ;  /* 0x0000007c23237812 */ /* 0x000fe200078ec0ff */
[----:B------:R-:W-:Y:S01]  /*34d0*/  IMAD.U32 R13, RZ, RZ, UR4 ;  /* 0x00000004ff0d7e24 */ /* 0x000fe2000f8e00ff */
[----:B------:R-:W-:-:S03]  /*34e0*/  IADD3 R31, PT, PT, R32, R31, RZ ;  /* 0x0000001f201f7210 */ /* 0x000fc60007ffe0ff */
[----:B------:R-:W-:Y:S01]  /*34f0*/  IMAD.WIDE R10, R13, 0x4, R10 ;  /* 0x000000040d0a7825 */ /* 0x000fe200078e020a */
[----:B------:R-:W1:Y:S01]  /*3500*/  LDCU UR4, c[0x0][0x3e0] ;  /* 0x00007c00ff0477ac */ /* 0x000e620008000800 */
[----:B0-----:R-:W-:Y:S02]  /*3510*/  IADD3 R28, PT, PT, R9, 0xffffffe, RZ ;  /* 0x0ffffffe091c7810 */ /* 0x001fe40007ffe0ff */
[----:B---3--:R-:W-:Y:S02]  /*3520*/  IADD3 R6, P0, PT, R10, UR6, RZ ;  /* 0x000000060a067c10 */ /* 0x008fe4000ff1e0ff */
[----:B------:R0:W3:Y:S02]  /*3530*/  F2I.FTZ.U32.TRUNC.NTZ R29, R28 ;  /* 0x0000001c001d7305 */ /* 0x0000e4000021f000 */
[----:B------:R-:W-:Y:S01]  /*3540*/  IADD3.X R7, PT, PT, R11, UR7, RZ, P0, !PT ;  /* 0x000000070b077c10 */ /* 0x000fe200087fe4ff */
[----:B0-----:R-:W-:Y:S01]  /*3550*/  IMAD.MOV.U32 R28, RZ, RZ, RZ ;  /* 0x000000ffff1c7224 */ /* 0x001fe200078e00ff */
[----:B-1----:R-:W-:Y:S01]  /*3560*/  UIMAD UR4, UR15, UR4, URZ ;  /* 0x000000040f0472a4 */ /* 0x002fe2000f8e02ff */
[----:B---3--:R-:W-:-:S05]  /*3570*/  IADD3 R9, PT, PT, RZ, -R29, RZ ;  /* 0x8000001dff097210 */ /* 0x008fca0007ffe0ff */
[----:B------:R-:W-:Y:S02]  /*3580*/  IMAD.U32 R44, RZ, RZ, UR4 ;  /* 0x00000004ff2c7e24 */ /* 0x000fe4000f8e00ff */
[----:B------:R-:W-:-:S04]  /*3590*/  IMAD R9, R9, R0, RZ ;  /* 0x0000000009097224 */ /* 0x000fc800078e02ff */
[----:B------:R-:W-:-:S04]  /*35a0*/  IMAD.HI.U32 R28, R29, R9, R28 ;  /* 0x000000091d1c7227 */ /* 0x000fc800078e001c */
[----:B--2---:R-:W-:Y:S01]  /*35b0*/  IMAD.U32 R29, RZ, RZ, UR5 ;  /* 0x00000005ff1d7e24 */ /* 0x004fe2000f8e00ff */
[----:B------:R-:W-:-:S04]  /*35c0*/  USHF.R.S32.HI UR5, URZ, 0x1f, UR4 ;  /* 0x0000001fff057899 */ /* 0x000fc80008011404 */
[----:B------:R-:W-:Y:S02]  /*35d0*/  IADD3 R29, PT, PT, -R29, UR14, RZ ;  /* 0x0000000e1d1d7c10 */ /* 0x000fe4000fffe1ff */
[----:B------:R-:W-:-:S07]  /*35e0*/  MOV R45, UR5 ;  /* 0x00000005002d7c02 */ /* 0x000fce0008000f00 */
.L_x_26075:
        /* <DEDUP_REMOVED lines=25> */
[----:B------:R-:W-:Y:S02]  /*3780*/  @!P2 IADD3 R12, PT, PT, -R12, RZ, RZ ;  /* 0x000000ff0c0ca210 */ /* 0x000fe40007ffe1ff */
        /* <DEDUP_REMOVED lines=9> */
[----:B------:R-:W-:-:S03]  /*3820*/  IADD3 R11, PT, PT, R33, 0x3, RZ ;  /* 0x00000003210b7810 */ /* 0x000fc60007ffe0ff */
[----:B------:R-:W-:Y:S02]  /*3830*/  IMAD.MOV.U32 R9, RZ, RZ, R14 ;  /* 0x000000ffff097224 */ /* 0x000fe400078e000e */
[----:B------:R-:W-:Y:S02]  /*3840*/  VIADD R33, R33, 0x4 ;  /* 0x0000000421217836 */ /* 0x000fe40000000000 */
[----:B------:R-:W-:-:S05]  /*3850*/  IMAD.HI.U32 R8, R8, R9, RZ ;  /* 0x0000000908087227 */ /* 0x000fca00078e00ff */
[----:B------:R-:W-:-:S05]  /*3860*/  IADD3 R8, PT, PT, -R8, RZ, RZ ;  /* 0x000000ff08087210 */ /* 0x000fca0007ffe1ff */
[----:B------:R-:W-:-:S05]  /*3870*/  IMAD R9, R10, R8, R9 ;  /* 0x000000080a097224 */ /* 0x000fca00078e0209 */
[----:B------:R-:W-:-:S13]  /*3880*/  ISETP.GT.U32.AND P0, PT, R10, R9, PT ;  /* 0x000000090a00720c */ /* 0x000fda0003f04070 */
[----:B------:R-:W-:-:S05]  /*3890*/  @!P0 IMAD.IADD R9, R9, 0x1, -R10 ;  /* 0x0000000109098824 */ /* 0x000fca00078e0a0a */
        /* <DEDUP_REMOVED lines=8> */
[----:B------:R-:W2:Y:S02]  /*3920*/  LDG.E.CONSTANT R9, desc[UR12][R6.64] ;  /* 0x0000000c06097981 */ /* 0x000ea4000c1e9900 */
[----:B--2---:R-:W-:-:S03]  /*3930*/  IMAD.WIDE R8, R9, UR24, R44 ;  /* 0x0000001809087c25 */ /* 0x004fc6000f8e022c */
[----:B------:R-:W-:-:S05]  /*3940*/  IADD3 R8, P1, PT, R35, R8, RZ ;  /* 0x0000000823087210 */ /* 0x000fca0007f3e0ff */
[----:B------:R-:W-:Y:S01]  /*3950*/  IMAD.X R9, RZ, RZ, R9, P1 ;  /* 0x000000ffff097224 */ /* 0x000fe200008e0609 */
[----:B------:R-:W-:-:S04]  /*3960*/  LEA R46, P1, R8, UR22, 0x2 ;  /* 0x00000016082e7c11 */ /* 0x000fc8000f8210ff */
[----:B------:R-:W-:-:S05]  /*3970*/  LEA.HI.X R47, R8, UR23, R9, 0x2, P1 ;  /* 0x00000017082f7c11 */ /* 0x000fca00088f1409 */
[----:B------:R-:W2:Y:S04]  /*3980*/  LDG.E.128.CONSTANT R12, desc[UR12][R46.64] ;  /* 0x0000000c2e0c7981 */ /* 0x000ea8000c1e9d00 */
[----:B------:R-:W3:Y:S04]  /*3990*/  LDG.E.128.CONSTANT R20, desc[UR12][R46.64+0x200] ;  /* 0x0002000c2e147981 */ /* 0x000ee8000c1e9d00 */
[----:B------:R-:W4:Y:S01]  /*39a0*/  LDG.E.128.CONSTANT R16, desc[UR12][R46.64+0x400] ;  /* 0x0004000c2e107981 */ /* 0x000f22000c1e9d00 */
[----:B------:R-:W-:Y:S02]  /*39b0*/  ISETP.NE.AND P1, PT, R34, -0x1, PT ;  /* 0xffffffff2200780c */ /* 0x000fe40003f25270 */
[----:B------:R-:W-:-:S11]  /*39c0*/  IADD3 R24, PT, PT, R31, -0x1, RZ ;  /* 0xffffffff1f187810 */ /* 0x000fd60007ffe0ff */
[C---:B------:R-:W-:Y:S01]  /*39d0*/  @!P1 IADD3 R9, PT, PT, R31.reuse, 0x1, RZ ;  /* 0x000000011f099810 */ /* 0x040fe20007ffe0ff */
[----:B------:R-:W-:Y:S01]  /*39e0*/  @!P1 VIADD R8, R31, 0x2 ;  /* 0x000000021f089836 */ /* 0x000fe20000000000 */
[----:B------:R-:W-:Y:S02]  /*39f0*/  @!P1 ISETP.GE.AND P6, PT, R24, UR21, PT ;  /* 0x0000001518009c0c */ /* 0x000fe4000bfc6270 */
[C---:B------:R-:W-:Y:S02]  /*3a00*/  @!P1 ISETP.GE.AND P5, PT, R9.reuse, UR21, PT ;  /* 0x0000001509009c0c */ /* 0x040fe4000bfa6270 */
[C---:B------:R-:W-:Y:S02]  /*3a10*/  @!P1 ISETP.GE.AND P3, PT, R8.reuse, UR21, PT ;  /* 0x0000001508009c0c */ /* 0x040fe4000bf66270 */
[----:B------:R-:W-:Y:S02]  /*3a20*/  @!P1 ISETP.GE.AND P4, PT, R9, UR21, PT ;  /* 0x0000001509009c0c */ /* 0x000fe4000bf86270 */
[----:B------:R-:W-:-:S02]  /*3a30*/  @!P1 ISETP.GE.AND P2, PT, R8, UR21, PT ;  /* 0x0000001508009c0c */ /* 0x000fc4000bf46270 */
[----:B------:R-:W0:Y:S01]  /*3a40*/  LDS.128 R8, [R30] ;  /* 0x000000001e087984 */ /* 0x000e220000000c00 */
[----:B--2---:R-:W-:Y:S02]  /*3a50*/  @!P1 FSEL R12, R12, RZ, !P6 ;  /* 0x000000ff0c0c9208 */ /* 0x004fe40007000000 */
[----:B------:R-:W-:Y:S02]  /*3a60*/  @!P1 ISETP.GE.AND P6, PT, R31, UR21, PT ;  /* 0x000000151f009c0c */ /* 0x000fe4000bfc6270 */
[----:B---3--:R-:W-:Y:S02]  /*3a70*/  @!P1 FSEL R22, R22, RZ, !P4 ;  /* 0x000000ff16169208 */ /* 0x008fe40006000000 */
[----:B------:R-:W-:Y:S02]  /*3a80*/  @!P1 FSEL R13, R13, RZ, !P6 ;  /* 0x000000ff0d0d9208 */ /* 0x000fe40007000000 */
[----:B------:R-:W-:Y:S02]  /*3a90*/  @!P1 ISETP.GE.AND P6, PT, R24, UR21, PT ;  /* 0x0000001518009c0c */ /* 0x000fe4000bfc6270 */
[----:B------:R-:W-:Y:S01]  /*3aa0*/  @!P1 FSEL R23, R23, RZ, !P2 ;  /* 0x000000ff17179208 */ /* 0x000fe20005000000 */
[----:B0-----:R-:W-:Y:S01]  /*3ab0*/  FMUL.FTZ R13, R9, R13 ;  /* 0x0000000d090d7220 */ /* 0x001fe20000410000 */
[----:B------:R-:W-:-:S02]  /*3ac0*/  @!P1 FSEL R20, R20, RZ, !P6 ;  /* 0x000000ff14149208 */ /* 0x000fc40007000000 */
[----:B------:R-:W-:Y:S01]  /*3ad0*/  @!P1 ISETP.GE.AND P6, PT, R31, UR21, PT ;  /* 0x000000151f009c0c */ /* 0x000fe2000bfc6270 */
[----:B------:R-:W-:Y:S01]  /*3ae0*/  FFMA.FTZ R13, R8, R12, R13 ;  /* 0x0000000c080d7223 */ /* 0x000fe2000001000d */
[----:B------:R-:W-:Y:S02]  /*3af0*/  @!P1 FSEL R14, R14, RZ, !P5 ;  /* 0x000000ff0e0e9208 */ /* 0x000fe40006800000 */
[----:B------:R-:W-:Y:S02]  /*3b00*/  @!P1 FSEL R21, R21, RZ, !P6 ;  /* 0x000000ff15159208 */ /* 0x000fe40007000000 */
[----:B------:R-:W-:Y:S01]  /*3b10*/  @!P1 IADD3 R12, PT, PT, R31, 0x1, RZ ;  /* 0x000000011f0c9810 */ /* 0x000fe20007ffe0ff */
[----:B------:R-:W-:Y:S01]  /*3b20*/  FFMA.FTZ R26, R10, R14, R13 ;  /* 0x0000000e0a1a7223 */ /* 0x000fe2000001000d */
[----:B------:R-:W-:Y:S01]  /*3b30*/  @!P1 FSEL R15, R15, RZ, !P3 ;  /* 0x000000ff0f0f9208 */ /* 0x000fe20005800000 */
[----:B------:R-:W-:Y:S01]  /*3b40*/  FMUL.FTZ R21, R9, R21 ;  /* 0x0000001509157220 */ /* 0x000fe20000410000 */
[----:B------:R-:W-:-:S02]  /*3b50*/  @!P1 ISETP.GE.AND P5, PT, R12, UR21, PT ;  /* 0x000000150c009c0c */ /* 0x000fc4000bfa6270 */
[----:B------:R-:W-:Y:S01]  /*3b60*/  @!P1 ISETP.GE.AND P3, PT, R31, UR21, PT ;  /* 0x000000151f009c0c */ /* 0x000fe2000bf66270 */
[----:B------:R-:W-:Y:S01]  /*3b70*/  FFMA.FTZ R21, R8, R20, R21 ;  /* 0x0000001408157223 */ /* 0x000fe20000010015 */
[----:B------:R-:W-:Y:S01]  /*3b80*/  @!P1 ISETP.GE.AND P2, PT, R24, UR21, PT ;  /* 0x0000001518009c0c */ /* 0x000fe2000bf46270 */
[----:B------:R-:W-:Y:S02]  /*3b90*/  FFMA.FTZ R26, R11, R15, R26 ;  /* 0x0000000f0b1a7223 */ /* 0x000fe4000001001a */
[----:B------:R-:W-:Y:S01]  /*3ba0*/  FFMA.FTZ R22, R10, R22, R21 ;  /* 0x000000160a167223 */ /* 0x000fe20000010015 */
[----:B------:R-:W-:-:S03]  /*3bb0*/  @!P1 VIADD R12, R31, 0x2 ;  /* 0x000000021f0c9836 */ /* 0x000fc60000000000 */
[----:B------:R-:W-:Y:S02]  /*3bc0*/  FFMA.FTZ R25, R11, R23, R22 ;  /* 0x000000170b197223 */ /* 0x000fe40000010016 */
[----:B------:R-:W2:Y:S01]  /*3bd0*/  LDG.E.128.CONSTANT R20, desc[UR12][R46.64+0x600] ;  /* 0x0006000c2e147981 */ /* 0x000ea2000c1e9d00 */
[----:B----4-:R-:W-:Y:S02]  /*3be0*/  @!P1 FSEL R17, R17, RZ, !P3 ;  /* 0x000000ff11119208 */ /* 0x010fe40005800000 */
[----:B------:R-:W-:Y:S02]  /*3bf0*/  @!P1 ISETP.GE.AND P3, PT, R12, UR21, PT ;  /* 0x000000150c009c0c */ /* 0x000fe4000bf66270 */
[----:B------:R-:W-:Y:S01]  /*3c00*/  @!P1 IADD3 R12, PT, PT, R31, 0x1, RZ ;  /* 0x000000011f0c9810 */ /* 0x000fe20007ffe0ff */
[----:B------:R-:W-:Y:S01]  /*3c10*/  FMUL.FTZ R17, R9, R17 ;  /* 0x0000001109117220 */ /* 0x000fe20000410000 */
[----:B------:R-:W-:Y:S02]  /*3c20*/  @!P1 FSEL R16, R16, RZ, !P2 ;  /* 0x000000ff10109208 */ /* 0x000fe40005000000 */
[----:B------:R-:W-:-:S02]  /*3c30*/  @!P1 ISETP.GE.AND P2, PT, R12, UR21, PT ;  /* 0x000000150c009c0c */ /* 0x000fc4000bf46270 */
[----:B------:R-:W-:Y:S01]  /*3c40*/  @!P1 IADD3 R12, PT, PT, R31, 0x2, RZ ;  /* 0x000000021f0c9810 */ /* 0x000fe20007ffe0ff */
[----:B------:R-:W-:-:S03]  /*3c50*/  FFMA.FTZ R17, R8, R16, R17 ;  /* 0x0000001008117223 */ /* 0x000fc60000010011 */
[----:B------:R-:W-:Y:S02]  /*3c60*/  @!P1 ISETP.GE.AND P4, PT, R12, UR21, PT ;  /* 0x000000150c009c0c */ /* 0x000fe4000bf86270 */
[----:B------:R-:W3:Y:S01]  /*3c70*/  LDG.E.128.CONSTANT R12, desc[UR12][R46.64+0x800] ;  /* 0x0008000c2e0c7981 */ /* 0x000ee2000c1e9d00 */
[----:B------:R-:W-:Y:S01]  /*3c80*/  @!P1 FSEL R18, R18, RZ, !P5 ;  /* 0x000000ff12129208 */ /* 0x000fe20006800000 */
[----:B------:R-:W-:Y:S01]  /*3c90*/  FADD.FTZ R43, R43, R26 ;  /* 0x0000001a2b2b7221 */ /* 0x000fe20000010000 */
[----:B------:R-:W-:Y:S01]  /*3ca0*/  @!P1 FSEL R19, R19, RZ, !P3 ;  /* 0x000000ff13139208 */ /* 0x000fe20005800000 */
[----:B------:R-:W-:Y:S01]  /*3cb0*/  FADD.FTZ R42, R42, R25 ;  /* 0x000000192a2a7221 */ /* 0x000fe20000010000 */
[----:B------:R-:W-:Y:S01]  /*3cc0*/  @!P1 ISETP.GE.AND P6, PT, R31, UR21, PT ;  /* 0x000000151f009c0c */ /* 0x000fe2000bfc6270 */
[----:B------:R-:W-:Y:S01]  /*3cd0*/  FFMA.FTZ R18, R10, R18, R17 ;  /* 0x000000120a127223 */ /* 0x000fe20000010011 */
[C---:B------:R-:W-:Y:S02]  /*3ce0*/  @!P1 ISETP.GE.AND P5, PT, R24.reuse, UR21, PT ;  /* 0x0000001518009c0c */ /* 0x040fe4000bfa6270 */
[----:B------:R-:W-:Y:S01]  /*3cf0*/  @!P1 ISETP.GE.AND P3, PT, R24, UR21, PT ;  /* 0x0000001518009c0c */ /* 0x000fe2000bf66270 */
[----:B------:R-:W-:-:S04]  /*3d00*/  FFMA.FTZ R18, R11, R19, R18 ;  /* 0x000000130b127223 */ /* 0x000fc80000010012 */
[----:B------:R-:W-:Y:S02]  /*3d10*/  FADD.FTZ R41, R41, R18 ;  /* 0x0000001229297221 */ /* 0x000fe40000010000 */
[----:B------:R-:W4:Y:S01]  /*3d20*/  LDG.E.128.CONSTANT R16, desc[UR12][R46.64+0xa00] ;  /* 0x000a000c2e107981 */ /* 0x000f22000c1e9d00 */
[----:B--2---:R-:W-:Y:S02]  /*3d30*/  @!P1 FSEL R21, R21, RZ, !P6 ;  /* 0x000000ff15159208 */ /* 0x004fe40007000000 */
[----:B------:R-:W-:Y:S02]  /*3d40*/  @!P1 FSEL R20, R20, RZ, !P5 ;  /* 0x000000ff14149208 */ /* 0x000fe40006800000 */
[----:B------:R-:W-:Y:S01]  /*3d50*/  @!P1 FSEL R22, R22, RZ, !P2 ;  /* 0x000000ff16169208 */ /* 0x000fe20005000000 */
[----:B------:R-:W-:Y:S01]  /*3d60*/  FMUL.FTZ R21, R9, R21 ;  /* 0x0000001509157220 */ /* 0x000fe20000410000 */
[----:B------:R-:W-:Y:S02]  /*3d70*/  @!P1 ISETP.GE.AND P2, PT, R24, UR21, PT ;  /* 0x0000001518009c0c */ /* 0x000fe4000bf46270 */
[----:B------:R-:W-:Y:S01]  /*3d80*/  @!P1 FSEL R23, R23, RZ, !P4 ;  /* 0x000000ff17179208 */ /* 0x000fe20006000000 */
[----:B------:R-:W-:Y:S01]  /*3d90*/  FFMA.FTZ R21, R8, R20, R21 ;  /* 0x0000001408157223 */ /* 0x000fe20000010015 */
[----:B------:R-:W-:-:S02]  /*3da0*/  @!P1 ISETP.GE.AND P5, PT, R24, UR21, PT ;  /* 0x0000001518009c0c */ /* 0x000fc4000bfa6270 */
[----:B------:R-:W-:Y:S01]  /*3db0*/  @!P1 ISETP.GE.AND P4, PT, R24, UR21, PT ;  /* 0x0000001518009c0c */ /* 0x000fe2000bf86270 */
[----:B------:R-:W-:Y:S01]  /*3dc0*/  FFMA.FTZ R22, R10, R22, R21 ;  /* 0x000000160a167223 */ /* 0x000fe20000010015 */
[----:B------:R-:W2:Y:S01]  /*3dd0*/  LDG.E.128.CONSTANT R24, desc[UR12][R46.64+0xe00] ;  /* 0x000e000c2e187981 */ /* 0x000ea2000c1e9d00 */
[----:B------:R-:W-:Y:S01]  /*3de0*/  @!P1 VIADD R20, R31, 0x1 ;  /* 0x000000011f149836 */ /* 0x000fe20000000000 */
[----:B---3--:R-:W-:Y:S01]  /*3df0*/  @!P1 FSEL R12, R12, RZ, !P2 ;  /* 0x000000ff0c0c9208 */ /* 0x008fe20005000000 */
[----:B------:R-:W-:Y:S01]  /*3e00*/  FFMA.FTZ R23, R11, R23, R22 ;  /* 0x000000170b177223 */ /* 0x000fe20000010016 */
[----:B------:R-:W-:Y:S02]  /*3e10*/  @!P1 ISETP.GE.AND P2, PT, R31, UR21, PT ;  /* 0x000000151f009c0c */ /* 0x000fe4000bf46270 */
[----:B------:R-:W-:Y:S01]  /*3e20*/  @!P1 ISETP.GE.AND P6, PT, R20, UR21, PT ;  /* 0x0000001514009c0c */ /* 0x000fe2000bfc6270 */
[----:B------:R-:W-:Y:S01]  /*3e30*/  FADD.FTZ R40, R40, R23 ;  /* 0x0000001728287221 */ /* 0x000fe20000010000 */
[----:B------:R-:W-:-:S02]  /*3e40*/  @!P1 FSEL R13, R13, RZ, !P2 ;  /* 0x000000ff0d0d9208 */ /* 0x000fc40005000000 */
[----:B------:R-:W-:Y:S02]  /*3e50*/  @!P1 ISETP.GE.AND P2, PT, R20, UR21, PT ;  /* 0x0000001514009c0c */ /* 0x000fe4000bf46270 */
[----:B------:R-:W3:Y:S01]  /*3e60*/  LDG.E.128.CONSTANT R20, desc[UR12][R46.64+0xc00] ;  /* 0x000c000c2e147981 */ /* 0x000ee2000c1e9d00 */
[----:B------:R-:W-:Y:S02]  /*3e70*/  @!P1 FSEL R14, R14, RZ, !P6 ;  /* 0x000000ff0e0e9208 */ /* 0x000fe40007000000 */
[----:B------:R-:W-:-:S04]  /*3e80*/  @!P1 ISETP.GE.AND P6, PT, R31, UR21, PT ;  /* 0x000000151f009c0c */ /* 0x000fc8000bfc6270 */
[----:B----4-:R-:W-:Y:S02]  /*3e90*/  @!P1 FSEL R17, R17, RZ, !P6 ;  /* 0x000000ff11119208 */ /* 0x010fe40007000000 */
[----:B------:R-:W-:-:S03]  /*3ea0*/  @!P1 FSEL R16, R16, RZ, !P5 ;  /* 0x000000ff10109208 */ /* 0x000fc60006800000 */
[----:B------:R-:W-:Y:S01]  /*3eb0*/  FMUL.FTZ R17, R9, R17 ;  /* 0x0000001109117220 */ /* 0x000fe20000410000 */
[----:B------:R-:W-:-:S03]  /*3ec0*/  @!P1 ISETP.GE.AND P6, PT, R31, UR21, PT ;  /* 0x000000151f009c0c */ /* 0x000fc6000bfc6270 */
[----:B------:R-:W-:Y:S01]  /*3ed0*/  FFMA.FTZ R17, R8, R16, R17 ;  /* 0x0000001008117223 */ /* 0x000fe20000010011 */
[----:B------:R-:W-:Y:S01]  /*3ee0*/  @!P1 IADD3 R16, PT, PT, R31, 0x1, RZ ;  /* 0x000000011f109810 */ /* 0x000fe20007ffe0ff */
[----:B------:R-:W-:Y:S01]  /*3ef0*/  FMUL.FTZ R13, R9, R13 ;  /* 0x0000000d090d7220 */ /* 0x000fe20000410000 */
[C---:B------:R-:W-:Y:S02]  /*3f00*/  @!P1 ISETP.GE.AND P5, PT, R31.reuse, UR21, PT ;  /* 0x000000151f009c0c */ /* 0x040fe4000bfa6270 */
[----:B------:R-:W-:Y:S01]  /*3f10*/  @!P1 FSEL R18, R18, RZ, !P2 ;  /* 0x000000ff12129208 */ /* 0x000fe20005000000 */
[----:B------:R-:W-:Y:S01]  /*3f20*/  FFMA.FTZ R13, R8, R12, R13 ;  /* 0x0000000c080d7223 */ /* 0x000fe2000001000d */
[----:B------:R-:W-:-:S03]  /*3f30*/  @!P1 IADD3 R12, PT, PT, R31, 0x2, RZ ;  /* 0x000000021f0c9810 */ /* 0x000fc60007ffe0ff */
[C---:B------:R-:W-:Y:S01]  /*3f40*/  FFMA.FTZ R14, R10.reuse, R14, R13 ;  /* 0x0000000e0a0e7223 */ /* 0x040fe2000001000d */
[----:B------:R-:W-:Y:S01]  /*3f50*/  FFMA.FTZ R18, R10, R18, R17 ;  /* 0x000000120a127223 */ /* 0x000fe20000010011 */
[----:B--2---:R-:W-:Y:S02]  /*3f60*/  @!P1 FSEL R25, R25, RZ, !P6 ;  /* 0x000000ff19199208 */ /* 0x004fe40007000000 */
[----:B------:R-:W-:Y:S01]  /*3f70*/  @!P1 ISETP.GE.AND P6, PT, R16, UR21, PT ;  /* 0x0000001510009c0c */ /* 0x000fe2000bfc6270 */
[----:B------:R-:W-:Y:S01]  /*3f80*/  @!P1 VIADD R16, R31, 0x2 ;  /* 0x000000021f109836 */ /* 0x000fe20000000000 */
[----:B------:R-:W-:-:S04]  /*3f90*/  @!P1 FSEL R24, R24, RZ, !P3 ;  /* 0x000000ff18189208 */ /* 0x000fc80005800000 */
[----:B------:R-:W-:Y:S02]  /*3fa0*/  @!P1 ISETP.GE.AND P2, PT, R16, UR21, PT ;  /* 0x0000001510009c0c */ /* 0x000fe4000bf46270 */
[----:B------:R-:W-:Y:S02]  /*3fb0*/  @!P1 IADD3 R16, PT, PT, R31, 0x1, RZ ;  /* 0x000000011f109810 */ /* 0x000fe40007ffe0ff */
[----:B---3--:R-:W-:Y:S02]  /*3fc0*/  @!P1 FSEL R21, R21, RZ, !P5 ;  /* 0x000000ff15159208 */ /* 0x008fe40006800000 */
[----:B------:R-:W-:Y:S02]  /*3fd0*/  @!P1 FSEL R20, R20, RZ, !P4 ;  /* 0x000000ff14149208 */ /* 0x000fe40006000000 */
[----:B------:R-:W-:Y:S01]  /*3fe0*/  @!P1 ISETP.GE.AND P3, PT, R16, UR21, PT ;  /* 0x0000001510009c0c */ /* 0x000fe2000bf66270 */
[C---:B------:R-:W-:Y:S01]  /*3ff0*/  FMUL.FTZ R13, R9.reuse, R21 ;  /* 0x00000015090d7220 */ /* 0x040fe20000410000 */
[----:B------:R-:W-:Y:S01]  /*4000*/  FMUL.FTZ R9, R9, R25 ;  /* 0x0000001909097220 */ /* 0x000fe20000410000 */
[----:B------:R-:W-:-:S02]  /*4010*/  @!P1 ISETP.GE.AND P5, PT, R12, UR21, PT ;  /* 0x000000150c009c0c */ /* 0x000fc4000bfa6270 */
[----:B------:R-:W-:Y:S01]  /*4020*/  @!P1 ISETP.GE.AND P4, PT, R12, UR21, PT ;  /* 0x000000150c009c0c */ /* 0x000fe2000bf86270 */
[----:B------:R-:W-:Y:S01]  /*4030*/  FFMA.FTZ R13, R8, R20, R13 ;  /* 0x00000014080d7223 */ /* 0x000fe2000001000d */
[----:B------:R-:W-:Y:S01]  /*4040*/  @!P1 FSEL R22, R22, RZ, !P6 ;  /* 0x000000ff16169208 */ /* 0x000fe20007000000 */
[----:B------:R-:W-:Y:S01]  /*4050*/  FFMA.FTZ R9, R8, R24, R9 ;  /* 0x0000001808097223 */ /* 0x000fe20000010009 */
[----:B------:R-:W-:Y:S02]  /*4060*/  @!P1 ISETP.GE.AND P6, PT, R12, UR21, PT ;  /* 0x000000150c009c0c */ /* 0x000fe4000bfc6270 */
[----:B------:R-:W-:Y:S01]  /*4070*/  @!P1 FSEL R26, R26, RZ, !P3 ;  /* 0x000000ff1a1a9208 */ /* 0x000fe20005800000 */
[----:B------:R-:W-:Y:S01]  /*4080*/  FFMA.FTZ R22, R10, R22, R13 ;  /* 0x000000160a167223 */ /* 0x000fe2000001000d */
[----:B------:R-:W-:Y:S02]  /*4090*/  @!P1 FSEL R15, R15, RZ, !P5 ;  /* 0x000000ff0f0f9208 */ /* 0x000fe40006800000 */
[----:B------:R-:W-:-:S02]  /*40a0*/  @!P1 FSEL R19, R19, RZ, !P4 ;  /* 0x000000ff13139208 */ /* 0x000fc40006000000 */
[----:B------:R-:W-:Y:S01]  /*40b0*/  @!P1 FSEL R23, R23, RZ, !P2 ;  /* 0x000000ff17179208 */ /* 0x000fe20005000000 */
[----:B------:R-:W-:Y:S01]  /*40c0*/  FFMA.FTZ R10, R10, R26, R9 ;  /* 0x0000001a0a0a7223 */ /* 0x000fe20000010009 */
        /* <DEDUP_REMOVED lines=9> */
.L_x_26074:
[----:B------:R-:W-:Y:S05]  /*4160*/  BSYNC.RECONVERGENT B1 ;  /* 0x0000000000017941 */ /* 0x000fea0003800200 */
.L_x_26073:
[----:B------:R-:W-:Y:S01]  /*4170*/  IADD3 R6, P1, PT, R6, 0x10, RZ ;  /* 0x0000001006067810 */ /* 0x000fe20007f3e0ff */
[----:B------:R-:W-:Y:S01]  /*4180*/  VIADD R31, R31, 0x40 ;  /* 0x000000401f1f7836 */ /* 0x000fe20000000000 */
[----:B------:R-:W-:Y:S02]  /*4190*/  IADD3 R34, PT, PT, R34, 0x4, RZ ;  /* 0x0000000422227810 */ /* 0x000fe40007ffe0ff */
[----:B------:R-:W-:Y:S02]  /*41a0*/  IADD3 R30, PT, PT, R30, 0x100, RZ ;  /* 0x000001001e1e7810 */ /* 0x000fe40007ffe0ff */
[----:B------:R-:W-:Y:S01]  /*41b0*/  IADD3.X R7, PT, PT, RZ, R7, RZ, P1, !PT ;  /* 0x00000007ff077210 */ /* 0x000fe20000ffe4ff */
[----:B------:R-:W-:Y:S06]  /*41c0*/  @!P0 BRA `(.L_x_26075) ;  /* 0xfffffff400088947 */ /* 0x000fec000383ffff */
.L_x_26072:
[----:B------:R-:W-:Y:S05]  /*41d0*/  BSYNC.RECONVERGENT B0 ;  /* 0x0000000000007941 */ /* 0x000fea0003800200 */
.L_x_26071:
[----:B------:R-:W0:Y:S01]  /*41e0*/  SHFL.BFLY PT, R0, R43, 0x2, 0x1f ;  /* 0x0c401f002b007f89 */ /* 0x000e2200000e0000 */
[C---:B------:R-:W-:Y:S01]  /*41f0*/  LOP3.LUT P0, RZ, R5.reuse, 0x3, RZ, 0xc0, !PT ;  /* 0x0000000305ff7812 */ /* 0x040fe2000780c0ff */
[----:B------:R-:W-:Y:S01]  /*4200*/  BSSY.RECONVERGENT B0, `(.L_x_26076) ;  /* 0x0000033000007945 */ /* 0x000fe20003800200 */
[----:B------:R-:W-:Y:S01]  /*4210*/  LOP3.LUT R18, R5, 0x3c0, RZ, 0xc0, !PT ;  /* 0x000003c005127812 */ /* 0x000fe200078ec0ff */
[----:B------:R-:W4:Y:S01]  /*4220*/  SHFL.BFLY PT, R7, R42, 0x2, 0x1f ;  /* 0x0c401f002a077f89 */ /* 0x000f2200000e0000 */
[----:B------:R-:W-:Y:S02]  /*4230*/  SHF.R.U32.HI R2, RZ, 0x2, R2 ;  /* 0x00000002ff027819 */ /* 0x000fe40000011602 */
[----:B------:R-:W-:Y:S01]  /*4240*/  ISETP.NE.OR P1, PT, R18, 0x40, P0 ;  /* 0x000000401200780c */ /* 0x000fe20000725670 */
[----:B------:R-:W5:Y:S02]  /*4250*/  SHFL.BFLY PT, R6, R41, 0x2, 0x1f ;  /* 0x0c401f0029067f89 */ /* 0x000f6400000e0000 */
[----:B------:R-:W-:-:S02]  /*4260*/  IMAD R3, R3, 0x40, R2 ;  /* 0x0000004003037824 */ /* 0x000fc400078e0202 */
[----:B-1----:R-:W1:Y:S04]  /*4270*/  SHFL.BFLY PT, R9, R40, 0x2, 0x1f ;  /* 0x0c401f0028097f89 */ /* 0x002e6800000e0000 */
[----:B------:R-:W1:Y:S04]  /*4280*/  SHFL.BFLY PT, R10, R39, 0x2, 0x1f ;  /* 0x0c401f00270a7f89 */ /* 0x000e6800000e0000 */
[----:B--23--:R-:W2:Y:S04]  /*4290*/  SHFL.BFLY PT, R11, R38, 0x2, 0x1f ;  /* 0x0c401f00260b7f89 */ /* 0x00cea800000e0000 */
[----:B------:R-:W3:Y:S01]  /*42a0*/  SHFL.BFLY PT, R14, R37, 0x2, 0x1f ;  /* 0x0c401f00250e7f89 */ /* 0x000ee200000e0000 */
[----:B0-----:R-:W-:-:S03]  /*42b0*/  FADD.FTZ R0, R0, R43 ;  /* 0x0000002b00007221 */ /* 0x001fc60000010000 */
[----:B------:R-:W0:Y:S01]  /*42c0*/  SHFL.BFLY PT, R13, R36, 0x2, 0x1f ;  /* 0x0c401f00240d7f89 */ /* 0x000e2200000e0000 */
[----:B----4-:R-:W-:Y:S01]  /*42d0*/  FADD.FTZ R4, R7, R42 ;  /* 0x0000002a07047221 */ /* 0x010fe20000010000 */
[----:B-----5:R-:W-:Y:S02]  /*42e0*/  FADD.FTZ R6, R6, R41 ;  /* 0x0000002906067221 */ /* 0x020fe40000010000 */
[----:B------:R-:W4:Y:S01]  /*42f0*/  SHFL.BFLY PT, R7, R0, 0x1, 0x1f ;  /* 0x0c201f0000077f89 */ /* 0x000f2200000e0000 */
[----:B-1----:R-:W-:Y:S01]  /*4300*/  FADD.FTZ R8, R9, R40 ;  /* 0x0000002809087221 */ /* 0x002fe20000010000 */
[----:B------:R-:W-:Y:S01]  /*4310*/  BAR.SYNC.DEFER_BLOCKING 0x0 ;  /* 0x0000000000007b1d */ /* 0x000fe20000010000 */
[----:B------:R-:W-:Y:S01]  /*4320*/  FADD.FTZ R10, R10, R39 ;  /* 0x000000270a0a7221 */ /* 0x000fe20000010000 */
[----:B--2---:R-:W-:-:S04]  /*4330*/  FADD.FTZ R12, R11, R38 ;  /* 0x000000260b0c7221 */ /* 0x004fc80000010000 */
[----:B------:R-:W1:Y:S01]  /*4340*/  SHFL.BFLY PT, R9, R4, 0x1, 0x1f ;  /* 0x0c201f0004097f89 */ /* 0x000e6200000e0000 */
[----:B---3--:R-:W-:-:S03]  /*4350*/  FADD.FTZ R14, R14, R37 ;  /* 0x000000250e0e7221 */ /* 0x008fc60000010000 */
[----:B------:R-:W2:Y:S01]  /*4360*/  SHFL.BFLY PT, R11, R6, 0x1, 0x1f ;  /* 0x0c201f00060b7f89 */ /* 0x000ea200000e0000 */
[----:B0-----:R-:W-:-:S03]  /*4370*/  FADD.FTZ R16, R13, R36 ;  /* 0x000000240d107221 */ /* 0x001fc60000010000 */
[----:B------:R-:W0:Y:S04]  /*4380*/  SHFL.BFLY PT, R15, R10, 0x1, 0x1f ;  /* 0x0c201f000a0f7f89 */ /* 0x000e2800000e0000 */
[----:B------:R-:W3:Y:S01]  /*4390*/  SHFL.BFLY PT, R13, R8, 0x1, 0x1f ;  /* 0x0c201f00080d7f89 */ /* 0x000ee200000e0000 */
[----:B----4-:R-:W-:-:S03]  /*43a0*/  FADD.FTZ R0, R0, R7 ;  /* 0x0000000700007221 */ /* 0x010fc60000010000 */
[----:B------:R-:W4:Y:S04]  /*43b0*/  SHFL.BFLY PT, R17, R12, 0x1, 0x1f ;  /* 0x0c201f000c117f89 */ /* 0x000f2800000e0000 */
[----:B------:R-:W5:Y:S04]  /*43c0*/  SHFL.BFLY PT, R19, R14, 0x1, 0x1f ;  /* 0x0c201f000e137f89 */ /* 0x000f6800000e0000 */
[----:B------:R-:W5:Y:S01]  /*43d0*/  SHFL.BFLY PT, R21, R16, 0x1, 0x1f ;  /* 0x0c201f0010157f89 */ /* 0x000f6200000e0000 */
[----:B-1----:R-:W-:Y:S01]  /*43e0*/  FADD.FTZ R4, R4, R9 ;  /* 0x0000000904047221 */ /* 0x002fe20000010000 */
[----:B--2---:R-:W-:Y:S01]  /*43f0*/  FADD.FTZ R6, R6, R11 ;  /* 0x0000000b06067221 */ /* 0x004fe20000010000 */
[----:B0-----:R-:W-:Y:S01]  /*4400*/  FADD.FTZ R15, R10, R15 ;  /* 0x0000000f0a0f7221 */ /* 0x001fe20000010000 */
[----:B---3--:R-:W-:Y:S01]  /*4410*/  FADD.FTZ R7, R8, R13 ;  /* 0x0000000d08077221 */ /* 0x008fe20000010000 */
[----:B----4-:R-:W-:Y:S01]  /*4420*/  FADD.FTZ R17, R12, R17 ;  /* 0x000000110c117221 */ /* 0x010fe20000010000 */
[----:B-----5:R-:W-:Y:S01]  /*4430*/  FADD.FTZ R19, R14, R19 ;  /* 0x000000130e137221 */ /* 0x020fe20000010000 */
        /* <DEDUP_REMOVED lines=15> */
.L_x_26077:
[----:B------:R-:W-:Y:S05]  /*4530*/  BSYNC.RECONVERGENT B0 ;  /* 0x0000000000007941 */ /* 0x000fea0003800200 */
.L_x_26076:
        /* <DEDUP_REMOVED lines=29> */
.L_x_26079:
[----:B------:R-:W-:Y:S05]  /*4710*/  BSYNC.RECONVERGENT B0 ;  /* 0x0000000000007941 */ /* 0x000fea0003800200 */
.L_x_26078:
        /* <DEDUP_REMOVED lines=12> */
.L_x_26081:
[----:B------:R-:W-:Y:S05]  /*47e0*/  BSYNC.RECONVERGENT B0 ;  /* 0x0000000000007941 */ /* 0x000fea0003800200 */
.L_x_26080:
        /* <DEDUP_REMOVED lines=8> */
[----:B------:R-:W5:Y:S04]  /*4870*/  LDS R10, [R13+0xa0] ;  /* 0x0000a0000d0a7984 */ /* 0x000f680000000800 */
[----:B------:R-:W5:Y:S04]  /*4880*/  LDS R12, [R13+0xc0] ;  /* 0x0000c0000d0c7984 */ /* 0x000f680000000800 */
[----:B------:R-:W5:Y:S01]  /*4890*/  LDS R14, [R13+0xe0] ;  /* 0x0000e0000d0e7984 */ /* 0x000f620000000800 */
[----:B-1----:R-:W-:Y:S01]  /*48a0*/  FADD.FTZ R0, R0, R3 ;  /* 0x0000000300007221 */ /* 0x002fe20000010000 */
[----:B--2---:R-:W-:Y:S01]  /*48b0*/  FADD.FTZ R4, R4, R9 ;  /* 0x0000000904047221 */ /* 0x004fe20000010000 */
[----:B---3--:R-:W-:Y:S01]  /*48c0*/  FADD.FTZ R6, R6, R11 ;  /* 0x0000000b06067221 */ /* 0x008fe20000010000 */
[----:B0-----:R-:W-:Y:S01]  /*48d0*/  FADD.FTZ R7, R7, R2 ;  /* 0x0000000207077221 */ /* 0x001fe20000010000 */
[----:B----4-:R-:W-:Y:S01]  /*48e0*/  FADD.FTZ R15, R15, R8 ;  /* 0x000000080f0f7221 */ /* 0x010fe20000010000 */
[----:B-----5:R-:W-:Y:S01]  /*48f0*/  FADD.FTZ R17, R17, R10 ;  /* 0x0000000a11117221 */ /* 0x020fe20000010000 */
[----:B------:R-:W-:Y:S01]  /*4900*/  FADD.FTZ R19, R19, R12 ;  /* 0x0000000c13137221 */ /* 0x000fe20000010000 */
[----:B------:R-:W-:-:S07]  /*4910*/  FADD.FTZ R21, R21, R14 ;  /* 0x0000000e15157221 */ /* 0x000fce0000010000 */
.L_x_26083:
[----:B------:R-:W-:Y:S05]  /*4920*/  BSYNC.RECONVERGENT B0 ;  /* 0x0000000000007941 */ /* 0x000fea0003800200 */
.L_x_26082:
        /* <DEDUP_REMOVED lines=9> */
[----:B0-----:R-:W-:-:S04]  /*49c0*/  MOV R2, UR6 ;  /* 0x0000000600027c02 */ /* 0x001fc80008000f00 */
        /* <DEDUP_REMOVED lines=13> */
.L_x_26046:
        /* <DEDUP_REMOVED lines=8> */
.L_x_26085:
[----:B------:R-:W-:Y:S05]  /*4b20*/  BSYNC B2 ;  /* 0x0000000000027941 */ /* 0x000fea0003800000 */
.L_x_26084:
[----:B------:R-:W-:Y:S01]  /*4b30*/  IMAD.MOV.U32 R5, RZ, RZ, R9 ;  /* 0x000000ffff057224 */ /* 0x000fe200078e0009 */
[----:B------:R-:W-:Y:S06]  /*4b40*/  BRA `(.L_x_26086) ;  /* 0xffffffc800487947 */ /* 0x000fec000383ffff */
.L_x_26048:
        /* <DEDUP_REMOVED lines=8> */
.L_x_26088:
[----:B------:R-:W-:Y:S05]  /*4bd0*/  BSYNC B0 ;  /* 0x0000000000007941 */ /* 0x000fea0003800000 */
.L_x_26087:
        /* <DEDUP_REMOVED lines=8> */
.L_x_26089:
[----:B------:R-:W-:Y:S02]  /*4c60*/  HFMA2 R14, -RZ, RZ, 0, 2.384185791015625e-07 ;  /* 0x00000004ff0e7431 */ /* 0x000fe400000001ff */
[----:B------:R-:W-:-:S05]  /*4c70*/  IMAD.MOV.U32 R7, RZ, RZ, R9 ;  /* 0x000000ffff077224 */ /* 0x000fca00078e0009 */
[----:B------:R-:W-:-:S04]  /*4c80*/  FMNMX.FTZ R7, R6, R7, !PT ;  /* 0x0000000706077209 */ /* 0x000fc80007810000 */
[----:B------:R-:W-:-:S07]  /*4c90*/  MOV R6, R7 ;  /* 0x0000000700067202 */ /* 0x000fce0000000f00 */
[----:B------:R-:W-:Y:S05]  /*4ca0*/  WARPSYNC.COLLECTIVE R13, `(.L_x_26090) ;  /* 0x000000000d087348 */ /* 0x000fea0003c00000 */
[----:B------:R0:W1:Y:S02]  /*4cb0*/  SHFL.BFLY P2, R9, R6, R14, R15 ;  /* 0x0c00000e06097389 */ /* 0x000064000004000f */
[----:B01----:R-:W-:Y:S05]  /*4cc0*/  ENDCOLLECTIVE ;  /* 0x000000000000791b */ /* 0x003fea0003800000 */
.L_x_26090:
[----:B------:R-:W-:Y:S02]  /*4cd0*/  HFMA2 R14, -RZ, RZ, 0, 1.1920928955078125e-07 ;  /* 0x00000002ff0e7431 */ /* 0x000fe400000001ff */
[----:B------:R-:W-:-:S05]  /*4ce0*/  IMAD.MOV.U32 R12, RZ, RZ, R9 ;  /* 0x000000ffff0c7224 */ /* 0x000fca00078e0009 */
[----:B------:R-:W-:-:S04]  /*4cf0*/  FMNMX.FTZ R12, R7, R12, !PT ;  /* 0x0000000c070c7209 */ /* 0x000fc80007810000 */
[----:B------:R-:W-:-:S07]  /*4d00*/  MOV R6, R12 ;  /* 0x0000000c00067202 */ /* 0x000fce0000000f00 */
[----:B------:R-:W-:Y:S05]  /*4d10*/  WARPSYNC.COLLECTIVE R13, `(.L_x_26091) ;  /* 0x000000000d087348 */ /* 0x000fea0003c00000 */
[----:B------:R0:W1:Y:S02]  /*4d20*/  SHFL.BFLY P2, R9, R6, R14, R15 ;  /* 0x0c00000e06097389 */ /* 0x000064000004000f */
[----:B01----:R-:W-:Y:S05]  /*4d30*/  ENDCOLLECTIVE ;  /* 0x000000000000791b */ /* 0x003fea0003800000 */
.L_x_26091:
[----:B------:R-:W-:Y:S05]  /*4d40*/  BRA `(.L_x_26092) ;  /* 0xffffffc800987947 */ /* 0x000fea000383ffff */
.L_x_26093:
        /* <DEDUP_REMOVED lines=11> */
.L_x_27729:


//--------------------- .text._ZN4vllm25paged_attention_v2_kernelIffLi32ELi16ELi128ELNS_18Fp8KVCacheDataTypeE0ELb1ELi512EEEvPfS2_PT_PKS3_PKT0_S9_ifPKiSB_iPKfiiiSD_SD_iiiii --------------------------
	.section	.text._ZN4vllm25paged_attention_v2_kernelIffLi32ELi16ELi128ELNS_18Fp8KVCacheDataTypeE0ELb1ELi512EEEvPfS2_PT_PKS3_PKT0_S9_ifPKiSB_iPKfiiiSD_SD_iiiii,"ax",@progbits
	.align	128
        .global         _ZN4vllm25paged_attention_v2_kernelIffLi32ELi16ELi128ELNS_18Fp8KVCacheDataTypeE0ELb1ELi512EEEvPfS2_PT_PKS3_PKT0_S9_ifPKiSB_iPKfiiiSD_SD_iiiii
        .type           _ZN4vllm25paged_attention_v2_kernelIffLi32ELi16ELi128ELNS_18Fp8KVCacheDataTypeE0ELb1ELi512EEEvPfS2_PT_PKS3_PKT0_S9_ifPKiSB_iPKfiiiSD_SD_iiiii,@function
        .size           _ZN4vllm25paged_attention_v2_kernelIffLi32ELi16ELi128ELNS_18Fp8KVCacheDataTypeE0ELb1ELi512EEEvPfS2_PT_PKS3_PKT0_S9_ifPKiSB_iPKfiiiSD_SD_iiiii,(.L_x_27730 - _ZN4vllm25paged_attention_v2_kernelIffLi32ELi16ELi128ELNS_18Fp8KVCacheDataTypeE0ELb1ELi512EEEvPfS2_PT_PKS3_PKT0_S9_ifPKiSB_iPKfiiiSD_SD_iiiii)
        .other          _ZN4vllm25paged_attention_v2_kernelIffLi32ELi16ELi128ELNS_18Fp8KVCacheDataTypeE0ELb1ELi512EEEvPfS2_PT_PKS3_PKT0_S9_ifPKiSB_iPKfiiiSD_SD_iiiii,@"STO_CUDA_ENTRY STV_DEFAULT"
_ZN4vllm25paged_attention_v2_kernelIffLi32ELi16ELi128ELNS_18Fp8KVCacheDataTypeE0ELb1ELi512EEEvPfS2_PT_PKS3_PKT0_S9_ifPKiSB_iPKfiiiSD_SD_iiiii:
.text._ZN4vllm25paged_attention_v2_kernelIffLi32ELi16ELi128ELNS_18Fp8KVCacheDataTypeE0ELb1ELi512EEEvPfS2_PT_PKS3_PKT0_S9_ifPKiSB_iPKfiiiSD_SD_iiiii:
        /* <DEDUP_REMOVED lines=23> */
[----:B------:R-:W-:Y:S02]  /*0170*/  UIADD3 UR8, UPT, UPT, UR20, -0x1, URZ ;  /* 0xffffffff14087890 */ /* 0x000fe4000fffe0ff */
[----:B---3--:R-:W-:Y:S01]  /*0180*/  UIMAD UR4, UR16, UR4, URZ ;  /* 0x00000004100472a4 */ /* 0x008fe2000f8e02ff */
[----:B-1----:R-:W-:Y:S01]  /*0190*/  IMAD.U32 R3, RZ, RZ, UR17 ;  /* 0x00000011ff037e24 */ /* 0x002fe2000f8e00ff */
[----:B------:R-:W-:Y:S01]  /*01a0*/  IABS R5, R0 ;  /* 0x0000000000057213 */ /* 0x000fe20000000000 */
[----:B------:R-:W1:Y:S01]  /*01b0*/  S2UR UR29, SR_CgaCtaId ;  /* 0x00000000001d79c3 */ /* 0x000e620000008800 */
[----:B------:R-:W-:-:S02]  /*01c0*/  USHF.R.S32.HI UR5, URZ, 0x1f, UR4 ;  /* 0x0000001fff057899 */ /* 0x000fc40008011404 */
[----:B------:R-:W2:Y:S01]  /*01d0*/  I2F.RP R0, R5 ;  /* 0x0000000500007306 */ /* 0x000ea20000209400 */
[----:B----4-:R-:W-:Y:S01]  /*01e0*/  UISETP.NE.U32.AND UP0, UPT, UR6, URZ, UPT ;  /* 0x000000ff0600728c */ /* 0x010fe2000bf05070 */
[----:B0-----:R-:W-:Y:S01]  /*01f0*/  ISETP.GT.U32.AND P0, PT, R4, 0xf, PT ;  /* 0x0000000f0400780c */ /* 0x001fe20003f04070 */
[----:B------:R-:W0:Y:S02]  /*0200*/  LDCU UR32, c[0x0][0x408] ;  /* 0x00008100ff2077ac */ /* 0x000e240008000800 */
[----:B------:R-:W-:Y:S01]  /*0210*/  UISETP.NE.AND.EX UP0, UPT, UR7, URZ, UPT, UP0 ;  /* 0x000000ff0700728c */ /* 0x000fe2000bf05300 */
[----:B------:R-:W-:Y:S01]  /*0220*/  UMOV UR26, 0x400 ;  /* 0x00000400001a7882 */ /* 0x000fe20000000000 */
[----:B------:R-:W3:Y:S01]  /*0230*/  LDCU UR14, c[0x0][0x3c8] ;  /* 0x00007900ff0e77ac */ /* 0x000ee20008000800 */
[----:B------:R-:W-:-:S07]  /*0240*/  USHF.L.U32 UR25, UR21, 0x5, URZ ;  /* 0x0000000515197899 */ /* 0x000fce00080006ff */
[----:B------:R-:W4:Y:S01]  /*0250*/  @!P0 LDC.64 R8, c[0x0][0x398] ;  /* 0x0000e600ff088b82 */ /* 0x000f220000000a00 */
[----:B------:R-:W-:Y:S01]  /*0260*/  @!P0 IMAD.SHL.U32 R3, R3, 0x20, RZ ;  /* 0x0000002003038824 */ /* 0x000fe200078e00ff */
[----:B------:R-:W-:Y:S01]  /*0270*/  @!P0 SHF.L.U32 R2, R4, 0x1, RZ ;  /* 0x0000000104028819 */ /* 0x000fe200000006ff */
[----:B--2---:R-:W2:Y:S01]  /*0280*/  MUFU.RCP R0, R0 ;  /* 0x0000000000007308 */ /* 0x004ea20000001000 */
[----:B------:R-:W0:Y:S02]  /*0290*/  LDCU UR33, c[0x0][0x3dc] ;  /* 0x00007b80ff2177ac */ /* 0x000e240008000800 */
[----:B------:R-:W-:Y:S01]  /*02a0*/  @!P0 IADD3 R3, P1, P2, R2, UR4, R3 ;  /* 0x0000000402038c10 */ /* 0x000fe2000fa3e003 */
[----:B------:R-:W0:Y:S03]  /*02b0*/  LDCU UR34, c[0x0][0x3b4] ;  /* 0x00007680ff2277ac */ /* 0x000e260008000800 */
[----:B------:R-:W-:Y:S01]  /*02c0*/  @!P0 IADD3.X R6, PT, PT, RZ, UR5, RZ, P1, P2 ;  /* 0x00000005ff068c10 */ /* 0x000fe20008fe44ff */
[----:B------:R-:W1:Y:S01]  /*02d0*/  @UP0 LDCU.64 UR4, c[0x0][0x3d0] ;  /* 0x00007a00ff0407ac */ /* 0x000e620008000a00 */
[----:B------:R-:W0:Y:S01]  /*02e0*/  LDCU.64 UR22, c[0x0][0x3a0] ;  /* 0x00007400ff1677ac */ /* 0x000e220008000a00 */
[----:B----4-:R-:W-:-:S04]  /*02f0*/  @!P0 LEA R2, P1, R3, R8, 0x2 ;  /* 0x0000000803028211 */ /* 0x010fc800078210ff */
[----:B------:R-:W-:-:S06]  /*0300*/  @!P0 LEA.HI.X R3, R3, R9, R6, 0x2, P1 ;  /* 0x0000000903038211 */ /* 0x000fcc00008f1406 */
[----:B------:R-:W4:Y:S01]  /*0310*/  @!P0 LDG.E.64.CONSTANT R2, desc[UR12][R2.64] ;  /* 0x0000000c02028981 */ /* 0x000f22000c1e9b00 */
[----:B--2---:R-:W-:Y:S01]  /*0320*/  VIADD R8, R0, 0xffffffe ;  /* 0x0ffffffe00087836 */ /* 0x004fe20000000000 */
[----:B------:R-:W2:Y:S01]  /*0330*/  LDCU UR19, c[0x0][0x370] ;  /* 0x00006e00ff1377ac */ /* 0x000ea20008000800 */
[----:B------:R-:W-:Y:S02]  /*0340*/  PLOP3.LUT P1, PT, PT, PT, UP0, 0x80, 0x8 ;  /* 0x000000000008781c */ /* 0x000fe40003f2f008 */
[----:B------:R3:W0:Y:S01]  /*0350*/  F2I.FTZ.U32.TRUNC.NTZ R9, R8 ;  /* 0x0000000800097305 */ /* 0x000622000021f000 */
[----:B-1----:R-:W-:-:S06]  /*0360*/  @UP0 UIMAD.WIDE.U32 UR4, UR17, 0x4, UR4 ;  /* 0x00000004110408a5 */ /* 0x002fcc000f8e0004 */
[----:B------:R-:W-:Y:S01]  /*0370*/  IMAD.U32 R6, RZ, RZ, UR4 ;  /* 0x00000004ff067e24 */ /* 0x000fe2000f8e00ff */
[----:B------:R-:W-:Y:S01]  /*0380*/  MOV R7, UR5 ;  /* 0x0000000500077c02 */ /* 0x000fe20008000f00 */
[----:B---3--:R-:W-:-:S04]  /*0390*/  IMAD.MOV.U32 R8, RZ, RZ, RZ ;  /* 0x000000ffff087224 */ /* 0x008fc800078e00ff */
[----:B------:R1:W5:Y:S01]  /*03a0*/  @P1 LDG.E.CONSTANT R34, desc[UR12][R6.64] ;  /* 0x0000000c06221981 */ /* 0x000362000c1e9900 */
[----:B------:R-:W-:Y:S01]  /*03b0*/  R2UR UR6, R8 ;  /* 0x00000000080672ca */ /* 0x000fe200000e0000 */
[----:B0-----:R-:W-:Y:S01]  /*03c0*/  IMAD.MOV R0, RZ, RZ, -R9 ;  /* 0x000000ffff007224 */ /* 0x001fe200078e0a09 */
[----:B------:R-:W-:-:S03]  /*03d0*/  R2UR UR7, R9 ;  /* 0x00000000090772ca */ /* 0x000fc600000e0000 */
[----:B------:R-:W-:Y:S01]  /*03e0*/  IMAD R8, R0, R5, RZ ;  /* 0x0000000500087224 */ /* 0x000fe200078e02ff */
[----:B--2---:R-:W-:-:S09]  /*03f0*/  IABS R0, UR19 ;  /* 0x0000001300007c13 */ /* 0x004fd20008000000 */
[----:B------:R-:W-:Y:S01]  /*0400*/  IMAD.HI.U32 R8, R9, R8, UR6 ;  /* 0x0000000609087e27 */ /* 0x000fe2000f8e0008 */
[----:B------:R-:W-:-:S04]  /*0410*/  R2UR UR6, R0 ;  /* 0x00000000000672ca */ /* 0x000fc800000e0000 */
[----:B------:R-:W-:-:S13]  /*0420*/  R2UR UR4, R8 ;  /* 0x00000000080472ca */ /* 0x000fda00000e0000 */
[----:B------:R-:W-:-:S06]  /*0430*/  UIMAD.WIDE.U32 UR4, UR4, UR6, URZ ;  /* 0x00000006040472a5 */ /* 0x000fcc000f8e00ff */
[----:B------:R-:W-:-:S04]  /*0440*/  IMAD R0, RZ, RZ, -UR5 ;  /* 0x80000005ff007e24 */ /* 0x000fc8000f8e02ff */
[----:B------:R-:W-:-:S05]  /*0450*/  IMAD R0, R5, R0, UR6 ;  /* 0x0000000605007e24 */ /* 0x000fca000f8e0200 */
[----:B------:R-:W-:-:S13]  /*0460*/  ISETP.GT.U32.AND P1, PT, R5, R0, PT ;  /* 0x000000000500720c */ /* 0x000fda0003f24070 */
[----:B------:R-:W-:Y:S01]  /*0470*/  VOTEU.ANY UP1, P1 ;  /* 0x0000000000ff7886 */ /* 0x000fe20000820100 */
[----:B------:R-:W-:-:S13]  /*0480*/  PLOP3.LUT P1, PT, PT, PT, UP1, 0x80, 0x8 ;  /* 0x000000000008781c */ /* 0x000fda0003f2f018 */
[----:B------:R-:W-:-:S05]  /*0490*/  @!P1 IMAD.IADD R0, R0, 0x1, -R5 ;  /* 0x0000000100009824 */ /* 0x000fca00078e0a05 */
[----:B------:R-:W-:Y:S01]  /*04a0*/  ISETP.GE.U32.AND P1, PT, R0, R5, PT ;  /* 0x000000050000720c */ /* 0x000fe20003f26070 */
[----:B------:R-:W-:Y:S02]  /*04b0*/  ULOP3.LUT UR4, UR19, UR10, URZ, 0x3c, !UPT ;  /* 0x0000000a13047292 */ /* 0x000fe4000f8e3cff */
[----:B------:R-:W-:Y:S02]  /*04c0*/  @!UP1 UIADD3 UR5, UPT, UPT, UR5, 0x1, URZ ;  /* 0x0000000105059890 */ /* 0x000fe4000fffe0ff */
[----:B------:R-:W-:-:S08]  /*04d0*/  UISETP.GE.AND UP1, UPT, UR4, URZ, UPT ;  /* 0x000000ff0400728c */ /* 0x000fd0000bf26270 */
[----:B------:R-:W-:-:S05]  /*04e0*/  VOTEU.ANY UP0, P1 ;  /* 0x0000000000ff7886 */ /* 0x000fca0000800100 */
[----:B------:R-:W-:Y:S02]  /*04f0*/  @UP0 UIADD3 UR5, UPT, UPT, UR5, 0x1, URZ ;  /* 0x0000000105050890 */ /* 0x000fe4000fffe0ff */
[----:B------:R-:W-:Y:S01]  /*0500*/  UISETP.NE.AND UP0, UPT, UR10, URZ, UPT ;  /* 0x000000ff0a00728c */ /* 0x000fe2000bf05270 */
[----:B------:R-:W-:-:S04]  /*0510*/  MOV R0, UR31 ;  /* 0x0000001f00007c02 */ /* 0x000fc80008000f00 */
[----:B------:R-:W-:Y:S01]  /*0520*/  IABS R0, R0 ;  /* 0x0000000000007213 */ /* 0x000fe20000000000 */
[----:B------:R-:W-:Y:S02]  /*0530*/  UMOV UR15, UR5 ;  /* 0x00000005000f7c82 */ /* 0x000fe40008000000 */
[----:B------:R-:W-:Y:S01]  /*0540*/  @!UP1 UIADD3 UR15, UPT, UPT, -UR15, URZ, URZ ;  /* 0x000000ff0f0f9290 */ /* 0x000fe2000fffe1ff */
[----:B------:R-:W0:Y:S02]  /*0550*/  I2F.RP R8, R0 ;  /* 0x0000000000087306 */ /* 0x000e240000209400 */
[----:B------:R-:W-:-:S06]  /*0560*/  @!UP0 ULOP3.LUT UR15, URZ, UR10, URZ, 0x33, !UPT ;  /* 0x0000000aff0f8292 */ /* 0x000fcc000f8e33ff */
[----:B------:R-:W-:-:S05]  /*0570*/  IMAD.U32 R10, RZ, RZ, UR15 ;  /* 0x0000000fff0a7e24 */ /* 0x000fca000f8e00ff */
[----:B------:R-:W-:Y:S01]  /*0580*/  IABS R5, R10 ;  /* 0x0000000a00057213 */ /* 0x000fe20000000000 */
[----:B0-----:R-:W1:Y:S03]  /*0590*/  MUFU.RCP R8, R8 ;  /* 0x0000000800087308 */ /* 0x001e660000001000 */
[----:B------:R-:W-:-:S13]  /*05a0*/  R2UR UR30, R5 ;  /* 0x00000000051e72ca */ /* 0x000fda00000e0000 */
[----:B------:R-:W0:Y:S01]  /*05b0*/  I2F.RP R5, UR30 ;  /* 0x0000001e00057d06 */ /* 0x000e220008209400 */
[----:B-1----:R-:W-:Y:S02]  /*05c0*/  VIADD R7, R8, 0xffffffe ;  /* 0x0ffffffe08077836 */ /* 0x002fe40000000000 */
[----:B------:R-:W-:-:S05]  /*05d0*/  HFMA2 R6, -RZ, RZ, 0, 0 ;  /* 0x00000000ff067431 */ /* 0x000fca00000001ff */
[----:B------:R-:W1:Y:S08]  /*05e0*/  F2I.FTZ.U32.TRUNC.NTZ R7, R7 ;  /* 0x0000000700077305 */ /* 0x000e70000021f000 */
[----:B0-----:R-:W0:Y:S01]  /*05f0*/  MUFU.RCP R5, R5 ;  /* 0x0000000500057308 */ /* 0x001e220000001000 */
[----:B------:R-:W-:Y:S01]  /*0600*/  R2UR UR4, R6 ;  /* 0x00000000060472ca */ /* 0x000fe200000e0000 */
[----:B------:R-:W-:Y:S01]  /*0610*/  IMAD.U32 R11, RZ, RZ, UR8 ;  /* 0x00000008ff0b7e24 */ /* 0x000fe2000f8e00ff */
[C---:B-1----:R-:W-:Y:S01]  /*0620*/  R2UR UR5, R7.reuse ;  /* 0x00000000070572ca */ /* 0x042fe200000e0000 */
[----:B------:R-:W-:-:S04]  /*0630*/  IMAD R6, R7, R0, RZ ;  /* 0x0000000007067224 */ /* 0x000fc800078e02ff */
[----:B------:R-:W-:Y:S01]  /*0640*/  IMAD.MOV R9, RZ, RZ, -R6 ;  /* 0x000000ffff097224 */ /* 0x000fe200078e0a06 */
[----:B------:R-:W-:Y:S02]  /*0650*/  IABS R11, R11 ;  /* 0x0000000b000b7213 */ /* 0x000fe40000000000 */
[----:B0-----:R-:W-:-:S05]  /*0660*/  IADD3 R6, PT, PT, R5, 0xffffffe, RZ ;  /* 0x0ffffffe05067810 */ /* 0x001fca0007ffe0ff */
[----:B------:R-:W-:Y:S01]  /*0670*/  IMAD.HI.U32 R9, R7, R9, UR4 ;  /* 0x0000000407097e27 */ /* 0x000fe2000f8e0009 */
[----:B------:R-:W0:Y:S03]  /*0680*/  F2I.FTZ.U32.TRUNC.NTZ R6, R6 ;  /* 0x0000000600067305 */ /* 0x000e26000021f000 */
[----:B------:R-:W-:Y:S01]  /*0690*/  IMAD.MOV.U32 R7, RZ, RZ, R11 ;  /* 0x000000ffff077224 */ /* 0x000fe200078e000b */
[----:B------:R-:W-:-:S04]  /*06a0*/  R2UR UR28, R9 ;  /* 0x00000000091c72ca */ /* 0x000fc800000e0000 */
[----:B------:R-:W-:Y:S02]  /*06b0*/  R2UR UR4, R7 ;  /* 0x00000000070472ca */ /* 0x000fe400000e0000 */
[----:B0-----:R-:W-:-:S11]  /*06c0*/  R2UR UR5, R6 ;  /* 0x00000000060572ca */ /* 0x001fd600000e0000 */
[----:B------:R-:W-:Y:S01]  /*06d0*/  UIMAD.WIDE.U32 UR6, UR28, UR4, URZ ;  /* 0x000000041c0672a5 */ /* 0x000fe2000f8e00ff */
[----:B------:R-:W-:Y:S02]  /*06e0*/  IABS R7, UR17 ;  /* 0x0000001100077c13 */ /* 0x000fe40008000000 */
[----:B------:R-:W-:-:S04]  /*06f0*/  IABS R10, R10 ;  /* 0x0000000a000a7213 */ /* 0x000fc80000000000 */
[----:B------:R-:W-:Y:S01]  /*0700*/  UMOV UR9, UR7 ;  /* 0x0000000700097c82 */ /* 0x000fe20008000000 */
[----:B------:R-:W-:Y:S01]  /*0710*/  UIADD3 UR7, UPT, UPT, URZ, -UR5, URZ ;  /* 0x80000005ff077290 */ /* 0x000fe2000fffe0ff */
[----:B------:R-:W-:-:S03]  /*0720*/  IMAD R5, RZ, RZ, -UR9 ;  /* 0x80000009ff057e24 */ /* 0x000fc6000f8e02ff */
[----:B------:R-:W-:Y:S01]  /*0730*/  UIMAD UR7, UR7, UR30, URZ ;  /* 0x0000001e070772a4 */ /* 0x000fe2000f8e02ff */
[----:B------:R-:W-:Y:S01]  /*0740*/  IMAD R5, R0, R5, UR4 ;  /* 0x0000000400057e24 */ /* 0x000fe2000f8e0205 */
[----:B------:R-:W-:Y:S01]  /*0750*/  R2UR UR11, R7 ;  /* 0x00000000070b72ca */ /* 0x000fe200000e0000 */
[----:B------:R-:W-:Y:S01]  /*0760*/  UMOV UR4, URZ ;  /* 0x000000ff00047c82 */ /* 0x000fe20008000000 */
[----:B------:R-:W-:Y:S01]  /*0770*/  IADD3 R6, PT, PT, RZ, -R10, RZ ;  /* 0x8000000aff067210 */ /* 0x000fe20007ffe0ff */
[----:B------:R-:W-:-:S03]  /*0780*/  UIMAD.WIDE.U32 UR4, UR5, UR7, UR4 ;  /* 0x00000007050472a5 */ /* 0x000fc6000f8e0004 */
[----:B------:R-:W-:Y:S02]  /*0790*/  R2UR UR7, R6 ;  /* 0x00000000060772ca */ /* 0x000fe400000e0000 */
[----:B------:R-:W-:-:S05]  /*07a0*/  ISETP.GT.U32.AND P1, PT, R0, R5, PT ;  /* 0x000000050000720c */ /* 0x000fca0003f24070 */
[----:B------:R-:W-:-:S06]  /*07b0*/  UIMAD.WIDE.U32 UR4, UR5, UR11, URZ ;  /* 0x0000000b050472a5 */ /* 0x000fcc000f8e00ff */
[----:B------:R-:W-:Y:S02]  /*07c0*/  UIMAD UR4, UR5, UR7, UR11 ;  /* 0x00000007050472a4 */ /* 0x000fe4000f8e020b */
[----:B------:R-:W-:Y:S01]  /*07d0*/  VOTEU.ANY UP2, P1 ;  /* 0x0000000000ff7886 */ /* 0x000fe20000840100 */
[----:B------:R-:W-:Y:S01]  /*07e0*/  SHF.L.U32 R33, R4, 0x6, RZ ;  /* 0x0000000604217819 */ /* 0x000fe200000006ff */
[----:B------:R-:W-:Y:S01]  /*07f0*/  UISETP.GT.U32.AND UP4, UPT, UR30, UR4, UPT ;  /* 0x000000041e00728c */ /* 0x000fe2000bf84070 */
[----:B------:R-:W-:Y:S01]  /*0800*/  PLOP3.LUT P1, PT, PT, PT, UP2, 0x80, 0x8 ;  /* 0x000000000008781c */ /* 0x000fe20003f2f028 */
[----:B------:R-:W-:Y:S01]  /*0810*/  ULEA UR27, UR29, UR26, 0x18 ;  /* 0x0000001a1d1b7291 */ /* 0x000fe2000f8ec0ff */
[----:B------:R-:W-:Y:S01]  /*0820*/  LOP3.LUT R33, R33, 0x40, RZ, 0xc0, !PT ;  /* 0x0000004021217812 */ /* 0x000fe200078ec0ff */
[----:B------:R-:W0:Y:S07]  /*0830*/  LDCU UR11, c[0x0][0x3f8] ;  /* 0x00007f00ff0b77ac */ /* 0x000e2e0008000800 */
[----:B------:R-:W-:-:S04]  /*0840*/  @!UP4 UIADD3 UR4, UPT, UPT, UR4, -UR30, URZ ;  /* 0x8000001e0404c290 */ /* 0x000fc8000fffe0ff */
[----:B------:R-:W-:Y:S01]  /*0850*/  UISETP.GE.U32.AND UP3, UPT, UR4, UR30, UPT ;  /* 0x0000001e0400728c */ /* 0x000fe2000bf66070 */
[----:B------:R-:W-:Y:S01]  /*0860*/  @!P1 IMAD.IADD R5, R5, 0x1, -R0 ;  /* 0x0000000105059824 */ /* 0x000fe200078e0a00 */
[----:B------:R-:W-:Y:S01]  /*0870*/  UIADD3 UR6, UPT, UPT, UR20, 0xf, URZ ;  /* 0x0000000f14067890 */ /* 0x000fe2000fffe0ff */
[----:B------:R-:W-:Y:S01]  /*0880*/  VIADD R6, R33, UR27 ;  /* 0x0000001b21067c36 */ /* 0x000fe20008000000 */
[----:B------:R-:W-:Y:S02]  /*0890*/  ULOP3.LUT UR4, UR17, UR15, URZ, 0x3c, !UPT ;  /* 0x0000000f11047292 */ /* 0x000fe4000f8e3cff */
[----:B------:R-:W-:Y:S01]  /*08a0*/  ISETP.GE.U32.AND P1, PT, R5, R0, PT ;  /* 0x000000000500720c */ /* 0x000fe20003f26070 */
[----:B------:R-:W-:Y:S01]  /*08b0*/  @!UP4 UIADD3 UR5, UPT, UPT, UR5, 0x1, URZ ;  /* 0x000000010505c890 */ /* 0x000fe2000fffe0ff */
[----:B------:R-:W-:Y:S01]  /*08c0*/  SHF.R.U32.HI R5, RZ, 0x1, R4 ;  /* 0x00000001ff057819 */ /* 0x000fe20000011604 */
[----:B------:R-:W-:Y:S02]  /*08d0*/  USHF.R.U32.HI UR6, URZ, 0x4, UR6 ;  /* 0x00000004ff067899 */ /* 0x000fe40008011606 */
[----:B------:R-:W-:Y:S01]  /*08e0*/  UISETP.GE.AND UP1, UPT, UR32, URZ, UPT ;  /* 0x000000ff2000728c */ /* 0x000fe2000bf26270 */
[----:B------:R-:W-:Y:S01]  /*08f0*/  @!P0 LEA R7, R5, R6, 0x3 ;  /* 0x0000000605078211 */ /* 0x000fe200078e18ff */
[----:B------:R-:W-:-:S02]  /*0900*/  UISETP.GE.AND UP4, UPT, UR4, URZ, UPT ;  /* 0x000000ff0400728c */ /* 0x000fc4000bf86270 */
[----:B------:R-:W-:Y:S01]  /*0910*/  @UP3 UIADD3 UR5, UPT, UPT, UR5, 0x1, URZ ;  /* 0x0000000105053890 */ /* 0x000fe2000fffe0ff */
[----:B------:R-:W-:Y:S01]  /*0920*/  SHF.R.U32.HI R6, RZ, 0x5, R4 ;  /* 0x00000005ff067819 */ /* 0x000fe20000011604 */
[----:B------:R-:W-:Y:S01]  /*0930*/  UISETP.NE.AND UP3, UPT, UR15, URZ, UPT ;  /* 0x000000ff0f00728c */ /* 0x000fe2000bf65270 */
[----:B------:R-:W-:Y:S01]  /*0940*/  IMAD.U32 R9, RZ, RZ, UR25 ;  /* 0x00000019ff097e24 */ /* 0x000fe2000f8e00ff */
[----:B------:R-:W-:Y:S01]  /*0950*/  MOV R8, UR6 ;  /* 0x0000000600087c02 */ /* 0x000fe20008000f00 */
[----:B------:R-:W-:Y:S01]  /*0960*/  UIMAD UR7, UR16, UR14, URZ ;  /* 0x0000000e100772a4 */ /* 0x000fe2000f8e02ff */
[----:B------:R-:W-:Y:S01]  /*0970*/  VIADD R4, R6, UR25 ;  /* 0x0000001906047c36 */ /* 0x000fe20008000000 */
[----:B------:R-:W-:Y:S02]  /*0980*/  ULOP3.LUT UR8, UR8, UR31, URZ, 0x3c, !UPT ;  /* 0x0000001f08087292 */ /* 0x000fe4000f8e3cff */
[----:B------:R-:W-:Y:S01]  /*0990*/  @!UP2 UIADD3 UR9, UPT, UPT, UR9, 0x1, URZ ;  /* 0x000000010909a890 */ /* 0x000fe2000fffe0ff */
[----:B------:R-:W-:Y:S01]  /*09a0*/  VOTEU.ANY UP2, P1 ;  /* 0x0000000000ff7886 */ /* 0x000fe20000840100 */
[----:B------:R-:W-:Y:S01]  /*09b0*/  UMOV UR14, UR5 ;  /* 0x00000005000e7c82 */ /* 0x000fe20008000000 */
[----:B----4-:R1:W-:Y:S01]  /*09c0*/  @!P0 STS.64 [R7], R2 ;  /* 0x0000000207008388 */ /* 0x0103e20000000a00 */
[----:B------:R-:W-:-:S02]  /*09d0*/  @!UP4 UIADD3 UR14, UPT, UPT, -UR14, URZ, URZ ;  /* 0x000000ff0e0ec290 */ /* 0x000fc4000fffe1ff */
[----:B0-----:R-:W-:Y:S02]  /*09e0*/  @UP1 UIMAD UR4, UR19, UR11, UR17 ;  /* 0x0000000b130412a4 */ /* 0x001fe4000f8e0211 */
[----:B------:R-:W-:Y:S02]  /*09f0*/  UISETP.GE.AND UP5, UPT, UR8, URZ, UPT ;  /* 0x000000ff0800728c */ /* 0x000fe4000bfa6270 */
[----:B------:R-:W-:Y:S01]  /*0a00*/  @!UP3 ULOP3.LUT UR14, URZ, UR15, URZ, 0x33, !UPT ;  /* 0x0000000fff0eb292 */ /* 0x000fe2000f8e33ff */
[----:B-1----:R-:W-:Y:S01]  /*0a10*/  VIADDMNMX.U32 R2, R9, 0x20, R8, PT ;  /* 0x0000002009027846 */ /* 0x002fe20003800008 */
[----:B------:R-:W-:Y:S01]  /*0a20*/  UISETP.NE.AND UP0, UPT, UR31, URZ, UPT ;  /* 0x000000ff1f00728c */ /* 0x000fe2000bf05270 */
[----:B------:R-:W-:Y:S02]  /*0a30*/  BAR.SYNC.DEFER_BLOCKING 0x0 ;  /* 0x0000000000007b1d */ /* 0x000fe40000010000 */
[----:B------:R-:W-:Y:S01]  /*0a40*/  ISETP.GE.U32.AND P0, PT, R4, R2, PT ;  /* 0x000000020400720c */ /* 0x000fe20003f06070 */
[----:B------:R-:W-:-:S02]  /*0a50*/  @UP2 UIADD3 UR9, UPT, UPT, UR9, 0x1, URZ ;  /* 0x0000000109092890 */ /* 0x000fc4000fffe0ff */
[----:B------:R-:W-:Y:S02]  /*0a60*/  @UP1 UIMAD UR8, UR4, UR32, 0x1 ;  /* 0x00000001040814a4 */ /* 0x000fe4000f8e0220 */
[----:B------:R-:W-:-:S03]  /*0a70*/  @!UP1 UIMAD UR4, UR10, UR11, UR14 ;  /* 0x0000000b0a0492a4 */ /* 0x000fc6000f8e020e */
[----:B------:R-:W-:Y:S01]  /*0a80*/  UMOV UR15, UR9 ;  /* 0x00000009000f7c82 */ /* 0x000fe20008000000 */
[----:B------:R-:W-:Y:S01]  /*0a90*/  @!UP1 UIADD3 UR4, UPT, UPT, -UR4, URZ, URZ ;  /* 0x000000ff04049290 */ /* 0x000fe2000fffe1ff */
[----:B------:R-:W-:Y:S01]  /*0aa0*/  BSSY B0, `(.L_x_26094) ;  /* 0x000009b000007945 */ /* 0x000fe20003800000 */
[----:B------:R-:W-:Y:S02]  /*0ab0*/  @!UP5 UIADD3 UR15, UPT, UPT, -UR15, URZ, URZ ;  /* 0x000000ff0f0fd290 */ /* 0x000fe4000fffe1ff */
[----:B------:R-:W-:Y:S02]  /*0ac0*/  @!UP0 ULOP3.LUT UR15, URZ, UR31, URZ, 0x33, !UPT ;  /* 0x0000001fff0f8292 */ /* 0x000fe4000f8e33ff */
[----:B------:R-:W-:Y:S01]  /*0ad0*/  @!UP1 UIMAD UR8, UR32, UR4, 0x1 ;  /* 0x00000001200894a4 */ /* 0x000fe2000f8e0204 */
[----:B------:R-:W-:Y:S01]  /*0ae0*/  MOV R31, 0xff7fffff ;  /* 0xff7fffff001f7802 */ /* 0x000fe20000000f00 */
[----:B------:R-:W-:Y:S01]  /*0af0*/  IMAD.MOV.U32 R32, RZ, RZ, R0 ;  /* 0x000000ffff207224 */ /* 0x000fe200078e0000 */
[----:B------:R-:W-:Y:S09]  /*0b00*/  @P0 BRA `(.L_x_26095) ;  /* 0x0000000800500947 */ /* 0x000ff20003800000 */
[----:B------:R-:W0:Y:S01]  /*0b10*/  LDCU UR4, c[0x0][0x3e0] ;  /* 0x00007c00ff0477ac */ /* 0x000e220008000800 */
[----:B------:R-:W-:Y:S01]  /*0b20*/  IMAD.WIDE.U32 R2, R4, 0x4, RZ ;  /* 0x0000000404027825 */ /* 0x000fe200078e00ff */
[----:B------:R-:W-:Y:S01]  /*0b30*/  MOV R7, UR7 ;  /* 0x0000000700077c02 */ /* 0x000fe20008000f00 */
[----:B------:R-:W1:Y:S01]  /*0b40*/  LDCU.64 UR10, c[0x0][0x3b8] ;  /* 0x00007700ff0a77ac */ /* 0x000e620008000a00 */
[C---:B------:R-:W-:Y:S01]  /*0b50*/  LOP3.LUT R0, R5.reuse, 0xf, RZ, 0xc0, !PT ;  /* 0x0000000f05007812 */ /* 0x040fe200078ec0ff */
[----:B------:R-:W-:Y:S01]  /*0b60*/  IMAD.SHL.U32 R5, R5, 0x4, RZ ;  /* 0x0000000405057824 */ /* 0x000fe200078e00ff */
[----:B------:R-:W-:Y:S01]  /*0b70*/  MOV R31, 0xff7fffff ;  /* 0xff7fffff001f7802 */ /* 0x000fe20000000f00 */
[----:B------:R-:W2:Y:S01]  /*0b80*/  LDCU UR6, c[0x0][0x3fc] ;  /* 0x00007f80ff0677ac */ /* 0x000ea20008000800 */
[----:B------:R-:W-:Y:S01]  /*0b90*/  IMAD.WIDE R2, R7, 0x4, R2 ;  /* 0x0000000407027825 */ /* 0x000fe200078e0202 */
[----:B------:R-:W-:Y:S01]  /*0ba0*/  LEA R7, R6, UR24, 0x4 ;  /* 0x0000001806077c11 */ /* 0x000fe2000f8e20ff */
[----:B------:R-:W-:Y:S01]  /*0bb0*/  UIADD3 UR5, UPT, UPT, UR26, 0xa0, URZ ;  /* 0x000000a01a057890 */ /* 0x000fe2000fffe0ff */
[----:B------:R-:W-:-:S03]  /*0bc0*/  LOP3.LUT R37, R5, 0x3c, RZ, 0xc0, !PT ;  /* 0x0000003c05257812 */ /* 0x000fc600078ec0ff */
[----:B------:R-:W-:Y:S01]  /*0bd0*/  IMAD.IADD R0, R0, 0x1, R7 ;  /* 0x0000000100007824 */ /* 0x000fe200078e0207 */
[----:B------:R-:W-:Y:S01]  /*0be0*/  ULEA UR5, UR29, UR5, 0x18 ;  /* 0x000000051d057291 */ /* 0x000fe2000f8ec0ff */
[----:B------:R-:W-:Y:S01]  /*0bf0*/  LEA R30, R6, R37, 0x6 ;  /* 0x00000025061e7211 */ /* 0x000fe200078e30ff */
[----:B0-----:R-:W-:Y:S01]  /*0c00*/  UIMAD UR4, UR14, UR4, URZ ;  /* 0x000000040e0472a4 */ /* 0x001fe2000f8e02ff */
[----:B------:R-:W-:Y:S01]  /*0c10*/  IADD3 R5, PT, PT, R7, 0x1, RZ ;  /* 0x0000000107057810 */ /* 0x000fe20007ffe0ff */
[----:B------:R-:W-:Y:S01]  /*0c20*/  VIADD R6, R0, -UR20 ;  /* 0x8000001400067c36 */ /* 0x000fe20008000000 */
[----:B-1----:R-:W-:Y:S01]  /*0c30*/  IADD3 R2, P0, PT, R2, UR10, RZ ;  /* 0x0000000a02027c10 */ /* 0x002fe2000ff1e0ff */
[----:B------:R-:W-:Y:S02]  /*0c40*/  VIADD R7, R0, 0x1 ;  /* 0x0000000100077836 */ /* 0x000fe40000000000 */
[----:B------:R-:W-:Y:S02]  /*0c50*/  MOV R8, UR4 ;  /* 0x0000000400087c02 */ /* 0x000fe40008000f00 */
[----:B------:R-:W-:Y:S01]  /*0c60*/  IADD3.X R3, PT, PT, R3, UR11, RZ, P0, !PT ;  /* 0x0000000b03037c10 */ /* 0x000fe200087fe4ff */
[----:B--2---:R-:W-:Y:S01]  /*0c70*/  IMAD.U32 R26, RZ, RZ, UR6 ;  /* 0x00000006ff1a7e24 */ /* 0x004fe2000f8e00ff */
[----:B------:R-:W-:-:S02]  /*0c80*/  IADD3 R36, P0, PT, R37, UR4, RZ ;  /* 0x0000000425247c10 */ /* 0x000fc4000ff1e0ff */
[----:B------:R-:W-:Y:S02]  /*0c90*/  IADD3 R30, PT, PT, R30, UR5, RZ ;  /* 0x000000051e1e7c10 */ /* 0x000fe4000fffe0ff */
[----:B------:R-:W-:Y:S02]  /*0ca0*/  IADD3 R26, PT, PT, -R26, UR15, RZ ;  /* 0x0000000f1a1a7c10 */ /* 0x000fe4000fffe1ff */
[----:B------:R-:W-:-:S07]  /*0cb0*/  LEA.HI.X.SX32 R37, R8, RZ, 0x1, P0 ;  /* 0x000000ff08257211 */ /* 0x000fce00000f0eff */
.L_x_26100:
[----:B0-----:R-:W0:Y:S01]  /*0cc0*/  LDC R14, c[0x0][0x400] ;  /* 0x00010000ff0e7b82 */ /* 0x001e220000000800 */
[----:B------:R-:W-:Y:S01]  /*0cd0*/  VIADD R8, R5, 0xffffffff ;  /* 0xffffffff05087836 */ /* 0x000fe20000000000 */
[----:B------:R-:W1:Y:S01]  /*0ce0*/  S2R R27, SR_TID.X ;  /* 0x00000000001b7919 */ /* 0x000e620000002100 */
[----:B------:R-:W-:Y:S03]  /*0cf0*/  BSSY B1, `(.L_x_26096) ;  /* 0x0000066000017945 */ /* 0x000fe60003800000 */
[----:B------:R-:W-:Y:S02]  /*0d00*/  IABS R9, R8 ;  /* 0x0000000800097213 */ /* 0x000fe40000000000 */
[----:B------:R-:W2:Y:S03]  /*0d10*/  LDC R17, c[0x0][0x404] ;  /* 0x00010100ff117b82 */ /* 0x000ea60000000800 */
[----:B------:R-:W-:-:S05]  /*0d20*/  IMAD.HI.U32 R11, R9, UR28, RZ ;  /* 0x0000001c090b7c27 */ /* 0x000fca000f8e00ff */
[----:B------:R-:W-:Y:S02]  /*0d30*/  IADD3 R13, PT, PT, -R11, RZ, RZ ;  /* 0x000000ff0b0d7210 */ /* 0x000fe40007ffe1ff */
        /* <DEDUP_REMOVED lines=45> */
.L_x_26097:
[----:B------:R-:W2:Y:S02]  /*1010*/  LDG.E.CONSTANT R9, desc[UR12][R2.64] ;  /* 0x0000000c02097981 */ /* 0x000ea4000c1e9900 */
[----:B--2---:R-:W-:-:S03]  /*1020*/  IMAD.WIDE R8, R9, UR33, R36 ;  /* 0x0000002109087c25 */ /* 0x004fc6000f8e0224 */
[----:B------:R-:W-:-:S04]  /*1030*/  LEA R8, P0, R27, R8, 0x1 ;  /* 0x000000081b087211 */ /* 0x000fc800078008ff */
[----:B------:R-:W-:Y:S02]  /*1040*/  IADD3.X R9, PT, PT, RZ, R9, RZ, P0, !PT ;  /* 0x00000009ff097210 */ /* 0x000fe400007fe4ff */
[----:B------:R-:W-:-:S04]  /*1050*/  LEA R22, P0, R8, UR22, 0x2 ;  /* 0x0000001608167c11 */ /* 0x000fc8000f8010ff */
[----:B------:R-:W-:Y:S02]  /*1060*/  LEA.HI.X R23, R8, UR23, R9, 0x2, P0 ;  /* 0x0000001708177c11 */ /* 0x000fe400080f1409 */
[----:B------:R-:W0:Y:S04]  /*1070*/  LDS.128 R8, [R33+UR27] ;  /* 0x0000001b21087984 */ /* 0x000e280008000c00 */
[----:B------:R-:W0:Y:S04]  /*1080*/  LDG.E.64.CONSTANT R14, desc[UR12][R22.64+0x100] ;  /* 0x0001000c160e7981 */ /* 0x000e28000c1e9b00 */
[----:B------:R-:W2:Y:S04]  /*1090*/  LDG.E.64.CONSTANT R12, desc[UR12][R22.64] ;  /* 0x0000000c160c7981 */ /* 0x000ea8000c1e9b00 */
[----:B------:R-:W3:Y:S04]  /*10a0*/  LDG.E.64.CONSTANT R28, desc[UR12][R22.64+0x200] ;  /* 0x0002000c161c7981 */ /* 0x000ee8000c1e9b00 */
[----:B------:R-:W4:Y:S04]  /*10b0*/  LDG.E.64.CONSTANT R24, desc[UR12][R22.64+0x300] ;  /* 0x0003000c16187981 */ /* 0x000f28000c1e9b00 */
[----:B------:R-:W4:Y:S04]  /*10c0*/  LDG.E.64.CONSTANT R16, desc[UR12][R22.64+0x400] ;  /* 0x0004000c16107981 */ /* 0x000f28000c1e9b00 */
[----:B------:R-:W4:Y:S04]  /*10d0*/  LDG.E.64.CONSTANT R18, desc[UR12][R22.64+0x500] ;  /* 0x0005000c16127981 */ /* 0x000f28000c1e9b00 */
[----:B------:R-:W4:Y:S04]  /*10e0*/  LDG.E.64.CONSTANT R20, desc[UR12][R22.64+0x600] ;  /* 0x0006000c16147981 */ /* 0x000f28000c1e9b00 */
[----:B------:R-:W4:Y:S01]  /*10f0*/  LDG.E.64.CONSTANT R22, desc[UR12][R22.64+0x700] ;  /* 0x0007000c16167981 */ /* 0x000f22000c1e9b00 */
[----:B------:R-:W-:Y:S01]  /*1100*/  UMOV UR4, 0xffffffff ;  /* 0xffffffff00047882 */ /* 0x000fe20000000000 */
[----:B------:R-:W-:-:S02]  /*1110*/  ISETP.NE.AND P1, PT, R27, RZ, PT ;  /* 0x000000ff1b00720c */ /* 0x000fc40003f25270 */
[----:B-----5:R-:W-:Y:S01]  /*1120*/  FSETP.NEU.FTZ.AND P0, PT, R34, RZ, PT ;  /* 0x000000ff2200720b */ /* 0x020fe20003f1d000 */
[----:B0-----:R-:W-:Y:S01]  /*1130*/  FMUL.FTZ R35, R14, R10 ;  /* 0x0000000a0e237220 */ /* 0x001fe20000410000 */
[----:B------:R-:W-:-:S03]  /*1140*/  FMUL.FTZ R10, R15, R11 ;  /* 0x0000000b0f0a7220 */ /* 0x000fc60000410000 */
        /* <DEDUP_REMOVED lines=20> */
.L_x_26133:
        /* <DEDUP_REMOVED lines=12> */
.L_x_26098:
[----:B------:R-:W-:Y:S05]  /*1350*/  BSYNC B1 ;  /* 0x0000000000017941 */ /* 0x000fea0003800000 */
.L_x_26096:
        /* <DEDUP_REMOVED lines=15> */
.L_x_26095:
[----:B------:R-:W-:Y:S05]  /*1450*/  BSYNC B0 ;  /* 0x0000000000007941 */ /* 0x000fea0003800000 */
.L_x_26094:
[----:B------:R-:W1:Y:S01]  /*1460*/  S2R R5, SR_TID.X ;  /* 0x0000000000057919 */ /* 0x000e620000002100 */
[----:B------:R-:W-:Y:S01]  /*1470*/  UIADD3 UR4, UPT, UPT, UR20, 0xf, URZ ;  /* 0x0000000f14047890 */ /* 0x000fe2000fffe0ff */
[----:B------:R-:W-:Y:S01]  /*1480*/  IMAD.U32 R4, RZ, RZ, UR21 ;  /* 0x00000015ff047e24 */ /* 0x000fe2000f8e00ff */
[----:B------:R-:W-:-:S03]  /*1490*/  MOV R8, UR21 ;  /* 0x0000001500087c02 */ /* 0x000fc60008000f00 */
        /* <DEDUP_REMOVED lines=8> */
[----:B------:R-:W-:Y:S02]  /*1520*/  VIMNMX R7, PT, PT, R7, UR20, PT ;  /* 0x0000001407077c48 */ /* 0x000fe4000bfe0100 */
[----:B-1----:R-:W-:Y:S02]  /*1530*/  LOP3.LUT R2, R5, 0x1f, RZ, 0xc0, !PT ;  /* 0x0000001f05027812 */ /* 0x002fe400078ec0ff */
[----:B------:R-:W-:Y:S02]  /*1540*/  SHF.R.U32.HI R11, RZ, 0x5, R5 ;  /* 0x00000005ff0b7819 */ /* 0x000fe40000011605 */
[----:B------:R-:W-:Y:S01]  /*1550*/  IADD3 R6, PT, PT, -R8, R7, RZ ;  /* 0x0000000708067210 */ /* 0x000fe20007ffe1ff */
[----:B------:R-:W-:Y:S06]  /*1560*/  BRA.DIV UR4, `(.L_x_26101) ;  /* 0x0000002e04287947 */ /* 0x000fec000b800000 */
[----:B------:R-:W1:Y:S02]  /*1570*/  SHFL.BFLY PT, R10, R31, 0x10, 0x1f ;  /* 0x0e001f001f0a7f89 */ /* 0x000e6400000e0000 */
[----:B-1----:R-:W-:-:S05]  /*1580*/  FMNMX.FTZ R10, R10, R31, !PT ;  /* 0x0000001f0a0a7209 */ /* 0x002fca0007810000 */
[----:B------:R-:W1:Y:S02]  /*1590*/  SHFL.BFLY PT, R13, R10, 0x8, 0x1f ;  /* 0x0d001f000a0d7f89 */ /* 0x000e6400000e0000 */
[----:B-1----:R-:W-:-:S05]  /*15a0*/  FMNMX.FTZ R13, R10, R13, !PT ;  /* 0x0000000d0a0d7209 */ /* 0x002fca0007810000 */
[----:B------:R-:W0:Y:S02]  /*15b0*/  SHFL.BFLY PT, R12, R13, 0x4, 0x1f ;  /* 0x0c801f000d0c7f89 */ /* 0x000e2400000e0000 */
[----:B0-----:R-:W-:-:S05]  /*15c0*/  FMNMX.FTZ R14, R13, R12, !PT ;  /* 0x0000000c0d0e7209 */ /* 0x001fca0007810000 */
[----:B------:R0:W1:Y:S02]  /*15d0*/  SHFL.BFLY PT, R15, R14, 0x2, 0x1f ;  /* 0x0c401f000e0f7f89 */ /* 0x00006400000e0000 */
.L_x_26139:
        /* <DEDUP_REMOVED lines=41> */
.L_x_26106:
        /* <DEDUP_REMOVED lines=11> */
.L_x_26105:
[----:B------:R-:W-:Y:S05]  /*1920*/  BSYNC.RECONVERGENT B1 ;  /* 0x0000000000017941 */ /* 0x000fea0003800200 */
.L_x_26104:
        /* <DEDUP_REMOVED lines=12> */
.L_x_26109:
[----:B------:R-:W0:Y:S01]  /*19f0*/  LDS R18, [R17+-0x400] ;  /* 0xfffc000011127984 */ /* 0x000e220000000800 */
[----:B------:R-:W-:-:S03]  /*1a00*/  VIADD R19, R19, 0x800 ;  /* 0x0000080013137836 */ /* 0x000fc60000000000 */
[----:B------:R-:W1:Y:S02]  /*1a10*/  LDS R28, [R17] ;  /* 0x00000000111c7984 */ /* 0x000e640000000800 */
[----:B------:R-:W-:Y:S02]  /*1a20*/  ISETP.GE.AND P4, PT, R19, R16, PT ;  /* 0x000000101300720c */ /* 0x000fe40003f86270 */
[----:B------:R-:W2:Y:S04]  /*1a30*/  LDS R30, [R17+0x200] ;  /* 0x00020000111e7984 */ /* 0x000ea80000000800 */
[----:B------:R-:W3:Y:S04]  /*1a40*/  LDS R24, [R17+0x600] ;  /* 0x0006000011187984 */ /* 0x000ee80000000800 */
[----:B------:R-:W4:Y:S04]  /*1a50*/  LDS R22, [R17+0x400] ;  /* 0x0004000011167984 */ /* 0x000f280000000800 */
[----:B------:R-:W4:Y:S04]  /*1a60*/  LDS R20, [R17+0x800] ;  /* 0x0008000011147984 */ /* 0x000f280000000800 */
[----:B------:R-:W4:Y:S04]  /*1a70*/  LDS R26, [R17+-0x200] ;  /* 0xfffe0000111a7984 */ /* 0x000f280000000800 */
[----:B-----5:R-:W-:Y:S04]  /*1a80*/  LDS R34, [R17+0xe00] ;  /* 0x000e000011227984 */ /* 0x020fe80000000800 */
[----:B------:R-:W4:Y:S04]  /*1a90*/  LDS R36, [R17+0xa00] ;  /* 0x000a000011247984 */ /* 0x000f280000000800 */
[----:B------:R-:W-:Y:S01]  /*1aa0*/  LDS R25, [R17+0xc00] ;  /* 0x000c000011197984 */ /* 0x000fe20000000800 */
[----:B0-----:R-:W-:-:S03]  /*1ab0*/  FADD.FTZ R18, -R13, R18 ;  /* 0x000000120d127221 */ /* 0x001fc60000010100 */
[----:B------:R-:W0:Y:S01]  /*1ac0*/  LDS R32, [R17+0x1000] ;  /* 0x0010000011207984 */ /* 0x000e220000000800 */
[----:B-1----:R-:W-:Y:S01]  /*1ad0*/  FADD.FTZ R28, -R13, R28 ;  /* 0x0000001c0d1c7221 */ /* 0x002fe20000010100 */
[----:B------:R-:W-:-:S03]  /*1ae0*/  FMUL.FTZ R29, R18, 1.4426950216293334961 ;  /* 0x3fb8aa3b121d7820 */ /* 0x000fc60000410000 */
[----:B------:R-:W-:Y:S01]  /*1af0*/  FMUL.FTZ R18, R28, 1.4426950216293334961 ;  /* 0x3fb8aa3b1c127820 */ /* 0x000fe20000410000 */
[C---:B--2---:R-:W-:Y:S01]  /*1b00*/  FADD.FTZ R30, -R13.reuse, R30 ;  /* 0x0000001e0d1e7221 */ /* 0x044fe20000010100 */
[----:B------:R-:W1:Y:S01]  /*1b10*/  LDS R28, [R17+0x1200] ;  /* 0x00120000111c7984 */ /* 0x000e620000000800 */
[----:B------:R-:W2:Y:S02]  /*1b20*/  MUFU.EX2 R29, R29 ;  /* 0x0000001d001d7308 */ /* 0x000ea40000000800 */
[----:B------:R-:W-:Y:S01]  /*1b30*/  FMUL.FTZ R23, R30, 1.4426950216293334961 ;  /* 0x3fb8aa3b1e177820 */ /* 0x000fe20000410000 */
[C---:B---3--:R-:W-:Y:S01]  /*1b40*/  FADD.FTZ R30, -R13.reuse, R24 ;  /* 0x000000180d1e7221 */ /* 0x048fe20000010100 */
[----:B----4-:R-:W-:-:S03]  /*1b50*/  FADD.FTZ R27, -R13, R22 ;  /* 0x000000160d1b7221 */ /* 0x010fc60000010100 */
[----:B------:R-:W-:Y:S01]  /*1b60*/  FMUL.FTZ R31, R30, 1.4426950216293334961 ;  /* 0x3fb8aa3b1e1f7820 */ /* 0x000fe20000410000 */
[----:B------:R3:W4:Y:S01]  /*1b70*/  MUFU.EX2 R22, R23 ;  /* 0x0000001700167308 */ /* 0x0007220000000800 */
[----:B------:R-:W-:Y:S01]  /*1b80*/  FADD.FTZ R33, -R13, R20 ;  /* 0x000000140d217221 */ /* 0x000fe20000010100 */
[----:B------:R-:W-:Y:S01]  /*1b90*/  FMUL.FTZ R27, R27, 1.4426950216293334961 ;  /* 0x3fb8aa3b1b1b7820 */ /* 0x000fe20000410000 */
[----:B------:R-:W-:Y:S01]  /*1ba0*/  LDS R30, [R17+0x1400] ;  /* 0x00140000111e7984 */ /* 0x000fe20000000800 */
[----:B------:R-:W-:Y:S01]  /*1bb0*/  FADD.FTZ R26, -R13, R26 ;  /* 0x0000001a0d1a7221 */ /* 0x000fe20000010100 */
[----:B------:R-:W-:-:S03]  /*1bc0*/  FMUL.FTZ R33, R33, 1.4426950216293334961 ;  /* 0x3fb8aa3b21217820 */ /* 0x000fc60000410000 */
[----:B------:R4:W0:Y:S01]  /*1bd0*/  MUFU.EX2 R20, R31 ;  /* 0x0000001f00147308 */ /* 0x0008220000000800 */
[----:B------:R-:W-:Y:S01]  /*1be0*/  FMUL.FTZ R26, R26, 1.4426950216293334961 ;  /* 0x3fb8aa3b1a1a7820 */ /* 0x000fe20000410000 */
[----:B---3--:R-:W3:Y:S01]  /*1bf0*/  LDS R23, [R17+0x1600] ;  /* 0x0016000011177984 */ /* 0x008ee20000000800 */
[----:B--2---:R-:W-:Y:S01]  /*1c00*/  FADD.FTZ R21, R29, R21 ;  /* 0x000000151d157221 */ /* 0x004fe20000010000 */
[C---:B------:R-:W-:Y:S02]  /*1c10*/  FADD.FTZ R35, -R13.reuse, R36 ;  /* 0x000000240d237221 */ /* 0x040fe40000010100 */
[----:B------:R-:W-:Y:S02]  /*1c20*/  STS [R17+-0x400], R29 ;  /* 0xfffc001d11007388 */ /* 0x000fe40000000800 */
[----:B------:R2:W1:Y:S01]  /*1c30*/  MUFU.EX2 R24, R27 ;  /* 0x0000001b00187308 */ /* 0x0004620000000800 */
[----:B----4-:R-:W-:Y:S01]  /*1c40*/  FADD.FTZ R31, -R13, R34 ;  /* 0x000000220d1f7221 */ /* 0x010fe20000010100 */
[----:B------:R-:W-:Y:S03]  /*1c50*/  STS [R17+0x200], R22 ;  /* 0x0002001611007388 */ /* 0x000fe60000000800 */
[----:B------:R-:W-:Y:S01]  /*1c60*/  FMUL.FTZ R37, R31, 1.4426950216293334961 ;  /* 0x3fb8aa3b1f257820 */ /* 0x000fe20000410000 */
[----:B------:R-:W4:Y:S01]  /*1c70*/  LDS R34, [R17+0x1a00] ;  /* 0x001a000011227984 */ /* 0x000f220000000800 */
[----:B0-----:R-:W-:Y:S01]  /*1c80*/  FADD.FTZ R31, -R13, R32 ;  /* 0x000000200d1f7221 */ /* 0x001fe20000010100 */
[----:B------:R-:W0:Y:S01]  /*1c90*/  MUFU.EX2 R26, R26 ;  /* 0x0000001a001a7308 */ /* 0x000e220000000800 */
[----:B--2---:R-:W-:Y:S01]  /*1ca0*/  FMUL.FTZ R27, R35, 1.4426950216293334961 ;  /* 0x3fb8aa3b231b7820 */ /* 0x004fe20000410000 */
[----:B------:R-:W-:Y:S01]  /*1cb0*/  FADD.FTZ R35, -R13, R25 ;  /* 0x000000190d237221 */ /* 0x000fe20000010100 */
[----:B------:R-:W-:Y:S03]  /*1cc0*/  STS [R17+0x600], R20 ;  /* 0x0006001411007388 */ /* 0x000fe60000000800 */
[----:B------:R-:W-:Y:S01]  /*1cd0*/  FMUL.FTZ R35, R35, 1.4426950216293334961 ;  /* 0x3fb8aa3b23237820 */ /* 0x000fe20000410000 */
[----:B------:R-:W2:Y:S01]  /*1ce0*/  LDS R25, [R17+0x1800] ;  /* 0x0018000011197984 */ /* 0x000ea20000000800 */
[----:B------:R-:W3:Y:S03]  /*1cf0*/  MUFU.EX2 R18, R18 ;  /* 0x0000001200127308 */ /* 0x000ee60000000800 */
[----:B-1----:R-:W-:Y:S05]  /*1d00*/  STS [R17+0x400], R24 ;  /* 0x0004001811007388 */ /* 0x002fea0000000800 */
[----:B------:R1:W4:Y:S01]  /*1d10*/  MUFU.EX2 R36, R33 ;  /* 0x0000002100247308 */ /* 0x0003220000000800 */
[----:B0-----:R-:W-:Y:S07]  /*1d20*/  STS [R17+-0x200], R26 ;  /* 0xfffe001a11007388 */ /* 0x001fee0000000800 */
[----:B------:R-:W0:Y:S01]  /*1d30*/  MUFU.EX2 R27, R27 ;  /* 0x0000001b001b7308 */ /* 0x000e220000000800 */
[----:B-1----:R-:W-:Y:S01]  /*1d40*/  FMUL.FTZ R33, R31, 1.4426950216293334961 ;  /* 0x3fb8aa3b1f217820 */ /* 0x002fe20000410000 */
[C---:B------:R-:W-:Y:S01]  /*1d50*/  FADD.FTZ R31, -R13.reuse, R28 ;  /* 0x0000001c0d1f7221 */ /* 0x040fe20000010100 */
[----:B---3--:R1:W-:Y:S01]  /*1d60*/  STS [R17], R18 ;  /* 0x0000001211007388 */ /* 0x0083e20000000800 */
[----:B------:R-:W-:-:S04]  /*1d70*/  FADD.FTZ R23, -R13, R23 ;  /* 0x000000170d177221 */ /* 0x000fc80000010100 */
[----:B------:R3:W2:Y:S01]  /*1d80*/  MUFU.EX2 R28, R33 ;  /* 0x00000021001c7308 */ /* 0x0006a20000000800 */
[----:B------:R-:W-:Y:S01]  /*1d90*/  FMUL.FTZ R23, R23, 1.4426950216293334961 ;  /* 0x3fb8aa3b17177820 */ /* 0x000fe20000410000 */
[----:B----4-:R-:W-:Y:S01]  /*1da0*/  STS [R17+0x800], R36 ;  /* 0x0008002411007388 */ /* 0x010fe20000000800 */
[----:B------:R-:W-:-:S05]  /*1db0*/  FADD.FTZ R34, -R13, R34 ;  /* 0x000000220d227221 */ /* 0x000fca0000010100 */
[----:B------:R4:W2:Y:S01]  /*1dc0*/  MUFU.EX2 R29, R35 ;  /* 0x00000023001d7308 */ /* 0x0008a20000000800 */
[----:B---3--:R-:W-:Y:S01]  /*1dd0*/  FMUL.FTZ R33, R31, 1.4426950216293334961 ;  /* 0x3fb8aa3b1f217820 */ /* 0x008fe20000410000 */
[----:B------:R-:W-:Y:S01]  /*1de0*/  FADD.FTZ R31, R21, R26 ;  /* 0x0000001a151f7221 */ /* 0x000fe20000010000 */
[----:B0-----:R-:W-:Y:S03]  /*1df0*/  STS [R17+0xa00], R27 ;  /* 0x000a001b11007388 */ /* 0x001fe60000000800 */
[----:B------:R-:W-:Y:S01]  /*1e00*/  FADD.FTZ R31, R31, R18 ;  /* 0x000000121f1f7221 */ /* 0x000fe20000010000 */
[----:B-1----:R-:W-:Y:S01]  /*1e10*/  FMUL.FTZ R18, R34, 1.4426950216293334961 ;  /* 0x3fb8aa3b22127820 */ /* 0x002fe20000410000 */
[----:B------:R-:W0:Y:S01]  /*1e20*/  MUFU.EX2 R32, R37 ;  /* 0x0000002500207308 */ /* 0x000e220000000800 */
[----:B----4-:R-:W-:Y:S01]  /*1e30*/  FADD.FTZ R35, -R13, R30 ;  /* 0x0000001e0d237221 */ /* 0x010fe20000010100 */
[----:B------:R-:W-:Y:S01]  /*1e40*/  FADD.FTZ R31, R31, R22 ;  /* 0x000000161f1f7221 */ /* 0x000fe20000010000 */
[----:B--2---:R-:W-:Y:S01]  /*1e50*/  FADD.FTZ R25, -R13, R25 ;  /* 0x000000190d197221 */ /* 0x004fe20000010100 */
[----:B------:R-:W-:Y:S01]  /*1e60*/  STS [R17+0x1000], R28 ;  /* 0x0010001c11007388 */ /* 0x000fe20000000800 */
[----:B------:R-:W-:Y:S01]  /*1e70*/  FMUL.FTZ R21, R35, 1.4426950216293334961 ;  /* 0x3fb8aa3b23157820 */ /* 0x000fe20000410000 */
[----:B------:R-:W-:Y:S01]  /*1e80*/  FADD.FTZ R31, R31, R24 ;  /* 0x000000181f1f7221 */ /* 0x000fe20000010000 */
[----:B------:R-:W-:Y:S01]  /*1e90*/  FMUL.FTZ R26, R25, 1.4426950216293334961 ;  /* 0x3fb8aa3b191a7820 */ /* 0x000fe20000410000 */
[----:B------:R-:W1:Y:S01]  /*1ea0*/  MUFU.EX2 R30, R33 ;  /* 0x00000021001e7308 */ /* 0x000e620000000800 */
[----:B------:R-:W-:Y:S01]  /*1eb0*/  STS [R17+0xc00], R29 ;  /* 0x000c001d11007388 */ /* 0x000fe20000000800 */
[----:B------:R-:W-:-:S04]  /*1ec0*/  FADD.FTZ R31, R31, R20 ;  /* 0x000000141f1f7221 */ /* 0x000fc80000010000 */
[----:B------:R-:W-:Y:S02]  /*1ed0*/  FADD.FTZ R34, R31, R36 ;  /* 0x000000241f227221 */ /* 0x000fe40000010000 */
[----:B------:R-:W2:Y:S01]  /*1ee0*/  MUFU.EX2 R21, R21 ;  /* 0x0000001500157308 */ /* 0x000ea20000000800 */
[----:B0-----:R-:W-:Y:S01]  /*1ef0*/  STS [R17+0xe00], R32 ;  /* 0x000e002011007388 */ /* 0x001fe20000000800 */
[----:B------:R-:W-:-:S04]  /*1f00*/  FADD.FTZ R34, R34, R27 ;  /* 0x0000001b22227221 */ /* 0x000fc80000010000 */
[----:B------:R-:W-:Y:S02]  /*1f10*/  FADD.FTZ R25, R34, R29 ;  /* 0x0000001d22197221 */ /* 0x000fe40000010000 */
[----:B------:R-:W0:Y:S01]  /*1f20*/  MUFU.EX2 R23, R23 ;  /* 0x0000001700177308 */ /* 0x000e220000000800 */
[----:B-1----:R-:W-:Y:S01]  /*1f30*/  STS [R17+0x1200], R30 ;  /* 0x0012001e11007388 */ /* 0x002fe20000000800 */
[----:B------:R-:W-:-:S04]  /*1f40*/  FADD.FTZ R25, R25, R32 ;  /* 0x0000002019197221 */ /* 0x000fc80000010000 */
[----:B------:R-:W-:Y:S02]  /*1f50*/  FADD.FTZ R25, R25, R28 ;  /* 0x0000001c19197221 */ /* 0x000fe40000010000 */
[----:B------:R-:W1:Y:S01]  /*1f60*/  MUFU.EX2 R26, R26 ;  /* 0x0000001a001a7308 */ /* 0x000e620000000800 */
[----:B--2---:R2:W-:Y:S01]  /*1f70*/  STS [R17+0x1400], R21 ;  /* 0x0014001511007388 */ /* 0x0045e20000000800 */
[----:B------:R-:W-:-:S04]  /*1f80*/  FADD.FTZ R20, R25, R30 ;  /* 0x0000001e19147221 */ /* 0x000fc80000010000 */
[----:B------:R-:W-:Y:S02]  /*1f90*/  FADD.FTZ R20, R20, R21 ;  /* 0x0000001514147221 */ /* 0x000fe40000010000 */
[----:B------:R-:W3:Y:S01]  /*1fa0*/  MUFU.EX2 R18, R18 ;  /* 0x0000001200127308 */ /* 0x000ee20000000800 */
[----:B0-----:R-:W-:Y:S01]  /*1fb0*/  STS [R17+0x1600], R23 ;  /* 0x0016001711007388 */ /* 0x001fe20000000800 */
[----:B------:R-:W-:-:S04]  /*1fc0*/  FADD.FTZ R25, R20, R23 ;  /* 0x0000001714197221 */ /* 0x000fc80000010000 */
[----:B-1----:R-:W-:Y:S01]  /*1fd0*/  FADD.FTZ R25, R25, R26 ;  /* 0x0000001a19197221 */ /* 0x002fe20000010000 */
[----:B------:R-:W-:Y:S04]  /*1fe0*/  STS [R17+0x1800], R26 ;  /* 0x0018001a11007388 */ /* 0x000fe80000000800 */
[----:B---3--:R0:W-:Y:S01]  /*1ff0*/  STS [R17+0x1a00], R18 ;  /* 0x001a001211007388 */ /* 0x0081e20000000800 */
[----:B--2---:R-:W-:Y:S01]  /*2000*/  FADD.FTZ R21, R25, R18 ;  /* 0x0000001219157221 */ /* 0x004fe20000010000 */
[----:B0-----:R-:W-:Y:S01]  /*2010*/  IADD3 R17, PT, PT, R17, 0x2000, RZ ;  /* 0x0000200011117810 */ /* 0x001fe20007ffe0ff */
[----:B------:R-:W-:Y:S06]  /*2020*/  @!P4 BRA `(.L_x_26109) ;  /* 0xfffffff80070c947 */ /* 0x000fec000383ffff */
.L_x_26108:
[----:B------:R-:W-:Y:S05]  /*2030*/  BSYNC.RECONVERGENT B1 ;  /* 0x0000000000017941 */ /* 0x000fea0003800200 */
.L_x_26107:
        /* <DEDUP_REMOVED lines=55> */
.L_x_26111:
[----:B------:R-:W-:Y:S05]  /*23b0*/  BSYNC.RECONVERGENT B1 ;  /* 0x0000000000017941 */ /* 0x000fea0003800200 */
.L_x_26110:
        /* <DEDUP_REMOVED lines=26> */
.L_x_26103:
[----:B------:R-:W-:Y:S05]  /*2560*/  BSYNC.RECONVERGENT B0 ;  /* 0x0000000000007941 */ /* 0x000fea0003800200 */
.L_x_26102:
        /* <DEDUP_REMOVED lines=40> */
.L_x_26116:
[----:B------:R-:W1:Y:S01]  /*27f0*/  LDS R14, [R17] ;  /* 0x00000000110e7984 */ /* 0x000e620000000800 */
[----:B------:R-:W-:-:S04]  /*2800*/  IADD3 R18, PT, PT, R18, 0x1, RZ ;  /* 0x0000000112127810 */ /* 0x000fc80007ffe0ff */
[----:B------:R-:W-:Y:S01]  /*2810*/  ISETP.NE.AND P0, PT, R18, RZ, PT ;  /* 0x000000ff1200720c */ /* 0x000fe20003f05270 */
[----:B-1----:R-:W-:-:S05]  /*2820*/  FMUL.FTZ R14, R14, R7 ;  /* 0x000000070e0e7220 */ /* 0x002fca0000410000 */
[----:B------:R1:W-:Y:S02]  /*2830*/  STS [R17], R14 ;  /* 0x0000000e11007388 */ /* 0x0003e40000000800 */
[----:B-1----:R-:W-:-:S05]  /*2840*/  VIADD R17, R17, 0x200 ;  /* 0x0000020011117836 */ /* 0x002fca0000000000 */
[----:B------:R-:W-:Y:S05]  /*2850*/  @P0 BRA `(.L_x_26116) ;  /* 0xfffffffc00e40947 */ /* 0x000fea000383ffff */
.L_x_26115:
[----:B------:R-:W-:Y:S05]  /*2860*/  BSYNC.RECONVERGENT B1 ;  /* 0x0000000000017941 */ /* 0x000fea0003800200 */
.L_x_26114:
        /* <DEDUP_REMOVED lines=12> */
.L_x_26119:
        /* <DEDUP_REMOVED lines=10> */
[----:B------:R-:W-:Y:S04]  /*29d0*/  LDS R36, [R14+0xc00] ;  /* 0x000c00000e247984 */ /* 0x000fe80000000800 */
[----:B-----5:R-:W0:Y:S04]  /*29e0*/  LDS R34, [R14+0xe00] ;  /* 0x000e00000e227984 */ /* 0x020e280000000800 */
        /* <DEDUP_REMOVED lines=9> */
[----:B0-----:R-:W-:-:S03]  /*2a80*/  FMUL.FTZ R29, R29, R7 ;  /* 0x000000071d1d7220 */ /* 0x001fc60000410000 */
[----:B------:R-:W0:Y:S01]  /*2a90*/  LDS R22, [R14+0x1a00] ;  /* 0x001a00000e167984 */ /* 0x000e220000000800 */
[----:B------:R-:W-:-:S03]  /*2aa0*/  FMUL.FTZ R19, R19, R7 ;  /* 0x0000000713137220 */ /* 0x000fc60000410000 */
[----:B------:R4:W-:Y:S01]  /*2ab0*/  STS [R14+-0x400], R21 ;  /* 0xfffc00150e007388 */ /* 0x0009e20000000800 */
[----:B------:R-:W-:-:S03]  /*2ac0*/  FMUL.FTZ R17, R17, R7 ;  /* 0x0000000711117220 */ /* 0x000fc60000410000 */
[----:B------:R4:W-:Y:S04]  /*2ad0*/  STS [R14+-0x200], R23 ;  /* 0xfffe00170e007388 */ /* 0x0009e80000000800 */
[----:B------:R1:W-:Y:S01]  /*2ae0*/  STS [R14], R25 ;  /* 0x000000190e007388 */ /* 0x0003e20000000800 */
[----:B----4-:R-:W-:-:S03]  /*2af0*/  FMUL.FTZ R21, R30, R7 ;  /* 0x000000071e157220 */ /* 0x010fc60000410000 */
[----:B------:R2:W-:Y:S01]  /*2b00*/  STS [R14+0x200], R27 ;  /* 0x0002001b0e007388 */ /* 0x0005e20000000800 */
[-C--:B------:R-:W-:Y:S01]  /*2b10*/  FMUL.FTZ R31, R34, R7.reuse ;  /* 0x00000007221f7220 */ /* 0x080fe20000410000 */
[-C--:B------:R-:W-:Y:S02]  /*2b20*/  FMUL.FTZ R23, R36, R7.reuse ;  /* 0x0000000724177220 */ /* 0x080fe40000410000 */
[----:B------:R-:W-:Y:S01]  /*2b30*/  STS [R14+0x400], R29 ;  /* 0x0004001d0e007388 */ /* 0x000fe20000000800 */
[----:B------:R-:W-:-:S03]  /*2b40*/  FMUL.FTZ R33, R32, R7 ;  /* 0x0000000720217220 */ /* 0x000fc60000410000 */
[----:B------:R4:W-:Y:S01]  /*2b50*/  STS [R14+0x600], R19 ;  /* 0x000600130e007388 */ /* 0x0009e20000000800 */
[----:B-1----:R-:W-:-:S03]  /*2b60*/  FMUL.FTZ R25, R20, R7 ;  /* 0x0000000714197220 */ /* 0x002fc60000410000 */
[----:B------:R-:W-:Y:S01]  /*2b70*/  STS [R14+0x800], R17 ;  /* 0x000800110e007388 */ /* 0x000fe20000000800 */
[----:B--2---:R-:W-:-:S03]  /*2b80*/  FMUL.FTZ R27, R26, R7 ;  /* 0x000000071a1b7220 */ /* 0x004fc60000410000 */
[----:B------:R-:W-:Y:S01]  /*2b90*/  STS [R14+0xa00], R21 ;  /* 0x000a00150e007388 */ /* 0x000fe20000000800 */
[-C--:B----4-:R-:W-:Y:S01]  /*2ba0*/  FMUL.FTZ R19, R28, R7.reuse ;  /* 0x000000071c137220 */ /* 0x090fe20000410000 */
[-C--:B---3--:R-:W-:Y:S02]  /*2bb0*/  FMUL.FTZ R29, R24, R7.reuse ;  /* 0x00000007181d7220 */ /* 0x088fe40000410000 */
        /* <DEDUP_REMOVED lines=11> */
.L_x_26118:
[----:B------:R-:W-:Y:S05]  /*2c70*/  BSYNC.RECONVERGENT B1 ;  /* 0x0000000000017941 */ /* 0x000fea0003800200 */
.L_x_26117:
        /* <DEDUP_REMOVED lines=31> */
.L_x_26121:
[----:B------:R-:W-:Y:S05]  /*2e70*/  BSYNC.RECONVERGENT B1 ;  /* 0x0000000000017941 */ /* 0x000fea0003800200 */
.L_x_26120:
        /* <DEDUP_REMOVED lines=14> */
.L_x_26113:
[----:B------:R-:W-:Y:S05]  /*2f60*/  BSYNC.RECONVERGENT B0 ;  /* 0x0000000000007941 */ /* 0x000fea0003800200 */
.L_x_26112:
        /* <DEDUP_REMOVED lines=25> */
.L_x_26123:
[----:B---34-:R-:W-:Y:S05]  /*3100*/  BSYNC.RECONVERGENT B0 ;  /* 0x0000000000007941 */ /* 0x018fea0003800200 */
.L_x_26122:
[----:B------:R-:W-:Y:S01]  /*3110*/  BSSY.RECONVERGENT B0, `(.L_x_26124) ;  /* 0x00000af000007945 */ /* 0x000fe20003800200 */
[----:B-----5:R-:W-:Y:S02]  /*3120*/  CS2R R34, SRZ ;  /* 0x0000000000227805 */ /* 0x020fe4000001ff00 */
[----:B012---:R-:W-:Y:S01]  /*3130*/  CS2R R6, SRZ ;  /* 0x0000000000067805 */ /* 0x007fe2000001ff00 */
[----:B------:R-:W-:Y:S06]  /*3140*/  @P1 BRA `(.L_x_26125) ;  /* 0x0000000800ac1947 */ /* 0x000fec0003800000 */
[----:B------:R-:W0:Y:S01]  /*3150*/  I2F.RP R16, R0 ;  /* 0x0000000000107306 */ /* 0x000e220000209400 */
[----:B------:R-:W1:Y:S01]  /*3160*/  LDCU UR4, c[0x0][0x3c8] ;  /* 0x00007900ff0477ac */ /* 0x000e620008000800 */
[C---:B------:R-:W-:Y:S01]  /*3170*/  IMAD.WIDE.U32 R14, R18.reuse, 0x4, RZ ;  /* 0x00000004120e7825 */ /* 0x040fe200078e00ff */
[C---:B------:R-:W-:Y:S02]  /*3180*/  SHF.L.U32 R31, R5.reuse, 0x2, RZ ;  /* 0x00000002051f7819 */ /* 0x040fe400000006ff */
[----:B------:R-:W-:Y:S01]  /*3190*/  CS2R R34, SRZ ;  /* 0x0000000000227805 */ /* 0x000fe2000001ff00 */
[----:B------:R-:W2:Y:S01]  /*31a0*/  LDCU UR5, c[0x0][0x3fc] ;  /* 0x00007f80ff0577ac */ /* 0x000ea20008000800 */
[----:B------:R-:W-:Y:S01]  /*31b0*/  IMAD.SHL.U32 R6, R5, 0x10, RZ ;  /* 0x0000001005067824 */ /* 0x000fe200078e00ff */
[----:B------:R-:W-:Y:S01]  /*31c0*/  IADD3 R28, PT, PT, -R9, R18, RZ ;  /* 0x00000012091c7210 */ /* 0x000fe20007ffe1ff */
[----:B------:R-:W-:Y:S01]  /*31d0*/  IMAD R8, R11, 0x10, R8 ;  /* 0x000000100b087824 */ /* 0x000fe200078e0208 */
[----:B------:R-:W3:Y:S01]  /*31e0*/  LDCU.64 UR6, c[0x0][0x3b8] ;  /* 0x00007700ff0677ac */ /* 0x000ee20008000a00 */
[C---:B------:R-:W-:Y:S01]  /*31f0*/  LOP3.LUT R9, R31.reuse, 0xc, RZ, 0xc0, !PT ;  /* 0x0000000c1f097812 */ /* 0x040fe200078ec0ff */
[----:B------:R-:W-:Y:S01]  /*3200*/  VIADD R29, R18, 0x1 ;  /* 0x00000001121d7836 */ /* 0x000fe20000000000 */
[----:B------:R-:W-:Y:S01]  /*3210*/  LOP3.LUT R6, R6, 0x30, RZ, 0xe2, !PT ;  /* 0x0000003006067812 */ /* 0x000fe200078ee2ff */
[----:B------:R-:W-:Y:S01]  /*3220*/  VIADD R30, R8, 0x1 ;  /* 0x00000001081e7836 */ /* 0x000fe20000000000 */
[----:B------:R-:W-:Y:S01]  /*3230*/  LOP3.LUT R31, R31, 0x7c, RZ, 0xc0, !PT ;  /* 0x0000007c1f1f7812 */ /* 0x000fe200078ec0ff */
[----:B0-----:R-:W0:Y:S01]  /*3240*/  MUFU.RCP R16, R16 ;  /* 0x0000001000107308 */ /* 0x001e220000001000 */
[----:B------:R-:W-:Y:S01]  /*3250*/  LEA R6, R11, R6, 0x6 ;  /* 0x000000060b067211 */ /* 0x000fe200078e30ff */
[----:B------:R-:W-:Y:S01]  /*3260*/  IMAD.IADD R32, R30, 0x1, R9 ;  /* 0x000000011e207824 */ /* 0x000fe200078e0209 */
[----:B-1----:R-:W-:Y:S01]  /*3270*/  UIMAD UR4, UR16, UR4, URZ ;  /* 0x00000004100472a4 */ /* 0x002fe2000f8e02ff */
[----:B--2---:R-:W-:-:S05]  /*3280*/  MOV R33, UR5 ;  /* 0x0000000500217c02 */ /* 0x004fca0008000f00 */
[----:B------:R-:W-:Y:S02]  /*3290*/  MOV R13, UR4 ;  /* 0x00000004000d7c02 */ /* 0x000fe40008000f00 */
[----:B------:R-:W-:-:S03]  /*32a0*/  IADD3 R33, PT, PT, -R33, UR15, RZ ;  /* 0x0000000f21217c10 */ /* 0x000fc6000fffe1ff */
[----:B------:R-:W1:Y:S01]  /*32b0*/  LDCU UR4, c[0x0][0x3e0] ;  /* 0x00007c00ff0477ac */ /* 0x000e620008000800 */
[----:B------:R-:W-:Y:S01]  /*32c0*/  IMAD.WIDE R14, R13, 0x4, R14 ;  /* 0x000000040d0e7825 */ /* 0x000fe200078e020e */
[----:B------:R-:W-:-:S03]  /*32d0*/  IADD3 R13, PT, PT, R12, 0xa0, RZ ;  /* 0x000000a00c0d7810 */ /* 0x000fc60007ffe0ff */
[----:B0-----:R-:W-:Y:S01]  /*32e0*/  VIADD R7, R16, 0xffffffe ;  /* 0x0ffffffe10077836 */ /* 0x001fe20000000000 */
[----:B------:R-:W-:Y:S02]  /*32f0*/  LEA R13, R10, R13, 0x18 ;  /* 0x0000000d0a0d7211 */ /* 0x000fe400078ec0ff */
[----:B---3--:R-:W-:Y:S02]  /*3300*/  IADD3 R24, P0, PT, R14, UR6, RZ ;  /* 0x000000060e187c10 */ /* 0x008fe4000ff1e0ff */
[----:B------:R-:W-:Y:S01]  /*3310*/  IADD3 R25, PT, PT, R13, R6, RZ ;  /* 0x000000060d197210 */ /* 0x000fe20007ffe0ff */
[----:B------:R-:W0:Y:S01]  /*3320*/  F2I.FTZ.U32.TRUNC.NTZ R7, R7 ;  /* 0x0000000700077305 */ /* 0x000e22000021f000 */
[----:B------:R-:W-:Y:S01]  /*3330*/  IMAD.MOV.U32 R6, RZ, RZ, RZ ;  /* 0x000000ffff067224 */ /* 0x000fe200078e00ff */
[----:B------:R-:W-:Y:S01]  /*3340*/  IADD3.X R27, PT, PT, R15, UR7, RZ, P0, !PT ;  /* 0x000000070f1b7c10 */ /* 0x000fe200087fe4ff */
[----:B-1----:R-:W-:-:S04]  /*3350*/  UIMAD UR4, UR14, UR4, URZ ;  /* 0x000000040e0472a4 */ /* 0x002fc8000f8e02ff */
[----:B------:R-:W-:Y:S02]  /*3360*/  USHF.R.S32.HI UR5, URZ, 0x1f, UR4 ;  /* 0x0000001fff057899 */ /* 0x000fe40008011404 */
[----:B------:R-:W-:Y:S01]  /*3370*/  MOV R36, UR4 ;  /* 0x0000000400247c02 */ /* 0x000fe20008000f00 */
[----:B0-----:R-:W-:-:S03]  /*3380*/  IMAD.MOV R17, RZ, RZ, -R7 ;  /* 0x000000ffff117224 */ /* 0x001fc600078e0a07 */
[----:B------:R-:W-:Y:S02]  /*3390*/  IMAD.U32 R37, RZ, RZ, UR5 ;  /* 0x00000005ff257e24 */ /* 0x000fe4000f8e00ff */
[----:B------:R-:W-:-:S04]  /*33a0*/  IMAD R11, R17, R0, RZ ;  /* 0x00000000110b7224 */ /* 0x000fc800078e02ff */
[----:B------:R-:W-:Y:S01]  /*33b0*/  IMAD.HI.U32 R26, R7, R11, R6 ;  /* 0x0000000b071a7227 */ /* 0x000fe200078e0006 */
[----:B------:R-:W-:-:S07]  /*33c0*/  CS2R R6, SRZ ;  /* 0x0000000000067805 */ /* 0x000fce000001ff00 */
.L_x_26128:
        /* <DEDUP_REMOVED lines=22> */
[----:B------:R-:W-:-:S05]  /*3530*/  @P0 VIADD R12, R12, 0x1 ;  /* 0x000000010c0c0836 */ /* 0x000fca0000000000 */
[----:B------:R-:W-:Y:S02]  /*3540*/  @!P2 IADD3 R12, PT, PT, -R12, RZ, RZ ;  /* 0x000000ff0c0ca210 */ /* 0x000fe40007ffe1ff */
[----:B------:R-:W-:Y:S01]  /*3550*/  @!P1 LOP3.LUT R12, RZ, R8, RZ, 0x33, !PT ;  /* 0x00000008ff0c9212 */ /* 0x000fe200078e33ff */
[----:B0-----:R-:W-:Y:S01]  /*3560*/  IMAD.MOV R15, RZ, RZ, -R9 ;  /* 0x000000ffff0f7224 */ /* 0x001fe200078e0a09 */
[----:B------:R-:W-:Y:S01]  /*3570*/  ISETP.NE.AND P2, PT, R13, RZ, PT ;  /* 0x000000ff0d00720c */ /* 0x000fe20003f45270 */
[----:B------:R-:W-:Y:S01]  /*3580*/  IMAD.MOV.U32 R8, RZ, RZ, RZ ;  /* 0x000000ffff087224 */ /* 0x000fe200078e00ff */
[----:B------:R-:W-:Y:S01]  /*3590*/  IADD3 R11, PT, PT, R12, UR8, RZ ;  /* 0x000000080c0b7c10 */ /* 0x000fe2000fffe0ff */
[----:B------:R-:W-:-:S03]  /*35a0*/  IMAD R15, R15, R10, RZ ;  /* 0x0000000a0f0f7224 */ /* 0x000fc600078e02ff */
[----:B------:R-:W-:Y:S01]  /*35b0*/  IABS R14, R11 ;  /* 0x0000000b000e7213 */ /* 0x000fe20000000000 */
[----:B------:R-:W-:Y:S01]  /*35c0*/  IMAD.HI.U32 R8, R9, R15, R8 ;  /* 0x0000000f09087227 */ /* 0x000fe200078e0008 */
[----:B------:R-:W-:Y:S02]  /*35d0*/  ISETP.GE.AND P1, PT, R11, RZ, PT ;  /* 0x000000ff0b00720c */ /* 0x000fe40003f26270 */
[----:B------:R-:W-:-:S05]  /*35e0*/  MOV R9, R14 ;  /* 0x0000000e00097202 */ /* 0x000fca0000000f00 */
[----:B------:R-:W-:-:S04]  /*35f0*/  IMAD.HI.U32 R8, R8, R9, RZ ;  /* 0x0000000908087227 */ /* 0x000fc800078e00ff */
[----:B------:R-:W-:-:S04]  /*3600*/  IMAD.MOV R8, RZ, RZ, -R8 ;  /* 0x000000ffff087224 */ /* 0x000fc800078e0a08 */
[C---:B------:R-:W-:Y:S02]  /*3610*/  IMAD R9, R10.reuse, R8, R9 ;  /* 0x000000080a097224 */ /* 0x040fe400078e0209 */
[C---:B------:R-:W-:Y:S01]  /*3620*/  VIADD R8, R29.reuse, 0x3 ;  /* 0x000000031d087836 */ /* 0x040fe20000000000 */
        /* <DEDUP_REMOVED lines=20> */
[----:B------:R-:W3:Y:S01]  /*3770*/  LDG.E.128.CONSTANT R8, desc[UR12][R22.64+0x200] ;  /* 0x0002000c16087981 */ /* 0x000ee2000c1e9d00 */
[----:B------:R-:W-:Y:S01]  /*3780*/  ISETP.NE.AND P1, PT, R28, -0x1, PT ;  /* 0xffffffff1c00780c */ /* 0x000fe20003f25270 */
[----:B------:R-:W-:-:S12]  /*3790*/  VIADD R20, R32, 0xffffffff ;  /* 0xffffffff20147836 */ /* 0x000fd80000000000 */
[C---:B------:R-:W-:Y:S01]  /*37a0*/  @!P1 VIADD R15, R32.reuse, 0x1 ;  /* 0x00000001200f9836 */ /* 0x040fe20000000000 */
[C---:B------:R-:W-:Y:S02]  /*37b0*/  @!P1 IADD3 R14, PT, PT, R32.reuse, 0x2, RZ ;  /* 0x00000002200e9810 */ /* 0x040fe40007ffe0ff */
[----:B------:R-:W-:Y:S02]  /*37c0*/  @!P1 ISETP.GE.AND P4, PT, R32, UR20, PT ;  /* 0x0000001420009c0c */ /* 0x000fe4000bf86270 */
[----:B------:R-:W-:Y:S02]  /*37d0*/  @!P1 ISETP.GE.AND P5, PT, R15, UR20, PT ;  /* 0x000000140f009c0c */ /* 0x000fe4000bfa6270 */
[----:B------:R-:W-:Y:S02]  /*37e0*/  @!P1 ISETP.GE.AND P2, PT, R14, UR20, PT ;  /* 0x000000140e009c0c */ /* 0x000fe4000bf46270 */
[----:B------:R-:W0:Y:S01]  /*37f0*/  LDS.128 R12, [R25] ;  /* 0x00000000190c7984 */ /* 0x000e220000000c00 */
[----:B------:R-:W-:Y:S01]  /*3800*/  @!P1 ISETP.GE.AND P3, PT, R20, UR20, PT ;  /* 0x0000001414009c0c */ /* 0x000fe2000bf66270 */
[----:B------:R-:W-:Y:S01]  /*3810*/  @!P1 VIADD R21, R32, 0x2 ;  /* 0x0000000220159836 */ /* 0x000fe20000000000 */
[----:B--2---:R-:W-:-:S02]  /*3820*/  @!P1 FSEL R17, R17, RZ, !P4 ;  /* 0x000000ff11119208 */ /* 0x004fc40006000000 */
[----:B------:R-:W-:Y:S02]  /*3830*/  @!P1 FSEL R16, R16, RZ, !P3 ;  /* 0x000000ff10109208 */ /* 0x000fe40005800000 */
[----:B------:R-:W-:Y:S01]  /*3840*/  @!P1 ISETP.GE.AND P4, PT, R32, UR20, PT ;  /* 0x0000001420009c0c */ /* 0x000fe2000bf86270 */
[----:B0-----:R-:W-:Y:S01]  /*3850*/  FMUL.FTZ R17, R13, R17 ;  /* 0x000000110d117220 */ /* 0x001fe20000410000 */
[----:B------:R-:W-:Y:S02]  /*3860*/  @!P1 FSEL R18, R18, RZ, !P5 ;  /* 0x000000ff12129208 */ /* 0x000fe40006800000 */
[----:B------:R-:W-:Y:S01]  /*3870*/  @!P1 ISETP.GE.AND P3, PT, R20, UR20, PT ;  /* 0x0000001414009c0c */ /* 0x000fe2000bf66270 */
[----:B------:R-:W-:Y:S01]  /*3880*/  FFMA.FTZ R17, R12, R16, R17 ;  /* 0x000000100c117223 */ /* 0x000fe20000010011 */
[----:B------:R-:W-:Y:S02]  /*3890*/  @!P1 IADD3 R16, PT, PT, R32, 0x1, RZ ;  /* 0x0000000120109810 */ /* 0x000fe40007ffe0ff */
[----:B---3--:R-:W-:Y:S01]  /*38a0*/  @!P1 FSEL R9, R9, RZ, !P4 ;  /* 0x000000ff09099208 */ /* 0x008fe20006000000 */
[----:B------:R-:W-:Y:S01]  /*38b0*/  FFMA.FTZ R18, R14, R18, R17 ;  /* 0x000000120e127223 */ /* 0x000fe20000010011 */
[----:B------:R-:W-:Y:S01]  /*38c0*/  @!P1 ISETP.GE.AND P6, PT, R16, UR20, PT ;  /* 0x0000001410009c0c */ /* 0x000fe2000bfc6270 */
[----:B------:R-:W-:Y:S01]  /*38d0*/  @!P1 VIADD R16, R32, 0x2 ;  /* 0x0000000220109836 */ /* 0x000fe20000000000 */
[----:B------:R-:W-:Y:S01]  /*38e0*/  @!P1 FSEL R19, R19, RZ, !P2 ;  /* 0x000000ff13139208 */ /* 0x000fe20005000000 */
[----:B------:R-:W-:Y:S01]  /*38f0*/  FMUL.FTZ R9, R13, R9 ;  /* 0x000000090d097220 */ /* 0x000fe20000410000 */
[----:B------:R-:W-:-:S02]  /*3900*/  @!P1 FSEL R8, R8, RZ, !P3 ;  /* 0x000000ff08089208 */ /* 0x000fc40005800000 */
[----:B------:R-:W-:Y:S02]  /*3910*/  @!P1 ISETP.GE.AND P2, PT, R16, UR20, PT ;  /* 0x0000001410009c0c */ /* 0x000fe4000bf46270 */
[----:B------:R-:W-:Y:S01]  /*3920*/  @!P1 IADD3 R16, PT, PT, R32, 0x1, RZ ;  /* 0x0000000120109810 */ /* 0x000fe20007ffe0ff */
[----:B------:R-:W-:Y:S01]  /*3930*/  FFMA.FTZ R9, R12, R8, R9 ;  /* 0x000000080c097223 */ /* 0x000fe20000010009 */
[----:B------:R-:W-:Y:S02]  /*3940*/  FFMA.FTZ R8, R15, R19, R18 ;  /* 0x000000130f087223 */ /* 0x000fe40000010012 */
[----:B------:R-:W-:Y:S02]  /*3950*/  @!P1 ISETP.GE.AND P3, PT, R16, UR20, PT ;  /* 0x0000001410009c0c */ /* 0x000fe4000bf66270 */
[----:B------:R-:W2:Y:S01]  /*3960*/  LDG.E.128.CONSTANT R16, desc[UR12][R22.64+0x400] ;  /* 0x0004000c16107981 */ /* 0x000ea2000c1e9d00 */
[----:B------:R-:W-:Y:S02]  /*3970*/  @!P1 FSEL R10, R10, RZ, !P6 ;  /* 0x000000ff0a0a9208 */ /* 0x000fe40007000000 */
[----:B------:R-:W-:-:S02]  /*3980*/  @!P1 ISETP.GE.AND P4, PT, R21, UR20, PT ;  /* 0x0000001415009c0c */ /* 0x000fc4000bf86270 */
[C---:B------:R-:W-:Y:S02]  /*3990*/  @!P1 ISETP.GE.AND P5, PT, R20.reuse, UR20, PT ;  /* 0x0000001414009c0c */ /* 0x040fe4000bfa6270 */
[----:B------:R-:W-:Y:S02]  /*39a0*/  @!P1 ISETP.GE.AND P6, PT, R20, UR20, PT ;  /* 0x0000001414009c0c */ /* 0x000fe4000bfc6270 */
[----:B------:R-:W3:Y:S01]  /*39b0*/  LDG.E.128.CONSTANT R20, desc[UR12][R22.64+0x600] ;  /* 0x0006000c16147981 */ /* 0x000ee2000c1e9d00 */
[----:B------:R-:W-:Y:S01]  /*39c0*/  @!P1 FSEL R11, R11, RZ, !P2 ;  /* 0x000000ff0b0b9208 */ /* 0x000fe20005000000 */
[----:B------:R-:W-:Y:S01]  /*39d0*/  FFMA.FTZ R10, R14, R10, R9 ;  /* 0x0000000a0e0a7223 */ /* 0x000fe20000010009 */
[C---:B------:R-:W-:Y:S01]  /*39e0*/  @!P1 ISETP.GE.AND P2, PT, R32.reuse, UR20, PT ;  /* 0x0000001420009c0c */ /* 0x040fe2000bf46270 */
[----:B------:R-:W-:Y:S01]  /*39f0*/  FADD.FTZ R35, R35, R8 ;  /* 0x0000000823237221 */ /* 0x000fe20000010000 */
[----:B------:R-:W-:Y:S01]  /*3a00*/  @!P1 IADD3 R9, PT, PT, R32, 0x1, RZ ;  /* 0x0000000120099810 */ /* 0x000fe20007ffe0ff */
[----:B------:R-:W-:-:S04]  /*3a10*/  FFMA.FTZ R11, R15, R11, R10 ;  /* 0x0000000b0f0b7223 */ /* 0x000fc8000001000a */
[----:B------:R-:W-:Y:S01]  /*3a20*/  FADD.FTZ R34, R34, R11 ;  /* 0x0000000b22227221 */ /* 0x000fe20000010000 */
[----:B--2---:R-:W-:Y:S02]  /*3a30*/  @!P1 FSEL R17, R17, RZ, !P2 ;  /* 0x000000ff11119208 */ /* 0x004fe40005000000 */
[----:B------:R-:W-:Y:S02]  /*3a40*/  @!P1 ISETP.GE.AND P2, PT, R32, UR20, PT ;  /* 0x0000001420009c0c */ /* 0x000fe4000bf46270 */
[----:B------:R-:W-:Y:S01]  /*3a50*/  @!P1 FSEL R16, R16, RZ, !P5 ;  /* 0x000000ff10109208 */ /* 0x000fe20006800000 */
[----:B------:R-:W-:Y:S01]  /*3a60*/  FMUL.FTZ R17, R13, R17 ;  /* 0x000000110d117220 */ /* 0x000fe20000410000 */
[----:B------:R-:W-:Y:S02]  /*3a70*/  @!P1 FSEL R18, R18, RZ, !P3 ;  /* 0x000000ff12129208 */ /* 0x000fe40005800000 */
[----:B------:R-:W-:Y:S01]  /*3a80*/  @!P1 FSEL R19, R19, RZ, !P4 ;  /* 0x000000ff13139208 */ /* 0x000fe20006000000 */
[----:B------:R-:W-:Y:S01]  /*3a90*/  FFMA.FTZ R17, R12, R16, R17 ;  /* 0x000000100c117223 */ /* 0x000fe20000010011 */
[----:B---3--:R-:W-:-:S02]  /*3aa0*/  @!P1 FSEL R21, R21, RZ, !P2 ;  /* 0x000000ff15159208 */ /* 0x008fc40005000000 */
[----:B------:R-:W-:Y:S01]  /*3ab0*/  @!P1 ISETP.GE.AND P2, PT, R9, UR20, PT ;  /* 0x0000001409009c0c */ /* 0x000fe2000bf46270 */
[----:B------:R-:W-:Y:S01]  /*3ac0*/  @!P1 VIADD R9, R32, 0x2 ;  /* 0x0000000220099836 */ /* 0x000fe20000000000 */
[----:B------:R-:W-:Y:S01]  /*3ad0*/  @!P1 FSEL R20, R20, RZ, !P6 ;  /* 0x000000ff14149208 */ /* 0x000fe20007000000 */
[----:B------:R-:W-:Y:S01]  /*3ae0*/  FMUL.FTZ R13, R13, R21 ;  /* 0x000000150d0d7220 */ /* 0x000fe20000410000 */
[----:B------:R-:W-:Y:S01]  /*3af0*/  @!P1 FSEL R22, R22, RZ, !P2 ;  /* 0x000000ff16169208 */ /* 0x000fe20005000000 */
[----:B------:R-:W-:Y:S01]  /*3b00*/  FFMA.FTZ R18, R14, R18, R17 ;  /* 0x000000120e127223 */ /* 0x000fe20000010011 */
[----:B------:R-:W-:Y:S01]  /*3b10*/  @!P1 ISETP.GE.AND P3, PT, R9, UR20, PT ;  /* 0x0000001409009c0c */ /* 0x000fe2000bf66270 */
[----:B------:R-:W-:Y:S02]  /*3b20*/  FFMA.FTZ R13, R12, R20, R13 ;  /* 0x000000140c0d7223 */ /* 0x000fe4000001000d */
[----:B------:R-:W-:Y:S01]  /*3b30*/  FFMA.FTZ R19, R15, R19, R18 ;  /* 0x000000130f137223 */ /* 0x000fe20000010012 */
[----:B------:R-:W-:Y:S01]  /*3b40*/  @!P1 FSEL R23, R23, RZ, !P3 ;  /* 0x000000ff17179208 */ /* 0x000fe20005800000 */
[----:B------:R-:W-:-:S02]  /*3b50*/  FFMA.FTZ R14, R14, R22, R13 ;  /* 0x000000160e0e7223 */ /* 0x000fc4000001000d */
[----:B------:R-:W-:Y:S02]  /*3b60*/  FADD.FTZ R6, R6, R19 ;  /* 0x0000001306067221 */ /* 0x000fe40000010000 */
[----:B------:R-:W-:-:S04]  /*3b70*/  FFMA.FTZ R14, R15, R23, R14 ;  /* 0x000000170f0e7223 */ /* 0x000fc8000001000e */
[----:B------:R-:W-:-:S07]  /*3b80*/  FADD.FTZ R7, R7, R14 ;  /* 0x0000000e07077221 */ /* 0x000fce0000010000 */
.L_x_26127:
[----:B------:R-:W-:Y:S05]  /*3b90*/  BSYNC.RECONVERGENT B1 ;  /* 0x0000000000017941 */ /* 0x000fea0003800200 */
.L_x_26126:
[----:B------:R-:W-:Y:S01]  /*3ba0*/  IADD3 R24, P1, PT, R24, 0x10, RZ ;  /* 0x0000001018187810 */ /* 0x000fe20007f3e0ff */
[----:B------:R-:W-:Y:S01]  /*3bb0*/  VIADD R32, R32, 0x40 ;  /* 0x0000004020207836 */ /* 0x000fe20000000000 */
[----:B------:R-:W-:Y:S02]  /*3bc0*/  IADD3 R28, PT, PT, R28, 0x4, RZ ;  /* 0x000000041c1c7810 */ /* 0x000fe40007ffe0ff */
[----:B------:R-:W-:Y:S01]  /*3bd0*/  IADD3 R25, PT, PT, R25, 0x100, RZ ;  /* 0x0000010019197810 */ /* 0x000fe20007ffe0ff */
[----:B------:R-:W-:Y:S01]  /*3be0*/  IMAD.X R27, RZ, RZ, R27, P1 ;  /* 0x000000ffff1b7224 */ /* 0x000fe200008e061b */
[----:B------:R-:W-:Y:S07]  /*3bf0*/  @!P0 BRA `(.L_x_26128) ;  /* 0xfffffff400f48947 */ /* 0x000fee000383ffff */
.L_x_26125:
[----:B------:R-:W-:Y:S05]  /*3c00*/  BSYNC.RECONVERGENT B0 ;  /* 0x0000000000007941 */ /* 0x000fea0003800200 */
.L_x_26124:
[----:B------:R-:W0:Y:S01]  /*3c10*/  SHFL.BFLY PT, R0, R35, 0x2, 0x1f ;  /* 0x0c401f0023007f89 */ /* 0x000e2200000e0000 */
[----:B------:R-:W-:Y:S01]  /*3c20*/  BAR.SYNC.DEFER_BLOCKING 0x0 ;  /* 0x0000000000007b1d */ /* 0x000fe20000010000 */
[----:B------:R-:W-:Y:S02]  /*3c30*/  LOP3.LUT P1, RZ, R5, 0x3, RZ, 0xc0, !PT ;  /* 0x0000000305ff7812 */ /* 0x000fe4000782c0ff */
[----:B------:R-:W-:-:S03]  /*3c40*/  SHF.R.U32.HI R2, RZ, 0x2, R2 ;  /* 0x00000002ff027819 */ /* 0x000fc60000011602 */
[----:B------:R-:W-:Y:S01]  /*3c50*/  BSSY.RECONVERGENT B0, `(.L_x_26129) ;  /* 0x000001d000007945 */ /* 0x000fe20003800200 */
[----:B------:R-:W1:Y:S04]  /*3c60*/  SHFL.BFLY PT, R3, R34, 0x2, 0x1f ;  /* 0x0c401f0022037f89 */ /* 0x000e6800000e0000 */
[----:B------:R-:W2:Y:S04]  /*3c70*/  SHFL.BFLY PT, R9, R6, 0x2, 0x1f ;  /* 0x0c401f0006097f89 */ /* 0x000ea800000e0000 */
[----:B------:R-:W3:Y:S01]  /*3c80*/  SHFL.BFLY PT, R12, R7, 0x2, 0x1f ;  /* 0x0c401f00070c7f89 */ /* 0x000ee200000e0000 */
[----:B0-----:R-:W-:Y:S01]  /*3c90*/  FADD.FTZ R0, R0, R35 ;  /* 0x0000002300007221 */ /* 0x001fe20000010000 */
[----:B-1----:R-:W-:-:S04]  /*3ca0*/  FADD.FTZ R8, R3, R34 ;  /* 0x0000002203087221 */ /* 0x002fc80000010000 */
[----:B------:R-:W0:Y:S01]  /*3cb0*/  SHFL.BFLY PT, R3, R0, 0x1, 0x1f ;  /* 0x0c201f0000037f89 */ /* 0x000e2200000e0000 */
[----:B--2---:R-:W-:Y:S01]  /*3cc0*/  FADD.FTZ R10, R9, R6 ;  /* 0x00000006090a7221 */ /* 0x004fe20000010000 */
[----:B------:R-:W-:Y:S02]  /*3cd0*/  LOP3.LUT R6, R5, 0x3c0, RZ, 0xc0, !PT ;  /* 0x000003c005067812 */ /* 0x000fe400078ec0ff */
[----:B------:R-:W1:Y:S01]  /*3ce0*/  SHFL.BFLY PT, R9, R8, 0x1, 0x1f ;  /* 0x0c201f0008097f89 */ /* 0x000e6200000e0000 */
[----:B---3--:R-:W-:Y:S01]  /*3cf0*/  FADD.FTZ R12, R12, R7 ;  /* 0x000000070c0c7221 */ /* 0x008fe20000010000 */
[----:B------:R-:W-:Y:S02]  /*3d00*/  ISETP.NE.OR P0, PT, R6, 0x40, P1 ;  /* 0x000000400600780c */ /* 0x000fe40000f05670 */
[----:B------:R-:W2:Y:S04]  /*3d10*/  SHFL.BFLY PT, R11, R10, 0x1, 0x1f ;  /* 0x0c201f000a0b7f89 */ /* 0x000ea800000e0000 */
[----:B------:R-:W3:Y:S01]  /*3d20*/  SHFL.BFLY PT, R13, R12, 0x1, 0x1f ;  /* 0x0c201f000c0d7f89 */ /* 0x000ee200000e0000 */
[----:B0-----:R-:W-:Y:S01]  /*3d30*/  FADD.FTZ R7, R0, R3 ;  /* 0x0000000300077221 */ /* 0x001fe20000010000 */
[----:B------:R-:W-:Y:S01]  /*3d40*/  LOP3.LUT R0, R2, 0x3e0, R5, 0xf8, !PT ;  /* 0x000003e002007812 */ /* 0x000fe200078ef805 */
[----:B-1----:R-:W-:Y:S01]  /*3d50*/  FADD.FTZ R9, R8, R9 ;  /* 0x0000000908097221 */ /* 0x002fe20000010000 */
        /* <DEDUP_REMOVED lines=12> */
.L_x_26130:
[----:B------:R-:W-:Y:S05]  /*3e20*/  BSYNC.RECONVERGENT B0 ;  /* 0x0000000000007941 */ /* 0x000fea0003800200 */
.L_x_26129:
        /* <DEDUP_REMOVED lines=41> */
[----:B----4-:R-:W-:-:S04]  /*40c0*/  @!P0 FADD.FTZ R13, R13, R10 ;  /* 0x0000000a0d0d8221 */ /* 0x010fc80000010000 */
        /* <DEDUP_REMOVED lines=9> */
.L_x_26099:
        /* <DEDUP_REMOVED lines=8> */
.L_x_26132:
[----:B------:R-:W-:Y:S05]  /*41e0*/  BSYNC B2 ;  /* 0x0000000000027941 */ /* 0x000fea0003800000 */
.L_x_26131:
[----:B------:R-:W-:Y:S01]  /*41f0*/  MOV R9, R12 ;  /* 0x0000000c00097202 */ /* 0x000fe20000000f00 */
[----:B------:R-:W-:Y:S06]  /*4200*/  BRA `(.L_x_26133) ;  /* 0xffffffd000207947 */ /* 0x000fec000383ffff */
.L_x_26101:
[----:B------:R-:W-:Y:S01]  /*4210*/  HFMA2 R17, -RZ, RZ, 0, 9.5367431640625e-07 ;  /* 0x00000010ff117431 */ /* 0x000fe200000001ff */
[----:B------:R-:W-:Y:S01]  /*4220*/  BSSY B0, `(.L_x_26134) ;  /* 0x0000007000007945 */ /* 0x000fe20003800000 */
[----:B------:R-:W-:Y:S01]  /*4230*/  IMAD.MOV.U32 R10, RZ, RZ, R31 ;  /* 0x000000ffff0a7224 */ /* 0x000fe200078e001f */
[----:B------:R-:W-:Y:S01]  /*4240*/  MOV R16, 0xffffffff ;  /* 0xffffffff00107802 */ /* 0x000fe20000000f00 */
[----:B------:R-:W-:-:S07]  /*4250*/  IMAD.MOV.U32 R19, RZ, RZ, 0x1f ;  /* 0x0000001fff137424 */ /* 0x000fce00078e00ff */
[----:B0----5:R-:W-:Y:S05]  /*4260*/  WARPSYNC.COLLECTIVE R16, `(.L_x_26135) ;  /* 0x0000000010087348 */ /* 0x021fea0003c00000 */
[----:B------:R1:W2:Y:S02]  /*4270*/  SHFL.BFLY P2, R12, R10, R17, R19 ;  /* 0x0c0000110a0c7389 */ /* 0x0002a40000040013 */
[----:B012--5:R-:W-:Y:S05]  /*4280*/  ENDCOLLECTIVE ;  /* 0x000000000000791b */ /* 0x027fea0003800000 */
.L_x_26135:
[----:B------:R-:W-:Y:S05]  /*4290*/  BSYNC B0 ;  /* 0x0000000000007941 */ /* 0x000fea0003800000 */
.L_x_26134:
        /* <DEDUP_REMOVED lines=8> */
.L_x_26136:
[----:B------:R-:W-:Y:S02]  /*4320*/  IMAD.MOV.U32 R17, RZ, RZ, 0x4 ;  /* 0x00000004ff117424 */ /* 0x000fe400078e00ff */
[----:B------:R-:W-:-:S05]  /*4330*/  IMAD.MOV.U32 R13, RZ, RZ, R12 ;  /* 0x000000ffff0d7224 */ /* 0x000fca00078e000c */
[----:B------:R-:W-:-:S04]  /*4340*/  FMNMX.FTZ R13, R10, R13, !PT ;  /* 0x0000000d0a0d7209 */ /* 0x000fc80007810000 */
[----:B------:R-:W-:-:S07]  /*4350*/  MOV R10, R13 ;  /* 0x0000000d000a7202 */ /* 0x000fce0000000f00 */
[----:B------:R-:W-:Y:S05]  /*4360*/  WARPSYNC.COLLECTIVE R16, `(.L_x_26137) ;  /* 0x0000000010087348 */ /* 0x000fea0003c00000 */
[----:B------:R0:W1:Y:S02]  /*4370*/  SHFL.BFLY P2, R12, R10, R17, R19 ;  /* 0x0c0000110a0c7389 */ /* 0x0000640000040013 */
[----:B01----:R-:W-:Y:S05]  /*4380*/  ENDCOLLECTIVE ;  /* 0x000000000000791b */ /* 0x003fea0003800000 */
.L_x_26137:
[----:B------:R-:W-:Y:S01]  /*4390*/  IMAD.MOV.U32 R17, RZ, RZ, 0x2 ;  /* 0x00000002ff117424 */ /* 0x000fe200078e00ff */
[----:B------:R-:W-:-:S04]  /*43a0*/  FMNMX.FTZ R14, R13, R12, !PT ;  /* 0x0000000c0d0e7209 */ /* 0x000fc80007810000 */
[----:B------:R-:W-:-:S07]  /*43b0*/  MOV R10, R14 ;  /* 0x0000000e000a7202 */ /* 0x000fce0000000f00 */
[----:B------:R-:W-:Y:S05]  /*43c0*/  WARPSYNC.COLLECTIVE R16, `(.L_x_26138) ;  /* 0x0000000010087348 */ /* 0x000fea0003c00000 */
[----:B------:R0:W1:Y:S02]  /*43d0*/  SHFL.BFLY P2, R12, R10, R17, R19 ;  /* 0x0c0000110a0c7389 */ /* 0x0000640000040013 */
[----:B01----:R-:W-:Y:S05]  /*43e0*/  ENDCOLLECTIVE ;  /* 0x000000000000791b */ /* 0x003fea0003800000 */
.L_x_26138:
[----:B------:R-:W-:Y:S01]  /*43f0*/  MOV R15, R12 ;  /* 0x0000000c000f7202 */ /* 0x000fe20000000f00 */
[----:B------:R-:W-:Y:S06]  /*4400*/  BRA `(.L_x_26139) ;  /* 0xffffffd000747947 */ /* 0x000fec000383ffff */
.L_x_26140:
        /* <DEDUP_REMOVED lines=15> */
.L_x_27730:


//--------------------- .text._ZN4vllm25paged_attention_v2_kernelIffLi256ELi8ELi128ELNS_18Fp8KVCacheDataTypeE0ELb0ELi512EEEvPfS2_PT_PKS3_PKT0_S9_ifPKiSB_iPKfiiiSD_SD_iiiii --------------------------
	.section	.text._ZN4vllm25paged_attention_v2_kernelIffLi256ELi8ELi128ELNS_18Fp8KVCacheDataTypeE0ELb0ELi512EEEvPfS2_PT_PKS3_PKT0_S9_ifPKiSB_iPKfiiiSD_SD_iiiii,"ax",@progbits
	.align	128
        .global         _ZN4vllm25paged_attention_v2_kernelIffLi256ELi8ELi128ELNS_18Fp8KVCacheDataTypeE0ELb0ELi512EEEvPfS2_PT_PKS3_PKT0_S9_ifPKiSB_iPKfiiiSD_SD_iiiii
        .type           _ZN4vllm25paged_attention_v2_kernelIffLi256ELi8ELi128ELNS_18Fp8KVCacheDataTypeE0ELb0ELi512EEEvPfS2_PT_PKS3_PKT0_S9_ifPKiSB_iPKfiiiSD_SD_iiiii,@function
        .size           _ZN4vllm25paged_attention_v2_kernelIffLi256ELi8ELi128ELNS_18Fp8KVCacheDataTypeE0ELb0ELi512EEEvPfS2_PT_PKS3_PKT0_S9_ifPKiSB_iPKfiiiSD_SD_iiiii,(.L_x_27731 - _ZN4vllm25paged_attention_v2_kernelIffLi256ELi8ELi128ELNS_18Fp8KVCacheDataTypeE0ELb0ELi512EEEvPfS2_PT_PKS3_PKT0_S9_ifPKiSB_iPKfiiiSD_SD_iiiii)
        .other          _ZN4vllm25paged_attention_v2_kernelIffLi256ELi8ELi128ELNS_18Fp8KVCacheDataTypeE0ELb0ELi512EEEvPfS2_PT_PKS3_PKT0_S9_ifPKiSB_iPKfiiiSD_SD_iiiii,@"STO_CUDA_ENTRY STV_DEFAULT"
_ZN4vllm25paged_attention_v2_kernelIffLi256ELi8ELi128ELNS_18Fp8KVCacheDataTypeE0ELb0ELi512EEEvPfS2_PT_PKS3_PKT0_S9_ifPKiSB_iPKfiiiSD_SD_iiiii:
.text._ZN4vllm25paged_attention_v2_kernelIffLi256ELi8ELi128ELNS_18Fp8KVCacheDataTypeE0ELb0ELi512EEEvPfS2_PT_PKS3_PKT0_S9_ifPKiSB_iPKfiiiSD_SD_iiiii:
        /* <DEDUP_REMOVED lines=10> */
[----:B------:R-:W0:Y:S01]  /*00a0*/  LDC R15, c[0x0][0x3b0] ;  /* 0x0000ec00ff0f7b82 */ /* 0x000e220000000800 */
[----:B------:R-:W1:Y:S01]  /*00b0*/  S2R R9, SR_CTAID.X ;  /* 0x0000000000097919 */ /* 0x000e620000002500 */
[----:B------:R-:W-:-:S06]  /*00c0*/  HFMA2 R74, -RZ, RZ, 0, 0 ;  /* 0x00000000ff4a7431 */ /* 0x000fcc00000001ff */
[----:B------:R-:W2:Y:S08]  /*00d0*/  LDC.64 R4, c[0x0][0x3d0] ;  /* 0x0000f400ff047b82 */ /* 0x000eb00000000a00 */
[----:B------:R-:W3:Y:S01]  /*00e0*/  LDC R2, c[0x0][0x370] ;  /* 0x0000dc00ff027b82 */ /* 0x000ee20000000800 */
[----:B------:R-:W4:Y:S07]  /*00f0*/  S2R R75, SR_TID.X ;  /* 0x00000000004b7919 */ /* 0x000f2e0000002100 */
[----:B------:R-:W4:Y:S01]  /*0100*/  S2UR UR7, SR_CgaCtaId ;  /* 0x00000000000779c3 */ /* 0x000f220000008800 */
[----:B0-----:R-:W-:Y:S01]  /*0110*/  IABS R13, R15 ;  /* 0x0000000f000d7213 */ /* 0x001fe20000000000 */
[----:B------:R-:W-:Y:S01]  /*0120*/  UMOV UR5, 0x400 ;  /* 0x0000040000057882 */ /* 0x000fe20000000000 */
[----:B------:R-:W0:Y:S02]  /*0130*/  LDCU UR13, c[0x0][0x3dc] ;  /* 0x00007b80ff0d77ac */ /* 0x000e240008000800 */
[----:B------:R-:W1:Y:S01]  /*0140*/  I2F.RP R0, R13 ;  /* 0x0000000d00007306 */ /* 0x000e620000209400 */
[----:B------:R-:W0:Y:S01]  /*0150*/  LDCU UR16, c[0x0][0x3b4] ;  /* 0x00007680ff1077ac */ /* 0x000e220008000800 */
[----:B--2---:R-:W-:-:S04]  /*0160*/  ISETP.NE.U32.AND P0, PT, R4, RZ, PT ;  /* 0x000000ff0400720c */ /* 0x004fc80003f05070 */
[----:B------:R-:W-:Y:S02]  /*0170*/  ISETP.NE.AND.EX P0, PT, R5, RZ, PT, P0 ;  /* 0x000000ff0500720c */ /* 0x000fe40003f05300 */
[----:B-1----:R-:W1:Y:S11]  /*0180*/  MUFU.RCP R0, R0 ;  /* 0x0000000000007308 */ /* 0x002e760000001000 */
[----:B------:R-:W2:Y:S01]  /*0190*/  @P0 LDC.64 R4, c[0x0][0x3d0] ;  /* 0x0000f400ff040b82 */ /* 0x000ea20000000a00 */
[----:B-1----:R-:W-:-:S04]  /*01a0*/  VIADD R6, R0, 0xffffffe ;  /* 0x0ffffffe00067836 */ /* 0x002fc80000000000 */
[----:B------:R1:W3:Y:S01]  /*01b0*/  F2I.FTZ.U32.TRUNC.NTZ R7, R6 ;  /* 0x0000000600077305 */ /* 0x0002e2000021f000 */
[----:B--2---:R-:W-:Y:S01]  /*01c0*/  @P0 IMAD.WIDE.U32 R4, R9, 0x4, R4 ;  /* 0x0000000409040825 */ /* 0x004fe200078e0004 */
[----:B-1----:R-:W-:-:S04]  /*01d0*/  MOV R6, RZ ;  /* 0x000000ff00067202 */ /* 0x002fc80000000f00 */
[----:B------:R1:W5:Y:S01]  /*01e0*/  @P0 LDG.E.CONSTANT R74, desc[UR8][R4.64] ;  /* 0x00000008044a0981 */ /* 0x000362000c1e9900 */
[C---:B----4-:R-:W-:Y:S01]  /*01f0*/  ISETP.GT.U32.AND P3, PT, R75.reuse, 0xff, PT ;  /* 0x000000ff4b00780c */ /* 0x050fe20003f64070 */
[----:B------:R-:W-:Y:S01]  /*0200*/  IMAD.SHL.U32 R70, R75, 0x100, RZ ;  /* 0x000001004b467824 */ /* 0x000fe200078e00ff */
[----:B---3--:R-:W-:Y:S01]  /*0210*/  IADD3 R8, PT, PT, RZ, -R7, RZ ;  /* 0x80000007ff087210 */ /* 0x008fe20007ffe0ff */
[----:B------:R-:W-:Y:S01]  /*0220*/  ULEA UR6, UR7, UR5, 0x18 ;  /* 0x0000000507067291 */ /* 0x000fe2000f8ec0ff */
[----:B------:R-:W-:Y:S02]  /*0230*/  BSSY.RECONVERGENT B0, `(.L_x_26141) ;  /* 0x0000045000007945 */ /* 0x000fe40003800200 */
[----:B------:R-:W-:Y:S01]  /*0240*/  LOP3.LUT R70, R70, 0x300, RZ, 0xc0, !PT ;  /* 0x0000030046467812 */ /* 0x000fe200078ec0ff */
[----:B-1----:R-:W-:Y:S01]  /*0250*/  IMAD R5, R8, R13, RZ ;  /* 0x0000000d08057224 */ /* 0x002fe200078e02ff */
[----:B------:R-:W-:-:S03]  /*0260*/  IABS R4, R2 ;  /* 0x0000000200047213 */ /* 0x000fc60000000000 */
        /* <DEDUP_REMOVED lines=13> */
[----:B------:R-:W-:Y:S02]  /*0340*/  @!P2 IADD3 R14, PT, PT, -R14, RZ, RZ ;  /* 0x000000ff0e0ea210 */ /* 0x000fe40007ffe1ff */
[----:B------:R-:W-:-:S04]  /*0350*/  @!P1 LOP3.LUT R14, RZ, R15, RZ, 0x33, !PT ;  /* 0x0000000fff0e9212 */ /* 0x000fc800078e33ff */
[-C--:B------:R-:W-:Y:S02]  /*0360*/  IABS R7, R14.reuse ;  /* 0x0000000e00077213 */ /* 0x080fe40000000000 */
[----:B------:R-:W-:Y:S02]  /*0370*/  IABS R6, R14 ;  /* 0x0000000e00067213 */ /* 0x000fe40000000000 */
[----:B------:R-:W1:Y:S08]  /*0380*/  I2F.RP R0, R7 ;  /* 0x0000000700007306 */ /* 0x000e700000209400 */
[----:B-1----:R-:W1:Y:S02]  /*0390*/  MUFU.RCP R0, R0 ;  /* 0x0000000000007308 */ /* 0x002e640000001000 */
[----:B-1----:R-:W-:-:S06]  /*03a0*/  VIADD R4, R0, 0xffffffe ;  /* 0x0ffffffe00047836 */ /* 0x002fcc0000000000 */
[----:B------:R1:W2:Y:S02]  /*03b0*/  F2I.FTZ.U32.TRUNC.NTZ R5, R4 ;  /* 0x0000000400057305 */ /* 0x0002a4000021f000 */
[----:B-1----:R-:W-:Y:S01]  /*03c0*/  HFMA2 R4, -RZ, RZ, 0, 0 ;  /* 0x00000000ff047431 */ /* 0x002fe200000001ff */
[----:B--2---:R-:W-:-:S05]  /*03d0*/  IADD3 R2, PT, PT, RZ, -R5, RZ ;  /* 0x80000005ff027210 */ /* 0x004fca0007ffe0ff */
[----:B------:R-:W-:Y:S01]  /*03e0*/  IMAD R13, R2, R7, RZ ;  /* 0x00000007020d7224 */ /* 0x000fe200078e02ff */
[----:B------:R-:W-:-:S03]  /*03f0*/  IABS R2, R9 ;  /* 0x0000000900027213 */ /* 0x000fc60000000000 */
[----:B------:R-:W-:Y:S02]  /*0400*/  IMAD.HI.U32 R5, R5, R13, R4 ;  /* 0x0000000d05057227 */ /* 0x000fe400078e0004 */
[----:B------:R-:W1:Y:S02]  /*0410*/  LDC R4, c[0x0][0x3d8] ;  /* 0x0000f600ff047b82 */ /* 0x000e640000000800 */
[----:B------:R-:W-:Y:S02]  /*0420*/  IMAD.MOV R13, RZ, RZ, -R6 ;  /* 0x000000ffff0d7224 */ /* 0x000fe400078e0a06 */
[----:B------:R-:W-:Y:S01]  /*0430*/  IMAD.HI.U32 R90, R5, R2, RZ ;  /* 0x00000002055a7227 */ /* 0x000fe200078e00ff */
[----:B------:R-:W-:-:S03]  /*0440*/  LEA R5, R11, 0x40, 0x6 ;  /* 0x000000400b057811 */ /* 0x000fc600078e30ff */
[----:B------:R-:W-:Y:S01]  /*0450*/  IMAD R0, R90, R13, R2 ;  /* 0x0000000d5a007224 */ /* 0x000fe200078e0202 */
[----:B------:R-:W-:-:S04]  /*0460*/  LOP3.LUT R2, R9, R14, RZ, 0x3c, !PT ;  /* 0x0000000e09027212 */ /* 0x000fc800078e3cff */
[----:B------:R-:W-:Y:S02]  /*0470*/  ISETP.GT.U32.AND P2, PT, R7, R0, PT ;  /* 0x000000000700720c */ /* 0x000fe40003f44070 */
[----:B------:R-:W-:Y:S02]  /*0480*/  ISETP.GE.AND P0, PT, R2, RZ, PT ;  /* 0x000000ff0200720c */ /* 0x000fe40003f06270 */
[----:B------:R-:W-:Y:S01]  /*0490*/  SHF.R.U32.HI R2, RZ, 0x2, R75 ;  /* 0x00000002ff027819 */ /* 0x000fe2000001164b */
[----:B-1----:R-:W-:-:S08]  /*04a0*/  IMAD R4, R71, R4, RZ ;  /* 0x0000000447047224 */ /* 0x002fd000078e02ff */
[----:B------:R-:W-:-:S04]  /*04b0*/  @!P2 IADD3 R0, PT, PT, R0, -R7, RZ ;  /* 0x800000070000a210 */ /* 0x000fc80007ffe0ff */
[----:B------:R-:W-:Y:S02]  /*04c0*/  ISETP.GE.U32.AND P1, PT, R0, R7, PT ;  /* 0x000000070000720c */ /* 0x000fe40003f26070 */
[----:B------:R-:W-:Y:S02]  /*04d0*/  IADD3 R0, PT, PT, R88, 0x7, RZ ;  /* 0x0000000758007810 */ /* 0x000fe40007ffe0ff */
[----:B------:R-:W-:Y:S02]  /*04e0*/  LEA R7, P4, R9, R4, 0x8 ;  /* 0x0000000409077211 */ /* 0x000fe400078840ff */
[----:B------:R-:W-:Y:S02]  /*04f0*/  SHF.R.U32.HI R0, RZ, 0x3, R0 ;  /* 0x00000003ff007819 */ /* 0x000fe40000011600 */
[----:B------:R-:W-:Y:S02]  /*0500*/  LEA.HI.X.SX32 R10, R4, RZ, 0x1, P4 ;  /* 0x000000ff040a7211 */ /* 0x000fe400020f0eff */
[----:B------:R-:W-:-:S02]  /*0510*/  VIMNMX.U32 R86, PT, PT, R0, R5, PT ;  /* 0x0000000500567248 */ /* 0x000fc40003fe0000 */
[----:B------:R-:W-:Y:S01]  /*0520*/  IADD3 R0, PT, PT, R70, UR6, RZ ;  /* 0x0000000646007c10 */ /* 0x000fe2000fffe0ff */
[----:B0-----:R-:W-:Y:S06]  /*0530*/  @P3 BRA `(.L_x_26142) ;  /* 0x0000000000503947 */ /* 0x001fec0003800000 */
[C---:B------:R-:W-:Y:S01]  /*0540*/  ISETP.GT.U32.AND P3, PT, R75.reuse, 0x7f, PT ;  /* 0x0000007f4b00780c */ /* 0x040fe20003f64070 */
[----:B------:R-:W0:Y:S01]  /*0550*/  LDCU.64 UR10, c[0x0][0x398] ;  /* 0x00007300ff0a77ac */ /* 0x000e220008000a00 */
[----:B------:R-:W-:Y:S02]  /*0560*/  SHF.L.U32 R8, R2, 0x2, RZ ;  /* 0x0000000202087819 */ /* 0x000fe400000006ff */
[----:B------:R-:W-:-:S04]  /*0570*/  LOP3.LUT R4, R75, 0xfc, RZ, 0xc0, !PT ;  /* 0x000000fc4b047812 */ /* 0x000fc800078ec0ff */
[----:B------:R-:W-:-:S04]  /*0580*/  LOP3.LUT R4, R4, 0x3, R75, 0xf8, !PT ;  /* 0x0000000304047812 */ /* 0x000fc800078ef84b */
[----:B------:R-:W-:Y:S02]  /*0590*/  IADD3 R9, P4, PT, R4, R7, RZ ;  /* 0x0000000704097210 */ /* 0x000fe40007f9e0ff */
[----:B------:R-:W-:Y:S02]  /*05a0*/  @!P3 LOP3.LUT R5, R8, 0x3, R75, 0xf8, !PT ;  /* 0x000000030805b812 */ /* 0x000fe400078ef84b */
[----:B------:R-:W-:-:S03]  /*05b0*/  IADD3.X R12, PT, PT, RZ, R10, RZ, P4, !PT ;  /* 0x0000000aff0c7210 */ /* 0x000fc600027fe4ff */
[----:B------:R-:W-:Y:S01]  /*05c0*/  @!P3 VIADD R5, R5, 0x80 ;  /* 0x000000800505b836 */ /* 0x000fe20000000000 */
[----:B0-----:R-:W-:-:S04]  /*05d0*/  LEA R4, P4, R9, UR10, 0x2 ;  /* 0x0000000a09047c11 */ /* 0x001fc8000f8810ff */
[----:B------:R-:W-:Y:S02]  /*05e0*/  @!P3 IADD3 R7, P5, PT, R5, R7, RZ ;  /* 0x000000070507b210 */ /* 0x000fe40007fbe0ff */
[----:B------:R-:W-:Y:S02]  /*05f0*/  LEA.HI.X R5, R9, UR11, R12, 0x2, P4 ;  /* 0x0000000b09057c11 */ /* 0x000fe4000a0f140c */
[----:B------:R-:W-:Y:S02]  /*0600*/  @!P3 IADD3.X R10, PT, PT, RZ, R10, RZ, P5, !PT ;  /* 0x0000000aff0ab210 */ /* 0x000fe40002ffe4ff */
[C---:B------:R-:W-:Y:S01]  /*0610*/  @!P3 LEA R6, P5, R7.reuse, UR10, 0x2 ;  /* 0x0000000a0706bc11 */ /* 0x040fe2000f8a10ff */
[----:B------:R-:W2:Y:S03]  /*0620*/  LDG.E.CONSTANT R4, desc[UR8][R4.64] ;  /* 0x0000000804047981 */ /* 0x000ea6000c1e9900 */
[----:B------:R-:W-:-:S05]  /*0630*/  @!P3 LEA.HI.X R7, R7, UR11, R10, 0x2, P5 ;  /* 0x0000000b0707bc11 */ /* 0x000fca000a8f140a */
[----:B------:R-:W3:Y:S01]  /*0640*/  @!P3 LDG.E.CONSTANT R6, desc[UR8][R6.64] ;  /* 0x000000080606b981 */ /* 0x000ee2000c1e9900 */
[----:B------:R-:W-:-:S05]  /*0650*/  IMAD.IADD R9, R0, 0x1, R8 ;  /* 0x0000000100097824 */ /* 0x000fca00078e0208 */
[----:B--2---:R0:W-:Y:S04]  /*0660*/  STS [R9], R4 ;  /* 0x0000000409007388 */ /* 0x0041e80000000800 */
[----:B---3--:R0:W-:Y:S02]  /*0670*/  @!P3 STS [R9+0x80], R6 ;  /* 0x000080060900b388 */ /* 0x0081e40000000800 */
.L_x_26142:
[----:B------:R-:W-:Y:S05]  /*0680*/  BSYNC.RECONVERGENT B0 ;  /* 0x0000000000007941 */ /* 0x000fea0003800200 */
.L_x_26141:
[----:B------:R-:W-:Y:S01]  /*0690*/  SHF.R.U32.HI R72, RZ, 0x5, R75 ;  /* 0x00000005ff487819 */ /* 0x000fe2000001164b */
[----:B------:R-:W1:Y:S01]  /*06a0*/  LDCU UR4, c[0x0][0x3c8] ;  /* 0x00007900ff0477ac */ /* 0x000e620008000800 */
[----:B------:R-:W-:Y:S01]  /*06b0*/  @!P2 IADD3 R90, PT, PT, R90, 0x1, RZ ;  /* 0x000000015a5aa810 */ /* 0x000fe20007ffe0ff */
[C---:B------:R-:W-:Y:S01]  /*06c0*/  IMAD R0, R11.reuse, -0x40, R86 ;  /* 0xffffffc00b007824 */ /* 0x040fe200078e0256 */
[----:B------:R-:W-:Y:S01]  /*06d0*/  ISETP.NE.AND P2, PT, R14, RZ, PT ;  /* 0x000000ff0e00720c */ /* 0x000fe20003f45270 */
[----:B------:R-:W-:Y:S01]  /*06e0*/  IMAD R77, R11, 0x40, R72 ;  /* 0x000000400b4d7824 */ /* 0x000fe200078e0248 */
[----:B------:R-:W-:Y:S01]  /*06f0*/  @P1 IADD3 R90, PT, PT, R90, 0x1, RZ ;  /* 0x000000015a5a1810 */ /* 0x000fe20007ffe0ff */
[----:B------:R-:W2:Y:S01]  /*0700*/  LDCU.64 UR14, c[0x0][0x3a0] ;  /* 0x00007400ff0e77ac */ /* 0x000ea20008000a00 */
[----:B------:R-:W-:Y:S01]  /*0710*/  LEA R5, R0, R3, 0x3 ;  /* 0x0000000300057211 */ /* 0x000fe200078e18ff */
[----:B------:R-:W-:Y:S01]  /*0720*/  BSSY B0, `(.L_x_26143) ;  /* 0x00000ce000007945 */ /* 0x000fe20003800000 */
[----:B------:R-:W-:Y:S01]  /*0730*/  @!P0 IADD3 R90, PT, PT, -R90, RZ, RZ ;  /* 0x000000ff5a5a8210 */ /* 0x000fe20007ffe1ff */
[----:B------:R-:W-:Y:S01]  /*0740*/  IMAD.MOV.U32 R76, RZ, RZ, -0x800001 ;  /* 0xff7fffffff4c7424 */ /* 0x000fe200078e00ff */
[----:B------:R-:W-:Y:S01]  /*0750*/  BAR.SYNC.DEFER_BLOCKING 0x0 ;  /* 0x0000000000007b1d */ /* 0x000fe20000010000 */
[----:B------:R-:W-:-:S02]  /*0760*/  ISETP.GE.U32.AND P0, PT, R77, R86, PT ;  /* 0x000000564d00720c */ /* 0x000fc40003f06070 */
[----:B------:R-:W-:Y:S02]  /*0770*/  VIMNMX R0, PT, PT, R88, R5, PT ;  /* 0x0000000558007248 */ /* 0x000fe40003fe0100 */
[----:B------:R-:W-:Y:S01]  /*0780*/  @!P2 LOP3.LUT R90, RZ, R14, RZ, 0x33, !PT ;  /* 0x0000000eff5aa212 */ /* 0x000fe200078e33ff */
[----:B-1----:R-:W-:-:S08]  /*0790*/  IMAD R71, R71, UR4, RZ ;  /* 0x0000000447477c24 */ /* 0x002fd0000f8e02ff */
[----:B--2---:R-:W-:Y:S05]  /*07a0*/  @P0 BRA `(.L_x_26144) ;  /* 0x0000000c00140947 */ /* 0x004fea0003800000 */
[----:B0-----:R0:W1:Y:S01]  /*07b0*/  LDS.128 R4, [R70+UR6] ;  /* 0x0000000646047984 */ /* 0x0010620008000c00 */
[----:B------:R-:W2:Y:S01]  /*07c0*/  LDCU UR12, c[0x0][0x3e0] ;  /* 0x00007c00ff0c77ac */ /* 0x000ea20008000800 */
[----:B------:R-:W-:Y:S01]  /*07d0*/  IMAD.WIDE.U32 R68, R77, 0x4, RZ ;  /* 0x000000044d447825 */ /* 0x000fe200078e00ff */
[----:B------:R-:W-:Y:S01]  /*07e0*/  SHF.L.U32 R73, R2, 0x2, RZ ;  /* 0x0000000202497819 */ /* 0x000fe200000006ff */
[----:B------:R0:W3:Y:S01]  /*07f0*/  LDS.128 R8, [R70+UR6+0x10] ;  /* 0x0000100646087984 */ /* 0x0000e20008000c00 */
[----:B------:R-:W4:Y:S01]  /*0800*/  LDCU.64 UR10, c[0x0][0x3b8] ;  /* 0x00007700ff0a77ac */ /* 0x000f220008000a00 */
[----:B------:R-:W-:Y:S02]  /*0810*/  LEA R3, R72, R3, 0x3 ;  /* 0x0000000348037211 */ /* 0x000fe400078e18ff */
[----:B------:R0:W0:Y:S01]  /*0820*/  LDS.128 R12, [R70+UR6+0x20] ;  /* 0x00002006460c7984 */ /* 0x0000220008000c00 */
[----:B------:R-:W-:Y:S01]  /*0830*/  LOP3.LUT R2, R2, 0x7, RZ, 0xc0, !PT ;  /* 0x0000000702027812 */ /* 0x000fe200078ec0ff */
[----:B------:R-:W-:Y:S01]  /*0840*/  IMAD.WIDE R68, R71, 0x4, R68 ;  /* 0x0000000447447825 */ /* 0x000fe200078e0244 */
[----:B------:R-:W-:Y:S01]  /*0850*/  UIADD3 UR4, UPT, UPT, UR5, 0x420, URZ ;  /* 0x0000042005047890 */ /* 0x000fe2000fffe0ff */
[----:B------:R0:W0:Y:S01]  /*0860*/  LDS.128 R16, [R70+UR6+0x30] ;  /* 0x0000300646107984 */ /* 0x0000220008000c00 */
[----:B------:R-:W-:Y:S01]  /*0870*/  LOP3.LUT R73, R73, 0x1c, RZ, 0xc0, !PT ;  /* 0x0000001c49497812 */ /* 0x000fe200078ec0ff */
[----:B------:R-:W-:Y:S01]  /*0880*/  IMAD.IADD R3, R2, 0x1, R3 ;  /* 0x0000000102037824 */ /* 0x000fe200078e0203 */
[----:B------:R-:W-:Y:S01]  /*0890*/  LOP3.LUT R2, R75, 0x1f, RZ, 0xc0, !PT ;  /* 0x0000001f4b027812 */ /* 0x000fe200078ec0ff */
[----:B------:R0:W0:Y:S01]  /*08a0*/  LDS.128 R20, [R70+UR6+0x40] ;  /* 0x0000400646147984 */ /* 0x0000220008000c00 */
[----:B------:R-:W-:Y:S01]  /*08b0*/  ULEA UR4, UR7, UR4, 0x18 ;  /* 0x0000000407047291 */ /* 0x000fe2000f8ec0ff */
[----:B------:R-:W-:Y:S01]  /*08c0*/  LEA R80, R72, R73, 0x5 ;  /* 0x0000004948507211 */ /* 0x000fe200078e28ff */
[----:B--2---:R-:W-:Y:S01]  /*08d0*/  IMAD R71, R90, UR12, RZ ;  /* 0x0000000c5a477c24 */ /* 0x004fe2000f8e02ff */
[----:B------:R2:W0:Y:S01]  /*08e0*/  LDS.128 R24, [R70+UR6+0x50] ;  /* 0x0000500646187984 */ /* 0x0004220008000c00 */
[C---:B------:R-:W-:Y:S01]  /*08f0*/  IMAD.IADD R78, R3.reuse, 0x1, -R88 ;  /* 0x00000001034e7824 */ /* 0x040fe200078e0a58 */
[----:B------:R-:W-:-:S02]  /*0900*/  IADD3 R79, PT, PT, R3, 0x1, RZ ;  /* 0x00000001034f7810 */ /* 0x000fc40007ffe0ff */
[----:B------:R2:W0:Y:S01]  /*0910*/  LDS.128 R28, [R70+UR6+0x60] ;  /* 0x00006006461c7984 */ /* 0x0004220008000c00 */
[----:B----4-:R-:W-:Y:S02]  /*0920*/  IADD3 R72, P1, PT, R68, UR10, RZ ;  /* 0x0000000a44487c10 */ /* 0x010fe4000ff3e0ff */
[----:B------:R-:W-:Y:S01]  /*0930*/  IADD3 R2, P2, PT, R2, R71, RZ ;  /* 0x0000004702027210 */ /* 0x000fe20007f5e0ff */
[----:B------:R2:W4:Y:S01]  /*0940*/  LDS.128 R32, [R70+UR6+0x70] ;  /* 0x0000700646207984 */ /* 0x0005220008000c00 */
[----:B-----5:R-:W-:Y:S02]  /*0950*/  FSETP.NEU.FTZ.AND P0, PT, R74, RZ, PT ;  /* 0x000000ff4a00720b */ /* 0x020fe40003f1d000 */
[----:B------:R-:W-:Y:S01]  /*0960*/  IADD3.X R73, PT, PT, R69, UR11, RZ, P1, !PT ;  /* 0x0000000b45497c10 */ /* 0x000fe20008ffe4ff */
[----:B------:R2:W0:Y:S01]  /*0970*/  LDS.128 R36, [R70+UR6+0x80] ;  /* 0x0000800646247984 */ /* 0x0004220008000c00 */
[----:B------:R-:W-:Y:S02]  /*0980*/  MOV R76, 0xff7fffff ;  /* 0xff7fffff004c7802 */ /* 0x000fe40000000f00 */
[----:B------:R-:W-:Y:S01]  /*0990*/  IADD3 R80, PT, PT, R80, UR4, RZ ;  /* 0x0000000450507c10 */ /* 0x000fe2000fffe0ff */
[----:B------:R2:W0:Y:S01]  /*09a0*/  LDS.128 R40, [R70+UR6+0x90] ;  /* 0x0000900646287984 */ /* 0x0004220008000c00 */
[----:B------:R-:W-:-:S03]  /*09b0*/  LEA.HI.X.SX32 R3, R71, RZ, 0x1, P2 ;  /* 0x000000ff47037211 */ /* 0x000fc600010f0eff */
[----:B------:R2:W0:Y:S04]  /*09c0*/  LDS.128 R44, [R70+UR6+0xa0] ;  /* 0x0000a006462c7984 */ /* 0x0004280008000c00 */
[----:B------:R2:W0:Y:S04]  /*09d0*/  LDS.128 R48, [R70+UR6+0xb0] ;  /* 0x0000b00646307984 */ /* 0x0004280008000c00 */
[----:B------:R2:W0:Y:S04]  /*09e0*/  LDS.128 R52, [R70+UR6+0xc0] ;  /* 0x0000c00646347984 */ /* 0x0004280008000c00 */
[----:B------:R2:W0:Y:S04]  /*09f0*/  LDS.128 R56, [R70+UR6+0xd0] ;  /* 0x0000d00646387984 */ /* 0x0004280008000c00 */
[----:B------:R2:W0:Y:S04]  /*0a00*/  LDS.128 R60, [R70+UR6+0xe0] ;  /* 0x0000e006463c7984 */ /* 0x0004280008000c00 */
[----:B-1-3--:R2:W0:Y:S02]  /*0a10*/  LDS.128 R64, [R70+UR6+0xf0] ;  /* 0x0000f00646407984 */ /* 0x00a4240008000c00 */
.L_x_26146:
[----:B------:R-:W3:Y:S02]  /*0a20*/  LDG.E.CONSTANT R69, desc[UR8][R72.64] ;  /* 0x0000000848457981 */ /* 0x000ee4000c1e9900 */
[----:B0--3--:R-:W-:-:S03]  /*0a30*/  IMAD.WIDE R68, R69, UR13, R2 ;  /* 0x0000000d45447c25 */ /* 0x009fc6000f8e0202 */
[----:B0-2---:R-:W-:-:S04]  /*0a40*/  LEA R70, P1, R68, UR14, 0x2 ;  /* 0x0000000e44467c11 */ /* 0x005fc8000f8210ff */
[----:B------:R-:W-:-:S05]  /*0a50*/  LEA.HI.X R71, R68, UR15, R69, 0x2, P1 ;  /* 0x0000000f44477c11 */ /* 0x000fca00088f1445 */
[----:B------:R-:W2:Y:S04]  /*0a60*/  LDG.E.CONSTANT R82, desc[UR8][R70.64+0x80] ;  /* 0x0000800846527981 */ /* 0x000ea8000c1e9900 */
[----:B------:R-:W3:Y:S04]  /*0a70*/  LDG.E.CONSTANT R81, desc[UR8][R70.64] ;  /* 0x0000000846517981 */ /* 0x000ee8000c1e9900 */
[----:B------:R-:W5:Y:S04]  /*0a80*/  LDG.E.CONSTANT R83, desc[UR8][R70.64+0x100] ;  /* 0x0001000846537981 */ /* 0x000f68000c1e9900 */
[----:B------:R-:W4:Y:S04]  /*0a90*/  LDG.E.CONSTANT R84, desc[UR8][R70.64+0x180] ;  /* 0x0001800846547981 */ /* 0x000f28000c1e9900 */
[----:B------:R-:W4:Y:S04]  /*0aa0*/  LDG.E.CONSTANT R85, desc[UR8][R70.64+0x200] ;  /* 0x0002000846557981 */ /* 0x000f28000c1e9900 */
[----:B------:R-:W4:Y:S04]  /*0ab0*/  LDG.E.CONSTANT R68, desc[UR8][R70.64+0x280] ;  /* 0x0002800846447981 */ /* 0x000f28000c1e9900 */
[----:B------:R-:W4:Y:S04]  /*0ac0*/  LDG.E.CONSTANT R69, desc[UR8][R70.64+0x300] ;  /* 0x0003000846457981 */ /* 0x000f28000c1e9900 */
[----:B------:R-:W4:Y:S01]  /*0ad0*/  LDG.E.CONSTANT R92, desc[UR8][R70.64+0x580] ;  /* 0x00058008465c7981 */ /* 0x000f22000c1e9900 */
[----:B--2---:R-:W-:-:S04]  /*0ae0*/  FMUL.FTZ R87, R82, R5 ;  /* 0x0000000552577220 */ /* 0x004fc80000410000 */
[----:B---3--:R-:W-:Y:S02]  /*0af0*/  FFMA.FTZ R82, R4, R81, R87 ;  /* 0x0000005104527223 */ /* 0x008fe40000010057 */
[----:B------:R-:W2:Y:S02]  /*0b00*/  LDG.E.CONSTANT R81, desc[UR8][R70.64+0x400] ;  /* 0x0004000846517981 */ /* 0x000ea4000c1e9900 */
[----:B-----5:R-:W-:Y:S02]  /*0b10*/  FFMA.FTZ R83, R83, R6, R82 ;  /* 0x0000000653537223 */ /* 0x020fe40000010052 */
[----:B------:R-:W3:Y:S02]  /*0b20*/  LDG.E.CONSTANT R82, desc[UR8][R70.64+0x380] ;  /* 0x0003800846527981 */ /* 0x000ee4000c1e9900 */
[----:B----4-:R-:W-:Y:S02]  /*0b30*/  FFMA.FTZ R83, R84, R7, R83 ;  /* 0x0000000754537223 */ /* 0x010fe40000010053 */
[----:B------:R-:W4:Y:S02]  /*0b40*/  LDG.E.CONSTANT R84, desc[UR8][R70.64+0x480] ;  /* 0x0004800846547981 */ /* 0x000f24000c1e9900 */
[----:B------:R-:W-:-:S04]  /*0b50*/  FFMA.FTZ R83, R8, R85, R83 ;  /* 0x0000005508537223 */ /* 0x000fc80000010053 */
[----:B------:R-:W-:Y:S02]  /*0b60*/  FFMA.FTZ R68, R68, R9, R83 ;  /* 0x0000000944447223 */ /* 0x000fe40000010053 */
[----:B------:R-:W5:Y:S02]  /*0b70*/  LDG.E.CONSTANT R83, desc[UR8][R70.64+0x500] ;  /* 0x0005000846537981 */ /* 0x000f64000c1e9900 */
[----:B------:R-:W-:Y:S02]  /*0b80*/  FFMA.FTZ R85, R69, R10, R68 ;  /* 0x0000000a45557223 */ /* 0x000fe40000010044 */
[----:B------:R-:W5:Y:S04]  /*0b90*/  LDG.E.CONSTANT R69, desc[UR8][R70.64+0x600] ;  /* 0x0006000846457981 */ /* 0x000f68000c1e9900 */
[----:B------:R-:W5:Y:S01]  /*0ba0*/  LDG.E.CONSTANT R68, desc[UR8][R70.64+0x680] ;  /* 0x0006800846447981 */ /* 0x000f62000c1e9900 */
[----:B---3--:R-:W-:-:S03]  /*0bb0*/  FFMA.FTZ R85, R82, R11, R85 ;  /* 0x0000000b52557223 */ /* 0x008fc60000010055 */
[----:B------:R-:W3:Y:S01]  /*0bc0*/  LDG.E.CONSTANT R82, desc[UR8][R70.64+0x780] ;  /* 0x0007800846527981 */ /* 0x000ee2000c1e9900 */
[----:B--2---:R-:W-:-:S03]  /*0bd0*/  FFMA.FTZ R81, R12, R81, R85 ;  /* 0x000000510c517223 */ /* 0x004fc60000010055 */
[----:B------:R-:W2:Y:S01]  /*0be0*/  LDG.E.CONSTANT R85, desc[UR8][R70.64+0x900] ;  /* 0x0009000846557981 */ /* 0x000ea2000c1e9900 */
[----:B----4-:R-:W-:-:S03]  /*0bf0*/  FFMA.FTZ R84, R84, R13, R81 ;  /* 0x0000000d54547223 */ /* 0x010fc60000010051 */
[----:B------:R-:W4:Y:S01]  /*0c00*/  LDG.E.CONSTANT R81, desc[UR8][R70.64+0x700] ;  /* 0x0007000846517981 */ /* 0x000f22000c1e9900 */
[----:B-----5:R-:W-:-:S03]  /*0c10*/  FFMA.FTZ R83, R83, R14, R84 ;  /* 0x0000000e53537223 */ /* 0x020fc60000010054 */
[----:B------:R-:W5:Y:S01]  /*0c20*/  LDG.E.CONSTANT R84, desc[UR8][R70.64+0x880] ;  /* 0x0008800846547981 */ /* 0x000f62000c1e9900 */
[----:B------:R-:W-:-:S04]  /*0c30*/  FFMA.FTZ R83, R92, R15, R83 ;  /* 0x0000000f5c537223 */ /* 0x000fc80000010053 */
[----:B------:R-:W-:Y:S02]  /*0c40*/  FFMA.FTZ R69, R16, R69, R83 ;  /* 0x0000004510457223 */ /* 0x000fe40000010053 */
[----:B------:R-:W2:Y:S02]  /*0c50*/  LDG.E.CONSTANT R83, desc[UR8][R70.64+0x800] ;  /* 0x0008000846537981 */ /* 0x000ea4000c1e9900 */
[----:B------:R-:W-:Y:S02]  /*0c60*/  FFMA.FTZ R92, R68, R17, R69 ;  /* 0x00000011445c7223 */ /* 0x000fe40000010045 */
[----:B------:R-:W5:Y:S04]  /*0c70*/  LDG.E.CONSTANT R68, desc[UR8][R70.64+0x980] ;  /* 0x0009800846447981 */ /* 0x000f68000c1e9900 */
[----:B------:R-:W5:Y:S01]  /*0c80*/  LDG.E.CONSTANT R69, desc[UR8][R70.64+0xa00] ;  /* 0x000a000846457981 */ /* 0x000f62000c1e9900 */
[----:B----4-:R-:W-:-:S03]  /*0c90*/  FFMA.FTZ R81, R81, R18, R92 ;  /* 0x0000001251517223 */ /* 0x010fc6000001005c */
[----:B------:R-:W4:Y:S01]  /*0ca0*/  LDG.E.CONSTANT R92, desc[UR8][R70.64+0xc80] ;  /* 0x000c8008465c7981 */ /* 0x000f22000c1e9900 */
[----:B---3--:R-:W-:-:S03]  /*0cb0*/  FFMA.FTZ R81, R82, R19, R81 ;  /* 0x0000001352517223 */ /* 0x008fc60000010051 */
[----:B------:R-:W3:Y:S01]  /*0cc0*/  LDG.E.CONSTANT R82, desc[UR8][R70.64+0xa80] ;  /* 0x000a800846527981 */ /* 0x000ee2000c1e9900 */
[----:B--2---:R-:W-:-:S03]  /*0cd0*/  FFMA.FTZ R81, R20, R83, R81 ;  /* 0x0000005314517223 */ /* 0x004fc60000010051 */
[----:B------:R-:W2:Y:S01]  /*0ce0*/  LDG.E.CONSTANT R83, desc[UR8][R70.64+0xc00] ;  /* 0x000c000846537981 */ /* 0x000ea2000c1e9900 */
[----:B-----5:R-:W-:-:S03]  /*0cf0*/  FFMA.FTZ R84, R84, R21, R81 ;  /* 0x0000001554547223 */ /* 0x020fc60000010051 */
[----:B------:R-:W5:Y:S01]  /*0d00*/  LDG.E.CONSTANT R81, desc[UR8][R70.64+0xb00] ;  /* 0x000b000846517981 */ /* 0x000f62000c1e9900 */
[----:B------:R-:W-:-:S03]  /*0d10*/  FFMA.FTZ R85, R85, R22, R84 ;  /* 0x0000001655557223 */ /* 0x000fc60000010054 */
[----:B------:R-:W4:Y:S01]  /*0d20*/  LDG.E.CONSTANT R84, desc[UR8][R70.64+0xb80] ;  /* 0x000b800846547981 */ /* 0x000f22000c1e9900 */
[----:B------:R-:W-:-:S03]  /*0d30*/  FFMA.FTZ R85, R68, R23, R85 ;  /* 0x0000001744557223 */ /* 0x000fc60000010055 */
[----:B------:R-:W2:Y:S01]  /*0d40*/  LDG.E.CONSTANT R68, desc[UR8][R70.64+0xd80] ;  /* 0x000d800846447981 */ /* 0x000ea2000c1e9900 */
[----:B------:R-:W-:-:S03]  /*0d50*/  FFMA.FTZ R85, R24, R69, R85 ;  /* 0x0000004518557223 */ /* 0x000fc60000010055 */
[----:B------:R-:W2:Y:S01]  /*0d60*/  LDG.E.CONSTANT R69, desc[UR8][R70.64+0xd00] ;  /* 0x000d000846457981 */ /* 0x000ea2000c1e9900 */
[----:B---3--:R-:W-:-:S03]  /*0d70*/  FFMA.FTZ R82, R82, R25, R85 ;  /* 0x0000001952527223 */ /* 0x008fc60000010055 */
[----:B------:R-:W3:Y:S01]  /*0d80*/  LDG.E.CONSTANT R85, desc[UR8][R70.64+0x1000] ;  /* 0x0010000846557981 */ /* 0x000ee2000c1e9900 */
[----:B-----5:R-:W-:-:S03]  /*0d90*/  FFMA.FTZ R81, R81, R26, R82 ;  /* 0x0000001a51517223 */ /* 0x020fc60000010052 */
[----:B------:R-:W5:Y:S01]  /*0da0*/  LDG.E.CONSTANT R82, desc[UR8][R70.64+0xe80] ;  /* 0x000e800846527981 */ /* 0x000f62000c1e9900 */
[----:B----4-:R-:W-:-:S03]  /*0db0*/  FFMA.FTZ R81, R84, R27, R81 ;  /* 0x0000001b54517223 */ /* 0x010fc60000010051 */
[----:B------:R-:W4:Y:S01]  /*0dc0*/  LDG.E.CONSTANT R84, desc[UR8][R70.64+0xf80] ;  /* 0x000f800846547981 */ /* 0x000f22000c1e9900 */
[----:B--2---:R-:W-:-:S03]  /*0dd0*/  FFMA.FTZ R81, R28, R83, R81 ;  /* 0x000000531c517223 */ /* 0x004fc60000010051 */
[----:B------:R-:W2:Y:S01]  /*0de0*/  LDG.E.CONSTANT R83, desc[UR8][R70.64+0xf00] ;  /* 0x000f000846537981 */ /* 0x000ea2000c1e9900 */
[----:B------:R-:W-:-:S03]  /*0df0*/  FFMA.FTZ R92, R92, R29, R81 ;  /* 0x0000001d5c5c7223 */ /* 0x000fc60000010051 */
[----:B------:R-:W3:Y:S01]  /*0e00*/  LDG.E.CONSTANT R81, desc[UR8][R70.64+0xe00] ;  /* 0x000e000846517981 */ /* 0x000ee2000c1e9900 */
[----:B------:R-:W-:-:S03]  /*0e10*/  FFMA.FTZ R69, R69, R30, R92 ;  /* 0x0000001e45457223 */ /* 0x000fc6000001005c */
[----:B------:R-:W4:Y:S01]  /*0e20*/  LDG.E.CONSTANT R92, desc[UR8][R70.64+0x1380] ;  /* 0x00138008465c7981 */ /* 0x000f22000c1e9900 */
[----:B------:R-:W-:-:S03]  /*0e30*/  FFMA.FTZ R87, R68, R31, R69 ;  /* 0x0000001f44577223 */ /* 0x000fc60000010045 */
[----:B------:R-:W4:Y:S04]  /*0e40*/  LDG.E.CONSTANT R68, desc[UR8][R70.64+0x1080] ;  /* 0x0010800846447981 */ /* 0x000f28000c1e9900 */
[----:B------:R-:W4:Y:S01]  /*0e50*/  LDG.E.CONSTANT R69, desc[UR8][R70.64+0x1100] ;  /* 0x0011000846457981 */ /* 0x000f22000c1e9900 */
[----:B---3--:R-:W-:-:S04]  /*0e60*/  FFMA.FTZ R81, R32, R81, R87 ;  /* 0x0000005120517223 */ /* 0x008fc80000010057 */
[----:B-----5:R-:W-:Y:S02]  /*0e70*/  FFMA.FTZ R82, R82, R33, R81 ;  /* 0x0000002152527223 */ /* 0x020fe40000010051 */
[----:B------:R-:W3:Y:S02]  /*0e80*/  LDG.E.CONSTANT R81, desc[UR8][R70.64+0x1200] ;  /* 0x0012000846517981 */ /* 0x000ee4000c1e9900 */
[----:B--2---:R-:W-:Y:S02]  /*0e90*/  FFMA.FTZ R83, R83, R34, R82 ;  /* 0x0000002253537223 */ /* 0x004fe40000010052 */
[----:B------:R-:W2:Y:S02]  /*0ea0*/  LDG.E.CONSTANT R82, desc[UR8][R70.64+0x1180] ;  /* 0x0011800846527981 */ /* 0x000ea4000c1e9900 */
        /* <DEDUP_REMOVED lines=8> */
[----:B--2---:R-:W-:-:S03]  /*0f30*/  FFMA.FTZ R85, R82, R39, R85 ;  /* 0x0000002752557223 */ /* 0x004fc60000010055 */
[----:B------:R-:W2:Y:S01]  /*0f40*/  LDG.E.CONSTANT R82, desc[UR8][R70.64+0x1580] ;  /* 0x0015800846527981 */ /* 0x000ea2000c1e9900 */
[----:B---3--:R-:W-:-:S03]  /*0f50*/  FFMA.FTZ R81, R40, R81, R85 ;  /* 0x0000005128517223 */ /* 0x008fc60000010055 */
[----:B------:R-:W3:Y:S01]  /*0f60*/  LDG.E.CONSTANT R85, desc[UR8][R70.64+0x1700] ;  /* 0x0017000846557981 */ /* 0x000ee2000c1e9900 */
[----:B----4-:R-:W-:-:S03]  /*0f70*/  FFMA.FTZ R84, R84, R41, R81 ;  /* 0x0000002954547223 */ /* 0x010fc60000010051 */
[----:B------:R-:W4:Y:S01]  /*0f80*/  LDG.E.CONSTANT R81, desc[UR8][R70.64+0x1500] ;  /* 0x0015000846517981 */ /* 0x000f22000c1e9900 */
[----:B-----5:R-:W-:-:S03]  /*0f90*/  FFMA.FTZ R83, R83, R42, R84 ;  /* 0x0000002a53537223 */ /* 0x020fc60000010054 */
[----:B------:R-:W5:Y:S01]  /*0fa0*/  LDG.E.CONSTANT R84, desc[UR8][R70.64+0x1680] ;  /* 0x0016800846547981 */ /* 0x000f62000c1e9900 */
[----:B------:R-:W-:-:S04]  /*0fb0*/  FFMA.FTZ R83, R92, R43, R83 ;  /* 0x0000002b5c537223 */ /* 0x000fc80000010053 */
[----:B------:R-:W-:Y:S02]  /*0fc0*/  FFMA.FTZ R69, R44, R69, R83 ;  /* 0x000000452c457223 */ /* 0x000fe40000010053 */
[----:B------:R-:W3:Y:S02]  /*0fd0*/  LDG.E.CONSTANT R83, desc[UR8][R70.64+0x1600] ;  /* 0x0016000846537981 */ /* 0x000ee4000c1e9900 */
[----:B------:R-:W-:Y:S02]  /*0fe0*/  FFMA.FTZ R92, R68, R45, R69 ;  /* 0x0000002d445c7223 */ /* 0x000fe40000010045 */
[----:B------:R-:W5:Y:S04]  /*0ff0*/  LDG.E.CONSTANT R68, desc[UR8][R70.64+0x1780] ;  /* 0x0017800846447981 */ /* 0x000f68000c1e9900 */
[----:B------:R-:W5:Y:S01]  /*1000*/  LDG.E.CONSTANT R69, desc[UR8][R70.64+0x1800] ;  /* 0x0018000846457981 */ /* 0x000f62000c1e9900 */
[----:B----4-:R-:W-:-:S03]  /*1010*/  FFMA.FTZ R81, R81, R46, R92 ;  /* 0x0000002e51517223 */ /* 0x010fc6000001005c */
[----:B------:R-:W4:Y:S01]  /*1020*/  LDG.E.CONSTANT R92, desc[UR8][R70.64+0x1a80] ;  /* 0x001a8008465c7981 */ /* 0x000f22000c1e9900 */
[----:B--2---:R-:W-:-:S03]  /*1030*/  FFMA.FTZ R81, R82, R47, R81 ;  /* 0x0000002f52517223 */ /* 0x004fc60000010051 */
[----:B------:R-:W2:Y:S01]  /*1040*/  LDG.E.CONSTANT R82, desc[UR8][R70.64+0x1880] ;  /* 0x0018800846527981 */ /* 0x000ea2000c1e9900 */
[----:B---3--:R-:W-:-:S03]  /*1050*/  FFMA.FTZ R81, R48, R83, R81 ;  /* 0x0000005330517223 */ /* 0x008fc60000010051 */
[----:B------:R-:W3:Y:S01]  /*1060*/  LDG.E.CONSTANT R83, desc[UR8][R70.64+0x1a00] ;  /* 0x001a000846537981 */ /* 0x000ee2000c1e9900 */
[----:B-----5:R-:W-:-:S03]  /*1070*/  FFMA.FTZ R84, R84, R49, R81 ;  /* 0x0000003154547223 */ /* 0x020fc60000010051 */
[----:B------:R-:W5:Y:S01]  /*1080*/  LDG.E.CONSTANT R81, desc[UR8][R70.64+0x1900] ;  /* 0x0019000846517981 */ /* 0x000f62000c1e9900 */
[----:B------:R-:W-:-:S03]  /*1090*/  FFMA.FTZ R85, R85, R50, R84 ;  /* 0x0000003255557223 */ /* 0x000fc60000010054 */
[----:B------:R-:W4:Y:S01]  /*10a0*/  LDG.E.CONSTANT R84, desc[UR8][R70.64+0x1980] ;  /* 0x0019800846547981 */ /* 0x000f22000c1e9900 */
[----:B------:R-:W-:-:S03]  /*10b0*/  FFMA.FTZ R85, R68, R51, R85 ;  /* 0x0000003344557223 */ /* 0x000fc60000010055 */
[----:B------:R-:W3:Y:S01]  /*10c0*/  LDG.E.CONSTANT R68, desc[UR8][R70.64+0x1b80] ;  /* 0x001b800846447981 */ /* 0x000ee2000c1e9900 */
[----:B------:R-:W-:-:S03]  /*10d0*/  FFMA.FTZ R85, R52, R69, R85 ;  /* 0x0000004534557223 */ /* 0x000fc60000010055 */
[----:B------:R-:W3:Y:S01]  /*10e0*/  LDG.E.CONSTANT R69, desc[UR8][R70.64+0x1b00] ;  /* 0x001b000846457981 */ /* 0x000ee2000c1e9900 */
[----:B--2---:R-:W-:-:S03]  /*10f0*/  FFMA.FTZ R82, R82, R53, R85 ;  /* 0x0000003552527223 */ /* 0x004fc60000010055 */
[----:B------:R-:W2:Y:S01]  /*1100*/  LDG.E.CONSTANT R85, desc[UR8][R70.64+0x1d00] ;  /* 0x001d000846557981 */ /* 0x000ea2000c1e9900 */
[----:B-----5:R-:W-:-:S03]  /*1110*/  FFMA.FTZ R81, R81, R54, R82 ;  /* 0x0000003651517223 */ /* 0x020fc60000010052 */
[----:B------:R-:W5:Y:S01]  /*1120*/  LDG.E.CONSTANT R82, desc[UR8][R70.64+0x1f80] ;  /* 0x001f800846527981 */ /* 0x000f62000c1e9900 */
[----:B----4-:R-:W-:-:S03]  /*1130*/  FFMA.FTZ R81, R84, R55, R81 ;  /* 0x0000003754517223 */ /* 0x010fc60000010051 */
[----:B------:R-:W4:Y:S01]  /*1140*/  LDG.E.CONSTANT R84, desc[UR8][R70.64+0x1c80] ;  /* 0x001c800846547981 */ /* 0x000f22000c1e9900 */
[----:B---3--:R-:W-:-:S03]  /*1150*/  FFMA.FTZ R81, R56, R83, R81 ;  /* 0x0000005338517223 */ /* 0x008fc60000010051 */
[----:B------:R-:W3:Y:S01]  /*1160*/  LDG.E.CONSTANT R83, desc[UR8][R70.64+0x1e00] ;  /* 0x001e000846537981 */ /* 0x000ee2000c1e9900 */
[----:B------:R-:W-:-:S03]  /*1170*/  FFMA.FTZ R92, R92, R57, R81 ;  /* 0x000000395c5c7223 */ /* 0x000fc60000010051 */
[----:B------:R-:W2:Y:S01]  /*1180*/  LDG.E.CONSTANT R81, desc[UR8][R70.64+0x1c00] ;  /* 0x001c000846517981 */ /* 0x000ea2000c1e9900 */
[----:B------:R-:W-:-:S03]  /*1190*/  FFMA.FTZ R69, R69, R58, R92 ;  /* 0x0000003a45457223 */ /* 0x000fc6000001005c */
[----:B------:R-:W5:Y:S01]  /*11a0*/  LDG.E.CONSTANT R92, desc[UR8][R70.64+0x1d80] ;  /* 0x001d8008465c7981 */ /* 0x000f62000c1e9900 */
[----:B------:R-:W-:-:S03]  /*11b0*/  FFMA.FTZ R87, R68, R59, R69 ;  /* 0x0000003b44577223 */ /* 0x000fc60000010045 */
[----:B------:R-:W3:Y:S04]  /*11c0*/  LDG.E.CONSTANT R68, desc[UR8][R70.64+0x1e80] ;  /* 0x001e800846447981 */ /* 0x000ee8000c1e9900 */
[----:B------:R-:W3:Y:S01]  /*11d0*/  LDG.E.CONSTANT R69, desc[UR8][R70.64+0x1f00] ;  /* 0x001f000846457981 */ /* 0x000ee2000c1e9900 */
[----:B------:R-:W-:Y:S01]  /*11e0*/  UMOV UR4, 0xffffffff ;  /* 0xffffffff00047882 */ /* 0x000fe20000000000 */
[----:B--2---:R-:W-:-:S04]  /*11f0*/  FFMA.FTZ R81, R60, R81, R87 ;  /* 0x000000513c517223 */ /* 0x004fc80000010057 */
[----:B----4-:R-:W-:-:S04]  /*1200*/  FFMA.FTZ R84, R84, R61, R81 ;  /* 0x0000003d54547223 */ /* 0x010fc80000010051 */
[----:B------:R-:W-:-:S04]  /*1210*/  FFMA.FTZ R85, R85, R62, R84 ;  /* 0x0000003e55557223 */ /* 0x000fc80000010054 */
[----:B-----5:R-:W-:-:S04]  /*1220*/  FFMA.FTZ R85, R92, R63, R85 ;  /* 0x0000003f5c557223 */ /* 0x020fc80000010055 */
[----:B---3--:R-:W-:-:S04]  /*1230*/  FFMA.FTZ R83, R64, R83, R85 ;  /* 0x0000005340537223 */ /* 0x008fc80000010055 */
[----:B------:R-:W-:-:S04]  /*1240*/  FFMA.FTZ R68, R68, R65, R83 ;  /* 0x0000004144447223 */ /* 0x000fc80000010053 */
[----:B------:R-:W-:-:S04]  /*1250*/  FFMA.FTZ R69, R69, R66, R68 ;  /* 0x0000004245457223 */ /* 0x000fc80000010044 */
[----:B------:R-:W-:Y:S01]  /*1260*/  FFMA.FTZ R69, R82, R67, R69 ;  /* 0x0000004352457223 */ /* 0x000fe20000010045 */
[----:B------:R-:W-:Y:S06]  /*1270*/  BRA.DIV UR4, `(.L_x_26145) ;  /* 0x0000003e04607947 */ /* 0x000fec000b800000 */
[----:B------:R-:W0:Y:S02]  /*1280*/  SHFL.BFLY PT, R68, R69, 0x2, 0x1f ;  /* 0x0c401f0045447f89 */ /* 0x000e2400000e0000 */
[----:B0-----:R-:W-:-:S05]  /*1290*/  FADD.FTZ R68, R69, R68 ;  /* 0x0000004445447221 */ /* 0x001fca0000010000 */
[----:B------:R0:W1:Y:S02]  /*12a0*/  SHFL.BFLY PT, R71, R68, 0x1, 0x1f ;  /* 0x0c201f0044477f89 */ /* 0x00006400000e0000 */
.L_x_26184:
[----:B------:R-:W-:Y:S01]  /*12b0*/  VIADD R69, R78, 0x1 ;  /* 0x000000014e457836 */ /* 0x000fe20000000000 */
[----:B------:R-:W-:Y:S01]  /*12c0*/  LOP3.LUT P3, RZ, R75, 0x3, RZ, 0xc0, !PT ;  /* 0x000000034bff7812 */ /* 0x000fe2000786c0ff */
[----:B-1----:R-:W-:Y:S01]  /*12d0*/  FADD.FTZ R71, R68, R71 ;  /* 0x0000004744477221 */ /* 0x002fe20000010000 */
[----:B------:R-:W-:Y:S01]  /*12e0*/  IADD3 R77, PT, PT, R77, 0x4, RZ ;  /* 0x000000044d4d7810 */ /* 0x000fe20007ffe0ff */
[----:B------:R-:W-:Y:S01]  /*12f0*/  VIADD R78, R78, 0x20 ;  /* 0x000000204e4e7836 */ /* 0x000fe20000000000 */
[----:B------:R-:W-:Y:S02]  /*1300*/  I2FP.F32.S32 R69, R69 ;  /* 0x0000004500457245 */ /* 0x000fe40000201400 */
[----:B------:R-:W-:-:S03]  /*1310*/  ISETP.GE.U32.AND P2, PT, R77, R86, PT ;  /* 0x000000564d00720c */ /* 0x000fc60003f46070 */
[----:B------:R-:W-:-:S05]  /*1320*/  FMUL.FTZ R69, R69, R74 ;  /* 0x0000004a45457220 */ /* 0x000fca0000410000 */
[----:B------:R-:W-:Y:S02]  /*1330*/  FSEL R70, R69, RZ, P0 ;  /* 0x000000ff45467208 */ /* 0x000fe40000000000 */
[C---:B------:R-:W-:Y:S02]  /*1340*/  @!P3 IADD3 R69, PT, PT, R79.reuse, -0x1, RZ ;  /* 0xffffffff4f45b810 */ /* 0x040fe40007ffe0ff */
[----:B------:R-:W-:Y:S01]  /*1350*/  IADD3 R79, PT, PT, R79, 0x20, RZ ;  /* 0x000000204f4f7810 */ /* 0x000fe20007ffe0ff */
[----:B------:R-:W-:Y:S01]  /*1360*/  FFMA.FTZ R81, R71, UR16, R70 ;  /* 0x0000001047517c23 */ /* 0x000fe20008010046 */
        /* <DEDUP_REMOVED lines=9> */
.L_x_26144:
[----:B------:R-:W-:Y:S05]  /*1400*/  BSYNC B0 ;  /* 0x0000000000007941 */ /* 0x000fea0003800000 */
.L_x_26143:
[----:B------:R-:W-:-:S03]  /*1410*/  UMOV UR4, 0xffffffff ;  /* 0xffffffff00047882 */ /* 0x000fc60000000000 */
[----:B------:R-:W-:Y:S05]  /*1420*/  BRA.DIV UR4, `(.L_x_26147) ;  /* 0x0000003e043c7947 */ /* 0x000fea000b800000 */
[----:B------:R-:W1:Y:S02]  /*1430*/  SHFL.BFLY PT, R3, R76, 0x10, 0x1f ;  /* 0x0e001f004c037f89 */ /* 0x000e6400000e0000 */
[----:B-1----:R-:W-:-:S05]  /*1440*/  FMNMX.FTZ R3, R3, R76, !PT ;  /* 0x0000004c03037209 */ /* 0x002fca0007810000 */
[----:B------:R-:W1:Y:S02]  /*1450*/  SHFL.BFLY PT, R2, R3, 0x8, 0x1f ;  /* 0x0d001f0003027f89 */ /* 0x000e6400000e0000 */
[----:B-1----:R-:W-:-:S05]  /*1460*/  FMNMX.FTZ R2, R3, R2, !PT ;  /* 0x0000000203027209 */ /* 0x002fca0007810000 */
[----:B------:R1:W2:Y:S02]  /*1470*/  SHFL.BFLY PT, R7, R2, 0x4, 0x1f ;  /* 0x0c801f0002077f89 */ /* 0x0002a400000e0000 */
.L_x_26189:
[----:B------:R-:W3:Y:S01]  /*1480*/  S2R R5, SR_TID.X ;  /* 0x0000000000057919 */ /* 0x000ee20000002100 */
[----:B------:R-:W-:Y:S01]  /*1490*/  MOV R13, 0x400 ;  /* 0x00000400000d7802 */ /* 0x000fe20000000f00 */
[----:B------:R-:W-:Y:S05]  /*14a0*/  WARPSYNC.ALL ;  /* 0x0000000000007948 */ /* 0x000fea0003800000 */
[----:B------:R-:W4:Y:S01]  /*14b0*/  S2R R12, SR_CgaCtaId ;  /* 0x00000000000c7919 */ /* 0x000f220000008800 */
[----:B------:R-:W-:Y:S02]  /*14c0*/  IADD3 R3, PT, PT, R13, 0x400, RZ ;  /* 0x000004000d037810 */ /* 0x000fe40007ffe0ff */
[----:B-12---:R-:W-:-:S02]  /*14d0*/  FMNMX.FTZ R2, R2, R7, !PT ;  /* 0x0000000702027209 */ /* 0x006fc40007810000 */
[----:B---3--:R-:W-:Y:S02]  /*14e0*/  LOP3.LUT P0, R85, R5, 0x1f, RZ, 0xc0, !PT ;  /* 0x0000001f05557812 */ /* 0x008fe4000780c0ff */
[----:B0-----:R-:W-:Y:S02]  /*14f0*/  SHF.R.U32.HI R4, RZ, 0x5, R5 ;  /* 0x00000005ff047819 */ /* 0x001fe40000011605 */
[----:B----4-:R-:W-:-:S04]  /*1500*/  LEA R6, R12, R3, 0x18 ;  /* 0x000000030c067211 */ /* 0x010fc800078ec0ff */
[----:B------:R-:W-:-:S05]  /*1510*/  LEA R3, R4, R6, 0x2 ;  /* 0x0000000604037211 */ /* 0x000fca00078e10ff */
[----:B------:R0:W-:Y:S01]  /*1520*/  @!P0 STS [R3], R2 ;  /* 0x0000000203008388 */ /* 0x0001e20000000800 */
        /* <DEDUP_REMOVED lines=8> */
[----:B0-----:R-:W-:-:S04]  /*15b0*/  IADD3 R2, PT, PT, R0, -UR11, RZ ;  /* 0x8000000b00027c10 */ /* 0x001fc8000fffe0ff */
[----:B------:R-:W-:Y:S01]  /*15c0*/  ISETP.GE.AND P2, PT, R5, R2, PT ;  /* 0x000000020500720c */ /* 0x000fe20003f46270 */
[----:B--2---:R-:W0:Y:S02]  /*15d0*/  SHFL.BFLY PT, R9, R8, 0x2, 0x1f ;  /* 0x0c401f0008097f89 */ /* 0x004e2400000e0000 */
        /* <DEDUP_REMOVED lines=24> */
.L_x_26152:
        /* <DEDUP_REMOVED lines=11> */
.L_x_26151:
[----:B------:R-:W-:Y:S05]  /*1810*/  BSYNC.RECONVERGENT B1 ;  /* 0x0000000000017941 */ /* 0x000fea0003800200 */
.L_x_26150:
        /* <DEDUP_REMOVED lines=12> */
.L_x_26155:
        /* <DEDUP_REMOVED lines=100> */
.L_x_26154:
[----:B------:R-:W-:Y:S05]  /*1f20*/  BSYNC.RECONVERGENT B1 ;  /* 0x0000000000017941 */ /* 0x000fea0003800200 */
.L_x_26153:
        /* <DEDUP_REMOVED lines=55> */
.L_x_26157:
[----:B------:R-:W-:Y:S05]  /*22a0*/  BSYNC.RECONVERGENT B1 ;  /* 0x0000000000017941 */ /* 0x000fea0003800200 */
.L_x_26156:
        /* <DEDUP_REMOVED lines=26> */
.L_x_26149:
[----:B------:R-:W-:Y:S05]  /*2450*/  BSYNC.RECONVERGENT B0 ;  /* 0x0000000000007941 */ /* 0x000fea0003800200 */
.L_x_26148:
        /* <DEDUP_REMOVED lines=25> */
[----:B------:R-:W-:-:S03]  /*25f0*/  VIADD R3, R7, -UR11 ;  /* 0x8000000b07037c36 */ /* 0x000fc60008000000 */
[----:B------:R-:W-:Y:S01]  /*2600*/  ISETP.NE.AND P0, PT, R0, 0x180, PT ;  /* 0x000001800000780c */ /* 0x000fe20003f05270 */
[----:B-1----:R-:W-:Y:S01]  /*2610*/  FADD.FTZ R0, R8, 9.9999999747524270788e-07 ;  /* 0x358637bd08007421 */ /* 0x002fe20000010000 */
[----:B------:R-:W-:Y:S02]  /*2620*/  ISETP.GE.U32.AND P1, PT, R3, 0x180, PT ;  /* 0x000001800300780c */ /* 0x000fe40003f26070 */
[----:B------:R-:W-:Y:S01]  /*2630*/  MOV R3, R5 ;  /* 0x0000000500037202 */ /* 0x000fe20000000f00 */
[----:B------:R1:W2:Y:S08]  /*2640*/  MUFU.RCP R33, R0 ;  /* 0x0000000000217308 */ /* 0x0002b00000001000 */
[----:B------:R-:W-:Y:S05]  /*2650*/  @!P0 BRA `(.L_x_26161) ;  /* 0x0000000000408947 */ /* 0x000fea0003800000 */
[----:B------:R-:W-:Y:S02]  /*2660*/  LEA.HI R7, R7, 0x1, RZ, 0x19 ;  /* 0x0000000107077811 */ /* 0x000fe400078fc8ff */
[----:B------:R-:W-:-:S03]  /*2670*/  IADD3 R3, PT, PT, R13, 0x420, RZ ;  /* 0x000004200d037810 */ /* 0x000fc60007ffe0ff */
[C---:B-1----:R-:W-:Y:S01]  /*2680*/  IMAD.SHL.U32 R0, R7.reuse, 0x80, RZ ;  /* 0x0000008007007824 */ /* 0x042fe200078e00ff */
[----:B------:R-:W-:Y:S02]  /*2690*/  LOP3.LUT R7, R7, 0x3, RZ, 0xc0, !PT ;  /* 0x0000000307077812 */ /* 0x000fe400078ec0ff */
[----:B------:R-:W-:Y:S02]  /*26a0*/  LEA R10, R12, R3, 0x18 ;  /* 0x000000030c0a7211 */ /* 0x000fe400078ec0ff */
[----:B------:R-:W-:Y:S02]  /*26b0*/  LOP3.LUT R0, R0, 0x180, RZ, 0xc0, !PT ;  /* 0x0000018000007812 */ /* 0x000fe400078ec0ff */
[----:B------:R-:W-:Y:S02]  /*26c0*/  IADD3 R9, PT, PT, -R7, RZ, RZ ;  /* 0x000000ff07097210 */ /* 0x000fe40007ffe1ff */
[----:B------:R-:W-:Y:S01]  /*26d0*/  LEA R7, R5, R10, 0x2 ;  /* 0x0000000a05077211 */ /* 0x000fe200078e10ff */
[----:B------:R-:W-:-:S07]  /*26e0*/  IMAD.IADD R3, R0, 0x1, R5 ;  /* 0x0000000100037824 */ /* 0x000fce00078e0205 */
.L_x_26162:
[----:B------:R-:W2:Y:S01]  /*26f0*/  LDS R0, [R7] ;  /* 0x0000000007007984 */ /* 0x000ea20000000800 */
[----:B------:R-:W-:-:S04]  /*2700*/  IADD3 R9, PT, PT, R9, 0x1, RZ ;  /* 0x0000000109097810 */ /* 0x000fc80007ffe0ff */
[----:B------:R-:W-:Y:S01]  /*2710*/  ISETP.NE.AND P0, PT, R9, RZ, PT ;  /* 0x000000ff0900720c */ /* 0x000fe20003f05270 */
[----:B--2---:R-:W-:-:S05]  /*2720*/  FMUL.FTZ R0, R0, R33 ;  /* 0x0000002100007220 */ /* 0x004fca0000410000 */
[----:B------:R1:W-:Y:S02]  /*2730*/  STS [R7], R0 ;  /* 0x0000000007007388 */ /* 0x0003e40000000800 */
[----:B-1----:R-:W-:-:S05]  /*2740*/  IADD3 R7, PT, PT, R7, 0x200, RZ ;  /* 0x0000020007077810 */ /* 0x002fca0007ffe0ff */
[----:B------:R-:W-:Y:S05]  /*2750*/  @P0 BRA `(.L_x_26162) ;  /* 0xfffffffc00e40947 */ /* 0x000fea000383ffff */
.L_x_26161:
[----:B------:R-:W-:Y:S05]  /*2760*/  BSYNC.RECONVERGENT B1 ;  /* 0x0000000000017941 */ /* 0x000fea0003800200 */
.L_x_26160:
[----:B------:R-:W-:Y:S05]  /*2770*/  @!P1 BRA `(.L_x_26159) ;  /* 0x0000000400b89947 */ /* 0x000fea0003800000 */
[----:B-1----:R-:W-:Y:S01]  /*2780*/  IMAD.IADD R0, R2, 0x1, -R3 ;  /* 0x0000000102007824 */ /* 0x002fe200078e0a03 */
        /* <DEDUP_REMOVED lines=10> */
.L_x_26165:
        /* <DEDUP_REMOVED lines=52> */
.L_x_26164:
[----:B------:R-:W-:Y:S05]  /*2b70*/  BSYNC.RECONVERGENT B1 ;  /* 0x0000000000017941 */ /* 0x000fea0003800200 */
.L_x_26163:
        /* <DEDUP_REMOVED lines=31> */
.L_x_26167:
[----:B------:R-:W-:Y:S05]  /*2d70*/  BSYNC.RECONVERGENT B1 ;  /* 0x0000000000017941 */ /* 0x000fea0003800200 */
.L_x_26166:
        /* <DEDUP_REMOVED lines=14> */
.L_x_26159:
[----:B------:R-:W-:Y:S05]  /*2e60*/  BSYNC.RECONVERGENT B0 ;  /* 0x0000000000007941 */ /* 0x000fea0003800200 */
.L_x_26158:
[----:B------:R-:W3:Y:S01]  /*2e70*/  LDC R2, c[0x0][0x370] ;  /* 0x0000dc00ff027b82 */ /* 0x000ee20000000800 */
[----:B-1----:R-:W1:Y:S07]  /*2e80*/  S2R R3, SR_CTAID.Y ;  /* 0x0000000000037919 */ /* 0x002e6e0000002600 */
[----:B------:R-:W-:Y:S01]  /*2e90*/  BAR.SYNC.DEFER_BLOCKING 0x0 ;  /* 0x0000000000007b1d */ /* 0x000fe20000010000 */
[----:B------:R-:W-:Y:S01]  /*2ea0*/  ISETP.NE.AND P0, PT, R5, RZ, PT ;  /* 0x000000ff0500720c */ /* 0x000fe20003f05270 */
[----:B------:R-:W-:-:S06]  /*2eb0*/  HFMA2 R84, -RZ, RZ, 0, 0 ;  /* 0x00000000ff547431 */ /* 0x000fcc00000001ff */
[----:B------:R-:W4:Y:S01]  /*2ec0*/  LDC R0, c[0x0][0x378] ;  /* 0x0000de00ff007b82 */ /* 0x000f220000000800 */
[----:B------:R-:W0:Y:S01]  /*2ed0*/  LDCU UR13, c[0x0][0x3dc] ;  /* 0x00007b80ff0d77ac */ /* 0x000e220008000800 */
[----:B------:R-:W-:Y:S06]  /*2ee0*/  BSSY.RECONVERGENT B0, `(.L_x_26168) ;  /* 0x0000010000007945 */ /* 0x000fec0003800200 */
[----:B------:R-:W0:Y:S01]  /*2ef0*/  S2UR UR12, SR_CTAID.X ;  /* 0x00000000000c79c3 */ /* 0x000e220000002500 */
[----:B------:R-:W-:Y:S05]  /*2f00*/  @P0 BRA `(.L_x_26169) ;  /* 0x0000000000340947 */ /* 0x000fea0003800000 */
[----:B01-3--:R-:W-:Y:S01]  /*2f10*/  IMAD R7, R3, R2, UR12 ;  /* 0x0000000c03077e24 */ /* 0x00bfe2000f8e0202 */
[----:B------:R-:W0:Y:S03]  /*2f20*/  LDCU.128 UR4, c[0x0][0x380] ;  /* 0x00007000ff0477ac */ /* 0x000e260008000c00 */
[----:B----4-:R-:W-:-:S05]  /*2f30*/  IMAD R7, R7, R0, RZ ;  /* 0x0000000007077224 */ /* 0x010fca00078e02ff */
        /* <DEDUP_REMOVED lines=10> */
.L_x_26169:
[----:B0-----:R-:W-:Y:S05]  /*2fe0*/  BSYNC.RECONVERGENT B0 ;  /* 0x0000000000007941 */ /* 0x001fea0003800200 */
.L_x_26168:
[----:B------:R-:W-:Y:S01]  /*2ff0*/  USHF.L.U32 UR4, UR10, 0x6, URZ ;  /* 0x000000060a047899 */ /* 0x000fe200080006ff */
[----:B------:R-:W-:Y:S01]  /*3000*/  BSSY.RECONVERGENT B0, `(.L_x_26170) ;  /* 0x000013b000007945 */ /* 0x000fe20003800200 */
[----:B------:R-:W-:Y:S02]  /*3010*/  CS2R R82, SRZ ;  /* 0x0000000000527805 */ /* 0x000fe4000001ff00 */
[----:B------:R-:W-:Y:S02]  /*3020*/  CS2R R6, SRZ ;  /* 0x0000000000067805 */ /* 0x000fe4000001ff00 */
[----:B------:R-:W-:Y:S02]  /*3030*/  CS2R R8, SRZ ;  /* 0x0000000000087805 */ /* 0x000fe4000001ff00 */
[----:B------:R-:W-:Y:S02]  /*3040*/  CS2R R10, SRZ ;  /* 0x00000000000a7805 */ /* 0x000fe4000001ff00 */
[----:B------:R-:W-:-:S02]  /*3050*/  LOP3.LUT R15, R4, UR4, RZ, 0xfc, !PT ;  /* 0x00000004040f7c12 */ /* 0x000fc4000f8efcff */
[----:B------:R-:W-:Y:S02]  /*3060*/  CS2R R68, SRZ ;  /* 0x0000000000447805 */ /* 0x000fe4000001ff00 */
[----:B------:R-:W-:Y:S02]  /*3070*/  CS2R R70, SRZ ;  /* 0x0000000000467805 */ /* 0x000fe4000001ff00 */
[----:B------:R-:W-:Y:S02]  /*3080*/  CS2R R72, SRZ ;  /* 0x0000000000487805 */ /* 0x000fe4000001ff00 */
[----:B------:R-:W-:Y:S01]  /*3090*/  ISETP.GE.U32.AND P0, PT, R15, R86, PT ;  /* 0x000000560f00720c */ /* 0x000fe20003f06070 */
[----:B------:R-:W0:Y:S01]  /*30a0*/  LDCU.64 UR4, c[0x0][0x3a8] ;  /* 0x00007500ff0477ac */ /* 0x000e220008000a00 */
[----:B-----5:R-:W-:-:S11]  /*30b0*/  MOV R74, RZ ;  /* 0x000000ff004a7202 */ /* 0x020fd60000000f00 */
[----:B------:R-:W-:Y:S05]  /*30c0*/  @P0 BRA `(.L_x_26171) ;  /* 0x0000001000b80947 */ /* 0x000fea0003800000 */
[----:B------:R-:W1:Y:S01]  /*30d0*/  LDCU UR6, c[0x0][0x3c8] ;  /* 0x00007900ff0677ac */ /* 0x000e620008000800 */
[----:B------:R-:W-:Y:S01]  /*30e0*/  IMAD.WIDE.U32 R6, R15, 0x4, RZ ;  /* 0x000000040f067825 */ /* 0x000fe200078e00ff */
[----:B------:R-:W-:-:S03]  /*30f0*/  SHF.L.U32 R81, R5, 0x2, RZ ;  /* 0x0000000205517819 */ /* 0x000fc600000006ff */
[----:B------:R-:W-:Y:S01]  /*3100*/  HFMA2 R84, -RZ, RZ, 0, 0 ;  /* 0x00000000ff547431 */ /* 0x000fe200000001ff */
[----:B------:R-:W5:Y:S01]  /*3110*/  LDCU.64 UR14, c[0x0][0x3b8] ;  /* 0x00007700ff0e77ac */ /* 0x000f620008000a00 */
[----:B------:R-:W-:Y:S01]  /*3120*/  IADD3 R13, PT, PT, R13, 0x420, RZ ;  /* 0x000004200d0d7810 */ /* 0x000fe20007ffe0ff */
[----:B------:R-:W-:Y:S01]  /*3130*/  VIADD R80, R15, 0x1 ;  /* 0x000000010f507836 */ /* 0x000fe20000000000 */
[----:B------:R-:W-:Y:S02]  /*3140*/  IADD3 R8, PT, PT, R88, 0x7, RZ ;  /* 0x0000000758087810 */ /* 0x000fe40007ffe0ff */
[----:B------:R-:W-:Y:S02]  /*3150*/  CS2R R82, SRZ ;  /* 0x0000000000527805 */ /* 0x000fe4000001ff00 */
[----:B------:R-:W-:Y:S02]  /*3160*/  LEA R10, R4, UR11, 0x3 ;  /* 0x0000000b040a7c11 */ /* 0x000fe4000f8e18ff */
[----:B------:R-:W-:-:S02]  /*3170*/  CS2R R68, SRZ ;  /* 0x0000000000447805 */ /* 0x000fc4000001ff00 */
[----:B------:R-:W-:Y:S02]  /*3180*/  LOP3.LUT R75, R81, 0x4, RZ, 0xc0, !PT ;  /* 0x00000004514b7812 */ /* 0x000fe400078ec0ff */
[----:B------:R-:W-:Y:S02]  /*3190*/  CS2R R70, SRZ ;  /* 0x0000000000467805 */ /* 0x000fe4000001ff00 */
[----:B------:R-:W-:Y:S02]  /*31a0*/  LEA R12, R12, R13, 0x18 ;  /* 0x0000000d0c0c7211 */ /* 0x000fe400078ec0ff */
[----:B------:R-:W-:Y:S02]  /*31b0*/  CS2R R72, SRZ ;  /* 0x0000000000487805 */ /* 0x000fe4000001ff00 */
[----:B------:R-:W-:Y:S02]  /*31c0*/  SHF.R.U32.HI R8, RZ, 0x3, R8 ;  /* 0x00000003ff087819 */ /* 0x000fe40000011608 */
[----:B------:R-:W-:Y:S01]  /*31d0*/  IADD3 R75, PT, PT, R10, 0x1, R75 ;  /* 0x000000010a4b7810 */ /* 0x000fe20007ffe04b */
[----:B-1----:R-:W-:Y:S01]  /*31e0*/  IMAD R9, R3, UR6, RZ ;  /* 0x0000000603097c24 */ /* 0x002fe2000f8e02ff */
[----:B------:R-:W1:Y:S01]  /*31f0*/  LDCU UR6, c[0x0][0x3e0] ;  /* 0x00007c00ff0677ac */ /* 0x000e620008000800 */
[----:B------:R-:W-:-:S02]  /*3200*/  IADD3 R78, PT, PT, -R8, R15, RZ ;  /* 0x0000000f084e7210 */ /* 0x000fc40007ffe1ff */
[----:B------:R-:W-:Y:S01]  /*3210*/  CS2R R10, SRZ ;  /* 0x00000000000a7805 */ /* 0x000fe2000001ff00 */
[----:B------:R-:W-:Y:S01]  /*3220*/  IMAD.WIDE R6, R9, 0x4, R6 ;  /* 0x0000000409067825 */ /* 0x000fe200078e0206 */
[----:B------:R-:W-:Y:S02]  /*3230*/  MOV R74, RZ ;  /* 0x000000ff004a7202 */ /* 0x000fe40000000f00 */
[----:B------:R-:W-:Y:S01]  /*3240*/  LOP3.LUT R81, R81, 0x7c, RZ, 0xc0, !PT ;  /* 0x0000007c51517812 */ /* 0x000fe200078ec0ff */
[----:B------:R-:W-:Y:S01]  /*3250*/  IMAD.SHL.U32 R9, R5, 0x10, RZ ;  /* 0x0000001005097824 */ /* 0x000fe200078e00ff */
[----:B-----5:R-:W-:-:S04]  /*3260*/  IADD3 R76, P0, PT, R6, UR14, RZ ;  /* 0x0000000e064c7c10 */ /* 0x020fc8000ff1e0ff */
[----:B------:R-:W-:Y:S02]  /*3270*/  LOP3.LUT R9, R9, 0x10, RZ, 0xe2, !PT ;  /* 0x0000001009097812 */ /* 0x000fe400078ee2ff */
[----:B------:R-:W-:Y:S02]  /*3280*/  IADD3.X R79, PT, PT, R7, UR15, RZ, P0, !PT ;  /* 0x0000000f074f7c10 */ /* 0x000fe400087fe4ff */
[----:B------:R-:W-:Y:S01]  /*3290*/  CS2R R6, SRZ ;  /* 0x0000000000067805 */ /* 0x000fe2000001ff00 */
[----:B------:R-:W-:Y:S02]  /*32a0*/  IMAD R9, R4, 0x20, R9 ;  /* 0x0000002004097824 */ /* 0x000fe400078e0209 */
[----:B-1----:R-:W-:-:S03]  /*32b0*/  IMAD R90, R90, UR6, RZ ;  /* 0x000000065a5a7c24 */ /* 0x002fc6000f8e02ff */
[----:B------:R-:W-:Y:S02]  /*32c0*/  IADD3 R77, PT, PT, R12, R9, RZ ;  /* 0x000000090c4d7210 */ /* 0x000fe40007ffe0ff */
[----:B------:R-:W-:Y:S02]  /*32d0*/  CS2R R8, SRZ ;  /* 0x0000000000087805 */ /* 0x000fe4000001ff00 */
[----:B------:R-:W-:-:S07]  /*32e0*/  SHF.R.S32.HI R91, RZ, 0x1f, R90 ;  /* 0x0000001fff5b7819 */ /* 0x000fce000001145a */
.L_x_26172:
[----:B------:R-:W-:Y:S01]  /*32f0*/  IMAD.MOV.U32 R20, RZ, RZ, R76 ;  /* 0x000000ffff147224 */ /* 0x000fe200078e004c */
[----:B------:R-:W-:Y:S01]  /*3300*/  MOV R21, R79 ;  /* 0x0000004f00157202 */ /* 0x000fe20000000f00 */
[----:B------:R-:W1:Y:S04]  /*3310*/  LDS.128 R40, [R77] ;  /* 0x000000004d287984 */ /* 0x000e680000000c00 */
[----:B------:R-:W5:Y:S01]  /*3320*/  LDG.E.CONSTANT R13, desc[UR8][R20.64] ;  /* 0x00000008140d7981 */ /* 0x000f62000c1e9900 */
[----:B------:R-:W-:Y:S01]  /*3330*/  ISETP.NE.AND P2, PT, R78, -0x1, PT ;  /* 0xffffffff4e00780c */ /* 0x000fe20003f45270 */
[----:B-----5:R-:W-:-:S03]  /*3340*/  IMAD.WIDE R12, R13, UR13, R90 ;  /* 0x0000000d0d0c7c25 */ /* 0x020fc6000f8e025a */
[----:B------:R-:W-:-:S04]  /*3350*/  IADD3 R12, P0, PT, R81, R12, RZ ;  /* 0x0000000c510c7210 */ /* 0x000fc80007f1e0ff */
[----:B------:R-:W-:Y:S02]  /*3360*/  IADD3.X R13, PT, PT, RZ, R13, RZ, P0, !PT ;  /* 0x0000000dff0d7210 */ /* 0x000fe400007fe4ff */
[----:B0-----:R-:W-:-:S04]  /*3370*/  LEA R66, P0, R12, UR4, 0x2 ;  /* 0x000000040c427c11 */ /* 0x001fc8000f8010ff */
[----:B------:R-:W-:-:S05]  /*3380*/  LEA.HI.X R67, R12, UR5, R13, 0x2, P0 ;  /* 0x000000050c437c11 */ /* 0x000fca00080f140d */
[----:B------:R-:W5:Y:S04]  /*3390*/  LDG.E.128.CONSTANT R48, desc[UR8][R66.64] ;  /* 0x0000000842307981 */ /* 0x000f68000c1e9d00 */
[----:B------:R-:W3:Y:S04]  /*33a0*/  LDG.E.128.CONSTANT R52, desc[UR8][R66.64+0x200] ;  /* 0x0002000842347981 */ /* 0x000ee8000c1e9d00 */
[----:B------:R-:W4:Y:S04]  /*33b0*/  LDG.E.128.CONSTANT R56, desc[UR8][R66.64+0x400] ;  /* 0x0004000842387981 */ /* 0x000f28000c1e9d00 */
[----:B------:R-:W4:Y:S04]  /*33c0*/  LDG.E.128.CONSTANT R12, desc[UR8][R66.64+0x600] ;  /* 0x00060008420c7981 */ /* 0x000f28000c1e9d00 */
[----:B------:R-:W4:Y:S04]  /*33d0*/  LDG.E.128.CONSTANT R16, desc[UR8][R66.64+0x800] ;  /* 0x0008000842107981 */ /* 0x000f28000c1e9d00 */
[----:B------:R-:W4:Y:S04]  /*33e0*/  LDG.E.128.CONSTANT R20, desc[UR8][R66.64+0xa00] ;  /* 0x000a000842147981 */ /* 0x000f28000c1e9d00 */
[----:B------:R-:W4:Y:S04]  /*33f0*/  LDG.E.128.CONSTANT R24, desc[UR8][R66.64+0xc00] ;  /* 0x000c000842187981 */ /* 0x000f28000c1e9d00 */
[----:B------:R-:W4:Y:S04]  /*3400*/  LDG.E.128.CONSTANT R28, desc[UR8][R66.64+0xe00] ;  /* 0x000e0008421c7981 */ /* 0x000f28000c1e9d00 */
[----:B--2---:R-:W2:Y:S04]  /*3410*/  LDG.E.128.CONSTANT R32, desc[UR8][R66.64+0x1000] ;  /* 0x0010000842207981 */ /* 0x004ea8000c1e9d00 */
[----:B------:R-:W2:Y:S01]  /*3420*/  LDG.E.128.CONSTANT R36, desc[UR8][R66.64+0x1200] ;  /* 0x0012000842247981 */ /* 0x000ea2000c1e9d00 */
[C---:B------:R-:W-:Y:S01]  /*3430*/  @!P2 VIADD R45, R75.reuse, 0x2 ;  /* 0x000000024b2da836 */ /* 0x040fe20000000000 */
[C---:B------:R-:W-:Y:S01]  /*3440*/  IADD3 R65, PT, PT, R75.reuse, -0x1, RZ ;  /* 0xffffffff4b417810 */ /* 0x040fe20007ffe0ff */
[C---:B------:R-:W-:Y:S01]  /*3450*/  @!P2 VIADD R47, R75.reuse, 0x2 ;  /* 0x000000024b2fa836 */ /* 0x040fe20000000000 */
[----:B------:R-:W-:-:S02]  /*3460*/  @!P2 IADD3 R61, PT, PT, R75, 0x1, RZ ;  /* 0x000000014b3da810 */ /* 0x000fc40007ffe0ff */
[-C--:B------:R-:W-:Y:S02]  /*3470*/  @!P2 ISETP.GE.AND P6, PT, R45, R88.reuse, PT ;  /* 0x000000582d00a20c */ /* 0x080fe40003fc6270 */
[----:B------:R-:W-:Y:S02]  /*3480*/  @!P2 IADD3 R45, PT, PT, R75, 0x1, RZ ;  /* 0x000000014b2da810 */ /* 0x000fe40007ffe0ff */
[-C--:B------:R-:W-:Y:S02]  /*3490*/  @!P2 ISETP.GE.AND P3, PT, R47, R88.reuse, PT ;  /* 0x000000582f00a20c */ /* 0x080fe40003f66270 */
[-C--:B------:R-:W-:Y:S01]  /*34a0*/  @!P2 ISETP.GE.AND P4, PT, R45, R88.reuse, PT ;  /* 0x000000582d00a20c */ /* 0x080fe20003f86270 */
[----:B------:R-:W-:Y:S01]  /*34b0*/  @!P2 VIADD R45, R75, 0x2 ;  /* 0x000000024b2da836 */ /* 0x000fe20000000000 */
[----:B------:R-:W-:Y:S02]  /*34c0*/  @!P2 ISETP.GE.AND P1, PT, R65, R88, PT ;  /* 0x000000584100a20c */ /* 0x000fe40003f26270 */
[----:B------:R-:W-:-:S02]  /*34d0*/  @!P2 IADD3 R47, PT, PT, R75, 0x1, RZ ;  /* 0x000000014b2fa810 */ /* 0x000fc40007ffe0ff */
[-C--:B------:R-:W-:Y:S02]  /*34e0*/  @!P2 ISETP.GE.AND P5, PT, R75, R88.reuse, PT ;  /* 0x000000584b00a20c */ /* 0x080fe40003fa6270 */
[-C--:B------:R-:W-:Y:S02]  /*34f0*/  @!P2 ISETP.GE.AND P0, PT, R61, R88.reuse, PT ;  /* 0x000000583d00a20c */ /* 0x080fe40003f06270 */
[----:B-----5:R-:W-:Y:S02]  /*3500*/  @!P2 FSEL R48, R48, RZ, !P1 ;  /* 0x000000ff3030a208 */ /* 0x020fe40004800000 */
[----:B------:R-:W-:Y:S02]  /*3510*/  @!P2 FSEL R51, R51, RZ, !P6 ;  /* 0x000000ff3333a208 */ /* 0x000fe40007000000 */
[-C--:B------:R-:W-:Y:S02]  /*3520*/  @!P2 ISETP.GE.AND P1, PT, R47, R88.reuse, PT ;  /* 0x000000582f00a20c */ /* 0x080fe40003f26270 */
[----:B------:R-:W-:-:S02]  /*3530*/  @!P2 ISETP.GE.AND P6, PT, R45, R88, PT ;  /* 0x000000582d00a20c */ /* 0x000fc40003fc6270 */
[----:B------:R-:W-:Y:S02]  /*3540*/  @!P2 FSEL R49, R49, RZ, !P5 ;  /* 0x000000ff3131a208 */ /* 0x000fe40006800000 */
[----:B------:R-:W-:Y:S02]  /*3550*/  @!P2 FSEL R50, R50, RZ, !P4 ;  /* 0x000000ff3232a208 */ /* 0x000fe40006000000 */
[----:B---3--:R-:W-:Y:S01]  /*3560*/  @!P2 FSEL R54, R54, RZ, !P0 ;  /* 0x000000ff3636a208 */ /* 0x008fe20004000000 */
[----:B-1----:R-:W-:Y:S01]  /*3570*/  FMUL.FTZ R49, R41, R49 ;  /* 0x0000003129317220 */ /* 0x002fe20000410000 */
[----:B------:R-:W-:Y:S02]  /*3580*/  @!P2 FSEL R55, R55, RZ, !P3 ;  /* 0x000000ff3737a208 */ /* 0x000fe40005800000 */
[----:B----4-:R-:W-:Y:S01]  /*3590*/  @!P2 FSEL R58, R58, RZ, !P1 ;  /* 0x000000ff3a3aa208 */ /* 0x010fe20004800000 */
[----:B------:R-:W-:Y:S01]  /*35a0*/  FFMA.FTZ R49, R40, R48, R49 ;  /* 0x0000003028317223 */ /* 0x000fe20000010031 */
[----:B------:R-:W-:-:S02]  /*35b0*/  @!P2 FSEL R59, R59, RZ, !P6 ;  /* 0x000000ff3b3ba208 */ /* 0x000fc40007000000 */
[----:B------:R-:W-:Y:S01]  /*35c0*/  @!P2 ISETP.GE.AND P5, PT, R65, R88, PT ;  /* 0x000000584100a20c */ /* 0x000fe20003fa6270 */
[----:B------:R-:W-:Y:S01]  /*35d0*/  FFMA.FTZ R50, R42, R50, R49 ;  /* 0x000000322a327223 */ /* 0x000fe20000010031 */
        /* <DEDUP_REMOVED lines=15> */
[-C--:B------:R-:W-:Y:S02]  /*36d0*/  @!P2 ISETP.GE.AND P1, PT, R47, R88.reuse, PT ;  /* 0x000000582f00a20c */ /* 0x080fe40003f26270 */
[----:B------:R-:W-:-:S02]  /*36e0*/  @!P2 ISETP.GE.AND P6, PT, R45, R88, PT ;  /* 0x000000582d00a20c */ /* 0x000fc40003fc6270 */
[----:B------:R-:W3:Y:S01]  /*36f0*/  LDG.E.128.CONSTANT R44, desc[UR8][R66.64+0x1400] ;  /* 0x00140008422c7981 */ /* 0x000ee2000c1e9d00 */
[----:B------:R-:W-:Y:S02]  /*3700*/  @!P2 FSEL R15, R15, RZ, !P4 ;  /* 0x000000ff0f0fa208 */ /* 0x000fe40006000000 */
[CC--:B------:R-:W-:Y:S02]  /*3710*/  @!P2 ISETP.GE.AND P4, PT, R75.reuse, R88.reuse, PT ;  /* 0x000000584b00a20c */ /* 0x0c0fe40003f86270 */
[----:B------:R-:W-:Y:S02]  /*3720*/  @!P2 IADD3 R49, PT, PT, R75, 0x2, RZ ;  /* 0x000000024b31a810 */ /* 0x000fe40007ffe0ff */
[----:B------:R-:W-:Y:S01]  /*3730*/  @!P2 FSEL R17, R17, RZ, !P4 ;  /* 0x000000ff1111a208 */ /* 0x000fe20006000000 */
[----:B------:R-:W-:Y:S01]  /*3740*/  FFMA.FTZ R51, R43, R51, R50 ;  /* 0x000000332b337223 */ /* 0x000fe20000010032 */
[----:B------:R-:W-:Y:S02]  /*3750*/  @!P2 ISETP.GE.AND P4, PT, R49, R88, PT ;  /* 0x000000583100a20c */ /* 0x000fe40003f86270 */
[----:B------:R-:W-:Y:S01]  /*3760*/  @!P2 IADD3 R49, PT, PT, R75, 0x1, RZ ;  /* 0x000000014b31a810 */ /* 0x000fe20007ffe0ff */
[----:B------:R-:W-:Y:S01]  /*3770*/  FADD.FTZ R84, R51, R84 ;  /* 0x0000005433547221 */ /* 0x000fe20000010000 */
[----:B------:R-:W-:-:S02]  /*3780*/  @!P2 FSEL R19, R19, RZ, !P3 ;  /* 0x000000ff1313a208 */ /* 0x000fc40005800000 */
[----:B------:R-:W-:Y:S02]  /*3790*/  @!P2 ISETP.GE.AND P3, PT, R49, R88, PT ;  /* 0x000000583100a20c */ /* 0x000fe40003f66270 */
[----:B------:R-:W4:Y:S01]  /*37a0*/  LDG.E.128.CONSTANT R48, desc[UR8][R66.64+0x1600] ;  /* 0x0016000842307981 */ /* 0x000f22000c1e9d00 */
[C---:B------:R-:W-:Y:S01]  /*37b0*/  FMUL.FTZ R53, R41.reuse, R53 ;  /* 0x0000003529357220 */ /* 0x040fe20000410000 */
[----:B------:R-:W-:Y:S01]  /*37c0*/  FMUL.FTZ R57, R41, R57 ;  /* 0x0000003929397220 */ /* 0x000fe20000410000 */
[----:B------:R-:W-:Y:S02]  /*37d0*/  @!P2 FSEL R14, R14, RZ, !P5 ;  /* 0x000000ff0e0ea208 */ /* 0x000fe40006800000 */
[----:B------:R-:W-:Y:S01]  /*37e0*/  FFMA.FTZ R53, R40, R52, R53 ;  /* 0x0000003428357223 */ /* 0x000fe20000010035 */
[----:B------:R-:W-:-:S03]  /*37f0*/  @!P2 ISETP.GE.AND P5, PT, R65, R88, PT ;  /* 0x000000584100a20c */ /* 0x000fc60003fa6270 */
[----:B------:R-:W-:Y:S01]  /*3800*/  FFMA.FTZ R54, R42, R54, R53 ;  /* 0x000000362a367223 */ /* 0x000fe20000010035 */
[----:B------:R-:W-:Y:S01]  /*3810*/  @!P2 FSEL R18, R18, RZ, !P0 ;  /* 0x000000ff1212a208 */ /* 0x000fe20004000000 */
[----:B------:R-:W-:Y:S01]  /*3820*/  FFMA.FTZ R57, R40, R56, R57 ;  /* 0x0000003828397223 */ /* 0x000fe20000010039 */
[-C--:B------:R-:W-:Y:S01]  /*3830*/  @!P2 ISETP.GE.AND P0, PT, R65, R88.reuse, PT ;  /* 0x000000584100a20c */ /* 0x080fe20003f06270 */
[----:B------:R-:W-:Y:S01]  /*3840*/  FFMA.FTZ R56, R43, R55, R54 ;  /* 0x000000372b387223 */ /* 0x000fe20000010036 */
[----:B------:R-:W-:Y:S01]  /*3850*/  @!P2 FSEL R23, R23, RZ, !P6 ;  /* 0x000000ff1717a208 */ /* 0x000fe20007000000 */
[----:B------:R-:W5:Y:S01]  /*3860*/  LDG.E.128.CONSTANT R52, desc[UR8][R66.64+0x1800] ;  /* 0x0018000842347981 */ /* 0x000f62000c1e9d00 */
[-C--:B------:R-:W-:Y:S02]  /*3870*/  @!P2 ISETP.GE.AND P6, PT, R65, R88.reuse, PT ;  /* 0x000000584100a20c */ /* 0x080fe40003fc6270 */
[----:B------:R-:W-:Y:S02]  /*3880*/  @!P2 FSEL R16, R16, RZ, !P5 ;  /* 0x000000ff1010a208 */ /* 0x000fe40006800000 */
[----:B------:R-:W-:Y:S01]  /*3890*/  @!P2 ISETP.GE.AND P5, PT, R61, R88, PT ;  /* 0x000000583d00a20c */ /* 0x000fe20003fa6270 */
[C---:B------:R-:W-:Y:S01]  /*38a0*/  @!P2 VIADD R61, R75.reuse, 0x2 ;  /* 0x000000024b3da836 */ /* 0x040fe20000000000 */
[----:B------:R-:W-:Y:S01]  /*38b0*/  @!P2 FSEL R20, R20, RZ, !P0 ;  /* 0x000000ff1414a208 */ /* 0x000fe20004000000 */
[----:B------:R-:W-:Y:S01]  /*38c0*/  FFMA.FTZ R58, R42, R58, R57 ;  /* 0x0000003a2a3a7223 */ /* 0x000fe20000010039 */
[----:B------:R-:W-:-:S02]  /*38d0*/  @!P2 ISETP.GE.AND P0, PT, R75, R88, PT ;  /* 0x000000584b00a20c */ /* 0x000fc40003f06270 */
[----:B------:R-:W-:Y:S02]  /*38e0*/  @!P2 FSEL R24, R24, RZ, !P6 ;  /* 0x000000ff1818a208 */ /* 0x000fe40007000000 */
[CC--:B------:R-:W-:Y:S02]  /*38f0*/  @!P2 ISETP.GE.AND P6, PT, R75.reuse, R88.reuse, PT ;  /* 0x000000584b00a20c */ /* 0x0c0fe40003fc6270 */
[----:B------:R-:W-:Y:S02]  /*3900*/  @!P2 IADD3 R57, PT, PT, R75, 0x2, RZ ;  /* 0x000000024b39a810 */ /* 0x000fe40007ffe0ff */
[----:B------:R-:W-:Y:S02]  /*3910*/  @!P2 FSEL R21, R21, RZ, !P0 ;  /* 0x000000ff1515a208 */ /* 0x000fe40004000000 */
[----:B------:R-:W-:Y:S02]  /*3920*/  @!P2 FSEL R27, R27, RZ, !P4 ;  /* 0x000000ff1b1ba208 */ /* 0x000fe40006000000 */
[----:B------:R-:W-:-:S02]  /*3930*/  @!P2 ISETP.GE.AND P0, PT, R61, R88, PT ;  /* 0x000000583d00a20c */ /* 0x000fc40003f06270 */
[----:B------:R-:W-:Y:S02]  /*3940*/  @!P2 FSEL R25, R25, RZ, !P6 ;  /* 0x000000ff1919a208 */ /* 0x000fe40007000000 */
[-C--:B------:R-:W-:Y:S02]  /*3950*/  @!P2 ISETP.GE.AND P4, PT, R65, R88.reuse, PT ;  /* 0x000000584100a20c */ /* 0x080fe40003f86270 */
[----:B------:R-:W-:Y:S02]  /*3960*/  @!P2 IADD3 R61, PT, PT, R75, 0x1, RZ ;  /* 0x000000014b3da810 */ /* 0x000fe40007ffe0ff */
[----:B------:R-:W-:Y:S01]  /*3970*/  @!P2 ISETP.GE.AND P6, PT, R57, R88, PT ;  /* 0x000000583900a20c */ /* 0x000fe20003fc6270 */
[----:B------:R-:W-:Y:S01]  /*3980*/  @!P2 VIADD R57, R75, 0x1 ;  /* 0x000000014b39a836 */ /* 0x000fe20000000000 */
[----:B------:R-:W-:Y:S02]  /*3990*/  @!P2 FSEL R22, R22, RZ, !P1 ;  /* 0x000000ff1616a208 */ /* 0x000fe40004800000 */
[----:B------:R-:W-:-:S02]  /*39a0*/  @!P2 FSEL R28, R28, RZ, !P4 ;  /* 0x000000ff1c1ca208 */ /* 0x000fc40006000000 */
[----:B------:R-:W-:Y:S02]  /*39b0*/  @!P2 FSEL R30, R30, RZ, !P3 ;  /* 0x000000ff1e1ea208 */ /* 0x000fe40005800000 */
[----:B------:R-:W-:Y:S02]  /*39c0*/  @!P2 FSEL R31, R31, RZ, !P0 ;  /* 0x000000ff1f1fa208 */ /* 0x000fe40004000000 */
[-C--:B------:R-:W-:Y:S02]  /*39d0*/  @!P2 ISETP.GE.AND P1, PT, R61, R88.reuse, PT ;  /* 0x000000583d00a20c */ /* 0x080fe40003f26270 */
[-C--:B------:R-:W-:Y:S02]  /*39e0*/  @!P2 ISETP.GE.AND P4, PT, R75, R88.reuse, PT ;  /* 0x000000584b00a20c */ /* 0x080fe40003f86270 */
[-C--:B------:R-:W-:Y:S02]  /*39f0*/  @!P2 ISETP.GE.AND P3, PT, R65, R88.reuse, PT ;  /* 0x000000584100a20c */ /* 0x080fe40003f66270 */
[----:B------:R-:W-:Y:S01]  /*3a00*/  @!P2 ISETP.GE.AND P0, PT, R75, R88, PT ;  /* 0x000000584b00a20c */ /* 0x000fe20003f06270 */
[----:B------:R-:W-:Y:S01]  /*3a10*/  FADD.FTZ R83, R56, R83 ;  /* 0x0000005338537221 */ /* 0x000fe20000010000 */
[----:B------:R-:W-:Y:S01]  /*3a20*/  @!P2 FSEL R26, R26, RZ, !P5 ;  /* 0x000000ff1a1aa208 */ /* 0x000fe20006800000 */
[----:B------:R-:W-:Y:S01]  /*3a30*/  FFMA.FTZ R87, R43, R59, R58 ;  /* 0x0000003b2b577223 */ /* 0x000fe2000001003a */
[----:B------:R-:W-:-:S02]  /*3a40*/  @!P2 IADD3 R61, PT, PT, R75, 0x2, RZ ;  /* 0x000000024b3da810 */ /* 0x000fc40007ffe0ff */
[-C--:B------:R-:W-:Y:S02]  /*3a50*/  @!P2 ISETP.GE.AND P5, PT, R57, R88.reuse, PT ;  /* 0x000000583900a20c */ /* 0x080fe40003fa6270 */
[----:B------:R-:W5:Y:S01]  /*3a60*/  LDG.E.128.CONSTANT R56, desc[UR8][R66.64+0x1a00] ;  /* 0x001a000842387981 */ /* 0x000f62000c1e9d00 */
[----:B------:R-:W-:Y:S02]  /*3a70*/  @!P2 FSEL R29, R29, RZ, !P4 ;  /* 0x000000ff1d1da208 */ /* 0x000fe40006000000 */
[----:B--2---:R-:W-:Y:S02]  /*3a80*/  @!P2 FSEL R32, R32, RZ, !P3 ;  /* 0x000000ff2020a208 */ /* 0x004fe40005800000 */
[----:B------:R-:W-:Y:S02]  /*3a90*/  @!P2 FSEL R33, R33, RZ, !P0 ;  /* 0x000000ff2121a208 */ /* 0x000fe40004000000 */
[-C--:B------:R-:W-:Y:S02]  /*3aa0*/  @!P2 ISETP.GE.AND P4, PT, R61, R88.reuse, PT ;  /* 0x000000583d00a20c */ /* 0x080fe40003f86270 */
[-C--:B------:R-:W-:Y:S01]  /*3ab0*/  @!P2 ISETP.GE.AND P3, PT, R65, R88.reuse, PT ;  /* 0x000000584100a20c */ /* 0x080fe20003f66270 */
[----:B------:R-:W2:Y:S01]  /*3ac0*/  LDG.E.128.CONSTANT R60, desc[UR8][R66.64+0x1c00] ;  /* 0x001c0008423c7981 */ /* 0x000ea2000c1e9d00 */
[----:B------:R-:W-:-:S02]  /*3ad0*/  @!P2 ISETP.GE.AND P0, PT, R75, R88, PT ;  /* 0x000000584b00a20c */ /* 0x000fc40003f06270 */
[----:B------:R-:W-:Y:S02]  /*3ae0*/  @!P2 FSEL R34, R34, RZ, !P1 ;  /* 0x000000ff2222a208 */ /* 0x000fe40004800000 */
        /* <DEDUP_REMOVED lines=9> */
[CC--:B------:R-:W-:Y:S02]  /*3b80*/  @!P2 ISETP.GE.AND P5, PT, R65.reuse, R88.reuse, PT ;  /* 0x000000584100a20c */ /* 0x0c0fe40003fa6270 */
[----:B------:R-:W-:-:S02]  /*3b90*/  @!P2 ISETP.GE.AND P4, PT, R65, R88, PT ;  /* 0x000000584100a20c */ /* 0x000fc40003f86270 */
[----:B------:R-:W2:Y:S01]  /*3ba0*/  LDG.E.128.CONSTANT R64, desc[UR8][R66.64+0x1e00] ;  /* 0x001e000842407981 */ /* 0x000ea2000c1e9d00 */
[----:B------:R-:W-:-:S04]  /*3bb0*/  FMUL.FTZ R13, R41, R13 ;  /* 0x0000000d290d7220 */ /* 0x000fc80000410000 */
[----:B------:R-:W-:-:S04]  /*3bc0*/  FFMA.FTZ R13, R40, R12, R13 ;  /* 0x0000000c280d7223 */ /* 0x000fc8000001000d */
[----:B------:R-:W-:Y:S01]  /*3bd0*/  FFMA.FTZ R14, R42, R14, R13 ;  /* 0x0000000e2a0e7223 */ /* 0x000fe2000001000d */
[C---:B------:R-:W-:Y:S01]  /*3be0*/  FMUL.FTZ R13, R41.reuse, R17 ;  /* 0x00000011290d7220 */ /* 0x040fe20000410000 */
[C---:B------:R-:W-:Y:S01]  /*3bf0*/  FMUL.FTZ R17, R41.reuse, R21 ;  /* 0x0000001529117220 */ /* 0x040fe20000410000 */
[----:B------:R-:W-:Y:S01]  /*3c00*/  FMUL.FTZ R21, R41, R25 ;  /* 0x0000001929157220 */ /* 0x000fe20000410000 */
[----:B------:R-:W-:Y:S01]  /*3c10*/  @!P2 IADD3 R25, PT, PT, R75, 0x1, RZ ;  /* 0x000000014b19a810 */ /* 0x000fe20007ffe0ff */
        /* <DEDUP_REMOVED lines=32> */
[----:B---3--:R-:W-:Y:S02]  /*3e20*/  @!P2 FSEL R44, R44, RZ, !P1 ;  /* 0x000000ff2c2ca208 */ /* 0x008fe40004800000 */
[----:B------:R-:W-:-:S04]  /*3e30*/  @!P2 ISETP.GE.AND P1, PT, R75, R88, PT ;  /* 0x000000584b00a20c */ /* 0x000fc80003f26270 */
[----:B------:R-:W-:Y:S02]  /*3e40*/  @!P2 FSEL R45, R45, RZ, !P1 ;  /* 0x000000ff2d2da208 */ /* 0x000fe40004800000 */
[----:B------:R-:W-:Y:S01]  /*3e50*/  @!P2 ISETP.GE.AND P1, PT, R25, R88, PT ;  /* 0x000000581900a20c */ /* 0x000fe20003f26270 */
[----:B------:R-:W-:-:S03]  /*3e60*/  @!P2 VIADD R25, R75, 0x2 ;  /* 0x000000024b19a836 */ /* 0x000fc60000000000 */
[----:B------:R-:W-:Y:S02]  /*3e70*/  @!P2 FSEL R46, R46, RZ, !P1 ;  /* 0x000000ff2e2ea208 */ /* 0x000fe40004800000 */
[----:B------:R-:W-:Y:S02]  /*3e80*/  @!P2 ISETP.GE.AND P1, PT, R25, R88, PT ;  /* 0x000000581900a20c */ /* 0x000fe40003f26270 */
[----:B------:R-:W-:Y:S02]  /*3e90*/  IADD3 R25, PT, PT, R80, 0x3, RZ ;  /* 0x0000000350197810 */ /* 0x000fe40007ffe0ff */
[----:B------:R-:W-:Y:S02]  /*3ea0*/  @!P2 FSEL R47, R47, RZ, !P1 ;  /* 0x000000ff2f2fa208 */ /* 0x000fe40004800000 */
[----:B----4-:R-:W-:Y:S02]  /*3eb0*/  @!P2 FSEL R48, R48, RZ, !P6 ;  /* 0x000000ff3030a208 */ /* 0x010fe40007000000 */
[----:B------:R-:W-:-:S02]  /*3ec0*/  ISETP.GE.U32.AND P1, PT, R25, R86, PT ;  /* 0x000000561900720c */ /* 0x000fc40003f26070 */
[CC--:B------:R-:W-:Y:S02]  /*3ed0*/  @!P2 ISETP.GE.AND P6, PT, R75.reuse, R88.reuse, PT ;  /* 0x000000584b00a20c */ /* 0x0c0fe40003fc6270 */
        /* <DEDUP_REMOVED lines=20> */
[----:B------:R-:W-:Y:S01]  /*4020*/  @!P2 IADD3 R25, PT, PT, R75, 0x1, RZ ;  /* 0x000000014b19a810 */ /* 0x000fe20007ffe0ff */
[C---:B------:R-:W-:Y:S01]  /*4030*/  FMUL.FTZ R45, R41.reuse, R45 ;  /* 0x0000002d292d7220 */ /* 0x040fe20000410000 */
[----:B------:R-:W-:Y:S01]  /*4040*/  FMUL.FTZ R49, R41, R49 ;  /* 0x0000003129317220 */ /* 0x000fe20000410000 */
[----:B------:R-:W-:-:S02]  /*4050*/  @!P2 FSEL R56, R56, RZ, !P0 ;  /* 0x000000ff3838a208 */ /* 0x000fc40004000000 */
[----:B------:R-:W-:-:S04]  /*4060*/  @!P2 ISETP.GE.AND P0, PT, R75, R88, PT ;  /* 0x000000584b00a20c */ /* 0x000fc80003f06270 */
[----:B------:R-:W-:Y:S02]  /*4070*/  @!P2 FSEL R57, R57, RZ, !P0 ;  /* 0x000000ff3939a208 */ /* 0x000fe40004000000 */
[-C--:B------:R-:W-:Y:S01]  /*4080*/  @!P2 ISETP.GE.AND P0, PT, R25, R88.reuse, PT ;  /* 0x000000581900a20c */ /* 0x080fe20003f06270 */
[C---:B------:R-:W-:Y:S01]  /*4090*/  @!P2 VIADD R25, R75.reuse, 0x2 ;  /* 0x000000024b19a836 */ /* 0x040fe20000000000 */
[----:B--2---:R-:W-:Y:S02]  /*40a0*/  @!P2 FSEL R60, R60, RZ, !P5 ;  /* 0x000000ff3c3ca208 */ /* 0x004fe40006800000 */
[----:B------:R-:W-:Y:S02]  /*40b0*/  @!P2 ISETP.GE.AND P5, PT, R75, R88, PT ;  /* 0x000000584b00a20c */ /* 0x000fe40003fa6270 */
[----:B------:R-:W-:Y:S02]  /*40c0*/  @!P2 FSEL R58, R58, RZ, !P6 ;  /* 0x000000ff3a3aa208 */ /* 0x000fe40007000000 */
[----:B------:R-:W-:-:S02]  /*40d0*/  @!P2 FSEL R61, R61, RZ, !P5 ;  /* 0x000000ff3d3da208 */ /* 0x000fc40006800000 */
[CC--:B------:R-:W-:Y:S02]  /*40e0*/  @!P2 ISETP.GE.AND P6, PT, R25.reuse, R88.reuse, PT ;  /* 0x000000581900a20c */ /* 0x0c0fe40003fc6270 */
[-C--:B------:R-:W-:Y:S02]  /*40f0*/  @!P2 ISETP.GE.AND P5, PT, R25, R88.reuse, PT ;  /* 0x000000581900a20c */ /* 0x080fe40003fa6270 */
[----:B------:R-:W-:Y:S01]  /*4100*/  @!P2 IADD3 R25, PT, PT, R75, 0x1, RZ ;  /* 0x000000014b19a810 */ /* 0x000fe20007ffe0ff */
[C---:B------:R-:W-:Y:S01]  /*4110*/  FMUL.FTZ R53, R41.reuse, R53 ;  /* 0x0000003529357220 */ /* 0x040fe20000410000 */
[----:B------:R-:W-:Y:S01]  /*4120*/  @!P2 FSEL R62, R62, RZ, !P0 ;  /* 0x000000ff3e3ea208 */ /* 0x000fe20004000000 */
[----:B------:R-:W-:Y:S01]  /*4130*/  FMUL.FTZ R57, R41, R57 ;  /* 0x0000003929397220 */ /* 0x000fe20000410000 */
[----:B------:R-:W-:Y:S01]  /*4140*/  @!P2 ISETP.GE.AND P0, PT, R25, R88, PT ;  /* 0x000000581900a20c */ /* 0x000fe20003f06270 */
[----:B------:R-:W-:Y:S01]  /*4150*/  FMUL.FTZ R61, R41, R61 ;  /* 0x0000003d293d7220 */ /* 0x000fe20000410000 */
[----:B------:R-:W-:-:S02]  /*4160*/  @!P2 FSEL R64, R64, RZ, !P4 ;  /* 0x000000ff4040a208 */ /* 0x000fc40006000000 */
[----:B------:R-:W-:-:S04]  /*4170*/  @!P2 ISETP.GE.AND P4, PT, R75, R88, PT ;  /* 0x000000584b00a20c */ /* 0x000fc80003f86270 */
[----:B------:R-:W-:Y:S01]  /*4180*/  @!P2 FSEL R65, R65, RZ, !P4 ;  /* 0x000000ff4141a208 */ /* 0x000fe20006000000 */
[C---:B------:R-:W-:Y:S01]  /*4190*/  FFMA.FTZ R45, R40.reuse, R44, R45 ;  /* 0x0000002c282d7223 */ /* 0x040fe2000001002d */
[----:B------:R-:W-:-:S03]  /*41a0*/  FFMA.FTZ R49, R40, R48, R49 ;  /* 0x0000003028317223 */ /* 0x000fc60000010031 */
        /* <DEDUP_REMOVED lines=20> */
[----:B------:R-:W-:Y:S01]  /*42f0*/  IADD3 R76, P0, PT, R76, 0x10, RZ ;  /* 0x000000104c4c7810 */ /* 0x000fe20007f1e0ff */
[----:B------:R-:W-:Y:S01]  /*4300*/  FFMA.FTZ R43, R43, R67, R42 ;  /* 0x000000432b2b7223 */ /* 0x000fe2000001002a */
        /* <DEDUP_REMOVED lines=8> */
[----:B------:R-:W-:Y:S01]  /*4390*/  IMAD.X R79, RZ, RZ, R79, P0 ;  /* 0x000000ffff4f7224 */ /* 0x000fe200000e064f */
[----:B------:R-:W-:Y:S06]  /*43a0*/  @!P1 BRA `(.L_x_26172) ;  /* 0xffffffec00d09947 */ /* 0x000fec000383ffff */
.L_x_26171:
[----:B0-----:R-:W-:Y:S05]  /*43b0*/  BSYNC.RECONVERGENT B0 ;  /* 0x0000000000007941 */ /* 0x001fea0003800200 */
.L_x_26170:
[----:B------:R-:W0:Y:S01]  /*43c0*/  SHFL.BFLY PT, R13, R84, 0x1, 0x1f ;  /* 0x0c201f00540d7f89 */ /* 0x000e2200000e0000 */
[C---:B------:R-:W-:Y:S01]  /*43d0*/  LOP3.LUT R26, R5.reuse, 0x1, RZ, 0xc0, !PT ;  /* 0x00000001051a7812 */ /* 0x040fe200078ec0ff */
[----:B------:R-:W-:Y:S01]  /*43e0*/  BSSY.RECONVERGENT B0, `(.L_x_26173) ;  /* 0x000003c000007945 */ /* 0x000fe20003800200 */
[----:B------:R-:W-:Y:S01]  /*43f0*/  SHF.R.U32.HI R85, RZ, 0x1, R85 ;  /* 0x00000001ff557819 */ /* 0x000fe20000011655 */
[----:B------:R-:W5:Y:S01]  /*4400*/  SHFL.BFLY PT, R12, R83, 0x1, 0x1f ;  /* 0x0c201f00530c7f89 */ /* 0x000f6200000e0000 */
[----:B------:R-:W-:Y:S02]  /*4410*/  ISETP.NE.U32.AND P1, PT, R26, 0x1, PT ;  /* 0x000000011a00780c */ /* 0x000fe40003f25070 */
[----:B------:R-:W-:Y:S01]  /*4420*/  LOP3.LUT R26, R5, 0x3c0, RZ, 0xc0, !PT ;  /* 0x000003c0051a7812 */ /* 0x000fe200078ec0ff */
[----:B------:R-:W1:Y:S01]  /*4430*/  SHFL.BFLY PT, R15, R82, 0x1, 0x1f ;  /* 0x0c201f00520f7f89 */ /* 0x000e6200000e0000 */
[----:B------:R-:W-:Y:S02]  /*4440*/  LEA R4, R4, R85, 0x8 ;  /* 0x0000005504047211 */ /* 0x000fe400078e40ff */
[----:B------:R-:W-:Y:S01]  /*4450*/  ISETP.NE.OR P0, PT, R26, 0x40, !P1 ;  /* 0x000000401a00780c */ /* 0x000fe20004f05670 */
        /* <DEDUP_REMOVED lines=23> */
[----:B------:R-:W-:Y:S01]  /*45d0*/  BAR.SYNC.DEFER_BLOCKING 0x0 ;  /* 0x0000000000007b1d */ /* 0x000fe20000010000 */
[----:B--2---:R-:W-:Y:S01]  /*45e0*/  FADD.FTZ R69, R20, R69 ;  /* 0x0000004514457221 */ /* 0x004fe20000010000 */
[----:B---3--:R-:W-:Y:S01]  /*45f0*/  FADD.FTZ R25, R25, R70 ;  /* 0x0000004619197221 */ /* 0x008fe20000010000 */
[----:B----4-:R-:W-:Y:S01]  /*4600*/  FADD.FTZ R71, R22, R71 ;  /* 0x0000004716477221 */ /* 0x010fe20000010000 */
[----:B------:R-:W-:Y:S01]  /*4610*/  FADD.FTZ R27, R27, R72 ;  /* 0x000000481b1b7221 */ /* 0x000fe20000010000 */
[----:B0-----:R-:W-:Y:S01]  /*4620*/  FADD.FTZ R73, R24, R73 ;  /* 0x0000004918497221 */ /* 0x001fe20000010000 */
[----:B-----5:R-:W-:Y:S01]  /*4630*/  FADD.FTZ R29, R29, R74 ;  /* 0x0000004a1d1d7221 */ /* 0x020fe20000010000 */
        /* <DEDUP_REMOVED lines=22> */
.L_x_26174:
[----:B------:R-:W-:Y:S05]  /*47a0*/  BSYNC.RECONVERGENT B0 ;  /* 0x0000000000007941 */ /* 0x000fea0003800200 */
.L_x_26173:
        /* <DEDUP_REMOVED lines=45> */
.L_x_26176:
[----:B------:R-:W-:Y:S05]  /*4a80*/  BSYNC.RECONVERGENT B0 ;  /* 0x0000000000007941 */ /* 0x000fea0003800200 */
.L_x_26175:
        /* <DEDUP_REMOVED lines=20> */
.L_x_26178:
[----:B------:R-:W-:Y:S05]  /*4bd0*/  BSYNC.RECONVERGENT B0 ;  /* 0x0000000000007941 */ /* 0x000fea0003800200 */
.L_x_26177:
        /* <DEDUP_REMOVED lines=35> */
.L_x_26180:
[----:B------:R-:W-:Y:S05]  /*4e10*/  BSYNC.RECONVERGENT B0 ;  /* 0x0000000000007941 */ /* 0x000fea0003800200 */
.L_x_26179:
[----:B------:R-:W-:Y:S06]  /*4e20*/  BAR.SYNC.DEFER_BLOCKING 0x0 ;  /* 0x0000000000007b1d */ /* 0x000fec0000010000 */
[----:B------:R-:W-:Y:S05]  /*4e30*/  @P4 EXIT ;  /* 0x000000000000494d */ /* 0x000fea0003800000 */
[----:B------:R-:W-:Y:S01]  /*4e40*/  IMAD R3, R3, R2, UR12 ;  /* 0x0000000c03037e24 */ /* 0x000fe2000f8e0202 */
[----:B------:R-:W-:Y:S06]  /*4e50*/  @!P1 EXIT ;  /* 0x000000000000994d */ /* 0x000fec0003800000 */
[----:B------:R-:W1:Y:S01]  /*4e60*/  LDCU.64 UR6, c[0x0][0x390] ;  /* 0x00007200ff0677ac */ /* 0x000e620008000a00 */
[----:B------:R-:W-:Y:S01]  /*4e70*/  IMAD R0, R3, R0, RZ ;  /* 0x0000000003007224 */ /* 0x000fe200078e02ff */
        /* <DEDUP_REMOVED lines=24> */
.L_x_26145:
[----:B------:R-:W-:Y:S01]  /*5000*/  HFMA2 R82, -RZ, RZ, 0, 1.847743988037109375e-06 ;  /* 0x0000001fff527431 */ /* 0x000fe200000001ff */
[----:B------:R-:W-:Y:S01]  /*5010*/  BSSY B1, `(.L_x_26181) ;  /* 0x0000006000017945 */ /* 0x000fe20003800000 */
[----:B------:R-:W-:Y:S01]  /*5020*/  IMAD.MOV.U32 R81, RZ, RZ, 0x2 ;  /* 0x00000002ff517424 */ /* 0x000fe200078e00ff */
[----:B------:R-:W-:-:S07]  /*5030*/  MOV R70, 0xffffffff ;  /* 0xffffffff00467802 */ /* 0x000fce0000000f00 */
[----:B------:R-:W-:Y:S05]  /*5040*/  WARPSYNC.COLLECTIVE R70, `(.L_x_26182) ;  /* 0x0000000046087348 */ /* 0x000fea0003c00000 */
[----:B------:R0:W1:Y:S02]  /*5050*/  SHFL.BFLY P1, R71, R69, R81, R82 ;  /* 0x0c00005145477389 */ /* 0x0000640000020052 */
[----:B01----:R-:W-:Y:S05]  /*5060*/  ENDCOLLECTIVE ;  /* 0x000000000000791b */ /* 0x003fea0003800000 */
.L_x_26182:
[----:B------:R-:W-:Y:S05]  /*5070*/  BSYNC B1 ;  /* 0x0000000000017941 */ /* 0x000fea0003800000 */
.L_x_26181:
        /* <DEDUP_REMOVED lines=9> */
.L_x_26183:
[----:B------:R-:W-:Y:S05]  /*5110*/  BRA `(.L_x_26184) ;  /* 0xffffffc000647947 */ /* 0x000fea000383ffff */
.L_x_26147:
        /* <DEDUP_REMOVED lines=8> */
.L_x_26186:
[----:B------:R-:W-:Y:S05]  /*51a0*/  BSYNC B0 ;  /* 0x0000000000007941 */ /* 0x000fea0003800000 */
.L_x_26185:
        /* <DEDUP_REMOVED lines=9> */
.L_x_26187:
[----:B------:R-:W-:Y:S01]  /*5240*/  HFMA2 R81, -RZ, RZ, 0, 2.384185791015625e-07 ;  /* 0x00000004ff517431 */ /* 0x000fe200000001ff */
[----:B------:R-:W-:-:S04]  /*5250*/  MOV R2, R71 ;  /* 0x0000004700027202 */ /* 0x000fc80000000f00 */
[----:B------:R-:W-:-:S05]  /*5260*/  FMNMX.FTZ R2, R3, R2, !PT ;  /* 0x0000000203027209 */ /* 0x000fca0007810000 */
[----:B------:R-:W-:-:S07]  /*5270*/  IMAD.MOV.U32 R69, RZ, RZ, R2 ;  /* 0x000000ffff457224 */ /* 0x000fce00078e0002 */
[----:B------:R-:W-:Y:S05]  /*5280*/  WARPSYNC.COLLECTIVE R70, `(.L_x_26188) ;  /* 0x0000000046087348 */ /* 0x000fea0003c00000 */
[----:B------:R0:W1:Y:S02]  /*5290*/  SHFL.BFLY P1, R71, R69, R81, R82 ;  /* 0x0c00005145477389 */ /* 0x0000640000020052 */
[----:B01----:R-:W-:Y:S05]  /*52a0*/  ENDCOLLECTIVE ;  /* 0x000000000000791b */ /* 0x003fea0003800000 */
.L_x_26188:
[----:B------:R-:W-:Y:S01]  /*52b0*/  MOV R7, R71 ;  /* 0x0000004700077202 */ /* 0x000fe20000000f00 */
[----:B------:R-:W-:Y:S06]  /*52c0*/  BRA `(.L_x_26189) ;  /* 0xffffffc0006c7947 */ /* 0x000fec000383ffff */
.L_x_26190:
        /* <DEDUP_REMOVED lines=11> */
.L_x_27731:


//--------------------- .text._ZN4vllm25paged_attention_v2_kernelIffLi192ELi8ELi128ELNS_18Fp8KVCacheDataTypeE0ELb0ELi512EEEvPfS2_PT_PKS3_PKT0_S9_ifPKiSB_iPKfiiiSD_SD_iiiii --------------------------
	.section	.text._ZN4vllm25paged_attention_v2_kernelIffLi192ELi8ELi128ELNS_18Fp8KVCacheDataTypeE0ELb0ELi512EEEvPfS2_PT_PKS3_PKT0_S9_ifPKiSB_iPKfiiiSD_SD_iiiii,"ax",@progbits
	.align	128
        .global         _ZN4vllm25paged_attention_v2_kernelIffLi192ELi8ELi128ELNS_18Fp8KVCacheDataTypeE0ELb0ELi512EEEvPfS2_PT_PKS3_PKT0_S9_ifPKiSB_iPKfiiiSD_SD_iiiii
        .type           _ZN4vllm25paged_attention_v2_kernelIffLi192ELi8ELi128ELNS_18Fp8KVCacheDataTypeE0ELb0ELi512EEEvPfS2_PT_PKS3_PKT0_S9_ifPKiSB_iPKfiiiSD_SD_iiiii,@function
        .size           _ZN4vllm25paged_attention_v2_kernelIffLi192ELi8ELi128ELNS_18Fp8KVCacheDataTypeE0ELb0ELi512EEEvPfS2_PT_PKS3_PKT0_S9_ifPKiSB_iPKfiiiSD_SD_iiiii,(.L_x_27732 - _ZN4vllm25paged_attention_v2_kernelIffLi192ELi8ELi128ELNS_18Fp8KVCacheDataTypeE0ELb0ELi512EEEvPfS2_PT_PKS3_PKT0_S9_ifPKiSB_iPKfiiiSD_SD_iiiii)
        .other          _ZN4vllm25paged_attention_v2_kernelIffLi192ELi8ELi128ELNS_18Fp8KVCacheDataTypeE0ELb0ELi512EEEvPfS2_PT_PKS3_PKT0_S9_ifPKiSB_iPKfiiiSD_SD_iiiii,@"STO_CUDA_ENTRY STV_DEFAULT"
_ZN4vllm25paged_attention_v2_kernelIffLi192ELi8ELi128ELNS_18Fp8KVCacheDataTypeE0ELb0ELi512EEEvPfS2_PT_PKS3_PKT0_S9_ifPKiSB_iPKfiiiSD_SD_iiiii:
.text._ZN4vllm25paged_attention_v2_kernelIffLi192ELi8ELi128ELNS_18Fp8KVCacheDataTypeE0ELb0ELi512EEEvPfS2_PT_PKS3_PKT0_S9_ifPKiSB_iPKfiiiSD_SD_iiiii:
        /* <DEDUP_REMOVED lines=11> */
[----:B------:R-:W1:Y:S07]  /*00b0*/  S2R R5, SR_CTAID.X ;  /* 0x0000000000057919 */ /* 0x000e6e0000002500 */
[----:B------:R-:W2:Y:S01]  /*00c0*/  LDC.64 R2, c[0x0][0x3d0] ;  /* 0x0000f400ff027b82 */ /* 0x000ea20000000a00 */
[----:B------:R-:W3:Y:S01]  /*00d0*/  LDCU UR8, c[0x0][0x378] ;  /* 0x00006f00ff0877ac */ /* 0x000ee20008000800 */
[----:B------:R-:W-:Y:S01]  /*00e0*/  IMAD.MOV.U32 R58, RZ, RZ, RZ ;  /* 0x000000ffff3a7224 */ /* 0x000fe200078e00ff */
[----:B------:R-:W4:Y:S01]  /*00f0*/  S2R R63, SR_TID.X ;  /* 0x00000000003f7919 */ /* 0x000f220000002100 */
[----:B------:R-:W0:Y:S02]  /*0100*/  LDCU UR10, c[0x0][0x3dc] ;  /* 0x00007b80ff0a77ac */ /* 0x000e240008000800 */
[----:B0-----:R-:W-:-:S04]  /*0110*/  IABS R11, R13 ;  /* 0x0000000d000b7213 */ /* 0x001fc80000000000 */
[----:B------:R-:W0:Y:S01]  /*0120*/  I2F.RP R0, R11 ;  /* 0x0000000b00007306 */ /* 0x000e220000209400 */
[----:B--2---:R-:W-:-:S04]  /*0130*/  ISETP.NE.U32.AND P0, PT, R2, RZ, PT ;  /* 0x000000ff0200720c */ /* 0x004fc80003f05070 */
[----:B------:R-:W-:-:S03]  /*0140*/  ISETP.NE.AND.EX P0, PT, R3, RZ, PT, P0 ;  /* 0x000000ff0300720c */ /* 0x000fc60003f05300 */
[----:B0-----:R-:W0:Y:S10]  /*0150*/  MUFU.RCP R0, R0 ;  /* 0x0000000000007308 */ /* 0x001e340000001000 */
[----:B------:R-:W1:Y:S01]  /*0160*/  @P0 LDC.64 R2, c[0x0][0x3d0] ;  /* 0x0000f400ff020b82 */ /* 0x000e620000000a00 */
[----:B0-----:R-:W-:-:S07]  /*0170*/  IADD3 R8, PT, PT, R0, 0xffffffe, RZ ;  /* 0x0ffffffe00087810 */ /* 0x001fce0007ffe0ff */
[----:B------:R-:W0:Y:S01]  /*0180*/  LDC R4, c[0x0][0x370] ;  /* 0x0000dc00ff047b82 */ /* 0x000e220000000800 */
[----:B------:R2:W3:Y:S01]  /*0190*/  F2I.FTZ.U32.TRUNC.NTZ R9, R8 ;  /* 0x0000000800097305 */ /* 0x0004e2000021f000 */
[----:B-1----:R-:W-:-:S04]  /*01a0*/  @P0 IMAD.WIDE.U32 R2, R5, 0x4, R2 ;  /* 0x0000000405020825 */ /* 0x002fc800078e0002 */
[----:B--2---:R-:W-:Y:S01]  /*01b0*/  HFMA2 R8, -RZ, RZ, 0, 0 ;  /* 0x00000000ff087431 */ /* 0x004fe200000001ff */
[----:B------:R3:W5:Y:S01]  /*01c0*/  @P0 LDG.E.CONSTANT R58, desc[UR6][R2.64] ;  /* 0x00000006023a0981 */ /* 0x000762000c1e9900 */
[----:B----4-:R-:W-:Y:S01]  /*01d0*/  ISETP.GT.U32.AND P3, PT, R63, 0xbf, PT ;  /* 0x000000bf3f00780c */ /* 0x010fe20003f64070 */
[----:B------:R-:W-:Y:S01]  /*01e0*/  BSSY.RECONVERGENT B0, `(.L_x_26191) ;  /* 0x0000047000007945 */ /* 0x000fe20003800200 */
[----:B------:R-:W-:Y:S01]  /*01f0*/  MOV R61, 0x400 ;  /* 0x00000400003d7802 */ /* 0x000fe20000000f00 */
[----:B------:R-:W1:Y:S01]  /*0200*/  S2R R56, SR_CgaCtaId ;  /* 0x0000000000387919 */ /* 0x000e620000008800 */
[----:B------:R-:W-:Y:S02]  /*0210*/  SHF.R.U32.HI R60, RZ, 0x2, R63 ;  /* 0x00000002ff3c7819 */ /* 0x000fe4000001163f */
[----:B0-----:R-:W-:Y:S01]  /*0220*/  IABS R0, R4 ;  /* 0x0000000400007213 */ /* 0x001fe20000000000 */
[----:B---3--:R-:W-:-:S04]  /*0230*/  IMAD.MOV R2, RZ, RZ, -R9 ;  /* 0x000000ffff027224 */ /* 0x008fc800078e0a09 */
        /* <DEDUP_REMOVED lines=20> */
[----:B0-----:R-:W-:-:S06]  /*0380*/  VIADD R2, R0, 0xffffffe ;  /* 0x0ffffffe00027836 */ /* 0x001fcc0000000000 */
[----:B------:R0:W2:Y:S02]  /*0390*/  F2I.FTZ.U32.TRUNC.NTZ R3, R2 ;  /* 0x0000000200037305 */ /* 0x0000a4000021f000 */
[----:B0-----:R-:W-:Y:S01]  /*03a0*/  IMAD.MOV.U32 R2, RZ, RZ, RZ ;  /* 0x000000ffff027224 */ /* 0x001fe200078e00ff */
[----:B--2---:R-:W-:-:S05]  /*03b0*/  IADD3 R8, PT, PT, RZ, -R3, RZ ;  /* 0x80000003ff087210 */ /* 0x004fca0007ffe0ff */
[----:B------:R-:W-:Y:S01]  /*03c0*/  IMAD R11, R8, R9, RZ ;  /* 0x00000009080b7224 */ /* 0x000fe200078e02ff */
[----:B------:R-:W-:-:S03]  /*03d0*/  IABS R8, R5 ;  /* 0x0000000500087213 */ /* 0x000fc60000000000 */
[----:B------:R-:W-:Y:S01]  /*03e0*/  IMAD.HI.U32 R3, R3, R11, R2 ;  /* 0x0000000b03037227 */ /* 0x000fe200078e0002 */
[----:B------:R-:W-:Y:S01]  /*03f0*/  IADD3 R11, PT, PT, RZ, -R10, RZ ;  /* 0x8000000aff0b7210 */ /* 0x000fe20007ffe0ff */
[----:B------:R-:W0:Y:S01]  /*0400*/  LDC R2, c[0x0][0x3d8] ;  /* 0x0000f600ff027b82 */ /* 0x000e220000000800 */
[----:B------:R-:W-:-:S03]  /*0410*/  IADD3 R10, PT, PT, R68, 0x7, RZ ;  /* 0x00000007440a7810 */ /* 0x000fc60007ffe0ff */
[----:B------:R-:W-:Y:S01]  /*0420*/  IMAD.HI.U32 R70, R3, R8, RZ ;  /* 0x0000000803467227 */ /* 0x000fe200078e00ff */
[----:B------:R-:W-:-:S03]  /*0430*/  LOP3.LUT R3, R5, R16, RZ, 0x3c, !PT ;  /* 0x0000001005037212 */ /* 0x000fc600078e3cff */
[----:B------:R-:W-:Y:S01]  /*0440*/  IMAD R0, R70, R11, R8 ;  /* 0x0000000b46007224 */ /* 0x000fe200078e0208 */
[----:B------:R-:W-:Y:S02]  /*0450*/  ISETP.GE.AND P0, PT, R3, RZ, PT ;  /* 0x000000ff0300720c */ /* 0x000fe40003f06270 */
[----:B-1----:R-:W-:Y:S02]  /*0460*/  LEA R3, R56, R61, 0x18 ;  /* 0x0000003d38037211 */ /* 0x002fe400078ec0ff */
[----:B------:R-:W-:Y:S01]  /*0470*/  ISETP.GT.U32.AND P2, PT, R9, R0, PT ;  /* 0x000000000900720c */ /* 0x000fe20003f44070 */
[----:B0-----:R-:W-:-:S12]  /*0480*/  IMAD R2, R7, R2, RZ ;  /* 0x0000000207027224 */ /* 0x001fd800078e02ff */
[----:B------:R-:W-:-:S05]  /*0490*/  @!P2 IMAD.IADD R0, R0, 0x1, -R9 ;  /* 0x000000010000a824 */ /* 0x000fca00078e0a09 */
[----:B------:R-:W-:Y:S01]  /*04a0*/  ISETP.GE.U32.AND P1, PT, R0, R9, PT ;  /* 0x000000090000720c */ /* 0x000fe20003f26070 */
[----:B------:R-:W-:Y:S01]  /*04b0*/  IMAD R9, R5, 0xc0, RZ ;  /* 0x000000c005097824 */ /* 0x000fe200078e02ff */
[----:B------:R-:W-:-:S04]  /*04c0*/  LOP3.LUT R0, R63, 0x3, RZ, 0xc0, !PT ;  /* 0x000000033f007812 */ /* 0x000fc800078ec0ff */
[----:B------:R-:W-:Y:S01]  /*04d0*/  IADD3 R9, P4, PT, R9, R2, RZ ;  /* 0x0000000209097210 */ /* 0x000fe20007f9e0ff */
[----:B------:R-:W-:-:S03]  /*04e0*/  IMAD R62, R0, 0xc0, R3 ;  /* 0x000000c0003e7824 */ /* 0x000fc600078e0203 */
[----:B------:R-:W-:Y:S01]  /*04f0*/  LEA.HI.X.SX32 R12, R2, RZ, 0x1, P4 ;  /* 0x000000ff020c7211 */ /* 0x000fe200020f0eff */
[----:B------:R-:W-:Y:S08]  /*0500*/  @P3 BRA `(.L_x_26192) ;  /* 0x0000000000503947 */ /* 0x000ff00003800000 */
[C---:B------:R-:W-:Y:S01]  /*0510*/  ISETP.GT.U32.AND P3, PT, R63.reuse, 0x3f, PT ;  /* 0x0000003f3f00780c */ /* 0x040fe20003f64070 */
[----:B------:R-:W0:Y:S01]  /*0520*/  LDCU.64 UR4, c[0x0][0x398] ;  /* 0x00007300ff0477ac */ /* 0x000e220008000a00 */
[----:B------:R-:W-:Y:S01]  /*0530*/  IMAD.SHL.U32 R11, R60, 0x4, RZ ;  /* 0x000000043c0b7824 */ /* 0x000fe200078e00ff */
[----:B------:R-:W-:-:S04]  /*0540*/  LOP3.LUT R2, R63, 0xfc, RZ, 0xc0, !PT ;  /* 0x000000fc3f027812 */ /* 0x000fc800078ec0ff */
[----:B------:R-:W-:-:S04]  /*0550*/  LOP3.LUT R2, R2, 0x3, R63, 0xf8, !PT ;  /* 0x0000000302027812 */ /* 0x000fc800078ef83f */
[----:B------:R-:W-:Y:S02]  /*0560*/  IADD3 R13, P4, PT, R2, R9, RZ ;  /* 0x00000009020d7210 */ /* 0x000fe40007f9e0ff */
[----:B------:R-:W-:-:S03]  /*0570*/  @!P3 LOP3.LUT R3, R11, 0x3, R63, 0xf8, !PT ;  /* 0x000000030b03b812 */ /* 0x000fc600078ef83f */
[----:B------:R-:W-:Y:S01]  /*0580*/  IMAD.X R14, RZ, RZ, R12, P4 ;  /* 0x000000ffff0e7224 */ /* 0x000fe200020e060c */
[----:B------:R-:W-:Y:S02]  /*0590*/  @!P3 IADD3 R3, PT, PT, R3, 0x80, RZ ;  /* 0x000000800303b810 */ /* 0x000fe40007ffe0ff */
[----:B0-----:R-:W-:Y:S02]  /*05a0*/  LEA R2, P4, R13, UR4, 0x2 ;  /* 0x000000040d027c11 */ /* 0x001fe4000f8810ff */
[----:B------:R-:W-:Y:S02]  /*05b0*/  @!P3 IADD3 R9, P5, PT, R3, R9, RZ ;  /* 0x000000090309b210 */ /* 0x000fe40007fbe0ff */
[----:B------:R-:W-:Y:S02]  /*05c0*/  LEA.HI.X R3, R13, UR5, R14, 0x2, P4 ;  /* 0x000000050d037c11 */ /* 0x000fe4000a0f140e */
[----:B------:R-:W-:Y:S02]  /*05d0*/  @!P3 IADD3.X R12, PT, PT, RZ, R12, RZ, P5, !PT ;  /* 0x0000000cff0cb210 */ /* 0x000fe40002ffe4ff */
[C---:B------:R-:W-:Y:S01]  /*05e0*/  @!P3 LEA R8, P5, R9.reuse, UR4, 0x2 ;  /* 0x000000040908bc11 */ /* 0x040fe2000f8a10ff */
[----:B------:R-:W2:Y:S03]  /*05f0*/  LDG.E.CONSTANT R2, desc[UR6][R2.64] ;  /* 0x0000000602027981 */ /* 0x000ea6000c1e9900 */
[----:B------:R-:W-:-:S05]  /*0600*/  @!P3 LEA.HI.X R9, R9, UR5, R12, 0x2, P5 ;  /* 0x000000050909bc11 */ /* 0x000fca000a8f140c */
[----:B------:R-:W3:Y:S01]  /*0610*/  @!P3 LDG.E.CONSTANT R8, desc[UR6][R8.64] ;  /* 0x000000060808b981 */ /* 0x000ee2000c1e9900 */
[----:B------:R-:W-:-:S05]  /*0620*/  IADD3 R11, PT, PT, R62, R11, RZ ;  /* 0x0000000b3e0b7210 */ /* 0x000fca0007ffe0ff */
[----:B--2---:R0:W-:Y:S04]  /*0630*/  STS [R11], R2 ;  /* 0x000000020b007388 */ /* 0x0041e80000000800 */
[----:B---3--:R0:W-:Y:S02]  /*0640*/  @!P3 STS [R11+0x80], R8 ;  /* 0x000080080b00b388 */ /* 0x0081e40000000800 */
.L_x_26192:
[----:B------:R-:W-:Y:S05]  /*0650*/  BSYNC.RECONVERGENT B0 ;  /* 0x0000000000007941 */ /* 0x000fea0003800200 */
.L_x_26191:
[----:B------:R-:W-:Y:S01]  /*0660*/  @!P2 VIADD R70, R70, 0x1 ;  /* 0x000000014646a836 */ /* 0x000fe20000000000 */
[----:B------:R-:W-:Y:S01]  /*0670*/  LEA R67, R6, 0x40, 0x6 ;  /* 0x0000004006437811 */ /* 0x000fe200078e30ff */
[----:B------:R-:W1:Y:S01]  /*0680*/  LDCU UR4, c[0x0][0x3c8] ;  /* 0x00007900ff0477ac */ /* 0x000e620008000800 */
[----:B------:R-:W-:Y:S01]  /*0690*/  SHF.R.U32.HI R10, RZ, 0x3, R10 ;  /* 0x00000003ff0a7819 */ /* 0x000fe2000001160a */
[----:B------:R-:W-:Y:S01]  /*06a0*/  BSSY B0, `(.L_x_26193) ;  /* 0x00000b0000007945 */ /* 0x000fe20003800000 */
[----:B------:R-:W-:Y:S01]  /*06b0*/  SHF.R.U32.HI R65, RZ, 0x5, R63 ;  /* 0x00000005ff417819 */ /* 0x000fe2000001163f */
[----:B------:R-:W2:Y:S01]  /*06c0*/  LDCU UR11, c[0x0][0x3b4] ;  /* 0x00007680ff0b77ac */ /* 0x000ea20008000800 */
[----:B------:R-:W-:Y:S02]  /*06d0*/  @P1 IADD3 R70, PT, PT, R70, 0x1, RZ ;  /* 0x0000000146461810 */ /* 0x000fe40007ffe0ff */
[----:B------:R-:W-:Y:S01]  /*06e0*/  VIMNMX.U32 R67, PT, PT, R10, R67, PT ;  /* 0x000000430a437248 */ /* 0x000fe20003fe0000 */
[----:B------:R-:W3:Y:S01]  /*06f0*/  LDCU.64 UR12, c[0x0][0x3a0] ;  /* 0x00007400ff0c77ac */ /* 0x000ee20008000a00 */
[----:B------:R-:W-:Y:S01]  /*0700*/  LEA R66, R6, R65, 0x6 ;  /* 0x0000004106427211 */ /* 0x000fe200078e30ff */
[----:B------:R-:W-:Y:S01]  /*0710*/  @!P0 IMAD.MOV R70, RZ, RZ, -R70 ;  /* 0x000000ffff468224 */ /* 0x000fe200078e0a46 */
[----:B------:R-:W-:Y:S01]  /*0720*/  BAR.SYNC.DEFER_BLOCKING 0x0 ;  /* 0x0000000000007b1d */ /* 0x000fe20000010000 */
[----:B------:R-:W-:-:S02]  /*0730*/  ISETP.NE.AND P2, PT, R16, RZ, PT ;  /* 0x000000ff1000720c */ /* 0x000fc40003f45270 */
[----:B------:R-:W-:Y:S02]  /*0740*/  ISETP.GE.U32.AND P0, PT, R66, R67, PT ;  /* 0x000000434200720c */ /* 0x000fe40003f06070 */
[----:B------:R-:W-:Y:S01]  /*0750*/  MOV R64, 0xff7fffff ;  /* 0xff7fffff00407802 */ /* 0x000fe20000000f00 */
[----:B-1----:R-:W-:Y:S01]  /*0760*/  IMAD R59, R7, UR4, RZ ;  /* 0x00000004073b7c24 */ /* 0x002fe2000f8e02ff */
[----:B------:R-:W-:-:S07]  /*0770*/  LOP3.LUT R63, R63, 0x1f, RZ, 0xc0, !PT ;  /* 0x0000001f3f3f7812 */ /* 0x000fce00078ec0ff */
[----:B------:R-:W-:Y:S02]  /*0780*/  @!P2 LOP3.LUT R70, RZ, R16, RZ, 0x33, !PT ;  /* 0x00000010ff46a212 */ /* 0x000fe400078e33ff */
[----:B--23--:R-:W-:Y:S05]  /*0790*/  @P0 BRA `(.L_x_26194) ;  /* 0x0000000800800947 */ /* 0x00cfea0003800000 */
[----:B------:R-:W1:Y:S01]  /*07a0*/  LDCU UR9, c[0x0][0x3e0] ;  /* 0x00007c00ff0977ac */ /* 0x000e620008000800 */
[----:B0-----:R-:W-:Y:S01]  /*07b0*/  IMAD.WIDE.U32 R2, R66, 0x4, RZ ;  /* 0x0000000442027825 */ /* 0x001fe200078e00ff */
[----:B------:R-:W-:Y:S01]  /*07c0*/  IADD3 R61, PT, PT, R61, 0x320, RZ ;  /* 0x000003203d3d7810 */ /* 0x000fe20007ffe0ff */
[----:B------:R-:W0:Y:S01]  /*07d0*/  LDS.128 R8, [R62] ;  /* 0x000000003e087984 */ /* 0x000e220000000c00 */
[----:B------:R-:W2:Y:S01]  /*07e0*/  LDCU.64 UR4, c[0x0][0x3b8] ;  /* 0x00007700ff0477ac */ /* 0x000ea20008000a00 */
[C---:B------:R-:W-:Y:S01]  /*07f0*/  SHF.L.U32 R64, R60.reuse, 0x2, RZ ;  /* 0x000000023c407819 */ /* 0x040fe200000006ff */
[----:B------:R-:W-:Y:S01]  /*0800*/  IMAD R57, R65, 0x8, R57 ;  /* 0x0000000841397824 */ /* 0x000fe200078e0239 */
[----:B------:R-:W-:Y:S01]  /*0810*/  LOP3.LUT R60, R60, 0x7, RZ, 0xc0, !PT ;  /* 0x000000073c3c7812 */ /* 0x000fe200078ec0ff */
[----:B------:R-:W-:Y:S01]  /*0820*/  IMAD.WIDE R2, R59, 0x4, R2 ;  /* 0x000000043b027825 */ /* 0x000fe200078e0202 */
[----:B------:R-:W-:Y:S01]  /*0830*/  LEA R61, R56, R61, 0x18 ;  /* 0x0000003d383d7211 */ /* 0x000fe200078ec0ff */
[----:B------:R-:W3:Y:S01]  /*0840*/  LDS.128 R12, [R62+0x10] ;  /* 0x000010003e0c7984 */ /* 0x000ee20000000c00 */
[----:B------:R-:W-:Y:S01]  /*0850*/  LOP3.LUT R64, R64, 0x1c, RZ, 0xc0, !PT ;  /* 0x0000001c40407812 */ /* 0x000fe200078ec0ff */
[----:B------:R-:W-:Y:S01]  /*0860*/  IMAD.IADD R57, R60, 0x1, R57 ;  /* 0x000000013c397824 */ /* 0x000fe200078e0239 */
[----:B-----5:R-:W-:Y:S01]  /*0870*/  FSETP.NEU.FTZ.AND P0, PT, R58, RZ, PT ;  /* 0x000000ff3a00720b */ /* 0x020fe20003f1d000 */
[----:B------:R-:W4:Y:S01]  /*0880*/  LDS.128 R16, [R62+0x20] ;  /* 0x000020003e107984 */ /* 0x000f220000000c00 */
[----:B------:R-:W-:Y:S01]  /*0890*/  LEA R64, R65, R64, 0x5 ;  /* 0x0000004041407211 */ /* 0x000fe200078e28ff */
[C---:B------:R-:W-:Y:S01]  /*08a0*/  IMAD.IADD R69, R57.reuse, 0x1, -R68 ;  /* 0x0000000139457824 */ /* 0x040fe200078e0a44 */
[----:B------:R-:W-:Y:S01]  /*08b0*/  IADD3 R71, PT, PT, R57, 0x1, RZ ;  /* 0x0000000139477810 */ /* 0x000fe20007ffe0ff */
[----:B-1----:R-:W-:Y:S01]  /*08c0*/  IMAD R56, R70, UR9, RZ ;  /* 0x0000000946387c24 */ /* 0x002fe2000f8e02ff */
[----:B------:R-:W1:Y:S01]  /*08d0*/  LDS.128 R20, [R62+0x30] ;  /* 0x000030003e147984 */ /* 0x000e620000000c00 */
[----:B------:R-:W-:-:S02]  /*08e0*/  IADD3 R65, PT, PT, R64, R61, RZ ;  /* 0x0000003d40417210 */ /* 0x000fc40007ffe0ff */
[----:B------:R-:W-:Y:S01]  /*08f0*/  MOV R64, 0xff7fffff ;  /* 0xff7fffff00407802 */ /* 0x000fe20000000f00 */
[----:B------:R-:W0:Y:S04]  /*0900*/  LDS.128 R24, [R62+0x40] ;  /* 0x000040003e187984 */ /* 0x000e280000000c00 */
[----:B------:R-:W0:Y:S04]  /*0910*/  LDS.128 R28, [R62+0x50] ;  /* 0x000050003e1c7984 */ /* 0x000e280000000c00 */
[----:B------:R-:W0:Y:S04]  /*0920*/  LDS.128 R32, [R62+0x60] ;  /* 0x000060003e207984 */ /* 0x000e280000000c00 */
[----:B------:R-:W0:Y:S04]  /*0930*/  LDS.128 R36, [R62+0x70] ;  /* 0x000070003e247984 */ /* 0x000e280000000c00 */
[----:B------:R-:W0:Y:S04]  /*0940*/  LDS.128 R40, [R62+0x80] ;  /* 0x000080003e287984 */ /* 0x000e280000000c00 */
[----:B------:R-:W0:Y:S04]  /*0950*/  LDS.128 R44, [R62+0x90] ;  /* 0x000090003e2c7984 */ /* 0x000e280000000c00 */
[----:B------:R-:W0:Y:S04]  /*0960*/  LDS.128 R48, [R62+0xa0] ;  /* 0x0000a0003e307984 */ /* 0x000e280000000c00 */
[----:B------:R2:W0:Y:S02]  /*0970*/  LDS.128 R52, [R62+0xb0] ;  /* 0x0000b0003e347984 */ /* 0x0004240000000c00 */
[----:B--2---:R-:W-:-:S02]  /*0980*/  IADD3 R62, P1, PT, R2, UR4, RZ ;  /* 0x00000004023e7c10 */ /* 0x004fc4000ff3e0ff */
[----:B------:R-:W-:Y:S02]  /*0990*/  IADD3 R2, P2, PT, R63, R56, RZ ;  /* 0x000000383f027210 */ /* 0x000fe40007f5e0ff */
[----:B------:R-:W-:Y:S02]  /*09a0*/  IADD3.X R63, PT, PT, R3, UR5, RZ, P1, !PT ;  /* 0x00000005033f7c10 */ /* 0x000fe40008ffe4ff */
[----:B-1-34-:R-:W-:-:S09]  /*09b0*/  LEA.HI.X.SX32 R3, R56, RZ, 0x1, P2 ;  /* 0x000000ff38037211 */ /* 0x01afd200010f0eff */
.L_x_26196:
[----:B------:R-:W2:Y:S02]  /*09c0*/  LDG.E.CONSTANT R57, desc[UR6][R62.64] ;  /* 0x000000063e397981 */ /* 0x000ea4000c1e9900 */
[----:B--2---:R-:W-:-:S03]  /*09d0*/  IMAD.WIDE R56, R57, UR10, R2 ;  /* 0x0000000a39387c25 */ /* 0x004fc6000f8e0202 */
[----:B------:R-:W-:-:S04]  /*09e0*/  LEA R60, P1, R56, UR12, 0x2 ;  /* 0x0000000c383c7c11 */ /* 0x000fc8000f8210ff */
[----:B------:R-:W-:-:S05]  /*09f0*/  LEA.HI.X R61, R56, UR13, R57, 0x2, P1 ;  /* 0x0000000d383d7c11 */ /* 0x000fca00088f1439 */
[----:B------:R-:W0:Y:S04]  /*0a00*/  LDG.E.CONSTANT R56, desc[UR6][R60.64+0x80] ;  /* 0x000080063c387981 */ /* 0x000e28000c1e9900 */
[----:B------:R-:W2:Y:S04]  /*0a10*/  LDG.E.CONSTANT R57, desc[UR6][R60.64] ;  /* 0x000000063c397981 */ /* 0x000ea8000c1e9900 */
[----:B------:R-:W3:Y:S04]  /*0a20*/  LDG.E.CONSTANT R73, desc[UR6][R60.64+0x100] ;  /* 0x000100063c497981 */ /* 0x000ee8000c1e9900 */
[----:B------:R-:W4:Y:S01]  /*0a30*/  LDG.E.CONSTANT R72, desc[UR6][R60.64+0x180] ;  /* 0x000180063c487981 */ /* 0x000f22000c1e9900 */
[----:B0-----:R-:W-:-:S04]  /*0a40*/  FMUL.FTZ R75, R56, R9 ;  /* 0x00000009384b7220 */ /* 0x001fc80000410000 */
[----:B--2---:R-:W-:Y:S02]  /*0a50*/  FFMA.FTZ R56, R8, R57, R75 ;  /* 0x0000003908387223 */ /* 0x004fe4000001004b */
[----:B------:R-:W2:Y:S02]  /*0a60*/  LDG.E.CONSTANT R57, desc[UR6][R60.64+0x200] ;  /* 0x000200063c397981 */ /* 0x000ea4000c1e9900 */
[----:B---3--:R-:W-:Y:S02]  /*0a70*/  FFMA.FTZ R73, R73, R10, R56 ;  /* 0x0000000a49497223 */ /* 0x008fe40000010038 */
[----:B------:R-:W3:Y:S02]  /*0a80*/  LDG.E.CONSTANT R56, desc[UR6][R60.64+0x280] ;  /* 0x000280063c387981 */ /* 0x000ee4000c1e9900 */
[----:B----4-:R-:W-:Y:S02]  /*0a90*/  FFMA.FTZ R75, R72, R11, R73 ;  /* 0x0000000b484b7223 */ /* 0x010fe40000010049 */
[----:B------:R-:W4:Y:S04]  /*0aa0*/  LDG.E.CONSTANT R73, desc[UR6][R60.64+0x300] ;  /* 0x000300063c497981 */ /* 0x000f28000c1e9900 */
[----:B------:R-:W5:Y:S01]  /*0ab0*/  LDG.E.CONSTANT R72, desc[UR6][R60.64+0x380] ;  /* 0x000380063c487981 */ /* 0x000f62000c1e9900 */
[----:B--2---:R-:W-:-:S04]  /*0ac0*/  FFMA.FTZ R57, R12, R57, R75 ;  /* 0x000000390c397223 */ /* 0x004fc8000001004b */
[----:B---3--:R-:W-:Y:S02]  /*0ad0*/  FFMA.FTZ R56, R56, R13, R57 ;  /* 0x0000000d38387223 */ /* 0x008fe40000010039 */
[----:B------:R-:W2:Y:S02]  /*0ae0*/  LDG.E.CONSTANT R57, desc[UR6][R60.64+0x400] ;  /* 0x000400063c397981 */ /* 0x000ea4000c1e9900 */
[----:B----4-:R-:W-:Y:S02]  /*0af0*/  FFMA.FTZ R73, R73, R14, R56 ;  /* 0x0000000e49497223 */ /* 0x010fe40000010038 */
[----:B------:R-:W3:Y:S02]  /*0b00*/  LDG.E.CONSTANT R56, desc[UR6][R60.64+0x480] ;  /* 0x000480063c387981 */ /* 0x000ee4000c1e9900 */
[----:B-----5:R-:W-:Y:S02]  /*0b10*/  FFMA.FTZ R75, R72, R15, R73 ;  /* 0x0000000f484b7223 */ /* 0x020fe40000010049 */
        /* <DEDUP_REMOVED lines=74> */
[----:B------:R-:W-:Y:S01]  /*0fc0*/  UMOV UR4, 0xffffffff ;  /* 0xffffffff00047882 */ /* 0x000fe20000000000 */
[----:B--2---:R-:W-:-:S04]  /*0fd0*/  FFMA.FTZ R57, R52, R57, R75 ;  /* 0x0000003934397223 */ /* 0x004fc8000001004b */
[----:B---3--:R-:W-:-:S04]  /*0fe0*/  FFMA.FTZ R56, R56, R53, R57 ;  /* 0x0000003538387223 */ /* 0x008fc80000010039 */
[----:B----4-:R-:W-:-:S04]  /*0ff0*/  FFMA.FTZ R73, R73, R54, R56 ;  /* 0x0000003649497223 */ /* 0x010fc80000010038 */
[----:B-----5:R-:W-:Y:S01]  /*1000*/  FFMA.FTZ R72, R72, R55, R73 ;  /* 0x0000003748487223 */ /* 0x020fe20000010049 */
[----:B------:R-:W-:Y:S06]  /*1010*/  BRA.DIV UR4, `(.L_x_26195) ;  /* 0x0000003604a87947 */ /* 0x000fec000b800000 */
[----:B------:R-:W0:Y:S02]  /*1020*/  SHFL.BFLY PT, R57, R72, 0x2, 0x1f ;  /* 0x0c401f0048397f89 */ /* 0x000e2400000e0000 */
[----:B0-----:R-:W-:-:S05]  /*1030*/  FADD.FTZ R61, R72, R57 ;  /* 0x00000039483d7221 */ /* 0x001fca0000010000 */
[----:B------:R0:W1:Y:S02]  /*1040*/  SHFL.BFLY PT, R74, R61, 0x1, 0x1f ;  /* 0x0c201f003d4a7f89 */ /* 0x00006400000e0000 */
.L_x_26234:
[----:B------:R-:W-:Y:S01]  /*1050*/  IADD3 R56, PT, PT, R69, 0x1, RZ ;  /* 0x0000000145387810 */ /* 0x000fe20007ffe0ff */
[----:B-1----:R-:W-:Y:S01]  /*1060*/  FADD.FTZ R74, R61, R74 ;  /* 0x0000004a3d4a7221 */ /* 0x002fe20000010000 */
[----:B------:R-:W-:Y:S02]  /*1070*/  ISETP.NE.AND P3, PT, R0, RZ, PT ;  /* 0x000000ff0000720c */ /* 0x000fe40003f65270 */
[----:B------:R-:W-:Y:S02]  /*1080*/  I2FP.F32.S32 R57, R56 ;  /* 0x0000003800397245 */ /* 0x000fe40000201400 */
[----:B------:R-:W-:Y:S02]  /*1090*/  IADD3 R66, PT, PT, R66, 0x4, RZ ;  /* 0x0000000442427810 */ /* 0x000fe40007ffe0ff */
[----:B------:R-:W-:Y:S01]  /*10a0*/  IADD3 R69, PT, PT, R69, 0x20, RZ ;  /* 0x0000002045457810 */ /* 0x000fe20007ffe0ff */
[----:B------:R-:W-:Y:S01]  /*10b0*/  FMUL.FTZ R57, R57, R58 ;  /* 0x0000003a39397220 */ /* 0x000fe20000410000 */
[----:B------:R-:W-:-:S04]  /*10c0*/  ISETP.GE.U32.AND P2, PT, R66, R67, PT ;  /* 0x000000434200720c */ /* 0x000fc80003f46070 */
[----:B------:R-:W-:-:S05]  /*10d0*/  FSEL R57, R57, RZ, P0 ;  /* 0x000000ff39397208 */ /* 0x000fca0000000000 */
[----:B0-----:R-:W-:Y:S01]  /*10e0*/  FFMA.FTZ R61, R74, UR11, R57 ;  /* 0x0000000b4a3d7c23 */ /* 0x001fe20008010039 */
[C---:B------:R-:W-:Y:S01]  /*10f0*/  @!P3 VIADD R57, R71.reuse, 0xffffffff ;  /* 0xffffffff4739b836 */ /* 0x040fe20000000000 */
[----:B------:R-:W-:-:S04]  /*1100*/  IADD3 R71, PT, PT, R71, 0x20, RZ ;  /* 0x0000002047477810 */ /* 0x000fc80007ffe0ff */
[CC--:B------:R-:W-:Y:S02]  /*1110*/  ISETP.GE.OR P4, PT, R57.reuse, R68.reuse, P3 ;  /* 0x000000443900720c */ /* 0x0c0fe40001f86670 */
[----:B------:R-:W-:-:S04]  /*1120*/  @!P3 ISETP.GE.AND P1, PT, R57, R68, PT ;  /* 0x000000443900b20c */ /* 0x000fc80003f26270 */
[----:B------:R-:W-:Y:S02]  /*1130*/  @!P3 FSEL R56, R61, RZ, !P1 ;  /* 0x000000ff3d38b208 */ /* 0x000fe40004800000 */
[----:B------:R-:W-:-:S03]  /*1140*/  IADD3 R62, P1, PT, R62, 0x10, RZ ;  /* 0x000000103e3e7810 */ /* 0x000fc60007f3e0ff */
[----:B------:R0:W-:Y:S02]  /*1150*/  @!P3 STS [R65], R56 ;  /* 0x000000384100b388 */ /* 0x0001e40000000800 */
[----:B------:R-:W-:Y:S01]  /*1160*/  @!P4 FMNMX.FTZ R64, R64, R61, !PT ;  /* 0x0000003d4040c209 */ /* 0x000fe20007810000 */
[----:B------:R-:W-:Y:S01]  /*1170*/  IMAD.X R63, RZ, RZ, R63, P1 ;  /* 0x000000ffff3f7224 */ /* 0x000fe200008e063f */
[----:B0-----:R-:W-:Y:S01]  /*1180*/  IADD3 R65, PT, PT, R65, 0x80, RZ ;  /* 0x0000008041417810 */ /* 0x001fe20007ffe0ff */
[----:B------:R-:W-:Y:S06]  /*1190*/  @!P2 BRA `(.L_x_26196) ;  /* 0xfffffff80008a947 */ /* 0x000fec000383ffff */
.L_x_26194:
[----:B------:R-:W-:Y:S05]  /*11a0*/  BSYNC B0 ;  /* 0x0000000000007941 */ /* 0x000fea0003800000 */
.L_x_26193:
[----:B------:R-:W1:Y:S01]  /*11b0*/  S2R R3, SR_TID.X ;  /* 0x0000000000037919 */ /* 0x000e620000002100 */
[C---:B------:R-:W-:Y:S01]  /*11c0*/  IMAD R0, R6.reuse, -0x40, R67 ;  /* 0xffffffc006007824 */ /* 0x040fe200078e0243 */
[----:B------:R-:W-:Y:S01]  /*11d0*/  UMOV UR4, 0xffffffff ;  /* 0xffffffff00047882 */ /* 0x000fe20000000000 */
[----:B------:R-:W-:-:S05]  /*11e0*/  IMAD.SHL.U32 R13, R6, 0x200, RZ ;  /* 0x00000200060d7824 */ /* 0x000fca00078e00ff */
[----:B------:R-:W-:-:S04]  /*11f0*/  LEA R9, R0, R13, 0x3 ;  /* 0x0000000d00097211 */ /* 0x000fc800078e18ff */
[----:B------:R-:W-:-:S04]  /*1200*/  VIMNMX R10, PT, PT, R68, R9, PT ;  /* 0x00000009440a7248 */ /* 0x000fc80003fe0100 */
[----:B0-----:R-:W-:Y:S02]  /*1210*/  IADD3 R8, PT, PT, -R13, R10, RZ ;  /* 0x0000000a0d087210 */ /* 0x001fe40007ffe1ff */
[----:B-1----:R-:W-:Y:S01]  /*1220*/  LOP3.LUT R2, R3, 0x1f, RZ, 0xc0, !PT ;  /* 0x0000001f03027812 */ /* 0x002fe200078ec0ff */
[----:B------:R-:W-:Y:S06]  /*1230*/  BRA.DIV UR4, `(.L_x_26197) ;  /* 0x0000003604687947 */ /* 0x000fec000b800000 */
[----:B------:R-:W0:Y:S02]  /*1240*/  SHFL.BFLY PT, R9, R64, 0x10, 0x1f ;  /* 0x0e001f0040097f89 */ /* 0x000e2400000e0000 */
[----:B0-----:R-:W-:-:S05]  /*1250*/  FMNMX.FTZ R9, R9, R64, !PT ;  /* 0x0000004009097209 */ /* 0x001fca0007810000 */
[----:B------:R-:W0:Y:S02]  /*1260*/  SHFL.BFLY PT, R0, R9, 0x8, 0x1f ;  /* 0x0d001f0009007f89 */ /* 0x000e2400000e0000 */
[----:B0-----:R-:W-:-:S05]  /*1270*/  FMNMX.FTZ R11, R9, R0, !PT ;  /* 0x00000000090b7209 */ /* 0x001fca0007810000 */
[----:B------:R0:W1:Y:S02]  /*1280*/  SHFL.BFLY PT, R16, R11, 0x4, 0x1f ;  /* 0x0c801f000b107f89 */ /* 0x00006400000e0000 */
.L_x_26239:
[----:B------:R-:W2:Y:S01]  /*1290*/  S2R R12, SR_CgaCtaId ;  /* 0x00000000000c7919 */ /* 0x000ea20000008800 */
[----:B------:R-:W-:Y:S01]  /*12a0*/  MOV R14, 0x400 ;  /* 0x00000400000e7802 */ /* 0x000fe20000000f00 */
[----:B------:R-:W-:Y:S05]  /*12b0*/  WARPSYNC.ALL ;  /* 0x0000000000007948 */ /* 0x000fea0003800000 */
[----:B------:R-:W-:Y:S01]  /*12c0*/  VIADD R9, R14, 0x300 ;  /* 0x000003000e097836 */ /* 0x000fe20000000000 */
[----:B------:R-:W-:Y:S02]  /*12d0*/  ISETP.NE.AND P3, PT, R2, RZ, PT ;  /* 0x000000ff0200720c */ /* 0x000fe40003f65270 */
[----:B------:R-:W-:-:S02]  /*12e0*/  SHF.R.U32.HI R0, RZ, 0x5, R3 ;  /* 0x00000005ff007819 */ /* 0x000fc40000011603 */
[----:B-1----:R-:W-:Y:S02]  /*12f0*/  FMNMX.FTZ R16, R11, R16, !PT ;  /* 0x000000100b107209 */ /* 0x002fe40007810000 */
[----:B--2---:R-:W-:-:S04]  /*1300*/  LEA R9, R12, R9, 0x18 ;  /* 0x000000090c097211 */ /* 0x004fc800078ec0ff */
[----:B------:R-:W-:-:S05]  /*1310*/  LEA R15, R0, R9, 0x2 ;  /* 0x00000009000f7211 */ /* 0x000fca00078e10ff */
[----:B------:R1:W-:Y:S01]  /*1320*/  @!P3 STS [R15], R16 ;  /* 0x000000100f00b388 */ /* 0x0003e20000000800 */
[----:B------:R-:W-:Y:S01]  /*1330*/  BAR.SYNC.DEFER_BLOCKING 0x0 ;  /* 0x0000000000007b1d */ /* 0x000fe20000010000 */
[C---:B------:R-:W-:Y:S01]  /*1340*/  ISETP.GT.U32.AND P2, PT, R2.reuse, 0x3, PT ;  /* 0x000000030200780c */ /* 0x040fe20003f44070 */
[----:B------:R-:W-:Y:S01]  /*1350*/  IMAD.MOV.U32 R17, RZ, RZ, -0x800001 ;  /* 0xff7fffffff117424 */ /* 0x000fe200078e00ff */
[----:B-1----:R-:W-:Y:S01]  /*1360*/  LEA R16, R2, R9, 0x2 ;  /* 0x0000000902107211 */ /* 0x002fe200078e10ff */
        /* <DEDUP_REMOVED lines=28> */
.L_x_26202:
        /* <DEDUP_REMOVED lines=11> */
.L_x_26201:
[----:B------:R-:W-:Y:S05]  /*15e0*/  BSYNC.RECONVERGENT B1 ;  /* 0x0000000000017941 */ /* 0x000fea0003800200 */
.L_x_26200:
        /* <DEDUP_REMOVED lines=12> */
.L_x_26205:
        /* <DEDUP_REMOVED lines=100> */
.L_x_26204:
[----:B------:R-:W-:Y:S05]  /*1cf0*/  BSYNC.RECONVERGENT B1 ;  /* 0x0000000000017941 */ /* 0x000fea0003800200 */
.L_x_26203:
        /* <DEDUP_REMOVED lines=55> */
.L_x_26207:
[----:B------:R-:W-:Y:S05]  /*2070*/  BSYNC.RECONVERGENT B1 ;  /* 0x0000000000017941 */ /* 0x000fea0003800200 */
.L_x_26206:
        /* <DEDUP_REMOVED lines=26> */
.L_x_26199:
[----:B------:R-:W-:Y:S05]  /*2220*/  BSYNC.RECONVERGENT B0 ;  /* 0x0000000000007941 */ /* 0x000fea0003800200 */
.L_x_26198:
        /* <DEDUP_REMOVED lines=40> */
.L_x_26212:
[----:B------:R-:W1:Y:S01]  /*24b0*/  LDS R19, [R17] ;  /* 0x0000000011137984 */ /* 0x000e620000000800 */
[----:B------:R-:W-:-:S04]  /*24c0*/  IADD3 R18, PT, PT, R18, 0x1, RZ ;  /* 0x0000000112127810 */ /* 0x000fc80007ffe0ff */
[----:B------:R-:W-:Y:S01]  /*24d0*/  ISETP.NE.AND P0, PT, R18, RZ, PT ;  /* 0x000000ff1200720c */ /* 0x000fe20003f05270 */
[----:B-1----:R-:W-:-:S05]  /*24e0*/  FMUL.FTZ R16, R19, R10 ;  /* 0x0000000a13107220 */ /* 0x002fca0000410000 */
[----:B------:R1:W-:Y:S02]  /*24f0*/  STS [R17], R16 ;  /* 0x0000001011007388 */ /* 0x0003e40000000800 */
[----:B-1----:R-:W-:-:S05]  /*2500*/  VIADD R17, R17, 0x200 ;  /* 0x0000020011117836 */ /* 0x002fca0000000000 */
[----:B------:R-:W-:Y:S05]  /*2510*/  @P0 BRA `(.L_x_26212) ;  /* 0xfffffffc00e40947 */ /* 0x000fea000383ffff */
.L_x_26211:
[----:B------:R-:W-:Y:S05]  /*2520*/  BSYNC.RECONVERGENT B1 ;  /* 0x0000000000017941 */ /* 0x000fea0003800200 */
.L_x_26210:
        /* <DEDUP_REMOVED lines=12> */
.L_x_26215:
        /* <DEDUP_REMOVED lines=52> */
.L_x_26214:
[----:B------:R-:W-:Y:S05]  /*2930*/  BSYNC.RECONVERGENT B1 ;  /* 0x0000000000017941 */ /* 0x000fea0003800200 */
.L_x_26213:
        /* <DEDUP_REMOVED lines=31> */
.L_x_26217:
[----:B------:R-:W-:Y:S05]  /*2b30*/  BSYNC.RECONVERGENT B1 ;  /* 0x0000000000017941 */ /* 0x000fea0003800200 */
.L_x_26216:
        /* <DEDUP_REMOVED lines=14> */
.L_x_26209:
[----:B------:R-:W-:Y:S05]  /*2c20*/  BSYNC.RECONVERGENT B0 ;  /* 0x0000000000007941 */ /* 0x000fea0003800200 */
.L_x_26208:
[----:B------:R-:W-:Y:S01]  /*2c30*/  BAR.SYNC.DEFER_BLOCKING 0x0 ;  /* 0x0000000000007b1d */ /* 0x000fe20000010000 */
[----:B------:R-:W-:Y:S02]  /*2c40*/  ISETP.NE.AND P0, PT, R3, RZ, PT ;  /* 0x000000ff0300720c */ /* 0x000fe40003f05270 */
[----:B--2---:R-:W-:-:S03]  /*2c50*/  SHF.R.U32.HI R21, RZ, 0x5, R3 ;  /* 0x00000005ff157819 */ /* 0x004fc60000011603 */
[----:B------:R-:W2:Y:S01]  /*2c60*/  LDCU UR16, c[0x0][0x3dc] ;  /* 0x00007b80ff1077ac */ /* 0x000ea20008000800 */
[----:B------:R-:W-:Y:S07]  /*2c70*/  BSSY.RECONVERGENT B0, `(.L_x_26218) ;  /* 0x000000f000007945 */ /* 0x000fee0003800200 */
[----:B------:R-:W-:Y:S05]  /*2c80*/  @P0 BRA `(.L_x_26219) ;  /* 0x0000000000340947 */ /* 0x000fea0003800000 */
[----:B------:R-:W-:Y:S01]  /*2c90*/  IMAD R8, R7, R4, R5 ;  /* 0x0000000407087224 */ /* 0x000fe200078e0205 */
[----:B------:R-:W3:Y:S03]  /*2ca0*/  LDCU.128 UR12, c[0x0][0x380] ;  /* 0x00007000ff0c77ac */ /* 0x000ee60008000c00 */
[----:B------:R-:W-:-:S05]  /*2cb0*/  IMAD R15, R8, UR8, RZ ;  /* 0x00000008080f7c24 */ /* 0x000fca000f8e02ff */
        /* <DEDUP_REMOVED lines=10> */
.L_x_26219:
[----:B--2---:R-:W-:Y:S05]  /*2d60*/  BSYNC.RECONVERGENT B0 ;  /* 0x0000000000007941 */ /* 0x004fea0003800200 */
.L_x_26218:
[----:B------:R-:W-:Y:S01]  /*2d70*/  LEA R64, R6, R21, 0x6 ;  /* 0x0000001506407211 */ /* 0x000fe200078e30ff */
[----:B------:R-:W2:Y:S01]  /*2d80*/  LDCU.64 UR4, c[0x0][0x3a8] ;  /* 0x00007500ff0477ac */ /* 0x000ea20008000a00 */
[----:B------:R-:W-:Y:S01]  /*2d90*/  BSSY.RECONVERGENT B0, `(.L_x_26220) ;  /* 0x00000f8000007945 */ /* 0x000fe20003800200 */
[----:B------:R-:W-:Y:S01]  /*2da0*/  HFMA2 R66, -RZ, RZ, 0, 0 ;  /* 0x00000000ff427431 */ /* 0x000fe200000001ff */
[----:B------:R-:W-:Y:S02]  /*2db0*/  ISETP.GE.U32.AND P0, PT, R64, R67, PT ;  /* 0x000000434000720c */ /* 0x000fe40003f06070 */
[----:B0--3--:R-:W-:Y:S02]  /*2dc0*/  CS2R R8, SRZ ;  /* 0x0000000000087805 */ /* 0x009fe4000001ff00 */
[----:B-1----:R-:W-:Y:S02]  /*2dd0*/  CS2R R10, SRZ ;  /* 0x00000000000a7805 */ /* 0x002fe4000001ff00 */
[----:B------:R-:W-:-:S02]  /*2de0*/  CS2R R52, SRZ ;  /* 0x0000000000347805 */ /* 0x000fc4000001ff00 */
[----:B------:R-:W-:Y:S02]  /*2df0*/  CS2R R54, SRZ ;  /* 0x0000000000367805 */ /* 0x000fe4000001ff00 */
[----:B------:R-:W-:Y:S01]  /*2e00*/  CS2R R56, SRZ ;  /* 0x0000000000387805 */ /* 0x000fe2000001ff00 */
[----:B-----5:R-:W-:Y:S02]  /*2e10*/  IMAD.MOV.U32 R58, RZ, RZ, RZ ;  /* 0x000000ffff3a7224 */ /* 0x020fe400078e00ff */
[----:B------:R-:W-:Y:S05]  /*2e20*/  @P0 BRA `(.L_x_26221) ;  /* 0x0000000c00b80947 */ /* 0x000fea0003800000 */
[----:B------:R-:W0:Y:S01]  /*2e30*/  LDCU.64 UR10, c[0x0][0x3b8] ;  /* 0x00007700ff0a77ac */ /* 0x000e220008000a00 */
[----:B------:R-:W-:Y:S01]  /*2e40*/  IADD3 R11, PT, PT, R14, 0x320, RZ ;  /* 0x000003200e0b7810 */ /* 0x000fe20007ffe0ff */
[----:B------:R-:W-:Y:S01]  /*2e50*/  IMAD.WIDE.U32 R8, R64, 0x4, RZ ;  /* 0x0000000440087825 */ /* 0x000fe200078e00ff */
[----:B------:R-:W-:Y:S01]  /*2e60*/  LEA R10, R0, R13, 0x3 ;  /* 0x0000000d000a7211 */ /* 0x000fe200078e18ff */
[----:B------:R-:W1:Y:S01]  /*2e70*/  LDCU UR9, c[0x0][0x3e0] ;  /* 0x00007c00ff0977ac */ /* 0x000e620008000800 */
[----:B------:R-:W-:Y:S01]  /*2e80*/  LEA R12, R12, R11, 0x18 ;  /* 0x0000000b0c0c7211 */ /* 0x000fe200078ec0ff */
[C---:B------:R-:W-:Y:S01]  /*2e90*/  IMAD.SHL.U32 R65, R3.reuse, 0x4, RZ ;  /* 0x0000000403417824 */ /* 0x040fe200078e00ff */
[----:B------:R-:W-:Y:S01]  /*2ea0*/  SHF.L.U32 R11, R3, 0x4, RZ ;  /* 0x00000004030b7819 */ /* 0x000fe200000006ff */
[----:B------:R-:W-:Y:S01]  /*2eb0*/  IMAD.WIDE R8, R59, 0x4, R8 ;  /* 0x000000043b087825 */ /* 0x000fe200078e0208 */
[----:B------:R-:W-:Y:S02]  /*2ec0*/  IADD3 R13, PT, PT, R68, 0x7, RZ ;  /* 0x00000007440d7810 */ /* 0x000fe40007ffe0ff */
[----:B------:R-:W-:-:S02]  /*2ed0*/  CS2R R52, SRZ ;  /* 0x0000000000347805 */ /* 0x000fc4000001ff00 */
[----:B------:R-:W-:Y:S02]  /*2ee0*/  LOP3.LUT R11, R11, 0x10, RZ, 0xe2, !PT ;  /* 0x000000100b0b7812 */ /* 0x000fe400078ee2ff */
[----:B------:R-:W-:Y:S02]  /*2ef0*/  CS2R R54, SRZ ;  /* 0x0000000000367805 */ /* 0x000fe4000001ff00 */
[----:B------:R-:W-:Y:S02]  /*2f00*/  LOP3.LUT R59, R65, 0x4, RZ, 0xc0, !PT ;  /* 0x00000004413b7812 */ /* 0x000fe400078ec0ff */
[----:B------:R-:W-:Y:S02]  /*2f10*/  CS2R R56, SRZ ;  /* 0x0000000000387805 */ /* 0x000fe4000001ff00 */
[----:B------:R-:W-:Y:S01]  /*2f20*/  SHF.R.U32.HI R13, RZ, 0x3, R13 ;  /* 0x00000003ff0d7819 */ /* 0x000fe2000001160d */
[----:B------:R-:W-:Y:S01]  /*2f30*/  IMAD R11, R0, 0x20, R11 ;  /* 0x00000020000b7824 */ /* 0x000fe200078e020b */
[----:B------:R-:W-:-:S02]  /*2f40*/  IADD3 R59, PT, PT, R10, 0x1, R59 ;  /* 0x000000010a3b7810 */ /* 0x000fc40007ffe03b */
[----:B0-----:R-:W-:Y:S02]  /*2f50*/  IADD3 R60, P0, PT, R8, UR10, RZ ;  /* 0x0000000a083c7c10 */ /* 0x001fe4000ff1e0ff */
[----:B------:R-:W-:Y:S01]  /*2f60*/  IADD3 R61, PT, PT, R12, R11, RZ ;  /* 0x0000000b0c3d7210 */ /* 0x000fe20007ffe0ff */
[----:B-1----:R-:W-:Y:S01]  /*2f70*/  IMAD R70, R70, UR9, RZ ;  /* 0x0000000946467c24 */ /* 0x002fe2000f8e02ff */
[----:B------:R-:W-:Y:S02]  /*2f80*/  IADD3.X R63, PT, PT, R9, UR11, RZ, P0, !PT ;  /* 0x0000000b093f7c10 */ /* 0x000fe400087fe4ff */
[----:B------:R-:W-:Y:S02]  /*2f90*/  CS2R R8, SRZ ;  /* 0x0000000000087805 */ /* 0x000fe4000001ff00 */
[----:B------:R-:W-:Y:S01]  /*2fa0*/  IADD3 R62, PT, PT, -R13, R64, RZ ;  /* 0x000000400d3e7210 */ /* 0x000fe20007ffe1ff */
[----:B------:R-:W-:Y:S01]  /*2fb0*/  VIADD R64, R64, 0x1 ;  /* 0x0000000140407836 */ /* 0x000fe20000000000 */
[----:B------:R-:W-:-:S02]  /*2fc0*/  MOV R66, RZ ;  /* 0x000000ff00427202 */ /* 0x000fc40000000f00 */
[----:B------:R-:W-:Y:S02]  /*2fd0*/  CS2R R10, SRZ ;  /* 0x00000000000a7805 */ /* 0x000fe4000001ff00 */
[----:B------:R-:W-:Y:S02]  /*2fe0*/  MOV R58, RZ ;  /* 0x000000ff003a7202 */ /* 0x000fe40000000f00 */
[----:B------:R-:W-:Y:S02]  /*2ff0*/  LOP3.LUT R65, R65, 0x7c, RZ, 0xc0, !PT ;  /* 0x0000007c41417812 */ /* 0x000fe400078ec0ff */
[----:B------:R-:W-:-:S07]  /*3000*/  SHF.R.S32.HI R71, RZ, 0x1f, R70 ;  /* 0x0000001fff477819 */ /* 0x000fce0000011446 */
.L_x_26222:
[----:B------:R-:W-:Y:S01]  /*3010*/  IMAD.MOV.U32 R14, RZ, RZ, R60 ;  /* 0x000000ffff0e7224 */ /* 0x000fe200078e003c */
[----:B------:R-:W-:Y:S01]  /*3020*/  MOV R15, R63 ;  /* 0x0000003f000f7202 */ /* 0x000fe20000000f00 */
[----:B------:R-:W0:Y:S04]  /*3030*/  LDS.128 R36, [R61] ;  /* 0x000000003d247984 */ /* 0x000e280000000c00 */
[----:B------:R-:W3:Y:S01]  /*3040*/  LDG.E.CONSTANT R13, desc[UR6][R14.64] ;  /* 0x000000060e0d7981 */ /* 0x000ee2000c1e9900 */
[----:B------:R-:W-:Y:S01]  /*3050*/  ISETP.NE.AND P1, PT, R62, -0x1, PT ;  /* 0xffffffff3e00780c */ /* 0x000fe20003f25270 */
        /* <DEDUP_REMOVED lines=10> */
[----:B------:R-:W5:Y:S01]  /*3100*/  LDG.E.128.CONSTANT R40, desc[UR6][R72.64+0xc00] ;  /* 0x000c000648287981 */ /* 0x000f62000c1e9d00 */
[C---:B------:R-:W-:Y:S01]  /*3110*/  @!P1 VIADD R17, R59.reuse, 0x1 ;  /* 0x000000013b119836 */ /* 0x040fe20000000000 */
[----:B------:R-:W-:-:S02]  /*3120*/  @!P1 IADD3 R15, PT, PT, R59, 0x1, RZ ;  /* 0x000000013b0f9810 */ /* 0x000fc40007ffe0ff */
[C---:B------:R-:W-:Y:S02]  /*3130*/  IADD3 R69, PT, PT, R59.reuse, -0x1, RZ ;  /* 0xffffffff3b457810 */ /* 0x040fe40007ffe0ff */
[CC--:B------:R-:W-:Y:S01]  /*3140*/  @!P1 ISETP.GE.AND P2, PT, R59.reuse, R68.reuse, PT ;  /* 0x000000443b00920c */ /* 0x0c0fe20003f46270 */
[----:B------:R-:W-:Y:S01]  /*3150*/  @!P1 VIADD R13, R59, 0x2 ;  /* 0x000000023b0d9836 */ /* 0x000fe20000000000 */
[-C--:B------:R-:W-:Y:S01]  /*3160*/  @!P1 ISETP.GE.AND P3, PT, R15, R68.reuse, PT ;  /* 0x000000440f00920c */ /* 0x080fe20003f66270 */
[----:B------:R-:W5:Y:S01]  /*3170*/  LDG.E.128.CONSTANT R32, desc[UR6][R72.64+0xa00] ;  /* 0x000a000648207981 */ /* 0x000f62000c1e9d00 */
[-C--:B------:R-:W-:Y:S02]  /*3180*/  @!P1 ISETP.GE.AND P6, PT, R17, R68.reuse, PT ;  /* 0x000000441100920c */ /* 0x080fe40003fc6270 */
[CC--:B------:R-:W-:Y:S01]  /*3190*/  @!P1 ISETP.GE.AND P0, PT, R69.reuse, R68.reuse, PT ;  /* 0x000000444500920c */ /* 0x0c0fe20003f06270 */
[----:B------:R-:W5:Y:S01]  /*31a0*/  LDG.E.128.CONSTANT R16, desc[UR6][R72.64+0xe00] ;  /* 0x000e000648107981 */ /* 0x000f62000c1e9d00 */
[----:B------:R-:W-:-:S02]  /*31b0*/  @!P1 ISETP.GE.AND P5, PT, R69, R68, PT ;  /* 0x000000444500920c */ /* 0x000fc40003fa6270 */
[-C--:B------:R-:W-:Y:S02]  /*31c0*/  @!P1 ISETP.GE.AND P4, PT, R13, R68.reuse, PT ;  /* 0x000000440d00920c */ /* 0x080fe40003f86270 */
[----:B--2---:R-:W-:Y:S02]  /*31d0*/  @!P1 FSEL R46, R46, RZ, !P3 ;  /* 0x000000ff2e2e9208 */ /* 0x004fe40005800000 */
[----:B------:R-:W-:Y:S02]  /*31e0*/  @!P1 ISETP.GE.AND P3, PT, R59, R68, PT ;  /* 0x000000443b00920c */ /* 0x000fe40003f66270 */
[----:B------:R-:W-:Y:S02]  /*31f0*/  @!P1 FSEL R45, R45, RZ, !P2 ;  /* 0x000000ff2d2d9208 */ /* 0x000fe40005000000 */
[----:B---3--:R-:W-:Y:S02]  /*3200*/  @!P1 FSEL R49, R49, RZ, !P3 ;  /* 0x000000ff31319208 */ /* 0x008fe40005800000 */
[----:B------:R-:W-:-:S02]  /*3210*/  @!P1 FSEL R44, R44, RZ, !P0 ;  /* 0x000000ff2c2c9208 */ /* 0x000fc40004000000 */
[CC--:B------:R-:W-:Y:S02]  /*3220*/  @!P1 ISETP.GE.AND P2, PT, R13.reuse, R68.reuse, PT ;  /* 0x000000440d00920c */ /* 0x0c0fe40003f46270 */
[----:B------:R-:W-:Y:S02]  /*3230*/  @!P1 FSEL R48, R48, RZ, !P5 ;  /* 0x000000ff30309208 */ /* 0x000fe40006800000 */
[-C--:B------:R-:W-:Y:S01]  /*3240*/  @!P1 ISETP.GE.AND P3, PT, R13, R68.reuse, PT ;  /* 0x000000440d00920c */ /* 0x080fe20003f66270 */
[----:B0-----:R-:W-:Y:S01]  /*3250*/  FMUL.FTZ R45, R37, R45 ;  /* 0x0000002d252d7220 */ /* 0x001fe20000410000 */
[-C--:B------:R-:W-:Y:S02]  /*3260*/  @!P1 ISETP.GE.AND P0, PT, R15, R68.reuse, PT ;  /* 0x000000440f00920c */ /* 0x080fe40003f06270 */
[C---:B------:R-:W-:Y:S02]  /*3270*/  @!P1 ISETP.GE.AND P5, PT, R59.reuse, R68, PT ;  /* 0x000000443b00920c */ /* 0x040fe40003fa6270 */
[----:B------:R-:W-:Y:S01]  /*3280*/  @!P1 IADD3 R13, PT, PT, R59, 0x1, RZ ;  /* 0x000000013b0d9810 */ /* 0x000fe20007ffe0ff */
[----:B------:R-:W-:Y:S01]  /*3290*/  FFMA.FTZ R45, R36, R44, R45 ;  /* 0x0000002c242d7223 */ /* 0x000fe2000001002d */
[----:B------:R-:W-:-:S02]  /*32a0*/  @!P1 FSEL R50, R50, RZ, !P0 ;  /* 0x000000ff32329208 */ /* 0x000fc40004000000 */
[----:B----4-:R-:W-:Y:S02]  /*32b0*/  @!P1 FSEL R21, R21, RZ, !P5 ;  /* 0x000000ff15159208 */ /* 0x010fe40006800000 */
[-C--:B------:R-:W-:Y:S02]  /*32c0*/  @!P1 ISETP.GE.AND P0, PT, R69, R68.reuse, PT ;  /* 0x000000444500920c */ /* 0x080fe40003f06270 */
[----:B------:R-:W-:Y:S02]  /*32d0*/  @!P1 ISETP.GE.AND P5, PT, R13, R68, PT ;  /* 0x000000440d00920c */ /* 0x000fe40003fa6270 */
[----:B------:R-:W2:Y:S01]  /*32e0*/  LDG.E.128.CONSTANT R12, desc[UR6][R72.64+0x1000] ;  /* 0x00100006480c7981 */ /* 0x000ea2000c1e9d00 */
[C---:B------:R-:W-:Y:S01]  /*32f0*/  FMUL.FTZ R49, R37.reuse, R49 ;  /* 0x0000003125317220 */ /* 0x040fe20000410000 */
[----:B------:R-:W-:Y:S01]  /*3300*/  @!P1 FSEL R20, R20, RZ, !P0 ;  /* 0x000000ff14149208 */ /* 0x000fe20004000000 */
[----:B------:R-:W-:Y:S01]  /*3310*/  FFMA.FTZ R46, R38, R46, R45 ;  /* 0x0000002e262e7223 */ /* 0x000fe2000001002d */
[----:B------:R-:W-:Y:S01]  /*3320*/  FMUL.FTZ R21, R37, R21 ;  /* 0x0000001525157220 */ /* 0x000fe20000410000 */
[----:B------:R-:W-:Y:S01]  /*3330*/  @!P1 IADD3 R45, PT, PT, R59, 0x2, RZ ;  /* 0x000000023b2d9810 */ /* 0x000fe20007ffe0ff */
[----:B------:R-:W-:Y:S01]  /*3340*/  FFMA.FTZ R49, R36, R48, R49 ;  /* 0x0000003024317223 */ /* 0x000fe20000010031 */
[----:B------:R-:W-:Y:S01]  /*3350*/  @!P1 FSEL R22, R22, RZ, !P6 ;  /* 0x000000ff16169208 */ /* 0x000fe20007000000 */
[----:B------:R-:W-:Y:S01]  /*3360*/  FFMA.FTZ R21, R36, R20, R21 ;  /* 0x0000001424157223 */ /* 0x000fe20000010015 */
[----:B------:R-:W-:Y:S01]  /*3370*/  @!P1 ISETP.GE.AND P0, PT, R45, R68, PT ;  /* 0x000000442d00920c */ /* 0x000fe20003f06270 */
[----:B------:R-:W-:-:S02]  /*3380*/  @!P1 VIADD R45, R59, 0x1 ;  /* 0x000000013b2d9836 */ /* 0x000fc40000000000 */
[C---:B------:R-:W-:Y:S01]  /*3390*/  FFMA.FTZ R50, R38.reuse, R50, R49 ;  /* 0x0000003226327223 */ /* 0x040fe20000010031 */
[----:B------:R-:W-:Y:S01]  /*33a0*/  @!P1 FSEL R51, R51, RZ, !P2 ;  /* 0x000000ff33339208 */ /* 0x000fe20005000000 */
[----:B------:R-:W-:Y:S01]  /*33b0*/  FFMA.FTZ R22, R38, R22, R21 ;  /* 0x0000001626167223 */ /* 0x000fe20000010015 */
[----:B------:R-:W-:Y:S02]  /*33c0*/  @!P1 FSEL R47, R47, RZ, !P4 ;  /* 0x000000ff2f2f9208 */ /* 0x000fe40006000000 */
[-C--:B------:R-:W-:Y:S02]  /*33d0*/  @!P1 ISETP.GE.AND P2, PT, R69, R68.reuse, PT ;  /* 0x000000444500920c */ /* 0x080fe40003f46270 */
[----:B------:R-:W-:Y:S01]  /*33e0*/  @!P1 IADD3 R21, PT, PT, R59, 0x1, RZ ;  /* 0x000000013b159810 */ /* 0x000fe20007ffe0ff */
[----:B------:R-:W-:Y:S01]  /*33f0*/  FFMA.FTZ R77, R39, R51, R50 ;  /* 0x00000033274d7223 */ /* 0x000fe20000010032 */
[----:B------:R-:W-:Y:S01]  /*3400*/  @!P1 ISETP.GE.AND P4, PT, R45, R68, PT ;  /* 0x000000442d00920c */ /* 0x000fe20003f86270 */
[----:B------:R-:W3:Y:S01]  /*3410*/  LDG.E.128.CONSTANT R48, desc[UR6][R72.64+0x1200] ;  /* 0x0012000648307981 */ /* 0x000ee2000c1e9d00 */
[----:B------:R-:W-:-:S02]  /*3420*/  @!P1 IADD3 R45, PT, PT, R59, 0x2, RZ ;  /* 0x000000023b2d9810 */ /* 0x000fc40007ffe0ff */
[----:B------:R-:W-:Y:S02]  /*3430*/  @!P1 FSEL R23, R23, RZ, !P3 ;  /* 0x000000ff17179208 */ /* 0x000fe40005800000 */
[-C--:B------:R-:W-:Y:S01]  /*3440*/  @!P1 ISETP.GE.AND P3, PT, R21, R68.reuse, PT ;  /* 0x000000441500920c */ /* 0x080fe20003f66270 */
[C---:B------:R-:W-:Y:S01]  /*3450*/  @!P1 VIADD R21, R59.reuse, 0x2 ;  /* 0x000000023b159836 */ /* 0x040fe20000000000 */
[----:B-----5:R-:W-:Y:S02]  /*3460*/  @!P1 FSEL R24, R24, RZ, !P2 ;  /* 0x000000ff18189208 */ /* 0x020fe40005000000 */
[-C--:B------:R-:W-:Y:S01]  /*3470*/  @!P1 ISETP.GE.AND P2, PT, R59, R68.reuse, PT ;  /* 0x000000443b00920c */ /* 0x080fe20003f46270 */
[----:B------:R-:W-:Y:S01]  /*3480*/  FFMA.FTZ R75, R39, R47, R46 ;  /* 0x0000002f274b7223 */ /* 0x000fe2000001002e */
[-C--:B------:R-:W-:Y:S02]  /*3490*/  @!P1 ISETP.GE.AND P6, PT, R45, R68.reuse, PT ;  /* 0x000000442d00920c */ /* 0x080fe40003fc6270 */
[----:B------:R-:W4:Y:S01]  /*34a0*/  LDG.E.128.CONSTANT R44, desc[UR6][R72.64+0x1400] ;  /* 0x00140006482c7981 */ /* 0x000f22000c1e9d00 */
[----:B------:R-:W-:Y:S01]  /*34b0*/  @!P1 FSEL R25, R25, RZ, !P2 ;  /* 0x000000ff19199208 */ /* 0x000fe20005000000 */
[----:B------:R-:W-:Y:S01]  /*34c0*/  FFMA.FTZ R74, R39, R23, R22 ;  /* 0x00000017274a7223 */ /* 0x000fe20000010016 */
[----:B------:R-:W-:-:S02]  /*34d0*/  @!P1 ISETP.GE.AND P2, PT, R21, R68, PT ;  /* 0x000000441500920c */ /* 0x000fc40003f46270 */
[----:B------:R-:W5:Y:S01]  /*34e0*/  LDG.E.128.CONSTANT R20, desc[UR6][R72.64+0x1600] ;  /* 0x0016000648147981 */ /* 0x000f62000c1e9d00 */
[----:B------:R-:W-:Y:S01]  /*34f0*/  FMUL.FTZ R25, R37, R25 ;  /* 0x0000001925197220 */ /* 0x000fe20000410000 */
[----:B------:R-:W-:Y:S02]  /*3500*/  @!P1 FSEL R30, R30, RZ, !P4 ;  /* 0x000000ff1e1e9208 */ /* 0x000fe40006000000 */
[----:B------:R-:W-:Y:S01]  /*3510*/  @!P1 FSEL R26, R26, RZ, !P5 ;  /* 0x000000ff1a1a9208 */ /* 0x000fe20006800000 */
[----:B------:R-:W-:Y:S01]  /*3520*/  FFMA.FTZ R25, R36, R24, R25 ;  /* 0x0000001824197223 */ /* 0x000fe20000010019 */
[----:B------:R-:W-:-:S03]  /*3530*/  @!P1 ISETP.GE.AND P4, PT, R69, R68, PT ;  /* 0x000000444500920c */ /* 0x000fc60003f86270 */
[----:B------:R-:W-:Y:S01]  /*3540*/  FFMA.FTZ R26, R38, R26, R25 ;  /* 0x0000001a261a7223 */ /* 0x000fe20000010019 */
[----:B------:R-:W-:Y:S02]  /*3550*/  @!P1 FSEL R40, R40, RZ, !P4 ;  /* 0x000000ff28289208 */ /* 0x000fe40006000000 */
        /* <DEDUP_REMOVED lines=20> */
[-C--:B------:R-:W-:Y:S01]  /*36a0*/  @!P1 ISETP.GE.AND P6, PT, R25, R68.reuse, PT ;  /* 0x000000441900920c */ /* 0x080fe20003fc6270 */
[----:B------:R-:W-:Y:S01]  /*36b0*/  @!P1 VIADD R25, R59, 0x1 ;  /* 0x000000013b199836 */ /* 0x000fe20000000000 */
[----:B------:R-:W-:Y:S02]  /*36c0*/  @!P1 ISETP.GE.AND P5, PT, R69, R68, PT ;  /* 0x000000444500920c */ /* 0x000fe40003fa6270 */
[----:B------:R-:W-:-:S02]  /*36d0*/  @!P1 FSEL R19, R19, RZ, !P6 ;  /* 0x000000ff13139208 */ /* 0x000fc40007000000 */
[----:B------:R-:W-:Y:S02]  /*36e0*/  @!P1 FSEL R27, R27, RZ, !P0 ;  /* 0x000000ff1b1b9208 */ /* 0x000fe40004000000 */
[-C--:B------:R-:W-:Y:S02]  /*36f0*/  @!P1 ISETP.GE.AND P6, PT, R25, R68.reuse, PT ;  /* 0x000000441900920c */ /* 0x080fe40003fc6270 */
[CC--:B------:R-:W-:Y:S02]  /*3700*/  @!P1 ISETP.GE.AND P0, PT, R59.reuse, R68.reuse, PT ;  /* 0x000000443b00920c */ /* 0x0c0fe40003f06270 */
[----:B------:R-:W-:Y:S02]  /*3710*/  @!P1 IADD3 R25, PT, PT, R59, 0x2, RZ ;  /* 0x000000023b199810 */ /* 0x000fe40007ffe0ff */
[----:B------:R-:W-:Y:S02]  /*3720*/  @!P1 FSEL R29, R29, RZ, !P0 ;  /* 0x000000ff1d1d9208 */ /* 0x000fe40004000000 */
[----:B------:R-:W-:-:S04]  /*3730*/  @!P1 ISETP.GE.AND P0, PT, R59, R68, PT ;  /* 0x000000443b00920c */ /* 0x000fc80003f06270 */
[----:B------:R-:W-:Y:S02]  /*3740*/  @!P1 FSEL R33, R33, RZ, !P0 ;  /* 0x000000ff21219208 */ /* 0x000fe40004000000 */
[CC--:B------:R-:W-:Y:S02]  /*3750*/  @!P1 ISETP.GE.AND P0, PT, R69.reuse, R68.reuse, PT ;  /* 0x000000444500920c */ /* 0x0c0fe40003f06270 */
[----:B------:R-:W-:Y:S02]  /*3760*/  @!P1 FSEL R34, R34, RZ, !P3 ;  /* 0x000000ff22229208 */ /* 0x000fe40005800000 */
[-C--:B------:R-:W-:Y:S02]  /*3770*/  @!P1 ISETP.GE.AND P3, PT, R69, R68.reuse, PT ;  /* 0x000000444500920c */ /* 0x080fe40003f66270 */
[----:B------:R-:W-:Y:S02]  /*3780*/  @!P1 FSEL R35, R35, RZ, !P2 ;  /* 0x000000ff23239208 */ /* 0x000fe40005000000 */
[----:B------:R-:W-:Y:S01]  /*3790*/  @!P1 ISETP.GE.AND P2, PT, R69, R68, PT ;  /* 0x000000444500920c */ /* 0x000fe20003f46270 */
        /* <DEDUP_REMOVED lines=39> */
[----:B------:R-:W-:-:S04]  /*3a10*/  @!P1 FSEL R15, R15, RZ, !P5 ;  /* 0x000000ff0f0f9208 */ /* 0x000fc80006800000 */
[-C--:B------:R-:W-:Y:S02]  /*3a20*/  @!P1 ISETP.GE.AND P5, PT, R25, R68.reuse, PT ;  /* 0x000000441900920c */ /* 0x080fe40003fa6270 */
[----:B---3--:R-:W-:Y:S02]  /*3a30*/  @!P1 FSEL R48, R48, RZ, !P0 ;  /* 0x000000ff30309208 */ /* 0x008fe40004000000 */
[CC--:B------:R-:W-:Y:S02]  /*3a40*/  @!P1 ISETP.GE.AND P0, PT, R59.reuse, R68.reuse, PT ;  /* 0x000000443b00920c */ /* 0x0c0fe40003f06270 */
[----:B------:R-:W-:Y:S02]  /*3a50*/  @!P1 IADD3 R25, PT, PT, R59, 0x1, RZ ;  /* 0x000000013b199810 */ /* 0x000fe40007ffe0ff */
[----:B------:R-:W-:Y:S02]  /*3a60*/  @!P1 FSEL R49, R49, RZ, !P0 ;  /* 0x000000ff31319208 */ /* 0x000fe40004000000 */
[----:B------:R-:W-:-:S02]  /*3a70*/  @!P1 ISETP.GE.AND P0, PT, R25, R68, PT ;  /* 0x000000441900920c */ /* 0x000fc40003f06270 */
[C---:B------:R-:W-:Y:S02]  /*3a80*/  @!P1 IADD3 R25, PT, PT, R59.reuse, 0x2, RZ ;  /* 0x000000023b199810 */ /* 0x040fe40007ffe0ff */
[----:B----4-:R-:W-:Y:S02]  /*3a90*/  @!P1 FSEL R44, R44, RZ, !P3 ;  /* 0x000000ff2c2c9208 */ /* 0x010fe40005800000 */
[CC--:B------:R-:W-:Y:S02]  /*3aa0*/  @!P1 ISETP.GE.AND P3, PT, R59.reuse, R68.reuse, PT ;  /* 0x000000443b00920c */ /* 0x0c0fe40003f66270 */
[----:B-----5:R-:W-:Y:S02]  /*3ab0*/  @!P1 FSEL R20, R20, RZ, !P2 ;  /* 0x000000ff14149208 */ /* 0x020fe40005000000 */
[----:B------:R-:W-:Y:S02]  /*3ac0*/  @!P1 ISETP.GE.AND P2, PT, R59, R68, PT ;  /* 0x000000443b00920c */ /* 0x000fe40003f46270 */
[----:B------:R-:W-:-:S02]  /*3ad0*/  @!P1 FSEL R50, R50, RZ, !P6 ;  /* 0x000000ff32329208 */ /* 0x000fc40007000000 */
[----:B------:R-:W-:Y:S02]  /*3ae0*/  @!P1 FSEL R45, R45, RZ, !P3 ;  /* 0x000000ff2d2d9208 */ /* 0x000fe40005800000 */
[CC--:B------:R-:W-:Y:S02]  /*3af0*/  @!P1 ISETP.GE.AND P6, PT, R25.reuse, R68.reuse, PT ;  /* 0x000000441900920c */ /* 0x0c0fe40003fc6270 */
[-C--:B------:R-:W-:Y:S01]  /*3b00*/  @!P1 ISETP.GE.AND P3, PT, R25, R68.reuse, PT ;  /* 0x000000441900920c */ /* 0x080fe20003f66270 */
[----:B------:R-:W-:Y:S01]  /*3b10*/  @!P1 VIADD R25, R59, 0x1 ;  /* 0x000000013b199836 */ /* 0x000fe20000000000 */
[----:B------:R-:W-:Y:S02]  /*3b20*/  @!P1 FSEL R21, R21, RZ, !P2 ;  /* 0x000000ff15159208 */ /* 0x000fe40005000000 */
        /* <DEDUP_REMOVED lines=30> */
.L_x_26221:
[----:B--2---:R-:W-:Y:S05]  /*3d10*/  BSYNC.RECONVERGENT B0 ;  /* 0x0000000000007941 */ /* 0x004fea0003800200 */
.L_x_26220:
[----:B------:R-:W0:Y:S01]  /*3d20*/  S2UR UR5, SR_CgaCtaId ;  /* 0x00000000000579c3 */ /* 0x000e220000008800 */
[C---:B------:R-:W-:Y:S01]  /*3d30*/  LOP3.LUT R18, R3.reuse, 0x1, RZ, 0xc0, !PT ;  /* 0x0000000103127812 */ /* 0x040fe200078ec0ff */
[----:B------:R-:W1:Y:S01]  /*3d40*/  SHFL.BFLY PT, R13, R66, 0x1, 0x1f ;  /* 0x0c201f00420d7f89 */ /* 0x000e6200000e0000 */
[----:B------:R-:W-:Y:S01]  /*3d50*/  SHF.R.U32.HI R27, RZ, 0x1, R2 ;  /* 0x00000001ff1b7819 */ /* 0x000fe20000011602 */
[----:B------:R-:W-:Y:S01]  /*3d60*/  UMOV UR4, 0x400 ;  /* 0x0000040000047882 */ /* 0x000fe20000000000 */
[----:B------:R-:W-:Y:S01]  /*3d70*/  ISETP.NE.AND P2, PT, R18, RZ, PT ;  /* 0x000000ff1200720c */ /* 0x000fe20003f45270 */
[----:B------:R-:W2:Y:S01]  /*3d80*/  SHFL.BFLY PT, R15, R8, 0x1, 0x1f ;  /* 0x0c201f00080f7f89 */ /* 0x000ea200000e0000 */
[C---:B------:R-:W-:Y:S01]  /*3d90*/  LOP3.LUT R20, R3.reuse, 0x3c0, RZ, 0xc0, !PT ;  /* 0x000003c003147812 */ /* 0x040fe200078ec0ff */
[----:B------:R-:W-:Y:S01]  /*3da0*/  UIADD3 UR4, UPT, UPT, UR4, 0x320, URZ ;  /* 0x0000032004047890 */ /* 0x000fe2000fffe0ff */
[----:B------:R-:W-:Y:S01]  /*3db0*/  IMAD R27, R0, 0xc0, R27 ;  /* 0x000000c0001b7824 */ /* 0x000fe200078e021b */
[----:B------:R-:W3:Y:S01]  /*3dc0*/  SHFL.BFLY PT, R12, R9, 0x1, 0x1f ;  /* 0x0c201f00090c7f89 */ /* 0x000ee200000e0000 */
[----:B------:R-:W-:Y:S01]  /*3dd0*/  ISETP.NE.OR P5, PT, R20, 0x40, P2 ;  /* 0x000000401400780c */ /* 0x000fe200017a5670 */
[----:B------:R-:W-:Y:S01]  /*3de0*/  BSSY.RECONVERGENT B0, `(.L_x_26223) ;  /* 0x000002b000007945 */ /* 0x000fe20003800200 */
[C---:B------:R-:W-:Y:S01]  /*3df0*/  LOP3.LUT R22, R3.reuse, 0x3e0, RZ, 0xc0, !PT ;  /* 0x000003e003167812 */ /* 0x040fe200078ec0ff */
[----:B------:R-:W4:Y:S01]  /*3e00*/  SHFL.BFLY PT, R17, R10, 0x1, 0x1f ;  /* 0x0c201f000a117f89 */ /* 0x000f2200000e0000 */
[----:B------:R-:W-:-:S02]  /*3e10*/  LOP3.LUT P0, RZ, R3, 0x3c1, RZ, 0xc0, !PT ;  /* 0x000003c103ff7812 */ /* 0x000fc4000780c0ff */
[----:B------:R-:W-:Y:S01]  /*3e20*/  ISETP.NE.OR P4, PT, R22, 0x20, P2 ;  /* 0x000000201600780c */ /* 0x000fe20001785670 */
[----:B------:R-:W5:Y:S01]  /*3e30*/  SHFL.BFLY PT, R14, R11, 0x1, 0x1f ;  /* 0x0c201f000b0e7f89 */ /* 0x000f6200000e0000 */
[C---:B------:R-:W-:Y:S02]  /*3e40*/  LOP3.LUT P1, RZ, R3.reuse, 0x3e1, RZ, 0xc0, !PT ;  /* 0x000003e103ff7812 */ /* 0x040fe4000782c0ff */
[----:B------:R-:W-:Y:S01]  /*3e50*/  ISETP.GT.U32.AND P3, PT, R3, 0x1f, PT ;  /* 0x0000001f0300780c */ /* 0x000fe20003f64070 */
[----:B------:R-:W5:Y:S01]  /*3e60*/  SHFL.BFLY PT, R19, R52, 0x1, 0x1f ;  /* 0x0c201f0034137f89 */ /* 0x000f6200000e0000 */
[----:B0-----:R-:W-:-:S03]  /*3e70*/  ULEA UR4, UR5, UR4, 0x18 ;  /* 0x0000000405047291 */ /* 0x001fc6000f8ec0ff */
[----:B------:R-:W0:Y:S01]  /*3e80*/  SHFL.BFLY PT, R16, R53, 0x1, 0x1f ;  /* 0x0c201f0035107f89 */ /* 0x000e2200000e0000 */
[----:B-1----:R-:W-:-:S03]  /*3e90*/  FADD.FTZ R13, R13, R66 ;  /* 0x000000420d0d7221 */ /* 0x002fc60000010000 */
[----:B------:R-:W1:Y:S01]  /*3ea0*/  SHFL.BFLY PT, R21, R54, 0x1, 0x1f ;  /* 0x0c201f0036157f89 */ /* 0x000e6200000e0000 */
[----:B------:R-:W-:Y:S01]  /*3eb0*/  LEA R0, R27, UR4, 0x2 ;  /* 0x000000041b007c11 */ /* 0x000fe2000f8e10ff */
        /* <DEDUP_REMOVED lines=29> */
.L_x_26224:
[----:B------:R-:W-:Y:S05]  /*4090*/  BSYNC.RECONVERGENT B0 ;  /* 0x0000000000007941 */ /* 0x000fea0003800200 */
.L_x_26223:
        /* <DEDUP_REMOVED lines=27> */
.L_x_26226:
[----:B------:R-:W-:Y:S05]  /*4250*/  BSYNC.RECONVERGENT B0 ;  /* 0x0000000000007941 */ /* 0x000fea0003800200 */
.L_x_26225:
        /* <DEDUP_REMOVED lines=15> */
.L_x_26228:
[----:B------:R-:W-:Y:S05]  /*4350*/  BSYNC.RECONVERGENT B0 ;  /* 0x0000000000007941 */ /* 0x000fea0003800200 */
.L_x_26227:
        /* <DEDUP_REMOVED lines=27> */
.L_x_26230:
[----:B------:R-:W-:Y:S05]  /*4510*/  BSYNC.RECONVERGENT B0 ;  /* 0x0000000000007941 */ /* 0x000fea0003800200 */
.L_x_26229:
        /* <DEDUP_REMOVED lines=26> */
.L_x_26195:
        /* <DEDUP_REMOVED lines=8> */
.L_x_26232:
[----:B------:R-:W-:Y:S05]  /*4740*/  BSYNC B1 ;  /* 0x0000000000017941 */ /* 0x000fea0003800000 */
.L_x_26231:
[----:B------:R-:W-:Y:S01]  /*4750*/  MOV R57, R74 ;  /* 0x0000004a00397202 */ /* 0x000fe20000000f00 */
[----:B------:R-:W-:Y:S01]  /*4760*/  HFMA2 R60, -RZ, RZ, 0, 5.9604644775390625e-08 ;  /* 0x00000001ff3c7431 */ /* 0x000fe200000001ff */
[----:B------:R-:W-:-:S03]  /*4770*/  MOV R56, 0xffffffff ;  /* 0xffffffff00387802 */ /* 0x000fc60000000f00 */
[----:B------:R-:W-:Y:S01]  /*4780*/  FADD.FTZ R61, R72, R57 ;  /* 0x00000039483d7221 */ /* 0x000fe20000010000 */
[----:B------:R-:W-:-:S07]  /*4790*/  IMAD.MOV.U32 R57, RZ, RZ, 0x1f ;  /* 0x0000001fff397424 */ /* 0x000fce00078e00ff */
[----:B------:R-:W-:Y:S05]  /*47a0*/  WARPSYNC.COLLECTIVE R56, `(.L_x_26233) ;  /* 0x0000000038087348 */ /* 0x000fea0003c00000 */
[----:B------:R0:W1:Y:S02]  /*47b0*/  SHFL.BFLY P1, R74, R61, R60, R57 ;  /* 0x0c00003c3d4a7389 */ /* 0x0000640000020039 */
[----:B01----:R-:W-:Y:S05]  /*47c0*/  ENDCOLLECTIVE ;  /* 0x000000000000791b */ /* 0x003fea0003800000 */
.L_x_26233:
[----:B------:R-:W-:Y:S05]  /*47d0*/  BRA `(.L_x_26234) ;  /* 0xffffffc8001c7947 */ /* 0x000fea000383ffff */
.L_x_26197:
        /* <DEDUP_REMOVED lines=8> */
.L_x_26236:
[----:B------:R-:W-:Y:S05]  /*4860*/  BSYNC B0 ;  /* 0x0000000000007941 */ /* 0x000fea0003800000 */
.L_x_26235:
        /* <DEDUP_REMOVED lines=9> */
.L_x_26237:
[----:B------:R-:W-:Y:S01]  /*4900*/  HFMA2 R60, -RZ, RZ, 0, 2.384185791015625e-07 ;  /* 0x00000004ff3c7431 */ /* 0x000fe200000001ff */
[----:B------:R-:W-:-:S04]  /*4910*/  MOV R0, R74 ;  /* 0x0000004a00007202 */ /* 0x000fc80000000f00 */
[----:B------:R-:W-:-:S05]  /*4920*/  FMNMX.FTZ R11, R9, R0, !PT ;  /* 0x00000000090b7209 */ /* 0x000fca0007810000 */
[----:B------:R-:W-:-:S07]  /*4930*/  IMAD.MOV.U32 R61, RZ, RZ, R11 ;  /* 0x000000ffff3d7224 */ /* 0x000fce00078e000b */
[----:B------:R-:W-:Y:S05]  /*4940*/  WARPSYNC.COLLECTIVE R56, `(.L_x_26238) ;  /* 0x0000000038087348 */ /* 0x000fea0003c00000 */
[----:B------:R0:W1:Y:S02]  /*4950*/  SHFL.BFLY P1, R74, R61, R60, R57 ;  /* 0x0c00003c3d4a7389 */ /* 0x0000640000020039 */
[----:B01----:R-:W-:Y:S05]  /*4960*/  ENDCOLLECTIVE ;  /* 0x000000000000791b */ /* 0x003fea0003800000 */
.L_x_26238:
[----:B------:R-:W-:Y:S01]  /*4970*/  MOV R16, R74 ;  /* 0x0000004a00107202 */ /* 0x000fe20000000f00 */
[----:B------:R-:W-:Y:S06]  /*4980*/  BRA `(.L_x_26239) ;  /* 0xffffffc800407947 */ /* 0x000fec000383ffff */
.L_x_26240:
        /* <DEDUP_REMOVED lines=15> */
.L_x_27732:


//--------------------- .text._ZN4vllm25paged_attention_v2_kernelIffLi128ELi8ELi128ELNS_18Fp8KVCacheDataTypeE0ELb0ELi512EEEvPfS2_PT_PKS3_PKT0_S9_ifPKiSB_iPKfiiiSD_SD_iiiii --------------------------
	.section	.text._ZN4vllm25paged_attention_v2_kernelIffLi128ELi8ELi128ELNS_18Fp8KVCacheDataTypeE0ELb0ELi512EEEvPfS2_PT_PKS3_PKT0_S9_ifPKiSB_iPKfiiiSD_SD_iiiii,"ax",@progbits
	.align	128
        .global         _ZN4vllm25paged_attention_v2_kernelIffLi128ELi8ELi128ELNS_18Fp8KVCacheDataTypeE0ELb0ELi512EEEvPfS2_PT_PKS3_PKT0_S9_ifPKiSB_iPKfiiiSD_SD_iiiii
        .type           _ZN4vllm25paged_attention_v2_kernelIffLi128ELi8ELi128ELNS_18Fp8KVCacheDataTypeE0ELb0ELi512EEEvPfS2_PT_PKS3_PKT0_S9_ifPKiSB_iPKfiiiSD_SD_iiiii,@function
        .size           _ZN4vllm25paged_attention_v2_kernelIffLi128ELi8ELi128ELNS_18Fp8KVCacheDataTypeE0ELb0ELi512EEEvPfS2_PT_PKS3_PKT0_S9_ifPKiSB_iPKfiiiSD_SD_iiiii,(.L_x_27733 - _ZN4vllm25paged_attention_v2_kernelIffLi128ELi8ELi128ELNS_18Fp8KVCacheDataTypeE0ELb0ELi512EEEvPfS2_PT_PKS3_PKT0_S9_ifPKiSB_iPKfiiiSD_SD_iiiii)
        .other          _ZN4vllm25paged_attention_v2_kernelIffLi128ELi8ELi128ELNS_18Fp8KVCacheDataTypeE0ELb0ELi512EEEvPfS2_PT_PKS3_PKT0_S9_ifPKiSB_iPKfiiiSD_SD_iiiii,@"STO_CUDA_ENTRY STV_DEFAULT"
_ZN4vllm25paged_attention_v2_kernelIffLi128ELi8ELi128ELNS_18Fp8KVCacheDataTypeE0ELb0ELi512EEEvPfS2_PT_PKS3_PKT0_S9_ifPKiSB_iPKfiiiSD_SD_iiiii:
.text._ZN4vllm25paged_attention_v2_kernelIffLi128ELi8ELi128ELNS_18Fp8KVCacheDataTypeE0ELb0ELi512EEEvPfS2_PT_PKS3_PKT0_S9_ifPKiSB_iPKfiiiSD_SD_iiiii:
        /* <DEDUP_REMOVED lines=15> */
[----:B------:R-:W-:-:S07]  /*00f0*/  HFMA2 R45, -RZ, RZ, 0, 0 ;  /* 0x00000000ff2d7431 */ /* 0x000fce00000001ff */
        /* <DEDUP_REMOVED lines=8> */
[----:B--2---:R-:W-:Y:S02]  /*0180*/  IABS R14, R16 ;  /* 0x00000010000e7213 */ /* 0x004fe40000000000 */
[----:B----4-:R-:W-:-:S04]  /*0190*/  ISETP.NE.U32.AND P0, PT, R12, RZ, PT ;  /* 0x000000ff0c00720c */ /* 0x010fc80003f05070 */
[----:B------:R-:W-:-:S05]  /*01a0*/  ISETP.NE.AND.EX P0, PT, R13, RZ, PT, P0 ;  /* 0x000000ff0d00720c */ /* 0x000fca0003f05300 */
[----:B------:R-:W2:Y:S01]  /*01b0*/  @!P1 LDC.64 R10, c[0x0][0x398] ;  /* 0x0000e600ff0a9b82 */ /* 0x000ea20000000a00 */
[----:B------:R-:W-:Y:S01]  /*01c0*/  @!P1 LOP3.LUT R7, R2, 0x7c, RZ, 0xc0, !PT ;  /* 0x0000007c02079812 */ /* 0x000fe200078ec0ff */
[----:B---3--:R-:W-:-:S03]  /*01d0*/  @!P1 IMAD.SHL.U32 R9, R3, 0x80, RZ ;  /* 0x0000008003099824 */ /* 0x008fc600078e00ff */
[----:B------:R-:W-:-:S04]  /*01e0*/  @!P1 LOP3.LUT R8, R7, 0x3, R2, 0xf8, !PT ;  /* 0x0000000307089812 */ /* 0x000fc800078ef802 */
[----:B------:R-:W-:Y:S02]  /*01f0*/  @!P1 IADD3 R8, P2, P3, R8, R5, R9 ;  /* 0x0000000508089210 */ /* 0x000fe40007b5e009 */
[----:B------:R-:W-:-:S04]  /*0200*/  SHF.R.S32.HI R5, RZ, 0x1f, R5 ;  /* 0x0000001fff057819 */ /* 0x000fc80000011405 */
[----:B------:R-:W-:Y:S02]  /*0210*/  @!P1 IADD3.X R5, PT, PT, RZ, R5, RZ, P2, P3 ;  /* 0x00000005ff059210 */ /* 0x000fe400017e64ff */
[----:B--2---:R-:W-:-:S04]  /*0220*/  @!P1 LEA R10, P2, R8, R10, 0x2 ;  /* 0x0000000a080a9211 */ /* 0x004fc800078410ff */
[----:B------:R-:W-:Y:S02]  /*0230*/  @!P1 LEA.HI.X R11, R8, R11, R5, 0x2, P2 ;  /* 0x0000000b080b9211 */ /* 0x000fe400010f1405 */
[----:B------:R-:W2:Y:S03]  /*0240*/  @P0 LDC.64 R8, c[0x0][0x3d0] ;  /* 0x0000f400ff080b82 */ /* 0x000ea60000000a00 */
[----:B------:R-:W3:Y:S01]  /*0250*/  @!P1 LDG.E.CONSTANT R10, desc[UR8][R10.64] ;  /* 0x000000080a0a9981 */ /* 0x000ee2000c1e9900 */
[----:B------:R-:W4:Y:S08]  /*0260*/  I2F.RP R5, R14 ;  /* 0x0000000e00057306 */ /* 0x000f300000209400 */
[----:B----4-:R-:W4:Y:S01]  /*0270*/  MUFU.RCP R5, R5 ;  /* 0x0000000500057308 */ /* 0x010f220000001000 */
[----:B------:R-:W0:Y:S01]  /*0280*/  LDC R7, c[0x0][0x370] ;  /* 0x0000dc00ff077b82 */ /* 0x000e220000000800 */
[----:B--2---:R-:W-:-:S05]  /*0290*/  @P0 IMAD.WIDE.U32 R8, R3, 0x4, R8 ;  /* 0x0000000403080825 */ /* 0x004fca00078e0008 */
[----:B------:R0:W5:Y:S01]  /*02a0*/  @P0 LDG.E.CONSTANT R45, desc[UR8][R8.64] ;  /* 0x00000008082d0981 */ /* 0x000162000c1e9900 */
[----:B------:R-:W-:Y:S01]  /*02b0*/  ULEA UR6, UR7, UR5, 0x18 ;  /* 0x0000000507067291 */ /* 0x000fe2000f8ec0ff */
[--C-:B------:R-:W-:Y:S01]  /*02c0*/  SHF.R.U32.HI R36, RZ, 0x2, R2.reuse ;  /* 0x00000002ff247819 */ /* 0x100fe20000011602 */
[----:B-1----:R-:W-:Y:S01]  /*02d0*/  IMAD R43, R4, UR4, RZ ;  /* 0x00000004042b7c24 */ /* 0x002fe2000f8e02ff */
[----:B------:R-:W-:Y:S01]  /*02e0*/  SHF.R.U32.HI R40, RZ, 0x5, R2 ;  /* 0x00000005ff287819 */ /* 0x000fe20000011602 */
[----:B------:R-:W-:Y:S01]  /*02f0*/  BSSY B0, `(.L_x_26241) ;  /* 0x00000bc000007945 */ /* 0x000fe20003800000 */
[----:B------:R-:W-:Y:S01]  /*0300*/  MOV R47, 0xff7fffff ;  /* 0xff7fffff002f7802 */ /* 0x000fe20000000f00 */
[----:B----4-:R-:W-:Y:S02]  /*0310*/  VIADD R12, R5, 0xffffffe ;  /* 0x0ffffffe050c7836 */ /* 0x010fe40000000000 */
[----:B------:R-:W-:Y:S02]  /*0320*/  IMAD R46, R6, 0x40, R40 ;  /* 0x00000040062e7824 */ /* 0x000fe400078e0228 */
[----:B------:R1:W2:Y:S01]  /*0330*/  F2I.FTZ.U32.TRUNC.NTZ R13, R12 ;  /* 0x0000000c000d7305 */ /* 0x0002a2000021f000 */
[----:B0-----:R-:W-:Y:S01]  /*0340*/  IABS R8, R7 ;  /* 0x0000000700087213 */ /* 0x001fe20000000000 */
[----:B-1----:R-:W-:Y:S01]  /*0350*/  IMAD.MOV.U32 R12, RZ, RZ, RZ ;  /* 0x000000ffff0c7224 */ /* 0x002fe200078e00ff */
[----:B--2---:R-:W-:-:S05]  /*0360*/  IADD3 R11, PT, PT, RZ, -R13, RZ ;  /* 0x8000000dff0b7210 */ /* 0x004fca0007ffe0ff */
        /* <DEDUP_REMOVED lines=23> */
[----:B0-----:R-:W-:Y:S01]  /*04e0*/  IMAD.MOV.U32 R8, RZ, RZ, RZ ;  /* 0x000000ffff087224 */ /* 0x001fe200078e00ff */
[----:B-1----:R-:W-:-:S05]  /*04f0*/  IADD3 R7, PT, PT, RZ, -R9, RZ ;  /* 0x80000009ff077210 */ /* 0x002fca0007ffe0ff */
[----:B------:R-:W-:-:S04]  /*0500*/  IMAD R7, R7, R12, RZ ;  /* 0x0000000c07077224 */ /* 0x000fc800078e02ff */
[----:B------:R-:W-:Y:S01]  /*0510*/  IMAD.HI.U32 R9, R9, R7, R8 ;  /* 0x0000000709097227 */ /* 0x000fe200078e0008 */
[----:B------:R-:W-:Y:S02]  /*0520*/  MOV R7, R11 ;  /* 0x0000000b00077202 */ /* 0x000fe40000000f00 */
[----:B------:R-:W-:-:S03]  /*0530*/  LEA R8, R6, 0x40, 0x6 ;  /* 0x0000004006087811 */ /* 0x000fc600078e30ff */
[----:B------:R-:W-:-:S04]  /*0540*/  IMAD.HI.U32 R48, R9, R7, RZ ;  /* 0x0000000709307227 */ /* 0x000fc800078e00ff */
[----:B------:R-:W-:Y:S01]  /*0550*/  IMAD R5, R48, R5, R7 ;  /* 0x0000000530057224 */ /* 0x000fe200078e0207 */
[----:B------:R-:W-:-:S04]  /*0560*/  SHF.L.U32 R7, R2, 0x7, RZ ;  /* 0x0000000702077819 */ /* 0x000fc800000006ff */
[----:B------:R-:W-:Y:S02]  /*0570*/  ISETP.GT.U32.AND P2, PT, R12, R5, PT ;  /* 0x000000050c00720c */ /* 0x000fe40003f44070 */
[----:B------:R-:W-:-:S05]  /*0580*/  LOP3.LUT R41, R7, 0x180, RZ, 0xc0, !PT ;  /* 0x0000018007297812 */ /* 0x000fca00078ec0ff */
[----:B------:R-:W-:-:S05]  /*0590*/  VIADD R7, R41, UR6 ;  /* 0x0000000629077c36 */ /* 0x000fca0008000000 */
[----:B------:R-:W-:Y:S01]  /*05a0*/  @!P1 LEA R9, R36, R7, 0x2 ;  /* 0x0000000724099211 */ /* 0x000fe200078e10ff */
[----:B------:R-:W-:Y:S01]  /*05b0*/  @!P2 IMAD.IADD R5, R5, 0x1, -R12 ;  /* 0x000000010505a824 */ /* 0x000fe200078e0a0c */
[----:B------:R-:W-:Y:S01]  /*05c0*/  LOP3.LUT R7, R3, R13, RZ, 0x3c, !PT ;  /* 0x0000000d03077212 */ /* 0x000fe200078e3cff */
[----:B------:R-:W-:-:S03]  /*05d0*/  @!P2 VIADD R48, R48, 0x1 ;  /* 0x000000013030a836 */ /* 0x000fc60000000000 */
[----:B------:R-:W-:Y:S02]  /*05e0*/  ISETP.GE.U32.AND P0, PT, R5, R12, PT ;  /* 0x0000000c0500720c */ /* 0x000fe40003f06070 */
[----:B------:R-:W-:Y:S02]  /*05f0*/  IADD3 R5, PT, PT, R0, 0x7, RZ ;  /* 0x0000000700057810 */ /* 0x000fe40007ffe0ff */
[----:B------:R-:W-:Y:S02]  /*0600*/  ISETP.GE.AND P3, PT, R7, RZ, PT ;  /* 0x000000ff0700720c */ /* 0x000fe40003f66270 */
[----:B------:R-:W-:-:S04]  /*0610*/  SHF.R.U32.HI R5, RZ, 0x3, R5 ;  /* 0x00000003ff057819 */ /* 0x000fc80000011605 */
[----:B------:R-:W-:-:S03]  /*0620*/  VIMNMX.U32 R3, PT, PT, R5, R8, PT ;  /* 0x0000000805037248 */ /* 0x000fc60003fe0000 */
[----:B------:R-:W-:Y:S02]  /*0630*/  @P0 IADD3 R48, PT, PT, R48, 0x1, RZ ;  /* 0x0000000130300810 */ /* 0x000fe40007ffe0ff */
[----:B------:R-:W-:Y:S01]  /*0640*/  ISETP.GE.U32.AND P0, PT, R46, R3, PT ;  /* 0x000000032e00720c */ /* 0x000fe20003f06070 */
[----:B------:R-:W-:Y:S01]  /*0650*/  IMAD R6, R6, -0x40, R3 ;  /* 0xffffffc006067824 */ /* 0x000fe200078e0203 */
[----:B------:R-:W-:-:S03]  /*0660*/  @!P3 IADD3 R48, PT, PT, -R48, RZ, RZ ;  /* 0x000000ff3030b210 */ /* 0x000fc60007ffe1ff */
[----:B------:R-:W-:-:S05]  /*0670*/  IMAD R5, R6, 0x8, R37 ;  /* 0x0000000806057824 */ /* 0x000fca00078e0225 */
[----:B------:R-:W-:Y:S01]  /*0680*/  VIMNMX R44, PT, PT, R0, R5, PT ;  /* 0x00000005002c7248 */ /* 0x000fe20003fe0100 */
[----:B---3--:R0:W-:Y:S01]  /*0690*/  @!P1 STS [R9], R10 ;  /* 0x0000000a09009388 */ /* 0x0081e20000000800 */
[----:B------:R-:W-:Y:S01]  /*06a0*/  BAR.SYNC.DEFER_BLOCKING 0x0 ;  /* 0x0000000000007b1d */ /* 0x000fe20000010000 */
[----:B------:R-:W-:-:S13]  /*06b0*/  ISETP.NE.AND P1, PT, R13, RZ, PT ;  /* 0x000000ff0d00720c */ /* 0x000fda0003f25270 */
[----:B------:R-:W-:Y:S01]  /*06c0*/  @!P1 LOP3.LUT R48, RZ, R13, RZ, 0x33, !PT ;  /* 0x0000000dff309212 */ /* 0x000fe200078e33ff */
[----:B0-----:R-:W-:Y:S06]  /*06d0*/  @P0 BRA `(.L_x_26242) ;  /* 0x0000000400f40947 */ /* 0x001fec0003800000 */
[----:B------:R-:W0:Y:S01]  /*06e0*/  LDCU UR12, c[0x0][0x3e0] ;  /* 0x00007c00ff0c77ac */ /* 0x000e220008000800 */
[----:B------:R-:W-:Y:S01]  /*06f0*/  SHF.L.U32 R42, R36, 0x2, RZ ;  /* 0x00000002242a7819 */ /* 0x000fe200000006ff */
[----:B------:R-:W-:Y:S01]  /*0700*/  IMAD.WIDE.U32 R38, R46, 0x4, RZ ;  /* 0x000000042e267825 */ /* 0x000fe200078e00ff */
[----:B------:R-:W-:Y:S01]  /*0710*/  LOP3.LUT R36, R36, 0x7, RZ, 0xc0, !PT ;  /* 0x0000000724247812 */ /* 0x000fe200078ec0ff */
[----:B------:R-:W1:Y:S01]  /*0720*/  LDCU.64 UR10, c[0x0][0x3b8] ;  /* 0x00007700ff0a77ac */ /* 0x000e620008000a00 */
[----:B------:R-:W2:Y:S01]  /*0730*/  LDS.128 R4, [R41+UR6] ;  /* 0x0000000629047984 */ /* 0x000ea20008000c00 */
[----:B------:R-:W-:Y:S01]  /*0740*/  IMAD R37, R40, 0x8, R37 ;  /* 0x0000000828257824 */ /* 0x000fe200078e0225 */
[----:B------:R-:W-:Y:S01]  /*0750*/  LOP3.LUT R47, R42, 0x1c, RZ, 0xc0, !PT ;  /* 0x0000001c2a2f7812 */ /* 0x000fe200078ec0ff */
[----:B------:R-:W-:Y:S01]  /*0760*/  UIADD3 UR4, UPT, UPT, UR5, 0x220, URZ ;  /* 0x0000022005047890 */ /* 0x000fe2000fffe0ff */
[----:B------:R-:W3:Y:S01]  /*0770*/  LDS.128 R8, [R41+UR6+0x10] ;  /* 0x0000100629087984 */ /* 0x000ee20008000c00 */
[----:B------:R-:W-:Y:S01]  /*0780*/  IMAD.IADD R37, R36, 0x1, R37 ;  /* 0x0000000124257824 */ /* 0x000fe200078e0225 */
[----:B------:R-:W-:Y:S01]  /*0790*/  LOP3.LUT R36, R2, 0x1f, RZ, 0xc0, !PT ;  /* 0x0000001f02247812 */ /* 0x000fe200078ec0ff */
[----:B------:R-:W-:Y:S01]  /*07a0*/  IMAD.WIDE R38, R43, 0x4, R38 ;  /* 0x000000042b267825 */ /* 0x000fe200078e0226 */
[----:B------:R-:W4:Y:S01]  /*07b0*/  LDS.128 R12, [R41+UR6+0x20] ;  /* 0x00002006290c7984 */ /* 0x000f220008000c00 */
[----:B------:R-:W-:Y:S01]  /*07c0*/  ULEA UR4, UR7, UR4, 0x18 ;  /* 0x0000000407047291 */ /* 0x000fe2000f8ec0ff */
[----:B------:R-:W-:Y:S01]  /*07d0*/  LEA R40, R40, R47, 0x5 ;  /* 0x0000002f28287211 */ /* 0x000fe200078e28ff */
[----:B------:R-:W-:Y:S01]  /*07e0*/  VIADD R50, R37, 0x1 ;  /* 0x0000000125327836 */ /* 0x000fe20000000000 */
[----:B------:R-:W2:Y:S01]  /*07f0*/  LDS.128 R16, [R41+UR6+0x30] ;  /* 0x0000300629107984 */ /* 0x000ea20008000c00 */
[----:B------:R-:W-:Y:S01]  /*0800*/  IADD3 R49, PT, PT, -R0, R37, RZ ;  /* 0x0000002500317210 */ /* 0x000fe20007ffe1ff */
[----:B------:R-:W-:Y:S01]  /*0810*/  IMAD.MOV.U32 R47, RZ, RZ, -0x800001 ;  /* 0xff7fffffff2f7424 */ /* 0x000fe200078e00ff */
[----:B-----5:R-:W-:Y:S01]  /*0820*/  FSETP.NEU.FTZ.AND P0, PT, R45, RZ, PT ;  /* 0x000000ff2d00720b */ /* 0x020fe20003f1d000 */
[----:B------:R-:W2:Y:S01]  /*0830*/  LDS.128 R20, [R41+UR6+0x40] ;  /* 0x0000400629147984 */ /* 0x000ea20008000c00 */
[----:B-1----:R-:W-:-:S02]  /*0840*/  IADD3 R42, P1, PT, R38, UR10, RZ ;  /* 0x0000000a262a7c10 */ /* 0x002fc4000ff3e0ff */
[----:B------:R-:W-:Y:S01]  /*0850*/  IADD3 R51, PT, PT, R40, UR4, RZ ;  /* 0x0000000428337c10 */ /* 0x000fe2000fffe0ff */
[----:B------:R-:W1:Y:S01]  /*0860*/  LDS.128 R24, [R41+UR6+0x50] ;  /* 0x0000500629187984 */ /* 0x000e620008000c00 */
[----:B------:R-:W-:-:S03]  /*0870*/  IADD3.X R43, PT, PT, R39, UR11, RZ, P1, !PT ;  /* 0x0000000b272b7c10 */ /* 0x000fc60008ffe4ff */
[----:B------:R-:W1:Y:S04]  /*0880*/  LDS.128 R28, [R41+UR6+0x60] ;  /* 0x00006006291c7984 */ /* 0x000e680008000c00 */
[----:B------:R0:W1:Y:S02]  /*0890*/  LDS.128 R32, [R41+UR6+0x70] ;  /* 0x0000700629207984 */ /* 0x0000640008000c00 */
[----:B0-----:R-:W-:-:S05]  /*08a0*/  IMAD R41, R48, UR12, RZ ;  /* 0x0000000c30297c24 */ /* 0x001fca000f8e02ff */
[----:B------:R-:W-:-:S04]  /*08b0*/  IADD3 R36, P2, PT, R36, R41, RZ ;  /* 0x0000002924247210 */ /* 0x000fc80007f5e0ff */
[----:B---3--:R-:W-:-:S09]  /*08c0*/  LEA.HI.X.SX32 R37, R41, RZ, 0x1, P2 ;  /* 0x000000ff29257211 */ /* 0x008fd200010f0eff */
.L_x_26244:
[----:B------:R-:W3:Y:S02]  /*08d0*/  LDG.E.CONSTANT R39, desc[UR8][R42.64] ;  /* 0x000000082a277981 */ /* 0x000ee4000c1e9900 */
[----:B---3--:R-:W-:-:S03]  /*08e0*/  IMAD.WIDE R38, R39, UR13, R36 ;  /* 0x0000000d27267c25 */ /* 0x008fc6000f8e0224 */
[----:B------:R-:W-:-:S04]  /*08f0*/  LEA R40, P1, R38, UR14, 0x2 ;  /* 0x0000000e26287c11 */ /* 0x000fc8000f8210ff */
        /* <DEDUP_REMOVED lines=9> */
[----:B--2---:R-:W-:-:S03]  /*0990*/  FMUL.FTZ R59, R38, R5 ;  /* 0x00000005263b7220 */ /* 0x004fc60000410000 */
[----:B------:R-:W2:Y:S01]  /*09a0*/  LDG.E.CONSTANT R38, desc[UR8][R40.64+0x380] ;  /* 0x0003800828267981 */ /* 0x000ea2000c1e9900 */
[----:B---3--:R-:W-:-:S03]  /*09b0*/  FFMA.FTZ R56, R4, R55, R59 ;  /* 0x0000003704387223 */ /* 0x008fc6000001003b */
[----:B------:R-:W3:Y:S01]  /*09c0*/  LDG.E.CONSTANT R55, desc[UR8][R40.64+0x400] ;  /* 0x0004000828377981 */ /* 0x000ee2000c1e9900 */
[----:B-----5:R-:W-:-:S04]  /*09d0*/  FFMA.FTZ R57, R57, R6, R56 ;  /* 0x0000000639397223 */ /* 0x020fc80000010038 */
[----:B----4-:R-:W-:Y:S02]  /*09e0*/  FFMA.FTZ R57, R54, R7, R57 ;  /* 0x0000000736397223 */ /* 0x010fe40000010039 */
[----:B------:R-:W4:Y:S02]  /*09f0*/  LDG.E.CONSTANT R54, desc[UR8][R40.64+0x480] ;  /* 0x0004800828367981 */ /* 0x000f24000c1e9900 */
[----:B------:R-:W-:Y:S02]  /*0a00*/  FFMA.FTZ R57, R8, R53, R57 ;  /* 0x0000003508397223 */ /* 0x000fe40000010039 */
[----:B------:R-:W5:Y:S02]  /*0a10*/  LDG.E.CONSTANT R53, desc[UR8][R40.64+0x500] ;  /* 0x0005000828357981 */ /* 0x000f64000c1e9900 */
[----:B------:R-:W-:Y:S02]  /*0a20*/  FFMA.FTZ R56, R52, R9, R57 ;  /* 0x0000000934387223 */ /* 0x000fe40000010039 */
[----:B------:R-:W5:Y:S04]  /*0a30*/  LDG.E.CONSTANT R52, desc[UR8][R40.64+0x580] ;  /* 0x0005800828347981 */ /* 0x000f68000c1e9900 */
[----:B------:R-:W5:Y:S01]  /*0a40*/  LDG.E.CONSTANT R57, desc[UR8][R40.64+0x600] ;  /* 0x0006000828397981 */ /* 0x000f62000c1e9900 */
[----:B------:R-:W-:-:S03]  /*0a50*/  FFMA.FTZ R59, R39, R10, R56 ;  /* 0x0000000a273b7223 */ /* 0x000fc60000010038 */
[----:B------:R-:W5:Y:S04]  /*0a60*/  LDG.E.CONSTANT R56, desc[UR8][R40.64+0x680] ;  /* 0x0006800828387981 */ /* 0x000f68000c1e9900 */
[----:B------:R-:W5:Y:S01]  /*0a70*/  LDG.E.CONSTANT R39, desc[UR8][R40.64+0x700] ;  /* 0x0007000828277981 */ /* 0x000f62000c1e9900 */
[----:B--2---:R-:W-:-:S03]  /*0a80*/  FFMA.FTZ R59, R38, R11, R59 ;  /* 0x0000000b263b7223 */ /* 0x004fc6000001003b */
[----:B------:R-:W2:Y:S01]  /*0a90*/  LDG.E.CONSTANT R38, desc[UR8][R40.64+0x780] ;  /* 0x0007800828267981 */ /* 0x000ea2000c1e9900 */
[----:B---3--:R-:W-:-:S04]  /*0aa0*/  FFMA.FTZ R55, R12, R55, R59 ;  /* 0x000000370c377223 */ /* 0x008fc8000001003b */
[----:B----4-:R-:W-:-:S04]  /*0ab0*/  FFMA.FTZ R54, R54, R13, R55 ;  /* 0x0000000d36367223 */ /* 0x010fc80000010037 */
[----:B-----5:R-:W-:Y:S02]  /*0ac0*/  FFMA.FTZ R55, R53, R14, R54 ;  /* 0x0000000e35377223 */ /* 0x020fe40000010036 */
[----:B------:R-:W3:Y:S02]  /*0ad0*/  LDG.E.CONSTANT R53, desc[UR8][R40.64+0x800] ;  /* 0x0008000828357981 */ /* 0x000ee4000c1e9900 */
[----:B------:R-:W-:Y:S02]  /*0ae0*/  FFMA.FTZ R55, R52, R15, R55 ;  /* 0x0000000f34377223 */ /* 0x000fe40000010037 */
[----:B------:R-:W4:Y:S02]  /*0af0*/  LDG.E.CONSTANT R52, desc[UR8][R40.64+0x880] ;  /* 0x0008800828347981 */ /* 0x000f24000c1e9900 */
[----:B------:R-:W-:Y:S02]  /*0b00*/  FFMA.FTZ R57, R16, R57, R55 ;  /* 0x0000003910397223 */ /* 0x000fe40000010037 */
[----:B------:R-:W5:Y:S04]  /*0b10*/  LDG.E.CONSTANT R55, desc[UR8][R40.64+0x900] ;  /* 0x0009000828377981 */ /* 0x000f68000c1e9900 */
[----:B------:R-:W5:Y:S01]  /*0b20*/  LDG.E.CONSTANT R54, desc[UR8][R40.64+0x980] ;  /* 0x0009800828367981 */ /* 0x000f62000c1e9900 */
[----:B------:R-:W-:-:S03]  /*0b30*/  FFMA.FTZ R56, R56, R17, R57 ;  /* 0x0000001138387223 */ /* 0x000fc60000010039 */
[----:B------:R-:W1:Y:S01]  /*0b40*/  LDG.E.CONSTANT R57, desc[UR8][R40.64+0xa00] ;  /* 0x000a000828397981 */ /* 0x000e62000c1e9900 */
[----:B------:R-:W-:-:S03]  /*0b50*/  FFMA.FTZ R59, R39, R18, R56 ;  /* 0x00000012273b7223 */ /* 0x000fc60000010038 */
[----:B------:R-:W5:Y:S04]  /*0b60*/  LDG.E.CONSTANT R56, desc[UR8][R40.64+0xa80] ;  /* 0x000a800828387981 */ /* 0x000f68000c1e9900 */
[----:B------:R-:W5:Y:S01]  /*0b70*/  LDG.E.CONSTANT R39, desc[UR8][R40.64+0xb00] ;  /* 0x000b000828277981 */ /* 0x000f62000c1e9900 */
[----:B--2---:R-:W-:-:S03]  /*0b80*/  FFMA.FTZ R59, R38, R19, R59 ;  /* 0x00000013263b7223 */ /* 0x004fc6000001003b */
[----:B------:R-:W2:Y:S01]  /*0b90*/  LDG.E.CONSTANT R38, desc[UR8][R40.64+0xb80] ;  /* 0x000b800828267981 */ /* 0x000ea2000c1e9900 */
[----:B---3--:R-:W-:-:S04]  /*0ba0*/  FFMA.FTZ R53, R20, R53, R59 ;  /* 0x0000003514357223 */ /* 0x008fc8000001003b */
[----:B----4-:R-:W-:Y:S02]  /*0bb0*/  FFMA.FTZ R52, R52, R21, R53 ;  /* 0x0000001534347223 */ /* 0x010fe40000010035 */
[----:B------:R-:W3:Y:S02]  /*0bc0*/  LDG.E.CONSTANT R53, desc[UR8][R40.64+0xc00] ;  /* 0x000c000828357981 */ /* 0x000ee4000c1e9900 */
[----:B-----5:R-:W-:Y:S02]  /*0bd0*/  FFMA.FTZ R55, R55, R22, R52 ;  /* 0x0000001637377223 */ /* 0x020fe40000010034 */
[----:B------:R-:W4:Y:S02]  /*0be0*/  LDG.E.CONSTANT R52, desc[UR8][R40.64+0xc80] ;  /* 0x000c800828347981 */ /* 0x000f24000c1e9900 */
[----:B------:R-:W-:Y:S02]  /*0bf0*/  FFMA.FTZ R55, R54, R23, R55 ;  /* 0x0000001736377223 */ /* 0x000fe40000010037 */
[----:B------:R-:W5:Y:S02]  /*0c00*/  LDG.E.CONSTANT R54, desc[UR8][R40.64+0xd80] ;  /* 0x000d800828367981 */ /* 0x000f64000c1e9900 */
[----:B-1----:R-:W-:-:S02]  /*0c10*/  FFMA.FTZ R57, R24, R57, R55 ;  /* 0x0000003918397223 */ /* 0x002fc40000010037 */
[----:B------:R-:W5:Y:S02]  /*0c20*/  LDG.E.CONSTANT R55, desc[UR8][R40.64+0xd00] ;  /* 0x000d000828377981 */ /* 0x000f64000c1e9900 */
[----:B------:R-:W-:Y:S02]  /*0c30*/  FFMA.FTZ R56, R56, R25, R57 ;  /* 0x0000001938387223 */ /* 0x000fe40000010039 */
[----:B------:R-:W5:Y:S02]  /*0c40*/  LDG.E.CONSTANT R57, desc[UR8][R40.64+0xe00] ;  /* 0x000e000828397981 */ /* 0x000f64000c1e9900 */
[----:B------:R-:W-:Y:S02]  /*0c50*/  FFMA.FTZ R59, R39, R26, R56 ;  /* 0x0000001a273b7223 */ /* 0x000fe40000010038 */
[----:B------:R-:W5:Y:S04]  /*0c60*/  LDG.E.CONSTANT R56, desc[UR8][R40.64+0xe80] ;  /* 0x000e800828387981 */ /* 0x000f68000c1e9900 */
[----:B------:R-:W5:Y:S01]  /*0c70*/  LDG.E.CONSTANT R39, desc[UR8][R40.64+0xf00] ;  /* 0x000f000828277981 */ /* 0x000f62000c1e9900 */
[----:B------:R-:W-:Y:S01]  /*0c80*/  UMOV UR4, 0xffffffff ;  /* 0xffffffff00047882 */ /* 0x000fe20000000000 */
[----:B--2---:R-:W-:-:S04]  /*0c90*/  FFMA.FTZ R59, R38, R27, R59 ;  /* 0x0000001b263b7223 */ /* 0x004fc8000001003b */
[----:B---3--:R-:W-:-:S04]  /*0ca0*/  FFMA.FTZ R53, R28, R53, R59 ;  /* 0x000000351c357223 */ /* 0x008fc8000001003b */
[----:B----4-:R-:W-:-:S04]  /*0cb0*/  FFMA.FTZ R52, R52, R29, R53 ;  /* 0x0000001d34347223 */ /* 0x010fc80000010035 */
[----:B-----5:R-:W-:-:S04]  /*0cc0*/  FFMA.FTZ R55, R55, R30, R52 ;  /* 0x0000001e37377223 */ /* 0x020fc80000010034 */
[----:B------:R-:W-:-:S04]  /*0cd0*/  FFMA.FTZ R55, R54, R31, R55 ;  /* 0x0000001f36377223 */ /* 0x000fc80000010037 */
[----:B------:R-:W-:-:S04]  /*0ce0*/  FFMA.FTZ R55, R32, R57, R55 ;  /* 0x0000003920377223 */ /* 0x000fc80000010037 */
[----:B------:R-:W-:-:S04]  /*0cf0*/  FFMA.FTZ R56, R56, R33, R55 ;  /* 0x0000002138387223 */ /* 0x000fc80000010037 */
[----:B------:R-:W-:-:S04]  /*0d00*/  FFMA.FTZ R39, R39, R34, R56 ;  /* 0x0000002227277223 */ /* 0x000fc80000010038 */
[----:B------:R-:W-:Y:S01]  /*0d10*/  FFMA.FTZ R39, R58, R35, R39 ;  /* 0x000000233a277223 */ /* 0x000fe20000010027 */
[----:B------:R-:W-:Y:S06]  /*0d20*/  BRA.DIV UR4, `(.L_x_26243) ;  /* 0x0000003204347947 */ /* 0x000fec000b800000 */
[----:B------:R-:W0:Y:S02]  /*0d30*/  SHFL.BFLY PT, R38, R39, 0x2, 0x1f ;  /* 0x0c401f0027267f89 */ /* 0x000e2400000e0000 */
[----:B0-----:R-:W-:-:S05]  /*0d40*/  FADD.FTZ R38, R39, R38 ;  /* 0x0000002627267221 */ /* 0x001fca0000010000 */
[----:B------:R0:W1:Y:S02]  /*0d50*/  SHFL.BFLY PT, R41, R38, 0x1, 0x1f ;  /* 0x0c201f0026297f89 */ /* 0x00006400000e0000 */
.L_x_26282:
[C---:B------:R-:W-:Y:S01]  /*0d60*/  VIADD R39, R49.reuse, 0x1 ;  /* 0x0000000131277836 */ /* 0x040fe20000000000 */
[----:B------:R-:W-:Y:S01]  /*0d70*/  LOP3.LUT P3, RZ, R2, 0x3, RZ, 0xc0, !PT ;  /* 0x0000000302ff7812 */ /* 0x000fe2000786c0ff */
[----:B------:R-:W-:Y:S02]  /*0d80*/  VIADD R46, R46, 0x4 ;  /* 0x000000042e2e7836 */ /* 0x000fe40000000000 */
[----:B-1----:R-:W-:Y:S01]  /*0d90*/  FADD.FTZ R41, R38, R41 ;  /* 0x0000002926297221 */ /* 0x002fe20000010000 */
[----:B------:R-:W-:Y:S02]  /*0da0*/  IADD3 R49, PT, PT, R49, 0x20, RZ ;  /* 0x0000002031317810 */ /* 0x000fe40007ffe0ff */
[----:B------:R-:W-:Y:S02]  /*0db0*/  I2FP.F32.S32 R40, R39 ;  /* 0x0000002700287245 */ /* 0x000fe40000201400 */
[----:B------:R-:W-:-:S03]  /*0dc0*/  ISETP.GE.U32.AND P2, PT, R46, R3, PT ;  /* 0x000000032e00720c */ /* 0x000fc60003f46070 */
[----:B------:R-:W-:Y:S02]  /*0dd0*/  FMUL.FTZ R40, R40, R45 ;  /* 0x0000002d28287220 */ /* 0x000fe40000410000 */
[----:B------:R-:W-:-:S03]  /*0de0*/  @!P3 IADD3 R39, PT, PT, R50, -0x1, RZ ;  /* 0xffffffff3227b810 */ /* 0x000fc60007ffe0ff */
[----:B------:R-:W-:Y:S02]  /*0df0*/  FSEL R40, R40, RZ, P0 ;  /* 0x000000ff28287208 */ /* 0x000fe40000000000 */
[CC--:B------:R-:W-:Y:S02]  /*0e00*/  ISETP.GE.OR P4, PT, R39.reuse, R0.reuse, P3 ;  /* 0x000000002700720c */ /* 0x0c0fe40001f86670 */
[----:B------:R-:W-:Y:S01]  /*0e10*/  @!P3 ISETP.GE.AND P1, PT, R39, R0, PT ;  /* 0x000000002700b20c */ /* 0x000fe20003f26270 */
[----:B------:R-:W-:Y:S01]  /*0e20*/  FFMA.FTZ R40, R41, UR16, R40 ;  /* 0x0000001029287c23 */ /* 0x000fe20008010028 */
[----:B------:R-:W-:-:S04]  /*0e30*/  IADD3 R50, PT, PT, R50, 0x20, RZ ;  /* 0x0000002032327810 */ /* 0x000fc80007ffe0ff */
[----:B0-----:R-:W-:Y:S02]  /*0e40*/  @!P3 FSEL R38, R40, RZ, !P1 ;  /* 0x000000ff2826b208 */ /* 0x001fe40004800000 */
[----:B------:R-:W-:-:S03]  /*0e50*/  IADD3 R42, P1, PT, R42, 0x10, RZ ;  /* 0x000000102a2a7810 */ /* 0x000fc60007f3e0ff */
[----:B------:R0:W-:Y:S01]  /*0e60*/  @!P3 STS [R51], R38 ;  /* 0x000000263300b388 */ /* 0x0001e20000000800 */
[----:B------:R-:W-:Y:S01]  /*0e70*/  @!P4 FMNMX.FTZ R47, R47, R40, !PT ;  /* 0x000000282f2fc209 */ /* 0x000fe20007810000 */
[----:B------:R-:W-:Y:S02]  /*0e80*/  IMAD.X R43, RZ, RZ, R43, P1 ;  /* 0x000000ffff2b7224 */ /* 0x000fe400008e062b */
[----:B0-----:R-:W-:Y:S01]  /*0e90*/  VIADD R51, R51, 0x80 ;  /* 0x0000008033337836 */ /* 0x001fe20000000000 */
[----:B------:R-:W-:Y:S06]  /*0ea0*/  @!P2 BRA `(.L_x_26244) ;  /* 0xfffffff80088a947 */ /* 0x000fec000383ffff */
.L_x_26242:
[----:B------:R-:W-:Y:S05]  /*0eb0*/  BSYNC B0 ;  /* 0x0000000000007941 */ /* 0x000fea0003800000 */
.L_x_26241:
[----:B------:R-:W-:-:S03]  /*0ec0*/  UMOV UR4, 0xffffffff ;  /* 0xffffffff00047882 */ /* 0x000fc60000000000 */
[----:B------:R-:W-:Y:S05]  /*0ed0*/  BRA.DIV UR4, `(.L_x_26245) ;  /* 0x0000003204107947 */ /* 0x000fea000b800000 */
[----:B------:R-:W0:Y:S02]  /*0ee0*/  SHFL.BFLY PT, R4, R47, 0x10, 0x1f ;  /* 0x0e001f002f047f89 */ /* 0x000e2400000e0000 */
[----:B0-----:R-:W-:-:S05]  /*0ef0*/  FMNMX.FTZ R4, R4, R47, !PT ;  /* 0x0000002f04047209 */ /* 0x001fca0007810000 */
[----:B------:R-:W0:Y:S02]  /*0f00*/  SHFL.BFLY PT, R5, R4, 0x8, 0x1f ;  /* 0x0d001f0004057f89 */ /* 0x000e2400000e0000 */
[----:B0-----:R-:W-:-:S05]  /*0f10*/  FMNMX.FTZ R6, R4, R5, !PT ;  /* 0x0000000504067209 */ /* 0x001fca0007810000 */
[----:B------:R0:W1:Y:S02]  /*0f20*/  SHFL.BFLY PT, R7, R6, 0x4, 0x1f ;  /* 0x0c801f0006077f89 */ /* 0x00006400000e0000 */
.L_x_26287:
[----:B------:R-:W2:Y:S01]  /*0f30*/  S2R R8, SR_CgaCtaId ;  /* 0x0000000000087919 */ /* 0x000ea20000008800 */
[----:B------:R-:W-:Y:S01]  /*0f40*/  MOV R9, 0x400 ;  /* 0x0000040000097802 */ /* 0x000fe20000000f00 */
[----:B------:R-:W-:Y:S05]  /*0f50*/  WARPSYNC.ALL ;  /* 0x0000000000007948 */ /* 0x000fea0003800000 */
[----:B------:R-:W-:Y:S02]  /*0f60*/  IADD3 R11, PT, PT, R9, 0x200, RZ ;  /* 0x00000200090b7810 */ /* 0x000fe40007ffe0ff */
[----:B------:R-:W-:Y:S02]  /*0f70*/  LOP3.LUT P0, R4, R2, 0x1f, RZ, 0xc0, !PT ;  /* 0x0000001f02047812 */ /* 0x000fe4000780c0ff */
[----:B------:R-:W-:-:S02]  /*0f80*/  SHF.R.U32.HI R5, RZ, 0x5, R2 ;  /* 0x00000005ff057819 */ /* 0x000fc40000011602 */
        /* <DEDUP_REMOVED lines=8> */
[----:B0-----:R-:W-:-:S03]  /*1010*/  LEA R7, R4, R11, 0x2 ;  /* 0x0000000b04077211 */ /* 0x001fc600078e10ff */
[----:B------:R-:W0:Y:S01]  /*1020*/  S2UR UR10, SR_CTAID.Z ;  /* 0x00000000000a79c3 */ /* 0x000e220000002700 */
[----:B------:R-:W-:Y:S05]  /*1030*/  BSSY.RECONVERGENT B0, `(.L_x_26246) ;  /* 0x00000ec000007945 */ /* 0x000fea0003800200 */
[----:B------:R-:W1:Y:S01]  /*1040*/  @!P1 LDS R13, [R7] ;  /* 0x00000000070d9984 */ /* 0x000e620000000800 */
[----:B0-----:R-:W-:-:S03]  /*1050*/  USHF.L.U32 UR11, UR10, 0x9, URZ ;  /* 0x000000090a0b7899 */ /* 0x001fc600080006ff */
[----:B-1----:R-:W0:Y:S02]  /*1060*/  SHFL.BFLY PT, R10, R13, 0x2, 0x1f ;  /* 0x0c401f000d0a7f89 */ /* 0x002e2400000e0000 */
        /* <DEDUP_REMOVED lines=25> */
.L_x_26250:
        /* <DEDUP_REMOVED lines=11> */
.L_x_26249:
[----:B------:R-:W-:Y:S05]  /*12b0*/  BSYNC.RECONVERGENT B1 ;  /* 0x0000000000017941 */ /* 0x000fea0003800200 */
.L_x_26248:
        /* <DEDUP_REMOVED lines=12> */
.L_x_26253:
        /* <DEDUP_REMOVED lines=100> */
.L_x_26252:
[----:B------:R-:W-:Y:S05]  /*19c0*/  BSYNC.RECONVERGENT B1 ;  /* 0x0000000000017941 */ /* 0x000fea0003800200 */
.L_x_26251:
        /* <DEDUP_REMOVED lines=55> */
.L_x_26255:
[----:B------:R-:W-:Y:S05]  /*1d40*/  BSYNC.RECONVERGENT B1 ;  /* 0x0000000000017941 */ /* 0x000fea0003800200 */
.L_x_26254:
        /* <DEDUP_REMOVED lines=26> */
.L_x_26247:
[----:B------:R-:W-:Y:S05]  /*1ef0*/  BSYNC.RECONVERGENT B0 ;  /* 0x0000000000007941 */ /* 0x000fea0003800200 */
.L_x_26246:
        /* <DEDUP_REMOVED lines=24> */
[----:B------:R-:W-:-:S05]  /*2080*/  IMAD.IADD R7, R44, 0x1, R7 ;  /* 0x000000012c077824 */ /* 0x000fca00078e0207 */
[C---:B------:R-:W-:Y:S02]  /*2090*/  LOP3.LUT R6, R7.reuse, 0x180, RZ, 0xc0, !PT ;  /* 0x0000018007067812 */ /* 0x040fe400078ec0ff */
[----:B------:R-:W-:Y:S02]  /*20a0*/  IADD3 R13, PT, PT, R7, -UR11, RZ ;  /* 0x8000000b070d7c10 */ /* 0x000fe4000fffe0ff */
        /* <DEDUP_REMOVED lines=14> */
.L_x_26260:
[----:B------:R-:W1:Y:S01]  /*2190*/  LDS R7, [R13] ;  /* 0x000000000d077984 */ /* 0x000e620000000800 */
[----:B------:R-:W-:-:S04]  /*21a0*/  IADD3 R15, PT, PT, R15, 0x1, RZ ;  /* 0x000000010f0f7810 */ /* 0x000fc80007ffe0ff */
[----:B------:R-:W-:Y:S01]  /*21b0*/  ISETP.NE.AND P0, PT, R15, RZ, PT ;  /* 0x000000ff0f00720c */ /* 0x000fe20003f05270 */
[----:B-1----:R-:W-:-:S05]  /*21c0*/  FMUL.FTZ R16, R7, R6 ;  /* 0x0000000607107220 */ /* 0x002fca0000410000 */
[----:B------:R1:W-:Y:S02]  /*21d0*/  STS [R13], R16 ;  /* 0x000000100d007388 */ /* 0x0003e40000000800 */
[----:B-1----:R-:W-:-:S05]  /*21e0*/  VIADD R13, R13, 0x200 ;  /* 0x000002000d0d7836 */ /* 0x002fca0000000000 */
[----:B------:R-:W-:Y:S05]  /*21f0*/  @P0 BRA `(.L_x_26260) ;  /* 0xfffffffc00e40947 */ /* 0x000fea000383ffff */
.L_x_26259:
[----:B------:R-:W-:Y:S05]  /*2200*/  BSYNC.RECONVERGENT B1 ;  /* 0x0000000000017941 */ /* 0x000fea0003800200 */
.L_x_26258:
        /* <DEDUP_REMOVED lines=11> */
[----:B-----5:R-:W-:-:S11]  /*22c0*/  IADD3 R45, PT, PT, R11, -0x600, RZ ;  /* 0xfffffa000b2d7810 */ /* 0x020fd60007ffe0ff */
.L_x_26263:
        /* <DEDUP_REMOVED lines=52> */
.L_x_26262:
[----:B------:R-:W-:Y:S05]  /*2610*/  BSYNC.RECONVERGENT B1 ;  /* 0x0000000000017941 */ /* 0x000fea0003800200 */
.L_x_26261:
        /* <DEDUP_REMOVED lines=31> */
.L_x_26265:
[----:B------:R-:W-:Y:S05]  /*2810*/  BSYNC.RECONVERGENT B1 ;  /* 0x0000000000017941 */ /* 0x000fea0003800200 */
.L_x_26264:
        /* <DEDUP_REMOVED lines=14> */
.L_x_26257:
[----:B------:R-:W-:Y:S05]  /*2900*/  BSYNC.RECONVERGENT B0 ;  /* 0x0000000000007941 */ /* 0x000fea0003800200 */
.L_x_26256:
[----:B--2---:R-:W2:Y:S01]  /*2910*/  LDC R7, c[0x0][0x370] ;  /* 0x0000dc00ff077b82 */ /* 0x004ea20000000800 */
[----:B-1----:R-:W1:Y:S07]  /*2920*/  S2R R6, SR_CTAID.Y ;  /* 0x0000000000067919 */ /* 0x002e6e0000002600 */
[----:B------:R-:W-:Y:S01]  /*2930*/  BAR.SYNC.DEFER_BLOCKING 0x0 ;  /* 0x0000000000007b1d */ /* 0x000fe20000010000 */
[----:B------:R-:W-:-:S07]  /*2940*/  ISETP.NE.AND P0, PT, R2, RZ, PT ;  /* 0x000000ff0200720c */ /* 0x000fce0003f05270 */
[----:B------:R-:W3:Y:S01]  /*2950*/  LDC R44, c[0x0][0x378] ;  /* 0x0000de00ff2c7b82 */ /* 0x000ee20000000800 */
[----:B------:R-:W-:Y:S07]  /*2960*/  BSSY.RECONVERGENT B0, `(.L_x_26266) ;  /* 0x0000010000007945 */ /* 0x000fee0003800200 */
[----:B------:R-:W4:Y:S01]  /*2970*/  S2UR UR12, SR_CTAID.X ;  /* 0x00000000000c79c3 */ /* 0x000f220000002500 */
[----:B------:R-:W-:Y:S05]  /*2980*/  @P0 BRA `(.L_x_26267) ;  /* 0x0000000000340947 */ /* 0x000fea0003800000 */
[----:B-12-4-:R-:W-:Y:S01]  /*2990*/  IMAD R11, R6, R7, UR12 ;  /* 0x0000000c060b7e24 */ /* 0x016fe2000f8e0207 */
[----:B------:R-:W1:Y:S03]  /*29a0*/  LDCU.128 UR4, c[0x0][0x380] ;  /* 0x00007000ff0477ac */ /* 0x000e660008000c00 */
[----:B---3--:R-:W-:-:S05]  /*29b0*/  IMAD R11, R11, R44, RZ ;  /* 0x0000002c0b0b7224 */ /* 0x008fca00078e02ff */
[----:B------:R-:W-:-:S04]  /*29c0*/  IADD3 R11, P0, PT, R11, UR10, RZ ;  /* 0x0000000a0b0b7c10 */ /* 0x000fc8000ff1e0ff */
        /* <DEDUP_REMOVED lines=9> */
.L_x_26267:
[----:B----4-:R-:W-:Y:S05]  /*2a60*/  BSYNC.RECONVERGENT B0 ;  /* 0x0000000000007941 */ /* 0x010fea0003800200 */
.L_x_26266:
[----:B------:R-:W-:Y:S01]  /*2a70*/  USHF.L.U32 UR4, UR10, 0x6, URZ ;  /* 0x000000060a047899 */ /* 0x000fe200080006ff */
[----:B------:R-:W-:Y:S01]  /*2a80*/  BSSY.RECONVERGENT B0, `(.L_x_26268) ;  /* 0x00000bb000007945 */ /* 0x000fe20003800200 */
[----:B------:R-:W4:Y:S01]  /*2a90*/  LDCU UR7, c[0x0][0x3dc] ;  /* 0x00007b80ff0777ac */ /* 0x000f220008000800 */
[----:B-----5:R-:W-:Y:S01]  /*2aa0*/  HFMA2 R45, -RZ, RZ, 0, 0 ;  /* 0x00000000ff2d7431 */ /* 0x020fe200000001ff */
[----:B------:R-:W-:Y:S02]  /*2ab0*/  CS2R R46, SRZ ;  /* 0x00000000002e7805 */ /* 0x000fe4000001ff00 */
[----:B------:R-:W-:Y:S02]  /*2ac0*/  CS2R R50, SRZ ;  /* 0x0000000000327805 */ /* 0x000fe4000001ff00 */
[----:B------:R-:W-:Y:S02]  /*2ad0*/  LOP3.LUT R52, R5, UR4, RZ, 0xfc, !PT ;  /* 0x0000000405347c12 */ /* 0x000fe4000f8efcff */
[----:B------:R-:W-:-:S02]  /*2ae0*/  CS2R R60, SRZ ;  /* 0x00000000003c7805 */ /* 0x000fc4000001ff00 */
[----:B------:R-:W-:Y:S02]  /*2af0*/  MOV R54, RZ ;  /* 0x000000ff00367202 */ /* 0x000fe40000000f00 */
[----:B------:R-:W-:Y:S01]  /*2b00*/  ISETP.GE.U32.AND P0, PT, R52, R3, PT ;  /* 0x000000033400720c */ /* 0x000fe20003f06070 */
[----:B------:R-:W0:-:S12]  /*2b10*/  LDCU.64 UR4, c[0x0][0x3a8] ;  /* 0x00007500ff0477ac */ /* 0x000e180008000a00 */
[----:B----4-:R-:W-:Y:S05]  /*2b20*/  @P0 BRA `(.L_x_26269) ;  /* 0x0000000800c00947 */ /* 0x010fea0003800000 */
[----:B------:R-:W1:Y:S01]  /*2b30*/  LDCU UR6, c[0x0][0x3c8] ;  /* 0x00007900ff0677ac */ /* 0x000e620008000800 */
[----:B------:R-:W-:Y:S01]  /*2b40*/  VIADD R13, R9, 0x220 ;  /* 0x00000220090d7836 */ /* 0x000fe20000000000 */
[----:B------:R-:W-:Y:S01]  /*2b50*/  SHF.L.U32 R56, R2, 0x2, RZ ;  /* 0x0000000202387819 */ /* 0x000fe200000006ff */
[----:B0-----:R-:W-:Y:S01]  /*2b60*/  IMAD.WIDE.U32 R10, R52, 0x4, RZ ;  /* 0x00000004340a7825 */ /* 0x001fe200078e00ff */
[----:B------:R-:W0:Y:S01]  /*2b70*/  LDCU.64 UR14, c[0x0][0x3b8] ;  /* 0x00007700ff0e77ac */ /* 0x000e220008000a00 */
[----:B------:R-:W-:Y:S02]  /*2b80*/  LEA R12, R5, UR11, 0x3 ;  /* 0x0000000b050c7c11 */ /* 0x000fe4000f8e18ff */
[----:B------:R-:W-:Y:S02]  /*2b90*/  CS2R R46, SRZ ;  /* 0x00000000002e7805 */ /* 0x000fe4000001ff00 */
[----:B------:R-:W-:Y:S02]  /*2ba0*/  LEA R13, R8, R13, 0x18 ;  /* 0x0000000d080d7211 */ /* 0x000fe400078ec0ff */
[----:B------:R-:W-:-:S02]  /*2bb0*/  CS2R R50, SRZ ;  /* 0x0000000000327805 */ /* 0x000fc4000001ff00 */
[----:B------:R-:W-:Y:S02]  /*2bc0*/  SHF.L.U32 R8, R2, 0x4, RZ ;  /* 0x0000000402087819 */ /* 0x000fe400000006ff */
[----:B------:R-:W-:Y:S02]  /*2bd0*/  CS2R R60, SRZ ;  /* 0x00000000003c7805 */ /* 0x000fe4000001ff00 */
[----:B------:R-:W-:Y:S01]  /*2be0*/  LOP3.LUT R57, R56, 0x4, RZ, 0xc0, !PT ;  /* 0x0000000438397812 */ /* 0x000fe200078ec0ff */
[----:B------:R-:W-:Y:S01]  /*2bf0*/  IMAD.MOV.U32 R54, RZ, RZ, RZ ;  /* 0x000000ffff367224 */ /* 0x000fe200078e00ff */
[----:B------:R-:W-:Y:S02]  /*2c00*/  LOP3.LUT R8, R8, 0x10, RZ, 0xe2, !PT ;  /* 0x0000001008087812 */ /* 0x000fe400078ee2ff */
[----:B------:R-:W-:Y:S02]  /*2c10*/  IADD3 R57, PT, PT, R12, 0x1, R57 ;  /* 0x000000010c397810 */ /* 0x000fe40007ffe039 */
[----:B------:R-:W-:Y:S01]  /*2c20*/  LEA R8, R5, R8, 0x5 ;  /* 0x0000000805087211 */ /* 0x000fe200078e28ff */
[----:B-1----:R-:W-:Y:S01]  /*2c30*/  IMAD R9, R6, UR6, RZ ;  /* 0x0000000606097c24 */ /* 0x002fe2000f8e02ff */
[----:B------:R-:W1:Y:S01]  /*2c40*/  LDCU UR6, c[0x0][0x3e0] ;  /* 0x00007c00ff0677ac */ /* 0x000e620008000800 */
[----:B------:R-:W-:-:S02]  /*2c50*/  MOV R45, RZ ;  /* 0x000000ff002d7202 */ /* 0x000fc40000000f00 */
[----:B------:R-:W-:Y:S01]  /*2c60*/  IMAD.WIDE R10, R9, 0x4, R10 ;  /* 0x00000004090a7825 */ /* 0x000fe200078e020a */
[----:B------:R-:W-:Y:S02]  /*2c70*/  IADD3 R59, PT, PT, R13, R8, RZ ;  /* 0x000000080d3b7210 */ /* 0x000fe40007ffe0ff */
[----:B------:R-:W-:Y:S01]  /*2c80*/  LOP3.LUT R56, R56, 0x7c, RZ, 0xc0, !PT ;  /* 0x0000007c38387812 */ /* 0x000fe200078ec0ff */
[----:B------:R-:W-:Y:S01]  /*2c90*/  VIADD R9, R0, 0x7 ;  /* 0x0000000700097836 */ /* 0x000fe20000000000 */
[----:B0-----:R-:W-:-:S04]  /*2ca0*/  IADD3 R58, P0, PT, R10, UR14, RZ ;  /* 0x0000000e0a3a7c10 */ /* 0x001fc8000ff1e0ff */
[----:B------:R-:W-:Y:S02]  /*2cb0*/  SHF.R.U32.HI R9, RZ, 0x3, R9 ;  /* 0x00000003ff097819 */ /* 0x000fe40000011609 */
[----:B------:R-:W-:-:S03]  /*2cc0*/  IADD3.X R55, PT, PT, R11, UR15, RZ, P0, !PT ;  /* 0x0000000f0b377c10 */ /* 0x000fc600087fe4ff */
[C---:B------:R-:W-:Y:S01]  /*2cd0*/  IMAD.IADD R53, R52.reuse, 0x1, -R9 ;  /* 0x0000000134357824 */ /* 0x040fe200078e0a09 */
[----:B------:R-:W-:Y:S01]  /*2ce0*/  IADD3 R52, PT, PT, R52, 0x1, RZ ;  /* 0x0000000134347810 */ /* 0x000fe20007ffe0ff */
[----:B-1----:R-:W-:-:S05]  /*2cf0*/  IMAD R48, R48, UR6, RZ ;  /* 0x0000000630307c24 */ /* 0x002fca000f8e02ff */
[----:B------:R-:W-:-:S07]  /*2d00*/  SHF.R.S32.HI R49, RZ, 0x1f, R48 ;  /* 0x0000001fff317819 */ /* 0x000fce0000011430 */
.L_x_26270:
[----:B------:R-:W-:Y:S01]  /*2d10*/  MOV R28, R58 ;  /* 0x0000003a001c7202 */ /* 0x000fe20000000f00 */
[----:B------:R-:W0:Y:S01]  /*2d20*/  LDS.128 R20, [R59] ;  /* 0x000000003b147984 */ /* 0x000e220000000c00 */
[----:B------:R-:W-:-:S05]  /*2d30*/  MOV R29, R55 ;  /* 0x00000037001d7202 */ /* 0x000fca0000000f00 */
[----:B------:R-:W4:Y:S02]  /*2d40*/  LDG.E.CONSTANT R9, desc[UR8][R28.64] ;  /* 0x000000081c097981 */ /* 0x000f24000c1e9900 */
[----:B----4-:R-:W-:-:S03]  /*2d50*/  IMAD.WIDE R8, R9, UR7, R48 ;  /* 0x0000000709087c25 */ /* 0x010fc6000f8e0230 */
[----:B------:R-:W-:-:S05]  /*2d60*/  IADD3 R8, P0, PT, R56, R8, RZ ;  /* 0x0000000838087210 */ /* 0x000fca0007f1e0ff */
[----:B------:R-:W-:Y:S01]  /*2d70*/  IMAD.X R9, RZ, RZ, R9, P0 ;  /* 0x000000ffff097224 */ /* 0x000fe200000e0609 */
[----:B------:R-:W-:-:S04]  /*2d80*/  LEA R40, P0, R8, UR4, 0x2 ;  /* 0x0000000408287c11 */ /* 0x000fc8000f8010ff */
[----:B------:R-:W-:-:S05]  /*2d90*/  LEA.HI.X R41, R8, UR5, R9, 0x2, P0 ;  /* 0x0000000508297c11 */ /* 0x000fca00080f1409 */
[----:B------:R-:W4:Y:S04]  /*2da0*/  LDG.E.128.CONSTANT R8, desc[UR8][R40.64] ;  /* 0x0000000828087981 */ /* 0x000f28000c1e9d00 */
[----:B------:R-:W5:Y:S04]  /*2db0*/  LDG.E.128.CONSTANT R12, desc[UR8][R40.64+0x200] ;  /* 0x00020008280c7981 */ /* 0x000f68000c1e9d00 */
[----:B------:R-:W2:Y:S01]  /*2dc0*/  LDG.E.128.CONSTANT R16, desc[UR8][R40.64+0x400] ;  /* 0x0004000828107981 */ /* 0x000ea2000c1e9d00 */
[----:B------:R-:W-:-:S03]  /*2dd0*/  ISETP.NE.AND P1, PT, R53, -0x1, PT ;  /* 0xffffffff3500780c */ /* 0x000fc60003f25270 */
[----:B------:R-:W3:Y:S01]  /*2de0*/  LDG.E.128.CONSTANT R24, desc[UR8][R40.64+0x600] ;  /* 0x0006000828187981 */ /* 0x000ee2000c1e9d00 */
[----:B------:R-:W-:-:S03]  /*2df0*/  IADD3 R43, PT, PT, R57, -0x1, RZ ;  /* 0xffffffff392b7810 */ /* 0x000fc60007ffe0ff */
[----:B------:R-:W3:Y:S04]  /*2e00*/  LDG.E.128.CONSTANT R28, desc[UR8][R40.64+0x800] ;  /* 0x00080008281c7981 */ /* 0x000ee8000c1e9d00 */
[----:B------:R-:W3:Y:S02]  /*2e10*/  LDG.E.128.CONSTANT R36, desc[UR8][R40.64+0xc00] ;  /* 0x000c000828247981 */ /* 0x000ee4000c1e9d00 */
[-C--:B------:R-:W-:Y:S02]  /*2e20*/  @!P1 ISETP.GE.AND P2, PT, R57, R0.reuse, PT ;  /* 0x000000003900920c */ /* 0x080fe40003f46270 */
[----:B------:R-:W-:Y:S02]  /*2e30*/  @!P1 ISETP.GE.AND P0, PT, R43, R0, PT ;  /* 0x000000002b00920c */ /* 0x000fe40003f06270 */
[----:B------:R-:W-:-:S02]  /*2e40*/  @!P1 IADD3 R33, PT, PT, R57, 0x1, RZ ;  /* 0x0000000139219810 */ /* 0x000fc40007ffe0ff */
[-C--:B------:R-:W-:Y:S02]  /*2e50*/  @!P1 ISETP.GE.AND P3, PT, R57, R0.reuse, PT ;  /* 0x000000003900920c */ /* 0x080fe40003f66270 */
[-C--:B------:R-:W-:Y:S02]  /*2e60*/  @!P1 ISETP.GE.AND P6, PT, R43, R0.reuse, PT ;  /* 0x000000002b00920c */ /* 0x080fe40003fc6270 */
[----:B----4-:R-:W-:Y:S02]  /*2e70*/  @!P1 FSEL R9, R9, RZ, !P2 ;  /* 0x000000ff09099208 */ /* 0x010fe40005000000 */
[----:B------:R-:W-:Y:S02]  /*2e80*/  @!P1 ISETP.GE.AND P2, PT, R33, R0, PT ;  /* 0x000000002100920c */ /* 0x000fe40003f46270 */
[----:B------:R-:W-:Y:S01]  /*2e90*/  @!P1 FSEL R8, R8, RZ, !P0 ;  /* 0x000000ff08089208 */ /* 0x000fe20004000000 */
[----:B0-----:R-:W-:Y:S01]  /*2ea0*/  FMUL.FTZ R33, R21, R9 ;  /* 0x0000000915217220 */ /* 0x001fe20000410000 */
[----:B------:R-:W-:Y:S01]  /*2eb0*/  @!P1 VIADD R9, R57, 0x2 ;  /* 0x0000000239099836 */ /* 0x000fe20000000000 */
[----:B------:R-:W-:-:S02]  /*2ec0*/  @!P1 FSEL R10, R10, RZ, !P2 ;  /* 0x000000ff0a0a9208 */ /* 0x000fc40005000000 */
[----:B------:R-:W-:Y:S02]  /*2ed0*/  FFMA.FTZ R33, R20, R8, R33 ;  /* 0x0000000814217223 */ /* 0x000fe40000010021 */
[----:B------:R-:W-:Y:S02]  /*2ee0*/  @!P1 ISETP.GE.AND P5, PT, R9, R0, PT ;  /* 0x000000000900920c */ /* 0x000fe40003fa6270 */
[----:B------:R-:W-:Y:S01]  /*2ef0*/  @!P1 IADD3 R9, PT, PT, R57, 0x1, RZ ;  /* 0x0000000139099810 */ /* 0x000fe20007ffe0ff */
[----:B------:R-:W-:Y:S02]  /*2f00*/  FFMA.FTZ R10, R22, R10, R33 ;  /* 0x0000000a160a7223 */ /* 0x000fe40000010021 */
[----:B------:R-:W4:Y:S01]  /*2f10*/  LDG.E.128.CONSTANT R32, desc[UR8][R40.64+0xa00] ;  /* 0x000a000828207981 */ /* 0x000f22000c1e9d00 */
[-C--:B------:R-:W-:Y:S02]  /*2f20*/  @!P1 ISETP.GE.AND P4, PT, R9, R0.reuse, PT ;  /* 0x000000000900920c */ /* 0x080fe40003f86270 */
[----:B------:R-:W-:-:S02]  /*2f30*/  @!P1 ISETP.GE.AND P2, PT, R43, R0, PT ;  /* 0x000000002b00920c */ /* 0x000fc40003f46270 */
[----:B------:R-:W-:Y:S02]  /*2f40*/  @!P1 FSEL R11, R11, RZ, !P5 ;  /* 0x000000ff0b0b9208 */ /* 0x000fe40006800000 */
[----:B-----5:R-:W-:Y:S02]  /*2f50*/  @!P1 FSEL R12, R12, RZ, !P2 ;  /* 0x000000ff0c0c9208 */ /* 0x020fe40005000000 */
[----:B------:R-:W-:Y:S02]  /*2f60*/  @!P1 FSEL R13, R13, RZ, !P3 ;  /* 0x000000ff0d0d9208 */ /* 0x000fe40005800000 */
[----:B------:R-:W-:Y:S02]  /*2f70*/  @!P1 FSEL R14, R14, RZ, !P4 ;  /* 0x000000ff0e0e9208 */ /* 0x000fe40006000000 */
[CC--:B------:R-:W-:Y:S02]  /*2f80*/  @!P1 ISETP.GE.AND P0, PT, R43.reuse, R0.reuse, PT ;  /* 0x000000002b00920c */ /* 0x0c0fe40003f06270 */
[----:B------:R-:W-:-:S02]  /*2f90*/  @!P1 ISETP.GE.AND P5, PT, R43, R0, PT ;  /* 0x000000002b00920c */ /* 0x000fc40003fa6270 */
[CC--:B------:R-:W-:Y:S02]  /*2fa0*/  @!P1 ISETP.GE.AND P3, PT, R43.reuse, R0.reuse, PT ;  /* 0x000000002b00920c */ /* 0x0c0fe40003f66270 */
[CC--:B------:R-:W-:Y:S02]  /*2fb0*/  @!P1 ISETP.GE.AND P2, PT, R43.reuse, R0.reuse, PT ;  /* 0x000000002b00920c */ /* 0x0c0fe40003f46270 */
[-C--:B------:R-:W-:Y:S02]  /*2fc0*/  @!P1 ISETP.GE.AND P4, PT, R43, R0.reuse, PT ;  /* 0x000000002b00920c */ /* 0x080fe40003f86270 */
[----:B------:R-:W5:Y:S01]  /*2fd0*/  LDG.E.128.CONSTANT R40, desc[UR8][R40.64+0xe00] ;  /* 0x000e000828287981 */ /* 0x000f62000c1e9d00 */
[----:B------:R-:W-:Y:S01]  /*2fe0*/  FMUL.FTZ R9, R21, R13 ;  /* 0x0000000d15097220 */ /* 0x000fe20000410000 */
[----:B--2---:R-:W-:Y:S02]  /*2ff0*/  @!P1 FSEL R16, R16, RZ, !P0 ;  /* 0x000000ff10109208 */ /* 0x004fe40004000000 */
[C---:B------:R-:W-:Y:S01]  /*3000*/  @!P1 ISETP.GE.AND P0, PT, R57.reuse, R0, PT ;  /* 0x000000003900920c */ /* 0x040fe20003f06270 */
[----:B------:R-:W-:Y:S01]  /*3010*/  FFMA.FTZ R9, R20, R12, R9 ;  /* 0x0000000c14097223 */ /* 0x000fe20000010009 */
[----:B------:R-:W-:-:S02]  /*3020*/  @!P1 IADD3 R13, PT, PT, R57, 0x1, RZ ;  /* 0x00000001390d9810 */ /* 0x000fc40007ffe0ff */
[----:B------:R-:W-:Y:S01]  /*3030*/  @!P1 FSEL R17, R17, RZ, !P0 ;  /* 0x000000ff11119208 */ /* 0x000fe20004000000 */
[----:B------:R-:W-:Y:S01]  /*3040*/  FFMA.FTZ R14, R22, R14, R9 ;  /* 0x0000000e160e7223 */ /* 0x000fe20000010009 */
[----:B------:R-:W-:Y:S01]  /*3050*/  @!P1 ISETP.GE.AND P0, PT, R13, R0, PT ;  /* 0x000000000d00920c */ /* 0x000fe20003f06270 */
[----:B------:R-:W-:-:S03]  /*3060*/  @!P1 VIADD R9, R57, 0x2 ;  /* 0x0000000239099836 */ /* 0x000fc60000000000 */
[----:B------:R-:W-:Y:S02]  /*3070*/  @!P1 FSEL R18, R18, RZ, !P0 ;  /* 0x000000ff12129208 */ /* 0x000fe40004000000 */
[-C--:B------:R-:W-:Y:S02]  /*3080*/  @!P1 ISETP.GE.AND P0, PT, R9, R0.reuse, PT ;  /* 0x000000000900920c */ /* 0x080fe40003f06270 */
[----:B---3--:R-:W-:Y:S02]  /*3090*/  @!P1 FSEL R24, R24, RZ, !P6 ;  /* 0x000000ff18189208 */ /* 0x008fe40007000000 */
        /* <DEDUP_REMOVED lines=54> */
[----:B----4-:R-:W-:Y:S02]  /*3400*/  @!P1 FSEL R32, R32, RZ, !P3 ;  /* 0x000000ff20209208 */ /* 0x010fe40005800000 */
[----:B------:R-:W-:-:S04]  /*3410*/  @!P1 ISETP.GE.AND P3, PT, R57, R0, PT ;  /* 0x000000003900920c */ /* 0x000fc80003f66270 */
[----:B------:R-:W-:Y:S02]  /*3420*/  @!P1 FSEL R33, R33, RZ, !P3 ;  /* 0x000000ff21219208 */ /* 0x000fe40005800000 */
[----:B------:R-:W-:Y:S01]  /*3430*/  @!P1 ISETP.GE.AND P3, PT, R9, R0, PT ;  /* 0x000000000900920c */ /* 0x000fe20003f66270 */
[----:B------:R-:W-:Y:S01]  /*3440*/  @!P1 VIADD R9, R57, 0x2 ;  /* 0x0000000239099836 */ /* 0x000fe20000000000 */
[----:B------:R-:W-:-:S04]  /*3450*/  @!P1 FSEL R34, R34, RZ, !P6 ;  /* 0x000000ff22229208 */ /* 0x000fc80007000000 */
[CC--:B------:R-:W-:Y:S02]  /*3460*/  @!P1 ISETP.GE.AND P6, PT, R9.reuse, R0.reuse, PT ;  /* 0x000000000900920c */ /* 0x0c0fe40003fc6270 */
[-C--:B------:R-:W-:Y:S02]  /*3470*/  @!P1 ISETP.GE.AND P2, PT, R9, R0.reuse, PT ;  /* 0x000000000900920c */ /* 0x080fe40003f46270 */
[C---:B------:R-:W-:Y:S02]  /*3480*/  @!P1 IADD3 R9, PT, PT, R57.reuse, 0x1, RZ ;  /* 0x0000000139099810 */ /* 0x040fe40007ffe0ff */
[----:B-----5:R-:W-:Y:S02]  /*3490*/  @!P1 FSEL R40, R40, RZ, !P4 ;  /* 0x000000ff28289208 */ /* 0x020fe40006000000 */
[----:B------:R-:W-:-:S04]  /*34a0*/  @!P1 ISETP.GE.AND P4, PT, R57, R0, PT ;  /* 0x000000003900920c */ /* 0x000fc80003f86270 */
[----:B------:R-:W-:Y:S01]  /*34b0*/  @!P1 FSEL R41, R41, RZ, !P4 ;  /* 0x000000ff29299208 */ /* 0x000fe20006000000 */
[----:B------:R-:W-:Y:S01]  /*34c0*/  FMUL.FTZ R33, R21, R33 ;  /* 0x0000002115217220 */ /* 0x000fe20000410000 */
[----:B------:R-:W-:Y:S02]  /*34d0*/  @!P1 FSEL R38, R38, RZ, !P3 ;  /* 0x000000ff26269208 */ /* 0x000fe40005800000 */
        /* <DEDUP_REMOVED lines=17> */
[----:B------:R-:W-:Y:S01]  /*35f0*/  IADD3 R57, PT, PT, R57, 0x20, RZ ;  /* 0x0000002039397810 */ /* 0x000fe20007ffe0ff */
[----:B------:R-:W-:Y:S01]  /*3600*/  FADD.FTZ R54, R23, R54 ;  /* 0x0000003617367221 */ /* 0x000fe20000010000 */
[----:B------:R-:W-:Y:S01]  /*3610*/  IMAD.X R55, RZ, RZ, R55, P1 ;  /* 0x000000ffff377224 */ /* 0x000fe200008e0637 */
[----:B------:R-:W-:Y:S06]  /*3620*/  @!P0 BRA `(.L_x_26270) ;  /* 0xfffffff400b88947 */ /* 0x000fec000383ffff */
.L_x_26269:
[----:B0-----:R-:W-:Y:S05]  /*3630*/  BSYNC.RECONVERGENT B0 ;  /* 0x0000000000007941 */ /* 0x001fea0003800200 */
.L_x_26268:
[----:B------:R-:W0:Y:S01]  /*3640*/  SHFL.BFLY PT, R0, R47, 0x1, 0x1f ;  /* 0x0c201f002f007f89 */ /* 0x000e2200000e0000 */
[C---:B------:R-:W-:Y:S01]  /*3650*/  LOP3.LUT R11, R2.reuse, 0x1, RZ, 0xc0, !PT ;  /* 0x00000001020b7812 */ /* 0x040fe200078ec0ff */
[----:B------:R-:W-:Y:S01]  /*3660*/  BSSY.RECONVERGENT B0, `(.L_x_26271) ;  /* 0x0000024000007945 */ /* 0x000fe20003800200 */
[----:B------:R-:W-:Y:S01]  /*3670*/  SHF.R.U32.HI R4, RZ, 0x1, R4 ;  /* 0x00000001ff047819 */ /* 0x000fe20000011604 */
[----:B------:R-:W4:Y:S01]  /*3680*/  SHFL.BFLY PT, R8, R45, 0x1, 0x1f ;  /* 0x0c201f002d087f89 */ /* 0x000f2200000e0000 */
[----:B------:R-:W-:Y:S02]  /*3690*/  ISETP.NE.U32.AND P1, PT, R11, 0x1, PT ;  /* 0x000000010b00780c */ /* 0x000fe40003f25070 */
[----:B------:R-:W-:Y:S01]  /*36a0*/  LOP3.LUT R11, R2, 0x3c0, RZ, 0xc0, !PT ;  /* 0x000003c0020b7812 */ /* 0x000fe200078ec0ff */
[----:B------:R-:W5:Y:S01]  /*36b0*/  SHFL.BFLY PT, R3, R46, 0x1, 0x1f ;  /* 0x0c201f002e037f89 */ /* 0x000f6200000e0000 */
[----:B------:R-:W-:Y:S02]  /*36c0*/  LEA R5, R5, R4, 0x7 ;  /* 0x0000000405057211 */ /* 0x000fe400078e38ff */
[----:B------:R-:W-:Y:S01]  /*36d0*/  ISETP.NE.OR P0, PT, R11, 0x40, !P1 ;  /* 0x000000400b00780c */ /* 0x000fe20004f05670 */
[----:B------:R-:W1:Y:S04]  /*36e0*/  SHFL.BFLY PT, R9, R50, 0x1, 0x1f ;  /* 0x0c201f0032097f89 */ /* 0x000e6800000e0000 */
[----:B------:R-:W2:Y:S04]  /*36f0*/  SHFL.BFLY PT, R10, R61, 0x1, 0x1f ;  /* 0x0c201f003d0a7f89 */ /* 0x000ea800000e0000 */
[----:B------:R-:W3:Y:S04]  /*3700*/  SHFL.BFLY PT, R13, R60, 0x1, 0x1f ;  /* 0x0c201f003c0d7f89 */ /* 0x000ee800000e0000 */
[----:B------:R-:W3:Y:S01]  /*3710*/  SHFL.BFLY PT, R12, R51, 0x1, 0x1f ;  /* 0x0c201f00330c7f89 */ /* 0x000ee200000e0000 */
[----:B0-----:R-:W-:-:S03]  /*3720*/  FADD.FTZ R47, R0, R47 ;  /* 0x0000002f002f7221 */ /* 0x001fc60000010000 */
[----:B------:R-:W0:Y:S01]  /*3730*/  SHFL.BFLY PT, R15, R54, 0x1, 0x1f ;  /* 0x0c201f00360f7f89 */ /* 0x000e2200000e0000 */
[----:B----4-:R-:W-:Y:S01]  /*3740*/  FADD.FTZ R45, R8, R45 ;  /* 0x0000002d082d7221 */ /* 0x010fe20000010000 */
[----:B------:R-:W-:Y:S01]  /*3750*/  BAR.SYNC.DEFER_BLOCKING 0x0 ;  /* 0x0000000000007b1d */ /* 0x000fe20000010000 */
[----:B-----5:R-:W-:Y:S01]  /*3760*/  FADD.FTZ R11, R3, R46 ;  /* 0x0000002e030b7221 */ /* 0x020fe20000010000 */
[----:B-1----:R-:W-:Y:S01]  /*3770*/  FADD.FTZ R9, R9, R50 ;  /* 0x0000003209097221 */ /* 0x002fe20000010000 */
[----:B--2---:R-:W-:Y:S01]  /*3780*/  FADD.FTZ R61, R10, R61 ;  /* 0x0000003d0a3d7221 */ /* 0x004fe20000010000 */
[----:B---3--:R-:W-:Y:S01]  /*3790*/  FADD.FTZ R13, R13, R60 ;  /* 0x0000003c0d0d7221 */ /* 0x008fe20000010000 */
        /* <DEDUP_REMOVED lines=16> */
.L_x_26272:
[----:B------:R-:W-:Y:S05]  /*38a0*/  BSYNC.RECONVERGENT B0 ;  /* 0x0000000000007941 */ /* 0x000fea0003800200 */
.L_x_26271:
        /* <DEDUP_REMOVED lines=29> */
.L_x_26274:
[----:B------:R-:W-:Y:S05]  /*3a80*/  BSYNC.RECONVERGENT B0 ;  /* 0x0000000000007941 */ /* 0x000fea0003800200 */
.L_x_26273:
        /* <DEDUP_REMOVED lines=12> */
.L_x_26276:
[----:B------:R-:W-:Y:S05]  /*3b50*/  BSYNC.RECONVERGENT B0 ;  /* 0x0000000000007941 */ /* 0x000fea0003800200 */
.L_x_26275:
        /* <DEDUP_REMOVED lines=19> */
.L_x_26278:
[----:B------:R-:W-:Y:S05]  /*3c90*/  BSYNC.RECONVERGENT B0 ;  /* 0x0000000000007941 */ /* 0x000fea0003800200 */
.L_x_26277:
        /* <DEDUP_REMOVED lines=22> */
.L_x_26243:
[----:B------:R-:W-:Y:S01]  /*3e00*/  HFMA2 R53, -RZ, RZ, 0, 1.847743988037109375e-06 ;  /* 0x0000001fff357431 */ /* 0x000fe200000001ff */
[----:B------:R-:W-:Y:S01]  /*3e10*/  BSSY B1, `(.L_x_26279) ;  /* 0x0000006000017945 */ /* 0x000fe20003800000 */
[----:B------:R-:W-:Y:S01]  /*3e20*/  IMAD.MOV.U32 R52, RZ, RZ, 0x2 ;  /* 0x00000002ff347424 */ /* 0x000fe200078e00ff */
[----:B------:R-:W-:-:S07]  /*3e30*/  MOV R40, 0xffffffff ;  /* 0xffffffff00287802 */ /* 0x000fce0000000f00 */
[----:B------:R-:W-:Y:S05]  /*3e40*/  WARPSYNC.COLLECTIVE R40, `(.L_x_26280) ;  /* 0x0000000028087348 */ /* 0x000fea0003c00000 */
[----:B------:R0:W1:Y:S02]  /*3e50*/  SHFL.BFLY P1, R41, R39, R52, R53 ;  /* 0x0c00003427297389 */ /* 0x0000640000020035 */
[----:B01----:R-:W-:Y:S05]  /*3e60*/  ENDCOLLECTIVE ;  /* 0x000000000000791b */ /* 0x003fea0003800000 */
.L_x_26280:
[----:B------:R-:W-:Y:S05]  /*3e70*/  BSYNC B1 ;  /* 0x0000000000017941 */ /* 0x000fea0003800000 */
.L_x_26279:
        /* <DEDUP_REMOVED lines=9> */
.L_x_26281:
[----:B------:R-:W-:Y:S05]  /*3f10*/  BRA `(.L_x_26282) ;  /* 0xffffffcc00907947 */ /* 0x000fea000383ffff */
.L_x_26245:
        /* <DEDUP_REMOVED lines=8> */
.L_x_26284:
[----:B------:R-:W-:Y:S05]  /*3fa0*/  BSYNC B0 ;  /* 0x0000000000007941 */ /* 0x000fea0003800000 */
.L_x_26283:
        /* <DEDUP_REMOVED lines=9> */
.L_x_26285:
[----:B------:R-:W-:Y:S01]  /*4040*/  HFMA2 R52, -RZ, RZ, 0, 2.384185791015625e-07 ;  /* 0x00000004ff347431 */ /* 0x000fe200000001ff */
[----:B------:R-:W-:-:S04]  /*4050*/  MOV R5, R41 ;  /* 0x0000002900057202 */ /* 0x000fc80000000f00 */
[----:B------:R-:W-:-:S05]  /*4060*/  FMNMX.FTZ R6, R4, R5, !PT ;  /* 0x0000000504067209 */ /* 0x000fca0007810000 */
[----:B------:R-:W-:-:S07]  /*4070*/  IMAD.MOV.U32 R39, RZ, RZ, R6 ;  /* 0x000000ffff277224 */ /* 0x000fce00078e0006 */
[----:B------:R-:W-:Y:S05]  /*4080*/  WARPSYNC.COLLECTIVE R40, `(.L_x_26286) ;  /* 0x0000000028087348 */ /* 0x000fea0003c00000 */
[----:B------:R0:W1:Y:S02]  /*4090*/  SHFL.BFLY P1, R41, R39, R52, R53 ;  /* 0x0c00003427297389 */ /* 0x0000640000020035 */
[----:B01----:R-:W-:Y:S05]  /*40a0*/  ENDCOLLECTIVE ;  /* 0x000000000000791b */ /* 0x003fea0003800000 */
.L_x_26286:
[----:B------:R-:W-:Y:S01]  /*40b0*/  MOV R7, R41 ;  /* 0x0000002900077202 */ /* 0x000fe20000000f00 */
[----:B------:R-:W-:Y:S06]  /*40c0*/  BRA `(.L_x_26287) ;  /* 0xffffffcc00987947 */ /* 0x000fec000383ffff */
.L_x_26288:
        /* <DEDUP_REMOVED lines=11> */
.L_x_27733:


//--------------------- .text._ZN4vllm25paged_attention_v2_kernelIffLi120ELi8ELi128ELNS_18Fp8KVCacheDataTypeE0ELb0ELi512EEEvPfS2_PT_PKS3_PKT0_S9_ifPKiSB_iPKfiiiSD_SD_iiiii --------------------------
	.section	.text._ZN4vllm25paged_attention_v2_kernelIffLi120ELi8ELi128ELNS_18Fp8KVCacheDataTypeE0ELb0ELi512EEEvPfS2_PT_PKS3_PKT0_S9_ifPKiSB_iPKfiiiSD_SD_iiiii,"ax",@progbits
	.align	128
        .global         _ZN4vllm25paged_attention_v2_kernelIffLi120ELi8ELi128ELNS_18Fp8KVCacheDataTypeE0ELb0ELi512EEEvPfS2_PT_PKS3_PKT0_S9_ifPKiSB_iPKfiiiSD_SD_iiiii
        .type           _ZN4vllm25paged_attention_v2_kernelIffLi120ELi8ELi128ELNS_18Fp8KVCacheDataTypeE0ELb0ELi512EEEvPfS2_PT_PKS3_PKT0_S9_ifPKiSB_iPKfiiiSD_SD_iiiii,@function
        .size           _ZN4vllm25paged_attention_v2_kernelIffLi120ELi8ELi128ELNS_18Fp8KVCacheDataTypeE0ELb0ELi512EEEvPfS2_PT_PKS3_PKT0_S9_ifPKiSB_iPKfiiiSD_SD_iiiii,(.L_x_27734 - _ZN4vllm25paged_attention_v2_kernelIffLi120ELi8ELi128ELNS_18Fp8KVCacheDataTypeE0ELb0ELi512EEEvPfS2_PT_PKS3_PKT0_S9_ifPKiSB_iPKfiiiSD_SD_iiiii)
        .other          _ZN4vllm25paged_attention_v2_kernelIffLi120ELi8ELi128ELNS_18Fp8KVCacheDataTypeE0ELb0ELi512EEEvPfS2_PT_PKS3_PKT0_S9_ifPKiSB_iPKfiiiSD_SD_iiiii,@"STO_CUDA_ENTRY STV_DEFAULT"
_ZN4vllm25paged_attention_v2_kernelIffLi120ELi8ELi128ELNS_18Fp8KVCacheDataTypeE0ELb0ELi512EEEvPfS2_PT_PKS3_PKT0_S9_ifPKiSB_iPKfiiiSD_SD_iiiii:
.text._ZN4vllm25paged_attention_v2_kernelIffLi120ELi8ELi128ELNS_18Fp8KVCacheDataTypeE0ELb0ELi512EEEvPfS2_PT_PKS3_PKT0_S9_ifPKiSB_iPKfiiiSD_SD_iiiii:
        /* <DEDUP_REMOVED lines=20> */
[----:B------:R-:W-:Y:S01]  /*0140*/  MOV R34, 0x400 ;  /* 0x0000040000227802 */ /* 0x000fe20000000f00 */
        /* <DEDUP_REMOVED lines=10> */
[----:B------:R-:W-:Y:S01]  /*01f0*/  @!P0 LOP3.LUT R3, R2, 0x7c, RZ, 0xc0, !PT ;  /* 0x0000007c02038812 */ /* 0x000fe200078ec0ff */
[----:B------:R-:W-:-:S03]  /*0200*/  @!P0 IMAD R0, R0, 0x78, RZ ;  /* 0x0000007800008824 */ /* 0x000fc600078e02ff */
[----:B------:R-:W-:-:S04]  /*0210*/  @!P0 LOP3.LUT R3, R3, 0x3, R2, 0xf8, !PT ;  /* 0x0000000303038812 */ /* 0x000fc800078ef802 */
[----:B------:R-:W-:-:S04]  /*0220*/  @!P0 IADD3 R0, P1, P2, R3, UR4, R0 ;  /* 0x0000000403008c10 */ /* 0x000fc8000fa3e000 */
[----:B------:R-:W-:Y:S01]  /*0230*/  @!P0 IADD3.X R3, PT, PT, RZ, UR5, RZ, P1, P2 ;  /* 0x00000005ff038c10 */ /* 0x000fe20008fe44ff */
[----:B------:R-:W2:Y:S01]  /*0240*/  @UP0 LDCU.64 UR4, c[0x0][0x3d0] ;  /* 0x00007a00ff0407ac */ /* 0x000ea20008000a00 */
[----:B0-----:R-:W-:-:S04]  /*0250*/  @!P0 LEA R4, P1, R0, R4, 0x2 ;  /* 0x0000000400048211 */ /* 0x001fc800078210ff */
[----:B------:R-:W-:-:S05]  /*0260*/  @!P0 LEA.HI.X R5, R0, R5, R3, 0x2, P1 ;  /* 0x0000000500058211 */ /* 0x000fca00008f1403 */
[----:B------:R-:W3:Y:S01]  /*0270*/  @!P0 LDG.E.CONSTANT R8, desc[UR12][R4.64] ;  /* 0x0000000c04088981 */ /* 0x000ee2000c1e9900 */
[----:B----4-:R-:W-:Y:S01]  /*0280*/  IABS R10, R9 ;  /* 0x00000009000a7213 */ /* 0x010fe20000000000 */
[----:B--2---:R-:W-:Y:S01]  /*0290*/  @UP0 UIMAD.WIDE.U32 UR4, UR16, 0x4, UR4 ;  /* 0x00000004100408a5 */ /* 0x004fe2000f8e0004 */
[----:B------:R-:W-:Y:S01]  /*02a0*/  PLOP3.LUT P1, PT, PT, PT, UP0, 0x80, 0x8 ;  /* 0x000000000008781c */ /* 0x000fe20003f2f008 */
[----:B------:R-:W-:Y:S01]  /*02b0*/  IMAD.MOV.U32 R0, RZ, RZ, RZ ;  /* 0x000000ffff007224 */ /* 0x000fe200078e00ff */
[----:B------:R-:W0:Y:S03]  /*02c0*/  I2F.RP R3, R10 ;  /* 0x0000000a00037306 */ /* 0x000e260000209400 */
[----:B------:R-:W-:Y:S01]  /*02d0*/  IMAD.U32 R6, RZ, RZ, UR4 ;  /* 0x00000004ff067e24 */ /* 0x000fe2000f8e00ff */
[----:B------:R-:W-:-:S07]  /*02e0*/  MOV R7, UR5 ;  /* 0x0000000500077c02 */ /* 0x000fce0008000f00 */
[----:B------:R2:W5:Y:S01]  /*02f0*/  @P1 LDG.E.CONSTANT R0, desc[UR12][R6.64] ;  /* 0x0000000c06001981 */ /* 0x000562000c1e9900 */
[----:B------:R-:W-:Y:S01]  /*0300*/  UIADD3 UR4, UPT, UPT, UR18, 0x7, URZ ;  /* 0x0000000712047890 */ /* 0x000fe2000fffe0ff */
[--C-:B------:R-:W-:Y:S01]  /*0310*/  SHF.R.U32.HI R37, RZ, 0x2, R2.reuse ;  /* 0x00000002ff257819 */ /* 0x100fe20000011602 */
[----:B------:R-:W-:Y:S01]  /*0320*/  ULEA UR5, UR15, 0x40, 0x6 ;  /* 0x000000400f057891 */ /* 0x000fe2000f8e30ff */
[----:B0-----:R-:W0:Y:S01]  /*0330*/  MUFU.RCP R3, R3 ;  /* 0x0000000300037308 */ /* 0x001e220000001000 */
[----:B------:R-:W-:Y:S01]  /*0340*/  USHF.R.U32.HI UR4, URZ, 0x3, UR4 ;  /* 0x00000003ff047899 */ /* 0x000fe20008011604 */
[----:B------:R-:W-:Y:S01]  /*0350*/  SHF.R.U32.HI R36, RZ, 0x5, R2 ;  /* 0x00000005ff247819 */ /* 0x000fe20000011602 */
[----:B------:R-:W-:Y:S01]  /*0360*/  BSSY B0, `(.L_x_26289) ;  /* 0x00000c7000007945 */ /* 0x000fe20003800000 */
[----:B------:R-:W-:Y:S01]  /*0370*/  MOV R39, 0xff7fffff ;  /* 0xff7fffff00277802 */ /* 0x000fe20000000f00 */
[----:B------:R-:W-:Y:S01]  /*0380*/  UISETP.LT.U32.AND UP0, UPT, UR4, UR5, UPT ;  /* 0x000000050400728c */ /* 0x000fe2000bf01070 */
[----:B--2---:R-:W-:-:S03]  /*0390*/  IABS R6, UR17 ;  /* 0x0000001100067c13 */ /* 0x004fc60008000000 */
[----:B------:R-:W-:Y:S01]  /*03a0*/  USEL UR4, UR4, UR5, UP0 ;  /* 0x0000000504047287 */ /* 0x000fe20008000000 */
[----:B0-----:R-:W-:-:S04]  /*03b0*/  VIADD R4, R3, 0xffffffe ;  /* 0x0ffffffe03047836 */ /* 0x001fc80000000000 */
[----:B------:R0:W2:Y:S02]  /*03c0*/  F2I.FTZ.U32.TRUNC.NTZ R5, R4 ;  /* 0x0000000400057305 */ /* 0x0000a4000021f000 */
[----:B0-----:R-:W-:Y:S02]  /*03d0*/  HFMA2 R4, -RZ, RZ, 0, 0 ;  /* 0x00000000ff047431 */ /* 0x001fe400000001ff */
        /* <DEDUP_REMOVED lines=14> */
[----:B------:R-:W-:-:S04]  /*04c0*/  @P1 VIADD R5, R5, 0x1 ;  /* 0x0000000105051836 */ /* 0x000fc80000000000 */
[----:B------:R-:W-:-:S05]  /*04d0*/  IMAD.MOV.U32 R10, RZ, RZ, R5 ;  /* 0x000000ffff0a7224 */ /* 0x000fca00078e0005 */
[----:B------:R-:W-:Y:S02]  /*04e0*/  @!P3 IADD3 R10, PT, PT, -R10, RZ, RZ ;  /* 0x000000ff0a0ab210 */ /* 0x000fe40007ffe1ff */
[----:B------:R-:W-:-:S04]  /*04f0*/  @!P2 LOP3.LUT R10, RZ, R9, RZ, 0x33, !PT ;  /* 0x00000009ff0aa212 */ /* 0x000fc800078e33ff */
[-C--:B------:R-:W-:Y:S02]  /*0500*/  IABS R7, R10.reuse ;  /* 0x0000000a00077213 */ /* 0x080fe40000000000 */
[----:B------:R-:W-:Y:S02]  /*0510*/  IABS R11, R10 ;  /* 0x0000000a000b7213 */ /* 0x000fe40000000000 */
[----:B------:R-:W2:Y:S08]  /*0520*/  I2F.RP R6, R7 ;  /* 0x0000000700067306 */ /* 0x000eb00000209400 */
[----:B--2---:R-:W2:Y:S02]  /*0530*/  MUFU.RCP R6, R6 ;  /* 0x0000000600067308 */ /* 0x004ea40000001000 */
[----:B--2---:R-:W-:Y:S01]  /*0540*/  VIADD R4, R6, 0xffffffe ;  /* 0x0ffffffe06047836 */ /* 0x004fe20000000000 */
[----:B------:R-:W-:-:S05]  /*0550*/  IABS R6, UR16 ;  /* 0x0000001000067c13 */ /* 0x000fca0008000000 */
[----:B------:R2:W4:Y:S02]  /*0560*/  F2I.FTZ.U32.TRUNC.NTZ R5, R4 ;  /* 0x0000000400057305 */ /* 0x000524000021f000 */
[----:B--2---:R-:W-:Y:S01]  /*0570*/  IMAD.MOV.U32 R4, RZ, RZ, RZ ;  /* 0x000000ffff047224 */ /* 0x004fe200078e00ff */
[----:B----4-:R-:W-:-:S05]  /*0580*/  IADD3 R12, PT, PT, RZ, -R5, RZ ;  /* 0x80000005ff0c7210 */ /* 0x010fca0007ffe0ff */
[----:B------:R-:W-:-:S04]  /*0590*/  IMAD R9, R12, R7, RZ ;  /* 0x000000070c097224 */ /* 0x000fc800078e02ff */
[----:B------:R-:W-:Y:S01]  /*05a0*/  IMAD.HI.U32 R5, R5, R9, R4 ;  /* 0x0000000905057227 */ /* 0x000fe200078e0004 */
[----:B------:R-:W-:-:S05]  /*05b0*/  IADD3 R9, PT, PT, RZ, -R11, RZ ;  /* 0x8000000bff097210 */ /* 0x000fca0007ffe0ff */
[----:B------:R-:W-:Y:S01]  /*05c0*/  IMAD.HI.U32 R50, R5, R6, RZ ;  /* 0x0000000605327227 */ /* 0x000fe200078e00ff */
[----:B------:R-:W-:-:S03]  /*05d0*/  LOP3.LUT R5, R2, 0x3, RZ, 0xc0, !PT ;  /* 0x0000000302057812 */ /* 0x000fc600078ec0ff */
[----:B------:R-:W-:Y:S01]  /*05e0*/  IMAD R4, R50, R9, R6 ;  /* 0x0000000932047224 */ /* 0x000fe200078e0206 */
[----:B0-----:R-:W-:-:S04]  /*05f0*/  LEA R6, R3, R34, 0x18 ;  /* 0x0000002203067211 */ /* 0x001fc800078ec0ff */
[----:B------:R-:W-:Y:S01]  /*0600*/  ISETP.GT.U32.AND P2, PT, R7, R4, PT ;  /* 0x000000040700720c */ /* 0x000fe20003f44070 */
[----:B------:R-:W-:Y:S01]  /*0610*/  IMAD R40, R5, 0x78, R6 ;  /* 0x0000007805287824 */ /* 0x000fe200078e0206 */
[----:B------:R-:W-:-:S04]  /*0620*/  LOP3.LUT R6, R10, UR16, RZ, 0x3c, !PT ;  /* 0x000000100a067c12 */ /* 0x000fc8000f8e3cff */
[----:B------:R-:W-:Y:S02]  /*0630*/  @!P0 LEA R5, R37, R40, 0x2 ;  /* 0x0000002825058211 */ /* 0x000fe400078e10ff */
[----:B------:R-:W-:-:S05]  /*0640*/  ISETP.GE.AND P3, PT, R6, RZ, PT ;  /* 0x000000ff0600720c */ /* 0x000fca0003f66270 */
[----:B------:R-:W-:Y:S01]  /*0650*/  @!P2 IMAD.IADD R4, R4, 0x1, -R7 ;  /* 0x000000010404a824 */ /* 0x000fe200078e0a07 */
[----:B------:R-:W-:-:S04]  /*0660*/  @!P2 IADD3 R50, PT, PT, R50, 0x1, RZ ;  /* 0x000000013232a810 */ /* 0x000fc80007ffe0ff */
[----:B------:R-:W-:Y:S01]  /*0670*/  ISETP.GE.U32.AND P1, PT, R4, R7, PT ;  /* 0x000000070400720c */ /* 0x000fe20003f26070 */
[----:B------:R-:W-:-:S05]  /*0680*/  IMAD.U32 R7, RZ, RZ, UR15 ;  /* 0x0000000fff077e24 */ /* 0x000fca000f8e00ff */
        /* <DEDUP_REMOVED lines=8> */
[----:B01----:R-:W-:Y:S06]  /*0710*/  @P1 BRA `(.L_x_26290) ;  /* 0x00000008002c1947 */ /* 0x003fec0003800000 */
[----:B------:R-:W0:Y:S01]  /*0720*/  LDCU UR4, c[0x0][0x3c8] ;  /* 0x00007900ff0477ac */ /* 0x000e220008000800 */
[----:B------:R-:W-:Y:S01]  /*0730*/  VIADD R44, R34, 0x200 ;  /* 0x00000200222c7836 */ /* 0x000fe20000000000 */
[C---:B------:R-:W-:Y:S01]  /*0740*/  LOP3.LUT R39, R37.reuse, 0x7, RZ, 0xc0, !PT ;  /* 0x0000000725277812 */ /* 0x040fe200078ec0ff */
[----:B------:R-:W-:Y:S01]  /*0750*/  IMAD.WIDE.U32 R34, R38, 0x4, RZ ;  /* 0x0000000426227825 */ /* 0x000fe200078e00ff */
[----:B------:R-:W1:Y:S01]  /*0760*/  LDCU UR5, c[0x0][0x3e0] ;  /* 0x00007c00ff0577ac */ /* 0x000e620008000800 */
[----:B------:R-:W-:Y:S01]  /*0770*/  LEA R42, R36, UR6, 0x3 ;  /* 0x00000006242a7c11 */ /* 0x000fe2000f8e18ff */
[----:B------:R-:W2:Y:S01]  /*0780*/  LDS.64 R32, [R40] ;  /* 0x0000000028207984 */ /* 0x000ea20000000a00 */
[----:B------:R-:W-:Y:S01]  /*0790*/  IMAD.SHL.U32 R37, R37, 0x4, RZ ;  /* 0x0000000425257824 */ /* 0x000fe200078e00ff */
[----:B------:R-:W3:Y:S01]  /*07a0*/  LDCU.64 UR8, c[0x0][0x3b8] ;  /* 0x00007700ff0877ac */ /* 0x000ee20008000a00 */
[----:B------:R-:W-:Y:S01]  /*07b0*/  LEA R46, R3, R44, 0x18 ;  /* 0x0000002c032e7211 */ /* 0x000fe200078ec0ff */
[----:B------:R-:W4:Y:S01]  /*07c0*/  LDS.64 R30, [R40+0x8] ;  /* 0x00000800281e7984 */ /* 0x000f220000000a00 */
[----:B------:R-:W-:-:S02]  /*07d0*/  LOP3.LUT R2, R2, 0x1f, RZ, 0xc0, !PT ;  /* 0x0000001f02027812 */ /* 0x000fc400078ec0ff */
[----:B------:R-:W-:Y:S01]  /*07e0*/  LOP3.LUT R37, R37, 0x1c, RZ, 0xc0, !PT ;  /* 0x0000001c25257812 */ /* 0x000fe200078ec0ff */
[----:B------:R-:W2:Y:S01]  /*07f0*/  LDS.64 R28, [R40+0x10] ;  /* 0x00001000281c7984 */ /* 0x000ea20000000a00 */
[----:B------:R-:W-:Y:S01]  /*0800*/  IADD3 R44, PT, PT, R39, R42, RZ ;  /* 0x0000002a272c7210 */ /* 0x000fe20007ffe0ff */
[----:B------:R-:W-:Y:S01]  /*0810*/  IMAD.MOV.U32 R39, RZ, RZ, -0x800001 ;  /* 0xff7fffffff277424 */ /* 0x000fe200078e00ff */
[----:B-----5:R-:W-:Y:S01]  /*0820*/  FSETP.NEU.FTZ.AND P0, PT, R0, RZ, PT ;  /* 0x000000ff0000720b */ /* 0x020fe20003f1d000 */
[----:B0-----:R-:W-:Y:S01]  /*0830*/  UIMAD UR4, UR14, UR4, URZ ;  /* 0x000000040e0472a4 */ /* 0x001fe2000f8e02ff */
[----:B------:R-:W0:Y:S01]  /*0840*/  LDS.64 R26, [R40+0x18] ;  /* 0x00001800281a7984 */ /* 0x000e220000000a00 */
[----:B------:R-:W-:Y:S01]  /*0850*/  IMAD R37, R36, 0x20, R37 ;  /* 0x0000002024257824 */ /* 0x000fe200078e0225 */
[----:B------:R-:W-:Y:S01]  /*0860*/  IADD3 R42, PT, PT, R44, -UR18, RZ ;  /* 0x800000122c2a7c10 */ /* 0x000fe2000fffe0ff */
[----:B-1----:R-:W-:Y:S01]  /*0870*/  IMAD R3, R50, UR5, RZ ;  /* 0x0000000532037c24 */ /* 0x002fe2000f8e02ff */
[----:B------:R-:W1:Y:S01]  /*0880*/  LDS.64 R24, [R40+0x20] ;  /* 0x0000200028187984 */ /* 0x000e620000000a00 */
[----:B------:R-:W-:Y:S01]  /*0890*/  MOV R41, UR4 ;  /* 0x0000000400297c02 */ /* 0x000fe20008000f00 */
[----:B------:R-:W-:-:S02]  /*08a0*/  VIADD R44, R44, 0x1 ;  /* 0x000000012c2c7836 */ /* 0x000fc40000000000 */
[----:B------:R-:W0:Y:S01]  /*08b0*/  LDS.64 R22, [R40+0x28] ;  /* 0x0000280028167984 */ /* 0x000e220000000a00 */
[----:B------:R-:W-:Y:S01]  /*08c0*/  IADD3 R2, P2, PT, R2, R3, RZ ;  /* 0x0000000302027210 */ /* 0x000fe20007f5e0ff */
[----:B------:R-:W-:Y:S01]  /*08d0*/  IMAD.WIDE R34, R41, 0x4, R34 ;  /* 0x0000000429227825 */ /* 0x000fe200078e0222 */
[----:B------:R-:W-:Y:S01]  /*08e0*/  IADD3 R41, PT, PT, R37, R46, RZ ;  /* 0x0000002e25297210 */ /* 0x000fe20007ffe0ff */
[----:B------:R-:W0:Y:S01]  /*08f0*/  LDS.64 R20, [R40+0x30] ;  /* 0x0000300028147984 */ /* 0x000e220000000a00 */
[----:B------:R-:W-:-:S03]  /*0900*/  LEA.HI.X.SX32 R3, R3, RZ, 0x1, P2 ;  /* 0x000000ff03037211 */ /* 0x000fc600010f0eff */
[----:B------:R-:W0:Y:S04]  /*0910*/  LDS.64 R18, [R40+0x38] ;  /* 0x0000380028127984 */ /* 0x000e280000000a00 */
[----:B------:R-:W0:Y:S04]  /*0920*/  LDS.64 R16, [R40+0x40] ;  /* 0x0000400028107984 */ /* 0x000e280000000a00 */
[----:B------:R-:W0:Y:S04]  /*0930*/  LDS.64 R14, [R40+0x48] ;  /* 0x00004800280e7984 */ /* 0x000e280000000a00 */
[----:B------:R-:W0:Y:S04]  /*0940*/  LDS.64 R12, [R40+0x50] ;  /* 0x00005000280c7984 */ /* 0x000e280000000a00 */
[----:B------:R-:W0:Y:S04]  /*0950*/  LDS.64 R10, [R40+0x58] ;  /* 0x00005800280a7984 */ /* 0x000e280000000a00 */
[----:B------:R-:W0:Y:S04]  /*0960*/  LDS.64 R8, [R40+0x60] ;  /* 0x0000600028087984 */ /* 0x000e280000000a00 */
[----:B------:R-:W0:Y:S04]  /*0970*/  LDS.64 R6, [R40+0x68] ;  /* 0x0000680028067984 */ /* 0x000e280000000a00 */
[----:B------:R3:W0:Y:S02]  /*0980*/  LDS.64 R4, [R40+0x70] ;  /* 0x0000700028047984 */ /* 0x0006240000000a00 */
[----:B---3--:R-:W-:-:S04]  /*0990*/  IADD3 R40, P1, PT, R34, UR8, RZ ;  /* 0x0000000822287c10 */ /* 0x008fc8000ff3e0ff */
[----:B-12-4-:R-:W-:-:S09]  /*09a0*/  IADD3.X R43, PT, PT, R35, UR9, RZ, P1, !PT ;  /* 0x00000009232b7c10 */ /* 0x016fd20008ffe4ff */
.L_x_26292:
[----:B0-----:R-:W-:Y:S01]  /*09b0*/  MOV R46, R40 ;  /* 0x00000028002e7202 */ /* 0x001fe20000000f00 */
        /* <DEDUP_REMOVED lines=13> */
[----:B--2---:R-:W-:-:S03]  /*0a90*/  FMUL.FTZ R51, R34, R33 ;  /* 0x0000002122337220 */ /* 0x004fc60000410000 */
[----:B------:R-:W2:Y:S01]  /*0aa0*/  LDG.E.CONSTANT R34, desc[UR12][R36.64+0x280] ;  /* 0x0002800c24227981 */ /* 0x000ea2000c1e9900 */
[----:B---3--:R-:W-:-:S04]  /*0ab0*/  FFMA.FTZ R45, R32, R45, R51 ;  /* 0x0000002d202d7223 */ /* 0x008fc80000010033 */
[----:B----4-:R-:W-:Y:S02]  /*0ac0*/  FFMA.FTZ R49, R30, R49, R45 ;  /* 0x000000311e317223 */ /* 0x010fe4000001002d */
[----:B------:R-:W0:Y:S02]  /*0ad0*/  LDG.E.CONSTANT R45, desc[UR12][R36.64+0x300] ;  /* 0x0003000c242d7981 */ /* 0x000e24000c1e9900 */
[----:B-----5:R-:W-:Y:S02]  /*0ae0*/  FFMA.FTZ R49, R48, R31, R49 ;  /* 0x0000001f30317223 */ /* 0x020fe40000010031 */
[----:B------:R-:W3:Y:S02]  /*0af0*/  LDG.E.CONSTANT R48, desc[UR12][R36.64+0x380] ;  /* 0x0003800c24307981 */ /* 0x000ee4000c1e9900 */
[----:B------:R-:W-:Y:S02]  /*0b00*/  FFMA.FTZ R49, R28, R35, R49 ;  /* 0x000000231c317223 */ /* 0x000fe40000010031 */
[----:B------:R-:W4:Y:S02]  /*0b10*/  LDG.E.CONSTANT R35, desc[UR12][R36.64+0x500] ;  /* 0x0005000c24237981 */ /* 0x000f24000c1e9900 */
[----:B--2---:R-:W-:-:S02]  /*0b20*/  FFMA.FTZ R49, R34, R29, R49 ;  /* 0x0000001d22317223 */ /* 0x004fc40000010031 */
[----:B------:R-:W2:Y:S02]  /*0b30*/  LDG.E.CONSTANT R34, desc[UR12][R36.64+0x580] ;  /* 0x0005800c24227981 */ /* 0x000ea4000c1e9900 */
[----:B0-----:R-:W-:-:S04]  /*0b40*/  FFMA.FTZ R45, R26, R45, R49 ;  /* 0x0000002d1a2d7223 */ /* 0x001fc80000010031 */
[----:B---3--:R-:W-:Y:S02]  /*0b50*/  FFMA.FTZ R45, R48, R27, R45 ;  /* 0x0000001b302d7223 */ /* 0x008fe4000001002d */
[----:B------:R-:W3:Y:S02]  /*0b60*/  LDG.E.CONSTANT R48, desc[UR12][R36.64+0x680] ;  /* 0x0006800c24307981 */ /* 0x000ee4000c1e9900 */
[----:B------:R-:W-:Y:S02]  /*0b70*/  FFMA.FTZ R47, R24, R47, R45 ;  /* 0x0000002f182f7223 */ /* 0x000fe4000001002d */
[----:B------:R-:W5:Y:S02]  /*0b80*/  LDG.E.CONSTANT R45, desc[UR12][R36.64+0x600] ;  /* 0x0006000c242d7981 */ /* 0x000f64000c1e9900 */
[----:B------:R-:W-:Y:S02]  /*0b90*/  FFMA.FTZ R49, R46, R25, R47 ;  /* 0x000000192e317223 */ /* 0x000fe4000001002f */
[----:B------:R-:W3:Y:S04]  /*0ba0*/  LDG.E.CONSTANT R47, desc[UR12][R36.64+0x700] ;  /* 0x0007000c242f7981 */ /* 0x000ee8000c1e9900 */
[----:B------:R-:W3:Y:S01]  /*0bb0*/  LDG.E.CONSTANT R46, desc[UR12][R36.64+0x780] ;  /* 0x0007800c242e7981 */ /* 0x000ee2000c1e9900 */
[----:B----4-:R-:W-:-:S03]  /*0bc0*/  FFMA.FTZ R49, R22, R35, R49 ;  /* 0x0000002316317223 */ /* 0x010fc60000010031 */
[----:B------:R-:W4:Y:S01]  /*0bd0*/  LDG.E.CONSTANT R35, desc[UR12][R36.64+0x800] ;  /* 0x0008000c24237981 */ /* 0x000f22000c1e9900 */
[----:B--2---:R-:W-:-:S03]  /*0be0*/  FFMA.FTZ R49, R34, R23, R49 ;  /* 0x0000001722317223 */ /* 0x004fc60000010031 */
[----:B------:R-:W2:Y:S01]  /*0bf0*/  LDG.E.CONSTANT R34, desc[UR12][R36.64+0x880] ;  /* 0x0008800c24227981 */ /* 0x000ea2000c1e9900 */
[----:B-----5:R-:W-:-:S04]  /*0c00*/  FFMA.FTZ R45, R20, R45, R49 ;  /* 0x0000002d142d7223 */ /* 0x020fc80000010031 */
[----:B---3--:R-:W-:Y:S02]  /*0c10*/  FFMA.FTZ R45, R48, R21, R45 ;  /* 0x00000015302d7223 */ /* 0x008fe4000001002d */
[----:B------:R-:W3:Y:S02]  /*0c20*/  LDG.E.CONSTANT R48, desc[UR12][R36.64+0x980] ;  /* 0x0009800c24307981 */ /* 0x000ee4000c1e9900 */
[----:B------:R-:W-:Y:S02]  /*0c30*/  FFMA.FTZ R47, R18, R47, R45 ;  /* 0x0000002f122f7223 */ /* 0x000fe4000001002d */
[----:B------:R-:W5:Y:S02]  /*0c40*/  LDG.E.CONSTANT R45, desc[UR12][R36.64+0x900] ;  /* 0x0009000c242d7981 */ /* 0x000f64000c1e9900 */
[----:B------:R-:W-:Y:S02]  /*0c50*/  FFMA.FTZ R47, R46, R19, R47 ;  /* 0x000000132e2f7223 */ /* 0x000fe4000001002f */
[----:B------:R-:W3:Y:S02]  /*0c60*/  LDG.E.CONSTANT R46, desc[UR12][R36.64+0xa80] ;  /* 0x000a800c242e7981 */ /* 0x000ee4000c1e9900 */
[----:B----4-:R-:W-:-:S02]  /*0c70*/  FFMA.FTZ R49, R16, R35, R47 ;  /* 0x0000002310317223 */ /* 0x010fc4000001002f */
[----:B------:R-:W4:Y:S04]  /*0c80*/  LDG.E.CONSTANT R47, desc[UR12][R36.64+0xa00] ;  /* 0x000a000c242f7981 */ /* 0x000f28000c1e9900 */
[----:B------:R-:W4:Y:S01]  /*0c90*/  LDG.E.CONSTANT R35, desc[UR12][R36.64+0xb00] ;  /* 0x000b000c24237981 */ /* 0x000f22000c1e9900 */
[----:B--2---:R-:W-:-:S03]  /*0ca0*/  FFMA.FTZ R49, R34, R17, R49 ;  /* 0x0000001122317223 */ /* 0x004fc60000010031 */
[----:B------:R-:W2:Y:S01]  /*0cb0*/  LDG.E.CONSTANT R34, desc[UR12][R36.64+0xb80] ;  /* 0x000b800c24227981 */ /* 0x000ea2000c1e9900 */
[----:B-----5:R-:W-:-:S04]  /*0cc0*/  FFMA.FTZ R45, R14, R45, R49 ;  /* 0x0000002d0e2d7223 */ /* 0x020fc80000010031 */
[----:B---3--:R-:W-:Y:S02]  /*0cd0*/  FFMA.FTZ R45, R48, R15, R45 ;  /* 0x0000000f302d7223 */ /* 0x008fe4000001002d */
[----:B------:R-:W3:Y:S02]  /*0ce0*/  LDG.E.CONSTANT R48, desc[UR12][R36.64+0xd80] ;  /* 0x000d800c24307981 */ /* 0x000ee4000c1e9900 */
[----:B----4-:R-:W-:Y:S02]  /*0cf0*/  FFMA.FTZ R47, R12, R47, R45 ;  /* 0x0000002f0c2f7223 */ /* 0x010fe4000001002d */
[----:B------:R-:W4:Y:S02]  /*0d00*/  LDG.E.CONSTANT R45, desc[UR12][R36.64+0xc00] ;  /* 0x000c000c242d7981 */ /* 0x000f24000c1e9900 */
[----:B------:R-:W-:Y:S02]  /*0d10*/  FFMA.FTZ R47, R46, R13, R47 ;  /* 0x0000000d2e2f7223 */ /* 0x000fe4000001002f */
[----:B------:R-:W5:Y:S02]  /*0d20*/  LDG.E.CONSTANT R46, desc[UR12][R36.64+0xc80] ;  /* 0x000c800c242e7981 */ /* 0x000f64000c1e9900 */
[----:B------:R-:W-:-:S02]  /*0d30*/  FFMA.FTZ R49, R10, R35, R47 ;  /* 0x000000230a317223 */ /* 0x000fc4000001002f */
[----:B------:R-:W3:Y:S04]  /*0d40*/  LDG.E.CONSTANT R47, desc[UR12][R36.64+0xd00] ;  /* 0x000d000c242f7981 */ /* 0x000ee8000c1e9900 */
[----:B------:R-:W3:Y:S01]  /*0d50*/  LDG.E.CONSTANT R35, desc[UR12][R36.64+0xe00] ;  /* 0x000e000c24237981 */ /* 0x000ee2000c1e9900 */
[----:B------:R-:W-:-:S04]  /*0d60*/  UIADD3 UR4, UPT, UPT, UR18, 0x7, URZ ;  /* 0x0000000712047890 */ /* 0x000fc8000fffe0ff */
[----:B------:R-:W-:Y:S02]  /*0d70*/  USHF.R.U32.HI UR4, URZ, 0x3, UR4 ;  /* 0x00000003ff047899 */ /* 0x000fe40008011604 */
[----:B------:R-:W-:Y:S01]  /*0d80*/  ULEA UR5, UR15, 0x40, 0x6 ;  /* 0x000000400f057891 */ /* 0x000fe2000f8e30ff */
[----:B--2---:R-:W-:Y:S02]  /*0d90*/  FFMA.FTZ R49, R34, R11, R49 ;  /* 0x0000000b22317223 */ /* 0x004fe40000010031 */
[----:B------:R-:W0:Y:S02]  /*0da0*/  S2R R34, SR_TID.X ;  /* 0x0000000000227919 */ /* 0x000e240000002100 */
[----:B----4-:R-:W-:-:S04]  /*0db0*/  FFMA.FTZ R45, R8, R45, R49 ;  /* 0x0000002d082d7223 */ /* 0x010fc80000010031 */
[----:B-----5:R-:W-:-:S04]  /*0dc0*/  FFMA.FTZ R45, R46, R9, R45 ;  /* 0x000000092e2d7223 */ /* 0x020fc8000001002d */
[----:B---3--:R-:W-:Y:S01]  /*0dd0*/  FFMA.FTZ R45, R6, R47, R45 ;  /* 0x0000002f062d7223 */ /* 0x008fe2000001002d */
[----:B------:R-:W-:-:S03]  /*0de0*/  MOV R46, UR4 ;  /* 0x00000004002e7c02 */ /* 0x000fc60008000f00 */
[----:B------:R-:W-:Y:S01]  /*0df0*/  FFMA.FTZ R45, R48, R7, R45 ;  /* 0x00000007302d7223 */ /* 0x000fe2000001002d */
[----:B------:R-:W-:-:S03]  /*0e00*/  UMOV UR4, 0xffffffff ;  /* 0xffffffff00047882 */ /* 0x000fc60000000000 */
[----:B------:R-:W-:Y:S01]  /*0e10*/  FFMA.FTZ R45, R4, R35, R45 ;  /* 0x00000023042d7223 */ /* 0x000fe2000001002d */
[----:B------:R-:W-:-:S03]  /*0e20*/  VIMNMX.U32 R35, PT, PT, R46, UR5, PT ;  /* 0x000000052e237c48 */ /* 0x000fc6000bfe0000 */
[----:B------:R-:W-:Y:S01]  /*0e30*/  FFMA.FTZ R52, R52, R5, R45 ;  /* 0x0000000534347223 */ /* 0x000fe2000001002d */
[----:B0-----:R-:W-:Y:S06]  /*0e40*/  BRA.DIV UR4, `(.L_x_26291) ;  /* 0x0000003604747947 */ /* 0x001fec000b800000 */
[----:B------:R-:W0:Y:S02]  /*0e50*/  SHFL.BFLY PT, R37, R52, 0x2, 0x1f ;  /* 0x0c401f0034257f89 */ /* 0x000e2400000e0000 */
[----:B0-----:R-:W-:-:S05]  /*0e60*/  FADD.FTZ R46, R52, R37 ;  /* 0x00000025342e7221 */ /* 0x001fca0000010000 */
[----:B------:R0:W1:Y:S02]  /*0e70*/  SHFL.BFLY PT, R47, R46, 0x1, 0x1f ;  /* 0x0c201f002e2f7f89 */ /* 0x00006400000e0000 */
.L_x_26336:
[----:B------:R-:W-:Y:S01]  /*0e80*/  VIADD R36, R42, 0x1 ;  /* 0x000000012a247836 */ /* 0x000fe20000000000 */
[----:B------:R-:W-:Y:S01]  /*0e90*/  LOP3.LUT P3, RZ, R34, 0x3, RZ, 0xc0, !PT ;  /* 0x0000000322ff7812 */ /* 0x000fe2000786c0ff */
[----:B------:R-:W-:Y:S02]  /*0ea0*/  VIADD R38, R38, 0x4 ;  /* 0x0000000426267836 */ /* 0x000fe40000000000 */
[----:B-1----:R-:W-:Y:S01]  /*0eb0*/  FADD.FTZ R47, R46, R47 ;  /* 0x0000002f2e2f7221 */ /* 0x002fe20000010000 */
[----:B------:R-:W-:Y:S02]  /*0ec0*/  IADD3 R42, PT, PT, R42, 0x20, RZ ;  /* 0x000000202a2a7810 */ /* 0x000fe40007ffe0ff */
[----:B------:R-:W-:Y:S02]  /*0ed0*/  I2FP.F32.S32 R37, R36 ;  /* 0x0000002400257245 */ /* 0x000fe40000201400 */
[----:B------:R-:W-:-:S03]  /*0ee0*/  ISETP.GE.U32.AND P2, PT, R38, R35, PT ;  /* 0x000000232600720c */ /* 0x000fc60003f46070 */
[----:B------:R-:W-:-:S05]  /*0ef0*/  FMUL.FTZ R37, R37, R0 ;  /* 0x0000000025257220 */ /* 0x000fca0000410000 */
[----:B------:R-:W-:Y:S02]  /*0f00*/  FSEL R34, R37, RZ, P0 ;  /* 0x000000ff25227208 */ /* 0x000fe40000000000 */
[C---:B------:R-:W-:Y:S02]  /*0f10*/  @!P3 IADD3 R37, PT, PT, R44.reuse, -0x1, RZ ;  /* 0xffffffff2c25b810 */ /* 0x040fe40007ffe0ff */
[----:B------:R-:W-:Y:S01]  /*0f20*/  IADD3 R44, PT, PT, R44, 0x20, RZ ;  /* 0x000000202c2c7810 */ /* 0x000fe20007ffe0ff */
[----:B------:R-:W-:Y:S01]  /*0f30*/  FFMA.FTZ R36, R47, UR19, R34 ;  /* 0x000000132f247c23 */ /* 0x000fe20008010022 */
[C---:B------:R-:W-:Y:S02]  /*0f40*/  ISETP.GE.OR P4, PT, R37.reuse, UR18, P3 ;  /* 0x0000001225007c0c */ /* 0x040fe40009f86670 */
        /* <DEDUP_REMOVED lines=8> */
.L_x_26290:
[----:B------:R-:W-:Y:S05]  /*0fd0*/  BSYNC B0 ;  /* 0x0000000000007941 */ /* 0x000fea0003800000 */
.L_x_26289:
[----:B------:R-:W-:Y:S01]  /*0fe0*/  UIADD3 UR4, UPT, UPT, UR18, 0x7, URZ ;  /* 0x0000000712047890 */ /* 0x000fe2000fffe0ff */
[----:B------:R-:W1:Y:S01]  /*0ff0*/  S2R R29, SR_TID.X ;  /* 0x00000000001d7919 */ /* 0x000e620000002100 */
[----:B------:R-:W-:Y:S02]  /*1000*/  ULEA UR5, UR15, 0x40, 0x6 ;  /* 0x000000400f057891 */ /* 0x000fe4000f8e30ff */
[----:B------:R-:W-:Y:S01]  /*1010*/  IMAD.U32 R3, RZ, RZ, UR15 ;  /* 0x0000000fff037e24 */ /* 0x000fe2000f8e00ff */
[----:B------:R-:W-:-:S03]  /*1020*/  USHF.R.U32.HI UR4, URZ, 0x3, UR4 ;  /* 0x00000003ff047899 */ /* 0x000fc60008011604 */
[----:B------:R-:W-:-:S04]  /*1030*/  MOV R28, UR5 ;  /* 0x00000005001c7c02 */ /* 0x000fc80008000f00 */
[----:B------:R-:W-:Y:S01]  /*1040*/  VIMNMX.U32 R28, PT, PT, R28, UR4, PT ;  /* 0x000000041c1c7c48 */ /* 0x000fe2000bfe0000 */
[----:B------:R-:W-:-:S04]  /*1050*/  USHF.L.U32 UR4, UR15, 0x9, URZ ;  /* 0x000000090f047899 */ /* 0x000fc800080006ff */
[----:B-----5:R-:W-:-:S05]  /*1060*/  IMAD R0, R3, -0x40, R28 ;  /* 0xffffffc003007824 */ /* 0x020fca00078e021c */
[----:B------:R-:W-:Y:S01]  /*1070*/  LEA R0, R0, UR4, 0x3 ;  /* 0x0000000400007c11 */ /* 0x000fe2000f8e18ff */
[----:B------:R-:W-:-:S03]  /*1080*/  UMOV UR4, 0xffffffff ;  /* 0xffffffff00047882 */ /* 0x000fc60000000000 */
[----:B------:R-:W-:Y:S01]  /*1090*/  VIMNMX R3, PT, PT, R0, UR18, PT ;  /* 0x0000001200037c48 */ /* 0x000fe2000bfe0100 */
[----:B------:R-:W-:Y:S06]  /*10a0*/  BRA.DIV UR4, `(.L_x_26293) ;  /* 0x0000003604247947 */ /* 0x000fec000b800000 */
[----:B------:R-:W2:Y:S02]  /*10b0*/  SHFL.BFLY PT, R0, R39, 0x10, 0x1f ;  /* 0x0e001f0027007f89 */ /* 0x000ea400000e0000 */
[----:B--2---:R-:W-:-:S05]  /*10c0*/  FMNMX.FTZ R0, R0, R39, !PT ;  /* 0x0000002700007209 */ /* 0x004fca0007810000 */
[----:B------:R-:W2:Y:S02]  /*10d0*/  SHFL.BFLY PT, R5, R0, 0x8, 0x1f ;  /* 0x0d001f0000057f89 */ /* 0x000ea400000e0000 */
[----:B--2---:R-:W-:-:S05]  /*10e0*/  FMNMX.FTZ R5, R0, R5, !PT ;  /* 0x0000000500057209 */ /* 0x004fca0007810000 */
[----:B------:R2:W3:Y:S02]  /*10f0*/  SHFL.BFLY PT, R4, R5, 0x4, 0x1f ;  /* 0x0c801f0005047f89 */ /* 0x0004e400000e0000 */
.L_x_26341:
[----:B------:R-:W4:Y:S01]  /*1100*/  S2R R0, SR_CgaCtaId ;  /* 0x0000000000007919 */ /* 0x000f220000008800 */
[----:B------:R-:W-:Y:S01]  /*1110*/  MOV R2, 0x400 ;  /* 0x0000040000027802 */ /* 0x000fe20000000f00 */
[----:B------:R-:W-:Y:S05]  /*1120*/  WARPSYNC.ALL ;  /* 0x0000000000007948 */ /* 0x000fea0003800000 */
[----:B------:R-:W-:Y:S02]  /*1130*/  IADD3 R9, PT, PT, R2, 0x1e0, RZ ;  /* 0x000001e002097810 */ /* 0x000fe40007ffe0ff */
[----:B-1----:R-:W-:Y:S02]  /*1140*/  LOP3.LUT P0, R49, R29, 0x1f, RZ, 0xc0, !PT ;  /* 0x0000001f1d317812 */ /* 0x002fe4000780c0ff */
[----:B------:R-:W-:-:S02]  /*1150*/  SHF.R.U32.HI R7, RZ, 0x5, R29 ;  /* 0x00000005ff077819 */ /* 0x000fc4000001161d */
[----:B---3--:R-:W-:Y:S02]  /*1160*/  FMNMX.FTZ R4, R5, R4, !PT ;  /* 0x0000000405047209 */ /* 0x008fe40007810000 */
[----:B----4-:R-:W-:-:S05]  /*1170*/  LEA R6, R0, R9, 0x18 ;  /* 0x0000000900067211 */ /* 0x010fca00078ec0ff */
[----:B--2---:R-:W-:-:S05]  /*1180*/  IMAD R5, R7, 0x4, R6 ;  /* 0x0000000407057824 */ /* 0x004fca00078e0206 */
[----:B------:R-:W-:Y:S01]  /*1190*/  @!P0 STS [R5], R4 ;  /* 0x0000000405008388 */ /* 0x000fe20000000800 */
[----:B------:R-:W-:Y:S01]  /*11a0*/  BAR.SYNC.DEFER_BLOCKING 0x0 ;  /* 0x0000000000007b1d */ /* 0x000fe20000010000 */
[C---:B------:R-:W-:Y:S01]  /*11b0*/  ISETP.GT.U32.AND P2, PT, R49.reuse, 0x3, PT ;  /* 0x000000033100780c */ /* 0x040fe20003f44070 */
[----:B------:R-:W-:Y:S01]  /*11c0*/  IMAD.MOV.U32 R10, RZ, RZ, -0x800001 ;  /* 0xff7fffffff0a7424 */ /* 0x000fe200078e00ff */
[----:B------:R-:W-:Y:S01]  /*11d0*/  LEA R6, R49, R6, 0x2 ;  /* 0x0000000631067211 */ /* 0x000fe200078e10ff */
[----:B------:R-:W-:Y:S02]  /*11e0*/  USHF.L.U32 UR20, UR15, 0x9, URZ ;  /* 0x000000090f147899 */ /* 0x000fe400080006ff */
[----:B------:R-:W-:Y:S04]  /*11f0*/  BSSY.RECONVERGENT B0, `(.L_x_26294) ;  /* 0x00000ec000007945 */ /* 0x000fe80003800200 */
[----:B------:R-:W-:-:S04]  /*1200*/  IADD3 R8, PT, PT, R3, -UR20, RZ ;  /* 0x8000001403087c10 */ /* 0x000fc8000fffe0ff */
[----:B------:R-:W-:Y:S01]  /*1210*/  ISETP.GE.AND P1, PT, R29, R8, PT ;  /* 0x000000081d00720c */ /* 0x000fe20003f26270 */
        /* <DEDUP_REMOVED lines=26> */
.L_x_26298:
        /* <DEDUP_REMOVED lines=11> */
.L_x_26297:
[----:B------:R-:W-:Y:S05]  /*1470*/  BSYNC.RECONVERGENT B1 ;  /* 0x0000000000017941 */ /* 0x000fea0003800200 */
.L_x_26296:
        /* <DEDUP_REMOVED lines=12> */
.L_x_26301:
        /* <DEDUP_REMOVED lines=100> */
.L_x_26300:
[----:B------:R-:W-:Y:S05]  /*1b80*/  BSYNC.RECONVERGENT B1 ;  /* 0x0000000000017941 */ /* 0x000fea0003800200 */
.L_x_26299:
        /* <DEDUP_REMOVED lines=55> */
.L_x_26303:
[----:B------:R-:W-:Y:S05]  /*1f00*/  BSYNC.RECONVERGENT B1 ;  /* 0x0000000000017941 */ /* 0x000fea0003800200 */
.L_x_26302:
        /* <DEDUP_REMOVED lines=26> */
.L_x_26295:
[----:B------:R-:W-:Y:S05]  /*20b0*/  BSYNC.RECONVERGENT B0 ;  /* 0x0000000000007941 */ /* 0x000fea0003800200 */
.L_x_26294:
        /* <DEDUP_REMOVED lines=41> */
.L_x_26308:
[----:B------:R-:W2:Y:S01]  /*2350*/  LDS R6, [R5] ;  /* 0x0000000005067984 */ /* 0x000ea20000000800 */
[----:B------:R-:W-:-:S04]  /*2360*/  IADD3 R10, PT, PT, R10, 0x1, RZ ;  /* 0x000000010a0a7810 */ /* 0x000fc80007ffe0ff */
[----:B------:R-:W-:Y:S01]  /*2370*/  ISETP.NE.AND P0, PT, R10, RZ, PT ;  /* 0x000000ff0a00720c */ /* 0x000fe20003f05270 */
[----:B--2---:R-:W-:-:S05]  /*2380*/  FMUL.FTZ R6, R6, R3 ;  /* 0x0000000306067220 */ /* 0x004fca0000410000 */
[----:B------:R2:W-:Y:S02]  /*2390*/  STS [R5], R6 ;  /* 0x0000000605007388 */ /* 0x0005e40000000800 */
[----:B--2---:R-:W-:-:S05]  /*23a0*/  VIADD R5, R5, 0x200 ;  /* 0x0000020005057836 */ /* 0x004fca0000000000 */
[----:B------:R-:W-:Y:S05]  /*23b0*/  @P0 BRA `(.L_x_26308) ;  /* 0xfffffffc00e40947 */ /* 0x000fea000383ffff */
.L_x_26307:
[----:B------:R-:W-:Y:S05]  /*23c0*/  BSYNC.RECONVERGENT B1 ;  /* 0x0000000000017941 */ /* 0x000fea0003800200 */
.L_x_26306:
        /* <DEDUP_REMOVED lines=12> */
.L_x_26311:
        /* <DEDUP_REMOVED lines=52> */
.L_x_26310:
[----:B------:R-:W-:Y:S05]  /*27d0*/  BSYNC.RECONVERGENT B1 ;  /* 0x0000000000017941 */ /* 0x000fea0003800200 */
.L_x_26309:
        /* <DEDUP_REMOVED lines=31> */
.L_x_26313:
[----:B------:R-:W-:Y:S05]  /*29d0*/  BSYNC.RECONVERGENT B1 ;  /* 0x0000000000017941 */ /* 0x000fea0003800200 */
.L_x_26312:
        /* <DEDUP_REMOVED lines=14> */
.L_x_26305:
[----:B------:R-:W-:Y:S05]  /*2ac0*/  BSYNC.RECONVERGENT B0 ;  /* 0x0000000000007941 */ /* 0x000fea0003800200 */
.L_x_26304:
[----:B------:R-:W-:Y:S01]  /*2ad0*/  BAR.SYNC.DEFER_BLOCKING 0x0 ;  /* 0x0000000000007b1d */ /* 0x000fe20000010000 */
[----:B------:R-:W-:-:S05]  /*2ae0*/  ISETP.NE.AND P0, PT, R29, RZ, PT ;  /* 0x000000ff1d00720c */ /* 0x000fca0003f05270 */
[----:B------:R-:W4:Y:S01]  /*2af0*/  LDCU UR19, c[0x0][0x378] ;  /* 0x00006f00ff1377ac */ /* 0x000f220008000800 */
[----:B------:R-:W-:Y:S07]  /*2b00*/  BSSY.RECONVERGENT B0, `(.L_x_26314) ;  /* 0x0000013000007945 */ /* 0x000fee0003800200 */
        /* <DEDUP_REMOVED lines=11> */
[----:B---3--:R-:W-:Y:S01]  /*2bc0*/  MOV R10, UR6 ;  /* 0x00000006000a7c02 */ /* 0x008fe20008000f00 */
[----:B------:R-:W-:-:S02]  /*2bd0*/  UIADD3.X UR5, UPT, UPT, UR5, UR9, URZ, UP1, !UPT ;  /* 0x0000000905057290 */ /* 0x000fc40008ffe4ff */
[----:B------:R-:W-:Y:S02]  /*2be0*/  IMAD.U32 R12, RZ, RZ, UR4 ;  /* 0x00000004ff0c7e24 */ /* 0x000fe4000f8e00ff */
[----:B------:R-:W-:Y:S02]  /*2bf0*/  MOV R11, UR7 ;  /* 0x00000007000b7c02 */ /* 0x000fe40008000f00 */
[----:B------:R-:W-:-:S03]  /*2c00*/  IMAD.U32 R13, RZ, RZ, UR5 ;  /* 0x00000005ff0d7e24 */ /* 0x000fc6000f8e00ff */
[----:B-1----:R1:W-:Y:S04]  /*2c10*/  STG.E desc[UR12][R10.64], R4 ;  /* 0x000000040a007986 */ /* 0x0023e8000c10190c */
[----:B--2---:R1:W-:Y:S02]  /*2c20*/  STG.E desc[UR12][R12.64], R9 ;  /* 0x000000090c007986 */ /* 0x0043e4000c10190c */
.L_x_26315:
[----:B----4-:R-:W-:Y:S05]  /*2c30*/  BSYNC.RECONVERGENT B0 ;  /* 0x0000000000007941 */ /* 0x010fea0003800200 */
.L_x_26314:
[----:B------:R-:W-:Y:S01]  /*2c40*/  USHF.L.U32 UR4, UR15, 0x6, URZ ;  /* 0x000000060f047899 */ /* 0x000fe200080006ff */
[----:B------:R-:W-:Y:S01]  /*2c50*/  BSSY.RECONVERGENT B0, `(.L_x_26316) ;  /* 0x00000e1000007945 */ /* 0x000fe20003800200 */
[----:B------:R-:W4:Y:S01]  /*2c60*/  LDCU UR8, c[0x0][0x3dc] ;  /* 0x00007b80ff0877ac */ /* 0x000f220008000800 */
[----:B------:R-:W-:Y:S01]  /*2c70*/  HFMA2 R48, -RZ, RZ, 0, 0 ;  /* 0x00000000ff307431 */ /* 0x000fe200000001ff */
[----:B0-----:R-:W-:Y:S02]  /*2c80*/  CS2R R46, SRZ ;  /* 0x00000000002e7805 */ /* 0x001fe4000001ff00 */
[----:B------:R-:W-:Y:S02]  /*2c90*/  CS2R R44, SRZ ;  /* 0x00000000002c7805 */ /* 0x000fe4000001ff00 */
[----:B-12---:R-:W-:Y:S02]  /*2ca0*/  LOP3.LUT R9, R7, UR4, RZ, 0xfc, !PT ;  /* 0x0000000407097c12 */ /* 0x006fe4000f8efcff */
[----:B------:R-:W-:Y:S01]  /*2cb0*/  CS2R R42, SRZ ;  /* 0x00000000002a7805 */ /* 0x000fe2000001ff00 */
[----:B------:R-:W-:Y:S01]  /*2cc0*/  IMAD.MOV.U32 R41, RZ, RZ, RZ ;  /* 0x000000ffff297224 */ /* 0x000fe200078e00ff */
[----:B------:R-:W-:-:S13]  /*2cd0*/  ISETP.GE.U32.AND P0, PT, R9, R28, PT ;  /* 0x0000001c0900720c */ /* 0x000fda0003f06070 */
[----:B----4-:R-:W-:Y:S05]  /*2ce0*/  @P0 BRA `(.L_x_26317) ;  /* 0x0000000c005c0947 */ /* 0x010fea0003800000 */
[----:B------:R-:W0:Y:S01]  /*2cf0*/  LDCU UR4, c[0x0][0x3c8] ;  /* 0x00007900ff0477ac */ /* 0x000e220008000800 */
[----:B---3--:R-:W-:Y:S01]  /*2d00*/  IADD3 R5, PT, PT, R2, 0x200, RZ ;  /* 0x0000020002057810 */ /* 0x008fe20007ffe0ff */
[----:B------:R-:W-:Y:S01]  /*2d10*/  IMAD.WIDE.U32 R2, R9, 0x4, RZ ;  /* 0x0000000409027825 */ /* 0x000fe200078e00ff */
[C---:B------:R-:W-:Y:S01]  /*2d20*/  SHF.L.U32 R4, R29.reuse, 0x4, RZ ;  /* 0x000000041d047819 */ /* 0x040fe200000006ff */
[----:B------:R-:W1:Y:S01]  /*2d30*/  LDCU UR5, c[0x0][0x3e0] ;  /* 0x00007c00ff0577ac */ /* 0x000e620008000800 */
[----:B------:R-:W-:Y:S01]  /*2d40*/  LEA R11, R0, R5, 0x18 ;  /* 0x00000005000b7211 */ /* 0x000fe200078ec0ff */
[----:B------:R-:W-:Y:S01]  /*2d50*/  IMAD.SHL.U32 R40, R29, 0x4, RZ ;  /* 0x000000041d287824 */ /* 0x000fe200078e00ff */
[----:B------:R-:W-:Y:S01]  /*2d60*/  LOP3.LUT R0, R4, 0x10, RZ, 0xe2, !PT ;  /* 0x0000001004007812 */ /* 0x000fe200078ee2ff */
[----:B------:R-:W2:Y:S01]  /*2d70*/  LDCU.64 UR6, c[0x0][0x3b8] ;  /* 0x00007700ff0677ac */ /* 0x000ea20008000a00 */
[----:B------:R-:W-:Y:S01]  /*2d80*/  LEA R4, R7, UR20, 0x3 ;  /* 0x0000001407047c11 */ /* 0x000fe2000f8e18ff */
[----:B------:R-:W-:Y:S01]  /*2d90*/  IMAD.MOV.U32 R48, RZ, RZ, RZ ;  /* 0x000000ffff307224 */ /* 0x000fe200078e00ff */
[----:B------:R-:W-:-:S02]  /*2da0*/  LOP3.LUT R5, R40, 0x4, RZ, 0xc0, !PT ;  /* 0x0000000428057812 */ /* 0x000fc400078ec0ff */
[----:B------:R-:W-:Y:S02]  /*2db0*/  CS2R R46, SRZ ;  /* 0x00000000002e7805 */ /* 0x000fe4000001ff00 */
[----:B------:R-:W-:Y:S02]  /*2dc0*/  LEA R0, R7, R0, 0x5 ;  /* 0x0000000007007211 */ /* 0x000fe400078e28ff */
[----:B------:R-:W-:Y:S02]  /*2dd0*/  CS2R R44, SRZ ;  /* 0x00000000002c7805 */ /* 0x000fe4000001ff00 */
[----:B------:R-:W-:Y:S02]  /*2de0*/  LOP3.LUT R40, R40, 0x7c, RZ, 0xc0, !PT ;  /* 0x0000007c28287812 */ /* 0x000fe400078ec0ff */
[----:B------:R-:W-:Y:S02]  /*2df0*/  CS2R R42, SRZ ;  /* 0x00000000002a7805 */ /* 0x000fe4000001ff00 */
[----:B------:R-:W-:Y:S01]  /*2e00*/  IADD3 R5, PT, PT, R4, 0x1, R5 ;  /* 0x0000000104057810 */ /* 0x000fe20007ffe005 */
[----:B0-----:R-:W-:Y:S01]  /*2e10*/  UIMAD UR4, UR14, UR4, URZ ;  /* 0x000000040e0472a4 */ /* 0x001fe2000f8e02ff */
[----:B------:R-:W-:Y:S01]  /*2e20*/  IMAD.IADD R4, R11, 0x1, R0 ;  /* 0x000000010b047824 */ /* 0x000fe200078e0200 */
[----:B------:R-:W-:Y:S01]  /*2e30*/  MOV R41, RZ ;  /* 0x000000ff00297202 */ /* 0x000fe20000000f00 */
[----:B-1----:R-:W-:Y:S01]  /*2e40*/  IMAD R50, R50, UR5, RZ ;  /* 0x0000000532327c24 */ /* 0x002fe2000f8e02ff */
[----:B------:R-:W-:-:S02]  /*2e50*/  LOP3.LUT R39, R40, 0x80, RZ, 0xfc, !PT ;  /* 0x0000008028277812 */ /* 0x000fc400078efcff */
[----:B------:R-:W-:Y:S01]  /*2e60*/  IMAD.U32 R13, RZ, RZ, UR4 ;  /* 0x00000004ff0d7e24 */ /* 0x000fe2000f8e00ff */
[----:B------:R-:W-:Y:S01]  /*2e70*/  UIADD3 UR4, UPT, UPT, UR18, 0x7, URZ ;  /* 0x0000000712047890 */ /* 0x000fe2000fffe0ff */
[C---:B------:R-:W-:Y:S02]  /*2e80*/  LOP3.LUT R38, R40.reuse, 0x100, RZ, 0xfc, !PT ;  /* 0x0000010028267812 */ /* 0x040fe400078efcff */
[----:B------:R-:W-:Y:S01]  /*2e90*/  IMAD.WIDE R2, R13, 0x4, R2 ;  /* 0x000000040d027825 */ /* 0x000fe200078e0202 */
[----:B------:R-:W-:Y:S01]  /*2ea0*/  USHF.R.U32.HI UR4, URZ, 0x3, UR4 ;  /* 0x00000003ff047899 */ /* 0x000fe20008011604 */
[----:B------:R-:W-:Y:S02]  /*2eb0*/  SHF.R.S32.HI R51, RZ, 0x1f, R50 ;  /* 0x0000001fff337819 */ /* 0x000fe40000011432 */
[----:B------:R-:W-:Y:S02]  /*2ec0*/  LOP3.LUT R32, R40, 0x180, RZ, 0xfc, !PT ;  /* 0x0000018028207812 */ /* 0x000fe400078efcff */
[----:B--2---:R-:W-:Y:S01]  /*2ed0*/  IADD3 R6, P0, PT, R2, UR6, RZ ;  /* 0x0000000602067c10 */ /* 0x004fe2000ff1e0ff */
[C---:B------:R-:W-:Y:S01]  /*2ee0*/  VIADD R0, R9.reuse, -UR4 ;  /* 0x8000000409007c36 */ /* 0x040fe20008000000 */
[----:B------:R-:W-:-:S02]  /*2ef0*/  IADD3 R2, PT, PT, R9, 0x1, RZ ;  /* 0x0000000109027810 */ /* 0x000fc40007ffe0ff */
[----:B------:R-:W-:Y:S02]  /*2f00*/  IADD3.X R3, PT, PT, R3, UR7, RZ, P0, !PT ;  /* 0x0000000703037c10 */ /* 0x000fe400087fe4ff */
[C---:B------:R-:W-:Y:S02]  /*2f10*/  LOP3.LUT R33, R40.reuse, 0x200, RZ, 0xfc, !PT ;  /* 0x0000020028217812 */ /* 0x040fe400078efcff */
[C---:B------:R-:W-:Y:S02]  /*2f20*/  LOP3.LUT R34, R40.reuse, 0x280, RZ, 0xfc, !PT ;  /* 0x0000028028227812 */ /* 0x040fe400078efcff */
[C---:B------:R-:W-:Y:S02]  /*2f30*/  LOP3.LUT R35, R40.reuse, 0x300, RZ, 0xfc, !PT ;  /* 0x0000030028237812 */ /* 0x040fe400078efcff */
[----:B------:R-:W-:-:S07]  /*2f40*/  LOP3.LUT R36, R40, 0x380, RZ, 0xfc, !PT ;  /* 0x0000038028247812 */ /* 0x000fce00078efcff */
.L_x_26320:
[----:B------:R-:W-:Y:S01]  /*2f50*/  MOV R10, R6 ;  /* 0x00000006000a7202 */ /* 0x000fe20000000f00 */
[----:B------:R-:W-:Y:S01]  /*2f60*/  IMAD.MOV.U32 R11, RZ, RZ, R3 ;  /* 0x000000ffff0b7224 */ /* 0x000fe200078e0003 */
[----:B------:R-:W0:Y:S01]  /*2f70*/  LDC.64 R30, c[0x0][0x3a8] ;  /* 0x0000ea00ff1e7b82 */ /* 0x000e220000000a00 */
[----:B------:R-:W1:Y:S04]  /*2f80*/  LDS.128 R20, [R4] ;  /* 0x0000000004147984 */ /* 0x000e680000000c00 */
[----:B------:R-:W2:Y:S02]  /*2f90*/  LDG.E.CONSTANT R53, desc[UR12][R10.64] ;  /* 0x0000000c0a357981 */ /* 0x000ea4000c1e9900 */
[----:B--2---:R-:W-:-:S03]  /*2fa0*/  IMAD.WIDE R52, R53, UR8, R50 ;  /* 0x0000000835347c25 */ /* 0x004fc6000f8e0232 */
[----:B------:R-:W-:-:S04]  /*2fb0*/  IADD3 R8, P0, PT, R40, R52, RZ ;  /* 0x0000003428087210 */ /* 0x000fc80007f1e0ff */
[----:B------:R-:W-:Y:S02]  /*2fc0*/  IADD3.X R9, PT, PT, RZ, R53, RZ, P0, !PT ;  /* 0x00000035ff097210 */ /* 0x000fe400007fe4ff */
[----:B0-----:R-:W-:-:S04]  /*2fd0*/  LEA R16, P0, R8, R30, 0x2 ;  /* 0x0000001e08107211 */ /* 0x001fc800078010ff */
[----:B------:R-:W-:-:S06]  /*2fe0*/  LEA.HI.X R17, R8, R31, R9, 0x2, P0 ;  /* 0x0000001f08117211 */ /* 0x000fcc00000f1409 */
[----:B------:R-:W2:Y:S01]  /*2ff0*/  LDG.E.128.CONSTANT R16, desc[UR12][R16.64] ;  /* 0x0000000c10107981 */ /* 0x000ea2000c1e9d00 */
[----:B------:R-:W-:-:S05]  /*3000*/  IADD3 R9, P0, PT, R39, R52, RZ ;  /* 0x0000003427097210 */ /* 0x000fca0007f1e0ff */
[----:B------:R-:W-:Y:S01]  /*3010*/  IMAD.X R12, RZ, RZ, R53, P0 ;  /* 0x000000ffff0c7224 */ /* 0x000fe200000e0635 */
[----:B------:R-:W-:-:S04]  /*3020*/  LEA R8, P0, R9, R30, 0x2 ;  /* 0x0000001e09087211 */ /* 0x000fc800078010ff */
[----:B------:R-:W-:Y:S02]  /*3030*/  LEA.HI.X R9, R9, R31, R12, 0x2, P0 ;  /* 0x0000001f09097211 */ /* 0x000fe400000f140c */
[----:B------:R-:W-:-:S04]  /*3040*/  IADD3 R13, P0, PT, R38, R52, RZ ;  /* 0x00000034260d7210 */ /* 0x000fc80007f1e0ff */
[----:B------:R-:W3:Y:S01]  /*3050*/  LDG.E.128.CONSTANT R8, desc[UR12][R8.64] ;  /* 0x0000000c08087981 */ /* 0x000ee2000c1e9d00 */
[----:B------:R-:W-:Y:S02]  /*3060*/  IADD3.X R14, PT, PT, RZ, R53, RZ, P0, !PT ;  /* 0x00000035ff0e7210 */ /* 0x000fe400007fe4ff */
[----:B------:R-:W-:-:S04]  /*3070*/  LEA R12, P0, R13, R30, 0x2 ;  /* 0x0000001e0d0c7211 */ /* 0x000fc800078010ff */
[----:B------:R-:W-:-:S06]  /*3080*/  LEA.HI.X R13, R13, R31, R14, 0x2, P0 ;  /* 0x0000001f0d0d7211 */ /* 0x000fcc00000f140e */
[----:B------:R-:W4:Y:S01]  /*3090*/  LDG.E.128.CONSTANT R12, desc[UR12][R12.64] ;  /* 0x0000000c0c0c7981 */ /* 0x000f22000c1e9d00 */
[----:B------:R-:W-:Y:S01]  /*30a0*/  ISETP.NE.AND P0, PT, R0, -0x1, PT ;  /* 0xffffffff0000780c */ /* 0x000fe20003f05270 */
[----:B------:R-:W-:-:S12]  /*30b0*/  VIADD R37, R5, 0xffffffff ;  /* 0xffffffff05257836 */ /* 0x000fd80000000000 */
[----:B------:R-:W-:Y:S02]  /*30c0*/  @!P0 ISETP.GE.AND P2, PT, R5, UR18, PT ;  /* 0x0000001205008c0c */ /* 0x000fe4000bf46270 */
[----:B------:R-:W-:Y:S02]  /*30d0*/  @!P0 ISETP.GE.AND P1, PT, R37, UR18, PT ;  /* 0x0000001225008c0c */ /* 0x000fe4000bf26270 */
[C---:B------:R-:W-:Y:S02]  /*30e0*/  @!P0 ISETP.GE.AND P3, PT, R5.reuse, UR18, PT ;  /* 0x0000001205008c0c */ /* 0x040fe4000bf66270 */
[----:B------:R-:W-:Y:S02]  /*30f0*/  @!P0 ISETP.GE.AND P4, PT, R5, UR18, PT ;  /* 0x0000001205008c0c */ /* 0x000fe4000bf86270 */
[----:B--2---:R-:W-:Y:S02]  /*3100*/  @!P0 FSEL R17, R17, RZ, !P2 ;  /* 0x000000ff11118208 */ /* 0x004fe40005000000 */
[----:B------:R-:W-:-:S02]  /*3110*/  @!P0 FSEL R16, R16, RZ, !P1 ;  /* 0x000000ff10108208 */ /* 0x000fc40004800000 */
[----:B------:R-:W-:Y:S01]  /*3120*/  @!P0 ISETP.GE.AND P2, PT, R37, UR18, PT ;  /* 0x0000001225008c0c */ /* 0x000fe2000bf46270 */
[----:B-1----:R-:W-:Y:S01]  /*3130*/  FMUL.FTZ R25, R21, R17 ;  /* 0x0000001115197220 */ /* 0x002fe20000410000 */
[----:B------:R-:W-:-:S03]  /*3140*/  @!P0 IADD3 R17, PT, PT, R5, 0x1, RZ ;  /* 0x0000000105118810 */ /* 0x000fc60007ffe0ff */
[----:B------:R-:W-:Y:S01]  /*3150*/  FFMA.FTZ R25, R20, R16, R25 ;  /* 0x0000001014197223 */ /* 0x000fe20000010019 */
[----:B------:R-:W-:Y:S01]  /*3160*/  @!P0 ISETP.GE.AND P1, PT, R17, UR18, PT ;  /* 0x0000001211008c0c */ /* 0x000fe2000bf26270 */
[----:B------:R-:W-:-:S03]  /*3170*/  @!P0 VIADD R16, R5, 0x2 ;  /* 0x0000000205108836 */ /* 0x000fc60000000000 */
[----:B------:R-:W-:Y:S02]  /*3180*/  @!P0 FSEL R18, R18, RZ, !P1 ;  /* 0x000000ff12128208 */ /* 0x000fe40004800000 */
[----:B------:R-:W-:Y:S02]  /*3190*/  @!P0 ISETP.GE.AND P1, PT, R16, UR18, PT ;  /* 0x0000001210008c0c */ /* 0x000fe4000bf26270 */
[----:B------:R-:W-:Y:S01]  /*31a0*/  @!P0 IADD3 R16, PT, PT, R5, 0x1, RZ ;  /* 0x0000000105108810 */ /* 0x000fe20007ffe0ff */
[----:B------:R-:W-:Y:S01]  /*31b0*/  FFMA.FTZ R18, R22, R18, R25 ;  /* 0x0000001216127223 */ /* 0x000fe20000010019 */
[----:B------:R-:W-:Y:S02]  /*31c0*/  @!P0 FSEL R19, R19, RZ, !P1 ;  /* 0x000000ff13138208 */ /* 0x000fe40004800000 */
[----:B------:R-:W-:Y:S01]  /*31d0*/  @!P0 ISETP.GE.AND P1, PT, R16, UR18, PT ;  /* 0x0000001210008c0c */ /* 0x000fe2000bf26270 */
[----:B------:R-:W-:Y:S01]  /*31e0*/  @!P0 VIADD R16, R5, 0x2 ;  /* 0x0000000205108836 */ /* 0x000fe20000000000 */
[----:B---3--:R-:W-:Y:S01]  /*31f0*/  @!P0 FSEL R9, R9, RZ, !P3 ;  /* 0x000000ff09098208 */ /* 0x008fe20005800000 */
[----:B------:R-:W-:Y:S01]  /*3200*/  FFMA.FTZ R19, R23, R19, R18 ;  /* 0x0000001317137223 */ /* 0x000fe20000010012 */
[----:B------:R-:W-:-:S02]  /*3210*/  @!P0 FSEL R8, R8, RZ, !P2 ;  /* 0x000000ff08088208 */ /* 0x000fc40005000000 */
[----:B------:R-:W-:Y:S01]  /*3220*/  @!P0 ISETP.GE.AND P2, PT, R16, UR18, PT ;  /* 0x0000001210008c0c */ /* 0x000fe2000bf46270 */
[----:B------:R-:W-:Y:S01]  /*3230*/  FMUL.FTZ R9, R21, R9 ;  /* 0x0000000915097220 */ /* 0x000fe20000410000 */
[----:B------:R-:W-:Y:S01]  /*3240*/  IADD3 R16, P5, PT, R32, R52, RZ ;  /* 0x0000003420107210 */ /* 0x000fe20007fbe0ff */
[----:B------:R-:W-:Y:S01]  /*3250*/  FADD.FTZ R48, R19, R48 ;  /* 0x0000003013307221 */ /* 0x000fe20000010000 */
[----:B----4-:R-:W-:Y:S01]  /*3260*/  @!P0 FSEL R13, R13, RZ, !P4 ;  /* 0x000000ff0d0d8208 */ /* 0x010fe20006000000 */
[----:B------:R-:W-:Y:S01]  /*3270*/  FFMA.FTZ R9, R20, R8, R9 ;  /* 0x0000000814097223 */ /* 0x000fe20000010009 */
[----:B------:R-:W-:Y:S02]  /*3280*/  IADD3.X R8, PT, PT, RZ, R53, RZ, P5, !PT ;  /* 0x00000035ff087210 */ /* 0x000fe40002ffe4ff */
[----:B------:R-:W-:Y:S01]  /*3290*/  LEA R24, P5, R16, R30, 0x2 ;  /* 0x0000001e10187211 */ /* 0x000fe200078a10ff */
[----:B------:R-:W-:Y:S01]  /*32a0*/  FMUL.FTZ R13, R21, R13 ;  /* 0x0000000d150d7220 */ /* 0x000fe20000410000 */
[----:B------:R-:W-:-:S02]  /*32b0*/  @!P0 ISETP.GE.AND P4, PT, R37, UR18, PT ;  /* 0x0000001225008c0c */ /* 0x000fc4000bf86270 */
[----:B------:R-:W-:Y:S01]  /*32c0*/  LEA.HI.X R25, R16, R31, R8, 0x2, P5 ;  /* 0x0000001f10197211 */ /* 0x000fe200028f1408 */
[----:B------:R-:W-:Y:S01]  /*32d0*/  @!P0 VIADD R8, R5, 0x2 ;  /* 0x0000000205088836 */ /* 0x000fe20000000000 */
[----:B------:R-:W-:Y:S02]  /*32e0*/  @!P0 ISETP.GE.AND P3, PT, R17, UR18, PT ;  /* 0x0000001211008c0c */ /* 0x000fe4000bf66270 */
[----:B------:R-:W-:Y:S02]  /*32f0*/  @!P0 FSEL R10, R10, RZ, !P1 ;  /* 0x000000ff0a0a8208 */ /* 0x000fe40004800000 */
[----:B------:R-:W-:Y:S01]  /*3300*/  @!P0 FSEL R12, R12, RZ, !P4 ;  /* 0x000000ff0c0c8208 */ /* 0x000fe20006000000 */
[----:B------:R-:W2:Y:S01]  /*3310*/  LDG.E.128.CONSTANT R24, desc[UR12][R24.64] ;  /* 0x0000000c18187981 */ /* 0x000ea2000c1e9d00 */
[----:B------:R-:W-:Y:S01]  /*3320*/  @!P0 ISETP.GE.AND P4, PT, R8, UR18, PT ;  /* 0x0000001208008c0c */ /* 0x000fe2000bf86270 */
[----:B------:R-:W-:Y:S01]  /*3330*/  FFMA.FTZ R10, R22, R10, R9 ;  /* 0x0000000a160a7223 */ /* 0x000fe20000010009 */
[----:B------:R-:W-:Y:S01]  /*3340*/  @!P0 FSEL R14, R14, RZ, !P3 ;  /* 0x000000ff0e0e8208 */ /* 0x000fe20005800000 */
[----:B------:R-:W-:Y:S01]  /*3350*/  FFMA.FTZ R13, R20, R12, R13 ;  /* 0x0000000c140d7223 */ /* 0x000fe2000001000d */
[----:B------:R-:W-:-:S02]  /*3360*/  @!P0 FSEL R11, R11, RZ, !P2 ;  /* 0x000000ff0b0b8208 */ /* 0x000fc40005000000 */
[----:B------:R-:W-:Y:S02]  /*3370*/  @!P0 IADD3 R8, PT, PT, R5, 0x1, RZ ;  /* 0x0000000105088810 */ /* 0x000fe40007ffe0ff */
[----:B------:R-:W-:Y:S01]  /*3380*/  IADD3 R9, P2, PT, R33, R52, RZ ;  /* 0x0000003421097210 */ /* 0x000fe20007f5e0ff */
[----:B------:R-:W-:Y:S01]  /*3390*/  FFMA.FTZ R14, R22, R14, R13 ;  /* 0x0000000e160e7223 */ /* 0x000fe2000001000d */
[----:B------:R-:W-:Y:S01]  /*33a0*/  @!P0 FSEL R15, R15, RZ, !P4 ;  /* 0x000000ff0f0f8208 */ /* 0x000fe20006000000 */
[----:B------:R-:W-:Y:S01]  /*33b0*/  FFMA.FTZ R10, R23, R11, R10 ;  /* 0x0000000b170a7223 */ /* 0x000fe2000001000a */
[----:B------:R-:W-:Y:S01]  /*33c0*/  @!P0 ISETP.GE.AND P1, PT, R8, UR18, PT ;  /* 0x0000001208008c0c */ /* 0x000fe2000bf26270 */
[----:B------:R-:W-:Y:S01]  /*33d0*/  @!P0 VIADD R11, R5, 0x2 ;  /* 0x00000002050b8836 */ /* 0x000fe20000000000 */
[----:B------:R-:W-:Y:S02]  /*33e0*/  IADD3.X R12, PT, PT, RZ, R53, RZ, P2, !PT ;  /* 0x00000035ff0c7210 */ /* 0x000fe400017fe4ff */
[----:B------:R-:W-:-:S02]  /*33f0*/  LEA R8, P3, R9, R30, 0x2 ;  /* 0x0000001e09087211 */ /* 0x000fc400078610ff */
[----:B------:R-:W-:Y:S01]  /*3400*/  IADD3 R13, P4, PT, R34, R52, RZ ;  /* 0x00000034220d7210 */ /* 0x000fe20007f9e0ff */
[----:B------:R-:W-:Y:S01]  /*3410*/  FFMA.FTZ R15, R23, R15, R14 ;  /* 0x0000000f170f7223 */ /* 0x000fe2000001000e */
[----:B------:R-:W-:Y:S02]  /*3420*/  LEA.HI.X R9, R9, R31, R12, 0x2, P3 ;  /* 0x0000001f09097211 */ /* 0x000fe400018f140c */
[----:B------:R-:W-:Y:S02]  /*3430*/  IADD3.X R14, PT, PT, RZ, R53, RZ, P4, !PT ;  /* 0x00000035ff0e7210 */ /* 0x000fe400027fe4ff */
[----:B------:R-:W-:Y:S01]  /*3440*/  @!P0 ISETP.GE.AND P2, PT, R11, UR18, PT ;  /* 0x000000120b008c0c */ /* 0x000fe2000bf46270 */
[----:B------:R-:W-:Y:S01]  /*3450*/  @!P0 VIADD R11, R5, 0x1 ;  /* 0x00000001050b8836 */ /* 0x000fe20000000000 */
[----:B------:R-:W-:Y:S01]  /*3460*/  LEA R12, P4, R13, R30, 0x2 ;  /* 0x0000001e0d0c7211 */ /* 0x000fe200078810ff */
[----:B------:R-:W-:-:S03]  /*3470*/  FADD.FTZ R47, R10, R47 ;  /* 0x0000002f0a2f7221 */ /* 0x000fc60000010000 */
[----:B------:R-:W-:Y:S02]  /*3480*/  LEA.HI.X R13, R13, R31, R14, 0x2, P4 ;  /* 0x0000001f0d0d7211 */ /* 0x000fe400020f140e */
[----:B------:R-:W-:Y:S02]  /*3490*/  IADD3 R14, P4, PT, R35, R52, RZ ;  /* 0x00000034230e7210 */ /* 0x000fe40007f9e0ff */
[----:B------:R-:W-:Y:S02]  /*34a0*/  @!P0 ISETP.GE.AND P3, PT, R11, UR18, PT ;  /* 0x000000120b008c0c */ /* 0x000fe4000bf66270 */
[----:B------:R-:W3:Y:S01]  /*34b0*/  LDG.E.128.CONSTANT R8, desc[UR12][R8.64] ;  /* 0x0000000c08087981 */ /* 0x000ee2000c1e9d00 */
[----:B------:R-:W-:Y:S01]  /*34c0*/  FADD.FTZ R46, R15, R46 ;  /* 0x0000002e0f2e7221 */ /* 0x000fe20000010000 */
[----:B------:R-:W-:Y:S01]  /*34d0*/  IMAD.X R15, RZ, RZ, R53, P4 ;  /* 0x000000ffff0f7224 */ /* 0x000fe200020e0635 */
[----:B------:R-:W-:-:S04]  /*34e0*/  LEA R16, P4, R14, R30, 0x2 ;  /* 0x0000001e0e107211 */ /* 0x000fc800078810ff */
[----:B------:R-:W-:Y:S02]  /*34f0*/  LEA.HI.X R17, R14, R31, R15, 0x2, P4 ;  /* 0x0000001f0e117211 */ /* 0x000fe400020f140f */
[----:B------:R-:W4:Y:S04]  /*3500*/  LDG.E.128.CONSTANT R12, desc[UR12][R12.64] ;  /* 0x0000000c0c0c7981 */ /* 0x000f28000c1e9d00 */
[----:B------:R-:W5:Y:S01]  /*3510*/  LDG.E.128.CONSTANT R16, desc[UR12][R16.64] ;  /* 0x0000000c10107981 */ /* 0x000f62000c1e9d00 */
[----:B------:R-:W-:Y:S02]  /*3520*/  @!P0 ISETP.GE.AND P4, PT, R37, UR18, PT ;  /* 0x0000001225008c0c */ /* 0x000fe4000bf86270 */
[----:B------:R-:W-:Y:S01]  /*3530*/  @!P0 ISETP.GE.AND P5, PT, R5, UR18, PT ;  /* 0x0000001205008c0c */ /* 0x000fe2000bfa6270 */
[----:B------:R-:W-:Y:S01]  /*3540*/  BSSY.RECONVERGENT B1, `(.L_x_26318) ;  /* 0x0000043000017945 */ /* 0x000fe20003800200 */
[----:B--2---:R-:W-:-:S02]  /*3550*/  @!P0 FSEL R24, R24, RZ, !P4 ;  /* 0x000000ff18188208 */ /* 0x004fc40006000000 */
[----:B------:R-:W-:Y:S02]  /*3560*/  @!P0 ISETP.GE.AND P4, PT, R5, UR18, PT ;  /* 0x0000001205008c0c */ /* 0x000fe4000bf86270 */
[----:B------:R-:W-:Y:S02]  /*3570*/  @!P0 FSEL R26, R26, RZ, !P1 ;  /* 0x000000ff1a1a8208 */ /* 0x000fe40004800000 */
        /* <DEDUP_REMOVED lines=8> */
[----:B----4-:R-:W-:Y:S02]  /*3600*/  @!P0 FSEL R13, R13, RZ, !P2 ;  /* 0x000000ff0d0d8208 */ /* 0x010fe40005000000 */
[----:B------:R-:W-:Y:S01]  /*3610*/  @!P0 ISETP.GE.AND P1, PT, R37, UR18, PT ;  /* 0x0000001225008c0c */ /* 0x000fe2000bf26270 */
[----:B------:R-:W-:Y:S02]  /*3620*/  FFMA.FTZ R10, R22, R10, R9 ;  /* 0x0000000a160a7223 */ /* 0x000fe40000010009 */
[----:B------:R-:W-:Y:S01]  /*3630*/  FMUL.FTZ R9, R21, R13 ;  /* 0x0000000d15097220 */ /* 0x000fe20000410000 */
[----:B------:R-:W-:Y:S02]  /*3640*/  IADD3 R13, PT, PT, R2, 0x3, RZ ;  /* 0x00000003020d7810 */ /* 0x000fe40007ffe0ff */
[----:B------:R-:W-:Y:S02]  /*3650*/  @!P0 FSEL R12, R12, RZ, !P1 ;  /* 0x000000ff0c0c8208 */ /* 0x000fe40004800000 */
[----:B------:R-:W-:-:S02]  /*3660*/  @!P0 ISETP.GE.AND P4, PT, R5, UR18, PT ;  /* 0x0000001205008c0c */ /* 0x000fc4000bf86270 */
[----:B------:R-:W-:Y:S02]  /*3670*/  ISETP.GE.U32.AND P1, PT, R13, R28, PT ;  /* 0x0000001c0d00720c */ /* 0x000fe40003f26070 */
[----:B------:R-:W-:Y:S02]  /*3680*/  @!P0 IADD3 R13, PT, PT, R5, 0x1, RZ ;  /* 0x00000001050d8810 */ /* 0x000fe40007ffe0ff */
[----:B-----5:R-:W-:Y:S02]  /*3690*/  @!P0 FSEL R17, R17, RZ, !P4 ;  /* 0x000000ff11118208 */ /* 0x020fe40006000000 */
[----:B------:R-:W-:Y:S02]  /*36a0*/  @!P0 ISETP.GE.AND P4, PT, R13, UR18, PT ;  /* 0x000000120d008c0c */ /* 0x000fe4000bf86270 */
[----:B------:R-:W-:Y:S02]  /*36b0*/  @!P0 FSEL R25, R25, RZ, !P5 ;  /* 0x000000ff19198208 */ /* 0x000fe40006800000 */
[----:B------:R-:W-:-:S02]  /*36c0*/  @!P0 FSEL R14, R14, RZ, !P4 ;  /* 0x000000ff0e0e8208 */ /* 0x000fc40006000000 */
[----:B------:R-:W-:Y:S01]  /*36d0*/  ISETP.GT.U32.AND P4, PT, R49, 0xf, PT ;  /* 0x0000000f3100780c */ /* 0x000fe20003f84070 */
[----:B------:R-:W-:Y:S01]  /*36e0*/  FMUL.FTZ R25, R21, R25 ;  /* 0x0000001915197220 */ /* 0x000fe20000410000 */
[----:B------:R-:W-:Y:S01]  /*36f0*/  @!P0 ISETP.GE.AND P3, PT, R37, UR18, PT ;  /* 0x0000001225008c0c */ /* 0x000fe2000bf66270 */
[C---:B------:R-:W-:Y:S01]  /*3700*/  FFMA.FTZ R9, R20.reuse, R12, R9 ;  /* 0x0000000c14097223 */ /* 0x040fe20000010009 */
[----:B------:R-:W-:Y:S01]  /*3710*/  @!P0 VIADD R12, R5, 0x2 ;  /* 0x00000002050c8836 */ /* 0x000fe20000000000 */
[----:B------:R-:W-:Y:S01]  /*3720*/  @!P0 ISETP.GE.AND P5, PT, R13, UR18, PT ;  /* 0x000000120d008c0c */ /* 0x000fe2000bfa6270 */
[----:B------:R-:W-:Y:S01]  /*3730*/  FFMA.FTZ R25, R20, R24, R25 ;  /* 0x0000001814197223 */ /* 0x000fe20000010019 */
[----:B------:R-:W-:Y:S01]  /*3740*/  @!P0 FSEL R16, R16, RZ, !P3 ;  /* 0x000000ff10108208 */ /* 0x000fe20005800000 */
[----:B------:R-:W-:Y:S01]  /*3750*/  FMUL.FTZ R17, R21, R17 ;  /* 0x0000001115117220 */ /* 0x000fe20000410000 */
[----:B------:R-:W-:Y:S01]  /*3760*/  @!P0 FSEL R18, R18, RZ, !P5 ;  /* 0x000000ff12128208 */ /* 0x000fe20006800000 */
[----:B------:R-:W-:Y:S01]  /*3770*/  FFMA.FTZ R26, R22, R26, R25 ;  /* 0x0000001a161a7223 */ /* 0x000fe20000010019 */
[----:B------:R-:W-:Y:S01]  /*3780*/  @!P0 ISETP.GE.AND P2, PT, R12, UR18, PT ;  /* 0x000000120c008c0c */ /* 0x000fe2000bf46270 */
[----:B------:R-:W-:Y:S01]  /*3790*/  FFMA.FTZ R17, R20, R16, R17 ;  /* 0x0000001014117223 */ /* 0x000fe20000010011 */
[----:B------:R-:W-:-:S02]  /*37a0*/  @!P0 ISETP.GE.AND P3, PT, R12, UR18, PT ;  /* 0x000000120c008c0c */ /* 0x000fc4000bf66270 */
[----:B------:R-:W-:Y:S01]  /*37b0*/  @!P0 ISETP.GE.AND P5, PT, R12, UR18, PT ;  /* 0x000000120c008c0c */ /* 0x000fe2000bfa6270 */
[----:B------:R-:W-:Y:S01]  /*37c0*/  FFMA.FTZ R8, R23, R27, R26 ;  /* 0x0000001b17087223 */ /* 0x000fe2000001001a */
[C---:B------:R-:W-:Y:S01]  /*37d0*/  FFMA.FTZ R14, R22.reuse, R14, R9 ;  /* 0x0000000e160e7223 */ /* 0x040fe20000010009 */
[----:B------:R-:W-:Y:S01]  /*37e0*/  FFMA.FTZ R18, R22, R18, R17 ;  /* 0x0000001216127223 */ /* 0x000fe20000010011 */
[----:B------:R-:W-:Y:S02]  /*37f0*/  @!P0 FSEL R11, R11, RZ, !P2 ;  /* 0x000000ff0b0b8208 */ /* 0x000fe40005000000 */
[----:B------:R-:W-:Y:S02]  /*3800*/  @!P0 FSEL R15, R15, RZ, !P3 ;  /* 0x000000ff0f0f8208 */ /* 0x000fe40005800000 */
[----:B------:R-:W-:Y:S01]  /*3810*/  @!P0 FSEL R19, R19, RZ, !P5 ;  /* 0x000000ff13138208 */ /* 0x000fe20006800000 */
[----:B------:R-:W-:Y:S06]  /*3820*/  @P4 BRA `(.L_x_26319) ;  /* 0x0000000000504947 */ /* 0x000fec0003800000 */
[----:B------:R-:W-:-:S05]  /*3830*/  IADD3 R9, P2, PT, R36, R52, RZ ;  /* 0x0000003424097210 */ /* 0x000fca0007f5e0ff */
[----:B------:R-:W-:Y:S01]  /*3840*/  IMAD.X R52, RZ, RZ, R53, P2 ;  /* 0x000000ffff347224 */ /* 0x000fe200010e0635 */
[----:B------:R-:W-:-:S04]  /*3850*/  LEA R30, P2, R9, R30, 0x2 ;  /* 0x0000001e091e7211 */ /* 0x000fc800078410ff */
[----:B------:R-:W-:-:S05]  /*3860*/  LEA.HI.X R31, R9, R31, R52, 0x2, P2 ;  /* 0x0000001f091f7211 */ /* 0x000fca00010f1434 */
[----:B------:R-:W2:Y:S01]  /*3870*/  LDG.E.128.CONSTANT R24, desc[UR12][R30.64] ;  /* 0x0000000c1e187981 */ /* 0x000ea2000c1e9d00 */
[C---:B------:R-:W-:Y:S02]  /*3880*/  @!P0 ISETP.GE.AND P3, PT, R5.reuse, UR18, PT ;  /* 0x0000001205008c0c */ /* 0x040fe4000bf66270 */
[----:B------:R-:W-:Y:S02]  /*3890*/  @!P0 IADD3 R9, PT, PT, R5, 0x1, RZ ;  /* 0x0000000105098810 */ /* 0x000fe40007ffe0ff */
[----:B------:R-:W-:Y:S02]  /*38a0*/  @!P0 ISETP.GE.AND P2, PT, R37, UR18, PT ;  /* 0x0000001225008c0c */ /* 0x000fe4000bf46270 */
[----:B--2---:R-:W-:Y:S02]  /*38b0*/  @!P0 FSEL R25, R25, RZ, !P3 ;  /* 0x000000ff19198208 */ /* 0x004fe40005800000 */
[----:B------:R-:W-:Y:S01]  /*38c0*/  @!P0 ISETP.GE.AND P3, PT, R9, UR18, PT ;  /* 0x0000001209008c0c */ /* 0x000fe2000bf66270 */
[----:B------:R-:W-:Y:S01]  /*38d0*/  @!P0 VIADD R9, R5, 0x2 ;  /* 0x0000000205098836 */ /* 0x000fe20000000000 */
[----:B------:R-:W-:Y:S01]  /*38e0*/  @!P0 FSEL R24, R24, RZ, !P2 ;  /* 0x000000ff18188208 */ /* 0x000fe20005000000 */
[----:B------:R-:W-:Y:S01]  /*38f0*/  FMUL.FTZ R21, R21, R25 ;  /* 0x0000001915157220 */ /* 0x000fe20000410000 */
[----:B------:R-:W-:-:S02]  /*3900*/  @!P0 FSEL R26, R26, RZ, !P3 ;  /* 0x000000ff1a1a8208 */ /* 0x000fc40005800000 */
[----:B------:R-:W-:Y:S01]  /*3910*/  @!P0 ISETP.GE.AND P2, PT, R9, UR18, PT ;  /* 0x0000001209008c0c */ /* 0x000fe2000bf46270 */
[----:B------:R-:W-:-:S03]  /*3920*/  FFMA.FTZ R21, R20, R24, R21 ;  /* 0x0000001814157223 */ /* 0x000fc60000010015 */
[----:B------:R-:W-:Y:S01]  /*3930*/  @!P0 FSEL R27, R27, RZ, !P2 ;  /* 0x000000ff1b1b8208 */ /* 0x000fe20005000000 */
[----:B------:R-:W-:-:S04]  /*3940*/  FFMA.FTZ R22, R22, R26, R21 ;  /* 0x0000001a16167223 */ /* 0x000fc80000010015 */
[----:B------:R-:W-:-:S04]  /*3950*/  FFMA.FTZ R22, R23, R27, R22 ;  /* 0x0000001b17167223 */ /* 0x000fc80000010016 */
[----:B------:R-:W-:-:S07]  /*3960*/  FADD.FTZ R41, R41, R22 ;  /* 0x0000001629297221 */ /* 0x000fce0000010000 */
.L_x_26319:
[----:B------:R-:W-:Y:S05]  /*3970*/  BSYNC.RECONVERGENT B1 ;  /* 0x0000000000017941 */ /* 0x000fea0003800200 */
.L_x_26318:
[----:B------:R-:W-:Y:S01]  /*3980*/  IADD3 R6, P0, PT, R6, 0x10, RZ ;  /* 0x0000001006067810 */ /* 0x000fe20007f1e0ff */
[C---:B------:R-:W-:Y:S01]  /*3990*/  FFMA.FTZ R11, R23.reuse, R11, R10 ;  /* 0x0000000b170b7223 */ /* 0x040fe2000001000a */
[C---:B------:R-:W-:Y:S01]  /*39a0*/  FFMA.FTZ R14, R23.reuse, R15, R14 ;  /* 0x0000000f170e7223 */ /* 0x040fe2000001000e */
[----:B------:R-:W-:Y:S01]  /*39b0*/  FFMA.FTZ R19, R23, R19, R18 ;  /* 0x0000001317137223 */ /* 0x000fe20000010012 */
[----:B------:R-:W-:Y:S01]  /*39c0*/  FADD.FTZ R45, R8, R45 ;  /* 0x0000002d082d7221 */ /* 0x000fe20000010000 */
[----:B------:R-:W-:Y:S01]  /*39d0*/  FADD.FTZ R44, R11, R44 ;  /* 0x0000002c0b2c7221 */ /* 0x000fe20000010000 */
[----:B------:R-:W-:Y:S01]  /*39e0*/  FADD.FTZ R43, R14, R43 ;  /* 0x0000002b0e2b7221 */ /* 0x000fe20000010000 */
[----:B------:R-:W-:Y:S01]  /*39f0*/  IADD3 R2, PT, PT, R2, 0x4, RZ ;  /* 0x0000000402027810 */ /* 0x000fe20007ffe0ff */
[----:B------:R-:W-:Y:S01]  /*3a00*/  FADD.FTZ R42, R19, R42 ;  /* 0x0000002a132a7221 */ /* 0x000fe20000010000 */
[----:B------:R-:W-:Y:S01]  /*3a10*/  VIADD R0, R0, 0x4 ;  /* 0x0000000400007836 */ /* 0x000fe20000000000 */
[----:B------:R-:W-:Y:S01]  /*3a20*/  IADD3 R4, PT, PT, R4, 0x80, RZ ;  /* 0x0000008004047810 */ /* 0x000fe20007ffe0ff */
[----:B------:R-:W-:Y:S01]  /*3a30*/  IMAD.X R3, RZ, RZ, R3, P0 ;  /* 0x000000ffff037224 */ /* 0x000fe200000e0603 */
[----:B------:R-:W-:Y:S01]  /*3a40*/  IADD3 R5, PT, PT, R5, 0x20, RZ ;  /* 0x0000002005057810 */ /* 0x000fe20007ffe0ff */
[----:B------:R-:W-:Y:S06]  /*3a50*/  @!P1 BRA `(.L_x_26320) ;  /* 0xfffffff4003c9947 */ /* 0x000fec000383ffff */
.L_x_26317:
[----:B------:R-:W-:Y:S05]  /*3a60*/  BSYNC.RECONVERGENT B0 ;  /* 0x0000000000007941 */ /* 0x000fea0003800200 */
.L_x_26316:
[----:B------:R-:W0:Y:S01]  /*3a70*/  SHFL.BFLY PT, R3, R48, 0x1, 0x1f ;  /* 0x0c201f0030037f89 */ /* 0x000e2200000e0000 */
[C---:B---3--:R-:W-:Y:S01]  /*3a80*/  LOP3.LUT R10, R29.reuse, 0x3c0, RZ, 0xc0, !PT ;  /* 0x000003c01d0a7812 */ /* 0x048fe200078ec0ff */
[----:B------:R-:W-:Y:S01]  /*3a90*/  BSSY.RECONVERGENT B0, `(.L_x_26321) ;  /* 0x0000026000007945 */ /* 0x000fe20003800200 */
[----:B------:R-:W-:Y:S01]  /*3aa0*/  LOP3.LUT R20, R29, 0x1, RZ, 0xc0, !PT ;  /* 0x000000011d147812 */ /* 0x000fe200078ec0ff */
[----:B------:R-:W1:Y:S01]  /*3ab0*/  SHFL.BFLY PT, R4, R45, 0x1, 0x1f ;  /* 0x0c201f002d047f89 */ /* 0x000e6200000e0000 */
[----:B------:R-:W-:-:S03]  /*3ac0*/  ISETP.NE.AND P0, PT, R10, 0x40, PT ;  /* 0x000000400a00780c */ /* 0x000fc60003f05270 */
        /* <DEDUP_REMOVED lines=8> */
[----:B------:R-:W-:Y:S01]  /*3b50*/  SHF.R.U32.HI R4, RZ, 0x1, R49 ;  /* 0x00000001ff047819 */ /* 0x000fe20000011631 */
[----:B------:R-:W-:Y:S01]  /*3b60*/  BAR.SYNC.DEFER_BLOCKING 0x0 ;  /* 0x0000000000007b1d */ /* 0x000fe20000010000 */
[----:B--2---:R-:W-:Y:S01]  /*3b70*/  FADD.FTZ R2, R2, R47 ;  /* 0x0000002f02027221 */ /* 0x004fe20000010000 */
[----:B---3--:R-:W-:Y:S01]  /*3b80*/  FADD.FTZ R3, R5, R46 ;  /* 0x0000002e05037221 */ /* 0x008fe20000010000 */
[----:B----4-:R-:W-:Y:S01]  /*3b90*/  FADD.FTZ R9, R9, R44 ;  /* 0x0000002c09097221 */ /* 0x010fe20000010000 */
[----:B-----5:R-:W-:Y:S01]  /*3ba0*/  FADD.FTZ R15, R6, R43 ;  /* 0x0000002b060f7221 */ /* 0x020fe20000010000 */
[----:B------:R-:W-:Y:S01]  /*3bb0*/  FADD.FTZ R13, R13, R42 ;  /* 0x0000002a0d0d7221 */ /* 0x000fe20000010000 */
[----:B0-----:R-:W-:Y:S01]  /*3bc0*/  FADD.FTZ R17, R8, R41 ;  /* 0x0000002908117221 */ /* 0x001fe20000010000 */
        /* <DEDUP_REMOVED lines=18> */
.L_x_26322:
[----:B------:R-:W-:Y:S05]  /*3cf0*/  BSYNC.RECONVERGENT B0 ;  /* 0x0000000000007941 */ /* 0x000fea0003800200 */
.L_x_26321:
        /* <DEDUP_REMOVED lines=30> */
.L_x_26326:
[----:B------:R-:W-:Y:S05]  /*3ee0*/  BSYNC.RECONVERGENT B1 ;  /* 0x0000000000017941 */ /* 0x000fea0003800200 */
.L_x_26325:
[----:B0-2---:R-:W-:-:S07]  /*3ef0*/  @!P0 FADD.FTZ R17, R17, R16 ;  /* 0x0000001011118221 */ /* 0x005fce0000010000 */
.L_x_26324:
[----:B------:R-:W-:Y:S05]  /*3f00*/  BSYNC.RECONVERGENT B0 ;  /* 0x0000000000007941 */ /* 0x000fea0003800200 */
.L_x_26323:
        /* <DEDUP_REMOVED lines=22> */
.L_x_26328:
[----:B------:R-:W-:Y:S05]  /*4070*/  BSYNC.RECONVERGENT B0 ;  /* 0x0000000000007941 */ /* 0x000fea0003800200 */
.L_x_26327:
        /* <DEDUP_REMOVED lines=19> */
[----:B0-2---:R-:W0:Y:S04]  /*41b0*/  LDS R6, [R16+0xc0] ;  /* 0x0000c00010067984 */ /* 0x005e280000000800 */
[----:B------:R-:W2:Y:S04]  /*41c0*/  LDS R8, [R16+0x100] ;  /* 0x0001000010087984 */ /* 0x000ea80000000800 */
[----:B------:R-:W4:Y:S04]  /*41d0*/  LDS R10, [R16+0x140] ;  /* 0x00014000100a7984 */ /* 0x000f280000000800 */
[----:B------:R-:W4:Y:S01]  /*41e0*/  LDS R12, [R16+0x180] ;  /* 0x00018000100c7984 */ /* 0x000f220000000800 */
[----:B-----5:R-:W-:Y:S01]  /*41f0*/  FADD.FTZ R0, R0, R5 ;  /* 0x0000000500007221 */ /* 0x020fe20000010000 */
[----:B-1----:R-:W-:Y:S01]  /*4200*/  FADD.FTZ R2, R2, R7 ;  /* 0x0000000702027221 */ /* 0x002fe20000010000 */
[----:B---3--:R-:W-:Y:S01]  /*4210*/  FADD.FTZ R3, R3, R4 ;  /* 0x0000000403037221 */ /* 0x008fe20000010000 */
[----:B0-----:R-:W-:Y:S01]  /*4220*/  FADD.FTZ R11, R11, R6 ;  /* 0x000000060b0b7221 */ /* 0x001fe20000010000 */
[----:B--2---:R-:W-:Y:S01]  /*4230*/  FADD.FTZ R9, R9, R8 ;  /* 0x0000000809097221 */ /* 0x004fe20000010000 */
[----:B----4-:R-:W-:Y:S01]  /*4240*/  FADD.FTZ R15, R15, R10 ;  /* 0x0000000a0f0f7221 */ /* 0x010fe20000010000 */
[----:B------:R-:W-:-:S07]  /*4250*/  FADD.FTZ R13, R13, R12 ;  /* 0x0000000c0d0d7221 */ /* 0x000fce0000010000 */
.L_x_26332:
[----:B------:R-:W-:Y:S05]  /*4260*/  BSYNC.RECONVERGENT B1 ;  /* 0x0000000000017941 */ /* 0x000fea0003800200 */
.L_x_26331:
[----:B0-2-4-:R-:W-:-:S07]  /*4270*/  @!P0 FADD.FTZ R17, R17, R14 ;  /* 0x0000000e11118221 */ /* 0x015fce0000010000 */
.L_x_26330:
[----:B------:R-:W-:Y:S05]  /*4280*/  BSYNC.RECONVERGENT B0 ;  /* 0x0000000000007941 */ /* 0x000fea0003800200 */
.L_x_26329:
[----:B------:R-:W-:Y:S06]  /*4290*/  BAR.SYNC.DEFER_BLOCKING 0x0 ;  /* 0x0000000000007b1d */ /* 0x000fec0000010000 */
[----:B------:R-:W-:Y:S05]  /*42a0*/  @P1 EXIT ;  /* 0x000000000000194d */ /* 0x000fea0003800000 */
[----:B------:R-:W-:Y:S01]  /*42b0*/  UIMAD UR4, UR14, UR17, UR16 ;  /* 0x000000110e0472a4 */ /* 0x000fe2000f8e0210 */
[----:B------:R-:W-:Y:S01]  /*42c0*/  SHF.R.U32.HI R4, RZ, 0x1, R29 ;  /* 0x00000001ff047819 */ /* 0x000fe2000001161d */
[----:B------:R-:W4:Y:S01]  /*42d0*/  LDCU.64 UR6, c[0x0][0x390] ;  /* 0x00007200ff0677ac */ /* 0x000f220008000a00 */
[----:B------:R-:W-:Y:S01]  /*42e0*/  ISETP.NE.AND P2, PT, R20, RZ, PT ;  /* 0x000000ff1400720c */ /* 0x000fe20003f45270 */
[----:B------:R-:W-:Y:S02]  /*42f0*/  UIMAD UR5, UR15, 0x78, URZ ;  /* 0x000000780f0578a4 */ /* 0x000fe4000f8e02ff */
[----:B------:R-:W-:-:S04]  /*4300*/  UIMAD UR4, UR4, UR19, URZ ;  /* 0x00000013040472a4 */ /* 0x000fc8000f8e02ff */
[----:B------:R-:W-:Y:S01]  /*4310*/  UIMAD UR4, UR4, 0x78, URZ ;  /* 0x00000078040478a4 */ /* 0x000fe2000f8e02ff */
[----:B------:R-:W-:-:S05]  /*4320*/  IMAD.U32 R5, RZ, RZ, UR5 ;  /* 0x00000005ff057e24 */ /* 0x000fca000f8e00ff */
[----:B------:R-:W-:-:S04]  /*4330*/  IADD3 R5, P0, P1, R4, UR4, R5 ;  /* 0x0000000404057c10 */ /* 0x000fc8000f91e005 */
[----:B0-2---:R-:W-:Y:S02]  /*4340*/  IADD3.X R6, PT, PT, RZ, RZ, RZ, P0, P1 ;  /* 0x000000ffff067210 */ /* 0x005fe400007e24ff */
[----:B----4-:R-:W-:-:S04]  /*4350*/  LEA R4, P0, R5, UR6, 0x2 ;  /* 0x0000000605047c11 */ /* 0x010fc8000f8010ff */
        /* <DEDUP_REMOVED lines=12> */
.L_x_26291:
        /* <DEDUP_REMOVED lines=8> */
.L_x_26334:
[----:B------:R-:W-:Y:S05]  /*44a0*/  BSYNC B1 ;  /* 0x0000000000017941 */ /* 0x000fea0003800000 */
.L_x_26333:
[----:B------:R-:W-:Y:S01]  /*44b0*/  MOV R37, R47 ;  /* 0x0000002f00257202 */ /* 0x000fe20000000f00 */
[----:B------:R-:W-:Y:S02]  /*44c0*/  IMAD.MOV.U32 R36, RZ, RZ, 0x1 ;  /* 0x00000001ff247424 */ /* 0x000fe400078e00ff */
[----:B------:R-:W-:Y:S02]  /*44d0*/  IMAD.MOV.U32 R45, RZ, RZ, -0x1 ;  /* 0xffffffffff2d7424 */ /* 0x000fe400078e00ff */
[----:B------:R-:W-:Y:S01]  /*44e0*/  FADD.FTZ R46, R52, R37 ;  /* 0x00000025342e7221 */ /* 0x000fe20000010000 */
[----:B------:R-:W-:-:S07]  /*44f0*/  HFMA2 R37, -RZ, RZ, 0, 1.847743988037109375e-06 ;  /* 0x0000001fff257431 */ /* 0x000fce00000001ff */
[----:B------:R-:W-:Y:S05]  /*4500*/  WARPSYNC.COLLECTIVE R45, `(.L_x_26335) ;  /* 0x000000002d087348 */ /* 0x000fea0003c00000 */
[----:B------:R0:W1:Y:S02]  /*4510*/  SHFL.BFLY P1, R47, R46, R36, R37 ;  /* 0x0c0000242e2f7389 */ /* 0x0000640000020025 */
[----:B01----:R-:W-:Y:S05]  /*4520*/  ENDCOLLECTIVE ;  /* 0x000000000000791b */ /* 0x003fea0003800000 */
.L_x_26335:
[----:B------:R-:W-:Y:S05]  /*4530*/  BRA `(.L_x_26336) ;  /* 0xffffffc800507947 */ /* 0x000fea000383ffff */
.L_x_26293:
[----:B------:R-:W-:Y:S01]  /*4540*/  HFMA2 R37, -RZ, RZ, 0, 1.847743988037109375e-06 ;  /* 0x0000001fff257431 */ /* 0x000fe200000001ff */
[----:B------:R-:W-:Y:S01]  /*4550*/  BSSY B0, `(.L_x_26337) ;  /* 0x0000007000007945 */ /* 0x000fe20003800000 */
[----:B0-----:R-:W-:Y:S01]  /*4560*/  MOV R46, R39 ;  /* 0x00000027002e7202 */ /* 0x001fe20000000f00 */
[----:B------:R-:W-:Y:S02]  /*4570*/  IMAD.MOV.U32 R36, RZ, RZ, 0x10 ;  /* 0x00000010ff247424 */ /* 0x000fe400078e00ff */
[----:B------:R-:W-:-:S07]  /*4580*/  IMAD.MOV.U32 R45, RZ, RZ, -0x1 ;  /* 0xffffffffff2d7424 */ /* 0x000fce00078e00ff */
[----:B-1----:R-:W-:Y:S05]  /*4590*/  WARPSYNC.COLLECTIVE R45, `(.L_x_26338) ;  /* 0x000000002d087348 */ /* 0x002fea0003c00000 */
[----:B------:R0:W2:Y:S02]  /*45a0*/  SHFL.BFLY P1, R47, R46, R36, R37 ;  /* 0x0c0000242e2f7389 */ /* 0x0000a40000020025 */
[----:B012---:R-:W-:Y:S05]  /*45b0*/  ENDCOLLECTIVE ;  /* 0x000000000000791b */ /* 0x007fea0003800000 */
.L_x_26338:
[----:B------:R-:W-:Y:S05]  /*45c0*/  BSYNC B0 ;  /* 0x0000000000007941 */ /* 0x000fea0003800000 */
.L_x_26337:
        /* <DEDUP_REMOVED lines=9> */
.L_x_26339:
[----:B------:R-:W-:Y:S02]  /*4660*/  IMAD.MOV.U32 R36, RZ, RZ, 0x4 ;  /* 0x00000004ff247424 */ /* 0x000fe400078e00ff */
[----:B------:R-:W-:-:S05]  /*4670*/  IMAD.MOV.U32 R5, RZ, RZ, R47 ;  /* 0x000000ffff057224 */ /* 0x000fca00078e002f */
[----:B------:R-:W-:-:S04]  /*4680*/  FMNMX.FTZ R5, R0, R5, !PT ;  /* 0x0000000500057209 */ /* 0x000fc80007810000 */
[----:B------:R-:W-:-:S07]  /*4690*/  MOV R46, R5 ;  /* 0x00000005002e7202 */ /* 0x000fce0000000f00 */
[----:B------:R-:W-:Y:S05]  /*46a0*/  WARPSYNC.COLLECTIVE R45, `(.L_x_26340) ;  /* 0x000000002d087348 */ /* 0x000fea0003c00000 */
[----:B------:R0:W1:Y:S02]  /*46b0*/  SHFL.BFLY P1, R47, R46, R36, R37 ;  /* 0x0c0000242e2f7389 */ /* 0x0000640000020025 */
[----:B01----:R-:W-:Y:S05]  /*46c0*/  ENDCOLLECTIVE ;  /* 0x000000000000791b */ /* 0x003fea0003800000 */
.L_x_26340:
[----:B------:R-:W-:Y:S01]  /*46d0*/  MOV R4, R47 ;  /* 0x0000002f00047202 */ /* 0x000fe20000000f00 */
[----:B------:R-:W-:Y:S06]  /*46e0*/  BRA `(.L_x_26341) ;  /* 0xffffffc800847947 */ /* 0x000fec000383ffff */
.L_x_26342:
        /* <DEDUP_REMOVED lines=9> */
.L_x_27734:


//--------------------- .text._ZN4vllm25paged_attention_v2_kernelIffLi112ELi8ELi128ELNS_18Fp8KVCacheDataTypeE0ELb0ELi512EEEvPfS2_PT_PKS3_PKT0_S9_ifPKiSB_iPKfiiiSD_SD_iiiii --------------------------
	.section	.text._ZN4vllm25paged_attention_v2_kernelIffLi112ELi8ELi128ELNS_18Fp8KVCacheDataTypeE0ELb0ELi512EEEvPfS2_PT_PKS3_PKT0_S9_ifPKiSB_iPKfiiiSD_SD_iiiii,"ax",@progbits
	.align	128
        .global         _ZN4vllm25paged_attention_v2_kernelIffLi112ELi8ELi128ELNS_18Fp8KVCacheDataTypeE0ELb0ELi512EEEvPfS2_PT_PKS3_PKT0_S9_ifPKiSB_iPKfiiiSD_SD_iiiii
        .type           _ZN4vllm25paged_attention_v2_kernelIffLi112ELi8ELi128ELNS_18Fp8KVCacheDataTypeE0ELb0ELi512EEEvPfS2_PT_PKS3_PKT0_S9_ifPKiSB_iPKfiiiSD_SD_iiiii,@function
        .size           _ZN4vllm25paged_attention_v2_kernelIffLi112ELi8ELi128ELNS_18Fp8KVCacheDataTypeE0ELb0ELi512EEEvPfS2_PT_PKS3_PKT0_S9_ifPKiSB_iPKfiiiSD_SD_iiiii,(.L_x_27735 - _ZN4vllm25paged_attention_v2_kernelIffLi112ELi8ELi128ELNS_18Fp8KVCacheDataTypeE0ELb0ELi512EEEvPfS2_PT_PKS3_PKT0_S9_ifPKiSB_iPKfiiiSD_SD_iiiii)
        .other          _ZN4vllm25paged_attention_v2_kernelIffLi112ELi8ELi128ELNS_18Fp8KVCacheDataTypeE0ELb0ELi512EEEvPfS2_PT_PKS3_PKT0_S9_ifPKiSB_iPKfiiiSD_SD_iiiii,@"STO_CUDA_ENTRY STV_DEFAULT"
_ZN4vllm25paged_attention_v2_kernelIffLi112ELi8ELi128ELNS_18Fp8KVCacheDataTypeE0ELb0ELi512EEEvPfS2_PT_PKS3_PKT0_S9_ifPKiSB_iPKfiiiSD_SD_iiiii:
.text._ZN4vllm25paged_attention_v2_kernelIffLi112ELi8ELi128ELNS_18Fp8KVCacheDataTypeE0ELb0ELi512EEEvPfS2_PT_PKS3_PKT0_S9_ifPKiSB_iPKfiiiSD_SD_iiiii:
        /* <DEDUP_REMOVED lines=46> */
[----:B------:R-:W-:Y:S01]  /*02e0*/  MOV R6, UR4 ;  /* 0x0000000400067c02 */ /* 0x000fe20008000f00 */
[----:B------:R-:W-:-:S07]  /*02f0*/  IMAD.U32 R7, RZ, RZ, UR5 ;  /* 0x00000005ff077e24 */ /* 0x000fce000f8e00ff */
        /* <DEDUP_REMOVED lines=10> */
[----:B--2---:R-:W-:-:S02]  /*03a0*/  IABS R6, UR18 ;  /* 0x0000001200067c13 */ /* 0x004fc40008000000 */
[----:B------:R-:W-:Y:S01]  /*03b0*/  LEA R38, R38, R35, 0x6 ;  /* 0x0000002326267211 */ /* 0x000fe200078e30ff */
[----:B------:R-:W-:Y:S01]  /*03c0*/  USEL UR4, UR4, UR5, UP0 ;  /* 0x0000000504047287 */ /* 0x000fe20008000000 */
[----:B0-----:R-:W-:-:S04]  /*03d0*/  IADD3 R4, PT, PT, R3, 0xffffffe, RZ ;  /* 0x0ffffffe03047810 */ /* 0x001fc80007ffe0ff */
        /* <DEDUP_REMOVED lines=16> */
[----:B------:R-:W-:-:S05]  /*04e0*/  @P1 IADD3 R5, PT, PT, R5, 0x1, RZ ;  /* 0x0000000105051810 */ /* 0x000fca0007ffe0ff */
        /* <DEDUP_REMOVED lines=26> */
[----:B------:R-:W-:-:S13]  /*0690*/  ISETP.GE.U32.AND P1, PT, R4, R7, PT ;  /* 0x000000070400720c */ /* 0x000fda0003f26070 */
        /* <DEDUP_REMOVED lines=10> */
[----:B------:R-:W-:Y:S01]  /*0740*/  SHF.L.U32 R34, R36, 0x2, RZ ;  /* 0x0000000224227819 */ /* 0x000fe200000006ff */
[----:B------:R-:W-:Y:S01]  /*0750*/  IMAD.WIDE.U32 R32, R38, 0x4, RZ ;  /* 0x0000000426207825 */ /* 0x000fe200078e00ff */
[----:B------:R-:W1:Y:S01]  /*0760*/  LDCU UR5, c[0x0][0x3e0] ;  /* 0x00007c00ff0577ac */ /* 0x000e620008000800 */
[----:B------:R-:W-:Y:S01]  /*0770*/  LOP3.LUT R36, R36, 0x7, RZ, 0xc0, !PT ;  /* 0x0000000724247812 */ /* 0x000fe200078ec0ff */
[----:B------:R-:W2:Y:S01]  /*0780*/  LDS.128 R28, [R37] ;  /* 0x00000000251c7984 */ /* 0x000ea20000000c00 */
[----:B------:R-:W-:Y:S01]  /*0790*/  LOP3.LUT R34, R34, 0x1c, RZ, 0xc0, !PT ;  /* 0x0000001c22227812 */ /* 0x000fe200078ec0ff */
[----:B------:R-:W3:Y:S01]  /*07a0*/  LDCU.64 UR8, c[0x0][0x3b8] ;  /* 0x00007700ff0877ac */ /* 0x000ee20008000a00 */
[C---:B------:R-:W-:Y:S01]  /*07b0*/  LEA R39, R35.reuse, UR6, 0x3 ;  /* 0x0000000623277c11 */ /* 0x040fe2000f8e18ff */
[----:B------:R-:W4:Y:S01]  /*07c0*/  LDS.128 R24, [R37+0x10] ;  /* 0x0000100025187984 */ /* 0x000f220000000c00 */
[----:B------:R-:W-:Y:S01]  /*07d0*/  LOP3.LUT R2, R2, 0x1f, RZ, 0xc0, !PT ;  /* 0x0000001f02027812 */ /* 0x000fe200078ec0ff */
[----:B------:R-:W-:Y:S01]  /*07e0*/  IMAD R34, R35, 0x20, R34 ;  /* 0x0000002023227824 */ /* 0x000fe200078e0222 */
[----:B------:R-:W-:Y:S01]  /*07f0*/  LEA R3, R3, R40, 0x18 ;  /* 0x0000002803037211 */ /* 0x000fe200078ec0ff */
[----:B------:R-:W2:Y:S01]  /*0800*/  LDS.128 R20, [R37+0x20] ;  /* 0x0000200025147984 */ /* 0x000ea20000000c00 */
[----:B------:R-:W-:-:S02]  /*0810*/  IADD3 R40, PT, PT, R36, R39, RZ ;  /* 0x0000002724287210 */ /* 0x000fc40007ffe0ff */
[----:B------:R-:W-:Y:S01]  /*0820*/  IADD3 R35, PT, PT, R34, R3, RZ ;  /* 0x0000000322237210 */ /* 0x000fe20007ffe0ff */
[----:B0-----:R-:W-:Y:S01]  /*0830*/  UIMAD UR4, UR15, UR4, URZ ;  /* 0x000000040f0472a4 */ /* 0x001fe2000f8e02ff */
[----:B------:R-:W0:Y:S01]  /*0840*/  LDS.128 R16, [R37+0x30] ;  /* 0x0000300025107984 */ /* 0x000e220000000c00 */
[----:B------:R-:W-:Y:S01]  /*0850*/  IADD3 R39, PT, PT, R40, -UR14, RZ ;  /* 0x8000000e28277c10 */ /* 0x000fe2000fffe0ff */
[----:B------:R-:W-:Y:S01]  /*0860*/  IMAD.MOV.U32 R34, RZ, RZ, -0x800001 ;  /* 0xff7fffffff227424 */ /* 0x000fe200078e00ff */
[----:B-----5:R-:W-:Y:S01]  /*0870*/  FSETP.NEU.FTZ.AND P0, PT, R0, RZ, PT ;  /* 0x000000ff0000720b */ /* 0x020fe20003f1d000 */
[----:B------:R-:W0:Y:S01]  /*0880*/  LDS.128 R12, [R37+0x40] ;  /* 0x00004000250c7984 */ /* 0x000e220000000c00 */
[----:B------:R-:W-:Y:S02]  /*0890*/  IMAD.U32 R41, RZ, RZ, UR4 ;  /* 0x00000004ff297e24 */ /* 0x000fe4000f8e00ff */
[----:B------:R-:W-:Y:S01]  /*08a0*/  VIADD R40, R40, 0x1 ;  /* 0x0000000128287836 */ /* 0x000fe20000000000 */
[----:B------:R-:W0:Y:S01]  /*08b0*/  LDS.128 R8, [R37+0x50] ;  /* 0x0000500025087984 */ /* 0x000e220000000c00 */
[----:B------:R-:W-:-:S03]  /*08c0*/  IMAD.WIDE R32, R41, 0x4, R32 ;  /* 0x0000000429207825 */ /* 0x000fc600078e0220 */
[----:B------:R3:W0:Y:S01]  /*08d0*/  LDS.128 R4, [R37+0x60] ;  /* 0x0000600025047984 */ /* 0x0006220000000c00 */
[----:B-1----:R-:W-:Y:S01]  /*08e0*/  IMAD R41, R42, UR5, RZ ;  /* 0x000000052a297c24 */ /* 0x002fe2000f8e02ff */
[----:B---3--:R-:W-:-:S04]  /*08f0*/  IADD3 R36, P1, PT, R32, UR8, RZ ;  /* 0x0000000820247c10 */ /* 0x008fc8000ff3e0ff */
[----:B------:R-:W-:Y:S02]  /*0900*/  IADD3 R2, P2, PT, R2, R41, RZ ;  /* 0x0000002902027210 */ /* 0x000fe40007f5e0ff */
[----:B------:R-:W-:Y:S02]  /*0910*/  IADD3.X R37, PT, PT, R33, UR9, RZ, P1, !PT ;  /* 0x0000000921257c10 */ /* 0x000fe40008ffe4ff */
[----:B------:R-:W-:-:S09]  /*0920*/  LEA.HI.X.SX32 R3, R41, RZ, 0x1, P2 ;  /* 0x000000ff29037211 */ /* 0x000fd200010f0eff */
.L_x_26346:
[----:B0-----:R-:W3:Y:S02]  /*0930*/  LDG.E.CONSTANT R45, desc[UR12][R36.64] ;  /* 0x0000000c242d7981 */ /* 0x001ee4000c1e9900 */
        /* <DEDUP_REMOVED lines=15> */
[----:B-----5:R-:W-:-:S03]  /*0a30*/  FFMA.FTZ R49, R47, R30, R50 ;  /* 0x0000001e2f317223 */ /* 0x020fc60000010032 */
[----:B------:R-:W5:Y:S04]  /*0a40*/  LDG.E.CONSTANT R47, desc[UR12][R32.64+0x400] ;  /* 0x0004000c202f7981 */ /* 0x000f68000c1e9900 */
[----:B------:R-:W3:Y:S01]  /*0a50*/  LDG.E.CONSTANT R50, desc[UR12][R32.64+0x480] ;  /* 0x0004800c20327981 */ /* 0x000ee2000c1e9900 */
[----:B----4-:R-:W-:-:S04]  /*0a60*/  FFMA.FTZ R49, R46, R31, R49 ;  /* 0x0000001f2e317223 */ /* 0x010fc80000010031 */
[----:B------:R-:W-:-:S04]  /*0a70*/  FFMA.FTZ R45, R24, R45, R49 ;  /* 0x0000002d182d7223 */ /* 0x000fc80000010031 */
[----:B------:R-:W-:Y:S02]  /*0a80*/  FFMA.FTZ R46, R44, R25, R45 ;  /* 0x000000192c2e7223 */ /* 0x000fe4000001002d */
[----:B------:R-:W4:Y:S02]  /*0a90*/  LDG.E.CONSTANT R44, desc[UR12][R32.64+0x580] ;  /* 0x0005800c202c7981 */ /* 0x000f24000c1e9900 */
[----:B------:R-:W-:Y:S02]  /*0aa0*/  FFMA.FTZ R45, R43, R26, R46 ;  /* 0x0000001a2b2d7223 */ /* 0x000fe4000001002e */
[----:B------:R-:W0:Y:S04]  /*0ab0*/  LDG.E.CONSTANT R43, desc[UR12][R32.64+0x600] ;  /* 0x0006000c202b7981 */ /* 0x000e28000c1e9900 */
[----:B------:R-:W4:Y:S01]  /*0ac0*/  LDG.E.CONSTANT R46, desc[UR12][R32.64+0x680] ;  /* 0x0006800c202e7981 */ /* 0x000f22000c1e9900 */
[----:B--2---:R-:W-:-:S03]  /*0ad0*/  FFMA.FTZ R45, R48, R27, R45 ;  /* 0x0000001b302d7223 */ /* 0x004fc6000001002d */
[----:B------:R-:W2:Y:S01]  /*0ae0*/  LDG.E.CONSTANT R48, desc[UR12][R32.64+0x780] ;  /* 0x0007800c20307981 */ /* 0x000ea2000c1e9900 */
[----:B-----5:R-:W-:-:S03]  /*0af0*/  FFMA.FTZ R47, R20, R47, R45 ;  /* 0x0000002f142f7223 */ /* 0x020fc6000001002d */
[----:B------:R-:W5:Y:S01]  /*0b00*/  LDG.E.CONSTANT R45, desc[UR12][R32.64+0x700] ;  /* 0x0007000c202d7981 */ /* 0x000f62000c1e9900 */
[----:B---3--:R-:W-:-:S03]  /*0b10*/  FFMA.FTZ R50, R50, R21, R47 ;  /* 0x0000001532327223 */ /* 0x008fc6000001002f */
[----:B------:R-:W3:Y:S01]  /*0b20*/  LDG.E.CONSTANT R47, desc[UR12][R32.64+0x800] ;  /* 0x0008000c202f7981 */ /* 0x000ee2000c1e9900 */
[----:B------:R-:W-:-:S03]  /*0b30*/  FFMA.FTZ R49, R41, R22, R50 ;  /* 0x0000001629317223 */ /* 0x000fc60000010032 */
[----:B------:R-:W3:Y:S04]  /*0b40*/  LDG.E.CONSTANT R50, desc[UR12][R32.64+0x880] ;  /* 0x0008800c20327981 */ /* 0x000ee8000c1e9900 */
[----:B------:R-:W3:Y:S01]  /*0b50*/  LDG.E.CONSTANT R41, desc[UR12][R32.64+0x900] ;  /* 0x0009000c20297981 */ /* 0x000ee2000c1e9900 */
[----:B----4-:R-:W-:-:S03]  /*0b60*/  FFMA.FTZ R49, R44, R23, R49 ;  /* 0x000000172c317223 */ /* 0x010fc60000010031 */
[----:B------:R-:W4:Y:S01]  /*0b70*/  LDG.E.CONSTANT R44, desc[UR12][R32.64+0x980] ;  /* 0x0009800c202c7981 */ /* 0x000f22000c1e9900 */
[----:B0-----:R-:W-:-:S04]  /*0b80*/  FFMA.FTZ R43, R16, R43, R49 ;  /* 0x0000002b102b7223 */ /* 0x001fc80000010031 */
[----:B------:R-:W-:Y:S02]  /*0b90*/  FFMA.FTZ R46, R46, R17, R43 ;  /* 0x000000112e2e7223 */ /* 0x000fe4000001002b */
[----:B------:R-:W4:Y:S02]  /*0ba0*/  LDG.E.CONSTANT R43, desc[UR12][R32.64+0xa00] ;  /* 0x000a000c202b7981 */ /* 0x000f24000c1e9900 */
[----:B-----5:R-:W-:Y:S02]  /*0bb0*/  FFMA.FTZ R45, R45, R18, R46 ;  /* 0x000000122d2d7223 */ /* 0x020fe4000001002e */
[----:B------:R-:W5:Y:S02]  /*0bc0*/  LDG.E.CONSTANT R46, desc[UR12][R32.64+0xa80] ;  /* 0x000a800c202e7981 */ /* 0x000f64000c1e9900 */
[----:B--2---:R-:W-:Y:S02]  /*0bd0*/  FFMA.FTZ R45, R48, R19, R45 ;  /* 0x00000013302d7223 */ /* 0x004fe4000001002d */
[----:B------:R-:W2:Y:S02]  /*0be0*/  LDG.E.CONSTANT R48, desc[UR12][R32.64+0xb80] ;  /* 0x000b800c20307981 */ /* 0x000ea4000c1e9900 */
[----:B---3--:R-:W-:-:S02]  /*0bf0*/  FFMA.FTZ R47, R12, R47, R45 ;  /* 0x0000002f0c2f7223 */ /* 0x008fc4000001002d */
[----:B------:R-:W3:Y:S02]  /*0c00*/  LDG.E.CONSTANT R45, desc[UR12][R32.64+0xb00] ;  /* 0x000b000c202d7981 */ /* 0x000ee4000c1e9900 */
[----:B------:R-:W-:Y:S02]  /*0c10*/  FFMA.FTZ R50, R50, R13, R47 ;  /* 0x0000000d32327223 */ /* 0x000fe4000001002f */
[----:B------:R-:W2:Y:S02]  /*0c20*/  LDG.E.CONSTANT R47, desc[UR12][R32.64+0xc00] ;  /* 0x000c000c202f7981 */ /* 0x000ea4000c1e9900 */
[----:B------:R-:W-:Y:S02]  /*0c30*/  FFMA.FTZ R49, R41, R14, R50 ;  /* 0x0000000e29317223 */ /* 0x000fe40000010032 */
[----:B------:R-:W2:Y:S04]  /*0c40*/  LDG.E.CONSTANT R41, desc[UR12][R32.64+0xd00] ;  /* 0x000d000c20297981 */ /* 0x000ea8000c1e9900 */
[----:B------:R0:W2:Y:S01]  /*0c50*/  LDG.E.CONSTANT R50, desc[UR12][R32.64+0xd80] ;  /* 0x000d800c20327981 */ /* 0x0000a2000c1e9900 */
[----:B----4-:R-:W-:-:S02]  /*0c60*/  FFMA.FTZ R49, R44, R15, R49 ;  /* 0x0000000f2c317223 */ /* 0x010fc40000010031 */
[----:B------:R-:W1:Y:S02]  /*0c70*/  S2R R44, SR_TID.X ;  /* 0x00000000002c7919 */ /* 0x000e640000002100 */
[----:B------:R-:W-:Y:S01]  /*0c80*/  FFMA.FTZ R43, R8, R43, R49 ;  /* 0x0000002b082b7223 */ /* 0x000fe20000010031 */
[----:B------:R-:W-:-:S04]  /*0c90*/  UIADD3 UR4, UPT, UPT, UR14, 0x7, URZ ;  /* 0x000000070e047890 */ /* 0x000fc8000fffe0ff */
[----:B------:R-:W-:Y:S02]  /*0ca0*/  USHF.R.U32.HI UR4, URZ, 0x3, UR4 ;  /* 0x00000003ff047899 */ /* 0x000fe40008011604 */
[----:B------:R-:W-:-:S04]  /*0cb0*/  ULEA UR5, UR16, 0x40, 0x6 ;  /* 0x0000004010057891 */ /* 0x000fc8000f8e30ff */
[----:B0-----:R-:W-:Y:S01]  /*0cc0*/  MOV R33, UR4 ;  /* 0x0000000400217c02 */ /* 0x001fe20008000f00 */
[----:B------:R-:W-:-:S03]  /*0cd0*/  UMOV UR4, 0xffffffff ;  /* 0xffffffff00047882 */ /* 0x000fc60000000000 */
[----:B------:R-:W-:Y:S02]  /*0ce0*/  VIMNMX.U32 R33, PT, PT, R33, UR5, PT ;  /* 0x0000000521217c48 */ /* 0x000fe4000bfe0000 */
[----:B-1----:R-:W-:Y:S01]  /*0cf0*/  LOP3.LUT R44, R44, 0x3, RZ, 0xc0, !PT ;  /* 0x000000032c2c7812 */ /* 0x002fe200078ec0ff */
[----:B-----5:R-:W-:-:S04]  /*0d00*/  FFMA.FTZ R46, R46, R9, R43 ;  /* 0x000000092e2e7223 */ /* 0x020fc8000001002b */
[----:B---3--:R-:W-:-:S04]  /*0d10*/  FFMA.FTZ R45, R45, R10, R46 ;  /* 0x0000000a2d2d7223 */ /* 0x008fc8000001002e */
[----:B--2---:R-:W-:-:S04]  /*0d20*/  FFMA.FTZ R45, R48, R11, R45 ;  /* 0x0000000b302d7223 */ /* 0x004fc8000001002d */
        /* <DEDUP_REMOVED lines=8> */
.L_x_26380:
[----:B------:R-:W-:Y:S01]  /*0db0*/  VIADD R32, R39, 0x1 ;  /* 0x0000000127207836 */ /* 0x000fe20000000000 */
[----:B------:R-:W-:Y:S01]  /*0dc0*/  ISETP.NE.AND P3, PT, R44, RZ, PT ;  /* 0x000000ff2c00720c */ /* 0x000fe20003f65270 */
        /* <DEDUP_REMOVED lines=8> */
[C---:B------:R-:W-:Y:S02]  /*0e50*/  ISETP.GE.OR P4, PT, R43.reuse, UR14, P3 ;  /* 0x0000000e2b007c0c */ /* 0x040fe40009f86670 */
[----:B------:R-:W-:Y:S01]  /*0e60*/  @!P3 ISETP.GE.AND P1, PT, R43, UR14, PT ;  /* 0x0000000e2b00bc0c */ /* 0x000fe2000bf26270 */
[----:B------:R-:W-:Y:S01]  /*0e70*/  FFMA.FTZ R41, R46, UR19, R41 ;  /* 0x000000132e297c23 */ /* 0x000fe20008010029 */
[----:B------:R-:W-:-:S04]  /*0e80*/  IADD3 R40, PT, PT, R40, 0x20, RZ ;  /* 0x0000002028287810 */ /* 0x000fc80007ffe0ff */
[----:B------:R-:W-:Y:S02]  /*0e90*/  @!P3 FSEL R32, R41, RZ, !P1 ;  /* 0x000000ff2920b208 */ /* 0x000fe40004800000 */
[----:B------:R-:W-:-:S03]  /*0ea0*/  IADD3 R36, P1, PT, R36, 0x10, RZ ;  /* 0x0000001024247810 */ /* 0x000fc60007f3e0ff */
[----:B------:R1:W-:Y:S01]  /*0eb0*/  @!P3 STS [R35], R32 ;  /* 0x000000202300b388 */ /* 0x0003e20000000800 */
[----:B------:R-:W-:Y:S01]  /*0ec0*/  @!P4 FMNMX.FTZ R34, R34, R41, !PT ;  /* 0x000000292222c209 */ /* 0x000fe20007810000 */
[----:B------:R-:W-:Y:S02]  /*0ed0*/  IMAD.X R37, RZ, RZ, R37, P1 ;  /* 0x000000ffff257224 */ /* 0x000fe400008e0625 */
[----:B-1----:R-:W-:Y:S01]  /*0ee0*/  VIADD R35, R35, 0x80 ;  /* 0x0000008023237836 */ /* 0x002fe20000000000 */
[----:B------:R-:W-:Y:S06]  /*0ef0*/  @!P2 BRA `(.L_x_26346) ;  /* 0xfffffff8008ca947 */ /* 0x000fec000383ffff */
.L_x_26344:
[----:B------:R-:W-:Y:S05]  /*0f00*/  BSYNC B0 ;  /* 0x0000000000007941 */ /* 0x000fea0003800000 */
.L_x_26343:
[----:B------:R-:W-:Y:S01]  /*0f10*/  UIADD3 UR4, UPT, UPT, UR14, 0x7, URZ ;  /* 0x000000070e047890 */ /* 0x000fe2000fffe0ff */
[----:B-----5:R-:W1:Y:S01]  /*0f20*/  S2R R0, SR_TID.X ;  /* 0x0000000000007919 */ /* 0x020e620000002100 */
        /* <DEDUP_REMOVED lines=16> */
[----:B------:R2:W3:Y:S02]  /*1030*/  SHFL.BFLY PT, R12, R5, 0x4, 0x1f ;  /* 0x0c801f00050c7f89 */ /* 0x0004e400000e0000 */
.L_x_26385:
        /* <DEDUP_REMOVED lines=17> */
[----:B------:R-:W2:Y:S04]  /*1150*/  @!P1 LDS R14, [R11] ;  /* 0x000000000b0e9984 */ /* 0x000ea80000000800 */
[----:B--2---:R-:W1:Y:S02]  /*1160*/  SHFL.BFLY PT, R5, R14, 0x2, 0x1f ;  /* 0x0c401f000e057f89 */ /* 0x004e6400000e0000 */
        /* <DEDUP_REMOVED lines=24> */
.L_x_26352:
        /* <DEDUP_REMOVED lines=11> */
.L_x_26351:
[----:B------:R-:W-:Y:S05]  /*13a0*/  BSYNC.RECONVERGENT B1 ;  /* 0x0000000000017941 */ /* 0x000fea0003800200 */
.L_x_26350:
        /* <DEDUP_REMOVED lines=12> */
.L_x_26355:
[----:B------:R-:W1:Y:S01]  /*1470*/  LDS R24, [R14+0x200] ;  /* 0x000200000e187984 */ /* 0x000e620000000800 */
[----:B------:R-:W-:-:S03]  /*1480*/  IADD3 R16, PT, PT, R16, 0x800, RZ ;  /* 0x0000080010107810 */ /* 0x000fc60007ffe0ff */
[----:B------:R-:W2:Y:S01]  /*1490*/  LDS R18, [R14+-0x400] ;  /* 0xfffc00000e127984 */ /* 0x000ea20000000800 */
[----:B------:R-:W-:-:S03]  /*14a0*/  ISETP.GE.AND P3, PT, R16, R15, PT ;  /* 0x0000000f1000720c */ /* 0x000fc60003f66270 */
[----:B------:R-:W3:Y:S04]  /*14b0*/  LDS R20, [R14+-0x200] ;  /* 0xfffe00000e147984 */ /* 0x000ee80000000800 */
[----:B------:R-:W4:Y:S04]  /*14c0*/  LDS R26, [R14+0x400] ;  /* 0x000400000e1a7984 */ /* 0x000f280000000800 */
[----:B------:R-:W5:Y:S04]  /*14d0*/  LDS R22, [R14] ;  /* 0x000000000e167984 */ /* 0x000f680000000800 */
[----:B------:R-:W0:Y:S04]  /*14e0*/  LDS R28, [R14+0x600] ;  /* 0x000600000e1c7984 */ /* 0x000e280000000800 */
[----:B------:R-:W0:Y:S04]  /*14f0*/  LDS R30, [R14+0x800] ;  /* 0x000800000e1e7984 */ /* 0x000e280000000800 */
[----:B------:R-:W0:Y:S04]  /*1500*/  LDS R32, [R14+0xa00] ;  /* 0x000a00000e207984 */ /* 0x000e280000000800 */
[----:B------:R-:W0:Y:S04]  /*1510*/  LDS R34, [R14+0xc00] ;  /* 0x000c00000e227984 */ /* 0x000e280000000800 */
        /* <DEDUP_REMOVED lines=16> */
[----:B------:R-:W-:Y:S01]  /*1620*/  FMUL.FTZ R21, R22, 1.4426950216293334961 ;  /* 0x3fb8aa3b16157820 */ /* 0x000fe20000410000 */
[C---:B0-----:R-:W-:Y:S01]  /*1630*/  FADD.FTZ R28, -R5.reuse, R28 ;  /* 0x0000001c051c7221 */ /* 0x041fe20000010100 */
[----:B------:R-:W0:Y:S01]  /*1640*/  MUFU.EX2 R19, R19 ;  /* 0x0000001300137308 */ /* 0x000e220000000800 */
[----:B------:R-:W5:Y:S01]  /*1650*/  LDS R22, [R14+0x1a00] ;  /* 0x001a00000e167984 */ /* 0x000f620000000800 */
[----:B------:R-:W-:Y:S01]  /*1660*/  FADD.FTZ R30, -R5, R30 ;  /* 0x0000001e051e7221 */ /* 0x000fe20000010100 */
[----:B------:R-:W-:-:S03]  /*1670*/  FMUL.FTZ R27, R28, 1.4426950216293334961 ;  /* 0x3fb8aa3b1c1b7820 */ /* 0x000fc60000410000 */
[----:B------:R-:W-:Y:S01]  /*1680*/  FMUL.FTZ R29, R30, 1.4426950216293334961 ;  /* 0x3fb8aa3b1e1d7820 */ /* 0x000fe20000410000 */
[----:B------:R-:W-:Y:S01]  /*1690*/  FADD.FTZ R32, -R5, R32 ;  /* 0x0000002005207221 */ /* 0x000fe20000010100 */
[----:B------:R-:W2:Y:S01]  /*16a0*/  MUFU.EX2 R21, R21 ;  /* 0x0000001500157308 */ /* 0x000ea20000000800 */
[----:B----4-:R-:W-:Y:S01]  /*16b0*/  FADD.FTZ R12, R17, R12 ;  /* 0x0000000c110c7221 */ /* 0x010fe20000010000 */
[C---:B------:R-:W-:Y:S01]  /*16c0*/  FADD.FTZ R34, -R5.reuse, R34 ;  /* 0x0000002205227221 */ /* 0x040fe20000010100 */
[----:B------:R-:W-:Y:S01]  /*16d0*/  FMUL.FTZ R31, R32, 1.4426950216293334961 ;  /* 0x3fb8aa3b201f7820 */ /* 0x000fe20000410000 */
[----:B------:R-:W-:Y:S02]  /*16e0*/  STS [R14+-0x400], R17 ;  /* 0xfffc00110e007388 */ /* 0x000fe40000000800 */
[----:B------:R-:W-:Y:S01]  /*16f0*/  FMUL.FTZ R33, R34, 1.4426950216293334961 ;  /* 0x3fb8aa3b22217820 */ /* 0x000fe20000410000 */
[C---:B------:R-:W-:Y:S01]  /*1700*/  FADD.FTZ R36, -R5.reuse, R36 ;  /* 0x0000002405247221 */ /* 0x040fe20000010100 */
[----:B------:R-:W4:Y:S01]  /*1710*/  MUFU.EX2 R23, R23 ;  /* 0x0000001700177308 */ /* 0x000f220000000800 */
[----:B0-----:R-:W-:Y:S01]  /*1720*/  FADD.FTZ R12, R12, R19 ;  /* 0x000000130c0c7221 */ /* 0x001fe20000010000 */
[----:B------:R-:W-:Y:S01]  /*1730*/  STS [R14+-0x200], R19 ;  /* 0xfffe00130e007388 */ /* 0x000fe20000000800 */
[----:B------:R-:W-:Y:S01]  /*1740*/  FMUL.FTZ R35, R36, 1.4426950216293334961 ;  /* 0x3fb8aa3b24237820 */ /* 0x000fe20000410000 */
[----:B-1----:R-:W-:-:S04]  /*1750*/  FADD.FTZ R38, -R5, R38 ;  /* 0x0000002605267221 */ /* 0x002fc80000010100 */
[----:B------:R-:W0:Y:S01]  /*1760*/  MUFU.EX2 R25, R25 ;  /* 0x0000001900197308 */ /* 0x000e220000000800 */
[----:B--2---:R-:W-:Y:S01]  /*1770*/  FADD.FTZ R12, R12, R21 ;  /* 0x000000150c0c7221 */ /* 0x004fe20000010000 */
[C---:B------:R-:W-:Y:S01]  /*1780*/  FADD.FTZ R24, -R5.reuse, R24 ;  /* 0x0000001805187221 */ /* 0x040fe20000010100 */
[----:B------:R-:W-:Y:S01]  /*1790*/  FMUL.FTZ R38, R38, 1.4426950216293334961 ;  /* 0x3fb8aa3b26267820 */ /* 0x000fe20000410000 */
[----:B------:R-:W-:Y:S01]  /*17a0*/  STS [R14], R21 ;  /* 0x000000150e007388 */ /* 0x000fe20000000800 */
[C---:B---3--:R-:W-:Y:S01]  /*17b0*/  FADD.FTZ R18, -R5.reuse, R18 ;  /* 0x0000001205127221 */ /* 0x048fe20000010100 */
[----:B------:R-:W-:Y:S02]  /*17c0*/  FMUL.FTZ R24, R24, 1.4426950216293334961 ;  /* 0x3fb8aa3b18187820 */ /* 0x000fe40000410000 */
        /* <DEDUP_REMOVED lines=46> */
.L_x_26354:
[----:B------:R-:W-:Y:S05]  /*1ab0*/  BSYNC.RECONVERGENT B1 ;  /* 0x0000000000017941 */ /* 0x000fea0003800200 */
.L_x_26353:
        /* <DEDUP_REMOVED lines=25> */
[----:B0-----:R-:W-:-:S03]  /*1c50*/  FADD.FTZ R28, -R5, R28 ;  /* 0x0000001c051c7221 */ /* 0x001fc60000010100 */
        /* <DEDUP_REMOVED lines=29> */
.L_x_26357:
[----:B------:R-:W-:Y:S05]  /*1e30*/  BSYNC.RECONVERGENT B1 ;  /* 0x0000000000017941 */ /* 0x000fea0003800200 */
.L_x_26356:
        /* <DEDUP_REMOVED lines=26> */
.L_x_26349:
[----:B------:R-:W-:Y:S05]  /*1fe0*/  BSYNC.RECONVERGENT B0 ;  /* 0x0000000000007941 */ /* 0x000fea0003800200 */
.L_x_26348:
        /* <DEDUP_REMOVED lines=32> */
[----:B------:R-:W-:Y:S01]  /*21f0*/  LEA.HI R16, R16, 0x1, RZ, 0x19 ;  /* 0x0000000110107811 */ /* 0x000fe200078fc8ff */
[----:B------:R-:W-:-:S03]  /*2200*/  VIADD R11, R10, 0x1e0 ;  /* 0x000001e00a0b7836 */ /* 0x000fc60000000000 */
[----:B------:R-:W-:Y:S02]  /*2210*/  SHF.L.U32 R7, R16, 0x7, RZ ;  /* 0x0000000710077819 */ /* 0x000fe400000006ff */
[----:B------:R-:W-:Y:S02]  /*2220*/  LEA R11, R8, R11, 0x18 ;  /* 0x0000000b080b7211 */ /* 0x000fe400078ec0ff */
[----:B------:R-:W-:Y:S02]  /*2230*/  LOP3.LUT R15, R16, 0x3, RZ, 0xc0, !PT ;  /* 0x00000003100f7812 */ /* 0x000fe400078ec0ff */
[----:B------:R-:W-:Y:S01]  /*2240*/  LOP3.LUT R7, R7, 0x180, RZ, 0xc0, !PT ;  /* 0x0000018007077812 */ /* 0x000fe200078ec0ff */
[----:B------:R-:W-:Y:S01]  /*2250*/  IMAD R11, R0, 0x4, R11 ;  /* 0x00000004000b7824 */ /* 0x000fe200078e020b */
[----:B------:R-:W-:Y:S02]  /*2260*/  IADD3 R15, PT, PT, -R15, RZ, RZ ;  /* 0x000000ff0f0f7210 */ /* 0x000fe40007ffe1ff */
[----:B------:R-:W-:-:S07]  /*2270*/  IADD3 R14, PT, PT, R7, R0, RZ ;  /* 0x00000000070e7210 */ /* 0x000fce0007ffe0ff */
.L_x_26362:
[----:B------:R-:W2:Y:S01]  /*2280*/  LDS R7, [R11] ;  /* 0x000000000b077984 */ /* 0x000ea20000000800 */
[----:B------:R-:W-:-:S04]  /*2290*/  IADD3 R15, PT, PT, R15, 0x1, RZ ;  /* 0x000000010f0f7810 */ /* 0x000fc80007ffe0ff */
[----:B------:R-:W-:Y:S01]  /*22a0*/  ISETP.NE.AND P0, PT, R15, RZ, PT ;  /* 0x000000ff0f00720c */ /* 0x000fe20003f05270 */
[----:B--2---:R-:W-:-:S05]  /*22b0*/  FMUL.FTZ R16, R7, R6 ;  /* 0x0000000607107220 */ /* 0x004fca0000410000 */
[----:B------:R2:W-:Y:S02]  /*22c0*/  STS [R11], R16 ;  /* 0x000000100b007388 */ /* 0x0005e40000000800 */
[----:B--2---:R-:W-:-:S05]  /*22d0*/  VIADD R11, R11, 0x200 ;  /* 0x000002000b0b7836 */ /* 0x004fca0000000000 */
[----:B------:R-:W-:Y:S05]  /*22e0*/  @P0 BRA `(.L_x_26362) ;  /* 0xfffffffc00e40947 */ /* 0x000fea000383ffff */
.L_x_26361:
[----:B------:R-:W-:Y:S05]  /*22f0*/  BSYNC.RECONVERGENT B1 ;  /* 0x0000000000017941 */ /* 0x000fea0003800200 */
.L_x_26360:
        /* <DEDUP_REMOVED lines=11> */
[----:B0-----:R-:W-:-:S11]  /*23b0*/  IADD3 R45, PT, PT, R13, -0x600, RZ ;  /* 0xfffffa000d2d7810 */ /* 0x001fd60007ffe0ff */
.L_x_26365:
[----:B------:R-:W2:Y:S01]  /*23c0*/  LDS R11, [R7+-0x400] ;  /* 0xfffc0000070b7984 */ /* 0x000ea20000000800 */
[----:B------:R-:W-:-:S03]  /*23d0*/  VIADD R14, R14, 0x800 ;  /* 0x000008000e0e7836 */ /* 0x000fc60000000000 */
[----:B------:R-:W0:Y:S02]  /*23e0*/  LDS R15, [R7+-0x200] ;  /* 0xfffe0000070f7984 */ /* 0x000e240000000800 */
[----:B------:R-:W-:Y:S02]  /*23f0*/  ISETP.GE.AND P1, PT, R14, R45, PT ;  /* 0x0000002d0e00720c */ /* 0x000fe40003f26270 */
[----:B------:R-:W3:Y:S04]  /*2400*/  LDS R17, [R7] ;  /* 0x0000000007117984 */ /* 0x000ee80000000800 */
[----:B------:R-:W4:Y:S04]  /*2410*/  LDS R19, [R7+0x200] ;  /* 0x0002000007137984 */ /* 0x000f280000000800 */
[----:B------:R-:W5:Y:S04]  /*2420*/  LDS R21, [R7+0x400] ;  /* 0x0004000007157984 */ /* 0x000f680000000800 */
        /* <DEDUP_REMOVED lines=15> */
[----:B------:R-:W5:Y:S01]  /*2520*/  LDS R43, [R7+0x1a00] ;  /* 0x001a0000072b7984 */ /* 0x000f620000000800 */
        /* <DEDUP_REMOVED lines=13> */
[-C--:B0-----:R-:W-:Y:S02]  /*2600*/  FMUL.FTZ R20, R37, R6.reuse ;  /* 0x0000000625147220 */ /* 0x081fe40000410000 */
        /* <DEDUP_REMOVED lines=15> */
.L_x_26364:
[----:B------:R-:W-:Y:S05]  /*2700*/  BSYNC.RECONVERGENT B1 ;  /* 0x0000000000017941 */ /* 0x000fea0003800200 */
.L_x_26363:
        /* <DEDUP_REMOVED lines=31> */
.L_x_26367:
[----:B------:R-:W-:Y:S05]  /*2900*/  BSYNC.RECONVERGENT B1 ;  /* 0x0000000000017941 */ /* 0x000fea0003800200 */
.L_x_26366:
        /* <DEDUP_REMOVED lines=14> */
.L_x_26359:
[----:B------:R-:W-:Y:S05]  /*29f0*/  BSYNC.RECONVERGENT B0 ;  /* 0x0000000000007941 */ /* 0x000fea0003800200 */
.L_x_26358:
[----:B------:R-:W-:Y:S01]  /*2a00*/  BAR.SYNC.DEFER_BLOCKING 0x0 ;  /* 0x0000000000007b1d */ /* 0x000fe20000010000 */
[----:B------:R-:W-:Y:S02]  /*2a10*/  ISETP.NE.AND P0, PT, R0, RZ, PT ;  /* 0x000000ff0000720c */ /* 0x000fe40003f05270 */
[----:B--23--:R-:W-:Y:S02]  /*2a20*/  SHF.R.U32.HI R6, RZ, 0x5, R0 ;  /* 0x00000005ff067819 */ /* 0x00cfe40000011600 */
[----:B------:R-:W-:Y:S01]  /*2a30*/  MOV R41, UR16 ;  /* 0x0000001000297c02 */ /* 0x000fe20008000f00 */
[----:B------:R-:W2:Y:S01]  /*2a40*/  LDCU UR20, c[0x0][0x3dc] ;  /* 0x00007b80ff1477ac */ /* 0x000ea20008000800 */
[----:B------:R-:W-:Y:S03]  /*2a50*/  BSSY.RECONVERGENT B0, `(.L_x_26368) ;  /* 0x0000016000007945 */ /* 0x000fe60003800200 */
[----:B------:R-:W-:Y:S01]  /*2a60*/  IMAD R41, R41, 0x40, R6 ;  /* 0x0000004029297824 */ /* 0x000fe200078e0206 */
[----:B------:R-:W3:Y:S04]  /*2a70*/  LDCU UR19, c[0x0][0x378] ;  /* 0x00006f00ff1377ac */ /* 0x000ee80008000800 */
[----:B------:R-:W-:Y:S01]  /*2a80*/  ISETP.GE.U32.AND P1, PT, R41, R2, PT ;  /* 0x000000022900720c */ /* 0x000fe20003f26070 */
        /* <DEDUP_REMOVED lines=16> */
[----:B-1----:R4:W-:Y:S04]  /*2b90*/  STG.E desc[UR12][R6.64], R5 ;  /* 0x0000000506007986 */ /* 0x0029e8000c10190c */
[----:B------:R4:W-:Y:S02]  /*2ba0*/  STG.E desc[UR12][R14.64], R12 ;  /* 0x0000000c0e007986 */ /* 0x0009e4000c10190c */
.L_x_26369:
[----:B--23--:R-:W-:Y:S05]  /*2bb0*/  BSYNC.RECONVERGENT B0 ;  /* 0x0000000000007941 */ /* 0x00cfea0003800200 */
.L_x_26368:
[----:B------:R-:W2:Y:S01]  /*2bc0*/  LDCU.64 UR6, c[0x0][0x3a8] ;  /* 0x00007500ff0677ac */ /* 0x000ea20008000a00 */
[----:B------:R-:W-:Y:S01]  /*2bd0*/  BSSY.RECONVERGENT B0, `(.L_x_26370) ;  /* 0x00000a9000007945 */ /* 0x000fe20003800200 */
[----:B-1--4-:R-:W-:Y:S01]  /*2be0*/  HFMA2 R5, -RZ, RZ, 0, 0 ;  /* 0x00000000ff057431 */ /* 0x012fe200000001ff */
[----:B------:R-:W-:Y:S01]  /*2bf0*/  CS2R R6, SRZ ;  /* 0x0000000000067805 */ /* 0x000fe2000001ff00 */
[----:B------:R-:W-:Y:S02]  /*2c00*/  HFMA2 R40, -RZ, RZ, 0, 0 ;  /* 0x00000000ff287431 */ /* 0x000fe400000001ff */
[----:B------:R-:W-:Y:S01]  /*2c10*/  IMAD.MOV.U32 R52, RZ, RZ, RZ ;  /* 0x000000ffff347224 */ /* 0x000fe200078e00ff */
[----:B------:R-:W-:Y:S01]  /*2c20*/  MOV R51, RZ ;  /* 0x000000ff00337202 */ /* 0x000fe20000000f00 */
[----:B0-----:R-:W-:Y:S01]  /*2c30*/  IMAD.MOV.U32 R45, RZ, RZ, RZ ;  /* 0x000000ffff2d7224 */ /* 0x001fe200078e00ff */
[----:B------:R-:W-:Y:S06]  /*2c40*/  @P1 BRA `(.L_x_26371) ;  /* 0x0000000800841947 */ /* 0x000fec0003800000 */
[----:B------:R-:W0:Y:S01]  /*2c50*/  LDCU UR4, c[0x0][0x3c8] ;  /* 0x00007900ff0477ac */ /* 0x000e220008000800 */
[----:B------:R-:W-:Y:S01]  /*2c60*/  IMAD.WIDE.U32 R6, R41, 0x4, RZ ;  /* 0x0000000429067825 */ /* 0x000fe200078e00ff */
[----:B------:R-:W-:Y:S01]  /*2c70*/  SHF.L.U32 R12, R0, 0x4, RZ ;  /* 0x00000004000c7819 */ /* 0x000fe200000006ff */
[----:B------:R-:W1:Y:S02]  /*2c80*/  LDCU.64 UR8, c[0x0][0x3b8] ;  /* 0x00007700ff0877ac */ /* 0x000e640008000a00 */
[----:B------:R-:W-:Y:S01]  /*2c90*/  VIADD R11, R10, 0x1e0 ;  /* 0x000001e00a0b7836 */ /* 0x000fe20000000000 */
[----:B------:R-:W-:Y:S01]  /*2ca0*/  SHF.L.U32 R48, R0, 0x2, RZ ;  /* 0x0000000200307819 */ /* 0x000fe200000006ff */
[----:B------:R-:W-:Y:S01]  /*2cb0*/  IMAD.MOV.U32 R51, RZ, RZ, RZ ;  /* 0x000000ffff337224 */ /* 0x000fe200078e00ff */
[----:B------:R-:W-:Y:S02]  /*2cc0*/  LEA R9, R4, R9, 0x3 ;  /* 0x0000000904097211 */ /* 0x000fe400078e18ff */
[----:B------:R-:W-:-:S02]  /*2cd0*/  LEA R8, R8, R11, 0x18 ;  /* 0x0000000b08087211 */ /* 0x000fc400078ec0ff */
[----:B------:R-:W-:Y:S02]  /*2ce0*/  LOP3.LUT R46, R48, 0x4, RZ, 0xc0, !PT ;  /* 0x00000004302e7812 */ /* 0x000fe400078ec0ff */
[----:B------:R-:W-:Y:S01]  /*2cf0*/  IADD3 R44, PT, PT, -R44, R41, RZ ;  /* 0x000000292c2c7210 */ /* 0x000fe20007ffe1ff */
[----:B------:R-:W-:Y:S01]  /*2d00*/  VIADD R41, R41, 0x1 ;  /* 0x0000000129297836 */ /* 0x000fe20000000000 */
[----:B------:R-:W-:Y:S01]  /*2d10*/  IADD3 R46, PT, PT, R9, 0x1, R46 ;  /* 0x00000001092e7810 */ /* 0x000fe20007ffe02e */
[----:B0-----:R-:W-:Y:S01]  /*2d20*/  UIMAD UR4, UR15, UR4, URZ ;  /* 0x000000040f0472a4 */ /* 0x001fe2000f8e02ff */
[----:B------:R-:W-:Y:S02]  /*2d30*/  MOV R52, RZ ;  /* 0x000000ff00347202 */ /* 0x000fe40000000f00 */
[----:B------:R-:W-:Y:S02]  /*2d40*/  MOV R40, RZ ;  /* 0x000000ff00287202 */ /* 0x000fe40000000f00 */
[----:B------:R-:W-:-:S02]  /*2d50*/  MOV R45, RZ ;  /* 0x000000ff002d7202 */ /* 0x000fc40000000f00 */
[----:B------:R-:W-:Y:S02]  /*2d60*/  MOV R5, UR4 ;  /* 0x0000000400057c02 */ /* 0x000fe40008000f00 */
[----:B------:R-:W-:Y:S02]  /*2d70*/  LOP3.LUT R48, R48, 0x7c, RZ, 0xc0, !PT ;  /* 0x0000007c30307812 */ /* 0x000fe400078ec0ff */
[----:B------:R-:W0:Y:S01]  /*2d80*/  LDCU UR4, c[0x0][0x3e0] ;  /* 0x00007c00ff0477ac */ /* 0x000e220008000800 */
[----:B------:R-:W-:Y:S01]  /*2d90*/  IMAD.WIDE R6, R5, 0x4, R6 ;  /* 0x0000000405067825 */ /* 0x000fe200078e0206 */
[----:B------:R-:W-:Y:S02]  /*2da0*/  LOP3.LUT R5, R12, 0x10, RZ, 0xe2, !PT ;  /* 0x000000100c057812 */ /* 0x000fe400078ee2ff */
[----:B-1----:R-:W-:-:S03]  /*2db0*/  IADD3 R50, P0, PT, R6, UR8, RZ ;  /* 0x0000000806327c10 */ /* 0x002fc6000ff1e0ff */
[----:B------:R-:W-:Y:S01]  /*2dc0*/  IMAD R5, R4, 0x20, R5 ;  /* 0x0000002004057824 */ /* 0x000fe200078e0205 */
[----:B------:R-:W-:Y:S02]  /*2dd0*/  IADD3.X R47, PT, PT, R7, UR9, RZ, P0, !PT ;  /* 0x00000009072f7c10 */ /* 0x000fe400087fe4ff */
[----:B------:R-:W-:Y:S02]  /*2de0*/  CS2R R6, SRZ ;  /* 0x0000000000067805 */ /* 0x000fe4000001ff00 */
[----:B------:R-:W-:Y:S02]  /*2df0*/  IADD3 R49, PT, PT, R8, R5, RZ ;  /* 0x0000000508317210 */ /* 0x000fe40007ffe0ff */
[----:B------:R-:W-:Y:S01]  /*2e00*/  MOV R5, RZ ;  /* 0x000000ff00057202 */ /* 0x000fe20000000f00 */
[----:B0-----:R-:W-:-:S05]  /*2e10*/  IMAD R42, R42, UR4, RZ ;  /* 0x000000042a2a7c24 */ /* 0x001fca000f8e02ff */
[----:B------:R-:W-:-:S07]  /*2e20*/  SHF.R.S32.HI R43, RZ, 0x1f, R42 ;  /* 0x0000001fff2b7819 */ /* 0x000fce000001142a */
.L_x_26372:
[----:B------:R-:W-:Y:S01]  /*2e30*/  IMAD.MOV.U32 R24, RZ, RZ, R50 ;  /* 0x000000ffff187224 */ /* 0x000fe200078e0032 */
[----:B------:R-:W-:Y:S01]  /*2e40*/  MOV R25, R47 ;  /* 0x0000002f00197202 */ /* 0x000fe20000000f00 */
[----:B------:R-:W0:Y:S04]  /*2e50*/  LDS.128 R16, [R49] ;  /* 0x0000000031107984 */ /* 0x000e280000000c00 */
        /* <DEDUP_REMOVED lines=8> */
[----:B------:R-:W4:Y:S01]  /*2ee0*/  LDG.E.128.CONSTANT R20, desc[UR12][R36.64+0x400] ;  /* 0x0004000c24147981 */ /* 0x000f22000c1e9d00 */
[----:B------:R-:W-:-:S03]  /*2ef0*/  ISETP.NE.AND P1, PT, R44, -0x1, PT ;  /* 0xffffffff2c00780c */ /* 0x000fc60003f25270 */
[----:B------:R-:W5:Y:S01]  /*2f00*/  LDG.E.128.CONSTANT R24, desc[UR12][R36.64+0x600] ;  /* 0x0006000c24187981 */ /* 0x000f62000c1e9d00 */
[----:B------:R-:W-:-:S03]  /*2f10*/  VIADD R53, R46, 0xffffffff ;  /* 0xffffffff2e357836 */ /* 0x000fc60000000000 */
[----:B------:R-:W5:Y:S06]  /*2f20*/  LDG.E.128.CONSTANT R32, desc[UR12][R36.64+0xa00] ;  /* 0x000a000c24207981 */ /* 0x000f6c000c1e9d00 */
[----:B------:R-:W-:Y:S02]  /*2f30*/  @!P1 ISETP.GE.AND P0, PT, R53, UR14, PT ;  /* 0x0000000e35009c0c */ /* 0x000fe4000bf06270 */
[C---:B------:R-:W-:Y:S02]  /*2f40*/  @!P1 IADD3 R28, PT, PT, R46.reuse, 0x1, RZ ;  /* 0x000000012e1c9810 */ /* 0x040fe40007ffe0ff */
[----:B------:R-:W-:-:S02]  /*2f50*/  @!P1 ISETP.GE.AND P2, PT, R46, UR14, PT ;  /* 0x0000000e2e009c0c */ /* 0x000fc4000bf46270 */
[----:B------:R-:W-:Y:S02]  /*2f60*/  @!P1 ISETP.GE.AND P5, PT, R53, UR14, PT ;  /* 0x0000000e35009c0c */ /* 0x000fe4000bfa6270 */
[----:B--2---:R-:W-:Y:S02]  /*2f70*/  @!P1 FSEL R8, R8, RZ, !P0 ;  /* 0x000000ff08089208 */ /* 0x004fe40004000000 */
[----:B------:R-:W-:Y:S02]  /*2f80*/  @!P1 ISETP.GE.AND P0, PT, R28, UR14, PT ;  /* 0x0000000e1c009c0c */ /* 0x000fe4000bf06270 */
[----:B------:R-:W2:Y:S01]  /*2f90*/  LDG.E.128.CONSTANT R28, desc[UR12][R36.64+0x800] ;  /* 0x0008000c241c7981 */ /* 0x000ea2000c1e9d00 */
[----:B------:R-:W-:Y:S02]  /*2fa0*/  @!P1 FSEL R9, R9, RZ, !P2 ;  /* 0x000000ff09099208 */ /* 0x000fe40005000000 */
[----:B------:R-:W-:-:S03]  /*2fb0*/  @!P1 FSEL R10, R10, RZ, !P0 ;  /* 0x000000ff0a0a9208 */ /* 0x000fc60004000000 */
[----:B0-----:R-:W-:Y:S01]  /*2fc0*/  FMUL.FTZ R9, R17, R9 ;  /* 0x0000000911097220 */ /* 0x001fe20000410000 */
[----:B------:R-:W2:Y:S03]  /*2fd0*/  LDG.E.128.CONSTANT R36, desc[UR12][R36.64+0xc00] ;  /* 0x000c000c24247981 */ /* 0x000ea6000c1e9d00 */
[----:B------:R-:W-:Y:S01]  /*2fe0*/  FFMA.FTZ R9, R16, R8, R9 ;  /* 0x0000000810097223 */ /* 0x000fe20000010009 */
[----:B------:R-:W-:Y:S02]  /*2ff0*/  @!P1 ISETP.GE.AND P0, PT, R53, UR14, PT ;  /* 0x0000000e35009c0c */ /* 0x000fe4000bf06270 */
[----:B------:R-:W-:Y:S02]  /*3000*/  @!P1 IADD3 R8, PT, PT, R46, 0x1, RZ ;  /* 0x000000012e089810 */ /* 0x000fe40007ffe0ff */
[----:B---3--:R-:W-:Y:S02]  /*3010*/  @!P1 FSEL R12, R12, RZ, !P0 ;  /* 0x000000ff0c0c9208 */ /* 0x008fe40004000000 */
[----:B------:R-:W-:Y:S01]  /*3020*/  @!P1 ISETP.GE.AND P0, PT, R8, UR14, PT ;  /* 0x0000000e08009c0c */ /* 0x000fe2000bf06270 */
[----:B------:R-:W-:-:S02]  /*3030*/  @!P1 VIADD R8, R46, 0x2 ;  /* 0x000000022e089836 */ /* 0x000fc40000000000 */
[----:B------:R-:W-:Y:S01]  /*3040*/  FFMA.FTZ R10, R18, R10, R9 ;  /* 0x0000000a120a7223 */ /* 0x000fe20000010009 */
[----:B------:R-:W-:Y:S02]  /*3050*/  @!P1 FSEL R14, R14, RZ, !P0 ;  /* 0x000000ff0e0e9208 */ /* 0x000fe40004000000 */
[----:B------:R-:W-:Y:S02]  /*3060*/  @!P1 ISETP.GE.AND P0, PT, R8, UR14, PT ;  /* 0x0000000e08009c0c */ /* 0x000fe4000bf06270 */
[----:B------:R-:W-:Y:S02]  /*3070*/  IADD3 R9, PT, PT, R41, 0x3, RZ ;  /* 0x0000000329097810 */ /* 0x000fe40007ffe0ff */
[----:B------:R-:W-:Y:S02]  /*3080*/  @!P1 FSEL R11, R11, RZ, !P0 ;  /* 0x000000ff0b0b9208 */ /* 0x000fe40004000000 */
[----:B----4-:R-:W-:Y:S02]  /*3090*/  @!P1 FSEL R20, R20, RZ, !P5 ;  /* 0x000000ff14149208 */ /* 0x010fe40006800000 */
[----:B------:R-:W-:-:S02]  /*30a0*/  ISETP.GE.U32.AND P0, PT, R9, R2, PT ;  /* 0x000000020900720c */ /* 0x000fc40003f06070 */
[C---:B------:R-:W-:Y:S02]  /*30b0*/  @!P1 ISETP.GE.AND P5, PT, R46.reuse, UR14, PT ;  /* 0x0000000e2e009c0c */ /* 0x040fe4000bfa6270 */
[C---:B------:R-:W-:Y:S02]  /*30c0*/  @!P1 IADD3 R9, PT, PT, R46.reuse, 0x1, RZ ;  /* 0x000000012e099810 */ /* 0x040fe40007ffe0ff */
[----:B------:R-:W-:Y:S02]  /*30d0*/  @!P1 FSEL R21, R21, RZ, !P5 ;  /* 0x000000ff15159208 */ /* 0x000fe40006800000 */
[----:B------:R-:W-:Y:S01]  /*30e0*/  @!P1 ISETP.GE.AND P5, PT, R9, UR14, PT ;  /* 0x0000000e09009c0c */ /* 0x000fe2000bfa6270 */
[----:B------:R-:W-:Y:S01]  /*30f0*/  @!P1 VIADD R9, R46, 0x2 ;  /* 0x000000022e099836 */ /* 0x000fe20000000000 */
[----:B------:R-:W-:Y:S02]  /*3100*/  @!P1 ISETP.GE.AND P3, PT, R53, UR14, PT ;  /* 0x0000000e35009c0c */ /* 0x000fe4000bf66270 */
[----:B------:R-:W-:-:S02]  /*3110*/  @!P1 FSEL R22, R22, RZ, !P5 ;  /* 0x000000ff16169208 */ /* 0x000fc40006800000 */
[----:B------:R-:W-:Y:S02]  /*3120*/  @!P1 ISETP.GE.AND P5, PT, R9, UR14, PT ;  /* 0x0000000e09009c0c */ /* 0x000fe4000bfa6270 */
[----:B------:R-:W-:Y:S02]  /*3130*/  @!P1 IADD3 R9, PT, PT, R46, 0x1, RZ ;  /* 0x000000012e099810 */ /* 0x000fe40007ffe0ff */
[----:B------:R-:W-:Y:S02]  /*3140*/  @!P1 FSEL R23, R23, RZ, !P5 ;  /* 0x000000ff17179208 */ /* 0x000fe40006800000 */
[----:B-----5:R-:W-:Y:S02]  /*3150*/  @!P1 FSEL R24, R24, RZ, !P3 ;  /* 0x000000ff18189208 */ /* 0x020fe40005800000 */
[----:B------:R-:W-:Y:S02]  /*3160*/  @!P1 ISETP.GE.AND P5, PT, R9, UR14, PT ;  /* 0x0000000e09009c0c */ /* 0x000fe4000bfa6270 */
[----:B------:R-:W-:-:S02]  /*3170*/  @!P1 ISETP.GE.AND P3, PT, R46, UR14, PT ;  /* 0x0000000e2e009c0c */ /* 0x000fc4000bf66270 */
[C---:B------:R-:W-:Y:S02]  /*3180*/  @!P1 IADD3 R9, PT, PT, R46.reuse, 0x2, RZ ;  /* 0x000000022e099810 */ /* 0x040fe40007ffe0ff */
[----:B------:R-:W-:Y:S02]  /*3190*/  @!P1 FSEL R25, R25, RZ, !P3 ;  /* 0x000000ff19199208 */ /* 0x000fe40005800000 */
[----:B------:R-:W-:Y:S01]  /*31a0*/  @!P1 ISETP.GE.AND P3, PT, R9, UR14, PT ;  /* 0x0000000e09009c0c */ /* 0x000fe2000bf66270 */
[----:B------:R-:W-:Y:S01]  /*31b0*/  @!P1 VIADD R9, R46, 0x1 ;  /* 0x000000012e099836 */ /* 0x000fe20000000000 */
        /* <DEDUP_REMOVED lines=10> */
[----:B------:R-:W-:Y:S02]  /*3260*/  @!P1 ISETP.GE.AND P4, PT, R53, UR14, PT ;  /* 0x0000000e35009c0c */ /* 0x000fe4000bf86270 */
[----:B------:R-:W-:Y:S02]  /*3270*/  @!P1 FSEL R15, R15, RZ, !P2 ;  /* 0x000000ff0f0f9208 */ /* 0x000fe40005000000 */
[----:B------:R-:W-:-:S04]  /*3280*/  @!P1 ISETP.GE.AND P2, PT, R53, UR14, PT ;  /* 0x0000000e35009c0c */ /* 0x000fc8000bf46270 */
[----:B------:R-:W-:Y:S01]  /*3290*/  @!P1 FSEL R32, R32, RZ, !P2 ;  /* 0x000000ff20209208 */ /* 0x000fe20005000000 */
[----:B------:R-:W-:Y:S01]  /*32a0*/  FFMA.FTZ R11, R19, R11, R10 ;  /* 0x0000000b130b7223 */ /* 0x000fe2000001000a */
[C---:B------:R-:W-:Y:S01]  /*32b0*/  FMUL.FTZ R13, R17.reuse, R13 ;  /* 0x0000000d110d7220 */ /* 0x040fe20000410000 */
[C---:B------:R-:W-:Y:S01]  /*32c0*/  FMUL.FTZ R21, R17.reuse, R21 ;  /* 0x0000001511157220 */ /* 0x040fe20000410000 */
[----:B------:R-:W-:Y:S01]  /*32d0*/  @!P1 IADD3 R10, PT, PT, R46, 0x2, RZ ;  /* 0x000000022e0a9810 */ /* 0x000fe20007ffe0ff */
[----:B------:R-:W-:Y:S01]  /*32e0*/  FMUL.FTZ R25, R17, R25 ;  /* 0x0000001911197220 */ /* 0x000fe20000410000 */
[C---:B------:R-:W-:Y:S01]  /*32f0*/  FFMA.FTZ R13, R16.reuse, R12, R13 ;  /* 0x0000000c100d7223 */ /* 0x040fe2000001000d */
[C---:B------:R-:W-:Y:S02]  /*3300*/  FFMA.FTZ R21, R16.reuse, R20, R21 ;  /* 0x0000001410157223 */ /* 0x040fe40000010015 */
[----:B------:R-:W-:Y:S01]  /*3310*/  FFMA.FTZ R25, R16, R24, R25 ;  /* 0x0000001810197223 */ /* 0x000fe20000010019 */
[C---:B------:R-:W-:Y:S01]  /*3320*/  FFMA.FTZ R14, R18.reuse, R14, R13 ;  /* 0x0000000e120e7223 */ /* 0x040fe2000001000d */
[----:B------:R-:W-:-:S02]  /*3330*/  FFMA.FTZ R22, R18, R22, R21 ;  /* 0x0000001612167223 */ /* 0x000fc40000010015 */
[----:B------:R-:W-:Y:S01]  /*3340*/  FFMA.FTZ R26, R18, R26, R25 ;  /* 0x0000001a121a7223 */ /* 0x000fe20000010019 */
[C---:B------:R-:W-:Y:S01]  /*3350*/  FFMA.FTZ R8, R19.reuse, R15, R14 ;  /* 0x0000000f13087223 */ /* 0x040fe2000001000e */
[C---:B------:R-:W-:Y:S02]  /*3360*/  FFMA.FTZ R22, R19.reuse, R23, R22 ;  /* 0x0000001713167223 */ /* 0x040fe40000010016 */
[----:B------:R-:W-:Y:S01]  /*3370*/  FFMA.FTZ R27, R19, R27, R26 ;  /* 0x0000001b131b7223 */ /* 0x000fe2000001001a */
        /* <DEDUP_REMOVED lines=8> */
[----:B------:R-:W-:Y:S02]  /*3400*/  @!P1 ISETP.GE.AND P6, PT, R46, UR14, PT ;  /* 0x0000000e2e009c0c */ /* 0x000fe4000bfc6270 */
[----:B------:R-:W-:Y:S02]  /*3410*/  @!P1 FSEL R30, R30, RZ, !P5 ;  /* 0x000000ff1e1e9208 */ /* 0x000fe40006800000 */
[----:B------:R-:W-:Y:S02]  /*3420*/  @!P1 FSEL R29, R29, RZ, !P6 ;  /* 0x000000ff1d1d9208 */ /* 0x000fe40007000000 */
[----:B------:R-:W-:Y:S01]  /*3430*/  @!P1 ISETP.GE.AND P6, PT, R9, UR14, PT ;  /* 0x0000000e09009c0c */ /* 0x000fe2000bfc6270 */
[C---:B------:R-:W-:Y:S01]  /*3440*/  @!P1 VIADD R9, R46.reuse, 0x2 ;  /* 0x000000022e099836 */ /* 0x040fe20000000000 */
[----:B------:R-:W-:-:S02]  /*3450*/  @!P1 ISETP.GE.AND P5, PT, R46, UR14, PT ;  /* 0x0000000e2e009c0c */ /* 0x000fc4000bfa6270 */
[----:B------:R-:W-:Y:S02]  /*3460*/  @!P1 FSEL R36, R36, RZ, !P4 ;  /* 0x000000ff24249208 */ /* 0x000fe40006000000 */
[C---:B------:R-:W-:Y:S02]  /*3470*/  @!P1 ISETP.GE.AND P4, PT, R46.reuse, UR14, PT ;  /* 0x0000000e2e009c0c */ /* 0x040fe4000bf86270 */
[----:B------:R-:W-:Y:S02]  /*3480*/  @!P1 ISETP.GE.AND P2, PT, R9, UR14, PT ;  /* 0x0000000e09009c0c */ /* 0x000fe4000bf46270 */
[----:B------:R-:W-:Y:S02]  /*3490*/  @!P1 FSEL R33, R33, RZ, !P5 ;  /* 0x000000ff21219208 */ /* 0x000fe40006800000 */
[----:B------:R-:W-:Y:S02]  /*34a0*/  @!P1 IADD3 R9, PT, PT, R46, 0x1, RZ ;  /* 0x000000012e099810 */ /* 0x000fe40007ffe0ff */
[----:B------:R-:W-:Y:S01]  /*34b0*/  @!P1 FSEL R37, R37, RZ, !P4 ;  /* 0x000000ff25259208 */ /* 0x000fe20006000000 */
[C---:B------:R-:W-:Y:S01]  /*34c0*/  FMUL.FTZ R29, R17.reuse, R29 ;  /* 0x0000001d111d7220 */ /* 0x040fe20000410000 */
[----:B------:R-:W-:Y:S01]  /*34d0*/  @!P1 FSEL R34, R34, RZ, !P6 ;  /* 0x000000ff22229208 */ /* 0x000fe20007000000 */
[----:B------:R-:W-:Y:S01]  /*34e0*/  FMUL.FTZ R33, R17, R33 ;  /* 0x0000002111217220 */ /* 0x000fe20000410000 */
[----:B------:R-:W-:Y:S01]  /*34f0*/  @!P1 ISETP.GE.AND P6, PT, R9, UR14, PT ;  /* 0x0000000e09009c0c */ /* 0x000fe2000bfc6270 */
[----:B------:R-:W-:Y:S01]  /*3500*/  FMUL.FTZ R17, R17, R37 ;  /* 0x0000002511117220 */ /* 0x000fe20000410000 */
[----:B------:R-:W-:Y:S01]  /*3510*/  @!P1 ISETP.GE.AND P5, PT, R10, UR14, PT ;  /* 0x0000000e0a009c0c */ /* 0x000fe2000bfa6270 */
        /* <DEDUP_REMOVED lines=16> */
[----:B------:R-:W-:Y:S02]  /*3620*/  VIADD R46, R46, 0x20 ;  /* 0x000000202e2e7836 */ /* 0x000fe40000000000 */
[----:B------:R-:W-:Y:S01]  /*3630*/  FADD.FTZ R45, R18, R45 ;  /* 0x0000002d122d7221 */ /* 0x000fe20000010000 */
[----:B------:R-:W-:Y:S01]  /*3640*/  IADD3.X R47, PT, PT, RZ, R47, RZ, P1, !PT ;  /* 0x0000002fff2f7210 */ /* 0x000fe20000ffe4ff */
[----:B------:R-:W-:Y:S06]  /*3650*/  @!P0 BRA `(.L_x_26372) ;  /* 0xfffffff400f48947 */ /* 0x000fec000383ffff */
.L_x_26371:
[----:B--2---:R-:W-:Y:S05]  /*3660*/  BSYNC.RECONVERGENT B0 ;  /* 0x0000000000007941 */ /* 0x004fea0003800200 */
.L_x_26370:
[----:B------:R-:W0:Y:S01]  /*3670*/  S2UR UR5, SR_CgaCtaId ;  /* 0x00000000000579c3 */ /* 0x000e220000008800 */
[----:B------:R-:W1:Y:S01]  /*3680*/  SHFL.BFLY PT, R2, R5, 0x1, 0x1f ;  /* 0x0c201f0005027f89 */ /* 0x000e6200000e0000 */
[----:B------:R-:W-:Y:S01]  /*3690*/  LOP3.LUT R14, R0, 0x1, RZ, 0xc0, !PT ;  /* 0x00000001000e7812 */ /* 0x000fe200078ec0ff */
        /* <DEDUP_REMOVED lines=14> */
[----:B------:R-:W5:Y:S01]  /*3780*/  SHFL.BFLY PT, R10, R51, 0x1, 0x1f ;  /* 0x0c201f00330a7f89 */ /* 0x000f6200000e0000 */
[----:B------:R-:W-:-:S02]  /*3790*/  ISETP.NE.OR P4, PT, R4, 0x20, P2 ;  /* 0x000000200400780c */ /* 0x000fc40001785670 */
[----:B------:R-:W-:Y:S01]  /*37a0*/  ISETP.GT.U32.AND P3, PT, R0, 0x1f, PT ;  /* 0x0000001f0000780c */ /* 0x000fe20003f64070 */
[----:B------:R-:W5:Y:S01]  /*37b0*/  SHFL.BFLY PT, R13, R40, 0x1, 0x1f ;  /* 0x0c201f00280d7f89 */ /* 0x000f6200000e0000 */
[----:B0-----:R-:W-:-:S03]  /*37c0*/  ULEA UR4, UR5, UR4, 0x18 ;  /* 0x0000000405047291 */ /* 0x001fc6000f8ec0ff */
[----:B------:R-:W0:Y:S01]  /*37d0*/  SHFL.BFLY PT, R12, R45, 0x1, 0x1f ;  /* 0x0c201f002d0c7f89 */ /* 0x000e2200000e0000 */
[----:B-1----:R-:W-:Y:S01]  /*37e0*/  FADD.FTZ R5, R2, R5 ;  /* 0x0000000502057221 */ /* 0x002fe20000010000 */
[----:B------:R-:W-:Y:S01]  /*37f0*/  BAR.SYNC.DEFER_BLOCKING 0x0 ;  /* 0x0000000000007b1d */ /* 0x000fe20000010000 */
[----:B--2---:R-:W-:Y:S01]  /*3800*/  FADD.FTZ R9, R9, R6 ;  /* 0x0000000609097221 */ /* 0x004fe20000010000 */
[----:B------:R-:W-:Y:S01]  /*3810*/  LEA R2, R3, UR4, 0x2 ;  /* 0x0000000403027c11 */ /* 0x000fe2000f8e10ff */
[----:B---3--:R-:W-:Y:S01]  /*3820*/  FADD.FTZ R7, R8, R7 ;  /* 0x0000000708077221 */ /* 0x008fe20000010000 */
[----:B----4-:R-:W-:Y:S01]  /*3830*/  FADD.FTZ R11, R11, R52 ;  /* 0x000000340b0b7221 */ /* 0x010fe20000010000 */
[----:B-----5:R-:W-:Y:S01]  /*3840*/  FADD.FTZ R51, R10, R51 ;  /* 0x000000330a337221 */ /* 0x020fe20000010000 */
[----:B------:R-:W-:Y:S01]  /*3850*/  FADD.FTZ R13, R13, R40 ;  /* 0x000000280d0d7221 */ /* 0x000fe20000010000 */
[----:B0-----:R-:W-:Y:S01]  /*3860*/  FADD.FTZ R45, R12, R45 ;  /* 0x0000002d0c2d7221 */ /* 0x001fe20000010000 */
        /* <DEDUP_REMOVED lines=23> */
.L_x_26374:
[----:B------:R-:W-:Y:S05]  /*39e0*/  BSYNC.RECONVERGENT B0 ;  /* 0x0000000000007941 */ /* 0x000fea0003800200 */
.L_x_26373:
        /* <DEDUP_REMOVED lines=25> */
.L_x_26376:
[----:B------:R-:W-:Y:S05]  /*3b80*/  BSYNC.RECONVERGENT B0 ;  /* 0x0000000000007941 */ /* 0x000fea0003800200 */
.L_x_26375:
        /* <DEDUP_REMOVED lines=22> */
.L_x_26345:
[----:B------:R-:W-:Y:S01]  /*3cf0*/  HFMA2 R41, -RZ, RZ, 0, 1.847743988037109375e-06 ;  /* 0x0000001fff297431 */ /* 0x000fe200000001ff */
[----:B------:R-:W-:Y:S01]  /*3d00*/  BSSY B1, `(.L_x_26377) ;  /* 0x0000006000017945 */ /* 0x000fe20003800000 */
[----:B------:R-:W-:Y:S01]  /*3d10*/  IMAD.MOV.U32 R32, RZ, RZ, 0x2 ;  /* 0x00000002ff207424 */ /* 0x000fe200078e00ff */
[----:B------:R-:W-:-:S07]  /*3d20*/  MOV R43, 0xffffffff ;  /* 0xffffffff002b7802 */ /* 0x000fce0000000f00 */
[----:B------:R-:W-:Y:S05]  /*3d30*/  WARPSYNC.COLLECTIVE R43, `(.L_x_26378) ;  /* 0x000000002b087348 */ /* 0x000fea0003c00000 */
[----:B------:R0:W1:Y:S02]  /*3d40*/  SHFL.BFLY P1, R46, R50, R32, R41 ;  /* 0x0c000020322e7389 */ /* 0x0000640000020029 */
[----:B01----:R-:W-:Y:S05]  /*3d50*/  ENDCOLLECTIVE ;  /* 0x000000000000791b */ /* 0x003fea0003800000 */
.L_x_26378:
[----:B------:R-:W-:Y:S05]  /*3d60*/  BSYNC B1 ;  /* 0x0000000000017941 */ /* 0x000fea0003800000 */
.L_x_26377:
[----:B------:R-:W-:Y:S02]  /*3d70*/  IMAD.MOV.U32 R41, RZ, RZ, R46 ;  /* 0x000000ffff297224 */ /* 0x000fe400078e002e */
[----:B------:R-:W-:Y:S01]  /*3d80*/  HFMA2 R32, -RZ, RZ, 0, 5.9604644775390625e-08 ;  /* 0x00000001ff207431 */ /* 0x000fe200000001ff */
[----:B------:R-:W-:Y:S01]  /*3d90*/  MOV R43, 0xffffffff ;  /* 0xffffffff002b7802 */ /* 0x000fe20000000f00 */
[----:B------:R-:W-:Y:S01]  /*3da0*/  FADD.FTZ R45, R50, R41 ;  /* 0x00000029322d7221 */ /* 0x000fe20000010000 */
[----:B------:R-:W-:-:S04]  /*3db0*/  IMAD.MOV.U32 R41, RZ, RZ, 0x1f ;  /* 0x0000001fff297424 */ /* 0x000fc800078e00ff */
[----:B------:R-:W-:-:S07]  /*3dc0*/  MOV R50, R45 ;  /* 0x0000002d00327202 */ /* 0x000fce0000000f00 */
[----:B------:R-:W-:Y:S05]  /*3dd0*/  WARPSYNC.COLLECTIVE R43, `(.L_x_26379) ;  /* 0x000000002b087348 */ /* 0x000fea0003c00000 */
[----:B------:R0:W1:Y:S02]  /*3de0*/  SHFL.BFLY P1, R46, R50, R32, R41 ;  /* 0x0c000020322e7389 */ /* 0x0000640000020029 */
[----:B01----:R-:W-:Y:S05]  /*3df0*/  ENDCOLLECTIVE ;  /* 0x000000000000791b */ /* 0x003fea0003800000 */
.L_x_26379:
[----:B------:R-:W-:Y:S05]  /*3e00*/  BRA `(.L_x_26380) ;  /* 0xffffffcc00e87947 */ /* 0x000fea000383ffff */
.L_x_26347:
[----:B------:R-:W-:Y:S01]  /*3e10*/  HFMA2 R41, -RZ, RZ, 0, 1.847743988037109375e-06 ;  /* 0x0000001fff297431 */ /* 0x000fe200000001ff */
[----:B------:R-:W-:Y:S01]  /*3e20*/  BSSY B0, `(.L_x_26381) ;  /* 0x0000007000007945 */ /* 0x000fe20003800000 */
[----:B------:R-:W-:Y:S01]  /*3e30*/  MOV R50, R34 ;  /* 0x0000002200327202 */ /* 0x000fe20000000f00 */
[----:B------:R-:W-:Y:S01]  /*3e40*/  IMAD.MOV.U32 R32, RZ, RZ, 0x10 ;  /* 0x00000010ff207424 */ /* 0x000fe200078e00ff */
[----:B------:R-:W-:-:S07]  /*3e50*/  MOV R43, 0xffffffff ;  /* 0xffffffff002b7802 */ /* 0x000fce0000000f00 */
[----:B01----:R-:W-:Y:S05]  /*3e60*/  WARPSYNC.COLLECTIVE R43, `(.L_x_26382) ;  /* 0x000000002b087348 */ /* 0x003fea0003c00000 */
[----:B------:R2:W3:Y:S02]  /*3e70*/  SHFL.BFLY P1, R46, R50, R32, R41 ;  /* 0x0c000020322e7389 */ /* 0x0004e40000020029 */
[----:B0123--:R-:W-:Y:S05]  /*3e80*/  ENDCOLLECTIVE ;  /* 0x000000000000791b */ /* 0x00ffea0003800000 */
.L_x_26382:
[----:B------:R-:W-:Y:S05]  /*3e90*/  BSYNC B0 ;  /* 0x0000000000007941 */ /* 0x000fea0003800000 */
.L_x_26381:
        /* <DEDUP_REMOVED lines=9> */
.L_x_26383:
[----:B------:R-:W-:Y:S01]  /*3f30*/  HFMA2 R32, -RZ, RZ, 0, 2.384185791015625e-07 ;  /* 0x00000004ff207431 */ /* 0x000fe200000001ff */
[----:B------:R-:W-:-:S04]  /*3f40*/  MOV R4, R46 ;  /* 0x0000002e00047202 */ /* 0x000fc80000000f00 */
[----:B------:R-:W-:-:S05]  /*3f50*/  FMNMX.FTZ R5, R3, R4, !PT ;  /* 0x0000000403057209 */ /* 0x000fca0007810000 */
[----:B------:R-:W-:-:S07]  /*3f60*/  IMAD.MOV.U32 R50, RZ, RZ, R5 ;  /* 0x000000ffff327224 */ /* 0x000fce00078e0005 */
[----:B------:R-:W-:Y:S05]  /*3f70*/  WARPSYNC.COLLECTIVE R43, `(.L_x_26384) ;  /* 0x000000002b087348 */ /* 0x000fea0003c00000 */
[----:B------:R0:W1:Y:S02]  /*3f80*/  SHFL.BFLY P1, R46, R50, R32, R41 ;  /* 0x0c000020322e7389 */ /* 0x0000640000020029 */
[----:B01----:R-:W-:Y:S05]  /*3f90*/  ENDCOLLECTIVE ;  /* 0x000000000000791b */ /* 0x003fea0003800000 */
.L_x_26384:
[----:B------:R-:W-:Y:S01]  /*3fa0*/  MOV R12, R46 ;  /* 0x0000002e000c7202 */ /* 0x000fe20000000f00 */
[----:B------:R-:W-:Y:S06]  /*3fb0*/  BRA `(.L_x_26385) ;  /* 0xffffffd000207947 */ /* 0x000fec000383ffff */
.L_x_26386:
        /* <DEDUP_REMOVED lines=12> */
.L_x_27735:


//--------------------- .text._ZN4vllm25paged_attention_v2_kernelIffLi96ELi8ELi128ELNS_18Fp8KVCacheDataTypeE0ELb0ELi512EEEvPfS2_PT_PKS3_PKT0_S9_ifPKiSB_iPKfiiiSD_SD_iiiii --------------------------
	.section	.text._ZN4vllm25paged_attention_v2_kernelIffLi96ELi8ELi128ELNS_18Fp8KVCacheDataTypeE0ELb0ELi512EEEvPfS2_PT_PKS3_PKT0_S9_ifPKiSB_iPKfiiiSD_SD_iiiii,"ax",@progbits
	.align	128
        .global         _ZN4vllm25paged_attention_v2_kernelIffLi96ELi8ELi128ELNS_18Fp8KVCacheDataTypeE0ELb0ELi512EEEvPfS2_PT_PKS3_PKT0_S9_ifPKiSB_iPKfiiiSD_SD_iiiii
        .type           _ZN4vllm25paged_attention_v2_kernelIffLi96ELi8ELi128ELNS_18Fp8KVCacheDataTypeE0ELb0ELi512EEEvPfS2_PT_PKS3_PKT0_S9_ifPKiSB_iPKfiiiSD_SD_iiiii,@function
        .size           _ZN4vllm25paged_attention_v2_kernelIffLi96ELi8ELi128ELNS_18Fp8KVCacheDataTypeE0ELb0ELi512EEEvPfS2_PT_PKS3_PKT0_S9_ifPKiSB_iPKfiiiSD_SD_iiiii,(.L_x_27736 - _ZN4vllm25paged_attention_v2_kernelIffLi96ELi8ELi128ELNS_18Fp8KVCacheDataTypeE0ELb0ELi512EEEvPfS2_PT_PKS3_PKT0_S9_ifPKiSB_iPKfiiiSD_SD_iiiii)
        .other          _ZN4vllm25paged_attention_v2_kernelIffLi96ELi8ELi128ELNS_18Fp8KVCacheDataTypeE0ELb0ELi512EEEvPfS2_PT_PKS3_PKT0_S9_ifPKiSB_iPKfiiiSD_SD_iiiii,@"STO_CUDA_ENTRY STV_DEFAULT"
_ZN4vllm25paged_attention_v2_kernelIffLi96ELi8ELi128ELNS_18Fp8KVCacheDataTypeE0ELb0ELi512EEEvPfS2_PT_PKS3_PKT0_S9_ifPKiSB_iPKfiiiSD_SD_iiiii:
.text._ZN4vllm25paged_attention_v2_kernelIffLi96ELi8ELi128ELNS_18Fp8KVCacheDataTypeE0ELb0ELi512EEEvPfS2_PT_PKS3_PKT0_S9_ifPKiSB_iPKfiiiSD_SD_iiiii:
        /* <DEDUP_REMOVED lines=21> */
[----:B------:R-:W4:Y:S01]  /*0150*/  S2R R28, SR_CgaCtaId ;  /* 0x00000000001c7919 */ /* 0x000f220000008800 */
[----:B------:R-:W-:Y:S01]  /*0160*/  MOV R29, 0x400 ;  /* 0x00000400001d7802 */ /* 0x000fe20000000f00 */
[----:B------:R-:W4:Y:S01]  /*0170*/  LDCU UR6, c[0x0][0x3c8] ;  /* 0x00007900ff0677ac */ /* 0x000f220008000800 */
        /* <DEDUP_REMOVED lines=10> */
[----:B------:R-:W-:Y:S01]  /*0220*/  @!P0 LOP3.LUT R3, R30, 0x7c, RZ, 0xc0, !PT ;  /* 0x0000007c1e038812 */ /* 0x000fe200078ec0ff */
[----:B------:R-:W-:-:S03]  /*0230*/  @!P0 IMAD R0, R0, 0x60, RZ ;  /* 0x0000006000008824 */ /* 0x000fc600078e02ff */
[----:B------:R-:W-:-:S04]  /*0240*/  @!P0 LOP3.LUT R3, R3, 0x3, R30, 0xf8, !PT ;  /* 0x0000000303038812 */ /* 0x000fc800078ef81e */
        /* <DEDUP_REMOVED lines=16> */
[----:B------:R-:W-:Y:S01]  /*0350*/  ULEA UR5, UR16, 0x40, 0x6 ;  /* 0x0000004010057891 */ /* 0x000fe2000f8e30ff */
[--C-:B------:R-:W-:Y:S01]  /*0360*/  SHF.R.U32.HI R31, RZ, 0x2, R30.reuse ;  /* 0x00000002ff1f7819 */ /* 0x100fe2000001161e */
[----:B------:R-:W-:Y:S01]  /*0370*/  USHF.R.U32.HI UR4, URZ, 0x3, UR4 ;  /* 0x00000003ff047899 */ /* 0x000fe20008011604 */
[----:B------:R-:W-:Y:S01]  /*0380*/  SHF.R.U32.HI R32, RZ, 0x5, R30 ;  /* 0x00000005ff207819 */ /* 0x000fe2000001161e */
[----:B------:R-:W-:Y:S02]  /*0390*/  BSSY B0, `(.L_x_26387) ;  /* 0x00000af000007945 */ /* 0x000fe40003800000 */
[----:B------:R-:W-:Y:S01]  /*03a0*/  UISETP.LT.U32.AND UP0, UPT, UR4, UR5, UPT ;  /* 0x000000050400728c */ /* 0x000fe2000bf01070 */
[----:B----4-:R-:W-:-:S03]  /*03b0*/  IABS R4, UR19 ;  /* 0x0000001300047c13 */ /* 0x010fc60008000000 */
[----:B------:R-:W-:Y:S01]  /*03c0*/  USEL UR4, UR4, UR5, UP0 ;  /* 0x0000000504047287 */ /* 0x000fe20008000000 */
[----:B-1----:R-:W-:-:S04]  /*03d0*/  IADD3 R2, PT, PT, R6, 0xffffffe, RZ ;  /* 0x0ffffffe06027810 */ /* 0x002fc80007ffe0ff */
[----:B------:R1:W3:Y:S02]  /*03e0*/  F2I.FTZ.U32.TRUNC.NTZ R3, R2 ;  /* 0x0000000200037305 */ /* 0x0002e4000021f000 */
[----:B-1----:R-:W-:Y:S02]  /*03f0*/  HFMA2 R2, -RZ, RZ, 0, 0 ;  /* 0x00000000ff027431 */ /* 0x002fe400000001ff */
        /* <DEDUP_REMOVED lines=13> */
[----:B------:R-:W-:-:S05]  /*04d0*/  @P1 IADD3 R3, PT, PT, R3, 0x1, RZ ;  /* 0x0000000103031810 */ /* 0x000fca0007ffe0ff */
[----:B------:R-:W-:-:S05]  /*04e0*/  IMAD.MOV.U32 R6, RZ, RZ, R3 ;  /* 0x000000ffff067224 */ /* 0x000fca00078e0003 */
[----:B------:R-:W-:Y:S02]  /*04f0*/  @!P3 IADD3 R6, PT, PT, -R6, RZ, RZ ;  /* 0x000000ff0606b210 */ /* 0x000fe40007ffe1ff */
        /* <DEDUP_REMOVED lines=12> */
[----:B------:R-:W-:-:S05]  /*05c0*/  IADD3 R7, PT, PT, RZ, -R8, RZ ;  /* 0x80000008ff077210 */ /* 0x000fca0007ffe0ff */
[----:B------:R-:W-:Y:S01]  /*05d0*/  IMAD.HI.U32 R42, R3, R4, RZ ;  /* 0x00000004032a7227 */ /* 0x000fe200078e00ff */
[C---:B------:R-:W-:Y:S02]  /*05e0*/  LOP3.LUT R3, R30.reuse, 0x3, RZ, 0xc0, !PT ;  /* 0x000000031e037812 */ /* 0x040fe400078ec0ff */
[----:B------:R-:W-:Y:S01]  /*05f0*/  LOP3.LUT R30, R30, 0x1f, RZ, 0xc0, !PT ;  /* 0x0000001f1e1e7812 */ /* 0x000fe200078ec0ff */
[----:B------:R-:W-:Y:S01]  /*0600*/  IMAD R2, R42, R7, R4 ;  /* 0x000000072a027224 */ /* 0x000fe200078e0204 */
[----:B------:R-:W-:-:S04]  /*0610*/  LEA R4, R28, R29, 0x18 ;  /* 0x0000001d1c047211 */ /* 0x000fc800078ec0ff */
        /* <DEDUP_REMOVED lines=11> */
[----:B------:R-:W-:Y:S01]  /*06d0*/  ISETP.GE.U32.AND P1, PT, R38, UR4, PT ;  /* 0x0000000426007c0c */ /* 0x000fe2000bf26070 */
[----:B------:R-:W-:Y:S02]  /*06e0*/  UIMAD UR4, UR15, UR6, URZ ;  /* 0x000000060f0472a4 */ /* 0x000fe4000f8e02ff */
[----:B------:R-:W-:Y:S01]  /*06f0*/  @!P3 IMAD.MOV R42, RZ, RZ, -R42 ;  /* 0x000000ffff2ab224 */ /* 0x000fe200078e0a2a */
[----:B--2---:R1:W-:Y:S01]  /*0700*/  @!P0 STS [R3], R0 ;  /* 0x0000000003008388 */ /* 0x0043e20000000800 */
[----:B------:R-:W-:Y:S01]  /*0710*/  BAR.SYNC.DEFER_BLOCKING 0x0 ;  /* 0x0000000000007b1d */ /* 0x000fe20000010000 */
[----:B------:R-:W-:Y:S02]  /*0720*/  ISETP.NE.AND P0, PT, R6, RZ, PT ;  /* 0x000000ff0600720c */ /* 0x000fe40003f05270 */
[----:B-1----:R-:W-:-:S11]  /*0730*/  MOV R0, 0xff7fffff ;  /* 0xff7fffff00007802 */ /* 0x002fd60000000f00 */
[----:B------:R-:W-:Y:S01]  /*0740*/  @!P0 LOP3.LUT R42, RZ, R6, RZ, 0x33, !PT ;  /* 0x00000006ff2a8212 */ /* 0x000fe200078e33ff */
[----:B0-----:R-:W-:Y:S06]  /*0750*/  @P1 BRA `(.L_x_26388) ;  /* 0x0000000400c81947 */ /* 0x001fec0003800000 */
[----:B------:R-:W0:Y:S01]  /*0760*/  LDCU UR5, c[0x0][0x3e0] ;  /* 0x00007c00ff0577ac */ /* 0x000e220008000800 */
[----:B------:R-:W-:Y:S01]  /*0770*/  IMAD.WIDE.U32 R2, R38, 0x4, RZ ;  /* 0x0000000426027825 */ /* 0x000fe200078e00ff */
[C---:B------:R-:W-:Y:S01]  /*0780*/  SHF.L.U32 R0, R31.reuse, 0x2, RZ ;  /* 0x000000021f007819 */ /* 0x040fe200000006ff */
[----:B------:R-:W1:Y:S01]  /*0790*/  LDS.128 R4, [R34] ;  /* 0x0000000022047984 */ /* 0x000e620000000c00 */
[----:B------:R-:W2:Y:S01]  /*07a0*/  LDCU.64 UR8, c[0x0][0x3b8] ;  /* 0x00007700ff0877ac */ /* 0x000ea20008000a00 */
[----:B------:R-:W-:Y:S01]  /*07b0*/  IMAD.U32 R33, RZ, RZ, UR4 ;  /* 0x00000004ff217e24 */ /* 0x000fe2000f8e00ff */
[----:B------:R-:W-:Y:S01]  /*07c0*/  LOP3.LUT R31, R31, 0x7, RZ, 0xc0, !PT ;  /* 0x000000071f1f7812 */ /* 0x000fe200078ec0ff */
[----:B------:R-:W3:Y:S01]  /*07d0*/  LDS.128 R8, [R34+0x10] ;  /* 0x0000100022087984 */ /* 0x000ee20000000c00 */
[----:B-----5:R-:W-:Y:S01]  /*07e0*/  FSETP.NEU.FTZ.AND P0, PT, R35, RZ, PT ;  /* 0x000000ff2300720b */ /* 0x020fe20003f1d000 */
[----:B------:R-:W-:Y:S02]  /*07f0*/  IMAD.WIDE R2, R33, 0x4, R2 ;  /* 0x0000000421027825 */ /* 0x000fe400078e0202 */
[----:B------:R-:W4:Y:S02]  /*0800*/  LDS.128 R12, [R34+0x20] ;  /* 0x00002000220c7984 */ /* 0x000f240000000c00 */
[----:B------:R-:W-:Y:S01]  /*0810*/  VIADD R33, R29, 0x1a0 ;  /* 0x000001a01d217836 */ /* 0x000fe20000000000 */
[----:B------:R-:W-:Y:S01]  /*0820*/  LOP3.LUT R29, R0, 0x1c, RZ, 0xc0, !PT ;  /* 0x0000001c001d7812 */ /* 0x000fe200078ec0ff */
[----:B------:R-:W1:Y:S01]  /*0830*/  LDS.128 R16, [R34+0x30] ;  /* 0x0000300022107984 */ /* 0x000e620000000c00 */
[----:B------:R-:W-:Y:S01]  /*0840*/  LEA R0, R32, UR7, 0x3 ;  /* 0x0000000720007c11 */ /* 0x000fe2000f8e18ff */
[----:B0-----:R-:W-:Y:S01]  /*0850*/  IMAD R39, R42, UR5, RZ ;  /* 0x000000052a277c24 */ /* 0x001fe2000f8e02ff */
[----:B------:R-:W-:Y:S01]  /*0860*/  LEA R29, R32, R29, 0x5 ;  /* 0x0000001d201d7211 */ /* 0x000fe200078e28ff */
[----:B------:R-:W0:Y:S02]  /*0870*/  LDS.128 R20, [R34+0x40] ;  /* 0x0000400022147984 */ /* 0x000e240000000c00 */
[----:B------:R-:W-:Y:S01]  /*0880*/  IMAD.IADD R31, R31, 0x1, R0 ;  /* 0x000000011f1f7824 */ /* 0x000fe200078e0200 */
[----:B--2---:R-:W-:Y:S01]  /*0890*/  IADD3 R32, P1, PT, R2, UR8, RZ ;  /* 0x0000000802207c10 */ /* 0x004fe2000ff3e0ff */
[----:B------:R-:W-:Y:S01]  /*08a0*/  IMAD.MOV.U32 R0, RZ, RZ, -0x800001 ;  /* 0xff7fffffff007424 */ /* 0x000fe200078e00ff */
[----:B------:R-:W-:Y:S01]  /*08b0*/  LEA R28, R28, R33, 0x18 ;  /* 0x000000211c1c7211 */ /* 0x000fe200078ec0ff */
[----:B------:R2:W0:Y:S01]  /*08c0*/  LDS.128 R24, [R34+0x50] ;  /* 0x0000500022187984 */ /* 0x0004220000000c00 */
[----:B------:R-:W-:Y:S01]  /*08d0*/  IADD3 R2, P2, PT, R30, R39, RZ ;  /* 0x000000271e027210 */ /* 0x000fe20007f5e0ff */
[----:B------:R-:W-:Y:S01]  /*08e0*/  VIADD R36, R31, 0x1 ;  /* 0x000000011f247836 */ /* 0x000fe20000000000 */
[----:B------:R-:W-:-:S02]  /*08f0*/  IADD3.X R33, PT, PT, R3, UR9, RZ, P1, !PT ;  /* 0x0000000903217c10 */ /* 0x000fc40008ffe4ff */
[----:B------:R-:W-:Y:S02]  /*0900*/  IADD3 R37, PT, PT, R31, -UR14, RZ ;  /* 0x8000000e1f257c10 */ /* 0x000fe4000fffe0ff */
[----:B------:R-:W-:Y:S02]  /*0910*/  LEA.HI.X.SX32 R3, R39, RZ, 0x1, P2 ;  /* 0x000000ff27037211 */ /* 0x000fe400010f0eff */
[----:B--2---:R-:W-:-:S07]  /*0920*/  IADD3 R34, PT, PT, R29, R28, RZ ;  /* 0x0000001c1d227210 */ /* 0x004fce0007ffe0ff */
.L_x_26390:
[----:B------:R-:W2:Y:S02]  /*0930*/  LDG.E.CONSTANT R29, desc[UR12][R32.64] ;  /* 0x0000000c201d7981 */ /* 0x000ea4000c1e9900 */
[----:B--2---:R-:W-:-:S03]  /*0940*/  IMAD.WIDE R28, R29, UR10, R2 ;  /* 0x0000000a1d1c7c25 */ /* 0x004fc6000f8e0202 */
[----:B------:R-:W-:-:S04]  /*0950*/  LEA R30, P1, R28, UR20, 0x2 ;  /* 0x000000141c1e7c11 */ /* 0x000fc8000f8210ff */
[----:B0-----:R-:W-:-:S05]  /*0960*/  LEA.HI.X R31, R28, UR21, R29, 0x2, P1 ;  /* 0x000000151c1f7c11 */ /* 0x001fca00088f141d */
[----:B------:R-:W1:Y:S04]  /*0970*/  LDG.E.CONSTANT R28, desc[UR12][R30.64+0x80] ;  /* 0x0000800c1e1c7981 */ /* 0x000e68000c1e9900 */
[----:B------:R-:W2:Y:S04]  /*0980*/  LDG.E.CONSTANT R29, desc[UR12][R30.64] ;  /* 0x0000000c1e1d7981 */ /* 0x000ea8000c1e9900 */
[----:B------:R-:W5:Y:S04]  /*0990*/  LDG.E.CONSTANT R39, desc[UR12][R30.64+0x100] ;  /* 0x0001000c1e277981 */ /* 0x000f68000c1e9900 */
[----:B------:R-:W4:Y:S01]  /*09a0*/  LDG.E.CONSTANT R44, desc[UR12][R30.64+0xb80] ;  /* 0x000b800c1e2c7981 */ /* 0x000f22000c1e9900 */
[----:B-1----:R-:W-:-:S03]  /*09b0*/  FMUL.FTZ R41, R28, R5 ;  /* 0x000000051c297220 */ /* 0x002fc60000410000 */
[----:B------:R-:W3:Y:S01]  /*09c0*/  LDG.E.CONSTANT R28, desc[UR12][R30.64+0x180] ;  /* 0x0001800c1e1c7981 */ /* 0x000ee2000c1e9900 */
[----:B--2---:R-:W-:-:S03]  /*09d0*/  FFMA.FTZ R40, R4, R29, R41 ;  /* 0x0000001d04287223 */ /* 0x004fc60000010029 */
[----:B------:R-:W2:Y:S01]  /*09e0*/  LDG.E.CONSTANT R41, desc[UR12][R30.64+0x200] ;  /* 0x0002000c1e297981 */ /* 0x000ea2000c1e9900 */
[----:B-----5:R-:W-:-:S03]  /*09f0*/  FFMA.FTZ R39, R39, R6, R40 ;  /* 0x0000000627277223 */ /* 0x020fc60000010028 */
[----:B------:R-:W5:Y:S04]  /*0a00*/  LDG.E.CONSTANT R40, desc[UR12][R30.64+0x280] ;  /* 0x0002800c1e287981 */ /* 0x000f68000c1e9900 */
[----:B------:R-:W4:Y:S01]  /*0a10*/  LDG.E.CONSTANT R29, desc[UR12][R30.64+0x300] ;  /* 0x0003000c1e1d7981 */ /* 0x000f22000c1e9900 */
[----:B---3--:R-:W-:-:S03]  /*0a20*/  FFMA.FTZ R39, R28, R7, R39 ;  /* 0x000000071c277223 */ /* 0x008fc60000010027 */
[----:B------:R-:W3:Y:S01]  /*0a30*/  LDG.E.CONSTANT R28, desc[UR12][R30.64+0x380] ;  /* 0x0003800c1e1c7981 */ /* 0x000ee2000c1e9900 */
[----:B--2---:R-:W-:-:S04]  /*0a40*/  FFMA.FTZ R39, R8, R41, R39 ;  /* 0x0000002908277223 */ /* 0x004fc80000010027 */
[----:B-----5:R-:W-:Y:S02]  /*0a50*/  FFMA.FTZ R40, R40, R9, R39 ;  /* 0x0000000928287223 */ /* 0x020fe40000010027 */
[----:B------:R-:W2:Y:S02]  /*0a60*/  LDG.E.CONSTANT R39, desc[UR12][R30.64+0x400] ;  /* 0x0004000c1e277981 */ /* 0x000ea4000c1e9900 */
[----:B----4-:R-:W-:Y:S02]  /*0a70*/  FFMA.FTZ R41, R29, R10, R40 ;  /* 0x0000000a1d297223 */ /* 0x010fe40000010028 */
[----:B------:R-:W4:Y:S04]  /*0a80*/  LDG.E.CONSTANT R40, desc[UR12][R30.64+0x480] ;  /* 0x0004800c1e287981 */ /* 0x000f28000c1e9900 */
[----:B------:R-:W5:Y:S01]  /*0a90*/  LDG.E.CONSTANT R29, desc[UR12][R30.64+0x500] ;  /* 0x0005000c1e1d7981 */ /* 0x000f62000c1e9900 */
[----:B---3--:R-:W-:-:S03]  /*0aa0*/  FFMA.FTZ R41, R28, R11, R41 ;  /* 0x0000000b1c297223 */ /* 0x008fc60000010029 */
[----:B------:R-:W3:Y:S01]  /*0ab0*/  LDG.E.CONSTANT R28, desc[UR12][R30.64+0x580] ;  /* 0x0005800c1e1c7981 */ /* 0x000ee2000c1e9900 */
[----:B--2---:R-:W-:-:S04]  /*0ac0*/  FFMA.FTZ R39, R12, R39, R41 ;  /* 0x000000270c277223 */ /* 0x004fc80000010029 */
[----:B----4-:R-:W-:Y:S02]  /*0ad0*/  FFMA.FTZ R40, R40, R13, R39 ;  /* 0x0000000d28287223 */ /* 0x010fe40000010027 */
[----:B------:R-:W2:Y:S02]  /*0ae0*/  LDG.E.CONSTANT R39, desc[UR12][R30.64+0x600] ;  /* 0x0006000c1e277981 */ /* 0x000ea4000c1e9900 */
[----:B-----5:R-:W-:Y:S02]  /*0af0*/  FFMA.FTZ R41, R29, R14, R40 ;  /* 0x0000000e1d297223 */ /* 0x020fe40000010028 */
[----:B------:R-:W4:Y:S04]  /*0b00*/  LDG.E.CONSTANT R40, desc[UR12][R30.64+0x680] ;  /* 0x0006800c1e287981 */ /* 0x000f28000c1e9900 */
[----:B------:R-:W5:Y:S01]  /*0b10*/  LDG.E.CONSTANT R29, desc[UR12][R30.64+0x700] ;  /* 0x0007000c1e1d7981 */ /* 0x000f62000c1e9900 */
[----:B---3--:R-:W-:-:S03]  /*0b20*/  FFMA.FTZ R41, R28, R15, R41 ;  /* 0x0000000f1c297223 */ /* 0x008fc60000010029 */
[----:B------:R-:W3:Y:S01]  /*0b30*/  LDG.E.CONSTANT R28, desc[UR12][R30.64+0x780] ;  /* 0x0007800c1e1c7981 */ /* 0x000ee2000c1e9900 */
[----:B--2---:R-:W-:-:S04]  /*0b40*/  FFMA.FTZ R39, R16, R39, R41 ;  /* 0x0000002710277223 */ /* 0x004fc80000010029 */
[----:B----4-:R-:W-:Y:S02]  /*0b50*/  FFMA.FTZ R40, R40, R17, R39 ;  /* 0x0000001128287223 */ /* 0x010fe40000010027 */
[----:B------:R-:W0:Y:S02]  /*0b60*/  LDG.E.CONSTANT R39, desc[UR12][R30.64+0x800] ;  /* 0x0008000c1e277981 */ /* 0x000e24000c1e9900 */
[----:B-----5:R-:W-:Y:S02]  /*0b70*/  FFMA.FTZ R41, R29, R18, R40 ;  /* 0x000000121d297223 */ /* 0x020fe40000010028 */
[----:B------:R-:W2:Y:S04]  /*0b80*/  LDG.E.CONSTANT R40, desc[UR12][R30.64+0x880] ;  /* 0x0008800c1e287981 */ /* 0x000ea8000c1e9900 */
[----:B------:R-:W4:Y:S01]  /*0b90*/  LDG.E.CONSTANT R29, desc[UR12][R30.64+0x900] ;  /* 0x0009000c1e1d7981 */ /* 0x000f22000c1e9900 */
[----:B---3--:R-:W-:-:S03]  /*0ba0*/  FFMA.FTZ R41, R28, R19, R41 ;  /* 0x000000131c297223 */ /* 0x008fc60000010029 */
[----:B------:R-:W3:Y:S01]  /*0bb0*/  LDG.E.CONSTANT R28, desc[UR12][R30.64+0x980] ;  /* 0x0009800c1e1c7981 */ /* 0x000ee2000c1e9900 */
[----:B0-----:R-:W-:-:S04]  /*0bc0*/  FFMA.FTZ R39, R20, R39, R41 ;  /* 0x0000002714277223 */ /* 0x001fc80000010029 */
[----:B--2---:R-:W-:Y:S02]  /*0bd0*/  FFMA.FTZ R40, R40, R21, R39 ;  /* 0x0000001528287223 */ /* 0x004fe40000010027 */
[----:B------:R-:W2:Y:S02]  /*0be0*/  LDG.E.CONSTANT R39, desc[UR12][R30.64+0xa00] ;  /* 0x000a000c1e277981 */ /* 0x000ea4000c1e9900 */
[----:B----4-:R-:W-:Y:S02]  /*0bf0*/  FFMA.FTZ R43, R29, R22, R40 ;  /* 0x000000161d2b7223 */ /* 0x010fe40000010028 */
[----:B------:R-:W4:Y:S04]  /*0c00*/  LDG.E.CONSTANT R40, desc[UR12][R30.64+0xa80] ;  /* 0x000a800c1e287981 */ /* 0x000f28000c1e9900 */
[----:B------:R-:W5:Y:S01]  /*0c10*/  LDG.E.CONSTANT R29, desc[UR12][R30.64+0xb00] ;  /* 0x000b000c1e1d7981 */ /* 0x000f62000c1e9900 */
[----:B------:R-:W0:Y:S01]  /*0c20*/  S2R R41, SR_TID.X ;  /* 0x0000000000297919 */ /* 0x000e220000002100 */
[----:B------:R-:W-:-:S04]  /*0c30*/  UIADD3 UR5, UPT, UPT, UR14, 0x7, URZ ;  /* 0x000000070e057890 */ /* 0x000fc8000fffe0ff */
[----:B------:R-:W-:Y:S02]  /*0c40*/  USHF.R.U32.HI UR5, URZ, 0x3, UR5 ;  /* 0x00000003ff057899 */ /* 0x000fe40008011605 */
[----:B------:R-:W-:Y:S01]  /*0c50*/  ULEA UR6, UR16, 0x40, 0x6 ;  /* 0x0000004010067891 */ /* 0x000fe2000f8e30ff */
[----:B---3--:R-:W-:-:S04]  /*0c60*/  FFMA.FTZ R43, R28, R23, R43 ;  /* 0x000000171c2b7223 */ /* 0x008fc8000001002b */
[----:B--2---:R-:W-:-:S04]  /*0c70*/  FFMA.FTZ R39, R24, R39, R43 ;  /* 0x0000002718277223 */ /* 0x004fc8000001002b */
[----:B----4-:R-:W-:Y:S01]  /*0c80*/  FFMA.FTZ R40, R40, R25, R39 ;  /* 0x0000001928287223 */ /* 0x010fe20000010027 */
[----:B------:R-:W-:Y:S01]  /*0c90*/  MOV R39, UR5 ;  /* 0x0000000500277c02 */ /* 0x000fe20008000f00 */
[----:B------:R-:W-:Y:S02]  /*0ca0*/  UMOV UR5, 0xffffffff ;  /* 0xffffffff00057882 */ /* 0x000fe40000000000 */
[----:B-----5:R-:W-:Y:S01]  /*0cb0*/  FFMA.FTZ R29, R29, R26, R40 ;  /* 0x0000001a1d1d7223 */ /* 0x020fe20000010028 */
[----:B------:R-:W-:Y:S02]  /*0cc0*/  VIMNMX.U32 R39, PT, PT, R39, UR6, PT ;  /* 0x0000000627277c48 */ /* 0x000fe4000bfe0000 */
[----:B0-----:R-:W-:Y:S01]  /*0cd0*/  LOP3.LUT R40, R41, 0x3, RZ, 0xc0, !PT ;  /* 0x0000000329287812 */ /* 0x001fe200078ec0ff */
[----:B------:R-:W-:Y:S01]  /*0ce0*/  FFMA.FTZ R44, R44, R27, R29 ;  /* 0x0000001b2c2c7223 */ /* 0x000fe2000001001d */
[----:B------:R-:W-:Y:S06]  /*0cf0*/  BRA.DIV UR5, `(.L_x_26389) ;  /* 0x0000002e05687947 */ /* 0x000fec000b800000 */
[----:B------:R-:W0:Y:S02]  /*0d00*/  SHFL.BFLY PT, R41, R44, 0x2, 0x1f ;  /* 0x0c401f002c297f89 */ /* 0x000e2400000e0000 */
[----:B0-----:R-:W-:-:S05]  /*0d10*/  FADD.FTZ R31, R44, R41 ;  /* 0x000000292c1f7221 */ /* 0x001fca0000010000 */
[----:B------:R0:W1:Y:S02]  /*0d20*/  SHFL.BFLY PT, R41, R31, 0x1, 0x1f ;  /* 0x0c201f001f297f89 */ /* 0x00006400000e0000 */
.L_x_26424:
        /* <DEDUP_REMOVED lines=21> */
.L_x_26388:
[----:B------:R-:W-:Y:S05]  /*0e80*/  BSYNC B0 ;  /* 0x0000000000007941 */ /* 0x000fea0003800000 */
.L_x_26387:
        /* <DEDUP_REMOVED lines=13> */
[----:B-1----:R-:W-:-:S03]  /*0f60*/  LOP3.LUT R38, R40, 0x1f, RZ, 0xc0, !PT ;  /* 0x0000001f28267812 */ /* 0x002fc600078ec0ff */
[----:B------:R-:W-:Y:S01]  /*0f70*/  IMAD.IADD R3, R7, 0x1, -R4 ;  /* 0x0000000107037824 */ /* 0x000fe200078e0a04 */
[----:B------:R-:W-:Y:S06]  /*0f80*/  BRA.DIV UR5, `(.L_x_26391) ;  /* 0x0000002e05087947 */ /* 0x000fec000b800000 */
[----:B------:R-:W0:Y:S02]  /*0f90*/  SHFL.BFLY PT, R41, R0, 0x10, 0x1f ;  /* 0x0e001f0000297f89 */ /* 0x000e2400000e0000 */
[----:B0-----:R-:W-:-:S05]  /*0fa0*/  FMNMX.FTZ R31, R41, R0, !PT ;  /* 0x00000000291f7209 */ /* 0x001fca0007810000 */
[----:B------:R-:W0:Y:S02]  /*0fb0*/  SHFL.BFLY PT, R41, R31, 0x8, 0x1f ;  /* 0x0d001f001f297f89 */ /* 0x000e2400000e0000 */
[----:B0-----:R-:W-:-:S05]  /*0fc0*/  FMNMX.FTZ R6, R31, R41, !PT ;  /* 0x000000291f067209 */ /* 0x001fca0007810000 */
[----:B------:R0:W1:Y:S02]  /*0fd0*/  SHFL.BFLY PT, R41, R6, 0x4, 0x1f ;  /* 0x0c801f0006297f89 */ /* 0x00006400000e0000 */
.L_x_26429:
[----:B------:R-:W2:Y:S01]  /*0fe0*/  S2R R0, SR_CgaCtaId ;  /* 0x0000000000007919 */ /* 0x000ea20000008800 */
[----:B------:R-:W-:Y:S01]  /*0ff0*/  MOV R5, 0x400 ;  /* 0x0000040000057802 */ /* 0x000fe20000000f00 */
[----:B------:R-:W-:Y:S05]  /*1000*/  WARPSYNC.ALL ;  /* 0x0000000000007948 */ /* 0x000fea0003800000 */
[----:B------:R-:W-:Y:S02]  /*1010*/  IADD3 R9, PT, PT, R5, 0x180, RZ ;  /* 0x0000018005097810 */ /* 0x000fe40007ffe0ff */
        /* <DEDUP_REMOVED lines=8> */
[----:B------:R-:W-:Y:S01]  /*10a0*/  IMAD.MOV.U32 R10, RZ, RZ, -0x800001 ;  /* 0xff7fffffff0a7424 */ /* 0x000fe200078e00ff */
[----:B------:R-:W-:Y:S02]  /*10b0*/  LEA R9, R38, R9, 0x2 ;  /* 0x0000000926097211 */ /* 0x000fe400078e10ff */
[----:B------:R-:W-:Y:S01]  /*10c0*/  ISETP.GE.AND P1, PT, R40, R3, PT ;  /* 0x000000032800720c */ /* 0x000fe20003f26270 */
[----:B------:R-:W-:Y:S08]  /*10d0*/  BSSY.RECONVERGENT B0, `(.L_x_26392) ;  /* 0x00000ea000007945 */ /* 0x000ff00003800200 */
[----:B------:R-:W1:Y:S04]  /*10e0*/  @!P2 LDS R10, [R9] ;  /* 0x00000000090aa984 */ /* 0x000e680000000800 */
[----:B-1----:R-:W1:Y:S02]  /*10f0*/  SHFL.BFLY PT, R11, R10, 0x2, 0x1f ;  /* 0x0c401f000a0b7f89 */ /* 0x002e6400000e0000 */
[----:B-1----:R-:W-:-:S05]  /*1100*/  FMNMX.FTZ R12, R11, R10, !PT ;  /* 0x0000000a0b0c7209 */ /* 0x002fca0007810000 */
        /* <DEDUP_REMOVED lines=23> */
.L_x_26396:
        /* <DEDUP_REMOVED lines=11> */
.L_x_26395:
[----:B------:R-:W-:Y:S05]  /*1330*/  BSYNC.RECONVERGENT B1 ;  /* 0x0000000000017941 */ /* 0x000fea0003800200 */
.L_x_26394:
        /* <DEDUP_REMOVED lines=12> */
.L_x_26399:
[----:B------:R-:W0:Y:S01]  /*1400*/  LDS R15, [R12+-0x400] ;  /* 0xfffc00000c0f7984 */ /* 0x000e220000000800 */
[----:B------:R-:W-:-:S03]  /*1410*/  IADD3 R10, PT, PT, R10, 0x800, RZ ;  /* 0x000008000a0a7810 */ /* 0x000fc60007ffe0ff */
[----:B------:R-:W1:Y:S01]  /*1420*/  LDS R17, [R12+-0x200] ;  /* 0xfffe00000c117984 */ /* 0x000e620000000800 */
[----:B------:R-:W-:-:S03]  /*1430*/  ISETP.GE.AND P4, PT, R10, R13, PT ;  /* 0x0000000d0a00720c */ /* 0x000fc60003f86270 */
[----:B------:R-:W2:Y:S04]  /*1440*/  LDS R33, [R12+0x400] ;  /* 0x000400000c217984 */ /* 0x000ea80000000800 */
[----:B------:R-:W3:Y:S04]  /*1450*/  LDS R19, [R12] ;  /* 0x000000000c137984 */ /* 0x000ee80000000800 */
[----:B-----5:R-:W4:Y:S04]  /*1460*/  LDS R35, [R12+0x600] ;  /* 0x000600000c237984 */ /* 0x020f280000000800 */
        /* <DEDUP_REMOVED lines=13> */
[----:B------:R-:W0:Y:S01]  /*1540*/  MUFU.EX2 R14, R14 ;  /* 0x0000000e000e7308 */ /* 0x000e220000000800 */
[----:B---3--:R-:W-:Y:S01]  /*1550*/  FADD.FTZ R19, -R6, R19 ;  /* 0x0000001306137221 */ /* 0x008fe20000010100 */
[----:B------:R-:W-:Y:S01]  /*1560*/  FMUL.FTZ R16, R16, 1.4426950216293334961 ;  /* 0x3fb8aa3b10107820 */ /* 0x000fe20000410000 */
[----:B------:R-:W-:Y:S01]  /*1570*/  LDS R41, [R12+0x1800] ;  /* 0x001800000c297984 */ /* 0x000fe20000000800 */
[----:B----4-:R-:W-:Y:S01]  /*1580*/  FADD.FTZ R18, -R6, R35 ;  /* 0x0000002306127221 */ /* 0x010fe20000010100 */
[----:B------:R-:W-:-:S02]  /*1590*/  FMUL.FTZ R17, R19, 1.4426950216293334961 ;  /* 0x3fb8aa3b13117820 */ /* 0x000fc40000410000 */
[----:B------:R-:W3:Y:S01]  /*15a0*/  LDS R35, [R12+0x1400] ;  /* 0x001400000c237984 */ /* 0x000ee20000000800 */
[----:B------:R-:W4:Y:S01]  /*15b0*/  MUFU.EX2 R15, R15 ;  /* 0x0000000f000f7308 */ /* 0x000f220000000800 */
[----:B------:R-:W-:Y:S01]  /*15c0*/  FADD.FTZ R21, -R6, R21 ;  /* 0x0000001506157221 */ /* 0x000fe20000010100 */
[----:B------:R-:W-:Y:S01]  /*15d0*/  FMUL.FTZ R18, R18, 1.4426950216293334961 ;  /* 0x3fb8aa3b12127820 */ /* 0x000fe20000410000 */
[----:B------:R-:W3:Y:S02]  /*15e0*/  LDS R43, [R12+0x1a00] ;  /* 0x001a00000c2b7984 */ /* 0x000ee40000000800 */
[----:B------:R-:W-:-:S03]  /*15f0*/  FMUL.FTZ R21, R21, 1.4426950216293334961 ;  /* 0x3fb8aa3b15157820 */ /* 0x000fc60000410000 */
[----:B------:R4:W1:Y:S01]  /*1600*/  MUFU.EX2 R19, R16 ;  /* 0x0000001000137308 */ /* 0x0008620000000800 */
[----:B------:R-:W-:Y:S01]  /*1610*/  FADD.FTZ R20, -R6, R25 ;  /* 0x0000001906147221 */ /* 0x000fe20000010100 */
[----:B0-----:R-:W-:Y:S03]  /*1620*/  STS [R12+-0x400], R14 ;  /* 0xfffc000e0c007388 */ /* 0x001fe60000000800 */
[----:B------:R-:W-:-:S03]  /*1630*/  FMUL.FTZ R20, R20, 1.4426950216293334961 ;  /* 0x3fb8aa3b14147820 */ /* 0x000fc60000410000 */
[----:B------:R-:W0:Y:S01]  /*1640*/  MUFU.EX2 R17, R17 ;  /* 0x0000001100117308 */ /* 0x000e220000000800 */
[C---:B----4-:R-:W-:Y:S01]  /*1650*/  FADD.FTZ R16, -R6.reuse, R27 ;  /* 0x0000001b06107221 */ /* 0x050fe20000010100 */
[----:B------:R-:W-:Y:S01]  /*1660*/  FADD.FTZ R22, -R6, R23 ;  /* 0x0000001706167221 */ /* 0x000fe20000010100 */
[----:B------:R-:W-:Y:S02]  /*1670*/  STS [R12+-0x200], R15 ;  /* 0xfffe000f0c007388 */ /* 0x000fe40000000800 */
[----:B------:R-:W-:Y:S01]  /*1680*/  FMUL.FTZ R16, R16, 1.4426950216293334961 ;  /* 0x3fb8aa3b10107820 */ /* 0x000fe20000410000 */
[----:B------:R-:W-:Y:S01]  /*1690*/  FMUL.FTZ R22, R22, 1.4426950216293334961 ;  /* 0x3fb8aa3b16167820 */ /* 0x000fe20000410000 */
[----:B------:R-:W-:Y:S01]  /*16a0*/  FADD.FTZ R24, -R6, R31 ;  /* 0x0000001f06187221 */ /* 0x000fe20000010100 */
[----:B------:R-:W4:Y:S01]  /*16b0*/  MUFU.EX2 R21, R21 ;  /* 0x0000001500157308 */ /* 0x000f220000000800 */
[----:B-1----:R-:W-:Y:S02]  /*16c0*/  STS [R12+0x400], R19 ;  /* 0x000400130c007388 */ /* 0x002fe40000000800 */
[----:B------:R-:W-:Y:S01]  /*16d0*/  FMUL.FTZ R24, R24, 1.4426950216293334961 ;  /* 0x3fb8aa3b18187820 */ /* 0x000fe20000410000 */
[----:B------:R-:W-:-:S04]  /*16e0*/  FADD.FTZ R45, -R6, R45 ;  /* 0x0000002d062d7221 */ /* 0x000fc80000010100 */
[----:B------:R1:W3:Y:S01]  /*16f0*/  MUFU.EX2 R25, R18 ;  /* 0x0000001200197308 */ /* 0x0002e20000000800 */
[----:B------:R-:W-:Y:S01]  /*1700*/  FMUL.FTZ R45, R45, 1.4426950216293334961 ;  /* 0x3fb8aa3b2d2d7820 */ /* 0x000fe20000410000 */
[----:B0-----:R-:W-:Y:S06]  /*1710*/  STS [R12], R17 ;  /* 0x000000110c007388 */ /* 0x001fec0000000800 */
[----:B------:R2:W0:Y:S01]  /*1720*/  MUFU.EX2 R23, R20 ;  /* 0x0000001400177308 */ /* 0x0004220000000800 */
[----:B-1----:R-:W-:Y:S01]  /*1730*/  FADD.FTZ R18, -R6, R29 ;  /* 0x0000001d06127221 */ /* 0x002fe20000010100 */
[----:B----4-:R-:W-:Y:S03]  /*1740*/  STS [R12+0x200], R21 ;  /* 0x000200150c007388 */ /* 0x010fe60000000800 */
[----:B------:R-:W-:-:S03]  /*1750*/  FMUL.FTZ R18, R18, 1.4426950216293334961 ;  /* 0x3fb8aa3b12127820 */ /* 0x000fc60000410000 */
[----:B------:R1:W4:Y:S01]  /*1760*/  MUFU.EX2 R29, R16 ;  /* 0x00000010001d7308 */ /* 0x0003220000000800 */
[----:B--2---:R-:W-:Y:S01]  /*1770*/  FADD.FTZ R20, -R6, R33 ;  /* 0x0000002106147221 */ /* 0x004fe20000010100 */
[----:B---3--:R-:W-:Y:S03]  /*1780*/  STS [R12+0x600], R25 ;  /* 0x000600190c007388 */ /* 0x008fe60000000800 */
[----:B------:R-:W-:-:S03]  /*1790*/  FMUL.FTZ R20, R20, 1.4426950216293334961 ;  /* 0x3fb8aa3b14147820 */ /* 0x000fc60000410000 */
[----:B------:R2:W3:Y:S01]  /*17a0*/  MUFU.EX2 R27, R22 ;  /* 0x00000016001b7308 */ /* 0x0004e20000000800 */
[----:B-1----:R-:W-:Y:S01]  /*17b0*/  FADD.FTZ R16, R14, R11 ;  /* 0x0000000b0e107221 */ /* 0x002fe20000010000 */
[----:B0-----:R-:W-:Y:S03]  /*17c0*/  STS [R12+0x800], R23 ;  /* 0x000800170c007388 */ /* 0x001fe60000000800 */
[----:B------:R-:W-:-:S03]  /*17d0*/  FADD.FTZ R16, R16, R15 ;  /* 0x0000000f10107221 */ /* 0x000fc60000010000 */
[----:B------:R0:W1:Y:S01]  /*17e0*/  MUFU.EX2 R31, R18 ;  /* 0x00000012001f7308 */ /* 0x0000620000000800 */
[----:B------:R-:W-:Y:S01]  /*17f0*/  FADD.FTZ R16, R16, R17 ;  /* 0x0000001110107221 */ /* 0x000fe20000010000 */
[----:B--2---:R-:W-:Y:S01]  /*1800*/  FADD.FTZ R22, -R6, R35 ;  /* 0x0000002306167221 */ /* 0x004fe20000010100 */
[----:B----4-:R-:W-:Y:S02]  /*1810*/  STS [R12+0xc00], R29 ;  /* 0x000c001d0c007388 */ /* 0x010fe40000000800 */
[----:B------:R-:W-:Y:S01]  /*1820*/  FADD.FTZ R16, R16, R21 ;  /* 0x0000001510107221 */ /* 0x000fe20000010000 */
[----:B------:R-:W-:Y:S02]  /*1830*/  FMUL.FTZ R22, R22, 1.4426950216293334961 ;  /* 0x3fb8aa3b16167820 */ /* 0x000fe40000410000 */
[----:B------:R-:W2:Y:S01]  /*1840*/  MUFU.EX2 R33, R24 ;  /* 0x0000001800217308 */ /* 0x000ea20000000800 */
[----:B------:R-:W-:Y:S01]  /*1850*/  FADD.FTZ R16, R16, R19 ;  /* 0x0000001310107221 */ /* 0x000fe20000010000 */
[----:B0-----:R-:W-:Y:S01]  /*1860*/  FADD.FTZ R18, -R6, R41 ;  /* 0x0000002906127221 */ /* 0x001fe20000010100 */
[----:B---3--:R-:W-:Y:S02]  /*1870*/  STS [R12+0xa00], R27 ;  /* 0x000a001b0c007388 */ /* 0x008fe40000000800 */
[----:B------:R-:W-:Y:S01]  /*1880*/  FADD.FTZ R16, R16, R25 ;  /* 0x0000001910107221 */ /* 0x000fe20000010000 */
[----:B------:R-:W-:-:S02]  /*1890*/  FMUL.FTZ R18, R18, 1.4426950216293334961 ;  /* 0x3fb8aa3b12127820 */ /* 0x000fc40000410000 */
[----:B------:R0:W3:Y:S01]  /*18a0*/  MUFU.EX2 R35, R20 ;  /* 0x0000001400237308 */ /* 0x0000e20000000800 */
[----:B------:R-:W-:Y:S01]  /*18b0*/  FADD.FTZ R16, R16, R23 ;  /* 0x0000001710107221 */ /* 0x000fe20000010000 */
[----:B-1----:R-:W-:Y:S03]  /*18c0*/  STS [R12+0xe00], R31 ;  /* 0x000e001f0c007388 */ /* 0x002fe60000000800 */
[----:B------:R-:W-:-:S03]  /*18d0*/  FADD.FTZ R16, R16, R27 ;  /* 0x0000001b10107221 */ /* 0x000fc60000010000 */
[----:B------:R-:W1:Y:S01]  /*18e0*/  MUFU.EX2 R11, R22 ;  /* 0x00000016000b7308 */ /* 0x000e620000000800 */
[----:B------:R-:W-:Y:S01]  /*18f0*/  FADD.FTZ R16, R16, R29 ;  /* 0x0000001d10107221 */ /* 0x000fe20000010000 */
[----:B0-----:R-:W-:Y:S01]  /*1900*/  FADD.FTZ R20, -R6, R43 ;  /* 0x0000002b06147221 */ /* 0x001fe20000010100 */
[----:B--2---:R-:W-:Y:S02]  /*1910*/  STS [R12+0x1000], R33 ;  /* 0x001000210c007388 */ /* 0x004fe40000000800 */
[----:B------:R-:W-:Y:S01]  /*1920*/  FADD.FTZ R16, R16, R31 ;  /* 0x0000001f10107221 */ /* 0x000fe20000010000 */
[----:B------:R-:W-:Y:S02]  /*1930*/  FMUL.FTZ R20, R20, 1.4426950216293334961 ;  /* 0x3fb8aa3b14147820 */ /* 0x000fe40000410000 */
[----:B------:R-:W0:Y:S01]  /*1940*/  MUFU.EX2 R41, R45 ;  /* 0x0000002d00297308 */ /* 0x000e220000000800 */
[----:B------:R-:W-:Y:S01]  /*1950*/  FADD.FTZ R16, R16, R33 ;  /* 0x0000002110107221 */ /* 0x000fe20000010000 */
[----:B---3--:R-:W-:Y:S03]  /*1960*/  STS [R12+0x1200], R35 ;  /* 0x001200230c007388 */ /* 0x008fe60000000800 */
[----:B------:R-:W-:-:S03]  /*1970*/  FADD.FTZ R16, R16, R35 ;  /* 0x0000002310107221 */ /* 0x000fc60000010000 */
        /* <DEDUP_REMOVED lines=12> */
.L_x_26398:
[----:B------:R-:W-:Y:S05]  /*1a40*/  BSYNC.RECONVERGENT B1 ;  /* 0x0000000000017941 */ /* 0x000fea0003800200 */
.L_x_26397:
        /* <DEDUP_REMOVED lines=55> */
.L_x_26401:
[----:B------:R-:W-:Y:S05]  /*1dc0*/  BSYNC.RECONVERGENT B1 ;  /* 0x0000000000017941 */ /* 0x000fea0003800200 */
.L_x_26400:
        /* <DEDUP_REMOVED lines=26> */
.L_x_26393:
[----:B------:R-:W-:Y:S05]  /*1f70*/  BSYNC.RECONVERGENT B0 ;  /* 0x0000000000007941 */ /* 0x000fea0003800200 */
.L_x_26392:
        /* <DEDUP_REMOVED lines=40> */
.L_x_26406:
[----:B------:R-:W1:Y:S01]  /*2200*/  LDS R14, [R8] ;  /* 0x00000000080e7984 */ /* 0x000e620000000800 */
[----:B------:R-:W-:-:S04]  /*2210*/  IADD3 R11, PT, PT, R11, 0x1, RZ ;  /* 0x000000010b0b7810 */ /* 0x000fc80007ffe0ff */
[----:B------:R-:W-:Y:S01]  /*2220*/  ISETP.NE.AND P0, PT, R11, RZ, PT ;  /* 0x000000ff0b00720c */ /* 0x000fe20003f05270 */
[----:B-1----:R-:W-:-:S05]  /*2230*/  FMUL.FTZ R9, R14, R7 ;  /* 0x000000070e097220 */ /* 0x002fca0000410000 */
[----:B------:R1:W-:Y:S02]  /*2240*/  STS [R8], R9 ;  /* 0x0000000908007388 */ /* 0x0003e40000000800 */
[----:B-1----:R-:W-:-:S05]  /*2250*/  VIADD R8, R8, 0x200 ;  /* 0x0000020008087836 */ /* 0x002fca0000000000 */
[----:B------:R-:W-:Y:S05]  /*2260*/  @P0 BRA `(.L_x_26406) ;  /* 0xfffffffc00e40947 */ /* 0x000fea000383ffff */
.L_x_26405:
[----:B------:R-:W-:Y:S05]  /*2270*/  BSYNC.RECONVERGENT B1 ;  /* 0x0000000000017941 */ /* 0x000fea0003800200 */
.L_x_26404:
        /* <DEDUP_REMOVED lines=12> */
.L_x_26409:
        /* <DEDUP_REMOVED lines=29> */
[-C--:B-1----:R-:W-:Y:S01]  /*2510*/  FMUL.FTZ R11, R30, R7.reuse ;  /* 0x000000071e0b7220 */ /* 0x082fe20000410000 */
[-C--:B------:R-:W-:Y:S01]  /*2520*/  FMUL.FTZ R27, R36, R7.reuse ;  /* 0x00000007241b7220 */ /* 0x080fe20000410000 */
[----:B------:R-:W-:Y:S01]  /*2530*/  STS [R8+0x200], R17 ;  /* 0x0002001108007388 */ /* 0x000fe20000000800 */
        /* <DEDUP_REMOVED lines=20> */
.L_x_26408:
[----:B------:R-:W-:Y:S05]  /*2680*/  BSYNC.RECONVERGENT B1 ;  /* 0x0000000000017941 */ /* 0x000fea0003800200 */
.L_x_26407:
        /* <DEDUP_REMOVED lines=31> */
.L_x_26411:
[----:B------:R-:W-:Y:S05]  /*2880*/  BSYNC.RECONVERGENT B1 ;  /* 0x0000000000017941 */ /* 0x000fea0003800200 */
.L_x_26410:
        /* <DEDUP_REMOVED lines=14> */
.L_x_26403:
[----:B------:R-:W-:Y:S05]  /*2970*/  BSYNC.RECONVERGENT B0 ;  /* 0x0000000000007941 */ /* 0x000fea0003800200 */
.L_x_26402:
[----:B------:R-:W-:Y:S01]  /*2980*/  BAR.SYNC.DEFER_BLOCKING 0x0 ;  /* 0x0000000000007b1d */ /* 0x000fe20000010000 */
[----:B------:R-:W-:Y:S02]  /*2990*/  ISETP.NE.AND P0, PT, R40, RZ, PT ;  /* 0x000000ff2800720c */ /* 0x000fe40003f05270 */
[----:B--2---:R-:W-:Y:S02]  /*29a0*/  SHF.R.U32.HI R3, RZ, 0x5, R40 ;  /* 0x00000005ff037819 */ /* 0x004fe40000011628 */
[----:B------:R-:W-:Y:S01]  /*29b0*/  MOV R8, UR16 ;  /* 0x0000001000087c02 */ /* 0x000fe20008000f00 */
[----:B------:R-:W2:Y:S01]  /*29c0*/  LDCU UR20, c[0x0][0x3dc] ;  /* 0x00007b80ff1477ac */ /* 0x000ea20008000800 */
[----:B------:R-:W-:Y:S03]  /*29d0*/  BSSY.RECONVERGENT B0, `(.L_x_26412) ;  /* 0x0000015000007945 */ /* 0x000fe60003800200 */
[----:B------:R-:W-:-:S05]  /*29e0*/  IMAD R11, R8, 0x40, R3 ;  /* 0x00000040080b7824 */ /* 0x000fca00078e0203 */
[----:B------:R-:W-:Y:S01]  /*29f0*/  ISETP.GE.U32.AND P1, PT, R11, R39, PT ;  /* 0x000000270b00720c */ /* 0x000fe20003f26070 */
        /* <DEDUP_REMOVED lines=18> */
.L_x_26413:
[----:B--2---:R-:W-:Y:S05]  /*2b20*/  BSYNC.RECONVERGENT B0 ;  /* 0x0000000000007941 */ /* 0x004fea0003800200 */
.L_x_26412:
[----:B------:R-:W2:Y:S01]  /*2b30*/  LDCU.64 UR6, c[0x0][0x3a8] ;  /* 0x00007500ff0677ac */ /* 0x000ea20008000a00 */
[----:B------:R-:W-:Y:S01]  /*2b40*/  BSSY.RECONVERGENT B0, `(.L_x_26414) ;  /* 0x0000096000007945 */ /* 0x000fe20003800200 */
[----:B------:R-:W-:Y:S01]  /*2b50*/  HFMA2 R36, -RZ, RZ, 0, 0 ;  /* 0x00000000ff247431 */ /* 0x000fe200000001ff */
[----:B-----5:R-:W-:Y:S02]  /*2b60*/  CS2R R34, SRZ ;  /* 0x0000000000227805 */ /* 0x020fe4000001ff00 */
[----:B------:R-:W-:Y:S01]  /*2b70*/  CS2R R32, SRZ ;  /* 0x0000000000207805 */ /* 0x000fe2000001ff00 */
[----:B-1----:R-:W-:Y:S01]  /*2b80*/  IMAD.MOV.U32 R7, RZ, RZ, RZ ;  /* 0x000000ffff077224 */ /* 0x002fe200078e00ff */
[----:B------:R-:W-:Y:S06]  /*2b90*/  @P1 BRA `(.L_x_26415) ;  /* 0x0000000800401947 */ /* 0x000fec0003800000 */
[----:B------:R-:W1:Y:S01]  /*2ba0*/  LDCU UR4, c[0x0][0x3c8] ;  /* 0x00007900ff0477ac */ /* 0x000e620008000800 */
[----:B0--3--:R-:W-:Y:S01]  /*2bb0*/  IMAD.WIDE.U32 R6, R11, 0x4, RZ ;  /* 0x000000040b067825 */ /* 0x009fe200078e00ff */
[----:B------:R-:W-:Y:S02]  /*2bc0*/  SHF.L.U32 R8, R40, 0x4, RZ ;  /* 0x0000000428087819 */ /* 0x000fe400000006ff */
[----:B------:R-:W-:Y:S01]  /*2bd0*/  CS2R R34, SRZ ;  /* 0x0000000000227805 */ /* 0x000fe2000001ff00 */
[----:B------:R-:W0:Y:S01]  /*2be0*/  LDCU.64 UR8, c[0x0][0x3b8] ;  /* 0x00007700ff0877ac */ /* 0x000e220008000a00 */
[----:B------:R-:W-:Y:S01]  /*2bf0*/  VIADD R5, R5, 0x1a0 ;  /* 0x000001a005057836 */ /* 0x000fe20000000000 */
[----:B------:R-:W-:Y:S02]  /*2c00*/  LOP3.LUT R8, R8, 0x10, RZ, 0xe2, !PT ;  /* 0x0000001008087812 */ /* 0x000fe400078ee2ff */
[----:B------:R-:W-:Y:S02]  /*2c10*/  CS2R R32, SRZ ;  /* 0x0000000000207805 */ /* 0x000fe4000001ff00 */
[----:B------:R-:W-:-:S02]  /*2c20*/  SHF.L.U32 R41, R40, 0x2, RZ ;  /* 0x0000000228297819 */ /* 0x000fc400000006ff */
[C---:B------:R-:W-:Y:S01]  /*2c30*/  LEA R4, R37.reuse, R4, 0x3 ;  /* 0x0000000425047211 */ /* 0x040fe200078e18ff */
[----:B------:R-:W-:Y:S01]  /*2c40*/  IMAD R8, R37, 0x20, R8 ;  /* 0x0000002025087824 */ /* 0x000fe200078e0208 */
[----:B------:R-:W-:Y:S02]  /*2c50*/  IADD3 R2, PT, PT, -R2, R11, RZ ;  /* 0x0000000b02027210 */ /* 0x000fe40007ffe1ff */
[----:B------:R-:W-:Y:S01]  /*2c60*/  MOV R36, RZ ;  /* 0x000000ff00247202 */ /* 0x000fe20000000f00 */
[----:B-1----:R-:W-:-:S06]  /*2c70*/  UIMAD UR4, UR15, UR4, URZ ;  /* 0x000000040f0472a4 */ /* 0x002fcc000f8e02ff */
[----:B------:R-:W-:-:S05]  /*2c80*/  MOV R3, UR4 ;  /* 0x0000000400037c02 */ /* 0x000fca0008000f00 */
[----:B------:R-:W1:Y:S01]  /*2c90*/  LDCU UR4, c[0x0][0x3e0] ;  /* 0x00007c00ff0477ac */ /* 0x000e620008000800 */
[----:B------:R-:W-:Y:S01]  /*2ca0*/  IMAD.WIDE R6, R3, 0x4, R6 ;  /* 0x0000000403067825 */ /* 0x000fe200078e0206 */
[----:B------:R-:W-:Y:S02]  /*2cb0*/  LEA R3, R0, R5, 0x18 ;  /* 0x0000000500037211 */ /* 0x000fe400078ec0ff */
[----:B------:R-:W-:Y:S01]  /*2cc0*/  LOP3.LUT R5, R41, 0x4, RZ, 0xc0, !PT ;  /* 0x0000000429057812 */ /* 0x000fe200078ec0ff */
[----:B------:R-:W-:Y:S01]  /*2cd0*/  VIADD R0, R11, 0x1 ;  /* 0x000000010b007836 */ /* 0x000fe20000000000 */
[----:B0-----:R-:W-:Y:S02]  /*2ce0*/  IADD3 R6, P0, PT, R6, UR8, RZ ;  /* 0x0000000806067c10 */ /* 0x001fe4000ff1e0ff */
[----:B------:R-:W-:Y:S02]  /*2cf0*/  IADD3 R5, PT, PT, R4, 0x1, R5 ;  /* 0x0000000104057810 */ /* 0x000fe40007ffe005 */
[----:B------:R-:W-:-:S02]  /*2d00*/  IADD3 R4, PT, PT, R3, R8, RZ ;  /* 0x0000000803047210 */ /* 0x000fc40007ffe0ff */
[----:B------:R-:W-:Y:S02]  /*2d10*/  IADD3.X R3, PT, PT, R7, UR9, RZ, P0, !PT ;  /* 0x0000000907037c10 */ /* 0x000fe400087fe4ff */
[----:B------:R-:W-:Y:S02]  /*2d20*/  MOV R7, RZ ;  /* 0x000000ff00077202 */ /* 0x000fe40000000f00 */
[----:B------:R-:W-:Y:S01]  /*2d30*/  LOP3.LUT R41, R41, 0x7c, RZ, 0xc0, !PT ;  /* 0x0000007c29297812 */ /* 0x000fe200078ec0ff */
[----:B-1----:R-:W-:-:S05]  /*2d40*/  IMAD R42, R42, UR4, RZ ;  /* 0x000000042a2a7c24 */ /* 0x002fca000f8e02ff */
[----:B------:R-:W-:-:S07]  /*2d50*/  SHF.R.S32.HI R43, RZ, 0x1f, R42 ;  /* 0x0000001fff2b7819 */ /* 0x000fce000001142a */
.L_x_26416:
        /* <DEDUP_REMOVED lines=10> */
[----:B------:R-:W3:Y:S01]  /*2e00*/  LDG.E.128.CONSTANT R8, desc[UR12][R44.64+0x200] ;  /* 0x0002000c2c087981 */ /* 0x000ee2000c1e9d00 */
[----:B------:R-:W-:Y:S01]  /*2e10*/  ISETP.NE.AND P2, PT, R2, -0x1, PT ;  /* 0xffffffff0200780c */ /* 0x000fe20003f45270 */
[C---:B------:R-:W-:Y:S02]  /*2e20*/  VIADD R24, R5.reuse, 0xffffffff ;  /* 0xffffffff05187836 */ /* 0x040fe40000000000 */
[----:B------:R-:W4:Y:S04]  /*2e30*/  LDG.E.128.CONSTANT R16, desc[UR12][R44.64+0x400] ;  /* 0x0004000c2c107981 */ /* 0x000f28000c1e9d00 */
[----:B------:R-:W5:Y:S06]  /*2e40*/  LDG.E.128.CONSTANT R28, desc[UR12][R44.64+0xa00] ;  /* 0x000a000c2c1c7981 */ /* 0x000f6c000c1e9d00 */
[----:B------:R-:W-:-:S02]  /*2e50*/  @!P2 ISETP.GE.AND P1, PT, R5, UR14, PT ;  /* 0x0000000e0500ac0c */ /* 0x000fc4000bf26270 */
[----:B------:R-:W-:Y:S02]  /*2e60*/  @!P2 IADD3 R25, PT, PT, R5, 0x1, RZ ;  /* 0x000000010519a810 */ /* 0x000fe40007ffe0ff */
[C---:B------:R-:W-:Y:S02]  /*2e70*/  @!P2 ISETP.GE.AND P0, PT, R24.reuse, UR14, PT ;  /* 0x0000000e1800ac0c */ /* 0x040fe4000bf06270 */
[C---:B------:R-:W-:Y:S02]  /*2e80*/  @!P2 ISETP.GE.AND P3, PT, R24.reuse, UR14, PT ;  /* 0x0000000e1800ac0c */ /* 0x040fe4000bf66270 */
[C---:B------:R-:W-:Y:S02]  /*2e90*/  @!P2 ISETP.GE.AND P4, PT, R24.reuse, UR14, PT ;  /* 0x0000000e1800ac0c */ /* 0x040fe4000bf86270 */
[----:B------:R-:W-:Y:S02]  /*2ea0*/  @!P2 ISETP.GE.AND P5, PT, R24, UR14, PT ;  /* 0x0000000e1800ac0c */ /* 0x000fe4000bfa6270 */
[----:B--2---:R-:W-:-:S02]  /*2eb0*/  @!P2 FSEL R21, R21, RZ, !P1 ;  /* 0x000000ff1515a208 */ /* 0x004fc40004800000 */
[----:B------:R-:W-:Y:S02]  /*2ec0*/  @!P2 ISETP.GE.AND P1, PT, R25, UR14, PT ;  /* 0x0000000e1900ac0c */ /* 0x000fe4000bf26270 */
[----:B------:R-:W-:Y:S01]  /*2ed0*/  @!P2 FSEL R20, R20, RZ, !P0 ;  /* 0x000000ff1414a208 */ /* 0x000fe20004000000 */
[----:B0-----:R-:W-:Y:S01]  /*2ee0*/  FMUL.FTZ R21, R13, R21 ;  /* 0x000000150d157220 */ /* 0x001fe20000410000 */
[----:B------:R-:W-:Y:S02]  /*2ef0*/  @!P2 IADD3 R25, PT, PT, R5, 0x2, RZ ;  /* 0x000000020519a810 */ /* 0x000fe40007ffe0ff */
[----:B------:R-:W-:Y:S01]  /*2f00*/  @!P2 FSEL R22, R22, RZ, !P1 ;  /* 0x000000ff1616a208 */ /* 0x000fe20004800000 */
[----:B------:R-:W-:Y:S01]  /*2f10*/  FFMA.FTZ R21, R12, R20, R21 ;  /* 0x000000140c157223 */ /* 0x000fe20000010015 */
[----:B------:R-:W-:-:S03]  /*2f20*/  @!P2 ISETP.GE.AND P0, PT, R25, UR14, PT ;  /* 0x0000000e1900ac0c */ /* 0x000fc6000bf06270 */
[----:B------:R-:W-:Y:S01]  /*2f30*/  FFMA.FTZ R22, R14, R22, R21 ;  /* 0x000000160e167223 */ /* 0x000fe20000010015 */
[----:B------:R-:W-:-:S05]  /*2f40*/  @!P2 FSEL R23, R23, RZ, !P0 ;  /* 0x000000ff1717a208 */ /* 0x000fca0004000000 */
[----:B------:R-:W-:Y:S02]  /*2f50*/  FFMA.FTZ R25, R15, R23, R22 ;  /* 0x000000170f197223 */ /* 0x000fe40000010016 */
[----:B------:R-:W2:Y:S01]  /*2f60*/  LDG.E.128.CONSTANT R20, desc[UR12][R44.64+0x600] ;  /* 0x0006000c2c147981 */ /* 0x000ea2000c1e9d00 */
[----:B------:R-:W-:Y:S01]  /*2f70*/  @!P2 ISETP.GE.AND P1, PT, R5, UR14, PT ;  /* 0x0000000e0500ac0c */ /* 0x000fe2000bf26270 */
[----:B------:R-:W-:Y:S01]  /*2f80*/  FADD.FTZ R36, R25, R36 ;  /* 0x0000002419247221 */ /* 0x000fe20000010000 */
[C---:B------:R-:W-:Y:S02]  /*2f90*/  @!P2 ISETP.GE.AND P0, PT, R24.reuse, UR14, PT ;  /* 0x0000000e1800ac0c */ /* 0x040fe4000bf06270 */
[----:B---3--:R-:W-:Y:S02]  /*2fa0*/  @!P2 FSEL R9, R9, RZ, !P1 ;  /* 0x000000ff0909a208 */ /* 0x008fe40004800000 */
[----:B------:R-:W-:Y:S02]  /*2fb0*/  @!P2 ISETP.GE.AND P1, PT, R24, UR14, PT ;  /* 0x0000000e1800ac0c */ /* 0x000fe4000bf26270 */
[----:B------:R-:W3:Y:S01]  /*2fc0*/  LDG.E.128.CONSTANT R24, desc[UR12][R44.64+0x800] ;  /* 0x0008000c2c187981 */ /* 0x000ee2000c1e9d00 */
[----:B------:R-:W-:Y:S01]  /*2fd0*/  @!P2 FSEL R8, R8, RZ, !P3 ;  /* 0x000000ff0808a208 */ /* 0x000fe20005800000 */
[----:B------:R-:W-:-:S04]  /*2fe0*/  FMUL.FTZ R9, R13, R9 ;  /* 0x000000090d097220 */ /* 0x000fc80000410000 */
[----:B------:R-:W-:Y:S01]  /*2ff0*/  FFMA.FTZ R9, R12, R8, R9 ;  /* 0x000000080c097223 */ /* 0x000fe20000010009 */
[----:B------:R-:W-:-:S05]  /*3000*/  @!P2 VIADD R8, R5, 0x1 ;  /* 0x000000010508a836 */ /* 0x000fca0000000000 */
[----:B------:R-:W-:-:S04]  /*3010*/  @!P2 ISETP.GE.AND P3, PT, R8, UR14, PT ;  /* 0x0000000e0800ac0c */ /* 0x000fc8000bf66270 */
[----:B------:R-:W-:-:S05]  /*3020*/  @!P2 FSEL R10, R10, RZ, !P3 ;  /* 0x000000ff0a0aa208 */ /* 0x000fca0005800000 */
[----:B------:R-:W-:Y:S01]  /*3030*/  FFMA.FTZ R8, R14, R10, R9 ;  /* 0x0000000a0e087223 */ /* 0x000fe20000010009 */
[----:B------:R-:W-:-:S04]  /*3040*/  @!P2 IADD3 R9, PT, PT, R5, 0x2, RZ ;  /* 0x000000020509a810 */ /* 0x000fc80007ffe0ff */
[----:B------:R-:W-:Y:S02]  /*3050*/  @!P2 ISETP.GE.AND P3, PT, R9, UR14, PT ;  /* 0x0000000e0900ac0c */ /* 0x000fe4000bf66270 */
[----:B------:R-:W-:Y:S02]  /*3060*/  IADD3 R10, PT, PT, R0, 0x3, RZ ;  /* 0x00000003000a7810 */ /* 0x000fe40007ffe0ff */
[----:B------:R-:W-:Y:S02]  /*3070*/  @!P2 FSEL R11, R11, RZ, !P3 ;  /* 0x000000ff0b0ba208 */ /* 0x000fe40005800000 */
[----:B----4-:R-:W-:Y:S02]  /*3080*/  @!P2 FSEL R16, R16, RZ, !P0 ;  /* 0x000000ff1010a208 */ /* 0x010fe40004000000 */
[----:B------:R-:W-:Y:S01]  /*3090*/  @!P2 ISETP.GE.AND P6, PT, R5, UR14, PT ;  /* 0x0000000e0500ac0c */ /* 0x000fe2000bfc6270 */
[----:B------:R-:W-:Y:S01]  /*30a0*/  FFMA.FTZ R8, R15, R11, R8 ;  /* 0x0000000b0f087223 */ /* 0x000fe20000010008 */
[----:B------:R-:W-:Y:S01]  /*30b0*/  ISETP.GE.U32.AND P0, PT, R10, R39, PT ;  /* 0x000000270a00720c */ /* 0x000fe20003f06070 */
[C---:B------:R-:W-:Y:S01]  /*30c0*/  @!P2 VIADD R11, R5.reuse, 0x1 ;  /* 0x00000001050ba836 */ /* 0x040fe20000000000 */
[----:B------:R-:W-:-:S02]  /*30d0*/  @!P2 IADD3 R10, PT, PT, R5, 0x2, RZ ;  /* 0x00000002050aa810 */ /* 0x000fc40007ffe0ff */
[----:B------:R-:W-:Y:S02]  /*30e0*/  @!P2 FSEL R17, R17, RZ, !P6 ;  /* 0x000000ff1111a208 */ /* 0x000fe40007000000 */
[----:B------:R-:W-:Y:S02]  /*30f0*/  @!P2 ISETP.GE.AND P6, PT, R11, UR14, PT ;  /* 0x0000000e0b00ac0c */ /* 0x000fe4000bfc6270 */
[----:B------:R-:W-:Y:S02]  /*3100*/  @!P2 ISETP.GE.AND P3, PT, R10, UR14, PT ;  /* 0x0000000e0a00ac0c */ /* 0x000fe4000bf66270 */
[C---:B------:R-:W-:Y:S02]  /*3110*/  @!P2 IADD3 R10, PT, PT, R5.reuse, 0x1, RZ ;  /* 0x00000001050aa810 */ /* 0x040fe40007ffe0ff */
[----:B------:R-:W-:Y:S02]  /*3120*/  @!P2 FSEL R18, R18, RZ, !P6 ;  /* 0x000000ff1212a208 */ /* 0x000fe40007000000 */
[----:B------:R-:W-:Y:S01]  /*3130*/  @!P2 ISETP.GE.AND P6, PT, R10, UR14, PT ;  /* 0x0000000e0a00ac0c */ /* 0x000fe2000bfc6270 */
[----:B------:R-:W-:Y:S01]  /*3140*/  @!P2 VIADD R10, R5, 0x2 ;  /* 0x00000002050aa836 */ /* 0x000fe20000000000 */
[----:B------:R-:W-:-:S04]  /*3150*/  @!P2 FSEL R19, R19, RZ, !P3 ;  /* 0x000000ff1313a208 */ /* 0x000fc80005800000 */
[----:B------:R-:W-:Y:S02]  /*3160*/  @!P2 ISETP.GE.AND P3, PT, R10, UR14, PT ;  /* 0x0000000e0a00ac0c */ /* 0x000fe4000bf66270 */
[----:B------:R-:W-:Y:S01]  /*3170*/  @!P2 IADD3 R10, PT, PT, R5, 0x1, RZ ;  /* 0x00000001050aa810 */ /* 0x000fe20007ffe0ff */
[----:B------:R-:W-:Y:S01]  /*3180*/  FMUL.FTZ R9, R13, R17 ;  /* 0x000000110d097220 */ /* 0x000fe20000410000 */
[----:B-----5:R-:W-:-:S03]  /*3190*/  @!P2 FSEL R28, R28, RZ, !P1 ;  /* 0x000000ff1c1ca208 */ /* 0x020fc60004800000 */
[----:B------:R-:W-:-:S04]  /*31a0*/  FFMA.FTZ R9, R12, R16, R9 ;  /* 0x000000100c097223 */ /* 0x000fc80000010009 */
[----:B------:R-:W-:-:S04]  /*31b0*/  FFMA.FTZ R18, R14, R18, R9 ;  /* 0x000000120e127223 */ /* 0x000fc80000010009 */
[----:B------:R-:W-:Y:S01]  /*31c0*/  FFMA.FTZ R19, R15, R19, R18 ;  /* 0x000000130f137223 */ /* 0x000fe20000010012 */
[----:B------:R-:W-:Y:S01]  /*31d0*/  FADD.FTZ R35, R8, R35 ;  /* 0x0000002308237221 */ /* 0x000fe20000010000 */
[----:B------:R-:W-:Y:S01]  /*31e0*/  IADD3 R0, PT, PT, R0, 0x4, RZ ;  /* 0x0000000400007810 */ /* 0x000fe20007ffe0ff */
[----:B------:R-:W-:Y:S02]  /*31f0*/  VIADD R2, R2, 0x4 ;  /* 0x0000000402027836 */ /* 0x000fe40000000000 */
[----:B------:R-:W-:Y:S01]  /*3200*/  FADD.FTZ R34, R19, R34 ;  /* 0x0000002213227221 */ /* 0x000fe20000010000 */
[----:B------:R-:W-:Y:S02]  /*3210*/  IADD3 R4, PT, PT, R4, 0x80, RZ ;  /* 0x0000008004047810 */ /* 0x000fe40007ffe0ff */
[----:B--2---:R-:W-:Y:S02]  /*3220*/  @!P2 FSEL R20, R20, RZ, !P4 ;  /* 0x000000ff1414a208 */ /* 0x004fe40006000000 */
[----:B------:R-:W-:-:S04]  /*3230*/  @!P2 ISETP.GE.AND P4, PT, R5, UR14, PT ;  /* 0x0000000e0500ac0c */ /* 0x000fc8000bf86270 */
[----:B------:R-:W-:Y:S02]  /*3240*/  @!P2 FSEL R21, R21, RZ, !P4 ;  /* 0x000000ff1515a208 */ /* 0x000fe40006000000 */
[----:B------:R-:W-:Y:S02]  /*3250*/  @!P2 ISETP.GE.AND P4, PT, R10, UR14, PT ;  /* 0x0000000e0a00ac0c */ /* 0x000fe4000bf86270 */
[C---:B------:R-:W-:Y:S02]  /*3260*/  @!P2 IADD3 R10, PT, PT, R5.reuse, 0x2, RZ ;  /* 0x00000002050aa810 */ /* 0x040fe40007ffe0ff */
[----:B---3--:R-:W-:Y:S02]  /*3270*/  @!P2 FSEL R24, R24, RZ, !P5 ;  /* 0x000000ff1818a208 */ /* 0x008fe40006800000 */
[----:B------:R-:W-:Y:S02]  /*3280*/  @!P2 ISETP.GE.AND P5, PT, R5, UR14, PT ;  /* 0x0000000e0500ac0c */ /* 0x000fe4000bfa6270 */
[----:B------:R-:W-:-:S02]  /*3290*/  @!P2 FSEL R26, R26, RZ, !P4 ;  /* 0x000000ff1a1aa208 */ /* 0x000fc40006000000 */
[----:B------:R-:W-:Y:S02]  /*32a0*/  @!P2 FSEL R22, R22, RZ, !P6 ;  /* 0x000000ff1616a208 */ /* 0x000fe40007000000 */
[C---:B------:R-:W-:Y:S02]  /*32b0*/  @!P2 ISETP.GE.AND P4, PT, R5.reuse, UR14, PT ;  /* 0x0000000e0500ac0c */ /* 0x040fe4000bf86270 */
[----:B------:R-:W-:Y:S01]  /*32c0*/  @!P2 ISETP.GE.AND P6, PT, R10, UR14, PT ;  /* 0x0000000e0a00ac0c */ /* 0x000fe2000bfc6270 */
[----:B------:R-:W-:Y:S01]  /*32d0*/  @!P2 VIADD R10, R5, 0x1 ;  /* 0x00000001050aa836 */ /* 0x000fe20000000000 */
[----:B------:R-:W-:Y:S02]  /*32e0*/  @!P2 FSEL R25, R25, RZ, !P5 ;  /* 0x000000ff1919a208 */ /* 0x000fe40006800000 */
[----:B------:R-:W-:Y:S01]  /*32f0*/  @!P2 FSEL R29, R29, RZ, !P4 ;  /* 0x000000ff1d1da208 */ /* 0x000fe20006000000 */
[C---:B------:R-:W-:Y:S01]  /*3300*/  FMUL.FTZ R21, R13.reuse, R21 ;  /* 0x000000150d157220 */ /* 0x040fe20000410000 */
[----:B------:R-:W-:Y:S01]  /*3310*/  @!P2 ISETP.GE.AND P5, PT, R10, UR14, PT ;  /* 0x0000000e0a00ac0c */ /* 0x000fe2000bfa6270 */
[----:B------:R-:W-:Y:S01]  /*3320*/  FMUL.FTZ R25, R13, R25 ;  /* 0x000000190d197220 */ /* 0x000fe20000410000 */
[----:B------:R-:W-:Y:S01]  /*3330*/  @!P2 IADD3 R10, PT, PT, R5, 0x2, RZ ;  /* 0x00000002050aa810 */ /* 0x000fe20007ffe0ff */
[----:B------:R-:W-:Y:S01]  /*3340*/  FMUL.FTZ R13, R13, R29 ;  /* 0x0000001d0d0d7220 */ /* 0x000fe20000410000 */
[C---:B------:R-:W-:Y:S01]  /*3350*/  FFMA.FTZ R21, R12.reuse, R20, R21 ;  /* 0x000000140c157223 */ /* 0x040fe20000010015 */
[----:B------:R-:W-:Y:S01]  /*3360*/  FFMA.FTZ R25, R12, R24, R25 ;  /* 0x000000180c197223 */ /* 0x000fe20000010019 */
[----:B------:R-:W-:Y:S01]  /*3370*/  @!P2 ISETP.GE.AND P1, PT, R10, UR14, PT ;  /* 0x0000000e0a00ac0c */ /* 0x000fe2000bf26270 */
[----:B------:R-:W-:Y:S01]  /*3380*/  FFMA.FTZ R13, R12, R28, R13 ;  /* 0x0000001c0c0d7223 */ /* 0x000fe2000001000d */
        /* <DEDUP_REMOVED lines=17> */
.L_x_26415:
[----:B--2---:R-:W-:Y:S05]  /*34a0*/  BSYNC.RECONVERGENT B0 ;  /* 0x0000000000007941 */ /* 0x004fea0003800200 */
.L_x_26414:
[----:B------:R-:W1:Y:S01]  /*34b0*/  S2UR UR5, SR_CgaCtaId ;  /* 0x00000000000579c3 */ /* 0x000e620000008800 */
[----:B------:R-:W2:Y:S01]  /*34c0*/  SHFL.BFLY PT, R3, R36, 0x1, 0x1f ;  /* 0x0c201f0024037f89 */ /* 0x000ea200000e0000 */
[C---:B------:R-:W-:Y:S01]  /*34d0*/  LOP3.LUT R5, R40.reuse, 0x1, RZ, 0xc0, !PT ;  /* 0x0000000128057812 */ /* 0x040fe200078ec0ff */
[----:B------:R-:W-:Y:S01]  /*34e0*/  UMOV UR4, 0x400 ;  /* 0x0000040000047882 */ /* 0x000fe20000000000 */
[----:B------:R-:W-:Y:S01]  /*34f0*/  SHF.R.U32.HI R38, RZ, 0x1, R38 ;  /* 0x00000001ff267819 */ /* 0x000fe20000011626 */
[----:B------:R-:W4:Y:S01]  /*3500*/  SHFL.BFLY PT, R0, R35, 0x1, 0x1f ;  /* 0x0c201f0023007f89 */ /* 0x000f2200000e0000 */
[----:B------:R-:W-:Y:S01]  /*3510*/  ISETP.NE.AND P2, PT, R5, RZ, PT ;  /* 0x000000ff0500720c */ /* 0x000fe20003f45270 */
[----:B------:R-:W-:Y:S01]  /*3520*/  UIADD3 UR4, UPT, UPT, UR4, 0x1a0, URZ ;  /* 0x000001a004047890 */ /* 0x000fe2000fffe0ff */
[C---:B------:R-:W-:Y:S01]  /*3530*/  LOP3.LUT R5, R40.reuse, 0x3c0, RZ, 0xc0, !PT ;  /* 0x000003c028057812 */ /* 0x040fe200078ec0ff */
[----:B---3--:R-:W3:Y:S01]  /*3540*/  SHFL.BFLY PT, R9, R34, 0x1, 0x1f ;  /* 0x0c201f0022097f89 */ /* 0x008ee200000e0000 */
[C---:B------:R-:W-:Y:S01]  /*3550*/  LOP3.LUT P0, RZ, R40.reuse, 0x3c1, RZ, 0xc0, !PT ;  /* 0x000003c128ff7812 */ /* 0x040fe2000780c0ff */
[----:B------:R-:W-:Y:S01]  /*3560*/  IMAD R38, R37, 0x60, R38 ;  /* 0x0000006025267824 */ /* 0x000fe200078e0226 */
[----:B------:R-:W-:Y:S01]  /*3570*/  ISETP.NE.OR P5, PT, R5, 0x40, P2 ;  /* 0x000000400500780c */ /* 0x000fe200017a5670 */
[----:B------:R-:W5:Y:S01]  /*3580*/  SHFL.BFLY PT, R2, R33, 0x1, 0x1f ;  /* 0x0c201f0021027f89 */ /* 0x000f6200000e0000 */
[C---:B0-----:R-:W-:Y:S01]  /*3590*/  LOP3.LUT R6, R40.reuse, 0x3e0, RZ, 0xc0, !PT ;  /* 0x000003e028067812 */ /* 0x041fe200078ec0ff */
[----:B------:R-:W-:Y:S01]  /*35a0*/  BSSY.RECONVERGENT B0, `(.L_x_26417) ;  /* 0x0000023000007945 */ /* 0x000fe20003800200 */
[----:B------:R-:W-:Y:S01]  /*35b0*/  LOP3.LUT P1, RZ, R40, 0x3e1, RZ, 0xc0, !PT ;  /* 0x000003e128ff7812 */ /* 0x000fe2000782c0ff */
[----:B------:R-:W0:Y:S01]  /*35c0*/  SHFL.BFLY PT, R11, R32, 0x1, 0x1f ;  /* 0x0c201f00200b7f89 */ /* 0x000e2200000e0000 */
[----:B------:R-:W-:-:S02]  /*35d0*/  ISETP.NE.OR P4, PT, R6, 0x20, P2 ;  /* 0x000000200600780c */ /* 0x000fc40001785670 */
[----:B------:R-:W-:Y:S01]  /*35e0*/  ISETP.GT.U32.AND P3, PT, R40, 0x1f, PT ;  /* 0x0000001f2800780c */ /* 0x000fe20003f64070 */
[----:B------:R-:W0:Y:S01]  /*35f0*/  SHFL.BFLY PT, R4, R7, 0x1, 0x1f ;  /* 0x0c201f0007047f89 */ /* 0x000e2200000e0000 */
[----:B-1----:R-:W-:Y:S01]  /*3600*/  ULEA UR4, UR5, UR4, 0x18 ;  /* 0x0000000405047291 */ /* 0x002fe2000f8ec0ff */
[----:B------:R-:W-:Y:S01]  /*3610*/  BAR.SYNC.DEFER_BLOCKING 0x0 ;  /* 0x0000000000007b1d */ /* 0x000fe20000010000 */
[----:B--2---:R-:W-:Y:S01]  /*3620*/  FADD.FTZ R5, R3, R36 ;  /* 0x0000002403057221 */ /* 0x004fe20000010000 */
[----:B----4-:R-:W-:-:S03]  /*3630*/  FADD.FTZ R35, R0, R35 ;  /* 0x0000002300237221 */ /* 0x010fc60000010000 */
[----:B------:R-:W-:Y:S01]  /*3640*/  LEA R38, R38, UR4, 0x2 ;  /* 0x0000000426267c11 */ /* 0x000fe2000f8e10ff */
[----:B---3--:R-:W-:Y:S01]  /*3650*/  FADD.FTZ R9, R9, R34 ;  /* 0x0000002209097221 */ /* 0x008fe20000010000 */
[----:B-----5:R-:W-:Y:S01]  /*3660*/  FADD.FTZ R33, R2, R33 ;  /* 0x0000002102217221 */ /* 0x020fe20000010000 */
[----:B0-----:R-:W-:Y:S01]  /*3670*/  FADD.FTZ R11, R11, R32 ;  /* 0x000000200b0b7221 */ /* 0x001fe20000010000 */
        /* <DEDUP_REMOVED lines=21> */
.L_x_26418:
[----:B------:R-:W-:Y:S05]  /*37d0*/  BSYNC.RECONVERGENT B0 ;  /* 0x0000000000007941 */ /* 0x000fea0003800200 */
.L_x_26417:
        /* <DEDUP_REMOVED lines=22> */
.L_x_26420:
[----:B------:R-:W-:Y:S05]  /*3940*/  BSYNC.RECONVERGENT B0 ;  /* 0x0000000000007941 */ /* 0x000fea0003800200 */
.L_x_26419:
        /* <DEDUP_REMOVED lines=21> */
.L_x_26389:
        /* <DEDUP_REMOVED lines=8> */
.L_x_26422:
[----:B------:R-:W-:Y:S05]  /*3b20*/  BSYNC B1 ;  /* 0x0000000000017941 */ /* 0x000fea0003800000 */
.L_x_26421:
[----:B------:R-:W-:Y:S02]  /*3b30*/  HFMA2 R29, -RZ, RZ, 0, 1.847743988037109375e-06 ;  /* 0x0000001fff1d7431 */ /* 0x000fe400000001ff */
[----:B------:R-:W-:Y:S01]  /*3b40*/  FADD.FTZ R31, R44, R41 ;  /* 0x000000292c1f7221 */ /* 0x000fe20000010000 */
[----:B------:R-:W-:Y:S01]  /*3b50*/  IMAD.MOV.U32 R30, RZ, RZ, 0x1 ;  /* 0x00000001ff1e7424 */ /* 0x000fe200078e00ff */
[----:B------:R-:W-:-:S07]  /*3b60*/  MOV R28, 0xffffffff ;  /* 0xffffffff001c7802 */ /* 0x000fce0000000f00 */
[----:B------:R-:W-:Y:S05]  /*3b70*/  WARPSYNC.COLLECTIVE R28, `(.L_x_26423) ;  /* 0x000000001c087348 */ /* 0x000fea0003c00000 */
[----:B------:R0:W1:Y:S02]  /*3b80*/  SHFL.BFLY P1, R41, R31, R30, R29 ;  /* 0x0c00001e1f297389 */ /* 0x000064000002001d */
[----:B01----:R-:W-:Y:S05]  /*3b90*/  ENDCOLLECTIVE ;  /* 0x000000000000791b */ /* 0x003fea0003800000 */
.L_x_26423:
[----:B------:R-:W-:Y:S05]  /*3ba0*/  BRA `(.L_x_26424) ;  /* 0xffffffd000607947 */ /* 0x000fea000383ffff */
.L_x_26391:
        /* <DEDUP_REMOVED lines=8> */
.L_x_26426:
[----:B------:R-:W-:Y:S05]  /*3c30*/  BSYNC B0 ;  /* 0x0000000000007941 */ /* 0x000fea0003800000 */
.L_x_26425:
[----:B------:R-:W-:Y:S01]  /*3c40*/  HFMA2 R30, -RZ, RZ, 0, 4.76837158203125e-07 ;  /* 0x00000008ff1e7431 */ /* 0x000fe200000001ff */
[----:B------:R-:W-:Y:S01]  /*3c50*/  FMNMX.FTZ R31, R41, R0, !PT ;  /* 0x00000000291f7209 */ /* 0x000fe20007810000 */
[----:B------:R-:W-:Y:S01]  /*3c60*/  IMAD.MOV.U32 R28, RZ, RZ, -0x1 ;  /* 0xffffffffff1c7424 */ /* 0x000fe200078e00ff */
[----:B------:R-:W-:-:S07]  /*3c70*/  MOV R29, 0x1f ;  /* 0x0000001f001d7802 */ /* 0x000fce0000000f00 */
[----:B------:R-:W-:Y:S05]  /*3c80*/  WARPSYNC.COLLECTIVE R28, `(.L_x_26427) ;  /* 0x000000001c087348 */ /* 0x000fea0003c00000 */
[----:B------:R0:W1:Y:S02]  /*3c90*/  SHFL.BFLY P1, R41, R31, R30, R29 ;  /* 0x0c00001e1f297389 */ /* 0x000064000002001d */
[----:B01----:R-:W-:Y:S05]  /*3ca0*/  ENDCOLLECTIVE ;  /* 0x000000000000791b */ /* 0x003fea0003800000 */
.L_x_26427:
[----:B------:R-:W-:Y:S01]  /*3cb0*/  HFMA2 R30, -RZ, RZ, 0, 2.384185791015625e-07 ;  /* 0x00000004ff1e7431 */ /* 0x000fe200000001ff */
[----:B------:R-:W-:-:S04]  /*3cc0*/  FMNMX.FTZ R6, R31, R41, !PT ;  /* 0x000000291f067209 */ /* 0x000fc80007810000 */
[----:B------:R-:W-:-:S07]  /*3cd0*/  MOV R31, R6 ;  /* 0x00000006001f7202 */ /* 0x000fce0000000f00 */
[----:B------:R-:W-:Y:S05]  /*3ce0*/  WARPSYNC.COLLECTIVE R28, `(.L_x_26428) ;  /* 0x000000001c087348 */ /* 0x000fea0003c00000 */
[----:B------:R0:W1:Y:S02]  /*3cf0*/  SHFL.BFLY P1, R41, R31, R30, R29 ;  /* 0x0c00001e1f297389 */ /* 0x000064000002001d */
[----:B01----:R-:W-:Y:S05]  /*3d00*/  ENDCOLLECTIVE ;  /* 0x000000000000791b */ /* 0x003fea0003800000 */
.L_x_26428:
[----:B------:R-:W-:Y:S05]  /*3d10*/  BRA `(.L_x_26429) ;  /* 0xffffffd000b07947 */ /* 0x000fea000383ffff */
.L_x_26430:
        /* <DEDUP_REMOVED lines=14> */
.L_x_27736:


//--------------------- .text._ZN4vllm25paged_attention_v2_kernelIffLi80ELi8ELi128ELNS_18Fp8KVCacheDataTypeE0ELb0ELi512EEEvPfS2_PT_PKS3_PKT0_S9_ifPKiSB_iPKfiiiSD_SD_iiiii --------------------------
	.section	.text._ZN4vllm25paged_attention_v2_kernelIffLi80ELi8ELi128ELNS_18Fp8KVCacheDataTypeE0ELb0ELi512EEEvPfS2_PT_PKS3_PKT0_S9_ifPKiSB_iPKfiiiSD_SD_iiiii,"ax",@progbits
	.align	128
        .global         _ZN4vllm25paged_attention_v2_kernelIffLi80ELi8ELi128ELNS_18Fp8KVCacheDataTypeE0ELb0ELi512EEEvPfS2_PT_PKS3_PKT0_S9_ifPKiSB_iPKfiiiSD_SD_iiiii
        .type           _ZN4vllm25paged_attention_v2_kernelIffLi80ELi8ELi128ELNS_18Fp8KVCacheDataTypeE0ELb0ELi512EEEvPfS2_PT_PKS3_PKT0_S9_ifPKiSB_iPKfiiiSD_SD_iiiii,@function
        .size           _ZN4vllm25paged_attention_v2_kernelIffLi80ELi8ELi128ELNS_18Fp8KVCacheDataTypeE0ELb0ELi512EEEvPfS2_PT_PKS3_PKT0_S9_ifPKiSB_iPKfiiiSD_SD_iiiii,(.L_x_27737 - _ZN4vllm25paged_attention_v2_kernelIffLi80ELi8ELi128ELNS_18Fp8KVCacheDataTypeE0ELb0ELi512EEEvPfS2_PT_PKS3_PKT0_S9_ifPKiSB_iPKfiiiSD_SD_iiiii)
        .other          _ZN4vllm25paged_attention_v2_kernelIffLi80ELi8ELi128ELNS_18Fp8KVCacheDataTypeE0ELb0ELi512EEEvPfS2_PT_PKS3_PKT0_S9_ifPKiSB_iPKfiiiSD_SD_iiiii,@"STO_CUDA_ENTRY STV_DEFAULT"
_ZN4vllm25paged_attention_v2_kernelIffLi80ELi8ELi128ELNS_18Fp8KVCacheDataTypeE0ELb0ELi512EEEvPfS2_PT_PKS3_PKT0_S9_ifPKiSB_iPKfiiiSD_SD_iiiii:
.text._ZN4vllm25paged_attention_v2_kernelIffLi80ELi8ELi128ELNS_18Fp8KVCacheDataTypeE0ELb0ELi512EEEvPfS2_PT_PKS3_PKT0_S9_ifPKiSB_iPKfiiiSD_SD_iiiii:
        /* <DEDUP_REMOVED lines=21> */
[----:B------:R-:W-:Y:S01]  /*0150*/  MOV R25, 0x400 ;  /* 0x0000040000197802 */ /* 0x000fe20000000f00 */
[----:B------:R-:W-:Y:S01]  /*0160*/  IMAD.U32 R30, RZ, RZ, UR16 ;  /* 0x00000010ff1e7e24 */ /* 0x000fe2000f8e00ff */
        /* <DEDUP_REMOVED lines=23> */
[----:B------:R-:W-:Y:S01]  /*02e0*/  IMAD.MOV.U32 R0, RZ, RZ, RZ ;  /* 0x000000ffff007224 */ /* 0x000fe200078e00ff */
        /* <DEDUP_REMOVED lines=11> */
[----:B------:R-:W-:Y:S01]  /*03a0*/  BSSY B0, `(.L_x_26431) ;  /* 0x00000a8000007945 */ /* 0x000fe20003800000 */
[----:B------:R-:W-:Y:S01]  /*03b0*/  LOP3.LUT R26, R4, 0x1f, RZ, 0xc0, !PT ;  /* 0x0000001f041a7812 */ /* 0x000fe200078ec0ff */
[----:B------:R-:W-:Y:S01]  /*03c0*/  UISETP.LT.U32.AND UP0, UPT, UR4, UR5, UPT ;  /* 0x000000050400728c */ /* 0x000fe2000bf01070 */
[----:B----4-:R-:W-:-:S02]  /*03d0*/  IABS R6, UR19 ;  /* 0x0000001300067c13 */ /* 0x010fc40008000000 */
[----:B------:R-:W-:Y:S01]  /*03e0*/  LEA R30, R30, R31, 0x6 ;  /* 0x0000001f1e1e7211 */ /* 0x000fe200078e30ff */
[----:B------:R-:W-:Y:S01]  /*03f0*/  USEL UR4, UR4, UR5, UP0 ;  /* 0x0000000504047287 */ /* 0x000fe20008000000 */
[----:B-1----:R-:W-:-:S04]  /*0400*/  IADD3 R8, PT, PT, R5, 0xffffffe, RZ ;  /* 0x0ffffffe05087810 */ /* 0x002fc80007ffe0ff */
[----:B------:R1:W3:Y:S02]  /*0410*/  F2I.FTZ.U32.TRUNC.NTZ R9, R8 ;  /* 0x0000000800097305 */ /* 0x0002e4000021f000 */
[----:B-1----:R-:W-:Y:S02]  /*0420*/  HFMA2 R8, -RZ, RZ, 0, 0 ;  /* 0x00000000ff087431 */ /* 0x002fe400000001ff */
[----:B---3--:R-:W-:-:S04]  /*0430*/  IMAD.MOV R3, RZ, RZ, -R9 ;  /* 0x000000ffff037224 */ /* 0x008fc800078e0a09 */
[----:B------:R-:W-:-:S04]  /*0440*/  IMAD R3, R3, R10, RZ ;  /* 0x0000000a03037224 */ /* 0x000fc800078e02ff */
[----:B------:R-:W-:-:S04]  /*0450*/  IMAD.HI.U32 R9, R9, R3, R8 ;  /* 0x0000000309097227 */ /* 0x000fc800078e0008 */
        /* <DEDUP_REMOVED lines=13> */
[----:B------:R-:W-:Y:S02]  /*0530*/  @!P3 IADD3 R9, PT, PT, -R9, RZ, RZ ;  /* 0x000000ff0909b210 */ /* 0x000fe40007ffe1ff */
        /* <DEDUP_REMOVED lines=12> */
[----:B------:R-:W-:Y:S02]  /*0600*/  LOP3.LUT R5, R4, 0x3, RZ, 0xc0, !PT ;  /* 0x0000000304057812 */ /* 0x000fe400078ec0ff */
[----:B------:R-:W-:-:S03]  /*0610*/  LEA R6, R24, R25, 0x18 ;  /* 0x0000001918067211 */ /* 0x000fc600078ec0ff */
[----:B------:R-:W-:-:S04]  /*0620*/  IMAD.HI.U32 R7, R7, R10, RZ ;  /* 0x0000000a07077227 */ /* 0x000fc800078e00ff */
[----:B------:R-:W-:Y:S02]  /*0630*/  IMAD R3, R7, R3, R10 ;  /* 0x0000000307037224 */ /* 0x000fe400078e020a */
[----:B------:R-:W-:Y:S01]  /*0640*/  IMAD R32, R5, 0x50, R6 ;  /* 0x0000005005207824 */ /* 0x000fe200078e0206 */
[----:B------:R-:W-:Y:S02]  /*0650*/  LOP3.LUT R6, R9, UR18, RZ, 0x3c, !PT ;  /* 0x0000001209067c12 */ /* 0x000fe4000f8e3cff */
[----:B------:R-:W-:Y:S02]  /*0660*/  ISETP.GT.U32.AND P2, PT, R8, R3, PT ;  /* 0x000000030800720c */ /* 0x000fe40003f44070 */
[----:B------:R-:W-:Y:S02]  /*0670*/  @!P0 LEA R5, R27, R32, 0x2 ;  /* 0x000000201b058211 */ /* 0x000fe400078e10ff */
[----:B------:R-:W-:-:S09]  /*0680*/  ISETP.GE.AND P3, PT, R6, RZ, PT ;  /* 0x000000ff0600720c */ /* 0x000fd20003f66270 */
[----:B------:R-:W-:Y:S01]  /*0690*/  @!P2 IMAD.IADD R3, R3, 0x1, -R8 ;  /* 0x000000010303a824 */ /* 0x000fe200078e0a08 */
[----:B------:R-:W-:-:S04]  /*06a0*/  @!P2 IADD3 R7, PT, PT, R7, 0x1, RZ ;  /* 0x000000010707a810 */ /* 0x000fc80007ffe0ff */
[----:B------:R-:W-:Y:S01]  /*06b0*/  ISETP.GE.U32.AND P1, PT, R3, R8, PT ;  /* 0x000000080300720c */ /* 0x000fe20003f26070 */
[----:B------:R-:W-:-:S12]  /*06c0*/  IMAD.MOV.U32 R3, RZ, RZ, -0x800001 ;  /* 0xff7fffffff037424 */ /* 0x000fd800078e00ff */
[----:B------:R-:W-:Y:S01]  /*06d0*/  @P1 VIADD R7, R7, 0x1 ;  /* 0x0000000107071836 */ /* 0x000fe20000000000 */
[----:B------:R-:W-:Y:S01]  /*06e0*/  ISETP.GE.U32.AND P1, PT, R30, UR4, PT ;  /* 0x000000041e007c0c */ /* 0x000fe2000bf26070 */
[----:B------:R-:W-:Y:S01]  /*06f0*/  UIMAD UR4, UR15, UR6, URZ ;  /* 0x000000060f0472a4 */ /* 0x000fe2000f8e02ff */
[----:B--2---:R1:W-:Y:S01]  /*0700*/  @!P0 STS [R5], R2 ;  /* 0x0000000205008388 */ /* 0x0043e20000000800 */
[----:B------:R-:W-:Y:S01]  /*0710*/  BAR.SYNC.DEFER_BLOCKING 0x0 ;  /* 0x0000000000007b1d */ /* 0x000fe20000010000 */
[----:B------:R-:W-:Y:S01]  /*0720*/  ISETP.NE.AND P0, PT, R9, RZ, PT ;  /* 0x000000ff0900720c */ /* 0x000fe20003f05270 */
[----:B-1----:R-:W-:-:S05]  /*0730*/  IMAD.MOV.U32 R2, RZ, RZ, R7 ;  /* 0x000000ffff027224 */ /* 0x002fca00078e0007 */
[----:B------:R-:W-:-:S07]  /*0740*/  @!P3 IADD3 R2, PT, PT, -R2, RZ, RZ ;  /* 0x000000ff0202b210 */ /* 0x000fce0007ffe1ff */
[----:B------:R-:W-:Y:S01]  /*0750*/  @!P0 LOP3.LUT R2, RZ, R9, RZ, 0x33, !PT ;  /* 0x00000009ff028212 */ /* 0x000fe200078e33ff */
[----:B0-----:R-:W-:Y:S06]  /*0760*/  @P1 BRA `(.L_x_26432) ;  /* 0x0000000400ac1947 */ /* 0x001fec0003800000 */
[----:B------:R-:W0:Y:S01]  /*0770*/  LDCU UR5, c[0x0][0x3e0] ;  /* 0x00007c00ff0577ac */ /* 0x000e220008000800 */
[----:B------:R-:W-:Y:S01]  /*0780*/  IMAD.SHL.U32 R3, R27, 0x4, RZ ;  /* 0x000000041b037824 */ /* 0x000fe200078e00ff */
[----:B------:R-:W-:Y:S01]  /*0790*/  IADD3 R25, PT, PT, R25, 0x160, RZ ;  /* 0x0000016019197810 */ /* 0x000fe20007ffe0ff */
[----:B------:R-:W-:Y:S01]  /*07a0*/  IMAD.WIDE.U32 R28, R30, 0x4, RZ ;  /* 0x000000041e1c7825 */ /* 0x000fe200078e00ff */
[----:B------:R-:W1:Y:S01]  /*07b0*/  LDCU.64 UR8, c[0x0][0x3b8] ;  /* 0x00007700ff0877ac */ /* 0x000e620008000a00 */
[----:B------:R-:W-:Y:S01]  /*07c0*/  MOV R33, UR4 ;  /* 0x0000000400217c02 */ /* 0x000fe20008000f00 */
[----:B------:R-:W2:Y:S01]  /*07d0*/  LDS.128 R20, [R32] ;  /* 0x0000000020147984 */ /* 0x000ea20000000c00 */
[----:B------:R-:W-:Y:S02]  /*07e0*/  LOP3.LUT R34, R3, 0x1c, RZ, 0xc0, !PT ;  /* 0x0000001c03227812 */ /* 0x000fe400078ec0ff */
[----:B------:R-:W-:Y:S01]  /*07f0*/  LEA R3, R24, R25, 0x18 ;  /* 0x0000001918037211 */ /* 0x000fe200078ec0ff */
[----:B------:R-:W3:Y:S01]  /*0800*/  LDS.128 R16, [R32+0x10] ;  /* 0x0000100020107984 */ /* 0x000ee20000000c00 */
[----:B------:R-:W-:Y:S01]  /*0810*/  IMAD.WIDE R24, R33, 0x4, R28 ;  /* 0x0000000421187825 */ /* 0x000fe200078e021c */
[----:B------:R-:W-:-:S02]  /*0820*/  LOP3.LUT R27, R27, 0x7, RZ, 0xc0, !PT ;  /* 0x000000071b1b7812 */ /* 0x000fc400078ec0ff */
[----:B------:R-:W4:Y:S01]  /*0830*/  LDS.128 R12, [R32+0x20] ;  /* 0x00002000200c7984 */ /* 0x000f220000000c00 */
[----:B------:R-:W-:-:S03]  /*0840*/  IMAD R34, R31, 0x20, R34 ;  /* 0x000000201f227824 */ /* 0x000fc600078e0222 */
[----:B------:R-:W2:Y:S01]  /*0850*/  LDS.128 R8, [R32+0x30] ;  /* 0x0000300020087984 */ /* 0x000ea20000000c00 */
[----:B0-----:R-:W-:Y:S02]  /*0860*/  IMAD R35, R2, UR5, RZ ;  /* 0x0000000502237c24 */ /* 0x001fe4000f8e02ff */
[----:B------:R-:W-:Y:S01]  /*0870*/  IMAD.IADD R29, R34, 0x1, R3 ;  /* 0x00000001221d7824 */ /* 0x000fe200078e0203 */
[----:B------:R0:W2:Y:S01]  /*0880*/  LDS.128 R4, [R32+0x40] ;  /* 0x0000400020047984 */ /* 0x0000a20000000c00 */
[----:B-1----:R-:W-:Y:S02]  /*0890*/  IADD3 R28, P1, PT, R24, UR8, RZ ;  /* 0x00000008181c7c10 */ /* 0x002fe4000ff3e0ff */
[----:B------:R-:W-:Y:S02]  /*08a0*/  IADD3 R24, P0, PT, R26, R35, RZ ;  /* 0x000000231a187210 */ /* 0x000fe40007f1e0ff */
[----:B------:R-:W-:Y:S02]  /*08b0*/  MOV R3, 0xff7fffff ;  /* 0xff7fffff00037802 */ /* 0x000fe40000000f00 */
[----:B0-----:R-:W-:-:S02]  /*08c0*/  LEA R32, R31, UR7, 0x3 ;  /* 0x000000071f207c11 */ /* 0x001fc4000f8e18ff */
[----:B------:R-:W-:Y:S02]  /*08d0*/  IADD3.X R31, PT, PT, R25, UR9, RZ, P1, !PT ;  /* 0x00000009191f7c10 */ /* 0x000fe40008ffe4ff */
[----:B------:R-:W-:Y:S02]  /*08e0*/  IADD3 R27, PT, PT, R27, R32, RZ ;  /* 0x000000201b1b7210 */ /* 0x000fe40007ffe0ff */
[----:B------:R-:W-:Y:S02]  /*08f0*/  LEA.HI.X.SX32 R25, R35, RZ, 0x1, P0 ;  /* 0x000000ff23197211 */ /* 0x000fe400000f0eff */
[C---:B------:R-:W-:Y:S01]  /*0900*/  IADD3 R33, PT, PT, R27.reuse, 0x1, RZ ;  /* 0x000000011b217810 */ /* 0x040fe20007ffe0ff */
[----:B------:R-:W-:-:S07]  /*0910*/  VIADD R32, R27, -UR14 ;  /* 0x8000000e1b207c36 */ /* 0x000fce0008000000 */
.L_x_26434:
[----:B------:R-:W-:Y:S01]  /*0920*/  IMAD.MOV.U32 R40, RZ, RZ, R28 ;  /* 0x000000ffff287224 */ /* 0x000fe200078e001c */
[----:B------:R-:W-:-:S05]  /*0930*/  MOV R41, R31 ;  /* 0x0000001f00297202 */ /* 0x000fca0000000f00 */
[----:B------:R-:W3:Y:S02]  /*0940*/  LDG.E.CONSTANT R35, desc[UR12][R40.64] ;  /* 0x0000000c28237981 */ /* 0x000ee4000c1e9900 */
[----:B---3--:R-:W-:-:S03]  /*0950*/  IMAD.WIDE R34, R35, UR10, R24 ;  /* 0x0000000a23227c25 */ /* 0x008fc6000f8e0218 */
[----:B------:R-:W-:-:S04]  /*0960*/  LEA R26, P0, R34, UR20, 0x2 ;  /* 0x00000014221a7c11 */ /* 0x000fc8000f8010ff */
[----:B------:R-:W-:-:S05]  /*0970*/  LEA.HI.X R27, R34, UR21, R35, 0x2, P0 ;  /* 0x00000015221b7c11 */ /* 0x000fca00080f1423 */
[----:B------:R-:W2:Y:S04]  /*0980*/  LDG.E.CONSTANT R34, desc[UR12][R26.64+0x80] ;  /* 0x0000800c1a227981 */ /* 0x000ea8000c1e9900 */
[----:B------:R-:W3:Y:S04]  /*0990*/  LDG.E.CONSTANT R35, desc[UR12][R26.64] ;  /* 0x0000000c1a237981 */ /* 0x000ee8000c1e9900 */
[----:B------:R-:W4:Y:S04]  /*09a0*/  LDG.E.CONSTANT R43, desc[UR12][R26.64+0x100] ;  /* 0x0001000c1a2b7981 */ /* 0x000f28000c1e9900 */
[----:B0-----:R-:W4:Y:S04]  /*09b0*/  LDG.E.CONSTANT R36, desc[UR12][R26.64+0x180] ;  /* 0x0001800c1a247981 */ /* 0x001f28000c1e9900 */
        /* <DEDUP_REMOVED lines=8> */
[----:B----4-:R-:W-:Y:S02]  /*0a40*/  FFMA.FTZ R43, R43, R22, R34 ;  /* 0x000000162b2b7223 */ /* 0x010fe40000010022 */
[----:B------:R-:W3:Y:S04]  /*0a50*/  LDG.E.CONSTANT R34, desc[UR12][R26.64+0x480] ;  /* 0x0004800c1a227981 */ /* 0x000ee8000c1e9900 */
[----:B------:R-:W4:Y:S01]  /*0a60*/  LDG.E.CONSTANT R35, desc[UR12][R26.64+0x500] ;  /* 0x0005000c1a237981 */ /* 0x000f22000c1e9900 */
[----:B------:R-:W-:-:S03]  /*0a70*/  FFMA.FTZ R43, R36, R23, R43 ;  /* 0x00000017242b7223 */ /* 0x000fc6000001002b */
[----:B------:R-:W4:Y:S01]  /*0a80*/  LDG.E.CONSTANT R36, desc[UR12][R26.64+0x580] ;  /* 0x0005800c1a247981 */ /* 0x000f22000c1e9900 */
[----:B------:R-:W-:-:S04]  /*0a90*/  FFMA.FTZ R37, R16, R37, R43 ;  /* 0x0000002510257223 */ /* 0x000fc8000001002b */
[----:B------:R-:W-:Y:S02]  /*0aa0*/  FFMA.FTZ R38, R38, R17, R37 ;  /* 0x0000001126267223 */ /* 0x000fe40000010025 */
[----:B------:R-:W4:Y:S02]  /*0ab0*/  LDG.E.CONSTANT R37, desc[UR12][R26.64+0x600] ;  /* 0x0006000c1a257981 */ /* 0x000f24000c1e9900 */
[----:B------:R-:W-:Y:S02]  /*0ac0*/  FFMA.FTZ R39, R39, R18, R38 ;  /* 0x0000001227277223 */ /* 0x000fe40000010026 */
[----:B------:R-:W4:Y:S02]  /*0ad0*/  LDG.E.CONSTANT R38, desc[UR12][R26.64+0x680] ;  /* 0x0006800c1a267981 */ /* 0x000f24000c1e9900 */
[----:B------:R-:W-:Y:S02]  /*0ae0*/  FFMA.FTZ R43, R40, R19, R39 ;  /* 0x00000013282b7223 */ /* 0x000fe40000010027 */
[----:B------:R-:W4:Y:S04]  /*0af0*/  LDG.E.CONSTANT R39, desc[UR12][R26.64+0x700] ;  /* 0x0007000c1a277981 */ /* 0x000f28000c1e9900 */
[----:B------:R-:W4:Y:S01]  /*0b00*/  LDG.E.CONSTANT R40, desc[UR12][R26.64+0x780] ;  /* 0x0007800c1a287981 */ /* 0x000f22000c1e9900 */
[----:B--2---:R-:W-:-:S04]  /*0b10*/  FFMA.FTZ R41, R12, R41, R43 ;  /* 0x000000290c297223 */ /* 0x004fc8000001002b */
[----:B---3--:R-:W-:Y:S02]  /*0b20*/  FFMA.FTZ R34, R34, R13, R41 ;  /* 0x0000000d22227223 */ /* 0x008fe40000010029 */
[----:B------:R-:W2:Y:S02]  /*0b30*/  LDG.E.CONSTANT R41, desc[UR12][R26.64+0x800] ;  /* 0x0008000c1a297981 */ /* 0x000ea4000c1e9900 */
[----:B----4-:R-:W-:Y:S02]  /*0b40*/  FFMA.FTZ R45, R35, R14, R34 ;  /* 0x0000000e232d7223 */ /* 0x010fe40000010022 */
[----:B------:R-:W3:Y:S04]  /*0b50*/  LDG.E.CONSTANT R34, desc[UR12][R26.64+0x880] ;  /* 0x0008800c1a227981 */ /* 0x000ee8000c1e9900 */
[----:B------:R-:W4:Y:S01]  /*0b60*/  LDG.E.CONSTANT R35, desc[UR12][R26.64+0x900] ;  /* 0x0009000c1a237981 */ /* 0x000f22000c1e9900 */
[----:B------:R-:W0:Y:S01]  /*0b70*/  S2R R43, SR_TID.X ;  /* 0x00000000002b7919 */ /* 0x000e220000002100 */
[----:B------:R-:W-:-:S04]  /*0b80*/  FFMA.FTZ R45, R36, R15, R45 ;  /* 0x0000000f242d7223 */ /* 0x000fc8000001002d */
[----:B------:R-:W-:-:S04]  /*0b90*/  FFMA.FTZ R37, R8, R37, R45 ;  /* 0x0000002508257223 */ /* 0x000fc8000001002d */
[----:B------:R-:W-:-:S04]  /*0ba0*/  FFMA.FTZ R38, R38, R9, R37 ;  /* 0x0000000926267223 */ /* 0x000fc80000010025 */
[----:B------:R-:W-:-:S04]  /*0bb0*/  FFMA.FTZ R39, R39, R10, R38 ;  /* 0x0000000a27277223 */ /* 0x000fc80000010026 */
[----:B------:R-:W-:Y:S01]  /*0bc0*/  FFMA.FTZ R39, R40, R11, R39 ;  /* 0x0000000b28277223 */ /* 0x000fe20000010027 */
[----:B------:R-:W-:Y:S01]  /*0bd0*/  UMOV UR5, 0xffffffff ;  /* 0xffffffff00057882 */ /* 0x000fe20000000000 */
[----:B-----5:R-:W-:Y:S02]  /*0be0*/  FSETP.NEU.FTZ.AND P0, PT, R0, RZ, PT ;  /* 0x000000ff0000720b */ /* 0x020fe40003f1d000 */
[----:B0-----:R-:W-:-:S04]  /*0bf0*/  LOP3.LUT R43, R43, 0x3, RZ, 0xc0, !PT ;  /* 0x000000032b2b7812 */ /* 0x001fc800078ec0ff */
[----:B------:R-:W-:Y:S01]  /*0c00*/  ISETP.NE.AND P1, PT, R43, RZ, PT ;  /* 0x000000ff2b00720c */ /* 0x000fe20003f25270 */
[----:B--2---:R-:W-:-:S04]  /*0c10*/  FFMA.FTZ R39, R4, R41, R39 ;  /* 0x0000002904277223 */ /* 0x004fc80000010027 */
[----:B---3--:R-:W-:-:S04]  /*0c20*/  FFMA.FTZ R34, R34, R5, R39 ;  /* 0x0000000522227223 */ /* 0x008fc80000010027 */
[----:B----4-:R-:W-:-:S04]  /*0c30*/  FFMA.FTZ R35, R35, R6, R34 ;  /* 0x0000000623237223 */ /* 0x010fc80000010022 */
[----:B------:R-:W-:Y:S01]  /*0c40*/  FFMA.FTZ R35, R42, R7, R35 ;  /* 0x000000072a237223 */ /* 0x000fe20000010023 */
[----:B------:R-:W-:Y:S06]  /*0c50*/  BRA.DIV UR5, `(.L_x_26433) ;  /* 0x0000002e05107947 */ /* 0x000fec000b800000 */
[----:B------:R-:W0:Y:S02]  /*0c60*/  SHFL.BFLY PT, R26, R35, 0x2, 0x1f ;  /* 0x0c401f00231a7f89 */ /* 0x000e2400000e0000 */
[----:B0-----:R-:W-:-:S05]  /*0c70*/  FADD.FTZ R36, R35, R26 ;  /* 0x0000001a23247221 */ /* 0x001fca0000010000 */
[----:B------:R0:W1:Y:S02]  /*0c80*/  SHFL.BFLY PT, R37, R36, 0x1, 0x1f ;  /* 0x0c201f0024257f89 */ /* 0x00006400000e0000 */
.L_x_26468:
[----:B------:R-:W-:Y:S01]  /*0c90*/  VIADD R26, R32, 0x1 ;  /* 0x00000001201a7836 */ /* 0x000fe20000000000 */
[----:B------:R-:W-:Y:S01]  /*0ca0*/  UIADD3 UR5, UPT, UPT, UR14, 0x7, URZ ;  /* 0x000000070e057890 */ /* 0x000fe2000fffe0ff */
[----:B------:R-:W-:Y:S01]  /*0cb0*/  VIADD R30, R30, 0x4 ;  /* 0x000000041e1e7836 */ /* 0x000fe20000000000 */
[----:B------:R-:W-:Y:S01]  /*0cc0*/  ULEA UR6, UR16, 0x40, 0x6 ;  /* 0x0000004010067891 */ /* 0x000fe2000f8e30ff */
[----:B-1----:R-:W-:Y:S01]  /*0cd0*/  FADD.FTZ R37, R36, R37 ;  /* 0x0000002524257221 */ /* 0x002fe20000010000 */
[----:B------:R-:W-:Y:S01]  /*0ce0*/  USHF.R.U32.HI UR5, URZ, 0x3, UR5 ;  /* 0x00000003ff057899 */ /* 0x000fe20008011605 */
[----:B------:R-:W-:Y:S02]  /*0cf0*/  I2FP.F32.S32 R27, R26 ;  /* 0x0000001a001b7245 */ /* 0x000fe40000201400 */
[----:B------:R-:W-:Y:S01]  /*0d00*/  IADD3 R32, PT, PT, R32, 0x20, RZ ;  /* 0x0000002020207810 */ /* 0x000fe20007ffe0ff */
[----:B------:R-:W-:Y:S02]  /*0d10*/  UISETP.LT.U32.AND UP0, UPT, UR5, UR6, UPT ;  /* 0x000000060500728c */ /* 0x000fe4000bf01070 */
[----:B------:R-:W-:-:S02]  /*0d20*/  FMUL.FTZ R27, R27, R0 ;  /* 0x000000001b1b7220 */ /* 0x000fc40000410000 */
[----:B------:R-:W-:-:S03]  /*0d30*/  USEL UR5, UR5, UR6, UP0 ;  /* 0x0000000605057287 */ /* 0x000fc60008000000 */
[----:B------:R-:W-:Y:S02]  /*0d40*/  FSEL R26, R27, RZ, P0 ;  /* 0x000000ff1b1a7208 */ /* 0x000fe40000000000 */
[C---:B------:R-:W-:Y:S01]  /*0d50*/  @!P1 IADD3 R27, PT, PT, R33.reuse, -0x1, RZ ;  /* 0xffffffff211b9810 */ /* 0x040fe20007ffe0ff */
[----:B------:R-:W-:Y:S01]  /*0d60*/  VIADD R33, R33, 0x20 ;  /* 0x0000002021217836 */ /* 0x000fe20000000000 */
[----:B------:R-:W-:Y:S01]  /*0d70*/  ISETP.GE.U32.AND P2, PT, R30, UR5, PT ;  /* 0x000000051e007c0c */ /* 0x000fe2000bf46070 */
[----:B------:R-:W-:Y:S01]  /*0d80*/  FFMA.FTZ R34, R37, UR11, R26 ;  /* 0x0000000b25227c23 */ /* 0x000fe2000801001a */
[C---:B------:R-:W-:Y:S02]  /*0d90*/  ISETP.GE.OR P3, PT, R27.reuse, UR14, P1 ;  /* 0x0000000e1b007c0c */ /* 0x040fe40008f66670 */
[----:B------:R-:W-:-:S04]  /*0da0*/  @!P1 ISETP.GE.AND P0, PT, R27, UR14, PT ;  /* 0x0000000e1b009c0c */ /* 0x000fc8000bf06270 */
[----:B------:R-:W-:Y:S02]  /*0db0*/  @!P1 FSEL R26, R34, RZ, !P0 ;  /* 0x000000ff221a9208 */ /* 0x000fe40004000000 */
[----:B------:R-:W-:-:S03]  /*0dc0*/  IADD3 R28, P0, PT, R28, 0x10, RZ ;  /* 0x000000101c1c7810 */ /* 0x000fc60007f1e0ff */
[----:B------:R1:W-:Y:S01]  /*0dd0*/  @!P1 STS [R29], R26 ;  /* 0x0000001a1d009388 */ /* 0x0003e20000000800 */
[----:B------:R-:W-:Y:S02]  /*0de0*/  IADD3.X R31, PT, PT, RZ, R31, RZ, P0, !PT ;  /* 0x0000001fff1f7210 */ /* 0x000fe400007fe4ff */
[----:B------:R-:W-:Y:S01]  /*0df0*/  @!P3 FMNMX.FTZ R3, R3, R34, !PT ;  /* 0x000000220303b209 */ /* 0x000fe20007810000 */
[----:B-1----:R-:W-:Y:S01]  /*0e00*/  VIADD R29, R29, 0x80 ;  /* 0x000000801d1d7836 */ /* 0x002fe20000000000 */
[----:B------:R-:W-:Y:S06]  /*0e10*/  @!P2 BRA `(.L_x_26434) ;  /* 0xfffffff800c0a947 */ /* 0x000fec000383ffff */
.L_x_26432:
[----:B------:R-:W-:Y:S05]  /*0e20*/  BSYNC B0 ;  /* 0x0000000000007941 */ /* 0x000fea0003800000 */
.L_x_26431:
[----:B------:R-:W-:Y:S01]  /*0e30*/  UIADD3 UR5, UPT, UPT, UR14, 0x7, URZ ;  /* 0x000000070e057890 */ /* 0x000fe2000fffe0ff */
[----:B------:R-:W1:Y:S01]  /*0e40*/  S2R R32, SR_TID.X ;  /* 0x0000000000207919 */ /* 0x000e620000002100 */
[----:B------:R-:W-:Y:S01]  /*0e50*/  MOV R5, UR16 ;  /* 0x0000001000057c02 */ /* 0x000fe20008000f00 */
[----:B-----5:R-:W-:-:S03]  /*0e60*/  IMAD.U32 R0, RZ, RZ, UR16 ;  /* 0x00000010ff007e24 */ /* 0x020fc6000f8e00ff */
        /* <DEDUP_REMOVED lines=9> */
[----:B-1----:R-:W-:-:S03]  /*0f00*/  SHF.R.U32.HI R30, RZ, 0x5, R32 ;  /* 0x00000005ff1e7819 */ /* 0x002fc60000011620 */
[----:B------:R-:W-:Y:S01]  /*0f10*/  IMAD.IADD R7, R8, 0x1, -R5 ;  /* 0x0000000108077824 */ /* 0x000fe200078e0a05 */
[----:B------:R-:W-:Y:S01]  /*0f20*/  LOP3.LUT R0, R32, 0x1f, RZ, 0xc0, !PT ;  /* 0x0000001f20007812 */ /* 0x000fe200078ec0ff */
[----:B------:R-:W-:Y:S06]  /*0f30*/  BRA.DIV UR5, `(.L_x_26435) ;  /* 0x0000002a05a07947 */ /* 0x000fec000b800000 */
[----:B------:R-:W1:Y:S02]  /*0f40*/  SHFL.BFLY PT, R4, R3, 0x10, 0x1f ;  /* 0x0e001f0003047f89 */ /* 0x000e6400000e0000 */
[----:B-1----:R-:W-:-:S05]  /*0f50*/  FMNMX.FTZ R4, R4, R3, !PT ;  /* 0x0000000304047209 */ /* 0x002fca0007810000 */
[----:B------:R-:W1:Y:S02]  /*0f60*/  SHFL.BFLY PT, R9, R4, 0x8, 0x1f ;  /* 0x0d001f0004097f89 */ /* 0x000e6400000e0000 */
[----:B-1----:R-:W-:-:S05]  /*0f70*/  FMNMX.FTZ R9, R4, R9, !PT ;  /* 0x0000000904097209 */ /* 0x002fca0007810000 */
[----:B------:R1:W2:Y:S02]  /*0f80*/  SHFL.BFLY PT, R6, R9, 0x4, 0x1f ;  /* 0x0c801f0009067f89 */ /* 0x0002a400000e0000 */
.L_x_26473:
[----:B------:R-:W3:Y:S01]  /*0f90*/  S2R R3, SR_CgaCtaId ;  /* 0x0000000000037919 */ /* 0x000ee20000008800 */
[----:B------:R-:W-:Y:S01]  /*0fa0*/  MOV R4, 0x400 ;  /* 0x0000040000047802 */ /* 0x000fe20000000f00 */
[----:B------:R-:W-:Y:S05]  /*0fb0*/  WARPSYNC.ALL ;  /* 0x0000000000007948 */ /* 0x000fea0003800000 */
[----:B------:R-:W-:Y:S02]  /*0fc0*/  IADD3 R10, PT, PT, R4, 0x140, RZ ;  /* 0x00000140040a7810 */ /* 0x000fe40007ffe0ff */
[----:B------:R-:W-:Y:S02]  /*0fd0*/  ISETP.NE.AND P3, PT, R0, RZ, PT ;  /* 0x000000ff0000720c */ /* 0x000fe40003f65270 */
[----:B--2---:R-:W-:-:S02]  /*0fe0*/  FMNMX.FTZ R6, R9, R6, !PT ;  /* 0x0000000609067209 */ /* 0x004fc40007810000 */
[----:B---3--:R-:W-:-:S05]  /*0ff0*/  LEA R11, R3, R10, 0x18 ;  /* 0x0000000a030b7211 */ /* 0x008fca00078ec0ff */
[----:B-1----:R-:W-:-:S05]  /*1000*/  IMAD R9, R30, 0x4, R11 ;  /* 0x000000041e097824 */ /* 0x002fca00078e020b */
        /* <DEDUP_REMOVED lines=33> */
.L_x_26440:
        /* <DEDUP_REMOVED lines=11> */
.L_x_26439:
[----:B------:R-:W-:Y:S05]  /*12d0*/  BSYNC.RECONVERGENT B1 ;  /* 0x0000000000017941 */ /* 0x000fea0003800200 */
.L_x_26438:
        /* <DEDUP_REMOVED lines=12> */
.L_x_26443:
[----:B------:R-:W1:Y:S01]  /*13a0*/  LDS R17, [R13+-0x400] ;  /* 0xfffc00000d117984 */ /* 0x000e620000000800 */
[----:B------:R-:W-:-:S03]  /*13b0*/  IADD3 R12, PT, PT, R12, 0x800, RZ ;  /* 0x000008000c0c7810 */ /* 0x000fc60007ffe0ff */
[----:B------:R-:W2:Y:S01]  /*13c0*/  LDS R21, [R13+-0x200] ;  /* 0xfffe00000d157984 */ /* 0x000ea20000000800 */
[----:B------:R-:W-:-:S03]  /*13d0*/  ISETP.GE.AND P4, PT, R12, R15, PT ;  /* 0x0000000f0c00720c */ /* 0x000fc60003f86270 */
[----:B------:R-:W3:Y:S04]  /*13e0*/  LDS R25, [R13+0x200] ;  /* 0x000200000d197984 */ /* 0x000ee80000000800 */
[----:B------:R-:W4:Y:S04]  /*13f0*/  LDS R23, [R13] ;  /* 0x000000000d177984 */ /* 0x000f280000000800 */
[----:B------:R-:W5:Y:S04]  /*1400*/  LDS R27, [R13+0x400] ;  /* 0x000400000d1b7984 */ /* 0x000f680000000800 */
[----:B------:R-:W0:Y:S04]  /*1410*/  LDS R19, [R13+0x800] ;  /* 0x000800000d137984 */ /* 0x000e280000000800 */
[----:B------:R-:W0:Y:S04]  /*1420*/  LDS R29, [R13+0x600] ;  /* 0x000600000d1d7984 */ /* 0x000e280000000800 */
        /* <DEDUP_REMOVED lines=12> */
[----:B-----5:R-:W-:Y:S01]  /*14f0*/  FADD.FTZ R20, -R6, R27 ;  /* 0x0000001b06147221 */ /* 0x020fe20000010100 */
[----:B------:R-:W-:Y:S02]  /*1500*/  FMUL.FTZ R18, R18, 1.4426950216293334961 ;  /* 0x3fb8aa3b12127820 */ /* 0x000fe40000410000 */
[----:B------:R-:W5:Y:S01]  /*1510*/  LDS R25, [R13+0x1000] ;  /* 0x001000000d197984 */ /* 0x000f620000000800 */
[----:B------:R-:W1:Y:S01]  /*1520*/  MUFU.EX2 R16, R16 ;  /* 0x0000001000107308 */ /* 0x000e620000000800 */
[----:B0-----:R-:W-:Y:S01]  /*1530*/  FADD.FTZ R19, -R6, R19 ;  /* 0x0000001306137221 */ /* 0x001fe20000010100 */
[----:B------:R-:W-:Y:S01]  /*1540*/  FMUL.FTZ R20, R20, 1.4426950216293334961 ;  /* 0x3fb8aa3b14147820 */ /* 0x000fe20000410000 */
[----:B------:R-:W0:Y:S01]  /*1550*/  LDS R27, [R13+0x1200] ;  /* 0x001200000d1b7984 */ /* 0x000e220000000800 */
[----:B------:R-:W-:Y:S01]  /*1560*/  FADD.FTZ R24, -R6, R29 ;  /* 0x0000001d06187221 */ /* 0x000fe20000010100 */
        /* <DEDUP_REMOVED lines=24> */
[C---:B-----5:R-:W-:Y:S01]  /*16f0*/  FADD.FTZ R25, -R6.reuse, R25 ;  /* 0x0000001906197221 */ /* 0x060fe20000010100 */
[----:B------:R-:W3:Y:S01]  /*1700*/  MUFU.EX2 R26, R26 ;  /* 0x0000001a001a7308 */ /* 0x000ee20000000800 */
[----:B------:R-:W-:Y:S01]  /*1710*/  FMUL.FTZ R23, R23, 1.4426950216293334961 ;  /* 0x3fb8aa3b17177820 */ /* 0x000fe20000410000 */
[----:B-1----:R-:W-:Y:S01]  /*1720*/  FADD.FTZ R11, R11, R20 ;  /* 0x000000140b0b7221 */ /* 0x002fe20000010000 */
[----:B------:R-:W-:Y:S01]  /*1730*/  FMUL.FTZ R25, R25, 1.4426950216293334961 ;  /* 0x3fb8aa3b19197820 */ /* 0x000fe20000410000 */
[C---:B0-----:R-:W-:Y:S01]  /*1740*/  FADD.FTZ R27, -R6.reuse, R27 ;  /* 0x0000001b061b7221 */ /* 0x041fe20000010100 */
[----:B------:R-:W-:Y:S01]  /*1750*/  STS [R13+0x400], R20 ;  /* 0x000400140d007388 */ /* 0x000fe20000000800 */
[C---:B------:R-:W-:Y:S02]  /*1760*/  FADD.FTZ R29, -R6.reuse, R29 ;  /* 0x0000001d061d7221 */ /* 0x040fe40000010100 */
        /* <DEDUP_REMOVED lines=39> */
.L_x_26442:
[----:B------:R-:W-:Y:S05]  /*19e0*/  BSYNC.RECONVERGENT B1 ;  /* 0x0000000000017941 */ /* 0x000fea0003800200 */
.L_x_26441:
        /* <DEDUP_REMOVED lines=55> */
.L_x_26445:
[----:B------:R-:W-:Y:S05]  /*1d60*/  BSYNC.RECONVERGENT B1 ;  /* 0x0000000000017941 */ /* 0x000fea0003800200 */
.L_x_26444:
        /* <DEDUP_REMOVED lines=26> */
.L_x_26437:
[----:B------:R-:W-:Y:S05]  /*1f10*/  BSYNC.RECONVERGENT B0 ;  /* 0x0000000000007941 */ /* 0x000fea0003800200 */
.L_x_26436:
        /* <DEDUP_REMOVED lines=40> */
.L_x_26450:
[----:B------:R-:W2:Y:S01]  /*21a0*/  LDS R9, [R12] ;  /* 0x000000000c097984 */ /* 0x000ea20000000800 */
[----:B------:R-:W-:-:S05]  /*21b0*/  VIADD R13, R13, 0x1 ;  /* 0x000000010d0d7836 */ /* 0x000fca0000000000 */
[----:B------:R-:W-:Y:S01]  /*21c0*/  ISETP.NE.AND P0, PT, R13, RZ, PT ;  /* 0x000000ff0d00720c */ /* 0x000fe20003f05270 */
[----:B--2---:R-:W-:-:S05]  /*21d0*/  FMUL.FTZ R9, R9, R8 ;  /* 0x0000000809097220 */ /* 0x004fca0000410000 */
[----:B------:R2:W-:Y:S02]  /*21e0*/  STS [R12], R9 ;  /* 0x000000090c007388 */ /* 0x0005e40000000800 */
[----:B--2---:R-:W-:-:S05]  /*21f0*/  IADD3 R12, PT, PT, R12, 0x200, RZ ;  /* 0x000002000c0c7810 */ /* 0x004fca0007ffe0ff */
[----:B------:R-:W-:Y:S05]  /*2200*/  @P0 BRA `(.L_x_26450) ;  /* 0xfffffffc00e40947 */ /* 0x000fea000383ffff */
.L_x_26449:
[----:B------:R-:W-:Y:S05]  /*2210*/  BSYNC.RECONVERGENT B1 ;  /* 0x0000000000017941 */ /* 0x000fea0003800200 */
.L_x_26448:
        /* <DEDUP_REMOVED lines=12> */
.L_x_26453:
        /* <DEDUP_REMOVED lines=16> */
[----:B0-----:R-:W0:Y:S01]  /*23e0*/  LDS R36, [R9+0x1400] ;  /* 0x0014000009247984 */ /* 0x001e220000000800 */
[----:B----4-:R-:W-:-:S03]  /*23f0*/  FMUL.FTZ R16, R23, R8 ;  /* 0x0000000817107220 */ /* 0x010fc60000410000 */
[----:B------:R-:W3:Y:S01]  /*2400*/  LDS R38, [R9+0x1600] ;  /* 0x0016000009267984 */ /* 0x000ee20000000800 */
[----:B-----5:R-:W-:-:S03]  /*2410*/  FMUL.FTZ R18, R25, R8 ;  /* 0x0000000819127220 */ /* 0x020fc60000410000 */
        /* <DEDUP_REMOVED lines=9> */
[-C--:B-----5:R-:W-:Y:S02]  /*24b0*/  FMUL.FTZ R12, R33, R8.reuse ;  /* 0x00000008210c7220 */ /* 0x0a0fe40000410000 */
[----:B------:R1:W-:Y:S01]  /*24c0*/  STS [R9+0x200], R18 ;  /* 0x0002001209007388 */ /* 0x0003e20000000800 */
[-C--:B------:R-:W-:Y:S01]  /*24d0*/  FMUL.FTZ R28, R41, R8.reuse ;  /* 0x00000008291c7220 */ /* 0x080fe20000410000 */
[-C--:B------:R-:W-:Y:S02]  /*24e0*/  FMUL.FTZ R34, R43, R8.reuse ;  /* 0x000000082b227220 */ /* 0x080fe40000410000 */
[----:B------:R-:W-:Y:S01]  /*24f0*/  STS [R9+0x400], R20 ;  /* 0x0004001409007388 */ /* 0x000fe20000000800 */
[----:B--2---:R-:W-:-:S03]  /*2500*/  FMUL.FTZ R14, R45, R8 ;  /* 0x000000082d0e7220 */ /* 0x004fc60000410000 */
[----:B------:R-:W-:Y:S01]  /*2510*/  STS [R9+0x600], R22 ;  /* 0x0006001609007388 */ /* 0x000fe20000000800 */
[----:B0-----:R-:W-:-:S03]  /*2520*/  FMUL.FTZ R36, R36, R8 ;  /* 0x0000000824247220 */ /* 0x001fc60000410000 */
        /* <DEDUP_REMOVED lines=15> */
.L_x_26452:
[----:B------:R-:W-:Y:S05]  /*2620*/  BSYNC.RECONVERGENT B1 ;  /* 0x0000000000017941 */ /* 0x000fea0003800200 */
.L_x_26451:
        /* <DEDUP_REMOVED lines=31> */
.L_x_26455:
[----:B------:R-:W-:Y:S05]  /*2820*/  BSYNC.RECONVERGENT B1 ;  /* 0x0000000000017941 */ /* 0x000fea0003800200 */
.L_x_26454:
        /* <DEDUP_REMOVED lines=14> */
.L_x_26447:
[----:B------:R-:W-:Y:S05]  /*2910*/  BSYNC.RECONVERGENT B0 ;  /* 0x0000000000007941 */ /* 0x000fea0003800200 */
.L_x_26446:
[----:B------:R-:W-:Y:S01]  /*2920*/  BAR.SYNC.DEFER_BLOCKING 0x0 ;  /* 0x0000000000007b1d */ /* 0x000fe20000010000 */
[----:B------:R-:W-:Y:S01]  /*2930*/  ISETP.NE.AND P0, PT, R32, RZ, PT ;  /* 0x000000ff2000720c */ /* 0x000fe20003f05270 */
[----:B------:R-:W-:-:S04]  /*2940*/  IMAD.U32 R7, RZ, RZ, UR16 ;  /* 0x00000010ff077e24 */ /* 0x000fc8000f8e00ff */
[----:B------:R-:W4:Y:S01]  /*2950*/  LDCU UR20, c[0x0][0x3dc] ;  /* 0x00007b80ff1477ac */ /* 0x000f220008000800 */
[----:B------:R-:W-:Y:S01]  /*2960*/  LEA R34, R7, R30, 0x6 ;  /* 0x0000001e07227211 */ /* 0x000fe200078e30ff */
[----:B------:R-:W-:Y:S03]  /*2970*/  BSSY.RECONVERGENT B0, `(.L_x_26456) ;  /* 0x0000014000007945 */ /* 0x000fe60003800200 */
        /* <DEDUP_REMOVED lines=12> */
[----:B--23--:R-:W-:Y:S01]  /*2a40*/  MOV R8, UR6 ;  /* 0x0000000600087c02 */ /* 0x00cfe20008000f00 */
[----:B------:R-:W-:-:S02]  /*2a50*/  UIADD3.X UR5, UPT, UPT, UR5, UR9, URZ, UP1, !UPT ;  /* 0x0000000905057290 */ /* 0x000fc40008ffe4ff */
[----:B------:R-:W-:Y:S02]  /*2a60*/  IMAD.U32 R12, RZ, RZ, UR4 ;  /* 0x00000004ff0c7e24 */ /* 0x000fe4000f8e00ff */
[----:B------:R-:W-:Y:S02]  /*2a70*/  MOV R9, UR7 ;  /* 0x0000000700097c02 */ /* 0x000fe40008000f00 */
[----:B------:R-:W-:-:S03]  /*2a80*/  MOV R13, UR5 ;  /* 0x00000005000d7c02 */ /* 0x000fc60008000f00 */
[----:B-1----:R1:W-:Y:S04]  /*2a90*/  STG.E desc[UR12][R8.64], R6 ;  /* 0x0000000608007986 */ /* 0x0023e8000c10190c */
[----:B------:R1:W-:Y:S02]  /*2aa0*/  STG.E desc[UR12][R12.64], R11 ;  /* 0x0000000b0c007986 */ /* 0x0003e4000c10190c */
.L_x_26457:
[----:B----4-:R-:W-:Y:S05]  /*2ab0*/  BSYNC.RECONVERGENT B0 ;  /* 0x0000000000007941 */ /* 0x010fea0003800200 */
.L_x_26456:
[----:B------:R-:W4:Y:S01]  /*2ac0*/  LDCU.64 UR6, c[0x0][0x3a8] ;  /* 0x00007500ff0677ac */ /* 0x000f220008000a00 */
[----:B------:R-:W-:Y:S01]  /*2ad0*/  BSSY.RECONVERGENT B0, `(.L_x_26458) ;  /* 0x0000086000007945 */ /* 0x000fe20003800200 */
[----:B------:R-:W-:Y:S01]  /*2ae0*/  HFMA2 R33, -RZ, RZ, 0, 0 ;  /* 0x00000000ff217431 */ /* 0x000fe200000001ff */
[----:B------:R-:W-:Y:S01]  /*2af0*/  CS2R R42, SRZ ;  /* 0x00000000002a7805 */ /* 0x000fe2000001ff00 */
[----:B------:R-:W-:Y:S01]  /*2b00*/  IMAD.MOV.U32 R41, RZ, RZ, RZ ;  /* 0x000000ffff297224 */ /* 0x000fe200078e00ff */
[----:B0-----:R-:W-:Y:S01]  /*2b10*/  MOV R36, RZ ;  /* 0x000000ff00247202 */ /* 0x001fe20000000f00 */
[----:B------:R-:W-:Y:S06]  /*2b20*/  @P1 BRA `(.L_x_26459) ;  /* 0x0000000800001947 */ /* 0x000fec0003800000 */
[----:B------:R-:W0:Y:S01]  /*2b30*/  LDCU UR4, c[0x0][0x3c8] ;  /* 0x00007900ff0477ac */ /* 0x000e220008000800 */
[----:B-1----:R-:W-:Y:S01]  /*2b40*/  IMAD.WIDE.U32 R6, R34, 0x4, RZ ;  /* 0x0000000422067825 */ /* 0x002fe200078e00ff */
[----:B--23--:R-:W-:Y:S02]  /*2b50*/  SHF.L.U32 R8, R32, 0x4, RZ ;  /* 0x0000000420087819 */ /* 0x00cfe400000006ff */
[----:B------:R-:W-:Y:S01]  /*2b60*/  CS2R R42, SRZ ;  /* 0x00000000002a7805 */ /* 0x000fe2000001ff00 */
[----:B------:R-:W1:Y:S01]  /*2b70*/  LDCU.64 UR8, c[0x0][0x3b8] ;  /* 0x00007700ff0877ac */ /* 0x000e620008000a00 */
[----:B------:R-:W-:Y:S01]  /*2b80*/  IADD3 R4, PT, PT, R4, 0x160, RZ ;  /* 0x0000016004047810 */ /* 0x000fe20007ffe0ff */
[----:B------:R-:W-:Y:S01]  /*2b90*/  IMAD.SHL.U32 R44, R32, 0x4, RZ ;  /* 0x00000004202c7824 */ /* 0x000fe200078e00ff */
[----:B------:R-:W-:Y:S01]  /*2ba0*/  LEA R5, R30, R5, 0x3 ;  /* 0x000000051e057211 */ /* 0x000fe200078e18ff */
[----:B------:R-:W-:Y:S01]  /*2bb0*/  IMAD.MOV.U32 R41, RZ, RZ, RZ ;  /* 0x000000ffff297224 */ /* 0x000fe200078e00ff */
[----:B------:R-:W-:-:S02]  /*2bc0*/  LEA R4, R3, R4, 0x18 ;  /* 0x0000000403047211 */ /* 0x000fc400078ec0ff */
[----:B------:R-:W-:Y:S02]  /*2bd0*/  LOP3.LUT R38, R44, 0x4, RZ, 0xc0, !PT ;  /* 0x000000042c267812 */ /* 0x000fe400078ec0ff */
[----:B------:R-:W-:Y:S02]  /*2be0*/  IADD3 R35, PT, PT, -R35, R34, RZ ;  /* 0x0000002223237210 */ /* 0x000fe40007ffe1ff */
[----:B------:R-:W-:Y:S02]  /*2bf0*/  IADD3 R38, PT, PT, R5, 0x1, R38 ;  /* 0x0000000105267810 */ /* 0x000fe40007ffe026 */
[----:B------:R-:W-:Y:S01]  /*2c00*/  IADD3 R34, PT, PT, R34, 0x1, RZ ;  /* 0x0000000122227810 */ /* 0x000fe20007ffe0ff */
[----:B0-----:R-:W-:Y:S01]  /*2c10*/  UIMAD UR4, UR15, UR4, URZ ;  /* 0x000000040f0472a4 */ /* 0x001fe2000f8e02ff */
[----:B------:R-:W-:Y:S02]  /*2c20*/  MOV R33, RZ ;  /* 0x000000ff00217202 */ /* 0x000fe40000000f00 */
[----:B------:R-:W-:-:S02]  /*2c30*/  MOV R36, RZ ;  /* 0x000000ff00247202 */ /* 0x000fc40000000f00 */
[----:B------:R-:W-:Y:S01]  /*2c40*/  LOP3.LUT R44, R44, 0x7c, RZ, 0xc0, !PT ;  /* 0x0000007c2c2c7812 */ /* 0x000fe200078ec0ff */
[----:B------:R-:W-:-:S04]  /*2c50*/  IMAD.U32 R9, RZ, RZ, UR4 ;  /* 0x00000004ff097e24 */ /* 0x000fc8000f8e00ff */
[----:B------:R-:W-:Y:S01]  /*2c60*/  IMAD.WIDE R6, R9, 0x4, R6 ;  /* 0x0000000409067825 */ /* 0x000fe200078e0206 */
[----:B------:R-:W0:Y:S01]  /*2c70*/  LDCU UR4, c[0x0][0x3e0] ;  /* 0x00007c00ff0477ac */ /* 0x000e220008000800 */
[----:B------:R-:W-:Y:S02]  /*2c80*/  LOP3.LUT R9, R8, 0x10, RZ, 0xe2, !PT ;  /* 0x0000001008097812 */ /* 0x000fe400078ee2ff */
[----:B-1----:R-:W-:Y:S02]  /*2c90*/  IADD3 R40, P0, PT, R6, UR8, RZ ;  /* 0x0000000806287c10 */ /* 0x002fe4000ff1e0ff */
[----:B------:R-:W-:Y:S02]  /*2ca0*/  LEA R9, R30, R9, 0x5 ;  /* 0x000000091e097211 */ /* 0x000fe400078e28ff */
[----:B------:R-:W-:-:S03]  /*2cb0*/  IADD3.X R37, PT, PT, R7, UR9, RZ, P0, !PT ;  /* 0x0000000907257c10 */ /* 0x000fc600087fe4ff */
[----:B------:R-:W-:Y:S02]  /*2cc0*/  IMAD.IADD R39, R4, 0x1, R9 ;  /* 0x0000000104277824 */ /* 0x000fe400078e0209 */
[----:B0-----:R-:W-:-:S05]  /*2cd0*/  IMAD R2, R2, UR4, RZ ;  /* 0x0000000402027c24 */ /* 0x001fca000f8e02ff */
[----:B------:R-:W-:-:S07]  /*2ce0*/  SHF.R.S32.HI R3, RZ, 0x1f, R2 ;  /* 0x0000001fff037819 */ /* 0x000fce0000011402 */
.L_x_26460:
[----:B------:R-:W-:Y:S01]  /*2cf0*/  IMAD.MOV.U32 R16, RZ, RZ, R40 ;  /* 0x000000ffff107224 */ /* 0x000fe200078e0028 */
[----:B------:R-:W-:Y:S01]  /*2d00*/  MOV R17, R37 ;  /* 0x0000002500117202 */ /* 0x000fe20000000f00 */
[----:B------:R0:W1:Y:S04]  /*2d10*/  LDS.128 R8, [R39] ;  /* 0x0000000027087984 */ /* 0x0000680000000c00 */
[----:B------:R-:W2:Y:S02]  /*2d20*/  LDG.E.CONSTANT R5, desc[UR12][R16.64] ;  /* 0x0000000c10057981 */ /* 0x000ea4000c1e9900 */
[----:B--2---:R-:W-:-:S03]  /*2d30*/  IMAD.WIDE R4, R5, UR20, R2 ;  /* 0x0000001405047c25 */ /* 0x004fc6000f8e0202 */
[----:B------:R-:W-:-:S04]  /*2d40*/  IADD3 R4, P0, PT, R44, R4, RZ ;  /* 0x000000042c047210 */ /* 0x000fc80007f1e0ff */
[----:B------:R-:W-:Y:S02]  /*2d50*/  IADD3.X R5, PT, PT, RZ, R5, RZ, P0, !PT ;  /* 0x00000005ff057210 */ /* 0x000fe400007fe4ff */
[----:B----4-:R-:W-:-:S04]  /*2d60*/  LEA R28, P0, R4, UR6, 0x2 ;  /* 0x00000006041c7c11 */ /* 0x010fc8000f8010ff */
[----:B------:R-:W-:-:S05]  /*2d70*/  LEA.HI.X R29, R4, UR7, R5, 0x2, P0 ;  /* 0x00000007041d7c11 */ /* 0x000fca00080f1405 */
[----:B------:R-:W2:Y:S04]  /*2d80*/  LDG.E.128.CONSTANT R4, desc[UR12][R28.64] ;  /* 0x0000000c1c047981 */ /* 0x000ea8000c1e9d00 */
[----:B------:R-:W3:Y:S01]  /*2d90*/  LDG.E.128.CONSTANT R12, desc[UR12][R28.64+0x200] ;  /* 0x0002000c1c0c7981 */ /* 0x000ee2000c1e9d00 */
[----:B------:R-:W-:Y:S01]  /*2da0*/  ISETP.NE.AND P0, PT, R35, -0x1, PT ;  /* 0xffffffff2300780c */ /* 0x000fe20003f05270 */
[C---:B------:R-:W-:Y:S02]  /*2db0*/  VIADD R45, R38.reuse, 0xffffffff ;  /* 0xffffffff262d7836 */ /* 0x040fe40000000000 */
[----:B------:R-:W4:Y:S04]  /*2dc0*/  LDG.E.128.CONSTANT R16, desc[UR12][R28.64+0x400] ;  /* 0x0004000c1c107981 */ /* 0x000f28000c1e9d00 */
[----:B------:R-:W5:Y:S04]  /*2dd0*/  LDG.E.128.CONSTANT R20, desc[UR12][R28.64+0x600] ;  /* 0x0006000c1c147981 */ /* 0x000f68000c1e9d00 */
[----:B------:R-:W5:Y:S02]  /*2de0*/  LDG.E.128.CONSTANT R24, desc[UR12][R28.64+0x800] ;  /* 0x0008000c1c187981 */ /* 0x000f64000c1e9d00 */
[----:B------:R-:W-:-:S02]  /*2df0*/  @!P0 ISETP.GE.AND P2, PT, R38, UR14, PT ;  /* 0x0000000e26008c0c */ /* 0x000fc4000bf46270 */
[C---:B------:R-:W-:Y:S02]  /*2e00*/  @!P0 ISETP.GE.AND P1, PT, R45.reuse, UR14, PT ;  /* 0x0000000e2d008c0c */ /* 0x040fe4000bf26270 */
[C---:B------:R-:W-:Y:S02]  /*2e10*/  @!P0 ISETP.GE.AND P5, PT, R45.reuse, UR14, PT ;  /* 0x0000000e2d008c0c */ /* 0x040fe4000bfa6270 */
[----:B------:R-:W-:Y:S02]  /*2e20*/  @!P0 ISETP.GE.AND P6, PT, R45, UR14, PT ;  /* 0x0000000e2d008c0c */ /* 0x000fe4000bfc6270 */
[----:B------:R-:W-:Y:S02]  /*2e30*/  IADD3 R35, PT, PT, R35, 0x4, RZ ;  /* 0x0000000423237810 */ /* 0x000fe40007ffe0ff */
[----:B0-----:R-:W-:Y:S02]  /*2e40*/  IADD3 R39, PT, PT, R39, 0x80, RZ ;  /* 0x0000008027277810 */ /* 0x001fe40007ffe0ff */
[----:B--2---:R-:W-:-:S02]  /*2e50*/  @!P0 FSEL R5, R5, RZ, !P2 ;  /* 0x000000ff05058208 */ /* 0x004fc40005000000 */
[----:B------:R-:W-:-:S03]  /*2e60*/  @!P0 FSEL R4, R4, RZ, !P1 ;  /* 0x000000ff04048208 */ /* 0x000fc60004800000 */
[----:B-1----:R-:W-:-:S04]  /*2e70*/  FMUL.FTZ R5, R9, R5 ;  /* 0x0000000509057220 */ /* 0x002fc80000410000 */
[----:B------:R-:W-:Y:S01]  /*2e80*/  FFMA.FTZ R5, R8, R4, R5 ;  /* 0x0000000408057223 */ /* 0x000fe20000010005 */
[----:B------:R-:W-:-:S04]  /*2e90*/  @!P0 IADD3 R4, PT, PT, R38, 0x2, RZ ;  /* 0x0000000226048810 */ /* 0x000fc80007ffe0ff */
[----:B------:R-:W-:Y:S02]  /*2ea0*/  @!P0 ISETP.GE.AND P2, PT, R4, UR14, PT ;  /* 0x0000000e04008c0c */ /* 0x000fe4000bf46270 */
[----:B------:R-:W-:-:S04]  /*2eb0*/  @!P0 IADD3 R4, PT, PT, R38, 0x1, RZ ;  /* 0x0000000126048810 */ /* 0x000fc80007ffe0ff */
[----:B------:R-:W-:-:S04]  /*2ec0*/  @!P0 ISETP.GE.AND P1, PT, R4, UR14, PT ;  /* 0x0000000e04008c0c */ /* 0x000fc8000bf26270 */
[----:B------:R-:W-:-:S05]  /*2ed0*/  @!P0 FSEL R6, R6, RZ, !P1 ;  /* 0x000000ff06068208 */ /* 0x000fca0004800000 */
[----:B------:R-:W-:Y:S01]  /*2ee0*/  FFMA.FTZ R4, R10, R6, R5 ;  /* 0x000000060a047223 */ /* 0x000fe20000010005 */
[----:B------:R-:W-:Y:S02]  /*2ef0*/  @!P0 IADD3 R5, PT, PT, R38, 0x1, RZ ;  /* 0x0000000126058810 */ /* 0x000fe40007ffe0ff */
[----:B---3--:R-:W-:Y:S02]  /*2f00*/  @!P0 FSEL R12, R12, RZ, !P5 ;  /* 0x000000ff0c0c8208 */ /* 0x008fe40006800000 */
[----:B------:R-:W-:Y:S02]  /*2f10*/  @!P0 ISETP.GE.AND P4, PT, R5, UR14, PT ;  /* 0x0000000e05008c0c */ /* 0x000fe4000bf86270 */
[C---:B------:R-:W-:Y:S02]  /*2f20*/  @!P0 ISETP.GE.AND P5, PT, R38.reuse, UR14, PT ;  /* 0x0000000e26008c0c */ /* 0x040fe4000bfa6270 */
[----:B------:R-:W-:Y:S02]  /*2f30*/  @!P0 IADD3 R5, PT, PT, R38, 0x2, RZ ;  /* 0x0000000226058810 */ /* 0x000fe40007ffe0ff */
[----:B------:R-:W-:-:S02]  /*2f40*/  @!P0 FSEL R13, R13, RZ, !P5 ;  /* 0x000000ff0d0d8208 */ /* 0x000fc40006800000 */
[----:B------:R-:W-:Y:S01]  /*2f50*/  @!P0 ISETP.GE.AND P5, PT, R5, UR14, PT ;  /* 0x0000000e05008c0c */ /* 0x000fe2000bfa6270 */
[----:B------:R-:W-:Y:S01]  /*2f60*/  @!P0 VIADD R5, R38, 0x1 ;  /* 0x0000000126058836 */ /* 0x000fe20000000000 */
[----:B------:R-:W-:-:S04]  /*2f70*/  @!P0 FSEL R14, R14, RZ, !P4 ;  /* 0x000000ff0e0e8208 */ /* 0x000fc80006000000 */
[----:B------:R-:W-:Y:S02]  /*2f80*/  @!P0 ISETP.GE.AND P4, PT, R5, UR14, PT ;  /* 0x0000000e05008c0c */ /* 0x000fe4000bf86270 */
[----:B------:R-:W-:Y:S02]  /*2f90*/  @!P0 IADD3 R5, PT, PT, R38, 0x2, RZ ;  /* 0x0000000226058810 */ /* 0x000fe40007ffe0ff */
[----:B------:R-:W-:Y:S02]  /*2fa0*/  @!P0 FSEL R15, R15, RZ, !P5 ;  /* 0x000000ff0f0f8208 */ /* 0x000fe40006800000 */
[----:B----4-:R-:W-:Y:S02]  /*2fb0*/  @!P0 FSEL R16, R16, RZ, !P6 ;  /* 0x000000ff10108208 */ /* 0x010fe40007000000 */
[----:B------:R-:W-:Y:S02]  /*2fc0*/  @!P0 ISETP.GE.AND P5, PT, R5, UR14, PT ;  /* 0x0000000e05008c0c */ /* 0x000fe4000bfa6270 */
[----:B------:R-:W-:-:S02]  /*2fd0*/  @!P0 ISETP.GE.AND P6, PT, R38, UR14, PT ;  /* 0x0000000e26008c0c */ /* 0x000fc4000bfc6270 */
[C---:B------:R-:W-:Y:S02]  /*2fe0*/  @!P0 IADD3 R5, PT, PT, R38.reuse, 0x1, RZ ;  /* 0x0000000126058810 */ /* 0x040fe40007ffe0ff */
[----:B------:R-:W-:Y:S02]  /*2ff0*/  @!P0 ISETP.GE.AND P1, PT, R45, UR14, PT ;  /* 0x0000000e2d008c0c */ /* 0x000fe4000bf26270 */
[----:B------:R-:W-:Y:S02]  /*3000*/  @!P0 FSEL R17, R17, RZ, !P6 ;  /* 0x000000ff11118208 */ /* 0x000fe40007000000 */
[----:B------:R-:W-:Y:S01]  /*3010*/  @!P0 ISETP.GE.AND P6, PT, R5, UR14, PT ;  /* 0x0000000e05008c0c */ /* 0x000fe2000bfc6270 */
[----:B------:R-:W-:Y:S01]  /*3020*/  @!P0 VIADD R5, R38, 0x2 ;  /* 0x0000000226058836 */ /* 0x000fe20000000000 */
[----:B-----5:R-:W-:Y:S02]  /*3030*/  @!P0 FSEL R20, R20, RZ, !P1 ;  /* 0x000000ff14148208 */ /* 0x020fe40004800000 */
[----:B------:R-:W-:-:S02]  /*3040*/  @!P0 ISETP.GE.AND P1, PT, R38, UR14, PT ;  /* 0x0000000e26008c0c */ /* 0x000fc4000bf26270 */
[----:B------:R-:W-:Y:S02]  /*3050*/  @!P0 FSEL R22, R22, RZ, !P6 ;  /* 0x000000ff16168208 */ /* 0x000fe40007000000 */
[----:B------:R-:W-:Y:S02]  /*3060*/  @!P0 ISETP.GE.AND P6, PT, R38, UR14, PT ;  /* 0x0000000e26008c0c */ /* 0x000fe4000bfc6270 */
[----:B------:R-:W-:Y:S02]  /*3070*/  @!P0 FSEL R18, R18, RZ, !P4 ;  /* 0x000000ff12128208 */ /* 0x000fe40006000000 */
[----:B------:R-:W-:Y:S02]  /*3080*/  @!P0 ISETP.GE.AND P4, PT, R5, UR14, PT ;  /* 0x0000000e05008c0c */ /* 0x000fe4000bf86270 */
[----:B------:R-:W-:Y:S02]  /*3090*/  @!P0 FSEL R7, R7, RZ, !P2 ;  /* 0x000000ff07078208 */ /* 0x000fe40005000000 */
[----:B------:R-:W-:-:S02]  /*30a0*/  @!P0 IADD3 R5, PT, PT, R38, 0x1, RZ ;  /* 0x0000000126058810 */ /* 0x000fc40007ffe0ff */
[----:B------:R-:W-:Y:S01]  /*30b0*/  @!P0 FSEL R21, R21, RZ, !P1 ;  /* 0x000000ff15158208 */ /* 0x000fe20004800000 */
[----:B------:R-:W-:Y:S01]  /*30c0*/  VIADD R6, R34, 0x3 ;  /* 0x0000000322067836 */ /* 0x000fe20000000000 */
[----:B------:R-:W-:Y:S02]  /*30d0*/  @!P0 ISETP.GE.AND P2, PT, R45, UR14, PT ;  /* 0x0000000e2d008c0c */ /* 0x000fe4000bf46270 */
[----:B------:R-:W-:Y:S01]  /*30e0*/  @!P0 FSEL R25, R25, RZ, !P6 ;  /* 0x000000ff19198208 */ /* 0x000fe20007000000 */
[----:B------:R-:W-:Y:S01]  /*30f0*/  FMUL.FTZ R13, R9, R13 ;  /* 0x0000000d090d7220 */ /* 0x000fe20000410000 */
[----:B------:R-:W-:Y:S01]  /*3100*/  @!P0 ISETP.GE.AND P1, PT, R5, UR14, PT ;  /* 0x0000000e05008c0c */ /* 0x000fe2000bf26270 */
[C---:B------:R-:W-:Y:S01]  /*3110*/  FMUL.FTZ R17, R9.reuse, R17 ;  /* 0x0000001109117220 */ /* 0x040fe20000410000 */
[----:B------:R-:W-:Y:S01]  /*3120*/  @!P0 IADD3 R5, PT, PT, R38, 0x2, RZ ;  /* 0x0000000226058810 */ /* 0x000fe20007ffe0ff */
[C---:B------:R-:W-:Y:S01]  /*3130*/  FMUL.FTZ R21, R9.reuse, R21 ;  /* 0x0000001509157220 */ /* 0x040fe20000410000 */
[----:B------:R-:W-:Y:S01]  /*3140*/  @!P0 FSEL R24, R24, RZ, !P2 ;  /* 0x000000ff18188208 */ /* 0x000fe20005000000 */
[----:B------:R-:W-:Y:S01]  /*3150*/  FMUL.FTZ R9, R9, R25 ;  /* 0x0000001909097220 */ /* 0x000fe20000410000 */
[----:B------:R-:W-:Y:S01]  /*3160*/  ISETP.GE.U32.AND P3, PT, R6, R31, PT ;  /* 0x0000001f0600720c */ /* 0x000fe20003f66070 */
[C---:B------:R-:W-:Y:S01]  /*3170*/  FFMA.FTZ R13, R8.reuse, R12, R13 ;  /* 0x0000000c080d7223 */ /* 0x040fe2000001000d */
[----:B------:R-:W-:Y:S01]  /*3180*/  @!P0 ISETP.GE.AND P2, PT, R5, UR14, PT ;  /* 0x0000000e05008c0c */ /* 0x000fe2000bf46270 */
        /* <DEDUP_REMOVED lines=21> */
[----:B------:R-:W-:-:S02]  /*32e0*/  VIADD R34, R34, 0x4 ;  /* 0x0000000422227836 */ /* 0x000fc40000000000 */
[----:B------:R-:W-:Y:S01]  /*32f0*/  FADD.FTZ R36, R11, R36 ;  /* 0x000000240b247221 */ /* 0x000fe20000010000 */
[----:B------:R-:W-:Y:S01]  /*3300*/  VIADD R38, R38, 0x20 ;  /* 0x0000002026267836 */ /* 0x000fe20000000000 */
[----:B------:R-:W-:Y:S01]  /*3310*/  IADD3.X R37, PT, PT, RZ, R37, RZ, P0, !PT ;  /* 0x00000025ff257210 */ /* 0x000fe200007fe4ff */
[----:B------:R-:W-:Y:S06]  /*3320*/  @!P3 BRA `(.L_x_26460) ;  /* 0xfffffff80070b947 */ /* 0x000fec000383ffff */
.L_x_26459:
[----:B----4-:R-:W-:Y:S05]  /*3330*/  BSYNC.RECONVERGENT B0 ;  /* 0x0000000000007941 */ /* 0x010fea0003800200 */
.L_x_26458:
[----:B------:R-:W0:Y:S01]  /*3340*/  S2UR UR5, SR_CgaCtaId ;  /* 0x00000000000579c3 */ /* 0x000e220000008800 */
[----:B------:R-:W4:Y:S01]  /*3350*/  SHFL.BFLY PT, R2, R43, 0x1, 0x1f ;  /* 0x0c201f002b027f89 */ /* 0x000f2200000e0000 */
[C---:B------:R-:W-:Y:S01]  /*3360*/  LOP3.LUT R5, R32.reuse, 0x1, RZ, 0xc0, !PT ;  /* 0x0000000120057812 */ /* 0x040fe200078ec0ff */
[----:B------:R-:W-:Y:S01]  /*3370*/  UMOV UR4, 0x400 ;  /* 0x0000040000047882 */ /* 0x000fe20000000000 */
[C---:B------:R-:W-:Y:S01]  /*3380*/  LOP3.LUT P0, RZ, R32.reuse, 0x3c1, RZ, 0xc0, !PT ;  /* 0x000003c120ff7812 */ /* 0x040fe2000780c0ff */
[----:B------:R-:W5:Y:S01]  /*3390*/  SHFL.BFLY PT, R3, R42, 0x1, 0x1f ;  /* 0x0c201f002a037f89 */ /* 0x000f6200000e0000 */
[----:B------:R-:W-:Y:S01]  /*33a0*/  ISETP.NE.AND P2, PT, R5, RZ, PT ;  /* 0x000000ff0500720c */ /* 0x000fe20003f45270 */
[----:B------:R-:W-:Y:S01]  /*33b0*/  UIADD3 UR4, UPT, UPT, UR4, 0x160, URZ ;  /* 0x0000016004047890 */ /* 0x000fe2000fffe0ff */
[----:B------:R-:W-:Y:S01]  /*33c0*/  SHF.R.U32.HI R5, RZ, 0x1, R0 ;  /* 0x00000001ff057819 */ /* 0x000fe20000011600 */
[----:B------:R-:W5:Y:S01]  /*33d0*/  SHFL.BFLY PT, R4, R41, 0x1, 0x1f ;  /* 0x0c201f0029047f89 */ /* 0x000f6200000e0000 */
[C---:B------:R-:W-:Y:S01]  /*33e0*/  LOP3.LUT R0, R32.reuse, 0x3c0, RZ, 0xc0, !PT ;  /* 0x000003c020007812 */ /* 0x040fe200078ec0ff */
[----:B------:R-:W-:Y:S01]  /*33f0*/  BSSY.RECONVERGENT B0, `(.L_x_26461) ;  /* 0x0000022000007945 */ /* 0x000fe20003800200 */
[----:B-123--:R-:W-:Y:S01]  /*3400*/  LOP3.LUT R8, R32, 0x3e0, RZ, 0xc0, !PT ;  /* 0x000003e020087812 */ /* 0x00efe200078ec0ff */
[----:B------:R-:W1:Y:S01]  /*3410*/  SHFL.BFLY PT, R6, R33, 0x1, 0x1f ;  /* 0x0c201f0021067f89 */ /* 0x000e6200000e0000 */
[----:B------:R-:W-:Y:S01]  /*3420*/  ISETP.NE.OR P5, PT, R0, 0x40, P2 ;  /* 0x000000400000780c */ /* 0x000fe200017a5670 */
[----:B------:R-:W-:Y:S01]  /*3430*/  IMAD R30, R30, 0x50, R5 ;  /* 0x000000501e1e7824 */ /* 0x000fe200078e0205 */
[----:B------:R-:W-:Y:S01]  /*3440*/  ISETP.NE.OR P4, PT, R8, 0x20, P2 ;  /* 0x000000200800780c */ /* 0x000fe20001785670 */
[----:B------:R-:W2:Y:S01]  /*3450*/  SHFL.BFLY PT, R7, R36, 0x1, 0x1f ;  /* 0x0c201f0024077f89 */ /* 0x000ea200000e0000 */
[C---:B------:R-:W-:Y:S01]  /*3460*/  LOP3.LUT P1, RZ, R32.reuse, 0x3e1, RZ, 0xc0, !PT ;  /* 0x000003e120ff7812 */ /* 0x040fe2000782c0ff */
[----:B------:R-:W-:Y:S01]  /*3470*/  BAR.SYNC.DEFER_BLOCKING 0x0 ;  /* 0x0000000000007b1d */ /* 0x000fe20000010000 */
[----:B------:R-:W-:Y:S01]  /*3480*/  ISETP.GT.U32.AND P3, PT, R32, 0x1f, PT ;  /* 0x0000001f2000780c */ /* 0x000fe20003f64070 */
[----:B0-----:R-:W-:Y:S01]  /*3490*/  ULEA UR4, UR5, UR4, 0x18 ;  /* 0x0000000405047291 */ /* 0x001fe2000f8ec0ff */
[----:B----4-:R-:W-:Y:S01]  /*34a0*/  FADD.FTZ R43, R2, R43 ;  /* 0x0000002b022b7221 */ /* 0x010fe20000010000 */
[----:B-----5:R-:W-:-:S04]  /*34b0*/  FADD.FTZ R5, R3, R42 ;  /* 0x0000002a03057221 */ /* 0x020fc80000010000 */
[----:B------:R-:W-:Y:S01]  /*34c0*/  LEA R30, R30, UR4, 0x2 ;  /* 0x000000041e1e7c11 */ /* 0x000fe2000f8e10ff */
[----:B------:R-:W-:Y:S01]  /*34d0*/  FADD.FTZ R41, R4, R41 ;  /* 0x0000002904297221 */ /* 0x000fe20000010000 */
[----:B-1----:R-:W-:Y:S01]  /*34e0*/  FADD.FTZ R33, R6, R33 ;  /* 0x0000002106217221 */ /* 0x002fe20000010000 */
[----:B--2---:R-:W-:Y:S02]  /*34f0*/  FADD.FTZ R7, R7, R36 ;  /* 0x0000002407077221 */ /* 0x004fe40000010000 */
        /* <DEDUP_REMOVED lines=17> */
.L_x_26462:
[----:B------:R-:W-:Y:S05]  /*3610*/  BSYNC.RECONVERGENT B0 ;  /* 0x0000000000007941 */ /* 0x000fea0003800200 */
.L_x_26461:
        /* <DEDUP_REMOVED lines=19> */
.L_x_26464:
[----:B------:R-:W-:Y:S05]  /*3750*/  BSYNC.RECONVERGENT B0 ;  /* 0x0000000000007941 */ /* 0x000fea0003800200 */
.L_x_26463:
        /* <DEDUP_REMOVED lines=20> */
.L_x_26433:
        /* <DEDUP_REMOVED lines=8> */
.L_x_26466:
[----:B------:R-:W-:Y:S05]  /*3920*/  BSYNC B1 ;  /* 0x0000000000017941 */ /* 0x000fea0003800000 */
.L_x_26465:
[----:B------:R-:W-:Y:S01]  /*3930*/  MOV R26, R37 ;  /* 0x00000025001a7202 */ /* 0x000fe20000000f00 */
[----:B------:R-:W-:Y:S02]  /*3940*/  HFMA2 R34, -RZ, RZ, 0, 5.9604644775390625e-08 ;  /* 0x00000001ff227431 */ /* 0x000fe400000001ff */
[----:B------:R-:W-:Y:S02]  /*3950*/  IMAD.MOV.U32 R27, RZ, RZ, 0x1f ;  /* 0x0000001fff1b7424 */ /* 0x000fe400078e00ff */
[----:B------:R-:W-:Y:S01]  /*3960*/  FADD.FTZ R36, R35, R26 ;  /* 0x0000001a23247221 */ /* 0x000fe20000010000 */
[----:B------:R-:W-:-:S07]  /*3970*/  MOV R26, 0xffffffff ;  /* 0xffffffff001a7802 */ /* 0x000fce0000000f00 */
[----:B------:R-:W-:Y:S05]  /*3980*/  WARPSYNC.COLLECTIVE R26, `(.L_x_26467) ;  /* 0x000000001a087348 */ /* 0x000fea0003c00000 */
[----:B------:R0:W1:Y:S02]  /*3990*/  SHFL.BFLY P2, R37, R36, R34, R27 ;  /* 0x0c00002224257389 */ /* 0x000064000004001b */
[----:B01----:R-:W-:Y:S05]  /*39a0*/  ENDCOLLECTIVE ;  /* 0x000000000000791b */ /* 0x003fea0003800000 */
.L_x_26467:
[----:B------:R-:W-:Y:S05]  /*39b0*/  BRA `(.L_x_26468) ;  /* 0xffffffd000b47947 */ /* 0x000fea000383ffff */
.L_x_26435:
[----:B------:R-:W-:Y:S01]  /*39c0*/  HFMA2 R27, -RZ, RZ, 0, 1.847743988037109375e-06 ;  /* 0x0000001fff1b7431 */ /* 0x000fe200000001ff */
[----:B------:R-:W-:Y:S01]  /*39d0*/  BSSY B0, `(.L_x_26469) ;  /* 0x0000007000007945 */ /* 0x000fe20003800000 */
[----:B0-----:R-:W-:Y:S01]  /*39e0*/  MOV R36, R3 ;  /* 0x0000000300247202 */ /* 0x001fe20000000f00 */
[----:B------:R-:W-:Y:S01]  /*39f0*/  IMAD.MOV.U32 R34, RZ, RZ, 0x10 ;  /* 0x00000010ff227424 */ /* 0x000fe200078e00ff */
[----:B------:R-:W-:-:S07]  /*3a00*/  MOV R26, 0xffffffff ;  /* 0xffffffff001a7802 */ /* 0x000fce0000000f00 */
[----:B------:R-:W-:Y:S05]  /*3a10*/  WARPSYNC.COLLECTIVE R26, `(.L_x_26470) ;  /* 0x000000001a087348 */ /* 0x000fea0003c00000 */
[----:B------:R0:W1:Y:S02]  /*3a20*/  SHFL.BFLY P2, R37, R36, R34, R27 ;  /* 0x0c00002224257389 */ /* 0x000064000004001b */
[----:B01----:R-:W-:Y:S05]  /*3a30*/  ENDCOLLECTIVE ;  /* 0x000000000000791b */ /* 0x003fea0003800000 */
.L_x_26470:
[----:B------:R-:W-:Y:S05]  /*3a40*/  BSYNC B0 ;  /* 0x0000000000007941 */ /* 0x000fea0003800000 */
.L_x_26469:
        /* <DEDUP_REMOVED lines=9> */
.L_x_26471:
[----:B------:R-:W-:Y:S01]  /*3ae0*/  HFMA2 R34, -RZ, RZ, 0, 2.384185791015625e-07 ;  /* 0x00000004ff227431 */ /* 0x000fe200000001ff */
[----:B------:R-:W-:-:S04]  /*3af0*/  MOV R9, R37 ;  /* 0x0000002500097202 */ /* 0x000fc80000000f00 */
[----:B------:R-:W-:-:S05]  /*3b00*/  FMNMX.FTZ R9, R4, R9, !PT ;  /* 0x0000000904097209 */ /* 0x000fca0007810000 */
[----:B------:R-:W-:-:S07]  /*3b10*/  IMAD.MOV.U32 R36, RZ, RZ, R9 ;  /* 0x000000ffff247224 */ /* 0x000fce00078e0009 */
[----:B------:R-:W-:Y:S05]  /*3b20*/  WARPSYNC.COLLECTIVE R26, `(.L_x_26472) ;  /* 0x000000001a087348 */ /* 0x000fea0003c00000 */
[----:B------:R0:W1:Y:S02]  /*3b30*/  SHFL.BFLY P2, R37, R36, R34, R27 ;  /* 0x0c00002224257389 */ /* 0x000064000004001b */
[----:B01----:R-:W-:Y:S05]  /*3b40*/  ENDCOLLECTIVE ;  /* 0x000000000000791b */ /* 0x003fea0003800000 */
.L_x_26472:
[----:B------:R-:W-:Y:S01]  /*3b50*/  MOV R6, R37 ;  /* 0x0000002500067202 */ /* 0x000fe20000000f00 */
[----:B------:R-:W-:Y:S06]  /*3b60*/  BRA `(.L_x_26473) ;  /* 0xffffffd400087947 */ /* 0x000fec000383ffff */
.L_x_26474:
        /* <DEDUP_REMOVED lines=9> */
.L_x_27737:


//--------------------- .text._ZN4vllm25paged_attention_v2_kernelIffLi64ELi8ELi128ELNS_18Fp8KVCacheDataTypeE0ELb0ELi512EEEvPfS2_PT_PKS3_PKT0_S9_ifPKiSB_iPKfiiiSD_SD_iiiii --------------------------
	.section	.text._ZN4vllm25paged_attention_v2_kernelIffLi64ELi8ELi128ELNS_18Fp8KVCacheDataTypeE0ELb0ELi512EEEvPfS2_PT_PKS3_PKT0_S9_ifPKiSB_iPKfiiiSD_SD_iiiii,"ax",@progbits
	.align	128
        .global         _ZN4vllm25paged_attention_v2_kernelIffLi64ELi8ELi128ELNS_18Fp8KVCacheDataTypeE0ELb0ELi512EEEvPfS2_PT_PKS3_PKT0_S9_ifPKiSB_iPKfiiiSD_SD_iiiii
        .type           _ZN4vllm25paged_attention_v2_kernelIffLi64ELi8ELi128ELNS_18Fp8KVCacheDataTypeE0ELb0ELi512EEEvPfS2_PT_PKS3_PKT0_S9_ifPKiSB_iPKfiiiSD_SD_iiiii,@function
        .size           _ZN4vllm25paged_attention_v2_kernelIffLi64ELi8ELi128ELNS_18Fp8KVCacheDataTypeE0ELb0ELi512EEEvPfS2_PT_PKS3_PKT0_S9_ifPKiSB_iPKfiiiSD_SD_iiiii,(.L_x_27738 - _ZN4vllm25paged_attention_v2_kernelIffLi64ELi8ELi128ELNS_18Fp8KVCacheDataTypeE0ELb0ELi512EEEvPfS2_PT_PKS3_PKT0_S9_ifPKiSB_iPKfiiiSD_SD_iiiii)
        .other          _ZN4vllm25paged_attention_v2_kernelIffLi64ELi8ELi128ELNS_18Fp8KVCacheDataTypeE0ELb0ELi512EEEvPfS2_PT_PKS3_PKT0_S9_ifPKiSB_iPKfiiiSD_SD_iiiii,@"STO_CUDA_ENTRY STV_DEFAULT"
_ZN4vllm25paged_attention_v2_kernelIffLi64ELi8ELi128ELNS_18Fp8KVCacheDataTypeE0ELb0ELi512EEEvPfS2_PT_PKS3_PKT0_S9_ifPKiSB_iPKfiiiSD_SD_iiiii:
.text._ZN4vllm25paged_attention_v2_kernelIffLi64ELi8ELi128ELNS_18Fp8KVCacheDataTypeE0ELb0ELi512EEEvPfS2_PT_PKS3_PKT0_S9_ifPKiSB_iPKfiiiSD_SD_iiiii:
        /* <DEDUP_REMOVED lines=16> */
[----:B------:R-:W-:-:S06]  /*0100*/  HFMA2 R32, -RZ, RZ, 0, 0 ;  /* 0x00000000ff207431 */ /* 0x000fcc00000001ff */
[----:B------:R-:W3:Y:S01]  /*0110*/  S2UR UR7, SR_CgaCtaId ;  /* 0x00000000000779c3 */ /* 0x000ee20000008800 */
[----:B-1----:R-:W-:Y:S01]  /*0120*/  IMAD R0, R16, UR4, RZ ;  /* 0x0000000410007c24 */ /* 0x002fe2000f8e02ff */
[----:B------:R-:W-:Y:S01]  /*0130*/  UMOV UR5, 0x400 ;  /* 0x0000040000057882 */ /* 0x000fe20000000000 */
[----:B------:R-:W-:Y:S01]  /*0140*/  IMAD.SHL.U32 R33, R17, 0x40, RZ ;  /* 0x0000004011217824 */ /* 0x000fe200078e00ff */
[----:B------:R-:W1:Y:S01]  /*0150*/  LDCU UR4, c[0x0][0x3c8] ;  /* 0x00007900ff0477ac */ /* 0x000e620008000800 */
[----:B------:R-:W1:Y:S01]  /*0160*/  LDCU UR14, c[0x0][0x3dc] ;  /* 0x00007b80ff0e77ac */ /* 0x000e620008000800 */
[----:B------:R-:W1:Y:S01]  /*0170*/  LDCU UR15, c[0x0][0x3b4] ;  /* 0x00007680ff0f77ac */ /* 0x000e620008000800 */
[----:B0-----:R-:W-:Y:S02]  /*0180*/  ISETP.GT.U32.AND P1, PT, R4, 0x3f, PT ;  /* 0x0000003f0400780c */ /* 0x001fe40003f24070 */
[----:B--2---:R-:W-:Y:S01]  /*0190*/  IABS R13, R15 ;  /* 0x0000000f000d7213 */ /* 0x004fe20000000000 */
[----:B------:R-:W0:Y:S01]  /*01a0*/  LDCU.64 UR16, c[0x0][0x3a0] ;  /* 0x00007400ff1077ac */ /* 0x000e220008000a00 */
[----:B----4-:R-:W-:-:S09]  /*01b0*/  ISETP.NE.U32.AND P0, PT, R10, RZ, PT ;  /* 0x000000ff0a00720c */ /* 0x010fd20003f05070 */
[----:B------:R-:W2:Y:S01]  /*01c0*/  @!P1 LDC.64 R8, c[0x0][0x398] ;  /* 0x0000e600ff089b82 */ /* 0x000ea20000000a00 */
[----:B------:R-:W-:Y:S01]  /*01d0*/  @!P1 LOP3.LUT R5, R4, 0x3c, RZ, 0xc0, !PT ;  /* 0x0000003c04059812 */ /* 0x000fe200078ec0ff */
[----:B---3--:R-:W-:Y:S01]  /*01e0*/  @!P1 IMAD.SHL.U32 R6, R3, 0x40, RZ ;  /* 0x0000004003069824 */ /* 0x008fe200078e00ff */
[----:B------:R-:W3:Y:S01]  /*01f0*/  I2F.RP R10, R13 ;  /* 0x0000000d000a7306 */ /* 0x000ee20000209400 */
[----:B------:R-:W-:Y:S02]  /*0200*/  ISETP.NE.AND.EX P0, PT, R11, RZ, PT, P0 ;  /* 0x000000ff0b00720c */ /* 0x000fe40003f05300 */
[----:B------:R-:W-:-:S04]  /*0210*/  @!P1 LOP3.LUT R5, R5, 0x3, R4, 0xf8, !PT ;  /* 0x0000000305059812 */ /* 0x000fc800078ef804 */
[----:B------:R-:W-:Y:S02]  /*0220*/  @!P1 IADD3 R5, P2, P3, R5, R0, R6 ;  /* 0x0000000005059210 */ /* 0x000fe40007b5e006 */
[----:B------:R-:W-:-:S04]  /*0230*/  SHF.R.S32.HI R0, RZ, 0x1f, R0 ;  /* 0x0000001fff007819 */ /* 0x000fc80000011400 */
[----:B------:R-:W-:Y:S01]  /*0240*/  @!P1 IADD3.X R0, PT, PT, RZ, R0, RZ, P2, P3 ;  /* 0x00000000ff009210 */ /* 0x000fe200017e64ff */
[----:B------:R-:W4:Y:S01]  /*0250*/  @P0 LDC.64 R6, c[0x0][0x3d0] ;  /* 0x0000f400ff060b82 */ /* 0x000f220000000a00 */
[----:B--2---:R-:W-:-:S04]  /*0260*/  @!P1 LEA R8, P2, R5, R8, 0x2 ;  /* 0x0000000805089211 */ /* 0x004fc800078410ff */
[----:B------:R-:W-:-:S05]  /*0270*/  @!P1 LEA.HI.X R9, R5, R9, R0, 0x2, P2 ;  /* 0x0000000905099211 */ /* 0x000fca00010f1400 */
[----:B------:R2:W2:Y:S01]  /*0280*/  @!P1 LDG.E.CONSTANT R5, desc[UR8][R8.64] ;  /* 0x0000000808059981 */ /* 0x0004a2000c1e9900 */
[----:B---3--:R-:W3:Y:S01]  /*0290*/  MUFU.RCP R10, R10 ;  /* 0x0000000a000a7308 */ /* 0x008ee20000001000 */
[----:B------:R-:W0:Y:S01]  /*02a0*/  LDC R0, c[0x0][0x370] ;  /* 0x0000dc00ff007b82 */ /* 0x000e220000000800 */
[----:B----4-:R-:W-:-:S05]  /*02b0*/  @P0 IMAD.WIDE.U32 R6, R3, 0x4, R6 ;  /* 0x0000000403060825 */ /* 0x010fca00078e0006 */
[----:B------:R0:W5:Y:S01]  /*02c0*/  @P0 LDG.E.CONSTANT R32, desc[UR8][R6.64] ;  /* 0x0000000806200981 */ /* 0x000162000c1e9900 */
[----:B------:R-:W-:Y:S01]  /*02d0*/  ULEA UR6, UR7, UR5, 0x18 ;  /* 0x0000000507067291 */ /* 0x000fe2000f8ec0ff */
[--C-:B------:R-:W-:Y:S01]  /*02e0*/  SHF.R.U32.HI R24, RZ, 0x2, R4.reuse ;  /* 0x00000002ff187819 */ /* 0x100fe20000011604 */
[----:B-1----:R-:W-:Y:S01]  /*02f0*/  IMAD R35, R16, UR4, RZ ;  /* 0x0000000410237c24 */ /* 0x002fe2000f8e02ff */
[----:B------:R-:W-:Y:S01]  /*0300*/  SHF.R.U32.HI R28, RZ, 0x5, R4 ;  /* 0x00000005ff1c7819 */ /* 0x000fe20000011604 */
[----:B---3--:R-:W-:Y:S01]  /*0310*/  VIADD R11, R10, 0xffffffe ;  /* 0x0ffffffe0a0b7836 */ /* 0x008fe20000000000 */
[----:B------:R-:W-:Y:S01]  /*0320*/  BSSY B0, `(.L_x_26475) ;  /* 0x0000099000007945 */ /* 0x000fe20003800000 */
[----:B------:R-:W-:Y:S02]  /*0330*/  MOV R19, 0xff7fffff ;  /* 0xff7fffff00137802 */ /* 0x000fe40000000f00 */
[----:B--2---:R-:W1:Y:S01]  /*0340*/  F2I.FTZ.U32.TRUNC.NTZ R9, R11 ;  /* 0x0000000b00097305 */ /* 0x004e62000021f000 */
[----:B------:R-:W-:-:S02]  /*0350*/  LOP3.LUT R29, R4, 0x1f, RZ, 0xc0, !PT ;  /* 0x0000001f041d7812 */ /* 0x000fc400078ec0ff */
[----:B0-----:R-:W-:Y:S02]  /*0360*/  IABS R6, R0 ;  /* 0x0000000000067213 */ /* 0x001fe40000000000 */
[----:B-1----:R-:W-:-:S05]  /*0370*/  IADD3 R8, PT, PT, RZ, -R9, RZ ;  /* 0x80000009ff087210 */ /* 0x002fca0007ffe0ff */
[----:B------:R-:W-:Y:S02]  /*0380*/  IMAD R7, R8, R13, RZ ;  /* 0x0000000d08077224 */ /* 0x000fe400078e02ff */
[----:B------:R-:W-:-:S04]  /*0390*/  IMAD.MOV.U32 R8, RZ, RZ, RZ ;  /* 0x000000ffff087224 */ /* 0x000fc800078e00ff */
        /* <DEDUP_REMOVED lines=20> */
[----:B------:R0:W1:Y:S02]  /*04e0*/  F2I.FTZ.U32.TRUNC.NTZ R7, R6 ;  /* 0x0000000600077305 */ /* 0x000064000021f000 */
[----:B0-----:R-:W-:Y:S02]  /*04f0*/  HFMA2 R6, -RZ, RZ, 0, 0 ;  /* 0x00000000ff067431 */ /* 0x001fe400000001ff */
[----:B-1----:R-:W-:-:S04]  /*0500*/  IMAD.MOV R12, RZ, RZ, -R7 ;  /* 0x000000ffff0c7224 */ /* 0x002fc800078e0a07 */
[----:B------:R-:W-:Y:S01]  /*0510*/  IMAD R11, R12, R9, RZ ;  /* 0x000000090c0b7224 */ /* 0x000fe200078e02ff */
[----:B------:R-:W-:-:S03]  /*0520*/  IABS R12, R10 ;  /* 0x0000000a000c7213 */ /* 0x000fc60000000000 */
[----:B------:R-:W-:-:S04]  /*0530*/  IMAD.HI.U32 R7, R7, R11, R6 ;  /* 0x0000000b07077227 */ /* 0x000fc800078e0006 */
[----:B------:R-:W-:Y:S02]  /*0540*/  IMAD.MOV R11, RZ, RZ, -R12 ;  /* 0x000000ffff0b7224 */ /* 0x000fe400078e0a0c */
[----:B------:R-:W-:Y:S01]  /*0550*/  IMAD.HI.U32 R18, R7, R8, RZ ;  /* 0x0000000807127227 */ /* 0x000fe200078e00ff */
[----:B------:R-:W-:-:S03]  /*0560*/  SHF.L.U32 R7, R4, 0x6, RZ ;  /* 0x0000000604077819 */ /* 0x000fc600000006ff */
[----:B------:R-:W-:Y:S01]  /*0570*/  IMAD R6, R18, R11, R8 ;  /* 0x0000000b12067224 */ /* 0x000fe200078e0208 */
[----:B------:R-:W-:-:S04]  /*0580*/  LOP3.LUT R31, R7, 0xc0, RZ, 0xc0, !PT ;  /* 0x000000c0071f7812 */ /* 0x000fc800078ec0ff */
[----:B------:R-:W-:Y:S02]  /*0590*/  ISETP.GT.U32.AND P2, PT, R9, R6, PT ;  /* 0x000000060900720c */ /* 0x000fe40003f44070 */
[----:B------:R-:W-:-:S05]  /*05a0*/  IADD3 R7, PT, PT, R31, UR6, RZ ;  /* 0x000000061f077c10 */ /* 0x000fca000fffe0ff */
[----:B------:R-:W-:-:S06]  /*05b0*/  @!P1 IMAD R8, R24, 0x4, R7 ;  /* 0x0000000418089824 */ /* 0x000fcc00078e0207 */
[----:B------:R-:W-:Y:S01]  /*05c0*/  @!P2 IMAD.IADD R6, R6, 0x1, -R9 ;  /* 0x000000010606a824 */ /* 0x000fe200078e0a09 */
[----:B------:R-:W-:-:S04]  /*05d0*/  @!P2 IADD3 R18, PT, PT, R18, 0x1, RZ ;  /* 0x000000011212a810 */ /* 0x000fc80007ffe0ff */
[----:B------:R-:W-:Y:S02]  /*05e0*/  ISETP.GE.U32.AND P0, PT, R6, R9, PT ;  /* 0x000000090600720c */ /* 0x000fe40003f06070 */
[----:B------:R-:W-:-:S04]  /*05f0*/  LOP3.LUT R6, R3, R10, RZ, 0x3c, !PT ;  /* 0x0000000a03067212 */ /* 0x000fc800078e3cff */
[----:B------:R-:W-:Y:S02]  /*0600*/  ISETP.GE.AND P3, PT, R6, RZ, PT ;  /* 0x000000ff0600720c */ /* 0x000fe40003f66270 */
[----:B------:R-:W-:-:S04]  /*0610*/  IADD3 R6, PT, PT, R2, 0x7, RZ ;  /* 0x0000000702067810 */ /* 0x000fc80007ffe0ff */
[----:B------:R-:W-:Y:S01]  /*0620*/  SHF.R.U32.HI R6, RZ, 0x3, R6 ;  /* 0x00000003ff067819 */ /* 0x000fe20000011606 */
[----:B------:R-:W-:-:S03]  /*0630*/  @P0 VIADD R18, R18, 0x1 ;  /* 0x0000000112120836 */ /* 0x000fc60000000000 */
[C---:B------:R-:W-:Y:S02]  /*0640*/  VIADDMNMX.U32 R6, R33.reuse, 0x40, R6, PT ;  /* 0x0000004021067846 */ /* 0x040fe40003800006 */
[----:B------:R-:W-:Y:S01]  /*0650*/  IADD3 R33, PT, PT, R33, R28, RZ ;  /* 0x0000001c21217210 */ /* 0x000fe20007ffe0ff */
[----:B------:R-:W-:-:S03]  /*0660*/  @!P3 IMAD.MOV R18, RZ, RZ, -R18 ;  /* 0x000000ffff12b224 */ /* 0x000fc600078e0a12 */
[----:B------:R-:W-:Y:S01]  /*0670*/  ISETP.GE.U32.AND P0, PT, R33, R6, PT ;  /* 0x000000062100720c */ /* 0x000fe20003f06070 */
[----:B------:R0:W-:Y:S01]  /*0680*/  @!P1 STS [R8], R5 ;  /* 0x0000000508009388 */ /* 0x0001e20000000800 */
[----:B------:R-:W-:Y:S01]  /*0690*/  BAR.SYNC.DEFER_BLOCKING 0x0 ;  /* 0x0000000000007b1d */ /* 0x000fe20000010000 */
[----:B------:R-:W-:-:S13]  /*06a0*/  ISETP.NE.AND P1, PT, R10, RZ, PT ;  /* 0x000000ff0a00720c */ /* 0x000fda0003f25270 */
[----:B------:R-:W-:Y:S01]  /*06b0*/  @!P1 LOP3.LUT R18, RZ, R10, RZ, 0x33, !PT ;  /* 0x0000000aff129212 */ /* 0x000fe200078e33ff */
[----:B0-----:R-:W-:Y:S06]  /*06c0*/  @P0 BRA `(.L_x_26476) ;  /* 0x0000000400780947 */ /* 0x001fec0003800000 */
[----:B------:R-:W0:Y:S01]  /*06d0*/  LDCU.64 UR12, c[0x0][0x3b8] ;  /* 0x00007700ff0c77ac */ /* 0x000e220008000a00 */
[----:B------:R-:W-:Y:S01]  /*06e0*/  IMAD.WIDE.U32 R26, R33, 0x4, RZ ;  /* 0x00000004211a7825 */ /* 0x000fe200078e00ff */
[----:B------:R-:W-:Y:S01]  /*06f0*/  LOP3.LUT R19, R24, 0x7, RZ, 0xc0, !PT ;  /* 0x0000000718137812 */ /* 0x000fe200078ec0ff */
[----:B------:R-:W1:Y:S01]  /*0700*/  LDS.128 R4, [R31+UR6] ;  /* 0x000000061f047984 */ /* 0x000e620008000c00 */
[----:B------:R-:W2:Y:S01]  /*0710*/  LDCU UR11, c[0x0][0x3e0] ;  /* 0x00007c00ff0b77ac */ /* 0x000ea20008000800 */
[----:B------:R-:W-:Y:S01]  /*0720*/  IMAD R30, R28, 0x8, R25 ;  /* 0x000000081c1e7824 */ /* 0x000fe200078e0219 */
[----:B------:R-:W-:Y:S01]  /*0730*/  SHF.L.U32 R24, R24, 0x2, RZ ;  /* 0x0000000218187819 */ /* 0x000fe200000006ff */
[----:B------:R-:W-:Y:S01]  /*0740*/  IMAD.WIDE R26, R35, 0x4, R26 ;  /* 0x00000004231a7825 */ /* 0x000fe200078e021a */
[----:B------:R-:W-:Y:S01]  /*0750*/  UIADD3 UR4, UPT, UPT, UR5, 0x120, URZ ;  /* 0x0000012005047890 */ /* 0x000fe2000fffe0ff */
[----:B------:R-:W3:Y:S02]  /*0760*/  LDS.128 R8, [R31+UR6+0x10] ;  /* 0x000010061f087984 */ /* 0x000ee40008000c00 */
[----:B------:R-:W-:Y:S01]  /*0770*/  IMAD.IADD R35, R19, 0x1, R30 ;  /* 0x0000000113237824 */ /* 0x000fe200078e021e */
[----:B------:R-:W-:Y:S01]  /*0780*/  LOP3.LUT R19, R24, 0x1c, RZ, 0xc0, !PT ;  /* 0x0000001c18137812 */ /* 0x000fe200078ec0ff */
[----:B------:R-:W-:Y:S01]  /*0790*/  ULEA UR4, UR7, UR4, 0x18 ;  /* 0x0000000407047291 */ /* 0x000fe2000f8ec0ff */
[----:B------:R-:W4:Y:S02]  /*07a0*/  LDS.128 R12, [R31+UR6+0x20] ;  /* 0x000020061f0c7984 */ /* 0x000f240008000c00 */
[----:B------:R-:W-:Y:S01]  /*07b0*/  LEA R28, R28, R19, 0x5 ;  /* 0x000000131c1c7211 */ /* 0x000fe200078e28ff */
[----:B------:R-:W-:Y:S01]  /*07c0*/  IMAD.MOV.U32 R19, RZ, RZ, -0x800001 ;  /* 0xff7fffffff137424 */ /* 0x000fe200078e00ff */
[----:B0-----:R-:W-:Y:S01]  /*07d0*/  IADD3 R30, P0, PT, R26, UR12, RZ ;  /* 0x0000000c1a1e7c10 */ /* 0x001fe2000ff1e0ff */
[----:B------:R0:W1:Y:S01]  /*07e0*/  LDS.128 R20, [R31+UR6+0x30] ;  /* 0x000030061f147984 */ /* 0x0000620008000c00 */
[----:B------:R-:W-:Y:S01]  /*07f0*/  IADD3 R34, PT, PT, -R2, R35, RZ ;  /* 0x0000002302227210 */ /* 0x000fe20007ffe1ff */
[----:B------:R-:W-:Y:S01]  /*0800*/  VIADD R35, R35, 0x1 ;  /* 0x0000000123237836 */ /* 0x000fe20000000000 */
[----:B------:R-:W-:Y:S01]  /*0810*/  IADD3 R36, PT, PT, R28, UR4, RZ ;  /* 0x000000041c247c10 */ /* 0x000fe2000fffe0ff */
[----:B--2---:R-:W-:Y:S01]  /*0820*/  IMAD R26, R18, UR11, RZ ;  /* 0x0000000b121a7c24 */ /* 0x004fe2000f8e02ff */
[----:B0-----:R-:W-:-:S04]  /*0830*/  IADD3.X R31, PT, PT, R27, UR13, RZ, P0, !PT ;  /* 0x0000000d1b1f7c10 */ /* 0x001fc800087fe4ff */
[----:B------:R-:W-:Y:S02]  /*0840*/  IADD3 R24, P1, PT, R29, R26, RZ ;  /* 0x0000001a1d187210 */ /* 0x000fe40007f3e0ff */
[----:B-----5:R-:W-:Y:S02]  /*0850*/  FSETP.NEU.FTZ.AND P0, PT, R32, RZ, PT ;  /* 0x000000ff2000720b */ /* 0x020fe40003f1d000 */
[----:B------:R-:W-:-:S11]  /*0860*/  LEA.HI.X.SX32 R25, R26, RZ, 0x1, P1 ;  /* 0x000000ff1a197211 */ /* 0x000fd600008f0eff */
.L_x_26478:
[----:B------:R-:W2:Y:S02]  /*0870*/  LDG.E.CONSTANT R27, desc[UR8][R30.64] ;  /* 0x000000081e1b7981 */ /* 0x000ea4000c1e9900 */
[----:B--2---:R-:W-:-:S03]  /*0880*/  IMAD.WIDE R26, R27, UR14, R24 ;  /* 0x0000000e1b1a7c25 */ /* 0x004fc6000f8e0218 */
[----:B------:R-:W-:-:S04]  /*0890*/  LEA R28, P1, R26, UR16, 0x2 ;  /* 0x000000101a1c7c11 */ /* 0x000fc8000f8210ff */
[----:B------:R-:W-:-:S05]  /*08a0*/  LEA.HI.X R29, R26, UR17, R27, 0x2, P1 ;  /* 0x000000111a1d7c11 */ /* 0x000fca00088f141b */
[----:B------:R-:W1:Y:S04]  /*08b0*/  LDG.E.CONSTANT R42, desc[UR8][R28.64+0x80] ;  /* 0x000080081c2a7981 */ /* 0x000e68000c1e9900 */
[----:B------:R-:W2:Y:S04]  /*08c0*/  LDG.E.CONSTANT R27, desc[UR8][R28.64] ;  /* 0x000000081c1b7981 */ /* 0x000ea8000c1e9900 */
[----:B------:R-:W5:Y:S04]  /*08d0*/  LDG.E.CONSTANT R41, desc[UR8][R28.64+0x100] ;  /* 0x000100081c297981 */ /* 0x000f68000c1e9900 */
[----:B------:R-:W3:Y:S04]  /*08e0*/  LDG.E.CONSTANT R26, desc[UR8][R28.64+0x180] ;  /* 0x000180081c1a7981 */ /* 0x000ee8000c1e9900 */
[----:B------:R-:W4:Y:S04]  /*08f0*/  LDG.E.CONSTANT R37, desc[UR8][R28.64+0x200] ;  /* 0x000200081c257981 */ /* 0x000f28000c1e9900 */
[----:B------:R-:W4:Y:S04]  /*0900*/  LDG.E.CONSTANT R40, desc[UR8][R28.64+0x280] ;  /* 0x000280081c287981 */ /* 0x000f28000c1e9900 */
[----:B------:R-:W4:Y:S04]  /*0910*/  LDG.E.CONSTANT R39, desc[UR8][R28.64+0x300] ;  /* 0x000300081c277981 */ /* 0x000f28000c1e9900 */
[----:B0-----:R-:W4:Y:S01]  /*0920*/  LDG.E.CONSTANT R38, desc[UR8][R28.64+0x380] ;  /* 0x000380081c267981 */ /* 0x001f22000c1e9900 */
[----:B-1----:R-:W-:-:S04]  /*0930*/  FMUL.FTZ R43, R42, R5 ;  /* 0x000000052a2b7220 */ /* 0x002fc80000410000 */
[----:B--2---:R-:W-:Y:S02]  /*0940*/  FFMA.FTZ R42, R4, R27, R43 ;  /* 0x0000001b042a7223 */ /* 0x004fe4000001002b */
[----:B------:R-:W2:Y:S02]  /*0950*/  LDG.E.CONSTANT R27, desc[UR8][R28.64+0x400] ;  /* 0x000400081c1b7981 */ /* 0x000ea4000c1e9900 */
        /* <DEDUP_REMOVED lines=8> */
[----:B------:R-:W5:Y:S02]  /*09e0*/  LDG.E.CONSTANT R39, desc[UR8][R28.64+0x600] ;  /* 0x000600081c277981 */ /* 0x000f64000c1e9900 */
[----:B------:R-:W-:Y:S02]  /*09f0*/  FFMA.FTZ R43, R38, R11, R41 ;  /* 0x0000000b262b7223 */ /* 0x000fe40000010029 */
[----:B------:R-:W5:Y:S04]  /*0a00*/  LDG.E.CONSTANT R38, desc[UR8][R28.64+0x680] ;  /* 0x000680081c267981 */ /* 0x000f68000c1e9900 */
[----:B------:R-:W5:Y:S04]  /*0a10*/  LDG.E.CONSTANT R41, desc[UR8][R28.64+0x700] ;  /* 0x000700081c297981 */ /* 0x000f68000c1e9900 */
[----:B------:R-:W5:Y:S01]  /*0a20*/  LDG.E.CONSTANT R42, desc[UR8][R28.64+0x780] ;  /* 0x000780081c2a7981 */ /* 0x000f62000c1e9900 */
[----:B------:R-:W-:Y:S01]  /*0a30*/  UMOV UR4, 0xffffffff ;  /* 0xffffffff00047882 */ /* 0x000fe20000000000 */
[----:B--2---:R-:W-:-:S02]  /*0a40*/  FFMA.FTZ R43, R12, R27, R43 ;  /* 0x0000001b0c2b7223 */ /* 0x004fc4000001002b */
[----:B------:R-:W0:Y:S02]  /*0a50*/  S2R R27, SR_TID.X ;  /* 0x00000000001b7919 */ /* 0x000e240000002100 */
[----:B---3--:R-:W-:-:S04]  /*0a60*/  FFMA.FTZ R26, R26, R13, R43 ;  /* 0x0000000d1a1a7223 */ /* 0x008fc8000001002b */
[----:B----4-:R-:W-:-:S04]  /*0a70*/  FFMA.FTZ R37, R37, R14, R26 ;  /* 0x0000000e25257223 */ /* 0x010fc8000001001a */
[----:B-----5:R-:W-:-:S04]  /*0a80*/  FFMA.FTZ R37, R40, R15, R37 ;  /* 0x0000000f28257223 */ /* 0x020fc80000010025 */
[----:B------:R-:W-:Y:S01]  /*0a90*/  FFMA.FTZ R37, R20, R39, R37 ;  /* 0x0000002714257223 */ /* 0x000fe20000010025 */
[----:B------:R-:W-:-:S03]  /*0aa0*/  VIADD R39, R2, 0x7 ;  /* 0x0000000702277836 */ /* 0x000fc60000000000 */
[----:B------:R-:W-:Y:S01]  /*0ab0*/  FFMA.FTZ R38, R38, R21, R37 ;  /* 0x0000001526267223 */ /* 0x000fe20000010025 */
[----:B------:R-:W-:Y:S02]  /*0ac0*/  SHF.L.U32 R26, R17, 0x6, RZ ;  /* 0x00000006111a7819 */ /* 0x000fe400000006ff */
[----:B------:R-:W-:Y:S01]  /*0ad0*/  SHF.R.U32.HI R39, RZ, 0x3, R39 ;  /* 0x00000003ff277819 */ /* 0x000fe20000011627 */
[----:B------:R-:W-:-:S03]  /*0ae0*/  FFMA.FTZ R41, R41, R22, R38 ;  /* 0x0000001629297223 */ /* 0x000fc60000010026 */
[----:B------:R-:W-:Y:S01]  /*0af0*/  VIADDMNMX.U32 R26, R26, 0x40, R39, PT ;  /* 0x000000401a1a7846 */ /* 0x000fe20003800027 */
[----:B------:R-:W-:Y:S01]  /*0b00*/  FFMA.FTZ R41, R42, R23, R41 ;  /* 0x000000172a297223 */ /* 0x000fe20000010029 */
[----:B0-----:R-:W-:Y:S01]  /*0b10*/  LOP3.LUT R39, R27, 0x3, RZ, 0xc0, !PT ;  /* 0x000000031b277812 */ /* 0x001fe200078ec0ff */
[----:B------:R-:W-:Y:S06]  /*0b20*/  BRA.DIV UR4, `(.L_x_26477) ;  /* 0x0000002a04747947 */ /* 0x000fec000b800000 */
[----:B------:R-:W0:Y:S02]  /*0b30*/  SHFL.BFLY PT, R37, R41, 0x2, 0x1f ;  /* 0x0c401f0029257f89 */ /* 0x000e2400000e0000 */
[----:B0-----:R-:W-:-:S05]  /*0b40*/  FADD.FTZ R38, R41, R37 ;  /* 0x0000002529267221 */ /* 0x001fca0000010000 */
[----:B------:R0:W1:Y:S02]  /*0b50*/  SHFL.BFLY PT, R37, R38, 0x1, 0x1f ;  /* 0x0c201f0026257f89 */ /* 0x00006400000e0000 */
.L_x_26510:
[----:B------:R-:W-:Y:S01]  /*0b60*/  VIADD R27, R34, 0x1 ;  /* 0x00000001221b7836 */ /* 0x000fe20000000000 */
[----:B------:R-:W-:Y:S01]  /*0b70*/  ISETP.NE.AND P3, PT, R39, RZ, PT ;  /* 0x000000ff2700720c */ /* 0x000fe20003f65270 */
        /* <DEDUP_REMOVED lines=14> */
[----:B------:R1:W-:Y:S02]  /*0c60*/  @!P3 STS [R36], R29 ;  /* 0x0000001d2400b388 */ /* 0x0003e40000000800 */
[----:B------:R-:W-:Y:S01]  /*0c70*/  @!P4 FMNMX.FTZ R19, R19, R28, !PT ;  /* 0x0000001c1313c209 */ /* 0x000fe20007810000 */
[----:B------:R-:W-:Y:S02]  /*0c80*/  IMAD.X R31, RZ, RZ, R31, P1 ;  /* 0x000000ffff1f7224 */ /* 0x000fe400008e061f */
[----:B-1----:R-:W-:Y:S01]  /*0c90*/  VIADD R36, R36, 0x80 ;  /* 0x0000008024247836 */ /* 0x002fe20000000000 */
[----:B------:R-:W-:Y:S06]  /*0ca0*/  @!P2 BRA `(.L_x_26478) ;  /* 0xfffffff800f0a947 */ /* 0x000fec000383ffff */
.L_x_26476:
[----:B------:R-:W-:Y:S05]  /*0cb0*/  BSYNC B0 ;  /* 0x0000000000007941 */ /* 0x000fea0003800000 */
.L_x_26475:
[----:B-----5:R-:W1:Y:S01]  /*0cc0*/  S2R R32, SR_TID.X ;  /* 0x0000000000207919 */ /* 0x020e620000002100 */
[----:B------:R-:W-:Y:S01]  /*0cd0*/  IADD3 R4, PT, PT, R2, 0x7, RZ ;  /* 0x0000000702047810 */ /* 0x000fe20007ffe0ff */
[C---:B------:R-:W-:Y:S01]  /*0ce0*/  IMAD.SHL.U32 R31, R17.reuse, 0x40, RZ ;  /* 0x00000040111f7824 */ /* 0x040fe200078e00ff */
[----:B------:R-:W-:Y:S01]  /*0cf0*/  SHF.L.U32 R5, R17, 0x9, RZ ;  /* 0x0000000911057819 */ /* 0x000fe200000006ff */
[----:B------:R-:W-:Y:S01]  /*0d00*/  UMOV UR4, 0xffffffff ;  /* 0xffffffff00047882 */ /* 0x000fe20000000000 */
[----:B------:R-:W-:-:S04]  /*0d10*/  SHF.R.U32.HI R4, RZ, 0x3, R4 ;  /* 0x00000003ff047819 */ /* 0x000fc80000011604 */
[----:B------:R-:W-:-:S05]  /*0d20*/  VIADDMNMX.U32 R30, R31, 0x40, R4, PT ;  /* 0x000000401f1e7846 */ /* 0x000fca0003800004 */
[----:B------:R-:W-:-:S05]  /*0d30*/  IMAD.IADD R6, R30, 0x1, -R31 ;  /* 0x000000011e067824 */ /* 0x000fca00078e0a1f */
[----:B------:R-:W-:-:S04]  /*0d40*/  LEA R7, R6, R5, 0x3 ;  /* 0x0000000506077211 */ /* 0x000fc800078e18ff */
[----:B------:R-:W-:Y:S02]  /*0d50*/  VIMNMX R10, PT, PT, R2, R7, PT ;  /* 0x00000007020a7248 */ /* 0x000fe40003fe0100 */
[----:B-1----:R-:W-:Y:S01]  /*0d60*/  LOP3.LUT R33, R32, 0x1f, RZ, 0xc0, !PT ;  /* 0x0000001f20217812 */ /* 0x002fe200078ec0ff */
[----:B------:R-:W-:Y:S06]  /*0d70*/  BRA.DIV UR4, `(.L_x_26479) ;  /* 0x0000002a04247947 */ /* 0x000fec000b800000 */
[----:B------:R-:W1:Y:S02]  /*0d80*/  SHFL.BFLY PT, R37, R19, 0x10, 0x1f ;  /* 0x0e001f0013257f89 */ /* 0x000e6400000e0000 */
[----:B-1----:R-:W-:-:S05]  /*0d90*/  FMNMX.FTZ R6, R37, R19, !PT ;  /* 0x0000001325067209 */ /* 0x002fca0007810000 */
[----:B------:R-:W1:Y:S02]  /*0da0*/  SHFL.BFLY PT, R37, R6, 0x8, 0x1f ;  /* 0x0d001f0006257f89 */ /* 0x000e6400000e0000 */
[----:B-1----:R-:W-:-:S05]  /*0db0*/  FMNMX.FTZ R8, R6, R37, !PT ;  /* 0x0000002506087209 */ /* 0x002fca0007810000 */
[----:B------:R1:W2:Y:S02]  /*0dc0*/  SHFL.BFLY PT, R37, R8, 0x4, 0x1f ;  /* 0x0c801f0008257f89 */ /* 0x0002a400000e0000 */
.L_x_26515:
[----:B------:R-:W3:Y:S01]  /*0dd0*/  S2R R6, SR_CgaCtaId ;  /* 0x0000000000067919 */ /* 0x000ee20000008800 */
[----:B------:R-:W-:Y:S01]  /*0de0*/  MOV R7, 0x400 ;  /* 0x0000040000077802 */ /* 0x000fe20000000f00 */
[----:B------:R-:W-:Y:S05]  /*0df0*/  WARPSYNC.ALL ;  /* 0x0000000000007948 */ /* 0x000fea0003800000 */
[----:B------:R-:W-:Y:S01]  /*0e00*/  VIADD R9, R7, 0x100 ;  /* 0x0000010007097836 */ /* 0x000fe20000000000 */
[----:B------:R-:W-:Y:S02]  /*0e10*/  ISETP.NE.AND P3, PT, R33, RZ, PT ;  /* 0x000000ff2100720c */ /* 0x000fe40003f65270 */
        /* <DEDUP_REMOVED lines=8> */
[----:B------:R-:W-:Y:S01]  /*0ea0*/  MOV R13, 0xff7fffff ;  /* 0xff7fffff000d7802 */ /* 0x000fe20000000f00 */
[----:B------:R-:W-:Y:S02]  /*0eb0*/  HFMA2 R19, -RZ, RZ, 0, 0 ;  /* 0x00000000ff137431 */ /* 0x000fe400000001ff */
[----:B------:R-:W-:Y:S08]  /*0ec0*/  BSSY.RECONVERGENT B0, `(.L_x_26480) ;  /* 0x00000eb000007945 */ /* 0x000ff00003800200 */
[----:B------:R-:W1:Y:S04]  /*0ed0*/  @!P2 LDS R13, [R12] ;  /* 0x000000000c0da984 */ /* 0x000e680000000800 */
[----:B-1----:R-:W1:Y:S02]  /*0ee0*/  SHFL.BFLY PT, R8, R13, 0x2, 0x1f ;  /* 0x0c401f000d087f89 */ /* 0x002e6400000e0000 */
[----:B-1----:R-:W-:-:S05]  /*0ef0*/  FMNMX.FTZ R14, R8, R13, !PT ;  /* 0x0000000d080e7209 */ /* 0x002fca0007810000 */
[----:B------:R-:W1:Y:S02]  /*0f00*/  SHFL.BFLY PT, R9, R14, 0x1, 0x1f ;  /* 0x0c201f000e097f89 */ /* 0x000e6400000e0000 */
[----:B-1----:R-:W-:Y:S01]  /*0f10*/  FMNMX.FTZ R8, R14, R9, !PT ;  /* 0x000000090e087209 */ /* 0x002fe20007810000 */
[----:B------:R-:W-:-:S05]  /*0f20*/  IMAD.IADD R9, R10, 0x1, -R5 ;  /* 0x000000010a097824 */ /* 0x000fca00078e0a05 */
[----:B------:R-:W-:Y:S01]  /*0f30*/  ISETP.GE.AND P1, PT, R32, R9, PT ;  /* 0x000000092000720c */ /* 0x000fe20003f26270 */
[----:B------:R-:W1:-:S12]  /*0f40*/  SHFL.IDX PT, R8, R8, RZ, 0x1f ;  /* 0x00001fff08087589 */ /* 0x000e5800000e0000 */
        /* <DEDUP_REMOVED lines=19> */
.L_x_26484:
        /* <DEDUP_REMOVED lines=11> */
.L_x_26483:
[----:B------:R-:W-:Y:S05]  /*1130*/  BSYNC.RECONVERGENT B1 ;  /* 0x0000000000017941 */ /* 0x000fea0003800200 */
.L_x_26482:
        /* <DEDUP_REMOVED lines=12> */
.L_x_26487:
        /* <DEDUP_REMOVED lines=9> */
[----:B------:R-:W0:Y:S01]  /*1290*/  LDS R39, [R15+0x1400] ;  /* 0x001400000f277984 */ /* 0x000e220000000800 */
[----:B-1----:R-:W-:-:S03]  /*12a0*/  FADD.FTZ R14, -R8, R21 ;  /* 0x00000015080e7221 */ /* 0x002fc60000010100 */
[----:B------:R-:W1:Y:S01]  /*12b0*/  LDS R21, [R15+0xa00] ;  /* 0x000a00000f157984 */ /* 0x000e620000000800 */
[----:B--2---:R-:W-:Y:S01]  /*12c0*/  FADD.FTZ R22, -R8, R29 ;  /* 0x0000001d08167221 */ /* 0x004fe20000010100 */
[----:B------:R-:W-:Y:S02]  /*12d0*/  FMUL.FTZ R24, R14, 1.4426950216293334961 ;  /* 0x3fb8aa3b0e187820 */ /* 0x000fe40000410000 */
[----:B------:R-:W2:Y:S01]  /*12e0*/  LDS R29, [R15+0xe00] ;  /* 0x000e00000f1d7984 */ /* 0x000ea20000000800 */
[----:B---3--:R-:W-:Y:S01]  /*12f0*/  FADD.FTZ R28, -R8, R35 ;  /* 0x00000023081c7221 */ /* 0x008fe20000010100 */
[----:B------:R-:W-:Y:S02]  /*1300*/  FMUL.FTZ R22, R22, 1.4426950216293334961 ;  /* 0x3fb8aa3b16167820 */ /* 0x000fe40000410000 */
[----:B------:R-:W3:Y:S01]  /*1310*/  LDS R35, [R15+0x1200] ;  /* 0x001200000f237984 */ /* 0x000ee20000000800 */
[----:B------:R-:W0:Y:S01]  /*1320*/  MUFU.EX2 R24, R24 ;  /* 0x0000001800187308 */ /* 0x000e220000000800 */
[----:B----4-:R-:W-:Y:S01]  /*1330*/  FADD.FTZ R27, -R8, R27 ;  /* 0x0000001b081b7221 */ /* 0x010fe20000010100 */
[----:B------:R-:W-:-:S03]  /*1340*/  FMUL.FTZ R28, R28, 1.4426950216293334961 ;  /* 0x3fb8aa3b1c1c7820 */ /* 0x000fc60000410000 */
[----:B------:R-:W-:Y:S01]  /*1350*/  FMUL.FTZ R14, R27, 1.4426950216293334961 ;  /* 0x3fb8aa3b1b0e7820 */ /* 0x000fe20000410000 */
[C---:B-----5:R-:W-:Y:S01]  /*1360*/  FADD.FTZ R37, -R8.reuse, R37 ;  /* 0x0000002508257221 */ /* 0x060fe20000010100 */
[----:B------:R-:W4:Y:S01]  /*1370*/  LDS R27, [R15+0xc00] ;  /* 0x000c00000f1b7984 */ /* 0x000f220000000800 */
[----:B------:R-:W5:Y:S01]  /*1380*/  MUFU.EX2 R22, R22 ;  /* 0x0000001600167308 */ /* 0x000f620000000800 */
[C---:B0-----:R-:W-:Y:S01]  /*1390*/  FADD.FTZ R25, -R8.reuse, R25 ;  /* 0x0000001908197221 */ /* 0x041fe20000010100 */
[----:B------:R-:W-:Y:S02]  /*13a0*/  FMUL.FTZ R26, R37, 1.4426950216293334961 ;  /* 0x3fb8aa3b251a7820 */ /* 0x000fe40000410000 */
[----:B------:R-:W0:Y:S01]  /*13b0*/  LDS R37, [R15+0x1000] ;  /* 0x001000000f257984 */ /* 0x000e220000000800 */
[C---:B------:R-:W-:Y:S01]  /*13c0*/  FADD.FTZ R23, -R8.reuse, R23 ;  /* 0x0000001708177221 */ /* 0x040fe20000010100 */
[----:B------:R-:W-:Y:S02]  /*13d0*/  FMUL.FTZ R36, R25, 1.4426950216293334961 ;  /* 0x3fb8aa3b19247820 */ /* 0x000fe40000410000 */
[----:B------:R-:W3:Y:S01]  /*13e0*/  MUFU.EX2 R14, R14 ;  /* 0x0000000e000e7308 */ /* 0x000ee20000000800 */
[----:B------:R-:W0:Y:S01]  /*13f0*/  LDS R25, [R15+0x1600] ;  /* 0x001600000f197984 */ /* 0x000e220000000800 */
[----:B------:R-:W-:Y:S01]  /*1400*/  FMUL.FTZ R38, R23, 1.4426950216293334961 ;  /* 0x3fb8aa3b17267820 */ /* 0x000fe20000410000 */
[----:B------:R-:W-:-:S02]  /*1410*/  FADD.FTZ R39, -R8, R39 ;  /* 0x0000002708277221 */ /* 0x000fc40000010100 */
[----:B------:R-:W-:Y:S02]  /*1420*/  STS [R15+-0x400], R24 ;  /* 0xfffc00180f007388 */ /* 0x000fe40000000800 */
[----:B------:R-:W-:Y:S01]  /*1430*/  FMUL.FTZ R39, R39, 1.4426950216293334961 ;  /* 0x3fb8aa3b27277820 */ /* 0x000fe20000410000 */
[----:B------:R-:W4:Y:S01]  /*1440*/  MUFU.EX2 R26, R26 ;  /* 0x0000001a001a7308 */ /* 0x000f220000000800 */
[----:B-----5:R-:W-:Y:S01]  /*1450*/  STS [R15], R22 ;  /* 0x000000160f007388 */ /* 0x020fe20000000800 */
[----:B-1----:R-:W-:-:S06]  /*1460*/  FADD.FTZ R23, -R8, R21 ;  /* 0x0000001508177221 */ /* 0x002fcc0000010100 */
[----:B------:R-:W1:Y:S01]  /*1470*/  MUFU.EX2 R28, R28 ;  /* 0x0000001c001c7308 */ /* 0x000e620000000800 */
[----:B------:R-:W5:Y:S01]  /*1480*/  LDS R21, [R15+0x1800] ;  /* 0x001800000f157984 */ /* 0x000f620000000800 */
[----:B------:R-:W-:Y:S01]  /*1490*/  FMUL.FTZ R40, R23, 1.4426950216293334961 ;  /* 0x3fb8aa3b17287820 */ /* 0x000fe20000410000 */
[C---:B--2---:R-:W-:Y:S02]  /*14a0*/  FADD.FTZ R29, -R8.reuse, R29 ;  /* 0x0000001d081d7221 */ /* 0x044fe40000010100 */
[----:B------:R-:W2:Y:S01]  /*14b0*/  LDS R23, [R15+0x1a00] ;  /* 0x001a00000f177984 */ /* 0x000ea20000000800 */
[----:B---3--:R-:W-:Y:S01]  /*14c0*/  FADD.FTZ R35, -R8, R35 ;  /* 0x0000002308237221 */ /* 0x008fe20000010100 */
[----:B------:R-:W-:Y:S01]  /*14d0*/  FMUL.FTZ R44, R29, 1.4426950216293334961 ;  /* 0x3fb8aa3b1d2c7820 */ /* 0x000fe20000410000 */
[----:B------:R-:W3:Y:S01]  /*14e0*/  MUFU.EX2 R36, R36 ;  /* 0x0000002400247308 */ /* 0x000ee20000000800 */
[----:B------:R-:W-:Y:S01]  /*14f0*/  STS [R15+-0x200], R14 ;  /* 0xfffe000e0f007388 */ /* 0x000fe20000000800 */
[----:B------:R-:W-:Y:S01]  /*1500*/  FMUL.FTZ R29, R35, 1.4426950216293334961 ;  /* 0x3fb8aa3b231d7820 */ /* 0x000fe20000410000 */
[----:B------:R-:W-:-:S02]  /*1510*/  FADD.FTZ R35, R24, R19 ;  /* 0x0000001318237221 */ /* 0x000fc40000010000 */
[----:B----4-:R-:W-:Y:S01]  /*1520*/  STS [R15+0x200], R26 ;  /* 0x0002001a0f007388 */ /* 0x010fe20000000800 */
[C---:B------:R-:W-:Y:S01]  /*1530*/  FADD.FTZ R27, -R8.reuse, R27 ;  /* 0x0000001b081b7221 */ /* 0x040fe20000010100 */
[----:B------:R-:W-:Y:S01]  /*1540*/  FADD.FTZ R35, R35, R14 ;  /* 0x0000000e23237221 */ /* 0x000fe20000010000 */
[----:B------:R-:W4:Y:S01]  /*1550*/  MUFU.EX2 R38, R38 ;  /* 0x0000002600267308 */ /* 0x000f220000000800 */
[----:B-1----:R-:W-:Y:S01]  /*1560*/  STS [R15+0x400], R28 ;  /* 0x0004001c0f007388 */ /* 0x002fe20000000800 */
[----:B------:R-:W-:Y:S01]  /*1570*/  FMUL.FTZ R42, R27, 1.4426950216293334961 ;  /* 0x3fb8aa3b1b2a7820 */ /* 0x000fe20000410000 */
[----:B------:R-:W-:Y:S01]  /*1580*/  FADD.FTZ R35, R35, R22 ;  /* 0x0000001623237221 */ /* 0x000fe20000010000 */
[----:B0-----:R-:W-:-:S03]  /*1590*/  FADD.FTZ R37, -R8, R37 ;  /* 0x0000002508257221 */ /* 0x001fc60000010100 */
[----:B------:R-:W-:Y:S01]  /*15a0*/  FADD.FTZ R35, R35, R26 ;  /* 0x0000001a23237221 */ /* 0x000fe20000010000 */
[----:B------:R-:W0:Y:S01]  /*15b0*/  MUFU.EX2 R40, R40 ;  /* 0x0000002800287308 */ /* 0x000e220000000800 */
[----:B------:R-:W-:Y:S01]  /*15c0*/  FMUL.FTZ R27, R37, 1.4426950216293334961 ;  /* 0x3fb8aa3b251b7820 */ /* 0x000fe20000410000 */
[----:B------:R-:W-:Y:S01]  /*15d0*/  FADD.FTZ R25, -R8, R25 ;  /* 0x0000001908197221 */ /* 0x000fe20000010100 */
[----:B------:R-:W-:Y:S01]  /*15e0*/  FADD.FTZ R35, R35, R28 ;  /* 0x0000001c23237221 */ /* 0x000fe20000010000 */
[----:B---3--:R-:W-:Y:S02]  /*15f0*/  STS [R15+0x600], R36 ;  /* 0x000600240f007388 */ /* 0x008fe40000000800 */
[----:B------:R-:W-:Y:S01]  /*1600*/  FMUL.FTZ R25, R25, 1.4426950216293334961 ;  /* 0x3fb8aa3b19197820 */ /* 0x000fe20000410000 */
[----:B------:R-:W-:Y:S01]  /*1610*/  FADD.FTZ R35, R35, R36 ;  /* 0x0000002423237221 */ /* 0x000fe20000010000 */
[----:B------:R-:W1:Y:S01]  /*1620*/  MUFU.EX2 R42, R42 ;  /* 0x0000002a002a7308 */ /* 0x000e620000000800 */
[----:B----4-:R-:W-:Y:S02]  /*1630*/  STS [R15+0x800], R38 ;  /* 0x000800260f007388 */ /* 0x010fe40000000800 */
[----:B------:R-:W-:-:S05]  /*1640*/  FADD.FTZ R35, R35, R38 ;  /* 0x0000002623237221 */ /* 0x000fca0000010000 */
[----:B------:R-:W3:Y:S01]  /*1650*/  MUFU.EX2 R44, R44 ;  /* 0x0000002c002c7308 */ /* 0x000ee20000000800 */
[----:B0-----:R-:W-:Y:S01]  /*1660*/  FADD.FTZ R35, R35, R40 ;  /* 0x0000002823237221 */ /* 0x001fe20000010000 */
[C---:B-----5:R-:W-:Y:S01]  /*1670*/  FADD.FTZ R37, -R8.reuse, R21 ;  /* 0x0000001508257221 */ /* 0x060fe20000010100 */
[----:B------:R-:W-:Y:S01]  /*1680*/  STS [R15+0xa00], R40 ;  /* 0x000a00280f007388 */ /* 0x000fe20000000800 */
[----:B--2---:R-:W-:Y:S02]  /*1690*/  FADD.FTZ R41, -R8, R23 ;  /* 0x0000001708297221 */ /* 0x004fe40000010100 */
        /* <DEDUP_REMOVED lines=26> */
.L_x_26486:
[----:B------:R-:W-:Y:S05]  /*1840*/  BSYNC.RECONVERGENT B1 ;  /* 0x0000000000017941 */ /* 0x000fea0003800200 */
.L_x_26485:
        /* <DEDUP_REMOVED lines=55> */
.L_x_26489:
[----:B------:R-:W-:Y:S05]  /*1bc0*/  BSYNC.RECONVERGENT B1 ;  /* 0x0000000000017941 */ /* 0x000fea0003800200 */
.L_x_26488:
        /* <DEDUP_REMOVED lines=26> */
.L_x_26481:
[----:B------:R-:W-:Y:S05]  /*1d70*/  BSYNC.RECONVERGENT B0 ;  /* 0x0000000000007941 */ /* 0x000fea0003800200 */
.L_x_26480:
        /* <DEDUP_REMOVED lines=40> */
.L_x_26494:
[----:B------:R-:W2:Y:S01]  /*2000*/  LDS R11, [R14] ;  /* 0x000000000e0b7984 */ /* 0x000ea20000000800 */
[----:B------:R-:W-:-:S05]  /*2010*/  VIADD R15, R15, 0x1 ;  /* 0x000000010f0f7836 */ /* 0x000fca0000000000 */
[----:B------:R-:W-:Y:S01]  /*2020*/  ISETP.NE.AND P0, PT, R15, RZ, PT ;  /* 0x000000ff0f00720c */ /* 0x000fe20003f05270 */
[----:B--2---:R-:W-:-:S05]  /*2030*/  FMUL.FTZ R11, R11, R10 ;  /* 0x0000000a0b0b7220 */ /* 0x004fca0000410000 */
[----:B------:R2:W-:Y:S02]  /*2040*/  STS [R14], R11 ;  /* 0x0000000b0e007388 */ /* 0x0005e40000000800 */
[----:B--2---:R-:W-:-:S05]  /*2050*/  IADD3 R14, PT, PT, R14, 0x200, RZ ;  /* 0x000002000e0e7810 */ /* 0x004fca0007ffe0ff */
[----:B------:R-:W-:Y:S05]  /*2060*/  @P0 BRA `(.L_x_26494) ;  /* 0xfffffffc00e40947 */ /* 0x000fea000383ffff */
.L_x_26493:
[----:B------:R-:W-:Y:S05]  /*2070*/  BSYNC.RECONVERGENT B1 ;  /* 0x0000000000017941 */ /* 0x000fea0003800200 */
.L_x_26492:
        /* <DEDUP_REMOVED lines=12> */
.L_x_26497:
        /* <DEDUP_REMOVED lines=8> */
[----:B------:R-:W1:Y:S04]  /*21c0*/  LDS R36, [R11+0x800] ;  /* 0x000800000b247984 */ /* 0x000e680000000800 */
[----:B0-----:R-:W0:Y:S04]  /*21d0*/  LDS R38, [R11+0xa00] ;  /* 0x000a00000b267984 */ /* 0x001e280000000800 */
        /* <DEDUP_REMOVED lines=14> */
[----:B------:R0:W-:Y:S01]  /*22c0*/  STS [R11+-0x400], R14 ;  /* 0xfffc000e0b007388 */ /* 0x0001e20000000800 */
[----:B------:R-:W-:-:S03]  /*22d0*/  FMUL.FTZ R36, R36, R10 ;  /* 0x0000000a24247220 */ /* 0x000fc60000410000 */
[----:B------:R2:W-:Y:S01]  /*22e0*/  STS [R11+-0x200], R20 ;  /* 0xfffe00140b007388 */ /* 0x0005e20000000800 */
[----:B0-----:R-:W-:-:S03]  /*22f0*/  FMUL.FTZ R38, R38, R10 ;  /* 0x0000000a26267220 */ /* 0x001fc60000410000 */
        /* <DEDUP_REMOVED lines=24> */
.L_x_26496:
[----:B------:R-:W-:Y:S05]  /*2480*/  BSYNC.RECONVERGENT B1 ;  /* 0x0000000000017941 */ /* 0x000fea0003800200 */
.L_x_26495:
        /* <DEDUP_REMOVED lines=31> */
.L_x_26499:
[----:B------:R-:W-:Y:S05]  /*2680*/  BSYNC.RECONVERGENT B1 ;  /* 0x0000000000017941 */ /* 0x000fea0003800200 */
.L_x_26498:
        /* <DEDUP_REMOVED lines=14> */
.L_x_26491:
[----:B------:R-:W-:Y:S05]  /*2770*/  BSYNC.RECONVERGENT B0 ;  /* 0x0000000000007941 */ /* 0x000fea0003800200 */
.L_x_26490:
        /* <DEDUP_REMOVED lines=21> */
.L_x_26501:
[----:B--2---:R-:W-:Y:S05]  /*28d0*/  BSYNC.RECONVERGENT B0 ;  /* 0x0000000000007941 */ /* 0x004fea0003800200 */
.L_x_26500:
[----:B------:R-:W2:Y:S01]  /*28e0*/  LDCU.64 UR4, c[0x0][0x3a8] ;  /* 0x00007500ff0477ac */ /* 0x000ea20008000a00 */
[----:B------:R-:W-:Y:S01]  /*28f0*/  BSSY.RECONVERGENT B0, `(.L_x_26502) ;  /* 0x0000072000007945 */ /* 0x000fe20003800200 */
[----:B------:R-:W-:Y:S02]  /*2900*/  HFMA2 R35, -RZ, RZ, 0, 0 ;  /* 0x00000000ff237431 */ /* 0x000fe400000001ff */
[----:B------:R-:W-:Y:S01]  /*2910*/  IMAD.MOV.U32 R17, RZ, RZ, RZ ;  /* 0x000000ffff117224 */ /* 0x000fe200078e00ff */
[----:B------:R-:W-:Y:S01]  /*2920*/  CS2R R36, SRZ ;  /* 0x0000000000247805 */ /* 0x000fe2000001ff00 */
[----:B------:R-:W-:Y:S06]  /*2930*/  @P1 BRA `(.L_x_26503) ;  /* 0x0000000400b41947 */ /* 0x000fec0003800000 */
[----:B------:R-:W4:Y:S01]  /*2940*/  LDCU UR6, c[0x0][0x3c8] ;  /* 0x00007900ff0677ac */ /* 0x000f220008000800 */
[----:B-1-3--:R-:W-:Y:S01]  /*2950*/  IMAD.WIDE.U32 R8, R11, 0x4, RZ ;  /* 0x000000040b087825 */ /* 0x00afe200078e00ff */
[----:B------:R-:W-:Y:S02]  /*2960*/  SHF.L.U32 R10, R32, 0x4, RZ ;  /* 0x00000004200a7819 */ /* 0x000fe400000006ff */
[----:B------:R-:W-:Y:S01]  /*2970*/  CS2R R36, SRZ ;  /* 0x0000000000247805 */ /* 0x000fe2000001ff00 */
[----:B------:R-:W1:Y:S01]  /*2980*/  LDCU.64 UR12, c[0x0][0x3b8] ;  /* 0x00007700ff0c77ac */ /* 0x000e620008000a00 */
[----:B------:R-:W-:Y:S01]  /*2990*/  VIADD R13, R7, 0x120 ;  /* 0x00000120070d7836 */ /* 0x000fe20000000000 */
[----:B------:R-:W-:Y:S01]  /*29a0*/  LOP3.LUT R7, R10, 0x10, RZ, 0xe2, !PT ;  /* 0x000000100a077812 */ /* 0x000fe200078ee2ff */
[----:B------:R-:W-:Y:S01]  /*29b0*/  VIADD R42, R11, 0x1 ;  /* 0x000000010b2a7836 */ /* 0x000fe20000000000 */
[----:B------:R-:W-:Y:S02]  /*29c0*/  SHF.L.U32 R44, R32, 0x2, RZ ;  /* 0x00000002202c7819 */ /* 0x000fe400000006ff */
[----:B0-----:R-:W-:Y:S01]  /*29d0*/  LEA R38, R6, R13, 0x18 ;  /* 0x0000000d06267211 */ /* 0x001fe200078ec0ff */
[C---:B------:R-:W-:Y:S01]  /*29e0*/  IMAD R7, R34.reuse, 0x20, R7 ;  /* 0x0000002022077824 */ /* 0x040fe200078e0207 */
[----:B------:R-:W-:-:S02]  /*29f0*/  LEA R6, R34, R5, 0x3 ;  /* 0x0000000522067211 */ /* 0x000fc400078e18ff */
[----:B------:R-:W-:Y:S02]  /*2a00*/  LOP3.LUT R41, R44, 0x4, RZ, 0xc0, !PT ;  /* 0x000000042c297812 */ /* 0x000fe400078ec0ff */
[----:B------:R-:W-:Y:S01]  /*2a10*/  IADD3 R38, PT, PT, R38, R7, RZ ;  /* 0x0000000726267210 */ /* 0x000fe20007ffe0ff */
[----:B----4-:R-:W-:Y:S01]  /*2a20*/  IMAD R15, R16, UR6, RZ ;  /* 0x00000006100f7c24 */ /* 0x010fe2000f8e02ff */
[----:B------:R-:W0:Y:S01]  /*2a30*/  LDCU UR6, c[0x0][0x3e0] ;  /* 0x00007c00ff0677ac */ /* 0x000e220008000800 */
[----:B------:R-:W-:Y:S02]  /*2a40*/  IADD3 R41, PT, PT, R6, 0x1, R41 ;  /* 0x0000000106297810 */ /* 0x000fe40007ffe029 */
[----:B------:R-:W-:Y:S01]  /*2a50*/  IMAD.WIDE R8, R15, 0x4, R8 ;  /* 0x000000040f087825 */ /* 0x000fe200078e0208 */
[----:B------:R-:W-:Y:S02]  /*2a60*/  IADD3 R43, PT, PT, -R4, R11, RZ ;  /* 0x0000000b042b7210 */ /* 0x000fe40007ffe1ff */
[----:B------:R-:W-:-:S02]  /*2a70*/  MOV R17, RZ ;  /* 0x000000ff00117202 */ /* 0x000fc40000000f00 */
[----:B-1----:R-:W-:Y:S02]  /*2a80*/  IADD3 R40, P0, PT, R8, UR12, RZ ;  /* 0x0000000c08287c10 */ /* 0x002fe4000ff1e0ff */
[----:B------:R-:W-:Y:S02]  /*2a90*/  MOV R35, RZ ;  /* 0x000000ff00237202 */ /* 0x000fe40000000f00 */
[----:B------:R-:W-:Y:S02]  /*2aa0*/  IADD3.X R39, PT, PT, R9, UR13, RZ, P0, !PT ;  /* 0x0000000d09277c10 */ /* 0x000fe400087fe4ff */
[----:B------:R-:W-:Y:S01]  /*2ab0*/  LOP3.LUT R44, R44, 0x7c, RZ, 0xc0, !PT ;  /* 0x0000007c2c2c7812 */ /* 0x000fe200078ec0ff */
[----:B0-----:R-:W-:-:S05]  /*2ac0*/  IMAD R18, R18, UR6, RZ ;  /* 0x0000000612127c24 */ /* 0x001fca000f8e02ff */
[----:B------:R-:W-:-:S07]  /*2ad0*/  SHF.R.S32.HI R19, RZ, 0x1f, R18 ;  /* 0x0000001fff137819 */ /* 0x000fce0000011412 */
.L_x_26504:
[----:B------:R-:W-:Y:S01]  /*2ae0*/  IMAD.MOV.U32 R24, RZ, RZ, R40 ;  /* 0x000000ffff187224 */ /* 0x000fe200078e0028 */
[----:B------:R-:W-:-:S05]  /*2af0*/  MOV R25, R39 ;  /* 0x0000002700197202 */ /* 0x000fca0000000f00 */
[----:B------:R0:W3:Y:S02]  /*2b00*/  LDG.E.CONSTANT R5, desc[UR8][R24.64] ;  /* 0x0000000818057981 */ /* 0x0000e4000c1e9900 */
[----:B0-----:R-:W-:Y:S02]  /*2b10*/  VIADD R25, R41, 0xffffffff ;  /* 0xffffffff29197836 */ /* 0x001fe40000000000 */
        /* <DEDUP_REMOVED lines=8> */
[----:B------:R0:W5:Y:S01]  /*2ba0*/  LDG.E.128.CONSTANT R20, desc[UR8][R28.64+0x600] ;  /* 0x000600081c147981 */ /* 0x000162000c1e9d00 */
[----:B------:R-:W-:-:S02]  /*2bb0*/  ISETP.NE.AND P0, PT, R43, -0x1, PT ;  /* 0xffffffff2b00780c */ /* 0x000fc40003f05270 */
[----:B------:R-:W-:-:S11]  /*2bc0*/  IADD3 R43, PT, PT, R43, 0x4, RZ ;  /* 0x000000042b2b7810 */ /* 0x000fd60007ffe0ff */
[CC--:B------:R-:W-:Y:S02]  /*2bd0*/  @!P0 ISETP.GE.AND P3, PT, R25.reuse, R2.reuse, PT ;  /* 0x000000021900820c */ /* 0x0c0fe40003f66270 */
[CC--:B------:R-:W-:Y:S02]  /*2be0*/  @!P0 ISETP.GE.AND P2, PT, R25.reuse, R2.reuse, PT ;  /* 0x000000021900820c */ /* 0x0c0fe40003f46270 */
[CC--:B------:R-:W-:Y:S02]  /*2bf0*/  @!P0 ISETP.GE.AND P6, PT, R25.reuse, R2.reuse, PT ;  /* 0x000000021900820c */ /* 0x0c0fe40003fc6270 */
[-C--:B------:R-:W-:Y:S02]  /*2c00*/  @!P0 ISETP.GE.AND P1, PT, R25, R2.reuse, PT ;  /* 0x000000021900820c */ /* 0x080fe40003f26270 */
[----:B------:R1:W0:Y:S01]  /*2c10*/  LDS.128 R24, [R38] ;  /* 0x0000000026187984 */ /* 0x0002220000000c00 */
[----:B------:R-:W-:Y:S02]  /*2c20*/  @!P0 ISETP.GE.AND P4, PT, R41, R2, PT ;  /* 0x000000022900820c */ /* 0x000fe40003f86270 */
[----:B-1----:R-:W-:-:S02]  /*2c30*/  IADD3 R38, PT, PT, R38, 0x80, RZ ;  /* 0x0000008026267810 */ /* 0x002fc40007ffe0ff */
[----:B--2---:R-:W-:Y:S02]  /*2c40*/  @!P0 FSEL R5, R5, RZ, !P4 ;  /* 0x000000ff05058208 */ /* 0x004fe40006000000 */
[----:B------:R-:W-:Y:S02]  /*2c50*/  @!P0 FSEL R4, R4, RZ, !P3 ;  /* 0x000000ff04048208 */ /* 0x000fe40005800000 */
[----:B------:R-:W-:Y:S01]  /*2c60*/  @!P0 ISETP.GE.AND P4, PT, R41, R2, PT ;  /* 0x000000022900820c */ /* 0x000fe20003f86270 */
[----:B0-----:R-:W-:Y:S01]  /*2c70*/  FMUL.FTZ R5, R25, R5 ;  /* 0x0000000519057220 */ /* 0x001fe20000410000 */
[----:B---3--:R-:W-:Y:S02]  /*2c80*/  @!P0 FSEL R8, R8, RZ, !P2 ;  /* 0x000000ff08088208 */ /* 0x008fe40005000000 */
[----:B------:R-:W-:Y:S01]  /*2c90*/  @!P0 FSEL R9, R9, RZ, !P4 ;  /* 0x000000ff09098208 */ /* 0x000fe20006000000 */
[----:B------:R-:W-:Y:S01]  /*2ca0*/  FFMA.FTZ R29, R24, R4, R5 ;  /* 0x00000004181d7223 */ /* 0x000fe20000010005 */
[----:B------:R-:W-:-:S02]  /*2cb0*/  @!P0 IADD3 R5, PT, PT, R41, 0x1, RZ ;  /* 0x0000000129058810 */ /* 0x000fc40007ffe0ff */
[----:B----4-:R-:W-:Y:S02]  /*2cc0*/  @!P0 FSEL R12, R12, RZ, !P6 ;  /* 0x000000ff0c0c8208 */ /* 0x010fe40007000000 */
[----:B------:R-:W-:Y:S01]  /*2cd0*/  @!P0 ISETP.GE.AND P3, PT, R5, R2, PT ;  /* 0x000000020500820c */ /* 0x000fe20003f66270 */
[----:B------:R-:W-:Y:S01]  /*2ce0*/  FMUL.FTZ R5, R25, R9 ;  /* 0x0000000919057220 */ /* 0x000fe20000410000 */
[----:B------:R-:W-:Y:S01]  /*2cf0*/  @!P0 VIADD R9, R41, 0x2 ;  /* 0x0000000229098836 */ /* 0x000fe20000000000 */
[----:B-----5:R-:W-:Y:S02]  /*2d00*/  @!P0 FSEL R20, R20, RZ, !P1 ;  /* 0x000000ff14148208 */ /* 0x020fe40004800000 */
[----:B------:R-:W-:Y:S01]  /*2d10*/  @!P0 FSEL R6, R6, RZ, !P3 ;  /* 0x000000ff06068208 */ /* 0x000fe20005800000 */
[----:B------:R-:W-:Y:S01]  /*2d20*/  FFMA.FTZ R5, R24, R8, R5 ;  /* 0x0000000818057223 */ /* 0x000fe20000010005 */
[CC--:B------:R-:W-:Y:S02]  /*2d30*/  @!P0 ISETP.GE.AND P4, PT, R9.reuse, R2.reuse, PT ;  /* 0x000000020900820c */ /* 0x0c0fe40003f86270 */
[----:B------:R-:W-:Y:S01]  /*2d40*/  @!P0 ISETP.GE.AND P3, PT, R9, R2, PT ;  /* 0x000000020900820c */ /* 0x000fe20003f66270 */
[----:B------:R-:W-:Y:S01]  /*2d50*/  FFMA.FTZ R6, R26, R6, R29 ;  /* 0x000000061a067223 */ /* 0x000fe2000001001d */
[C---:B------:R-:W-:Y:S01]  /*2d60*/  IADD3 R29, PT, PT, R42.reuse, 0x3, RZ ;  /* 0x000000032a1d7810 */ /* 0x040fe20007ffe0ff */
[----:B------:R-:W-:Y:S01]  /*2d70*/  VIADD R42, R42, 0x4 ;  /* 0x000000042a2a7836 */ /* 0x000fe20000000000 */
[----:B------:R-:W-:-:S02]  /*2d80*/  @!P0 IADD3 R9, PT, PT, R41, 0x1, RZ ;  /* 0x0000000129098810 */ /* 0x000fc40007ffe0ff */
[----:B------:R-:W-:Y:S02]  /*2d90*/  ISETP.GE.U32.AND P2, PT, R29, R30, PT ;  /* 0x0000001e1d00720c */ /* 0x000fe40003f46070 */
[----:B------:R-:W-:Y:S02]  /*2da0*/  @!P0 IADD3 R29, PT, PT, R41, 0x1, RZ ;  /* 0x00000001291d8810 */ /* 0x000fe40007ffe0ff */
[----:B------:R-:W-:Y:S02]  /*2db0*/  @!P0 FSEL R7, R7, RZ, !P4 ;  /* 0x000000ff07078208 */ /* 0x000fe40006000000 */
[-C--:B------:R-:W-:Y:S02]  /*2dc0*/  @!P0 ISETP.GE.AND P5, PT, R29, R2.reuse, PT ;  /* 0x000000021d00820c */ /* 0x080fe40003fa6270 */
[-C--:B------:R-:W-:Y:S01]  /*2dd0*/  @!P0 ISETP.GE.AND P4, PT, R9, R2.reuse, PT ;  /* 0x000000020900820c */ /* 0x080fe20003f86270 */
[----:B------:R-:W-:Y:S01]  /*2de0*/  @!P0 VIADD R9, R41, 0x2 ;  /* 0x0000000229098836 */ /* 0x000fe20000000000 */
[----:B------:R-:W-:Y:S01]  /*2df0*/  @!P0 FSEL R10, R10, RZ, !P5 ;  /* 0x000000ff0a0a8208 */ /* 0x000fe20006800000 */
[----:B------:R-:W-:Y:S01]  /*2e00*/  FFMA.FTZ R6, R27, R7, R6 ;  /* 0x000000071b067223 */ /* 0x000fe20000010006 */
[----:B------:R-:W-:-:S02]  /*2e10*/  @!P0 ISETP.GE.AND P5, PT, R41, R2, PT ;  /* 0x000000022900820c */ /* 0x000fc40003fa6270 */
[----:B------:R-:W-:Y:S01]  /*2e20*/  @!P0 ISETP.GE.AND P6, PT, R9, R2, PT ;  /* 0x000000020900820c */ /* 0x000fe20003fc6270 */
[----:B------:R-:W-:Y:S01]  /*2e30*/  FFMA.FTZ R10, R26, R10, R5 ;  /* 0x0000000a1a0a7223 */ /* 0x000fe20000010005 */
[----:B------:R-:W-:Y:S01]  /*2e40*/  @!P0 FSEL R13, R13, RZ, !P5 ;  /* 0x000000ff0d0d8208 */ /* 0x000fe20006800000 */
[----:B------:R-:W-:Y:S01]  /*2e50*/  FADD.FTZ R17, R6, R17 ;  /* 0x0000001106117221 */ /* 0x000fe20000010000 */
[C---:B------:R-:W-:Y:S02]  /*2e60*/  @!P0 ISETP.GE.AND P5, PT, R41.reuse, R2, PT ;  /* 0x000000022900820c */ /* 0x040fe40003fa6270 */
[----:B------:R-:W-:Y:S01]  /*2e70*/  @!P0 IADD3 R9, PT, PT, R41, 0x1, RZ ;  /* 0x0000000129098810 */ /* 0x000fe20007ffe0ff */
[----:B------:R-:W-:Y:S01]  /*2e80*/  FMUL.FTZ R13, R25, R13 ;  /* 0x0000000d190d7220 */ /* 0x000fe20000410000 */
[----:B------:R-:W-:Y:S02]  /*2e90*/  @!P0 FSEL R21, R21, RZ, !P5 ;  /* 0x000000ff15158208 */ /* 0x000fe40006800000 */
[----:B------:R-:W-:Y:S01]  /*2ea0*/  @!P0 FSEL R14, R14, RZ, !P4 ;  /* 0x000000ff0e0e8208 */ /* 0x000fe20006000000 */
[----:B------:R-:W-:Y:S01]  /*2eb0*/  FFMA.FTZ R13, R24, R12, R13 ;  /* 0x0000000c180d7223 */ /* 0x000fe2000001000d */
[----:B------:R-:W-:Y:S01]  /*2ec0*/  @!P0 ISETP.GE.AND P4, PT, R9, R2, PT ;  /* 0x000000020900820c */ /* 0x000fe20003f86270 */
[----:B------:R-:W-:Y:S01]  /*2ed0*/  FMUL.FTZ R21, R25, R21 ;  /* 0x0000001519157220 */ /* 0x000fe20000410000 */
[----:B------:R-:W-:Y:S01]  /*2ee0*/  @!P0 IADD3 R9, PT, PT, R41, 0x2, RZ ;  /* 0x0000000229098810 */ /* 0x000fe20007ffe0ff */
[----:B------:R-:W-:Y:S01]  /*2ef0*/  FFMA.FTZ R14, R26, R14, R13 ;  /* 0x0000000e1a0e7223 */ /* 0x000fe2000001000d */
[----:B------:R-:W-:Y:S01]  /*2f00*/  @!P0 FSEL R22, R22, RZ, !P4 ;  /* 0x000000ff16168208 */ /* 0x000fe20006000000 */
[----:B------:R-:W-:Y:S01]  /*2f10*/  FFMA.FTZ R21, R24, R20, R21 ;  /* 0x0000001418157223 */ /* 0x000fe20000010015 */
[----:B------:R-:W-:Y:S01]  /*2f20*/  @!P0 ISETP.GE.AND P1, PT, R9, R2, PT ;  /* 0x000000020900820c */ /* 0x000fe20003f26270 */
[----:B------:R-:W-:Y:S01]  /*2f30*/  VIADD R41, R41, 0x20 ;  /* 0x0000002029297836 */ /* 0x000fe20000000000 */
[----:B------:R-:W-:Y:S01]  /*2f40*/  @!P0 FSEL R11, R11, RZ, !P3 ;  /* 0x000000ff0b0b8208 */ /* 0x000fe20005800000 */
[----:B------:R-:W-:Y:S01]  /*2f50*/  FFMA.FTZ R22, R26, R22, R21 ;  /* 0x000000161a167223 */ /* 0x000fe20000010015 */
[----:B------:R-:W-:-:S02]  /*2f60*/  @!P0 FSEL R15, R15, RZ, !P6 ;  /* 0x000000ff0f0f8208 */ /* 0x000fc40007000000 */
[----:B------:R-:W-:Y:S01]  /*2f70*/  @!P0 FSEL R23, R23, RZ, !P1 ;  /* 0x000000ff17178208 */ /* 0x000fe20004800000 */
[C---:B------:R-:W-:Y:S01]  /*2f80*/  FFMA.FTZ R10, R27.reuse, R11, R10 ;  /* 0x0000000b1b0a7223 */ /* 0x040fe2000001000a */
[----:B------:R-:W-:Y:S01]  /*2f90*/  IADD3 R40, P0, PT, R40, 0x10, RZ ;  /* 0x0000001028287810 */ /* 0x000fe20007f1e0ff */
[C---:B------:R-:W-:Y:S02]  /*2fa0*/  FFMA.FTZ R15, R27.reuse, R15, R14 ;  /* 0x0000000f1b0f7223 */ /* 0x040fe4000001000e */
[----:B------:R-:W-:Y:S01]  /*2fb0*/  FFMA.FTZ R22, R27, R23, R22 ;  /* 0x000000171b167223 */ /* 0x000fe20000010016 */
[----:B------:R-:W-:Y:S01]  /*2fc0*/  FADD.FTZ R35, R10, R35 ;  /* 0x000000230a237221 */ /* 0x000fe20000010000 */
[----:B------:R-:W-:Y:S01]  /*2fd0*/  FADD.FTZ R36, R15, R36 ;  /* 0x000000240f247221 */ /* 0x000fe20000010000 */
[----:B------:R-:W-:Y:S01]  /*2fe0*/  IADD3.X R39, PT, PT, RZ, R39, RZ, P0, !PT ;  /* 0x00000027ff277210 */ /* 0x000fe200007fe4ff */
[----:B------:R-:W-:Y:S01]  /*2ff0*/  FADD.FTZ R37, R22, R37 ;  /* 0x0000002516257221 */ /* 0x000fe20000010000 */
[----:B------:R-:W-:Y:S06]  /*3000*/  @!P2 BRA `(.L_x_26504) ;  /* 0xfffffff800b4a947 */ /* 0x000fec000383ffff */
.L_x_26503:
[----:B--2---:R-:W-:Y:S05]  /*3010*/  BSYNC.RECONVERGENT B0 ;  /* 0x0000000000007941 */ /* 0x004fea0003800200 */
.L_x_26502:
[----:B------:R-:W2:Y:S01]  /*3020*/  SHFL.BFLY PT, R2, R17, 0x1, 0x1f ;  /* 0x0c201f0011027f89 */ /* 0x000ea200000e0000 */
[C---:B------:R-:W-:Y:S01]  /*3030*/  LOP3.LUT R5, R32.reuse, 0x1, RZ, 0xc0, !PT ;  /* 0x0000000120057812 */ /* 0x040fe200078ec0ff */
[----:B------:R-:W-:Y:S01]  /*3040*/  BSSY.RECONVERGENT B0, `(.L_x_26505) ;  /* 0x0000018000007945 */ /* 0x000fe20003800200 */
[----:B------:R-:W-:Y:S01]  /*3050*/  SHF.R.U32.HI R33, RZ, 0x1, R33 ;  /* 0x00000001ff217819 */ /* 0x000fe20000011621 */
[----:B------:R-:W4:Y:S01]  /*3060*/  SHFL.BFLY PT, R4, R35, 0x1, 0x1f ;  /* 0x0c201f0023047f89 */ /* 0x000f2200000e0000 */
[----:B------:R-:W-:Y:S01]  /*3070*/  BAR.SYNC.DEFER_BLOCKING 0x0 ;  /* 0x0000000000007b1d */ /* 0x000fe20000010000 */
[----:B------:R-:W-:Y:S02]  /*3080*/  ISETP.NE.U32.AND P2, PT, R5, 0x1, PT ;  /* 0x000000010500780c */ /* 0x000fe40003f45070 */
[----:B------:R-:W-:Y:S02]  /*3090*/  LOP3.LUT R5, R32, 0x3c0, RZ, 0xc0, !PT ;  /* 0x000003c020057812 */ /* 0x000fe400078ec0ff */
[----:B------:R-:W-:-:S02]  /*30a0*/  LEA R34, R34, R33, 0x6 ;  /* 0x0000002122227211 */ /* 0x000fc400078e30ff */
[----:B------:R-:W-:Y:S01]  /*30b0*/  ISETP.NE.OR P0, PT, R5, 0x40, !P2 ;  /* 0x000000400500780c */ /* 0x000fe20005705670 */
[----:B------:R-:W5:Y:S04]  /*30c0*/  SHFL.BFLY PT, R7, R36, 0x1, 0x1f ;  /* 0x0c201f0024077f89 */ /* 0x000f6800000e0000 */
[----:B------:R-:W0:Y:S01]  /*30d0*/  SHFL.BFLY PT, R6, R37, 0x1, 0x1f ;  /* 0x0c201f0025067f89 */ /* 0x000e2200000e0000 */
[----:B--2---:R-:W-:Y:S01]  /*30e0*/  FADD.FTZ R5, R2, R17 ;  /* 0x0000001102057221 */ /* 0x004fe20000010000 */
[----:B----4-:R-:W-:Y:S01]  /*30f0*/  FADD.FTZ R9, R4, R35 ;  /* 0x0000002304097221 */ /* 0x010fe20000010000 */
[----:B-----5:R-:W-:Y:S01]  /*3100*/  FADD.FTZ R7, R7, R36 ;  /* 0x0000002407077221 */ /* 0x020fe20000010000 */
[----:B0-----:R-:W-:-:S04]  /*3110*/  FADD.FTZ R11, R6, R37 ;  /* 0x00000025060b7221 */ /* 0x001fc80000010000 */
        /* <DEDUP_REMOVED lines=10> */
.L_x_26506:
[----:B------:R-:W-:Y:S05]  /*31c0*/  BSYNC.RECONVERGENT B0 ;  /* 0x0000000000007941 */ /* 0x000fea0003800200 */
.L_x_26505:
        /* <DEDUP_REMOVED lines=9> */
[----:B------:R-:W-:-:S05]  /*3260*/  LEA R34, R34, UR4, 0x2 ;  /* 0x0000000422227c11 */ /* 0x000fca000f8e10ff */
[----:B0-----:R-:W0:Y:S04]  /*3270*/  @!P1 LDS R2, [R34] ;  /* 0x0000000022029984 */ /* 0x001e280000000800 */
[----:B------:R-:W2:Y:S04]  /*3280*/  @!P1 LDS R4, [R34+0x40] ;  /* 0x0000400022049984 */ /* 0x000ea80000000800 */
[----:B------:R-:W4:Y:S04]  /*3290*/  @!P1 LDS R6, [R34+0x80] ;  /* 0x0000800022069984 */ /* 0x000f280000000800 */
[----:B-1-3--:R-:W1:Y:S01]  /*32a0*/  @!P1 LDS R8, [R34+0xc0] ;  /* 0x0000c00022089984 */ /* 0x00ae620000000800 */
[----:B0-----:R-:W-:Y:S01]  /*32b0*/  @!P1 FADD.FTZ R5, R5, R2 ;  /* 0x0000000205059221 */ /* 0x001fe20000010000 */
[----:B------:R-:W-:Y:S01]  /*32c0*/  @!P3 LEA R2, R33, UR4, 0x2 ;  /* 0x000000042102bc11 */ /* 0x000fe2000f8e10ff */
[----:B------:R-:W-:Y:S01]  /*32d0*/  BAR.SYNC.DEFER_BLOCKING 0x0 ;  /* 0x0000000000007b1d */ /* 0x000fe20000010000 */
[----:B--2---:R-:W-:Y:S01]  /*32e0*/  @!P1 FADD.FTZ R9, R9, R4 ;  /* 0x0000000409099221 */ /* 0x004fe20000010000 */
[----:B----4-:R-:W-:Y:S01]  /*32f0*/  @!P1 FADD.FTZ R7, R7, R6 ;  /* 0x0000000607079221 */ /* 0x010fe20000010000 */
[----:B-1----:R-:W-:Y:S01]  /*3300*/  @!P1 FADD.FTZ R11, R11, R8 ;  /* 0x000000080b0b9221 */ /* 0x002fe20000010000 */
        /* <DEDUP_REMOVED lines=31> */
.L_x_26477:
        /* <DEDUP_REMOVED lines=8> */
.L_x_26508:
[----:B------:R-:W-:Y:S05]  /*3580*/  BSYNC B1 ;  /* 0x0000000000017941 */ /* 0x000fea0003800000 */
.L_x_26507:
[----:B------:R-:W-:Y:S02]  /*3590*/  HFMA2 R29, -RZ, RZ, 0, 5.9604644775390625e-08 ;  /* 0x00000001ff1d7431 */ /* 0x000fe400000001ff */
[----:B------:R-:W-:Y:S01]  /*35a0*/  FADD.FTZ R38, R41, R37 ;  /* 0x0000002529267221 */ /* 0x000fe20000010000 */
[----:B------:R-:W-:Y:S01]  /*35b0*/  IMAD.MOV.U32 R28, RZ, RZ, 0x1f ;  /* 0x0000001fff1c7424 */ /* 0x000fe200078e00ff */
[----:B------:R-:W-:-:S07]  /*35c0*/  MOV R27, 0xffffffff ;  /* 0xffffffff001b7802 */ /* 0x000fce0000000f00 */
[----:B------:R-:W-:Y:S05]  /*35d0*/  WARPSYNC.COLLECTIVE R27, `(.L_x_26509) ;  /* 0x000000001b087348 */ /* 0x000fea0003c00000 */
[----:B------:R0:W1:Y:S02]  /*35e0*/  SHFL.BFLY P1, R37, R38, R29, R28 ;  /* 0x0c00001d26257389 */ /* 0x000064000002001c */
[----:B01----:R-:W-:Y:S05]  /*35f0*/  ENDCOLLECTIVE ;  /* 0x000000000000791b */ /* 0x003fea0003800000 */
.L_x_26509:
[----:B------:R-:W-:Y:S05]  /*3600*/  BRA `(.L_x_26510) ;  /* 0xffffffd400547947 */ /* 0x000fea000383ffff */
.L_x_26479:
        /* <DEDUP_REMOVED lines=8> */
.L_x_26512:
[----:B------:R-:W-:Y:S05]  /*3690*/  BSYNC B0 ;  /* 0x0000000000007941 */ /* 0x000fea0003800000 */
.L_x_26511:
[----:B------:R-:W-:Y:S01]  /*36a0*/  FMNMX.FTZ R6, R37, R19, !PT ;  /* 0x0000001325067209 */ /* 0x000fe20007810000 */
[----:B------:R-:W-:Y:S01]  /*36b0*/  HFMA2 R29, -RZ, RZ, 0, 4.76837158203125e-07 ;  /* 0x00000008ff1d7431 */ /* 0x000fe200000001ff */
[----:B------:R-:W-:Y:S01]  /*36c0*/  MOV R28, 0x1f ;  /* 0x0000001f001c7802 */ /* 0x000fe20000000f00 */
[----:B------:R-:W-:Y:S02]  /*36d0*/  IMAD.MOV.U32 R27, RZ, RZ, -0x1 ;  /* 0xffffffffff1b7424 */ /* 0x000fe400078e00ff */
[----:B------:R-:W-:-:S07]  /*36e0*/  IMAD.MOV.U32 R38, RZ, RZ, R6 ;  /* 0x000000ffff267224 */ /* 0x000fce00078e0006 */
[----:B------:R-:W-:Y:S05]  /*36f0*/  WARPSYNC.COLLECTIVE R27, `(.L_x_26513) ;  /* 0x000000001b087348 */ /* 0x000fea0003c00000 */
[----:B------:R0:W1:Y:S02]  /*3700*/  SHFL.BFLY P1, R37, R38, R29, R28 ;  /* 0x0c00001d26257389 */ /* 0x000064000002001c */
[----:B01----:R-:W-:Y:S05]  /*3710*/  ENDCOLLECTIVE ;  /* 0x000000000000791b */ /* 0x003fea0003800000 */
.L_x_26513:
[----:B------:R-:W-:Y:S01]  /*3720*/  HFMA2 R29, -RZ, RZ, 0, 2.384185791015625e-07 ;  /* 0x00000004ff1d7431 */ /* 0x000fe200000001ff */
[----:B------:R-:W-:-:S04]  /*3730*/  FMNMX.FTZ R8, R6, R37, !PT ;  /* 0x0000002506087209 */ /* 0x000fc80007810000 */
[----:B------:R-:W-:-:S07]  /*3740*/  MOV R38, R8 ;  /* 0x0000000800267202 */ /* 0x000fce0000000f00 */
[----:B------:R-:W-:Y:S05]  /*3750*/  WARPSYNC.COLLECTIVE R27, `(.L_x_26514) ;  /* 0x000000001b087348 */ /* 0x000fea0003c00000 */
[----:B------:R0:W1:Y:S02]  /*3760*/  SHFL.BFLY P1, R37, R38, R29, R28 ;  /* 0x0c00001d26257389 */ /* 0x000064000002001c */
[----:B01----:R-:W-:Y:S05]  /*3770*/  ENDCOLLECTIVE ;  /* 0x000000000000791b */ /* 0x003fea0003800000 */
.L_x_26514:
[----:B------:R-:W-:Y:S05]  /*3780*/  BRA `(.L_x_26515) ;  /* 0xffffffd400907947 */ /* 0x000fea000383ffff */
.L_x_26516:
        /* <DEDUP_REMOVED lines=15> */
.L_x_27738:


//--------------------- .text._ZN4vllm25paged_attention_v2_kernelIffLi32ELi8ELi128ELNS_18Fp8KVCacheDataTypeE0ELb0ELi512EEEvPfS2_PT_PKS3_PKT0_S9_ifPKiSB_iPKfiiiSD_SD_iiiii --------------------------
	.section	.text._ZN4vllm25paged_attention_v2_kernelIffLi32ELi8ELi128ELNS_18Fp8KVCacheDataTypeE0ELb0ELi512EEEvPfS2_PT_PKS3_PKT0_S9_ifPKiSB_iPKfiiiSD_SD_iiiii,"ax",@progbits
	.align	128
        .global         _ZN4vllm25paged_attention_v2_kernelIffLi32ELi8ELi128ELNS_18Fp8KVCacheDataTypeE0ELb0ELi512EEEvPfS2_PT_PKS3_PKT0_S9_ifPKiSB_iPKfiiiSD_SD_iiiii
        .type           _ZN4vllm25paged_attention_v2_kernelIffLi32ELi8ELi128ELNS_18Fp8KVCacheDataTypeE0ELb0ELi512EEEvPfS2_PT_PKS3_PKT0_S9_ifPKiSB_iPKfiiiSD_SD_iiiii,@function
        .size           _ZN4vllm25paged_attention_v2_kernelIffLi32ELi8ELi128ELNS_18Fp8KVCacheDataTypeE0ELb0ELi512EEEvPfS2_PT_PKS3_PKT0_S9_ifPKiSB_iPKfiiiSD_SD_iiiii,(.L_x_27739 - _ZN4vllm25paged_attention_v2_kernelIffLi32ELi8ELi128ELNS_18Fp8KVCacheDataTypeE0ELb0ELi512EEEvPfS2_PT_PKS3_PKT0_S9_ifPKiSB_iPKfiiiSD_SD_iiiii)
        .other          _ZN4vllm25paged_attention_v2_kernelIffLi32ELi8ELi128ELNS_18Fp8KVCacheDataTypeE0ELb0ELi512EEEvPfS2_PT_PKS3_PKT0_S9_ifPKiSB_iPKfiiiSD_SD_iiiii,@"STO_CUDA_ENTRY STV_DEFAULT"
_ZN4vllm25paged_attention_v2_kernelIffLi32ELi8ELi128ELNS_18Fp8KVCacheDataTypeE0ELb0ELi512EEEvPfS2_PT_PKS3_PKT0_S9_ifPKiSB_iPKfiiiSD_SD_iiiii:
.text._ZN4vllm25paged_attention_v2_kernelIffLi32ELi8ELi128ELNS_18Fp8KVCacheDataTypeE0ELb0ELi512EEEvPfS2_PT_PKS3_PKT0_S9_ifPKiSB_iPKfiiiSD_SD_iiiii:
        /* <DEDUP_REMOVED lines=20> */
[----:B------:R-:W4:Y:S01]  /*0140*/  LDCU.64 UR8, c[0x0][0x3b8] ;  /* 0x00007700ff0877ac */ /* 0x000f220008000a00 */
[----:B--2---:R-:W-:-:S04]  /*0150*/  UIMAD UR4, UR17, UR4, URZ ;  /* 0x00000004110472a4 */ /* 0x004fc8000f8e02ff */
[----:B------:R-:W-:Y:S01]  /*0160*/  USHF.R.S32.HI UR5, URZ, 0x1f, UR4 ;  /* 0x0000001fff057899 */ /* 0x000fe20008011404 */
[----:B-1----:R-:W-:Y:S01]  /*0170*/  MOV R2, UR18 ;  /* 0x0000001200027c02 */ /* 0x002fe20008000f00 */
[----:B---3--:R-:W-:Y:S01]  /*0180*/  UISETP.NE.U32.AND UP0, UPT, UR6, URZ, UPT ;  /* 0x000000ff0600728c */ /* 0x008fe2000bf05070 */
[----:B------:R-:W1:Y:S01]  /*0190*/  S2UR UR12, SR_CgaCtaId ;  /* 0x00000000000c79c3 */ /* 0x000e620000008800 */
[----:B------:R-:W2:Y:S01]  /*01a0*/  LDCU UR6, c[0x0][0x3c8] ;  /* 0x00007900ff0677ac */ /* 0x000ea20008000800 */
[----:B0-----:R-:W-:Y:S01]  /*01b0*/  ISETP.GT.U32.AND P0, PT, R0, 0x1f, PT ;  /* 0x0000001f0000780c */ /* 0x001fe20003f04070 */
[----:B------:R-:W-:-:S12]  /*01c0*/  UISETP.NE.AND.EX UP0, UPT, UR7, URZ, UPT, UP0 ;  /* 0x000000ff0700728c */ /* 0x000fd8000bf05300 */
[----:B------:R-:W0:Y:S01]  /*01d0*/  @!P0 LDC.64 R4, c[0x0][0x398] ;  /* 0x0000e600ff048b82 */ /* 0x000e220000000a00 */
[----:B------:R-:W-:Y:S01]  /*01e0*/  @!P0 LOP3.LUT R3, R0, 0x1c, RZ, 0xc0, !PT ;  /* 0x0000001c00038812 */ /* 0x000fe200078ec0ff */
[----:B------:R-:W-:-:S03]  /*01f0*/  @!P0 IMAD.SHL.U32 R2, R2, 0x20, RZ ;  /* 0x0000002002028824 */ /* 0x000fc600078e00ff */
[----:B------:R-:W-:-:S04]  /*0200*/  @!P0 LOP3.LUT R3, R3, 0x3, R0, 0xf8, !PT ;  /* 0x0000000303038812 */ /* 0x000fc800078ef800 */
[----:B------:R-:W-:-:S04]  /*0210*/  @!P0 IADD3 R2, P1, P2, R3, UR4, R2 ;  /* 0x0000000403028c10 */ /* 0x000fc8000fa3e002 */
[----:B------:R-:W-:Y:S01]  /*0220*/  @!P0 IADD3.X R3, PT, PT, RZ, UR5, RZ, P1, P2 ;  /* 0x00000005ff038c10 */ /* 0x000fe20008fe44ff */
[----:B------:R-:W3:Y:S01]  /*0230*/  @UP0 LDCU.64 UR4, c[0x0][0x3d0] ;  /* 0x00007a00ff0407ac */ /* 0x000ee20008000a00 */
[----:B0-----:R-:W-:-:S04]  /*0240*/  @!P0 LEA R4, P1, R2, R4, 0x2 ;  /* 0x0000000402048211 */ /* 0x001fc800078210ff */
[----:B------:R-:W-:-:S05]  /*0250*/  @!P0 LEA.HI.X R5, R2, R5, R3, 0x2, P1 ;  /* 0x0000000502058211 */ /* 0x000fca00008f1403 */
[----:B------:R-:W2:Y:S01]  /*0260*/  @!P0 LDG.E.CONSTANT R3, desc[UR14][R4.64] ;  /* 0x0000000e04038981 */ /* 0x000ea2000c1e9900 */
[----:B----4-:R-:W-:Y:S01]  /*0270*/  IABS R10, R9 ;  /* 0x00000009000a7213 */ /* 0x010fe20000000000 */
[----:B---3--:R-:W-:Y:S01]  /*0280*/  @UP0 UIMAD.WIDE.U32 UR4, UR18, 0x4, UR4 ;  /* 0x00000004120408a5 */ /* 0x008fe2000f8e0004 */
[----:B------:R-:W-:Y:S01]  /*0290*/  PLOP3.LUT P1, PT, PT, PT, UP0, 0x80, 0x8 ;  /* 0x000000000008781c */ /* 0x000fe20003f2f008 */
[----:B------:R-:W-:Y:S01]  /*02a0*/  HFMA2 R2, -RZ, RZ, 0, 0 ;  /* 0x00000000ff027431 */ /* 0x000fe200000001ff */
[----:B------:R-:W0:Y:S03]  /*02b0*/  I2F.RP R8, R10 ;  /* 0x0000000a00087306 */ /* 0x000e260000209400 */
[----:B------:R-:W-:Y:S01]  /*02c0*/  IMAD.U32 R6, RZ, RZ, UR4 ;  /* 0x00000004ff067e24 */ /* 0x000fe2000f8e00ff */
[----:B------:R-:W-:-:S07]  /*02d0*/  MOV R7, UR5 ;  /* 0x0000000500077c02 */ /* 0x000fce0008000f00 */
[----:B------:R3:W5:Y:S01]  /*02e0*/  @P1 LDG.E.CONSTANT R2, desc[UR14][R6.64] ;  /* 0x0000000e06021981 */ /* 0x000762000c1e9900 */
[----:B------:R-:W-:Y:S01]  /*02f0*/  IMAD.SHL.U32 R19, R0, 0x20, RZ ;  /* 0x0000002000137824 */ /* 0x000fe200078e00ff */
[----:B------:R-:W-:Y:S01]  /*0300*/  UIADD3 UR4, UPT, UPT, UR19, 0x7, URZ ;  /* 0x0000000713047890 */ /* 0x000fe2000fffe0ff */
[----:B------:R-:W-:Y:S01]  /*0310*/  IMAD.U32 R25, RZ, RZ, UR16 ;  /* 0x00000010ff197e24 */ /* 0x000fe2000f8e00ff */
[----:B0-----:R-:W0:Y:S01]  /*0320*/  MUFU.RCP R8, R8 ;  /* 0x0000000800087308 */ /* 0x001e220000001000 */
[----:B------:R-:W-:Y:S01]  /*0330*/  UMOV UR7, 0x400 ;  /* 0x0000040000077882 */ /* 0x000fe20000000000 */
[----:B------:R-:W-:Y:S01]  /*0340*/  LOP3.LUT R19, R19, 0x60, RZ, 0xc0, !PT ;  /* 0x0000006013137812 */ /* 0x000fe200078ec0ff */
[----:B-1----:R-:W-:Y:S01]  /*0350*/  ULEA UR11, UR12, UR7, 0x18 ;  /* 0x000000070c0b7291 */ /* 0x002fe2000f8ec0ff */
[----:B------:R-:W-:Y:S01]  /*0360*/  SHF.R.U32.HI R22, RZ, 0x2, R0 ;  /* 0x00000002ff167819 */ /* 0x000fe20000011600 */
[----:B------:R-:W-:Y:S01]  /*0370*/  ULEA UR5, UR16, 0x40, 0x6 ;  /* 0x0000004010057891 */ /* 0x000fe2000f8e30ff */
[----:B---3--:R-:W-:Y:S01]  /*0380*/  IABS R6, UR21 ;  /* 0x0000001500067c13 */ /* 0x008fe20008000000 */
[----:B------:R-:W-:Y:S01]  /*0390*/  USHF.R.U32.HI UR4, URZ, 0x3, UR4 ;  /* 0x00000003ff047899 */ /* 0x000fe20008011604 */
[----:B------:R-:W-:Y:S01]  /*03a0*/  BSSY B0, `(.L_x_26517) ;  /* 0x00000eb000007945 */ /* 0x000fe20003800000 */
[----:B------:R-:W-:-:S02]  /*03b0*/  MOV R20, 0xff7fffff ;  /* 0xff7fffff00147802 */ /* 0x000fc40000000f00 */
[----:B------:R-:W-:-:S04]  /*03c0*/  UISETP.LT.U32.AND UP0, UPT, UR4, UR5, UPT ;  /* 0x000000050400728c */ /* 0x000fc8000bf01070 */
[----:B------:R-:W-:Y:S01]  /*03d0*/  USEL UR10, UR4, UR5, UP0 ;  /* 0x00000005040a7287 */ /* 0x000fe20008000000 */
[----:B0-----:R-:W-:Y:S01]  /*03e0*/  VIADD R4, R8, 0xffffffe ;  /* 0x0ffffffe08047836 */ /* 0x001fe20000000000 */
[----:B--2---:R-:W-:-:S03]  /*03f0*/  UIMAD UR4, UR17, UR6, URZ ;  /* 0x00000006110472a4 */ /* 0x004fc6000f8e02ff */
[----:B------:R0:W1:Y:S01]  /*0400*/  F2I.FTZ.U32.TRUNC.NTZ R5, R4 ;  /* 0x0000000400057305 */ /* 0x000062000021f000 */
[----:B------:R-:W-:Y:S01]  /*0410*/  UIMAD.WIDE UR8, UR4, 0x4, UR8 ;  /* 0x00000004040878a5 */ /* 0x000fe2000f8e0208 */
        /* <DEDUP_REMOVED lines=28> */
[----:B------:R-:W-:-:S05]  /*05e0*/  IADD3 R6, PT, PT, RZ, -R10, RZ ;  /* 0x8000000aff067210 */ /* 0x000fca0007ffe0ff */
[----:B------:R-:W-:-:S04]  /*05f0*/  IMAD.HI.U32 R32, R7, R5, RZ ;  /* 0x0000000507207227 */ /* 0x000fc800078e00ff */
[----:B------:R-:W-:Y:S02]  /*0600*/  IMAD R5, R32, R6, R5 ;  /* 0x0000000620057224 */ /* 0x000fe400078e0205 */
[----:B------:R-:W-:-:S03]  /*0610*/  VIADD R7, R19, UR11 ;  /* 0x0000000b13077c36 */ /* 0x000fc60008000000 */
[----:B------:R-:W-:Y:S02]  /*0620*/  ISETP.GT.U32.AND P2, PT, R8, R5, PT ;  /* 0x000000050800720c */ /* 0x000fe40003f44070 */
[----:B------:R-:W-:-:S11]  /*0630*/  @!P0 LEA R6, R22, R7, 0x2 ;  /* 0x0000000716068211 */ /* 0x000fd600078e10ff */
[-C--:B------:R-:W-:Y:S02]  /*0640*/  @!P2 IADD3 R5, PT, PT, R5, -R8.reuse, RZ ;  /* 0x800000080505a210 */ /* 0x080fe40007ffe0ff */
[----:B------:R-:W-:Y:S02]  /*0650*/  @!P2 IADD3 R32, PT, PT, R32, 0x1, RZ ;  /* 0x000000012020a810 */ /* 0x000fe40007ffe0ff */
[----:B------:R-:W-:Y:S02]  /*0660*/  ISETP.GE.U32.AND P1, PT, R5, R8, PT ;  /* 0x000000080500720c */ /* 0x000fe40003f26070 */
[----:B------:R-:W-:Y:S02]  /*0670*/  SHF.R.U32.HI R8, RZ, 0x5, R0 ;  /* 0x00000005ff087819 */ /* 0x000fe40000011600 */
[----:B------:R-:W-:Y:S02]  /*0680*/  LOP3.LUT R5, R4, UR18, RZ, 0x3c, !PT ;  /* 0x0000001204057c12 */ /* 0x000fe4000f8e3cff */
[----:B------:R-:W-:-:S02]  /*0690*/  LEA R25, R25, R8, 0x6 ;  /* 0x0000000819197211 */ /* 0x000fc400078e30ff */
[----:B------:R-:W-:-:S05]  /*06a0*/  ISETP.GE.AND P3, PT, R5, RZ, PT ;  /* 0x000000ff0500720c */ /* 0x000fca0003f66270 */
[----:B------:R-:W-:Y:S01]  /*06b0*/  @P1 VIADD R32, R32, 0x1 ;  /* 0x0000000120201836 */ /* 0x000fe20000000000 */
[----:B------:R-:W-:-:S07]  /*06c0*/  ISETP.GE.U32.AND P1, PT, R25, UR10, PT ;  /* 0x0000000a19007c0c */ /* 0x000fce000bf26070 */
[----:B------:R-:W-:Y:S01]  /*06d0*/  @!P3 IMAD.MOV R32, RZ, RZ, -R32 ;  /* 0x000000ffff20b224 */ /* 0x000fe200078e0a20 */
[----:B------:R0:W-:Y:S01]  /*06e0*/  @!P0 STS [R6], R3 ;  /* 0x0000000306008388 */ /* 0x0001e20000000800 */
[----:B------:R-:W-:Y:S01]  /*06f0*/  BAR.SYNC.DEFER_BLOCKING 0x0 ;  /* 0x0000000000007b1d */ /* 0x000fe20000010000 */
[----:B------:R-:W-:-:S13]  /*0700*/  ISETP.NE.AND P0, PT, R4, RZ, PT ;  /* 0x000000ff0400720c */ /* 0x000fda0003f05270 */
[----:B------:R-:W-:Y:S01]  /*0710*/  @!P0 LOP3.LUT R32, RZ, R4, RZ, 0x33, !PT ;  /* 0x00000004ff208212 */ /* 0x000fe200078e33ff */
[----:B0-----:R-:W-:Y:S06]  /*0720*/  @P1 BRA `(.L_x_26518) ;  /* 0x0000000800c81947 */ /* 0x001fec0003800000 */
[----:B------:R0:W1:Y:S01]  /*0730*/  LDS.128 R4, [R19+UR11] ;  /* 0x0000000b13047984 */ /* 0x0000620008000c00 */
[----:B------:R-:W2:Y:S01]  /*0740*/  LDCU UR4, c[0x0][0x3e0] ;  /* 0x00007c00ff0477ac */ /* 0x000ea20008000800 */
[----:B------:R-:W-:Y:S01]  /*0750*/  VIADD R15, R25, 0x4 ;  /* 0x00000004190f7836 */ /* 0x000fe20000000000 */
[----:B------:R-:W-:Y:S01]  /*0760*/  LOP3.LUT R9, RZ, R8, RZ, 0x33, !PT ;  /* 0x00000008ff097212 */ /* 0x000fe200078e33ff */
[----:B------:R-:W-:Y:S01]  /*0770*/  BSSY B1, `(.L_x_26519) ;  /* 0x0000043000017945 */ /* 0x000fe20003800000 */
[C---:B------:R-:W-:Y:S01]  /*0780*/  LOP3.LUT R16, R0.reuse, 0x1f, RZ, 0xc0, !PT ;  /* 0x0000001f00107812 */ /* 0x040fe200078ec0ff */
[----:B------:R-:W-:Y:S01]  /*0790*/  IMAD.MOV.U32 R18, RZ, RZ, -0x800001 ;  /* 0xff7fffffff127424 */ /* 0x000fe200078e00ff */
[----:B------:R-:W-:Y:S02]  /*07a0*/  VIMNMX.U32 R14, PT, PT, R15, UR10, !PT ;  /* 0x0000000a0f0e7c48 */ /* 0x000fe4000ffe0000 */
[----:B------:R-:W-:Y:S02]  /*07b0*/  LOP3.LUT R21, R0, 0x3, RZ, 0xc0, !PT ;  /* 0x0000000300157812 */ /* 0x000fe400078ec0ff */
[----:B------:R-:W-:-:S04]  /*07c0*/  IADD3 R14, PT, PT, R14, R9, RZ ;  /* 0x000000090e0e7210 */ /* 0x000fc80007ffe0ff */
[----:B------:R-:W-:Y:S01]  /*07d0*/  LOP3.LUT P0, RZ, R14, 0x4, RZ, 0xc0, !PT ;  /* 0x000000040eff7812 */ /* 0x000fe2000780c0ff */
[----:B--2---:R-:W-:-:S05]  /*07e0*/  IMAD R3, R32, UR4, RZ ;  /* 0x0000000420037c24 */ /* 0x004fca000f8e02ff */
[----:B------:R-:W-:-:S04]  /*07f0*/  IADD3 R16, P1, PT, R16, R3, RZ ;  /* 0x0000000310107210 */ /* 0x000fc80007f3e0ff */
[----:B------:R-:W-:Y:S02]  /*0800*/  LEA.HI.X.SX32 R17, R3, RZ, 0x1, P1 ;  /* 0x000000ff03117211 */ /* 0x000fe400008f0eff */
[----:B------:R-:W-:Y:S01]  /*0810*/  MOV R3, R25 ;  /* 0x0000001900037202 */ /* 0x000fe20000000f00 */
[----:B0-----:R-:W-:Y:S06]  /*0820*/  @P0 BRA `(.L_x_26520) ;  /* 0x0000000000dc0947 */ /* 0x001fec0003800000 */
[----:B------:R-:W-:Y:S01]  /*0830*/  IMAD.MOV.U32 R10, RZ, RZ, 0x4 ;  /* 0x00000004ff0a7424 */ /* 0x000fe200078e00ff */
[----:B------:R-:W0:Y:S03]  /*0840*/  LDCU UR4, c[0x0][0x3dc] ;  /* 0x00007b80ff0477ac */ /* 0x000e260008000800 */
[----:B------:R-:W-:Y:S01]  /*0850*/  IMAD.WIDE.U32 R10, R25, R10, UR8 ;  /* 0x00000008190a7e25 */ /* 0x000fe2000f8e000a */
[----:B------:R-:W2:Y:S04]  /*0860*/  LDCU.64 UR22, c[0x0][0x3a0] ;  /* 0x00007400ff1677ac */ /* 0x000ea80008000a00 */
[----:B------:R-:W0:Y:S02]  /*0870*/  LDG.E.CONSTANT R9, desc[UR14][R10.64] ;  /* 0x0000000e0a097981 */ /* 0x000e24000c1e9900 */
[----:B0-----:R-:W-:-:S03]  /*0880*/  IMAD.WIDE R8, R9, UR4, R16 ;  /* 0x0000000409087c25 */ /* 0x001fc6000f8e0210 */
[----:B--2---:R-:W-:-:S04]  /*0890*/  LEA R12, P0, R8, UR22, 0x2 ;  /* 0x00000016080c7c11 */ /* 0x004fc8000f8010ff */
[----:B------:R-:W-:-:S05]  /*08a0*/  LEA.HI.X R13, R8, UR23, R9, 0x2, P0 ;  /* 0x00000017080d7c11 */ /* 0x000fca00080f1409 */
[----:B------:R-:W1:Y:S04]  /*08b0*/  LDG.E.CONSTANT R8, desc[UR14][R12.64+0x80] ;  /* 0x0000800e0c087981 */ /* 0x000e68000c1e9900 */
        /* <DEDUP_REMOVED lines=8> */
[----:B------:R-:W-:-:S02]  /*0940*/  ISETP.NE.AND P1, PT, R21, RZ, PT ;  /* 0x000000ff1500720c */ /* 0x000fc40003f25270 */
[----:B-----5:R-:W-:Y:S01]  /*0950*/  FSETP.NEU.FTZ.AND P0, PT, R2, RZ, PT ;  /* 0x000000ff0200720b */ /* 0x020fe20003f1d000 */
[----:B-1----:R-:W-:-:S04]  /*0960*/  FMUL.FTZ R5, R8, R5 ;  /* 0x0000000508057220 */ /* 0x002fc80000410000 */
[----:B--2---:R-:W-:-:S04]  /*0970*/  FFMA.FTZ R8, R4, R9, R5 ;  /* 0x0000000904087223 */ /* 0x004fc80000010005 */
[----:B---3--:R-:W-:Y:S01]  /*0980*/  FFMA.FTZ R27, R27, R6, R8 ;  /* 0x000000061b1b7223 */ /* 0x008fe20000010008 */
[----:B------:R-:W-:Y:S01]  /*0990*/  LOP3.LUT R6, R22, 0x7, RZ, 0xc0, !PT ;  /* 0x0000000716067812 */ /* 0x000fe200078ec0ff */
[----:B------:R-:W0:Y:S02]  /*09a0*/  LDS.128 R8, [R19+UR11+0x10] ;  /* 0x0000100b13087984 */ /* 0x000e240008000c00 */
[----:B----4-:R-:W-:Y:S01]  /*09b0*/  FFMA.FTZ R20, R20, R7, R27 ;  /* 0x0000000714147223 */ /* 0x010fe2000001001b */
[----:B------:R-:W-:-:S03]  /*09c0*/  LEA R7, R25, R6, 0x3 ;  /* 0x0000000619077211 */ /* 0x000fc600078e18ff */
[----:B0-----:R-:W-:-:S04]  /*09d0*/  FFMA.FTZ R3, R3, R8, R20 ;  /* 0x0000000803037223 */ /* 0x001fc80000010014 */
[----:B------:R-:W-:-:S04]  /*09e0*/  FFMA.FTZ R24, R24, R9, R3 ;  /* 0x0000000918187223 */ /* 0x000fc80000010003 */
[----:B------:R-:W-:-:S04]  /*09f0*/  FFMA.FTZ R23, R23, R10, R24 ;  /* 0x0000000a17177223 */ /* 0x000fc80000010018 */
[----:B------:R-:W-:Y:S01]  /*0a00*/  FFMA.FTZ R5, R26, R11, R23 ;  /* 0x0000000b1a057223 */ /* 0x000fe20000010017 */
[----:B------:R-:W-:Y:S06]  /*0a10*/  BRA.DIV UR4, `(.L_x_26521) ;  /* 0x0000003204b47947 */ /* 0x000fec000b800000 */
[----:B------:R-:W0:Y:S02]  /*0a20*/  SHFL.BFLY PT, R6, R5, 0x2, 0x1f ;  /* 0x0c401f0005067f89 */ /* 0x000e2400000e0000 */
[----:B0-----:R-:W-:-:S05]  /*0a30*/  FADD.FTZ R3, R5, R6 ;  /* 0x0000000605037221 */ /* 0x001fca0000010000 */
[----:B------:R0:W1:Y:S02]  /*0a40*/  SHFL.BFLY PT, R6, R3, 0x1, 0x1f ;  /* 0x0c201f0003067f89 */ /* 0x00006400000e0000 */
.L_x_26556:
[----:B------:R-:W-:Y:S01]  /*0a50*/  IMAD.U32 R8, RZ, RZ, UR19 ;  /* 0x00000013ff087e24 */ /* 0x000fe2000f8e00ff */
[----:B------:R-:W2:Y:S01]  /*0a60*/  LDCU UR4, c[0x0][0x3b4] ;  /* 0x00007680ff0477ac */ /* 0x000ea20008000800 */
[----:B-1----:R-:W-:Y:S01]  /*0a70*/  FADD.FTZ R6, R3, R6 ;  /* 0x0000000603067221 */ /* 0x002fe20000010000 */
[----:B0-----:R-:W-:Y:S01]  /*0a80*/  MOV R3, R15 ;  /* 0x0000000f00037202 */ /* 0x001fe20000000f00 */
[----:B------:R-:W-:Y:S01]  /*0a90*/  IMAD.MOV.U32 R20, RZ, RZ, -0x800001 ;  /* 0xff7fffffff147424 */ /* 0x000fe200078e00ff */
[----:B------:R-:W-:-:S04]  /*0aa0*/  IADD3 R5, PT, PT, R7, 0x1, -R8 ;  /* 0x0000000107057810 */ /* 0x000fc80007ffe808 */
[----:B------:R-:W-:-:S05]  /*0ab0*/  I2FP.F32.S32 R5, R5 ;  /* 0x0000000500057245 */ /* 0x000fca0000201400 */
[----:B------:R-:W-:-:S05]  /*0ac0*/  FMUL.FTZ R5, R5, R2 ;  /* 0x0000000205057220 */ /* 0x000fca0000410000 */
[----:B------:R-:W-:-:S05]  /*0ad0*/  FSEL R5, R5, RZ, P0 ;  /* 0x000000ff05057208 */ /* 0x000fca0000000000 */
[----:B--2---:R-:W-:Y:S01]  /*0ae0*/  FFMA.FTZ R8, R6, UR4, R5 ;  /* 0x0000000406087c23 */ /* 0x004fe20008010005 */
[----:B------:R-:W-:Y:S06]  /*0af0*/  @P1 BRA `(.L_x_26520) ;  /* 0x0000000000281947 */ /* 0x000fec0003800000 */
[----:B------:R-:W-:Y:S01]  /*0b00*/  UIADD3 UR4, UPT, UPT, UR7, 0xa0, URZ ;  /* 0x000000a007047890 */ /* 0x000fe2000fffe0ff */
[C---:B------:R-:W-:Y:S02]  /*0b10*/  ISETP.GE.U32.AND P0, PT, R7.reuse, UR19, PT ;  /* 0x0000001307007c0c */ /* 0x040fe4000bf06070 */
[----:B------:R-:W-:Y:S01]  /*0b20*/  IADD3 R7, PT, PT, R7, -UR20, RZ ;  /* 0x8000001407077c10 */ /* 0x000fe2000fffe0ff */
[----:B------:R-:W-:Y:S01]  /*0b30*/  ULEA UR4, UR12, UR4, 0x18 ;  /* 0x000000040c047291 */ /* 0x000fe2000f8ec0ff */
[C---:B------:R-:W-:Y:S02]  /*0b40*/  FSEL R5, R8.reuse, RZ, !P0 ;  /* 0x000000ff08057208 */ /* 0x040fe40004000000 */
[----:B------:R-:W-:-:S03]  /*0b50*/  FMNMX.FTZ R18, R8, -3.40282346638528859812e+38, !PT ;  /* 0xff7fffff08127809 */ /* 0x000fc60007810000 */
[----:B------:R-:W-:Y:S02]  /*0b60*/  LEA R6, R7, UR4, 0x2 ;  /* 0x0000000407067c11 */ /* 0x000fe4000f8e10ff */
[----:B------:R-:W-:-:S03]  /*0b70*/  FSEL R18, R18, -3.40282346638528859812e+38, !P0 ;  /* 0xff7fffff12127808 */ /* 0x000fc60004000000 */
[----:B------:R0:W-:Y:S02]  /*0b80*/  STS [R6], R5 ;  /* 0x0000000506007388 */ /* 0x0001e40000000800 */
[----:B------:R-:W-:-:S07]  /*0b90*/  IMAD.MOV.U32 R20, RZ, RZ, R18 ;  /* 0x000000ffff147224 */ /* 0x000fce00078e0012 */
.L_x_26520:
[----:B------:R-:W-:Y:S05]  /*0ba0*/  BSYNC B1 ;  /* 0x0000000000017941 */ /* 0x000fea0003800000 */
.L_x_26519:
[----:B01----:R-:W-:-:S05]  /*0bb0*/  MOV R5, UR16 ;  /* 0x0000001000057c02 */ /* 0x003fca0008000f00 */
[----:B------:R-:W-:-:S05]  /*0bc0*/  IMAD R14, R5, -0x40, R14 ;  /* 0xffffffc0050e7824 */ /* 0x000fca00078e020e */
[----:B------:R-:W-:-:S13]  /*0bd0*/  ISETP.GE.U32.AND P0, PT, R14, 0x4, PT ;  /* 0x000000040e00780c */ /* 0x000fda0003f06070 */
[----:B------:R-:W-:Y:S05]  /*0be0*/  @!P0 BRA `(.L_x_26518) ;  /* 0x0000000400988947 */ /* 0x000fea0003800000 */
[----:B------:R0:W1:Y:S01]  /*0bf0*/  LDS.128 R12, [R19+UR11] ;  /* 0x0000000b130c7984 */ /* 0x0000620008000c00 */
[----:B------:R-:W-:Y:S01]  /*0c00*/  ISETP.NE.AND P0, PT, R21, RZ, PT ;  /* 0x000000ff1500720c */ /* 0x000fe20003f05270 */
[----:B------:R-:W-:Y:S01]  /*0c10*/  IMAD.MOV.U32 R20, RZ, RZ, R18 ;  /* 0x000000ffff147224 */ /* 0x000fe200078e0012 */
[----:B-----5:R-:W-:Y:S01]  /*0c20*/  FSETP.NEU.FTZ.AND P1, PT, R2, RZ, PT ;  /* 0x000000ff0200720b */ /* 0x020fe20003f3d000 */
[----:B------:R0:W2:Y:S01]  /*0c30*/  LDS.128 R8, [R19+UR11+0x10] ;  /* 0x0000100b13087984 */ /* 0x0000a20008000c00 */
[----:B------:R-:W-:-:S11]  /*0c40*/  LOP3.LUT R22, R22, 0x7, RZ, 0xc0, !PT ;  /* 0x0000000716167812 */ /* 0x000fd600078ec0ff */
.L_x_26525:
[----:B------:R-:W-:Y:S01]  /*0c50*/  HFMA2 R26, -RZ, RZ, 0, 2.384185791015625e-07 ;  /* 0x00000004ff1a7431 */ /* 0x000fe200000001ff */
[----:B------:R-:W3:Y:S08]  /*0c60*/  LDC R21, c[0x0][0x3dc] ;  /* 0x0000f700ff157b82 */ /* 0x000ef00000000800 */
[----:B-1----:R-:W4:Y:S01]  /*0c70*/  LDC.64 R6, c[0x0][0x3a0] ;  /* 0x0000e800ff067b82 */ /* 0x002f220000000a00 */
[----:B------:R-:W-:-:S05]  /*0c80*/  IMAD.WIDE.U32 R26, R3, R26, UR8 ;  /* 0x00000008031a7e25 */ /* 0x000fca000f8e001a */
[----:B------:R-:W3:Y:S02]  /*0c90*/  LDG.E.CONSTANT R28, desc[UR14][R26.64] ;  /* 0x0000000e1a1c7981 */ /* 0x000ee4000c1e9900 */
[----:B---3--:R-:W-:-:S03]  /*0ca0*/  IMAD.WIDE R28, R28, R21, R16 ;  /* 0x000000151c1c7225 */ /* 0x008fc600078e0210 */
[----:B----4-:R-:W-:-:S04]  /*0cb0*/  LEA R18, P2, R28, R6, 0x2 ;  /* 0x000000061c127211 */ /* 0x010fc800078410ff */
[----:B0-----:R-:W-:-:S05]  /*0cc0*/  LEA.HI.X R19, R28, R7, R29, 0x2, P2 ;  /* 0x000000071c137211 */ /* 0x001fca00010f141d */
[----:B-1----:R-:W3:Y:S04]  /*0cd0*/  LDG.E.CONSTANT R12, desc[UR14][R18.64+0x80] ;  /* 0x0000800e120c7981 */ /* 0x002ee8000c1e9900 */
[----:B------:R-:W4:Y:S04]  /*0ce0*/  LDG.E.CONSTANT R5, desc[UR14][R18.64] ;  /* 0x0000000e12057981 */ /* 0x000f28000c1e9900 */
[----:B------:R-:W5:Y:S01]  /*0cf0*/  LDG.E.CONSTANT R24, desc[UR14][R18.64+0x180] ;  /* 0x0001800e12187981 */ /* 0x000f62000c1e9900 */
[----:B---3--:R-:W-:-:S03]  /*0d00*/  FMUL.FTZ R23, R13, R12 ;  /* 0x0000000c0d177220 */ /* 0x008fc60000410000 */
[----:B------:R-:W3:Y:S01]  /*0d10*/  LDG.E.CONSTANT R12, desc[UR14][R18.64+0x280] ;  /* 0x0002800e120c7981 */ /* 0x000ee2000c1e9900 */
[----:B----4-:R-:W-:-:S03]  /*0d20*/  FFMA.FTZ R28, R4, R5, R23 ;  /* 0x00000005041c7223 */ /* 0x010fc60000010017 */
[----:B------:R-:W4:Y:S04]  /*0d30*/  LDG.E.CONSTANT R23, desc[UR14][R18.64+0x100] ;  /* 0x0001000e12177981 */ /* 0x000f28000c1e9900 */
[----:B------:R-:W2:Y:S01]  /*0d40*/  LDG.E.CONSTANT R5, desc[UR14][R18.64+0x200] ;  /* 0x0002000e12057981 */ /* 0x000ea2000c1e9900 */
[----:B----4-:R-:W-:-:S04]  /*0d50*/  FFMA.FTZ R23, R23, R14, R28 ;  /* 0x0000000e17177223 */ /* 0x010fc8000001001c */
[----:B-----5:R-:W-:-:S04]  /*0d60*/  FFMA.FTZ R23, R24, R15, R23 ;  /* 0x0000000f18177223 */ /* 0x020fc80000010017 */
[----:B--2---:R-:W-:-:S04]  /*0d70*/  FFMA.FTZ R5, R8, R5, R23 ;  /* 0x0000000508057223 */ /* 0x004fc80000010017 */
[----:B---3--:R-:W-:Y:S02]  /*0d80*/  FFMA.FTZ R24, R12, R9, R5 ;  /* 0x000000090c187223 */ /* 0x008fe40000010005 */
[----:B------:R-:W2:Y:S04]  /*0d90*/  LDG.E.CONSTANT R5, desc[UR14][R18.64+0x300] ;  /* 0x0003000e12057981 */ /* 0x000ea8000c1e9900 */
[----:B------:R-:W3:Y:S01]  /*0da0*/  LDG.E.CONSTANT R12, desc[UR14][R18.64+0x380] ;  /* 0x0003800e120c7981 */ /* 0x000ee2000c1e9900 */
[----:B------:R-:W-:Y:S01]  /*0db0*/  UMOV UR4, 0xffffffff ;  /* 0xffffffff00047882 */ /* 0x000fe20000000000 */
[----:B--2---:R-:W-:-:S04]  /*0dc0*/  FFMA.FTZ R5, R5, R10, R24 ;  /* 0x0000000a05057223 */ /* 0x004fc80000010018 */
[----:B---3--:R-:W-:Y:S01]  /*0dd0*/  FFMA.FTZ R5, R12, R11, R5 ;  /* 0x0000000b0c057223 */ /* 0x008fe20000010005 */
[----:B------:R-:W-:Y:S01]  /*0de0*/  IMAD R12, R3, 0x8, R22 ;  /* 0x00000008030c7824 */ /* 0x000fe200078e0216 */
[----:B------:R-:W-:Y:S06]  /*0df0*/  BRA.DIV UR4, `(.L_x_26522) ;  /* 0x0000002e04f07947 */ /* 0x000fec000b800000 */
[----:B------:R-:W2:Y:S02]  /*0e00*/  LDG.E.CONSTANT R18, desc[UR14][R26.64+0x10] ;  /* 0x0000100e1a127981 */ /* 0x000ea4000c1e9900 */
[----:B--2---:R-:W-:-:S03]  /*0e10*/  IMAD.WIDE R18, R18, R21, R16 ;  /* 0x0000001512127225 */ /* 0x004fc600078e0210 */
[----:B------:R-:W-:-:S04]  /*0e20*/  LEA R6, P2, R18, R6, 0x2 ;  /* 0x0000000612067211 */ /* 0x000fc800078410ff */
[----:B------:R-:W-:-:S05]  /*0e30*/  LEA.HI.X R7, R18, R7, R19, 0x2, P2 ;  /* 0x0000000712077211 */ /* 0x000fca00010f1413 */
[----:B------:R-:W2:Y:S04]  /*0e40*/  LDG.E.CONSTANT R24, desc[UR14][R6.64+0x80] ;  /* 0x0000800e06187981 */ /* 0x000ea8000c1e9900 */
[----:B------:R-:W3:Y:S04]  /*0e50*/  LDG.E.CONSTANT R19, desc[UR14][R6.64] ;  /* 0x0000000e06137981 */ /* 0x000ee8000c1e9900 */
[----:B------:R-:W4:Y:S04]  /*0e60*/  LDG.E.CONSTANT R23, desc[UR14][R6.64+0x100] ;  /* 0x0001000e06177981 */ /* 0x000f28000c1e9900 */
[----:B------:R-:W5:Y:S04]  /*0e70*/  LDG.E.CONSTANT R18, desc[UR14][R6.64+0x180] ;  /* 0x0001800e06127981 */ /* 0x000f68000c1e9900 */
[----:B------:R-:W5:Y:S04]  /*0e80*/  LDG.E.CONSTANT R21, desc[UR14][R6.64+0x200] ;  /* 0x0002000e06157981 */ /* 0x000f68000c1e9900 */
[----:B------:R-:W5:Y:S01]  /*0e90*/  LDG.E.CONSTANT R26, desc[UR14][R6.64+0x380] ;  /* 0x0003800e061a7981 */ /* 0x000f62000c1e9900 */
[----:B--2---:R-:W-:-:S03]  /*0ea0*/  FMUL.FTZ R29, R13, R24 ;  /* 0x000000180d1d7220 */ /* 0x004fc60000410000 */
[----:B------:R-:W2:Y:S01]  /*0eb0*/  LDG.E.CONSTANT R24, desc[UR14][R6.64+0x280] ;  /* 0x0002800e06187981 */ /* 0x000ea2000c1e9900 */
[----:B---3--:R-:W-:-:S03]  /*0ec0*/  FFMA.FTZ R28, R4, R19, R29 ;  /* 0x00000013041c7223 */ /* 0x008fc6000001001d */
[----:B------:R0:W3:Y:S01]  /*0ed0*/  LDG.E.CONSTANT R19, desc[UR14][R6.64+0x300] ;  /* 0x0003000e06137981 */ /* 0x0000e2000c1e9900 */
[----:B----4-:R-:W-:-:S03]  /*0ee0*/  FFMA.FTZ R23, R23, R14, R28 ;  /* 0x0000000e17177223 */ /* 0x010fc6000001001c */
[----:B------:R-:W1:Y:S01]  /*0ef0*/  SHFL.BFLY PT, R28, R5, 0x2, 0x1f ;  /* 0x0c401f00051c7f89 */ /* 0x000e6200000e0000 */
[----:B-----5:R-:W-:-:S04]  /*0f00*/  FFMA.FTZ R23, R18, R15, R23 ;  /* 0x0000000f12177223 */ /* 0x020fc80000010017 */
[----:B------:R-:W-:Y:S01]  /*0f10*/  FFMA.FTZ R21, R8, R21, R23 ;  /* 0x0000001508157223 */ /* 0x000fe20000010017 */
[----:B0-----:R-:W0:Y:S01]  /*0f20*/  LDC R7, c[0x0][0x3b4] ;  /* 0x0000ed00ff077b82 */ /* 0x001e220000000800 */
[----:B-1----:R-:W-:-:S05]  /*0f30*/  FADD.FTZ R5, R5, R28 ;  /* 0x0000001c05057221 */ /* 0x002fca0000010000 */
[----:B------:R-:W1:Y:S01]  /*0f40*/  SHFL.BFLY PT, R28, R5, 0x1, 0x1f ;  /* 0x0c201f00051c7f89 */ /* 0x000e6200000e0000 */
[----:B------:R-:W-:Y:S01]  /*0f50*/  @!P0 ISETP.GE.AND P2, PT, R12, UR19, PT ;  /* 0x000000130c008c0c */ /* 0x000fe2000bf46270 */
[----:B-1----:R-:W-:Y:S01]  /*0f60*/  FADD.FTZ R28, R5, R28 ;  /* 0x0000001c051c7221 */ /* 0x002fe20000010000 */
[----:B------:R-:W-:Y:S01]  /*0f70*/  @!P0 MOV R5, 0x400 ;  /* 0x0000040000058802 */ /* 0x000fe20000000f00 */
[----:B------:R-:W-:-:S05]  /*0f80*/  VIADD R3, R3, 0x8 ;  /* 0x0000000803037836 */ /* 0x000fca0000000000 */
[----:B------:R-:W-:Y:S01]  /*0f90*/  ISETP.GE.U32.AND P3, PT, R3, UR10, PT ;  /* 0x0000000a03007c0c */ /* 0x000fe2000bf66070 */
[----:B--2---:R-:W-:Y:S02]  /*0fa0*/  FFMA.FTZ R24, R24, R9, R21 ;  /* 0x0000000918187223 */ /* 0x004fe40000010015 */
[----:B------:R-:W1:Y:S02]  /*0fb0*/  @!P0 S2R R21, SR_CgaCtaId ;  /* 0x0000000000158919 */ /* 0x000e640000008800 */
[----:B---3--:R-:W-:Y:S01]  /*0fc0*/  FFMA.FTZ R23, R19, R10, R24 ;  /* 0x0000000a13177223 */ /* 0x008fe20000010018 */
[----:B------:R-:W-:-:S03]  /*0fd0*/  IADD3 R19, PT, PT, R12, -UR19, RZ ;  /* 0x800000130c137c10 */ /* 0x000fc6000fffe0ff */
[----:B------:R-:W-:Y:S02]  /*0fe0*/  FFMA.FTZ R18, R26, R11, R23 ;  /* 0x0000000b1a127223 */ /* 0x000fe40000010017 */
[----:B------:R-:W-:-:S05]  /*0ff0*/  VIADD R6, R19, 0x1 ;  /* 0x0000000113067836 */ /* 0x000fca0000000000 */
[----:B------:R-:W-:Y:S02]  /*1000*/  I2FP.F32.S32 R23, R6 ;  /* 0x0000000600177245 */ /* 0x000fe40000201400 */
[----:B------:R-:W2:Y:S03]  /*1010*/  SHFL.BFLY PT, R6, R18, 0x2, 0x1f ;  /* 0x0c401f0012067f89 */ /* 0x000ea600000e0000 */
[----:B------:R-:W-:Y:S01]  /*1020*/  FMUL.FTZ R23, R23, R2 ;  /* 0x0000000217177220 */ /* 0x000fe20000410000 */
[----:B------:R-:W-:-:S04]  /*1030*/  @!P0 IADD3 R24, PT, PT, R5, 0xa0, RZ ;  /* 0x000000a005188810 */ /* 0x000fc80007ffe0ff */
[----:B------:R-:W-:Y:S01]  /*1040*/  FSEL R23, R23, RZ, P1 ;  /* 0x000000ff17177208 */ /* 0x000fe20000800000 */
[----:B------:R-:W-:-:S04]  /*1050*/  @!P0 VIADD R5, R12, -UR20 ;  /* 0x800000140c058c36 */ /* 0x000fc80008000000 */
[----:B0-----:R-:W-:Y:S01]  /*1060*/  FFMA.FTZ R23, R28, R7, R23 ;  /* 0x000000071c177223 */ /* 0x001fe20000010017 */
[----:B-1----:R-:W-:-:S04]  /*1070*/  @!P0 LEA R24, R21, R24, 0x18 ;  /* 0x0000001815188211 */ /* 0x002fc800078ec0ff */
[----:B------:R-:W-:Y:S02]  /*1080*/  @!P0 FSEL R21, R23, RZ, !P2 ;  /* 0x000000ff17158208 */ /* 0x000fe40005000000 */
[----:B------:R-:W-:Y:S01]  /*1090*/  @!P0 LEA R28, R5, R24, 0x2 ;  /* 0x00000018051c8211 */ /* 0x000fe200078e10ff */
[----:B--2---:R-:W-:-:S04]  /*10a0*/  FADD.FTZ R18, R18, R6 ;  /* 0x0000000612127221 */ /* 0x004fc80000010000 */
[----:B------:R0:W-:Y:S04]  /*10b0*/  @!P0 STS [R28], R21 ;  /* 0x000000151c008388 */ /* 0x0001e80000000800 */
[----:B------:R0:W1:Y:S01]  /*10c0*/  SHFL.BFLY PT, R6, R18, 0x1, 0x1f ;  /* 0x0c201f0012067f89 */ /* 0x00006200000e0000 */
[----:B------:R-:W-:-:S13]  /*10d0*/  ISETP.GE.OR P2, PT, R12, UR19, P0 ;  /* 0x000000130c007c0c */ /* 0x000fda0008746670 */
[----:B0-----:R-:W-:-:S07]  /*10e0*/  @!P2 FMNMX.FTZ R20, R20, R23, !PT ;  /* 0x000000171414a209 */ /* 0x001fce0007810000 */
.L_x_26562:
[----:B------:R-:W-:Y:S05]  /*10f0*/  @P0 BRA.U `(.L_x_26523) ;  /* 0x0000000100500947 */ /* 0x000fea0003800000 */
[----:B------:R-:W-:Y:S01]  /*1100*/  IADD3 R19, PT, PT, R19, 0x21, RZ ;  /* 0x0000002113137810 */ /* 0x000fe20007ffe0ff */
[----:B-1----:R-:W-:Y:S01]  /*1110*/  FADD.FTZ R6, R18, R6 ;  /* 0x0000000612067221 */ /* 0x002fe20000010000 */
[----:B------:R-:W-:Y:S02]  /*1120*/  BSSY.RECONVERGENT B1, `(.L_x_26523) ;  /* 0x0000011000017945 */ /* 0x000fe40003800200 */
[----:B------:R-:W-:-:S05]  /*1130*/  I2FP.F32.S32 R19, R19 ;  /* 0x0000001300137245 */ /* 0x000fca0000201400 */
[----:B------:R-:W-:-:S05]  /*1140*/  FMUL.FTZ R19, R19, R2 ;  /* 0x0000000213137220 */ /* 0x000fca0000410000 */
[----:B------:R-:W-:-:S05]  /*1150*/  FSEL R19, R19, RZ, P1 ;  /* 0x000000ff13137208 */ /* 0x000fca0000800000 */
[----:B------:R-:W-:Y:S01]  /*1160*/  FFMA.FTZ R19, R6, R7, R19 ;  /* 0x0000000706137223 */ /* 0x000fe20000010013 */
[----:B------:R-:W-:Y:S06]  /*1170*/  @P0 BRA `(.L_x_26524) ;  /* 0x00000000002c0947 */ /* 0x000fec0003800000 */
[----:B------:R-:W0:Y:S01]  /*1180*/  S2UR UR5, SR_CgaCtaId ;  /* 0x00000000000579c3 */ /* 0x000e220000008800 */
[----:B------:R-:W-:Y:S01]  /*1190*/  UMOV UR4, 0x400 ;  /* 0x0000040000047882 */ /* 0x000fe20000000000 */
[C---:B------:R-:W-:Y:S01]  /*11a0*/  VIADD R5, R12.reuse, 0x20 ;  /* 0x000000200c057836 */ /* 0x040fe20000000000 */
[----:B------:R-:W-:Y:S01]  /*11b0*/  UIADD3 UR4, UPT, UPT, UR4, 0xa0, URZ ;  /* 0x000000a004047890 */ /* 0x000fe2000fffe0ff */
[----:B------:R-:W-:-:S03]  /*11c0*/  IADD3 R12, PT, PT, R12, -UR20, RZ ;  /* 0x800000140c0c7c10 */ /* 0x000fc6000fffe0ff */
[----:B------:R-:W-:-:S04]  /*11d0*/  ISETP.GE.AND P2, PT, R5, UR19, PT ;  /* 0x0000001305007c0c */ /* 0x000fc8000bf46270 */
[----:B------:R-:W-:-:S09]  /*11e0*/  FSEL R5, R19, RZ, !P2 ;  /* 0x000000ff13057208 */ /* 0x000fd20005000000 */
[----:B------:R-:W-:Y:S01]  /*11f0*/  @!P2 FMNMX.FTZ R20, R20, R19, !PT ;  /* 0x000000131414a209 */ /* 0x000fe20007810000 */
[----:B0-----:R-:W-:-:S06]  /*1200*/  ULEA UR4, UR5, UR4, 0x18 ;  /* 0x0000000405047291 */ /* 0x001fcc000f8ec0ff */
[----:B------:R-:W-:-:S05]  /*1210*/  LEA R12, R12, UR4, 0x2 ;  /* 0x000000040c0c7c11 */ /* 0x000fca000f8e10ff */
[----:B------:R0:W-:Y:S02]  /*1220*/  STS [R12+0x80], R5 ;  /* 0x000080050c007388 */ /* 0x0001e40000000800 */
.L_x_26524:
[----:B------:R-:W-:Y:S05]  /*1230*/  BSYNC.RECONVERGENT B1 ;  /* 0x0000000000017941 */ /* 0x000fea0003800200 */
.L_x_26523:
[----:B------:R-:W-:Y:S05]  /*1240*/  @!P3 BRA `(.L_x_26525) ;  /* 0xfffffff80080b947 */ /* 0x000fea000383ffff */
.L_x_26518:
[----:B------:R-:W-:Y:S05]  /*1250*/  BSYNC B0 ;  /* 0x0000000000007941 */ /* 0x000fea0003800000 */
.L_x_26517:
[----:B------:R-:W-:-:S04]  /*1260*/  UIMAD UR4, UR16, -0x40, UR10 ;  /* 0xffffffc0100478a4 */ /* 0x000fc8000f8e020a */
[----:B------:R-:W-:-:S06]  /*1270*/  ULEA UR4, UR4, UR20, 0x3 ;  /* 0x0000001404047291 */ /* 0x000fcc000f8e18ff */
[----:B-----5:R-:W-:Y:S01]  /*1280*/  IMAD.U32 R2, RZ, RZ, UR4 ;  /* 0x00000004ff027e24 */ /* 0x020fe2000f8e00ff */
[----:B------:R-:W-:-:S04]  /*1290*/  UMOV UR4, 0xffffffff ;  /* 0xffffffff00047882 */ /* 0x000fc80000000000 */
[----:B------:R-:W-:Y:S01]  /*12a0*/  VIMNMX R2, PT, PT, R2, UR19, PT ;  /* 0x0000001302027c48 */ /* 0x000fe2000bfe0100 */
[----:B------:R-:W-:Y:S06]  /*12b0*/  BRA.DIV UR4, `(.L_x_26526) ;  /* 0x0000002e04dc7947 */ /* 0x000fec000b800000 */
[----:B-1----:R-:W0:Y:S02]  /*12c0*/  SHFL.BFLY PT, R6, R20, 0x10, 0x1f ;  /* 0x0e001f0014067f89 */ /* 0x002e2400000e0000 */
[----:B0-----:R-:W-:-:S05]  /*12d0*/  FMNMX.FTZ R5, R6, R20, !PT ;  /* 0x0000001406057209 */ /* 0x001fca0007810000 */
[----:B------:R-:W0:Y:S02]  /*12e0*/  SHFL.BFLY PT, R6, R5, 0x8, 0x1f ;  /* 0x0d001f0005067f89 */ /* 0x000e2400000e0000 */
[----:B0-----:R-:W-:-:S05]  /*12f0*/  FMNMX.FTZ R7, R5, R6, !PT ;  /* 0x0000000605077209 */ /* 0x001fca0007810000 */
[----:B------:R0:W1:Y:S02]  /*1300*/  SHFL.BFLY PT, R6, R7, 0x4, 0x1f ;  /* 0x0c801f0007067f89 */ /* 0x00006400000e0000 */
.L_x_26567:
        /* <DEDUP_REMOVED lines=8> */
[----:B------:R-:W-:-:S05]  /*1390*/  IMAD R5, R3, 0x4, R8 ;  /* 0x0000000403057824 */ /* 0x000fca00078e0208 */
[----:B------:R1:W-:Y:S01]  /*13a0*/  @!P0 STS [R5], R6 ;  /* 0x0000000605008388 */ /* 0x0003e20000000800 */
[----:B------:R-:W-:Y:S01]  /*13b0*/  BAR.SYNC.DEFER_BLOCKING 0x0 ;  /* 0x0000000000007b1d */ /* 0x000fe20000010000 */
[C---:B------:R-:W-:Y:S01]  /*13c0*/  ISETP.GT.U32.AND P1, PT, R4.reuse, 0x3, PT ;  /* 0x000000030400780c */ /* 0x040fe20003f24070 */
[----:B------:R-:W-:Y:S01]  /*13d0*/  IMAD.MOV.U32 R11, RZ, RZ, RZ ;  /* 0x000000ffff0b7224 */ /* 0x000fe200078e00ff */
[----:B-1----:R-:W-:Y:S01]  /*13e0*/  LEA R6, R4, R8, 0x2 ;  /* 0x0000000804067211 */ /* 0x002fe200078e10ff */
[----:B------:R-:W-:Y:S01]  /*13f0*/  IMAD.MOV.U32 R8, RZ, RZ, -0x800001 ;  /* 0xff7fffffff087424 */ /* 0x000fe200078e00ff */
[----:B------:R-:W-:Y:S01]  /*1400*/  IADD3 R9, PT, PT, R2, -UR20, RZ ;  /* 0x8000001402097c10 */ /* 0x000fe2000fffe0ff */
        /* <DEDUP_REMOVED lines=14> */
[----:B------:R-:W-:-:S03]  /*14f0*/  VIADD R11, R8, -UR20 ;  /* 0x80000014080b7c36 */ /* 0x000fc60008000000 */
[----:B------:R-:W-:Y:S02]  /*1500*/  ISETP.NE.AND P0, PT, R10, 0x180, PT ;  /* 0x000001800a00780c */ /* 0x000fe40003f05270 */
[----:B------:R-:W-:Y:S01]  /*1510*/  ISETP.GE.U32.AND P3, PT, R11, 0x180, PT ;  /* 0x000001800b00780c */ /* 0x000fe20003f66070 */
[----:B------:R-:W-:-:S10]  /*1520*/  HFMA2 R11, -RZ, RZ, 0, 0 ;  /* 0x00000000ff0b7431 */ /* 0x000fd400000001ff */
        /* <DEDUP_REMOVED lines=9> */
.L_x_26531:
        /* <DEDUP_REMOVED lines=11> */
.L_x_26530:
[----:B------:R-:W-:Y:S05]  /*1670*/  BSYNC.RECONVERGENT B1 ;  /* 0x0000000000017941 */ /* 0x000fea0003800200 */
.L_x_26529:
        /* <DEDUP_REMOVED lines=12> */
.L_x_26534:
        /* <DEDUP_REMOVED lines=17> */
[----:B------:R-:W-:Y:S01]  /*1850*/  LDS R24, [R10+0x1000] ;  /* 0x001000000a187984 */ /* 0x000fe20000000800 */
[----:B------:R-:W-:Y:S01]  /*1860*/  FMUL.FTZ R17, R28, 1.4426950216293334961 ;  /* 0x3fb8aa3b1c117820 */ /* 0x000fe20000410000 */
[C---:B---3--:R-:W-:Y:S02]  /*1870*/  FADD.FTZ R22, -R7.reuse, R22 ;  /* 0x0000001607167221 */ /* 0x048fe40000010100 */
[----:B------:R-:W2:Y:S01]  /*1880*/  LDS R28, [R10+0xc00] ;  /* 0x000c00000a1c7984 */ /* 0x000ea20000000800 */
[C---:B----4-:R-:W-:Y:S01]  /*1890*/  FADD.FTZ R18, -R7.reuse, R18 ;  /* 0x0000001207127221 */ /* 0x050fe20000010100 */
[----:B------:R-:W-:Y:S01]  /*18a0*/  FMUL.FTZ R13, R22, 1.4426950216293334961 ;  /* 0x3fb8aa3b160d7820 */ /* 0x000fe20000410000 */
[----:B------:R-:W3:Y:S02]  /*18b0*/  MUFU.EX2 R21, R21 ;  /* 0x0000001500157308 */ /* 0x000ee40000000800 */
[----:B------:R-:W-:Y:S01]  /*18c0*/  FMUL.FTZ R15, R18, 1.4426950216293334961 ;  /* 0x3fb8aa3b120f7820 */ /* 0x000fe20000410000 */
[----:B-----5:R-:W-:-:S04]  /*18d0*/  FADD.FTZ R18, -R7, R14 ;  /* 0x0000000e07127221 */ /* 0x020fc80000010100 */
[----:B------:R-:W-:Y:S01]  /*18e0*/  FMUL.FTZ R23, R18, 1.4426950216293334961 ;  /* 0x3fb8aa3b12177820 */ /* 0x000fe20000410000 */
[----:B------:R-:W4:Y:S01]  /*18f0*/  MUFU.EX2 R17, R17 ;  /* 0x0000001100117308 */ /* 0x000f220000000800 */
[----:B-1----:R-:W-:Y:S01]  /*1900*/  FADD.FTZ R14, R19, R11 ;  /* 0x0000000b130e7221 */ /* 0x002fe20000010000 */
[----:B------:R-:W1:Y:S01]  /*1910*/  LDS R18, [R10+0x1200] ;  /* 0x001200000a127984 */ /* 0x000e620000000800 */
[----:B------:R-:W-:-:S03]  /*1920*/  FADD.FTZ R30, -R7, R30 ;  /* 0x0000001e071e7221 */ /* 0x000fc60000010100 */
[----:B------:R5:W-:Y:S02]  /*1930*/  STS [R10+-0x400], R19 ;  /* 0xfffc00130a007388 */ /* 0x000be40000000800 */
[----:B------:R-:W2:Y:S01]  /*1940*/  MUFU.EX2 R13, R13 ;  /* 0x0000000d000d7308 */ /* 0x000ea20000000800 */
[----:B---3--:R-:W-:Y:S01]  /*1950*/  FADD.FTZ R14, R14, R21 ;  /* 0x000000150e0e7221 */ /* 0x008fe20000010000 */
[----:B------:R3:W-:Y:S06]  /*1960*/  STS [R10+-0x200], R21 ;  /* 0xfffe00150a007388 */ /* 0x0007ec0000000800 */
[----:B------:R-:W2:Y:S01]  /*1970*/  MUFU.EX2 R15, R15 ;  /* 0x0000000f000f7308 */ /* 0x000ea20000000800 */
[----:B----4-:R-:W-:Y:S01]  /*1980*/  FADD.FTZ R14, R14, R17 ;  /* 0x000000110e0e7221 */ /* 0x010fe20000010000 */
[----:B------:R4:W-:Y:S01]  /*1990*/  STS [R10], R17 ;  /* 0x000000110a007388 */ /* 0x0009e20000000800 */
[----:B-----5:R-:W-:Y:S01]  /*19a0*/  FMUL.FTZ R19, R30, 1.4426950216293334961 ;  /* 0x3fb8aa3b1e137820 */ /* 0x020fe20000410000 */
[----:B0-----:R-:W-:-:S04]  /*19b0*/  FADD.FTZ R20, -R7, R20 ;  /* 0x0000001407147221 */ /* 0x001fc80000010100 */
[----:B---3--:R-:W-:Y:S01]  /*19c0*/  FMUL.FTZ R21, R20, 1.4426950216293334961 ;  /* 0x3fb8aa3b14157820 */ /* 0x008fe20000410000 */
[----:B--2---:R-:W-:Y:S01]  /*19d0*/  FADD.FTZ R22, R14, R13 ;  /* 0x0000000d0e167221 */ /* 0x004fe20000010000 */
[----:B------:R-:W0:Y:S01]  /*19e0*/  LDS R20, [R10+0x1800] ;  /* 0x001800000a147984 */ /* 0x000e220000000800 */
[----:B------:R-:W2:Y:S01]  /*19f0*/  MUFU.EX2 R23, R23 ;  /* 0x0000001700177308 */ /* 0x000ea20000000800 */
[C---:B----4-:R-:W-:Y:S01]  /*1a00*/  FADD.FTZ R17, -R7.reuse, R34 ;  /* 0x0000002207117221 */ /* 0x050fe20000010100 */
[C---:B------:R-:W-:Y:S01]  /*1a10*/  FADD.FTZ R28, -R7.reuse, R28 ;  /* 0x0000001c071c7221 */ /* 0x040fe20000010100 */
[----:B------:R-:W3:Y:S01]  /*1a20*/  LDS R14, [R10+0x1400] ;  /* 0x001400000a0e7984 */ /* 0x000ee20000000800 */
[C---:B------:R-:W-:Y:S01]  /*1a30*/  FADD.FTZ R24, -R7.reuse, R24 ;  /* 0x0000001807187221 */ /* 0x040fe20000010100 */
[----:B------:R-:W-:Y:S02]  /*1a40*/  FADD.FTZ R36, R22, R15 ;  /* 0x0000000f16247221 */ /* 0x000fe40000010000 */
[----:B------:R-:W4:Y:S01]  /*1a50*/  LDS R34, [R10+0x1a00] ;  /* 0x001a00000a227984 */ /* 0x000f220000000800 */
[----:B------:R-:W5:Y:S03]  /*1a60*/  MUFU.EX2 R19, R19 ;  /* 0x0000001300137308 */ /* 0x000f660000000800 */
[----:B------:R-:W4:Y:S04]  /*1a70*/  LDS R22, [R10+0x1600] ;  /* 0x001600000a167984 */ /* 0x000f280000000800 */
[----:B------:R5:W-:Y:S01]  /*1a80*/  STS [R10+0x400], R15 ;  /* 0x0004000f0a007388 */ /* 0x000be20000000800 */
[----:B-1----:R-:W-:Y:S01]  /*1a90*/  FADD.FTZ R18, -R7, R18 ;  /* 0x0000001207127221 */ /* 0x002fe20000010100 */
[----:B--2---:R-:W-:-:S02]  /*1aa0*/  FADD.FTZ R11, R36, R23 ;  /* 0x00000017240b7221 */ /* 0x004fc40000010000 */
[----:B------:R1:W-:Y:S01]  /*1ab0*/  STS [R10+0x200], R13 ;  /* 0x0002000d0a007388 */ /* 0x0003e20000000800 */
[----:B------:R-:W-:-:S03]  /*1ac0*/  FMUL.FTZ R18, R18, 1.4426950216293334961 ;  /* 0x3fb8aa3b12127820 */ /* 0x000fc60000410000 */
[----:B------:R2:W-:Y:S01]  /*1ad0*/  STS [R10+0x600], R23 ;  /* 0x000600170a007388 */ /* 0x0005e20000000800 */
[----:B-----5:R-:W-:Y:S01]  /*1ae0*/  FMUL.FTZ R15, R17, 1.4426950216293334961 ;  /* 0x3fb8aa3b110f7820 */ /* 0x020fe20000410000 */
[----:B------:R-:W-:Y:S02]  /*1af0*/  FMUL.FTZ R17, R28, 1.4426950216293334961 ;  /* 0x3fb8aa3b1c117820 */ /* 0x000fe40000410000 */
[----:B------:R-:W-:Y:S01]  /*1b00*/  STS [R10+0xe00], R19 ;  /* 0x000e00130a007388 */ /* 0x000fe20000000800 */
[----:B-1----:R1:W5:Y:S08]  /*1b10*/  MUFU.EX2 R13, R21 ;  /* 0x00000015000d7308 */ /* 0x0023700000000800 */
[----:B------:R-:W2:Y:S01]  /*1b20*/  MUFU.EX2 R15, R15 ;  /* 0x0000000f000f7308 */ /* 0x000ea20000000800 */
[----:B-1----:R-:W-:Y:S01]  /*1b30*/  FMUL.FTZ R21, R24, 1.4426950216293334961 ;  /* 0x3fb8aa3b18157820 */ /* 0x002fe20000410000 */
[C---:B0-----:R-:W-:Y:S01]  /*1b40*/  FADD.FTZ R20, -R7.reuse, R20 ;  /* 0x0000001407147221 */ /* 0x041fe20000010100 */
[----:B---3--:R-:W-:-:S03]  /*1b50*/  FADD.FTZ R14, -R7, R14 ;  /* 0x0000000e070e7221 */ /* 0x008fc60000010100 */
[----:B------:R-:W-:Y:S02]  /*1b60*/  FMUL.FTZ R20, R20, 1.4426950216293334961 ;  /* 0x3fb8aa3b14147820 */ /* 0x000fe40000410000 */
[----:B------:R-:W0:Y:S01]  /*1b70*/  MUFU.EX2 R17, R17 ;  /* 0x0000001100117308 */ /* 0x000e220000000800 */
[----:B-----5:R-:W-:Y:S01]  /*1b80*/  STS [R10+0x800], R13 ;  /* 0x0008000d0a007388 */ /* 0x020fe20000000800 */
[----:B------:R-:W-:Y:S01]  /*1b90*/  FMUL.FTZ R27, R14, 1.4426950216293334961 ;  /* 0x3fb8aa3b0e1b7820 */ /* 0x000fe20000410000 */
[----:B------:R-:W-:Y:S01]  /*1ba0*/  FADD.FTZ R14, R11, R13 ;  /* 0x0000000d0b0e7221 */ /* 0x000fe20000010000 */
[C---:B----4-:R-:W-:Y:S01]  /*1bb0*/  FADD.FTZ R34, -R7.reuse, R34 ;  /* 0x0000002207227221 */ /* 0x050fe20000010100 */
[----:B------:R-:W-:-:S03]  /*1bc0*/  FADD.FTZ R22, -R7, R22 ;  /* 0x0000001607167221 */ /* 0x000fc60000010100 */
[----:B------:R-:W1:Y:S01]  /*1bd0*/  MUFU.EX2 R21, R21 ;  /* 0x0000001500157308 */ /* 0x000e620000000800 */
[----:B--2---:R-:W-:Y:S01]  /*1be0*/  FADD.FTZ R14, R14, R15 ;  /* 0x0000000f0e0e7221 */ /* 0x004fe20000010000 */
[----:B------:R-:W-:Y:S01]  /*1bf0*/  FMUL.FTZ R22, R22, 1.4426950216293334961 ;  /* 0x3fb8aa3b16167820 */ /* 0x000fe20000410000 */
[----:B------:R-:W-:Y:S01]  /*1c00*/  FMUL.FTZ R33, R34, 1.4426950216293334961 ;  /* 0x3fb8aa3b22217820 */ /* 0x000fe20000410000 */
[----:B------:R-:W-:Y:S04]  /*1c10*/  STS [R10+0xa00], R15 ;  /* 0x000a000f0a007388 */ /* 0x000fe80000000800 */
[----:B------:R-:W2:Y:S01]  /*1c20*/  MUFU.EX2 R23, R18 ;  /* 0x0000001200177308 */ /* 0x000ea20000000800 */
[----:B0-----:R-:W-:Y:S01]  /*1c30*/  FADD.FTZ R14, R14, R17 ;  /* 0x000000110e0e7221 */ /* 0x001fe20000010000 */
[----:B------:R-:W-:Y:S03]  /*1c40*/  STS [R10+0xc00], R17 ;  /* 0x000c00110a007388 */ /* 0x000fe60000000800 */
[----:B------:R-:W-:-:S03]  /*1c50*/  FADD.FTZ R14, R14, R19 ;  /* 0x000000130e0e7221 */ /* 0x000fc60000010000 */
        /* <DEDUP_REMOVED lines=18> */
.L_x_26533:
[----:B------:R-:W-:Y:S05]  /*1d80*/  BSYNC.RECONVERGENT B1 ;  /* 0x0000000000017941 */ /* 0x000fea0003800200 */
.L_x_26532:
        /* <DEDUP_REMOVED lines=55> */
.L_x_26536:
[----:B------:R-:W-:Y:S05]  /*2100*/  BSYNC.RECONVERGENT B1 ;  /* 0x0000000000017941 */ /* 0x000fea0003800200 */
.L_x_26535:
        /* <DEDUP_REMOVED lines=26> */
.L_x_26528:
[----:B------:R-:W-:Y:S05]  /*22b0*/  BSYNC.RECONVERGENT B0 ;  /* 0x0000000000007941 */ /* 0x000fea0003800200 */
.L_x_26527:
        /* <DEDUP_REMOVED lines=41> */
.L_x_26541:
[----:B------:R-:W1:Y:S01]  /*2550*/  LDS R5, [R8] ;  /* 0x0000000008057984 */ /* 0x000e620000000800 */
[----:B------:R-:W-:-:S04]  /*2560*/  IADD3 R10, PT, PT, R10, 0x1, RZ ;  /* 0x000000010a0a7810 */ /* 0x000fc80007ffe0ff */
[----:B------:R-:W-:Y:S01]  /*2570*/  ISETP.NE.AND P0, PT, R10, RZ, PT ;  /* 0x000000ff0a00720c */ /* 0x000fe20003f05270 */
[----:B-1----:R-:W-:-:S05]  /*2580*/  FMUL.FTZ R5, R5, R2 ;  /* 0x0000000205057220 */ /* 0x002fca0000410000 */
[----:B------:R1:W-:Y:S02]  /*2590*/  STS [R8], R5 ;  /* 0x0000000508007388 */ /* 0x0003e40000000800 */
[----:B-1----:R-:W-:-:S05]  /*25a0*/  VIADD R8, R8, 0x200 ;  /* 0x0000020008087836 */ /* 0x002fca0000000000 */
[----:B------:R-:W-:Y:S05]  /*25b0*/  @P0 BRA `(.L_x_26541) ;  /* 0xfffffffc00e40947 */ /* 0x000fea000383ffff */
.L_x_26540:
[----:B------:R-:W-:Y:S05]  /*25c0*/  BSYNC.RECONVERGENT B1 ;  /* 0x0000000000017941 */ /* 0x000fea0003800200 */
.L_x_26539:
        /* <DEDUP_REMOVED lines=12> */
.L_x_26544:
        /* <DEDUP_REMOVED lines=29> */
[----:B------:R3:W-:Y:S01]  /*2860*/  STS [R5+0x200], R18 ;  /* 0x0002001205007388 */ /* 0x0007e20000000800 */
[----:B------:R-:W-:-:S03]  /*2870*/  FMUL.FTZ R12, R23, R2 ;  /* 0x00000002170c7220 */ /* 0x000fc60000410000 */
[----:B------:R4:W-:Y:S01]  /*2880*/  STS [R5+0x400], R20 ;  /* 0x0004001405007388 */ /* 0x0009e20000000800 */
[-C--:B------:R-:W-:Y:S01]  /*2890*/  FMUL.FTZ R28, R27, R2.reuse ;  /* 0x000000021b1c7220 */ /* 0x080fe20000410000 */
[-C--:B--2---:R-:W-:Y:S02]  /*28a0*/  FMUL.FTZ R14, R21, R2.reuse ;  /* 0x00000002150e7220 */ /* 0x084fe40000410000 */
[----:B------:R5:W-:Y:S01]  /*28b0*/  STS [R5+0x600], R22 ;  /* 0x0006001605007388 */ /* 0x000be20000000800 */
[-C--:B------:R-:W-:Y:S01]  /*28c0*/  FMUL.FTZ R8, R8, R2.reuse ;  /* 0x0000000208087220 */ /* 0x080fe20000410000 */
[-C--:B---3--:R-:W-:Y:S02]  /*28d0*/  FMUL.FTZ R18, R31, R2.reuse ;  /* 0x000000021f127220 */ /* 0x088fe40000410000 */
        /* <DEDUP_REMOVED lines=15> */
.L_x_26543:
[----:B------:R-:W-:Y:S05]  /*29d0*/  BSYNC.RECONVERGENT B1 ;  /* 0x0000000000017941 */ /* 0x000fea0003800200 */
.L_x_26542:
        /* <DEDUP_REMOVED lines=31> */
.L_x_26546:
[----:B------:R-:W-:Y:S05]  /*2bd0*/  BSYNC.RECONVERGENT B1 ;  /* 0x0000000000017941 */ /* 0x000fea0003800200 */
.L_x_26545:
        /* <DEDUP_REMOVED lines=14> */
.L_x_26538:
[----:B------:R-:W-:Y:S05]  /*2cc0*/  BSYNC.RECONVERGENT B0 ;  /* 0x0000000000007941 */ /* 0x000fea0003800200 */
.L_x_26537:
[----:B------:R-:W-:Y:S01]  /*2cd0*/  BAR.SYNC.DEFER_BLOCKING 0x0 ;  /* 0x0000000000007b1d */ /* 0x000fe20000010000 */
[----:B------:R-:W-:Y:S02]  /*2ce0*/  ISETP.NE.AND P0, PT, R0, RZ, PT ;  /* 0x000000ff0000720c */ /* 0x000fe40003f05270 */
[----:B------:R-:W-:-:S03]  /*2cf0*/  ISETP.GE.U32.AND P1, PT, R25, UR10, PT ;  /* 0x0000000a19007c0c */ /* 0x000fc6000bf26070 */
[----:B------:R-:W3:Y:S01]  /*2d00*/  LDCU UR23, c[0x0][0x3dc] ;  /* 0x00007b80ff1777ac */ /* 0x000ee20008000800 */
[----:B------:R-:W-:Y:S01]  /*2d10*/  BSSY.RECONVERGENT B0, `(.L_x_26547) ;  /* 0x0000015000007945 */ /* 0x000fe20003800200 */
[----:B------:R-:W4:Y:S01]  /*2d20*/  LDCU.64 UR24, c[0x0][0x3a8] ;  /* 0x00007500ff1877ac */ /* 0x000f220008000a00 */
[----:B------:R-:W0:Y:S05]  /*2d30*/  LDCU UR22, c[0x0][0x378] ;  /* 0x00006f00ff1677ac */ /* 0x000e2a0008000800 */
        /* <DEDUP_REMOVED lines=16> */
[----:B------:R0:W-:Y:S04]  /*2e40*/  STG.E desc[UR14][R8.64], R7 ;  /* 0x0000000708007986 */ /* 0x0001e8000c10190e */
[----:B-1----:R0:W-:Y:S02]  /*2e50*/  STG.E desc[UR14][R10.64], R4 ;  /* 0x000000040a007986 */ /* 0x0021e4000c10190e */
.L_x_26548:
[----:B0--34-:R-:W-:Y:S05]  /*2e60*/  BSYNC.RECONVERGENT B0 ;  /* 0x0000000000007941 */ /* 0x019fea0003800200 */
.L_x_26547:
[----:B------:R-:W-:Y:S01]  /*2e70*/  BSSY.RECONVERGENT B0, `(.L_x_26549) ;  /* 0x00000b0000007945 */ /* 0x000fe20003800200 */
[----:B------:R-:W-:Y:S02]  /*2e80*/  HFMA2 R30, -RZ, RZ, 0, 0 ;  /* 0x00000000ff1e7431 */ /* 0x000fe400000001ff */
[----:B------:R-:W-:Y:S01]  /*2e90*/  IMAD.MOV.U32 R29, RZ, RZ, RZ ;  /* 0x000000ffff1d7224 */ /* 0x000fe200078e00ff */
[----:B------:R-:W-:Y:S06]  /*2ea0*/  @P1 BRA `(.L_x_26550) ;  /* 0x0000000800b01947 */ /* 0x000fec0003800000 */
[----:B------:R-:W-:Y:S01]  /*2eb0*/  IADD3 R17, PT, PT, R25, 0x4, RZ ;  /* 0x0000000419117810 */ /* 0x000fe20007ffe0ff */
[----:B------:R-:W0:Y:S01]  /*2ec0*/  LDCU UR4, c[0x0][0x3e0] ;  /* 0x00007c00ff0477ac */ /* 0x000e220008000800 */
[----:B------:R-:W-:Y:S01]  /*2ed0*/  LOP3.LUT R3, RZ, R3, RZ, 0x33, !PT ;  /* 0x00000003ff037212 */ /* 0x000fe200078e33ff */
[----:B--2---:R-:W-:Y:S01]  /*2ee0*/  IMAD.U32 R5, RZ, RZ, UR16 ;  /* 0x00000010ff057e24 */ /* 0x004fe2000f8e00ff */
[----:B-1----:R-:W-:Y:S01]  /*2ef0*/  VIMNMX.U32 R2, PT, PT, R17, UR10, !PT ;  /* 0x0000000a11027c48 */ /* 0x002fe2000ffe0000 */
[----:B------:R-:W-:Y:S01]  /*2f00*/  UIADD3 UR5, UPT, UPT, UR19, 0x7, URZ ;  /* 0x0000000713057890 */ /* 0x000fe2000fffe0ff */
[----:B------:R-:W-:Y:S01]  /*2f10*/  BSSY.RECONVERGENT B1, `(.L_x_26551) ;  /* 0x0000044000017945 */ /* 0x000fe20003800200 */
[----:B------:R-:W-:Y:S01]  /*2f20*/  IMAD.MOV.U32 R30, RZ, RZ, RZ ;  /* 0x000000ffff1e7224 */ /* 0x000fe200078e00ff */
[----:B------:R-:W-:Y:S02]  /*2f30*/  IADD3 R2, PT, PT, R3, R2, RZ ;  /* 0x0000000203027210 */ /* 0x000fe40007ffe0ff */
[----:B------:R-:W-:-:S02]  /*2f40*/  MOV R29, RZ ;  /* 0x000000ff001d7202 */ /* 0x000fc40000000f00 */
[----:B------:R-:W-:Y:S01]  /*2f50*/  LOP3.LUT P1, RZ, R2, 0x4, RZ, 0xc0, !PT ;  /* 0x0000000402ff7812 */ /* 0x000fe2000782c0ff */
[----:B------:R-:W-:Y:S01]  /*2f60*/  IMAD R3, R5, -0x40, R2 ;  /* 0xffffffc005037824 */ /* 0x000fe200078e0202 */
[----:B------:R-:W-:-:S04]  /*2f70*/  MOV R28, UR5 ;  /* 0x00000005001c7c02 */ /* 0x000fc80008000f00 */
[----:B------:R-:W-:Y:S01]  /*2f80*/  ISETP.GE.U32.AND P0, PT, R3, 0x4, PT ;  /* 0x000000040300780c */ /* 0x000fe20003f06070 */
[----:B------:R-:W-:Y:S01]  /*2f90*/  IMAD.SHL.U32 R3, R0, 0x4, RZ ;  /* 0x0000000400037824 */ /* 0x000fe200078e00ff */
[----:B------:R-:W-:Y:S01]  /*2fa0*/  SHF.R.U32.HI R28, RZ, 0x3, R28 ;  /* 0x00000003ff1c7819 */ /* 0x000fe2000001161c */
[----:B0-----:R-:W-:-:S03]  /*2fb0*/  IMAD R32, R32, UR4, RZ ;  /* 0x0000000420207c24 */ /* 0x001fc6000f8e02ff */
[C---:B------:R-:W-:Y:S01]  /*2fc0*/  LOP3.LUT R24, R3.reuse, 0x4, RZ, 0xc0, !PT ;  /* 0x0000000403187812 */ /* 0x040fe200078ec0ff */
[----:B------:R-:W-:Y:S01]  /*2fd0*/  VIADD R2, R28, 0xffffffff ;  /* 0xffffffff1c027836 */ /* 0x000fe20000000000 */
[----:B------:R-:W-:Y:S02]  /*2fe0*/  SHF.R.S32.HI R33, RZ, 0x1f, R32 ;  /* 0x0000001fff217819 */ /* 0x000fe40000011420 */
[----:B------:R-:W-:Y:S01]  /*2ff0*/  LOP3.LUT R3, R3, 0x7c, RZ, 0xc0, !PT ;  /* 0x0000007c03037812 */ /* 0x000fe200078ec0ff */
[----:B------:R-:W-:Y:S06]  /*3000*/  @P1 BRA `(.L_x_26552) ;  /* 0x0000000000d01947 */ /* 0x000fec0003800000 */
[----:B------:R-:W-:Y:S01]  /*3010*/  MOV R12, 0x4 ;  /* 0x00000004000c7802 */ /* 0x000fe20000000f00 */
[----:B------:R-:W0:Y:S04]  /*3020*/  LDCU UR6, c[0x0][0x3dc] ;  /* 0x00007b80ff0677ac */ /* 0x000e280008000800 */
[C---:B------:R-:W-:Y:S01]  /*3030*/  IMAD.WIDE.U32 R12, R25.reuse, R12, UR8 ;  /* 0x00000008190c7e25 */ /* 0x040fe2000f8e000c */
[----:B------:R-:W1:Y:S04]  /*3040*/  LDCU.64 UR4, c[0x0][0x3a8] ;  /* 0x00007500ff0477ac */ /* 0x000e680008000a00 */
[----:B------:R2:W0:Y:S01]  /*3050*/  LDG.E.CONSTANT R5, desc[UR14][R12.64] ;  /* 0x0000000e0c057981 */ /* 0x000422000c1e9900 */
[----:B------:R-:W-:Y:S01]  /*3060*/  IMAD R18, R25, 0x8, R24 ;  /* 0x0000000819127824 */ /* 0x000fe200078e0218 */
[----:B------:R-:W-:-:S04]  /*3070*/  IADD3 R15, PT, PT, R16, 0xa0, RZ ;  /* 0x000000a0100f7810 */ /* 0x000fc80007ffe0ff */
[----:B------:R-:W-:Y:S02]  /*3080*/  LEA R15, R26, R15, 0x18 ;  /* 0x0000000f1a0f7211 */ /* 0x000fe400078ec0ff */
[----:B--2---:R-:W-:-:S05]  /*3090*/  IADD3 R12, PT, PT, R18, -UR20, RZ ;  /* 0x80000014120c7c10 */ /* 0x004fca000fffe0ff */
[----:B------:R-:W-:-:S06]  /*30a0*/  IMAD R12, R12, 0x4, R15 ;  /* 0x000000040c0c7824 */ /* 0x000fcc00078e020f */
[----:B------:R-:W2:Y:S01]  /*30b0*/  LDS.128 R12, [R12] ;  /* 0x000000000c0c7984 */ /* 0x000ea20000000c00 */
[----:B0-----:R-:W-:-:S03]  /*30c0*/  IMAD.WIDE R4, R5, UR6, R32 ;  /* 0x0000000605047c25 */ /* 0x001fc6000f8e0220 */
[----:B------:R-:W-:-:S05]  /*30d0*/  IADD3 R4, P1, PT, R3, R4, RZ ;  /* 0x0000000403047210 */ /* 0x000fca0007f3e0ff */
[----:B------:R-:W-:Y:S01]  /*30e0*/  IMAD.X R5, RZ, RZ, R5, P1 ;  /* 0x000000ffff057224 */ /* 0x000fe200008e0605 */
[----:B-1----:R-:W-:-:S04]  /*30f0*/  LEA R20, P1, R4, UR4, 0x2 ;  /* 0x0000000404147c11 */ /* 0x002fc8000f8210ff */
[----:B------:R-:W-:-:S05]  /*3100*/  LEA.HI.X R21, R4, UR5, R5, 0x2, P1 ;  /* 0x0000000504157c11 */ /* 0x000fca00088f1405 */
[----:B------:R-:W3:Y:S04]  /*3110*/  LDG.E.128.CONSTANT R4, desc[UR14][R20.64] ;  /* 0x0000000e14047981 */ /* 0x000ee8000c1e9d00 */
[----:B------:R0:W4:Y:S01]  /*3120*/  LDG.E.128.CONSTANT R8, desc[UR14][R20.64+0x200] ;  /* 0x0002000e14087981 */ /* 0x000122000c1e9d00 */
[----:B------:R-:W-:Y:S02]  /*3130*/  ISETP.NE.AND P1, PT, R25, R2, PT ;  /* 0x000000021900720c */ /* 0x000fe40003f25270 */
[----:B------:R-:W-:-:S11]  /*3140*/  MOV R25, R17 ;  /* 0x0000001100197202 */ /* 0x000fd60000000f00 */
[C---:B------:R-:W-:Y:S01]  /*3150*/  @!P1 IADD3 R19, PT, PT, R18.reuse, 0x1, RZ ;  /* 0x0000000112139810 */ /* 0x040fe20007ffe0ff */
[C---:B0-----:R-:W-:Y:S01]  /*3160*/  @!P1 VIADD R20, R18.reuse, 0x1 ;  /* 0x0000000112149836 */ /* 0x041fe20000000000 */
[C---:B------:R-:W-:Y:S01]  /*3170*/  @!P1 ISETP.GE.AND P4, PT, R18.reuse, UR19, PT ;  /* 0x0000001312009c0c */ /* 0x040fe2000bf86270 */
[C---:B------:R-:W-:Y:S01]  /*3180*/  @!P1 VIADD R22, R18.reuse, 0x2 ;  /* 0x0000000212169836 */ /* 0x040fe20000000000 */
[----:B------:R-:W-:Y:S02]  /*3190*/  @!P1 ISETP.GE.AND P5, PT, R19, UR19, PT ;  /* 0x0000001313009c0c */ /* 0x000fe4000bfa6270 */
[----:B------:R-:W-:Y:S02]  /*31a0*/  @!P1 IADD3 R19, PT, PT, R18, 0x3, RZ ;  /* 0x0000000312139810 */ /* 0x000fe40007ffe0ff */
[----:B------:R-:W-:Y:S02]  /*31b0*/  @!P1 ISETP.GE.AND P6, PT, R20, UR19, PT ;  /* 0x0000001314009c0c */ /* 0x000fe4000bfc6270 */
[----:B------:R-:W-:-:S02]  /*31c0*/  @!P1 ISETP.GE.AND P2, PT, R19, UR19, PT ;  /* 0x0000001313009c0c */ /* 0x000fc4000bf46270 */
[----:B------:R-:W-:Y:S02]  /*31d0*/  @!P1 IADD3 R19, PT, PT, R18, 0x2, RZ ;  /* 0x0000000212139810 */ /* 0x000fe40007ffe0ff */
[----:B------:R-:W-:Y:S02]  /*31e0*/  @!P1 ISETP.GE.AND P3, PT, R22, UR19, PT ;  /* 0x0000001316009c0c */ /* 0x000fe4000bf66270 */
[----:B---3--:R-:W-:Y:S02]  /*31f0*/  @!P1 FSEL R4, R4, RZ, !P4 ;  /* 0x000000ff04049208 */ /* 0x008fe40006000000 */
[----:B------:R-:W-:Y:S02]  /*3200*/  @!P1 FSEL R5, R5, RZ, !P5 ;  /* 0x000000ff05059208 */ /* 0x000fe40006800000 */
[----:B----4-:R-:W-:Y:S02]  /*3210*/  @!P1 FSEL R9, R9, RZ, !P6 ;  /* 0x000000ff09099208 */ /* 0x010fe40007000000 */
[C---:B------:R-:W-:Y:S01]  /*3220*/  @!P1 ISETP.GE.AND P4, PT, R18.reuse, UR19, PT ;  /* 0x0000001312009c0c */ /* 0x040fe2000bf86270 */
[----:B------:R-:W-:Y:S01]  /*3230*/  @!P1 VIADD R18, R18, 0x3 ;  /* 0x0000000312129836 */ /* 0x000fe20000000000 */
[----:B------:R-:W-:Y:S01]  /*3240*/  @!P1 ISETP.GE.AND P5, PT, R19, UR19, PT ;  /* 0x0000001313009c0c */ /* 0x000fe2000bfa6270 */
[C---:B--2---:R-:W-:Y:S01]  /*3250*/  FMUL.FTZ R5, R13.reuse, R5 ;  /* 0x000000050d057220 */ /* 0x044fe20000410000 */
[----:B------:R-:W-:Y:S01]  /*3260*/  @!P1 FSEL R8, R8, RZ, !P4 ;  /* 0x000000ff08089208 */ /* 0x000fe20006000000 */
[----:B------:R-:W-:Y:S01]  /*3270*/  FMUL.FTZ R9, R13, R9 ;  /* 0x000000090d097220 */ /* 0x000fe20000410000 */
[----:B------:R-:W-:Y:S01]  /*3280*/  @!P1 FSEL R6, R6, RZ, !P3 ;  /* 0x000000ff06069208 */ /* 0x000fe20005800000 */
[----:B------:R-:W-:Y:S01]  /*3290*/  FFMA.FTZ R5, R12, R4, R5 ;  /* 0x000000040c057223 */ /* 0x000fe20000010005 */
[----:B------:R-:W-:Y:S01]  /*32a0*/  @!P1 ISETP.GE.AND P3, PT, R18, UR19, PT ;  /* 0x0000001312009c0c */ /* 0x000fe2000bf66270 */
[----:B------:R-:W-:Y:S01]  /*32b0*/  FFMA.FTZ R9, R12, R8, R9 ;  /* 0x000000080c097223 */ /* 0x000fe20000010009 */
[----:B------:R-:W-:Y:S01]  /*32c0*/  @!P1 FSEL R10, R10, RZ, !P5 ;  /* 0x000000ff0a0a9208 */ /* 0x000fe20006800000 */
[----:B------:R-:W-:Y:S01]  /*32d0*/  FFMA.FTZ R6, R14, R6, R5 ;  /* 0x000000060e067223 */ /* 0x000fe20000010005 */
[----:B------:R-:W-:-:S02]  /*32e0*/  @!P1 FSEL R7, R7, RZ, !P2 ;  /* 0x000000ff07079208 */ /* 0x000fc40005000000 */
[----:B------:R-:W-:Y:S01]  /*32f0*/  @!P1 FSEL R11, R11, RZ, !P3 ;  /* 0x000000ff0b0b9208 */ /* 0x000fe20005800000 */
[----:B------:R-:W-:Y:S02]  /*3300*/  FFMA.FTZ R10, R14, R10, R9 ;  /* 0x0000000a0e0a7223 */ /* 0x000fe40000010009 */
[C---:B------:R-:W-:Y:S02]  /*3310*/  FFMA.FTZ R6, R15.reuse, R7, R6 ;  /* 0x000000070f067223 */ /* 0x040fe40000010006 */
[----:B------:R-:W-:Y:S02]  /*3320*/  FFMA.FTZ R10, R15, R11, R10 ;  /* 0x0000000b0f0a7223 */ /* 0x000fe4000001000a */
[----:B------:R-:W-:Y:S02]  /*3330*/  FADD.FTZ R29, RZ, R6 ;  /* 0x00000006ff1d7221 */ /* 0x000fe40000010000 */
[----:B------:R-:W-:-:S07]  /*3340*/  FADD.FTZ R30, RZ, R10 ;  /* 0x0000000aff1e7221 */ /* 0x000fce0000010000 */
.L_x_26552:
[----:B------:R-:W-:Y:S05]  /*3350*/  BSYNC.RECONVERGENT B1 ;  /* 0x0000000000017941 */ /* 0x000fea0003800200 */
.L_x_26551:
[----:B------:R-:W-:Y:S05]  /*3360*/  @!P0 BRA `(.L_x_26550) ;  /* 0x0000000400808947 */ /* 0x000fea0003800000 */
[----:B------:R-:W-:Y:S01]  /*3370*/  VIADD R5, R16, 0xa0 ;  /* 0x000000a010057836 */ /* 0x000fe20000000000 */
[----:B------:R-:W-:-:S04]  /*3380*/  IADD3 R28, PT, PT, R28, -0x5, RZ ;  /* 0xfffffffb1c1c7810 */ /* 0x000fc80007ffe0ff */
[----:B------:R-:W-:-:S07]  /*3390*/  LEA R26, R26, R5, 0x18 ;  /* 0x000000051a1a7211 */ /* 0x000fce00078ec0ff */
.L_x_26553:
[----:B------:R-:W-:-:S04]  /*33a0*/  IMAD.MOV.U32 R12, RZ, RZ, 0x4 ;  /* 0x00000004ff0c7424 */ /* 0x000fc800078e00ff */
[----:B------:R-:W-:-:S05]  /*33b0*/  IMAD.WIDE.U32 R12, R25, R12, UR8 ;  /* 0x00000008190c7e25 */ /* 0x000fca000f8e000c */
[----:B------:R-:W2:Y:S04]  /*33c0*/  LDG.E.CONSTANT R5, desc[UR14][R12.64] ;  /* 0x0000000e0c057981 */ /* 0x000ea8000c1e9900 */
[----:B------:R0:W3:Y:S01]  /*33d0*/  LDG.E.CONSTANT R17, desc[UR14][R12.64+0x10] ;  /* 0x0000100e0c117981 */ /* 0x0000e2000c1e9900 */
[C---:B------:R-:W-:Y:S01]  /*33e0*/  ISETP.NE.AND P1, PT, R25.reuse, R2, PT ;  /* 0x000000021900720c */ /* 0x040fe20003f25270 */
[----:B------:R-:W-:-:S04]  /*33f0*/  IMAD R27, R25, 0x8, R24 ;  /* 0x00000008191b7824 */ /* 0x000fc800078e0218 */
[----:B------:R-:W-:-:S05]  /*3400*/  VIADD R31, R27, -UR20 ;  /* 0x800000141b1f7c36 */ /* 0x000fca0008000000 */
[----:B------:R-:W-:-:S03]  /*3410*/  LEA R31, R31, R26, 0x2 ;  /* 0x0000001a1f1f7211 */ /* 0x000fc600078e10ff */
[C---:B0-----:R-:W-:Y:S02]  /*3420*/  @!P1 VIADD R12, R27.reuse, 0x2 ;  /* 0x000000021b0c9836 */ /* 0x041fe40000000000 */
[----:B------:R-:W-:Y:S02]  /*3430*/  @!P1 VIADD R13, R27, 0x3 ;  /* 0x000000031b0d9836 */ /* 0x000fe40000000000 */
[----:B--2---:R-:W-:-:S03]  /*3440*/  IMAD.WIDE R4, R5, UR23, R32 ;  /* 0x0000001705047c25 */ /* 0x004fc6000f8e0220 */
[----:B------:R-:W-:-:S04]  /*3450*/  IADD3 R4, P0, PT, R3, R4, RZ ;  /* 0x0000000403047210 */ /* 0x000fc80007f1e0ff */
[----:B------:R-:W-:Y:S02]  /*3460*/  IADD3.X R5, PT, PT, RZ, R5, RZ, P0, !PT ;  /* 0x00000005ff057210 */ /* 0x000fe400007fe4ff */
[----:B------:R-:W-:-:S04]  /*3470*/  LEA R14, P0, R4, UR24, 0x2 ;  /* 0x00000018040e7c11 */ /* 0x000fc8000f8010ff */
[----:B------:R-:W-:-:S05]  /*3480*/  LEA.HI.X R15, R4, UR25, R5, 0x2, P0 ;  /* 0x00000019040f7c11 */ /* 0x000fca00080f1405 */
[----:B------:R-:W2:Y:S04]  /*3490*/  LDG.E.128.CONSTANT R4, desc[UR14][R14.64] ;  /* 0x0000000e0e047981 */ /* 0x000ea8000c1e9d00 */
[----:B------:R0:W4:Y:S01]  /*34a0*/  LDG.E.128.CONSTANT R8, desc[UR14][R14.64+0x200] ;  /* 0x0002000e0e087981 */ /* 0x000122000c1e9d00 */
[----:B------:R-:W-:Y:S02]  /*34b0*/  @!P1 ISETP.GE.AND P0, PT, R12, UR19, PT ;  /* 0x000000130c009c0c */ /* 0x000fe4000bf06270 */
[----:B------:R-:W-:Y:S02]  /*34c0*/  @!P1 ISETP.GE.AND P3, PT, R13, UR19, PT ;  /* 0x000000130d009c0c */ /* 0x000fe4000bf66270 */
[----:B0-----:R-:W-:-:S04]  /*34d0*/  @!P1 IADD3 R14, PT, PT, R27, 0x1, RZ ;  /* 0x000000011b0e9810 */ /* 0x001fc80007ffe0ff */
[----:B------:R-:W-:Y:S02]  /*34e0*/  @!P1 ISETP.GE.AND P6, PT, R14, UR19, PT ;  /* 0x000000130e009c0c */ /* 0x000fe4000bfc6270 */
[----:B------:R-:W0:Y:S01]  /*34f0*/  LDS.128 R12, [R31] ;  /* 0x000000001f0c7984 */ /* 0x000e220000000c00 */
[----:B------:R-:W-:-:S04]  /*3500*/  @!P1 IADD3 R16, PT, PT, R27, 0x1, RZ ;  /* 0x000000011b109810 */ /* 0x000fc80007ffe0ff */
[----:B------:R-:W-:Y:S01]  /*3510*/  @!P1 ISETP.GE.AND P5, PT, R16, UR19, PT ;  /* 0x0000001310009c0c */ /* 0x000fe2000bfa6270 */
[----:B---3--:R-:W-:Y:S01]  /*3520*/  IMAD.WIDE R16, R17, UR23, R32 ;  /* 0x0000001711107c25 */ /* 0x008fe2000f8e0220 */
[----:B------:R-:W-:-:S03]  /*3530*/  @!P1 IADD3 R19, PT, PT, R27, 0x3, RZ ;  /* 0x000000031b139810 */ /* 0x000fc60007ffe0ff */
[----:B------:R-:W-:Y:S01]  /*3540*/  @!P1 VIADD R18, R27, 0x2 ;  /* 0x000000021b129836 */ /* 0x000fe20000000000 */
[----:B------:R-:W-:-:S04]  /*3550*/  @!P1 ISETP.GE.AND P2, PT, R19, UR19, PT ;  /* 0x0000001313009c0c */ /* 0x000fc8000bf46270 */
[----:B------:R-:W-:Y:S02]  /*3560*/  @!P1 ISETP.GE.AND P4, PT, R18, UR19, PT ;  /* 0x0000001312009c0c */ /* 0x000fe4000bf86270 */
[----:B--2---:R-:W-:Y:S02]  /*3570*/  @!P1 FSEL R5, R5, RZ, !P5 ;  /* 0x000000ff05059208 */ /* 0x004fe40006800000 */
[----:B------:R-:W-:Y:S02]  /*3580*/  @!P1 ISETP.GE.AND P5, PT, R27, UR19, PT ;  /* 0x000000131b009c0c */ /* 0x000fe4000bfa6270 */
[----:B----4-:R-:W-:Y:S01]  /*3590*/  @!P1 FSEL R9, R9, RZ, !P6 ;  /* 0x000000ff09099208 */ /* 0x010fe20007000000 */
[----:B0-----:R-:W-:Y:S01]  /*35a0*/  FMUL.FTZ R5, R13, R5 ;  /* 0x000000050d057220 */ /* 0x001fe20000410000 */
[----:B------:R-:W-:-:S03]  /*35b0*/  @!P1 FSEL R4, R4, RZ, !P5 ;  /* 0x000000ff04049208 */ /* 0x000fc60006800000 */
[----:B------:R-:W-:Y:S02]  /*35c0*/  FMUL.FTZ R9, R13, R9 ;  /* 0x000000090d097220 */ /* 0x000fe40000410000 */
[----:B------:R-:W-:Y:S01]  /*35d0*/  FFMA.FTZ R13, R12, R4, R5 ;  /* 0x000000040c0d7223 */ /* 0x000fe20000010005 */
[----:B------:R-:W-:-:S04]  /*35e0*/  IADD3 R5, P5, PT, R3, R16, RZ ;  /* 0x0000001003057210 */ /* 0x000fc80007fbe0ff */
[----:B------:R-:W-:Y:S02]  /*35f0*/  IADD3.X R16, PT, PT, RZ, R17, RZ, P5, !PT ;  /* 0x00000011ff107210 */ /* 0x000fe40002ffe4ff */
[----:B------:R-:W-:-:S04]  /*3600*/  LEA R4, P5, R5, UR24, 0x2 ;  /* 0x0000001805047c11 */ /* 0x000fc8000f8a10ff */
[----:B------:R-:W-:-:S05]  /*3610*/  LEA.HI.X R5, R5, UR25, R16, 0x2, P5 ;  /* 0x0000001905057c11 */ /* 0x000fca000a8f1410 */
[----:B------:R-:W2:Y:S04]  /*3620*/  LDG.E.128.CONSTANT R16, desc[UR14][R4.64] ;  /* 0x0000000e04107981 */ /* 0x000ea8000c1e9d00 */
[----:B------:R0:W3:Y:S01]  /*3630*/  LDG.E.128.CONSTANT R20, desc[UR14][R4.64+0x200] ;  /* 0x0002000e04147981 */ /* 0x0000e2000c1e9d00 */
[----:B------:R-:W-:Y:S02]  /*3640*/  @!P1 FSEL R10, R10, RZ, !P0 ;  /* 0x000000ff0a0a9208 */ /* 0x000fe40004000000 */
[----:B------:R-:W-:Y:S02]  /*3650*/  ISETP.NE.AND P0, PT, R25, R28, PT ;  /* 0x0000001c1900720c */ /* 0x000fe40003f05270 */
[----:B------:R-:W-:Y:S02]  /*3660*/  @!P1 ISETP.GE.AND P6, PT, R27, UR19, PT ;  /* 0x000000131b009c0c */ /* 0x000fe4000bfc6270 */
[----:B------:R-:W-:-:S02]  /*3670*/  @!P1 FSEL R6, R6, RZ, !P4 ;  /* 0x000000ff06069208 */ /* 0x000fc40006000000 */
[----:B------:R-:W-:Y:S02]  /*3680*/  @!P1 FSEL R8, R8, RZ, !P6 ;  /* 0x000000ff08089208 */ /* 0x000fe40007000000 */
[----:B------:R-:W-:Y:S01]  /*3690*/  @!P1 FSEL R7, R7, RZ, !P2 ;  /* 0x000000ff07079208 */ /* 0x000fe20005000000 */
[----:B------:R-:W-:Y:S02]  /*36a0*/  FFMA.FTZ R6, R14, R6, R13 ;  /* 0x000000060e067223 */ /* 0x000fe4000001000d */
[----:B------:R-:W-:Y:S02]  /*36b0*/  FFMA.FTZ R9, R12, R8, R9 ;  /* 0x000000080c097223 */ /* 0x000fe40000010009 */
[----:B------:R-:W-:Y:S01]  /*36c0*/  FFMA.FTZ R8, R15, R7, R6 ;  /* 0x000000070f087223 */ /* 0x000fe20000010006 */
[C---:B------:R-:W-:Y:S01]  /*36d0*/  VIADD R7, R27.reuse, 0x20 ;  /* 0x000000201b077836 */ /* 0x040fe20000000000 */
[----:B0-----:R-:W-:Y:S02]  /*36e0*/  @!P0 IADD3 R4, PT, PT, R27, 0x23, RZ ;  /* 0x000000231b048810 */ /* 0x001fe40007ffe0ff */
[----:B------:R-:W-:Y:S01]  /*36f0*/  @!P1 FSEL R11, R11, RZ, !P3 ;  /* 0x000000ff0b0b9208 */ /* 0x000fe20005800000 */
[----:B------:R-:W-:Y:S01]  /*3700*/  @!P0 VIADD R5, R27, 0x21 ;  /* 0x000000211b058836 */ /* 0x000fe20000000000 */
[----:B------:R-:W-:-:S02]  /*3710*/  @!P0 ISETP.GE.AND P6, PT, R7, UR19, PT ;  /* 0x0000001307008c0c */ /* 0x000fc4000bfc6270 */
[----:B------:R-:W-:Y:S01]  /*3720*/  @!P0 ISETP.GE.AND P1, PT, R7, UR19, PT ;  /* 0x0000001307008c0c */ /* 0x000fe2000bf26270 */
[C---:B------:R-:W-:Y:S01]  /*3730*/  @!P0 VIADD R7, R27.reuse, 0x22 ;  /* 0x000000221b078836 */ /* 0x040fe20000000000 */
[----:B------:R-:W-:Y:S02]  /*3740*/  @!P0 ISETP.GE.AND P4, PT, R4, UR19, PT ;  /* 0x0000001304008c0c */ /* 0x000fe4000bf86270 */
[C---:B------:R-:W-:Y:S02]  /*3750*/  @!P0 IADD3 R6, PT, PT, R27.reuse, 0x21, RZ ;  /* 0x000000211b068810 */ /* 0x040fe40007ffe0ff */
[----:B------:R-:W-:Y:S02]  /*3760*/  @!P0 IADD3 R4, PT, PT, R27, 0x22, RZ ;  /* 0x000000221b048810 */ /* 0x000fe40007ffe0ff */
[----:B------:R-:W-:Y:S02]  /*3770*/  @!P0 ISETP.GE.AND P2, PT, R6, UR19, PT ;  /* 0x0000001306008c0c */ /* 0x000fe4000bf46270 */
[----:B------:R-:W-:-:S02]  /*3780*/  @!P0 ISETP.GE.AND P3, PT, R7, UR19, PT ;  /* 0x0000001307008c0c */ /* 0x000fc4000bf66270 */
[----:B------:R-:W-:Y:S01]  /*3790*/  @!P0 ISETP.GE.AND P5, PT, R5, UR19, PT ;  /* 0x0000001305008c0c */ /* 0x000fe2000bfa6270 */
[----:B------:R-:W-:Y:S01]  /*37a0*/  @!P0 VIADD R27, R27, 0x23 ;  /* 0x000000231b1b8836 */ /* 0x000fe20000000000 */
[----:B------:R-:W-:Y:S01]  /*37b0*/  IADD3 R25, PT, PT, R25, 0x8, RZ ;  /* 0x0000000819197810 */ /* 0x000fe20007ffe0ff */
[----:B------:R-:W-:-:S04]  /*37c0*/  FFMA.FTZ R10, R14, R10, R9 ;  /* 0x0000000a0e0a7223 */ /* 0x000fc80000010009 */
[----:B------:R-:W-:Y:S01]  /*37d0*/  FFMA.FTZ R11, R15, R11, R10 ;  /* 0x0000000b0f0b7223 */ /* 0x000fe2000001000a */
[----:B------:R-:W-:-:S03]  /*37e0*/  FADD.FTZ R29, R8, R29 ;  /* 0x0000001d081d7221 */ /* 0x000fc60000010000 */
[----:B------:R-:W-:Y:S01]  /*37f0*/  FADD.FTZ R11, R11, R30 ;  /* 0x0000001e0b0b7221 */ /* 0x000fe20000010000 */
[----:B--2---:R-:W-:Y:S02]  /*3800*/  @!P0 FSEL R16, R16, RZ, !P6 ;  /* 0x000000ff10108208 */ /* 0x004fe40007000000 */
[----:B------:R-:W-:Y:S02]  /*3810*/  @!P0 ISETP.GE.AND P6, PT, R4, UR19, PT ;  /* 0x0000001304008c0c */ /* 0x000fe4000bfc6270 */
[----:B------:R-:W0:Y:S01]  /*3820*/  LDS.128 R4, [R31+0x80] ;  /* 0x000080001f047984 */ /* 0x000e220000000c00 */
[----:B------:R-:W-:Y:S02]  /*3830*/  @!P0 FSEL R17, R17, RZ, !P2 ;  /* 0x000000ff11118208 */ /* 0x000fe40005000000 */
[----:B---3--:R-:W-:Y:S02]  /*3840*/  @!P0 FSEL R21, R21, RZ, !P5 ;  /* 0x000000ff15158208 */ /* 0x008fe40006800000 */
[----:B------:R-:W-:-:S02]  /*3850*/  @!P0 ISETP.GE.AND P2, PT, R27, UR19, PT ;  /* 0x000000131b008c0c */ /* 0x000fc4000bf46270 */
[----:B------:R-:W-:Y:S02]  /*3860*/  @!P0 FSEL R20, R20, RZ, !P1 ;  /* 0x000000ff14148208 */ /* 0x000fe40004800000 */
[----:B------:R-:W-:Y:S02]  /*3870*/  @!P0 FSEL R18, R18, RZ, !P3 ;  /* 0x000000ff12128208 */ /* 0x000fe40005800000 */
[----:B------:R-:W-:Y:S02]  /*3880*/  @!P0 FSEL R22, R22, RZ, !P6 ;  /* 0x000000ff16168208 */ /* 0x000fe40007000000 */
[----:B------:R-:W-:Y:S02]  /*3890*/  @!P0 FSEL R19, R19, RZ, !P4 ;  /* 0x000000ff13138208 */ /* 0x000fe40006000000 */
[----:B------:R-:W-:Y:S02]  /*38a0*/  @!P0 FSEL R23, R23, RZ, !P2 ;  /* 0x000000ff17178208 */ /* 0x000fe40005000000 */
[----:B------:R-:W-:Y:S01]  /*38b0*/  ISETP.GE.U32.AND P0, PT, R25, UR10, PT ;  /* 0x0000000a19007c0c */ /* 0x000fe2000bf06070 */
[C---:B0-----:R-:W-:Y:S01]  /*38c0*/  FMUL.FTZ R17, R5.reuse, R17 ;  /* 0x0000001105117220 */ /* 0x041fe20000410000 */
[----:B------:R-:W-:-:S03]  /*38d0*/  FMUL.FTZ R5, R5, R21 ;  /* 0x0000001505057220 */ /* 0x000fc60000410000 */
[C---:B------:R-:W-:Y:S01]  /*38e0*/  FFMA.FTZ R17, R4.reuse, R16, R17 ;  /* 0x0000001004117223 */ /* 0x040fe20000010011 */
[----:B------:R-:W-:-:S03]  /*38f0*/  FFMA.FTZ R5, R4, R20, R5 ;  /* 0x0000001404057223 */ /* 0x000fc60000010005 */
[C---:B------:R-:W-:Y:S01]  /*3900*/  FFMA.FTZ R18, R6.reuse, R18, R17 ;  /* 0x0000001206127223 */ /* 0x040fe20000010011 */
[----:B------:R-:W-:-:S03]  /*3910*/  FFMA.FTZ R6, R6, R22, R5 ;  /* 0x0000001606067223 */ /* 0x000fc60000010005 */
[C---:B------:R-:W-:Y:S01]  /*3920*/  FFMA.FTZ R18, R7.reuse, R19, R18 ;  /* 0x0000001307127223 */ /* 0x040fe20000010012 */
[----:B------:R-:W-:-:S03]  /*3930*/  FFMA.FTZ R6, R7, R23, R6 ;  /* 0x0000001707067223 */ /* 0x000fc60000010006 */
[----:B------:R-:W-:Y:S01]  /*3940*/  FADD.FTZ R29, R29, R18 ;  /* 0x000000121d1d7221 */ /* 0x000fe20000010000 */
[----:B------:R-:W-:Y:S01]  /*3950*/  FADD.FTZ R30, R11, R6 ;  /* 0x000000060b1e7221 */ /* 0x000fe20000010000 */
[----:B------:R-:W-:Y:S06]  /*3960*/  @!P0 BRA `(.L_x_26553) ;  /* 0xfffffff8008c8947 */ /* 0x000fec000383ffff */
.L_x_26550:
[----:B------:R-:W-:Y:S05]  /*3970*/  BSYNC.RECONVERGENT B0 ;  /* 0x0000000000007941 */ /* 0x000fea0003800200 */
.L_x_26549:
[----:B------:R-:W0:Y:S01]  /*3980*/  S2UR UR5, SR_CgaCtaId ;  /* 0x00000000000579c3 */ /* 0x000e220000008800 */
[----:B-12---:R-:W1:Y:S01]  /*3990*/  SHFL.BFLY PT, R2, R29, 0x1, 0x1f ;  /* 0x0c201f001d027f89 */ /* 0x006e6200000e0000 */
[C---:B------:R-:W-:Y:S01]  /*39a0*/  LOP3.LUT R4, R0.reuse, 0x1, RZ, 0xc0, !PT ;  /* 0x0000000100047812 */ /* 0x040fe200078ec0ff */
[----:B------:R-:W-:Y:S01]  /*39b0*/  UMOV UR4, 0x400 ;  /* 0x0000040000047882 */ /* 0x000fe20000000000 */
[----:B------:R-:W-:Y:S01]  /*39c0*/  LOP3.LUT R7, R0, 0x1f, RZ, 0xc0, !PT ;  /* 0x0000001f00077812 */ /* 0x000fe200078ec0ff */
[----:B------:R-:W2:Y:S03]  /*39d0*/  SHFL.BFLY PT, R3, R30, 0x1, 0x1f ;  /* 0x0c201f001e037f89 */ /* 0x000ea600000e0000 */
[----:B------:R-:W-:Y:S01]  /*39e0*/  BAR.SYNC.DEFER_BLOCKING 0x0 ;  /* 0x0000000000007b1d */ /* 0x000fe20000010000 */
[----:B------:R-:W-:Y:S01]  /*39f0*/  ISETP.NE.U32.AND P2, PT, R4, 0x1, PT ;  /* 0x000000010400780c */ /* 0x000fe20003f45070 */
[----:B------:R-:W-:Y:S01]  /*3a00*/  UIADD3 UR4, UPT, UPT, UR4, 0xa0, URZ ;  /* 0x000000a004047890 */ /* 0x000fe2000fffe0ff */
[----:B------:R-:W-:-:S02]  /*3a10*/  LOP3.LUT R4, R0, 0x3c0, RZ, 0xc0, !PT ;  /* 0x000003c000047812 */ /* 0x000fc400078ec0ff */
[----:B------:R-:W-:Y:S02]  /*3a20*/  SHF.R.U32.HI R7, RZ, 0x1, R7 ;  /* 0x00000001ff077819 */ /* 0x000fe40000011607 */
[----:B------:R-:W-:Y:S02]  /*3a30*/  ISETP.NE.OR P0, PT, R4, 0x40, !P2 ;  /* 0x000000400400780c */ /* 0x000fe40005705670 */
[----:B------:R-:W-:Y:S02]  /*3a40*/  LOP3.LUT R4, R7, 0x3e0, R0, 0xf8, !PT ;  /* 0x000003e007047812 */ /* 0x000fe400078ef800 */
[----:B------:R-:W-:Y:S01]  /*3a50*/  LOP3.LUT P1, RZ, R0, 0x3c1, RZ, 0xc0, !PT ;  /* 0x000003c100ff7812 */ /* 0x000fe2000782c0ff */
[----:B0-----:R-:W-:Y:S01]  /*3a60*/  ULEA UR4, UR5, UR4, 0x18 ;  /* 0x0000000405047291 */ /* 0x001fe2000f8ec0ff */
[----:B-1----:R-:W-:Y:S01]  /*3a70*/  FADD.FTZ R29, R2, R29 ;  /* 0x0000001d021d7221 */ /* 0x002fe20000010000 */
[----:B--2---:R-:W-:-:S04]  /*3a80*/  FADD.FTZ R5, R3, R30 ;  /* 0x0000001e03057221 */ /* 0x004fc80000010000 */
[----:B------:R-:W-:Y:S02]  /*3a90*/  LEA R4, R4, UR4, 0x2 ;  /* 0x0000000404047c11 */ /* 0x000fe4000f8e10ff */
[----:B------:R-:W-:-:S03]  /*3aa0*/  LOP3.LUT R3, R0, 0x3e1, RZ, 0xc0, !PT ;  /* 0x000003e100037812 */ /* 0x000fc600078ec0ff */
[----:B------:R-:W-:Y:S01]  /*3ab0*/  @!P0 STS [R4+-0x100], R29 ;  /* 0xffff001d04008388 */ /* 0x000fe20000000800 */
[----:B------:R-:W-:-:S03]  /*3ac0*/  ISETP.NE.AND P3, PT, R3, 0x20, PT ;  /* 0x000000200300780c */ /* 0x000fc60003f65270 */
[----:B------:R-:W-:Y:S01]  /*3ad0*/  @!P0 STS [R4+-0xc0], R5 ;  /* 0xffff400504008388 */ /* 0x000fe20000000800 */
[----:B------:R-:W-:Y:S01]  /*3ae0*/  BAR.SYNC.DEFER_BLOCKING 0x0 ;  /* 0x0000000000007b1d */ /* 0x000fe20000010000 */
[----:B------:R-:W-:-:S05]  /*3af0*/  ISETP.NE.AND P0, PT, R3, RZ, PT ;  /* 0x000000ff0300720c */ /* 0x000fca0003f05270 */
[----:B------:R-:W0:Y:S04]  /*3b00*/  @!P1 LDS R2, [R4] ;  /* 0x0000000004029984 */ /* 0x000e280000000800 */
[----:B------:R-:W1:Y:S01]  /*3b10*/  @!P1 LDS R6, [R4+0x40] ;  /* 0x0000400004069984 */ /* 0x000e620000000800 */
[----:B0-----:R-:W-:Y:S01]  /*3b20*/  @!P1 FADD.FTZ R29, R29, R2 ;  /* 0x000000021d1d9221 */ /* 0x001fe20000010000 */
[----:B------:R-:W-:Y:S01]  /*3b30*/  @!P3 LEA R2, R7, UR4, 0x2 ;  /* 0x000000040702bc11 */ /* 0x000fe2000f8e10ff */
        /* <DEDUP_REMOVED lines=12> */
[----:B------:R-:W-:Y:S11]  /*3c00*/  @!P2 EXIT ;  /* 0x000000000000a94d */ /* 0x000ff60003800000 */
[----:B------:R-:W3:Y:S01]  /*3c10*/  LDCU.64 UR8, c[0x0][0x390] ;  /* 0x00007200ff0877ac */ /* 0x000ee20008000a00 */
[----:B------:R-:W-:Y:S01]  /*3c20*/  SHF.R.U32.HI R0, RZ, 0x1, R0 ;  /* 0x00000001ff007819 */ /* 0x000fe20000011600 */
[----:B01----:R-:W-:Y:S01]  /*3c30*/  @!P0 FADD.FTZ R29, R29, R6 ;  /* 0x000000061d1d8221 */ /* 0x003fe20000010000 */
[----:B--2---:R-:W-:Y:S01]  /*3c40*/  @!P0 FADD.FTZ R5, R5, R8 ;  /* 0x0000000805058221 */ /* 0x004fe20000010000 */
[----:B------:R-:W-:Y:S02]  /*3c50*/  USHF.L.U32 UR6, UR16, 0x5, URZ ;  /* 0x0000000510067899 */ /* 0x000fe400080006ff */
[----:B------:R-:W-:-:S04]  /*3c60*/  USHF.L.U32 UR5, UR4, 0x5, URZ ;  /* 0x0000000504057899 */ /* 0x000fc800080006ff */
[----:B------:R-:W-:-:S05]  /*3c70*/  IMAD.U32 R3, RZ, RZ, UR6 ;  /* 0x00000006ff037e24 */ /* 0x000fca000f8e00ff */
[----:B------:R-:W-:-:S04]  /*3c80*/  IADD3 R0, P1, P2, R0, UR5, R3 ;  /* 0x0000000500007c10 */ /* 0x000fc8000fa3e003 */
[----:B------:R-:W-:Y:S02]  /*3c90*/  IADD3.X R3, PT, PT, RZ, RZ, RZ, P1, P2 ;  /* 0x000000ffff037210 */ /* 0x000fe40000fe44ff */
[----:B---3--:R-:W-:-:S04]  /*3ca0*/  LEA R2, P1, R0, UR8, 0x2 ;  /* 0x0000000800027c11 */ /* 0x008fc8000f8210ff */
[----:B------:R-:W-:-:S05]  /*3cb0*/  LEA.HI.X R3, R0, UR9, R3, 0x2, P1 ;  /* 0x0000000900037c11 */ /* 0x000fca00088f1403 */
[----:B------:R-:W-:Y:S04]  /*3cc0*/  STG.E desc[UR14][R2.64], R29 ;  /* 0x0000001d02007986 */ /* 0x000fe8000c10190e */
[----:B------:R-:W-:Y:S01]  /*3cd0*/  STG.E desc[UR14][R2.64+0x40], R5 ;  /* 0x0000400502007986 */ /* 0x000fe2000c10190e */
[----:B------:R-:W-:Y:S05]  /*3ce0*/  EXIT ;  /* 0x000000000000794d */ /* 0x000fea0003800000 */
.L_x_26521:
[----:B------:R-:W-:Y:S02]  /*3cf0*/  HFMA2 R26, -RZ, RZ, 0, 1.1920928955078125e-07 ;  /* 0x00000002ff1a7431 */ /* 0x000fe400000001ff */
[----:B------:R-:W-:Y:S01]  /*3d00*/  IMAD.MOV.U32 R24, RZ, RZ, 0x1f ;  /* 0x0000001fff187424 */ /* 0x000fe200078e00ff */
[----:B------:R-:W-:-:S07]  /*3d10*/  MOV R23, 0xffffffff ;  /* 0xffffffff00177802 */ /* 0x000fce0000000f00 */
[----:B------:R-:W-:Y:S05]  /*3d20*/  WARPSYNC.COLLECTIVE R23, `(.L_x_26554) ;  /* 0x0000000017087348 */ /* 0x000fea0003c00000 */
[----:B------:R0:W1:Y:S02]  /*3d30*/  SHFL.BFLY P2, R6, R5, R26, R24 ;  /* 0x0c00001a05067389 */ /* 0x0000640000040018 */
[----:B01----:R-:W-:Y:S05]  /*3d40*/  ENDCOLLECTIVE ;  /* 0x000000000000791b */ /* 0x003fea0003800000 */
.L_x_26554:
[----:B------:R-:W-:Y:S02]  /*3d50*/  HFMA2 R26, -RZ, RZ, 0, 5.9604644775390625e-08 ;  /* 0x00000001ff1a7431 */ /* 0x000fe400000001ff */
[----:B------:R-:W-:-:S04]  /*3d60*/  FADD.FTZ R3, R5, R6 ;  /* 0x0000000605037221 */ /* 0x000fc80000010000 */
[----:B------:R-:W-:-:S07]  /*3d70*/  IMAD.MOV.U32 R5, RZ, RZ, R3 ;  /* 0x000000ffff057224 */ /* 0x000fce00078e0003 */
[----:B------:R-:W-:Y:S05]  /*3d80*/  WARPSYNC.COLLECTIVE R23, `(.L_x_26555) ;  /* 0x0000000017087348 */ /* 0x000fea0003c00000 */
[----:B------:R0:W1:Y:S02]  /*3d90*/  SHFL.BFLY P2, R6, R5, R26, R24 ;  /* 0x0c00001a05067389 */ /* 0x0000640000040018 */
[----:B01----:R-:W-:Y:S05]  /*3da0*/  ENDCOLLECTIVE ;  /* 0x000000000000791b */ /* 0x003fea0003800000 */
.L_x_26555:
[----:B------:R-:W-:Y:S05]  /*3db0*/  BRA `(.L_x_26556) ;  /* 0xffffffcc00247947 */ /* 0x000fea000383ffff */
.L_x_26522:
[----:B------:R-:W2:Y:S02]  /*3dc0*/  LDG.E.CONSTANT R18, desc[UR14][R26.64+0x10] ;  /* 0x0000100e1a127981 */ /* 0x000ea4000c1e9900 */
[----:B--2---:R-:W-:-:S03]  /*3dd0*/  IMAD.WIDE R18, R18, R21, R16 ;  /* 0x0000001512127225 */ /* 0x004fc600078e0210 */
[----:B------:R-:W-:-:S04]  /*3de0*/  LEA R6, P2, R18, R6, 0x2 ;  /* 0x0000000612067211 */ /* 0x000fc800078410ff */
[----:B------:R-:W-:-:S05]  /*3df0*/  LEA.HI.X R7, R18, R7, R19, 0x2, P2 ;  /* 0x0000000712077211 */ /* 0x000fca00010f1413 */
[----:B------:R-:W2:Y:S04]  /*3e00*/  LDG.E.CONSTANT R18, desc[UR14][R6.64+0x80] ;  /* 0x0000800e06127981 */ /* 0x000ea8000c1e9900 */
[----:B------:R-:W3:Y:S01]  /*3e10*/  LDG.E.CONSTANT R19, desc[UR14][R6.64] ;  /* 0x0000000e06137981 */ /* 0x000ee2000c1e9900 */
[----:B--2---:R-:W-:-:S04]  /*3e20*/  FMUL.FTZ R21, R13, R18 ;  /* 0x000000120d157220 */ /* 0x004fc80000410000 */
[----:B---3--:R-:W-:Y:S02]  /*3e30*/  FFMA.FTZ R18, R4, R19, R21 ;  /* 0x0000001304127223 */ /* 0x008fe40000010015 */
[----:B------:R-:W2:Y:S02]  /*3e40*/  LDG.E.CONSTANT R19, desc[UR14][R6.64+0x100] ;  /* 0x0001000e06137981 */ /* 0x000ea4000c1e9900 */
[----:B--2---:R-:W-:Y:S02]  /*3e50*/  FFMA.FTZ R19, R19, R14, R18 ;  /* 0x0000000e13137223 */ /* 0x004fe40000010012 */
[----:B------:R-:W2:Y:S02]  /*3e60*/  LDG.E.CONSTANT R18, desc[UR14][R6.64+0x180] ;  /* 0x0001800e06127981 */ /* 0x000ea4000c1e9900 */
[----:B--2---:R-:W-:Y:S02]  /*3e70*/  FFMA.FTZ R21, R18, R15, R19 ;  /* 0x0000000f12157223 */ /* 0x004fe40000010013 */
[----:B------:R-:W2:Y:S04]  /*3e80*/  LDG.E.CONSTANT R19, desc[UR14][R6.64+0x200] ;  /* 0x0002000e06137981 */ /* 0x000ea8000c1e9900 */
[----:B------:R-:W3:Y:S01]  /*3e90*/  LDG.E.CONSTANT R18, desc[UR14][R6.64+0x280] ;  /* 0x0002800e06127981 */ /* 0x000ee2000c1e9900 */
[----:B--2---:R-:W-:-:S04]  /*3ea0*/  FFMA.FTZ R19, R8, R19, R21 ;  /* 0x0000001308137223 */ /* 0x004fc80000010015 */
[----:B---3--:R-:W-:Y:S02]  /*3eb0*/  FFMA.FTZ R24, R18, R9, R19 ;  /* 0x0000000912187223 */ /* 0x008fe40000010013 */
[----:B------:R-:W2:Y:S04]  /*3ec0*/  LDG.E.CONSTANT R19, desc[UR14][R6.64+0x300] ;  /* 0x0003000e06137981 */ /* 0x000ea8000c1e9900 */
[----:B------:R-:W3:Y:S01]  /*3ed0*/  LDG.E.CONSTANT R18, desc[UR14][R6.64+0x380] ;  /* 0x0003800e06127981 */ /* 0x000ee2000c1e9900 */
[----:B------:R-:W-:Y:S01]  /*3ee0*/  BSSY B1, `(.L_x_26557) ;  /* 0x0000009000017945 */ /* 0x000fe20003800000 */
[----:B------:R-:W-:Y:S02]  /*3ef0*/  IMAD.MOV.U32 R26, RZ, RZ, 0x2 ;  /* 0x00000002ff1a7424 */ /* 0x000fe400078e00ff */
[----:B------:R-:W-:-:S02]  /*3f00*/  IMAD.MOV.U32 R23, RZ, RZ, -0x1 ;  /* 0xffffffffff177424 */ /* 0x000fc400078e00ff */
[----:B--2---:R-:W-:Y:S01]  /*3f10*/  FFMA.FTZ R19, R19, R10, R24 ;  /* 0x0000000a13137223 */ /* 0x004fe20000010018 */
[----:B------:R-:W-:-:S03]  /*3f20*/  MOV R24, 0x1f ;  /* 0x0000001f00187802 */ /* 0x000fc60000000f00 */
[----:B---3--:R-:W-:-:S07]  /*3f30*/  FFMA.FTZ R18, R18, R11, R19 ;  /* 0x0000000b12127223 */ /* 0x008fce0000010013 */
[----:B------:R-:W-:Y:S05]  /*3f40*/  WARPSYNC.COLLECTIVE R23, `(.L_x_26558) ;  /* 0x0000000017087348 */ /* 0x000fea0003c00000 */
[----:B------:R0:W1:Y:S02]  /*3f50*/  SHFL.BFLY P2, R6, R5, R26, R24 ;  /* 0x0c00001a05067389 */ /* 0x0000640000040018 */
[----:B01----:R-:W-:Y:S05]  /*3f60*/  ENDCOLLECTIVE ;  /* 0x000000000000791b */ /* 0x003fea0003800000 */
.L_x_26558:
[----:B------:R-:W-:Y:S05]  /*3f70*/  BSYNC B1 ;  /* 0x0000000000017941 */ /* 0x000fea0003800000 */
.L_x_26557:
[----:B------:R-:W-:Y:S01]  /*3f80*/  MOV R28, R6 ;  /* 0x00000006001c7202 */ /* 0x000fe20000000f00 */
[----:B------:R-:W-:Y:S02]  /*3f90*/  HFMA2 R24, -RZ, RZ, 0, 1.847743988037109375e-06 ;  /* 0x0000001fff187431 */ /* 0x000fe400000001ff */
[----:B------:R-:W-:Y:S01]  /*3fa0*/  IMAD.MOV.U32 R26, RZ, RZ, 0x1 ;  /* 0x00000001ff1a7424 */ /* 0x000fe200078e00ff */
[----:B------:R-:W-:Y:S01]  /*3fb0*/  MOV R23, 0xffffffff ;  /* 0xffffffff00177802 */ /* 0x000fe20000000f00 */
[----:B------:R-:W0:Y:S01]  /*3fc0*/  LDC R7, c[0x0][0x3b4] ;  /* 0x0000ed00ff077b82 */ /* 0x000e220000000800 */
[----:B------:R-:W-:Y:S01]  /*3fd0*/  FADD.FTZ R5, R5, R28 ;  /* 0x0000001c05057221 */ /* 0x000fe20000010000 */
[C---:B------:R-:W-:Y:S02]  /*3fe0*/  IADD3 R19, PT, PT, R12.reuse, -UR19, RZ ;  /* 0x800000130c137c10 */ /* 0x040fe4000fffe0ff */
[----:B------:R-:W-:-:S13]  /*3ff0*/  ISETP.GE.OR P3, PT, R12, UR19, P0 ;  /* 0x000000130c007c0c */ /* 0x000fda0008766670 */
[----:B0-----:R-:W-:Y:S05]  /*4000*/  WARPSYNC.COLLECTIVE R23, `(.L_x_26559) ;  /* 0x0000000017087348 */ /* 0x001fea0003c00000 */
[----:B------:R1:W2:Y:S02]  /*4010*/  SHFL.BFLY P2, R6, R5, R26, R24 ;  /* 0x0c00001a05067389 */ /* 0x0002a40000040018 */
[----:B012---:R-:W-:Y:S05]  /*4020*/  ENDCOLLECTIVE ;  /* 0x000000000000791b */ /* 0x007fea0003800000 */
.L_x_26559:
[----:B------:R-:W-:Y:S01]  /*4030*/  IADD3 R3, PT, PT, R3, 0x8, RZ ;  /* 0x0000000803037810 */ /* 0x000fe20007ffe0ff */
[----:B------:R-:W-:Y:S02]  /*4040*/  HFMA2 R26, -RZ, RZ, 0, 1.1920928955078125e-07 ;  /* 0x00000002ff1a7431 */ /* 0x000fe400000001ff */
[----:B------:R-:W-:Y:S01]  /*4050*/  IMAD.MOV.U32 R28, RZ, RZ, R6 ;  /* 0x000000ffff1c7224 */ /* 0x000fe200078e0006 */
[----:B------:R-:W-:Y:S02]  /*4060*/  IADD3 R6, PT, PT, R19, 0x1, RZ ;  /* 0x0000000113067810 */ /* 0x000fe40007ffe0ff */
[----:B------:R-:W-:Y:S01]  /*4070*/  @!P0 ISETP.GE.AND P2, PT, R12, UR19, PT ;  /* 0x000000130c008c0c */ /* 0x000fe2000bf46270 */
[----:B------:R-:W-:Y:S01]  /*4080*/  FADD.FTZ R28, R5, R28 ;  /* 0x0000001c051c7221 */ /* 0x000fe20000010000 */
[----:B------:R-:W-:Y:S02]  /*4090*/  I2FP.F32.S32 R21, R6 ;  /* 0x0000000600157245 */ /* 0x000fe40000201400 */
[----:B------:R-:W-:-:S03]  /*40a0*/  @!P0 MOV R5, 0x400 ;  /* 0x0000040000058802 */ /* 0x000fc60000000f00 */
[----:B------:R-:W-:Y:S02]  /*40b0*/  FMUL.FTZ R21, R21, R2 ;  /* 0x0000000215157220 */ /* 0x000fe40000410000 */
[----:B------:R-:W-:Y:S01]  /*40c0*/  @!P0 VIADD R24, R5, 0xa0 ;  /* 0x000000a005188836 */ /* 0x000fe20000000000 */
[----:B------:R-:W-:Y:S02]  /*40d0*/  @!P0 IADD3 R5, PT, PT, R12, -UR20, RZ ;  /* 0x800000140c058c10 */ /* 0x000fe4000fffe0ff */
[----:B------:R-:W-:-:S05]  /*40e0*/  FSEL R21, R21, RZ, P1 ;  /* 0x000000ff15157208 */ /* 0x000fca0000800000 */
[----:B------:R-:W-:Y:S02]  /*40f0*/  FFMA.FTZ R27, R28, R7, R21 ;  /* 0x000000071c1b7223 */ /* 0x000fe40000010015 */
[----:B------:R-:W0:Y:S03]  /*4100*/  @!P0 S2R R21, SR_CgaCtaId ;  /* 0x0000000000158919 */ /* 0x000e260000008800 */
[----:B------:R-:W-:Y:S02]  /*4110*/  @!P3 FMNMX.FTZ R20, R20, R27, !PT ;  /* 0x0000001b1414b209 */ /* 0x000fe40007810000 */
[----:B------:R-:W-:Y:S02]  /*4120*/  ISETP.GE.U32.AND P3, PT, R3, UR10, PT ;  /* 0x0000000a03007c0c */ /* 0x000fe4000bf66070 */
[----:B0-----:R-:W-:Y:S02]  /*4130*/  @!P0 LEA R24, R21, R24, 0x18 ;  /* 0x0000001815188211 */ /* 0x001fe400078ec0ff */
[----:B------:R-:W-:-:S02]  /*4140*/  @!P0 FSEL R21, R27, RZ, !P2 ;  /* 0x000000ff1b158208 */ /* 0x000fc40005000000 */
[----:B------:R-:W-:Y:S01]  /*4150*/  @!P0 LEA R28, R5, R24, 0x2 ;  /* 0x00000018051c8211 */ /* 0x000fe200078e10ff */
[----:B------:R-:W-:Y:S01]  /*4160*/  IMAD.MOV.U32 R5, RZ, RZ, R18 ;  /* 0x000000ffff057224 */ /* 0x000fe200078e0012 */
[----:B------:R-:W-:-:S03]  /*4170*/  MOV R24, 0x1f ;  /* 0x0000001f00187802 */ /* 0x000fc60000000f00 */
[----:B------:R0:W-:Y:S04]  /*4180*/  @!P0 STS [R28], R21 ;  /* 0x000000151c008388 */ /* 0x0001e80000000800 */
[----:B0-----:R-:W-:Y:S05]  /*4190*/  WARPSYNC.COLLECTIVE R23, `(.L_x_26560) ;  /* 0x0000000017087348 */ /* 0x001fea0003c00000 */
[----:B------:R1:W2:Y:S02]  /*41a0*/  SHFL.BFLY P2, R6, R5, R26, R24 ;  /* 0x0c00001a05067389 */ /* 0x0002a40000040018 */
[----:B012---:R-:W-:Y:S05]  /*41b0*/  ENDCOLLECTIVE ;  /* 0x000000000000791b */ /* 0x007fea0003800000 */
.L_x_26560:
[----:B------:R-:W-:Y:S02]  /*41c0*/  HFMA2 R26, -RZ, RZ, 0, 5.9604644775390625e-08 ;  /* 0x00000001ff1a7431 */ /* 0x000fe400000001ff */
[----:B------:R-:W-:-:S04]  /*41d0*/  FADD.FTZ R18, R18, R6 ;  /* 0x0000000612127221 */ /* 0x000fc80000010000 */
[----:B------:R-:W-:-:S07]  /*41e0*/  IMAD.MOV.U32 R5, RZ, RZ, R18 ;  /* 0x000000ffff057224 */ /* 0x000fce00078e0012 */
[----:B------:R-:W-:Y:S05]  /*41f0*/  WARPSYNC.COLLECTIVE R23, `(.L_x_26561) ;  /* 0x0000000017087348 */ /* 0x000fea0003c00000 */
[----:B------:R0:W1:Y:S02]  /*4200*/  SHFL.BFLY P2, R6, R5, R26, R24 ;  /* 0x0c00001a05067389 */ /* 0x0000640000040018 */
[----:B01----:R-:W-:Y:S05]  /*4210*/  ENDCOLLECTIVE ;  /* 0x000000000000791b */ /* 0x003fea0003800000 */
.L_x_26561:
[----:B------:R-:W-:Y:S05]  /*4220*/  BRA `(.L_x_26562) ;  /* 0xffffffcc00b07947 */ /* 0x000fea000383ffff */
.L_x_26526:
[----:B------:R-:W-:Y:S01]  /*4230*/  HFMA2 R24, -RZ, RZ, 0, 1.847743988037109375e-06 ;  /* 0x0000001fff187431 */ /* 0x000fe200000001ff */
[----:B------:R-:W-:Y:S01]  /*4240*/  BSSY B0, `(.L_x_26563) ;  /* 0x0000007000007945 */ /* 0x000fe20003800000 */
[----:B0-----:R-:W-:Y:S01]  /*4250*/  IMAD.MOV.U32 R5, RZ, RZ, R20 ;  /* 0x000000ffff057224 */ /* 0x001fe200078e0014 */
[----:B------:R-:W-:Y:S01]  /*4260*/  MOV R26, 0x10 ;  /* 0x00000010001a7802 */ /* 0x000fe20000000f00 */
[----:B------:R-:W-:-:S07]  /*4270*/  IMAD.MOV.U32 R23, RZ, RZ, -0x1 ;  /* 0xffffffffff177424 */ /* 0x000fce00078e00ff */
[----:B-1----:R-:W-:Y:S05]  /*4280*/  WARPSYNC.COLLECTIVE R23, `(.L_x_26564) ;  /* 0x0000000017087348 */ /* 0x002fea0003c00000 */
[----:B-1----:R0:W1:Y:S02]  /*4290*/  SHFL.BFLY P2, R6, R5, R26, R24 ;  /* 0x0c00001a05067389 */ /* 0x0020640000040018 */
[----:B01----:R-:W-:Y:S05]  /*42a0*/  ENDCOLLECTIVE ;  /* 0x000000000000791b */ /* 0x003fea0003800000 */
.L_x_26564:
[----:B------:R-:W-:Y:S05]  /*42b0*/  BSYNC B0 ;  /* 0x0000000000007941 */ /* 0x000fea0003800000 */
.L_x_26563:
[----:B------:R-:W-:Y:S01]  /*42c0*/  HFMA2 R24, -RZ, RZ, 0, 1.847743988037109375e-06 ;  /* 0x0000001fff187431 */ /* 0x000fe200000001ff */
[----:B------:R-:W-:Y:S01]  /*42d0*/  FMNMX.FTZ R5, R6, R20, !PT ;  /* 0x0000001406057209 */ /* 0x000fe20007810000 */
[----:B------:R-:W-:Y:S01]  /*42e0*/  IMAD.MOV.U32 R23, RZ, RZ, -0x1 ;  /* 0xffffffffff177424 */ /* 0x000fe200078e00ff */
[----:B------:R-:W-:-:S07]  /*42f0*/  MOV R26, 0x8 ;  /* 0x00000008001a7802 */ /* 0x000fce0000000f00 */
[----:B------:R-:W-:Y:S05]  /*4300*/  WARPSYNC.COLLECTIVE R23, `(.L_x_26565) ;  /* 0x0000000017087348 */ /* 0x000fea0003c00000 */
[----:B------:R0:W1:Y:S02]  /*4310*/  SHFL.BFLY P2, R6, R5, R26, R24 ;  /* 0x0c00001a05067389 */ /* 0x0000640000040018 */
[----:B01----:R-:W-:Y:S05]  /*4320*/  ENDCOLLECTIVE ;  /* 0x000000000000791b */ /* 0x003fea0003800000 */
.L_x_26565:
[----:B------:R-:W-:Y:S01]  /*4330*/  HFMA2 R26, -RZ, RZ, 0, 2.384185791015625e-07 ;  /* 0x00000004ff1a7431 */ /* 0x000fe200000001ff */
[----:B------:R-:W-:-:S04]  /*4340*/  FMNMX.FTZ R7, R5, R6, !PT ;  /* 0x0000000605077209 */ /* 0x000fc80007810000 */
[----:B------:R-:W-:-:S07]  /*4350*/  MOV R5, R7 ;  /* 0x0000000700057202 */ /* 0x000fce0000000f00 */
[----:B------:R-:W-:Y:S05]  /*4360*/  WARPSYNC.COLLECTIVE R23, `(.L_x_26566) ;  /* 0x0000000017087348 */ /* 0x000fea0003c00000 */
[----:B------:R0:W1:Y:S02]  /*4370*/  SHFL.BFLY P2, R6, R5, R26, R24 ;  /* 0x0c00001a05067389 */ /* 0x0000640000040018 */
[----:B01----:R-:W-:Y:S05]  /*4380*/  ENDCOLLECTIVE ;  /* 0x000000000000791b */ /* 0x003fea0003800000 */
.L_x_26566:
[----:B------:R-:W-:Y:S05]  /*4390*/  BRA `(.L_x_26567) ;  /* 0xffffffcc00dc7947 */ /* 0x000fea000383ffff */
.L_x_26568:
        /* <DEDUP_REMOVED lines=14> */
.L_x_27739:


//--------------------- .text._ZN4vllm32paged_attention_v2_reduce_kernelIfLi256ELi128ELi512EEEvPT_PKfS4_PKS1_PKii --------------------------
	.section	.text._ZN4vllm32paged_attention_v2_reduce_kernelIfLi256ELi128ELi512EEEvPT_PKfS4_PKS1_PKii,"ax",@progbits
	.align	128
        .global         _ZN4vllm32paged_attention_v2_reduce_kernelIfLi256ELi128ELi512EEEvPT_PKfS4_PKS1_PKii
        .type           _ZN4vllm32paged_attention_v2_reduce_kernelIfLi256ELi128ELi512EEEvPT_PKfS4_PKS1_PKii,@function
        .size           _ZN4vllm32paged_attention_v2_reduce_kernelIfLi256ELi128ELi512EEEvPT_PKfS4_PKS1_PKii,(.L_x_27740 - _ZN4vllm32paged_attention_v2_reduce_kernelIfLi256ELi128ELi512EEEvPT_PKfS4_PKS1_PKii)
        .other          _ZN4vllm32paged_attention_v2_reduce_kernelIfLi256ELi128ELi512EEEvPT_PKfS4_PKS1_PKii,@"STO_CUDA_ENTRY STV_DEFAULT"
_ZN4vllm32paged_attention_v2_reduce_kernelIfLi256ELi128ELi512EEEvPT_PKfS4_PKS1_PKii:
.text._ZN4vllm32paged_attention_v2_reduce_kernelIfLi256ELi128ELi512EEEvPT_PKfS4_PKS1_PKii:
        /* <DEDUP_REMOVED lines=68> */
.L_x_26572:
[----:B------:R-:W-:Y:S02]  /*0440*/  IMAD.MOV.U32 R10, RZ, RZ, R8 ;  /* 0x000000ffff0a7224 */ /* 0x000fe400078e0008 */
[----:B------:R-:W-:-:S05]  /*0450*/  IMAD.MOV.U32 R11, RZ, RZ, R9 ;  /* 0x000000ffff0b7224 */ /* 0x000fca00078e0009 */
[----:B0-----:R-:W2:Y:S01]  /*0460*/  LDG.E.CONSTANT R13, desc[UR8][R10.64] ;  /* 0x000000080a0d7981 */ /* 0x001ea2000c1e9900 */
[----:B-1----:R-:W-:-:S04]  /*0470*/  IMAD.WIDE.U32 R6, R12, 0x4, R2 ;  /* 0x000000040c067825 */ /* 0x002fc800078e0002 */
[----:B------:R-:W-:Y:S02]  /*0480*/  VIADD R5, R5, 0x1 ;  /* 0x0000000105057836 */ /* 0x000fe40000000000 */
[----:B------:R-:W-:-:S03]  /*0490*/  IMAD.WIDE.U32 R8, R21, 0x4, R10 ;  /* 0x0000000415087825 */ /* 0x000fc600078e000a */
[----:B------:R-:W-:Y:S01]  /*04a0*/  ISETP.NE.AND P0, PT, R5, RZ, PT ;  /* 0x000000ff0500720c */ /* 0x000fe20003f05270 */
[----:B------:R-:W-:Y:S01]  /*04b0*/  IMAD.IADD R12, R21, 0x1, R12 ;  /* 0x00000001150c7824 */ /* 0x000fe200078e020c */
[----:B--2---:R0:W-:Y:S11]  /*04c0*/  STG.E desc[UR8][R6.64], R13 ;  /* 0x0000000d06007986 */ /* 0x0041f6000c101908 */
[----:B------:R-:W-:Y:S05]  /*04d0*/  @P0 BRA `(.L_x_26572) ;  /* 0xfffffffc00d80947 */ /* 0x000fea000383ffff */
.L_x_26571:
[----:B------:R-:W-:Y:S05]  /*04e0*/  BSYNC.RECONVERGENT B0 ;  /* 0x0000000000007941 */ /* 0x000fea0003800200 */
.L_x_26570:
        /* <DEDUP_REMOVED lines=11> */
.L_x_26573:
        /* <DEDUP_REMOVED lines=13> */
[----:B------:R-:W2:Y:S01]  /*0670*/  LDG.E.CONSTANT R5, desc[UR8][R4.64] ;  /* 0x0000000804057981 */ /* 0x000ea2000c1e9900 */
[----:B------:R-:W-:Y:S02]  /*0680*/  LEA.HI.X R7, R7, UR7, R16, 0x2, P0 ;  /* 0x0000000707077c11 */ /* 0x000fe400080f1410 */
[----:B------:R-:W-:-:S02]  /*0690*/  LEA.HI.X R9, R9, UR7, R14, 0x2, P1 ;  /* 0x0000000709097c11 */ /* 0x000fc400088f140e */
[----:B------:R-:W-:Y:S02]  /*06a0*/  LEA.HI.X R11, R11, UR7, R12, 0x2, P2 ;  /* 0x000000070b0b7c11 */ /* 0x000fe400090f140c */
[----:B------:R-:W3:Y:S04]  /*06b0*/  LDG.E.CONSTANT R7, desc[UR8][R6.64] ;  /* 0x0000000806077981 */ /* 0x000ee8000c1e9900 */
[----:B------:R-:W4:Y:S04]  /*06c0*/  LDG.E.CONSTANT R9, desc[UR8][R8.64] ;  /* 0x0000000808097981 */ /* 0x000f28000c1e9900 */
[----:B------:R-:W5:Y:S01]  /*06d0*/  LDG.E.CONSTANT R11, desc[UR8][R10.64] ;  /* 0x000000080a0b7981 */ /* 0x000f62000c1e9900 */
        /* <DEDUP_REMOVED lines=14> */
[----:B--2---:R0:W-:Y:S04]  /*07c0*/  STG.E desc[UR8][R12.64], R5 ;  /* 0x000000050c007986 */ /* 0x0041e8000c101908 */
[----:B---3--:R0:W-:Y:S04]  /*07d0*/  STG.E desc[UR8][R14.64], R7 ;  /* 0x000000070e007986 */ /* 0x0081e8000c101908 */
[----:B----4-:R0:W-:Y:S04]  /*07e0*/  STG.E desc[UR8][R16.64], R9 ;  /* 0x0000000910007986 */ /* 0x0101e8000c101908 */
[----:B-----5:R0:W-:Y:S01]  /*07f0*/  STG.E desc[UR8][R18.64], R11 ;  /* 0x0000000b12007986 */ /* 0x0201e2000c101908 */
[----:B------:R-:W-:Y:S05]  /*0800*/  @!P0 BRA `(.L_x_26573) ;  /* 0xfffffffc00648947 */ /* 0x000fea000383ffff */
[----:B------:R-:W-:Y:S05]  /*0810*/  EXIT ;  /* 0x000000000000794d */ /* 0x000fea0003800000 */
.L_x_26569:
        /* <DEDUP_REMOVED lines=38> */
[----:B------:R-:W-:Y:S01]  /*0a80*/  IMAD.IADD R11, R8, 0x1, R11 ;  /* 0x00000001080b7824 */ /* 0x000fe200078e020b */
[----:B------:R-:W-:-:S04]  /*0a90*/  MOV R8, 0xff7fffff ;  /* 0xff7fffff00087802 */ /* 0x000fc80000000f00 */
        /* <DEDUP_REMOVED lines=20> */
.L_x_26578:
        /* <DEDUP_REMOVED lines=11> */
.L_x_26577:
[----:B------:R-:W-:Y:S05]  /*0c90*/  BSYNC.RECONVERGENT B1 ;  /* 0x0000000000017941 */ /* 0x000fea0003800200 */
.L_x_26576:
        /* <DEDUP_REMOVED lines=9> */
.L_x_26579:
        /* <DEDUP_REMOVED lines=37> */
.L_x_26575:
[----:B------:R-:W-:Y:S05]  /*0f80*/  BSYNC.RECONVERGENT B0 ;  /* 0x0000000000007941 */ /* 0x000fea0003800200 */
.L_x_26574:
[----:B------:R-:W0:Y:S01]  /*0f90*/  SHFL.BFLY PT, R3, R8, 0x10, 0x1f ;  /* 0x0e001f0008037f89 */ /* 0x000e2200000e0000 */
[----:B------:R-:W2:Y:S08]  /*0fa0*/  S2UR UR5, SR_CgaCtaId ;  /* 0x00000000000579c3 */ /* 0x000eb00000008800 */
[----:B------:R-:W-:Y:S01]  /*0fb0*/  BAR.SYNC.DEFER_BLOCKING 0x0 ;  /* 0x0000000000007b1d */ /* 0x000fe20000010000 */
[----:B-1----:R-:W-:Y:S01]  /*0fc0*/  LOP3.LUT P1, R12, R2, 0x1f, RZ, 0xc0, !PT ;  /* 0x0000001f020c7812 */ /* 0x002fe2000782c0ff */
[----:B------:R-:W-:-:S03]  /*0fd0*/  IMAD.MOV.U32 R16, RZ, RZ, RZ ;  /* 0x000000ffff107224 */ /* 0x000fc600078e00ff */
        /* <DEDUP_REMOVED lines=14> */
[----:B0-----:R-:W-:Y:S02]  /*10c0*/  FMNMX.FTZ R10, R11, R10, !PT ;  /* 0x0000000a0b0a7209 */ /* 0x001fe40007810000 */
[----:B------:R-:W-:-:S03]  /*10d0*/  MOV R11, 0xff7fffff ;  /* 0xff7fffff000b7802 */ /* 0x000fc60000000f00 */
        /* <DEDUP_REMOVED lines=24> */
[----:B-1----:R-:W-:Y:S01]  /*1260*/  IMAD.MOV.U32 R10, RZ, RZ, RZ ;  /* 0x000000ffff0a7224 */ /* 0x002fe200078e00ff */
[----:B--2---:R-:W-:-:S05]  /*1270*/  IADD3 R17, PT, PT, RZ, -R11, RZ ;  /* 0x8000000bff117210 */ /* 0x004fca0007ffe0ff */
[----:B------:R-:W-:-:S04]  /*1280*/  IMAD R17, R17, R8, RZ ;  /* 0x0000000811117224 */ /* 0x000fc800078e02ff */
[----:B------:R-:W-:-:S04]  /*1290*/  IMAD.HI.U32 R16, R11, R17, R10 ;  /* 0x000000110b107227 */ /* 0x000fc800078e000a */
[----:B------:R-:W-:Y:S02]  /*12a0*/  IMAD.MOV.U32 R17, RZ, RZ, R2 ;  /* 0x000000ffff117224 */ /* 0x000fe400078e0002 */
[----:B------:R-:W-:-:S04]  /*12b0*/  IMAD.HI.U32 R11, R16, R13, RZ ;  /* 0x0000000d100b7227 */ /* 0x000fc800078e00ff */
[----:B------:R-:W-:Y:S02]  /*12c0*/  HFMA2 R16, -RZ, RZ, 0, 0 ;  /* 0x00000000ff107431 */ /* 0x000fe400000001ff */
        /* <DEDUP_REMOVED lines=26> */
.L_x_26584:
        /* <DEDUP_REMOVED lines=17> */
.L_x_26583:
[----:B------:R-:W-:Y:S05]  /*1580*/  BSYNC.RECONVERGENT B1 ;  /* 0x0000000000017941 */ /* 0x000fea0003800200 */
.L_x_26582:
[----:B------:R-:W-:Y:S05]  /*1590*/  @!P0 BRA `(.L_x_26581) ;  /* 0x0000000400208947 */ /* 0x000fea0003800000 */
[----:B------:R-:W-:Y:S01]  /*15a0*/  UIADD3 UR6, UPT, UPT, UR4, 0x20, URZ ;  /* 0x0000002004067890 */ /* 0x000fe2000fffe0ff */
[C-C-:B------:R-:W-:Y:S02]  /*15b0*/  IMAD R18, R8.reuse, 0x2, R17.reuse ;  /* 0x0000000208127824 */ /* 0x140fe400078e0211 */
[----:B-1----:R-:W-:Y:S01]  /*15c0*/  IMAD R20, R8, 0x3, R17 ;  /* 0x0000000308147824 */ /* 0x002fe200078e0211 */
[----:B------:R-:W-:Y:S01]  /*15d0*/  ULEA UR6, UR5, UR6, 0x18 ;  /* 0x0000000605067291 */ /* 0x000fe2000f8ec0ff */
[----:B------:R-:W-:-:S05]  /*15e0*/  IMAD.IADD R21, R17, 0x1, R8 ;  /* 0x0000000111157824 */ /* 0x000fca00078e0208 */
[----:B------:R-:W-:-:S07]  /*15f0*/  LEA R23, R17, UR6, 0x2 ;  /* 0x0000000611177c11 */ /* 0x000fce000f8e10ff */
.L_x_26585:
[----:B--2---:R-:W-:-:S05]  /*1600*/  IADD3 R11, P0, PT, R17, R7, RZ ;  /* 0x00000007110b7210 */ /* 0x004fca0007f1e0ff */
[----:B------:R-:W-:Y:S01]  /*1610*/  IMAD.X R12, RZ, RZ, R19, P0 ;  /* 0x000000ffff0c7224 */ /* 0x000fe200000e0613 */
[----:B------:R-:W-:-:S04]  /*1620*/  LEA R10, P0, R11, UR14, 0x2 ;  /* 0x0000000e0b0a7c11 */ /* 0x000fc8000f8010ff */
        /* <DEDUP_REMOVED lines=35> */
[----:B0-----:R-:W-:Y:S01]  /*1860*/  LEA R22, R8, R3, 0x3 ;  /* 0x0000000308167211 */ /* 0x001fe200078e18ff */
[----:B------:R-:W-:Y:S01]  /*1870*/  FADD.FTZ R13, R13, R16 ;  /* 0x000000100d0d7221 */ /* 0x000fe20000010000 */
[----:B-1----:R-:W-:-:S03]  /*1880*/  FADD.FTZ R25, -R6, R15 ;  /* 0x0000000f06197221 */ /* 0x002fc60000010100 */
[--C-:B------:R-:W-:Y:S02]  /*1890*/  IMAD.IADD R15, R22, 0x1, R23.reuse ;  /* 0x00000001160f7824 */ /* 0x100fe400078e0217 */
[----:B------:R-:W-:Y:S02]  /*18a0*/  IMAD R22, R8, 0xc, R23 ;  /* 0x0000000c08167824 */ /* 0x000fe400078e0217 */
[----:B------:R-:W-:-:S06]  /*18b0*/  FMUL.FTZ R25, R25, 1.4426950216293334961 ;  /* 0x3fb8aa3b19197820 */ /* 0x000fcc0000410000 */
[----:B------:R-:W3:Y:S02]  /*18c0*/  MUFU.EX2 R25, R25 ;  /* 0x0000001900197308 */ /* 0x000ee40000000800 */
[----:B---3--:R-:W-:-:S04]  /*18d0*/  FMUL.FTZ R12, R12, R25 ;  /* 0x000000190c0c7220 */ /* 0x008fc80000410000 */
[----:B------:R-:W-:Y:S01]  /*18e0*/  FADD.FTZ R13, R13, R12 ;  /* 0x0000000c0d0d7221 */ /* 0x000fe20000010000 */
[----:B------:R-:W-:Y:S04]  /*18f0*/  STS [R11], R12 ;  /* 0x0000000c0b007388 */ /* 0x000fe80000000800 */
[----:B------:R0:W1:Y:S02]  /*1900*/  LDS R27, [R24] ;  /* 0x00000000181b7984 */ /* 0x0000640000000800 */
[----:B0-----:R-:W-:-:S04]  /*1910*/  IMAD R24, R8, 0xc, R3 ;  /* 0x0000000c08187824 */ /* 0x001fc800078e0203 */
[--C-:B------:R-:W-:Y:S02]  /*1920*/  IMAD.IADD R11, R24, 0x1, R23.reuse ;  /* 0x00000001180b7824 */ /* 0x100fe400078e0217 */
        /* <DEDUP_REMOVED lines=15> */
.L_x_26581:
[----:B------:R-:W-:Y:S05]  /*1a20*/  BSYNC.RECONVERGENT B0 ;  /* 0x0000000000007941 */ /* 0x000fea0003800200 */
.L_x_26580:
        /* <DEDUP_REMOVED lines=40> */
[----:B------:R-:W-:-:S02]  /*1cb0*/  LOP3.LUT R10, R8, 0x7, RZ, 0xc0, !PT ;  /* 0x00000007080a7812 */ /* 0x000fc400078ec0ff */
[----:B------:R-:W-:Y:S01]  /*1cc0*/  IADD3 R13, PT, PT, R9, -0x1, RZ ;  /* 0xffffffff090d7810 */ /* 0x000fe20007ffe0ff */
[----:B------:R-:W-:Y:S01]  /*1cd0*/  VIADD R12, R3, UR4 ;  /* 0x00000004030c7c36 */ /* 0x000fe20008000000 */
[----:B------:R-:W-:Y:S06]  /*1ce0*/  @!P0 BRA `(.L_x_26586) ;  /* 0x00000008006c8947 */ /* 0x000fec0003800000 */
[----:B------:R-:W-:Y:S02]  /*1cf0*/  ISETP.GE.U32.AND P2, PT, R0, 0xe01, PT ;  /* 0x00000e010000780c */ /* 0x000fe40003f46070 */
[----:B------:R-:W-:Y:S02]  /*1d00*/  CS2R R22, SRZ ;  /* 0x0000000000167805 */ /* 0x000fe4000001ff00 */
[----:B------:R-:W-:-:S09]  /*1d10*/  ISETP.NE.AND P1, PT, R10, RZ, PT ;  /* 0x000000ff0a00720c */ /* 0x000fd20003f25270 */
[----:B------:R-:W-:Y:S05]  /*1d20*/  @!P2 BRA `(.L_x_26587) ;  /* 0x000000040018a947 */ /* 0x000fea0003800000 */
[----:B------:R-:W-:Y:S01]  /*1d30*/  LOP3.LUT R23, R8, 0x3ffff8, RZ, 0xc0, !PT ;  /* 0x003ffff808177812 */ /* 0x000fe200078ec0ff */
[----:B------:R-:W-:Y:S01]  /*1d40*/  IMAD.MOV.U32 R22, RZ, RZ, RZ ;  /* 0x000000ffff167224 */ /* 0x000fe200078e00ff */
[----:B------:R-:W2:Y:S01]  /*1d50*/  LDCU.64 UR6, c[0x0][0x398] ;  /* 0x00007300ff0677ac */ /* 0x000ea20008000a00 */
[----:B------:R-:W-:-:S07]  /*1d60*/  IMAD.MOV.U32 R11, RZ, RZ, RZ ;  /* 0x000000ffff0b7224 */ /* 0x000fce00078e00ff */
.L_x_26588:
[----:B------:R-:W-:-:S05]  /*1d70*/  IMAD R25, R11, 0x100, R2 ;  /* 0x000001000b197824 */ /* 0x000fca00078e0202 */
[----:B------:R-:W-:-:S04]  /*1d80*/  IADD3 R15, P2, PT, R25, R4, RZ ;  /* 0x00000004190f7210 */ /* 0x000fc80007f5e0ff */
[----:B------:R-:W-:Y:S02]  /*1d90*/  IADD3.X R16, PT, PT, RZ, R6, RZ, P2, !PT ;  /* 0x00000006ff107210 */ /* 0x000fe400017fe4ff */
[----:B--2---:R-:W-:-:S04]  /*1da0*/  LEA R14, P2, R15, UR6, 0x2 ;  /* 0x000000060f0e7c11 */ /* 0x004fc8000f8410ff */
[----:B------:R-:W-:-:S05]  /*1db0*/  LEA.HI.X R15, R15, UR7, R16, 0x2, P2 ;  /* 0x000000070f0f7c11 */ /* 0x000fca00090f1410 */
[----:B------:R-:W2:Y:S04]  /*1dc0*/  LDG.E.CONSTANT R28, desc[UR8][R14.64] ;  /* 0x000000080e1c7981 */ /* 0x000ea8000c1e9900 */
[----:B------:R-:W3:Y:S01]  /*1dd0*/  LDG.E.CONSTANT R24, desc[UR8][R14.64+0x400] ;  /* 0x000400080e187981 */ /* 0x000ee2000c1e9900 */
[----:B------:R-:W-:Y:S01]  /*1de0*/  IMAD R26, R11, 0x4, R12 ;  /* 0x000000040b1a7824 */ /* 0x000fe200078e020c */
[C---:B------:R-:W-:Y:S01]  /*1df0*/  IADD3 R19, PT, PT, R25.reuse, 0x400, RZ ;  /* 0x0000040019137810 */ /* 0x040fe20007ffe0ff */
[----:B------:R-:W-:Y:S01]  /*1e00*/  VIADD R17, R25, 0x300 ;  /* 0x0000030019117836 */ /* 0x000fe20000000000 */
[----:B------:R4:W5:Y:S04]  /*1e10*/  LDG.E.CONSTANT R29, desc[UR8][R14.64+0x800] ;  /* 0x000800080e1d7981 */ /* 0x000968000c1e9900 */
[----:B------:R-:W2:Y:S01]  /*1e20*/  LDS R27, [R26] ;  /* 0x000000001a1b7984 */ /* 0x000ea20000000800 */
[----:B------:R-:W-:-:S05]  /*1e30*/  IADD3 R17, P2, PT, R17, R4, RZ ;  /* 0x0000000411117210 */ /* 0x000fca0007f5e0ff */
[----:B------:R-:W-:Y:S01]  /*1e40*/  IMAD.X R18, RZ, RZ, R6, P2 ;  /* 0x000000ffff127224 */ /* 0x000fe200010e0606 */
[----:B------:R-:W-:-:S04]  /*1e50*/  LEA R16, P2, R17, UR6, 0x2 ;  /* 0x0000000611107c11 */ /* 0x000fc8000f8410ff */
[----:B------:R-:W-:Y:S02]  /*1e60*/  LEA.HI.X R17, R17, UR7, R18, 0x2, P2 ;  /* 0x0000000711117c11 */ /* 0x000fe400090f1412 */
[----:B------:R-:W-:Y:S01]  /*1e70*/  IADD3 R19, P2, PT, R19, R4, RZ ;  /* 0x0000000413137210 */ /* 0x000fe20007f5e0ff */
[----:B-1----:R-:W-:Y:S02]  /*1e80*/  VIADD R21, R25, 0x500 ;  /* 0x0000050019157836 */ /* 0x002fe40000000000 */
[----:B------:R-:W5:Y:S02]  /*1e90*/  LDG.E.CONSTANT R16, desc[UR8][R16.64] ;  /* 0x0000000810107981 */ /* 0x000f64000c1e9900 */
[----:B------:R-:W-:Y:S01]  /*1ea0*/  IMAD.X R20, RZ, RZ, R6, P2 ;  /* 0x000000ffff147224 */ /* 0x000fe200010e0606 */
[----:B------:R-:W-:-:S04]  /*1eb0*/  LEA R18, P2, R19, UR6, 0x2 ;  /* 0x0000000613127c11 */ /* 0x000fc8000f8410ff */
[----:B------:R-:W-:Y:S02]  /*1ec0*/  LEA.HI.X R19, R19, UR7, R20, 0x2, P2 ;  /* 0x0000000713137c11 */ /* 0x000fe400090f1414 */
[----:B------:R-:W-:Y:S02]  /*1ed0*/  IADD3 R21, P2, PT, R21, R4, RZ ;  /* 0x0000000415157210 */ /* 0x000fe40007f5e0ff */
[----:B----4-:R-:W-:Y:S01]  /*1ee0*/  IADD3 R15, PT, PT, R25, 0x600, RZ ;  /* 0x00000600190f7810 */ /* 0x010fe20007ffe0ff */
[----:B------:R-:W4:Y:S02]  /*1ef0*/  LDG.E.CONSTANT R17, desc[UR8][R18.64] ;  /* 0x0000000812117981 */ /* 0x000f24000c1e9900 */
[----:B------:R-:W-:Y:S01]  /*1f00*/  IMAD.X R14, RZ, RZ, R6, P2 ;  /* 0x000000ffff0e7224 */ /* 0x000fe200010e0606 */
[----:B------:R-:W-:-:S04]  /*1f10*/  LEA R20, P2, R21, UR6, 0x2 ;  /* 0x0000000615147c11 */ /* 0x000fc8000f8410ff */
[----:B------:R-:W-:Y:S02]  /*1f20*/  LEA.HI.X R21, R21, UR7, R14, 0x2, P2 ;  /* 0x0000000715157c11 */ /* 0x000fe400090f140e */
[----:B------:R-:W-:Y:S01]  /*1f30*/  IADD3 R15, P2, PT, R15, R4, RZ ;  /* 0x000000040f0f7210 */ /* 0x000fe20007f5e0ff */
[----:B------:R-:W-:Y:S02]  /*1f40*/  VIADD R25, R25, 0x700 ;  /* 0x0000070019197836 */ /* 0x000fe40000000000 */
[----:B------:R1:W4:Y:S04]  /*1f50*/  LDG.E.CONSTANT R20, desc[UR8][R20.64] ;  /* 0x0000000814147981 */ /* 0x000328000c1e9900 */
[----:B-1----:R-:W3:Y:S01]  /*1f60*/  LDS R21, [R26+0x4] ;  /* 0x000004001a157984 */ /* 0x002ee20000000800 */
[----:B--2---:R-:W-:Y:S01]  /*1f70*/  FMUL.FTZ R27, R28, R27 ;  /* 0x0000001b1c1b7220 */ /* 0x004fe20000410000 */
[----:B------:R-:W-:Y:S01]  /*1f80*/  IMAD.X R28, RZ, RZ, R6, P2 ;  /* 0x000000ffff1c7224 */ /* 0x000fe200010e0606 */
[----:B------:R-:W-:-:S04]  /*1f90*/  LEA R14, P2, R15, UR6, 0x2 ;  /* 0x000000060f0e7c11 */ /* 0x000fc8000f8410ff */
[----:B------:R-:W-:Y:S02]  /*1fa0*/  LEA.HI.X R15, R15, UR7, R28, 0x2, P2 ;  /* 0x000000070f0f7c11 */ /* 0x000fe400090f141c */
[----:B------:R-:W-:-:S03]  /*1fb0*/  IADD3 R25, P2, PT, R25, R4, RZ ;  /* 0x0000000419197210 */ /* 0x000fc60007f5e0ff */
[----:B------:R1:W2:Y:S02]  /*1fc0*/  LDG.E.CONSTANT R14, desc[UR8][R14.64] ;  /* 0x000000080e0e7981 */ /* 0x0002a4000c1e9900 */
[----:B------:R-:W-:Y:S01]  /*1fd0*/  IMAD.X R28, RZ, RZ, R6, P2 ;  /* 0x000000ffff1c7224 */ /* 0x000fe200010e0606 */
[----:B------:R-:W-:-:S04]  /*1fe0*/  LEA R18, P2, R25, UR6, 0x2 ;  /* 0x0000000619127c11 */ /* 0x000fc8000f8410ff */
[----:B------:R-:W-:Y:S01]  /*1ff0*/  LEA.HI.X R19, R25, UR7, R28, 0x2, P2 ;  /* 0x0000000719137c11 */ /* 0x000fe200090f141c */
[----:B---3--:R-:W-:Y:S01]  /*2000*/  FMUL.FTZ R21, R24, R21 ;  /* 0x0000001518157220 */ /* 0x008fe20000410000 */
[-C--:B0-----:R-:W-:Y:S01]  /*2010*/  FFMA.FTZ R22, R27, R7.reuse, R22 ;  /* 0x000000071b167223 */ /* 0x081fe20000010016 */
[----:B------:R-:W-:Y:S04]  /*2020*/  LDS R28, [R26+0x8] ;  /* 0x000008001a1c7984 */ /* 0x000fe80000000800 */
[----:B------:R0:W3:Y:S01]  /*2030*/  LDG.E.CONSTANT R18, desc[UR8][R18.64] ;  /* 0x0000000812127981 */ /* 0x0000e2000c1e9900 */
[----:B------:R-:W-:-:S03]  /*2040*/  FFMA.FTZ R24, R21, R7, R22 ;  /* 0x0000000715187223 */ /* 0x000fc60000010016 */
[----:B------:R-:W5:Y:S04]  /*2050*/  LDS R21, [R26+0xc] ;  /* 0x00000c001a157984 */ /* 0x000f680000000800 */
[----:B------:R-:W4:Y:S04]  /*2060*/  LDS R22, [R26+0x10] ;  /* 0x000010001a167984 */ /* 0x000f280000000800 */
[----:B-1----:R-:W1:Y:S04]  /*2070*/  LDS R15, [R26+0x14] ;  /* 0x000014001a0f7984 */ /* 0x002e680000000800 */
[----:B0-----:R-:W2:Y:S01]  /*2080*/  LDS R19, [R26+0x18] ;  /* 0x000018001a137984 */ /* 0x001ea20000000800 */
[----:B------:R-:W-:Y:S01]  /*2090*/  IADD3 R11, PT, PT, R11, 0x8, RZ ;  /* 0x000000080b0b7810 */ /* 0x000fe20007ffe0ff */
[----:B-----5:R-:W-:-:S02]  /*20a0*/  FMUL.FTZ R25, R16, R21 ;  /* 0x0000001510197220 */ /* 0x020fc40000410000 */
[----:B------:R-:W3:Y:S01]  /*20b0*/  LDS R21, [R26+0x1c] ;  /* 0x00001c001a157984 */ /* 0x000ee20000000800 */
[----:B------:R-:W-:-:S04]  /*20c0*/  FMUL.FTZ R29, R29, R28 ;  /* 0x0000001c1d1d7220 */ /* 0x000fc80000410000 */
[----:B------:R-:W-:Y:S01]  /*20d0*/  FFMA.FTZ R24, R29, R7, R24 ;  /* 0x000000071d187223 */ /* 0x000fe20000010018 */
[----:B----4-:R-:W-:Y:S01]  /*20e0*/  FMUL.FTZ R17, R17, R22 ;  /* 0x0000001611117220 */ /* 0x010fe20000410000 */
[----:B------:R-:W-:Y:S02]  /*20f0*/  ISETP.NE.AND P2, PT, R11, R23, PT ;  /* 0x000000170b00720c */ /* 0x000fe40003f45270 */
[----:B------:R-:W-:Y:S01]  /*2100*/  FFMA.FTZ R24, R25, R7, R24 ;  /* 0x0000000719187223 */ /* 0x000fe20000010018 */
[----:B-1----:R-:W-:-:S03]  /*2110*/  FMUL.FTZ R15, R20, R15 ;  /* 0x0000000f140f7220 */ /* 0x002fc60000410000 */
[----:B------:R-:W-:-:S04]  /*2120*/  FFMA.FTZ R24, R17, R7, R24 ;  /* 0x0000000711187223 */ /* 0x000fc80000010018 */
[----:B------:R-:W-:Y:S01]  /*2130*/  FFMA.FTZ R24, R15, R7, R24 ;  /* 0x000000070f187223 */ /* 0x000fe20000010018 */
[----:B--2---:R-:W-:-:S04]  /*2140*/  FMUL.FTZ R19, R14, R19 ;  /* 0x000000130e137220 */ /* 0x004fc80000410000 */
[----:B------:R-:W-:Y:S01]  /*2150*/  FFMA.FTZ R24, R19, R7, R24 ;  /* 0x0000000713187223 */ /* 0x000fe20000010018 */
[----:B---3--:R-:W-:-:S04]  /*2160*/  FMUL.FTZ R21, R18, R21 ;  /* 0x0000001512157220 */ /* 0x008fc80000410000 */
[----:B------:R-:W-:Y:S01]  /*2170*/  FFMA.FTZ R22, R21, R7, R24 ;  /* 0x0000000715167223 */ /* 0x000fe20000010018 */
[----:B------:R-:W-:Y:S06]  /*2180*/  @P2 BRA `(.L_x_26588) ;  /* 0xfffffff800f82947 */ /* 0x000fec000383ffff */
.L_x_26587:
        /* <DEDUP_REMOVED lines=16> */
[----:B------:R-:W-:Y:S02]  /*2290*/  LEA.HI.X R21, R16, UR7, R19, 0x2, P2 ;  /* 0x0000000710157c11 */ /* 0x000fe400090f1413 */
[----:B------:R-:W-:Y:S01]  /*22a0*/  LEA.HI.X R19, R14, UR7, R17, 0x2, P3 ;  /* 0x000000070e137c11 */ /* 0x000fe200098f1411 */
[----:B------:R-:W-:Y:S01]  /*22b0*/  IMAD.X R14, RZ, RZ, R6, P4 ;  /* 0x000000ffff0e7224 */ /* 0x000fe200020e0606 */
[----:B------:R-:W-:Y:S01]  /*22c0*/  LEA R16, P2, R11, UR6, 0x2 ;  /* 0x000000060b107c11 */ /* 0x000fe2000f8410ff */
[----:B------:R1:W2:Y:S01]  /*22d0*/  LDG.E.CONSTANT R20, desc[UR8][R20.64] ;  /* 0x0000000814147981 */ /* 0x0002a2000c1e9900 */
[----:B------:R-:W-:Y:S02]  /*22e0*/  IADD3 R15, P3, PT, R15, R4, RZ ;  /* 0x000000040f0f7210 */ /* 0x000fe40007f7e0ff */
[----:B------:R-:W-:Y:S01]  /*22f0*/  LEA.HI.X R17, R11, UR7, R14, 0x2, P2 ;  /* 0x000000070b117c11 */ /* 0x000fe200090f140e */
[----:B------:R-:W3:Y:S01]  /*2300*/  LDG.E.CONSTANT R18, desc[UR8][R18.64] ;  /* 0x0000000812127981 */ /* 0x000ee2000c1e9900 */
[----:B------:R-:W-:-:S02]  /*2310*/  IADD3.X R24, PT, PT, RZ, R6, RZ, P3, !PT ;  /* 0x00000006ff187210 */ /* 0x000fc40001ffe4ff */
[C---:B------:R-:W-:Y:S01]  /*2320*/  LEA R14, P2, R15.reuse, UR6, 0x2 ;  /* 0x000000060f0e7c11 */ /* 0x040fe2000f8410ff */
[----:B------:R-:W4:Y:S03]  /*2330*/  LDG.E.CONSTANT R16, desc[UR8][R16.64] ;  /* 0x0000000810107981 */ /* 0x000f26000c1e9900 */
[----:B------:R-:W-:-:S05]  /*2340*/  LEA.HI.X R15, R15, UR7, R24, 0x2, P2 ;  /* 0x000000070f0f7c11 */ /* 0x000fca00090f1418 */
[----:B------:R-:W5:Y:S01]  /*2350*/  LDG.E.CONSTANT R14, desc[UR8][R14.64] ;  /* 0x000000080e0e7981 */ /* 0x000f62000c1e9900 */
[----:B------:R-:W-:-:S05]  /*2360*/  IMAD R11, R23, 0x4, R12 ;  /* 0x00000004170b7824 */ /* 0x000fca00078e020c */
[----:B------:R-:W2:Y:S04]  /*2370*/  LDS R25, [R11] ;  /* 0x000000000b197984 */ /* 0x000ea80000000800 */
[----:B------:R-:W3:Y:S04]  /*2380*/  LDS R27, [R11+0x4] ;  /* 0x000004000b1b7984 */ /* 0x000ee80000000800 */
[----:B-1----:R-:W4:Y:S04]  /*2390*/  LDS R21, [R11+0x8] ;  /* 0x000008000b157984 */ /* 0x002f280000000800 */
[----:B------:R-:W5:Y:S01]  /*23a0*/  LDS R29, [R11+0xc] ;  /* 0x00000c000b1d7984 */ /* 0x000f620000000800 */
[----:B------:R-:W-:-:S02]  /*23b0*/  VIADD R23, R23, 0x4 ;  /* 0x0000000417177836 */ /* 0x000fc40000000000 */
[----:B--2---:R-:W-:-:S04]  /*23c0*/  FMUL.FTZ R25, R20, R25 ;  /* 0x0000001914197220 */ /* 0x004fc80000410000 */
[----:B0-----:R-:W-:Y:S01]  /*23d0*/  FFMA.FTZ R22, R25, R7, R22 ;  /* 0x0000000719167223 */ /* 0x001fe20000010016 */
[----:B---3--:R-:W-:Y:S01]  /*23e0*/  FMUL.FTZ R27, R18, R27 ;  /* 0x0000001b121b7220 */ /* 0x008fe20000410000 */
[----:B----4-:R-:W-:-:S03]  /*23f0*/  FMUL.FTZ R21, R16, R21 ;  /* 0x0000001510157220 */ /* 0x010fc60000410000 */
[----:B------:R-:W-:-:S04]  /*2400*/  FFMA.FTZ R22, R27, R7, R22 ;  /* 0x000000071b167223 */ /* 0x000fc80000010016 */
[----:B------:R-:W-:Y:S01]  /*2410*/  FFMA.FTZ R22, R21, R7, R22 ;  /* 0x0000000715167223 */ /* 0x000fe20000010016 */
[----:B-----5:R-:W-:-:S04]  /*2420*/  FMUL.FTZ R29, R14, R29 ;  /* 0x0000001d0e1d7220 */ /* 0x020fc80000410000 */
[----:B------:R-:W-:-:S07]  /*2430*/  FFMA.FTZ R22, R29, R7, R22 ;  /* 0x000000071d167223 */ /* 0x000fce0000010016 */
.L_x_26589:
        /* <DEDUP_REMOVED lines=10> */
[----:B------:R-:W-:-:S05]  /*24e0*/  IADD3 R15, P3, PT, R15, R4, RZ ;  /* 0x000000040f0f7210 */ /* 0x000fca0007f7e0ff */
[----:B------:R-:W-:Y:S01]  /*24f0*/  IMAD.X R18, RZ, RZ, R6, P3 ;  /* 0x000000ffff127224 */ /* 0x000fe200018e0606 */
[----:B--2---:R-:W-:-:S04]  /*2500*/  LEA R16, P2, R14, UR6, 0x2 ;  /* 0x000000060e107c11 */ /* 0x004fc8000f8410ff */
[----:B------:R-:W-:Y:S02]  /*2510*/  LEA.HI.X R17, R14, UR7, R11, 0x2, P2 ;  /* 0x000000070e117c11 */ /* 0x000fe400090f140b */
[----:B------:R-:W-:-:S03]  /*2520*/  LEA R14, P2, R15, UR6, 0x2 ;  /* 0x000000060f0e7c11 */ /* 0x000fc6000f8410ff */
[----:B------:R-:W2:Y:S01]  /*2530*/  LDG.E.CONSTANT R16, desc[UR8][R16.64] ;  /* 0x0000000810107981 */ /* 0x000ea2000c1e9900 */
[----:B------:R-:W-:-:S05]  /*2540*/  LEA.HI.X R15, R15, UR7, R18, 0x2, P2 ;  /* 0x000000070f0f7c11 */ /* 0x000fca00090f1412 */
[----:B------:R-:W3:Y:S01]  /*2550*/  LDG.E.CONSTANT R14, desc[UR8][R14.64] ;  /* 0x000000080e0e7981 */ /* 0x000ee2000c1e9900 */
[----:B------:R-:W-:-:S05]  /*2560*/  IMAD R11, R23, 0x4, R12 ;  /* 0x00000004170b7824 */ /* 0x000fca00078e020c */
[----:B------:R-:W2:Y:S04]  /*2570*/  LDS R19, [R11] ;  /* 0x000000000b137984 */ /* 0x000ea80000000800 */
[----:B-1----:R-:W3:Y:S01]  /*2580*/  LDS R21, [R11+0x4] ;  /* 0x000004000b157984 */ /* 0x002ee20000000800 */
[----:B------:R-:W-:Y:S01]  /*2590*/  IADD3 R23, PT, PT, R23, 0x2, RZ ;  /* 0x0000000217177810 */ /* 0x000fe20007ffe0ff */
[----:B--2---:R-:W-:-:S04]  /*25a0*/  FMUL.FTZ R19, R16, R19 ;  /* 0x0000001310137220 */ /* 0x004fc80000410000 */
[----:B0-----:R-:W-:Y:S01]  /*25b0*/  FFMA.FTZ R22, R19, R7, R22 ;  /* 0x0000000713167223 */ /* 0x001fe20000010016 */
[----:B---3--:R-:W-:-:S04]  /*25c0*/  FMUL.FTZ R21, R14, R21 ;  /* 0x000000150e157220 */ /* 0x008fc80000410000 */
[----:B------:R-:W-:-:S07]  /*25d0*/  FFMA.FTZ R22, R21, R7, R22 ;  /* 0x0000000715167223 */ /* 0x000fce0000010016 */
.L_x_26590:
[----:B------:R-:W-:Y:S05]  /*25e0*/  @P1 BRA `(.L_x_26586) ;  /* 0x00000000002c1947 */ /* 0x000fea0003800000 */
[----:B------:R-:W2:Y:S01]  /*25f0*/  LDCU.64 UR6, c[0x0][0x398] ;  /* 0x00007300ff0677ac */ /* 0x000ea20008000a00 */
[----:B------:R-:W-:-:S05]  /*2600*/  IMAD R11, R23, 0x100, R2 ;  /* 0x00000100170b7824 */ /* 0x000fca00078e0202 */
[----:B------:R-:W-:-:S05]  /*2610*/  IADD3 R11, P1, PT, R11, R4, RZ ;  /* 0x000000040b0b7210 */ /* 0x000fca0007f3e0ff */
[----:B------:R-:W-:Y:S01]  /*2620*/  IMAD.X R16, RZ, RZ, R6, P1 ;  /* 0x000000ffff107224 */ /* 0x000fe200008e0606 */
[----:B--2---:R-:W-:-:S04]  /*2630*/  LEA R14, P1, R11, UR6, 0x2 ;  /* 0x000000060b0e7c11 */ /* 0x004fc8000f8210ff */
[----:B------:R-:W-:-:S05]  /*2640*/  LEA.HI.X R15, R11, UR7, R16, 0x2, P1 ;  /* 0x000000070b0f7c11 */ /* 0x000fca00088f1410 */
[----:B------:R-:W2:Y:S01]  /*2650*/  LDG.E.CONSTANT R14, desc[UR8][R14.64] ;  /* 0x000000080e0e7981 */ /* 0x000ea2000c1e9900 */
[----:B------:R-:W-:-:S06]  /*2660*/  IMAD R23, R23, 0x4, R12 ;  /* 0x0000000417177824 */ /* 0x000fcc00078e020c */
[----:B------:R-:W2:Y:S02]  /*2670*/  LDS R23, [R23] ;  /* 0x0000000017177984 */ /* 0x000ea40000000800 */
[----:B--2---:R-:W-:-:S04]  /*2680*/  FMUL.FTZ R11, R14, R23 ;  /* 0x000000170e0b7220 */ /* 0x004fc80000410000 */
[----:B0-----:R-:W-:-:S07]  /*2690*/  FFMA.FTZ R22, R11, R7, R22 ;  /* 0x000000070b167223 */ /* 0x001fce0000010016 */
.L_x_26586:
[----:B------:R-:W2:Y:S01]  /*26a0*/  LDC.64 R14, c[0x0][0x380] ;  /* 0x0000e000ff0e7b82 */ /* 0x000ea20000000a00 */
[----:B------:R-:W-:Y:S02]  /*26b0*/  ISETP.GT.U32.AND P1, PT, R2, 0x7f, PT ;  /* 0x0000007f0200780c */ /* 0x000fe40003f24070 */
[----:B------:R-:W-:-:S05]  /*26c0*/  LEA R5, R5, R2, 0x8 ;  /* 0x0000000205057211 */ /* 0x000fca00078e40ff */
[----:B--2---:R-:W-:-:S05]  /*26d0*/  IMAD.WIDE.U32 R14, R5, 0x4, R14 ;  /* 0x00000004050e7825 */ /* 0x004fca00078e000e */
[----:B------:R2:W-:Y:S01]  /*26e0*/  STG.E desc[UR8][R14.64], R22 ;  /* 0x000000160e007986 */ /* 0x0005e2000c101908 */
[----:B------:R-:W-:Y:S05]  /*26f0*/  @P1 EXIT ;  /* 0x000000000000194d */ /* 0x000fea0003800000 */
[----:B------:R-:W-:Y:S01]  /*2700*/  IMAD.MOV.U32 R18, RZ, RZ, RZ ;  /* 0x000000ffff127224 */ /* 0x000fe200078e00ff */
[----:B------:R-:W-:Y:S06]  /*2710*/  @!P0 BRA `(.L_x_26591) ;  /* 0x0000000800188947 */ /* 0x000fec0003800000 */
[----:B------:R-:W-:Y:S01]  /*2720*/  ISETP.GE.U32.AND P0, PT, R0, 0xe01, PT ;  /* 0x00000e010000780c */ /* 0x000fe20003f06070 */
[----:B------:R-:W-:Y:S01]  /*2730*/  IMAD.MOV.U32 R18, RZ, RZ, RZ ;  /* 0x000000ffff127224 */ /* 0x000fe200078e00ff */
[----:B------:R-:W-:Y:S01]  /*2740*/  ISETP.NE.AND P1, PT, R10, RZ, PT ;  /* 0x000000ff0a00720c */ /* 0x000fe20003f25270 */
[----:B------:R-:W-:-:S10]  /*2750*/  IMAD.MOV.U32 R5, RZ, RZ, RZ ;  /* 0x000000ffff057224 */ /* 0x000fd400078e00ff */
[----:B------:R-:W-:Y:S05]  /*2760*/  @!P0 BRA `(.L_x_26592) ;  /* 0x0000000000c08947 */ /* 0x000fea0003800000 */
[----:B------:R-:W-:Y:S01]  /*2770*/  MOV R0, UR4 ;  /* 0x0000000400007c02 */ /* 0x000fe20008000f00 */
[----:B------:R-:W-:Y:S01]  /*2780*/  IMAD.MOV.U32 R18, RZ, RZ, RZ ;  /* 0x000000ffff127224 */ /* 0x000fe200078e00ff */
[----:B------:R-:W-:Y:S01]  /*2790*/  LOP3.LUT R5, R8, 0x3ffff8, RZ, 0xc0, !PT ;  /* 0x003ffff808057812 */ /* 0x000fe200078ec0ff */
[----:B------:R-:W-:Y:S01]  /*27a0*/  IMAD.MOV.U32 R11, RZ, RZ, R2 ;  /* 0x000000ffff0b7224 */ /* 0x000fe200078e0002 */
[----:B------:R-:W-:Y:S01]  /*27b0*/  IADD3 R3, PT, PT, R3, 0x10, R0 ;  /* 0x0000001003037810 */ /* 0x000fe20007ffe000 */
[----:B------:R-:W3:Y:S02]  /*27c0*/  LDCU.64 UR6, c[0x0][0x398] ;  /* 0x00007300ff0677ac */ /* 0x000ee40008000a00 */
[----:B------:R-:W-:-:S07]  /*27d0*/  IMAD.MOV R0, RZ, RZ, -R5 ;  /* 0x000000ffff007224 */ /* 0x000fce00078e0a05 */
.L_x_26593:
[----:B------:R-:W-:Y:S01]  /*27e0*/  IADD3 R17, P0, PT, R11, R4, RZ ;  /* 0x000000040b117210 */ /* 0x000fe20007f1e0ff */
[----:B------:R-:W4:Y:S03]  /*27f0*/  LDS R27, [R3+-0x10] ;  /* 0xfffff000031b7984 */ /* 0x000f260000000800 */
[----:B-1----:R-:W-:Y:S01]  /*2800*/  IADD3.X R20, PT, PT, RZ, R6, RZ, P0, !PT ;  /* 0x00000006ff147210 */ /* 0x002fe200007fe4ff */
[----:B------:R-:W1:Y:S01]  /*2810*/  LDS R29, [R3+-0x8] ;  /* 0xfffff800031d7984 */ /* 0x000e620000000800 */
[----:B---3--:R-:W-:-:S04]  /*2820*/  LEA R16, P0, R17, UR6, 0x2 ;  /* 0x0000000611107c11 */ /* 0x008fc8000f8010ff */
[----:B------:R-:W-:-:S05]  /*2830*/  LEA.HI.X R17, R17, UR7, R20, 0x2, P0 ;  /* 0x0000000711117c11 */ /* 0x000fca00080f1414 */
[----:B------:R-:W4:Y:S04]  /*2840*/  LDG.E.CONSTANT R26, desc[UR8][R16.64+0x200] ;  /* 0x00020008101a7981 */ /* 0x000f28000c1e9900 */
[----:B------:R-:W3:Y:S04]  /*2850*/  LDG.E.CONSTANT R25, desc[UR8][R16.64+0x600] ;  /* 0x0006000810197981 */ /* 0x000ee8000c1e9900 */
[----:B------:R-:W1:Y:S04]  /*2860*/  LDG.E.CONSTANT R24, desc[UR8][R16.64+0xa00] ;  /* 0x000a000810187981 */ /* 0x000e68000c1e9900 */
[----:B--2---:R-:W2:Y:S04]  /*2870*/  LDG.E.CONSTANT R22, desc[UR8][R16.64+0xe00] ;  /* 0x000e000810167981 */ /* 0x004ea8000c1e9900 */
[----:B------:R-:W5:Y:S04]  /*2880*/  LDG.E.CONSTANT R21, desc[UR8][R16.64+0x1200] ;  /* 0x0012000810157981 */ /* 0x000f68000c1e9900 */
[----:B------:R-:W3:Y:S04]  /*2890*/  LDG.E.CONSTANT R20, desc[UR8][R16.64+0x1600] ;  /* 0x0016000810147981 */ /* 0x000ee8000c1e9900 */
[----:B------:R-:W2:Y:S04]  /*28a0*/  LDG.E.CONSTANT R19, desc[UR8][R16.64+0x1a00] ;  /* 0x001a000810137981 */ /* 0x000ea8000c1e9900 */
[----:B------:R0:W5:Y:S01]  /*28b0*/  LDG.E.CONSTANT R23, desc[UR8][R16.64+0x1e00] ;  /* 0x001e000810177981 */ /* 0x000162000c1e9900 */
[----:B------:R-:W-:-:S02]  /*28c0*/  VIADD R0, R0, 0x8 ;  /* 0x0000000800007836 */ /* 0x000fc40000000000 */
[----:B------:R-:W-:-:S03]  /*28d0*/  VIADD R11, R11, 0x800 ;  /* 0x000008000b0b7836 */ /* 0x000fc60000000000 */
[----:B------:R-:W-:Y:S01]  /*28e0*/  ISETP.NE.AND P0, PT, R0, RZ, PT ;  /* 0x000000ff0000720c */ /* 0x000fe20003f05270 */
[----:B0-----:R-:W3:Y:S04]  /*28f0*/  LDS R17, [R3+0x4] ;  /* 0x0000040003117984 */ /* 0x001ee80000000800 */
[----:B------:R-:W2:Y:S01]  /*2900*/  LDS R16, [R3+0x8] ;  /* 0x0000080003107984 */ /* 0x000ea20000000800 */
[----:B----4-:R-:W-:-:S03]  /*2910*/  FMUL.FTZ R27, R26, R27 ;  /* 0x0000001b1a1b7220 */ /* 0x010fc60000410000 */
[----:B------:R-:W0:Y:S01]  /*2920*/  LDS R26, [R3+-0xc] ;  /* 0xfffff400031a7984 */ /* 0x000e220000000800 */
[----:B------:R-:W-:Y:S01]  /*2930*/  FFMA.FTZ R18, R27, R7, R18 ;  /* 0x000000071b127223 */ /* 0x000fe20000010012 */
[----:B-1----:R-:W-:Y:S02]  /*2940*/  FMUL.FTZ R29, R24, R29 ;  /* 0x0000001d181d7220 */ /* 0x002fe40000410000 */
[----:B------:R-:W5:Y:S01]  /*2950*/  LDS R24, [R3+0xc] ;  /* 0x00000c0003187984 */ /* 0x000f620000000800 */
[----:B---3--:R-:W-:Y:S01]  /*2960*/  FMUL.FTZ R17, R20, R17 ;  /* 0x0000001114117220 */ /* 0x008fe20000410000 */
[----:B--2---:R-:W-:Y:S01]  /*2970*/  FMUL.FTZ R19, R19, R16 ;  /* 0x0000001013137220 */ /* 0x004fe20000410000 */
[----:B0-----:R-:W-:Y:S02]  /*2980*/  FMUL.FTZ R27, R25, R26 ;  /* 0x0000001a191b7220 */ /* 0x001fe40000410000 */
[----:B------:R-:W0:Y:S02]  /*2990*/  LDS R25, [R3+-0x4] ;  /* 0xfffffc0003197984 */ /* 0x000e240000000800 */
[----:B------:R-:W-:-:S02]  /*29a0*/  FFMA.FTZ R26, R27, R7, R18 ;  /* 0x000000071b1a7223 */ /* 0x000fc40000010012 */
[----:B------:R1:W2:Y:S02]  /*29b0*/  LDS R18, [R3] ;  /* 0x0000000003127984 */ /* 0x0002a40000000800 */
[----:B------:R-:W-:Y:S01]  /*29c0*/  FFMA.FTZ R26, R29, R7, R26 ;  /* 0x000000071d1a7223 */ /* 0x000fe2000001001a */
[----:B-----5:R-:W-:Y:S01]  /*29d0*/  FMUL.FTZ R23, R23, R24 ;  /* 0x0000001817177220 */ /* 0x020fe20000410000 */
[----:B-1----:R-:W-:Y:S02]  /*29e0*/  VIADD R3, R3, 0x20 ;  /* 0x0000002003037836 */ /* 0x002fe40000000000 */
[----:B0-----:R-:W-:-:S04]  /*29f0*/  FMUL.FTZ R25, R22, R25 ;  /* 0x0000001916197220 */ /* 0x001fc80000410000 */
[----:B------:R-:W-:Y:S01]  /*2a00*/  FFMA.FTZ R26, R25, R7, R26 ;  /* 0x00000007191a7223 */ /* 0x000fe2000001001a */
[----:B--2---:R-:W-:-:S04]  /*2a10*/  FMUL.FTZ R21, R21, R18 ;  /* 0x0000001215157220 */ /* 0x004fc80000410000 */
[----:B------:R-:W-:-:S04]  /*2a20*/  FFMA.FTZ R26, R21, R7, R26 ;  /* 0x00000007151a7223 */ /* 0x000fc8000001001a */
[----:B------:R-:W-:-:S04]  /*2a30*/  FFMA.FTZ R26, R17, R7, R26 ;  /* 0x00000007111a7223 */ /* 0x000fc8000001001a */
[----:B------:R-:W-:-:S04]  /*2a40*/  FFMA.FTZ R26, R19, R7, R26 ;  /* 0x00000007131a7223 */ /* 0x000fc8000001001a */
[----:B------:R-:W-:Y:S01]  /*2a50*/  FFMA.FTZ R18, R23, R7, R26 ;  /* 0x0000000717127223 */ /* 0x000fe2000001001a */
[----:B------:R-:W-:Y:S06]  /*2a60*/  @P0 BRA `(.L_x_26593) ;  /* 0xfffffffc005c0947 */ /* 0x000fec000383ffff */
.L_x_26592:
[----:B------:R-:W-:Y:S05]  /*2a70*/  @!P1 BRA `(.L_x_26591) ;  /* 0x0000000400409947 */ /* 0x000fea0003800000 */
[----:B------:R-:W-:Y:S02]  /*2a80*/  ISETP.GE.U32.AND P1, PT, R10, 0x4, PT ;  /* 0x000000040a00780c */ /* 0x000fe40003f26070 */
[----:B------:R-:W-:-:S11]  /*2a90*/  ISETP.NE.AND P0, PT, R9, RZ, PT ;  /* 0x000000ff0900720c */ /* 0x000fd60003f05270 */
[----:B------:R-:W-:Y:S05]  /*2aa0*/  @!P1 BRA `(.L_x_26594) ;  /* 0x00000000009c9947 */ /* 0x000fea0003800000 */
[----:B------:R-:W2:Y:S01]  /*2ab0*/  LDCU.64 UR6, c[0x0][0x398] ;  /* 0x00007300ff0677ac */ /* 0x000ea20008000a00 */
[----:B------:R-:W-:-:S04]  /*2ac0*/  LEA R3, R5, R2, 0x8 ;  /* 0x0000000205037211 */ /* 0x000fc800078e40ff */
[C---:B------:R-:W-:Y:S01]  /*2ad0*/  IADD3 R10, P1, PT, R3.reuse, R4, RZ ;  /* 0x00000004030a7210 */ /* 0x040fe20007f3e0ff */
[----:B------:R-:W-:-:S04]  /*2ae0*/  VIADD R9, R3, 0x100 ;  /* 0x0000010003097836 */ /* 0x000fc80000000000 */
[----:B------:R-:W-:Y:S01]  /*2af0*/  IMAD.X R17, RZ, RZ, R6, P1 ;  /* 0x000000ffff117224 */ /* 0x000fe200008e0606 */
[----:B------:R-:W-:Y:S01]  /*2b00*/  IADD3 R0, P2, PT, R9, R4, RZ ;  /* 0x0000000409007210 */ /* 0x000fe20007f5e0ff */
[C---:B------:R-:W-:Y:S02]  /*2b10*/  VIADD R9, R3.reuse, 0x200 ;  /* 0x0000020003097836 */ /* 0x040fe40000000000 */
[----:B------:R-:W-:Y:S01]  /*2b20*/  VIADD R3, R3, 0x300 ;  /* 0x0000030003037836 */ /* 0x000fe20000000000 */
[----:B------:R-:W-:Y:S02]  /*2b30*/  IADD3.X R11, PT, PT, RZ, R6, RZ, P2, !PT ;  /* 0x00000006ff0b7210 */ /* 0x000fe400017fe4ff */
[----:B------:R-:W-:Y:S02]  /*2b40*/  IADD3 R9, P3, PT, R9, R4, RZ ;  /* 0x0000000409097210 */ /* 0x000fe40007f7e0ff */
[----:B--2---:R-:W-:Y:S02]  /*2b50*/  LEA R22, P1, R10, UR6, 0x2 ;  /* 0x000000060a167c11 */ /* 0x004fe4000f8210ff */
[----:B------:R-:W-:-:S02]  /*2b60*/  LEA R16, P2, R0, UR6, 0x2 ;  /* 0x0000000600107c11 */ /* 0x000fc4000f8410ff */
[----:B------:R-:W-:Y:S02]  /*2b70*/  LEA.HI.X R23, R10, UR7, R17, 0x2, P1 ;  /* 0x000000070a177c11 */ /* 0x000fe400088f1411 */
[----:B------:R-:W-:Y:S01]  /*2b80*/  LEA.HI.X R17, R0, UR7, R11, 0x2, P2 ;  /* 0x0000000700117c11 */ /* 0x000fe200090f140b */
[----:B------:R-:W-:Y:S01]  /*2b90*/  IMAD.X R0, RZ, RZ, R6, P3 ;  /* 0x000000ffff007224 */ /* 0x000fe200018e0606 */
[----:B------:R-:W-:Y:S01]  /*2ba0*/  LEA R10, P1, R9, UR6, 0x2 ;  /* 0x00000006090a7c11 */ /* 0x000fe2000f8210ff */
[----:B------:R2:W3:Y:S01]  /*2bb0*/  LDG.E.CONSTANT R22, desc[UR8][R22.64+0x200] ;  /* 0x0002000816167981 */ /* 0x0004e2000c1e9900 */
[----:B------:R-:W-:Y:S02]  /*2bc0*/  IADD3 R3, P2, PT, R3, R4, RZ ;  /* 0x0000000403037210 */ /* 0x000fe40007f5e0ff */
[----:B------:R-:W-:Y:S01]  /*2bd0*/  LEA.HI.X R11, R9, UR7, R0, 0x2, P1 ;  /* 0x00000007090b7c11 */ /* 0x000fe200088f1400 */
[----:B------:R-:W4:Y:S01]  /*2be0*/  LDG.E.CONSTANT R16, desc[UR8][R16.64+0x200] ;  /* 0x0002000810107981 */ /* 0x000f22000c1e9900 */
[----:B-1----:R-:W-:Y:S01]  /*2bf0*/  LEA R20, P1, R3, UR6, 0x2 ;  /* 0x0000000603147c11 */ /* 0x002fe2000f8210ff */
[----:B------:R-:W-:-:S02]  /*2c00*/  IMAD.X R0, RZ, RZ, R6, P2 ;  /* 0x000000ffff007224 */ /* 0x000fc400010e0606 */
[----:B------:R-:W5:Y:S03]  /*2c10*/  LDG.E.CONSTANT R10, desc[UR8][R10.64+0x200] ;  /* 0x000200080a0a7981 */ /* 0x000f66000c1e9900 */
[----:B------:R-:W-:-:S05]  /*2c20*/  LEA.HI.X R21, R3, UR7, R0, 0x2, P1 ;  /* 0x0000000703157c11 */ /* 0x000fca00088f1400 */
[----:B------:R-:W5:Y:S01]  /*2c30*/  LDG.E.CONSTANT R20, desc[UR8][R20.64+0x200] ;  /* 0x0002000814147981 */ /* 0x000f62000c1e9900 */
[----:B------:R-:W-:-:S05]  /*2c40*/  LEA R0, R5, R12, 0x2 ;  /* 0x0000000c05007211 */ /* 0x000fca00078e10ff */
[----:B------:R-:W3:Y:S04]  /*2c50*/  LDS R3, [R0] ;  /* 0x0000000000037984 */ /* 0x000ee80000000800 */
[----:B------:R-:W4:Y:S04]  /*2c60*/  LDS R9, [R0+0x4] ;  /* 0x0000040000097984 */ /* 0x000f280000000800 */
[----:B------:R-:W5:Y:S04]  /*2c70*/  LDS R19, [R0+0x8] ;  /* 0x0000080000137984 */ /* 0x000f680000000800 */
[----:B--2---:R-:W1:Y:S01]  /*2c80*/  LDS R23, [R0+0xc] ;  /* 0x00000c0000177984 */ /* 0x004e620000000800 */
[----:B------:R-:W-:-:S02]  /*2c90*/  VIADD R5, R5, 0x4 ;  /* 0x0000000405057836 */ /* 0x000fc40000000000 */
[----:B---3--:R-:W-:-:S04]  /*2ca0*/  FMUL.FTZ R3, R22, R3 ;  /* 0x0000000316037220 */ /* 0x008fc80000410000 */
[----:B0-----:R-:W-:Y:S01]  /*2cb0*/  FFMA.FTZ R18, R3, R7, R18 ;  /* 0x0000000703127223 */ /* 0x001fe20000010012 */
[----:B----4-:R-:W-:Y:S01]  /*2cc0*/  FMUL.FTZ R9, R16, R9 ;  /* 0x0000000910097220 */ /* 0x010fe20000410000 */
[----:B-----5:R-:W-:-:S03]  /*2cd0*/  FMUL.FTZ R19, R10, R19 ;  /* 0x000000130a137220 */ /* 0x020fc60000410000 */
[----:B------:R-:W-:-:S04]  /*2ce0*/  FFMA.FTZ R18, R9, R7, R18 ;  /* 0x0000000709127223 */ /* 0x000fc80000010012 */
[----:B------:R-:W-:Y:S01]  /*2cf0*/  FFMA.FTZ R18, R19, R7, R18 ;  /* 0x0000000713127223 */ /* 0x000fe20000010012 */
[----:B-1----:R-:W-:-:S04]  /*2d00*/  FMUL.FTZ R23, R20, R23 ;  /* 0x0000001714177220 */ /* 0x002fc80000410000 */
[----:B------:R-:W-:-:S07]  /*2d10*/  FFMA.FTZ R18, R23, R7, R18 ;  /* 0x0000000717127223 */ /* 0x000fce0000010012 */
.L_x_26594:
[----:B------:R-:W-:Y:S05]  /*2d20*/  @!P0 BRA `(.L_x_26591) ;  /* 0x0000000000948947 */ /* 0x000fea0003800000 */
[----:B------:R-:W-:Y:S02]  /*2d30*/  ISETP.NE.AND P1, PT, R13, RZ, PT ;  /* 0x000000ff0d00720c */ /* 0x000fe40003f25270 */
[----:B------:R-:W-:-:S04]  /*2d40*/  LOP3.LUT R8, R8, 0x1, RZ, 0xc0, !PT ;  /* 0x0000000108087812 */ /* 0x000fc800078ec0ff */
[----:B------:R-:W-:-:S07]  /*2d50*/  ISETP.NE.U32.AND P0, PT, R8, 0x1, PT ;  /* 0x000000010800780c */ /* 0x000fce0003f05070 */
[----:B------:R-:W-:Y:S06]  /*2d60*/  @!P1 BRA `(.L_x_26595) ;  /* 0x0000000000549947 */ /* 0x000fec0003800000 */
[----:B------:R-:W3:Y:S01]  /*2d70*/  LDCU.64 UR6, c[0x0][0x398] ;  /* 0x00007300ff0677ac */ /* 0x000ee20008000a00 */
[----:B------:R-:W-:-:S04]  /*2d80*/  IMAD R3, R5, 0x100, R2 ;  /* 0x0000010005037824 */ /* 0x000fc800078e0202 */
[C---:B------:R-:W-:Y:S01]  /*2d90*/  VIADD R9, R3.reuse, 0x100 ;  /* 0x0000010003097836 */ /* 0x040fe20000000000 */
[----:B------:R-:W-:-:S04]  /*2da0*/  IADD3 R0, P1, PT, R3, R4, RZ ;  /* 0x0000000403007210 */ /* 0x000fc80007f3e0ff */
[----:B------:R-:W-:Y:S02]  /*2db0*/  IADD3.X R3, PT, PT, RZ, R6, RZ, P1, !PT ;  /* 0x00000006ff037210 */ /* 0x000fe40000ffe4ff */
[----:B------:R-:W-:Y:S02]  /*2dc0*/  IADD3 R11, P2, PT, R9, R4, RZ ;  /* 0x00000004090b7210 */ /* 0x000fe40007f5e0ff */
[----:B---3--:R-:W-:-:S04]  /*2dd0*/  LEA R8, P1, R0, UR6, 0x2 ;  /* 0x0000000600087c11 */ /* 0x008fc8000f8210ff */
[----:B------:R-:W-:Y:S01]  /*2de0*/  LEA.HI.X R9, R0, UR7, R3, 0x2, P1 ;  /* 0x0000000700097c11 */ /* 0x000fe200088f1403 */
[----:B------:R-:W-:Y:S01]  /*2df0*/  IMAD.X R0, RZ, RZ, R6, P2 ;  /* 0x000000ffff007224 */ /* 0x000fe200010e0606 */
[----:B------:R-:W-:-:S03]  /*2e00*/  LEA R10, P1, R11, UR6, 0x2 ;  /* 0x000000060b0a7c11 */ /* 0x000fc6000f8210ff */
[----:B------:R-:W3:Y:S01]  /*2e10*/  LDG.E.CONSTANT R8, desc[UR8][R8.64+0x200] ;  /* 0x0002000808087981 */ /* 0x000ee2000c1e9900 */
[----:B------:R-:W-:-:S05]  /*2e20*/  LEA.HI.X R11, R11, UR7, R0, 0x2, P1 ;  /* 0x000000070b0b7c11 */ /* 0x000fca00088f1400 */
[----:B------:R-:W4:Y:S01]  /*2e30*/  LDG.E.CONSTANT R10, desc[UR8][R10.64+0x200] ;  /* 0x000200080a0a7981 */ /* 0x000f22000c1e9900 */
[----:B------:R-:W-:-:S05]  /*2e40*/  IMAD R0, R5, 0x4, R12 ;  /* 0x0000000405007824 */ /* 0x000fca00078e020c */
[----:B------:R-:W3:Y:S04]  /*2e50*/  LDS R3, [R0] ;  /* 0x0000000000037984 */ /* 0x000ee80000000800 */
[----:B------:R-:W4:Y:S01]  /*2e60*/  LDS R13, [R0+0x4] ;  /* 0x00000400000d7984 */ /* 0x000f220000000800 */
[----:B------:R-:W-:Y:S02]  /*2e70*/  VIADD R5, R5, 0x2 ;  /* 0x0000000205057836 */ /* 0x000fe40000000000 */
[----:B---3--:R-:W-:-:S04]  /*2e80*/  FMUL.FTZ R3, R8, R3 ;  /* 0x0000000308037220 */ /* 0x008fc80000410000 */
[----:B0-----:R-:W-:Y:S01]  /*2e90*/  FFMA.FTZ R18, R3, R7, R18 ;  /* 0x0000000703127223 */ /* 0x001fe20000010012 */
[----:B----4-:R-:W-:-:S04]  /*2ea0*/  FMUL.FTZ R13, R10, R13 ;  /* 0x0000000d0a0d7220 */ /* 0x010fc80000410000 */
[----:B------:R-:W-:-:S07]  /*2eb0*/  FFMA.FTZ R18, R13, R7, R18 ;  /* 0x000000070d127223 */ /* 0x000fce0000010012 */
.L_x_26595:
[----:B------:R-:W-:Y:S05]  /*2ec0*/  @P0 BRA `(.L_x_26591) ;  /* 0x00000000002c0947 */ /* 0x000fea0003800000 */
[----:B------:R-:W3:Y:S01]  /*2ed0*/  LDCU.64 UR6, c[0x0][0x398] ;  /* 0x00007300ff0677ac */ /* 0x000ee20008000a00 */
[----:B------:R-:W-:-:S04]  /*2ee0*/  LEA R3, R5, R2, 0x8 ;  /* 0x0000000205037211 */ /* 0x000fc800078e40ff */
[----:B------:R-:W-:-:S05]  /*2ef0*/  IADD3 R3, P0, PT, R3, R4, RZ ;  /* 0x0000000403037210 */ /* 0x000fca0007f1e0ff */
[----:B------:R-:W-:Y:S01]  /*2f00*/  IMAD.X R6, RZ, RZ, R6, P0 ;  /* 0x000000ffff067224 */ /* 0x000fe200000e0606 */
[----:B---3--:R-:W-:-:S04]  /*2f10*/  LEA R2, P0, R3, UR6, 0x2 ;  /* 0x0000000603027c11 */ /* 0x008fc8000f8010ff */
[----:B------:R-:W-:-:S05]  /*2f20*/  LEA.HI.X R3, R3, UR7, R6, 0x2, P0 ;  /* 0x0000000703037c11 */ /* 0x000fca00080f1406 */
[----:B------:R-:W3:Y:S01]  /*2f30*/  LDG.E.CONSTANT R2, desc[UR8][R2.64+0x200] ;  /* 0x0002000802027981 */ /* 0x000ee2000c1e9900 */
[----:B------:R-:W-:-:S06]  /*2f40*/  IMAD R5, R5, 0x4, R12 ;  /* 0x0000000405057824 */ /* 0x000fcc00078e020c */
[----:B------:R-:W3:Y:S02]  /*2f50*/  LDS R5, [R5] ;  /* 0x0000000005057984 */ /* 0x000ee40000000800 */
[----:B---3--:R-:W-:-:S04]  /*2f60*/  FMUL.FTZ R9, R2, R5 ;  /* 0x0000000502097220 */ /* 0x008fc80000410000 */
[----:B0-----:R-:W-:-:S07]  /*2f70*/  FFMA.FTZ R18, R9, R7, R18 ;  /* 0x0000000709127223 */ /* 0x001fce0000010012 */
.L_x_26591:
[----:B------:R-:W-:Y:S01]  /*2f80*/  STG.E desc[UR8][R14.64+0x200], R18 ;  /* 0x000200120e007986 */ /* 0x000fe2000c101908 */
[----:B------:R-:W-:Y:S05]  /*2f90*/  EXIT ;  /* 0x000000000000794d */ /* 0x000fea0003800000 */
.L_x_26596:
        /* <DEDUP_REMOVED lines=14> */
.L_x_27740:


//--------------------- .text._ZN4vllm25paged_attention_v2_kernelIffLi256ELi8ELi128ELNS_18Fp8KVCacheDataTypeE0ELb1ELi512EEEvPfS2_PT_PKS3_PKT0_S9_ifPKiSB_iPKfiiiSD_SD_iiiii --------------------------
	.section	.text._ZN4vllm25paged_attention_v2_kernelIffLi256ELi8ELi128ELNS_18Fp8KVCacheDataTypeE0ELb1ELi512EEEvPfS2_PT_PKS3_PKT0_S9_ifPKiSB_iPKfiiiSD_SD_iiiii,"ax",@progbits
	.align	128
        .global         _ZN4vllm25paged_attention_v2_kernelIffLi256ELi8ELi128ELNS_18Fp8KVCacheDataTypeE0ELb1ELi512EEEvPfS2_PT_PKS3_PKT0_S9_ifPKiSB_iPKfiiiSD_SD_iiiii
        .type           _ZN4vllm25paged_attention_v2_kernelIffLi256ELi8ELi128ELNS_18Fp8KVCacheDataTypeE0ELb1ELi512EEEvPfS2_PT_PKS3_PKT0_S9_ifPKiSB_iPKfiiiSD_SD_iiiii,@function
        .size           _ZN4vllm25paged_attention_v2_kernelIffLi256ELi8ELi128ELNS_18Fp8KVCacheDataTypeE0ELb1ELi512EEEvPfS2_PT_PKS3_PKT0_S9_ifPKiSB_iPKfiiiSD_SD_iiiii,(.L_x_27741 - _ZN4vllm25paged_attention_v2_kernelIffLi256ELi8ELi128ELNS_18Fp8KVCacheDataTypeE0ELb1ELi512EEEvPfS2_PT_PKS3_PKT0_S9_ifPKiSB_iPKfiiiSD_SD_iiiii)
        .other          _ZN4vllm25paged_attention_v2_kernelIffLi256ELi8ELi128ELNS_18Fp8KVCacheDataTypeE0ELb1ELi512EEEvPfS2_PT_PKS3_PKT0_S9_ifPKiSB_iPKfiiiSD_SD_iiiii,@"STO_CUDA_ENTRY STV_DEFAULT"
_ZN4vllm25paged_attention_v2_kernelIffLi256ELi8ELi128ELNS_18Fp8KVCacheDataTypeE0ELb1ELi512EEEvPfS2_PT_PKS3_PKT0_S9_ifPKiSB_iPKfiiiSD_SD_iiiii:
.text._ZN4vllm25paged_attention_v2_kernelIffLi256ELi8ELi128ELNS_18Fp8KVCacheDataTypeE0ELb1ELi512EEEvPfS2_PT_PKS3_PKT0_S9_ifPKiSB_iPKfiiiSD_SD_iiiii:
        /* <DEDUP_REMOVED lines=10> */
[----:B------:R-:W0:Y:S01]  /*00a0*/  LDC R5, c[0x0][0x3b0] ;  /* 0x0000ec00ff057b82 */ /* 0x000e220000000800 */
[----:B------:R-:W1:Y:S01]  /*00b0*/  S2R R3, SR_CTAID.X ;  /* 0x0000000000037919 */ /* 0x000e620000002500 */
[----:B------:R-:W-:Y:S01]  /*00c0*/  IMAD.MOV.U32 R32, RZ, RZ, RZ ;  /* 0x000000ffff207224 */ /* 0x000fe200078e00ff */
[----:B------:R-:W2:Y:S05]  /*00d0*/  LDCU UR12, c[0x0][0x3fc] ;  /* 0x00007f80ff0c77ac */ /* 0x000eaa0008000800 */
[----:B------:R-:W3:Y:S01]  /*00e0*/  LDC.64 R8, c[0x0][0x3d0] ;  /* 0x0000f400ff087b82 */ /* 0x000ee20000000a00 */
[----:B------:R-:W-:-:S07]  /*00f0*/  VIADD R24, R57, 0xffffffff ;  /* 0xffffffff39187836 */ /* 0x000fce0000000000 */
[----:B------:R-:W4:Y:S01]  /*0100*/  LDC R19, c[0x0][0x3d8] ;  /* 0x0000f600ff137b82 */ /* 0x000f220000000800 */
[----:B0-----:R-:W-:-:S07]  /*0110*/  IABS R7, R5 ;  /* 0x0000000500077213 */ /* 0x001fce0000000000 */
[----:B------:R-:W0:Y:S01]  /*0120*/  LDC R26, c[0x0][0x408] ;  /* 0x00010200ff1a7b82 */ /* 0x000e220000000800 */
[----:B------:R-:W2:Y:S01]  /*0130*/  I2F.RP R0, R7 ;  /* 0x0000000700007306 */ /* 0x000ea20000209400 */
[----:B---3--:R-:W-:-:S04]  /*0140*/  ISETP.NE.U32.AND P0, PT, R8, RZ, PT ;  /* 0x000000ff0800720c */ /* 0x008fc80003f05070 */
[----:B------:R-:W-:-:S03]  /*0150*/  ISETP.NE.AND.EX P0, PT, R9, RZ, PT, P0 ;  /* 0x000000ff0900720c */ /* 0x000fc60003f05300 */
[----:B--2---:R-:W2:Y:S10]  /*0160*/  MUFU.RCP R0, R0 ;  /* 0x0000000000007308 */ /* 0x004eb40000001000 */
[----:B------:R-:W1:Y:S01]  /*0170*/  @P0 LDC.64 R10, c[0x0][0x3d0] ;  /* 0x0000f400ff0a0b82 */ /* 0x000e620000000a00 */
[----:B--2---:R-:W-:-:S07]  /*0180*/  IADD3 R12, PT, PT, R0, 0xffffffe, RZ ;  /* 0x0ffffffe000c7810 */ /* 0x004fce0007ffe0ff */
[----:B------:R-:W2:Y:S01]  /*0190*/  LDC R8, c[0x0][0x370] ;  /* 0x0000dc00ff087b82 */ /* 0x000ea20000000800 */
[----:B------:R3:W4:Y:S02]  /*01a0*/  F2I.FTZ.U32.TRUNC.NTZ R13, R12 ;  /* 0x0000000c000d7305 */ /* 0x000724000021f000 */
[----:B---3--:R-:W-:Y:S02]  /*01b0*/  HFMA2 R12, -RZ, RZ, 0, 0 ;  /* 0x00000000ff0c7431 */ /* 0x008fe400000001ff */
[----:B-1----:R-:W-:-:S04]  /*01c0*/  @P0 IMAD.WIDE.U32 R10, R3, 0x4, R10 ;  /* 0x00000004030a0825 */ /* 0x002fc800078e000a */
[--C-:B----4-:R-:W-:Y:S01]  /*01d0*/  IMAD.MOV R14, RZ, RZ, -R13.reuse ;  /* 0x000000ffff0e7224 */ /* 0x110fe200078e0a0d */
[----:B------:R2:W5:Y:S01]  /*01e0*/  @P0 LDG.E.CONSTANT R32, desc[UR6][R10.64] ;  /* 0x000000060a200981 */ /* 0x000562000c1e9900 */
[----:B------:R-:W-:Y:S01]  /*01f0*/  IABS R18, R3 ;  /* 0x0000000300127213 */ /* 0x000fe20000000000 */
[----:B------:R-:W-:Y:S01]  /*0200*/  UMOV UR8, 0x400 ;  /* 0x0000040000087882 */ /* 0x000fe20000000000 */
[----:B------:R-:W-:Y:S01]  /*0210*/  IMAD R9, R14, R7, RZ ;  /* 0x000000070e097224 */ /* 0x000fe200078e02ff */
[----:B------:R-:W1:Y:S01]  /*0220*/  S2UR UR9, SR_CgaCtaId ;  /* 0x00000000000979c3 */ /* 0x000e620000008800 */
[----:B------:R-:W-:Y:S02]  /*0230*/  BSSY.RECONVERGENT B0, `(.L_x_26597) ;  /* 0x000004f000007945 */ /* 0x000fe40003800200 */
[----:B------:R-:W-:Y:S01]  /*0240*/  IMAD.HI.U32 R13, R13, R9, R12 ;  /* 0x000000090d0d7227 */ /* 0x000fe200078e000c */
[----:B--2---:R-:W-:-:S05]  /*0250*/  IABS R10, R8 ;  /* 0x00000008000a7213 */ /* 0x004fca0000000000 */
        /* <DEDUP_REMOVED lines=8> */
[----:B------:R-:W-:Y:S01]  /*02e0*/  LOP3.LUT R0, R8, R5, RZ, 0x3c, !PT ;  /* 0x0000000508007212 */ /* 0x000fe200078e3cff */
[----:B------:R-:W2:Y:S03]  /*02f0*/  LDC R7, c[0x0][0x404] ;  /* 0x00010100ff077b82 */ /* 0x000ea60000000800 */
[----:B------:R-:W-:-:S07]  /*0300*/  ISETP.GE.AND P2, PT, R0, RZ, PT ;  /* 0x000000ff0000720c */ /* 0x000fce0003f46270 */
[----:B------:R-:W-:-:S06]  /*0310*/  @P0 IADD3 R14, PT, PT, R14, 0x1, RZ ;  /* 0x000000010e0e0810 */ /* 0x000fcc0007ffe0ff */
[----:B------:R-:W-:Y:S01]  /*0320*/  @!P2 IMAD.MOV R14, RZ, RZ, -R14 ;  /* 0x000000ffff0ea224 */ /* 0x000fe200078e0a0e */
[----:B------:R-:W-:-:S04]  /*0330*/  @!P1 LOP3.LUT R14, RZ, R5, RZ, 0x33, !PT ;  /* 0x00000005ff0e9212 */ /* 0x000fc800078e33ff */
[----:B------:R-:W-:Y:S02]  /*0340*/  IABS R16, R14 ;  /* 0x0000000e00107213 */ /* 0x000fe40000000000 */
[----:B--2---:R-:W-:Y:S02]  /*0350*/  IABS R0, R7 ;  /* 0x0000000700007213 */ /* 0x004fe40000000000 */
[----:B------:R-:W2:Y:S08]  /*0360*/  I2F.RP R9, R16 ;  /* 0x0000001000097306 */ /* 0x000eb00000209400 */
[----:B------:R-:W3:Y:S08]  /*0370*/  I2F.RP R15, R0 ;  /* 0x00000000000f7306 */ /* 0x000ef00000209400 */
[----:B--2---:R-:W2:Y:S08]  /*0380*/  MUFU.RCP R9, R9 ;  /* 0x0000000900097308 */ /* 0x004eb00000001000 */
[----:B---3--:R-:W3:Y:S01]  /*0390*/  MUFU.RCP R15, R15 ;  /* 0x0000000f000f7308 */ /* 0x008ee20000001000 */
[----:B--2---:R-:W-:-:S02]  /*03a0*/  IADD3 R10, PT, PT, R9, 0xffffffe, RZ ;  /* 0x0ffffffe090a7810 */ /* 0x004fc40007ffe0ff */
[----:B------:R-:W-:-:S05]  /*03b0*/  IABS R9, R14 ;  /* 0x0000000e00097213 */ /* 0x000fca0000000000 */
[----:B------:R2:W4:Y:S01]  /*03c0*/  F2I.FTZ.U32.TRUNC.NTZ R11, R10 ;  /* 0x0000000a000b7305 */ /* 0x000522000021f000 */
[----:B------:R-:W-:Y:S01]  /*03d0*/  IADD3 R9, PT, PT, RZ, -R9, RZ ;  /* 0x80000009ff097210 */ /* 0x000fe20007ffe0ff */
[----:B---3--:R-:W-:-:S06]  /*03e0*/  VIADD R12, R15, 0xffffffe ;  /* 0x0ffffffe0f0c7836 */ /* 0x008fcc0000000000 */
[----:B------:R3:W0:Y:S01]  /*03f0*/  F2I.FTZ.U32.TRUNC.NTZ R13, R12 ;  /* 0x0000000c000d7305 */ /* 0x000622000021f000 */
[----:B--2---:R-:W-:Y:S01]  /*0400*/  IMAD.MOV.U32 R10, RZ, RZ, RZ ;  /* 0x000000ffff0a7224 */ /* 0x004fe200078e00ff */
[----:B----4-:R-:W-:Y:S01]  /*0410*/  IADD3 R17, PT, PT, RZ, -R11, RZ ;  /* 0x8000000bff117210 */ /* 0x010fe20007ffe0ff */
[----:B---3--:R-:W-:-:S04]  /*0420*/  IMAD.MOV.U32 R12, RZ, RZ, RZ ;  /* 0x000000ffff0c7224 */ /* 0x008fc800078e00ff */
[----:B------:R-:W-:Y:S02]  /*0430*/  IMAD R17, R17, R16, RZ ;  /* 0x0000001011117224 */ /* 0x000fe400078e02ff */
[----:B0-----:R-:W-:Y:S02]  /*0440*/  IMAD R15, R13, R0, RZ ;  /* 0x000000000d0f7224 */ /* 0x001fe400078e02ff */
[----:B------:R-:W-:Y:S01]  /*0450*/  IMAD.HI.U32 R11, R11, R17, R10 ;  /* 0x000000110b0b7227 */ /* 0x000fe200078e000a */
[----:B------:R-:W-:Y:S01]  /*0460*/  IABS R17, R24 ;  /* 0x0000001800117213 */ /* 0x000fe20000000000 */
[----:B------:R-:W0:Y:S01]  /*0470*/  S2R R10, SR_TID.X ;  /* 0x00000000000a7919 */ /* 0x000e220000002100 */
[----:B------:R-:W-:-:S03]  /*0480*/  IADD3 R15, PT, PT, -R15, RZ, RZ ;  /* 0x000000ff0f0f7210 */ /* 0x000fc60007ffe1ff */
[----:B------:R-:W-:-:S04]  /*0490*/  IMAD.HI.U32 R11, R11, R18, RZ ;  /* 0x000000120b0b7227 */ /* 0x000fc800078e00ff */
[----:B------:R-:W-:-:S04]  /*04a0*/  IMAD.HI.U32 R13, R13, R15, R12 ;  /* 0x0000000f0d0d7227 */ /* 0x000fc800078e000c */
[----:B------:R-:W-:Y:S01]  /*04b0*/  IMAD R9, R11, R9, R18 ;  /* 0x000000090b097224 */ /* 0x000fe200078e0212 */
[----:B------:R-:W-:Y:S01]  /*04c0*/  LOP3.LUT R18, R3, R14, RZ, 0x3c, !PT ;  /* 0x0000000e03127212 */ /* 0x000fe200078e3cff */
[----:B------:R-:W-:-:S03]  /*04d0*/  IMAD.HI.U32 R15, R13, R17, RZ ;  /* 0x000000110d0f7227 */ /* 0x000fc600078e00ff */
[----:B------:R-:W-:Y:S02]  /*04e0*/  ISETP.GT.U32.AND P3, PT, R16, R9, PT ;  /* 0x000000091000720c */ /* 0x000fe40003f64070 */
[----:B------:R-:W-:Y:S02]  /*04f0*/  IADD3 R12, PT, PT, -R15, RZ, RZ ;  /* 0x000000ff0f0c7210 */ /* 0x000fe40007ffe1ff */
[----:B------:R-:W-:-:S03]  /*0500*/  ISETP.GE.AND P1, PT, R18, RZ, PT ;  /* 0x000000ff1200720c */ /* 0x000fc60003f26270 */
[----:B------:R-:W-:Y:S02]  /*0510*/  IMAD R17, R0, R12, R17 ;  /* 0x0000000c00117224 */ /* 0x000fe400078e0211 */
[----:B------:R-:W-:-:S03]  /*0520*/  IMAD R12, R4, R19, RZ ;  /* 0x00000013040c7224 */ /* 0x000fc600078e02ff */
[----:B------:R-:W-:Y:S01]  /*0530*/  ISETP.GT.U32.AND P0, PT, R0, R17, PT ;  /* 0x000000110000720c */ /* 0x000fe20003f04070 */
[----:B------:R-:W-:Y:S01]  /*0540*/  @!P3 IMAD.IADD R9, R9, 0x1, -R16 ;  /* 0x000000010909b824 */ /* 0x000fe200078e0a10 */
[----:B------:R-:W-:Y:S02]  /*0550*/  LEA R20, P5, R3, R12, 0x8 ;  /* 0x0000000c03147211 */ /* 0x000fe400078a40ff */
[----:B0-----:R-:W-:Y:S02]  /*0560*/  ISETP.GT.U32.AND P4, PT, R10, 0xff, PT ;  /* 0x000000ff0a00780c */ /* 0x001fe40003f84070 */
[----:B------:R-:W-:Y:S02]  /*0570*/  ISETP.GE.U32.AND P2, PT, R9, R16, PT ;  /* 0x000000100900720c */ /* 0x000fe40003f46070 */
[----:B------:R-:W-:Y:S02]  /*0580*/  SHF.R.U32.HI R16, RZ, 0x2, R10 ;  /* 0x00000002ff107819 */ /* 0x000fe4000001160a */
[----:B------:R-:W-:-:S07]  /*0590*/  LEA.HI.X.SX32 R21, R12, RZ, 0x1, P5 ;  /* 0x000000ff0c157211 */ /* 0x000fce00028f0eff */
[----:B-1----:R-:W-:Y:S05]  /*05a0*/  @P4 BRA `(.L_x_26598) ;  /* 0x00000000005c4947 */ /* 0x002fea0003800000 */
[C---:B------:R-:W-:Y:S01]  /*05b0*/  ISETP.GT.U32.AND P4, PT, R10.reuse, 0x7f, PT ;  /* 0x0000007f0a00780c */ /* 0x040fe20003f84070 */
[----:B------:R-:W0:Y:S01]  /*05c0*/  LDCU.64 UR4, c[0x0][0x398] ;  /* 0x00007300ff0477ac */ /* 0x000e220008000a00 */
[----:B------:R-:W-:Y:S02]  /*05d0*/  LOP3.LUT R9, R10, 0x3, RZ, 0xc0, !PT ;  /* 0x000000030a097812 */ /* 0x000fe400078ec0ff */
[----:B------:R-:W-:Y:S02]  /*05e0*/  SHF.L.U32 R22, R16, 0x2, RZ ;  /* 0x0000000210167819 */ /* 0x000fe400000006ff */
[----:B------:R-:W-:-:S04]  /*05f0*/  LOP3.LUT R12, R9, 0xfc, R10, 0xf8, !PT ;  /* 0x000000fc090c7812 */ /* 0x000fc800078ef80a */
[----:B------:R-:W-:-:S03]  /*0600*/  IADD3 R12, P5, PT, R12, R20, RZ ;  /* 0x000000140c0c7210 */ /* 0x000fc60007fbe0ff */
[----:B------:R-:W-:Y:S02]  /*0610*/  @!P4 LOP3.LUT R9, R22, R9, RZ, 0xfc, !PT ;  /* 0x000000091609c212 */ /* 0x000fe400078efcff */
[----:B------:R-:W-:-:S03]  /*0620*/  IADD3.X R19, PT, PT, RZ, R21, RZ, P5, !PT ;  /* 0x00000015ff137210 */ /* 0x000fc60002ffe4ff */
[----:B------:R-:W-:Y:S01]  /*0630*/  @!P4 VIADD R9, R9, 0x80 ;  /* 0x000000800909c836 */ /* 0x000fe20000000000 */
[----:B0-----:R-:W-:-:S04]  /*0640*/  LEA R18, P5, R12, UR4, 0x2 ;  /* 0x000000040c127c11 */ /* 0x001fc8000f8a10ff */
[----:B------:R-:W-:Y:S02]  /*0650*/  @!P4 IADD3 R9, P6, PT, R9, R20, RZ ;  /* 0x000000140909c210 */ /* 0x000fe40007fde0ff */
[----:B------:R-:W-:Y:S02]  /*0660*/  LEA.HI.X R19, R12, UR5, R19, 0x2, P5 ;  /* 0x000000050c137c11 */ /* 0x000fe4000a8f1413 */
[C---:B------:R-:W-:Y:S01]  /*0670*/  @!P4 LEA R20, P5, R9.reuse, UR4, 0x2 ;  /* 0x000000040914cc11 */ /* 0x040fe2000f8a10ff */
[----:B------:R-:W-:Y:S02]  /*0680*/  @!P4 IMAD.X R12, RZ, RZ, R21, P6 ;  /* 0x000000ffff0cc224 */ /* 0x000fe400030e0615 */
[----:B------:R-:W2:Y:S03]  /*0690*/  LDG.E.CONSTANT R18, desc[UR6][R18.64] ;  /* 0x0000000612127981 */ /* 0x000ea6000c1e9900 */
[----:B------:R-:W-:-:S05]  /*06a0*/  @!P4 LEA.HI.X R21, R9, UR5, R12, 0x2, P5 ;  /* 0x000000050915cc11 */ /* 0x000fca000a8f140c */
[----:B------:R-:W3:Y:S01]  /*06b0*/  @!P4 LDG.E.CONSTANT R20, desc[UR6][R20.64] ;  /* 0x000000061414c981 */ /* 0x000ee2000c1e9900 */
[----:B------:R-:W-:Y:S01]  /*06c0*/  SHF.L.U32 R9, R10, 0x8, RZ ;  /* 0x000000080a097819 */ /* 0x000fe200000006ff */
[----:B------:R-:W-:-:S03]  /*06d0*/  ULEA UR4, UR9, UR8, 0x18 ;  /* 0x0000000809047291 */ /* 0x000fc6000f8ec0ff */
[----:B------:R-:W-:-:S04]  /*06e0*/  LOP3.LUT R9, R9, 0x300, RZ, 0xc0, !PT ;  /* 0x0000030009097812 */ /* 0x000fc800078ec0ff */
[----:B------:R-:W-:-:S05]  /*06f0*/  IADD3 R9, PT, PT, R22, UR4, R9 ;  /* 0x0000000416097c10 */ /* 0x000fca000fffe009 */
[----:B--2---:R0:W-:Y:S04]  /*0700*/  STS [R9], R18 ;  /* 0x0000001209007388 */ /* 0x0041e80000000800 */
[----:B---3--:R0:W-:Y:S02]  /*0710*/  @!P4 STS [R9+0x80], R20 ;  /* 0x000080140900c388 */ /* 0x0081e40000000800 */
.L_x_26598:
[----:B------:R-:W-:Y:S05]  /*0720*/  BSYNC.RECONVERGENT B0 ;  /* 0x0000000000007941 */ /* 0x000fea0003800200 */
.L_x_26597:
[----:B------:R-:W-:Y:S01]  /*0730*/  @!P3 VIADD R11, R11, 0x1 ;  /* 0x000000010b0bb836 */ /* 0x000fe20000000000 */
[-C--:B------:R-:W-:Y:S01]  /*0740*/  @!P0 IADD3 R17, PT, PT, R17, -R0.reuse, RZ ;  /* 0x8000000011118210 */ /* 0x080fe20007ffe0ff */
[----:B------:R-:W1:Y:S01]  /*0750*/  LDCU UR5, c[0x0][0x3f8] ;  /* 0x00007f00ff0577ac */ /* 0x000e620008000800 */
[----:B------:R-:W-:Y:S01]  /*0760*/  ISETP.NE.AND P3, PT, R14, RZ, PT ;  /* 0x000000ff0e00720c */ /* 0x000fe20003f65270 */
[----:B------:R-:W-:Y:S01]  /*0770*/  @P2 VIADD R11, R11, 0x1 ;  /* 0x000000010b0b2836 */ /* 0x000fe20000000000 */
[----:B------:R-:W-:Y:S01]  /*0780*/  ISETP.GE.U32.AND P2, PT, R17, R0, PT ;  /* 0x000000001100720c */ /* 0x000fe20003f46070 */
[----:B------:R-:W-:Y:S01]  /*0790*/  @!P0 VIADD R15, R15, 0x1 ;  /* 0x000000010f0f8836 */ /* 0x000fe20000000000 */
[----:B------:R-:W-:Y:S01]  /*07a0*/  LOP3.LUT R24, R24, R7, RZ, 0x3c, !PT ;  /* 0x0000000718187212 */ /* 0x000fe200078e3cff */
[----:B------:R-:W-:Y:S01]  /*07b0*/  IMAD.MOV.U32 R12, RZ, RZ, R11 ;  /* 0x000000ffff0c7224 */ /* 0x000fe200078e000b */
[----:B0-----:R-:W-:Y:S01]  /*07c0*/  IADD3 R9, PT, PT, R57, 0x7, RZ ;  /* 0x0000000739097810 */ /* 0x001fe20007ffe0ff */
[----:B------:R-:W0:Y:S01]  /*07d0*/  LDCU UR4, c[0x0][0x3c8] ;  /* 0x00007900ff0477ac */ /* 0x000e220008000800 */
[----:B------:R-:W-:Y:S01]  /*07e0*/  ISETP.GE.AND P4, PT, R26, RZ, PT ;  /* 0x000000ff1a00720c */ /* 0x000fe20003f86270 */
[----:B------:R-:W-:Y:S01]  /*07f0*/  BSSY B0, `(.L_x_26599) ;  /* 0x0000124000007945 */ /* 0x000fe20003800000 */
[----:B------:R-:W-:Y:S01]  /*0800*/  @!P1 IADD3 R12, PT, PT, -R12, RZ, RZ ;  /* 0x000000ff0c0c9210 */ /* 0x000fe20007ffe1ff */
[----:B------:R-:W2:Y:S01]  /*0810*/  LDCU UR13, c[0x0][0x3e0] ;  /* 0x00007c00ff0d77ac */ /* 0x000ea20008000800 */
[----:B------:R-:W-:-:S02]  /*0820*/  ISETP.GE.AND P1, PT, R24, RZ, PT ;  /* 0x000000ff1800720c */ /* 0x000fc40003f26270 */
[----:B------:R-:W-:Y:S01]  /*0830*/  LEA R18, R6, 0x40, 0x6 ;  /* 0x0000004006127811 */ /* 0x000fe200078e30ff */
[----:B------:R-:W3:Y:S01]  /*0840*/  LDCU UR14, c[0x0][0x3dc] ;  /* 0x00007b80ff0e77ac */ /* 0x000ee20008000800 */
[----:B------:R-:W-:Y:S02]  /*0850*/  SHF.R.U32.HI R9, RZ, 0x3, R9 ;  /* 0x00000003ff097819 */ /* 0x000fe40000011609 */
[----:B------:R-:W-:Y:S01]  /*0860*/  SHF.R.U32.HI R17, RZ, 0x5, R10 ;  /* 0x00000005ff117819 */ /* 0x000fe2000001160a */
[----:B------:R-:W4:Y:S01]  /*0870*/  LDCU UR15, c[0x0][0x3b4] ;  /* 0x00007680ff0f77ac */ /* 0x000f220008000800 */
[----:B------:R-:W-:Y:S01]  /*0880*/  @P2 IADD3 R15, PT, PT, R15, 0x1, RZ ;  /* 0x000000010f0f2810 */ /* 0x000fe20007ffe0ff */
[----:B-1----:R-:W-:Y:S01]  /*0890*/  @P4 IMAD R3, R8, UR5, R3 ;  /* 0x0000000508034c24 */ /* 0x002fe2000f8e0203 */
[----:B------:R-:W-:Y:S01]  /*08a0*/  VIMNMX.U32 R55, PT, PT, R9, R18, PT ;  /* 0x0000001209377248 */ /* 0x000fe20003fe0000 */
[----:B------:R-:W1:Y:S01]  /*08b0*/  LDCU.64 UR16, c[0x0][0x3a0] ;  /* 0x00007400ff1077ac */ /* 0x000e620008000a00 */
[----:B------:R-:W-:Y:S01]  /*08c0*/  @!P3 LOP3.LUT R12, RZ, R14, RZ, 0x33, !PT ;  /* 0x0000000eff0cb212 */ /* 0x000fe200078e33ff */
[C---:B------:R-:W-:Y:S01]  /*08d0*/  IMAD R14, R6.reuse, 0x40, R17 ;  /* 0x00000040060e7824 */ /* 0x040fe200078e0211 */
[----:B------:R-:W-:Y:S01]  /*08e0*/  MOV R9, R15 ;  /* 0x0000000f00097202 */ /* 0x000fe20000000f00 */
[----:B------:R-:W-:Y:S01]  /*08f0*/  @P4 IMAD R54, R3, R26, 0x1 ;  /* 0x0000000103364424 */ /* 0x000fe200078e021a */
[----:B------:R-:W-:Y:S01]  /*0900*/  BAR.SYNC.DEFER_BLOCKING 0x0 ;  /* 0x0000000000007b1d */ /* 0x000fe20000010000 */
[----:B------:R-:W-:Y:S01]  /*0910*/  ISETP.NE.AND P0, PT, R7, RZ, PT ;  /* 0x000000ff0700720c */ /* 0x000fe20003f05270 */
[----:B------:R-:W-:Y:S01]  /*0920*/  IMAD R3, R6, -0x40, R55 ;  /* 0xffffffc006037824 */ /* 0x000fe200078e0237 */
[----:B------:R-:W-:Y:S01]  /*0930*/  @!P1 IADD3 R9, PT, PT, -R9, RZ, RZ ;  /* 0x000000ff09099210 */ /* 0x000fe20007ffe1ff */
[----:B------:R-:W-:Y:S01]  /*0940*/  @!P4 IMAD R5, R5, UR5, R12 ;  /* 0x000000050505cc24 */ /* 0x000fe2000f8e020c */
[----:B------:R-:W-:Y:S01]  /*0950*/  ISETP.GE.U32.AND P1, PT, R14, R55, PT ;  /* 0x000000370e00720c */ /* 0x000fe20003f26070 */
[----:B------:R-:W-:Y:S01]  /*0960*/  IMAD R6, R3, 0x8, R2 ;  /* 0x0000000803067824 */ /* 0x000fe200078e0202 */
[----:B------:R-:W-:Y:S01]  /*0970*/  MOV R11, 0xff7fffff ;  /* 0xff7fffff000b7802 */ /* 0x000fe20000000f00 */
[----:B------:R-:W-:-:S02]  /*0980*/  @!P4 IMAD.MOV R5, RZ, RZ, -R5 ;  /* 0x000000ffff05c224 */ /* 0x000fc400078e0a05 */
[----:B------:R-:W-:Y:S01]  /*0990*/  IMAD.MOV.U32 R15, RZ, RZ, R0 ;  /* 0x000000ffff0f7224 */ /* 0x000fe200078e0000 */
[----:B------:R-:W-:Y:S01]  /*09a0*/  VIMNMX R3, PT, PT, R57, R6, PT ;  /* 0x0000000639037248 */ /* 0x000fe20003fe0100 */
[----:B------:R-:W-:Y:S02]  /*09b0*/  @!P4 IMAD R54, R26, R5, 0x1 ;  /* 0x000000011a36c424 */ /* 0x000fe400078e0205 */
[----:B------:R-:W-:Y:S01]  /*09c0*/  @!P0 LOP3.LUT R9, RZ, R7, RZ, 0x33, !PT ;  /* 0x00000007ff098212 */ /* 0x000fe200078e33ff */
[----:B0-----:R-:W-:-:S03]  /*09d0*/  IMAD R7, R4, UR4, RZ ;  /* 0x0000000404077c24 */ /* 0x001fc6000f8e02ff */
[----:B-1234-:R-:W-:Y:S05]  /*09e0*/  @P1 BRA `(.L_x_26600) ;  /* 0x0000001000101947 */ /* 0x01efea0003800000 */
[----:B------:R-:W0:Y:S01]  /*09f0*/  LDCU.64 UR10, c[0x0][0x3b8] ;  /* 0x00007700ff0a77ac */ /* 0x000e220008000a00 */
[----:B------:R-:W-:Y:S01]  /*0a00*/  IMAD.WIDE.U32 R4, R14, 0x4, RZ ;  /* 0x000000040e047825 */ /* 0x000fe200078e00ff */
[C---:B------:R-:W-:Y:S01]  /*0a10*/  SHF.L.U32 R0, R16.reuse, 0x2, RZ ;  /* 0x0000000210007819 */ /* 0x040fe200000006ff */
[----:B------:R-:W-:Y:S01]  /*0a20*/  UIADD3 UR4, UPT, UPT, UR8, 0x420, URZ ;  /* 0x0000042008047890 */ /* 0x000fe2000fffe0ff */
[----:B------:R-:W-:Y:S01]  /*0a30*/  LOP3.LUT R16, R16, 0x7, RZ, 0xc0, !PT ;  /* 0x0000000710107812 */ /* 0x000fe200078ec0ff */
[----:B------:R-:W-:Y:S01]  /*0a40*/  IMAD.WIDE R4, R7, 0x4, R4 ;  /* 0x0000000407047825 */ /* 0x000fe200078e0204 */
[----:B------:R-:W-:Y:S01]  /*0a50*/  LOP3.LUT R0, R0, 0x1c, RZ, 0xc0, !PT ;  /* 0x0000001c00007812 */ /* 0x000fe200078ec0ff */
[----:B------:R-:W-:Y:S01]  /*0a60*/  ULEA UR4, UR9, UR4, 0x18 ;  /* 0x0000000409047291 */ /* 0x000fe2000f8ec0ff */
[----:B------:R-:W-:Y:S01]  /*0a70*/  MOV R11, 0xff7fffff ;  /* 0xff7fffff000b7802 */ /* 0x000fe20000000f00 */
[C---:B------:R-:W-:Y:S01]  /*0a80*/  IMAD R7, R17.reuse, 0x8, R2 ;  /* 0x0000000811077824 */ /* 0x040fe200078e0202 */
[----:B------:R-:W-:-:S03]  /*0a90*/  LEA R0, R17, R0, 0x5 ;  /* 0x0000000011007211 */ /* 0x000fc600078e28ff */
[----:B------:R-:W-:Y:S01]  /*0aa0*/  IMAD.IADD R16, R16, 0x1, R7 ;  /* 0x0000000110107824 */ /* 0x000fe200078e0207 */
[----:B------:R-:W-:Y:S02]  /*0ab0*/  IADD3 R8, PT, PT, R0, UR4, RZ ;  /* 0x0000000400087c10 */ /* 0x000fe4000fffe0ff */
[----:B0-----:R-:W-:Y:S01]  /*0ac0*/  IADD3 R2, P0, PT, R4, UR10, RZ ;  /* 0x0000000a04027c10 */ /* 0x001fe2000ff1e0ff */
[----:B------:R-:W-:Y:S01]  /*0ad0*/  VIADD R4, R7, 0x1 ;  /* 0x0000000107047836 */ /* 0x000fe20000000000 */
[----:B------:R-:W-:Y:S01]  /*0ae0*/  IADD3 R7, PT, PT, -R57, R16, RZ ;  /* 0x0000001039077210 */ /* 0x000fe20007ffe1ff */
[----:B------:R-:W-:Y:S01]  /*0af0*/  VIADD R6, R16, 0x1 ;  /* 0x0000000110067836 */ /* 0x000fe20000000000 */
[----:B------:R-:W-:-:S09]  /*0b00*/  IADD3.X R5, PT, PT, R5, UR11, RZ, P0, !PT ;  /* 0x0000000b05057c10 */ /* 0x000fd200087fe4ff */
.L_x_26605:
[----:B------:R-:W0:Y:S01]  /*0b10*/  LDC R20, c[0x0][0x400] ;  /* 0x00010000ff147b82 */ /* 0x000e220000000800 */
        /* <DEDUP_REMOVED lines=32> */
[----:B------:R-:W-:Y:S02]  /*0d20*/  MOV R17, R18 ;  /* 0x0000001200117202 */ /* 0x000fe40000000f00 */
[----:B------:R-:W-:-:S03]  /*0d30*/  IADD3 R10, PT, PT, R9, -UR12, RZ ;  /* 0x8000000c090a7c10 */ /* 0x000fc6000fffe0ff */
        /* <DEDUP_REMOVED lines=13> */
[----:B0-----:R-:W-:-:S13]  /*0e10*/  LOP3.LUT P0, RZ, R10, 0x3, RZ, 0xc0, !PT ;  /* 0x000000030aff7812 */ /* 0x001fda000780c0ff */
[----:B------:R-:W-:Y:S05]  /*0e20*/  @P0 BRA `(.L_x_26603) ;  /* 0x0000000800d80947 */ /* 0x000fea0003800000 */
[----:B------:R-:W-:-:S05]  /*0e30*/  MOV R17, 0xff7fffff ;  /* 0xff7fffff00117802 */ /* 0x000fca0000000f00 */
[----:B------:R0:W-:Y:S01]  /*0e40*/  STS [R8], R17 ;  /* 0x0000001108007388 */ /* 0x0001e20000000800 */
[----:B------:R-:W-:Y:S05]  /*0e50*/  BRA `(.L_x_26603) ;  /* 0x0000000800cc7947 */ /* 0x000fea0003800000 */
.L_x_26602:
[----:B------:R-:W-:Y:S01]  /*0e60*/  MOV R19, R5 ;  /* 0x0000000500137202 */ /* 0x000fe20000000f00 */
[----:B------:R-:W-:-:S05]  /*0e70*/  IMAD.MOV.U32 R18, RZ, RZ, R2 ;  /* 0x000000ffff127224 */ /* 0x000fca00078e0002 */
[----:B------:R-:W2:Y:S01]  /*0e80*/  LDG.E.CONSTANT R19, desc[UR6][R18.64] ;  /* 0x0000000612137981 */ /* 0x000ea2000c1e9900 */
[----:B------:R-:W-:Y:S01]  /*0e90*/  IMAD R17, R12, UR13, RZ ;  /* 0x0000000d0c117c24 */ /* 0x000fe2000f8e02ff */
[----:B------:R-:W0:Y:S02]  /*0ea0*/  S2R R10, SR_TID.X ;  /* 0x00000000000a7919 */ /* 0x000e240000002100 */
[----:B0-----:R-:W-:-:S04]  /*0eb0*/  LOP3.LUT R16, R10, 0x1f, RZ, 0xc0, !PT ;  /* 0x0000001f0a107812 */ /* 0x001fc800078ec0ff */
[----:B------:R-:W-:-:S04]  /*0ec0*/  IADD3 R16, P0, PT, R16, R17, RZ ;  /* 0x0000001110107210 */ /* 0x000fc80007f1e0ff */
[----:B------:R-:W-:Y:S01]  /*0ed0*/  LEA.HI.X.SX32 R17, R17, RZ, 0x1, P0 ;  /* 0x000000ff11117211 */ /* 0x000fe200000f0eff */
[----:B------:R-:W0:Y:S02]  /*0ee0*/  S2UR UR5, SR_CgaCtaId ;  /* 0x00000000000579c3 */ /* 0x000e240000008800 */
        /* <DEDUP_REMOVED lines=33> */
[----:B------:R-:W-:Y:S01]  /*1100*/  UMOV UR4, 0x400 ;  /* 0x0000040000047882 */ /* 0x000fe20000000000 */
[----:B------:R-:W-:Y:S01]  /*1110*/  IMAD.SHL.U32 R33, R10, 0x100, RZ ;  /* 0x000001000a217824 */ /* 0x000fe200078e00ff */
[----:B0-----:R-:W-:Y:S01]  /*1120*/  ULEA UR4, UR5, UR4, 0x18 ;  /* 0x0000000405047291 */ /* 0x001fe2000f8ec0ff */
[----:B------:R-:W4:Y:S03]  /*1130*/  LDG.E.CONSTANT R29, desc[UR6][R68.64+0xf00] ;  /* 0x000f0006441d7981 */ /* 0x000f26000c1e9900 */
[----:B------:R-:W-:Y:S01]  /*1140*/  LOP3.LUT R33, R33, 0x300, RZ, 0xc0, !PT ;  /* 0x0000030021217812 */ /* 0x000fe200078ec0ff */
[----:B------:R-:W4:Y:S04]  /*1150*/  LDG.E.CONSTANT R28, desc[UR6][R68.64+0xf80] ;  /* 0x000f8006441c7981 */ /* 0x000f28000c1e9900 */
[----:B------:R-:W2:Y:S04]  /*1160*/  LDS.128 R20, [R33+UR4] ;  /* 0x0000000421147984 */ /* 0x000ea80008000c00 */
[----:B------:R-:W4:Y:S04]  /*1170*/  LDG.E.CONSTANT R65, desc[UR6][R68.64+0x1000] ;  /* 0x0010000644417981 */ /* 0x000f28000c1e9900 */
[----:B------:R-:W4:Y:S04]  /*1180*/  LDG.E.CONSTANT R66, desc[UR6][R68.64+0x1080] ;  /* 0x0010800644427981 */ /* 0x000f28000c1e9900 */
[----:B------:R-:W4:Y:S04]  /*1190*/  LDG.E.CONSTANT R63, desc[UR6][R68.64+0x1200] ;  /* 0x00120006443f7981 */ /* 0x000f28000c1e9900 */
[----:B------:R-:W4:Y:S04]  /*11a0*/  LDG.E.CONSTANT R64, desc[UR6][R68.64+0x1280] ;  /* 0x0012800644407981 */ /* 0x000f28000c1e9900 */
[----:B------:R-:W4:Y:S04]  /*11b0*/  LDG.E.CONSTANT R60, desc[UR6][R68.64+0x1300] ;  /* 0x00130006443c7981 */ /* 0x000f28000c1e9900 */
[----:B------:R-:W4:Y:S04]  /*11c0*/  LDG.E.CONSTANT R62, desc[UR6][R68.64+0x1380] ;  /* 0x00138006443e7981 */ /* 0x000f28000c1e9900 */
[----:B------:R-:W4:Y:S01]  /*11d0*/  LDG.E.CONSTANT R61, desc[UR6][R68.64+0x1500] ;  /* 0x00150006443d7981 */ /* 0x000f22000c1e9900 */
[----:B--2---:R-:W-:-:S04]  /*11e0*/  FMUL.FTZ R16, R16, R21 ;  /* 0x0000001510107220 */ /* 0x004fc80000410000 */
[----:B---3--:R-:W-:Y:S02]  /*11f0*/  FFMA.FTZ R20, R17, R20, R16 ;  /* 0x0000001411147223 */ /* 0x008fe40000010010 */
[----:B------:R-:W0:Y:S02]  /*1200*/  LDS.128 R16, [R33+UR4+0x10] ;  /* 0x0000100421107984 */ /* 0x000e240008000c00 */
[----:B----4-:R-:W-:-:S04]  /*1210*/  FFMA.FTZ R27, R27, R22, R20 ;  /* 0x000000161b1b7223 */ /* 0x010fc80000010014 */
[----:B------:R-:W-:-:S04]  /*1220*/  FFMA.FTZ R24, R24, R23, R27 ;  /* 0x0000001718187223 */ /* 0x000fc8000001001b */
[----:B0-----:R-:W-:Y:S02]  /*1230*/  FFMA.FTZ R21, R25, R16, R24 ;  /* 0x0000001019157223 */ /* 0x001fe40000010018 */
[----:B------:R-:W0:Y:S02]  /*1240*/  LDS.128 R24, [R33+UR4+0x20] ;  /* 0x0000200421187984 */ /* 0x000e240008000c00 */
[----:B------:R-:W-:Y:S02]  /*1250*/  FFMA.FTZ R56, R56, R17, R21 ;  /* 0x0000001138387223 */ /* 0x000fe40000010015 */
[----:B------:R-:W1:Y:S02]  /*1260*/  LDS.128 R20, [R33+UR4+0x30] ;  /* 0x0000300421147984 */ /* 0x000e640008000c00 */
[----:B------:R-:W-:Y:S02]  /*1270*/  FFMA.FTZ R59, R59, R18, R56 ;  /* 0x000000123b3b7223 */ /* 0x000fe40000010038 */
[----:B------:R-:W2:Y:S02]  /*1280*/  LDG.E.CONSTANT R56, desc[UR6][R68.64+0x1680] ;  /* 0x0016800644387981 */ /* 0x000ea4000c1e9900 */
[----:B------:R-:W-:-:S02]  /*1290*/  FFMA.FTZ R58, R58, R19, R59 ;  /* 0x000000133a3a7223 */ /* 0x000fc4000001003b */
[----:B------:R-:W3:Y:S04]  /*12a0*/  LDS.128 R16, [R33+UR4+0x40] ;  /* 0x0000400421107984 */ /* 0x000ee80008000c00 */
[----:B------:R-:W4:Y:S01]  /*12b0*/  LDG.E.CONSTANT R59, desc[UR6][R68.64+0x1400] ;  /* 0x00140006443b7981 */ /* 0x000f22000c1e9900 */
[----:B0-----:R-:W-:-:S03]  /*12c0*/  FFMA.FTZ R53, R53, R24, R58 ;  /* 0x0000001835357223 */ /* 0x001fc6000001003a */
[----:B------:R-:W2:Y:S01]  /*12d0*/  LDG.E.CONSTANT R58, desc[UR6][R68.64+0x1480] ;  /* 0x00148006443a7981 */ /* 0x000ea2000c1e9900 */
[----:B------:R-:W-:-:S03]  /*12e0*/  FFMA.FTZ R52, R52, R25, R53 ;  /* 0x0000001934347223 */ /* 0x000fc60000010035 */
[----:B------:R-:W2:Y:S01]  /*12f0*/  LDG.E.CONSTANT R53, desc[UR6][R68.64+0x1700] ;  /* 0x0017000644357981 */ /* 0x000ea2000c1e9900 */
[----:B------:R-:W-:-:S03]  /*1300*/  FFMA.FTZ R31, R31, R26, R52 ;  /* 0x0000001a1f1f7223 */ /* 0x000fc60000010034 */
[----:B------:R-:W2:Y:S01]  /*1310*/  LDG.E.CONSTANT R52, desc[UR6][R68.64+0x1d80] ;  /* 0x001d800644347981 */ /* 0x000ea2000c1e9900 */
[----:B------:R-:W-:-:S03]  /*1320*/  FFMA.FTZ R24, R30, R27, R31 ;  /* 0x0000001b1e187223 */ /* 0x000fc6000001001f */
[----:B------:R-:W4:Y:S04]  /*1330*/  LDG.E.CONSTANT R31, desc[UR6][R68.64+0x1100] ;  /* 0x00110006441f7981 */ /* 0x000f28000c1e9900 */
[----:B------:R-:W2:Y:S01]  /*1340*/  LDG.E.CONSTANT R30, desc[UR6][R68.64+0x1180] ;  /* 0x00118006441e7981 */ /* 0x000ea2000c1e9900 */
[----:B-1----:R-:W-:-:S03]  /*1350*/  FFMA.FTZ R51, R51, R20, R24 ;  /* 0x0000001433337223 */ /* 0x002fc60000010018 */
[----:B------:R-:W0:Y:S01]  /*1360*/  LDS.128 R24, [R33+UR4+0x50] ;  /* 0x0000500421187984 */ /* 0x000e220008000c00 */
[----:B------:R-:W-:-:S03]  /*1370*/  FFMA.FTZ R50, R50, R21, R51 ;  /* 0x0000001532327223 */ /* 0x000fc60000010033 */
[----:B------:R-:W2:Y:S01]  /*1380*/  LDG.E.CONSTANT R51, desc[UR6][R68.64+0x1d00] ;  /* 0x001d000644337981 */ /* 0x000ea2000c1e9900 */
[----:B------:R-:W-:-:S03]  /*1390*/  FFMA.FTZ R49, R49, R22, R50 ;  /* 0x0000001631317223 */ /* 0x000fc60000010032 */
[----:B------:R-:W2:Y:S01]  /*13a0*/  LDG.E.CONSTANT R50, desc[UR6][R68.64+0x1e80] ;  /* 0x001e800644327981 */ /* 0x000ea2000c1e9900 */
[----:B------:R-:W-:-:S03]  /*13b0*/  FFMA.FTZ R46, R46, R23, R49 ;  /* 0x000000172e2e7223 */ /* 0x000fc60000010031 */
[----:B------:R-:W1:Y:S01]  /*13c0*/  LDS.128 R20, [R33+UR4+0x60] ;  /* 0x0000600421147984 */ /* 0x000e620008000c00 */
[----:B---3--:R-:W-:-:S03]  /*13d0*/  FFMA.FTZ R45, R45, R16, R46 ;  /* 0x000000102d2d7223 */ /* 0x008fc6000001002e */
[----:B------:R-:W3:Y:S01]  /*13e0*/  LDG.E.CONSTANT R46, desc[UR6][R68.64+0x1880] ;  /* 0x00188006442e7981 */ /* 0x000ee2000c1e9900 */
[----:B------:R-:W-:-:S03]  /*13f0*/  FFMA.FTZ R44, R44, R17, R45 ;  /* 0x000000112c2c7223 */ /* 0x000fc6000001002d */
[----:B------:R-:W3:Y:S01]  /*1400*/  LDG.E.CONSTANT R45, desc[UR6][R68.64+0x1600] ;  /* 0x00160006442d7981 */ /* 0x000ee2000c1e9900 */
[----:B------:R-:W-:-:S03]  /*1410*/  FFMA.FTZ R43, R43, R18, R44 ;  /* 0x000000122b2b7223 */ /* 0x000fc6000001002c */
[----:B------:R-:W3:Y:S01]  /*1420*/  LDG.E.CONSTANT R44, desc[UR6][R68.64+0x1c80] ;  /* 0x001c8006442c7981 */ /* 0x000ee2000c1e9900 */
[----:B------:R-:W-:-:S03]  /*1430*/  FFMA.FTZ R16, R42, R19, R43 ;  /* 0x000000132a107223 */ /* 0x000fc6000001002b */
[----:B------:R-:W3:Y:S04]  /*1440*/  LDG.E.CONSTANT R42, desc[UR6][R68.64+0x1580] ;  /* 0x00158006442a7981 */ /* 0x000ee8000c1e9900 */
[----:B------:R-:W3:Y:S04]  /*1450*/  LDG.E.CONSTANT R43, desc[UR6][R68.64+0x1900] ;  /* 0x00190006442b7981 */ /* 0x000ee8000c1e9900 */
[----:B------:R-:W3:Y:S01]  /*1460*/  LDG.E.CONSTANT R49, desc[UR6][R68.64+0x1e00] ;  /* 0x001e000644317981 */ /* 0x000ee2000c1e9900 */
[----:B0-----:R-:W-:-:S03]  /*1470*/  FFMA.FTZ R41, R41, R24, R16 ;  /* 0x0000001829297223 */ /* 0x001fc60000010010 */
[----:B------:R-:W0:Y:S01]  /*1480*/  LDS.128 R16, [R33+UR4+0x70] ;  /* 0x0000700421107984 */ /* 0x000e220008000c00 */
[----:B------:R-:W-:-:S03]  /*1490*/  FFMA.FTZ R40, R40, R25, R41 ;  /* 0x0000001928287223 */ /* 0x000fc60000010029 */
[----:B------:R-:W3:Y:S01]  /*14a0*/  LDG.E.CONSTANT R41, desc[UR6][R68.64+0x1800] ;  /* 0x0018000644297981 */ /* 0x000ee2000c1e9900 */
[----:B------:R-:W-:-:S03]  /*14b0*/  FFMA.FTZ R39, R39, R26, R40 ;  /* 0x0000001a27277223 */ /* 0x000fc60000010028 */
[----:B------:R-:W3:Y:S01]  /*14c0*/  LDG.E.CONSTANT R40, desc[UR6][R68.64+0x1780] ;  /* 0x0017800644287981 */ /* 0x000ee2000c1e9900 */
[----:B------:R-:W-:-:S03]  /*14d0*/  FFMA.FTZ R36, R36, R27, R39 ;  /* 0x0000001b24247223 */ /* 0x000fc60000010027 */
[----:B------:R-:W3:Y:S01]  /*14e0*/  LDG.E.CONSTANT R39, desc[UR6][R68.64+0x1b00] ;  /* 0x001b000644277981 */ /* 0x000ee2000c1e9900 */
[----:B-1----:R-:W-:-:S03]  /*14f0*/  FFMA.FTZ R37, R37, R20, R36 ;  /* 0x0000001425257223 */ /* 0x002fc60000010024 */
        /* <DEDUP_REMOVED lines=8> */
[----:B------:R-:W-:Y:S01]  /*1580*/  LDS.128 R24, [R33+UR4+0xc0] ;  /* 0x0000c00421187984 */ /* 0x000fe20008000c00 */
[----:B0-----:R-:W-:-:S03]  /*1590*/  FFMA.FTZ R47, R47, R16, R20 ;  /* 0x000000102f2f7223 */ /* 0x001fc60000010014 */
[----:B------:R-:W0:Y:S01]  /*15a0*/  LDS.128 R20, [R33+UR4+0x80] ;  /* 0x0000800421147984 */ /* 0x000e220008000c00 */
[----:B------:R-:W-:-:S03]  /*15b0*/  FFMA.FTZ R16, R48, R17, R47 ;  /* 0x0000001130107223 */ /* 0x000fc6000001002f */
[----:B------:R-:W3:Y:S04]  /*15c0*/  LDG.E.CONSTANT R47, desc[UR6][R68.64+0x1f00] ;  /* 0x001f0006442f7981 */ /* 0x000ee8000c1e9900 */
[----:B------:R-:W3:Y:S01]  /*15d0*/  LDG.E.CONSTANT R48, desc[UR6][R68.64+0x1f80] ;  /* 0x001f800644307981 */ /* 0x000ee2000c1e9900 */
[----:B------:R-:W-:-:S04]  /*15e0*/  FFMA.FTZ R29, R29, R18, R16 ;  /* 0x000000121d1d7223 */ /* 0x000fc80000010010 */
[----:B------:R-:W-:Y:S02]  /*15f0*/  FFMA.FTZ R28, R28, R19, R29 ;  /* 0x000000131c1c7223 */ /* 0x000fe4000001001d */
[----:B------:R-:W1:Y:S02]  /*1600*/  LDS.128 R16, [R33+UR4+0x90] ;  /* 0x0000900421107984 */ /* 0x000e640008000c00 */
[----:B0-----:R-:W-:-:S04]  /*1610*/  FFMA.FTZ R65, R65, R20, R28 ;  /* 0x0000001441417223 */ /* 0x001fc8000001001c */
[----:B------:R-:W-:Y:S01]  /*1620*/  FFMA.FTZ R66, R66, R21, R65 ;  /* 0x0000001542427223 */ /* 0x000fe20000010041 */
[----:B-----5:R-:W-:Y:S02]  /*1630*/  FSETP.NEU.FTZ.AND P0, PT, R32, RZ, PT ;  /* 0x000000ff2000720b */ /* 0x020fe40003f1d000 */
[----:B------:R-:W-:Y:S01]  /*1640*/  LOP3.LUT P1, RZ, R10, 0x3, RZ, 0xc0, !PT ;  /* 0x000000030aff7812 */ /* 0x000fe2000782c0ff */
[----:B----4-:R-:W-:-:S04]  /*1650*/  FFMA.FTZ R31, R31, R22, R66 ;  /* 0x000000161f1f7223 */ /* 0x010fc80000010042 */
[----:B--2---:R-:W-:Y:S02]  /*1660*/  FFMA.FTZ R20, R30, R23, R31 ;  /* 0x000000171e147223 */ /* 0x004fe4000001001f */
[----:B------:R-:W0:Y:S02]  /*1670*/  LDS.128 R28, [R33+UR4+0xa0] ;  /* 0x0000a004211c7984 */ /* 0x000e240008000c00 */
[----:B-1----:R-:W-:Y:S02]  /*1680*/  FFMA.FTZ R63, R63, R16, R20 ;  /* 0x000000103f3f7223 */ /* 0x002fe40000010014 */
[----:B------:R-:W1:Y:S02]  /*1690*/  LDS.128 R20, [R33+UR4+0xb0] ;  /* 0x0000b00421147984 */ /* 0x000e640008000c00 */
[----:B------:R-:W-:-:S04]  /*16a0*/  FFMA.FTZ R17, R64, R17, R63 ;  /* 0x0000001140117223 */ /* 0x000fc8000001003f */
[----:B------:R-:W-:-:S04]  /*16b0*/  FFMA.FTZ R17, R60, R18, R17 ;  /* 0x000000123c117223 */ /* 0x000fc80000010011 */
[----:B------:R-:W-:Y:S02]  /*16c0*/  FFMA.FTZ R62, R62, R19, R17 ;  /* 0x000000133e3e7223 */ /* 0x000fe40000010011 */
[----:B------:R-:W2:Y:S02]  /*16d0*/  LDS.128 R16, [R33+UR4+0xd0] ;  /* 0x0000d00421107984 */ /* 0x000ea40008000c00 */
[----:B0-----:R-:W-:-:S04]  /*16e0*/  FFMA.FTZ R59, R59, R28, R62 ;  /* 0x0000001c3b3b7223 */ /* 0x001fc8000001003e */
[----:B------:R-:W-:-:S04]  /*16f0*/  FFMA.FTZ R58, R58, R29, R59 ;  /* 0x0000001d3a3a7223 */ /* 0x000fc8000001003b */
[----:B------:R-:W-:-:S04]  /*1700*/  FFMA.FTZ R61, R61, R30, R58 ;  /* 0x0000001e3d3d7223 */ /* 0x000fc8000001003a */
[----:B---3--:R-:W-:Y:S02]  /*1710*/  FFMA.FTZ R42, R42, R31, R61 ;  /* 0x0000001f2a2a7223 */ /* 0x008fe4000001003d */
[----:B------:R-:W0:Y:S02]  /*1720*/  LDS.128 R28, [R33+UR4+0xe0] ;  /* 0x0000e004211c7984 */ /* 0x000e240008000c00 */
[----:B-1----:R-:W-:-:S04]  /*1730*/  FFMA.FTZ R45, R45, R20, R42 ;  /* 0x000000142d2d7223 */ /* 0x002fc8000001002a */
[----:B------:R-:W-:-:S04]  /*1740*/  FFMA.FTZ R56, R56, R21, R45 ;  /* 0x0000001538387223 */ /* 0x000fc8000001002d */
[----:B------:R-:W-:-:S04]  /*1750*/  FFMA.FTZ R53, R53, R22, R56 ;  /* 0x0000001635357223 */ /* 0x000fc80000010038 */
[----:B------:R-:W-:Y:S02]  /*1760*/  FFMA.FTZ R40, R40, R23, R53 ;  /* 0x0000001728287223 */ /* 0x000fe40000010035 */
[----:B------:R-:W1:Y:S02]  /*1770*/  LDS.128 R20, [R33+UR4+0xf0] ;  /* 0x0000f00421147984 */ /* 0x000e640008000c00 */
[----:B------:R-:W-:-:S04]  /*1780*/  FFMA.FTZ R41, R41, R24, R40 ;  /* 0x0000001829297223 */ /* 0x000fc80000010028 */
[----:B------:R-:W-:-:S04]  /*1790*/  FFMA.FTZ R46, R46, R25, R41 ;  /* 0x000000192e2e7223 */ /* 0x000fc80000010029 */
[----:B------:R-:W-:-:S04]  /*17a0*/  FFMA.FTZ R43, R43, R26, R46 ;  /* 0x0000001a2b2b7223 */ /* 0x000fc8000001002e */
[----:B------:R-:W-:-:S04]  /*17b0*/  FFMA.FTZ R34, R34, R27, R43 ;  /* 0x0000001b22227223 */ /* 0x000fc8000001002b */
[----:B--2---:R-:W-:-:S04]  /*17c0*/  FFMA.FTZ R35, R35, R16, R34 ;  /* 0x0000001023237223 */ /* 0x004fc80000010022 */
[----:B------:R-:W-:-:S04]  /*17d0*/  FFMA.FTZ R36, R36, R17, R35 ;  /* 0x0000001124247223 */ /* 0x000fc80000010023 */
[----:B------:R-:W-:-:S04]  /*17e0*/  FFMA.FTZ R39, R39, R18, R36 ;  /* 0x0000001227277223 */ /* 0x000fc80000010024 */
[----:B------:R-:W-:-:S04]  /*17f0*/  FFMA.FTZ R38, R38, R19, R39 ;  /* 0x0000001326267223 */ /* 0x000fc80000010027 */
[----:B0-----:R-:W-:-:S04]  /*1800*/  FFMA.FTZ R37, R37, R28, R38 ;  /* 0x0000001c25257223 */ /* 0x001fc80000010026 */
[----:B------:R-:W-:-:S04]  /*1810*/  FFMA.FTZ R44, R44, R29, R37 ;  /* 0x0000001d2c2c7223 */ /* 0x000fc80000010025 */
[----:B------:R-:W-:-:S04]  /*1820*/  FFMA.FTZ R51, R51, R30, R44 ;  /* 0x0000001e33337223 */ /* 0x000fc8000001002c */
[----:B------:R-:W-:-:S04]  /*1830*/  FFMA.FTZ R52, R52, R31, R51 ;  /* 0x0000001f34347223 */ /* 0x000fc80000010033 */
[----:B-1----:R-:W-:Y:S01]  /*1840*/  FFMA.FTZ R49, R49, R20, R52 ;  /* 0x0000001431317223 */ /* 0x002fe20000010034 */
[----:B------:R-:W-:-:S03]  /*1850*/  UMOV UR4, 0xffffffff ;  /* 0xffffffff00047882 */ /* 0x000fc60000000000 */
[----:B------:R-:W-:-:S04]  /*1860*/  FFMA.FTZ R50, R50, R21, R49 ;  /* 0x0000001532327223 */ /* 0x000fc80000010031 */
[----:B------:R-:W-:-:S04]  /*1870*/  FFMA.FTZ R47, R47, R22, R50 ;  /* 0x000000162f2f7223 */ /* 0x000fc80000010032 */
[----:B------:R-:W-:Y:S01]  /*1880*/  FFMA.FTZ R23, R48, R23, R47 ;  /* 0x0000001730177223 */ /* 0x000fe2000001002f */
[----:B------:R-:W-:Y:S06]  /*1890*/  BRA.DIV UR4, `(.L_x_26604) ;  /* 0x0000004204547947 */ /* 0x000fec000b800000 */
[----:B------:R-:W0:Y:S02]  /*18a0*/  SHFL.BFLY PT, R16, R23, 0x2, 0x1f ;  /* 0x0c401f0017107f89 */ /* 0x000e2400000e0000 */
[----:B0-----:R-:W-:-:S05]  /*18b0*/  FADD.FTZ R16, R23, R16 ;  /* 0x0000001017107221 */ /* 0x001fca0000010000 */
[----:B------:R0:W1:Y:S02]  /*18c0*/  SHFL.BFLY PT, R17, R16, 0x1, 0x1f ;  /* 0x0c201f0010117f89 */ /* 0x00006400000e0000 */
.L_x_26645:
[----:B------:R-:W-:Y:S01]  /*18d0*/  IADD3 R18, PT, PT, R7, 0x1, RZ ;  /* 0x0000000107127810 */ /* 0x000fe20007ffe0ff */
[----:B-1----:R-:W-:Y:S01]  /*18e0*/  FADD.FTZ R17, R16, R17 ;  /* 0x0000001110117221 */ /* 0x002fe20000010000 */
[----:B0-----:R-:W-:Y:S02]  /*18f0*/  @!P1 VIADD R16, R6, 0xffffffff ;  /* 0xffffffff06109836 */ /* 0x001fe40000000000 */
[----:B------:R-:W-:-:S05]  /*1900*/  I2FP.F32.S32 R19, R18 ;  /* 0x0000001200137245 */ /* 0x000fca0000201400 */
[----:B------:R-:W-:-:S05]  /*1910*/  FMUL.FTZ R19, R19, R32 ;  /* 0x0000002013137220 */ /* 0x000fca0000410000 */
[----:B------:R-:W-:Y:S02]  /*1920*/  FSEL R18, R19, RZ, P0 ;  /* 0x000000ff13127208 */ /* 0x000fe40000000000 */
[----:B------:R-:W-:-:S03]  /*1930*/  @!P1 ISETP.GE.AND P0, PT, R16, R57, PT ;  /* 0x000000391000920c */ /* 0x000fc60003f06270 */
[----:B------:R-:W-:-:S05]  /*1940*/  FFMA.FTZ R18, R17, UR15, R18 ;  /* 0x0000000f11127c23 */ /* 0x000fca0008010012 */
[----:B------:R-:W-:Y:S02]  /*1950*/  @!P1 FSEL R17, R18, RZ, !P0 ;  /* 0x000000ff12119208 */ /* 0x000fe40004000000 */
[----:B------:R-:W-:-:S03]  /*1960*/  ISETP.GE.OR P0, PT, R16, R57, P1 ;  /* 0x000000391000720c */ /* 0x000fc60000f06670 */
[----:B------:R0:W-:Y:S10]  /*1970*/  @!P1 STS [R8], R17 ;  /* 0x0000001108009388 */ /* 0x0001f40000000800 */
[----:B0-----:R-:W-:-:S07]  /*1980*/  @!P0 FMNMX.FTZ R11, R11, R18, !PT ;  /* 0x000000120b0b8209 */ /* 0x001fce0007810000 */
.L_x_26603:
[----:B------:R-:W-:Y:S05]  /*1990*/  BSYNC B1 ;  /* 0x0000000000017941 */ /* 0x000fea0003800000 */
.L_x_26601:
[----:B------:R-:W-:Y:S01]  /*19a0*/  IADD3 R14, PT, PT, R14, 0x4, RZ ;  /* 0x000000040e0e7810 */ /* 0x000fe20007ffe0ff */
[----:B0-----:R-:W-:Y:S01]  /*19b0*/  VIADD R8, R8, 0x80 ;  /* 0x0000008008087836 */ /* 0x001fe20000000000 */
[----:B------:R-:W-:Y:S01]  /*19c0*/  IADD3 R2, P1, PT, R2, 0x10, RZ ;  /* 0x0000001002027810 */ /* 0x000fe20007f3e0ff */
[----:B------:R-:W-:Y:S01]  /*19d0*/  VIADD R6, R6, 0x20 ;  /* 0x0000002006067836 */ /* 0x000fe20000000000 */
[----:B------:R-:W-:Y:S02]  /*19e0*/  ISETP.GE.U32.AND P0, PT, R14, R55, PT ;  /* 0x000000370e00720c */ /* 0x000fe40003f06070 */
[----:B------:R-:W-:Y:S01]  /*19f0*/  IADD3 R7, PT, PT, R7, 0x20, RZ ;  /* 0x0000002007077810 */ /* 0x000fe20007ffe0ff */
[----:B------:R-:W-:Y:S01]  /*1a00*/  IMAD.X R5, RZ, RZ, R5, P1 ;  /* 0x000000ffff057224 */ /* 0x000fe200008e0605 */
[----:B------:R-:W-:-:S09]  /*1a10*/  IADD3 R4, PT, PT, R4, 0x20, RZ ;  /* 0x0000002004047810 */ /* 0x000fd20007ffe0ff */
[----:B------:R-:W-:Y:S05]  /*1a20*/  @!P0 BRA `(.L_x_26605) ;  /* 0xfffffff000388947 */ /* 0x000fea000383ffff */
.L_x_26600:
[----:B------:R-:W-:Y:S05]  /*1a30*/  BSYNC B0 ;  /* 0x0000000000007941 */ /* 0x000fea0003800000 */
.L_x_26599:
[----:B------:R-:W-:-:S03]  /*1a40*/  UMOV UR4, 0xffffffff ;  /* 0xffffffff00047882 */ /* 0x000fc60000000000 */
[----:B------:R-:W-:Y:S05]  /*1a50*/  BRA.DIV UR4, `(.L_x_26606) ;  /* 0x00000042042c7947 */ /* 0x000fea000b800000 */
[----:B------:R-:W0:Y:S02]  /*1a60*/  SHFL.BFLY PT, R2, R11, 0x10, 0x1f ;  /* 0x0e001f000b027f89 */ /* 0x000e2400000e0000 */
[----:B0-----:R-:W-:-:S05]  /*1a70*/  FMNMX.FTZ R2, R2, R11, !PT ;  /* 0x0000000b02027209 */ /* 0x001fca0007810000 */
[----:B------:R-:W0:Y:S02]  /*1a80*/  SHFL.BFLY PT, R5, R2, 0x8, 0x1f ;  /* 0x0d001f0002057f89 */ /* 0x000e2400000e0000 */
[----:B0-----:R-:W-:-:S05]  /*1a90*/  FMNMX.FTZ R5, R2, R5, !PT ;  /* 0x0000000502057209 */ /* 0x001fca0007810000 */
[----:B------:R0:W1:Y:S02]  /*1aa0*/  SHFL.BFLY PT, R4, R5, 0x4, 0x1f ;  /* 0x0c801f0005047f89 */ /* 0x00006400000e0000 */
.L_x_26650:
[----:B------:R-:W2:Y:S01]  /*1ab0*/  S2R R6, SR_CgaCtaId ;  /* 0x0000000000067919 */ /* 0x000ea20000008800 */
[----:B------:R-:W-:Y:S01]  /*1ac0*/  MOV R7, 0x400 ;  /* 0x0000040000077802 */ /* 0x000fe20000000f00 */
[----:B------:R-:W-:Y:S05]  /*1ad0*/  WARPSYNC.ALL ;  /* 0x0000000000007948 */ /* 0x000fea0003800000 */
[----:B------:R-:W-:Y:S02]  /*1ae0*/  IADD3 R11, PT, PT, R7, 0x400, RZ ;  /* 0x00000400070b7810 */ /* 0x000fe40007ffe0ff */
[----:B------:R-:W-:Y:S02]  /*1af0*/  LOP3.LUT P0, R53, R10, 0x1f, RZ, 0xc0, !PT ;  /* 0x0000001f0a357812 */ /* 0x000fe4000780c0ff */
[----:B------:R-:W-:-:S02]  /*1b00*/  SHF.R.U32.HI R2, RZ, 0x5, R10 ;  /* 0x00000005ff027819 */ /* 0x000fc4000001160a */
[----:B01----:R-:W-:Y:S02]  /*1b10*/  FMNMX.FTZ R5, R5, R4, !PT ;  /* 0x0000000405057209 */ /* 0x003fe40007810000 */
[----:B--2---:R-:W-:-:S05]  /*1b20*/  LEA R11, R6, R11, 0x18 ;  /* 0x0000000b060b7211 */ /* 0x004fca00078ec0ff */
[----:B------:R-:W-:-:S05]  /*1b30*/  IMAD R4, R2, 0x4, R11 ;  /* 0x0000000402047824 */ /* 0x000fca00078e020b */
[----:B------:R0:W-:Y:S01]  /*1b40*/  @!P0 STS [R4], R5 ;  /* 0x0000000504008388 */ /* 0x0001e20000000800 */
[----:B------:R-:W-:Y:S01]  /*1b50*/  BAR.SYNC.DEFER_BLOCKING 0x0 ;  /* 0x0000000000007b1d */ /* 0x000fe20000010000 */
[C---:B------:R-:W-:Y:S01]  /*1b60*/  ISETP.GT.U32.AND P1, PT, R53.reuse, 0x3, PT ;  /* 0x000000033500780c */ /* 0x040fe20003f24070 */
[----:B------:R-:W-:Y:S01]  /*1b70*/  IMAD.MOV.U32 R14, RZ, RZ, -0x800001 ;  /* 0xff7fffffff0e7424 */ /* 0x000fe200078e00ff */
[----:B0-----:R-:W-:Y:S01]  /*1b80*/  LEA R5, R53, R11, 0x2 ;  /* 0x0000000b35057211 */ /* 0x001fe200078e10ff */
[----:B------:R-:W-:-:S04]  /*1b90*/  IMAD.MOV.U32 R13, RZ, RZ, RZ ;  /* 0x000000ffff0d7224 */ /* 0x000fc800078e00ff */
[----:B------:R-:W0:Y:S01]  /*1ba0*/  S2UR UR12, SR_CTAID.Z ;  /* 0x00000000000c79c3 */ /* 0x000e220000002700 */
[----:B------:R-:W-:Y:S05]  /*1bb0*/  BSSY.RECONVERGENT B0, `(.L_x_26607) ;  /* 0x00000ec000007945 */ /* 0x000fea0003800200 */
[----:B------:R-:W1:Y:S01]  /*1bc0*/  @!P1 LDS R14, [R5] ;  /* 0x00000000050e9984 */ /* 0x000e620000000800 */
[----:B0-----:R-:W-:-:S03]  /*1bd0*/  USHF.L.U32 UR5, UR12, 0x9, URZ ;  /* 0x000000090c057899 */ /* 0x001fc600080006ff */
[----:B-1----:R-:W0:Y:S02]  /*1be0*/  SHFL.BFLY PT, R11, R14, 0x2, 0x1f ;  /* 0x0c401f000e0b7f89 */ /* 0x002e2400000e0000 */
[----:B0-----:R-:W-:Y:S02]  /*1bf0*/  FMNMX.FTZ R15, R11, R14, !PT ;  /* 0x0000000e0b0f7209 */ /* 0x001fe40007810000 */
[----:B------:R-:W-:-:S03]  /*1c00*/  IADD3 R11, PT, PT, R3, -UR5, RZ ;  /* 0x80000005030b7c10 */ /* 0x000fc6000fffe0ff */
[----:B------:R-:W0:Y:S01]  /*1c10*/  SHFL.BFLY PT, R8, R15, 0x1, 0x1f ;  /* 0x0c201f000f087f89 */ /* 0x000e2200000e0000 */
[----:B------:R-:W-:Y:S02]  /*1c20*/  ISETP.GE.AND P2, PT, R10, R11, PT ;  /* 0x0000000b0a00720c */ /* 0x000fe40003f46270 */
[----:B0-----:R-:W-:-:S06]  /*1c30*/  FMNMX.FTZ R8, R15, R8, !PT ;  /* 0x000000080f087209 */ /* 0x001fcc0007810000 */
[----:B------:R-:W0:Y:S05]  /*1c40*/  SHFL.IDX PT, R8, R8, RZ, 0x1f ;  /* 0x00001fff08087589 */ /* 0x000e2a00000e0000 */
[----:B------:R-:W-:Y:S05]  /*1c50*/  @P2 BRA `(.L_x_26608) ;  /* 0x0000000c00842947 */ /* 0x000fea0003800000 */
[----:B------:R-:W-:Y:S01]  /*1c60*/  LOP3.LUT R14, RZ, R10, RZ, 0x33, !PT ;  /* 0x0000000aff0e7212 */ /* 0x000fe200078e33ff */
[----:B------:R-:W-:Y:S01]  /*1c70*/  BSSY.RECONVERGENT B1, `(.L_x_26609) ;  /* 0x000001c000017945 */ /* 0x000fe20003800200 */
[----:B------:R-:W-:Y:S02]  /*1c80*/  IMAD.MOV.U32 R16, RZ, RZ, R10 ;  /* 0x000000ffff107224 */ /* 0x000fe400078e000a */
[----:B------:R-:W-:-:S04]  /*1c90*/  IADD3 R14, PT, PT, R3, R14, RZ ;  /* 0x0000000e030e7210 */ /* 0x000fc80007ffe0ff */
[C---:B------:R-:W-:Y:S01]  /*1ca0*/  LOP3.LUT R13, R14.reuse, 0x180, RZ, 0xc0, !PT ;  /* 0x000001800e0d7812 */ /* 0x040fe200078ec0ff */
[----:B------:R-:W-:-:S03]  /*1cb0*/  VIADD R15, R14, -UR5 ;  /* 0x800000050e0f7c36 */ /* 0x000fc60008000000 */
[----:B------:R-:W-:Y:S01]  /*1cc0*/  ISETP.NE.AND P0, PT, R13, 0x180, PT ;  /* 0x000001800d00780c */ /* 0x000fe20003f05270 */
[----:B------:R-:W-:Y:S01]  /*1cd0*/  HFMA2 R13, -RZ, RZ, 0, 0 ;  /* 0x00000000ff0d7431 */ /* 0x000fe200000001ff */
[----:B------:R-:W-:-:S11]  /*1ce0*/  ISETP.GE.U32.AND P3, PT, R15, 0x180, PT ;  /* 0x000001800f00780c */ /* 0x000fd60003f66070 */
        /* <DEDUP_REMOVED lines=9> */
.L_x_26611:
        /* <DEDUP_REMOVED lines=11> */
.L_x_26610:
[----:B------:R-:W-:Y:S05]  /*1e30*/  BSYNC.RECONVERGENT B1 ;  /* 0x0000000000017941 */ /* 0x000fea0003800200 */
.L_x_26609:
        /* <DEDUP_REMOVED lines=12> */
.L_x_26614:
        /* <DEDUP_REMOVED lines=100> */
.L_x_26613:
[----:B------:R-:W-:Y:S05]  /*2540*/  BSYNC.RECONVERGENT B1 ;  /* 0x0000000000017941 */ /* 0x000fea0003800200 */
.L_x_26612:
        /* <DEDUP_REMOVED lines=55> */
.L_x_26616:
[----:B------:R-:W-:Y:S05]  /*28c0*/  BSYNC.RECONVERGENT B1 ;  /* 0x0000000000017941 */ /* 0x000fea0003800200 */
.L_x_26615:
        /* <DEDUP_REMOVED lines=26> */
.L_x_26608:
[----:B------:R-:W-:Y:S05]  /*2a70*/  BSYNC.RECONVERGENT B0 ;  /* 0x0000000000007941 */ /* 0x000fea0003800200 */
.L_x_26607:
        /* <DEDUP_REMOVED lines=41> */
.L_x_26621:
[----:B------:R-:W1:Y:S01]  /*2d10*/  LDS R16, [R4] ;  /* 0x0000000004107984 */ /* 0x000e620000000800 */
[----:B------:R-:W-:-:S04]  /*2d20*/  IADD3 R15, PT, PT, R15, 0x1, RZ ;  /* 0x000000010f0f7810 */ /* 0x000fc80007ffe0ff */
[----:B------:R-:W-:Y:S01]  /*2d30*/  ISETP.NE.AND P0, PT, R15, RZ, PT ;  /* 0x000000ff0f00720c */ /* 0x000fe20003f05270 */
[----:B-1----:R-:W-:-:S05]  /*2d40*/  FMUL.FTZ R5, R16, R3 ;  /* 0x0000000310057220 */ /* 0x002fca0000410000 */
[----:B------:R1:W-:Y:S02]  /*2d50*/  STS [R4], R5 ;  /* 0x0000000504007388 */ /* 0x0003e40000000800 */
[----:B-1----:R-:W-:-:S05]  /*2d60*/  VIADD R4, R4, 0x200 ;  /* 0x0000020004047836 */ /* 0x002fca0000000000 */
[----:B------:R-:W-:Y:S05]  /*2d70*/  @P0 BRA `(.L_x_26621) ;  /* 0xfffffffc00e40947 */ /* 0x000fea000383ffff */
.L_x_26620:
[----:B------:R-:W-:Y:S05]  /*2d80*/  BSYNC.RECONVERGENT B1 ;  /* 0x0000000000017941 */ /* 0x000fea0003800200 */
.L_x_26619:
        /* <DEDUP_REMOVED lines=12> */
.L_x_26624:
        /* <DEDUP_REMOVED lines=52> */
.L_x_26623:
[----:B------:R-:W-:Y:S05]  /*3190*/  BSYNC.RECONVERGENT B1 ;  /* 0x0000000000017941 */ /* 0x000fea0003800200 */
.L_x_26622:
        /* <DEDUP_REMOVED lines=31> */
.L_x_26626:
[----:B------:R-:W-:Y:S05]  /*3390*/  BSYNC.RECONVERGENT B1 ;  /* 0x0000000000017941 */ /* 0x000fea0003800200 */
.L_x_26625:
        /* <DEDUP_REMOVED lines=14> */
.L_x_26618:
[----:B------:R-:W-:Y:S05]  /*3480*/  BSYNC.RECONVERGENT B0 ;  /* 0x0000000000007941 */ /* 0x000fea0003800200 */
.L_x_26617:
[----:B--2---:R-:W2:Y:S01]  /*3490*/  LDC R4, c[0x0][0x370] ;  /* 0x0000dc00ff047b82 */ /* 0x004ea20000000800 */
[----:B-1----:R-:W1:Y:S07]  /*34a0*/  S2R R3, SR_CTAID.Y ;  /* 0x0000000000037919 */ /* 0x002e6e0000002600 */
[----:B------:R-:W-:Y:S01]  /*34b0*/  BAR.SYNC.DEFER_BLOCKING 0x0 ;  /* 0x0000000000007b1d */ /* 0x000fe20000010000 */
[----:B------:R-:W-:Y:S01]  /*34c0*/  ISETP.NE.AND P0, PT, R10, RZ, PT ;  /* 0x000000ff0a00720c */ /* 0x000fe20003f05270 */
[----:B------:R-:W-:-:S06]  /*34d0*/  HFMA2 R52, -RZ, RZ, 0, 0 ;  /* 0x00000000ff347431 */ /* 0x000fcc00000001ff */
[----:B------:R-:W3:Y:S01]  /*34e0*/  LDC R5, c[0x0][0x378] ;  /* 0x0000de00ff057b82 */ /* 0x000ee20000000800 */
[----:B------:R-:W4:Y:S01]  /*34f0*/  LDCU UR14, c[0x0][0x3dc] ;  /* 0x00007b80ff0e77ac */ /* 0x000f220008000800 */
[----:B------:R-:W-:Y:S06]  /*3500*/  BSSY.RECONVERGENT B0, `(.L_x_26627) ;  /* 0x0000010000007945 */ /* 0x000fec0003800200 */
[----:B------:R-:W0:Y:S01]  /*3510*/  S2UR UR13, SR_CTAID.X ;  /* 0x00000000000d79c3 */ /* 0x000e220000002500 */
[----:B------:R-:W-:Y:S05]  /*3520*/  @P0 BRA `(.L_x_26628) ;  /* 0x0000000000340947 */ /* 0x000fea0003800000 */
[----:B012---:R-:W-:Y:S01]  /*3530*/  IMAD R14, R3, R4, UR13 ;  /* 0x0000000d030e7e24 */ /* 0x007fe2000f8e0204 */
[----:B------:R-:W0:Y:S03]  /*3540*/  LDCU.128 UR8, c[0x0][0x380] ;  /* 0x00007000ff0877ac */ /* 0x000e260008000c00 */
[----:B---3--:R-:W-:-:S05]  /*3550*/  IMAD R11, R14, R5, RZ ;  /* 0x000000050e0b7224 */ /* 0x008fca00078e02ff */
        /* <DEDUP_REMOVED lines=9> */
[----:B------:R0:W-:Y:S02]  /*35f0*/  STG.E desc[UR6][R16.64], R13 ;  /* 0x0000000d10007986 */ /* 0x0001e4000c101906 */
.L_x_26628:
[----:B0---4-:R-:W-:Y:S05]  /*3600*/  BSYNC.RECONVERGENT B0 ;  /* 0x0000000000007941 */ /* 0x011fea0003800200 */
.L_x_26627:
[----:B------:R-:W-:Y:S01]  /*3610*/  USHF.L.U32 UR4, UR12, 0x6, URZ ;  /* 0x000000060c047899 */ /* 0x000fe200080006ff */
[----:B------:R-:W-:Y:S01]  /*3620*/  BSSY.RECONVERGENT B0, `(.L_x_26629) ;  /* 0x0000178000007945 */ /* 0x000fe20003800200 */
[----:B------:R-:W0:Y:S01]  /*3630*/  LDCU.64 UR8, c[0x0][0x3a8] ;  /* 0x00007500ff0877ac */ /* 0x000e220008000a00 */
[----:B------:R-:W-:Y:S02]  /*3640*/  CS2R R50, SRZ ;  /* 0x0000000000327805 */ /* 0x000fe4000001ff00 */
[----:B------:R-:W-:Y:S02]  /*3650*/  CS2R R48, SRZ ;  /* 0x0000000000307805 */ /* 0x000fe4000001ff00 */
[----:B------:R-:W-:Y:S02]  /*3660*/  CS2R R46, SRZ ;  /* 0x00000000002e7805 */ /* 0x000fe4000001ff00 */
[----:B------:R-:W-:Y:S02]  /*3670*/  LOP3.LUT R34, R2, UR4, RZ, 0xfc, !PT ;  /* 0x0000000402227c12 */ /* 0x000fe4000f8efcff */
[----:B------:R-:W-:-:S02]  /*3680*/  CS2R R44, SRZ ;  /* 0x00000000002c7805 */ /* 0x000fc4000001ff00 */
[----:B------:R-:W-:Y:S02]  /*3690*/  CS2R R42, SRZ ;  /* 0x00000000002a7805 */ /* 0x000fe4000001ff00 */
[----:B------:R-:W-:Y:S02]  /*36a0*/  CS2R R40, SRZ ;  /* 0x0000000000287805 */ /* 0x000fe4000001ff00 */
[----:B------:R-:W-:Y:S02]  /*36b0*/  ISETP.GE.U32.AND P0, PT, R34, R55, PT ;  /* 0x000000372200720c */ /* 0x000fe40003f06070 */
[----:B------:R-:W-:Y:S01]  /*36c0*/  CS2R R38, SRZ ;  /* 0x0000000000267805 */ /* 0x000fe2000001ff00 */
[----:B------:R-:W-:-:S10]  /*36d0*/  IMAD.MOV.U32 R37, RZ, RZ, RZ ;  /* 0x000000ffff257224 */ /* 0x000fd400078e00ff */
[----:B0-----:R-:W-:Y:S05]  /*36e0*/  @P0 BRA `(.L_x_26630) ;  /* 0x0000001400ac0947 */ /* 0x001fea0003800000 */
[----:B------:R-:W0:Y:S01]  /*36f0*/  I2F.RP R8, R0 ;  /* 0x0000000000087306 */ /* 0x000e220000209400 */
[----:B------:R-:W1:Y:S01]  /*3700*/  LDCU UR4, c[0x0][0x3c8] ;  /* 0x00007900ff0477ac */ /* 0x000e620008000800 */
[----:B------:R-:W-:Y:S01]  /*3710*/  IMAD.WIDE.U32 R16, R34, 0x4, RZ ;  /* 0x0000000422107825 */ /* 0x000fe200078e00ff */
[----:B------:R-:W-:-:S03]  /*3720*/  SHF.L.U32 R13, R10, 0x4, RZ ;  /* 0x000000040a0d7819 */ /* 0x000fc600000006ff */
[----:B------:R-:W-:Y:S01]  /*3730*/  HFMA2 R37, -RZ, RZ, 0, 0 ;  /* 0x00000000ff257431 */ /* 0x000fe200000001ff */
[----:B------:R-:W4:Y:S01]  /*3740*/  LDCU.64 UR10, c[0x0][0x3b8] ;  /* 0x00007700ff0a77ac */ /* 0x000f220008000a00 */
[----:B------:R-:W-:Y:S01]  /*3750*/  SHF.L.U32 R36, R10, 0x2, RZ ;  /* 0x000000020a247819 */ /* 0x000fe200000006ff */
[----:B------:R-:W-:Y:S01]  /*3760*/  IMAD.MOV.U32 R52, RZ, RZ, RZ ;  /* 0x000000ffff347224 */ /* 0x000fe200078e00ff */
[----:B------:R-:W-:Y:S02]  /*3770*/  LEA R33, R2, UR5, 0x3 ;  /* 0x0000000502217c11 */ /* 0x000fe4000f8e18ff */
[----:B------:R-:W-:Y:S02]  /*3780*/  CS2R R50, SRZ ;  /* 0x0000000000327805 */ /* 0x000fe4000001ff00 */
[----:B-----5:R-:W-:Y:S02]  /*3790*/  LOP3.LUT R32, R36, 0x4, RZ, 0xc0, !PT ;  /* 0x0000000424207812 */ /* 0x020fe400078ec0ff */
[----:B------:R-:W-:-:S02]  /*37a0*/  CS2R R48, SRZ ;  /* 0x0000000000307805 */ /* 0x000fc4000001ff00 */
[----:B------:R-:W-:Y:S02]  /*37b0*/  IADD3 R33, PT, PT, R33, 0x1, RZ ;  /* 0x0000000121217810 */ /* 0x000fe40007ffe0ff */
[----:B------:R-:W-:Y:S02]  /*37c0*/  CS2R R46, SRZ ;  /* 0x00000000002e7805 */ /* 0x000fe4000001ff00 */
[----:B------:R-:W-:Y:S01]  /*37d0*/  CS2R R44, SRZ ;  /* 0x00000000002c7805 */ /* 0x000fe2000001ff00 */
[----:B0-----:R-:W0:Y:S01]  /*37e0*/  MUFU.RCP R8, R8 ;  /* 0x0000000800087308 */ /* 0x001e220000001000 */
[----:B------:R-:W-:Y:S02]  /*37f0*/  CS2R R42, SRZ ;  /* 0x00000000002a7805 */ /* 0x000fe4000001ff00 */
[----:B------:R-:W-:Y:S02]  /*3800*/  CS2R R40, SRZ ;  /* 0x0000000000287805 */ /* 0x000fe4000001ff00 */
[----:B------:R-:W-:Y:S01]  /*3810*/  CS2R R38, SRZ ;  /* 0x0000000000267805 */ /* 0x000fe2000001ff00 */
[----:B-1----:R-:W-:Y:S01]  /*3820*/  IMAD R11, R3, UR4, RZ ;  /* 0x00000004030b7c24 */ /* 0x002fe2000f8e02ff */
[----:B------:R-:W1:Y:S01]  /*3830*/  LDCU UR4, c[0x0][0x3fc] ;  /* 0x00007f80ff0477ac */ /* 0x000e620008000800 */
[----:B------:R-:W-:-:S02]  /*3840*/  LOP3.LUT R36, R36, 0x7c, RZ, 0xc0, !PT ;  /* 0x0000007c24247812 */ /* 0x000fc400078ec0ff */
[----:B------:R-:W-:Y:S01]  /*3850*/  IMAD.WIDE R16, R11, 0x4, R16 ;  /* 0x000000040b107825 */ /* 0x000fe200078e0210 */
[----:B------:R-:W-:-:S03]  /*3860*/  IADD3 R32, PT, PT, R33, R32, RZ ;  /* 0x0000002021207210 */ /* 0x000fc60007ffe0ff */
[----:B------:R-:W-:Y:S01]  /*3870*/  VIADD R11, R7, 0x420 ;  /* 0x00000420070b7836 */ /* 0x000fe20000000000 */
[----:B------:R-:W-:Y:S02]  /*3880*/  LOP3.LUT R7, R13, 0x10, RZ, 0xe2, !PT ;  /* 0x000000100d077812 */ /* 0x000fe400078ee2ff */
[----:B0-----:R-:W-:Y:S02]  /*3890*/  IADD3 R14, PT, PT, R8, 0xffffffe, RZ ;  /* 0x0ffffffe080e7810 */ /* 0x001fe40007ffe0ff */
[----:B------:R-:W-:Y:S02]  /*38a0*/  LEA R8, R6, R11, 0x18 ;  /* 0x0000000b06087211 */ /* 0x000fe400078ec0ff */
[----:B------:R0:W2:Y:S01]  /*38b0*/  F2I.FTZ.U32.TRUNC.NTZ R15, R14 ;  /* 0x0000000e000f7305 */ /* 0x0000a2000021f000 */
[----:B----4-:R-:W-:Y:S01]  /*38c0*/  IADD3 R6, P0, PT, R16, UR10, RZ ;  /* 0x0000000a10067c10 */ /* 0x010fe2000ff1e0ff */
[----:B------:R-:W4:Y:S01]  /*38d0*/  LDCU UR10, c[0x0][0x3e0] ;  /* 0x00007c00ff0a77ac */ /* 0x000f220008000800 */
[----:B------:R-:W-:Y:S01]  /*38e0*/  LEA R7, R2, R7, 0x5 ;  /* 0x0000000702077211 */ /* 0x000fe200078e28ff */
[----:B-1----:R-:W-:-:S04]  /*38f0*/  VIADD R9, R9, -UR4 ;  /* 0x8000000409097c36 */ /* 0x002fc80008000000 */
[----:B------:R-:W-:Y:S01]  /*3900*/  IMAD.IADD R11, R8, 0x1, R7 ;  /* 0x00000001080b7824 */ /* 0x000fe200078e0207 */
[----:B------:R-:W-:Y:S02]  /*3910*/  IADD3 R8, PT, PT, R57, 0x7, RZ ;  /* 0x0000000739087810 */ /* 0x000fe40007ffe0ff */
[----:B0-----:R-:W-:Y:S02]  /*3920*/  MOV R14, RZ ;  /* 0x000000ff000e7202 */ /* 0x001fe40000000f00 */
[----:B------:R-:W-:Y:S02]  /*3930*/  SHF.R.U32.HI R35, RZ, 0x3, R8 ;  /* 0x00000003ff237819 */ /* 0x000fe40000011608 */
[----:B--2---:R-:W-:Y:S02]  /*3940*/  IADD3 R13, PT, PT, RZ, -R15, RZ ;  /* 0x8000000fff0d7210 */ /* 0x004fe40007ffe0ff */
[----:B------:R-:W-:Y:S01]  /*3950*/  IADD3.X R7, PT, PT, R17, UR11, RZ, P0, !PT ;  /* 0x0000000b11077c10 */ /* 0x000fe200087fe4ff */
[C---:B------:R-:W-:Y:S01]  /*3960*/  IMAD.IADD R35, R34.reuse, 0x1, -R35 ;  /* 0x0000000122237824 */ /* 0x040fe200078e0a23 */
[----:B------:R-:W-:Y:S01]  /*3970*/  IADD3 R34, PT, PT, R34, 0x1, RZ ;  /* 0x0000000122227810 */ /* 0x000fe20007ffe0ff */
[----:B----4-:R-:W-:-:S02]  /*3980*/  IMAD R58, R12, UR10, RZ ;  /* 0x0000000a0c3a7c24 */ /* 0x010fc4000f8e02ff */
[----:B------:R-:W-:-:S03]  /*3990*/  IMAD R13, R13, R0, RZ ;  /* 0x000000000d0d7224 */ /* 0x000fc600078e02ff */
[----:B------:R-:W-:Y:S01]  /*39a0*/  SHF.R.S32.HI R59, RZ, 0x1f, R58 ;  /* 0x0000001fff3b7819 */ /* 0x000fe2000001143a */
[----:B------:R-:W-:-:S07]  /*39b0*/  IMAD.HI.U32 R8, R15, R13, R14 ;  /* 0x0000000d0f087227 */ /* 0x000fce00078e000e */
.L_x_26633:
        /* <DEDUP_REMOVED lines=27> */
[----:B------:R-:W-:Y:S02]  /*3b70*/  MOV R17, R12 ;  /* 0x0000000c00117202 */ /* 0x000fe40000000f00 */
[----:B------:R-:W-:Y:S01]  /*3b80*/  MOV R12, RZ ;  /* 0x000000ff000c7202 */ /* 0x000fe20000000f00 */
[----:B------:R-:W-:Y:S01]  /*3b90*/  IMAD.IADD R15, R16, 0x1, R54 ;  /* 0x00000001100f7824 */ /* 0x000fe200078e0236 */
[----:B------:R-:W-:Y:S01]  /*3ba0*/  ISETP.NE.AND P2, PT, R20, RZ, PT ;  /* 0x000000ff1400720c */ /* 0x000fe20003f45270 */
[----:B------:R-:W-:-:S03]  /*3bb0*/  IMAD R17, R17, R14, RZ ;  /* 0x0000000e11117224 */ /* 0x000fc600078e02ff */
[----:B------:R-:W-:Y:S01]  /*3bc0*/  IABS R18, R15 ;  /* 0x0000000f00127213 */ /* 0x000fe20000000000 */
[----:B------:R-:W-:Y:S01]  /*3bd0*/  IMAD.HI.U32 R12, R13, R17, R12 ;  /* 0x000000110d0c7227 */ /* 0x000fe200078e000c */
[----:B------:R-:W-:Y:S02]  /*3be0*/  ISETP.GE.AND P1, PT, R15, RZ, PT ;  /* 0x000000ff0f00720c */ /* 0x000fe40003f26270 */
        /* <DEDUP_REMOVED lines=23> */
[----:B------:R-:W2:Y:S01]  /*3d60*/  LDG.E.128.CONSTANT R16, desc[UR6][R60.64] ;  /* 0x000000063c107981 */ /* 0x000ea2000c1e9d00 */
[----:B------:R-:W-:Y:S02]  /*3d70*/  ISETP.NE.AND P1, PT, R35, -0x1, PT ;  /* 0xffffffff2300780c */ /* 0x000fe40003f25270 */
[C---:B------:R-:W-:Y:S01]  /*3d80*/  IADD3 R56, PT, PT, R32.reuse, -0x1, RZ ;  /* 0xffffffff20387810 */ /* 0x040fe20007ffe0ff */
[----:B------:R-:W4:Y:S04]  /*3d90*/  LDG.E.128.CONSTANT R12, desc[UR6][R60.64+0x200] ;  /* 0x000200063c0c7981 */ /* 0x000f28000c1e9d00 */
[----:B------:R-:W5:Y:S06]  /*3da0*/  LDG.E.128.CONSTANT R28, desc[UR6][R60.64+0x400] ;  /* 0x000400063c1c7981 */ /* 0x000f6c000c1e9d00 */
[CC--:B------:R-:W-:Y:S01]  /*3db0*/  @!P1 ISETP.GE.AND P3, PT, R32.reuse, R57.reuse, PT ;  /* 0x000000392000920c */ /* 0x0c0fe20003f66270 */
[----:B------:R-:W-:Y:S01]  /*3dc0*/  @!P1 VIADD R20, R32, 0x1 ;  /* 0x0000000120149836 */ /* 0x000fe20000000000 */
[----:B------:R-:W-:-:S02]  /*3dd0*/  @!P1 ISETP.GE.AND P2, PT, R56, R57, PT ;  /* 0x000000393800920c */ /* 0x000fc40003f46270 */
[----:B--2---:R-:W-:Y:S02]  /*3de0*/  @!P1 FSEL R17, R17, RZ, !P3 ;  /* 0x000000ff11119208 */ /* 0x004fe40005800000 */
[----:B------:R-:W-:Y:S02]  /*3df0*/  @!P1 FSEL R16, R16, RZ, !P2 ;  /* 0x000000ff10109208 */ /* 0x000fe40005000000 */
[----:B------:R-:W-:Y:S01]  /*3e00*/  @!P1 ISETP.GE.AND P2, PT, R20, R57, PT ;  /* 0x000000391400920c */ /* 0x000fe20003f46270 */
[----:B0-----:R-:W-:Y:S01]  /*3e10*/  FMUL.FTZ R17, R25, R17 ;  /* 0x0000001119117220 */ /* 0x001fe20000410000 */
[----:B------:R-:W2:Y:S03]  /*3e20*/  LDG.E.128.CONSTANT R20, desc[UR6][R60.64+0x800] ;  /* 0x000800063c147981 */ /* 0x000ea6000c1e9d00 */
[----:B------:R-:W-:Y:S01]  /*3e30*/  FFMA.FTZ R17, R24, R16, R17 ;  /* 0x0000001018117223 */ /* 0x000fe20000010011 */
[----:B------:R-:W-:-:S02]  /*3e40*/  @!P1 IADD3 R16, PT, PT, R32, 0x2, RZ ;  /* 0x0000000220109810 */ /* 0x000fc40007ffe0ff */
[----:B------:R-:W-:Y:S02]  /*3e50*/  @!P1 FSEL R18, R18, RZ, !P2 ;  /* 0x000000ff12129208 */ /* 0x000fe40005000000 */
[----:B------:R-:W-:-:S03]  /*3e60*/  @!P1 ISETP.GE.AND P2, PT, R16, R57, PT ;  /* 0x000000391000920c */ /* 0x000fc60003f46270 */
[----:B------:R-:W-:Y:S01]  /*3e70*/  FFMA.FTZ R18, R26, R18, R17 ;  /* 0x000000121a127223 */ /* 0x000fe20000010011 */
[----:B------:R-:W-:-:S05]  /*3e80*/  @!P1 FSEL R19, R19, RZ, !P2 ;  /* 0x000000ff13139208 */ /* 0x000fca0005000000 */
[----:B------:R-:W-:Y:S02]  /*3e90*/  FFMA.FTZ R63, R27, R19, R18 ;  /* 0x000000131b3f7223 */ /* 0x000fe40000010012 */
[----:B------:R-:W3:Y:S01]  /*3ea0*/  LDG.E.128.CONSTANT R16, desc[UR6][R60.64+0x600] ;  /* 0x000600063c107981 */ /* 0x000ee2000c1e9d00 */
[-C--:B------:R-:W-:Y:S02]  /*3eb0*/  @!P1 ISETP.GE.AND P3, PT, R32, R57.reuse, PT ;  /* 0x000000392000920c */ /* 0x080fe40003f66270 */
[----:B------:R-:W-:Y:S02]  /*3ec0*/  @!P1 ISETP.GE.AND P2, PT, R56, R57, PT ;  /* 0x000000393800920c */ /* 0x000fe40003f46270 */
[----:B----4-:R-:W-:Y:S02]  /*3ed0*/  @!P1 FSEL R13, R13, RZ, !P3 ;  /* 0x000000ff0d0d9208 */ /* 0x010fe40005800000 */
[----:B------:R-:W-:-:S03]  /*3ee0*/  @!P1 FSEL R12, R12, RZ, !P2 ;  /* 0x000000ff0c0c9208 */ /* 0x000fc60005000000 */
[----:B------:R-:W-:-:S04]  /*3ef0*/  FMUL.FTZ R13, R25, R13 ;  /* 0x0000000d190d7220 */ /* 0x000fc80000410000 */
[----:B------:R-:W-:Y:S01]  /*3f00*/  FFMA.FTZ R13, R24, R12, R13 ;  /* 0x0000000c180d7223 */ /* 0x000fe2000001000d */
[----:B------:R-:W-:-:S04]  /*3f10*/  @!P1 IADD3 R12, PT, PT, R32, 0x1, RZ ;  /* 0x00000001200c9810 */ /* 0x000fc80007ffe0ff */
[----:B------:R-:W-:Y:S01]  /*3f20*/  @!P1 ISETP.GE.AND P2, PT, R12, R57, PT ;  /* 0x000000390c00920c */ /* 0x000fe20003f46270 */
[----:B------:R-:W-:-:S03]  /*3f30*/  @!P1 VIADD R12, R32, 0x2 ;  /* 0x00000002200c9836 */ /* 0x000fc60000000000 */
[----:B------:R-:W-:Y:S02]  /*3f40*/  @!P1 FSEL R14, R14, RZ, !P2 ;  /* 0x000000ff0e0e9208 */ /* 0x000fe40005000000 */
[-C--:B------:R-:W-:Y:S02]  /*3f50*/  @!P1 ISETP.GE.AND P3, PT, R12, R57.reuse, PT ;  /* 0x000000390c00920c */ /* 0x080fe40003f66270 */
[-C--:B------:R-:W-:Y:S02]  /*3f60*/  @!P1 ISETP.GE.AND P2, PT, R56, R57.reuse, PT ;  /* 0x000000393800920c */ /* 0x080fe40003f46270 */
[----:B------:R-:W-:Y:S02]  /*3f70*/  @!P1 IADD3 R12, PT, PT, R32, 0x1, RZ ;  /* 0x00000001200c9810 */ /* 0x000fe40007ffe0ff */
[----:B-----5:R-:W-:Y:S02]  /*3f80*/  @!P1 FSEL R28, R28, RZ, !P2 ;  /* 0x000000ff1c1c9208 */ /* 0x020fe40005000000 */
[----:B------:R-:W-:-:S02]  /*3f90*/  @!P1 ISETP.GE.AND P4, PT, R12, R57, PT ;  /* 0x000000390c00920c */ /* 0x000fc40003f86270 */
[----:B------:R-:W-:Y:S02]  /*3fa0*/  @!P1 FSEL R15, R15, RZ, !P3 ;  /* 0x000000ff0f0f9208 */ /* 0x000fe40005800000 */
[CC--:B------:R-:W-:Y:S02]  /*3fb0*/  @!P1 ISETP.GE.AND P2, PT, R32.reuse, R57.reuse, PT ;  /* 0x000000392000920c */ /* 0x0c0fe40003f46270 */
[CC--:B------:R-:W-:Y:S02]  /*3fc0*/  @!P1 ISETP.GE.AND P3, PT, R32.reuse, R57.reuse, PT ;  /* 0x000000392000920c */ /* 0x0c0fe40003f66270 */
[----:B------:R-:W-:Y:S02]  /*3fd0*/  @!P1 IADD3 R12, PT, PT, R32, 0x2, RZ ;  /* 0x00000002200c9810 */ /* 0x000fe40007ffe0ff */
[----:B------:R-:W-:Y:S02]  /*3fe0*/  @!P1 FSEL R29, R29, RZ, !P3 ;  /* 0x000000ff1d1d9208 */ /* 0x000fe40005800000 */
[----:B------:R-:W-:Y:S01]  /*3ff0*/  @!P1 ISETP.GE.AND P3, PT, R56, R57, PT ;  /* 0x000000393800920c */ /* 0x000fe20003f66270 */
[----:B------:R-:W-:-:S04]  /*4000*/  FFMA.FTZ R14, R26, R14, R13 ;  /* 0x0000000e1a0e7223 */ /* 0x000fc8000001000d */
[----:B------:R-:W-:Y:S01]  /*4010*/  FFMA.FTZ R14, R27, R15, R14 ;  /* 0x0000000f1b0e7223 */ /* 0x000fe2000001000e */
[----:B------:R-:W-:-:S03]  /*4020*/  FMUL.FTZ R29, R25, R29 ;  /* 0x0000001d191d7220 */ /* 0x000fc60000410000 */
[----:B------:R-:W-:Y:S01]  /*4030*/  FADD.FTZ R51, R51, R14 ;  /* 0x0000000e33337221 */ /* 0x000fe20000010000 */
[----:B------:R-:W-:Y:S02]  /*4040*/  @!P1 FSEL R30, R30, RZ, !P4 ;  /* 0x000000ff1e1e9208 */ /* 0x000fe40006000000 */
[----:B------:R-:W-:Y:S01]  /*4050*/  @!P1 ISETP.GE.AND P4, PT, R32, R57, PT ;  /* 0x000000392000920c */ /* 0x000fe20003f86270 */
[----:B------:R-:W-:-:S04]  /*4060*/  FFMA.FTZ R29, R24, R28, R29 ;  /* 0x0000001c181d7223 */ /* 0x000fc8000001001d */
[----:B------:R-:W-:Y:S01]  /*4070*/  FFMA.FTZ R30, R26, R30, R29 ;  /* 0x0000001e1a1e7223 */ /* 0x000fe2000001001d */
[----:B---3--:R-:W-:Y:S02]  /*4080*/  @!P1 FSEL R17, R17, RZ, !P2 ;  /* 0x000000ff11119208 */ /* 0x008fe40005000000 */
[----:B------:R-:W-:Y:S01]  /*4090*/  @!P1 ISETP.GE.AND P2, PT, R12, R57, PT ;  /* 0x000000390c00920c */ /* 0x000fe20003f46270 */
[----:B------:R-:W-:Y:S01]  /*40a0*/  @!P1 VIADD R12, R32, 0x1 ;  /* 0x00000001200c9836 */ /* 0x000fe20000000000 */
[----:B------:R-:W-:-:S04]  /*40b0*/  @!P1 FSEL R16, R16, RZ, !P3 ;  /* 0x000000ff10109208 */ /* 0x000fc80005800000 */
[----:B------:R-:W-:Y:S02]  /*40c0*/  @!P1 ISETP.GE.AND P3, PT, R12, R57, PT ;  /* 0x000000390c00920c */ /* 0x000fe40003f66270 */
[----:B------:R-:W-:Y:S01]  /*40d0*/  @!P1 IADD3 R12, PT, PT, R32, 0x2, RZ ;  /* 0x00000002200c9810 */ /* 0x000fe20007ffe0ff */
[----:B------:R-:W-:Y:S01]  /*40e0*/  FMUL.FTZ R17, R25, R17 ;  /* 0x0000001119117220 */ /* 0x000fe20000410000 */
[----:B------:R-:W-:Y:S02]  /*40f0*/  @!P1 FSEL R31, R31, RZ, !P2 ;  /* 0x000000ff1f1f9208 */ /* 0x000fe40005000000 */
[-C--:B------:R-:W-:Y:S02]  /*4100*/  @!P1 ISETP.GE.AND P2, PT, R12, R57.reuse, PT ;  /* 0x000000390c00920c */ /* 0x080fe40003f46270 */
[----:B------:R-:W3:Y:S01]  /*4110*/  LDG.E.128.CONSTANT R12, desc[UR6][R60.64+0xa00] ;  /* 0x000a00063c0c7981 */ /* 0x000ee2000c1e9d00 */
[----:B------:R-:W-:Y:S01]  /*4120*/  @!P1 FSEL R18, R18, RZ, !P3 ;  /* 0x000000ff12129208 */ /* 0x000fe20005800000 */
[----:B------:R-:W-:Y:S01]  /*4130*/  FFMA.FTZ R17, R24, R16, R17 ;  /* 0x0000001018117223 */ /* 0x000fe20000010011 */
[----:B------:R-:W-:-:S02]  /*4140*/  @!P1 ISETP.GE.AND P3, PT, R56, R57, PT ;  /* 0x000000393800920c */ /* 0x000fc40003f66270 */
[----:B--2---:R-:W-:Y:S01]  /*4150*/  @!P1 FSEL R21, R21, RZ, !P4 ;  /* 0x000000ff15159208 */ /* 0x004fe20006000000 */
[----:B------:R-:W-:Y:S01]  /*4160*/  FFMA.FTZ R28, R26, R18, R17 ;  /* 0x000000121a1c7223 */ /* 0x000fe20000010011 */
[C---:B------:R-:W-:Y:S01]  /*4170*/  @!P1 IADD3 R18, PT, PT, R32.reuse, 0x1, RZ ;  /* 0x0000000120129810 */ /* 0x040fe20007ffe0ff */
[----:B------:R-:W-:Y:S01]  /*4180*/  @!P1 VIADD R16, R32, 0x2 ;  /* 0x0000000220109836 */ /* 0x000fe20000000000 */
[----:B------:R-:W-:Y:S01]  /*4190*/  @!P1 FSEL R19, R19, RZ, !P2 ;  /* 0x000000ff13139208 */ /* 0x000fe20005000000 */
[----:B------:R-:W-:Y:S01]  /*41a0*/  FMUL.FTZ R21, R25, R21 ;  /* 0x0000001519157220 */ /* 0x000fe20000410000 */
[----:B------:R-:W-:Y:S02]  /*41b0*/  @!P1 FSEL R20, R20, RZ, !P3 ;  /* 0x000000ff14149208 */ /* 0x000fe40005800000 */
[----:B------:R-:W-:Y:S01]  /*41c0*/  @!P1 ISETP.GE.AND P2, PT, R18, R57, PT ;  /* 0x000000391200920c */ /* 0x000fe20003f46270 */
[----:B------:R-:W-:Y:S01]  /*41d0*/  FFMA.FTZ R28, R27, R19, R28 ;  /* 0x000000131b1c7223 */ /* 0x000fe2000001001c */
[----:B------:R-:W-:Y:S01]  /*41e0*/  @!P1 ISETP.GE.AND P3, PT, R16, R57, PT ;  /* 0x000000391000920c */ /* 0x000fe20003f66270 */
[----:B------:R-:W-:Y:S01]  /*41f0*/  FFMA.FTZ R21, R24, R20, R21 ;  /* 0x0000001418157223 */ /* 0x000fe20000010015 */
[----:B------:R-:W-:Y:S01]  /*4200*/  @!P1 FSEL R22, R22, RZ, !P2 ;  /* 0x000000ff16169208 */ /* 0x000fe20005000000 */
[----:B------:R-:W2:Y:S01]  /*4210*/  LDG.E.128.CONSTANT R16, desc[UR6][R60.64+0xc00] ;  /* 0x000c00063c107981 */ /* 0x000ea2000c1e9d00 */
[----:B------:R-:W-:Y:S01]  /*4220*/  FADD.FTZ R49, R49, R28 ;  /* 0x0000001c31317221 */ /* 0x000fe20000010000 */
[----:B------:R-:W-:-:S02]  /*4230*/  @!P1 FSEL R23, R23, RZ, !P3 ;  /* 0x000000ff17179208 */ /* 0x000fc40005800000 */
[----:B------:R-:W-:Y:S01]  /*4240*/  FFMA.FTZ R22, R26, R22, R21 ;  /* 0x000000161a167223 */ /* 0x000fe20000010015 */
[----:B------:R-:W-:-:S03]  /*4250*/  @!P1 IADD3 R28, PT, PT, R32, 0x1, RZ ;  /* 0x00000001201c9810 */ /* 0x000fc60007ffe0ff */
[C---:B------:R-:W-:Y:S01]  /*4260*/  FFMA.FTZ R29, R27.reuse, R23, R22 ;  /* 0x000000171b1d7223 */ /* 0x040fe20000010016 */
[----:B------:R-:W-:Y:S01]  /*4270*/  @!P1 ISETP.GE.AND P6, PT, R28, R57, PT ;  /* 0x000000391c00920c */ /* 0x000fe20003fc6270 */
[----:B------:R-:W4:Y:S01]  /*4280*/  LDG.E.128.CONSTANT R20, desc[UR6][R60.64+0xe00] ;  /* 0x000e00063c147981 */ /* 0x000f22000c1e9d00 */
[----:B------:R-:W-:Y:S01]  /*4290*/  @!P1 IADD3 R28, PT, PT, R32, 0x2, RZ ;  /* 0x00000002201c9810 */ /* 0x000fe20007ffe0ff */
[----:B------:R-:W-:-:S03]  /*42a0*/  FFMA.FTZ R31, R27, R31, R30 ;  /* 0x0000001f1b1f7223 */ /* 0x000fc6000001001e */
[-C--:B------:R-:W-:Y:S01]  /*42b0*/  @!P1 ISETP.GE.AND P3, PT, R28, R57.reuse, PT ;  /* 0x000000391c00920c */ /* 0x080fe20003f66270 */
[----:B------:R-:W-:Y:S02]  /*42c0*/  @!P1 VIADD R28, R32, 0x1 ;  /* 0x00000001201c9836 */ /* 0x000fe40000000000 */
[----:B------:R-:W-:Y:S01]  /*42d0*/  FADD.FTZ R50, R50, R31 ;  /* 0x0000001f32327221 */ /* 0x000fe20000010000 */
[----:B------:R-:W-:Y:S02]  /*42e0*/  FADD.FTZ R48, R48, R29 ;  /* 0x0000001d30307221 */ /* 0x000fe40000010000 */
[-C--:B------:R-:W-:Y:S02]  /*42f0*/  @!P1 ISETP.GE.AND P2, PT, R28, R57.reuse, PT ;  /* 0x000000391c00920c */ /* 0x080fe40003f46270 */
[----:B------:R-:W5:Y:S01]  /*4300*/  LDG.E.128.CONSTANT R28, desc[UR6][R60.64+0x1000] ;  /* 0x001000063c1c7981 */ /* 0x000f62000c1e9d00 */
[-C--:B------:R-:W-:Y:S02]  /*4310*/  @!P1 ISETP.GE.AND P5, PT, R32, R57.reuse, PT ;  /* 0x000000392000920c */ /* 0x080fe40003fa6270 */
[----:B------:R-:W-:-:S02]  /*4320*/  @!P1 ISETP.GE.AND P4, PT, R56, R57, PT ;  /* 0x000000393800920c */ /* 0x000fc40003f86270 */
[----:B---3--:R-:W-:Y:S02]  /*4330*/  @!P1 FSEL R13, R13, RZ, !P5 ;  /* 0x000000ff0d0d9208 */ /* 0x008fe40006800000 */
[----:B------:R-:W-:-:S03]  /*4340*/  @!P1 FSEL R12, R12, RZ, !P4 ;  /* 0x000000ff0c0c9208 */ /* 0x000fc60006000000 */
[----:B------:R-:W-:Y:S01]  /*4350*/  FMUL.FTZ R13, R25, R13 ;  /* 0x0000000d190d7220 */ /* 0x000fe20000410000 */
[----:B------:R-:W-:-:S03]  /*4360*/  @!P1 FSEL R14, R14, RZ, !P6 ;  /* 0x000000ff0e0e9208 */ /* 0x000fc60007000000 */
[----:B------:R-:W-:Y:S01]  /*4370*/  FFMA.FTZ R13, R24, R12, R13 ;  /* 0x0000000c180d7223 */ /* 0x000fe2000001000d */
[----:B------:R-:W-:-:S03]  /*4380*/  @!P1 ISETP.GE.AND P5, PT, R32, R57, PT ;  /* 0x000000392000920c */ /* 0x000fc60003fa6270 */
[----:B------:R-:W-:Y:S01]  /*4390*/  FFMA.FTZ R12, R26, R14, R13 ;  /* 0x0000000e1a0c7223 */ /* 0x000fe2000001000d */
[----:B------:R-:W-:Y:S02]  /*43a0*/  @!P1 IADD3 R14, PT, PT, R32, 0x2, RZ ;  /* 0x00000002200e9810 */ /* 0x000fe40007ffe0ff */
[-C--:B------:R-:W-:Y:S02]  /*43b0*/  @!P1 ISETP.GE.AND P4, PT, R56, R57.reuse, PT ;  /* 0x000000393800920c */ /* 0x080fe40003f86270 */
[----:B--2---:R-:W-:Y:S02]  /*43c0*/  @!P1 FSEL R18, R18, RZ, !P2 ;  /* 0x000000ff12129208 */ /* 0x004fe40005000000 */
[----:B------:R-:W-:Y:S02]  /*43d0*/  @!P1 FSEL R17, R17, RZ, !P5 ;  /* 0x000000ff11119208 */ /* 0x000fe40006800000 */
[----:B------:R-:W-:Y:S02]  /*43e0*/  @!P1 ISETP.GE.AND P2, PT, R14, R57, PT ;  /* 0x000000390e00920c */ /* 0x000fe40003f46270 */
[----:B------:R-:W-:Y:S01]  /*43f0*/  @!P1 IADD3 R14, PT, PT, R32, 0x1, RZ ;  /* 0x00000001200e9810 */ /* 0x000fe20007ffe0ff */
[----:B------:R-:W-:Y:S01]  /*4400*/  FMUL.FTZ R17, R25, R17 ;  /* 0x0000001119117220 */ /* 0x000fe20000410000 */
[----:B------:R-:W-:-:S02]  /*4410*/  @!P1 FSEL R16, R16, RZ, !P4 ;  /* 0x000000ff10109208 */ /* 0x000fc40006000000 */
[----:B------:R-:W-:Y:S02]  /*4420*/  @!P1 FSEL R19, R19, RZ, !P2 ;  /* 0x000000ff13139208 */ /* 0x000fe40005000000 */
[-C--:B------:R-:W-:Y:S02]  /*4430*/  @!P1 ISETP.GE.AND P4, PT, R32, R57.reuse, PT ;  /* 0x000000392000920c */ /* 0x080fe40003f86270 */
[-C--:B------:R-:W-:Y:S01]  /*4440*/  @!P1 ISETP.GE.AND P2, PT, R14, R57.reuse, PT ;  /* 0x000000390e00920c */ /* 0x080fe20003f46270 */
[----:B------:R-:W-:Y:S01]  /*4450*/  @!P1 VIADD R14, R32, 0x2 ;  /* 0x00000002200e9836 */ /* 0x000fe20000000000 */
[----:B------:R-:W-:Y:S01]  /*4460*/  @!P1 FSEL R15, R15, RZ, !P3 ;  /* 0x000000ff0f0f9208 */ /* 0x000fe20005800000 */
[----:B------:R-:W-:Y:S01]  /*4470*/  FFMA.FTZ R17, R24, R16, R17 ;  /* 0x0000001018117223 */ /* 0x000fe20000010011 */
[----:B------:R-:W-:Y:S02]  /*4480*/  @!P1 ISETP.GE.AND P3, PT, R56, R57, PT ;  /* 0x000000393800920c */ /* 0x000fe40003f66270 */
[----:B----4-:R-:W-:Y:S01]  /*4490*/  @!P1 FSEL R21, R21, RZ, !P4 ;  /* 0x000000ff15159208 */ /* 0x010fe20006000000 */
[----:B------:R-:W-:Y:S01]  /*44a0*/  FFMA.FTZ R12, R27, R15, R12 ;  /* 0x0000000f1b0c7223 */ /* 0x000fe2000001000c */
[----:B------:R-:W-:Y:S01]  /*44b0*/  @!P1 ISETP.GE.AND P4, PT, R14, R57, PT ;  /* 0x000000390e00920c */ /* 0x000fe20003f86270 */
[----:B------:R-:W-:Y:S01]  /*44c0*/  FFMA.FTZ R18, R26, R18, R17 ;  /* 0x000000121a127223 */ /* 0x000fe20000010011 */
[----:B------:R-:W-:Y:S01]  /*44d0*/  @!P1 IADD3 R16, PT, PT, R32, 0x1, RZ ;  /* 0x0000000120109810 */ /* 0x000fe20007ffe0ff */
[----:B------:R-:W-:Y:S01]  /*44e0*/  FMUL.FTZ R21, R25, R21 ;  /* 0x0000001519157220 */ /* 0x000fe20000410000 */
[----:B------:R-:W-:-:S02]  /*44f0*/  @!P1 FSEL R20, R20, RZ, !P3 ;  /* 0x000000ff14149208 */ /* 0x000fc40005800000 */
[----:B------:R-:W-:Y:S01]  /*4500*/  @!P1 FSEL R22, R22, RZ, !P2 ;  /* 0x000000ff16169208 */ /* 0x000fe20005000000 */
[----:B------:R-:W-:Y:S01]  /*4510*/  FADD.FTZ R47, R47, R12 ;  /* 0x0000000c2f2f7221 */ /* 0x000fe20000010000 */
[----:B------:R-:W-:Y:S02]  /*4520*/  @!P1 FSEL R23, R23, RZ, !P4 ;  /* 0x000000ff17179208 */ /* 0x000fe40006000000 */
[----:B------:R-:W-:Y:S01]  /*4530*/  @!P1 ISETP.GE.AND P2, PT, R56, R57, PT ;  /* 0x000000393800920c */ /* 0x000fe20003f46270 */
[----:B------:R-:W-:Y:S01]  /*4540*/  FFMA.FTZ R19, R27, R19, R18 ;  /* 0x000000131b137223 */ /* 0x000fe20000010012 */
[-C--:B------:R-:W-:Y:S02]  /*4550*/  @!P1 ISETP.GE.AND P3, PT, R16, R57.reuse, PT ;  /* 0x000000391000920c */ /* 0x080fe40003f66270 */
[-C--:B------:R-:W-:Y:S02]  /*4560*/  @!P1 ISETP.GE.AND P6, PT, R14, R57.reuse, PT ;  /* 0x000000390e00920c */ /* 0x080fe40003fc6270 */
[-C--:B------:R-:W-:Y:S01]  /*4570*/  @!P1 ISETP.GE.AND P4, PT, R16, R57.reuse, PT ;  /* 0x000000391000920c */ /* 0x080fe20003f86270 */
[----:B------:R-:W2:Y:S01]  /*4580*/  LDG.E.128.CONSTANT R12, desc[UR6][R60.64+0x1200] ;  /* 0x001200063c0c7981 */ /* 0x000ea2000c1e9d00 */
[----:B------:R-:W-:Y:S01]  /*4590*/  @!P1 IADD3 R16, PT, PT, R32, 0x2, RZ ;  /* 0x0000000220109810 */ /* 0x000fe20007ffe0ff */
[----:B------:R-:W-:Y:S01]  /*45a0*/  FFMA.FTZ R21, R24, R20, R21 ;  /* 0x0000001418157223 */ /* 0x000fe20000010015 */
[----:B-----5:R-:W-:Y:S01]  /*45b0*/  @!P1 FSEL R28, R28, RZ, !P2 ;  /* 0x000000ff1c1c9208 */ /* 0x020fe20005000000 */
[C---:B------:R-:W-:Y:S01]  /*45c0*/  @!P1 VIADD R20, R32.reuse, 0x1 ;  /* 0x0000000120149836 */ /* 0x040fe20000000000 */
[-C--:B------:R-:W-:Y:S01]  /*45d0*/  @!P1 ISETP.GE.AND P2, PT, R32, R57.reuse, PT ;  /* 0x000000392000920c */ /* 0x080fe20003f46270 */
[----:B------:R-:W-:Y:S01]  /*45e0*/  FFMA.FTZ R22, R26, R22, R21 ;  /* 0x000000161a167223 */ /* 0x000fe20000010015 */
[----:B------:R-:W-:Y:S01]  /*45f0*/  FADD.FTZ R46, R46, R19 ;  /* 0x000000132e2e7221 */ /* 0x000fe20000010000 */
[----:B------:R-:W-:-:S02]  /*4600*/  @!P1 ISETP.GE.AND P5, PT, R16, R57, PT ;  /* 0x000000391000920c */ /* 0x000fc40003fa6270 */
[----:B------:R-:W3:Y:S01]  /*4610*/  LDG.E.128.CONSTANT R16, desc[UR6][R60.64+0x1400] ;  /* 0x001400063c107981 */ /* 0x000ee2000c1e9d00 */
[----:B------:R-:W-:Y:S01]  /*4620*/  @!P1 FSEL R29, R29, RZ, !P2 ;  /* 0x000000ff1d1d9208 */ /* 0x000fe20005000000 */
[----:B------:R-:W-:Y:S01]  /*4630*/  FFMA.FTZ R22, R27, R23, R22 ;  /* 0x000000171b167223 */ /* 0x000fe20000010016 */
[-C--:B------:R-:W-:Y:S02]  /*4640*/  @!P1 ISETP.GE.AND P2, PT, R20, R57.reuse, PT ;  /* 0x000000391400920c */ /* 0x080fe40003f46270 */
[----:B------:R-:W-:Y:S01]  /*4650*/  @!P1 IADD3 R20, PT, PT, R32, 0x2, RZ ;  /* 0x0000000220149810 */ /* 0x000fe20007ffe0ff */
[----:B------:R-:W-:Y:S01]  /*4660*/  FADD.FTZ R45, R45, R22 ;  /* 0x000000162d2d7221 */ /* 0x000fe20000010000 */
[----:B------:R-:W-:Y:S02]  /*4670*/  @!P1 FSEL R30, R30, RZ, !P3 ;  /* 0x000000ff1e1e9208 */ /* 0x000fe40005800000 */
[----:B------:R-:W-:Y:S02]  /*4680*/  @!P1 ISETP.GE.AND P3, PT, R20, R57, PT ;  /* 0x000000391400920c */ /* 0x000fe40003f66270 */
[----:B------:R-:W4:Y:S01]  /*4690*/  LDG.E.128.CONSTANT R20, desc[UR6][R60.64+0x1600] ;  /* 0x001600063c147981 */ /* 0x000f22000c1e9d00 */
[----:B------:R-:W-:-:S02]  /*46a0*/  @!P1 FSEL R31, R31, RZ, !P6 ;  /* 0x000000ff1f1f9208 */ /* 0x000fc40007000000 */
[----:B------:R-:W-:Y:S01]  /*46b0*/  @!P1 ISETP.GE.AND P6, PT, R56, R57, PT ;  /* 0x000000393800920c */ /* 0x000fe20003fc6270 */
[----:B------:R-:W-:-:S04]  /*46c0*/  FMUL.FTZ R29, R25, R29 ;  /* 0x0000001d191d7220 */ /* 0x000fc80000410000 */
[----:B------:R-:W-:-:S04]  /*46d0*/  FFMA.FTZ R29, R24, R28, R29 ;  /* 0x0000001c181d7223 */ /* 0x000fc8000001001d */
[----:B------:R-:W-:Y:S01]  /*46e0*/  FFMA.FTZ R30, R26, R30, R29 ;  /* 0x0000001e1a1e7223 */ /* 0x000fe2000001001d */
[----:B------:R-:W-:-:S03]  /*46f0*/  FADD.FTZ R52, R52, R63 ;  /* 0x0000003f34347221 */ /* 0x000fc60000010000 */
        /* <DEDUP_REMOVED lines=8> */
[----:B---3--:R-:W-:Y:S01]  /*4780*/  @!P1 FSEL R17, R17, RZ, !P4 ;  /* 0x000000ff11119208 */ /* 0x008fe20006000000 */
[----:B------:R-:W-:Y:S01]  /*4790*/  FMUL.FTZ R13, R25, R13 ;  /* 0x0000000d190d7220 */ /* 0x000fe20000410000 */
[----:B------:R-:W-:Y:S02]  /*47a0*/  @!P1 FSEL R15, R15, RZ, !P5 ;  /* 0x000000ff0f0f9208 */ /* 0x000fe40006800000 */
[----:B------:R-:W-:Y:S01]  /*47b0*/  @!P1 FSEL R16, R16, RZ, !P6 ;  /* 0x000000ff10109208 */ /* 0x000fe20007000000 */
[----:B------:R-:W-:Y:S01]  /*47c0*/  FMUL.FTZ R17, R25, R17 ;  /* 0x0000001119117220 */ /* 0x000fe20000410000 */
[----:B------:R-:W-:Y:S01]  /*47d0*/  @!P1 ISETP.GE.AND P5, PT, R56, R57, PT ;  /* 0x000000393800920c */ /* 0x000fe20003fa6270 */
[----:B------:R-:W-:Y:S01]  /*47e0*/  FFMA.FTZ R13, R24, R12, R13 ;  /* 0x0000000c180d7223 */ /* 0x000fe2000001000d */
[----:B------:R-:W-:Y:S01]  /*47f0*/  @!P1 FSEL R18, R18, RZ, !P2 ;  /* 0x000000ff12129208 */ /* 0x000fe20005000000 */
[----:B------:R-:W-:Y:S01]  /*4800*/  FFMA.FTZ R17, R24, R16, R17 ;  /* 0x0000001018117223 */ /* 0x000fe20000010011 */
[----:B----4-:R-:W-:-:S02]  /*4810*/  @!P1 FSEL R20, R20, RZ, !P5 ;  /* 0x000000ff14149208 */ /* 0x010fc40006800000 */
[----:B------:R-:W-:Y:S01]  /*4820*/  @!P1 ISETP.GE.AND P5, PT, R32, R57, PT ;  /* 0x000000392000920c */ /* 0x000fe20003fa6270 */
[----:B------:R-:W-:Y:S01]  /*4830*/  FFMA.FTZ R14, R26, R14, R13 ;  /* 0x0000000e1a0e7223 */ /* 0x000fe2000001000d */
[----:B------:R-:W-:Y:S01]  /*4840*/  @!P1 IADD3 R12, PT, PT, R32, 0x1, RZ ;  /* 0x00000001200c9810 */ /* 0x000fe20007ffe0ff */
[----:B------:R-:W-:Y:S01]  /*4850*/  FFMA.FTZ R18, R26, R18, R17 ;  /* 0x000000121a127223 */ /* 0x000fe20000010011 */
[----:B------:R-:W-:Y:S02]  /*4860*/  @!P1 FSEL R19, R19, RZ, !P3 ;  /* 0x000000ff13139208 */ /* 0x000fe40005800000 */
[----:B------:R-:W-:Y:S01]  /*4870*/  @!P1 FSEL R21, R21, RZ, !P5 ;  /* 0x000000ff15159208 */ /* 0x000fe20006800000 */
[C---:B------:R-:W-:Y:S01]  /*4880*/  FFMA.FTZ R14, R27.reuse, R15, R14 ;  /* 0x0000000f1b0e7223 */ /* 0x040fe2000001000e */
[----:B------:R-:W-:Y:S01]  /*4890*/  @!P1 ISETP.GE.AND P5, PT, R12, R57, PT ;  /* 0x000000390c00920c */ /* 0x000fe20003fa6270 */
[----:B------:R-:W-:Y:S02]  /*48a0*/  @!P1 VIADD R12, R32, 0x2 ;  /* 0x00000002200c9836 */ /* 0x000fe40000000000 */
[----:B------:R-:W-:Y:S01]  /*48b0*/  FFMA.FTZ R19, R27, R19, R18 ;  /* 0x000000131b137223 */ /* 0x000fe20000010012 */
[----:B------:R-:W-:Y:S01]  /*48c0*/  FADD.FTZ R43, R43, R14 ;  /* 0x0000000e2b2b7221 */ /* 0x000fe20000010000 */
[----:B------:R-:W-:-:S02]  /*48d0*/  @!P1 FSEL R22, R22, RZ, !P5 ;  /* 0x000000ff16169208 */ /* 0x000fc40006800000 */
[----:B------:R-:W-:Y:S01]  /*48e0*/  @!P1 ISETP.GE.AND P5, PT, R12, R57, PT ;  /* 0x000000390c00920c */ /* 0x000fe20003fa6270 */
        /* <DEDUP_REMOVED lines=32> */
[----:B------:R-:W-:-:S02]  /*4af0*/  @!P1 ISETP.GE.AND P2, PT, R12, R57, PT ;  /* 0x000000390c00920c */ /* 0x000fc40003f46270 */
[-C--:B------:R-:W-:Y:S01]  /*4b00*/  @!P1 ISETP.GE.AND P4, PT, R12, R57.reuse, PT ;  /* 0x000000390c00920c */ /* 0x080fe20003f86270 */
[C---:B------:R-:W-:Y:S01]  /*4b10*/  @!P1 VIADD R12, R32.reuse, 0x1 ;  /* 0x00000001200c9836 */ /* 0x040fe20000000000 */
[-C--:B------:R-:W-:Y:S02]  /*4b20*/  @!P1 ISETP.GE.AND P6, PT, R32, R57.reuse, PT ;  /* 0x000000392000920c */ /* 0x080fe40003fc6270 */
[-C--:B------:R-:W-:Y:S02]  /*4b30*/  @!P1 ISETP.GE.AND P5, PT, R16, R57.reuse, PT ;  /* 0x000000391000920c */ /* 0x080fe40003fa6270 */
[----:B----4-:R-:W-:Y:S02]  /*4b40*/  @!P1 FSEL R21, R21, RZ, !P6 ;  /* 0x000000ff15159208 */ /* 0x010fe40007000000 */
[----:B------:R-:W-:Y:S02]  /*4b50*/  @!P1 FSEL R30, R30, RZ, !P5 ;  /* 0x000000ff1e1e9208 */ /* 0x000fe40006800000 */
[----:B------:R-:W-:-:S02]  /*4b60*/  @!P1 ISETP.GE.AND P6, PT, R16, R57, PT ;  /* 0x000000391000920c */ /* 0x000fc40003fc6270 */
[-C--:B------:R-:W-:Y:S02]  /*4b70*/  @!P1 ISETP.GE.AND P5, PT, R12, R57.reuse, PT ;  /* 0x000000390c00920c */ /* 0x080fe40003fa6270 */
[----:B------:R-:W-:Y:S02]  /*4b80*/  @!P1 IADD3 R12, PT, PT, R32, 0x2, RZ ;  /* 0x00000002200c9810 */ /* 0x000fe40007ffe0ff */
[----:B------:R-:W-:Y:S02]  /*4b90*/  @!P1 FSEL R14, R14, RZ, !P6 ;  /* 0x000000ff0e0e9208 */ /* 0x000fe40007000000 */
[----:B------:R-:W-:Y:S02]  /*4ba0*/  @!P1 FSEL R18, R18, RZ, !P5 ;  /* 0x000000ff12129208 */ /* 0x000fe40006800000 */
[CC--:B------:R-:W-:Y:S02]  /*4bb0*/  @!P1 ISETP.GE.AND P6, PT, R12.reuse, R57.reuse, PT ;  /* 0x000000390c00920c */ /* 0x0c0fe40003fc6270 */
[----:B------:R-:W-:-:S02]  /*4bc0*/  @!P1 ISETP.GE.AND P5, PT, R12, R57, PT ;  /* 0x000000390c00920c */ /* 0x000fc40003fa6270 */
        /* <DEDUP_REMOVED lines=22> */
.L_x_26632:
[----:B------:R-:W-:Y:S05]  /*4d30*/  BSYNC.RECONVERGENT B1 ;  /* 0x0000000000017941 */ /* 0x000fea0003800200 */
.L_x_26631:
[----:B------:R-:W-:Y:S01]  /*4d40*/  IADD3 R6, P1, PT, R6, 0x10, RZ ;  /* 0x0000001006067810 */ /* 0x000fe20007f3e0ff */
[----:B------:R-:W-:Y:S01]  /*4d50*/  VIADD R35, R35, 0x4 ;  /* 0x0000000423237836 */ /* 0x000fe20000000000 */
[----:B------:R-:W-:Y:S02]  /*4d60*/  IADD3 R32, PT, PT, R32, 0x20, RZ ;  /* 0x0000002020207810 */ /* 0x000fe40007ffe0ff */
[----:B------:R-:W-:Y:S01]  /*4d70*/  IADD3 R11, PT, PT, R11, 0x80, RZ ;  /* 0x000000800b0b7810 */ /* 0x000fe20007ffe0ff */
[----:B------:R-:W-:Y:S01]  /*4d80*/  IMAD.X R7, RZ, RZ, R7, P1 ;  /* 0x000000ffff077224 */ /* 0x000fe200008e0607 */
[----:B------:R-:W-:Y:S07]  /*4d90*/  @!P0 BRA `(.L_x_26633) ;  /* 0xffffffec00088947 */ /* 0x000fee000383ffff */
.L_x_26630:
[----:B------:R-:W-:Y:S05]  /*4da0*/  BSYNC.RECONVERGENT B0 ;  /* 0x0000000000007941 */ /* 0x000fea0003800200 */
.L_x_26629:
[----:B------:R-:W0:Y:S01]  /*4db0*/  SHFL.BFLY PT, R0, R51, 0x1, 0x1f ;  /* 0x0c201f0033007f89 */ /* 0x000e2200000e0000 */
[----:B------:R-:W-:Y:S01]  /*4dc0*/  SHF.R.U32.HI R53, RZ, 0x1, R53 ;  /* 0x00000001ff357819 */ /* 0x000fe20000011635 */
[----:B------:R-:W-:Y:S02]  /*4dd0*/  BSSY.RECONVERGENT B0, `(.L_x_26634) ;  /* 0x000003c000007945 */ /* 0x000fe40003800200 */
[----:B------:R-:W4:Y:S01]  /*4de0*/  SHFL.BFLY PT, R7, R52, 0x1, 0x1f ;  /* 0x0c201f0034077f89 */ /* 0x000f2200000e0000 */
[----:B------:R-:W-:-:S03]  /*4df0*/  LEA R2, R2, R53, 0x8 ;  /* 0x0000003502027211 */ /* 0x000fc600078e40ff */
[----:B------:R-:W1:Y:S04]  /*4e00*/  SHFL.BFLY PT, R9, R50, 0x1, 0x1f ;  /* 0x0c201f0032097f89 */ /* 0x000e6800000e0000 */
[----:B------:R-:W2:Y:S04]  /*4e10*/  SHFL.BFLY PT, R6, R49, 0x1, 0x1f ;  /* 0x0c201f0031067f89 */ /* 0x000ea800000e0000 */
[----:B------:R-:W3:Y:S04]  /*4e20*/  SHFL.BFLY PT, R11, R48, 0x1, 0x1f ;  /* 0x0c201f00300b7f89 */ /* 0x000ee800000e0000 */
[----:B------:R-:W3:Y:S01]  /*4e30*/  SHFL.BFLY PT, R8, R47, 0x1, 0x1f ;  /* 0x0c201f002f087f89 */ /* 0x000ee200000e0000 */
[----:B0-----:R-:W-:-:S03]  /*4e40*/  FADD.FTZ R51, R0, R51 ;  /* 0x0000003300337221 */ /* 0x001fc60000010000 */
[----:B------:R-:W0:Y:S01]  /*4e50*/  SHFL.BFLY PT, R13, R46, 0x1, 0x1f ;  /* 0x0c201f002e0d7f89 */ /* 0x000e2200000e0000 */
[----:B------:R-:W-:Y:S01]  /*4e60*/  LOP3.LUT R0, R10, 0x1, RZ, 0xc0, !PT ;  /* 0x000000010a007812 */ /* 0x000fe200078ec0ff */
[----:B----4-:R-:W-:Y:S02]  /*4e70*/  FADD.FTZ R52, R7, R52 ;  /* 0x0000003407347221 */ /* 0x010fe40000010000 */
[----:B------:R-:W4:Y:S01]  /*4e80*/  SHFL.BFLY PT, R12, R45, 0x1, 0x1f ;  /* 0x0c201f002d0c7f89 */ /* 0x000f2200000e0000 */
[----:B------:R-:W-:Y:S02]  /*4e90*/  ISETP.NE.U32.AND P1, PT, R0, 0x1, PT ;  /* 0x000000010000780c */ /* 0x000fe40003f25070 */
[----:B------:R-:W-:Y:S01]  /*4ea0*/  LOP3.LUT R0, R10, 0x3c0, RZ, 0xc0, !PT ;  /* 0x000003c00a007812 */ /* 0x000fe200078ec0ff */
[----:B------:R-:W4:Y:S01]  /*4eb0*/  SHFL.BFLY PT, R15, R44, 0x1, 0x1f ;  /* 0x0c201f002c0f7f89 */ /* 0x000f2200000e0000 */
[----:B-1----:R-:W-:Y:S02]  /*4ec0*/  FADD.FTZ R50, R9, R50 ;  /* 0x0000003209327221 */ /* 0x002fe40000010000 */
[----:B------:R-:W-:Y:S01]  /*4ed0*/  ISETP.NE.OR P0, PT, R0, 0x40, !P1 ;  /* 0x000000400000780c */ /* 0x000fe20004f05670 */
[----:B------:R-:W1:Y:S01]  /*4ee0*/  SHFL.BFLY PT, R14, R43, 0x1, 0x1f ;  /* 0x0c201f002b0e7f89 */ /* 0x000e6200000e0000 */
[----:B--2---:R-:W-:Y:S01]  /*4ef0*/  FADD.FTZ R49, R6, R49 ;  /* 0x0000003106317221 */ /* 0x004fe20000010000 */
[----:B---3--:R-:W-:-:S02]  /*4f00*/  FADD.FTZ R48, R11, R48 ;  /* 0x000000300b307221 */ /* 0x008fc40000010000 */
[----:B------:R-:W2:Y:S01]  /*4f10*/  SHFL.BFLY PT, R17, R42, 0x1, 0x1f ;  /* 0x0c201f002a117f89 */ /* 0x000ea200000e0000 */
[----:B------:R-:W-:-:S03]  /*4f20*/  FADD.FTZ R47, R8, R47 ;  /* 0x0000002f082f7221 */ /* 0x000fc60000010000 */
[----:B------:R-:W3:Y:S04]  /*4f30*/  SHFL.BFLY PT, R16, R41, 0x1, 0x1f ;  /* 0x0c201f0029107f89 */ /* 0x000ee800000e0000 */
[----:B------:R-:W3:Y:S01]  /*4f40*/  SHFL.BFLY PT, R19, R40, 0x1, 0x1f ;  /* 0x0c201f0028137f89 */ /* 0x000ee200000e0000 */
[----:B0-----:R-:W-:-:S03]  /*4f50*/  FADD.FTZ R46, R13, R46 ;  /* 0x0000002e0d2e7221 */ /* 0x001fc60000010000 */
[----:B------:R-:W0:Y:S01]  /*4f60*/  SHFL.BFLY PT, R18, R39, 0x1, 0x1f ;  /* 0x0c201f0027127f89 */ /* 0x000e2200000e0000 */
[----:B----4-:R-:W-:-:S03]  /*4f70*/  FADD.FTZ R45, R12, R45 ;  /* 0x0000002d0c2d7221 */ /* 0x010fc60000010000 */
[----:B------:R-:W4:Y:S01]  /*4f80*/  SHFL.BFLY PT, R21, R38, 0x1, 0x1f ;  /* 0x0c201f0026157f89 */ /* 0x000f2200000e0000 */
[----:B------:R-:W-:-:S03]  /*4f90*/  FADD.FTZ R44, R15, R44 ;  /* 0x0000002c0f2c7221 */ /* 0x000fc60000010000 */
[----:B------:R-:W4:Y:S01]  /*4fa0*/  SHFL.BFLY PT, R20, R37, 0x1, 0x1f ;  /* 0x0c201f0025147f89 */ /* 0x000f2200000e0000 */
[----:B-1----:R-:W-:Y:S01]  /*4fb0*/  FADD.FTZ R43, R14, R43 ;  /* 0x0000002b0e2b7221 */ /* 0x002fe20000010000 */
[----:B------:R-:W-:Y:S01]  /*4fc0*/  BAR.SYNC.DEFER_BLOCKING 0x0 ;  /* 0x0000000000007b1d */ /* 0x000fe20000010000 */
[----:B--2---:R-:W-:Y:S01]  /*4fd0*/  FADD.FTZ R42, R17, R42 ;  /* 0x0000002a112a7221 */ /* 0x004fe20000010000 */
[----:B---3--:R-:W-:Y:S01]  /*4fe0*/  FADD.FTZ R41, R16, R41 ;  /* 0x0000002910297221 */ /* 0x008fe20000010000 */
[----:B------:R-:W-:Y:S01]  /*4ff0*/  FADD.FTZ R40, R19, R40 ;  /* 0x0000002813287221 */ /* 0x000fe20000010000 */
[----:B0-----:R-:W-:Y:S01]  /*5000*/  FADD.FTZ R39, R18, R39 ;  /* 0x0000002712277221 */ /* 0x001fe20000010000 */
        /* <DEDUP_REMOVED lines=24> */
.L_x_26635:
[----:B------:R-:W-:Y:S05]  /*5190*/  BSYNC.RECONVERGENT B0 ;  /* 0x0000000000007941 */ /* 0x000fea0003800200 */
.L_x_26634:
        /* <DEDUP_REMOVED lines=45> */
.L_x_26637:
[----:B------:R-:W-:Y:S05]  /*5470*/  BSYNC.RECONVERGENT B0 ;  /* 0x0000000000007941 */ /* 0x000fea0003800200 */
.L_x_26636:
        /* <DEDUP_REMOVED lines=20> */
.L_x_26639:
[----:B------:R-:W-:Y:S05]  /*55c0*/  BSYNC.RECONVERGENT B0 ;  /* 0x0000000000007941 */ /* 0x000fea0003800200 */
.L_x_26638:
        /* <DEDUP_REMOVED lines=35> */
.L_x_26641:
[----:B------:R-:W-:Y:S05]  /*5800*/  BSYNC.RECONVERGENT B0 ;  /* 0x0000000000007941 */ /* 0x000fea0003800200 */
.L_x_26640:
        /* <DEDUP_REMOVED lines=30> */
.L_x_26604:
[----:B------:R-:W-:Y:S01]  /*59f0*/  BSSY B2, `(.L_x_26642) ;  /* 0x0000007000027945 */ /* 0x000fe20003800000 */
[----:B------:R-:W-:Y:S01]  /*5a00*/  IMAD.MOV.U32 R19, RZ, RZ, 0x2 ;  /* 0x00000002ff137424 */ /* 0x000fe200078e00ff */
[----:B------:R-:W-:Y:S02]  /*5a10*/  MOV R20, 0x1f ;  /* 0x0000001f00147802 */ /* 0x000fe40000000f00 */
[----:B------:R-:W-:-:S07]  /*5a20*/  MOV R18, 0xffffffff ;  /* 0xffffffff00127802 */ /* 0x000fce0000000f00 */
[----:B------:R-:W-:Y:S05]  /*5a30*/  WARPSYNC.COLLECTIVE R18, `(.L_x_26643) ;  /* 0x0000000012087348 */ /* 0x000fea0003c00000 */
[----:B------:R0:W1:Y:S02]  /*5a40*/  SHFL.BFLY P2, R17, R23, R19, R20 ;  /* 0x0c00001317117389 */ /* 0x0000640000040014 */
[----:B01----:R-:W-:Y:S05]  /*5a50*/  ENDCOLLECTIVE ;  /* 0x000000000000791b */ /* 0x003fea0003800000 */
.L_x_26643:
[----:B------:R-:W-:Y:S05]  /*5a60*/  BSYNC B2 ;  /* 0x0000000000027941 */ /* 0x000fea0003800000 */
.L_x_26642:
        /* <DEDUP_REMOVED lines=9> */
.L_x_26644:
[----:B------:R-:W-:Y:S05]  /*5b00*/  BRA `(.L_x_26645) ;  /* 0xffffffbc00707947 */ /* 0x000fea000383ffff */
.L_x_26606:
        /* <DEDUP_REMOVED lines=8> */
.L_x_26647:
[----:B------:R-:W-:Y:S05]  /*5b90*/  BSYNC B0 ;  /* 0x0000000000007941 */ /* 0x000fea0003800000 */
.L_x_26646:
        /* <DEDUP_REMOVED lines=9> */
.L_x_26648:
[----:B------:R-:W-:Y:S01]  /*5c30*/  HFMA2 R19, -RZ, RZ, 0, 2.384185791015625e-07 ;  /* 0x00000004ff137431 */ /* 0x000fe200000001ff */
[----:B------:R-:W-:-:S04]  /*5c40*/  MOV R5, R17 ;  /* 0x0000001100057202 */ /* 0x000fc80000000f00 */
[----:B------:R-:W-:-:S05]  /*5c50*/  FMNMX.FTZ R5, R2, R5, !PT ;  /* 0x0000000502057209 */ /* 0x000fca0007810000 */
[----:B------:R-:W-:-:S07]  /*5c60*/  IMAD.MOV.U32 R23, RZ, RZ, R5 ;  /* 0x000000ffff177224 */ /* 0x000fce00078e0005 */
[----:B------:R-:W-:Y:S05]  /*5c70*/  WARPSYNC.COLLECTIVE R18, `(.L_x_26649) ;  /* 0x0000000012087348 */ /* 0x000fea0003c00000 */
[----:B------:R0:W1:Y:S02]  /*5c80*/  SHFL.BFLY P2, R17, R23, R19, R20 ;  /* 0x0c00001317117389 */ /* 0x0000640000040014 */
[----:B01----:R-:W-:Y:S05]  /*5c90*/  ENDCOLLECTIVE ;  /* 0x000000000000791b */ /* 0x003fea0003800000 */
.L_x_26649:
[----:B------:R-:W-:Y:S01]  /*5ca0*/  MOV R4, R17 ;  /* 0x0000001100047202 */ /* 0x000fe20000000f00 */
[----:B------:R-:W-:Y:S06]  /*5cb0*/  BRA `(.L_x_26650) ;  /* 0xffffffbc007c7947 */ /* 0x000fec000383ffff */
.L_x_26651:
        /* <DEDUP_REMOVED lines=12> */
.L_x_27741:


//--------------------- .text._ZN4vllm32paged_attention_v2_reduce_kernelIfLi192ELi128ELi512EEEvPT_PKfS4_PKS1_PKii --------------------------
	.section	.text._ZN4vllm32paged_attention_v2_reduce_kernelIfLi192ELi128ELi512EEEvPT_PKfS4_PKS1_PKii,"ax",@progbits
	.align	128
        .global         _ZN4vllm32paged_attention_v2_reduce_kernelIfLi192ELi128ELi512EEEvPT_PKfS4_PKS1_PKii
        .type           _ZN4vllm32paged_attention_v2_reduce_kernelIfLi192ELi128ELi512EEEvPT_PKfS4_PKS1_PKii,@function
        .size           _ZN4vllm32paged_attention_v2_reduce_kernelIfLi192ELi128ELi512EEEvPT_PKfS4_PKS1_PKii,(.L_x_27742 - _ZN4vllm32paged_attention_v2_reduce_kernelIfLi192ELi128ELi512EEEvPT_PKfS4_PKS1_PKii)
        .other          _ZN4vllm32paged_attention_v2_reduce_kernelIfLi192ELi128ELi512EEEvPT_PKfS4_PKS1_PKii,@"STO_CUDA_ENTRY STV_DEFAULT"
_ZN4vllm32paged_attention_v2_reduce_kernelIfLi192ELi128ELi512EEEvPT_PKfS4_PKS1_PKii:
.text._ZN4vllm32paged_attention_v2_reduce_kernelIfLi192ELi128ELi512EEEvPT_PKfS4_PKS1_PKii:
        /* <DEDUP_REMOVED lines=72> */
.L_x_26655:
[----:B------:R-:W-:-:S05]  /*0480*/  IADD3 R6, P1, PT, R4, R13, RZ ;  /* 0x0000000d04067210 */ /* 0x000fca0007f3e0ff */
[----:B0-----:R-:W-:-:S06]  /*0490*/  IMAD.X R7, R5, 0x1, R15, P1 ;  /* 0x0000000105077824 */ /* 0x001fcc00008e060f */
[----:B------:R-:W2:Y:S01]  /*04a0*/  LDG.E.CONSTANT R7, desc[UR8][R6.64] ;  /* 0x0000000806077981 */ /* 0x000ea2000c1e9900 */
[----:B------:R-:W-:Y:S01]  /*04b0*/  IADD3 R8, P1, PT, R4, R17, RZ ;  /* 0x0000001104087210 */ /* 0x000fe20007f3e0ff */
[----:B------:R-:W-:-:S04]  /*04c0*/  VIADD R3, R3, 0x1 ;  /* 0x0000000103037836 */ /* 0x000fc80000000000 */
[----:B------:R-:W-:Y:S01]  /*04d0*/  IMAD.X R9, R5, 0x1, R21, P1 ;  /* 0x0000000105097824 */ /* 0x000fe200008e0615 */
[----:B------:R-:W-:Y:S01]  /*04e0*/  ISETP.NE.AND P1, PT, R3, RZ, PT ;  /* 0x000000ff0300720c */ /* 0x000fe20003f25270 */
[----:B------:R-:W-:-:S03]  /*04f0*/  IMAD.WIDE.U32 R4, R10, 0x4, R4 ;  /* 0x000000040a047825 */ /* 0x000fc600078e0004 */
[----:B--2---:R0:W-:Y:S09]  /*0500*/  STG.E desc[UR8][R8.64], R7 ;  /* 0x0000000708007986 */ /* 0x0041f2000c101908 */
[----:B------:R-:W-:Y:S05]  /*0510*/  @P1 BRA `(.L_x_26655) ;  /* 0xfffffffc00d81947 */ /* 0x000fea000383ffff */
.L_x_26654:
[----:B------:R-:W-:Y:S05]  /*0520*/  BSYNC.RECONVERGENT B0 ;  /* 0x0000000000007941 */ /* 0x000fea0003800200 */
.L_x_26653:
        /* <DEDUP_REMOVED lines=8> */
.L_x_26656:
        /* <DEDUP_REMOVED lines=14> */
[----:B------:R-:W3:Y:S01]  /*0690*/  LDG.E.CONSTANT R19, desc[UR8][R18.64] ;  /* 0x0000000812137981 */ /* 0x000ee2000c1e9900 */
[----:B------:R-:W-:Y:S02]  /*06a0*/  LEA.HI.X R9, R5, UR7, R16, 0x2, P1 ;  /* 0x0000000705097c11 */ /* 0x000fe400088f1410 */
[----:B------:R-:W-:Y:S01]  /*06b0*/  LEA.HI.X R3, R3, UR7, R4, 0x2, P2 ;  /* 0x0000000703037c11 */ /* 0x000fe200090f1404 */
[----:B------:R0:W4:Y:S04]  /*06c0*/  LDG.E.CONSTANT R21, desc[UR8][R6.64] ;  /* 0x0000000806157981 */ /* 0x000128000c1e9900 */
[----:B------:R-:W5:Y:S04]  /*06d0*/  LDG.E.CONSTANT R23, desc[UR8][R8.64] ;  /* 0x0000000808177981 */ /* 0x000f68000c1e9900 */
[----:B------:R1:W5:Y:S01]  /*06e0*/  LDG.E.CONSTANT R25, desc[UR8][R2.64] ;  /* 0x0000000802197981 */ /* 0x000362000c1e9900 */
        /* <DEDUP_REMOVED lines=22> */
[----:B---3--:R3:W-:Y:S04]  /*0850*/  STG.E desc[UR8][R4.64], R19 ;  /* 0x0000001304007986 */ /* 0x0087e8000c101908 */
[----:B----4-:R3:W-:Y:S04]  /*0860*/  STG.E desc[UR8][R6.64], R21 ;  /* 0x0000001506007986 */ /* 0x0107e8000c101908 */
[----:B-----5:R3:W-:Y:S04]  /*0870*/  STG.E desc[UR8][R2.64], R23 ;  /* 0x0000001702007986 */ /* 0x0207e8000c101908 */
[----:B------:R3:W-:Y:S01]  /*0880*/  STG.E desc[UR8][R8.64], R25 ;  /* 0x0000001908007986 */ /* 0x0007e2000c101908 */
[----:B------:R-:W-:Y:S05]  /*0890*/  @!P0 BRA `(.L_x_26656) ;  /* 0xfffffffc00448947 */ /* 0x000fea000383ffff */
[----:B------:R-:W-:Y:S05]  /*08a0*/  EXIT ;  /* 0x000000000000794d */ /* 0x000fea0003800000 */
.L_x_26652:
        /* <DEDUP_REMOVED lines=42> */
[----:B------:R-:W-:Y:S02]  /*0b50*/  ISETP.NE.AND P2, PT, R6, 0x3, PT ;  /* 0x000000030600780c */ /* 0x000fe40003f45270 */
[----:B------:R-:W-:-:S11]  /*0b60*/  MOV R6, R2 ;  /* 0x0000000200067202 */ /* 0x000fd60000000f00 */
        /* <DEDUP_REMOVED lines=16> */
.L_x_26661:
[----:B------:R-:W-:-:S05]  /*0c70*/  MOV R10, R8 ;  /* 0x00000008000a7202 */ /* 0x000fca0000000f00 */
[----:B------:R0:W2:Y:S01]  /*0c80*/  LDG.E.CONSTANT R15, desc[UR8][R10.64] ;  /* 0x000000080a0f7981 */ /* 0x0000a2000c1e9900 */
[----:B------:R-:W-:Y:S02]  /*0c90*/  VIADD R13, R13, 0x1 ;  /* 0x000000010d0d7836 */ /* 0x000fe40000000000 */
        /* <DEDUP_REMOVED lines=8> */
.L_x_26660:
[----:B------:R-:W-:Y:S05]  /*0d20*/  BSYNC.RECONVERGENT B1 ;  /* 0x0000000000017941 */ /* 0x000fea0003800200 */
.L_x_26659:
        /* <DEDUP_REMOVED lines=9> */
.L_x_26662:
        /* <DEDUP_REMOVED lines=9> */
[----:B------:R-:W-:Y:S02]  /*0e50*/  LEA R10, P3, R11, UR14, 0x2 ;  /* 0x0000000e0b0a7c11 */ /* 0x000fe4000f8610ff */
[----:B------:R-:W-:Y:S01]  /*0e60*/  LEA R12, P1, R13, UR14, 0x2 ;  /* 0x0000000e0d0c7c11 */ /* 0x000fe2000f8210ff */
[----:B------:R-:W-:Y:S01]  /*0e70*/  IMAD.X R26, RZ, RZ, R17, P2 ;  /* 0x000000ffff1a7224 */ /* 0x000fe200010e0611 */
[----:B------:R-:W-:Y:S01]  /*0e80*/  LEA R14, P2, R15, UR14, 0x2 ;  /* 0x0000000e0f0e7c11 */ /* 0x000fe2000f8410ff */
[----:B------:R-:W2:Y:S01]  /*0e90*/  LDG.E.CONSTANT R9, desc[UR8][R8.64] ;  /* 0x0000000808097981 */ /* 0x000ea2000c1e9900 */
        /* <DEDUP_REMOVED lines=23> */
.L_x_26658:
[----:B------:R-:W-:Y:S05]  /*1010*/  BSYNC.RECONVERGENT B0 ;  /* 0x0000000000007941 */ /* 0x000fea0003800200 */
.L_x_26657:
[----:B------:R-:W0:Y:S01]  /*1020*/  SHFL.BFLY PT, R9, R16, 0x10, 0x1f ;  /* 0x0e001f0010097f89 */ /* 0x000e2200000e0000 */
[----:B------:R-:W2:Y:S08]  /*1030*/  S2UR UR5, SR_CgaCtaId ;  /* 0x00000000000579c3 */ /* 0x000eb00000008800 */
[----:B------:R-:W-:Y:S01]  /*1040*/  BAR.SYNC.DEFER_BLOCKING 0x0 ;  /* 0x0000000000007b1d */ /* 0x000fe20000010000 */
[----:B-1----:R-:W-:Y:S01]  /*1050*/  LOP3.LUT P1, R10, R2, 0x1f, RZ, 0xc0, !PT ;  /* 0x0000001f020a7812 */ /* 0x002fe2000782c0ff */
[----:B------:R-:W-:-:S03]  /*1060*/  IMAD.MOV.U32 R12, RZ, RZ, -0x800001 ;  /* 0xff7fffffff0c7424 */ /* 0x000fc600078e00ff */
        /* <DEDUP_REMOVED lines=15> */
[----:B------:R-:W-:Y:S02]  /*1160*/  LEA R11, R10, UR6, 0x2 ;  /* 0x000000060a0b7c11 */ /* 0x000fe4000f8e10ff */
[----:B------:R-:W-:Y:S01]  /*1170*/  SHF.L.U32 R10, R7, 0x2, RZ ;  /* 0x00000002070a7819 */ /* 0x000fe200000006ff */
        /* <DEDUP_REMOVED lines=13> */
[----:B------:R-:W-:Y:S01]  /*1250*/  IMAD.MOV.U32 R16, RZ, RZ, RZ ;  /* 0x000000ffff107224 */ /* 0x000fe200078e00ff */
[----:B------:R-:W-:Y:S01]  /*1260*/  MOV R18, R2 ;  /* 0x0000000200127202 */ /* 0x000fe20000000f00 */
        /* <DEDUP_REMOVED lines=39> */
[----:B-1----:R-:W-:-:S04]  /*14e0*/  LEA R8, P3, R13, UR10, 0x2 ;  /* 0x0000000a0d087c11 */ /* 0x002fc8000f8610ff */
[----:B------:R-:W-:-:S09]  /*14f0*/  LEA.HI.X R13, R13, UR11, R12, 0x2, P3 ;  /* 0x0000000b0d0d7c11 */ /* 0x000fd200098f140c */
.L_x_26667:
[----:B------:R-:W-:Y:S02]  /*1500*/  MOV R9, R13 ;  /* 0x0000000d00097202 */ /* 0x000fe40000000f00 */
        /* <DEDUP_REMOVED lines=16> */
.L_x_26666:
[----:B------:R-:W-:Y:S05]  /*1610*/  BSYNC.RECONVERGENT B1 ;  /* 0x0000000000017941 */ /* 0x000fea0003800200 */
.L_x_26665:
[----:B------:R-:W-:Y:S05]  /*1620*/  @!P0 BRA `(.L_x_26664) ;  /* 0x0000000400208947 */ /* 0x000fea0003800000 */
[----:B------:R-:W-:Y:S01]  /*1630*/  UIADD3 UR6, UPT, UPT, UR4, 0x20, URZ ;  /* 0x0000002004067890 */ /* 0x000fe2000fffe0ff */
[C---:B-1----:R-:W-:Y:S01]  /*1640*/  LEA R20, R11.reuse, R18, 0x1 ;  /* 0x000000120b147211 */ /* 0x042fe200078e08ff */
[----:B------:R-:W-:Y:S02]  /*1650*/  IMAD R22, R11, 0x3, R18 ;  /* 0x000000030b167824 */ /* 0x000fe400078e0212 */
[----:B------:R-:W-:Y:S01]  /*1660*/  ULEA UR6, UR5, UR6, 0x18 ;  /* 0x0000000605067291 */ /* 0x000fe2000f8ec0ff */
[----:B------:R-:W-:-:S05]  /*1670*/  IMAD.IADD R24, R18, 0x1, R11 ;  /* 0x0000000112187824 */ /* 0x000fca00078e020b */
[----:B------:R-:W-:-:S07]  /*1680*/  LEA R26, R18, UR6, 0x2 ;  /* 0x00000006121a7c11 */ /* 0x000fce000f8e10ff */
.L_x_26668:
        /* <DEDUP_REMOVED lines=33> */
[----:B0-----:R-:W-:Y:S02]  /*18a0*/  IMAD R13, R11, 0x8, R26 ;  /* 0x000000080b0d7824 */ /* 0x001fe400078e021a */
[----:B--2---:R-:W-:Y:S01]  /*18b0*/  FMUL.FTZ R19, R19, R28 ;  /* 0x0000001c13137220 */ /* 0x004fe20000410000 */
[----:B------:R-:W-:-:S05]  /*18c0*/  LEA R28, R7, R26, 0x2 ;  /* 0x0000001a071c7211 */ /* 0x000fca00078e10ff */
        /* <DEDUP_REMOVED lines=30> */
.L_x_26664:
[----:B------:R-:W-:Y:S05]  /*1ab0*/  BSYNC.RECONVERGENT B0 ;  /* 0x0000000000007941 */ /* 0x000fea0003800200 */
.L_x_26663:
        /* <DEDUP_REMOVED lines=45> */
[----:B------:R-:W-:Y:S01]  /*1d90*/  IMAD.MOV.U32 R23, RZ, RZ, RZ ;  /* 0x000000ffff177224 */ /* 0x000fe200078e00ff */
[----:B------:R-:W-:Y:S01]  /*1da0*/  ISETP.NE.AND P1, PT, R9, RZ, PT ;  /* 0x000000ff0900720c */ /* 0x000fe20003f25270 */
[----:B-1----:R-:W-:-:S10]  /*1db0*/  IMAD.MOV.U32 R21, RZ, RZ, RZ ;  /* 0x000000ffff157224 */ /* 0x002fd400078e00ff */
[----:B------:R-:W-:Y:S05]  /*1dc0*/  @!P2 BRA `(.L_x_26670) ;  /* 0x000000040018a947 */ /* 0x000fea0003800000 */
[----:B------:R-:W-:Y:S01]  /*1dd0*/  HFMA2 R25, -RZ, RZ, 0, 0 ;  /* 0x00000000ff197431 */ /* 0x000fe200000001ff */
[----:B------:R-:W-:Y:S01]  /*1de0*/  LOP3.LUT R21, R7, 0x3ffff8, RZ, 0xc0, !PT ;  /* 0x003ffff807157812 */ /* 0x000fe200078ec0ff */
[----:B------:R-:W-:Y:S01]  /*1df0*/  IMAD.MOV.U32 R23, RZ, RZ, RZ ;  /* 0x000000ffff177224 */ /* 0x000fe200078e00ff */
[----:B------:R-:W1:Y:S06]  /*1e00*/  LDCU.64 UR4, c[0x0][0x398] ;  /* 0x00007300ff0477ac */ /* 0x000e6c0008000a00 */
.L_x_26671:
[----:B------:R-:W-:-:S05]  /*1e10*/  IMAD R28, R25, 0xc0, R2 ;  /* 0x000000c0191c7824 */ /* 0x000fca00078e0202 */
[----:B------:R-:W-:-:S05]  /*1e20*/  IADD3 R13, P2, PT, R28, R3, RZ ;  /* 0x000000031c0d7210 */ /* 0x000fca0007f5e0ff */
[----:B------:R-:W-:Y:S01]  /*1e30*/  IMAD.X R14, RZ, RZ, R5, P2 ;  /* 0x000000ffff0e7224 */ /* 0x000fe200010e0605 */
[----:B-1----:R-:W-:-:S04]  /*1e40*/  LEA R12, P2, R13, UR4, 0x2 ;  /* 0x000000040d0c7c11 */ /* 0x002fc8000f8410ff */
[----:B------:R-:W-:-:S05]  /*1e50*/  LEA.HI.X R13, R13, UR5, R14, 0x2, P2 ;  /* 0x000000050d0d7c11 */ /* 0x000fca00090f140e */
[----:B------:R-:W2:Y:S04]  /*1e60*/  LDG.E.CONSTANT R20, desc[UR8][R12.64] ;  /* 0x000000080c147981 */ /* 0x000ea8000c1e9900 */
[----:B------:R-:W3:Y:S01]  /*1e70*/  LDG.E.CONSTANT R22, desc[UR8][R12.64+0x300] ;  /* 0x000300080c167981 */ /* 0x000ee2000c1e9900 */
[----:B------:R-:W-:-:S03]  /*1e80*/  VIADD R14, R28, 0x240 ;  /* 0x000002401c0e7836 */ /* 0x000fc60000000000 */
[----:B------:R1:W4:Y:S01]  /*1e90*/  LDG.E.CONSTANT R24, desc[UR8][R12.64+0x600] ;  /* 0x000600080c187981 */ /* 0x000322000c1e9900 */
[----:B------:R-:W-:Y:S01]  /*1ea0*/  VIADD R16, R28, 0x300 ;  /* 0x000003001c107836 */ /* 0x000fe20000000000 */
[----:B------:R-:W-:-:S04]  /*1eb0*/  IADD3 R15, P2, PT, R14, R3, RZ ;  /* 0x000000030e0f7210 */ /* 0x000fc80007f5e0ff */
[-C--:B------:R-:W-:Y:S01]  /*1ec0*/  IADD3 R19, P3, PT, R16, R3.reuse, RZ ;  /* 0x0000000310137210 */ /* 0x080fe20007f7e0ff */
[--C-:B------:R-:W-:Y:S01]  /*1ed0*/  IMAD.X R18, RZ, RZ, R5.reuse, P2 ;  /* 0x000000ffff127224 */ /* 0x100fe200010e0605 */
[C---:B------:R-:W-:Y:S02]  /*1ee0*/  LEA R14, P2, R15.reuse, UR4, 0x2 ;  /* 0x000000040f0e7c11 */ /* 0x040fe4000f8410ff */
[----:B------:R-:W-:Y:S01]  /*1ef0*/  IADD3 R16, PT, PT, R28, 0x3c0, RZ ;  /* 0x000003c01c107810 */ /* 0x000fe20007ffe0ff */
[----:B------:R-:W-:Y:S01]  /*1f00*/  IMAD.X R26, RZ, RZ, R5, P3 ;  /* 0x000000ffff1a7224 */ /* 0x000fe200018e0605 */
        /* <DEDUP_REMOVED lines=8> */
[----:B------:R1:W5:Y:S02]  /*1f90*/  LDG.E.CONSTANT R26, desc[UR8][R14.64] ;  /* 0x000000080e1a7981 */ /* 0x000364000c1e9900 */
[----:B------:R-:W-:Y:S02]  /*1fa0*/  LEA.HI.X R17, R17, UR5, R13, 0x2, P2 ;  /* 0x0000000511117c11 */ /* 0x000fe400090f140d */
[-C--:B------:R-:W-:Y:S01]  /*1fb0*/  IADD3 R13, P2, PT, R12, R3.reuse, RZ ;  /* 0x000000030c0d7210 */ /* 0x080fe20007f5e0ff */
[----:B------:R0:W5:Y:S01]  /*1fc0*/  LDG.E.CONSTANT R18, desc[UR8][R18.64] ;  /* 0x0000000812127981 */ /* 0x000162000c1e9900 */
[----:B------:R-:W-:-:S02]  /*1fd0*/  IADD3 R27, P3, PT, R28, R3, RZ ;  /* 0x000000031c1b7210 */ /* 0x000fc40007f7e0ff */
[----:B------:R-:W-:Y:S01]  /*1fe0*/  IADD3.X R29, PT, PT, RZ, R5, RZ, P2, !PT ;  /* 0x00000005ff1d7210 */ /* 0x000fe200017fe4ff */
[----:B------:R0:W5:Y:S01]  /*1ff0*/  LDG.E.CONSTANT R16, desc[UR8][R16.64] ;  /* 0x0000000810107981 */ /* 0x000162000c1e9900 */
[----:B------:R-:W-:Y:S01]  /*2000*/  LEA R12, P2, R13, UR4, 0x2 ;  /* 0x000000040d0c7c11 */ /* 0x000fe2000f8410ff */
[----:B------:R-:W-:-:S03]  /*2010*/  IMAD.X R28, RZ, RZ, R5, P3 ;  /* 0x000000ffff1c7224 */ /* 0x000fc600018e0605 */
[----:B------:R-:W-:Y:S02]  /*2020*/  LEA.HI.X R13, R13, UR5, R29, 0x2, P2 ;  /* 0x000000050d0d7c11 */ /* 0x000fe400090f141d */
[----:B-1----:R-:W-:-:S03]  /*2030*/  LEA R14, P2, R27, UR4, 0x2 ;  /* 0x000000041b0e7c11 */ /* 0x002fc6000f8410ff */
[----:B------:R1:W5:Y:S01]  /*2040*/  LDG.E.CONSTANT R12, desc[UR8][R12.64] ;  /* 0x000000080c0c7981 */ /* 0x000362000c1e9900 */
[----:B------:R-:W-:-:S05]  /*2050*/  LEA.HI.X R15, R27, UR5, R28, 0x2, P2 ;  /* 0x000000051b0f7c11 */ /* 0x000fca00090f141c */
[----:B------:R1:W5:Y:S01]  /*2060*/  LDG.E.CONSTANT R14, desc[UR8][R14.64] ;  /* 0x000000080e0e7981 */ /* 0x000362000c1e9900 */
[----:B0-----:R-:W-:-:S05]  /*2070*/  IMAD R19, R25, 0x4, R10 ;  /* 0x0000000419137824 */ /* 0x001fca00078e020a */
[----:B------:R-:W2:Y:S04]  /*2080*/  LDS R27, [R19] ;  /* 0x00000000131b7984 */ /* 0x000ea80000000800 */
[----:B------:R-:W4:Y:S04]  /*2090*/  LDS R29, [R19+0x8] ;  /* 0x00000800131d7984 */ /* 0x000f280000000800 */
[----:B------:R-:W-:Y:S04]  /*20a0*/  LDS R17, [R19+0xc] ;  /* 0x00000c0013117984 */ /* 0x000fe80000000800 */
[----:B-1----:R-:W-:Y:S04]  /*20b0*/  LDS R13, [R19+0x10] ;  /* 0x00001000130d7984 */ /* 0x002fe80000000800 */
[----:B------:R-:W-:Y:S01]  /*20c0*/  LDS R15, [R19+0x14] ;  /* 0x00001400130f7984 */ /* 0x000fe20000000800 */
[----:B------:R-:W-:-:S05]  /*20d0*/  VIADD R25, R25, 0x8 ;  /* 0x0000000819197836 */ /* 0x000fca0000000000 */
[----:B------:R-:W-:Y:S01]  /*20e0*/  ISETP.NE.AND P2, PT, R25, R21, PT ;  /* 0x000000151900720c */ /* 0x000fe20003f45270 */
[----:B--2---:R-:W-:Y:S02]  /*20f0*/  FMUL.FTZ R20, R20, R27 ;  /* 0x0000001b14147220 */ /* 0x004fe40000410000 */
[----:B------:R-:W3:Y:S02]  /*2100*/  LDS R27, [R19+0x4] ;  /* 0x00000400131b7984 */ /* 0x000ee40000000800 */
[-C--:B------:R-:W-:Y:S01]  /*2110*/  FFMA.FTZ R23, R20, R6.reuse, R23 ;  /* 0x0000000614177223 */ /* 0x080fe20000010017 */
[----:B----4-:R-:W-:Y:S01]  /*2120*/  FMUL.FTZ R24, R24, R29 ;  /* 0x0000001d18187220 */ /* 0x010fe20000410000 */
[----:B---3--:R-:W-:Y:S02]  /*2130*/  FMUL.FTZ R22, R22, R27 ;  /* 0x0000001b16167220 */ /* 0x008fe40000410000 */
[----:B------:R-:W0:Y:S02]  /*2140*/  LDS R27, [R19+0x1c] ;  /* 0x00001c00131b7984 */ /* 0x000e240000000800 */
[----:B------:R-:W-:-:S04]  /*2150*/  FFMA.FTZ R23, R22, R6, R23 ;  /* 0x0000000616177223 */ /* 0x000fc80000010017 */
[----:B------:R-:W-:Y:S02]  /*2160*/  FFMA.FTZ R29, R24, R6, R23 ;  /* 0x00000006181d7223 */ /* 0x000fe40000010017 */
[----:B------:R-:W1:Y:S01]  /*2170*/  LDS R23, [R19+0x18] ;  /* 0x0000180013177984 */ /* 0x000e620000000800 */
[----:B-----5:R-:W-:Y:S01]  /*2180*/  FMUL.FTZ R26, R26, R17 ;  /* 0x000000111a1a7220 */ /* 0x020fe20000410000 */
[----:B------:R-:W-:-:S03]  /*2190*/  FMUL.FTZ R18, R18, R13 ;  /* 0x0000000d12127220 */ /* 0x000fc60000410000 */
[----:B------:R-:W-:Y:S01]  /*21a0*/  FFMA.FTZ R29, R26, R6, R29 ;  /* 0x000000061a1d7223 */ /* 0x000fe2000001001d */
[----:B------:R-:W-:-:S03]  /*21b0*/  FMUL.FTZ R16, R16, R15 ;  /* 0x0000000f10107220 */ /* 0x000fc60000410000 */
[----:B------:R-:W-:-:S04]  /*21c0*/  FFMA.FTZ R29, R18, R6, R29 ;  /* 0x00000006121d7223 */ /* 0x000fc8000001001d */
[----:B------:R-:W-:Y:S01]  /*21d0*/  FFMA.FTZ R29, R16, R6, R29 ;  /* 0x00000006101d7223 */ /* 0x000fe2000001001d */
[----:B0-----:R-:W-:Y:S01]  /*21e0*/  FMUL.FTZ R14, R14, R27 ;  /* 0x0000001b0e0e7220 */ /* 0x001fe20000410000 */
[----:B-1----:R-:W-:-:S04]  /*21f0*/  FMUL.FTZ R12, R12, R23 ;  /* 0x000000170c0c7220 */ /* 0x002fc80000410000 */
[----:B------:R-:W-:-:S04]  /*2200*/  FFMA.FTZ R29, R12, R6, R29 ;  /* 0x000000060c1d7223 */ /* 0x000fc8000001001d */
[----:B------:R-:W-:Y:S01]  /*2210*/  FFMA.FTZ R23, R14, R6, R29 ;  /* 0x000000060e177223 */ /* 0x000fe2000001001d */
[----:B------:R-:W-:Y:S06]  /*2220*/  @P2 BRA `(.L_x_26671) ;  /* 0xfffffff800f82947 */ /* 0x000fec000383ffff */
.L_x_26670:
[----:B------:R-:W-:Y:S05]  /*2230*/  @!P1 BRA `(.L_x_26669) ;  /* 0x0000000400409947 */ /* 0x000fea0003800000 */
[----:B------:R-:W-:Y:S02]  /*2240*/  ISETP.GE.U32.AND P2, PT, R9, 0x4, PT ;  /* 0x000000040900780c */ /* 0x000fe40003f46070 */
[----:B------:R-:W-:-:S11]  /*2250*/  ISETP.NE.AND P1, PT, R8, RZ, PT ;  /* 0x000000ff0800720c */ /* 0x000fd60003f25270 */
[----:B------:R-:W-:Y:S05]  /*2260*/  @!P2 BRA `(.L_x_26672) ;  /* 0x00000000009ca947 */ /* 0x000fea0003800000 */
[----:B------:R-:W1:Y:S01]  /*2270*/  LDCU.64 UR4, c[0x0][0x398] ;  /* 0x00007300ff0477ac */ /* 0x000e620008000a00 */
[----:B------:R-:W-:-:S04]  /*2280*/  IMAD R12, R21, 0xc0, R2 ;  /* 0x000000c0150c7824 */ /* 0x000fc800078e0202 */
[C---:B------:R-:W-:Y:S01]  /*2290*/  VIADD R14, R12.reuse, 0xc0 ;  /* 0x000000c00c0e7836 */ /* 0x040fe20000000000 */
[CC--:B------:R-:W-:Y:S02]  /*22a0*/  IADD3 R17, P2, PT, R12.reuse, R3.reuse, RZ ;  /* 0x000000030c117210 */ /* 0x0c0fe40007f5e0ff */
[----:B------:R-:W-:Y:S02]  /*22b0*/  IADD3 R18, PT, PT, R12, 0x180, RZ ;  /* 0x000001800c127810 */ /* 0x000fe40007ffe0ff */
[-C--:B------:R-:W-:Y:S01]  /*22c0*/  IADD3 R15, P3, PT, R14, R3.reuse, RZ ;  /* 0x000000030e0f7210 */ /* 0x080fe20007f7e0ff */
[--C-:B------:R-:W-:Y:S01]  /*22d0*/  IMAD.X R22, RZ, RZ, R5.reuse, P2 ;  /* 0x000000ffff167224 */ /* 0x100fe200010e0605 */
[----:B------:R-:W-:Y:S01]  /*22e0*/  IADD3 R13, P4, PT, R18, R3, RZ ;  /* 0x00000003120d7210 */ /* 0x000fe20007f9e0ff */
[----:B------:R-:W-:Y:S02]  /*22f0*/  VIADD R18, R12, 0x240 ;  /* 0x000002400c127836 */ /* 0x000fe40000000000 */
[----:B------:R-:W-:Y:S01]  /*2300*/  IMAD.X R20, RZ, RZ, R5, P3 ;  /* 0x000000ffff147224 */ /* 0x000fe200018e0605 */
[----:B-1----:R-:W-:-:S02]  /*2310*/  LEA R16, P2, R17, UR4, 0x2 ;  /* 0x0000000411107c11 */ /* 0x002fc4000f8410ff */
[----:B------:R-:W-:Y:S02]  /*2320*/  LEA R14, P3, R15, UR4, 0x2 ;  /* 0x000000040f0e7c11 */ /* 0x000fe4000f8610ff */
[----:B------:R-:W-:Y:S02]  /*2330*/  LEA.HI.X R17, R17, UR5, R22, 0x2, P2 ;  /* 0x0000000511117c11 */ /* 0x000fe400090f1416 */
[----:B------:R-:W-:Y:S01]  /*2340*/  LEA.HI.X R15, R15, UR5, R20, 0x2, P3 ;  /* 0x000000050f0f7c11 */ /* 0x000fe200098f1414 */
[----:B------:R-:W-:Y:S01]  /*2350*/  IMAD.X R20, RZ, RZ, R5, P4 ;  /* 0x000000ffff147224 */ /* 0x000fe200020e0605 */
[C---:B------:R-:W-:Y:S01]  /*2360*/  LEA R12, P2, R13.reuse, UR4, 0x2 ;  /* 0x000000040d0c7c11 */ /* 0x040fe2000f8410ff */
        /* <DEDUP_REMOVED lines=23> */
.L_x_26672:
        /* <DEDUP_REMOVED lines=15> */
[----:B------:R-:W2:Y:S01]  /*25d0*/  LDG.E.CONSTANT R12, desc[UR8][R12.64] ;  /* 0x000000080c0c7981 */ /* 0x000ea2000c1e9900 */
[----:B------:R-:W-:-:S05]  /*25e0*/  LEA.HI.X R15, R16, UR5, R15, 0x2, P2 ;  /* 0x00000005100f7c11 */ /* 0x000fca00090f140f */
[----:B------:R-:W3:Y:S01]  /*25f0*/  LDG.E.CONSTANT R14, desc[UR8][R14.64] ;  /* 0x000000080e0e7981 */ /* 0x000ee2000c1e9900 */
[----:B------:R-:W-:-:S05]  /*2600*/  IMAD R16, R21, 0x4, R10 ;  /* 0x0000000415107824 */ /* 0x000fca00078e020a */
[----:B------:R-:W2:Y:S04]  /*2610*/  LDS R17, [R16] ;  /* 0x0000000010117984 */ /* 0x000ea80000000800 */
[----:B------:R-:W3:Y:S01]  /*2620*/  LDS R19, [R16+0x4] ;  /* 0x0000040010137984 */ /* 0x000ee20000000800 */
[----:B------:R-:W-:Y:S02]  /*2630*/  VIADD R21, R21, 0x2 ;  /* 0x0000000215157836 */ /* 0x000fe40000000000 */
[----:B--2---:R-:W-:-:S04]  /*2640*/  FMUL.FTZ R18, R12, R17 ;  /* 0x000000110c127220 */ /* 0x004fc80000410000 */
[----:B0-----:R-:W-:Y:S01]  /*2650*/  FFMA.FTZ R23, R18, R6, R23 ;  /* 0x0000000612177223 */ /* 0x001fe20000010017 */
[----:B---3--:R-:W-:-:S04]  /*2660*/  FMUL.FTZ R18, R14, R19 ;  /* 0x000000130e127220 */ /* 0x008fc80000410000 */
[----:B------:R-:W-:-:S07]  /*2670*/  FFMA.FTZ R23, R18, R6, R23 ;  /* 0x0000000612177223 */ /* 0x000fce0000010017 */
.L_x_26673:
[----:B------:R-:W-:Y:S05]  /*2680*/  @P1 BRA `(.L_x_26669) ;  /* 0x00000000002c1947 */ /* 0x000fea0003800000 */
[----:B------:R-:W1:Y:S01]  /*2690*/  LDCU.64 UR4, c[0x0][0x398] ;  /* 0x00007300ff0477ac */ /* 0x000e620008000a00 */
[----:B------:R-:W-:-:S05]  /*26a0*/  IMAD R12, R21, 0xc0, R2 ;  /* 0x000000c0150c7824 */ /* 0x000fca00078e0202 */
[----:B------:R-:W-:-:S05]  /*26b0*/  IADD3 R13, P1, PT, R12, R3, RZ ;  /* 0x000000030c0d7210 */ /* 0x000fca0007f3e0ff */
[----:B------:R-:W-:Y:S01]  /*26c0*/  IMAD.X R14, RZ, RZ, R5, P1 ;  /* 0x000000ffff0e7224 */ /* 0x000fe200008e0605 */
[----:B-1----:R-:W-:-:S04]  /*26d0*/  LEA R12, P1, R13, UR4, 0x2 ;  /* 0x000000040d0c7c11 */ /* 0x002fc8000f8210ff */
[----:B------:R-:W-:-:S05]  /*26e0*/  LEA.HI.X R13, R13, UR5, R14, 0x2, P1 ;  /* 0x000000050d0d7c11 */ /* 0x000fca00088f140e */
[----:B------:R-:W2:Y:S01]  /*26f0*/  LDG.E.CONSTANT R12, desc[UR8][R12.64] ;  /* 0x000000080c0c7981 */ /* 0x000ea2000c1e9900 */
[----:B------:R-:W-:-:S06]  /*2700*/  IMAD R21, R21, 0x4, R10 ;  /* 0x0000000415157824 */ /* 0x000fcc00078e020a */
[----:B------:R-:W2:Y:S02]  /*2710*/  LDS R21, [R21] ;  /* 0x0000000015157984 */ /* 0x000ea40000000800 */
[----:B--2---:R-:W-:-:S04]  /*2720*/  FMUL.FTZ R14, R12, R21 ;  /* 0x000000150c0e7220 */ /* 0x004fc80000410000 */
[----:B0-----:R-:W-:-:S07]  /*2730*/  FFMA.FTZ R23, R14, R6, R23 ;  /* 0x000000060e177223 */ /* 0x001fce0000010017 */
.L_x_26669:
[----:B------:R-:W2:Y:S01]  /*2740*/  LDCU.64 UR4, c[0x0][0x380] ;  /* 0x00007000ff0477ac */ /* 0x000ea20008000a00 */
[----:B------:R-:W-:-:S05]  /*2750*/  IMAD R13, R4, 0xc0, RZ ;  /* 0x000000c0040d7824 */ /* 0x000fca00078e02ff */
[----:B------:R-:W-:-:S04]  /*2760*/  IADD3 R4, P1, PT, R13, R2, RZ ;  /* 0x000000020d047210 */ /* 0x000fc80007f3e0ff */
[----:B------:R-:W-:Y:S02]  /*2770*/  IADD3.X R13, PT, PT, RZ, RZ, RZ, P1, !PT ;  /* 0x000000ffff0d7210 */ /* 0x000fe40000ffe4ff */
[----:B--2---:R-:W-:-:S04]  /*2780*/  LEA R12, P1, R4, UR4, 0x2 ;  /* 0x00000004040c7c11 */ /* 0x004fc8000f8210ff */
[----:B------:R-:W-:Y:S02]  /*2790*/  LEA.HI.X R13, R4, UR5, R13, 0x2, P1 ;  /* 0x00000005040d7c11 */ /* 0x000fe400088f140d */
[----:B------:R-:W-:-:S03]  /*27a0*/  ISETP.GT.U32.AND P1, PT, R2, 0x3f, PT ;  /* 0x0000003f0200780c */ /* 0x000fc60003f24070 */
[----:B------:R2:W-:Y:S10]  /*27b0*/  STG.E desc[UR8][R12.64], R23 ;  /* 0x000000170c007986 */ /* 0x0005f4000c101908 */
[----:B------:R-:W-:Y:S05]  /*27c0*/  @P1 EXIT ;  /* 0x000000000000194d */ /* 0x000fea0003800000 */
[----:B--2---:R-:W-:Y:S01]  /*27d0*/  IMAD.MOV.U32 R23, RZ, RZ, RZ ;  /* 0x000000ffff177224 */ /* 0x004fe200078e00ff */
[----:B------:R-:W-:Y:S06]  /*27e0*/  @!P0 BRA `(.L_x_26674) ;  /* 0x0000000800348947 */ /* 0x000fec0003800000 */
[----:B------:R-:W-:Y:S01]  /*27f0*/  ISETP.GE.U32.AND P1, PT, R0, 0xe01, PT ;  /* 0x00000e010000780c */ /* 0x000fe20003f26070 */
[----:B------:R-:W-:Y:S01]  /*2800*/  IMAD.MOV.U32 R23, RZ, RZ, RZ ;  /* 0x000000ffff177224 */ /* 0x000fe200078e00ff */
[----:B------:R-:W-:Y:S01]  /*2810*/  ISETP.NE.AND P0, PT, R9, RZ, PT ;  /* 0x000000ff0900720c */ /* 0x000fe20003f05270 */
[----:B-1----:R-:W-:-:S10]  /*2820*/  IMAD.MOV.U32 R21, RZ, RZ, RZ ;  /* 0x000000ffff157224 */ /* 0x002fd400078e00ff */
[----:B------:R-:W-:Y:S05]  /*2830*/  @!P1 BRA `(.L_x_26675) ;  /* 0x0000000000dc9947 */ /* 0x000fea0003800000 */
[----:B------:R-:W-:Y:S01]  /*2840*/  LOP3.LUT R21, R7, 0x3ffff8, RZ, 0xc0, !PT ;  /* 0x003ffff807157812 */ /* 0x000fe200078ec0ff */
[----:B------:R-:W-:Y:S01]  /*2850*/  IMAD.MOV.U32 R23, RZ, RZ, RZ ;  /* 0x000000ffff177224 */ /* 0x000fe200078e00ff */
[----:B------:R-:W-:Y:S01]  /*2860*/  MOV R25, RZ ;  /* 0x000000ff00197202 */ /* 0x000fe20000000f00 */
[----:B------:R-:W1:Y:S06]  /*2870*/  LDCU.64 UR4, c[0x0][0x398] ;  /* 0x00007300ff0477ac */ /* 0x000e6c0008000a00 */
.L_x_26676:
[----:B------:R-:W-:-:S05]  /*2880*/  IMAD R16, R25, 0xc0, R2 ;  /* 0x000000c019107824 */ /* 0x000fca00078e0202 */
[----:B------:R-:W-:-:S05]  /*2890*/  IADD3 R0, P1, PT, R16, R3, RZ ;  /* 0x0000000310007210 */ /* 0x000fca0007f3e0ff */
[----:B------:R-:W-:Y:S01]  /*28a0*/  IMAD.X R15, RZ, RZ, R5, P1 ;  /* 0x000000ffff0f7224 */ /* 0x000fe200008e0605 */
[----:B-1----:R-:W-:-:S04]  /*28b0*/  LEA R18, P1, R0, UR4, 0x2 ;  /* 0x0000000400127c11 */ /* 0x002fc8000f8210ff */
[----:B------:R-:W-:-:S05]  /*28c0*/  LEA.HI.X R19, R0, UR5, R15, 0x2, P1 ;  /* 0x0000000500137c11 */ /* 0x000fca00088f140f */
[----:B------:R-:W2:Y:S04]  /*28d0*/  LDG.E.CONSTANT R24, desc[UR8][R18.64+0x200] ;  /* 0x0002000812187981 */ /* 0x000ea8000c1e9900 */
[----:B------:R-:W3:Y:S04]  /*28e0*/  LDG.E.CONSTANT R0, desc[UR8][R18.64+0x500] ;  /* 0x0005000812007981 */ /* 0x000ee8000c1e9900 */
[----:B------:R-:W4:Y:S01]  /*28f0*/  LDG.E.CONSTANT R4, desc[UR8][R18.64+0x800] ;  /* 0x0008000812047981 */ /* 0x000f22000c1e9900 */
[C---:B------:R-:W-:Y:S02]  /*2900*/  VIADD R14, R16.reuse, 0x240 ;  /* 0x00000240100e7836 */ /* 0x040fe40000000000 */
[----:B------:R-:W-:-:S03]  /*2910*/  VIADD R16, R16, 0x480 ;  /* 0x0000048010107836 */ /* 0x000fc60000000000 */
[----:B------:R-:W-:-:S05]  /*2920*/  IADD3 R15, P1, PT, R14, R3, RZ ;  /* 0x000000030e0f7210 */ /* 0x000fca0007f3e0ff */
[----:B------:R-:W-:Y:S01]  /*2930*/  IMAD.X R20, RZ, RZ, R5, P1 ;  /* 0x000000ffff147224 */ /* 0x000fe200008e0605 */
[----:B------:R-:W-:-:S04]  /*2940*/  LEA R14, P1, R15, UR4, 0x2 ;  /* 0x000000040f0e7c11 */ /* 0x000fc8000f8210ff */
[----:B------:R-:W-:Y:S02]  /*2950*/  LEA.HI.X R15, R15, UR5, R20, 0x2, P1 ;  /* 0x000000050f0f7c11 */ /* 0x000fe400088f1414 */
[----:B------:R-:W-:-:S03]  /*2960*/  IADD3 R17, P1, PT, R16, R3, RZ ;  /* 0x0000000310117210 */ /* 0x000fc60007f3e0ff */
[----:B------:R-:W5:Y:S01]  /*2970*/  LDG.E.CONSTANT R20, desc[UR8][R14.64+0x200] ;  /* 0x000200080e147981 */ /* 0x000f62000c1e9900 */
[----:B------:R-:W-:Y:S02]  /*2980*/  IADD3.X R22, PT, PT, RZ, R5, RZ, P1, !PT ;  /* 0x00000005ff167210 */ /* 0x000fe40000ffe4ff */
[C---:B------:R-:W-:Y:S01]  /*2990*/  LEA R16, P1, R17.reuse, UR4, 0x2 ;  /* 0x0000000411107c11 */ /* 0x040fe2000f8210ff */
[----:B------:R-:W4:Y:S03]  /*29a0*/  LDG.E.CONSTANT R18, desc[UR8][R14.64+0x500] ;  /* 0x000500080e127981 */ /* 0x000f26000c1e9900 */
[----:B------:R-:W-:Y:S02]  /*29b0*/  LEA.HI.X R17, R17, UR5, R22, 0x2, P1 ;  /* 0x0000000511117c11 */ /* 0x000fe400088f1416 */
[----:B------:R1:W5:Y:S04]  /*29c0*/  LDG.E.CONSTANT R22, desc[UR8][R14.64+0x800] ;  /* 0x000800080e167981 */ /* 0x000368000c1e9900 */
[----:B------:R-:W5:Y:S04]  /*29d0*/  LDG.E.CONSTANT R19, desc[UR8][R16.64+0x200] ;  /* 0x0002000810137981 */ /* 0x000f68000c1e9900 */
[----:B------:R0:W5:Y:S01]  /*29e0*/  LDG.E.CONSTANT R26, desc[UR8][R16.64+0x500] ;  /* 0x00050008101a7981 */ /* 0x000162000c1e9900 */
[----:B------:R-:W-:-:S02]  /*29f0*/  IMAD R27, R25, 0x4, R10 ;  /* 0x00000004191b7824 */ /* 0x000fc400078e020a */
[----:B------:R-:W-:-:S03]  /*2a00*/  VIADD R25, R25, 0x8 ;  /* 0x0000000819197836 */ /* 0x000fc60000000000 */
[----:B------:R-:W2:Y:S02]  /*2a10*/  LDS R29, [R27] ;  /* 0x000000001b1d7984 */ /* 0x000ea40000000800 */
[----:B------:R-:W-:Y:S02]  /*2a20*/  ISETP.NE.AND P1, PT, R25, R21, PT ;  /* 0x000000151900720c */ /* 0x000fe40003f25270 */
[----:B------:R-:W3:Y:S04]  /*2a30*/  LDS R28, [R27+0x4] ;  /* 0x000004001b1c7984 */ /* 0x000ee80000000800 */
[----:B-1----:R-:W4:Y:S04]  /*2a40*/  LDS R15, [R27+0x10] ;  /* 0x000010001b0f7984 */ /* 0x002f280000000800 */
[----:B0-----:R-:W5:Y:S01]  /*2a50*/  LDS R17, [R27+0x14] ;  /* 0x000014001b117984 */ /* 0x001f620000000800 */
[----:B--2---:R-:W-:-:S03]  /*2a60*/  FMUL.FTZ R24, R24, R29 ;  /* 0x0000001d18187220 */ /* 0x004fc60000410000 */
[----:B------:R-:W0:Y:S01]  /*2a70*/  LDS R29, [R27+0x8] ;  /* 0x000008001b1d7984 */ /* 0x000e220000000800 */
[----:B------:R-:W-:Y:S01]  /*2a80*/  FFMA.FTZ R24, R24, R6, R23 ;  /* 0x0000000618187223 */ /* 0x000fe20000010017 */
[----:B---3--:R-:W-:Y:S02]  /*2a90*/  FMUL.FTZ R0, R0, R28 ;  /* 0x0000001c00007220 */ /* 0x008fe40000410000 */
[----:B------:R-:W1:Y:S02]  /*2aa0*/  LDS R23, [R27+0xc] ;  /* 0x00000c001b177984 */ /* 0x000e640000000800 */
[----:B------:R-:W-:Y:S02]  /*2ab0*/  FFMA.FTZ R24, R0, R6, R24 ;  /* 0x0000000600187223 */ /* 0x000fe40000010018 */
[----:B------:R-:W2:Y:S01]  /*2ac0*/  LDS R0, [R27+0x18] ;  /* 0x000018001b007984 */ /* 0x000ea20000000800 */
[----:B----4-:R-:W-:Y:S01]  /*2ad0*/  FMUL.FTZ R18, R18, R15 ;  /* 0x0000000f12127220 */ /* 0x010fe20000410000 */
[----:B-----5:R-:W-:Y:S01]  /*2ae0*/  FMUL.FTZ R22, R22, R17 ;  /* 0x0000001116167220 */ /* 0x020fe20000410000 */
[----:B0-----:R-:W-:-:S02]  /*2af0*/  FMUL.FTZ R4, R4, R29 ;  /* 0x0000001d04047220 */ /* 0x001fc40000410000 */
[----:B------:R-:W0:Y:S02]  /*2b00*/  LDS R29, [R27+0x1c] ;  /* 0x00001c001b1d7984 */ /* 0x000e240000000800 */
[----:B------:R-:W-:Y:S01]  /*2b10*/  FFMA.FTZ R4, R4, R6, R24 ;  /* 0x0000000604047223 */ /* 0x000fe20000010018 */
[----:B-1----:R-:W-:-:S04]  /*2b20*/  FMUL.FTZ R23, R20, R23 ;  /* 0x0000001714177220 */ /* 0x002fc80000410000 */
[----:B------:R-:W-:Y:S01]  /*2b30*/  FFMA.FTZ R23, R23, R6, R4 ;  /* 0x0000000617177223 */ /* 0x000fe20000010004 */
[----:B--2---:R-:W-:-:S03]  /*2b40*/  FMUL.FTZ R0, R19, R0 ;  /* 0x0000000013007220 */ /* 0x004fc60000410000 */
[----:B------:R-:W-:-:S04]  /*2b50*/  FFMA.FTZ R23, R18, R6, R23 ;  /* 0x0000000612177223 */ /* 0x000fc80000010017 */
[----:B------:R-:W-:-:S04]  /*2b60*/  FFMA.FTZ R23, R22, R6, R23 ;  /* 0x0000000616177223 */ /* 0x000fc80000010017 */
[----:B------:R-:W-:Y:S01]  /*2b70*/  FFMA.FTZ R23, R0, R6, R23 ;  /* 0x0000000600177223 */ /* 0x000fe20000010017 */
[----:B0-----:R-:W-:-:S04]  /*2b80*/  FMUL.FTZ R26, R26, R29 ;  /* 0x0000001d1a1a7220 */ /* 0x001fc80000410000 */
[----:B------:R-:W-:Y:S01]  /*2b90*/  FFMA.FTZ R23, R26, R6, R23 ;  /* 0x000000061a177223 */ /* 0x000fe20000010017 */
[----:B------:R-:W-:Y:S06]  /*2ba0*/  @P1 BRA `(.L_x_26676) ;  /* 0xfffffffc00341947 */ /* 0x000fec000383ffff */
.L_x_26675:
        /* <DEDUP_REMOVED lines=19> */
[----:B------:R-:W-:Y:S01]  /*2ce0*/  IADD3 R0, P2, PT, R0, R3, RZ ;  /* 0x0000000300007210 */ /* 0x000fe20007f5e0ff */
[----:B------:R1:W2:Y:S01]  /*2cf0*/  LDG.E.CONSTANT R18, desc[UR8][R18.64+0x200] ;  /* 0x0002000812127981 */ /* 0x0002a2000c1e9900 */
[----:B------:R-:W-:-:S03]  /*2d00*/  LEA R8, P1, R4, UR4, 0x2 ;  /* 0x0000000404087c11 */ /* 0x000fc6000f8210ff */
[----:B------:R-:W-:Y:S01]  /*2d10*/  IMAD.X R17, RZ, RZ, R5, P2 ;  /* 0x000000ffff117224 */ /* 0x000fe200010e0605 */
[----:B------:R-:W-:Y:S01]  /*2d20*/  LEA.HI.X R9, R4, UR5, R9, 0x2, P1 ;  /* 0x0000000504097c11 */ /* 0x000fe200088f1409 */
[----:B------:R-:W3:Y:S01]  /*2d30*/  LDG.E.CONSTANT R14, desc[UR8][R14.64+0x200] ;  /* 0x000200080e0e7981 */ /* 0x000ee2000c1e9900 */
[----:B------:R-:W-:-:S03]  /*2d40*/  LEA R16, P1, R0, UR4, 0x2 ;  /* 0x0000000400107c11 */ /* 0x000fc6000f8210ff */
[----:B------:R-:W4:Y:S01]  /*2d50*/  LDG.E.CONSTANT R8, desc[UR8][R8.64+0x200] ;  /* 0x0002000808087981 */ /* 0x000f22000c1e9900 */
[----:B------:R-:W-:-:S05]  /*2d60*/  LEA.HI.X R17, R0, UR5, R17, 0x2, P1 ;  /* 0x0000000500117c11 */ /* 0x000fca00088f1411 */
[----:B------:R-:W5:Y:S01]  /*2d70*/  LDG.E.CONSTANT R16, desc[UR8][R16.64+0x200] ;  /* 0x0002000810107981 */ /* 0x000f62000c1e9900 */
[----:B------:R-:W-:-:S05]  /*2d80*/  LEA R0, R21, R10, 0x2 ;  /* 0x0000000a15007211 */ /* 0x000fca00078e10ff */
[----:B------:R-:W2:Y:S04]  /*2d90*/  LDS R25, [R0] ;  /* 0x0000000000197984 */ /* 0x000ea80000000800 */
[----:B------:R-:W3:Y:S04]  /*2da0*/  LDS R27, [R0+0x4] ;  /* 0x00000400001b7984 */ /* 0x000ee80000000800 */
[----:B-1----:R-:W4:Y:S04]  /*2db0*/  LDS R19, [R0+0x8] ;  /* 0x0000080000137984 */ /* 0x002f280000000800 */
[----:B------:R-:W5:Y:S01]  /*2dc0*/  LDS R29, [R0+0xc] ;  /* 0x00000c00001d7984 */ /* 0x000f620000000800 */
[----:B------:R-:W-:-:S02]  /*2dd0*/  VIADD R21, R21, 0x4 ;  /* 0x0000000415157836 */ /* 0x000fc40000000000 */
[----:B--2---:R-:W-:-:S04]  /*2de0*/  FMUL.FTZ R18, R18, R25 ;  /* 0x0000001912127220 */ /* 0x004fc80000410000 */
[----:B0-----:R-:W-:Y:S01]  /*2df0*/  FFMA.FTZ R23, R18, R6, R23 ;  /* 0x0000000612177223 */ /* 0x001fe20000010017 */
[----:B---3--:R-:W-:-:S04]  /*2e00*/  FMUL.FTZ R14, R14, R27 ;  /* 0x0000001b0e0e7220 */ /* 0x008fc80000410000 */
[----:B------:R-:W-:Y:S01]  /*2e10*/  FFMA.FTZ R23, R14, R6, R23 ;  /* 0x000000060e177223 */ /* 0x000fe20000010017 */
[----:B----4-:R-:W-:-:S04]  /*2e20*/  FMUL.FTZ R8, R8, R19 ;  /* 0x0000001308087220 */ /* 0x010fc80000410000 */
[----:B------:R-:W-:Y:S01]  /*2e30*/  FFMA.FTZ R23, R8, R6, R23 ;  /* 0x0000000608177223 */ /* 0x000fe20000010017 */
[----:B-----5:R-:W-:-:S04]  /*2e40*/  FMUL.FTZ R16, R16, R29 ;  /* 0x0000001d10107220 */ /* 0x020fc80000410000 */
[----:B------:R-:W-:-:S07]  /*2e50*/  FFMA.FTZ R23, R16, R6, R23 ;  /* 0x0000000610177223 */ /* 0x000fce0000010017 */
.L_x_26677:
        /* <DEDUP_REMOVED lines=15> */
[----:B------:R-:W2:Y:S01]  /*2f50*/  LDG.E.CONSTANT R8, desc[UR8][R8.64+0x200] ;  /* 0x0002000808087981 */ /* 0x000ea2000c1e9900 */
[----:B------:R-:W-:-:S05]  /*2f60*/  LEA.HI.X R15, R0, UR5, R7, 0x2, P1 ;  /* 0x00000005000f7c11 */ /* 0x000fca00088f1407 */
[----:B------:R-:W3:Y:S01]  /*2f70*/  LDG.E.CONSTANT R14, desc[UR8][R14.64+0x200] ;  /* 0x000200080e0e7981 */ /* 0x000ee2000c1e9900 */
[----:B------:R-:W-:-:S05]  /*2f80*/  LEA R0, R21, R10, 0x2 ;  /* 0x0000000a15007211 */ /* 0x000fca00078e10ff */
[----:B------:R-:W2:Y:S04]  /*2f90*/  LDS R7, [R0] ;  /* 0x0000000000077984 */ /* 0x000ea80000000800 */
[----:B------:R-:W3:Y:S01]  /*2fa0*/  LDS R11, [R0+0x4] ;  /* 0x00000400000b7984 */ /* 0x000ee20000000800 */
[----:B------:R-:W-:Y:S02]  /*2fb0*/  VIADD R21, R21, 0x2 ;  /* 0x0000000215157836 */ /* 0x000fe40000000000 */
[----:B--2---:R-:W-:-:S04]  /*2fc0*/  FMUL.FTZ R4, R8, R7 ;  /* 0x0000000708047220 */ /* 0x004fc80000410000 */
[----:B0-----:R-:W-:Y:S01]  /*2fd0*/  FFMA.FTZ R23, R4, R6, R23 ;  /* 0x0000000604177223 */ /* 0x001fe20000010017 */
[----:B---3--:R-:W-:-:S04]  /*2fe0*/  FMUL.FTZ R4, R14, R11 ;  /* 0x0000000b0e047220 */ /* 0x008fc80000410000 */
[----:B------:R-:W-:-:S07]  /*2ff0*/  FFMA.FTZ R23, R4, R6, R23 ;  /* 0x0000000604177223 */ /* 0x000fce0000010017 */
.L_x_26678:
        /* <DEDUP_REMOVED lines=8> */
[----:B------:R-:W-:-:S05]  /*3080*/  IMAD R10, R21, 0x4, R10 ;  /* 0x00000004150a7824 */ /* 0x000fca00078e020a */
[----:B------:R-:W2:Y:S02]  /*3090*/  LDS R5, [R10] ;  /* 0x000000000a057984 */ /* 0x000ea40000000800 */
[----:B--2---:R-:W-:-:S04]  /*30a0*/  FMUL.FTZ R0, R2, R5 ;  /* 0x0000000502007220 */ /* 0x004fc80000410000 */
[----:B0-----:R-:W-:-:S07]  /*30b0*/  FFMA.FTZ R23, R0, R6, R23 ;  /* 0x0000000600177223 */ /* 0x001fce0000010017 */
.L_x_26674:
[----:B------:R-:W-:Y:S01]  /*30c0*/  STG.E desc[UR8][R12.64+0x200], R23 ;  /* 0x000200170c007986 */ /* 0x000fe2000c101908 */
[----:B------:R-:W-:Y:S05]  /*30d0*/  EXIT ;  /* 0x000000000000794d */ /* 0x000fea0003800000 */
.L_x_26679:
        /* <DEDUP_REMOVED lines=10> */
.L_x_27742:


//--------------------- .text._ZN4vllm25paged_attention_v2_kernelIffLi192ELi8ELi128ELNS_18Fp8KVCacheDataTypeE0ELb1ELi512EEEvPfS2_PT_PKS3_PKT0_S9_ifPKiSB_iPKfiiiSD_SD_iiiii --------------------------
	.section	.text._ZN4vllm25paged_attention_v2_kernelIffLi192ELi8ELi128ELNS_18Fp8KVCacheDataTypeE0ELb1ELi512EEEvPfS2_PT_PKS3_PKT0_S9_ifPKiSB_iPKfiiiSD_SD_iiiii,"ax",@progbits
	.align	128
        .global         _ZN4vllm25paged_attention_v2_kernelIffLi192ELi8ELi128ELNS_18Fp8KVCacheDataTypeE0ELb1ELi512EEEvPfS2_PT_PKS3_PKT0_S9_ifPKiSB_iPKfiiiSD_SD_iiiii
        .type           _ZN4vllm25paged_attention_v2_kernelIffLi192ELi8ELi128ELNS_18Fp8KVCacheDataTypeE0ELb1ELi512EEEvPfS2_PT_PKS3_PKT0_S9_ifPKiSB_iPKfiiiSD_SD_iiiii,@function
        .size           _ZN4vllm25paged_attention_v2_kernelIffLi192ELi8ELi128ELNS_18Fp8KVCacheDataTypeE0ELb1ELi512EEEvPfS2_PT_PKS3_PKT0_S9_ifPKiSB_iPKfiiiSD_SD_iiiii,(.L_x_27743 - _ZN4vllm25paged_attention_v2_kernelIffLi192ELi8ELi128ELNS_18Fp8KVCacheDataTypeE0ELb1ELi512EEEvPfS2_PT_PKS3_PKT0_S9_ifPKiSB_iPKfiiiSD_SD_iiiii)
        .other          _ZN4vllm25paged_attention_v2_kernelIffLi192ELi8ELi128ELNS_18Fp8KVCacheDataTypeE0ELb1ELi512EEEvPfS2_PT_PKS3_PKT0_S9_ifPKiSB_iPKfiiiSD_SD_iiiii,@"STO_CUDA_ENTRY STV_DEFAULT"
_ZN4vllm25paged_attention_v2_kernelIffLi192ELi8ELi128ELNS_18Fp8KVCacheDataTypeE0ELb1ELi512EEEvPfS2_PT_PKS3_PKT0_S9_ifPKiSB_iPKfiiiSD_SD_iiiii:
.text._ZN4vllm25paged_attention_v2_kernelIffLi192ELi8ELi128ELNS_18Fp8KVCacheDataTypeE0ELb1ELi512EEEvPfS2_PT_PKS3_PKT0_S9_ifPKiSB_iPKfiiiSD_SD_iiiii:
        /* <DEDUP_REMOVED lines=14> */
[----:B------:R-:W0:Y:S01]  /*00e0*/  LDCU UR10, c[0x0][0x3b0] ;  /* 0x00007600ff0a77ac */ /* 0x000e220008000800 */
[----:B------:R-:W1:Y:S01]  /*00f0*/  S2UR UR18, SR_CTAID.X ;  /* 0x00000000001279c3 */ /* 0x000e620000002500 */
[----:B------:R-:W-:Y:S01]  /*0100*/  IMAD.MOV.U32 R28, RZ, RZ, RZ ;  /* 0x000000ffff1c7224 */ /* 0x000fe200078e00ff */
[----:B------:R-:W2:Y:S01]  /*0110*/  LDCU.64 UR4, c[0x0][0x3d0] ;  /* 0x00007a00ff0477ac */ /* 0x000ea20008000a00 */
[----:B0-----:R-:W-:-:S04]  /*0120*/  MOV R0, UR10 ;  /* 0x0000000a00007c02 */ /* 0x001fc80008000f00 */
[----:B------:R-:W-:Y:S01]  /*0130*/  IABS R7, R0 ;  /* 0x0000000000077213 */ /* 0x000fe20000000000 */
[----:B--2---:R-:W-:-:S03]  /*0140*/  UISETP.NE.U32.AND UP0, UPT, UR4, URZ, UPT ;  /* 0x000000ff0400728c */ /* 0x004fc6000bf05070 */
[----:B------:R-:W0:Y:S01]  /*0150*/  I2F.RP R0, R7 ;  /* 0x0000000700007306 */ /* 0x000e220000209400 */
[----:B------:R-:W-:Y:S01]  /*0160*/  UISETP.NE.AND.EX UP0, UPT, UR5, URZ, UPT, UP0 ;  /* 0x000000ff0500728c */ /* 0x000fe2000bf05300 */
[----:B------:R-:W2:Y:S05]  /*0170*/  LDCU UR19, c[0x0][0x370] ;  /* 0x00006e00ff1377ac */ /* 0x000eaa0008000800 */
[----:B------:R-:W-:-:S05]  /*0180*/  PLOP3.LUT P0, PT, PT, PT, UP0, 0x80, 0x8 ;  /* 0x000000000008781c */ /* 0x000fca0003f0f008 */
[----:B------:R-:W1:Y:S01]  /*0190*/  @UP0 LDCU.64 UR4, c[0x0][0x3d0] ;  /* 0x00007a00ff0407ac */ /* 0x000e620008000a00 */
[----:B0-----:R-:W0:Y:S01]  /*01a0*/  MUFU.RCP R0, R0 ;  /* 0x0000000000007308 */ /* 0x001e220000001000 */
[----:B-1----:R-:W-:Y:S01]  /*01b0*/  @UP0 UIMAD.WIDE.U32 UR4, UR18, 0x4, UR4 ;  /* 0x00000004120408a5 */ /* 0x002fe2000f8e0004 */
[----:B0-----:R-:W-:-:S06]  /*01c0*/  IADD3 R4, PT, PT, R0, 0xffffffe, RZ ;  /* 0x0ffffffe00047810 */ /* 0x001fcc0007ffe0ff */
[----:B------:R0:W1:Y:S01]  /*01d0*/  F2I.FTZ.U32.TRUNC.NTZ R5, R4 ;  /* 0x0000000400057305 */ /* 0x000062000021f000 */
[----:B------:R-:W-:Y:S01]  /*01e0*/  MOV R2, UR4 ;  /* 0x0000000400027c02 */ /* 0x000fe20008000f00 */
[----:B------:R-:W-:Y:S01]  /*01f0*/  IMAD.U32 R3, RZ, RZ, UR5 ;  /* 0x00000005ff037e24 */ /* 0x000fe2000f8e00ff */
[----:B--2---:R-:W-:-:S04]  /*0200*/  IABS R6, UR19 ;  /* 0x0000001300067c13 */ /* 0x004fc80008000000 */
[----:B------:R2:W5:Y:S01]  /*0210*/  @P0 LDG.E.CONSTANT R28, desc[UR12][R2.64] ;  /* 0x0000000c021c0981 */ /* 0x000562000c1e9900 */
[----:B------:R-:W-:Y:S01]  /*0220*/  BSSY.RECONVERGENT B0, `(.L_x_26680) ;  /* 0x0000060000007945 */ /* 0x000fe20003800200 */
[----:B0-----:R-:W-:Y:S01]  /*0230*/  IMAD.MOV.U32 R4, RZ, RZ, RZ ;  /* 0x000000ffff047224 */ /* 0x001fe200078e00ff */
[----:B------:R-:W-:Y:S01]  /*0240*/  MOV R8, 0x400 ;  /* 0x0000040000087802 */ /* 0x000fe20000000f00 */
[----:B------:R-:W0:Y:S03]  /*0250*/  S2R R10, SR_TID.X ;  /* 0x00000000000a7919 */ /* 0x000e260000002100 */
[----:B------:R-:W-:Y:S01]  /*0260*/  R2UR UR4, R4 ;  /* 0x00000000040472ca */ /* 0x000fe200000e0000 */
[----:B------:R-:W3:Y:S01]  /*0270*/  S2R R13, SR_CgaCtaId ;  /* 0x00000000000d7919 */ /* 0x000ee20000008800 */
[----:B-1----:R-:W-:Y:S02]  /*0280*/  R2UR UR5, R5 ;  /* 0x00000000050572ca */ /* 0x002fe400000e0000 */
[----:B------:R-:W-:-:S02]  /*0290*/  IADD3 R0, PT, PT, RZ, -R5, RZ ;  /* 0x80000005ff007210 */ /* 0x000fc40007ffe0ff */
[----:B------:R-:W-:-:S03]  /*02a0*/  IABS R4, UR18 ;  /* 0x0000001200047c13 */ /* 0x000fc60008000000 */
[----:B------:R-:W-:Y:S01]  /*02b0*/  IMAD R9, R0, R7, RZ ;  /* 0x0000000700097224 */ /* 0x000fe200078e02ff */
[----:B------:R-:W-:Y:S01]  /*02c0*/  R2UR UR7, R4 ;  /* 0x00000000040772ca */ /* 0x000fe200000e0000 */
[----:B------:R-:W-:-:S04]  /*02d0*/  IMAD.MOV.U32 R0, RZ, RZ, R6 ;  /* 0x000000ffff007224 */ /* 0x000fc800078e0006 */
[----:B------:R-:W-:Y:S01]  /*02e0*/  IMAD.HI.U32 R9, R5, R9, UR4 ;  /* 0x0000000405097e27 */ /* 0x000fe2000f8e0009 */
[----:B------:R-:W-:-:S04]  /*02f0*/  R2UR UR6, R0 ;  /* 0x00000000000672ca */ /* 0x000fc800000e0000 */
[----:B------:R-:W-:-:S13]  /*0300*/  R2UR UR4, R9 ;  /* 0x00000000090472ca */ /* 0x000fda00000e0000 */
[----:B------:R-:W-:Y:S02]  /*0310*/  UIMAD.WIDE.U32 UR4, UR4, UR6, URZ ;  /* 0x00000006040472a5 */ /* 0x000fe4000f8e00ff */
[----:B------:R-:W-:-:S04]  /*0320*/  ULOP3.LUT UR4, UR19, UR10, URZ, 0x3c, !UPT ;  /* 0x0000000a13047292 */ /* 0x000fc8000f8e3cff */
[----:B------:R-:W-:-:S05]  /*0330*/  IADD3 R0, PT, PT, RZ, -UR5, RZ ;  /* 0x80000005ff007c10 */ /* 0x000fca000fffe0ff */
[----:B------:R-:W-:-:S05]  /*0340*/  IMAD R0, R7, R0, UR6 ;  /* 0x0000000607007e24 */ /* 0x000fca000f8e0200 */
[----:B------:R-:W-:-:S13]  /*0350*/  ISETP.GT.U32.AND P0, PT, R7, R0, PT ;  /* 0x000000000700720c */ /* 0x000fda0003f04070 */
[----:B------:R-:W-:Y:S01]  /*0360*/  VOTEU.ANY UP1, P0 ;  /* 0x0000000000ff7886 */ /* 0x000fe20000020100 */
[----:B------:R-:W-:-:S04]  /*0370*/  PLOP3.LUT P0, PT, PT, PT, UP1, 0x80, 0x8 ;  /* 0x000000000008781c */ /* 0x000fc80003f0f018 */
[----:B------:R-:W-:Y:S02]  /*0380*/  @!UP1 UIADD3 UR5, UPT, UPT, UR5, 0x1, URZ ;  /* 0x0000000105059890 */ /* 0x000fe4000fffe0ff */
[----:B------:R-:W-:-:S03]  /*0390*/  UISETP.GE.AND UP1, UPT, UR4, URZ, UPT ;  /* 0x000000ff0400728c */ /* 0x000fc6000bf26270 */
[----:B------:R-:W-:-:S04]  /*03a0*/  UMOV UR4, URZ ;  /* 0x000000ff00047c82 */ /* 0x000fc80008000000 */
[----:B------:R-:W-:-:S05]  /*03b0*/  @!P0 IMAD.IADD R0, R0, 0x1, -R7 ;  /* 0x0000000100008824 */ /* 0x000fca00078e0a07 */
[----:B------:R-:W-:-:S13]  /*03c0*/  ISETP.GE.U32.AND P0, PT, R0, R7, PT ;  /* 0x000000070000720c */ /* 0x000fda0003f06070 */
[----:B------:R-:W-:Y:S01]  /*03d0*/  VOTEU.ANY UP0, P0 ;  /* 0x0000000000ff7886 */ /* 0x000fe20000000100 */
[----:B0-----:R-:W-:-:S04]  /*03e0*/  ISETP.GT.U32.AND P0, PT, R10, 0xbf, PT ;  /* 0x000000bf0a00780c */ /* 0x001fc80003f04070 */
[----:B------:R-:W-:Y:S02]  /*03f0*/  @UP0 UIADD3 UR5, UPT, UPT, UR5, 0x1, URZ ;  /* 0x0000000105050890 */ /* 0x000fe4000fffe0ff */
[----:B------:R-:W-:-:S05]  /*0400*/  UISETP.NE.AND UP0, UPT, UR10, URZ, UPT ;  /* 0x000000ff0a00728c */ /* 0x000fca000bf05270 */
[----:B------:R-:W-:Y:S02]  /*0410*/  UMOV UR11, UR5 ;  /* 0x00000005000b7c82 */ /* 0x000fe40008000000 */
[----:B------:R-:W-:-:S04]  /*0420*/  @!UP1 UIADD3 UR11, UPT, UPT, -UR11, URZ, URZ ;  /* 0x000000ff0b0b9290 */ /* 0x000fc8000fffe1ff */
[----:B------:R-:W-:-:S06]  /*0430*/  @!UP0 ULOP3.LUT UR11, URZ, UR10, URZ, 0x33, !UPT ;  /* 0x0000000aff0b8292 */ /* 0x000fcc000f8e33ff */
[----:B--2---:R-:W-:-:S04]  /*0440*/  MOV R3, UR11 ;  /* 0x0000000b00037c02 */ /* 0x004fc80008000f00 */
[-C--:B------:R-:W-:Y:S02]  /*0450*/  IABS R0, R3.reuse ;  /* 0x0000000300007213 */ /* 0x080fe40000000000 */
[----:B------:R-:W-:Y:S02]  /*0460*/  IABS R3, R3 ;  /* 0x0000000300037213 */ /* 0x000fe40000000000 */
[----:B------:R-:W-:-:S13]  /*0470*/  R2UR UR9, R0 ;  /* 0x00000000000972ca */ /* 0x000fda00000e0000 */
[----:B------:R-:W0:Y:S08]  /*0480*/  I2F.RP R0, UR9 ;  /* 0x0000000900007d06 */ /* 0x000e300008209400 */
[----:B0-----:R-:W0:Y:S02]  /*0490*/  MUFU.RCP R0, R0 ;  /* 0x0000000000007308 */ /* 0x001e240000001000 */
[----:B0-----:R-:W-:Y:S01]  /*04a0*/  VIADD R2, R0, 0xffffffe ;  /* 0x0ffffffe00027836 */ /* 0x001fe20000000000 */
[----:B------:R-:W-:-:S05]  /*04b0*/  IADD3 R0, PT, PT, RZ, -R3, RZ ;  /* 0x80000003ff007210 */ /* 0x000fca0007ffe0ff */
[----:B------:R-:W0:Y:S02]  /*04c0*/  F2I.FTZ.U32.TRUNC.NTZ R2, R2 ;  /* 0x0000000200027305 */ /* 0x000e24000021f000 */
[----:B0-----:R-:W-:Y:S02]  /*04d0*/  R2UR UR5, R2 ;  /* 0x00000000020572ca */ /* 0x001fe400000e0000 */
[----:B------:R-:W-:-:S11]  /*04e0*/  SHF.R.U32.HI R2, RZ, 0x2, R10 ;  /* 0x00000002ff027819 */ /* 0x000fd6000001160a */
[----:B------:R-:W-:-:S04]  /*04f0*/  UIADD3 UR6, UPT, UPT, URZ, -UR5, URZ ;  /* 0x80000005ff067290 */ /* 0x000fc8000fffe0ff */
[----:B------:R-:W-:-:S04]  /*0500*/  UIMAD UR6, UR6, UR9, URZ ;  /* 0x00000009060672a4 */ /* 0x000fc8000f8e02ff */
[----:B------:R-:W-:-:S03]  /*0510*/  UIMAD.WIDE.U32 UR4, UR5, UR6, UR4 ;  /* 0x00000006050472a5 */ /* 0x000fc6000f8e0004 */
[----:B------:R-:W-:Y:S01]  /*0520*/  R2UR UR6, R0 ;  /* 0x00000000000672ca */ /* 0x000fe200000e0000 */
[----:B------:R-:W-:Y:S01]  /*0530*/  UIMAD.WIDE.U32 UR4, UR5, UR7, URZ ;  /* 0x00000007050472a5 */ /* 0x000fe2000f8e00ff */
[----:B------:R-:W-:Y:S01]  /*0540*/  LOP3.LUT R0, R10, 0x3, RZ, 0xc0, !PT ;  /* 0x000000030a007812 */ /* 0x000fe200078ec0ff */
[----:B------:R-:W-:-:S04]  /*0550*/  UIADD3 UR4, UPT, UPT, UR20, 0x7, URZ ;  /* 0x0000000714047890 */ /* 0x000fc8000fffe0ff */
[----:B------:R-:W-:Y:S01]  /*0560*/  USHF.R.U32.HI UR4, URZ, 0x3, UR4 ;  /* 0x00000003ff047899 */ /* 0x000fe20008011604 */
[----:B------:R-:W-:Y:S01]  /*0570*/  UMOV UR8, UR5 ;  /* 0x0000000500087c82 */ /* 0x000fe20008000000 */
[----:B------:R-:W-:-:S04]  /*0580*/  ULEA UR5, UR17, 0x40, 0x6 ;  /* 0x0000004011057891 */ /* 0x000fc8000f8e30ff */
[----:B------:R-:W-:Y:S01]  /*0590*/  UIMAD UR6, UR8, UR6, UR7 ;  /* 0x00000006080672a4 */ /* 0x000fe2000f8e0207 */
[----:B------:R-:W0:Y:S03]  /*05a0*/  LDCU UR7, c[0x0][0x3d8] ;  /* 0x00007b00ff0777ac */ /* 0x000e260008000800 */
[----:B------:R-:W-:Y:S02]  /*05b0*/  UISETP.GT.U32.AND UP1, UPT, UR9, UR6, UPT ;  /* 0x000000060900728c */ /* 0x000fe4000bf24070 */
[----:B------:R-:W-:-:S09]  /*05c0*/  UISETP.LT.U32.AND UP0, UPT, UR4, UR5, UPT ;  /* 0x000000050400728c */ /* 0x000fd2000bf01070 */
[----:B------:R-:W-:Y:S02]  /*05d0*/  @!UP1 UIADD3 UR6, UPT, UPT, UR6, -UR9, URZ ;  /* 0x8000000906069290 */ /* 0x000fe4000fffe0ff */
[----:B------:R-:W-:Y:S02]  /*05e0*/  @!UP1 UIADD3 UR8, UPT, UPT, UR8, 0x1, URZ ;  /* 0x0000000108089890 */ /* 0x000fe4000fffe0ff */
[----:B------:R-:W-:Y:S02]  /*05f0*/  UISETP.GE.U32.AND UP2, UPT, UR6, UR9, UPT ;  /* 0x000000090600728c */ /* 0x000fe4000bf46070 */
[----:B------:R-:W-:Y:S02]  /*0600*/  ULOP3.LUT UR6, UR18, UR11, URZ, 0x3c, !UPT ;  /* 0x0000000b12067292 */ /* 0x000fe4000f8e3cff */
[----:B0-----:R-:W-:Y:S02]  /*0610*/  UIMAD UR7, UR16, UR7, URZ ;  /* 0x00000007100772a4 */ /* 0x001fe4000f8e02ff */
[----:B------:R-:W-:-:S02]  /*0620*/  UISETP.GE.AND UP1, UPT, UR6, URZ, UPT ;  /* 0x000000ff0600728c */ /* 0x000fc4000bf26270 */
[----:B------:R-:W-:Y:S02]  /*0630*/  UIMAD UR9, UR18, 0xc0, URZ ;  /* 0x000000c0120978a4 */ /* 0x000fe4000f8e02ff */
[----:B------:R-:W-:Y:S02]  /*0640*/  USEL UR6, UR4, UR5, UP0 ;  /* 0x0000000504067287 */ /* 0x000fe40008000000 */
[----:B------:R-:W-:Y:S02]  /*0650*/  @UP2 UIADD3 UR8, UPT, UPT, UR8, 0x1, URZ ;  /* 0x0000000108082890 */ /* 0x000fe4000fffe0ff */
[----:B------:R-:W-:Y:S02]  /*0660*/  UISETP.NE.AND UP2, UPT, UR11, URZ, UPT ;  /* 0x000000ff0b00728c */ /* 0x000fe4000bf45270 */
[----:B------:R-:W-:Y:S02]  /*0670*/  UIADD3 UR9, UP3, UPT, UR9, UR7, URZ ;  /* 0x0000000709097290 */ /* 0x000fe4000ff7e0ff */
[----:B------:R-:W-:-:S02]  /*0680*/  @!UP1 UIADD3 UR8, UPT, UPT, -UR8, URZ, URZ ;  /* 0x000000ff08089290 */ /* 0x000fc4000fffe1ff */
[----:B------:R-:W-:-:S05]  /*0690*/  ULEA.HI.X.SX32 UR7, UR7, URZ, 0x1, UP3 ;  /* 0x000000ff07077291 */ /* 0x000fca00098f0eff */
[----:B------:R-:W-:Y:S01]  /*06a0*/  @!UP2 ULOP3.LUT UR8, URZ, UR11, URZ, 0x33, !UPT ;  /* 0x0000000bff08a292 */ /* 0x000fe2000f8e33ff */
[----:B---3--:R-:W-:Y:S11]  /*06b0*/  @P0 BRA `(.L_x_26681) ;  /* 0x0000000000580947 */ /* 0x008ff60003800000 */
[----:B------:R-:W-:Y:S01]  /*06c0*/  ISETP.GT.U32.AND P0, PT, R10, 0x3f, PT ;  /* 0x0000003f0a00780c */ /* 0x000fe20003f04070 */
[----:B------:R-:W0:Y:S01]  /*06d0*/  LDCU.64 UR4, c[0x0][0x398] ;  /* 0x00007300ff0477ac */ /* 0x000e220008000a00 */
[----:B------:R-:W-:Y:S01]  /*06e0*/  IMAD.SHL.U32 R9, R2, 0x4, RZ ;  /* 0x0000000402097824 */ /* 0x000fe200078e00ff */
[----:B------:R-:W-:-:S04]  /*06f0*/  LOP3.LUT R3, R10, 0xfc, RZ, 0xc0, !PT ;  /* 0x000000fc0a037812 */ /* 0x000fc800078ec0ff */
[----:B------:R-:W-:-:S04]  /*0700*/  LOP3.LUT R3, R3, 0x3, R10, 0xf8, !PT ;  /* 0x0000000303037812 */ /* 0x000fc800078ef80a */
[----:B------:R-:W-:Y:S02]  /*0710*/  IADD3 R5, P1, PT, R3, UR9, RZ ;  /* 0x0000000903057c10 */ /* 0x000fe4000ff3e0ff */
[----:B------:R-:W-:-:S03]  /*0720*/  @!P0 LOP3.LUT R4, R9, 0x3, R10, 0xf8, !PT ;  /* 0x0000000309048812 */ /* 0x000fc600078ef80a */
[----:B------:R-:W-:Y:S01]  /*0730*/  IMAD.X R14, RZ, RZ, UR7, P1 ;  /* 0x00000007ff0e7e24 */ /* 0x000fe200088e06ff */
[----:B------:R-:W-:-:S04]  /*0740*/  @!P0 IADD3 R4, PT, PT, R4, 0x80, RZ ;  /* 0x0000008004048810 */ /* 0x000fc80007ffe0ff */
[----:B------:R-:W-:Y:S02]  /*0750*/  @!P0 IADD3 R3, P2, PT, R4, UR9, RZ ;  /* 0x0000000904038c10 */ /* 0x000fe4000ff5e0ff */
[----:B0-----:R-:W-:Y:S02]  /*0760*/  LEA R4, P1, R5, UR4, 0x2 ;  /* 0x0000000405047c11 */ /* 0x001fe4000f8210ff */
[----:B------:R-:W-:Y:S02]  /*0770*/  @!P0 IADD3.X R12, PT, PT, RZ, UR7, RZ, P2, !PT ;  /* 0x00000007ff0c8c10 */ /* 0x000fe400097fe4ff */
[----:B------:R-:W-:Y:S02]  /*0780*/  @!P0 LEA R6, P2, R3, UR4, 0x2 ;  /* 0x0000000403068c11 */ /* 0x000fe4000f8410ff */
[----:B------:R-:W-:Y:S02]  /*0790*/  LEA.HI.X R5, R5, UR5, R14, 0x2, P1 ;  /* 0x0000000505057c11 */ /* 0x000fe400088f140e */
[----:B------:R-:W-:-:S03]  /*07a0*/  @!P0 LEA.HI.X R7, R3, UR5, R12, 0x2, P2 ;  /* 0x0000000503078c11 */ /* 0x000fc600090f140c */
[----:B------:R-:W2:Y:S04]  /*07b0*/  LDG.E.CONSTANT R4, desc[UR12][R4.64] ;  /* 0x0000000c04047981 */ /* 0x000ea8000c1e9900 */
[----:B------:R-:W3:Y:S01]  /*07c0*/  @!P0 LDG.E.CONSTANT R6, desc[UR12][R6.64] ;  /* 0x0000000c06068981 */ /* 0x000ee2000c1e9900 */
[----:B------:R-:W-:-:S05]  /*07d0*/  LEA R3, R13, R8, 0x18 ;  /* 0x000000080d037211 */ /* 0x000fca00078ec0ff */
[----:B------:R-:W-:-:S04]  /*07e0*/  IMAD R0, R0, 0xc0, R3 ;  /* 0x000000c000007824 */ /* 0x000fc800078e0203 */
[----:B------:R-:W-:-:S05]  /*07f0*/  IMAD.IADD R9, R0, 0x1, R9 ;  /* 0x0000000100097824 */ /* 0x000fca00078e0209 */
[----:B--2---:R0:W-:Y:S04]  /*0800*/  STS [R9], R4 ;  /* 0x0000000409007388 */ /* 0x0041e80000000800 */
[----:B---3--:R0:W-:Y:S02]  /*0810*/  @!P0 STS [R9+0x80], R6 ;  /* 0x0000800609008388 */ /* 0x0081e40000000800 */
.L_x_26681:
[----:B------:R-:W-:Y:S05]  /*0820*/  BSYNC.RECONVERGENT B0 ;  /* 0x0000000000007941 */ /* 0x000fea0003800200 */
.L_x_26680:
[----:B------:R-:W1:Y:S01]  /*0830*/  LDCU UR24, c[0x0][0x404] ;  /* 0x00008080ff1877ac */ /* 0x000e620008000800 */
[----:B------:R-:W-:Y:S01]  /*0840*/  BSSY B0, `(.L_x_26682) ;  /* 0x0000120000007945 */ /* 0x000fe20003800000 */
[----:B------:R-:W-:Y:S01]  /*0850*/  UIADD3 UR7, UPT, UPT, UR20, -0x1, URZ ;  /* 0xffffffff14077890 */ /* 0x000fe2000fffe0ff */
[----:B------:R-:W2:Y:S05]  /*0860*/  LDCU UR25, c[0x0][0x408] ;  /* 0x00008100ff1977ac */ /* 0x000eaa0008000800 */
[----:B------:R-:W-:Y:S01]  /*0870*/  IMAD.U32 R7, RZ, RZ, UR7 ;  /* 0x00000007ff077e24 */ /* 0x000fe2000f8e00ff */
[----:B------:R-:W3:Y:S04]  /*0880*/  LDCU UR11, c[0x0][0x3f8] ;  /* 0x00007f00ff0b77ac */ /* 0x000ee80008000800 */
[----:B0-----:R-:W-:Y:S01]  /*0890*/  IABS R9, R7 ;  /* 0x0000000700097213 */ /* 0x001fe20000000000 */
[----:B------:R-:W0:Y:S01]  /*08a0*/  LDCU UR26, c[0x0][0x3fc] ;  /* 0x00007f80ff1a77ac */ /* 0x000e220008000800 */
[----:B-1----:R-:W-:Y:S01]  /*08b0*/  MOV R0, UR24 ;  /* 0x0000001800007c02 */ /* 0x002fe20008000f00 */
[----:B------:R-:W-:-:S03]  /*08c0*/  ULOP3.LUT UR7, UR7, UR24, URZ, 0x3c, !UPT ;  /* 0x0000001807077292 */ /* 0x000fc6000f8e3cff */
[----:B------:R-:W-:Y:S01]  /*08d0*/  IABS R0, R0 ;  /* 0x0000000000007213 */ /* 0x000fe20000000000 */
[----:B------:R-:W-:Y:S02]  /*08e0*/  UISETP.NE.AND UP0, UPT, UR24, URZ, UPT ;  /* 0x000000ff1800728c */ /* 0x000fe4000bf05270 */
[----:B--2---:R-:W-:Y:S01]  /*08f0*/  UISETP.GE.AND UP1, UPT, UR25, URZ, UPT ;  /* 0x000000ff1900728c */ /* 0x004fe2000bf26270 */
[----:B------:R-:W1:Y:S01]  /*0900*/  I2F.RP R3, R0 ;  /* 0x0000000000037306 */ /* 0x000e620000209400 */
[----:B------:R-:W2:Y:S01]  /*0910*/  LDCU UR27, c[0x0][0x3e0] ;  /* 0x00007c00ff1b77ac */ /* 0x000ea20008000800 */
[----:B------:R-:W-:Y:S01]  /*0920*/  IMAD.MOV.U32 R11, RZ, RZ, R0 ;  /* 0x000000ffff0b7224 */ /* 0x000fe200078e0000 */
[----:B------:R-:W4:Y:S01]  /*0930*/  LDCU UR28, c[0x0][0x3dc] ;  /* 0x00007b80ff1c77ac */ /* 0x000f220008000800 */
[----:B------:R-:W0:Y:S01]  /*0940*/  LDCU UR29, c[0x0][0x3b4] ;  /* 0x00007680ff1d77ac */ /* 0x000e220008000800 */
[----:B------:R-:W0:Y:S03]  /*0950*/  LDCU.64 UR22, c[0x0][0x3a0] ;  /* 0x00007400ff1677ac */ /* 0x000e260008000a00 */
[----:B-1----:R-:W1:Y:S02]  /*0960*/  MUFU.RCP R3, R3 ;  /* 0x0000000300037308 */ /* 0x002e640000001000 */
[----:B-1----:R-:W-:-:S06]  /*0970*/  VIADD R4, R3, 0xffffffe ;  /* 0x0ffffffe03047836 */ /* 0x002fcc0000000000 */
[----:B------:R1:W3:Y:S02]  /*0980*/  F2I.FTZ.U32.TRUNC.NTZ R5, R4 ;  /* 0x0000000400057305 */ /* 0x0002e4000021f000 */
[----:B-1----:R-:W-:Y:S01]  /*0990*/  HFMA2 R4, -RZ, RZ, 0, 0 ;  /* 0x00000000ff047431 */ /* 0x002fe200000001ff */
[C---:B---3--:R-:W-:Y:S01]  /*09a0*/  R2UR UR5, R5.reuse ;  /* 0x00000000050572ca */ /* 0x048fe200000e0000 */
[----:B------:R-:W-:-:S03]  /*09b0*/  IMAD R6, R5, R0, RZ ;  /* 0x0000000005067224 */ /* 0x000fc600078e02ff */
[----:B------:R-:W-:Y:S02]  /*09c0*/  R2UR UR4, R4 ;  /* 0x00000000040472ca */ /* 0x000fe400000e0000 */
[----:B------:R-:W-:Y:S01]  /*09d0*/  IADD3 R7, PT, PT, -R6, RZ, RZ ;  /* 0x000000ff06077210 */ /* 0x000fe20007ffe1ff */
[----:B------:R-:W-:Y:S01]  /*09e0*/  IMAD.MOV.U32 R6, RZ, RZ, R9 ;  /* 0x000000ffff067224 */ /* 0x000fe200078e0009 */
[----:B------:R-:W-:-:S04]  /*09f0*/  MOV R4, 0xff7fffff ;  /* 0xff7fffff00047802 */ /* 0x000fc80000000f00 */
[----:B------:R-:W-:Y:S02]  /*0a00*/  R2UR UR9, R6 ;  /* 0x00000000060972ca */ /* 0x000fe400000e0000 */
[----:B------:R-:W-:-:S03]  /*0a10*/  MOV R6, UR17 ;  /* 0x0000001100067c02 */ /* 0x000fc60008000f00 */
[----:B------:R-:W-:-:S05]  /*0a20*/  IMAD.HI.U32 R7, R5, R7, UR4 ;  /* 0x0000000405077e27 */ /* 0x000fca000f8e0007 */
[----:B------:R-:W-:-:S13]  /*0a30*/  R2UR UR21, R7 ;  /* 0x00000000071572ca */ /* 0x000fda00000e0000 */
[----:B------:R-:W-:-:S06]  /*0a40*/  UIMAD.WIDE.U32 UR4, UR21, UR9, URZ ;  /* 0x00000009150472a5 */ /* 0x000fcc000f8e00ff */
[----:B------:R-:W-:-:S05]  /*0a50*/  IADD3 R3, PT, PT, RZ, -UR5, RZ ;  /* 0x80000005ff037c10 */ /* 0x000fca000fffe0ff */
[C---:B------:R-:W-:Y:S01]  /*0a60*/  IMAD R3, R0.reuse, R3, UR9 ;  /* 0x0000000900037e24 */ /* 0x040fe2000f8e0203 */
[----:B------:R-:W1:Y:S01]  /*0a70*/  LDCU UR4, c[0x0][0x3c8] ;  /* 0x00007900ff0477ac */ /* 0x000e620008000800 */
[----:B------:R-:W-:Y:S03]  /*0a80*/  BAR.SYNC.DEFER_BLOCKING 0x0 ;  /* 0x0000000000007b1d */ /* 0x000fe60000010000 */
[----:B------:R-:W-:Y:S01]  /*0a90*/  ISETP.GT.U32.AND P0, PT, R0, R3, PT ;  /* 0x000000030000720c */ /* 0x000fe20003f04070 */
[----:B------:R-:W-:-:S04]  /*0aa0*/  @UP1 UIMAD UR9, UR19, UR11, UR18 ;  /* 0x0000000b130912a4 */ /* 0x000fc8000f8e0212 */
[----:B------:R-:W-:-:S08]  /*0ab0*/  @UP1 UIMAD UR9, UR9, UR25, 0x1 ;  /* 0x00000001090914a4 */ /* 0x000fd0000f8e0219 */
[----:B------:R-:W-:Y:S01]  /*0ac0*/  VOTEU.ANY UP3, P0 ;  /* 0x0000000000ff7886 */ /* 0x000fe20000060100 */
[----:B------:R-:W-:Y:S01]  /*0ad0*/  PLOP3.LUT P0, PT, PT, PT, UP3, 0x80, 0x8 ;  /* 0x000000000008781c */ /* 0x000fe20003f0f038 */
[----:B-1----:R-:W-:-:S03]  /*0ae0*/  UIMAD UR4, UR16, UR4, URZ ;  /* 0x00000004100472a4 */ /* 0x002fc6000f8e02ff */
[----:B------:R-:W-:Y:S02]  /*0af0*/  @!UP3 UIADD3 UR5, UPT, UPT, UR5, 0x1, URZ ;  /* 0x000000010505b890 */ /* 0x000fe4000fffe0ff */
[----:B------:R-:W-:Y:S02]  /*0b00*/  UISETP.GE.AND UP3, UPT, UR7, URZ, UPT ;  /* 0x000000ff0700728c */ /* 0x000fe4000bf66270 */
[----:B------:R-:W-:-:S04]  /*0b10*/  @!UP1 UIMAD UR7, UR10, UR11, UR8 ;  /* 0x0000000b0a0792a4 */ /* 0x000fc8000f8e0208 */
[----:B------:R-:W-:Y:S01]  /*0b20*/  @!UP1 UIADD3 UR7, UPT, UPT, -UR7, URZ, URZ ;  /* 0x000000ff07079290 */ /* 0x000fe2000fffe1ff */
[----:B------:R-:W-:-:S03]  /*0b30*/  @!P0 IMAD.IADD R3, R3, 0x1, -R0 ;  /* 0x0000000103038824 */ /* 0x000fc600078e0a00 */
[----:B------:R-:W-:Y:S02]  /*0b40*/  @!UP1 UIMAD UR9, UR25, UR7, 0x1 ;  /* 0x00000001190994a4 */ /* 0x000fe4000f8e0207 */
[----:B------:R-:W-:Y:S02]  /*0b50*/  ISETP.GE.U32.AND P0, PT, R3, R0, PT ;  /* 0x000000000300720c */ /* 0x000fe40003f06070 */
[----:B------:R-:W-:-:S05]  /*0b60*/  SHF.R.U32.HI R3, RZ, 0x5, R10 ;  /* 0x00000005ff037819 */ /* 0x000fca000001160a */
[----:B------:R-:W-:-:S06]  /*0b70*/  IMAD R6, R6, 0x40, R3 ;  /* 0x0000004006067824 */ /* 0x000fcc00078e0203 */
[----:B------:R-:W-:Y:S01]  /*0b80*/  VOTEU.ANY UP2, P0 ;  /* 0x0000000000ff7886 */ /* 0x000fe20000040100 */
[----:B------:R-:W-:-:S04]  /*0b90*/  ISETP.GE.U32.AND P0, PT, R6, UR6, PT ;  /* 0x0000000606007c0c */ /* 0x000fc8000bf06070 */
[----:B------:R-:W-:-:S07]  /*0ba0*/  @UP2 UIADD3 UR5, UPT, UPT, UR5, 0x1, URZ ;  /* 0x0000000105052890 */ /* 0x000fce000fffe0ff */
[----:B------:R-:W-:Y:S02]  /*0bb0*/  UMOV UR15, UR5 ;  /* 0x00000005000f7c82 */ /* 0x000fe40008000000 */
[----:B------:R-:W-:Y:S02]  /*0bc0*/  @!UP3 UIADD3 UR15, UPT, UPT, -UR15, URZ, URZ ;  /* 0x000000ff0f0fb290 */ /* 0x000fe4000fffe1ff */
[----:B------:R-:W-:Y:S01]  /*0bd0*/  @!UP0 ULOP3.LUT UR15, URZ, UR24, URZ, 0x33, !UPT ;  /* 0x00000018ff0f8292 */ /* 0x000fe2000f8e33ff */
[----:B0-2-4-:R-:W-:Y:S11]  /*0be0*/  @P0 BRA `(.L_x_26683) ;  /* 0x0000000c00940947 */ /* 0x015ff60003800000 */
[----:B------:R-:W0:Y:S01]  /*0bf0*/  LDCU.64 UR6, c[0x0][0x3b8] ;  /* 0x00007700ff0677ac */ /* 0x000e220008000a00 */
[----:B------:R-:W-:Y:S01]  /*0c00*/  IMAD.WIDE.U32 R4, R6, 0x4, RZ ;  /* 0x0000000406047825 */ /* 0x000fe200078e00ff */
[----:B------:R-:W-:Y:S02]  /*0c10*/  MOV R9, UR4 ;  /* 0x0000000400097c02 */ /* 0x000fe40008000f00 */
[----:B------:R-:W-:Y:S01]  /*0c20*/  IADD3 R0, PT, PT, R8, 0x320, RZ ;  /* 0x0000032008007810 */ /* 0x000fe20007ffe0ff */
[----:B------:R-:W-:Y:S02]  /*0c30*/  IMAD.SHL.U32 R7, R2, 0x4, RZ ;  /* 0x0000000402077824 */ /* 0x000fe400078e00ff */
[----:B------:R-:W-:Y:S01]  /*0c40*/  IMAD.WIDE R4, R9, 0x4, R4 ;  /* 0x0000000409047825 */ /* 0x000fe200078e0204 */
[----:B------:R-:W-:Y:S02]  /*0c50*/  LEA R9, R3, UR14, 0x3 ;  /* 0x0000000e03097c11 */ /* 0x000fe4000f8e18ff */
[----:B------:R-:W-:-:S02]  /*0c60*/  LOP3.LUT R8, R7, 0x1c, RZ, 0xc0, !PT ;  /* 0x0000001c07087812 */ /* 0x000fc400078ec0ff */
[----:B------:R-:W-:Y:S02]  /*0c70*/  LEA R7, R13, R0, 0x18 ;  /* 0x000000000d077211 */ /* 0x000fe400078ec0ff */
[----:B------:R-:W-:Y:S01]  /*0c80*/  LOP3.LUT R0, R2, 0x7, RZ, 0xc0, !PT ;  /* 0x0000000702007812 */ /* 0x000fe200078ec0ff */
[----:B------:R-:W-:Y:S01]  /*0c90*/  IMAD R8, R3, 0x20, R8 ;  /* 0x0000002003087824 */ /* 0x000fe200078e0208 */
[----:B0-----:R-:W-:-:S03]  /*0ca0*/  IADD3 R2, P0, PT, R4, UR6, RZ ;  /* 0x0000000604027c10 */ /* 0x001fc6000ff1e0ff */
[----:B------:R-:W-:Y:S01]  /*0cb0*/  IMAD.IADD R10, R8, 0x1, R7 ;  /* 0x00000001080a7824 */ /* 0x000fe200078e0207 */
[----:B------:R-:W-:Y:S01]  /*0cc0*/  IADD3 R0, PT, PT, R0, R9, RZ ;  /* 0x0000000900007210 */ /* 0x000fe20007ffe0ff */
[----:B------:R-:W-:Y:S01]  /*0cd0*/  IMAD.MOV.U32 R4, RZ, RZ, -0x800001 ;  /* 0xff7fffffff047424 */ /* 0x000fe200078e00ff */
[----:B------:R-:W-:Y:S02]  /*0ce0*/  IADD3.X R3, PT, PT, R5, UR7, RZ, P0, !PT ;  /* 0x0000000705037c10 */ /* 0x000fe400087fe4ff */
[----:B------:R-:W-:Y:S01]  /*0cf0*/  MOV R5, R6 ;  /* 0x0000000600057202 */ /* 0x000fe20000000f00 */
[C---:B------:R-:W-:Y:S01]  /*0d00*/  VIADD R7, R0.reuse, -UR20 ;  /* 0x8000001400077c36 */ /* 0x040fe20008000000 */
[----:B------:R-:W-:Y:S02]  /*0d10*/  IADD3 R6, PT, PT, R9, 0x1, RZ ;  /* 0x0000000109067810 */ /* 0x000fe40007ffe0ff */
[----:B------:R-:W-:-:S07]  /*0d20*/  IADD3 R8, PT, PT, R0, 0x1, RZ ;  /* 0x0000000100087810 */ /* 0x000fce0007ffe0ff */
.L_x_26688:
[----:B------:R-:W0:Y:S01]  /*0d30*/  LDC R18, c[0x0][0x400] ;  /* 0x00010000ff127b82 */ /* 0x000e220000000800 */
        /* <DEDUP_REMOVED lines=53> */
.L_x_26685:
[----:B------:R-:W2:Y:S01]  /*1090*/  LDG.E.CONSTANT R15, desc[UR12][R2.64] ;  /* 0x0000000c020f7981 */ /* 0x000ea2000c1e9900 */
[----:B------:R-:W-:Y:S01]  /*10a0*/  UIMAD UR5, UR8, UR27, URZ ;  /* 0x0000001b080572a4 */ /* 0x000fe2000f8e02ff */
[----:B------:R-:W-:-:S05]  /*10b0*/  LOP3.LUT R12, R13, 0x1f, RZ, 0xc0, !PT ;  /* 0x0000001f0d0c7812 */ /* 0x000fca00078ec0ff */
[----:B------:R-:W-:Y:S02]  /*10c0*/  IADD3 R12, P0, PT, R12, UR5, RZ ;  /* 0x000000050c0c7c10 */ /* 0x000fe4000ff1e0ff */
[----:B------:R-:W-:-:S04]  /*10d0*/  MOV R13, UR5 ;  /* 0x00000005000d7c02 */ /* 0x000fc80008000f00 */
[----:B------:R-:W-:Y:S01]  /*10e0*/  LEA.HI.X.SX32 R13, R13, RZ, 0x1, P0 ;  /* 0x000000ff0d0d7211 */ /* 0x000fe200000f0eff */
[----:B------:R-:W0:Y:S01]  /*10f0*/  S2R R17, SR_CgaCtaId ;  /* 0x0000000000117919 */ /* 0x000e220000008800 */
[----:B------:R-:W-:Y:S01]  /*1100*/  MOV R14, 0x400 ;  /* 0x00000400000e7802 */ /* 0x000fe20000000f00 */
        /* <DEDUP_REMOVED lines=21> */
[----:B0-----:R-:W-:-:S03]  /*1260*/  LEA R14, R17, R14, 0x18 ;  /* 0x0000000e110e7211 */ /* 0x001fc600078ec0ff */
[----:B------:R-:W4:Y:S02]  /*1270*/  LDG.E.CONSTANT R55, desc[UR12][R58.64+0x900] ;  /* 0x0009000c3a377981 */ /* 0x000f24000c1e9900 */
[----:B------:R-:W-:Y:S02]  /*1280*/  IMAD R29, R9, 0xc0, R14 ;  /* 0x000000c0091d7824 */ /* 0x000fe400078e020e */
[----:B------:R-:W4:Y:S04]  /*1290*/  LDG.E.CONSTANT R27, desc[UR12][R58.64+0x980] ;  /* 0x0009800c3a1b7981 */ /* 0x000f28000c1e9900 */
[----:B------:R-:W2:Y:S04]  /*12a0*/  LDS.128 R20, [R29] ;  /* 0x000000001d147984 */ /* 0x000ea80000000c00 */
[----:B------:R-:W4:Y:S04]  /*12b0*/  LDG.E.CONSTANT R26, desc[UR12][R58.64+0xa00] ;  /* 0x000a000c3a1a7981 */ /* 0x000f28000c1e9900 */
[----:B------:R-:W0:Y:S04]  /*12c0*/  LDS.128 R16, [R29+0x10] ;  /* 0x000010001d107984 */ /* 0x000e280000000c00 */
        /* <DEDUP_REMOVED lines=14> */
[----:B---3--:R-:W-:-:S04]  /*13b0*/  FFMA.FTZ R12, R13, R20, R12 ;  /* 0x000000140d0c7223 */ /* 0x008fc8000001000c */
[----:B----4-:R-:W-:Y:S02]  /*13c0*/  FFMA.FTZ R21, R15, R22, R12 ;  /* 0x000000160f157223 */ /* 0x010fe4000001000c */
[----:B------:R-:W1:Y:S02]  /*13d0*/  LDS.128 R12, [R29+0x20] ;  /* 0x000020001d0c7984 */ /* 0x000e640000000c00 */
[----:B------:R-:W-:Y:S02]  /*13e0*/  FFMA.FTZ R44, R44, R23, R21 ;  /* 0x000000172c2c7223 */ /* 0x000fe40000010015 */
[----:B------:R-:W2:Y:S02]  /*13f0*/  LDS.128 R20, [R29+0x30] ;  /* 0x000030001d147984 */ /* 0x000ea40000000c00 */
[----:B0-----:R-:W-:Y:S02]  /*1400*/  FFMA.FTZ R39, R39, R16, R44 ;  /* 0x0000001027277223 */ /* 0x001fe4000001002c */
[----:B------:R-:W3:Y:S02]  /*1410*/  LDG.E.CONSTANT R44, desc[UR12][R58.64+0xf00] ;  /* 0x000f000c3a2c7981 */ /* 0x000ee4000c1e9900 */
[----:B------:R-:W-:-:S02]  /*1420*/  FFMA.FTZ R42, R42, R17, R39 ;  /* 0x000000112a2a7223 */ /* 0x000fc40000010027 */
[----:B------:R-:W4:Y:S02]  /*1430*/  LDG.E.CONSTANT R39, desc[UR12][R58.64+0xe00] ;  /* 0x000e000c3a277981 */ /* 0x000f24000c1e9900 */
[----:B------:R-:W-:Y:S02]  /*1440*/  FFMA.FTZ R37, R37, R18, R42 ;  /* 0x0000001225257223 */ /* 0x000fe4000001002a */
[----:B------:R-:W3:Y:S02]  /*1450*/  LDG.E.CONSTANT R42, desc[UR12][R58.64+0x1480] ;  /* 0x0014800c3a2a7981 */ /* 0x000ee4000c1e9900 */
[----:B------:R-:W-:Y:S02]  /*1460*/  FFMA.FTZ R38, R38, R19, R37 ;  /* 0x0000001326267223 */ /* 0x000fe40000010025 */
[----:B------:R-:W0:Y:S04]  /*1470*/  LDS.128 R16, [R29+0x40] ;  /* 0x000040001d107984 */ /* 0x000e280000000c00 */
[----:B------:R-:W3:Y:S01]  /*1480*/  LDG.E.CONSTANT R37, desc[UR12][R58.64+0x1380] ;  /* 0x0013800c3a257981 */ /* 0x000ee2000c1e9900 */
[----:B-1----:R-:W-:-:S03]  /*1490*/  FFMA.FTZ R12, R31, R12, R38 ;  /* 0x0000000c1f0c7223 */ /* 0x002fc60000010026 */
[----:B------:R-:W3:Y:S01]  /*14a0*/  LDG.E.CONSTANT R31, desc[UR12][R58.64+0xf80] ;  /* 0x000f800c3a1f7981 */ /* 0x000ee2000c1e9900 */
[----:B------:R-:W-:-:S03]  /*14b0*/  FFMA.FTZ R12, R33, R13, R12 ;  /* 0x0000000d210c7223 */ /* 0x000fc6000001000c */
[----:B------:R-:W3:Y:S04]  /*14c0*/  LDG.E.CONSTANT R33, desc[UR12][R58.64+0x1000] ;  /* 0x0010000c3a217981 */ /* 0x000ee8000c1e9900 */
[----:B------:R-:W3:Y:S01]  /*14d0*/  LDG.E.CONSTANT R38, desc[UR12][R58.64+0x1080] ;  /* 0x0010800c3a267981 */ /* 0x000ee2000c1e9900 */
[----:B------:R-:W-:-:S04]  /*14e0*/  FFMA.FTZ R35, R35, R14, R12 ;  /* 0x0000000e23237223 */ /* 0x000fc8000001000c */
[----:B------:R-:W-:Y:S02]  /*14f0*/  FFMA.FTZ R15, R30, R15, R35 ;  /* 0x0000000f1e0f7223 */ /* 0x000fe40000010023 */
[----:B------:R-:W3:Y:S02]  /*1500*/  LDG.E.CONSTANT R30, desc[UR12][R58.64+0x1180] ;  /* 0x0011800c3a1e7981 */ /* 0x000ee4000c1e9900 */
[----:B--2---:R-:W-:Y:S02]  /*1510*/  FFMA.FTZ R15, R32, R20, R15 ;  /* 0x00000014200f7223 */ /* 0x004fe4000001000f */
[----:B------:R-:W2:Y:S04]  /*1520*/  LDG.E.CONSTANT R32, desc[UR12][R58.64+0x1200] ;  /* 0x0012000c3a207981 */ /* 0x000ea8000c1e9900 */
[----:B------:R-:W2:Y:S01]  /*1530*/  LDG.E.CONSTANT R35, desc[UR12][R58.64+0x1280] ;  /* 0x0012800c3a237981 */ /* 0x000ea2000c1e9900 */
[----:B------:R-:W-:-:S03]  /*1540*/  FFMA.FTZ R15, R34, R21, R15 ;  /* 0x00000015220f7223 */ /* 0x000fc6000001000f */
[----:B------:R-:W2:Y:S01]  /*1550*/  LDG.E.CONSTANT R34, desc[UR12][R58.64+0x1300] ;  /* 0x0013000c3a227981 */ /* 0x000ea2000c1e9900 */
[----:B------:R-:W-:-:S03]  /*1560*/  FFMA.FTZ R15, R36, R22, R15 ;  /* 0x00000016240f7223 */ /* 0x000fc6000001000f */
[----:B------:R-:W2:Y:S01]  /*1570*/  LDG.E.CONSTANT R36, desc[UR12][R58.64+0x1400] ;  /* 0x0014000c3a247981 */ /* 0x000ea2000c1e9900 */
[----:B------:R-:W-:-:S03]  /*1580*/  FFMA.FTZ R12, R40, R23, R15 ;  /* 0x00000017280c7223 */ /* 0x000fc6000001000f */
[----:B------:R-:W2:Y:S01]  /*1590*/  LDG.E.CONSTANT R40, desc[UR12][R58.64+0x1580] ;  /* 0x0015800c3a287981 */ /* 0x000ea2000c1e9900 */
[----:B0-----:R-:W-:-:S03]  /*15a0*/  FFMA.FTZ R13, R47, R16, R12 ;  /* 0x000000102f0d7223 */ /* 0x001fc6000001000c */
[----:B------:R-:W2:Y:S01]  /*15b0*/  LDG.E.CONSTANT R47, desc[UR12][R58.64+0x1780] ;  /* 0x0017800c3a2f7981 */ /* 0x000ea2000c1e9900 */
[----:B------:R-:W-:-:S03]  /*15c0*/  FFMA.FTZ R56, R56, R17, R13 ;  /* 0x0000001138387223 */ /* 0x000fc6000001000d */
[----:B------:R-:W0:Y:S01]  /*15d0*/  LDS.128 R12, [R29+0x50] ;  /* 0x000050001d0c7984 */ /* 0x000e220000000c00 */
[----:B------:R-:W-:-:S03]  /*15e0*/  FFMA.FTZ R18, R55, R18, R56 ;  /* 0x0000001237127223 */ /* 0x000fc60000010038 */
[----:B------:R-:W-:Y:S01]  /*15f0*/  LDS.128 R20, [R29+0x90] ;  /* 0x000090001d147984 */ /* 0x000fe20000000c00 */
[----:B------:R-:W-:-:S04]  /*1600*/  FFMA.FTZ R19, R27, R19, R18 ;  /* 0x000000131b137223 */ /* 0x000fc80000010012 */
[----:B0-----:R-:W-:Y:S02]  /*1610*/  FFMA.FTZ R12, R26, R12, R19 ;  /* 0x0000000c1a0c7223 */ /* 0x001fe40000010013 */
[----:B------:R-:W0:Y:S02]  /*1620*/  LDS.128 R16, [R29+0x60] ;  /* 0x000060001d107984 */ /* 0x000e240000000c00 */
[----:B------:R-:W-:-:S04]  /*1630*/  FFMA.FTZ R13, R25, R13, R12 ;  /* 0x0000000d190d7223 */ /* 0x000fc8000001000c */
[----:B------:R-:W-:Y:S02]  /*1640*/  FFMA.FTZ R13, R24, R14, R13 ;  /* 0x0000000e180d7223 */ /* 0x000fe4000001000d */
[----:B------:R-:W4:Y:S02]  /*1650*/  LDS.128 R24, [R29+0x70] ;  /* 0x000070001d187984 */ /* 0x000f240000000c00 */
[----:B------:R-:W-:Y:S02]  /*1660*/  FFMA.FTZ R54, R54, R15, R13 ;  /* 0x0000000f36367223 */ /* 0x000fe4000001000d */
[----:B------:R-:W1:Y:S02]  /*1670*/  LDS.128 R12, [R29+0x80] ;  /* 0x000080001d0c7984 */ /* 0x000e640000000c00 */
[----:B0-----:R-:W-:-:S04]  /*1680*/  FFMA.FTZ R53, R53, R16, R54 ;  /* 0x0000001035357223 */ /* 0x001fc80000010036 */
[----:B------:R-:W-:-:S04]  /*1690*/  FFMA.FTZ R46, R46, R17, R53 ;  /* 0x000000112e2e7223 */ /* 0x000fc80000010035 */
[----:B------:R-:W-:-:S04]  /*16a0*/  FFMA.FTZ R51, R51, R18, R46 ;  /* 0x0000001233337223 */ /* 0x000fc8000001002e */
[----:B------:R-:W-:Y:S02]  /*16b0*/  FFMA.FTZ R52, R52, R19, R51 ;  /* 0x0000001334347223 */ /* 0x000fe40000010033 */
[----:B------:R-:W0:Y:S01]  /*16c0*/  LDS.128 R16, [R29+0xa0] ;  /* 0x0000a0001d107984 */ /* 0x000e220000000c00 */
[----:B------:R-:W-:Y:S01]  /*16d0*/  UMOV UR5, 0xffffffff ;  /* 0xffffffff00057882 */ /* 0x000fe20000000000 */
[----:B------:R-:W-:Y:S02]  /*16e0*/  ISETP.NE.AND P1, PT, R9, RZ, PT ;  /* 0x000000ff0900720c */ /* 0x000fe40003f25270 */
[----:B-----5:R-:W-:Y:S01]  /*16f0*/  FSETP.NEU.FTZ.AND P0, PT, R28, RZ, PT ;  /* 0x000000ff1c00720b */ /* 0x020fe20003f1d000 */
[----:B----4-:R-:W-:-:S04]  /*1700*/  FFMA.FTZ R24, R39, R24, R52 ;  /* 0x0000001827187223 */ /* 0x010fc80000010034 */
[----:B------:R-:W-:-:S04]  /*1710*/  FFMA.FTZ R25, R45, R25, R24 ;  /* 0x000000192d197223 */ /* 0x000fc80000010018 */
[----:B---3--:R-:W-:-:S04]  /*1720*/  FFMA.FTZ R26, R44, R26, R25 ;  /* 0x0000001a2c1a7223 */ /* 0x008fc80000010019 */
[----:B------:R-:W-:-:S04]  /*1730*/  FFMA.FTZ R26, R31, R27, R26 ;  /* 0x0000001b1f1a7223 */ /* 0x000fc8000001001a */
[----:B-1----:R-:W-:Y:S02]  /*1740*/  FFMA.FTZ R33, R33, R12, R26 ;  /* 0x0000000c21217223 */ /* 0x002fe4000001001a */
[----:B------:R-:W1:Y:S02]  /*1750*/  LDS.128 R24, [R29+0xb0] ;  /* 0x0000b0001d187984 */ /* 0x000e640000000c00 */
        /* <DEDUP_REMOVED lines=11> */
[----:B-1----:R-:W-:-:S04]  /*1810*/  FFMA.FTZ R24, R50, R24, R19 ;  /* 0x0000001832187223 */ /* 0x002fc80000010013 */
[----:B------:R-:W-:-:S04]  /*1820*/  FFMA.FTZ R25, R49, R25, R24 ;  /* 0x0000001931197223 */ /* 0x000fc80000010018 */
[----:B------:R-:W-:-:S04]  /*1830*/  FFMA.FTZ R26, R48, R26, R25 ;  /* 0x0000001a301a7223 */ /* 0x000fc80000010019 */
[----:B------:R-:W-:Y:S01]  /*1840*/  FFMA.FTZ R26, R47, R27, R26 ;  /* 0x0000001b2f1a7223 */ /* 0x000fe2000001001a */
[----:B------:R-:W-:Y:S06]  /*1850*/  BRA.DIV UR5, `(.L_x_26687) ;  /* 0x0000003a05f07947 */ /* 0x000fec000b800000 */
[----:B------:R-:W0:Y:S02]  /*1860*/  SHFL.BFLY PT, R9, R26, 0x2, 0x1f ;  /* 0x0c401f001a097f89 */ /* 0x000e2400000e0000 */
[----:B0-----:R-:W-:-:S05]  /*1870*/  FADD.FTZ R9, R26, R9 ;  /* 0x000000091a097221 */ /* 0x001fca0000010000 */
[----:B------:R0:W1:Y:S02]  /*1880*/  SHFL.BFLY PT, R12, R9, 0x1, 0x1f ;  /* 0x0c201f00090c7f89 */ /* 0x00006400000e0000 */
.L_x_26728:
        /* <DEDUP_REMOVED lines=8> */
[----:B0-----:R-:W-:Y:S02]  /*1910*/  @!P1 FSEL R9, R13, RZ, !P0 ;  /* 0x000000ff0d099208 */ /* 0x001fe40004000000 */
[----:B------:R-:W-:-:S03]  /*1920*/  ISETP.GE.OR P0, PT, R14, UR20, P1 ;  /* 0x000000140e007c0c */ /* 0x000fc60008f06670 */
[----:B------:R0:W-:Y:S10]  /*1930*/  @!P1 STS [R10], R9 ;  /* 0x000000090a009388 */ /* 0x0001f40000000800 */
[----:B0-----:R-:W-:-:S07]  /*1940*/  @!P0 FMNMX.FTZ R4, R4, R13, !PT ;  /* 0x0000000d04048209 */ /* 0x001fce0007810000 */
.L_x_26686:
[----:B------:R-:W-:Y:S05]  /*1950*/  BSYNC B1 ;  /* 0x0000000000017941 */ /* 0x000fea0003800000 */
.L_x_26684:
        /* <DEDUP_REMOVED lines=14> */
.L_x_26683:
[----:B------:R-:W-:Y:S05]  /*1a40*/  BSYNC B0 ;  /* 0x0000000000007941 */ /* 0x000fea0003800000 */
.L_x_26682:
        /* <DEDUP_REMOVED lines=12> */
[----:B------:R-:W-:Y:S01]  /*1b10*/  VIMNMX R8, PT, PT, R6, UR20, PT ;  /* 0x0000001406087c48 */ /* 0x000fe2000bfe0100 */
[----:B------:R-:W-:Y:S06]  /*1b20*/  BRA.DIV UR5, `(.L_x_26689) ;  /* 0x0000003a05847947 */ /* 0x000fec000b800000 */
[----:B------:R-:W1:Y:S02]  /*1b30*/  SHFL.BFLY PT, R5, R4, 0x10, 0x1f ;  /* 0x0e001f0004057f89 */ /* 0x000e6400000e0000 */
[----:B-1----:R-:W-:-:S05]  /*1b40*/  FMNMX.FTZ R5, R5, R4, !PT ;  /* 0x0000000405057209 */ /* 0x002fca0007810000 */
[----:B------:R-:W1:Y:S02]  /*1b50*/  SHFL.BFLY PT, R6, R5, 0x8, 0x1f ;  /* 0x0d001f0005067f89 */ /* 0x000e6400000e0000 */
[----:B-1----:R-:W-:-:S05]  /*1b60*/  FMNMX.FTZ R9, R5, R6, !PT ;  /* 0x0000000605097209 */ /* 0x002fca0007810000 */
[----:B------:R1:W2:Y:S02]  /*1b70*/  SHFL.BFLY PT, R10, R9, 0x4, 0x1f ;  /* 0x0c801f00090a7f89 */ /* 0x0002a400000e0000 */
.L_x_26733:
[----:B------:R-:W3:Y:S01]  /*1b80*/  S2R R5, SR_CgaCtaId ;  /* 0x0000000000057919 */ /* 0x000ee20000008800 */
[----:B------:R-:W-:Y:S01]  /*1b90*/  MOV R6, 0x400 ;  /* 0x0000040000067802 */ /* 0x000fe20000000f00 */
[----:B------:R-:W-:Y:S05]  /*1ba0*/  WARPSYNC.ALL ;  /* 0x0000000000007948 */ /* 0x000fea0003800000 */
[----:B------:R-:W-:Y:S02]  /*1bb0*/  IADD3 R12, PT, PT, R6, 0x300, RZ ;  /* 0x00000300060c7810 */ /* 0x000fe40007ffe0ff */
[----:B0-----:R-:W-:Y:S02]  /*1bc0*/  LOP3.LUT P0, R47, R2, 0x1f, RZ, 0xc0, !PT ;  /* 0x0000001f022f7812 */ /* 0x001fe4000780c0ff */
[----:B------:R-:W-:-:S02]  /*1bd0*/  SHF.R.U32.HI R4, RZ, 0x5, R2 ;  /* 0x00000005ff047819 */ /* 0x000fc40000011602 */
[----:B-12---:R-:W-:Y:S02]  /*1be0*/  FMNMX.FTZ R9, R9, R10, !PT ;  /* 0x0000000a09097209 */ /* 0x006fe40007810000 */
[----:B---3--:R-:W-:-:S05]  /*1bf0*/  LEA R12, R5, R12, 0x18 ;  /* 0x0000000c050c7211 */ /* 0x008fca00078ec0ff */
[----:B------:R-:W-:-:S05]  /*1c00*/  IMAD R10, R4, 0x4, R12 ;  /* 0x00000004040a7824 */ /* 0x000fca00078e020c */
[----:B------:R-:W-:Y:S01]  /*1c10*/  @!P0 STS [R10], R9 ;  /* 0x000000090a008388 */ /* 0x000fe20000000800 */
[----:B------:R-:W-:Y:S01]  /*1c20*/  BAR.SYNC.DEFER_BLOCKING 0x0 ;  /* 0x0000000000007b1d */ /* 0x000fe20000010000 */
[C---:B------:R-:W-:Y:S01]  /*1c30*/  ISETP.GT.U32.AND P1, PT, R47.reuse, 0x3, PT ;  /* 0x000000032f00780c */ /* 0x040fe20003f24070 */
[----:B------:R-:W-:Y:S01]  /*1c40*/  IMAD.MOV.U32 R14, RZ, RZ, -0x800001 ;  /* 0xff7fffffff0e7424 */ /* 0x000fe200078e00ff */
[----:B------:R-:W-:Y:S02]  /*1c50*/  LEA R11, R47, R12, 0x2 ;  /* 0x0000000c2f0b7211 */ /* 0x000fe400078e10ff */
[----:B------:R-:W-:Y:S01]  /*1c60*/  IADD3 R13, PT, PT, -R7, R8, RZ ;  /* 0x00000008070d7210 */ /* 0x000fe20007ffe1ff */
        /* <DEDUP_REMOVED lines=28> */
.L_x_26694:
        /* <DEDUP_REMOVED lines=11> */
.L_x_26693:
[----:B------:R-:W-:Y:S05]  /*1ee0*/  BSYNC.RECONVERGENT B1 ;  /* 0x0000000000017941 */ /* 0x000fea0003800200 */
.L_x_26692:
        /* <DEDUP_REMOVED lines=12> */
.L_x_26697:
[----:B------:R-:W0:Y:S01]  /*1fb0*/  LDS R24, [R14+0x200] ;  /* 0x000200000e187984 */ /* 0x000e220000000800 */
[----:B------:R-:W-:-:S03]  /*1fc0*/  VIADD R16, R16, 0x800 ;  /* 0x0000080010107836 */ /* 0x000fc60000000000 */
[----:B------:R-:W1:Y:S02]  /*1fd0*/  LDS R18, [R14+-0x400] ;  /* 0xfffc00000e127984 */ /* 0x000e640000000800 */
[----:B------:R-:W-:Y:S02]  /*1fe0*/  ISETP.GE.AND P3, PT, R16, R15, PT ;  /* 0x0000000f1000720c */ /* 0x000fe40003f66270 */
[----:B------:R-:W2:Y:S04]  /*1ff0*/  LDS R20, [R14+-0x200] ;  /* 0xfffe00000e147984 */ /* 0x000ea80000000800 */
[----:B------:R-:W3:Y:S04]  /*2000*/  LDS R26, [R14+0x400] ;  /* 0x000400000e1a7984 */ /* 0x000ee80000000800 */
[----:B------:R-:W4:Y:S04]  /*2010*/  LDS R22, [R14] ;  /* 0x000000000e167984 */ /* 0x000f280000000800 */
[----:B-----5:R-:W4:Y:S04]  /*2020*/  LDS R28, [R14+0x600] ;  /* 0x000600000e1c7984 */ /* 0x020f280000000800 */
        /* <DEDUP_REMOVED lines=9> */
[----:B------:R-:W-:Y:S01]  /*20c0*/  FMUL.FTZ R17, R18, 1.4426950216293334961 ;  /* 0x3fb8aa3b12117820 */ /* 0x000fe20000410000 */
[C---:B--2---:R-:W-:Y:S02]  /*20d0*/  FADD.FTZ R20, -R9.reuse, R20 ;  /* 0x0000001409147221 */ /* 0x044fe40000010100 */
[----:B------:R-:W2:Y:S01]  /*20e0*/  LDS R18, [R14+0x1600] ;  /* 0x001600000e127984 */ /* 0x000ea20000000800 */
[C---:B---3--:R-:W-:Y:S01]  /*20f0*/  FADD.FTZ R26, -R9.reuse, R26 ;  /* 0x0000001a091a7221 */ /* 0x048fe20000010100 */
[----:B------:R-:W-:Y:S01]  /*2100*/  FMUL.FTZ R19, R20, 1.4426950216293334961 ;  /* 0x3fb8aa3b14137820 */ /* 0x000fe20000410000 */
[----:B------:R-:W3:Y:S01]  /*2110*/  MUFU.EX2 R17, R17 ;  /* 0x0000001100117308 */ /* 0x000ee20000000800 */
[----:B------:R-:W2:Y:S01]  /*2120*/  LDS R20, [R14+0x1800] ;  /* 0x001800000e147984 */ /* 0x000ea20000000800 */
[----:B----4-:R-:W-:Y:S01]  /*2130*/  FADD.FTZ R22, -R9, R22 ;  /* 0x0000001609167221 */ /* 0x010fe20000010100 */
[----:B------:R-:W-:-:S02]  /*2140*/  FMUL.FTZ R25, R26, 1.4426950216293334961 ;  /* 0x3fb8aa3b1a197820 */ /* 0x000fc40000410000 */
[----:B------:R-:W4:Y:S01]  /*2150*/  LDS R26, [R14+0x1400] ;  /* 0x001400000e1a7984 */ /* 0x000f220000000800 */
[----:B------:R-:W-:Y:S01]  /*2160*/  FMUL.FTZ R21, R22, 1.4426950216293334961 ;  /* 0x3fb8aa3b16157820 */ /* 0x000fe20000410000 */
[C---:B------:R-:W-:Y:S01]  /*2170*/  FADD.FTZ R28, -R9.reuse, R28 ;  /* 0x0000001c091c7221 */ /* 0x040fe20000010100 */
[----:B------:R-:W0:Y:S01]  /*2180*/  MUFU.EX2 R19, R19 ;  /* 0x0000001300137308 */ /* 0x000e220000000800 */
[----:B------:R-:W4:Y:S01]  /*2190*/  LDS R22, [R14+0x1a00] ;  /* 0x001a00000e167984 */ /* 0x000f220000000800 */
[----:B------:R-:W-:Y:S01]  /*21a0*/  FADD.FTZ R30, -R9, R30 ;  /* 0x0000001e091e7221 */ /* 0x000fe20000010100 */
[----:B------:R-:W-:-:S03]  /*21b0*/  FMUL.FTZ R27, R28, 1.4426950216293334961 ;  /* 0x3fb8aa3b1c1b7820 */ /* 0x000fc60000410000 */
[----:B------:R-:W-:Y:S01]  /*21c0*/  FMUL.FTZ R29, R30, 1.4426950216293334961 ;  /* 0x3fb8aa3b1e1d7820 */ /* 0x000fe20000410000 */
[----:B------:R-:W-:Y:S01]  /*21d0*/  FADD.FTZ R32, -R9, R32 ;  /* 0x0000002009207221 */ /* 0x000fe20000010100 */
[----:B------:R-:W1:Y:S01]  /*21e0*/  MUFU.EX2 R21, R21 ;  /* 0x0000001500157308 */ /* 0x000e620000000800 */
[----:B---3--:R-:W-:Y:S01]  /*21f0*/  FADD.FTZ R12, R17, R12 ;  /* 0x0000000c110c7221 */ /* 0x008fe20000010000 */
[C---:B------:R-:W-:Y:S01]  /*2200*/  FADD.FTZ R34, -R9.reuse, R34 ;  /* 0x0000002209227221 */ /* 0x040fe20000010100 */
[----:B------:R-:W-:Y:S01]  /*2210*/  FMUL.FTZ R31, R32, 1.4426950216293334961 ;  /* 0x3fb8aa3b201f7820 */ /* 0x000fe20000410000 */
[----:B------:R-:W-:Y:S02]  /*2220*/  STS [R14+-0x400], R17 ;  /* 0xfffc00110e007388 */ /* 0x000fe40000000800 */
[----:B------:R-:W-:Y:S01]  /*2230*/  FMUL.FTZ R34, R34, 1.4426950216293334961 ;  /* 0x3fb8aa3b22227820 */ /* 0x000fe20000410000 */
[C---:B------:R-:W-:Y:S01]  /*2240*/  FADD.FTZ R36, -R9.reuse, R36 ;  /* 0x0000002409247221 */ /* 0x040fe20000010100 */
[----:B------:R-:W3:Y:S01]  /*2250*/  MUFU.EX2 R23, R23 ;  /* 0x0000001700177308 */ /* 0x000ee20000000800 */
[----:B0-----:R-:W-:Y:S01]  /*2260*/  FADD.FTZ R12, R12, R19 ;  /* 0x000000130c0c7221 */ /* 0x001fe20000010000 */
[----:B------:R-:W-:Y:S01]  /*2270*/  STS [R14+-0x200], R19 ;  /* 0xfffe00130e007388 */ /* 0x000fe20000000800 */
[----:B------:R-:W-:Y:S01]  /*2280*/  FMUL.FTZ R36, R36, 1.4426950216293334961 ;  /* 0x3fb8aa3b24247820 */ /* 0x000fe20000410000 */
[----:B------:R-:W-:-:S04]  /*2290*/  FADD.FTZ R38, -R9, R38 ;  /* 0x0000002609267221 */ /* 0x000fc80000010100 */
[----:B------:R-:W0:Y:S01]  /*22a0*/  MUFU.EX2 R25, R25 ;  /* 0x0000001900197308 */ /* 0x000e220000000800 */
[----:B-1----:R-:W-:Y:S01]  /*22b0*/  FADD.FTZ R12, R12, R21 ;  /* 0x000000150c0c7221 */ /* 0x002fe20000010000 */
[C---:B------:R-:W-:Y:S01]  /*22c0*/  FADD.FTZ R24, -R9.reuse, R24 ;  /* 0x0000001809187221 */ /* 0x040fe20000010100 */
[----:B------:R-:W-:Y:S01]  /*22d0*/  FMUL.FTZ R38, R38, 1.4426950216293334961 ;  /* 0x3fb8aa3b26267820 */ /* 0x000fe20000410000 */
[----:B------:R-:W-:Y:S01]  /*22e0*/  STS [R14], R21 ;  /* 0x000000150e007388 */ /* 0x000fe20000000800 */
[C---:B--2---:R-:W-:Y:S01]  /*22f0*/  FADD.FTZ R18, -R9.reuse, R18 ;  /* 0x0000001209127221 */ /* 0x044fe20000010100 */
[----:B------:R-:W-:Y:S02]  /*2300*/  FMUL.FTZ R24, R24, 1.4426950216293334961 ;  /* 0x3fb8aa3b18187820 */ /* 0x000fe40000410000 */
[----:B------:R-:W1:Y:S01]  /*2310*/  MUFU.EX2 R27, R27 ;  /* 0x0000001b001b7308 */ /* 0x000e620000000800 */
[----:B---3--:R-:W-:Y:S01]  /*2320*/  FADD.FTZ R12, R12, R23 ;  /* 0x000000170c0c7221 */ /* 0x008fe20000010000 */
[----:B------:R-:W-:Y:S01]  /*2330*/  FMUL.FTZ R18, R18, 1.4426950216293334961 ;  /* 0x3fb8aa3b12127820 */ /* 0x000fe20000410000 */
[C---:B------:R-:W-:Y:S01]  /*2340*/  FADD.FTZ R20, -R9.reuse, R20 ;  /* 0x0000001409147221 */ /* 0x040fe20000010100 */
[----:B------:R-:W-:Y:S01]  /*2350*/  STS [R14+0x200], R23 ;  /* 0x000200170e007388 */ /* 0x000fe20000000800 */
[----:B----4-:R-:W-:-:S02]  /*2360*/  FADD.FTZ R26, -R9, R26 ;  /* 0x0000001a091a7221 */ /* 0x010fc40000010100 */
        /* <DEDUP_REMOVED lines=40> */
.L_x_26696:
[----:B------:R-:W-:Y:S05]  /*25f0*/  BSYNC.RECONVERGENT B1 ;  /* 0x0000000000017941 */ /* 0x000fea0003800200 */
.L_x_26695:
        /* <DEDUP_REMOVED lines=11> */
[----:B-----5:R-:W4:Y:S04]  /*26b0*/  LDS R28, [R14+0x600] ;  /* 0x000600000e1c7984 */ /* 0x020f280000000800 */
        /* <DEDUP_REMOVED lines=43> */
.L_x_26699:
[----:B------:R-:W-:Y:S05]  /*2970*/  BSYNC.RECONVERGENT B1 ;  /* 0x0000000000017941 */ /* 0x000fea0003800200 */
.L_x_26698:
        /* <DEDUP_REMOVED lines=26> */
.L_x_26691:
[----:B------:R-:W-:Y:S05]  /*2b20*/  BSYNC.RECONVERGENT B0 ;  /* 0x0000000000007941 */ /* 0x000fea0003800200 */
.L_x_26690:
        /* <DEDUP_REMOVED lines=41> */
.L_x_26704:
[----:B------:R-:W1:Y:S01]  /*2dc0*/  LDS R11, [R10] ;  /* 0x000000000a0b7984 */ /* 0x000e620000000800 */
[----:B------:R-:W-:-:S04]  /*2dd0*/  IADD3 R15, PT, PT, R15, 0x1, RZ ;  /* 0x000000010f0f7810 */ /* 0x000fc80007ffe0ff */
[----:B------:R-:W-:Y:S01]  /*2de0*/  ISETP.NE.AND P0, PT, R15, RZ, PT ;  /* 0x000000ff0f00720c */ /* 0x000fe20003f05270 */
[----:B-1----:R-:W-:-:S05]  /*2df0*/  FMUL.FTZ R11, R11, R8 ;  /* 0x000000080b0b7220 */ /* 0x002fca0000410000 */
[----:B------:R1:W-:Y:S02]  /*2e00*/  STS [R10], R11 ;  /* 0x0000000b0a007388 */ /* 0x0003e40000000800 */
[----:B-1----:R-:W-:-:S05]  /*2e10*/  VIADD R10, R10, 0x200 ;  /* 0x000002000a0a7836 */ /* 0x002fca0000000000 */
[----:B------:R-:W-:Y:S05]  /*2e20*/  @P0 BRA `(.L_x_26704) ;  /* 0xfffffffc00e40947 */ /* 0x000fea000383ffff */
.L_x_26703:
[----:B------:R-:W-:Y:S05]  /*2e30*/  BSYNC.RECONVERGENT B1 ;  /* 0x0000000000017941 */ /* 0x000fea0003800200 */
.L_x_26702:
        /* <DEDUP_REMOVED lines=12> */
.L_x_26707:
        /* <DEDUP_REMOVED lines=52> */
.L_x_26706:
[----:B------:R-:W-:Y:S05]  /*3240*/  BSYNC.RECONVERGENT B1 ;  /* 0x0000000000017941 */ /* 0x000fea0003800200 */
.L_x_26705:
        /* <DEDUP_REMOVED lines=31> */
.L_x_26709:
[----:B------:R-:W-:Y:S05]  /*3440*/  BSYNC.RECONVERGENT B1 ;  /* 0x0000000000017941 */ /* 0x000fea0003800200 */
.L_x_26708:
        /* <DEDUP_REMOVED lines=14> */
.L_x_26701:
[----:B------:R-:W-:Y:S05]  /*3530*/  BSYNC.RECONVERGENT B0 ;  /* 0x0000000000007941 */ /* 0x000fea0003800200 */
.L_x_26700:
[----:B------:R-:W-:Y:S01]  /*3540*/  BAR.SYNC.DEFER_BLOCKING 0x0 ;  /* 0x0000000000007b1d */ /* 0x000fe20000010000 */
[----:B------:R-:W-:Y:S02]  /*3550*/  ISETP.NE.AND P0, PT, R2, RZ, PT ;  /* 0x000000ff0200720c */ /* 0x000fe40003f05270 */
[----:B-1----:R-:W-:Y:S02]  /*3560*/  SHF.R.U32.HI R8, RZ, 0x5, R2 ;  /* 0x00000005ff087819 */ /* 0x002fe40000011602 */
[----:B--2---:R-:W-:Y:S01]  /*3570*/  MOV R11, UR17 ;  /* 0x00000011000b7c02 */ /* 0x004fe20008000f00 */
[----:B------:R-:W1:Y:S01]  /*3580*/  LDCU UR22, c[0x0][0x3dc] ;  /* 0x00007b80ff1677ac */ /* 0x000e620008000800 */
[----:B------:R-:W-:Y:S01]  /*3590*/  BSSY.RECONVERGENT B0, `(.L_x_26710) ;  /* 0x0000015000007945 */ /* 0x000fe20003800200 */
[----:B------:R-:W2:Y:S02]  /*35a0*/  LDCU UR21, c[0x0][0x378] ;  /* 0x00006f00ff1577ac */ /* 0x000ea40008000800 */
[----:B------:R-:W-:-:S04]  /*35b0*/  IMAD R32, R11, 0x40, R8 ;  /* 0x000000400b207824 */ /* 0x000fc800078e0208 */
        /* <DEDUP_REMOVED lines=18> */
.L_x_26711:
[----:B-12---:R-:W-:Y:S05]  /*36e0*/  BSYNC.RECONVERGENT B0 ;  /* 0x0000000000007941 */ /* 0x006fea0003800200 */
.L_x_26710:
[----:B------:R-:W-:Y:S01]  /*36f0*/  ISETP.GE.U32.AND P0, PT, R32, R3, PT ;  /* 0x000000032000720c */ /* 0x000fe20003f06070 */
[----:B------:R-:W1:Y:S01]  /*3700*/  LDCU.64 UR6, c[0x0][0x3a8] ;  /* 0x00007500ff0677ac */ /* 0x000e620008000a00 */
        /* <DEDUP_REMOVED lines=9> */
[----:B---3--:R-:W2:Y:S01]  /*37a0*/  I2F.RP R12, R0 ;  /* 0x00000000000c7306 */ /* 0x008ea20000209400 */
[----:B------:R-:W3:Y:S01]  /*37b0*/  LDCU UR4, c[0x0][0x3c8] ;  /* 0x00007900ff0477ac */ /* 0x000ee20008000800 */
[----:B------:R-:W-:Y:S01]  /*37c0*/  SHF.L.U32 R13, R2, 0x4, RZ ;  /* 0x00000004020d7819 */ /* 0x000fe200000006ff */
[----:B------:R-:W-:Y:S01]  /*37d0*/  VIADD R6, R6, 0x320 ;  /* 0x0000032006067836 */ /* 0x000fe20000000000 */
[----:B------:R-:W-:Y:S01]  /*37e0*/  LEA R7, R4, R7, 0x3 ;  /* 0x0000000704077211 */ /* 0x000fe200078e18ff */
[----:B------:R-:W4:Y:S01]  /*37f0*/  LDCU UR5, c[0x0][0x3fc] ;  /* 0x00007f80ff0577ac */ /* 0x000f220008000800 */
[C---:B0-----:R-:W-:Y:S01]  /*3800*/  IMAD.WIDE.U32 R8, R32.reuse, 0x4, RZ ;  /* 0x0000000420087825 */ /* 0x041fe200078e00ff */
[----:B------:R-:W-:Y:S02]  /*3810*/  LOP3.LUT R13, R13, 0x10, RZ, 0xe2, !PT ;  /* 0x000000100d0d7812 */ /* 0x000fe400078ee2ff */
[----:B------:R-:W-:Y:S01]  /*3820*/  CS2R R44, SRZ ;  /* 0x00000000002c7805 */ /* 0x000fe2000001ff00 */
[----:B------:R-:W0:Y:S01]  /*3830*/  LDCU.64 UR10, c[0x0][0x3b8] ;  /* 0x00007700ff0a77ac */ /* 0x000e220008000a00 */
[----:B------:R-:W-:Y:S01]  /*3840*/  LEA R6, R5, R6, 0x18 ;  /* 0x0000000605067211 */ /* 0x000fe200078ec0ff */
[----:B------:R-:W-:Y:S01]  /*3850*/  IMAD.IADD R33, R32, 0x1, -R33 ;  /* 0x0000000120217824 */ /* 0x000fe200078e0a21 */
[----:B------:R-:W-:Y:S01]  /*3860*/  SHF.L.U32 R34, R2, 0x2, RZ ;  /* 0x0000000202227819 */ /* 0x000fe200000006ff */
[----:B------:R-:W-:Y:S01]  /*3870*/  IMAD R13, R4, 0x20, R13 ;  /* 0x00000020040d7824 */ /* 0x000fe200078e020d */
[----:B------:R-:W-:Y:S01]  /*3880*/  IADD3 R31, PT, PT, R7, 0x1, RZ ;  /* 0x00000001071f7810 */ /* 0x000fe20007ffe0ff */
[----:B--2---:R-:W2:Y:S01]  /*3890*/  MUFU.RCP R12, R12 ;  /* 0x0000000c000c7308 */ /* 0x004ea20000001000 */
[----:B------:R-:W-:Y:S01]  /*38a0*/  LOP3.LUT R30, R34, 0x4, RZ, 0xc0, !PT ;  /* 0x00000004221e7812 */ /* 0x000fe200078ec0ff */
[----:B------:R-:W-:Y:S01]  /*38b0*/  IMAD.IADD R29, R6, 0x1, R13 ;  /* 0x00000001061d7824 */ /* 0x000fe200078e020d */
[----:B------:R-:W-:Y:S01]  /*38c0*/  CS2R R42, SRZ ;  /* 0x00000000002a7805 */ /* 0x000fe2000001ff00 */
[----:B---3--:R-:W-:Y:S01]  /*38d0*/  UIMAD UR4, UR16, UR4, URZ ;  /* 0x00000004100472a4 */ /* 0x008fe2000f8e02ff */
[----:B------:R-:W-:Y:S01]  /*38e0*/  VIADD R32, R32, 0x1 ;  /* 0x0000000120207836 */ /* 0x000fe20000000000 */
[----:B------:R-:W-:Y:S01]  /*38f0*/  CS2R R40, SRZ ;  /* 0x0000000000287805 */ /* 0x000fe2000001ff00 */
[----:B------:R-:W-:Y:S01]  /*3900*/  IMAD.MOV.U32 R46, RZ, RZ, RZ ;  /* 0x000000ffff2e7224 */ /* 0x000fe200078e00ff */
[----:B------:R-:W-:Y:S01]  /*3910*/  CS2R R38, SRZ ;  /* 0x0000000000267805 */ /* 0x000fe2000001ff00 */
[----:B----4-:R-:W-:Y:S01]  /*3920*/  IMAD.U32 R7, RZ, RZ, UR5 ;  /* 0x00000005ff077e24 */ /* 0x010fe2000f8e00ff */
[----:B------:R-:W-:Y:S01]  /*3930*/  CS2R R36, SRZ ;  /* 0x0000000000247805 */ /* 0x000fe2000001ff00 */
[----:B------:R-:W-:Y:S01]  /*3940*/  IMAD.U32 R15, RZ, RZ, UR4 ;  /* 0x00000004ff0f7e24 */ /* 0x000fe2000f8e00ff */
[----:B------:R-:W-:Y:S01]  /*3950*/  MOV R35, RZ ;  /* 0x000000ff00237202 */ /* 0x000fe20000000f00 */
[----:B------:R-:W-:Y:S01]  /*3960*/  IMAD.IADD R30, R31, 0x1, R30 ;  /* 0x000000011f1e7824 */ /* 0x000fe200078e021e */
[----:B------:R-:W-:Y:S01]  /*3970*/  LOP3.LUT R34, R34, 0x7c, RZ, 0xc0, !PT ;  /* 0x0000007c22227812 */ /* 0x000fe200078ec0ff */
[----:B------:R-:W3:Y:S01]  /*3980*/  LDCU UR4, c[0x0][0x3e0] ;  /* 0x00007c00ff0477ac */ /* 0x000ee20008000800 */
[----:B------:R-:W-:Y:S01]  /*3990*/  IMAD.WIDE R8, R15, 0x4, R8 ;  /* 0x000000040f087825 */ /* 0x000fe200078e0208 */
[----:B--2---:R-:W-:-:S02]  /*39a0*/  IADD3 R10, PT, PT, R12, 0xffffffe, RZ ;  /* 0x0ffffffe0c0a7810 */ /* 0x004fc40007ffe0ff */
[----:B------:R-:W-:Y:S02]  /*39b0*/  IADD3 R7, PT, PT, -R7, UR15, RZ ;  /* 0x0000000f07077c10 */ /* 0x000fe4000fffe1ff */
[----:B------:R2:W4:Y:S01]  /*39c0*/  F2I.FTZ.U32.TRUNC.NTZ R11, R10 ;  /* 0x0000000a000b7305 */ /* 0x000522000021f000 */
[----:B0----5:R-:W-:Y:S02]  /*39d0*/  IADD3 R28, P0, PT, R8, UR10, RZ ;  /* 0x0000000a081c7c10 */ /* 0x021fe4000ff1e0ff */
[----:B--2---:R-:W-:Y:S01]  /*39e0*/  MOV R10, RZ ;  /* 0x000000ff000a7202 */ /* 0x004fe20000000f00 */
[----:B---3--:R-:W-:Y:S01]  /*39f0*/  UIMAD UR4, UR8, UR4, URZ ;  /* 0x00000004080472a4 */ /* 0x008fe2000f8e02ff */
[----:B----4-:R-:W-:-:S03]  /*3a00*/  IADD3 R12, PT, PT, RZ, -R11, RZ ;  /* 0x8000000bff0c7210 */ /* 0x010fc60007ffe0ff */
[----:B------:R-:W-:Y:S02]  /*3a10*/  USHF.R.S32.HI UR5, URZ, 0x1f, UR4 ;  /* 0x0000001fff057899 */ /* 0x000fe40008011404 */
[----:B------:R-:W-:Y:S02]  /*3a20*/  MOV R50, UR4 ;  /* 0x0000000400327c02 */ /* 0x000fe40008000f00 */
[----:B------:R-:W-:Y:S02]  /*3a30*/  MOV R5, R12 ;  /* 0x0000000c00057202 */ /* 0x000fe40000000f00 */
[----:B------:R-:W-:-:S03]  /*3a40*/  IMAD.U32 R51, RZ, RZ, UR5 ;  /* 0x00000005ff337e24 */ /* 0x000fc6000f8e00ff */
[----:B------:R-:W-:Y:S01]  /*3a50*/  IMAD R13, R5, R0, RZ ;  /* 0x00000000050d7224 */ /* 0x000fe200078e02ff */
[----:B------:R-:W-:-:S03]  /*3a60*/  IADD3.X R5, PT, PT, R9, UR11, RZ, P0, !PT ;  /* 0x0000000b09057c10 */ /* 0x000fc600087fe4ff */
[----:B------:R-:W-:-:S07]  /*3a70*/  IMAD.HI.U32 R6, R11, R13, R10 ;  /* 0x0000000d0b067227 */ /* 0x000fce00078e000a */
.L_x_26716:
[----:B------:R-:W0:Y:S01]  /*3a80*/  LDC R16, c[0x0][0x400] ;  /* 0x00010000ff107b82 */ /* 0x000e220000000800 */
[C---:B------:R-:W-:Y:S01]  /*3a90*/  IADD3 R8, PT, PT, R31.reuse, -0x1, RZ ;  /* 0xffffffff1f087810 */ /* 0x040fe20007ffe0ff */
[----:B------:R-:W-:Y:S01]  /*3aa0*/  BSSY.RECONVERGENT B1, `(.L_x_26714) ;  /* 0x00000f5000017945 */ /* 0x000fe20003800200 */
[----:B------:R-:W-:Y:S02]  /*3ab0*/  VIADD R31, R31, 0x20 ;  /* 0x000000201f1f7836 */ /* 0x000fe40000000000 */
[----:B------:R-:W-:-:S03]  /*3ac0*/  IABS R9, R8 ;  /* 0x0000000800097213 */ /* 0x000fc60000000000 */
[----:B------:R-:W2:Y:S02]  /*3ad0*/  LDC R13, c[0x0][0x404] ;  /* 0x00010100ff0d7b82 */ /* 0x000ea40000000800 */
[----:B------:R-:W-:-:S04]  /*3ae0*/  IMAD.HI.U32 R11, R6, R9, RZ ;  /* 0x00000009060b7227 */ /* 0x000fc800078e00ff */
[----:B------:R-:W-:Y:S01]  /*3af0*/  IMAD.MOV R12, RZ, RZ, -R11 ;  /* 0x000000ffff0c7224 */ /* 0x000fe200078e0a0b */
        /* <DEDUP_REMOVED lines=30> */
[----:B------:R-:W-:Y:S02]  /*3ce0*/  IMAD R9, R10, R8, R9 ;  /* 0x000000080a097224 */ /* 0x000fe400078e0209 */
        /* <DEDUP_REMOVED lines=18> */
[----:B-1----:R-:W-:-:S04]  /*3e10*/  LEA R52, P1, R10, UR6, 0x2 ;  /* 0x000000060a347c11 */ /* 0x002fc8000f8210ff */
[----:B------:R-:W-:-:S05]  /*3e20*/  LEA.HI.X R53, R10, UR7, R11, 0x2, P1 ;  /* 0x000000070a357c11 */ /* 0x000fca00088f140b */
[----:B------:R-:W2:Y:S04]  /*3e30*/  LDG.E.128.CONSTANT R12, desc[UR12][R52.64] ;  /* 0x0000000c340c7981 */ /* 0x000ea8000c1e9d00 */
[----:B------:R-:W3:Y:S04]  /*3e40*/  LDG.E.128.CONSTANT R16, desc[UR12][R52.64+0x200] ;  /* 0x0002000c34107981 */ /* 0x000ee8000c1e9d00 */
[----:B------:R-:W4:Y:S04]  /*3e50*/  LDG.E.128.CONSTANT R20, desc[UR12][R52.64+0x400] ;  /* 0x0004000c34147981 */ /* 0x000f28000c1e9d00 */
[----:B------:R-:W5:Y:S01]  /*3e60*/  LDG.E.128.CONSTANT R24, desc[UR12][R52.64+0x600] ;  /* 0x0006000c34187981 */ /* 0x000f62000c1e9d00 */
[----:B------:R-:W-:-:S02]  /*3e70*/  ISETP.NE.AND P1, PT, R33, -0x1, PT ;  /* 0xffffffff2100780c */ /* 0x000fc40003f25270 */
[----:B------:R-:W-:-:S11]  /*3e80*/  IADD3 R48, PT, PT, R30, -0x1, RZ ;  /* 0xffffffff1e307810 */ /* 0x000fd60007ffe0ff */
[C---:B------:R-:W-:Y:S01]  /*3e90*/  @!P1 VIADD R8, R30.reuse, 0x1 ;  /* 0x000000011e089836 */ /* 0x040fe20000000000 */
[----:B------:R-:W-:Y:S02]  /*3ea0*/  @!P1 ISETP.GE.AND P5, PT, R30, UR20, PT ;  /* 0x000000141e009c0c */ /* 0x000fe4000bfa6270 */
[----:B------:R-:W-:Y:S02]  /*3eb0*/  @!P1 ISETP.GE.AND P4, PT, R48, UR20, PT ;  /* 0x0000001430009c0c */ /* 0x000fe4000bf86270 */
[----:B------:R-:W-:Y:S02]  /*3ec0*/  @!P1 ISETP.GE.AND P6, PT, R8, UR20, PT ;  /* 0x0000001408009c0c */ /* 0x000fe4000bfc6270 */
[----:B------:R-:W-:-:S04]  /*3ed0*/  @!P1 IADD3 R8, PT, PT, R30, 0x2, RZ ;  /* 0x000000021e089810 */ /* 0x000fc80007ffe0ff */
[----:B------:R-:W-:Y:S01]  /*3ee0*/  @!P1 ISETP.GE.AND P3, PT, R8, UR20, PT ;  /* 0x0000001408009c0c */ /* 0x000fe2000bf66270 */
[----:B------:R-:W-:-:S05]  /*3ef0*/  @!P1 VIADD R8, R30, 0x1 ;  /* 0x000000011e089836 */ /* 0x000fca0000000000 */
[----:B------:R-:W-:Y:S02]  /*3f00*/  @!P1 ISETP.GE.AND P2, PT, R8, UR20, PT ;  /* 0x0000001408009c0c */ /* 0x000fe4000bf46270 */
[----:B------:R-:W0:Y:S01]  /*3f10*/  LDS.128 R8, [R29] ;  /* 0x000000001d087984 */ /* 0x000e220000000c00 */
[----:B--2---:R-:W-:Y:S02]  /*3f20*/  @!P1 FSEL R13, R13, RZ, !P5 ;  /* 0x000000ff0d0d9208 */ /* 0x004fe40006800000 */
[----:B------:R-:W-:Y:S02]  /*3f30*/  @!P1 FSEL R12, R12, RZ, !P4 ;  /* 0x000000ff0c0c9208 */ /* 0x000fe40006000000 */
[----:B------:R-:W-:Y:S01]  /*3f40*/  @!P1 ISETP.GE.AND P5, PT, R30, UR20, PT ;  /* 0x000000141e009c0c */ /* 0x000fe2000bfa6270 */
[----:B0-----:R-:W-:Y:S01]  /*3f50*/  FMUL.FTZ R13, R9, R13 ;  /* 0x0000000d090d7220 */ /* 0x001fe20000410000 */
[----:B------:R-:W-:Y:S02]  /*3f60*/  @!P1 ISETP.GE.AND P4, PT, R48, UR20, PT ;  /* 0x0000001430009c0c */ /* 0x000fe4000bf86270 */
[----:B---3--:R-:W-:Y:S01]  /*3f70*/  @!P1 FSEL R17, R17, RZ, !P5 ;  /* 0x000000ff11119208 */ /* 0x008fe20006800000 */
[----:B------:R-:W-:Y:S01]  /*3f80*/  FFMA.FTZ R13, R8, R12, R13 ;  /* 0x0000000c080d7223 */ /* 0x000fe2000001000d */
[----:B------:R-:W-:Y:S01]  /*3f90*/  @!P1 VIADD R12, R30, 0x2 ;  /* 0x000000021e0c9836 */ /* 0x000fe20000000000 */
[----:B------:R-:W-:-:S02]  /*3fa0*/  @!P1 FSEL R14, R14, RZ, !P6 ;  /* 0x000000ff0e0e9208 */ /* 0x000fc40007000000 */
[----:B------:R-:W-:Y:S01]  /*3fb0*/  @!P1 FSEL R16, R16, RZ, !P4 ;  /* 0x000000ff10109208 */ /* 0x000fe20006000000 */
[----:B------:R-:W-:Y:S01]  /*3fc0*/  FMUL.FTZ R17, R9, R17 ;  /* 0x0000001109117220 */ /* 0x000fe20000410000 */
[----:B------:R-:W-:Y:S01]  /*3fd0*/  @!P1 ISETP.GE.AND P5, PT, R12, UR20, PT ;  /* 0x000000140c009c0c */ /* 0x000fe2000bfa6270 */
[----:B------:R-:W-:Y:S01]  /*3fe0*/  FFMA.FTZ R14, R10, R14, R13 ;  /* 0x0000000e0a0e7223 */ /* 0x000fe2000001000d */
[----:B------:R-:W-:Y:S01]  /*3ff0*/  @!P1 ISETP.GE.AND P4, PT, R48, UR20, PT ;  /* 0x0000001430009c0c */ /* 0x000fe2000bf86270 */
[----:B------:R-:W-:Y:S01]  /*4000*/  FFMA.FTZ R17, R8, R16, R17 ;  /* 0x0000001008117223 */ /* 0x000fe20000010011 */
[----:B------:R-:W-:Y:S01]  /*4010*/  @!P1 FSEL R19, R19, RZ, !P5 ;  /* 0x000000ff13139208 */ /* 0x000fe20006800000 */
[C---:B------:R-:W-:Y:S01]  /*4020*/  @!P1 VIADD R12, R30.reuse, 0x1 ;  /* 0x000000011e0c9836 */ /* 0x040fe20000000000 */
[----:B------:R-:W-:Y:S02]  /*4030*/  @!P1 ISETP.GE.AND P5, PT, R30, UR20, PT ;  /* 0x000000141e009c0c */ /* 0x000fe4000bfa6270 */
[----:B------:R-:W-:-:S02]  /*4040*/  @!P1 FSEL R15, R15, RZ, !P3 ;  /* 0x000000ff0f0f9208 */ /* 0x000fc40005800000 */
[----:B------:R-:W-:Y:S02]  /*4050*/  @!P1 FSEL R18, R18, RZ, !P2 ;  /* 0x000000ff12129208 */ /* 0x000fe40005000000 */
[C---:B------:R-:W-:Y:S01]  /*4060*/  @!P1 IADD3 R13, PT, PT, R30.reuse, 0x1, RZ ;  /* 0x000000011e0d9810 */ /* 0x040fe20007ffe0ff */
[C---:B------:R-:W-:Y:S01]  /*4070*/  FFMA.FTZ R15, R11.reuse, R15, R14 ;  /* 0x0000000f0b0f7223 */ /* 0x040fe2000001000e */
[----:B------:R-:W-:Y:S01]  /*4080*/  @!P1 ISETP.GE.AND P3, PT, R30, UR20, PT ;  /* 0x000000141e009c0c */ /* 0x000fe2000bf66270 */
[----:B------:R-:W-:Y:S01]  /*4090*/  FFMA.FTZ R54, R10, R18, R17 ;  /* 0x000000120a367223 */ /* 0x000fe20000010011 */
[----:B----4-:R-:W-:Y:S01]  /*40a0*/  @!P1 FSEL R20, R20, RZ, !P4 ;  /* 0x000000ff14149208 */ /* 0x010fe20006000000 */
[----:B------:R-:W-:Y:S01]  /*40b0*/  FADD.FTZ R46, R46, R15 ;  /* 0x0000000f2e2e7221 */ /* 0x000fe20000010000 */
[----:B------:R-:W-:Y:S01]  /*40c0*/  @!P1 ISETP.GE.AND P4, PT, R48, UR20, PT ;  /* 0x0000001430009c0c */ /* 0x000fe2000bf86270 */
[----:B------:R-:W-:Y:S01]  /*40d0*/  FFMA.FTZ R54, R11, R19, R54 ;  /* 0x000000130b367223 */ /* 0x000fe20000010036 */
[----:B-----5:R-:W-:Y:S01]  /*40e0*/  @!P1 FSEL R25, R25, RZ, !P5 ;  /* 0x000000ff19199208 */ /* 0x020fe20006800000 */
[----:B------:R-:W2:Y:S01]  /*40f0*/  LDG.E.128.CONSTANT R16, desc[UR12][R52.64+0x800] ;  /* 0x0008000c34107981 */ /* 0x000ea2000c1e9d00 */
[----:B------:R-:W-:Y:S01]  /*4100*/  @!P1 ISETP.GE.AND P2, PT, R13, UR20, PT ;  /* 0x000000140d009c0c */ /* 0x000fe2000bf46270 */
[----:B------:R-:W-:Y:S01]  /*4110*/  @!P1 VIADD R13, R30, 0x2 ;  /* 0x000000021e0d9836 */ /* 0x000fe20000000000 */
[----:B------:R-:W-:Y:S01]  /*4120*/  @!P1 FSEL R21, R21, RZ, !P3 ;  /* 0x000000ff15159208 */ /* 0x000fe20005800000 */
[----:B------:R-:W-:Y:S01]  /*4130*/  FMUL.FTZ R25, R9, R25 ;  /* 0x0000001909197220 */ /* 0x000fe20000410000 */
[----:B------:R-:W-:-:S02]  /*4140*/  @!P1 ISETP.GE.AND P3, PT, R12, UR20, PT ;  /* 0x000000140c009c0c */ /* 0x000fc4000bf66270 */
[----:B------:R-:W-:Y:S01]  /*4150*/  @!P1 FSEL R24, R24, RZ, !P4 ;  /* 0x000000ff18189208 */ /* 0x000fe20006000000 */
[----:B------:R-:W-:Y:S01]  /*4160*/  FMUL.FTZ R21, R9, R21 ;  /* 0x0000001509157220 */ /* 0x000fe20000410000 */
[----:B------:R-:W-:Y:S02]  /*4170*/  @!P1 IADD3 R12, PT, PT, R30, 0x2, RZ ;  /* 0x000000021e0c9810 */ /* 0x000fe40007ffe0ff */
[----:B------:R-:W-:Y:S01]  /*4180*/  @!P1 FSEL R26, R26, RZ, !P3 ;  /* 0x000000ff1a1a9208 */ /* 0x000fe20005800000 */
[C---:B------:R-:W-:Y:S01]  /*4190*/  FFMA.FTZ R25, R8.reuse, R24, R25 ;  /* 0x0000001808197223 */ /* 0x040fe20000010019 */
[----:B------:R-:W-:Y:S01]  /*41a0*/  @!P1 ISETP.GE.AND P3, PT, R13, UR20, PT ;  /* 0x000000140d009c0c */ /* 0x000fe2000bf66270 */
[----:B------:R-:W-:Y:S01]  /*41b0*/  FFMA.FTZ R21, R8, R20, R21 ;  /* 0x0000001408157223 */ /* 0x000fe20000010015 */
[----:B------:R-:W-:Y:S01]  /*41c0*/  @!P1 FSEL R22, R22, RZ, !P2 ;  /* 0x000000ff16169208 */ /* 0x000fe20005000000 */
[----:B------:R-:W-:Y:S01]  /*41d0*/  FFMA.FTZ R26, R10, R26, R25 ;  /* 0x0000001a0a1a7223 */ /* 0x000fe20000010019 */
[----:B------:R-:W-:-:S02]  /*41e0*/  @!P1 ISETP.GE.AND P2, PT, R12, UR20, PT ;  /* 0x000000140c009c0c */ /* 0x000fc4000bf46270 */
[----:B------:R-:W3:Y:S01]  /*41f0*/  LDG.E.128.CONSTANT R12, desc[UR12][R52.64+0xa00] ;  /* 0x000a000c340c7981 */ /* 0x000ee2000c1e9d00 */
[----:B------:R-:W-:-:S05]  /*4200*/  @!P1 FSEL R27, R27, RZ, !P3 ;  /* 0x000000ff1b1b9208 */ /* 0x000fca0005800000 */
[----:B------:R-:W-:Y:S02]  /*4210*/  FFMA.FTZ R20, R11, R27, R26 ;  /* 0x0000001b0b147223 */ /* 0x000fe4000001001a */
[----:B------:R-:W4:Y:S01]  /*4220*/  LDG.E.128.CONSTANT R24, desc[UR12][R52.64+0xc00] ;  /* 0x000c000c34187981 */ /* 0x000f22000c1e9d00 */
[----:B------:R-:W-:Y:S01]  /*4230*/  @!P1 FSEL R23, R23, RZ, !P2 ;  /* 0x000000ff17179208 */ /* 0x000fe20005000000 */
[----:B------:R-:W-:Y:S01]  /*4240*/  FFMA.FTZ R22, R10, R22, R21 ;  /* 0x000000160a167223 */ /* 0x000fe20000010015 */
[----:B------:R-:W-:Y:S01]  /*4250*/  FADD.FTZ R43, R43, R20 ;  /* 0x000000142b2b7221 */ /* 0x000fe20000010000 */
[----:B------:R-:W-:Y:S02]  /*4260*/  @!P1 IADD3 R20, PT, PT, R30, 0x1, RZ ;  /* 0x000000011e149810 */ /* 0x000fe40007ffe0ff */
[----:B------:R-:W-:Y:S02]  /*4270*/  FFMA.FTZ R23, R11, R23, R22 ;  /* 0x000000170b177223 */ /* 0x000fe40000010016 */
[----:B------:R-:W-:-:S02]  /*4280*/  @!P1 ISETP.GE.AND P4, PT, R20, UR20, PT ;  /* 0x0000001414009c0c */ /* 0x000fc4000bf86270 */
[----:B------:R-:W-:Y:S01]  /*4290*/  FADD.FTZ R44, R44, R23 ;  /* 0x000000172c2c7221 */ /* 0x000fe20000010000 */
[C---:B------:R-:W-:Y:S02]  /*42a0*/  @!P1 ISETP.GE.AND P3, PT, R20.reuse, UR20, PT ;  /* 0x0000001414009c0c */ /* 0x040fe4000bf66270 */
[----:B------:R-:W-:Y:S02]  /*42b0*/  @!P1 ISETP.GE.AND P2, PT, R20, UR20, PT ;  /* 0x0000001414009c0c */ /* 0x000fe4000bf46270 */
[----:B------:R-:W5:Y:S01]  /*42c0*/  LDG.E.128.CONSTANT R20, desc[UR12][R52.64+0xe00] ;  /* 0x000e000c34147981 */ /* 0x000f62000c1e9d00 */
[----:B------:R-:W-:Y:S02]  /*42d0*/  @!P1 ISETP.GE.AND P6, PT, R30, UR20, PT ;  /* 0x000000141e009c0c */ /* 0x000fe4000bfc6270 */
[----:B------:R-:W-:Y:S02]  /*42e0*/  @!P1 ISETP.GE.AND P5, PT, R48, UR20, PT ;  /* 0x0000001430009c0c */ /* 0x000fe4000bfa6270 */
[----:B--2---:R-:W-:-:S02]  /*42f0*/  @!P1 FSEL R17, R17, RZ, !P6 ;  /* 0x000000ff11119208 */ /* 0x004fc40007000000 */
[----:B------:R-:W-:Y:S02]  /*4300*/  @!P1 ISETP.GE.AND P6, PT, R30, UR20, PT ;  /* 0x000000141e009c0c */ /* 0x000fe4000bfc6270 */
[----:B------:R-:W-:Y:S02]  /*4310*/  @!P1 FSEL R16, R16, RZ, !P5 ;  /* 0x000000ff10109208 */ /* 0x000fe40006800000 */
[----:B------:R-:W-:Y:S01]  /*4320*/  @!P1 ISETP.GE.AND P5, PT, R48, UR20, PT ;  /* 0x0000001430009c0c */ /* 0x000fe2000bfa6270 */
[----:B------:R-:W-:Y:S01]  /*4330*/  FMUL.FTZ R17, R9, R17 ;  /* 0x0000001109117220 */ /* 0x000fe20000410000 */
[----:B---3--:R-:W-:Y:S02]  /*4340*/  @!P1 FSEL R13, R13, RZ, !P6 ;  /* 0x000000ff0d0d9208 */ /* 0x008fe40007000000 */
[----:B------:R-:W-:Y:S02]  /*4350*/  @!P1 ISETP.GE.AND P6, PT, R30, UR20, PT ;  /* 0x000000141e009c0c */ /* 0x000fe4000bfc6270 */
[----:B------:R-:W-:Y:S01]  /*4360*/  @!P1 FSEL R12, R12, RZ, !P5 ;  /* 0x000000ff0c0c9208 */ /* 0x000fe20006800000 */
[----:B------:R-:W-:Y:S01]  /*4370*/  FMUL.FTZ R13, R9, R13 ;  /* 0x0000000d090d7220 */ /* 0x000fe20000410000 */
[----:B------:R-:W-:-:S02]  /*4380*/  @!P1 ISETP.GE.AND P5, PT, R48, UR20, PT ;  /* 0x0000001430009c0c */ /* 0x000fc4000bfa6270 */
[----:B----4-:R-:W-:Y:S01]  /*4390*/  @!P1 FSEL R25, R25, RZ, !P6 ;  /* 0x000000ff19199208 */ /* 0x010fe20007000000 */
[----:B------:R-:W-:Y:S01]  /*43a0*/  FFMA.FTZ R13, R8, R12, R13 ;  /* 0x0000000c080d7223 */ /* 0x000fe2000001000d */
[----:B------:R-:W-:Y:S01]  /*43b0*/  @!P1 FSEL R14, R14, RZ, !P3 ;  /* 0x000000ff0e0e9208 */ /* 0x000fe20005800000 */
[----:B------:R-:W-:Y:S01]  /*43c0*/  @!P1 VIADD R12, R30, 0x2 ;  /* 0x000000021e0c9836 */ /* 0x000fe20000000000 */
[----:B------:R-:W-:Y:S01]  /*43d0*/  @!P1 FSEL R24, R24, RZ, !P5 ;  /* 0x000000ff18189208 */ /* 0x000fe20006800000 */
[----:B------:R-:W-:Y:S01]  /*43e0*/  FMUL.FTZ R25, R9, R25 ;  /* 0x0000001909197220 */ /* 0x000fe20000410000 */
[----:B------:R-:W-:Y:S01]  /*43f0*/  @!P1 FSEL R18, R18, RZ, !P4 ;  /* 0x000000ff12129208 */ /* 0x000fe20006000000 */
[----:B------:R-:W-:Y:S01]  /*4400*/  FFMA.FTZ R14, R10, R14, R13 ;  /* 0x0000000e0a0e7223 */ /* 0x000fe2000001000d */
[----:B------:R-:W-:Y:S01]  /*4410*/  @!P1 FSEL R26, R26, RZ, !P2 ;  /* 0x000000ff1a1a9208 */ /* 0x000fe20005000000 */
[----:B------:R-:W-:Y:S01]  /*4420*/  FFMA.FTZ R25, R8, R24, R25 ;  /* 0x0000001808197223 */ /* 0x000fe20000010019 */
[----:B------:R-:W-:Y:S01]  /*4430*/  @!P1 IADD3 R13, PT, PT, R30, 0x2, RZ ;  /* 0x000000021e0d9810 */ /* 0x000fe20007ffe0ff */
[----:B------:R-:W-:Y:S01]  /*4440*/  FFMA.FTZ R17, R8, R16, R17 ;  /* 0x0000001008117223 */ /* 0x000fe20000010011 */
[----:B------:R-:W-:-:S02]  /*4450*/  @!P1 ISETP.GE.AND P2, PT, R12, UR20, PT ;  /* 0x000000140c009c0c */ /* 0x000fc4000bf46270 */
        /* <DEDUP_REMOVED lines=8> */
[C---:B------:R-:W-:Y:S02]  /*44e0*/  FFMA.FTZ R19, R11.reuse, R19, R18 ;  /* 0x000000130b137223 */ /* 0x040fe40000010012 */
        /* <DEDUP_REMOVED lines=8> */
[----:B-----5:R-:W-:Y:S01]  /*4570*/  @!P1 FSEL R22, R22, RZ, !P2 ;  /* 0x000000ff16169208 */ /* 0x020fe20005000000 */
[----:B------:R-:W-:Y:S01]  /*4580*/  FADD.FTZ R41, R41, R14 ;  /* 0x0000000e29297221 */ /* 0x000fe20000010000 */
[----:B------:R-:W-:Y:S01]  /*4590*/  @!P1 ISETP.GE.AND P2, PT, R12, UR20, PT ;  /* 0x000000140c009c0c */ /* 0x000fe2000bf46270 */
[----:B------:R-:W-:-:S02]  /*45a0*/  FADD.FTZ R40, R40, R13 ;  /* 0x0000000d28287221 */ /* 0x000fc40000010000 */
[----:B------:R-:W4:Y:S01]  /*45b0*/  LDG.E.128.CONSTANT R12, desc[UR12][R52.64+0x1400] ;  /* 0x0014000c340c7981 */ /* 0x000f22000c1e9d00 */
[----:B------:R-:W-:Y:S02]  /*45c0*/  @!P1 ISETP.GE.AND P5, PT, R48, UR20, PT ;  /* 0x0000001430009c0c */ /* 0x000fe4000bfa6270 */
[----:B------:R-:W-:Y:S02]  /*45d0*/  @!P1 FSEL R21, R21, RZ, !P6 ;  /* 0x000000ff15159208 */ /* 0x000fe40007000000 */
        /* <DEDUP_REMOVED lines=10> */
[----:B------:R-:W5:Y:S01]  /*4680*/  LDG.E.128.CONSTANT R20, desc[UR12][R52.64+0x1600] ;  /* 0x0016000c34147981 */ /* 0x000f62000c1e9d00 */
[----:B------:R-:W-:Y:S01]  /*4690*/  @!P1 ISETP.GE.AND P6, PT, R30, UR20, PT ;  /* 0x000000141e009c0c */ /* 0x000fe2000bfc6270 */
[----:B------:R-:W-:Y:S01]  /*46a0*/  FADD.FTZ R45, R45, R54 ;  /* 0x000000362d2d7221 */ /* 0x000fe20000010000 */
        /* <DEDUP_REMOVED lines=12> */
[----:B------:R-:W-:Y:S02]  /*4770*/  @!P1 VIADD R16, R30, 0x1 ;  /* 0x000000011e109836 */ /* 0x000fe40000000000 */
[----:B------:R-:W-:Y:S01]  /*4780*/  FFMA.FTZ R17, R8, R12, R49 ;  /* 0x0000000c08117223 */ /* 0x000fe20000010031 */
[----:B------:R-:W-:Y:S02]  /*4790*/  @!P1 IADD3 R12, PT, PT, R30, 0x2, RZ ;  /* 0x000000021e0c9810 */ /* 0x000fe40007ffe0ff */
[C---:B------:R-:W-:Y:S02]  /*47a0*/  @!P1 ISETP.GE.AND P6, PT, R16.reuse, UR20, PT ;  /* 0x0000001410009c0c */ /* 0x040fe4000bfc6270 */
[----:B------:R-:W-:Y:S02]  /*47b0*/  @!P1 ISETP.GE.AND P5, PT, R16, UR20, PT ;  /* 0x0000001410009c0c */ /* 0x000fe4000bfa6270 */
[----:B------:R-:W-:-:S02]  /*47c0*/  @!P1 FSEL R18, R18, RZ, !P6 ;  /* 0x000000ff12129208 */ /* 0x000fc40007000000 */
[----:B------:R-:W-:Y:S02]  /*47d0*/  @!P1 ISETP.GE.AND P6, PT, R30, UR20, PT ;  /* 0x000000141e009c0c */ /* 0x000fe4000bfc6270 */
[C---:B------:R-:W-:Y:S02]  /*47e0*/  @!P1 ISETP.GE.AND P2, PT, R12.reuse, UR20, PT ;  /* 0x000000140c009c0c */ /* 0x040fe4000bf46270 */
[----:B------:R-:W-:Y:S02]  /*47f0*/  @!P1 ISETP.GE.AND P4, PT, R12, UR20, PT ;  /* 0x000000140c009c0c */ /* 0x000fe4000bf86270 */
[----:B------:R-:W-:Y:S02]  /*4800*/  @!P1 IADD3 R12, PT, PT, R30, 0x1, RZ ;  /* 0x000000011e0c9810 */ /* 0x000fe40007ffe0ff */
[----:B-----5:R-:W-:Y:S02]  /*4810*/  @!P1 FSEL R21, R21, RZ, !P6 ;  /* 0x000000ff15159208 */ /* 0x020fe40007000000 */
[----:B------:R-:W-:-:S02]  /*4820*/  @!P1 FSEL R26, R26, RZ, !P5 ;  /* 0x000000ff1a1a9208 */ /* 0x000fc40006800000 */
[----:B------:R-:W-:Y:S01]  /*4830*/  @!P1 ISETP.GE.AND P5, PT, R12, UR20, PT ;  /* 0x000000140c009c0c */ /* 0x000fe2000bfa6270 */
[----:B------:R-:W-:Y:S01]  /*4840*/  @!P1 VIADD R12, R30, 0x2 ;  /* 0x000000021e0c9836 */ /* 0x000fe20000000000 */
[----:B------:R-:W-:Y:S01]  /*4850*/  @!P1 FSEL R20, R20, RZ, !P3 ;  /* 0x000000ff14149208 */ /* 0x000fe20005800000 */
[C---:B------:R-:W-:Y:S01]  /*4860*/  FMUL.FTZ R25, R9.reuse, R25 ;  /* 0x0000001909197220 */ /* 0x040fe20000410000 */
[----:B------:R-:W-:Y:S01]  /*4870*/  @!P1 ISETP.GE.AND P3, PT, R16, UR20, PT ;  /* 0x0000001410009c0c */ /* 0x000fe2000bf66270 */
[----:B------:R-:W-:Y:S01]  /*4880*/  FMUL.FTZ R9, R9, R21 ;  /* 0x0000001509097220 */ /* 0x000fe20000410000 */
[----:B------:R-:W-:Y:S01]  /*4890*/  @!P1 FSEL R14, R14, RZ, !P5 ;  /* 0x000000ff0e0e9208 */ /* 0x000fe20006800000 */
[----:B------:R-:W-:Y:S01]  /*48a0*/  FFMA.FTZ R25, R8, R24, R25 ;  /* 0x0000001808197223 */ /* 0x000fe20000010019 */
[----:B------:R-:W-:Y:S01]  /*48b0*/  @!P1 ISETP.GE.AND P5, PT, R12, UR20, PT ;  /* 0x000000140c009c0c */ /* 0x000fe2000bfa6270 */
[----:B------:R-:W-:Y:S01]  /*48c0*/  FFMA.FTZ R9, R8, R20, R9 ;  /* 0x0000001408097223 */ /* 0x000fe20000010009 */
[----:B------:R-:W-:-:S02]  /*48d0*/  @!P1 ISETP.GE.AND P6, PT, R12, UR20, PT ;  /* 0x000000140c009c0c */ /* 0x000fc4000bfc6270 */
[----:B------:R-:W-:Y:S01]  /*48e0*/  @!P1 FSEL R22, R22, RZ, !P3 ;  /* 0x000000ff16169208 */ /* 0x000fe20005800000 */
[C---:B------:R-:W-:Y:S01]  /*48f0*/  FFMA.FTZ R26, R10.reuse, R26, R25 ;  /* 0x0000001a0a1a7223 */ /* 0x040fe20000010019 */
[C---:B------:R-:W-:Y:S01]  /*4900*/  FFMA.FTZ R18, R10.reuse, R18, R13 ;  /* 0x000000120a127223 */ /* 0x040fe2000001000d */
[C---:B------:R-:W-:Y:S01]  /*4910*/  FFMA.FTZ R14, R10.reuse, R14, R17 ;  /* 0x0000000e0a0e7223 */ /* 0x040fe20000010011 */
[----:B------:R-:W-:Y:S01]  /*4920*/  @!P1 FSEL R27, R27, RZ, !P2 ;  /* 0x000000ff1b1b9208 */ /* 0x000fe20005000000 */
[----:B------:R-:W-:Y:S01]  /*4930*/  FFMA.FTZ R10, R10, R22, R9 ;  /* 0x000000160a0a7223 */ /* 0x000fe20000010009 */
[----:B------:R-:W-:Y:S02]  /*4940*/  @!P1 FSEL R19, R19, RZ, !P4 ;  /* 0x000000ff13139208 */ /* 0x000fe40006000000 */
[----:B------:R-:W-:Y:S02]  /*4950*/  @!P1 FSEL R15, R15, RZ, !P5 ;  /* 0x000000ff0f0f9208 */ /* 0x000fe40006800000 */
        /* <DEDUP_REMOVED lines=9> */
.L_x_26715:
[----:B-1----:R-:W-:Y:S05]  /*49f0*/  BSYNC.RECONVERGENT B1 ;  /* 0x0000000000017941 */ /* 0x002fea0003800200 */
.L_x_26714:
[----:B------:R-:W-:Y:S01]  /*4a00*/  IADD3 R28, P1, PT, R28, 0x10, RZ ;  /* 0x000000101c1c7810 */ /* 0x000fe20007f3e0ff */
[----:B------:R-:W-:Y:S01]  /*4a10*/  VIADD R29, R29, 0x80 ;  /* 0x000000801d1d7836 */ /* 0x000fe20000000000 */
[----:B------:R-:W-:Y:S02]  /*4a20*/  IADD3 R33, PT, PT, R33, 0x4, RZ ;  /* 0x0000000421217810 */ /* 0x000fe40007ffe0ff */
[----:B------:R-:W-:Y:S02]  /*4a30*/  IADD3 R30, PT, PT, R30, 0x20, RZ ;  /* 0x000000201e1e7810 */ /* 0x000fe40007ffe0ff */
[----:B------:R-:W-:Y:S01]  /*4a40*/  IADD3.X R5, PT, PT, RZ, R5, RZ, P1, !PT ;  /* 0x00000005ff057210 */ /* 0x000fe20000ffe4ff */
[----:B------:R-:W-:Y:S06]  /*4a50*/  @!P0 BRA `(.L_x_26716) ;  /* 0xfffffff000088947 */ /* 0x000fec000383ffff */
.L_x_26713:
[----:B-1----:R-:W-:Y:S05]  /*4a60*/  BSYNC.RECONVERGENT B0 ;  /* 0x0000000000007941 */ /* 0x002fea0003800200 */
.L_x_26712:
[----:B------:R-:W1:Y:S01]  /*4a70*/  SHFL.BFLY PT, R0, R45, 0x1, 0x1f ;  /* 0x0c201f002d007f89 */ /* 0x000e6200000e0000 */
[----:B------:R-:W2:Y:S01]  /*4a80*/  S2UR UR5, SR_CgaCtaId ;  /* 0x00000000000579c3 */ /* 0x000ea20000008800 */
[----:B------:R-:W-:Y:S01]  /*4a90*/  SHF.R.U32.HI R47, RZ, 0x1, R47 ;  /* 0x00000001ff2f7819 */ /* 0x000fe2000001162f */
[----:B------:R-:W-:Y:S01]  /*4aa0*/  UMOV UR4, 0x400 ;  /* 0x0000040000047882 */ /* 0x000fe20000000000 */
[----:B------:R-:W4:Y:S01]  /*4ab0*/  SHFL.BFLY PT, R3, R46, 0x1, 0x1f ;  /* 0x0c201f002e037f89 */ /* 0x000f2200000e0000 */
[----:B------:R-:W-:Y:S01]  /*4ac0*/  UIADD3 UR4, UPT, UPT, UR4, 0x320, URZ ;  /* 0x0000032004047890 */ /* 0x000fe2000fffe0ff */
[----:B------:R-:W-:Y:S01]  /*4ad0*/  BSSY.RECONVERGENT B0, `(.L_x_26717) ;  /* 0x0000031000007945 */ /* 0x000fe20003800200 */
[----:B------:R-:W-:Y:S01]  /*4ae0*/  IMAD R47, R4, 0xc0, R47 ;  /* 0x000000c0042f7824 */ /* 0x000fe200078e022f */
[----:B------:R-:W4:Y:S01]  /*4af0*/  SHFL.BFLY PT, R5, R44, 0x1, 0x1f ;  /* 0x0c201f002c057f89 */ /* 0x000f2200000e0000 */
[C---:B------:R-:W-:Y:S02]  /*4b00*/  LOP3.LUT P0, RZ, R2.reuse, 0x3c1, RZ, 0xc0, !PT ;  /* 0x000003c102ff7812 */ /* 0x040fe4000780c0ff */
[C---:B------:R-:W-:Y:S01]  /*4b10*/  LOP3.LUT P1, RZ, R2.reuse, 0x3e1, RZ, 0xc0, !PT ;  /* 0x000003e102ff7812 */ /* 0x040fe2000782c0ff */
[----:B------:R-:W4:Y:S01]  /*4b20*/  SHFL.BFLY PT, R6, R43, 0x1, 0x1f ;  /* 0x0c201f002b067f89 */ /* 0x000f2200000e0000 */
[----:B------:R-:W-:-:S03]  /*4b30*/  ISETP.GT.U32.AND P3, PT, R2, 0x1f, PT ;  /* 0x0000001f0200780c */ /* 0x000fc60003f64070 */
[----:B------:R-:W4:Y:S04]  /*4b40*/  SHFL.BFLY PT, R7, R42, 0x1, 0x1f ;  /* 0x0c201f002a077f89 */ /* 0x000f2800000e0000 */
[----:B------:R-:W4:Y:S01]  /*4b50*/  SHFL.BFLY PT, R8, R41, 0x1, 0x1f ;  /* 0x0c201f0029087f89 */ /* 0x000f2200000e0000 */
[----:B-1----:R-:W-:-:S03]  /*4b60*/  FADD.FTZ R45, R0, R45 ;  /* 0x0000002d002d7221 */ /* 0x002fc60000010000 */
[----:B0--3--:R-:W0:Y:S01]  /*4b70*/  SHFL.BFLY PT, R9, R40, 0x1, 0x1f ;  /* 0x0c201f0028097f89 */ /* 0x009e2200000e0000 */
[----:B------:R-:W-:Y:S01]  /*4b80*/  LOP3.LUT R0, R2, 0x1, RZ, 0xc0, !PT ;  /* 0x0000000102007812 */ /* 0x000fe200078ec0ff */
[----:B--2---:R-:W-:Y:S01]  /*4b90*/  ULEA UR4, UR5, UR4, 0x18 ;  /* 0x0000000405047291 */ /* 0x004fe2000f8ec0ff */
[----:B----4-:R-:W-:Y:S01]  /*4ba0*/  FADD.FTZ R46, R3, R46 ;  /* 0x0000002e032e7221 */ /* 0x010fe20000010000 */
[----:B------:R-:W1:Y:S01]  /*4bb0*/  SHFL.BFLY PT, R10, R39, 0x1, 0x1f ;  /* 0x0c201f00270a7f89 */ /* 0x000e6200000e0000 */
[----:B------:R-:W-:Y:S02]  /*4bc0*/  ISETP.NE.AND P2, PT, R0, RZ, PT ;  /* 0x000000ff0000720c */ /* 0x000fe40003f45270 */
[C---:B------:R-:W-:Y:S01]  /*4bd0*/  LOP3.LUT R0, R2.reuse, 0x3c0, RZ, 0xc0, !PT ;  /* 0x000003c002007812 */ /* 0x040fe200078ec0ff */
[----:B------:R-:W2:Y:S01]  /*4be0*/  SHFL.BFLY PT, R11, R38, 0x1, 0x1f ;  /* 0x0c201f00260b7f89 */ /* 0x000ea200000e0000 */
[----:B------:R-:W-:Y:S01]  /*4bf0*/  LOP3.LUT R3, R2, 0x3e0, RZ, 0xc0, !PT ;  /* 0x000003e002037812 */ /* 0x000fe200078ec0ff */
[----:B------:R-:W-:Y:S01]  /*4c00*/  FADD.FTZ R44, R5, R44 ;  /* 0x0000002c052c7221 */ /* 0x000fe20000010000 */
[----:B------:R-:W-:Y:S01]  /*4c10*/  ISETP.NE.OR P5, PT, R0, 0x40, P2 ;  /* 0x000000400000780c */ /* 0x000fe200017a5670 */
[----:B------:R-:W3:Y:S01]  /*4c20*/  SHFL.BFLY PT, R4, R37, 0x1, 0x1f ;  /* 0x0c201f0025047f89 */ /* 0x000ee200000e0000 */
[----:B------:R-:W-:Y:S01]  /*4c30*/  LEA R0, R47, UR4, 0x2 ;  /* 0x000000042f007c11 */ /* 0x000fe2000f8e10ff */
[----:B------:R-:W-:Y:S01]  /*4c40*/  FADD.FTZ R43, R6, R43 ;  /* 0x0000002b062b7221 */ /* 0x000fe20000010000 */
[----:B------:R-:W-:Y:S01]  /*4c50*/  FADD.FTZ R42, R7, R42 ;  /* 0x0000002a072a7221 */ /* 0x000fe20000010000 */
[----:B------:R-:W4:Y:S01]  /*4c60*/  SHFL.BFLY PT, R13, R36, 0x1, 0x1f ;  /* 0x0c201f00240d7f89 */ /* 0x000f2200000e0000 */
[----:B------:R-:W-:Y:S01]  /*4c70*/  ISETP.NE.OR P4, PT, R3, 0x20, P2 ;  /* 0x000000200300780c */ /* 0x000fe20001785670 */
[----:B------:R-:W-:-:S02]  /*4c80*/  FADD.FTZ R41, R8, R41 ;  /* 0x0000002908297221 */ /* 0x000fc40000010000 */
[----:B------:R-:W4:Y:S01]  /*4c90*/  SHFL.BFLY PT, R12, R35, 0x1, 0x1f ;  /* 0x0c201f00230c7f89 */ /* 0x000f2200000e0000 */
        /* <DEDUP_REMOVED lines=20> */
.L_x_26718:
[----:B------:R-:W-:Y:S05]  /*4de0*/  BSYNC.RECONVERGENT B0 ;  /* 0x0000000000007941 */ /* 0x000fea0003800200 */
.L_x_26717:
        /* <DEDUP_REMOVED lines=27> */
.L_x_26720:
[----:B------:R-:W-:Y:S05]  /*4fa0*/  BSYNC.RECONVERGENT B0 ;  /* 0x0000000000007941 */ /* 0x000fea0003800200 */
.L_x_26719:
        /* <DEDUP_REMOVED lines=15> */
.L_x_26722:
[----:B------:R-:W-:Y:S05]  /*50a0*/  BSYNC.RECONVERGENT B0 ;  /* 0x0000000000007941 */ /* 0x000fea0003800200 */
.L_x_26721:
        /* <DEDUP_REMOVED lines=27> */
.L_x_26724:
[----:B------:R-:W-:Y:S05]  /*5260*/  BSYNC.RECONVERGENT B0 ;  /* 0x0000000000007941 */ /* 0x000fea0003800200 */
.L_x_26723:
        /* <DEDUP_REMOVED lines=10> */
[----:B01----:R-:W-:-:S04]  /*5310*/  IADD3 R0, P0, P1, R2, UR5, R3 ;  /* 0x0000000502007c10 */ /* 0x003fc8000f91e003 */
        /* <DEDUP_REMOVED lines=16> */
.L_x_26687:
[----:B------:R-:W-:Y:S01]  /*5420*/  HFMA2 R15, -RZ, RZ, 0, 1.847743988037109375e-06 ;  /* 0x0000001fff0f7431 */ /* 0x000fe200000001ff */
[----:B------:R-:W-:Y:S01]  /*5430*/  BSSY B2, `(.L_x_26725) ;  /* 0x0000006000027945 */ /* 0x000fe20003800000 */
[----:B------:R-:W-:Y:S01]  /*5440*/  IMAD.MOV.U32 R14, RZ, RZ, 0x2 ;  /* 0x00000002ff0e7424 */ /* 0x000fe200078e00ff */
[----:B------:R-:W-:-:S07]  /*5450*/  MOV R13, 0xffffffff ;  /* 0xffffffff000d7802 */ /* 0x000fce0000000f00 */
[----:B------:R-:W-:Y:S05]  /*5460*/  WARPSYNC.COLLECTIVE R13, `(.L_x_26726) ;  /* 0x000000000d087348 */ /* 0x000fea0003c00000 */
[----:B------:R0:W1:Y:S02]  /*5470*/  SHFL.BFLY P2, R12, R26, R14, R15 ;  /* 0x0c00000e1a0c7389 */ /* 0x000064000004000f */
[----:B01----:R-:W-:Y:S05]  /*5480*/  ENDCOLLECTIVE ;  /* 0x000000000000791b */ /* 0x003fea0003800000 */
.L_x_26726:
[----:B------:R-:W-:Y:S05]  /*5490*/  BSYNC B2 ;  /* 0x0000000000027941 */ /* 0x000fea0003800000 */
.L_x_26725:
        /* <DEDUP_REMOVED lines=9> */
.L_x_26727:
[----:B------:R-:W-:Y:S05]  /*5530*/  BRA `(.L_x_26728) ;  /* 0xffffffc000d47947 */ /* 0x000fea000383ffff */
.L_x_26689:
        /* <DEDUP_REMOVED lines=8> */
.L_x_26730:
[----:B------:R-:W-:Y:S05]  /*55c0*/  BSYNC B0 ;  /* 0x0000000000007941 */ /* 0x000fea0003800000 */
.L_x_26729:
        /* <DEDUP_REMOVED lines=9> */
.L_x_26731:
[----:B------:R-:W-:Y:S01]  /*5660*/  HFMA2 R14, -RZ, RZ, 0, 2.384185791015625e-07 ;  /* 0x00000004ff0e7431 */ /* 0x000fe200000001ff */
[----:B------:R-:W-:-:S04]  /*5670*/  MOV R6, R12 ;  /* 0x0000000c00067202 */ /* 0x000fc80000000f00 */
[----:B------:R-:W-:-:S05]  /*5680*/  FMNMX.FTZ R9, R5, R6, !PT ;  /* 0x0000000605097209 */ /* 0x000fca0007810000 */
[----:B------:R-:W-:-:S07]  /*5690*/  IMAD.MOV.U32 R26, RZ, RZ, R9 ;  /* 0x000000ffff1a7224 */ /* 0x000fce00078e0009 */
[----:B------:R-:W-:Y:S05]  /*56a0*/  WARPSYNC.COLLECTIVE R13, `(.L_x_26732) ;  /* 0x000000000d087348 */ /* 0x000fea0003c00000 */
[----:B------:R0:W1:Y:S02]  /*56b0*/  SHFL.BFLY P2, R12, R26, R14, R15 ;  /* 0x0c00000e1a0c7389 */ /* 0x000064000004000f */
[----:B01----:R-:W-:Y:S05]  /*56c0*/  ENDCOLLECTIVE ;  /* 0x000000000000791b */ /* 0x003fea0003800000 */
.L_x_26732:
[----:B------:R-:W-:Y:S01]  /*56d0*/  MOV R10, R12 ;  /* 0x0000000c000a7202 */ /* 0x000fe20000000f00 */
[----:B------:R-:W-:Y:S06]  /*56e0*/  BRA `(.L_x_26733) ;  /* 0xffffffc400247947 */ /* 0x000fec000383ffff */
.L_x_26734:
        /* <DEDUP_REMOVED lines=9> */
.L_x_27743:


//--------------------- .text._ZN4vllm32paged_attention_v2_reduce_kernelIfLi128ELi128ELi512EEEvPT_PKfS4_PKS1_PKii --------------------------
	.section	.text._ZN4vllm32paged_attention_v2_reduce_kernelIfLi128ELi128ELi512EEEvPT_PKfS4_PKS1_PKii,"ax",@progbits
	.align	128
        .global         _ZN4vllm32paged_attention_v2_reduce_kernelIfLi128ELi128ELi512EEEvPT_PKfS4_PKS1_PKii
        .type           _ZN4vllm32paged_attention_v2_reduce_kernelIfLi128ELi128ELi512EEEvPT_PKfS4_PKS1_PKii,@function
        .size           _ZN4vllm32paged_attention_v2_reduce_kernelIfLi128ELi128ELi512EEEvPT_PKfS4_PKS1_PKii,(.L_x_27744 - _ZN4vllm32paged_attention_v2_reduce_kernelIfLi128ELi128ELi512EEEvPT_PKfS4_PKS1_PKii)
        .other          _ZN4vllm32paged_attention_v2_reduce_kernelIfLi128ELi128ELi512EEEvPT_PKfS4_PKS1_PKii,@"STO_CUDA_ENTRY STV_DEFAULT"
_ZN4vllm32paged_attention_v2_reduce_kernelIfLi128ELi128ELi512EEEvPT_PKfS4_PKS1_PKii:
.text._ZN4vllm32paged_attention_v2_reduce_kernelIfLi128ELi128ELi512EEEvPT_PKfS4_PKS1_PKii:
        /* <DEDUP_REMOVED lines=68> */
.L_x_26738:
        /* <DEDUP_REMOVED lines=10> */
.L_x_26737:
[----:B------:R-:W-:Y:S05]  /*04e0*/  BSYNC.RECONVERGENT B0 ;  /* 0x0000000000007941 */ /* 0x000fea0003800200 */
.L_x_26736:
        /* <DEDUP_REMOVED lines=11> */
.L_x_26739:
        /* <DEDUP_REMOVED lines=40> */
.L_x_26735:
        /* <DEDUP_REMOVED lines=49> */
[----:B------:R-:W-:Y:S01]  /*0b30*/  MOV R17, 0xff7fffff ;  /* 0xff7fffff00117802 */ /* 0x000fe20000000f00 */
[----:B------:R-:W-:Y:S01]  /*0b40*/  UMOV UR4, 0x400 ;  /* 0x0000040000047882 */ /* 0x000fe20000000000 */
[----:B------:R-:W-:Y:S01]  /*0b50*/  IMAD.MOV.U32 R16, RZ, RZ, R0 ;  /* 0x000000ffff107224 */ /* 0x000fe200078e0000 */
[----:B------:R-:W-:Y:S01]  /*0b60*/  UIADD3 UR4, UPT, UPT, UR4, 0x20, URZ ;  /* 0x0000002004047890 */ /* 0x000fe2000fffe0ff */
[----:B------:R-:W-:Y:S01]  /*0b70*/  IMAD.X R10, RZ, RZ, R19, P2 ;  /* 0x000000ffff0a7224 */ /* 0x000fe200010e0613 */
[----:B------:R-:W-:-:S05]  /*0b80*/  LOP3.LUT R9, R9, 0x3, RZ, 0xc0, !PT ;  /* 0x0000000309097812 */ /* 0x000fca00078ec0ff */
[----:B------:R-:W-:Y:S01]  /*0b90*/  IMAD.MOV R13, RZ, RZ, -R9 ;  /* 0x000000ffff0d7224 */ /* 0x000fe200078e0a09 */
[----:B-1----:R-:W-:-:S04]  /*0ba0*/  LEA R8, P2, R11, UR10, 0x2 ;  /* 0x0000000a0b087c11 */ /* 0x002fc8000f8410ff */
[----:B------:R-:W-:Y:S01]  /*0bb0*/  LEA.HI.X R11, R11, UR11, R10, 0x2, P2 ;  /* 0x0000000b0b0b7c11 */ /* 0x000fe200090f140a */
[----:B0-----:R-:W-:-:S06]  /*0bc0*/  ULEA UR4, UR5, UR4, 0x18 ;  /* 0x0000000405047291 */ /* 0x001fcc000f8ec0ff */
[----:B------:R-:W-:-:S07]  /*0bd0*/  LEA R12, R0, UR4, 0x2 ;  /* 0x00000004000c7c11 */ /* 0x000fce000f8e10ff */
.L_x_26744:
[----:B------:R-:W-:-:S05]  /*0be0*/  IMAD.MOV.U32 R10, RZ, RZ, R8 ;  /* 0x000000ffff0a7224 */ /* 0x000fca00078e0008 */
[----:B------:R0:W2:Y:S01]  /*0bf0*/  LDG.E.CONSTANT R14, desc[UR6][R10.64] ;  /* 0x000000060a0e7981 */ /* 0x0000a2000c1e9900 */
[----:B------:R-:W-:Y:S02]  /*0c00*/  VIADD R13, R13, 0x1 ;  /* 0x000000010d0d7836 */ /* 0x000fe40000000000 */
[----:B------:R-:W-:-:S03]  /*0c10*/  IMAD.WIDE.U32 R8, R7, 0x4, R10 ;  /* 0x0000000407087825 */ /* 0x000fc600078e000a */
[----:B------:R-:W-:Y:S01]  /*0c20*/  ISETP.NE.AND P2, PT, R13, RZ, PT ;  /* 0x000000ff0d00720c */ /* 0x000fe20003f45270 */
[C---:B------:R-:W-:Y:S01]  /*0c30*/  IMAD.IADD R16, R7.reuse, 0x1, R16 ;  /* 0x0000000107107824 */ /* 0x040fe200078e0210 */
[----:B0-----:R-:W-:Y:S01]  /*0c40*/  MOV R11, R9 ;  /* 0x00000009000b7202 */ /* 0x001fe20000000f00 */
[----:B--2---:R0:W-:Y:S01]  /*0c50*/  STS [R12], R14 ;  /* 0x0000000e0c007388 */ /* 0x0041e20000000800 */
[----:B------:R-:W-:Y:S01]  /*0c60*/  FMNMX.FTZ R17, R14, R17, !PT ;  /* 0x000000110e117209 */ /* 0x000fe20007810000 */
[----:B0-----:R-:W-:-:S08]  /*0c70*/  IMAD R12, R7, 0x4, R12 ;  /* 0x00000004070c7824 */ /* 0x001fd000078e020c */
[----:B------:R-:W-:Y:S05]  /*0c80*/  @P2 BRA `(.L_x_26744) ;  /* 0xfffffffc00d42947 */ /* 0x000fea000383ffff */
.L_x_26743:
[----:B------:R-:W-:Y:S05]  /*0c90*/  BSYNC.RECONVERGENT B1 ;  /* 0x0000000000017941 */ /* 0x000fea0003800200 */
.L_x_26742:
        /* <DEDUP_REMOVED lines=9> */
.L_x_26745:
        /* <DEDUP_REMOVED lines=37> */
.L_x_26741:
[----:B------:R-:W-:Y:S05]  /*0f80*/  BSYNC.RECONVERGENT B0 ;  /* 0x0000000000007941 */ /* 0x000fea0003800200 */
.L_x_26740:
        /* <DEDUP_REMOVED lines=37> */
[----:B------:R-:W-:Y:S02]  /*11e0*/  IADD3 R10, PT, PT, R0, R16, RZ ;  /* 0x00000010000a7210 */ /* 0x000fe40007ffe0ff */
[----:B------:R-:W-:Y:S02]  /*11f0*/  ISETP.NE.U32.AND P4, PT, R16, RZ, PT ;  /* 0x000000ff1000720c */ /* 0x000fe40003f85070 */
[----:B------:R-:W-:Y:S02]  /*1200*/  ISETP.GE.U32.AND P0, PT, R10, R3, PT ;  /* 0x000000030a00720c */ /* 0x000fe40003f06070 */
[----:B------:R-:W-:-:S02]  /*1210*/  VIMNMX.U32 R11, PT, PT, R3, R10, !PT ;  /* 0x0000000a030b7248 */ /* 0x000fc40007fe0000 */
        /* <DEDUP_REMOVED lines=37> */
.L_x_26750:
[----:B------:R-:W-:Y:S02]  /*1470*/  IMAD.MOV.U32 R9, RZ, RZ, R11 ;  /* 0x000000ffff097224 */ /* 0x000fe400078e000b */
[----:B0-----:R0:W1:Y:S04]  /*1480*/  LDS R11, [R12] ;  /* 0x000000000c0b7984 */ /* 0x0010680000000800 */
[----:B------:R-:W2:Y:S01]  /*1490*/  LDG.E.CONSTANT R10, desc[UR6][R8.64] ;  /* 0x00000006080a7981 */ /* 0x000ea2000c1e9900 */
[----:B------:R-:W-:Y:S01]  /*14a0*/  LEA R21, R3, R12, 0x2 ;  /* 0x0000000c03157211 */ /* 0x000fe200078e10ff */
        /* <DEDUP_REMOVED lines=13> */
.L_x_26749:
[----:B------:R-:W-:Y:S05]  /*1580*/  BSYNC.RECONVERGENT B1 ;  /* 0x0000000000017941 */ /* 0x000fea0003800200 */
.L_x_26748:
[----:B------:R-:W-:Y:S05]  /*1590*/  @!P0 BRA `(.L_x_26747) ;  /* 0x0000000400208947 */ /* 0x000fea0003800000 */
[----:B------:R-:W-:Y:S01]  /*15a0*/  UIADD3 UR4, UPT, UPT, UR12, 0x20, URZ ;  /* 0x000000200c047890 */ /* 0x000fe2000fffe0ff */
[C---:B------:R-:W-:Y:S01]  /*15b0*/  LEA R18, R16.reuse, R17, 0x1 ;  /* 0x0000001110127211 */ /* 0x040fe200078e08ff */
[----:B0-----:R-:W-:Y:S02]  /*15c0*/  IMAD R20, R16, 0x3, R17 ;  /* 0x0000000310147824 */ /* 0x001fe400078e0211 */
[----:B------:R-:W-:Y:S01]  /*15d0*/  ULEA UR4, UR13, UR4, 0x18 ;  /* 0x000000040d047291 */ /* 0x000fe2000f8ec0ff */
[----:B------:R-:W-:-:S05]  /*15e0*/  IMAD.IADD R21, R17, 0x1, R16 ;  /* 0x0000000111157824 */ /* 0x000fca00078e0210 */
[----:B------:R-:W-:-:S07]  /*15f0*/  LEA R23, R17, UR4, 0x2 ;  /* 0x0000000411177c11 */ /* 0x000fce000f8e10ff */
.L_x_26751:
        /* <DEDUP_REMOVED lines=23> */
[C---:B------:R-:W-:Y:S01]  /*1770*/  IMAD R24, R16.reuse, 0x4, R23 ;  /* 0x0000000410187824 */ /* 0x040fe200078e0217 */
[C---:B------:R-:W-:Y:S01]  /*1780*/  LEA R18, R16.reuse, R18, 0x2 ;  /* 0x0000001210127211 */ /* 0x040fe200078e10ff */
[C---:B------:R-:W-:Y:S01]  /*1790*/  IMAD R26, R16.reuse, 0x4, R7 ;  /* 0x00000004101a7824 */ /* 0x040fe200078e0207 */
[C---:B------:R-:W-:Y:S01]  /*17a0*/  IADD3 R17, PT, PT, R16.reuse, R17, R16 ;  /* 0x0000001110117210 */ /* 0x040fe20007ffe010 */
[C---:B------:R-:W-:Y:S02]  /*17b0*/  IMAD R20, R16.reuse, 0x4, R20 ;  /* 0x0000000410147824 */ /* 0x040fe400078e0214 */
[----:B------:R-:W-:Y:S01]  /*17c0*/  IMAD R21, R16, 0x4, R21 ;  /* 0x0000000410157824 */ /* 0x000fe200078e0215 */
[----:B------:R-:W-:Y:S01]  /*17d0*/  ISETP.GE.AND P0, PT, R17, R3, PT ;  /* 0x000000031100720c */ /* 0x000fe20003f06270 */
[----:B-----5:R-:W-:-:S02]  /*17e0*/  IMAD.IADD R9, R26, 0x1, R23 ;  /* 0x000000011a097824 */ /* 0x020fc400078e0217 */
[----:B------:R-:W-:Y:S02]  /*17f0*/  IMAD R26, R16, 0xc, R7 ;  /* 0x0000000c101a7824 */ /* 0x000fe400078e0207 */
        /* <DEDUP_REMOVED lines=34> */
.L_x_26747:
[----:B------:R-:W-:Y:S05]  /*1a20*/  BSYNC.RECONVERGENT B0 ;  /* 0x0000000000007941 */ /* 0x000fea0003800200 */
.L_x_26746:
        /* <DEDUP_REMOVED lines=51> */
.L_x_26754:
[----:B------:R-:W-:-:S05]  /*1d60*/  IMAD R11, R19, 0x80, R0 ;  /* 0x00000080130b7824 */ /* 0x000fca00078e0200 */
[----:B------:R-:W-:-:S05]  /*1d70*/  IADD3 R2, P1, PT, R11, R12, RZ ;  /* 0x0000000c0b027210 */ /* 0x000fca0007f3e0ff */
[----:B------:R-:W-:Y:S01]  /*1d80*/  IMAD.X R3, RZ, RZ, R14, P1 ;  /* 0x000000ffff037224 */ /* 0x000fe200008e060e */
[----:B0-----:R-:W-:-:S04]  /*1d90*/  LEA R6, P1, R2, UR4, 0x2 ;  /* 0x0000000402067c11 */ /* 0x001fc8000f8210ff */
[----:B------:R-:W-:-:S05]  /*1da0*/  LEA.HI.X R7, R2, UR5, R3, 0x2, P1 ;  /* 0x0000000502077c11 */ /* 0x000fca00088f1403 */
[----:B------:R-:W2:Y:S01]  /*1db0*/  LDG.E.CONSTANT R22, desc[UR6][R6.64] ;  /* 0x0000000606167981 */ /* 0x000ea2000c1e9900 */
[C---:B------:R-:W-:Y:S02]  /*1dc0*/  VIADD R3, R11.reuse, 0x180 ;  /* 0x000001800b037836 */ /* 0x040fe40000000000 */
[C---:B------:R-:W-:Y:S01]  /*1dd0*/  VIADD R5, R11.reuse, 0x280 ;  /* 0x000002800b057836 */ /* 0x040fe20000000000 */
[----:B------:R-:W3:Y:S01]  /*1de0*/  LDG.E.CONSTANT R21, desc[UR6][R6.64+0x200] ;  /* 0x0002000606157981 */ /* 0x000ee2000c1e9900 */
[----:B------:R-:W-:Y:S01]  /*1df0*/  VIADD R25, R11, 0x300 ;  /* 0x000003000b197836 */ /* 0x000fe20000000000 */
[-C--:B------:R-:W-:Y:S02]  /*1e00*/  IADD3 R2, P1, PT, R3, R12.reuse, RZ ;  /* 0x0000000c03027210 */ /* 0x080fe40007f3e0ff */
[----:B------:R-:W-:Y:S01]  /*1e10*/  IADD3 R3, PT, PT, R11, 0x200, RZ ;  /* 0x000002000b037810 */ /* 0x000fe20007ffe0ff */
[----:B------:R0:W4:Y:S01]  /*1e20*/  LDG.E.CONSTANT R23, desc[UR6][R6.64+0x400] ;  /* 0x0004000606177981 */ /* 0x000122000c1e9900 */
[-C--:B------:R-:W-:Y:S01]  /*1e30*/  IADD3 R10, P3, PT, R5, R12.reuse, RZ ;  /* 0x0000000c050a7210 */ /* 0x080fe20007f7e0ff */
[----:B------:R-:W-:Y:S01]  /*1e40*/  IMAD.X R9, RZ, RZ, R14, P1 ;  /* 0x000000ffff097224 */ /* 0x000fe200008e060e */
[----:B------:R-:W-:-:S02]  /*1e50*/  IADD3 R3, P2, PT, R3, R12, RZ ;  /* 0x0000000c03037210 */ /* 0x000fc40007f5e0ff */
[C---:B------:R-:W-:Y:S02]  /*1e60*/  LEA R8, P1, R2.reuse, UR4, 0x2 ;  /* 0x0000000402087c11 */ /* 0x040fe4000f8210ff */
[----:B------:R-:W-:Y:S01]  /*1e70*/  IADD3.X R27, PT, PT, RZ, R14, RZ, P3, !PT ;  /* 0x0000000eff1b7210 */ /* 0x000fe20001ffe4ff */
[----:B------:R-:W-:Y:S01]  /*1e80*/  IMAD.X R26, RZ, RZ, R14, P2 ;  /* 0x000000ffff1a7224 */ /* 0x000fe200010e060e */
[----:B------:R-:W-:Y:S02]  /*1e90*/  LEA.HI.X R9, R2, UR5, R9, 0x2, P1 ;  /* 0x0000000502097c11 */ /* 0x000fe400088f1409 */
[----:B------:R-:W-:Y:S02]  /*1ea0*/  LEA R4, P1, R3, UR4, 0x2 ;  /* 0x0000000403047c11 */ /* 0x000fe4000f8210ff */
[----:B------:R-:W-:Y:S01]  /*1eb0*/  LEA R2, P2, R10, UR4, 0x2 ;  /* 0x000000040a027c11 */ /* 0x000fe2000f8410ff */
[----:B------:R-:W-:Y:S01]  /*1ec0*/  VIADD R11, R11, 0x380 ;  /* 0x000003800b0b7836 */ /* 0x000fe20000000000 */
[----:B------:R-:W-:Y:S01]  /*1ed0*/  LEA.HI.X R5, R3, UR5, R26, 0x2, P1 ;  /* 0x0000000503057c11 */ /* 0x000fe200088f141a */
[----:B------:R5:W4:Y:S01]  /*1ee0*/  LDG.E.CONSTANT R8, desc[UR6][R8.64] ;  /* 0x0000000608087981 */ /* 0x000b22000c1e9900 */
[----:B------:R-:W-:-:S02]  /*1ef0*/  IADD3 R26, P1, PT, R25, R12, RZ ;  /* 0x0000000c191a7210 */ /* 0x000fc40007f3e0ff */
[----:B------:R-:W-:Y:S01]  /*1f00*/  LEA.HI.X R3, R10, UR5, R27, 0x2, P2 ;  /* 0x000000050a037c11 */ /* 0x000fe200090f141b */
[----:B------:R1:W4:Y:S02]  /*1f10*/  LDG.E.CONSTANT R4, desc[UR6][R4.64] ;  /* 0x0000000604047981 */ /* 0x000324000c1e9900 */
[----:B------:R-:W-:Y:S01]  /*1f20*/  IMAD.X R27, RZ, RZ, R14, P1 ;  /* 0x000000ffff1b7224 */ /* 0x000fe200008e060e */
[C---:B------:R-:W-:Y:S01]  /*1f30*/  LEA R10, P1, R26.reuse, UR4, 0x2 ;  /* 0x000000041a0a7c11 */ /* 0x040fe2000f8210ff */
[----:B------:R1:W4:Y:S01]  /*1f40*/  LDG.E.CONSTANT R2, desc[UR6][R2.64] ;  /* 0x0000000602027981 */ /* 0x000322000c1e9900 */
[----:B------:R-:W-:Y:S02]  /*1f50*/  IADD3 R25, P2, PT, R11, R12, RZ ;  /* 0x0000000c0b197210 */ /* 0x000fe40007f5e0ff */
[----:B------:R-:W-:Y:S02]  /*1f60*/  LEA.HI.X R11, R26, UR5, R27, 0x2, P1 ;  /* 0x000000051a0b7c11 */ /* 0x000fe400088f141b */
[----:B------:R-:W-:-:S02]  /*1f70*/  IADD3.X R26, PT, PT, RZ, R14, RZ, P2, !PT ;  /* 0x0000000eff1a7210 */ /* 0x000fc400017fe4ff */
[C---:B0-----:R-:W-:Y:S01]  /*1f80*/  LEA R6, P1, R25.reuse, UR4, 0x2 ;  /* 0x0000000419067c11 */ /* 0x041fe2000f8210ff */
[----:B------:R-:W4:Y:S03]  /*1f90*/  LDG.E.CONSTANT R10, desc[UR6][R10.64] ;  /* 0x000000060a0a7981 */ /* 0x000f26000c1e9900 */
[----:B------:R-:W-:-:S05]  /*1fa0*/  LEA.HI.X R7, R25, UR5, R26, 0x2, P1 ;  /* 0x0000000519077c11 */ /* 0x000fca00088f141a */
[----:B------:R0:W4:Y:S01]  /*1fb0*/  LDG.E.CONSTANT R6, desc[UR6][R6.64] ;  /* 0x0000000606067981 */ /* 0x000122000c1e9900 */
[----:B-----5:R-:W-:-:S05]  /*1fc0*/  IMAD R9, R19, 0x4, R20 ;  /* 0x0000000413097824 */ /* 0x020fca00078e0214 */
[----:B------:R-:W2:Y:S04]  /*1fd0*/  LDS R25, [R9] ;  /* 0x0000000009197984 */ /* 0x000ea80000000800 */
[----:B------:R-:W3:Y:S04]  /*1fe0*/  LDS R28, [R9+0x4] ;  /* 0x00000400091c7984 */ /* 0x000ee80000000800 */
[----:B------:R-:W4:Y:S04]  /*1ff0*/  LDS R26, [R9+0x8] ;  /* 0x00000800091a7984 */ /* 0x000f280000000800 */
[----:B-1----:R-:W1:Y:S04]  /*2000*/  LDS R5, [R9+0xc] ;  /* 0x00000c0009057984 */ /* 0x002e680000000800 */
[----:B------:R-:W5:Y:S04]  /*2010*/  LDS R3, [R9+0x14] ;  /* 0x0000140009037984 */ /* 0x000f680000000800 */
[----:B0-----:R-:W-:Y:S04]  /*2020*/  LDS R7, [R9+0x18] ;  /* 0x0000180009077984 */ /* 0x001fe80000000800 */
[----:B------:R-:W-:Y:S01]  /*2030*/  LDS R11, [R9+0x1c] ;  /* 0x00001c00090b7984 */ /* 0x000fe20000000800 */
[----:B------:R-:W-:-:S05]  /*2040*/  VIADD R19, R19, 0x8 ;  /* 0x0000000813137836 */ /* 0x000fca0000000000 */
[----:B------:R-:W-:Y:S01]  /*2050*/  ISETP.NE.AND P1, PT, R19, R17, PT ;  /* 0x000000111300720c */ /* 0x000fe20003f25270 */
[----:B--2---:R-:W-:Y:S02]  /*2060*/  FMUL.FTZ R22, R22, R25 ;  /* 0x0000001916167220 */ /* 0x004fe40000410000 */
[----:B------:R-:W0:Y:S02]  /*2070*/  LDS R25, [R9+0x10] ;  /* 0x0000100009197984 */ /* 0x000e240000000800 */
[----:B------:R-:W-:Y:S01]  /*2080*/  FFMA.FTZ R13, R22, R18, R13 ;  /* 0x00000012160d7223 */ /* 0x000fe2000001000d */
[----:B---3--:R-:W-:-:S04]  /*2090*/  FMUL.FTZ R28, R21, R28 ;  /* 0x0000001c151c7220 */ /* 0x008fc80000410000 */
[----:B------:R-:W-:Y:S01]  /*20a0*/  FFMA.FTZ R13, R28, R18, R13 ;  /* 0x000000121c0d7223 */ /* 0x000fe2000001000d */
[----:B----4-:R-:W-:-:S04]  /*20b0*/  FMUL.FTZ R26, R23, R26 ;  /* 0x0000001a171a7220 */ /* 0x010fc80000410000 */
[----:B------:R-:W-:Y:S01]  /*20c0*/  FFMA.FTZ R13, R26, R18, R13 ;  /* 0x000000121a0d7223 */ /* 0x000fe2000001000d */
[----:B-1----:R-:W-:-:S04]  /*20d0*/  FMUL.FTZ R8, R8, R5 ;  /* 0x0000000508087220 */ /* 0x002fc80000410000 */
[----:B------:R-:W-:Y:S01]  /*20e0*/  FFMA.FTZ R13, R8, R18, R13 ;  /* 0x00000012080d7223 */ /* 0x000fe2000001000d */
[----:B-----5:R-:W-:Y:S01]  /*20f0*/  FMUL.FTZ R2, R2, R3 ;  /* 0x0000000302027220 */ /* 0x020fe20000410000 */
[----:B0-----:R-:W-:-:S04]  /*2100*/  FMUL.FTZ R4, R4, R25 ;  /* 0x0000001904047220 */ /* 0x001fc80000410000 */
[----:B------:R-:W-:Y:S01]  /*2110*/  FFMA.FTZ R13, R4, R18, R13 ;  /* 0x00000012040d7223 */ /* 0x000fe2000001000d */
[----:B------:R-:W-:-:S03]  /*2120*/  FMUL.FTZ R10, R10, R7 ;  /* 0x000000070a0a7220 */ /* 0x000fc60000410000 */
[----:B------:R-:W-:Y:S01]  /*2130*/  FFMA.FTZ R13, R2, R18, R13 ;  /* 0x00000012020d7223 */ /* 0x000fe2000001000d */
[----:B------:R-:W-:-:S03]  /*2140*/  FMUL.FTZ R6, R6, R11 ;  /* 0x0000000b06067220 */ /* 0x000fc60000410000 */
[----:B------:R-:W-:-:S04]  /*2150*/  FFMA.FTZ R13, R10, R18, R13 ;  /* 0x000000120a0d7223 */ /* 0x000fc8000001000d */
[----:B------:R-:W-:Y:S01]  /*2160*/  FFMA.FTZ R13, R6, R18, R13 ;  /* 0x00000012060d7223 */ /* 0x000fe2000001000d */
[----:B------:R-:W-:Y:S06]  /*2170*/  @P1 BRA `(.L_x_26754) ;  /* 0xfffffff800f81947 */ /* 0x000fec000383ffff */
.L_x_26753:
        /* <DEDUP_REMOVED lines=15> */
[C---:B------:R-:W-:Y:S01]  /*2270*/  LEA R2, P2, R4.reuse, UR4, 0x2 ;  /* 0x0000000404027c11 */ /* 0x040fe2000f8410ff */
[----:B------:R-:W-:Y:S01]  /*2280*/  IMAD.X R11, RZ, RZ, R14, P3 ;  /* 0x000000ffff0b7224 */ /* 0x000fe200018e060e */
[----:B------:R-:W-:Y:S02]  /*2290*/  IADD3 R5, PT, PT, R3, 0x180, RZ ;  /* 0x0000018003057810 */ /* 0x000fe40007ffe0ff */
[----:B------:R-:W-:Y:S02]  /*22a0*/  LEA.HI.X R9, R9, UR5, R10, 0x2, P1 ;  /* 0x0000000509097c11 */ /* 0x000fe400088f140a */
[----:B------:R-:W-:Y:S02]  /*22b0*/  LEA.HI.X R3, R4, UR5, R7, 0x2, P2 ;  /* 0x0000000504037c11 */ /* 0x000fe400090f1407 */
        /* <DEDUP_REMOVED lines=10> */
[----:B------:R-:W-:-:S05]  /*2360*/  IMAD R10, R17, 0x4, R20 ;  /* 0x00000004110a7824 */ /* 0x000fca00078e0214 */
[----:B------:R-:W2:Y:S04]  /*2370*/  LDS R11, [R10] ;  /* 0x000000000a0b7984 */ /* 0x000ea80000000800 */
[----:B------:R-:W3:Y:S04]  /*2380*/  LDS R19, [R10+0x4] ;  /* 0x000004000a137984 */ /* 0x000ee80000000800 */
[----:B0-----:R-:W4:Y:S04]  /*2390*/  LDS R9, [R10+0x8] ;  /* 0x000008000a097984 */ /* 0x001f280000000800 */
[----:B------:R-:W5:Y:S01]  /*23a0*/  LDS R23, [R10+0xc] ;  /* 0x00000c000a177984 */ /* 0x000f620000000800 */
[----:B------:R-:W-:Y:S01]  /*23b0*/  IADD3 R17, PT, PT, R17, 0x4, RZ ;  /* 0x0000000411117810 */ /* 0x000fe20007ffe0ff */
[----:B--2---:R-:W-:-:S04]  /*23c0*/  FMUL.FTZ R8, R8, R11 ;  /* 0x0000000b08087220 */ /* 0x004fc80000410000 */
[----:B-1----:R-:W-:Y:S01]  /*23d0*/  FFMA.FTZ R13, R8, R18, R13 ;  /* 0x00000012080d7223 */ /* 0x002fe2000001000d */
[----:B---3--:R-:W-:-:S04]  /*23e0*/  FMUL.FTZ R2, R2, R19 ;  /* 0x0000001302027220 */ /* 0x008fc80000410000 */
[----:B------:R-:W-:Y:S01]  /*23f0*/  FFMA.FTZ R13, R2, R18, R13 ;  /* 0x00000012020d7223 */ /* 0x000fe2000001000d */
[----:B----4-:R-:W-:-:S04]  /*2400*/  FMUL.FTZ R4, R4, R9 ;  /* 0x0000000904047220 */ /* 0x010fc80000410000 */
[----:B------:R-:W-:Y:S01]  /*2410*/  FFMA.FTZ R13, R4, R18, R13 ;  /* 0x00000012040d7223 */ /* 0x000fe2000001000d */
[----:B-----5:R-:W-:-:S04]  /*2420*/  FMUL.FTZ R6, R6, R23 ;  /* 0x0000001706067220 */ /* 0x020fc80000410000 */
[----:B------:R-:W-:-:S07]  /*2430*/  FFMA.FTZ R13, R6, R18, R13 ;  /* 0x00000012060d7223 */ /* 0x000fce000001000d */
.L_x_26755:
        /* <DEDUP_REMOVED lines=23> */
[----:B-1----:R-:W-:Y:S01]  /*25b0*/  FFMA.FTZ R13, R8, R18, R13 ;  /* 0x00000012080d7223 */ /* 0x002fe2000001000d */
[----:B---3--:R-:W-:-:S04]  /*25c0*/  FMUL.FTZ R8, R4, R9 ;  /* 0x0000000904087220 */ /* 0x008fc80000410000 */
[----:B------:R-:W-:-:S07]  /*25d0*/  FFMA.FTZ R13, R8, R18, R13 ;  /* 0x00000012080d7223 */ /* 0x000fce000001000d */
.L_x_26756:
[----:B------:R-:W-:Y:S05]  /*25e0*/  @P0 BRA `(.L_x_26752) ;  /* 0x00000000002c0947 */ /* 0x000fea0003800000 */
[----:B------:R-:W0:Y:S01]  /*25f0*/  LDCU.64 UR4, c[0x0][0x398] ;  /* 0x00007300ff0477ac */ /* 0x000e220008000a00 */
[----:B------:R-:W-:-:S05]  /*2600*/  IMAD R3, R17, 0x80, R0 ;  /* 0x0000008011037824 */ /* 0x000fca00078e0200 */
[----:B------:R-:W-:-:S04]  /*2610*/  IADD3 R3, P0, PT, R3, R12, RZ ;  /* 0x0000000c03037210 */ /* 0x000fc80007f1e0ff */
[----:B------:R-:W-:Y:S02]  /*2620*/  IADD3.X R14, PT, PT, RZ, R14, RZ, P0, !PT ;  /* 0x0000000eff0e7210 */ /* 0x000fe400007fe4ff */
[----:B0-----:R-:W-:-:S04]  /*2630*/  LEA R2, P0, R3, UR4, 0x2 ;  /* 0x0000000403027c11 */ /* 0x001fc8000f8010ff */
[----:B------:R-:W-:-:S05]  /*2640*/  LEA.HI.X R3, R3, UR5, R14, 0x2, P0 ;  /* 0x0000000503037c11 */ /* 0x000fca00080f140e */
[----:B------:R-:W2:Y:S01]  /*2650*/  LDG.E.CONSTANT R2, desc[UR6][R2.64] ;  /* 0x0000000602027981 */ /* 0x000ea2000c1e9900 */
[----:B------:R-:W-:-:S06]  /*2660*/  IMAD R17, R17, 0x4, R20 ;  /* 0x0000000411117824 */ /* 0x000fcc00078e0214 */
[----:B------:R-:W2:Y:S02]  /*2670*/  LDS R17, [R17] ;  /* 0x0000000011117984 */ /* 0x000ea40000000800 */
[----:B--2---:R-:W-:-:S04]  /*2680*/  FMUL.FTZ R4, R2, R17 ;  /* 0x0000001102047220 */ /* 0x004fc80000410000 */
[----:B-1----:R-:W-:-:S07]  /*2690*/  FFMA.FTZ R13, R4, R18, R13 ;  /* 0x00000012040d7223 */ /* 0x002fce000001000d */
.L_x_26752:
[----:B------:R-:W2:Y:S01]  /*26a0*/  LDC.64 R2, c[0x0][0x380] ;  /* 0x0000e000ff027b82 */ /* 0x000ea20000000a00 */
[----:B------:R-:W-:-:S04]  /*26b0*/  IMAD.U32 R15, R15, 0x80, R0 ;  /* 0x000000800f0f7824 */ /* 0x000fc800078e0000 */
[----:B--2---:R-:W-:-:S05]  /*26c0*/  IMAD.WIDE.U32 R2, R15, 0x4, R2 ;  /* 0x000000040f027825 */ /* 0x004fca00078e0002 */
[----:B------:R-:W-:Y:S01]  /*26d0*/  STG.E desc[UR6][R2.64], R13 ;  /* 0x0000000d02007986 */ /* 0x000fe2000c101906 */
[----:B------:R-:W-:Y:S05]  /*26e0*/  EXIT ;  /* 0x000000000000794d */ /* 0x000fea0003800000 */
.L_x_26757:
        /* <DEDUP_REMOVED lines=9> */
.L_x_27744:


//--------------------- .text._ZN4vllm25paged_attention_v2_kernelIffLi128ELi8ELi128ELNS_18Fp8KVCacheDataTypeE0ELb1ELi512EEEvPfS2_PT_PKS3_PKT0_S9_ifPKiSB_iPKfiiiSD_SD_iiiii --------------------------
	.section	.text._ZN4vllm25paged_attention_v2_kernelIffLi128ELi8ELi128ELNS_18Fp8KVCacheDataTypeE0ELb1ELi512EEEvPfS2_PT_PKS3_PKT0_S9_ifPKiSB_iPKfiiiSD_SD_iiiii,"ax",@progbits
	.align	128
        .global         _ZN4vllm25paged_attention_v2_kernelIffLi128ELi8ELi128ELNS_18Fp8KVCacheDataTypeE0ELb1ELi512EEEvPfS2_PT_PKS3_PKT0_S9_ifPKiSB_iPKfiiiSD_SD_iiiii
        .type           _ZN4vllm25paged_attention_v2_kernelIffLi128ELi8ELi128ELNS_18Fp8KVCacheDataTypeE0ELb1ELi512EEEvPfS2_PT_PKS3_PKT0_S9_ifPKiSB_iPKfiiiSD_SD_iiiii,@function
        .size           _ZN4vllm25paged_attention_v2_kernelIffLi128ELi8ELi128ELNS_18Fp8KVCacheDataTypeE0ELb1ELi512EEEvPfS2_PT_PKS3_PKT0_S9_ifPKiSB_iPKfiiiSD_SD_iiiii,(.L_x_27745 - _ZN4vllm25paged_attention_v2_kernelIffLi128ELi8ELi128ELNS_18Fp8KVCacheDataTypeE0ELb1ELi512EEEvPfS2_PT_PKS3_PKT0_S9_ifPKiSB_iPKfiiiSD_SD_iiiii)
        .other          _ZN4vllm25paged_attention_v2_kernelIffLi128ELi8ELi128ELNS_18Fp8KVCacheDataTypeE0ELb1ELi512EEEvPfS2_PT_PKS3_PKT0_S9_ifPKiSB_iPKfiiiSD_SD_iiiii,@"STO_CUDA_ENTRY STV_DEFAULT"
_ZN4vllm25paged_attention_v2_kernelIffLi128ELi8ELi128ELNS_18Fp8KVCacheDataTypeE0ELb1ELi512EEEvPfS2_PT_PKS3_PKT0_S9_ifPKiSB_iPKfiiiSD_SD_iiiii:
.text._ZN4vllm25paged_attention_v2_kernelIffLi128ELi8ELi128ELNS_18Fp8KVCacheDataTypeE0ELb1ELi512EEEvPfS2_PT_PKS3_PKT0_S9_ifPKiSB_iPKfiiiSD_SD_iiiii:
        /* <DEDUP_REMOVED lines=39> */
[----:B------:R-:W-:-:S02]  /*0270*/  @!P0 LOP3.LUT R3, R0, 0x7c, RZ, 0xc0, !PT ;  /* 0x0000007c00038812 */ /* 0x000fc400078ec0ff */
[----:B------:R-:W-:Y:S01]  /*0280*/  @!P0 SHF.L.U32 R2, R2, 0x7, RZ ;  /* 0x0000000702028819 */ /* 0x000fe200000006ff */
[----:B------:R-:W0:Y:S01]  /*0290*/  LDCU.64 UR22, c[0x0][0x3a0] ;  /* 0x00007400ff1677ac */ /* 0x000e220008000a00 */
[----:B------:R-:W-:-:S04]  /*02a0*/  @!P0 LOP3.LUT R3, R3, 0x3, R0, 0xf8, !PT ;  /* 0x0000000303038812 */ /* 0x000fc800078ef800 */
[----:B------:R-:W-:-:S04]  /*02b0*/  @!P0 IADD3 R3, P1, P2, R3, UR4, R2 ;  /* 0x0000000403038c10 */ /* 0x000fc8000fa3e002 */
[----:B------:R-:W-:Y:S01]  /*02c0*/  @!P0 IADD3.X R8, PT, PT, RZ, UR5, RZ, P1, P2 ;  /* 0x00000005ff088c10 */ /* 0x000fe20008fe44ff */
[----:B------:R-:W3:Y:S01]  /*02d0*/  LDCU UR20, c[0x0][0x370] ;  /* 0x00006e00ff1477ac */ /* 0x000ee20008000800 */
[----:B------:R-:W4:Y:S01]  /*02e0*/  @UP0 LDCU.64 UR4, c[0x0][0x3d0] ;  /* 0x00007a00ff0407ac */ /* 0x000f220008000a00 */
[----:B--2---:R-:W-:Y:S01]  /*02f0*/  @!P0 LEA R2, P1, R3, R6, 0x2 ;  /* 0x0000000603028211 */ /* 0x004fe200078210ff */
[----:B-1----:R-:W-:-:S03]  /*0300*/  VIADD R6, R4, 0xffffffe ;  /* 0x0ffffffe04067836 */ /* 0x002fc60000000000 */
[----:B------:R-:W-:Y:S02]  /*0310*/  @!P0 LEA.HI.X R3, R3, R7, R8, 0x2, P1 ;  /* 0x0000000703038211 */ /* 0x000fe400008f1408 */
[----:B------:R1:W2:Y:S03]  /*0320*/  F2I.FTZ.U32.TRUNC.NTZ R7, R6 ;  /* 0x0000000600077305 */ /* 0x0002a6000021f000 */
[----:B------:R3:W2:Y:S01]  /*0330*/  @!P0 LDG.E.CONSTANT R2, desc[UR12][R2.64] ;  /* 0x0000000c02028981 */ /* 0x0006a2000c1e9900 */
[----:B------:R-:W-:Y:S01]  /*0340*/  PLOP3.LUT P1, PT, PT, PT, UP0, 0x80, 0x8 ;  /* 0x000000000008781c */ /* 0x000fe20003f2f008 */
[----:B----4-:R-:W-:Y:S01]  /*0350*/  @UP0 UIMAD.WIDE.U32 UR4, UR17, 0x4, UR4 ;  /* 0x00000004110408a5 */ /* 0x010fe2000f8e0004 */
[----:B-1----:R-:W-:-:S05]  /*0360*/  HFMA2 R6, -RZ, RZ, 0, 0 ;  /* 0x00000000ff067431 */ /* 0x002fca00000001ff */
[----:B------:R-:W-:Y:S01]  /*0370*/  MOV R4, UR4 ;  /* 0x0000000400047c02 */ /* 0x000fe20008000f00 */
[----:B------:R-:W-:Y:S01]  /*0380*/  IMAD.U32 R5, RZ, RZ, UR5 ;  /* 0x00000005ff057e24 */ /* 0x000fe2000f8e00ff */
[----:B---3--:R-:W-:Y:S02]  /*0390*/  IABS R3, UR20 ;  /* 0x0000001400037c13 */ /* 0x008fe40008000000 */
[----:B--2---:R-:W-:Y:S02]  /*03a0*/  IADD3 R9, PT, PT, RZ, -R7, RZ ;  /* 0x80000007ff097210 */ /* 0x004fe40007ffe0ff */
[----:B------:R1:W5:Y:S03]  /*03b0*/  @P1 LDG.E.CONSTANT R22, desc[UR12][R4.64] ;  /* 0x0000000c04161981 */ /* 0x000366000c1e9900 */
        /* <DEDUP_REMOVED lines=63> */
[----:B------:R-:W-:Y:S01]  /*07b0*/  ULOP3.LUT UR9, UR9, UR29, URZ, 0x3c, !UPT ;  /* 0x0000001d09097292 */ /* 0x000fe2000f8e3cff */
[----:B------:R-:W-:Y:S01]  /*07c0*/  SHF.L.U32 R21, R0, 0x7, RZ ;  /* 0x0000000700157819 */ /* 0x000fe200000006ff */
[----:B------:R-:W-:Y:S02]  /*07d0*/  UIADD3 UR4, UPT, UPT, UR21, 0x7, URZ ;  /* 0x0000000715047890 */ /* 0x000fe4000fffe0ff */
[----:B------:R-:W-:Y:S01]  /*07e0*/  ISETP.GT.U32.AND P2, PT, R7, R4, PT ;  /* 0x000000040700720c */ /* 0x000fe20003f44070 */
[----:B0-----:R-:W-:Y:S01]  /*07f0*/  ULEA UR26, UR28, UR25, 0x18 ;  /* 0x000000191c1a7291 */ /* 0x001fe2000f8ec0ff */
[----:B------:R-:W-:Y:S01]  /*0800*/  VOTEU.ANY UP4, P1 ;  /* 0x0000000000ff7886 */ /* 0x000fe20000880100 */
[----:B------:R-:W-:Y:S01]  /*0810*/  PLOP3.LUT P1, PT, PT, PT, UP4, 0x80, 0x8 ;  /* 0x000000000008781c */ /* 0x000fe20003f2f048 */
[----:B------:R-:W-:Y:S01]  /*0820*/  ULEA UR5, UR18, 0x40, 0x6 ;  /* 0x0000004012057891 */ /* 0x000fe2000f8e30ff */
[----:B------:R-:W0:Y:S01]  /*0830*/  LDCU UR11, c[0x0][0x3f8] ;  /* 0x00007f00ff0b77ac */ /* 0x000e220008000800 */
[----:B------:R-:W-:Y:S01]  /*0840*/  SHF.R.U32.HI R6, RZ, 0x2, R0 ;  /* 0x00000002ff067819 */ /* 0x000fe20000011600 */
[----:B------:R-:W-:Y:S01]  /*0850*/  IMAD.U32 R5, RZ, RZ, UR18 ;  /* 0x00000012ff057e24 */ /* 0x000fe2000f8e00ff */
[----:B------:R-:W-:-:S05]  /*0860*/  UISETP.GE.AND UP0, UPT, UR30, URZ, UPT ;  /* 0x000000ff1e00728c */ /* 0x000fca000bf06270 */
[----:B------:R-:W-:Y:S01]  /*0870*/  VOTEU.ANY UP5, P2 ;  /* 0x0000000000ff7886 */ /* 0x000fe200010a0100 */
[----:B------:R-:W-:Y:S01]  /*0880*/  PLOP3.LUT P2, PT, PT, PT, UP5, 0x80, 0x8 ;  /* 0x000000000008781c */ /* 0x000fe20003f4f058 */
[----:B------:R-:W1:Y:S01]  /*0890*/  LDCU UR6, c[0x0][0x3c8] ;  /* 0x00007900ff0677ac */ /* 0x000e620008000800 */
[----:B------:R-:W-:-:S04]  /*08a0*/  @!P1 IADD3 R3, PT, PT, R3, -R10, RZ ;  /* 0x8000000a03039210 */ /* 0x000fc80007ffe0ff */
[----:B------:R-:W-:Y:S01]  /*08b0*/  ISETP.GE.U32.AND P1, PT, R3, R10, PT ;  /* 0x0000000a0300720c */ /* 0x000fe20003f26070 */
[----:B------:R-:W-:-:S06]  /*08c0*/  @!UP5 UIADD3 UR7, UPT, UPT, UR7, 0x1, URZ ;  /* 0x000000010707d890 */ /* 0x000fcc000fffe0ff */
[----:B------:R-:W-:Y:S01]  /*08d0*/  @!P2 IMAD.IADD R4, R4, 0x1, -R7 ;  /* 0x000000010404a824 */ /* 0x000fe200078e0a07 */
[----:B------:R-:W-:Y:S01]  /*08e0*/  UISETP.GE.AND UP2, UPT, UR9, URZ, UPT ;  /* 0x000000ff0900728c */ /* 0x000fe2000bf46270 */
[----:B------:R-:W-:Y:S01]  /*08f0*/  LOP3.LUT R21, R21, 0x180, RZ, 0xc0, !PT ;  /* 0x0000018015157812 */ /* 0x000fe200078ec0ff */
[----:B------:R-:W-:Y:S02]  /*0900*/  ULOP3.LUT UR9, UR17, UR14, URZ, 0x3c, !UPT ;  /* 0x0000000e11097292 */ /* 0x000fe4000f8e3cff */
[----:B------:R-:W-:Y:S01]  /*0910*/  ISETP.GE.U32.AND P2, PT, R4, R7, PT ;  /* 0x000000070400720c */ /* 0x000fe20003f46070 */
[----:B------:R-:W-:Y:S01]  /*0920*/  @!UP4 UIADD3 UR8, UPT, UPT, UR8, 0x1, URZ ;  /* 0x000000010808c890 */ /* 0x000fe2000fffe0ff */
[----:B------:R-:W-:Y:S01]  /*0930*/  VOTEU.ANY UP5, P1 ;  /* 0x0000000000ff7886 */ /* 0x000fe200008a0100 */
[----:B------:R-:W-:Y:S01]  /*0940*/  USHF.R.U32.HI UR4, URZ, 0x3, UR4 ;  /* 0x00000003ff047899 */ /* 0x000fe20008011604 */
[----:B------:R-:W-:Y:S01]  /*0950*/  VIADD R3, R21, UR26 ;  /* 0x0000001a15037c36 */ /* 0x000fe20008000000 */
        /* <DEDUP_REMOVED lines=10> */
[----:B------:R-:W-:Y:S02]  /*0a00*/  @!UP4 UIADD3 UR15, UPT, UPT, -UR15, URZ, URZ ;  /* 0x000000ff0f0fc290 */ /* 0x000fe4000fffe1ff */
[----:B------:R-:W-:Y:S01]  /*0a10*/  @!UP5 ULOP3.LUT UR15, URZ, UR14, URZ, 0x33, !UPT ;  /* 0x0000000eff0fd292 */ /* 0x000fe2000f8e33ff */
[----:B------:R2:W-:Y:S01]  /*0a20*/  @!P0 STS [R3], R2 ;  /* 0x0000000203008388 */ /* 0x0005e20000000800 */
[----:B------:R-:W-:Y:S01]  /*0a30*/  ISETP.GE.U32.AND P0, PT, R8, UR4, PT ;  /* 0x0000000408007c0c */ /* 0x000fe2000bf06070 */
[----:B------:R-:W-:Y:S02]  /*0a40*/  UISETP.NE.AND UP1, UPT, UR29, URZ, UPT ;  /* 0x000000ff1d00728c */ /* 0x000fe4000bf25270 */
[----:B------:R-:W-:Y:S02]  /*0a50*/  @UP6 UIADD3 UR7, UPT, UPT, UR7, 0x1, URZ ;  /* 0x0000000107076890 */ /* 0x000fe4000fffe0ff */
[----:B0-----:R-:W-:Y:S02]  /*0a60*/  @!UP0 UIMAD UR5, UR10, UR11, UR15 ;  /* 0x0000000b0a0582a4 */ /* 0x001fe4000f8e020f */
[----:B------:R-:W-:-:S02]  /*0a70*/  @UP0 UIMAD UR9, UR20, UR11, UR17 ;  /* 0x0000000b140902a4 */ /* 0x000fc4000f8e0211 */
[----:B------:R-:W-:Y:S01]  /*0a80*/  @!UP0 UIADD3 UR5, UPT, UPT, -UR5, URZ, URZ ;  /* 0x000000ff05058290 */ /* 0x000fe2000fffe1ff */
[----:B------:R-:W-:Y:S01]  /*0a90*/  UMOV UR14, UR7 ;  /* 0x00000007000e7c82 */ /* 0x000fe20008000000 */
[----:B------:R-:W-:Y:S01]  /*0aa0*/  @UP0 UIMAD UR9, UR9, UR30, 0x1 ;  /* 0x00000001090904a4 */ /* 0x000fe2000f8e021e */
[----:B------:R-:W-:Y:S01]  /*0ab0*/  BSSY B0, `(.L_x_26758) ;  /* 0x00000cb000007945 */ /* 0x000fe20003800000 */
[----:B------:R-:W-:Y:S02]  /*0ac0*/  @!UP2 UIADD3 UR14, UPT, UPT, -UR14, URZ, URZ ;  /* 0x000000ff0e0ea290 */ /* 0x000fe4000fffe1ff */
[----:B-1----:R-:W-:Y:S02]  /*0ad0*/  UIMAD UR6, UR16, UR6, URZ ;  /* 0x00000006100672a4 */ /* 0x002fe4000f8e02ff */
[----:B------:R-:W-:Y:S02]  /*0ae0*/  @!UP1 ULOP3.LUT UR14, URZ, UR29, URZ, 0x33, !UPT ;  /* 0x0000001dff0e9292 */ /* 0x000fe4000f8e33ff */
[----:B------:R-:W-:Y:S01]  /*0af0*/  @!UP0 UIMAD UR9, UR30, UR5, 0x1 ;  /* 0x000000011e0984a4 */ /* 0x000fe2000f8e0205 */
[----:B------:R-:W-:Y:S01]  /*0b00*/  IMAD.MOV.U32 R5, RZ, RZ, -0x800001 ;  /* 0xff7fffffff057424 */ /* 0x000fe200078e00ff */
[----:B------:R-:W-:-:S02]  /*0b10*/  LOP3.LUT R24, R0, 0x1f, RZ, 0xc0, !PT ;  /* 0x0000001f00187812 */ /* 0x000fc400078ec0ff */
[----:B------:R-:W-:Y:S01]  /*0b20*/  MOV R20, R7 ;  /* 0x0000000700147202 */ /* 0x000fe20000000f00 */
[----:B------:R-:W-:Y:S06]  /*0b30*/  BAR.SYNC.DEFER_BLOCKING 0x0 ;  /* 0x0000000000007b1d */ /* 0x000fec0000010000 */
[----:B--2---:R-:W-:Y:S05]  /*0b40*/  @P0 BRA `(.L_x_26759) ;  /* 0x0000000c00040947 */ /* 0x004fea0003800000 */
[----:B------:R-:W0:Y:S01]  /*0b50*/  LDCU.64 UR10, c[0x0][0x3b8] ;  /* 0x00007700ff0a77ac */ /* 0x000e220008000a00 */
[----:B------:R-:W-:Y:S01]  /*0b60*/  IMAD.WIDE.U32 R2, R8, 0x4, RZ ;  /* 0x0000000408027825 */ /* 0x000fe200078e00ff */
[----:B------:R-:W-:Y:S01]  /*0b70*/  LEA R7, R4, UR24, 0x3 ;  /* 0x0000001804077c11 */ /* 0x000fe2000f8e18ff */
[----:B------:R-:W1:Y:S02]  /*0b80*/  LDCU UR4, c[0x0][0x3e0] ;  /* 0x00007c00ff0477ac */ /* 0x000e640008000800 */
[----:B------:R-:W-:Y:S02]  /*0b90*/  IMAD.U32 R5, RZ, RZ, UR6 ;  /* 0x00000006ff057e24 */ /* 0x000fe4000f8e00ff */
[----:B------:R-:W-:Y:S01]  /*0ba0*/  VIADD R16, R7, 0x1 ;  /* 0x0000000107107836 */ /* 0x000fe20000000000 */
[----:B------:R-:W2:Y:S01]  /*0bb0*/  LDCU UR7, c[0x0][0x3fc] ;  /* 0x00007f80ff0777ac */ /* 0x000ea20008000800 */
[----:B------:R-:W-:Y:S01]  /*0bc0*/  IMAD.WIDE R2, R5, 0x4, R2 ;  /* 0x0000000405027825 */ /* 0x000fe200078e0202 */
[----:B------:R-:W-:-:S04]  /*0bd0*/  UIADD3 UR5, UPT, UPT, UR25, 0x220, URZ ;  /* 0x0000022019057890 */ /* 0x000fc8000fffe0ff */
[----:B------:R-:W-:Y:S01]  /*0be0*/  ULEA UR5, UR28, UR5, 0x18 ;  /* 0x000000051c057291 */ /* 0x000fe2000f8ec0ff */
[----:B0-----:R-:W-:Y:S02]  /*0bf0*/  IADD3 R0, P0, PT, R2, UR10, RZ ;  /* 0x0000000a02007c10 */ /* 0x001fe4000ff1e0ff */
[C---:B------:R-:W-:Y:S01]  /*0c00*/  SHF.L.U32 R2, R6.reuse, 0x2, RZ ;  /* 0x0000000206027819 */ /* 0x040fe200000006ff */
[----:B-1----:R-:W-:Y:S01]  /*0c10*/  UIMAD UR4, UR15, UR4, URZ ;  /* 0x000000040f0472a4 */ /* 0x002fe2000f8e02ff */
[----:B------:R-:W-:Y:S02]  /*0c20*/  LOP3.LUT R6, R6, 0x7, RZ, 0xc0, !PT ;  /* 0x0000000706067812 */ /* 0x000fe400078ec0ff */
[----:B------:R-:W-:Y:S01]  /*0c30*/  LOP3.LUT R5, R2, 0x1c, RZ, 0xc0, !PT ;  /* 0x0000001c02057812 */ /* 0x000fe200078ec0ff */
[----:B------:R-:W-:Y:S01]  /*0c40*/  IMAD.MOV.U32 R2, RZ, RZ, R8 ;  /* 0x000000ffff027224 */ /* 0x000fe200078e0008 */
[----:B------:R-:W-:Y:S02]  /*0c50*/  IADD3.X R3, PT, PT, R3, UR11, RZ, P0, !PT ;  /* 0x0000000b03037c10 */ /* 0x000fe400087fe4ff */
[----:B------:R-:W-:Y:S01]  /*0c60*/  LEA R19, R4, R5, 0x5 ;  /* 0x0000000504137211 */ /* 0x000fe200078e28ff */
[----:B------:R-:W-:Y:S01]  /*0c70*/  IMAD.MOV.U32 R5, RZ, RZ, -0x800001 ;  /* 0xff7fffffff057424 */ /* 0x000fe200078e00ff */
[----:B------:R-:W-:-:S02]  /*0c80*/  IADD3 R6, PT, PT, R6, R7, RZ ;  /* 0x0000000706067210 */ /* 0x000fc40007ffe0ff */
[----:B--2---:R-:W-:Y:S02]  /*0c90*/  MOV R4, UR7 ;  /* 0x0000000700047c02 */ /* 0x004fe40008000f00 */
[----:B------:R-:W-:Y:S01]  /*0ca0*/  IADD3 R24, P0, PT, R24, UR4, RZ ;  /* 0x0000000418187c10 */ /* 0x000fe2000ff1e0ff */
[C---:B------:R-:W-:Y:S01]  /*0cb0*/  VIADD R18, R6.reuse, -UR21 ;  /* 0x8000001506127c36 */ /* 0x040fe20008000000 */
[----:B------:R-:W-:Y:S01]  /*0cc0*/  MOV R7, UR4 ;  /* 0x0000000400077c02 */ /* 0x000fe20008000f00 */
[----:B------:R-:W-:Y:S01]  /*0cd0*/  VIADD R17, R6, 0x1 ;  /* 0x0000000106117836 */ /* 0x000fe20000000000 */
[----:B------:R-:W-:Y:S02]  /*0ce0*/  IADD3 R4, PT, PT, -R4, UR14, RZ ;  /* 0x0000000e04047c10 */ /* 0x000fe4000fffe1ff */
[----:B------:R-:W-:Y:S02]  /*0cf0*/  IADD3 R19, PT, PT, R19, UR5, RZ ;  /* 0x0000000513137c10 */ /* 0x000fe4000fffe0ff */
[----:B------:R-:W-:-:S07]  /*0d00*/  LEA.HI.X.SX32 R25, R7, RZ, 0x1, P0 ;  /* 0x000000ff07197211 */ /* 0x000fce00000f0eff */
.L_x_26764:
[----:B------:R-:W0:Y:S01]  /*0d10*/  LDC R14, c[0x0][0x400] ;  /* 0x00010000ff0e7b82 */ /* 0x000e220000000800 */
        /* <DEDUP_REMOVED lines=52> */
.L_x_26761:
[----:B------:R-:W-:Y:S01]  /*1060*/  MOV R10, R0 ;  /* 0x00000000000a7202 */ /* 0x000fe20000000f00 */
[----:B------:R-:W-:-:S05]  /*1070*/  IMAD.MOV.U32 R11, RZ, RZ, R3 ;  /* 0x000000ffff0b7224 */ /* 0x000fca00078e0003 */
[----:B------:R-:W2:Y:S02]  /*1080*/  LDG.E.CONSTANT R9, desc[UR12][R10.64] ;  /* 0x0000000c0a097981 */ /* 0x000ea4000c1e9900 */
[----:B--2---:R-:W-:-:S03]  /*1090*/  IMAD.WIDE R8, R9, UR31, R24 ;  /* 0x0000001f09087c25 */ /* 0x004fc6000f8e0218 */
[----:B------:R-:W-:-:S04]  /*10a0*/  LEA R38, P0, R8, UR22, 0x2 ;  /* 0x0000001608267c11 */ /* 0x000fc8000f8010ff */
[----:B------:R-:W-:Y:S02]  /*10b0*/  LEA.HI.X R39, R8, UR23, R9, 0x2, P0 ;  /* 0x0000001708277c11 */ /* 0x000fe400080f1409 */
[----:B------:R-:W0:Y:S04]  /*10c0*/  LDS.128 R8, [R21+UR26] ;  /* 0x0000001a15087984 */ /* 0x000e280008000c00 */
[----:B------:R-:W0:Y:S04]  /*10d0*/  LDG.E.CONSTANT R26, desc[UR12][R38.64+0x80] ;  /* 0x0000800c261a7981 */ /* 0x000e28000c1e9900 */
        /* <DEDUP_REMOVED lines=16> */
[----:B0-----:R-:W-:-:S04]  /*11e0*/  FMUL.FTZ R26, R26, R9 ;  /* 0x000000091a1a7220 */ /* 0x001fc80000410000 */
[----:B--2---:R-:W-:Y:S02]  /*11f0*/  FFMA.FTZ R8, R23, R8, R26 ;  /* 0x0000000817087223 */ /* 0x004fe4000001001a */
[----:B------:R-:W2:Y:S02]  /*1200*/  LDG.E.CONSTANT R23, desc[UR12][R38.64+0x700] ;  /* 0x0007000c26177981 */ /* 0x000ea4000c1e9900 */
[----:B---3--:R-:W-:Y:S02]  /*1210*/  FFMA.FTZ R27, R27, R10, R8 ;  /* 0x0000000a1b1b7223 */ /* 0x008fe40000010008 */
[----:B------:R-:W3:Y:S02]  /*1220*/  LDG.E.CONSTANT R26, desc[UR12][R38.64+0x780] ;  /* 0x0007800c261a7981 */ /* 0x000ee4000c1e9900 */
[----:B----4-:R-:W-:Y:S02]  /*1230*/  FFMA.FTZ R28, R28, R11, R27 ;  /* 0x0000000b1c1c7223 */ /* 0x010fe4000001001b */
[----:B------:R-:W0:Y:S04]  /*1240*/  LDS.128 R8, [R21+UR26+0x10] ;  /* 0x0000101a15087984 */ /* 0x000e280008000c00 */
[----:B------:R-:W4:Y:S01]  /*1250*/  LDG.E.CONSTANT R27, desc[UR12][R38.64+0x800] ;  /* 0x0008000c261b7981 */ /* 0x000f22000c1e9900 */
[----:B0-----:R-:W-:-:S03]  /*1260*/  FFMA.FTZ R15, R15, R8, R28 ;  /* 0x000000080f0f7223 */ /* 0x001fc6000001001c */
[----:B------:R-:W4:Y:S01]  /*1270*/  LDG.E.CONSTANT R28, desc[UR12][R38.64+0x880] ;  /* 0x0008800c261c7981 */ /* 0x000f22000c1e9900 */
[----:B------:R-:W-:-:S04]  /*1280*/  FFMA.FTZ R14, R14, R9, R15 ;  /* 0x000000090e0e7223 */ /* 0x000fc8000001000f */
[----:B------:R-:W-:-:S04]  /*1290*/  FFMA.FTZ R13, R13, R10, R14 ;  /* 0x0000000a0d0d7223 */ /* 0x000fc8000001000e */
[----:B------:R-:W-:Y:S02]  /*12a0*/  FFMA.FTZ R8, R12, R11, R13 ;  /* 0x0000000b0c087223 */ /* 0x000fe4000001000d */
[----:B------:R-:W0:Y:S02]  /*12b0*/  LDS.128 R12, [R21+UR26+0x20] ;  /* 0x0000201a150c7984 */ /* 0x000e240008000c00 */
[----:B0-----:R-:W-:Y:S02]  /*12c0*/  FFMA.FTZ R33, R33, R12, R8 ;  /* 0x0000000c21217223 */ /* 0x001fe40000010008 */
[----:B------:R-:W0:Y:S02]  /*12d0*/  LDS.128 R8, [R21+UR26+0x30] ;  /* 0x0000301a15087984 */ /* 0x000e240008000c00 */
[----:B------:R-:W-:Y:S02]  /*12e0*/  FFMA.FTZ R34, R34, R13, R33 ;  /* 0x0000000d22227223 */ /* 0x000fe40000010021 */
[----:B------:R-:W4:Y:S02]  /*12f0*/  LDG.E.CONSTANT R33, desc[UR12][R38.64+0xb00] ;  /* 0x000b000c26217981 */ /* 0x000f24000c1e9900 */
[----:B------:R-:W-:-:S02]  /*1300*/  FFMA.FTZ R31, R31, R14, R34 ;  /* 0x0000000e1f1f7223 */ /* 0x000fc40000010022 */
[----:B------:R-:W4:Y:S02]  /*1310*/  LDG.E.CONSTANT R34, desc[UR12][R38.64+0xb80] ;  /* 0x000b800c26227981 */ /* 0x000f24000c1e9900 */
[----:B------:R-:W-:Y:S02]  /*1320*/  FFMA.FTZ R32, R32, R15, R31 ;  /* 0x0000000f20207223 */ /* 0x000fe4000001001f */
[----:B------:R-:W4:Y:S04]  /*1330*/  LDS.128 R12, [R21+UR26+0x40] ;  /* 0x0000401a150c7984 */ /* 0x000f280008000c00 */
[----:B------:R-:W4:Y:S01]  /*1340*/  LDG.E.CONSTANT R31, desc[UR12][R38.64+0xf00] ;  /* 0x000f000c261f7981 */ /* 0x000f22000c1e9900 */
[----:B0-----:R-:W-:-:S03]  /*1350*/  FFMA.FTZ R29, R29, R8, R32 ;  /* 0x000000081d1d7223 */ /* 0x001fc60000010020 */
[----:B------:R-:W4:Y:S01]  /*1360*/  LDG.E.CONSTANT R8, desc[UR12][R38.64+0xa80] ;  /* 0x000a800c26087981 */ /* 0x000f22000c1e9900 */
[----:B------:R-:W-:-:S03]  /*1370*/  FFMA.FTZ R30, R30, R9, R29 ;  /* 0x000000091e1e7223 */ /* 0x000fc6000001001d */
[----:B------:R-:W4:Y:S04]  /*1380*/  LDG.E.CONSTANT R32, desc[UR12][R38.64+0xd80] ;  /* 0x000d800c26207981 */ /* 0x000f28000c1e9900 */
[----:B------:R-:W4:Y:S01]  /*1390*/  LDG.E.CONSTANT R29, desc[UR12][R38.64+0xe00] ;  /* 0x000e000c261d7981 */ /* 0x000f22000c1e9900 */
[----:B--2---:R-:W-:-:S03]  /*13a0*/  FFMA.FTZ R23, R23, R10, R30 ;  /* 0x0000000a17177223 */ /* 0x004fc6000001001e */
[----:B------:R-:W2:Y:S01]  /*13b0*/  LDG.E.CONSTANT R30, desc[UR12][R38.64+0xf80] ;  /* 0x000f800c261e7981 */ /* 0x000ea2000c1e9900 */
[----:B---3--:R-:W-:-:S03]  /*13c0*/  FFMA.FTZ R10, R26, R11, R23 ;  /* 0x0000000b1a0a7223 */ /* 0x008fc60000010017 */
[----:B------:R-:W3:Y:S04]  /*13d0*/  LDG.E.CONSTANT R23, desc[UR12][R38.64+0xc00] ;  /* 0x000c000c26177981 */ /* 0x000ee8000c1e9900 */
[----:B------:R-:W2:Y:S01]  /*13e0*/  LDG.E.CONSTANT R26, desc[UR12][R38.64+0xc80] ;  /* 0x000c800c261a7981 */ /* 0x000ea2000c1e9900 */
[----:B----4-:R-:W-:-:S03]  /*13f0*/  FFMA.FTZ R9, R27, R12, R10 ;  /* 0x0000000c1b097223 */ /* 0x010fc6000001000a */
[----:B------:R-:W4:Y:S01]  /*1400*/  LDG.E.CONSTANT R27, desc[UR12][R38.64+0xd00] ;  /* 0x000d000c261b7981 */ /* 0x000f22000c1e9900 */
[----:B------:R-:W-:-:S03]  /*1410*/  FFMA.FTZ R10, R28, R13, R9 ;  /* 0x0000000d1c0a7223 */ /* 0x000fc60000010009 */
[----:B------:R-:W4:Y:S01]  /*1420*/  LDG.E.CONSTANT R28, desc[UR12][R38.64+0xe80] ;  /* 0x000e800c261c7981 */ /* 0x000f22000c1e9900 */
[----:B------:R-:W-:-:S04]  /*1430*/  FFMA.FTZ R37, R37, R14, R10 ;  /* 0x0000000e25257223 */ /* 0x000fc8000001000a */
[----:B------:R-:W-:Y:S02]  /*1440*/  FFMA.FTZ R36, R36, R15, R37 ;  /* 0x0000000f24247223 */ /* 0x000fe40000010025 */
[----:B------:R-:W0:Y:S02]  /*1450*/  LDS.128 R12, [R21+UR26+0x50] ;  /* 0x0000501a150c7984 */ /* 0x000e240008000c00 */
[----:B0-----:R-:W-:-:S04]  /*1460*/  FFMA.FTZ R35, R35, R12, R36 ;  /* 0x0000000c23237223 */ /* 0x001fc80000010024 */
[----:B------:R-:W-:Y:S02]  /*1470*/  FFMA.FTZ R12, R8, R13, R35 ;  /* 0x0000000d080c7223 */ /* 0x000fe40000010023 */
[----:B------:R-:W3:Y:S02]  /*1480*/  LDS.128 R8, [R21+UR26+0x60] ;  /* 0x0000601a15087984 */ /* 0x000ee40008000c00 */
[----:B------:R-:W-:-:S04]  /*1490*/  FFMA.FTZ R33, R33, R14, R12 ;  /* 0x0000000e21217223 */ /* 0x000fc8000001000c */
[----:B------:R-:W-:Y:S02]  /*14a0*/  FFMA.FTZ R34, R34, R15, R33 ;  /* 0x0000000f22227223 */ /* 0x000fe40000010021 */
[----:B------:R-:W0:Y:S01]  /*14b0*/  LDS.128 R12, [R21+UR26+0x70] ;  /* 0x0000701a150c7984 */ /* 0x000e220008000c00 */
[----:B------:R-:W-:Y:S01]  /*14c0*/  UMOV UR4, 0xffffffff ;  /* 0xffffffff00047882 */ /* 0x000fe20000000000 */
[----:B------:R-:W-:Y:S02]  /*14d0*/  ISETP.NE.AND P1, PT, R6, RZ, PT ;  /* 0x000000ff0600720c */ /* 0x000fe40003f25270 */
[----:B-----5:R-:W-:Y:S01]  /*14e0*/  FSETP.NEU.FTZ.AND P0, PT, R22, RZ, PT ;  /* 0x000000ff1600720b */ /* 0x020fe20003f1d000 */
[----:B---3--:R-:W-:-:S04]  /*14f0*/  FFMA.FTZ R23, R23, R8, R34 ;  /* 0x0000000817177223 */ /* 0x008fc80000010022 */
[----:B--2---:R-:W-:-:S04]  /*1500*/  FFMA.FTZ R26, R26, R9, R23 ;  /* 0x000000091a1a7223 */ /* 0x004fc80000010017 */
[----:B----4-:R-:W-:-:S04]  /*1510*/  FFMA.FTZ R27, R27, R10, R26 ;  /* 0x0000000a1b1b7223 */ /* 0x010fc8000001001a */
[----:B------:R-:W-:-:S04]  /*1520*/  FFMA.FTZ R32, R32, R11, R27 ;  /* 0x0000000b20207223 */ /* 0x000fc8000001001b */
        /* <DEDUP_REMOVED lines=8> */
.L_x_26804:
        /* <DEDUP_REMOVED lines=12> */
.L_x_26762:
[----:B------:R-:W-:Y:S05]  /*1670*/  BSYNC B1 ;  /* 0x0000000000017941 */ /* 0x000fea0003800000 */
.L_x_26760:
        /* <DEDUP_REMOVED lines=14> */
.L_x_26759:
[----:B------:R-:W-:Y:S05]  /*1760*/  BSYNC B0 ;  /* 0x0000000000007941 */ /* 0x000fea0003800000 */
.L_x_26758:
        /* <DEDUP_REMOVED lines=22> */
.L_x_26809:
        /* <DEDUP_REMOVED lines=41> */
.L_x_26770:
        /* <DEDUP_REMOVED lines=11> */
.L_x_26769:
[----:B------:R-:W-:Y:S05]  /*1c10*/  BSYNC.RECONVERGENT B1 ;  /* 0x0000000000017941 */ /* 0x000fea0003800200 */
.L_x_26768:
        /* <DEDUP_REMOVED lines=12> */
.L_x_26773:
[----:B------:R-:W0:Y:S01]  /*1ce0*/  LDS R23, [R15+-0x400] ;  /* 0xfffc00000f177984 */ /* 0x000e220000000800 */
[----:B------:R-:W-:-:S03]  /*1cf0*/  IADD3 R16, PT, PT, R16, 0x800, RZ ;  /* 0x0000080010107810 */ /* 0x000fc60007ffe0ff */
[----:B------:R-:W1:Y:S01]  /*1d00*/  LDS R25, [R15+-0x200] ;  /* 0xfffe00000f197984 */ /* 0x000e620000000800 */
[----:B------:R-:W-:-:S03]  /*1d10*/  ISETP.GE.AND P4, PT, R16, R14, PT ;  /* 0x0000000e1000720c */ /* 0x000fc60003f86270 */
[----:B------:R-:W2:Y:S04]  /*1d20*/  LDS R27, [R15] ;  /* 0x000000000f1b7984 */ /* 0x000ea80000000800 */
[----:B------:R-:W3:Y:S04]  /*1d30*/  LDS R29, [R15+0x200] ;  /* 0x000200000f1d7984 */ /* 0x000ee80000000800 */
[----:B------:R-:W4:Y:S04]  /*1d40*/  LDS R19, [R15+0x400] ;  /* 0x000400000f137984 */ /* 0x000f280000000800 */
[----:B------:R-:W4:Y:S01]  /*1d50*/  LDS R21, [R15+0x600] ;  /* 0x000600000f157984 */ /* 0x000f220000000800 */
[----:B0-----:R-:W-:-:S03]  /*1d60*/  FADD.FTZ R18, -R10, R23 ;  /* 0x000000170a127221 */ /* 0x001fc60000010100 */
[----:B------:R-:W0:Y:S01]  /*1d70*/  LDS R23, [R15+0x800] ;  /* 0x000800000f177984 */ /* 0x000e220000000800 */
[----:B-1----:R-:W-:Y:S01]  /*1d80*/  FADD.FTZ R20, -R10, R25 ;  /* 0x000000190a147221 */ /* 0x002fe20000010100 */
[----:B------:R-:W-:Y:S02]  /*1d90*/  FMUL.FTZ R18, R18, 1.4426950216293334961 ;  /* 0x3fb8aa3b12127820 */ /* 0x000fe40000410000 */
[----:B------:R-:W1:Y:S01]  /*1da0*/  LDS R25, [R15+0xa00] ;  /* 0x000a00000f197984 */ /* 0x000e620000000800 */
[----:B--2--5:R-:W-:Y:S01]  /*1db0*/  FADD.FTZ R22, -R10, R27 ;  /* 0x0000001b0a167221 */ /* 0x024fe20000010100 */
        /* <DEDUP_REMOVED lines=14> */
[----:B------:R-:W1:Y:S01]  /*1ea0*/  MUFU.EX2 R22, R22 ;  /* 0x0000001600167308 */ /* 0x000e620000000800 */
[----:B------:R-:W-:Y:S01]  /*1eb0*/  FADD.FTZ R17, R18, R17 ;  /* 0x0000001112117221 */ /* 0x000fe20000010000 */
[----:B------:R-:W-:Y:S06]  /*1ec0*/  STS [R15+-0x400], R18 ;  /* 0xfffc00120f007388 */ /* 0x000fec0000000800 */
[----:B------:R-:W3:Y:S01]  /*1ed0*/  MUFU.EX2 R24, R24 ;  /* 0x0000001800187308 */ /* 0x000ee20000000800 */
[----:B0-----:R-:W-:Y:S01]  /*1ee0*/  FADD.FTZ R17, R17, R20 ;  /* 0x0000001411117221 */ /* 0x001fe20000010000 */
[----:B------:R-:W-:Y:S01]  /*1ef0*/  STS [R15+-0x200], R20 ;  /* 0xfffe00140f007388 */ /* 0x000fe20000000800 */
[----:B------:R-:W-:-:S05]  /*1f00*/  FADD.FTZ R31, -R10, R23 ;  /* 0x000000170a1f7221 */ /* 0x000fca0000010100 */
[----:B------:R-:W0:Y:S01]  /*1f10*/  MUFU.EX2 R28, R28 ;  /* 0x0000001c001c7308 */ /* 0x000e220000000800 */
[----:B------:R-:W0:Y:S01]  /*1f20*/  LDS R23, [R15+0x1400] ;  /* 0x001400000f177984 */ /* 0x000e220000000800 */
[----:B-1----:R-:W-:Y:S01]  /*1f30*/  FADD.FTZ R17, R17, R22 ;  /* 0x0000001611117221 */ /* 0x002fe20000010000 */
[C---:B------:R-:W-:Y:S01]  /*1f40*/  FADD.FTZ R33, -R10.reuse, R25 ;  /* 0x000000190a217221 */ /* 0x040fe20000010100 */
[----:B------:R-:W-:Y:S01]  /*1f50*/  FMUL.FTZ R31, R31, 1.4426950216293334961 ;  /* 0x3fb8aa3b1f1f7820 */ /* 0x000fe20000410000 */
[----:B------:R-:W1:Y:S01]  /*1f60*/  LDS R25, [R15+0x1600] ;  /* 0x001600000f197984 */ /* 0x000e620000000800 */
[C---:B--2---:R-:W-:Y:S02]  /*1f70*/  FADD.FTZ R35, -R10.reuse, R27 ;  /* 0x0000001b0a237221 */ /* 0x044fe40000010100 */
[----:B------:R-:W2:Y:S01]  /*1f80*/  MUFU.EX2 R30, R30 ;  /* 0x0000001e001e7308 */ /* 0x000ea20000000800 */
[----:B------:R-:W1:Y:S01]  /*1f90*/  LDS R27, [R15+0x1800] ;  /* 0x001800000f1b7984 */ /* 0x000e620000000800 */
[----:B------:R-:W-:Y:S01]  /*1fa0*/  FMUL.FTZ R33, R33, 1.4426950216293334961 ;  /* 0x3fb8aa3b21217820 */ /* 0x000fe20000410000 */
[C---:B---3--:R-:W-:Y:S01]  /*1fb0*/  FADD.FTZ R37, -R10.reuse, R29 ;  /* 0x0000001d0a257221 */ /* 0x048fe20000010100 */
[----:B------:R-:W-:Y:S01]  /*1fc0*/  FMUL.FTZ R35, R35, 1.4426950216293334961 ;  /* 0x3fb8aa3b23237820 */ /* 0x000fe20000410000 */
[----:B------:R-:W3:Y:S01]  /*1fd0*/  LDS R29, [R15+0x1a00] ;  /* 0x001a00000f1d7984 */ /* 0x000ee20000000800 */
[----:B------:R-:W-:Y:S01]  /*1fe0*/  FADD.FTZ R17, R17, R24 ;  /* 0x0000001811117221 */ /* 0x000fe20000010000 */
[----:B------:R-:W-:Y:S01]  /*1ff0*/  FMUL.FTZ R37, R37, 1.4426950216293334961 ;  /* 0x3fb8aa3b25257820 */ /* 0x000fe20000410000 */
[----:B------:R-:W2:Y:S01]  /*2000*/  MUFU.EX2 R32, R31 ;  /* 0x0000001f00207308 */ /* 0x000ea20000000800 */
[C---:B----4-:R-:W-:Y:S01]  /*2010*/  FADD.FTZ R19, -R10.reuse, R19 ;  /* 0x000000130a137221 */ /* 0x050fe20000010100 */
[----:B0-----:R-:W-:Y:S01]  /*2020*/  FADD.FTZ R17, R17, R28 ;  /* 0x0000001c11117221 */ /* 0x001fe20000010000 */
[----:B------:R-:W-:Y:S01]  /*2030*/  FADD.FTZ R21, -R10, R21 ;  /* 0x000000150a157221 */ /* 0x000fe20000010100 */
[----:B------:R0:W-:Y:S01]  /*2040*/  STS [R15], R22 ;  /* 0x000000160f007388 */ /* 0x0001e20000000800 */
[----:B------:R-:W-:-:S02]  /*2050*/  FMUL.FTZ R19, R19, 1.4426950216293334961 ;  /* 0x3fb8aa3b13137820 */ /* 0x000fc40000410000 */
[----:B------:R-:W-:Y:S01]  /*2060*/  FMUL.FTZ R21, R21, 1.4426950216293334961 ;  /* 0x3fb8aa3b15157820 */ /* 0x000fe20000410000 */
[----:B------:R-:W4:Y:S01]  /*2070*/  MUFU.EX2 R34, R33 ;  /* 0x0000002100227308 */ /* 0x000f220000000800 */
[----:B--2---:R-:W-:Y:S01]  /*2080*/  FADD.FTZ R17, R17, R30 ;  /* 0x0000001e11117221 */ /* 0x004fe20000010000 */
[----:B------:R-:W-:Y:S04]  /*2090*/  STS [R15+0x200], R24 ;  /* 0x000200180f007388 */ /* 0x000fe80000000800 */
[----:B------:R-:W-:Y:S02]  /*20a0*/  STS [R15+0x400], R28 ;  /* 0x0004001c0f007388 */ /* 0x000fe40000000800 */
[----:B------:R-:W2:Y:S01]  /*20b0*/  MUFU.EX2 R36, R35 ;  /* 0x0000002300247308 */ /* 0x000ea20000000800 */
[----:B------:R-:W-:Y:S01]  /*20c0*/  FADD.FTZ R17, R17, R32 ;  /* 0x0000002011117221 */ /* 0x000fe20000010000 */
[----:B------:R-:W-:Y:S04]  /*20d0*/  STS [R15+0x600], R30 ;  /* 0x0006001e0f007388 */ /* 0x000fe80000000800 */
[----:B------:R-:W-:Y:S02]  /*20e0*/  STS [R15+0x800], R32 ;  /* 0x000800200f007388 */ /* 0x000fe40000000800 */
[----:B------:R-:W0:Y:S01]  /*20f0*/  MUFU.EX2 R38, R37 ;  /* 0x0000002500267308 */ /* 0x000e220000000800 */
[C---:B------:R-:W-:Y:S01]  /*2100*/  FADD.FTZ R23, -R10.reuse, R23 ;  /* 0x000000170a177221 */ /* 0x040fe20000010100 */
[----:B----4-:R-:W-:Y:S01]  /*2110*/  FADD.FTZ R17, R17, R34 ;  /* 0x0000002211117221 */ /* 0x010fe20000010000 */
[----:B------:R-:W-:Y:S01]  /*2120*/  STS [R15+0xa00], R34 ;  /* 0x000a00220f007388 */ /* 0x000fe20000000800 */
[----:B-1----:R-:W-:Y:S01]  /*2130*/  FADD.FTZ R25, -R10, R25 ;  /* 0x000000190a197221 */ /* 0x002fe20000010100 */
[----:B------:R-:W-:-:S03]  /*2140*/  FMUL.FTZ R23, R23, 1.4426950216293334961 ;  /* 0x3fb8aa3b17177820 */ /* 0x000fc60000410000 */
[----:B------:R1:W4:Y:S01]  /*2150*/  MUFU.EX2 R40, R19 ;  /* 0x0000001300287308 */ /* 0x0003220000000800 */
[C---:B------:R-:W-:Y:S01]  /*2160*/  FADD.FTZ R27, -R10.reuse, R27 ;  /* 0x0000001b0a1b7221 */ /* 0x040fe20000010100 */
[----:B--2---:R-:W-:Y:S01]  /*2170*/  FADD.FTZ R17, R17, R36 ;  /* 0x0000002411117221 */ /* 0x004fe20000010000 */
[----:B------:R-:W-:Y:S01]  /*2180*/  STS [R15+0xc00], R36 ;  /* 0x000c00240f007388 */ /* 0x000fe20000000800 */
[----:B---3--:R-:W-:Y:S01]  /*2190*/  FADD.FTZ R29, -R10, R29 ;  /* 0x0000001d0a1d7221 */ /* 0x008fe20000010100 */
[----:B------:R-:W-:-:S03]  /*21a0*/  FMUL.FTZ R18, R27, 1.4426950216293334961 ;  /* 0x3fb8aa3b1b127820 */ /* 0x000fc60000410000 */
[----:B------:R-:W2:Y:S01]  /*21b0*/  MUFU.EX2 R42, R21 ;  /* 0x00000015002a7308 */ /* 0x000ea20000000800 */
[----:B-1----:R-:W-:Y:S01]  /*21c0*/  FMUL.FTZ R19, R25, 1.4426950216293334961 ;  /* 0x3fb8aa3b19137820 */ /* 0x002fe20000410000 */
[----:B------:R-:W-:Y:S01]  /*21d0*/  FMUL.FTZ R20, R29, 1.4426950216293334961 ;  /* 0x3fb8aa3b1d147820 */ /* 0x000fe20000410000 */
[----:B0-----:R-:W-:Y:S01]  /*21e0*/  FADD.FTZ R17, R17, R38 ;  /* 0x0000002611117221 */ /* 0x001fe20000010000 */
[----:B------:R-:W-:Y:S04]  /*21f0*/  STS [R15+0xe00], R38 ;  /* 0x000e00260f007388 */ /* 0x000fe80000000800 */
        /* <DEDUP_REMOVED lines=18> */
.L_x_26772:
[----:B------:R-:W-:Y:S05]  /*2320*/  BSYNC.RECONVERGENT B1 ;  /* 0x0000000000017941 */ /* 0x000fea0003800200 */
.L_x_26771:
        /* <DEDUP_REMOVED lines=23> */
[----:B-----5:R-:W-:Y:S02]  /*24a0*/  FMUL.FTZ R22, R31, 1.4426950216293334961 ;  /* 0x3fb8aa3b1f167820 */ /* 0x020fe40000410000 */
        /* <DEDUP_REMOVED lines=31> */
.L_x_26775:
[----:B------:R-:W-:Y:S05]  /*26a0*/  BSYNC.RECONVERGENT B1 ;  /* 0x0000000000017941 */ /* 0x000fea0003800200 */
.L_x_26774:
        /* <DEDUP_REMOVED lines=26> */
.L_x_26767:
[----:B------:R-:W-:Y:S05]  /*2850*/  BSYNC.RECONVERGENT B0 ;  /* 0x0000000000007941 */ /* 0x000fea0003800200 */
.L_x_26766:
        /* <DEDUP_REMOVED lines=40> */
.L_x_26780:
[----:B------:R-:W1:Y:S01]  /*2ae0*/  LDS R18, [R12] ;  /* 0x000000000c127984 */ /* 0x000e620000000800 */
[----:B------:R-:W-:-:S05]  /*2af0*/  VIADD R15, R15, 0x1 ;  /* 0x000000010f0f7836 */ /* 0x000fca0000000000 */
[----:B------:R-:W-:Y:S01]  /*2b00*/  ISETP.NE.AND P0, PT, R15, RZ, PT ;  /* 0x000000ff0f00720c */ /* 0x000fe20003f05270 */
[----:B-1----:R-:W-:-:S05]  /*2b10*/  FMUL.FTZ R13, R18, R11 ;  /* 0x0000000b120d7220 */ /* 0x002fca0000410000 */
[----:B------:R1:W-:Y:S02]  /*2b20*/  STS [R12], R13 ;  /* 0x0000000d0c007388 */ /* 0x0003e40000000800 */
[----:B-1----:R-:W-:-:S05]  /*2b30*/  IADD3 R12, PT, PT, R12, 0x200, RZ ;  /* 0x000002000c0c7810 */ /* 0x002fca0007ffe0ff */
[----:B------:R-:W-:Y:S05]  /*2b40*/  @P0 BRA `(.L_x_26780) ;  /* 0xfffffffc00e40947 */ /* 0x000fea000383ffff */
.L_x_26779:
[----:B------:R-:W-:Y:S05]  /*2b50*/  BSYNC.RECONVERGENT B1 ;  /* 0x0000000000017941 */ /* 0x000fea0003800200 */
.L_x_26778:
        /* <DEDUP_REMOVED lines=12> */
.L_x_26783:
        /* <DEDUP_REMOVED lines=20> */
[----:B-----5:R-:W4:Y:S01]  /*2d60*/  LDS R22, [R12+0x1800] ;  /* 0x001800000c167984 */ /* 0x020f220000000800 */
        /* <DEDUP_REMOVED lines=31> */
.L_x_26782:
[----:B------:R-:W-:Y:S05]  /*2f60*/  BSYNC.RECONVERGENT B1 ;  /* 0x0000000000017941 */ /* 0x000fea0003800200 */
.L_x_26781:
        /* <DEDUP_REMOVED lines=8> */
[----:B-----5:R-:W3:Y:S04]  /*2ff0*/  LDS R22, [R12] ;  /* 0x000000000c167984 */ /* 0x020ee80000000800 */
        /* <DEDUP_REMOVED lines=22> */
.L_x_26785:
[----:B------:R-:W-:Y:S05]  /*3160*/  BSYNC.RECONVERGENT B1 ;  /* 0x0000000000017941 */ /* 0x000fea0003800200 */
.L_x_26784:
[----:B------:R-:W-:-:S13]  /*3170*/  ISETP.LT.OR P0, PT, R16, R9, P0 ;  /* 0x000000091000720c */ /* 0x000fda0000701670 */
[----:B------:R-:W-:Y:S05]  /*3180*/  @!P0 BRA `(.L_x_26777) ;  /* 0x0000000000308947 */ /* 0x000fea0003800000 */
[----:B------:R-:W1:Y:S04]  /*3190*/  LDS R16, [R12+-0x400] ;  /* 0xfffc00000c107984 */ /* 0x000e680000000800 */
[----:B------:R-:W2:Y:S04]  /*31a0*/  LDS R18, [R12+-0x200] ;  /* 0xfffe00000c127984 */ /* 0x000ea80000000800 */
[----:B------:R-:W3:Y:S04]  /*31b0*/  LDS R20, [R12] ;  /* 0x000000000c147984 */ /* 0x000ee80000000800 */
[----:B-----5:R-:W4:Y:S01]  /*31c0*/  LDS R22, [R12+0x200] ;  /* 0x000200000c167984 */ /* 0x020f220000000800 */
        /* <DEDUP_REMOVED lines=8> */
.L_x_26777:
[----:B------:R-:W-:Y:S05]  /*3250*/  BSYNC.RECONVERGENT B0 ;  /* 0x0000000000007941 */ /* 0x000fea0003800200 */
.L_x_26776:
        /* <DEDUP_REMOVED lines=25> */
.L_x_26787:
[----:B--23--:R-:W-:Y:S05]  /*33f0*/  BSYNC.RECONVERGENT B0 ;  /* 0x0000000000007941 */ /* 0x00cfea0003800200 */
.L_x_26786:
[----:B------:R-:W-:Y:S01]  /*3400*/  ISETP.GE.U32.AND P0, PT, R25, R2, PT ;  /* 0x000000021900720c */ /* 0x000fe20003f06070 */
[----:B------:R-:W-:Y:S01]  /*3410*/  BSSY.RECONVERGENT B0, `(.L_x_26788) ;  /* 0x00000f0000007945 */ /* 0x000fe20003800200 */
[----:B------:R-:W-:Y:S02]  /*3420*/  CS2R R34, SRZ ;  /* 0x0000000000227805 */ /* 0x000fe4000001ff00 */
[----:B------:R-:W-:Y:S02]  /*3430*/  CS2R R32, SRZ ;  /* 0x0000000000207805 */ /* 0x000fe4000001ff00 */
[----:B------:R-:W-:Y:S02]  /*3440*/  CS2R R30, SRZ ;  /* 0x00000000001e7805 */ /* 0x000fe4000001ff00 */
[----:B------:R-:W-:-:S05]  /*3450*/  CS2R R28, SRZ ;  /* 0x00000000001c7805 */ /* 0x000fca000001ff00 */
[----:B------:R-:W-:Y:S05]  /*3460*/  @P0 BRA `(.L_x_26789) ;  /* 0x0000000c00a80947 */ /* 0x000fea0003800000 */
[----:B----4-:R-:W2:Y:S01]  /*3470*/  I2F.RP R13, R7 ;  /* 0x00000007000d7306 */ /* 0x010ea20000209400 */
[----:B------:R-:W3:Y:S01]  /*3480*/  LDCU UR4, c[0x0][0x3c8] ;  /* 0x00007900ff0477ac */ /* 0x000ee20008000800 */
[----:B------:R-:W-:Y:S01]  /*3490*/  IADD3 R12, PT, PT, R8, 0x220, RZ ;  /* 0x00000220080c7810 */ /* 0x000fe20007ffe0ff */
[----:B------:R-:W-:Y:S01]  /*34a0*/  IMAD.SHL.U32 R8, R0, 0x10, RZ ;  /* 0x0000001000087824 */ /* 0x000fe200078e00ff */
[----:B------:R-:W-:Y:S01]  /*34b0*/  IADD3 R26, PT, PT, -R26, R25, RZ ;  /* 0x000000191a1a7210 */ /* 0x000fe20007ffe1ff */
[----:B------:R-:W4:Y:S01]  /*34c0*/  LDCU UR5, c[0x0][0x3fc] ;  /* 0x00007f80ff0577ac */ /* 0x000f220008000800 */
[----:B01----:R-:W-:Y:S01]  /*34d0*/  IMAD.WIDE.U32 R10, R25, 0x4, RZ ;  /* 0x00000004190a7825 */ /* 0x003fe200078e00ff */
[----:B------:R-:W-:Y:S02]  /*34e0*/  LEA R5, R5, R12, 0x18 ;  /* 0x0000000c05057211 */ /* 0x000fe400078ec0ff */
[----:B------:R-:W-:Y:S01]  /*34f0*/  CS2R R34, SRZ ;  /* 0x0000000000227805 */ /* 0x000fe2000001ff00 */
[----:B------:R-:W0:Y:S01]  /*3500*/  LDCU.64 UR6, c[0x0][0x3b8] ;  /* 0x00007700ff0677ac */ /* 0x000e220008000a00 */
[----:B------:R-:W-:Y:S01]  /*3510*/  LOP3.LUT R8, R8, 0x10, RZ, 0xe2, !PT ;  /* 0x0000001008087812 */ /* 0x000fe200078ee2ff */
[----:B------:R-:W-:Y:S01]  /*3520*/  IMAD R6, R3, 0x8, R6 ;  /* 0x0000000803067824 */ /* 0x000fe200078e0206 */
[----:B------:R-:W-:Y:S01]  /*3530*/  IADD3 R25, PT, PT, R25, 0x1, RZ ;  /* 0x0000000119197810 */ /* 0x000fe20007ffe0ff */
[----:B------:R-:W-:Y:S01]  /*3540*/  IMAD.SHL.U32 R27, R0, 0x4, RZ ;  /* 0x00000004001b7824 */ /* 0x000fe200078e00ff */
[----:B------:R-:W-:Y:S01]  /*3550*/  LEA R8, R3, R8, 0x5 ;  /* 0x0000000803087211 */ /* 0x000fe200078e28ff */
[----:B--2---:R-:W1:Y:S01]  /*3560*/  MUFU.RCP R13, R13 ;  /* 0x0000000d000d7308 */ /* 0x004e620000001000 */
[----:B------:R-:W-:-:S02]  /*3570*/  IADD3 R24, PT, PT, R6, 0x1, RZ ;  /* 0x0000000106187810 */ /* 0x000fc40007ffe0ff */
[----:B------:R-:W-:Y:S02]  /*3580*/  CS2R R32, SRZ ;  /* 0x0000000000207805 */ /* 0x000fe4000001ff00 */
[----:B-----5:R-:W-:Y:S01]  /*3590*/  IADD3 R22, PT, PT, R5, R8, RZ ;  /* 0x0000000805167210 */ /* 0x020fe20007ffe0ff */
[----:B---3--:R-:W-:Y:S01]  /*35a0*/  UIMAD UR4, UR16, UR4, URZ ;  /* 0x00000004100472a4 */ /* 0x008fe2000f8e02ff */
[----:B------:R-:W-:Y:S01]  /*35b0*/  IMAD.MOV.U32 R8, RZ, RZ, RZ ;  /* 0x000000ffff087224 */ /* 0x000fe200078e00ff */
[----:B------:R-:W-:Y:S02]  /*35c0*/  LOP3.LUT R23, R27, 0x4, RZ, 0xc0, !PT ;  /* 0x000000041b177812 */ /* 0x000fe400078ec0ff */
[----:B------:R-:W-:Y:S01]  /*35d0*/  CS2R R30, SRZ ;  /* 0x00000000001e7805 */ /* 0x000fe2000001ff00 */
[----:B----4-:R-:W-:Y:S01]  /*35e0*/  IMAD.U32 R6, RZ, RZ, UR5 ;  /* 0x00000005ff067e24 */ /* 0x010fe2000f8e00ff */
[----:B------:R-:W-:Y:S02]  /*35f0*/  CS2R R28, SRZ ;  /* 0x00000000001c7805 */ /* 0x000fe4000001ff00 */
[----:B------:R-:W-:-:S02]  /*3600*/  MOV R15, UR4 ;  /* 0x00000004000f7c02 */ /* 0x000fc40008000f00 */
[----:B------:R-:W-:Y:S02]  /*3610*/  LOP3.LUT R27, R27, 0x7c, RZ, 0xc0, !PT ;  /* 0x0000007c1b1b7812 */ /* 0x000fe400078ec0ff */
[----:B------:R-:W-:Y:S01]  /*3620*/  IADD3 R23, PT, PT, R24, R23, RZ ;  /* 0x0000001718177210 */ /* 0x000fe20007ffe0ff */
[----:B------:R-:W2:Y:S01]  /*3630*/  LDCU UR4, c[0x0][0x3e0] ;  /* 0x00007c00ff0477ac */ /* 0x000ea20008000800 */
[----:B------:R-:W-:Y:S01]  /*3640*/  IMAD.WIDE R10, R15, 0x4, R10 ;  /* 0x000000040f0a7825 */ /* 0x000fe200078e020a */
[----:B------:R-:W-:-:S03]  /*3650*/  IADD3 R6, PT, PT, -R6, UR14, RZ ;  /* 0x0000000e06067c10 */ /* 0x000fc6000fffe1ff */
[----:B-1----:R-:W-:Y:S01]  /*3660*/  VIADD R9, R13, 0xffffffe ;  /* 0x0ffffffe0d097836 */ /* 0x002fe20000000000 */
[----:B0-----:R-:W-:-:S04]  /*3670*/  IADD3 R20, P0, PT, R10, UR6, RZ ;  /* 0x000000060a147c10 */ /* 0x001fc8000ff1e0ff */
[----:B------:R-:W-:Y:S01]  /*3680*/  IADD3.X R21, PT, PT, R11, UR7, RZ, P0, !PT ;  /* 0x000000070b157c10 */ /* 0x000fe200087fe4ff */
[----:B------:R-:W0:Y:S01]  /*3690*/  F2I.FTZ.U32.TRUNC.NTZ R9, R9 ;  /* 0x0000000900097305 */ /* 0x000e22000021f000 */
[----:B--2---:R-:W-:-:S04]  /*36a0*/  UIMAD UR4, UR15, UR4, URZ ;  /* 0x000000040f0472a4 */ /* 0x004fc8000f8e02ff */
[----:B------:R-:W-:Y:S02]  /*36b0*/  USHF.R.S32.HI UR5, URZ, 0x1f, UR4 ;  /* 0x0000001fff057899 */ /* 0x000fe40008011404 */
[----:B------:R-:W-:Y:S02]  /*36c0*/  IMAD.U32 R36, RZ, RZ, UR4 ;  /* 0x00000004ff247e24 */ /* 0x000fe4000f8e00ff */
[----:B0-----:R-:W-:Y:S02]  /*36d0*/  IMAD.MOV R13, RZ, RZ, -R9 ;  /* 0x000000ffff0d7224 */ /* 0x001fe400078e0a09 */
[----:B------:R-:W-:Y:S02]  /*36e0*/  MOV R37, UR5 ;  /* 0x0000000500257c02 */ /* 0x000fe40008000f00 */
[----:B------:R-:W-:-:S04]  /*36f0*/  IMAD.MOV.U32 R12, RZ, RZ, R13 ;  /* 0x000000ffff0c7224 */ /* 0x000fc800078e000d */
[----:B------:R-:W-:-:S04]  /*3700*/  IMAD R5, R12, R7, RZ ;  /* 0x000000070c057224 */ /* 0x000fc800078e02ff */
[----:B------:R-:W-:-:S07]  /*3710*/  IMAD.HI.U32 R5, R9, R5, R8 ;  /* 0x0000000509057227 */ /* 0x000fce00078e0008 */
.L_x_26792:
        /* <DEDUP_REMOVED lines=19> */
[----:B0-----:R-:W-:Y:S02]  /*3850*/  IADD3 R9, PT, PT, R16, 0xffffffe, RZ ;  /* 0x0ffffffe10097810 */ /* 0x001fe40007ffe0ff */
[----:B------:R-:W-:-:S04]  /*3860*/  ISETP.GE.U32.AND P0, PT, R12, R7, PT ;  /* 0x000000070c00720c */ /* 0x000fc80003f06070 */
[----:B------:R-:W0:Y:S09]  /*3870*/  F2I.FTZ.U32.TRUNC.NTZ R9, R9 ;  /* 0x0000000900097305 */ /* 0x000e32000021f000 */
[----:B------:R-:W-:-:S04]  /*3880*/  @P0 IADD3 R11, PT, PT, R11, 0x1, RZ ;  /* 0x000000010b0b0810 */ /* 0x000fc80007ffe0ff */
[----:B------:R-:W-:Y:S01]  /*3890*/  @!P2 IADD3 R11, PT, PT, -R11, RZ, RZ ;  /* 0x000000ff0b0ba210 */ /* 0x000fe20007ffe1ff */
        /* <DEDUP_REMOVED lines=8> */
[----:B------:R-:W-:Y:S01]  /*3920*/  ISETP.GE.AND P1, PT, R12, RZ, PT ;  /* 0x000000ff0c00720c */ /* 0x000fe20003f26270 */
[C---:B------:R-:W-:Y:S01]  /*3930*/  VIADD R13, R25.reuse, 0x3 ;  /* 0x00000003190d7836 */ /* 0x040fe20000000000 */
[----:B------:R-:W-:Y:S01]  /*3940*/  IADD3 R25, PT, PT, R25, 0x4, RZ ;  /* 0x0000000419197810 */ /* 0x000fe20007ffe0ff */
[----:B------:R-:W-:-:S04]  /*3950*/  IMAD.HI.U32 R8, R8, R9, RZ ;  /* 0x0000000908087227 */ /* 0x000fc800078e00ff */
[----:B------:R-:W-:-:S04]  /*3960*/  IMAD.MOV R8, RZ, RZ, -R8 ;  /* 0x000000ffff087224 */ /* 0x000fc800078e0a08 */
        /* <DEDUP_REMOVED lines=11> */
[----:B------:R-:W2:Y:S02]  /*3a20*/  LDG.E.CONSTANT R9, desc[UR12][R20.64] ;  /* 0x0000000c14097981 */ /* 0x000ea4000c1e9900 */
[----:B--2---:R-:W-:-:S03]  /*3a30*/  IMAD.WIDE R8, R9, UR24, R36 ;  /* 0x0000001809087c25 */ /* 0x004fc6000f8e0224 */
[----:B------:R-:W-:-:S04]  /*3a40*/  IADD3 R8, P1, PT, R27, R8, RZ ;  /* 0x000000081b087210 */ /* 0x000fc80007f3e0ff */
[----:B------:R-:W-:Y:S02]  /*3a50*/  IADD3.X R9, PT, PT, RZ, R9, RZ, P1, !PT ;  /* 0x00000009ff097210 */ /* 0x000fe40000ffe4ff */
[----:B------:R-:W-:-:S04]  /*3a60*/  LEA R18, P1, R8, UR22, 0x2 ;  /* 0x0000001608127c11 */ /* 0x000fc8000f8210ff */
[----:B------:R-:W-:-:S05]  /*3a70*/  LEA.HI.X R19, R8, UR23, R9, 0x2, P1 ;  /* 0x0000001708137c11 */ /* 0x000fca00088f1409 */
[----:B------:R-:W2:Y:S01]  /*3a80*/  LDG.E.128.CONSTANT R12, desc[UR12][R18.64] ;  /* 0x0000000c120c7981 */ /* 0x000ea2000c1e9d00 */
        /* <DEDUP_REMOVED lines=8> */
[----:B------:R-:W-:-:S02]  /*3b10*/  @!P1 ISETP.GE.AND P2, PT, R16, UR21, PT ;  /* 0x0000001510009c0c */ /* 0x000fc4000bf46270 */
[----:B--2---:R-:W-:Y:S02]  /*3b20*/  @!P1 FSEL R13, R13, RZ, !P3 ;  /* 0x000000ff0d0d9208 */ /* 0x004fe40005800000 */
[----:B------:R-:W-:Y:S02]  /*3b30*/  @!P1 FSEL R12, R12, RZ, !P2 ;  /* 0x000000ff0c0c9208 */ /* 0x000fe40005000000 */
[----:B------:R-:W-:Y:S01]  /*3b40*/  @!P1 FSEL R14, R14, RZ, !P4 ;  /* 0x000000ff0e0e9208 */ /* 0x000fe20006000000 */
[----:B0-----:R-:W-:Y:S01]  /*3b50*/  FMUL.FTZ R13, R9, R13 ;  /* 0x0000000d090d7220 */ /* 0x001fe20000410000 */
[----:B------:R-:W-:-:S03]  /*3b60*/  @!P1 FSEL R15, R15, RZ, !P5 ;  /* 0x000000ff0f0f9208 */ /* 0x000fc60006800000 */
[----:B------:R-:W-:-:S04]  /*3b70*/  FFMA.FTZ R13, R8, R12, R13 ;  /* 0x0000000c080d7223 */ /* 0x000fc8000001000d */
[----:B------:R-:W-:-:S04]  /*3b80*/  FFMA.FTZ R14, R10, R14, R13 ;  /* 0x0000000e0a0e7223 */ /* 0x000fc8000001000d */
[----:B------:R-:W-:Y:S02]  /*3b90*/  FFMA.FTZ R38, R11, R15, R14 ;  /* 0x0000000f0b267223 */ /* 0x000fe4000001000e */
[----:B------:R-:W2:Y:S01]  /*3ba0*/  LDG.E.128.CONSTANT R12, desc[UR12][R18.64+0x200] ;  /* 0x0002000c120c7981 */ /* 0x000ea2000c1e9d00 */
        /* <DEDUP_REMOVED lines=8> */
[----:B------:R-:W-:Y:S01]  /*3c30*/  @!P1 ISETP.GE.AND P2, PT, R12, UR21, PT ;  /* 0x000000150c009c0c */ /* 0x000fe2000bf46270 */
[----:B------:R-:W-:-:S03]  /*3c40*/  @!P1 VIADD R12, R23, 0x2 ;  /* 0x00000002170c9836 */ /* 0x000fc60000000000 */
[----:B------:R-:W-:Y:S02]  /*3c50*/  @!P1 FSEL R14, R14, RZ, !P2 ;  /* 0x000000ff0e0e9208 */ /* 0x000fe40005000000 */
[----:B------:R-:W-:-:S03]  /*3c60*/  @!P1 ISETP.GE.AND P2, PT, R12, UR21, PT ;  /* 0x000000150c009c0c */ /* 0x000fc6000bf46270 */
[----:B------:R-:W-:Y:S01]  /*3c70*/  FFMA.FTZ R14, R10, R14, R13 ;  /* 0x0000000e0a0e7223 */ /* 0x000fe2000001000d */
[----:B------:R-:W-:-:S05]  /*3c80*/  @!P1 FSEL R15, R15, RZ, !P2 ;  /* 0x000000ff0f0f9208 */ /* 0x000fca0005000000 */
        /* <DEDUP_REMOVED lines=69> */
[----:B------:R-:W-:Y:S01]  /*40e0*/  @!P1 ISETP.GE.AND P3, PT, R23, UR21, PT ;  /* 0x0000001517009c0c */ /* 0x000fe2000bf66270 */
[----:B------:R-:W3:Y:S03]  /*40f0*/  LDG.E.128.CONSTANT R16, desc[UR12][R18.64+0xe00] ;  /* 0x000e000c12107981 */ /* 0x000ee6000c1e9d00 */
        /* <DEDUP_REMOVED lines=8> */
[----:B------:R-:W-:Y:S02]  /*4180*/  @!P1 ISETP.GE.AND P2, PT, R23, UR21, PT ;  /* 0x0000001517009c0c */ /* 0x000fe4000bf46270 */
[----:B---3--:R-:W-:Y:S02]  /*4190*/  @!P1 FSEL R16, R16, RZ, !P4 ;  /* 0x000000ff10109208 */ /* 0x008fe40006000000 */
[----:B------:R-:W-:Y:S02]  /*41a0*/  @!P1 FSEL R17, R17, RZ, !P2 ;  /* 0x000000ff11119208 */ /* 0x000fe40005000000 */
[----:B------:R-:W-:-:S03]  /*41b0*/  @!P1 ISETP.GE.AND P3, PT, R12, UR21, PT ;  /* 0x000000150c009c0c */ /* 0x000fc6000bf66270 */
[----:B------:R-:W-:-:S04]  /*41c0*/  FMUL.FTZ R9, R9, R17 ;  /* 0x0000001109097220 */ /* 0x000fc80000410000 */
[----:B------:R-:W-:Y:S01]  /*41d0*/  FFMA.FTZ R9, R8, R16, R9 ;  /* 0x0000001008097223 */ /* 0x000fe20000010009 */
[----:B------:R-:W-:-:S04]  /*41e0*/  @!P1 IADD3 R8, PT, PT, R23, 0x1, RZ ;  /* 0x0000000117089810 */ /* 0x000fc80007ffe0ff */
[----:B------:R-:W-:Y:S02]  /*41f0*/  @!P1 ISETP.GE.AND P2, PT, R8, UR21, PT ;  /* 0x0000001508009c0c */ /* 0x000fe4000bf46270 */
[----:B------:R-:W-:Y:S02]  /*4200*/  @!P1 FSEL R15, R15, RZ, !P3 ;  /* 0x000000ff0f0f9208 */ /* 0x000fe40005800000 */
[----:B------:R-:W-:Y:S02]  /*4210*/  @!P1 ISETP.GE.AND P3, PT, R12, UR21, PT ;  /* 0x000000150c009c0c */ /* 0x000fe4000bf66270 */
[----:B------:R-:W-:Y:S01]  /*4220*/  @!P1 FSEL R18, R18, RZ, !P2 ;  /* 0x000000ff12129208 */ /* 0x000fe20005000000 */
[----:B------:R-:W-:Y:S01]  /*4230*/  FFMA.FTZ R14, R10, R14, R13 ;  /* 0x0000000e0a0e7223 */ /* 0x000fe2000001000d */
[----:B------:R-:W-:-:S03]  /*4240*/  @!P1 FSEL R19, R19, RZ, !P3 ;  /* 0x000000ff13139208 */ /* 0x000fc60005800000 */
[----:B------:R-:W-:Y:S01]  /*4250*/  FFMA.FTZ R10, R10, R18, R9 ;  /* 0x000000120a0a7223 */ /* 0x000fe20000010009 */
[----:B------:R-:W-:-:S03]  /*4260*/  FFMA.FTZ R14, R11, R15, R14 ;  /* 0x0000000f0b0e7223 */ /* 0x000fc6000001000e */
[----:B------:R-:W-:Y:S01]  /*4270*/  FFMA.FTZ R11, R11, R19, R10 ;  /* 0x000000130b0b7223 */ /* 0x000fe2000001000a */
[----:B------:R-:W-:-:S03]  /*4280*/  FADD.FTZ R29, R29, R14 ;  /* 0x0000000e1d1d7221 */ /* 0x000fc60000010000 */
[----:B------:R-:W-:-:S07]  /*4290*/  FADD.FTZ R28, R28, R11 ;  /* 0x0000000b1c1c7221 */ /* 0x000fce0000010000 */
.L_x_26791:
[----:B------:R-:W-:Y:S05]  /*42a0*/  BSYNC.RECONVERGENT B1 ;  /* 0x0000000000017941 */ /* 0x000fea0003800200 */
.L_x_26790:
[----:B------:R-:W-:Y:S01]  /*42b0*/  IADD3 R20, P1, PT, R20, 0x10, RZ ;  /* 0x0000001014147810 */ /* 0x000fe20007f3e0ff */
[----:B------:R-:W-:Y:S01]  /*42c0*/  VIADD R26, R26, 0x4 ;  /* 0x000000041a1a7836 */ /* 0x000fe20000000000 */
[----:B------:R-:W-:Y:S01]  /*42d0*/  IADD3 R23, PT, PT, R23, 0x20, RZ ;  /* 0x0000002017177810 */ /* 0x000fe20007ffe0ff */
[----:B------:R-:W-:Y:S01]  /*42e0*/  VIADD R22, R22, 0x80 ;  /* 0x0000008016167836 */ /* 0x000fe20000000000 */
[----:B------:R-:W-:Y:S01]  /*42f0*/  IADD3.X R21, PT, PT, RZ, R21, RZ, P1, !PT ;  /* 0x00000015ff157210 */ /* 0x000fe20000ffe4ff */
[----:B------:R-:W-:Y:S08]  /*4300*/  @!P0 BRA `(.L_x_26792) ;  /* 0xfffffff400048947 */ /* 0x000ff0000383ffff */
.L_x_26789:
[----:B------:R-:W-:Y:S05]  /*4310*/  BSYNC.RECONVERGENT B0 ;  /* 0x0000000000007941 */ /* 0x000fea0003800200 */
.L_x_26788:
[----:B------:R-:W2:Y:S01]  /*4320*/  SHFL.BFLY PT, R2, R35, 0x1, 0x1f ;  /* 0x0c201f0023027f89 */ /* 0x000ea200000e0000 */
[----:B----4-:R-:W-:Y:S01]  /*4330*/  LOP3.LUT R12, R0, 0x1, RZ, 0xc0, !PT ;  /* 0x00000001000c7812 */ /* 0x010fe200078ec0ff */
[----:B------:R-:W-:Y:S01]  /*4340*/  BSSY.RECONVERGENT B0, `(.L_x_26793) ;  /* 0x0000024000007945 */ /* 0x000fe20003800200 */
[----:B------:R-:W-:Y:S01]  /*4350*/  SHF.R.U32.HI R4, RZ, 0x1, R4 ;  /* 0x00000001ff047819 */ /* 0x000fe20000011604 */
[----:B------:R-:W3:Y:S01]  /*4360*/  SHFL.BFLY PT, R5, R34, 0x1, 0x1f ;  /* 0x0c201f0022057f89 */ /* 0x000ee200000e0000 */
[----:B------:R-:W-:Y:S02]  /*4370*/  ISETP.NE.U32.AND P1, PT, R12, 0x1, PT ;  /* 0x000000010c00780c */ /* 0x000fe40003f25070 */
[----:B------:R-:W-:Y:S01]  /*4380*/  LOP3.LUT R12, R0, 0x3c0, RZ, 0xc0, !PT ;  /* 0x000003c0000c7812 */ /* 0x000fe200078ec0ff */
[----:B------:R-:W4:Y:S01]  /*4390*/  SHFL.BFLY PT, R6, R33, 0x1, 0x1f ;  /* 0x0c201f0021067f89 */ /* 0x000f2200000e0000 */
[----:B------:R-:W-:Y:S02]  /*43a0*/  IMAD R3, R3, 0x80, R4 ;  /* 0x0000008003037824 */ /* 0x000fe400078e0204 */
[----:B------:R-:W-:Y:S01]  /*43b0*/  ISETP.NE.OR P0, PT, R12, 0x40, !P1 ;  /* 0x000000400c00780c */ /* 0x000fe20004f05670 */
[----:B------:R-:W4:Y:S04]  /*43c0*/  SHFL.BFLY PT, R7, R32, 0x1, 0x1f ;  /* 0x0c201f0020077f89 */ /* 0x000f2800000e0000 */
[----:B------:R-:W4:Y:S04]  /*43d0*/  SHFL.BFLY PT, R8, R31, 0x1, 0x1f ;  /* 0x0c201f001f087f89 */ /* 0x000f2800000e0000 */
[----:B------:R-:W4:Y:S04]  /*43e0*/  SHFL.BFLY PT, R9, R30, 0x1, 0x1f ;  /* 0x0c201f001e097f89 */ /* 0x000f2800000e0000 */
[----:B0-----:R-:W0:Y:S01]  /*43f0*/  SHFL.BFLY PT, R10, R29, 0x1, 0x1f ;  /* 0x0c201f001d0a7f89 */ /* 0x001e2200000e0000 */
[----:B--2---:R-:W-:-:S03]  /*4400*/  FADD.FTZ R35, R2, R35 ;  /* 0x0000002302237221 */ /* 0x004fc60000010000 */
[----:B-1----:R-:W1:Y:S01]  /*4410*/  SHFL.BFLY PT, R11, R28, 0x1, 0x1f ;  /* 0x0c201f001c0b7f89 */ /* 0x002e6200000e0000 */
[----:B---3--:R-:W-:Y:S01]  /*4420*/  FADD.FTZ R34, R5, R34 ;  /* 0x0000002205227221 */ /* 0x008fe20000010000 */
[----:B------:R-:W-:Y:S01]  /*4430*/  BAR.SYNC.DEFER_BLOCKING 0x0 ;  /* 0x0000000000007b1d */ /* 0x000fe20000010000 */
[----:B----4-:R-:W-:Y:S01]  /*4440*/  FADD.FTZ R33, R6, R33 ;  /* 0x0000002106217221 */ /* 0x010fe20000010000 */
[----:B------:R-:W-:Y:S01]  /*4450*/  FADD.FTZ R32, R7, R32 ;  /* 0x0000002007207221 */ /* 0x000fe20000010000 */
        /* <DEDUP_REMOVED lines=18> */
.L_x_26794:
[----:B------:R-:W-:Y:S05]  /*4580*/  BSYNC.RECONVERGENT B0 ;  /* 0x0000000000007941 */ /* 0x000fea0003800200 */
.L_x_26793:
        /* <DEDUP_REMOVED lines=29> */
.L_x_26796:
[----:B------:R-:W-:Y:S05]  /*4760*/  BSYNC.RECONVERGENT B0 ;  /* 0x0000000000007941 */ /* 0x000fea0003800200 */
.L_x_26795:
        /* <DEDUP_REMOVED lines=12> */
.L_x_26798:
[----:B------:R-:W-:Y:S05]  /*4830*/  BSYNC.RECONVERGENT B0 ;  /* 0x0000000000007941 */ /* 0x000fea0003800200 */
.L_x_26797:
        /* <DEDUP_REMOVED lines=10> */
[----:B------:R-:W4:Y:S01]  /*48e0*/  LDS R9, [R11+0x1c0] ;  /* 0x0001c0000b097984 */ /* 0x000f220000000800 */
[----:B-1----:R-:W-:Y:S01]  /*48f0*/  FADD.FTZ R35, R35, R2 ;  /* 0x0000000223237221 */ /* 0x002fe20000010000 */
[----:B--2---:R-:W-:Y:S01]  /*4900*/  FADD.FTZ R34, R34, R3 ;  /* 0x0000000322227221 */ /* 0x004fe20000010000 */
[----:B0-----:R-:W-:Y:S01]  /*4910*/  FADD.FTZ R33, R33, R4 ;  /* 0x0000000421217221 */ /* 0x001fe20000010000 */
[----:B---3--:R-:W-:Y:S01]  /*4920*/  FADD.FTZ R32, R32, R5 ;  /* 0x0000000520207221 */ /* 0x008fe20000010000 */
[----:B----4-:R-:W-:Y:S01]  /*4930*/  FADD.FTZ R31, R31, R6 ;  /* 0x000000061f1f7221 */ /* 0x010fe20000010000 */
[----:B------:R-:W-:Y:S01]  /*4940*/  FADD.FTZ R30, R30, R7 ;  /* 0x000000071e1e7221 */ /* 0x000fe20000010000 */
[----:B------:R-:W-:Y:S01]  /*4950*/  FADD.FTZ R29, R29, R8 ;  /* 0x000000081d1d7221 */ /* 0x000fe20000010000 */
[----:B------:R-:W-:-:S07]  /*4960*/  FADD.FTZ R28, R28, R9 ;  /* 0x000000091c1c7221 */ /* 0x000fce0000010000 */
.L_x_26800:
[----:B------:R-:W-:Y:S05]  /*4970*/  BSYNC.RECONVERGENT B0 ;  /* 0x0000000000007941 */ /* 0x000fea0003800200 */
.L_x_26799:
[----:B------:R-:W-:Y:S06]  /*4980*/  BAR.SYNC.DEFER_BLOCKING 0x0 ;  /* 0x0000000000007b1d */ /* 0x000fec0000010000 */
[----:B------:R-:W-:Y:S05]  /*4990*/  @P4 EXIT ;  /* 0x000000000000494d */ /* 0x000fea0003800000 */
[----:B------:R-:W-:-:S04]  /*49a0*/  UIMAD UR4, UR16, UR20, UR17 ;  /* 0x00000014100472a4 */ /* 0x000fc8000f8e0211 */
[----:B------:R-:W-:Y:S01]  /*49b0*/  UIMAD UR4, UR4, UR19, URZ ;  /* 0x00000013040472a4 */ /* 0x000fe2000f8e02ff */
[----:B------:R-:W-:Y:S11]  /*49c0*/  @!P1 EXIT ;  /* 0x000000000000994d */ /* 0x000ff60003800000 */
        /* <DEDUP_REMOVED lines=18> */
.L_x_26763:
[----:B------:R-:W-:Y:S01]  /*4af0*/  HFMA2 R23, -RZ, RZ, 0, 1.847743988037109375e-06 ;  /* 0x0000001fff177431 */ /* 0x000fe200000001ff */
[----:B------:R-:W-:Y:S01]  /*4b00*/  BSSY B2, `(.L_x_26801) ;  /* 0x0000006000027945 */ /* 0x000fe20003800000 */
[----:B------:R-:W-:Y:S02]  /*4b10*/  IMAD.MOV.U32 R14, RZ, RZ, 0x2 ;  /* 0x00000002ff0e7424 */ /* 0x000fe400078e00ff */
[----:B------:R-:W-:-:S07]  /*4b20*/  IMAD.MOV.U32 R12, RZ, RZ, -0x1 ;  /* 0xffffffffff0c7424 */ /* 0x000fce00078e00ff */
[----:B------:R-:W-:Y:S05]  /*4b30*/  WARPSYNC.COLLECTIVE R12, `(.L_x_26802) ;  /* 0x000000000c087348 */ /* 0x000fea0003c00000 */
[----:B------:R0:W1:Y:S02]  /*4b40*/  SHFL.BFLY P2, R10, R15, R14, R23 ;  /* 0x0c00000e0f0a7389 */ /* 0x0000640000040017 */
[----:B01----:R-:W-:Y:S05]  /*4b50*/  ENDCOLLECTIVE ;  /* 0x000000000000791b */ /* 0x003fea0003800000 */
.L_x_26802:
[----:B------:R-:W-:Y:S05]  /*4b60*/  BSYNC B2 ;  /* 0x0000000000027941 */ /* 0x000fea0003800000 */
.L_x_26801:
        /* <DEDUP_REMOVED lines=9> */
.L_x_26803:
[----:B------:R-:W-:Y:S01]  /*4c00*/  IMAD.MOV.U32 R9, RZ, RZ, R10 ;  /* 0x000000ffff097224 */ /* 0x000fe200078e000a */
[----:B------:R-:W-:Y:S06]  /*4c10*/  BRA `(.L_x_26804) ;  /* 0xffffffc800647947 */ /* 0x000fec000383ffff */
.L_x_26765:
        /* <DEDUP_REMOVED lines=8> */
.L_x_26806:
[----:B------:R-:W-:Y:S05]  /*4ca0*/  BSYNC B0 ;  /* 0x0000000000007941 */ /* 0x000fea0003800000 */
.L_x_26805:
        /* <DEDUP_REMOVED lines=9> */
.L_x_26807:
[----:B------:R-:W-:Y:S02]  /*4d40*/  HFMA2 R14, -RZ, RZ, 0, 2.384185791015625e-07 ;  /* 0x00000004ff0e7431 */ /* 0x000fe400000001ff */
[----:B------:R-:W-:-:S05]  /*4d50*/  IMAD.MOV.U32 R13, RZ, RZ, R10 ;  /* 0x000000ffff0d7224 */ /* 0x000fca00078e000a */
[----:B------:R-:W-:-:S04]  /*4d60*/  FMNMX.FTZ R13, R8, R13, !PT ;  /* 0x0000000d080d7209 */ /* 0x000fc80007810000 */
[----:B------:R-:W-:-:S07]  /*4d70*/  MOV R15, R13 ;  /* 0x0000000d000f7202 */ /* 0x000fce0000000f00 */
[----:B------:R-:W-:Y:S05]  /*4d80*/  WARPSYNC.COLLECTIVE R12, `(.L_x_26808) ;  /* 0x000000000c087348 */ /* 0x000fea0003c00000 */
[----:B------:R0:W1:Y:S02]  /*4d90*/  SHFL.BFLY P2, R10, R15, R14, R23 ;  /* 0x0c00000e0f0a7389 */ /* 0x0000640000040017 */
[----:B01----:R-:W-:Y:S05]  /*4da0*/  ENDCOLLECTIVE ;  /* 0x000000000000791b */ /* 0x003fea0003800000 */
.L_x_26808:
[----:B------:R-:W-:Y:S05]  /*4db0*/  BRA `(.L_x_26809) ;  /* 0xffffffc800c47947 */ /* 0x000fea000383ffff */
.L_x_26810:
        /* <DEDUP_REMOVED lines=12> */
.L_x_27745:


//--------------------- .text._ZN4vllm32paged_attention_v2_reduce_kernelIfLi120ELi128ELi512EEEvPT_PKfS4_PKS1_PKii --------------------------
	.section	.text._ZN4vllm32paged_attention_v2_reduce_kernelIfLi120ELi128ELi512EEEvPT_PKfS4_PKS1_PKii,"ax",@progbits
	.align	128
        .global         _ZN4vllm32paged_attention_v2_reduce_kernelIfLi120ELi128ELi512EEEvPT_PKfS4_PKS1_PKii
        .type           _ZN4vllm32paged_attention_v2_reduce_kernelIfLi120ELi128ELi512EEEvPT_PKfS4_PKS1_PKii,@function
        .size           _ZN4vllm32paged_attention_v2_reduce_kernelIfLi120ELi128ELi512EEEvPT_PKfS4_PKS1_PKii,(.L_x_27746 - _ZN4vllm32paged_attention_v2_reduce_kernelIfLi120ELi128ELi512EEEvPT_PKfS4_PKS1_PKii)
        .other          _ZN4vllm32paged_attention_v2_reduce_kernelIfLi120ELi128ELi512EEEvPT_PKfS4_PKS1_PKii,@"STO_CUDA_ENTRY STV_DEFAULT"
_ZN4vllm32paged_attention_v2_reduce_kernelIfLi120ELi128ELi512EEEvPT_PKfS4_PKS1_PKii:
.text._ZN4vllm32paged_attention_v2_reduce_kernelIfLi120ELi128ELi512EEEvPT_PKfS4_PKS1_PKii:
        /* <DEDUP_REMOVED lines=72> */
.L_x_26814:
[----:B------:R-:W-:-:S04]  /*0480*/  IADD3 R6, P1, PT, R4, R13, RZ ;  /* 0x0000000d04067210 */ /* 0x000fc80007f3e0ff */
[----:B0-----:R-:W-:-:S06]  /*0490*/  IADD3.X R7, PT, PT, R5, R15, RZ, P1, !PT ;  /* 0x0000000f05077210 */ /* 0x001fcc0000ffe4ff */
        /* <DEDUP_REMOVED lines=8> */
.L_x_26813:
[----:B------:R-:W-:Y:S05]  /*0520*/  BSYNC.RECONVERGENT B0 ;  /* 0x0000000000007941 */ /* 0x000fea0003800200 */
.L_x_26812:
        /* <DEDUP_REMOVED lines=8> */
.L_x_26815:
[-C--:B---3--:R-:W-:Y:S02]  /*05b0*/  IADD3 R2, P0, PT, R11, R12.reuse, RZ ;  /* 0x0000000c0b027210 */ /* 0x088fe40007f1e0ff */
[-C--:B0-----:R-:W-:Y:S02]  /*05c0*/  IADD3 R7, P1, PT, R17, R12.reuse, RZ ;  /* 0x0000000c11077210 */ /* 0x081fe40007f3e0ff */
[----:B------:R-:W-:Y:S01]  /*05d0*/  IADD3 R5, P2, PT, R13, R12, RZ ;  /* 0x0000000c0d057210 */ /* 0x000fe20007f5e0ff */
        /* <DEDUP_REMOVED lines=10> */
[----:B------:R-:W3:Y:S01]  /*0680*/  LDG.E.CONSTANT R19, desc[UR6][R18.64] ;  /* 0x0000000612137981 */ /* 0x000ee2000c1e9900 */
[----:B------:R-:W-:Y:S02]  /*0690*/  LEA.HI.X R7, R7, UR9, R20, 0x2, P0 ;  /* 0x0000000907077c11 */ /* 0x000fe400080f1414 */
[----:B------:R-:W-:-:S02]  /*06a0*/  LEA.HI.X R9, R5, UR9, R16, 0x2, P1 ;  /* 0x0000000905097c11 */ /* 0x000fc400088f1410 */
[----:B------:R-:W-:Y:S01]  /*06b0*/  LEA.HI.X R3, R3, UR9, R4, 0x2, P2 ;  /* 0x0000000903037c11 */ /* 0x000fe200090f1404 */
[----:B------:R0:W4:Y:S04]  /*06c0*/  LDG.E.CONSTANT R21, desc[UR6][R6.64] ;  /* 0x0000000606157981 */ /* 0x000128000c1e9900 */
[----:B------:R-:W5:Y:S04]  /*06d0*/  LDG.E.CONSTANT R23, desc[UR6][R8.64] ;  /* 0x0000000608177981 */ /* 0x000f68000c1e9900 */
[----:B------:R1:W5:Y:S01]  /*06e0*/  LDG.E.CONSTANT R25, desc[UR6][R2.64] ;  /* 0x0000000602197981 */ /* 0x000362000c1e9900 */
        /* <DEDUP_REMOVED lines=28> */
.L_x_26811:
        /* <DEDUP_REMOVED lines=60> */
.L_x_26820:
        /* <DEDUP_REMOVED lines=11> */
.L_x_26819:
[----:B------:R-:W-:Y:S05]  /*0d20*/  BSYNC.RECONVERGENT B1 ;  /* 0x0000000000017941 */ /* 0x000fea0003800200 */
.L_x_26818:
        /* <DEDUP_REMOVED lines=9> */
.L_x_26821:
        /* <DEDUP_REMOVED lines=8> */
[----:B------:R-:W-:Y:S01]  /*0e40*/  LEA R10, P3, R11, UR12, 0x2 ;  /* 0x0000000c0b0a7c11 */ /* 0x000fe2000f8610ff */
[----:B------:R-:W2:Y:S01]  /*0e50*/  LDG.E.CONSTANT R8, desc[UR6][R8.64] ;  /* 0x0000000608087981 */ /* 0x000ea2000c1e9900 */
[----:B------:R-:W-:Y:S01]  /*0e60*/  IADD3.X R28, PT, PT, RZ, R19, RZ, P1, !PT ;  /* 0x00000013ff1c7210 */ /* 0x000fe20000ffe4ff */
[----:B------:R-:W-:Y:S01]  /*0e70*/  IMAD.X R26, RZ, RZ, R19, P2 ;  /* 0x000000ffff1a7224 */ /* 0x000fe200010e0613 */
[----:B------:R-:W-:Y:S02]  /*0e80*/  LEA R12, P1, R13, UR12, 0x2 ;  /* 0x0000000c0d0c7c11 */ /* 0x000fe4000f8210ff */
        /* <DEDUP_REMOVED lines=24> */
.L_x_26817:
[----:B------:R-:W-:Y:S05]  /*1010*/  BSYNC.RECONVERGENT B0 ;  /* 0x0000000000007941 */ /* 0x000fea0003800200 */
.L_x_26816:
        /* <DEDUP_REMOVED lines=78> */
.L_x_26826:
        /* <DEDUP_REMOVED lines=17> */
.L_x_26825:
[----:B------:R-:W-:Y:S05]  /*1610*/  BSYNC.RECONVERGENT B1 ;  /* 0x0000000000017941 */ /* 0x000fea0003800200 */
.L_x_26824:
[----:B------:R-:W-:Y:S05]  /*1620*/  @!P0 BRA `(.L_x_26823) ;  /* 0x0000000400208947 */ /* 0x000fea0003800000 */
[----:B------:R-:W-:Y:S01]  /*1630*/  UIADD3 UR4, UPT, UPT, UR5, 0x20, URZ ;  /* 0x0000002005047890 */ /* 0x000fe2000fffe0ff */
[C-C-:B------:R-:W-:Y:S02]  /*1640*/  IMAD R18, R16.reuse, 0x2, R17.reuse ;  /* 0x0000000210127824 */ /* 0x140fe400078e0211 */
[----:B0-----:R-:W-:Y:S01]  /*1650*/  IMAD R20, R16, 0x3, R17 ;  /* 0x0000000310147824 */ /* 0x001fe200078e0211 */
[----:B------:R-:W-:Y:S01]  /*1660*/  ULEA UR4, UR12, UR4, 0x18 ;  /* 0x000000040c047291 */ /* 0x000fe2000f8ec0ff */
[----:B------:R-:W-:-:S05]  /*1670*/  IMAD.IADD R21, R17, 0x1, R16 ;  /* 0x0000000111157824 */ /* 0x000fca00078e0210 */
[----:B------:R-:W-:-:S07]  /*1680*/  LEA R23, R17, UR4, 0x2 ;  /* 0x0000000411177c11 */ /* 0x000fce000f8e10ff */
.L_x_26827:
        /* <DEDUP_REMOVED lines=21> */
[--C-:B0-----:R-:W-:Y:S01]  /*17e0*/  IMAD R13, R3, 0x4, R23.reuse ;  /* 0x00000004030d7824 */ /* 0x101fe200078e0217 */
[C-C-:B------:R-:W-:Y:S01]  /*17f0*/  IADD3 R17, PT, PT, R16.reuse, R17, R16.reuse ;  /* 0x0000001110117210 */ /* 0x140fe20007ffe010 */
[C---:B------:R-:W-:Y:S01]  /*1800*/  IMAD R24, R16.reuse, 0x4, R23 ;  /* 0x0000000410187824 */ /* 0x040fe200078e0217 */
[C---:B------:R-:W-:Y:S01]  /*1810*/  LEA R21, R16.reuse, R21, 0x2 ;  /* 0x0000001510157211 */ /* 0x040fe200078e10ff */
[C-C-:B------:R-:W-:Y:S01]  /*1820*/  IMAD R26, R16.reuse, 0x4, R7.reuse ;  /* 0x00000004101a7824 */ /* 0x140fe200078e0207 */
[C---:B------:R-:W-:Y:S01]  /*1830*/  IADD3 R17, PT, PT, R16.reuse, R17, R16 ;  /* 0x0000001110117210 */ /* 0x040fe20007ffe010 */
[C---:B------:R-:W-:Y:S02]  /*1840*/  IMAD R18, R16.reuse, 0x4, R18 ;  /* 0x0000000410127824 */ /* 0x040fe400078e0212 */
[----:B------:R-:W-:Y:S01]  /*1850*/  IMAD R20, R16, 0x4, R20 ;  /* 0x0000000410147824 */ /* 0x000fe200078e0214 */
[----:B-----5:R-:W-:Y:S01]  /*1860*/  IADD3 R9, PT, PT, R26, R23, RZ ;  /* 0x000000171a097210 */ /* 0x020fe20007ffe0ff */
[----:B------:R-:W-:Y:S01]  /*1870*/  IMAD R26, R16, 0xc, R7 ;  /* 0x0000000c101a7824 */ /* 0x000fe200078e0207 */
[----:B------:R-:W-:Y:S01]  /*1880*/  ISETP.GE.AND P0, PT, R17, R3, PT ;  /* 0x000000031100720c */ /* 0x000fe20003f06270 */
        /* <DEDUP_REMOVED lines=34> */
.L_x_26823:
[----:B------:R-:W-:Y:S05]  /*1ab0*/  BSYNC.RECONVERGENT B0 ;  /* 0x0000000000007941 */ /* 0x000fea0003800200 */
.L_x_26822:
        /* <DEDUP_REMOVED lines=44> */
[----:B------:R-:W-:Y:S02]  /*1d80*/  ISETP.NE.AND P0, PT, R24, RZ, PT ;  /* 0x000000ff1800720c */ /* 0x000fe40003f05270 */
[----:B------:R-:W-:Y:S01]  /*1d90*/  IADD3 R20, PT, PT, R7, UR4, RZ ;  /* 0x0000000407147c10 */ /* 0x000fe2000fffe0ff */
[----:B0-----:R-:W-:Y:S10]  /*1da0*/  @!P1 BRA `(.L_x_26829) ;  /* 0x0000000400189947 */ /* 0x001ff40003800000 */
[----:B------:R-:W-:Y:S01]  /*1db0*/  LOP3.LUT R17, R16, 0x3ffff8, RZ, 0xc0, !PT ;  /* 0x003ffff810117812 */ /* 0x000fe200078ec0ff */
[----:B------:R-:W-:Y:S01]  /*1dc0*/  IMAD.MOV.U32 R13, RZ, RZ, RZ ;  /* 0x000000ffff0d7224 */ /* 0x000fe200078e00ff */
[----:B------:R-:W0:Y:S01]  /*1dd0*/  LDCU.64 UR8, c[0x0][0x398] ;  /* 0x00007300ff0877ac */ /* 0x000e220008000a00 */
[----:B------:R-:W-:-:S07]  /*1de0*/  IMAD.MOV.U32 R19, RZ, RZ, RZ ;  /* 0x000000ffff137224 */ /* 0x000fce00078e00ff */
.L_x_26830:
        /* <DEDUP_REMOVED lines=10> */
[-C--:B------:R-:W-:Y:S01]  /*1e90*/  IADD3 R2, P1, PT, R3, R12.reuse, RZ ;  /* 0x0000000c03027210 */ /* 0x080fe20007f3e0ff */
[----:B------:R-:W-:Y:S01]  /*1ea0*/  VIADD R3, R11, 0x1e0 ;  /* 0x000001e00b037836 */ /* 0x000fe20000000000 */
[----:B------:R-:W-:Y:S01]  /*1eb0*/  IADD3 R10, P3, PT, R5, R12, RZ ;  /* 0x0000000c050a7210 */ /* 0x000fe20007f7e0ff */
[----:B------:R0:W4:Y:S01]  /*1ec0*/  LDG.E.CONSTANT R23, desc[UR6][R6.64+0x3c0] ;  /* 0x0003c00606177981 */ /* 0x000122000c1e9900 */
[----:B------:R-:W-:-:S02]  /*1ed0*/  IADD3.X R9, PT, PT, RZ, R14, RZ, P1, !PT ;  /* 0x0000000eff097210 */ /* 0x000fc40000ffe4ff */
[----:B------:R-:W-:Y:S01]  /*1ee0*/  IADD3 R3, P2, PT, R3, R12, RZ ;  /* 0x0000000c03037210 */ /* 0x000fe20007f5e0ff */
[----:B------:R-:W-:Y:S01]  /*1ef0*/  IMAD.X R27, RZ, RZ, R14, P3 ;  /* 0x000000ffff1b7224 */ /* 0x000fe200018e060e */
[----:B------:R-:W-:-:S03]  /*1f00*/  LEA R8, P1, R2, UR8, 0x2 ;  /* 0x0000000802087c11 */ /* 0x000fc6000f8210ff */
[----:B------:R-:W-:Y:S01]  /*1f10*/  IMAD.X R26, RZ, RZ, R14, P2 ;  /* 0x000000ffff1a7224 */ /* 0x000fe200010e060e */
[----:B------:R-:W-:Y:S02]  /*1f20*/  LEA.HI.X R9, R2, UR9, R9, 0x2, P1 ;  /* 0x0000000902097c11 */ /* 0x000fe400088f1409 */
[----:B------:R-:W-:Y:S01]  /*1f30*/  LEA R4, P1, R3, UR8, 0x2 ;  /* 0x0000000803047c11 */ /* 0x000fe2000f8210ff */
[----:B------:R-:W-:Y:S01]  /*1f40*/  VIADD R11, R11, 0x348 ;  /* 0x000003480b0b7836 */ /* 0x000fe20000000000 */
[C---:B------:R-:W-:Y:S01]  /*1f50*/  LEA R2, P2, R10.reuse, UR8, 0x2 ;  /* 0x000000080a027c11 */ /* 0x040fe2000f8410ff */
[----:B------:R5:W4:Y:S01]  /*1f60*/  LDG.E.CONSTANT R8, desc[UR6][R8.64] ;  /* 0x0000000608087981 */ /* 0x000b22000c1e9900 */
[----:B------:R-:W-:Y:S02]  /*1f70*/  LEA.HI.X R5, R3, UR9, R26, 0x2, P1 ;  /* 0x0000000903057c11 */ /* 0x000fe400088f141a */
[-C--:B------:R-:W-:Y:S02]  /*1f80*/  IADD3 R26, P1, PT, R25, R12.reuse, RZ ;  /* 0x0000000c191a7210 */ /* 0x080fe40007f3e0ff */
[----:B------:R-:W-:Y:S01]  /*1f90*/  LEA.HI.X R3, R10, UR9, R27, 0x2, P2 ;  /* 0x000000090a037c11 */ /* 0x000fe200090f141b */
[----:B------:R1:W4:Y:S01]  /*1fa0*/  LDG.E.CONSTANT R4, desc[UR6][R4.64] ;  /* 0x0000000604047981 */ /* 0x000322000c1e9900 */
[----:B------:R-:W-:Y:S01]  /*1fb0*/  IADD3 R25, P2, PT, R11, R12, RZ ;  /* 0x0000000c0b197210 */ /* 0x000fe20007f5e0ff */
[--C-:B------:R-:W-:Y:S01]  /*1fc0*/  IMAD.X R27, RZ, RZ, R14.reuse, P1 ;  /* 0x000000ffff1b7224 */ /* 0x100fe200008e060e */
[C---:B------:R-:W-:Y:S01]  /*1fd0*/  LEA R10, P1, R26.reuse, UR8, 0x2 ;  /* 0x000000081a0a7c11 */ /* 0x040fe2000f8210ff */
[----:B------:R1:W4:Y:S03]  /*1fe0*/  LDG.E.CONSTANT R2, desc[UR6][R2.64] ;  /* 0x0000000602027981 */ /* 0x000326000c1e9900 */
[----:B------:R-:W-:Y:S01]  /*1ff0*/  LEA.HI.X R11, R26, UR9, R27, 0x2, P1 ;  /* 0x000000091a0b7c11 */ /* 0x000fe200088f141b */
[----:B------:R-:W-:Y:S01]  /*2000*/  IMAD.X R26, RZ, RZ, R14, P2 ;  /* 0x000000ffff1a7224 */ /* 0x000fe200010e060e */
[----:B0-----:R-:W-:-:S03]  /*2010*/  LEA R6, P1, R25, UR8, 0x2 ;  /* 0x0000000819067c11 */ /* 0x001fc6000f8210ff */
[----:B------:R-:W4:Y:S01]  /*2020*/  LDG.E.CONSTANT R10, desc[UR6][R10.64] ;  /* 0x000000060a0a7981 */ /* 0x000f22000c1e9900 */
[----:B------:R-:W-:-:S05]  /*2030*/  LEA.HI.X R7, R25, UR9, R26, 0x2, P1 ;  /* 0x0000000919077c11 */ /* 0x000fca00088f141a */
[----:B------:R0:W4:Y:S01]  /*2040*/  LDG.E.CONSTANT R6, desc[UR6][R6.64] ;  /* 0x0000000606067981 */ /* 0x000122000c1e9900 */
[----:B-----5:R-:W-:-:S05]  /*2050*/  LEA R9, R19, R20, 0x2 ;  /* 0x0000001413097211 */ /* 0x020fca00078e10ff */
        /* <DEDUP_REMOVED lines=27> */
.L_x_26829:
        /* <DEDUP_REMOVED lines=8> */
[----:B------:R-:W-:-:S04]  /*2290*/  IADD3 R9, P1, PT, R3, R12, RZ ;  /* 0x0000000c03097210 */ /* 0x000fc80007f3e0ff */
[-C--:B------:R-:W-:Y:S01]  /*22a0*/  IADD3 R4, P2, PT, R5, R12.reuse, RZ ;  /* 0x0000000c05047210 */ /* 0x080fe20007f5e0ff */
[----:B------:R-:W-:Y:S02]  /*22b0*/  VIADD R5, R3, 0xf0 ;  /* 0x000000f003057836 */ /* 0x000fe40000000000 */
[--C-:B------:R-:W-:Y:S02]  /*22c0*/  IMAD.X R10, RZ, RZ, R14.reuse, P1 ;  /* 0x000000ffff0a7224 */ /* 0x100fe400008e060e */
[----:B------:R-:W-:Y:S01]  /*22d0*/  IMAD.X R7, RZ, RZ, R14, P2 ;  /* 0x000000ffff077224 */ /* 0x000fe200010e060e */
[----:B------:R-:W-:Y:S01]  /*22e0*/  IADD3 R6, P3, PT, R5, R12, RZ ;  /* 0x0000000c05067210 */ /* 0x000fe20007f7e0ff */
[----:B------:R-:W-:Y:S01]  /*22f0*/  VIADD R5, R3, 0x168 ;  /* 0x0000016803057836 */ /* 0x000fe20000000000 */
[----:B0-----:R-:W-:Y:S02]  /*2300*/  LEA R8, P1, R9, UR8, 0x2 ;  /* 0x0000000809087c11 */ /* 0x001fe4000f8210ff */
[----:B------:R-:W-:-:S02]  /*2310*/  LEA R2, P2, R4, UR8, 0x2 ;  /* 0x0000000804027c11 */ /* 0x000fc4000f8410ff */
[----:B------:R-:W-:Y:S02]  /*2320*/  LEA.HI.X R9, R9, UR9, R10, 0x2, P1 ;  /* 0x0000000909097c11 */ /* 0x000fe400088f140a */
[----:B------:R-:W-:Y:S02]  /*2330*/  LEA.HI.X R3, R4, UR9, R7, 0x2, P2 ;  /* 0x0000000904037c11 */ /* 0x000fe400090f1407 */
[----:B------:R-:W-:Y:S01]  /*2340*/  IADD3 R7, P2, PT, R5, R12, RZ ;  /* 0x0000000c05077210 */ /* 0x000fe20007f5e0ff */
[----:B------:R0:W2:Y:S01]  /*2350*/  LDG.E.CONSTANT R8, desc[UR6][R8.64] ;  /* 0x0000000608087981 */ /* 0x0000a2000c1e9900 */
[----:B------:R-:W-:Y:S02]  /*2360*/  IADD3.X R11, PT, PT, RZ, R14, RZ, P3, !PT ;  /* 0x0000000eff0b7210 */ /* 0x000fe40001ffe4ff */
[C---:B------:R-:W-:Y:S01]  /*2370*/  LEA R4, P1, R6.reuse, UR8, 0x2 ;  /* 0x0000000806047c11 */ /* 0x040fe2000f8210ff */
[----:B------:R-:W-:Y:S01]  /*2380*/  IMAD.X R10, RZ, RZ, R14, P2 ;  /* 0x000000ffff0a7224 */ /* 0x000fe200010e060e */
[----:B------:R-:W3:Y:S02]  /*2390*/  LDG.E.CONSTANT R2, desc[UR6][R2.64] ;  /* 0x0000000602027981 */ /* 0x000ee4000c1e9900 */
[----:B------:R-:W-:-:S02]  /*23a0*/  LEA.HI.X R5, R6, UR9, R11, 0x2, P1 ;  /* 0x0000000906057c11 */ /* 0x000fc400088f140b */
        /* <DEDUP_REMOVED lines=9> */
[----:B------:R-:W-:-:S02]  /*2440*/  VIADD R17, R17, 0x4 ;  /* 0x0000000411117836 */ /* 0x000fc40000000000 */
        /* <DEDUP_REMOVED lines=8> */
.L_x_26831:
        /* <DEDUP_REMOVED lines=23> */
[----:B-1----:R-:W-:Y:S01]  /*2640*/  FFMA.FTZ R13, R8, R18, R13 ;  /* 0x00000012080d7223 */ /* 0x002fe2000001000d */
[----:B---3--:R-:W-:-:S04]  /*2650*/  FMUL.FTZ R8, R4, R9 ;  /* 0x0000000904087220 */ /* 0x008fc80000410000 */
[----:B------:R-:W-:-:S07]  /*2660*/  FFMA.FTZ R13, R8, R18, R13 ;  /* 0x00000012080d7223 */ /* 0x000fce000001000d */
.L_x_26832:
[----:B------:R-:W-:Y:S05]  /*2670*/  @P0 BRA `(.L_x_26828) ;  /* 0x00000000002c0947 */ /* 0x000fea0003800000 */
[----:B------:R-:W0:Y:S01]  /*2680*/  LDCU.64 UR8, c[0x0][0x398] ;  /* 0x00007300ff0877ac */ /* 0x000e220008000a00 */
[----:B------:R-:W-:-:S05]  /*2690*/  IMAD R3, R17, 0x78, R0 ;  /* 0x0000007811037824 */ /* 0x000fca00078e0200 */
[----:B------:R-:W-:-:S05]  /*26a0*/  IADD3 R3, P0, PT, R3, R12, RZ ;  /* 0x0000000c03037210 */ /* 0x000fca0007f1e0ff */
[----:B------:R-:W-:Y:S01]  /*26b0*/  IMAD.X R14, RZ, RZ, R14, P0 ;  /* 0x000000ffff0e7224 */ /* 0x000fe200000e060e */
[----:B0-----:R-:W-:-:S04]  /*26c0*/  LEA R2, P0, R3, UR8, 0x2 ;  /* 0x0000000803027c11 */ /* 0x001fc8000f8010ff */
[----:B------:R-:W-:-:S05]  /*26d0*/  LEA.HI.X R3, R3, UR9, R14, 0x2, P0 ;  /* 0x0000000903037c11 */ /* 0x000fca00080f140e */
[----:B------:R-:W2:Y:S01]  /*26e0*/  LDG.E.CONSTANT R2, desc[UR6][R2.64] ;  /* 0x0000000602027981 */ /* 0x000ea2000c1e9900 */
[----:B------:R-:W-:-:S06]  /*26f0*/  IMAD R17, R17, 0x4, R20 ;  /* 0x0000000411117824 */ /* 0x000fcc00078e0214 */
[----:B------:R-:W2:Y:S02]  /*2700*/  LDS R17, [R17] ;  /* 0x0000000011117984 */ /* 0x000ea40000000800 */
[----:B--2---:R-:W-:-:S04]  /*2710*/  FMUL.FTZ R4, R2, R17 ;  /* 0x0000001102047220 */ /* 0x004fc80000410000 */
[----:B-1----:R-:W-:-:S07]  /*2720*/  FFMA.FTZ R13, R4, R18, R13 ;  /* 0x00000012040d7223 */ /* 0x002fce000001000d */
.L_x_26828:
[----:B------:R-:W2:Y:S01]  /*2730*/  LDCU.64 UR8, c[0x0][0x380] ;  /* 0x00007000ff0877ac */ /* 0x000ea20008000a00 */
[----:B------:R-:W-:-:S05]  /*2740*/  IMAD R15, R15, 0x78, RZ ;  /* 0x000000780f0f7824 */ /* 0x000fca00078e02ff */
[----:B------:R-:W-:-:S05]  /*2750*/  IADD3 R0, P0, PT, R15, R0, RZ ;  /* 0x000000000f007210 */ /* 0x000fca0007f1e0ff */
[----:B------:R-:W-:Y:S01]  /*2760*/  IMAD.X R3, RZ, RZ, RZ, P0 ;  /* 0x000000ffff037224 */ /* 0x000fe200000e06ff */
[----:B--2---:R-:W-:-:S04]  /*2770*/  LEA R2, P0, R0, UR8, 0x2 ;  /* 0x0000000800027c11 */ /* 0x004fc8000f8010ff */
[----:B------:R-:W-:-:S05]  /*2780*/  LEA.HI.X R3, R0, UR9, R3, 0x2, P0 ;  /* 0x0000000900037c11 */ /* 0x000fca00080f1403 */
[----:B------:R-:W-:Y:S01]  /*2790*/  STG.E desc[UR6][R2.64], R13 ;  /* 0x0000000d02007986 */ /* 0x000fe2000c101906 */
[----:B------:R-:W-:Y:S05]  /*27a0*/  EXIT ;  /* 0x000000000000794d */ /* 0x000fea0003800000 */
.L_x_26833:
        /* <DEDUP_REMOVED lines=13> */
.L_x_27746:


//--------------------- .text._ZN4vllm25paged_attention_v2_kernelIffLi120ELi8ELi128ELNS_18Fp8KVCacheDataTypeE0ELb1ELi512EEEvPfS2_PT_PKS3_PKT0_S9_ifPKiSB_iPKfiiiSD_SD_iiiii --------------------------
	.section	.text._ZN4vllm25paged_attention_v2_kernelIffLi120ELi8ELi128ELNS_18Fp8KVCacheDataTypeE0ELb1ELi512EEEvPfS2_PT_PKS3_PKT0_S9_ifPKiSB_iPKfiiiSD_SD_iiiii,"ax",@progbits
	.align	128
        .global         _ZN4vllm25paged_attention_v2_kernelIffLi120ELi8ELi128ELNS_18Fp8KVCacheDataTypeE0ELb1ELi512EEEvPfS2_PT_PKS3_PKT0_S9_ifPKiSB_iPKfiiiSD_SD_iiiii
        .type           _ZN4vllm25paged_attention_v2_kernelIffLi120ELi8ELi128ELNS_18Fp8KVCacheDataTypeE0ELb1ELi512EEEvPfS2_PT_PKS3_PKT0_S9_ifPKiSB_iPKfiiiSD_SD_iiiii,@function
        .size           _ZN4vllm25paged_attention_v2_kernelIffLi120ELi8ELi128ELNS_18Fp8KVCacheDataTypeE0ELb1ELi512EEEvPfS2_PT_PKS3_PKT0_S9_ifPKiSB_iPKfiiiSD_SD_iiiii,(.L_x_27747 - _ZN4vllm25paged_attention_v2_kernelIffLi120ELi8ELi128ELNS_18Fp8KVCacheDataTypeE0ELb1ELi512EEEvPfS2_PT_PKS3_PKT0_S9_ifPKiSB_iPKfiiiSD_SD_iiiii)
        .other          _ZN4vllm25paged_attention_v2_kernelIffLi120ELi8ELi128ELNS_18Fp8KVCacheDataTypeE0ELb1ELi512EEEvPfS2_PT_PKS3_PKT0_S9_ifPKiSB_iPKfiiiSD_SD_iiiii,@"STO_CUDA_ENTRY STV_DEFAULT"
_ZN4vllm25paged_attention_v2_kernelIffLi120ELi8ELi128ELNS_18Fp8KVCacheDataTypeE0ELb1ELi512EEEvPfS2_PT_PKS3_PKT0_S9_ifPKiSB_iPKfiiiSD_SD_iiiii:
.text._ZN4vllm25paged_attention_v2_kernelIffLi120ELi8ELi128ELNS_18Fp8KVCacheDataTypeE0ELb1ELi512EEEvPfS2_PT_PKS3_PKT0_S9_ifPKiSB_iPKfiiiSD_SD_iiiii:
        /* <DEDUP_REMOVED lines=36> */
[----:B------:R-:W-:Y:S01]  /*0240*/  @!P0 LOP3.LUT R2, R3, 0x7c, RZ, 0xc0, !PT ;  /* 0x0000007c03028812 */ /* 0x000fe200078ec0ff */
[----:B------:R-:W-:Y:S01]  /*0250*/  @!P0 IMAD R5, R5, 0x78, RZ ;  /* 0x0000007805058824 */ /* 0x000fe200078e02ff */
[----:B------:R-:W0:Y:S02]  /*0260*/  LDCU.64 UR22, c[0x0][0x3a0] ;  /* 0x00007400ff1677ac */ /* 0x000e240008000a00 */
[----:B------:R-:W-:-:S04]  /*0270*/  @!P0 LOP3.LUT R2, R2, 0x3, R3, 0xf8, !PT ;  /* 0x0000000302028812 */ /* 0x000fc800078ef803 */
[----:B------:R-:W-:-:S04]  /*0280*/  @!P0 IADD3 R2, P1, P2, R2, UR4, R5 ;  /* 0x0000000402028c10 */ /* 0x000fc8000fa3e005 */
[----:B------:R-:W-:Y:S01]  /*0290*/  @!P0 IADD3.X R5, PT, PT, RZ, UR5, RZ, P1, P2 ;  /* 0x00000005ff058c10 */ /* 0x000fe20008fe44ff */
[----:B-1----:R-:W-:Y:S01]  /*02a0*/  VIADD R8, R0, 0xffffffe ;  /* 0x0ffffffe00087836 */ /* 0x002fe20000000000 */
[----:B------:R-:W1:Y:S03]  /*02b0*/  LDCU UR20, c[0x0][0x370] ;  /* 0x00006e00ff1477ac */ /* 0x000e660008000800 */
[----:B------:R-:W2:Y:S01]  /*02c0*/  F2I.FTZ.U32.TRUNC.NTZ R9, R8 ;  /* 0x0000000800097305 */ /* 0x000ea2000021f000 */
[----:B------:R-:W3:Y:S01]  /*02d0*/  @UP0 LDCU.64 UR4, c[0x0][0x3d0] ;  /* 0x00007a00ff0407ac */ /* 0x000ee20008000a00 */
[----:B----4-:R-:W-:-:S04]  /*02e0*/  @!P0 LEA R4, P1, R2, R6, 0x2 ;  /* 0x0000000602048211 */ /* 0x010fc800078210ff */
[----:B------:R-:W-:-:S05]  /*02f0*/  @!P0 LEA.HI.X R5, R2, R7, R5, 0x2, P1 ;  /* 0x0000000702058211 */ /* 0x000fca00008f1405 */
[----:B------:R1:W4:Y:S01]  /*0300*/  @!P0 LDG.E.CONSTANT R0, desc[UR12][R4.64] ;  /* 0x0000000c04008981 */ /* 0x000322000c1e9900 */
[----:B--2---:R-:W-:Y:S01]  /*0310*/  IADD3 R6, PT, PT, RZ, -R9, RZ ;  /* 0x80000009ff067210 */ /* 0x004fe20007ffe0ff */
[----:B------:R-:W-:Y:S01]  /*0320*/  IMAD.MOV.U32 R8, RZ, RZ, RZ ;  /* 0x000000ffff087224 */ /* 0x000fe200078e00ff */
[----:B------:R-:W-:Y:S01]  /*0330*/  PLOP3.LUT P1, PT, PT, PT, UP0, 0x80, 0x8 ;  /* 0x000000000008781c */ /* 0x000fe20003f2f008 */
[----:B---3--:R-:W-:Y:S01]  /*0340*/  @UP0 UIMAD.WIDE.U32 UR4, UR17, 0x4, UR4 ;  /* 0x00000004110408a5 */ /* 0x008fe2000f8e0004 */
[----:B------:R-:W-:Y:S02]  /*0350*/  IMAD.MOV.U32 R2, RZ, RZ, RZ ;  /* 0x000000ffff027224 */ /* 0x000fe400078e00ff */
[----:B------:R-:W-:Y:S01]  /*0360*/  IMAD R13, R6, R11, RZ ;  /* 0x0000000b060d7224 */ /* 0x000fe200078e02ff */
[----:B-1----:R-:W-:-:S03]  /*0370*/  IABS R4, UR20 ;  /* 0x0000001400047c13 */ /* 0x002fc60008000000 */
[----:B------:R-:W-:Y:S01]  /*0380*/  IMAD.HI.U32 R8, R9, R13, R8 ;  /* 0x0000000d09087227 */ /* 0x000fe200078e0008 */
[----:B------:R-:W-:-:S03]  /*0390*/  MOV R7, UR5 ;  /* 0x0000000500077c02 */ /* 0x000fc60008000f00 */
        /* <DEDUP_REMOVED lines=8> */
[----:B------:R-:W-:Y:S01]  /*0420*/  BSSY B0, `(.L_x_26834) ;  /* 0x0000139000007945 */ /* 0x000fe20003800000 */
[----:B------:R-:W-:-:S08]  /*0430*/  LOP3.LUT R48, R3, 0x1f, RZ, 0xc0, !PT ;  /* 0x0000001f03307812 */ /* 0x000fd000078ec0ff */
[----:B------:R-:W-:-:S04]  /*0440*/  IMAD R5, RZ, RZ, -UR4 ;  /* 0x80000004ff057e24 */ /* 0x000fc8000f8e02ff */
[----:B------:R-:W-:Y:S01]  /*0450*/  IMAD R4, R11, R5, R4 ;  /* 0x000000050b047224 */ /* 0x000fe200078e0204 */
[----:B------:R-:W-:-:S04]  /*0460*/  MOV R5, UR4 ;  /* 0x0000000400057c02 */ /* 0x000fc80008000f00 */
[----:B------:R-:W-:-:S13]  /*0470*/  ISETP.GT.U32.AND P1, PT, R11, R4, PT ;  /* 0x000000040b00720c */ /* 0x000fda0003f24070 */
[----:B------:R-:W-:Y:S02]  /*0480*/  @!P1 VIADD R5, R5, 0x1 ;  /* 0x0000000105059836 */ /* 0x000fe40000000000 */
[----:B------:R-:W-:-:S03]  /*0490*/  @!P1 IMAD.IADD R4, R4, 0x1, -R11 ;  /* 0x0000000104049824 */ /* 0x000fc600078e0a0b */
[----:B------:R-:W-:Y:S02]  /*04a0*/  @!P1 R2UR UR4, R5 ;  /* 0x00000000050492ca */ /* 0x000fe400000e0000 */
[----:B------:R-:W-:-:S11]  /*04b0*/  ISETP.GE.U32.AND P1, PT, R4, R11, PT ;  /* 0x0000000b0400720c */ /* 0x000fd60003f26070 */
[----:B------:R-:W-:-:S05]  /*04c0*/  MOV R4, UR4 ;  /* 0x0000000400047c02 */ /* 0x000fca0008000f00 */
[----:B------:R-:W-:-:S05]  /*04d0*/  @P1 VIADD R4, R4, 0x1 ;  /* 0x0000000104041836 */ /* 0x000fca0000000000 */
[----:B------:R-:W-:Y:S02]  /*04e0*/  @P1 R2UR UR4, R4 ;  /* 0x00000000040412ca */ /* 0x000fe400000e0000 */
[----:B------:R-:W-:-:S04]  /*04f0*/  MOV R4, UR26 ;  /* 0x0000001a00047c02 */ /* 0x000fc80008000f00 */
[----:B------:R-:W-:-:S04]  /*0500*/  IABS R32, R4 ;  /* 0x0000000400207213 */ /* 0x000fc80000000000 */
[----:B------:R-:W2:Y:S03]  /*0510*/  I2F.RP R9, R32 ;  /* 0x0000002000097306 */ /* 0x000ea60000209400 */
[----:B------:R-:W-:Y:S02]  /*0520*/  UMOV UR14, UR4 ;  /* 0x00000004000e7c82 */ /* 0x000fe40008000000 */
[----:B------:R-:W-:Y:S02]  /*0530*/  @!UP1 UIADD3 UR14, UPT, UPT, -UR14, URZ, URZ ;  /* 0x000000ff0e0e9290 */ /* 0x000fe4000fffe1ff */
        /* <DEDUP_REMOVED lines=8> */
[----:B-1----:R-:W-:Y:S01]  /*05c0*/  VIADD R6, R9, 0xffffffe ;  /* 0x0ffffffe09067836 */ /* 0x002fe20000000000 */
[----:B------:R-:W-:Y:S01]  /*05d0*/  MOV R9, UR9 ;  /* 0x0000000900097c02 */ /* 0x000fe20008000f00 */
[----:B------:R-:W-:-:S05]  /*05e0*/  ULOP3.LUT UR9, UR9, UR26, URZ, 0x3c, !UPT ;  /* 0x0000001a09097292 */ /* 0x000fca000f8e3cff */
[----:B------:R1:W2:Y:S01]  /*05f0*/  F2I.FTZ.U32.TRUNC.NTZ R7, R6 ;  /* 0x0000000600077305 */ /* 0x0002a2000021f000 */
[----:B------:R-:W-:Y:S01]  /*0600*/  IABS R9, R9 ;  /* 0x0000000900097213 */ /* 0x000fe20000000000 */
[----:B------:R-:W-:Y:S02]  /*0610*/  UISETP.GE.AND UP2, UPT, UR9, URZ, UPT ;  /* 0x000000ff0900728c */ /* 0x000fe4000bf46270 */
[----:B------:R-:W-:-:S04]  /*0620*/  ULOP3.LUT UR9, UR17, UR14, URZ, 0x3c, !UPT ;  /* 0x0000000e11097292 */ /* 0x000fc8000f8e3cff */
[----:B0-----:R-:W0:Y:S01]  /*0630*/  MUFU.RCP R8, R8 ;  /* 0x0000000800087308 */ /* 0x001e220000001000 */
[----:B-1----:R-:W-:-:S05]  /*0640*/  IMAD.MOV.U32 R6, RZ, RZ, RZ ;  /* 0x000000ffff067224 */ /* 0x002fca00078e00ff */
[----:B------:R-:W-:Y:S02]  /*0650*/  R2UR UR6, R6 ;  /* 0x00000000060672ca */ /* 0x000fe400000e0000 */
[C---:B--2---:R-:W-:Y:S01]  /*0660*/  R2UR UR7, R7.reuse ;  /* 0x00000000070772ca */ /* 0x044fe200000e0000 */
[----:B0-----:R-:W-:Y:S02]  /*0670*/  VIADD R4, R8, 0xffffffe ;  /* 0x0ffffffe08047836 */ /* 0x001fe40000000000 */
[----:B------:R-:W-:Y:S02]  /*0680*/  IMAD R8, R7, R32, RZ ;  /* 0x0000002007087224 */ /* 0x000fe400078e02ff */
[----:B------:R0:W1:Y:S02]  /*0690*/  F2I.FTZ.U32.TRUNC.NTZ R5, R4 ;  /* 0x0000000400057305 */ /* 0x000064000021f000 */
[----:B------:R-:W-:Y:S01]  /*06a0*/  IMAD.MOV R6, RZ, RZ, -R8 ;  /* 0x000000ffff067224 */ /* 0x000fe200078e0a08 */
[----:B------:R-:W-:-:S05]  /*06b0*/  SHF.R.U32.HI R8, RZ, 0x5, R3 ;  /* 0x00000005ff087819 */ /* 0x000fca0000011603 */
[----:B------:R-:W-:Y:S01]  /*06c0*/  IMAD.HI.U32 R6, R7, R6, UR6 ;  /* 0x0000000607067e27 */ /* 0x000fe2000f8e0006 */
[----:B------:R-:W-:-:S03]  /*06d0*/  MOV R7, R9 ;  /* 0x0000000900077202 */ /* 0x000fc60000000f00 */
[----:B0-----:R-:W-:Y:S01]  /*06e0*/  HFMA2 R4, -RZ, RZ, 0, 0 ;  /* 0x00000000ff047431 */ /* 0x001fe200000001ff */
[----:B------:R-:W-:Y:S02]  /*06f0*/  SHF.R.U32.HI R9, RZ, 0x2, R3 ;  /* 0x00000002ff097819 */ /* 0x000fe40000011603 */
[----:B------:R-:W-:Y:S02]  /*0700*/  R2UR UR11, R7 ;  /* 0x00000000070b72ca */ /* 0x000fe400000e0000 */
[----:B------:R-:W-:Y:S01]  /*0710*/  R2UR UR25, R6 ;  /* 0x00000000061972ca */ /* 0x000fe200000e0000 */
[----:B-1----:R-:W-:Y:S01]  /*0720*/  IMAD.MOV R12, RZ, RZ, -R5 ;  /* 0x000000ffff0c7224 */ /* 0x002fe200078e0a05 */
[----:B------:R-:W-:Y:S02]  /*0730*/  R2UR UR5, R5 ;  /* 0x00000000050572ca */ /* 0x000fe400000e0000 */
[----:B------:R-:W-:Y:S01]  /*0740*/  R2UR UR4, R4 ;  /* 0x00000000040472ca */ /* 0x000fe200000e0000 */
[----:B------:R-:W-:-:S02]  /*0750*/  IMAD R4, R12, R11, RZ ;  /* 0x0000000b0c047224 */ /* 0x000fc400078e02ff */
[----:B------:R-:W0:Y:S10]  /*0760*/  S2R R12, SR_CgaCtaId ;  /* 0x00000000000c7919 */ /* 0x000e340000008800 */
[----:B------:R-:W-:-:S04]  /*0770*/  IMAD.HI.U32 R4, R5, R4, UR4 ;  /* 0x0000000405047e27 */ /* 0x000fc8000f8e0004 */
[----:B------:R-:W-:Y:S01]  /*0780*/  IMAD.MOV.U32 R5, RZ, RZ, R13 ;  /* 0x000000ffff057224 */ /* 0x000fe200078e000d */
[----:B------:R-:W-:Y:S01]  /*0790*/  R2UR UR4, R4 ;  /* 0x00000000040472ca */ /* 0x000fe200000e0000 */
[----:B------:R-:W-:-:S03]  /*07a0*/  IMAD.MOV R4, RZ, RZ, -R10 ;  /* 0x000000ffff047224 */ /* 0x000fc600078e0a0a */
[----:B------:R-:W-:-:S13]  /*07b0*/  R2UR UR6, R5 ;  /* 0x00000000050672ca */ /* 0x000fda00000e0000 */
[----:B------:R-:W-:Y:S02]  /*07c0*/  UIMAD.WIDE.U32 UR4, UR4, UR6, URZ ;  /* 0x00000006040472a5 */ /* 0x000fe4000f8e00ff */
[----:B------:R-:W-:Y:S01]  /*07d0*/  IMAD.U32 R5, RZ, RZ, UR6 ;  /* 0x00000006ff057e24 */ /* 0x000fe2000f8e00ff */
[----:B------:R-:W-:Y:S02]  /*07e0*/  UIMAD.WIDE.U32 UR6, UR25, UR11, URZ ;  /* 0x0000000b190672a5 */ /* 0x000fe4000f8e00ff */
[----:B------:R-:W-:Y:S02]  /*07f0*/  UIADD3 UR4, UPT, UPT, UR21, 0x7, URZ ;  /* 0x0000000715047890 */ /* 0x000fe4000fffe0ff */
[----:B------:R-:W-:Y:S01]  /*0800*/  UMOV UR8, UR5 ;  /* 0x0000000500087c82 */ /* 0x000fe20008000000 */
[----:B------:R-:W-:Y:S01]  /*0810*/  ULEA UR5, UR18, 0x40, 0x6 ;  /* 0x0000004012057891 */ /* 0x000fe2000f8e30ff */
[----:B------:R-:W-:Y:S01]  /*0820*/  IMAD R4, R4, UR8, R5 ;  /* 0x0000000804047c24 */ /* 0x000fe2000f8e0205 */
[----:B------:R-:W-:Y:S01]  /*0830*/  IADD3 R5, PT, PT, RZ, -UR7, RZ ;  /* 0x80000007ff057c10 */ /* 0x000fe2000fffe0ff */
[----:B------:R-:W-:-:S03]  /*0840*/  USHF.R.U32.HI UR4, URZ, 0x3, UR4 ;  /* 0x00000003ff047899 */ /* 0x000fc60008011604 */
[----:B------:R-:W1:Y:S01]  /*0850*/  LDCU UR6, c[0x0][0x3c8] ;  /* 0x00007900ff0677ac */ /* 0x000e620008000800 */
[----:B------:R-:W-:Y:S01]  /*0860*/  ISETP.GT.U32.AND P1, PT, R11, R4, PT ;  /* 0x000000040b00720c */ /* 0x000fe20003f24070 */
[C---:B------:R-:W-:Y:S01]  /*0870*/  IMAD R5, R32.reuse, R5, UR11 ;  /* 0x0000000b20057e24 */ /* 0x040fe2000f8e0205 */
[----:B------:R-:W2:Y:S04]  /*0880*/  LDCU UR11, c[0x0][0x3f8] ;  /* 0x00007f00ff0b77ac */ /* 0x000ea80008000800 */
[----:B------:R-:W-:Y:S01]  /*0890*/  ISETP.GT.U32.AND P2, PT, R32, R5, PT ;  /* 0x000000052000720c */ /* 0x000fe20003f44070 */
[----:B------:R-:W-:-:S04]  /*08a0*/  UISETP.LT.U32.AND UP3, UPT, UR4, UR5, UPT ;  /* 0x000000050400728c */ /* 0x000fc8000bf61070 */
[----:B------:R-:W-:Y:S02]  /*08b0*/  USEL UR4, UR4, UR5, UP3 ;  /* 0x0000000504047287 */ /* 0x000fe40009800000 */
[----:B------:R-:W-:Y:S01]  /*08c0*/  VOTEU.ANY UP4, P1 ;  /* 0x0000000000ff7886 */ /* 0x000fe20000880100 */
[----:B------:R-:W-:Y:S01]  /*08d0*/  PLOP3.LUT P1, PT, PT, PT, UP4, 0x80, 0x8 ;  /* 0x000000000008781c */ /* 0x000fe20003f2f048 */
[----:B-1----:R-:W-:-:S04]  /*08e0*/  UIMAD UR6, UR16, UR6, URZ ;  /* 0x00000006100672a4 */ /* 0x002fc8000f8e02ff */
[----:B------:R-:W-:Y:S01]  /*08f0*/  VOTEU.ANY UP5, P2 ;  /* 0x0000000000ff7886 */ /* 0x000fe200010a0100 */
[----:B------:R-:W-:Y:S01]  /*0900*/  PLOP3.LUT P2, PT, PT, PT, UP5, 0x80, 0x8 ;  /* 0x000000000008781c */ /* 0x000fe20003f4f058 */
[----:B------:R-:W-:Y:S02]  /*0910*/  @!UP4 UIADD3 UR8, UPT, UPT, UR8, 0x1, URZ ;  /* 0x000000010808c890 */ /* 0x000fe4000fffe0ff */
[----:B------:R-:W-:Y:S02]  /*0920*/  UISETP.GE.AND UP4, UPT, UR9, URZ, UPT ;  /* 0x000000ff0900728c */ /* 0x000fe4000bf86270 */
[----:B------:R-:W-:Y:S02]  /*0930*/  @!UP5 UIADD3 UR7, UPT, UPT, UR7, 0x1, URZ ;  /* 0x000000010707d890 */ /* 0x000fe4000fffe0ff */
[----:B------:R-:W-:Y:S01]  /*0940*/  @!P1 IMAD.IADD R4, R4, 0x1, -R11 ;  /* 0x0000000104049824 */ /* 0x000fe200078e0a0b */
[----:B--2---:R-:W-:-:S04]  /*0950*/  @UP0 UIMAD UR9, UR20, UR11, UR17 ;  /* 0x0000000b140902a4 */ /* 0x004fc8000f8e0211 */
[----:B------:R-:W-:Y:S01]  /*0960*/  ISETP.GE.U32.AND P1, PT, R4, R11, PT ;  /* 0x0000000b0400720c */ /* 0x000fe20003f26070 */
[--C-:B------:R-:W-:Y:S01]  /*0970*/  @!P2 IMAD.IADD R5, R5, 0x1, -R32.reuse ;  /* 0x000000010505a824 */ /* 0x100fe200078e0a20 */
[----:B------:R-:W-:Y:S01]  /*0980*/  LOP3.LUT R4, R3, 0x3, RZ, 0xc0, !PT ;  /* 0x0000000303047812 */ /* 0x000fe200078ec0ff */
[----:B------:R-:W-:Y:S01]  /*0990*/  IMAD.U32 R11, RZ, RZ, UR18 ;  /* 0x00000012ff0b7e24 */ /* 0x000fe2000f8e00ff */
[----:B------:R-:W-:Y:S01]  /*09a0*/  @UP0 UIMAD UR9, UR9, UR27, 0x1 ;  /* 0x00000001090904a4 */ /* 0x000fe2000f8e021b */
[----:B------:R-:W-:Y:S01]  /*09b0*/  IMAD.MOV.U32 R3, RZ, RZ, R32 ;  /* 0x000000ffff037224 */ /* 0x000fe200078e0020 */
[----:B------:R-:W-:Y:S01]  /*09c0*/  ISETP.GE.U32.AND P2, PT, R5, R32, PT ;  /* 0x000000200500720c */ /* 0x000fe20003f46070 */
[----:B------:R-:W-:Y:S01]  /*09d0*/  IMAD R10, R11, 0x40, R8 ;  /* 0x000000400b0a7824 */ /* 0x000fe200078e0208 */
[----:B------:R-:W-:-:S04]  /*09e0*/  MOV R5, 0x400 ;  /* 0x0000040000057802 */ /* 0x000fc80000000f00 */
[----:B0-----:R-:W-:Y:S01]  /*09f0*/  LEA R7, R12, R5, 0x18 ;  /* 0x000000050c077211 */ /* 0x001fe200078ec0ff */
[----:B------:R-:W-:-:S04]  /*0a00*/  VOTEU.ANY UP5, P1 ;  /* 0x0000000000ff7886 */ /* 0x000fc800008a0100 */
[----:B------:R-:W-:Y:S01]  /*0a10*/  IMAD R4, R4, 0x78, R7 ;  /* 0x0000007804047824 */ /* 0x000fe200078e0207 */
[----:B------:R-:W-:Y:S02]  /*0a20*/  @UP5 UIADD3 UR8, UPT, UPT, UR8, 0x1, URZ ;  /* 0x0000000108085890 */ /* 0x000fe4000fffe0ff */
[----:B------:R-:W-:Y:S02]  /*0a30*/  UISETP.NE.AND UP5, UPT, UR14, URZ, UPT ;  /* 0x000000ff0e00728c */ /* 0x000fe4000bfa5270 */
[----:B------:R-:W-:Y:S01]  /*0a40*/  @!P0 LEA R7, R9, R4, 0x2 ;  /* 0x0000000409078211 */ /* 0x000fe200078e10ff */
[----:B------:R-:W-:Y:S02]  /*0a50*/  VOTEU.ANY UP6, P2 ;  /* 0x0000000000ff7886 */ /* 0x000fe400010c0100 */
[----:B------:R-:W-:Y:S02]  /*0a60*/  UMOV UR15, UR8 ;  /* 0x00000008000f7c82 */ /* 0x000fe40008000000 */
[----:B------:R-:W-:-:S02]  /*0a70*/  @!UP4 UIADD3 UR15, UPT, UPT, -UR15, URZ, URZ ;  /* 0x000000ff0f0fc290 */ /* 0x000fc4000fffe1ff */
[----:B------:R-:W-:Y:S02]  /*0a80*/  @UP6 UIADD3 UR7, UPT, UPT, UR7, 0x1, URZ ;  /* 0x0000000107076890 */ /* 0x000fe4000fffe0ff */
[----:B------:R-:W-:-:S04]  /*0a90*/  @!UP5 ULOP3.LUT UR15, URZ, UR14, URZ, 0x33, !UPT ;  /* 0x0000000eff0fd292 */ /* 0x000fc8000f8e33ff */
[----:B------:R-:W-:Y:S01]  /*0aa0*/  @!UP0 UIMAD UR5, UR10, UR11, UR15 ;  /* 0x0000000b0a0582a4 */ /* 0x000fe2000f8e020f */
[----:B------:R-:W-:-:S03]  /*0ab0*/  UMOV UR14, UR7 ;  /* 0x00000007000e7c82 */ /* 0x000fc60008000000 */
[----:B------:R-:W-:Y:S01]  /*0ac0*/  @!UP0 UIADD3 UR5, UPT, UPT, -UR5, URZ, URZ ;  /* 0x000000ff05058290 */ /* 0x000fe2000fffe1ff */
[----:B----4-:R0:W-:Y:S01]  /*0ad0*/  @!P0 STS [R7], R0 ;  /* 0x0000000007008388 */ /* 0x0101e20000000800 */
[----:B------:R-:W-:Y:S01]  /*0ae0*/  BAR.SYNC.DEFER_BLOCKING 0x0 ;  /* 0x0000000000007b1d */ /* 0x000fe20000010000 */
[----:B------:R-:W-:Y:S01]  /*0af0*/  ISETP.GE.U32.AND P0, PT, R10, UR4, PT ;  /* 0x000000040a007c0c */ /* 0x000fe2000bf06070 */
[----:B------:R-:W-:Y:S02]  /*0b00*/  @!UP2 UIADD3 UR14, UPT, UPT, -UR14, URZ, URZ ;  /* 0x000000ff0e0ea290 */ /* 0x000fe4000fffe1ff */
[----:B------:R-:W-:Y:S02]  /*0b10*/  @!UP1 ULOP3.LUT UR14, URZ, UR26, URZ, 0x33, !UPT ;  /* 0x0000001aff0e9292 */ /* 0x000fe4000f8e33ff */
[----:B------:R-:W-:Y:S01]  /*0b20*/  @!UP0 UIMAD UR9, UR27, UR5, 0x1 ;  /* 0x000000011b0984a4 */ /* 0x000fe2000f8e0205 */
[----:B0-----:R-:W-:-:S07]  /*0b30*/  MOV R0, 0xff7fffff ;  /* 0xff7fffff00007802 */ /* 0x001fce0000000f00 */
[----:B------:R-:W-:Y:S05]  /*0b40*/  @P0 BRA `(.L_x_26835) ;  /* 0x0000000c00180947 */ /* 0x000fea0003800000 */
[----:B------:R-:W0:Y:S01]  /*0b50*/  LDCU UR4, c[0x0][0x3e0] ;  /* 0x00007c00ff0477ac */ /* 0x000e220008000800 */
[----:B------:R-:W-:Y:S01]  /*0b60*/  VIADD R6, R5, 0x200 ;  /* 0x0000020005067836 */ /* 0x000fe20000000000 */
[C---:B------:R-:W-:Y:S01]  /*0b70*/  SHF.L.U32 R0, R9.reuse, 0x2, RZ ;  /* 0x0000000209007819 */ /* 0x040fe200000006ff */
[----:B------:R-:W-:Y:S01]  /*0b80*/  IMAD.WIDE.U32 R4, R10, 0x4, RZ ;  /* 0x000000040a047825 */ /* 0x000fe200078e00ff */
[----:B------:R-:W1:Y:S01]  /*0b90*/  LDCU.64 UR10, c[0x0][0x3b8] ;  /* 0x00007700ff0a77ac */ /* 0x000e620008000a00 */
[----:B------:R-:W-:Y:S02]  /*0ba0*/  LOP3.LUT R9, R9, 0x7, RZ, 0xc0, !PT ;  /* 0x0000000709097812 */ /* 0x000fe400078ec0ff */
[----:B------:R-:W-:Y:S01]  /*0bb0*/  IMAD.U32 R7, RZ, RZ, UR6 ;  /* 0x00000006ff077e24 */ /* 0x000fe2000f8e00ff */
[----:B------:R-:W2:Y:S01]  /*0bc0*/  LDCU UR5, c[0x0][0x3fc] ;  /* 0x00007f80ff0577ac */ /* 0x000ea20008000800 */
[----:B------:R-:W-:Y:S02]  /*0bd0*/  LOP3.LUT R11, R0, 0x1c, RZ, 0xc0, !PT ;  /* 0x0000001c000b7812 */ /* 0x000fe400078ec0ff */
[----:B------:R-:W-:Y:S01]  /*0be0*/  LEA R0, R12, R6, 0x18 ;  /* 0x000000060c007211 */ /* 0x000fe200078ec0ff */
[----:B------:R-:W-:-:S04]  /*0bf0*/  IMAD.WIDE R6, R7, 0x4, R4 ;  /* 0x0000000407067825 */ /* 0x000fc800078e0204 */
[C---:B------:R-:W-:Y:S01]  /*0c00*/  IMAD R11, R8.reuse, 0x20, R11 ;  /* 0x00000020080b7824 */ /* 0x040fe200078e020b */
[----:B------:R-:W-:Y:S01]  /*0c10*/  LEA R8, R8, UR24, 0x3 ;  /* 0x0000001808087c11 */ /* 0x000fe2000f8e18ff */
[----:B0-----:R-:W-:Y:S01]  /*0c20*/  UIMAD UR4, UR15, UR4, URZ ;  /* 0x000000040f0472a4 */ /* 0x001fe2000f8e02ff */
[----:B------:R-:W-:Y:S02]  /*0c30*/  IMAD.MOV.U32 R5, RZ, RZ, R10 ;  /* 0x000000ffff057224 */ /* 0x000fe400078e000a */
[----:B------:R-:W-:Y:S01]  /*0c40*/  IADD3 R4, PT, PT, R11, R0, RZ ;  /* 0x000000000b047210 */ /* 0x000fe20007ffe0ff */
[----:B------:R-:W-:Y:S01]  /*0c50*/  IMAD.MOV.U32 R0, RZ, RZ, -0x800001 ;  /* 0xff7fffffff007424 */ /* 0x000fe200078e00ff */
[----:B-1----:R-:W-:Y:S02]  /*0c60*/  IADD3 R6, P0, PT, R6, UR10, RZ ;  /* 0x0000000a06067c10 */ /* 0x002fe4000ff1e0ff */
[----:B------:R-:W-:Y:S01]  /*0c70*/  IADD3 R10, PT, PT, R9, R8, RZ ;  /* 0x00000008090a7210 */ /* 0x000fe20007ffe0ff */
[----:B--2---:R-:W-:Y:S01]  /*0c80*/  IMAD.U32 R11, RZ, RZ, UR5 ;  /* 0x00000005ff0b7e24 */ /* 0x004fe2000f8e00ff */
[----:B------:R-:W-:Y:S01]  /*0c90*/  IADD3.X R7, PT, PT, R7, UR11, RZ, P0, !PT ;  /* 0x0000000b07077c10 */ /* 0x000fe200087fe4ff */
[----:B------:R-:W-:Y:S01]  /*0ca0*/  VIADD R8, R8, 0x1 ;  /* 0x0000000108087836 */ /* 0x000fe20000000000 */
[----:B------:R-:W-:Y:S01]  /*0cb0*/  IADD3 R48, P0, PT, R48, UR4, RZ ;  /* 0x0000000430307c10 */ /* 0x000fe2000ff1e0ff */
[C---:B------:R-:W-:Y:S01]  /*0cc0*/  VIADD R9, R10.reuse, -UR21 ;  /* 0x800000150a097c36 */ /* 0x040fe20008000000 */
[----:B------:R-:W-:Y:S01]  /*0cd0*/  MOV R12, UR4 ;  /* 0x00000004000c7c02 */ /* 0x000fe20008000f00 */
[----:B------:R-:W-:Y:S01]  /*0ce0*/  VIADD R10, R10, 0x1 ;  /* 0x000000010a0a7836 */ /* 0x000fe20000000000 */
[----:B------:R-:W-:-:S02]  /*0cf0*/  IADD3 R11, PT, PT, -R11, UR14, RZ ;  /* 0x0000000e0b0b7c10 */ /* 0x000fc4000fffe1ff */
[----:B------:R-:W-:-:S07]  /*0d00*/  LEA.HI.X.SX32 R49, R12, RZ, 0x1, P0 ;  /* 0x000000ff0c317211 */ /* 0x000fce00000f0eff */
.L_x_26840:
        /* <DEDUP_REMOVED lines=27> */
[----:B------:R-:W-:Y:S01]  /*0ec0*/  IADD3 R14, PT, PT, R16, UR9, RZ ;  /* 0x00000009100e7c10 */ /* 0x000fe2000fffe0ff */
[----:B------:R-:W-:Y:S02]  /*0ed0*/  IMAD R15, R12, R17, RZ ;  /* 0x000000110c0f7224 */ /* 0x000fe400078e02ff */
[----:B------:R-:W-:Y:S01]  /*0ee0*/  IMAD.MOV.U32 R12, RZ, RZ, RZ ;  /* 0x000000ffff0c7224 */ /* 0x000fe200078e00ff */
        /* <DEDUP_REMOVED lines=23> */
.L_x_26837:
[----:B------:R-:W2:Y:S01]  /*1060*/  LDG.E.CONSTANT R13, desc[UR12][R6.64] ;  /* 0x0000000c060d7981 */ /* 0x000ea2000c1e9900 */
[----:B------:R-:W0:Y:S01]  /*1070*/  S2R R23, SR_CgaCtaId ;  /* 0x0000000000177919 */ /* 0x000e220000008800 */
[----:B------:R-:W-:-:S04]  /*1080*/  MOV R22, 0x400 ;  /* 0x0000040000167802 */ /* 0x000fc80000000f00 */
[----:B0-----:R-:W-:Y:S01]  /*1090*/  LEA R23, R23, R22, 0x18 ;  /* 0x0000001617177211 */ /* 0x001fe200078ec0ff */
        /* <DEDUP_REMOVED lines=33> */
[C---:B------:R-:W-:Y:S01]  /*12b0*/  IMAD R33, R14.reuse, 0x78, R23 ;  /* 0x000000780e217824 */ /* 0x040fe200078e0217 */
[----:B------:R-:W-:Y:S01]  /*12c0*/  UMOV UR4, 0xffffffff ;  /* 0xffffffff00047882 */ /* 0x000fe20000000000 */
[----:B------:R-:W-:-:S02]  /*12d0*/  ISETP.NE.AND P1, PT, R14, RZ, PT ;  /* 0x000000ff0e00720c */ /* 0x000fc40003f25270 */
[----:B-----5:R-:W-:Y:S01]  /*12e0*/  FSETP.NEU.FTZ.AND P0, PT, R2, RZ, PT ;  /* 0x000000ff0200720b */ /* 0x020fe20003f1d000 */
[----:B------:R-:W2:Y:S04]  /*12f0*/  LDS.64 R22, [R33] ;  /* 0x0000000021167984 */ /* 0x000ea80000000a00 */
[----:B0-----:R-:W-:Y:S01]  /*1300*/  LDS.64 R24, [R33+0x18] ;  /* 0x0000180021187984 */ /* 0x001fe20000000a00 */
[----:B--2---:R-:W-:-:S03]  /*1310*/  FMUL.FTZ R52, R26, R23 ;  /* 0x000000171a347220 */ /* 0x004fc60000410000 */
[----:B------:R-:W4:Y:S01]  /*1320*/  LDS.64 R26, [R33+0x8] ;  /* 0x00000800211a7984 */ /* 0x000f220000000a00 */
[----:B---3--:R-:W-:-:S03]  /*1330*/  FFMA.FTZ R52, R51, R22, R52 ;  /* 0x0000001633347223 */ /* 0x008fc60000010034 */
[----:B------:R-:W0:Y:S01]  /*1340*/  LDS.64 R22, [R33+0x10] ;  /* 0x0000100021167984 */ /* 0x000e220000000a00 */
[----:B----4-:R-:W-:-:S04]  /*1350*/  FFMA.FTZ R29, R29, R26, R52 ;  /* 0x0000001a1d1d7223 */ /* 0x010fc80000010034 */
[----:B------:R-:W-:Y:S02]  /*1360*/  FFMA.FTZ R26, R28, R27, R29 ;  /* 0x0000001b1c1a7223 */ /* 0x000fe4000001001d */
[----:B------:R-:W1:Y:S02]  /*1370*/  LDS.64 R28, [R33+0x20] ;  /* 0x00002000211c7984 */ /* 0x000e640000000a00 */
[----:B0-----:R-:W-:-:S04]  /*1380*/  FFMA.FTZ R47, R47, R22, R26 ;  /* 0x000000162f2f7223 */ /* 0x001fc8000001001a */
[----:B------:R-:W-:Y:S02]  /*1390*/  FFMA.FTZ R34, R34, R23, R47 ;  /* 0x0000001722227223 */ /* 0x000fe4000001002f */
[----:B------:R-:W0:Y:S02]  /*13a0*/  LDS.64 R22, [R33+0x28] ;  /* 0x0000280021167984 */ /* 0x000e240000000a00 */
[----:B------:R-:W-:Y:S02]  /*13b0*/  FFMA.FTZ R27, R35, R24, R34 ;  /* 0x00000018231b7223 */ /* 0x000fe40000010022 */
[----:B------:R-:W2:Y:S02]  /*13c0*/  LDS.64 R34, [R33+0x30] ;  /* 0x0000300021227984 */ /* 0x000ea40000000a00 */
[----:B------:R-:W-:Y:S02]  /*13d0*/  FFMA.FTZ R50, R50, R25, R27 ;  /* 0x0000001932327223 */ /* 0x000fe4000001001b */
[----:B------:R-:W3:Y:S04]  /*13e0*/  LDS.64 R24, [R33+0x38] ;  /* 0x0000380021187984 */ /* 0x000ee80000000a00 */
[----:B------:R-:W4:Y:S01]  /*13f0*/  LDS.64 R26, [R33+0x40] ;  /* 0x00004000211a7984 */ /* 0x000f220000000a00 */
[----:B-1----:R-:W-:-:S04]  /*1400*/  FFMA.FTZ R45, R45, R28, R50 ;  /* 0x0000001c2d2d7223 */ /* 0x002fc80000010032 */
[----:B------:R-:W-:Y:S02]  /*1410*/  FFMA.FTZ R30, R30, R29, R45 ;  /* 0x0000001d1e1e7223 */ /* 0x000fe4000001002d */
[----:B------:R-:W1:Y:S02]  /*1420*/  LDS.64 R28, [R33+0x48] ;  /* 0x00004800211c7984 */ /* 0x000e640000000a00 */
[----:B0-----:R-:W-:Y:S02]  /*1430*/  FFMA.FTZ R45, R31, R22, R30 ;  /* 0x000000161f2d7223 */ /* 0x001fe4000001001e */
[----:B------:R-:W0:Y:S02]  /*1440*/  LDS.64 R30, [R33+0x50] ;  /* 0x00005000211e7984 */ /* 0x000e240000000a00 */
[----:B------:R-:W-:Y:S02]  /*1450*/  FFMA.FTZ R46, R46, R23, R45 ;  /* 0x000000172e2e7223 */ /* 0x000fe4000001002d */
[----:B------:R-:W0:Y:S02]  /*1460*/  LDS.64 R22, [R33+0x58] ;  /* 0x0000580021167984 */ /* 0x000e240000000a00 */
[----:B--2---:R-:W-:-:S04]  /*1470*/  FFMA.FTZ R43, R43, R34, R46 ;  /* 0x000000222b2b7223 */ /* 0x004fc8000001002e */
[----:B------:R-:W-:Y:S02]  /*1480*/  FFMA.FTZ R44, R44, R35, R43 ;  /* 0x000000232c2c7223 */ /* 0x000fe4000001002b */
[----:B------:R-:W2:Y:S02]  /*1490*/  LDS.64 R34, [R33+0x60] ;  /* 0x0000600021227984 */ /* 0x000ea40000000a00 */
[----:B---3--:R-:W-:-:S04]  /*14a0*/  FFMA.FTZ R41, R41, R24, R44 ;  /* 0x0000001829297223 */ /* 0x008fc8000001002c */
[----:B------:R-:W-:Y:S02]  /*14b0*/  FFMA.FTZ R42, R42, R25, R41 ;  /* 0x000000192a2a7223 */ /* 0x000fe40000010029 */
[----:B------:R-:W3:Y:S02]  /*14c0*/  LDS.64 R24, [R33+0x68] ;  /* 0x0000680021187984 */ /* 0x000ee40000000a00 */
[----:B----4-:R-:W-:-:S04]  /*14d0*/  FFMA.FTZ R39, R39, R26, R42 ;  /* 0x0000001a27277223 */ /* 0x010fc8000001002a */
[----:B------:R-:W-:Y:S02]  /*14e0*/  FFMA.FTZ R40, R40, R27, R39 ;  /* 0x0000001b28287223 */ /* 0x000fe40000010027 */
[----:B------:R-:W4:Y:S02]  /*14f0*/  LDS.64 R26, [R33+0x70] ;  /* 0x00007000211a7984 */ /* 0x000f240000000a00 */
[----:B-1----:R-:W-:-:S04]  /*1500*/  FFMA.FTZ R37, R37, R28, R40 ;  /* 0x0000001c25257223 */ /* 0x002fc80000010028 */
[----:B------:R-:W-:-:S04]  /*1510*/  FFMA.FTZ R38, R38, R29, R37 ;  /* 0x0000001d26267223 */ /* 0x000fc80000010025 */
[----:B0-----:R-:W-:-:S04]  /*1520*/  FFMA.FTZ R21, R21, R30, R38 ;  /* 0x0000001e15157223 */ /* 0x001fc80000010026 */
[----:B------:R-:W-:-:S04]  /*1530*/  FFMA.FTZ R36, R36, R31, R21 ;  /* 0x0000001f24247223 */ /* 0x000fc80000010015 */
[----:B------:R-:W-:-:S04]  /*1540*/  FFMA.FTZ R19, R19, R22, R36 ;  /* 0x0000001613137223 */ /* 0x000fc80000010024 */
[----:B------:R-:W-:-:S04]  /*1550*/  FFMA.FTZ R20, R20, R23, R19 ;  /* 0x0000001714147223 */ /* 0x000fc80000010013 */
[----:B--2---:R-:W-:-:S04]  /*1560*/  FFMA.FTZ R17, R17, R34, R20 ;  /* 0x0000002211117223 */ /* 0x004fc80000010014 */
[----:B------:R-:W-:-:S04]  /*1570*/  FFMA.FTZ R18, R18, R35, R17 ;  /* 0x0000002312127223 */ /* 0x000fc80000010011 */
[----:B---3--:R-:W-:-:S04]  /*1580*/  FFMA.FTZ R15, R15, R24, R18 ;  /* 0x000000180f0f7223 */ /* 0x008fc80000010012 */
[----:B------:R-:W-:-:S04]  /*1590*/  FFMA.FTZ R16, R16, R25, R15 ;  /* 0x0000001910107223 */ /* 0x000fc8000001000f */
[----:B----4-:R-:W-:-:S04]  /*15a0*/  FFMA.FTZ R13, R13, R26, R16 ;  /* 0x0000001a0d0d7223 */ /* 0x010fc80000010010 */
[----:B------:R-:W-:Y:S01]  /*15b0*/  FFMA.FTZ R12, R12, R27, R13 ;  /* 0x0000001b0c0c7223 */ /* 0x000fe2000001000d */
[----:B------:R-:W-:Y:S06]  /*15c0*/  BRA.DIV UR4, `(.L_x_26839) ;  /* 0x0000003a04807947 */ /* 0x000fec000b800000 */
[----:B------:R-:W0:Y:S02]  /*15d0*/  SHFL.BFLY PT, R13, R12, 0x2, 0x1f ;  /* 0x0c401f000c0d7f89 */ /* 0x000e2400000e0000 */
[----:B0-----:R-:W-:-:S05]  /*15e0*/  FADD.FTZ R13, R12, R13 ;  /* 0x0000000d0c0d7221 */ /* 0x001fca0000010000 */
[----:B------:R0:W1:Y:S02]  /*15f0*/  SHFL.BFLY PT, R14, R13, 0x1, 0x1f ;  /* 0x0c201f000d0e7f89 */ /* 0x00006400000e0000 */
.L_x_26884:
        /* <DEDUP_REMOVED lines=12> */
.L_x_26838:
[----:B------:R-:W-:Y:S05]  /*16c0*/  BSYNC B1 ;  /* 0x0000000000017941 */ /* 0x000fea0003800000 */
.L_x_26836:
        /* <DEDUP_REMOVED lines=14> */
.L_x_26835:
[----:B------:R-:W-:Y:S05]  /*17b0*/  BSYNC B0 ;  /* 0x0000000000007941 */ /* 0x000fea0003800000 */
.L_x_26834:
[----:B------:R-:W-:Y:S01]  /*17c0*/  UIADD3 UR4, UPT, UPT, UR21, 0x7, URZ ;  /* 0x0000000715047890 */ /* 0x000fe2000fffe0ff */
[----:B------:R-:W0:Y:S01]  /*17d0*/  S2R R31, SR_TID.X ;  /* 0x00000000001f7919 */ /* 0x000e220000002100 */
[----:B-----5:R-:W-:Y:S01]  /*17e0*/  MOV R2, UR18 ;  /* 0x0000001200027c02 */ /* 0x020fe20008000f00 */
[----:B------:R-:W-:-:S03]  /*17f0*/  IMAD.U32 R3, RZ, RZ, UR18 ;  /* 0x00000012ff037e24 */ /* 0x000fc6000f8e00ff */
        /* <DEDUP_REMOVED lines=18> */
.L_x_26889:
        /* <DEDUP_REMOVED lines=41> */
.L_x_26846:
        /* <DEDUP_REMOVED lines=11> */
.L_x_26845:
[----:B------:R-:W-:Y:S05]  /*1c60*/  BSYNC.RECONVERGENT B1 ;  /* 0x0000000000017941 */ /* 0x000fea0003800200 */
.L_x_26844:
        /* <DEDUP_REMOVED lines=12> */
.L_x_26849:
[----:B------:R-:W0:Y:S01]  /*1d30*/  LDS R23, [R13+0x200] ;  /* 0x000200000d177984 */ /* 0x000e220000000800 */
[----:B------:R-:W-:-:S03]  /*1d40*/  VIADD R15, R15, 0x800 ;  /* 0x000008000f0f7836 */ /* 0x000fc60000000000 */
[----:B------:R-:W1:Y:S02]  /*1d50*/  LDS R17, [R13+-0x400] ;  /* 0xfffc00000d117984 */ /* 0x000e640000000800 */
        /* <DEDUP_REMOVED lines=59> */
[----:B-----5:R-:W-:Y:S01]  /*2110*/  FADD.FTZ R21, -R6, R21 ;  /* 0x0000001506157221 */ /* 0x020fe20000010100 */
        /* <DEDUP_REMOVED lines=37> */
.L_x_26848:
[----:B------:R-:W-:Y:S05]  /*2370*/  BSYNC.RECONVERGENT B1 ;  /* 0x0000000000017941 */ /* 0x000fea0003800200 */
.L_x_26847:
        /* <DEDUP_REMOVED lines=55> */
.L_x_26851:
[----:B------:R-:W-:Y:S05]  /*26f0*/  BSYNC.RECONVERGENT B1 ;  /* 0x0000000000017941 */ /* 0x000fea0003800200 */
.L_x_26850:
        /* <DEDUP_REMOVED lines=26> */
.L_x_26843:
[----:B------:R-:W-:Y:S05]  /*28a0*/  BSYNC.RECONVERGENT B0 ;  /* 0x0000000000007941 */ /* 0x000fea0003800200 */
.L_x_26842:
        /* <DEDUP_REMOVED lines=40> */
.L_x_26856:
[----:B------:R-:W1:Y:S01]  /*2b30*/  LDS R8, [R10] ;  /* 0x000000000a087984 */ /* 0x000e620000000800 */
[----:B------:R-:W-:-:S04]  /*2b40*/  IADD3 R14, PT, PT, R14, 0x1, RZ ;  /* 0x000000010e0e7810 */ /* 0x000fc80007ffe0ff */
[----:B------:R-:W-:Y:S01]  /*2b50*/  ISETP.NE.AND P0, PT, R14, RZ, PT ;  /* 0x000000ff0e00720c */ /* 0x000fe20003f05270 */
[----:B-1----:R-:W-:-:S05]  /*2b60*/  FMUL.FTZ R15, R8, R7 ;  /* 0x00000007080f7220 */ /* 0x002fca0000410000 */
[----:B------:R1:W-:Y:S02]  /*2b70*/  STS [R10], R15 ;  /* 0x0000000f0a007388 */ /* 0x0003e40000000800 */
[----:B-1----:R-:W-:-:S05]  /*2b80*/  VIADD R10, R10, 0x200 ;  /* 0x000002000a0a7836 */ /* 0x002fca0000000000 */
[----:B------:R-:W-:Y:S05]  /*2b90*/  @P0 BRA `(.L_x_26856) ;  /* 0xfffffffc00e40947 */ /* 0x000fea000383ffff */
.L_x_26855:
[----:B------:R-:W-:Y:S05]  /*2ba0*/  BSYNC.RECONVERGENT B1 ;  /* 0x0000000000017941 */ /* 0x000fea0003800200 */
.L_x_26854:
        /* <DEDUP_REMOVED lines=12> */
.L_x_26859:
        /* <DEDUP_REMOVED lines=52> */
.L_x_26858:
[----:B------:R-:W-:Y:S05]  /*2fb0*/  BSYNC.RECONVERGENT B1 ;  /* 0x0000000000017941 */ /* 0x000fea0003800200 */
.L_x_26857:
        /* <DEDUP_REMOVED lines=31> */
.L_x_26861:
[----:B------:R-:W-:Y:S05]  /*31b0*/  BSYNC.RECONVERGENT B1 ;  /* 0x0000000000017941 */ /* 0x000fea0003800200 */
.L_x_26860:
        /* <DEDUP_REMOVED lines=14> */
.L_x_26853:
[----:B------:R-:W-:Y:S05]  /*32a0*/  BSYNC.RECONVERGENT B0 ;  /* 0x0000000000007941 */ /* 0x000fea0003800200 */
.L_x_26852:
        /* <DEDUP_REMOVED lines=24> */
.L_x_26863:
[----:B---3--:R-:W-:Y:S05]  /*3430*/  BSYNC.RECONVERGENT B0 ;  /* 0x0000000000007941 */ /* 0x008fea0003800200 */
.L_x_26862:
[----:B------:R-:W-:Y:S01]  /*3440*/  ISETP.GE.U32.AND P0, PT, R18, R30, PT ;  /* 0x0000001e1200720c */ /* 0x000fe20003f06070 */
[----:B------:R-:W-:Y:S01]  /*3450*/  BSSY.RECONVERGENT B0, `(.L_x_26864) ;  /* 0x000011c000007945 */ /* 0x000fe20003800200 */
[----:B------:R-:W-:Y:S02]  /*3460*/  CS2R R48, SRZ ;  /* 0x0000000000307805 */ /* 0x000fe4000001ff00 */
[----:B------:R-:W-:Y:S02]  /*3470*/  CS2R R46, SRZ ;  /* 0x00000000002e7805 */ /* 0x000fe4000001ff00 */
[----:B------:R-:W-:Y:S02]  /*3480*/  CS2R R44, SRZ ;  /* 0x00000000002c7805 */ /* 0x000fe4000001ff00 */
[----:B------:R-:W-:-:S05]  /*3490*/  CS2R R42, SRZ ;  /* 0x00000000002a7805 */ /* 0x000fca000001ff00 */
[----:B------:R-:W-:Y:S05]  /*34a0*/  @P0 BRA `(.L_x_26865) ;  /* 0x0000001000580947 */ /* 0x000fea0003800000 */
[----:B--2---:R-:W2:Y:S01]  /*34b0*/  I2F.RP R8, R32 ;  /* 0x0000002000087306 */ /* 0x004ea20000209400 */
[----:B------:R-:W3:Y:S01]  /*34c0*/  LDCU UR4, c[0x0][0x3c8] ;  /* 0x00007900ff0477ac */ /* 0x000ee20008000800 */
[----:B------:R-:W-:Y:S01]  /*34d0*/  IMAD.SHL.U32 R4, R31, 0x10, RZ ;  /* 0x000000101f047824 */ /* 0x000fe200078e00ff */
[----:B------:R-:W-:Y:S01]  /*34e0*/  LEA R2, R11, R2, 0x3 ;  /* 0x000000020b027211 */ /* 0x000fe200078e18ff */
[----:B01--4-:R-:W-:Y:S01]  /*34f0*/  IMAD.WIDE.U32 R6, R18, 0x4, RZ ;  /* 0x0000000412067825 */ /* 0x013fe200078e00ff */
[----:B------:R-:W0:Y:S01]  /*3500*/  LDCU.64 UR6, c[0x0][0x3b8] ;  /* 0x00007700ff0677ac */ /* 0x000e220008000a00 */
[----:B------:R-:W-:Y:S02]  /*3510*/  SHF.L.U32 R41, R31, 0x2, RZ ;  /* 0x000000021f297819 */ /* 0x000fe400000006ff */
[----:B------:R-:W-:Y:S01]  /*3520*/  CS2R R48, SRZ ;  /* 0x0000000000307805 */ /* 0x000fe2000001ff00 */
[----:B------:R-:W-:Y:S01]  /*3530*/  VIADD R3, R3, 0x200 ;  /* 0x0000020003037836 */ /* 0x000fe20000000000 */
[----:B------:R-:W1:Y:S01]  /*3540*/  LDCU UR5, c[0x0][0x3fc] ;  /* 0x00007f80ff0577ac */ /* 0x000e620008000800 */
[----:B------:R-:W-:Y:S01]  /*3550*/  LOP3.LUT R4, R4, 0x10, RZ, 0xe2, !PT ;  /* 0x0000001004047812 */ /* 0x000fe200078ee2ff */
[----:B------:R-:W-:Y:S01]  /*3560*/  IMAD.IADD R5, R18, 0x1, -R5 ;  /* 0x0000000112057824 */ /* 0x000fe200078e0a05 */
[----:B------:R-:W-:-:S02]  /*3570*/  CS2R R46, SRZ ;  /* 0x00000000002e7805 */ /* 0x000fc4000001ff00 */
[----:B------:R-:W-:Y:S02]  /*3580*/  LEA R3, R0, R3, 0x18 ;  /* 0x0000000300037211 */ /* 0x000fe400078ec0ff */
[----:B------:R-:W-:Y:S01]  /*3590*/  CS2R R44, SRZ ;  /* 0x00000000002c7805 */ /* 0x000fe2000001ff00 */
[----:B--2---:R-:W2:Y:S01]  /*35a0*/  MUFU.RCP R8, R8 ;  /* 0x0000000800087308 */ /* 0x004ea20000001000 */
[----:B------:R-:W-:Y:S01]  /*35b0*/  IMAD R4, R11, 0x20, R4 ;  /* 0x000000200b047824 */ /* 0x000fe200078e0204 */
[----:B------:R-:W-:Y:S01]  /*35c0*/  CS2R R42, SRZ ;  /* 0x00000000002a7805 */ /* 0x000fe2000001ff00 */
[----:B---3--:R-:W-:-:S06]  /*35d0*/  UIMAD UR4, UR16, UR4, URZ ;  /* 0x00000004100472a4 */ /* 0x008fcc000f8e02ff */
[----:B------:R-:W-:Y:S02]  /*35e0*/  MOV R15, UR4 ;  /* 0x00000004000f7c02 */ /* 0x000fe40008000f00 */
[----:B-1----:R-:W-:-:S03]  /*35f0*/  MOV R0, UR5 ;  /* 0x0000000500007c02 */ /* 0x002fc60008000f00 */
[----:B------:R-:W1:Y:S01]  /*3600*/  LDCU UR4, c[0x0][0x3e0] ;  /* 0x00007c00ff0477ac */ /* 0x000e620008000800 */
[----:B------:R-:W-:Y:S01]  /*3610*/  IMAD.WIDE R6, R15, 0x4, R6 ;  /* 0x000000040f067825 */ /* 0x000fe200078e0206 */
[----:B--2---:R-:W-:Y:S02]  /*3620*/  IADD3 R12, PT, PT, R8, 0xffffffe, RZ ;  /* 0x0ffffffe080c7810 */ /* 0x004fe40007ffe0ff */
[----:B------:R-:W-:Y:S02]  /*3630*/  IADD3 R0, PT, PT, -R0, UR14, RZ ;  /* 0x0000000e00007c10 */ /* 0x000fe4000fffe1ff */
[----:B------:R2:W3:Y:S01]  /*3640*/  F2I.FTZ.U32.TRUNC.NTZ R13, R12 ;  /* 0x0000000c000d7305 */ /* 0x0004e2000021f000 */
[----:B0-----:R-:W-:-:S04]  /*3650*/  IADD3 R10, P0, PT, R6, UR6, RZ ;  /* 0x00000006060a7c10 */ /* 0x001fc8000ff1e0ff */
[----:B------:R-:W-:Y:S01]  /*3660*/  IADD3.X R7, PT, PT, R7, UR7, RZ, P0, !PT ;  /* 0x0000000707077c10 */ /* 0x000fe200087fe4ff */
[----:B--2---:R-:W-:Y:S01]  /*3670*/  HFMA2 R12, -RZ, RZ, 0, 0 ;  /* 0x00000000ff0c7431 */ /* 0x004fe200000001ff */
[----:B-1----:R-:W-:Y:S01]  /*3680*/  UIMAD UR4, UR15, UR4, URZ ;  /* 0x000000040f0472a4 */ /* 0x002fe2000f8e02ff */
[----:B---3--:R-:W-:-:S03]  /*3690*/  IADD3 R8, PT, PT, RZ, -R13, RZ ;  /* 0x8000000dff087210 */ /* 0x008fc60007ffe0ff */
[----:B------:R-:W-:Y:S02]  /*36a0*/  USHF.R.S32.HI UR5, URZ, 0x1f, UR4 ;  /* 0x0000001fff057899 */ /* 0x000fe40008011404 */
[----:B------:R-:W-:Y:S02]  /*36b0*/  MOV R50, UR4 ;  /* 0x0000000400327c02 */ /* 0x000fe40008000f00 */
[----:B------:R-:W-:Y:S01]  /*36c0*/  MOV R15, R8 ;  /* 0x00000008000f7202 */ /* 0x000fe20000000f00 */
[----:B------:R-:W-:Y:S02]  /*36d0*/  IMAD.IADD R8, R3, 0x1, R4 ;  /* 0x0000000103087824 */ /* 0x000fe400078e0204 */
[----:B------:R-:W-:Y:S02]  /*36e0*/  VIADD R4, R18, 0x1 ;  /* 0x0000000112047836 */ /* 0x000fe40000000000 */
[----:B------:R-:W-:Y:S02]  /*36f0*/  IMAD R3, R15, R32, RZ ;  /* 0x000000200f037224 */ /* 0x000fe400078e02ff */
[----:B------:R-:W-:-:S02]  /*3700*/  IMAD.U32 R51, RZ, RZ, UR5 ;  /* 0x00000005ff337e24 */ /* 0x000fc4000f8e00ff */
[----:B------:R-:W-:-:S04]  /*3710*/  IMAD.HI.U32 R6, R13, R3, R12 ;  /* 0x000000030d067227 */ /* 0x000fc800078e000c */
[----:B------:R-:W-:Y:S01]  /*3720*/  VIADD R3, R2, 0x1 ;  /* 0x0000000102037836 */ /* 0x000fe20000000000 */
[C---:B------:R-:W-:Y:S02]  /*3730*/  LOP3.LUT R2, R41.reuse, 0x4, RZ, 0xc0, !PT ;  /* 0x0000000429027812 */ /* 0x040fe400078ec0ff */
[----:B------:R-:W-:-:S03]  /*3740*/  LOP3.LUT R41, R41, 0x7c, RZ, 0xc0, !PT ;  /* 0x0000007c29297812 */ /* 0x000fc600078ec0ff */
[----:B------:R-:W-:Y:S01]  /*3750*/  IMAD.IADD R2, R3, 0x1, R2 ;  /* 0x0000000103027824 */ /* 0x000fe200078e0202 */
[C---:B------:R-:W-:Y:S02]  /*3760*/  LOP3.LUT R40, R41.reuse, 0x80, RZ, 0xfc, !PT ;  /* 0x0000008029287812 */ /* 0x040fe400078efcff */
[C---:B------:R-:W-:Y:S02]  /*3770*/  LOP3.LUT R39, R41.reuse, 0x100, RZ, 0xfc, !PT ;  /* 0x0000010029277812 */ /* 0x040fe400078efcff */
[C---:B------:R-:W-:Y:S02]  /*3780*/  LOP3.LUT R38, R41.reuse, 0x180, RZ, 0xfc, !PT ;  /* 0x0000018029267812 */ /* 0x040fe400078efcff */
[C---:B------:R-:W-:Y:S02]  /*3790*/  LOP3.LUT R37, R41.reuse, 0x200, RZ, 0xfc, !PT ;  /* 0x0000020029257812 */ /* 0x040fe400078efcff */
[C---:B------:R-:W-:Y:S02]  /*37a0*/  LOP3.LUT R36, R41.reuse, 0x280, RZ, 0xfc, !PT ;  /* 0x0000028029247812 */ /* 0x040fe400078efcff */
[----:B------:R-:W-:-:S02]  /*37b0*/  LOP3.LUT R35, R41, 0x300, RZ, 0xfc, !PT ;  /* 0x0000030029237812 */ /* 0x000fc400078efcff */
[----:B------:R-:W-:-:S07]  /*37c0*/  LOP3.LUT R34, R41, 0x380, RZ, 0xfc, !PT ;  /* 0x0000038029227812 */ /* 0x000fce00078efcff */
.L_x_26868:
        /* <DEDUP_REMOVED lines=35> */
[----:B------:R-:W-:-:S03]  /*3a00*/  MOV R13, R16 ;  /* 0x00000010000d7202 */ /* 0x000fc60000000f00 */
        /* <DEDUP_REMOVED lines=16> */
[----:B------:R-:W-:Y:S01]  /*3b10*/  IMAD.MOV.U32 R13, RZ, RZ, R7 ;  /* 0x000000ffff0d7224 */ /* 0x000fe200078e0007 */
[----:B------:R-:W0:Y:S04]  /*3b20*/  LDC.64 R28, c[0x0][0x3a8] ;  /* 0x0000ea00ff1c7b82 */ /* 0x000e280000000a00 */
[----:B------:R-:W2:Y:S02]  /*3b30*/  LDG.E.CONSTANT R53, desc[UR12][R12.64] ;  /* 0x0000000c0c357981 */ /* 0x000ea4000c1e9900 */
[----:B--2---:R-:W-:-:S03]  /*3b40*/  IMAD.WIDE R52, R53, UR22, R50 ;  /* 0x0000001635347c25 */ /* 0x004fc6000f8e0232 */
[----:B------:R-:W-:-:S04]  /*3b50*/  IADD3 R14, P1, PT, R41, R52, RZ ;  /* 0x00000034290e7210 */ /* 0x000fc80007f3e0ff */
[----:B------:R-:W-:Y:S02]  /*3b60*/  IADD3.X R15, PT, PT, RZ, R53, RZ, P1, !PT ;  /* 0x00000035ff0f7210 */ /* 0x000fe40000ffe4ff */
[----:B0-----:R-:W-:-:S04]  /*3b70*/  LEA R20, P1, R14, R28, 0x2 ;  /* 0x0000001c0e147211 */ /* 0x001fc800078210ff */
[----:B------:R-:W-:Y:S02]  /*3b80*/  LEA.HI.X R21, R14, R29, R15, 0x2, P1 ;  /* 0x0000001d0e157211 */ /* 0x000fe400008f140f */
[----:B------:R-:W-:-:S04]  /*3b90*/  IADD3 R14, P1, PT, R40, R52, RZ ;  /* 0x00000034280e7210 */ /* 0x000fc80007f3e0ff */
[----:B------:R-:W2:Y:S01]  /*3ba0*/  LDG.E.128.CONSTANT R20, desc[UR12][R20.64] ;  /* 0x0000000c14147981 */ /* 0x000ea2000c1e9d00 */
[----:B------:R-:W-:Y:S01]  /*3bb0*/  IMAD.X R15, RZ, RZ, R53, P1 ;  /* 0x000000ffff0f7224 */ /* 0x000fe200008e0635 */
[----:B------:R-:W-:-:S04]  /*3bc0*/  LEA R24, P1, R14, R28, 0x2 ;  /* 0x0000001c0e187211 */ /* 0x000fc800078210ff */
[----:B------:R-:W-:Y:S02]  /*3bd0*/  LEA.HI.X R25, R14, R29, R15, 0x2, P1 ;  /* 0x0000001d0e197211 */ /* 0x000fe400008f140f */
[----:B------:R-:W-:-:S04]  /*3be0*/  IADD3 R13, P1, PT, R39, R52, RZ ;  /* 0x00000034270d7210 */ /* 0x000fc80007f3e0ff */
[----:B------:R-:W-:Y:S01]  /*3bf0*/  IADD3.X R14, PT, PT, RZ, R53, RZ, P1, !PT ;  /* 0x00000035ff0e7210 */ /* 0x000fe20000ffe4ff */
[----:B------:R-:W3:Y:S01]  /*3c00*/  LDG.E.128.CONSTANT R24, desc[UR12][R24.64] ;  /* 0x0000000c18187981 */ /* 0x000ee2000c1e9d00 */
[----:B------:R-:W-:-:S04]  /*3c10*/  LEA R12, P1, R13, R28, 0x2 ;  /* 0x0000001c0d0c7211 */ /* 0x000fc800078210ff */
[----:B------:R-:W-:-:S06]  /*3c20*/  LEA.HI.X R13, R13, R29, R14, 0x2, P1 ;  /* 0x0000001d0d0d7211 */ /* 0x000fcc00008f140e */
[----:B------:R-:W4:Y:S01]  /*3c30*/  LDG.E.128.CONSTANT R12, desc[UR12][R12.64] ;  /* 0x0000000c0c0c7981 */ /* 0x000f22000c1e9d00 */
[----:B------:R-:W-:Y:S02]  /*3c40*/  ISETP.NE.AND P1, PT, R5, -0x1, PT ;  /* 0xffffffff0500780c */ /* 0x000fe40003f25270 */
        /* <DEDUP_REMOVED lines=14> */
[----:B------:R-:W-:Y:S02]  /*3d30*/  @!P1 FSEL R22, R22, RZ, !P6 ;  /* 0x000000ff16169208 */ /* 0x000fe40007000000 */
[----:B------:R-:W-:Y:S01]  /*3d40*/  @!P1 ISETP.GE.AND P4, PT, R33, UR21, PT ;  /* 0x0000001521009c0c */ /* 0x000fe2000bf86270 */
[----:B------:R-:W-:Y:S01]  /*3d50*/  FFMA.FTZ R21, R16, R20, R21 ;  /* 0x0000001410157223 */ /* 0x000fe20000010015 */
[----:B------:R-:W-:Y:S01]  /*3d60*/  @!P1 VIADD R20, R2, 0x2 ;  /* 0x0000000202149836 */ /* 0x000fe20000000000 */
[----:B------:R-:W-:-:S02]  /*3d70*/  @!P1 FSEL R23, R23, RZ, !P2 ;  /* 0x000000ff17179208 */ /* 0x000fc40005000000 */
[----:B---3--:R-:W-:Y:S01]  /*3d80*/  @!P1 FSEL R26, R26, RZ, !P3 ;  /* 0x000000ff1a1a9208 */ /* 0x008fe20005800000 */
[----:B------:R-:W-:Y:S01]  /*3d90*/  FFMA.FTZ R22, R18, R22, R21 ;  /* 0x0000001612167223 */ /* 0x000fe20000010015 */
[----:B------:R-:W-:Y:S02]  /*3da0*/  @!P1 ISETP.GE.AND P3, PT, R33, UR21, PT ;  /* 0x0000001521009c0c */ /* 0x000fe4000bf66270 */
[----:B------:R-:W-:Y:S01]  /*3db0*/  @!P1 FSEL R25, R25, RZ, !P5 ;  /* 0x000000ff19199208 */ /* 0x000fe20006800000 */
[----:B------:R-:W-:Y:S01]  /*3dc0*/  FFMA.FTZ R22, R19, R23, R22 ;  /* 0x0000001713167223 */ /* 0x000fe20000010016 */
[----:B------:R-:W-:Y:S02]  /*3dd0*/  @!P1 ISETP.GE.AND P2, PT, R20, UR21, PT ;  /* 0x0000001514009c0c */ /* 0x000fe4000bf46270 */
[----:B------:R-:W-:Y:S01]  /*3de0*/  @!P1 FSEL R24, R24, RZ, !P4 ;  /* 0x000000ff18189208 */ /* 0x000fe20006000000 */
[----:B------:R-:W-:Y:S01]  /*3df0*/  FMUL.FTZ R25, R17, R25 ;  /* 0x0000001911197220 */ /* 0x000fe20000410000 */
[----:B------:R-:W-:Y:S01]  /*3e00*/  @!P1 IADD3 R21, PT, PT, R2, 0x1, RZ ;  /* 0x0000000102159810 */ /* 0x000fe20007ffe0ff */
[----:B------:R-:W-:Y:S01]  /*3e10*/  FADD.FTZ R49, R49, R22 ;  /* 0x0000001631317221 */ /* 0x000fe20000010000 */
[----:B----4-:R-:W-:Y:S01]  /*3e20*/  @!P1 FSEL R12, R12, RZ, !P3 ;  /* 0x000000ff0c0c9208 */ /* 0x010fe20005800000 */
[----:B------:R-:W-:Y:S01]  /*3e30*/  FFMA.FTZ R25, R16, R24, R25 ;  /* 0x0000001810197223 */ /* 0x000fe20000010019 */
[----:B------:R-:W-:-:S02]  /*3e40*/  IADD3 R20, P3, PT, R38, R52, RZ ;  /* 0x0000003426147210 */ /* 0x000fc40007f7e0ff */
[----:B------:R-:W-:Y:S01]  /*3e50*/  @!P1 FSEL R27, R27, RZ, !P2 ;  /* 0x000000ff1b1b9208 */ /* 0x000fe20005000000 */
[----:B------:R-:W-:Y:S01]  /*3e60*/  FFMA.FTZ R26, R18, R26, R25 ;  /* 0x0000001a121a7223 */ /* 0x000fe20000010019 */
[----:B------:R-:W-:Y:S01]  /*3e70*/  @!P1 ISETP.GE.AND P2, PT, R21, UR21, PT ;  /* 0x0000001515009c0c */ /* 0x000fe2000bf46270 */
[----:B------:R-:W-:Y:S01]  /*3e80*/  IMAD.X R21, RZ, RZ, R53, P3 ;  /* 0x000000ffff157224 */ /* 0x000fe200018e0635 */
[----:B------:R-:W-:Y:S02]  /*3e90*/  LEA R24, P3, R20, R28, 0x2 ;  /* 0x0000001c14187211 */ /* 0x000fe400078610ff */
[----:B------:R-:W-:Y:S02]  /*3ea0*/  @!P1 ISETP.GE.AND P4, PT, R2, UR21, PT ;  /* 0x0000001502009c0c */ /* 0x000fe4000bf86270 */
[----:B------:R-:W-:Y:S02]  /*3eb0*/  LEA.HI.X R25, R20, R29, R21, 0x2, P3 ;  /* 0x0000001d14197211 */ /* 0x000fe400018f1415 */
[----:B------:R-:W-:-:S02]  /*3ec0*/  @!P1 IADD3 R20, PT, PT, R2, 0x2, RZ ;  /* 0x0000000202149810 */ /* 0x000fc40007ffe0ff */
[----:B------:R-:W-:Y:S02]  /*3ed0*/  @!P1 FSEL R13, R13, RZ, !P4 ;  /* 0x000000ff0d0d9208 */ /* 0x000fe40006000000 */
[----:B------:R-:W-:Y:S01]  /*3ee0*/  @!P1 ISETP.GE.AND P5, PT, R20, UR21, PT ;  /* 0x0000001514009c0c */ /* 0x000fe2000bfa6270 */
[----:B------:R-:W-:Y:S01]  /*3ef0*/  @!P1 VIADD R20, R2, 0x1 ;  /* 0x0000000102149836 */ /* 0x000fe20000000000 */
[----:B------:R-:W-:Y:S01]  /*3f00*/  IADD3 R21, P4, PT, R37, R52, RZ ;  /* 0x0000003425157210 */ /* 0x000fe20007f9e0ff */
[----:B------:R-:W-:-:S03]  /*3f10*/  FMUL.FTZ R13, R17, R13 ;  /* 0x0000000d110d7220 */ /* 0x000fc60000410000 */
[----:B------:R-:W-:Y:S01]  /*3f20*/  @!P1 ISETP.GE.AND P3, PT, R20, UR21, PT ;  /* 0x0000001514009c0c */ /* 0x000fe2000bf66270 */
[----:B------:R-:W-:Y:S01]  /*3f30*/  FFMA.FTZ R13, R16, R12, R13 ;  /* 0x0000000c100d7223 */ /* 0x000fe2000001000d */
[----:B------:R-:W-:Y:S01]  /*3f40*/  IADD3.X R22, PT, PT, RZ, R53, RZ, P4, !PT ;  /* 0x00000035ff167210 */ /* 0x000fe200027fe4ff */
[----:B------:R-:W-:Y:S01]  /*3f50*/  FFMA.FTZ R12, R19, R27, R26 ;  /* 0x0000001b130c7223 */ /* 0x000fe2000001001a */
[C---:B------:R-:W-:Y:S01]  /*3f60*/  LEA R20, P4, R21.reuse, R28, 0x2 ;  /* 0x0000001c15147211 */ /* 0x040fe200078810ff */
[----:B------:R-:W2:Y:S03]  /*3f70*/  LDG.E.128.CONSTANT R24, desc[UR12][R24.64] ;  /* 0x0000000c18187981 */ /* 0x000ea6000c1e9d00 */
[----:B------:R-:W-:-:S06]  /*3f80*/  LEA.HI.X R21, R21, R29, R22, 0x2, P4 ;  /* 0x0000001d15157211 */ /* 0x000fcc00020f1416 */
[----:B------:R-:W3:Y:S01]  /*3f90*/  LDG.E.128.CONSTANT R20, desc[UR12][R20.64] ;  /* 0x0000000c14147981 */ /* 0x000ee2000c1e9d00 */
[----:B------:R-:W-:Y:S01]  /*3fa0*/  @!P1 ISETP.GE.AND P4, PT, R2, UR21, PT ;  /* 0x0000001502009c0c */ /* 0x000fe2000bf86270 */
[----:B------:R-:W-:Y:S01]  /*3fb0*/  FADD.FTZ R48, R48, R12 ;  /* 0x0000000c30307221 */ /* 0x000fe20000010000 */
[----:B------:R-:W-:Y:S01]  /*3fc0*/  @!P1 FSEL R14, R14, RZ, !P2 ;  /* 0x000000ff0e0e9208 */ /* 0x000fe20005000000 */
[----:B------:R-:W-:Y:S01]  /*3fd0*/  @!P1 VIADD R12, R2, 0x2 ;  /* 0x00000002020c9836 */ /* 0x000fe20000000000 */
[----:B------:R-:W-:Y:S02]  /*3fe0*/  @!P1 FSEL R15, R15, RZ, !P5 ;  /* 0x000000ff0f0f9208 */ /* 0x000fe40006800000 */
[----:B------:R-:W-:Y:S01]  /*3ff0*/  @!P1 ISETP.GE.AND P2, PT, R33, UR21, PT ;  /* 0x0000001521009c0c */ /* 0x000fe2000bf46270 */
[----:B------:R-:W-:-:S04]  /*4000*/  FFMA.FTZ R14, R18, R14, R13 ;  /* 0x0000000e120e7223 */ /* 0x000fc8000001000d */
[----:B------:R-:W-:-:S04]  /*4010*/  FFMA.FTZ R14, R19, R15, R14 ;  /* 0x0000000f130e7223 */ /* 0x000fc8000001000e */
[----:B------:R-:W-:Y:S01]  /*4020*/  FADD.FTZ R47, R47, R14 ;  /* 0x0000000e2f2f7221 */ /* 0x000fe20000010000 */
[----:B--2---:R-:W-:Y:S02]  /*4030*/  @!P1 FSEL R25, R25, RZ, !P4 ;  /* 0x000000ff19199208 */ /* 0x004fe40006000000 */
[----:B------:R-:W-:Y:S02]  /*4040*/  @!P1 ISETP.GE.AND P4, PT, R2, UR21, PT ;  /* 0x0000001502009c0c */ /* 0x000fe4000bf86270 */
[----:B------:R-:W-:Y:S01]  /*4050*/  @!P1 FSEL R26, R26, RZ, !P3 ;  /* 0x000000ff1a1a9208 */ /* 0x000fe20005800000 */
[----:B------:R-:W-:Y:S01]  /*4060*/  FMUL.FTZ R25, R17, R25 ;  /* 0x0000001911197220 */ /* 0x000fe20000410000 */
[----:B------:R-:W-:Y:S02]  /*4070*/  @!P1 ISETP.GE.AND P3, PT, R33, UR21, PT ;  /* 0x0000001521009c0c */ /* 0x000fe4000bf66270 */
[----:B------:R-:W-:Y:S02]  /*4080*/  @!P1 FSEL R24, R24, RZ, !P2 ;  /* 0x000000ff18189208 */ /* 0x000fe40005000000 */
[----:B---3--:R-:W-:-:S02]  /*4090*/  @!P1 FSEL R21, R21, RZ, !P4 ;  /* 0x000000ff15159208 */ /* 0x008fc40006000000 */
[----:B------:R-:W-:Y:S01]  /*40a0*/  @!P1 FSEL R20, R20, RZ, !P3 ;  /* 0x000000ff14149208 */ /* 0x000fe20005800000 */
[----:B------:R-:W-:Y:S01]  /*40b0*/  FFMA.FTZ R25, R16, R24, R25 ;  /* 0x0000001810197223 */ /* 0x000fe20000010019 */
[----:B------:R-:W-:Y:S01]  /*40c0*/  @!P1 ISETP.GE.AND P2, PT, R12, UR21, PT ;  /* 0x000000150c009c0c */ /* 0x000fe2000bf46270 */
[----:B------:R-:W-:Y:S01]  /*40d0*/  FMUL.FTZ R13, R17, R21 ;  /* 0x00000015110d7220 */ /* 0x000fe20000410000 */
[----:B------:R-:W-:Y:S01]  /*40e0*/  @!P1 IADD3 R12, PT, PT, R2, 0x1, RZ ;  /* 0x00000001020c9810 */ /* 0x000fe20007ffe0ff */
[----:B------:R-:W-:Y:S01]  /*40f0*/  FFMA.FTZ R26, R18, R26, R25 ;  /* 0x0000001a121a7223 */ /* 0x000fe20000010019 */
[----:B------:R-:W-:Y:S01]  /*4100*/  @!P1 FSEL R27, R27, RZ, !P2 ;  /* 0x000000ff1b1b9208 */ /* 0x000fe20005000000 */
[----:B------:R-:W-:Y:S01]  /*4110*/  FFMA.FTZ R20, R16, R20, R13 ;  /* 0x0000001410147223 */ /* 0x000fe2000001000d */
[-C--:B------:R-:W-:Y:S02]  /*4120*/  IADD3 R13, P3, PT, R36, R52.reuse, RZ ;  /* 0x00000034240d7210 */ /* 0x080fe40007f7e0ff */
[----:B------:R-:W-:Y:S01]  /*4130*/  @!P1 ISETP.GE.AND P2, PT, R12, UR21, PT ;  /* 0x000000150c009c0c */ /* 0x000fe2000bf46270 */
[----:B------:R-:W-:Y:S01]  /*4140*/  @!P1 VIADD R24, R2, 0x1 ;  /* 0x0000000102189836 */ /* 0x000fe20000000000 */
[----:B------:R-:W-:Y:S01]  /*4150*/  IADD3 R25, P4, PT, R35, R52, RZ ;  /* 0x0000003423197210 */ /* 0x000fe20007f9e0ff */
[----:B------:R-:W-:Y:S01]  /*4160*/  IMAD.X R14, RZ, RZ, R53, P3 ;  /* 0x000000ffff0e7224 */ /* 0x000fe200018e0635 */
[----:B------:R-:W-:Y:S01]  /*4170*/  LEA R12, P3, R13, R28, 0x2 ;  /* 0x0000001c0d0c7211 */ /* 0x000fe200078610ff */
[----:B------:R-:W-:-:S03]  /*4180*/  FFMA.FTZ R21, R19, R27, R26 ;  /* 0x0000001b13157223 */ /* 0x000fc6000001001a */
[----:B------:R-:W-:Y:S02]  /*4190*/  LEA.HI.X R13, R13, R29, R14, 0x2, P3 ;  /* 0x0000001d0d0d7211 */ /* 0x000fe400018f140e */
[----:B------:R-:W-:-:S04]  /*41a0*/  @!P1 IADD3 R14, PT, PT, R2, 0x2, RZ ;  /* 0x00000002020e9810 */ /* 0x000fc80007ffe0ff */
[----:B------:R-:W-:Y:S02]  /*41b0*/  @!P1 ISETP.GE.AND P5, PT, R14, UR21, PT ;  /* 0x000000150e009c0c */ /* 0x000fe4000bfa6270 */
[----:B------:R-:W2:Y:S01]  /*41c0*/  LDG.E.128.CONSTANT R12, desc[UR12][R12.64] ;  /* 0x0000000c0c0c7981 */ /* 0x000ea2000c1e9d00 */
[----:B------:R-:W-:Y:S02]  /*41d0*/  @!P1 ISETP.GE.AND P3, PT, R24, UR21, PT ;  /* 0x0000001518009c0c */ /* 0x000fe4000bf66270 */
[----:B------:R-:W-:Y:S02]  /*41e0*/  IADD3.X R26, PT, PT, RZ, R53, RZ, P4, !PT ;  /* 0x00000035ff1a7210 */ /* 0x000fe400027fe4ff */
[----:B------:R-:W-:-:S04]  /*41f0*/  LEA R24, P4, R25, R28, 0x2 ;  /* 0x0000001c19187211 */ /* 0x000fc800078810ff */
[----:B------:R-:W-:-:S06]  /*4200*/  LEA.HI.X R25, R25, R29, R26, 0x2, P4 ;  /* 0x0000001d19197211 */ /* 0x000fcc00020f141a */
[----:B------:R-:W3:Y:S01]  /*4210*/  LDG.E.128.CONSTANT R24, desc[UR12][R24.64] ;  /* 0x0000000c18187981 */ /* 0x000ee2000c1e9d00 */
[----:B------:R-:W-:Y:S01]  /*4220*/  @!P1 ISETP.GE.AND P4, PT, R2, UR21, PT ;  /* 0x0000001502009c0c */ /* 0x000fe2000bf86270 */
[----:B------:R-:W-:Y:S01]  /*4230*/  FADD.FTZ R46, R46, R21 ;  /* 0x000000152e2e7221 */ /* 0x000fe20000010000 */
[----:B------:R-:W-:Y:S02]  /*4240*/  @!P1 FSEL R22, R22, RZ, !P2 ;  /* 0x000000ff16169208 */ /* 0x000fe40005000000 */
[----:B------:R-:W-:Y:S02]  /*4250*/  @!P1 ISETP.GE.AND P2, PT, R33, UR21, PT ;  /* 0x0000001521009c0c */ /* 0x000fe4000bf46270 */
[----:B------:R-:W-:Y:S01]  /*4260*/  @!P1 FSEL R23, R23, RZ, !P5 ;  /* 0x000000ff17179208 */ /* 0x000fe20006800000 */
[----:B------:R-:W-:-:S04]  /*4270*/  FFMA.FTZ R20, R18, R22, R20 ;  /* 0x0000001612147223 */ /* 0x000fc80000010014 */
[----:B------:R-:W-:-:S04]  /*4280*/  FFMA.FTZ R20, R19, R23, R20 ;  /* 0x0000001713147223 */ /* 0x000fc80000010014 */
[----:B------:R-:W-:Y:S01]  /*4290*/  FADD.FTZ R45, R45, R20 ;  /* 0x000000142d2d7221 */ /* 0x000fe20000010000 */
[----:B--2---:R-:W-:Y:S02]  /*42a0*/  @!P1 FSEL R13, R13, RZ, !P4 ;  /* 0x000000ff0d0d9208 */ /* 0x004fe40006000000 */
[----:B------:R-:W-:Y:S02]  /*42b0*/  @!P1 FSEL R12, R12, RZ, !P2 ;  /* 0x000000ff0c0c9208 */ /* 0x000fe40005000000 */
[----:B------:R-:W-:Y:S01]  /*42c0*/  @!P1 ISETP.GE.AND P4, PT, R2, UR21, PT ;  /* 0x0000001502009c0c */ /* 0x000fe2000bf86270 */
[----:B------:R-:W-:Y:S01]  /*42d0*/  FMUL.FTZ R13, R17, R13 ;  /* 0x0000000d110d7220 */ /* 0x000fe20000410000 */
[----:B------:R-:W-:Y:S02]  /*42e0*/  @!P1 FSEL R14, R14, RZ, !P3 ;  /* 0x000000ff0e0e9208 */ /* 0x000fe40005800000 */
[----:B------:R-:W-:Y:S01]  /*42f0*/  @!P1 ISETP.GE.AND P3, PT, R33, UR21, PT ;  /* 0x0000001521009c0c */ /* 0x000fe2000bf66270 */
[----:B------:R-:W-:Y:S01]  /*4300*/  FFMA.FTZ R13, R16, R12, R13 ;  /* 0x0000000c100d7223 */ /* 0x000fe2000001000d */
[----:B------:R-:W-:-:S03]  /*4310*/  @!P1 VIADD R12, R2, 0x2 ;  /* 0x00000002020c9836 */ /* 0x000fc60000000000 */
[----:B------:R-:W-:Y:S02]  /*4320*/  FFMA.FTZ R14, R18, R14, R13 ;  /* 0x0000000e120e7223 */ /* 0x000fe4000001000d */
[----:B------:R-:W-:Y:S02]  /*4330*/  @!P1 ISETP.GE.AND P2, PT, R12, UR21, PT ;  /* 0x000000150c009c0c */ /* 0x000fe4000bf46270 */
[----:B------:R-:W-:Y:S02]  /*4340*/  @!P1 IADD3 R12, PT, PT, R2, 0x1, RZ ;  /* 0x00000001020c9810 */ /* 0x000fe40007ffe0ff */
[----:B---3--:R-:W-:Y:S02]  /*4350*/  @!P1 FSEL R25, R25, RZ, !P4 ;  /* 0x000000ff19199208 */ /* 0x008fe40006000000 */
[----:B------:R-:W-:Y:S01]  /*4360*/  @!P1 ISETP.GE.AND P4, PT, R12, UR21, PT ;  /* 0x000000150c009c0c */ /* 0x000fe2000bf86270 */
[----:B------:R-:W-:Y:S01]  /*4370*/  @!P1 VIADD R12, R2, 0x2 ;  /* 0x00000002020c9836 */ /* 0x000fe20000000000 */
[----:B------:R-:W-:Y:S01]  /*4380*/  @!P1 FSEL R24, R24, RZ, !P3 ;  /* 0x000000ff18189208 */ /* 0x000fe20005800000 */
[----:B------:R-:W-:Y:S01]  /*4390*/  FMUL.FTZ R25, R17, R25 ;  /* 0x0000001911197220 */ /* 0x000fe20000410000 */
[----:B------:R-:W-:-:S02]  /*43a0*/  @!P1 FSEL R15, R15, RZ, !P2 ;  /* 0x000000ff0f0f9208 */ /* 0x000fc40005000000 */
[----:B------:R-:W-:Y:S01]  /*43b0*/  ISETP.GT.U32.AND P2, PT, R9, 0xf, PT ;  /* 0x0000000f0900780c */ /* 0x000fe20003f44070 */
[----:B------:R-:W-:Y:S01]  /*43c0*/  FFMA.FTZ R25, R16, R24, R25 ;  /* 0x0000001810197223 */ /* 0x000fe20000010019 */
[----:B------:R-:W-:Y:S01]  /*43d0*/  @!P1 FSEL R26, R26, RZ, !P4 ;  /* 0x000000ff1a1a9208 */ /* 0x000fe20006000000 */
[----:B------:R-:W-:Y:S01]  /*43e0*/  FFMA.FTZ R15, R19, R15, R14 ;  /* 0x0000000f130f7223 */ /* 0x000fe2000001000e */
[----:B------:R-:W-:-:S03]  /*43f0*/  @!P1 ISETP.GE.AND P3, PT, R12, UR21, PT ;  /* 0x000000150c009c0c */ /* 0x000fc6000bf66270 */
[----:B------:R-:W-:Y:S01]  /*4400*/  FFMA.FTZ R26, R18, R26, R25 ;  /* 0x0000001a121a7223 */ /* 0x000fe20000010019 */
[----:B------:R-:W-:Y:S01]  /*4410*/  @!P1 FSEL R27, R27, RZ, !P3 ;  /* 0x000000ff1b1b9208 */ /* 0x000fe20005800000 */
[----:B------:R-:W-:-:S04]  /*4420*/  FADD.FTZ R44, R44, R15 ;  /* 0x0000000f2c2c7221 */ /* 0x000fc80000010000 */
[----:B------:R-:W-:-:S04]  /*4430*/  FFMA.FTZ R26, R19, R27, R26 ;  /* 0x0000001b131a7223 */ /* 0x000fc8000001001a */
[----:B------:R-:W-:Y:S01]  /*4440*/  FADD.FTZ R43, R43, R26 ;  /* 0x0000001a2b2b7221 */ /* 0x000fe20000010000 */
[----:B------:R-:W-:Y:S06]  /*4450*/  @P2 BRA `(.L_x_26867) ;  /* 0x0000000000502947 */ /* 0x000fec0003800000 */
[----:B------:R-:W-:-:S04]  /*4460*/  IADD3 R12, P2, PT, R34, R52, RZ ;  /* 0x00000034220c7210 */ /* 0x000fc80007f5e0ff */
[----:B------:R-:W-:Y:S02]  /*4470*/  IADD3.X R52, PT, PT, RZ, R53, RZ, P2, !PT ;  /* 0x00000035ff347210 */ /* 0x000fe400017fe4ff */
[----:B------:R-:W-:-:S04]  /*4480*/  LEA R28, P2, R12, R28, 0x2 ;  /* 0x0000001c0c1c7211 */ /* 0x000fc800078410ff */
[----:B------:R-:W-:-:S05]  /*4490*/  LEA.HI.X R29, R12, R29, R52, 0x2, P2 ;  /* 0x0000001d0c1d7211 */ /* 0x000fca00010f1434 */
[----:B------:R-:W2:Y:S01]  /*44a0*/  LDG.E.128.CONSTANT R12, desc[UR12][R28.64] ;  /* 0x0000000c1c0c7981 */ /* 0x000ea2000c1e9d00 */
[C---:B------:R-:W-:Y:S01]  /*44b0*/  @!P1 ISETP.GE.AND P3, PT, R2.reuse, UR21, PT ;  /* 0x0000001502009c0c */ /* 0x040fe2000bf66270 */
[----:B------:R-:W-:Y:S01]  /*44c0*/  @!P1 VIADD R20, R2, 0x1 ;  /* 0x0000000102149836 */ /* 0x000fe20000000000 */
[----:B------:R-:W-:Y:S02]  /*44d0*/  @!P1 ISETP.GE.AND P2, PT, R33, UR21, PT ;  /* 0x0000001521009c0c */ /* 0x000fe4000bf46270 */
[----:B--2---:R-:W-:Y:S02]  /*44e0*/  @!P1 FSEL R13, R13, RZ, !P3 ;  /* 0x000000ff0d0d9208 */ /* 0x004fe40005800000 */
[----:B------:R-:W-:Y:S02]  /*44f0*/  @!P1 ISETP.GE.AND P3, PT, R20, UR21, PT ;  /* 0x0000001514009c0c */ /* 0x000fe4000bf66270 */
[----:B------:R-:W-:Y:S01]  /*4500*/  @!P1 IADD3 R20, PT, PT, R2, 0x2, RZ ;  /* 0x0000000202149810 */ /* 0x000fe20007ffe0ff */
[----:B------:R-:W-:Y:S01]  /*4510*/  FMUL.FTZ R13, R17, R13 ;  /* 0x0000000d110d7220 */ /* 0x000fe20000410000 */
[----:B------:R-:W-:-:S02]  /*4520*/  @!P1 FSEL R12, R12, RZ, !P2 ;  /* 0x000000ff0c0c9208 */ /* 0x000fc40005000000 */
[----:B------:R-:W-:Y:S02]  /*4530*/  @!P1 ISETP.GE.AND P2, PT, R20, UR21, PT ;  /* 0x0000001514009c0c */ /* 0x000fe4000bf46270 */
[----:B------:R-:W-:Y:S01]  /*4540*/  @!P1 FSEL R14, R14, RZ, !P3 ;  /* 0x000000ff0e0e9208 */ /* 0x000fe20005800000 */
[----:B------:R-:W-:Y:S01]  /*4550*/  FFMA.FTZ R13, R16, R12, R13 ;  /* 0x0000000c100d7223 */ /* 0x000fe2000001000d */
[----:B------:R-:W-:-:S03]  /*4560*/  @!P1 FSEL R15, R15, RZ, !P2 ;  /* 0x000000ff0f0f9208 */ /* 0x000fc60005000000 */
[----:B------:R-:W-:-:S04]  /*4570*/  FFMA.FTZ R14, R18, R14, R13 ;  /* 0x0000000e120e7223 */ /* 0x000fc8000001000d */
[----:B------:R-:W-:-:S04]  /*4580*/  FFMA.FTZ R15, R19, R15, R14 ;  /* 0x0000000f130f7223 */ /* 0x000fc8000001000e */
[----:B------:R-:W-:-:S07]  /*4590*/  FADD.FTZ R42, R42, R15 ;  /* 0x0000000f2a2a7221 */ /* 0x000fce0000010000 */
.L_x_26867:
[----:B------:R-:W-:Y:S05]  /*45a0*/  BSYNC.RECONVERGENT B1 ;  /* 0x0000000000017941 */ /* 0x000fea0003800200 */
.L_x_26866:
[----:B------:R-:W-:Y:S01]  /*45b0*/  IADD3 R10, P1, PT, R10, 0x10, RZ ;  /* 0x000000100a0a7810 */ /* 0x000fe20007f3e0ff */
[----:B------:R-:W-:Y:S01]  /*45c0*/  VIADD R5, R5, 0x4 ;  /* 0x0000000405057836 */ /* 0x000fe20000000000 */
[----:B------:R-:W-:Y:S01]  /*45d0*/  IADD3 R2, PT, PT, R2, 0x20, RZ ;  /* 0x0000002002027810 */ /* 0x000fe20007ffe0ff */
[----:B------:R-:W-:Y:S01]  /*45e0*/  VIADD R8, R8, 0x80 ;  /* 0x0000008008087836 */ /* 0x000fe20000000000 */
[----:B------:R-:W-:Y:S01]  /*45f0*/  IADD3.X R7, PT, PT, RZ, R7, RZ, P1, !PT ;  /* 0x00000007ff077210 */ /* 0x000fe20000ffe4ff */
[----:B------:R-:W-:Y:S08]  /*4600*/  @!P0 BRA `(.L_x_26868) ;  /* 0xfffffff000708947 */ /* 0x000ff0000383ffff */
.L_x_26865:
[----:B------:R-:W-:Y:S05]  /*4610*/  BSYNC.RECONVERGENT B0 ;  /* 0x0000000000007941 */ /* 0x000fea0003800200 */
.L_x_26864:
[----:B------:R-:W3:Y:S01]  /*4620*/  SHFL.BFLY PT, R3, R48, 0x1, 0x1f ;  /* 0x0c201f0030037f89 */ /* 0x000ee200000e0000 */
[C---:B-12---:R-:W-:Y:S01]  /*4630*/  LOP3.LUT R7, R31.reuse, 0x3c0, RZ, 0xc0, !PT ;  /* 0x000003c01f077812 */ /* 0x046fe200078ec0ff */
[----:B------:R-:W-:Y:S01]  /*4640*/  BSSY.RECONVERGENT B0, `(.L_x_26869) ;  /* 0x0000026000007945 */ /* 0x000fe20003800200 */
[----:B------:R-:W-:Y:S01]  /*4650*/  LOP3.LUT R20, R31, 0x1, RZ, 0xc0, !PT ;  /* 0x000000011f147812 */ /* 0x000fe200078ec0ff */
[----:B------:R-:W1:Y:S01]  /*4660*/  SHFL.BFLY PT, R4, R47, 0x1, 0x1f ;  /* 0x0c201f002f047f89 */ /* 0x000e6200000e0000 */
[----:B------:R-:W-:-:S03]  /*4670*/  ISETP.NE.AND P0, PT, R7, 0x40, PT ;  /* 0x000000400700780c */ /* 0x000fc60003f05270 */
[----:B------:R-:W2:Y:S04]  /*4680*/  SHFL.BFLY PT, R0, R49, 0x1, 0x1f ;  /* 0x0c201f0031007f89 */ /* 0x000ea800000e0000 */
[----:B------:R-:W5:Y:S04]  /*4690*/  SHFL.BFLY PT, R5, R46, 0x1, 0x1f ;  /* 0x0c201f002e057f89 */ /* 0x000f6800000e0000 */
[----:B0---4-:R-:W0:Y:S04]  /*46a0*/  SHFL.BFLY PT, R6, R45, 0x1, 0x1f ;  /* 0x0c201f002d067f89 */ /* 0x011e2800000e0000 */
[----:B------:R-:W4:Y:S04]  /*46b0*/  SHFL.BFLY PT, R13, R44, 0x1, 0x1f ;  /* 0x0c201f002c0d7f89 */ /* 0x000f2800000e0000 */
[----:B------:R-:W4:Y:S01]  /*46c0*/  SHFL.BFLY PT, R8, R43, 0x1, 0x1f ;  /* 0x0c201f002b087f89 */ /* 0x000f2200000e0000 */
[----:B---3--:R-:W-:-:S03]  /*46d0*/  FADD.FTZ R2, R3, R48 ;  /* 0x0000003003027221 */ /* 0x008fc60000010000 */
[----:B------:R-:W3:Y:S01]  /*46e0*/  SHFL.BFLY PT, R17, R42, 0x1, 0x1f ;  /* 0x0c201f002a117f89 */ /* 0x000ee200000e0000 */
[----:B-1----:R-:W-:Y:S01]  /*46f0*/  FADD.FTZ R3, R4, R47 ;  /* 0x0000002f04037221 */ /* 0x002fe20000010000 */
[----:B------:R-:W-:Y:S01]  /*4700*/  SHF.R.U32.HI R4, RZ, 0x1, R9 ;  /* 0x00000001ff047819 */ /* 0x000fe20000011609 */
[----:B------:R-:W-:Y:S01]  /*4710*/  BAR.SYNC.DEFER_BLOCKING 0x0 ;  /* 0x0000000000007b1d */ /* 0x000fe20000010000 */
[----:B--2---:R-:W-:Y:S01]  /*4720*/  FADD.FTZ R0, R0, R49 ;  /* 0x0000003100007221 */ /* 0x004fe20000010000 */
[----:B-----5:R-:W-:Y:S01]  /*4730*/  FADD.FTZ R7, R5, R46 ;  /* 0x0000002e05077221 */ /* 0x020fe20000010000 */
[----:B0-----:R-:W-:Y:S01]  /*4740*/  FADD.FTZ R15, R6, R45 ;  /* 0x0000002d060f7221 */ /* 0x001fe20000010000 */
[----:B----4-:R-:W-:Y:S01]  /*4750*/  FADD.FTZ R13, R13, R44 ;  /* 0x0000002c0d0d7221 */ /* 0x010fe20000010000 */
[----:B------:R-:W-:Y:S01]  /*4760*/  FADD.FTZ R19, R8, R43 ;  /* 0x0000002b08137221 */ /* 0x000fe20000010000 */
[----:B---3--:R-:W-:Y:S01]  /*4770*/  FADD.FTZ R17, R17, R42 ;  /* 0x0000002a11117221 */ /* 0x008fe20000010000 */
        /* <DEDUP_REMOVED lines=18> */
.L_x_26870:
[----:B------:R-:W-:Y:S05]  /*48a0*/  BSYNC.RECONVERGENT B0 ;  /* 0x0000000000007941 */ /* 0x000fea0003800200 */
.L_x_26869:
        /* <DEDUP_REMOVED lines=30> */
.L_x_26874:
[----:B------:R-:W-:Y:S05]  /*4a90*/  BSYNC.RECONVERGENT B1 ;  /* 0x0000000000017941 */ /* 0x000fea0003800200 */
.L_x_26873:
[----:B0-2---:R-:W-:-:S07]  /*4aa0*/  @!P0 FADD.FTZ R17, R17, R16 ;  /* 0x0000001011118221 */ /* 0x005fce0000010000 */
.L_x_26872:
[----:B------:R-:W-:Y:S05]  /*4ab0*/  BSYNC.RECONVERGENT B0 ;  /* 0x0000000000007941 */ /* 0x000fea0003800200 */
.L_x_26871:
        /* <DEDUP_REMOVED lines=22> */
.L_x_26876:
[----:B------:R-:W-:Y:S05]  /*4c20*/  BSYNC.RECONVERGENT B0 ;  /* 0x0000000000007941 */ /* 0x000fea0003800200 */
.L_x_26875:
        /* <DEDUP_REMOVED lines=30> */
.L_x_26880:
[----:B------:R-:W-:Y:S05]  /*4e10*/  BSYNC.RECONVERGENT B1 ;  /* 0x0000000000017941 */ /* 0x000fea0003800200 */
.L_x_26879:
[----:B0-2-4-:R-:W-:-:S07]  /*4e20*/  @!P0 FADD.FTZ R17, R17, R14 ;  /* 0x0000000e11118221 */ /* 0x015fce0000010000 */
.L_x_26878:
[----:B------:R-:W-:Y:S05]  /*4e30*/  BSYNC.RECONVERGENT B0 ;  /* 0x0000000000007941 */ /* 0x000fea0003800200 */
.L_x_26877:
        /* <DEDUP_REMOVED lines=25> */
.L_x_26839:
[----:B------:R-:W-:Y:S01]  /*4fd0*/  HFMA2 R16, -RZ, RZ, 0, 1.1920928955078125e-07 ;  /* 0x00000002ff107431 */ /* 0x000fe200000001ff */
[----:B------:R-:W-:Y:S01]  /*4fe0*/  BSSY B2, `(.L_x_26881) ;  /* 0x0000006000027945 */ /* 0x000fe20003800000 */
[----:B------:R-:W-:Y:S01]  /*4ff0*/  IMAD.MOV.U32 R17, RZ, RZ, 0x1f ;  /* 0x0000001fff117424 */ /* 0x000fe200078e00ff */
[----:B------:R-:W-:-:S07]  /*5000*/  MOV R15, 0xffffffff ;  /* 0xffffffff000f7802 */ /* 0x000fce0000000f00 */
[----:B------:R-:W-:Y:S05]  /*5010*/  WARPSYNC.COLLECTIVE R15, `(.L_x_26882) ;  /* 0x000000000f087348 */ /* 0x000fea0003c00000 */
[----:B------:R0:W1:Y:S02]  /*5020*/  SHFL.BFLY P2, R14, R12, R16, R17 ;  /* 0x0c0000100c0e7389 */ /* 0x0000640000040011 */
[----:B01----:R-:W-:Y:S05]  /*5030*/  ENDCOLLECTIVE ;  /* 0x000000000000791b */ /* 0x003fea0003800000 */
.L_x_26882:
[----:B------:R-:W-:Y:S05]  /*5040*/  BSYNC B2 ;  /* 0x0000000000027941 */ /* 0x000fea0003800000 */
.L_x_26881:
        /* <DEDUP_REMOVED lines=9> */
.L_x_26883:
[----:B------:R-:W-:Y:S05]  /*50e0*/  BRA `(.L_x_26884) ;  /* 0xffffffc400447947 */ /* 0x000fea000383ffff */
.L_x_26841:
        /* <DEDUP_REMOVED lines=8> */
.L_x_26886:
[----:B------:R-:W-:Y:S05]  /*5170*/  BSYNC B0 ;  /* 0x0000000000007941 */ /* 0x000fea0003800000 */
.L_x_26885:
        /* <DEDUP_REMOVED lines=9> */
.L_x_26887:
[----:B------:R-:W-:Y:S02]  /*5210*/  IMAD.MOV.U32 R16, RZ, RZ, 0x4 ;  /* 0x00000004ff107424 */ /* 0x000fe400078e00ff */
[----:B------:R-:W-:-:S05]  /*5220*/  IMAD.MOV.U32 R6, RZ, RZ, R14 ;  /* 0x000000ffff067224 */ /* 0x000fca00078e000e */
[----:B------:R-:W-:-:S04]  /*5230*/  FMNMX.FTZ R6, R3, R6, !PT ;  /* 0x0000000603067209 */ /* 0x000fc80007810000 */
[----:B------:R-:W-:-:S07]  /*5240*/  MOV R12, R6 ;  /* 0x00000006000c7202 */ /* 0x000fce0000000f00 */
[----:B------:R-:W-:Y:S05]  /*5250*/  WARPSYNC.COLLECTIVE R15, `(.L_x_26888) ;  /* 0x000000000f087348 */ /* 0x000fea0003c00000 */
[----:B------:R0:W1:Y:S02]  /*5260*/  SHFL.BFLY P2, R14, R12, R16, R17 ;  /* 0x0c0000100c0e7389 */ /* 0x0000640000040011 */
[----:B01----:R-:W-:Y:S05]  /*5270*/  ENDCOLLECTIVE ;  /* 0x000000000000791b */ /* 0x003fea0003800000 */
.L_x_26888:
[----:B------:R-:W-:Y:S01]  /*5280*/  MOV R13, R14 ;  /* 0x0000000e000d7202 */ /* 0x000fe20000000f00 */
[----:B------:R-:W-:Y:S06]  /*5290*/  BRA `(.L_x_26889) ;  /* 0xffffffc400a07947 */ /* 0x000fec000383ffff */
.L_x_26890:
        /* <DEDUP_REMOVED lines=14> */
.L_x_27747:


//--------------------- .text._ZN4vllm32paged_attention_v2_reduce_kernelIfLi112ELi128ELi512EEEvPT_PKfS4_PKS1_PKii --------------------------
	.section	.text._ZN4vllm32paged_attention_v2_reduce_kernelIfLi112ELi128ELi512EEEvPT_PKfS4_PKS1_PKii,"ax",@progbits
	.align	128
        .global         _ZN4vllm32paged_attention_v2_reduce_kernelIfLi112ELi128ELi512EEEvPT_PKfS4_PKS1_PKii
        .type           _ZN4vllm32paged_attention_v2_reduce_kernelIfLi112ELi128ELi512EEEvPT_PKfS4_PKS1_PKii,@function
        .size           _ZN4vllm32paged_attention_v2_reduce_kernelIfLi112ELi128ELi512EEEvPT_PKfS4_PKS1_PKii,(.L_x_27748 - _ZN4vllm32paged_attention_v2_reduce_kernelIfLi112ELi128ELi512EEEvPT_PKfS4_PKS1_PKii)
        .other          _ZN4vllm32paged_attention_v2_reduce_kernelIfLi112ELi128ELi512EEEvPT_PKfS4_PKS1_PKii,@"STO_CUDA_ENTRY STV_DEFAULT"
_ZN4vllm32paged_attention_v2_reduce_kernelIfLi112ELi128ELi512EEEvPT_PKfS4_PKS1_PKii:
.text._ZN4vllm32paged_attention_v2_reduce_kernelIfLi112ELi128ELi512EEEvPT_PKfS4_PKS1_PKii:
        /* <DEDUP_REMOVED lines=72> */
.L_x_26894:
        /* <DEDUP_REMOVED lines=10> */
.L_x_26893:
[----:B------:R-:W-:Y:S05]  /*0520*/  BSYNC.RECONVERGENT B0 ;  /* 0x0000000000007941 */ /* 0x000fea0003800200 */
.L_x_26892:
        /* <DEDUP_REMOVED lines=8> */
.L_x_26895:
        /* <DEDUP_REMOVED lines=48> */
.L_x_26891:
        /* <DEDUP_REMOVED lines=60> */
.L_x_26900:
        /* <DEDUP_REMOVED lines=11> */
.L_x_26899:
[----:B------:R-:W-:Y:S05]  /*0d20*/  BSYNC.RECONVERGENT B1 ;  /* 0x0000000000017941 */ /* 0x000fea0003800200 */
.L_x_26898:
        /* <DEDUP_REMOVED lines=9> */
.L_x_26901:
        /* <DEDUP_REMOVED lines=37> */
.L_x_26897:
[----:B------:R-:W-:Y:S05]  /*1010*/  BSYNC.RECONVERGENT B0 ;  /* 0x0000000000007941 */ /* 0x000fea0003800200 */
.L_x_26896:
        /* <DEDUP_REMOVED lines=78> */
.L_x_26906:
        /* <DEDUP_REMOVED lines=17> */
.L_x_26905:
[----:B------:R-:W-:Y:S05]  /*1610*/  BSYNC.RECONVERGENT B1 ;  /* 0x0000000000017941 */ /* 0x000fea0003800200 */
.L_x_26904:
[----:B------:R-:W-:Y:S05]  /*1620*/  @!P0 BRA `(.L_x_26903) ;  /* 0x0000000400208947 */ /* 0x000fea0003800000 */
[----:B------:R-:W-:Y:S01]  /*1630*/  UIADD3 UR4, UPT, UPT, UR5, 0x20, URZ ;  /* 0x0000002005047890 */ /* 0x000fe2000fffe0ff */
[C-C-:B------:R-:W-:Y:S02]  /*1640*/  IMAD R18, R16.reuse, 0x2, R17.reuse ;  /* 0x0000000210127824 */ /* 0x140fe400078e0211 */
[----:B0-----:R-:W-:Y:S01]  /*1650*/  IMAD R20, R16, 0x3, R17 ;  /* 0x0000000310147824 */ /* 0x001fe200078e0211 */
[----:B------:R-:W-:Y:S01]  /*1660*/  ULEA UR4, UR12, UR4, 0x18 ;  /* 0x000000040c047291 */ /* 0x000fe2000f8ec0ff */
[----:B------:R-:W-:-:S05]  /*1670*/  IMAD.IADD R21, R17, 0x1, R16 ;  /* 0x0000000111157824 */ /* 0x000fca00078e0210 */
[----:B------:R-:W-:-:S07]  /*1680*/  LEA R23, R17, UR4, 0x2 ;  /* 0x0000000411177c11 */ /* 0x000fce000f8e10ff */
.L_x_26907:
        /* <DEDUP_REMOVED lines=66> */
.L_x_26903:
[----:B------:R-:W-:Y:S05]  /*1ab0*/  BSYNC.RECONVERGENT B0 ;  /* 0x0000000000007941 */ /* 0x000fea0003800200 */
.L_x_26902:
        /* <DEDUP_REMOVED lines=51> */
.L_x_26910:
        /* <DEDUP_REMOVED lines=66> */
.L_x_26909:
        /* <DEDUP_REMOVED lines=44> */
.L_x_26911:
        /* <DEDUP_REMOVED lines=26> */
.L_x_26912:
        /* <DEDUP_REMOVED lines=12> */
.L_x_26908:
        /* <DEDUP_REMOVED lines=8> */
.L_x_26913:
        /* <DEDUP_REMOVED lines=13> */
.L_x_27748:


//--------------------- .text._ZN4vllm25paged_attention_v2_kernelIffLi112ELi8ELi128ELNS_18Fp8KVCacheDataTypeE0ELb1ELi512EEEvPfS2_PT_PKS3_PKT0_S9_ifPKiSB_iPKfiiiSD_SD_iiiii --------------------------
	.section	.text._ZN4vllm25paged_attention_v2_kernelIffLi112ELi8ELi128ELNS_18Fp8KVCacheDataTypeE0ELb1ELi512EEEvPfS2_PT_PKS3_PKT0_S9_ifPKiSB_iPKfiiiSD_SD_iiiii,"ax",@progbits
	.align	128
        .global         _ZN4vllm25paged_attention_v2_kernelIffLi112ELi8ELi128ELNS_18Fp8KVCacheDataTypeE0ELb1ELi512EEEvPfS2_PT_PKS3_PKT0_S9_ifPKiSB_iPKfiiiSD_SD_iiiii
        .type           _ZN4vllm25paged_attention_v2_kernelIffLi112ELi8ELi128ELNS_18Fp8KVCacheDataTypeE0ELb1ELi512EEEvPfS2_PT_PKS3_PKT0_S9_ifPKiSB_iPKfiiiSD_SD_iiiii,@function
        .size           _ZN4vllm25paged_attention_v2_kernelIffLi112ELi8ELi128ELNS_18Fp8KVCacheDataTypeE0ELb1ELi512EEEvPfS2_PT_PKS3_PKT0_S9_ifPKiSB_iPKfiiiSD_SD_iiiii,(.L_x_27749 - _ZN4vllm25paged_attention_v2_kernelIffLi112ELi8ELi128ELNS_18Fp8KVCacheDataTypeE0ELb1ELi512EEEvPfS2_PT_PKS3_PKT0_S9_ifPKiSB_iPKfiiiSD_SD_iiiii)
        .other          _ZN4vllm25paged_attention_v2_kernelIffLi112ELi8ELi128ELNS_18Fp8KVCacheDataTypeE0ELb1ELi512EEEvPfS2_PT_PKS3_PKT0_S9_ifPKiSB_iPKfiiiSD_SD_iiiii,@"STO_CUDA_ENTRY STV_DEFAULT"
_ZN4vllm25paged_attention_v2_kernelIffLi112ELi8ELi128ELNS_18Fp8KVCacheDataTypeE0ELb1ELi512EEEvPfS2_PT_PKS3_PKT0_S9_ifPKiSB_iPKfiiiSD_SD_iiiii:
.text._ZN4vllm25paged_attention_v2_kernelIffLi112ELi8ELi128ELNS_18Fp8KVCacheDataTypeE0ELb1ELi512EEEvPfS2_PT_PKS3_PKT0_S9_ifPKiSB_iPKfiiiSD_SD_iiiii:
        /* <DEDUP_REMOVED lines=31> */
[----:B------:R-:W0:Y:S02]  /*01f0*/  S2R R19, SR_CgaCtaId ;  /* 0x0000000000137919 */ /* 0x000e240000008800 */
[----:B------:R-:W-:Y:S01]  /*0200*/  UISETP.NE.AND.EX UP0, UPT, UR7, URZ, UPT, UP0 ;  /* 0x000000ff0700728c */ /* 0x000fe2000bf05300 */
[----:B------:R-:W2:Y:S01]  /*0210*/  LDCU UR27, c[0x0][0x408] ;  /* 0x00008100ff1b77ac */ /* 0x000ea20008000800 */
[----:B------:R-:W3:Y:S01]  /*0220*/  LDCU UR28, c[0x0][0x3dc] ;  /* 0x00007b80ff1c77ac */ /* 0x000ee20008000800 */
[----:B-1----:R-:W1:Y:S01]  /*0230*/  MUFU.RCP R0, R0 ;  /* 0x0000000000007308 */ /* 0x002e620000001000 */
[----:B------:R-:W4:Y:S06]  /*0240*/  LDCU UR29, c[0x0][0x3b4] ;  /* 0x00007680ff1d77ac */ /* 0x000f2c0008000800 */
[----:B------:R-:W2:Y:S01]  /*0250*/  @!P0 LDC.64 R8, c[0x0][0x398] ;  /* 0x0000e600ff088b82 */ /* 0x000ea20000000a00 */
[----:B------:R-:W-:Y:S01]  /*0260*/  @!P0 LOP3.LUT R3, R2, 0x7c, RZ, 0xc0, !PT ;  /* 0x0000007c02038812 */ /* 0x000fe200078ec0ff */
[----:B------:R-:W-:Y:S01]  /*0270*/  @!P0 IMAD R4, R4, 0x70, RZ ;  /* 0x0000007004048824 */ /* 0x000fe200078e02ff */
[----:B------:R-:W0:Y:S02]  /*0280*/  LDCU.64 UR22, c[0x0][0x3a0] ;  /* 0x00007400ff1677ac */ /* 0x000e240008000a00 */
[----:B------:R-:W-:-:S04]  /*0290*/  @!P0 LOP3.LUT R3, R3, 0x3, R2, 0xf8, !PT ;  /* 0x0000000303038812 */ /* 0x000fc800078ef802 */
        /* <DEDUP_REMOVED lines=8> */
[----:B------:R0:W2:Y:S01]  /*0320*/  @!P0 LDG.E.CONSTANT R0, desc[UR12][R4.64] ;  /* 0x0000000c04008981 */ /* 0x0000a2000c1e9900 */
[----:B---3--:R-:W-:Y:S01]  /*0330*/  IABS R11, UR20 ;  /* 0x00000014000b7c13 */ /* 0x008fe20008000000 */
[----:B----4-:R-:W-:Y:S01]  /*0340*/  @UP0 UIMAD.WIDE.U32 UR4, UR17, 0x4, UR4 ;  /* 0x00000004110408a5 */ /* 0x010fe2000f8e0004 */
[----:B------:R-:W-:Y:S01]  /*0350*/  PLOP3.LUT P1, PT, PT, PT, UP0, 0x80, 0x8 ;  /* 0x000000000008781c */ /* 0x000fe20003f2f008 */
[----:B-1----:R-:W-:-:S04]  /*0360*/  IMAD.MOV.U32 R8, RZ, RZ, RZ ;  /* 0x000000ffff087224 */ /* 0x002fc800078e00ff */
[----:B------:R-:W-:Y:S01]  /*0370*/  IMAD.U32 R6, RZ, RZ, UR4 ;  /* 0x00000004ff067e24 */ /* 0x000fe2000f8e00ff */
[----:B------:R-:W-:Y:S01]  /*0380*/  MOV R7, UR5 ;  /* 0x0000000500077c02 */ /* 0x000fe20008000f00 */
[----:B--2---:R-:W-:-:S04]  /*0390*/  IMAD.MOV R3, RZ, RZ, -R9 ;  /* 0x000000ffff037224 */ /* 0x004fc800078e0a09 */
[----:B------:R-:W-:Y:S02]  /*03a0*/  IMAD R3, R3, R10, RZ ;  /* 0x0000000a03037224 */ /* 0x000fe400078e02ff */
[----:B------:R1:W5:Y:S02]  /*03b0*/  @P1 LDG.E.CONSTANT R21, desc[UR12][R6.64] ;  /* 0x0000000c06151981 */ /* 0x000364000c1e9900 */
[----:B------:R-:W-:Y:S01]  /*03c0*/  IMAD.HI.U32 R8, R9, R3, R8 ;  /* 0x0000000309087227 */ /* 0x000fe200078e0008 */
[----:B------:R-:W-:-:S05]  /*03d0*/  MOV R3, R11 ;  /* 0x0000000b00037202 */ /* 0x000fca0000000f00 */
[----:B------:R-:W-:-:S05]  /*03e0*/  IMAD.HI.U32 R8, R8, R3, RZ ;  /* 0x0000000308087227 */ /* 0x000fca00078e00ff */
[----:B------:R-:W-:-:S13]  /*03f0*/  R2UR UR4, R8 ;  /* 0x00000000080472ca */ /* 0x000fda00000e0000 */
[----:B0-----:R-:W-:-:S04]  /*0400*/  IMAD R4, RZ, RZ, -UR4 ;  /* 0x80000004ff047e24 */ /* 0x001fc8000f8e02ff */
        /* <DEDUP_REMOVED lines=18> */
[----:B-1----:R-:W-:-:S04]  /*0530*/  IABS R7, R4 ;  /* 0x0000000400077213 */ /* 0x002fc80000000000 */
[----:B------:R-:W-:-:S04]  /*0540*/  IABS R3, R11 ;  /* 0x0000000b00037213 */ /* 0x000fc80000000000 */
[----:B------:R-:W0:Y:S08]  /*0550*/  I2F.RP R6, R3 ;  /* 0x0000000300067306 */ /* 0x000e300000209400 */
[----:B------:R-:W1:Y:S08]  /*0560*/  I2F.RP R10, R7 ;  /* 0x00000007000a7306 */ /* 0x000e700000209400 */
[----:B0-----:R-:W0:Y:S08]  /*0570*/  MUFU.RCP R6, R6 ;  /* 0x0000000600067308 */ /* 0x001e300000001000 */
[----:B-1----:R-:W1:Y:S01]  /*0580*/  MUFU.RCP R10, R10 ;  /* 0x0000000a000a7308 */ /* 0x002e620000001000 */
[----:B0-----:R-:W-:-:S07]  /*0590*/  VIADD R4, R6, 0xffffffe ;  /* 0x0ffffffe06047836 */ /* 0x001fce0000000000 */
[----:B------:R0:W2:Y:S01]  /*05a0*/  F2I.FTZ.U32.TRUNC.NTZ R5, R4 ;  /* 0x0000000400057305 */ /* 0x0000a2000021f000 */
[----:B-1----:R-:W-:-:S07]  /*05b0*/  IADD3 R8, PT, PT, R10, 0xffffffe, RZ ;  /* 0x0ffffffe0a087810 */ /* 0x002fce0007ffe0ff */
[----:B------:R1:W3:Y:S01]  /*05c0*/  F2I.FTZ.U32.TRUNC.NTZ R9, R8 ;  /* 0x0000000800097305 */ /* 0x0002e2000021f000 */
[----:B0-----:R-:W-:Y:S02]  /*05d0*/  IMAD.MOV.U32 R4, RZ, RZ, RZ ;  /* 0x000000ffff047224 */ /* 0x001fe400078e00ff */
[----:B-1----:R-:W-:-:S03]  /*05e0*/  HFMA2 R8, -RZ, RZ, 0, 0 ;  /* 0x00000000ff087431 */ /* 0x002fc600000001ff */
[----:B------:R-:W-:Y:S02]  /*05f0*/  R2UR UR4, R4 ;  /* 0x00000000040472ca */ /* 0x000fe400000e0000 */
[----:B--2---:R-:W-:Y:S01]  /*0600*/  R2UR UR5, R5 ;  /* 0x00000000050572ca */ /* 0x004fe200000e0000 */
[----:B------:R-:W-:Y:S01]  /*0610*/  IMAD.MOV R12, RZ, RZ, -R5 ;  /* 0x000000ffff0c7224 */ /* 0x000fe200078e0a05 */
[C---:B---3--:R-:W-:Y:S02]  /*0620*/  R2UR UR7, R9.reuse ;  /* 0x00000000090772ca */ /* 0x048fe400000e0000 */
        /* <DEDUP_REMOVED lines=24> */
[----:B------:R-:W-:Y:S02]  /*07b0*/  ULOP3.LUT UR9, UR9, UR26, URZ, 0x3c, !UPT ;  /* 0x0000001a09097292 */ /* 0x000fe4000f8e3cff */
[----:B------:R-:W-:Y:S02]  /*07c0*/  UIADD3 UR4, UPT, UPT, UR21, 0x7, URZ ;  /* 0x0000000715047890 */ /* 0x000fe4000fffe0ff */
[----:B------:R-:W-:Y:S01]  /*07d0*/  ISETP.GT.U32.AND P2, PT, R7, R6, PT ;  /* 0x000000060700720c */ /* 0x000fe20003f44070 */
[----:B------:R-:W-:Y:S01]  /*07e0*/  ULEA UR5, UR18, 0x40, 0x6 ;  /* 0x0000004012057891 */ /* 0x000fe2000f8e30ff */
[----:B------:R-:W-:Y:S01]  /*07f0*/  VOTEU.ANY UP4, P1 ;  /* 0x0000000000ff7886 */ /* 0x000fe20000880100 */
[----:B------:R-:W-:Y:S01]  /*0800*/  PLOP3.LUT P1, PT, PT, PT, UP4, 0x80, 0x8 ;  /* 0x000000000008781c */ /* 0x000fe20003f2f048 */
[----:B------:R-:W0:Y:S01]  /*0810*/  LDCU UR11, c[0x0][0x3f8] ;  /* 0x00007f00ff0b77ac */ /* 0x000e220008000800 */
[----:B------:R-:W-:Y:S01]  /*0820*/  IMAD.U32 R8, RZ, RZ, UR18 ;  /* 0x00000012ff087e24 */ /* 0x000fe2000f8e00ff */
[----:B------:R-:W-:Y:S01]  /*0830*/  SHF.R.U32.HI R5, RZ, 0x5, R2 ;  /* 0x00000005ff057819 */ /* 0x000fe20000011602 */
[----:B------:R-:W-:Y:S01]  /*0840*/  UISETP.GE.AND UP0, UPT, UR27, URZ, UPT ;  /* 0x000000ff1b00728c */ /* 0x000fe2000bf06270 */
[----:B------:R-:W1:Y:S05]  /*0850*/  LDCU UR6, c[0x0][0x3c8] ;  /* 0x00007900ff0677ac */ /* 0x000e6a0008000800 */
[----:B------:R-:W-:Y:S01]  /*0860*/  VOTEU.ANY UP5, P2 ;  /* 0x0000000000ff7886 */ /* 0x000fe200010a0100 */
[----:B------:R-:W-:-:S02]  /*0870*/  PLOP3.LUT P2, PT, PT, PT, UP5, 0x80, 0x8 ;  /* 0x000000000008781c */ /* 0x000fc40003f4f058 */
[----:B------:R-:W-:-:S04]  /*0880*/  @!P1 IADD3 R4, PT, PT, R4, -R3, RZ ;  /* 0x8000000304049210 */ /* 0x000fc80007ffe0ff */
[----:B------:R-:W-:Y:S02]  /*0890*/  ISETP.GE.U32.AND P1, PT, R4, R3, PT ;  /* 0x000000030400720c */ /* 0x000fe40003f26070 */
[----:B------:R-:W-:Y:S01]  /*08a0*/  MOV R4, 0x400 ;  /* 0x0000040000047802 */ /* 0x000fe20000000f00 */
[----:B------:R-:W-:-:S04]  /*08b0*/  @!UP5 UIADD3 UR7, UPT, UPT, UR7, 0x1, URZ ;  /* 0x000000010707d890 */ /* 0x000fc8000fffe0ff */
[----:B------:R-:W-:Y:S01]  /*08c0*/  @!P2 IMAD.IADD R6, R6, 0x1, -R7 ;  /* 0x000000010606a824 */ /* 0x000fe200078e0a07 */
[----:B------:R-:W-:Y:S01]  /*08d0*/  UISETP.GE.AND UP2, UPT, UR9, URZ, UPT ;  /* 0x000000ff0900728c */ /* 0x000fe2000bf46270 */
[----:B------:R-:W-:Y:S01]  /*08e0*/  LOP3.LUT R3, R2, 0x3, RZ, 0xc0, !PT ;  /* 0x0000000302037812 */ /* 0x000fe200078ec0ff */
[----:B------:R-:W-:Y:S02]  /*08f0*/  ULOP3.LUT UR9, UR17, UR14, URZ, 0x3c, !UPT ;  /* 0x0000000e11097292 */ /* 0x000fe4000f8e3cff */
[----:B------:R-:W-:Y:S01]  /*0900*/  ISETP.GE.U32.AND P2, PT, R6, R7, PT ;  /* 0x000000070600720c */ /* 0x000fe20003f46070 */
[----:B------:R-:W-:Y:S01]  /*0910*/  VOTEU.ANY UP5, P1 ;  /* 0x0000000000ff7886 */ /* 0x000fe200008a0100 */
[----:B------:R-:W-:Y:S01]  /*0920*/  LEA R6, R19, R4, 0x18 ;  /* 0x0000000413067211 */ /* 0x000fe200078ec0ff */
[----:B------:R-:W-:Y:S02]  /*0930*/  @!UP4 UIADD3 UR8, UPT, UPT, UR8, 0x1, URZ ;  /* 0x000000010808c890 */ /* 0x000fe4000fffe0ff */
[----:B------:R-:W-:-:S02]  /*0940*/  USHF.R.U32.HI UR4, URZ, 0x3, UR4 ;  /* 0x00000003ff047899 */ /* 0x000fc40008011604 */
[----:B------:R-:W-:Y:S01]  /*0950*/  UISETP.GE.AND UP4, UPT, UR9, URZ, UPT ;  /* 0x000000ff0900728c */ /* 0x000fe2000bf86270 */
[----:B------:R-:W-:Y:S01]  /*0960*/  IMAD R3, R3, 0x70, R6 ;  /* 0x0000007003037824 */ /* 0x000fe200078e0206 */
[----:B------:R-:W-:Y:S01]  /*0970*/  @UP5 UIADD3 UR8, UPT, UPT, UR8, 0x1, URZ ;  /* 0x0000000108085890 */ /* 0x000fe2000fffe0ff */
[----:B------:R-:W-:Y:S01]  /*0980*/  SHF.R.U32.HI R6, RZ, 0x2, R2 ;  /* 0x00000002ff067819 */ /* 0x000fe20000011602 */
[----:B------:R-:W-:Y:S02]  /*0990*/  UISETP.NE.AND UP5, UPT, UR14, URZ, UPT ;  /* 0x000000ff0e00728c */ /* 0x000fe4000bfa5270 */
[----:B------:R-:W-:Y:S01]  /*09a0*/  UISETP.LT.U32.AND UP3, UPT, UR4, UR5, UPT ;  /* 0x000000050400728c */ /* 0x000fe2000bf61070 */
[----:B------:R-:W-:-:S03]  /*09b0*/  @!P0 LEA R3, R6, R3, 0x2 ;  /* 0x0000000306038211 */ /* 0x000fc600078e10ff */
[----:B------:R-:W-:Y:S01]  /*09c0*/  USEL UR4, UR4, UR5, UP3 ;  /* 0x0000000504047287 */ /* 0x000fe20009800000 */
[----:B------:R-:W-:Y:S01]  /*09d0*/  LEA R8, R8, R5, 0x6 ;  /* 0x0000000508087211 */ /* 0x000fe200078e30ff */
[----:B------:R-:W-:Y:S01]  /*09e0*/  VOTEU.ANY UP6, P2 ;  /* 0x0000000000ff7886 */ /* 0x000fe200010c0100 */
[----:B------:R-:W-:Y:S02]  /*09f0*/  UMOV UR15, UR8 ;  /* 0x00000008000f7c82 */ /* 0x000fe40008000000 */
[----:B------:R-:W-:Y:S02]  /*0a00*/  @!UP4 UIADD3 UR15, UPT, UPT, -UR15, URZ, URZ ;  /* 0x000000ff0f0fc290 */ /* 0x000fe4000fffe1ff */
[----:B------:R-:W-:Y:S01]  /*0a10*/  @!UP5 ULOP3.LUT UR15, URZ, UR14, URZ, 0x33, !UPT ;  /* 0x0000000eff0fd292 */ /* 0x000fe2000f8e33ff */
[----:B------:R2:W-:Y:S01]  /*0a20*/  @!P0 STS [R3], R0 ;  /* 0x0000000003008388 */ /* 0x0005e20000000800 */
        /* <DEDUP_REMOVED lines=13> */
[----:B--2---:R-:W-:Y:S01]  /*0b00*/  IMAD.MOV.U32 R0, RZ, RZ, -0x800001 ;  /* 0xff7fffffff007424 */ /* 0x004fe200078e00ff */
[----:B------:R-:W-:Y:S02]  /*0b10*/  LOP3.LUT R32, R2, 0x1f, RZ, 0xc0, !PT ;  /* 0x0000001f02207812 */ /* 0x000fe400078ec0ff */
[----:B------:R-:W-:Y:S01]  /*0b20*/  MOV R20, R7 ;  /* 0x0000000700147202 */ /* 0x000fe20000000f00 */
[----:B------:R-:W-:Y:S06]  /*0b30*/  BAR.SYNC.DEFER_BLOCKING 0x0 ;  /* 0x0000000000007b1d */ /* 0x000fec0000010000 */
[----:B------:R-:W-:Y:S05]  /*0b40*/  @P0 BRA `(.L_x_26915) ;  /* 0x0000000800ec0947 */ /* 0x000fea0003800000 */
[----:B------:R-:W0:Y:S01]  /*0b50*/  LDCU UR4, c[0x0][0x3e0] ;  /* 0x00007c00ff0477ac */ /* 0x000e220008000800 */
[----:B------:R-:W-:Y:S01]  /*0b60*/  IMAD.WIDE.U32 R2, R8, 0x4, RZ ;  /* 0x0000000408027825 */ /* 0x000fe200078e00ff */
[----:B------:R-:W-:Y:S01]  /*0b70*/  SHF.L.U32 R0, R6, 0x2, RZ ;  /* 0x0000000206007819 */ /* 0x000fe200000006ff */
[----:B------:R-:W1:Y:S02]  /*0b80*/  LDCU.64 UR10, c[0x0][0x3b8] ;  /* 0x00007700ff0a77ac */ /* 0x000e640008000a00 */
[----:B------:R-:W-:Y:S01]  /*0b90*/  IMAD.U32 R7, RZ, RZ, UR6 ;  /* 0x00000006ff077e24 */ /* 0x000fe2000f8e00ff */
[----:B------:R-:W-:Y:S01]  /*0ba0*/  LOP3.LUT R0, R0, 0x1c, RZ, 0xc0, !PT ;  /* 0x0000001c00007812 */ /* 0x000fe200078ec0ff */
[----:B------:R-:W-:Y:S01]  /*0bb0*/  VIADD R4, R4, 0x1e0 ;  /* 0x000001e004047836 */ /* 0x000fe20000000000 */
[----:B------:R-:W2:Y:S01]  /*0bc0*/  LDCU UR5, c[0x0][0x3fc] ;  /* 0x00007f80ff0577ac */ /* 0x000ea20008000800 */
[----:B------:R-:W-:Y:S01]  /*0bd0*/  IMAD.WIDE R2, R7, 0x4, R2 ;  /* 0x0000000407027825 */ /* 0x000fe200078e0202 */
[----:B------:R-:W-:-:S02]  /*0be0*/  LEA R7, R5, UR24, 0x3 ;  /* 0x0000001805077c11 */ /* 0x000fc4000f8e18ff */
[----:B------:R-:W-:Y:S02]  /*0bf0*/  LEA R19, R19, R4, 0x18 ;  /* 0x0000000413137211 */ /* 0x000fe400078ec0ff */
[----:B------:R-:W-:Y:S02]  /*0c00*/  LOP3.LUT R6, R6, 0x7, RZ, 0xc0, !PT ;  /* 0x0000000706067812 */ /* 0x000fe400078ec0ff */
[----:B------:R-:W-:Y:S01]  /*0c10*/  LEA R0, R5, R0, 0x5 ;  /* 0x0000000005007211 */ /* 0x000fe200078e28ff */
[----:B0-----:R-:W-:Y:S01]  /*0c20*/  UIMAD UR4, UR15, UR4, URZ ;  /* 0x000000040f0472a4 */ /* 0x001fe2000f8e02ff */
[----:B------:R-:W-:-:S03]  /*0c30*/  IADD3 R6, PT, PT, R6, R7, RZ ;  /* 0x0000000706067210 */ /* 0x000fc60007ffe0ff */
[----:B------:R-:W-:Y:S01]  /*0c40*/  IMAD.IADD R19, R0, 0x1, R19 ;  /* 0x0000000100137824 */ /* 0x000fe200078e0213 */
[----:B-1----:R-:W-:Y:S01]  /*0c50*/  IADD3 R4, P0, PT, R2, UR10, RZ ;  /* 0x0000000a02047c10 */ /* 0x002fe2000ff1e0ff */
[----:B------:R-:W-:Y:S01]  /*0c60*/  VIADD R2, R7, 0x1 ;  /* 0x0000000107027836 */ /* 0x000fe20000000000 */
[----:B------:R-:W-:Y:S01]  /*0c70*/  IADD3 R18, PT, PT, R6, -UR21, RZ ;  /* 0x8000001506127c10 */ /* 0x000fe2000fffe0ff */
[----:B------:R-:W-:Y:S01]  /*0c80*/  IMAD.U32 R7, RZ, RZ, UR4 ;  /* 0x00000004ff077e24 */ /* 0x000fe2000f8e00ff */
[----:B------:R-:W-:Y:S01]  /*0c90*/  IADD3.X R5, PT, PT, R3, UR11, RZ, P0, !PT ;  /* 0x0000000b03057c10 */ /* 0x000fe200087fe4ff */
[----:B------:R-:W-:Y:S01]  /*0ca0*/  IMAD.MOV.U32 R0, RZ, RZ, -0x800001 ;  /* 0xff7fffffff007424 */ /* 0x000fe200078e00ff */
[----:B------:R-:W-:Y:S01]  /*0cb0*/  IADD3 R32, P0, PT, R32, UR4, RZ ;  /* 0x0000000420207c10 */ /* 0x000fe2000ff1e0ff */
[----:B------:R-:W-:Y:S01]  /*0cc0*/  VIADD R6, R6, 0x1 ;  /* 0x0000000106067836 */ /* 0x000fe20000000000 */
[----:B--2---:R-:W-:Y:S02]  /*0cd0*/  MOV R16, UR5 ;  /* 0x0000000500107c02 */ /* 0x004fe40008000f00 */
[----:B------:R-:W-:-:S02]  /*0ce0*/  MOV R3, R8 ;  /* 0x0000000800037202 */ /* 0x000fc40000000f00 */
[----:B------:R-:W-:Y:S02]  /*0cf0*/  IADD3 R16, PT, PT, -R16, UR14, RZ ;  /* 0x0000000e10107c10 */ /* 0x000fe4000fffe1ff */
[----:B------:R-:W-:-:S07]  /*0d00*/  LEA.HI.X.SX32 R33, R7, RZ, 0x1, P0 ;  /* 0x000000ff07217211 */ /* 0x000fce00000f0eff */
.L_x_26920:
        /* <DEDUP_REMOVED lines=43> */
[----:B------:R-:W-:-:S04]  /*0fc0*/  ISETP.GT.AND P0, PT, R15, R16, PT ;  /* 0x000000100f00720c */ /* 0x000fc80003f04270 */
[----:B------:R-:W-:Y:S02]  /*0fd0*/  @!P2 IADD3 R9, PT, PT, -R9, RZ, RZ ;  /* 0x000000ff0909a210 */ /* 0x000fe40007ffe1ff */
[----:B------:R-:W-:Y:S02]  /*0fe0*/  @!P1 LOP3.LUT R9, RZ, R17, RZ, 0x33, !PT ;  /* 0x00000011ff099212 */ /* 0x000fe400078e33ff */
[----:B0-----:R-:W-:Y:S02]  /*0ff0*/  LOP3.LUT R17, R8, 0x3, RZ, 0xc0, !PT ;  /* 0x0000000308117812 */ /* 0x001fe400078ec0ff */
[----:B------:R-:W-:-:S13]  /*1000*/  ISETP.EQ.OR P0, PT, R9, RZ, P0 ;  /* 0x000000ff0900720c */ /* 0x000fda0000702670 */
[----:B------:R-:W-:Y:S05]  /*1010*/  @P0 BRA `(.L_x_26917) ;  /* 0x0000000000140947 */ /* 0x000fea0003800000 */
[----:B------:R-:W-:-:S13]  /*1020*/  ISETP.NE.AND P0, PT, R17, RZ, PT ;  /* 0x000000ff1100720c */ /* 0x000fda0003f05270 */
[----:B------:R-:W-:Y:S05]  /*1030*/  @P0 BRA `(.L_x_26918) ;  /* 0x0000000400740947 */ /* 0x000fea0003800000 */
[----:B------:R-:W-:-:S05]  /*1040*/  IMAD.MOV.U32 R8, RZ, RZ, -0x800001 ;  /* 0xff7fffffff087424 */ /* 0x000fca00078e00ff */
[----:B------:R0:W-:Y:S01]  /*1050*/  STS [R19], R8 ;  /* 0x0000000813007388 */ /* 0x0001e20000000800 */
[----:B------:R-:W-:Y:S05]  /*1060*/  BRA `(.L_x_26918) ;  /* 0x0000000400687947 */ /* 0x000fea0003800000 */
.L_x_26917:
[----:B------:R-:W2:Y:S02]  /*1070*/  LDG.E.CONSTANT R9, desc[UR12][R4.64] ;  /* 0x0000000c04097981 */ /* 0x000ea4000c1e9900 */
        /* <DEDUP_REMOVED lines=17> */
[----:B------:R-:W0:Y:S01]  /*1190*/  S2R R9, SR_CgaCtaId ;  /* 0x0000000000097919 */ /* 0x000e220000008800 */
[----:B------:R-:W-:-:S02]  /*11a0*/  MOV R8, 0x400 ;  /* 0x0000040000087802 */ /* 0x000fc40000000f00 */
[----:B------:R-:W4:Y:S04]  /*11b0*/  LDG.E.CONSTANT R37, desc[UR12][R38.64+0x700] ;  /* 0x0007000c26257981 */ /* 0x000f28000c1e9900 */
[----:B------:R-:W4:Y:S04]  /*11c0*/  LDG.E.CONSTANT R36, desc[UR12][R38.64+0x780] ;  /* 0x0007800c26247981 */ /* 0x000f28000c1e9900 */
[----:B------:R-:W4:Y:S01]  /*11d0*/  LDG.E.CONSTANT R35, desc[UR12][R38.64+0x800] ;  /* 0x0008000c26237981 */ /* 0x000f22000c1e9900 */
[----:B0-----:R-:W-:-:S05]  /*11e0*/  LEA R8, R9, R8, 0x18 ;  /* 0x0000000809087211 */ /* 0x001fca00078ec0ff */
[----:B------:R-:W-:-:S05]  /*11f0*/  IMAD R22, R17, 0x70, R8 ;  /* 0x0000007011167824 */ /* 0x000fca00078e0208 */
[----:B------:R-:W2:Y:S02]  /*1200*/  LDS.128 R8, [R22] ;  /* 0x0000000016087984 */ /* 0x000ea40000000c00 */
[----:B--2---:R-:W-:-:S04]  /*1210*/  FMUL.FTZ R14, R14, R9 ;  /* 0x000000090e0e7220 */ /* 0x004fc80000410000 */
[----:B---3--:R-:W-:-:S04]  /*1220*/  FFMA.FTZ R8, R15, R8, R14 ;  /* 0x000000080f087223 */ /* 0x008fc8000001000e */
[----:B----4-:R-:W-:-:S04]  /*1230*/  FFMA.FTZ R13, R13, R10, R8 ;  /* 0x0000000a0d0d7223 */ /* 0x010fc80000010008 */
[----:B------:R-:W-:Y:S02]  /*1240*/  FFMA.FTZ R8, R12, R11, R13 ;  /* 0x0000000b0c087223 */ /* 0x000fe4000001000d */
[----:B------:R-:W0:Y:S02]  /*1250*/  LDS.128 R12, [R22+0x10] ;  /* 0x00001000160c7984 */ /* 0x000e240000000c00 */
[----:B0-----:R-:W-:Y:S02]  /*1260*/  FFMA.FTZ R31, R31, R12, R8 ;  /* 0x0000000c1f1f7223 */ /* 0x001fe40000010008 */
[----:B------:R-:W0:Y:S02]  /*1270*/  LDS.128 R8, [R22+0x20] ;  /* 0x0000200016087984 */ /* 0x000e240000000c00 */
[----:B------:R-:W-:Y:S02]  /*1280*/  FFMA.FTZ R34, R34, R13, R31 ;  /* 0x0000000d22227223 */ /* 0x000fe4000001001f */
[----:B------:R-:W2:Y:S02]  /*1290*/  LDG.E.CONSTANT R31, desc[UR12][R38.64+0x900] ;  /* 0x0009000c261f7981 */ /* 0x000ea4000c1e9900 */
[----:B------:R-:W-:-:S02]  /*12a0*/  FFMA.FTZ R29, R29, R14, R34 ;  /* 0x0000000e1d1d7223 */ /* 0x000fc40000010022 */
[----:B------:R-:W3:Y:S02]  /*12b0*/  LDG.E.CONSTANT R34, desc[UR12][R38.64+0x980] ;  /* 0x0009800c26227981 */ /* 0x000ee4000c1e9900 */
[----:B------:R-:W-:Y:S02]  /*12c0*/  FFMA.FTZ R30, R30, R15, R29 ;  /* 0x0000000f1e1e7223 */ /* 0x000fe4000001001d */
[----:B------:R-:W1:Y:S04]  /*12d0*/  LDS.128 R12, [R22+0x30] ;  /* 0x00003000160c7984 */ /* 0x000e680000000c00 */
[----:B------:R-:W4:Y:S01]  /*12e0*/  LDG.E.CONSTANT R29, desc[UR12][R38.64+0xd00] ;  /* 0x000d000c261d7981 */ /* 0x000f22000c1e9900 */
[----:B0-----:R-:W-:-:S03]  /*12f0*/  FFMA.FTZ R27, R27, R8, R30 ;  /* 0x000000081b1b7223 */ /* 0x001fc6000001001e */
[----:B------:R-:W2:Y:S01]  /*1300*/  LDG.E.CONSTANT R8, desc[UR12][R38.64+0x880] ;  /* 0x0008800c26087981 */ /* 0x000ea2000c1e9900 */
[----:B------:R-:W-:-:S03]  /*1310*/  FFMA.FTZ R28, R28, R9, R27 ;  /* 0x000000091c1c7223 */ /* 0x000fc6000001001b */
[----:B------:R-:W4:Y:S01]  /*1320*/  LDG.E.CONSTANT R27, desc[UR12][R38.64+0xc00] ;  /* 0x000c000c261b7981 */ /* 0x000f22000c1e9900 */
[----:B------:R-:W-:-:S03]  /*1330*/  FFMA.FTZ R23, R23, R10, R28 ;  /* 0x0000000a17177223 */ /* 0x000fc6000001001c */
[----:B------:R-:W4:Y:S01]  /*1340*/  LDG.E.CONSTANT R28, desc[UR12][R38.64+0xc80] ;  /* 0x000c800c261c7981 */ /* 0x000f22000c1e9900 */
[----:B------:R-:W-:-:S03]  /*1350*/  FFMA.FTZ R10, R24, R11, R23 ;  /* 0x0000000b180a7223 */ /* 0x000fc60000010017 */
[----:B------:R-:W4:Y:S04]  /*1360*/  LDG.E.CONSTANT R23, desc[UR12][R38.64+0xa00] ;  /* 0x000a000c26177981 */ /* 0x000f28000c1e9900 */
[----:B------:R-:W4:Y:S01]  /*1370*/  LDG.E.CONSTANT R24, desc[UR12][R38.64+0xa80] ;  /* 0x000a800c26187981 */ /* 0x000f22000c1e9900 */
[----:B-1----:R-:W-:-:S03]  /*1380*/  FFMA.FTZ R9, R25, R12, R10 ;  /* 0x0000000c19097223 */ /* 0x002fc6000001000a */
[----:B------:R-:W4:Y:S01]  /*1390*/  LDG.E.CONSTANT R25, desc[UR12][R38.64+0xb00] ;  /* 0x000b000c26197981 */ /* 0x000f22000c1e9900 */
[----:B------:R-:W-:-:S03]  /*13a0*/  FFMA.FTZ R10, R26, R13, R9 ;  /* 0x0000000d1a0a7223 */ /* 0x000fc60000010009 */
[----:B------:R-:W4:Y:S04]  /*13b0*/  LDG.E.CONSTANT R26, desc[UR12][R38.64+0xb80] ;  /* 0x000b800c261a7981 */ /* 0x000f28000c1e9900 */
[----:B------:R-:W4:Y:S01]  /*13c0*/  LDG.E.CONSTANT R30, desc[UR12][R38.64+0xd80] ;  /* 0x000d800c261e7981 */ /* 0x000f22000c1e9900 */
[----:B------:R-:W-:-:S04]  /*13d0*/  FFMA.FTZ R37, R37, R14, R10 ;  /* 0x0000000e25257223 */ /* 0x000fc8000001000a */
[----:B------:R-:W-:Y:S02]  /*13e0*/  FFMA.FTZ R36, R36, R15, R37 ;  /* 0x0000000f24247223 */ /* 0x000fe40000010025 */
[----:B------:R-:W0:Y:S02]  /*13f0*/  LDS.128 R12, [R22+0x40] ;  /* 0x00004000160c7984 */ /* 0x000e240000000c00 */
[----:B0-----:R-:W-:Y:S01]  /*1400*/  FFMA.FTZ R35, R35, R12, R36 ;  /* 0x0000000c23237223 */ /* 0x001fe20000010024 */
[----:B------:R-:W-:Y:S01]  /*1410*/  UMOV UR4, 0xffffffff ;  /* 0xffffffff00047882 */ /* 0x000fe20000000000 */
[----:B------:R-:W-:Y:S02]  /*1420*/  ISETP.NE.AND P1, PT, R17, RZ, PT ;  /* 0x000000ff1100720c */ /* 0x000fe40003f25270 */
[----:B-----5:R-:W-:Y:S01]  /*1430*/  FSETP.NEU.FTZ.AND P0, PT, R21, RZ, PT ;  /* 0x000000ff1500720b */ /* 0x020fe20003f1d000 */
[----:B--2---:R-:W-:Y:S02]  /*1440*/  FFMA.FTZ R12, R8, R13, R35 ;  /* 0x0000000d080c7223 */ /* 0x004fe40000010023 */
[----:B------:R-:W4:Y:S02]  /*1450*/  LDS.128 R8, [R22+0x50] ;  /* 0x0000500016087984 */ /* 0x000f240000000c00 */
[----:B------:R-:W-:-:S04]  /*1460*/  FFMA.FTZ R31, R31, R14, R12 ;  /* 0x0000000e1f1f7223 */ /* 0x000fc8000001000c */
[----:B---3--:R-:W-:Y:S02]  /*1470*/  FFMA.FTZ R34, R34, R15, R31 ;  /* 0x0000000f22227223 */ /* 0x008fe4000001001f */
[----:B------:R-:W0:Y:S02]  /*1480*/  LDS.128 R12, [R22+0x60] ;  /* 0x00006000160c7984 */ /* 0x000e240000000c00 */
[----:B----4-:R-:W-:-:S04]  /*1490*/  FFMA.FTZ R23, R23, R8, R34 ;  /* 0x0000000817177223 */ /* 0x010fc80000010022 */
[----:B------:R-:W-:-:S04]  /*14a0*/  FFMA.FTZ R24, R24, R9, R23 ;  /* 0x0000000918187223 */ /* 0x000fc80000010017 */
[----:B------:R-:W-:-:S04]  /*14b0*/  FFMA.FTZ R25, R25, R10, R24 ;  /* 0x0000000a19197223 */ /* 0x000fc80000010018 */
        /* <DEDUP_REMOVED lines=9> */
.L_x_26956:
        /* <DEDUP_REMOVED lines=12> */
.L_x_26918:
[----:B------:R-:W-:Y:S05]  /*1610*/  BSYNC B1 ;  /* 0x0000000000017941 */ /* 0x000fea0003800000 */
.L_x_26916:
        /* <DEDUP_REMOVED lines=14> */
.L_x_26915:
[----:B------:R-:W-:Y:S05]  /*1700*/  BSYNC B0 ;  /* 0x0000000000007941 */ /* 0x000fea0003800000 */
.L_x_26914:
        /* <DEDUP_REMOVED lines=22> */
.L_x_26961:
        /* <DEDUP_REMOVED lines=41> */
.L_x_26926:
        /* <DEDUP_REMOVED lines=11> */
.L_x_26925:
[----:B------:R-:W-:Y:S05]  /*1bb0*/  BSYNC.RECONVERGENT B1 ;  /* 0x0000000000017941 */ /* 0x000fea0003800200 */
.L_x_26924:
        /* <DEDUP_REMOVED lines=12> */
.L_x_26929:
        /* <DEDUP_REMOVED lines=13> */
[----:B------:R-:W-:Y:S01]  /*1d50*/  LDS R34, [R15+0x1200] ;  /* 0x001200000f227984 */ /* 0x000fe20000000800 */
[----:B-----5:R-:W-:Y:S01]  /*1d60*/  FMUL.FTZ R21, R32, 1.4426950216293334961 ;  /* 0x3fb8aa3b20157820 */ /* 0x020fe20000410000 */
        /* <DEDUP_REMOVED lines=85> */
.L_x_26928:
[----:B------:R-:W-:Y:S05]  /*22c0*/  BSYNC.RECONVERGENT B1 ;  /* 0x0000000000017941 */ /* 0x000fea0003800200 */
.L_x_26927:
        /* <DEDUP_REMOVED lines=30> */
[----:B0----5:R-:W-:Y:S01]  /*24b0*/  FADD.FTZ R21, R16, R19 ;  /* 0x0000001310157221 */ /* 0x021fe20000010000 */
        /* <DEDUP_REMOVED lines=24> */
.L_x_26931:
[----:B------:R-:W-:Y:S05]  /*2640*/  BSYNC.RECONVERGENT B1 ;  /* 0x0000000000017941 */ /* 0x000fea0003800200 */
.L_x_26930:
        /* <DEDUP_REMOVED lines=26> */
.L_x_26923:
[----:B------:R-:W-:Y:S05]  /*27f0*/  BSYNC.RECONVERGENT B0 ;  /* 0x0000000000007941 */ /* 0x000fea0003800200 */
.L_x_26922:
        /* <DEDUP_REMOVED lines=40> */
.L_x_26936:
[----:B------:R-:W1:Y:S01]  /*2a80*/  LDS R12, [R15] ;  /* 0x000000000f0c7984 */ /* 0x000e620000000800 */
[----:B------:R-:W-:-:S05]  /*2a90*/  VIADD R16, R16, 0x1 ;  /* 0x0000000110107836 */ /* 0x000fca0000000000 */
[----:B------:R-:W-:Y:S01]  /*2aa0*/  ISETP.NE.AND P0, PT, R16, RZ, PT ;  /* 0x000000ff1000720c */ /* 0x000fe20003f05270 */
[----:B-1----:R-:W-:-:S05]  /*2ab0*/  FMUL.FTZ R12, R12, R11 ;  /* 0x0000000b0c0c7220 */ /* 0x002fca0000410000 */
[----:B------:R1:W-:Y:S02]  /*2ac0*/  STS [R15], R12 ;  /* 0x0000000c0f007388 */ /* 0x0003e40000000800 */
[----:B-1----:R-:W-:-:S05]  /*2ad0*/  IADD3 R15, PT, PT, R15, 0x200, RZ ;  /* 0x000002000f0f7810 */ /* 0x002fca0007ffe0ff */
[----:B------:R-:W-:Y:S05]  /*2ae0*/  @P0 BRA `(.L_x_26936) ;  /* 0xfffffffc00e40947 */ /* 0x000fea000383ffff */
.L_x_26935:
[----:B------:R-:W-:Y:S05]  /*2af0*/  BSYNC.RECONVERGENT B1 ;  /* 0x0000000000017941 */ /* 0x000fea0003800200 */
.L_x_26934:
        /* <DEDUP_REMOVED lines=12> */
.L_x_26939:
[----:B------:R-:W1:Y:S01]  /*2bc0*/  LDS R40, [R12+-0x400] ;  /* 0xfffc00000c287984 */ /* 0x000e620000000800 */
[----:B------:R-:W-:-:S03]  /*2bd0*/  IADD3 R13, PT, PT, R13, 0x800, RZ ;  /* 0x000008000d0d7810 */ /* 0x000fc60007ffe0ff */
[----:B------:R-:W2:Y:S01]  /*2be0*/  LDS R42, [R12+-0x200] ;  /* 0xfffe00000c2a7984 */ /* 0x000ea20000000800 */
[----:B------:R-:W-:-:S03]  /*2bf0*/  ISETP.GE.AND P1, PT, R13, R16, PT ;  /* 0x000000100d00720c */ /* 0x000fc60003f26270 */
        /* <DEDUP_REMOVED lines=48> */
.L_x_26938:
[----:B------:R-:W-:Y:S05]  /*2f00*/  BSYNC.RECONVERGENT B1 ;  /* 0x0000000000017941 */ /* 0x000fea0003800200 */
.L_x_26937:
        /* <DEDUP_REMOVED lines=19> */
[----:B----45:R-:W-:-:S03]  /*3040*/  FMUL.FTZ R21, R22, R11 ;  /* 0x0000000b16157220 */ /* 0x030fc60000410000 */
        /* <DEDUP_REMOVED lines=11> */
.L_x_26941:
[----:B------:R-:W-:Y:S05]  /*3100*/  BSYNC.RECONVERGENT B1 ;  /* 0x0000000000017941 */ /* 0x000fea0003800200 */
.L_x_26940:
        /* <DEDUP_REMOVED lines=14> */
.L_x_26933:
[----:B------:R-:W-:Y:S05]  /*31f0*/  BSYNC.RECONVERGENT B0 ;  /* 0x0000000000007941 */ /* 0x000fea0003800200 */
.L_x_26932:
        /* <DEDUP_REMOVED lines=25> */
.L_x_26943:
[----:B---34-:R-:W-:Y:S05]  /*3390*/  BSYNC.RECONVERGENT B0 ;  /* 0x0000000000007941 */ /* 0x018fea0003800200 */
.L_x_26942:
[----:B------:R-:W-:Y:S01]  /*33a0*/  ISETP.GE.U32.AND P0, PT, R25, R4, PT ;  /* 0x000000041900720c */ /* 0x000fe20003f06070 */
[----:B------:R-:W-:Y:S01]  /*33b0*/  BSSY.RECONVERGENT B0, `(.L_x_26944) ;  /* 0x00000e0000007945 */ /* 0x000fe20003800200 */
[----:B------:R-:W-:Y:S01]  /*33c0*/  IMAD.MOV.U32 R34, RZ, RZ, RZ ;  /* 0x000000ffff227224 */ /* 0x000fe200078e00ff */
[----:B------:R-:W-:Y:S02]  /*33d0*/  CS2R R32, SRZ ;  /* 0x0000000000207805 */ /* 0x000fe4000001ff00 */
[----:B------:R-:W-:Y:S02]  /*33e0*/  CS2R R30, SRZ ;  /* 0x00000000001e7805 */ /* 0x000fe4000001ff00 */
[----:B------:R-:W-:-:S06]  /*33f0*/  CS2R R28, SRZ ;  /* 0x00000000001c7805 */ /* 0x000fcc000001ff00 */
[----:B------:R-:W-:Y:S05]  /*3400*/  @P0 BRA `(.L_x_26945) ;  /* 0x0000000c00680947 */ /* 0x000fea0003800000 */
[----:B0-2---:R-:W0:Y:S01]  /*3410*/  I2F.RP R12, R7 ;  /* 0x00000007000c7306 */ /* 0x005e220000209400 */
[----:B------:R-:W2:Y:S01]  /*3420*/  LDCU UR4, c[0x0][0x3c8] ;  /* 0x00007900ff0477ac */ /* 0x000ea20008000800 */
[----:B-1----:R-:W-:Y:S01]  /*3430*/  IMAD.WIDE.U32 R10, R25, 0x4, RZ ;  /* 0x00000004190a7825 */ /* 0x002fe200078e00ff */
[----:B------:R-:W-:-:S03]  /*3440*/  SHF.L.U32 R14, R5, 0x4, RZ ;  /* 0x00000004050e7819 */ /* 0x000fc600000006ff */
[----:B------:R-:W-:Y:S01]  /*3450*/  HFMA2 R34, -RZ, RZ, 0, 0 ;  /* 0x00000000ff227431 */ /* 0x000fe200000001ff */
[----:B------:R-:W1:Y:S01]  /*3460*/  LDCU UR5, c[0x0][0x3fc] ;  /* 0x00007f80ff0577ac */ /* 0x000e620008000800 */
[----:B------:R-:W-:Y:S01]  /*3470*/  IMAD R6, R3, 0x8, R6 ;  /* 0x0000000803067824 */ /* 0x000fe200078e0206 */
[----:B------:R-:W-:Y:S01]  /*3480*/  IADD3 R26, PT, PT, -R26, R25, RZ ;  /* 0x000000191a1a7210 */ /* 0x000fe20007ffe1ff */
[----:B------:R-:W-:Y:S01]  /*3490*/  IMAD.SHL.U32 R27, R5, 0x4, RZ ;  /* 0x00000004051b7824 */ /* 0x000fe200078e00ff */
[----:B------:R-:W3:Y:S01]  /*34a0*/  LDCU.64 UR6, c[0x0][0x3b8] ;  /* 0x00007700ff0677ac */ /* 0x000ee20008000a00 */
[----:B------:R-:W-:Y:S01]  /*34b0*/  VIADD R24, R6, 0x1 ;  /* 0x0000000106187836 */ /* 0x000fe20000000000 */
[----:B------:R-:W-:Y:S02]  /*34c0*/  IADD3 R25, PT, PT, R25, 0x1, RZ ;  /* 0x0000000119197810 */ /* 0x000fe40007ffe0ff */
[----:B------:R-:W-:Y:S02]  /*34d0*/  CS2R R32, SRZ ;  /* 0x0000000000207805 */ /* 0x000fe4000001ff00 */
[----:B------:R-:W-:-:S02]  /*34e0*/  LOP3.LUT R23, R27, 0x4, RZ, 0xc0, !PT ;  /* 0x000000041b177812 */ /* 0x000fc400078ec0ff */
[----:B------:R-:W-:Y:S01]  /*34f0*/  CS2R R30, SRZ ;  /* 0x00000000001e7805 */ /* 0x000fe2000001ff00 */
[----:B0-----:R-:W0:Y:S01]  /*3500*/  MUFU.RCP R12, R12 ;  /* 0x0000000c000c7308 */ /* 0x001e220000001000 */
[----:B------:R-:W-:Y:S02]  /*3510*/  CS2R R28, SRZ ;  /* 0x00000000001c7805 */ /* 0x000fe4000001ff00 */
[----:B------:R-:W-:Y:S01]  /*3520*/  LOP3.LUT R27, R27, 0x7c, RZ, 0xc0, !PT ;  /* 0x0000007c1b1b7812 */ /* 0x000fe200078ec0ff */
[----:B------:R-:W-:Y:S01]  /*3530*/  IMAD.IADD R23, R24, 0x1, R23 ;  /* 0x0000000118177824 */ /* 0x000fe200078e0217 */
[----:B--2---:R-:W-:Y:S01]  /*3540*/  UIMAD UR4, UR16, UR4, URZ ;  /* 0x00000004100472a4 */ /* 0x004fe2000f8e02ff */
[----:B-1----:R-:W-:-:S05]  /*3550*/  MOV R6, UR5 ;  /* 0x0000000500067c02 */ /* 0x002fca0008000f00 */
[----:B------:R-:W-:Y:S01]  /*3560*/  IMAD.U32 R13, RZ, RZ, UR4 ;  /* 0x00000004ff0d7e24 */ /* 0x000fe2000f8e00ff */
[----:B------:R-:W-:-:S03]  /*3570*/  IADD3 R6, PT, PT, -R6, UR14, RZ ;  /* 0x0000000e06067c10 */ /* 0x000fc6000fffe1ff */
[----:B------:R-:W-:Y:S01]  /*3580*/  IMAD.WIDE R10, R13, 0x4, R10 ;  /* 0x000000040d0a7825 */ /* 0x000fe200078e020a */
[----:B------:R-:W1:Y:S01]  /*3590*/  LDCU UR4, c[0x0][0x3e0] ;  /* 0x00007c00ff0477ac */ /* 0x000e620008000800 */
[----:B------:R-:W-:Y:S02]  /*35a0*/  IADD3 R13, PT, PT, R8, 0x1e0, RZ ;  /* 0x000001e0080d7810 */ /* 0x000fe40007ffe0ff */
[----:B0-----:R-:W-:Y:S02]  /*35b0*/  IADD3 R9, PT, PT, R12, 0xffffffe, RZ ;  /* 0x0ffffffe0c097810 */ /* 0x001fe40007ffe0ff */
[----:B------:R-:W-:Y:S02]  /*35c0*/  LOP3.LUT R8, R14, 0x10, RZ, 0xe2, !PT ;  /* 0x000000100e087812 */ /* 0x000fe400078ee2ff */
[----:B------:R-:W-:Y:S02]  /*35d0*/  LEA R13, R0, R13, 0x18 ;  /* 0x0000000d000d7211 */ /* 0x000fe400078ec0ff */
[----:B------:R-:W0:Y:S01]  /*35e0*/  F2I.FTZ.U32.TRUNC.NTZ R9, R9 ;  /* 0x0000000900097305 */ /* 0x000e22000021f000 */
[----:B------:R-:W-:Y:S01]  /*35f0*/  IMAD R8, R3, 0x20, R8 ;  /* 0x0000002003087824 */ /* 0x000fe200078e0208 */
[----:B---3--:R-:W-:-:S04]  /*3600*/  IADD3 R20, P0, PT, R10, UR6, RZ ;  /* 0x000000060a147c10 */ /* 0x008fc8000ff1e0ff */
[----:B------:R-:W-:Y:S01]  /*3610*/  IADD3 R22, PT, PT, R13, R8, RZ ;  /* 0x000000080d167210 */ /* 0x000fe20007ffe0ff */
[----:B------:R-:W-:Y:S01]  /*3620*/  IMAD.MOV.U32 R8, RZ, RZ, RZ ;  /* 0x000000ffff087224 */ /* 0x000fe200078e00ff */
[----:B-----5:R-:W-:Y:S01]  /*3630*/  IADD3.X R21, PT, PT, R11, UR7, RZ, P0, !PT ;  /* 0x000000070b157c10 */ /* 0x020fe200087fe4ff */
[----:B-1----:R-:W-:-:S04]  /*3640*/  UIMAD UR4, UR15, UR4, URZ ;  /* 0x000000040f0472a4 */ /* 0x002fc8000f8e02ff */
[----:B------:R-:W-:Y:S01]  /*3650*/  USHF.R.S32.HI UR5, URZ, 0x1f, UR4 ;  /* 0x0000001fff057899 */ /* 0x000fe20008011404 */
[----:B0-----:R-:W-:Y:S01]  /*3660*/  IMAD.MOV R12, RZ, RZ, -R9 ;  /* 0x000000ffff0c7224 */ /* 0x001fe200078e0a09 */
[----:B------:R-:W-:-:S03]  /*3670*/  MOV R36, UR4 ;  /* 0x0000000400247c02 */ /* 0x000fc60008000f00 */
[----:B------:R-:W-:Y:S02]  /*3680*/  IMAD R15, R12, R7, RZ ;  /* 0x000000070c0f7224 */ /* 0x000fe400078e02ff */
[----:B------:R-:W-:Y:S02]  /*3690*/  IMAD.U32 R37, RZ, RZ, UR5 ;  /* 0x00000005ff257e24 */ /* 0x000fe4000f8e00ff */
[----:B------:R-:W-:-:S07]  /*36a0*/  IMAD.HI.U32 R0, R9, R15, R8 ;  /* 0x0000000f09007227 */ /* 0x000fce00078e0008 */
.L_x_26948:
        /* <DEDUP_REMOVED lines=19> */
[----:B------:R-:W-:Y:S01]  /*37e0*/  ISETP.NE.AND P1, PT, R8, RZ, PT ;  /* 0x000000ff0800720c */ /* 0x000fe20003f25270 */
[----:B------:R-:W0:Y:S01]  /*37f0*/  F2I.FTZ.U32.TRUNC.NTZ R9, R15 ;  /* 0x0000000f00097305 */ /* 0x000e22000021f000 */
[----:B------:R-:W-:-:S07]  /*3800*/  ISETP.GE.AND P2, PT, R12, RZ, PT ;  /* 0x000000ff0c00720c */ /* 0x000fce0003f46270 */
[----:B------:R-:W-:-:S06]  /*3810*/  @P0 VIADD R11, R11, 0x1 ;  /* 0x000000010b0b0836 */ /* 0x000fcc0000000000 */
[----:B------:R-:W-:Y:S01]  /*3820*/  @!P2 IMAD.MOV R11, RZ, RZ, -R11 ;  /* 0x000000ffff0ba224 */ /* 0x000fe200078e0a0b */
[----:B0-----:R-:W-:Y:S02]  /*3830*/  IADD3 R17, PT, PT, RZ, -R9, RZ ;  /* 0x80000009ff117210 */ /* 0x001fe40007ffe0ff */
[----:B------:R-:W-:Y:S01]  /*3840*/  @!P1 LOP3.LUT R11, RZ, R8, RZ, 0x33, !PT ;  /* 0x00000008ff0b9212 */ /* 0x000fe200078e33ff */
[----:B------:R-:W-:Y:S01]  /*3850*/  IMAD.MOV.U32 R8, RZ, RZ, RZ ;  /* 0x000000ffff087224 */ /* 0x000fe200078e00ff */
[----:B------:R-:W-:Y:S01]  /*3860*/  ISETP.NE.AND P2, PT, R13, RZ, PT ;  /* 0x000000ff0d00720c */ /* 0x000fe20003f45270 */
[----:B------:R-:W-:Y:S01]  /*3870*/  IMAD R17, R17, R10, RZ ;  /* 0x0000000a11117224 */ /* 0x000fe200078e02ff */
[----:B------:R-:W-:-:S03]  /*3880*/  IADD3 R12, PT, PT, R11, UR9, RZ ;  /* 0x000000090b0c7c10 */ /* 0x000fc6000fffe0ff */
[----:B------:R-:W-:Y:S01]  /*3890*/  IMAD.HI.U32 R8, R9, R17, R8 ;  /* 0x0000001109087227 */ /* 0x000fe200078e0008 */
        /* <DEDUP_REMOVED lines=10> */
[----:B------:R-:W-:Y:S02]  /*3940*/  @!P2 LOP3.LUT R9, RZ, R13, RZ, 0x33, !PT ;  /* 0x0000000dff09a212 */ /* 0x000fe400078e33ff */
[----:B------:R-:W-:Y:S02]  /*3950*/  ISETP.GT.AND P1, PT, R11, R6, PT ;  /* 0x000000060b00720c */ /* 0x000fe40003f24270 */
[----:B------:R-:W-:Y:S02]  /*3960*/  ISETP.NE.AND P2, PT, R9, RZ, PT ;  /* 0x000000ff0900720c */ /* 0x000fe40003f45270 */
[C---:B------:R-:W-:Y:S01]  /*3970*/  IADD3 R13, PT, PT, R25.reuse, 0x3, RZ ;  /* 0x00000003190d7810 */ /* 0x040fe20007ffe0ff */
[----:B------:R-:W-:-:S03]  /*3980*/  VIADD R25, R25, 0x4 ;  /* 0x0000000419197836 */ /* 0x000fc60000000000 */
[----:B------:R-:W-:-:S07]  /*3990*/  ISETP.GE.U32.AND P0, PT, R13, R4, PT ;  /* 0x000000040d00720c */ /* 0x000fce0003f06070 */
[----:B------:R-:W-:Y:S06]  /*39a0*/  @!P1 BRA P2, `(.L_x_26947) ;  /* 0x0000000400e49947 */ /* 0x000fec0001000000 */
        /* <DEDUP_REMOVED lines=9> */
[----:B------:R-:W3:Y:S10]  /*3a40*/  LDG.E.128.CONSTANT R16, desc[UR12][R38.64+0x200] ;  /* 0x0002000c26107981 */ /* 0x000ef4000c1e9d00 */
[C---:B------:R-:W-:Y:S01]  /*3a50*/  @!P1 IADD3 R13, PT, PT, R23.reuse, 0x1, RZ ;  /* 0x00000001170d9810 */ /* 0x040fe20007ffe0ff */
[C---:B------:R-:W-:Y:S01]  /*3a60*/  @!P1 VIADD R12, R23.reuse, 0x2 ;  /* 0x00000002170c9836 */ /* 0x040fe20000000000 */
[----:B------:R-:W-:-:S02]  /*3a70*/  @!P1 ISETP.GE.AND P3, PT, R23, UR21, PT ;  /* 0x0000001517009c0c */ /* 0x000fc4000bf66270 */
[----:B------:R-:W-:Y:S02]  /*3a80*/  @!P1 ISETP.GE.AND P4, PT, R13, UR21, PT ;  /* 0x000000150d009c0c */ /* 0x000fe4000bf86270 */
[----:B------:R-:W-:Y:S02]  /*3a90*/  @!P1 ISETP.GE.AND P5, PT, R12, UR21, PT ;  /* 0x000000150c009c0c */ /* 0x000fe4000bfa6270 */
[----:B------:R-:W0:Y:S01]  /*3aa0*/  LDS.128 R12, [R22] ;  /* 0x00000000160c7984 */ /* 0x000e220000000c00 */
[----:B------:R-:W-:Y:S02]  /*3ab0*/  @!P1 ISETP.GE.AND P2, PT, R35, UR21, PT ;  /* 0x0000001523009c0c */ /* 0x000fe4000bf46270 */
[----:B--2---:R-:W-:Y:S02]  /*3ac0*/  @!P1 FSEL R9, R9, RZ, !P3 ;  /* 0x000000ff09099208 */ /* 0x004fe40005800000 */
[----:B------:R-:W-:Y:S02]  /*3ad0*/  @!P1 FSEL R8, R8, RZ, !P2 ;  /* 0x000000ff08089208 */ /* 0x000fe40005000000 */
[----:B------:R-:W-:Y:S01]  /*3ae0*/  @!P1 FSEL R10, R10, RZ, !P4 ;  /* 0x000000ff0a0a9208 */ /* 0x000fe20006000000 */
[----:B0-----:R-:W-:Y:S01]  /*3af0*/  FMUL.FTZ R9, R13, R9 ;  /* 0x000000090d097220 */ /* 0x001fe20000410000 */
[----:B------:R-:W-:-:S03]  /*3b00*/  @!P1 ISETP.GE.AND P2, PT, R35, UR21, PT ;  /* 0x0000001523009c0c */ /* 0x000fc6000bf46270 */
[----:B------:R-:W-:Y:S01]  /*3b10*/  FFMA.FTZ R9, R12, R8, R9 ;  /* 0x000000080c097223 */ /* 0x000fe20000010009 */
[----:B------:R-:W-:Y:S01]  /*3b20*/  @!P1 VIADD R8, R23, 0x1 ;  /* 0x0000000117089836 */ /* 0x000fe20000000000 */
[----:B------:R-:W-:Y:S02]  /*3b30*/  @!P1 FSEL R11, R11, RZ, !P5 ;  /* 0x000000ff0b0b9208 */ /* 0x000fe40006800000 */
[----:B------:R-:W-:Y:S01]  /*3b40*/  FFMA.FTZ R10, R14, R10, R9 ;  /* 0x0000000a0e0a7223 */ /* 0x000fe20000010009 */
[----:B---3--:R-:W-:Y:S02]  /*3b50*/  @!P1 FSEL R16, R16, RZ, !P2 ;  /* 0x000000ff10109208 */ /* 0x008fe40005000000 */
[----:B------:R-:W-:Y:S01]  /*3b60*/  @!P1 ISETP.GE.AND P2, PT, R8, UR21, PT ;  /* 0x0000001508009c0c */ /* 0x000fe2000bf46270 */
[----:B------:R-:W-:Y:S01]  /*3b70*/  FFMA.FTZ R11, R15, R11, R10 ;  /* 0x0000000b0f0b7223 */ /* 0x000fe2000001000a */
[----:B------:R-:W-:Y:S02]  /*3b80*/  @!P1 IADD3 R8, PT, PT, R23, 0x2, RZ ;  /* 0x0000000217089810 */ /* 0x000fe40007ffe0ff */
[----:B------:R-:W-:Y:S01]  /*3b90*/  @!P1 FSEL R18, R18, RZ, !P2 ;  /* 0x000000ff12129208 */ /* 0x000fe20005000000 */
[----:B------:R-:W-:Y:S01]  /*3ba0*/  FADD.FTZ R34, R34, R11 ;  /* 0x0000000b22227221 */ /* 0x000fe20000010000 */
[----:B------:R-:W-:-:S02]  /*3bb0*/  @!P1 ISETP.GE.AND P2, PT, R8, UR21, PT ;  /* 0x0000001508009c0c */ /* 0x000fc4000bf46270 */
[----:B------:R-:W2:Y:S01]  /*3bc0*/  LDG.E.128.CONSTANT R8, desc[UR12][R38.64+0x400] ;  /* 0x0004000c26087981 */ /* 0x000ea2000c1e9d00 */
[----:B------:R-:W-:-:S04]  /*3bd0*/  @!P1 ISETP.GE.AND P3, PT, R23, UR21, PT ;  /* 0x0000001517009c0c */ /* 0x000fc8000bf66270 */
[----:B------:R-:W-:-:S05]  /*3be0*/  @!P1 FSEL R17, R17, RZ, !P3 ;  /* 0x000000ff11119208 */ /* 0x000fca0005800000 */
[----:B------:R-:W-:Y:S01]  /*3bf0*/  FMUL.FTZ R17, R13, R17 ;  /* 0x000000110d117220 */ /* 0x000fe20000410000 */
[----:B------:R-:W-:-:S03]  /*3c00*/  @!P1 FSEL R19, R19, RZ, !P2 ;  /* 0x000000ff13139208 */ /* 0x000fc60005000000 */
[----:B------:R-:W-:-:S04]  /*3c10*/  FFMA.FTZ R17, R12, R16, R17 ;  /* 0x000000100c117223 */ /* 0x000fc80000010011 */
[----:B------:R-:W-:-:S04]  /*3c20*/  FFMA.FTZ R18, R14, R18, R17 ;  /* 0x000000120e127223 */ /* 0x000fc80000010011 */
[----:B------:R-:W-:-:S04]  /*3c30*/  FFMA.FTZ R18, R15, R19, R18 ;  /* 0x000000130f127223 */ /* 0x000fc80000010012 */
[----:B------:R-:W-:Y:S02]  /*3c40*/  FADD.FTZ R33, R33, R18 ;  /* 0x0000001221217221 */ /* 0x000fe40000010000 */
[----:B------:R-:W3:Y:S01]  /*3c50*/  LDG.E.128.CONSTANT R16, desc[UR12][R38.64+0x600] ;  /* 0x0006000c26107981 */ /* 0x000ee2000c1e9d00 */
[----:B------:R-:W-:Y:S02]  /*3c60*/  @!P1 ISETP.GE.AND P3, PT, R23, UR21, PT ;  /* 0x0000001517009c0c */ /* 0x000fe4000bf66270 */
[----:B------:R-:W-:Y:S02]  /*3c70*/  @!P1 ISETP.GE.AND P2, PT, R35, UR21, PT ;  /* 0x0000001523009c0c */ /* 0x000fe4000bf46270 */
[----:B--2---:R-:W-:Y:S02]  /*3c80*/  @!P1 FSEL R9, R9, RZ, !P3 ;  /* 0x000000ff09099208 */ /* 0x004fe40005800000 */
[----:B------:R-:W-:-:S03]  /*3c90*/  @!P1 FSEL R8, R8, RZ, !P2 ;  /* 0x000000ff08089208 */ /* 0x000fc60005000000 */
[----:B------:R-:W-:-:S04]  /*3ca0*/  FMUL.FTZ R9, R13, R9 ;  /* 0x000000090d097220 */ /* 0x000fc80000410000 */
[----:B------:R-:W-:Y:S01]  /*3cb0*/  FFMA.FTZ R9, R12, R8, R9 ;  /* 0x000000080c097223 */ /* 0x000fe20000010009 */
[----:B------:R-:W-:-:S05]  /*3cc0*/  @!P1 VIADD R8, R23, 0x1 ;  /* 0x0000000117089836 */ /* 0x000fca0000000000 */
[----:B------:R-:W-:Y:S02]  /*3cd0*/  @!P1 ISETP.GE.AND P2, PT, R8, UR21, PT ;  /* 0x0000001508009c0c */ /* 0x000fe4000bf46270 */
[C---:B------:R-:W-:Y:S02]  /*3ce0*/  @!P1 IADD3 R8, PT, PT, R23.reuse, 0x2, RZ ;  /* 0x0000000217089810 */ /* 0x040fe40007ffe0ff */
[----:B------:R-:W-:Y:S02]  /*3cf0*/  @!P1 FSEL R10, R10, RZ, !P2 ;  /* 0x000000ff0a0a9208 */ /* 0x000fe40005000000 */
[----:B------:R-:W-:Y:S01]  /*3d00*/  @!P1 ISETP.GE.AND P2, PT, R8, UR21, PT ;  /* 0x0000001508009c0c */ /* 0x000fe2000bf46270 */
[----:B------:R-:W-:-:S03]  /*3d10*/  @!P1 VIADD R8, R23, 0x1 ;  /* 0x0000000117089836 */ /* 0x000fc60000000000 */
[----:B------:R-:W-:Y:S02]  /*3d20*/  @!P1 FSEL R11, R11, RZ, !P2 ;  /* 0x000000ff0b0b9208 */ /* 0x000fe40005000000 */
[----:B------:R-:W-:Y:S01]  /*3d30*/  @!P1 ISETP.GE.AND P2, PT, R35, UR21, PT ;  /* 0x0000001523009c0c */ /* 0x000fe2000bf46270 */
[----:B------:R-:W-:-:S03]  /*3d40*/  FFMA.FTZ R10, R14, R10, R9 ;  /* 0x0000000a0e0a7223 */ /* 0x000fc60000010009 */
[----:B---3--:R-:W-:Y:S01]  /*3d50*/  @!P1 FSEL R16, R16, RZ, !P2 ;  /* 0x000000ff10109208 */ /* 0x008fe20005000000 */
[----:B------:R-:W-:Y:S01]  /*3d60*/  FFMA.FTZ R11, R15, R11, R10 ;  /* 0x0000000b0f0b7223 */ /* 0x000fe2000001000a */
[----:B------:R-:W-:Y:S02]  /*3d70*/  @!P1 ISETP.GE.AND P2, PT, R8, UR21, PT ;  /* 0x0000001508009c0c */ /* 0x000fe4000bf46270 */
[C---:B------:R-:W-:Y:S01]  /*3d80*/  @!P1 IADD3 R8, PT, PT, R23.reuse, 0x2, RZ ;  /* 0x0000000217089810 */ /* 0x040fe20007ffe0ff */
[----:B------:R-:W-:Y:S01]  /*3d90*/  FADD.FTZ R32, R32, R11 ;  /* 0x0000000b20207221 */ /* 0x000fe20000010000 */
[----:B------:R-:W-:Y:S02]  /*3da0*/  @!P1 FSEL R18, R18, RZ, !P2 ;  /* 0x000000ff12129208 */ /* 0x000fe40005000000 */
[----:B------:R-:W-:Y:S02]  /*3db0*/  @!P1 ISETP.GE.AND P2, PT, R8, UR21, PT ;  /* 0x0000001508009c0c */ /* 0x000fe4000bf46270 */
[----:B------:R-:W2:Y:S01]  /*3dc0*/  LDG.E.128.CONSTANT R8, desc[UR12][R38.64+0x800] ;  /* 0x0008000c26087981 */ /* 0x000ea2000c1e9d00 */
[----:B------:R-:W-:-:S04]  /*3dd0*/  @!P1 ISETP.GE.AND P3, PT, R23, UR21, PT ;  /* 0x0000001517009c0c */ /* 0x000fc8000bf66270 */
[----:B------:R-:W-:Y:S02]  /*3de0*/  @!P1 FSEL R17, R17, RZ, !P3 ;  /* 0x000000ff11119208 */ /* 0x000fe40005800000 */
[----:B------:R-:W-:Y:S02]  /*3df0*/  @!P1 ISETP.GE.AND P3, PT, R23, UR21, PT ;  /* 0x0000001517009c0c */ /* 0x000fe4000bf66270 */
[----:B------:R-:W-:Y:S02]  /*3e00*/  @!P1 FSEL R19, R19, RZ, !P2 ;  /* 0x000000ff13139208 */ /* 0x000fe40005000000 */
[----:B------:R-:W-:Y:S01]  /*3e10*/  @!P1 ISETP.GE.AND P2, PT, R35, UR21, PT ;  /* 0x0000001523009c0c */ /* 0x000fe2000bf46270 */
[----:B------:R-:W-:-:S04]  /*3e20*/  FMUL.FTZ R17, R13, R17 ;  /* 0x000000110d117220 */ /* 0x000fc80000410000 */
[----:B------:R-:W-:Y:S01]  /*3e30*/  FFMA.FTZ R17, R12, R16, R17 ;  /* 0x000000100c117223 */ /* 0x000fe20000010011 */
[----:B------:R-:W-:-:S03]  /*3e40*/  @!P1 VIADD R16, R23, 0x1 ;  /* 0x0000000117109836 */ /* 0x000fc60000000000 */
[----:B------:R-:W-:Y:S02]  /*3e50*/  FFMA.FTZ R18, R14, R18, R17 ;  /* 0x000000120e127223 */ /* 0x000fe40000010011 */
[----:B------:R-:W-:Y:S02]  /*3e60*/  @!P1 ISETP.GE.AND P6, PT, R16, UR21, PT ;  /* 0x0000001510009c0c */ /* 0x000fe4000bfc6270 */
[----:B------:R-:W-:Y:S01]  /*3e70*/  FFMA.FTZ R18, R15, R19, R18 ;  /* 0x000000130f127223 */ /* 0x000fe20000010012 */
[----:B------:R-:W-:-:S03]  /*3e80*/  @!P1 IADD3 R16, PT, PT, R23, 0x2, RZ ;  /* 0x0000000217109810 */ /* 0x000fc60007ffe0ff */
[----:B------:R-:W-:Y:S01]  /*3e90*/  FADD.FTZ R31, R31, R18 ;  /* 0x000000121f1f7221 */ /* 0x000fe20000010000 */
[----:B--2---:R-:W-:Y:S02]  /*3ea0*/  @!P1 FSEL R9, R9, RZ, !P3 ;  /* 0x000000ff09099208 */ /* 0x004fe40005800000 */
[----:B------:R-:W-:-:S03]  /*3eb0*/  @!P1 FSEL R8, R8, RZ, !P2 ;  /* 0x000000ff08089208 */ /* 0x000fc60005000000 */
[----:B------:R-:W-:-:S04]  /*3ec0*/  FMUL.FTZ R9, R13, R9 ;  /* 0x000000090d097220 */ /* 0x000fc80000410000 */
[----:B------:R-:W-:Y:S01]  /*3ed0*/  FFMA.FTZ R9, R12, R8, R9 ;  /* 0x000000080c097223 */ /* 0x000fe20000010009 */
[----:B------:R-:W-:-:S05]  /*3ee0*/  @!P1 VIADD R8, R23, 0x1 ;  /* 0x0000000117089836 */ /* 0x000fca0000000000 */
[----:B------:R-:W-:Y:S02]  /*3ef0*/  @!P1 ISETP.GE.AND P2, PT, R8, UR21, PT ;  /* 0x0000001508009c0c */ /* 0x000fe4000bf46270 */
[----:B------:R-:W-:Y:S02]  /*3f00*/  @!P1 IADD3 R8, PT, PT, R23, 0x2, RZ ;  /* 0x0000000217089810 */ /* 0x000fe40007ffe0ff */
[----:B------:R-:W-:Y:S02]  /*3f10*/  @!P1 FSEL R10, R10, RZ, !P2 ;  /* 0x000000ff0a0a9208 */ /* 0x000fe40005000000 */
[----:B------:R-:W-:-:S03]  /*3f20*/  @!P1 ISETP.GE.AND P2, PT, R8, UR21, PT ;  /* 0x0000001508009c0c */ /* 0x000fc6000bf46270 */
[----:B------:R-:W-:Y:S01]  /*3f30*/  FFMA.FTZ R10, R14, R10, R9 ;  /* 0x0000000a0e0a7223 */ /* 0x000fe20000010009 */
[----:B------:R-:W-:-:S05]  /*3f40*/  @!P1 FSEL R11, R11, RZ, !P2 ;  /* 0x000000ff0b0b9208 */ /* 0x000fca0005000000 */
[----:B------:R-:W-:Y:S02]  /*3f50*/  FFMA.FTZ R41, R15, R11, R10 ;  /* 0x0000000b0f297223 */ /* 0x000fe4000001000a */
[----:B------:R-:W2:Y:S01]  /*3f60*/  LDG.E.128.CONSTANT R8, desc[UR12][R38.64+0xa00] ;  /* 0x000a000c26087981 */ /* 0x000ea2000c1e9d00 */
[----:B------:R-:W-:-:S03]  /*3f70*/  @!P1 ISETP.GE.AND P2, PT, R16, UR21, PT ;  /* 0x0000001510009c0c */ /* 0x000fc6000bf46270 */
[----:B------:R-:W3:Y:S01]  /*3f80*/  LDG.E.128.CONSTANT R16, desc[UR12][R38.64+0xc00] ;  /* 0x000c000c26107981 */ /* 0x000ee2000c1e9d00 */
[----:B------:R-:W-:Y:S02]  /*3f90*/  @!P1 ISETP.GE.AND P5, PT, R23, UR21, PT ;  /* 0x0000001517009c0c */ /* 0x000fe4000bfa6270 */
[C---:B------:R-:W-:Y:S02]  /*3fa0*/  @!P1 ISETP.GE.AND P4, PT, R35.reuse, UR21, PT ;  /* 0x0000001523009c0c */ /* 0x040fe4000bf86270 */
[----:B------:R-:W-:Y:S01]  /*3fb0*/  @!P1 ISETP.GE.AND P3, PT, R35, UR21, PT ;  /* 0x0000001523009c0c */ /* 0x000fe2000bf66270 */
[----:B------:R-:W-:Y:S01]  /*3fc0*/  FADD.FTZ R30, R30, R41 ;  /* 0x000000291e1e7221 */ /* 0x000fe20000010000 */
[----:B--2---:R-:W-:Y:S02]  /*3fd0*/  @!P1 FSEL R9, R9, RZ, !P5 ;  /* 0x000000ff09099208 */ /* 0x004fe40006800000 */
[----:B------:R-:W-:-:S03]  /*3fe0*/  @!P1 FSEL R8, R8, RZ, !P4 ;  /* 0x000000ff08089208 */ /* 0x000fc60006000000 */
[----:B------:R-:W-:Y:S01]  /*3ff0*/  FMUL.FTZ R9, R13, R9 ;  /* 0x000000090d097220 */ /* 0x000fe20000410000 */
[----:B------:R-:W-:-:S03]  /*4000*/  @!P1 FSEL R10, R10, RZ, !P6 ;  /* 0x000000ff0a0a9208 */ /* 0x000fc60007000000 */
[----:B------:R-:W-:Y:S01]  /*4010*/  FFMA.FTZ R9, R12, R8, R9 ;  /* 0x000000080c097223 */ /* 0x000fe20000010009 */
[----:B------:R-:W-:-:S03]  /*4020*/  @!P1 ISETP.GE.AND P4, PT, R23, UR21, PT ;  /* 0x0000001517009c0c */ /* 0x000fc6000bf86270 */
[----:B------:R-:W-:Y:S01]  /*4030*/  FFMA.FTZ R10, R14, R10, R9 ;  /* 0x0000000a0e0a7223 */ /* 0x000fe20000010009 */
[----:B------:R-:W-:Y:S01]  /*4040*/  @!P1 VIADD R9, R23, 0x1 ;  /* 0x0000000117099836 */ /* 0x000fe20000000000 */
[----:B---3--:R-:W-:Y:S02]  /*4050*/  @!P1 FSEL R17, R17, RZ, !P4 ;  /* 0x000000ff11119208 */ /* 0x008fe40006000000 */
[----:B------:R-:W-:Y:S02]  /*4060*/  @!P1 FSEL R11, R11, RZ, !P2 ;  /* 0x000000ff0b0b9208 */ /* 0x000fe40005000000 */
[----:B------:R-:W-:Y:S01]  /*4070*/  @!P1 FSEL R16, R16, RZ, !P3 ;  /* 0x000000ff10109208 */ /* 0x000fe20005800000 */
[----:B------:R-:W-:Y:S01]  /*4080*/  FMUL.FTZ R13, R13, R17 ;  /* 0x000000110d0d7220 */ /* 0x000fe20000410000 */
[----:B------:R-:W-:Y:S02]  /*4090*/  @!P1 IADD3 R8, PT, PT, R23, 0x2, RZ ;  /* 0x0000000217089810 */ /* 0x000fe40007ffe0ff */
[----:B------:R-:W-:Y:S01]  /*40a0*/  @!P1 ISETP.GE.AND P2, PT, R9, UR21, PT ;  /* 0x0000001509009c0c */ /* 0x000fe2000bf46270 */
[----:B------:R-:W-:Y:S01]  /*40b0*/  FFMA.FTZ R13, R12, R16, R13 ;  /* 0x000000100c0d7223 */ /* 0x000fe2000001000d */
[----:B------:R-:W-:-:S02]  /*40c0*/  @!P1 ISETP.GE.AND P3, PT, R8, UR21, PT ;  /* 0x0000001508009c0c */ /* 0x000fc4000bf66270 */
[----:B------:R-:W-:Y:S02]  /*40d0*/  @!P1 FSEL R18, R18, RZ, !P2 ;  /* 0x000000ff12129208 */ /* 0x000fe40005000000 */
[----:B------:R-:W-:-:S03]  /*40e0*/  @!P1 FSEL R19, R19, RZ, !P3 ;  /* 0x000000ff13139208 */ /* 0x000fc60005800000 */
[----:B------:R-:W-:Y:S01]  /*40f0*/  FFMA.FTZ R14, R14, R18, R13 ;  /* 0x000000120e0e7223 */ /* 0x000fe2000001000d */
[----:B------:R-:W-:-:S03]  /*4100*/  FFMA.FTZ R10, R15, R11, R10 ;  /* 0x0000000b0f0a7223 */ /* 0x000fc6000001000a */
[----:B------:R-:W-:Y:S01]  /*4110*/  FFMA.FTZ R15, R15, R19, R14 ;  /* 0x000000130f0f7223 */ /* 0x000fe2000001000e */
[----:B------:R-:W-:-:S03]  /*4120*/  FADD.FTZ R29, R29, R10 ;  /* 0x0000000a1d1d7221 */ /* 0x000fc60000010000 */
[----:B------:R-:W-:-:S07]  /*4130*/  FADD.FTZ R28, R28, R15 ;  /* 0x0000000f1c1c7221 */ /* 0x000fce0000010000 */
.L_x_26947:
[----:B------:R-:W-:Y:S05]  /*4140*/  BSYNC.RECONVERGENT B1 ;  /* 0x0000000000017941 */ /* 0x000fea0003800200 */
.L_x_26946:
[----:B------:R-:W-:Y:S01]  /*4150*/  IADD3 R20, P1, PT, R20, 0x10, RZ ;  /* 0x0000001014147810 */ /* 0x000fe20007f3e0ff */
[----:B------:R-:W-:Y:S01]  /*4160*/  VIADD R26, R26, 0x4 ;  /* 0x000000041a1a7836 */ /* 0x000fe20000000000 */
[----:B------:R-:W-:Y:S01]  /*4170*/  IADD3 R23, PT, PT, R23, 0x20, RZ ;  /* 0x0000002017177810 */ /* 0x000fe20007ffe0ff */
[----:B------:R-:W-:Y:S01]  /*4180*/  VIADD R22, R22, 0x80 ;  /* 0x0000008016167836 */ /* 0x000fe20000000000 */
[----:B------:R-:W-:Y:S01]  /*4190*/  IADD3.X R21, PT, PT, RZ, R21, RZ, P1, !PT ;  /* 0x00000015ff157210 */ /* 0x000fe20000ffe4ff */
[----:B------:R-:W-:Y:S08]  /*41a0*/  @!P0 BRA `(.L_x_26948) ;  /* 0xfffffff400408947 */ /* 0x000ff0000383ffff */
.L_x_26945:
[----:B------:R-:W-:Y:S05]  /*41b0*/  BSYNC.RECONVERGENT B0 ;  /* 0x0000000000007941 */ /* 0x000fea0003800200 */
.L_x_26944:
[----:B------:R-:W3:Y:S01]  /*41c0*/  S2UR UR5, SR_CgaCtaId ;  /* 0x00000000000579c3 */ /* 0x000ee20000008800 */
[----:B------:R-:W4:Y:S01]  /*41d0*/  SHFL.BFLY PT, R7, R34, 0x1, 0x1f ;  /* 0x0c201f0022077f89 */ /* 0x000f2200000e0000 */
[----:B------:R-:W-:Y:S01]  /*41e0*/  SHF.R.U32.HI R8, RZ, 0x1, R2 ;  /* 0x00000001ff087819 */ /* 0x000fe20000011602 */
[----:B------:R-:W-:Y:S01]  /*41f0*/  UMOV UR4, 0x400 ;  /* 0x0000040000047882 */ /* 0x000fe20000000000 */
[C---:B------:R-:W-:Y:S01]  /*4200*/  LOP3.LUT R2, R5.reuse, 0x1, RZ, 0xc0, !PT ;  /* 0x0000000105027812 */ /* 0x040fe200078ec0ff */
[----:B------:R-:W4:Y:S01]  /*4210*/  SHFL.BFLY PT, R0, R33, 0x1, 0x1f ;  /* 0x0c201f0021007f89 */ /* 0x000f2200000e0000 */
[----:B------:R-:W-:Y:S01]  /*4220*/  UIADD3 UR4, UPT, UPT, UR4, 0x1e0, URZ ;  /* 0x000001e004047890 */ /* 0x000fe2000fffe0ff */
[----:B------:R-:W-:Y:S01]  /*4230*/  LOP3.LUT P0, RZ, R5, 0x3c1, RZ, 0xc0, !PT ;  /* 0x000003c105ff7812 */ /* 0x000fe2000780c0ff */
[----:B------:R-:W-:Y:S01]  /*4240*/  IMAD R8, R3, 0x70, R8 ;  /* 0x0000007003087824 */ /* 0x000fe200078e0208 */
[----:B0-----:R-:W0:Y:S01]  /*4250*/  SHFL.BFLY PT, R9, R32, 0x1, 0x1f ;  /* 0x0c201f0020097f89 */ /* 0x001e2200000e0000 */
[----:B------:R-:W-:Y:S01]  /*4260*/  ISETP.NE.AND P2, PT, R2, RZ, PT ;  /* 0x000000ff0200720c */ /* 0x000fe20003f45270 */
[----:B------:R-:W-:Y:S01]  /*4270*/  BSSY.RECONVERGENT B0, `(.L_x_26949) ;  /* 0x000002c000007945 */ /* 0x000fe20003800200 */
[C---:B------:R-:W-:Y:S01]  /*4280*/  LOP3.LUT R2, R5.reuse, 0x3c0, RZ, 0xc0, !PT ;  /* 0x000003c005027812 */ /* 0x040fe200078ec0ff */
[----:B------:R-:W0:Y:S01]  /*4290*/  SHFL.BFLY PT, R4, R31, 0x1, 0x1f ;  /* 0x0c201f001f047f89 */ /* 0x000e2200000e0000 */
[----:B------:R-:W-:-:S02]  /*42a0*/  LOP3.LUT P1, RZ, R5, 0x3e1, RZ, 0xc0, !PT ;  /* 0x000003e105ff7812 */ /* 0x000fc4000782c0ff */
[----:B------:R-:W-:Y:S01]  /*42b0*/  ISETP.NE.OR P5, PT, R2, 0x40, P2 ;  /* 0x000000400200780c */ /* 0x000fe200017a5670 */
        /* <DEDUP_REMOVED lines=39> */
.L_x_26950:
[----:B------:R-:W-:Y:S05]  /*4530*/  BSYNC.RECONVERGENT B0 ;  /* 0x0000000000007941 */ /* 0x000fea0003800200 */
.L_x_26949:
        /* <DEDUP_REMOVED lines=25> */
.L_x_26952:
[----:B------:R-:W-:Y:S05]  /*46d0*/  BSYNC.RECONVERGENT B0 ;  /* 0x0000000000007941 */ /* 0x000fea0003800200 */
.L_x_26951:
        /* <DEDUP_REMOVED lines=9> */
[----:B------:R-:W-:-:S05]  /*4770*/  IMAD.U32 R0, RZ, RZ, UR6 ;  /* 0x00000006ff007e24 */ /* 0x000fca000f8e00ff */
        /* <DEDUP_REMOVED lines=12> */
.L_x_26919:
[----:B------:R-:W-:Y:S01]  /*4840*/  BSSY B2, `(.L_x_26953) ;  /* 0x0000007000027945 */ /* 0x000fe20003800000 */
[----:B------:R-:W-:Y:S01]  /*4850*/  MOV R17, 0x2 ;  /* 0x0000000200117802 */ /* 0x000fe20000000f00 */
[----:B------:R-:W-:Y:S01]  /*4860*/  IMAD.MOV.U32 R22, RZ, RZ, 0x1f ;  /* 0x0000001fff167424 */ /* 0x000fe200078e00ff */
[----:B------:R-:W-:-:S07]  /*4870*/  MOV R14, 0xffffffff ;  /* 0xffffffff000e7802 */ /* 0x000fce0000000f00 */
[----:B------:R-:W-:Y:S05]  /*4880*/  WARPSYNC.COLLECTIVE R14, `(.L_x_26954) ;  /* 0x000000000e087348 */ /* 0x000fea0003c00000 */
[----:B------:R0:W1:Y:S02]  /*4890*/  SHFL.BFLY P2, R13, R15, R17, R22 ;  /* 0x0c0000110f0d7389 */ /* 0x0000640000040016 */
[----:B01----:R-:W-:Y:S05]  /*48a0*/  ENDCOLLECTIVE ;  /* 0x000000000000791b */ /* 0x003fea0003800000 */
.L_x_26954:
[----:B------:R-:W-:Y:S05]  /*48b0*/  BSYNC B2 ;  /* 0x0000000000027941 */ /* 0x000fea0003800000 */
.L_x_26953:
        /* <DEDUP_REMOVED lines=9> */
.L_x_26955:
[----:B------:R-:W-:Y:S01]  /*4950*/  MOV R9, R13 ;  /* 0x0000000d00097202 */ /* 0x000fe20000000f00 */
[----:B------:R-:W-:Y:S06]  /*4960*/  BRA `(.L_x_26956) ;  /* 0xffffffc800f87947 */ /* 0x000fec000383ffff */
.L_x_26921:
        /* <DEDUP_REMOVED lines=8> */
.L_x_26958:
[----:B------:R-:W-:Y:S05]  /*49f0*/  BSYNC B0 ;  /* 0x0000000000007941 */ /* 0x000fea0003800000 */
.L_x_26957:
[----:B------:R-:W-:Y:S02]  /*4a00*/  IMAD.MOV.U32 R9, RZ, RZ, R13 ;  /* 0x000000ffff097224 */ /* 0x000fe400078e000d */
        /* <DEDUP_REMOVED lines=8> */
.L_x_26959:
[----:B------:R-:W-:Y:S02]  /*4a90*/  HFMA2 R17, -RZ, RZ, 0, 2.384185791015625e-07 ;  /* 0x00000004ff117431 */ /* 0x000fe400000001ff */
[----:B------:R-:W-:-:S05]  /*4aa0*/  IMAD.MOV.U32 R8, RZ, RZ, R13 ;  /* 0x000000ffff087224 */ /* 0x000fca00078e000d */
[----:B------:R-:W-:-:S04]  /*4ab0*/  FMNMX.FTZ R12, R9, R8, !PT ;  /* 0x00000008090c7209 */ /* 0x000fc80007810000 */
[----:B------:R-:W-:-:S07]  /*4ac0*/  MOV R15, R12 ;  /* 0x0000000c000f7202 */ /* 0x000fce0000000f00 */
[----:B------:R-:W-:Y:S05]  /*4ad0*/  WARPSYNC.COLLECTIVE R14, `(.L_x_26960) ;  /* 0x000000000e087348 */ /* 0x000fea0003c00000 */
[----:B------:R0:W1:Y:S02]  /*4ae0*/  SHFL.BFLY P2, R13, R15, R17, R22 ;  /* 0x0c0000110f0d7389 */ /* 0x0000640000040016 */
[----:B01----:R-:W-:Y:S05]  /*4af0*/  ENDCOLLECTIVE ;  /* 0x000000000000791b */ /* 0x003fea0003800000 */
.L_x_26960:
[----:B------:R-:W-:Y:S05]  /*4b00*/  BRA `(.L_x_26961) ;  /* 0xffffffcc00587947 */ /* 0x000fea000383ffff */
.L_x_26962:
        /* <DEDUP_REMOVED lines=15> */
.L_x_27749:


//--------------------- .text._ZN4vllm32paged_attention_v2_reduce_kernelIfLi96ELi128ELi512EEEvPT_PKfS4_PKS1_PKii --------------------------
	.section	.text._ZN4vllm32paged_attention_v2_reduce_kernelIfLi96ELi128ELi512EEEvPT_PKfS4_PKS1_PKii,"ax",@progbits
	.align	128
        .global         _ZN4vllm32paged_attention_v2_reduce_kernelIfLi96ELi128ELi512EEEvPT_PKfS4_PKS1_PKii
        .type           _ZN4vllm32paged_attention_v2_reduce_kernelIfLi96ELi128ELi512EEEvPT_PKfS4_PKS1_PKii,@function
        .size           _ZN4vllm32paged_attention_v2_reduce_kernelIfLi96ELi128ELi512EEEvPT_PKfS4_PKS1_PKii,(.L_x_27750 - _ZN4vllm32paged_attention_v2_reduce_kernelIfLi96ELi128ELi512EEEvPT_PKfS4_PKS1_PKii)
        .other          _ZN4vllm32paged_attention_v2_reduce_kernelIfLi96ELi128ELi512EEEvPT_PKfS4_PKS1_PKii,@"STO_CUDA_ENTRY STV_DEFAULT"
_ZN4vllm32paged_attention_v2_reduce_kernelIfLi96ELi128ELi512EEEvPT_PKfS4_PKS1_PKii:
.text._ZN4vllm32paged_attention_v2_reduce_kernelIfLi96ELi128ELi512EEEvPT_PKfS4_PKS1_PKii:
        /* <DEDUP_REMOVED lines=72> */
.L_x_26966:
        /* <DEDUP_REMOVED lines=10> */
.L_x_26965:
[----:B------:R-:W-:Y:S05]  /*0520*/  BSYNC.RECONVERGENT B0 ;  /* 0x0000000000007941 */ /* 0x000fea0003800200 */
.L_x_26964:
        /* <DEDUP_REMOVED lines=8> */
.L_x_26967:
        /* <DEDUP_REMOVED lines=48> */
.L_x_26963:
        /* <DEDUP_REMOVED lines=60> */
.L_x_26972:
        /* <DEDUP_REMOVED lines=11> */
.L_x_26971:
[----:B------:R-:W-:Y:S05]  /*0d20*/  BSYNC.RECONVERGENT B1 ;  /* 0x0000000000017941 */ /* 0x000fea0003800200 */
.L_x_26970:
        /* <DEDUP_REMOVED lines=9> */
.L_x_26973:
        /* <DEDUP_REMOVED lines=37> */
.L_x_26969:
[----:B------:R-:W-:Y:S05]  /*1010*/  BSYNC.RECONVERGENT B0 ;  /* 0x0000000000007941 */ /* 0x000fea0003800200 */
.L_x_26968:
        /* <DEDUP_REMOVED lines=78> */
.L_x_26978:
        /* <DEDUP_REMOVED lines=17> */
.L_x_26977:
[----:B------:R-:W-:Y:S05]  /*1610*/  BSYNC.RECONVERGENT B1 ;  /* 0x0000000000017941 */ /* 0x000fea0003800200 */
.L_x_26976:
[----:B------:R-:W-:Y:S05]  /*1620*/  @!P0 BRA `(.L_x_26975) ;  /* 0x0000000400208947 */ /* 0x000fea0003800000 */
[----:B------:R-:W-:Y:S01]  /*1630*/  UIADD3 UR4, UPT, UPT, UR5, 0x20, URZ ;  /* 0x0000002005047890 */ /* 0x000fe2000fffe0ff */
[C-C-:B------:R-:W-:Y:S02]  /*1640*/  IMAD R18, R16.reuse, 0x2, R17.reuse ;  /* 0x0000000210127824 */ /* 0x140fe400078e0211 */
[----:B0-----:R-:W-:Y:S01]  /*1650*/  IMAD R20, R16, 0x3, R17 ;  /* 0x0000000310147824 */ /* 0x001fe200078e0211 */
[----:B------:R-:W-:Y:S01]  /*1660*/  ULEA UR4, UR12, UR4, 0x18 ;  /* 0x000000040c047291 */ /* 0x000fe2000f8ec0ff */
[----:B------:R-:W-:-:S05]  /*1670*/  IMAD.IADD R21, R17, 0x1, R16 ;  /* 0x0000000111157824 */ /* 0x000fca00078e0210 */
[----:B------:R-:W-:-:S07]  /*1680*/  LEA R23, R17, UR4, 0x2 ;  /* 0x0000000411177c11 */ /* 0x000fce000f8e10ff */
.L_x_26979:
        /* <DEDUP_REMOVED lines=66> */
.L_x_26975:
[----:B------:R-:W-:Y:S05]  /*1ab0*/  BSYNC.RECONVERGENT B0 ;  /* 0x0000000000007941 */ /* 0x000fea0003800200 */
.L_x_26974:
        /* <DEDUP_REMOVED lines=51> */
.L_x_26982:
        /* <DEDUP_REMOVED lines=66> */
.L_x_26981:
        /* <DEDUP_REMOVED lines=44> */
.L_x_26983:
        /* <DEDUP_REMOVED lines=26> */
.L_x_26984:
        /* <DEDUP_REMOVED lines=12> */
.L_x_26980:
        /* <DEDUP_REMOVED lines=8> */
.L_x_26985:
        /* <DEDUP_REMOVED lines=13> */
.L_x_27750:


//--------------------- .text._ZN4vllm25paged_attention_v2_kernelIffLi96ELi8ELi128ELNS_18Fp8KVCacheDataTypeE0ELb1ELi512EEEvPfS2_PT_PKS3_PKT0_S9_ifPKiSB_iPKfiiiSD_SD_iiiii --------------------------
	.section	.text._ZN4vllm25paged_attention_v2_kernelIffLi96ELi8ELi128ELNS_18Fp8KVCacheDataTypeE0ELb1ELi512EEEvPfS2_PT_PKS3_PKT0_S9_ifPKiSB_iPKfiiiSD_SD_iiiii,"ax",@progbits
	.align	128
        .global         _ZN4vllm25paged_attention_v2_kernelIffLi96ELi8ELi128ELNS_18Fp8KVCacheDataTypeE0ELb1ELi512EEEvPfS2_PT_PKS3_PKT0_S9_ifPKiSB_iPKfiiiSD_SD_iiiii
        .type           _ZN4vllm25paged_attention_v2_kernelIffLi96ELi8ELi128ELNS_18Fp8KVCacheDataTypeE0ELb1ELi512EEEvPfS2_PT_PKS3_PKT0_S9_ifPKiSB_iPKfiiiSD_SD_iiiii,@function
        .size           _ZN4vllm25paged_attention_v2_kernelIffLi96ELi8ELi128ELNS_18Fp8KVCacheDataTypeE0ELb1ELi512EEEvPfS2_PT_PKS3_PKT0_S9_ifPKiSB_iPKfiiiSD_SD_iiiii,(.L_x_27751 - _ZN4vllm25paged_attention_v2_kernelIffLi96ELi8ELi128ELNS_18Fp8KVCacheDataTypeE0ELb1ELi512EEEvPfS2_PT_PKS3_PKT0_S9_ifPKiSB_iPKfiiiSD_SD_iiiii)
        .other          _ZN4vllm25paged_attention_v2_kernelIffLi96ELi8ELi128ELNS_18Fp8KVCacheDataTypeE0ELb1ELi512EEEvPfS2_PT_PKS3_PKT0_S9_ifPKiSB_iPKfiiiSD_SD_iiiii,@"STO_CUDA_ENTRY STV_DEFAULT"
_ZN4vllm25paged_attention_v2_kernelIffLi96ELi8ELi128ELNS_18Fp8KVCacheDataTypeE0ELb1ELi512EEEvPfS2_PT_PKS3_PKT0_S9_ifPKiSB_iPKfiiiSD_SD_iiiii:
.text._ZN4vllm25paged_attention_v2_kernelIffLi96ELi8ELi128ELNS_18Fp8KVCacheDataTypeE0ELb1ELi512EEEvPfS2_PT_PKS3_PKT0_S9_ifPKiSB_iPKfiiiSD_SD_iiiii:
        /* <DEDUP_REMOVED lines=38> */
[----:B------:R-:W0:Y:S02]  /*0260*/  LDCU UR30, c[0x0][0x3b4] ;  /* 0x00007680ff1e77ac */ /* 0x000e240008000800 */
[----:B------:R-:W-:Y:S01]  /*0270*/  @!P0 LOP3.LUT R2, R2, 0x3, R3, 0xf8, !PT ;  /* 0x0000000302028812 */ /* 0x000fe200078ef803 */
[----:B------:R-:W0:Y:S03]  /*0280*/  LDCU.64 UR22, c[0x0][0x3a0] ;  /* 0x00007400ff1677ac */ /* 0x000e260008000a00 */
        /* <DEDUP_REMOVED lines=8> */
[----:B------:R2:W4:Y:S01]  /*0310*/  @!P0 LDG.E.CONSTANT R0, desc[UR12][R4.64] ;  /* 0x0000000c04008981 */ /* 0x000522000c1e9900 */
[--C-:B---3--:R-:W-:Y:S01]  /*0320*/  IMAD.MOV R6, RZ, RZ, -R9.reuse ;  /* 0x000000ffff067224 */ /* 0x108fe200078e0a09 */
[----:B------:R-:W-:Y:S01]  /*0330*/  PLOP3.LUT P1, PT, PT, PT, UP0, 0x80, 0x8 ;  /* 0x000000000008781c */ /* 0x000fe20003f2f008 */
[----:B------:R-:W-:Y:S01]  /*0340*/  IMAD.MOV.U32 R8, RZ, RZ, RZ ;  /* 0x000000ffff087224 */ /* 0x000fe200078e00ff */
[----:B-1----:R-:W-:Y:S01]  /*0350*/  @UP0 UIMAD.WIDE.U32 UR4, UR17, 0x4, UR4 ;  /* 0x00000004110408a5 */ /* 0x002fe2000f8e0004 */
[----:B------:R-:W-:Y:S02]  /*0360*/  IMAD R13, R6, R11, RZ ;  /* 0x0000000b060d7224 */ /* 0x000fe400078e02ff */
[----:B------:R-:W-:Y:S02]  /*0370*/  HFMA2 R2, -RZ, RZ, 0, 0 ;  /* 0x00000000ff027431 */ /* 0x000fe400000001ff */
[----:B------:R-:W-:Y:S01]  /*0380*/  IMAD.HI.U32 R8, R9, R13, R8 ;  /* 0x0000000d09087227 */ /* 0x000fe200078e0008 */
[----:B--2---:R-:W-:-:S02]  /*0390*/  IABS R4, UR20 ;  /* 0x0000001400047c13 */ /* 0x004fc40008000000 */
[----:B------:R-:W-:Y:S01]  /*03a0*/  MOV R7, UR5 ;  /* 0x0000000500077c02 */ /* 0x000fe20008000f00 */
        /* <DEDUP_REMOVED lines=10> */
[----:B------:R-:W-:-:S05]  /*0450*/  IADD3 R5, PT, PT, RZ, -UR4, RZ ;  /* 0x80000004ff057c10 */ /* 0x000fca000fffe0ff */
[----:B------:R-:W-:Y:S02]  /*0460*/  IMAD R4, R11, R5, R4 ;  /* 0x000000050b047224 */ /* 0x000fe400078e0204 */
[----:B------:R-:W-:-:S03]  /*0470*/  IMAD.U32 R5, RZ, RZ, UR4 ;  /* 0x00000004ff057e24 */ /* 0x000fc6000f8e00ff */
[----:B------:R-:W-:-:S13]  /*0480*/  ISETP.GT.U32.AND P1, PT, R11, R4, PT ;  /* 0x000000040b00720c */ /* 0x000fda0003f24070 */
[----:B------:R-:W-:Y:S01]  /*0490*/  @!P1 IADD3 R5, PT, PT, R5, 0x1, RZ ;  /* 0x0000000105059810 */ /* 0x000fe20007ffe0ff */
[----:B------:R-:W-:-:S03]  /*04a0*/  @!P1 IMAD.IADD R4, R4, 0x1, -R11 ;  /* 0x0000000104049824 */ /* 0x000fc600078e0a0b */
[----:B------:R-:W-:Y:S01]  /*04b0*/  @!P1 R2UR UR4, R5 ;  /* 0x00000000050492ca */ /* 0x000fe200000e0000 */
[----:B------:R-:W-:Y:S01]  /*04c0*/  IMAD.U32 R5, RZ, RZ, UR26 ;  /* 0x0000001aff057e24 */ /* 0x000fe2000f8e00ff */
[----:B------:R-:W-:-:S04]  /*04d0*/  ISETP.GE.U32.AND P1, PT, R4, R11, PT ;  /* 0x0000000b0400720c */ /* 0x000fc80003f26070 */
[----:B-1----:R-:W-:-:S04]  /*04e0*/  IABS R6, R5 ;  /* 0x0000000500067213 */ /* 0x002fc80000000000 */
[----:B------:R-:W1:Y:S03]  /*04f0*/  I2F.RP R7, R6 ;  /* 0x0000000600077306 */ /* 0x000e660000209400 */
[----:B------:R-:W-:-:S05]  /*0500*/  MOV R4, UR4 ;  /* 0x0000000400047c02 */ /* 0x000fca0008000f00 */
[----:B------:R-:W-:-:S05]  /*0510*/  @P1 VIADD R4, R4, 0x1 ;  /* 0x0000000104041836 */ /* 0x000fca0000000000 */
[----:B------:R-:W-:Y:S01]  /*0520*/  @P1 R2UR UR4, R4 ;  /* 0x00000000040412ca */ /* 0x000fe200000e0000 */
[----:B-1----:R-:W1:-:S12]  /*0530*/  MUFU.RCP R7, R7 ;  /* 0x0000000700077308 */ /* 0x002e580000001000 */
[----:B------:R-:W-:Y:S02]  /*0540*/  UMOV UR14, UR4 ;  /* 0x00000004000e7c82 */ /* 0x000fe40008000000 */
[----:B------:R-:W-:Y:S02]  /*0550*/  @!UP1 UIADD3 UR14, UPT, UPT, -UR14, URZ, URZ ;  /* 0x000000ff0e0e9290 */ /* 0x000fe4000fffe1ff */
[----:B------:R-:W-:Y:S01]  /*0560*/  @!UP0 ULOP3.LUT UR14, URZ, UR10, URZ, 0x33, !UPT ;  /* 0x0000000aff0e8292 */ /* 0x000fe2000f8e33ff */
[----:B-1----:R-:W-:Y:S01]  /*0570*/  VIADD R10, R7, 0xffffffe ;  /* 0x0ffffffe070a7836 */ /* 0x002fe20000000000 */
[----:B0-----:R-:W-:Y:S02]  /*0580*/  UISETP.GE.AND UP0, UPT, UR27, URZ, UPT ;  /* 0x000000ff1b00728c */ /* 0x001fe4000bf06270 */
[----:B------:R-:W-:Y:S02]  /*0590*/  UISETP.NE.AND UP1, UPT, UR26, URZ, UPT ;  /* 0x000000ff1a00728c */ /* 0x000fe4000bf25270 */
[----:B------:R-:W-:Y:S01]  /*05a0*/  MOV R12, UR14 ;  /* 0x0000000e000c7c02 */ /* 0x000fe20008000f00 */
[----:B------:R0:W1:Y:S03]  /*05b0*/  F2I.FTZ.U32.TRUNC.NTZ R11, R10 ;  /* 0x0000000a000b7305 */ /* 0x000066000021f000 */
[----:B------:R-:W-:-:S02]  /*05c0*/  IABS R4, R12 ;  /* 0x0000000c00047213 */ /* 0x000fc40000000000 */
[----:B------:R-:W-:-:S03]  /*05d0*/  IABS R12, R12 ;  /* 0x0000000c000c7213 */ /* 0x000fc60000000000 */
[----:B------:R-:W2:Y:S01]  /*05e0*/  I2F.RP R5, R4 ;  /* 0x0000000400057306 */ /* 0x000ea20000209400 */
[----:B0-----:R-:W-:-:S05]  /*05f0*/  IMAD.MOV.U32 R10, RZ, RZ, RZ ;  /* 0x000000ffff0a7224 */ /* 0x001fca00078e00ff */
[----:B------:R-:W-:Y:S02]  /*0600*/  R2UR UR6, R10 ;  /* 0x000000000a0672ca */ /* 0x000fe400000e0000 */
[----:B-1----:R-:W-:Y:S01]  /*0610*/  R2UR UR7, R11 ;  /* 0x000000000b0772ca */ /* 0x002fe200000e0000 */
[----:B--2---:R-:W0:Y:S02]  /*0620*/  MUFU.RCP R5, R5 ;  /* 0x0000000500057308 */ /* 0x004e240000001000 */
[----:B0-----:R-:W-:Y:S01]  /*0630*/  IADD3 R8, PT, PT, R5, 0xffffffe, RZ ;  /* 0x0ffffffe05087810 */ /* 0x001fe20007ffe0ff */
[----:B------:R-:W-:-:S05]  /*0640*/  IMAD R5, R11, R6, RZ ;  /* 0x000000060b057224 */ /* 0x000fca00078e02ff */
[----:B------:R0:W1:Y:S01]  /*0650*/  F2I.FTZ.U32.TRUNC.NTZ R9, R8 ;  /* 0x0000000800097305 */ /* 0x000062000021f000 */
[----:B------:R-:W-:-:S05]  /*0660*/  IADD3 R5, PT, PT, -R5, RZ, RZ ;  /* 0x000000ff05057210 */ /* 0x000fca0007ffe1ff */
[----:B------:R-:W-:-:S04]  /*0670*/  IMAD.HI.U32 R5, R11, R5, UR6 ;  /* 0x000000060b057e27 */ /* 0x000fc8000f8e0005 */
[----:B0-----:R-:W-:Y:S01]  /*0680*/  HFMA2 R8, -RZ, RZ, 0, 0 ;  /* 0x00000000ff087431 */ /* 0x001fe200000001ff */
[----:B------:R-:W0:Y:S01]  /*0690*/  S2R R11, SR_CgaCtaId ;  /* 0x00000000000b7919 */ /* 0x000e220000008800 */
[----:B------:R-:W-:Y:S01]  /*06a0*/  R2UR UR25, R5 ;  /* 0x00000000051972ca */ /* 0x000fe200000e0000 */
[----:B------:R-:W-:Y:S01]  /*06b0*/  IMAD.MOV R5, RZ, RZ, -R12 ;  /* 0x000000ffff057224 */ /* 0x000fe200078e0a0c */
[----:B-1----:R-:W-:Y:S02]  /*06c0*/  R2UR UR5, R9 ;  /* 0x00000000090572ca */ /* 0x002fe400000e0000 */
[----:B------:R-:W-:Y:S02]  /*06d0*/  IADD3 R7, PT, PT, RZ, -R9, RZ ;  /* 0x80000009ff077210 */ /* 0x000fe40007ffe0ff */
[----:B------:R-:W-:Y:S01]  /*06e0*/  R2UR UR4, R8 ;  /* 0x00000000080472ca */ /* 0x000fe200000e0000 */
[----:B------:R-:W-:Y:S01]  /*06f0*/  IMAD.U32 R8, RZ, RZ, UR9 ;  /* 0x00000009ff087e24 */ /* 0x000fe2000f8e00ff */
[----:B------:R-:W-:Y:S01]  /*0700*/  ULOP3.LUT UR9, UR9, UR26, URZ, 0x3c, !UPT ;  /* 0x0000001a09097292 */ /* 0x000fe2000f8e3cff */
[----:B------:R-:W-:-:S03]  /*0710*/  IMAD R7, R7, R4, RZ ;  /* 0x0000000407077224 */ /* 0x000fc600078e02ff */
[----:B------:R-:W-:Y:S01]  /*0720*/  IABS R10, R8 ;  /* 0x00000008000a7213 */ /* 0x000fe20000000000 */
[----:B------:R-:W-:Y:S01]  /*0730*/  IMAD.MOV.U32 R8, RZ, RZ, R13 ;  /* 0x000000ffff087224 */ /* 0x000fe200078e000d */
[----:B------:R-:W-:Y:S01]  /*0740*/  UISETP.GE.AND UP2, UPT, UR9, URZ, UPT ;  /* 0x000000ff0900728c */ /* 0x000fe2000bf46270 */
[----:B------:R-:W-:Y:S01]  /*0750*/  IMAD.U32 R13, RZ, RZ, UR18 ;  /* 0x00000012ff0d7e24 */ /* 0x000fe2000f8e00ff */
[----:B------:R-:W-:Y:S02]  /*0760*/  ULOP3.LUT UR9, UR17, UR14, URZ, 0x3c, !UPT ;  /* 0x0000000e11097292 */ /* 0x000fe4000f8e3cff */
[----:B------:R-:W-:Y:S01]  /*0770*/  R2UR UR6, R8 ;  /* 0x00000000080672ca */ /* 0x000fe200000e0000 */
[----:B------:R-:W-:Y:S01]  /*0780*/  IMAD.HI.U32 R7, R9, R7, UR4 ;  /* 0x0000000409077e27 */ /* 0x000fe2000f8e0007 */
[----:B------:R-:W-:-:S04]  /*0790*/  MOV R9, R10 ;  /* 0x0000000a00097202 */ /* 0x000fc80000000f00 */
[----:B------:R-:W-:Y:S02]  /*07a0*/  R2UR UR4, R7 ;  /* 0x00000000070472ca */ /* 0x000fe400000e0000 */
[----:B------:R-:W-:Y:S02]  /*07b0*/  R2UR UR11, R9 ;  /* 0x00000000090b72ca */ /* 0x000fe400000e0000 */
[----:B------:R-:W-:-:S03]  /*07c0*/  SHF.R.U32.HI R9, RZ, 0x2, R3 ;  /* 0x00000002ff097819 */ /* 0x000fc60000011603 */
[----:B------:R-:W-:-:S06]  /*07d0*/  MOV R8, UR6 ;  /* 0x0000000600087c02 */ /* 0x000fcc0008000f00 */
        /* <DEDUP_REMOVED lines=14> */
[----:B------:R-:W2:Y:S01]  /*08c0*/  LDCU UR6, c[0x0][0x3c8] ;  /* 0x00007900ff0677ac */ /* 0x000ea20008000800 */
[----:B------:R-:W-:Y:S01]  /*08d0*/  LEA R20, R13, R8, 0x6 ;  /* 0x000000080d147211 */ /* 0x000fe200078e30ff */
[----:B------:R-:W-:-:S08]  /*08e0*/  USEL UR4, UR4, UR5, UP3 ;  /* 0x0000000504047287 */ /* 0x000fd00009800000 */
[----:B------:R-:W-:Y:S01]  /*08f0*/  VOTEU.ANY UP4, P1 ;  /* 0x0000000000ff7886 */ /* 0x000fe20000880100 */
[----:B------:R-:W-:Y:S01]  /*0900*/  PLOP3.LUT P1, PT, PT, PT, UP4, 0x80, 0x8 ;  /* 0x000000000008781c */ /* 0x000fe20003f2f048 */
[----:B------:R-:W-:Y:S01]  /*0910*/  VOTEU.ANY UP5, P2 ;  /* 0x0000000000ff7886 */ /* 0x000fe200010a0100 */
[----:B------:R-:W-:Y:S02]  /*0920*/  PLOP3.LUT P2, PT, PT, PT, UP5, 0x80, 0x8 ;  /* 0x000000000008781c */ /* 0x000fe40003f4f058 */
[----:B------:R-:W-:Y:S02]  /*0930*/  @!UP4 UIADD3 UR8, UPT, UPT, UR8, 0x1, URZ ;  /* 0x000000010808c890 */ /* 0x000fe4000fffe0ff */
[----:B------:R-:W-:Y:S02]  /*0940*/  @!UP5 UIADD3 UR7, UPT, UPT, UR7, 0x1, URZ ;  /* 0x000000010707d890 */ /* 0x000fe4000fffe0ff */
[----:B------:R-:W-:Y:S02]  /*0950*/  UISETP.GE.AND UP4, UPT, UR9, URZ, UPT ;  /* 0x000000ff0900728c */ /* 0x000fe4000bf86270 */
[----:B-1----:R-:W-:-:S02]  /*0960*/  @UP0 UIMAD UR9, UR20, UR11, UR17 ;  /* 0x0000000b140902a4 */ /* 0x002fc4000f8e0211 */
[----:B--2---:R-:W-:Y:S01]  /*0970*/  UIMAD UR6, UR16, UR6, URZ ;  /* 0x00000006100672a4 */ /* 0x004fe2000f8e02ff */
[-C--:B------:R-:W-:Y:S01]  /*0980*/  @!P1 IADD3 R5, PT, PT, R5, -R4.reuse, RZ ;  /* 0x8000000405059210 */ /* 0x080fe20007ffe0ff */
[----:B------:R-:W-:Y:S01]  /*0990*/  @UP0 UIMAD UR9, UR9, UR27, 0x1 ;  /* 0x00000001090904a4 */ /* 0x000fe2000f8e021b */
[----:B------:R-:W-:Y:S02]  /*09a0*/  @!P2 IMAD.IADD R7, R7, 0x1, -R6 ;  /* 0x000000010707a824 */ /* 0x000fe400078e0a06 */
[----:B------:R-:W-:Y:S02]  /*09b0*/  ISETP.GE.U32.AND P1, PT, R5, R4, PT ;  /* 0x000000040500720c */ /* 0x000fe40003f26070 */
[----:B------:R-:W-:Y:S02]  /*09c0*/  LOP3.LUT R4, R3, 0x3, RZ, 0xc0, !PT ;  /* 0x0000000303047812 */ /* 0x000fe400078ec0ff */
[----:B------:R-:W-:Y:S02]  /*09d0*/  ISETP.GE.U32.AND P2, PT, R7, R6, PT ;  /* 0x000000060700720c */ /* 0x000fe40003f46070 */
[----:B------:R-:W-:-:S02]  /*09e0*/  MOV R7, 0x400 ;  /* 0x0000040000077802 */ /* 0x000fc40000000f00 */
[----:B------:R-:W-:Y:S02]  /*09f0*/  MOV R3, R6 ;  /* 0x0000000600037202 */ /* 0x000fe40000000f00 */
[----:B0-----:R-:W-:-:S03]  /*0a00*/  LEA R5, R11, R7, 0x18 ;  /* 0x000000070b057211 */ /* 0x001fc600078ec0ff */
[----:B------:R-:W-:Y:S02]  /*0a10*/  VOTEU.ANY UP5, P1 ;  /* 0x0000000000ff7886 */ /* 0x000fe400008a0100 */
[----:B------:R-:W-:Y:S02]  /*0a20*/  IMAD R4, R4, 0x60, R5 ;  /* 0x0000006004047824 */ /* 0x000fe400078e0205 */
[----:B------:R-:W-:Y:S01]  /*0a30*/  VOTEU.ANY UP6, P2 ;  /* 0x0000000000ff7886 */ /* 0x000fe200010c0100 */
[----:B------:R-:W-:Y:S02]  /*0a40*/  @UP5 UIADD3 UR8, UPT, UPT, UR8, 0x1, URZ ;  /* 0x0000000108085890 */ /* 0x000fe4000fffe0ff */
[----:B------:R-:W-:Y:S01]  /*0a50*/  UISETP.NE.AND UP5, UPT, UR14, URZ, UPT ;  /* 0x000000ff0e00728c */ /* 0x000fe2000bfa5270 */
[----:B------:R-:W-:Y:S01]  /*0a60*/  @!P0 LEA R5, R9, R4, 0x2 ;  /* 0x0000000409058211 */ /* 0x000fe200078e10ff */
[----:B------:R-:W-:-:S03]  /*0a70*/  @UP6 UIADD3 UR7, UPT, UPT, UR7, 0x1, URZ ;  /* 0x0000000107076890 */ /* 0x000fc6000fffe0ff */
[----:B------:R-:W-:Y:S02]  /*0a80*/  UMOV UR15, UR8 ;  /* 0x00000008000f7c82 */ /* 0x000fe40008000000 */
[----:B------:R-:W-:-:S04]  /*0a90*/  @!UP4 UIADD3 UR15, UPT, UPT, -UR15, URZ, URZ ;  /* 0x000000ff0f0fc290 */ /* 0x000fc8000fffe1ff */
[----:B------:R-:W-:-:S03]  /*0aa0*/  @!UP5 ULOP3.LUT UR15, URZ, UR14, URZ, 0x33, !UPT ;  /* 0x0000000eff0fd292 */ /* 0x000fc6000f8e33ff */
[----:B------:R-:W-:Y:S01]  /*0ab0*/  UMOV UR14, UR7 ;  /* 0x00000007000e7c82 */ /* 0x000fe20008000000 */
[----:B------:R-:W-:Y:S02]  /*0ac0*/  @!UP0 UIMAD UR5, UR10, UR11, UR15 ;  /* 0x0000000b0a0582a4 */ /* 0x000fe4000f8e020f */
[----:B------:R-:W-:Y:S02]  /*0ad0*/  @!UP2 UIADD3 UR14, UPT, UPT, -UR14, URZ, URZ ;  /* 0x000000ff0e0ea290 */ /* 0x000fe4000fffe1ff */
[----:B------:R-:W-:Y:S02]  /*0ae0*/  @!UP0 UIADD3 UR5, UPT, UPT, -UR5, URZ, URZ ;  /* 0x000000ff05058290 */ /* 0x000fe4000fffe1ff */
[----:B------:R-:W-:Y:S02]  /*0af0*/  @!UP1 ULOP3.LUT UR14, URZ, UR26, URZ, 0x33, !UPT ;  /* 0x0000001aff0e9292 */ /* 0x000fe4000f8e33ff */
[----:B------:R-:W-:Y:S01]  /*0b00*/  @!UP0 UIMAD UR9, UR27, UR5, 0x1 ;  /* 0x000000011b0984a4 */ /* 0x000fe2000f8e0205 */
[----:B----4-:R0:W-:Y:S01]  /*0b10*/  @!P0 STS [R5], R0 ;  /* 0x0000000005008388 */ /* 0x0101e20000000800 */
[----:B------:R-:W-:Y:S01]  /*0b20*/  BAR.SYNC.DEFER_BLOCKING 0x0 ;  /* 0x0000000000007b1d */ /* 0x000fe20000010000 */
[----:B------:R-:W-:Y:S01]  /*0b30*/  ISETP.GE.U32.AND P0, PT, R20, UR4, PT ;  /* 0x0000000414007c0c */ /* 0x000fe2000bf06070 */
[----:B0-----:R-:W-:-:S12]  /*0b40*/  IMAD.MOV.U32 R0, RZ, RZ, -0x800001 ;  /* 0xff7fffffff007424 */ /* 0x001fd800078e00ff */
[----:B------:R-:W-:Y:S05]  /*0b50*/  @P0 BRA `(.L_x_26987) ;  /* 0x0000000800c00947 */ /* 0x000fea0003800000 */
[----:B------:R-:W0:Y:S01]  /*0b60*/  LDCU UR4, c[0x0][0x3e0] ;  /* 0x00007c00ff0477ac */ /* 0x000e220008000800 */
[----:B------:R-:W-:Y:S01]  /*0b70*/  IMAD.WIDE.U32 R4, R20, 0x4, RZ ;  /* 0x0000000414047825 */ /* 0x000fe200078e00ff */
[C---:B------:R-:W-:Y:S01]  /*0b80*/  SHF.L.U32 R0, R9.reuse, 0x2, RZ ;  /* 0x0000000209007819 */ /* 0x040fe200000006ff */
[----:B------:R-:W1:Y:S02]  /*0b90*/  LDCU.64 UR10, c[0x0][0x3b8] ;  /* 0x00007700ff0a77ac */ /* 0x000e640008000a00 */
[----:B------:R-:W-:Y:S01]  /*0ba0*/  IMAD.U32 R13, RZ, RZ, UR6 ;  /* 0x00000006ff0d7e24 */ /* 0x000fe2000f8e00ff */
[----:B------:R-:W-:Y:S01]  /*0bb0*/  LOP3.LUT R9, R9, 0x7, RZ, 0xc0, !PT ;  /* 0x0000000709097812 */ /* 0x000fe200078ec0ff */
[----:B------:R-:W-:Y:S02]  /*0bc0*/  VIADD R10, R7, 0x1a0 ;  /* 0x000001a0070a7836 */ /* 0x000fe40000000000 */
[----:B------:R-:W-:Y:S01]  /*0bd0*/  IMAD.WIDE R6, R13, 0x4, R4 ;  /* 0x000000040d067825 */ /* 0x000fe200078e0204 */
[----:B------:R-:W-:-:S02]  /*0be0*/  LOP3.LUT R5, R0, 0x1c, RZ, 0xc0, !PT ;  /* 0x0000001c00057812 */ /* 0x000fc400078ec0ff */
[----:B------:R-:W-:Y:S01]  /*0bf0*/  LEA R10, R11, R10, 0x18 ;  /* 0x0000000a0b0a7211 */ /* 0x000fe200078ec0ff */
[----:B------:R-:W-:Y:S01]  /*0c00*/  IMAD.MOV.U32 R0, RZ, RZ, -0x800001 ;  /* 0xff7fffffff007424 */ /* 0x000fe200078e00ff */
[C---:B------:R-:W-:Y:S02]  /*0c10*/  LEA R5, R8.reuse, R5, 0x5 ;  /* 0x0000000508057211 */ /* 0x040fe400078e28ff */
[----:B------:R-:W-:Y:S01]  /*0c20*/  LEA R8, R8, UR24, 0x3 ;  /* 0x0000001808087c11 */ /* 0x000fe2000f8e18ff */
[----:B0-----:R-:W-:Y:S02]  /*0c30*/  UIMAD UR4, UR15, UR4, URZ ;  /* 0x000000040f0472a4 */ /* 0x001fe4000f8e02ff */
[----:B------:R-:W-:Y:S01]  /*0c40*/  IMAD.IADD R5, R5, 0x1, R10 ;  /* 0x0000000105057824 */ /* 0x000fe200078e020a */
[----:B------:R-:W-:Y:S01]  /*0c50*/  IADD3 R9, PT, PT, R9, R8, RZ ;  /* 0x0000000809097210 */ /* 0x000fe20007ffe0ff */
[----:B------:R-:W-:Y:S01]  /*0c60*/  VIADD R21, R8, 0x1 ;  /* 0x0000000108157836 */ /* 0x000fe20000000000 */
[----:B-1----:R-:W-:-:S02]  /*0c70*/  IADD3 R4, P0, PT, R6, UR10, RZ ;  /* 0x0000000a06047c10 */ /* 0x002fc4000ff1e0ff */
[----:B------:R-:W-:Y:S01]  /*0c80*/  MOV R6, UR4 ;  /* 0x0000000400067c02 */ /* 0x000fe20008000f00 */
[----:B------:R-:W-:Y:S01]  /*0c90*/  VIADD R23, R9, 0x1 ;  /* 0x0000000109177836 */ /* 0x000fe20000000000 */
[----:B------:R-:W-:Y:S02]  /*0ca0*/  IADD3.X R7, PT, PT, R7, UR11, RZ, P0, !PT ;  /* 0x0000000b07077c10 */ /* 0x000fe400087fe4ff */
[----:B------:R-:W-:Y:S02]  /*0cb0*/  IADD3 R36, P0, PT, R36, UR4, RZ ;  /* 0x0000000424247c10 */ /* 0x000fe4000ff1e0ff */
[----:B------:R-:W-:Y:S02]  /*0cc0*/  IADD3 R22, PT, PT, R9, -UR21, RZ ;  /* 0x8000001509167c10 */ /* 0x000fe4000fffe0ff */
[----:B------:R-:W-:-:S09]  /*0cd0*/  LEA.HI.X.SX32 R37, R6, RZ, 0x1, P0 ;  /* 0x000000ff06257211 */ /* 0x000fd200000f0eff */
.L_x_26992:
        /* <DEDUP_REMOVED lines=54> */
.L_x_26989:
[----:B------:R-:W-:Y:S01]  /*1040*/  IMAD.MOV.U32 R10, RZ, RZ, R4 ;  /* 0x000000ffff0a7224 */ /* 0x000fe200078e0004 */
[----:B------:R-:W-:-:S05]  /*1050*/  MOV R11, R7 ;  /* 0x00000007000b7202 */ /* 0x000fca0000000f00 */
[----:B------:R0:W2:Y:S02]  /*1060*/  LDG.E.CONSTANT R9, desc[UR12][R10.64] ;  /* 0x0000000c0a097981 */ /* 0x0000a4000c1e9900 */
[----:B0-----:R-:W0:Y:S01]  /*1070*/  S2R R11, SR_CgaCtaId ;  /* 0x00000000000b7919 */ /* 0x001e220000008800 */
        /* <DEDUP_REMOVED lines=20> */
[----:B------:R-:W4:Y:S04]  /*11c0*/  LDG.E.CONSTANT R30, desc[UR12][R38.64+0x980] ;  /* 0x0009800c261e7981 */ /* 0x000f28000c1e9900 */
[----:B------:R-:W4:Y:S04]  /*11d0*/  LDG.E.CONSTANT R33, desc[UR12][R38.64+0xb00] ;  /* 0x000b000c26217981 */ /* 0x000f28000c1e9900 */
[----:B------:R-:W4:Y:S01]  /*11e0*/  LDG.E.CONSTANT R34, desc[UR12][R38.64+0xb80] ;  /* 0x000b800c26227981 */ /* 0x000f22000c1e9900 */
[----:B--2---:R-:W-:-:S04]  /*11f0*/  FMUL.FTZ R8, R8, R13 ;  /* 0x0000000d08087220 */ /* 0x004fc80000410000 */
[----:B---3--:R-:W-:Y:S02]  /*1200*/  FFMA.FTZ R12, R9, R12, R8 ;  /* 0x0000000c090c7223 */ /* 0x008fe40000010008 */
[----:B------:R-:W0:Y:S02]  /*1210*/  LDS.128 R8, [R25+0x10] ;  /* 0x0000100019087984 */ /* 0x000e240000000c00 */
[----:B----4-:R-:W-:-:S04]  /*1220*/  FFMA.FTZ R19, R19, R14, R12 ;  /* 0x0000000e13137223 */ /* 0x010fc8000001000c */
[----:B------:R-:W-:Y:S02]  /*1230*/  FFMA.FTZ R12, R16, R15, R19 ;  /* 0x0000000f100c7223 */ /* 0x000fe40000010013 */
[----:B------:R-:W2:Y:S04]  /*1240*/  LDG.E.CONSTANT R19, desc[UR12][R38.64+0x600] ;  /* 0x0006000c26137981 */ /* 0x000ea8000c1e9900 */
[----:B------:R-:W3:Y:S01]  /*1250*/  LDG.E.CONSTANT R16, desc[UR12][R38.64+0x680] ;  /* 0x0006800c26107981 */ /* 0x000ee2000c1e9900 */
[----:B0-----:R-:W-:-:S03]  /*1260*/  FFMA.FTZ R17, R17, R8, R12 ;  /* 0x0000000811117223 */ /* 0x001fc6000001000c */
[----:B------:R-:W0:Y:S01]  /*1270*/  LDS.128 R12, [R25+0x20] ;  /* 0x00002000190c7984 */ /* 0x000e220000000c00 */
[----:B------:R-:W-:-:S03]  /*1280*/  FFMA.FTZ R26, R26, R9, R17 ;  /* 0x000000091a1a7223 */ /* 0x000fc60000010011 */
[----:B------:R-:W4:Y:S01]  /*1290*/  LDG.E.CONSTANT R17, desc[UR12][R38.64+0x700] ;  /* 0x0007000c26117981 */ /* 0x000f22000c1e9900 */
[----:B------:R-:W-:-:S03]  /*12a0*/  FFMA.FTZ R27, R27, R10, R26 ;  /* 0x0000000a1b1b7223 */ /* 0x000fc6000001001a */
[----:B------:R-:W4:Y:S01]  /*12b0*/  LDG.E.CONSTANT R26, desc[UR12][R38.64+0x780] ;  /* 0x0007800c261a7981 */ /* 0x000f22000c1e9900 */
[----:B------:R-:W-:-:S03]  /*12c0*/  FFMA.FTZ R8, R28, R11, R27 ;  /* 0x0000000b1c087223 */ /* 0x000fc6000001001b */
[----:B------:R-:W4:Y:S04]  /*12d0*/  LDG.E.CONSTANT R27, desc[UR12][R38.64+0x800] ;  /* 0x0008000c261b7981 */ /* 0x000f28000c1e9900 */
[----:B------:R-:W4:Y:S01]  /*12e0*/  LDG.E.CONSTANT R28, desc[UR12][R38.64+0x880] ;  /* 0x0008800c261c7981 */ /* 0x000f22000c1e9900 */
[----:B0-----:R-:W-:-:S04]  /*12f0*/  FFMA.FTZ R31, R31, R12, R8 ;  /* 0x0000000c1f1f7223 */ /* 0x001fc80000010008 */
[----:B------:R-:W-:Y:S02]  /*1300*/  FFMA.FTZ R8, R32, R13, R31 ;  /* 0x0000000d20087223 */ /* 0x000fe4000001001f */
[----:B------:R-:W4:Y:S04]  /*1310*/  LDG.E.CONSTANT R31, desc[UR12][R38.64+0xa00] ;  /* 0x000a000c261f7981 */ /* 0x000f28000c1e9900 */
[----:B------:R-:W4:Y:S01]  /*1320*/  LDG.E.CONSTANT R32, desc[UR12][R38.64+0xa80] ;  /* 0x000a800c26207981 */ /* 0x000f22000c1e9900 */
[----:B------:R-:W-:-:S03]  /*1330*/  FFMA.FTZ R35, R35, R14, R8 ;  /* 0x0000000e23237223 */ /* 0x000fc60000010008 */
[----:B------:R-:W2:Y:S01]  /*1340*/  LDS.128 R8, [R25+0x30] ;  /* 0x0000300019087984 */ /* 0x000ea20000000c00 */
[----:B------:R-:W-:-:S03]  /*1350*/  FFMA.FTZ R18, R18, R15, R35 ;  /* 0x0000000f12127223 */ /* 0x000fc60000010023 */
[----:B------:R-:W0:Y:S01]  /*1360*/  LDS.128 R12, [R25+0x40] ;  /* 0x00004000190c7984 */ /* 0x000e220000000c00 */
[----:B------:R-:W-:Y:S01]  /*1370*/  UMOV UR4, 0xffffffff ;  /* 0xffffffff00047882 */ /* 0x000fe20000000000 */
[----:B------:R-:W-:Y:S02]  /*1380*/  ISETP.NE.AND P1, PT, R24, RZ, PT ;  /* 0x000000ff1800720c */ /* 0x000fe40003f25270 */
[----:B-----5:R-:W-:Y:S01]  /*1390*/  FSETP.NEU.FTZ.AND P0, PT, R2, RZ, PT ;  /* 0x000000ff0200720b */ /* 0x020fe20003f1d000 */
[----:B--2---:R-:W-:-:S04]  /*13a0*/  FFMA.FTZ R19, R19, R8, R18 ;  /* 0x0000000813137223 */ /* 0x004fc80000010012 */
[----:B---3--:R-:W-:-:S04]  /*13b0*/  FFMA.FTZ R16, R16, R9, R19 ;  /* 0x0000000910107223 */ /* 0x008fc80000010013 */
[----:B----4-:R-:W-:Y:S02]  /*13c0*/  FFMA.FTZ R9, R17, R10, R16 ;  /* 0x0000000a11097223 */ /* 0x010fe40000010010 */
[----:B------:R-:W1:Y:S02]  /*13d0*/  LDS.128 R16, [R25+0x50] ;  /* 0x0000500019107984 */ /* 0x000e640000000c00 */
        /* <DEDUP_REMOVED lines=13> */
.L_x_27028:
        /* <DEDUP_REMOVED lines=8> */
[----:B0-----:R-:W-:Y:S02]  /*1530*/  @!P1 FSEL R8, R9, RZ, !P0 ;  /* 0x000000ff09089208 */ /* 0x001fe40004000000 */
[----:B------:R-:W-:-:S03]  /*1540*/  ISETP.GE.OR P0, PT, R11, UR21, P1 ;  /* 0x000000150b007c0c */ /* 0x000fc60008f06670 */
[----:B------:R0:W-:Y:S10]  /*1550*/  @!P1 STS [R5], R8 ;  /* 0x0000000805009388 */ /* 0x0001f40000000800 */
[----:B0-----:R-:W-:-:S07]  /*1560*/  @!P0 FMNMX.FTZ R0, R0, R9, !PT ;  /* 0x0000000900008209 */ /* 0x001fce0007810000 */
.L_x_26990:
[----:B------:R-:W-:Y:S05]  /*1570*/  BSYNC B1 ;  /* 0x0000000000017941 */ /* 0x000fea0003800000 */
.L_x_26988:
        /* <DEDUP_REMOVED lines=14> */
.L_x_26987:
[----:B------:R-:W-:Y:S05]  /*1660*/  BSYNC B0 ;  /* 0x0000000000007941 */ /* 0x000fea0003800000 */
.L_x_26986:
        /* <DEDUP_REMOVED lines=10> */
[----:B-----5:R-:W-:-:S04]  /*1710*/  IMAD R2, R3, -0x40, R4 ;  /* 0xffffffc003027824 */ /* 0x020fc800078e0204 */
[----:B------:R-:W-:-:S05]  /*1720*/  IMAD R2, R2, 0x8, R9 ;  /* 0x0000000802027824 */ /* 0x000fca00078e0209 */
[----:B------:R-:W-:Y:S02]  /*1730*/  VIMNMX R12, PT, PT, R2, UR21, PT ;  /* 0x00000015020c7c48 */ /* 0x000fe4000bfe0100 */
[----:B0-----:R-:W-:Y:S02]  /*1740*/  LOP3.LUT R3, R5, 0x1f, RZ, 0xc0, !PT ;  /* 0x0000001f05037812 */ /* 0x001fe400078ec0ff */
[----:B------:R-:W-:Y:S01]  /*1750*/  IADD3 R8, PT, PT, -R9, R12, RZ ;  /* 0x0000000c09087210 */ /* 0x000fe20007ffe1ff */
[----:B------:R-:W-:Y:S06]  /*1760*/  BRA.DIV UR4, `(.L_x_26993) ;  /* 0x0000003204007947 */ /* 0x000fec000b800000 */
[----:B------:R-:W0:Y:S02]  /*1770*/  SHFL.BFLY PT, R7, R0, 0x10, 0x1f ;  /* 0x0e001f0000077f89 */ /* 0x000e2400000e0000 */
[----:B0-----:R-:W-:-:S05]  /*1780*/  FMNMX.FTZ R7, R7, R0, !PT ;  /* 0x0000000007077209 */ /* 0x001fca0007810000 */
[----:B------:R-:W0:Y:S02]  /*1790*/  SHFL.BFLY PT, R2, R7, 0x8, 0x1f ;  /* 0x0d001f0007027f89 */ /* 0x000e2400000e0000 */
[----:B0-----:R-:W-:-:S05]  /*17a0*/  FMNMX.FTZ R10, R7, R2, !PT ;  /* 0x00000002070a7209 */ /* 0x001fca0007810000 */
[----:B------:R0:W1:Y:S02]  /*17b0*/  SHFL.BFLY PT, R11, R10, 0x4, 0x1f ;  /* 0x0c801f000a0b7f89 */ /* 0x00006400000e0000 */
.L_x_27033:
[----:B------:R-:W2:Y:S01]  /*17c0*/  S2R R0, SR_CgaCtaId ;  /* 0x0000000000007919 */ /* 0x000ea20000008800 */
[----:B------:R-:W-:Y:S01]  /*17d0*/  MOV R7, 0x400 ;  /* 0x0000040000077802 */ /* 0x000fe20000000f00 */
[----:B------:R-:W-:Y:S05]  /*17e0*/  WARPSYNC.ALL ;  /* 0x0000000000007948 */ /* 0x000fea0003800000 */
[----:B------:R-:W-:Y:S01]  /*17f0*/  VIADD R13, R7, 0x180 ;  /* 0x00000180070d7836 */ /* 0x000fe20000000000 */
[----:B------:R-:W-:Y:S02]  /*1800*/  ISETP.NE.AND P3, PT, R3, RZ, PT ;  /* 0x000000ff0300720c */ /* 0x000fe40003f65270 */
        /* <DEDUP_REMOVED lines=37> */
.L_x_26998:
        /* <DEDUP_REMOVED lines=11> */
.L_x_26997:
[----:B------:R-:W-:Y:S05]  /*1b10*/  BSYNC.RECONVERGENT B1 ;  /* 0x0000000000017941 */ /* 0x000fea0003800200 */
.L_x_26996:
        /* <DEDUP_REMOVED lines=12> */
.L_x_27001:
        /* <DEDUP_REMOVED lines=35> */
[C---:B-1----:R-:W-:Y:S01]  /*1e10*/  FADD.FTZ R33, -R10.reuse, R25 ;  /* 0x000000190a217221 */ /* 0x042fe20000010100 */
[----:B------:R-:W-:Y:S02]  /*1e20*/  FMUL.FTZ R31, R31, 1.4426950216293334961 ;  /* 0x3fb8aa3b1f1f7820 */ /* 0x000fe40000410000 */
        /* <DEDUP_REMOVED lines=11> */
[----:B------:R-:W-:Y:S01]  /*1ee0*/  STS [R15], R22 ;  /* 0x000000160f007388 */ /* 0x000fe20000000800 */
[----:B------:R-:W-:Y:S01]  /*1ef0*/  FMUL.FTZ R40, R19, 1.4426950216293334961 ;  /* 0x3fb8aa3b13287820 */ /* 0x000fe20000410000 */
[----:B------:R-:W-:Y:S01]  /*1f00*/  FADD.FTZ R19, R18, R16 ;  /* 0x0000001012137221 */ /* 0x000fe20000010000 */
[----:B-----5:R-:W-:Y:S01]  /*1f10*/  FADD.FTZ R21, -R10, R21 ;  /* 0x000000150a157221 */ /* 0x020fe20000010100 */
[----:B------:R-:W-:Y:S02]  /*1f20*/  STS [R15+0x200], R24 ;  /* 0x000200180f007388 */ /* 0x000fe40000000800 */
[----:B------:R-:W-:Y:S01]  /*1f30*/  FADD.FTZ R19, R19, R20 ;  /* 0x0000001413137221 */ /* 0x000fe20000010000 */
[----:B------:R-:W5:Y:S01]  /*1f40*/  MUFU.EX2 R34, R33 ;  /* 0x0000002100227308 */ /* 0x000f620000000800 */
[----:B------:R-:W-:Y:S01]  /*1f50*/  FMUL.FTZ R21, R21, 1.4426950216293334961 ;  /* 0x3fb8aa3b15157820 */ /* 0x000fe20000410000 */
[----:B0-----:R-:W-:Y:S01]  /*1f60*/  STS [R15+0x400], R26 ;  /* 0x0004001a0f007388 */ /* 0x001fe20000000800 */
[----:B------:R-:W-:-:S03]  /*1f70*/  FADD.FTZ R19, R19, R22 ;  /* 0x0000001613137221 */ /* 0x000fc60000010000 */
[----:B--2---:R-:W-:Y:S01]  /*1f80*/  STS [R15+0x600], R28 ;  /* 0x0006001c0f007388 */ /* 0x004fe20000000800 */
[----:B------:R-:W-:Y:S01]  /*1f90*/  FADD.FTZ R19, R19, R24 ;  /* 0x0000001813137221 */ /* 0x000fe20000010000 */
[----:B------:R-:W0:Y:S02]  /*1fa0*/  MUFU.EX2 R36, R35 ;  /* 0x0000002300247308 */ /* 0x000e240000000800 */
[----:B----4-:R-:W-:Y:S01]  /*1fb0*/  STS [R15+0x800], R32 ;  /* 0x000800200f007388 */ /* 0x010fe20000000800 */
[----:B------:R-:W-:-:S04]  /*1fc0*/  FADD.FTZ R19, R19, R26 ;  /* 0x0000001a13137221 */ /* 0x000fc80000010000 */
[----:B------:R-:W-:Y:S01]  /*1fd0*/  FADD.FTZ R19, R19, R28 ;  /* 0x0000001c13137221 */ /* 0x000fe20000010000 */
[----:B------:R-:W2:Y:S01]  /*1fe0*/  MUFU.EX2 R38, R37 ;  /* 0x0000002500267308 */ /* 0x000ea20000000800 */
[C---:B------:R-:W-:Y:S01]  /*1ff0*/  FADD.FTZ R23, -R10.reuse, R23 ;  /* 0x000000170a177221 */ /* 0x040fe20000010100 */
[----:B-----5:R-:W-:Y:S01]  /*2000*/  STS [R15+0xa00], R34 ;  /* 0x000a00220f007388 */ /* 0x020fe20000000800 */
[----:B------:R-:W-:Y:S01]  /*2010*/  FADD.FTZ R19, R19, R32 ;  /* 0x0000002013137221 */ /* 0x000fe20000010000 */
[C---:B-1----:R-:W-:Y:S01]  /*2020*/  FADD.FTZ R25, -R10.reuse, R25 ;  /* 0x000000190a197221 */ /* 0x042fe20000010100 */
[----:B------:R-:W-:Y:S02]  /*2030*/  FMUL.FTZ R16, R23, 1.4426950216293334961 ;  /* 0x3fb8aa3b17107820 */ /* 0x000fe40000410000 */
[----:B------:R-:W-:Y:S01]  /*2040*/  FADD.FTZ R19, R19, R34 ;  /* 0x0000002213137221 */ /* 0x000fe20000010000 */
[----:B------:R-:W1:Y:S01]  /*2050*/  MUFU.EX2 R40, R40 ;  /* 0x0000002800287308 */ /* 0x000e620000000800 */
[C---:B------:R-:W-:Y:S01]  /*2060*/  FADD.FTZ R27, -R10.reuse, R27 ;  /* 0x0000001b0a1b7221 */ /* 0x040fe20000010100 */
[----:B------:R-:W-:Y:S01]  /*2070*/  FMUL.FTZ R25, R25, 1.4426950216293334961 ;  /* 0x3fb8aa3b19197820 */ /* 0x000fe20000410000 */
[----:B0-----:R-:W-:Y:S01]  /*2080*/  FADD.FTZ R19, R19, R36 ;  /* 0x0000002413137221 */ /* 0x001fe20000010000 */
[----:B---3--:R-:W-:Y:S01]  /*2090*/  FADD.FTZ R29, -R10, R29 ;  /* 0x0000001d0a1d7221 */ /* 0x008fe20000010100 */
[----:B------:R-:W-:Y:S01]  /*20a0*/  FMUL.FTZ R18, R27, 1.4426950216293334961 ;  /* 0x3fb8aa3b1b127820 */ /* 0x000fe20000410000 */
[----:B------:R-:W-:Y:S02]  /*20b0*/  STS [R15+0xc00], R36 ;  /* 0x000c00240f007388 */ /* 0x000fe40000000800 */
[----:B------:R-:W0:Y:S01]  /*20c0*/  MUFU.EX2 R42, R21 ;  /* 0x00000015002a7308 */ /* 0x000e220000000800 */
[----:B------:R-:W-:Y:S01]  /*20d0*/  FMUL.FTZ R20, R29, 1.4426950216293334961 ;  /* 0x3fb8aa3b1d147820 */ /* 0x000fe20000410000 */
[----:B--2---:R-:W-:Y:S01]  /*20e0*/  FADD.FTZ R19, R19, R38 ;  /* 0x0000002613137221 */ /* 0x004fe20000010000 */
        /* <DEDUP_REMOVED lines=19> */
.L_x_27000:
[----:B------:R-:W-:Y:S05]  /*2220*/  BSYNC.RECONVERGENT B1 ;  /* 0x0000000000017941 */ /* 0x000fea0003800200 */
.L_x_26999:
        /* <DEDUP_REMOVED lines=55> */
.L_x_27003:
[----:B------:R-:W-:Y:S05]  /*25a0*/  BSYNC.RECONVERGENT B1 ;  /* 0x0000000000017941 */ /* 0x000fea0003800200 */
.L_x_27002:
        /* <DEDUP_REMOVED lines=26> */
.L_x_26995:
[----:B------:R-:W-:Y:S05]  /*2750*/  BSYNC.RECONVERGENT B0 ;  /* 0x0000000000007941 */ /* 0x000fea0003800200 */
.L_x_26994:
        /* <DEDUP_REMOVED lines=40> */
.L_x_27008:
[----:B------:R-:W1:Y:S01]  /*29e0*/  LDS R12, [R15] ;  /* 0x000000000f0c7984 */ /* 0x000e620000000800 */
[----:B------:R-:W-:-:S04]  /*29f0*/  IADD3 R16, PT, PT, R16, 0x1, RZ ;  /* 0x0000000110107810 */ /* 0x000fc80007ffe0ff */
[----:B------:R-:W-:Y:S01]  /*2a00*/  ISETP.NE.AND P0, PT, R16, RZ, PT ;  /* 0x000000ff1000720c */ /* 0x000fe20003f05270 */
[----:B-1----:R-:W-:-:S05]  /*2a10*/  FMUL.FTZ R12, R12, R11 ;  /* 0x0000000b0c0c7220 */ /* 0x002fca0000410000 */
[----:B------:R1:W-:Y:S02]  /*2a20*/  STS [R15], R12 ;  /* 0x0000000c0f007388 */ /* 0x0003e40000000800 */
[----:B-1----:R-:W-:-:S05]  /*2a30*/  VIADD R15, R15, 0x200 ;  /* 0x000002000f0f7836 */ /* 0x002fca0000000000 */
[----:B------:R-:W-:Y:S05]  /*2a40*/  @P0 BRA `(.L_x_27008) ;  /* 0xfffffffc00e40947 */ /* 0x000fea000383ffff */
.L_x_27007:
[----:B------:R-:W-:Y:S05]  /*2a50*/  BSYNC.RECONVERGENT B1 ;  /* 0x0000000000017941 */ /* 0x000fea0003800200 */
.L_x_27006:
        /* <DEDUP_REMOVED lines=12> */
.L_x_27011:
        /* <DEDUP_REMOVED lines=52> */
.L_x_27010:
[----:B------:R-:W-:Y:S05]  /*2e60*/  BSYNC.RECONVERGENT B1 ;  /* 0x0000000000017941 */ /* 0x000fea0003800200 */
.L_x_27009:
        /* <DEDUP_REMOVED lines=31> */
.L_x_27013:
[----:B------:R-:W-:Y:S05]  /*3060*/  BSYNC.RECONVERGENT B1 ;  /* 0x0000000000017941 */ /* 0x000fea0003800200 */
.L_x_27012:
        /* <DEDUP_REMOVED lines=14> */
.L_x_27005:
[----:B------:R-:W-:Y:S05]  /*3150*/  BSYNC.RECONVERGENT B0 ;  /* 0x0000000000007941 */ /* 0x000fea0003800200 */
.L_x_27004:
[----:B------:R-:W-:Y:S01]  /*3160*/  BAR.SYNC.DEFER_BLOCKING 0x0 ;  /* 0x0000000000007b1d */ /* 0x000fe20000010000 */
[----:B------:R-:W-:Y:S02]  /*3170*/  ISETP.NE.AND P0, PT, R5, RZ, PT ;  /* 0x000000ff0500720c */ /* 0x000fe40003f05270 */
[----:B------:R-:W-:Y:S02]  /*3180*/  SHF.R.U32.HI R29, RZ, 0x5, R5 ;  /* 0x00000005ff1d7819 */ /* 0x000fe40000011605 */
[----:B------:R-:W-:Y:S01]  /*3190*/  MOV R8, UR18 ;  /* 0x0000001200087c02 */ /* 0x000fe20008000f00 */
[----:B------:R-:W3:Y:S01]  /*31a0*/  LDCU UR24, c[0x0][0x3dc] ;  /* 0x00007b80ff1877ac */ /* 0x000ee20008000800 */
[----:B------:R-:W-:Y:S01]  /*31b0*/  BSSY.RECONVERGENT B0, `(.L_x_27014) ;  /* 0x0000015000007945 */ /* 0x000fe20003800200 */
[----:B------:R-:W4:Y:S02]  /*31c0*/  LDCU.64 UR22, c[0x0][0x3a8] ;  /* 0x00007500ff1677ac */ /* 0x000f240008000a00 */
[----:B------:R-:W-:-:S04]  /*31d0*/  IMAD R29, R8, 0x40, R29 ;  /* 0x00000040081d7824 */ /* 0x000fc800078e021d */
        /* <DEDUP_REMOVED lines=18> */
.L_x_27015:
[----:B---34-:R-:W-:Y:S05]  /*3300*/  BSYNC.RECONVERGENT B0 ;  /* 0x0000000000007941 */ /* 0x018fea0003800200 */
.L_x_27014:
[----:B------:R-:W-:Y:S01]  /*3310*/  ISETP.GE.U32.AND P0, PT, R29, R4, PT ;  /* 0x000000041d00720c */ /* 0x000fe20003f06070 */
[----:B------:R-:W-:Y:S01]  /*3320*/  BSSY.RECONVERGENT B0, `(.L_x_27016) ;  /* 0x00000d1000007945 */ /* 0x000fe20003800200 */
[----:B------:R-:W-:Y:S02]  /*3330*/  CS2R R36, SRZ ;  /* 0x0000000000247805 */ /* 0x000fe4000001ff00 */
[----:B------:R-:W-:Y:S02]  /*3340*/  CS2R R34, SRZ ;  /* 0x0000000000227805 */ /* 0x000fe4000001ff00 */
[----:B------:R-:W-:-:S07]  /*3350*/  CS2R R32, SRZ ;  /* 0x0000000000207805 */ /* 0x000fce000001ff00 */
[----:B------:R-:W-:Y:S05]  /*3360*/  @P0 BRA `(.L_x_27017) ;  /* 0x0000000c00300947 */ /* 0x000fea0003800000 */
[----:B------:R-:W3:Y:S01]  /*3370*/  I2F.RP R8, R6 ;  /* 0x0000000600087306 */ /* 0x000ee20000209400 */
[----:B------:R-:W4:Y:S01]  /*3380*/  LDCU UR4, c[0x0][0x3c8] ;  /* 0x00007900ff0477ac */ /* 0x000f220008000800 */
[----:B012---:R-:W-:Y:S01]  /*3390*/  IMAD.WIDE.U32 R10, R29, 0x4, RZ ;  /* 0x000000041d0a7825 */ /* 0x007fe200078e00ff */
[C---:B------:R-:W-:Y:S02]  /*33a0*/  SHF.L.U32 R12, R5.reuse, 0x4, RZ ;  /* 0x00000004050c7819 */ /* 0x040fe400000006ff */
[----:B------:R-:W-:Y:S01]  /*33b0*/  CS2R R36, SRZ ;  /* 0x0000000000247805 */ /* 0x000fe2000001ff00 */
[----:B------:R-:W0:Y:S01]  /*33c0*/  LDCU UR5, c[0x0][0x3fc] ;  /* 0x00007f80ff0577ac */ /* 0x000e220008000800 */
[----:B------:R-:W-:Y:S01]  /*33d0*/  IMAD R9, R2, 0x8, R9 ;  /* 0x0000000802097824 */ /* 0x000fe200078e0209 */
[----:B------:R-:W-:Y:S01]  /*33e0*/  IADD3 R30, PT, PT, -R30, R29, RZ ;  /* 0x0000001d1e1e7210 */ /* 0x000fe20007ffe1ff */
[----:B------:R-:W-:Y:S01]  /*33f0*/  IMAD.SHL.U32 R31, R5, 0x4, RZ ;  /* 0x00000004051f7824 */ /* 0x000fe200078e00ff */
[----:B------:R-:W1:Y:S01]  /*3400*/  LDCU.64 UR6, c[0x0][0x3b8] ;  /* 0x00007700ff0677ac */ /* 0x000e620008000a00 */
[----:B------:R-:W-:-:S02]  /*3410*/  IADD3 R29, PT, PT, R29, 0x1, RZ ;  /* 0x000000011d1d7810 */ /* 0x000fc40007ffe0ff */
[----:B------:R-:W-:Y:S02]  /*3420*/  CS2R R34, SRZ ;  /* 0x0000000000227805 */ /* 0x000fe4000001ff00 */
[----:B------:R-:W-:Y:S02]  /*3430*/  IADD3 R28, PT, PT, R9, 0x1, RZ ;  /* 0x00000001091c7810 */ /* 0x000fe40007ffe0ff */
[----:B------:R-:W-:Y:S02]  /*3440*/  CS2R R32, SRZ ;  /* 0x0000000000207805 */ /* 0x000fe4000001ff00 */
[C---:B------:R-:W-:Y:S01]  /*3450*/  LOP3.LUT R27, R31.reuse, 0x4, RZ, 0xc0, !PT ;  /* 0x000000041f1b7812 */ /* 0x040fe200078ec0ff */
[----:B---3--:R-:W2:Y:S01]  /*3460*/  MUFU.RCP R8, R8 ;  /* 0x0000000800087308 */ /* 0x008ea20000001000 */
[----:B------:R-:W-:Y:S02]  /*3470*/  LOP3.LUT R31, R31, 0x7c, RZ, 0xc0, !PT ;  /* 0x0000007c1f1f7812 */ /* 0x000fe400078ec0ff */
[----:B------:R-:W-:Y:S01]  /*3480*/  IADD3 R27, PT, PT, R28, R27, RZ ;  /* 0x0000001b1c1b7210 */ /* 0x000fe20007ffe0ff */
[----:B----4-:R-:W-:-:S06]  /*3490*/  UIMAD UR4, UR16, UR4, URZ ;  /* 0x00000004100472a4 */ /* 0x010fcc000f8e02ff */
[----:B------:R-:W-:-:S04]  /*34a0*/  IMAD.U32 R13, RZ, RZ, UR4 ;  /* 0x00000004ff0d7e24 */ /* 0x000fc8000f8e00ff */
[----:B------:R-:W-:Y:S01]  /*34b0*/  IMAD.WIDE R10, R13, 0x4, R10 ;  /* 0x000000040d0a7825 */ /* 0x000fe200078e020a */
[----:B------:R-:W3:Y:S01]  /*34c0*/  LDCU UR4, c[0x0][0x3e0] ;  /* 0x00007c00ff0477ac */ /* 0x000ee20008000800 */
[----:B------:R-:W-:Y:S02]  /*34d0*/  IADD3 R13, PT, PT, R7, 0x1a0, RZ ;  /* 0x000001a0070d7810 */ /* 0x000fe40007ffe0ff */
[----:B--2---:R-:W-:Y:S02]  /*34e0*/  IADD3 R24, PT, PT, R8, 0xffffffe, RZ ;  /* 0x0ffffffe08187810 */ /* 0x004fe40007ffe0ff */
[----:B------:R-:W-:Y:S02]  /*34f0*/  LEA R26, R0, R13, 0x18 ;  /* 0x0000000d001a7211 */ /* 0x000fe400078ec0ff */
[----:B------:R2:W4:Y:S01]  /*3500*/  F2I.FTZ.U32.TRUNC.NTZ R25, R24 ;  /* 0x0000001800197305 */ /* 0x000522000021f000 */
[----:B------:R-:W-:Y:S02]  /*3510*/  LOP3.LUT R7, R12, 0x10, RZ, 0xe2, !PT ;  /* 0x000000100c077812 */ /* 0x000fe400078ee2ff */
[----:B-1----:R-:W-:-:S03]  /*3520*/  IADD3 R0, P0, PT, R10, UR6, RZ ;  /* 0x000000060a007c10 */ /* 0x002fc6000ff1e0ff */
[----:B------:R-:W-:Y:S02]  /*3530*/  IMAD R7, R2, 0x20, R7 ;  /* 0x0000002002077824 */ /* 0x000fe400078e0207 */
[----:B--2---:R-:W-:Y:S01]  /*3540*/  IMAD.MOV.U32 R24, RZ, RZ, RZ ;  /* 0x000000ffff187224 */ /* 0x004fe200078e00ff */
[----:B---3--:R-:W-:Y:S02]  /*3550*/  UIMAD UR4, UR15, UR4, URZ ;  /* 0x000000040f0472a4 */ /* 0x008fe4000f8e02ff */
[----:B------:R-:W-:Y:S02]  /*3560*/  IADD3 R26, PT, PT, R26, R7, RZ ;  /* 0x000000071a1a7210 */ /* 0x000fe40007ffe0ff */
[----:B------:R-:W-:Y:S01]  /*3570*/  IADD3.X R7, PT, PT, R11, UR7, RZ, P0, !PT ;  /* 0x000000070b077c10 */ /* 0x000fe200087fe4ff */
[----:B----4-:R-:W-:Y:S02]  /*3580*/  IMAD.MOV R15, RZ, RZ, -R25 ;  /* 0x000000ffff0f7224 */ /* 0x010fe400078e0a19 */
[----:B------:R-:W-:-:S02]  /*3590*/  IMAD.U32 R38, RZ, RZ, UR4 ;  /* 0x00000004ff267e24 */ /* 0x000fc4000f8e00ff */
[----:B------:R-:W-:-:S04]  /*35a0*/  IMAD R13, R15, R6, RZ ;  /* 0x000000060f0d7224 */ /* 0x000fc800078e02ff */
[----:B------:R-:W-:-:S04]  /*35b0*/  IMAD.HI.U32 R24, R25, R13, R24 ;  /* 0x0000000d19187227 */ /* 0x000fc800078e0018 */
[----:B0-----:R-:W-:Y:S01]  /*35c0*/  IMAD.U32 R25, RZ, RZ, UR5 ;  /* 0x00000005ff197e24 */ /* 0x001fe2000f8e00ff */
[----:B------:R-:W-:-:S04]  /*35d0*/  USHF.R.S32.HI UR5, URZ, 0x1f, UR4 ;  /* 0x0000001fff057899 */ /* 0x000fc80008011404 */
[----:B------:R-:W-:Y:S02]  /*35e0*/  IADD3 R25, PT, PT, -R25, UR14, RZ ;  /* 0x0000000e19197c10 */ /* 0x000fe4000fffe1ff */
[----:B------:R-:W-:-:S07]  /*35f0*/  MOV R39, UR5 ;  /* 0x0000000500277c02 */ /* 0x000fce0008000f00 */
.L_x_27020:
        /* <DEDUP_REMOVED lines=33> */
[----:B------:R-:W-:Y:S01]  /*3810*/  IMAD.MOV.U32 R9, RZ, RZ, R13 ;  /* 0x000000ffff097224 */ /* 0x000fe200078e000d */
[C---:B------:R-:W-:Y:S01]  /*3820*/  IADD3 R13, PT, PT, R29.reuse, 0x3, RZ ;  /* 0x000000031d0d7810 */ /* 0x040fe20007ffe0ff */
        /* <DEDUP_REMOVED lines=14> */
[----:B------:R-:W-:Y:S01]  /*3910*/  IMAD.MOV.U32 R12, RZ, RZ, R0 ;  /* 0x000000ffff0c7224 */ /* 0x000fe200078e0000 */
        /* <DEDUP_REMOVED lines=10> */
[----:B------:R-:W-:-:S11]  /*39c0*/  IADD3 R20, PT, PT, R27, -0x1, RZ ;  /* 0xffffffff1b147810 */ /* 0x000fd60007ffe0ff */
[C---:B------:R-:W-:Y:S01]  /*39d0*/  @!P1 IADD3 R14, PT, PT, R27.reuse, 0x1, RZ ;  /* 0x000000011b0e9810 */ /* 0x040fe20007ffe0ff */
[C---:B------:R-:W-:Y:S01]  /*39e0*/  @!P1 VIADD R12, R27.reuse, 0x2 ;  /* 0x000000021b0c9836 */ /* 0x040fe20000000000 */
[----:B------:R-:W-:Y:S02]  /*39f0*/  @!P1 ISETP.GE.AND P3, PT, R27, UR21, PT ;  /* 0x000000151b009c0c */ /* 0x000fe4000bf66270 */
[----:B------:R-:W-:Y:S02]  /*3a00*/  @!P1 ISETP.GE.AND P4, PT, R14, UR21, PT ;  /* 0x000000150e009c0c */ /* 0x000fe4000bf86270 */
[----:B------:R-:W-:Y:S02]  /*3a10*/  @!P1 ISETP.GE.AND P5, PT, R12, UR21, PT ;  /* 0x000000150c009c0c */ /* 0x000fe4000bfa6270 */
[----:B------:R-:W3:Y:S01]  /*3a20*/  LDG.E.128.CONSTANT R12, desc[UR12][R40.64+0x200] ;  /* 0x0002000c280c7981 */ /* 0x000ee2000c1e9d00 */
[----:B------:R-:W-:Y:S02]  /*3a30*/  @!P1 ISETP.GE.AND P2, PT, R20, UR21, PT ;  /* 0x0000001514009c0c */ /* 0x000fe4000bf46270 */
[----:B--2---:R-:W-:-:S02]  /*3a40*/  @!P1 FSEL R17, R17, RZ, !P3 ;  /* 0x000000ff11119208 */ /* 0x004fc40005800000 */
[----:B------:R-:W-:-:S03]  /*3a50*/  @!P1 FSEL R16, R16, RZ, !P2 ;  /* 0x000000ff10109208 */ /* 0x000fc60005000000 */
[----:B0-----:R-:W-:Y:S01]  /*3a60*/  FMUL.FTZ R17, R9, R17 ;  /* 0x0000001109117220 */ /* 0x001fe20000410000 */
        /* <DEDUP_REMOVED lines=8> */
[----:B------:R-:W-:Y:S02]  /*3af0*/  @!P1 ISETP.GE.AND P2, PT, R20, UR21, PT ;  /* 0x0000001514009c0c */ /* 0x000fe4000bf46270 */
[----:B---3--:R-:W-:Y:S02]  /*3b00*/  @!P1 FSEL R13, R13, RZ, !P3 ;  /* 0x000000ff0d0d9208 */ /* 0x008fe40005800000 */
        /* <DEDUP_REMOVED lines=8> */
[----:B------:R-:W-:Y:S01]  /*3b90*/  @!P1 VIADD R12, R27, 0x1 ;  /* 0x000000011b0c9836 */ /* 0x000fe20000000000 */
[----:B------:R-:W-:Y:S01]  /*3ba0*/  @!P1 ISETP.GE.AND P2, PT, R20, UR21, PT ;  /* 0x0000001514009c0c */ /* 0x000fe2000bf46270 */
[----:B------:R-:W-:Y:S01]  /*3bb0*/  FFMA.FTZ R14, R10, R14, R13 ;  /* 0x0000000e0a0e7223 */ /* 0x000fe2000001000d */
[----:B------:R-:W-:-:S02]  /*3bc0*/  @!P1 FSEL R15, R15, RZ, !P3 ;  /* 0x000000ff0f0f9208 */ /* 0x000fc40005800000 */
[----:B------:R-:W-:-:S03]  /*3bd0*/  @!P1 ISETP.GE.AND P3, PT, R27, UR21, PT ;  /* 0x000000151b009c0c */ /* 0x000fc6000bf66270 */
[----:B------:R-:W-:-:S04]  /*3be0*/  FFMA.FTZ R15, R11, R15, R14 ;  /* 0x0000000f0b0f7223 */ /* 0x000fc8000001000e */
[----:B------:R-:W-:Y:S01]  /*3bf0*/  FADD.FTZ R36, R36, R15 ;  /* 0x0000000f24247221 */ /* 0x000fe20000010000 */
[C---:B------:R-:W-:Y:S02]  /*3c00*/  @!P1 ISETP.GE.AND P5, PT, R20.reuse, UR21, PT ;  /* 0x0000001514009c0c */ /* 0x040fe4000bfa6270 */
[----:B------:R-:W-:Y:S02]  /*3c10*/  @!P1 ISETP.GE.AND P4, PT, R20, UR21, PT ;  /* 0x0000001514009c0c */ /* 0x000fe4000bf86270 */
[----:B--2---:R-:W-:Y:S02]  /*3c20*/  @!P1 FSEL R16, R16, RZ, !P2 ;  /* 0x000000ff10109208 */ /* 0x004fe40005000000 */
[----:B------:R-:W-:Y:S02]  /*3c30*/  @!P1 ISETP.GE.AND P2, PT, R12, UR21, PT ;  /* 0x000000150c009c0c */ /* 0x000fe4000bf46270 */
[----:B------:R-:W-:Y:S02]  /*3c40*/  @!P1 IADD3 R12, PT, PT, R27, 0x2, RZ ;  /* 0x000000021b0c9810 */ /* 0x000fe40007ffe0ff */
[----:B------:R-:W-:-:S02]  /*3c50*/  @!P1 FSEL R17, R17, RZ, !P3 ;  /* 0x000000ff11119208 */ /* 0x000fc40005800000 */
[----:B------:R-:W-:Y:S02]  /*3c60*/  @!P1 ISETP.GE.AND P3, PT, R12, UR21, PT ;  /* 0x000000150c009c0c */ /* 0x000fe4000bf66270 */
[----:B------:R-:W2:Y:S01]  /*3c70*/  LDG.E.128.CONSTANT R12, desc[UR12][R40.64+0x600] ;  /* 0x0006000c280c7981 */ /* 0x000ea2000c1e9d00 */
        /* <DEDUP_REMOVED lines=8> */
[----:B------:R-:W-:-:S03]  /*3d00*/  @!P1 ISETP.GE.AND P2, PT, R20, UR21, PT ;  /* 0x0000001514009c0c */ /* 0x000fc6000bf46270 */
[----:B------:R-:W4:Y:S01]  /*3d10*/  LDG.E.128.CONSTANT R20, desc[UR12][R40.64+0xa00] ;  /* 0x000a000c28147981 */ /* 0x000f22000c1e9d00 */
[----:B------:R-:W-:-:S04]  /*3d20*/  @!P1 ISETP.GE.AND P3, PT, R27, UR21, PT ;  /* 0x000000151b009c0c */ /* 0x000fc8000bf66270 */
[----:B--2---:R-:W-:Y:S02]  /*3d30*/  @!P1 FSEL R13, R13, RZ, !P3 ;  /* 0x000000ff0d0d9208 */ /* 0x004fe40005800000 */
[----:B------:R-:W-:-:S03]  /*3d40*/  @!P1 FSEL R12, R12, RZ, !P2 ;  /* 0x000000ff0c0c9208 */ /* 0x000fc60005000000 */
[----:B------:R-:W-:-:S04]  /*3d50*/  FMUL.FTZ R13, R9, R13 ;  /* 0x0000000d090d7220 */ /* 0x000fc80000410000 */
[----:B------:R-:W-:Y:S01]  /*3d60*/  FFMA.FTZ R13, R8, R12, R13 ;  /* 0x0000000c080d7223 */ /* 0x000fe2000001000d */
[----:B------:R-:W-:-:S05]  /*3d70*/  @!P1 VIADD R12, R27, 0x1 ;  /* 0x000000011b0c9836 */ /* 0x000fca0000000000 */
[----:B------:R-:W-:Y:S02]  /*3d80*/  @!P1 ISETP.GE.AND P2, PT, R12, UR21, PT ;  /* 0x000000150c009c0c */ /* 0x000fe4000bf46270 */
[----:B------:R-:W-:-:S04]  /*3d90*/  @!P1 IADD3 R12, PT, PT, R27, 0x2, RZ ;  /* 0x000000021b0c9810 */ /* 0x000fc80007ffe0ff */
[----:B------:R-:W-:Y:S02]  /*3da0*/  @!P1 ISETP.GE.AND P6, PT, R12, UR21, PT ;  /* 0x000000150c009c0c */ /* 0x000fe4000bfc6270 */
[----:B---3--:R-:W-:Y:S02]  /*3db0*/  @!P1 FSEL R16, R16, RZ, !P5 ;  /* 0x000000ff10109208 */ /* 0x008fe40006800000 */
[----:B------:R-:W-:Y:S02]  /*3dc0*/  @!P1 FSEL R15, R15, RZ, !P6 ;  /* 0x000000ff0f0f9208 */ /* 0x000fe40007000000 */
[C---:B------:R-:W-:Y:S02]  /*3dd0*/  @!P1 ISETP.GE.AND P6, PT, R27.reuse, UR21, PT ;  /* 0x000000151b009c0c */ /* 0x040fe4000bfc6270 */
[----:B------:R-:W-:Y:S02]  /*3de0*/  @!P1 ISETP.GE.AND P5, PT, R27, UR21, PT ;  /* 0x000000151b009c0c */ /* 0x000fe4000bfa6270 */
[----:B------:R-:W-:-:S02]  /*3df0*/  @!P1 FSEL R17, R17, RZ, !P6 ;  /* 0x000000ff11119208 */ /* 0x000fc40007000000 */
[----:B----4-:R-:W-:Y:S01]  /*3e00*/  @!P1 FSEL R21, R21, RZ, !P5 ;  /* 0x000000ff15159208 */ /* 0x010fe20006800000 */
[----:B------:R-:W-:Y:S01]  /*3e10*/  @!P1 VIADD R12, R27, 0x1 ;  /* 0x000000011b0c9836 */ /* 0x000fe20000000000 */
[----:B------:R-:W-:Y:S01]  /*3e20*/  @!P1 FSEL R20, R20, RZ, !P4 ;  /* 0x000000ff14149208 */ /* 0x000fe20006000000 */
[C---:B------:R-:W-:Y:S02]  /*3e30*/  FMUL.FTZ R17, R9.reuse, R17 ;  /* 0x0000001109117220 */ /* 0x040fe40000410000 */
[----:B------:R-:W-:Y:S01]  /*3e40*/  FMUL.FTZ R9, R9, R21 ;  /* 0x0000001509097220 */ /* 0x000fe20000410000 */
[----:B------:R-:W-:Y:S01]  /*3e50*/  @!P1 ISETP.GE.AND P3, PT, R12, UR21, PT ;  /* 0x000000150c009c0c */ /* 0x000fe2000bf66270 */
[C---:B------:R-:W-:Y:S02]  /*3e60*/  FFMA.FTZ R17, R8.reuse, R16, R17 ;  /* 0x0000001008117223 */ /* 0x040fe40000010011 */
[----:B------:R-:W-:Y:S01]  /*3e70*/  FFMA.FTZ R9, R8, R20, R9 ;  /* 0x0000001408097223 */ /* 0x000fe20000010009 */
[----:B------:R-:W-:Y:S01]  /*3e80*/  @!P1 VIADD R8, R27, 0x1 ;  /* 0x000000011b089836 */ /* 0x000fe20000000000 */
[----:B------:R-:W-:-:S02]  /*3e90*/  @!P1 FSEL R18, R18, RZ, !P3 ;  /* 0x000000ff12129208 */ /* 0x000fc40005800000 */
[C---:B------:R-:W-:Y:S02]  /*3ea0*/  @!P1 IADD3 R12, PT, PT, R27.reuse, 0x2, RZ ;  /* 0x000000021b0c9810 */ /* 0x040fe40007ffe0ff */
[----:B------:R-:W-:Y:S02]  /*3eb0*/  @!P1 ISETP.GE.AND P3, PT, R8, UR21, PT ;  /* 0x0000001508009c0c */ /* 0x000fe4000bf66270 */
[----:B------:R-:W-:Y:S02]  /*3ec0*/  @!P1 IADD3 R8, PT, PT, R27, 0x2, RZ ;  /* 0x000000021b089810 */ /* 0x000fe40007ffe0ff */
[----:B------:R-:W-:Y:S02]  /*3ed0*/  @!P1 FSEL R14, R14, RZ, !P2 ;  /* 0x000000ff0e0e9208 */ /* 0x000fe40005000000 */
[----:B------:R-:W-:Y:S02]  /*3ee0*/  @!P1 ISETP.GE.AND P2, PT, R12, UR21, PT ;  /* 0x000000150c009c0c */ /* 0x000fe4000bf46270 */
[----:B------:R-:W-:-:S02]  /*3ef0*/  @!P1 ISETP.GE.AND P4, PT, R8, UR21, PT ;  /* 0x0000001508009c0c */ /* 0x000fc4000bf86270 */
[----:B------:R-:W-:Y:S01]  /*3f00*/  @!P1 FSEL R22, R22, RZ, !P3 ;  /* 0x000000ff16169208 */ /* 0x000fe20005800000 */
[C---:B------:R-:W-:Y:S01]  /*3f10*/  FFMA.FTZ R14, R10.reuse, R14, R13 ;  /* 0x0000000e0a0e7223 */ /* 0x040fe2000001000d */
[----:B------:R-:W-:Y:S01]  /*3f20*/  @!P1 FSEL R19, R19, RZ, !P2 ;  /* 0x000000ff13139208 */ /* 0x000fe20005000000 */
[C---:B------:R-:W-:Y:S01]  /*3f30*/  FFMA.FTZ R18, R10.reuse, R18, R17 ;  /* 0x000000120a127223 */ /* 0x040fe20000010011 */
[----:B------:R-:W-:Y:S01]  /*3f40*/  @!P1 FSEL R23, R23, RZ, !P4 ;  /* 0x000000ff17179208 */ /* 0x000fe20006000000 */
[----:B------:R-:W-:Y:S01]  /*3f50*/  FFMA.FTZ R10, R10, R22, R9 ;  /* 0x000000160a0a7223 */ /* 0x000fe20000010009 */
[C---:B------:R-:W-:Y:S01]  /*3f60*/  FFMA.FTZ R15, R11.reuse, R15, R14 ;  /* 0x0000000f0b0f7223 */ /* 0x040fe2000001000e */
[C---:B------:R-:W-:Y:S02]  /*3f70*/  FFMA.FTZ R18, R11.reuse, R19, R18 ;  /* 0x000000130b127223 */ /* 0x040fe40000010012 */
[----:B------:R-:W-:Y:S01]  /*3f80*/  FFMA.FTZ R11, R11, R23, R10 ;  /* 0x000000170b0b7223 */ /* 0x000fe2000001000a */
[----:B------:R-:W-:Y:S01]  /*3f90*/  FADD.FTZ R34, R34, R15 ;  /* 0x0000000f22227221 */ /* 0x000fe20000010000 */
[----:B------:R-:W-:-:S02]  /*3fa0*/  FADD.FTZ R33, R33, R18 ;  /* 0x0000001221217221 */ /* 0x000fc40000010000 */
[----:B------:R-:W-:-:S07]  /*3fb0*/  FADD.FTZ R32, R32, R11 ;  /* 0x0000000b20207221 */ /* 0x000fce0000010000 */
.L_x_27019:
[----:B------:R-:W-:Y:S05]  /*3fc0*/  BSYNC.RECONVERGENT B1 ;  /* 0x0000000000017941 */ /* 0x000fea0003800200 */
.L_x_27018:
[----:B------:R-:W-:Y:S01]  /*3fd0*/  IADD3 R0, P1, PT, R0, 0x10, RZ ;  /* 0x0000001000007810 */ /* 0x000fe20007f3e0ff */
[----:B------:R-:W-:Y:S01]  /*3fe0*/  VIADD R30, R30, 0x4 ;  /* 0x000000041e1e7836 */ /* 0x000fe20000000000 */
[----:B------:R-:W-:Y:S01]  /*3ff0*/  IADD3 R27, PT, PT, R27, 0x20, RZ ;  /* 0x000000201b1b7810 */ /* 0x000fe20007ffe0ff */
[----:B------:R-:W-:Y:S01]  /*4000*/  VIADD R26, R26, 0x80 ;  /* 0x000000801a1a7836 */ /* 0x000fe20000000000 */
[----:B------:R-:W-:Y:S01]  /*4010*/  IADD3.X R7, PT, PT, RZ, R7, RZ, P1, !PT ;  /* 0x00000007ff077210 */ /* 0x000fe20000ffe4ff */
[----:B------:R-:W-:Y:S08]  /*4020*/  @!P0 BRA `(.L_x_27020) ;  /* 0xfffffff400748947 */ /* 0x000ff0000383ffff */
.L_x_27017:
[----:B------:R-:W-:Y:S05]  /*4030*/  BSYNC.RECONVERGENT B0 ;  /* 0x0000000000007941 */ /* 0x000fea0003800200 */
.L_x_27016:
[----:B------:R-:W3:Y:S01]  /*4040*/  SHFL.BFLY PT, R0, R37, 0x1, 0x1f ;  /* 0x0c201f0025007f89 */ /* 0x000ee200000e0000 */
[----:B------:R-:W4:Y:S01]  /*4050*/  S2UR UR5, SR_CgaCtaId ;  /* 0x00000000000579c3 */ /* 0x000f220000008800 */
[----:B0-2---:R-:W-:Y:S01]  /*4060*/  SHF.R.U32.HI R13, RZ, 0x1, R3 ;  /* 0x00000001ff0d7819 */ /* 0x005fe20000011603 */
[----:B------:R-:W-:Y:S01]  /*4070*/  UMOV UR4, 0x400 ;  /* 0x0000040000047882 */ /* 0x000fe20000000000 */
[----:B------:R-:W0:Y:S01]  /*4080*/  SHFL.BFLY PT, R7, R36, 0x1, 0x1f ;  /* 0x0c201f0024077f89 */ /* 0x000e2200000e0000 */
[----:B------:R-:W-:Y:S01]  /*4090*/  LOP3.LUT R3, R5, 0x1, RZ, 0xc0, !PT ;  /* 0x0000000105037812 */ /* 0x000fe200078ec0ff */
[----:B------:R-:W-:Y:S01]  /*40a0*/  UIADD3 UR4, UPT, UPT, UR4, 0x1a0, URZ ;  /* 0x000001a004047890 */ /* 0x000fe2000fffe0ff */
[----:B------:R-:W-:Y:S01]  /*40b0*/  IMAD R13, R2, 0x60, R13 ;  /* 0x00000060020d7824 */ /* 0x000fe200078e020d */
[----:B------:R-:W2:Y:S01]  /*40c0*/  SHFL.BFLY PT, R4, R35, 0x1, 0x1f ;  /* 0x0c201f0023047f89 */ /* 0x000ea200000e0000 */
[----:B------:R-:W-:Y:S01]  /*40d0*/  ISETP.NE.AND P2, PT, R3, RZ, PT ;  /* 0x000000ff0300720c */ /* 0x000fe20003f45270 */
[----:B------:R-:W-:Y:S01]  /*40e0*/  BSSY.RECONVERGENT B0, `(.L_x_27021) ;  /* 0x0000028000007945 */ /* 0x000fe20003800200 */
[C---:B------:R-:W-:Y:S01]  /*40f0*/  LOP3.LUT R2, R5.reuse, 0x3c0, RZ, 0xc0, !PT ;  /* 0x000003c005027812 */ /* 0x040fe200078ec0ff */
[----:B------:R-:W5:Y:S01]  /*4100*/  SHFL.BFLY PT, R9, R34, 0x1, 0x1f ;  /* 0x0c201f0022097f89 */ /* 0x000f6200000e0000 */
[----:B------:R-:W-:-:S02]  /*4110*/  LOP3.LUT P0, RZ, R5, 0x3c1, RZ, 0xc0, !PT ;  /* 0x000003c105ff7812 */ /* 0x000fc4000780c0ff */
[----:B------:R-:W-:Y:S01]  /*4120*/  ISETP.NE.OR P5, PT, R2, 0x40, P2 ;  /* 0x000000400200780c */ /* 0x000fe200017a5670 */
[----:B------:R-:W5:Y:S01]  /*4130*/  SHFL.BFLY PT, R6, R33, 0x1, 0x1f ;  /* 0x0c201f0021067f89 */ /* 0x000f6200000e0000 */
[C---:B------:R-:W-:Y:S02]  /*4140*/  LOP3.LUT P1, RZ, R5.reuse, 0x3e1, RZ, 0xc0, !PT ;  /* 0x000003e105ff7812 */ /* 0x040fe4000782c0ff */
[C---:B------:R-:W-:Y:S01]  /*4150*/  ISETP.GT.U32.AND P3, PT, R5.reuse, 0x1f, PT ;  /* 0x0000001f0500780c */ /* 0x040fe20003f64070 */
[----:B-1----:R-:W1:Y:S01]  /*4160*/  SHFL.BFLY PT, R11, R32, 0x1, 0x1f ;  /* 0x0c201f00200b7f89 */ /* 0x002e6200000e0000 */
[----:B------:R-:W-:Y:S01]  /*4170*/  BAR.SYNC.DEFER_BLOCKING 0x0 ;  /* 0x0000000000007b1d */ /* 0x000fe20000010000 */
[----:B---3--:R-:W-:Y:S01]  /*4180*/  FADD.FTZ R37, R0, R37 ;  /* 0x0000002500257221 */ /* 0x008fe20000010000 */
[----:B----4-:R-:W-:Y:S01]  /*4190*/  ULEA UR4, UR5, UR4, 0x18 ;  /* 0x0000000405047291 */ /* 0x010fe2000f8ec0ff */
[----:B------:R-:W-:Y:S01]  /*41a0*/  LOP3.LUT R0, R5, 0x3e0, RZ, 0xc0, !PT ;  /* 0x000003e005007812 */ /* 0x000fe200078ec0ff */
[----:B0-----:R-:W-:-:S03]  /*41b0*/  FADD.FTZ R7, R7, R36 ;  /* 0x0000002407077221 */ /* 0x001fc60000010000 */
[----:B------:R-:W-:Y:S01]  /*41c0*/  ISETP.NE.OR P4, PT, R0, 0x20, P2 ;  /* 0x000000200000780c */ /* 0x000fe20001785670 */
[----:B--2---:R-:W-:Y:S01]  /*41d0*/  FADD.FTZ R35, R4, R35 ;  /* 0x0000002304237221 */ /* 0x004fe20000010000 */
[----:B------:R-:W-:Y:S01]  /*41e0*/  LEA R0, R13, UR4, 0x2 ;  /* 0x000000040d007c11 */ /* 0x000fe2000f8e10ff */
[----:B-----5:R-:W-:Y:S01]  /*41f0*/  FADD.FTZ R9, R9, R34 ;  /* 0x0000002209097221 */ /* 0x020fe20000010000 */
[----:B------:R-:W-:Y:S01]  /*4200*/  FADD.FTZ R33, R6, R33 ;  /* 0x0000002106217221 */ /* 0x000fe20000010000 */
[----:B-1----:R-:W-:Y:S02]  /*4210*/  FADD.FTZ R11, R11, R32 ;  /* 0x000000200b0b7221 */ /* 0x002fe40000010000 */
        /* <DEDUP_REMOVED lines=20> */
.L_x_27022:
[----:B------:R-:W-:Y:S05]  /*4360*/  BSYNC.RECONVERGENT B0 ;  /* 0x0000000000007941 */ /* 0x000fea0003800200 */
.L_x_27021:
        /* <DEDUP_REMOVED lines=22> */
.L_x_27024:
[----:B------:R-:W-:Y:S05]  /*44d0*/  BSYNC.RECONVERGENT B0 ;  /* 0x0000000000007941 */ /* 0x000fea0003800200 */
.L_x_27023:
        /* <DEDUP_REMOVED lines=21> */
.L_x_26991:
        /* <DEDUP_REMOVED lines=8> */
.L_x_27026:
[----:B------:R-:W-:Y:S05]  /*46b0*/  BSYNC B2 ;  /* 0x0000000000027941 */ /* 0x000fea0003800000 */
.L_x_27025:
        /* <DEDUP_REMOVED lines=9> */
.L_x_27027:
[----:B------:R-:W-:Y:S01]  /*4750*/  IMAD.MOV.U32 R9, RZ, RZ, R11 ;  /* 0x000000ffff097224 */ /* 0x000fe200078e000b */
[----:B------:R-:W-:Y:S06]  /*4760*/  BRA `(.L_x_27028) ;  /* 0xffffffcc00507947 */ /* 0x000fec000383ffff */
.L_x_26993:
        /* <DEDUP_REMOVED lines=8> */
.L_x_27030:
[----:B------:R-:W-:Y:S05]  /*47f0*/  BSYNC B0 ;  /* 0x0000000000007941 */ /* 0x000fea0003800000 */
.L_x_27029:
        /* <DEDUP_REMOVED lines=9> */
.L_x_27031:
[----:B------:R-:W-:Y:S02]  /*4890*/  HFMA2 R15, -RZ, RZ, 0, 2.384185791015625e-07 ;  /* 0x00000004ff0f7431 */ /* 0x000fe400000001ff */
[----:B------:R-:W-:-:S05]  /*48a0*/  IMAD.MOV.U32 R2, RZ, RZ, R11 ;  /* 0x000000ffff027224 */ /* 0x000fca00078e000b */
[----:B------:R-:W-:-:S04]  /*48b0*/  FMNMX.FTZ R10, R7, R2, !PT ;  /* 0x00000002070a7209 */ /* 0x000fc80007810000 */
[----:B------:R-:W-:-:S07]  /*48c0*/  MOV R14, R10 ;  /* 0x0000000a000e7202 */ /* 0x000fce0000000f00 */
[----:B------:R-:W-:Y:S05]  /*48d0*/  WARPSYNC.COLLECTIVE R13, `(.L_x_27032) ;  /* 0x000000000d087348 */ /* 0x000fea0003c00000 */
[----:B------:R0:W1:Y:S02]  /*48e0*/  SHFL.BFLY P2, R11, R14, R15, R16 ;  /* 0x0c00000f0e0b7389 */ /* 0x0000640000040010 */
[----:B01----:R-:W-:Y:S05]  /*48f0*/  ENDCOLLECTIVE ;  /* 0x000000000000791b */ /* 0x003fea0003800000 */
.L_x_27032:
[----:B------:R-:W-:Y:S05]  /*4900*/  BRA `(.L_x_27033) ;  /* 0xffffffcc00ac7947 */ /* 0x000fea000383ffff */
.L_x_27034:
        /* <DEDUP_REMOVED lines=15> */
.L_x_27751:


//--------------------- .text._ZN4vllm32paged_attention_v2_reduce_kernelIfLi80ELi128ELi512EEEvPT_PKfS4_PKS1_PKii --------------------------
	.section	.text._ZN4vllm32paged_attention_v2_reduce_kernelIfLi80ELi128ELi512EEEvPT_PKfS4_PKS1_PKii,"ax",@progbits
	.align	128
        .global         _ZN4vllm32paged_attention_v2_reduce_kernelIfLi80ELi128ELi512EEEvPT_PKfS4_PKS1_PKii
        .type           _ZN4vllm32paged_attention_v2_reduce_kernelIfLi80ELi128ELi512EEEvPT_PKfS4_PKS1_PKii,@function
        .size           _ZN4vllm32paged_attention_v2_reduce_kernelIfLi80ELi128ELi512EEEvPT_PKfS4_PKS1_PKii,(.L_x_27752 - _ZN4vllm32paged_attention_v2_reduce_kernelIfLi80ELi128ELi512EEEvPT_PKfS4_PKS1_PKii)
        .other          _ZN4vllm32paged_attention_v2_reduce_kernelIfLi80ELi128ELi512EEEvPT_PKfS4_PKS1_PKii,@"STO_CUDA_ENTRY STV_DEFAULT"
_ZN4vllm32paged_attention_v2_reduce_kernelIfLi80ELi128ELi512EEEvPT_PKfS4_PKS1_PKii:
.text._ZN4vllm32paged_attention_v2_reduce_kernelIfLi80ELi128ELi512EEEvPT_PKfS4_PKS1_PKii:
        /* <DEDUP_REMOVED lines=72> */
.L_x_27038:
        /* <DEDUP_REMOVED lines=10> */
.L_x_27037:
[----:B------:R-:W-:Y:S05]  /*0520*/  BSYNC.RECONVERGENT B0 ;  /* 0x0000000000007941 */ /* 0x000fea0003800200 */
.L_x_27036:
        /* <DEDUP_REMOVED lines=8> */
.L_x_27039:
        /* <DEDUP_REMOVED lines=48> */
.L_x_27035:
        /* <DEDUP_REMOVED lines=60> */
.L_x_27044:
        /* <DEDUP_REMOVED lines=11> */
.L_x_27043:
[----:B------:R-:W-:Y:S05]  /*0d20*/  BSYNC.RECONVERGENT B1 ;  /* 0x0000000000017941 */ /* 0x000fea0003800200 */
.L_x_27042:
        /* <DEDUP_REMOVED lines=9> */
.L_x_27045:
        /* <DEDUP_REMOVED lines=37> */
.L_x_27041:
[----:B------:R-:W-:Y:S05]  /*1010*/  BSYNC.RECONVERGENT B0 ;  /* 0x0000000000007941 */ /* 0x000fea0003800200 */
.L_x_27040:
        /* <DEDUP_REMOVED lines=78> */
.L_x_27050:
        /* <DEDUP_REMOVED lines=17> */
.L_x_27049:
[----:B------:R-:W-:Y:S05]  /*1610*/  BSYNC.RECONVERGENT B1 ;  /* 0x0000000000017941 */ /* 0x000fea0003800200 */
.L_x_27048:
[----:B------:R-:W-:Y:S05]  /*1620*/  @!P0 BRA `(.L_x_27047) ;  /* 0x0000000400208947 */ /* 0x000fea0003800000 */
[----:B------:R-:W-:Y:S01]  /*1630*/  UIADD3 UR4, UPT, UPT, UR5, 0x20, URZ ;  /* 0x0000002005047890 */ /* 0x000fe2000fffe0ff */
[C-C-:B------:R-:W-:Y:S02]  /*1640*/  IMAD R18, R16.reuse, 0x2, R17.reuse ;  /* 0x0000000210127824 */ /* 0x140fe400078e0211 */
[----:B0-----:R-:W-:Y:S01]  /*1650*/  IMAD R20, R16, 0x3, R17 ;  /* 0x0000000310147824 */ /* 0x001fe200078e0211 */
[----:B------:R-:W-:Y:S01]  /*1660*/  ULEA UR4, UR12, UR4, 0x18 ;  /* 0x000000040c047291 */ /* 0x000fe2000f8ec0ff */
[----:B------:R-:W-:-:S05]  /*1670*/  IMAD.IADD R21, R17, 0x1, R16 ;  /* 0x0000000111157824 */ /* 0x000fca00078e0210 */
[----:B------:R-:W-:-:S07]  /*1680*/  LEA R23, R17, UR4, 0x2 ;  /* 0x0000000411177c11 */ /* 0x000fce000f8e10ff */
.L_x_27051:
        /* <DEDUP_REMOVED lines=66> */
.L_x_27047:
[----:B------:R-:W-:Y:S05]  /*1ab0*/  BSYNC.RECONVERGENT B0 ;  /* 0x0000000000007941 */ /* 0x000fea0003800200 */
.L_x_27046:
        /* <DEDUP_REMOVED lines=51> */
.L_x_27054:
        /* <DEDUP_REMOVED lines=66> */
.L_x_27053:
        /* <DEDUP_REMOVED lines=44> */
.L_x_27055:
        /* <DEDUP_REMOVED lines=26> */
.L_x_27056:
        /* <DEDUP_REMOVED lines=12> */
.L_x_27052:
        /* <DEDUP_REMOVED lines=8> */
.L_x_27057:
        /* <DEDUP_REMOVED lines=13> */
.L_x_27752:


//--------------------- .text._ZN4vllm25paged_attention_v2_kernelIffLi80ELi8ELi128ELNS_18Fp8KVCacheDataTypeE0ELb1ELi512EEEvPfS2_PT_PKS3_PKT0_S9_ifPKiSB_iPKfiiiSD_SD_iiiii --------------------------
	.section	.text._ZN4vllm25paged_attention_v2_kernelIffLi80ELi8ELi128ELNS_18Fp8KVCacheDataTypeE0ELb1ELi512EEEvPfS2_PT_PKS3_PKT0_S9_ifPKiSB_iPKfiiiSD_SD_iiiii,"ax",@progbits
	.align	128
        .global         _ZN4vllm25paged_attention_v2_kernelIffLi80ELi8ELi128ELNS_18Fp8KVCacheDataTypeE0ELb1ELi512EEEvPfS2_PT_PKS3_PKT0_S9_ifPKiSB_iPKfiiiSD_SD_iiiii
        .type           _ZN4vllm25paged_attention_v2_kernelIffLi80ELi8ELi128ELNS_18Fp8KVCacheDataTypeE0ELb1ELi512EEEvPfS2_PT_PKS3_PKT0_S9_ifPKiSB_iPKfiiiSD_SD_iiiii,@function
        .size           _ZN4vllm25paged_attention_v2_kernelIffLi80ELi8ELi128ELNS_18Fp8KVCacheDataTypeE0ELb1ELi512EEEvPfS2_PT_PKS3_PKT0_S9_ifPKiSB_iPKfiiiSD_SD_iiiii,(.L_x_27753 - _ZN4vllm25paged_attention_v2_kernelIffLi80ELi8ELi128ELNS_18Fp8KVCacheDataTypeE0ELb1ELi512EEEvPfS2_PT_PKS3_PKT0_S9_ifPKiSB_iPKfiiiSD_SD_iiiii)
        .other          _ZN4vllm25paged_attention_v2_kernelIffLi80ELi8ELi128ELNS_18Fp8KVCacheDataTypeE0ELb1ELi512EEEvPfS2_PT_PKS3_PKT0_S9_ifPKiSB_iPKfiiiSD_SD_iiiii,@"STO_CUDA_ENTRY STV_DEFAULT"
_ZN4vllm25paged_attention_v2_kernelIffLi80ELi8ELi128ELNS_18Fp8KVCacheDataTypeE0ELb1ELi512EEEvPfS2_PT_PKS3_PKT0_S9_ifPKiSB_iPKfiiiSD_SD_iiiii:
.text._ZN4vllm25paged_attention_v2_kernelIffLi80ELi8ELi128ELNS_18Fp8KVCacheDataTypeE0ELb1ELi512EEEvPfS2_PT_PKS3_PKT0_S9_ifPKiSB_iPKfiiiSD_SD_iiiii:
        /* <DEDUP_REMOVED lines=77> */
[----:B------:R-:W-:-:S04]  /*04d0*/  IABS R25, R5 ;  /* 0x0000000500197213 */ /* 0x000fc80000000000 */
[----:B------:R-:W2:Y:S03]  /*04e0*/  I2F.RP R10, R25 ;  /* 0x00000019000a7306 */ /* 0x000ea60000209400 */
[----:B------:R-:W-:-:S05]  /*04f0*/  MOV R4, UR4 ;  /* 0x0000000400047c02 */ /* 0x000fca0008000f00 */
[----:B------:R-:W-:-:S05]  /*0500*/  @P1 VIADD R4, R4, 0x1 ;  /* 0x0000000104041836 */ /* 0x000fca0000000000 */
[----:B------:R-:W-:Y:S01]  /*0510*/  @P1 R2UR UR4, R4 ;  /* 0x00000000040412ca */ /* 0x000fe200000e0000 */
[----:B--2---:R-:W2:-:S12]  /*0520*/  MUFU.RCP R10, R10 ;  /* 0x0000000a000a7308 */ /* 0x004e980000001000 */
[----:B------:R-:W-:Y:S02]  /*0530*/  UMOV UR14, UR4 ;  /* 0x00000004000e7c82 */ /* 0x000fe40008000000 */
[----:B------:R-:W-:Y:S02]  /*0540*/  @!UP1 UIADD3 UR14, UPT, UPT, -UR14, URZ, URZ ;  /* 0x000000ff0e0e9290 */ /* 0x000fe4000fffe1ff */
[----:B------:R-:W-:Y:S01]  /*0550*/  @!UP0 ULOP3.LUT UR14, URZ, UR10, URZ, 0x33, !UPT ;  /* 0x0000000aff0e8292 */ /* 0x000fe2000f8e33ff */
[----:B--2---:R-:W-:Y:S01]  /*0560*/  VIADD R8, R10, 0xffffffe ;  /* 0x0ffffffe0a087836 */ /* 0x004fe20000000000 */
[----:B0-----:R-:W-:Y:S01]  /*0570*/  UISETP.GE.AND UP0, UPT, UR27, URZ, UPT ;  /* 0x000000ff1b00728c */ /* 0x001fe2000bf06270 */
[----:B------:R-:W-:Y:S01]  /*0580*/  IMAD.U32 R10, RZ, RZ, UR9 ;  /* 0x00000009ff0a7e24 */ /* 0x000fe2000f8e00ff */
[----:B------:R-:W-:Y:S02]  /*0590*/  ULOP3.LUT UR9, UR9, UR26, URZ, 0x3c, !UPT ;  /* 0x0000001a09097292 */ /* 0x000fe4000f8e3cff */
[----:B------:R-:W-:Y:S01]  /*05a0*/  MOV R11, UR14 ;  /* 0x0000000e000b7c02 */ /* 0x000fe20008000f00 */
[----:B------:R0:W2:Y:S01]  /*05b0*/  F2I.FTZ.U32.TRUNC.NTZ R9, R8 ;  /* 0x0000000800097305 */ /* 0x0000a2000021f000 */
[----:B------:R-:W-:-:S02]  /*05c0*/  UISETP.NE.AND UP1, UPT, UR26, URZ, UPT ;  /* 0x000000ff1a00728c */ /* 0x000fc4000bf25270 */
[-C--:B------:R-:W-:Y:S01]  /*05d0*/  IABS R4, R11.reuse ;  /* 0x0000000b00047213 */ /* 0x080fe20000000000 */
[----:B------:R-:W-:Y:S01]  /*05e0*/  UISETP.GE.AND UP2, UPT, UR9, URZ, UPT ;  /* 0x000000ff0900728c */ /* 0x000fe2000bf46270 */
[----:B------:R-:W-:Y:S01]  /*05f0*/  IABS R11, R11 ;  /* 0x0000000b000b7213 */ /* 0x000fe20000000000 */
[----:B------:R-:W-:Y:S02]  /*0600*/  ULOP3.LUT UR9, UR17, UR14, URZ, 0x3c, !UPT ;  /* 0x0000000e11097292 */ /* 0x000fe4000f8e3cff */
[----:B------:R-:W3:Y:S01]  /*0610*/  I2F.RP R5, R4 ;  /* 0x0000000400057306 */ /* 0x000ee20000209400 */
[----:B0-----:R-:W-:-:S05]  /*0620*/  IMAD.MOV.U32 R8, RZ, RZ, RZ ;  /* 0x000000ffff087224 */ /* 0x001fca00078e00ff */
[----:B------:R-:W-:Y:S02]  /*0630*/  R2UR UR6, R8 ;  /* 0x00000000080672ca */ /* 0x000fe400000e0000 */
[----:B--2---:R-:W-:Y:S02]  /*0640*/  R2UR UR7, R9 ;  /* 0x00000000090772ca */ /* 0x004fe400000e0000 */
[----:B------:R-:W-:-:S04]  /*0650*/  IABS R8, R10 ;  /* 0x0000000a00087213 */ /* 0x000fc80000000000 */
[----:B------:R-:W-:Y:S01]  /*0660*/  R2UR UR11, R8 ;  /* 0x00000000080b72ca */ /* 0x000fe200000e0000 */
[----:B---3--:R-:W1:Y:S01]  /*0670*/  MUFU.RCP R5, R5 ;  /* 0x0000000500057308 */ /* 0x008e620000001000 */
[----:B------:R-:W-:Y:S02]  /*0680*/  SHF.R.U32.HI R8, RZ, 0x5, R3 ;  /* 0x00000005ff087819 */ /* 0x000fe40000011603 */
[----:B-1----:R-:W-:Y:S01]  /*0690*/  IADD3 R6, PT, PT, R5, 0xffffffe, RZ ;  /* 0x0ffffffe05067810 */ /* 0x002fe20007ffe0ff */
[----:B------:R-:W-:-:S04]  /*06a0*/  IMAD R5, R9, R25, RZ ;  /* 0x0000001909057224 */ /* 0x000fc800078e02ff */
[----:B------:R0:W1:Y:S01]  /*06b0*/  F2I.FTZ.U32.TRUNC.NTZ R7, R6 ;  /* 0x0000000600077305 */ /* 0x000062000021f000 */
[----:B------:R-:W-:-:S05]  /*06c0*/  IADD3 R5, PT, PT, -R5, RZ, RZ ;  /* 0x000000ff05057210 */ /* 0x000fca0007ffe1ff */
[----:B------:R-:W-:Y:S01]  /*06d0*/  IMAD.HI.U32 R5, R9, R5, UR6 ;  /* 0x0000000609057e27 */ /* 0x000fe2000f8e0005 */
[----:B------:R-:W-:-:S03]  /*06e0*/  SHF.R.U32.HI R9, RZ, 0x2, R3 ;  /* 0x00000002ff097819 */ /* 0x000fc60000011603 */
[----:B0-----:R-:W-:Y:S01]  /*06f0*/  HFMA2 R6, -RZ, RZ, 0, 0 ;  /* 0x00000000ff067431 */ /* 0x001fe200000001ff */
[----:B------:R-:W-:Y:S02]  /*0700*/  R2UR UR25, R5 ;  /* 0x00000000051972ca */ /* 0x000fe400000e0000 */
[----:B------:R-:W-:Y:S02]  /*0710*/  IADD3 R5, PT, PT, RZ, -R11, RZ ;  /* 0x8000000bff057210 */ /* 0x000fe40007ffe0ff */
[----:B-1----:R-:W-:Y:S02]  /*0720*/  R2UR UR5, R7 ;  /* 0x00000000070572ca */ /* 0x002fe400000e0000 */
[----:B------:R-:W-:Y:S02]  /*0730*/  IADD3 R13, PT, PT, RZ, -R7, RZ ;  /* 0x80000007ff0d7210 */ /* 0x000fe40007ffe0ff */
[----:B------:R-:W-:Y:S02]  /*0740*/  R2UR UR4, R6 ;  /* 0x00000000060472ca */ /* 0x000fe400000e0000 */
[----:B------:R-:W-:Y:S01]  /*0750*/  MOV R11, UR18 ;  /* 0x00000012000b7c02 */ /* 0x000fe20008000f00 */
[----:B------:R-:W-:-:S04]  /*0760*/  IMAD R6, R13, R4, RZ ;  /* 0x000000040d067224 */ /* 0x000fc800078e02ff */
[----:B------:R-:W-:-:S06]  /*0770*/  IMAD R10, R11, 0x40, R8 ;  /* 0x000000400b0a7824 */ /* 0x000fcc00078e0208 */
[----:B------:R-:W-:-:S04]  /*0780*/  IMAD.HI.U32 R6, R7, R6, UR4 ;  /* 0x0000000407067e27 */ /* 0x000fc8000f8e0006 */
[----:B------:R-:W-:Y:S01]  /*0790*/  IMAD.MOV.U32 R7, RZ, RZ, R12 ;  /* 0x000000ffff077224 */ /* 0x000fe200078e000c */
[----:B------:R-:W-:Y:S01]  /*07a0*/  R2UR UR4, R6 ;  /* 0x00000000060472ca */ /* 0x000fe200000e0000 */
[----:B------:R-:W0:Y:S03]  /*07b0*/  S2R R12, SR_CgaCtaId ;  /* 0x00000000000c7919 */ /* 0x000e260000008800 */
        /* <DEDUP_REMOVED lines=28> */
[----:B------:R-:W-:Y:S01]  /*0980*/  @UP0 UIMAD UR9, UR9, UR27, 0x1 ;  /* 0x00000001090904a4 */ /* 0x000fe2000f8e021b */
[-C--:B------:R-:W-:Y:S02]  /*0990*/  @!P2 IADD3 R6, PT, PT, R6, -R25.reuse, RZ ;  /* 0x800000190606a210 */ /* 0x080fe40007ffe0ff */
[----:B------:R-:W-:Y:S02]  /*09a0*/  MOV R5, 0x400 ;  /* 0x0000040000057802 */ /* 0x000fe40000000f00 */
[----:B------:R-:W-:Y:S02]  /*09b0*/  ISETP.GE.U32.AND P2, PT, R6, R25, PT ;  /* 0x000000190600720c */ /* 0x000fe40003f46070 */
[----:B------:R-:W-:Y:S01]  /*09c0*/  LOP3.LUT R4, R3, 0x3, RZ, 0xc0, !PT ;  /* 0x0000000303047812 */ /* 0x000fe200078ec0ff */
[----:B------:R-:W-:Y:S01]  /*09d0*/  IMAD.MOV.U32 R3, RZ, RZ, R25 ;  /* 0x000000ffff037224 */ /* 0x000fe200078e0019 */
[----:B0-----:R-:W-:-:S03]  /*09e0*/  LEA R7, R12, R5, 0x18 ;  /* 0x000000050c077211 */ /* 0x001fc600078ec0ff */
[----:B------:R-:W-:Y:S02]  /*09f0*/  VOTEU.ANY UP5, P1 ;  /* 0x0000000000ff7886 */ /* 0x000fe400008a0100 */
[----:B------:R-:W-:-:S03]  /*0a00*/  IMAD R4, R4, 0x50, R7 ;  /* 0x0000005004047824 */ /* 0x000fc600078e0207 */
[----:B------:R-:W-:Y:S01]  /*0a10*/  @UP5 UIADD3 UR8, UPT, UPT, UR8, 0x1, URZ ;  /* 0x0000000108085890 */ /* 0x000fe2000fffe0ff */
[----:B------:R-:W-:Y:S01]  /*0a20*/  @!P0 IMAD R7, R9, 0x4, R4 ;  /* 0x0000000409078824 */ /* 0x000fe200078e0204 */
[----:B------:R-:W-:Y:S01]  /*0a30*/  UISETP.NE.AND UP5, UPT, UR14, URZ, UPT ;  /* 0x000000ff0e00728c */ /* 0x000fe2000bfa5270 */
[----:B------:R-:W-:-:S04]  /*0a40*/  VOTEU.ANY UP6, P2 ;  /* 0x0000000000ff7886 */ /* 0x000fc800010c0100 */
[----:B------:R-:W-:Y:S02]  /*0a50*/  UMOV UR15, UR8 ;  /* 0x00000008000f7c82 */ /* 0x000fe40008000000 */
[----:B------:R-:W-:Y:S02]  /*0a60*/  @!UP4 UIADD3 UR15, UPT, UPT, -UR15, URZ, URZ ;  /* 0x000000ff0f0fc290 */ /* 0x000fe4000fffe1ff */
[----:B------:R-:W-:Y:S02]  /*0a70*/  @UP6 UIADD3 UR7, UPT, UPT, UR7, 0x1, URZ ;  /* 0x0000000107076890 */ /* 0x000fe4000fffe0ff */
[----:B------:R-:W-:-:S04]  /*0a80*/  @!UP5 ULOP3.LUT UR15, URZ, UR14, URZ, 0x33, !UPT ;  /* 0x0000000eff0fd292 */ /* 0x000fc8000f8e33ff */
[----:B------:R-:W-:Y:S01]  /*0a90*/  @!UP0 UIMAD UR5, UR10, UR11, UR15 ;  /* 0x0000000b0a0582a4 */ /* 0x000fe2000f8e020f */
[----:B------:R-:W-:-:S03]  /*0aa0*/  UMOV UR14, UR7 ;  /* 0x00000007000e7c82 */ /* 0x000fc60008000000 */
[----:B------:R-:W-:Y:S02]  /*0ab0*/  @!UP0 UIADD3 UR5, UPT, UPT, -UR5, URZ, URZ ;  /* 0x000000ff05058290 */ /* 0x000fe4000fffe1ff */
[----:B------:R-:W-:Y:S02]  /*0ac0*/  @!UP2 UIADD3 UR14, UPT, UPT, -UR14, URZ, URZ ;  /* 0x000000ff0e0ea290 */ /* 0x000fe4000fffe1ff */
[----:B------:R-:W-:Y:S02]  /*0ad0*/  @!UP1 ULOP3.LUT UR14, URZ, UR26, URZ, 0x33, !UPT ;  /* 0x0000001aff0e9292 */ /* 0x000fe4000f8e33ff */
[----:B------:R-:W-:Y:S01]  /*0ae0*/  @!UP0 UIMAD UR9, UR27, UR5, 0x1 ;  /* 0x000000011b0984a4 */ /* 0x000fe2000f8e0205 */
[----:B----4-:R0:W-:Y:S01]  /*0af0*/  @!P0 STS [R7], R0 ;  /* 0x0000000007008388 */ /* 0x0101e20000000800 */
[----:B------:R-:W-:Y:S01]  /*0b00*/  BAR.SYNC.DEFER_BLOCKING 0x0 ;  /* 0x0000000000007b1d */ /* 0x000fe20000010000 */
[----:B------:R-:W-:Y:S02]  /*0b10*/  ISETP.GE.U32.AND P0, PT, R10, UR4, PT ;  /* 0x000000040a007c0c */ /* 0x000fe4000bf06070 */
[----:B0-----:R-:W-:-:S11]  /*0b20*/  MOV R0, 0xff7fffff ;  /* 0xff7fffff00007802 */ /* 0x001fd60000000f00 */
[----:B------:R-:W-:Y:S05]  /*0b30*/  @P0 BRA `(.L_x_27059) ;  /* 0x0000000800a00947 */ /* 0x000fea0003800000 */
[----:B------:R-:W0:Y:S01]  /*0b40*/  LDCU UR4, c[0x0][0x3e0] ;  /* 0x00007c00ff0477ac */ /* 0x000e220008000800 */
[----:B------:R-:W-:Y:S01]  /*0b50*/  IADD3 R6, PT, PT, R5, 0x160, RZ ;  /* 0x0000016005067810 */ /* 0x000fe20007ffe0ff */
[C---:B------:R-:W-:Y:S01]  /*0b60*/  IMAD.SHL.U32 R0, R9.reuse, 0x4, RZ ;  /* 0x0000000409007824 */ /* 0x040fe200078e00ff */
[----:B------:R-:W-:Y:S01]  /*0b70*/  MOV R7, UR6 ;  /* 0x0000000600077c02 */ /* 0x000fe20008000f00 */
[----:B------:R-:W1:Y:S01]  /*0b80*/  LDCU.64 UR10, c[0x0][0x3b8] ;  /* 0x00007700ff0a77ac */ /* 0x000e620008000a00 */
[----:B------:R-:W-:Y:S01]  /*0b90*/  IMAD.WIDE.U32 R4, R10, 0x4, RZ ;  /* 0x000000040a047825 */ /* 0x000fe200078e00ff */
[----:B------:R-:W-:Y:S01]  /*0ba0*/  LOP3.LUT R9, R9, 0x7, RZ, 0xc0, !PT ;  /* 0x0000000709097812 */ /* 0x000fe200078ec0ff */
        /* <DEDUP_REMOVED lines=8> */
[----:B------:R-:W-:Y:S01]  /*0c30*/  IADD3 R16, PT, PT, R8, 0x1, RZ ;  /* 0x0000000108107810 */ /* 0x000fe20007ffe0ff */
[----:B------:R-:W-:Y:S01]  /*0c40*/  IMAD.IADD R9, R9, 0x1, R8 ;  /* 0x0000000109097824 */ /* 0x000fe200078e0208 */
[----:B-1----:R-:W-:Y:S02]  /*0c50*/  IADD3 R6, P0, PT, R6, UR10, RZ ;  /* 0x0000000a06067c10 */ /* 0x002fe4000ff1e0ff */
[----:B------:R-:W-:Y:S01]  /*0c60*/  MOV R8, UR4 ;  /* 0x0000000400087c02 */ /* 0x000fe20008000f00 */
[----:B--2---:R-:W-:Y:S01]  /*0c70*/  IMAD.U32 R19, RZ, RZ, UR5 ;  /* 0x00000005ff137e24 */ /* 0x004fe2000f8e00ff */
[----:B------:R-:W-:Y:S01]  /*0c80*/  IADD3.X R7, PT, PT, R7, UR11, RZ, P0, !PT ;  /* 0x0000000b07077c10 */ /* 0x000fe200087fe4ff */
[----:B------:R-:W-:Y:S01]  /*0c90*/  VIADD R17, R9, -UR21 ;  /* 0x8000001509117c36 */ /* 0x000fe20008000000 */
[----:B------:R-:W-:-:S02]  /*0ca0*/  IADD3 R36, P0, PT, R36, UR4, RZ ;  /* 0x0000000424247c10 */ /* 0x000fc4000ff1e0ff */
[----:B------:R-:W-:Y:S02]  /*0cb0*/  IADD3 R4, PT, PT, R11, R0, RZ ;  /* 0x000000000b047210 */ /* 0x000fe40007ffe0ff */
[----:B------:R-:W-:Y:S02]  /*0cc0*/  MOV R0, 0xff7fffff ;  /* 0xff7fffff00007802 */ /* 0x000fe40000000f00 */
[----:B------:R-:W-:Y:S02]  /*0cd0*/  IADD3 R18, PT, PT, R9, 0x1, RZ ;  /* 0x0000000109127810 */ /* 0x000fe40007ffe0ff */
[----:B------:R-:W-:Y:S02]  /*0ce0*/  IADD3 R19, PT, PT, -R19, UR14, RZ ;  /* 0x0000000e13137c10 */ /* 0x000fe4000fffe1ff */
[----:B------:R-:W-:-:S07]  /*0cf0*/  LEA.HI.X.SX32 R37, R8, RZ, 0x1, P0 ;  /* 0x000000ff08257211 */ /* 0x000fce00000f0eff */
.L_x_27064:
[----:B------:R-:W0:Y:S01]  /*0d00*/  LDC R14, c[0x0][0x400] ;  /* 0x00010000ff0e7b82 */ /* 0x000e220000000800 */
        /* <DEDUP_REMOVED lines=52> */
.L_x_27061:
        /* <DEDUP_REMOVED lines=10> */
[----:B------:R-:W-:Y:S01]  /*10f0*/  MOV R8, 0x400 ;  /* 0x0000040000087802 */ /* 0x000fe20000000f00 */
[----:B------:R-:W0:Y:S02]  /*1100*/  S2R R9, SR_CgaCtaId ;  /* 0x0000000000097919 */ /* 0x000e240000008800 */
        /* <DEDUP_REMOVED lines=13> */
[----:B------:R-:W4:Y:S01]  /*11e0*/  LDG.E.CONSTANT R30, desc[UR12][R40.64+0x980] ;  /* 0x0009800c281e7981 */ /* 0x000f22000c1e9900 */
[----:B--2---:R-:W-:-:S04]  /*11f0*/  FMUL.FTZ R12, R12, R9 ;  /* 0x000000090c0c7220 */ /* 0x004fc80000410000 */
[----:B---3--:R-:W-:-:S04]  /*1200*/  FFMA.FTZ R8, R13, R8, R12 ;  /* 0x000000080d087223 */ /* 0x008fc8000001000c */
[----:B----4-:R-:W-:Y:S02]  /*1210*/  FFMA.FTZ R9, R15, R10, R8 ;  /* 0x0000000a0f097223 */ /* 0x010fe40000010008 */
[----:B------:R-:W0:Y:S02]  /*1220*/  LDS.128 R12, [R22+0x10] ;  /* 0x00001000160c7984 */ /* 0x000e240000000c00 */
[----:B------:R-:W-:Y:S02]  /*1230*/  FFMA.FTZ R8, R24, R11, R9 ;  /* 0x0000000b18087223 */ /* 0x000fe40000010009 */
[----:B------:R-:W2:Y:S02]  /*1240*/  LDG.E.CONSTANT R24, desc[UR12][R40.64+0x680] ;  /* 0x0006800c28187981 */ /* 0x000ea4000c1e9900 */
[----:B0-----:R-:W-:Y:S02]  /*1250*/  FFMA.FTZ R9, R23, R12, R8 ;  /* 0x0000000c17097223 */ /* 0x001fe40000010008 */
[----:B------:R-:W3:Y:S02]  /*1260*/  LDG.E.CONSTANT R23, desc[UR12][R40.64+0x700] ;  /* 0x0007000c28177981 */ /* 0x000ee4000c1e9900 */
[----:B------:R-:W-:-:S02]  /*1270*/  FFMA.FTZ R9, R26, R13, R9 ;  /* 0x0000000d1a097223 */ /* 0x000fc40000010009 */
[----:B------:R-:W4:Y:S02]  /*1280*/  LDG.E.CONSTANT R26, desc[UR12][R40.64+0x780] ;  /* 0x0007800c281a7981 */ /* 0x000f24000c1e9900 */
[----:B------:R-:W-:-:S04]  /*1290*/  FFMA.FTZ R14, R38, R14, R9 ;  /* 0x0000000e260e7223 */ /* 0x000fc80000010009 */
[----:B------:R-:W-:Y:S02]  /*12a0*/  FFMA.FTZ R8, R35, R15, R14 ;  /* 0x0000000f23087223 */ /* 0x000fe4000001000e */
[----:B------:R-:W0:Y:S02]  /*12b0*/  LDS.128 R12, [R22+0x20] ;  /* 0x00002000160c7984 */ /* 0x000e240000000c00 */
[----:B0-----:R-:W-:Y:S02]  /*12c0*/  FFMA.FTZ R33, R33, R12, R8 ;  /* 0x0000000c21217223 */ /* 0x001fe40000010008 */
[----:B------:R-:W0:Y:S02]  /*12d0*/  LDS.128 R8, [R22+0x30] ;  /* 0x0000300016087984 */ /* 0x000e240000000c00 */
[----:B------:R-:W-:-:S04]  /*12e0*/  FFMA.FTZ R34, R34, R13, R33 ;  /* 0x0000000d22227223 */ /* 0x000fc80000010021 */
[----:B------:R-:W-:-:S04]  /*12f0*/  FFMA.FTZ R31, R31, R14, R34 ;  /* 0x0000000e1f1f7223 */ /* 0x000fc80000010022 */
[----:B------:R-:W-:Y:S02]  /*1300*/  FFMA.FTZ R32, R32, R15, R31 ;  /* 0x0000000f20207223 */ /* 0x000fe4000001001f */
[----:B------:R-:W1:Y:S01]  /*1310*/  LDS.128 R12, [R22+0x40] ;  /* 0x00004000160c7984 */ /* 0x000e620000000c00 */
[----:B------:R-:W-:Y:S01]  /*1320*/  UMOV UR4, 0xffffffff ;  /* 0xffffffff00047882 */ /* 0x000fe20000000000 */
[----:B0-----:R-:W-:Y:S01]  /*1330*/  FFMA.FTZ R21, R21, R8, R32 ;  /* 0x0000000815157223 */ /* 0x001fe20000010020 */
[----:B------:R-:W-:Y:S02]  /*1340*/  ISETP.NE.AND P1, PT, R20, RZ, PT ;  /* 0x000000ff1400720c */ /* 0x000fe40003f25270 */
[----:B-----5:R-:W-:Y:S01]  /*1350*/  FSETP.NEU.FTZ.AND P0, PT, R2, RZ, PT ;  /* 0x000000ff0200720b */ /* 0x020fe20003f1d000 */
[----:B--2---:R-:W-:-:S04]  /*1360*/  FFMA.FTZ R24, R24, R9, R21 ;  /* 0x0000000918187223 */ /* 0x004fc80000010015 */
[----:B---3--:R-:W-:-:S04]  /*1370*/  FFMA.FTZ R23, R23, R10, R24 ;  /* 0x0000000a17177223 */ /* 0x008fc80000010018 */
[----:B----4-:R-:W-:-:S04]  /*1380*/  FFMA.FTZ R26, R26, R11, R23 ;  /* 0x0000000b1a1a7223 */ /* 0x010fc80000010017 */
        /* <DEDUP_REMOVED lines=8> */
.L_x_27100:
        /* <DEDUP_REMOVED lines=12> */
.L_x_27062:
[----:B------:R-:W-:Y:S05]  /*14d0*/  BSYNC B1 ;  /* 0x0000000000017941 */ /* 0x000fea0003800000 */
.L_x_27060:
        /* <DEDUP_REMOVED lines=14> */
.L_x_27059:
[----:B------:R-:W-:Y:S05]  /*15c0*/  BSYNC B0 ;  /* 0x0000000000007941 */ /* 0x000fea0003800000 */
.L_x_27058:
[----:B------:R-:W-:Y:S01]  /*15d0*/  UIADD3 UR4, UPT, UPT, UR21, 0x7, URZ ;  /* 0x0000000715047890 */ /* 0x000fe2000fffe0ff */
[----:B------:R-:W0:Y:S01]  /*15e0*/  S2R R24, SR_TID.X ;  /* 0x0000000000187919 */ /* 0x000e220000002100 */
        /* <DEDUP_REMOVED lines=20> */
.L_x_27105:
        /* <DEDUP_REMOVED lines=41> */
.L_x_27070:
        /* <DEDUP_REMOVED lines=11> */
.L_x_27069:
[----:B------:R-:W-:Y:S05]  /*1a70*/  BSYNC.RECONVERGENT B1 ;  /* 0x0000000000017941 */ /* 0x000fea0003800200 */
.L_x_27068:
        /* <DEDUP_REMOVED lines=12> */
.L_x_27073:
        /* <DEDUP_REMOVED lines=36> */
[----:B------:R-:W5:Y:S01]  /*1d80*/  LDS R21, [R13+0x1400] ;  /* 0x001400000d157984 */ /* 0x000f620000000800 */
        /* <DEDUP_REMOVED lines=16> */
[----:B-----5:R-:W-:Y:S01]  /*1e90*/  FADD.FTZ R19, -R4, R19 ;  /* 0x0000001304137221 */ /* 0x020fe20000010100 */
        /* <DEDUP_REMOVED lines=11> */
[----:B------:R-:W5:Y:S01]  /*1f50*/  MUFU.EX2 R38, R37 ;  /* 0x0000002500267308 */ /* 0x000f620000000800 */
        /* <DEDUP_REMOVED lines=14> */
[----:B-----5:R-:W-:Y:S01]  /*2040*/  FADD.FTZ R15, R15, R38 ;  /* 0x000000260f0f7221 */ /* 0x020fe20000010000 */
        /* <DEDUP_REMOVED lines=19> */
.L_x_27072:
[----:B------:R-:W-:Y:S05]  /*2180*/  BSYNC.RECONVERGENT B1 ;  /* 0x0000000000017941 */ /* 0x000fea0003800200 */
.L_x_27071:
        /* <DEDUP_REMOVED lines=55> */
.L_x_27075:
[----:B------:R-:W-:Y:S05]  /*2500*/  BSYNC.RECONVERGENT B1 ;  /* 0x0000000000017941 */ /* 0x000fea0003800200 */
.L_x_27074:
        /* <DEDUP_REMOVED lines=26> */
.L_x_27067:
[----:B------:R-:W-:Y:S05]  /*26b0*/  BSYNC.RECONVERGENT B0 ;  /* 0x0000000000007941 */ /* 0x000fea0003800200 */
.L_x_27066:
        /* <DEDUP_REMOVED lines=40> */
.L_x_27080:
[----:B------:R-:W1:Y:S01]  /*2940*/  LDS R11, [R10] ;  /* 0x000000000a0b7984 */ /* 0x000e620000000800 */
[----:B------:R-:W-:-:S05]  /*2950*/  VIADD R13, R13, 0x1 ;  /* 0x000000010d0d7836 */ /* 0x000fca0000000000 */
[----:B------:R-:W-:Y:S01]  /*2960*/  ISETP.NE.AND P0, PT, R13, RZ, PT ;  /* 0x000000ff0d00720c */ /* 0x000fe20003f05270 */
[----:B-1----:R-:W-:-:S05]  /*2970*/  FMUL.FTZ R11, R11, R8 ;  /* 0x000000080b0b7220 */ /* 0x002fca0000410000 */
[----:B------:R1:W-:Y:S02]  /*2980*/  STS [R10], R11 ;  /* 0x0000000b0a007388 */ /* 0x0003e40000000800 */
[----:B-1----:R-:W-:-:S05]  /*2990*/  IADD3 R10, PT, PT, R10, 0x200, RZ ;  /* 0x000002000a0a7810 */ /* 0x002fca0007ffe0ff */
[----:B------:R-:W-:Y:S05]  /*29a0*/  @P0 BRA `(.L_x_27080) ;  /* 0xfffffffc00e40947 */ /* 0x000fea000383ffff */
.L_x_27079:
[----:B------:R-:W-:Y:S05]  /*29b0*/  BSYNC.RECONVERGENT B1 ;  /* 0x0000000000017941 */ /* 0x000fea0003800200 */
.L_x_27078:
        /* <DEDUP_REMOVED lines=12> */
.L_x_27083:
        /* <DEDUP_REMOVED lines=52> */
.L_x_27082:
[----:B------:R-:W-:Y:S05]  /*2dc0*/  BSYNC.RECONVERGENT B1 ;  /* 0x0000000000017941 */ /* 0x000fea0003800200 */
.L_x_27081:
        /* <DEDUP_REMOVED lines=31> */
.L_x_27085:
[----:B------:R-:W-:Y:S05]  /*2fc0*/  BSYNC.RECONVERGENT B1 ;  /* 0x0000000000017941 */ /* 0x000fea0003800200 */
.L_x_27084:
        /* <DEDUP_REMOVED lines=14> */
.L_x_27077:
[----:B------:R-:W-:Y:S05]  /*30b0*/  BSYNC.RECONVERGENT B0 ;  /* 0x0000000000007941 */ /* 0x000fea0003800200 */
.L_x_27076:
        /* <DEDUP_REMOVED lines=26> */
.L_x_27087:
[----:B--23--:R-:W-:Y:S05]  /*3260*/  BSYNC.RECONVERGENT B0 ;  /* 0x0000000000007941 */ /* 0x00cfea0003800200 */
.L_x_27086:
[----:B------:R-:W-:Y:S01]  /*3270*/  BSSY.RECONVERGENT B0, `(.L_x_27088) ;  /* 0x00000c1000007945 */ /* 0x000fe20003800200 */
[----:B------:R-:W-:Y:S01]  /*3280*/  IMAD.MOV.U32 R36, RZ, RZ, RZ ;  /* 0x000000ffff247224 */ /* 0x000fe200078e00ff */
[----:B------:R-:W-:Y:S02]  /*3290*/  CS2R R34, SRZ ;  /* 0x0000000000227805 */ /* 0x000fe4000001ff00 */
[----:B------:R-:W-:Y:S01]  /*32a0*/  CS2R R32, SRZ ;  /* 0x0000000000207805 */ /* 0x000fe2000001ff00 */
[----:B------:R-:W-:Y:S06]  /*32b0*/  @P1 BRA `(.L_x_27089) ;  /* 0x0000000800f01947 */ /* 0x000fec0003800000 */
[----:B------:R-:W2:Y:S01]  /*32c0*/  I2F.RP R3, R25 ;  /* 0x0000001900037306 */ /* 0x000ea20000209400 */
[----:B------:R-:W3:Y:S01]  /*32d0*/  LDCU UR4, c[0x0][0x3c8] ;  /* 0x00007900ff0477ac */ /* 0x000ee20008000800 */
[----:B-1--4-:R-:W-:Y:S01]  /*32e0*/  IMAD.WIDE.U32 R12, R26, 0x4, RZ ;  /* 0x000000041a0c7825 */ /* 0x012fe200078e00ff */
[----:B0-----:R-:W-:-:S03]  /*32f0*/  SHF.L.U32 R4, R24, 0x4, RZ ;  /* 0x0000000418047819 */ /* 0x001fc600000006ff */
[----:B------:R-:W-:Y:S01]  /*3300*/  HFMA2 R36, -RZ, RZ, 0, 0 ;  /* 0x00000000ff247431 */ /* 0x000fe200000001ff */
[----:B------:R-:W0:Y:S01]  /*3310*/  LDCU UR5, c[0x0][0x3fc] ;  /* 0x00007f80ff0577ac */ /* 0x000e220008000800 */
[----:B------:R-:W-:Y:S01]  /*3320*/  IMAD.SHL.U32 R31, R24, 0x4, RZ ;  /* 0x00000004181f7824 */ /* 0x000fe200078e00ff */
[----:B------:R-:W-:Y:S01]  /*3330*/  IADD3 R30, PT, PT, -R30, R26, RZ ;  /* 0x0000001a1e1e7210 */ /* 0x000fe20007ffe1ff */
[----:B------:R-:W-:Y:S01]  /*3340*/  IMAD R9, R6, 0x8, R9 ;  /* 0x0000000806097824 */ /* 0x000fe200078e0209 */
[----:B------:R-:W1:Y:S01]  /*3350*/  LDCU.64 UR6, c[0x0][0x3b8] ;  /* 0x00007700ff0677ac */ /* 0x000e620008000a00 */
[----:B------:R-:W-:Y:S02]  /*3360*/  IADD3 R26, PT, PT, R26, 0x1, RZ ;  /* 0x000000011a1a7810 */ /* 0x000fe40007ffe0ff */
[----:B------:R-:W-:Y:S02]  /*3370*/  CS2R R34, SRZ ;  /* 0x0000000000227805 */ /* 0x000fe4000001ff00 */
[----:B------:R-:W-:Y:S01]  /*3380*/  LOP3.LUT R28, R31, 0x4, RZ, 0xc0, !PT ;  /* 0x000000041f1c7812 */ /* 0x000fe200078ec0ff */
[----:B------:R-:W-:Y:S01]  /*3390*/  VIADD R27, R9, 0x1 ;  /* 0x00000001091b7836 */ /* 0x000fe20000000000 */
[----:B------:R-:W-:Y:S01]  /*33a0*/  CS2R R32, SRZ ;  /* 0x0000000000207805 */ /* 0x000fe2000001ff00 */
[----:B--2---:R-:W2:Y:S01]  /*33b0*/  MUFU.RCP R3, R3 ;  /* 0x0000000300037308 */ /* 0x004ea20000001000 */
[----:B------:R-:W-:Y:S01]  /*33c0*/  LOP3.LUT R31, R31, 0x7c, RZ, 0xc0, !PT ;  /* 0x0000007c1f1f7812 */ /* 0x000fe200078ec0ff */
[----:B------:R-:W-:Y:S01]  /*33d0*/  IMAD.IADD R28, R27, 0x1, R28 ;  /* 0x000000011b1c7824 */ /* 0x000fe200078e021c */
[----:B---3--:R-:W-:Y:S01]  /*33e0*/  UIMAD UR4, UR16, UR4, URZ ;  /* 0x00000004100472a4 */ /* 0x008fe2000f8e02ff */
[----:B0-----:R-:W-:-:S05]  /*33f0*/  MOV R29, UR5 ;  /* 0x00000005001d7c02 */ /* 0x001fca0008000f00 */
[----:B------:R-:W-:Y:S01]  /*3400*/  IMAD.U32 R15, RZ, RZ, UR4 ;  /* 0x00000004ff0f7e24 */ /* 0x000fe2000f8e00ff */
[----:B------:R-:W-:-:S03]  /*3410*/  IADD3 R29, PT, PT, -R29, UR14, RZ ;  /* 0x0000000e1d1d7c10 */ /* 0x000fc6000fffe1ff */
[----:B------:R-:W-:Y:S01]  /*3420*/  IMAD.WIDE R12, R15, 0x4, R12 ;  /* 0x000000040f0c7825 */ /* 0x000fe200078e020c */
[----:B------:R-:W0:Y:S01]  /*3430*/  LDCU UR4, c[0x0][0x3e0] ;  /* 0x00007c00ff0477ac */ /* 0x000e220008000800 */
[----:B--2---:R-:W-:Y:S02]  /*3440*/  IADD3 R10, PT, PT, R3, 0xffffffe, RZ ;  /* 0x0ffffffe030a7810 */ /* 0x004fe40007ffe0ff */
[----:B------:R-:W-:Y:S01]  /*3450*/  VIADD R15, R2, 0x160 ;  /* 0x00000160020f7836 */ /* 0x000fe20000000000 */
[----:B------:R-:W-:Y:S01]  /*3460*/  LOP3.LUT R3, R4, 0x10, RZ, 0xe2, !PT ;  /* 0x0000001004037812 */ /* 0x000fe200078ee2ff */
[----:B------:R2:W3:Y:S01]  /*3470*/  F2I.FTZ.U32.TRUNC.NTZ R11, R10 ;  /* 0x0000000a000b7305 */ /* 0x0004e2000021f000 */
[----:B-1----:R-:W-:-:S03]  /*3480*/  IADD3 R4, P0, PT, R12, UR6, RZ ;  /* 0x000000060c047c10 */ /* 0x002fc6000ff1e0ff */
[----:B------:R-:W-:Y:S01]  /*3490*/  IMAD R3, R6, 0x20, R3 ;  /* 0x0000002006037824 */ /* 0x000fe200078e0203 */
[----:B------:R-:W-:Y:S01]  /*34a0*/  LEA R0, R0, R15, 0x18 ;  /* 0x0000000f00007211 */ /* 0x000fe200078ec0ff */
[----:B--2---:R-:W-:Y:S01]  /*34b0*/  IMAD.MOV.U32 R10, RZ, RZ, RZ ;  /* 0x000000ffff0a7224 */ /* 0x004fe200078e00ff */
[----:B0-----:R-:W-:Y:S01]  /*34c0*/  UIMAD UR4, UR15, UR4, URZ ;  /* 0x000000040f0472a4 */ /* 0x001fe2000f8e02ff */
[----:B---3--:R-:W-:-:S03]  /*34d0*/  IADD3 R2, PT, PT, RZ, -R11, RZ ;  /* 0x8000000bff027210 */ /* 0x008fc60007ffe0ff */
[----:B------:R-:W-:Y:S02]  /*34e0*/  USHF.R.S32.HI UR5, URZ, 0x1f, UR4 ;  /* 0x0000001fff057899 */ /* 0x000fe40008011404 */
[----:B------:R-:W-:Y:S01]  /*34f0*/  MOV R38, UR4 ;  /* 0x0000000400267c02 */ /* 0x000fe20008000f00 */
[----:B------:R-:W-:Y:S01]  /*3500*/  IMAD R15, R2, R25, RZ ;  /* 0x00000019020f7224 */ /* 0x000fe200078e02ff */
[----:B------:R-:W-:Y:S02]  /*3510*/  IADD3 R2, PT, PT, R0, R3, RZ ;  /* 0x0000000300027210 */ /* 0x000fe40007ffe0ff */
[----:B------:R-:W-:Y:S01]  /*3520*/  IMAD.U32 R39, RZ, RZ, UR5 ;  /* 0x00000005ff277e24 */ /* 0x000fe2000f8e00ff */
[----:B------:R-:W-:Y:S01]  /*3530*/  IADD3.X R3, PT, PT, R13, UR7, RZ, P0, !PT ;  /* 0x000000070d037c10 */ /* 0x000fe200087fe4ff */
[----:B------:R-:W-:-:S07]  /*3540*/  IMAD.HI.U32 R0, R11, R15, R10 ;  /* 0x0000000f0b007227 */ /* 0x000fce00078e000a */
.L_x_27092:
        /* <DEDUP_REMOVED lines=58> */
[----:B------:R-:W2:Y:S01]  /*38f0*/  LDG.E.128.CONSTANT R12, desc[UR12][R40.64] ;  /* 0x0000000c280c7981 */ /* 0x000ea2000c1e9d00 */
[----:B------:R-:W-:Y:S01]  /*3900*/  ISETP.NE.AND P1, PT, R30, -0x1, PT ;  /* 0xffffffff1e00780c */ /* 0x000fe20003f25270 */
[----:B------:R-:W-:-:S12]  /*3910*/  VIADD R20, R28, 0xffffffff ;  /* 0xffffffff1c147836 */ /* 0x000fd80000000000 */
[----:B------:R-:W-:Y:S02]  /*3920*/  @!P1 ISETP.GE.AND P3, PT, R28, UR21, PT ;  /* 0x000000151c009c0c */ /* 0x000fe4000bf66270 */
[----:B------:R-:W-:Y:S02]  /*3930*/  @!P1 ISETP.GE.AND P2, PT, R20, UR21, PT ;  /* 0x0000001514009c0c */ /* 0x000fe4000bf46270 */
[----:B--2---:R-:W-:Y:S02]  /*3940*/  @!P1 FSEL R13, R13, RZ, !P3 ;  /* 0x000000ff0d0d9208 */ /* 0x004fe40005800000 */
[----:B------:R-:W-:-:S03]  /*3950*/  @!P1 FSEL R12, R12, RZ, !P2 ;  /* 0x000000ff0c0c9208 */ /* 0x000fc60005000000 */
[----:B0-----:R-:W-:Y:S01]  /*3960*/  FMUL.FTZ R17, R9, R13 ;  /* 0x0000000d09117220 */ /* 0x001fe20000410000 */
        /* <DEDUP_REMOVED lines=8> */
[----:B------:R-:W-:Y:S01]  /*39f0*/  @!P1 FSEL R15, R15, RZ, !P2 ;  /* 0x000000ff0f0f9208 */ /* 0x000fe20005000000 */
[----:B------:R-:W2:Y:S01]  /*3a00*/  LDG.E.128.CONSTANT R16, desc[UR12][R40.64+0x200] ;  /* 0x0002000c28107981 */ /* 0x000ea2000c1e9d00 */
[----:B------:R-:W-:Y:S01]  /*3a10*/  @!P1 ISETP.GE.AND P4, PT, R12, UR21, PT ;  /* 0x000000150c009c0c */ /* 0x000fe2000bf86270 */
[----:B------:R-:W-:Y:S02]  /*3a20*/  @!P1 VIADD R12, R28, 0x2 ;  /* 0x000000021c0c9836 */ /* 0x000fe40000000000 */
[----:B------:R-:W-:-:S03]  /*3a30*/  FFMA.FTZ R15, R11, R15, R14 ;  /* 0x0000000f0b0f7223 */ /* 0x000fc6000001000e */
[----:B------:R-:W-:Y:S01]  /*3a40*/  @!P1 ISETP.GE.AND P5, PT, R12, UR21, PT ;  /* 0x000000150c009c0c */ /* 0x000fe2000bfa6270 */
[----:B------:R-:W-:Y:S02]  /*3a50*/  FADD.FTZ R36, R36, R15 ;  /* 0x0000000f24247221 */ /* 0x000fe40000010000 */
[----:B------:R-:W3:Y:S01]  /*3a60*/  LDG.E.128.CONSTANT R12, desc[UR12][R40.64+0x400] ;  /* 0x0004000c280c7981 */ /* 0x000ee2000c1e9d00 */
[----:B------:R-:W-:Y:S02]  /*3a70*/  @!P1 ISETP.GE.AND P3, PT, R28, UR21, PT ;  /* 0x000000151c009c0c */ /* 0x000fe4000bf66270 */
[----:B------:R-:W-:Y:S02]  /*3a80*/  @!P1 ISETP.GE.AND P2, PT, R20, UR21, PT ;  /* 0x0000001514009c0c */ /* 0x000fe4000bf46270 */
[----:B--2---:R-:W-:Y:S02]  /*3a90*/  @!P1 FSEL R17, R17, RZ, !P3 ;  /* 0x000000ff11119208 */ /* 0x004fe40005800000 */
[----:B------:R-:W-:-:S02]  /*3aa0*/  @!P1 FSEL R16, R16, RZ, !P2 ;  /* 0x000000ff10109208 */ /* 0x000fc40005000000 */
[----:B------:R-:W-:Y:S01]  /*3ab0*/  @!P1 ISETP.GE.AND P3, PT, R28, UR21, PT ;  /* 0x000000151c009c0c */ /* 0x000fe2000bf66270 */
[----:B------:R-:W-:Y:S01]  /*3ac0*/  FMUL.FTZ R17, R9, R17 ;  /* 0x0000001109117220 */ /* 0x000fe20000410000 */
[----:B------:R-:W-:Y:S02]  /*3ad0*/  @!P1 FSEL R18, R18, RZ, !P4 ;  /* 0x000000ff12129208 */ /* 0x000fe40006000000 */
[----:B------:R-:W-:Y:S01]  /*3ae0*/  @!P1 ISETP.GE.AND P2, PT, R20, UR21, PT ;  /* 0x0000001514009c0c */ /* 0x000fe2000bf46270 */
[----:B------:R-:W-:Y:S01]  /*3af0*/  FFMA.FTZ R17, R8, R16, R17 ;  /* 0x0000001008117223 */ /* 0x000fe20000010011 */
[----:B---3--:R-:W-:Y:S02]  /*3b00*/  @!P1 FSEL R13, R13, RZ, !P3 ;  /* 0x000000ff0d0d9208 */ /* 0x008fe40005800000 */
[----:B------:R-:W-:Y:S01]  /*3b10*/  @!P1 FSEL R19, R19, RZ, !P5 ;  /* 0x000000ff13139208 */ /* 0x000fe20006800000 */
[----:B------:R-:W-:Y:S01]  /*3b20*/  FFMA.FTZ R18, R10, R18, R17 ;  /* 0x000000120a127223 */ /* 0x000fe20000010011 */
[----:B------:R-:W-:Y:S01]  /*3b30*/  @!P1 FSEL R12, R12, RZ, !P2 ;  /* 0x000000ff0c0c9208 */ /* 0x000fe20005000000 */
[----:B------:R-:W-:-:S02]  /*3b40*/  FMUL.FTZ R13, R9, R13 ;  /* 0x0000000d090d7220 */ /* 0x000fc40000410000 */
[----:B------:R-:W-:Y:S02]  /*3b50*/  FFMA.FTZ R18, R11, R19, R18 ;  /* 0x000000130b127223 */ /* 0x000fe40000010012 */
[----:B------:R-:W-:Y:S01]  /*3b60*/  FFMA.FTZ R13, R8, R12, R13 ;  /* 0x0000000c080d7223 */ /* 0x000fe2000001000d */
[----:B------:R-:W-:Y:S01]  /*3b70*/  @!P1 IADD3 R12, PT, PT, R28, 0x1, RZ ;  /* 0x000000011c0c9810 */ /* 0x000fe20007ffe0ff */
[----:B------:R-:W-:Y:S02]  /*3b80*/  FADD.FTZ R35, R35, R18 ;  /* 0x0000001223237221 */ /* 0x000fe40000010000 */
[----:B------:R-:W2:Y:S01]  /*3b90*/  LDG.E.128.CONSTANT R16, desc[UR12][R40.64+0x600] ;  /* 0x0006000c28107981 */ /* 0x000ea2000c1e9d00 */
[----:B------:R-:W-:Y:S02]  /*3ba0*/  @!P1 ISETP.GE.AND P6, PT, R12, UR21, PT ;  /* 0x000000150c009c0c */ /* 0x000fe4000bfc6270 */
[----:B------:R-:W-:Y:S02]  /*3bb0*/  @!P1 ISETP.GE.AND P5, PT, R20, UR21, PT ;  /* 0x0000001514009c0c */ /* 0x000fe4000bfa6270 */
[----:B------:R-:W-:-:S02]  /*3bc0*/  @!P1 FSEL R14, R14, RZ, !P6 ;  /* 0x000000ff0e0e9208 */ /* 0x000fc40007000000 */
[----:B------:R-:W-:Y:S02]  /*3bd0*/  @!P1 ISETP.GE.AND P6, PT, R20, UR21, PT ;  /* 0x0000001514009c0c */ /* 0x000fe4000bfc6270 */
[----:B------:R-:W3:Y:S01]  /*3be0*/  LDG.E.128.CONSTANT R20, desc[UR12][R40.64+0x800] ;  /* 0x0008000c28147981 */ /* 0x000ee2000c1e9d00 */
[----:B------:R-:W-:-:S05]  /*3bf0*/  @!P1 VIADD R12, R28, 0x2 ;  /* 0x000000021c0c9836 */ /* 0x000fca0000000000 */
[----:B------:R-:W-:-:S04]  /*3c00*/  @!P1 ISETP.GE.AND P2, PT, R12, UR21, PT ;  /* 0x000000150c009c0c */ /* 0x000fc8000bf46270 */
[----:B------:R-:W-:Y:S02]  /*3c10*/  @!P1 FSEL R15, R15, RZ, !P2 ;  /* 0x000000ff0f0f9208 */ /* 0x000fe40005000000 */
[C---:B------:R-:W-:Y:S02]  /*3c20*/  @!P1 ISETP.GE.AND P2, PT, R28.reuse, UR21, PT ;  /* 0x000000151c009c0c */ /* 0x040fe4000bf46270 */
[----:B------:R-:W-:-:S04]  /*3c30*/  @!P1 IADD3 R12, PT, PT, R28, 0x1, RZ ;  /* 0x000000011c0c9810 */ /* 0x000fc80007ffe0ff */
[----:B------:R-:W-:Y:S01]  /*3c40*/  @!P1 ISETP.GE.AND P3, PT, R12, UR21, PT ;  /* 0x000000150c009c0c */ /* 0x000fe2000bf66270 */
[----:B------:R-:W-:-:S05]  /*3c50*/  @!P1 VIADD R12, R28, 0x2 ;  /* 0x000000021c0c9836 */ /* 0x000fca0000000000 */
        /* <DEDUP_REMOVED lines=8> */
[----:B---3--:R-:W-:Y:S02]  /*3ce0*/  @!P1 FSEL R21, R21, RZ, !P2 ;  /* 0x000000ff15159208 */ /* 0x008fe40005000000 */
[----:B------:R-:W-:-:S03]  /*3cf0*/  @!P1 FSEL R20, R20, RZ, !P6 ;  /* 0x000000ff14149208 */ /* 0x000fc60007000000 */
[----:B------:R-:W-:Y:S01]  /*3d00*/  FMUL.FTZ R9, R9, R21 ;  /* 0x0000001509097220 */ /* 0x000fe20000410000 */
[----:B------:R-:W-:-:S03]  /*3d10*/  FFMA.FTZ R17, R8, R16, R17 ;  /* 0x0000001008117223 */ /* 0x000fc60000010011 */
[----:B------:R-:W-:Y:S01]  /*3d20*/  FFMA.FTZ R9, R8, R20, R9 ;  /* 0x0000001408097223 */ /* 0x000fe20000010009 */
[----:B------:R-:W-:-:S04]  /*3d30*/  @!P1 IADD3 R8, PT, PT, R28, 0x1, RZ ;  /* 0x000000011c089810 */ /* 0x000fc80007ffe0ff */
[----:B------:R-:W-:Y:S01]  /*3d40*/  @!P1 ISETP.GE.AND P2, PT, R8, UR21, PT ;  /* 0x0000001508009c0c */ /* 0x000fe2000bf46270 */
[----:B------:R-:W-:Y:S01]  /*3d50*/  @!P1 VIADD R8, R28, 0x2 ;  /* 0x000000021c089836 */ /* 0x000fe20000000000 */
[----:B------:R-:W-:Y:S02]  /*3d60*/  @!P1 FSEL R18, R18, RZ, !P3 ;  /* 0x000000ff12129208 */ /* 0x000fe40005800000 */
[----:B------:R-:W-:Y:S02]  /*3d70*/  @!P1 FSEL R22, R22, RZ, !P2 ;  /* 0x000000ff16169208 */ /* 0x000fe40005000000 */
[----:B------:R-:W-:Y:S01]  /*3d80*/  @!P1 ISETP.GE.AND P3, PT, R8, UR21, PT ;  /* 0x0000001508009c0c */ /* 0x000fe2000bf66270 */
[C---:B------:R-:W-:Y:S01]  /*3d90*/  FFMA.FTZ R18, R10.reuse, R18, R17 ;  /* 0x000000120a127223 */ /* 0x040fe20000010011 */
[----:B------:R-:W-:Y:S01]  /*3da0*/  @!P1 FSEL R19, R19, RZ, !P4 ;  /* 0x000000ff13139208 */ /* 0x000fe20006000000 */
[----:B------:R-:W-:Y:S01]  /*3db0*/  FFMA.FTZ R10, R10, R22, R9 ;  /* 0x000000160a0a7223 */ /* 0x000fe20000010009 */
[----:B------:R-:W-:-:S03]  /*3dc0*/  @!P1 FSEL R23, R23, RZ, !P3 ;  /* 0x000000ff17179208 */ /* 0x000fc60005800000 */
[C---:B------:R-:W-:Y:S02]  /*3dd0*/  FFMA.FTZ R18, R11.reuse, R19, R18 ;  /* 0x000000130b127223 */ /* 0x040fe40000010012 */
[----:B------:R-:W-:Y:S02]  /*3de0*/  FFMA.FTZ R11, R11, R23, R10 ;  /* 0x000000170b0b7223 */ /* 0x000fe4000001000a */
[----:B------:R-:W-:Y:S02]  /*3df0*/  FADD.FTZ R33, R33, R18 ;  /* 0x0000001221217221 */ /* 0x000fe40000010000 */
[----:B------:R-:W-:-:S07]  /*3e00*/  FADD.FTZ R32, R32, R11 ;  /* 0x0000000b20207221 */ /* 0x000fce0000010000 */
.L_x_27091:
[----:B------:R-:W-:Y:S05]  /*3e10*/  BSYNC.RECONVERGENT B1 ;  /* 0x0000000000017941 */ /* 0x000fea0003800200 */
.L_x_27090:
[----:B------:R-:W-:Y:S01]  /*3e20*/  IADD3 R4, P1, PT, R4, 0x10, RZ ;  /* 0x0000001004047810 */ /* 0x000fe20007f3e0ff */
[----:B------:R-:W-:Y:S01]  /*3e30*/  VIADD R28, R28, 0x20 ;  /* 0x000000201c1c7836 */ /* 0x000fe20000000000 */
[----:B------:R-:W-:Y:S02]  /*3e40*/  IADD3 R30, PT, PT, R30, 0x4, RZ ;  /* 0x000000041e1e7810 */ /* 0x000fe40007ffe0ff */
[----:B------:R-:W-:Y:S01]  /*3e50*/  IADD3 R2, PT, PT, R2, 0x80, RZ ;  /* 0x0000008002027810 */ /* 0x000fe20007ffe0ff */
[----:B------:R-:W-:Y:S01]  /*3e60*/  IMAD.X R3, RZ, RZ, R3, P1 ;  /* 0x000000ffff037224 */ /* 0x000fe200008e0603 */
[----:B------:R-:W-:Y:S07]  /*3e70*/  @!P0 BRA `(.L_x_27092) ;  /* 0xfffffff400b48947 */ /* 0x000fee000383ffff */
.L_x_27089:
[----:B------:R-:W-:Y:S05]  /*3e80*/  BSYNC.RECONVERGENT B0 ;  /* 0x0000000000007941 */ /* 0x000fea0003800200 */
.L_x_27088:
[----:B------:R-:W2:Y:S01]  /*3e90*/  S2UR UR5, SR_CgaCtaId ;  /* 0x00000000000579c3 */ /* 0x000ea20000008800 */
[----:B------:R-:W3:Y:S01]  /*3ea0*/  SHFL.BFLY PT, R3, R36, 0x1, 0x1f ;  /* 0x0c201f0024037f89 */ /* 0x000ee200000e0000 */
[----:B0---4-:R-:W-:Y:S01]  /*3eb0*/  LOP3.LUT R4, R24, 0x1, RZ, 0xc0, !PT ;  /* 0x0000000118047812 */ /* 0x011fe200078ec0ff */
[----:B------:R-:W-:Y:S01]  /*3ec0*/  UMOV UR4, 0x400 ;  /* 0x0000040000047882 */ /* 0x000fe20000000000 */
[----:B------:R-:W-:Y:S01]  /*3ed0*/  SHF.R.U32.HI R5, RZ, 0x1, R5 ;  /* 0x00000001ff057819 */ /* 0x000fe20000011605 */
[----:B------:R-:W0:Y:S01]  /*3ee0*/  SHFL.BFLY PT, R0, R35, 0x1, 0x1f ;  /* 0x0c201f0023007f89 */ /* 0x000e2200000e0000 */
[----:B------:R-:W-:Y:S01]  /*3ef0*/  ISETP.NE.AND P2, PT, R4, RZ, PT ;  /* 0x000000ff0400720c */ /* 0x000fe20003f45270 */
[----:B------:R-:W-:Y:S01]  /*3f00*/  UIADD3 UR4, UPT, UPT, UR4, 0x160, URZ ;  /* 0x0000016004047890 */ /* 0x000fe2000fffe0ff */
[C---:B------:R-:W-:Y:S01]  /*3f10*/  LOP3.LUT R4, R24.reuse, 0x3c0, RZ, 0xc0, !PT ;  /* 0x000003c018047812 */ /* 0x040fe200078ec0ff */
[----:B------:R-:W4:Y:S01]  /*3f20*/  SHFL.BFLY PT, R7, R34, 0x1, 0x1f ;  /* 0x0c201f0022077f89 */ /* 0x000f2200000e0000 */
[----:B------:R-:W-:Y:S01]  /*3f30*/  LOP3.LUT P0, RZ, R24, 0x3c1, RZ, 0xc0, !PT ;  /* 0x000003c118ff7812 */ /* 0x000fe2000780c0ff */
[----:B------:R-:W-:Y:S01]  /*3f40*/  IMAD R6, R6, 0x50, R5 ;  /* 0x0000005006067824 */ /* 0x000fe200078e0205 */
[----:B------:R-:W-:Y:S01]  /*3f50*/  ISETP.NE.OR P5, PT, R4, 0x40, P2 ;  /* 0x000000400400780c */ /* 0x000fe200017a5670 */
[----:B------:R-:W5:Y:S01]  /*3f60*/  SHFL.BFLY PT, R2, R33, 0x1, 0x1f ;  /* 0x0c201f0021027f89 */ /* 0x000f6200000e0000 */
[----:B------:R-:W-:Y:S01]  /*3f70*/  BSSY.RECONVERGENT B0, `(.L_x_27093) ;  /* 0x000001f000007945 */ /* 0x000fe20003800200 */
[----:B------:R-:W-:-:S02]  /*3f80*/  LOP3.LUT P1, RZ, R24, 0x3e1, RZ, 0xc0, !PT ;  /* 0x000003e118ff7812 */ /* 0x000fc4000782c0ff */
[----:B------:R-:W1:Y:S01]  /*3f90*/  SHFL.BFLY PT, R9, R32, 0x1, 0x1f ;  /* 0x0c201f0020097f89 */ /* 0x000e6200000e0000 */
[----:B------:R-:W-:Y:S01]  /*3fa0*/  BAR.SYNC.DEFER_BLOCKING 0x0 ;  /* 0x0000000000007b1d */ /* 0x000fe20000010000 */
[----:B------:R-:W-:Y:S01]  /*3fb0*/  ISETP.GT.U32.AND P3, PT, R24, 0x1f, PT ;  /* 0x0000001f1800780c */ /* 0x000fe20003f64070 */
[----:B--2---:R-:W-:Y:S01]  /*3fc0*/  ULEA UR4, UR5, UR4, 0x18 ;  /* 0x0000000405047291 */ /* 0x004fe2000f8ec0ff */
[----:B---3--:R-:W-:Y:S01]  /*3fd0*/  FADD.FTZ R5, R3, R36 ;  /* 0x0000002403057221 */ /* 0x008fe20000010000 */
[----:B0-----:R-:W-:-:S04]  /*3fe0*/  FADD.FTZ R35, R0, R35 ;  /* 0x0000002300237221 */ /* 0x001fc80000010000 */
[----:B------:R-:W-:Y:S02]  /*3ff0*/  LEA R6, R6, UR4, 0x2 ;  /* 0x0000000406067c11 */ /* 0x000fe4000f8e10ff */
[----:B------:R-:W-:Y:S01]  /*4000*/  LOP3.LUT R0, R24, 0x3e0, RZ, 0xc0, !PT ;  /* 0x000003e018007812 */ /* 0x000fe200078ec0ff */
[----:B----4-:R-:W-:-:S03]  /*4010*/  FADD.FTZ R7, R7, R34 ;  /* 0x0000002207077221 */ /* 0x010fc60000010000 */
[----:B------:R-:W-:Y:S01]  /*4020*/  ISETP.NE.OR P4, PT, R0, 0x20, P2 ;  /* 0x000000200000780c */ /* 0x000fe20001785670 */
[----:B-----5:R-:W-:Y:S01]  /*4030*/  FADD.FTZ R33, R2, R33 ;  /* 0x0000002102217221 */ /* 0x020fe20000010000 */
[----:B-1----:R-:W-:Y:S01]  /*4040*/  FADD.FTZ R9, R9, R32 ;  /* 0x0000002009097221 */ /* 0x002fe20000010000 */
        /* <DEDUP_REMOVED lines=17> */
.L_x_27094:
[----:B------:R-:W-:Y:S05]  /*4160*/  BSYNC.RECONVERGENT B0 ;  /* 0x0000000000007941 */ /* 0x000fea0003800200 */
.L_x_27093:
        /* <DEDUP_REMOVED lines=19> */
.L_x_27096:
[----:B------:R-:W-:Y:S05]  /*42a0*/  BSYNC.RECONVERGENT B0 ;  /* 0x0000000000007941 */ /* 0x000fea0003800200 */
.L_x_27095:
        /* <DEDUP_REMOVED lines=20> */
.L_x_27063:
[----:B------:R-:W-:Y:S01]  /*43f0*/  HFMA2 R12, -RZ, RZ, 0, 1.1920928955078125e-07 ;  /* 0x00000002ff0c7431 */ /* 0x000fe200000001ff */
[----:B------:R-:W-:Y:S01]  /*4400*/  BSSY B2, `(.L_x_27097) ;  /* 0x0000007000027945 */ /* 0x000fe20003800000 */
[----:B------:R-:W-:Y:S01]  /*4410*/  IMAD.MOV.U32 R11, RZ, RZ, R15 ;  /* 0x000000ffff0b7224 */ /* 0x000fe200078e000f */
[----:B------:R-:W-:Y:S01]  /*4420*/  MOV R10, 0xffffffff ;  /* 0xffffffff000a7802 */ /* 0x000fe20000000f00 */
[----:B------:R-:W-:-:S07]  /*4430*/  IMAD.MOV.U32 R21, RZ, RZ, 0x1f ;  /* 0x0000001fff157424 */ /* 0x000fce00078e00ff */
[----:B------:R-:W-:Y:S05]  /*4440*/  WARPSYNC.COLLECTIVE R10, `(.L_x_27098) ;  /* 0x000000000a087348 */ /* 0x000fea0003c00000 */
[----:B------:R0:W1:Y:S02]  /*4450*/  SHFL.BFLY P2, R13, R11, R12, R21 ;  /* 0x0c00000c0b0d7389 */ /* 0x0000640000040015 */
[----:B01----:R-:W-:Y:S05]  /*4460*/  ENDCOLLECTIVE ;  /* 0x000000000000791b */ /* 0x003fea0003800000 */
.L_x_27098:
[----:B------:R-:W-:Y:S05]  /*4470*/  BSYNC B2 ;  /* 0x0000000000027941 */ /* 0x000fea0003800000 */
.L_x_27097:
        /* <DEDUP_REMOVED lines=9> */
.L_x_27099:
[----:B------:R-:W-:Y:S01]  /*4510*/  MOV R9, R13 ;  /* 0x0000000d00097202 */ /* 0x000fe20000000f00 */
[----:B------:R-:W-:Y:S06]  /*4520*/  BRA `(.L_x_27100) ;  /* 0xffffffcc00b87947 */ /* 0x000fec000383ffff */
.L_x_27065:
        /* <DEDUP_REMOVED lines=8> */
.L_x_27102:
[----:B------:R-:W-:Y:S05]  /*45b0*/  BSYNC B0 ;  /* 0x0000000000007941 */ /* 0x000fea0003800000 */
.L_x_27101:
        /* <DEDUP_REMOVED lines=8> */
.L_x_27103:
[----:B------:R-:W-:Y:S02]  /*4640*/  IMAD.MOV.U32 R12, RZ, RZ, 0x4 ;  /* 0x00000004ff0c7424 */ /* 0x000fe400078e00ff */
[----:B------:R-:W-:-:S05]  /*4650*/  IMAD.MOV.U32 R2, RZ, RZ, R13 ;  /* 0x000000ffff027224 */ /* 0x000fca00078e000d */
[----:B------:R-:W-:-:S04]  /*4660*/  FMNMX.FTZ R4, R11, R2, !PT ;  /* 0x000000020b047209 */ /* 0x000fc80007810000 */
[----:B------:R-:W-:-:S07]  /*4670*/  MOV R11, R4 ;  /* 0x00000004000b7202 */ /* 0x000fce0000000f00 */
[----:B------:R-:W-:Y:S05]  /*4680*/  WARPSYNC.COLLECTIVE R10, `(.L_x_27104) ;  /* 0x000000000a087348 */ /* 0x000fea0003c00000 */
[----:B------:R0:W1:Y:S02]  /*4690*/  SHFL.BFLY P2, R13, R11, R12, R21 ;  /* 0x0c00000c0b0d7389 */ /* 0x0000640000040015 */
[----:B01----:R-:W-:Y:S05]  /*46a0*/  ENDCOLLECTIVE ;  /* 0x000000000000791b */ /* 0x003fea0003800000 */
.L_x_27104:
[----:B------:R-:W-:Y:S05]  /*46b0*/  BRA `(.L_x_27105) ;  /* 0xffffffd0001c7947 */ /* 0x000fea000383ffff */
.L_x_27106:
        /* <DEDUP_REMOVED lines=12> */
.L_x_27753:


//--------------------- .text._ZN4vllm32paged_attention_v2_reduce_kernelIfLi64ELi128ELi512EEEvPT_PKfS4_PKS1_PKii --------------------------
	.section	.text._ZN4vllm32paged_attention_v2_reduce_kernelIfLi64ELi128ELi512EEEvPT_PKfS4_PKS1_PKii,"ax",@progbits
	.align	128
        .global         _ZN4vllm32paged_attention_v2_reduce_kernelIfLi64ELi128ELi512EEEvPT_PKfS4_PKS1_PKii
        .type           _ZN4vllm32paged_attention_v2_reduce_kernelIfLi64ELi128ELi512EEEvPT_PKfS4_PKS1_PKii,@function
        .size           _ZN4vllm32paged_attention_v2_reduce_kernelIfLi64ELi128ELi512EEEvPT_PKfS4_PKS1_PKii,(.L_x_27754 - _ZN4vllm32paged_attention_v2_reduce_kernelIfLi64ELi128ELi512EEEvPT_PKfS4_PKS1_PKii)
        .other          _ZN4vllm32paged_attention_v2_reduce_kernelIfLi64ELi128ELi512EEEvPT_PKfS4_PKS1_PKii,@"STO_CUDA_ENTRY STV_DEFAULT"
_ZN4vllm32paged_attention_v2_reduce_kernelIfLi64ELi128ELi512EEEvPT_PKfS4_PKS1_PKii:
.text._ZN4vllm32paged_attention_v2_reduce_kernelIfLi64ELi128ELi512EEEvPT_PKfS4_PKS1_PKii:
        /* <DEDUP_REMOVED lines=68> */
.L_x_27110:
        /* <DEDUP_REMOVED lines=10> */
.L_x_27109:
[----:B------:R-:W-:Y:S05]  /*04e0*/  BSYNC.RECONVERGENT B0 ;  /* 0x0000000000007941 */ /* 0x000fea0003800200 */
.L_x_27108:
        /* <DEDUP_REMOVED lines=11> */
.L_x_27111:
        /* <DEDUP_REMOVED lines=40> */
.L_x_27107:
        /* <DEDUP_REMOVED lines=60> */
.L_x_27116:
        /* <DEDUP_REMOVED lines=11> */
.L_x_27115:
[----:B------:R-:W-:Y:S05]  /*0c90*/  BSYNC.RECONVERGENT B1 ;  /* 0x0000000000017941 */ /* 0x000fea0003800200 */
.L_x_27114:
        /* <DEDUP_REMOVED lines=9> */
.L_x_27117:
        /* <DEDUP_REMOVED lines=37> */
.L_x_27113:
[----:B------:R-:W-:Y:S05]  /*0f80*/  BSYNC.RECONVERGENT B0 ;  /* 0x0000000000007941 */ /* 0x000fea0003800200 */
.L_x_27112:
        /* <DEDUP_REMOVED lines=78> */
.L_x_27122:
        /* <DEDUP_REMOVED lines=17> */
.L_x_27121:
[----:B------:R-:W-:Y:S05]  /*1580*/  BSYNC.RECONVERGENT B1 ;  /* 0x0000000000017941 */ /* 0x000fea0003800200 */
.L_x_27120:
[----:B------:R-:W-:Y:S05]  /*1590*/  @!P0 BRA `(.L_x_27119) ;  /* 0x0000000400208947 */ /* 0x000fea0003800000 */
[----:B------:R-:W-:Y:S01]  /*15a0*/  UIADD3 UR4, UPT, UPT, UR12, 0x20, URZ ;  /* 0x000000200c047890 */ /* 0x000fe2000fffe0ff */
[C---:B------:R-:W-:Y:S01]  /*15b0*/  LEA R18, R16.reuse, R17, 0x1 ;  /* 0x0000001110127211 */ /* 0x040fe200078e08ff */
[----:B0-----:R-:W-:Y:S02]  /*15c0*/  IMAD R20, R16, 0x3, R17 ;  /* 0x0000000310147824 */ /* 0x001fe400078e0211 */
[----:B------:R-:W-:Y:S01]  /*15d0*/  ULEA UR4, UR13, UR4, 0x18 ;  /* 0x000000040d047291 */ /* 0x000fe2000f8ec0ff */
[----:B------:R-:W-:-:S05]  /*15e0*/  IMAD.IADD R21, R17, 0x1, R16 ;  /* 0x0000000111157824 */ /* 0x000fca00078e0210 */
[----:B------:R-:W-:-:S07]  /*15f0*/  LEA R23, R17, UR4, 0x2 ;  /* 0x0000000411177c11 */ /* 0x000fce000f8e10ff */
.L_x_27123:
        /* <DEDUP_REMOVED lines=66> */
.L_x_27119:
[----:B------:R-:W-:Y:S05]  /*1a20*/  BSYNC.RECONVERGENT B0 ;  /* 0x0000000000007941 */ /* 0x000fea0003800200 */
.L_x_27118:
        /* <DEDUP_REMOVED lines=51> */
.L_x_27126:
        /* <DEDUP_REMOVED lines=66> */
.L_x_27125:
        /* <DEDUP_REMOVED lines=44> */
.L_x_27127:
        /* <DEDUP_REMOVED lines=26> */
.L_x_27128:
        /* <DEDUP_REMOVED lines=12> */
.L_x_27124:
[----:B------:R-:W2:Y:S01]  /*26a0*/  LDC.64 R2, c[0x0][0x380] ;  /* 0x0000e000ff027b82 */ /* 0x000ea20000000a00 */
[----:B------:R-:W-:-:S04]  /*26b0*/  IMAD.U32 R15, R15, 0x40, R0 ;  /* 0x000000400f0f7824 */ /* 0x000fc800078e0000 */
[----:B--2---:R-:W-:-:S05]  /*26c0*/  IMAD.WIDE.U32 R2, R15, 0x4, R2 ;  /* 0x000000040f027825 */ /* 0x004fca00078e0002 */
[----:B------:R-:W-:Y:S01]  /*26d0*/  STG.E desc[UR6][R2.64], R13 ;  /* 0x0000000d02007986 */ /* 0x000fe2000c101906 */
[----:B------:R-:W-:Y:S05]  /*26e0*/  EXIT ;  /* 0x000000000000794d */ /* 0x000fea0003800000 */
.L_x_27129:
        /* <DEDUP_REMOVED lines=9> */
.L_x_27754:


//--------------------- .text._ZN4vllm25paged_attention_v2_kernelIffLi64ELi8ELi128ELNS_18Fp8KVCacheDataTypeE0ELb1ELi512EEEvPfS2_PT_PKS3_PKT0_S9_ifPKiSB_iPKfiiiSD_SD_iiiii --------------------------
	.section	.text._ZN4vllm25paged_attention_v2_kernelIffLi64ELi8ELi128ELNS_18Fp8KVCacheDataTypeE0ELb1ELi512EEEvPfS2_PT_PKS3_PKT0_S9_ifPKiSB_iPKfiiiSD_SD_iiiii,"ax",@progbits
	.align	128
        .global         _ZN4vllm25paged_attention_v2_kernelIffLi64ELi8ELi128ELNS_18Fp8KVCacheDataTypeE0ELb1ELi512EEEvPfS2_PT_PKS3_PKT0_S9_ifPKiSB_iPKfiiiSD_SD_iiiii
        .type           _ZN4vllm25paged_attention_v2_kernelIffLi64ELi8ELi128ELNS_18Fp8KVCacheDataTypeE0ELb1ELi512EEEvPfS2_PT_PKS3_PKT0_S9_ifPKiSB_iPKfiiiSD_SD_iiiii,@function
        .size           _ZN4vllm25paged_attention_v2_kernelIffLi64ELi8ELi128ELNS_18Fp8KVCacheDataTypeE0ELb1ELi512EEEvPfS2_PT_PKS3_PKT0_S9_ifPKiSB_iPKfiiiSD_SD_iiiii,(.L_x_27755 - _ZN4vllm25paged_attention_v2_kernelIffLi64ELi8ELi128ELNS_18Fp8KVCacheDataTypeE0ELb1ELi512EEEvPfS2_PT_PKS3_PKT0_S9_ifPKiSB_iPKfiiiSD_SD_iiiii)
        .other          _ZN4vllm25paged_attention_v2_kernelIffLi64ELi8ELi128ELNS_18Fp8KVCacheDataTypeE0ELb1ELi512EEEvPfS2_PT_PKS3_PKT0_S9_ifPKiSB_iPKfiiiSD_SD_iiiii,@"STO_CUDA_ENTRY STV_DEFAULT"
_ZN4vllm25paged_attention_v2_kernelIffLi64ELi8ELi128ELNS_18Fp8KVCacheDataTypeE0ELb1ELi512EEEvPfS2_PT_PKS3_PKT0_S9_ifPKiSB_iPKfiiiSD_SD_iiiii:
.text._ZN4vllm25paged_attention_v2_kernelIffLi64ELi8ELi128ELNS_18Fp8KVCacheDataTypeE0ELb1ELi512EEEvPfS2_PT_PKS3_PKT0_S9_ifPKiSB_iPKfiiiSD_SD_iiiii:
        /* <DEDUP_REMOVED lines=37> */
[----:B------:R-:W-:Y:S01]  /*0250*/  @!P0 LOP3.LUT R2, R3, 0x3c, RZ, 0xc0, !PT ;  /* 0x0000003c03028812 */ /* 0x000fe200078ec0ff */
[----:B------:R-:W-:Y:S01]  /*0260*/  @!P0 IMAD.SHL.U32 R5, R5, 0x40, RZ ;  /* 0x0000004005058824 */ /* 0x000fe200078e00ff */
[----:B--2---:R-:W2:Y:S01]  /*0270*/  MUFU.RCP R0, R0 ;  /* 0x0000000000007308 */ /* 0x004ea20000001000 */
[----:B------:R-:W0:Y:S01]  /*0280*/  LDCU UR33, c[0x0][0x3dc] ;  /* 0x00007b80ff2177ac */ /* 0x000e220008000800 */
[----:B------:R-:W-:Y:S01]  /*0290*/  @!P0 LOP3.LUT R2, R2, 0x3, R3, 0xf8, !PT ;  /* 0x0000000302028812 */ /* 0x000fe200078ef803 */
[----:B------:R-:W0:Y:S03]  /*02a0*/  LDCU UR34, c[0x0][0x3b4] ;  /* 0x00007680ff2277ac */ /* 0x000e260008000800 */
[----:B------:R-:W-:Y:S01]  /*02b0*/  @!P0 IADD3 R2, P1, P2, R2, UR4, R5 ;  /* 0x0000000402028c10 */ /* 0x000fe2000fa3e005 */
[----:B------:R-:W0:Y:S03]  /*02c0*/  LDCU.64 UR22, c[0x0][0x3a0] ;  /* 0x00007400ff1677ac */ /* 0x000e260008000a00 */
[----:B------:R-:W-:Y:S01]  /*02d0*/  @!P0 IADD3.X R5, PT, PT, RZ, UR5, RZ, P1, P2 ;  /* 0x00000005ff058c10 */ /* 0x000fe20008fe44ff */
[----:B------:R-:W1:Y:S01]  /*02e0*/  @UP0 LDCU.64 UR4, c[0x0][0x3d0] ;  /* 0x00007a00ff0407ac */ /* 0x000e620008000a00 */
[----:B----4-:R-:W-:-:S04]  /*02f0*/  @!P0 LEA R4, P1, R2, R6, 0x2 ;  /* 0x0000000602048211 */ /* 0x010fc800078210ff */
[----:B------:R-:W-:-:S05]  /*0300*/  @!P0 LEA.HI.X R5, R2, R7, R5, 0x2, P1 ;  /* 0x0000000702058211 */ /* 0x000fca00008f1405 */
[----:B------:R4:W3:Y:S01]  /*0310*/  @!P0 LDG.E.CONSTANT R4, desc[UR12][R4.64] ;  /* 0x0000000c04048981 */ /* 0x0008e2000c1e9900 */
[----:B--2---:R-:W-:Y:S01]  /*0320*/  IADD3 R8, PT, PT, R0, 0xffffffe, RZ ;  /* 0x0ffffffe00087810 */ /* 0x004fe20007ffe0ff */
[----:B------:R-:W2:Y:S01]  /*0330*/  LDCU UR19, c[0x0][0x370] ;  /* 0x00006e00ff1377ac */ /* 0x000ea20008000800 */
[----:B------:R-:W-:Y:S01]  /*0340*/  PLOP3.LUT P1, PT, PT, PT, UP0, 0x80, 0x8 ;  /* 0x000000000008781c */ /* 0x000fe20003f2f008 */
[----:B------:R-:W-:Y:S01]  /*0350*/  IMAD.MOV.U32 R0, RZ, RZ, RZ ;  /* 0x000000ffff007224 */ /* 0x000fe200078e00ff */
[----:B------:R0:W4:Y:S01]  /*0360*/  F2I.FTZ.U32.TRUNC.NTZ R9, R8 ;  /* 0x0000000800097305 */ /* 0x000122000021f000 */
[----:B-1----:R-:W-:-:S06]  /*0370*/  @UP0 UIMAD.WIDE.U32 UR4, UR17, 0x4, UR4 ;  /* 0x00000004110408a5 */ /* 0x002fcc000f8e0004 */
[----:B------:R-:W-:Y:S02]  /*0380*/  IMAD.U32 R6, RZ, RZ, UR4 ;  /* 0x00000004ff067e24 */ /* 0x000fe4000f8e00ff */
[----:B0-----:R-:W-:Y:S02]  /*0390*/  IMAD.MOV.U32 R8, RZ, RZ, RZ ;  /* 0x000000ffff087224 */ /* 0x001fe400078e00ff */
[----:B------:R-:W-:-:S03]  /*03a0*/  IMAD.U32 R7, RZ, RZ, UR5 ;  /* 0x00000005ff077e24 */ /* 0x000fc6000f8e00ff */
[----:B------:R-:W-:Y:S02]  /*03b0*/  R2UR UR6, R8 ;  /* 0x00000000080672ca */ /* 0x000fe400000e0000 */
[----:B----4-:R-:W-:Y:S01]  /*03c0*/  R2UR UR7, R9 ;  /* 0x00000000090772ca */ /* 0x010fe200000e0000 */
[----:B------:R0:W5:Y:S01]  /*03d0*/  @P1 LDG.E.CONSTANT R0, desc[UR12][R6.64] ;  /* 0x0000000c06001981 */ /* 0x000162000c1e9900 */
[----:B------:R-:W-:-:S05]  /*03e0*/  IADD3 R2, PT, PT, RZ, -R9, RZ ;  /* 0x80000009ff027210 */ /* 0x000fca0007ffe0ff */
[----:B------:R-:W-:Y:S01]  /*03f0*/  IMAD R5, R2, R11, RZ ;  /* 0x0000000b02057224 */ /* 0x000fe200078e02ff */
[----:B--2---:R-:W-:-:S05]  /*0400*/  IABS R2, UR19 ;  /* 0x0000001300027c13 */ /* 0x004fca0008000000 */
        /* <DEDUP_REMOVED lines=17> */
[----:B------:R-:W-:-:S04]  /*0520*/  IMAD.U32 R2, RZ, RZ, UR31 ;  /* 0x0000001fff027e24 */ /* 0x000fc8000f8e00ff */
[----:B------:R-:W-:Y:S01]  /*0530*/  UMOV UR15, UR5 ;  /* 0x00000005000f7c82 */ /* 0x000fe20008000000 */
[----:B0-----:R-:W-:Y:S01]  /*0540*/  IABS R6, R2 ;  /* 0x0000000200067213 */ /* 0x001fe20000000000 */
[----:B------:R-:W-:-:S04]  /*0550*/  @!UP1 UIADD3 UR15, UPT, UPT, -UR15, URZ, URZ ;  /* 0x000000ff0f0f9290 */ /* 0x000fc8000fffe1ff */
[----:B------:R-:W-:Y:S01]  /*0560*/  @!UP0 ULOP3.LUT UR15, URZ, UR10, URZ, 0x33, !UPT ;  /* 0x0000000aff0f8292 */ /* 0x000fe2000f8e33ff */
[----:B------:R-:W0:Y:S05]  /*0570*/  I2F.RP R5, R6 ;  /* 0x0000000600057306 */ /* 0x000e2a0000209400 */
[----:B------:R-:W-:-:S04]  /*0580*/  MOV R10, UR15 ;  /* 0x0000000f000a7c02 */ /* 0x000fc80008000f00 */
[----:B------:R-:W-:-:S04]  /*0590*/  IABS R2, R10 ;  /* 0x0000000a00027213 */ /* 0x000fc80000000000 */
[----:B------:R-:W-:Y:S01]  /*05a0*/  R2UR UR30, R2 ;  /* 0x00000000021e72ca */ /* 0x000fe200000e0000 */
[----:B0-----:R-:W0:-:S12]  /*05b0*/  MUFU.RCP R5, R5 ;  /* 0x0000000500057308 */ /* 0x001e180000001000 */
[----:B------:R-:W1:Y:S01]  /*05c0*/  I2F.RP R2, UR30 ;  /* 0x0000001e00027d06 */ /* 0x000e620008209400 */
[----:B0-----:R-:W-:-:S07]  /*05d0*/  VIADD R8, R5, 0xffffffe ;  /* 0x0ffffffe05087836 */ /* 0x001fce0000000000 */
[----:B------:R0:W2:Y:S08]  /*05e0*/  F2I.FTZ.U32.TRUNC.NTZ R9, R8 ;  /* 0x0000000800097305 */ /* 0x0000b0000021f000 */
[----:B-1----:R-:W1:Y:S01]  /*05f0*/  MUFU.RCP R2, R2 ;  /* 0x0000000200027308 */ /* 0x002e620000001000 */
[----:B0-----:R-:W-:-:S05]  /*0600*/  IMAD.MOV.U32 R8, RZ, RZ, RZ ;  /* 0x000000ffff087224 */ /* 0x001fca00078e00ff */
[----:B------:R-:W-:Y:S02]  /*0610*/  R2UR UR4, R8 ;  /* 0x00000000080472ca */ /* 0x000fe400000e0000 */
[C---:B--2---:R-:W-:Y:S01]  /*0620*/  R2UR UR5, R9.reuse ;  /* 0x00000000090572ca */ /* 0x044fe200000e0000 */
[----:B------:R-:W-:Y:S01]  /*0630*/  IMAD R7, R9, R6, RZ ;  /* 0x0000000609077224 */ /* 0x000fe200078e02ff */
[----:B------:R-:W-:-:S03]  /*0640*/  MOV R11, UR8 ;  /* 0x00000008000b7c02 */ /* 0x000fc60008000f00 */
[----:B------:R-:W-:Y:S02]  /*0650*/  IMAD.MOV R7, RZ, RZ, -R7 ;  /* 0x000000ffff077224 */ /* 0x000fe400078e0a07 */
[----:B-1----:R-:W-:Y:S01]  /*0660*/  VIADD R5, R2, 0xffffffe ;  /* 0x0ffffffe02057836 */ /* 0x002fe20000000000 */
[----:B------:R-:W-:-:S05]  /*0670*/  IABS R8, R11 ;  /* 0x0000000b00087213 */ /* 0x000fca0000000000 */
[----:B------:R-:W-:Y:S01]  /*0680*/  IMAD.HI.U32 R7, R9, R7, UR4 ;  /* 0x0000000409077e27 */ /* 0x000fe2000f8e0007 */
[----:B------:R-:W0:Y:S01]  /*0690*/  F2I.FTZ.U32.TRUNC.NTZ R5, R5 ;  /* 0x0000000500057305 */ /* 0x000e22000021f000 */
[----:B------:R-:W-:-:S03]  /*06a0*/  R2UR UR4, R8 ;  /* 0x00000000080472ca */ /* 0x000fc600000e0000 */
[----:B------:R-:W-:Y:S02]  /*06b0*/  R2UR UR28, R7 ;  /* 0x00000000071c72ca */ /* 0x000fe400000e0000 */
[----:B0-----:R-:W-:-:S11]  /*06c0*/  R2UR UR5, R5 ;  /* 0x00000000050572ca */ /* 0x001fd600000e0000 */
[----:B------:R-:W-:Y:S01]  /*06d0*/  UIMAD.WIDE.U32 UR6, UR28, UR4, URZ ;  /* 0x000000041c0672a5 */ /* 0x000fe2000f8e00ff */
[----:B------:R-:W-:Y:S02]  /*06e0*/  IABS R2, UR17 ;  /* 0x0000001100027c13 */ /* 0x000fe40008000000 */
[----:B------:R-:W-:-:S04]  /*06f0*/  IABS R10, R10 ;  /* 0x0000000a000a7213 */ /* 0x000fc80000000000 */
[----:B------:R-:W-:Y:S02]  /*0700*/  UMOV UR9, UR7 ;  /* 0x0000000700097c82 */ /* 0x000fe40008000000 */
[----:B------:R-:W-:Y:S01]  /*0710*/  IADD3 R7, PT, PT, RZ, -UR9, RZ ;  /* 0x80000009ff077c10 */ /* 0x000fe2000fffe0ff */
[----:B------:R-:W-:Y:S01]  /*0720*/  UIADD3 UR7, UPT, UPT, URZ, -UR5, URZ ;  /* 0x80000005ff077290 */ /* 0x000fe2000fffe0ff */
[----:B------:R-:W-:Y:S01]  /*0730*/  R2UR UR11, R2 ;  /* 0x00000000020b72ca */ /* 0x000fe200000e0000 */
[----:B------:R-:W-:Y:S02]  /*0740*/  IMAD.MOV R2, RZ, RZ, -R10 ;  /* 0x000000ffff027224 */ /* 0x000fe400078e0a0a */
[----:B------:R-:W-:Y:S01]  /*0750*/  UIMAD UR7, UR7, UR30, URZ ;  /* 0x0000001e070772a4 */ /* 0x000fe2000f8e02ff */
[----:B------:R-:W-:Y:S01]  /*0760*/  IMAD R7, R6, R7, UR4 ;  /* 0x0000000406077e24 */ /* 0x000fe2000f8e0207 */
[----:B------:R-:W-:Y:S02]  /*0770*/  UMOV UR4, URZ ;  /* 0x000000ff00047c82 */ /* 0x000fe40008000000 */
[----:B------:R-:W-:-:S03]  /*0780*/  UIMAD.WIDE.U32 UR4, UR5, UR7, UR4 ;  /* 0x00000007050472a5 */ /* 0x000fc6000f8e0004 */
[----:B------:R-:W-:Y:S02]  /*0790*/  R2UR UR7, R2 ;  /* 0x00000000020772ca */ /* 0x000fe400000e0000 */
[----:B------:R-:W-:Y:S01]  /*07a0*/  ISETP.GT.U32.AND P1, PT, R6, R7, PT ;  /* 0x000000070600720c */ /* 0x000fe20003f24070 */
[----:B------:R-:W-:-:S10]  /*07b0*/  UIMAD.WIDE.U32 UR4, UR5, UR11, URZ ;  /* 0x0000000b050472a5 */ /* 0x000fd4000f8e00ff */
[----:B------:R-:W-:Y:S02]  /*07c0*/  UIMAD UR4, UR5, UR7, UR11 ;  /* 0x00000007050472a4 */ /* 0x000fe4000f8e020b */
[----:B------:R-:W-:Y:S01]  /*07d0*/  VOTEU.ANY UP2, P1 ;  /* 0x0000000000ff7886 */ /* 0x000fe20000840100 */
[----:B------:R-:W-:Y:S01]  /*07e0*/  SHF.L.U32 R2, R3, 0x6, RZ ;  /* 0x0000000603027819 */ /* 0x000fe200000006ff */
[----:B------:R-:W-:Y:S01]  /*07f0*/  UISETP.GT.U32.AND UP4, UPT, UR30, UR4, UPT ;  /* 0x000000041e00728c */ /* 0x000fe2000bf84070 */
[----:B------:R-:W-:Y:S01]  /*0800*/  PLOP3.LUT P1, PT, PT, PT, UP2, 0x80, 0x8 ;  /* 0x000000000008781c */ /* 0x000fe20003f2f028 */
[----:B------:R-:W-:Y:S01]  /*0810*/  ULEA UR27, UR29, UR26, 0x18 ;  /* 0x0000001a1d1b7291 */ /* 0x000fe2000f8ec0ff */
[----:B------:R-:W-:Y:S01]  /*0820*/  LOP3.LUT R2, R2, 0xc0, RZ, 0xc0, !PT ;  /* 0x000000c002027812 */ /* 0x000fe200078ec0ff */
[----:B------:R-:W-:Y:S01]  /*0830*/  UIADD3 UR6, UPT, UPT, UR20, 0x7, URZ ;  /* 0x0000000714067890 */ /* 0x000fe2000fffe0ff */
[----:B------:R-:W0:Y:S06]  /*0840*/  LDCU UR11, c[0x0][0x3f8] ;  /* 0x00007f00ff0b77ac */ /* 0x000e2c0008000800 */
[----:B------:R-:W-:-:S04]  /*0850*/  @!UP4 UIADD3 UR4, UPT, UPT, UR4, -UR30, URZ ;  /* 0x8000001e0404c290 */ /* 0x000fc8000fffe0ff */
[----:B------:R-:W-:Y:S01]  /*0860*/  UISETP.GE.U32.AND UP3, UPT, UR4, UR30, UPT ;  /* 0x0000001e0400728c */ /* 0x000fe2000bf66070 */
[----:B------:R-:W-:Y:S01]  /*0870*/  @!P1 IMAD.IADD R7, R7, 0x1, -R6 ;  /* 0x0000000107079824 */ /* 0x000fe200078e0a06 */
[----:B------:R-:W-:Y:S01]  /*0880*/  ULOP3.LUT UR4, UR17, UR15, URZ, 0x3c, !UPT ;  /* 0x0000000f11047292 */ /* 0x000fe2000f8e3cff */
[----:B------:R-:W-:Y:S01]  /*0890*/  SHF.R.U32.HI R9, RZ, 0x2, R3 ;  /* 0x00000002ff097819 */ /* 0x000fe20000011603 */
[----:B------:R-:W-:Y:S02]  /*08a0*/  @!UP4 UIADD3 UR5, UPT, UPT, UR5, 0x1, URZ ;  /* 0x000000010505c890 */ /* 0x000fe4000fffe0ff */
[----:B------:R-:W-:Y:S01]  /*08b0*/  ISETP.GE.U32.AND P1, PT, R7, R6, PT ;  /* 0x000000060700720c */ /* 0x000fe20003f26070 */
[----:B------:R-:W-:Y:S01]  /*08c0*/  USHF.R.U32.HI UR6, URZ, 0x3, UR6 ;  /* 0x00000003ff067899 */ /* 0x000fe20008011606 */
[----:B------:R-:W-:Y:S01]  /*08d0*/  VIADD R8, R2, UR27 ;  /* 0x0000001b02087c36 */ /* 0x000fe20008000000 */
[----:B------:R-:W-:Y:S02]  /*08e0*/  UISETP.GE.AND UP1, UPT, UR32, URZ, UPT ;  /* 0x000000ff2000728c */ /* 0x000fe4000bf26270 */
[----:B------:R-:W-:-:S02]  /*08f0*/  UISETP.GE.AND UP4, UPT, UR4, URZ, UPT ;  /* 0x000000ff0400728c */ /* 0x000fc4000bf86270 */
[----:B------:R-:W-:Y:S01]  /*0900*/  @UP3 UIADD3 UR5, UPT, UPT, UR5, 0x1, URZ ;  /* 0x0000000105053890 */ /* 0x000fe2000fffe0ff */
[----:B------:R-:W-:Y:S01]  /*0910*/  @!P0 IMAD R5, R9, 0x4, R8 ;  /* 0x0000000409058824 */ /* 0x000fe200078e0208 */
[----:B------:R-:W-:Y:S01]  /*0920*/  UISETP.NE.AND UP3, UPT, UR15, URZ, UPT ;  /* 0x000000ff0f00728c */ /* 0x000fe2000bf65270 */
[----:B------:R-:W-:Y:S01]  /*0930*/  IMAD.U32 R7, RZ, RZ, UR6 ;  /* 0x00000006ff077e24 */ /* 0x000fe2000f8e00ff */
[----:B------:R-:W-:Y:S02]  /*0940*/  MOV R10, UR25 ;  /* 0x00000019000a7c02 */ /* 0x000fe40008000f00 */
[----:B------:R-:W-:Y:S01]  /*0950*/  SHF.R.U32.HI R8, RZ, 0x5, R3 ;  /* 0x00000005ff087819 */ /* 0x000fe20000011603 */
[----:B---3--:R-:W-:Y:S02]  /*0960*/  UIMAD UR7, UR16, UR14, URZ ;  /* 0x0000000e100772a4 */ /* 0x008fe4000f8e02ff */
[----:B------:R-:W-:Y:S01]  /*0970*/  ULOP3.LUT UR8, UR8, UR31, URZ, 0x3c, !UPT ;  /* 0x0000001f08087292 */ /* 0x000fe2000f8e3cff */
[----:B------:R-:W-:Y:S01]  /*0980*/  IADD3 R16, PT, PT, R8, UR25, RZ ;  /* 0x0000001908107c10 */ /* 0x000fe2000fffe0ff */
[----:B------:R-:W-:Y:S01]  /*0990*/  @!UP2 UIADD3 UR9, UPT, UPT, UR9, 0x1, URZ ;  /* 0x000000010909a890 */ /* 0x000fe2000fffe0ff */
[----:B------:R-:W-:Y:S01]  /*09a0*/  VOTEU.ANY UP2, P1 ;  /* 0x0000000000ff7886 */ /* 0x000fe20000840100 */
[----:B------:R-:W-:Y:S01]  /*09b0*/  UMOV UR14, UR5 ;  /* 0x00000005000e7c82 */ /* 0x000fe20008000000 */
[----:B------:R1:W-:Y:S01]  /*09c0*/  @!P0 STS [R5], R4 ;  /* 0x0000000405008388 */ /* 0x0003e20000000800 */
[----:B------:R-:W-:-:S02]  /*09d0*/  @!UP4 UIADD3 UR14, UPT, UPT, -UR14, URZ, URZ ;  /* 0x000000ff0e0ec290 */ /* 0x000fc4000fffe1ff */
[----:B0-----:R-:W-:Y:S02]  /*09e0*/  @UP1 UIMAD UR4, UR19, UR11, UR17 ;  /* 0x0000000b130412a4 */ /* 0x001fe4000f8e0211 */
[----:B------:R-:W-:Y:S01]  /*09f0*/  UISETP.GE.AND UP5, UPT, UR8, URZ, UPT ;  /* 0x000000ff0800728c */ /* 0x000fe2000bfa6270 */
[----:B-1----:R-:W-:Y:S01]  /*0a00*/  VIADDMNMX.U32 R4, R10, 0x40, R7, PT ;  /* 0x000000400a047846 */ /* 0x002fe20003800007 */
[----:B------:R-:W-:Y:S02]  /*0a10*/  @!UP3 ULOP3.LUT UR14, URZ, UR15, URZ, 0x33, !UPT ;  /* 0x0000000fff0eb292 */ /* 0x000fe4000f8e33ff */
[----:B------:R-:W-:Y:S01]  /*0a20*/  UISETP.NE.AND UP0, UPT, UR31, URZ, UPT ;  /* 0x000000ff1f00728c */ /* 0x000fe2000bf05270 */
[----:B------:R-:W-:Y:S01]  /*0a30*/  BAR.SYNC.DEFER_BLOCKING 0x0 ;  /* 0x0000000000007b1d */ /* 0x000fe20000010000 */
[----:B------:R-:W-:Y:S01]  /*0a40*/  ISETP.GE.U32.AND P0, PT, R16, R4, PT ;  /* 0x000000041000720c */ /* 0x000fe20003f06070 */
[----:B------:R-:W-:Y:S02]  /*0a50*/  @UP2 UIADD3 UR9, UPT, UPT, UR9, 0x1, URZ ;  /* 0x0000000109092890 */ /* 0x000fe4000fffe0ff */
[----:B------:R-:W-:-:S02]  /*0a60*/  @UP1 UIMAD UR8, UR4, UR32, 0x1 ;  /* 0x00000001040814a4 */ /* 0x000fc4000f8e0220 */
[----:B------:R-:W-:-:S03]  /*0a70*/  @!UP1 UIMAD UR4, UR10, UR11, UR14 ;  /* 0x0000000b0a0492a4 */ /* 0x000fc6000f8e020e */
[----:B------:R-:W-:Y:S01]  /*0a80*/  UMOV UR15, UR9 ;  /* 0x00000009000f7c82 */ /* 0x000fe20008000000 */
[----:B------:R-:W-:Y:S01]  /*0a90*/  @!UP1 UIADD3 UR4, UPT, UPT, -UR4, URZ, URZ ;  /* 0x000000ff04049290 */ /* 0x000fe2000fffe1ff */
[----:B------:R-:W-:Y:S01]  /*0aa0*/  BSSY B0, `(.L_x_27130) ;  /* 0x00000a3000007945 */ /* 0x000fe20003800000 */
[----:B------:R-:W-:Y:S02]  /*0ab0*/  @!UP5 UIADD3 UR15, UPT, UPT, -UR15, URZ, URZ ;  /* 0x000000ff0f0fd290 */ /* 0x000fe4000fffe1ff */
[----:B------:R-:W-:Y:S02]  /*0ac0*/  @!UP0 ULOP3.LUT UR15, URZ, UR31, URZ, 0x33, !UPT ;  /* 0x0000001fff0f8292 */ /* 0x000fe4000f8e33ff */
[----:B------:R-:W-:Y:S01]  /*0ad0*/  @!UP1 UIMAD UR8, UR32, UR4, 0x1 ;  /* 0x00000001200894a4 */ /* 0x000fe2000f8e0204 */
[----:B------:R-:W-:Y:S01]  /*0ae0*/  LOP3.LUT R34, R3, 0x1f, RZ, 0xc0, !PT ;  /* 0x0000001f03227812 */ /* 0x000fe200078ec0ff */
[----:B------:R-:W-:Y:S01]  /*0af0*/  IMAD.MOV.U32 R7, RZ, RZ, -0x800001 ;  /* 0xff7fffffff077424 */ /* 0x000fe200078e00ff */
[----:B------:R-:W-:Y:S01]  /*0b00*/  MOV R3, R6 ;  /* 0x0000000600037202 */ /* 0x000fe20000000f00 */
[----:B------:R-:W-:Y:S08]  /*0b10*/  @P0 BRA `(.L_x_27131) ;  /* 0x00000008006c0947 */ /* 0x000ff00003800000 */
[----:B------:R-:W0:Y:S01]  /*0b20*/  LDCU UR4, c[0x0][0x3e0] ;  /* 0x00007c00ff0477ac */ /* 0x000e220008000800 */
[----:B------:R-:W-:Y:S01]  /*0b30*/  IMAD.WIDE.U32 R4, R16, 0x4, RZ ;  /* 0x0000000410047825 */ /* 0x000fe200078e00ff */
[C---:B------:R-:W-:Y:S01]  /*0b40*/  SHF.L.U32 R6, R9.reuse, 0x2, RZ ;  /* 0x0000000209067819 */ /* 0x040fe200000006ff */
[----:B------:R-:W1:Y:S02]  /*0b50*/  LDCU.64 UR10, c[0x0][0x3b8] ;  /* 0x00007700ff0a77ac */ /* 0x000e640008000a00 */
[----:B------:R-:W-:Y:S01]  /*0b60*/  IMAD.U32 R7, RZ, RZ, UR7 ;  /* 0x00000007ff077e24 */ /* 0x000fe2000f8e00ff */
[----:B------:R-:W-:Y:S01]  /*0b70*/  LOP3.LUT R9, R9, 0x7, RZ, 0xc0, !PT ;  /* 0x0000000709097812 */ /* 0x000fe200078ec0ff */
[----:B------:R-:W2:Y:S02]  /*0b80*/  LDCU UR6, c[0x0][0x3fc] ;  /* 0x00007f80ff0677ac */ /* 0x000ea40008000800 */
[----:B------:R-:W-:Y:S01]  /*0b90*/  IMAD.WIDE R4, R7, 0x4, R4 ;  /* 0x0000000407047825 */ /* 0x000fe200078e0204 */
[----:B------:R-:W-:Y:S01]  /*0ba0*/  LOP3.LUT R7, R6, 0x1c, RZ, 0xc0, !PT ;  /* 0x0000001c06077812 */ /* 0x000fe200078ec0ff */
[----:B------:R-:W-:-:S04]  /*0bb0*/  UIADD3 UR5, UPT, UPT, UR26, 0x120, URZ ;  /* 0x000001201a057890 */ /* 0x000fc8000fffe0ff */
[C---:B------:R-:W-:Y:S01]  /*0bc0*/  IMAD R21, R8.reuse, 0x20, R7 ;  /* 0x0000002008157824 */ /* 0x040fe200078e0207 */
[----:B------:R-:W-:Y:S01]  /*0bd0*/  LEA R8, R8, UR24, 0x3 ;  /* 0x0000001808087c11 */ /* 0x000fe2000f8e18ff */
[----:B------:R-:W-:Y:S01]  /*0be0*/  ULEA UR5, UR29, UR5, 0x18 ;  /* 0x000000051d057291 */ /* 0x000fe2000f8ec0ff */
[----:B------:R-:W-:Y:S01]  /*0bf0*/  MOV R7, 0xff7fffff ;  /* 0xff7fffff00077802 */ /* 0x000fe20000000f00 */
[----:B0-----:R-:W-:Y:S01]  /*0c00*/  UIMAD UR4, UR14, UR4, URZ ;  /* 0x000000040e0472a4 */ /* 0x001fe2000f8e02ff */
[----:B------:R-:W-:Y:S01]  /*0c10*/  IADD3 R17, PT, PT, R8, 0x1, RZ ;  /* 0x0000000108117810 */ /* 0x000fe20007ffe0ff */
[----:B------:R-:W-:Y:S01]  /*0c20*/  IMAD.IADD R9, R9, 0x1, R8 ;  /* 0x0000000109097824 */ /* 0x000fe200078e0208 */
[----:B-1----:R-:W-:Y:S01]  /*0c30*/  IADD3 R4, P0, PT, R4, UR10, RZ ;  /* 0x0000000a04047c10 */ /* 0x002fe2000ff1e0ff */
[----:B------:R-:W-:Y:S02]  /*0c40*/  VIADD R21, R21, UR5 ;  /* 0x0000000515157c36 */ /* 0x000fe40008000000 */
[----:B------:R-:W-:Y:S01]  /*0c50*/  IMAD.U32 R6, RZ, RZ, UR4 ;  /* 0x00000004ff067e24 */ /* 0x000fe2000f8e00ff */
[----:B------:R-:W-:Y:S01]  /*0c60*/  IADD3.X R5, PT, PT, R5, UR11, RZ, P0, !PT ;  /* 0x0000000b05057c10 */ /* 0x000fe200087fe4ff */
[----:B--2---:R-:W-:Y:S01]  /*0c70*/  IMAD.U32 R20, RZ, RZ, UR6 ;  /* 0x00000006ff147e24 */ /* 0x004fe2000f8e00ff */
[----:B------:R-:W-:-:S02]  /*0c80*/  IADD3 R34, P0, PT, R34, UR4, RZ ;  /* 0x0000000422227c10 */ /* 0x000fc4000ff1e0ff */
[C---:B------:R-:W-:Y:S02]  /*0c90*/  IADD3 R18, PT, PT, R9.reuse, -UR20, RZ ;  /* 0x8000001409127c10 */ /* 0x040fe4000fffe0ff */
[----:B------:R-:W-:Y:S02]  /*0ca0*/  IADD3 R19, PT, PT, R9, 0x1, RZ ;  /* 0x0000000109137810 */ /* 0x000fe40007ffe0ff */
[----:B------:R-:W-:Y:S02]  /*0cb0*/  IADD3 R20, PT, PT, -R20, UR15, RZ ;  /* 0x0000000f14147c10 */ /* 0x000fe4000fffe1ff */
[----:B------:R-:W-:-:S07]  /*0cc0*/  LEA.HI.X.SX32 R35, R6, RZ, 0x1, P0 ;  /* 0x000000ff06237211 */ /* 0x000fce00000f0eff */
.L_x_27136:
        /* <DEDUP_REMOVED lines=53> */
.L_x_27133:
        /* <DEDUP_REMOVED lines=24> */
[----:B0-----:R-:W-:-:S04]  /*11a0*/  FMUL.FTZ R14, R14, R9 ;  /* 0x000000090e0e7220 */ /* 0x001fc80000410000 */
[----:B--2---:R-:W-:-:S04]  /*11b0*/  FFMA.FTZ R8, R15, R8, R14 ;  /* 0x000000080f087223 */ /* 0x004fc8000001000e */
[----:B---3--:R-:W-:-:S04]  /*11c0*/  FFMA.FTZ R13, R13, R10, R8 ;  /* 0x0000000a0d0d7223 */ /* 0x008fc80000010008 */
[----:B----4-:R-:W-:Y:S02]  /*11d0*/  FFMA.FTZ R8, R12, R11, R13 ;  /* 0x0000000b0c087223 */ /* 0x010fe4000001000d */
[----:B------:R-:W0:Y:S02]  /*11e0*/  LDS.128 R12, [R2+UR27+0x10] ;  /* 0x0000101b020c7984 */ /* 0x000e240008000c00 */
[----:B0-----:R-:W-:Y:S02]  /*11f0*/  FFMA.FTZ R33, R33, R12, R8 ;  /* 0x0000000c21217223 */ /* 0x001fe40000010008 */
[----:B------:R-:W0:Y:S02]  /*1200*/  LDS.128 R8, [R2+UR27+0x20] ;  /* 0x0000201b02087984 */ /* 0x000e240008000c00 */
[----:B------:R-:W-:-:S04]  /*1210*/  FFMA.FTZ R36, R36, R13, R33 ;  /* 0x0000000d24247223 */ /* 0x000fc80000010021 */
[----:B------:R-:W-:-:S04]  /*1220*/  FFMA.FTZ R31, R31, R14, R36 ;  /* 0x0000000e1f1f7223 */ /* 0x000fc80000010024 */
[----:B------:R-:W-:Y:S02]  /*1230*/  FFMA.FTZ R32, R32, R15, R31 ;  /* 0x0000000f20207223 */ /* 0x000fe4000001001f */
[----:B------:R-:W1:Y:S02]  /*1240*/  LDS.128 R12, [R2+UR27+0x30] ;  /* 0x0000301b020c7984 */ /* 0x000e640008000c00 */
        /* <DEDUP_REMOVED lines=12> */
.L_x_27170:
        /* <DEDUP_REMOVED lines=12> */
.L_x_27134:
[----:B------:R-:W-:Y:S05]  /*13d0*/  BSYNC B1 ;  /* 0x0000000000017941 */ /* 0x000fea0003800000 */
.L_x_27132:
[----:B------:R-:W-:Y:S01]  /*13e0*/  UIADD3 UR4, UPT, UPT, UR20, 0x7, URZ ;  /* 0x0000000714047890 */ /* 0x000fe2000fffe0ff */
[----:B------:R-:W-:Y:S01]  /*13f0*/  VIADD R16, R16, 0x4 ;  /* 0x0000000410107836 */ /* 0x000fe20000000000 */
[----:B------:R-:W-:Y:S01]  /*1400*/  USHF.L.U32 UR5, UR21, 0x6, URZ ;  /* 0x0000000615057899 */ /* 0x000fe200080006ff */
[----:B------:R-:W-:Y:S01]  /*1410*/  IADD3 R4, P1, PT, R4, 0x10, RZ ;  /* 0x0000001004047810 */ /* 0x000fe20007f3e0ff */
[----:B------:R-:W-:Y:S01]  /*1420*/  USHF.R.U32.HI UR4, URZ, 0x3, UR4 ;  /* 0x00000003ff047899 */ /* 0x000fe20008011604 */
[----:B0-----:R-:W-:Y:S01]  /*1430*/  IADD3 R21, PT, PT, R21, 0x80, RZ ;  /* 0x0000008015157810 */ /* 0x001fe20007ffe0ff */
        /* <DEDUP_REMOVED lines=9> */
.L_x_27131:
[----:B------:R-:W-:Y:S05]  /*14d0*/  BSYNC B0 ;  /* 0x0000000000007941 */ /* 0x000fea0003800000 */
.L_x_27130:
[----:B------:R-:W0:Y:S01]  /*14e0*/  S2R R5, SR_TID.X ;  /* 0x0000000000057919 */ /* 0x000e220000002100 */
        /* <DEDUP_REMOVED lines=9> */
[----:B-----5:R-:W-:-:S05]  /*1580*/  IADD3 R0, PT, PT, -R4, R3, RZ ;  /* 0x0000000304007210 */ /* 0x020fca0007ffe1ff */
[----:B------:R-:W-:-:S05]  /*1590*/  IMAD R0, R0, 0x8, R9 ;  /* 0x0000000800007824 */ /* 0x000fca00078e0209 */
        /* <DEDUP_REMOVED lines=10> */
.L_x_27175:
        /* <DEDUP_REMOVED lines=41> */
.L_x_27142:
        /* <DEDUP_REMOVED lines=11> */
.L_x_27141:
[----:B------:R-:W-:Y:S05]  /*1980*/  BSYNC.RECONVERGENT B1 ;  /* 0x0000000000017941 */ /* 0x000fea0003800200 */
.L_x_27140:
        /* <DEDUP_REMOVED lines=12> */
.L_x_27145:
        /* <DEDUP_REMOVED lines=8> */
[----:B------:R-:W-:Y:S04]  /*1ad0*/  LDS R40, [R17+0xc00] ;  /* 0x000c000011287984 */ /* 0x000fe80000000800 */
[----:B------:R-:W5:Y:S04]  /*1ae0*/  LDS R20, [R17+0x800] ;  /* 0x0008000011147984 */ /* 0x000f680000000800 */
[----:B------:R-:W5:Y:S04]  /*1af0*/  LDS R34, [R17+0xe00] ;  /* 0x000e000011227984 */ /* 0x000f680000000800 */
[----:B------:R-:W-:Y:S01]  /*1b00*/  LDS R36, [R17+0xa00] ;  /* 0x000a000011247984 */ /* 0x000fe20000000800 */
[----:B0-----:R-:W-:-:S03]  /*1b10*/  FADD.FTZ R18, -R7, R18 ;  /* 0x0000001207127221 */ /* 0x001fc60000010100 */
[----:B------:R-:W-:Y:S01]  /*1b20*/  LDS R32, [R17+0x1000] ;  /* 0x0010000011207984 */ /* 0x000fe20000000800 */
[C---:B-1----:R-:W-:Y:S01]  /*1b30*/  FADD.FTZ R28, -R7.reuse, R28 ;  /* 0x0000001c071c7221 */ /* 0x042fe20000010100 */
[----:B------:R-:W-:Y:S02]  /*1b40*/  FMUL.FTZ R44, R18, 1.4426950216293334961 ;  /* 0x3fb8aa3b122c7820 */ /* 0x000fe40000410000 */
[----:B------:R-:W-:Y:S01]  /*1b50*/  LDS R38, [R17+0x1600] ;  /* 0x0016000011267984 */ /* 0x000fe20000000800 */
[C---:B--2---:R-:W-:Y:S01]  /*1b60*/  FADD.FTZ R26, -R7.reuse, R26 ;  /* 0x0000001a071a7221 */ /* 0x044fe20000010100 */
[----:B------:R-:W-:Y:S02]  /*1b70*/  FMUL.FTZ R18, R28, 1.4426950216293334961 ;  /* 0x3fb8aa3b1c127820 */ /* 0x000fe40000410000 */
[----:B------:R-:W0:Y:S01]  /*1b80*/  LDS R28, [R17+0x1200] ;  /* 0x00120000111c7984 */ /* 0x000e220000000800 */
[C---:B---3--:R-:W-:Y:S01]  /*1b90*/  FADD.FTZ R30, -R7.reuse, R30 ;  /* 0x0000001e071e7221 */ /* 0x048fe20000010100 */
[----:B------:R-:W-:Y:S01]  /*1ba0*/  FMUL.FTZ R26, R26, 1.4426950216293334961 ;  /* 0x3fb8aa3b1a1a7820 */ /* 0x000fe20000410000 */
[----:B------:R-:W1:Y:S01]  /*1bb0*/  MUFU.EX2 R44, R44 ;  /* 0x0000002c002c7308 */ /* 0x000e620000000800 */
[----:B----4-:R-:W-:Y:S01]  /*1bc0*/  FADD.FTZ R25, -R7, R22 ;  /* 0x0000001607197221 */ /* 0x010fe20000010100 */
[----:B------:R-:W-:-:S02]  /*1bd0*/  FMUL.FTZ R23, R30, 1.4426950216293334961 ;  /* 0x3fb8aa3b1e177820 */ /* 0x000fc40000410000 */
[----:B------:R-:W2:Y:S01]  /*1be0*/  LDS R30, [R17+0x1400] ;  /* 0x00140000111e7984 */ /* 0x000ea20000000800 */
[----:B-----5:R-:W-:Y:S01]  /*1bf0*/  FADD.FTZ R27, -R7, R24 ;  /* 0x00000018071b7221 */ /* 0x020fe20000010100 */
[----:B------:R-:W-:Y:S02]  /*1c00*/  FMUL.FTZ R25, R25, 1.4426950216293334961 ;  /* 0x3fb8aa3b19197820 */ /* 0x000fe40000410000 */
[----:B------:R-:W3:Y:S01]  /*1c10*/  MUFU.EX2 R26, R26 ;  /* 0x0000001a001a7308 */ /* 0x000ee20000000800 */
[----:B------:R-:W-:Y:S01]  /*1c20*/  FMUL.FTZ R27, R27, 1.4426950216293334961 ;  /* 0x3fb8aa3b1b1b7820 */ /* 0x000fe20000410000 */
[----:B------:R-:W-:-:S06]  /*1c30*/  FADD.FTZ R29, -R7, R20 ;  /* 0x00000014071d7221 */ /* 0x000fcc0000010100 */
[----:B------:R4:W5:Y:S01]  /*1c40*/  MUFU.EX2 R24, R25 ;  /* 0x0000001900187308 */ /* 0x0009620000000800 */
[----:B-1----:R-:W-:Y:S01]  /*1c50*/  FADD.FTZ R21, R44, R21 ;  /* 0x000000152c157221 */ /* 0x002fe20000010000 */
[----:B------:R-:W-:Y:S01]  /*1c60*/  FMUL.FTZ R29, R29, 1.4426950216293334961 ;  /* 0x3fb8aa3b1d1d7820 */ /* 0x000fe20000410000 */
[----:B------:R1:W-:Y:S05]  /*1c70*/  STS [R17+-0x400], R44 ;  /* 0xfffc002c11007388 */ /* 0x0003ea0000000800 */
[----:B------:R1:W2:Y:S01]  /*1c80*/  MUFU.EX2 R20, R27 ;  /* 0x0000001b00147308 */ /* 0x0002a20000000800 */
[----:B----4-:R-:W-:Y:S01]  /*1c90*/  FADD.FTZ R25, -R7, R40 ;  /* 0x0000002807197221 */ /* 0x010fe20000010100 */
[----:B---3--:R-:W-:Y:S01]  /*1ca0*/  FADD.FTZ R21, R21, R26 ;  /* 0x0000001a15157221 */ /* 0x008fe20000010000 */
[----:B------:R-:W-:Y:S02]  /*1cb0*/  LDS R40, [R17+0x1800] ;  /* 0x0018000011287984 */ /* 0x000fe40000000800 */
[----:B------:R-:W-:-:S02]  /*1cc0*/  FMUL.FTZ R25, R25, 1.4426950216293334961 ;  /* 0x3fb8aa3b19197820 */ /* 0x000fc40000410000 */
[----:B------:R-:W-:Y:S01]  /*1cd0*/  STS [R17+-0x200], R26 ;  /* 0xfffe001a11007388 */ /* 0x000fe20000000800 */
[----:B------:R-:W3:Y:S01]  /*1ce0*/  MUFU.EX2 R18, R18 ;  /* 0x0000001200127308 */ /* 0x000ee20000000800 */
[----:B-1----:R-:W-:Y:S02]  /*1cf0*/  FADD.FTZ R27, -R7, R34 ;  /* 0x00000022071b7221 */ /* 0x002fe40000010100 */
[----:B------:R-:W1:Y:S02]  /*1d00*/  LDS R34, [R17+0x1a00] ;  /* 0x001a000011227984 */ /* 0x000e640000000800 */
[----:B------:R-:W-:Y:S01]  /*1d10*/  FMUL.FTZ R27, R27, 1.4426950216293334961 ;  /* 0x3fb8aa3b1b1b7820 */ /* 0x000fe20000410000 */
[----:B0-----:R-:W-:Y:S01]  /*1d20*/  FADD.FTZ R31, -R7, R28 ;  /* 0x0000001c071f7221 */ /* 0x001fe20000010100 */
[----:B-----5:R-:W-:Y:S01]  /*1d30*/  STS [R17+0x400], R24 ;  /* 0x0004001811007388 */ /* 0x020fe20000000800 */
[----:B------:R0:W4:Y:S02]  /*1d40*/  MUFU.EX2 R22, R23 ;  /* 0x0000001700167308 */ /* 0x0001240000000800 */
[----:B------:R-:W-:Y:S01]  /*1d50*/  FMUL.FTZ R31, R31, 1.4426950216293334961 ;  /* 0x3fb8aa3b1f1f7820 */ /* 0x000fe20000410000 */
[----:B--2---:R-:W-:Y:S05]  /*1d60*/  STS [R17+0x600], R20 ;  /* 0x0006001411007388 */ /* 0x004fea0000000800 */
[----:B------:R2:W5:Y:S01]  /*1d70*/  MUFU.EX2 R44, R25 ;  /* 0x00000019002c7308 */ /* 0x0005620000000800 */
[----:B0-----:R-:W-:Y:S01]  /*1d80*/  FADD.FTZ R23, -R7, R36 ;  /* 0x0000002407177221 */ /* 0x001fe20000010100 */
[----:B---3--:R-:W-:Y:S01]  /*1d90*/  FADD.FTZ R21, R21, R18 ;  /* 0x0000001215157221 */ /* 0x008fe20000010000 */
[----:B------:R0:W-:Y:S02]  /*1da0*/  STS [R17], R18 ;  /* 0x0000001211007388 */ /* 0x0001e40000000800 */
[----:B------:R-:W-:-:S03]  /*1db0*/  FMUL.FTZ R23, R23, 1.4426950216293334961 ;  /* 0x3fb8aa3b17177820 */ /* 0x000fc60000410000 */
[----:B------:R3:W0:Y:S01]  /*1dc0*/  MUFU.EX2 R36, R29 ;  /* 0x0000001d00247308 */ /* 0x0006220000000800 */
[----:B----4-:R-:W-:Y:S01]  /*1dd0*/  FADD.FTZ R21, R21, R22 ;  /* 0x0000001615157221 */ /* 0x010fe20000010000 */
[----:B--2---:R-:W-:Y:S01]  /*1de0*/  FADD.FTZ R25, -R7, R38 ;  /* 0x0000002607197221 */ /* 0x004fe20000010100 */
[----:B------:R-:W-:Y:S02]  /*1df0*/  STS [R17+0x200], R22 ;  /* 0x0002001611007388 */ /* 0x000fe40000000800 */
[----:B------:R-:W-:Y:S01]  /*1e00*/  FADD.FTZ R21, R21, R24 ;  /* 0x0000001815157221 */ /* 0x000fe20000010000 */
[----:B------:R-:W-:Y:S02]  /*1e10*/  FMUL.FTZ R25, R25, 1.4426950216293334961 ;  /* 0x3fb8aa3b19197820 */ /* 0x000fe40000410000 */
[----:B------:R2:W4:Y:S01]  /*1e20*/  MUFU.EX2 R42, R23 ;  /* 0x00000017002a7308 */ /* 0x0005220000000800 */
[----:B---3--:R-:W-:Y:S01]  /*1e30*/  FADD.FTZ R29, -R7, R32 ;  /* 0x00000020071d7221 */ /* 0x008fe20000010100 */
[----:B------:R-:W-:Y:S01]  /*1e40*/  FADD.FTZ R21, R21, R20 ;  /* 0x0000001415157221 */ /* 0x000fe20000010000 */
[----:B-----5:R-:W-:Y:S02]  /*1e50*/  STS [R17+0xc00], R44 ;  /* 0x000c002c11007388 */ /* 0x020fe40000000800 */
[----:B------:R-:W-:-:S03]  /*1e60*/  FMUL.FTZ R29, R29, 1.4426950216293334961 ;  /* 0x3fb8aa3b1d1d7820 */ /* 0x000fc60000410000 */
[----:B------:R3:W5:Y:S01]  /*1e70*/  MUFU.EX2 R32, R27 ;  /* 0x0000001b00207308 */ /* 0x0007620000000800 */
[----:B--2---:R-:W-:Y:S01]  /*1e80*/  FADD.FTZ R23, -R7, R30 ;  /* 0x0000001e07177221 */ /* 0x004fe20000010100 */
[----:B0-----:R-:W-:Y:S01]  /*1e90*/  FADD.FTZ R21, R21, R36 ;  /* 0x0000002415157221 */ /* 0x001fe20000010000 */
[----:B-1----:R-:W-:Y:S01]  /*1ea0*/  FADD.FTZ R34, -R7, R34 ;  /* 0x0000002207227221 */ /* 0x002fe20000010100 */
[----:B------:R-:W-:Y:S01]  /*1eb0*/  STS [R17+0x800], R36 ;  /* 0x0008002411007388 */ /* 0x000fe20000000800 */
[----:B------:R-:W-:Y:S02]  /*1ec0*/  FMUL.FTZ R23, R23, 1.4426950216293334961 ;  /* 0x3fb8aa3b17177820 */ /* 0x000fe40000410000 */
[----:B------:R-:W-:Y:S01]  /*1ed0*/  FMUL.FTZ R18, R34, 1.4426950216293334961 ;  /* 0x3fb8aa3b22127820 */ /* 0x000fe20000410000 */
[----:B------:R-:W0:Y:S01]  /*1ee0*/  MUFU.EX2 R28, R29 ;  /* 0x0000001d001c7308 */ /* 0x000e220000000800 */
[----:B----4-:R-:W-:Y:S01]  /*1ef0*/  FADD.FTZ R21, R21, R42 ;  /* 0x0000002a15157221 */ /* 0x010fe20000010000 */
[----:B---3--:R-:W-:Y:S01]  /*1f00*/  FADD.FTZ R27, -R7, R40 ;  /* 0x00000028071b7221 */ /* 0x008fe20000010100 */
[----:B------:R-:W-:Y:S02]  /*1f10*/  STS [R17+0xa00], R42 ;  /* 0x000a002a11007388 */ /* 0x000fe40000000800 */
[----:B------:R-:W-:Y:S01]  /*1f20*/  FADD.FTZ R21, R21, R44 ;  /* 0x0000002c15157221 */ /* 0x000fe20000010000 */
[----:B------:R-:W-:-:S02]  /*1f30*/  FMUL.FTZ R26, R27, 1.4426950216293334961 ;  /* 0x3fb8aa3b1b1a7820 */ /* 0x000fc40000410000 */
[----:B------:R-:W1:Y:S01]  /*1f40*/  MUFU.EX2 R30, R31 ;  /* 0x0000001f001e7308 */ /* 0x000e620000000800 */
[----:B-----5:R-:W-:Y:S01]  /*1f50*/  FADD.FTZ R21, R21, R32 ;  /* 0x0000002015157221 */ /* 0x020fe20000010000 */
        /* <DEDUP_REMOVED lines=19> */
.L_x_27144:
[----:B------:R-:W-:Y:S05]  /*2090*/  BSYNC.RECONVERGENT B1 ;  /* 0x0000000000017941 */ /* 0x000fea0003800200 */
.L_x_27143:
        /* <DEDUP_REMOVED lines=55> */
.L_x_27147:
[----:B------:R-:W-:Y:S05]  /*2410*/  BSYNC.RECONVERGENT B1 ;  /* 0x0000000000017941 */ /* 0x000fea0003800200 */
.L_x_27146:
        /* <DEDUP_REMOVED lines=26> */
.L_x_27139:
[----:B------:R-:W-:Y:S05]  /*25c0*/  BSYNC.RECONVERGENT B0 ;  /* 0x0000000000007941 */ /* 0x000fea0003800200 */
.L_x_27138:
        /* <DEDUP_REMOVED lines=40> */
.L_x_27152:
[----:B------:R-:W1:Y:S01]  /*2850*/  LDS R14, [R17] ;  /* 0x00000000110e7984 */ /* 0x000e620000000800 */
[----:B------:R-:W-:-:S04]  /*2860*/  IADD3 R18, PT, PT, R18, 0x1, RZ ;  /* 0x0000000112127810 */ /* 0x000fc80007ffe0ff */
[----:B------:R-:W-:Y:S01]  /*2870*/  ISETP.NE.AND P0, PT, R18, RZ, PT ;  /* 0x000000ff1200720c */ /* 0x000fe20003f05270 */
[----:B-1----:R-:W-:-:S05]  /*2880*/  FMUL.FTZ R14, R14, R13 ;  /* 0x0000000d0e0e7220 */ /* 0x002fca0000410000 */
[----:B------:R1:W-:Y:S02]  /*2890*/  STS [R17], R14 ;  /* 0x0000000e11007388 */ /* 0x0003e40000000800 */
[----:B-1----:R-:W-:-:S05]  /*28a0*/  VIADD R17, R17, 0x200 ;  /* 0x0000020011117836 */ /* 0x002fca0000000000 */
[----:B------:R-:W-:Y:S05]  /*28b0*/  @P0 BRA `(.L_x_27152) ;  /* 0xfffffffc00e40947 */ /* 0x000fea000383ffff */
.L_x_27151:
[----:B------:R-:W-:Y:S05]  /*28c0*/  BSYNC.RECONVERGENT B1 ;  /* 0x0000000000017941 */ /* 0x000fea0003800200 */
.L_x_27150:
        /* <DEDUP_REMOVED lines=12> */
.L_x_27155:
        /* <DEDUP_REMOVED lines=31> */
[-C--:B------:R-:W-:Y:S02]  /*2b80*/  FMUL.FTZ R19, R36, R13.reuse ;  /* 0x0000000d24137220 */ /* 0x080fe40000410000 */
        /* <DEDUP_REMOVED lines=20> */
.L_x_27154:
[----:B------:R-:W-:Y:S05]  /*2cd0*/  BSYNC.RECONVERGENT B1 ;  /* 0x0000000000017941 */ /* 0x000fea0003800200 */
.L_x_27153:
        /* <DEDUP_REMOVED lines=31> */
.L_x_27157:
[----:B------:R-:W-:Y:S05]  /*2ed0*/  BSYNC.RECONVERGENT B1 ;  /* 0x0000000000017941 */ /* 0x000fea0003800200 */
.L_x_27156:
        /* <DEDUP_REMOVED lines=14> */
.L_x_27149:
[----:B------:R-:W-:Y:S05]  /*2fc0*/  BSYNC.RECONVERGENT B0 ;  /* 0x0000000000007941 */ /* 0x000fea0003800200 */
.L_x_27148:
        /* <DEDUP_REMOVED lines=23> */
[----:B0-----:R0:W-:Y:S04]  /*3140*/  STG.E desc[UR12][R12.64], R7 ;  /* 0x000000070c007986 */ /* 0x0011e8000c10190c */
[----:B------:R0:W-:Y:S02]  /*3150*/  STG.E desc[UR12][R14.64], R16 ;  /* 0x000000100e007986 */ /* 0x0001e4000c10190c */
.L_x_27159:
[----:B---34-:R-:W-:Y:S05]  /*3160*/  BSYNC.RECONVERGENT B0 ;  /* 0x0000000000007941 */ /* 0x018fea0003800200 */
.L_x_27158:
[----:B------:R-:W-:Y:S01]  /*3170*/  BSSY.RECONVERGENT B0, `(.L_x_27160) ;  /* 0x00000b2000007945 */ /* 0x000fe20003800200 */
[----:B0-----:R-:W-:Y:S02]  /*3180*/  HFMA2 R7, -RZ, RZ, 0, 0 ;  /* 0x00000000ff077431 */ /* 0x001fe400000001ff */
[----:B------:R-:W-:Y:S01]  /*3190*/  IMAD.MOV.U32 R36, RZ, RZ, RZ ;  /* 0x000000ffff247224 */ /* 0x000fe200078e00ff */
[----:B------:R-:W-:Y:S01]  /*31a0*/  CS2R R34, SRZ ;  /* 0x0000000000227805 */ /* 0x000fe2000001ff00 */
[----:B------:R-:W-:Y:S06]  /*31b0*/  @P1 BRA `(.L_x_27161) ;  /* 0x0000000800b41947 */ /* 0x000fec0003800000 */
[----:B------:R-:W0:Y:S01]  /*31c0*/  I2F.RP R7, R6 ;  /* 0x0000000600077306 */ /* 0x000e220000209400 */
[----:B------:R-:W3:Y:S01]  /*31d0*/  LDCU UR4, c[0x0][0x3c8] ;  /* 0x00007900ff0477ac */ /* 0x000ee20008000800 */
[C---:B--2---:R-:W-:Y:S01]  /*31e0*/  IMAD.WIDE.U32 R14, R18.reuse, 0x4, RZ ;  /* 0x00000004120e7825 */ /* 0x044fe200078e00ff */
[----:B------:R-:W-:Y:S02]  /*31f0*/  IADD3 R28, PT, PT, -R11, R18, RZ ;  /* 0x000000120b1c7210 */ /* 0x000fe40007ffe1ff */
[----:B------:R-:W-:Y:S01]  /*3200*/  CS2R R34, SRZ ;  /* 0x0000000000227805 */ /* 0x000fe2000001ff00 */
[----:B------:R-:W2:Y:S01]  /*3210*/  LDCU UR5, c[0x0][0x3fc] ;  /* 0x00007f80ff0577ac */ /* 0x000ea20008000800 */
[C---:B-1----:R-:W-:Y:S01]  /*3220*/  IMAD.SHL.U32 R16, R5.reuse, 0x10, RZ ;  /* 0x0000001005107824 */ /* 0x042fe200078e00ff */
[----:B------:R-:W-:Y:S01]  /*3230*/  IADD3 R29, PT, PT, R18, 0x1, RZ ;  /* 0x00000001121d7810 */ /* 0x000fe20007ffe0ff */
[----:B------:R-:W-:Y:S01]  /*3240*/  IMAD R9, R0, 0x8, R9 ;  /* 0x0000000800097824 */ /* 0x000fe200078e0209 */
[----:B------:R-:W1:Y:S01]  /*3250*/  LDCU.64 UR6, c[0x0][0x3b8] ;  /* 0x00007700ff0677ac */ /* 0x000e620008000a00 */
[----:B------:R-:W-:Y:S01]  /*3260*/  IMAD.SHL.U32 R31, R5, 0x4, RZ ;  /* 0x00000004051f7824 */ /* 0x000fe200078e00ff */
[----:B------:R-:W-:Y:S01]  /*3270*/  MOV R36, RZ ;  /* 0x000000ff00247202 */ /* 0x000fe20000000f00 */
[----:B------:R-:W-:Y:S01]  /*3280*/  VIADD R30, R9, 0x1 ;  /* 0x00000001091e7836 */ /* 0x000fe20000000000 */
[----:B0-----:R-:W0:Y:S02]  /*3290*/  MUFU.RCP R7, R7 ;  /* 0x0000000700077308 */ /* 0x001e240000001000 */
[----:B------:R-:W-:-:S02]  /*32a0*/  LOP3.LUT R9, R31, 0x4, RZ, 0xc0, !PT ;  /* 0x000000041f097812 */ /* 0x000fc400078ec0ff */
[----:B------:R-:W-:Y:S01]  /*32b0*/  LOP3.LUT R31, R31, 0x7c, RZ, 0xc0, !PT ;  /* 0x0000007c1f1f7812 */ /* 0x000fe200078ec0ff */
[----:B---3--:R-:W-:Y:S01]  /*32c0*/  UIMAD UR4, UR16, UR4, URZ ;  /* 0x00000004100472a4 */ /* 0x008fe2000f8e02ff */
[----:B------:R-:W-:Y:S02]  /*32d0*/  IADD3 R32, PT, PT, R30, R9, RZ ;  /* 0x000000091e207210 */ /* 0x000fe40007ffe0ff */
[----:B--2---:R-:W-:-:S03]  /*32e0*/  MOV R33, UR5 ;  /* 0x0000000500217c02 */ /* 0x004fc60008000f00 */
[----:B------:R-:W-:Y:S02]  /*32f0*/  MOV R17, UR4 ;  /* 0x0000000400117c02 */ /* 0x000fe40008000f00 */
[----:B------:R-:W-:-:S03]  /*3300*/  IADD3 R33, PT, PT, -R33, UR15, RZ ;  /* 0x0000000f21217c10 */ /* 0x000fc6000fffe1ff */
[----:B------:R-:W2:Y:S01]  /*3310*/  LDCU UR4, c[0x0][0x3e0] ;  /* 0x00007c00ff0477ac */ /* 0x000ea20008000800 */
[----:B------:R-:W-:Y:S01]  /*3320*/  IMAD.WIDE R14, R17, 0x4, R14 ;  /* 0x00000004110e7825 */ /* 0x000fe200078e020e */
[----:B------:R-:W-:-:S03]  /*3330*/  IADD3 R17, PT, PT, R10, 0x120, RZ ;  /* 0x000001200a117810 */ /* 0x000fc60007ffe0ff */
[----:B0-----:R-:W-:Y:S01]  /*3340*/  VIADD R12, R7, 0xffffffe ;  /* 0x0ffffffe070c7836 */ /* 0x001fe20000000000 */
[----:B------:R-:W-:Y:S02]  /*3350*/  LOP3.LUT R7, R16, 0x10, RZ, 0xe2, !PT ;  /* 0x0000001010077812 */ /* 0x000fe400078ee2ff */
[----:B------:R-:W-:Y:S01]  /*3360*/  LEA R8, R8, R17, 0x18 ;  /* 0x0000001108087211 */ /* 0x000fe200078ec0ff */
[----:B------:R0:W3:Y:S01]  /*3370*/  F2I.FTZ.U32.TRUNC.NTZ R13, R12 ;  /* 0x0000000c000d7305 */ /* 0x0000e2000021f000 */
[----:B-1----:R-:W-:Y:S01]  /*3380*/  IADD3 R24, P0, PT, R14, UR6, RZ ;  /* 0x000000060e187c10 */ /* 0x002fe2000ff1e0ff */
[----:B------:R-:W-:-:S03]  /*3390*/  IMAD R7, R0, 0x20, R7 ;  /* 0x0000002000077824 */ /* 0x000fc600078e0207 */
[----:B------:R-:W-:Y:S02]  /*33a0*/  IADD3.X R27, PT, PT, R15, UR7, RZ, P0, !PT ;  /* 0x000000070f1b7c10 */ /* 0x000fe400087fe4ff */
[----:B------:R-:W-:Y:S01]  /*33b0*/  IADD3 R25, PT, PT, R8, R7, RZ ;  /* 0x0000000708197210 */ /* 0x000fe20007ffe0ff */
[----:B------:R-:W-:Y:S01]  /*33c0*/  IMAD.MOV.U32 R7, RZ, RZ, RZ ;  /* 0x000000ffff077224 */ /* 0x000fe200078e00ff */
[----:B--2---:R-:W-:Y:S01]  /*33d0*/  UIMAD UR4, UR14, UR4, URZ ;  /* 0x000000040e0472a4 */ /* 0x004fe2000f8e02ff */
[----:B0-----:R-:W-:-:S03]  /*33e0*/  IMAD.MOV.U32 R12, RZ, RZ, RZ ;  /* 0x000000ffff0c7224 */ /* 0x001fc600078e00ff */
[----:B------:R-:W-:Y:S01]  /*33f0*/  USHF.R.S32.HI UR5, URZ, 0x1f, UR4 ;  /* 0x0000001fff057899 */ /* 0x000fe20008011404 */
[----:B---3--:R-:W-:Y:S02]  /*3400*/  IMAD.MOV R10, RZ, RZ, -R13 ;  /* 0x000000ffff0a7224 */ /* 0x008fe400078e0a0d */
[----:B------:R-:W-:-:S03]  /*3410*/  IMAD.U32 R38, RZ, RZ, UR4 ;  /* 0x00000004ff267e24 */ /* 0x000fc6000f8e00ff */
[----:B------:R-:W-:Y:S02]  /*3420*/  MOV R39, UR5 ;  /* 0x0000000500277c02 */ /* 0x000fe40008000f00 */
[----:B------:R-:W-:-:S05]  /*3430*/  MOV R17, R10 ;  /* 0x0000000a00117202 */ /* 0x000fca0000000f00 */
[----:B------:R-:W-:-:S04]  /*3440*/  IMAD R17, R17, R6, RZ ;  /* 0x0000000611117224 */ /* 0x000fc800078e02ff */
[----:B------:R-:W-:-:S07]  /*3450*/  IMAD.HI.U32 R26, R13, R17, R12 ;  /* 0x000000110d1a7227 */ /* 0x000fce00078e000c */
.L_x_27164:
        /* <DEDUP_REMOVED lines=24> */
[----:B------:R-:W-:Y:S02]  /*35e0*/  @!P1 LOP3.LUT R11, RZ, R8, RZ, 0x33, !PT ;  /* 0x00000008ff0b9212 */ /* 0x000fe400078e33ff */
[----:B0-----:R-:W-:Y:S02]  /*35f0*/  IADD3 R15, PT, PT, RZ, -R9, RZ ;  /* 0x80000009ff0f7210 */ /* 0x001fe40007ffe0ff */
[----:B------:R-:W-:Y:S01]  /*3600*/  MOV R8, RZ ;  /* 0x000000ff00087202 */ /* 0x000fe20000000f00 */
[----:B------:R-:W-:Y:S01]  /*3610*/  VIADD R12, R11, UR8 ;  /* 0x000000080b0c7c36 */ /* 0x000fe20008000000 */
[----:B------:R-:W-:Y:S01]  /*3620*/  ISETP.NE.AND P2, PT, R14, RZ, PT ;  /* 0x000000ff0e00720c */ /* 0x000fe20003f45270 */
[----:B------:R-:W-:-:S03]  /*3630*/  IMAD R15, R15, R10, RZ ;  /* 0x0000000a0f0f7224 */ /* 0x000fc600078e02ff */
[----:B------:R-:W-:Y:S01]  /*3640*/  IABS R13, R12 ;  /* 0x0000000c000d7213 */ /* 0x000fe20000000000 */
[----:B------:R-:W-:Y:S01]  /*3650*/  IMAD.HI.U32 R8, R9, R15, R8 ;  /* 0x0000000f09087227 */ /* 0x000fe200078e0008 */
        /* <DEDUP_REMOVED lines=24> */
[----:B------:R-:W-:-:S05]  /*37e0*/  LEA.HI.X R41, R8, UR23, R9, 0x2, P1 ;  /* 0x0000001708297c11 */ /* 0x000fca00088f1409 */
[----:B------:R-:W2:Y:S04]  /*37f0*/  LDG.E.128.CONSTANT R16, desc[UR12][R40.64] ;  /* 0x0000000c28107981 */ /* 0x000ea8000c1e9d00 */
[----:B------:R-:W3:Y:S01]  /*3800*/  LDG.E.128.CONSTANT R8, desc[UR12][R40.64+0x200] ;  /* 0x0002000c28087981 */ /* 0x000ee2000c1e9d00 */
[----:B------:R-:W-:Y:S02]  /*3810*/  ISETP.NE.AND P1, PT, R28, -0x1, PT ;  /* 0xffffffff1c00780c */ /* 0x000fe40003f25270 */
[----:B------:R-:W-:-:S11]  /*3820*/  IADD3 R20, PT, PT, R32, -0x1, RZ ;  /* 0xffffffff20147810 */ /* 0x000fd60007ffe0ff */
[C---:B------:R-:W-:Y:S01]  /*3830*/  @!P1 IADD3 R14, PT, PT, R32.reuse, 0x1, RZ ;  /* 0x00000001200e9810 */ /* 0x040fe20007ffe0ff */
[C---:B------:R-:W-:Y:S01]  /*3840*/  @!P1 VIADD R12, R32.reuse, 0x2 ;  /* 0x00000002200c9836 */ /* 0x040fe20000000000 */
[----:B------:R-:W-:Y:S02]  /*3850*/  @!P1 ISETP.GE.AND P3, PT, R32, UR20, PT ;  /* 0x0000001420009c0c */ /* 0x000fe4000bf66270 */
[----:B------:R-:W-:Y:S02]  /*3860*/  @!P1 ISETP.GE.AND P4, PT, R14, UR20, PT ;  /* 0x000000140e009c0c */ /* 0x000fe4000bf86270 */
[----:B------:R-:W-:Y:S02]  /*3870*/  @!P1 ISETP.GE.AND P5, PT, R12, UR20, PT ;  /* 0x000000140c009c0c */ /* 0x000fe4000bfa6270 */
[----:B------:R-:W0:Y:S01]  /*3880*/  LDS.128 R12, [R25] ;  /* 0x00000000190c7984 */ /* 0x000e220000000c00 */
[----:B------:R-:W-:Y:S02]  /*3890*/  @!P1 ISETP.GE.AND P2, PT, R20, UR20, PT ;  /* 0x0000001414009c0c */ /* 0x000fe4000bf46270 */
[----:B--2---:R-:W-:-:S02]  /*38a0*/  @!P1 FSEL R17, R17, RZ, !P3 ;  /* 0x000000ff11119208 */ /* 0x004fc40005800000 */
[----:B------:R-:W-:Y:S02]  /*38b0*/  @!P1 ISETP.GE.AND P3, PT, R32, UR20, PT ;  /* 0x0000001420009c0c */ /* 0x000fe4000bf66270 */
[----:B------:R-:W-:Y:S01]  /*38c0*/  @!P1 FSEL R16, R16, RZ, !P2 ;  /* 0x000000ff10109208 */ /* 0x000fe20005000000 */
[----:B0-----:R-:W-:Y:S01]  /*38d0*/  FMUL.FTZ R17, R13, R17 ;  /* 0x000000110d117220 */ /* 0x001fe20000410000 */
[----:B------:R-:W-:Y:S02]  /*38e0*/  @!P1 ISETP.GE.AND P2, PT, R20, UR20, PT ;  /* 0x0000001414009c0c */ /* 0x000fe4000bf46270 */
[----:B---3--:R-:W-:Y:S01]  /*38f0*/  @!P1 FSEL R9, R9, RZ, !P3 ;  /* 0x000000ff09099208 */ /* 0x008fe20005800000 */
[----:B------:R-:W-:Y:S01]  /*3900*/  FFMA.FTZ R17, R12, R16, R17 ;  /* 0x000000100c117223 */ /* 0x000fe20000010011 */
[----:B------:R-:W-:Y:S02]  /*3910*/  @!P1 FSEL R18, R18, RZ, !P4 ;  /* 0x000000ff12129208 */ /* 0x000fe40006000000 */
[----:B------:R-:W-:Y:S01]  /*3920*/  @!P1 FSEL R8, R8, RZ, !P2 ;  /* 0x000000ff08089208 */ /* 0x000fe20005000000 */
[----:B------:R-:W-:Y:S01]  /*3930*/  FMUL.FTZ R9, R13, R9 ;  /* 0x000000090d097220 */ /* 0x000fe20000410000 */
[----:B------:R-:W-:Y:S01]  /*3940*/  @!P1 FSEL R19, R19, RZ, !P5 ;  /* 0x000000ff13139208 */ /* 0x000fe20006800000 */
[----:B------:R-:W-:-:S02]  /*3950*/  FFMA.FTZ R18, R14, R18, R17 ;  /* 0x000000120e127223 */ /* 0x000fc40000010011 */
[----:B------:R-:W-:Y:S01]  /*3960*/  FFMA.FTZ R9, R12, R8, R9 ;  /* 0x000000080c097223 */ /* 0x000fe20000010009 */
[----:B------:R-:W-:Y:S02]  /*3970*/  @!P1 VIADD R8, R32, 0x1 ;  /* 0x0000000120089836 */ /* 0x000fe40000000000 */
[----:B------:R-:W-:-:S04]  /*3980*/  FFMA.FTZ R19, R15, R19, R18 ;  /* 0x000000130f137223 */ /* 0x000fc80000010012 */
[----:B------:R-:W-:Y:S01]  /*3990*/  FADD.FTZ R36, R36, R19 ;  /* 0x0000001324247221 */ /* 0x000fe20000010000 */
[----:B------:R-:W-:Y:S01]  /*39a0*/  @!P1 ISETP.GE.AND P6, PT, R8, UR20, PT ;  /* 0x0000001408009c0c */ /* 0x000fe2000bfc6270 */
[----:B------:R-:W2:Y:S01]  /*39b0*/  LDG.E.128.CONSTANT R16, desc[UR12][R40.64+0x400] ;  /* 0x0004000c28107981 */ /* 0x000ea2000c1e9d00 */
[----:B------:R-:W-:Y:S02]  /*39c0*/  @!P1 ISETP.GE.AND P5, PT, R20, UR20, PT ;  /* 0x0000001414009c0c */ /* 0x000fe4000bfa6270 */
[----:B------:R-:W-:Y:S02]  /*39d0*/  @!P1 FSEL R10, R10, RZ, !P6 ;  /* 0x000000ff0a0a9208 */ /* 0x000fe40007000000 */
[----:B------:R-:W-:Y:S02]  /*39e0*/  @!P1 ISETP.GE.AND P6, PT, R20, UR20, PT ;  /* 0x0000001414009c0c */ /* 0x000fe4000bfc6270 */
[----:B------:R-:W3:Y:S01]  /*39f0*/  LDG.E.128.CONSTANT R20, desc[UR12][R40.64+0x600] ;  /* 0x0006000c28147981 */ /* 0x000ee2000c1e9d00 */
[----:B------:R-:W-:-:S04]  /*3a00*/  @!P1 IADD3 R8, PT, PT, R32, 0x2, RZ ;  /* 0x0000000220089810 */ /* 0x000fc80007ffe0ff */
[----:B------:R-:W-:Y:S01]  /*3a10*/  @!P1 ISETP.GE.AND P2, PT, R8, UR20, PT ;  /* 0x0000001408009c0c */ /* 0x000fe2000bf46270 */
[----:B------:R-:W-:-:S03]  /*3a20*/  @!P1 VIADD R8, R32, 0x1 ;  /* 0x0000000120089836 */ /* 0x000fc60000000000 */
[----:B------:R-:W-:Y:S02]  /*3a30*/  @!P1 FSEL R11, R11, RZ, !P2 ;  /* 0x000000ff0b0b9208 */ /* 0x000fe40005000000 */
[----:B------:R-:W-:Y:S02]  /*3a40*/  @!P1 ISETP.GE.AND P3, PT, R8, UR20, PT ;  /* 0x0000001408009c0c */ /* 0x000fe4000bf66270 */
[C---:B------:R-:W-:Y:S02]  /*3a50*/  @!P1 ISETP.GE.AND P2, PT, R32.reuse, UR20, PT ;  /* 0x0000001420009c0c */ /* 0x040fe4000bf46270 */
[----:B------:R-:W-:-:S04]  /*3a60*/  @!P1 IADD3 R8, PT, PT, R32, 0x2, RZ ;  /* 0x0000000220089810 */ /* 0x000fc80007ffe0ff */
[----:B------:R-:W-:Y:S01]  /*3a70*/  @!P1 ISETP.GE.AND P4, PT, R8, UR20, PT ;  /* 0x0000001408009c0c */ /* 0x000fe2000bf86270 */
[----:B------:R-:W-:Y:S01]  /*3a80*/  FFMA.FTZ R8, R14, R10, R9 ;  /* 0x0000000a0e087223 */ /* 0x000fe20000010009 */
[----:B------:R-:W-:-:S03]  /*3a90*/  @!P1 VIADD R9, R32, 0x1 ;  /* 0x0000000120099836 */ /* 0x000fc60000000000 */
[----:B------:R-:W-:-:S04]  /*3aa0*/  FFMA.FTZ R8, R15, R11, R8 ;  /* 0x0000000b0f087223 */ /* 0x000fc80000010008 */
[----:B------:R-:W-:Y:S01]  /*3ab0*/  FADD.FTZ R35, R35, R8 ;  /* 0x0000000823237221 */ /* 0x000fe20000010000 */
[----:B--2---:R-:W-:Y:S02]  /*3ac0*/  @!P1 FSEL R17, R17, RZ, !P2 ;  /* 0x000000ff11119208 */ /* 0x004fe40005000000 */
[----:B------:R-:W-:Y:S02]  /*3ad0*/  @!P1 ISETP.GE.AND P2, PT, R32, UR20, PT ;  /* 0x0000001420009c0c */ /* 0x000fe4000bf46270 */
[----:B------:R-:W-:Y:S02]  /*3ae0*/  @!P1 FSEL R16, R16, RZ, !P5 ;  /* 0x000000ff10109208 */ /* 0x000fe40006800000 */
[----:B---3--:R-:W-:Y:S01]  /*3af0*/  @!P1 FSEL R21, R21, RZ, !P2 ;  /* 0x000000ff15159208 */ /* 0x008fe20005000000 */
[----:B------:R-:W-:Y:S01]  /*3b00*/  FMUL.FTZ R17, R13, R17 ;  /* 0x000000110d117220 */ /* 0x000fe20000410000 */
[----:B------:R-:W-:Y:S02]  /*3b10*/  @!P1 ISETP.GE.AND P2, PT, R9, UR20, PT ;  /* 0x0000001409009c0c */ /* 0x000fe4000bf46270 */
[----:B------:R-:W-:Y:S01]  /*3b20*/  @!P1 FSEL R20, R20, RZ, !P6 ;  /* 0x000000ff14149208 */ /* 0x000fe20007000000 */
[----:B------:R-:W-:Y:S01]  /*3b30*/  FMUL.FTZ R13, R13, R21 ;  /* 0x000000150d0d7220 */ /* 0x000fe20000410000 */
[----:B------:R-:W-:Y:S01]  /*3b40*/  @!P1 IADD3 R9, PT, PT, R32, 0x2, RZ ;  /* 0x0000000220099810 */ /* 0x000fe20007ffe0ff */
[----:B------:R-:W-:Y:S01]  /*3b50*/  FFMA.FTZ R17, R12, R16, R17 ;  /* 0x000000100c117223 */ /* 0x000fe20000010011 */
[----:B------:R-:W-:Y:S01]  /*3b60*/  @!P1 FSEL R18, R18, RZ, !P3 ;  /* 0x000000ff12129208 */ /* 0x000fe20005800000 */
[----:B------:R-:W-:Y:S01]  /*3b70*/  FFMA.FTZ R13, R12, R20, R13 ;  /* 0x000000140c0d7223 */ /* 0x000fe2000001000d */
[----:B------:R-:W-:-:S02]  /*3b80*/  @!P1 ISETP.GE.AND P3, PT, R9, UR20, PT ;  /* 0x0000001409009c0c */ /* 0x000fc4000bf66270 */
[----:B------:R-:W-:Y:S01]  /*3b90*/  @!P1 FSEL R22, R22, RZ, !P2 ;  /* 0x000000ff16169208 */ /* 0x000fe20005000000 */
[C---:B------:R-:W-:Y:S01]  /*3ba0*/  FFMA.FTZ R18, R14.reuse, R18, R17 ;  /* 0x000000120e127223 */ /* 0x040fe20000010011 */
[----:B------:R-:W-:Y:S02]  /*3bb0*/  @!P1 FSEL R19, R19, RZ, !P4 ;  /* 0x000000ff13139208 */ /* 0x000fe40006000000 */
[----:B------:R-:W-:Y:S01]  /*3bc0*/  @!P1 FSEL R23, R23, RZ, !P3 ;  /* 0x000000ff17179208 */ /* 0x000fe20005800000 */
[----:B------:R-:W-:Y:S02]  /*3bd0*/  FFMA.FTZ R14, R14, R22, R13 ;  /* 0x000000160e0e7223 */ /* 0x000fe4000001000d */
[C---:B------:R-:W-:Y:S02]  /*3be0*/  FFMA.FTZ R19, R15.reuse, R19, R18 ;  /* 0x000000130f137223 */ /* 0x040fe40000010012 */
[----:B------:R-:W-:Y:S02]  /*3bf0*/  FFMA.FTZ R14, R15, R23, R14 ;  /* 0x000000170f0e7223 */ /* 0x000fe4000001000e */
[----:B------:R-:W-:-:S02]  /*3c00*/  FADD.FTZ R34, R34, R19 ;  /* 0x0000001322227221 */ /* 0x000fc40000010000 */
[----:B------:R-:W-:-:S07]  /*3c10*/  FADD.FTZ R7, R7, R14 ;  /* 0x0000000e07077221 */ /* 0x000fce0000010000 */
.L_x_27163:
[----:B------:R-:W-:Y:S05]  /*3c20*/  BSYNC.RECONVERGENT B1 ;  /* 0x0000000000017941 */ /* 0x000fea0003800200 */
.L_x_27162:
[----:B------:R-:W-:Y:S01]  /*3c30*/  IADD3 R24, P1, PT, R24, 0x10, RZ ;  /* 0x0000001018187810 */ /* 0x000fe20007f3e0ff */
[----:B------:R-:W-:Y:S01]  /*3c40*/  VIADD R28, R28, 0x4 ;  /* 0x000000041c1c7836 */ /* 0x000fe20000000000 */
[----:B------:R-:W-:Y:S01]  /*3c50*/  IADD3 R32, PT, PT, R32, 0x20, RZ ;  /* 0x0000002020207810 */ /* 0x000fe20007ffe0ff */
[----:B------:R-:W-:Y:S01]  /*3c60*/  VIADD R25, R25, 0x80 ;  /* 0x0000008019197836 */ /* 0x000fe20000000000 */
[----:B------:R-:W-:Y:S01]  /*3c70*/  IADD3.X R27, PT, PT, RZ, R27, RZ, P1, !PT ;  /* 0x0000001bff1b7210 */ /* 0x000fe20000ffe4ff */
[----:B------:R-:W-:Y:S08]  /*3c80*/  @!P0 BRA `(.L_x_27164) ;  /* 0xfffffff400f48947 */ /* 0x000ff0000383ffff */
.L_x_27161:
[----:B------:R-:W-:Y:S05]  /*3c90*/  BSYNC.RECONVERGENT B0 ;  /* 0x0000000000007941 */ /* 0x000fea0003800200 */
.L_x_27160:
[----:B------:R-:W0:Y:S01]  /*3ca0*/  SHFL.BFLY PT, R3, R36, 0x1, 0x1f ;  /* 0x0c201f0024037f89 */ /* 0x000e2200000e0000 */
[----:B------:R-:W-:Y:S01]  /*3cb0*/  LOP3.LUT R9, R5, 0x1, RZ, 0xc0, !PT ;  /* 0x0000000105097812 */ /* 0x000fe200078ec0ff */
[----:B------:R-:W-:Y:S02]  /*3cc0*/  BSSY.RECONVERGENT B0, `(.L_x_27165) ;  /* 0x0000018000007945 */ /* 0x000fe40003800200 */
[----:B------:R-:W1:Y:S01]  /*3cd0*/  SHFL.BFLY PT, R6, R35, 0x1, 0x1f ;  /* 0x0c201f0023067f89 */ /* 0x000e6200000e0000 */
[----:B------:R-:W-:Y:S01]  /*3ce0*/  BAR.SYNC.DEFER_BLOCKING 0x0 ;  /* 0x0000000000007b1d */ /* 0x000fe20000010000 */
[----:B------:R-:W-:Y:S02]  /*3cf0*/  ISETP.NE.U32.AND P2, PT, R9, 0x1, PT ;  /* 0x000000010900780c */ /* 0x000fe40003f45070 */
[----:B------:R-:W-:-:S04]  /*3d00*/  LOP3.LUT R9, R5, 0x3c0, RZ, 0xc0, !PT ;  /* 0x000003c005097812 */ /* 0x000fc800078ec0ff */
[----:B------:R-:W-:Y:S01]  /*3d10*/  ISETP.NE.OR P0, PT, R9, 0x40, !P2 ;  /* 0x000000400900780c */ /* 0x000fe20005705670 */
[----:B------:R-:W3:Y:S04]  /*3d20*/  SHFL.BFLY PT, R11, R34, 0x1, 0x1f ;  /* 0x0c201f00220b7f89 */ /* 0x000ee800000e0000 */
[----:B------:R-:W4:Y:S01]  /*3d30*/  SHFL.BFLY PT, R8, R7, 0x1, 0x1f ;  /* 0x0c201f0007087f89 */ /* 0x000f2200000e0000 */
[----:B0-----:R-:W-:Y:S01]  /*3d40*/  FADD.FTZ R9, R3, R36 ;  /* 0x0000002403097221 */ /* 0x001fe20000010000 */
[----:B------:R-:W-:Y:S01]  /*3d50*/  SHF.R.U32.HI R3, RZ, 0x1, R2 ;  /* 0x00000001ff037819 */ /* 0x000fe20000011602 */
[----:B-12---:R-:W-:-:S04]  /*3d60*/  FADD.FTZ R13, R6, R35 ;  /* 0x00000023060d7221 */ /* 0x006fc80000010000 */
[----:B------:R-:W-:Y:S02]  /*3d70*/  IMAD R0, R0, 0x40, R3 ;  /* 0x0000004000007824 */ /* 0x000fe400078e0203 */
        /* <DEDUP_REMOVED lines=12> */
.L_x_27166:
[----:B------:R-:W-:Y:S05]  /*3e40*/  BSYNC.RECONVERGENT B0 ;  /* 0x0000000000007941 */ /* 0x000fea0003800200 */
.L_x_27165:
        /* <DEDUP_REMOVED lines=51> */
.L_x_27135:
        /* <DEDUP_REMOVED lines=8> */
.L_x_27168:
[----:B------:R-:W-:Y:S05]  /*4200*/  BSYNC B2 ;  /* 0x0000000000027941 */ /* 0x000fea0003800000 */
.L_x_27167:
        /* <DEDUP_REMOVED lines=8> */
.L_x_27169:
[----:B------:R-:W-:Y:S01]  /*4290*/  MOV R9, R22 ;  /* 0x0000001600097202 */ /* 0x000fe20000000f00 */
[----:B------:R-:W-:Y:S06]  /*42a0*/  BRA `(.L_x_27170) ;  /* 0xffffffd000187947 */ /* 0x000fec000383ffff */
.L_x_27137:
        /* <DEDUP_REMOVED lines=8> */
.L_x_27172:
[----:B------:R-:W-:Y:S05]  /*4330*/  BSYNC B0 ;  /* 0x0000000000007941 */ /* 0x000fea0003800000 */
.L_x_27171:
        /* <DEDUP_REMOVED lines=8> */
.L_x_27173:
[----:B------:R-:W-:Y:S02]  /*43c0*/  IMAD.MOV.U32 R23, RZ, RZ, 0x4 ;  /* 0x00000004ff177424 */ /* 0x000fe400078e00ff */
[----:B------:R-:W-:-:S05]  /*43d0*/  IMAD.MOV.U32 R13, RZ, RZ, R22 ;  /* 0x000000ffff0d7224 */ /* 0x000fca00078e0016 */
[----:B------:R-:W-:-:S04]  /*43e0*/  FMNMX.FTZ R13, R8, R13, !PT ;  /* 0x0000000d080d7209 */ /* 0x000fc80007810000 */
[----:B------:R-:W-:-:S07]  /*43f0*/  MOV R8, R13 ;  /* 0x0000000d00087202 */ /* 0x000fce0000000f00 */
[----:B------:R-:W-:Y:S05]  /*4400*/  WARPSYNC.COLLECTIVE R10, `(.L_x_27174) ;  /* 0x000000000a087348 */ /* 0x000fea0003c00000 */
[----:B------:R0:W1:Y:S02]  /*4410*/  SHFL.BFLY P2, R22, R8, R23, R25 ;  /* 0x0c00001708167389 */ /* 0x0000640000040019 */
[----:B01----:R-:W-:Y:S05]  /*4420*/  ENDCOLLECTIVE ;  /* 0x000000000000791b */ /* 0x003fea0003800000 */
.L_x_27174:
[----:B------:R-:W-:Y:S01]  /*4430*/  MOV R16, R22 ;  /* 0x0000001600107202 */ /* 0x000fe20000000f00 */
[----:B------:R-:W-:Y:S06]  /*4440*/  BRA `(.L_x_27175) ;  /* 0xffffffd0007c7947 */ /* 0x000fec000383ffff */
.L_x_27176:
        /* <DEDUP_REMOVED lines=11> */
.L_x_27755:


//--------------------- .text._ZN4vllm32paged_attention_v2_reduce_kernelIfLi32ELi128ELi512EEEvPT_PKfS4_PKS1_PKii --------------------------
	.section	.text._ZN4vllm32paged_attention_v2_reduce_kernelIfLi32ELi128ELi512EEEvPT_PKfS4_PKS1_PKii,"ax",@progbits
	.align	128
        .global         _ZN4vllm32paged_attention_v2_reduce_kernelIfLi32ELi128ELi512EEEvPT_PKfS4_PKS1_PKii
        .type           _ZN4vllm32paged_attention_v2_reduce_kernelIfLi32ELi128ELi512EEEvPT_PKfS4_PKS1_PKii,@function
        .size           _ZN4vllm32paged_attention_v2_reduce_kernelIfLi32ELi128ELi512EEEvPT_PKfS4_PKS1_PKii,(.L_x_27756 - _ZN4vllm32paged_attention_v2_reduce_kernelIfLi32ELi128ELi512EEEvPT_PKfS4_PKS1_PKii)
        .other          _ZN4vllm32paged_attention_v2_reduce_kernelIfLi32ELi128ELi512EEEvPT_PKfS4_PKS1_PKii,@"STO_CUDA_ENTRY STV_DEFAULT"
_ZN4vllm32paged_attention_v2_reduce_kernelIfLi32ELi128ELi512EEEvPT_PKfS4_PKS1_PKii:
.text._ZN4vllm32paged_attention_v2_reduce_kernelIfLi32ELi128ELi512EEEvPT_PKfS4_PKS1_PKii:
        /* <DEDUP_REMOVED lines=68> */
.L_x_27180:
        /* <DEDUP_REMOVED lines=10> */
.L_x_27179:
[----:B------:R-:W-:Y:S05]  /*04e0*/  BSYNC.RECONVERGENT B0 ;  /* 0x0000000000007941 */ /* 0x000fea0003800200 */
.L_x_27178:
        /* <DEDUP_REMOVED lines=11> */
.L_x_27181:
        /* <DEDUP_REMOVED lines=40> */
.L_x_27177:
        /* <DEDUP_REMOVED lines=60> */
.L_x_27186:
        /* <DEDUP_REMOVED lines=11> */
.L_x_27185:
[----:B------:R-:W-:Y:S05]  /*0c90*/  BSYNC.RECONVERGENT B1 ;  /* 0x0000000000017941 */ /* 0x000fea0003800200 */
.L_x_27184:
        /* <DEDUP_REMOVED lines=9> */
.L_x_27187:
        /* <DEDUP_REMOVED lines=37> */
.L_x_27183:
[----:B------:R-:W-:Y:S05]  /*0f80*/  BSYNC.RECONVERGENT B0 ;  /* 0x0000000000007941 */ /* 0x000fea0003800200 */
.L_x_27182:
        /* <DEDUP_REMOVED lines=78> */
.L_x_27192:
        /* <DEDUP_REMOVED lines=17> */
.L_x_27191:
[----:B------:R-:W-:Y:S05]  /*1580*/  BSYNC.RECONVERGENT B1 ;  /* 0x0000000000017941 */ /* 0x000fea0003800200 */
.L_x_27190:
[----:B------:R-:W-:Y:S05]  /*1590*/  @!P0 BRA `(.L_x_27189) ;  /* 0x0000000400208947 */ /* 0x000fea0003800000 */
[----:B------:R-:W-:Y:S01]  /*15a0*/  UIADD3 UR4, UPT, UPT, UR12, 0x20, URZ ;  /* 0x000000200c047890 */ /* 0x000fe2000fffe0ff */
[C---:B------:R-:W-:Y:S01]  /*15b0*/  LEA R18, R16.reuse, R17, 0x1 ;  /* 0x0000001110127211 */ /* 0x040fe200078e08ff */
[----:B0-----:R-:W-:Y:S02]  /*15c0*/  IMAD R20, R16, 0x3, R17 ;  /* 0x0000000310147824 */ /* 0x001fe400078e0211 */
[----:B------:R-:W-:Y:S01]  /*15d0*/  ULEA UR4, UR13, UR4, 0x18 ;  /* 0x000000040d047291 */ /* 0x000fe2000f8ec0ff */
[----:B------:R-:W-:-:S05]  /*15e0*/  IMAD.IADD R21, R17, 0x1, R16 ;  /* 0x0000000111157824 */ /* 0x000fca00078e0210 */
[----:B------:R-:W-:-:S07]  /*15f0*/  LEA R23, R17, UR4, 0x2 ;  /* 0x0000000411177c11 */ /* 0x000fce000f8e10ff */
.L_x_27193:
        /* <DEDUP_REMOVED lines=66> */
.L_x_27189:
[----:B------:R-:W-:Y:S05]  /*1a20*/  BSYNC.RECONVERGENT B0 ;  /* 0x0000000000007941 */ /* 0x000fea0003800200 */
.L_x_27188:
        /* <DEDUP_REMOVED lines=51> */
.L_x_27196:
        /* <DEDUP_REMOVED lines=66> */
.L_x_27195:
        /* <DEDUP_REMOVED lines=44> */
.L_x_27197:
        /* <DEDUP_REMOVED lines=26> */
.L_x_27198:
        /* <DEDUP_REMOVED lines=12> */
.L_x_27194:
[----:B------:R-:W2:Y:S01]  /*26a0*/  LDC.64 R2, c[0x0][0x380] ;  /* 0x0000e000ff027b82 */ /* 0x000ea20000000a00 */
[----:B------:R-:W-:-:S04]  /*26b0*/  IMAD.U32 R15, R15, 0x20, R0 ;  /* 0x000000200f0f7824 */ /* 0x000fc800078e0000 */
[----:B--2---:R-:W-:-:S05]  /*26c0*/  IMAD.WIDE.U32 R2, R15, 0x4, R2 ;  /* 0x000000040f027825 */ /* 0x004fca00078e0002 */
[----:B------:R-:W-:Y:S01]  /*26d0*/  STG.E desc[UR6][R2.64], R13 ;  /* 0x0000000d02007986 */ /* 0x000fe2000c101906 */
[----:B------:R-:W-:Y:S05]  /*26e0*/  EXIT ;  /* 0x000000000000794d */ /* 0x000fea0003800000 */
.L_x_27199:
        /* <DEDUP_REMOVED lines=9> */
.L_x_27756:


//--------------------- .text._ZN4vllm25paged_attention_v2_kernelIffLi32ELi8ELi128ELNS_18Fp8KVCacheDataTypeE0ELb1ELi512EEEvPfS2_PT_PKS3_PKT0_S9_ifPKiSB_iPKfiiiSD_SD_iiiii --------------------------
	.section	.text._ZN4vllm25paged_attention_v2_kernelIffLi32ELi8ELi128ELNS_18Fp8KVCacheDataTypeE0ELb1ELi512EEEvPfS2_PT_PKS3_PKT0_S9_ifPKiSB_iPKfiiiSD_SD_iiiii,"ax",@progbits
	.align	128
        .global         _ZN4vllm25paged_attention_v2_kernelIffLi32ELi8ELi128ELNS_18Fp8KVCacheDataTypeE0ELb1ELi512EEEvPfS2_PT_PKS3_PKT0_S9_ifPKiSB_iPKfiiiSD_SD_iiiii
        .type           _ZN4vllm25paged_attention_v2_kernelIffLi32ELi8ELi128ELNS_18Fp8KVCacheDataTypeE0ELb1ELi512EEEvPfS2_PT_PKS3_PKT0_S9_ifPKiSB_iPKfiiiSD_SD_iiiii,@function
        .size           _ZN4vllm25paged_attention_v2_kernelIffLi32ELi8ELi128ELNS_18Fp8KVCacheDataTypeE0ELb1ELi512EEEvPfS2_PT_PKS3_PKT0_S9_ifPKiSB_iPKfiiiSD_SD_iiiii,(.L_x_27757 - _ZN4vllm25paged_attention_v2_kernelIffLi32ELi8ELi128ELNS_18Fp8KVCacheDataTypeE0ELb1ELi512EEEvPfS2_PT_PKS3_PKT0_S9_ifPKiSB_iPKfiiiSD_SD_iiiii)
        .other          _ZN4vllm25paged_attention_v2_kernelIffLi32ELi8ELi128ELNS_18Fp8KVCacheDataTypeE0ELb1ELi512EEEvPfS2_PT_PKS3_PKT0_S9_ifPKiSB_iPKfiiiSD_SD_iiiii,@"STO_CUDA_ENTRY STV_DEFAULT"
_ZN4vllm25paged_attention_v2_kernelIffLi32ELi8ELi128ELNS_18Fp8KVCacheDataTypeE0ELb1ELi512EEEvPfS2_PT_PKS3_PKT0_S9_ifPKiSB_iPKfiiiSD_SD_iiiii:
.text._ZN4vllm25paged_attention_v2_kernelIffLi32ELi8ELi128ELNS_18Fp8KVCacheDataTypeE0ELb1ELi512EEEvPfS2_PT_PKS3_PKT0_S9_ifPKiSB_iPKfiiiSD_SD_iiiii:
        /* <DEDUP_REMOVED lines=39> */
[----:B------:R-:W-:Y:S01]  /*0270*/  @!P0 LOP3.LUT R3, R2, 0x1c, RZ, 0xc0, !PT ;  /* 0x0000001c02038812 */ /* 0x000fe200078ec0ff */
[----:B------:R-:W-:Y:S01]  /*0280*/  @!P0 IMAD.SHL.U32 R4, R4, 0x20, RZ ;  /* 0x0000002004048824 */ /* 0x000fe200078e00ff */
[----:B------:R-:W0:Y:S02]  /*0290*/  LDCU UR33, c[0x0][0x3fc] ;  /* 0x00007f80ff2177ac */ /* 0x000e240008000800 */
[----:B------:R-:W-:Y:S01]  /*02a0*/  @!P0 LOP3.LUT R3, R3, 0x3, R2, 0xf8, !PT ;  /* 0x0000000303038812 */ /* 0x000fe200078ef802 */
[----:B------:R-:W0:Y:S03]  /*02b0*/  LDCU UR34, c[0x0][0x3dc] ;  /* 0x00007b80ff2277ac */ /* 0x000e260008000800 */
[----:B------:R-:W-:Y:S01]  /*02c0*/  @!P0 IADD3 R3, P1, P2, R3, UR4, R4 ;  /* 0x0000000403038c10 */ /* 0x000fe2000fa3e004 */
[----:B------:R-:W0:Y:S03]  /*02d0*/  LDCU UR35, c[0x0][0x3b4] ;  /* 0x00007680ff2377ac */ /* 0x000e260008000800 */
[----:B------:R-:W-:Y:S01]  /*02e0*/  @!P0 IADD3.X R6, PT, PT, RZ, UR5, RZ, P1, P2 ;  /* 0x00000005ff068c10 */ /* 0x000fe20008fe44ff */
[----:B------:R-:W3:Y:S01]  /*02f0*/  @UP0 LDCU.64 UR4, c[0x0][0x3d0] ;  /* 0x00007a00ff0407ac */ /* 0x000ee20008000a00 */
[----:B------:R-:W0:Y:S01]  /*0300*/  LDCU.64 UR24, c[0x0][0x3a0] ;  /* 0x00007400ff1877ac */ /* 0x000e220008000a00 */
[----:B--2---:R-:W-:-:S02]  /*0310*/  @!P0 LEA R4, P1, R3, R8, 0x2 ;  /* 0x0000000803048211 */ /* 0x004fc400078210ff */
[----:B-1----:R-:W-:Y:S02]  /*0320*/  IADD3 R8, PT, PT, R0, 0xffffffe, RZ ;  /* 0x0ffffffe00087810 */ /* 0x002fe40007ffe0ff */
[----:B------:R-:W-:-:S05]  /*0330*/  @!P0 LEA.HI.X R5, R3, R9, R6, 0x2, P1 ;  /* 0x0000000903058211 */ /* 0x000fca00008f1406 */
[----:B------:R1:W2:Y:S01]  /*0340*/  @!P0 LDG.E.CONSTANT R3, desc[UR14][R4.64] ;  /* 0x0000000e04038981 */ /* 0x0002a2000c1e9900 */
[----:B------:R4:W0:Y:S01]  /*0350*/  F2I.FTZ.U32.TRUNC.NTZ R9, R8 ;  /* 0x0000000800097305 */ /* 0x000822000021f000 */
[----:B------:R-:W1:Y:S01]  /*0360*/  LDCU UR22, c[0x0][0x370] ;  /* 0x00006e00ff1677ac */ /* 0x000e620008000800 */
[----:B------:R-:W-:Y:S01]  /*0370*/  PLOP3.LUT P1, PT, PT, PT, UP0, 0x80, 0x8 ;  /* 0x000000000008781c */ /* 0x000fe20003f2f008 */
[----:B---3--:R-:W-:Y:S01]  /*0380*/  @UP0 UIMAD.WIDE.U32 UR4, UR19, 0x4, UR4 ;  /* 0x00000004130408a5 */ /* 0x008fe2000f8e0004 */
[----:B----4-:R-:W-:-:S05]  /*0390*/  IMAD.MOV.U32 R8, RZ, RZ, RZ ;  /* 0x000000ffff087224 */ /* 0x010fca00078e00ff */
[----:B------:R-:W-:Y:S01]  /*03a0*/  MOV R6, UR4 ;  /* 0x0000000400067c02 */ /* 0x000fe20008000f00 */
[----:B------:R-:W-:Y:S01]  /*03b0*/  IMAD.U32 R7, RZ, RZ, UR5 ;  /* 0x00000005ff077e24 */ /* 0x000fe2000f8e00ff */
[----:B------:R-:W-:Y:S01]  /*03c0*/  R2UR UR6, R8 ;  /* 0x00000000080672ca */ /* 0x000fe200000e0000 */
[----:B0-----:R-:W-:Y:S01]  /*03d0*/  IMAD.MOV R0, RZ, RZ, -R9 ;  /* 0x000000ffff007224 */ /* 0x001fe200078e0a09 */
[----:B------:R-:W-:Y:S02]  /*03e0*/  R2UR UR7, R9 ;  /* 0x00000000090772ca */ /* 0x000fe400000e0000 */
[----:B------:R0:W5:Y:S01]  /*03f0*/  @P1 LDG.E.CONSTANT R15, desc[UR14][R6.64] ;  /* 0x0000000e060f1981 */ /* 0x000162000c1e9900 */
[----:B------:R-:W-:Y:S01]  /*0400*/  MOV R10, UR8 ;  /* 0x00000008000a7c02 */ /* 0x000fe20008000f00 */
[----:B-1----:R-:W-:Y:S01]  /*0410*/  IMAD R5, R0, R11, RZ ;  /* 0x0000000b00057224 */ /* 0x002fe200078e02ff */
[----:B------:R-:W-:Y:S01]  /*0420*/  IABS R0, UR22 ;  /* 0x0000001600007c13 */ /* 0x000fe20008000000 */
[----:B------:R-:W-:Y:S01]  /*0430*/  ULOP3.LUT UR8, UR8, UR31, URZ, 0x3c, !UPT ;  /* 0x0000001f08087292 */ /* 0x000fe2000f8e3cff */
[----:B------:R-:W-:Y:S01]  /*0440*/  IABS R10, R10 ;  /* 0x0000000a000a7213 */ /* 0x000fe20000000000 */
[----:B------:R-:W-:Y:S01]  /*0450*/  IMAD.U32 R17, RZ, RZ, UR21 ;  /* 0x00000015ff117e24 */ /* 0x000fe2000f8e00ff */
[----:B------:R-:W-:Y:S01]  /*0460*/  UIMAD UR11, UR18, UR11, URZ ;  /* 0x0000000b120b72a4 */ /* 0x000fe2000f8e02ff */
[----:B------:R-:W-:Y:S01]  /*0470*/  BSSY B0, `(.L_x_27200) ;  /* 0x00000f0000007945 */ /* 0x000fe20003800000 */
[----:B------:R-:W-:Y:S01]  /*0480*/  UISETP.GE.AND UP2, UPT, UR8, URZ, UPT ;  /* 0x000000ff0800728c */ /* 0x000fe2000bf46270 */
[----:B------:R-:W-:-:S02]  /*0490*/  IMAD.MOV.U32 R14, RZ, RZ, -0x800001 ;  /* 0xff7fffffff0e7424 */ /* 0x000fc400078e00ff */
        /* <DEDUP_REMOVED lines=11> */
[----:B------:R-:W-:-:S07]  /*0550*/  UISETP.GE.AND UP1, UPT, UR4, URZ, UPT ;  /* 0x000000ff0400728c */ /* 0x000fce000bf26270 */
[----:B------:R-:W-:-:S05]  /*0560*/  @!P1 IMAD.IADD R0, R0, 0x1, -R11 ;  /* 0x0000000100009824 */ /* 0x000fca00078e0a0b */
[----:B------:R-:W-:Y:S01]  /*0570*/  ISETP.GE.U32.AND P1, PT, R0, R11, PT ;  /* 0x0000000b0000720c */ /* 0x000fe20003f26070 */
[----:B------:R-:W-:-:S05]  /*0580*/  IMAD.U32 R0, RZ, RZ, UR31 ;  /* 0x0000001fff007e24 */ /* 0x000fca000f8e00ff */
[----:B------:R-:W-:-:S04]  /*0590*/  IABS R0, R0 ;  /* 0x0000000000007213 */ /* 0x000fc80000000000 */
[----:B0-----:R-:W0:Y:S01]  /*05a0*/  I2F.RP R7, R0 ;  /* 0x0000000000077306 */ /* 0x001e220000209400 */
[----:B------:R-:W-:Y:S02]  /*05b0*/  IMAD.MOV.U32 R16, RZ, RZ, R0 ;  /* 0x000000ffff107224 */ /* 0x000fe400078e0000 */
[----:B------:R-:W-:-:S05]  /*05c0*/  VOTEU.ANY UP0, P1 ;  /* 0x0000000000ff7886 */ /* 0x000fca0000800100 */
[----:B------:R-:W-:Y:S02]  /*05d0*/  @UP0 UIADD3 UR5, UPT, UPT, UR5, 0x1, URZ ;  /* 0x0000000105050890 */ /* 0x000fe4000fffe0ff */
[----:B------:R-:W-:-:S05]  /*05e0*/  UISETP.NE.AND UP0, UPT, UR13, URZ, UPT ;  /* 0x000000ff0d00728c */ /* 0x000fca000bf05270 */
[----:B------:R-:W-:Y:S01]  /*05f0*/  UMOV UR17, UR5 ;  /* 0x0000000500117c82 */ /* 0x000fe20008000000 */
[----:B0-----:R-:W0:Y:S01]  /*0600*/  MUFU.RCP R7, R7 ;  /* 0x0000000700077308 */ /* 0x001e220000001000 */
[----:B------:R-:W-:Y:S02]  /*0610*/  @!UP1 UIADD3 UR17, UPT, UPT, -UR17, URZ, URZ ;  /* 0x000000ff11119290 */ /* 0x000fe4000fffe1ff */
[----:B------:R-:W-:Y:S02]  /*0620*/  UISETP.NE.AND UP1, UPT, UR31, URZ, UPT ;  /* 0x000000ff1f00728c */ /* 0x000fe4000bf25270 */
[----:B------:R-:W-:Y:S02]  /*0630*/  @!UP0 ULOP3.LUT UR17, URZ, UR13, URZ, 0x33, !UPT ;  /* 0x0000000dff118292 */ /* 0x000fe4000f8e33ff */
[----:B------:R-:W-:-:S04]  /*0640*/  UISETP.GE.AND UP0, UPT, UR32, URZ, UPT ;  /* 0x000000ff2000728c */ /* 0x000fc8000bf06270 */
[----:B------:R-:W-:-:S04]  /*0650*/  MOV R9, UR17 ;  /* 0x0000001100097c02 */ /* 0x000fc80008000f00 */
[-C--:B------:R-:W-:Y:S01]  /*0660*/  IABS R4, R9.reuse ;  /* 0x0000000900047213 */ /* 0x080fe20000000000 */
[----:B0-----:R-:W-:Y:S01]  /*0670*/  VIADD R5, R7, 0xffffffe ;  /* 0x0ffffffe07057836 */ /* 0x001fe20000000000 */
[----:B------:R-:W-:Y:S02]  /*0680*/  IABS R9, R9 ;  /* 0x0000000900097213 */ /* 0x000fe40000000000 */
[----:B------:R-:W-:-:S03]  /*0690*/  R2UR UR30, R4 ;  /* 0x00000000041e72ca */ /* 0x000fc600000e0000 */
[----:B------:R-:W0:Y:S10]  /*06a0*/  F2I.FTZ.U32.TRUNC.NTZ R5, R5 ;  /* 0x0000000500057305 */ /* 0x000e34000021f000 */
[----:B------:R-:W1:Y:S01]  /*06b0*/  I2F.RP R4, UR30 ;  /* 0x0000001e00047d06 */ /* 0x000e620008209400 */
[C---:B0-----:R-:W-:Y:S01]  /*06c0*/  R2UR UR5, R5.reuse ;  /* 0x00000000050572ca */ /* 0x041fe200000e0000 */
[----:B------:R-:W-:-:S04]  /*06d0*/  IMAD R8, R5, R0, RZ ;  /* 0x0000000005087224 */ /* 0x000fc800078e02ff */
[----:B------:R-:W-:Y:S02]  /*06e0*/  IMAD.MOV R7, RZ, RZ, -R8 ;  /* 0x000000ffff077224 */ /* 0x000fe400078e0a08 */
[----:B-1----:R0:W1:Y:S02]  /*06f0*/  MUFU.RCP R6, R4 ;  /* 0x0000000400067308 */ /* 0x0020640000001000 */
[----:B0-----:R-:W-:-:S05]  /*0700*/  IMAD.MOV.U32 R4, RZ, RZ, RZ ;  /* 0x000000ffff047224 */ /* 0x001fca00078e00ff */
[----:B------:R-:W-:Y:S02]  /*0710*/  R2UR UR4, R4 ;  /* 0x00000000040472ca */ /* 0x000fe400000e0000 */
[----:B------:R-:W-:Y:S01]  /*0720*/  IABS R4, UR19 ;  /* 0x0000001300047c13 */ /* 0x000fe20008000000 */
[----:B-1----:R-:W-:-:S03]  /*0730*/  VIADD R6, R6, 0xffffffe ;  /* 0x0ffffffe06067836 */ /* 0x002fc60000000000 */
[----:B------:R-:W-:Y:S01]  /*0740*/  R2UR UR10, R4 ;  /* 0x00000000040a72ca */ /* 0x000fe200000e0000 */
[----:B------:R-:W-:Y:S02]  /*0750*/  IMAD.MOV R4, RZ, RZ, -R9 ;  /* 0x000000ffff047224 */ /* 0x000fe400078e0a09 */
[----:B------:R-:W0:Y:S04]  /*0760*/  F2I.FTZ.U32.TRUNC.NTZ R6, R6 ;  /* 0x0000000600067305 */ /* 0x000e28000021f000 */
[----:B------:R-:W-:Y:S01]  /*0770*/  IMAD.HI.U32 R7, R5, R7, UR4 ;  /* 0x0000000405077e27 */ /* 0x000fe2000f8e0007 */
[----:B------:R-:W-:-:S04]  /*0780*/  MOV R5, R10 ;  /* 0x0000000a00057202 */ /* 0x000fc80000000f00 */
[----:B------:R-:W-:Y:S02]  /*0790*/  R2UR UR4, R5 ;  /* 0x00000000050472ca */ /* 0x000fe400000e0000 */
[----:B------:R-:W-:Y:S02]  /*07a0*/  R2UR UR28, R7 ;  /* 0x00000000071c72ca */ /* 0x000fe400000e0000 */
[----:B0-----:R-:W-:Y:S02]  /*07b0*/  R2UR UR5, R6 ;  /* 0x00000000060572ca */ /* 0x001fe400000e0000 */
[----:B------:R-:W-:-:S04]  /*07c0*/  SHF.R.U32.HI R6, RZ, 0x5, R2 ;  /* 0x00000005ff067819 */ /* 0x000fc80000011602 */
[----:B------:R-:W-:-:S05]  /*07d0*/  LEA R17, R17, R6, 0x6 ;  /* 0x0000000611117211 */ /* 0x000fca00078e30ff */
[----:B------:R-:W-:Y:S02]  /*07e0*/  UIMAD.WIDE.U32 UR6, UR28, UR4, URZ ;  /* 0x000000041c0672a5 */ /* 0x000fe4000f8e00ff */
[----:B------:R-:W-:Y:S02]  /*07f0*/  UIADD3 UR6, UPT, UPT, UR20, 0x7, URZ ;  /* 0x0000000714067890 */ /* 0x000fe4000fffe0ff */
[----:B------:R-:W-:Y:S02]  /*0800*/  UIADD3 UR9, UPT, UPT, URZ, -UR5, URZ ;  /* 0x80000005ff097290 */ /* 0x000fe4000fffe0ff */
[----:B------:R-:W-:Y:S01]  /*0810*/  USHF.R.U32.HI UR6, URZ, 0x3, UR6 ;  /* 0x00000003ff067899 */ /* 0x000fe20008011606 */
[----:B------:R-:W-:Y:S01]  /*0820*/  UMOV UR12, UR7 ;  /* 0x00000007000c7c82 */ /* 0x000fe20008000000 */
[----:B------:R-:W-:Y:S01]  /*0830*/  UIMAD UR9, UR9, UR30, URZ ;  /* 0x0000001e090972a4 */ /* 0x000fe2000f8e02ff */
[----:B------:R-:W-:Y:S01]  /*0840*/  IMAD R5, RZ, RZ, -UR12 ;  /* 0x8000000cff057e24 */ /* 0x000fe2000f8e02ff */
[----:B------:R-:W-:-:S03]  /*0850*/  ULEA UR7, UR21, 0x40, 0x6 ;  /* 0x0000004015077891 */ /* 0x000fc6000f8e30ff */
[----:B------:R-:W-:Y:S01]  /*0860*/  IMAD R5, R0, R5, UR4 ;  /* 0x0000000400057e24 */ /* 0x000fe2000f8e0205 */
[----:B------:R-:W-:Y:S01]  /*0870*/  UMOV UR4, URZ ;  /* 0x000000ff00047c82 */ /* 0x000fe20008000000 */
[----:B------:R-:W-:Y:S02]  /*0880*/  UISETP.LT.U32.AND UP6, UPT, UR6, UR7, UPT ;  /* 0x000000070600728c */ /* 0x000fe4000bfc1070 */
[----:B------:R-:W-:Y:S01]  /*0890*/  UIMAD.WIDE.U32 UR4, UR5, UR9, UR4 ;  /* 0x00000009050472a5 */ /* 0x000fe2000f8e0004 */
[----:B------:R-:W-:Y:S01]  /*08a0*/  R2UR UR9, R4 ;  /* 0x00000000040972ca */ /* 0x000fe200000e0000 */
[----:B------:R-:W-:Y:S01]  /*08b0*/  IMAD.SHL.U32 R4, R2, 0x20, RZ ;  /* 0x0000002002047824 */ /* 0x000fe200078e00ff */
[----:B------:R-:W-:Y:S01]  /*08c0*/  ISETP.GT.U32.AND P1, PT, R0, R5, PT ;  /* 0x000000050000720c */ /* 0x000fe20003f24070 */
[----:B------:R-:W-:-:S03]  /*08d0*/  UIMAD.WIDE.U32 UR4, UR5, UR10, URZ ;  /* 0x0000000a050472a5 */ /* 0x000fc6000f8e00ff */
[----:B------:R-:W-:-:S07]  /*08e0*/  LOP3.LUT R4, R4, 0x60, RZ, 0xc0, !PT ;  /* 0x0000006004047812 */ /* 0x000fce00078ec0ff */
[----:B------:R-:W-:Y:S02]  /*08f0*/  UIMAD UR4, UR5, UR9, UR10 ;  /* 0x00000009050472a4 */ /* 0x000fe4000f8e020a */
[----:B------:R-:W-:Y:S01]  /*0900*/  VOTEU.ANY UP3, P1 ;  /* 0x0000000000ff7886 */ /* 0x000fe20000860100 */
[----:B------:R-:W-:Y:S01]  /*0910*/  PLOP3.LUT P1, PT, PT, PT, UP3, 0x80, 0x8 ;  /* 0x000000000008781c */ /* 0x000fe20003f2f038 */
[----:B------:R-:W-:Y:S02]  /*0920*/  UISETP.GT.U32.AND UP5, UPT, UR30, UR4, UPT ;  /* 0x000000041e00728c */ /* 0x000fe4000bfa4070 */
[----:B------:R-:W-:Y:S02]  /*0930*/  ULEA UR10, UR29, UR27, 0x18 ;  /* 0x0000001b1d0a7291 */ /* 0x000fe4000f8ec0ff */
[----:B------:R-:W-:Y:S02]  /*0940*/  @!UP3 UIADD3 UR12, UPT, UPT, UR12, 0x1, URZ ;  /* 0x000000010c0cb890 */ /* 0x000fe4000fffe0ff */
[----:B------:R-:W-:-:S04]  /*0950*/  @UP0 UIMAD UR9, UR22, UR16, UR19 ;  /* 0x00000010160902a4 */ /* 0x000fc8000f8e0213 */
[----:B------:R-:W-:Y:S02]  /*0960*/  @UP0 UIMAD UR9, UR9, UR32, 0x1 ;  /* 0x00000001090904a4 */ /* 0x000fe4000f8e0220 */
[----:B------:R-:W-:Y:S01]  /*0970*/  @!UP5 UIADD3 UR4, UPT, UPT, UR4, -UR30, URZ ;  /* 0x8000001e0404d290 */ /* 0x000fe2000fffe0ff */
[-C--:B------:R-:W-:Y:S01]  /*0980*/  @!P1 IADD3 R5, PT, PT, R5, -R0.reuse, RZ ;  /* 0x8000000005059210 */ /* 0x080fe20007ffe0ff */
[----:B------:R-:W-:Y:S02]  /*0990*/  @!UP5 UIADD3 UR5, UPT, UPT, UR5, 0x1, URZ ;  /* 0x000000010505d890 */ /* 0x000fe4000fffe0ff */
[----:B------:R-:W-:Y:S01]  /*09a0*/  UISETP.GE.U32.AND UP4, UPT, UR4, UR30, UPT ;  /* 0x0000001e0400728c */ /* 0x000fe2000bf86070 */
[----:B------:R-:W-:Y:S01]  /*09b0*/  ISETP.GE.U32.AND P1, PT, R5, R0, PT ;  /* 0x000000000500720c */ /* 0x000fe20003f26070 */
[----:B------:R-:W-:Y:S01]  /*09c0*/  ULOP3.LUT UR4, UR19, UR17, URZ, 0x3c, !UPT ;  /* 0x0000001113047292 */ /* 0x000fe2000f8e3cff */
[----:B------:R-:W-:-:S03]  /*09d0*/  @!P0 LOP3.LUT R5, R2, 0x3fc, RZ, 0xc0, !PT ;  /* 0x000003fc02058812 */ /* 0x000fc600078ec0ff */
[----:B------:R-:W-:Y:S01]  /*09e0*/  UISETP.GE.AND UP5, UPT, UR4, URZ, UPT ;  /* 0x000000ff0400728c */ /* 0x000fe2000bfa6270 */
[----:B------:R-:W-:Y:S01]  /*09f0*/  @!P0 IADD3 R4, PT, PT, R5, UR10, R4 ;  /* 0x0000000a05048c10 */ /* 0x000fe2000fffe004 */
[----:B------:R-:W-:-:S03]  /*0a00*/  USEL UR10, UR6, UR7, UP6 ;  /* 0x00000007060a7287 */ /* 0x000fc6000b000000 */
[----:B------:R-:W-:Y:S02]  /*0a10*/  @UP4 UIADD3 UR5, UPT, UPT, UR5, 0x1, URZ ;  /* 0x0000000105054890 */ /* 0x000fe4000fffe0ff */
[----:B------:R-:W-:Y:S01]  /*0a20*/  UISETP.NE.AND UP4, UPT, UR17, URZ, UPT ;  /* 0x000000ff1100728c */ /* 0x000fe2000bf85270 */
[----:B------:R-:W-:-:S04]  /*0a30*/  VOTEU.ANY UP3, P1 ;  /* 0x0000000000ff7886 */ /* 0x000fc80000860100 */
[----:B------:R-:W-:Y:S02]  /*0a40*/  UMOV UR8, UR5 ;  /* 0x0000000500087c82 */ /* 0x000fe40008000000 */
[----:B------:R-:W-:Y:S02]  /*0a50*/  @!UP5 UIADD3 UR8, UPT, UPT, -UR8, URZ, URZ ;  /* 0x000000ff0808d290 */ /* 0x000fe4000fffe1ff */
[----:B------:R-:W-:Y:S02]  /*0a60*/  @UP3 UIADD3 UR12, UPT, UPT, UR12, 0x1, URZ ;  /* 0x000000010c0c3890 */ /* 0x000fe4000fffe0ff */
[----:B------:R-:W-:-:S04]  /*0a70*/  @!UP4 ULOP3.LUT UR8, URZ, UR17, URZ, 0x33, !UPT ;  /* 0x00000011ff08c292 */ /* 0x000fc8000f8e33ff */
[----:B------:R-:W-:Y:S01]  /*0a80*/  @!UP0 UIMAD UR4, UR13, UR16, UR8 ;  /* 0x000000100d0482a4 */ /* 0x000fe2000f8e0208 */
[----:B------:R-:W-:Y:S01]  /*0a90*/  UMOV UR17, UR12 ;  /* 0x0000000c00117c82 */ /* 0x000fe20008000000 */
[----:B--2---:R0:W-:Y:S01]  /*0aa0*/  @!P0 STS [R4], R3 ;  /* 0x0000000304008388 */ /* 0x0041e20000000800 */
[----:B------:R-:W-:Y:S01]  /*0ab0*/  BAR.SYNC.DEFER_BLOCKING 0x0 ;  /* 0x0000000000007b1d */ /* 0x000fe20000010000 */
[----:B------:R-:W-:Y:S01]  /*0ac0*/  ISETP.GE.U32.AND P0, PT, R17, UR10, PT ;  /* 0x0000000a11007c0c */ /* 0x000fe2000bf06070 */
[----:B------:R-:W-:Y:S02]  /*0ad0*/  @!UP0 UIADD3 UR4, UPT, UPT, -UR4, URZ, URZ ;  /* 0x000000ff04048290 */ /* 0x000fe4000fffe1ff */
[----:B------:R-:W-:Y:S02]  /*0ae0*/  @!UP2 UIADD3 UR17, UPT, UPT, -UR17, URZ, URZ ;  /* 0x000000ff1111a290 */ /* 0x000fe4000fffe1ff */
[----:B------:R-:W-:Y:S01]  /*0af0*/  @!UP1 ULOP3.LUT UR17, URZ, UR31, URZ, 0x33, !UPT ;  /* 0x0000001fff119292 */ /* 0x000fe2000f8e33ff */
[----:B0-----:R-:W-:Y:S01]  /*0b00*/  LOP3.LUT R3, R2, 0x1f, RZ, 0xc0, !PT ;  /* 0x0000001f02037812 */ /* 0x001fe200078ec0ff */
[----:B------:R-:W-:-:S06]  /*0b10*/  @!UP0 UIMAD UR9, UR32, UR4, 0x1 ;  /* 0x00000001200984a4 */ /* 0x000fcc000f8e0204 */
[----:B------:R-:W-:Y:S06]  /*0b20*/  @P0 BRA `(.L_x_27201) ;  /* 0x0000000800100947 */ /* 0x000fec0003800000 */
[----:B------:R-:W0:Y:S01]  /*0b30*/  LDCU.64 UR6, c[0x0][0x3b8] ;  /* 0x00007700ff0677ac */ /* 0x000e220008000a00 */
[----:B------:R-:W-:Y:S01]  /*0b40*/  IMAD.WIDE.U32 R4, R17, 0x4, RZ ;  /* 0x0000000411047825 */ /* 0x000fe200078e00ff */
[----:B------:R-:W-:Y:S01]  /*0b50*/  MOV R7, UR11 ;  /* 0x0000000b00077c02 */ /* 0x000fe20008000f00 */
[----:B------:R-:W1:Y:S01]  /*0b60*/  LDCU UR4, c[0x0][0x3e0] ;  /* 0x00007c00ff0477ac */ /* 0x000e620008000800 */
[----:B------:R-:W-:Y:S01]  /*0b70*/  LOP3.LUT R21, R2, 0x1c, RZ, 0xc0, !PT ;  /* 0x0000001c02157812 */ /* 0x000fe200078ec0ff */
[----:B------:R-:W-:Y:S01]  /*0b80*/  IMAD.MOV.U32 R14, RZ, RZ, -0x800001 ;  /* 0xff7fffffff0e7424 */ /* 0x000fe200078e00ff */
[----:B------:R-:W-:Y:S01]  /*0b90*/  SHF.R.U32.HI R2, RZ, 0x2, R2 ;  /* 0x00000002ff027819 */ /* 0x000fe20000011602 */
[----:B------:R-:W-:Y:S01]  /*0ba0*/  IMAD.WIDE R4, R7, 0x4, R4 ;  /* 0x0000000407047825 */ /* 0x000fe200078e0204 */
[----:B------:R-:W-:Y:S02]  /*0bb0*/  UIADD3 UR5, UPT, UPT, UR27, 0xa0, URZ ;  /* 0x000000a01b057890 */ /* 0x000fe4000fffe0ff */
[----:B------:R-:W-:Y:S01]  /*0bc0*/  LOP3.LUT R0, R2, 0x7, RZ, 0xc0, !PT ;  /* 0x0000000702007812 */ /* 0x000fe200078ec0ff */
[----:B------:R-:W-:Y:S01]  /*0bd0*/  IMAD R21, R6, 0x20, R21 ;  /* 0x0000002006157824 */ /* 0x000fe200078e0215 */
[----:B------:R-:W-:Y:S01]  /*0be0*/  ULEA UR5, UR29, UR5, 0x18 ;  /* 0x000000051d057291 */ /* 0x000fe2000f8ec0ff */
[----:B0-----:R-:W-:-:S05]  /*0bf0*/  IADD3 R18, P0, PT, R4, UR6, RZ ;  /* 0x0000000604127c10 */ /* 0x001fca000ff1e0ff */
[----:B------:R-:W-:Y:S01]  /*0c00*/  IADD3 R21, PT, PT, R21, UR5, RZ ;  /* 0x0000000515157c10 */ /* 0x000fe2000fffe0ff */
[----:B-1----:R-:W-:Y:S01]  /*0c10*/  UIMAD UR4, UR8, UR4, URZ ;  /* 0x00000004080472a4 */ /* 0x002fe2000f8e02ff */
[----:B------:R-:W-:Y:S02]  /*0c20*/  IADD3.X R19, PT, PT, R5, UR7, RZ, P0, !PT ;  /* 0x0000000705137c10 */ /* 0x000fe400087fe4ff */
[----:B------:R-:W-:-:S03]  /*0c30*/  LEA R5, R6, UR26, 0x3 ;  /* 0x0000001a06057c11 */ /* 0x000fc6000f8e18ff */
[----:B------:R-:W-:Y:S01]  /*0c40*/  IADD3 R2, P0, PT, R3, UR4, RZ ;  /* 0x0000000403027c10 */ /* 0x000fe2000ff1e0ff */
[----:B------:R-:W-:Y:S01]  /*0c50*/  IMAD.U32 R3, RZ, RZ, UR4 ;  /* 0x00000004ff037e24 */ /* 0x000fe2000f8e00ff */
[----:B------:R-:W-:Y:S01]  /*0c60*/  IADD3 R0, PT, PT, R0, R5, RZ ;  /* 0x0000000500007210 */ /* 0x000fe20007ffe0ff */
[----:B------:R-:W-:-:S03]  /*0c70*/  VIADD R20, R5, 0x1 ;  /* 0x0000000105147836 */ /* 0x000fc60000000000 */
[----:B------:R-:W-:Y:S01]  /*0c80*/  LEA.HI.X.SX32 R3, R3, RZ, 0x1, P0 ;  /* 0x000000ff03037211 */ /* 0x000fe200000f0eff */
[C---:B------:R-:W-:Y:S02]  /*0c90*/  VIADD R25, R0.reuse, -UR20 ;  /* 0x8000001400197c36 */ /* 0x040fe40008000000 */
[----:B------:R-:W-:-:S07]  /*0ca0*/  VIADD R22, R0, 0x1 ;  /* 0x0000000100167836 */ /* 0x000fce0000000000 */
.L_x_27206:
        /* <DEDUP_REMOVED lines=24> */
[----:B------:R-:W-:-:S05]  /*0e30*/  @P0 VIADD R7, R7, 0x1 ;  /* 0x0000000107070836 */ /* 0x000fca0000000000 */
[----:B------:R-:W-:Y:S02]  /*0e40*/  @!P2 IADD3 R7, PT, PT, -R7, RZ, RZ ;  /* 0x000000ff0707a210 */ /* 0x000fe40007ffe1ff */
[----:B------:R-:W-:Y:S01]  /*0e50*/  @!P1 LOP3.LUT R7, RZ, R4, RZ, 0x33, !PT ;  /* 0x00000004ff079212 */ /* 0x000fe200078e33ff */
[----:B------:R-:W-:Y:S02]  /*0e60*/  HFMA2 R4, -RZ, RZ, 0, 0 ;  /* 0x00000000ff047431 */ /* 0x000fe400000001ff */
[----:B0-----:R-:W-:Y:S01]  /*0e70*/  IMAD.MOV R11, RZ, RZ, -R5 ;  /* 0x000000ffff0b7224 */ /* 0x001fe200078e0a05 */
[----:B------:R-:W-:Y:S01]  /*0e80*/  ISETP.NE.AND P1, PT, R10, RZ, PT ;  /* 0x000000ff0a00720c */ /* 0x000fe20003f25270 */
[----:B------:R-:W-:Y:S02]  /*0e90*/  VIADD R8, R7, UR9 ;  /* 0x0000000907087c36 */ /* 0x000fe40008000000 */
        /* <DEDUP_REMOVED lines=22> */
.L_x_27203:
[----:B------:R-:W2:Y:S01]  /*1000*/  LDG.E.CONSTANT R5, desc[UR14][R18.64] ;  /* 0x0000000e12057981 */ /* 0x000ea2000c1e9900 */
[----:B------:R-:W0:Y:S01]  /*1010*/  S2UR UR5, SR_CgaCtaId ;  /* 0x00000000000579c3 */ /* 0x000e220000008800 */
[----:B------:R-:W-:Y:S02]  /*1020*/  UMOV UR4, 0x400 ;  /* 0x0000040000047882 */ /* 0x000fe40000000000 */
[----:B0-----:R-:W-:-:S06]  /*1030*/  ULEA UR4, UR5, UR4, 0x18 ;  /* 0x0000000405047291 */ /* 0x001fcc000f8ec0ff */
[----:B------:R-:W-:Y:S01]  /*1040*/  LEA R26, R23, UR4, 0x5 ;  /* 0x00000004171a7c11 */ /* 0x000fe2000f8e28ff */
[----:B--2---:R-:W-:-:S03]  /*1050*/  IMAD.WIDE R4, R5, UR34, R2 ;  /* 0x0000002205047c25 */ /* 0x004fc6000f8e0202 */
[----:B------:R-:W-:-:S04]  /*1060*/  LEA R12, P0, R4, UR24, 0x2 ;  /* 0x00000018040c7c11 */ /* 0x000fc8000f8010ff */
[----:B------:R-:W-:Y:S02]  /*1070*/  LEA.HI.X R13, R4, UR25, R5, 0x2, P0 ;  /* 0x00000019040d7c11 */ /* 0x000fe400080f1405 */
[----:B------:R-:W0:Y:S04]  /*1080*/  LDS.128 R4, [R26] ;  /* 0x000000001a047984 */ /* 0x000e280000000c00 */
[----:B------:R-:W0:Y:S04]  /*1090*/  LDG.E.CONSTANT R8, desc[UR14][R12.64+0x80] ;  /* 0x0000800e0c087981 */ /* 0x000e28000c1e9900 */
[----:B------:R-:W2:Y:S04]  /*10a0*/  LDG.E.CONSTANT R11, desc[UR14][R12.64] ;  /* 0x0000000e0c0b7981 */ /* 0x000ea8000c1e9900 */
[----:B------:R-:W3:Y:S04]  /*10b0*/  LDG.E.CONSTANT R9, desc[UR14][R12.64+0x100] ;  /* 0x0001000e0c097981 */ /* 0x000ee8000c1e9900 */
[----:B------:R-:W4:Y:S04]  /*10c0*/  LDG.E.CONSTANT R24, desc[UR14][R12.64+0x180] ;  /* 0x0001800e0c187981 */ /* 0x000f28000c1e9900 */
[----:B------:R-:W4:Y:S04]  /*10d0*/  LDG.E.CONSTANT R27, desc[UR14][R12.64+0x300] ;  /* 0x0003000e0c1b7981 */ /* 0x000f28000c1e9900 */
[----:B------:R-:W4:Y:S01]  /*10e0*/  LDG.E.CONSTANT R28, desc[UR14][R12.64+0x380] ;  /* 0x0003800e0c1c7981 */ /* 0x000f22000c1e9900 */
[----:B0-----:R-:W-:-:S03]  /*10f0*/  FMUL.FTZ R8, R8, R5 ;  /* 0x0000000508087220 */ /* 0x001fc60000410000 */
[----:B------:R-:W4:Y:S01]  /*1100*/  LDG.E.CONSTANT R5, desc[UR14][R12.64+0x200] ;  /* 0x0002000e0c057981 */ /* 0x000f22000c1e9900 */
[----:B--2---:R-:W-:-:S03]  /*1110*/  FFMA.FTZ R8, R11, R4, R8 ;  /* 0x000000040b087223 */ /* 0x004fc60000010008 */
[----:B------:R-:W2:Y:S01]  /*1120*/  LDG.E.CONSTANT R4, desc[UR14][R12.64+0x280] ;  /* 0x0002800e0c047981 */ /* 0x000ea2000c1e9900 */
[----:B---3--:R-:W-:-:S03]  /*1130*/  FFMA.FTZ R29, R9, R6, R8 ;  /* 0x00000006091d7223 */ /* 0x008fc60000010008 */
[----:B------:R-:W0:Y:S01]  /*1140*/  LDS.128 R8, [R26+0x10] ;  /* 0x000010001a087984 */ /* 0x000e220000000c00 */
[----:B----4-:R-:W-:Y:S01]  /*1150*/  FFMA.FTZ R24, R24, R7, R29 ;  /* 0x0000000718187223 */ /* 0x010fe2000001001d */
[----:B------:R-:W-:Y:S01]  /*1160*/  UMOV UR4, 0xffffffff ;  /* 0xffffffff00047882 */ /* 0x000fe20000000000 */
[----:B------:R-:W-:Y:S02]  /*1170*/  ISETP.NE.AND P1, PT, R23, RZ, PT ;  /* 0x000000ff1700720c */ /* 0x000fe40003f25270 */
[----:B-----5:R-:W-:Y:S01]  /*1180*/  FSETP.NEU.FTZ.AND P0, PT, R15, RZ, PT ;  /* 0x000000ff0f00720b */ /* 0x020fe20003f1d000 */
[----:B0-----:R-:W-:-:S04]  /*1190*/  FFMA.FTZ R5, R5, R8, R24 ;  /* 0x0000000805057223 */ /* 0x001fc80000010018 */
[----:B--2---:R-:W-:-:S04]  /*11a0*/  FFMA.FTZ R4, R4, R9, R5 ;  /* 0x0000000904047223 */ /* 0x004fc80000010005 */
[----:B------:R-:W-:-:S04]  /*11b0*/  FFMA.FTZ R27, R27, R10, R4 ;  /* 0x0000000a1b1b7223 */ /* 0x000fc80000010004 */
[----:B------:R-:W-:Y:S01]  /*11c0*/  FFMA.FTZ R11, R28, R11, R27 ;  /* 0x0000000b1c0b7223 */ /* 0x000fe2000001001b */
[----:B------:R-:W-:Y:S06]  /*11d0*/  BRA.DIV UR4, `(.L_x_27205) ;  /* 0x0000002a04987947 */ /* 0x000fec000b800000 */
[----:B------:R-:W0:Y:S02]  /*11e0*/  SHFL.BFLY PT, R4, R11, 0x2, 0x1f ;  /* 0x0c401f000b047f89 */ /* 0x000e2400000e0000 */
[----:B0-----:R-:W-:-:S05]  /*11f0*/  FADD.FTZ R4, R11, R4 ;  /* 0x000000040b047221 */ /* 0x001fca0000010000 */
[----:B------:R0:W1:Y:S02]  /*1200*/  SHFL.BFLY PT, R5, R4, 0x1, 0x1f ;  /* 0x0c201f0004057f89 */ /* 0x00006400000e0000 */
.L_x_27238:
        /* <DEDUP_REMOVED lines=12> */
.L_x_27204:
[----:B------:R-:W-:Y:S05]  /*12d0*/  BSYNC B1 ;  /* 0x0000000000017941 */ /* 0x000fea0003800000 */
.L_x_27202:
        /* <DEDUP_REMOVED lines=9> */
.L_x_27201:
[----:B------:R-:W-:Y:S05]  /*1370*/  BSYNC B0 ;  /* 0x0000000000007941 */ /* 0x000fea0003800000 */
.L_x_27200:
        /* <DEDUP_REMOVED lines=8> */
[----:B------:R-:W-:Y:S02]  /*1400*/  IADD3 R11, PT, PT, -R4, R9, RZ ;  /* 0x00000009040b7210 */ /* 0x000fe40007ffe1ff */
[----:B0-----:R-:W-:Y:S01]  /*1410*/  LOP3.LUT R3, R2, 0x1f, RZ, 0xc0, !PT ;  /* 0x0000001f02037812 */ /* 0x001fe200078ec0ff */
[----:B------:R-:W-:Y:S06]  /*1420*/  BRA.DIV UR4, `(.L_x_27207) ;  /* 0x0000002a04547947 */ /* 0x000fec000b800000 */
[----:B------:R-:W0:Y:S02]  /*1430*/  SHFL.BFLY PT, R5, R14, 0x10, 0x1f ;  /* 0x0e001f000e057f89 */ /* 0x000e2400000e0000 */
[----:B0-----:R-:W-:-:S05]  /*1440*/  FMNMX.FTZ R5, R5, R14, !PT ;  /* 0x0000000e05057209 */ /* 0x001fca0007810000 */
[----:B------:R-:W0:Y:S02]  /*1450*/  SHFL.BFLY PT, R6, R5, 0x8, 0x1f ;  /* 0x0d001f0005067f89 */ /* 0x000e2400000e0000 */
[----:B0-----:R-:W-:-:S05]  /*1460*/  FMNMX.FTZ R8, R5, R6, !PT ;  /* 0x0000000605087209 */ /* 0x001fca0007810000 */
[----:B------:R0:W1:Y:S02]  /*1470*/  SHFL.BFLY PT, R13, R8, 0x4, 0x1f ;  /* 0x0c801f00080d7f89 */ /* 0x00006400000e0000 */
.L_x_27243:
[----:B------:R-:W2:Y:S01]  /*1480*/  S2R R6, SR_CgaCtaId ;  /* 0x0000000000067919 */ /* 0x000ea20000008800 */
[----:B------:R-:W-:Y:S01]  /*1490*/  MOV R7, 0x400 ;  /* 0x0000040000077802 */ /* 0x000fe20000000f00 */
[----:B------:R-:W-:Y:S05]  /*14a0*/  WARPSYNC.ALL ;  /* 0x0000000000007948 */ /* 0x000fea0003800000 */
[----:B-----5:R-:W-:Y:S01]  /*14b0*/  VIADD R15, R7, 0x80 ;  /* 0x00000080070f7836 */ /* 0x020fe20000000000 */
[----:B------:R-:W-:Y:S02]  /*14c0*/  ISETP.NE.AND P3, PT, R3, RZ, PT ;  /* 0x000000ff0300720c */ /* 0x000fe40003f65270 */
[----:B------:R-:W-:-:S02]  /*14d0*/  SHF.R.U32.HI R5, RZ, 0x5, R2 ;  /* 0x00000005ff057819 */ /* 0x000fc40000011602 */
[----:B-1----:R-:W-:Y:S02]  /*14e0*/  FMNMX.FTZ R13, R8, R13, !PT ;  /* 0x0000000d080d7209 */ /* 0x002fe40007810000 */
        /* <DEDUP_REMOVED lines=36> */
.L_x_27212:
        /* <DEDUP_REMOVED lines=11> */
.L_x_27211:
[----:B------:R-:W-:Y:S05]  /*17e0*/  BSYNC.RECONVERGENT B1 ;  /* 0x0000000000017941 */ /* 0x000fea0003800200 */
.L_x_27210:
        /* <DEDUP_REMOVED lines=12> */
.L_x_27215:
        /* <DEDUP_REMOVED lines=100> */
.L_x_27214:
[----:B------:R-:W-:Y:S05]  /*1ef0*/  BSYNC.RECONVERGENT B1 ;  /* 0x0000000000017941 */ /* 0x000fea0003800200 */
.L_x_27213:
        /* <DEDUP_REMOVED lines=55> */
.L_x_27217:
[----:B------:R-:W-:Y:S05]  /*2270*/  BSYNC.RECONVERGENT B1 ;  /* 0x0000000000017941 */ /* 0x000fea0003800200 */
.L_x_27216:
        /* <DEDUP_REMOVED lines=26> */
.L_x_27209:
[----:B------:R-:W-:Y:S05]  /*2420*/  BSYNC.RECONVERGENT B0 ;  /* 0x0000000000007941 */ /* 0x000fea0003800200 */
.L_x_27208:
        /* <DEDUP_REMOVED lines=40> */
.L_x_27222:
[----:B------:R-:W0:Y:S01]  /*26b0*/  LDS R9, [R13] ;  /* 0x000000000d097984 */ /* 0x000e220000000800 */
[----:B------:R-:W-:-:S04]  /*26c0*/  IADD3 R14, PT, PT, R14, 0x1, RZ ;  /* 0x000000010e0e7810 */ /* 0x000fc80007ffe0ff */
[----:B------:R-:W-:Y:S01]  /*26d0*/  ISETP.NE.AND P0, PT, R14, RZ, PT ;  /* 0x000000ff0e00720c */ /* 0x000fe20003f05270 */
[----:B0-----:R-:W-:-:S05]  /*26e0*/  FMUL.FTZ R16, R9, R8 ;  /* 0x0000000809107220 */ /* 0x001fca0000410000 */
[----:B------:R0:W-:Y:S02]  /*26f0*/  STS [R13], R16 ;  /* 0x000000100d007388 */ /* 0x0001e40000000800 */
[----:B0-----:R-:W-:-:S05]  /*2700*/  VIADD R13, R13, 0x200 ;  /* 0x000002000d0d7836 */ /* 0x001fca0000000000 */
[----:B------:R-:W-:Y:S05]  /*2710*/  @P0 BRA `(.L_x_27222) ;  /* 0xfffffffc00e40947 */ /* 0x000fea000383ffff */
.L_x_27221:
[----:B------:R-:W-:Y:S05]  /*2720*/  BSYNC.RECONVERGENT B1 ;  /* 0x0000000000017941 */ /* 0x000fea0003800200 */
.L_x_27220:
        /* <DEDUP_REMOVED lines=12> */
.L_x_27225:
        /* <DEDUP_REMOVED lines=29> */
[----:B------:R-:W-:Y:S01]  /*29c0*/  STS [R9+0x200], R17 ;  /* 0x0002001109007388 */ /* 0x000fe20000000800 */
[-C--:B------:R-:W-:Y:S01]  /*29d0*/  FMUL.FTZ R26, R25, R8.reuse ;  /* 0x00000008191a7220 */ /* 0x080fe20000410000 */
[-C--:B------:R-:W-:Y:S02]  /*29e0*/  FMUL.FTZ R27, R27, R8.reuse ;  /* 0x000000081b1b7220 */ /* 0x080fe40000410000 */
        /* <DEDUP_REMOVED lines=20> */
.L_x_27224:
[----:B------:R-:W-:Y:S05]  /*2b30*/  BSYNC.RECONVERGENT B1 ;  /* 0x0000000000017941 */ /* 0x000fea0003800200 */
.L_x_27223:
        /* <DEDUP_REMOVED lines=31> */
.L_x_27227:
[----:B------:R-:W-:Y:S05]  /*2d30*/  BSYNC.RECONVERGENT B1 ;  /* 0x0000000000017941 */ /* 0x000fea0003800200 */
.L_x_27226:
        /* <DEDUP_REMOVED lines=14> */
.L_x_27219:
[----:B------:R-:W-:Y:S05]  /*2e20*/  BSYNC.RECONVERGENT B0 ;  /* 0x0000000000007941 */ /* 0x000fea0003800200 */
.L_x_27218:
[----:B------:R-:W-:Y:S01]  /*2e30*/  BAR.SYNC.DEFER_BLOCKING 0x0 ;  /* 0x0000000000007b1d */ /* 0x000fe20000010000 */
[----:B------:R-:W-:Y:S02]  /*2e40*/  ISETP.NE.AND P0, PT, R2, RZ, PT ;  /* 0x000000ff0200720c */ /* 0x000fe40003f05270 */
[----:B------:R-:W-:Y:S02]  /*2e50*/  SHF.R.U32.HI R26, RZ, 0x5, R2 ;  /* 0x00000005ff1a7819 */ /* 0x000fe40000011602 */
[----:B-1----:R-:W-:Y:S01]  /*2e60*/  MOV R9, UR21 ;  /* 0x0000001500097c02 */ /* 0x002fe20008000f00 */
[----:B------:R-:W1:Y:S01]  /*2e70*/  LDCU UR26, c[0x0][0x3dc] ;  /* 0x00007b80ff1a77ac */ /* 0x000e620008000800 */
[----:B------:R-:W-:Y:S03]  /*2e80*/  BSSY.RECONVERGENT B0, `(.L_x_27228) ;  /* 0x0000017000007945 */ /* 0x000fe60003800200 */
        /* <DEDUP_REMOVED lines=22> */
.L_x_27229:
[----:B-12---:R-:W-:Y:S05]  /*2ff0*/  BSYNC.RECONVERGENT B0 ;  /* 0x0000000000007941 */ /* 0x006fea0003800200 */
.L_x_27228:
[----:B------:R-:W-:Y:S01]  /*3000*/  BSSY.RECONVERGENT B0, `(.L_x_27230) ;  /* 0x000008d000007945 */ /* 0x000fe20003800200 */
[----:B------:R-:W-:-:S03]  /*3010*/  CS2R R28, SRZ ;  /* 0x00000000001c7805 */ /* 0x000fc6000001ff00 */
[----:B------:R-:W-:Y:S05]  /*3020*/  @P1 BRA `(.L_x_27231) ;  /* 0x0000000800281947 */ /* 0x000fea0003800000 */
[----:B---3--:R-:W1:Y:S01]  /*3030*/  I2F.RP R10, R0 ;  /* 0x00000000000a7306 */ /* 0x008e620000209400 */
[----:B------:R-:W2:Y:S01]  /*3040*/  LDCU UR4, c[0x0][0x3c8] ;  /* 0x00007900ff0477ac */ /* 0x000ea20008000800 */
[----:B0-----:R-:W-:Y:S01]  /*3050*/  IMAD.WIDE.U32 R8, R26, 0x4, RZ ;  /* 0x000000041a087825 */ /* 0x001fe200078e00ff */
[----:B------:R-:W-:Y:S02]  /*3060*/  LEA R4, R5, R4, 0x3 ;  /* 0x0000000405047211 */ /* 0x000fe400078e18ff */
[----:B------:R-:W-:Y:S01]  /*3070*/  CS2R R28, SRZ ;  /* 0x00000000001c7805 */ /* 0x000fe2000001ff00 */
[----:B------:R-:W0:Y:S01]  /*3080*/  LDCU UR6, c[0x0][0x3fc] ;  /* 0x00007f80ff0677ac */ /* 0x000e220008000800 */
[----:B------:R-:W-:Y:S01]  /*3090*/  IMAD.SHL.U32 R24, R2, 0x4, RZ ;  /* 0x0000000402187824 */ /* 0x000fe200078e00ff */
[----:B------:R-:W-:Y:S01]  /*30a0*/  IADD3 R7, PT, PT, R7, 0xa0, RZ ;  /* 0x000000a007077810 */ /* 0x000fe20007ffe0ff */
[----:B------:R-:W3:Y:S01]  /*30b0*/  LDCU.64 UR12, c[0x0][0x3b8] ;  /* 0x00007700ff0c77ac */ /* 0x000ee20008000a00 */
[----:B------:R-:W-:-:S02]  /*30c0*/  IADD3 R16, PT, PT, R26, 0x1, RZ ;  /* 0x000000011a107810 */ /* 0x000fc40007ffe0ff */
[----:B------:R-:W-:Y:S01]  /*30d0*/  LEA R7, R6, R7, 0x18 ;  /* 0x0000000706077211 */ /* 0x000fe200078ec0ff */
[----:B------:R-:W-:Y:S01]  /*30e0*/  UIADD3 UR5, UPT, UPT, UR20, 0x7, URZ ;  /* 0x0000000714057890 */ /* 0x000fe2000fffe0ff */
[----:B-1----:R-:W1:Y:S03]  /*30f0*/  MUFU.RCP R10, R10 ;  /* 0x0000000a000a7308 */ /* 0x002e660000001000 */
[----:B------:R-:W-:Y:S02]  /*3100*/  USHF.R.U32.HI UR5, URZ, 0x3, UR5 ;  /* 0x00000003ff057899 */ /* 0x000fe40008011605 */
[----:B--2---:R-:W-:Y:S01]  /*3110*/  UIMAD UR4, UR18, UR4, URZ ;  /* 0x00000004120472a4 */ /* 0x004fe2000f8e02ff */
[----:B0-----:R-:W-:-:S05]  /*3120*/  MOV R27, UR6 ;  /* 0x00000006001b7c02 */ /* 0x001fca0008000f00 */
[----:B------:R-:W-:Y:S02]  /*3130*/  MOV R11, UR4 ;  /* 0x00000004000b7c02 */ /* 0x000fe40008000f00 */
[----:B------:R-:W-:Y:S02]  /*3140*/  IADD3 R26, PT, PT, R26, -UR5, RZ ;  /* 0x800000051a1a7c10 */ /* 0x000fe4000fffe0ff */
[----:B------:R-:W-:Y:S01]  /*3150*/  IADD3 R27, PT, PT, -R27, UR17, RZ ;  /* 0x000000111b1b7c10 */ /* 0x000fe2000fffe1ff */
[----:B------:R-:W0:Y:S01]  /*3160*/  LDCU UR4, c[0x0][0x3e0] ;  /* 0x00007c00ff0477ac */ /* 0x000e220008000800 */
[----:B------:R-:W-:-:S04]  /*3170*/  IMAD.WIDE R8, R11, 0x4, R8 ;  /* 0x000000040b087825 */ /* 0x000fc800078e0208 */
[----:B-1----:R-:W-:Y:S01]  /*3180*/  VIADD R22, R10, 0xffffffe ;  /* 0x0ffffffe0a167836 */ /* 0x002fe20000000000 */
[----:B---3--:R-:W-:Y:S01]  /*3190*/  IADD3 R18, P0, PT, R8, UR12, RZ ;  /* 0x0000000c08127c10 */ /* 0x008fe2000ff1e0ff */
[----:B------:R-:W-:Y:S02]  /*31a0*/  IMAD.SHL.U32 R11, R2, 0x10, RZ ;  /* 0x00000010020b7824 */ /* 0x000fe400078e00ff */
[----:B------:R1:W2:Y:S01]  /*31b0*/  F2I.FTZ.U32.TRUNC.NTZ R23, R22 ;  /* 0x0000001600177305 */ /* 0x0002a2000021f000 */
[----:B------:R-:W-:Y:S02]  /*31c0*/  IADD3.X R19, PT, PT, R9, UR13, RZ, P0, !PT ;  /* 0x0000000d09137c10 */ /* 0x000fe400087fe4ff */
[----:B------:R-:W-:-:S05]  /*31d0*/  LOP3.LUT R10, R11, 0x10, RZ, 0xe2, !PT ;  /* 0x000000100b0a7812 */ /* 0x000fca00078ee2ff */
[----:B------:R-:W-:Y:S02]  /*31e0*/  IMAD R10, R5, 0x20, R10 ;  /* 0x00000020050a7824 */ /* 0x000fe400078e020a */
[----:B-1----:R-:W-:Y:S01]  /*31f0*/  HFMA2 R22, -RZ, RZ, 0, 0 ;  /* 0x00000000ff167431 */ /* 0x002fe200000001ff */
[----:B0-----:R-:W-:Y:S01]  /*3200*/  UIMAD UR4, UR8, UR4, URZ ;  /* 0x00000004080472a4 */ /* 0x001fe2000f8e02ff */
[----:B------:R-:W-:-:S03]  /*3210*/  IMAD.IADD R17, R7, 0x1, R10 ;  /* 0x0000000107117824 */ /* 0x000fc600078e020a */
[----:B------:R-:W-:Y:S01]  /*3220*/  USHF.R.S32.HI UR6, URZ, 0x1f, UR4 ;  /* 0x0000001fff067899 */ /* 0x000fe20008011404 */
[----:B--2---:R-:W-:Y:S02]  /*3230*/  IMAD.MOV R12, RZ, RZ, -R23 ;  /* 0x000000ffff0c7224 */ /* 0x004fe400078e0a17 */
[----:B------:R-:W-:-:S03]  /*3240*/  IMAD.U32 R20, RZ, RZ, UR4 ;  /* 0x00000004ff147e24 */ /* 0x000fc6000f8e00ff */
[----:B------:R-:W-:Y:S02]  /*3250*/  MOV R11, R12 ;  /* 0x0000000c000b7202 */ /* 0x000fe40000000f00 */
[----:B------:R-:W-:-:S03]  /*3260*/  MOV R21, UR6 ;  /* 0x0000000600157c02 */ /* 0x000fc60008000f00 */
[----:B------:R-:W-:-:S04]  /*3270*/  IMAD R5, R11, R0, RZ ;  /* 0x000000000b057224 */ /* 0x000fc800078e02ff */
[----:B------:R-:W-:-:S04]  /*3280*/  IMAD.HI.U32 R22, R23, R5, R22 ;  /* 0x0000000517167227 */ /* 0x000fc800078e0016 */
[----:B------:R-:W-:Y:S01]  /*3290*/  VIADD R23, R4, 0x1 ;  /* 0x0000000104177836 */ /* 0x000fe20000000000 */
[C---:B------:R-:W-:Y:S02]  /*32a0*/  LOP3.LUT R4, R24.reuse, 0x4, RZ, 0xc0, !PT ;  /* 0x0000000418047812 */ /* 0x040fe400078ec0ff */
[----:B------:R-:W-:-:S03]  /*32b0*/  LOP3.LUT R24, R24, 0x7c, RZ, 0xc0, !PT ;  /* 0x0000007c18187812 */ /* 0x000fc600078ec0ff */
[----:B------:R-:W-:-:S07]  /*32c0*/  IMAD.IADD R25, R23, 0x1, R4 ;  /* 0x0000000117197824 */ /* 0x000fce00078e0204 */
.L_x_27234:
[----:B------:R-:W0:Y:S01]  /*32d0*/  LDC R10, c[0x0][0x400] ;  /* 0x00010000ff0a7b82 */ /* 0x000e220000000800 */
[----:B------:R-:W-:Y:S01]  /*32e0*/  VIADD R5, R23, 0xffffffff ;  /* 0xffffffff17057836 */ /* 0x000fe20000000000 */
[----:B------:R-:W-:Y:S04]  /*32f0*/  BSSY.RECONVERGENT B1, `(.L_x_27232) ;  /* 0x0000056000017945 */ /* 0x000fe80003800200 */
[----:B------:R-:W-:Y:S02]  /*3300*/  IABS R9, R5 ;  /* 0x0000000500097213 */ /* 0x000fe40000000000 */
[----:B------:R-:W1:Y:S03]  /*3310*/  LDC R4, c[0x0][0x404] ;  /* 0x00010100ff047b82 */ /* 0x000e660000000800 */
[----:B------:R-:W-:-:S05]  /*3320*/  IMAD.HI.U32 R7, R22, R9, RZ ;  /* 0x0000000916077227 */ /* 0x000fca00078e00ff */
[----:B------:R-:W-:Y:S02]  /*3330*/  IADD3 R8, PT, PT, -R7, RZ, RZ ;  /* 0x000000ff07087210 */ /* 0x000fe40007ffe1ff */
        /* <DEDUP_REMOVED lines=11> */
[----:B0-----:R-:W-:Y:S02]  /*33f0*/  IADD3 R12, PT, PT, R11, 0xffffffe, RZ ;  /* 0x0ffffffe0b0c7810 */ /* 0x001fe40007ffe0ff */
[----:B------:R-:W-:Y:S02]  /*3400*/  ISETP.GE.U32.AND P0, PT, R9, R0, PT ;  /* 0x000000000900720c */ /* 0x000fe40003f06070 */
[----:B------:R-:W0:Y:S11]  /*3410*/  F2I.FTZ.U32.TRUNC.NTZ R5, R12 ;  /* 0x0000000c00057305 */ /* 0x000e36000021f000 */
[----:B------:R-:W-:-:S04]  /*3420*/  @P0 IADD3 R7, PT, PT, R7, 0x1, RZ ;  /* 0x0000000107070810 */ /* 0x000fc80007ffe0ff */
[----:B------:R-:W-:Y:S01]  /*3430*/  @!P2 IADD3 R7, PT, PT, -R7, RZ, RZ ;  /* 0x000000ff0707a210 */ /* 0x000fe20007ffe1ff */
[--C-:B0-----:R-:W-:Y:S01]  /*3440*/  IMAD.MOV R9, RZ, RZ, -R5.reuse ;  /* 0x000000ffff097224 */ /* 0x101fe200078e0a05 */
[----:B------:R-:W-:Y:S02]  /*3450*/  @!P1 LOP3.LUT R7, RZ, R4, RZ, 0x33, !PT ;  /* 0x00000004ff079212 */ /* 0x000fe400078e33ff */
[----:B------:R-:W-:Y:S01]  /*3460*/  MOV R4, RZ ;  /* 0x000000ff00047202 */ /* 0x000fe20000000f00 */
[----:B------:R-:W-:Y:S01]  /*3470*/  IMAD R9, R9, R6, RZ ;  /* 0x0000000609097224 */ /* 0x000fe200078e02ff */
[----:B------:R-:W-:Y:S01]  /*3480*/  ISETP.NE.AND P2, PT, R10, RZ, PT ;  /* 0x000000ff0a00720c */ /* 0x000fe20003f45270 */
[----:B------:R-:W-:Y:S02]  /*3490*/  VIADD R8, R7, UR9 ;  /* 0x0000000907087c36 */ /* 0x000fe40008000000 */
[----:B------:R-:W-:-:S03]  /*34a0*/  IMAD.HI.U32 R4, R5, R9, R4 ;  /* 0x0000000905047227 */ /* 0x000fc600078e0004 */
[----:B------:R-:W-:Y:S02]  /*34b0*/  IABS R5, R8 ;  /* 0x0000000800057213 */ /* 0x000fe40000000000 */
[----:B------:R-:W-:-:S03]  /*34c0*/  ISETP.GE.AND P1, PT, R8, RZ, PT ;  /* 0x000000ff0800720c */ /* 0x000fc60003f26270 */
        /* <DEDUP_REMOVED lines=9> */
[----:B------:R-:W-:-:S04]  /*3560*/  ISETP.GE.U32.AND P0, PT, R4, UR10, PT ;  /* 0x0000000a04007c0c */ /* 0x000fc8000bf06070 */
[----:B------:R-:W-:Y:S02]  /*3570*/  @!P1 IADD3 R5, PT, PT, -R5, RZ, RZ ;  /* 0x000000ff05059210 */ /* 0x000fe40007ffe1ff */
[----:B------:R-:W-:Y:S02]  /*3580*/  @!P2 LOP3.LUT R5, RZ, R10, RZ, 0x33, !PT ;  /* 0x0000000aff05a212 */ /* 0x000fe400078e33ff */
[----:B------:R-:W-:Y:S02]  /*3590*/  ISETP.GT.AND P1, PT, R7, R27, PT ;  /* 0x0000001b0700720c */ /* 0x000fe40003f24270 */
[----:B------:R-:W-:-:S13]  /*35a0*/  ISETP.NE.AND P2, PT, R5, RZ, PT ;  /* 0x000000ff0500720c */ /* 0x000fda0003f45270 */
[----:B------:R-:W-:Y:S05]  /*35b0*/  @!P1 BRA P2, `(.L_x_27233) ;  /* 0x0000000000a49947 */ /* 0x000fea0001000000 */
[----:B------:R-:W2:Y:S01]  /*35c0*/  LDG.E.CONSTANT R5, desc[UR14][R18.64] ;  /* 0x0000000e12057981 */ /* 0x000ea2000c1e9900 */
[----:B------:R-:W-:Y:S02]  /*35d0*/  ISETP.NE.AND P2, PT, R26, -0x1, PT ;  /* 0xffffffff1a00780c */ /* 0x000fe40003f45270 */
[----:B------:R-:W-:-:S11]  /*35e0*/  IADD3 R8, PT, PT, R25, -0x1, RZ ;  /* 0xffffffff19087810 */ /* 0x000fd60007ffe0ff */
[----:B------:R-:W-:Y:S01]  /*35f0*/  @!P2 ISETP.GE.AND P3, PT, R8, UR20, PT ;  /* 0x000000140800ac0c */ /* 0x000fe2000bf66270 */
[----:B------:R-:W-:Y:S02]  /*3600*/  @!P2 VIADD R9, R25, 0x1 ;  /* 0x000000011909a836 */ /* 0x000fe40000000000 */
[----:B--2---:R-:W-:-:S03]  /*3610*/  IMAD.WIDE R4, R5, UR26, R20 ;  /* 0x0000001a05047c25 */ /* 0x004fc6000f8e0214 */
[----:B------:R-:W-:-:S05]  /*3620*/  IADD3 R4, P1, PT, R24, R4, RZ ;  /* 0x0000000418047210 */ /* 0x000fca0007f3e0ff */
[----:B------:R-:W-:Y:S01]  /*3630*/  IMAD.X R5, RZ, RZ, R5, P1 ;  /* 0x000000ffff057224 */ /* 0x000fe200008e0605 */
[----:B------:R-:W-:-:S04]  /*3640*/  LEA R14, P1, R4, UR24, 0x2 ;  /* 0x00000018040e7c11 */ /* 0x000fc8000f8210ff */
[----:B------:R-:W-:-:S05]  /*3650*/  LEA.HI.X R15, R4, UR25, R5, 0x2, P1 ;  /* 0x00000019040f7c11 */ /* 0x000fca00088f1405 */
[----:B------:R-:W2:Y:S01]  /*3660*/  LDG.E.128.CONSTANT R4, desc[UR14][R14.64] ;  /* 0x0000000e0e047981 */ /* 0x000ea2000c1e9d00 */
[----:B------:R-:W-:Y:S02]  /*3670*/  @!P2 ISETP.GE.AND P1, PT, R8, UR20, PT ;  /* 0x000000140800ac0c */ /* 0x000fe4000bf26270 */
[----:B------:R-:W-:Y:S02]  /*3680*/  @!P2 IADD3 R8, PT, PT, R25, 0x2, RZ ;  /* 0x000000021908a810 */ /* 0x000fe40007ffe0ff */
[----:B------:R-:W-:Y:S02]  /*3690*/  @!P2 ISETP.GE.AND P5, PT, R9, UR20, PT ;  /* 0x000000140900ac0c */ /* 0x000fe4000bfa6270 */
[----:B------:R-:W-:Y:S02]  /*36a0*/  @!P2 ISETP.GE.AND P6, PT, R8, UR20, PT ;  /* 0x000000140800ac0c */ /* 0x000fe4000bfc6270 */
[----:B------:R-:W0:Y:S01]  /*36b0*/  LDS.128 R8, [R17] ;  /* 0x0000000011087984 */ /* 0x000e220000000c00 */
[----:B------:R-:W-:-:S03]  /*36c0*/  @!P2 ISETP.GE.AND P4, PT, R25, UR20, PT ;  /* 0x000000141900ac0c */ /* 0x000fc6000bf86270 */
[----:B------:R-:W3:Y:S01]  /*36d0*/  LDG.E.128.CONSTANT R12, desc[UR14][R14.64+0x200] ;  /* 0x0002000e0e0c7981 */ /* 0x000ee2000c1e9d00 */
[----:B--2---:R-:W-:Y:S02]  /*36e0*/  @!P2 FSEL R5, R5, RZ, !P4 ;  /* 0x000000ff0505a208 */ /* 0x004fe40006000000 */
[----:B------:R-:W-:-:S03]  /*36f0*/  @!P2 FSEL R4, R4, RZ, !P3 ;  /* 0x000000ff0404a208 */ /* 0x000fc60005800000 */
[----:B0-----:R-:W-:Y:S01]  /*3700*/  FMUL.FTZ R5, R9, R5 ;  /* 0x0000000509057220 */ /* 0x001fe20000410000 */
[----:B------:R-:W-:-:S03]  /*3710*/  @!P2 ISETP.GE.AND P3, PT, R25, UR20, PT ;  /* 0x000000141900ac0c */ /* 0x000fc6000bf66270 */
[----:B------:R-:W-:Y:S01]  /*3720*/  FFMA.FTZ R5, R8, R4, R5 ;  /* 0x0000000408057223 */ /* 0x000fe20000010005 */
[----:B------:R-:W-:Y:S01]  /*3730*/  @!P2 VIADD R4, R25, 0x1 ;  /* 0x000000011904a836 */ /* 0x000fe20000000000 */
[----:B---3--:R-:W-:-:S04]  /*3740*/  @!P2 FSEL R13, R13, RZ, !P3 ;  /* 0x000000ff0d0da208 */ /* 0x008fc80005800000 */
[----:B------:R-:W-:Y:S02]  /*3750*/  @!P2 ISETP.GE.AND P3, PT, R4, UR20, PT ;  /* 0x000000140400ac0c */ /* 0x000fe4000bf66270 */
[----:B------:R-:W-:Y:S01]  /*3760*/  @!P2 IADD3 R4, PT, PT, R25, 0x2, RZ ;  /* 0x000000021904a810 */ /* 0x000fe20007ffe0ff */
[----:B------:R-:W-:Y:S01]  /*3770*/  FMUL.FTZ R9, R9, R13 ;  /* 0x0000000d09097220 */ /* 0x000fe20000410000 */
[----:B------:R-:W-:Y:S02]  /*3780*/  @!P2 FSEL R12, R12, RZ, !P1 ;  /* 0x000000ff0c0ca208 */ /* 0x000fe40004800000 */
[----:B------:R-:W-:Y:S02]  /*3790*/  @!P2 FSEL R6, R6, RZ, !P5 ;  /* 0x000000ff0606a208 */ /* 0x000fe40006800000 */
        /* <DEDUP_REMOVED lines=9> */
[----:B------:R-:W-:Y:S02]  /*3830*/  FADD.FTZ R29, R29, R6 ;  /* 0x000000061d1d7221 */ /* 0x000fe40000010000 */
[----:B------:R-:W-:-:S07]  /*3840*/  FADD.FTZ R28, R28, R11 ;  /* 0x0000000b1c1c7221 */ /* 0x000fce0000010000 */
.L_x_27233:
[----:B------:R-:W-:Y:S05]  /*3850*/  BSYNC.RECONVERGENT B1 ;  /* 0x0000000000017941 */ /* 0x000fea0003800200 */
.L_x_27232:
[----:B------:R-:W-:Y:S01]  /*3860*/  IADD3 R18, P1, PT, R18, 0x10, RZ ;  /* 0x0000001012127810 */ /* 0x000fe20007f3e0ff */
[----:B------:R-:W-:Y:S01]  /*3870*/  VIADD R23, R23, 0x20 ;  /* 0x0000002017177836 */ /* 0x000fe20000000000 */
[----:B------:R-:W-:Y:S01]  /*3880*/  IADD3 R26, PT, PT, R26, 0x4, RZ ;  /* 0x000000041a1a7810 */ /* 0x000fe20007ffe0ff */
[----:B------:R-:W-:Y:S01]  /*3890*/  VIADD R25, R25, 0x20 ;  /* 0x0000002019197836 */ /* 0x000fe20000000000 */
[----:B------:R-:W-:Y:S01]  /*38a0*/  IADD3 R17, PT, PT, R17, 0x80, RZ ;  /* 0x0000008011117810 */ /* 0x000fe20007ffe0ff */
[----:B------:R-:W-:Y:S01]  /*38b0*/  IMAD.X R19, RZ, RZ, R19, P1 ;  /* 0x000000ffff137224 */ /* 0x000fe200008e0613 */
[----:B------:R-:W-:Y:S07]  /*38c0*/  @!P0 BRA `(.L_x_27234) ;  /* 0xfffffff800808947 */ /* 0x000fee000383ffff */
.L_x_27231:
[----:B------:R-:W-:Y:S05]  /*38d0*/  BSYNC.RECONVERGENT B0 ;  /* 0x0000000000007941 */ /* 0x000fea0003800200 */
.L_x_27230:
[----:B------:R-:W1:Y:S01]  /*38e0*/  S2UR UR5, SR_CgaCtaId ;  /* 0x00000000000579c3 */ /* 0x000e620000008800 */
[----:B------:R-:W2:Y:S01]  /*38f0*/  SHFL.BFLY PT, R0, R29, 0x1, 0x1f ;  /* 0x0c201f001d007f89 */ /* 0x000ea200000e0000 */
[----:B------:R-:W-:Y:S01]  /*3900*/  LOP3.LUT R4, R2, 0x1, RZ, 0xc0, !PT ;  /* 0x0000000102047812 */ /* 0x000fe200078ec0ff */
[----:B------:R-:W-:Y:S01]  /*3910*/  UMOV UR4, 0x400 ;  /* 0x0000040000047882 */ /* 0x000fe20000000000 */
[----:B------:R-:W-:Y:S01]  /*3920*/  SHF.R.U32.HI R3, RZ, 0x1, R3 ;  /* 0x00000001ff037819 */ /* 0x000fe20000011603 */
[----:B------:R-:W4:Y:S03]  /*3930*/  SHFL.BFLY PT, R5, R28, 0x1, 0x1f ;  /* 0x0c201f001c057f89 */ /* 0x000f2600000e0000 */
[----:B------:R-:W-:Y:S01]  /*3940*/  BAR.SYNC.DEFER_BLOCKING 0x0 ;  /* 0x0000000000007b1d */ /* 0x000fe20000010000 */
[----:B------:R-:W-:Y:S01]  /*3950*/  ISETP.NE.U32.AND P2, PT, R4, 0x1, PT ;  /* 0x000000010400780c */ /* 0x000fe20003f45070 */
[----:B------:R-:W-:Y:S01]  /*3960*/  UIADD3 UR4, UPT, UPT, UR4, 0xa0, URZ ;  /* 0x000000a004047890 */ /* 0x000fe2000fffe0ff */
[----:B------:R-:W-:-:S02]  /*3970*/  LOP3.LUT R4, R2, 0x3c0, RZ, 0xc0, !PT ;  /* 0x000003c002047812 */ /* 0x000fc400078ec0ff */
[----:B------:R-:W-:Y:S02]  /*3980*/  LOP3.LUT P1, RZ, R2, 0x3c1, RZ, 0xc0, !PT ;  /* 0x000003c102ff7812 */ /* 0x000fe4000782c0ff */
[----:B------:R-:W-:Y:S02]  /*3990*/  ISETP.NE.OR P0, PT, R4, 0x40, !P2 ;  /* 0x000000400400780c */ /* 0x000fe40005705670 */
[----:B------:R-:W-:Y:S02]  /*39a0*/  LOP3.LUT R4, R3, 0x3e0, R2, 0xf8, !PT ;  /* 0x000003e003047812 */ /* 0x000fe400078ef802 */
[----:B------:R-:W-:Y:S01]  /*39b0*/  LOP3.LUT R7, R2, 0x3e1, RZ, 0xc0, !PT ;  /* 0x000003e102077812 */ /* 0x000fe200078ec0ff */
[----:B-1----:R-:W-:Y:S01]  /*39c0*/  ULEA UR4, UR5, UR4, 0x18 ;  /* 0x0000000405047291 */ /* 0x002fe2000f8ec0ff */
[----:B--2---:R-:W-:Y:S02]  /*39d0*/  FADD.FTZ R29, R0, R29 ;  /* 0x0000001d001d7221 */ /* 0x004fe40000010000 */
[----:B------:R-:W-:Y:S01]  /*39e0*/  ISETP.NE.AND P3, PT, R7, 0x20, PT ;  /* 0x000000200700780c */ /* 0x000fe20003f65270 */
[----:B----4-:R-:W-:-:S02]  /*39f0*/  FADD.FTZ R5, R5, R28 ;  /* 0x0000001c05057221 */ /* 0x010fc40000010000 */
[----:B------:R-:W-:-:S05]  /*3a00*/  LEA R4, R4, UR4, 0x2 ;  /* 0x0000000404047c11 */ /* 0x000fca000f8e10ff */
[----:B------:R-:W-:Y:S04]  /*3a10*/  @!P0 STS [R4+-0x100], R29 ;  /* 0xffff001d04008388 */ /* 0x000fe80000000800 */
[----:B------:R-:W-:Y:S01]  /*3a20*/  @!P0 STS [R4+-0xc0], R5 ;  /* 0xffff400504008388 */ /* 0x000fe20000000800 */
[----:B------:R-:W-:Y:S01]  /*3a30*/  BAR.SYNC.DEFER_BLOCKING 0x0 ;  /* 0x0000000000007b1d */ /* 0x000fe20000010000 */
[----:B------:R-:W-:-:S05]  /*3a40*/  ISETP.NE.AND P0, PT, R7, RZ, PT ;  /* 0x000000ff0700720c */ /* 0x000fca0003f05270 */
[----:B------:R-:W1:Y:S04]  /*3a50*/  @!P1 LDS R0, [R4] ;  /* 0x0000000004009984 */ /* 0x000e680000000800 */
[----:B------:R-:W2:Y:S01]  /*3a60*/  @!P1 LDS R6, [R4+0x40] ;  /* 0x0000400004069984 */ /* 0x000ea20000000800 */
[----:B-1----:R-:W-:Y:S01]  /*3a70*/  @!P1 FADD.FTZ R29, R29, R0 ;  /* 0x000000001d1d9221 */ /* 0x002fe20000010000 */
[----:B------:R-:W-:Y:S01]  /*3a80*/  @!P3 LEA R0, R3, UR4, 0x2 ;  /* 0x000000040300bc11 */ /* 0x000fe2000f8e10ff */
[----:B------:R-:W-:Y:S01]  /*3a90*/  BAR.SYNC.DEFER_BLOCKING 0x0 ;  /* 0x0000000000007b1d */ /* 0x000fe20000010000 */
[----:B--2---:R-:W-:Y:S01]  /*3aa0*/  @!P1 FADD.FTZ R5, R5, R6 ;  /* 0x0000000605059221 */ /* 0x004fe20000010000 */
[----:B------:R-:W-:-:S04]  /*3ab0*/  ISETP.GT.U32.AND P1, PT, R2, 0x1f, PT ;  /* 0x0000001f0200780c */ /* 0x000fc80003f24070 */
[----:B------:R1:W-:Y:S04]  /*3ac0*/  @!P3 STS [R0], R29 ;  /* 0x0000001d0000b388 */ /* 0x0003e80000000800 */
[----:B------:R1:W-:Y:S01]  /*3ad0*/  @!P3 STS [R0+0x40], R5 ;  /* 0x000040050000b388 */ /* 0x0003e20000000800 */
[----:B------:R-:W-:Y:S06]  /*3ae0*/  BAR.SYNC.DEFER_BLOCKING 0x0 ;  /* 0x0000000000007b1d */ /* 0x000fec0000010000 */
[----:B------:R1:W2:Y:S04]  /*3af0*/  @!P0 LDS R6, [R4] ;  /* 0x0000000004068984 */ /* 0x0002a80000000800 */
[----:B0--3--:R1:W0:Y:S01]  /*3b00*/  @!P0 LDS R8, [R4+0x40] ;  /* 0x0000400004088984 */ /* 0x0092220000000800 */
[----:B------:R-:W-:Y:S06]  /*3b10*/  BAR.SYNC.DEFER_BLOCKING 0x0 ;  /* 0x0000000000007b1d */ /* 0x000fec0000010000 */
[----:B------:R-:W-:Y:S05]  /*3b20*/  @P1 EXIT ;  /* 0x000000000000194d */ /* 0x000fea0003800000 */
[----:B------:R-:W-:-:S04]  /*3b30*/  UIMAD UR4, UR18, UR22, UR19 ;  /* 0x00000016120472a4 */ /* 0x000fc8000f8e0213 */
[----:B------:R-:W-:Y:S01]  /*3b40*/  UIMAD UR4, UR4, UR23, URZ ;  /* 0x00000017040472a4 */ /* 0x000fe2000f8e02ff */
[----:B------:R-:W-:Y:S11]  /*3b50*/  @!P2 EXIT ;  /* 0x000000000000a94d */ /* 0x000ff60003800000 */
[----:B------:R-:W3:Y:S01]  /*3b60*/  LDCU.64 UR8, c[0x0][0x390] ;  /* 0x00007200ff0877ac */ /* 0x000ee20008000a00 */
[----:B------:R-:W-:Y:S01]  /*3b70*/  SHF.R.U32.HI R2, RZ, 0x1, R2 ;  /* 0x00000001ff027819 */ /* 0x000fe20000011602 */
[----:B-12---:R-:W-:Y:S01]  /*3b80*/  @!P0 FADD.FTZ R29, R29, R6 ;  /* 0x000000061d1d8221 */ /* 0x006fe20000010000 */
[----:B0-----:R-:W-:Y:S01]  /*3b90*/  @!P0 FADD.FTZ R5, R5, R8 ;  /* 0x0000000805058221 */ /* 0x001fe20000010000 */
[----:B------:R-:W-:Y:S02]  /*3ba0*/  USHF.L.U32 UR6, UR21, 0x5, URZ ;  /* 0x0000000515067899 */ /* 0x000fe400080006ff */
[----:B------:R-:W-:-:S04]  /*3bb0*/  USHF.L.U32 UR5, UR4, 0x5, URZ ;  /* 0x0000000504057899 */ /* 0x000fc800080006ff */
[----:B------:R-:W-:-:S04]  /*3bc0*/  MOV R3, UR6 ;  /* 0x0000000600037c02 */ /* 0x000fc80008000f00 */
[----:B------:R-:W-:-:S04]  /*3bd0*/  IADD3 R0, P1, P2, R2, UR5, R3 ;  /* 0x0000000502007c10 */ /* 0x000fc8000fa3e003 */
[----:B------:R-:W-:Y:S02]  /*3be0*/  IADD3.X R3, PT, PT, RZ, RZ, RZ, P1, P2 ;  /* 0x000000ffff037210 */ /* 0x000fe40000fe44ff */
[----:B---3--:R-:W-:-:S04]  /*3bf0*/  LEA R2, P1, R0, UR8, 0x2 ;  /* 0x0000000800027c11 */ /* 0x008fc8000f8210ff */
[----:B------:R-:W-:-:S05]  /*3c00*/  LEA.HI.X R3, R0, UR9, R3, 0x2, P1 ;  /* 0x0000000900037c11 */ /* 0x000fca00088f1403 */
[----:B------:R-:W-:Y:S04]  /*3c10*/  STG.E desc[UR14][R2.64], R29 ;  /* 0x0000001d02007986 */ /* 0x000fe8000c10190e */
[----:B------:R-:W-:Y:S01]  /*3c20*/  STG.E desc[UR14][R2.64+0x40], R5 ;  /* 0x0000400502007986 */ /* 0x000fe2000c10190e */
[----:B------:R-:W-:Y:S05]  /*3c30*/  EXIT ;  /* 0x000000000000794d */ /* 0x000fea0003800000 */
.L_x_27205:
        /* <DEDUP_REMOVED lines=8> */
.L_x_27236:
[----:B------:R-:W-:Y:S05]  /*3cc0*/  BSYNC B2 ;  /* 0x0000000000027941 */ /* 0x000fea0003800000 */
.L_x_27235:
        /* <DEDUP_REMOVED lines=9> */
.L_x_27237:
[----:B------:R-:W-:Y:S01]  /*3d60*/  MOV R5, R6 ;  /* 0x0000000600057202 */ /* 0x000fe20000000f00 */
[----:B------:R-:W-:Y:S06]  /*3d70*/  BRA `(.L_x_27238) ;  /* 0xffffffd400247947 */ /* 0x000fec000383ffff */
.L_x_27207:
        /* <DEDUP_REMOVED lines=8> */
.L_x_27240:
[----:B------:R-:W-:Y:S05]  /*3e00*/  BSYNC B0 ;  /* 0x0000000000007941 */ /* 0x000fea0003800000 */
.L_x_27239:
        /* <DEDUP_REMOVED lines=9> */
.L_x_27241:
[----:B------:R-:W-:Y:S01]  /*3ea0*/  IMAD.MOV.U32 R12, RZ, RZ, 0x4 ;  /* 0x00000004ff0c7424 */ /* 0x000fe200078e00ff */
[----:B------:R-:W-:-:S04]  /*3eb0*/  FMNMX.FTZ R8, R5, R6, !PT ;  /* 0x0000000605087209 */ /* 0x000fc80007810000 */
[----:B------:R-:W-:-:S07]  /*3ec0*/  MOV R10, R8 ;  /* 0x00000008000a7202 */ /* 0x000fce0000000f00 */
[----:B------:R-:W-:Y:S05]  /*3ed0*/  WARPSYNC.COLLECTIVE R7, `(.L_x_27242) ;  /* 0x0000000007087348 */ /* 0x000fea0003c00000 */
[----:B------:R0:W1:Y:S02]  /*3ee0*/  SHFL.BFLY P2, R6, R10, R12, R23 ;  /* 0x0c00000c0a067389 */ /* 0x0000640000040017 */
[----:B01----:R-:W-:Y:S05]  /*3ef0*/  ENDCOLLECTIVE ;  /* 0x000000000000791b */ /* 0x003fea0003800000 */
.L_x_27242:
[----:B------:R-:W-:Y:S01]  /*3f00*/  MOV R13, R6 ;  /* 0x00000006000d7202 */ /* 0x000fe20000000f00 */
[----:B------:R-:W-:Y:S06]  /*3f10*/  BRA `(.L_x_27243) ;  /* 0xffffffd400587947 */ /* 0x000fec000383ffff */
.L_x_27244:
        /* <DEDUP_REMOVED lines=14> */
.L_x_27757:


//--------------------- .nv.global.init           --------------------------
	.section	.nv.global.init,"aw",@progbits
.nv.global.init:
	.type		$str,@object
	.size		$str,($str$1 - $str)
$str:
        /*0000*/ 	.byte	0x66, 0x61, 0x6c, 0x73, 0x65, 0x00
	.type		$str$1,@object
	.size		$str$1,(__unnamed_5 - $str$1)
$str$1:
        /*0006*/ 	.byte	0x2f, 0x74, 0x6d, 0x70, 0x2f, 0x6f, 0x73, 0x73, 0x5f, 0x6b, 0x65, 0x72, 0x6e, 0x65, 0x6c, 0x73
        /*0016*/ 	.byte	0x5f, 0x73, 0x72, 0x63, 0x2f, 0x76, 0x6c, 0x6c, 0x6d, 0x2f, 0x63, 0x73, 0x72, 0x63, 0x2f, 0x61
        /*0026*/ 	.byte	0x74, 0x74, 0x65, 0x6e, 0x74, 0x69, 0x6f, 0x6e, 0x2f, 0x2e, 0x2e, 0x2f, 0x71, 0x75, 0x61, 0x6e
        /*0036*/ 	.byte	0x74, 0x69, 0x7a, 0x61, 0x74, 0x69, 0x6f, 0x6e, 0x2f, 0x77, 0x38, 0x61, 0x38, 0x2f, 0x66, 0x70
        /*0046*/ 	.byte	0x38, 0x2f, 0x6e, 0x76, 0x69, 0x64, 0x69, 0x61, 0x2f, 0x71, 0x75, 0x61, 0x6e, 0x74, 0x5f, 0x75
        /*0056*/ 	.byte	0x74, 0x69, 0x6c, 0x73, 0x2e, 0x63, 0x75, 0x68, 0x00
	.type		__unnamed_5,@object
	.size		__unnamed_5,(__unnamed_14 - __unnamed_5)
__unnamed_5:
        /* <DEDUP_REMOVED lines=9> */
        /*00ef*/ 	.byte	0x46, 0x70, 0x38, 0x45, 0x34, 0x4d, 0x33, 0x5d, 0x00
	.type		__unnamed_14,@object
	.size		__unnamed_14,(__unnamed_15 - __unnamed_14)
__unnamed_14:
        /* <DEDUP_REMOVED lines=10> */
	.type		__unnamed_15,@object
	.size		__unnamed_15,(__unnamed_6 - __unnamed_15)
__unnamed_15:
        /* <DEDUP_REMOVED lines=10> */
	.type		__unnamed_6,@object
	.size		__unnamed_6,(__unnamed_11 - __unnamed_6)
__unnamed_6:
        /* <DEDUP_REMOVED lines=10> */
	.type		__unnamed_11,@object
	.size		__unnamed_11,(__unnamed_1 - __unnamed_11)
__unnamed_11:
        /* <DEDUP_REMOVED lines=10> */
        /*0371*/ 	.byte	0x00
	.type		__unnamed_1,@object
	.size		__unnamed_1,(__unnamed_2 - __unnamed_1)
__unnamed_1:
        /* <DEDUP_REMOVED lines=11> */
	.type		__unnamed_2,@object
	.size		__unnamed_2,(__unnamed_10 - __unnamed_2)
__unnamed_2:
        /* <DEDUP_REMOVED lines=11> */
	.type		__unnamed_10,@object
	.size		__unnamed_10,(__unnamed_17 - __unnamed_10)
__unnamed_10:
        /* <DEDUP_REMOVED lines=11> */
	.type		__unnamed_17,@object
	.size		__unnamed_17,(__unnamed_8 - __unnamed_17)
__unnamed_17:
        /* <DEDUP_REMOVED lines=10> */
        /*05f5*/ 	.byte	0x5d, 0x00
	.type		__unnamed_8,@object
	.size		__unnamed_8,(__unnamed_3 - __unnamed_8)
__unnamed_8:
        /* <DEDUP_REMOVED lines=11> */
	.type		__unnamed_3,@object
	.size		__unnamed_3,(__unnamed_12 - __unnamed_3)
__unnamed_3:
        /* <DEDUP_REMOVED lines=10> */
        /*0739*/ 	.byte	0x33, 0x5d, 0x00
	.type		__unnamed_12,@object
	.size		__unnamed_12,(__unnamed_9 - __unnamed_12)
__unnamed_12:
        /* <DEDUP_REMOVED lines=11> */
	.type		__unnamed_9,@object
	.size		__unnamed_9,(__unnamed_13 - __unnamed_9)
__unnamed_9:
        /* <DEDUP_REMOVED lines=11> */
	.type		__unnamed_13,@object
	.size		__unnamed_13,(__unnamed_4 - __unnamed_13)
__unnamed_13:
        /* <DEDUP_REMOVED lines=11> */
	.type		__unnamed_4,@object
	.size		__unnamed_4,(__unnamed_18 - __unnamed_4)
__unnamed_4:
        /* <DEDUP_REMOVED lines=11> */
	.type		__unnamed_18,@object
	.size		__unnamed_18,(__unnamed_7 - __unnamed_18)
__unnamed_18:
        /* <DEDUP_REMOVED lines=11> */
	.type		__unnamed_7,@object
	.size		__unnamed_7,(__unnamed_16 - __unnamed_7)
__unnamed_7:
        /* <DEDUP_REMOVED lines=10> */
        /*0b23*/ 	.byte	0x3a, 0x6b, 0x46, 0x70, 0x38, 0x45, 0x34, 0x4d, 0x33, 0x5d, 0x00
	.type		__unnamed_16,@object
	.size		__unnamed_16,(.L_15 - __unnamed_16)
__unnamed_16:
        /* <DEDUP_REMOVED lines=11> */
.L_15:


//--------------------- .nv.shared._ZN4vllm25paged_attention_v2_kernelI13__nv_bfloat16hLi256ELi32ELi128ELNS_18Fp8KVCacheDataTypeE2ELb0ELi512EEEvPfS3_PT_PKS4_PKT0_SA_ifPKiSC_iPKfiiiSE_SE_iiiii --------------------------
	.section	.nv.shared._ZN4vllm25paged_attention_v2_kernelI13__nv_bfloat16hLi256ELi32ELi128ELNS_18Fp8KVCacheDataTypeE2ELb0ELi512EEEvPfS3_PT_PKS4_PKT0_SA_ifPKiSC_iPKfiiiSE_SE_iiiii,"aw",@nobits
	.sectionflags	@""
	.align	16
.nv.shared._ZN4vllm25paged_attention_v2_kernelI13__nv_bfloat16hLi256ELi32ELi128ELNS_18Fp8KVCacheDataTypeE2ELb0ELi512EEEvPfS3_PT_PKS4_PKT0_SA_ifPKiSC_iPKfiiiSE_SE_iiiii:
	.zero		1056


//--------------------- .nv.shared.reserved.0     --------------------------
	.section	.nv.shared.reserved.0,"aw",@nobits
	.weak		__nv_reservedSMEM_offset_0_alias
	.size		__nv_reservedSMEM_offset_0_alias, 0, 64
	.other		__nv_reservedSMEM_offset_0_alias,@"STO_CUDA_RESERVED_SHARED STV_DEFAULT"
__nv_reservedSMEM_offset_0_alias:
	.zero		0
	.zero		64


//--------------------- .nv.global                --------------------------
	.section	.nv.global,"aw",@nobits
.nv.global:
	.type		_ZN52_INTERNAL_8a674a50_21_paged_attention_v2_cu_fcde414e4cuda3std3__48in_placeE,@object
	.size		_ZN52_INTERNAL_8a674a50_21_paged_attention_v2_cu_fcde414e4cuda3std3__48in_placeE,(_ZN52_INTERNAL_8a674a50_21_paged_attention_v2_cu_fcde414e4cuda3std6ranges3__45__cpo8distanceE - _ZN52_INTERNAL_8a674a50_21_paged_attention_v2_cu_fcde414e4cuda3std3__48in_placeE)
_ZN52_INTERNAL_8a674a50_21_paged_attention_v2_cu_fcde414e4cuda3std3__48in_placeE:
	.zero		1
	.type		_ZN52_INTERNAL_8a674a50_21_paged_attention_v2_cu_fcde414e4cuda3std6ranges3__45__cpo8distanceE,@object
	.size		_ZN52_INTERNAL_8a674a50_21_paged_attention_v2_cu_fcde414e4cuda3std6ranges3__45__cpo8distanceE,(_ZN52_INTERNAL_8a674a50_21_paged_attention_v2_cu_fcde414e4cuda3std3__45__cpo6cbeginE - _ZN52_INTERNAL_8a674a50_21_paged_attention_v2_cu_fcde414e4cuda3std6ranges3__45__cpo8distanceE)
_ZN52_INTERNAL_8a674a50_21_paged_attention_v2_cu_fcde414e4cuda3std6ranges3__45__cpo8distanceE:
	.zero		1
	.type		_ZN52_INTERNAL_8a674a50_21_paged_attention_v2_cu_fcde414e4cuda3std3__45__cpo6cbeginE,@object
	.size		_ZN52_INTERNAL_8a674a50_21_paged_attention_v2_cu_fcde414e4cuda3std3__45__cpo6cbeginE,(_ZN52_INTERNAL_8a674a50_21_paged_attention_v2_cu_fcde414e4cuda3std6ranges3__45__cpo7advanceE - _ZN52_INTERNAL_8a674a50_21_paged_attention_v2_cu_fcde414e4cuda3std3__45__cpo6cbeginE)
_ZN52_INTERNAL_8a674a50_21_paged_attention_v2_cu_fcde414e4cuda3std3__45__cpo6cbeginE:
	.zero		1
	.type		_ZN52_INTERNAL_8a674a50_21_paged_attention_v2_cu_fcde414e4cuda3std6ranges3__45__cpo7advanceE,@object
	.size		_ZN52_INTERNAL_8a674a50_21_paged_attention_v2_cu_fcde414e4cuda3std6ranges3__45__cpo7advanceE,(_ZN52_INTERNAL_8a674a50_21_paged_attention_v2_cu_fcde414e4cuda3std3__45__cpo7crbeginE - _ZN52_INTERNAL_8a674a50_21_paged_attention_v2_cu_fcde414e4cuda3std6ranges3__45__cpo7advanceE)
_ZN52_INTERNAL_8a674a50_21_paged_attention_v2_cu_fcde414e4cuda3std6ranges3__45__cpo7advanceE:
	.zero		1
	.type		_ZN52_INTERNAL_8a674a50_21_paged_attention_v2_cu_fcde414e4cuda3std3__45__cpo7crbeginE,@object
	.size		_ZN52_INTERNAL_8a674a50_21_paged_attention_v2_cu_fcde414e4cuda3std3__45__cpo7crbeginE,(_ZN52_INTERNAL_8a674a50_21_paged_attention_v2_cu_fcde414e4cuda3std6ranges3__45__cpo4dataE - _ZN52_INTERNAL_8a674a50_21_paged_attention_v2_cu_fcde414e4cuda3std3__45__cpo7crbeginE)
_ZN52_INTERNAL_8a674a50_21_paged_attention_v2_cu_fcde414e4cuda3std3__45__cpo7crbeginE:
	.zero		1
	.type		_ZN52_INTERNAL_8a674a50_21_paged_attention_v2_cu_fcde414e4cuda3std6ranges3__45__cpo4dataE,@object
	.size		_ZN52_INTERNAL_8a674a50_21_paged_attention_v2_cu_fcde414e4cuda3std6ranges3__45__cpo4dataE,(_ZN52_INTERNAL_8a674a50_21_paged_attention_v2_cu_fcde414e4cuda3std6ranges3__45__cpo5beginE - _ZN52_INTERNAL_8a674a50_21_paged_attention_v2_cu_fcde414e4cuda3std6ranges3__45__cpo4dataE)
_ZN52_INTERNAL_8a674a50_21_paged_attention_v2_cu_fcde414e4cuda3std6ranges3__45__cpo4dataE:
	.zero		1
	.type		_ZN52_INTERNAL_8a674a50_21_paged_attention_v2_cu_fcde414e4cuda3std6ranges3__45__cpo5beginE,@object
	.size		_ZN52_INTERNAL_8a674a50_21_paged_attention_v2_cu_fcde414e4cuda3std6ranges3__45__cpo5beginE,(_ZN52_INTERNAL_8a674a50_21_paged_attention_v2_cu_fcde414e4cuda3std3__454_GLOBAL__N__8a674a50_21_paged_attention_v2_cu_fcde414e6ignoreE - _ZN52_INTERNAL_8a674a50_21_paged_attention_v2_cu_fcde414e4cuda3std6ranges3__45__cpo5beginE)
_ZN52_INTERNAL_8a674a50_21_paged_attention_v2_cu_fcde414e4cuda3std6ranges3__45__cpo5beginE:
	.zero		1
	.type		_ZN52_INTERNAL_8a674a50_21_paged_attention_v2_cu_fcde414e4cuda3std3__454_GLOBAL__N__8a674a50_21_paged_attention_v2_cu_fcde414e6ignoreE,@object
	.size		_ZN52_INTERNAL_8a674a50_21_paged_attention_v2_cu_fcde414e4cuda3std3__454_GLOBAL__N__8a674a50_21_paged_attention_v2_cu_fcde414e6ignoreE,(_ZN52_INTERNAL_8a674a50_21_paged_attention_v2_cu_fcde414e4cuda3std6ranges3__45__cpo4sizeE - _ZN52_INTERNAL_8a674a50_21_paged_attention_v2_cu_fcde414e4cuda3std3__454_GLOBAL__N__8a674a50_21_paged_attention_v2_cu_fcde414e6ignoreE)
_ZN52_INTERNAL_8a674a50_21_paged_attention_v2_cu_fcde414e4cuda3std3__454_GLOBAL__N__8a674a50_21_paged_attention_v2_cu_fcde414e6ignoreE:
	.zero		1
	.type		_ZN52_INTERNAL_8a674a50_21_paged_attention_v2_cu_fcde414e4cuda3std6ranges3__45__cpo4sizeE,@object
	.size		_ZN52_INTERNAL_8a674a50_21_paged_attention_v2_cu_fcde414e4cuda3std6ranges3__45__cpo4sizeE,(_ZN52_INTERNAL_8a674a50_21_paged_attention_v2_cu_fcde414e4cuda3std3__45__cpo5beginE - _ZN52_INTERNAL_8a674a50_21_paged_attention_v2_cu_fcde414e4cuda3std6ranges3__45__cpo4sizeE)
_ZN52_INTERNAL_8a674a50_21_paged_attention_v2_cu_fcde414e4cuda3std6ranges3__45__cpo4sizeE:
	.zero		1
	.type		_ZN52_INTERNAL_8a674a50_21_paged_attention_v2_cu_fcde414e4cuda3std3__45__cpo5beginE,@object
	.size		_ZN52_INTERNAL_8a674a50_21_paged_attention_v2_cu_fcde414e4cuda3std3__45__cpo5beginE,(_ZN52_INTERNAL_8a674a50_21_paged_attention_v2_cu_fcde414e4cuda3std6ranges3__45__cpo6cbeginE - _ZN52_INTERNAL_8a674a50_21_paged_attention_v2_cu_fcde414e4cuda3std3__45__cpo5beginE)
_ZN52_INTERNAL_8a674a50_21_paged_attention_v2_cu_fcde414e4cuda3std3__45__cpo5beginE:
	.zero		1
	.type		_ZN52_INTERNAL_8a674a50_21_paged_attention_v2_cu_fcde414e4cuda3std6ranges3__45__cpo6cbeginE,@object
	.size		_ZN52_INTERNAL_8a674a50_21_paged_attention_v2_cu_fcde414e4cuda3std6ranges3__45__cpo6cbeginE,(_ZN52_INTERNAL_8a674a50_21_paged_attention_v2_cu_fcde414e4cuda3std3__45__cpo6rbeginE - _ZN52_INTERNAL_8a674a50_21_paged_attention_v2_cu_fcde414e4cuda3std6ranges3__45__cpo6cbeginE)
_ZN52_INTERNAL_8a674a50_21_paged_attention_v2_cu_fcde414e4cuda3std6ranges3__45__cpo6cbeginE:
	.zero		1
	.type		_ZN52_INTERNAL_8a674a50_21_paged_attention_v2_cu_fcde414e4cuda3std3__45__cpo6rbeginE,@object
	.size		_ZN52_INTERNAL_8a674a50_21_paged_attention_v2_cu_fcde414e4cuda3std3__45__cpo6rbeginE,(_ZN52_INTERNAL_8a674a50_21_paged_attention_v2_cu_fcde414e4cuda3std6ranges3__45__cpo4nextE - _ZN52_INTERNAL_8a674a50_21_paged_attention_v2_cu_fcde414e4cuda3std3__45__cpo6rbeginE)
_ZN52_INTERNAL_8a674a50_21_paged_attention_v2_cu_fcde414e4cuda3std3__45__cpo6rbeginE:
	.zero		1
	.type		_ZN52_INTERNAL_8a674a50_21_paged_attention_v2_cu_fcde414e4cuda3std6ranges3__45__cpo4nextE,@object
	.size		_ZN52_INTERNAL_8a674a50_21_paged_attention_v2_cu_fcde414e4cuda3std6ranges3__45__cpo4nextE,(_ZN52_INTERNAL_8a674a50_21_paged_attention_v2_cu_fcde414e4cuda3std6ranges3__45__cpo4swapE - _ZN52_INTERNAL_8a674a50_21_paged_attention_v2_cu_fcde414e4cuda3std6ranges3__45__cpo4nextE)
_ZN52_INTERNAL_8a674a50_21_paged_attention_v2_cu_fcde414e4cuda3std6ranges3__45__cpo4nextE:
	.zero		1
	.type		_ZN52_INTERNAL_8a674a50_21_paged_attention_v2_cu_fcde414e4cuda3std6ranges3__45__cpo4swapE,@object
	.size		_ZN52_INTERNAL_8a674a50_21_paged_attention_v2_cu_fcde414e4cuda3std6ranges3__45__cpo4swapE,(_ZN52_INTERNAL_8a674a50_21_paged_attention_v2_cu_fcde414e4cuda3std3__420unreachable_sentinelE - _ZN52_INTERNAL_8a674a50_21_paged_attention_v2_cu_fcde414e4cuda3std6ranges3__45__cpo4swapE)
_ZN52_INTERNAL_8a674a50_21_paged_attention_v2_cu_fcde414e4cuda3std6ranges3__45__cpo4swapE:
	.zero		1
	.type		_ZN52_INTERNAL_8a674a50_21_paged_attention_v2_cu_fcde414e4cuda3std3__420unreachable_sentinelE,@object
	.size		_ZN52_INTERNAL_8a674a50_21_paged_attention_v2_cu_fcde414e4cuda3std3__420unreachable_sentinelE,(_ZN52_INTERNAL_8a674a50_21_paged_attention_v2_cu_fcde414e6thrust24THRUST_300001_SM_1000_NS6system6detail10sequential3seqE - _ZN52_INTERNAL_8a674a50_21_paged_attention_v2_cu_fcde414e4cuda3std3__420unreachable_sentinelE)
_ZN52_INTERNAL_8a674a50_21_paged_attention_v2_cu_fcde414e4cuda3std3__420unreachable_sentinelE:
	.zero		1
	.type		_ZN52_INTERNAL_8a674a50_21_paged_attention_v2_cu_fcde414e6thrust24THRUST_300001_SM_1000_NS6system6detail10sequential3seqE,@object
	.size		_ZN52_INTERNAL_8a674a50_21_paged_attention_v2_cu_fcde414e6thrust24THRUST_300001_SM_1000_NS6system6detail10sequential3seqE,(_ZN52_INTERNAL_8a674a50_21_paged_attention_v2_cu_fcde414e4cuda3std3__45__cpo4cendE - _ZN52_INTERNAL_8a674a50_21_paged_attention_v2_cu_fcde414e6thrust24THRUST_300001_SM_1000_NS6system6detail10sequential3seqE)
_ZN52_INTERNAL_8a674a50_21_paged_attention_v2_cu_fcde414e6thrust24THRUST_300001_SM_1000_NS6system6detail10sequential3seqE:
	.zero		1
	.type		_ZN52_INTERNAL_8a674a50_21_paged_attention_v2_cu_fcde414e4cuda3std3__45__cpo4cendE,@object
	.size		_ZN52_INTERNAL_8a674a50_21_paged_attention_v2_cu_fcde414e4cuda3std3__45__cpo4cendE,(_ZN52_INTERNAL_8a674a50_21_paged_attention_v2_cu_fcde414e4cuda3std6ranges3__45__cpo9iter_swapE - _ZN52_INTERNAL_8a674a50_21_paged_attention_v2_cu_fcde414e4cuda3std3__45__cpo4cendE)
_ZN52_INTERNAL_8a674a50_21_paged_attention_v2_cu_fcde414e4cuda3std3__45__cpo4cendE:
	.zero		1
	.type		_ZN52_INTERNAL_8a674a50_21_paged_attention_v2_cu_fcde414e4cuda3std6ranges3__45__cpo9iter_swapE,@object
	.size		_ZN52_INTERNAL_8a674a50_21_paged_attention_v2_cu_fcde414e4cuda3std6ranges3__45__cpo9iter_swapE,(_ZN52_INTERNAL_8a674a50_21_paged_attention_v2_cu_fcde414e4cuda3std3__45__cpo5crendE - _ZN52_INTERNAL_8a674a50_21_paged_attention_v2_cu_fcde414e4cuda3std6ranges3__45__cpo9iter_swapE)
_ZN52_INTERNAL_8a674a50_21_paged_attention_v2_cu_fcde414e4cuda3std6ranges3__45__cpo9iter_swapE:
	.zero		1
	.type		_ZN52_INTERNAL_8a674a50_21_paged_attention_v2_cu_fcde414e4cuda3std3__45__cpo5crendE,@object
	.size		_ZN52_INTERNAL_8a674a50_21_paged_attention_v2_cu_fcde414e4cuda3std3__45__cpo5crendE,(_ZN52_INTERNAL_8a674a50_21_paged_attention_v2_cu_fcde414e4cuda3std6ranges3__45__cpo5cdataE - _ZN52_INTERNAL_8a674a50_21_paged_attention_v2_cu_fcde414e4cuda3std3__45__cpo5crendE)
_ZN52_INTERNAL_8a674a50_21_paged_attention_v2_cu_fcde414e4cuda3std3__45__cpo5crendE:
	.zero		1
	.type		_ZN52_INTERNAL_8a674a50_21_paged_attention_v2_cu_fcde414e4cuda3std6ranges3__45__cpo5cdataE,@object
	.size		_ZN52_INTERNAL_8a674a50_21_paged_attention_v2_cu_fcde414e4cuda3std6ranges3__45__cpo5cdataE,(_ZN52_INTERNAL_8a674a50_21_paged_attention_v2_cu_fcde414e4cuda3std6ranges3__45__cpo3endE - _ZN52_INTERNAL_8a674a50_21_paged_attention_v2_cu_fcde414e4cuda3std6ranges3__45__cpo5cdataE)
_ZN52_INTERNAL_8a674a50_21_paged_attention_v2_cu_fcde414e4cuda3std6ranges3__45__cpo5cdataE:
	.zero		1
	.type		_ZN52_INTERNAL_8a674a50_21_paged_attention_v2_cu_fcde414e4cuda3std6ranges3__45__cpo3endE,@object
	.size		_ZN52_INTERNAL_8a674a50_21_paged_attention_v2_cu_fcde414e4cuda3std6ranges3__45__cpo3endE,(_ZN52_INTERNAL_8a674a50_21_paged_attention_v2_cu_fcde414e4cuda3std3__419piecewise_constructE - _ZN52_INTERNAL_8a674a50_21_paged_attention_v2_cu_fcde414e4cuda3std6ranges3__45__cpo3endE)
_ZN52_INTERNAL_8a674a50_21_paged_attention_v2_cu_fcde414e4cuda3std6ranges3__45__cpo3endE:
	.zero		1
	.type		_ZN52_INTERNAL_8a674a50_21_paged_attention_v2_cu_fcde414e4cuda3std3__419piecewise_constructE,@object
	.size		_ZN52_INTERNAL_8a674a50_21_paged_attention_v2_cu_fcde414e4cuda3std3__419piecewise_constructE,(_ZN52_INTERNAL_8a674a50_21_paged_attention_v2_cu_fcde414e4cuda3std6ranges3__45__cpo5ssizeE - _ZN52_INTERNAL_8a674a50_21_paged_attention_v2_cu_fcde414e4cuda3std3__419piecewise_constructE)
_ZN52_INTERNAL_8a674a50_21_paged_attention_v2_cu_fcde414e4cuda3std3__419piecewise_constructE:
	.zero		1
	.type		_ZN52_INTERNAL_8a674a50_21_paged_attention_v2_cu_fcde414e4cuda3std6ranges3__45__cpo5ssizeE,@object
	.size		_ZN52_INTERNAL_8a674a50_21_paged_attention_v2_cu_fcde414e4cuda3std6ranges3__45__cpo5ssizeE,(_ZN52_INTERNAL_8a674a50_21_paged_attention_v2_cu_fcde414e4cuda3std3__45__cpo3endE - _ZN52_INTERNAL_8a674a50_21_paged_attention_v2_cu_fcde414e4cuda3std6ranges3__45__cpo5ssizeE)
_ZN52_INTERNAL_8a674a50_21_paged_attention_v2_cu_fcde414e4cuda3std6ranges3__45__cpo5ssizeE:
	.zero		1
	.type		_ZN52_INTERNAL_8a674a50_21_paged_attention_v2_cu_fcde414e4cuda3std3__45__cpo3endE,@object
	.size		_ZN52_INTERNAL_8a674a50_21_paged_attention_v2_cu_fcde414e4cuda3std3__45__cpo3endE,(_ZN52_INTERNAL_8a674a50_21_paged_attention_v2_cu_fcde414e4cuda3std6ranges3__45__cpo4cendE - _ZN52_INTERNAL_8a674a50_21_paged_attention_v2_cu_fcde414e4cuda3std3__45__cpo3endE)
_ZN52_INTERNAL_8a674a50_21_paged_attention_v2_cu_fcde414e4cuda3std3__45__cpo3endE:
	.zero		1
	.type		_ZN52_INTERNAL_8a674a50_21_paged_attention_v2_cu_fcde414e4cuda3std6ranges3__45__cpo4cendE,@object
	.size		_ZN52_INTERNAL_8a674a50_21_paged_attention_v2_cu_fcde414e4cuda3std6ranges3__45__cpo4cendE,(_ZN52_INTERNAL_8a674a50_21_paged_attention_v2_cu_fcde414e4cuda3std3__45__cpo4rendE - _ZN52_INTERNAL_8a674a50_21_paged_attention_v2_cu_fcde414e4cuda3std6ranges3__45__cpo4cendE)
_ZN52_INTERNAL_8a674a50_21_paged_attention_v2_cu_fcde414e4cuda3std6ranges3__45__cpo4cendE:
	.zero		1
	.type		_ZN52_INTERNAL_8a674a50_21_paged_attention_v2_cu_fcde414e4cuda3std3__45__cpo4rendE,@object
	.size		_ZN52_INTERNAL_8a674a50_21_paged_attention_v2_cu_fcde414e4cuda3std3__45__cpo4rendE,(_ZN52_INTERNAL_8a674a50_21_paged_attention_v2_cu_fcde414e4cuda3std6ranges3__45__cpo4prevE - _ZN52_INTERNAL_8a674a50_21_paged_attention_v2_cu_fcde414e4cuda3std3__45__cpo4rendE)
_ZN52_INTERNAL_8a674a50_21_paged_attention_v2_cu_fcde414e4cuda3std3__45__cpo4rendE:
	.zero		1
	.type		_ZN52_INTERNAL_8a674a50_21_paged_attention_v2_cu_fcde414e4cuda3std6ranges3__45__cpo4prevE,@object
	.size		_ZN52_INTERNAL_8a674a50_21_paged_attention_v2_cu_fcde414e4cuda3std6ranges3__45__cpo4prevE,(_ZN52_INTERNAL_8a674a50_21_paged_attention_v2_cu_fcde414e4cuda3std6ranges3__45__cpo9iter_moveE - _ZN52_INTERNAL_8a674a50_21_paged_attention_v2_cu_fcde414e4cuda3std6ranges3__45__cpo4prevE)
_ZN52_INTERNAL_8a674a50_21_paged_attention_v2_cu_fcde414e4cuda3std6ranges3__45__cpo4prevE:
	.zero		1
	.type		_ZN52_INTERNAL_8a674a50_21_paged_attention_v2_cu_fcde414e4cuda3std6ranges3__45__cpo9iter_moveE,@object
	.size		_ZN52_INTERNAL_8a674a50_21_paged_attention_v2_cu_fcde414e4cuda3std6ranges3__45__cpo9iter_moveE,(.L_31 - _ZN52_INTERNAL_8a674a50_21_paged_attention_v2_cu_fcde414e4cuda3std6ranges3__45__cpo9iter_moveE)
_ZN52_INTERNAL_8a674a50_21_paged_attention_v2_cu_fcde414e4cuda3std6ranges3__45__cpo9iter_moveE:
	.zero		1
.L_31:


//--------------------- .nv.shared._ZN4vllm25paged_attention_v2_kernelI13__nv_bfloat16hLi192ELi32ELi128ELNS_18Fp8KVCacheDataTypeE2ELb0ELi512EEEvPfS3_PT_PKS4_PKT0_SA_ifPKiSC_iPKfiiiSE_SE_iiiii --------------------------
	.section	.nv.shared._ZN4vllm25paged_attention_v2_kernelI13__nv_bfloat16hLi192ELi32ELi128ELNS_18Fp8KVCacheDataTypeE2ELb0ELi512EEEvPfS3_PT_PKS4_PKT0_SA_ifPKiSC_iPKfiiiSE_SE_iiiii,"aw",@nobits
	.sectionflags	@""
	.align	16
.nv.shared._ZN4vllm25paged_attention_v2_kernelI13__nv_bfloat16hLi192ELi32ELi128ELNS_18Fp8KVCacheDataTypeE2ELb0ELi512EEEvPfS3_PT_PKS4_PKT0_SA_ifPKiSC_iPKfiiiSE_SE_iiiii:
	.zero		1056


//--------------------- .nv.shared._ZN4vllm25paged_attention_v2_kernelI13__nv_bfloat16hLi128ELi32ELi128ELNS_18Fp8KVCacheDataTypeE2ELb0ELi512EEEvPfS3_PT_PKS4_PKT0_SA_ifPKiSC_iPKfiiiSE_SE_iiiii --------------------------
	.section	.nv.shared._ZN4vllm25paged_attention_v2_kernelI13__nv_bfloat16hLi128ELi32ELi128ELNS_18Fp8KVCacheDataTypeE2ELb0ELi512EEEvPfS3_PT_PKS4_PKT0_SA_ifPKiSC_iPKfiiiSE_SE_iiiii,"aw",@nobits
	.sectionflags	@""
	.align	16
.nv.shared._ZN4vllm25paged_attention_v2_kernelI13__nv_bfloat16hLi128ELi32ELi128ELNS_18Fp8KVCacheDataTypeE2ELb0ELi512EEEvPfS3_PT_PKS4_PKT0_SA_ifPKiSC_iPKfiiiSE_SE_iiiii:
	.zero		1056


//--------------------- .nv.shared._ZN4vllm25paged_attention_v2_kernelI13__nv_bfloat16hLi120ELi32ELi128ELNS_18Fp8KVCacheDataTypeE2ELb0ELi512EEEvPfS3_PT_PKS4_PKT0_SA_ifPKiSC_iPKfiiiSE_SE_iiiii --------------------------
	.section	.nv.shared._ZN4vllm25paged_attention_v2_kernelI13__nv_bfloat16hLi120ELi32ELi128ELNS_18Fp8KVCacheDataTypeE2ELb0ELi512EEEvPfS3_PT_PKS4_PKT0_SA_ifPKiSC_iPKfiiiSE_SE_iiiii,"aw",@nobits
	.sectionflags	@""
	.align	16
.nv.shared._ZN4vllm25paged_attention_v2_kernelI13__nv_bfloat16hLi120ELi32ELi128ELNS_18Fp8KVCacheDataTypeE2ELb0ELi512EEEvPfS3_PT_PKS4_PKT0_SA_ifPKiSC_iPKfiiiSE_SE_iiiii:
	.zero		1056


//--------------------- .nv.shared._ZN4vllm25paged_attention_v2_kernelI13__nv_bfloat16hLi112ELi32ELi128ELNS_18Fp8KVCacheDataTypeE2ELb0ELi512EEEvPfS3_PT_PKS4_PKT0_SA_ifPKiSC_iPKfiiiSE_SE_iiiii --------------------------
	.section	.nv.shared._ZN4vllm25paged_attention_v2_kernelI13__nv_bfloat16hLi112ELi32ELi128ELNS_18Fp8KVCacheDataTypeE2ELb0ELi512EEEvPfS3_PT_PKS4_PKT0_SA_ifPKiSC_iPKfiiiSE_SE_iiiii,"aw",@nobits
	.sectionflags	@""
	.align	16
.nv.shared._ZN4vllm25paged_attention_v2_kernelI13__nv_bfloat16hLi112ELi32ELi128ELNS_18Fp8KVCacheDataTypeE2ELb0ELi512EEEvPfS3_PT_PKS4_PKT0_SA_ifPKiSC_iPKfiiiSE_SE_iiiii:
	.zero		1056


//--------------------- .nv.shared._ZN4vllm25paged_attention_v2_kernelI13__nv_bfloat16hLi96ELi32ELi128ELNS_18Fp8KVCacheDataTypeE2ELb0ELi512EEEvPfS3_PT_PKS4_PKT0_SA_ifPKiSC_iPKfiiiSE_SE_iiiii --------------------------
	.section	.nv.shared._ZN4vllm25paged_attention_v2_kernelI13__nv_bfloat16hLi96ELi32ELi128ELNS_18Fp8KVCacheDataTypeE2ELb0ELi512EEEvPfS3_PT_PKS4_PKT0_SA_ifPKiSC_iPKfiiiSE_SE_iiiii,"aw",@nobits
	.sectionflags	@""
	.align	16
.nv.shared._ZN4vllm25paged_attention_v2_kernelI13__nv_bfloat16hLi96ELi32ELi128ELNS_18Fp8KVCacheDataTypeE2ELb0ELi512EEEvPfS3_PT_PKS4_PKT0_SA_ifPKiSC_iPKfiiiSE_SE_iiiii:
	.zero		1056


//--------------------- .nv.shared._ZN4vllm25paged_attention_v2_kernelI13__nv_bfloat16hLi80ELi32ELi128ELNS_18Fp8KVCacheDataTypeE2ELb0ELi512EEEvPfS3_PT_PKS4_PKT0_SA_ifPKiSC_iPKfiiiSE_SE_iiiii --------------------------
	.section	.nv.shared._ZN4vllm25paged_attention_v2_kernelI13__nv_bfloat16hLi80ELi32ELi128ELNS_18Fp8KVCacheDataTypeE2ELb0ELi512EEEvPfS3_PT_PKS4_PKT0_SA_ifPKiSC_iPKfiiiSE_SE_iiiii,"aw",@nobits
	.sectionflags	@""
	.align	16
.nv.shared._ZN4vllm25paged_attention_v2_kernelI13__nv_bfloat16hLi80ELi32ELi128ELNS_18Fp8KVCacheDataTypeE2ELb0ELi512EEEvPfS3_PT_PKS4_PKT0_SA_ifPKiSC_iPKfiiiSE_SE_iiiii:
	.zero		1056


//--------------------- .nv.shared._ZN4vllm25paged_attention_v2_kernelI13__nv_bfloat16hLi64ELi32ELi128ELNS_18Fp8KVCacheDataTypeE2ELb0ELi512EEEvPfS3_PT_PKS4_PKT0_SA_ifPKiSC_iPKfiiiSE_SE_iiiii --------------------------
	.section	.nv.shared._ZN4vllm25paged_attention_v2_kernelI13__nv_bfloat16hLi64ELi32ELi128ELNS_18Fp8KVCacheDataTypeE2ELb0ELi512EEEvPfS3_PT_PKS4_PKT0_SA_ifPKiSC_iPKfiiiSE_SE_iiiii,"aw",@nobits
	.sectionflags	@""
	.align	16
.nv.shared._ZN4vllm25paged_attention_v2_kernelI13__nv_bfloat16hLi64ELi32ELi128ELNS_18Fp8KVCacheDataTypeE2ELb0ELi512EEEvPfS3_PT_PKS4_PKT0_SA_ifPKiSC_iPKfiiiSE_SE_iiiii:
	.zero		1056


//--------------------- .nv.shared._ZN4vllm25paged_attention_v2_kernelI13__nv_bfloat16hLi32ELi32ELi128ELNS_18Fp8KVCacheDataTypeE2ELb0ELi512EEEvPfS3_PT_PKS4_PKT0_SA_ifPKiSC_iPKfiiiSE_SE_iiiii --------------------------
	.section	.nv.shared._ZN4vllm25paged_attention_v2_kernelI13__nv_bfloat16hLi32ELi32ELi128ELNS_18Fp8KVCacheDataTypeE2ELb0ELi512EEEvPfS3_PT_PKS4_PKT0_SA_ifPKiSC_iPKfiiiSE_SE_iiiii,"aw",@nobits
	.sectionflags	@""
	.align	16
.nv.shared._ZN4vllm25paged_attention_v2_kernelI13__nv_bfloat16hLi32ELi32ELi128ELNS_18Fp8KVCacheDataTypeE2ELb0ELi512EEEvPfS3_PT_PKS4_PKT0_SA_ifPKiSC_iPKfiiiSE_SE_iiiii:
	.zero		1056


//--------------------- .nv.shared._ZN4vllm25paged_attention_v2_kernelI13__nv_bfloat16hLi256ELi32ELi128ELNS_18Fp8KVCacheDataTypeE2ELb1ELi512EEEvPfS3_PT_PKS4_PKT0_SA_ifPKiSC_iPKfiiiSE_SE_iiiii --------------------------
	.section	.nv.shared._ZN4vllm25paged_attention_v2_kernelI13__nv_bfloat16hLi256ELi32ELi128ELNS_18Fp8KVCacheDataTypeE2ELb1ELi512EEEvPfS3_PT_PKS4_PKT0_SA_ifPKiSC_iPKfiiiSE_SE_iiiii,"aw",@nobits
	.sectionflags	@""
	.align	16
.nv.shared._ZN4vllm25paged_attention_v2_kernelI13__nv_bfloat16hLi256ELi32ELi128ELNS_18Fp8KVCacheDataTypeE2ELb1ELi512EEEvPfS3_PT_PKS4_PKT0_SA_ifPKiSC_iPKfiiiSE_SE_iiiii:
	.zero		1056


//--------------------- .nv.shared._ZN4vllm25paged_attention_v2_kernelI13__nv_bfloat16hLi192ELi32ELi128ELNS_18Fp8KVCacheDataTypeE2ELb1ELi512EEEvPfS3_PT_PKS4_PKT0_SA_ifPKiSC_iPKfiiiSE_SE_iiiii --------------------------
	.section	.nv.shared._ZN4vllm25paged_attention_v2_kernelI13__nv_bfloat16hLi192ELi32ELi128ELNS_18Fp8KVCacheDataTypeE2ELb1ELi512EEEvPfS3_PT_PKS4_PKT0_SA_ifPKiSC_iPKfiiiSE_SE_iiiii,"aw",@nobits
	.sectionflags	@""
	.align	16
.nv.shared._ZN4vllm25paged_attention_v2_kernelI13__nv_bfloat16hLi192ELi32ELi128ELNS_18Fp8KVCacheDataTypeE2ELb1ELi512EEEvPfS3_PT_PKS4_PKT0_SA_ifPKiSC_iPKfiiiSE_SE_iiiii:
	.zero		1056


//--------------------- .nv.shared._ZN4vllm25paged_attention_v2_kernelI13__nv_bfloat16hLi128ELi32ELi128ELNS_18Fp8KVCacheDataTypeE2ELb1ELi512EEEvPfS3_PT_PKS4_PKT0_SA_ifPKiSC_iPKfiiiSE_SE_iiiii --------------------------
	.section	.nv.shared._ZN4vllm25paged_attention_v2_kernelI13__nv_bfloat16hLi128ELi32ELi128ELNS_18Fp8KVCacheDataTypeE2ELb1ELi512EEEvPfS3_PT_PKS4_PKT0_SA_ifPKiSC_iPKfiiiSE_SE_iiiii,"aw",@nobits
	.sectionflags	@""
	.align	16
.nv.shared._ZN4vllm25paged_attention_v2_kernelI13__nv_bfloat16hLi128ELi32ELi128ELNS_18Fp8KVCacheDataTypeE2ELb1ELi512EEEvPfS3_PT_PKS4_PKT0_SA_ifPKiSC_iPKfiiiSE_SE_iiiii:
	.zero		1056


//--------------------- .nv.shared._ZN4vllm25paged_attention_v2_kernelI13__nv_bfloat16hLi120ELi32ELi128ELNS_18Fp8KVCacheDataTypeE2ELb1ELi512EEEvPfS3_PT_PKS4_PKT0_SA_ifPKiSC_iPKfiiiSE_SE_iiiii --------------------------
	.section	.nv.shared._ZN4vllm25paged_attention_v2_kernelI13__nv_bfloat16hLi120ELi32ELi128ELNS_18Fp8KVCacheDataTypeE2ELb1ELi512EEEvPfS3_PT_PKS4_PKT0_SA_ifPKiSC_iPKfiiiSE_SE_iiiii,"aw",@nobits
	.sectionflags	@""
	.align	16
.nv.shared._ZN4vllm25paged_attention_v2_kernelI13__nv_bfloat16hLi120ELi32ELi128ELNS_18Fp8KVCacheDataTypeE2ELb1ELi512EEEvPfS3_PT_PKS4_PKT0_SA_ifPKiSC_iPKfiiiSE_SE_iiiii:
	.zero		1056


//--------------------- .nv.shared._ZN4vllm25paged_attention_v2_kernelI13__nv_bfloat16hLi112ELi32ELi128ELNS_18Fp8KVCacheDataTypeE2ELb1ELi512EEEvPfS3_PT_PKS4_PKT0_SA_ifPKiSC_iPKfiiiSE_SE_iiiii --------------------------
	.section	.nv.shared._ZN4vllm25paged_attention_v2_kernelI13__nv_bfloat16hLi112ELi32ELi128ELNS_18Fp8KVCacheDataTypeE2ELb1ELi512EEEvPfS3_PT_PKS4_PKT0_SA_ifPKiSC_iPKfiiiSE_SE_iiiii,"aw",@nobits
	.sectionflags	@""
	.align	16
.nv.shared._ZN4vllm25paged_attention_v2_kernelI13__nv_bfloat16hLi112ELi32ELi128ELNS_18Fp8KVCacheDataTypeE2ELb1ELi512EEEvPfS3_PT_PKS4_PKT0_SA_ifPKiSC_iPKfiiiSE_SE_iiiii:
	.zero		1056


//--------------------- .nv.shared._ZN4vllm25paged_attention_v2_kernelI13__nv_bfloat16hLi96ELi32ELi128ELNS_18Fp8KVCacheDataTypeE2ELb1ELi512EEEvPfS3_PT_PKS4_PKT0_SA_ifPKiSC_iPKfiiiSE_SE_iiiii --------------------------
	.section	.nv.shared._ZN4vllm25paged_attention_v2_kernelI13__nv_bfloat16hLi96ELi32ELi128ELNS_18Fp8KVCacheDataTypeE2ELb1ELi512EEEvPfS3_PT_PKS4_PKT0_SA_ifPKiSC_iPKfiiiSE_SE_iiiii,"aw",@nobits
	.sectionflags	@""
	.align	16
.nv.shared._ZN4vllm25paged_attention_v2_kernelI13__nv_bfloat16hLi96ELi32ELi128ELNS_18Fp8KVCacheDataTypeE2ELb1ELi512EEEvPfS3_PT_PKS4_PKT0_SA_ifPKiSC_iPKfiiiSE_SE_iiiii:
	.zero		1056


//--------------------- .nv.shared._ZN4vllm25paged_attention_v2_kernelI13__nv_bfloat16hLi80ELi32ELi128ELNS_18Fp8KVCacheDataTypeE2ELb1ELi512EEEvPfS3_PT_PKS4_PKT0_SA_ifPKiSC_iPKfiiiSE_SE_iiiii --------------------------
	.section	.nv.shared._ZN4vllm25paged_attention_v2_kernelI13__nv_bfloat16hLi80ELi32ELi128ELNS_18Fp8KVCacheDataTypeE2ELb1ELi512EEEvPfS3_PT_PKS4_PKT0_SA_ifPKiSC_iPKfiiiSE_SE_iiiii,"aw",@nobits
	.sectionflags	@""
	.align	16
.nv.shared._ZN4vllm25paged_attention_v2_kernelI13__nv_bfloat16hLi80ELi32ELi128ELNS_18Fp8KVCacheDataTypeE2ELb1ELi512EEEvPfS3_PT_PKS4_PKT0_SA_ifPKiSC_iPKfiiiSE_SE_iiiii:
	.zero		1056


//--------------------- .nv.shared._ZN4vllm25paged_attention_v2_kernelI13__nv_bfloat16hLi64ELi32ELi128ELNS_18Fp8KVCacheDataTypeE2ELb1ELi512EEEvPfS3_PT_PKS4_PKT0_SA_ifPKiSC_iPKfiiiSE_SE_iiiii --------------------------
	.section	.nv.shared._ZN4vllm25paged_attention_v2_kernelI13__nv_bfloat16hLi64ELi32ELi128ELNS_18Fp8KVCacheDataTypeE2ELb1ELi512EEEvPfS3_PT_PKS4_PKT0_SA_ifPKiSC_iPKfiiiSE_SE_iiiii,"aw",@nobits
	.sectionflags	@""
	.align	16
.nv.shared._ZN4vllm25paged_attention_v2_kernelI13__nv_bfloat16hLi64ELi32ELi128ELNS_18Fp8KVCacheDataTypeE2ELb1ELi512EEEvPfS3_PT_PKS4_PKT0_SA_ifPKiSC_iPKfiiiSE_SE_iiiii:
	.zero		1056


//--------------------- .nv.shared._ZN4vllm25paged_attention_v2_kernelI13__nv_bfloat16hLi32ELi32ELi128ELNS_18Fp8KVCacheDataTypeE2ELb1ELi512EEEvPfS3_PT_PKS4_PKT0_SA_ifPKiSC_iPKfiiiSE_SE_iiiii --------------------------
	.section	.nv.shared._ZN4vllm25paged_attention_v2_kernelI13__nv_bfloat16hLi32ELi32ELi128ELNS_18Fp8KVCacheDataTypeE2ELb1ELi512EEEvPfS3_PT_PKS4_PKT0_SA_ifPKiSC_iPKfiiiSE_SE_iiiii,"aw",@nobits
	.sectionflags	@""
	.align	16
.nv.shared._ZN4vllm25paged_attention_v2_kernelI13__nv_bfloat16hLi32ELi32ELi128ELNS_18Fp8KVCacheDataTypeE2ELb1ELi512EEEvPfS3_PT_PKS4_PKT0_SA_ifPKiSC_iPKfiiiSE_SE_iiiii:
	.zero		1056


//--------------------- .nv.shared._ZN4vllm25paged_attention_v2_kernelI13__nv_bfloat16hLi256ELi16ELi128ELNS_18Fp8KVCacheDataTypeE2ELb0ELi512EEEvPfS3_PT_PKS4_PKT0_SA_ifPKiSC_iPKfiiiSE_SE_iiiii --------------------------
	.section	.nv.shared._ZN4vllm25paged_attention_v2_kernelI13__nv_bfloat16hLi256ELi16ELi128ELNS_18Fp8KVCacheDataTypeE2ELb0ELi512EEEvPfS3_PT_PKS4_PKT0_SA_ifPKiSC_iPKfiiiSE_SE_iiiii,"aw",@nobits
	.sectionflags	@""
	.align	16
.nv.shared._ZN4vllm25paged_attention_v2_kernelI13__nv_bfloat16hLi256ELi16ELi128ELNS_18Fp8KVCacheDataTypeE2ELb0ELi512EEEvPfS3_PT_PKS4_PKT0_SA_ifPKiSC_iPKfiiiSE_SE_iiiii:
	.zero		1056


//--------------------- .nv.shared._ZN4vllm25paged_attention_v2_kernelI13__nv_bfloat16hLi192ELi16ELi128ELNS_18Fp8KVCacheDataTypeE2ELb0ELi512EEEvPfS3_PT_PKS4_PKT0_SA_ifPKiSC_iPKfiiiSE_SE_iiiii --------------------------
	.section	.nv.shared._ZN4vllm25paged_attention_v2_kernelI13__nv_bfloat16hLi192ELi16ELi128ELNS_18Fp8KVCacheDataTypeE2ELb0ELi512EEEvPfS3_PT_PKS4_PKT0_SA_ifPKiSC_iPKfiiiSE_SE_iiiii,"aw",@nobits
	.sectionflags	@""
	.align	16
.nv.shared._ZN4vllm25paged_attention_v2_kernelI13__nv_bfloat16hLi192ELi16ELi128ELNS_18Fp8KVCacheDataTypeE2ELb0ELi512EEEvPfS3_PT_PKS4_PKT0_SA_ifPKiSC_iPKfiiiSE_SE_iiiii:
	.zero		1056


//--------------------- .nv.shared._ZN4vllm25paged_attention_v2_kernelI13__nv_bfloat16hLi128ELi16ELi128ELNS_18Fp8KVCacheDataTypeE2ELb0ELi512EEEvPfS3_PT_PKS4_PKT0_SA_ifPKiSC_iPKfiiiSE_SE_iiiii --------------------------
	.section	.nv.shared._ZN4vllm25paged_attention_v2_kernelI13__nv_bfloat16hLi128ELi16ELi128ELNS_18Fp8KVCacheDataTypeE2ELb0ELi512EEEvPfS3_PT_PKS4_PKT0_SA_ifPKiSC_iPKfiiiSE_SE_iiiii,"aw",@nobits
	.sectionflags	@""
	.align	16
.nv.shared._ZN4vllm25paged_attention_v2_kernelI13__nv_bfloat16hLi128ELi16ELi128ELNS_18Fp8KVCacheDataTypeE2ELb0ELi512EEEvPfS3_PT_PKS4_PKT0_SA_ifPKiSC_iPKfiiiSE_SE_iiiii:
	.zero		1056


//--------------------- .nv.shared._ZN4vllm25paged_attention_v2_kernelI13__nv_bfloat16hLi120ELi16ELi128ELNS_18Fp8KVCacheDataTypeE2ELb0ELi512EEEvPfS3_PT_PKS4_PKT0_SA_ifPKiSC_iPKfiiiSE_SE_iiiii --------------------------
	.section	.nv.shared._ZN4vllm25paged_attention_v2_kernelI13__nv_bfloat16hLi120ELi16ELi128ELNS_18Fp8KVCacheDataTypeE2ELb0ELi512EEEvPfS3_PT_PKS4_PKT0_SA_ifPKiSC_iPKfiiiSE_SE_iiiii,"aw",@nobits
	.sectionflags	@""
	.align	16
.nv.shared._ZN4vllm25paged_attention_v2_kernelI13__nv_bfloat16hLi120ELi16ELi128ELNS_18Fp8KVCacheDataTypeE2ELb0ELi512EEEvPfS3_PT_PKS4_PKT0_SA_ifPKiSC_iPKfiiiSE_SE_iiiii:
	.zero		1056


//--------------------- .nv.shared._ZN4vllm25paged_attention_v2_kernelI13__nv_bfloat16hLi112ELi16ELi128ELNS_18Fp8KVCacheDataTypeE2ELb0ELi512EEEvPfS3_PT_PKS4_PKT0_SA_ifPKiSC_iPKfiiiSE_SE_iiiii --------------------------
	.section	.nv.shared._ZN4vllm25paged_attention_v2_kernelI13__nv_bfloat16hLi112ELi16ELi128ELNS_18Fp8KVCacheDataTypeE2ELb0ELi512EEEvPfS3_PT_PKS4_PKT0_SA_ifPKiSC_iPKfiiiSE_SE_iiiii,"aw",@nobits
	.sectionflags	@""
	.align	16
.nv.shared._ZN4vllm25paged_attention_v2_kernelI13__nv_bfloat16hLi112ELi16ELi128ELNS_18Fp8KVCacheDataTypeE2ELb0ELi512EEEvPfS3_PT_PKS4_PKT0_SA_ifPKiSC_iPKfiiiSE_SE_iiiii:
	.zero		1056


//--------------------- .nv.shared._ZN4vllm25paged_attention_v2_kernelI13__nv_bfloat16hLi96ELi16ELi128ELNS_18Fp8KVCacheDataTypeE2ELb0ELi512EEEvPfS3_PT_PKS4_PKT0_SA_ifPKiSC_iPKfiiiSE_SE_iiiii --------------------------
	.section	.nv.shared._ZN4vllm25paged_attention_v2_kernelI13__nv_bfloat16hLi96ELi16ELi128ELNS_18Fp8KVCacheDataTypeE2ELb0ELi512EEEvPfS3_PT_PKS4_PKT0_SA_ifPKiSC_iPKfiiiSE_SE_iiiii,"aw",@nobits
	.sectionflags	@""
	.align	16
.nv.shared._ZN4vllm25paged_attention_v2_kernelI13__nv_bfloat16hLi96ELi16ELi128ELNS_18Fp8KVCacheDataTypeE2ELb0ELi512EEEvPfS3_PT_PKS4_PKT0_SA_ifPKiSC_iPKfiiiSE_SE_iiiii:
	.zero		1056


//--------------------- .nv.shared._ZN4vllm25paged_attention_v2_kernelI13__nv_bfloat16hLi80ELi16ELi128ELNS_18Fp8KVCacheDataTypeE2ELb0ELi512EEEvPfS3_PT_PKS4_PKT0_SA_ifPKiSC_iPKfiiiSE_SE_iiiii --------------------------
	.section	.nv.shared._ZN4vllm25paged_attention_v2_kernelI13__nv_bfloat16hLi80ELi16ELi128ELNS_18Fp8KVCacheDataTypeE2ELb0ELi512EEEvPfS3_PT_PKS4_PKT0_SA_ifPKiSC_iPKfiiiSE_SE_iiiii,"aw",@nobits
	.sectionflags	@""
	.align	16
.nv.shared._ZN4vllm25paged_attention_v2_kernelI13__nv_bfloat16hLi80ELi16ELi128ELNS_18Fp8KVCacheDataTypeE2ELb0ELi512EEEvPfS3_PT_PKS4_PKT0_SA_ifPKiSC_iPKfiiiSE_SE_iiiii:
	.zero		1056


//--------------------- .nv.shared._ZN4vllm25paged_attention_v2_kernelI13__nv_bfloat16hLi64ELi16ELi128ELNS_18Fp8KVCacheDataTypeE2ELb0ELi512EEEvPfS3_PT_PKS4_PKT0_SA_ifPKiSC_iPKfiiiSE_SE_iiiii --------------------------
	.section	.nv.shared._ZN4vllm25paged_attention_v2_kernelI13__nv_bfloat16hLi64ELi16ELi128ELNS_18Fp8KVCacheDataTypeE2ELb0ELi512EEEvPfS3_PT_PKS4_PKT0_SA_ifPKiSC_iPKfiiiSE_SE_iiiii,"aw",@nobits
	.sectionflags	@""
	.align	16
.nv.shared._ZN4vllm25paged_attention_v2_kernelI13__nv_bfloat16hLi64ELi16ELi128ELNS_18Fp8KVCacheDataTypeE2ELb0ELi512EEEvPfS3_PT_PKS4_PKT0_SA_ifPKiSC_iPKfiiiSE_SE_iiiii:
	.zero		1056


//--------------------- .nv.shared._ZN4vllm25paged_attention_v2_kernelI13__nv_bfloat16hLi32ELi16ELi128ELNS_18Fp8KVCacheDataTypeE2ELb0ELi512EEEvPfS3_PT_PKS4_PKT0_SA_ifPKiSC_iPKfiiiSE_SE_iiiii --------------------------
	.section	.nv.shared._ZN4vllm25paged_attention_v2_kernelI13__nv_bfloat16hLi32ELi16ELi128ELNS_18Fp8KVCacheDataTypeE2ELb0ELi512EEEvPfS3_PT_PKS4_PKT0_SA_ifPKiSC_iPKfiiiSE_SE_iiiii,"aw",@nobits
	.sectionflags	@""
	.align	16
.nv.shared._ZN4vllm25paged_attention_v2_kernelI13__nv_bfloat16hLi32ELi16ELi128ELNS_18Fp8KVCacheDataTypeE2ELb0ELi512EEEvPfS3_PT_PKS4_PKT0_SA_ifPKiSC_iPKfiiiSE_SE_iiiii:
	.zero		1056


//--------------------- .nv.shared._ZN4vllm25paged_attention_v2_kernelI13__nv_bfloat16hLi256ELi16ELi128ELNS_18Fp8KVCacheDataTypeE2ELb1ELi512EEEvPfS3_PT_PKS4_PKT0_SA_ifPKiSC_iPKfiiiSE_SE_iiiii --------------------------
	.section	.nv.shared._ZN4vllm25paged_attention_v2_kernelI13__nv_bfloat16hLi256ELi16ELi128ELNS_18Fp8KVCacheDataTypeE2ELb1ELi512EEEvPfS3_PT_PKS4_PKT0_SA_ifPKiSC_iPKfiiiSE_SE_iiiii,"aw",@nobits
	.sectionflags	@""
	.align	16
.nv.shared._ZN4vllm25paged_attention_v2_kernelI13__nv_bfloat16hLi256ELi16ELi128ELNS_18Fp8KVCacheDataTypeE2ELb1ELi512EEEvPfS3_PT_PKS4_PKT0_SA_ifPKiSC_iPKfiiiSE_SE_iiiii:
	.zero		1056


//--------------------- .nv.shared._ZN4vllm25paged_attention_v2_kernelI13__nv_bfloat16hLi192ELi16ELi128ELNS_18Fp8KVCacheDataTypeE2ELb1ELi512EEEvPfS3_PT_PKS4_PKT0_SA_ifPKiSC_iPKfiiiSE_SE_iiiii --------------------------
	.section	.nv.shared._ZN4vllm25paged_attention_v2_kernelI13__nv_bfloat16hLi192ELi16ELi128ELNS_18Fp8KVCacheDataTypeE2ELb1ELi512EEEvPfS3_PT_PKS4_PKT0_SA_ifPKiSC_iPKfiiiSE_SE_iiiii,"aw",@nobits
	.sectionflags	@""
	.align	16
.nv.shared._ZN4vllm25paged_attention_v2_kernelI13__nv_bfloat16hLi192ELi16ELi128ELNS_18Fp8KVCacheDataTypeE2ELb1ELi512EEEvPfS3_PT_PKS4_PKT0_SA_ifPKiSC_iPKfiiiSE_SE_iiiii:
	.zero		1056


//--------------------- .nv.shared._ZN4vllm25paged_attention_v2_kernelI13__nv_bfloat16hLi128ELi16ELi128ELNS_18Fp8KVCacheDataTypeE2ELb1ELi512EEEvPfS3_PT_PKS4_PKT0_SA_ifPKiSC_iPKfiiiSE_SE_iiiii --------------------------
	.section	.nv.shared._ZN4vllm25paged_attention_v2_kernelI13__nv_bfloat16hLi128ELi16ELi128ELNS_18Fp8KVCacheDataTypeE2ELb1ELi512EEEvPfS3_PT_PKS4_PKT0_SA_ifPKiSC_iPKfiiiSE_SE_iiiii,"aw",@nobits
	.sectionflags	@""
	.align	16
.nv.shared._ZN4vllm25paged_attention_v2_kernelI13__nv_bfloat16hLi128ELi16ELi128ELNS_18Fp8KVCacheDataTypeE2ELb1ELi512EEEvPfS3_PT_PKS4_PKT0_SA_ifPKiSC_iPKfiiiSE_SE_iiiii:
	.zero		1056


//--------------------- .nv.shared._ZN4vllm25paged_attention_v2_kernelI13__nv_bfloat16hLi120ELi16ELi128ELNS_18Fp8KVCacheDataTypeE2ELb1ELi512EEEvPfS3_PT_PKS4_PKT0_SA_ifPKiSC_iPKfiiiSE_SE_iiiii --------------------------
	.section	.nv.shared._ZN4vllm25paged_attention_v2_kernelI13__nv_bfloat16hLi120ELi16ELi128ELNS_18Fp8KVCacheDataTypeE2ELb1ELi512EEEvPfS3_PT_PKS4_PKT0_SA_ifPKiSC_iPKfiiiSE_SE_iiiii,"aw",@nobits
	.sectionflags	@""
	.align	16
.nv.shared._ZN4vllm25paged_attention_v2_kernelI13__nv_bfloat16hLi120ELi16ELi128ELNS_18Fp8KVCacheDataTypeE2ELb1ELi512EEEvPfS3_PT_PKS4_PKT0_SA_ifPKiSC_iPKfiiiSE_SE_iiiii:
	.zero		1056


//--------------------- .nv.shared._ZN4vllm25paged_attention_v2_kernelI13__nv_bfloat16hLi112ELi16ELi128ELNS_18Fp8KVCacheDataTypeE2ELb1ELi512EEEvPfS3_PT_PKS4_PKT0_SA_ifPKiSC_iPKfiiiSE_SE_iiiii --------------------------
	.section	.nv.shared._ZN4vllm25paged_attention_v2_kernelI13__nv_bfloat16hLi112ELi16ELi128ELNS_18Fp8KVCacheDataTypeE2ELb1ELi512EEEvPfS3_PT_PKS4_PKT0_SA_ifPKiSC_iPKfiiiSE_SE_iiiii,"aw",@nobits
	.sectionflags	@""
	.align	16
.nv.shared._ZN4vllm25paged_attention_v2_kernelI13__nv_bfloat16hLi112ELi16ELi128ELNS_18Fp8KVCacheDataTypeE2ELb1ELi512EEEvPfS3_PT_PKS4_PKT0_SA_ifPKiSC_iPKfiiiSE_SE_iiiii:
	.zero		1056


//--------------------- .nv.shared._ZN4vllm25paged_attention_v2_kernelI13__nv_bfloat16hLi96ELi16ELi128ELNS_18Fp8KVCacheDataTypeE2ELb1ELi512EEEvPfS3_PT_PKS4_PKT0_SA_ifPKiSC_iPKfiiiSE_SE_iiiii --------------------------
	.section	.nv.shared._ZN4vllm25paged_attention_v2_kernelI13__nv_bfloat16hLi96ELi16ELi128ELNS_18Fp8KVCacheDataTypeE2ELb1ELi512EEEvPfS3_PT_PKS4_PKT0_SA_ifPKiSC_iPKfiiiSE_SE_iiiii,"aw",@nobits
	.sectionflags	@""
	.align	16
.nv.shared._ZN4vllm25paged_attention_v2_kernelI13__nv_bfloat16hLi96ELi16ELi128ELNS_18Fp8KVCacheDataTypeE2ELb1ELi512EEEvPfS3_PT_PKS4_PKT0_SA_ifPKiSC_iPKfiiiSE_SE_iiiii:
	.zero		1056


//--------------------- .nv.shared._ZN4vllm25paged_attention_v2_kernelI13__nv_bfloat16hLi80ELi16ELi128ELNS_18Fp8KVCacheDataTypeE2ELb1ELi512EEEvPfS3_PT_PKS4_PKT0_SA_ifPKiSC_iPKfiiiSE_SE_iiiii --------------------------
	.section	.nv.shared._ZN4vllm25paged_attention_v2_kernelI13__nv_bfloat16hLi80ELi16ELi128ELNS_18Fp8KVCacheDataTypeE2ELb1ELi512EEEvPfS3_PT_PKS4_PKT0_SA_ifPKiSC_iPKfiiiSE_SE_iiiii,"aw",@nobits
	.sectionflags	@""
	.align	16
.nv.shared._ZN4vllm25paged_attention_v2_kernelI13__nv_bfloat16hLi80ELi16ELi128ELNS_18Fp8KVCacheDataTypeE2ELb1ELi512EEEvPfS3_PT_PKS4_PKT0_SA_ifPKiSC_iPKfiiiSE_SE_iiiii:
	.zero		1056


//--------------------- .nv.shared._ZN4vllm25paged_attention_v2_kernelI13__nv_bfloat16hLi64ELi16ELi128ELNS_18Fp8KVCacheDataTypeE2ELb1ELi512EEEvPfS3_PT_PKS4_PKT0_SA_ifPKiSC_iPKfiiiSE_SE_iiiii --------------------------
	.section	.nv.shared._ZN4vllm25paged_attention_v2_kernelI13__nv_bfloat16hLi64ELi16ELi128ELNS_18Fp8KVCacheDataTypeE2ELb1ELi512EEEvPfS3_PT_PKS4_PKT0_SA_ifPKiSC_iPKfiiiSE_SE_iiiii,"aw",@nobits
	.sectionflags	@""
	.align	16
.nv.shared._ZN4vllm25paged_attention_v2_kernelI13__nv_bfloat16hLi64ELi16ELi128ELNS_18Fp8KVCacheDataTypeE2ELb1ELi512EEEvPfS3_PT_PKS4_PKT0_SA_ifPKiSC_iPKfiiiSE_SE_iiiii:
	.zero		1056


//--------------------- .nv.shared._ZN4vllm25paged_attention_v2_kernelI13__nv_bfloat16hLi32ELi16ELi128ELNS_18Fp8KVCacheDataTypeE2ELb1ELi512EEEvPfS3_PT_PKS4_PKT0_SA_ifPKiSC_iPKfiiiSE_SE_iiiii --------------------------
	.section	.nv.shared._ZN4vllm25paged_attention_v2_kernelI13__nv_bfloat16hLi32ELi16ELi128ELNS_18Fp8KVCacheDataTypeE2ELb1ELi512EEEvPfS3_PT_PKS4_PKT0_SA_ifPKiSC_iPKfiiiSE_SE_iiiii,"aw",@nobits
	.sectionflags	@""
	.align	16
.nv.shared._ZN4vllm25paged_attention_v2_kernelI13__nv_bfloat16hLi32ELi16ELi128ELNS_18Fp8KVCacheDataTypeE2ELb1ELi512EEEvPfS3_PT_PKS4_PKT0_SA_ifPKiSC_iPKfiiiSE_SE_iiiii:
	.zero		1056


//--------------------- .nv.shared._ZN4vllm25paged_attention_v2_kernelI13__nv_bfloat16hLi256ELi8ELi128ELNS_18Fp8KVCacheDataTypeE2ELb0ELi512EEEvPfS3_PT_PKS4_PKT0_SA_ifPKiSC_iPKfiiiSE_SE_iiiii --------------------------
	.section	.nv.shared._ZN4vllm25paged_attention_v2_kernelI13__nv_bfloat16hLi256ELi8ELi128ELNS_18Fp8KVCacheDataTypeE2ELb0ELi512EEEvPfS3_PT_PKS4_PKT0_SA_ifPKiSC_iPKfiiiSE_SE_iiiii,"aw",@nobits
	.sectionflags	@""
	.align	16
.nv.shared._ZN4vllm25paged_attention_v2_kernelI13__nv_bfloat16hLi256ELi8ELi128ELNS_18Fp8KVCacheDataTypeE2ELb0ELi512EEEvPfS3_PT_PKS4_PKT0_SA_ifPKiSC_iPKfiiiSE_SE_iiiii:
	.zero		1056


//--------------------- .nv.shared._ZN4vllm25paged_attention_v2_kernelI13__nv_bfloat16hLi192ELi8ELi128ELNS_18Fp8KVCacheDataTypeE2ELb0ELi512EEEvPfS3_PT_PKS4_PKT0_SA_ifPKiSC_iPKfiiiSE_SE_iiiii --------------------------
	.section	.nv.shared._ZN4vllm25paged_attention_v2_kernelI13__nv_bfloat16hLi192ELi8ELi128ELNS_18Fp8KVCacheDataTypeE2ELb0ELi512EEEvPfS3_PT_PKS4_PKT0_SA_ifPKiSC_iPKfiiiSE_SE_iiiii,"aw",@nobits
	.sectionflags	@""
	.align	16
.nv.shared._ZN4vllm25paged_attention_v2_kernelI13__nv_bfloat16hLi192ELi8ELi128ELNS_18Fp8KVCacheDataTypeE2ELb0ELi512EEEvPfS3_PT_PKS4_PKT0_SA_ifPKiSC_iPKfiiiSE_SE_iiiii:
	.zero		1056


//--------------------- .nv.shared._ZN4vllm25paged_attention_v2_kernelI13__nv_bfloat16hLi128ELi8ELi128ELNS_18Fp8KVCacheDataTypeE2ELb0ELi512EEEvPfS3_PT_PKS4_PKT0_SA_ifPKiSC_iPKfiiiSE_SE_iiiii --------------------------
	.section	.nv.shared._ZN4vllm25paged_attention_v2_kernelI13__nv_bfloat16hLi128ELi8ELi128ELNS_18Fp8KVCacheDataTypeE2ELb0ELi512EEEvPfS3_PT_PKS4_PKT0_SA_ifPKiSC_iPKfiiiSE_SE_iiiii,"aw",@nobits
	.sectionflags	@""
	.align	16
.nv.shared._ZN4vllm25paged_attention_v2_kernelI13__nv_bfloat16hLi128ELi8ELi128ELNS_18Fp8KVCacheDataTypeE2ELb0ELi512EEEvPfS3_PT_PKS4_PKT0_SA_ifPKiSC_iPKfiiiSE_SE_iiiii:
	.zero		1056


//--------------------- .nv.shared._ZN4vllm25paged_attention_v2_kernelI13__nv_bfloat16hLi120ELi8ELi128ELNS_18Fp8KVCacheDataTypeE2ELb0ELi512EEEvPfS3_PT_PKS4_PKT0_SA_ifPKiSC_iPKfiiiSE_SE_iiiii --------------------------
	.section	.nv.shared._ZN4vllm25paged_attention_v2_kernelI13__nv_bfloat16hLi120ELi8ELi128ELNS_18Fp8KVCacheDataTypeE2ELb0ELi512EEEvPfS3_PT_PKS4_PKT0_SA_ifPKiSC_iPKfiiiSE_SE_iiiii,"aw",@nobits
	.sectionflags	@""
	.align	16
.nv.shared._ZN4vllm25paged_attention_v2_kernelI13__nv_bfloat16hLi120ELi8ELi128ELNS_18Fp8KVCacheDataTypeE2ELb0ELi512EEEvPfS3_PT_PKS4_PKT0_SA_ifPKiSC_iPKfiiiSE_SE_iiiii:
	.zero		1056


//--------------------- .nv.shared._ZN4vllm25paged_attention_v2_kernelI13__nv_bfloat16hLi112ELi8ELi128ELNS_18Fp8KVCacheDataTypeE2ELb0ELi512EEEvPfS3_PT_PKS4_PKT0_SA_ifPKiSC_iPKfiiiSE_SE_iiiii --------------------------
	.section	.nv.shared._ZN4vllm25paged_attention_v2_kernelI13__nv_bfloat16hLi112ELi8ELi128ELNS_18Fp8KVCacheDataTypeE2ELb0ELi512EEEvPfS3_PT_PKS4_PKT0_SA_ifPKiSC_iPKfiiiSE_SE_iiiii,"aw",@nobits
	.sectionflags	@""
	.align	16
.nv.shared._ZN4vllm25paged_attention_v2_kernelI13__nv_bfloat16hLi112ELi8ELi128ELNS_18Fp8KVCacheDataTypeE2ELb0ELi512EEEvPfS3_PT_PKS4_PKT0_SA_ifPKiSC_iPKfiiiSE_SE_iiiii:
	.zero		1056


//--------------------- .nv.shared._ZN4vllm25paged_attention_v2_kernelI13__nv_bfloat16hLi96ELi8ELi128ELNS_18Fp8KVCacheDataTypeE2ELb0ELi512EEEvPfS3_PT_PKS4_PKT0_SA_ifPKiSC_iPKfiiiSE_SE_iiiii --------------------------
	.section	.nv.shared._ZN4vllm25paged_attention_v2_kernelI13__nv_bfloat16hLi96ELi8ELi128ELNS_18Fp8KVCacheDataTypeE2ELb0ELi512EEEvPfS3_PT_PKS4_PKT0_SA_ifPKiSC_iPKfiiiSE_SE_iiiii,"aw",@nobits
	.sectionflags	@""
	.align	16
.nv.shared._ZN4vllm25paged_attention_v2_kernelI13__nv_bfloat16hLi96ELi8ELi128ELNS_18Fp8KVCacheDataTypeE2ELb0ELi512EEEvPfS3_PT_PKS4_PKT0_SA_ifPKiSC_iPKfiiiSE_SE_iiiii:
	.zero		1056


//--------------------- .nv.shared._ZN4vllm25paged_attention_v2_kernelI13__nv_bfloat16hLi80ELi8ELi128ELNS_18Fp8KVCacheDataTypeE2ELb0ELi512EEEvPfS3_PT_PKS4_PKT0_SA_ifPKiSC_iPKfiiiSE_SE_iiiii --------------------------
	.section	.nv.shared._ZN4vllm25paged_attention_v2_kernelI13__nv_bfloat16hLi80ELi8ELi128ELNS_18Fp8KVCacheDataTypeE2ELb0ELi512EEEvPfS3_PT_PKS4_PKT0_SA_ifPKiSC_iPKfiiiSE_SE_iiiii,"aw",@nobits
	.sectionflags	@""
	.align	16
.nv.shared._ZN4vllm25paged_attention_v2_kernelI13__nv_bfloat16hLi80ELi8ELi128ELNS_18Fp8KVCacheDataTypeE2ELb0ELi512EEEvPfS3_PT_PKS4_PKT0_SA_ifPKiSC_iPKfiiiSE_SE_iiiii:
	.zero		1056


//--------------------- .nv.shared._ZN4vllm25paged_attention_v2_kernelI13__nv_bfloat16hLi64ELi8ELi128ELNS_18Fp8KVCacheDataTypeE2ELb0ELi512EEEvPfS3_PT_PKS4_PKT0_SA_ifPKiSC_iPKfiiiSE_SE_iiiii --------------------------
	.section	.nv.shared._ZN4vllm25paged_attention_v2_kernelI13__nv_bfloat16hLi64ELi8ELi128ELNS_18Fp8KVCacheDataTypeE2ELb0ELi512EEEvPfS3_PT_PKS4_PKT0_SA_ifPKiSC_iPKfiiiSE_SE_iiiii,"aw",@nobits
	.sectionflags	@""
	.align	16
.nv.shared._ZN4vllm25paged_attention_v2_kernelI13__nv_bfloat16hLi64ELi8ELi128ELNS_18Fp8KVCacheDataTypeE2ELb0ELi512EEEvPfS3_PT_PKS4_PKT0_SA_ifPKiSC_iPKfiiiSE_SE_iiiii:
	.zero		1056


//--------------------- .nv.shared._ZN4vllm25paged_attention_v2_kernelI13__nv_bfloat16hLi32ELi8ELi128ELNS_18Fp8KVCacheDataTypeE2ELb0ELi512EEEvPfS3_PT_PKS4_PKT0_SA_ifPKiSC_iPKfiiiSE_SE_iiiii --------------------------
	.section	.nv.shared._ZN4vllm25paged_attention_v2_kernelI13__nv_bfloat16hLi32ELi8ELi128ELNS_18Fp8KVCacheDataTypeE2ELb0ELi512EEEvPfS3_PT_PKS4_PKT0_SA_ifPKiSC_iPKfiiiSE_SE_iiiii,"aw",@nobits
	.sectionflags	@""
	.align	16
.nv.shared._ZN4vllm25paged_attention_v2_kernelI13__nv_bfloat16hLi32ELi8ELi128ELNS_18Fp8KVCacheDataTypeE2ELb0ELi512EEEvPfS3_PT_PKS4_PKT0_SA_ifPKiSC_iPKfiiiSE_SE_iiiii:
	.zero		1056


//--------------------- .nv.shared._ZN4vllm25paged_attention_v2_kernelI13__nv_bfloat16hLi256ELi8ELi128ELNS_18Fp8KVCacheDataTypeE2ELb1ELi512EEEvPfS3_PT_PKS4_PKT0_SA_ifPKiSC_iPKfiiiSE_SE_iiiii --------------------------
	.section	.nv.shared._ZN4vllm25paged_attention_v2_kernelI13__nv_bfloat16hLi256ELi8ELi128ELNS_18Fp8KVCacheDataTypeE2ELb1ELi512EEEvPfS3_PT_PKS4_PKT0_SA_ifPKiSC_iPKfiiiSE_SE_iiiii,"aw",@nobits
	.sectionflags	@""
	.align	16
.nv.shared._ZN4vllm25paged_attention_v2_kernelI13__nv_bfloat16hLi256ELi8ELi128ELNS_18Fp8KVCacheDataTypeE2ELb1ELi512EEEvPfS3_PT_PKS4_PKT0_SA_ifPKiSC_iPKfiiiSE_SE_iiiii:
	.zero		1056


//--------------------- .nv.shared._ZN4vllm25paged_attention_v2_kernelI13__nv_bfloat16hLi192ELi8ELi128ELNS_18Fp8KVCacheDataTypeE2ELb1ELi512EEEvPfS3_PT_PKS4_PKT0_SA_ifPKiSC_iPKfiiiSE_SE_iiiii --------------------------
	.section	.nv.shared._ZN4vllm25paged_attention_v2_kernelI13__nv_bfloat16hLi192ELi8ELi128ELNS_18Fp8KVCacheDataTypeE2ELb1ELi512EEEvPfS3_PT_PKS4_PKT0_SA_ifPKiSC_iPKfiiiSE_SE_iiiii,"aw",@nobits
	.sectionflags	@""
	.align	16
.nv.shared._ZN4vllm25paged_attention_v2_kernelI13__nv_bfloat16hLi192ELi8ELi128ELNS_18Fp8KVCacheDataTypeE2ELb1ELi512EEEvPfS3_PT_PKS4_PKT0_SA_ifPKiSC_iPKfiiiSE_SE_iiiii:
	.zero		1056


//--------------------- .nv.shared._ZN4vllm25paged_attention_v2_kernelI13__nv_bfloat16hLi128ELi8ELi128ELNS_18Fp8KVCacheDataTypeE2ELb1ELi512EEEvPfS3_PT_PKS4_PKT0_SA_ifPKiSC_iPKfiiiSE_SE_iiiii --------------------------
	.section	.nv.shared._ZN4vllm25paged_attention_v2_kernelI13__nv_bfloat16hLi128ELi8ELi128ELNS_18Fp8KVCacheDataTypeE2ELb1ELi512EEEvPfS3_PT_PKS4_PKT0_SA_ifPKiSC_iPKfiiiSE_SE_iiiii,"aw",@nobits
	.sectionflags	@""
	.align	16
.nv.shared._ZN4vllm25paged_attention_v2_kernelI13__nv_bfloat16hLi128ELi8ELi128ELNS_18Fp8KVCacheDataTypeE2ELb1ELi512EEEvPfS3_PT_PKS4_PKT0_SA_ifPKiSC_iPKfiiiSE_SE_iiiii:
	.zero		1056


//--------------------- .nv.shared._ZN4vllm25paged_attention_v2_kernelI13__nv_bfloat16hLi120ELi8ELi128ELNS_18Fp8KVCacheDataTypeE2ELb1ELi512EEEvPfS3_PT_PKS4_PKT0_SA_ifPKiSC_iPKfiiiSE_SE_iiiii --------------------------
	.section	.nv.shared._ZN4vllm25paged_attention_v2_kernelI13__nv_bfloat16hLi120ELi8ELi128ELNS_18Fp8KVCacheDataTypeE2ELb1ELi512EEEvPfS3_PT_PKS4_PKT0_SA_ifPKiSC_iPKfiiiSE_SE_iiiii,"aw",@nobits
	.sectionflags	@""
	.align	16
.nv.shared._ZN4vllm25paged_attention_v2_kernelI13__nv_bfloat16hLi120ELi8ELi128ELNS_18Fp8KVCacheDataTypeE2ELb1ELi512EEEvPfS3_PT_PKS4_PKT0_SA_ifPKiSC_iPKfiiiSE_SE_iiiii:
	.zero		1056


//--------------------- .nv.shared._ZN4vllm25paged_attention_v2_kernelI13__nv_bfloat16hLi112ELi8ELi128ELNS_18Fp8KVCacheDataTypeE2ELb1ELi512EEEvPfS3_PT_PKS4_PKT0_SA_ifPKiSC_iPKfiiiSE_SE_iiiii --------------------------
	.section	.nv.shared._ZN4vllm25paged_attention_v2_kernelI13__nv_bfloat16hLi112ELi8ELi128ELNS_18Fp8KVCacheDataTypeE2ELb1ELi512EEEvPfS3_PT_PKS4_PKT0_SA_ifPKiSC_iPKfiiiSE_SE_iiiii,"aw",@nobits
	.sectionflags	@""
	.align	16
.nv.shared._ZN4vllm25paged_attention_v2_kernelI13__nv_bfloat16hLi112ELi8ELi128ELNS_18Fp8KVCacheDataTypeE2ELb1ELi512EEEvPfS3_PT_PKS4_PKT0_SA_ifPKiSC_iPKfiiiSE_SE_iiiii:
	.zero		1056


//--------------------- .nv.shared._ZN4vllm25paged_attention_v2_kernelI13__nv_bfloat16hLi96ELi8ELi128ELNS_18Fp8KVCacheDataTypeE2ELb1ELi512EEEvPfS3_PT_PKS4_PKT0_SA_ifPKiSC_iPKfiiiSE_SE_iiiii --------------------------
	.section	.nv.shared._ZN4vllm25paged_attention_v2_kernelI13__nv_bfloat16hLi96ELi8ELi128ELNS_18Fp8KVCacheDataTypeE2ELb1ELi512EEEvPfS3_PT_PKS4_PKT0_SA_ifPKiSC_iPKfiiiSE_SE_iiiii,"aw",@nobits
	.sectionflags	@""
	.align	16
.nv.shared._ZN4vllm25paged_attention_v2_kernelI13__nv_bfloat16hLi96ELi8ELi128ELNS_18Fp8KVCacheDataTypeE2ELb1ELi512EEEvPfS3_PT_PKS4_PKT0_SA_ifPKiSC_iPKfiiiSE_SE_iiiii:
	.zero		1056


//--------------------- .nv.shared._ZN4vllm25paged_attention_v2_kernelI13__nv_bfloat16hLi80ELi8ELi128ELNS_18Fp8KVCacheDataTypeE2ELb1ELi512EEEvPfS3_PT_PKS4_PKT0_SA_ifPKiSC_iPKfiiiSE_SE_iiiii --------------------------
	.section	.nv.shared._ZN4vllm25paged_attention_v2_kernelI13__nv_bfloat16hLi80ELi8ELi128ELNS_18Fp8KVCacheDataTypeE2ELb1ELi512EEEvPfS3_PT_PKS4_PKT0_SA_ifPKiSC_iPKfiiiSE_SE_iiiii,"aw",@nobits
	.sectionflags	@""
	.align	16
.nv.shared._ZN4vllm25paged_attention_v2_kernelI13__nv_bfloat16hLi80ELi8ELi128ELNS_18Fp8KVCacheDataTypeE2ELb1ELi512EEEvPfS3_PT_PKS4_PKT0_SA_ifPKiSC_iPKfiiiSE_SE_iiiii:
	.zero		1056


//--------------------- .nv.shared._ZN4vllm25paged_attention_v2_kernelI13__nv_bfloat16hLi64ELi8ELi128ELNS_18Fp8KVCacheDataTypeE2ELb1ELi512EEEvPfS3_PT_PKS4_PKT0_SA_ifPKiSC_iPKfiiiSE_SE_iiiii --------------------------
	.section	.nv.shared._ZN4vllm25paged_attention_v2_kernelI13__nv_bfloat16hLi64ELi8ELi128ELNS_18Fp8KVCacheDataTypeE2ELb1ELi512EEEvPfS3_PT_PKS4_PKT0_SA_ifPKiSC_iPKfiiiSE_SE_iiiii,"aw",@nobits
	.sectionflags	@""
	.align	16
.nv.shared._ZN4vllm25paged_attention_v2_kernelI13__nv_bfloat16hLi64ELi8ELi128ELNS_18Fp8KVCacheDataTypeE2ELb1ELi512EEEvPfS3_PT_PKS4_PKT0_SA_ifPKiSC_iPKfiiiSE_SE_iiiii:
	.zero		1056


//--------------------- .nv.shared._ZN4vllm25paged_attention_v2_kernelI13__nv_bfloat16hLi32ELi8ELi128ELNS_18Fp8KVCacheDataTypeE2ELb1ELi512EEEvPfS3_PT_PKS4_PKT0_SA_ifPKiSC_iPKfiiiSE_SE_iiiii --------------------------
	.section	.nv.shared._ZN4vllm25paged_attention_v2_kernelI13__nv_bfloat16hLi32ELi8ELi128ELNS_18Fp8KVCacheDataTypeE2ELb1ELi512EEEvPfS3_PT_PKS4_PKT0_SA_ifPKiSC_iPKfiiiSE_SE_iiiii,"aw",@nobits
	.sectionflags	@""
	.align	16
.nv.shared._ZN4vllm25paged_attention_v2_kernelI13__nv_bfloat16hLi32ELi8ELi128ELNS_18Fp8KVCacheDataTypeE2ELb1ELi512EEEvPfS3_PT_PKS4_PKT0_SA_ifPKiSC_iPKfiiiSE_SE_iiiii:
	.zero		1056


//--------------------- .nv.shared._ZN4vllm25paged_attention_v2_kernelIthLi256ELi32ELi128ELNS_18Fp8KVCacheDataTypeE2ELb0ELi512EEEvPfS2_PT_PKS3_PKT0_S9_ifPKiSB_iPKfiiiSD_SD_iiiii --------------------------
	.section	.nv.shared._ZN4vllm25paged_attention_v2_kernelIthLi256ELi32ELi128ELNS_18Fp8KVCacheDataTypeE2ELb0ELi512EEEvPfS2_PT_PKS3_PKT0_S9_ifPKiSB_iPKfiiiSD_SD_iiiii,"aw",@nobits
	.sectionflags	@""
	.align	16
.nv.shared._ZN4vllm25paged_attention_v2_kernelIthLi256ELi32ELi128ELNS_18Fp8KVCacheDataTypeE2ELb0ELi512EEEvPfS2_PT_PKS3_PKT0_S9_ifPKiSB_iPKfiiiSD_SD_iiiii:
	.zero		1056


//--------------------- .nv.shared._ZN4vllm25paged_attention_v2_kernelIthLi192ELi32ELi128ELNS_18Fp8KVCacheDataTypeE2ELb0ELi512EEEvPfS2_PT_PKS3_PKT0_S9_ifPKiSB_iPKfiiiSD_SD_iiiii --------------------------
	.section	.nv.shared._ZN4vllm25paged_attention_v2_kernelIthLi192ELi32ELi128ELNS_18Fp8KVCacheDataTypeE2ELb0ELi512EEEvPfS2_PT_PKS3_PKT0_S9_ifPKiSB_iPKfiiiSD_SD_iiiii,"aw",@nobits
	.sectionflags	@""
	.align	16
.nv.shared._ZN4vllm25paged_attention_v2_kernelIthLi192ELi32ELi128ELNS_18Fp8KVCacheDataTypeE2ELb0ELi512EEEvPfS2_PT_PKS3_PKT0_S9_ifPKiSB_iPKfiiiSD_SD_iiiii:
	.zero		1056


//--------------------- .nv.shared._ZN4vllm25paged_attention_v2_kernelIthLi128ELi32ELi128ELNS_18Fp8KVCacheDataTypeE2ELb0ELi512EEEvPfS2_PT_PKS3_PKT0_S9_ifPKiSB_iPKfiiiSD_SD_iiiii --------------------------
	.section	.nv.shared._ZN4vllm25paged_attention_v2_kernelIthLi128ELi32ELi128ELNS_18Fp8KVCacheDataTypeE2ELb0ELi512EEEvPfS2_PT_PKS3_PKT0_S9_ifPKiSB_iPKfiiiSD_SD_iiiii,"aw",@nobits
	.sectionflags	@""
	.align	16
.nv.shared._ZN4vllm25paged_attention_v2_kernelIthLi128ELi32ELi128ELNS_18Fp8KVCacheDataTypeE2ELb0ELi512EEEvPfS2_PT_PKS3_PKT0_S9_ifPKiSB_iPKfiiiSD_SD_iiiii:
	.zero		1056


//--------------------- .nv.shared._ZN4vllm25paged_attention_v2_kernelIthLi120ELi32ELi128ELNS_18Fp8KVCacheDataTypeE2ELb0ELi512EEEvPfS2_PT_PKS3_PKT0_S9_ifPKiSB_iPKfiiiSD_SD_iiiii --------------------------
	.section	.nv.shared._ZN4vllm25paged_attention_v2_kernelIthLi120ELi32ELi128ELNS_18Fp8KVCacheDataTypeE2ELb0ELi512EEEvPfS2_PT_PKS3_PKT0_S9_ifPKiSB_iPKfiiiSD_SD_iiiii,"aw",@nobits
	.sectionflags	@""
	.align	16
.nv.shared._ZN4vllm25paged_attention_v2_kernelIthLi120ELi32ELi128ELNS_18Fp8KVCacheDataTypeE2ELb0ELi512EEEvPfS2_PT_PKS3_PKT0_S9_ifPKiSB_iPKfiiiSD_SD_iiiii:
	.zero		1056


//--------------------- .nv.shared._ZN4vllm25paged_attention_v2_kernelIthLi112ELi32ELi128ELNS_18Fp8KVCacheDataTypeE2ELb0ELi512EEEvPfS2_PT_PKS3_PKT0_S9_ifPKiSB_iPKfiiiSD_SD_iiiii --------------------------
	.section	.nv.shared._ZN4vllm25paged_attention_v2_kernelIthLi112ELi32ELi128ELNS_18Fp8KVCacheDataTypeE2ELb0ELi512EEEvPfS2_PT_PKS3_PKT0_S9_ifPKiSB_iPKfiiiSD_SD_iiiii,"aw",@nobits
	.sectionflags	@""
	.align	16
.nv.shared._ZN4vllm25paged_attention_v2_kernelIthLi112ELi32ELi128ELNS_18Fp8KVCacheDataTypeE2ELb0ELi512EEEvPfS2_PT_PKS3_PKT0_S9_ifPKiSB_iPKfiiiSD_SD_iiiii:
	.zero		1056


//--------------------- .nv.shared._ZN4vllm25paged_attention_v2_kernelIthLi96ELi32ELi128ELNS_18Fp8KVCacheDataTypeE2ELb0ELi512EEEvPfS2_PT_PKS3_PKT0_S9_ifPKiSB_iPKfiiiSD_SD_iiiii --------------------------
	.section	.nv.shared._ZN4vllm25paged_attention_v2_kernelIthLi96ELi32ELi128ELNS_18Fp8KVCacheDataTypeE2ELb0ELi512EEEvPfS2_PT_PKS3_PKT0_S9_ifPKiSB_iPKfiiiSD_SD_iiiii,"aw",@nobits
	.sectionflags	@""
	.align	16
.nv.shared._ZN4vllm25paged_attention_v2_kernelIthLi96ELi32ELi128ELNS_18Fp8KVCacheDataTypeE2ELb0ELi512EEEvPfS2_PT_PKS3_PKT0_S9_ifPKiSB_iPKfiiiSD_SD_iiiii:
	.zero		1056


//--------------------- .nv.shared._ZN4vllm25paged_attention_v2_kernelIthLi80ELi32ELi128ELNS_18Fp8KVCacheDataTypeE2ELb0ELi512EEEvPfS2_PT_PKS3_PKT0_S9_ifPKiSB_iPKfiiiSD_SD_iiiii --------------------------
	.section	.nv.shared._ZN4vllm25paged_attention_v2_kernelIthLi80ELi32ELi128ELNS_18Fp8KVCacheDataTypeE2ELb0ELi512EEEvPfS2_PT_PKS3_PKT0_S9_ifPKiSB_iPKfiiiSD_SD_iiiii,"aw",@nobits
	.sectionflags	@""
	.align	16
.nv.shared._ZN4vllm25paged_attention_v2_kernelIthLi80ELi32ELi128ELNS_18Fp8KVCacheDataTypeE2ELb0ELi512EEEvPfS2_PT_PKS3_PKT0_S9_ifPKiSB_iPKfiiiSD_SD_iiiii:
	.zero		1056


//--------------------- .nv.shared._ZN4vllm25paged_attention_v2_kernelIthLi64ELi32ELi128ELNS_18Fp8KVCacheDataTypeE2ELb0ELi512EEEvPfS2_PT_PKS3_PKT0_S9_ifPKiSB_iPKfiiiSD_SD_iiiii --------------------------
	.section	.nv.shared._ZN4vllm25paged_attention_v2_kernelIthLi64ELi32ELi128ELNS_18Fp8KVCacheDataTypeE2ELb0ELi512EEEvPfS2_PT_PKS3_PKT0_S9_ifPKiSB_iPKfiiiSD_SD_iiiii,"aw",@nobits
	.sectionflags	@""
	.align	16
.nv.shared._ZN4vllm25paged_attention_v2_kernelIthLi64ELi32ELi128ELNS_18Fp8KVCacheDataTypeE2ELb0ELi512EEEvPfS2_PT_PKS3_PKT0_S9_ifPKiSB_iPKfiiiSD_SD_iiiii:
	.zero		1056


//--------------------- .nv.shared._ZN4vllm25paged_attention_v2_kernelIthLi32ELi32ELi128ELNS_18Fp8KVCacheDataTypeE2ELb0ELi512EEEvPfS2_PT_PKS3_PKT0_S9_ifPKiSB_iPKfiiiSD_SD_iiiii --------------------------
	.section	.nv.shared._ZN4vllm25paged_attention_v2_kernelIthLi32ELi32ELi128ELNS_18Fp8KVCacheDataTypeE2ELb0ELi512EEEvPfS2_PT_PKS3_PKT0_S9_ifPKiSB_iPKfiiiSD_SD_iiiii,"aw",@nobits
	.sectionflags	@""
	.align	16
.nv.shared._ZN4vllm25paged_attention_v2_kernelIthLi32ELi32ELi128ELNS_18Fp8KVCacheDataTypeE2ELb0ELi512EEEvPfS2_PT_PKS3_PKT0_S9_ifPKiSB_iPKfiiiSD_SD_iiiii:
	.zero		1056


//--------------------- .nv.shared._ZN4vllm25paged_attention_v2_kernelIthLi256ELi32ELi128ELNS_18Fp8KVCacheDataTypeE2ELb1ELi512EEEvPfS2_PT_PKS3_PKT0_S9_ifPKiSB_iPKfiiiSD_SD_iiiii --------------------------
	.section	.nv.shared._ZN4vllm25paged_attention_v2_kernelIthLi256ELi32ELi128ELNS_18Fp8KVCacheDataTypeE2ELb1ELi512EEEvPfS2_PT_PKS3_PKT0_S9_ifPKiSB_iPKfiiiSD_SD_iiiii,"aw",@nobits
	.sectionflags	@""
	.align	16
.nv.shared._ZN4vllm25paged_attention_v2_kernelIthLi256ELi32ELi128ELNS_18Fp8KVCacheDataTypeE2ELb1ELi512EEEvPfS2_PT_PKS3_PKT0_S9_ifPKiSB_iPKfiiiSD_SD_iiiii:
	.zero		1056


//--------------------- .nv.shared._ZN4vllm25paged_attention_v2_kernelIthLi192ELi32ELi128ELNS_18Fp8KVCacheDataTypeE2ELb1ELi512EEEvPfS2_PT_PKS3_PKT0_S9_ifPKiSB_iPKfiiiSD_SD_iiiii --------------------------
	.section	.nv.shared._ZN4vllm25paged_attention_v2_kernelIthLi192ELi32ELi128ELNS_18Fp8KVCacheDataTypeE2ELb1ELi512EEEvPfS2_PT_PKS3_PKT0_S9_ifPKiSB_iPKfiiiSD_SD_iiiii,"aw",@nobits
	.sectionflags	@""
	.align	16
.nv.shared._ZN4vllm25paged_attention_v2_kernelIthLi192ELi32ELi128ELNS_18Fp8KVCacheDataTypeE2ELb1ELi512EEEvPfS2_PT_PKS3_PKT0_S9_ifPKiSB_iPKfiiiSD_SD_iiiii:
	.zero		1056


//--------------------- .nv.shared._ZN4vllm25paged_attention_v2_kernelIthLi128ELi32ELi128ELNS_18Fp8KVCacheDataTypeE2ELb1ELi512EEEvPfS2_PT_PKS3_PKT0_S9_ifPKiSB_iPKfiiiSD_SD_iiiii --------------------------
	.section	.nv.shared._ZN4vllm25paged_attention_v2_kernelIthLi128ELi32ELi128ELNS_18Fp8KVCacheDataTypeE2ELb1ELi512EEEvPfS2_PT_PKS3_PKT0_S9_ifPKiSB_iPKfiiiSD_SD_iiiii,"aw",@nobits
	.sectionflags	@""
	.align	16
.nv.shared._ZN4vllm25paged_attention_v2_kernelIthLi128ELi32ELi128ELNS_18Fp8KVCacheDataTypeE2ELb1ELi512EEEvPfS2_PT_PKS3_PKT0_S9_ifPKiSB_iPKfiiiSD_SD_iiiii:
	.zero		1056


//--------------------- .nv.shared._ZN4vllm25paged_attention_v2_kernelIthLi120ELi32ELi128ELNS_18Fp8KVCacheDataTypeE2ELb1ELi512EEEvPfS2_PT_PKS3_PKT0_S9_ifPKiSB_iPKfiiiSD_SD_iiiii --------------------------
	.section	.nv.shared._ZN4vllm25paged_attention_v2_kernelIthLi120ELi32ELi128ELNS_18Fp8KVCacheDataTypeE2ELb1ELi512EEEvPfS2_PT_PKS3_PKT0_S9_ifPKiSB_iPKfiiiSD_SD_iiiii,"aw",@nobits
	.sectionflags	@""
	.align	16
.nv.shared._ZN4vllm25paged_attention_v2_kernelIthLi120ELi32ELi128ELNS_18Fp8KVCacheDataTypeE2ELb1ELi512EEEvPfS2_PT_PKS3_PKT0_S9_ifPKiSB_iPKfiiiSD_SD_iiiii:
	.zero		1056


//--------------------- .nv.shared._ZN4vllm25paged_attention_v2_kernelIthLi112ELi32ELi128ELNS_18Fp8KVCacheDataTypeE2ELb1ELi512EEEvPfS2_PT_PKS3_PKT0_S9_ifPKiSB_iPKfiiiSD_SD_iiiii --------------------------
	.section	.nv.shared._ZN4vllm25paged_attention_v2_kernelIthLi112ELi32ELi128ELNS_18Fp8KVCacheDataTypeE2ELb1ELi512EEEvPfS2_PT_PKS3_PKT0_S9_ifPKiSB_iPKfiiiSD_SD_iiiii,"aw",@nobits
	.sectionflags	@""
	.align	16
.nv.shared._ZN4vllm25paged_attention_v2_kernelIthLi112ELi32ELi128ELNS_18Fp8KVCacheDataTypeE2ELb1ELi512EEEvPfS2_PT_PKS3_PKT0_S9_ifPKiSB_iPKfiiiSD_SD_iiiii:
	.zero		1056


//--------------------- .nv.shared._ZN4vllm25paged_attention_v2_kernelIthLi96ELi32ELi128ELNS_18Fp8KVCacheDataTypeE2ELb1ELi512EEEvPfS2_PT_PKS3_PKT0_S9_ifPKiSB_iPKfiiiSD_SD_iiiii --------------------------
	.section	.nv.shared._ZN4vllm25paged_attention_v2_kernelIthLi96ELi32ELi128ELNS_18Fp8KVCacheDataTypeE2ELb1ELi512EEEvPfS2_PT_PKS3_PKT0_S9_ifPKiSB_iPKfiiiSD_SD_iiiii,"aw",@nobits
	.sectionflags	@""
	.align	16
.nv.shared._ZN4vllm25paged_attention_v2_kernelIthLi96ELi32ELi128ELNS_18Fp8KVCacheDataTypeE2ELb1ELi512EEEvPfS2_PT_PKS3_PKT0_S9_ifPKiSB_iPKfiiiSD_SD_iiiii:
	.zero		1056


//--------------------- .nv.shared._ZN4vllm25paged_attention_v2_kernelIthLi80ELi32ELi128ELNS_18Fp8KVCacheDataTypeE2ELb1ELi512EEEvPfS2_PT_PKS3_PKT0_S9_ifPKiSB_iPKfiiiSD_SD_iiiii --------------------------
	.section	.nv.shared._ZN4vllm25paged_attention_v2_kernelIthLi80ELi32ELi128ELNS_18Fp8KVCacheDataTypeE2ELb1ELi512EEEvPfS2_PT_PKS3_PKT0_S9_ifPKiSB_iPKfiiiSD_SD_iiiii,"aw",@nobits
	.sectionflags	@""
	.align	16
.nv.shared._ZN4vllm25paged_attention_v2_kernelIthLi80ELi32ELi128ELNS_18Fp8KVCacheDataTypeE2ELb1ELi512EEEvPfS2_PT_PKS3_PKT0_S9_ifPKiSB_iPKfiiiSD_SD_iiiii:
	.zero		1056


//--------------------- .nv.shared._ZN4vllm25paged_attention_v2_kernelIthLi64ELi32ELi128ELNS_18Fp8KVCacheDataTypeE2ELb1ELi512EEEvPfS2_PT_PKS3_PKT0_S9_ifPKiSB_iPKfiiiSD_SD_iiiii --------------------------
	.section	.nv.shared._ZN4vllm25paged_attention_v2_kernelIthLi64ELi32ELi128ELNS_18Fp8KVCacheDataTypeE2ELb1ELi512EEEvPfS2_PT_PKS3_PKT0_S9_ifPKiSB_iPKfiiiSD_SD_iiiii,"aw",@nobits
	.sectionflags	@""
	.align	16
.nv.shared._ZN4vllm25paged_attention_v2_kernelIthLi64ELi32ELi128ELNS_18Fp8KVCacheDataTypeE2ELb1ELi512EEEvPfS2_PT_PKS3_PKT0_S9_ifPKiSB_iPKfiiiSD_SD_iiiii:
	.zero		1056


//--------------------- .nv.shared._ZN4vllm25paged_attention_v2_kernelIthLi32ELi32ELi128ELNS_18Fp8KVCacheDataTypeE2ELb1ELi512EEEvPfS2_PT_PKS3_PKT0_S9_ifPKiSB_iPKfiiiSD_SD_iiiii --------------------------
	.section	.nv.shared._ZN4vllm25paged_attention_v2_kernelIthLi32ELi32ELi128ELNS_18Fp8KVCacheDataTypeE2ELb1ELi512EEEvPfS2_PT_PKS3_PKT0_S9_ifPKiSB_iPKfiiiSD_SD_iiiii,"aw",@nobits
	.sectionflags	@""
	.align	16
.nv.shared._ZN4vllm25paged_attention_v2_kernelIthLi32ELi32ELi128ELNS_18Fp8KVCacheDataTypeE2ELb1ELi512EEEvPfS2_PT_PKS3_PKT0_S9_ifPKiSB_iPKfiiiSD_SD_iiiii:
	.zero		1056


//--------------------- .nv.shared._ZN4vllm25paged_attention_v2_kernelIthLi256ELi16ELi128ELNS_18Fp8KVCacheDataTypeE2ELb0ELi512EEEvPfS2_PT_PKS3_PKT0_S9_ifPKiSB_iPKfiiiSD_SD_iiiii --------------------------
	.section	.nv.shared._ZN4vllm25paged_attention_v2_kernelIthLi256ELi16ELi128ELNS_18Fp8KVCacheDataTypeE2ELb0ELi512EEEvPfS2_PT_PKS3_PKT0_S9_ifPKiSB_iPKfiiiSD_SD_iiiii,"aw",@nobits
	.sectionflags	@""
	.align	16
.nv.shared._ZN4vllm25paged_attention_v2_kernelIthLi256ELi16ELi128ELNS_18Fp8KVCacheDataTypeE2ELb0ELi512EEEvPfS2_PT_PKS3_PKT0_S9_ifPKiSB_iPKfiiiSD_SD_iiiii:
	.zero		1056


//--------------------- .nv.shared._ZN4vllm25paged_attention_v2_kernelIthLi192ELi16ELi128ELNS_18Fp8KVCacheDataTypeE2ELb0ELi512EEEvPfS2_PT_PKS3_PKT0_S9_ifPKiSB_iPKfiiiSD_SD_iiiii --------------------------
	.section	.nv.shared._ZN4vllm25paged_attention_v2_kernelIthLi192ELi16ELi128ELNS_18Fp8KVCacheDataTypeE2ELb0ELi512EEEvPfS2_PT_PKS3_PKT0_S9_ifPKiSB_iPKfiiiSD_SD_iiiii,"aw",@nobits
	.sectionflags	@""
	.align	16
.nv.shared._ZN4vllm25paged_attention_v2_kernelIthLi192ELi16ELi128ELNS_18Fp8KVCacheDataTypeE2ELb0ELi512EEEvPfS2_PT_PKS3_PKT0_S9_ifPKiSB_iPKfiiiSD_SD_iiiii:
	.zero		1056


//--------------------- .nv.shared._ZN4vllm25paged_attention_v2_kernelIthLi128ELi16ELi128ELNS_18Fp8KVCacheDataTypeE2ELb0ELi512EEEvPfS2_PT_PKS3_PKT0_S9_ifPKiSB_iPKfiiiSD_SD_iiiii --------------------------
	.section	.nv.shared._ZN4vllm25paged_attention_v2_kernelIthLi128ELi16ELi128ELNS_18Fp8KVCacheDataTypeE2ELb0ELi512EEEvPfS2_PT_PKS3_PKT0_S9_ifPKiSB_iPKfiiiSD_SD_iiiii,"aw",@nobits
	.sectionflags	@""
	.align	16
.nv.shared._ZN4vllm25paged_attention_v2_kernelIthLi128ELi16ELi128ELNS_18Fp8KVCacheDataTypeE2ELb0ELi512EEEvPfS2_PT_PKS3_PKT0_S9_ifPKiSB_iPKfiiiSD_SD_iiiii:
	.zero		1056


//--------------------- .nv.shared._ZN4vllm25paged_attention_v2_kernelIthLi120ELi16ELi128ELNS_18Fp8KVCacheDataTypeE2ELb0ELi512EEEvPfS2_PT_PKS3_PKT0_S9_ifPKiSB_iPKfiiiSD_SD_iiiii --------------------------
	.section	.nv.shared._ZN4vllm25paged_attention_v2_kernelIthLi120ELi16ELi128ELNS_18Fp8KVCacheDataTypeE2ELb0ELi512EEEvPfS2_PT_PKS3_PKT0_S9_ifPKiSB_iPKfiiiSD_SD_iiiii,"aw",@nobits
	.sectionflags	@""
	.align	16
.nv.shared._ZN4vllm25paged_attention_v2_kernelIthLi120ELi16ELi128ELNS_18Fp8KVCacheDataTypeE2ELb0ELi512EEEvPfS2_PT_PKS3_PKT0_S9_ifPKiSB_iPKfiiiSD_SD_iiiii:
	.zero		1056


//--------------------- .nv.shared._ZN4vllm25paged_attention_v2_kernelIthLi112ELi16ELi128ELNS_18Fp8KVCacheDataTypeE2ELb0ELi512EEEvPfS2_PT_PKS3_PKT0_S9_ifPKiSB_iPKfiiiSD_SD_iiiii --------------------------
	.section	.nv.shared._ZN4vllm25paged_attention_v2_kernelIthLi112ELi16ELi128ELNS_18Fp8KVCacheDataTypeE2ELb0ELi512EEEvPfS2_PT_PKS3_PKT0_S9_ifPKiSB_iPKfiiiSD_SD_iiiii,"aw",@nobits
	.sectionflags	@""
	.align	16
.nv.shared._ZN4vllm25paged_attention_v2_kernelIthLi112ELi16ELi128ELNS_18Fp8KVCacheDataTypeE2ELb0ELi512EEEvPfS2_PT_PKS3_PKT0_S9_ifPKiSB_iPKfiiiSD_SD_iiiii:
	.zero		1056


//--------------------- .nv.shared._ZN4vllm25paged_attention_v2_kernelIthLi96ELi16ELi128ELNS_18Fp8KVCacheDataTypeE2ELb0ELi512EEEvPfS2_PT_PKS3_PKT0_S9_ifPKiSB_iPKfiiiSD_SD_iiiii --------------------------
	.section	.nv.shared._ZN4vllm25paged_attention_v2_kernelIthLi96ELi16ELi128ELNS_18Fp8KVCacheDataTypeE2ELb0ELi512EEEvPfS2_PT_PKS3_PKT0_S9_ifPKiSB_iPKfiiiSD_SD_iiiii,"aw",@nobits
	.sectionflags	@""
	.align	16
.nv.shared._ZN4vllm25paged_attention_v2_kernelIthLi96ELi16ELi128ELNS_18Fp8KVCacheDataTypeE2ELb0ELi512EEEvPfS2_PT_PKS3_PKT0_S9_ifPKiSB_iPKfiiiSD_SD_iiiii:
	.zero		1056


//--------------------- .nv.shared._ZN4vllm25paged_attention_v2_kernelIthLi80ELi16ELi128ELNS_18Fp8KVCacheDataTypeE2ELb0ELi512EEEvPfS2_PT_PKS3_PKT0_S9_ifPKiSB_iPKfiiiSD_SD_iiiii --------------------------
	.section	.nv.shared._ZN4vllm25paged_attention_v2_kernelIthLi80ELi16ELi128ELNS_18Fp8KVCacheDataTypeE2ELb0ELi512EEEvPfS2_PT_PKS3_PKT0_S9_ifPKiSB_iPKfiiiSD_SD_iiiii,"aw",@nobits
	.sectionflags	@""
	.align	16
.nv.shared._ZN4vllm25paged_attention_v2_kernelIthLi80ELi16ELi128ELNS_18Fp8KVCacheDataTypeE2ELb0ELi512EEEvPfS2_PT_PKS3_PKT0_S9_ifPKiSB_iPKfiiiSD_SD_iiiii:
	.zero		1056


//--------------------- .nv.shared._ZN4vllm25paged_attention_v2_kernelIthLi64ELi16ELi128ELNS_18Fp8KVCacheDataTypeE2ELb0ELi512EEEvPfS2_PT_PKS3_PKT0_S9_ifPKiSB_iPKfiiiSD_SD_iiiii --------------------------
	.section	.nv.shared._ZN4vllm25paged_attention_v2_kernelIthLi64ELi16ELi128ELNS_18Fp8KVCacheDataTypeE2ELb0ELi512EEEvPfS2_PT_PKS3_PKT0_S9_ifPKiSB_iPKfiiiSD_SD_iiiii,"aw",@nobits
	.sectionflags	@""
	.align	16
.nv.shared._ZN4vllm25paged_attention_v2_kernelIthLi64ELi16ELi128ELNS_18Fp8KVCacheDataTypeE2ELb0ELi512EEEvPfS2_PT_PKS3_PKT0_S9_ifPKiSB_iPKfiiiSD_SD_iiiii:
	.zero		1056


//--------------------- .nv.shared._ZN4vllm25paged_attention_v2_kernelIthLi32ELi16ELi128ELNS_18Fp8KVCacheDataTypeE2ELb0ELi512EEEvPfS2_PT_PKS3_PKT0_S9_ifPKiSB_iPKfiiiSD_SD_iiiii --------------------------
	.section	.nv.shared._ZN4vllm25paged_attention_v2_kernelIthLi32ELi16ELi128ELNS_18Fp8KVCacheDataTypeE2ELb0ELi512EEEvPfS2_PT_PKS3_PKT0_S9_ifPKiSB_iPKfiiiSD_SD_iiiii,"aw",@nobits
	.sectionflags	@""
	.align	16
.nv.shared._ZN4vllm25paged_attention_v2_kernelIthLi32ELi16ELi128ELNS_18Fp8KVCacheDataTypeE2ELb0ELi512EEEvPfS2_PT_PKS3_PKT0_S9_ifPKiSB_iPKfiiiSD_SD_iiiii:
	.zero		1056


//--------------------- .nv.shared._ZN4vllm25paged_attention_v2_kernelIthLi256ELi16ELi128ELNS_18Fp8KVCacheDataTypeE2ELb1ELi512EEEvPfS2_PT_PKS3_PKT0_S9_ifPKiSB_iPKfiiiSD_SD_iiiii --------------------------
	.section	.nv.shared._ZN4vllm25paged_attention_v2_kernelIthLi256ELi16ELi128ELNS_18Fp8KVCacheDataTypeE2ELb1ELi512EEEvPfS2_PT_PKS3_PKT0_S9_ifPKiSB_iPKfiiiSD_SD_iiiii,"aw",@nobits
	.sectionflags	@""
	.align	16
.nv.shared._ZN4vllm25paged_attention_v2_kernelIthLi256ELi16ELi128ELNS_18Fp8KVCacheDataTypeE2ELb1ELi512EEEvPfS2_PT_PKS3_PKT0_S9_ifPKiSB_iPKfiiiSD_SD_iiiii:
	.zero		1056


//--------------------- .nv.shared._ZN4vllm25paged_attention_v2_kernelIthLi192ELi16ELi128ELNS_18Fp8KVCacheDataTypeE2ELb1ELi512EEEvPfS2_PT_PKS3_PKT0_S9_ifPKiSB_iPKfiiiSD_SD_iiiii --------------------------
	.section	.nv.shared._ZN4vllm25paged_attention_v2_kernelIthLi192ELi16ELi128ELNS_18Fp8KVCacheDataTypeE2ELb1ELi512EEEvPfS2_PT_PKS3_PKT0_S9_ifPKiSB_iPKfiiiSD_SD_iiiii,"aw",@nobits
	.sectionflags	@""
	.align	16
.nv.shared._ZN4vllm25paged_attention_v2_kernelIthLi192ELi16ELi128ELNS_18Fp8KVCacheDataTypeE2ELb1ELi512EEEvPfS2_PT_PKS3_PKT0_S9_ifPKiSB_iPKfiiiSD_SD_iiiii:
	.zero		1056


//--------------------- .nv.shared._ZN4vllm25paged_attention_v2_kernelIthLi128ELi16ELi128ELNS_18Fp8KVCacheDataTypeE2ELb1ELi512EEEvPfS2_PT_PKS3_PKT0_S9_ifPKiSB_iPKfiiiSD_SD_iiiii --------------------------
	.section	.nv.shared._ZN4vllm25paged_attention_v2_kernelIthLi128ELi16ELi128ELNS_18Fp8KVCacheDataTypeE2ELb1ELi512EEEvPfS2_PT_PKS3_PKT0_S9_ifPKiSB_iPKfiiiSD_SD_iiiii,"aw",@nobits
	.sectionflags	@""
	.align	16
.nv.shared._ZN4vllm25paged_attention_v2_kernelIthLi128ELi16ELi128ELNS_18Fp8KVCacheDataTypeE2ELb1ELi512EEEvPfS2_PT_PKS3_PKT0_S9_ifPKiSB_iPKfiiiSD_SD_iiiii:
	.zero		1056


//--------------------- .nv.shared._ZN4vllm25paged_attention_v2_kernelIthLi120ELi16ELi128ELNS_18Fp8KVCacheDataTypeE2ELb1ELi512EEEvPfS2_PT_PKS3_PKT0_S9_ifPKiSB_iPKfiiiSD_SD_iiiii --------------------------
	.section	.nv.shared._ZN4vllm25paged_attention_v2_kernelIthLi120ELi16ELi128ELNS_18Fp8KVCacheDataTypeE2ELb1ELi512EEEvPfS2_PT_PKS3_PKT0_S9_ifPKiSB_iPKfiiiSD_SD_iiiii,"aw",@nobits
	.sectionflags	@""
	.align	16
.nv.shared._ZN4vllm25paged_attention_v2_kernelIthLi120ELi16ELi128ELNS_18Fp8KVCacheDataTypeE2ELb1ELi512EEEvPfS2_PT_PKS3_PKT0_S9_ifPKiSB_iPKfiiiSD_SD_iiiii:
	.zero		1056


//--------------------- .nv.shared._ZN4vllm25paged_attention_v2_kernelIthLi112ELi16ELi128ELNS_18Fp8KVCacheDataTypeE2ELb1ELi512EEEvPfS2_PT_PKS3_PKT0_S9_ifPKiSB_iPKfiiiSD_SD_iiiii --------------------------
	.section	.nv.shared._ZN4vllm25paged_attention_v2_kernelIthLi112ELi16ELi128ELNS_18Fp8KVCacheDataTypeE2ELb1ELi512EEEvPfS2_PT_PKS3_PKT0_S9_ifPKiSB_iPKfiiiSD_SD_iiiii,"aw",@nobits
	.sectionflags	@""
	.align	16
.nv.shared._ZN4vllm25paged_attention_v2_kernelIthLi112ELi16ELi128ELNS_18Fp8KVCacheDataTypeE2ELb1ELi512EEEvPfS2_PT_PKS3_PKT0_S9_ifPKiSB_iPKfiiiSD_SD_iiiii:
	.zero		1056


//--------------------- .nv.shared._ZN4vllm25paged_attention_v2_kernelIthLi96ELi16ELi128ELNS_18Fp8KVCacheDataTypeE2ELb1ELi512EEEvPfS2_PT_PKS3_PKT0_S9_ifPKiSB_iPKfiiiSD_SD_iiiii --------------------------
	.section	.nv.shared._ZN4vllm25paged_attention_v2_kernelIthLi96ELi16ELi128ELNS_18Fp8KVCacheDataTypeE2ELb1ELi512EEEvPfS2_PT_PKS3_PKT0_S9_ifPKiSB_iPKfiiiSD_SD_iiiii,"aw",@nobits
	.sectionflags	@""
	.align	16
.nv.shared._ZN4vllm25paged_attention_v2_kernelIthLi96ELi16ELi128ELNS_18Fp8KVCacheDataTypeE2ELb1ELi512EEEvPfS2_PT_PKS3_PKT0_S9_ifPKiSB_iPKfiiiSD_SD_iiiii:
	.zero		1056


//--------------------- .nv.shared._ZN4vllm25paged_attention_v2_kernelIthLi80ELi16ELi128ELNS_18Fp8KVCacheDataTypeE2ELb1ELi512EEEvPfS2_PT_PKS3_PKT0_S9_ifPKiSB_iPKfiiiSD_SD_iiiii --------------------------
	.section	.nv.shared._ZN4vllm25paged_attention_v2_kernelIthLi80ELi16ELi128ELNS_18Fp8KVCacheDataTypeE2ELb1ELi512EEEvPfS2_PT_PKS3_PKT0_S9_ifPKiSB_iPKfiiiSD_SD_iiiii,"aw",@nobits
	.sectionflags	@""
	.align	16
.nv.shared._ZN4vllm25paged_attention_v2_kernelIthLi80ELi16ELi128ELNS_18Fp8KVCacheDataTypeE2ELb1ELi512EEEvPfS2_PT_PKS3_PKT0_S9_ifPKiSB_iPKfiiiSD_SD_iiiii:
	.zero		1056


//--------------------- .nv.shared._ZN4vllm25paged_attention_v2_kernelIthLi64ELi16ELi128ELNS_18Fp8KVCacheDataTypeE2ELb1ELi512EEEvPfS2_PT_PKS3_PKT0_S9_ifPKiSB_iPKfiiiSD_SD_iiiii --------------------------
	.section	.nv.shared._ZN4vllm25paged_attention_v2_kernelIthLi64ELi16ELi128ELNS_18Fp8KVCacheDataTypeE2ELb1ELi512EEEvPfS2_PT_PKS3_PKT0_S9_ifPKiSB_iPKfiiiSD_SD_iiiii,"aw",@nobits
	.sectionflags	@""
	.align	16
.nv.shared._ZN4vllm25paged_attention_v2_kernelIthLi64ELi16ELi128ELNS_18Fp8KVCacheDataTypeE2ELb1ELi512EEEvPfS2_PT_PKS3_PKT0_S9_ifPKiSB_iPKfiiiSD_SD_iiiii:
	.zero		1056


//--------------------- .nv.shared._ZN4vllm25paged_attention_v2_kernelIthLi32ELi16ELi128ELNS_18Fp8KVCacheDataTypeE2ELb1ELi512EEEvPfS2_PT_PKS3_PKT0_S9_ifPKiSB_iPKfiiiSD_SD_iiiii --------------------------
	.section	.nv.shared._ZN4vllm25paged_attention_v2_kernelIthLi32ELi16ELi128ELNS_18Fp8KVCacheDataTypeE2ELb1ELi512EEEvPfS2_PT_PKS3_PKT0_S9_ifPKiSB_iPKfiiiSD_SD_iiiii,"aw",@nobits
	.sectionflags	@""
	.align	16
.nv.shared._ZN4vllm25paged_attention_v2_kernelIthLi32ELi16ELi128ELNS_18Fp8KVCacheDataTypeE2ELb1ELi512EEEvPfS2_PT_PKS3_PKT0_S9_ifPKiSB_iPKfiiiSD_SD_iiiii:
	.zero		1056


//--------------------- .nv.shared._ZN4vllm25paged_attention_v2_kernelIthLi256ELi8ELi128ELNS_18Fp8KVCacheDataTypeE2ELb0ELi512EEEvPfS2_PT_PKS3_PKT0_S9_ifPKiSB_iPKfiiiSD_SD_iiiii --------------------------
	.section	.nv.shared._ZN4vllm25paged_attention_v2_kernelIthLi256ELi8ELi128ELNS_18Fp8KVCacheDataTypeE2ELb0ELi512EEEvPfS2_PT_PKS3_PKT0_S9_ifPKiSB_iPKfiiiSD_SD_iiiii,"aw",@nobits
	.sectionflags	@""
	.align	16
.nv.shared._ZN4vllm25paged_attention_v2_kernelIthLi256ELi8ELi128ELNS_18Fp8KVCacheDataTypeE2ELb0ELi512EEEvPfS2_PT_PKS3_PKT0_S9_ifPKiSB_iPKfiiiSD_SD_iiiii:
	.zero		1056


//--------------------- .nv.shared._ZN4vllm25paged_attention_v2_kernelIthLi192ELi8ELi128ELNS_18Fp8KVCacheDataTypeE2ELb0ELi512EEEvPfS2_PT_PKS3_PKT0_S9_ifPKiSB_iPKfiiiSD_SD_iiiii --------------------------
	.section	.nv.shared._ZN4vllm25paged_attention_v2_kernelIthLi192ELi8ELi128ELNS_18Fp8KVCacheDataTypeE2ELb0ELi512EEEvPfS2_PT_PKS3_PKT0_S9_ifPKiSB_iPKfiiiSD_SD_iiiii,"aw",@nobits
	.sectionflags	@""
	.align	16
.nv.shared._ZN4vllm25paged_attention_v2_kernelIthLi192ELi8ELi128ELNS_18Fp8KVCacheDataTypeE2ELb0ELi512EEEvPfS2_PT_PKS3_PKT0_S9_ifPKiSB_iPKfiiiSD_SD_iiiii:
	.zero		1056


//--------------------- .nv.shared._ZN4vllm25paged_attention_v2_kernelIthLi128ELi8ELi128ELNS_18Fp8KVCacheDataTypeE2ELb0ELi512EEEvPfS2_PT_PKS3_PKT0_S9_ifPKiSB_iPKfiiiSD_SD_iiiii --------------------------
	.section	.nv.shared._ZN4vllm25paged_attention_v2_kernelIthLi128ELi8ELi128ELNS_18Fp8KVCacheDataTypeE2ELb0ELi512EEEvPfS2_PT_PKS3_PKT0_S9_ifPKiSB_iPKfiiiSD_SD_iiiii,"aw",@nobits
	.sectionflags	@""
	.align	16
.nv.shared._ZN4vllm25paged_attention_v2_kernelIthLi128ELi8ELi128ELNS_18Fp8KVCacheDataTypeE2ELb0ELi512EEEvPfS2_PT_PKS3_PKT0_S9_ifPKiSB_iPKfiiiSD_SD_iiiii:
	.zero		1056


//--------------------- .nv.shared._ZN4vllm25paged_attention_v2_kernelIthLi120ELi8ELi128ELNS_18Fp8KVCacheDataTypeE2ELb0ELi512EEEvPfS2_PT_PKS3_PKT0_S9_ifPKiSB_iPKfiiiSD_SD_iiiii --------------------------
	.section	.nv.shared._ZN4vllm25paged_attention_v2_kernelIthLi120ELi8ELi128ELNS_18Fp8KVCacheDataTypeE2ELb0ELi512EEEvPfS2_PT_PKS3_PKT0_S9_ifPKiSB_iPKfiiiSD_SD_iiiii,"aw",@nobits
	.sectionflags	@""
	.align	16
.nv.shared._ZN4vllm25paged_attention_v2_kernelIthLi120ELi8ELi128ELNS_18Fp8KVCacheDataTypeE2ELb0ELi512EEEvPfS2_PT_PKS3_PKT0_S9_ifPKiSB_iPKfiiiSD_SD_iiiii:
	.zero		1056


//--------------------- .nv.shared._ZN4vllm25paged_attention_v2_kernelIthLi112ELi8ELi128ELNS_18Fp8KVCacheDataTypeE2ELb0ELi512EEEvPfS2_PT_PKS3_PKT0_S9_ifPKiSB_iPKfiiiSD_SD_iiiii --------------------------
	.section	.nv.shared._ZN4vllm25paged_attention_v2_kernelIthLi112ELi8ELi128ELNS_18Fp8KVCacheDataTypeE2ELb0ELi512EEEvPfS2_PT_PKS3_PKT0_S9_ifPKiSB_iPKfiiiSD_SD_iiiii,"aw",@nobits
	.sectionflags	@""
	.align	16
.nv.shared._ZN4vllm25paged_attention_v2_kernelIthLi112ELi8ELi128ELNS_18Fp8KVCacheDataTypeE2ELb0ELi512EEEvPfS2_PT_PKS3_PKT0_S9_ifPKiSB_iPKfiiiSD_SD_iiiii:
	.zero		1056


//--------------------- .nv.shared._ZN4vllm25paged_attention_v2_kernelIthLi96ELi8ELi128ELNS_18Fp8KVCacheDataTypeE2ELb0ELi512EEEvPfS2_PT_PKS3_PKT0_S9_ifPKiSB_iPKfiiiSD_SD_iiiii --------------------------
	.section	.nv.shared._ZN4vllm25paged_attention_v2_kernelIthLi96ELi8ELi128ELNS_18Fp8KVCacheDataTypeE2ELb0ELi512EEEvPfS2_PT_PKS3_PKT0_S9_ifPKiSB_iPKfiiiSD_SD_iiiii,"aw",@nobits
	.sectionflags	@""
	.align	16
.nv.shared._ZN4vllm25paged_attention_v2_kernelIthLi96ELi8ELi128ELNS_18Fp8KVCacheDataTypeE2ELb0ELi512EEEvPfS2_PT_PKS3_PKT0_S9_ifPKiSB_iPKfiiiSD_SD_iiiii:
	.zero		1056


//--------------------- .nv.shared._ZN4vllm25paged_attention_v2_kernelIthLi80ELi8ELi128ELNS_18Fp8KVCacheDataTypeE2ELb0ELi512EEEvPfS2_PT_PKS3_PKT0_S9_ifPKiSB_iPKfiiiSD_SD_iiiii --------------------------
	.section	.nv.shared._ZN4vllm25paged_attention_v2_kernelIthLi80ELi8ELi128ELNS_18Fp8KVCacheDataTypeE2ELb0ELi512EEEvPfS2_PT_PKS3_PKT0_S9_ifPKiSB_iPKfiiiSD_SD_iiiii,"aw",@nobits
	.sectionflags	@""
	.align	16
.nv.shared._ZN4vllm25paged_attention_v2_kernelIthLi80ELi8ELi128ELNS_18Fp8KVCacheDataTypeE2ELb0ELi512EEEvPfS2_PT_PKS3_PKT0_S9_ifPKiSB_iPKfiiiSD_SD_iiiii:
	.zero		1056


//--------------------- .nv.shared._ZN4vllm25paged_attention_v2_kernelIthLi64ELi8ELi128ELNS_18Fp8KVCacheDataTypeE2ELb0ELi512EEEvPfS2_PT_PKS3_PKT0_S9_ifPKiSB_iPKfiiiSD_SD_iiiii --------------------------
	.section	.nv.shared._ZN4vllm25paged_attention_v2_kernelIthLi64ELi8ELi128ELNS_18Fp8KVCacheDataTypeE2ELb0ELi512EEEvPfS2_PT_PKS3_PKT0_S9_ifPKiSB_iPKfiiiSD_SD_iiiii,"aw",@nobits
	.sectionflags	@""
	.align	16
.nv.shared._ZN4vllm25paged_attention_v2_kernelIthLi64ELi8ELi128ELNS_18Fp8KVCacheDataTypeE2ELb0ELi512EEEvPfS2_PT_PKS3_PKT0_S9_ifPKiSB_iPKfiiiSD_SD_iiiii:
	.zero		1056


//--------------------- .nv.shared._ZN4vllm25paged_attention_v2_kernelIthLi32ELi8ELi128ELNS_18Fp8KVCacheDataTypeE2ELb0ELi512EEEvPfS2_PT_PKS3_PKT0_S9_ifPKiSB_iPKfiiiSD_SD_iiiii --------------------------
	.section	.nv.shared._ZN4vllm25paged_attention_v2_kernelIthLi32ELi8ELi128ELNS_18Fp8KVCacheDataTypeE2ELb0ELi512EEEvPfS2_PT_PKS3_PKT0_S9_ifPKiSB_iPKfiiiSD_SD_iiiii,"aw",@nobits
	.sectionflags	@""
	.align	16
.nv.shared._ZN4vllm25paged_attention_v2_kernelIthLi32ELi8ELi128ELNS_18Fp8KVCacheDataTypeE2ELb0ELi512EEEvPfS2_PT_PKS3_PKT0_S9_ifPKiSB_iPKfiiiSD_SD_iiiii:
	.zero		1056


//--------------------- .nv.shared._ZN4vllm25paged_attention_v2_kernelIthLi256ELi8ELi128ELNS_18Fp8KVCacheDataTypeE2ELb1ELi512EEEvPfS2_PT_PKS3_PKT0_S9_ifPKiSB_iPKfiiiSD_SD_iiiii --------------------------
	.section	.nv.shared._ZN4vllm25paged_attention_v2_kernelIthLi256ELi8ELi128ELNS_18Fp8KVCacheDataTypeE2ELb1ELi512EEEvPfS2_PT_PKS3_PKT0_S9_ifPKiSB_iPKfiiiSD_SD_iiiii,"aw",@nobits
	.sectionflags	@""
	.align	16
.nv.shared._ZN4vllm25paged_attention_v2_kernelIthLi256ELi8ELi128ELNS_18Fp8KVCacheDataTypeE2ELb1ELi512EEEvPfS2_PT_PKS3_PKT0_S9_ifPKiSB_iPKfiiiSD_SD_iiiii:
	.zero		1056


//--------------------- .nv.shared._ZN4vllm25paged_attention_v2_kernelIthLi192ELi8ELi128ELNS_18Fp8KVCacheDataTypeE2ELb1ELi512EEEvPfS2_PT_PKS3_PKT0_S9_ifPKiSB_iPKfiiiSD_SD_iiiii --------------------------
	.section	.nv.shared._ZN4vllm25paged_attention_v2_kernelIthLi192ELi8ELi128ELNS_18Fp8KVCacheDataTypeE2ELb1ELi512EEEvPfS2_PT_PKS3_PKT0_S9_ifPKiSB_iPKfiiiSD_SD_iiiii,"aw",@nobits
	.sectionflags	@""
	.align	16
.nv.shared._ZN4vllm25paged_attention_v2_kernelIthLi192ELi8ELi128ELNS_18Fp8KVCacheDataTypeE2ELb1ELi512EEEvPfS2_PT_PKS3_PKT0_S9_ifPKiSB_iPKfiiiSD_SD_iiiii:
	.zero		1056


//--------------------- .nv.shared._ZN4vllm25paged_attention_v2_kernelIthLi128ELi8ELi128ELNS_18Fp8KVCacheDataTypeE2ELb1ELi512EEEvPfS2_PT_PKS3_PKT0_S9_ifPKiSB_iPKfiiiSD_SD_iiiii --------------------------
	.section	.nv.shared._ZN4vllm25paged_attention_v2_kernelIthLi128ELi8ELi128ELNS_18Fp8KVCacheDataTypeE2ELb1ELi512EEEvPfS2_PT_PKS3_PKT0_S9_ifPKiSB_iPKfiiiSD_SD_iiiii,"aw",@nobits
	.sectionflags	@""
	.align	16
.nv.shared._ZN4vllm25paged_attention_v2_kernelIthLi128ELi8ELi128ELNS_18Fp8KVCacheDataTypeE2ELb1ELi512EEEvPfS2_PT_PKS3_PKT0_S9_ifPKiSB_iPKfiiiSD_SD_iiiii:
	.zero		1056


//--------------------- .nv.shared._ZN4vllm25paged_attention_v2_kernelIthLi120ELi8ELi128ELNS_18Fp8KVCacheDataTypeE2ELb1ELi512EEEvPfS2_PT_PKS3_PKT0_S9_ifPKiSB_iPKfiiiSD_SD_iiiii --------------------------
	.section	.nv.shared._ZN4vllm25paged_attention_v2_kernelIthLi120ELi8ELi128ELNS_18Fp8KVCacheDataTypeE2ELb1ELi512EEEvPfS2_PT_PKS3_PKT0_S9_ifPKiSB_iPKfiiiSD_SD_iiiii,"aw",@nobits
	.sectionflags	@""
	.align	16
.nv.shared._ZN4vllm25paged_attention_v2_kernelIthLi120ELi8ELi128ELNS_18Fp8KVCacheDataTypeE2ELb1ELi512EEEvPfS2_PT_PKS3_PKT0_S9_ifPKiSB_iPKfiiiSD_SD_iiiii:
	.zero		1056


//--------------------- .nv.shared._ZN4vllm25paged_attention_v2_kernelIthLi112ELi8ELi128ELNS_18Fp8KVCacheDataTypeE2ELb1ELi512EEEvPfS2_PT_PKS3_PKT0_S9_ifPKiSB_iPKfiiiSD_SD_iiiii --------------------------
	.section	.nv.shared._ZN4vllm25paged_attention_v2_kernelIthLi112ELi8ELi128ELNS_18Fp8KVCacheDataTypeE2ELb1ELi512EEEvPfS2_PT_PKS3_PKT0_S9_ifPKiSB_iPKfiiiSD_SD_iiiii,"aw",@nobits
	.sectionflags	@""
	.align	16
.nv.shared._ZN4vllm25paged_attention_v2_kernelIthLi112ELi8ELi128ELNS_18Fp8KVCacheDataTypeE2ELb1ELi512EEEvPfS2_PT_PKS3_PKT0_S9_ifPKiSB_iPKfiiiSD_SD_iiiii:
	.zero		1056


//--------------------- .nv.shared._ZN4vllm25paged_attention_v2_kernelIthLi96ELi8ELi128ELNS_18Fp8KVCacheDataTypeE2ELb1ELi512EEEvPfS2_PT_PKS3_PKT0_S9_ifPKiSB_iPKfiiiSD_SD_iiiii --------------------------
	.section	.nv.shared._ZN4vllm25paged_attention_v2_kernelIthLi96ELi8ELi128ELNS_18Fp8KVCacheDataTypeE2ELb1ELi512EEEvPfS2_PT_PKS3_PKT0_S9_ifPKiSB_iPKfiiiSD_SD_iiiii,"aw",@nobits
	.sectionflags	@""
	.align	16
.nv.shared._ZN4vllm25paged_attention_v2_kernelIthLi96ELi8ELi128ELNS_18Fp8KVCacheDataTypeE2ELb1ELi512EEEvPfS2_PT_PKS3_PKT0_S9_ifPKiSB_iPKfiiiSD_SD_iiiii:
	.zero		1056


//--------------------- .nv.shared._ZN4vllm25paged_attention_v2_kernelIthLi80ELi8ELi128ELNS_18Fp8KVCacheDataTypeE2ELb1ELi512EEEvPfS2_PT_PKS3_PKT0_S9_ifPKiSB_iPKfiiiSD_SD_iiiii --------------------------
	.section	.nv.shared._ZN4vllm25paged_attention_v2_kernelIthLi80ELi8ELi128ELNS_18Fp8KVCacheDataTypeE2ELb1ELi512EEEvPfS2_PT_PKS3_PKT0_S9_ifPKiSB_iPKfiiiSD_SD_iiiii,"aw",@nobits
	.sectionflags	@""
	.align	16
.nv.shared._ZN4vllm25paged_attention_v2_kernelIthLi80ELi8ELi128ELNS_18Fp8KVCacheDataTypeE2ELb1ELi512EEEvPfS2_PT_PKS3_PKT0_S9_ifPKiSB_iPKfiiiSD_SD_iiiii:
	.zero		1056


//--------------------- .nv.shared._ZN4vllm25paged_attention_v2_kernelIthLi64ELi8ELi128ELNS_18Fp8KVCacheDataTypeE2ELb1ELi512EEEvPfS2_PT_PKS3_PKT0_S9_ifPKiSB_iPKfiiiSD_SD_iiiii --------------------------
	.section	.nv.shared._ZN4vllm25paged_attention_v2_kernelIthLi64ELi8ELi128ELNS_18Fp8KVCacheDataTypeE2ELb1ELi512EEEvPfS2_PT_PKS3_PKT0_S9_ifPKiSB_iPKfiiiSD_SD_iiiii,"aw",@nobits
	.sectionflags	@""
	.align	16
.nv.shared._ZN4vllm25paged_attention_v2_kernelIthLi64ELi8ELi128ELNS_18Fp8KVCacheDataTypeE2ELb1ELi512EEEvPfS2_PT_PKS3_PKT0_S9_ifPKiSB_iPKfiiiSD_SD_iiiii:
	.zero		1056


//--------------------- .nv.shared._ZN4vllm25paged_attention_v2_kernelIthLi32ELi8ELi128ELNS_18Fp8KVCacheDataTypeE2ELb1ELi512EEEvPfS2_PT_PKS3_PKT0_S9_ifPKiSB_iPKfiiiSD_SD_iiiii --------------------------
	.section	.nv.shared._ZN4vllm25paged_attention_v2_kernelIthLi32ELi8ELi128ELNS_18Fp8KVCacheDataTypeE2ELb1ELi512EEEvPfS2_PT_PKS3_PKT0_S9_ifPKiSB_iPKfiiiSD_SD_iiiii,"aw",@nobits
	.sectionflags	@""
	.align	16
.nv.shared._ZN4vllm25paged_attention_v2_kernelIthLi32ELi8ELi128ELNS_18Fp8KVCacheDataTypeE2ELb1ELi512EEEvPfS2_PT_PKS3_PKT0_S9_ifPKiSB_iPKfiiiSD_SD_iiiii:
	.zero		1056


//--------------------- .nv.shared._ZN4vllm25paged_attention_v2_kernelIfhLi256ELi32ELi128ELNS_18Fp8KVCacheDataTypeE2ELb0ELi512EEEvPfS2_PT_PKS3_PKT0_S9_ifPKiSB_iPKfiiiSD_SD_iiiii --------------------------
	.section	.nv.shared._ZN4vllm25paged_attention_v2_kernelIfhLi256ELi32ELi128ELNS_18Fp8KVCacheDataTypeE2ELb0ELi512EEEvPfS2_PT_PKS3_PKT0_S9_ifPKiSB_iPKfiiiSD_SD_iiiii,"aw",@nobits
	.sectionflags	@""
	.align	16
.nv.shared._ZN4vllm25paged_attention_v2_kernelIfhLi256ELi32ELi128ELNS_18Fp8KVCacheDataTypeE2ELb0ELi512EEEvPfS2_PT_PKS3_PKT0_S9_ifPKiSB_iPKfiiiSD_SD_iiiii:
	.zero		1056


//--------------------- .nv.shared._ZN4vllm25paged_attention_v2_kernelIfhLi192ELi32ELi128ELNS_18Fp8KVCacheDataTypeE2ELb0ELi512EEEvPfS2_PT_PKS3_PKT0_S9_ifPKiSB_iPKfiiiSD_SD_iiiii --------------------------
	.section	.nv.shared._ZN4vllm25paged_attention_v2_kernelIfhLi192ELi32ELi128ELNS_18Fp8KVCacheDataTypeE2ELb0ELi512EEEvPfS2_PT_PKS3_PKT0_S9_ifPKiSB_iPKfiiiSD_SD_iiiii,"aw",@nobits
	.sectionflags	@""
	.align	16
.nv.shared._ZN4vllm25paged_attention_v2_kernelIfhLi192ELi32ELi128ELNS_18Fp8KVCacheDataTypeE2ELb0ELi512EEEvPfS2_PT_PKS3_PKT0_S9_ifPKiSB_iPKfiiiSD_SD_iiiii:
	.zero		1056


//--------------------- .nv.shared._ZN4vllm25paged_attention_v2_kernelIfhLi128ELi32ELi128ELNS_18Fp8KVCacheDataTypeE2ELb0ELi512EEEvPfS2_PT_PKS3_PKT0_S9_ifPKiSB_iPKfiiiSD_SD_iiiii --------------------------
	.section	.nv.shared._ZN4vllm25paged_attention_v2_kernelIfhLi128ELi32ELi128ELNS_18Fp8KVCacheDataTypeE2ELb0ELi512EEEvPfS2_PT_PKS3_PKT0_S9_ifPKiSB_iPKfiiiSD_SD_iiiii,"aw",@nobits
	.sectionflags	@""
	.align	16
.nv.shared._ZN4vllm25paged_attention_v2_kernelIfhLi128ELi32ELi128ELNS_18Fp8KVCacheDataTypeE2ELb0ELi512EEEvPfS2_PT_PKS3_PKT0_S9_ifPKiSB_iPKfiiiSD_SD_iiiii:
	.zero		1056


//--------------------- .nv.shared._ZN4vllm25paged_attention_v2_kernelIfhLi120ELi32ELi128ELNS_18Fp8KVCacheDataTypeE2ELb0ELi512EEEvPfS2_PT_PKS3_PKT0_S9_ifPKiSB_iPKfiiiSD_SD_iiiii --------------------------
	.section	.nv.shared._ZN4vllm25paged_attention_v2_kernelIfhLi120ELi32ELi128ELNS_18Fp8KVCacheDataTypeE2ELb0ELi512EEEvPfS2_PT_PKS3_PKT0_S9_ifPKiSB_iPKfiiiSD_SD_iiiii,"aw",@nobits
	.sectionflags	@""
	.align	16
.nv.shared._ZN4vllm25paged_attention_v2_kernelIfhLi120ELi32ELi128ELNS_18Fp8KVCacheDataTypeE2ELb0ELi512EEEvPfS2_PT_PKS3_PKT0_S9_ifPKiSB_iPKfiiiSD_SD_iiiii:
	.zero		1056


//--------------------- .nv.shared._ZN4vllm25paged_attention_v2_kernelIfhLi112ELi32ELi128ELNS_18Fp8KVCacheDataTypeE2ELb0ELi512EEEvPfS2_PT_PKS3_PKT0_S9_ifPKiSB_iPKfiiiSD_SD_iiiii --------------------------
	.section	.nv.shared._ZN4vllm25paged_attention_v2_kernelIfhLi112ELi32ELi128ELNS_18Fp8KVCacheDataTypeE2ELb0ELi512EEEvPfS2_PT_PKS3_PKT0_S9_ifPKiSB_iPKfiiiSD_SD_iiiii,"aw",@nobits
	.sectionflags	@""
	.align	16
.nv.shared._ZN4vllm25paged_attention_v2_kernelIfhLi112ELi32ELi128ELNS_18Fp8KVCacheDataTypeE2ELb0ELi512EEEvPfS2_PT_PKS3_PKT0_S9_ifPKiSB_iPKfiiiSD_SD_iiiii:
	.zero		1056


//--------------------- .nv.shared._ZN4vllm25paged_attention_v2_kernelIfhLi96ELi32ELi128ELNS_18Fp8KVCacheDataTypeE2ELb0ELi512EEEvPfS2_PT_PKS3_PKT0_S9_ifPKiSB_iPKfiiiSD_SD_iiiii --------------------------
	.section	.nv.shared._ZN4vllm25paged_attention_v2_kernelIfhLi96ELi32ELi128ELNS_18Fp8KVCacheDataTypeE2ELb0ELi512EEEvPfS2_PT_PKS3_PKT0_S9_ifPKiSB_iPKfiiiSD_SD_iiiii,"aw",@nobits
	.sectionflags	@""
	.align	16
.nv.shared._ZN4vllm25paged_attention_v2_kernelIfhLi96ELi32ELi128ELNS_18Fp8KVCacheDataTypeE2ELb0ELi512EEEvPfS2_PT_PKS3_PKT0_S9_ifPKiSB_iPKfiiiSD_SD_iiiii:
	.zero		1056


//--------------------- .nv.shared._ZN4vllm25paged_attention_v2_kernelIfhLi80ELi32ELi128ELNS_18Fp8KVCacheDataTypeE2ELb0ELi512EEEvPfS2_PT_PKS3_PKT0_S9_ifPKiSB_iPKfiiiSD_SD_iiiii --------------------------
	.section	.nv.shared._ZN4vllm25paged_attention_v2_kernelIfhLi80ELi32ELi128ELNS_18Fp8KVCacheDataTypeE2ELb0ELi512EEEvPfS2_PT_PKS3_PKT0_S9_ifPKiSB_iPKfiiiSD_SD_iiiii,"aw",@nobits
	.sectionflags	@""
	.align	16
.nv.shared._ZN4vllm25paged_attention_v2_kernelIfhLi80ELi32ELi128ELNS_18Fp8KVCacheDataTypeE2ELb0ELi512EEEvPfS2_PT_PKS3_PKT0_S9_ifPKiSB_iPKfiiiSD_SD_iiiii:
	.zero		1056


//--------------------- .nv.shared._ZN4vllm25paged_attention_v2_kernelIfhLi64ELi32ELi128ELNS_18Fp8KVCacheDataTypeE2ELb0ELi512EEEvPfS2_PT_PKS3_PKT0_S9_ifPKiSB_iPKfiiiSD_SD_iiiii --------------------------
	.section	.nv.shared._ZN4vllm25paged_attention_v2_kernelIfhLi64ELi32ELi128ELNS_18Fp8KVCacheDataTypeE2ELb0ELi512EEEvPfS2_PT_PKS3_PKT0_S9_ifPKiSB_iPKfiiiSD_SD_iiiii,"aw",@nobits
	.sectionflags	@""
	.align	16
.nv.shared._ZN4vllm25paged_attention_v2_kernelIfhLi64ELi32ELi128ELNS_18Fp8KVCacheDataTypeE2ELb0ELi512EEEvPfS2_PT_PKS3_PKT0_S9_ifPKiSB_iPKfiiiSD_SD_iiiii:
	.zero		1056


//--------------------- .nv.shared._ZN4vllm25paged_attention_v2_kernelIfhLi32ELi32ELi128ELNS_18Fp8KVCacheDataTypeE2ELb0ELi512EEEvPfS2_PT_PKS3_PKT0_S9_ifPKiSB_iPKfiiiSD_SD_iiiii --------------------------
	.section	.nv.shared._ZN4vllm25paged_attention_v2_kernelIfhLi32ELi32ELi128ELNS_18Fp8KVCacheDataTypeE2ELb0ELi512EEEvPfS2_PT_PKS3_PKT0_S9_ifPKiSB_iPKfiiiSD_SD_iiiii,"aw",@nobits
	.sectionflags	@""
	.align	16
.nv.shared._ZN4vllm25paged_attention_v2_kernelIfhLi32ELi32ELi128ELNS_18Fp8KVCacheDataTypeE2ELb0ELi512EEEvPfS2_PT_PKS3_PKT0_S9_ifPKiSB_iPKfiiiSD_SD_iiiii:
	.zero		1056


//--------------------- .nv.shared._ZN4vllm25paged_attention_v2_kernelIfhLi256ELi32ELi128ELNS_18Fp8KVCacheDataTypeE2ELb1ELi512EEEvPfS2_PT_PKS3_PKT0_S9_ifPKiSB_iPKfiiiSD_SD_iiiii --------------------------
	.section	.nv.shared._ZN4vllm25paged_attention_v2_kernelIfhLi256ELi32ELi128ELNS_18Fp8KVCacheDataTypeE2ELb1ELi512EEEvPfS2_PT_PKS3_PKT0_S9_ifPKiSB_iPKfiiiSD_SD_iiiii,"aw",@nobits
	.sectionflags	@""
	.align	16
.nv.shared._ZN4vllm25paged_attention_v2_kernelIfhLi256ELi32ELi128ELNS_18Fp8KVCacheDataTypeE2ELb1ELi512EEEvPfS2_PT_PKS3_PKT0_S9_ifPKiSB_iPKfiiiSD_SD_iiiii:
	.zero		1056


//--------------------- .nv.shared._ZN4vllm25paged_attention_v2_kernelIfhLi192ELi32ELi128ELNS_18Fp8KVCacheDataTypeE2ELb1ELi512EEEvPfS2_PT_PKS3_PKT0_S9_ifPKiSB_iPKfiiiSD_SD_iiiii --------------------------
	.section	.nv.shared._ZN4vllm25paged_attention_v2_kernelIfhLi192ELi32ELi128ELNS_18Fp8KVCacheDataTypeE2ELb1ELi512EEEvPfS2_PT_PKS3_PKT0_S9_ifPKiSB_iPKfiiiSD_SD_iiiii,"aw",@nobits
	.sectionflags	@""
	.align	16
.nv.shared._ZN4vllm25paged_attention_v2_kernelIfhLi192ELi32ELi128ELNS_18Fp8KVCacheDataTypeE2ELb1ELi512EEEvPfS2_PT_PKS3_PKT0_S9_ifPKiSB_iPKfiiiSD_SD_iiiii:
	.zero		1056


//--------------------- .nv.shared._ZN4vllm25paged_attention_v2_kernelIfhLi128ELi32ELi128ELNS_18Fp8KVCacheDataTypeE2ELb1ELi512EEEvPfS2_PT_PKS3_PKT0_S9_ifPKiSB_iPKfiiiSD_SD_iiiii --------------------------
	.section	.nv.shared._ZN4vllm25paged_attention_v2_kernelIfhLi128ELi32ELi128ELNS_18Fp8KVCacheDataTypeE2ELb1ELi512EEEvPfS2_PT_PKS3_PKT0_S9_ifPKiSB_iPKfiiiSD_SD_iiiii,"aw",@nobits
	.sectionflags	@""
	.align	16
.nv.shared._ZN4vllm25paged_attention_v2_kernelIfhLi128ELi32ELi128ELNS_18Fp8KVCacheDataTypeE2ELb1ELi512EEEvPfS2_PT_PKS3_PKT0_S9_ifPKiSB_iPKfiiiSD_SD_iiiii:
	.zero		1056


//--------------------- .nv.shared._ZN4vllm25paged_attention_v2_kernelIfhLi120ELi32ELi128ELNS_18Fp8KVCacheDataTypeE2ELb1ELi512EEEvPfS2_PT_PKS3_PKT0_S9_ifPKiSB_iPKfiiiSD_SD_iiiii --------------------------
	.section	.nv.shared._ZN4vllm25paged_attention_v2_kernelIfhLi120ELi32ELi128ELNS_18Fp8KVCacheDataTypeE2ELb1ELi512EEEvPfS2_PT_PKS3_PKT0_S9_ifPKiSB_iPKfiiiSD_SD_iiiii,"aw",@nobits
	.sectionflags	@""
	.align	16
.nv.shared._ZN4vllm25paged_attention_v2_kernelIfhLi120ELi32ELi128ELNS_18Fp8KVCacheDataTypeE2ELb1ELi512EEEvPfS2_PT_PKS3_PKT0_S9_ifPKiSB_iPKfiiiSD_SD_iiiii:
	.zero		1056


//--------------------- .nv.shared._ZN4vllm25paged_attention_v2_kernelIfhLi112ELi32ELi128ELNS_18Fp8KVCacheDataTypeE2ELb1ELi512EEEvPfS2_PT_PKS3_PKT0_S9_ifPKiSB_iPKfiiiSD_SD_iiiii --------------------------
	.section	.nv.shared._ZN4vllm25paged_attention_v2_kernelIfhLi112ELi32ELi128ELNS_18Fp8KVCacheDataTypeE2ELb1ELi512EEEvPfS2_PT_PKS3_PKT0_S9_ifPKiSB_iPKfiiiSD_SD_iiiii,"aw",@nobits
	.sectionflags	@""
	.align	16
.nv.shared._ZN4vllm25paged_attention_v2_kernelIfhLi112ELi32ELi128ELNS_18Fp8KVCacheDataTypeE2ELb1ELi512EEEvPfS2_PT_PKS3_PKT0_S9_ifPKiSB_iPKfiiiSD_SD_iiiii:
	.zero		1056


//--------------------- .nv.shared._ZN4vllm25paged_attention_v2_kernelIfhLi96ELi32ELi128ELNS_18Fp8KVCacheDataTypeE2ELb1ELi512EEEvPfS2_PT_PKS3_PKT0_S9_ifPKiSB_iPKfiiiSD_SD_iiiii --------------------------
	.section	.nv.shared._ZN4vllm25paged_attention_v2_kernelIfhLi96ELi32ELi128ELNS_18Fp8KVCacheDataTypeE2ELb1ELi512EEEvPfS2_PT_PKS3_PKT0_S9_ifPKiSB_iPKfiiiSD_SD_iiiii,"aw",@nobits
	.sectionflags	@""
	.align	16
.nv.shared._ZN4vllm25paged_attention_v2_kernelIfhLi96ELi32ELi128ELNS_18Fp8KVCacheDataTypeE2ELb1ELi512EEEvPfS2_PT_PKS3_PKT0_S9_ifPKiSB_iPKfiiiSD_SD_iiiii:
	.zero		1056


//--------------------- .nv.shared._ZN4vllm25paged_attention_v2_kernelIfhLi80ELi32ELi128ELNS_18Fp8KVCacheDataTypeE2ELb1ELi512EEEvPfS2_PT_PKS3_PKT0_S9_ifPKiSB_iPKfiiiSD_SD_iiiii --------------------------
	.section	.nv.shared._ZN4vllm25paged_attention_v2_kernelIfhLi80ELi32ELi128ELNS_18Fp8KVCacheDataTypeE2ELb1ELi512EEEvPfS2_PT_PKS3_PKT0_S9_ifPKiSB_iPKfiiiSD_SD_iiiii,"aw",@nobits
	.sectionflags	@""
	.align	16
.nv.shared._ZN4vllm25paged_attention_v2_kernelIfhLi80ELi32ELi128ELNS_18Fp8KVCacheDataTypeE2ELb1ELi512EEEvPfS2_PT_PKS3_PKT0_S9_ifPKiSB_iPKfiiiSD_SD_iiiii:
	.zero		1056


//--------------------- .nv.shared._ZN4vllm25paged_attention_v2_kernelIfhLi64ELi32ELi128ELNS_18Fp8KVCacheDataTypeE2ELb1ELi512EEEvPfS2_PT_PKS3_PKT0_S9_ifPKiSB_iPKfiiiSD_SD_iiiii --------------------------
	.section	.nv.shared._ZN4vllm25paged_attention_v2_kernelIfhLi64ELi32ELi128ELNS_18Fp8KVCacheDataTypeE2ELb1ELi512EEEvPfS2_PT_PKS3_PKT0_S9_ifPKiSB_iPKfiiiSD_SD_iiiii,"aw",@nobits
	.sectionflags	@""
	.align	16
.nv.shared._ZN4vllm25paged_attention_v2_kernelIfhLi64ELi32ELi128ELNS_18Fp8KVCacheDataTypeE2ELb1ELi512EEEvPfS2_PT_PKS3_PKT0_S9_ifPKiSB_iPKfiiiSD_SD_iiiii:
	.zero		1056


//--------------------- .nv.shared._ZN4vllm25paged_attention_v2_kernelIfhLi32ELi32ELi128ELNS_18Fp8KVCacheDataTypeE2ELb1ELi512EEEvPfS2_PT_PKS3_PKT0_S9_ifPKiSB_iPKfiiiSD_SD_iiiii --------------------------
	.section	.nv.shared._ZN4vllm25paged_attention_v2_kernelIfhLi32ELi32ELi128ELNS_18Fp8KVCacheDataTypeE2ELb1ELi512EEEvPfS2_PT_PKS3_PKT0_S9_ifPKiSB_iPKfiiiSD_SD_iiiii,"aw",@nobits
	.sectionflags	@""
	.align	16
.nv.shared._ZN4vllm25paged_attention_v2_kernelIfhLi32ELi32ELi128ELNS_18Fp8KVCacheDataTypeE2ELb1ELi512EEEvPfS2_PT_PKS3_PKT0_S9_ifPKiSB_iPKfiiiSD_SD_iiiii:
	.zero		1056


//--------------------- .nv.shared._ZN4vllm25paged_attention_v2_kernelIfhLi256ELi16ELi128ELNS_18Fp8KVCacheDataTypeE2ELb0ELi512EEEvPfS2_PT_PKS3_PKT0_S9_ifPKiSB_iPKfiiiSD_SD_iiiii --------------------------
	.section	.nv.shared._ZN4vllm25paged_attention_v2_kernelIfhLi256ELi16ELi128ELNS_18Fp8KVCacheDataTypeE2ELb0ELi512EEEvPfS2_PT_PKS3_PKT0_S9_ifPKiSB_iPKfiiiSD_SD_iiiii,"aw",@nobits
	.sectionflags	@""
	.align	16
.nv.shared._ZN4vllm25paged_attention_v2_kernelIfhLi256ELi16ELi128ELNS_18Fp8KVCacheDataTypeE2ELb0ELi512EEEvPfS2_PT_PKS3_PKT0_S9_ifPKiSB_iPKfiiiSD_SD_iiiii:
	.zero		1056


//--------------------- .nv.shared._ZN4vllm25paged_attention_v2_kernelIfhLi192ELi16ELi128ELNS_18Fp8KVCacheDataTypeE2ELb0ELi512EEEvPfS2_PT_PKS3_PKT0_S9_ifPKiSB_iPKfiiiSD_SD_iiiii --------------------------
	.section	.nv.shared._ZN4vllm25paged_attention_v2_kernelIfhLi192ELi16ELi128ELNS_18Fp8KVCacheDataTypeE2ELb0ELi512EEEvPfS2_PT_PKS3_PKT0_S9_ifPKiSB_iPKfiiiSD_SD_iiiii,"aw",@nobits
	.sectionflags	@""
	.align	16
.nv.shared._ZN4vllm25paged_attention_v2_kernelIfhLi192ELi16ELi128ELNS_18Fp8KVCacheDataTypeE2ELb0ELi512EEEvPfS2_PT_PKS3_PKT0_S9_ifPKiSB_iPKfiiiSD_SD_iiiii:
	.zero		1056


//--------------------- .nv.shared._ZN4vllm25paged_attention_v2_kernelIfhLi128ELi16ELi128ELNS_18Fp8KVCacheDataTypeE2ELb0ELi512EEEvPfS2_PT_PKS3_PKT0_S9_ifPKiSB_iPKfiiiSD_SD_iiiii --------------------------
	.section	.nv.shared._ZN4vllm25paged_attention_v2_kernelIfhLi128ELi16ELi128ELNS_18Fp8KVCacheDataTypeE2ELb0ELi512EEEvPfS2_PT_PKS3_PKT0_S9_ifPKiSB_iPKfiiiSD_SD_iiiii,"aw",@nobits
	.sectionflags	@""
	.align	16
.nv.shared._ZN4vllm25paged_attention_v2_kernelIfhLi128ELi16ELi128ELNS_18Fp8KVCacheDataTypeE2ELb0ELi512EEEvPfS2_PT_PKS3_PKT0_S9_ifPKiSB_iPKfiiiSD_SD_iiiii:
	.zero		1056


//--------------------- .nv.shared._ZN4vllm25paged_attention_v2_kernelIfhLi120ELi16ELi128ELNS_18Fp8KVCacheDataTypeE2ELb0ELi512EEEvPfS2_PT_PKS3_PKT0_S9_ifPKiSB_iPKfiiiSD_SD_iiiii --------------------------
	.section	.nv.shared._ZN4vllm25paged_attention_v2_kernelIfhLi120ELi16ELi128ELNS_18Fp8KVCacheDataTypeE2ELb0ELi512EEEvPfS2_PT_PKS3_PKT0_S9_ifPKiSB_iPKfiiiSD_SD_iiiii,"aw",@nobits
	.sectionflags	@""
	.align	16
.nv.shared._ZN4vllm25paged_attention_v2_kernelIfhLi120ELi16ELi128ELNS_18Fp8KVCacheDataTypeE2ELb0ELi512EEEvPfS2_PT_PKS3_PKT0_S9_ifPKiSB_iPKfiiiSD_SD_iiiii:
	.zero		1056


//--------------------- .nv.shared._ZN4vllm25paged_attention_v2_kernelIfhLi112ELi16ELi128ELNS_18Fp8KVCacheDataTypeE2ELb0ELi512EEEvPfS2_PT_PKS3_PKT0_S9_ifPKiSB_iPKfiiiSD_SD_iiiii --------------------------
	.section	.nv.shared._ZN4vllm25paged_attention_v2_kernelIfhLi112ELi16ELi128ELNS_18Fp8KVCacheDataTypeE2ELb0ELi512EEEvPfS2_PT_PKS3_PKT0_S9_ifPKiSB_iPKfiiiSD_SD_iiiii,"aw",@nobits
	.sectionflags	@""
	.align	16
.nv.shared._ZN4vllm25paged_attention_v2_kernelIfhLi112ELi16ELi128ELNS_18Fp8KVCacheDataTypeE2ELb0ELi512EEEvPfS2_PT_PKS3_PKT0_S9_ifPKiSB_iPKfiiiSD_SD_iiiii:
	.zero		1056


//--------------------- .nv.shared._ZN4vllm25paged_attention_v2_kernelIfhLi96ELi16ELi128ELNS_18Fp8KVCacheDataTypeE2ELb0ELi512EEEvPfS2_PT_PKS3_PKT0_S9_ifPKiSB_iPKfiiiSD_SD_iiiii --------------------------
	.section	.nv.shared._ZN4vllm25paged_attention_v2_kernelIfhLi96ELi16ELi128ELNS_18Fp8KVCacheDataTypeE2ELb0ELi512EEEvPfS2_PT_PKS3_PKT0_S9_ifPKiSB_iPKfiiiSD_SD_iiiii,"aw",@nobits
	.sectionflags	@""
	.align	16
.nv.shared._ZN4vllm25paged_attention_v2_kernelIfhLi96ELi16ELi128ELNS_18Fp8KVCacheDataTypeE2ELb0ELi512EEEvPfS2_PT_PKS3_PKT0_S9_ifPKiSB_iPKfiiiSD_SD_iiiii:
	.zero		1056


//--------------------- .nv.shared._ZN4vllm25paged_attention_v2_kernelIfhLi80ELi16ELi128ELNS_18Fp8KVCacheDataTypeE2ELb0ELi512EEEvPfS2_PT_PKS3_PKT0_S9_ifPKiSB_iPKfiiiSD_SD_iiiii --------------------------
	.section	.nv.shared._ZN4vllm25paged_attention_v2_kernelIfhLi80ELi16ELi128ELNS_18Fp8KVCacheDataTypeE2ELb0ELi512EEEvPfS2_PT_PKS3_PKT0_S9_ifPKiSB_iPKfiiiSD_SD_iiiii,"aw",@nobits
	.sectionflags	@""
	.align	16
.nv.shared._ZN4vllm25paged_attention_v2_kernelIfhLi80ELi16ELi128ELNS_18Fp8KVCacheDataTypeE2ELb0ELi512EEEvPfS2_PT_PKS3_PKT0_S9_ifPKiSB_iPKfiiiSD_SD_iiiii:
	.zero		1056


//--------------------- .nv.shared._ZN4vllm25paged_attention_v2_kernelIfhLi64ELi16ELi128ELNS_18Fp8KVCacheDataTypeE2ELb0ELi512EEEvPfS2_PT_PKS3_PKT0_S9_ifPKiSB_iPKfiiiSD_SD_iiiii --------------------------
	.section	.nv.shared._ZN4vllm25paged_attention_v2_kernelIfhLi64ELi16ELi128ELNS_18Fp8KVCacheDataTypeE2ELb0ELi512EEEvPfS2_PT_PKS3_PKT0_S9_ifPKiSB_iPKfiiiSD_SD_iiiii,"aw",@nobits
	.sectionflags	@""
	.align	16
.nv.shared._ZN4vllm25paged_attention_v2_kernelIfhLi64ELi16ELi128ELNS_18Fp8KVCacheDataTypeE2ELb0ELi512EEEvPfS2_PT_PKS3_PKT0_S9_ifPKiSB_iPKfiiiSD_SD_iiiii:
	.zero		1056


//--------------------- .nv.shared._ZN4vllm25paged_attention_v2_kernelIfhLi32ELi16ELi128ELNS_18Fp8KVCacheDataTypeE2ELb0ELi512EEEvPfS2_PT_PKS3_PKT0_S9_ifPKiSB_iPKfiiiSD_SD_iiiii --------------------------
	.section	.nv.shared._ZN4vllm25paged_attention_v2_kernelIfhLi32ELi16ELi128ELNS_18Fp8KVCacheDataTypeE2ELb0ELi512EEEvPfS2_PT_PKS3_PKT0_S9_ifPKiSB_iPKfiiiSD_SD_iiiii,"aw",@nobits
	.sectionflags	@""
	.align	16
.nv.shared._ZN4vllm25paged_attention_v2_kernelIfhLi32ELi16ELi128ELNS_18Fp8KVCacheDataTypeE2ELb0ELi512EEEvPfS2_PT_PKS3_PKT0_S9_ifPKiSB_iPKfiiiSD_SD_iiiii:
	.zero		1056


//--------------------- .nv.shared._ZN4vllm25paged_attention_v2_kernelIfhLi256ELi16ELi128ELNS_18Fp8KVCacheDataTypeE2ELb1ELi512EEEvPfS2_PT_PKS3_PKT0_S9_ifPKiSB_iPKfiiiSD_SD_iiiii --------------------------
	.section	.nv.shared._ZN4vllm25paged_attention_v2_kernelIfhLi256ELi16ELi128ELNS_18Fp8KVCacheDataTypeE2ELb1ELi512EEEvPfS2_PT_PKS3_PKT0_S9_ifPKiSB_iPKfiiiSD_SD_iiiii,"aw",@nobits
	.sectionflags	@""
	.align	16
.nv.shared._ZN4vllm25paged_attention_v2_kernelIfhLi256ELi16ELi128ELNS_18Fp8KVCacheDataTypeE2ELb1ELi512EEEvPfS2_PT_PKS3_PKT0_S9_ifPKiSB_iPKfiiiSD_SD_iiiii:
	.zero		1056


//--------------------- .nv.shared._ZN4vllm25paged_attention_v2_kernelIfhLi192ELi16ELi128ELNS_18Fp8KVCacheDataTypeE2ELb1ELi512EEEvPfS2_PT_PKS3_PKT0_S9_ifPKiSB_iPKfiiiSD_SD_iiiii --------------------------
	.section	.nv.shared._ZN4vllm25paged_attention_v2_kernelIfhLi192ELi16ELi128ELNS_18Fp8KVCacheDataTypeE2ELb1ELi512EEEvPfS2_PT_PKS3_PKT0_S9_ifPKiSB_iPKfiiiSD_SD_iiiii,"aw",@nobits
	.sectionflags	@""
	.align	16
.nv.shared._ZN4vllm25paged_attention_v2_kernelIfhLi192ELi16ELi128ELNS_18Fp8KVCacheDataTypeE2ELb1ELi512EEEvPfS2_PT_PKS3_PKT0_S9_ifPKiSB_iPKfiiiSD_SD_iiiii:
	.zero		1056


//--------------------- .nv.shared._ZN4vllm25paged_attention_v2_kernelIfhLi128ELi16ELi128ELNS_18Fp8KVCacheDataTypeE2ELb1ELi512EEEvPfS2_PT_PKS3_PKT0_S9_ifPKiSB_iPKfiiiSD_SD_iiiii --------------------------
	.section	.nv.shared._ZN4vllm25paged_attention_v2_kernelIfhLi128ELi16ELi128ELNS_18Fp8KVCacheDataTypeE2ELb1ELi512EEEvPfS2_PT_PKS3_PKT0_S9_ifPKiSB_iPKfiiiSD_SD_iiiii,"aw",@nobits
	.sectionflags	@""
	.align	16
.nv.shared._ZN4vllm25paged_attention_v2_kernelIfhLi128ELi16ELi128ELNS_18Fp8KVCacheDataTypeE2ELb1ELi512EEEvPfS2_PT_PKS3_PKT0_S9_ifPKiSB_iPKfiiiSD_SD_iiiii:
	.zero		1056


//--------------------- .nv.shared._ZN4vllm25paged_attention_v2_kernelIfhLi120ELi16ELi128ELNS_18Fp8KVCacheDataTypeE2ELb1ELi512EEEvPfS2_PT_PKS3_PKT0_S9_ifPKiSB_iPKfiiiSD_SD_iiiii --------------------------
	.section	.nv.shared._ZN4vllm25paged_attention_v2_kernelIfhLi120ELi16ELi128ELNS_18Fp8KVCacheDataTypeE2ELb1ELi512EEEvPfS2_PT_PKS3_PKT0_S9_ifPKiSB_iPKfiiiSD_SD_iiiii,"aw",@nobits
	.sectionflags	@""
	.align	16
.nv.shared._ZN4vllm25paged_attention_v2_kernelIfhLi120ELi16ELi128ELNS_18Fp8KVCacheDataTypeE2ELb1ELi512EEEvPfS2_PT_PKS3_PKT0_S9_ifPKiSB_iPKfiiiSD_SD_iiiii:
	.zero		1056


//--------------------- .nv.shared._ZN4vllm25paged_attention_v2_kernelIfhLi112ELi16ELi128ELNS_18Fp8KVCacheDataTypeE2ELb1ELi512EEEvPfS2_PT_PKS3_PKT0_S9_ifPKiSB_iPKfiiiSD_SD_iiiii --------------------------
	.section	.nv.shared._ZN4vllm25paged_attention_v2_kernelIfhLi112ELi16ELi128ELNS_18Fp8KVCacheDataTypeE2ELb1ELi512EEEvPfS2_PT_PKS3_PKT0_S9_ifPKiSB_iPKfiiiSD_SD_iiiii,"aw",@nobits
	.sectionflags	@""
	.align	16
.nv.shared._ZN4vllm25paged_attention_v2_kernelIfhLi112ELi16ELi128ELNS_18Fp8KVCacheDataTypeE2ELb1ELi512EEEvPfS2_PT_PKS3_PKT0_S9_ifPKiSB_iPKfiiiSD_SD_iiiii:
	.zero		1056


//--------------------- .nv.shared._ZN4vllm25paged_attention_v2_kernelIfhLi96ELi16ELi128ELNS_18Fp8KVCacheDataTypeE2ELb1ELi512EEEvPfS2_PT_PKS3_PKT0_S9_ifPKiSB_iPKfiiiSD_SD_iiiii --------------------------
	.section	.nv.shared._ZN4vllm25paged_attention_v2_kernelIfhLi96ELi16ELi128ELNS_18Fp8KVCacheDataTypeE2ELb1ELi512EEEvPfS2_PT_PKS3_PKT0_S9_ifPKiSB_iPKfiiiSD_SD_iiiii,"aw",@nobits
	.sectionflags	@""
	.align	16
.nv.shared._ZN4vllm25paged_attention_v2_kernelIfhLi96ELi16ELi128ELNS_18Fp8KVCacheDataTypeE2ELb1ELi512EEEvPfS2_PT_PKS3_PKT0_S9_ifPKiSB_iPKfiiiSD_SD_iiiii:
	.zero		1056


//--------------------- .nv.shared._ZN4vllm25paged_attention_v2_kernelIfhLi80ELi16ELi128ELNS_18Fp8KVCacheDataTypeE2ELb1ELi512EEEvPfS2_PT_PKS3_PKT0_S9_ifPKiSB_iPKfiiiSD_SD_iiiii --------------------------
	.section	.nv.shared._ZN4vllm25paged_attention_v2_kernelIfhLi80ELi16ELi128ELNS_18Fp8KVCacheDataTypeE2ELb1ELi512EEEvPfS2_PT_PKS3_PKT0_S9_ifPKiSB_iPKfiiiSD_SD_iiiii,"aw",@nobits
	.sectionflags	@""
	.align	16
.nv.shared._ZN4vllm25paged_attention_v2_kernelIfhLi80ELi16ELi128ELNS_18Fp8KVCacheDataTypeE2ELb1ELi512EEEvPfS2_PT_PKS3_PKT0_S9_ifPKiSB_iPKfiiiSD_SD_iiiii:
	.zero		1056


//--------------------- .nv.shared._ZN4vllm25paged_attention_v2_kernelIfhLi64ELi16ELi128ELNS_18Fp8KVCacheDataTypeE2ELb1ELi512EEEvPfS2_PT_PKS3_PKT0_S9_ifPKiSB_iPKfiiiSD_SD_iiiii --------------------------
	.section	.nv.shared._ZN4vllm25paged_attention_v2_kernelIfhLi64ELi16ELi128ELNS_18Fp8KVCacheDataTypeE2ELb1ELi512EEEvPfS2_PT_PKS3_PKT0_S9_ifPKiSB_iPKfiiiSD_SD_iiiii,"aw",@nobits
	.sectionflags	@""
	.align	16
.nv.shared._ZN4vllm25paged_attention_v2_kernelIfhLi64ELi16ELi128ELNS_18Fp8KVCacheDataTypeE2ELb1ELi512EEEvPfS2_PT_PKS3_PKT0_S9_ifPKiSB_iPKfiiiSD_SD_iiiii:
	.zero		1056


//--------------------- .nv.shared._ZN4vllm25paged_attention_v2_kernelIfhLi32ELi16ELi128ELNS_18Fp8KVCacheDataTypeE2ELb1ELi512EEEvPfS2_PT_PKS3_PKT0_S9_ifPKiSB_iPKfiiiSD_SD_iiiii --------------------------
	.section	.nv.shared._ZN4vllm25paged_attention_v2_kernelIfhLi32ELi16ELi128ELNS_18Fp8KVCacheDataTypeE2ELb1ELi512EEEvPfS2_PT_PKS3_PKT0_S9_ifPKiSB_iPKfiiiSD_SD_iiiii,"aw",@nobits
	.sectionflags	@""
	.align	16
.nv.shared._ZN4vllm25paged_attention_v2_kernelIfhLi32ELi16ELi128ELNS_18Fp8KVCacheDataTypeE2ELb1ELi512EEEvPfS2_PT_PKS3_PKT0_S9_ifPKiSB_iPKfiiiSD_SD_iiiii:
	.zero		1056


//--------------------- .nv.shared._ZN4vllm25paged_attention_v2_kernelIfhLi256ELi8ELi128ELNS_18Fp8KVCacheDataTypeE2ELb0ELi512EEEvPfS2_PT_PKS3_PKT0_S9_ifPKiSB_iPKfiiiSD_SD_iiiii --------------------------
	.section	.nv.shared._ZN4vllm25paged_attention_v2_kernelIfhLi256ELi8ELi128ELNS_18Fp8KVCacheDataTypeE2ELb0ELi512EEEvPfS2_PT_PKS3_PKT0_S9_ifPKiSB_iPKfiiiSD_SD_iiiii,"aw",@nobits
	.sectionflags	@""
	.align	16
.nv.shared._ZN4vllm25paged_attention_v2_kernelIfhLi256ELi8ELi128ELNS_18Fp8KVCacheDataTypeE2ELb0ELi512EEEvPfS2_PT_PKS3_PKT0_S9_ifPKiSB_iPKfiiiSD_SD_iiiii:
	.zero		1056


//--------------------- .nv.shared._ZN4vllm25paged_attention_v2_kernelIfhLi192ELi8ELi128ELNS_18Fp8KVCacheDataTypeE2ELb0ELi512EEEvPfS2_PT_PKS3_PKT0_S9_ifPKiSB_iPKfiiiSD_SD_iiiii --------------------------
	.section	.nv.shared._ZN4vllm25paged_attention_v2_kernelIfhLi192ELi8ELi128ELNS_18Fp8KVCacheDataTypeE2ELb0ELi512EEEvPfS2_PT_PKS3_PKT0_S9_ifPKiSB_iPKfiiiSD_SD_iiiii,"aw",@nobits
	.sectionflags	@""
	.align	16
.nv.shared._ZN4vllm25paged_attention_v2_kernelIfhLi192ELi8ELi128ELNS_18Fp8KVCacheDataTypeE2ELb0ELi512EEEvPfS2_PT_PKS3_PKT0_S9_ifPKiSB_iPKfiiiSD_SD_iiiii:
	.zero		1056


//--------------------- .nv.shared._ZN4vllm25paged_attention_v2_kernelIfhLi128ELi8ELi128ELNS_18Fp8KVCacheDataTypeE2ELb0ELi512EEEvPfS2_PT_PKS3_PKT0_S9_ifPKiSB_iPKfiiiSD_SD_iiiii --------------------------
	.section	.nv.shared._ZN4vllm25paged_attention_v2_kernelIfhLi128ELi8ELi128ELNS_18Fp8KVCacheDataTypeE2ELb0ELi512EEEvPfS2_PT_PKS3_PKT0_S9_ifPKiSB_iPKfiiiSD_SD_iiiii,"aw",@nobits
	.sectionflags	@""
	.align	16
.nv.shared._ZN4vllm25paged_attention_v2_kernelIfhLi128ELi8ELi128ELNS_18Fp8KVCacheDataTypeE2ELb0ELi512EEEvPfS2_PT_PKS3_PKT0_S9_ifPKiSB_iPKfiiiSD_SD_iiiii:
	.zero		1056


//--------------------- .nv.shared._ZN4vllm25paged_attention_v2_kernelIfhLi120ELi8ELi128ELNS_18Fp8KVCacheDataTypeE2ELb0ELi512EEEvPfS2_PT_PKS3_PKT0_S9_ifPKiSB_iPKfiiiSD_SD_iiiii --------------------------
	.section	.nv.shared._ZN4vllm25paged_attention_v2_kernelIfhLi120ELi8ELi128ELNS_18Fp8KVCacheDataTypeE2ELb0ELi512EEEvPfS2_PT_PKS3_PKT0_S9_ifPKiSB_iPKfiiiSD_SD_iiiii,"aw",@nobits
	.sectionflags	@""
	.align	16
.nv.shared._ZN4vllm25paged_attention_v2_kernelIfhLi120ELi8ELi128ELNS_18Fp8KVCacheDataTypeE2ELb0ELi512EEEvPfS2_PT_PKS3_PKT0_S9_ifPKiSB_iPKfiiiSD_SD_iiiii:
	.zero		1056


//--------------------- .nv.shared._ZN4vllm25paged_attention_v2_kernelIfhLi112ELi8ELi128ELNS_18Fp8KVCacheDataTypeE2ELb0ELi512EEEvPfS2_PT_PKS3_PKT0_S9_ifPKiSB_iPKfiiiSD_SD_iiiii --------------------------
	.section	.nv.shared._ZN4vllm25paged_attention_v2_kernelIfhLi112ELi8ELi128ELNS_18Fp8KVCacheDataTypeE2ELb0ELi512EEEvPfS2_PT_PKS3_PKT0_S9_ifPKiSB_iPKfiiiSD_SD_iiiii,"aw",@nobits
	.sectionflags	@""
	.align	16
.nv.shared._ZN4vllm25paged_attention_v2_kernelIfhLi112ELi8ELi128ELNS_18Fp8KVCacheDataTypeE2ELb0ELi512EEEvPfS2_PT_PKS3_PKT0_S9_ifPKiSB_iPKfiiiSD_SD_iiiii:
	.zero		1056


//--------------------- .nv.shared._ZN4vllm25paged_attention_v2_kernelIfhLi96ELi8ELi128ELNS_18Fp8KVCacheDataTypeE2ELb0ELi512EEEvPfS2_PT_PKS3_PKT0_S9_ifPKiSB_iPKfiiiSD_SD_iiiii --------------------------
	.section	.nv.shared._ZN4vllm25paged_attention_v2_kernelIfhLi96ELi8ELi128ELNS_18Fp8KVCacheDataTypeE2ELb0ELi512EEEvPfS2_PT_PKS3_PKT0_S9_ifPKiSB_iPKfiiiSD_SD_iiiii,"aw",@nobits
	.sectionflags	@""
	.align	16
.nv.shared._ZN4vllm25paged_attention_v2_kernelIfhLi96ELi8ELi128ELNS_18Fp8KVCacheDataTypeE2ELb0ELi512EEEvPfS2_PT_PKS3_PKT0_S9_ifPKiSB_iPKfiiiSD_SD_iiiii:
	.zero		1056


//--------------------- .nv.shared._ZN4vllm25paged_attention_v2_kernelIfhLi80ELi8ELi128ELNS_18Fp8KVCacheDataTypeE2ELb0ELi512EEEvPfS2_PT_PKS3_PKT0_S9_ifPKiSB_iPKfiiiSD_SD_iiiii --------------------------
	.section	.nv.shared._ZN4vllm25paged_attention_v2_kernelIfhLi80ELi8ELi128ELNS_18Fp8KVCacheDataTypeE2ELb0ELi512EEEvPfS2_PT_PKS3_PKT0_S9_ifPKiSB_iPKfiiiSD_SD_iiiii,"aw",@nobits
	.sectionflags	@""
	.align	16
.nv.shared._ZN4vllm25paged_attention_v2_kernelIfhLi80ELi8ELi128ELNS_18Fp8KVCacheDataTypeE2ELb0ELi512EEEvPfS2_PT_PKS3_PKT0_S9_ifPKiSB_iPKfiiiSD_SD_iiiii:
	.zero		1056


//--------------------- .nv.shared._ZN4vllm25paged_attention_v2_kernelIfhLi64ELi8ELi128ELNS_18Fp8KVCacheDataTypeE2ELb0ELi512EEEvPfS2_PT_PKS3_PKT0_S9_ifPKiSB_iPKfiiiSD_SD_iiiii --------------------------
	.section	.nv.shared._ZN4vllm25paged_attention_v2_kernelIfhLi64ELi8ELi128ELNS_18Fp8KVCacheDataTypeE2ELb0ELi512EEEvPfS2_PT_PKS3_PKT0_S9_ifPKiSB_iPKfiiiSD_SD_iiiii,"aw",@nobits
	.sectionflags	@""
	.align	16
.nv.shared._ZN4vllm25paged_attention_v2_kernelIfhLi64ELi8ELi128ELNS_18Fp8KVCacheDataTypeE2ELb0ELi512EEEvPfS2_PT_PKS3_PKT0_S9_ifPKiSB_iPKfiiiSD_SD_iiiii:
	.zero		1056


//--------------------- .nv.shared._ZN4vllm25paged_attention_v2_kernelIfhLi32ELi8ELi128ELNS_18Fp8KVCacheDataTypeE2ELb0ELi512EEEvPfS2_PT_PKS3_PKT0_S9_ifPKiSB_iPKfiiiSD_SD_iiiii --------------------------
	.section	.nv.shared._ZN4vllm25paged_attention_v2_kernelIfhLi32ELi8ELi128ELNS_18Fp8KVCacheDataTypeE2ELb0ELi512EEEvPfS2_PT_PKS3_PKT0_S9_ifPKiSB_iPKfiiiSD_SD_iiiii,"aw",@nobits
	.sectionflags	@""
	.align	16
.nv.shared._ZN4vllm25paged_attention_v2_kernelIfhLi32ELi8ELi128ELNS_18Fp8KVCacheDataTypeE2ELb0ELi512EEEvPfS2_PT_PKS3_PKT0_S9_ifPKiSB_iPKfiiiSD_SD_iiiii:
	.zero		1056


//--------------------- .nv.shared._ZN4vllm25paged_attention_v2_kernelIfhLi256ELi8ELi128ELNS_18Fp8KVCacheDataTypeE2ELb1ELi512EEEvPfS2_PT_PKS3_PKT0_S9_ifPKiSB_iPKfiiiSD_SD_iiiii --------------------------
	.section	.nv.shared._ZN4vllm25paged_attention_v2_kernelIfhLi256ELi8ELi128ELNS_18Fp8KVCacheDataTypeE2ELb1ELi512EEEvPfS2_PT_PKS3_PKT0_S9_ifPKiSB_iPKfiiiSD_SD_iiiii,"aw",@nobits
	.sectionflags	@""
	.align	16
.nv.shared._ZN4vllm25paged_attention_v2_kernelIfhLi256ELi8ELi128ELNS_18Fp8KVCacheDataTypeE2ELb1ELi512EEEvPfS2_PT_PKS3_PKT0_S9_ifPKiSB_iPKfiiiSD_SD_iiiii:
	.zero		1056


//--------------------- .nv.shared._ZN4vllm25paged_attention_v2_kernelIfhLi192ELi8ELi128ELNS_18Fp8KVCacheDataTypeE2ELb1ELi512EEEvPfS2_PT_PKS3_PKT0_S9_ifPKiSB_iPKfiiiSD_SD_iiiii --------------------------
	.section	.nv.shared._ZN4vllm25paged_attention_v2_kernelIfhLi192ELi8ELi128ELNS_18Fp8KVCacheDataTypeE2ELb1ELi512EEEvPfS2_PT_PKS3_PKT0_S9_ifPKiSB_iPKfiiiSD_SD_iiiii,"aw",@nobits
	.sectionflags	@""
	.align	16
.nv.shared._ZN4vllm25paged_attention_v2_kernelIfhLi192ELi8ELi128ELNS_18Fp8KVCacheDataTypeE2ELb1ELi512EEEvPfS2_PT_PKS3_PKT0_S9_ifPKiSB_iPKfiiiSD_SD_iiiii:
	.zero		1056


//--------------------- .nv.shared._ZN4vllm25paged_attention_v2_kernelIfhLi128ELi8ELi128ELNS_18Fp8KVCacheDataTypeE2ELb1ELi512EEEvPfS2_PT_PKS3_PKT0_S9_ifPKiSB_iPKfiiiSD_SD_iiiii --------------------------
	.section	.nv.shared._ZN4vllm25paged_attention_v2_kernelIfhLi128ELi8ELi128ELNS_18Fp8KVCacheDataTypeE2ELb1ELi512EEEvPfS2_PT_PKS3_PKT0_S9_ifPKiSB_iPKfiiiSD_SD_iiiii,"aw",@nobits
	.sectionflags	@""
	.align	16
.nv.shared._ZN4vllm25paged_attention_v2_kernelIfhLi128ELi8ELi128ELNS_18Fp8KVCacheDataTypeE2ELb1ELi512EEEvPfS2_PT_PKS3_PKT0_S9_ifPKiSB_iPKfiiiSD_SD_iiiii:
	.zero		1056


//--------------------- .nv.shared._ZN4vllm25paged_attention_v2_kernelIfhLi120ELi8ELi128ELNS_18Fp8KVCacheDataTypeE2ELb1ELi512EEEvPfS2_PT_PKS3_PKT0_S9_ifPKiSB_iPKfiiiSD_SD_iiiii --------------------------
	.section	.nv.shared._ZN4vllm25paged_attention_v2_kernelIfhLi120ELi8ELi128ELNS_18Fp8KVCacheDataTypeE2ELb1ELi512EEEvPfS2_PT_PKS3_PKT0_S9_ifPKiSB_iPKfiiiSD_SD_iiiii,"aw",@nobits
	.sectionflags	@""
	.align	16
.nv.shared._ZN4vllm25paged_attention_v2_kernelIfhLi120ELi8ELi128ELNS_18Fp8KVCacheDataTypeE2ELb1ELi512EEEvPfS2_PT_PKS3_PKT0_S9_ifPKiSB_iPKfiiiSD_SD_iiiii:
	.zero		1056


//--------------------- .nv.shared._ZN4vllm25paged_attention_v2_kernelIfhLi112ELi8ELi128ELNS_18Fp8KVCacheDataTypeE2ELb1ELi512EEEvPfS2_PT_PKS3_PKT0_S9_ifPKiSB_iPKfiiiSD_SD_iiiii --------------------------
	.section	.nv.shared._ZN4vllm25paged_attention_v2_kernelIfhLi112ELi8ELi128ELNS_18Fp8KVCacheDataTypeE2ELb1ELi512EEEvPfS2_PT_PKS3_PKT0_S9_ifPKiSB_iPKfiiiSD_SD_iiiii,"aw",@nobits
	.sectionflags	@""
	.align	16
.nv.shared._ZN4vllm25paged_attention_v2_kernelIfhLi112ELi8ELi128ELNS_18Fp8KVCacheDataTypeE2ELb1ELi512EEEvPfS2_PT_PKS3_PKT0_S9_ifPKiSB_iPKfiiiSD_SD_iiiii:
	.zero		1056


//--------------------- .nv.shared._ZN4vllm25paged_attention_v2_kernelIfhLi96ELi8ELi128ELNS_18Fp8KVCacheDataTypeE2ELb1ELi512EEEvPfS2_PT_PKS3_PKT0_S9_ifPKiSB_iPKfiiiSD_SD_iiiii --------------------------
	.section	.nv.shared._ZN4vllm25paged_attention_v2_kernelIfhLi96ELi8ELi128ELNS_18Fp8KVCacheDataTypeE2ELb1ELi512EEEvPfS2_PT_PKS3_PKT0_S9_ifPKiSB_iPKfiiiSD_SD_iiiii,"aw",@nobits
	.sectionflags	@""
	.align	16
.nv.shared._ZN4vllm25paged_attention_v2_kernelIfhLi96ELi8ELi128ELNS_18Fp8KVCacheDataTypeE2ELb1ELi512EEEvPfS2_PT_PKS3_PKT0_S9_ifPKiSB_iPKfiiiSD_SD_iiiii:
	.zero		1056


//--------------------- .nv.shared._ZN4vllm25paged_attention_v2_kernelIfhLi80ELi8ELi128ELNS_18Fp8KVCacheDataTypeE2ELb1ELi512EEEvPfS2_PT_PKS3_PKT0_S9_ifPKiSB_iPKfiiiSD_SD_iiiii --------------------------
	.section	.nv.shared._ZN4vllm25paged_attention_v2_kernelIfhLi80ELi8ELi128ELNS_18Fp8KVCacheDataTypeE2ELb1ELi512EEEvPfS2_PT_PKS3_PKT0_S9_ifPKiSB_iPKfiiiSD_SD_iiiii,"aw",@nobits
	.sectionflags	@""
	.align	16
.nv.shared._ZN4vllm25paged_attention_v2_kernelIfhLi80ELi8ELi128ELNS_18Fp8KVCacheDataTypeE2ELb1ELi512EEEvPfS2_PT_PKS3_PKT0_S9_ifPKiSB_iPKfiiiSD_SD_iiiii:
	.zero		1056


//--------------------- .nv.shared._ZN4vllm25paged_attention_v2_kernelIfhLi64ELi8ELi128ELNS_18Fp8KVCacheDataTypeE2ELb1ELi512EEEvPfS2_PT_PKS3_PKT0_S9_ifPKiSB_iPKfiiiSD_SD_iiiii --------------------------
	.section	.nv.shared._ZN4vllm25paged_attention_v2_kernelIfhLi64ELi8ELi128ELNS_18Fp8KVCacheDataTypeE2ELb1ELi512EEEvPfS2_PT_PKS3_PKT0_S9_ifPKiSB_iPKfiiiSD_SD_iiiii,"aw",@nobits
	.sectionflags	@""
	.align	16
.nv.shared._ZN4vllm25paged_attention_v2_kernelIfhLi64ELi8ELi128ELNS_18Fp8KVCacheDataTypeE2ELb1ELi512EEEvPfS2_PT_PKS3_PKT0_S9_ifPKiSB_iPKfiiiSD_SD_iiiii:
	.zero		1056


//--------------------- .nv.shared._ZN4vllm25paged_attention_v2_kernelIfhLi32ELi8ELi128ELNS_18Fp8KVCacheDataTypeE2ELb1ELi512EEEvPfS2_PT_PKS3_PKT0_S9_ifPKiSB_iPKfiiiSD_SD_iiiii --------------------------
	.section	.nv.shared._ZN4vllm25paged_attention_v2_kernelIfhLi32ELi8ELi128ELNS_18Fp8KVCacheDataTypeE2ELb1ELi512EEEvPfS2_PT_PKS3_PKT0_S9_ifPKiSB_iPKfiiiSD_SD_iiiii,"aw",@nobits
	.sectionflags	@""
	.align	16
.nv.shared._ZN4vllm25paged_attention_v2_kernelIfhLi32ELi8ELi128ELNS_18Fp8KVCacheDataTypeE2ELb1ELi512EEEvPfS2_PT_PKS3_PKT0_S9_ifPKiSB_iPKfiiiSD_SD_iiiii:
	.zero		1056


//--------------------- .nv.shared._ZN4vllm25paged_attention_v2_kernelI13__nv_bfloat16hLi256ELi32ELi128ELNS_18Fp8KVCacheDataTypeE1ELb0ELi512EEEvPfS3_PT_PKS4_PKT0_SA_ifPKiSC_iPKfiiiSE_SE_iiiii --------------------------
	.section	.nv.shared._ZN4vllm25paged_attention_v2_kernelI13__nv_bfloat16hLi256ELi32ELi128ELNS_18Fp8KVCacheDataTypeE1ELb0ELi512EEEvPfS3_PT_PKS4_PKT0_SA_ifPKiSC_iPKfiiiSE_SE_iiiii,"aw",@nobits
	.sectionflags	@""
	.align	16
.nv.shared._ZN4vllm25paged_attention_v2_kernelI13__nv_bfloat16hLi256ELi32ELi128ELNS_18Fp8KVCacheDataTypeE1ELb0ELi512EEEvPfS3_PT_PKS4_PKT0_SA_ifPKiSC_iPKfiiiSE_SE_iiiii:
	.zero		1056


//--------------------- .nv.shared._ZN4vllm25paged_attention_v2_kernelI13__nv_bfloat16hLi192ELi32ELi128ELNS_18Fp8KVCacheDataTypeE1ELb0ELi512EEEvPfS3_PT_PKS4_PKT0_SA_ifPKiSC_iPKfiiiSE_SE_iiiii --------------------------
	.section	.nv.shared._ZN4vllm25paged_attention_v2_kernelI13__nv_bfloat16hLi192ELi32ELi128ELNS_18Fp8KVCacheDataTypeE1ELb0ELi512EEEvPfS3_PT_PKS4_PKT0_SA_ifPKiSC_iPKfiiiSE_SE_iiiii,"aw",@nobits
	.sectionflags	@""
	.align	16
.nv.shared._ZN4vllm25paged_attention_v2_kernelI13__nv_bfloat16hLi192ELi32ELi128ELNS_18Fp8KVCacheDataTypeE1ELb0ELi512EEEvPfS3_PT_PKS4_PKT0_SA_ifPKiSC_iPKfiiiSE_SE_iiiii:
	.zero		1056


//--------------------- .nv.shared._ZN4vllm25paged_attention_v2_kernelI13__nv_bfloat16hLi128ELi32ELi128ELNS_18Fp8KVCacheDataTypeE1ELb0ELi512EEEvPfS3_PT_PKS4_PKT0_SA_ifPKiSC_iPKfiiiSE_SE_iiiii --------------------------
	.section	.nv.shared._ZN4vllm25paged_attention_v2_kernelI13__nv_bfloat16hLi128ELi32ELi128ELNS_18Fp8KVCacheDataTypeE1ELb0ELi512EEEvPfS3_PT_PKS4_PKT0_SA_ifPKiSC_iPKfiiiSE_SE_iiiii,"aw",@nobits
	.sectionflags	@""
	.align	16
.nv.shared._ZN4vllm25paged_attention_v2_kernelI13__nv_bfloat16hLi128ELi32ELi128ELNS_18Fp8KVCacheDataTypeE1ELb0ELi512EEEvPfS3_PT_PKS4_PKT0_SA_ifPKiSC_iPKfiiiSE_SE_iiiii:
	.zero		1056


//--------------------- .nv.shared._ZN4vllm25paged_attention_v2_kernelI13__nv_bfloat16hLi120ELi32ELi128ELNS_18Fp8KVCacheDataTypeE1ELb0ELi512EEEvPfS3_PT_PKS4_PKT0_SA_ifPKiSC_iPKfiiiSE_SE_iiiii --------------------------
	.section	.nv.shared._ZN4vllm25paged_attention_v2_kernelI13__nv_bfloat16hLi120ELi32ELi128ELNS_18Fp8KVCacheDataTypeE1ELb0ELi512EEEvPfS3_PT_PKS4_PKT0_SA_ifPKiSC_iPKfiiiSE_SE_iiiii,"aw",@nobits
	.sectionflags	@""
	.align	16
.nv.shared._ZN4vllm25paged_attention_v2_kernelI13__nv_bfloat16hLi120ELi32ELi128ELNS_18Fp8KVCacheDataTypeE1ELb0ELi512EEEvPfS3_PT_PKS4_PKT0_SA_ifPKiSC_iPKfiiiSE_SE_iiiii:
	.zero		1056


//--------------------- .nv.shared._ZN4vllm25paged_attention_v2_kernelI13__nv_bfloat16hLi112ELi32ELi128ELNS_18Fp8KVCacheDataTypeE1ELb0ELi512EEEvPfS3_PT_PKS4_PKT0_SA_ifPKiSC_iPKfiiiSE_SE_iiiii --------------------------
	.section	.nv.shared._ZN4vllm25paged_attention_v2_kernelI13__nv_bfloat16hLi112ELi32ELi128ELNS_18Fp8KVCacheDataTypeE1ELb0ELi512EEEvPfS3_PT_PKS4_PKT0_SA_ifPKiSC_iPKfiiiSE_SE_iiiii,"aw",@nobits
	.sectionflags	@""
	.align	16
.nv.shared._ZN4vllm25paged_attention_v2_kernelI13__nv_bfloat16hLi112ELi32ELi128ELNS_18Fp8KVCacheDataTypeE1ELb0ELi512EEEvPfS3_PT_PKS4_PKT0_SA_ifPKiSC_iPKfiiiSE_SE_iiiii:
	.zero		1056


//--------------------- .nv.shared._ZN4vllm25paged_attention_v2_kernelI13__nv_bfloat16hLi96ELi32ELi128ELNS_18Fp8KVCacheDataTypeE1ELb0ELi512EEEvPfS3_PT_PKS4_PKT0_SA_ifPKiSC_iPKfiiiSE_SE_iiiii --------------------------
	.section	.nv.shared._ZN4vllm25paged_attention_v2_kernelI13__nv_bfloat16hLi96ELi32ELi128ELNS_18Fp8KVCacheDataTypeE1ELb0ELi512EEEvPfS3_PT_PKS4_PKT0_SA_ifPKiSC_iPKfiiiSE_SE_iiiii,"aw",@nobits
	.sectionflags	@""
	.align	16
.nv.shared._ZN4vllm25paged_attention_v2_kernelI13__nv_bfloat16hLi96ELi32ELi128ELNS_18Fp8KVCacheDataTypeE1ELb0ELi512EEEvPfS3_PT_PKS4_PKT0_SA_ifPKiSC_iPKfiiiSE_SE_iiiii:
	.zero		1056


//--------------------- .nv.shared._ZN4vllm25paged_attention_v2_kernelI13__nv_bfloat16hLi80ELi32ELi128ELNS_18Fp8KVCacheDataTypeE1ELb0ELi512EEEvPfS3_PT_PKS4_PKT0_SA_ifPKiSC_iPKfiiiSE_SE_iiiii --------------------------
	.section	.nv.shared._ZN4vllm25paged_attention_v2_kernelI13__nv_bfloat16hLi80ELi32ELi128ELNS_18Fp8KVCacheDataTypeE1ELb0ELi512EEEvPfS3_PT_PKS4_PKT0_SA_ifPKiSC_iPKfiiiSE_SE_iiiii,"aw",@nobits
	.sectionflags	@""
	.align	16
.nv.shared._ZN4vllm25paged_attention_v2_kernelI13__nv_bfloat16hLi80ELi32ELi128ELNS_18Fp8KVCacheDataTypeE1ELb0ELi512EEEvPfS3_PT_PKS4_PKT0_SA_ifPKiSC_iPKfiiiSE_SE_iiiii:
	.zero		1056


//--------------------- .nv.shared._ZN4vllm25paged_attention_v2_kernelI13__nv_bfloat16hLi64ELi32ELi128ELNS_18Fp8KVCacheDataTypeE1ELb0ELi512EEEvPfS3_PT_PKS4_PKT0_SA_ifPKiSC_iPKfiiiSE_SE_iiiii --------------------------
	.section	.nv.shared._ZN4vllm25paged_attention_v2_kernelI13__nv_bfloat16hLi64ELi32ELi128ELNS_18Fp8KVCacheDataTypeE1ELb0ELi512EEEvPfS3_PT_PKS4_PKT0_SA_ifPKiSC_iPKfiiiSE_SE_iiiii,"aw",@nobits
	.sectionflags	@""
	.align	16
.nv.shared._ZN4vllm25paged_attention_v2_kernelI13__nv_bfloat16hLi64ELi32ELi128ELNS_18Fp8KVCacheDataTypeE1ELb0ELi512EEEvPfS3_PT_PKS4_PKT0_SA_ifPKiSC_iPKfiiiSE_SE_iiiii:
	.zero		1056


//--------------------- .nv.shared._ZN4vllm25paged_attention_v2_kernelI13__nv_bfloat16hLi32ELi32ELi128ELNS_18Fp8KVCacheDataTypeE1ELb0ELi512EEEvPfS3_PT_PKS4_PKT0_SA_ifPKiSC_iPKfiiiSE_SE_iiiii --------------------------
	.section	.nv.shared._ZN4vllm25paged_attention_v2_kernelI13__nv_bfloat16hLi32ELi32ELi128ELNS_18Fp8KVCacheDataTypeE1ELb0ELi512EEEvPfS3_PT_PKS4_PKT0_SA_ifPKiSC_iPKfiiiSE_SE_iiiii,"aw",@nobits
	.sectionflags	@""
	.align	16
.nv.shared._ZN4vllm25paged_attention_v2_kernelI13__nv_bfloat16hLi32ELi32ELi128ELNS_18Fp8KVCacheDataTypeE1ELb0ELi512EEEvPfS3_PT_PKS4_PKT0_SA_ifPKiSC_iPKfiiiSE_SE_iiiii:
	.zero		1056


//--------------------- .nv.shared._ZN4vllm25paged_attention_v2_kernelI13__nv_bfloat16hLi256ELi32ELi128ELNS_18Fp8KVCacheDataTypeE1ELb1ELi512EEEvPfS3_PT_PKS4_PKT0_SA_ifPKiSC_iPKfiiiSE_SE_iiiii --------------------------
	.section	.nv.shared._ZN4vllm25paged_attention_v2_kernelI13__nv_bfloat16hLi256ELi32ELi128ELNS_18Fp8KVCacheDataTypeE1ELb1ELi512EEEvPfS3_PT_PKS4_PKT0_SA_ifPKiSC_iPKfiiiSE_SE_iiiii,"aw",@nobits
	.sectionflags	@""
	.align	16
.nv.shared._ZN4vllm25paged_attention_v2_kernelI13__nv_bfloat16hLi256ELi32ELi128ELNS_18Fp8KVCacheDataTypeE1ELb1ELi512EEEvPfS3_PT_PKS4_PKT0_SA_ifPKiSC_iPKfiiiSE_SE_iiiii:
	.zero		1056


//--------------------- .nv.shared._ZN4vllm25paged_attention_v2_kernelI13__nv_bfloat16hLi192ELi32ELi128ELNS_18Fp8KVCacheDataTypeE1ELb1ELi512EEEvPfS3_PT_PKS4_PKT0_SA_ifPKiSC_iPKfiiiSE_SE_iiiii --------------------------
	.section	.nv.shared._ZN4vllm25paged_attention_v2_kernelI13__nv_bfloat16hLi192ELi32ELi128ELNS_18Fp8KVCacheDataTypeE1ELb1ELi512EEEvPfS3_PT_PKS4_PKT0_SA_ifPKiSC_iPKfiiiSE_SE_iiiii,"aw",@nobits
	.sectionflags	@""
	.align	16
.nv.shared._ZN4vllm25paged_attention_v2_kernelI13__nv_bfloat16hLi192ELi32ELi128ELNS_18Fp8KVCacheDataTypeE1ELb1ELi512EEEvPfS3_PT_PKS4_PKT0_SA_ifPKiSC_iPKfiiiSE_SE_iiiii:
	.zero		1056


//--------------------- .nv.shared._ZN4vllm25paged_attention_v2_kernelI13__nv_bfloat16hLi128ELi32ELi128ELNS_18Fp8KVCacheDataTypeE1ELb1ELi512EEEvPfS3_PT_PKS4_PKT0_SA_ifPKiSC_iPKfiiiSE_SE_iiiii --------------------------
	.section	.nv.shared._ZN4vllm25paged_attention_v2_kernelI13__nv_bfloat16hLi128ELi32ELi128ELNS_18Fp8KVCacheDataTypeE1ELb1ELi512EEEvPfS3_PT_PKS4_PKT0_SA_ifPKiSC_iPKfiiiSE_SE_iiiii,"aw",@nobits
	.sectionflags	@""
	.align	16
.nv.shared._ZN4vllm25paged_attention_v2_kernelI13__nv_bfloat16hLi128ELi32ELi128ELNS_18Fp8KVCacheDataTypeE1ELb1ELi512EEEvPfS3_PT_PKS4_PKT0_SA_ifPKiSC_iPKfiiiSE_SE_iiiii:
	.zero		1056


//--------------------- .nv.shared._ZN4vllm25paged_attention_v2_kernelI13__nv_bfloat16hLi120ELi32ELi128ELNS_18Fp8KVCacheDataTypeE1ELb1ELi512EEEvPfS3_PT_PKS4_PKT0_SA_ifPKiSC_iPKfiiiSE_SE_iiiii --------------------------
	.section	.nv.shared._ZN4vllm25paged_attention_v2_kernelI13__nv_bfloat16hLi120ELi32ELi128ELNS_18Fp8KVCacheDataTypeE1ELb1ELi512EEEvPfS3_PT_PKS4_PKT0_SA_ifPKiSC_iPKfiiiSE_SE_iiiii,"aw",@nobits
	.sectionflags	@""
	.align	16
.nv.shared._ZN4vllm25paged_attention_v2_kernelI13__nv_bfloat16hLi120ELi32ELi128ELNS_18Fp8KVCacheDataTypeE1ELb1ELi512EEEvPfS3_PT_PKS4_PKT0_SA_ifPKiSC_iPKfiiiSE_SE_iiiii:
	.zero		1056


//--------------------- .nv.shared._ZN4vllm25paged_attention_v2_kernelI13__nv_bfloat16hLi112ELi32ELi128ELNS_18Fp8KVCacheDataTypeE1ELb1ELi512EEEvPfS3_PT_PKS4_PKT0_SA_ifPKiSC_iPKfiiiSE_SE_iiiii --------------------------
	.section	.nv.shared._ZN4vllm25paged_attention_v2_kernelI13__nv_bfloat16hLi112ELi32ELi128ELNS_18Fp8KVCacheDataTypeE1ELb1ELi512EEEvPfS3_PT_PKS4_PKT0_SA_ifPKiSC_iPKfiiiSE_SE_iiiii,"aw",@nobits
	.sectionflags	@""
	.align	16
.nv.shared._ZN4vllm25paged_attention_v2_kernelI13__nv_bfloat16hLi112ELi32ELi128ELNS_18Fp8KVCacheDataTypeE1ELb1ELi512EEEvPfS3_PT_PKS4_PKT0_SA_ifPKiSC_iPKfiiiSE_SE_iiiii:
	.zero		1056


//--------------------- .nv.shared._ZN4vllm25paged_attention_v2_kernelI13__nv_bfloat16hLi96ELi32ELi128ELNS_18Fp8KVCacheDataTypeE1ELb1ELi512EEEvPfS3_PT_PKS4_PKT0_SA_ifPKiSC_iPKfiiiSE_SE_iiiii --------------------------
	.section	.nv.shared._ZN4vllm25paged_attention_v2_kernelI13__nv_bfloat16hLi96ELi32ELi128ELNS_18Fp8KVCacheDataTypeE1ELb1ELi512EEEvPfS3_PT_PKS4_PKT0_SA_ifPKiSC_iPKfiiiSE_SE_iiiii,"aw",@nobits
	.sectionflags	@""
	.align	16
.nv.shared._ZN4vllm25paged_attention_v2_kernelI13__nv_bfloat16hLi96ELi32ELi128ELNS_18Fp8KVCacheDataTypeE1ELb1ELi512EEEvPfS3_PT_PKS4_PKT0_SA_ifPKiSC_iPKfiiiSE_SE_iiiii:
	.zero		1056


//--------------------- .nv.shared._ZN4vllm25paged_attention_v2_kernelI13__nv_bfloat16hLi80ELi32ELi128ELNS_18Fp8KVCacheDataTypeE1ELb1ELi512EEEvPfS3_PT_PKS4_PKT0_SA_ifPKiSC_iPKfiiiSE_SE_iiiii --------------------------
	.section	.nv.shared._ZN4vllm25paged_attention_v2_kernelI13__nv_bfloat16hLi80ELi32ELi128ELNS_18Fp8KVCacheDataTypeE1ELb1ELi512EEEvPfS3_PT_PKS4_PKT0_SA_ifPKiSC_iPKfiiiSE_SE_iiiii,"aw",@nobits
	.sectionflags	@""
	.align	16
.nv.shared._ZN4vllm25paged_attention_v2_kernelI13__nv_bfloat16hLi80ELi32ELi128ELNS_18Fp8KVCacheDataTypeE1ELb1ELi512EEEvPfS3_PT_PKS4_PKT0_SA_ifPKiSC_iPKfiiiSE_SE_iiiii:
	.zero		1056


//--------------------- .nv.shared._ZN4vllm25paged_attention_v2_kernelI13__nv_bfloat16hLi64ELi32ELi128ELNS_18Fp8KVCacheDataTypeE1ELb1ELi512EEEvPfS3_PT_PKS4_PKT0_SA_ifPKiSC_iPKfiiiSE_SE_iiiii --------------------------
	.section	.nv.shared._ZN4vllm25paged_attention_v2_kernelI13__nv_bfloat16hLi64ELi32ELi128ELNS_18Fp8KVCacheDataTypeE1ELb1ELi512EEEvPfS3_PT_PKS4_PKT0_SA_ifPKiSC_iPKfiiiSE_SE_iiiii,"aw",@nobits
	.sectionflags	@""
	.align	16
.nv.shared._ZN4vllm25paged_attention_v2_kernelI13__nv_bfloat16hLi64ELi32ELi128ELNS_18Fp8KVCacheDataTypeE1ELb1ELi512EEEvPfS3_PT_PKS4_PKT0_SA_ifPKiSC_iPKfiiiSE_SE_iiiii:
	.zero		1056


//--------------------- .nv.shared._ZN4vllm25paged_attention_v2_kernelI13__nv_bfloat16hLi32ELi32ELi128ELNS_18Fp8KVCacheDataTypeE1ELb1ELi512EEEvPfS3_PT_PKS4_PKT0_SA_ifPKiSC_iPKfiiiSE_SE_iiiii --------------------------
	.section	.nv.shared._ZN4vllm25paged_attention_v2_kernelI13__nv_bfloat16hLi32ELi32ELi128ELNS_18Fp8KVCacheDataTypeE1ELb1ELi512EEEvPfS3_PT_PKS4_PKT0_SA_ifPKiSC_iPKfiiiSE_SE_iiiii,"aw",@nobits
	.sectionflags	@""
	.align	16
.nv.shared._ZN4vllm25paged_attention_v2_kernelI13__nv_bfloat16hLi32ELi32ELi128ELNS_18Fp8KVCacheDataTypeE1ELb1ELi512EEEvPfS3_PT_PKS4_PKT0_SA_ifPKiSC_iPKfiiiSE_SE_iiiii:
	.zero		1056


//--------------------- .nv.shared._ZN4vllm25paged_attention_v2_kernelI13__nv_bfloat16hLi256ELi16ELi128ELNS_18Fp8KVCacheDataTypeE1ELb0ELi512EEEvPfS3_PT_PKS4_PKT0_SA_ifPKiSC_iPKfiiiSE_SE_iiiii --------------------------
	.section	.nv.shared._ZN4vllm25paged_attention_v2_kernelI13__nv_bfloat16hLi256ELi16ELi128ELNS_18Fp8KVCacheDataTypeE1ELb0ELi512EEEvPfS3_PT_PKS4_PKT0_SA_ifPKiSC_iPKfiiiSE_SE_iiiii,"aw",@nobits
	.sectionflags	@""
	.align	16
.nv.shared._ZN4vllm25paged_attention_v2_kernelI13__nv_bfloat16hLi256ELi16ELi128ELNS_18Fp8KVCacheDataTypeE1ELb0ELi512EEEvPfS3_PT_PKS4_PKT0_SA_ifPKiSC_iPKfiiiSE_SE_iiiii:
	.zero		1056


//--------------------- .nv.shared._ZN4vllm25paged_attention_v2_kernelI13__nv_bfloat16hLi192ELi16ELi128ELNS_18Fp8KVCacheDataTypeE1ELb0ELi512EEEvPfS3_PT_PKS4_PKT0_SA_ifPKiSC_iPKfiiiSE_SE_iiiii --------------------------
	.section	.nv.shared._ZN4vllm25paged_attention_v2_kernelI13__nv_bfloat16hLi192ELi16ELi128ELNS_18Fp8KVCacheDataTypeE1ELb0ELi512EEEvPfS3_PT_PKS4_PKT0_SA_ifPKiSC_iPKfiiiSE_SE_iiiii,"aw",@nobits
	.sectionflags	@""
	.align	16
.nv.shared._ZN4vllm25paged_attention_v2_kernelI13__nv_bfloat16hLi192ELi16ELi128ELNS_18Fp8KVCacheDataTypeE1ELb0ELi512EEEvPfS3_PT_PKS4_PKT0_SA_ifPKiSC_iPKfiiiSE_SE_iiiii:
	.zero		1056


//--------------------- .nv.shared._ZN4vllm25paged_attention_v2_kernelI13__nv_bfloat16hLi128ELi16ELi128ELNS_18Fp8KVCacheDataTypeE1ELb0ELi512EEEvPfS3_PT_PKS4_PKT0_SA_ifPKiSC_iPKfiiiSE_SE_iiiii --------------------------
	.section	.nv.shared._ZN4vllm25paged_attention_v2_kernelI13__nv_bfloat16hLi128ELi16ELi128ELNS_18Fp8KVCacheDataTypeE1ELb0ELi512EEEvPfS3_PT_PKS4_PKT0_SA_ifPKiSC_iPKfiiiSE_SE_iiiii,"aw",@nobits
	.sectionflags	@""
	.align	16
.nv.shared._ZN4vllm25paged_attention_v2_kernelI13__nv_bfloat16hLi128ELi16ELi128ELNS_18Fp8KVCacheDataTypeE1ELb0ELi512EEEvPfS3_PT_PKS4_PKT0_SA_ifPKiSC_iPKfiiiSE_SE_iiiii:
	.zero		1056


//--------------------- .nv.shared._ZN4vllm25paged_attention_v2_kernelI13__nv_bfloat16hLi120ELi16ELi128ELNS_18Fp8KVCacheDataTypeE1ELb0ELi512EEEvPfS3_PT_PKS4_PKT0_SA_ifPKiSC_iPKfiiiSE_SE_iiiii --------------------------
	.section	.nv.shared._ZN4vllm25paged_attention_v2_kernelI13__nv_bfloat16hLi120ELi16ELi128ELNS_18Fp8KVCacheDataTypeE1ELb0ELi512EEEvPfS3_PT_PKS4_PKT0_SA_ifPKiSC_iPKfiiiSE_SE_iiiii,"aw",@nobits
	.sectionflags	@""
	.align	16
.nv.shared._ZN4vllm25paged_attention_v2_kernelI13__nv_bfloat16hLi120ELi16ELi128ELNS_18Fp8KVCacheDataTypeE1ELb0ELi512EEEvPfS3_PT_PKS4_PKT0_SA_ifPKiSC_iPKfiiiSE_SE_iiiii:
	.zero		1056


//--------------------- .nv.shared._ZN4vllm25paged_attention_v2_kernelI13__nv_bfloat16hLi112ELi16ELi128ELNS_18Fp8KVCacheDataTypeE1ELb0ELi512EEEvPfS3_PT_PKS4_PKT0_SA_ifPKiSC_iPKfiiiSE_SE_iiiii --------------------------
	.section	.nv.shared._ZN4vllm25paged_attention_v2_kernelI13__nv_bfloat16hLi112ELi16ELi128ELNS_18Fp8KVCacheDataTypeE1ELb0ELi512EEEvPfS3_PT_PKS4_PKT0_SA_ifPKiSC_iPKfiiiSE_SE_iiiii,"aw",@nobits
	.sectionflags	@""
	.align	16
.nv.shared._ZN4vllm25paged_attention_v2_kernelI13__nv_bfloat16hLi112ELi16ELi128ELNS_18Fp8KVCacheDataTypeE1ELb0ELi512EEEvPfS3_PT_PKS4_PKT0_SA_ifPKiSC_iPKfiiiSE_SE_iiiii:
	.zero		1056


//--------------------- .nv.shared._ZN4vllm25paged_attention_v2_kernelI13__nv_bfloat16hLi96ELi16ELi128ELNS_18Fp8KVCacheDataTypeE1ELb0ELi512EEEvPfS3_PT_PKS4_PKT0_SA_ifPKiSC_iPKfiiiSE_SE_iiiii --------------------------
	.section	.nv.shared._ZN4vllm25paged_attention_v2_kernelI13__nv_bfloat16hLi96ELi16ELi128ELNS_18Fp8KVCacheDataTypeE1ELb0ELi512EEEvPfS3_PT_PKS4_PKT0_SA_ifPKiSC_iPKfiiiSE_SE_iiiii,"aw",@nobits
	.sectionflags	@""
	.align	16
.nv.shared._ZN4vllm25paged_attention_v2_kernelI13__nv_bfloat16hLi96ELi16ELi128ELNS_18Fp8KVCacheDataTypeE1ELb0ELi512EEEvPfS3_PT_PKS4_PKT0_SA_ifPKiSC_iPKfiiiSE_SE_iiiii:
	.zero		1056


//--------------------- .nv.shared._ZN4vllm25paged_attention_v2_kernelI13__nv_bfloat16hLi80ELi16ELi128ELNS_18Fp8KVCacheDataTypeE1ELb0ELi512EEEvPfS3_PT_PKS4_PKT0_SA_ifPKiSC_iPKfiiiSE_SE_iiiii --------------------------
	.section	.nv.shared._ZN4vllm25paged_attention_v2_kernelI13__nv_bfloat16hLi80ELi16ELi128ELNS_18Fp8KVCacheDataTypeE1ELb0ELi512EEEvPfS3_PT_PKS4_PKT0_SA_ifPKiSC_iPKfiiiSE_SE_iiiii,"aw",@nobits
	.sectionflags	@""
	.align	16
.nv.shared._ZN4vllm25paged_attention_v2_kernelI13__nv_bfloat16hLi80ELi16ELi128ELNS_18Fp8KVCacheDataTypeE1ELb0ELi512EEEvPfS3_PT_PKS4_PKT0_SA_ifPKiSC_iPKfiiiSE_SE_iiiii:
	.zero		1056


//--------------------- .nv.shared._ZN4vllm25paged_attention_v2_kernelI13__nv_bfloat16hLi64ELi16ELi128ELNS_18Fp8KVCacheDataTypeE1ELb0ELi512EEEvPfS3_PT_PKS4_PKT0_SA_ifPKiSC_iPKfiiiSE_SE_iiiii --------------------------
	.section	.nv.shared._ZN4vllm25paged_attention_v2_kernelI13__nv_bfloat16hLi64ELi16ELi128ELNS_18Fp8KVCacheDataTypeE1ELb0ELi512EEEvPfS3_PT_PKS4_PKT0_SA_ifPKiSC_iPKfiiiSE_SE_iiiii,"aw",@nobits
	.sectionflags	@""
	.align	16
.nv.shared._ZN4vllm25paged_attention_v2_kernelI13__nv_bfloat16hLi64ELi16ELi128ELNS_18Fp8KVCacheDataTypeE1ELb0ELi512EEEvPfS3_PT_PKS4_PKT0_SA_ifPKiSC_iPKfiiiSE_SE_iiiii:
	.zero		1056


//--------------------- .nv.shared._ZN4vllm25paged_attention_v2_kernelI13__nv_bfloat16hLi32ELi16ELi128ELNS_18Fp8KVCacheDataTypeE1ELb0ELi512EEEvPfS3_PT_PKS4_PKT0_SA_ifPKiSC_iPKfiiiSE_SE_iiiii --------------------------
	.section	.nv.shared._ZN4vllm25paged_attention_v2_kernelI13__nv_bfloat16hLi32ELi16ELi128ELNS_18Fp8KVCacheDataTypeE1ELb0ELi512EEEvPfS3_PT_PKS4_PKT0_SA_ifPKiSC_iPKfiiiSE_SE_iiiii,"aw",@nobits
	.sectionflags	@""
	.align	16
.nv.shared._ZN4vllm25paged_attention_v2_kernelI13__nv_bfloat16hLi32ELi16ELi128ELNS_18Fp8KVCacheDataTypeE1ELb0ELi512EEEvPfS3_PT_PKS4_PKT0_SA_ifPKiSC_iPKfiiiSE_SE_iiiii:
	.zero		1056


//--------------------- .nv.shared._ZN4vllm25paged_attention_v2_kernelI13__nv_bfloat16hLi256ELi16ELi128ELNS_18Fp8KVCacheDataTypeE1ELb1ELi512EEEvPfS3_PT_PKS4_PKT0_SA_ifPKiSC_iPKfiiiSE_SE_iiiii --------------------------
	.section	.nv.shared._ZN4vllm25paged_attention_v2_kernelI13__nv_bfloat16hLi256ELi16ELi128ELNS_18Fp8KVCacheDataTypeE1ELb1ELi512EEEvPfS3_PT_PKS4_PKT0_SA_ifPKiSC_iPKfiiiSE_SE_iiiii,"aw",@nobits
	.sectionflags	@""
	.align	16
.nv.shared._ZN4vllm25paged_attention_v2_kernelI13__nv_bfloat16hLi256ELi16ELi128ELNS_18Fp8KVCacheDataTypeE1ELb1ELi512EEEvPfS3_PT_PKS4_PKT0_SA_ifPKiSC_iPKfiiiSE_SE_iiiii:
	.zero		1056


//--------------------- .nv.shared._ZN4vllm25paged_attention_v2_kernelI13__nv_bfloat16hLi192ELi16ELi128ELNS_18Fp8KVCacheDataTypeE1ELb1ELi512EEEvPfS3_PT_PKS4_PKT0_SA_ifPKiSC_iPKfiiiSE_SE_iiiii --------------------------
	.section	.nv.shared._ZN4vllm25paged_attention_v2_kernelI13__nv_bfloat16hLi192ELi16ELi128ELNS_18Fp8KVCacheDataTypeE1ELb1ELi512EEEvPfS3_PT_PKS4_PKT0_SA_ifPKiSC_iPKfiiiSE_SE_iiiii,"aw",@nobits
	.sectionflags	@""
	.align	16
.nv.shared._ZN4vllm25paged_attention_v2_kernelI13__nv_bfloat16hLi192ELi16ELi128ELNS_18Fp8KVCacheDataTypeE1ELb1ELi512EEEvPfS3_PT_PKS4_PKT0_SA_ifPKiSC_iPKfiiiSE_SE_iiiii:
	.zero		1056


//--------------------- .nv.shared._ZN4vllm25paged_attention_v2_kernelI13__nv_bfloat16hLi128ELi16ELi128ELNS_18Fp8KVCacheDataTypeE1ELb1ELi512EEEvPfS3_PT_PKS4_PKT0_SA_ifPKiSC_iPKfiiiSE_SE_iiiii --------------------------
	.section	.nv.shared._ZN4vllm25paged_attention_v2_kernelI13__nv_bfloat16hLi128ELi16ELi128ELNS_18Fp8KVCacheDataTypeE1ELb1ELi512EEEvPfS3_PT_PKS4_PKT0_SA_ifPKiSC_iPKfiiiSE_SE_iiiii,"aw",@nobits
	.sectionflags	@""
	.align	16
.nv.shared._ZN4vllm25paged_attention_v2_kernelI13__nv_bfloat16hLi128ELi16ELi128ELNS_18Fp8KVCacheDataTypeE1ELb1ELi512EEEvPfS3_PT_PKS4_PKT0_SA_ifPKiSC_iPKfiiiSE_SE_iiiii:
	.zero		1056


//--------------------- .nv.shared._ZN4vllm25paged_attention_v2_kernelI13__nv_bfloat16hLi120ELi16ELi128ELNS_18Fp8KVCacheDataTypeE1ELb1ELi512EEEvPfS3_PT_PKS4_PKT0_SA_ifPKiSC_iPKfiiiSE_SE_iiiii --------------------------
	.section	.nv.shared._ZN4vllm25paged_attention_v2_kernelI13__nv_bfloat16hLi120ELi16ELi128ELNS_18Fp8KVCacheDataTypeE1ELb1ELi512EEEvPfS3_PT_PKS4_PKT0_SA_ifPKiSC_iPKfiiiSE_SE_iiiii,"aw",@nobits
	.sectionflags	@""
	.align	16
.nv.shared._ZN4vllm25paged_attention_v2_kernelI13__nv_bfloat16hLi120ELi16ELi128ELNS_18Fp8KVCacheDataTypeE1ELb1ELi512EEEvPfS3_PT_PKS4_PKT0_SA_ifPKiSC_iPKfiiiSE_SE_iiiii:
	.zero		1056


//--------------------- .nv.shared._ZN4vllm25paged_attention_v2_kernelI13__nv_bfloat16hLi112ELi16ELi128ELNS_18Fp8KVCacheDataTypeE1ELb1ELi512EEEvPfS3_PT_PKS4_PKT0_SA_ifPKiSC_iPKfiiiSE_SE_iiiii --------------------------
	.section	.nv.shared._ZN4vllm25paged_attention_v2_kernelI13__nv_bfloat16hLi112ELi16ELi128ELNS_18Fp8KVCacheDataTypeE1ELb1ELi512EEEvPfS3_PT_PKS4_PKT0_SA_ifPKiSC_iPKfiiiSE_SE_iiiii,"aw",@nobits
	.sectionflags	@""
	.align	16
.nv.shared._ZN4vllm25paged_attention_v2_kernelI13__nv_bfloat16hLi112ELi16ELi128ELNS_18Fp8KVCacheDataTypeE1ELb1ELi512EEEvPfS3_PT_PKS4_PKT0_SA_ifPKiSC_iPKfiiiSE_SE_iiiii:
	.zero		1056


//--------------------- .nv.shared._ZN4vllm25paged_attention_v2_kernelI13__nv_bfloat16hLi96ELi16ELi128ELNS_18Fp8KVCacheDataTypeE1ELb1ELi512EEEvPfS3_PT_PKS4_PKT0_SA_ifPKiSC_iPKfiiiSE_SE_iiiii --------------------------
	.section	.nv.shared._ZN4vllm25paged_attention_v2_kernelI13__nv_bfloat16hLi96ELi16ELi128ELNS_18Fp8KVCacheDataTypeE1ELb1ELi512EEEvPfS3_PT_PKS4_PKT0_SA_ifPKiSC_iPKfiiiSE_SE_iiiii,"aw",@nobits
	.sectionflags	@""
	.align	16
.nv.shared._ZN4vllm25paged_attention_v2_kernelI13__nv_bfloat16hLi96ELi16ELi128ELNS_18Fp8KVCacheDataTypeE1ELb1ELi512EEEvPfS3_PT_PKS4_PKT0_SA_ifPKiSC_iPKfiiiSE_SE_iiiii:
	.zero		1056


//--------------------- .nv.shared._ZN4vllm25paged_attention_v2_kernelI13__nv_bfloat16hLi80ELi16ELi128ELNS_18Fp8KVCacheDataTypeE1ELb1ELi512EEEvPfS3_PT_PKS4_PKT0_SA_ifPKiSC_iPKfiiiSE_SE_iiiii --------------------------
	.section	.nv.shared._ZN4vllm25paged_attention_v2_kernelI13__nv_bfloat16hLi80ELi16ELi128ELNS_18Fp8KVCacheDataTypeE1ELb1ELi512EEEvPfS3_PT_PKS4_PKT0_SA_ifPKiSC_iPKfiiiSE_SE_iiiii,"aw",@nobits
	.sectionflags	@""
	.align	16
.nv.shared._ZN4vllm25paged_attention_v2_kernelI13__nv_bfloat16hLi80ELi16ELi128ELNS_18Fp8KVCacheDataTypeE1ELb1ELi512EEEvPfS3_PT_PKS4_PKT0_SA_ifPKiSC_iPKfiiiSE_SE_iiiii:
	.zero		1056


//--------------------- .nv.shared._ZN4vllm25paged_attention_v2_kernelI13__nv_bfloat16hLi64ELi16ELi128ELNS_18Fp8KVCacheDataTypeE1ELb1ELi512EEEvPfS3_PT_PKS4_PKT0_SA_ifPKiSC_iPKfiiiSE_SE_iiiii --------------------------
	.section	.nv.shared._ZN4vllm25paged_attention_v2_kernelI13__nv_bfloat16hLi64ELi16ELi128ELNS_18Fp8KVCacheDataTypeE1ELb1ELi512EEEvPfS3_PT_PKS4_PKT0_SA_ifPKiSC_iPKfiiiSE_SE_iiiii,"aw",@nobits
	.sectionflags	@""
	.align	16
.nv.shared._ZN4vllm25paged_attention_v2_kernelI13__nv_bfloat16hLi64ELi16ELi128ELNS_18Fp8KVCacheDataTypeE1ELb1ELi512EEEvPfS3_PT_PKS4_PKT0_SA_ifPKiSC_iPKfiiiSE_SE_iiiii:
	.zero		1056


//--------------------- .nv.shared._ZN4vllm25paged_attention_v2_kernelI13__nv_bfloat16hLi32ELi16ELi128ELNS_18Fp8KVCacheDataTypeE1ELb1ELi512EEEvPfS3_PT_PKS4_PKT0_SA_ifPKiSC_iPKfiiiSE_SE_iiiii --------------------------
	.section	.nv.shared._ZN4vllm25paged_attention_v2_kernelI13__nv_bfloat16hLi32ELi16ELi128ELNS_18Fp8KVCacheDataTypeE1ELb1ELi512EEEvPfS3_PT_PKS4_PKT0_SA_ifPKiSC_iPKfiiiSE_SE_iiiii,"aw",@nobits
	.sectionflags	@""
	.align	16
.nv.shared._ZN4vllm25paged_attention_v2_kernelI13__nv_bfloat16hLi32ELi16ELi128ELNS_18Fp8KVCacheDataTypeE1ELb1ELi512EEEvPfS3_PT_PKS4_PKT0_SA_ifPKiSC_iPKfiiiSE_SE_iiiii:
	.zero		1056


//--------------------- .nv.shared._ZN4vllm25paged_attention_v2_kernelI13__nv_bfloat16hLi256ELi8ELi128ELNS_18Fp8KVCacheDataTypeE1ELb0ELi512EEEvPfS3_PT_PKS4_PKT0_SA_ifPKiSC_iPKfiiiSE_SE_iiiii --------------------------
	.section	.nv.shared._ZN4vllm25paged_attention_v2_kernelI13__nv_bfloat16hLi256ELi8ELi128ELNS_18Fp8KVCacheDataTypeE1ELb0ELi512EEEvPfS3_PT_PKS4_PKT0_SA_ifPKiSC_iPKfiiiSE_SE_iiiii,"aw",@nobits
	.sectionflags	@""
	.align	16
.nv.shared._ZN4vllm25paged_attention_v2_kernelI13__nv_bfloat16hLi256ELi8ELi128ELNS_18Fp8KVCacheDataTypeE1ELb0ELi512EEEvPfS3_PT_PKS4_PKT0_SA_ifPKiSC_iPKfiiiSE_SE_iiiii:
	.zero		1056


//--------------------- .nv.shared._ZN4vllm25paged_attention_v2_kernelI13__nv_bfloat16hLi192ELi8ELi128ELNS_18Fp8KVCacheDataTypeE1ELb0ELi512EEEvPfS3_PT_PKS4_PKT0_SA_ifPKiSC_iPKfiiiSE_SE_iiiii --------------------------
	.section	.nv.shared._ZN4vllm25paged_attention_v2_kernelI13__nv_bfloat16hLi192ELi8ELi128ELNS_18Fp8KVCacheDataTypeE1ELb0ELi512EEEvPfS3_PT_PKS4_PKT0_SA_ifPKiSC_iPKfiiiSE_SE_iiiii,"aw",@nobits
	.sectionflags	@""
	.align	16
.nv.shared._ZN4vllm25paged_attention_v2_kernelI13__nv_bfloat16hLi192ELi8ELi128ELNS_18Fp8KVCacheDataTypeE1ELb0ELi512EEEvPfS3_PT_PKS4_PKT0_SA_ifPKiSC_iPKfiiiSE_SE_iiiii:
	.zero		1056


//--------------------- .nv.shared._ZN4vllm25paged_attention_v2_kernelI13__nv_bfloat16hLi128ELi8ELi128ELNS_18Fp8KVCacheDataTypeE1ELb0ELi512EEEvPfS3_PT_PKS4_PKT0_SA_ifPKiSC_iPKfiiiSE_SE_iiiii --------------------------
	.section	.nv.shared._ZN4vllm25paged_attention_v2_kernelI13__nv_bfloat16hLi128ELi8ELi128ELNS_18Fp8KVCacheDataTypeE1ELb0ELi512EEEvPfS3_PT_PKS4_PKT0_SA_ifPKiSC_iPKfiiiSE_SE_iiiii,"aw",@nobits
	.sectionflags	@""
	.align	16
.nv.shared._ZN4vllm25paged_attention_v2_kernelI13__nv_bfloat16hLi128ELi8ELi128ELNS_18Fp8KVCacheDataTypeE1ELb0ELi512EEEvPfS3_PT_PKS4_PKT0_SA_ifPKiSC_iPKfiiiSE_SE_iiiii:
	.zero		1056


//--------------------- .nv.shared._ZN4vllm25paged_attention_v2_kernelI13__nv_bfloat16hLi120ELi8ELi128ELNS_18Fp8KVCacheDataTypeE1ELb0ELi512EEEvPfS3_PT_PKS4_PKT0_SA_ifPKiSC_iPKfiiiSE_SE_iiiii --------------------------
	.section	.nv.shared._ZN4vllm25paged_attention_v2_kernelI13__nv_bfloat16hLi120ELi8ELi128ELNS_18Fp8KVCacheDataTypeE1ELb0ELi512EEEvPfS3_PT_PKS4_PKT0_SA_ifPKiSC_iPKfiiiSE_SE_iiiii,"aw",@nobits
	.sectionflags	@""
	.align	16
.nv.shared._ZN4vllm25paged_attention_v2_kernelI13__nv_bfloat16hLi120ELi8ELi128ELNS_18Fp8KVCacheDataTypeE1ELb0ELi512EEEvPfS3_PT_PKS4_PKT0_SA_ifPKiSC_iPKfiiiSE_SE_iiiii:
	.zero		1056


//--------------------- .nv.shared._ZN4vllm25paged_attention_v2_kernelI13__nv_bfloat16hLi112ELi8ELi128ELNS_18Fp8KVCacheDataTypeE1ELb0ELi512EEEvPfS3_PT_PKS4_PKT0_SA_ifPKiSC_iPKfiiiSE_SE_iiiii --------------------------
	.section	.nv.shared._ZN4vllm25paged_attention_v2_kernelI13__nv_bfloat16hLi112ELi8ELi128ELNS_18Fp8KVCacheDataTypeE1ELb0ELi512EEEvPfS3_PT_PKS4_PKT0_SA_ifPKiSC_iPKfiiiSE_SE_iiiii,"aw",@nobits
	.sectionflags	@""
	.align	16
.nv.shared._ZN4vllm25paged_attention_v2_kernelI13__nv_bfloat16hLi112ELi8ELi128ELNS_18Fp8KVCacheDataTypeE1ELb0ELi512EEEvPfS3_PT_PKS4_PKT0_SA_ifPKiSC_iPKfiiiSE_SE_iiiii:
	.zero		1056


//--------------------- .nv.shared._ZN4vllm25paged_attention_v2_kernelI13__nv_bfloat16hLi96ELi8ELi128ELNS_18Fp8KVCacheDataTypeE1ELb0ELi512EEEvPfS3_PT_PKS4_PKT0_SA_ifPKiSC_iPKfiiiSE_SE_iiiii --------------------------
	.section	.nv.shared._ZN4vllm25paged_attention_v2_kernelI13__nv_bfloat16hLi96ELi8ELi128ELNS_18Fp8KVCacheDataTypeE1ELb0ELi512EEEvPfS3_PT_PKS4_PKT0_SA_ifPKiSC_iPKfiiiSE_SE_iiiii,"aw",@nobits
	.sectionflags	@""
	.align	16
.nv.shared._ZN4vllm25paged_attention_v2_kernelI13__nv_bfloat16hLi96ELi8ELi128ELNS_18Fp8KVCacheDataTypeE1ELb0ELi512EEEvPfS3_PT_PKS4_PKT0_SA_ifPKiSC_iPKfiiiSE_SE_iiiii:
	.zero		1056


//--------------------- .nv.shared._ZN4vllm25paged_attention_v2_kernelI13__nv_bfloat16hLi80ELi8ELi128ELNS_18Fp8KVCacheDataTypeE1ELb0ELi512EEEvPfS3_PT_PKS4_PKT0_SA_ifPKiSC_iPKfiiiSE_SE_iiiii --------------------------
	.section	.nv.shared._ZN4vllm25paged_attention_v2_kernelI13__nv_bfloat16hLi80ELi8ELi128ELNS_18Fp8KVCacheDataTypeE1ELb0ELi512EEEvPfS3_PT_PKS4_PKT0_SA_ifPKiSC_iPKfiiiSE_SE_iiiii,"aw",@nobits
	.sectionflags	@""
	.align	16
.nv.shared._ZN4vllm25paged_attention_v2_kernelI13__nv_bfloat16hLi80ELi8ELi128ELNS_18Fp8KVCacheDataTypeE1ELb0ELi512EEEvPfS3_PT_PKS4_PKT0_SA_ifPKiSC_iPKfiiiSE_SE_iiiii:
	.zero		1056


//--------------------- .nv.shared._ZN4vllm25paged_attention_v2_kernelI13__nv_bfloat16hLi64ELi8ELi128ELNS_18Fp8KVCacheDataTypeE1ELb0ELi512EEEvPfS3_PT_PKS4_PKT0_SA_ifPKiSC_iPKfiiiSE_SE_iiiii --------------------------
	.section	.nv.shared._ZN4vllm25paged_attention_v2_kernelI13__nv_bfloat16hLi64ELi8ELi128ELNS_18Fp8KVCacheDataTypeE1ELb0ELi512EEEvPfS3_PT_PKS4_PKT0_SA_ifPKiSC_iPKfiiiSE_SE_iiiii,"aw",@nobits
	.sectionflags	@""
	.align	16
.nv.shared._ZN4vllm25paged_attention_v2_kernelI13__nv_bfloat16hLi64ELi8ELi128ELNS_18Fp8KVCacheDataTypeE1ELb0ELi512EEEvPfS3_PT_PKS4_PKT0_SA_ifPKiSC_iPKfiiiSE_SE_iiiii:
	.zero		1056


//--------------------- .nv.shared._ZN4vllm25paged_attention_v2_kernelI13__nv_bfloat16hLi32ELi8ELi128ELNS_18Fp8KVCacheDataTypeE1ELb0ELi512EEEvPfS3_PT_PKS4_PKT0_SA_ifPKiSC_iPKfiiiSE_SE_iiiii --------------------------
	.section	.nv.shared._ZN4vllm25paged_attention_v2_kernelI13__nv_bfloat16hLi32ELi8ELi128ELNS_18Fp8KVCacheDataTypeE1ELb0ELi512EEEvPfS3_PT_PKS4_PKT0_SA_ifPKiSC_iPKfiiiSE_SE_iiiii,"aw",@nobits
	.sectionflags	@""
	.align	16
.nv.shared._ZN4vllm25paged_attention_v2_kernelI13__nv_bfloat16hLi32ELi8ELi128ELNS_18Fp8KVCacheDataTypeE1ELb0ELi512EEEvPfS3_PT_PKS4_PKT0_SA_ifPKiSC_iPKfiiiSE_SE_iiiii:
	.zero		1056


//--------------------- .nv.shared._ZN4vllm25paged_attention_v2_kernelI13__nv_bfloat16hLi256ELi8ELi128ELNS_18Fp8KVCacheDataTypeE1ELb1ELi512EEEvPfS3_PT_PKS4_PKT0_SA_ifPKiSC_iPKfiiiSE_SE_iiiii --------------------------
	.section	.nv.shared._ZN4vllm25paged_attention_v2_kernelI13__nv_bfloat16hLi256ELi8ELi128ELNS_18Fp8KVCacheDataTypeE1ELb1ELi512EEEvPfS3_PT_PKS4_PKT0_SA_ifPKiSC_iPKfiiiSE_SE_iiiii,"aw",@nobits
	.sectionflags	@""
	.align	16
.nv.shared._ZN4vllm25paged_attention_v2_kernelI13__nv_bfloat16hLi256ELi8ELi128ELNS_18Fp8KVCacheDataTypeE1ELb1ELi512EEEvPfS3_PT_PKS4_PKT0_SA_ifPKiSC_iPKfiiiSE_SE_iiiii:
	.zero		1056


//--------------------- .nv.shared._ZN4vllm25paged_attention_v2_kernelI13__nv_bfloat16hLi192ELi8ELi128ELNS_18Fp8KVCacheDataTypeE1ELb1ELi512EEEvPfS3_PT_PKS4_PKT0_SA_ifPKiSC_iPKfiiiSE_SE_iiiii --------------------------
	.section	.nv.shared._ZN4vllm25paged_attention_v2_kernelI13__nv_bfloat16hLi192ELi8ELi128ELNS_18Fp8KVCacheDataTypeE1ELb1ELi512EEEvPfS3_PT_PKS4_PKT0_SA_ifPKiSC_iPKfiiiSE_SE_iiiii,"aw",@nobits
	.sectionflags	@""
	.align	16
.nv.shared._ZN4vllm25paged_attention_v2_kernelI13__nv_bfloat16hLi192ELi8ELi128ELNS_18Fp8KVCacheDataTypeE1ELb1ELi512EEEvPfS3_PT_PKS4_PKT0_SA_ifPKiSC_iPKfiiiSE_SE_iiiii:
	.zero		1056


//--------------------- .nv.shared._ZN4vllm25paged_attention_v2_kernelI13__nv_bfloat16hLi128ELi8ELi128ELNS_18Fp8KVCacheDataTypeE1ELb1ELi512EEEvPfS3_PT_PKS4_PKT0_SA_ifPKiSC_iPKfiiiSE_SE_iiiii --------------------------
	.section	.nv.shared._ZN4vllm25paged_attention_v2_kernelI13__nv_bfloat16hLi128ELi8ELi128ELNS_18Fp8KVCacheDataTypeE1ELb1ELi512EEEvPfS3_PT_PKS4_PKT0_SA_ifPKiSC_iPKfiiiSE_SE_iiiii,"aw",@nobits
	.sectionflags	@""
	.align	16
.nv.shared._ZN4vllm25paged_attention_v2_kernelI13__nv_bfloat16hLi128ELi8ELi128ELNS_18Fp8KVCacheDataTypeE1ELb1ELi512EEEvPfS3_PT_PKS4_PKT0_SA_ifPKiSC_iPKfiiiSE_SE_iiiii:
	.zero		1056


//--------------------- .nv.shared._ZN4vllm25paged_attention_v2_kernelI13__nv_bfloat16hLi120ELi8ELi128ELNS_18Fp8KVCacheDataTypeE1ELb1ELi512EEEvPfS3_PT_PKS4_PKT0_SA_ifPKiSC_iPKfiiiSE_SE_iiiii --------------------------
	.section	.nv.shared._ZN4vllm25paged_attention_v2_kernelI13__nv_bfloat16hLi120ELi8ELi128ELNS_18Fp8KVCacheDataTypeE1ELb1ELi512EEEvPfS3_PT_PKS4_PKT0_SA_ifPKiSC_iPKfiiiSE_SE_iiiii,"aw",@nobits
	.sectionflags	@""
	.align	16
.nv.shared._ZN4vllm25paged_attention_v2_kernelI13__nv_bfloat16hLi120ELi8ELi128ELNS_18Fp8KVCacheDataTypeE1ELb1ELi512EEEvPfS3_PT_PKS4_PKT0_SA_ifPKiSC_iPKfiiiSE_SE_iiiii:
	.zero		1056


//--------------------- .nv.shared._ZN4vllm25paged_attention_v2_kernelI13__nv_bfloat16hLi112ELi8ELi128ELNS_18Fp8KVCacheDataTypeE1ELb1ELi512EEEvPfS3_PT_PKS4_PKT0_SA_ifPKiSC_iPKfiiiSE_SE_iiiii --------------------------
	.section	.nv.shared._ZN4vllm25paged_attention_v2_kernelI13__nv_bfloat16hLi112ELi8ELi128ELNS_18Fp8KVCacheDataTypeE1ELb1ELi512EEEvPfS3_PT_PKS4_PKT0_SA_ifPKiSC_iPKfiiiSE_SE_iiiii,"aw",@nobits
	.sectionflags	@""
	.align	16
.nv.shared._ZN4vllm25paged_attention_v2_kernelI13__nv_bfloat16hLi112ELi8ELi128ELNS_18Fp8KVCacheDataTypeE1ELb1ELi512EEEvPfS3_PT_PKS4_PKT0_SA_ifPKiSC_iPKfiiiSE_SE_iiiii:
	.zero		1056


//--------------------- .nv.shared._ZN4vllm25paged_attention_v2_kernelI13__nv_bfloat16hLi96ELi8ELi128ELNS_18Fp8KVCacheDataTypeE1ELb1ELi512EEEvPfS3_PT_PKS4_PKT0_SA_ifPKiSC_iPKfiiiSE_SE_iiiii --------------------------
	.section	.nv.shared._ZN4vllm25paged_attention_v2_kernelI13__nv_bfloat16hLi96ELi8ELi128ELNS_18Fp8KVCacheDataTypeE1ELb1ELi512EEEvPfS3_PT_PKS4_PKT0_SA_ifPKiSC_iPKfiiiSE_SE_iiiii,"aw",@nobits
	.sectionflags	@""
	.align	16
.nv.shared._ZN4vllm25paged_attention_v2_kernelI13__nv_bfloat16hLi96ELi8ELi128ELNS_18Fp8KVCacheDataTypeE1ELb1ELi512EEEvPfS3_PT_PKS4_PKT0_SA_ifPKiSC_iPKfiiiSE_SE_iiiii:
	.zero		1056


//--------------------- .nv.shared._ZN4vllm25paged_attention_v2_kernelI13__nv_bfloat16hLi80ELi8ELi128ELNS_18Fp8KVCacheDataTypeE1ELb1ELi512EEEvPfS3_PT_PKS4_PKT0_SA_ifPKiSC_iPKfiiiSE_SE_iiiii --------------------------
	.section	.nv.shared._ZN4vllm25paged_attention_v2_kernelI13__nv_bfloat16hLi80ELi8ELi128ELNS_18Fp8KVCacheDataTypeE1ELb1ELi512EEEvPfS3_PT_PKS4_PKT0_SA_ifPKiSC_iPKfiiiSE_SE_iiiii,"aw",@nobits
	.sectionflags	@""
	.align	16
.nv.shared._ZN4vllm25paged_attention_v2_kernelI13__nv_bfloat16hLi80ELi8ELi128ELNS_18Fp8KVCacheDataTypeE1ELb1ELi512EEEvPfS3_PT_PKS4_PKT0_SA_ifPKiSC_iPKfiiiSE_SE_iiiii:
	.zero		1056


//--------------------- .nv.shared._ZN4vllm25paged_attention_v2_kernelI13__nv_bfloat16hLi64ELi8ELi128ELNS_18Fp8KVCacheDataTypeE1ELb1ELi512EEEvPfS3_PT_PKS4_PKT0_SA_ifPKiSC_iPKfiiiSE_SE_iiiii --------------------------
	.section	.nv.shared._ZN4vllm25paged_attention_v2_kernelI13__nv_bfloat16hLi64ELi8ELi128ELNS_18Fp8KVCacheDataTypeE1ELb1ELi512EEEvPfS3_PT_PKS4_PKT0_SA_ifPKiSC_iPKfiiiSE_SE_iiiii,"aw",@nobits
	.sectionflags	@""
	.align	16
.nv.shared._ZN4vllm25paged_attention_v2_kernelI13__nv_bfloat16hLi64ELi8ELi128ELNS_18Fp8KVCacheDataTypeE1ELb1ELi512EEEvPfS3_PT_PKS4_PKT0_SA_ifPKiSC_iPKfiiiSE_SE_iiiii:
	.zero		1056


//--------------------- .nv.shared._ZN4vllm25paged_attention_v2_kernelI13__nv_bfloat16hLi32ELi8ELi128ELNS_18Fp8KVCacheDataTypeE1ELb1ELi512EEEvPfS3_PT_PKS4_PKT0_SA_ifPKiSC_iPKfiiiSE_SE_iiiii --------------------------
	.section	.nv.shared._ZN4vllm25paged_attention_v2_kernelI13__nv_bfloat16hLi32ELi8ELi128ELNS_18Fp8KVCacheDataTypeE1ELb1ELi512EEEvPfS3_PT_PKS4_PKT0_SA_ifPKiSC_iPKfiiiSE_SE_iiiii,"aw",@nobits
	.sectionflags	@""
	.align	16
.nv.shared._ZN4vllm25paged_attention_v2_kernelI13__nv_bfloat16hLi32ELi8ELi128ELNS_18Fp8KVCacheDataTypeE1ELb1ELi512EEEvPfS3_PT_PKS4_PKT0_SA_ifPKiSC_iPKfiiiSE_SE_iiiii:
	.zero		1056


//--------------------- .nv.shared._ZN4vllm25paged_attention_v2_kernelIthLi256ELi32ELi128ELNS_18Fp8KVCacheDataTypeE1ELb0ELi512EEEvPfS2_PT_PKS3_PKT0_S9_ifPKiSB_iPKfiiiSD_SD_iiiii --------------------------
	.section	.nv.shared._ZN4vllm25paged_attention_v2_kernelIthLi256ELi32ELi128ELNS_18Fp8KVCacheDataTypeE1ELb0ELi512EEEvPfS2_PT_PKS3_PKT0_S9_ifPKiSB_iPKfiiiSD_SD_iiiii,"aw",@nobits
	.sectionflags	@""
	.align	16
.nv.shared._ZN4vllm25paged_attention_v2_kernelIthLi256ELi32ELi128ELNS_18Fp8KVCacheDataTypeE1ELb0ELi512EEEvPfS2_PT_PKS3_PKT0_S9_ifPKiSB_iPKfiiiSD_SD_iiiii:
	.zero		1056


//--------------------- .nv.shared._ZN4vllm25paged_attention_v2_kernelIthLi192ELi32ELi128ELNS_18Fp8KVCacheDataTypeE1ELb0ELi512EEEvPfS2_PT_PKS3_PKT0_S9_ifPKiSB_iPKfiiiSD_SD_iiiii --------------------------
	.section	.nv.shared._ZN4vllm25paged_attention_v2_kernelIthLi192ELi32ELi128ELNS_18Fp8KVCacheDataTypeE1ELb0ELi512EEEvPfS2_PT_PKS3_PKT0_S9_ifPKiSB_iPKfiiiSD_SD_iiiii,"aw",@nobits
	.sectionflags	@""
	.align	16
.nv.shared._ZN4vllm25paged_attention_v2_kernelIthLi192ELi32ELi128ELNS_18Fp8KVCacheDataTypeE1ELb0ELi512EEEvPfS2_PT_PKS3_PKT0_S9_ifPKiSB_iPKfiiiSD_SD_iiiii:
	.zero		1056


//--------------------- .nv.shared._ZN4vllm25paged_attention_v2_kernelIthLi128ELi32ELi128ELNS_18Fp8KVCacheDataTypeE1ELb0ELi512EEEvPfS2_PT_PKS3_PKT0_S9_ifPKiSB_iPKfiiiSD_SD_iiiii --------------------------
	.section	.nv.shared._ZN4vllm25paged_attention_v2_kernelIthLi128ELi32ELi128ELNS_18Fp8KVCacheDataTypeE1ELb0ELi512EEEvPfS2_PT_PKS3_PKT0_S9_ifPKiSB_iPKfiiiSD_SD_iiiii,"aw",@nobits
	.sectionflags	@""
	.align	16
.nv.shared._ZN4vllm25paged_attention_v2_kernelIthLi128ELi32ELi128ELNS_18Fp8KVCacheDataTypeE1ELb0ELi512EEEvPfS2_PT_PKS3_PKT0_S9_ifPKiSB_iPKfiiiSD_SD_iiiii:
	.zero		1056


//--------------------- .nv.shared._ZN4vllm25paged_attention_v2_kernelIthLi120ELi32ELi128ELNS_18Fp8KVCacheDataTypeE1ELb0ELi512EEEvPfS2_PT_PKS3_PKT0_S9_ifPKiSB_iPKfiiiSD_SD_iiiii --------------------------
	.section	.nv.shared._ZN4vllm25paged_attention_v2_kernelIthLi120ELi32ELi128ELNS_18Fp8KVCacheDataTypeE1ELb0ELi512EEEvPfS2_PT_PKS3_PKT0_S9_ifPKiSB_iPKfiiiSD_SD_iiiii,"aw",@nobits
	.sectionflags	@""
	.align	16
.nv.shared._ZN4vllm25paged_attention_v2_kernelIthLi120ELi32ELi128ELNS_18Fp8KVCacheDataTypeE1ELb0ELi512EEEvPfS2_PT_PKS3_PKT0_S9_ifPKiSB_iPKfiiiSD_SD_iiiii:
	.zero		1056


//--------------------- .nv.shared._ZN4vllm25paged_attention_v2_kernelIthLi112ELi32ELi128ELNS_18Fp8KVCacheDataTypeE1ELb0ELi512EEEvPfS2_PT_PKS3_PKT0_S9_ifPKiSB_iPKfiiiSD_SD_iiiii --------------------------
	.section	.nv.shared._ZN4vllm25paged_attention_v2_kernelIthLi112ELi32ELi128ELNS_18Fp8KVCacheDataTypeE1ELb0ELi512EEEvPfS2_PT_PKS3_PKT0_S9_ifPKiSB_iPKfiiiSD_SD_iiiii,"aw",@nobits
	.sectionflags	@""
	.align	16
.nv.shared._ZN4vllm25paged_attention_v2_kernelIthLi112ELi32ELi128ELNS_18Fp8KVCacheDataTypeE1ELb0ELi512EEEvPfS2_PT_PKS3_PKT0_S9_ifPKiSB_iPKfiiiSD_SD_iiiii:
	.zero		1056


//--------------------- .nv.shared._ZN4vllm25paged_attention_v2_kernelIthLi96ELi32ELi128ELNS_18Fp8KVCacheDataTypeE1ELb0ELi512EEEvPfS2_PT_PKS3_PKT0_S9_ifPKiSB_iPKfiiiSD_SD_iiiii --------------------------
	.section	.nv.shared._ZN4vllm25paged_attention_v2_kernelIthLi96ELi32ELi128ELNS_18Fp8KVCacheDataTypeE1ELb0ELi512EEEvPfS2_PT_PKS3_PKT0_S9_ifPKiSB_iPKfiiiSD_SD_iiiii,"aw",@nobits
	.sectionflags	@""
	.align	16
.nv.shared._ZN4vllm25paged_attention_v2_kernelIthLi96ELi32ELi128ELNS_18Fp8KVCacheDataTypeE1ELb0ELi512EEEvPfS2_PT_PKS3_PKT0_S9_ifPKiSB_iPKfiiiSD_SD_iiiii:
	.zero		1056


//--------------------- .nv.shared._ZN4vllm25paged_attention_v2_kernelIthLi80ELi32ELi128ELNS_18Fp8KVCacheDataTypeE1ELb0ELi512EEEvPfS2_PT_PKS3_PKT0_S9_ifPKiSB_iPKfiiiSD_SD_iiiii --------------------------
	.section	.nv.shared._ZN4vllm25paged_attention_v2_kernelIthLi80ELi32ELi128ELNS_18Fp8KVCacheDataTypeE1ELb0ELi512EEEvPfS2_PT_PKS3_PKT0_S9_ifPKiSB_iPKfiiiSD_SD_iiiii,"aw",@nobits
	.sectionflags	@""
	.align	16
.nv.shared._ZN4vllm25paged_attention_v2_kernelIthLi80ELi32ELi128ELNS_18Fp8KVCacheDataTypeE1ELb0ELi512EEEvPfS2_PT_PKS3_PKT0_S9_ifPKiSB_iPKfiiiSD_SD_iiiii:
	.zero		1056


//--------------------- .nv.shared._ZN4vllm25paged_attention_v2_kernelIthLi64ELi32ELi128ELNS_18Fp8KVCacheDataTypeE1ELb0ELi512EEEvPfS2_PT_PKS3_PKT0_S9_ifPKiSB_iPKfiiiSD_SD_iiiii --------------------------
	.section	.nv.shared._ZN4vllm25paged_attention_v2_kernelIthLi64ELi32ELi128ELNS_18Fp8KVCacheDataTypeE1ELb0ELi512EEEvPfS2_PT_PKS3_PKT0_S9_ifPKiSB_iPKfiiiSD_SD_iiiii,"aw",@nobits
	.sectionflags	@""
	.align	16
.nv.shared._ZN4vllm25paged_attention_v2_kernelIthLi64ELi32ELi128ELNS_18Fp8KVCacheDataTypeE1ELb0ELi512EEEvPfS2_PT_PKS3_PKT0_S9_ifPKiSB_iPKfiiiSD_SD_iiiii:
	.zero		1056


//--------------------- .nv.shared._ZN4vllm25paged_attention_v2_kernelIthLi32ELi32ELi128ELNS_18Fp8KVCacheDataTypeE1ELb0ELi512EEEvPfS2_PT_PKS3_PKT0_S9_ifPKiSB_iPKfiiiSD_SD_iiiii --------------------------
	.section	.nv.shared._ZN4vllm25paged_attention_v2_kernelIthLi32ELi32ELi128ELNS_18Fp8KVCacheDataTypeE1ELb0ELi512EEEvPfS2_PT_PKS3_PKT0_S9_ifPKiSB_iPKfiiiSD_SD_iiiii,"aw",@nobits
	.sectionflags	@""
	.align	16
.nv.shared._ZN4vllm25paged_attention_v2_kernelIthLi32ELi32ELi128ELNS_18Fp8KVCacheDataTypeE1ELb0ELi512EEEvPfS2_PT_PKS3_PKT0_S9_ifPKiSB_iPKfiiiSD_SD_iiiii:
	.zero		1056


//--------------------- .nv.shared._ZN4vllm25paged_attention_v2_kernelIthLi256ELi32ELi128ELNS_18Fp8KVCacheDataTypeE1ELb1ELi512EEEvPfS2_PT_PKS3_PKT0_S9_ifPKiSB_iPKfiiiSD_SD_iiiii --------------------------
	.section	.nv.shared._ZN4vllm25paged_attention_v2_kernelIthLi256ELi32ELi128ELNS_18Fp8KVCacheDataTypeE1ELb1ELi512EEEvPfS2_PT_PKS3_PKT0_S9_ifPKiSB_iPKfiiiSD_SD_iiiii,"aw",@nobits
	.sectionflags	@""
	.align	16
.nv.shared._ZN4vllm25paged_attention_v2_kernelIthLi256ELi32ELi128ELNS_18Fp8KVCacheDataTypeE1ELb1ELi512EEEvPfS2_PT_PKS3_PKT0_S9_ifPKiSB_iPKfiiiSD_SD_iiiii:
	.zero		1056


//--------------------- .nv.shared._ZN4vllm25paged_attention_v2_kernelIthLi192ELi32ELi128ELNS_18Fp8KVCacheDataTypeE1ELb1ELi512EEEvPfS2_PT_PKS3_PKT0_S9_ifPKiSB_iPKfiiiSD_SD_iiiii --------------------------
	.section	.nv.shared._ZN4vllm25paged_attention_v2_kernelIthLi192ELi32ELi128ELNS_18Fp8KVCacheDataTypeE1ELb1ELi512EEEvPfS2_PT_PKS3_PKT0_S9_ifPKiSB_iPKfiiiSD_SD_iiiii,"aw",@nobits
	.sectionflags	@""
	.align	16
.nv.shared._ZN4vllm25paged_attention_v2_kernelIthLi192ELi32ELi128ELNS_18Fp8KVCacheDataTypeE1ELb1ELi512EEEvPfS2_PT_PKS3_PKT0_S9_ifPKiSB_iPKfiiiSD_SD_iiiii:
	.zero		1056


//--------------------- .nv.shared._ZN4vllm25paged_attention_v2_kernelIthLi128ELi32ELi128ELNS_18Fp8KVCacheDataTypeE1ELb1ELi512EEEvPfS2_PT_PKS3_PKT0_S9_ifPKiSB_iPKfiiiSD_SD_iiiii --------------------------
	.section	.nv.shared._ZN4vllm25paged_attention_v2_kernelIthLi128ELi32ELi128ELNS_18Fp8KVCacheDataTypeE1ELb1ELi512EEEvPfS2_PT_PKS3_PKT0_S9_ifPKiSB_iPKfiiiSD_SD_iiiii,"aw",@nobits
	.sectionflags	@""
	.align	16
.nv.shared._ZN4vllm25paged_attention_v2_kernelIthLi128ELi32ELi128ELNS_18Fp8KVCacheDataTypeE1ELb1ELi512EEEvPfS2_PT_PKS3_PKT0_S9_ifPKiSB_iPKfiiiSD_SD_iiiii:
	.zero		1056


//--------------------- .nv.shared._ZN4vllm25paged_attention_v2_kernelIthLi120ELi32ELi128ELNS_18Fp8KVCacheDataTypeE1ELb1ELi512EEEvPfS2_PT_PKS3_PKT0_S9_ifPKiSB_iPKfiiiSD_SD_iiiii --------------------------
	.section	.nv.shared._ZN4vllm25paged_attention_v2_kernelIthLi120ELi32ELi128ELNS_18Fp8KVCacheDataTypeE1ELb1ELi512EEEvPfS2_PT_PKS3_PKT0_S9_ifPKiSB_iPKfiiiSD_SD_iiiii,"aw",@nobits
	.sectionflags	@""
	.align	16
.nv.shared._ZN4vllm25paged_attention_v2_kernelIthLi120ELi32ELi128ELNS_18Fp8KVCacheDataTypeE1ELb1ELi512EEEvPfS2_PT_PKS3_PKT0_S9_ifPKiSB_iPKfiiiSD_SD_iiiii:
	.zero		1056


//--------------------- .nv.shared._ZN4vllm25paged_attention_v2_kernelIthLi112ELi32ELi128ELNS_18Fp8KVCacheDataTypeE1ELb1ELi512EEEvPfS2_PT_PKS3_PKT0_S9_ifPKiSB_iPKfiiiSD_SD_iiiii --------------------------
	.section	.nv.shared._ZN4vllm25paged_attention_v2_kernelIthLi112ELi32ELi128ELNS_18Fp8KVCacheDataTypeE1ELb1ELi512EEEvPfS2_PT_PKS3_PKT0_S9_ifPKiSB_iPKfiiiSD_SD_iiiii,"aw",@nobits
	.sectionflags	@""
	.align	16
.nv.shared._ZN4vllm25paged_attention_v2_kernelIthLi112ELi32ELi128ELNS_18Fp8KVCacheDataTypeE1ELb1ELi512EEEvPfS2_PT_PKS3_PKT0_S9_ifPKiSB_iPKfiiiSD_SD_iiiii:
	.zero		1056


//--------------------- .nv.shared._ZN4vllm25paged_attention_v2_kernelIthLi96ELi32ELi128ELNS_18Fp8KVCacheDataTypeE1ELb1ELi512EEEvPfS2_PT_PKS3_PKT0_S9_ifPKiSB_iPKfiiiSD_SD_iiiii --------------------------
	.section	.nv.shared._ZN4vllm25paged_attention_v2_kernelIthLi96ELi32ELi128ELNS_18Fp8KVCacheDataTypeE1ELb1ELi512EEEvPfS2_PT_PKS3_PKT0_S9_ifPKiSB_iPKfiiiSD_SD_iiiii,"aw",@nobits
	.sectionflags	@""
	.align	16
.nv.shared._ZN4vllm25paged_attention_v2_kernelIthLi96ELi32ELi128ELNS_18Fp8KVCacheDataTypeE1ELb1ELi512EEEvPfS2_PT_PKS3_PKT0_S9_ifPKiSB_iPKfiiiSD_SD_iiiii:
	.zero		1056


//--------------------- .nv.shared._ZN4vllm25paged_attention_v2_kernelIthLi80ELi32ELi128ELNS_18Fp8KVCacheDataTypeE1ELb1ELi512EEEvPfS2_PT_PKS3_PKT0_S9_ifPKiSB_iPKfiiiSD_SD_iiiii --------------------------
	.section	.nv.shared._ZN4vllm25paged_attention_v2_kernelIthLi80ELi32ELi128ELNS_18Fp8KVCacheDataTypeE1ELb1ELi512EEEvPfS2_PT_PKS3_PKT0_S9_ifPKiSB_iPKfiiiSD_SD_iiiii,"aw",@nobits
	.sectionflags	@""
	.align	16
.nv.shared._ZN4vllm25paged_attention_v2_kernelIthLi80ELi32ELi128ELNS_18Fp8KVCacheDataTypeE1ELb1ELi512EEEvPfS2_PT_PKS3_PKT0_S9_ifPKiSB_iPKfiiiSD_SD_iiiii:
	.zero		1056


//--------------------- .nv.shared._ZN4vllm25paged_attention_v2_kernelIthLi64ELi32ELi128ELNS_18Fp8KVCacheDataTypeE1ELb1ELi512EEEvPfS2_PT_PKS3_PKT0_S9_ifPKiSB_iPKfiiiSD_SD_iiiii --------------------------
	.section	.nv.shared._ZN4vllm25paged_attention_v2_kernelIthLi64ELi32ELi128ELNS_18Fp8KVCacheDataTypeE1ELb1ELi512EEEvPfS2_PT_PKS3_PKT0_S9_ifPKiSB_iPKfiiiSD_SD_iiiii,"aw",@nobits
	.sectionflags	@""
	.align	16
.nv.shared._ZN4vllm25paged_attention_v2_kernelIthLi64ELi32ELi128ELNS_18Fp8KVCacheDataTypeE1ELb1ELi512EEEvPfS2_PT_PKS3_PKT0_S9_ifPKiSB_iPKfiiiSD_SD_iiiii:
	.zero		1056


//--------------------- .nv.shared._ZN4vllm25paged_attention_v2_kernelIthLi32ELi32ELi128ELNS_18Fp8KVCacheDataTypeE1ELb1ELi512EEEvPfS2_PT_PKS3_PKT0_S9_ifPKiSB_iPKfiiiSD_SD_iiiii --------------------------
	.section	.nv.shared._ZN4vllm25paged_attention_v2_kernelIthLi32ELi32ELi128ELNS_18Fp8KVCacheDataTypeE1ELb1ELi512EEEvPfS2_PT_PKS3_PKT0_S9_ifPKiSB_iPKfiiiSD_SD_iiiii,"aw",@nobits
	.sectionflags	@""
	.align	16
.nv.shared._ZN4vllm25paged_attention_v2_kernelIthLi32ELi32ELi128ELNS_18Fp8KVCacheDataTypeE1ELb1ELi512EEEvPfS2_PT_PKS3_PKT0_S9_ifPKiSB_iPKfiiiSD_SD_iiiii:
	.zero		1056


//--------------------- .nv.shared._ZN4vllm25paged_attention_v2_kernelIthLi256ELi16ELi128ELNS_18Fp8KVCacheDataTypeE1ELb0ELi512EEEvPfS2_PT_PKS3_PKT0_S9_ifPKiSB_iPKfiiiSD_SD_iiiii --------------------------
	.section	.nv.shared._ZN4vllm25paged_attention_v2_kernelIthLi256ELi16ELi128ELNS_18Fp8KVCacheDataTypeE1ELb0ELi512EEEvPfS2_PT_PKS3_PKT0_S9_ifPKiSB_iPKfiiiSD_SD_iiiii,"aw",@nobits
	.sectionflags	@""
	.align	16
.nv.shared._ZN4vllm25paged_attention_v2_kernelIthLi256ELi16ELi128ELNS_18Fp8KVCacheDataTypeE1ELb0ELi512EEEvPfS2_PT_PKS3_PKT0_S9_ifPKiSB_iPKfiiiSD_SD_iiiii:
	.zero		1056


//--------------------- .nv.shared._ZN4vllm25paged_attention_v2_kernelIthLi192ELi16ELi128ELNS_18Fp8KVCacheDataTypeE1ELb0ELi512EEEvPfS2_PT_PKS3_PKT0_S9_ifPKiSB_iPKfiiiSD_SD_iiiii --------------------------
	.section	.nv.shared._ZN4vllm25paged_attention_v2_kernelIthLi192ELi16ELi128ELNS_18Fp8KVCacheDataTypeE1ELb0ELi512EEEvPfS2_PT_PKS3_PKT0_S9_ifPKiSB_iPKfiiiSD_SD_iiiii,"aw",@nobits
	.sectionflags	@""
	.align	16
.nv.shared._ZN4vllm25paged_attention_v2_kernelIthLi192ELi16ELi128ELNS_18Fp8KVCacheDataTypeE1ELb0ELi512EEEvPfS2_PT_PKS3_PKT0_S9_ifPKiSB_iPKfiiiSD_SD_iiiii:
	.zero		1056


//--------------------- .nv.shared._ZN4vllm25paged_attention_v2_kernelIthLi128ELi16ELi128ELNS_18Fp8KVCacheDataTypeE1ELb0ELi512EEEvPfS2_PT_PKS3_PKT0_S9_ifPKiSB_iPKfiiiSD_SD_iiiii --------------------------
	.section	.nv.shared._ZN4vllm25paged_attention_v2_kernelIthLi128ELi16ELi128ELNS_18Fp8KVCacheDataTypeE1ELb0ELi512EEEvPfS2_PT_PKS3_PKT0_S9_ifPKiSB_iPKfiiiSD_SD_iiiii,"aw",@nobits
	.sectionflags	@""
	.align	16
.nv.shared._ZN4vllm25paged_attention_v2_kernelIthLi128ELi16ELi128ELNS_18Fp8KVCacheDataTypeE1ELb0ELi512EEEvPfS2_PT_PKS3_PKT0_S9_ifPKiSB_iPKfiiiSD_SD_iiiii:
	.zero		1056


//--------------------- .nv.shared._ZN4vllm25paged_attention_v2_kernelIthLi120ELi16ELi128ELNS_18Fp8KVCacheDataTypeE1ELb0ELi512EEEvPfS2_PT_PKS3_PKT0_S9_ifPKiSB_iPKfiiiSD_SD_iiiii --------------------------
	.section	.nv.shared._ZN4vllm25paged_attention_v2_kernelIthLi120ELi16ELi128ELNS_18Fp8KVCacheDataTypeE1ELb0ELi512EEEvPfS2_PT_PKS3_PKT0_S9_ifPKiSB_iPKfiiiSD_SD_iiiii,"aw",@nobits
	.sectionflags	@""
	.align	16
.nv.shared._ZN4vllm25paged_attention_v2_kernelIthLi120ELi16ELi128ELNS_18Fp8KVCacheDataTypeE1ELb0ELi512EEEvPfS2_PT_PKS3_PKT0_S9_ifPKiSB_iPKfiiiSD_SD_iiiii:
	.zero		1056


//--------------------- .nv.shared._ZN4vllm25paged_attention_v2_kernelIthLi112ELi16ELi128ELNS_18Fp8KVCacheDataTypeE1ELb0ELi512EEEvPfS2_PT_PKS3_PKT0_S9_ifPKiSB_iPKfiiiSD_SD_iiiii --------------------------
	.section	.nv.shared._ZN4vllm25paged_attention_v2_kernelIthLi112ELi16ELi128ELNS_18Fp8KVCacheDataTypeE1ELb0ELi512EEEvPfS2_PT_PKS3_PKT0_S9_ifPKiSB_iPKfiiiSD_SD_iiiii,"aw",@nobits
	.sectionflags	@""
	.align	16
.nv.shared._ZN4vllm25paged_attention_v2_kernelIthLi112ELi16ELi128ELNS_18Fp8KVCacheDataTypeE1ELb0ELi512EEEvPfS2_PT_PKS3_PKT0_S9_ifPKiSB_iPKfiiiSD_SD_iiiii:
	.zero		1056


//--------------------- .nv.shared._ZN4vllm25paged_attention_v2_kernelIthLi96ELi16ELi128ELNS_18Fp8KVCacheDataTypeE1ELb0ELi512EEEvPfS2_PT_PKS3_PKT0_S9_ifPKiSB_iPKfiiiSD_SD_iiiii --------------------------
	.section	.nv.shared._ZN4vllm25paged_attention_v2_kernelIthLi96ELi16ELi128ELNS_18Fp8KVCacheDataTypeE1ELb0ELi512EEEvPfS2_PT_PKS3_PKT0_S9_ifPKiSB_iPKfiiiSD_SD_iiiii,"aw",@nobits
	.sectionflags	@""
	.align	16
.nv.shared._ZN4vllm25paged_attention_v2_kernelIthLi96ELi16ELi128ELNS_18Fp8KVCacheDataTypeE1ELb0ELi512EEEvPfS2_PT_PKS3_PKT0_S9_ifPKiSB_iPKfiiiSD_SD_iiiii:
	.zero		1056


//--------------------- .nv.shared._ZN4vllm25paged_attention_v2_kernelIthLi80ELi16ELi128ELNS_18Fp8KVCacheDataTypeE1ELb0ELi512EEEvPfS2_PT_PKS3_PKT0_S9_ifPKiSB_iPKfiiiSD_SD_iiiii --------------------------
	.section	.nv.shared._ZN4vllm25paged_attention_v2_kernelIthLi80ELi16ELi128ELNS_18Fp8KVCacheDataTypeE1ELb0ELi512EEEvPfS2_PT_PKS3_PKT0_S9_ifPKiSB_iPKfiiiSD_SD_iiiii,"aw",@nobits
	.sectionflags	@""
	.align	16
.nv.shared._ZN4vllm25paged_attention_v2_kernelIthLi80ELi16ELi128ELNS_18Fp8KVCacheDataTypeE1ELb0ELi512EEEvPfS2_PT_PKS3_PKT0_S9_ifPKiSB_iPKfiiiSD_SD_iiiii:
	.zero		1056


//--------------------- .nv.shared._ZN4vllm25paged_attention_v2_kernelIthLi64ELi16ELi128ELNS_18Fp8KVCacheDataTypeE1ELb0ELi512EEEvPfS2_PT_PKS3_PKT0_S9_ifPKiSB_iPKfiiiSD_SD_iiiii --------------------------
	.section	.nv.shared._ZN4vllm25paged_attention_v2_kernelIthLi64ELi16ELi128ELNS_18Fp8KVCacheDataTypeE1ELb0ELi512EEEvPfS2_PT_PKS3_PKT0_S9_ifPKiSB_iPKfiiiSD_SD_iiiii,"aw",@nobits
	.sectionflags	@""
	.align	16
.nv.shared._ZN4vllm25paged_attention_v2_kernelIthLi64ELi16ELi128ELNS_18Fp8KVCacheDataTypeE1ELb0ELi512EEEvPfS2_PT_PKS3_PKT0_S9_ifPKiSB_iPKfiiiSD_SD_iiiii:
	.zero		1056


//--------------------- .nv.shared._ZN4vllm25paged_attention_v2_kernelIthLi32ELi16ELi128ELNS_18Fp8KVCacheDataTypeE1ELb0ELi512EEEvPfS2_PT_PKS3_PKT0_S9_ifPKiSB_iPKfiiiSD_SD_iiiii --------------------------
	.section	.nv.shared._ZN4vllm25paged_attention_v2_kernelIthLi32ELi16ELi128ELNS_18Fp8KVCacheDataTypeE1ELb0ELi512EEEvPfS2_PT_PKS3_PKT0_S9_ifPKiSB_iPKfiiiSD_SD_iiiii,"aw",@nobits
	.sectionflags	@""
	.align	16
.nv.shared._ZN4vllm25paged_attention_v2_kernelIthLi32ELi16ELi128ELNS_18Fp8KVCacheDataTypeE1ELb0ELi512EEEvPfS2_PT_PKS3_PKT0_S9_ifPKiSB_iPKfiiiSD_SD_iiiii:
	.zero		1056


//--------------------- .nv.shared._ZN4vllm25paged_attention_v2_kernelIthLi256ELi16ELi128ELNS_18Fp8KVCacheDataTypeE1ELb1ELi512EEEvPfS2_PT_PKS3_PKT0_S9_ifPKiSB_iPKfiiiSD_SD_iiiii --------------------------
	.section	.nv.shared._ZN4vllm25paged_attention_v2_kernelIthLi256ELi16ELi128ELNS_18Fp8KVCacheDataTypeE1ELb1ELi512EEEvPfS2_PT_PKS3_PKT0_S9_ifPKiSB_iPKfiiiSD_SD_iiiii,"aw",@nobits
	.sectionflags	@""
	.align	16
.nv.shared._ZN4vllm25paged_attention_v2_kernelIthLi256ELi16ELi128ELNS_18Fp8KVCacheDataTypeE1ELb1ELi512EEEvPfS2_PT_PKS3_PKT0_S9_ifPKiSB_iPKfiiiSD_SD_iiiii:
	.zero		1056


//--------------------- .nv.shared._ZN4vllm25paged_attention_v2_kernelIthLi192ELi16ELi128ELNS_18Fp8KVCacheDataTypeE1ELb1ELi512EEEvPfS2_PT_PKS3_PKT0_S9_ifPKiSB_iPKfiiiSD_SD_iiiii --------------------------
	.section	.nv.shared._ZN4vllm25paged_attention_v2_kernelIthLi192ELi16ELi128ELNS_18Fp8KVCacheDataTypeE1ELb1ELi512EEEvPfS2_PT_PKS3_PKT0_S9_ifPKiSB_iPKfiiiSD_SD_iiiii,"aw",@nobits
	.sectionflags	@""
	.align	16
.nv.shared._ZN4vllm25paged_attention_v2_kernelIthLi192ELi16ELi128ELNS_18Fp8KVCacheDataTypeE1ELb1ELi512EEEvPfS2_PT_PKS3_PKT0_S9_ifPKiSB_iPKfiiiSD_SD_iiiii:
	.zero		1056


//--------------------- .nv.shared._ZN4vllm25paged_attention_v2_kernelIthLi128ELi16ELi128ELNS_18Fp8KVCacheDataTypeE1ELb1ELi512EEEvPfS2_PT_PKS3_PKT0_S9_ifPKiSB_iPKfiiiSD_SD_iiiii --------------------------
	.section	.nv.shared._ZN4vllm25paged_attention_v2_kernelIthLi128ELi16ELi128ELNS_18Fp8KVCacheDataTypeE1ELb1ELi512EEEvPfS2_PT_PKS3_PKT0_S9_ifPKiSB_iPKfiiiSD_SD_iiiii,"aw",@nobits
	.sectionflags	@""
	.align	16
.nv.shared._ZN4vllm25paged_attention_v2_kernelIthLi128ELi16ELi128ELNS_18Fp8KVCacheDataTypeE1ELb1ELi512EEEvPfS2_PT_PKS3_PKT0_S9_ifPKiSB_iPKfiiiSD_SD_iiiii:
	.zero		1056


//--------------------- .nv.shared._ZN4vllm25paged_attention_v2_kernelIthLi120ELi16ELi128ELNS_18Fp8KVCacheDataTypeE1ELb1ELi512EEEvPfS2_PT_PKS3_PKT0_S9_ifPKiSB_iPKfiiiSD_SD_iiiii --------------------------
	.section	.nv.shared._ZN4vllm25paged_attention_v2_kernelIthLi120ELi16ELi128ELNS_18Fp8KVCacheDataTypeE1ELb1ELi512EEEvPfS2_PT_PKS3_PKT0_S9_ifPKiSB_iPKfiiiSD_SD_iiiii,"aw",@nobits
	.sectionflags	@""
	.align	16
.nv.shared._ZN4vllm25paged_attention_v2_kernelIthLi120ELi16ELi128ELNS_18Fp8KVCacheDataTypeE1ELb1ELi512EEEvPfS2_PT_PKS3_PKT0_S9_ifPKiSB_iPKfiiiSD_SD_iiiii:
	.zero		1056


//--------------------- .nv.shared._ZN4vllm25paged_attention_v2_kernelIthLi112ELi16ELi128ELNS_18Fp8KVCacheDataTypeE1ELb1ELi512EEEvPfS2_PT_PKS3_PKT0_S9_ifPKiSB_iPKfiiiSD_SD_iiiii --------------------------
	.section	.nv.shared._ZN4vllm25paged_attention_v2_kernelIthLi112ELi16ELi128ELNS_18Fp8KVCacheDataTypeE1ELb1ELi512EEEvPfS2_PT_PKS3_PKT0_S9_ifPKiSB_iPKfiiiSD_SD_iiiii,"aw",@nobits
	.sectionflags	@""
	.align	16
.nv.shared._ZN4vllm25paged_attention_v2_kernelIthLi112ELi16ELi128ELNS_18Fp8KVCacheDataTypeE1ELb1ELi512EEEvPfS2_PT_PKS3_PKT0_S9_ifPKiSB_iPKfiiiSD_SD_iiiii:
	.zero		1056


//--------------------- .nv.shared._ZN4vllm25paged_attention_v2_kernelIthLi96ELi16ELi128ELNS_18Fp8KVCacheDataTypeE1ELb1ELi512EEEvPfS2_PT_PKS3_PKT0_S9_ifPKiSB_iPKfiiiSD_SD_iiiii --------------------------
	.section	.nv.shared._ZN4vllm25paged_attention_v2_kernelIthLi96ELi16ELi128ELNS_18Fp8KVCacheDataTypeE1ELb1ELi512EEEvPfS2_PT_PKS3_PKT0_S9_ifPKiSB_iPKfiiiSD_SD_iiiii,"aw",@nobits
	.sectionflags	@""
	.align	16
.nv.shared._ZN4vllm25paged_attention_v2_kernelIthLi96ELi16ELi128ELNS_18Fp8KVCacheDataTypeE1ELb1ELi512EEEvPfS2_PT_PKS3_PKT0_S9_ifPKiSB_iPKfiiiSD_SD_iiiii:
	.zero		1056


//--------------------- .nv.shared._ZN4vllm25paged_attention_v2_kernelIthLi80ELi16ELi128ELNS_18Fp8KVCacheDataTypeE1ELb1ELi512EEEvPfS2_PT_PKS3_PKT0_S9_ifPKiSB_iPKfiiiSD_SD_iiiii --------------------------
	.section	.nv.shared._ZN4vllm25paged_attention_v2_kernelIthLi80ELi16ELi128ELNS_18Fp8KVCacheDataTypeE1ELb1ELi512EEEvPfS2_PT_PKS3_PKT0_S9_ifPKiSB_iPKfiiiSD_SD_iiiii,"aw",@nobits
	.sectionflags	@""
	.align	16
.nv.shared._ZN4vllm25paged_attention_v2_kernelIthLi80ELi16ELi128ELNS_18Fp8KVCacheDataTypeE1ELb1ELi512EEEvPfS2_PT_PKS3_PKT0_S9_ifPKiSB_iPKfiiiSD_SD_iiiii:
	.zero		1056


//--------------------- .nv.shared._ZN4vllm25paged_attention_v2_kernelIthLi64ELi16ELi128ELNS_18Fp8KVCacheDataTypeE1ELb1ELi512EEEvPfS2_PT_PKS3_PKT0_S9_ifPKiSB_iPKfiiiSD_SD_iiiii --------------------------
	.section	.nv.shared._ZN4vllm25paged_attention_v2_kernelIthLi64ELi16ELi128ELNS_18Fp8KVCacheDataTypeE1ELb1ELi512EEEvPfS2_PT_PKS3_PKT0_S9_ifPKiSB_iPKfiiiSD_SD_iiiii,"aw",@nobits
	.sectionflags	@""
	.align	16
.nv.shared._ZN4vllm25paged_attention_v2_kernelIthLi64ELi16ELi128ELNS_18Fp8KVCacheDataTypeE1ELb1ELi512EEEvPfS2_PT_PKS3_PKT0_S9_ifPKiSB_iPKfiiiSD_SD_iiiii:
	.zero		1056


//--------------------- .nv.shared._ZN4vllm25paged_attention_v2_kernelIthLi32ELi16ELi128ELNS_18Fp8KVCacheDataTypeE1ELb1ELi512EEEvPfS2_PT_PKS3_PKT0_S9_ifPKiSB_iPKfiiiSD_SD_iiiii --------------------------
	.section	.nv.shared._ZN4vllm25paged_attention_v2_kernelIthLi32ELi16ELi128ELNS_18Fp8KVCacheDataTypeE1ELb1ELi512EEEvPfS2_PT_PKS3_PKT0_S9_ifPKiSB_iPKfiiiSD_SD_iiiii,"aw",@nobits
	.sectionflags	@""
	.align	16
.nv.shared._ZN4vllm25paged_attention_v2_kernelIthLi32ELi16ELi128ELNS_18Fp8KVCacheDataTypeE1ELb1ELi512EEEvPfS2_PT_PKS3_PKT0_S9_ifPKiSB_iPKfiiiSD_SD_iiiii:
	.zero		1056


//--------------------- .nv.shared._ZN4vllm25paged_attention_v2_kernelIthLi256ELi8ELi128ELNS_18Fp8KVCacheDataTypeE1ELb0ELi512EEEvPfS2_PT_PKS3_PKT0_S9_ifPKiSB_iPKfiiiSD_SD_iiiii --------------------------
	.section	.nv.shared._ZN4vllm25paged_attention_v2_kernelIthLi256ELi8ELi128ELNS_18Fp8KVCacheDataTypeE1ELb0ELi512EEEvPfS2_PT_PKS3_PKT0_S9_ifPKiSB_iPKfiiiSD_SD_iiiii,"aw",@nobits
	.sectionflags	@""
	.align	16
.nv.shared._ZN4vllm25paged_attention_v2_kernelIthLi256ELi8ELi128ELNS_18Fp8KVCacheDataTypeE1ELb0ELi512EEEvPfS2_PT_PKS3_PKT0_S9_ifPKiSB_iPKfiiiSD_SD_iiiii:
	.zero		1056


//--------------------- .nv.shared._ZN4vllm25paged_attention_v2_kernelIthLi192ELi8ELi128ELNS_18Fp8KVCacheDataTypeE1ELb0ELi512EEEvPfS2_PT_PKS3_PKT0_S9_ifPKiSB_iPKfiiiSD_SD_iiiii --------------------------
	.section	.nv.shared._ZN4vllm25paged_attention_v2_kernelIthLi192ELi8ELi128ELNS_18Fp8KVCacheDataTypeE1ELb0ELi512EEEvPfS2_PT_PKS3_PKT0_S9_ifPKiSB_iPKfiiiSD_SD_iiiii,"aw",@nobits
	.sectionflags	@""
	.align	16
.nv.shared._ZN4vllm25paged_attention_v2_kernelIthLi192ELi8ELi128ELNS_18Fp8KVCacheDataTypeE1ELb0ELi512EEEvPfS2_PT_PKS3_PKT0_S9_ifPKiSB_iPKfiiiSD_SD_iiiii:
	.zero		1056


//--------------------- .nv.shared._ZN4vllm25paged_attention_v2_kernelIthLi128ELi8ELi128ELNS_18Fp8KVCacheDataTypeE1ELb0ELi512EEEvPfS2_PT_PKS3_PKT0_S9_ifPKiSB_iPKfiiiSD_SD_iiiii --------------------------
	.section	.nv.shared._ZN4vllm25paged_attention_v2_kernelIthLi128ELi8ELi128ELNS_18Fp8KVCacheDataTypeE1ELb0ELi512EEEvPfS2_PT_PKS3_PKT0_S9_ifPKiSB_iPKfiiiSD_SD_iiiii,"aw",@nobits
	.sectionflags	@""
	.align	16
.nv.shared._ZN4vllm25paged_attention_v2_kernelIthLi128ELi8ELi128ELNS_18Fp8KVCacheDataTypeE1ELb0ELi512EEEvPfS2_PT_PKS3_PKT0_S9_ifPKiSB_iPKfiiiSD_SD_iiiii:
	.zero		1056


//--------------------- .nv.shared._ZN4vllm25paged_attention_v2_kernelIthLi120ELi8ELi128ELNS_18Fp8KVCacheDataTypeE1ELb0ELi512EEEvPfS2_PT_PKS3_PKT0_S9_ifPKiSB_iPKfiiiSD_SD_iiiii --------------------------
	.section	.nv.shared._ZN4vllm25paged_attention_v2_kernelIthLi120ELi8ELi128ELNS_18Fp8KVCacheDataTypeE1ELb0ELi512EEEvPfS2_PT_PKS3_PKT0_S9_ifPKiSB_iPKfiiiSD_SD_iiiii,"aw",@nobits
	.sectionflags	@""
	.align	16
.nv.shared._ZN4vllm25paged_attention_v2_kernelIthLi120ELi8ELi128ELNS_18Fp8KVCacheDataTypeE1ELb0ELi512EEEvPfS2_PT_PKS3_PKT0_S9_ifPKiSB_iPKfiiiSD_SD_iiiii:
	.zero		1056


//--------------------- .nv.shared._ZN4vllm25paged_attention_v2_kernelIthLi112ELi8ELi128ELNS_18Fp8KVCacheDataTypeE1ELb0ELi512EEEvPfS2_PT_PKS3_PKT0_S9_ifPKiSB_iPKfiiiSD_SD_iiiii --------------------------
	.section	.nv.shared._ZN4vllm25paged_attention_v2_kernelIthLi112ELi8ELi128ELNS_18Fp8KVCacheDataTypeE1ELb0ELi512EEEvPfS2_PT_PKS3_PKT0_S9_ifPKiSB_iPKfiiiSD_SD_iiiii,"aw",@nobits
	.sectionflags	@""
	.align	16
.nv.shared._ZN4vllm25paged_attention_v2_kernelIthLi112ELi8ELi128ELNS_18Fp8KVCacheDataTypeE1ELb0ELi512EEEvPfS2_PT_PKS3_PKT0_S9_ifPKiSB_iPKfiiiSD_SD_iiiii:
	.zero		1056


//--------------------- .nv.shared._ZN4vllm25paged_attention_v2_kernelIthLi96ELi8ELi128ELNS_18Fp8KVCacheDataTypeE1ELb0ELi512EEEvPfS2_PT_PKS3_PKT0_S9_ifPKiSB_iPKfiiiSD_SD_iiiii --------------------------
	.section	.nv.shared._ZN4vllm25paged_attention_v2_kernelIthLi96ELi8ELi128ELNS_18Fp8KVCacheDataTypeE1ELb0ELi512EEEvPfS2_PT_PKS3_PKT0_S9_ifPKiSB_iPKfiiiSD_SD_iiiii,"aw",@nobits
	.sectionflags	@""
	.align	16
.nv.shared._ZN4vllm25paged_attention_v2_kernelIthLi96ELi8ELi128ELNS_18Fp8KVCacheDataTypeE1ELb0ELi512EEEvPfS2_PT_PKS3_PKT0_S9_ifPKiSB_iPKfiiiSD_SD_iiiii:
	.zero		1056


//--------------------- .nv.shared._ZN4vllm25paged_attention_v2_kernelIthLi80ELi8ELi128ELNS_18Fp8KVCacheDataTypeE1ELb0ELi512EEEvPfS2_PT_PKS3_PKT0_S9_ifPKiSB_iPKfiiiSD_SD_iiiii --------------------------
	.section	.nv.shared._ZN4vllm25paged_attention_v2_kernelIthLi80ELi8ELi128ELNS_18Fp8KVCacheDataTypeE1ELb0ELi512EEEvPfS2_PT_PKS3_PKT0_S9_ifPKiSB_iPKfiiiSD_SD_iiiii,"aw",@nobits
	.sectionflags	@""
	.align	16
.nv.shared._ZN4vllm25paged_attention_v2_kernelIthLi80ELi8ELi128ELNS_18Fp8KVCacheDataTypeE1ELb0ELi512EEEvPfS2_PT_PKS3_PKT0_S9_ifPKiSB_iPKfiiiSD_SD_iiiii:
	.zero		1056


//--------------------- .nv.shared._ZN4vllm25paged_attention_v2_kernelIthLi64ELi8ELi128ELNS_18Fp8KVCacheDataTypeE1ELb0ELi512EEEvPfS2_PT_PKS3_PKT0_S9_ifPKiSB_iPKfiiiSD_SD_iiiii --------------------------
	.section	.nv.shared._ZN4vllm25paged_attention_v2_kernelIthLi64ELi8ELi128ELNS_18Fp8KVCacheDataTypeE1ELb0ELi512EEEvPfS2_PT_PKS3_PKT0_S9_ifPKiSB_iPKfiiiSD_SD_iiiii,"aw",@nobits
	.sectionflags	@""
	.align	16
.nv.shared._ZN4vllm25paged_attention_v2_kernelIthLi64ELi8ELi128ELNS_18Fp8KVCacheDataTypeE1ELb0ELi512EEEvPfS2_PT_PKS3_PKT0_S9_ifPKiSB_iPKfiiiSD_SD_iiiii:
	.zero		1056


//--------------------- .nv.shared._ZN4vllm25paged_attention_v2_kernelIthLi32ELi8ELi128ELNS_18Fp8KVCacheDataTypeE1ELb0ELi512EEEvPfS2_PT_PKS3_PKT0_S9_ifPKiSB_iPKfiiiSD_SD_iiiii --------------------------
	.section	.nv.shared._ZN4vllm25paged_attention_v2_kernelIthLi32ELi8ELi128ELNS_18Fp8KVCacheDataTypeE1ELb0ELi512EEEvPfS2_PT_PKS3_PKT0_S9_ifPKiSB_iPKfiiiSD_SD_iiiii,"aw",@nobits
	.sectionflags	@""
	.align	16
.nv.shared._ZN4vllm25paged_attention_v2_kernelIthLi32ELi8ELi128ELNS_18Fp8KVCacheDataTypeE1ELb0ELi512EEEvPfS2_PT_PKS3_PKT0_S9_ifPKiSB_iPKfiiiSD_SD_iiiii:
	.zero		1056


//--------------------- .nv.shared._ZN4vllm25paged_attention_v2_kernelIthLi256ELi8ELi128ELNS_18Fp8KVCacheDataTypeE1ELb1ELi512EEEvPfS2_PT_PKS3_PKT0_S9_ifPKiSB_iPKfiiiSD_SD_iiiii --------------------------
	.section	.nv.shared._ZN4vllm25paged_attention_v2_kernelIthLi256ELi8ELi128ELNS_18Fp8KVCacheDataTypeE1ELb1ELi512EEEvPfS2_PT_PKS3_PKT0_S9_ifPKiSB_iPKfiiiSD_SD_iiiii,"aw",@nobits
	.sectionflags	@""
	.align	16
.nv.shared._ZN4vllm25paged_attention_v2_kernelIthLi256ELi8ELi128ELNS_18Fp8KVCacheDataTypeE1ELb1ELi512EEEvPfS2_PT_PKS3_PKT0_S9_ifPKiSB_iPKfiiiSD_SD_iiiii:
	.zero		1056


//--------------------- .nv.shared._ZN4vllm25paged_attention_v2_kernelIthLi192ELi8ELi128ELNS_18Fp8KVCacheDataTypeE1ELb1ELi512EEEvPfS2_PT_PKS3_PKT0_S9_ifPKiSB_iPKfiiiSD_SD_iiiii --------------------------
	.section	.nv.shared._ZN4vllm25paged_attention_v2_kernelIthLi192ELi8ELi128ELNS_18Fp8KVCacheDataTypeE1ELb1ELi512EEEvPfS2_PT_PKS3_PKT0_S9_ifPKiSB_iPKfiiiSD_SD_iiiii,"aw",@nobits
	.sectionflags	@""
	.align	16
.nv.shared._ZN4vllm25paged_attention_v2_kernelIthLi192ELi8ELi128ELNS_18Fp8KVCacheDataTypeE1ELb1ELi512EEEvPfS2_PT_PKS3_PKT0_S9_ifPKiSB_iPKfiiiSD_SD_iiiii:
	.zero		1056


//--------------------- .nv.shared._ZN4vllm25paged_attention_v2_kernelIthLi128ELi8ELi128ELNS_18Fp8KVCacheDataTypeE1ELb1ELi512EEEvPfS2_PT_PKS3_PKT0_S9_ifPKiSB_iPKfiiiSD_SD_iiiii --------------------------
	.section	.nv.shared._ZN4vllm25paged_attention_v2_kernelIthLi128ELi8ELi128ELNS_18Fp8KVCacheDataTypeE1ELb1ELi512EEEvPfS2_PT_PKS3_PKT0_S9_ifPKiSB_iPKfiiiSD_SD_iiiii,"aw",@nobits
	.sectionflags	@""
	.align	16
.nv.shared._ZN4vllm25paged_attention_v2_kernelIthLi128ELi8ELi128ELNS_18Fp8KVCacheDataTypeE1ELb1ELi512EEEvPfS2_PT_PKS3_PKT0_S9_ifPKiSB_iPKfiiiSD_SD_iiiii:
	.zero		1056


//--------------------- .nv.shared._ZN4vllm25paged_attention_v2_kernelIthLi120ELi8ELi128ELNS_18Fp8KVCacheDataTypeE1ELb1ELi512EEEvPfS2_PT_PKS3_PKT0_S9_ifPKiSB_iPKfiiiSD_SD_iiiii --------------------------
	.section	.nv.shared._ZN4vllm25paged_attention_v2_kernelIthLi120ELi8ELi128ELNS_18Fp8KVCacheDataTypeE1ELb1ELi512EEEvPfS2_PT_PKS3_PKT0_S9_ifPKiSB_iPKfiiiSD_SD_iiiii,"aw",@nobits
	.sectionflags	@""
	.align	16
.nv.shared._ZN4vllm25paged_attention_v2_kernelIthLi120ELi8ELi128ELNS_18Fp8KVCacheDataTypeE1ELb1ELi512EEEvPfS2_PT_PKS3_PKT0_S9_ifPKiSB_iPKfiiiSD_SD_iiiii:
	.zero		1056


//--------------------- .nv.shared._ZN4vllm25paged_attention_v2_kernelIthLi112ELi8ELi128ELNS_18Fp8KVCacheDataTypeE1ELb1ELi512EEEvPfS2_PT_PKS3_PKT0_S9_ifPKiSB_iPKfiiiSD_SD_iiiii --------------------------
	.section	.nv.shared._ZN4vllm25paged_attention_v2_kernelIthLi112ELi8ELi128ELNS_18Fp8KVCacheDataTypeE1ELb1ELi512EEEvPfS2_PT_PKS3_PKT0_S9_ifPKiSB_iPKfiiiSD_SD_iiiii,"aw",@nobits
	.sectionflags	@""
	.align	16
.nv.shared._ZN4vllm25paged_attention_v2_kernelIthLi112ELi8ELi128ELNS_18Fp8KVCacheDataTypeE1ELb1ELi512EEEvPfS2_PT_PKS3_PKT0_S9_ifPKiSB_iPKfiiiSD_SD_iiiii:
	.zero		1056


//--------------------- .nv.shared._ZN4vllm25paged_attention_v2_kernelIthLi96ELi8ELi128ELNS_18Fp8KVCacheDataTypeE1ELb1ELi512EEEvPfS2_PT_PKS3_PKT0_S9_ifPKiSB_iPKfiiiSD_SD_iiiii --------------------------
	.section	.nv.shared._ZN4vllm25paged_attention_v2_kernelIthLi96ELi8ELi128ELNS_18Fp8KVCacheDataTypeE1ELb1ELi512EEEvPfS2_PT_PKS3_PKT0_S9_ifPKiSB_iPKfiiiSD_SD_iiiii,"aw",@nobits
	.sectionflags	@""
	.align	16
.nv.shared._ZN4vllm25paged_attention_v2_kernelIthLi96ELi8ELi128ELNS_18Fp8KVCacheDataTypeE1ELb1ELi512EEEvPfS2_PT_PKS3_PKT0_S9_ifPKiSB_iPKfiiiSD_SD_iiiii:
	.zero		1056


//--------------------- .nv.shared._ZN4vllm25paged_attention_v2_kernelIthLi80ELi8ELi128ELNS_18Fp8KVCacheDataTypeE1ELb1ELi512EEEvPfS2_PT_PKS3_PKT0_S9_ifPKiSB_iPKfiiiSD_SD_iiiii --------------------------
	.section	.nv.shared._ZN4vllm25paged_attention_v2_kernelIthLi80ELi8ELi128ELNS_18Fp8KVCacheDataTypeE1ELb1ELi512EEEvPfS2_PT_PKS3_PKT0_S9_ifPKiSB_iPKfiiiSD_SD_iiiii,"aw",@nobits
	.sectionflags	@""
	.align	16
.nv.shared._ZN4vllm25paged_attention_v2_kernelIthLi80ELi8ELi128ELNS_18Fp8KVCacheDataTypeE1ELb1ELi512EEEvPfS2_PT_PKS3_PKT0_S9_ifPKiSB_iPKfiiiSD_SD_iiiii:
	.zero		1056


//--------------------- .nv.shared._ZN4vllm25paged_attention_v2_kernelIthLi64ELi8ELi128ELNS_18Fp8KVCacheDataTypeE1ELb1ELi512EEEvPfS2_PT_PKS3_PKT0_S9_ifPKiSB_iPKfiiiSD_SD_iiiii --------------------------
	.section	.nv.shared._ZN4vllm25paged_attention_v2_kernelIthLi64ELi8ELi128ELNS_18Fp8KVCacheDataTypeE1ELb1ELi512EEEvPfS2_PT_PKS3_PKT0_S9_ifPKiSB_iPKfiiiSD_SD_iiiii,"aw",@nobits
	.sectionflags	@""
	.align	16
.nv.shared._ZN4vllm25paged_attention_v2_kernelIthLi64ELi8ELi128ELNS_18Fp8KVCacheDataTypeE1ELb1ELi512EEEvPfS2_PT_PKS3_PKT0_S9_ifPKiSB_iPKfiiiSD_SD_iiiii:
	.zero		1056


//--------------------- .nv.shared._ZN4vllm25paged_attention_v2_kernelIthLi32ELi8ELi128ELNS_18Fp8KVCacheDataTypeE1ELb1ELi512EEEvPfS2_PT_PKS3_PKT0_S9_ifPKiSB_iPKfiiiSD_SD_iiiii --------------------------
	.section	.nv.shared._ZN4vllm25paged_attention_v2_kernelIthLi32ELi8ELi128ELNS_18Fp8KVCacheDataTypeE1ELb1ELi512EEEvPfS2_PT_PKS3_PKT0_S9_ifPKiSB_iPKfiiiSD_SD_iiiii,"aw",@nobits
	.sectionflags	@""
	.align	16
.nv.shared._ZN4vllm25paged_attention_v2_kernelIthLi32ELi8ELi128ELNS_18Fp8KVCacheDataTypeE1ELb1ELi512EEEvPfS2_PT_PKS3_PKT0_S9_ifPKiSB_iPKfiiiSD_SD_iiiii:
	.zero		1056


//--------------------- .nv.shared._ZN4vllm25paged_attention_v2_kernelIfhLi256ELi32ELi128ELNS_18Fp8KVCacheDataTypeE1ELb0ELi512EEEvPfS2_PT_PKS3_PKT0_S9_ifPKiSB_iPKfiiiSD_SD_iiiii --------------------------
	.section	.nv.shared._ZN4vllm25paged_attention_v2_kernelIfhLi256ELi32ELi128ELNS_18Fp8KVCacheDataTypeE1ELb0ELi512EEEvPfS2_PT_PKS3_PKT0_S9_ifPKiSB_iPKfiiiSD_SD_iiiii,"aw",@nobits
	.sectionflags	@""
	.align	16
.nv.shared._ZN4vllm25paged_attention_v2_kernelIfhLi256ELi32ELi128ELNS_18Fp8KVCacheDataTypeE1ELb0ELi512EEEvPfS2_PT_PKS3_PKT0_S9_ifPKiSB_iPKfiiiSD_SD_iiiii:
	.zero		1056


//--------------------- .nv.shared._ZN4vllm25paged_attention_v2_kernelIfhLi192ELi32ELi128ELNS_18Fp8KVCacheDataTypeE1ELb0ELi512EEEvPfS2_PT_PKS3_PKT0_S9_ifPKiSB_iPKfiiiSD_SD_iiiii --------------------------
	.section	.nv.shared._ZN4vllm25paged_attention_v2_kernelIfhLi192ELi32ELi128ELNS_18Fp8KVCacheDataTypeE1ELb0ELi512EEEvPfS2_PT_PKS3_PKT0_S9_ifPKiSB_iPKfiiiSD_SD_iiiii,"aw",@nobits
	.sectionflags	@""
	.align	16
.nv.shared._ZN4vllm25paged_attention_v2_kernelIfhLi192ELi32ELi128ELNS_18Fp8KVCacheDataTypeE1ELb0ELi512EEEvPfS2_PT_PKS3_PKT0_S9_ifPKiSB_iPKfiiiSD_SD_iiiii:
	.zero		1056


//--------------------- .nv.shared._ZN4vllm25paged_attention_v2_kernelIfhLi128ELi32ELi128ELNS_18Fp8KVCacheDataTypeE1ELb0ELi512EEEvPfS2_PT_PKS3_PKT0_S9_ifPKiSB_iPKfiiiSD_SD_iiiii --------------------------
	.section	.nv.shared._ZN4vllm25paged_attention_v2_kernelIfhLi128ELi32ELi128ELNS_18Fp8KVCacheDataTypeE1ELb0ELi512EEEvPfS2_PT_PKS3_PKT0_S9_ifPKiSB_iPKfiiiSD_SD_iiiii,"aw",@nobits
	.sectionflags	@""
	.align	16
.nv.shared._ZN4vllm25paged_attention_v2_kernelIfhLi128ELi32ELi128ELNS_18Fp8KVCacheDataTypeE1ELb0ELi512EEEvPfS2_PT_PKS3_PKT0_S9_ifPKiSB_iPKfiiiSD_SD_iiiii:
	.zero		1056


//--------------------- .nv.shared._ZN4vllm25paged_attention_v2_kernelIfhLi120ELi32ELi128ELNS_18Fp8KVCacheDataTypeE1ELb0ELi512EEEvPfS2_PT_PKS3_PKT0_S9_ifPKiSB_iPKfiiiSD_SD_iiiii --------------------------
	.section	.nv.shared._ZN4vllm25paged_attention_v2_kernelIfhLi120ELi32ELi128ELNS_18Fp8KVCacheDataTypeE1ELb0ELi512EEEvPfS2_PT_PKS3_PKT0_S9_ifPKiSB_iPKfiiiSD_SD_iiiii,"aw",@nobits
	.sectionflags	@""
	.align	16
.nv.shared._ZN4vllm25paged_attention_v2_kernelIfhLi120ELi32ELi128ELNS_18Fp8KVCacheDataTypeE1ELb0ELi512EEEvPfS2_PT_PKS3_PKT0_S9_ifPKiSB_iPKfiiiSD_SD_iiiii:
	.zero		1056


//--------------------- .nv.shared._ZN4vllm25paged_attention_v2_kernelIfhLi112ELi32ELi128ELNS_18Fp8KVCacheDataTypeE1ELb0ELi512EEEvPfS2_PT_PKS3_PKT0_S9_ifPKiSB_iPKfiiiSD_SD_iiiii --------------------------
	.section	.nv.shared._ZN4vllm25paged_attention_v2_kernelIfhLi112ELi32ELi128ELNS_18Fp8KVCacheDataTypeE1ELb0ELi512EEEvPfS2_PT_PKS3_PKT0_S9_ifPKiSB_iPKfiiiSD_SD_iiiii,"aw",@nobits
	.sectionflags	@""
	.align	16
.nv.shared._ZN4vllm25paged_attention_v2_kernelIfhLi112ELi32ELi128ELNS_18Fp8KVCacheDataTypeE1ELb0ELi512EEEvPfS2_PT_PKS3_PKT0_S9_ifPKiSB_iPKfiiiSD_SD_iiiii:
	.zero		1056


//--------------------- .nv.shared._ZN4vllm25paged_attention_v2_kernelIfhLi96ELi32ELi128ELNS_18Fp8KVCacheDataTypeE1ELb0ELi512EEEvPfS2_PT_PKS3_PKT0_S9_ifPKiSB_iPKfiiiSD_SD_iiiii --------------------------
	.section	.nv.shared._ZN4vllm25paged_attention_v2_kernelIfhLi96ELi32ELi128ELNS_18Fp8KVCacheDataTypeE1ELb0ELi512EEEvPfS2_PT_PKS3_PKT0_S9_ifPKiSB_iPKfiiiSD_SD_iiiii,"aw",@nobits
	.sectionflags	@""
	.align	16
.nv.shared._ZN4vllm25paged_attention_v2_kernelIfhLi96ELi32ELi128ELNS_18Fp8KVCacheDataTypeE1ELb0ELi512EEEvPfS2_PT_PKS3_PKT0_S9_ifPKiSB_iPKfiiiSD_SD_iiiii:
	.zero		1056


//--------------------- .nv.shared._ZN4vllm25paged_attention_v2_kernelIfhLi80ELi32ELi128ELNS_18Fp8KVCacheDataTypeE1ELb0ELi512EEEvPfS2_PT_PKS3_PKT0_S9_ifPKiSB_iPKfiiiSD_SD_iiiii --------------------------
	.section	.nv.shared._ZN4vllm25paged_attention_v2_kernelIfhLi80ELi32ELi128ELNS_18Fp8KVCacheDataTypeE1ELb0ELi512EEEvPfS2_PT_PKS3_PKT0_S9_ifPKiSB_iPKfiiiSD_SD_iiiii,"aw",@nobits
	.sectionflags	@""
	.align	16
.nv.shared._ZN4vllm25paged_attention_v2_kernelIfhLi80ELi32ELi128ELNS_18Fp8KVCacheDataTypeE1ELb0ELi512EEEvPfS2_PT_PKS3_PKT0_S9_ifPKiSB_iPKfiiiSD_SD_iiiii:
	.zero		1056


//--------------------- .nv.shared._ZN4vllm25paged_attention_v2_kernelIfhLi64ELi32ELi128ELNS_18Fp8KVCacheDataTypeE1ELb0ELi512EEEvPfS2_PT_PKS3_PKT0_S9_ifPKiSB_iPKfiiiSD_SD_iiiii --------------------------
	.section	.nv.shared._ZN4vllm25paged_attention_v2_kernelIfhLi64ELi32ELi128ELNS_18Fp8KVCacheDataTypeE1ELb0ELi512EEEvPfS2_PT_PKS3_PKT0_S9_ifPKiSB_iPKfiiiSD_SD_iiiii,"aw",@nobits
	.sectionflags	@""
	.align	16
.nv.shared._ZN4vllm25paged_attention_v2_kernelIfhLi64ELi32ELi128ELNS_18Fp8KVCacheDataTypeE1ELb0ELi512EEEvPfS2_PT_PKS3_PKT0_S9_ifPKiSB_iPKfiiiSD_SD_iiiii:
	.zero		1056


//--------------------- .nv.shared._ZN4vllm25paged_attention_v2_kernelIfhLi32ELi32ELi128ELNS_18Fp8KVCacheDataTypeE1ELb0ELi512EEEvPfS2_PT_PKS3_PKT0_S9_ifPKiSB_iPKfiiiSD_SD_iiiii --------------------------
	.section	.nv.shared._ZN4vllm25paged_attention_v2_kernelIfhLi32ELi32ELi128ELNS_18Fp8KVCacheDataTypeE1ELb0ELi512EEEvPfS2_PT_PKS3_PKT0_S9_ifPKiSB_iPKfiiiSD_SD_iiiii,"aw",@nobits
	.sectionflags	@""
	.align	16
.nv.shared._ZN4vllm25paged_attention_v2_kernelIfhLi32ELi32ELi128ELNS_18Fp8KVCacheDataTypeE1ELb0ELi512EEEvPfS2_PT_PKS3_PKT0_S9_ifPKiSB_iPKfiiiSD_SD_iiiii:
	.zero		1056


//--------------------- .nv.shared._ZN4vllm25paged_attention_v2_kernelIfhLi256ELi32ELi128ELNS_18Fp8KVCacheDataTypeE1ELb1ELi512EEEvPfS2_PT_PKS3_PKT0_S9_ifPKiSB_iPKfiiiSD_SD_iiiii --------------------------
	.section	.nv.shared._ZN4vllm25paged_attention_v2_kernelIfhLi256ELi32ELi128ELNS_18Fp8KVCacheDataTypeE1ELb1ELi512EEEvPfS2_PT_PKS3_PKT0_S9_ifPKiSB_iPKfiiiSD_SD_iiiii,"aw",@nobits
	.sectionflags	@""
	.align	16
.nv.shared._ZN4vllm25paged_attention_v2_kernelIfhLi256ELi32ELi128ELNS_18Fp8KVCacheDataTypeE1ELb1ELi512EEEvPfS2_PT_PKS3_PKT0_S9_ifPKiSB_iPKfiiiSD_SD_iiiii:
	.zero		1056


//--------------------- .nv.shared._ZN4vllm25paged_attention_v2_kernelIfhLi192ELi32ELi128ELNS_18Fp8KVCacheDataTypeE1ELb1ELi512EEEvPfS2_PT_PKS3_PKT0_S9_ifPKiSB_iPKfiiiSD_SD_iiiii --------------------------
	.section	.nv.shared._ZN4vllm25paged_attention_v2_kernelIfhLi192ELi32ELi128ELNS_18Fp8KVCacheDataTypeE1ELb1ELi512EEEvPfS2_PT_PKS3_PKT0_S9_ifPKiSB_iPKfiiiSD_SD_iiiii,"aw",@nobits
	.sectionflags	@""
	.align	16
.nv.shared._ZN4vllm25paged_attention_v2_kernelIfhLi192ELi32ELi128ELNS_18Fp8KVCacheDataTypeE1ELb1ELi512EEEvPfS2_PT_PKS3_PKT0_S9_ifPKiSB_iPKfiiiSD_SD_iiiii:
	.zero		1056


//--------------------- .nv.shared._ZN4vllm25paged_attention_v2_kernelIfhLi128ELi32ELi128ELNS_18Fp8KVCacheDataTypeE1ELb1ELi512EEEvPfS2_PT_PKS3_PKT0_S9_ifPKiSB_iPKfiiiSD_SD_iiiii --------------------------
	.section	.nv.shared._ZN4vllm25paged_attention_v2_kernelIfhLi128ELi32ELi128ELNS_18Fp8KVCacheDataTypeE1ELb1ELi512EEEvPfS2_PT_PKS3_PKT0_S9_ifPKiSB_iPKfiiiSD_SD_iiiii,"aw",@nobits
	.sectionflags	@""
	.align	16
.nv.shared._ZN4vllm25paged_attention_v2_kernelIfhLi128ELi32ELi128ELNS_18Fp8KVCacheDataTypeE1ELb1ELi512EEEvPfS2_PT_PKS3_PKT0_S9_ifPKiSB_iPKfiiiSD_SD_iiiii:
	.zero		1056


//--------------------- .nv.shared._ZN4vllm25paged_attention_v2_kernelIfhLi120ELi32ELi128ELNS_18Fp8KVCacheDataTypeE1ELb1ELi512EEEvPfS2_PT_PKS3_PKT0_S9_ifPKiSB_iPKfiiiSD_SD_iiiii --------------------------
	.section	.nv.shared._ZN4vllm25paged_attention_v2_kernelIfhLi120ELi32ELi128ELNS_18Fp8KVCacheDataTypeE1ELb1ELi512EEEvPfS2_PT_PKS3_PKT0_S9_ifPKiSB_iPKfiiiSD_SD_iiiii,"aw",@nobits
	.sectionflags	@""
	.align	16
.nv.shared._ZN4vllm25paged_attention_v2_kernelIfhLi120ELi32ELi128ELNS_18Fp8KVCacheDataTypeE1ELb1ELi512EEEvPfS2_PT_PKS3_PKT0_S9_ifPKiSB_iPKfiiiSD_SD_iiiii:
	.zero		1056


//--------------------- .nv.shared._ZN4vllm25paged_attention_v2_kernelIfhLi112ELi32ELi128ELNS_18Fp8KVCacheDataTypeE1ELb1ELi512EEEvPfS2_PT_PKS3_PKT0_S9_ifPKiSB_iPKfiiiSD_SD_iiiii --------------------------
	.section	.nv.shared._ZN4vllm25paged_attention_v2_kernelIfhLi112ELi32ELi128ELNS_18Fp8KVCacheDataTypeE1ELb1ELi512EEEvPfS2_PT_PKS3_PKT0_S9_ifPKiSB_iPKfiiiSD_SD_iiiii,"aw",@nobits
	.sectionflags	@""
	.align	16
.nv.shared._ZN4vllm25paged_attention_v2_kernelIfhLi112ELi32ELi128ELNS_18Fp8KVCacheDataTypeE1ELb1ELi512EEEvPfS2_PT_PKS3_PKT0_S9_ifPKiSB_iPKfiiiSD_SD_iiiii:
	.zero		1056


//--------------------- .nv.shared._ZN4vllm25paged_attention_v2_kernelIfhLi96ELi32ELi128ELNS_18Fp8KVCacheDataTypeE1ELb1ELi512EEEvPfS2_PT_PKS3_PKT0_S9_ifPKiSB_iPKfiiiSD_SD_iiiii --------------------------
	.section	.nv.shared._ZN4vllm25paged_attention_v2_kernelIfhLi96ELi32ELi128ELNS_18Fp8KVCacheDataTypeE1ELb1ELi512EEEvPfS2_PT_PKS3_PKT0_S9_ifPKiSB_iPKfiiiSD_SD_iiiii,"aw",@nobits
	.sectionflags	@""
	.align	16
.nv.shared._ZN4vllm25paged_attention_v2_kernelIfhLi96ELi32ELi128ELNS_18Fp8KVCacheDataTypeE1ELb1ELi512EEEvPfS2_PT_PKS3_PKT0_S9_ifPKiSB_iPKfiiiSD_SD_iiiii:
	.zero		1056


//--------------------- .nv.shared._ZN4vllm25paged_attention_v2_kernelIfhLi80ELi32ELi128ELNS_18Fp8KVCacheDataTypeE1ELb1ELi512EEEvPfS2_PT_PKS3_PKT0_S9_ifPKiSB_iPKfiiiSD_SD_iiiii --------------------------
	.section	.nv.shared._ZN4vllm25paged_attention_v2_kernelIfhLi80ELi32ELi128ELNS_18Fp8KVCacheDataTypeE1ELb1ELi512EEEvPfS2_PT_PKS3_PKT0_S9_ifPKiSB_iPKfiiiSD_SD_iiiii,"aw",@nobits
	.sectionflags	@""
	.align	16
.nv.shared._ZN4vllm25paged_attention_v2_kernelIfhLi80ELi32ELi128ELNS_18Fp8KVCacheDataTypeE1ELb1ELi512EEEvPfS2_PT_PKS3_PKT0_S9_ifPKiSB_iPKfiiiSD_SD_iiiii:
	.zero		1056


//--------------------- .nv.shared._ZN4vllm25paged_attention_v2_kernelIfhLi64ELi32ELi128ELNS_18Fp8KVCacheDataTypeE1ELb1ELi512EEEvPfS2_PT_PKS3_PKT0_S9_ifPKiSB_iPKfiiiSD_SD_iiiii --------------------------
	.section	.nv.shared._ZN4vllm25paged_attention_v2_kernelIfhLi64ELi32ELi128ELNS_18Fp8KVCacheDataTypeE1ELb1ELi512EEEvPfS2_PT_PKS3_PKT0_S9_ifPKiSB_iPKfiiiSD_SD_iiiii,"aw",@nobits
	.sectionflags	@""
	.align	16
.nv.shared._ZN4vllm25paged_attention_v2_kernelIfhLi64ELi32ELi128ELNS_18Fp8KVCacheDataTypeE1ELb1ELi512EEEvPfS2_PT_PKS3_PKT0_S9_ifPKiSB_iPKfiiiSD_SD_iiiii:
	.zero		1056


//--------------------- .nv.shared._ZN4vllm25paged_attention_v2_kernelIfhLi32ELi32ELi128ELNS_18Fp8KVCacheDataTypeE1ELb1ELi512EEEvPfS2_PT_PKS3_PKT0_S9_ifPKiSB_iPKfiiiSD_SD_iiiii --------------------------
	.section	.nv.shared._ZN4vllm25paged_attention_v2_kernelIfhLi32ELi32ELi128ELNS_18Fp8KVCacheDataTypeE1ELb1ELi512EEEvPfS2_PT_PKS3_PKT0_S9_ifPKiSB_iPKfiiiSD_SD_iiiii,"aw",@nobits
	.sectionflags	@""
	.align	16
.nv.shared._ZN4vllm25paged_attention_v2_kernelIfhLi32ELi32ELi128ELNS_18Fp8KVCacheDataTypeE1ELb1ELi512EEEvPfS2_PT_PKS3_PKT0_S9_ifPKiSB_iPKfiiiSD_SD_iiiii:
	.zero		1056


//--------------------- .nv.shared._ZN4vllm25paged_attention_v2_kernelIfhLi256ELi16ELi128ELNS_18Fp8KVCacheDataTypeE1ELb0ELi512EEEvPfS2_PT_PKS3_PKT0_S9_ifPKiSB_iPKfiiiSD_SD_iiiii --------------------------
	.section	.nv.shared._ZN4vllm25paged_attention_v2_kernelIfhLi256ELi16ELi128ELNS_18Fp8KVCacheDataTypeE1ELb0ELi512EEEvPfS2_PT_PKS3_PKT0_S9_ifPKiSB_iPKfiiiSD_SD_iiiii,"aw",@nobits
	.sectionflags	@""
	.align	16
.nv.shared._ZN4vllm25paged_attention_v2_kernelIfhLi256ELi16ELi128ELNS_18Fp8KVCacheDataTypeE1ELb0ELi512EEEvPfS2_PT_PKS3_PKT0_S9_ifPKiSB_iPKfiiiSD_SD_iiiii:
	.zero		1056


//--------------------- .nv.shared._ZN4vllm25paged_attention_v2_kernelIfhLi192ELi16ELi128ELNS_18Fp8KVCacheDataTypeE1ELb0ELi512EEEvPfS2_PT_PKS3_PKT0_S9_ifPKiSB_iPKfiiiSD_SD_iiiii --------------------------
	.section	.nv.shared._ZN4vllm25paged_attention_v2_kernelIfhLi192ELi16ELi128ELNS_18Fp8KVCacheDataTypeE1ELb0ELi512EEEvPfS2_PT_PKS3_PKT0_S9_ifPKiSB_iPKfiiiSD_SD_iiiii,"aw",@nobits
	.sectionflags	@""
	.align	16
.nv.shared._ZN4vllm25paged_attention_v2_kernelIfhLi192ELi16ELi128ELNS_18Fp8KVCacheDataTypeE1ELb0ELi512EEEvPfS2_PT_PKS3_PKT0_S9_ifPKiSB_iPKfiiiSD_SD_iiiii:
	.zero		1056


//--------------------- .nv.shared._ZN4vllm25paged_attention_v2_kernelIfhLi128ELi16ELi128ELNS_18Fp8KVCacheDataTypeE1ELb0ELi512EEEvPfS2_PT_PKS3_PKT0_S9_ifPKiSB_iPKfiiiSD_SD_iiiii --------------------------
	.section	.nv.shared._ZN4vllm25paged_attention_v2_kernelIfhLi128ELi16ELi128ELNS_18Fp8KVCacheDataTypeE1ELb0ELi512EEEvPfS2_PT_PKS3_PKT0_S9_ifPKiSB_iPKfiiiSD_SD_iiiii,"aw",@nobits
	.sectionflags	@""
	.align	16
.nv.shared._ZN4vllm25paged_attention_v2_kernelIfhLi128ELi16ELi128ELNS_18Fp8KVCacheDataTypeE1ELb0ELi512EEEvPfS2_PT_PKS3_PKT0_S9_ifPKiSB_iPKfiiiSD_SD_iiiii:
	.zero		1056


//--------------------- .nv.shared._ZN4vllm25paged_attention_v2_kernelIfhLi120ELi16ELi128ELNS_18Fp8KVCacheDataTypeE1ELb0ELi512EEEvPfS2_PT_PKS3_PKT0_S9_ifPKiSB_iPKfiiiSD_SD_iiiii --------------------------
	.section	.nv.shared._ZN4vllm25paged_attention_v2_kernelIfhLi120ELi16ELi128ELNS_18Fp8KVCacheDataTypeE1ELb0ELi512EEEvPfS2_PT_PKS3_PKT0_S9_ifPKiSB_iPKfiiiSD_SD_iiiii,"aw",@nobits
	.sectionflags	@""
	.align	16
.nv.shared._ZN4vllm25paged_attention_v2_kernelIfhLi120ELi16ELi128ELNS_18Fp8KVCacheDataTypeE1ELb0ELi512EEEvPfS2_PT_PKS3_PKT0_S9_ifPKiSB_iPKfiiiSD_SD_iiiii:
	.zero		1056


//--------------------- .nv.shared._ZN4vllm25paged_attention_v2_kernelIfhLi112ELi16ELi128ELNS_18Fp8KVCacheDataTypeE1ELb0ELi512EEEvPfS2_PT_PKS3_PKT0_S9_ifPKiSB_iPKfiiiSD_SD_iiiii --------------------------
	.section	.nv.shared._ZN4vllm25paged_attention_v2_kernelIfhLi112ELi16ELi128ELNS_18Fp8KVCacheDataTypeE1ELb0ELi512EEEvPfS2_PT_PKS3_PKT0_S9_ifPKiSB_iPKfiiiSD_SD_iiiii,"aw",@nobits
	.sectionflags	@""
	.align	16
.nv.shared._ZN4vllm25paged_attention_v2_kernelIfhLi112ELi16ELi128ELNS_18Fp8KVCacheDataTypeE1ELb0ELi512EEEvPfS2_PT_PKS3_PKT0_S9_ifPKiSB_iPKfiiiSD_SD_iiiii:
	.zero		1056


//--------------------- .nv.shared._ZN4vllm25paged_attention_v2_kernelIfhLi96ELi16ELi128ELNS_18Fp8KVCacheDataTypeE1ELb0ELi512EEEvPfS2_PT_PKS3_PKT0_S9_ifPKiSB_iPKfiiiSD_SD_iiiii --------------------------
	.section	.nv.shared._ZN4vllm25paged_attention_v2_kernelIfhLi96ELi16ELi128ELNS_18Fp8KVCacheDataTypeE1ELb0ELi512EEEvPfS2_PT_PKS3_PKT0_S9_ifPKiSB_iPKfiiiSD_SD_iiiii,"aw",@nobits
	.sectionflags	@""
	.align	16
.nv.shared._ZN4vllm25paged_attention_v2_kernelIfhLi96ELi16ELi128ELNS_18Fp8KVCacheDataTypeE1ELb0ELi512EEEvPfS2_PT_PKS3_PKT0_S9_ifPKiSB_iPKfiiiSD_SD_iiiii:
	.zero		1056


//--------------------- .nv.shared._ZN4vllm25paged_attention_v2_kernelIfhLi80ELi16ELi128ELNS_18Fp8KVCacheDataTypeE1ELb0ELi512EEEvPfS2_PT_PKS3_PKT0_S9_ifPKiSB_iPKfiiiSD_SD_iiiii --------------------------
	.section	.nv.shared._ZN4vllm25paged_attention_v2_kernelIfhLi80ELi16ELi128ELNS_18Fp8KVCacheDataTypeE1ELb0ELi512EEEvPfS2_PT_PKS3_PKT0_S9_ifPKiSB_iPKfiiiSD_SD_iiiii,"aw",@nobits
	.sectionflags	@""
	.align	16
.nv.shared._ZN4vllm25paged_attention_v2_kernelIfhLi80ELi16ELi128ELNS_18Fp8KVCacheDataTypeE1ELb0ELi512EEEvPfS2_PT_PKS3_PKT0_S9_ifPKiSB_iPKfiiiSD_SD_iiiii:
	.zero		1056


//--------------------- .nv.shared._ZN4vllm25paged_attention_v2_kernelIfhLi64ELi16ELi128ELNS_18Fp8KVCacheDataTypeE1ELb0ELi512EEEvPfS2_PT_PKS3_PKT0_S9_ifPKiSB_iPKfiiiSD_SD_iiiii --------------------------
	.section	.nv.shared._ZN4vllm25paged_attention_v2_kernelIfhLi64ELi16ELi128ELNS_18Fp8KVCacheDataTypeE1ELb0ELi512EEEvPfS2_PT_PKS3_PKT0_S9_ifPKiSB_iPKfiiiSD_SD_iiiii,"aw",@nobits
	.sectionflags	@""
	.align	16
.nv.shared._ZN4vllm25paged_attention_v2_kernelIfhLi64ELi16ELi128ELNS_18Fp8KVCacheDataTypeE1ELb0ELi512EEEvPfS2_PT_PKS3_PKT0_S9_ifPKiSB_iPKfiiiSD_SD_iiiii:
	.zero		1056


//--------------------- .nv.shared._ZN4vllm25paged_attention_v2_kernelIfhLi32ELi16ELi128ELNS_18Fp8KVCacheDataTypeE1ELb0ELi512EEEvPfS2_PT_PKS3_PKT0_S9_ifPKiSB_iPKfiiiSD_SD_iiiii --------------------------
	.section	.nv.shared._ZN4vllm25paged_attention_v2_kernelIfhLi32ELi16ELi128ELNS_18Fp8KVCacheDataTypeE1ELb0ELi512EEEvPfS2_PT_PKS3_PKT0_S9_ifPKiSB_iPKfiiiSD_SD_iiiii,"aw",@nobits
	.sectionflags	@""
	.align	16
.nv.shared._ZN4vllm25paged_attention_v2_kernelIfhLi32ELi16ELi128ELNS_18Fp8KVCacheDataTypeE1ELb0ELi512EEEvPfS2_PT_PKS3_PKT0_S9_ifPKiSB_iPKfiiiSD_SD_iiiii:
	.zero		1056


//--------------------- .nv.shared._ZN4vllm25paged_attention_v2_kernelIfhLi256ELi16ELi128ELNS_18Fp8KVCacheDataTypeE1ELb1ELi512EEEvPfS2_PT_PKS3_PKT0_S9_ifPKiSB_iPKfiiiSD_SD_iiiii --------------------------
	.section	.nv.shared._ZN4vllm25paged_attention_v2_kernelIfhLi256ELi16ELi128ELNS_18Fp8KVCacheDataTypeE1ELb1ELi512EEEvPfS2_PT_PKS3_PKT0_S9_ifPKiSB_iPKfiiiSD_SD_iiiii,"aw",@nobits
	.sectionflags	@""
	.align	16
.nv.shared._ZN4vllm25paged_attention_v2_kernelIfhLi256ELi16ELi128ELNS_18Fp8KVCacheDataTypeE1ELb1ELi512EEEvPfS2_PT_PKS3_PKT0_S9_ifPKiSB_iPKfiiiSD_SD_iiiii:
	.zero		1056


//--------------------- .nv.shared._ZN4vllm25paged_attention_v2_kernelIfhLi192ELi16ELi128ELNS_18Fp8KVCacheDataTypeE1ELb1ELi512EEEvPfS2_PT_PKS3_PKT0_S9_ifPKiSB_iPKfiiiSD_SD_iiiii --------------------------
	.section	.nv.shared._ZN4vllm25paged_attention_v2_kernelIfhLi192ELi16ELi128ELNS_18Fp8KVCacheDataTypeE1ELb1ELi512EEEvPfS2_PT_PKS3_PKT0_S9_ifPKiSB_iPKfiiiSD_SD_iiiii,"aw",@nobits
	.sectionflags	@""
	.align	16
.nv.shared._ZN4vllm25paged_attention_v2_kernelIfhLi192ELi16ELi128ELNS_18Fp8KVCacheDataTypeE1ELb1ELi512EEEvPfS2_PT_PKS3_PKT0_S9_ifPKiSB_iPKfiiiSD_SD_iiiii:
	.zero		1056


//--------------------- .nv.shared._ZN4vllm25paged_attention_v2_kernelIfhLi128ELi16ELi128ELNS_18Fp8KVCacheDataTypeE1ELb1ELi512EEEvPfS2_PT_PKS3_PKT0_S9_ifPKiSB_iPKfiiiSD_SD_iiiii --------------------------
	.section	.nv.shared._ZN4vllm25paged_attention_v2_kernelIfhLi128ELi16ELi128ELNS_18Fp8KVCacheDataTypeE1ELb1ELi512EEEvPfS2_PT_PKS3_PKT0_S9_ifPKiSB_iPKfiiiSD_SD_iiiii,"aw",@nobits
	.sectionflags	@""
	.align	16
.nv.shared._ZN4vllm25paged_attention_v2_kernelIfhLi128ELi16ELi128ELNS_18Fp8KVCacheDataTypeE1ELb1ELi512EEEvPfS2_PT_PKS3_PKT0_S9_ifPKiSB_iPKfiiiSD_SD_iiiii:
	.zero		1056


//--------------------- .nv.shared._ZN4vllm25paged_attention_v2_kernelIfhLi120ELi16ELi128ELNS_18Fp8KVCacheDataTypeE1ELb1ELi512EEEvPfS2_PT_PKS3_PKT0_S9_ifPKiSB_iPKfiiiSD_SD_iiiii --------------------------
	.section	.nv.shared._ZN4vllm25paged_attention_v2_kernelIfhLi120ELi16ELi128ELNS_18Fp8KVCacheDataTypeE1ELb1ELi512EEEvPfS2_PT_PKS3_PKT0_S9_ifPKiSB_iPKfiiiSD_SD_iiiii,"aw",@nobits
	.sectionflags	@""
	.align	16
.nv.shared._ZN4vllm25paged_attention_v2_kernelIfhLi120ELi16ELi128ELNS_18Fp8KVCacheDataTypeE1ELb1ELi512EEEvPfS2_PT_PKS3_PKT0_S9_ifPKiSB_iPKfiiiSD_SD_iiiii:
	.zero		1056


//--------------------- .nv.shared._ZN4vllm25paged_attention_v2_kernelIfhLi112ELi16ELi128ELNS_18Fp8KVCacheDataTypeE1ELb1ELi512EEEvPfS2_PT_PKS3_PKT0_S9_ifPKiSB_iPKfiiiSD_SD_iiiii --------------------------
	.section	.nv.shared._ZN4vllm25paged_attention_v2_kernelIfhLi112ELi16ELi128ELNS_18Fp8KVCacheDataTypeE1ELb1ELi512EEEvPfS2_PT_PKS3_PKT0_S9_ifPKiSB_iPKfiiiSD_SD_iiiii,"aw",@nobits
	.sectionflags	@""
	.align	16
.nv.shared._ZN4vllm25paged_attention_v2_kernelIfhLi112ELi16ELi128ELNS_18Fp8KVCacheDataTypeE1ELb1ELi512EEEvPfS2_PT_PKS3_PKT0_S9_ifPKiSB_iPKfiiiSD_SD_iiiii:
	.zero		1056


//--------------------- .nv.shared._ZN4vllm25paged_attention_v2_kernelIfhLi96ELi16ELi128ELNS_18Fp8KVCacheDataTypeE1ELb1ELi512EEEvPfS2_PT_PKS3_PKT0_S9_ifPKiSB_iPKfiiiSD_SD_iiiii --------------------------
	.section	.nv.shared._ZN4vllm25paged_attention_v2_kernelIfhLi96ELi16ELi128ELNS_18Fp8KVCacheDataTypeE1ELb1ELi512EEEvPfS2_PT_PKS3_PKT0_S9_ifPKiSB_iPKfiiiSD_SD_iiiii,"aw",@nobits
	.sectionflags	@""
	.align	16
.nv.shared._ZN4vllm25paged_attention_v2_kernelIfhLi96ELi16ELi128ELNS_18Fp8KVCacheDataTypeE1ELb1ELi512EEEvPfS2_PT_PKS3_PKT0_S9_ifPKiSB_iPKfiiiSD_SD_iiiii:
	.zero		1056


//--------------------- .nv.shared._ZN4vllm25paged_attention_v2_kernelIfhLi80ELi16ELi128ELNS_18Fp8KVCacheDataTypeE1ELb1ELi512EEEvPfS2_PT_PKS3_PKT0_S9_ifPKiSB_iPKfiiiSD_SD_iiiii --------------------------
	.section	.nv.shared._ZN4vllm25paged_attention_v2_kernelIfhLi80ELi16ELi128ELNS_18Fp8KVCacheDataTypeE1ELb1ELi512EEEvPfS2_PT_PKS3_PKT0_S9_ifPKiSB_iPKfiiiSD_SD_iiiii,"aw",@nobits
	.sectionflags	@""
	.align	16
.nv.shared._ZN4vllm25paged_attention_v2_kernelIfhLi80ELi16ELi128ELNS_18Fp8KVCacheDataTypeE1ELb1ELi512EEEvPfS2_PT_PKS3_PKT0_S9_ifPKiSB_iPKfiiiSD_SD_iiiii:
	.zero		1056


//--------------------- .nv.shared._ZN4vllm25paged_attention_v2_kernelIfhLi64ELi16ELi128ELNS_18Fp8KVCacheDataTypeE1ELb1ELi512EEEvPfS2_PT_PKS3_PKT0_S9_ifPKiSB_iPKfiiiSD_SD_iiiii --------------------------
	.section	.nv.shared._ZN4vllm25paged_attention_v2_kernelIfhLi64ELi16ELi128ELNS_18Fp8KVCacheDataTypeE1ELb1ELi512EEEvPfS2_PT_PKS3_PKT0_S9_ifPKiSB_iPKfiiiSD_SD_iiiii,"aw",@nobits
	.sectionflags	@""
	.align	16
.nv.shared._ZN4vllm25paged_attention_v2_kernelIfhLi64ELi16ELi128ELNS_18Fp8KVCacheDataTypeE1ELb1ELi512EEEvPfS2_PT_PKS3_PKT0_S9_ifPKiSB_iPKfiiiSD_SD_iiiii:
	.zero		1056


//--------------------- .nv.shared._ZN4vllm25paged_attention_v2_kernelIfhLi32ELi16ELi128ELNS_18Fp8KVCacheDataTypeE1ELb1ELi512EEEvPfS2_PT_PKS3_PKT0_S9_ifPKiSB_iPKfiiiSD_SD_iiiii --------------------------
	.section	.nv.shared._ZN4vllm25paged_attention_v2_kernelIfhLi32ELi16ELi128ELNS_18Fp8KVCacheDataTypeE1ELb1ELi512EEEvPfS2_PT_PKS3_PKT0_S9_ifPKiSB_iPKfiiiSD_SD_iiiii,"aw",@nobits
	.sectionflags	@""
	.align	16
.nv.shared._ZN4vllm25paged_attention_v2_kernelIfhLi32ELi16ELi128ELNS_18Fp8KVCacheDataTypeE1ELb1ELi512EEEvPfS2_PT_PKS3_PKT0_S9_ifPKiSB_iPKfiiiSD_SD_iiiii:
	.zero		1056


//--------------------- .nv.shared._ZN4vllm25paged_attention_v2_kernelIfhLi256ELi8ELi128ELNS_18Fp8KVCacheDataTypeE1ELb0ELi512EEEvPfS2_PT_PKS3_PKT0_S9_ifPKiSB_iPKfiiiSD_SD_iiiii --------------------------
	.section	.nv.shared._ZN4vllm25paged_attention_v2_kernelIfhLi256ELi8ELi128ELNS_18Fp8KVCacheDataTypeE1ELb0ELi512EEEvPfS2_PT_PKS3_PKT0_S9_ifPKiSB_iPKfiiiSD_SD_iiiii,"aw",@nobits
	.sectionflags	@""
	.align	16
.nv.shared._ZN4vllm25paged_attention_v2_kernelIfhLi256ELi8ELi128ELNS_18Fp8KVCacheDataTypeE1ELb0ELi512EEEvPfS2_PT_PKS3_PKT0_S9_ifPKiSB_iPKfiiiSD_SD_iiiii:
	.zero		1056


//--------------------- .nv.shared._ZN4vllm25paged_attention_v2_kernelIfhLi192ELi8ELi128ELNS_18Fp8KVCacheDataTypeE1ELb0ELi512EEEvPfS2_PT_PKS3_PKT0_S9_ifPKiSB_iPKfiiiSD_SD_iiiii --------------------------
	.section	.nv.shared._ZN4vllm25paged_attention_v2_kernelIfhLi192ELi8ELi128ELNS_18Fp8KVCacheDataTypeE1ELb0ELi512EEEvPfS2_PT_PKS3_PKT0_S9_ifPKiSB_iPKfiiiSD_SD_iiiii,"aw",@nobits
	.sectionflags	@""
	.align	16
.nv.shared._ZN4vllm25paged_attention_v2_kernelIfhLi192ELi8ELi128ELNS_18Fp8KVCacheDataTypeE1ELb0ELi512EEEvPfS2_PT_PKS3_PKT0_S9_ifPKiSB_iPKfiiiSD_SD_iiiii:
	.zero		1056


//--------------------- .nv.shared._ZN4vllm25paged_attention_v2_kernelIfhLi128ELi8ELi128ELNS_18Fp8KVCacheDataTypeE1ELb0ELi512EEEvPfS2_PT_PKS3_PKT0_S9_ifPKiSB_iPKfiiiSD_SD_iiiii --------------------------
	.section	.nv.shared._ZN4vllm25paged_attention_v2_kernelIfhLi128ELi8ELi128ELNS_18Fp8KVCacheDataTypeE1ELb0ELi512EEEvPfS2_PT_PKS3_PKT0_S9_ifPKiSB_iPKfiiiSD_SD_iiiii,"aw",@nobits
	.sectionflags	@""
	.align	16
.nv.shared._ZN4vllm25paged_attention_v2_kernelIfhLi128ELi8ELi128ELNS_18Fp8KVCacheDataTypeE1ELb0ELi512EEEvPfS2_PT_PKS3_PKT0_S9_ifPKiSB_iPKfiiiSD_SD_iiiii:
	.zero		1056


//--------------------- .nv.shared._ZN4vllm25paged_attention_v2_kernelIfhLi120ELi8ELi128ELNS_18Fp8KVCacheDataTypeE1ELb0ELi512EEEvPfS2_PT_PKS3_PKT0_S9_ifPKiSB_iPKfiiiSD_SD_iiiii --------------------------
	.section	.nv.shared._ZN4vllm25paged_attention_v2_kernelIfhLi120ELi8ELi128ELNS_18Fp8KVCacheDataTypeE1ELb0ELi512EEEvPfS2_PT_PKS3_PKT0_S9_ifPKiSB_iPKfiiiSD_SD_iiiii,"aw",@nobits
	.sectionflags	@""
	.align	16
.nv.shared._ZN4vllm25paged_attention_v2_kernelIfhLi120ELi8ELi128ELNS_18Fp8KVCacheDataTypeE1ELb0ELi512EEEvPfS2_PT_PKS3_PKT0_S9_ifPKiSB_iPKfiiiSD_SD_iiiii:
	.zero		1056


//--------------------- .nv.shared._ZN4vllm25paged_attention_v2_kernelIfhLi112ELi8ELi128ELNS_18Fp8KVCacheDataTypeE1ELb0ELi512EEEvPfS2_PT_PKS3_PKT0_S9_ifPKiSB_iPKfiiiSD_SD_iiiii --------------------------
	.section	.nv.shared._ZN4vllm25paged_attention_v2_kernelIfhLi112ELi8ELi128ELNS_18Fp8KVCacheDataTypeE1ELb0ELi512EEEvPfS2_PT_PKS3_PKT0_S9_ifPKiSB_iPKfiiiSD_SD_iiiii,"aw",@nobits
	.sectionflags	@""
	.align	16
.nv.shared._ZN4vllm25paged_attention_v2_kernelIfhLi112ELi8ELi128ELNS_18Fp8KVCacheDataTypeE1ELb0ELi512EEEvPfS2_PT_PKS3_PKT0_S9_ifPKiSB_iPKfiiiSD_SD_iiiii:
	.zero		1056


//--------------------- .nv.shared._ZN4vllm25paged_attention_v2_kernelIfhLi96ELi8ELi128ELNS_18Fp8KVCacheDataTypeE1ELb0ELi512EEEvPfS2_PT_PKS3_PKT0_S9_ifPKiSB_iPKfiiiSD_SD_iiiii --------------------------
	.section	.nv.shared._ZN4vllm25paged_attention_v2_kernelIfhLi96ELi8ELi128ELNS_18Fp8KVCacheDataTypeE1ELb0ELi512EEEvPfS2_PT_PKS3_PKT0_S9_ifPKiSB_iPKfiiiSD_SD_iiiii,"aw",@nobits
	.sectionflags	@""
	.align	16
.nv.shared._ZN4vllm25paged_attention_v2_kernelIfhLi96ELi8ELi128ELNS_18Fp8KVCacheDataTypeE1ELb0ELi512EEEvPfS2_PT_PKS3_PKT0_S9_ifPKiSB_iPKfiiiSD_SD_iiiii:
	.zero		1056


//--------------------- .nv.shared._ZN4vllm25paged_attention_v2_kernelIfhLi80ELi8ELi128ELNS_18Fp8KVCacheDataTypeE1ELb0ELi512EEEvPfS2_PT_PKS3_PKT0_S9_ifPKiSB_iPKfiiiSD_SD_iiiii --------------------------
	.section	.nv.shared._ZN4vllm25paged_attention_v2_kernelIfhLi80ELi8ELi128ELNS_18Fp8KVCacheDataTypeE1ELb0ELi512EEEvPfS2_PT_PKS3_PKT0_S9_ifPKiSB_iPKfiiiSD_SD_iiiii,"aw",@nobits
	.sectionflags	@""
	.align	16
.nv.shared._ZN4vllm25paged_attention_v2_kernelIfhLi80ELi8ELi128ELNS_18Fp8KVCacheDataTypeE1ELb0ELi512EEEvPfS2_PT_PKS3_PKT0_S9_ifPKiSB_iPKfiiiSD_SD_iiiii:
	.zero		1056


//--------------------- .nv.shared._ZN4vllm25paged_attention_v2_kernelIfhLi64ELi8ELi128ELNS_18Fp8KVCacheDataTypeE1ELb0ELi512EEEvPfS2_PT_PKS3_PKT0_S9_ifPKiSB_iPKfiiiSD_SD_iiiii --------------------------
	.section	.nv.shared._ZN4vllm25paged_attention_v2_kernelIfhLi64ELi8ELi128ELNS_18Fp8KVCacheDataTypeE1ELb0ELi512EEEvPfS2_PT_PKS3_PKT0_S9_ifPKiSB_iPKfiiiSD_SD_iiiii,"aw",@nobits
	.sectionflags	@""
	.align	16
.nv.shared._ZN4vllm25paged_attention_v2_kernelIfhLi64ELi8ELi128ELNS_18Fp8KVCacheDataTypeE1ELb0ELi512EEEvPfS2_PT_PKS3_PKT0_S9_ifPKiSB_iPKfiiiSD_SD_iiiii:
	.zero		1056


//--------------------- .nv.shared._ZN4vllm25paged_attention_v2_kernelIfhLi32ELi8ELi128ELNS_18Fp8KVCacheDataTypeE1ELb0ELi512EEEvPfS2_PT_PKS3_PKT0_S9_ifPKiSB_iPKfiiiSD_SD_iiiii --------------------------
	.section	.nv.shared._ZN4vllm25paged_attention_v2_kernelIfhLi32ELi8ELi128ELNS_18Fp8KVCacheDataTypeE1ELb0ELi512EEEvPfS2_PT_PKS3_PKT0_S9_ifPKiSB_iPKfiiiSD_SD_iiiii,"aw",@nobits
	.sectionflags	@""
	.align	16
.nv.shared._ZN4vllm25paged_attention_v2_kernelIfhLi32ELi8ELi128ELNS_18Fp8KVCacheDataTypeE1ELb0ELi512EEEvPfS2_PT_PKS3_PKT0_S9_ifPKiSB_iPKfiiiSD_SD_iiiii:
	.zero		1056


//--------------------- .nv.shared._ZN4vllm25paged_attention_v2_kernelIfhLi256ELi8ELi128ELNS_18Fp8KVCacheDataTypeE1ELb1ELi512EEEvPfS2_PT_PKS3_PKT0_S9_ifPKiSB_iPKfiiiSD_SD_iiiii --------------------------
	.section	.nv.shared._ZN4vllm25paged_attention_v2_kernelIfhLi256ELi8ELi128ELNS_18Fp8KVCacheDataTypeE1ELb1ELi512EEEvPfS2_PT_PKS3_PKT0_S9_ifPKiSB_iPKfiiiSD_SD_iiiii,"aw",@nobits
	.sectionflags	@""
	.align	16
.nv.shared._ZN4vllm25paged_attention_v2_kernelIfhLi256ELi8ELi128ELNS_18Fp8KVCacheDataTypeE1ELb1ELi512EEEvPfS2_PT_PKS3_PKT0_S9_ifPKiSB_iPKfiiiSD_SD_iiiii:
	.zero		1056


//--------------------- .nv.shared._ZN4vllm25paged_attention_v2_kernelIfhLi192ELi8ELi128ELNS_18Fp8KVCacheDataTypeE1ELb1ELi512EEEvPfS2_PT_PKS3_PKT0_S9_ifPKiSB_iPKfiiiSD_SD_iiiii --------------------------
	.section	.nv.shared._ZN4vllm25paged_attention_v2_kernelIfhLi192ELi8ELi128ELNS_18Fp8KVCacheDataTypeE1ELb1ELi512EEEvPfS2_PT_PKS3_PKT0_S9_ifPKiSB_iPKfiiiSD_SD_iiiii,"aw",@nobits
	.sectionflags	@""
	.align	16
.nv.shared._ZN4vllm25paged_attention_v2_kernelIfhLi192ELi8ELi128ELNS_18Fp8KVCacheDataTypeE1ELb1ELi512EEEvPfS2_PT_PKS3_PKT0_S9_ifPKiSB_iPKfiiiSD_SD_iiiii:
	.zero		1056


//--------------------- .nv.shared._ZN4vllm25paged_attention_v2_kernelIfhLi128ELi8ELi128ELNS_18Fp8KVCacheDataTypeE1ELb1ELi512EEEvPfS2_PT_PKS3_PKT0_S9_ifPKiSB_iPKfiiiSD_SD_iiiii --------------------------
	.section	.nv.shared._ZN4vllm25paged_attention_v2_kernelIfhLi128ELi8ELi128ELNS_18Fp8KVCacheDataTypeE1ELb1ELi512EEEvPfS2_PT_PKS3_PKT0_S9_ifPKiSB_iPKfiiiSD_SD_iiiii,"aw",@nobits
	.sectionflags	@""
	.align	16
.nv.shared._ZN4vllm25paged_attention_v2_kernelIfhLi128ELi8ELi128ELNS_18Fp8KVCacheDataTypeE1ELb1ELi512EEEvPfS2_PT_PKS3_PKT0_S9_ifPKiSB_iPKfiiiSD_SD_iiiii:
	.zero		1056


//--------------------- .nv.shared._ZN4vllm25paged_attention_v2_kernelIfhLi120ELi8ELi128ELNS_18Fp8KVCacheDataTypeE1ELb1ELi512EEEvPfS2_PT_PKS3_PKT0_S9_ifPKiSB_iPKfiiiSD_SD_iiiii --------------------------
	.section	.nv.shared._ZN4vllm25paged_attention_v2_kernelIfhLi120ELi8ELi128ELNS_18Fp8KVCacheDataTypeE1ELb1ELi512EEEvPfS2_PT_PKS3_PKT0_S9_ifPKiSB_iPKfiiiSD_SD_iiiii,"aw",@nobits
	.sectionflags	@""
	.align	16
.nv.shared._ZN4vllm25paged_attention_v2_kernelIfhLi120ELi8ELi128ELNS_18Fp8KVCacheDataTypeE1ELb1ELi512EEEvPfS2_PT_PKS3_PKT0_S9_ifPKiSB_iPKfiiiSD_SD_iiiii:
	.zero		1056


//--------------------- .nv.shared._ZN4vllm25paged_attention_v2_kernelIfhLi112ELi8ELi128ELNS_18Fp8KVCacheDataTypeE1ELb1ELi512EEEvPfS2_PT_PKS3_PKT0_S9_ifPKiSB_iPKfiiiSD_SD_iiiii --------------------------
	.section	.nv.shared._ZN4vllm25paged_attention_v2_kernelIfhLi112ELi8ELi128ELNS_18Fp8KVCacheDataTypeE1ELb1ELi512EEEvPfS2_PT_PKS3_PKT0_S9_ifPKiSB_iPKfiiiSD_SD_iiiii,"aw",@nobits
	.sectionflags	@""
	.align	16
.nv.shared._ZN4vllm25paged_attention_v2_kernelIfhLi112ELi8ELi128ELNS_18Fp8KVCacheDataTypeE1ELb1ELi512EEEvPfS2_PT_PKS3_PKT0_S9_ifPKiSB_iPKfiiiSD_SD_iiiii:
	.zero		1056


//--------------------- .nv.shared._ZN4vllm25paged_attention_v2_kernelIfhLi96ELi8ELi128ELNS_18Fp8KVCacheDataTypeE1ELb1ELi512EEEvPfS2_PT_PKS3_PKT0_S9_ifPKiSB_iPKfiiiSD_SD_iiiii --------------------------
	.section	.nv.shared._ZN4vllm25paged_attention_v2_kernelIfhLi96ELi8ELi128ELNS_18Fp8KVCacheDataTypeE1ELb1ELi512EEEvPfS2_PT_PKS3_PKT0_S9_ifPKiSB_iPKfiiiSD_SD_iiiii,"aw",@nobits
	.sectionflags	@""
	.align	16
.nv.shared._ZN4vllm25paged_attention_v2_kernelIfhLi96ELi8ELi128ELNS_18Fp8KVCacheDataTypeE1ELb1ELi512EEEvPfS2_PT_PKS3_PKT0_S9_ifPKiSB_iPKfiiiSD_SD_iiiii:
	.zero		1056


//--------------------- .nv.shared._ZN4vllm25paged_attention_v2_kernelIfhLi80ELi8ELi128ELNS_18Fp8KVCacheDataTypeE1ELb1ELi512EEEvPfS2_PT_PKS3_PKT0_S9_ifPKiSB_iPKfiiiSD_SD_iiiii --------------------------
	.section	.nv.shared._ZN4vllm25paged_attention_v2_kernelIfhLi80ELi8ELi128ELNS_18Fp8KVCacheDataTypeE1ELb1ELi512EEEvPfS2_PT_PKS3_PKT0_S9_ifPKiSB_iPKfiiiSD_SD_iiiii,"aw",@nobits
	.sectionflags	@""
	.align	16
.nv.shared._ZN4vllm25paged_attention_v2_kernelIfhLi80ELi8ELi128ELNS_18Fp8KVCacheDataTypeE1ELb1ELi512EEEvPfS2_PT_PKS3_PKT0_S9_ifPKiSB_iPKfiiiSD_SD_iiiii:
	.zero		1056


//--------------------- .nv.shared._ZN4vllm25paged_attention_v2_kernelIfhLi64ELi8ELi128ELNS_18Fp8KVCacheDataTypeE1ELb1ELi512EEEvPfS2_PT_PKS3_PKT0_S9_ifPKiSB_iPKfiiiSD_SD_iiiii --------------------------
	.section	.nv.shared._ZN4vllm25paged_attention_v2_kernelIfhLi64ELi8ELi128ELNS_18Fp8KVCacheDataTypeE1ELb1ELi512EEEvPfS2_PT_PKS3_PKT0_S9_ifPKiSB_iPKfiiiSD_SD_iiiii,"aw",@nobits
	.sectionflags	@""
	.align	16
.nv.shared._ZN4vllm25paged_attention_v2_kernelIfhLi64ELi8ELi128ELNS_18Fp8KVCacheDataTypeE1ELb1ELi512EEEvPfS2_PT_PKS3_PKT0_S9_ifPKiSB_iPKfiiiSD_SD_iiiii:
	.zero		1056


//--------------------- .nv.shared._ZN4vllm25paged_attention_v2_kernelIfhLi32ELi8ELi128ELNS_18Fp8KVCacheDataTypeE1ELb1ELi512EEEvPfS2_PT_PKS3_PKT0_S9_ifPKiSB_iPKfiiiSD_SD_iiiii --------------------------
	.section	.nv.shared._ZN4vllm25paged_attention_v2_kernelIfhLi32ELi8ELi128ELNS_18Fp8KVCacheDataTypeE1ELb1ELi512EEEvPfS2_PT_PKS3_PKT0_S9_ifPKiSB_iPKfiiiSD_SD_iiiii,"aw",@nobits
	.sectionflags	@""
	.align	16
.nv.shared._ZN4vllm25paged_attention_v2_kernelIfhLi32ELi8ELi128ELNS_18Fp8KVCacheDataTypeE1ELb1ELi512EEEvPfS2_PT_PKS3_PKT0_S9_ifPKiSB_iPKfiiiSD_SD_iiiii:
	.zero		1056


//--------------------- .nv.shared._ZN4vllm25paged_attention_v2_kernelI13__nv_bfloat16S1_Li256ELi32ELi128ELNS_18Fp8KVCacheDataTypeE0ELb0ELi512EEEvPfS3_PT_PKS4_PKT0_SA_ifPKiSC_iPKfiiiSE_SE_iiiii --------------------------
	.section	.nv.shared._ZN4vllm25paged_attention_v2_kernelI13__nv_bfloat16S1_Li256ELi32ELi128ELNS_18Fp8KVCacheDataTypeE0ELb0ELi512EEEvPfS3_PT_PKS4_PKT0_SA_ifPKiSC_iPKfiiiSE_SE_iiiii,"aw",@nobits
	.sectionflags	@""
	.align	16
.nv.shared._ZN4vllm25paged_attention_v2_kernelI13__nv_bfloat16S1_Li256ELi32ELi128ELNS_18Fp8KVCacheDataTypeE0ELb0ELi512EEEvPfS3_PT_PKS4_PKT0_SA_ifPKiSC_iPKfiiiSE_SE_iiiii:
	.zero		1568


//--------------------- .nv.shared._ZN4vllm25paged_attention_v2_kernelI13__nv_bfloat16S1_Li192ELi32ELi128ELNS_18Fp8KVCacheDataTypeE0ELb0ELi512EEEvPfS3_PT_PKS4_PKT0_SA_ifPKiSC_iPKfiiiSE_SE_iiiii --------------------------
	.section	.nv.shared._ZN4vllm25paged_attention_v2_kernelI13__nv_bfloat16S1_Li192ELi32ELi128ELNS_18Fp8KVCacheDataTypeE0ELb0ELi512EEEvPfS3_PT_PKS4_PKT0_SA_ifPKiSC_iPKfiiiSE_SE_iiiii,"aw",@nobits
	.sectionflags	@""
	.align	16
.nv.shared._ZN4vllm25paged_attention_v2_kernelI13__nv_bfloat16S1_Li192ELi32ELi128ELNS_18Fp8KVCacheDataTypeE0ELb0ELi512EEEvPfS3_PT_PKS4_PKT0_SA_ifPKiSC_iPKfiiiSE_SE_iiiii:
	.zero		1440


//--------------------- .nv.shared._ZN4vllm25paged_attention_v2_kernelI13__nv_bfloat16S1_Li128ELi32ELi128ELNS_18Fp8KVCacheDataTypeE0ELb0ELi512EEEvPfS3_PT_PKS4_PKT0_SA_ifPKiSC_iPKfiiiSE_SE_iiiii --------------------------
	.section	.nv.shared._ZN4vllm25paged_attention_v2_kernelI13__nv_bfloat16S1_Li128ELi32ELi128ELNS_18Fp8KVCacheDataTypeE0ELb0ELi512EEEvPfS3_PT_PKS4_PKT0_SA_ifPKiSC_iPKfiiiSE_SE_iiiii,"aw",@nobits
	.sectionflags	@""
	.align	16
.nv.shared._ZN4vllm25paged_attention_v2_kernelI13__nv_bfloat16S1_Li128ELi32ELi128ELNS_18Fp8KVCacheDataTypeE0ELb0ELi512EEEvPfS3_PT_PKS4_PKT0_SA_ifPKiSC_iPKfiiiSE_SE_iiiii:
	.zero		1312


//--------------------- .nv.shared._ZN4vllm25paged_attention_v2_kernelI13__nv_bfloat16S1_Li120ELi32ELi128ELNS_18Fp8KVCacheDataTypeE0ELb0ELi512EEEvPfS3_PT_PKS4_PKT0_SA_ifPKiSC_iPKfiiiSE_SE_iiiii --------------------------
	.section	.nv.shared._ZN4vllm25paged_attention_v2_kernelI13__nv_bfloat16S1_Li120ELi32ELi128ELNS_18Fp8KVCacheDataTypeE0ELb0ELi512EEEvPfS3_PT_PKS4_PKT0_SA_ifPKiSC_iPKfiiiSE_SE_iiiii,"aw",@nobits
	.sectionflags	@""
	.align	16
.nv.shared._ZN4vllm25paged_attention_v2_kernelI13__nv_bfloat16S1_Li120ELi32ELi128ELNS_18Fp8KVCacheDataTypeE0ELb0ELi512EEEvPfS3_PT_PKS4_PKT0_SA_ifPKiSC_iPKfiiiSE_SE_iiiii:
	.zero		1296


//--------------------- .nv.shared._ZN4vllm25paged_attention_v2_kernelI13__nv_bfloat16S1_Li112ELi32ELi128ELNS_18Fp8KVCacheDataTypeE0ELb0ELi512EEEvPfS3_PT_PKS4_PKT0_SA_ifPKiSC_iPKfiiiSE_SE_iiiii --------------------------
	.section	.nv.shared._ZN4vllm25paged_attention_v2_kernelI13__nv_bfloat16S1_Li112ELi32ELi128ELNS_18Fp8KVCacheDataTypeE0ELb0ELi512EEEvPfS3_PT_PKS4_PKT0_SA_ifPKiSC_iPKfiiiSE_SE_iiiii,"aw",@nobits
	.sectionflags	@""
	.align	16
.nv.shared._ZN4vllm25paged_attention_v2_kernelI13__nv_bfloat16S1_Li112ELi32ELi128ELNS_18Fp8KVCacheDataTypeE0ELb0ELi512EEEvPfS3_PT_PKS4_PKT0_SA_ifPKiSC_iPKfiiiSE_SE_iiiii:
	.zero		1280


//--------------------- .nv.shared._ZN4vllm25paged_attention_v2_kernelI13__nv_bfloat16S1_Li96ELi32ELi128ELNS_18Fp8KVCacheDataTypeE0ELb0ELi512EEEvPfS3_PT_PKS4_PKT0_SA_ifPKiSC_iPKfiiiSE_SE_iiiii --------------------------
	.section	.nv.shared._ZN4vllm25paged_attention_v2_kernelI13__nv_bfloat16S1_Li96ELi32ELi128ELNS_18Fp8KVCacheDataTypeE0ELb0ELi512EEEvPfS3_PT_PKS4_PKT0_SA_ifPKiSC_iPKfiiiSE_SE_iiiii,"aw",@nobits
	.sectionflags	@""
	.align	16
.nv.shared._ZN4vllm25paged_attention_v2_kernelI13__nv_bfloat16S1_Li96ELi32ELi128ELNS_18Fp8KVCacheDataTypeE0ELb0ELi512EEEvPfS3_PT_PKS4_PKT0_SA_ifPKiSC_iPKfiiiSE_SE_iiiii:
	.zero		1248


//--------------------- .nv.shared._ZN4vllm25paged_attention_v2_kernelI13__nv_bfloat16S1_Li80ELi32ELi128ELNS_18Fp8KVCacheDataTypeE0ELb0ELi512EEEvPfS3_PT_PKS4_PKT0_SA_ifPKiSC_iPKfiiiSE_SE_iiiii --------------------------
	.section	.nv.shared._ZN4vllm25paged_attention_v2_kernelI13__nv_bfloat16S1_Li80ELi32ELi128ELNS_18Fp8KVCacheDataTypeE0ELb0ELi512EEEvPfS3_PT_PKS4_PKT0_SA_ifPKiSC_iPKfiiiSE_SE_iiiii,"aw",@nobits
	.sectionflags	@""
	.align	16
.nv.shared._ZN4vllm25paged_attention_v2_kernelI13__nv_bfloat16S1_Li80ELi32ELi128ELNS_18Fp8KVCacheDataTypeE0ELb0ELi512EEEvPfS3_PT_PKS4_PKT0_SA_ifPKiSC_iPKfiiiSE_SE_iiiii:
	.zero		1216


//--------------------- .nv.shared._ZN4vllm25paged_attention_v2_kernelI13__nv_bfloat16S1_Li64ELi32ELi128ELNS_18Fp8KVCacheDataTypeE0ELb0ELi512EEEvPfS3_PT_PKS4_PKT0_SA_ifPKiSC_iPKfiiiSE_SE_iiiii --------------------------
	.section	.nv.shared._ZN4vllm25paged_attention_v2_kernelI13__nv_bfloat16S1_Li64ELi32ELi128ELNS_18Fp8KVCacheDataTypeE0ELb0ELi512EEEvPfS3_PT_PKS4_PKT0_SA_ifPKiSC_iPKfiiiSE_SE_iiiii,"aw",@nobits
	.sectionflags	@""
	.align	16
.nv.shared._ZN4vllm25paged_attention_v2_kernelI13__nv_bfloat16S1_Li64ELi32ELi128ELNS_18Fp8KVCacheDataTypeE0ELb0ELi512EEEvPfS3_PT_PKS4_PKT0_SA_ifPKiSC_iPKfiiiSE_SE_iiiii:
	.zero		1184


//--------------------- .nv.shared._ZN4vllm25paged_attention_v2_kernelI13__nv_bfloat16S1_Li32ELi32ELi128ELNS_18Fp8KVCacheDataTypeE0ELb0ELi512EEEvPfS3_PT_PKS4_PKT0_SA_ifPKiSC_iPKfiiiSE_SE_iiiii --------------------------
	.section	.nv.shared._ZN4vllm25paged_attention_v2_kernelI13__nv_bfloat16S1_Li32ELi32ELi128ELNS_18Fp8KVCacheDataTypeE0ELb0ELi512EEEvPfS3_PT_PKS4_PKT0_SA_ifPKiSC_iPKfiiiSE_SE_iiiii,"aw",@nobits
	.sectionflags	@""
	.align	16
.nv.shared._ZN4vllm25paged_attention_v2_kernelI13__nv_bfloat16S1_Li32ELi32ELi128ELNS_18Fp8KVCacheDataTypeE0ELb0ELi512EEEvPfS3_PT_PKS4_PKT0_SA_ifPKiSC_iPKfiiiSE_SE_iiiii:
	.zero		1120


//--------------------- .nv.shared._ZN4vllm25paged_attention_v2_kernelI13__nv_bfloat16S1_Li256ELi32ELi128ELNS_18Fp8KVCacheDataTypeE0ELb1ELi512EEEvPfS3_PT_PKS4_PKT0_SA_ifPKiSC_iPKfiiiSE_SE_iiiii --------------------------
	.section	.nv.shared._ZN4vllm25paged_attention_v2_kernelI13__nv_bfloat16S1_Li256ELi32ELi128ELNS_18Fp8KVCacheDataTypeE0ELb1ELi512EEEvPfS3_PT_PKS4_PKT0_SA_ifPKiSC_iPKfiiiSE_SE_iiiii,"aw",@nobits
	.sectionflags	@""
	.align	16
.nv.shared._ZN4vllm25paged_attention_v2_kernelI13__nv_bfloat16S1_Li256ELi32ELi128ELNS_18Fp8KVCacheDataTypeE0ELb1ELi512EEEvPfS3_PT_PKS4_PKT0_SA_ifPKiSC_iPKfiiiSE_SE_iiiii:
	.zero		1568


//--------------------- .nv.shared._ZN4vllm25paged_attention_v2_kernelI13__nv_bfloat16S1_Li192ELi32ELi128ELNS_18Fp8KVCacheDataTypeE0ELb1ELi512EEEvPfS3_PT_PKS4_PKT0_SA_ifPKiSC_iPKfiiiSE_SE_iiiii --------------------------
	.section	.nv.shared._ZN4vllm25paged_attention_v2_kernelI13__nv_bfloat16S1_Li192ELi32ELi128ELNS_18Fp8KVCacheDataTypeE0ELb1ELi512EEEvPfS3_PT_PKS4_PKT0_SA_ifPKiSC_iPKfiiiSE_SE_iiiii,"aw",@nobits
	.sectionflags	@""
	.align	16
.nv.shared._ZN4vllm25paged_attention_v2_kernelI13__nv_bfloat16S1_Li192ELi32ELi128ELNS_18Fp8KVCacheDataTypeE0ELb1ELi512EEEvPfS3_PT_PKS4_PKT0_SA_ifPKiSC_iPKfiiiSE_SE_iiiii:
	.zero		1440


//--------------------- .nv.shared._ZN4vllm25paged_attention_v2_kernelI13__nv_bfloat16S1_Li128ELi32ELi128ELNS_18Fp8KVCacheDataTypeE0ELb1ELi512EEEvPfS3_PT_PKS4_PKT0_SA_ifPKiSC_iPKfiiiSE_SE_iiiii --------------------------
	.section	.nv.shared._ZN4vllm25paged_attention_v2_kernelI13__nv_bfloat16S1_Li128ELi32ELi128ELNS_18Fp8KVCacheDataTypeE0ELb1ELi512EEEvPfS3_PT_PKS4_PKT0_SA_ifPKiSC_iPKfiiiSE_SE_iiiii,"aw",@nobits
	.sectionflags	@""
	.align	16
.nv.shared._ZN4vllm25paged_attention_v2_kernelI13__nv_bfloat16S1_Li128ELi32ELi128ELNS_18Fp8KVCacheDataTypeE0ELb1ELi512EEEvPfS3_PT_PKS4_PKT0_SA_ifPKiSC_iPKfiiiSE_SE_iiiii:
	.zero		1312


//--------------------- .nv.shared._ZN4vllm25paged_attention_v2_kernelI13__nv_bfloat16S1_Li120ELi32ELi128ELNS_18Fp8KVCacheDataTypeE0ELb1ELi512EEEvPfS3_PT_PKS4_PKT0_SA_ifPKiSC_iPKfiiiSE_SE_iiiii --------------------------
	.section	.nv.shared._ZN4vllm25paged_attention_v2_kernelI13__nv_bfloat16S1_Li120ELi32ELi128ELNS_18Fp8KVCacheDataTypeE0ELb1ELi512EEEvPfS3_PT_PKS4_PKT0_SA_ifPKiSC_iPKfiiiSE_SE_iiiii,"aw",@nobits
	.sectionflags	@""
	.align	16
.nv.shared._ZN4vllm25paged_attention_v2_kernelI13__nv_bfloat16S1_Li120ELi32ELi128ELNS_18Fp8KVCacheDataTypeE0ELb1ELi512EEEvPfS3_PT_PKS4_PKT0_SA_ifPKiSC_iPKfiiiSE_SE_iiiii:
	.zero		1296


//--------------------- .nv.shared._ZN4vllm25paged_attention_v2_kernelI13__nv_bfloat16S1_Li112ELi32ELi128ELNS_18Fp8KVCacheDataTypeE0ELb1ELi512EEEvPfS3_PT_PKS4_PKT0_SA_ifPKiSC_iPKfiiiSE_SE_iiiii --------------------------
	.section	.nv.shared._ZN4vllm25paged_attention_v2_kernelI13__nv_bfloat16S1_Li112ELi32ELi128ELNS_18Fp8KVCacheDataTypeE0ELb1ELi512EEEvPfS3_PT_PKS4_PKT0_SA_ifPKiSC_iPKfiiiSE_SE_iiiii,"aw",@nobits
	.sectionflags	@""
	.align	16
.nv.shared._ZN4vllm25paged_attention_v2_kernelI13__nv_bfloat16S1_Li112ELi32ELi128ELNS_18Fp8KVCacheDataTypeE0ELb1ELi512EEEvPfS3_PT_PKS4_PKT0_SA_ifPKiSC_iPKfiiiSE_SE_iiiii:
	.zero		1280


//--------------------- .nv.shared._ZN4vllm25paged_attention_v2_kernelI13__nv_bfloat16S1_Li96ELi32ELi128ELNS_18Fp8KVCacheDataTypeE0ELb1ELi512EEEvPfS3_PT_PKS4_PKT0_SA_ifPKiSC_iPKfiiiSE_SE_iiiii --------------------------
	.section	.nv.shared._ZN4vllm25paged_attention_v2_kernelI13__nv_bfloat16S1_Li96ELi32ELi128ELNS_18Fp8KVCacheDataTypeE0ELb1ELi512EEEvPfS3_PT_PKS4_PKT0_SA_ifPKiSC_iPKfiiiSE_SE_iiiii,"aw",@nobits
	.sectionflags	@""
	.align	16
.nv.shared._ZN4vllm25paged_attention_v2_kernelI13__nv_bfloat16S1_Li96ELi32ELi128ELNS_18Fp8KVCacheDataTypeE0ELb1ELi512EEEvPfS3_PT_PKS4_PKT0_SA_ifPKiSC_iPKfiiiSE_SE_iiiii:
	.zero		1248


//--------------------- .nv.shared._ZN4vllm25paged_attention_v2_kernelI13__nv_bfloat16S1_Li80ELi32ELi128ELNS_18Fp8KVCacheDataTypeE0ELb1ELi512EEEvPfS3_PT_PKS4_PKT0_SA_ifPKiSC_iPKfiiiSE_SE_iiiii --------------------------
	.section	.nv.shared._ZN4vllm25paged_attention_v2_kernelI13__nv_bfloat16S1_Li80ELi32ELi128ELNS_18Fp8KVCacheDataTypeE0ELb1ELi512EEEvPfS3_PT_PKS4_PKT0_SA_ifPKiSC_iPKfiiiSE_SE_iiiii,"aw",@nobits
	.sectionflags	@""
	.align	16
.nv.shared._ZN4vllm25paged_attention_v2_kernelI13__nv_bfloat16S1_Li80ELi32ELi128ELNS_18Fp8KVCacheDataTypeE0ELb1ELi512EEEvPfS3_PT_PKS4_PKT0_SA_ifPKiSC_iPKfiiiSE_SE_iiiii:
	.zero		1216


//--------------------- .nv.shared._ZN4vllm25paged_attention_v2_kernelI13__nv_bfloat16S1_Li64ELi32ELi128ELNS_18Fp8KVCacheDataTypeE0ELb1ELi512EEEvPfS3_PT_PKS4_PKT0_SA_ifPKiSC_iPKfiiiSE_SE_iiiii --------------------------
	.section	.nv.shared._ZN4vllm25paged_attention_v2_kernelI13__nv_bfloat16S1_Li64ELi32ELi128ELNS_18Fp8KVCacheDataTypeE0ELb1ELi512EEEvPfS3_PT_PKS4_PKT0_SA_ifPKiSC_iPKfiiiSE_SE_iiiii,"aw",@nobits
	.sectionflags	@""
	.align	16
.nv.shared._ZN4vllm25paged_attention_v2_kernelI13__nv_bfloat16S1_Li64ELi32ELi128ELNS_18Fp8KVCacheDataTypeE0ELb1ELi512EEEvPfS3_PT_PKS4_PKT0_SA_ifPKiSC_iPKfiiiSE_SE_iiiii:
	.zero		1184


//--------------------- .nv.shared._ZN4vllm25paged_attention_v2_kernelI13__nv_bfloat16S1_Li32ELi32ELi128ELNS_18Fp8KVCacheDataTypeE0ELb1ELi512EEEvPfS3_PT_PKS4_PKT0_SA_ifPKiSC_iPKfiiiSE_SE_iiiii --------------------------
	.section	.nv.shared._ZN4vllm25paged_attention_v2_kernelI13__nv_bfloat16S1_Li32ELi32ELi128ELNS_18Fp8KVCacheDataTypeE0ELb1ELi512EEEvPfS3_PT_PKS4_PKT0_SA_ifPKiSC_iPKfiiiSE_SE_iiiii,"aw",@nobits
	.sectionflags	@""
	.align	16
.nv.shared._ZN4vllm25paged_attention_v2_kernelI13__nv_bfloat16S1_Li32ELi32ELi128ELNS_18Fp8KVCacheDataTypeE0ELb1ELi512EEEvPfS3_PT_PKS4_PKT0_SA_ifPKiSC_iPKfiiiSE_SE_iiiii:
	.zero		1120


//--------------------- .nv.shared._ZN4vllm25paged_attention_v2_kernelI13__nv_bfloat16S1_Li256ELi16ELi128ELNS_18Fp8KVCacheDataTypeE0ELb0ELi512EEEvPfS3_PT_PKS4_PKT0_SA_ifPKiSC_iPKfiiiSE_SE_iiiii --------------------------
	.section	.nv.shared._ZN4vllm25paged_attention_v2_kernelI13__nv_bfloat16S1_Li256ELi16ELi128ELNS_18Fp8KVCacheDataTypeE0ELb0ELi512EEEvPfS3_PT_PKS4_PKT0_SA_ifPKiSC_iPKfiiiSE_SE_iiiii,"aw",@nobits
	.sectionflags	@""
	.align	16
.nv.shared._ZN4vllm25paged_attention_v2_kernelI13__nv_bfloat16S1_Li256ELi16ELi128ELNS_18Fp8KVCacheDataTypeE0ELb0ELi512EEEvPfS3_PT_PKS4_PKT0_SA_ifPKiSC_iPKfiiiSE_SE_iiiii:
	.zero		1568


//--------------------- .nv.shared._ZN4vllm25paged_attention_v2_kernelI13__nv_bfloat16S1_Li192ELi16ELi128ELNS_18Fp8KVCacheDataTypeE0ELb0ELi512EEEvPfS3_PT_PKS4_PKT0_SA_ifPKiSC_iPKfiiiSE_SE_iiiii --------------------------
	.section	.nv.shared._ZN4vllm25paged_attention_v2_kernelI13__nv_bfloat16S1_Li192ELi16ELi128ELNS_18Fp8KVCacheDataTypeE0ELb0ELi512EEEvPfS3_PT_PKS4_PKT0_SA_ifPKiSC_iPKfiiiSE_SE_iiiii,"aw",@nobits
	.sectionflags	@""
	.align	16
.nv.shared._ZN4vllm25paged_attention_v2_kernelI13__nv_bfloat16S1_Li192ELi16ELi128ELNS_18Fp8KVCacheDataTypeE0ELb0ELi512EEEvPfS3_PT_PKS4_PKT0_SA_ifPKiSC_iPKfiiiSE_SE_iiiii:
	.zero		1440


//--------------------- .nv.shared._ZN4vllm25paged_attention_v2_kernelI13__nv_bfloat16S1_Li128ELi16ELi128ELNS_18Fp8KVCacheDataTypeE0ELb0ELi512EEEvPfS3_PT_PKS4_PKT0_SA_ifPKiSC_iPKfiiiSE_SE_iiiii --------------------------
	.section	.nv.shared._ZN4vllm25paged_attention_v2_kernelI13__nv_bfloat16S1_Li128ELi16ELi128ELNS_18Fp8KVCacheDataTypeE0ELb0ELi512EEEvPfS3_PT_PKS4_PKT0_SA_ifPKiSC_iPKfiiiSE_SE_iiiii,"aw",@nobits
	.sectionflags	@""
	.align	16
.nv.shared._ZN4vllm25paged_attention_v2_kernelI13__nv_bfloat16S1_Li128ELi16ELi128ELNS_18Fp8KVCacheDataTypeE0ELb0ELi512EEEvPfS3_PT_PKS4_PKT0_SA_ifPKiSC_iPKfiiiSE_SE_iiiii:
	.zero		1312


//--------------------- .nv.shared._ZN4vllm25paged_attention_v2_kernelI13__nv_bfloat16S1_Li120ELi16ELi128ELNS_18Fp8KVCacheDataTypeE0ELb0ELi512EEEvPfS3_PT_PKS4_PKT0_SA_ifPKiSC_iPKfiiiSE_SE_iiiii --------------------------
	.section	.nv.shared._ZN4vllm25paged_attention_v2_kernelI13__nv_bfloat16S1_Li120ELi16ELi128ELNS_18Fp8KVCacheDataTypeE0ELb0ELi512EEEvPfS3_PT_PKS4_PKT0_SA_ifPKiSC_iPKfiiiSE_SE_iiiii,"aw",@nobits
	.sectionflags	@""
	.align	16
.nv.shared._ZN4vllm25paged_attention_v2_kernelI13__nv_bfloat16S1_Li120ELi16ELi128ELNS_18Fp8KVCacheDataTypeE0ELb0ELi512EEEvPfS3_PT_PKS4_PKT0_SA_ifPKiSC_iPKfiiiSE_SE_iiiii:
	.zero		1296


//--------------------- .nv.shared._ZN4vllm25paged_attention_v2_kernelI13__nv_bfloat16S1_Li112ELi16ELi128ELNS_18Fp8KVCacheDataTypeE0ELb0ELi512EEEvPfS3_PT_PKS4_PKT0_SA_ifPKiSC_iPKfiiiSE_SE_iiiii --------------------------
	.section	.nv.shared._ZN4vllm25paged_attention_v2_kernelI13__nv_bfloat16S1_Li112ELi16ELi128ELNS_18Fp8KVCacheDataTypeE0ELb0ELi512EEEvPfS3_PT_PKS4_PKT0_SA_ifPKiSC_iPKfiiiSE_SE_iiiii,"aw",@nobits
	.sectionflags	@""
	.align	16
.nv.shared._ZN4vllm25paged_attention_v2_kernelI13__nv_bfloat16S1_Li112ELi16ELi128ELNS_18Fp8KVCacheDataTypeE0ELb0ELi512EEEvPfS3_PT_PKS4_PKT0_SA_ifPKiSC_iPKfiiiSE_SE_iiiii:
	.zero		1280


//--------------------- .nv.shared._ZN4vllm25paged_attention_v2_kernelI13__nv_bfloat16S1_Li96ELi16ELi128ELNS_18Fp8KVCacheDataTypeE0ELb0ELi512EEEvPfS3_PT_PKS4_PKT0_SA_ifPKiSC_iPKfiiiSE_SE_iiiii --------------------------
	.section	.nv.shared._ZN4vllm25paged_attention_v2_kernelI13__nv_bfloat16S1_Li96ELi16ELi128ELNS_18Fp8KVCacheDataTypeE0ELb0ELi512EEEvPfS3_PT_PKS4_PKT0_SA_ifPKiSC_iPKfiiiSE_SE_iiiii,"aw",@nobits
	.sectionflags	@""
	.align	16
.nv.shared._ZN4vllm25paged_attention_v2_kernelI13__nv_bfloat16S1_Li96ELi16ELi128ELNS_18Fp8KVCacheDataTypeE0ELb0ELi512EEEvPfS3_PT_PKS4_PKT0_SA_ifPKiSC_iPKfiiiSE_SE_iiiii:
	.zero		1248


//--------------------- .nv.shared._ZN4vllm25paged_attention_v2_kernelI13__nv_bfloat16S1_Li80ELi16ELi128ELNS_18Fp8KVCacheDataTypeE0ELb0ELi512EEEvPfS3_PT_PKS4_PKT0_SA_ifPKiSC_iPKfiiiSE_SE_iiiii --------------------------
	.section	.nv.shared._ZN4vllm25paged_attention_v2_kernelI13__nv_bfloat16S1_Li80ELi16ELi128ELNS_18Fp8KVCacheDataTypeE0ELb0ELi512EEEvPfS3_PT_PKS4_PKT0_SA_ifPKiSC_iPKfiiiSE_SE_iiiii,"aw",@nobits
	.sectionflags	@""
	.align	16
.nv.shared._ZN4vllm25paged_attention_v2_kernelI13__nv_bfloat16S1_Li80ELi16ELi128ELNS_18Fp8KVCacheDataTypeE0ELb0ELi512EEEvPfS3_PT_PKS4_PKT0_SA_ifPKiSC_iPKfiiiSE_SE_iiiii:
	.zero		1216


//--------------------- .nv.shared._ZN4vllm25paged_attention_v2_kernelI13__nv_bfloat16S1_Li64ELi16ELi128ELNS_18Fp8KVCacheDataTypeE0ELb0ELi512EEEvPfS3_PT_PKS4_PKT0_SA_ifPKiSC_iPKfiiiSE_SE_iiiii --------------------------
	.section	.nv.shared._ZN4vllm25paged_attention_v2_kernelI13__nv_bfloat16S1_Li64ELi16ELi128ELNS_18Fp8KVCacheDataTypeE0ELb0ELi512EEEvPfS3_PT_PKS4_PKT0_SA_ifPKiSC_iPKfiiiSE_SE_iiiii,"aw",@nobits
	.sectionflags	@""
	.align	16
.nv.shared._ZN4vllm25paged_attention_v2_kernelI13__nv_bfloat16S1_Li64ELi16ELi128ELNS_18Fp8KVCacheDataTypeE0ELb0ELi512EEEvPfS3_PT_PKS4_PKT0_SA_ifPKiSC_iPKfiiiSE_SE_iiiii:
	.zero		1184


//--------------------- .nv.shared._ZN4vllm25paged_attention_v2_kernelI13__nv_bfloat16S1_Li32ELi16ELi128ELNS_18Fp8KVCacheDataTypeE0ELb0ELi512EEEvPfS3_PT_PKS4_PKT0_SA_ifPKiSC_iPKfiiiSE_SE_iiiii --------------------------
	.section	.nv.shared._ZN4vllm25paged_attention_v2_kernelI13__nv_bfloat16S1_Li32ELi16ELi128ELNS_18Fp8KVCacheDataTypeE0ELb0ELi512EEEvPfS3_PT_PKS4_PKT0_SA_ifPKiSC_iPKfiiiSE_SE_iiiii,"aw",@nobits
	.sectionflags	@""
	.align	16
.nv.shared._ZN4vllm25paged_attention_v2_kernelI13__nv_bfloat16S1_Li32ELi16ELi128ELNS_18Fp8KVCacheDataTypeE0ELb0ELi512EEEvPfS3_PT_PKS4_PKT0_SA_ifPKiSC_iPKfiiiSE_SE_iiiii:
	.zero		1120


//--------------------- .nv.shared._ZN4vllm25paged_attention_v2_kernelI13__nv_bfloat16S1_Li256ELi16ELi128ELNS_18Fp8KVCacheDataTypeE0ELb1ELi512EEEvPfS3_PT_PKS4_PKT0_SA_ifPKiSC_iPKfiiiSE_SE_iiiii --------------------------
	.section	.nv.shared._ZN4vllm25paged_attention_v2_kernelI13__nv_bfloat16S1_Li256ELi16ELi128ELNS_18Fp8KVCacheDataTypeE0ELb1ELi512EEEvPfS3_PT_PKS4_PKT0_SA_ifPKiSC_iPKfiiiSE_SE_iiiii,"aw",@nobits
	.sectionflags	@""
	.align	16
.nv.shared._ZN4vllm25paged_attention_v2_kernelI13__nv_bfloat16S1_Li256ELi16ELi128ELNS_18Fp8KVCacheDataTypeE0ELb1ELi512EEEvPfS3_PT_PKS4_PKT0_SA_ifPKiSC_iPKfiiiSE_SE_iiiii:
	.zero		1568


//--------------------- .nv.shared._ZN4vllm25paged_attention_v2_kernelI13__nv_bfloat16S1_Li192ELi16ELi128ELNS_18Fp8KVCacheDataTypeE0ELb1ELi512EEEvPfS3_PT_PKS4_PKT0_SA_ifPKiSC_iPKfiiiSE_SE_iiiii --------------------------
	.section	.nv.shared._ZN4vllm25paged_attention_v2_kernelI13__nv_bfloat16S1_Li192ELi16ELi128ELNS_18Fp8KVCacheDataTypeE0ELb1ELi512EEEvPfS3_PT_PKS4_PKT0_SA_ifPKiSC_iPKfiiiSE_SE_iiiii,"aw",@nobits
	.sectionflags	@""
	.align	16
.nv.shared._ZN4vllm25paged_attention_v2_kernelI13__nv_bfloat16S1_Li192ELi16ELi128ELNS_18Fp8KVCacheDataTypeE0ELb1ELi512EEEvPfS3_PT_PKS4_PKT0_SA_ifPKiSC_iPKfiiiSE_SE_iiiii:
	.zero		1440


//--------------------- .nv.shared._ZN4vllm25paged_attention_v2_kernelI13__nv_bfloat16S1_Li128ELi16ELi128ELNS_18Fp8KVCacheDataTypeE0ELb1ELi512EEEvPfS3_PT_PKS4_PKT0_SA_ifPKiSC_iPKfiiiSE_SE_iiiii --------------------------
	.section	.nv.shared._ZN4vllm25paged_attention_v2_kernelI13__nv_bfloat16S1_Li128ELi16ELi128ELNS_18Fp8KVCacheDataTypeE0ELb1ELi512EEEvPfS3_PT_PKS4_PKT0_SA_ifPKiSC_iPKfiiiSE_SE_iiiii,"aw",@nobits
	.sectionflags	@""
	.align	16
.nv.shared._ZN4vllm25paged_attention_v2_kernelI13__nv_bfloat16S1_Li128ELi16ELi128ELNS_18Fp8KVCacheDataTypeE0ELb1ELi512EEEvPfS3_PT_PKS4_PKT0_SA_ifPKiSC_iPKfiiiSE_SE_iiiii:
	.zero		1312


//--------------------- .nv.shared._ZN4vllm25paged_attention_v2_kernelI13__nv_bfloat16S1_Li120ELi16ELi128ELNS_18Fp8KVCacheDataTypeE0ELb1ELi512EEEvPfS3_PT_PKS4_PKT0_SA_ifPKiSC_iPKfiiiSE_SE_iiiii --------------------------
	.section	.nv.shared._ZN4vllm25paged_attention_v2_kernelI13__nv_bfloat16S1_Li120ELi16ELi128ELNS_18Fp8KVCacheDataTypeE0ELb1ELi512EEEvPfS3_PT_PKS4_PKT0_SA_ifPKiSC_iPKfiiiSE_SE_iiiii,"aw",@nobits
	.sectionflags	@""
	.align	16
.nv.shared._ZN4vllm25paged_attention_v2_kernelI13__nv_bfloat16S1_Li120ELi16ELi128ELNS_18Fp8KVCacheDataTypeE0ELb1ELi512EEEvPfS3_PT_PKS4_PKT0_SA_ifPKiSC_iPKfiiiSE_SE_iiiii:
	.zero		1296


//--------------------- .nv.shared._ZN4vllm25paged_attention_v2_kernelI13__nv_bfloat16S1_Li112ELi16ELi128ELNS_18Fp8KVCacheDataTypeE0ELb1ELi512EEEvPfS3_PT_PKS4_PKT0_SA_ifPKiSC_iPKfiiiSE_SE_iiiii --------------------------
	.section	.nv.shared._ZN4vllm25paged_attention_v2_kernelI13__nv_bfloat16S1_Li112ELi16ELi128ELNS_18Fp8KVCacheDataTypeE0ELb1ELi512EEEvPfS3_PT_PKS4_PKT0_SA_ifPKiSC_iPKfiiiSE_SE_iiiii,"aw",@nobits
	.sectionflags	@""
	.align	16
.nv.shared._ZN4vllm25paged_attention_v2_kernelI13__nv_bfloat16S1_Li112ELi16ELi128ELNS_18Fp8KVCacheDataTypeE0ELb1ELi512EEEvPfS3_PT_PKS4_PKT0_SA_ifPKiSC_iPKfiiiSE_SE_iiiii:
	.zero		1280


//--------------------- .nv.shared._ZN4vllm25paged_attention_v2_kernelI13__nv_bfloat16S1_Li96ELi16ELi128ELNS_18Fp8KVCacheDataTypeE0ELb1ELi512EEEvPfS3_PT_PKS4_PKT0_SA_ifPKiSC_iPKfiiiSE_SE_iiiii --------------------------
	.section	.nv.shared._ZN4vllm25paged_attention_v2_kernelI13__nv_bfloat16S1_Li96ELi16ELi128ELNS_18Fp8KVCacheDataTypeE0ELb1ELi512EEEvPfS3_PT_PKS4_PKT0_SA_ifPKiSC_iPKfiiiSE_SE_iiiii,"aw",@nobits
	.sectionflags	@""
	.align	16
.nv.shared._ZN4vllm25paged_attention_v2_kernelI13__nv_bfloat16S1_Li96ELi16ELi128ELNS_18Fp8KVCacheDataTypeE0ELb1ELi512EEEvPfS3_PT_PKS4_PKT0_SA_ifPKiSC_iPKfiiiSE_SE_iiiii:
	.zero		1248


//--------------------- .nv.shared._ZN4vllm25paged_attention_v2_kernelI13__nv_bfloat16S1_Li80ELi16ELi128ELNS_18Fp8KVCacheDataTypeE0ELb1ELi512EEEvPfS3_PT_PKS4_PKT0_SA_ifPKiSC_iPKfiiiSE_SE_iiiii --------------------------
	.section	.nv.shared._ZN4vllm25paged_attention_v2_kernelI13__nv_bfloat16S1_Li80ELi16ELi128ELNS_18Fp8KVCacheDataTypeE0ELb1ELi512EEEvPfS3_PT_PKS4_PKT0_SA_ifPKiSC_iPKfiiiSE_SE_iiiii,"aw",@nobits
	.sectionflags	@""
	.align	16
.nv.shared._ZN4vllm25paged_attention_v2_kernelI13__nv_bfloat16S1_Li80ELi16ELi128ELNS_18Fp8KVCacheDataTypeE0ELb1ELi512EEEvPfS3_PT_PKS4_PKT0_SA_ifPKiSC_iPKfiiiSE_SE_iiiii:
	.zero		1216


//--------------------- .nv.shared._ZN4vllm25paged_attention_v2_kernelI13__nv_bfloat16S1_Li64ELi16ELi128ELNS_18Fp8KVCacheDataTypeE0ELb1ELi512EEEvPfS3_PT_PKS4_PKT0_SA_ifPKiSC_iPKfiiiSE_SE_iiiii --------------------------
	.section	.nv.shared._ZN4vllm25paged_attention_v2_kernelI13__nv_bfloat16S1_Li64ELi16ELi128ELNS_18Fp8KVCacheDataTypeE0ELb1ELi512EEEvPfS3_PT_PKS4_PKT0_SA_ifPKiSC_iPKfiiiSE_SE_iiiii,"aw",@nobits
	.sectionflags	@""
	.align	16
.nv.shared._ZN4vllm25paged_attention_v2_kernelI13__nv_bfloat16S1_Li64ELi16ELi128ELNS_18Fp8KVCacheDataTypeE0ELb1ELi512EEEvPfS3_PT_PKS4_PKT0_SA_ifPKiSC_iPKfiiiSE_SE_iiiii:
	.zero		1184


//--------------------- .nv.shared._ZN4vllm25paged_attention_v2_kernelI13__nv_bfloat16S1_Li32ELi16ELi128ELNS_18Fp8KVCacheDataTypeE0ELb1ELi512EEEvPfS3_PT_PKS4_PKT0_SA_ifPKiSC_iPKfiiiSE_SE_iiiii --------------------------
	.section	.nv.shared._ZN4vllm25paged_attention_v2_kernelI13__nv_bfloat16S1_Li32ELi16ELi128ELNS_18Fp8KVCacheDataTypeE0ELb1ELi512EEEvPfS3_PT_PKS4_PKT0_SA_ifPKiSC_iPKfiiiSE_SE_iiiii,"aw",@nobits
	.sectionflags	@""
	.align	16
.nv.shared._ZN4vllm25paged_attention_v2_kernelI13__nv_bfloat16S1_Li32ELi16ELi128ELNS_18Fp8KVCacheDataTypeE0ELb1ELi512EEEvPfS3_PT_PKS4_PKT0_SA_ifPKiSC_iPKfiiiSE_SE_iiiii:
	.zero		1120


//--------------------- .nv.shared._ZN4vllm25paged_attention_v2_kernelI13__nv_bfloat16S1_Li256ELi8ELi128ELNS_18Fp8KVCacheDataTypeE0ELb0ELi512EEEvPfS3_PT_PKS4_PKT0_SA_ifPKiSC_iPKfiiiSE_SE_iiiii --------------------------
	.section	.nv.shared._ZN4vllm25paged_attention_v2_kernelI13__nv_bfloat16S1_Li256ELi8ELi128ELNS_18Fp8KVCacheDataTypeE0ELb0ELi512EEEvPfS3_PT_PKS4_PKT0_SA_ifPKiSC_iPKfiiiSE_SE_iiiii,"aw",@nobits
	.sectionflags	@""
	.align	16
.nv.shared._ZN4vllm25paged_attention_v2_kernelI13__nv_bfloat16S1_Li256ELi8ELi128ELNS_18Fp8KVCacheDataTypeE0ELb0ELi512EEEvPfS3_PT_PKS4_PKT0_SA_ifPKiSC_iPKfiiiSE_SE_iiiii:
	.zero		1568


//--------------------- .nv.shared._ZN4vllm25paged_attention_v2_kernelI13__nv_bfloat16S1_Li192ELi8ELi128ELNS_18Fp8KVCacheDataTypeE0ELb0ELi512EEEvPfS3_PT_PKS4_PKT0_SA_ifPKiSC_iPKfiiiSE_SE_iiiii --------------------------
	.section	.nv.shared._ZN4vllm25paged_attention_v2_kernelI13__nv_bfloat16S1_Li192ELi8ELi128ELNS_18Fp8KVCacheDataTypeE0ELb0ELi512EEEvPfS3_PT_PKS4_PKT0_SA_ifPKiSC_iPKfiiiSE_SE_iiiii,"aw",@nobits
	.sectionflags	@""
	.align	16
.nv.shared._ZN4vllm25paged_attention_v2_kernelI13__nv_bfloat16S1_Li192ELi8ELi128ELNS_18Fp8KVCacheDataTypeE0ELb0ELi512EEEvPfS3_PT_PKS4_PKT0_SA_ifPKiSC_iPKfiiiSE_SE_iiiii:
	.zero		1440


//--------------------- .nv.shared._ZN4vllm25paged_attention_v2_kernelI13__nv_bfloat16S1_Li128ELi8ELi128ELNS_18Fp8KVCacheDataTypeE0ELb0ELi512EEEvPfS3_PT_PKS4_PKT0_SA_ifPKiSC_iPKfiiiSE_SE_iiiii --------------------------
	.section	.nv.shared._ZN4vllm25paged_attention_v2_kernelI13__nv_bfloat16S1_Li128ELi8ELi128ELNS_18Fp8KVCacheDataTypeE0ELb0ELi512EEEvPfS3_PT_PKS4_PKT0_SA_ifPKiSC_iPKfiiiSE_SE_iiiii,"aw",@nobits
	.sectionflags	@""
	.align	16
.nv.shared._ZN4vllm25paged_attention_v2_kernelI13__nv_bfloat16S1_Li128ELi8ELi128ELNS_18Fp8KVCacheDataTypeE0ELb0ELi512EEEvPfS3_PT_PKS4_PKT0_SA_ifPKiSC_iPKfiiiSE_SE_iiiii:
	.zero		1312


//--------------------- .nv.shared._ZN4vllm25paged_attention_v2_kernelI13__nv_bfloat16S1_Li120ELi8ELi128ELNS_18Fp8KVCacheDataTypeE0ELb0ELi512EEEvPfS3_PT_PKS4_PKT0_SA_ifPKiSC_iPKfiiiSE_SE_iiiii --------------------------
	.section	.nv.shared._ZN4vllm25paged_attention_v2_kernelI13__nv_bfloat16S1_Li120ELi8ELi128ELNS_18Fp8KVCacheDataTypeE0ELb0ELi512EEEvPfS3_PT_PKS4_PKT0_SA_ifPKiSC_iPKfiiiSE_SE_iiiii,"aw",@nobits
	.sectionflags	@""
	.align	16
.nv.shared._ZN4vllm25paged_attention_v2_kernelI13__nv_bfloat16S1_Li120ELi8ELi128ELNS_18Fp8KVCacheDataTypeE0ELb0ELi512EEEvPfS3_PT_PKS4_PKT0_SA_ifPKiSC_iPKfiiiSE_SE_iiiii:
	.zero		1296


//--------------------- .nv.shared._ZN4vllm25paged_attention_v2_kernelI13__nv_bfloat16S1_Li112ELi8ELi128ELNS_18Fp8KVCacheDataTypeE0ELb0ELi512EEEvPfS3_PT_PKS4_PKT0_SA_ifPKiSC_iPKfiiiSE_SE_iiiii --------------------------
	.section	.nv.shared._ZN4vllm25paged_attention_v2_kernelI13__nv_bfloat16S1_Li112ELi8ELi128ELNS_18Fp8KVCacheDataTypeE0ELb0ELi512EEEvPfS3_PT_PKS4_PKT0_SA_ifPKiSC_iPKfiiiSE_SE_iiiii,"aw",@nobits
	.sectionflags	@""
	.align	16
.nv.shared._ZN4vllm25paged_attention_v2_kernelI13__nv_bfloat16S1_Li112ELi8ELi128ELNS_18Fp8KVCacheDataTypeE0ELb0ELi512EEEvPfS3_PT_PKS4_PKT0_SA_ifPKiSC_iPKfiiiSE_SE_iiiii:
	.zero		1280


//--------------------- .nv.shared._ZN4vllm25paged_attention_v2_kernelI13__nv_bfloat16S1_Li96ELi8ELi128ELNS_18Fp8KVCacheDataTypeE0ELb0ELi512EEEvPfS3_PT_PKS4_PKT0_SA_ifPKiSC_iPKfiiiSE_SE_iiiii --------------------------
	.section	.nv.shared._ZN4vllm25paged_attention_v2_kernelI13__nv_bfloat16S1_Li96ELi8ELi128ELNS_18Fp8KVCacheDataTypeE0ELb0ELi512EEEvPfS3_PT_PKS4_PKT0_SA_ifPKiSC_iPKfiiiSE_SE_iiiii,"aw",@nobits
	.sectionflags	@""
	.align	16
.nv.shared._ZN4vllm25paged_attention_v2_kernelI13__nv_bfloat16S1_Li96ELi8ELi128ELNS_18Fp8KVCacheDataTypeE0ELb0ELi512EEEvPfS3_PT_PKS4_PKT0_SA_ifPKiSC_iPKfiiiSE_SE_iiiii:
	.zero		1248


//--------------------- .nv.shared._ZN4vllm25paged_attention_v2_kernelI13__nv_bfloat16S1_Li80ELi8ELi128ELNS_18Fp8KVCacheDataTypeE0ELb0ELi512EEEvPfS3_PT_PKS4_PKT0_SA_ifPKiSC_iPKfiiiSE_SE_iiiii --------------------------
	.section	.nv.shared._ZN4vllm25paged_attention_v2_kernelI13__nv_bfloat16S1_Li80ELi8ELi128ELNS_18Fp8KVCacheDataTypeE0ELb0ELi512EEEvPfS3_PT_PKS4_PKT0_SA_ifPKiSC_iPKfiiiSE_SE_iiiii,"aw",@nobits
	.sectionflags	@""
	.align	16
.nv.shared._ZN4vllm25paged_attention_v2_kernelI13__nv_bfloat16S1_Li80ELi8ELi128ELNS_18Fp8KVCacheDataTypeE0ELb0ELi512EEEvPfS3_PT_PKS4_PKT0_SA_ifPKiSC_iPKfiiiSE_SE_iiiii:
	.zero		1216


//--------------------- .nv.shared._ZN4vllm25paged_attention_v2_kernelI13__nv_bfloat16S1_Li64ELi8ELi128ELNS_18Fp8KVCacheDataTypeE0ELb0ELi512EEEvPfS3_PT_PKS4_PKT0_SA_ifPKiSC_iPKfiiiSE_SE_iiiii --------------------------
	.section	.nv.shared._ZN4vllm25paged_attention_v2_kernelI13__nv_bfloat16S1_Li64ELi8ELi128ELNS_18Fp8KVCacheDataTypeE0ELb0ELi512EEEvPfS3_PT_PKS4_PKT0_SA_ifPKiSC_iPKfiiiSE_SE_iiiii,"aw",@nobits
	.sectionflags	@""
	.align	16
.nv.shared._ZN4vllm25paged_attention_v2_kernelI13__nv_bfloat16S1_Li64ELi8ELi128ELNS_18Fp8KVCacheDataTypeE0ELb0ELi512EEEvPfS3_PT_PKS4_PKT0_SA_ifPKiSC_iPKfiiiSE_SE_iiiii:
	.zero		1184


//--------------------- .nv.shared._ZN4vllm25paged_attention_v2_kernelI13__nv_bfloat16S1_Li32ELi8ELi128ELNS_18Fp8KVCacheDataTypeE0ELb0ELi512EEEvPfS3_PT_PKS4_PKT0_SA_ifPKiSC_iPKfiiiSE_SE_iiiii --------------------------
	.section	.nv.shared._ZN4vllm25paged_attention_v2_kernelI13__nv_bfloat16S1_Li32ELi8ELi128ELNS_18Fp8KVCacheDataTypeE0ELb0ELi512EEEvPfS3_PT_PKS4_PKT0_SA_ifPKiSC_iPKfiiiSE_SE_iiiii,"aw",@nobits
	.sectionflags	@""
	.align	16
.nv.shared._ZN4vllm25paged_attention_v2_kernelI13__nv_bfloat16S1_Li32ELi8ELi128ELNS_18Fp8KVCacheDataTypeE0ELb0ELi512EEEvPfS3_PT_PKS4_PKT0_SA_ifPKiSC_iPKfiiiSE_SE_iiiii:
	.zero		1120


//--------------------- .nv.shared._ZN4vllm32paged_attention_v2_reduce_kernelI13__nv_bfloat16Li256ELi128ELi512EEEvPT_PKfS5_PKS2_PKii --------------------------
	.section	.nv.shared._ZN4vllm32paged_attention_v2_reduce_kernelI13__nv_bfloat16Li256ELi128ELi512EEEvPT_PKfS5_PKS2_PKii,"aw",@nobits
	.sectionflags	@""
	.align	16
.nv.shared._ZN4vllm32paged_attention_v2_reduce_kernelI13__nv_bfloat16Li256ELi128ELi512EEEvPT_PKfS5_PKS2_PKii:
	.zero		1056


//--------------------- .nv.shared._ZN4vllm25paged_attention_v2_kernelI13__nv_bfloat16S1_Li256ELi8ELi128ELNS_18Fp8KVCacheDataTypeE0ELb1ELi512EEEvPfS3_PT_PKS4_PKT0_SA_ifPKiSC_iPKfiiiSE_SE_iiiii --------------------------
	.section	.nv.shared._ZN4vllm25paged_attention_v2_kernelI13__nv_bfloat16S1_Li256ELi8ELi128ELNS_18Fp8KVCacheDataTypeE0ELb1ELi512EEEvPfS3_PT_PKS4_PKT0_SA_ifPKiSC_iPKfiiiSE_SE_iiiii,"aw",@nobits
	.sectionflags	@""
	.align	16
.nv.shared._ZN4vllm25paged_attention_v2_kernelI13__nv_bfloat16S1_Li256ELi8ELi128ELNS_18Fp8KVCacheDataTypeE0ELb1ELi512EEEvPfS3_PT_PKS4_PKT0_SA_ifPKiSC_iPKfiiiSE_SE_iiiii:
	.zero		1568


//--------------------- .nv.shared._ZN4vllm32paged_attention_v2_reduce_kernelI13__nv_bfloat16Li192ELi128ELi512EEEvPT_PKfS5_PKS2_PKii --------------------------
	.section	.nv.shared._ZN4vllm32paged_attention_v2_reduce_kernelI13__nv_bfloat16Li192ELi128ELi512EEEvPT_PKfS5_PKS2_PKii,"aw",@nobits
	.sectionflags	@""
	.align	16
.nv.shared._ZN4vllm32paged_attention_v2_reduce_kernelI13__nv_bfloat16Li192ELi128ELi512EEEvPT_PKfS5_PKS2_PKii:
	.zero		1056


//--------------------- .nv.shared._ZN4vllm25paged_attention_v2_kernelI13__nv_bfloat16S1_Li192ELi8ELi128ELNS_18Fp8KVCacheDataTypeE0ELb1ELi512EEEvPfS3_PT_PKS4_PKT0_SA_ifPKiSC_iPKfiiiSE_SE_iiiii --------------------------
	.section	.nv.shared._ZN4vllm25paged_attention_v2_kernelI13__nv_bfloat16S1_Li192ELi8ELi128ELNS_18Fp8KVCacheDataTypeE0ELb1ELi512EEEvPfS3_PT_PKS4_PKT0_SA_ifPKiSC_iPKfiiiSE_SE_iiiii,"aw",@nobits
	.sectionflags	@""
	.align	16
.nv.shared._ZN4vllm25paged_attention_v2_kernelI13__nv_bfloat16S1_Li192ELi8ELi128ELNS_18Fp8KVCacheDataTypeE0ELb1ELi512EEEvPfS3_PT_PKS4_PKT0_SA_ifPKiSC_iPKfiiiSE_SE_iiiii:
	.zero		1440


//--------------------- .nv.shared._ZN4vllm32paged_attention_v2_reduce_kernelI13__nv_bfloat16Li128ELi128ELi512EEEvPT_PKfS5_PKS2_PKii --------------------------
	.section	.nv.shared._ZN4vllm32paged_attention_v2_reduce_kernelI13__nv_bfloat16Li128ELi128ELi512EEEvPT_PKfS5_PKS2_PKii,"aw",@nobits
	.sectionflags	@""
	.align	16
.nv.shared._ZN4vllm32paged_attention_v2_reduce_kernelI13__nv_bfloat16Li128ELi128ELi512EEEvPT_PKfS5_PKS2_PKii:
	.zero		1056


//--------------------- .nv.shared._ZN4vllm25paged_attention_v2_kernelI13__nv_bfloat16S1_Li128ELi8ELi128ELNS_18Fp8KVCacheDataTypeE0ELb1ELi512EEEvPfS3_PT_PKS4_PKT0_SA_ifPKiSC_iPKfiiiSE_SE_iiiii --------------------------
	.section	.nv.shared._ZN4vllm25paged_attention_v2_kernelI13__nv_bfloat16S1_Li128ELi8ELi128ELNS_18Fp8KVCacheDataTypeE0ELb1ELi512EEEvPfS3_PT_PKS4_PKT0_SA_ifPKiSC_iPKfiiiSE_SE_iiiii,"aw",@nobits
	.sectionflags	@""
	.align	16
.nv.shared._ZN4vllm25paged_attention_v2_kernelI13__nv_bfloat16S1_Li128ELi8ELi128ELNS_18Fp8KVCacheDataTypeE0ELb1ELi512EEEvPfS3_PT_PKS4_PKT0_SA_ifPKiSC_iPKfiiiSE_SE_iiiii:
	.zero		1312


//--------------------- .nv.shared._ZN4vllm32paged_attention_v2_reduce_kernelI13__nv_bfloat16Li120ELi128ELi512EEEvPT_PKfS5_PKS2_PKii --------------------------
	.section	.nv.shared._ZN4vllm32paged_attention_v2_reduce_kernelI13__nv_bfloat16Li120ELi128ELi512EEEvPT_PKfS5_PKS2_PKii,"aw",@nobits
	.sectionflags	@""
	.align	16
.nv.shared._ZN4vllm32paged_attention_v2_reduce_kernelI13__nv_bfloat16Li120ELi128ELi512EEEvPT_PKfS5_PKS2_PKii:
	.zero		1056


//--------------------- .nv.shared._ZN4vllm25paged_attention_v2_kernelI13__nv_bfloat16S1_Li120ELi8ELi128ELNS_18Fp8KVCacheDataTypeE0ELb1ELi512EEEvPfS3_PT_PKS4_PKT0_SA_ifPKiSC_iPKfiiiSE_SE_iiiii --------------------------
	.section	.nv.shared._ZN4vllm25paged_attention_v2_kernelI13__nv_bfloat16S1_Li120ELi8ELi128ELNS_18Fp8KVCacheDataTypeE0ELb1ELi512EEEvPfS3_PT_PKS4_PKT0_SA_ifPKiSC_iPKfiiiSE_SE_iiiii,"aw",@nobits
	.sectionflags	@""
	.align	16
.nv.shared._ZN4vllm25paged_attention_v2_kernelI13__nv_bfloat16S1_Li120ELi8ELi128ELNS_18Fp8KVCacheDataTypeE0ELb1ELi512EEEvPfS3_PT_PKS4_PKT0_SA_ifPKiSC_iPKfiiiSE_SE_iiiii:
	.zero		1296


//--------------------- .nv.shared._ZN4vllm32paged_attention_v2_reduce_kernelI13__nv_bfloat16Li112ELi128ELi512EEEvPT_PKfS5_PKS2_PKii --------------------------
	.section	.nv.shared._ZN4vllm32paged_attention_v2_reduce_kernelI13__nv_bfloat16Li112ELi128ELi512EEEvPT_PKfS5_PKS2_PKii,"aw",@nobits
	.sectionflags	@""
	.align	16
.nv.shared._ZN4vllm32paged_attention_v2_reduce_kernelI13__nv_bfloat16Li112ELi128ELi512EEEvPT_PKfS5_PKS2_PKii:
	.zero		1056


//--------------------- .nv.shared._ZN4vllm25paged_attention_v2_kernelI13__nv_bfloat16S1_Li112ELi8ELi128ELNS_18Fp8KVCacheDataTypeE0ELb1ELi512EEEvPfS3_PT_PKS4_PKT0_SA_ifPKiSC_iPKfiiiSE_SE_iiiii --------------------------
	.section	.nv.shared._ZN4vllm25paged_attention_v2_kernelI13__nv_bfloat16S1_Li112ELi8ELi128ELNS_18Fp8KVCacheDataTypeE0ELb1ELi512EEEvPfS3_PT_PKS4_PKT0_SA_ifPKiSC_iPKfiiiSE_SE_iiiii,"aw",@nobits
	.sectionflags	@""
	.align	16
.nv.shared._ZN4vllm25paged_attention_v2_kernelI13__nv_bfloat16S1_Li112ELi8ELi128ELNS_18Fp8KVCacheDataTypeE0ELb1ELi512EEEvPfS3_PT_PKS4_PKT0_SA_ifPKiSC_iPKfiiiSE_SE_iiiii:
	.zero		1280


//--------------------- .nv.shared._ZN4vllm32paged_attention_v2_reduce_kernelI13__nv_bfloat16Li96ELi128ELi512EEEvPT_PKfS5_PKS2_PKii --------------------------
	.section	.nv.shared._ZN4vllm32paged_attention_v2_reduce_kernelI13__nv_bfloat16Li96ELi128ELi512EEEvPT_PKfS5_PKS2_PKii,"aw",@nobits
	.sectionflags	@""
	.align	16
.nv.shared._ZN4vllm32paged_attention_v2_reduce_kernelI13__nv_bfloat16Li96ELi128ELi512EEEvPT_PKfS5_PKS2_PKii:
	.zero		1056


//--------------------- .nv.shared._ZN4vllm25paged_attention_v2_kernelI13__nv_bfloat16S1_Li96ELi8ELi128ELNS_18Fp8KVCacheDataTypeE0ELb1ELi512EEEvPfS3_PT_PKS4_PKT0_SA_ifPKiSC_iPKfiiiSE_SE_iiiii --------------------------
	.section	.nv.shared._ZN4vllm25paged_attention_v2_kernelI13__nv_bfloat16S1_Li96ELi8ELi128ELNS_18Fp8KVCacheDataTypeE0ELb1ELi512EEEvPfS3_PT_PKS4_PKT0_SA_ifPKiSC_iPKfiiiSE_SE_iiiii,"aw",@nobits
	.sectionflags	@""
	.align	16
.nv.shared._ZN4vllm25paged_attention_v2_kernelI13__nv_bfloat16S1_Li96ELi8ELi128ELNS_18Fp8KVCacheDataTypeE0ELb1ELi512EEEvPfS3_PT_PKS4_PKT0_SA_ifPKiSC_iPKfiiiSE_SE_iiiii:
	.zero		1248


//--------------------- .nv.shared._ZN4vllm32paged_attention_v2_reduce_kernelI13__nv_bfloat16Li80ELi128ELi512EEEvPT_PKfS5_PKS2_PKii --------------------------
	.section	.nv.shared._ZN4vllm32paged_attention_v2_reduce_kernelI13__nv_bfloat16Li80ELi128ELi512EEEvPT_PKfS5_PKS2_PKii,"aw",@nobits
	.sectionflags	@""
	.align	16
.nv.shared._ZN4vllm32paged_attention_v2_reduce_kernelI13__nv_bfloat16Li80ELi128ELi512EEEvPT_PKfS5_PKS2_PKii:
	.zero		1056


//--------------------- .nv.shared._ZN4vllm25paged_attention_v2_kernelI13__nv_bfloat16S1_Li80ELi8ELi128ELNS_18Fp8KVCacheDataTypeE0ELb1ELi512EEEvPfS3_PT_PKS4_PKT0_SA_ifPKiSC_iPKfiiiSE_SE_iiiii --------------------------
	.section	.nv.shared._ZN4vllm25paged_attention_v2_kernelI13__nv_bfloat16S1_Li80ELi8ELi128ELNS_18Fp8KVCacheDataTypeE0ELb1ELi512EEEvPfS3_PT_PKS4_PKT0_SA_ifPKiSC_iPKfiiiSE_SE_iiiii,"aw",@nobits
	.sectionflags	@""
	.align	16
.nv.shared._ZN4vllm25paged_attention_v2_kernelI13__nv_bfloat16S1_Li80ELi8ELi128ELNS_18Fp8KVCacheDataTypeE0ELb1ELi512EEEvPfS3_PT_PKS4_PKT0_SA_ifPKiSC_iPKfiiiSE_SE_iiiii:
	.zero		1216


//--------------------- .nv.shared._ZN4vllm32paged_attention_v2_reduce_kernelI13__nv_bfloat16Li64ELi128ELi512EEEvPT_PKfS5_PKS2_PKii --------------------------
	.section	.nv.shared._ZN4vllm32paged_attention_v2_reduce_kernelI13__nv_bfloat16Li64ELi128ELi512EEEvPT_PKfS5_PKS2_PKii,"aw",@nobits
	.sectionflags	@""
	.align	16
.nv.shared._ZN4vllm32paged_attention_v2_reduce_kernelI13__nv_bfloat16Li64ELi128ELi512EEEvPT_PKfS5_PKS2_PKii:
	.zero		1056


//--------------------- .nv.shared._ZN4vllm25paged_attention_v2_kernelI13__nv_bfloat16S1_Li64ELi8ELi128ELNS_18Fp8KVCacheDataTypeE0ELb1ELi512EEEvPfS3_PT_PKS4_PKT0_SA_ifPKiSC_iPKfiiiSE_SE_iiiii --------------------------
	.section	.nv.shared._ZN4vllm25paged_attention_v2_kernelI13__nv_bfloat16S1_Li64ELi8ELi128ELNS_18Fp8KVCacheDataTypeE0ELb1ELi512EEEvPfS3_PT_PKS4_PKT0_SA_ifPKiSC_iPKfiiiSE_SE_iiiii,"aw",@nobits
	.sectionflags	@""
	.align	16
.nv.shared._ZN4vllm25paged_attention_v2_kernelI13__nv_bfloat16S1_Li64ELi8ELi128ELNS_18Fp8KVCacheDataTypeE0ELb1ELi512EEEvPfS3_PT_PKS4_PKT0_SA_ifPKiSC_iPKfiiiSE_SE_iiiii:
	.zero		1184


//--------------------- .nv.shared._ZN4vllm32paged_attention_v2_reduce_kernelI13__nv_bfloat16Li32ELi128ELi512EEEvPT_PKfS5_PKS2_PKii --------------------------
	.section	.nv.shared._ZN4vllm32paged_attention_v2_reduce_kernelI13__nv_bfloat16Li32ELi128ELi512EEEvPT_PKfS5_PKS2_PKii,"aw",@nobits
	.sectionflags	@""
	.align	16
.nv.shared._ZN4vllm32paged_attention_v2_reduce_kernelI13__nv_bfloat16Li32ELi128ELi512EEEvPT_PKfS5_PKS2_PKii:
	.zero		1056


//--------------------- .nv.shared._ZN4vllm25paged_attention_v2_kernelI13__nv_bfloat16S1_Li32ELi8ELi128ELNS_18Fp8KVCacheDataTypeE0ELb1ELi512EEEvPfS3_PT_PKS4_PKT0_SA_ifPKiSC_iPKfiiiSE_SE_iiiii --------------------------
	.section	.nv.shared._ZN4vllm25paged_attention_v2_kernelI13__nv_bfloat16S1_Li32ELi8ELi128ELNS_18Fp8KVCacheDataTypeE0ELb1ELi512EEEvPfS3_PT_PKS4_PKT0_SA_ifPKiSC_iPKfiiiSE_SE_iiiii,"aw",@nobits
	.sectionflags	@""
	.align	16
.nv.shared._ZN4vllm25paged_attention_v2_kernelI13__nv_bfloat16S1_Li32ELi8ELi128ELNS_18Fp8KVCacheDataTypeE0ELb1ELi512EEEvPfS3_PT_PKS4_PKT0_SA_ifPKiSC_iPKfiiiSE_SE_iiiii:
	.zero		1120


//--------------------- .nv.shared._ZN4vllm25paged_attention_v2_kernelIttLi256ELi32ELi128ELNS_18Fp8KVCacheDataTypeE0ELb0ELi512EEEvPfS2_PT_PKS3_PKT0_S9_ifPKiSB_iPKfiiiSD_SD_iiiii --------------------------
	.section	.nv.shared._ZN4vllm25paged_attention_v2_kernelIttLi256ELi32ELi128ELNS_18Fp8KVCacheDataTypeE0ELb0ELi512EEEvPfS2_PT_PKS3_PKT0_S9_ifPKiSB_iPKfiiiSD_SD_iiiii,"aw",@nobits
	.sectionflags	@""
	.align	16
.nv.shared._ZN4vllm25paged_attention_v2_kernelIttLi256ELi32ELi128ELNS_18Fp8KVCacheDataTypeE0ELb0ELi512EEEvPfS2_PT_PKS3_PKT0_S9_ifPKiSB_iPKfiiiSD_SD_iiiii:
	.zero		1568


//--------------------- .nv.shared._ZN4vllm25paged_attention_v2_kernelIttLi192ELi32ELi128ELNS_18Fp8KVCacheDataTypeE0ELb0ELi512EEEvPfS2_PT_PKS3_PKT0_S9_ifPKiSB_iPKfiiiSD_SD_iiiii --------------------------
	.section	.nv.shared._ZN4vllm25paged_attention_v2_kernelIttLi192ELi32ELi128ELNS_18Fp8KVCacheDataTypeE0ELb0ELi512EEEvPfS2_PT_PKS3_PKT0_S9_ifPKiSB_iPKfiiiSD_SD_iiiii,"aw",@nobits
	.sectionflags	@""
	.align	16
.nv.shared._ZN4vllm25paged_attention_v2_kernelIttLi192ELi32ELi128ELNS_18Fp8KVCacheDataTypeE0ELb0ELi512EEEvPfS2_PT_PKS3_PKT0_S9_ifPKiSB_iPKfiiiSD_SD_iiiii:
	.zero		1440


//--------------------- .nv.shared._ZN4vllm25paged_attention_v2_kernelIttLi128ELi32ELi128ELNS_18Fp8KVCacheDataTypeE0ELb0ELi512EEEvPfS2_PT_PKS3_PKT0_S9_ifPKiSB_iPKfiiiSD_SD_iiiii --------------------------
	.section	.nv.shared._ZN4vllm25paged_attention_v2_kernelIttLi128ELi32ELi128ELNS_18Fp8KVCacheDataTypeE0ELb0ELi512EEEvPfS2_PT_PKS3_PKT0_S9_ifPKiSB_iPKfiiiSD_SD_iiiii,"aw",@nobits
	.sectionflags	@""
	.align	16
.nv.shared._ZN4vllm25paged_attention_v2_kernelIttLi128ELi32ELi128ELNS_18Fp8KVCacheDataTypeE0ELb0ELi512EEEvPfS2_PT_PKS3_PKT0_S9_ifPKiSB_iPKfiiiSD_SD_iiiii:
	.zero		1312


//--------------------- .nv.shared._ZN4vllm25paged_attention_v2_kernelIttLi120ELi32ELi128ELNS_18Fp8KVCacheDataTypeE0ELb0ELi512EEEvPfS2_PT_PKS3_PKT0_S9_ifPKiSB_iPKfiiiSD_SD_iiiii --------------------------
	.section	.nv.shared._ZN4vllm25paged_attention_v2_kernelIttLi120ELi32ELi128ELNS_18Fp8KVCacheDataTypeE0ELb0ELi512EEEvPfS2_PT_PKS3_PKT0_S9_ifPKiSB_iPKfiiiSD_SD_iiiii,"aw",@nobits
	.sectionflags	@""
	.align	16
.nv.shared._ZN4vllm25paged_attention_v2_kernelIttLi120ELi32ELi128ELNS_18Fp8KVCacheDataTypeE0ELb0ELi512EEEvPfS2_PT_PKS3_PKT0_S9_ifPKiSB_iPKfiiiSD_SD_iiiii:
	.zero		1296


//--------------------- .nv.shared._ZN4vllm25paged_attention_v2_kernelIttLi112ELi32ELi128ELNS_18Fp8KVCacheDataTypeE0ELb0ELi512EEEvPfS2_PT_PKS3_PKT0_S9_ifPKiSB_iPKfiiiSD_SD_iiiii --------------------------
	.section	.nv.shared._ZN4vllm25paged_attention_v2_kernelIttLi112ELi32ELi128ELNS_18Fp8KVCacheDataTypeE0ELb0ELi512EEEvPfS2_PT_PKS3_PKT0_S9_ifPKiSB_iPKfiiiSD_SD_iiiii,"aw",@nobits
	.sectionflags	@""
	.align	16
.nv.shared._ZN4vllm25paged_attention_v2_kernelIttLi112ELi32ELi128ELNS_18Fp8KVCacheDataTypeE0ELb0ELi512EEEvPfS2_PT_PKS3_PKT0_S9_ifPKiSB_iPKfiiiSD_SD_iiiii:
	.zero		1280


//--------------------- .nv.shared._ZN4vllm25paged_attention_v2_kernelIttLi96ELi32ELi128ELNS_18Fp8KVCacheDataTypeE0ELb0ELi512EEEvPfS2_PT_PKS3_PKT0_S9_ifPKiSB_iPKfiiiSD_SD_iiiii --------------------------
	.section	.nv.shared._ZN4vllm25paged_attention_v2_kernelIttLi96ELi32ELi128ELNS_18Fp8KVCacheDataTypeE0ELb0ELi512EEEvPfS2_PT_PKS3_PKT0_S9_ifPKiSB_iPKfiiiSD_SD_iiiii,"aw",@nobits
	.sectionflags	@""
	.align	16
.nv.shared._ZN4vllm25paged_attention_v2_kernelIttLi96ELi32ELi128ELNS_18Fp8KVCacheDataTypeE0ELb0ELi512EEEvPfS2_PT_PKS3_PKT0_S9_ifPKiSB_iPKfiiiSD_SD_iiiii:
	.zero		1248


//--------------------- .nv.shared._ZN4vllm25paged_attention_v2_kernelIttLi80ELi32ELi128ELNS_18Fp8KVCacheDataTypeE0ELb0ELi512EEEvPfS2_PT_PKS3_PKT0_S9_ifPKiSB_iPKfiiiSD_SD_iiiii --------------------------
	.section	.nv.shared._ZN4vllm25paged_attention_v2_kernelIttLi80ELi32ELi128ELNS_18Fp8KVCacheDataTypeE0ELb0ELi512EEEvPfS2_PT_PKS3_PKT0_S9_ifPKiSB_iPKfiiiSD_SD_iiiii,"aw",@nobits
	.sectionflags	@""
	.align	16
.nv.shared._ZN4vllm25paged_attention_v2_kernelIttLi80ELi32ELi128ELNS_18Fp8KVCacheDataTypeE0ELb0ELi512EEEvPfS2_PT_PKS3_PKT0_S9_ifPKiSB_iPKfiiiSD_SD_iiiii:
	.zero		1216


//--------------------- .nv.shared._ZN4vllm25paged_attention_v2_kernelIttLi64ELi32ELi128ELNS_18Fp8KVCacheDataTypeE0ELb0ELi512EEEvPfS2_PT_PKS3_PKT0_S9_ifPKiSB_iPKfiiiSD_SD_iiiii --------------------------
	.section	.nv.shared._ZN4vllm25paged_attention_v2_kernelIttLi64ELi32ELi128ELNS_18Fp8KVCacheDataTypeE0ELb0ELi512EEEvPfS2_PT_PKS3_PKT0_S9_ifPKiSB_iPKfiiiSD_SD_iiiii,"aw",@nobits
	.sectionflags	@""
	.align	16
.nv.shared._ZN4vllm25paged_attention_v2_kernelIttLi64ELi32ELi128ELNS_18Fp8KVCacheDataTypeE0ELb0ELi512EEEvPfS2_PT_PKS3_PKT0_S9_ifPKiSB_iPKfiiiSD_SD_iiiii:
	.zero		1184


//--------------------- .nv.shared._ZN4vllm25paged_attention_v2_kernelIttLi32ELi32ELi128ELNS_18Fp8KVCacheDataTypeE0ELb0ELi512EEEvPfS2_PT_PKS3_PKT0_S9_ifPKiSB_iPKfiiiSD_SD_iiiii --------------------------
	.section	.nv.shared._ZN4vllm25paged_attention_v2_kernelIttLi32ELi32ELi128ELNS_18Fp8KVCacheDataTypeE0ELb0ELi512EEEvPfS2_PT_PKS3_PKT0_S9_ifPKiSB_iPKfiiiSD_SD_iiiii,"aw",@nobits
	.sectionflags	@""
	.align	16
.nv.shared._ZN4vllm25paged_attention_v2_kernelIttLi32ELi32ELi128ELNS_18Fp8KVCacheDataTypeE0ELb0ELi512EEEvPfS2_PT_PKS3_PKT0_S9_ifPKiSB_iPKfiiiSD_SD_iiiii:
	.zero		1120


//--------------------- .nv.shared._ZN4vllm25paged_attention_v2_kernelIttLi256ELi32ELi128ELNS_18Fp8KVCacheDataTypeE0ELb1ELi512EEEvPfS2_PT_PKS3_PKT0_S9_ifPKiSB_iPKfiiiSD_SD_iiiii --------------------------
	.section	.nv.shared._ZN4vllm25paged_attention_v2_kernelIttLi256ELi32ELi128ELNS_18Fp8KVCacheDataTypeE0ELb1ELi512EEEvPfS2_PT_PKS3_PKT0_S9_ifPKiSB_iPKfiiiSD_SD_iiiii,"aw",@nobits
	.sectionflags	@""
	.align	16
.nv.shared._ZN4vllm25paged_attention_v2_kernelIttLi256ELi32ELi128ELNS_18Fp8KVCacheDataTypeE0ELb1ELi512EEEvPfS2_PT_PKS3_PKT0_S9_ifPKiSB_iPKfiiiSD_SD_iiiii:
	.zero		1568


//--------------------- .nv.shared._ZN4vllm25paged_attention_v2_kernelIttLi192ELi32ELi128ELNS_18Fp8KVCacheDataTypeE0ELb1ELi512EEEvPfS2_PT_PKS3_PKT0_S9_ifPKiSB_iPKfiiiSD_SD_iiiii --------------------------
	.section	.nv.shared._ZN4vllm25paged_attention_v2_kernelIttLi192ELi32ELi128ELNS_18Fp8KVCacheDataTypeE0ELb1ELi512EEEvPfS2_PT_PKS3_PKT0_S9_ifPKiSB_iPKfiiiSD_SD_iiiii,"aw",@nobits
	.sectionflags	@""
	.align	16
.nv.shared._ZN4vllm25paged_attention_v2_kernelIttLi192ELi32ELi128ELNS_18Fp8KVCacheDataTypeE0ELb1ELi512EEEvPfS2_PT_PKS3_PKT0_S9_ifPKiSB_iPKfiiiSD_SD_iiiii:
	.zero		1440


//--------------------- .nv.shared._ZN4vllm25paged_attention_v2_kernelIttLi128ELi32ELi128ELNS_18Fp8KVCacheDataTypeE0ELb1ELi512EEEvPfS2_PT_PKS3_PKT0_S9_ifPKiSB_iPKfiiiSD_SD_iiiii --------------------------
	.section	.nv.shared._ZN4vllm25paged_attention_v2_kernelIttLi128ELi32ELi128ELNS_18Fp8KVCacheDataTypeE0ELb1ELi512EEEvPfS2_PT_PKS3_PKT0_S9_ifPKiSB_iPKfiiiSD_SD_iiiii,"aw",@nobits
	.sectionflags	@""
	.align	16
.nv.shared._ZN4vllm25paged_attention_v2_kernelIttLi128ELi32ELi128ELNS_18Fp8KVCacheDataTypeE0ELb1ELi512EEEvPfS2_PT_PKS3_PKT0_S9_ifPKiSB_iPKfiiiSD_SD_iiiii:
	.zero		1312


//--------------------- .nv.shared._ZN4vllm25paged_attention_v2_kernelIttLi120ELi32ELi128ELNS_18Fp8KVCacheDataTypeE0ELb1ELi512EEEvPfS2_PT_PKS3_PKT0_S9_ifPKiSB_iPKfiiiSD_SD_iiiii --------------------------
	.section	.nv.shared._ZN4vllm25paged_attention_v2_kernelIttLi120ELi32ELi128ELNS_18Fp8KVCacheDataTypeE0ELb1ELi512EEEvPfS2_PT_PKS3_PKT0_S9_ifPKiSB_iPKfiiiSD_SD_iiiii,"aw",@nobits
	.sectionflags	@""
	.align	16
.nv.shared._ZN4vllm25paged_attention_v2_kernelIttLi120ELi32ELi128ELNS_18Fp8KVCacheDataTypeE0ELb1ELi512EEEvPfS2_PT_PKS3_PKT0_S9_ifPKiSB_iPKfiiiSD_SD_iiiii:
	.zero		1296


//--------------------- .nv.shared._ZN4vllm25paged_attention_v2_kernelIttLi112ELi32ELi128ELNS_18Fp8KVCacheDataTypeE0ELb1ELi512EEEvPfS2_PT_PKS3_PKT0_S9_ifPKiSB_iPKfiiiSD_SD_iiiii --------------------------
	.section	.nv.shared._ZN4vllm25paged_attention_v2_kernelIttLi112ELi32ELi128ELNS_18Fp8KVCacheDataTypeE0ELb1ELi512EEEvPfS2_PT_PKS3_PKT0_S9_ifPKiSB_iPKfiiiSD_SD_iiiii,"aw",@nobits
	.sectionflags	@""
	.align	16
.nv.shared._ZN4vllm25paged_attention_v2_kernelIttLi112ELi32ELi128ELNS_18Fp8KVCacheDataTypeE0ELb1ELi512EEEvPfS2_PT_PKS3_PKT0_S9_ifPKiSB_iPKfiiiSD_SD_iiiii:
	.zero		1280


//--------------------- .nv.shared._ZN4vllm25paged_attention_v2_kernelIttLi96ELi32ELi128ELNS_18Fp8KVCacheDataTypeE0ELb1ELi512EEEvPfS2_PT_PKS3_PKT0_S9_ifPKiSB_iPKfiiiSD_SD_iiiii --------------------------
	.section	.nv.shared._ZN4vllm25paged_attention_v2_kernelIttLi96ELi32ELi128ELNS_18Fp8KVCacheDataTypeE0ELb1ELi512EEEvPfS2_PT_PKS3_PKT0_S9_ifPKiSB_iPKfiiiSD_SD_iiiii,"aw",@nobits
	.sectionflags	@""
	.align	16
.nv.shared._ZN4vllm25paged_attention_v2_kernelIttLi96ELi32ELi128ELNS_18Fp8KVCacheDataTypeE0ELb1ELi512EEEvPfS2_PT_PKS3_PKT0_S9_ifPKiSB_iPKfiiiSD_SD_iiiii:
	.zero		1248


//--------------------- .nv.shared._ZN4vllm25paged_attention_v2_kernelIttLi80ELi32ELi128ELNS_18Fp8KVCacheDataTypeE0ELb1ELi512EEEvPfS2_PT_PKS3_PKT0_S9_ifPKiSB_iPKfiiiSD_SD_iiiii --------------------------
	.section	.nv.shared._ZN4vllm25paged_attention_v2_kernelIttLi80ELi32ELi128ELNS_18Fp8KVCacheDataTypeE0ELb1ELi512EEEvPfS2_PT_PKS3_PKT0_S9_ifPKiSB_iPKfiiiSD_SD_iiiii,"aw",@nobits
	.sectionflags	@""
	.align	16
.nv.shared._ZN4vllm25paged_attention_v2_kernelIttLi80ELi32ELi128ELNS_18Fp8KVCacheDataTypeE0ELb1ELi512EEEvPfS2_PT_PKS3_PKT0_S9_ifPKiSB_iPKfiiiSD_SD_iiiii:
	.zero		1216


//--------------------- .nv.shared._ZN4vllm25paged_attention_v2_kernelIttLi64ELi32ELi128ELNS_18Fp8KVCacheDataTypeE0ELb1ELi512EEEvPfS2_PT_PKS3_PKT0_S9_ifPKiSB_iPKfiiiSD_SD_iiiii --------------------------
	.section	.nv.shared._ZN4vllm25paged_attention_v2_kernelIttLi64ELi32ELi128ELNS_18Fp8KVCacheDataTypeE0ELb1ELi512EEEvPfS2_PT_PKS3_PKT0_S9_ifPKiSB_iPKfiiiSD_SD_iiiii,"aw",@nobits
	.sectionflags	@""
	.align	16
.nv.shared._ZN4vllm25paged_attention_v2_kernelIttLi64ELi32ELi128ELNS_18Fp8KVCacheDataTypeE0ELb1ELi512EEEvPfS2_PT_PKS3_PKT0_S9_ifPKiSB_iPKfiiiSD_SD_iiiii:
	.zero		1184


//--------------------- .nv.shared._ZN4vllm25paged_attention_v2_kernelIttLi32ELi32ELi128ELNS_18Fp8KVCacheDataTypeE0ELb1ELi512EEEvPfS2_PT_PKS3_PKT0_S9_ifPKiSB_iPKfiiiSD_SD_iiiii --------------------------
	.section	.nv.shared._ZN4vllm25paged_attention_v2_kernelIttLi32ELi32ELi128ELNS_18Fp8KVCacheDataTypeE0ELb1ELi512EEEvPfS2_PT_PKS3_PKT0_S9_ifPKiSB_iPKfiiiSD_SD_iiiii,"aw",@nobits
	.sectionflags	@""
	.align	16
.nv.shared._ZN4vllm25paged_attention_v2_kernelIttLi32ELi32ELi128ELNS_18Fp8KVCacheDataTypeE0ELb1ELi512EEEvPfS2_PT_PKS3_PKT0_S9_ifPKiSB_iPKfiiiSD_SD_iiiii:
	.zero		1120


//--------------------- .nv.shared._ZN4vllm25paged_attention_v2_kernelIttLi256ELi16ELi128ELNS_18Fp8KVCacheDataTypeE0ELb0ELi512EEEvPfS2_PT_PKS3_PKT0_S9_ifPKiSB_iPKfiiiSD_SD_iiiii --------------------------
	.section	.nv.shared._ZN4vllm25paged_attention_v2_kernelIttLi256ELi16ELi128ELNS_18Fp8KVCacheDataTypeE0ELb0ELi512EEEvPfS2_PT_PKS3_PKT0_S9_ifPKiSB_iPKfiiiSD_SD_iiiii,"aw",@nobits
	.sectionflags	@""
	.align	16
.nv.shared._ZN4vllm25paged_attention_v2_kernelIttLi256ELi16ELi128ELNS_18Fp8KVCacheDataTypeE0ELb0ELi512EEEvPfS2_PT_PKS3_PKT0_S9_ifPKiSB_iPKfiiiSD_SD_iiiii:
	.zero		1568


//--------------------- .nv.shared._ZN4vllm25paged_attention_v2_kernelIttLi192ELi16ELi128ELNS_18Fp8KVCacheDataTypeE0ELb0ELi512EEEvPfS2_PT_PKS3_PKT0_S9_ifPKiSB_iPKfiiiSD_SD_iiiii --------------------------
	.section	.nv.shared._ZN4vllm25paged_attention_v2_kernelIttLi192ELi16ELi128ELNS_18Fp8KVCacheDataTypeE0ELb0ELi512EEEvPfS2_PT_PKS3_PKT0_S9_ifPKiSB_iPKfiiiSD_SD_iiiii,"aw",@nobits
	.sectionflags	@""
	.align	16
.nv.shared._ZN4vllm25paged_attention_v2_kernelIttLi192ELi16ELi128ELNS_18Fp8KVCacheDataTypeE0ELb0ELi512EEEvPfS2_PT_PKS3_PKT0_S9_ifPKiSB_iPKfiiiSD_SD_iiiii:
	.zero		1440


//--------------------- .nv.shared._ZN4vllm25paged_attention_v2_kernelIttLi128ELi16ELi128ELNS_18Fp8KVCacheDataTypeE0ELb0ELi512EEEvPfS2_PT_PKS3_PKT0_S9_ifPKiSB_iPKfiiiSD_SD_iiiii --------------------------
	.section	.nv.shared._ZN4vllm25paged_attention_v2_kernelIttLi128ELi16ELi128ELNS_18Fp8KVCacheDataTypeE0ELb0ELi512EEEvPfS2_PT_PKS3_PKT0_S9_ifPKiSB_iPKfiiiSD_SD_iiiii,"aw",@nobits
	.sectionflags	@""
	.align	16
.nv.shared._ZN4vllm25paged_attention_v2_kernelIttLi128ELi16ELi128ELNS_18Fp8KVCacheDataTypeE0ELb0ELi512EEEvPfS2_PT_PKS3_PKT0_S9_ifPKiSB_iPKfiiiSD_SD_iiiii:
	.zero		1312


//--------------------- .nv.shared._ZN4vllm25paged_attention_v2_kernelIttLi120ELi16ELi128ELNS_18Fp8KVCacheDataTypeE0ELb0ELi512EEEvPfS2_PT_PKS3_PKT0_S9_ifPKiSB_iPKfiiiSD_SD_iiiii --------------------------
	.section	.nv.shared._ZN4vllm25paged_attention_v2_kernelIttLi120ELi16ELi128ELNS_18Fp8KVCacheDataTypeE0ELb0ELi512EEEvPfS2_PT_PKS3_PKT0_S9_ifPKiSB_iPKfiiiSD_SD_iiiii,"aw",@nobits
	.sectionflags	@""
	.align	16
.nv.shared._ZN4vllm25paged_attention_v2_kernelIttLi120ELi16ELi128ELNS_18Fp8KVCacheDataTypeE0ELb0ELi512EEEvPfS2_PT_PKS3_PKT0_S9_ifPKiSB_iPKfiiiSD_SD_iiiii:
	.zero		1296


//--------------------- .nv.shared._ZN4vllm25paged_attention_v2_kernelIttLi112ELi16ELi128ELNS_18Fp8KVCacheDataTypeE0ELb0ELi512EEEvPfS2_PT_PKS3_PKT0_S9_ifPKiSB_iPKfiiiSD_SD_iiiii --------------------------
	.section	.nv.shared._ZN4vllm25paged_attention_v2_kernelIttLi112ELi16ELi128ELNS_18Fp8KVCacheDataTypeE0ELb0ELi512EEEvPfS2_PT_PKS3_PKT0_S9_ifPKiSB_iPKfiiiSD_SD_iiiii,"aw",@nobits
	.sectionflags	@""
	.align	16
.nv.shared._ZN4vllm25paged_attention_v2_kernelIttLi112ELi16ELi128ELNS_18Fp8KVCacheDataTypeE0ELb0ELi512EEEvPfS2_PT_PKS3_PKT0_S9_ifPKiSB_iPKfiiiSD_SD_iiiii:
	.zero		1280


//--------------------- .nv.shared._ZN4vllm25paged_attention_v2_kernelIttLi96ELi16ELi128ELNS_18Fp8KVCacheDataTypeE0ELb0ELi512EEEvPfS2_PT_PKS3_PKT0_S9_ifPKiSB_iPKfiiiSD_SD_iiiii --------------------------
	.section	.nv.shared._ZN4vllm25paged_attention_v2_kernelIttLi96ELi16ELi128ELNS_18Fp8KVCacheDataTypeE0ELb0ELi512EEEvPfS2_PT_PKS3_PKT0_S9_ifPKiSB_iPKfiiiSD_SD_iiiii,"aw",@nobits
	.sectionflags	@""
	.align	16
.nv.shared._ZN4vllm25paged_attention_v2_kernelIttLi96ELi16ELi128ELNS_18Fp8KVCacheDataTypeE0ELb0ELi512EEEvPfS2_PT_PKS3_PKT0_S9_ifPKiSB_iPKfiiiSD_SD_iiiii:
	.zero		1248


//--------------------- .nv.shared._ZN4vllm25paged_attention_v2_kernelIttLi80ELi16ELi128ELNS_18Fp8KVCacheDataTypeE0ELb0ELi512EEEvPfS2_PT_PKS3_PKT0_S9_ifPKiSB_iPKfiiiSD_SD_iiiii --------------------------
	.section	.nv.shared._ZN4vllm25paged_attention_v2_kernelIttLi80ELi16ELi128ELNS_18Fp8KVCacheDataTypeE0ELb0ELi512EEEvPfS2_PT_PKS3_PKT0_S9_ifPKiSB_iPKfiiiSD_SD_iiiii,"aw",@nobits
	.sectionflags	@""
	.align	16
.nv.shared._ZN4vllm25paged_attention_v2_kernelIttLi80ELi16ELi128ELNS_18Fp8KVCacheDataTypeE0ELb0ELi512EEEvPfS2_PT_PKS3_PKT0_S9_ifPKiSB_iPKfiiiSD_SD_iiiii:
	.zero		1216


//--------------------- .nv.shared._ZN4vllm25paged_attention_v2_kernelIttLi64ELi16ELi128ELNS_18Fp8KVCacheDataTypeE0ELb0ELi512EEEvPfS2_PT_PKS3_PKT0_S9_ifPKiSB_iPKfiiiSD_SD_iiiii --------------------------
	.section	.nv.shared._ZN4vllm25paged_attention_v2_kernelIttLi64ELi16ELi128ELNS_18Fp8KVCacheDataTypeE0ELb0ELi512EEEvPfS2_PT_PKS3_PKT0_S9_ifPKiSB_iPKfiiiSD_SD_iiiii,"aw",@nobits
	.sectionflags	@""
	.align	16
.nv.shared._ZN4vllm25paged_attention_v2_kernelIttLi64ELi16ELi128ELNS_18Fp8KVCacheDataTypeE0ELb0ELi512EEEvPfS2_PT_PKS3_PKT0_S9_ifPKiSB_iPKfiiiSD_SD_iiiii:
	.zero		1184


//--------------------- .nv.shared._ZN4vllm25paged_attention_v2_kernelIttLi32ELi16ELi128ELNS_18Fp8KVCacheDataTypeE0ELb0ELi512EEEvPfS2_PT_PKS3_PKT0_S9_ifPKiSB_iPKfiiiSD_SD_iiiii --------------------------
	.section	.nv.shared._ZN4vllm25paged_attention_v2_kernelIttLi32ELi16ELi128ELNS_18Fp8KVCacheDataTypeE0ELb0ELi512EEEvPfS2_PT_PKS3_PKT0_S9_ifPKiSB_iPKfiiiSD_SD_iiiii,"aw",@nobits
	.sectionflags	@""
	.align	16
.nv.shared._ZN4vllm25paged_attention_v2_kernelIttLi32ELi16ELi128ELNS_18Fp8KVCacheDataTypeE0ELb0ELi512EEEvPfS2_PT_PKS3_PKT0_S9_ifPKiSB_iPKfiiiSD_SD_iiiii:
	.zero		1120


//--------------------- .nv.shared._ZN4vllm25paged_attention_v2_kernelIttLi256ELi16ELi128ELNS_18Fp8KVCacheDataTypeE0ELb1ELi512EEEvPfS2_PT_PKS3_PKT0_S9_ifPKiSB_iPKfiiiSD_SD_iiiii --------------------------
	.section	.nv.shared._ZN4vllm25paged_attention_v2_kernelIttLi256ELi16ELi128ELNS_18Fp8KVCacheDataTypeE0ELb1ELi512EEEvPfS2_PT_PKS3_PKT0_S9_ifPKiSB_iPKfiiiSD_SD_iiiii,"aw",@nobits
	.sectionflags	@""
	.align	16
.nv.shared._ZN4vllm25paged_attention_v2_kernelIttLi256ELi16ELi128ELNS_18Fp8KVCacheDataTypeE0ELb1ELi512EEEvPfS2_PT_PKS3_PKT0_S9_ifPKiSB_iPKfiiiSD_SD_iiiii:
	.zero		1568


//--------------------- .nv.shared._ZN4vllm25paged_attention_v2_kernelIttLi192ELi16ELi128ELNS_18Fp8KVCacheDataTypeE0ELb1ELi512EEEvPfS2_PT_PKS3_PKT0_S9_ifPKiSB_iPKfiiiSD_SD_iiiii --------------------------
	.section	.nv.shared._ZN4vllm25paged_attention_v2_kernelIttLi192ELi16ELi128ELNS_18Fp8KVCacheDataTypeE0ELb1ELi512EEEvPfS2_PT_PKS3_PKT0_S9_ifPKiSB_iPKfiiiSD_SD_iiiii,"aw",@nobits
	.sectionflags	@""
	.align	16
.nv.shared._ZN4vllm25paged_attention_v2_kernelIttLi192ELi16ELi128ELNS_18Fp8KVCacheDataTypeE0ELb1ELi512EEEvPfS2_PT_PKS3_PKT0_S9_ifPKiSB_iPKfiiiSD_SD_iiiii:
	.zero		1440


//--------------------- .nv.shared._ZN4vllm25paged_attention_v2_kernelIttLi128ELi16ELi128ELNS_18Fp8KVCacheDataTypeE0ELb1ELi512EEEvPfS2_PT_PKS3_PKT0_S9_ifPKiSB_iPKfiiiSD_SD_iiiii --------------------------
	.section	.nv.shared._ZN4vllm25paged_attention_v2_kernelIttLi128ELi16ELi128ELNS_18Fp8KVCacheDataTypeE0ELb1ELi512EEEvPfS2_PT_PKS3_PKT0_S9_ifPKiSB_iPKfiiiSD_SD_iiiii,"aw",@nobits
	.sectionflags	@""
	.align	16
.nv.shared._ZN4vllm25paged_attention_v2_kernelIttLi128ELi16ELi128ELNS_18Fp8KVCacheDataTypeE0ELb1ELi512EEEvPfS2_PT_PKS3_PKT0_S9_ifPKiSB_iPKfiiiSD_SD_iiiii:
	.zero		1312


//--------------------- .nv.shared._ZN4vllm25paged_attention_v2_kernelIttLi120ELi16ELi128ELNS_18Fp8KVCacheDataTypeE0ELb1ELi512EEEvPfS2_PT_PKS3_PKT0_S9_ifPKiSB_iPKfiiiSD_SD_iiiii --------------------------
	.section	.nv.shared._ZN4vllm25paged_attention_v2_kernelIttLi120ELi16ELi128ELNS_18Fp8KVCacheDataTypeE0ELb1ELi512EEEvPfS2_PT_PKS3_PKT0_S9_ifPKiSB_iPKfiiiSD_SD_iiiii,"aw",@nobits
	.sectionflags	@""
	.align	16
.nv.shared._ZN4vllm25paged_attention_v2_kernelIttLi120ELi16ELi128ELNS_18Fp8KVCacheDataTypeE0ELb1ELi512EEEvPfS2_PT_PKS3_PKT0_S9_ifPKiSB_iPKfiiiSD_SD_iiiii:
	.zero		1296


//--------------------- .nv.shared._ZN4vllm25paged_attention_v2_kernelIttLi112ELi16ELi128ELNS_18Fp8KVCacheDataTypeE0ELb1ELi512EEEvPfS2_PT_PKS3_PKT0_S9_ifPKiSB_iPKfiiiSD_SD_iiiii --------------------------
	.section	.nv.shared._ZN4vllm25paged_attention_v2_kernelIttLi112ELi16ELi128ELNS_18Fp8KVCacheDataTypeE0ELb1ELi512EEEvPfS2_PT_PKS3_PKT0_S9_ifPKiSB_iPKfiiiSD_SD_iiiii,"aw",@nobits
	.sectionflags	@""
	.align	16
.nv.shared._ZN4vllm25paged_attention_v2_kernelIttLi112ELi16ELi128ELNS_18Fp8KVCacheDataTypeE0ELb1ELi512EEEvPfS2_PT_PKS3_PKT0_S9_ifPKiSB_iPKfiiiSD_SD_iiiii:
	.zero		1280


//--------------------- .nv.shared._ZN4vllm25paged_attention_v2_kernelIttLi96ELi16ELi128ELNS_18Fp8KVCacheDataTypeE0ELb1ELi512EEEvPfS2_PT_PKS3_PKT0_S9_ifPKiSB_iPKfiiiSD_SD_iiiii --------------------------
	.section	.nv.shared._ZN4vllm25paged_attention_v2_kernelIttLi96ELi16ELi128ELNS_18Fp8KVCacheDataTypeE0ELb1ELi512EEEvPfS2_PT_PKS3_PKT0_S9_ifPKiSB_iPKfiiiSD_SD_iiiii,"aw",@nobits
	.sectionflags	@""
	.align	16
.nv.shared._ZN4vllm25paged_attention_v2_kernelIttLi96ELi16ELi128ELNS_18Fp8KVCacheDataTypeE0ELb1ELi512EEEvPfS2_PT_PKS3_PKT0_S9_ifPKiSB_iPKfiiiSD_SD_iiiii:
	.zero		1248


//--------------------- .nv.shared._ZN4vllm25paged_attention_v2_kernelIttLi80ELi16ELi128ELNS_18Fp8KVCacheDataTypeE0ELb1ELi512EEEvPfS2_PT_PKS3_PKT0_S9_ifPKiSB_iPKfiiiSD_SD_iiiii --------------------------
	.section	.nv.shared._ZN4vllm25paged_attention_v2_kernelIttLi80ELi16ELi128ELNS_18Fp8KVCacheDataTypeE0ELb1ELi512EEEvPfS2_PT_PKS3_PKT0_S9_ifPKiSB_iPKfiiiSD_SD_iiiii,"aw",@nobits
	.sectionflags	@""
	.align	16
.nv.shared._ZN4vllm25paged_attention_v2_kernelIttLi80ELi16ELi128ELNS_18Fp8KVCacheDataTypeE0ELb1ELi512EEEvPfS2_PT_PKS3_PKT0_S9_ifPKiSB_iPKfiiiSD_SD_iiiii:
	.zero		1216


//--------------------- .nv.shared._ZN4vllm25paged_attention_v2_kernelIttLi64ELi16ELi128ELNS_18Fp8KVCacheDataTypeE0ELb1ELi512EEEvPfS2_PT_PKS3_PKT0_S9_ifPKiSB_iPKfiiiSD_SD_iiiii --------------------------
	.section	.nv.shared._ZN4vllm25paged_attention_v2_kernelIttLi64ELi16ELi128ELNS_18Fp8KVCacheDataTypeE0ELb1ELi512EEEvPfS2_PT_PKS3_PKT0_S9_ifPKiSB_iPKfiiiSD_SD_iiiii,"aw",@nobits
	.sectionflags	@""
	.align	16
.nv.shared._ZN4vllm25paged_attention_v2_kernelIttLi64ELi16ELi128ELNS_18Fp8KVCacheDataTypeE0ELb1ELi512EEEvPfS2_PT_PKS3_PKT0_S9_ifPKiSB_iPKfiiiSD_SD_iiiii:
	.zero		1184


//--------------------- .nv.shared._ZN4vllm25paged_attention_v2_kernelIttLi32ELi16ELi128ELNS_18Fp8KVCacheDataTypeE0ELb1ELi512EEEvPfS2_PT_PKS3_PKT0_S9_ifPKiSB_iPKfiiiSD_SD_iiiii --------------------------
	.section	.nv.shared._ZN4vllm25paged_attention_v2_kernelIttLi32ELi16ELi128ELNS_18Fp8KVCacheDataTypeE0ELb1ELi512EEEvPfS2_PT_PKS3_PKT0_S9_ifPKiSB_iPKfiiiSD_SD_iiiii,"aw",@nobits
	.sectionflags	@""
	.align	16
.nv.shared._ZN4vllm25paged_attention_v2_kernelIttLi32ELi16ELi128ELNS_18Fp8KVCacheDataTypeE0ELb1ELi512EEEvPfS2_PT_PKS3_PKT0_S9_ifPKiSB_iPKfiiiSD_SD_iiiii:
	.zero		1120


//--------------------- .nv.shared._ZN4vllm25paged_attention_v2_kernelIttLi256ELi8ELi128ELNS_18Fp8KVCacheDataTypeE0ELb0ELi512EEEvPfS2_PT_PKS3_PKT0_S9_ifPKiSB_iPKfiiiSD_SD_iiiii --------------------------
	.section	.nv.shared._ZN4vllm25paged_attention_v2_kernelIttLi256ELi8ELi128ELNS_18Fp8KVCacheDataTypeE0ELb0ELi512EEEvPfS2_PT_PKS3_PKT0_S9_ifPKiSB_iPKfiiiSD_SD_iiiii,"aw",@nobits
	.sectionflags	@""
	.align	16
.nv.shared._ZN4vllm25paged_attention_v2_kernelIttLi256ELi8ELi128ELNS_18Fp8KVCacheDataTypeE0ELb0ELi512EEEvPfS2_PT_PKS3_PKT0_S9_ifPKiSB_iPKfiiiSD_SD_iiiii:
	.zero		1568


//--------------------- .nv.shared._ZN4vllm25paged_attention_v2_kernelIttLi192ELi8ELi128ELNS_18Fp8KVCacheDataTypeE0ELb0ELi512EEEvPfS2_PT_PKS3_PKT0_S9_ifPKiSB_iPKfiiiSD_SD_iiiii --------------------------
	.section	.nv.shared._ZN4vllm25paged_attention_v2_kernelIttLi192ELi8ELi128ELNS_18Fp8KVCacheDataTypeE0ELb0ELi512EEEvPfS2_PT_PKS3_PKT0_S9_ifPKiSB_iPKfiiiSD_SD_iiiii,"aw",@nobits
	.sectionflags	@""
	.align	16
.nv.shared._ZN4vllm25paged_attention_v2_kernelIttLi192ELi8ELi128ELNS_18Fp8KVCacheDataTypeE0ELb0ELi512EEEvPfS2_PT_PKS3_PKT0_S9_ifPKiSB_iPKfiiiSD_SD_iiiii:
	.zero		1440


//--------------------- .nv.shared._ZN4vllm25paged_attention_v2_kernelIttLi128ELi8ELi128ELNS_18Fp8KVCacheDataTypeE0ELb0ELi512EEEvPfS2_PT_PKS3_PKT0_S9_ifPKiSB_iPKfiiiSD_SD_iiiii --------------------------
	.section	.nv.shared._ZN4vllm25paged_attention_v2_kernelIttLi128ELi8ELi128ELNS_18Fp8KVCacheDataTypeE0ELb0ELi512EEEvPfS2_PT_PKS3_PKT0_S9_ifPKiSB_iPKfiiiSD_SD_iiiii,"aw",@nobits
	.sectionflags	@""
	.align	16
.nv.shared._ZN4vllm25paged_attention_v2_kernelIttLi128ELi8ELi128ELNS_18Fp8KVCacheDataTypeE0ELb0ELi512EEEvPfS2_PT_PKS3_PKT0_S9_ifPKiSB_iPKfiiiSD_SD_iiiii:
	.zero		1312


//--------------------- .nv.shared._ZN4vllm25paged_attention_v2_kernelIttLi120ELi8ELi128ELNS_18Fp8KVCacheDataTypeE0ELb0ELi512EEEvPfS2_PT_PKS3_PKT0_S9_ifPKiSB_iPKfiiiSD_SD_iiiii --------------------------
	.section	.nv.shared._ZN4vllm25paged_attention_v2_kernelIttLi120ELi8ELi128ELNS_18Fp8KVCacheDataTypeE0ELb0ELi512EEEvPfS2_PT_PKS3_PKT0_S9_ifPKiSB_iPKfiiiSD_SD_iiiii,"aw",@nobits
	.sectionflags	@""
	.align	16
.nv.shared._ZN4vllm25paged_attention_v2_kernelIttLi120ELi8ELi128ELNS_18Fp8KVCacheDataTypeE0ELb0ELi512EEEvPfS2_PT_PKS3_PKT0_S9_ifPKiSB_iPKfiiiSD_SD_iiiii:
	.zero		1296


//--------------------- .nv.shared._ZN4vllm25paged_attention_v2_kernelIttLi112ELi8ELi128ELNS_18Fp8KVCacheDataTypeE0ELb0ELi512EEEvPfS2_PT_PKS3_PKT0_S9_ifPKiSB_iPKfiiiSD_SD_iiiii --------------------------
	.section	.nv.shared._ZN4vllm25paged_attention_v2_kernelIttLi112ELi8ELi128ELNS_18Fp8KVCacheDataTypeE0ELb0ELi512EEEvPfS2_PT_PKS3_PKT0_S9_ifPKiSB_iPKfiiiSD_SD_iiiii,"aw",@nobits
	.sectionflags	@""
	.align	16
.nv.shared._ZN4vllm25paged_attention_v2_kernelIttLi112ELi8ELi128ELNS_18Fp8KVCacheDataTypeE0ELb0ELi512EEEvPfS2_PT_PKS3_PKT0_S9_ifPKiSB_iPKfiiiSD_SD_iiiii:
	.zero		1280


//--------------------- .nv.shared._ZN4vllm25paged_attention_v2_kernelIttLi96ELi8ELi128ELNS_18Fp8KVCacheDataTypeE0ELb0ELi512EEEvPfS2_PT_PKS3_PKT0_S9_ifPKiSB_iPKfiiiSD_SD_iiiii --------------------------
	.section	.nv.shared._ZN4vllm25paged_attention_v2_kernelIttLi96ELi8ELi128ELNS_18Fp8KVCacheDataTypeE0ELb0ELi512EEEvPfS2_PT_PKS3_PKT0_S9_ifPKiSB_iPKfiiiSD_SD_iiiii,"aw",@nobits
	.sectionflags	@""
	.align	16
.nv.shared._ZN4vllm25paged_attention_v2_kernelIttLi96ELi8ELi128ELNS_18Fp8KVCacheDataTypeE0ELb0ELi512EEEvPfS2_PT_PKS3_PKT0_S9_ifPKiSB_iPKfiiiSD_SD_iiiii:
	.zero		1248


//--------------------- .nv.shared._ZN4vllm25paged_attention_v2_kernelIttLi80ELi8ELi128ELNS_18Fp8KVCacheDataTypeE0ELb0ELi512EEEvPfS2_PT_PKS3_PKT0_S9_ifPKiSB_iPKfiiiSD_SD_iiiii --------------------------
	.section	.nv.shared._ZN4vllm25paged_attention_v2_kernelIttLi80ELi8ELi128ELNS_18Fp8KVCacheDataTypeE0ELb0ELi512EEEvPfS2_PT_PKS3_PKT0_S9_ifPKiSB_iPKfiiiSD_SD_iiiii,"aw",@nobits
	.sectionflags	@""
	.align	16
.nv.shared._ZN4vllm25paged_attention_v2_kernelIttLi80ELi8ELi128ELNS_18Fp8KVCacheDataTypeE0ELb0ELi512EEEvPfS2_PT_PKS3_PKT0_S9_ifPKiSB_iPKfiiiSD_SD_iiiii:
	.zero		1216


//--------------------- .nv.shared._ZN4vllm25paged_attention_v2_kernelIttLi64ELi8ELi128ELNS_18Fp8KVCacheDataTypeE0ELb0ELi512EEEvPfS2_PT_PKS3_PKT0_S9_ifPKiSB_iPKfiiiSD_SD_iiiii --------------------------
	.section	.nv.shared._ZN4vllm25paged_attention_v2_kernelIttLi64ELi8ELi128ELNS_18Fp8KVCacheDataTypeE0ELb0ELi512EEEvPfS2_PT_PKS3_PKT0_S9_ifPKiSB_iPKfiiiSD_SD_iiiii,"aw",@nobits
	.sectionflags	@""
	.align	16
.nv.shared._ZN4vllm25paged_attention_v2_kernelIttLi64ELi8ELi128ELNS_18Fp8KVCacheDataTypeE0ELb0ELi512EEEvPfS2_PT_PKS3_PKT0_S9_ifPKiSB_iPKfiiiSD_SD_iiiii:
	.zero		1184


//--------------------- .nv.shared._ZN4vllm25paged_attention_v2_kernelIttLi32ELi8ELi128ELNS_18Fp8KVCacheDataTypeE0ELb0ELi512EEEvPfS2_PT_PKS3_PKT0_S9_ifPKiSB_iPKfiiiSD_SD_iiiii --------------------------
	.section	.nv.shared._ZN4vllm25paged_attention_v2_kernelIttLi32ELi8ELi128ELNS_18Fp8KVCacheDataTypeE0ELb0ELi512EEEvPfS2_PT_PKS3_PKT0_S9_ifPKiSB_iPKfiiiSD_SD_iiiii,"aw",@nobits
	.sectionflags	@""
	.align	16
.nv.shared._ZN4vllm25paged_attention_v2_kernelIttLi32ELi8ELi128ELNS_18Fp8KVCacheDataTypeE0ELb0ELi512EEEvPfS2_PT_PKS3_PKT0_S9_ifPKiSB_iPKfiiiSD_SD_iiiii:
	.zero		1120


//--------------------- .nv.shared._ZN4vllm32paged_attention_v2_reduce_kernelItLi256ELi128ELi512EEEvPT_PKfS4_PKS1_PKii --------------------------
	.section	.nv.shared._ZN4vllm32paged_attention_v2_reduce_kernelItLi256ELi128ELi512EEEvPT_PKfS4_PKS1_PKii,"aw",@nobits
	.sectionflags	@""
	.align	16
.nv.shared._ZN4vllm32paged_attention_v2_reduce_kernelItLi256ELi128ELi512EEEvPT_PKfS4_PKS1_PKii:
	.zero		1056


//--------------------- .nv.shared._ZN4vllm25paged_attention_v2_kernelIttLi256ELi8ELi128ELNS_18Fp8KVCacheDataTypeE0ELb1ELi512EEEvPfS2_PT_PKS3_PKT0_S9_ifPKiSB_iPKfiiiSD_SD_iiiii --------------------------
	.section	.nv.shared._ZN4vllm25paged_attention_v2_kernelIttLi256ELi8ELi128ELNS_18Fp8KVCacheDataTypeE0ELb1ELi512EEEvPfS2_PT_PKS3_PKT0_S9_ifPKiSB_iPKfiiiSD_SD_iiiii,"aw",@nobits
	.sectionflags	@""
	.align	16
.nv.shared._ZN4vllm25paged_attention_v2_kernelIttLi256ELi8ELi128ELNS_18Fp8KVCacheDataTypeE0ELb1ELi512EEEvPfS2_PT_PKS3_PKT0_S9_ifPKiSB_iPKfiiiSD_SD_iiiii:
	.zero		1568


//--------------------- .nv.shared._ZN4vllm32paged_attention_v2_reduce_kernelItLi192ELi128ELi512EEEvPT_PKfS4_PKS1_PKii --------------------------
	.section	.nv.shared._ZN4vllm32paged_attention_v2_reduce_kernelItLi192ELi128ELi512EEEvPT_PKfS4_PKS1_PKii,"aw",@nobits
	.sectionflags	@""
	.align	16
.nv.shared._ZN4vllm32paged_attention_v2_reduce_kernelItLi192ELi128ELi512EEEvPT_PKfS4_PKS1_PKii:
	.zero		1056


//--------------------- .nv.shared._ZN4vllm25paged_attention_v2_kernelIttLi192ELi8ELi128ELNS_18Fp8KVCacheDataTypeE0ELb1ELi512EEEvPfS2_PT_PKS3_PKT0_S9_ifPKiSB_iPKfiiiSD_SD_iiiii --------------------------
	.section	.nv.shared._ZN4vllm25paged_attention_v2_kernelIttLi192ELi8ELi128ELNS_18Fp8KVCacheDataTypeE0ELb1ELi512EEEvPfS2_PT_PKS3_PKT0_S9_ifPKiSB_iPKfiiiSD_SD_iiiii,"aw",@nobits
	.sectionflags	@""
	.align	16
.nv.shared._ZN4vllm25paged_attention_v2_kernelIttLi192ELi8ELi128ELNS_18Fp8KVCacheDataTypeE0ELb1ELi512EEEvPfS2_PT_PKS3_PKT0_S9_ifPKiSB_iPKfiiiSD_SD_iiiii:
	.zero		1440


//--------------------- .nv.shared._ZN4vllm32paged_attention_v2_reduce_kernelItLi128ELi128ELi512EEEvPT_PKfS4_PKS1_PKii --------------------------
	.section	.nv.shared._ZN4vllm32paged_attention_v2_reduce_kernelItLi128ELi128ELi512EEEvPT_PKfS4_PKS1_PKii,"aw",@nobits
	.sectionflags	@""
	.align	16
.nv.shared._ZN4vllm32paged_attention_v2_reduce_kernelItLi128ELi128ELi512EEEvPT_PKfS4_PKS1_PKii:
	.zero		1056


//--------------------- .nv.shared._ZN4vllm25paged_attention_v2_kernelIttLi128ELi8ELi128ELNS_18Fp8KVCacheDataTypeE0ELb1ELi512EEEvPfS2_PT_PKS3_PKT0_S9_ifPKiSB_iPKfiiiSD_SD_iiiii --------------------------
	.section	.nv.shared._ZN4vllm25paged_attention_v2_kernelIttLi128ELi8ELi128ELNS_18Fp8KVCacheDataTypeE0ELb1ELi512EEEvPfS2_PT_PKS3_PKT0_S9_ifPKiSB_iPKfiiiSD_SD_iiiii,"aw",@nobits
	.sectionflags	@""
	.align	16
.nv.shared._ZN4vllm25paged_attention_v2_kernelIttLi128ELi8ELi128ELNS_18Fp8KVCacheDataTypeE0ELb1ELi512EEEvPfS2_PT_PKS3_PKT0_S9_ifPKiSB_iPKfiiiSD_SD_iiiii:
	.zero		1312


//--------------------- .nv.shared._ZN4vllm32paged_attention_v2_reduce_kernelItLi120ELi128ELi512EEEvPT_PKfS4_PKS1_PKii --------------------------
	.section	.nv.shared._ZN4vllm32paged_attention_v2_reduce_kernelItLi120ELi128ELi512EEEvPT_PKfS4_PKS1_PKii,"aw",@nobits
	.sectionflags	@""
	.align	16
.nv.shared._ZN4vllm32paged_attention_v2_reduce_kernelItLi120ELi128ELi512EEEvPT_PKfS4_PKS1_PKii:
	.zero		1056


//--------------------- .nv.shared._ZN4vllm25paged_attention_v2_kernelIttLi120ELi8ELi128ELNS_18Fp8KVCacheDataTypeE0ELb1ELi512EEEvPfS2_PT_PKS3_PKT0_S9_ifPKiSB_iPKfiiiSD_SD_iiiii --------------------------
	.section	.nv.shared._ZN4vllm25paged_attention_v2_kernelIttLi120ELi8ELi128ELNS_18Fp8KVCacheDataTypeE0ELb1ELi512EEEvPfS2_PT_PKS3_PKT0_S9_ifPKiSB_iPKfiiiSD_SD_iiiii,"aw",@nobits
	.sectionflags	@""
	.align	16
.nv.shared._ZN4vllm25paged_attention_v2_kernelIttLi120ELi8ELi128ELNS_18Fp8KVCacheDataTypeE0ELb1ELi512EEEvPfS2_PT_PKS3_PKT0_S9_ifPKiSB_iPKfiiiSD_SD_iiiii:
	.zero		1296


//--------------------- .nv.shared._ZN4vllm32paged_attention_v2_reduce_kernelItLi112ELi128ELi512EEEvPT_PKfS4_PKS1_PKii --------------------------
	.section	.nv.shared._ZN4vllm32paged_attention_v2_reduce_kernelItLi112ELi128ELi512EEEvPT_PKfS4_PKS1_PKii,"aw",@nobits
	.sectionflags	@""
	.align	16
.nv.shared._ZN4vllm32paged_attention_v2_reduce_kernelItLi112ELi128ELi512EEEvPT_PKfS4_PKS1_PKii:
	.zero		1056


//--------------------- .nv.shared._ZN4vllm25paged_attention_v2_kernelIttLi112ELi8ELi128ELNS_18Fp8KVCacheDataTypeE0ELb1ELi512EEEvPfS2_PT_PKS3_PKT0_S9_ifPKiSB_iPKfiiiSD_SD_iiiii --------------------------
	.section	.nv.shared._ZN4vllm25paged_attention_v2_kernelIttLi112ELi8ELi128ELNS_18Fp8KVCacheDataTypeE0ELb1ELi512EEEvPfS2_PT_PKS3_PKT0_S9_ifPKiSB_iPKfiiiSD_SD_iiiii,"aw",@nobits
	.sectionflags	@""
	.align	16
.nv.shared._ZN4vllm25paged_attention_v2_kernelIttLi112ELi8ELi128ELNS_18Fp8KVCacheDataTypeE0ELb1ELi512EEEvPfS2_PT_PKS3_PKT0_S9_ifPKiSB_iPKfiiiSD_SD_iiiii:
	.zero		1280


//--------------------- .nv.shared._ZN4vllm32paged_attention_v2_reduce_kernelItLi96ELi128ELi512EEEvPT_PKfS4_PKS1_PKii --------------------------
	.section	.nv.shared._ZN4vllm32paged_attention_v2_reduce_kernelItLi96ELi128ELi512EEEvPT_PKfS4_PKS1_PKii,"aw",@nobits
	.sectionflags	@""
	.align	16
.nv.shared._ZN4vllm32paged_attention_v2_reduce_kernelItLi96ELi128ELi512EEEvPT_PKfS4_PKS1_PKii:
	.zero		1056


//--------------------- .nv.shared._ZN4vllm25paged_attention_v2_kernelIttLi96ELi8ELi128ELNS_18Fp8KVCacheDataTypeE0ELb1ELi512EEEvPfS2_PT_PKS3_PKT0_S9_ifPKiSB_iPKfiiiSD_SD_iiiii --------------------------
	.section	.nv.shared._ZN4vllm25paged_attention_v2_kernelIttLi96ELi8ELi128ELNS_18Fp8KVCacheDataTypeE0ELb1ELi512EEEvPfS2_PT_PKS3_PKT0_S9_ifPKiSB_iPKfiiiSD_SD_iiiii,"aw",@nobits
	.sectionflags	@""
	.align	16
.nv.shared._ZN4vllm25paged_attention_v2_kernelIttLi96ELi8ELi128ELNS_18Fp8KVCacheDataTypeE0ELb1ELi512EEEvPfS2_PT_PKS3_PKT0_S9_ifPKiSB_iPKfiiiSD_SD_iiiii:
	.zero		1248


//--------------------- .nv.shared._ZN4vllm32paged_attention_v2_reduce_kernelItLi80ELi128ELi512EEEvPT_PKfS4_PKS1_PKii --------------------------
	.section	.nv.shared._ZN4vllm32paged_attention_v2_reduce_kernelItLi80ELi128ELi512EEEvPT_PKfS4_PKS1_PKii,"aw",@nobits
	.sectionflags	@""
	.align	16
.nv.shared._ZN4vllm32paged_attention_v2_reduce_kernelItLi80ELi128ELi512EEEvPT_PKfS4_PKS1_PKii:
	.zero		1056


//--------------------- .nv.shared._ZN4vllm25paged_attention_v2_kernelIttLi80ELi8ELi128ELNS_18Fp8KVCacheDataTypeE0ELb1ELi512EEEvPfS2_PT_PKS3_PKT0_S9_ifPKiSB_iPKfiiiSD_SD_iiiii --------------------------
	.section	.nv.shared._ZN4vllm25paged_attention_v2_kernelIttLi80ELi8ELi128ELNS_18Fp8KVCacheDataTypeE0ELb1ELi512EEEvPfS2_PT_PKS3_PKT0_S9_ifPKiSB_iPKfiiiSD_SD_iiiii,"aw",@nobits
	.sectionflags	@""
	.align	16
.nv.shared._ZN4vllm25paged_attention_v2_kernelIttLi80ELi8ELi128ELNS_18Fp8KVCacheDataTypeE0ELb1ELi512EEEvPfS2_PT_PKS3_PKT0_S9_ifPKiSB_iPKfiiiSD_SD_iiiii:
	.zero		1216


//--------------------- .nv.shared._ZN4vllm32paged_attention_v2_reduce_kernelItLi64ELi128ELi512EEEvPT_PKfS4_PKS1_PKii --------------------------
	.section	.nv.shared._ZN4vllm32paged_attention_v2_reduce_kernelItLi64ELi128ELi512EEEvPT_PKfS4_PKS1_PKii,"aw",@nobits
	.sectionflags	@""
	.align	16
.nv.shared._ZN4vllm32paged_attention_v2_reduce_kernelItLi64ELi128ELi512EEEvPT_PKfS4_PKS1_PKii:
	.zero		1056


//--------------------- .nv.shared._ZN4vllm25paged_attention_v2_kernelIttLi64ELi8ELi128ELNS_18Fp8KVCacheDataTypeE0ELb1ELi512EEEvPfS2_PT_PKS3_PKT0_S9_ifPKiSB_iPKfiiiSD_SD_iiiii --------------------------
	.section	.nv.shared._ZN4vllm25paged_attention_v2_kernelIttLi64ELi8ELi128ELNS_18Fp8KVCacheDataTypeE0ELb1ELi512EEEvPfS2_PT_PKS3_PKT0_S9_ifPKiSB_iPKfiiiSD_SD_iiiii,"aw",@nobits
	.sectionflags	@""
	.align	16
.nv.shared._ZN4vllm25paged_attention_v2_kernelIttLi64ELi8ELi128ELNS_18Fp8KVCacheDataTypeE0ELb1ELi512EEEvPfS2_PT_PKS3_PKT0_S9_ifPKiSB_iPKfiiiSD_SD_iiiii:
	.zero		1184


//--------------------- .nv.shared._ZN4vllm32paged_attention_v2_reduce_kernelItLi32ELi128ELi512EEEvPT_PKfS4_PKS1_PKii --------------------------
	.section	.nv.shared._ZN4vllm32paged_attention_v2_reduce_kernelItLi32ELi128ELi512EEEvPT_PKfS4_PKS1_PKii,"aw",@nobits
	.sectionflags	@""
	.align	16
.nv.shared._ZN4vllm32paged_attention_v2_reduce_kernelItLi32ELi128ELi512EEEvPT_PKfS4_PKS1_PKii:
	.zero		1056


//--------------------- .nv.shared._ZN4vllm25paged_attention_v2_kernelIttLi32ELi8ELi128ELNS_18Fp8KVCacheDataTypeE0ELb1ELi512EEEvPfS2_PT_PKS3_PKT0_S9_ifPKiSB_iPKfiiiSD_SD_iiiii --------------------------
	.section	.nv.shared._ZN4vllm25paged_attention_v2_kernelIttLi32ELi8ELi128ELNS_18Fp8KVCacheDataTypeE0ELb1ELi512EEEvPfS2_PT_PKS3_PKT0_S9_ifPKiSB_iPKfiiiSD_SD_iiiii,"aw",@nobits
	.sectionflags	@""
	.align	16
.nv.shared._ZN4vllm25paged_attention_v2_kernelIttLi32ELi8ELi128ELNS_18Fp8KVCacheDataTypeE0ELb1ELi512EEEvPfS2_PT_PKS3_PKT0_S9_ifPKiSB_iPKfiiiSD_SD_iiiii:
	.zero		1120


//--------------------- .nv.shared._ZN4vllm25paged_attention_v2_kernelIffLi256ELi32ELi128ELNS_18Fp8KVCacheDataTypeE0ELb0ELi512EEEvPfS2_PT_PKS3_PKT0_S9_ifPKiSB_iPKfiiiSD_SD_iiiii --------------------------
	.section	.nv.shared._ZN4vllm25paged_attention_v2_kernelIffLi256ELi32ELi128ELNS_18Fp8KVCacheDataTypeE0ELb0ELi512EEEvPfS2_PT_PKS3_PKT0_S9_ifPKiSB_iPKfiiiSD_SD_iiiii,"aw",@nobits
	.sectionflags	@""
	.align	16
.nv.shared._ZN4vllm25paged_attention_v2_kernelIffLi256ELi32ELi128ELNS_18Fp8KVCacheDataTypeE0ELb0ELi512EEEvPfS2_PT_PKS3_PKT0_S9_ifPKiSB_iPKfiiiSD_SD_iiiii:
	.zero		2080


//--------------------- .nv.shared._ZN4vllm25paged_attention_v2_kernelIffLi192ELi32ELi128ELNS_18Fp8KVCacheDataTypeE0ELb0ELi512EEEvPfS2_PT_PKS3_PKT0_S9_ifPKiSB_iPKfiiiSD_SD_iiiii --------------------------
	.section	.nv.shared._ZN4vllm25paged_attention_v2_kernelIffLi192ELi32ELi128ELNS_18Fp8KVCacheDataTypeE0ELb0ELi512EEEvPfS2_PT_PKS3_PKT0_S9_ifPKiSB_iPKfiiiSD_SD_iiiii,"aw",@nobits
	.sectionflags	@""
	.align	16
.nv.shared._ZN4vllm25paged_attention_v2_kernelIffLi192ELi32ELi128ELNS_18Fp8KVCacheDataTypeE0ELb0ELi512EEEvPfS2_PT_PKS3_PKT0_S9_ifPKiSB_iPKfiiiSD_SD_iiiii:
	.zero		1824


//--------------------- .nv.shared._ZN4vllm25paged_attention_v2_kernelIffLi128ELi32ELi128ELNS_18Fp8KVCacheDataTypeE0ELb0ELi512EEEvPfS2_PT_PKS3_PKT0_S9_ifPKiSB_iPKfiiiSD_SD_iiiii --------------------------
	.section	.nv.shared._ZN4vllm25paged_attention_v2_kernelIffLi128ELi32ELi128ELNS_18Fp8KVCacheDataTypeE0ELb0ELi512EEEvPfS2_PT_PKS3_PKT0_S9_ifPKiSB_iPKfiiiSD_SD_iiiii,"aw",@nobits
	.sectionflags	@""
	.align	16
.nv.shared._ZN4vllm25paged_attention_v2_kernelIffLi128ELi32ELi128ELNS_18Fp8KVCacheDataTypeE0ELb0ELi512EEEvPfS2_PT_PKS3_PKT0_S9_ifPKiSB_iPKfiiiSD_SD_iiiii:
	.zero		1568


//--------------------- .nv.shared._ZN4vllm25paged_attention_v2_kernelIffLi120ELi32ELi128ELNS_18Fp8KVCacheDataTypeE0ELb0ELi512EEEvPfS2_PT_PKS3_PKT0_S9_ifPKiSB_iPKfiiiSD_SD_iiiii --------------------------
	.section	.nv.shared._ZN4vllm25paged_attention_v2_kernelIffLi120ELi32ELi128ELNS_18Fp8KVCacheDataTypeE0ELb0ELi512EEEvPfS2_PT_PKS3_PKT0_S9_ifPKiSB_iPKfiiiSD_SD_iiiii,"aw",@nobits
	.sectionflags	@""
	.align	16
.nv.shared._ZN4vllm25paged_attention_v2_kernelIffLi120ELi32ELi128ELNS_18Fp8KVCacheDataTypeE0ELb0ELi512EEEvPfS2_PT_PKS3_PKT0_S9_ifPKiSB_iPKfiiiSD_SD_iiiii:
	.zero		1536


//--------------------- .nv.shared._ZN4vllm25paged_attention_v2_kernelIffLi112ELi32ELi128ELNS_18Fp8KVCacheDataTypeE0ELb0ELi512EEEvPfS2_PT_PKS3_PKT0_S9_ifPKiSB_iPKfiiiSD_SD_iiiii --------------------------
	.section	.nv.shared._ZN4vllm25paged_attention_v2_kernelIffLi112ELi32ELi128ELNS_18Fp8KVCacheDataTypeE0ELb0ELi512EEEvPfS2_PT_PKS3_PKT0_S9_ifPKiSB_iPKfiiiSD_SD_iiiii,"aw",@nobits
	.sectionflags	@""
	.align	16
.nv.shared._ZN4vllm25paged_attention_v2_kernelIffLi112ELi32ELi128ELNS_18Fp8KVCacheDataTypeE0ELb0ELi512EEEvPfS2_PT_PKS3_PKT0_S9_ifPKiSB_iPKfiiiSD_SD_iiiii:
	.zero		1504


//--------------------- .nv.shared._ZN4vllm25paged_attention_v2_kernelIffLi96ELi32ELi128ELNS_18Fp8KVCacheDataTypeE0ELb0ELi512EEEvPfS2_PT_PKS3_PKT0_S9_ifPKiSB_iPKfiiiSD_SD_iiiii --------------------------
	.section	.nv.shared._ZN4vllm25paged_attention_v2_kernelIffLi96ELi32ELi128ELNS_18Fp8KVCacheDataTypeE0ELb0ELi512EEEvPfS2_PT_PKS3_PKT0_S9_ifPKiSB_iPKfiiiSD_SD_iiiii,"aw",@nobits
	.sectionflags	@""
	.align	16
.nv.shared._ZN4vllm25paged_attention_v2_kernelIffLi96ELi32ELi128ELNS_18Fp8KVCacheDataTypeE0ELb0ELi512EEEvPfS2_PT_PKS3_PKT0_S9_ifPKiSB_iPKfiiiSD_SD_iiiii:
	.zero		1440


//--------------------- .nv.shared._ZN4vllm25paged_attention_v2_kernelIffLi80ELi32ELi128ELNS_18Fp8KVCacheDataTypeE0ELb0ELi512EEEvPfS2_PT_PKS3_PKT0_S9_ifPKiSB_iPKfiiiSD_SD_iiiii --------------------------
	.section	.nv.shared._ZN4vllm25paged_attention_v2_kernelIffLi80ELi32ELi128ELNS_18Fp8KVCacheDataTypeE0ELb0ELi512EEEvPfS2_PT_PKS3_PKT0_S9_ifPKiSB_iPKfiiiSD_SD_iiiii,"aw",@nobits
	.sectionflags	@""
	.align	16
.nv.shared._ZN4vllm25paged_attention_v2_kernelIffLi80ELi32ELi128ELNS_18Fp8KVCacheDataTypeE0ELb0ELi512EEEvPfS2_PT_PKS3_PKT0_S9_ifPKiSB_iPKfiiiSD_SD_iiiii:
	.zero		1376


//--------------------- .nv.shared._ZN4vllm25paged_attention_v2_kernelIffLi64ELi32ELi128ELNS_18Fp8KVCacheDataTypeE0ELb0ELi512EEEvPfS2_PT_PKS3_PKT0_S9_ifPKiSB_iPKfiiiSD_SD_iiiii --------------------------
	.section	.nv.shared._ZN4vllm25paged_attention_v2_kernelIffLi64ELi32ELi128ELNS_18Fp8KVCacheDataTypeE0ELb0ELi512EEEvPfS2_PT_PKS3_PKT0_S9_ifPKiSB_iPKfiiiSD_SD_iiiii,"aw",@nobits
	.sectionflags	@""
	.align	16
.nv.shared._ZN4vllm25paged_attention_v2_kernelIffLi64ELi32ELi128ELNS_18Fp8KVCacheDataTypeE0ELb0ELi512EEEvPfS2_PT_PKS3_PKT0_S9_ifPKiSB_iPKfiiiSD_SD_iiiii:
	.zero		1312


//--------------------- .nv.shared._ZN4vllm25paged_attention_v2_kernelIffLi32ELi32ELi128ELNS_18Fp8KVCacheDataTypeE0ELb0ELi512EEEvPfS2_PT_PKS3_PKT0_S9_ifPKiSB_iPKfiiiSD_SD_iiiii --------------------------
	.section	.nv.shared._ZN4vllm25paged_attention_v2_kernelIffLi32ELi32ELi128ELNS_18Fp8KVCacheDataTypeE0ELb0ELi512EEEvPfS2_PT_PKS3_PKT0_S9_ifPKiSB_iPKfiiiSD_SD_iiiii,"aw",@nobits
	.sectionflags	@""
	.align	16
.nv.shared._ZN4vllm25paged_attention_v2_kernelIffLi32ELi32ELi128ELNS_18Fp8KVCacheDataTypeE0ELb0ELi512EEEvPfS2_PT_PKS3_PKT0_S9_ifPKiSB_iPKfiiiSD_SD_iiiii:
	.zero		1184


//--------------------- .nv.shared._ZN4vllm25paged_attention_v2_kernelIffLi256ELi32ELi128ELNS_18Fp8KVCacheDataTypeE0ELb1ELi512EEEvPfS2_PT_PKS3_PKT0_S9_ifPKiSB_iPKfiiiSD_SD_iiiii --------------------------
	.section	.nv.shared._ZN4vllm25paged_attention_v2_kernelIffLi256ELi32ELi128ELNS_18Fp8KVCacheDataTypeE0ELb1ELi512EEEvPfS2_PT_PKS3_PKT0_S9_ifPKiSB_iPKfiiiSD_SD_iiiii,"aw",@nobits
	.sectionflags	@""
	.align	16
.nv.shared._ZN4vllm25paged_attention_v2_kernelIffLi256ELi32ELi128ELNS_18Fp8KVCacheDataTypeE0ELb1ELi512EEEvPfS2_PT_PKS3_PKT0_S9_ifPKiSB_iPKfiiiSD_SD_iiiii:
	.zero		2080


//--------------------- .nv.shared._ZN4vllm25paged_attention_v2_kernelIffLi192ELi32ELi128ELNS_18Fp8KVCacheDataTypeE0ELb1ELi512EEEvPfS2_PT_PKS3_PKT0_S9_ifPKiSB_iPKfiiiSD_SD_iiiii --------------------------
	.section	.nv.shared._ZN4vllm25paged_attention_v2_kernelIffLi192ELi32ELi128ELNS_18Fp8KVCacheDataTypeE0ELb1ELi512EEEvPfS2_PT_PKS3_PKT0_S9_ifPKiSB_iPKfiiiSD_SD_iiiii,"aw",@nobits
	.sectionflags	@""
	.align	16
.nv.shared._ZN4vllm25paged_attention_v2_kernelIffLi192ELi32ELi128ELNS_18Fp8KVCacheDataTypeE0ELb1ELi512EEEvPfS2_PT_PKS3_PKT0_S9_ifPKiSB_iPKfiiiSD_SD_iiiii:
	.zero		1824


//--------------------- .nv.shared._ZN4vllm25paged_attention_v2_kernelIffLi128ELi32ELi128ELNS_18Fp8KVCacheDataTypeE0ELb1ELi512EEEvPfS2_PT_PKS3_PKT0_S9_ifPKiSB_iPKfiiiSD_SD_iiiii --------------------------
	.section	.nv.shared._ZN4vllm25paged_attention_v2_kernelIffLi128ELi32ELi128ELNS_18Fp8KVCacheDataTypeE0ELb1ELi512EEEvPfS2_PT_PKS3_PKT0_S9_ifPKiSB_iPKfiiiSD_SD_iiiii,"aw",@nobits
	.sectionflags	@""
	.align	16
.nv.shared._ZN4vllm25paged_attention_v2_kernelIffLi128ELi32ELi128ELNS_18Fp8KVCacheDataTypeE0ELb1ELi512EEEvPfS2_PT_PKS3_PKT0_S9_ifPKiSB_iPKfiiiSD_SD_iiiii:
	.zero		1568


//--------------------- .nv.shared._ZN4vllm25paged_attention_v2_kernelIffLi120ELi32ELi128ELNS_18Fp8KVCacheDataTypeE0ELb1ELi512EEEvPfS2_PT_PKS3_PKT0_S9_ifPKiSB_iPKfiiiSD_SD_iiiii --------------------------
	.section	.nv.shared._ZN4vllm25paged_attention_v2_kernelIffLi120ELi32ELi128ELNS_18Fp8KVCacheDataTypeE0ELb1ELi512EEEvPfS2_PT_PKS3_PKT0_S9_ifPKiSB_iPKfiiiSD_SD_iiiii,"aw",@nobits
	.sectionflags	@""
	.align	16
.nv.shared._ZN4vllm25paged_attention_v2_kernelIffLi120ELi32ELi128ELNS_18Fp8KVCacheDataTypeE0ELb1ELi512EEEvPfS2_PT_PKS3_PKT0_S9_ifPKiSB_iPKfiiiSD_SD_iiiii:
	.zero		1536


//--------------------- .nv.shared._ZN4vllm25paged_attention_v2_kernelIffLi112ELi32ELi128ELNS_18Fp8KVCacheDataTypeE0ELb1ELi512EEEvPfS2_PT_PKS3_PKT0_S9_ifPKiSB_iPKfiiiSD_SD_iiiii --------------------------
	.section	.nv.shared._ZN4vllm25paged_attention_v2_kernelIffLi112ELi32ELi128ELNS_18Fp8KVCacheDataTypeE0ELb1ELi512EEEvPfS2_PT_PKS3_PKT0_S9_ifPKiSB_iPKfiiiSD_SD_iiiii,"aw",@nobits
	.sectionflags	@""
	.align	16
.nv.shared._ZN4vllm25paged_attention_v2_kernelIffLi112ELi32ELi128ELNS_18Fp8KVCacheDataTypeE0ELb1ELi512EEEvPfS2_PT_PKS3_PKT0_S9_ifPKiSB_iPKfiiiSD_SD_iiiii:
	.zero		1504


//--------------------- .nv.shared._ZN4vllm25paged_attention_v2_kernelIffLi96ELi32ELi128ELNS_18Fp8KVCacheDataTypeE0ELb1ELi512EEEvPfS2_PT_PKS3_PKT0_S9_ifPKiSB_iPKfiiiSD_SD_iiiii --------------------------
	.section	.nv.shared._ZN4vllm25paged_attention_v2_kernelIffLi96ELi32ELi128ELNS_18Fp8KVCacheDataTypeE0ELb1ELi512EEEvPfS2_PT_PKS3_PKT0_S9_ifPKiSB_iPKfiiiSD_SD_iiiii,"aw",@nobits
	.sectionflags	@""
	.align	16
.nv.shared._ZN4vllm25paged_attention_v2_kernelIffLi96ELi32ELi128ELNS_18Fp8KVCacheDataTypeE0ELb1ELi512EEEvPfS2_PT_PKS3_PKT0_S9_ifPKiSB_iPKfiiiSD_SD_iiiii:
	.zero		1440


//--------------------- .nv.shared._ZN4vllm25paged_attention_v2_kernelIffLi80ELi32ELi128ELNS_18Fp8KVCacheDataTypeE0ELb1ELi512EEEvPfS2_PT_PKS3_PKT0_S9_ifPKiSB_iPKfiiiSD_SD_iiiii --------------------------
	.section	.nv.shared._ZN4vllm25paged_attention_v2_kernelIffLi80ELi32ELi128ELNS_18Fp8KVCacheDataTypeE0ELb1ELi512EEEvPfS2_PT_PKS3_PKT0_S9_ifPKiSB_iPKfiiiSD_SD_iiiii,"aw",@nobits
	.sectionflags	@""
	.align	16
.nv.shared._ZN4vllm25paged_attention_v2_kernelIffLi80ELi32ELi128ELNS_18Fp8KVCacheDataTypeE0ELb1ELi512EEEvPfS2_PT_PKS3_PKT0_S9_ifPKiSB_iPKfiiiSD_SD_iiiii:
	.zero		1376


//--------------------- .nv.shared._ZN4vllm25paged_attention_v2_kernelIffLi64ELi32ELi128ELNS_18Fp8KVCacheDataTypeE0ELb1ELi512EEEvPfS2_PT_PKS3_PKT0_S9_ifPKiSB_iPKfiiiSD_SD_iiiii --------------------------
	.section	.nv.shared._ZN4vllm25paged_attention_v2_kernelIffLi64ELi32ELi128ELNS_18Fp8KVCacheDataTypeE0ELb1ELi512EEEvPfS2_PT_PKS3_PKT0_S9_ifPKiSB_iPKfiiiSD_SD_iiiii,"aw",@nobits
	.sectionflags	@""
	.align	16
.nv.shared._ZN4vllm25paged_attention_v2_kernelIffLi64ELi32ELi128ELNS_18Fp8KVCacheDataTypeE0ELb1ELi512EEEvPfS2_PT_PKS3_PKT0_S9_ifPKiSB_iPKfiiiSD_SD_iiiii:
	.zero		1312


//--------------------- .nv.shared._ZN4vllm25paged_attention_v2_kernelIffLi32ELi32ELi128ELNS_18Fp8KVCacheDataTypeE0ELb1ELi512EEEvPfS2_PT_PKS3_PKT0_S9_ifPKiSB_iPKfiiiSD_SD_iiiii --------------------------
	.section	.nv.shared._ZN4vllm25paged_attention_v2_kernelIffLi32ELi32ELi128ELNS_18Fp8KVCacheDataTypeE0ELb1ELi512EEEvPfS2_PT_PKS3_PKT0_S9_ifPKiSB_iPKfiiiSD_SD_iiiii,"aw",@nobits
	.sectionflags	@""
	.align	16
.nv.shared._ZN4vllm25paged_attention_v2_kernelIffLi32ELi32ELi128ELNS_18Fp8KVCacheDataTypeE0ELb1ELi512EEEvPfS2_PT_PKS3_PKT0_S9_ifPKiSB_iPKfiiiSD_SD_iiiii:
	.zero		1184


//--------------------- .nv.shared._ZN4vllm25paged_attention_v2_kernelIffLi256ELi16ELi128ELNS_18Fp8KVCacheDataTypeE0ELb0ELi512EEEvPfS2_PT_PKS3_PKT0_S9_ifPKiSB_iPKfiiiSD_SD_iiiii --------------------------
	.section	.nv.shared._ZN4vllm25paged_attention_v2_kernelIffLi256ELi16ELi128ELNS_18Fp8KVCacheDataTypeE0ELb0ELi512EEEvPfS2_PT_PKS3_PKT0_S9_ifPKiSB_iPKfiiiSD_SD_iiiii,"aw",@nobits
	.sectionflags	@""
	.align	16
.nv.shared._ZN4vllm25paged_attention_v2_kernelIffLi256ELi16ELi128ELNS_18Fp8KVCacheDataTypeE0ELb0ELi512EEEvPfS2_PT_PKS3_PKT0_S9_ifPKiSB_iPKfiiiSD_SD_iiiii:
	.zero		2080


//--------------------- .nv.shared._ZN4vllm25paged_attention_v2_kernelIffLi192ELi16ELi128ELNS_18Fp8KVCacheDataTypeE0ELb0ELi512EEEvPfS2_PT_PKS3_PKT0_S9_ifPKiSB_iPKfiiiSD_SD_iiiii --------------------------
	.section	.nv.shared._ZN4vllm25paged_attention_v2_kernelIffLi192ELi16ELi128ELNS_18Fp8KVCacheDataTypeE0ELb0ELi512EEEvPfS2_PT_PKS3_PKT0_S9_ifPKiSB_iPKfiiiSD_SD_iiiii,"aw",@nobits
	.sectionflags	@""
	.align	16
.nv.shared._ZN4vllm25paged_attention_v2_kernelIffLi192ELi16ELi128ELNS_18Fp8KVCacheDataTypeE0ELb0ELi512EEEvPfS2_PT_PKS3_PKT0_S9_ifPKiSB_iPKfiiiSD_SD_iiiii:
	.zero		1824


//--------------------- .nv.shared._ZN4vllm25paged_attention_v2_kernelIffLi128ELi16ELi128ELNS_18Fp8KVCacheDataTypeE0ELb0ELi512EEEvPfS2_PT_PKS3_PKT0_S9_ifPKiSB_iPKfiiiSD_SD_iiiii --------------------------
	.section	.nv.shared._ZN4vllm25paged_attention_v2_kernelIffLi128ELi16ELi128ELNS_18Fp8KVCacheDataTypeE0ELb0ELi512EEEvPfS2_PT_PKS3_PKT0_S9_ifPKiSB_iPKfiiiSD_SD_iiiii,"aw",@nobits
	.sectionflags	@""
	.align	16
.nv.shared._ZN4vllm25paged_attention_v2_kernelIffLi128ELi16ELi128ELNS_18Fp8KVCacheDataTypeE0ELb0ELi512EEEvPfS2_PT_PKS3_PKT0_S9_ifPKiSB_iPKfiiiSD_SD_iiiii:
	.zero		1568


//--------------------- .nv.shared._ZN4vllm25paged_attention_v2_kernelIffLi120ELi16ELi128ELNS_18Fp8KVCacheDataTypeE0ELb0ELi512EEEvPfS2_PT_PKS3_PKT0_S9_ifPKiSB_iPKfiiiSD_SD_iiiii --------------------------
	.section	.nv.shared._ZN4vllm25paged_attention_v2_kernelIffLi120ELi16ELi128ELNS_18Fp8KVCacheDataTypeE0ELb0ELi512EEEvPfS2_PT_PKS3_PKT0_S9_ifPKiSB_iPKfiiiSD_SD_iiiii,"aw",@nobits
	.sectionflags	@""
	.align	16
.nv.shared._ZN4vllm25paged_attention_v2_kernelIffLi120ELi16ELi128ELNS_18Fp8KVCacheDataTypeE0ELb0ELi512EEEvPfS2_PT_PKS3_PKT0_S9_ifPKiSB_iPKfiiiSD_SD_iiiii:
	.zero		1536


//--------------------- .nv.shared._ZN4vllm25paged_attention_v2_kernelIffLi112ELi16ELi128ELNS_18Fp8KVCacheDataTypeE0ELb0ELi512EEEvPfS2_PT_PKS3_PKT0_S9_ifPKiSB_iPKfiiiSD_SD_iiiii --------------------------
	.section	.nv.shared._ZN4vllm25paged_attention_v2_kernelIffLi112ELi16ELi128ELNS_18Fp8KVCacheDataTypeE0ELb0ELi512EEEvPfS2_PT_PKS3_PKT0_S9_ifPKiSB_iPKfiiiSD_SD_iiiii,"aw",@nobits
	.sectionflags	@""
	.align	16
.nv.shared._ZN4vllm25paged_attention_v2_kernelIffLi112ELi16ELi128ELNS_18Fp8KVCacheDataTypeE0ELb0ELi512EEEvPfS2_PT_PKS3_PKT0_S9_ifPKiSB_iPKfiiiSD_SD_iiiii:
	.zero		1504


//--------------------- .nv.shared._ZN4vllm25paged_attention_v2_kernelIffLi96ELi16ELi128ELNS_18Fp8KVCacheDataTypeE0ELb0ELi512EEEvPfS2_PT_PKS3_PKT0_S9_ifPKiSB_iPKfiiiSD_SD_iiiii --------------------------
	.section	.nv.shared._ZN4vllm25paged_attention_v2_kernelIffLi96ELi16ELi128ELNS_18Fp8KVCacheDataTypeE0ELb0ELi512EEEvPfS2_PT_PKS3_PKT0_S9_ifPKiSB_iPKfiiiSD_SD_iiiii,"aw",@nobits
	.sectionflags	@""
	.align	16
.nv.shared._ZN4vllm25paged_attention_v2_kernelIffLi96ELi16ELi128ELNS_18Fp8KVCacheDataTypeE0ELb0ELi512EEEvPfS2_PT_PKS3_PKT0_S9_ifPKiSB_iPKfiiiSD_SD_iiiii:
	.zero		1440


//--------------------- .nv.shared._ZN4vllm25paged_attention_v2_kernelIffLi80ELi16ELi128ELNS_18Fp8KVCacheDataTypeE0ELb0ELi512EEEvPfS2_PT_PKS3_PKT0_S9_ifPKiSB_iPKfiiiSD_SD_iiiii --------------------------
	.section	.nv.shared._ZN4vllm25paged_attention_v2_kernelIffLi80ELi16ELi128ELNS_18Fp8KVCacheDataTypeE0ELb0ELi512EEEvPfS2_PT_PKS3_PKT0_S9_ifPKiSB_iPKfiiiSD_SD_iiiii,"aw",@nobits
	.sectionflags	@""
	.align	16
.nv.shared._ZN4vllm25paged_attention_v2_kernelIffLi80ELi16ELi128ELNS_18Fp8KVCacheDataTypeE0ELb0ELi512EEEvPfS2_PT_PKS3_PKT0_S9_ifPKiSB_iPKfiiiSD_SD_iiiii:
	.zero		1376


//--------------------- .nv.shared._ZN4vllm25paged_attention_v2_kernelIffLi64ELi16ELi128ELNS_18Fp8KVCacheDataTypeE0ELb0ELi512EEEvPfS2_PT_PKS3_PKT0_S9_ifPKiSB_iPKfiiiSD_SD_iiiii --------------------------
	.section	.nv.shared._ZN4vllm25paged_attention_v2_kernelIffLi64ELi16ELi128ELNS_18Fp8KVCacheDataTypeE0ELb0ELi512EEEvPfS2_PT_PKS3_PKT0_S9_ifPKiSB_iPKfiiiSD_SD_iiiii,"aw",@nobits
	.sectionflags	@""
	.align	16
.nv.shared._ZN4vllm25paged_attention_v2_kernelIffLi64ELi16ELi128ELNS_18Fp8KVCacheDataTypeE0ELb0ELi512EEEvPfS2_PT_PKS3_PKT0_S9_ifPKiSB_iPKfiiiSD_SD_iiiii:
	.zero		1312


//--------------------- .nv.shared._ZN4vllm25paged_attention_v2_kernelIffLi32ELi16ELi128ELNS_18Fp8KVCacheDataTypeE0ELb0ELi512EEEvPfS2_PT_PKS3_PKT0_S9_ifPKiSB_iPKfiiiSD_SD_iiiii --------------------------
	.section	.nv.shared._ZN4vllm25paged_attention_v2_kernelIffLi32ELi16ELi128ELNS_18Fp8KVCacheDataTypeE0ELb0ELi512EEEvPfS2_PT_PKS3_PKT0_S9_ifPKiSB_iPKfiiiSD_SD_iiiii,"aw",@nobits
	.sectionflags	@""
	.align	16
.nv.shared._ZN4vllm25paged_attention_v2_kernelIffLi32ELi16ELi128ELNS_18Fp8KVCacheDataTypeE0ELb0ELi512EEEvPfS2_PT_PKS3_PKT0_S9_ifPKiSB_iPKfiiiSD_SD_iiiii:
	.zero		1184


//--------------------- .nv.shared._ZN4vllm25paged_attention_v2_kernelIffLi256ELi16ELi128ELNS_18Fp8KVCacheDataTypeE0ELb1ELi512EEEvPfS2_PT_PKS3_PKT0_S9_ifPKiSB_iPKfiiiSD_SD_iiiii --------------------------
	.section	.nv.shared._ZN4vllm25paged_attention_v2_kernelIffLi256ELi16ELi128ELNS_18Fp8KVCacheDataTypeE0ELb1ELi512EEEvPfS2_PT_PKS3_PKT0_S9_ifPKiSB_iPKfiiiSD_SD_iiiii,"aw",@nobits
	.sectionflags	@""
	.align	16
.nv.shared._ZN4vllm25paged_attention_v2_kernelIffLi256ELi16ELi128ELNS_18Fp8KVCacheDataTypeE0ELb1ELi512EEEvPfS2_PT_PKS3_PKT0_S9_ifPKiSB_iPKfiiiSD_SD_iiiii:
	.zero		2080


//--------------------- .nv.shared._ZN4vllm25paged_attention_v2_kernelIffLi192ELi16ELi128ELNS_18Fp8KVCacheDataTypeE0ELb1ELi512EEEvPfS2_PT_PKS3_PKT0_S9_ifPKiSB_iPKfiiiSD_SD_iiiii --------------------------
	.section	.nv.shared._ZN4vllm25paged_attention_v2_kernelIffLi192ELi16ELi128ELNS_18Fp8KVCacheDataTypeE0ELb1ELi512EEEvPfS2_PT_PKS3_PKT0_S9_ifPKiSB_iPKfiiiSD_SD_iiiii,"aw",@nobits
	.sectionflags	@""
	.align	16
.nv.shared._ZN4vllm25paged_attention_v2_kernelIffLi192ELi16ELi128ELNS_18Fp8KVCacheDataTypeE0ELb1ELi512EEEvPfS2_PT_PKS3_PKT0_S9_ifPKiSB_iPKfiiiSD_SD_iiiii:
	.zero		1824


//--------------------- .nv.shared._ZN4vllm25paged_attention_v2_kernelIffLi128ELi16ELi128ELNS_18Fp8KVCacheDataTypeE0ELb1ELi512EEEvPfS2_PT_PKS3_PKT0_S9_ifPKiSB_iPKfiiiSD_SD_iiiii --------------------------
	.section	.nv.shared._ZN4vllm25paged_attention_v2_kernelIffLi128ELi16ELi128ELNS_18Fp8KVCacheDataTypeE0ELb1ELi512EEEvPfS2_PT_PKS3_PKT0_S9_ifPKiSB_iPKfiiiSD_SD_iiiii,"aw",@nobits
	.sectionflags	@""
	.align	16
.nv.shared._ZN4vllm25paged_attention_v2_kernelIffLi128ELi16ELi128ELNS_18Fp8KVCacheDataTypeE0ELb1ELi512EEEvPfS2_PT_PKS3_PKT0_S9_ifPKiSB_iPKfiiiSD_SD_iiiii:
	.zero		1568


//--------------------- .nv.shared._ZN4vllm25paged_attention_v2_kernelIffLi120ELi16ELi128ELNS_18Fp8KVCacheDataTypeE0ELb1ELi512EEEvPfS2_PT_PKS3_PKT0_S9_ifPKiSB_iPKfiiiSD_SD_iiiii --------------------------
	.section	.nv.shared._ZN4vllm25paged_attention_v2_kernelIffLi120ELi16ELi128ELNS_18Fp8KVCacheDataTypeE0ELb1ELi512EEEvPfS2_PT_PKS3_PKT0_S9_ifPKiSB_iPKfiiiSD_SD_iiiii,"aw",@nobits
	.sectionflags	@""
	.align	16
.nv.shared._ZN4vllm25paged_attention_v2_kernelIffLi120ELi16ELi128ELNS_18Fp8KVCacheDataTypeE0ELb1ELi512EEEvPfS2_PT_PKS3_PKT0_S9_ifPKiSB_iPKfiiiSD_SD_iiiii:
	.zero		1536


//--------------------- .nv.shared._ZN4vllm25paged_attention_v2_kernelIffLi112ELi16ELi128ELNS_18Fp8KVCacheDataTypeE0ELb1ELi512EEEvPfS2_PT_PKS3_PKT0_S9_ifPKiSB_iPKfiiiSD_SD_iiiii --------------------------
	.section	.nv.shared._ZN4vllm25paged_attention_v2_kernelIffLi112ELi16ELi128ELNS_18Fp8KVCacheDataTypeE0ELb1ELi512EEEvPfS2_PT_PKS3_PKT0_S9_ifPKiSB_iPKfiiiSD_SD_iiiii,"aw",@nobits
	.sectionflags	@""
	.align	16
.nv.shared._ZN4vllm25paged_attention_v2_kernelIffLi112ELi16ELi128ELNS_18Fp8KVCacheDataTypeE0ELb1ELi512EEEvPfS2_PT_PKS3_PKT0_S9_ifPKiSB_iPKfiiiSD_SD_iiiii:
	.zero		1504


//--------------------- .nv.shared._ZN4vllm25paged_attention_v2_kernelIffLi96ELi16ELi128ELNS_18Fp8KVCacheDataTypeE0ELb1ELi512EEEvPfS2_PT_PKS3_PKT0_S9_ifPKiSB_iPKfiiiSD_SD_iiiii --------------------------
	.section	.nv.shared._ZN4vllm25paged_attention_v2_kernelIffLi96ELi16ELi128ELNS_18Fp8KVCacheDataTypeE0ELb1ELi512EEEvPfS2_PT_PKS3_PKT0_S9_ifPKiSB_iPKfiiiSD_SD_iiiii,"aw",@nobits
	.sectionflags	@""
	.align	16
.nv.shared._ZN4vllm25paged_attention_v2_kernelIffLi96ELi16ELi128ELNS_18Fp8KVCacheDataTypeE0ELb1ELi512EEEvPfS2_PT_PKS3_PKT0_S9_ifPKiSB_iPKfiiiSD_SD_iiiii:
	.zero		1440


//--------------------- .nv.shared._ZN4vllm25paged_attention_v2_kernelIffLi80ELi16ELi128ELNS_18Fp8KVCacheDataTypeE0ELb1ELi512EEEvPfS2_PT_PKS3_PKT0_S9_ifPKiSB_iPKfiiiSD_SD_iiiii --------------------------
	.section	.nv.shared._ZN4vllm25paged_attention_v2_kernelIffLi80ELi16ELi128ELNS_18Fp8KVCacheDataTypeE0ELb1ELi512EEEvPfS2_PT_PKS3_PKT0_S9_ifPKiSB_iPKfiiiSD_SD_iiiii,"aw",@nobits
	.sectionflags	@""
	.align	16
.nv.shared._ZN4vllm25paged_attention_v2_kernelIffLi80ELi16ELi128ELNS_18Fp8KVCacheDataTypeE0ELb1ELi512EEEvPfS2_PT_PKS3_PKT0_S9_ifPKiSB_iPKfiiiSD_SD_iiiii:
	.zero		1376


//--------------------- .nv.shared._ZN4vllm25paged_attention_v2_kernelIffLi64ELi16ELi128ELNS_18Fp8KVCacheDataTypeE0ELb1ELi512EEEvPfS2_PT_PKS3_PKT0_S9_ifPKiSB_iPKfiiiSD_SD_iiiii --------------------------
	.section	.nv.shared._ZN4vllm25paged_attention_v2_kernelIffLi64ELi16ELi128ELNS_18Fp8KVCacheDataTypeE0ELb1ELi512EEEvPfS2_PT_PKS3_PKT0_S9_ifPKiSB_iPKfiiiSD_SD_iiiii,"aw",@nobits
	.sectionflags	@""
	.align	16
.nv.shared._ZN4vllm25paged_attention_v2_kernelIffLi64ELi16ELi128ELNS_18Fp8KVCacheDataTypeE0ELb1ELi512EEEvPfS2_PT_PKS3_PKT0_S9_ifPKiSB_iPKfiiiSD_SD_iiiii:
	.zero		1312


//--------------------- .nv.shared._ZN4vllm25paged_attention_v2_kernelIffLi32ELi16ELi128ELNS_18Fp8KVCacheDataTypeE0ELb1ELi512EEEvPfS2_PT_PKS3_PKT0_S9_ifPKiSB_iPKfiiiSD_SD_iiiii --------------------------
	.section	.nv.shared._ZN4vllm25paged_attention_v2_kernelIffLi32ELi16ELi128ELNS_18Fp8KVCacheDataTypeE0ELb1ELi512EEEvPfS2_PT_PKS3_PKT0_S9_ifPKiSB_iPKfiiiSD_SD_iiiii,"aw",@nobits
	.sectionflags	@""
	.align	16
.nv.shared._ZN4vllm25paged_attention_v2_kernelIffLi32ELi16ELi128ELNS_18Fp8KVCacheDataTypeE0ELb1ELi512EEEvPfS2_PT_PKS3_PKT0_S9_ifPKiSB_iPKfiiiSD_SD_iiiii:
	.zero		1184


//--------------------- .nv.shared._ZN4vllm25paged_attention_v2_kernelIffLi256ELi8ELi128ELNS_18Fp8KVCacheDataTypeE0ELb0ELi512EEEvPfS2_PT_PKS3_PKT0_S9_ifPKiSB_iPKfiiiSD_SD_iiiii --------------------------
	.section	.nv.shared._ZN4vllm25paged_attention_v2_kernelIffLi256ELi8ELi128ELNS_18Fp8KVCacheDataTypeE0ELb0ELi512EEEvPfS2_PT_PKS3_PKT0_S9_ifPKiSB_iPKfiiiSD_SD_iiiii,"aw",@nobits
	.sectionflags	@""
	.align	16
.nv.shared._ZN4vllm25paged_attention_v2_kernelIffLi256ELi8ELi128ELNS_18Fp8KVCacheDataTypeE0ELb0ELi512EEEvPfS2_PT_PKS3_PKT0_S9_ifPKiSB_iPKfiiiSD_SD_iiiii:
	.zero		2080


//--------------------- .nv.shared._ZN4vllm25paged_attention_v2_kernelIffLi192ELi8ELi128ELNS_18Fp8KVCacheDataTypeE0ELb0ELi512EEEvPfS2_PT_PKS3_PKT0_S9_ifPKiSB_iPKfiiiSD_SD_iiiii --------------------------
	.section	.nv.shared._ZN4vllm25paged_attention_v2_kernelIffLi192ELi8ELi128ELNS_18Fp8KVCacheDataTypeE0ELb0ELi512EEEvPfS2_PT_PKS3_PKT0_S9_ifPKiSB_iPKfiiiSD_SD_iiiii,"aw",@nobits
	.sectionflags	@""
	.align	16
.nv.shared._ZN4vllm25paged_attention_v2_kernelIffLi192ELi8ELi128ELNS_18Fp8KVCacheDataTypeE0ELb0ELi512EEEvPfS2_PT_PKS3_PKT0_S9_ifPKiSB_iPKfiiiSD_SD_iiiii:
	.zero		1824


//--------------------- .nv.shared._ZN4vllm25paged_attention_v2_kernelIffLi128ELi8ELi128ELNS_18Fp8KVCacheDataTypeE0ELb0ELi512EEEvPfS2_PT_PKS3_PKT0_S9_ifPKiSB_iPKfiiiSD_SD_iiiii --------------------------
	.section	.nv.shared._ZN4vllm25paged_attention_v2_kernelIffLi128ELi8ELi128ELNS_18Fp8KVCacheDataTypeE0ELb0ELi512EEEvPfS2_PT_PKS3_PKT0_S9_ifPKiSB_iPKfiiiSD_SD_iiiii,"aw",@nobits
	.sectionflags	@""
	.align	16
.nv.shared._ZN4vllm25paged_attention_v2_kernelIffLi128ELi8ELi128ELNS_18Fp8KVCacheDataTypeE0ELb0ELi512EEEvPfS2_PT_PKS3_PKT0_S9_ifPKiSB_iPKfiiiSD_SD_iiiii:
	.zero		1568


//--------------------- .nv.shared._ZN4vllm25paged_attention_v2_kernelIffLi120ELi8ELi128ELNS_18Fp8KVCacheDataTypeE0ELb0ELi512EEEvPfS2_PT_PKS3_PKT0_S9_ifPKiSB_iPKfiiiSD_SD_iiiii --------------------------
	.section	.nv.shared._ZN4vllm25paged_attention_v2_kernelIffLi120ELi8ELi128ELNS_18Fp8KVCacheDataTypeE0ELb0ELi512EEEvPfS2_PT_PKS3_PKT0_S9_ifPKiSB_iPKfiiiSD_SD_iiiii,"aw",@nobits
	.sectionflags	@""
	.align	16
.nv.shared._ZN4vllm25paged_attention_v2_kernelIffLi120ELi8ELi128ELNS_18Fp8KVCacheDataTypeE0ELb0ELi512EEEvPfS2_PT_PKS3_PKT0_S9_ifPKiSB_iPKfiiiSD_SD_iiiii:
	.zero		1536


//--------------------- .nv.shared._ZN4vllm25paged_attention_v2_kernelIffLi112ELi8ELi128ELNS_18Fp8KVCacheDataTypeE0ELb0ELi512EEEvPfS2_PT_PKS3_PKT0_S9_ifPKiSB_iPKfiiiSD_SD_iiiii --------------------------
	.section	.nv.shared._ZN4vllm25paged_attention_v2_kernelIffLi112ELi8ELi128ELNS_18Fp8KVCacheDataTypeE0ELb0ELi512EEEvPfS2_PT_PKS3_PKT0_S9_ifPKiSB_iPKfiiiSD_SD_iiiii,"aw",@nobits
	.sectionflags	@""
	.align	16
.nv.shared._ZN4vllm25paged_attention_v2_kernelIffLi112ELi8ELi128ELNS_18Fp8KVCacheDataTypeE0ELb0ELi512EEEvPfS2_PT_PKS3_PKT0_S9_ifPKiSB_iPKfiiiSD_SD_iiiii:
	.zero		1504


//--------------------- .nv.shared._ZN4vllm25paged_attention_v2_kernelIffLi96ELi8ELi128ELNS_18Fp8KVCacheDataTypeE0ELb0ELi512EEEvPfS2_PT_PKS3_PKT0_S9_ifPKiSB_iPKfiiiSD_SD_iiiii --------------------------
	.section	.nv.shared._ZN4vllm25paged_attention_v2_kernelIffLi96ELi8ELi128ELNS_18Fp8KVCacheDataTypeE0ELb0ELi512EEEvPfS2_PT_PKS3_PKT0_S9_ifPKiSB_iPKfiiiSD_SD_iiiii,"aw",@nobits
	.sectionflags	@""
	.align	16
.nv.shared._ZN4vllm25paged_attention_v2_kernelIffLi96ELi8ELi128ELNS_18Fp8KVCacheDataTypeE0ELb0ELi512EEEvPfS2_PT_PKS3_PKT0_S9_ifPKiSB_iPKfiiiSD_SD_iiiii:
	.zero		1440


//--------------------- .nv.shared._ZN4vllm25paged_attention_v2_kernelIffLi80ELi8ELi128ELNS_18Fp8KVCacheDataTypeE0ELb0ELi512EEEvPfS2_PT_PKS3_PKT0_S9_ifPKiSB_iPKfiiiSD_SD_iiiii --------------------------
	.section	.nv.shared._ZN4vllm25paged_attention_v2_kernelIffLi80ELi8ELi128ELNS_18Fp8KVCacheDataTypeE0ELb0ELi512EEEvPfS2_PT_PKS3_PKT0_S9_ifPKiSB_iPKfiiiSD_SD_iiiii,"aw",@nobits
	.sectionflags	@""
	.align	16
.nv.shared._ZN4vllm25paged_attention_v2_kernelIffLi80ELi8ELi128ELNS_18Fp8KVCacheDataTypeE0ELb0ELi512EEEvPfS2_PT_PKS3_PKT0_S9_ifPKiSB_iPKfiiiSD_SD_iiiii:
	.zero		1376


//--------------------- .nv.shared._ZN4vllm25paged_attention_v2_kernelIffLi64ELi8ELi128ELNS_18Fp8KVCacheDataTypeE0ELb0ELi512EEEvPfS2_PT_PKS3_PKT0_S9_ifPKiSB_iPKfiiiSD_SD_iiiii --------------------------
	.section	.nv.shared._ZN4vllm25paged_attention_v2_kernelIffLi64ELi8ELi128ELNS_18Fp8KVCacheDataTypeE0ELb0ELi512EEEvPfS2_PT_PKS3_PKT0_S9_ifPKiSB_iPKfiiiSD_SD_iiiii,"aw",@nobits
	.sectionflags	@""
	.align	16
.nv.shared._ZN4vllm25paged_attention_v2_kernelIffLi64ELi8ELi128ELNS_18Fp8KVCacheDataTypeE0ELb0ELi512EEEvPfS2_PT_PKS3_PKT0_S9_ifPKiSB_iPKfiiiSD_SD_iiiii:
	.zero		1312


//--------------------- .nv.shared._ZN4vllm25paged_attention_v2_kernelIffLi32ELi8ELi128ELNS_18Fp8KVCacheDataTypeE0ELb0ELi512EEEvPfS2_PT_PKS3_PKT0_S9_ifPKiSB_iPKfiiiSD_SD_iiiii --------------------------
	.section	.nv.shared._ZN4vllm25paged_attention_v2_kernelIffLi32ELi8ELi128ELNS_18Fp8KVCacheDataTypeE0ELb0ELi512EEEvPfS2_PT_PKS3_PKT0_S9_ifPKiSB_iPKfiiiSD_SD_iiiii,"aw",@nobits
	.sectionflags	@""
	.align	16
.nv.shared._ZN4vllm25paged_attention_v2_kernelIffLi32ELi8ELi128ELNS_18Fp8KVCacheDataTypeE0ELb0ELi512EEEvPfS2_PT_PKS3_PKT0_S9_ifPKiSB_iPKfiiiSD_SD_iiiii:
	.zero		1184


//--------------------- .nv.shared._ZN4vllm32paged_attention_v2_reduce_kernelIfLi256ELi128ELi512EEEvPT_PKfS4_PKS1_PKii --------------------------
	.section	.nv.shared._ZN4vllm32paged_attention_v2_reduce_kernelIfLi256ELi128ELi512EEEvPT_PKfS4_PKS1_PKii,"aw",@nobits
	.sectionflags	@""
	.align	16
.nv.shared._ZN4vllm32paged_attention_v2_reduce_kernelIfLi256ELi128ELi512EEEvPT_PKfS4_PKS1_PKii:
	.zero		1056


//--------------------- .nv.shared._ZN4vllm25paged_attention_v2_kernelIffLi256ELi8ELi128ELNS_18Fp8KVCacheDataTypeE0ELb1ELi512EEEvPfS2_PT_PKS3_PKT0_S9_ifPKiSB_iPKfiiiSD_SD_iiiii --------------------------
	.section	.nv.shared._ZN4vllm25paged_attention_v2_kernelIffLi256ELi8ELi128ELNS_18Fp8KVCacheDataTypeE0ELb1ELi512EEEvPfS2_PT_PKS3_PKT0_S9_ifPKiSB_iPKfiiiSD_SD_iiiii,"aw",@nobits
	.sectionflags	@""
	.align	16
.nv.shared._ZN4vllm25paged_attention_v2_kernelIffLi256ELi8ELi128ELNS_18Fp8KVCacheDataTypeE0ELb1ELi512EEEvPfS2_PT_PKS3_PKT0_S9_ifPKiSB_iPKfiiiSD_SD_iiiii:
	.zero		2080


//--------------------- .nv.shared._ZN4vllm32paged_attention_v2_reduce_kernelIfLi192ELi128ELi512EEEvPT_PKfS4_PKS1_PKii --------------------------
	.section	.nv.shared._ZN4vllm32paged_attention_v2_reduce_kernelIfLi192ELi128ELi512EEEvPT_PKfS4_PKS1_PKii,"aw",@nobits
	.sectionflags	@""
	.align	16
.nv.shared._ZN4vllm32paged_attention_v2_reduce_kernelIfLi192ELi128ELi512EEEvPT_PKfS4_PKS1_PKii:
	.zero		1056


//--------------------- .nv.shared._ZN4vllm25paged_attention_v2_kernelIffLi192ELi8ELi128ELNS_18Fp8KVCacheDataTypeE0ELb1ELi512EEEvPfS2_PT_PKS3_PKT0_S9_ifPKiSB_iPKfiiiSD_SD_iiiii --------------------------
	.section	.nv.shared._ZN4vllm25paged_attention_v2_kernelIffLi192ELi8ELi128ELNS_18Fp8KVCacheDataTypeE0ELb1ELi512EEEvPfS2_PT_PKS3_PKT0_S9_ifPKiSB_iPKfiiiSD_SD_iiiii,"aw",@nobits
	.sectionflags	@""
	.align	16
.nv.shared._ZN4vllm25paged_attention_v2_kernelIffLi192ELi8ELi128ELNS_18Fp8KVCacheDataTypeE0ELb1ELi512EEEvPfS2_PT_PKS3_PKT0_S9_ifPKiSB_iPKfiiiSD_SD_iiiii:
	.zero		1824


//--------------------- .nv.shared._ZN4vllm32paged_attention_v2_reduce_kernelIfLi128ELi128ELi512EEEvPT_PKfS4_PKS1_PKii --------------------------
	.section	.nv.shared._ZN4vllm32paged_attention_v2_reduce_kernelIfLi128ELi128ELi512EEEvPT_PKfS4_PKS1_PKii,"aw",@nobits
	.sectionflags	@""
	.align	16
.nv.shared._ZN4vllm32paged_attention_v2_reduce_kernelIfLi128ELi128ELi512EEEvPT_PKfS4_PKS1_PKii:
	.zero		1056


//--------------------- .nv.shared._ZN4vllm25paged_attention_v2_kernelIffLi128ELi8ELi128ELNS_18Fp8KVCacheDataTypeE0ELb1ELi512EEEvPfS2_PT_PKS3_PKT0_S9_ifPKiSB_iPKfiiiSD_SD_iiiii --------------------------
	.section	.nv.shared._ZN4vllm25paged_attention_v2_kernelIffLi128ELi8ELi128ELNS_18Fp8KVCacheDataTypeE0ELb1ELi512EEEvPfS2_PT_PKS3_PKT0_S9_ifPKiSB_iPKfiiiSD_SD_iiiii,"aw",@nobits
	.sectionflags	@""
	.align	16
.nv.shared._ZN4vllm25paged_attention_v2_kernelIffLi128ELi8ELi128ELNS_18Fp8KVCacheDataTypeE0ELb1ELi512EEEvPfS2_PT_PKS3_PKT0_S9_ifPKiSB_iPKfiiiSD_SD_iiiii:
	.zero		1568


//--------------------- .nv.shared._ZN4vllm32paged_attention_v2_reduce_kernelIfLi120ELi128ELi512EEEvPT_PKfS4_PKS1_PKii --------------------------
	.section	.nv.shared._ZN4vllm32paged_attention_v2_reduce_kernelIfLi120ELi128ELi512EEEvPT_PKfS4_PKS1_PKii,"aw",@nobits
	.sectionflags	@""
	.align	16
.nv.shared._ZN4vllm32paged_attention_v2_reduce_kernelIfLi120ELi128ELi512EEEvPT_PKfS4_PKS1_PKii:
	.zero		1056


//--------------------- .nv.shared._ZN4vllm25paged_attention_v2_kernelIffLi120ELi8ELi128ELNS_18Fp8KVCacheDataTypeE0ELb1ELi512EEEvPfS2_PT_PKS3_PKT0_S9_ifPKiSB_iPKfiiiSD_SD_iiiii --------------------------
	.section	.nv.shared._ZN4vllm25paged_attention_v2_kernelIffLi120ELi8ELi128ELNS_18Fp8KVCacheDataTypeE0ELb1ELi512EEEvPfS2_PT_PKS3_PKT0_S9_ifPKiSB_iPKfiiiSD_SD_iiiii,"aw",@nobits
	.sectionflags	@""
	.align	16
.nv.shared._ZN4vllm25paged_attention_v2_kernelIffLi120ELi8ELi128ELNS_18Fp8KVCacheDataTypeE0ELb1ELi512EEEvPfS2_PT_PKS3_PKT0_S9_ifPKiSB_iPKfiiiSD_SD_iiiii:
	.zero		1536


//--------------------- .nv.shared._ZN4vllm32paged_attention_v2_reduce_kernelIfLi112ELi128ELi512EEEvPT_PKfS4_PKS1_PKii --------------------------
	.section	.nv.shared._ZN4vllm32paged_attention_v2_reduce_kernelIfLi112ELi128ELi512EEEvPT_PKfS4_PKS1_PKii,"aw",@nobits
	.sectionflags	@""
	.align	16
.nv.shared._ZN4vllm32paged_attention_v2_reduce_kernelIfLi112ELi128ELi512EEEvPT_PKfS4_PKS1_PKii:
	.zero		1056


//--------------------- .nv.shared._ZN4vllm25paged_attention_v2_kernelIffLi112ELi8ELi128ELNS_18Fp8KVCacheDataTypeE0ELb1ELi512EEEvPfS2_PT_PKS3_PKT0_S9_ifPKiSB_iPKfiiiSD_SD_iiiii --------------------------
	.section	.nv.shared._ZN4vllm25paged_attention_v2_kernelIffLi112ELi8ELi128ELNS_18Fp8KVCacheDataTypeE0ELb1ELi512EEEvPfS2_PT_PKS3_PKT0_S9_ifPKiSB_iPKfiiiSD_SD_iiiii,"aw",@nobits
	.sectionflags	@""
	.align	16
.nv.shared._ZN4vllm25paged_attention_v2_kernelIffLi112ELi8ELi128ELNS_18Fp8KVCacheDataTypeE0ELb1ELi512EEEvPfS2_PT_PKS3_PKT0_S9_ifPKiSB_iPKfiiiSD_SD_iiiii:
	.zero		1504


//--------------------- .nv.shared._ZN4vllm32paged_attention_v2_reduce_kernelIfLi96ELi128ELi512EEEvPT_PKfS4_PKS1_PKii --------------------------
	.section	.nv.shared._ZN4vllm32paged_attention_v2_reduce_kernelIfLi96ELi128ELi512EEEvPT_PKfS4_PKS1_PKii,"aw",@nobits
	.sectionflags	@""
	.align	16
.nv.shared._ZN4vllm32paged_attention_v2_reduce_kernelIfLi96ELi128ELi512EEEvPT_PKfS4_PKS1_PKii:
	.zero		1056


//--------------------- .nv.shared._ZN4vllm25paged_attention_v2_kernelIffLi96ELi8ELi128ELNS_18Fp8KVCacheDataTypeE0ELb1ELi512EEEvPfS2_PT_PKS3_PKT0_S9_ifPKiSB_iPKfiiiSD_SD_iiiii --------------------------
	.section	.nv.shared._ZN4vllm25paged_attention_v2_kernelIffLi96ELi8ELi128ELNS_18Fp8KVCacheDataTypeE0ELb1ELi512EEEvPfS2_PT_PKS3_PKT0_S9_ifPKiSB_iPKfiiiSD_SD_iiiii,"aw",@nobits
	.sectionflags	@""
	.align	16
.nv.shared._ZN4vllm25paged_attention_v2_kernelIffLi96ELi8ELi128ELNS_18Fp8KVCacheDataTypeE0ELb1ELi512EEEvPfS2_PT_PKS3_PKT0_S9_ifPKiSB_iPKfiiiSD_SD_iiiii:
	.zero		1440


//--------------------- .nv.shared._ZN4vllm32paged_attention_v2_reduce_kernelIfLi80ELi128ELi512EEEvPT_PKfS4_PKS1_PKii --------------------------
	.section	.nv.shared._ZN4vllm32paged_attention_v2_reduce_kernelIfLi80ELi128ELi512EEEvPT_PKfS4_PKS1_PKii,"aw",@nobits
	.sectionflags	@""
	.align	16
.nv.shared._ZN4vllm32paged_attention_v2_reduce_kernelIfLi80ELi128ELi512EEEvPT_PKfS4_PKS1_PKii:
	.zero		1056


//--------------------- .nv.shared._ZN4vllm25paged_attention_v2_kernelIffLi80ELi8ELi128ELNS_18Fp8KVCacheDataTypeE0ELb1ELi512EEEvPfS2_PT_PKS3_PKT0_S9_ifPKiSB_iPKfiiiSD_SD_iiiii --------------------------
	.section	.nv.shared._ZN4vllm25paged_attention_v2_kernelIffLi80ELi8ELi128ELNS_18Fp8KVCacheDataTypeE0ELb1ELi512EEEvPfS2_PT_PKS3_PKT0_S9_ifPKiSB_iPKfiiiSD_SD_iiiii,"aw",@nobits
	.sectionflags	@""
	.align	16
.nv.shared._ZN4vllm25paged_attention_v2_kernelIffLi80ELi8ELi128ELNS_18Fp8KVCacheDataTypeE0ELb1ELi512EEEvPfS2_PT_PKS3_PKT0_S9_ifPKiSB_iPKfiiiSD_SD_iiiii:
	.zero		1376


//--------------------- .nv.shared._ZN4vllm32paged_attention_v2_reduce_kernelIfLi64ELi128ELi512EEEvPT_PKfS4_PKS1_PKii --------------------------
	.section	.nv.shared._ZN4vllm32paged_attention_v2_reduce_kernelIfLi64ELi128ELi512EEEvPT_PKfS4_PKS1_PKii,"aw",@nobits
	.sectionflags	@""
	.align	16
.nv.shared._ZN4vllm32paged_attention_v2_reduce_kernelIfLi64ELi128ELi512EEEvPT_PKfS4_PKS1_PKii:
	.zero		1056


//--------------------- .nv.shared._ZN4vllm25paged_attention_v2_kernelIffLi64ELi8ELi128ELNS_18Fp8KVCacheDataTypeE0ELb1ELi512EEEvPfS2_PT_PKS3_PKT0_S9_ifPKiSB_iPKfiiiSD_SD_iiiii --------------------------
	.section	.nv.shared._ZN4vllm25paged_attention_v2_kernelIffLi64ELi8ELi128ELNS_18Fp8KVCacheDataTypeE0ELb1ELi512EEEvPfS2_PT_PKS3_PKT0_S9_ifPKiSB_iPKfiiiSD_SD_iiiii,"aw",@nobits
	.sectionflags	@""
	.align	16
.nv.shared._ZN4vllm25paged_attention_v2_kernelIffLi64ELi8ELi128ELNS_18Fp8KVCacheDataTypeE0ELb1ELi512EEEvPfS2_PT_PKS3_PKT0_S9_ifPKiSB_iPKfiiiSD_SD_iiiii:
	.zero		1312


//--------------------- .nv.shared._ZN4vllm32paged_attention_v2_reduce_kernelIfLi32ELi128ELi512EEEvPT_PKfS4_PKS1_PKii --------------------------
	.section	.nv.shared._ZN4vllm32paged_attention_v2_reduce_kernelIfLi32ELi128ELi512EEEvPT_PKfS4_PKS1_PKii,"aw",@nobits
	.sectionflags	@""
	.align	16
.nv.shared._ZN4vllm32paged_attention_v2_reduce_kernelIfLi32ELi128ELi512EEEvPT_PKfS4_PKS1_PKii:
	.zero		1056


//--------------------- .nv.shared._ZN4vllm25paged_attention_v2_kernelIffLi32ELi8ELi128ELNS_18Fp8KVCacheDataTypeE0ELb1ELi512EEEvPfS2_PT_PKS3_PKT0_S9_ifPKiSB_iPKfiiiSD_SD_iiiii --------------------------
	.section	.nv.shared._ZN4vllm25paged_attention_v2_kernelIffLi32ELi8ELi128ELNS_18Fp8KVCacheDataTypeE0ELb1ELi512EEEvPfS2_PT_PKS3_PKT0_S9_ifPKiSB_iPKfiiiSD_SD_iiiii,"aw",@nobits
	.sectionflags	@""
	.align	16
.nv.shared._ZN4vllm25paged_attention_v2_kernelIffLi32ELi8ELi128ELNS_18Fp8KVCacheDataTypeE0ELb1ELi512EEEvPfS2_PT_PKS3_PKT0_S9_ifPKiSB_iPKfiiiSD_SD_iiiii:
	.zero		1184


//--------------------- .nv.constant0._ZN4vllm25paged_attention_v2_kernelI13__nv_bfloat16hLi256ELi32ELi128ELNS_18Fp8KVCacheDataTypeE2ELb0ELi512EEEvPfS3_PT_PKS4_PKT0_SA_ifPKiSC_iPKfiiiSE_SE_iiiii --------------------------
	.section	.nv.constant0._ZN4vllm25paged_attention_v2_kernelI13__nv_bfloat16hLi256ELi32ELi128ELNS_18Fp8KVCacheDataTypeE2ELb0ELi512EEEvPfS3_PT_PKS4_PKT0_SA_ifPKiSC_iPKfiiiSE_SE_iiiii,"a",@progbits
	.sectionflags	@""
	.align	4
.nv.constant0._ZN4vllm25paged_attention_v2_kernelI13__nv_bfloat16hLi256ELi32ELi128ELNS_18Fp8KVCacheDataTypeE2ELb0ELi512EEEvPfS3_PT_PKS4_PKT0_SA_ifPKiSC_iPKfiiiSE_SE_iiiii:
	.zero		1036


//--------------------- .nv.constant0._ZN4vllm25paged_attention_v2_kernelI13__nv_bfloat16hLi192ELi32ELi128ELNS_18Fp8KVCacheDataTypeE2ELb0ELi512EEEvPfS3_PT_PKS4_PKT0_SA_ifPKiSC_iPKfiiiSE_SE_iiiii --------------------------
	.section	.nv.constant0._ZN4vllm25paged_attention_v2_kernelI13__nv_bfloat16hLi192ELi32ELi128ELNS_18Fp8KVCacheDataTypeE2ELb0ELi512EEEvPfS3_PT_PKS4_PKT0_SA_ifPKiSC_iPKfiiiSE_SE_iiiii,"a",@progbits
	.sectionflags	@""
	.align	4
.nv.constant0._ZN4vllm25paged_attention_v2_kernelI13__nv_bfloat16hLi192ELi32ELi128ELNS_18Fp8KVCacheDataTypeE2ELb0ELi512EEEvPfS3_PT_PKS4_PKT0_SA_ifPKiSC_iPKfiiiSE_SE_iiiii:
	.zero		1036


//--------------------- .nv.constant0._ZN4vllm25paged_attention_v2_kernelI13__nv_bfloat16hLi128ELi32ELi128ELNS_18Fp8KVCacheDataTypeE2ELb0ELi512EEEvPfS3_PT_PKS4_PKT0_SA_ifPKiSC_iPKfiiiSE_SE_iiiii --------------------------
	.section	.nv.constant0._ZN4vllm25paged_attention_v2_kernelI13__nv_bfloat16hLi128ELi32ELi128ELNS_18Fp8KVCacheDataTypeE2ELb0ELi512EEEvPfS3_PT_PKS4_PKT0_SA_ifPKiSC_iPKfiiiSE_SE_iiiii,"a",@progbits
	.sectionflags	@""
	.align	4
.nv.constant0._ZN4vllm25paged_attention_v2_kernelI13__nv_bfloat16hLi128ELi32ELi128ELNS_18Fp8KVCacheDataTypeE2ELb0ELi512EEEvPfS3_PT_PKS4_PKT0_SA_ifPKiSC_iPKfiiiSE_SE_iiiii:
	.zero		1036


//--------------------- .nv.constant0._ZN4vllm25paged_attention_v2_kernelI13__nv_bfloat16hLi120ELi32ELi128ELNS_18Fp8KVCacheDataTypeE2ELb0ELi512EEEvPfS3_PT_PKS4_PKT0_SA_ifPKiSC_iPKfiiiSE_SE_iiiii --------------------------
	.section	.nv.constant0._ZN4vllm25paged_attention_v2_kernelI13__nv_bfloat16hLi120ELi32ELi128ELNS_18Fp8KVCacheDataTypeE2ELb0ELi512EEEvPfS3_PT_PKS4_PKT0_SA_ifPKiSC_iPKfiiiSE_SE_iiiii,"a",@progbits
	.sectionflags	@""
	.align	4
.nv.constant0._ZN4vllm25paged_attention_v2_kernelI13__nv_bfloat16hLi120ELi32ELi128ELNS_18Fp8KVCacheDataTypeE2ELb0ELi512EEEvPfS3_PT_PKS4_PKT0_SA_ifPKiSC_iPKfiiiSE_SE_iiiii:
	.zero		1036


//--------------------- .nv.constant0._ZN4vllm25paged_attention_v2_kernelI13__nv_bfloat16hLi112ELi32ELi128ELNS_18Fp8KVCacheDataTypeE2ELb0ELi512EEEvPfS3_PT_PKS4_PKT0_SA_ifPKiSC_iPKfiiiSE_SE_iiiii --------------------------
	.section	.nv.constant0._ZN4vllm25paged_attention_v2_kernelI13__nv_bfloat16hLi112ELi32ELi128ELNS_18Fp8KVCacheDataTypeE2ELb0ELi512EEEvPfS3_PT_PKS4_PKT0_SA_ifPKiSC_iPKfiiiSE_SE_iiiii,"a",@progbits
	.sectionflags	@""
	.align	4
.nv.constant0._ZN4vllm25paged_attention_v2_kernelI13__nv_bfloat16hLi112ELi32ELi128ELNS_18Fp8KVCacheDataTypeE2ELb0ELi512EEEvPfS3_PT_PKS4_PKT0_SA_ifPKiSC_iPKfiiiSE_SE_iiiii:
	.zero		1036


//--------------------- .nv.constant0._ZN4vllm25paged_attention_v2_kernelI13__nv_bfloat16hLi96ELi32ELi128ELNS_18Fp8KVCacheDataTypeE2ELb0ELi512EEEvPfS3_PT_PKS4_PKT0_SA_ifPKiSC_iPKfiiiSE_SE_iiiii --------------------------
	.section	.nv.constant0._ZN4vllm25paged_attention_v2_kernelI13__nv_bfloat16hLi96ELi32ELi128ELNS_18Fp8KVCacheDataTypeE2ELb0ELi512EEEvPfS3_PT_PKS4_PKT0_SA_ifPKiSC_iPKfiiiSE_SE_iiiii,"a",@progbits
	.sectionflags	@""
	.align	4
.nv.constant0._ZN4vllm25paged_attention_v2_kernelI13__nv_bfloat16hLi96ELi32ELi128ELNS_18Fp8KVCacheDataTypeE2ELb0ELi512EEEvPfS3_PT_PKS4_PKT0_SA_ifPKiSC_iPKfiiiSE_SE_iiiii:
	.zero		1036


//--------------------- .nv.constant0._ZN4vllm25paged_attention_v2_kernelI13__nv_bfloat16hLi80ELi32ELi128ELNS_18Fp8KVCacheDataTypeE2ELb0ELi512EEEvPfS3_PT_PKS4_PKT0_SA_ifPKiSC_iPKfiiiSE_SE_iiiii --------------------------
	.section	.nv.constant0._ZN4vllm25paged_attention_v2_kernelI13__nv_bfloat16hLi80ELi32ELi128ELNS_18Fp8KVCacheDataTypeE2ELb0ELi512EEEvPfS3_PT_PKS4_PKT0_SA_ifPKiSC_iPKfiiiSE_SE_iiiii,"a",@progbits
	.sectionflags	@""
	.align	4
.nv.constant0._ZN4vllm25paged_attention_v2_kernelI13__nv_bfloat16hLi80ELi32ELi128ELNS_18Fp8KVCacheDataTypeE2ELb0ELi512EEEvPfS3_PT_PKS4_PKT0_SA_ifPKiSC_iPKfiiiSE_SE_iiiii:
	.zero		1036


//--------------------- .nv.constant0._ZN4vllm25paged_attention_v2_kernelI13__nv_bfloat16hLi64ELi32ELi128ELNS_18Fp8KVCacheDataTypeE2ELb0ELi512EEEvPfS3_PT_PKS4_PKT0_SA_ifPKiSC_iPKfiiiSE_SE_iiiii --------------------------
	.section	.nv.constant0._ZN4vllm25paged_attention_v2_kernelI13__nv_bfloat16hLi64ELi32ELi128ELNS_18Fp8KVCacheDataTypeE2ELb0ELi512EEEvPfS3_PT_PKS4_PKT0_SA_ifPKiSC_iPKfiiiSE_SE_iiiii,"a",@progbits
	.sectionflags	@""
	.align	4
.nv.constant0._ZN4vllm25paged_attention_v2_kernelI13__nv_bfloat16hLi64ELi32ELi128ELNS_18Fp8KVCacheDataTypeE2ELb0ELi512EEEvPfS3_PT_PKS4_PKT0_SA_ifPKiSC_iPKfiiiSE_SE_iiiii:
	.zero		1036


//--------------------- .nv.constant0._ZN4vllm25paged_attention_v2_kernelI13__nv_bfloat16hLi32ELi32ELi128ELNS_18Fp8KVCacheDataTypeE2ELb0ELi512EEEvPfS3_PT_PKS4_PKT0_SA_ifPKiSC_iPKfiiiSE_SE_iiiii --------------------------
	.section	.nv.constant0._ZN4vllm25paged_attention_v2_kernelI13__nv_bfloat16hLi32ELi32ELi128ELNS_18Fp8KVCacheDataTypeE2ELb0ELi512EEEvPfS3_PT_PKS4_PKT0_SA_ifPKiSC_iPKfiiiSE_SE_iiiii,"a",@progbits
	.sectionflags	@""
	.align	4
.nv.constant0._ZN4vllm25paged_attention_v2_kernelI13__nv_bfloat16hLi32ELi32ELi128ELNS_18Fp8KVCacheDataTypeE2ELb0ELi512EEEvPfS3_PT_PKS4_PKT0_SA_ifPKiSC_iPKfiiiSE_SE_iiiii:
	.zero		1036


//--------------------- .nv.constant0._ZN4vllm25paged_attention_v2_kernelI13__nv_bfloat16hLi256ELi32ELi128ELNS_18Fp8KVCacheDataTypeE2ELb1ELi512EEEvPfS3_PT_PKS4_PKT0_SA_ifPKiSC_iPKfiiiSE_SE_iiiii --------------------------
	.section	.nv.constant0._ZN4vllm25paged_attention_v2_kernelI13__nv_bfloat16hLi256ELi32ELi128ELNS_18Fp8KVCacheDataTypeE2ELb1ELi512EEEvPfS3_PT_PKS4_PKT0_SA_ifPKiSC_iPKfiiiSE_SE_iiiii,"a",@progbits
	.sectionflags	@""
	.align	4
.nv.constant0._ZN4vllm25paged_attention_v2_kernelI13__nv_bfloat16hLi256ELi32ELi128ELNS_18Fp8KVCacheDataTypeE2ELb1ELi512EEEvPfS3_PT_PKS4_PKT0_SA_ifPKiSC_iPKfiiiSE_SE_iiiii:
	.zero		1036


//--------------------- .nv.constant0._ZN4vllm25paged_attention_v2_kernelI13__nv_bfloat16hLi192ELi32ELi128ELNS_18Fp8KVCacheDataTypeE2ELb1ELi512EEEvPfS3_PT_PKS4_PKT0_SA_ifPKiSC_iPKfiiiSE_SE_iiiii --------------------------
	.section	.nv.constant0._ZN4vllm25paged_attention_v2_kernelI13__nv_bfloat16hLi192ELi32ELi128ELNS_18Fp8KVCacheDataTypeE2ELb1ELi512EEEvPfS3_PT_PKS4_PKT0_SA_ifPKiSC_iPKfiiiSE_SE_iiiii,"a",@progbits
	.sectionflags	@""
	.align	4
.nv.constant0._ZN4vllm25paged_attention_v2_kernelI13__nv_bfloat16hLi192ELi32ELi128ELNS_18Fp8KVCacheDataTypeE2ELb1ELi512EEEvPfS3_PT_PKS4_PKT0_SA_ifPKiSC_iPKfiiiSE_SE_iiiii:
	.zero		1036


//--------------------- .nv.constant0._ZN4vllm25paged_attention_v2_kernelI13__nv_bfloat16hLi128ELi32ELi128ELNS_18Fp8KVCacheDataTypeE2ELb1ELi512EEEvPfS3_PT_PKS4_PKT0_SA_ifPKiSC_iPKfiiiSE_SE_iiiii --------------------------
	.section	.nv.constant0._ZN4vllm25paged_attention_v2_kernelI13__nv_bfloat16hLi128ELi32ELi128ELNS_18Fp8KVCacheDataTypeE2ELb1ELi512EEEvPfS3_PT_PKS4_PKT0_SA_ifPKiSC_iPKfiiiSE_SE_iiiii,"a",@progbits
	.sectionflags	@""
	.align	4
.nv.constant0._ZN4vllm25paged_attention_v2_kernelI13__nv_bfloat16hLi128ELi32ELi128ELNS_18Fp8KVCacheDataTypeE2ELb1ELi512EEEvPfS3_PT_PKS4_PKT0_SA_ifPKiSC_iPKfiiiSE_SE_iiiii:
	.zero		1036


//--------------------- .nv.constant0._ZN4vllm25paged_attention_v2_kernelI13__nv_bfloat16hLi120ELi32ELi128ELNS_18Fp8KVCacheDataTypeE2ELb1ELi512EEEvPfS3_PT_PKS4_PKT0_SA_ifPKiSC_iPKfiiiSE_SE_iiiii --------------------------
	.section	.nv.constant0._ZN4vllm25paged_attention_v2_kernelI13__nv_bfloat16hLi120ELi32ELi128ELNS_18Fp8KVCacheDataTypeE2ELb1ELi512EEEvPfS3_PT_PKS4_PKT0_SA_ifPKiSC_iPKfiiiSE_SE_iiiii,"a",@progbits
	.sectionflags	@""
	.align	4
.nv.constant0._ZN4vllm25paged_attention_v2_kernelI13__nv_bfloat16hLi120ELi32ELi128ELNS_18Fp8KVCacheDataTypeE2ELb1ELi512EEEvPfS3_PT_PKS4_PKT0_SA_ifPKiSC_iPKfiiiSE_SE_iiiii:
	.zero		1036


//--------------------- .nv.constant0._ZN4vllm25paged_attention_v2_kernelI13__nv_bfloat16hLi112ELi32ELi128ELNS_18Fp8KVCacheDataTypeE2ELb1ELi512EEEvPfS3_PT_PKS4_PKT0_SA_ifPKiSC_iPKfiiiSE_SE_iiiii --------------------------
	.section	.nv.constant0._ZN4vllm25paged_attention_v2_kernelI13__nv_bfloat16hLi112ELi32ELi128ELNS_18Fp8KVCacheDataTypeE2ELb1ELi512EEEvPfS3_PT_PKS4_PKT0_SA_ifPKiSC_iPKfiiiSE_SE_iiiii,"a",@progbits
	.sectionflags	@""
	.align	4
.nv.constant0._ZN4vllm25paged_attention_v2_kernelI13__nv_bfloat16hLi112ELi32ELi128ELNS_18Fp8KVCacheDataTypeE2ELb1ELi512EEEvPfS3_PT_PKS4_PKT0_SA_ifPKiSC_iPKfiiiSE_SE_iiiii:
	.zero		1036


//--------------------- .nv.constant0._ZN4vllm25paged_attention_v2_kernelI13__nv_bfloat16hLi96ELi32ELi128ELNS_18Fp8KVCacheDataTypeE2ELb1ELi512EEEvPfS3_PT_PKS4_PKT0_SA_ifPKiSC_iPKfiiiSE_SE_iiiii --------------------------
	.section	.nv.constant0._ZN4vllm25paged_attention_v2_kernelI13__nv_bfloat16hLi96ELi32ELi128ELNS_18Fp8KVCacheDataTypeE2ELb1ELi512EEEvPfS3_PT_PKS4_PKT0_SA_ifPKiSC_iPKfiiiSE_SE_iiiii,"a",@progbits
	.sectionflags	@""
	.align	4
.nv.constant0._ZN4vllm25paged_attention_v2_kernelI13__nv_bfloat16hLi96ELi32ELi128ELNS_18Fp8KVCacheDataTypeE2ELb1ELi512EEEvPfS3_PT_PKS4_PKT0_SA_ifPKiSC_iPKfiiiSE_SE_iiiii:
	.zero		1036


//--------------------- .nv.constant0._ZN4vllm25paged_attention_v2_kernelI13__nv_bfloat16hLi80ELi32ELi128ELNS_18Fp8KVCacheDataTypeE2ELb1ELi512EEEvPfS3_PT_PKS4_PKT0_SA_ifPKiSC_iPKfiiiSE_SE_iiiii --------------------------
	.section	.nv.constant0._ZN4vllm25paged_attention_v2_kernelI13__nv_bfloat16hLi80ELi32ELi128ELNS_18Fp8KVCacheDataTypeE2ELb1ELi512EEEvPfS3_PT_PKS4_PKT0_SA_ifPKiSC_iPKfiiiSE_SE_iiiii,"a",@progbits
	.sectionflags	@""
	.align	4
.nv.constant0._ZN4vllm25paged_attention_v2_kernelI13__nv_bfloat16hLi80ELi32ELi128ELNS_18Fp8KVCacheDataTypeE2ELb1ELi512EEEvPfS3_PT_PKS4_PKT0_SA_ifPKiSC_iPKfiiiSE_SE_iiiii:
	.zero		1036


//--------------------- .nv.constant0._ZN4vllm25paged_attention_v2_kernelI13__nv_bfloat16hLi64ELi32ELi128ELNS_18Fp8KVCacheDataTypeE2ELb1ELi512EEEvPfS3_PT_PKS4_PKT0_SA_ifPKiSC_iPKfiiiSE_SE_iiiii --------------------------
	.section	.nv.constant0._ZN4vllm25paged_attention_v2_kernelI13__nv_bfloat16hLi64ELi32ELi128ELNS_18Fp8KVCacheDataTypeE2ELb1ELi512EEEvPfS3_PT_PKS4_PKT0_SA_ifPKiSC_iPKfiiiSE_SE_iiiii,"a",@progbits
	.sectionflags	@""
	.align	4
.nv.constant0._ZN4vllm25paged_attention_v2_kernelI13__nv_bfloat16hLi64ELi32ELi128ELNS_18Fp8KVCacheDataTypeE2ELb1ELi512EEEvPfS3_PT_PKS4_PKT0_SA_ifPKiSC_iPKfiiiSE_SE_iiiii:
	.zero		1036


//--------------------- .nv.constant0._ZN4vllm25paged_attention_v2_kernelI13__nv_bfloat16hLi32ELi32ELi128ELNS_18Fp8KVCacheDataTypeE2ELb1ELi512EEEvPfS3_PT_PKS4_PKT0_SA_ifPKiSC_iPKfiiiSE_SE_iiiii --------------------------
	.section	.nv.constant0._ZN4vllm25paged_attention_v2_kernelI13__nv_bfloat16hLi32ELi32ELi128ELNS_18Fp8KVCacheDataTypeE2ELb1ELi512EEEvPfS3_PT_PKS4_PKT0_SA_ifPKiSC_iPKfiiiSE_SE_iiiii,"a",@progbits
	.sectionflags	@""
	.align	4
.nv.constant0._ZN4vllm25paged_attention_v2_kernelI13__nv_bfloat16hLi32ELi32ELi128ELNS_18Fp8KVCacheDataTypeE2ELb1ELi512EEEvPfS3_PT_PKS4_PKT0_SA_ifPKiSC_iPKfiiiSE_SE_iiiii:
	.zero		1036


//--------------------- .nv.constant0._ZN4vllm25paged_attention_v2_kernelI13__nv_bfloat16hLi256ELi16ELi128ELNS_18Fp8KVCacheDataTypeE2ELb0ELi512EEEvPfS3_PT_PKS4_PKT0_SA_ifPKiSC_iPKfiiiSE_SE_iiiii --------------------------
	.section	.nv.constant0._ZN4vllm25paged_attention_v2_kernelI13__nv_bfloat16hLi256ELi16ELi128ELNS_18Fp8KVCacheDataTypeE2ELb0ELi512EEEvPfS3_PT_PKS4_PKT0_SA_ifPKiSC_iPKfiiiSE_SE_iiiii,"a",@progbits
	.sectionflags	@""
	.align	4
.nv.constant0._ZN4vllm25paged_attention_v2_kernelI13__nv_bfloat16hLi256ELi16ELi128ELNS_18Fp8KVCacheDataTypeE2ELb0ELi512EEEvPfS3_PT_PKS4_PKT0_SA_ifPKiSC_iPKfiiiSE_SE_iiiii:
	.zero		1036


//--------------------- .nv.constant0._ZN4vllm25paged_attention_v2_kernelI13__nv_bfloat16hLi192ELi16ELi128ELNS_18Fp8KVCacheDataTypeE2ELb0ELi512EEEvPfS3_PT_PKS4_PKT0_SA_ifPKiSC_iPKfiiiSE_SE_iiiii --------------------------
	.section	.nv.constant0._ZN4vllm25paged_attention_v2_kernelI13__nv_bfloat16hLi192ELi16ELi128ELNS_18Fp8KVCacheDataTypeE2ELb0ELi512EEEvPfS3_PT_PKS4_PKT0_SA_ifPKiSC_iPKfiiiSE_SE_iiiii,"a",@progbits
	.sectionflags	@""
	.align	4
.nv.constant0._ZN4vllm25paged_attention_v2_kernelI13__nv_bfloat16hLi192ELi16ELi128ELNS_18Fp8KVCacheDataTypeE2ELb0ELi512EEEvPfS3_PT_PKS4_PKT0_SA_ifPKiSC_iPKfiiiSE_SE_iiiii:
	.zero		1036


//--------------------- .nv.constant0._ZN4vllm25paged_attention_v2_kernelI13__nv_bfloat16hLi128ELi16ELi128ELNS_18Fp8KVCacheDataTypeE2ELb0ELi512EEEvPfS3_PT_PKS4_PKT0_SA_ifPKiSC_iPKfiiiSE_SE_iiiii --------------------------
	.section	.nv.constant0._ZN4vllm25paged_attention_v2_kernelI13__nv_bfloat16hLi128ELi16ELi128ELNS_18Fp8KVCacheDataTypeE2ELb0ELi512EEEvPfS3_PT_PKS4_PKT0_SA_ifPKiSC_iPKfiiiSE_SE_iiiii,"a",@progbits
	.sectionflags	@""
	.align	4
.nv.constant0._ZN4vllm25paged_attention_v2_kernelI13__nv_bfloat16hLi128ELi16ELi128ELNS_18Fp8KVCacheDataTypeE2ELb0ELi512EEEvPfS3_PT_PKS4_PKT0_SA_ifPKiSC_iPKfiiiSE_SE_iiiii:
	.zero		1036


//--------------------- .nv.constant0._ZN4vllm25paged_attention_v2_kernelI13__nv_bfloat16hLi120ELi16ELi128ELNS_18Fp8KVCacheDataTypeE2ELb0ELi512EEEvPfS3_PT_PKS4_PKT0_SA_ifPKiSC_iPKfiiiSE_SE_iiiii --------------------------
	.section	.nv.constant0._ZN4vllm25paged_attention_v2_kernelI13__nv_bfloat16hLi120ELi16ELi128ELNS_18Fp8KVCacheDataTypeE2ELb0ELi512EEEvPfS3_PT_PKS4_PKT0_SA_ifPKiSC_iPKfiiiSE_SE_iiiii,"a",@progbits
	.sectionflags	@""
	.align	4
.nv.constant0._ZN4vllm25paged_attention_v2_kernelI13__nv_bfloat16hLi120ELi16ELi128ELNS_18Fp8KVCacheDataTypeE2ELb0ELi512EEEvPfS3_PT_PKS4_PKT0_SA_ifPKiSC_iPKfiiiSE_SE_iiiii:
	.zero		1036


//--------------------- .nv.constant0._ZN4vllm25paged_attention_v2_kernelI13__nv_bfloat16hLi112ELi16ELi128ELNS_18Fp8KVCacheDataTypeE2ELb0ELi512EEEvPfS3_PT_PKS4_PKT0_SA_ifPKiSC_iPKfiiiSE_SE_iiiii --------------------------
	.section	.nv.constant0._ZN4vllm25paged_attention_v2_kernelI13__nv_bfloat16hLi112ELi16ELi128ELNS_18Fp8KVCacheDataTypeE2ELb0ELi512EEEvPfS3_PT_PKS4_PKT0_SA_ifPKiSC_iPKfiiiSE_SE_iiiii,"a",@progbits
	.sectionflags	@""
	.align	4
.nv.constant0._ZN4vllm25paged_attention_v2_kernelI13__nv_bfloat16hLi112ELi16ELi128ELNS_18Fp8KVCacheDataTypeE2ELb0ELi512EEEvPfS3_PT_PKS4_PKT0_SA_ifPKiSC_iPKfiiiSE_SE_iiiii:
	.zero		1036


//--------------------- .nv.constant0._ZN4vllm25paged_attention_v2_kernelI13__nv_bfloat16hLi96ELi16ELi128ELNS_18Fp8KVCacheDataTypeE2ELb0ELi512EEEvPfS3_PT_PKS4_PKT0_SA_ifPKiSC_iPKfiiiSE_SE_iiiii --------------------------
	.section	.nv.constant0._ZN4vllm25paged_attention_v2_kernelI13__nv_bfloat16hLi96ELi16ELi128ELNS_18Fp8KVCacheDataTypeE2ELb0ELi512EEEvPfS3_PT_PKS4_PKT0_SA_ifPKiSC_iPKfiiiSE_SE_iiiii,"a",@progbits
	.sectionflags	@""
	.align	4
.nv.constant0._ZN4vllm25paged_attention_v2_kernelI13__nv_bfloat16hLi96ELi16ELi128ELNS_18Fp8KVCacheDataTypeE2ELb0ELi512EEEvPfS3_PT_PKS4_PKT0_SA_ifPKiSC_iPKfiiiSE_SE_iiiii:
	.zero		1036


//--------------------- .nv.constant0._ZN4vllm25paged_attention_v2_kernelI13__nv_bfloat16hLi80ELi16ELi128ELNS_18Fp8KVCacheDataTypeE2ELb0ELi512EEEvPfS3_PT_PKS4_PKT0_SA_ifPKiSC_iPKfiiiSE_SE_iiiii --------------------------
	.section	.nv.constant0._ZN4vllm25paged_attention_v2_kernelI13__nv_bfloat16hLi80ELi16ELi128ELNS_18Fp8KVCacheDataTypeE2ELb0ELi512EEEvPfS3_PT_PKS4_PKT0_SA_ifPKiSC_iPKfiiiSE_SE_iiiii,"a",@progbits
	.sectionflags	@""
	.align	4
.nv.constant0._ZN4vllm25paged_attention_v2_kernelI13__nv_bfloat16hLi80ELi16ELi128ELNS_18Fp8KVCacheDataTypeE2ELb0ELi512EEEvPfS3_PT_PKS4_PKT0_SA_ifPKiSC_iPKfiiiSE_SE_iiiii:
	.zero		1036


//--------------------- .nv.constant0._ZN4vllm25paged_attention_v2_kernelI13__nv_bfloat16hLi64ELi16ELi128ELNS_18Fp8KVCacheDataTypeE2ELb0ELi512EEEvPfS3_PT_PKS4_PKT0_SA_ifPKiSC_iPKfiiiSE_SE_iiiii --------------------------
	.section	.nv.constant0._ZN4vllm25paged_attention_v2_kernelI13__nv_bfloat16hLi64ELi16ELi128ELNS_18Fp8KVCacheDataTypeE2ELb0ELi512EEEvPfS3_PT_PKS4_PKT0_SA_ifPKiSC_iPKfiiiSE_SE_iiiii,"a",@progbits
	.sectionflags	@""
	.align	4
.nv.constant0._ZN4vllm25paged_attention_v2_kernelI13__nv_bfloat16hLi64ELi16ELi128ELNS_18Fp8KVCacheDataTypeE2ELb0ELi512EEEvPfS3_PT_PKS4_PKT0_SA_ifPKiSC_iPKfiiiSE_SE_iiiii:
	.zero		1036


//--------------------- .nv.constant0._ZN4vllm25paged_attention_v2_kernelI13__nv_bfloat16hLi32ELi16ELi128ELNS_18Fp8KVCacheDataTypeE2ELb0ELi512EEEvPfS3_PT_PKS4_PKT0_SA_ifPKiSC_iPKfiiiSE_SE_iiiii --------------------------
	.section	.nv.constant0._ZN4vllm25paged_attention_v2_kernelI13__nv_bfloat16hLi32ELi16ELi128ELNS_18Fp8KVCacheDataTypeE2ELb0ELi512EEEvPfS3_PT_PKS4_PKT0_SA_ifPKiSC_iPKfiiiSE_SE_iiiii,"a",@progbits
	.sectionflags	@""
	.align	4
.nv.constant0._ZN4vllm25paged_attention_v2_kernelI13__nv_bfloat16hLi32ELi16ELi128ELNS_18Fp8KVCacheDataTypeE2ELb0ELi512EEEvPfS3_PT_PKS4_PKT0_SA_ifPKiSC_iPKfiiiSE_SE_iiiii:
	.zero		1036


//--------------------- .nv.constant0._ZN4vllm25paged_attention_v2_kernelI13__nv_bfloat16hLi256ELi16ELi128ELNS_18Fp8KVCacheDataTypeE2ELb1ELi512EEEvPfS3_PT_PKS4_PKT0_SA_ifPKiSC_iPKfiiiSE_SE_iiiii --------------------------
	.section	.nv.constant0._ZN4vllm25paged_attention_v2_kernelI13__nv_bfloat16hLi256ELi16ELi128ELNS_18Fp8KVCacheDataTypeE2ELb1ELi512EEEvPfS3_PT_PKS4_PKT0_SA_ifPKiSC_iPKfiiiSE_SE_iiiii,"a",@progbits
	.sectionflags	@""
	.align	4
.nv.constant0._ZN4vllm25paged_attention_v2_kernelI13__nv_bfloat16hLi256ELi16ELi128ELNS_18Fp8KVCacheDataTypeE2ELb1ELi512EEEvPfS3_PT_PKS4_PKT0_SA_ifPKiSC_iPKfiiiSE_SE_iiiii:
	.zero		1036


//--------------------- .nv.constant0._ZN4vllm25paged_attention_v2_kernelI13__nv_bfloat16hLi192ELi16ELi128ELNS_18Fp8KVCacheDataTypeE2ELb1ELi512EEEvPfS3_PT_PKS4_PKT0_SA_ifPKiSC_iPKfiiiSE_SE_iiiii --------------------------
	.section	.nv.constant0._ZN4vllm25paged_attention_v2_kernelI13__nv_bfloat16hLi192ELi16ELi128ELNS_18Fp8KVCacheDataTypeE2ELb1ELi512EEEvPfS3_PT_PKS4_PKT0_SA_ifPKiSC_iPKfiiiSE_SE_iiiii,"a",@progbits
	.sectionflags	@""
	.align	4
.nv.constant0._ZN4vllm25paged_attention_v2_kernelI13__nv_bfloat16hLi192ELi16ELi128ELNS_18Fp8KVCacheDataTypeE2ELb1ELi512EEEvPfS3_PT_PKS4_PKT0_SA_ifPKiSC_iPKfiiiSE_SE_iiiii:
	.zero		1036


//--------------------- .nv.constant0._ZN4vllm25paged_attention_v2_kernelI13__nv_bfloat16hLi128ELi16ELi128ELNS_18Fp8KVCacheDataTypeE2ELb1ELi512EEEvPfS3_PT_PKS4_PKT0_SA_ifPKiSC_iPKfiiiSE_SE_iiiii --------------------------
	.section	.nv.constant0._ZN4vllm25paged_attention_v2_kernelI13__nv_bfloat16hLi128ELi16ELi128ELNS_18Fp8KVCacheDataTypeE2ELb1ELi512EEEvPfS3_PT_PKS4_PKT0_SA_ifPKiSC_iPKfiiiSE_SE_iiiii,"a",@progbits
	.sectionflags	@""
	.align	4
.nv.constant0._ZN4vllm25paged_attention_v2_kernelI13__nv_bfloat16hLi128ELi16ELi128ELNS_18Fp8KVCacheDataTypeE2ELb1ELi512EEEvPfS3_PT_PKS4_PKT0_SA_ifPKiSC_iPKfiiiSE_SE_iiiii:
	.zero		1036


//--------------------- .nv.constant0._ZN4vllm25paged_attention_v2_kernelI13__nv_bfloat16hLi120ELi16ELi128ELNS_18Fp8KVCacheDataTypeE2ELb1ELi512EEEvPfS3_PT_PKS4_PKT0_SA_ifPKiSC_iPKfiiiSE_SE_iiiii --------------------------
	.section	.nv.constant0._ZN4vllm25paged_attention_v2_kernelI13__nv_bfloat16hLi120ELi16ELi128ELNS_18Fp8KVCacheDataTypeE2ELb1ELi512EEEvPfS3_PT_PKS4_PKT0_SA_ifPKiSC_iPKfiiiSE_SE_iiiii,"a",@progbits
	.sectionflags	@""
	.align	4
.nv.constant0._ZN4vllm25paged_attention_v2_kernelI13__nv_bfloat16hLi120ELi16ELi128ELNS_18Fp8KVCacheDataTypeE2ELb1ELi512EEEvPfS3_PT_PKS4_PKT0_SA_ifPKiSC_iPKfiiiSE_SE_iiiii:
	.zero		1036


//--------------------- .nv.constant0._ZN4vllm25paged_attention_v2_kernelI13__nv_bfloat16hLi112ELi16ELi128ELNS_18Fp8KVCacheDataTypeE2ELb1ELi512EEEvPfS3_PT_PKS4_PKT0_SA_ifPKiSC_iPKfiiiSE_SE_iiiii --------------------------
	.section	.nv.constant0._ZN4vllm25paged_attention_v2_kernelI13__nv_bfloat16hLi112ELi16ELi128ELNS_18Fp8KVCacheDataTypeE2ELb1ELi512EEEvPfS3_PT_PKS4_PKT0_SA_ifPKiSC_iPKfiiiSE_SE_iiiii,"a",@progbits
	.sectionflags	@""
	.align	4
.nv.constant0._ZN4vllm25paged_attention_v2_kernelI13__nv_bfloat16hLi112ELi16ELi128ELNS_18Fp8KVCacheDataTypeE2ELb1ELi512EEEvPfS3_PT_PKS4_PKT0_SA_ifPKiSC_iPKfiiiSE_SE_iiiii:
	.zero		1036


//--------------------- .nv.constant0._ZN4vllm25paged_attention_v2_kernelI13__nv_bfloat16hLi96ELi16ELi128ELNS_18Fp8KVCacheDataTypeE2ELb1ELi512EEEvPfS3_PT_PKS4_PKT0_SA_ifPKiSC_iPKfiiiSE_SE_iiiii --------------------------
	.section	.nv.constant0._ZN4vllm25paged_attention_v2_kernelI13__nv_bfloat16hLi96ELi16ELi128ELNS_18Fp8KVCacheDataTypeE2ELb1ELi512EEEvPfS3_PT_PKS4_PKT0_SA_ifPKiSC_iPKfiiiSE_SE_iiiii,"a",@progbits
	.sectionflags	@""
	.align	4
.nv.constant0._ZN4vllm25paged_attention_v2_kernelI13__nv_bfloat16hLi96ELi16ELi128ELNS_18Fp8KVCacheDataTypeE2ELb1ELi512EEEvPfS3_PT_PKS4_PKT0_SA_ifPKiSC_iPKfiiiSE_SE_iiiii:
	.zero		1036


//--------------------- .nv.constant0._ZN4vllm25paged_attention_v2_kernelI13__nv_bfloat16hLi80ELi16ELi128ELNS_18Fp8KVCacheDataTypeE2ELb1ELi512EEEvPfS3_PT_PKS4_PKT0_SA_ifPKiSC_iPKfiiiSE_SE_iiiii --------------------------
	.section	.nv.constant0._ZN4vllm25paged_attention_v2_kernelI13__nv_bfloat16hLi80ELi16ELi128ELNS_18Fp8KVCacheDataTypeE2ELb1ELi512EEEvPfS3_PT_PKS4_PKT0_SA_ifPKiSC_iPKfiiiSE_SE_iiiii,"a",@progbits
	.sectionflags	@""
	.align	4
.nv.constant0._ZN4vllm25paged_attention_v2_kernelI13__nv_bfloat16hLi80ELi16ELi128ELNS_18Fp8KVCacheDataTypeE2ELb1ELi512EEEvPfS3_PT_PKS4_PKT0_SA_ifPKiSC_iPKfiiiSE_SE_iiiii:
	.zero		1036


//--------------------- .nv.constant0._ZN4vllm25paged_attention_v2_kernelI13__nv_bfloat16hLi64ELi16ELi128ELNS_18Fp8KVCacheDataTypeE2ELb1ELi512EEEvPfS3_PT_PKS4_PKT0_SA_ifPKiSC_iPKfiiiSE_SE_iiiii --------------------------
	.section	.nv.constant0._ZN4vllm25paged_attention_v2_kernelI13__nv_bfloat16hLi64ELi16ELi128ELNS_18Fp8KVCacheDataTypeE2ELb1ELi512EEEvPfS3_PT_PKS4_PKT0_SA_ifPKiSC_iPKfiiiSE_SE_iiiii,"a",@progbits
	.sectionflags	@""
	.align	4
.nv.constant0._ZN4vllm25paged_attention_v2_kernelI13__nv_bfloat16hLi64ELi16ELi128ELNS_18Fp8KVCacheDataTypeE2ELb1ELi512EEEvPfS3_PT_PKS4_PKT0_SA_ifPKiSC_iPKfiiiSE_SE_iiiii:
	.zero		1036


//--------------------- .nv.constant0._ZN4vllm25paged_attention_v2_kernelI13__nv_bfloat16hLi32ELi16ELi128ELNS_18Fp8KVCacheDataTypeE2ELb1ELi512EEEvPfS3_PT_PKS4_PKT0_SA_ifPKiSC_iPKfiiiSE_SE_iiiii --------------------------
	.section	.nv.constant0._ZN4vllm25paged_attention_v2_kernelI13__nv_bfloat16hLi32ELi16ELi128ELNS_18Fp8KVCacheDataTypeE2ELb1ELi512EEEvPfS3_PT_PKS4_PKT0_SA_ifPKiSC_iPKfiiiSE_SE_iiiii,"a",@progbits
	.sectionflags	@""
	.align	4
.nv.constant0._ZN4vllm25paged_attention_v2_kernelI13__nv_bfloat16hLi32ELi16ELi128ELNS_18Fp8KVCacheDataTypeE2ELb1ELi512EEEvPfS3_PT_PKS4_PKT0_SA_ifPKiSC_iPKfiiiSE_SE_iiiii:
	.zero		1036


//--------------------- .nv.constant0._ZN4vllm25paged_attention_v2_kernelI13__nv_bfloat16hLi256ELi8ELi128ELNS_18Fp8KVCacheDataTypeE2ELb0ELi512EEEvPfS3_PT_PKS4_PKT0_SA_ifPKiSC_iPKfiiiSE_SE_iiiii --------------------------
	.section	.nv.constant0._ZN4vllm25paged_attention_v2_kernelI13__nv_bfloat16hLi256ELi8ELi128ELNS_18Fp8KVCacheDataTypeE2ELb0ELi512EEEvPfS3_PT_PKS4_PKT0_SA_ifPKiSC_iPKfiiiSE_SE_iiiii,"a",@progbits
	.sectionflags	@""
	.align	4
.nv.constant0._ZN4vllm25paged_attention_v2_kernelI13__nv_bfloat16hLi256ELi8ELi128ELNS_18Fp8KVCacheDataTypeE2ELb0ELi512EEEvPfS3_PT_PKS4_PKT0_SA_ifPKiSC_iPKfiiiSE_SE_iiiii:
	.zero		1036


//--------------------- .nv.constant0._ZN4vllm25paged_attention_v2_kernelI13__nv_bfloat16hLi192ELi8ELi128ELNS_18Fp8KVCacheDataTypeE2ELb0ELi512EEEvPfS3_PT_PKS4_PKT0_SA_ifPKiSC_iPKfiiiSE_SE_iiiii --------------------------
	.section	.nv.constant0._ZN4vllm25paged_attention_v2_kernelI13__nv_bfloat16hLi192ELi8ELi128ELNS_18Fp8KVCacheDataTypeE2ELb0ELi512EEEvPfS3_PT_PKS4_PKT0_SA_ifPKiSC_iPKfiiiSE_SE_iiiii,"a",@progbits
	.sectionflags	@""
	.align	4
.nv.constant0._ZN4vllm25paged_attention_v2_kernelI13__nv_bfloat16hLi192ELi8ELi128ELNS_18Fp8KVCacheDataTypeE2ELb0ELi512EEEvPfS3_PT_PKS4_PKT0_SA_ifPKiSC_iPKfiiiSE_SE_iiiii:
	.zero		1036


//--------------------- .nv.constant0._ZN4vllm25paged_attention_v2_kernelI13__nv_bfloat16hLi128ELi8ELi128ELNS_18Fp8KVCacheDataTypeE2ELb0ELi512EEEvPfS3_PT_PKS4_PKT0_SA_ifPKiSC_iPKfiiiSE_SE_iiiii --------------------------
	.section	.nv.constant0._ZN4vllm25paged_attention_v2_kernelI13__nv_bfloat16hLi128ELi8ELi128ELNS_18Fp8KVCacheDataTypeE2ELb0ELi512EEEvPfS3_PT_PKS4_PKT0_SA_ifPKiSC_iPKfiiiSE_SE_iiiii,"a",@progbits
	.sectionflags	@""
	.align	4
.nv.constant0._ZN4vllm25paged_attention_v2_kernelI13__nv_bfloat16hLi128ELi8ELi128ELNS_18Fp8KVCacheDataTypeE2ELb0ELi512EEEvPfS3_PT_PKS4_PKT0_SA_ifPKiSC_iPKfiiiSE_SE_iiiii:
	.zero		1036


//--------------------- .nv.constant0._ZN4vllm25paged_attention_v2_kernelI13__nv_bfloat16hLi120ELi8ELi128ELNS_18Fp8KVCacheDataTypeE2ELb0ELi512EEEvPfS3_PT_PKS4_PKT0_SA_ifPKiSC_iPKfiiiSE_SE_iiiii --------------------------
	.section	.nv.constant0._ZN4vllm25paged_attention_v2_kernelI13__nv_bfloat16hLi120ELi8ELi128ELNS_18Fp8KVCacheDataTypeE2ELb0ELi512EEEvPfS3_PT_PKS4_PKT0_SA_ifPKiSC_iPKfiiiSE_SE_iiiii,"a",@progbits
	.sectionflags	@""
	.align	4
.nv.constant0._ZN4vllm25paged_attention_v2_kernelI13__nv_bfloat16hLi120ELi8ELi128ELNS_18Fp8KVCacheDataTypeE2ELb0ELi512EEEvPfS3_PT_PKS4_PKT0_SA_ifPKiSC_iPKfiiiSE_SE_iiiii:
	.zero		1036


//--------------------- .nv.constant0._ZN4vllm25paged_attention_v2_kernelI13__nv_bfloat16hLi112ELi8ELi128ELNS_18Fp8KVCacheDataTypeE2ELb0ELi512EEEvPfS3_PT_PKS4_PKT0_SA_ifPKiSC_iPKfiiiSE_SE_iiiii --------------------------
	.section	.nv.constant0._ZN4vllm25paged_attention_v2_kernelI13__nv_bfloat16hLi112ELi8ELi128ELNS_18Fp8KVCacheDataTypeE2ELb0ELi512EEEvPfS3_PT_PKS4_PKT0_SA_ifPKiSC_iPKfiiiSE_SE_iiiii,"a",@progbits
	.sectionflags	@""
	.align	4
.nv.constant0._ZN4vllm25paged_attention_v2_kernelI13__nv_bfloat16hLi112ELi8ELi128ELNS_18Fp8KVCacheDataTypeE2ELb0ELi512EEEvPfS3_PT_PKS4_PKT0_SA_ifPKiSC_iPKfiiiSE_SE_iiiii:
	.zero		1036


//--------------------- .nv.constant0._ZN4vllm25paged_attention_v2_kernelI13__nv_bfloat16hLi96ELi8ELi128ELNS_18Fp8KVCacheDataTypeE2ELb0ELi512EEEvPfS3_PT_PKS4_PKT0_SA_ifPKiSC_iPKfiiiSE_SE_iiiii --------------------------
	.section	.nv.constant0._ZN4vllm25paged_attention_v2_kernelI13__nv_bfloat16hLi96ELi8ELi128ELNS_18Fp8KVCacheDataTypeE2ELb0ELi512EEEvPfS3_PT_PKS4_PKT0_SA_ifPKiSC_iPKfiiiSE_SE_iiiii,"a",@progbits
	.sectionflags	@""
	.align	4
.nv.constant0._ZN4vllm25paged_attention_v2_kernelI13__nv_bfloat16hLi96ELi8ELi128ELNS_18Fp8KVCacheDataTypeE2ELb0ELi512EEEvPfS3_PT_PKS4_PKT0_SA_ifPKiSC_iPKfiiiSE_SE_iiiii:
	.zero		1036


//--------------------- .nv.constant0._ZN4vllm25paged_attention_v2_kernelI13__nv_bfloat16hLi80ELi8ELi128ELNS_18Fp8KVCacheDataTypeE2ELb0ELi512EEEvPfS3_PT_PKS4_PKT0_SA_ifPKiSC_iPKfiiiSE_SE_iiiii --------------------------
	.section	.nv.constant0._ZN4vllm25paged_attention_v2_kernelI13__nv_bfloat16hLi80ELi8ELi128ELNS_18Fp8KVCacheDataTypeE2ELb0ELi512EEEvPfS3_PT_PKS4_PKT0_SA_ifPKiSC_iPKfiiiSE_SE_iiiii,"a",@progbits
	.sectionflags	@""
	.align	4
.nv.constant0._ZN4vllm25paged_attention_v2_kernelI13__nv_bfloat16hLi80ELi8ELi128ELNS_18Fp8KVCacheDataTypeE2ELb0ELi512EEEvPfS3_PT_PKS4_PKT0_SA_ifPKiSC_iPKfiiiSE_SE_iiiii:
	.zero		1036


//--------------------- .nv.constant0._ZN4vllm25paged_attention_v2_kernelI13__nv_bfloat16hLi64ELi8ELi128ELNS_18Fp8KVCacheDataTypeE2ELb0ELi512EEEvPfS3_PT_PKS4_PKT0_SA_ifPKiSC_iPKfiiiSE_SE_iiiii --------------------------
	.section	.nv.constant0._ZN4vllm25paged_attention_v2_kernelI13__nv_bfloat16hLi64ELi8ELi128ELNS_18Fp8KVCacheDataTypeE2ELb0ELi512EEEvPfS3_PT_PKS4_PKT0_SA_ifPKiSC_iPKfiiiSE_SE_iiiii,"a",@progbits
	.sectionflags	@""
	.align	4
.nv.constant0._ZN4vllm25paged_attention_v2_kernelI13__nv_bfloat16hLi64ELi8ELi128ELNS_18Fp8KVCacheDataTypeE2ELb0ELi512EEEvPfS3_PT_PKS4_PKT0_SA_ifPKiSC_iPKfiiiSE_SE_iiiii:
	.zero		1036


//--------------------- .nv.constant0._ZN4vllm25paged_attention_v2_kernelI13__nv_bfloat16hLi32ELi8ELi128ELNS_18Fp8KVCacheDataTypeE2ELb0ELi512EEEvPfS3_PT_PKS4_PKT0_SA_ifPKiSC_iPKfiiiSE_SE_iiiii --------------------------
	.section	.nv.constant0._ZN4vllm25paged_attention_v2_kernelI13__nv_bfloat16hLi32ELi8ELi128ELNS_18Fp8KVCacheDataTypeE2ELb0ELi512EEEvPfS3_PT_PKS4_PKT0_SA_ifPKiSC_iPKfiiiSE_SE_iiiii,"a",@progbits
	.sectionflags	@""
	.align	4
.nv.constant0._ZN4vllm25paged_attention_v2_kernelI13__nv_bfloat16hLi32ELi8ELi128ELNS_18Fp8KVCacheDataTypeE2ELb0ELi512EEEvPfS3_PT_PKS4_PKT0_SA_ifPKiSC_iPKfiiiSE_SE_iiiii:
	.zero		1036


//--------------------- .nv.constant0._ZN4vllm25paged_attention_v2_kernelI13__nv_bfloat16hLi256ELi8ELi128ELNS_18Fp8KVCacheDataTypeE2ELb1ELi512EEEvPfS3_PT_PKS4_PKT0_SA_ifPKiSC_iPKfiiiSE_SE_iiiii --------------------------
	.section	.nv.constant0._ZN4vllm25paged_attention_v2_kernelI13__nv_bfloat16hLi256ELi8ELi128ELNS_18Fp8KVCacheDataTypeE2ELb1ELi512EEEvPfS3_PT_PKS4_PKT0_SA_ifPKiSC_iPKfiiiSE_SE_iiiii,"a",@progbits
	.sectionflags	@""
	.align	4
.nv.constant0._ZN4vllm25paged_attention_v2_kernelI13__nv_bfloat16hLi256ELi8ELi128ELNS_18Fp8KVCacheDataTypeE2ELb1ELi512EEEvPfS3_PT_PKS4_PKT0_SA_ifPKiSC_iPKfiiiSE_SE_iiiii:
	.zero		1036


//--------------------- .nv.constant0._ZN4vllm25paged_attention_v2_kernelI13__nv_bfloat16hLi192ELi8ELi128ELNS_18Fp8KVCacheDataTypeE2ELb1ELi512EEEvPfS3_PT_PKS4_PKT0_SA_ifPKiSC_iPKfiiiSE_SE_iiiii --------------------------
	.section	.nv.constant0._ZN4vllm25paged_attention_v2_kernelI13__nv_bfloat16hLi192ELi8ELi128ELNS_18Fp8KVCacheDataTypeE2ELb1ELi512EEEvPfS3_PT_PKS4_PKT0_SA_ifPKiSC_iPKfiiiSE_SE_iiiii,"a",@progbits
	.sectionflags	@""
	.align	4
.nv.constant0._ZN4vllm25paged_attention_v2_kernelI13__nv_bfloat16hLi192ELi8ELi128ELNS_18Fp8KVCacheDataTypeE2ELb1ELi512EEEvPfS3_PT_PKS4_PKT0_SA_ifPKiSC_iPKfiiiSE_SE_iiiii:
	.zero		1036


//--------------------- .nv.constant0._ZN4vllm25paged_attention_v2_kernelI13__nv_bfloat16hLi128ELi8ELi128ELNS_18Fp8KVCacheDataTypeE2ELb1ELi512EEEvPfS3_PT_PKS4_PKT0_SA_ifPKiSC_iPKfiiiSE_SE_iiiii --------------------------
	.section	.nv.constant0._ZN4vllm25paged_attention_v2_kernelI13__nv_bfloat16hLi128ELi8ELi128ELNS_18Fp8KVCacheDataTypeE2ELb1ELi512EEEvPfS3_PT_PKS4_PKT0_SA_ifPKiSC_iPKfiiiSE_SE_iiiii,"a",@progbits
	.sectionflags	@""
	.align	4
.nv.constant0._ZN4vllm25paged_attention_v2_kernelI13__nv_bfloat16hLi128ELi8ELi128ELNS_18Fp8KVCacheDataTypeE2ELb1ELi512EEEvPfS3_PT_PKS4_PKT0_SA_ifPKiSC_iPKfiiiSE_SE_iiiii:
	.zero		1036


//--------------------- .nv.constant0._ZN4vllm25paged_attention_v2_kernelI13__nv_bfloat16hLi120ELi8ELi128ELNS_18Fp8KVCacheDataTypeE2ELb1ELi512EEEvPfS3_PT_PKS4_PKT0_SA_ifPKiSC_iPKfiiiSE_SE_iiiii --------------------------
	.section	.nv.constant0._ZN4vllm25paged_attention_v2_kernelI13__nv_bfloat16hLi120ELi8ELi128ELNS_18Fp8KVCacheDataTypeE2ELb1ELi512EEEvPfS3_PT_PKS4_PKT0_SA_ifPKiSC_iPKfiiiSE_SE_iiiii,"a",@progbits
	.sectionflags	@""
	.align	4
.nv.constant0._ZN4vllm25paged_attention_v2_kernelI13__nv_bfloat16hLi120ELi8ELi128ELNS_18Fp8KVCacheDataTypeE2ELb1ELi512EEEvPfS3_PT_PKS4_PKT0_SA_ifPKiSC_iPKfiiiSE_SE_iiiii:
	.zero		1036


//--------------------- .nv.constant0._ZN4vllm25paged_attention_v2_kernelI13__nv_bfloat16hLi112ELi8ELi128ELNS_18Fp8KVCacheDataTypeE2ELb1ELi512EEEvPfS3_PT_PKS4_PKT0_SA_ifPKiSC_iPKfiiiSE_SE_iiiii --------------------------
	.section	.nv.constant0._ZN4vllm25paged_attention_v2_kernelI13__nv_bfloat16hLi112ELi8ELi128ELNS_18Fp8KVCacheDataTypeE2ELb1ELi512EEEvPfS3_PT_PKS4_PKT0_SA_ifPKiSC_iPKfiiiSE_SE_iiiii,"a",@progbits
	.sectionflags	@""
	.align	4
.nv.constant0._ZN4vllm25paged_attention_v2_kernelI13__nv_bfloat16hLi112ELi8ELi128ELNS_18Fp8KVCacheDataTypeE2ELb1ELi512EEEvPfS3_PT_PKS4_PKT0_SA_ifPKiSC_iPKfiiiSE_SE_iiiii:
	.zero		1036


//--------------------- .nv.constant0._ZN4vllm25paged_attention_v2_kernelI13__nv_bfloat16hLi96ELi8ELi128ELNS_18Fp8KVCacheDataTypeE2ELb1ELi512EEEvPfS3_PT_PKS4_PKT0_SA_ifPKiSC_iPKfiiiSE_SE_iiiii --------------------------
	.section	.nv.constant0._ZN4vllm25paged_attention_v2_kernelI13__nv_bfloat16hLi96ELi8ELi128ELNS_18Fp8KVCacheDataTypeE2ELb1ELi512EEEvPfS3_PT_PKS4_PKT0_SA_ifPKiSC_iPKfiiiSE_SE_iiiii,"a",@progbits
	.sectionflags	@""
	.align	4
.nv.constant0._ZN4vllm25paged_attention_v2_kernelI13__nv_bfloat16hLi96ELi8ELi128ELNS_18Fp8KVCacheDataTypeE2ELb1ELi512EEEvPfS3_PT_PKS4_PKT0_SA_ifPKiSC_iPKfiiiSE_SE_iiiii:
	.zero		1036


//--------------------- .nv.constant0._ZN4vllm25paged_attention_v2_kernelI13__nv_bfloat16hLi80ELi8ELi128ELNS_18Fp8KVCacheDataTypeE2ELb1ELi512EEEvPfS3_PT_PKS4_PKT0_SA_ifPKiSC_iPKfiiiSE_SE_iiiii --------------------------
	.section	.nv.constant0._ZN4vllm25paged_attention_v2_kernelI13__nv_bfloat16hLi80ELi8ELi128ELNS_18Fp8KVCacheDataTypeE2ELb1ELi512EEEvPfS3_PT_PKS4_PKT0_SA_ifPKiSC_iPKfiiiSE_SE_iiiii,"a",@progbits
	.sectionflags	@""
	.align	4
.nv.constant0._ZN4vllm25paged_attention_v2_kernelI13__nv_bfloat16hLi80ELi8ELi128ELNS_18Fp8KVCacheDataTypeE2ELb1ELi512EEEvPfS3_PT_PKS4_PKT0_SA_ifPKiSC_iPKfiiiSE_SE_iiiii:
	.zero		1036


//--------------------- .nv.constant0._ZN4vllm25paged_attention_v2_kernelI13__nv_bfloat16hLi64ELi8ELi128ELNS_18Fp8KVCacheDataTypeE2ELb1ELi512EEEvPfS3_PT_PKS4_PKT0_SA_ifPKiSC_iPKfiiiSE_SE_iiiii --------------------------
	.section	.nv.constant0._ZN4vllm25paged_attention_v2_kernelI13__nv_bfloat16hLi64ELi8ELi128ELNS_18Fp8KVCacheDataTypeE2ELb1ELi512EEEvPfS3_PT_PKS4_PKT0_SA_ifPKiSC_iPKfiiiSE_SE_iiiii,"a",@progbits
	.sectionflags	@""
	.align	4
.nv.constant0._ZN4vllm25paged_attention_v2_kernelI13__nv_bfloat16hLi64ELi8ELi128ELNS_18Fp8KVCacheDataTypeE2ELb1ELi512EEEvPfS3_PT_PKS4_PKT0_SA_ifPKiSC_iPKfiiiSE_SE_iiiii:
	.zero		1036


//--------------------- .nv.constant0._ZN4vllm25paged_attention_v2_kernelI13__nv_bfloat16hLi32ELi8ELi128ELNS_18Fp8KVCacheDataTypeE2ELb1ELi512EEEvPfS3_PT_PKS4_PKT0_SA_ifPKiSC_iPKfiiiSE_SE_iiiii --------------------------
	.section	.nv.constant0._ZN4vllm25paged_attention_v2_kernelI13__nv_bfloat16hLi32ELi8ELi128ELNS_18Fp8KVCacheDataTypeE2ELb1ELi512EEEvPfS3_PT_PKS4_PKT0_SA_ifPKiSC_iPKfiiiSE_SE_iiiii,"a",@progbits
	.sectionflags	@""
	.align	4
.nv.constant0._ZN4vllm25paged_attention_v2_kernelI13__nv_bfloat16hLi32ELi8ELi128ELNS_18Fp8KVCacheDataTypeE2ELb1ELi512EEEvPfS3_PT_PKS4_PKT0_SA_ifPKiSC_iPKfiiiSE_SE_iiiii:
	.zero		1036


//--------------------- .nv.constant0._ZN4vllm25paged_attention_v2_kernelIthLi256ELi32ELi128ELNS_18Fp8KVCacheDataTypeE2ELb0ELi512EEEvPfS2_PT_PKS3_PKT0_S9_ifPKiSB_iPKfiiiSD_SD_iiiii --------------------------
	.section	.nv.constant0._ZN4vllm25paged_attention_v2_kernelIthLi256ELi32ELi128ELNS_18Fp8KVCacheDataTypeE2ELb0ELi512EEEvPfS2_PT_PKS3_PKT0_S9_ifPKiSB_iPKfiiiSD_SD_iiiii,"a",@progbits
	.sectionflags	@""
	.align	4
.nv.constant0._ZN4vllm25paged_attention_v2_kernelIthLi256ELi32ELi128ELNS_18Fp8KVCacheDataTypeE2ELb0ELi512EEEvPfS2_PT_PKS3_PKT0_S9_ifPKiSB_iPKfiiiSD_SD_iiiii:
	.zero		1036


//--------------------- .nv.constant0._ZN4vllm25paged_attention_v2_kernelIthLi192ELi32ELi128ELNS_18Fp8KVCacheDataTypeE2ELb0ELi512EEEvPfS2_PT_PKS3_PKT0_S9_ifPKiSB_iPKfiiiSD_SD_iiiii --------------------------
	.section	.nv.constant0._ZN4vllm25paged_attention_v2_kernelIthLi192ELi32ELi128ELNS_18Fp8KVCacheDataTypeE2ELb0ELi512EEEvPfS2_PT_PKS3_PKT0_S9_ifPKiSB_iPKfiiiSD_SD_iiiii,"a",@progbits
	.sectionflags	@""
	.align	4
.nv.constant0._ZN4vllm25paged_attention_v2_kernelIthLi192ELi32ELi128ELNS_18Fp8KVCacheDataTypeE2ELb0ELi512EEEvPfS2_PT_PKS3_PKT0_S9_ifPKiSB_iPKfiiiSD_SD_iiiii:
	.zero		1036


//--------------------- .nv.constant0._ZN4vllm25paged_attention_v2_kernelIthLi128ELi32ELi128ELNS_18Fp8KVCacheDataTypeE2ELb0ELi512EEEvPfS2_PT_PKS3_PKT0_S9_ifPKiSB_iPKfiiiSD_SD_iiiii --------------------------
	.section	.nv.constant0._ZN4vllm25paged_attention_v2_kernelIthLi128ELi32ELi128ELNS_18Fp8KVCacheDataTypeE2ELb0ELi512EEEvPfS2_PT_PKS3_PKT0_S9_ifPKiSB_iPKfiiiSD_SD_iiiii,"a",@progbits
	.sectionflags	@""
	.align	4
.nv.constant0._ZN4vllm25paged_attention_v2_kernelIthLi128ELi32ELi128ELNS_18Fp8KVCacheDataTypeE2ELb0ELi512EEEvPfS2_PT_PKS3_PKT0_S9_ifPKiSB_iPKfiiiSD_SD_iiiii:
	.zero		1036


//--------------------- .nv.constant0._ZN4vllm25paged_attention_v2_kernelIthLi120ELi32ELi128ELNS_18Fp8KVCacheDataTypeE2ELb0ELi512EEEvPfS2_PT_PKS3_PKT0_S9_ifPKiSB_iPKfiiiSD_SD_iiiii --------------------------
	.section	.nv.constant0._ZN4vllm25paged_attention_v2_kernelIthLi120ELi32ELi128ELNS_18Fp8KVCacheDataTypeE2ELb0ELi512EEEvPfS2_PT_PKS3_PKT0_S9_ifPKiSB_iPKfiiiSD_SD_iiiii,"a",@progbits
	.sectionflags	@""
	.align	4
.nv.constant0._ZN4vllm25paged_attention_v2_kernelIthLi120ELi32ELi128ELNS_18Fp8KVCacheDataTypeE2ELb0ELi512EEEvPfS2_PT_PKS3_PKT0_S9_ifPKiSB_iPKfiiiSD_SD_iiiii:
	.zero		1036


//--------------------- .nv.constant0._ZN4vllm25paged_attention_v2_kernelIthLi112ELi32ELi128ELNS_18Fp8KVCacheDataTypeE2ELb0ELi512EEEvPfS2_PT_PKS3_PKT0_S9_ifPKiSB_iPKfiiiSD_SD_iiiii --------------------------
	.section	.nv.constant0._ZN4vllm25paged_attention_v2_kernelIthLi112ELi32ELi128ELNS_18Fp8KVCacheDataTypeE2ELb0ELi512EEEvPfS2_PT_PKS3_PKT0_S9_ifPKiSB_iPKfiiiSD_SD_iiiii,"a",@progbits
	.sectionflags	@""
	.align	4
.nv.constant0._ZN4vllm25paged_attention_v2_kernelIthLi112ELi32ELi128ELNS_18Fp8KVCacheDataTypeE2ELb0ELi512EEEvPfS2_PT_PKS3_PKT0_S9_ifPKiSB_iPKfiiiSD_SD_iiiii:
	.zero		1036


//--------------------- .nv.constant0._ZN4vllm25paged_attention_v2_kernelIthLi96ELi32ELi128ELNS_18Fp8KVCacheDataTypeE2ELb0ELi512EEEvPfS2_PT_PKS3_PKT0_S9_ifPKiSB_iPKfiiiSD_SD_iiiii --------------------------
	.section	.nv.constant0._ZN4vllm25paged_attention_v2_kernelIthLi96ELi32ELi128ELNS_18Fp8KVCacheDataTypeE2ELb0ELi512EEEvPfS2_PT_PKS3_PKT0_S9_ifPKiSB_iPKfiiiSD_SD_iiiii,"a",@progbits
	.sectionflags	@""
	.align	4
.nv.constant0._ZN4vllm25paged_attention_v2_kernelIthLi96ELi32ELi128ELNS_18Fp8KVCacheDataTypeE2ELb0ELi512EEEvPfS2_PT_PKS3_PKT0_S9_ifPKiSB_iPKfiiiSD_SD_iiiii:
	.zero		1036


//--------------------- .nv.constant0._ZN4vllm25paged_attention_v2_kernelIthLi80ELi32ELi128ELNS_18Fp8KVCacheDataTypeE2ELb0ELi512EEEvPfS2_PT_PKS3_PKT0_S9_ifPKiSB_iPKfiiiSD_SD_iiiii --------------------------
	.section	.nv.constant0._ZN4vllm25paged_attention_v2_kernelIthLi80ELi32ELi128ELNS_18Fp8KVCacheDataTypeE2ELb0ELi512EEEvPfS2_PT_PKS3_PKT0_S9_ifPKiSB_iPKfiiiSD_SD_iiiii,"a",@progbits
	.sectionflags	@""
	.align	4
.nv.constant0._ZN4vllm25paged_attention_v2_kernelIthLi80ELi32ELi128ELNS_18Fp8KVCacheDataTypeE2ELb0ELi512EEEvPfS2_PT_PKS3_PKT0_S9_ifPKiSB_iPKfiiiSD_SD_iiiii:
	.zero		1036


//--------------------- .nv.constant0._ZN4vllm25paged_attention_v2_kernelIthLi64ELi32ELi128ELNS_18Fp8KVCacheDataTypeE2ELb0ELi512EEEvPfS2_PT_PKS3_PKT0_S9_ifPKiSB_iPKfiiiSD_SD_iiiii --------------------------
	.section	.nv.constant0._ZN4vllm25paged_attention_v2_kernelIthLi64ELi32ELi128ELNS_18Fp8KVCacheDataTypeE2ELb0ELi512EEEvPfS2_PT_PKS3_PKT0_S9_ifPKiSB_iPKfiiiSD_SD_iiiii,"a",@progbits
	.sectionflags	@""
	.align	4
.nv.constant0._ZN4vllm25paged_attention_v2_kernelIthLi64ELi32ELi128ELNS_18Fp8KVCacheDataTypeE2ELb0ELi512EEEvPfS2_PT_PKS3_PKT0_S9_ifPKiSB_iPKfiiiSD_SD_iiiii:
	.zero		1036


//--------------------- .nv.constant0._ZN4vllm25paged_attention_v2_kernelIthLi32ELi32ELi128ELNS_18Fp8KVCacheDataTypeE2ELb0ELi512EEEvPfS2_PT_PKS3_PKT0_S9_ifPKiSB_iPKfiiiSD_SD_iiiii --------------------------
	.section	.nv.constant0._ZN4vllm25paged_attention_v2_kernelIthLi32ELi32ELi128ELNS_18Fp8KVCacheDataTypeE2ELb0ELi512EEEvPfS2_PT_PKS3_PKT0_S9_ifPKiSB_iPKfiiiSD_SD_iiiii,"a",@progbits
	.sectionflags	@""
	.align	4
.nv.constant0._ZN4vllm25paged_attention_v2_kernelIthLi32ELi32ELi128ELNS_18Fp8KVCacheDataTypeE2ELb0ELi512EEEvPfS2_PT_PKS3_PKT0_S9_ifPKiSB_iPKfiiiSD_SD_iiiii:
	.zero		1036


//--------------------- .nv.constant0._ZN4vllm25paged_attention_v2_kernelIthLi256ELi32ELi128ELNS_18Fp8KVCacheDataTypeE2ELb1ELi512EEEvPfS2_PT_PKS3_PKT0_S9_ifPKiSB_iPKfiiiSD_SD_iiiii --------------------------
	.section	.nv.constant0._ZN4vllm25paged_attention_v2_kernelIthLi256ELi32ELi128ELNS_18Fp8KVCacheDataTypeE2ELb1ELi512EEEvPfS2_PT_PKS3_PKT0_S9_ifPKiSB_iPKfiiiSD_SD_iiiii,"a",@progbits
	.sectionflags	@""
	.align	4
.nv.constant0._ZN4vllm25paged_attention_v2_kernelIthLi256ELi32ELi128ELNS_18Fp8KVCacheDataTypeE2ELb1ELi512EEEvPfS2_PT_PKS3_PKT0_S9_ifPKiSB_iPKfiiiSD_SD_iiiii:
	.zero		1036


//--------------------- .nv.constant0._ZN4vllm25paged_attention_v2_kernelIthLi192ELi32ELi128ELNS_18Fp8KVCacheDataTypeE2ELb1ELi512EEEvPfS2_PT_PKS3_PKT0_S9_ifPKiSB_iPKfiiiSD_SD_iiiii --------------------------
	.section	.nv.constant0._ZN4vllm25paged_attention_v2_kernelIthLi192ELi32ELi128ELNS_18Fp8KVCacheDataTypeE2ELb1ELi512EEEvPfS2_PT_PKS3_PKT0_S9_ifPKiSB_iPKfiiiSD_SD_iiiii,"a",@progbits
	.sectionflags	@""
	.align	4
.nv.constant0._ZN4vllm25paged_attention_v2_kernelIthLi192ELi32ELi128ELNS_18Fp8KVCacheDataTypeE2ELb1ELi512EEEvPfS2_PT_PKS3_PKT0_S9_ifPKiSB_iPKfiiiSD_SD_iiiii:
	.zero		1036


//--------------------- .nv.constant0._ZN4vllm25paged_attention_v2_kernelIthLi128ELi32ELi128ELNS_18Fp8KVCacheDataTypeE2ELb1ELi512EEEvPfS2_PT_PKS3_PKT0_S9_ifPKiSB_iPKfiiiSD_SD_iiiii --------------------------
	.section	.nv.constant0._ZN4vllm25paged_attention_v2_kernelIthLi128ELi32ELi128ELNS_18Fp8KVCacheDataTypeE2ELb1ELi512EEEvPfS2_PT_PKS3_PKT0_S9_ifPKiSB_iPKfiiiSD_SD_iiiii,"a",@progbits
	.sectionflags	@""
	.align	4
.nv.constant0._ZN4vllm25paged_attention_v2_kernelIthLi128ELi32ELi128ELNS_18Fp8KVCacheDataTypeE2ELb1ELi512EEEvPfS2_PT_PKS3_PKT0_S9_ifPKiSB_iPKfiiiSD_SD_iiiii:
	.zero		1036


//--------------------- .nv.constant0._ZN4vllm25paged_attention_v2_kernelIthLi120ELi32ELi128ELNS_18Fp8KVCacheDataTypeE2ELb1ELi512EEEvPfS2_PT_PKS3_PKT0_S9_ifPKiSB_iPKfiiiSD_SD_iiiii --------------------------
	.section	.nv.constant0._ZN4vllm25paged_attention_v2_kernelIthLi120ELi32ELi128ELNS_18Fp8KVCacheDataTypeE2ELb1ELi512EEEvPfS2_PT_PKS3_PKT0_S9_ifPKiSB_iPKfiiiSD_SD_iiiii,"a",@progbits
	.sectionflags	@""
	.align	4
.nv.constant0._ZN4vllm25paged_attention_v2_kernelIthLi120ELi32ELi128ELNS_18Fp8KVCacheDataTypeE2ELb1ELi512EEEvPfS2_PT_PKS3_PKT0_S9_ifPKiSB_iPKfiiiSD_SD_iiiii:
	.zero		1036


//--------------------- .nv.constant0._ZN4vllm25paged_attention_v2_kernelIthLi112ELi32ELi128ELNS_18Fp8KVCacheDataTypeE2ELb1ELi512EEEvPfS2_PT_PKS3_PKT0_S9_ifPKiSB_iPKfiiiSD_SD_iiiii --------------------------
	.section	.nv.constant0._ZN4vllm25paged_attention_v2_kernelIthLi112ELi32ELi128ELNS_18Fp8KVCacheDataTypeE2ELb1ELi512EEEvPfS2_PT_PKS3_PKT0_S9_ifPKiSB_iPKfiiiSD_SD_iiiii,"a",@progbits
	.sectionflags	@""
	.align	4
.nv.constant0._ZN4vllm25paged_attention_v2_kernelIthLi112ELi32ELi128ELNS_18Fp8KVCacheDataTypeE2ELb1ELi512EEEvPfS2_PT_PKS3_PKT0_S9_ifPKiSB_iPKfiiiSD_SD_iiiii:
	.zero		1036


//--------------------- .nv.constant0._ZN4vllm25paged_attention_v2_kernelIthLi96ELi32ELi128ELNS_18Fp8KVCacheDataTypeE2ELb1ELi512EEEvPfS2_PT_PKS3_PKT0_S9_ifPKiSB_iPKfiiiSD_SD_iiiii --------------------------
	.section	.nv.constant0._ZN4vllm25paged_attention_v2_kernelIthLi96ELi32ELi128ELNS_18Fp8KVCacheDataTypeE2ELb1ELi512EEEvPfS2_PT_PKS3_PKT0_S9_ifPKiSB_iPKfiiiSD_SD_iiiii,"a",@progbits
	.sectionflags	@""
	.align	4
.nv.constant0._ZN4vllm25paged_attention_v2_kernelIthLi96ELi32ELi128ELNS_18Fp8KVCacheDataTypeE2ELb1ELi512EEEvPfS2_PT_PKS3_PKT0_S9_ifPKiSB_iPKfiiiSD_SD_iiiii:
	.zero		1036


//--------------------- .nv.constant0._ZN4vllm25paged_attention_v2_kernelIthLi80ELi32ELi128ELNS_18Fp8KVCacheDataTypeE2ELb1ELi512EEEvPfS2_PT_PKS3_PKT0_S9_ifPKiSB_iPKfiiiSD_SD_iiiii --------------------------
	.section	.nv.constant0._ZN4vllm25paged_attention_v2_kernelIthLi80ELi32ELi128ELNS_18Fp8KVCacheDataTypeE2ELb1ELi512EEEvPfS2_PT_PKS3_PKT0_S9_ifPKiSB_iPKfiiiSD_SD_iiiii,"a",@progbits
	.sectionflags	@""
	.align	4
.nv.constant0._ZN4vllm25paged_attention_v2_kernelIthLi80ELi32ELi128ELNS_18Fp8KVCacheDataTypeE2ELb1ELi512EEEvPfS2_PT_PKS3_PKT0_S9_ifPKiSB_iPKfiiiSD_SD_iiiii:
	.zero		1036


//--------------------- .nv.constant0._ZN4vllm25paged_attention_v2_kernelIthLi64ELi32ELi128ELNS_18Fp8KVCacheDataTypeE2ELb1ELi512EEEvPfS2_PT_PKS3_PKT0_S9_ifPKiSB_iPKfiiiSD_SD_iiiii --------------------------
	.section	.nv.constant0._ZN4vllm25paged_attention_v2_kernelIthLi64ELi32ELi128ELNS_18Fp8KVCacheDataTypeE2ELb1ELi512EEEvPfS2_PT_PKS3_PKT0_S9_ifPKiSB_iPKfiiiSD_SD_iiiii,"a",@progbits
	.sectionflags	@""
	.align	4
.nv.constant0._ZN4vllm25paged_attention_v2_kernelIthLi64ELi32ELi128ELNS_18Fp8KVCacheDataTypeE2ELb1ELi512EEEvPfS2_PT_PKS3_PKT0_S9_ifPKiSB_iPKfiiiSD_SD_iiiii:
	.zero		1036


//--------------------- .nv.constant0._ZN4vllm25paged_attention_v2_kernelIthLi32ELi32ELi128ELNS_18Fp8KVCacheDataTypeE2ELb1ELi512EEEvPfS2_PT_PKS3_PKT0_S9_ifPKiSB_iPKfiiiSD_SD_iiiii --------------------------
	.section	.nv.constant0._ZN4vllm25paged_attention_v2_kernelIthLi32ELi32ELi128ELNS_18Fp8KVCacheDataTypeE2ELb1ELi512EEEvPfS2_PT_PKS3_PKT0_S9_ifPKiSB_iPKfiiiSD_SD_iiiii,"a",@progbits
	.sectionflags	@""
	.align	4
.nv.constant0._ZN4vllm25paged_attention_v2_kernelIthLi32ELi32ELi128ELNS_18Fp8KVCacheDataTypeE2ELb1ELi512EEEvPfS2_PT_PKS3_PKT0_S9_ifPKiSB_iPKfiiiSD_SD_iiiii:
	.zero		1036


//--------------------- .nv.constant0._ZN4vllm25paged_attention_v2_kernelIthLi256ELi16ELi128ELNS_18Fp8KVCacheDataTypeE2ELb0ELi512EEEvPfS2_PT_PKS3_PKT0_S9_ifPKiSB_iPKfiiiSD_SD_iiiii --------------------------
	.section	.nv.constant0._ZN4vllm25paged_attention_v2_kernelIthLi256ELi16ELi128ELNS_18Fp8KVCacheDataTypeE2ELb0ELi512EEEvPfS2_PT_PKS3_PKT0_S9_ifPKiSB_iPKfiiiSD_SD_iiiii,"a",@progbits
	.sectionflags	@""
	.align	4
.nv.constant0._ZN4vllm25paged_attention_v2_kernelIthLi256ELi16ELi128ELNS_18Fp8KVCacheDataTypeE2ELb0ELi512EEEvPfS2_PT_PKS3_PKT0_S9_ifPKiSB_iPKfiiiSD_SD_iiiii:
	.zero		1036


//--------------------- .nv.constant0._ZN4vllm25paged_attention_v2_kernelIthLi192ELi16ELi128ELNS_18Fp8KVCacheDataTypeE2ELb0ELi512EEEvPfS2_PT_PKS3_PKT0_S9_ifPKiSB_iPKfiiiSD_SD_iiiii --------------------------
	.section	.nv.constant0._ZN4vllm25paged_attention_v2_kernelIthLi192ELi16ELi128ELNS_18Fp8KVCacheDataTypeE2ELb0ELi512EEEvPfS2_PT_PKS3_PKT0_S9_ifPKiSB_iPKfiiiSD_SD_iiiii,"a",@progbits
	.sectionflags	@""
	.align	4
.nv.constant0._ZN4vllm25paged_attention_v2_kernelIthLi192ELi16ELi128ELNS_18Fp8KVCacheDataTypeE2ELb0ELi512EEEvPfS2_PT_PKS3_PKT0_S9_ifPKiSB_iPKfiiiSD_SD_iiiii:
	.zero		1036


//--------------------- .nv.constant0._ZN4vllm25paged_attention_v2_kernelIthLi128ELi16ELi128ELNS_18Fp8KVCacheDataTypeE2ELb0ELi512EEEvPfS2_PT_PKS3_PKT0_S9_ifPKiSB_iPKfiiiSD_SD_iiiii --------------------------
	.section	.nv.constant0._ZN4vllm25paged_attention_v2_kernelIthLi128ELi16ELi128ELNS_18Fp8KVCacheDataTypeE2ELb0ELi512EEEvPfS2_PT_PKS3_PKT0_S9_ifPKiSB_iPKfiiiSD_SD_iiiii,"a",@progbits
	.sectionflags	@""
	.align	4
.nv.constant0._ZN4vllm25paged_attention_v2_kernelIthLi128ELi16ELi128ELNS_18Fp8KVCacheDataTypeE2ELb0ELi512EEEvPfS2_PT_PKS3_PKT0_S9_ifPKiSB_iPKfiiiSD_SD_iiiii:
	.zero		1036


//--------------------- .nv.constant0._ZN4vllm25paged_attention_v2_kernelIthLi120ELi16ELi128ELNS_18Fp8KVCacheDataTypeE2ELb0ELi512EEEvPfS2_PT_PKS3_PKT0_S9_ifPKiSB_iPKfiiiSD_SD_iiiii --------------------------
	.section	.nv.constant0._ZN4vllm25paged_attention_v2_kernelIthLi120ELi16ELi128ELNS_18Fp8KVCacheDataTypeE2ELb0ELi512EEEvPfS2_PT_PKS3_PKT0_S9_ifPKiSB_iPKfiiiSD_SD_iiiii,"a",@progbits
	.sectionflags	@""
	.align	4
.nv.constant0._ZN4vllm25paged_attention_v2_kernelIthLi120ELi16ELi128ELNS_18Fp8KVCacheDataTypeE2ELb0ELi512EEEvPfS2_PT_PKS3_PKT0_S9_ifPKiSB_iPKfiiiSD_SD_iiiii:
	.zero		1036


//--------------------- .nv.constant0._ZN4vllm25paged_attention_v2_kernelIthLi112ELi16ELi128ELNS_18Fp8KVCacheDataTypeE2ELb0ELi512EEEvPfS2_PT_PKS3_PKT0_S9_ifPKiSB_iPKfiiiSD_SD_iiiii --------------------------
	.section	.nv.constant0._ZN4vllm25paged_attention_v2_kernelIthLi112ELi16ELi128ELNS_18Fp8KVCacheDataTypeE2ELb0ELi512EEEvPfS2_PT_PKS3_PKT0_S9_ifPKiSB_iPKfiiiSD_SD_iiiii,"a",@progbits
	.sectionflags	@""
	.align	4
.nv.constant0._ZN4vllm25paged_attention_v2_kernelIthLi112ELi16ELi128ELNS_18Fp8KVCacheDataTypeE2ELb0ELi512EEEvPfS2_PT_PKS3_PKT0_S9_ifPKiSB_iPKfiiiSD_SD_iiiii:
	.zero		1036


//--------------------- .nv.constant0._ZN4vllm25paged_attention_v2_kernelIthLi96ELi16ELi128ELNS_18Fp8KVCacheDataTypeE2ELb0ELi512EEEvPfS2_PT_PKS3_PKT0_S9_ifPKiSB_iPKfiiiSD_SD_iiiii --------------------------
	.section	.nv.constant0._ZN4vllm25paged_attention_v2_kernelIthLi96ELi16ELi128ELNS_18Fp8KVCacheDataTypeE2ELb0ELi512EEEvPfS2_PT_PKS3_PKT0_S9_ifPKiSB_iPKfiiiSD_SD_iiiii,"a",@progbits
	.sectionflags	@""
	.align	4
.nv.constant0._ZN4vllm25paged_attention_v2_kernelIthLi96ELi16ELi128ELNS_18Fp8KVCacheDataTypeE2ELb0ELi512EEEvPfS2_PT_PKS3_PKT0_S9_ifPKiSB_iPKfiiiSD_SD_iiiii:
	.zero		1036


//--------------------- .nv.constant0._ZN4vllm25paged_attention_v2_kernelIthLi80ELi16ELi128ELNS_18Fp8KVCacheDataTypeE2ELb0ELi512EEEvPfS2_PT_PKS3_PKT0_S9_ifPKiSB_iPKfiiiSD_SD_iiiii --------------------------
	.section	.nv.constant0._ZN4vllm25paged_attention_v2_kernelIthLi80ELi16ELi128ELNS_18Fp8KVCacheDataTypeE2ELb0ELi512EEEvPfS2_PT_PKS3_PKT0_S9_ifPKiSB_iPKfiiiSD_SD_iiiii,"a",@progbits
	.sectionflags	@""
	.align	4
.nv.constant0._ZN4vllm25paged_attention_v2_kernelIthLi80ELi16ELi128ELNS_18Fp8KVCacheDataTypeE2ELb0ELi512EEEvPfS2_PT_PKS3_PKT0_S9_ifPKiSB_iPKfiiiSD_SD_iiiii:
	.zero		1036


//--------------------- .nv.constant0._ZN4vllm25paged_attention_v2_kernelIthLi64ELi16ELi128ELNS_18Fp8KVCacheDataTypeE2ELb0ELi512EEEvPfS2_PT_PKS3_PKT0_S9_ifPKiSB_iPKfiiiSD_SD_iiiii --------------------------
	.section	.nv.constant0._ZN4vllm25paged_attention_v2_kernelIthLi64ELi16ELi128ELNS_18Fp8KVCacheDataTypeE2ELb0ELi512EEEvPfS2_PT_PKS3_PKT0_S9_ifPKiSB_iPKfiiiSD_SD_iiiii,"a",@progbits
	.sectionflags	@""
	.align	4
.nv.constant0._ZN4vllm25paged_attention_v2_kernelIthLi64ELi16ELi128ELNS_18Fp8KVCacheDataTypeE2ELb0ELi512EEEvPfS2_PT_PKS3_PKT0_S9_ifPKiSB_iPKfiiiSD_SD_iiiii:
	.zero		1036


//--------------------- .nv.constant0._ZN4vllm25paged_attention_v2_kernelIthLi32ELi16ELi128ELNS_18Fp8KVCacheDataTypeE2ELb0ELi512EEEvPfS2_PT_PKS3_PKT0_S9_ifPKiSB_iPKfiiiSD_SD_iiiii --------------------------
	.section	.nv.constant0._ZN4vllm25paged_attention_v2_kernelIthLi32ELi16ELi128ELNS_18Fp8KVCacheDataTypeE2ELb0ELi512EEEvPfS2_PT_PKS3_PKT0_S9_ifPKiSB_iPKfiiiSD_SD_iiiii,"a",@progbits
	.sectionflags	@""
	.align	4
.nv.constant0._ZN4vllm25paged_attention_v2_kernelIthLi32ELi16ELi128ELNS_18Fp8KVCacheDataTypeE2ELb0ELi512EEEvPfS2_PT_PKS3_PKT0_S9_ifPKiSB_iPKfiiiSD_SD_iiiii:
	.zero		1036


//--------------------- .nv.constant0._ZN4vllm25paged_attention_v2_kernelIthLi256ELi16ELi128ELNS_18Fp8KVCacheDataTypeE2ELb1ELi512EEEvPfS2_PT_PKS3_PKT0_S9_ifPKiSB_iPKfiiiSD_SD_iiiii --------------------------
	.section	.nv.constant0._ZN4vllm25paged_attention_v2_kernelIthLi256ELi16ELi128ELNS_18Fp8KVCacheDataTypeE2ELb1ELi512EEEvPfS2_PT_PKS3_PKT0_S9_ifPKiSB_iPKfiiiSD_SD_iiiii,"a",@progbits
	.sectionflags	@""
	.align	4
.nv.constant0._ZN4vllm25paged_attention_v2_kernelIthLi256ELi16ELi128ELNS_18Fp8KVCacheDataTypeE2ELb1ELi512EEEvPfS2_PT_PKS3_PKT0_S9_ifPKiSB_iPKfiiiSD_SD_iiiii:
	.zero		1036


//--------------------- .nv.constant0._ZN4vllm25paged_attention_v2_kernelIthLi192ELi16ELi128ELNS_18Fp8KVCacheDataTypeE2ELb1ELi512EEEvPfS2_PT_PKS3_PKT0_S9_ifPKiSB_iPKfiiiSD_SD_iiiii --------------------------
	.section	.nv.constant0._ZN4vllm25paged_attention_v2_kernelIthLi192ELi16ELi128ELNS_18Fp8KVCacheDataTypeE2ELb1ELi512EEEvPfS2_PT_PKS3_PKT0_S9_ifPKiSB_iPKfiiiSD_SD_iiiii,"a",@progbits
	.sectionflags	@""
	.align	4
.nv.constant0._ZN4vllm25paged_attention_v2_kernelIthLi192ELi16ELi128ELNS_18Fp8KVCacheDataTypeE2ELb1ELi512EEEvPfS2_PT_PKS3_PKT0_S9_ifPKiSB_iPKfiiiSD_SD_iiiii:
	.zero		1036


//--------------------- .nv.constant0._ZN4vllm25paged_attention_v2_kernelIthLi128ELi16ELi128ELNS_18Fp8KVCacheDataTypeE2ELb1ELi512EEEvPfS2_PT_PKS3_PKT0_S9_ifPKiSB_iPKfiiiSD_SD_iiiii --------------------------
	.section	.nv.constant0._ZN4vllm25paged_attention_v2_kernelIthLi128ELi16ELi128ELNS_18Fp8KVCacheDataTypeE2ELb1ELi512EEEvPfS2_PT_PKS3_PKT0_S9_ifPKiSB_iPKfiiiSD_SD_iiiii,"a",@progbits
	.sectionflags	@""
	.align	4
.nv.constant0._ZN4vllm25paged_attention_v2_kernelIthLi128ELi16ELi128ELNS_18Fp8KVCacheDataTypeE2ELb1ELi512EEEvPfS2_PT_PKS3_PKT0_S9_ifPKiSB_iPKfiiiSD_SD_iiiii:
	.zero		1036


//--------------------- .nv.constant0._ZN4vllm25paged_attention_v2_kernelIthLi120ELi16ELi128ELNS_18Fp8KVCacheDataTypeE2ELb1ELi512EEEvPfS2_PT_PKS3_PKT0_S9_ifPKiSB_iPKfiiiSD_SD_iiiii --------------------------
	.section	.nv.constant0._ZN4vllm25paged_attention_v2_kernelIthLi120ELi16ELi128ELNS_18Fp8KVCacheDataTypeE2ELb1ELi512EEEvPfS2_PT_PKS3_PKT0_S9_ifPKiSB_iPKfiiiSD_SD_iiiii,"a",@progbits
	.sectionflags	@""
	.align	4
.nv.constant0._ZN4vllm25paged_attention_v2_kernelIthLi120ELi16ELi128ELNS_18Fp8KVCacheDataTypeE2ELb1ELi512EEEvPfS2_PT_PKS3_PKT0_S9_ifPKiSB_iPKfiiiSD_SD_iiiii:
	.zero		1036


//--------------------- .nv.constant0._ZN4vllm25paged_attention_v2_kernelIthLi112ELi16ELi128ELNS_18Fp8KVCacheDataTypeE2ELb1ELi512EEEvPfS2_PT_PKS3_PKT0_S9_ifPKiSB_iPKfiiiSD_SD_iiiii --------------------------
	.section	.nv.constant0._ZN4vllm25paged_attention_v2_kernelIthLi112ELi16ELi128ELNS_18Fp8KVCacheDataTypeE2ELb1ELi512EEEvPfS2_PT_PKS3_PKT0_S9_ifPKiSB_iPKfiiiSD_SD_iiiii,"a",@progbits
	.sectionflags	@""
	.align	4
.nv.constant0._ZN4vllm25paged_attention_v2_kernelIthLi112ELi16ELi128ELNS_18Fp8KVCacheDataTypeE2ELb1ELi512EEEvPfS2_PT_PKS3_PKT0_S9_ifPKiSB_iPKfiiiSD_SD_iiiii:
	.zero		1036


//--------------------- .nv.constant0._ZN4vllm25paged_attention_v2_kernelIthLi96ELi16ELi128ELNS_18Fp8KVCacheDataTypeE2ELb1ELi512EEEvPfS2_PT_PKS3_PKT0_S9_ifPKiSB_iPKfiiiSD_SD_iiiii --------------------------
	.section	.nv.constant0._ZN4vllm25paged_attention_v2_kernelIthLi96ELi16ELi128ELNS_18Fp8KVCacheDataTypeE2ELb1ELi512EEEvPfS2_PT_PKS3_PKT0_S9_ifPKiSB_iPKfiiiSD_SD_iiiii,"a",@progbits
	.sectionflags	@""
	.align	4
.nv.constant0._ZN4vllm25paged_attention_v2_kernelIthLi96ELi16ELi128ELNS_18Fp8KVCacheDataTypeE2ELb1ELi512EEEvPfS2_PT_PKS3_PKT0_S9_ifPKiSB_iPKfiiiSD_SD_iiiii:
	.zero		1036


//--------------------- .nv.constant0._ZN4vllm25paged_attention_v2_kernelIthLi80ELi16ELi128ELNS_18Fp8KVCacheDataTypeE2ELb1ELi512EEEvPfS2_PT_PKS3_PKT0_S9_ifPKiSB_iPKfiiiSD_SD_iiiii --------------------------
	.section	.nv.constant0._ZN4vllm25paged_attention_v2_kernelIthLi80ELi16ELi128ELNS_18Fp8KVCacheDataTypeE2ELb1ELi512EEEvPfS2_PT_PKS3_PKT0_S9_ifPKiSB_iPKfiiiSD_SD_iiiii,"a",@progbits
	.sectionflags	@""
	.align	4
.nv.constant0._ZN4vllm25paged_attention_v2_kernelIthLi80ELi16ELi128ELNS_18Fp8KVCacheDataTypeE2ELb1ELi512EEEvPfS2_PT_PKS3_PKT0_S9_ifPKiSB_iPKfiiiSD_SD_iiiii:
	.zero		1036


//--------------------- .nv.constant0._ZN4vllm25paged_attention_v2_kernelIthLi64ELi16ELi128ELNS_18Fp8KVCacheDataTypeE2ELb1ELi512EEEvPfS2_PT_PKS3_PKT0_S9_ifPKiSB_iPKfiiiSD_SD_iiiii --------------------------
	.section	.nv.constant0._ZN4vllm25paged_attention_v2_kernelIthLi64ELi16ELi128ELNS_18Fp8KVCacheDataTypeE2ELb1ELi512EEEvPfS2_PT_PKS3_PKT0_S9_ifPKiSB_iPKfiiiSD_SD_iiiii,"a",@progbits
	.sectionflags	@""
	.align	4
.nv.constant0._ZN4vllm25paged_attention_v2_kernelIthLi64ELi16ELi128ELNS_18Fp8KVCacheDataTypeE2ELb1ELi512EEEvPfS2_PT_PKS3_PKT0_S9_ifPKiSB_iPKfiiiSD_SD_iiiii:
	.zero		1036


//--------------------- .nv.constant0._ZN4vllm25paged_attention_v2_kernelIthLi32ELi16ELi128ELNS_18Fp8KVCacheDataTypeE2ELb1ELi512EEEvPfS2_PT_PKS3_PKT0_S9_ifPKiSB_iPKfiiiSD_SD_iiiii --------------------------
	.section	.nv.constant0._ZN4vllm25paged_attention_v2_kernelIthLi32ELi16ELi128ELNS_18Fp8KVCacheDataTypeE2ELb1ELi512EEEvPfS2_PT_PKS3_PKT0_S9_ifPKiSB_iPKfiiiSD_SD_iiiii,"a",@progbits
	.sectionflags	@""
	.align	4
.nv.constant0._ZN4vllm25paged_attention_v2_kernelIthLi32ELi16ELi128ELNS_18Fp8KVCacheDataTypeE2ELb1ELi512EEEvPfS2_PT_PKS3_PKT0_S9_ifPKiSB_iPKfiiiSD_SD_iiiii:
	.zero		1036


//--------------------- .nv.constant0._ZN4vllm25paged_attention_v2_kernelIthLi256ELi8ELi128ELNS_18Fp8KVCacheDataTypeE2ELb0ELi512EEEvPfS2_PT_PKS3_PKT0_S9_ifPKiSB_iPKfiiiSD_SD_iiiii --------------------------
	.section	.nv.constant0._ZN4vllm25paged_attention_v2_kernelIthLi256ELi8ELi128ELNS_18Fp8KVCacheDataTypeE2ELb0ELi512EEEvPfS2_PT_PKS3_PKT0_S9_ifPKiSB_iPKfiiiSD_SD_iiiii,"a",@progbits
	.sectionflags	@""
	.align	4
.nv.constant0._ZN4vllm25paged_attention_v2_kernelIthLi256ELi8ELi128ELNS_18Fp8KVCacheDataTypeE2ELb0ELi512EEEvPfS2_PT_PKS3_PKT0_S9_ifPKiSB_iPKfiiiSD_SD_iiiii:
	.zero		1036


//--------------------- .nv.constant0._ZN4vllm25paged_attention_v2_kernelIthLi192ELi8ELi128ELNS_18Fp8KVCacheDataTypeE2ELb0ELi512EEEvPfS2_PT_PKS3_PKT0_S9_ifPKiSB_iPKfiiiSD_SD_iiiii --------------------------
	.section	.nv.constant0._ZN4vllm25paged_attention_v2_kernelIthLi192ELi8ELi128ELNS_18Fp8KVCacheDataTypeE2ELb0ELi512EEEvPfS2_PT_PKS3_PKT0_S9_ifPKiSB_iPKfiiiSD_SD_iiiii,"a",@progbits
	.sectionflags	@""
	.align	4
.nv.constant0._ZN4vllm25paged_attention_v2_kernelIthLi192ELi8ELi128ELNS_18Fp8KVCacheDataTypeE2ELb0ELi512EEEvPfS2_PT_PKS3_PKT0_S9_ifPKiSB_iPKfiiiSD_SD_iiiii:
	.zero		1036


//--------------------- .nv.constant0._ZN4vllm25paged_attention_v2_kernelIthLi128ELi8ELi128ELNS_18Fp8KVCacheDataTypeE2ELb0ELi512EEEvPfS2_PT_PKS3_PKT0_S9_ifPKiSB_iPKfiiiSD_SD_iiiii --------------------------
	.section	.nv.constant0._ZN4vllm25paged_attention_v2_kernelIthLi128ELi8ELi128ELNS_18Fp8KVCacheDataTypeE2ELb0ELi512EEEvPfS2_PT_PKS3_PKT0_S9_ifPKiSB_iPKfiiiSD_SD_iiiii,"a",@progbits
	.sectionflags	@""
	.align	4
.nv.constant0._ZN4vllm25paged_attention_v2_kernelIthLi128ELi8ELi128ELNS_18Fp8KVCacheDataTypeE2ELb0ELi512EEEvPfS2_PT_PKS3_PKT0_S9_ifPKiSB_iPKfiiiSD_SD_iiiii:
	.zero		1036


//--------------------- .nv.constant0._ZN4vllm25paged_attention_v2_kernelIthLi120ELi8ELi128ELNS_18Fp8KVCacheDataTypeE2ELb0ELi512EEEvPfS2_PT_PKS3_PKT0_S9_ifPKiSB_iPKfiiiSD_SD_iiiii --------------------------
	.section	.nv.constant0._ZN4vllm25paged_attention_v2_kernelIthLi120ELi8ELi128ELNS_18Fp8KVCacheDataTypeE2ELb0ELi512EEEvPfS2_PT_PKS3_PKT0_S9_ifPKiSB_iPKfiiiSD_SD_iiiii,"a",@progbits
	.sectionflags	@""
	.align	4
.nv.constant0._ZN4vllm25paged_attention_v2_kernelIthLi120ELi8ELi128ELNS_18Fp8KVCacheDataTypeE2ELb0ELi512EEEvPfS2_PT_PKS3_PKT0_S9_ifPKiSB_iPKfiiiSD_SD_iiiii:
	.zero		1036


//--------------------- .nv.constant0._ZN4vllm25paged_attention_v2_kernelIthLi112ELi8ELi128ELNS_18Fp8KVCacheDataTypeE2ELb0ELi512EEEvPfS2_PT_PKS3_PKT0_S9_ifPKiSB_iPKfiiiSD_SD_iiiii --------------------------
	.section	.nv.constant0._ZN4vllm25paged_attention_v2_kernelIthLi112ELi8ELi128ELNS_18Fp8KVCacheDataTypeE2ELb0ELi512EEEvPfS2_PT_PKS3_PKT0_S9_ifPKiSB_iPKfiiiSD_SD_iiiii,"a",@progbits
	.sectionflags	@""
	.align	4
.nv.constant0._ZN4vllm25paged_attention_v2_kernelIthLi112ELi8ELi128ELNS_18Fp8KVCacheDataTypeE2ELb0ELi512EEEvPfS2_PT_PKS3_PKT0_S9_ifPKiSB_iPKfiiiSD_SD_iiiii:
	.zero		1036


//--------------------- .nv.constant0._ZN4vllm25paged_attention_v2_kernelIthLi96ELi8ELi128ELNS_18Fp8KVCacheDataTypeE2ELb0ELi512EEEvPfS2_PT_PKS3_PKT0_S9_ifPKiSB_iPKfiiiSD_SD_iiiii --------------------------
	.section	.nv.constant0._ZN4vllm25paged_attention_v2_kernelIthLi96ELi8ELi128ELNS_18Fp8KVCacheDataTypeE2ELb0ELi512EEEvPfS2_PT_PKS3_PKT0_S9_ifPKiSB_iPKfiiiSD_SD_iiiii,"a",@progbits
	.sectionflags	@""
	.align	4
.nv.constant0._ZN4vllm25paged_attention_v2_kernelIthLi96ELi8ELi128ELNS_18Fp8KVCacheDataTypeE2ELb0ELi512EEEvPfS2_PT_PKS3_PKT0_S9_ifPKiSB_iPKfiiiSD_SD_iiiii:
	.zero		1036


//--------------------- .nv.constant0._ZN4vllm25paged_attention_v2_kernelIthLi80ELi8ELi128ELNS_18Fp8KVCacheDataTypeE2ELb0ELi512EEEvPfS2_PT_PKS3_PKT0_S9_ifPKiSB_iPKfiiiSD_SD_iiiii --------------------------
	.section	.nv.constant0._ZN4vllm25paged_attention_v2_kernelIthLi80ELi8ELi128ELNS_18Fp8KVCacheDataTypeE2ELb0ELi512EEEvPfS2_PT_PKS3_PKT0_S9_ifPKiSB_iPKfiiiSD_SD_iiiii,"a",@progbits
	.sectionflags	@""
	.align	4
.nv.constant0._ZN4vllm25paged_attention_v2_kernelIthLi80ELi8ELi128ELNS_18Fp8KVCacheDataTypeE2ELb0ELi512EEEvPfS2_PT_PKS3_PKT0_S9_ifPKiSB_iPKfiiiSD_SD_iiiii:
	.zero		1036


//--------------------- .nv.constant0._ZN4vllm25paged_attention_v2_kernelIthLi64ELi8ELi128ELNS_18Fp8KVCacheDataTypeE2ELb0ELi512EEEvPfS2_PT_PKS3_PKT0_S9_ifPKiSB_iPKfiiiSD_SD_iiiii --------------------------
	.section	.nv.constant0._ZN4vllm25paged_attention_v2_kernelIthLi64ELi8ELi128ELNS_18Fp8KVCacheDataTypeE2ELb0ELi512EEEvPfS2_PT_PKS3_PKT0_S9_ifPKiSB_iPKfiiiSD_SD_iiiii,"a",@progbits
	.sectionflags	@""
	.align	4
.nv.constant0._ZN4vllm25paged_attention_v2_kernelIthLi64ELi8ELi128ELNS_18Fp8KVCacheDataTypeE2ELb0ELi512EEEvPfS2_PT_PKS3_PKT0_S9_ifPKiSB_iPKfiiiSD_SD_iiiii:
	.zero		1036


//--------------------- .nv.constant0._ZN4vllm25paged_attention_v2_kernelIthLi32ELi8ELi128ELNS_18Fp8KVCacheDataTypeE2ELb0ELi512EEEvPfS2_PT_PKS3_PKT0_S9_ifPKiSB_iPKfiiiSD_SD_iiiii --------------------------
	.section	.nv.constant0._ZN4vllm25paged_attention_v2_kernelIthLi32ELi8ELi128ELNS_18Fp8KVCacheDataTypeE2ELb0ELi512EEEvPfS2_PT_PKS3_PKT0_S9_ifPKiSB_iPKfiiiSD_SD_iiiii,"a",@progbits
	.sectionflags	@""
	.align	4
.nv.constant0._ZN4vllm25paged_attention_v2_kernelIthLi32ELi8ELi128ELNS_18Fp8KVCacheDataTypeE2ELb0ELi512EEEvPfS2_PT_PKS3_PKT0_S9_ifPKiSB_iPKfiiiSD_SD_iiiii:
	.zero		1036


//--------------------- .nv.constant0._ZN4vllm25paged_attention_v2_kernelIthLi256ELi8ELi128ELNS_18Fp8KVCacheDataTypeE2ELb1ELi512EEEvPfS2_PT_PKS3_PKT0_S9_ifPKiSB_iPKfiiiSD_SD_iiiii --------------------------
	.section	.nv.constant0._ZN4vllm25paged_attention_v2_kernelIthLi256ELi8ELi128ELNS_18Fp8KVCacheDataTypeE2ELb1ELi512EEEvPfS2_PT_PKS3_PKT0_S9_ifPKiSB_iPKfiiiSD_SD_iiiii,"a",@progbits
	.sectionflags	@""
	.align	4
.nv.constant0._ZN4vllm25paged_attention_v2_kernelIthLi256ELi8ELi128ELNS_18Fp8KVCacheDataTypeE2ELb1ELi512EEEvPfS2_PT_PKS3_PKT0_S9_ifPKiSB_iPKfiiiSD_SD_iiiii:
	.zero		1036


//--------------------- .nv.constant0._ZN4vllm25paged_attention_v2_kernelIthLi192ELi8ELi128ELNS_18Fp8KVCacheDataTypeE2ELb1ELi512EEEvPfS2_PT_PKS3_PKT0_S9_ifPKiSB_iPKfiiiSD_SD_iiiii --------------------------
	.section	.nv.constant0._ZN4vllm25paged_attention_v2_kernelIthLi192ELi8ELi128ELNS_18Fp8KVCacheDataTypeE2ELb1ELi512EEEvPfS2_PT_PKS3_PKT0_S9_ifPKiSB_iPKfiiiSD_SD_iiiii,"a",@progbits
	.sectionflags	@""
	.align	4
.nv.constant0._ZN4vllm25paged_attention_v2_kernelIthLi192ELi8ELi128ELNS_18Fp8KVCacheDataTypeE2ELb1ELi512EEEvPfS2_PT_PKS3_PKT0_S9_ifPKiSB_iPKfiiiSD_SD_iiiii:
	.zero		1036


//--------------------- .nv.constant0._ZN4vllm25paged_attention_v2_kernelIthLi128ELi8ELi128ELNS_18Fp8KVCacheDataTypeE2ELb1ELi512EEEvPfS2_PT_PKS3_PKT0_S9_ifPKiSB_iPKfiiiSD_SD_iiiii --------------------------
	.section	.nv.constant0._ZN4vllm25paged_attention_v2_kernelIthLi128ELi8ELi128ELNS_18Fp8KVCacheDataTypeE2ELb1ELi512EEEvPfS2_PT_PKS3_PKT0_S9_ifPKiSB_iPKfiiiSD_SD_iiiii,"a",@progbits
	.sectionflags	@""
	.align	4
.nv.constant0._ZN4vllm25paged_attention_v2_kernelIthLi128ELi8ELi128ELNS_18Fp8KVCacheDataTypeE2ELb1ELi512EEEvPfS2_PT_PKS3_PKT0_S9_ifPKiSB_iPKfiiiSD_SD_iiiii:
	.zero		1036


//--------------------- .nv.constant0._ZN4vllm25paged_attention_v2_kernelIthLi120ELi8ELi128ELNS_18Fp8KVCacheDataTypeE2ELb1ELi512EEEvPfS2_PT_PKS3_PKT0_S9_ifPKiSB_iPKfiiiSD_SD_iiiii --------------------------
	.section	.nv.constant0._ZN4vllm25paged_attention_v2_kernelIthLi120ELi8ELi128ELNS_18Fp8KVCacheDataTypeE2ELb1ELi512EEEvPfS2_PT_PKS3_PKT0_S9_ifPKiSB_iPKfiiiSD_SD_iiiii,"a",@progbits
	.sectionflags	@""
	.align	4
.nv.constant0._ZN4vllm25paged_attention_v2_kernelIthLi120ELi8ELi128ELNS_18Fp8KVCacheDataTypeE2ELb1ELi512EEEvPfS2_PT_PKS3_PKT0_S9_ifPKiSB_iPKfiiiSD_SD_iiiii:
	.zero		1036


//--------------------- .nv.constant0._ZN4vllm25paged_attention_v2_kernelIthLi112ELi8ELi128ELNS_18Fp8KVCacheDataTypeE2ELb1ELi512EEEvPfS2_PT_PKS3_PKT0_S9_ifPKiSB_iPKfiiiSD_SD_iiiii --------------------------
	.section	.nv.constant0._ZN4vllm25paged_attention_v2_kernelIthLi112ELi8ELi128ELNS_18Fp8KVCacheDataTypeE2ELb1ELi512EEEvPfS2_PT_PKS3_PKT0_S9_ifPKiSB_iPKfiiiSD_SD_iiiii,"a",@progbits
	.sectionflags	@""
	.align	4
.nv.constant0._ZN4vllm25paged_attention_v2_kernelIthLi112ELi8ELi128ELNS_18Fp8KVCacheDataTypeE2ELb1ELi512EEEvPfS2_PT_PKS3_PKT0_S9_ifPKiSB_iPKfiiiSD_SD_iiiii:
	.zero		1036


//--------------------- .nv.constant0._ZN4vllm25paged_attention_v2_kernelIthLi96ELi8ELi128ELNS_18Fp8KVCacheDataTypeE2ELb1ELi512EEEvPfS2_PT_PKS3_PKT0_S9_ifPKiSB_iPKfiiiSD_SD_iiiii --------------------------
	.section	.nv.constant0._ZN4vllm25paged_attention_v2_kernelIthLi96ELi8ELi128ELNS_18Fp8KVCacheDataTypeE2ELb1ELi512EEEvPfS2_PT_PKS3_PKT0_S9_ifPKiSB_iPKfiiiSD_SD_iiiii,"a",@progbits
	.sectionflags	@""
	.align	4
.nv.constant0._ZN4vllm25paged_attention_v2_kernelIthLi96ELi8ELi128ELNS_18Fp8KVCacheDataTypeE2ELb1ELi512EEEvPfS2_PT_PKS3_PKT0_S9_ifPKiSB_iPKfiiiSD_SD_iiiii:
	.zero		1036


//--------------------- .nv.constant0._ZN4vllm25paged_attention_v2_kernelIthLi80ELi8ELi128ELNS_18Fp8KVCacheDataTypeE2ELb1ELi512EEEvPfS2_PT_PKS3_PKT0_S9_ifPKiSB_iPKfiiiSD_SD_iiiii --------------------------
	.section	.nv.constant0._ZN4vllm25paged_attention_v2_kernelIthLi80ELi8ELi128ELNS_18Fp8KVCacheDataTypeE2ELb1ELi512EEEvPfS2_PT_PKS3_PKT0_S9_ifPKiSB_iPKfiiiSD_SD_iiiii,"a",@progbits
	.sectionflags	@""
	.align	4
.nv.constant0._ZN4vllm25paged_attention_v2_kernelIthLi80ELi8ELi128ELNS_18Fp8KVCacheDataTypeE2ELb1ELi512EEEvPfS2_PT_PKS3_PKT0_S9_ifPKiSB_iPKfiiiSD_SD_iiiii:
	.zero		1036


//--------------------- .nv.constant0._ZN4vllm25paged_attention_v2_kernelIthLi64ELi8ELi128ELNS_18Fp8KVCacheDataTypeE2ELb1ELi512EEEvPfS2_PT_PKS3_PKT0_S9_ifPKiSB_iPKfiiiSD_SD_iiiii --------------------------
	.section	.nv.constant0._ZN4vllm25paged_attention_v2_kernelIthLi64ELi8ELi128ELNS_18Fp8KVCacheDataTypeE2ELb1ELi512EEEvPfS2_PT_PKS3_PKT0_S9_ifPKiSB_iPKfiiiSD_SD_iiiii,"a",@progbits
	.sectionflags	@""
	.align	4
.nv.constant0._ZN4vllm25paged_attention_v2_kernelIthLi64ELi8ELi128ELNS_18Fp8KVCacheDataTypeE2ELb1ELi512EEEvPfS2_PT_PKS3_PKT0_S9_ifPKiSB_iPKfiiiSD_SD_iiiii:
	.zero		1036


//--------------------- .nv.constant0._ZN4vllm25paged_attention_v2_kernelIthLi32ELi8ELi128ELNS_18Fp8KVCacheDataTypeE2ELb1ELi512EEEvPfS2_PT_PKS3_PKT0_S9_ifPKiSB_iPKfiiiSD_SD_iiiii --------------------------
	.section	.nv.constant0._ZN4vllm25paged_attention_v2_kernelIthLi32ELi8ELi128ELNS_18Fp8KVCacheDataTypeE2ELb1ELi512EEEvPfS2_PT_PKS3_PKT0_S9_ifPKiSB_iPKfiiiSD_SD_iiiii,"a",@progbits
	.sectionflags	@""
	.align	4
.nv.constant0._ZN4vllm25paged_attention_v2_kernelIthLi32ELi8ELi128ELNS_18Fp8KVCacheDataTypeE2ELb1ELi512EEEvPfS2_PT_PKS3_PKT0_S9_ifPKiSB_iPKfiiiSD_SD_iiiii:
	.zero		1036


//--------------------- .nv.constant0._ZN4vllm25paged_attention_v2_kernelIfhLi256ELi32ELi128ELNS_18Fp8KVCacheDataTypeE2ELb0ELi512EEEvPfS2_PT_PKS3_PKT0_S9_ifPKiSB_iPKfiiiSD_SD_iiiii --------------------------
	.section	.nv.constant0._ZN4vllm25paged_attention_v2_kernelIfhLi256ELi32ELi128ELNS_18Fp8KVCacheDataTypeE2ELb0ELi512EEEvPfS2_PT_PKS3_PKT0_S9_ifPKiSB_iPKfiiiSD_SD_iiiii,"a",@progbits
	.sectionflags	@""
	.align	4
.nv.constant0._ZN4vllm25paged_attention_v2_kernelIfhLi256ELi32ELi128ELNS_18Fp8KVCacheDataTypeE2ELb0ELi512EEEvPfS2_PT_PKS3_PKT0_S9_ifPKiSB_iPKfiiiSD_SD_iiiii:
	.zero		1036


//--------------------- .nv.constant0._ZN4vllm25paged_attention_v2_kernelIfhLi192ELi32ELi128ELNS_18Fp8KVCacheDataTypeE2ELb0ELi512EEEvPfS2_PT_PKS3_PKT0_S9_ifPKiSB_iPKfiiiSD_SD_iiiii --------------------------
	.section	.nv.constant0._ZN4vllm25paged_attention_v2_kernelIfhLi192ELi32ELi128ELNS_18Fp8KVCacheDataTypeE2ELb0ELi512EEEvPfS2_PT_PKS3_PKT0_S9_ifPKiSB_iPKfiiiSD_SD_iiiii,"a",@progbits
	.sectionflags	@""
	.align	4
.nv.constant0._ZN4vllm25paged_attention_v2_kernelIfhLi192ELi32ELi128ELNS_18Fp8KVCacheDataTypeE2ELb0ELi512EEEvPfS2_PT_PKS3_PKT0_S9_ifPKiSB_iPKfiiiSD_SD_iiiii:
	.zero		1036


//--------------------- .nv.constant0._ZN4vllm25paged_attention_v2_kernelIfhLi128ELi32ELi128ELNS_18Fp8KVCacheDataTypeE2ELb0ELi512EEEvPfS2_PT_PKS3_PKT0_S9_ifPKiSB_iPKfiiiSD_SD_iiiii --------------------------
	.section	.nv.constant0._ZN4vllm25paged_attention_v2_kernelIfhLi128ELi32ELi128ELNS_18Fp8KVCacheDataTypeE2ELb0ELi512EEEvPfS2_PT_PKS3_PKT0_S9_ifPKiSB_iPKfiiiSD_SD_iiiii,"a",@progbits
	.sectionflags	@""
	.align	4
.nv.constant0._ZN4vllm25paged_attention_v2_kernelIfhLi128ELi32ELi128ELNS_18Fp8KVCacheDataTypeE2ELb0ELi512EEEvPfS2_PT_PKS3_PKT0_S9_ifPKiSB_iPKfiiiSD_SD_iiiii:
	.zero		1036


//--------------------- .nv.constant0._ZN4vllm25paged_attention_v2_kernelIfhLi120ELi32ELi128ELNS_18Fp8KVCacheDataTypeE2ELb0ELi512EEEvPfS2_PT_PKS3_PKT0_S9_ifPKiSB_iPKfiiiSD_SD_iiiii --------------------------
	.section	.nv.constant0._ZN4vllm25paged_attention_v2_kernelIfhLi120ELi32ELi128ELNS_18Fp8KVCacheDataTypeE2ELb0ELi512EEEvPfS2_PT_PKS3_PKT0_S9_ifPKiSB_iPKfiiiSD_SD_iiiii,"a",@progbits
	.sectionflags	@""
	.align	4
.nv.constant0._ZN4vllm25paged_attention_v2_kernelIfhLi120ELi32ELi128ELNS_18Fp8KVCacheDataTypeE2ELb0ELi512EEEvPfS2_PT_PKS3_PKT0_S9_ifPKiSB_iPKfiiiSD_SD_iiiii:
	.zero		1036


//--------------------- .nv.constant0._ZN4vllm25paged_attention_v2_kernelIfhLi112ELi32ELi128ELNS_18Fp8KVCacheDataTypeE2ELb0ELi512EEEvPfS2_PT_PKS3_PKT0_S9_ifPKiSB_iPKfiiiSD_SD_iiiii --------------------------
	.section	.nv.constant0._ZN4vllm25paged_attention_v2_kernelIfhLi112ELi32ELi128ELNS_18Fp8KVCacheDataTypeE2ELb0ELi512EEEvPfS2_PT_PKS3_PKT0_S9_ifPKiSB_iPKfiiiSD_SD_iiiii,"a",@progbits
	.sectionflags	@""
	.align	4
.nv.constant0._ZN4vllm25paged_attention_v2_kernelIfhLi112ELi32ELi128ELNS_18Fp8KVCacheDataTypeE2ELb0ELi512EEEvPfS2_PT_PKS3_PKT0_S9_ifPKiSB_iPKfiiiSD_SD_iiiii:
	.zero		1036


//--------------------- .nv.constant0._ZN4vllm25paged_attention_v2_kernelIfhLi96ELi32ELi128ELNS_18Fp8KVCacheDataTypeE2ELb0ELi512EEEvPfS2_PT_PKS3_PKT0_S9_ifPKiSB_iPKfiiiSD_SD_iiiii --------------------------
	.section	.nv.constant0._ZN4vllm25paged_attention_v2_kernelIfhLi96ELi32ELi128ELNS_18Fp8KVCacheDataTypeE2ELb0ELi512EEEvPfS2_PT_PKS3_PKT0_S9_ifPKiSB_iPKfiiiSD_SD_iiiii,"a",@progbits
	.sectionflags	@""
	.align	4
.nv.constant0._ZN4vllm25paged_attention_v2_kernelIfhLi96ELi32ELi128ELNS_18Fp8KVCacheDataTypeE2ELb0ELi512EEEvPfS2_PT_PKS3_PKT0_S9_ifPKiSB_iPKfiiiSD_SD_iiiii:
	.zero		1036


//--------------------- .nv.constant0._ZN4vllm25paged_attention_v2_kernelIfhLi80ELi32ELi128ELNS_18Fp8KVCacheDataTypeE2ELb0ELi512EEEvPfS2_PT_PKS3_PKT0_S9_ifPKiSB_iPKfiiiSD_SD_iiiii --------------------------
	.section	.nv.constant0._ZN4vllm25paged_attention_v2_kernelIfhLi80ELi32ELi128ELNS_18Fp8KVCacheDataTypeE2ELb0ELi512EEEvPfS2_PT_PKS3_PKT0_S9_ifPKiSB_iPKfiiiSD_SD_iiiii,"a",@progbits
	.sectionflags	@""
	.align	4
.nv.constant0._ZN4vllm25paged_attention_v2_kernelIfhLi80ELi32ELi128ELNS_18Fp8KVCacheDataTypeE2ELb0ELi512EEEvPfS2_PT_PKS3_PKT0_S9_ifPKiSB_iPKfiiiSD_SD_iiiii:
	.zero		1036


//--------------------- .nv.constant0._ZN4vllm25paged_attention_v2_kernelIfhLi64ELi32ELi128ELNS_18Fp8KVCacheDataTypeE2ELb0ELi512EEEvPfS2_PT_PKS3_PKT0_S9_ifPKiSB_iPKfiiiSD_SD_iiiii --------------------------
	.section	.nv.constant0._ZN4vllm25paged_attention_v2_kernelIfhLi64ELi32ELi128ELNS_18Fp8KVCacheDataTypeE2ELb0ELi512EEEvPfS2_PT_PKS3_PKT0_S9_ifPKiSB_iPKfiiiSD_SD_iiiii,"a",@progbits
	.sectionflags	@""
	.align	4
.nv.constant0._ZN4vllm25paged_attention_v2_kernelIfhLi64ELi32ELi128ELNS_18Fp8KVCacheDataTypeE2ELb0ELi512EEEvPfS2_PT_PKS3_PKT0_S9_ifPKiSB_iPKfiiiSD_SD_iiiii:
	.zero		1036


//--------------------- .nv.constant0._ZN4vllm25paged_attention_v2_kernelIfhLi32ELi32ELi128ELNS_18Fp8KVCacheDataTypeE2ELb0ELi512EEEvPfS2_PT_PKS3_PKT0_S9_ifPKiSB_iPKfiiiSD_SD_iiiii --------------------------
	.section	.nv.constant0._ZN4vllm25paged_attention_v2_kernelIfhLi32ELi32ELi128ELNS_18Fp8KVCacheDataTypeE2ELb0ELi512EEEvPfS2_PT_PKS3_PKT0_S9_ifPKiSB_iPKfiiiSD_SD_iiiii,"a",@progbits
	.sectionflags	@""
	.align	4
.nv.constant0._ZN4vllm25paged_attention_v2_kernelIfhLi32ELi32ELi128ELNS_18Fp8KVCacheDataTypeE2ELb0ELi512EEEvPfS2_PT_PKS3_PKT0_S9_ifPKiSB_iPKfiiiSD_SD_iiiii:
	.zero		1036


//--------------------- .nv.constant0._ZN4vllm25paged_attention_v2_kernelIfhLi256ELi32ELi128ELNS_18Fp8KVCacheDataTypeE2ELb1ELi512EEEvPfS2_PT_PKS3_PKT0_S9_ifPKiSB_iPKfiiiSD_SD_iiiii --------------------------
	.section	.nv.constant0._ZN4vllm25paged_attention_v2_kernelIfhLi256ELi32ELi128ELNS_18Fp8KVCacheDataTypeE2ELb1ELi512EEEvPfS2_PT_PKS3_PKT0_S9_ifPKiSB_iPKfiiiSD_SD_iiiii,"a",@progbits
	.sectionflags	@""
	.align	4
.nv.constant0._ZN4vllm25paged_attention_v2_kernelIfhLi256ELi32ELi128ELNS_18Fp8KVCacheDataTypeE2ELb1ELi512EEEvPfS2_PT_PKS3_PKT0_S9_ifPKiSB_iPKfiiiSD_SD_iiiii:
	.zero		1036


//--------------------- .nv.constant0._ZN4vllm25paged_attention_v2_kernelIfhLi192ELi32ELi128ELNS_18Fp8KVCacheDataTypeE2ELb1ELi512EEEvPfS2_PT_PKS3_PKT0_S9_ifPKiSB_iPKfiiiSD_SD_iiiii --------------------------
	.section	.nv.constant0._ZN4vllm25paged_attention_v2_kernelIfhLi192ELi32ELi128ELNS_18Fp8KVCacheDataTypeE2ELb1ELi512EEEvPfS2_PT_PKS3_PKT0_S9_ifPKiSB_iPKfiiiSD_SD_iiiii,"a",@progbits
	.sectionflags	@""
	.align	4
.nv.constant0._ZN4vllm25paged_attention_v2_kernelIfhLi192ELi32ELi128ELNS_18Fp8KVCacheDataTypeE2ELb1ELi512EEEvPfS2_PT_PKS3_PKT0_S9_ifPKiSB_iPKfiiiSD_SD_iiiii:
	.zero		1036


//--------------------- .nv.constant0._ZN4vllm25paged_attention_v2_kernelIfhLi128ELi32ELi128ELNS_18Fp8KVCacheDataTypeE2ELb1ELi512EEEvPfS2_PT_PKS3_PKT0_S9_ifPKiSB_iPKfiiiSD_SD_iiiii --------------------------
	.section	.nv.constant0._ZN4vllm25paged_attention_v2_kernelIfhLi128ELi32ELi128ELNS_18Fp8KVCacheDataTypeE2ELb1ELi512EEEvPfS2_PT_PKS3_PKT0_S9_ifPKiSB_iPKfiiiSD_SD_iiiii,"a",@progbits
	.sectionflags	@""
	.align	4
.nv.constant0._ZN4vllm25paged_attention_v2_kernelIfhLi128ELi32ELi128ELNS_18Fp8KVCacheDataTypeE2ELb1ELi512EEEvPfS2_PT_PKS3_PKT0_S9_ifPKiSB_iPKfiiiSD_SD_iiiii:
	.zero		1036


//--------------------- .nv.constant0._ZN4vllm25paged_attention_v2_kernelIfhLi120ELi32ELi128ELNS_18Fp8KVCacheDataTypeE2ELb1ELi512EEEvPfS2_PT_PKS3_PKT0_S9_ifPKiSB_iPKfiiiSD_SD_iiiii --------------------------
	.section	.nv.constant0._ZN4vllm25paged_attention_v2_kernelIfhLi120ELi32ELi128ELNS_18Fp8KVCacheDataTypeE2ELb1ELi512EEEvPfS2_PT_PKS3_PKT0_S9_ifPKiSB_iPKfiiiSD_SD_iiiii,"a",@progbits
	.sectionflags	@""
	.align	4
.nv.constant0._ZN4vllm25paged_attention_v2_kernelIfhLi120ELi32ELi128ELNS_18Fp8KVCacheDataTypeE2ELb1ELi512EEEvPfS2_PT_PKS3_PKT0_S9_ifPKiSB_iPKfiiiSD_SD_iiiii:
	.zero		1036


//--------------------- .nv.constant0._ZN4vllm25paged_attention_v2_kernelIfhLi112ELi32ELi128ELNS_18Fp8KVCacheDataTypeE2ELb1ELi512EEEvPfS2_PT_PKS3_PKT0_S9_ifPKiSB_iPKfiiiSD_SD_iiiii --------------------------
	.section	.nv.constant0._ZN4vllm25paged_attention_v2_kernelIfhLi112ELi32ELi128ELNS_18Fp8KVCacheDataTypeE2ELb1ELi512EEEvPfS2_PT_PKS3_PKT0_S9_ifPKiSB_iPKfiiiSD_SD_iiiii,"a",@progbits
	.sectionflags	@""
	.align	4
.nv.constant0._ZN4vllm25paged_attention_v2_kernelIfhLi112ELi32ELi128ELNS_18Fp8KVCacheDataTypeE2ELb1ELi512EEEvPfS2_PT_PKS3_PKT0_S9_ifPKiSB_iPKfiiiSD_SD_iiiii:
	.zero		1036


//--------------------- .nv.constant0._ZN4vllm25paged_attention_v2_kernelIfhLi96ELi32ELi128ELNS_18Fp8KVCacheDataTypeE2ELb1ELi512EEEvPfS2_PT_PKS3_PKT0_S9_ifPKiSB_iPKfiiiSD_SD_iiiii --------------------------
	.section	.nv.constant0._ZN4vllm25paged_attention_v2_kernelIfhLi96ELi32ELi128ELNS_18Fp8KVCacheDataTypeE2ELb1ELi512EEEvPfS2_PT_PKS3_PKT0_S9_ifPKiSB_iPKfiiiSD_SD_iiiii,"a",@progbits
	.sectionflags	@""
	.align	4
.nv.constant0._ZN4vllm25paged_attention_v2_kernelIfhLi96ELi32ELi128ELNS_18Fp8KVCacheDataTypeE2ELb1ELi512EEEvPfS2_PT_PKS3_PKT0_S9_ifPKiSB_iPKfiiiSD_SD_iiiii:
	.zero		1036


//--------------------- .nv.constant0._ZN4vllm25paged_attention_v2_kernelIfhLi80ELi32ELi128ELNS_18Fp8KVCacheDataTypeE2ELb1ELi512EEEvPfS2_PT_PKS3_PKT0_S9_ifPKiSB_iPKfiiiSD_SD_iiiii --------------------------
	.section	.nv.constant0._ZN4vllm25paged_attention_v2_kernelIfhLi80ELi32ELi128ELNS_18Fp8KVCacheDataTypeE2ELb1ELi512EEEvPfS2_PT_PKS3_PKT0_S9_ifPKiSB_iPKfiiiSD_SD_iiiii,"a",@progbits
	.sectionflags	@""
	.align	4
.nv.constant0._ZN4vllm25paged_attention_v2_kernelIfhLi80ELi32ELi128ELNS_18Fp8KVCacheDataTypeE2ELb1ELi512EEEvPfS2_PT_PKS3_PKT0_S9_ifPKiSB_iPKfiiiSD_SD_iiiii:
	.zero		1036


//--------------------- .nv.constant0._ZN4vllm25paged_attention_v2_kernelIfhLi64ELi32ELi128ELNS_18Fp8KVCacheDataTypeE2ELb1ELi512EEEvPfS2_PT_PKS3_PKT0_S9_ifPKiSB_iPKfiiiSD_SD_iiiii --------------------------
	.section	.nv.constant0._ZN4vllm25paged_attention_v2_kernelIfhLi64ELi32ELi128ELNS_18Fp8KVCacheDataTypeE2ELb1ELi512EEEvPfS2_PT_PKS3_PKT0_S9_ifPKiSB_iPKfiiiSD_SD_iiiii,"a",@progbits
	.sectionflags	@""
	.align	4
.nv.constant0._ZN4vllm25paged_attention_v2_kernelIfhLi64ELi32ELi128ELNS_18Fp8KVCacheDataTypeE2ELb1ELi512EEEvPfS2_PT_PKS3_PKT0_S9_ifPKiSB_iPKfiiiSD_SD_iiiii:
	.zero		1036


//--------------------- .nv.constant0._ZN4vllm25paged_attention_v2_kernelIfhLi32ELi32ELi128ELNS_18Fp8KVCacheDataTypeE2ELb1ELi512EEEvPfS2_PT_PKS3_PKT0_S9_ifPKiSB_iPKfiiiSD_SD_iiiii --------------------------
	.section	.nv.constant0._ZN4vllm25paged_attention_v2_kernelIfhLi32ELi32ELi128ELNS_18Fp8KVCacheDataTypeE2ELb1ELi512EEEvPfS2_PT_PKS3_PKT0_S9_ifPKiSB_iPKfiiiSD_SD_iiiii,"a",@progbits
	.sectionflags	@""
	.align	4
.nv.constant0._ZN4vllm25paged_attention_v2_kernelIfhLi32ELi32ELi128ELNS_18Fp8KVCacheDataTypeE2ELb1ELi512EEEvPfS2_PT_PKS3_PKT0_S9_ifPKiSB_iPKfiiiSD_SD_iiiii:
	.zero		1036


//--------------------- .nv.constant0._ZN4vllm25paged_attention_v2_kernelIfhLi256ELi16ELi128ELNS_18Fp8KVCacheDataTypeE2ELb0ELi512EEEvPfS2_PT_PKS3_PKT0_S9_ifPKiSB_iPKfiiiSD_SD_iiiii --------------------------
	.section	.nv.constant0._ZN4vllm25paged_attention_v2_kernelIfhLi256ELi16ELi128ELNS_18Fp8KVCacheDataTypeE2ELb0ELi512EEEvPfS2_PT_PKS3_PKT0_S9_ifPKiSB_iPKfiiiSD_SD_iiiii,"a",@progbits
	.sectionflags	@""
	.align	4
.nv.constant0._ZN4vllm25paged_attention_v2_kernelIfhLi256ELi16ELi128ELNS_18Fp8KVCacheDataTypeE2ELb0ELi512EEEvPfS2_PT_PKS3_PKT0_S9_ifPKiSB_iPKfiiiSD_SD_iiiii:
	.zero		1036


//--------------------- .nv.constant0._ZN4vllm25paged_attention_v2_kernelIfhLi192ELi16ELi128ELNS_18Fp8KVCacheDataTypeE2ELb0ELi512EEEvPfS2_PT_PKS3_PKT0_S9_ifPKiSB_iPKfiiiSD_SD_iiiii --------------------------
	.section	.nv.constant0._ZN4vllm25paged_attention_v2_kernelIfhLi192ELi16ELi128ELNS_18Fp8KVCacheDataTypeE2ELb0ELi512EEEvPfS2_PT_PKS3_PKT0_S9_ifPKiSB_iPKfiiiSD_SD_iiiii,"a",@progbits
	.sectionflags	@""
	.align	4
.nv.constant0._ZN4vllm25paged_attention_v2_kernelIfhLi192ELi16ELi128ELNS_18Fp8KVCacheDataTypeE2ELb0ELi512EEEvPfS2_PT_PKS3_PKT0_S9_ifPKiSB_iPKfiiiSD_SD_iiiii:
	.zero		1036


//--------------------- .nv.constant0._ZN4vllm25paged_attention_v2_kernelIfhLi128ELi16ELi128ELNS_18Fp8KVCacheDataTypeE2ELb0ELi512EEEvPfS2_PT_PKS3_PKT0_S9_ifPKiSB_iPKfiiiSD_SD_iiiii --------------------------
	.section	.nv.constant0._ZN4vllm25paged_attention_v2_kernelIfhLi128ELi16ELi128ELNS_18Fp8KVCacheDataTypeE2ELb0ELi512EEEvPfS2_PT_PKS3_PKT0_S9_ifPKiSB_iPKfiiiSD_SD_iiiii,"a",@progbits
	.sectionflags	@""
	.align	4
.nv.constant0._ZN4vllm25paged_attention_v2_kernelIfhLi128ELi16ELi128ELNS_18Fp8KVCacheDataTypeE2ELb0ELi512EEEvPfS2_PT_PKS3_PKT0_S9_ifPKiSB_iPKfiiiSD_SD_iiiii:
	.zero		1036


//--------------------- .nv.constant0._ZN4vllm25paged_attention_v2_kernelIfhLi120ELi16ELi128ELNS_18Fp8KVCacheDataTypeE2ELb0ELi512EEEvPfS2_PT_PKS3_PKT0_S9_ifPKiSB_iPKfiiiSD_SD_iiiii --------------------------
	.section	.nv.constant0._ZN4vllm25paged_attention_v2_kernelIfhLi120ELi16ELi128ELNS_18Fp8KVCacheDataTypeE2ELb0ELi512EEEvPfS2_PT_PKS3_PKT0_S9_ifPKiSB_iPKfiiiSD_SD_iiiii,"a",@progbits
	.sectionflags	@""
	.align	4
.nv.constant0._ZN4vllm25paged_attention_v2_kernelIfhLi120ELi16ELi128ELNS_18Fp8KVCacheDataTypeE2ELb0ELi512EEEvPfS2_PT_PKS3_PKT0_S9_ifPKiSB_iPKfiiiSD_SD_iiiii:
	.zero		1036


//--------------------- .nv.constant0._ZN4vllm25paged_attention_v2_kernelIfhLi112ELi16ELi128ELNS_18Fp8KVCacheDataTypeE2ELb0ELi512EEEvPfS2_PT_PKS3_PKT0_S9_ifPKiSB_iPKfiiiSD_SD_iiiii --------------------------
	.section	.nv.constant0._ZN4vllm25paged_attention_v2_kernelIfhLi112ELi16ELi128ELNS_18Fp8KVCacheDataTypeE2ELb0ELi512EEEvPfS2_PT_PKS3_PKT0_S9_ifPKiSB_iPKfiiiSD_SD_iiiii,"a",@progbits
	.sectionflags	@""
	.align	4
.nv.constant0._ZN4vllm25paged_attention_v2_kernelIfhLi112ELi16ELi128ELNS_18Fp8KVCacheDataTypeE2ELb0ELi512EEEvPfS2_PT_PKS3_PKT0_S9_ifPKiSB_iPKfiiiSD_SD_iiiii:
	.zero		1036


//--------------------- .nv.constant0._ZN4vllm25paged_attention_v2_kernelIfhLi96ELi16ELi128ELNS_18Fp8KVCacheDataTypeE2ELb0ELi512EEEvPfS2_PT_PKS3_PKT0_S9_ifPKiSB_iPKfiiiSD_SD_iiiii --------------------------
	.section	.nv.constant0._ZN4vllm25paged_attention_v2_kernelIfhLi96ELi16ELi128ELNS_18Fp8KVCacheDataTypeE2ELb0ELi512EEEvPfS2_PT_PKS3_PKT0_S9_ifPKiSB_iPKfiiiSD_SD_iiiii,"a",@progbits
	.sectionflags	@""
	.align	4
.nv.constant0._ZN4vllm25paged_attention_v2_kernelIfhLi96ELi16ELi128ELNS_18Fp8KVCacheDataTypeE2ELb0ELi512EEEvPfS2_PT_PKS3_PKT0_S9_ifPKiSB_iPKfiiiSD_SD_iiiii:
	.zero		1036


//--------------------- .nv.constant0._ZN4vllm25paged_attention_v2_kernelIfhLi80ELi16ELi128ELNS_18Fp8KVCacheDataTypeE2ELb0ELi512EEEvPfS2_PT_PKS3_PKT0_S9_ifPKiSB_iPKfiiiSD_SD_iiiii --------------------------
	.section	.nv.constant0._ZN4vllm25paged_attention_v2_kernelIfhLi80ELi16ELi128ELNS_18Fp8KVCacheDataTypeE2ELb0ELi512EEEvPfS2_PT_PKS3_PKT0_S9_ifPKiSB_iPKfiiiSD_SD_iiiii,"a",@progbits
	.sectionflags	@""
	.align	4
.nv.constant0._ZN4vllm25paged_attention_v2_kernelIfhLi80ELi16ELi128ELNS_18Fp8KVCacheDataTypeE2ELb0ELi512EEEvPfS2_PT_PKS3_PKT0_S9_ifPKiSB_iPKfiiiSD_SD_iiiii:
	.zero		1036


//--------------------- .nv.constant0._ZN4vllm25paged_attention_v2_kernelIfhLi64ELi16ELi128ELNS_18Fp8KVCacheDataTypeE2ELb0ELi512EEEvPfS2_PT_PKS3_PKT0_S9_ifPKiSB_iPKfiiiSD_SD_iiiii --------------------------
	.section	.nv.constant0._ZN4vllm25paged_attention_v2_kernelIfhLi64ELi16ELi128ELNS_18Fp8KVCacheDataTypeE2ELb0ELi512EEEvPfS2_PT_PKS3_PKT0_S9_ifPKiSB_iPKfiiiSD_SD_iiiii,"a",@progbits
	.sectionflags	@""
	.align	4
.nv.constant0._ZN4vllm25paged_attention_v2_kernelIfhLi64ELi16ELi128ELNS_18Fp8KVCacheDataTypeE2ELb0ELi512EEEvPfS2_PT_PKS3_PKT0_S9_ifPKiSB_iPKfiiiSD_SD_iiiii:
	.zero		1036


//--------------------- .nv.constant0._ZN4vllm25paged_attention_v2_kernelIfhLi32ELi16ELi128ELNS_18Fp8KVCacheDataTypeE2ELb0ELi512EEEvPfS2_PT_PKS3_PKT0_S9_ifPKiSB_iPKfiiiSD_SD_iiiii --------------------------
	.section	.nv.constant0._ZN4vllm25paged_attention_v2_kernelIfhLi32ELi16ELi128ELNS_18Fp8KVCacheDataTypeE2ELb0ELi512EEEvPfS2_PT_PKS3_PKT0_S9_ifPKiSB_iPKfiiiSD_SD_iiiii,"a",@progbits
	.sectionflags	@""
	.align	4
.nv.constant0._ZN4vllm25paged_attention_v2_kernelIfhLi32ELi16ELi128ELNS_18Fp8KVCacheDataTypeE2ELb0ELi512EEEvPfS2_PT_PKS3_PKT0_S9_ifPKiSB_iPKfiiiSD_SD_iiiii:
	.zero		1036


//--------------------- .nv.constant0._ZN4vllm25paged_attention_v2_kernelIfhLi256ELi16ELi128ELNS_18Fp8KVCacheDataTypeE2ELb1ELi512EEEvPfS2_PT_PKS3_PKT0_S9_ifPKiSB_iPKfiiiSD_SD_iiiii --------------------------
	.section	.nv.constant0._ZN4vllm25paged_attention_v2_kernelIfhLi256ELi16ELi128ELNS_18Fp8KVCacheDataTypeE2ELb1ELi512EEEvPfS2_PT_PKS3_PKT0_S9_ifPKiSB_iPKfiiiSD_SD_iiiii,"a",@progbits
	.sectionflags	@""
	.align	4
.nv.constant0._ZN4vllm25paged_attention_v2_kernelIfhLi256ELi16ELi128ELNS_18Fp8KVCacheDataTypeE2ELb1ELi512EEEvPfS2_PT_PKS3_PKT0_S9_ifPKiSB_iPKfiiiSD_SD_iiiii:
	.zero		1036


//--------------------- .nv.constant0._ZN4vllm25paged_attention_v2_kernelIfhLi192ELi16ELi128ELNS_18Fp8KVCacheDataTypeE2ELb1ELi512EEEvPfS2_PT_PKS3_PKT0_S9_ifPKiSB_iPKfiiiSD_SD_iiiii --------------------------
	.section	.nv.constant0._ZN4vllm25paged_attention_v2_kernelIfhLi192ELi16ELi128ELNS_18Fp8KVCacheDataTypeE2ELb1ELi512EEEvPfS2_PT_PKS3_PKT0_S9_ifPKiSB_iPKfiiiSD_SD_iiiii,"a",@progbits
	.sectionflags	@""
	.align	4
.nv.constant0._ZN4vllm25paged_attention_v2_kernelIfhLi192ELi16ELi128ELNS_18Fp8KVCacheDataTypeE2ELb1ELi512EEEvPfS2_PT_PKS3_PKT0_S9_ifPKiSB_iPKfiiiSD_SD_iiiii:
	.zero		1036


//--------------------- .nv.constant0._ZN4vllm25paged_attention_v2_kernelIfhLi128ELi16ELi128ELNS_18Fp8KVCacheDataTypeE2ELb1ELi512EEEvPfS2_PT_PKS3_PKT0_S9_ifPKiSB_iPKfiiiSD_SD_iiiii --------------------------
	.section	.nv.constant0._ZN4vllm25paged_attention_v2_kernelIfhLi128ELi16ELi128ELNS_18Fp8KVCacheDataTypeE2ELb1ELi512EEEvPfS2_PT_PKS3_PKT0_S9_ifPKiSB_iPKfiiiSD_SD_iiiii,"a",@progbits
	.sectionflags	@""
	.align	4
.nv.constant0._ZN4vllm25paged_attention_v2_kernelIfhLi128ELi16ELi128ELNS_18Fp8KVCacheDataTypeE2ELb1ELi512EEEvPfS2_PT_PKS3_PKT0_S9_ifPKiSB_iPKfiiiSD_SD_iiiii:
	.zero		1036


//--------------------- .nv.constant0._ZN4vllm25paged_attention_v2_kernelIfhLi120ELi16ELi128ELNS_18Fp8KVCacheDataTypeE2ELb1ELi512EEEvPfS2_PT_PKS3_PKT0_S9_ifPKiSB_iPKfiiiSD_SD_iiiii --------------------------
	.section	.nv.constant0._ZN4vllm25paged_attention_v2_kernelIfhLi120ELi16ELi128ELNS_18Fp8KVCacheDataTypeE2ELb1ELi512EEEvPfS2_PT_PKS3_PKT0_S9_ifPKiSB_iPKfiiiSD_SD_iiiii,"a",@progbits
	.sectionflags	@""
	.align	4
.nv.constant0._ZN4vllm25paged_attention_v2_kernelIfhLi120ELi16ELi128ELNS_18Fp8KVCacheDataTypeE2ELb1ELi512EEEvPfS2_PT_PKS3_PKT0_S9_ifPKiSB_iPKfiiiSD_SD_iiiii:
	.zero		1036


//--------------------- .nv.constant0._ZN4vllm25paged_attention_v2_kernelIfhLi112ELi16ELi128ELNS_18Fp8KVCacheDataTypeE2ELb1ELi512EEEvPfS2_PT_PKS3_PKT0_S9_ifPKiSB_iPKfiiiSD_SD_iiiii --------------------------
	.section	.nv.constant0._ZN4vllm25paged_attention_v2_kernelIfhLi112ELi16ELi128ELNS_18Fp8KVCacheDataTypeE2ELb1ELi512EEEvPfS2_PT_PKS3_PKT0_S9_ifPKiSB_iPKfiiiSD_SD_iiiii,"a",@progbits
	.sectionflags	@""
	.align	4
.nv.constant0._ZN4vllm25paged_attention_v2_kernelIfhLi112ELi16ELi128ELNS_18Fp8KVCacheDataTypeE2ELb1ELi512EEEvPfS2_PT_PKS3_PKT0_S9_ifPKiSB_iPKfiiiSD_SD_iiiii:
	.zero		1036


//--------------------- .nv.constant0._ZN4vllm25paged_attention_v2_kernelIfhLi96ELi16ELi128ELNS_18Fp8KVCacheDataTypeE2ELb1ELi512EEEvPfS2_PT_PKS3_PKT0_S9_ifPKiSB_iPKfiiiSD_SD_iiiii --------------------------
	.section	.nv.constant0._ZN4vllm25paged_attention_v2_kernelIfhLi96ELi16ELi128ELNS_18Fp8KVCacheDataTypeE2ELb1ELi512EEEvPfS2_PT_PKS3_PKT0_S9_ifPKiSB_iPKfiiiSD_SD_iiiii,"a",@progbits
	.sectionflags	@""
	.align	4
.nv.constant0._ZN4vllm25paged_attention_v2_kernelIfhLi96ELi16ELi128ELNS_18Fp8KVCacheDataTypeE2ELb1ELi512EEEvPfS2_PT_PKS3_PKT0_S9_ifPKiSB_iPKfiiiSD_SD_iiiii:
	.zero		1036


//--------------------- .nv.constant0._ZN4vllm25paged_attention_v2_kernelIfhLi80ELi16ELi128ELNS_18Fp8KVCacheDataTypeE2ELb1ELi512EEEvPfS2_PT_PKS3_PKT0_S9_ifPKiSB_iPKfiiiSD_SD_iiiii --------------------------
	.section	.nv.constant0._ZN4vllm25paged_attention_v2_kernelIfhLi80ELi16ELi128ELNS_18Fp8KVCacheDataTypeE2ELb1ELi512EEEvPfS2_PT_PKS3_PKT0_S9_ifPKiSB_iPKfiiiSD_SD_iiiii,"a",@progbits
	.sectionflags	@""
	.align	4
.nv.constant0._ZN4vllm25paged_attention_v2_kernelIfhLi80ELi16ELi128ELNS_18Fp8KVCacheDataTypeE2ELb1ELi512EEEvPfS2_PT_PKS3_PKT0_S9_ifPKiSB_iPKfiiiSD_SD_iiiii:
	.zero		1036


//--------------------- .nv.constant0._ZN4vllm25paged_attention_v2_kernelIfhLi64ELi16ELi128ELNS_18Fp8KVCacheDataTypeE2ELb1ELi512EEEvPfS2_PT_PKS3_PKT0_S9_ifPKiSB_iPKfiiiSD_SD_iiiii --------------------------
	.section	.nv.constant0._ZN4vllm25paged_attention_v2_kernelIfhLi64ELi16ELi128ELNS_18Fp8KVCacheDataTypeE2ELb1ELi512EEEvPfS2_PT_PKS3_PKT0_S9_ifPKiSB_iPKfiiiSD_SD_iiiii,"a",@progbits
	.sectionflags	@""
	.align	4
.nv.constant0._ZN4vllm25paged_attention_v2_kernelIfhLi64ELi16ELi128ELNS_18Fp8KVCacheDataTypeE2ELb1ELi512EEEvPfS2_PT_PKS3_PKT0_S9_ifPKiSB_iPKfiiiSD_SD_iiiii:
	.zero		1036


//--------------------- .nv.constant0._ZN4vllm25paged_attention_v2_kernelIfhLi32ELi16ELi128ELNS_18Fp8KVCacheDataTypeE2ELb1ELi512EEEvPfS2_PT_PKS3_PKT0_S9_ifPKiSB_iPKfiiiSD_SD_iiiii --------------------------
	.section	.nv.constant0._ZN4vllm25paged_attention_v2_kernelIfhLi32ELi16ELi128ELNS_18Fp8KVCacheDataTypeE2ELb1ELi512EEEvPfS2_PT_PKS3_PKT0_S9_ifPKiSB_iPKfiiiSD_SD_iiiii,"a",@progbits
	.sectionflags	@""
	.align	4
.nv.constant0._ZN4vllm25paged_attention_v2_kernelIfhLi32ELi16ELi128ELNS_18Fp8KVCacheDataTypeE2ELb1ELi512EEEvPfS2_PT_PKS3_PKT0_S9_ifPKiSB_iPKfiiiSD_SD_iiiii:
	.zero		1036


//--------------------- .nv.constant0._ZN4vllm25paged_attention_v2_kernelIfhLi256ELi8ELi128ELNS_18Fp8KVCacheDataTypeE2ELb0ELi512EEEvPfS2_PT_PKS3_PKT0_S9_ifPKiSB_iPKfiiiSD_SD_iiiii --------------------------
	.section	.nv.constant0._ZN4vllm25paged_attention_v2_kernelIfhLi256ELi8ELi128ELNS_18Fp8KVCacheDataTypeE2ELb0ELi512EEEvPfS2_PT_PKS3_PKT0_S9_ifPKiSB_iPKfiiiSD_SD_iiiii,"a",@progbits
	.sectionflags	@""
	.align	4
.nv.constant0._ZN4vllm25paged_attention_v2_kernelIfhLi256ELi8ELi128ELNS_18Fp8KVCacheDataTypeE2ELb0ELi512EEEvPfS2_PT_PKS3_PKT0_S9_ifPKiSB_iPKfiiiSD_SD_iiiii:
	.zero		1036


//--------------------- .nv.constant0._ZN4vllm25paged_attention_v2_kernelIfhLi192ELi8ELi128ELNS_18Fp8KVCacheDataTypeE2ELb0ELi512EEEvPfS2_PT_PKS3_PKT0_S9_ifPKiSB_iPKfiiiSD_SD_iiiii --------------------------
	.section	.nv.constant0._ZN4vllm25paged_attention_v2_kernelIfhLi192ELi8ELi128ELNS_18Fp8KVCacheDataTypeE2ELb0ELi512EEEvPfS2_PT_PKS3_PKT0_S9_ifPKiSB_iPKfiiiSD_SD_iiiii,"a",@progbits
	.sectionflags	@""
	.align	4
.nv.constant0._ZN4vllm25paged_attention_v2_kernelIfhLi192ELi8ELi128ELNS_18Fp8KVCacheDataTypeE2ELb0ELi512EEEvPfS2_PT_PKS3_PKT0_S9_ifPKiSB_iPKfiiiSD_SD_iiiii:
	.zero		1036


//--------------------- .nv.constant0._ZN4vllm25paged_attention_v2_kernelIfhLi128ELi8ELi128ELNS_18Fp8KVCacheDataTypeE2ELb0ELi512EEEvPfS2_PT_PKS3_PKT0_S9_ifPKiSB_iPKfiiiSD_SD_iiiii --------------------------
	.section	.nv.constant0._ZN4vllm25paged_attention_v2_kernelIfhLi128ELi8ELi128ELNS_18Fp8KVCacheDataTypeE2ELb0ELi512EEEvPfS2_PT_PKS3_PKT0_S9_ifPKiSB_iPKfiiiSD_SD_iiiii,"a",@progbits
	.sectionflags	@""
	.align	4
.nv.constant0._ZN4vllm25paged_attention_v2_kernelIfhLi128ELi8ELi128ELNS_18Fp8KVCacheDataTypeE2ELb0ELi512EEEvPfS2_PT_PKS3_PKT0_S9_ifPKiSB_iPKfiiiSD_SD_iiiii:
	.zero		1036


//--------------------- .nv.constant0._ZN4vllm25paged_attention_v2_kernelIfhLi120ELi8ELi128ELNS_18Fp8KVCacheDataTypeE2ELb0ELi512EEEvPfS2_PT_PKS3_PKT0_S9_ifPKiSB_iPKfiiiSD_SD_iiiii --------------------------
	.section	.nv.constant0._ZN4vllm25paged_attention_v2_kernelIfhLi120ELi8ELi128ELNS_18Fp8KVCacheDataTypeE2ELb0ELi512EEEvPfS2_PT_PKS3_PKT0_S9_ifPKiSB_iPKfiiiSD_SD_iiiii,"a",@progbits
	.sectionflags	@""
	.align	4
.nv.constant0._ZN4vllm25paged_attention_v2_kernelIfhLi120ELi8ELi128ELNS_18Fp8KVCacheDataTypeE2ELb0ELi512EEEvPfS2_PT_PKS3_PKT0_S9_ifPKiSB_iPKfiiiSD_SD_iiiii:
	.zero		1036


//--------------------- .nv.constant0._ZN4vllm25paged_attention_v2_kernelIfhLi112ELi8ELi128ELNS_18Fp8KVCacheDataTypeE2ELb0ELi512EEEvPfS2_PT_PKS3_PKT0_S9_ifPKiSB_iPKfiiiSD_SD_iiiii --------------------------
	.section	.nv.constant0._ZN4vllm25paged_attention_v2_kernelIfhLi112ELi8ELi128ELNS_18Fp8KVCacheDataTypeE2ELb0ELi512EEEvPfS2_PT_PKS3_PKT0_S9_ifPKiSB_iPKfiiiSD_SD_iiiii,"a",@progbits
	.sectionflags	@""
	.align	4
.nv.constant0._ZN4vllm25paged_attention_v2_kernelIfhLi112ELi8ELi128ELNS_18Fp8KVCacheDataTypeE2ELb0ELi512EEEvPfS2_PT_PKS3_PKT0_S9_ifPKiSB_iPKfiiiSD_SD_iiiii:
	.zero		1036


//--------------------- .nv.constant0._ZN4vllm25paged_attention_v2_kernelIfhLi96ELi8ELi128ELNS_18Fp8KVCacheDataTypeE2ELb0ELi512EEEvPfS2_PT_PKS3_PKT0_S9_ifPKiSB_iPKfiiiSD_SD_iiiii --------------------------
	.section	.nv.constant0._ZN4vllm25paged_attention_v2_kernelIfhLi96ELi8ELi128ELNS_18Fp8KVCacheDataTypeE2ELb0ELi512EEEvPfS2_PT_PKS3_PKT0_S9_ifPKiSB_iPKfiiiSD_SD_iiiii,"a",@progbits
	.sectionflags	@""
	.align	4
.nv.constant0._ZN4vllm25paged_attention_v2_kernelIfhLi96ELi8ELi128ELNS_18Fp8KVCacheDataTypeE2ELb0ELi512EEEvPfS2_PT_PKS3_PKT0_S9_ifPKiSB_iPKfiiiSD_SD_iiiii:
	.zero		1036


//--------------------- .nv.constant0._ZN4vllm25paged_attention_v2_kernelIfhLi80ELi8ELi128ELNS_18Fp8KVCacheDataTypeE2ELb0ELi512EEEvPfS2_PT_PKS3_PKT0_S9_ifPKiSB_iPKfiiiSD_SD_iiiii --------------------------
	.section	.nv.constant0._ZN4vllm25paged_attention_v2_kernelIfhLi80ELi8ELi128ELNS_18Fp8KVCacheDataTypeE2ELb0ELi512EEEvPfS2_PT_PKS3_PKT0_S9_ifPKiSB_iPKfiiiSD_SD_iiiii,"a",@progbits
	.sectionflags	@""
	.align	4
.nv.constant0._ZN4vllm25paged_attention_v2_kernelIfhLi80ELi8ELi128ELNS_18Fp8KVCacheDataTypeE2ELb0ELi512EEEvPfS2_PT_PKS3_PKT0_S9_ifPKiSB_iPKfiiiSD_SD_iiiii:
	.zero		1036


//--------------------- .nv.constant0._ZN4vllm25paged_attention_v2_kernelIfhLi64ELi8ELi128ELNS_18Fp8KVCacheDataTypeE2ELb0ELi512EEEvPfS2_PT_PKS3_PKT0_S9_ifPKiSB_iPKfiiiSD_SD_iiiii --------------------------
	.section	.nv.constant0._ZN4vllm25paged_attention_v2_kernelIfhLi64ELi8ELi128ELNS_18Fp8KVCacheDataTypeE2ELb0ELi512EEEvPfS2_PT_PKS3_PKT0_S9_ifPKiSB_iPKfiiiSD_SD_iiiii,"a",@progbits
	.sectionflags	@""
	.align	4
.nv.constant0._ZN4vllm25paged_attention_v2_kernelIfhLi64ELi8ELi128ELNS_18Fp8KVCacheDataTypeE2ELb0ELi512EEEvPfS2_PT_PKS3_PKT0_S9_ifPKiSB_iPKfiiiSD_SD_iiiii:
	.zero		1036


//--------------------- .nv.constant0._ZN4vllm25paged_attention_v2_kernelIfhLi32ELi8ELi128ELNS_18Fp8KVCacheDataTypeE2ELb0ELi512EEEvPfS2_PT_PKS3_PKT0_S9_ifPKiSB_iPKfiiiSD_SD_iiiii --------------------------
	.section	.nv.constant0._ZN4vllm25paged_attention_v2_kernelIfhLi32ELi8ELi128ELNS_18Fp8KVCacheDataTypeE2ELb0ELi512EEEvPfS2_PT_PKS3_PKT0_S9_ifPKiSB_iPKfiiiSD_SD_iiiii,"a",@progbits
	.sectionflags	@""
	.align	4
.nv.constant0._ZN4vllm25paged_attention_v2_kernelIfhLi32ELi8ELi128ELNS_18Fp8KVCacheDataTypeE2ELb0ELi512EEEvPfS2_PT_PKS3_PKT0_S9_ifPKiSB_iPKfiiiSD_SD_iiiii:
	.zero		1036


//--------------------- .nv.constant0._ZN4vllm25paged_attention_v2_kernelIfhLi256ELi8ELi128ELNS_18Fp8KVCacheDataTypeE2ELb1ELi512EEEvPfS2_PT_PKS3_PKT0_S9_ifPKiSB_iPKfiiiSD_SD_iiiii --------------------------
	.section	.nv.constant0._ZN4vllm25paged_attention_v2_kernelIfhLi256ELi8ELi128ELNS_18Fp8KVCacheDataTypeE2ELb1ELi512EEEvPfS2_PT_PKS3_PKT0_S9_ifPKiSB_iPKfiiiSD_SD_iiiii,"a",@progbits
	.sectionflags	@""
	.align	4
.nv.constant0._ZN4vllm25paged_attention_v2_kernelIfhLi256ELi8ELi128ELNS_18Fp8KVCacheDataTypeE2ELb1ELi512EEEvPfS2_PT_PKS3_PKT0_S9_ifPKiSB_iPKfiiiSD_SD_iiiii:
	.zero		1036


//--------------------- .nv.constant0._ZN4vllm25paged_attention_v2_kernelIfhLi192ELi8ELi128ELNS_18Fp8KVCacheDataTypeE2ELb1ELi512EEEvPfS2_PT_PKS3_PKT0_S9_ifPKiSB_iPKfiiiSD_SD_iiiii --------------------------
	.section	.nv.constant0._ZN4vllm25paged_attention_v2_kernelIfhLi192ELi8ELi128ELNS_18Fp8KVCacheDataTypeE2ELb1ELi512EEEvPfS2_PT_PKS3_PKT0_S9_ifPKiSB_iPKfiiiSD_SD_iiiii,"a",@progbits
	.sectionflags	@""
	.align	4
.nv.constant0._ZN4vllm25paged_attention_v2_kernelIfhLi192ELi8ELi128ELNS_18Fp8KVCacheDataTypeE2ELb1ELi512EEEvPfS2_PT_PKS3_PKT0_S9_ifPKiSB_iPKfiiiSD_SD_iiiii:
	.zero		1036


//--------------------- .nv.constant0._ZN4vllm25paged_attention_v2_kernelIfhLi128ELi8ELi128ELNS_18Fp8KVCacheDataTypeE2ELb1ELi512EEEvPfS2_PT_PKS3_PKT0_S9_ifPKiSB_iPKfiiiSD_SD_iiiii --------------------------
	.section	.nv.constant0._ZN4vllm25paged_attention_v2_kernelIfhLi128ELi8ELi128ELNS_18Fp8KVCacheDataTypeE2ELb1ELi512EEEvPfS2_PT_PKS3_PKT0_S9_ifPKiSB_iPKfiiiSD_SD_iiiii,"a",@progbits
	.sectionflags	@""
	.align	4
.nv.constant0._ZN4vllm25paged_attention_v2_kernelIfhLi128ELi8ELi128ELNS_18Fp8KVCacheDataTypeE2ELb1ELi512EEEvPfS2_PT_PKS3_PKT0_S9_ifPKiSB_iPKfiiiSD_SD_iiiii:
	.zero		1036


//--------------------- .nv.constant0._ZN4vllm25paged_attention_v2_kernelIfhLi120ELi8ELi128ELNS_18Fp8KVCacheDataTypeE2ELb1ELi512EEEvPfS2_PT_PKS3_PKT0_S9_ifPKiSB_iPKfiiiSD_SD_iiiii --------------------------
	.section	.nv.constant0._ZN4vllm25paged_attention_v2_kernelIfhLi120ELi8ELi128ELNS_18Fp8KVCacheDataTypeE2ELb1ELi512EEEvPfS2_PT_PKS3_PKT0_S9_ifPKiSB_iPKfiiiSD_SD_iiiii,"a",@progbits
	.sectionflags	@""
	.align	4
.nv.constant0._ZN4vllm25paged_attention_v2_kernelIfhLi120ELi8ELi128ELNS_18Fp8KVCacheDataTypeE2ELb1ELi512EEEvPfS2_PT_PKS3_PKT0_S9_ifPKiSB_iPKfiiiSD_SD_iiiii:
	.zero		1036


//--------------------- .nv.constant0._ZN4vllm25paged_attention_v2_kernelIfhLi112ELi8ELi128ELNS_18Fp8KVCacheDataTypeE2ELb1ELi512EEEvPfS2_PT_PKS3_PKT0_S9_ifPKiSB_iPKfiiiSD_SD_iiiii --------------------------
	.section	.nv.constant0._ZN4vllm25paged_attention_v2_kernelIfhLi112ELi8ELi128ELNS_18Fp8KVCacheDataTypeE2ELb1ELi512EEEvPfS2_PT_PKS3_PKT0_S9_ifPKiSB_iPKfiiiSD_SD_iiiii,"a",@progbits
	.sectionflags	@""
	.align	4
.nv.constant0._ZN4vllm25paged_attention_v2_kernelIfhLi112ELi8ELi128ELNS_18Fp8KVCacheDataTypeE2ELb1ELi512EEEvPfS2_PT_PKS3_PKT0_S9_ifPKiSB_iPKfiiiSD_SD_iiiii:
	.zero		1036


//--------------------- .nv.constant0._ZN4vllm25paged_attention_v2_kernelIfhLi96ELi8ELi128ELNS_18Fp8KVCacheDataTypeE2ELb1ELi512EEEvPfS2_PT_PKS3_PKT0_S9_ifPKiSB_iPKfiiiSD_SD_iiiii --------------------------
	.section	.nv.constant0._ZN4vllm25paged_attention_v2_kernelIfhLi96ELi8ELi128ELNS_18Fp8KVCacheDataTypeE2ELb1ELi512EEEvPfS2_PT_PKS3_PKT0_S9_ifPKiSB_iPKfiiiSD_SD_iiiii,"a",@progbits
	.sectionflags	@""
	.align	4
.nv.constant0._ZN4vllm25paged_attention_v2_kernelIfhLi96ELi8ELi128ELNS_18Fp8KVCacheDataTypeE2ELb1ELi512EEEvPfS2_PT_PKS3_PKT0_S9_ifPKiSB_iPKfiiiSD_SD_iiiii:
	.zero		1036


//--------------------- .nv.constant0._ZN4vllm25paged_attention_v2_kernelIfhLi80ELi8ELi128ELNS_18Fp8KVCacheDataTypeE2ELb1ELi512EEEvPfS2_PT_PKS3_PKT0_S9_ifPKiSB_iPKfiiiSD_SD_iiiii --------------------------
	.section	.nv.constant0._ZN4vllm25paged_attention_v2_kernelIfhLi80ELi8ELi128ELNS_18Fp8KVCacheDataTypeE2ELb1ELi512EEEvPfS2_PT_PKS3_PKT0_S9_ifPKiSB_iPKfiiiSD_SD_iiiii,"a",@progbits
	.sectionflags	@""
	.align	4
.nv.constant0._ZN4vllm25paged_attention_v2_kernelIfhLi80ELi8ELi128ELNS_18Fp8KVCacheDataTypeE2ELb1ELi512EEEvPfS2_PT_PKS3_PKT0_S9_ifPKiSB_iPKfiiiSD_SD_iiiii:
	.zero		1036


//--------------------- .nv.constant0._ZN4vllm25paged_attention_v2_kernelIfhLi64ELi8ELi128ELNS_18Fp8KVCacheDataTypeE2ELb1ELi512EEEvPfS2_PT_PKS3_PKT0_S9_ifPKiSB_iPKfiiiSD_SD_iiiii --------------------------
	.section	.nv.constant0._ZN4vllm25paged_attention_v2_kernelIfhLi64ELi8ELi128ELNS_18Fp8KVCacheDataTypeE2ELb1ELi512EEEvPfS2_PT_PKS3_PKT0_S9_ifPKiSB_iPKfiiiSD_SD_iiiii,"a",@progbits
	.sectionflags	@""
	.align	4
.nv.constant0._ZN4vllm25paged_attention_v2_kernelIfhLi64ELi8ELi128ELNS_18Fp8KVCacheDataTypeE2ELb1ELi512EEEvPfS2_PT_PKS3_PKT0_S9_ifPKiSB_iPKfiiiSD_SD_iiiii:
	.zero		1036


//--------------------- .nv.constant0._ZN4vllm25paged_attention_v2_kernelIfhLi32ELi8ELi128ELNS_18Fp8KVCacheDataTypeE2ELb1ELi512EEEvPfS2_PT_PKS3_PKT0_S9_ifPKiSB_iPKfiiiSD_SD_iiiii --------------------------
	.section	.nv.constant0._ZN4vllm25paged_attention_v2_kernelIfhLi32ELi8ELi128ELNS_18Fp8KVCacheDataTypeE2ELb1ELi512EEEvPfS2_PT_PKS3_PKT0_S9_ifPKiSB_iPKfiiiSD_SD_iiiii,"a",@progbits
	.sectionflags	@""
	.align	4
.nv.constant0._ZN4vllm25paged_attention_v2_kernelIfhLi32ELi8ELi128ELNS_18Fp8KVCacheDataTypeE2ELb1ELi512EEEvPfS2_PT_PKS3_PKT0_S9_ifPKiSB_iPKfiiiSD_SD_iiiii:
	.zero		1036


//--------------------- .nv.constant0._ZN4vllm25paged_attention_v2_kernelI13__nv_bfloat16hLi256ELi32ELi128ELNS_18Fp8KVCacheDataTypeE1ELb0ELi512EEEvPfS3_PT_PKS4_PKT0_SA_ifPKiSC_iPKfiiiSE_SE_iiiii --------------------------
	.section	.nv.constant0._ZN4vllm25paged_attention_v2_kernelI13__nv_bfloat16hLi256ELi32ELi128ELNS_18Fp8KVCacheDataTypeE1ELb0ELi512EEEvPfS3_PT_PKS4_PKT0_SA_ifPKiSC_iPKfiiiSE_SE_iiiii,"a",@progbits
	.sectionflags	@""
	.align	4
.nv.constant0._ZN4vllm25paged_attention_v2_kernelI13__nv_bfloat16hLi256ELi32ELi128ELNS_18Fp8KVCacheDataTypeE1ELb0ELi512EEEvPfS3_PT_PKS4_PKT0_SA_ifPKiSC_iPKfiiiSE_SE_iiiii:
	.zero		1036


//--------------------- .nv.constant0._ZN4vllm25paged_attention_v2_kernelI13__nv_bfloat16hLi192ELi32ELi128ELNS_18Fp8KVCacheDataTypeE1ELb0ELi512EEEvPfS3_PT_PKS4_PKT0_SA_ifPKiSC_iPKfiiiSE_SE_iiiii --------------------------
	.section	.nv.constant0._ZN4vllm25paged_attention_v2_kernelI13__nv_bfloat16hLi192ELi32ELi128ELNS_18Fp8KVCacheDataTypeE1ELb0ELi512EEEvPfS3_PT_PKS4_PKT0_SA_ifPKiSC_iPKfiiiSE_SE_iiiii,"a",@progbits
	.sectionflags	@""
	.align	4
.nv.constant0._ZN4vllm25paged_attention_v2_kernelI13__nv_bfloat16hLi192ELi32ELi128ELNS_18Fp8KVCacheDataTypeE1ELb0ELi512EEEvPfS3_PT_PKS4_PKT0_SA_ifPKiSC_iPKfiiiSE_SE_iiiii:
	.zero		1036


//--------------------- .nv.constant0._ZN4vllm25paged_attention_v2_kernelI13__nv_bfloat16hLi128ELi32ELi128ELNS_18Fp8KVCacheDataTypeE1ELb0ELi512EEEvPfS3_PT_PKS4_PKT0_SA_ifPKiSC_iPKfiiiSE_SE_iiiii --------------------------
	.section	.nv.constant0._ZN4vllm25paged_attention_v2_kernelI13__nv_bfloat16hLi128ELi32ELi128ELNS_18Fp8KVCacheDataTypeE1ELb0ELi512EEEvPfS3_PT_PKS4_PKT0_SA_ifPKiSC_iPKfiiiSE_SE_iiiii,"a",@progbits
	.sectionflags	@""
	.align	4
.nv.constant0._ZN4vllm25paged_attention_v2_kernelI13__nv_bfloat16hLi128ELi32ELi128ELNS_18Fp8KVCacheDataTypeE1ELb0ELi512EEEvPfS3_PT_PKS4_PKT0_SA_ifPKiSC_iPKfiiiSE_SE_iiiii:
	.zero		1036


//--------------------- .nv.constant0._ZN4vllm25paged_attention_v2_kernelI13__nv_bfloat16hLi120ELi32ELi128ELNS_18Fp8KVCacheDataTypeE1ELb0ELi512EEEvPfS3_PT_PKS4_PKT0_SA_ifPKiSC_iPKfiiiSE_SE_iiiii --------------------------
	.section	.nv.constant0._ZN4vllm25paged_attention_v2_kernelI13__nv_bfloat16hLi120ELi32ELi128ELNS_18Fp8KVCacheDataTypeE1ELb0ELi512EEEvPfS3_PT_PKS4_PKT0_SA_ifPKiSC_iPKfiiiSE_SE_iiiii,"a",@progbits
	.sectionflags	@""
	.align	4
.nv.constant0._ZN4vllm25paged_attention_v2_kernelI13__nv_bfloat16hLi120ELi32ELi128ELNS_18Fp8KVCacheDataTypeE1ELb0ELi512EEEvPfS3_PT_PKS4_PKT0_SA_ifPKiSC_iPKfiiiSE_SE_iiiii:
	.zero		1036


//--------------------- .nv.constant0._ZN4vllm25paged_attention_v2_kernelI13__nv_bfloat16hLi112ELi32ELi128ELNS_18Fp8KVCacheDataTypeE1ELb0ELi512EEEvPfS3_PT_PKS4_PKT0_SA_ifPKiSC_iPKfiiiSE_SE_iiiii --------------------------
	.section	.nv.constant0._ZN4vllm25paged_attention_v2_kernelI13__nv_bfloat16hLi112ELi32ELi128ELNS_18Fp8KVCacheDataTypeE1ELb0ELi512EEEvPfS3_PT_PKS4_PKT0_SA_ifPKiSC_iPKfiiiSE_SE_iiiii,"a",@progbits
	.sectionflags	@""
	.align	4
.nv.constant0._ZN4vllm25paged_attention_v2_kernelI13__nv_bfloat16hLi112ELi32ELi128ELNS_18Fp8KVCacheDataTypeE1ELb0ELi512EEEvPfS3_PT_PKS4_PKT0_SA_ifPKiSC_iPKfiiiSE_SE_iiiii:
	.zero		1036


//--------------------- .nv.constant0._ZN4vllm25paged_attention_v2_kernelI13__nv_bfloat16hLi96ELi32ELi128ELNS_18Fp8KVCacheDataTypeE1ELb0ELi512EEEvPfS3_PT_PKS4_PKT0_SA_ifPKiSC_iPKfiiiSE_SE_iiiii --------------------------
	.section	.nv.constant0._ZN4vllm25paged_attention_v2_kernelI13__nv_bfloat16hLi96ELi32ELi128ELNS_18Fp8KVCacheDataTypeE1ELb0ELi512EEEvPfS3_PT_PKS4_PKT0_SA_ifPKiSC_iPKfiiiSE_SE_iiiii,"a",@progbits
	.sectionflags	@""
	.align	4
.nv.constant0._ZN4vllm25paged_attention_v2_kernelI13__nv_bfloat16hLi96ELi32ELi128ELNS_18Fp8KVCacheDataTypeE1ELb0ELi512EEEvPfS3_PT_PKS4_PKT0_SA_ifPKiSC_iPKfiiiSE_SE_iiiii:
	.zero		1036


//--------------------- .nv.constant0._ZN4vllm25paged_attention_v2_kernelI13__nv_bfloat16hLi80ELi32ELi128ELNS_18Fp8KVCacheDataTypeE1ELb0ELi512EEEvPfS3_PT_PKS4_PKT0_SA_ifPKiSC_iPKfiiiSE_SE_iiiii --------------------------
	.section	.nv.constant0._ZN4vllm25paged_attention_v2_kernelI13__nv_bfloat16hLi80ELi32ELi128ELNS_18Fp8KVCacheDataTypeE1ELb0ELi512EEEvPfS3_PT_PKS4_PKT0_SA_ifPKiSC_iPKfiiiSE_SE_iiiii,"a",@progbits
	.sectionflags	@""
	.align	4
.nv.constant0._ZN4vllm25paged_attention_v2_kernelI13__nv_bfloat16hLi80ELi32ELi128ELNS_18Fp8KVCacheDataTypeE1ELb0ELi512EEEvPfS3_PT_PKS4_PKT0_SA_ifPKiSC_iPKfiiiSE_SE_iiiii:
	.zero		1036


//--------------------- .nv.constant0._ZN4vllm25paged_attention_v2_kernelI13__nv_bfloat16hLi64ELi32ELi128ELNS_18Fp8KVCacheDataTypeE1ELb0ELi512EEEvPfS3_PT_PKS4_PKT0_SA_ifPKiSC_iPKfiiiSE_SE_iiiii --------------------------
	.section	.nv.constant0._ZN4vllm25paged_attention_v2_kernelI13__nv_bfloat16hLi64ELi32ELi128ELNS_18Fp8KVCacheDataTypeE1ELb0ELi512EEEvPfS3_PT_PKS4_PKT0_SA_ifPKiSC_iPKfiiiSE_SE_iiiii,"a",@progbits
	.sectionflags	@""
	.align	4
.nv.constant0._ZN4vllm25paged_attention_v2_kernelI13__nv_bfloat16hLi64ELi32ELi128ELNS_18Fp8KVCacheDataTypeE1ELb0ELi512EEEvPfS3_PT_PKS4_PKT0_SA_ifPKiSC_iPKfiiiSE_SE_iiiii:
	.zero		1036


//--------------------- .nv.constant0._ZN4vllm25paged_attention_v2_kernelI13__nv_bfloat16hLi32ELi32ELi128ELNS_18Fp8KVCacheDataTypeE1ELb0ELi512EEEvPfS3_PT_PKS4_PKT0_SA_ifPKiSC_iPKfiiiSE_SE_iiiii --------------------------
	.section	.nv.constant0._ZN4vllm25paged_attention_v2_kernelI13__nv_bfloat16hLi32ELi32ELi128ELNS_18Fp8KVCacheDataTypeE1ELb0ELi512EEEvPfS3_PT_PKS4_PKT0_SA_ifPKiSC_iPKfiiiSE_SE_iiiii,"a",@progbits
	.sectionflags	@""
	.align	4
.nv.constant0._ZN4vllm25paged_attention_v2_kernelI13__nv_bfloat16hLi32ELi32ELi128ELNS_18Fp8KVCacheDataTypeE1ELb0ELi512EEEvPfS3_PT_PKS4_PKT0_SA_ifPKiSC_iPKfiiiSE_SE_iiiii:
	.zero		1036


//--------------------- .nv.constant0._ZN4vllm25paged_attention_v2_kernelI13__nv_bfloat16hLi256ELi32ELi128ELNS_18Fp8KVCacheDataTypeE1ELb1ELi512EEEvPfS3_PT_PKS4_PKT0_SA_ifPKiSC_iPKfiiiSE_SE_iiiii --------------------------
	.section	.nv.constant0._ZN4vllm25paged_attention_v2_kernelI13__nv_bfloat16hLi256ELi32ELi128ELNS_18Fp8KVCacheDataTypeE1ELb1ELi512EEEvPfS3_PT_PKS4_PKT0_SA_ifPKiSC_iPKfiiiSE_SE_iiiii,"a",@progbits
	.sectionflags	@""
	.align	4
.nv.constant0._ZN4vllm25paged_attention_v2_kernelI13__nv_bfloat16hLi256ELi32ELi128ELNS_18Fp8KVCacheDataTypeE1ELb1ELi512EEEvPfS3_PT_PKS4_PKT0_SA_ifPKiSC_iPKfiiiSE_SE_iiiii:
	.zero		1036


//--------------------- .nv.constant0._ZN4vllm25paged_attention_v2_kernelI13__nv_bfloat16hLi192ELi32ELi128ELNS_18Fp8KVCacheDataTypeE1ELb1ELi512EEEvPfS3_PT_PKS4_PKT0_SA_ifPKiSC_iPKfiiiSE_SE_iiiii --------------------------
	.section	.nv.constant0._ZN4vllm25paged_attention_v2_kernelI13__nv_bfloat16hLi192ELi32ELi128ELNS_18Fp8KVCacheDataTypeE1ELb1ELi512EEEvPfS3_PT_PKS4_PKT0_SA_ifPKiSC_iPKfiiiSE_SE_iiiii,"a",@progbits
	.sectionflags	@""
	.align	4
.nv.constant0._ZN4vllm25paged_attention_v2_kernelI13__nv_bfloat16hLi192ELi32ELi128ELNS_18Fp8KVCacheDataTypeE1ELb1ELi512EEEvPfS3_PT_PKS4_PKT0_SA_ifPKiSC_iPKfiiiSE_SE_iiiii:
	.zero		1036


//--------------------- .nv.constant0._ZN4vllm25paged_attention_v2_kernelI13__nv_bfloat16hLi128ELi32ELi128ELNS_18Fp8KVCacheDataTypeE1ELb1ELi512EEEvPfS3_PT_PKS4_PKT0_SA_ifPKiSC_iPKfiiiSE_SE_iiiii --------------------------
	.section	.nv.constant0._ZN4vllm25paged_attention_v2_kernelI13__nv_bfloat16hLi128ELi32ELi128ELNS_18Fp8KVCacheDataTypeE1ELb1ELi512EEEvPfS3_PT_PKS4_PKT0_SA_ifPKiSC_iPKfiiiSE_SE_iiiii,"a",@progbits
	.sectionflags	@""
	.align	4
.nv.constant0._ZN4vllm25paged_attention_v2_kernelI13__nv_bfloat16hLi128ELi32ELi128ELNS_18Fp8KVCacheDataTypeE1ELb1ELi512EEEvPfS3_PT_PKS4_PKT0_SA_ifPKiSC_iPKfiiiSE_SE_iiiii:
	.zero		1036


//--------------------- .nv.constant0._ZN4vllm25paged_attention_v2_kernelI13__nv_bfloat16hLi120ELi32ELi128ELNS_18Fp8KVCacheDataTypeE1ELb1ELi512EEEvPfS3_PT_PKS4_PKT0_SA_ifPKiSC_iPKfiiiSE_SE_iiiii --------------------------
	.section	.nv.constant0._ZN4vllm25paged_attention_v2_kernelI13__nv_bfloat16hLi120ELi32ELi128ELNS_18Fp8KVCacheDataTypeE1ELb1ELi512EEEvPfS3_PT_PKS4_PKT0_SA_ifPKiSC_iPKfiiiSE_SE_iiiii,"a",@progbits
	.sectionflags	@""
	.align	4
.nv.constant0._ZN4vllm25paged_attention_v2_kernelI13__nv_bfloat16hLi120ELi32ELi128ELNS_18Fp8KVCacheDataTypeE1ELb1ELi512EEEvPfS3_PT_PKS4_PKT0_SA_ifPKiSC_iPKfiiiSE_SE_iiiii:
	.zero		1036


//--------------------- .nv.constant0._ZN4vllm25paged_attention_v2_kernelI13__nv_bfloat16hLi112ELi32ELi128ELNS_18Fp8KVCacheDataTypeE1ELb1ELi512EEEvPfS3_PT_PKS4_PKT0_SA_ifPKiSC_iPKfiiiSE_SE_iiiii --------------------------
	.section	.nv.constant0._ZN4vllm25paged_attention_v2_kernelI13__nv_bfloat16hLi112ELi32ELi128ELNS_18Fp8KVCacheDataTypeE1ELb1ELi512EEEvPfS3_PT_PKS4_PKT0_SA_ifPKiSC_iPKfiiiSE_SE_iiiii,"a",@progbits
	.sectionflags	@""
	.align	4
.nv.constant0._ZN4vllm25paged_attention_v2_kernelI13__nv_bfloat16hLi112ELi32ELi128ELNS_18Fp8KVCacheDataTypeE1ELb1ELi512EEEvPfS3_PT_PKS4_PKT0_SA_ifPKiSC_iPKfiiiSE_SE_iiiii:
	.zero		1036


//--------------------- .nv.constant0._ZN4vllm25paged_attention_v2_kernelI13__nv_bfloat16hLi96ELi32ELi128ELNS_18Fp8KVCacheDataTypeE1ELb1ELi512EEEvPfS3_PT_PKS4_PKT0_SA_ifPKiSC_iPKfiiiSE_SE_iiiii --------------------------
	.section	.nv.constant0._ZN4vllm25paged_attention_v2_kernelI13__nv_bfloat16hLi96ELi32ELi128ELNS_18Fp8KVCacheDataTypeE1ELb1ELi512EEEvPfS3_PT_PKS4_PKT0_SA_ifPKiSC_iPKfiiiSE_SE_iiiii,"a",@progbits
	.sectionflags	@""
	.align	4
.nv.constant0._ZN4vllm25paged_attention_v2_kernelI13__nv_bfloat16hLi96ELi32ELi128ELNS_18Fp8KVCacheDataTypeE1ELb1ELi512EEEvPfS3_PT_PKS4_PKT0_SA_ifPKiSC_iPKfiiiSE_SE_iiiii:
	.zero		1036


//--------------------- .nv.constant0._ZN4vllm25paged_attention_v2_kernelI13__nv_bfloat16hLi80ELi32ELi128ELNS_18Fp8KVCacheDataTypeE1ELb1ELi512EEEvPfS3_PT_PKS4_PKT0_SA_ifPKiSC_iPKfiiiSE_SE_iiiii --------------------------
	.section	.nv.constant0._ZN4vllm25paged_attention_v2_kernelI13__nv_bfloat16hLi80ELi32ELi128ELNS_18Fp8KVCacheDataTypeE1ELb1ELi512EEEvPfS3_PT_PKS4_PKT0_SA_ifPKiSC_iPKfiiiSE_SE_iiiii,"a",@progbits
	.sectionflags	@""
	.align	4
.nv.constant0._ZN4vllm25paged_attention_v2_kernelI13__nv_bfloat16hLi80ELi32ELi128ELNS_18Fp8KVCacheDataTypeE1ELb1ELi512EEEvPfS3_PT_PKS4_PKT0_SA_ifPKiSC_iPKfiiiSE_SE_iiiii:
	.zero		1036


//--------------------- .nv.constant0._ZN4vllm25paged_attention_v2_kernelI13__nv_bfloat16hLi64ELi32ELi128ELNS_18Fp8KVCacheDataTypeE1ELb1ELi512EEEvPfS3_PT_PKS4_PKT0_SA_ifPKiSC_iPKfiiiSE_SE_iiiii --------------------------
	.section	.nv.constant0._ZN4vllm25paged_attention_v2_kernelI13__nv_bfloat16hLi64ELi32ELi128ELNS_18Fp8KVCacheDataTypeE1ELb1ELi512EEEvPfS3_PT_PKS4_PKT0_SA_ifPKiSC_iPKfiiiSE_SE_iiiii,"a",@progbits
	.sectionflags	@""
	.align	4
.nv.constant0._ZN4vllm25paged_attention_v2_kernelI13__nv_bfloat16hLi64ELi32ELi128ELNS_18Fp8KVCacheDataTypeE1ELb1ELi512EEEvPfS3_PT_PKS4_PKT0_SA_ifPKiSC_iPKfiiiSE_SE_iiiii:
	.zero		1036


//--------------------- .nv.constant0._ZN4vllm25paged_attention_v2_kernelI13__nv_bfloat16hLi32ELi32ELi128ELNS_18Fp8KVCacheDataTypeE1ELb1ELi512EEEvPfS3_PT_PKS4_PKT0_SA_ifPKiSC_iPKfiiiSE_SE_iiiii --------------------------
	.section	.nv.constant0._ZN4vllm25paged_attention_v2_kernelI13__nv_bfloat16hLi32ELi32ELi128ELNS_18Fp8KVCacheDataTypeE1ELb1ELi512EEEvPfS3_PT_PKS4_PKT0_SA_ifPKiSC_iPKfiiiSE_SE_iiiii,"a",@progbits
	.sectionflags	@""
	.align	4
.nv.constant0._ZN4vllm25paged_attention_v2_kernelI13__nv_bfloat16hLi32ELi32ELi128ELNS_18Fp8KVCacheDataTypeE1ELb1ELi512EEEvPfS3_PT_PKS4_PKT0_SA_ifPKiSC_iPKfiiiSE_SE_iiiii:
	.zero		1036


//--------------------- .nv.constant0._ZN4vllm25paged_attention_v2_kernelI13__nv_bfloat16hLi256ELi16ELi128ELNS_18Fp8KVCacheDataTypeE1ELb0ELi512EEEvPfS3_PT_PKS4_PKT0_SA_ifPKiSC_iPKfiiiSE_SE_iiiii --------------------------
	.section	.nv.constant0._ZN4vllm25paged_attention_v2_kernelI13__nv_bfloat16hLi256ELi16ELi128ELNS_18Fp8KVCacheDataTypeE1ELb0ELi512EEEvPfS3_PT_PKS4_PKT0_SA_ifPKiSC_iPKfiiiSE_SE_iiiii,"a",@progbits
	.sectionflags	@""
	.align	4
.nv.constant0._ZN4vllm25paged_attention_v2_kernelI13__nv_bfloat16hLi256ELi16ELi128ELNS_18Fp8KVCacheDataTypeE1ELb0ELi512EEEvPfS3_PT_PKS4_PKT0_SA_ifPKiSC_iPKfiiiSE_SE_iiiii:
	.zero		1036


//--------------------- .nv.constant0._ZN4vllm25paged_attention_v2_kernelI13__nv_bfloat16hLi192ELi16ELi128ELNS_18Fp8KVCacheDataTypeE1ELb0ELi512EEEvPfS3_PT_PKS4_PKT0_SA_ifPKiSC_iPKfiiiSE_SE_iiiii --------------------------
	.section	.nv.constant0._ZN4vllm25paged_attention_v2_kernelI13__nv_bfloat16hLi192ELi16ELi128ELNS_18Fp8KVCacheDataTypeE1ELb0ELi512EEEvPfS3_PT_PKS4_PKT0_SA_ifPKiSC_iPKfiiiSE_SE_iiiii,"a",@progbits
	.sectionflags	@""
	.align	4
.nv.constant0._ZN4vllm25paged_attention_v2_kernelI13__nv_bfloat16hLi192ELi16ELi128ELNS_18Fp8KVCacheDataTypeE1ELb0ELi512EEEvPfS3_PT_PKS4_PKT0_SA_ifPKiSC_iPKfiiiSE_SE_iiiii:
	.zero		1036


//--------------------- .nv.constant0._ZN4vllm25paged_attention_v2_kernelI13__nv_bfloat16hLi128ELi16ELi128ELNS_18Fp8KVCacheDataTypeE1ELb0ELi512EEEvPfS3_PT_PKS4_PKT0_SA_ifPKiSC_iPKfiiiSE_SE_iiiii --------------------------
	.section	.nv.constant0._ZN4vllm25paged_attention_v2_kernelI13__nv_bfloat16hLi128ELi16ELi128ELNS_18Fp8KVCacheDataTypeE1ELb0ELi512EEEvPfS3_PT_PKS4_PKT0_SA_ifPKiSC_iPKfiiiSE_SE_iiiii,"a",@progbits
	.sectionflags	@""
	.align	4
.nv.constant0._ZN4vllm25paged_attention_v2_kernelI13__nv_bfloat16hLi128ELi16ELi128ELNS_18Fp8KVCacheDataTypeE1ELb0ELi512EEEvPfS3_PT_PKS4_PKT0_SA_ifPKiSC_iPKfiiiSE_SE_iiiii:
	.zero		1036


//--------------------- .nv.constant0._ZN4vllm25paged_attention_v2_kernelI13__nv_bfloat16hLi120ELi16ELi128ELNS_18Fp8KVCacheDataTypeE1ELb0ELi512EEEvPfS3_PT_PKS4_PKT0_SA_ifPKiSC_iPKfiiiSE_SE_iiiii --------------------------
	.section	.nv.constant0._ZN4vllm25paged_attention_v2_kernelI13__nv_bfloat16hLi120ELi16ELi128ELNS_18Fp8KVCacheDataTypeE1ELb0ELi512EEEvPfS3_PT_PKS4_PKT0_SA_ifPKiSC_iPKfiiiSE_SE_iiiii,"a",@progbits
	.sectionflags	@""
	.align	4
.nv.constant0._ZN4vllm25paged_attention_v2_kernelI13__nv_bfloat16hLi120ELi16ELi128ELNS_18Fp8KVCacheDataTypeE1ELb0ELi512EEEvPfS3_PT_PKS4_PKT0_SA_ifPKiSC_iPKfiiiSE_SE_iiiii:
	.zero		1036


//--------------------- .nv.constant0._ZN4vllm25paged_attention_v2_kernelI13__nv_bfloat16hLi112ELi16ELi128ELNS_18Fp8KVCacheDataTypeE1ELb0ELi512EEEvPfS3_PT_PKS4_PKT0_SA_ifPKiSC_iPKfiiiSE_SE_iiiii --------------------------
	.section	.nv.constant0._ZN4vllm25paged_attention_v2_kernelI13__nv_bfloat16hLi112ELi16ELi128ELNS_18Fp8KVCacheDataTypeE1ELb0ELi512EEEvPfS3_PT_PKS4_PKT0_SA_ifPKiSC_iPKfiiiSE_SE_iiiii,"a",@progbits
	.sectionflags	@""
	.align	4
.nv.constant0._ZN4vllm25paged_attention_v2_kernelI13__nv_bfloat16hLi112ELi16ELi128ELNS_18Fp8KVCacheDataTypeE1ELb0ELi512EEEvPfS3_PT_PKS4_PKT0_SA_ifPKiSC_iPKfiiiSE_SE_iiiii:
	.zero		1036


//--------------------- .nv.constant0._ZN4vllm25paged_attention_v2_kernelI13__nv_bfloat16hLi96ELi16ELi128ELNS_18Fp8KVCacheDataTypeE1ELb0ELi512EEEvPfS3_PT_PKS4_PKT0_SA_ifPKiSC_iPKfiiiSE_SE_iiiii --------------------------
	.section	.nv.constant0._ZN4vllm25paged_attention_v2_kernelI13__nv_bfloat16hLi96ELi16ELi128ELNS_18Fp8KVCacheDataTypeE1ELb0ELi512EEEvPfS3_PT_PKS4_PKT0_SA_ifPKiSC_iPKfiiiSE_SE_iiiii,"a",@progbits
	.sectionflags	@""
	.align	4
.nv.constant0._ZN4vllm25paged_attention_v2_kernelI13__nv_bfloat16hLi96ELi16ELi128ELNS_18Fp8KVCacheDataTypeE1ELb0ELi512EEEvPfS3_PT_PKS4_PKT0_SA_ifPKiSC_iPKfiiiSE_SE_iiiii:
	.zero		1036


//--------------------- .nv.constant0._ZN4vllm25paged_attention_v2_kernelI13__nv_bfloat16hLi80ELi16ELi128ELNS_18Fp8KVCacheDataTypeE1ELb0ELi512EEEvPfS3_PT_PKS4_PKT0_SA_ifPKiSC_iPKfiiiSE_SE_iiiii --------------------------
	.section	.nv.constant0._ZN4vllm25paged_attention_v2_kernelI13__nv_bfloat16hLi80ELi16ELi128ELNS_18Fp8KVCacheDataTypeE1ELb0ELi512EEEvPfS3_PT_PKS4_PKT0_SA_ifPKiSC_iPKfiiiSE_SE_iiiii,"a",@progbits
	.sectionflags	@""
	.align	4
.nv.constant0._ZN4vllm25paged_attention_v2_kernelI13__nv_bfloat16hLi80ELi16ELi128ELNS_18Fp8KVCacheDataTypeE1ELb0ELi512EEEvPfS3_PT_PKS4_PKT0_SA_ifPKiSC_iPKfiiiSE_SE_iiiii:
	.zero		1036


//--------------------- .nv.constant0._ZN4vllm25paged_attention_v2_kernelI13__nv_bfloat16hLi64ELi16ELi128ELNS_18Fp8KVCacheDataTypeE1ELb0ELi512EEEvPfS3_PT_PKS4_PKT0_SA_ifPKiSC_iPKfiiiSE_SE_iiiii --------------------------
	.section	.nv.constant0._ZN4vllm25paged_attention_v2_kernelI13__nv_bfloat16hLi64ELi16ELi128ELNS_18Fp8KVCacheDataTypeE1ELb0ELi512EEEvPfS3_PT_PKS4_PKT0_SA_ifPKiSC_iPKfiiiSE_SE_iiiii,"a",@progbits
	.sectionflags	@""
	.align	4
.nv.constant0._ZN4vllm25paged_attention_v2_kernelI13__nv_bfloat16hLi64ELi16ELi128ELNS_18Fp8KVCacheDataTypeE1ELb0ELi512EEEvPfS3_PT_PKS4_PKT0_SA_ifPKiSC_iPKfiiiSE_SE_iiiii:
	.zero		1036


//--------------------- .nv.constant0._ZN4vllm25paged_attention_v2_kernelI13__nv_bfloat16hLi32ELi16ELi128ELNS_18Fp8KVCacheDataTypeE1ELb0ELi512EEEvPfS3_PT_PKS4_PKT0_SA_ifPKiSC_iPKfiiiSE_SE_iiiii --------------------------
	.section	.nv.constant0._ZN4vllm25paged_attention_v2_kernelI13__nv_bfloat16hLi32ELi16ELi128ELNS_18Fp8KVCacheDataTypeE1ELb0ELi512EEEvPfS3_PT_PKS4_PKT0_SA_ifPKiSC_iPKfiiiSE_SE_iiiii,"a",@progbits
	.sectionflags	@""
	.align	4
.nv.constant0._ZN4vllm25paged_attention_v2_kernelI13__nv_bfloat16hLi32ELi16ELi128ELNS_18Fp8KVCacheDataTypeE1ELb0ELi512EEEvPfS3_PT_PKS4_PKT0_SA_ifPKiSC_iPKfiiiSE_SE_iiiii:
	.zero		1036


//--------------------- .nv.constant0._ZN4vllm25paged_attention_v2_kernelI13__nv_bfloat16hLi256ELi16ELi128ELNS_18Fp8KVCacheDataTypeE1ELb1ELi512EEEvPfS3_PT_PKS4_PKT0_SA_ifPKiSC_iPKfiiiSE_SE_iiiii --------------------------
	.section	.nv.constant0._ZN4vllm25paged_attention_v2_kernelI13__nv_bfloat16hLi256ELi16ELi128ELNS_18Fp8KVCacheDataTypeE1ELb1ELi512EEEvPfS3_PT_PKS4_PKT0_SA_ifPKiSC_iPKfiiiSE_SE_iiiii,"a",@progbits
	.sectionflags	@""
	.align	4
.nv.constant0._ZN4vllm25paged_attention_v2_kernelI13__nv_bfloat16hLi256ELi16ELi128ELNS_18Fp8KVCacheDataTypeE1ELb1ELi512EEEvPfS3_PT_PKS4_PKT0_SA_ifPKiSC_iPKfiiiSE_SE_iiiii:
	.zero		1036


//--------------------- .nv.constant0._ZN4vllm25paged_attention_v2_kernelI13__nv_bfloat16hLi192ELi16ELi128ELNS_18Fp8KVCacheDataTypeE1ELb1ELi512EEEvPfS3_PT_PKS4_PKT0_SA_ifPKiSC_iPKfiiiSE_SE_iiiii --------------------------
	.section	.nv.constant0._ZN4vllm25paged_attention_v2_kernelI13__nv_bfloat16hLi192ELi16ELi128ELNS_18Fp8KVCacheDataTypeE1ELb1ELi512EEEvPfS3_PT_PKS4_PKT0_SA_ifPKiSC_iPKfiiiSE_SE_iiiii,"a",@progbits
	.sectionflags	@""
	.align	4
.nv.constant0._ZN4vllm25paged_attention_v2_kernelI13__nv_bfloat16hLi192ELi16ELi128ELNS_18Fp8KVCacheDataTypeE1ELb1ELi512EEEvPfS3_PT_PKS4_PKT0_SA_ifPKiSC_iPKfiiiSE_SE_iiiii:
	.zero		1036


//--------------------- .nv.constant0._ZN4vllm25paged_attention_v2_kernelI13__nv_bfloat16hLi128ELi16ELi128ELNS_18Fp8KVCacheDataTypeE1ELb1ELi512EEEvPfS3_PT_PKS4_PKT0_SA_ifPKiSC_iPKfiiiSE_SE_iiiii --------------------------
	.section	.nv.constant0._ZN4vllm25paged_attention_v2_kernelI13__nv_bfloat16hLi128ELi16ELi128ELNS_18Fp8KVCacheDataTypeE1ELb1ELi512EEEvPfS3_PT_PKS4_PKT0_SA_ifPKiSC_iPKfiiiSE_SE_iiiii,"a",@progbits
	.sectionflags	@""
	.align	4
.nv.constant0._ZN4vllm25paged_attention_v2_kernelI13__nv_bfloat16hLi128ELi16ELi128ELNS_18Fp8KVCacheDataTypeE1ELb1ELi512EEEvPfS3_PT_PKS4_PKT0_SA_ifPKiSC_iPKfiiiSE_SE_iiiii:
	.zero		1036


//--------------------- .nv.constant0._ZN4vllm25paged_attention_v2_kernelI13__nv_bfloat16hLi120ELi16ELi128ELNS_18Fp8KVCacheDataTypeE1ELb1ELi512EEEvPfS3_PT_PKS4_PKT0_SA_ifPKiSC_iPKfiiiSE_SE_iiiii --------------------------
	.section	.nv.constant0._ZN4vllm25paged_attention_v2_kernelI13__nv_bfloat16hLi120ELi16ELi128ELNS_18Fp8KVCacheDataTypeE1ELb1ELi512EEEvPfS3_PT_PKS4_PKT0_SA_ifPKiSC_iPKfiiiSE_SE_iiiii,"a",@progbits
	.sectionflags	@""
	.align	4
.nv.constant0._ZN4vllm25paged_attention_v2_kernelI13__nv_bfloat16hLi120ELi16ELi128ELNS_18Fp8KVCacheDataTypeE1ELb1ELi512EEEvPfS3_PT_PKS4_PKT0_SA_ifPKiSC_iPKfiiiSE_SE_iiiii:
	.zero		1036


//--------------------- .nv.constant0._ZN4vllm25paged_attention_v2_kernelI13__nv_bfloat16hLi112ELi16ELi128ELNS_18Fp8KVCacheDataTypeE1ELb1ELi512EEEvPfS3_PT_PKS4_PKT0_SA_ifPKiSC_iPKfiiiSE_SE_iiiii --------------------------
	.section	.nv.constant0._ZN4vllm25paged_attention_v2_kernelI13__nv_bfloat16hLi112ELi16ELi128ELNS_18Fp8KVCacheDataTypeE1ELb1ELi512EEEvPfS3_PT_PKS4_PKT0_SA_ifPKiSC_iPKfiiiSE_SE_iiiii,"a",@progbits
	.sectionflags	@""
	.align	4
.nv.constant0._ZN4vllm25paged_attention_v2_kernelI13__nv_bfloat16hLi112ELi16ELi128ELNS_18Fp8KVCacheDataTypeE1ELb1ELi512EEEvPfS3_PT_PKS4_PKT0_SA_ifPKiSC_iPKfiiiSE_SE_iiiii:
	.zero		1036


//--------------------- .nv.constant0._ZN4vllm25paged_attention_v2_kernelI13__nv_bfloat16hLi96ELi16ELi128ELNS_18Fp8KVCacheDataTypeE1ELb1ELi512EEEvPfS3_PT_PKS4_PKT0_SA_ifPKiSC_iPKfiiiSE_SE_iiiii --------------------------
	.section	.nv.constant0._ZN4vllm25paged_attention_v2_kernelI13__nv_bfloat16hLi96ELi16ELi128ELNS_18Fp8KVCacheDataTypeE1ELb1ELi512EEEvPfS3_PT_PKS4_PKT0_SA_ifPKiSC_iPKfiiiSE_SE_iiiii,"a",@progbits
	.sectionflags	@""
	.align	4
.nv.constant0._ZN4vllm25paged_attention_v2_kernelI13__nv_bfloat16hLi96ELi16ELi128ELNS_18Fp8KVCacheDataTypeE1ELb1ELi512EEEvPfS3_PT_PKS4_PKT0_SA_ifPKiSC_iPKfiiiSE_SE_iiiii:
	.zero		1036


//--------------------- .nv.constant0._ZN4vllm25paged_attention_v2_kernelI13__nv_bfloat16hLi80ELi16ELi128ELNS_18Fp8KVCacheDataTypeE1ELb1ELi512EEEvPfS3_PT_PKS4_PKT0_SA_ifPKiSC_iPKfiiiSE_SE_iiiii --------------------------
	.section	.nv.constant0._ZN4vllm25paged_attention_v2_kernelI13__nv_bfloat16hLi80ELi16ELi128ELNS_18Fp8KVCacheDataTypeE1ELb1ELi512EEEvPfS3_PT_PKS4_PKT0_SA_ifPKiSC_iPKfiiiSE_SE_iiiii,"a",@progbits
	.sectionflags	@""
	.align	4
.nv.constant0._ZN4vllm25paged_attention_v2_kernelI13__nv_bfloat16hLi80ELi16ELi128ELNS_18Fp8KVCacheDataTypeE1ELb1ELi512EEEvPfS3_PT_PKS4_PKT0_SA_ifPKiSC_iPKfiiiSE_SE_iiiii:
	.zero		1036


//--------------------- .nv.constant0._ZN4vllm25paged_attention_v2_kernelI13__nv_bfloat16hLi64ELi16ELi128ELNS_18Fp8KVCacheDataTypeE1ELb1ELi512EEEvPfS3_PT_PKS4_PKT0_SA_ifPKiSC_iPKfiiiSE_SE_iiiii --------------------------
	.section	.nv.constant0._ZN4vllm25paged_attention_v2_kernelI13__nv_bfloat16hLi64ELi16ELi128ELNS_18Fp8KVCacheDataTypeE1ELb1ELi512EEEvPfS3_PT_PKS4_PKT0_SA_ifPKiSC_iPKfiiiSE_SE_iiiii,"a",@progbits
	.sectionflags	@""
	.align	4
.nv.constant0._ZN4vllm25paged_attention_v2_kernelI13__nv_bfloat16hLi64ELi16ELi128ELNS_18Fp8KVCacheDataTypeE1ELb1ELi512EEEvPfS3_PT_PKS4_PKT0_SA_ifPKiSC_iPKfiiiSE_SE_iiiii:
	.zero		1036


//--------------------- .nv.constant0._ZN4vllm25paged_attention_v2_kernelI13__nv_bfloat16hLi32ELi16ELi128ELNS_18Fp8KVCacheDataTypeE1ELb1ELi512EEEvPfS3_PT_PKS4_PKT0_SA_ifPKiSC_iPKfiiiSE_SE_iiiii --------------------------
	.section	.nv.constant0._ZN4vllm25paged_attention_v2_kernelI13__nv_bfloat16hLi32ELi16ELi128ELNS_18Fp8KVCacheDataTypeE1ELb1ELi512EEEvPfS3_PT_PKS4_PKT0_SA_ifPKiSC_iPKfiiiSE_SE_iiiii,"a",@progbits
	.sectionflags	@""
	.align	4
.nv.constant0._ZN4vllm25paged_attention_v2_kernelI13__nv_bfloat16hLi32ELi16ELi128ELNS_18Fp8KVCacheDataTypeE1ELb1ELi512EEEvPfS3_PT_PKS4_PKT0_SA_ifPKiSC_iPKfiiiSE_SE_iiiii:
	.zero		1036


//--------------------- .nv.constant0._ZN4vllm25paged_attention_v2_kernelI13__nv_bfloat16hLi256ELi8ELi128ELNS_18Fp8KVCacheDataTypeE1ELb0ELi512EEEvPfS3_PT_PKS4_PKT0_SA_ifPKiSC_iPKfiiiSE_SE_iiiii --------------------------
	.section	.nv.constant0._ZN4vllm25paged_attention_v2_kernelI13__nv_bfloat16hLi256ELi8ELi128ELNS_18Fp8KVCacheDataTypeE1ELb0ELi512EEEvPfS3_PT_PKS4_PKT0_SA_ifPKiSC_iPKfiiiSE_SE_iiiii,"a",@progbits
	.sectionflags	@""
	.align	4
.nv.constant0._ZN4vllm25paged_attention_v2_kernelI13__nv_bfloat16hLi256ELi8ELi128ELNS_18Fp8KVCacheDataTypeE1ELb0ELi512EEEvPfS3_PT_PKS4_PKT0_SA_ifPKiSC_iPKfiiiSE_SE_iiiii:
	.zero		1036


//--------------------- .nv.constant0._ZN4vllm25paged_attention_v2_kernelI13__nv_bfloat16hLi192ELi8ELi128ELNS_18Fp8KVCacheDataTypeE1ELb0ELi512EEEvPfS3_PT_PKS4_PKT0_SA_ifPKiSC_iPKfiiiSE_SE_iiiii --------------------------
	.section	.nv.constant0._ZN4vllm25paged_attention_v2_kernelI13__nv_bfloat16hLi192ELi8ELi128ELNS_18Fp8KVCacheDataTypeE1ELb0ELi512EEEvPfS3_PT_PKS4_PKT0_SA_ifPKiSC_iPKfiiiSE_SE_iiiii,"a",@progbits
	.sectionflags	@""
	.align	4
.nv.constant0._ZN4vllm25paged_attention_v2_kernelI13__nv_bfloat16hLi192ELi8ELi128ELNS_18Fp8KVCacheDataTypeE1ELb0ELi512EEEvPfS3_PT_PKS4_PKT0_SA_ifPKiSC_iPKfiiiSE_SE_iiiii:
	.zero		1036


//--------------------- .nv.constant0._ZN4vllm25paged_attention_v2_kernelI13__nv_bfloat16hLi128ELi8ELi128ELNS_18Fp8KVCacheDataTypeE1ELb0ELi512EEEvPfS3_PT_PKS4_PKT0_SA_ifPKiSC_iPKfiiiSE_SE_iiiii --------------------------
	.section	.nv.constant0._ZN4vllm25paged_attention_v2_kernelI13__nv_bfloat16hLi128ELi8ELi128ELNS_18Fp8KVCacheDataTypeE1ELb0ELi512EEEvPfS3_PT_PKS4_PKT0_SA_ifPKiSC_iPKfiiiSE_SE_iiiii,"a",@progbits
	.sectionflags	@""
	.align	4
.nv.constant0._ZN4vllm25paged_attention_v2_kernelI13__nv_bfloat16hLi128ELi8ELi128ELNS_18Fp8KVCacheDataTypeE1ELb0ELi512EEEvPfS3_PT_PKS4_PKT0_SA_ifPKiSC_iPKfiiiSE_SE_iiiii:
	.zero		1036


//--------------------- .nv.constant0._ZN4vllm25paged_attention_v2_kernelI13__nv_bfloat16hLi120ELi8ELi128ELNS_18Fp8KVCacheDataTypeE1ELb0ELi512EEEvPfS3_PT_PKS4_PKT0_SA_ifPKiSC_iPKfiiiSE_SE_iiiii --------------------------
	.section	.nv.constant0._ZN4vllm25paged_attention_v2_kernelI13__nv_bfloat16hLi120ELi8ELi128ELNS_18Fp8KVCacheDataTypeE1ELb0ELi512EEEvPfS3_PT_PKS4_PKT0_SA_ifPKiSC_iPKfiiiSE_SE_iiiii,"a",@progbits
	.sectionflags	@""
	.align	4
.nv.constant0._ZN4vllm25paged_attention_v2_kernelI13__nv_bfloat16hLi120ELi8ELi128ELNS_18Fp8KVCacheDataTypeE1ELb0ELi512EEEvPfS3_PT_PKS4_PKT0_SA_ifPKiSC_iPKfiiiSE_SE_iiiii:
	.zero		1036


//--------------------- .nv.constant0._ZN4vllm25paged_attention_v2_kernelI13__nv_bfloat16hLi112ELi8ELi128ELNS_18Fp8KVCacheDataTypeE1ELb0ELi512EEEvPfS3_PT_PKS4_PKT0_SA_ifPKiSC_iPKfiiiSE_SE_iiiii --------------------------
	.section	.nv.constant0._ZN4vllm25paged_attention_v2_kernelI13__nv_bfloat16hLi112ELi8ELi128ELNS_18Fp8KVCacheDataTypeE1ELb0ELi512EEEvPfS3_PT_PKS4_PKT0_SA_ifPKiSC_iPKfiiiSE_SE_iiiii,"a",@progbits
	.sectionflags	@""
	.align	4
.nv.constant0._ZN4vllm25paged_attention_v2_kernelI13__nv_bfloat16hLi112ELi8ELi128ELNS_18Fp8KVCacheDataTypeE1ELb0ELi512EEEvPfS3_PT_PKS4_PKT0_SA_ifPKiSC_iPKfiiiSE_SE_iiiii:
	.zero		1036


//--------------------- .nv.constant0._ZN4vllm25paged_attention_v2_kernelI13__nv_bfloat16hLi96ELi8ELi128ELNS_18Fp8KVCacheDataTypeE1ELb0ELi512EEEvPfS3_PT_PKS4_PKT0_SA_ifPKiSC_iPKfiiiSE_SE_iiiii --------------------------
	.section	.nv.constant0._ZN4vllm25paged_attention_v2_kernelI13__nv_bfloat16hLi96ELi8ELi128ELNS_18Fp8KVCacheDataTypeE1ELb0ELi512EEEvPfS3_PT_PKS4_PKT0_SA_ifPKiSC_iPKfiiiSE_SE_iiiii,"a",@progbits
	.sectionflags	@""
	.align	4
.nv.constant0._ZN4vllm25paged_attention_v2_kernelI13__nv_bfloat16hLi96ELi8ELi128ELNS_18Fp8KVCacheDataTypeE1ELb0ELi512EEEvPfS3_PT_PKS4_PKT0_SA_ifPKiSC_iPKfiiiSE_SE_iiiii:
	.zero		1036


//--------------------- .nv.constant0._ZN4vllm25paged_attention_v2_kernelI13__nv_bfloat16hLi80ELi8ELi128ELNS_18Fp8KVCacheDataTypeE1ELb0ELi512EEEvPfS3_PT_PKS4_PKT0_SA_ifPKiSC_iPKfiiiSE_SE_iiiii --------------------------
	.section	.nv.constant0._ZN4vllm25paged_attention_v2_kernelI13__nv_bfloat16hLi80ELi8ELi128ELNS_18Fp8KVCacheDataTypeE1ELb0ELi512EEEvPfS3_PT_PKS4_PKT0_SA_ifPKiSC_iPKfiiiSE_SE_iiiii,"a",@progbits
	.sectionflags	@""
	.align	4
.nv.constant0._ZN4vllm25paged_attention_v2_kernelI13__nv_bfloat16hLi80ELi8ELi128ELNS_18Fp8KVCacheDataTypeE1ELb0ELi512EEEvPfS3_PT_PKS4_PKT0_SA_ifPKiSC_iPKfiiiSE_SE_iiiii:
	.zero		1036


//--------------------- .nv.constant0._ZN4vllm25paged_attention_v2_kernelI13__nv_bfloat16hLi64ELi8ELi128ELNS_18Fp8KVCacheDataTypeE1ELb0ELi512EEEvPfS3_PT_PKS4_PKT0_SA_ifPKiSC_iPKfiiiSE_SE_iiiii --------------------------
	.section	.nv.constant0._ZN4vllm25paged_attention_v2_kernelI13__nv_bfloat16hLi64ELi8ELi128ELNS_18Fp8KVCacheDataTypeE1ELb0ELi512EEEvPfS3_PT_PKS4_PKT0_SA_ifPKiSC_iPKfiiiSE_SE_iiiii,"a",@progbits
	.sectionflags	@""
	.align	4
.nv.constant0._ZN4vllm25paged_attention_v2_kernelI13__nv_bfloat16hLi64ELi8ELi128ELNS_18Fp8KVCacheDataTypeE1ELb0ELi512EEEvPfS3_PT_PKS4_PKT0_SA_ifPKiSC_iPKfiiiSE_SE_iiiii:
	.zero		1036


//--------------------- .nv.constant0._ZN4vllm25paged_attention_v2_kernelI13__nv_bfloat16hLi32ELi8ELi128ELNS_18Fp8KVCacheDataTypeE1ELb0ELi512EEEvPfS3_PT_PKS4_PKT0_SA_ifPKiSC_iPKfiiiSE_SE_iiiii --------------------------
	.section	.nv.constant0._ZN4vllm25paged_attention_v2_kernelI13__nv_bfloat16hLi32ELi8ELi128ELNS_18Fp8KVCacheDataTypeE1ELb0ELi512EEEvPfS3_PT_PKS4_PKT0_SA_ifPKiSC_iPKfiiiSE_SE_iiiii,"a",@progbits
	.sectionflags	@""
	.align	4
.nv.constant0._ZN4vllm25paged_attention_v2_kernelI13__nv_bfloat16hLi32ELi8ELi128ELNS_18Fp8KVCacheDataTypeE1ELb0ELi512EEEvPfS3_PT_PKS4_PKT0_SA_ifPKiSC_iPKfiiiSE_SE_iiiii:
	.zero		1036


//--------------------- .nv.constant0._ZN4vllm25paged_attention_v2_kernelI13__nv_bfloat16hLi256ELi8ELi128ELNS_18Fp8KVCacheDataTypeE1ELb1ELi512EEEvPfS3_PT_PKS4_PKT0_SA_ifPKiSC_iPKfiiiSE_SE_iiiii --------------------------
	.section	.nv.constant0._ZN4vllm25paged_attention_v2_kernelI13__nv_bfloat16hLi256ELi8ELi128ELNS_18Fp8KVCacheDataTypeE1ELb1ELi512EEEvPfS3_PT_PKS4_PKT0_SA_ifPKiSC_iPKfiiiSE_SE_iiiii,"a",@progbits
	.sectionflags	@""
	.align	4
.nv.constant0._ZN4vllm25paged_attention_v2_kernelI13__nv_bfloat16hLi256ELi8ELi128ELNS_18Fp8KVCacheDataTypeE1ELb1ELi512EEEvPfS3_PT_PKS4_PKT0_SA_ifPKiSC_iPKfiiiSE_SE_iiiii:
	.zero		1036


//--------------------- .nv.constant0._ZN4vllm25paged_attention_v2_kernelI13__nv_bfloat16hLi192ELi8ELi128ELNS_18Fp8KVCacheDataTypeE1ELb1ELi512EEEvPfS3_PT_PKS4_PKT0_SA_ifPKiSC_iPKfiiiSE_SE_iiiii --------------------------
	.section	.nv.constant0._ZN4vllm25paged_attention_v2_kernelI13__nv_bfloat16hLi192ELi8ELi128ELNS_18Fp8KVCacheDataTypeE1ELb1ELi512EEEvPfS3_PT_PKS4_PKT0_SA_ifPKiSC_iPKfiiiSE_SE_iiiii,"a",@progbits
	.sectionflags	@""
	.align	4
.nv.constant0._ZN4vllm25paged_attention_v2_kernelI13__nv_bfloat16hLi192ELi8ELi128ELNS_18Fp8KVCacheDataTypeE1ELb1ELi512EEEvPfS3_PT_PKS4_PKT0_SA_ifPKiSC_iPKfiiiSE_SE_iiiii:
	.zero		1036


//--------------------- .nv.constant0._ZN4vllm25paged_attention_v2_kernelI13__nv_bfloat16hLi128ELi8ELi128ELNS_18Fp8KVCacheDataTypeE1ELb1ELi512EEEvPfS3_PT_PKS4_PKT0_SA_ifPKiSC_iPKfiiiSE_SE_iiiii --------------------------
	.section	.nv.constant0._ZN4vllm25paged_attention_v2_kernelI13__nv_bfloat16hLi128ELi8ELi128ELNS_18Fp8KVCacheDataTypeE1ELb1ELi512EEEvPfS3_PT_PKS4_PKT0_SA_ifPKiSC_iPKfiiiSE_SE_iiiii,"a",@progbits
	.sectionflags	@""
	.align	4
.nv.constant0._ZN4vllm25paged_attention_v2_kernelI13__nv_bfloat16hLi128ELi8ELi128ELNS_18Fp8KVCacheDataTypeE1ELb1ELi512EEEvPfS3_PT_PKS4_PKT0_SA_ifPKiSC_iPKfiiiSE_SE_iiiii:
	.zero		1036


//--------------------- .nv.constant0._ZN4vllm25paged_attention_v2_kernelI13__nv_bfloat16hLi120ELi8ELi128ELNS_18Fp8KVCacheDataTypeE1ELb1ELi512EEEvPfS3_PT_PKS4_PKT0_SA_ifPKiSC_iPKfiiiSE_SE_iiiii --------------------------
	.section	.nv.constant0._ZN4vllm25paged_attention_v2_kernelI13__nv_bfloat16hLi120ELi8ELi128ELNS_18Fp8KVCacheDataTypeE1ELb1ELi512EEEvPfS3_PT_PKS4_PKT0_SA_ifPKiSC_iPKfiiiSE_SE_iiiii,"a",@progbits
	.sectionflags	@""
	.align	4
.nv.constant0._ZN4vllm25paged_attention_v2_kernelI13__nv_bfloat16hLi120ELi8ELi128ELNS_18Fp8KVCacheDataTypeE1ELb1ELi512EEEvPfS3_PT_PKS4_PKT0_SA_ifPKiSC_iPKfiiiSE_SE_iiiii:
	.zero		1036


//--------------------- .nv.constant0._ZN4vllm25paged_attention_v2_kernelI13__nv_bfloat16hLi112ELi8ELi128ELNS_18Fp8KVCacheDataTypeE1ELb1ELi512EEEvPfS3_PT_PKS4_PKT0_SA_ifPKiSC_iPKfiiiSE_SE_iiiii --------------------------
	.section	.nv.constant0._ZN4vllm25paged_attention_v2_kernelI13__nv_bfloat16hLi112ELi8ELi128ELNS_18Fp8KVCacheDataTypeE1ELb1ELi512EEEvPfS3_PT_PKS4_PKT0_SA_ifPKiSC_iPKfiiiSE_SE_iiiii,"a",@progbits
	.sectionflags	@""
	.align	4
.nv.constant0._ZN4vllm25paged_attention_v2_kernelI13__nv_bfloat16hLi112ELi8ELi128ELNS_18Fp8KVCacheDataTypeE1ELb1ELi512EEEvPfS3_PT_PKS4_PKT0_SA_ifPKiSC_iPKfiiiSE_SE_iiiii:
	.zero		1036


//--------------------- .nv.constant0._ZN4vllm25paged_attention_v2_kernelI13__nv_bfloat16hLi96ELi8ELi128ELNS_18Fp8KVCacheDataTypeE1ELb1ELi512EEEvPfS3_PT_PKS4_PKT0_SA_ifPKiSC_iPKfiiiSE_SE_iiiii --------------------------
	.section	.nv.constant0._ZN4vllm25paged_attention_v2_kernelI13__nv_bfloat16hLi96ELi8ELi128ELNS_18Fp8KVCacheDataTypeE1ELb1ELi512EEEvPfS3_PT_PKS4_PKT0_SA_ifPKiSC_iPKfiiiSE_SE_iiiii,"a",@progbits
	.sectionflags	@""
	.align	4
.nv.constant0._ZN4vllm25paged_attention_v2_kernelI13__nv_bfloat16hLi96ELi8ELi128ELNS_18Fp8KVCacheDataTypeE1ELb1ELi512EEEvPfS3_PT_PKS4_PKT0_SA_ifPKiSC_iPKfiiiSE_SE_iiiii:
	.zero		1036


//--------------------- .nv.constant0._ZN4vllm25paged_attention_v2_kernelI13__nv_bfloat16hLi80ELi8ELi128ELNS_18Fp8KVCacheDataTypeE1ELb1ELi512EEEvPfS3_PT_PKS4_PKT0_SA_ifPKiSC_iPKfiiiSE_SE_iiiii --------------------------
	.section	.nv.constant0._ZN4vllm25paged_attention_v2_kernelI13__nv_bfloat16hLi80ELi8ELi128ELNS_18Fp8KVCacheDataTypeE1ELb1ELi512EEEvPfS3_PT_PKS4_PKT0_SA_ifPKiSC_iPKfiiiSE_SE_iiiii,"a",@progbits
	.sectionflags	@""
	.align	4
.nv.constant0._ZN4vllm25paged_attention_v2_kernelI13__nv_bfloat16hLi80ELi8ELi128ELNS_18Fp8KVCacheDataTypeE1ELb1ELi512EEEvPfS3_PT_PKS4_PKT0_SA_ifPKiSC_iPKfiiiSE_SE_iiiii:
	.zero		1036


//--------------------- .nv.constant0._ZN4vllm25paged_attention_v2_kernelI13__nv_bfloat16hLi64ELi8ELi128ELNS_18Fp8KVCacheDataTypeE1ELb1ELi512EEEvPfS3_PT_PKS4_PKT0_SA_ifPKiSC_iPKfiiiSE_SE_iiiii --------------------------
	.section	.nv.constant0._ZN4vllm25paged_attention_v2_kernelI13__nv_bfloat16hLi64ELi8ELi128ELNS_18Fp8KVCacheDataTypeE1ELb1ELi512EEEvPfS3_PT_PKS4_PKT0_SA_ifPKiSC_iPKfiiiSE_SE_iiiii,"a",@progbits
	.sectionflags	@""
	.align	4
.nv.constant0._ZN4vllm25paged_attention_v2_kernelI13__nv_bfloat16hLi64ELi8ELi128ELNS_18Fp8KVCacheDataTypeE1ELb1ELi512EEEvPfS3_PT_PKS4_PKT0_SA_ifPKiSC_iPKfiiiSE_SE_iiiii:
	.zero		1036


//--------------------- .nv.constant0._ZN4vllm25paged_attention_v2_kernelI13__nv_bfloat16hLi32ELi8ELi128ELNS_18Fp8KVCacheDataTypeE1ELb1ELi512EEEvPfS3_PT_PKS4_PKT0_SA_ifPKiSC_iPKfiiiSE_SE_iiiii --------------------------
	.section	.nv.constant0._ZN4vllm25paged_attention_v2_kernelI13__nv_bfloat16hLi32ELi8ELi128ELNS_18Fp8KVCacheDataTypeE1ELb1ELi512EEEvPfS3_PT_PKS4_PKT0_SA_ifPKiSC_iPKfiiiSE_SE_iiiii,"a",@progbits
	.sectionflags	@""
	.align	4
.nv.constant0._ZN4vllm25paged_attention_v2_kernelI13__nv_bfloat16hLi32ELi8ELi128ELNS_18Fp8KVCacheDataTypeE1ELb1ELi512EEEvPfS3_PT_PKS4_PKT0_SA_ifPKiSC_iPKfiiiSE_SE_iiiii:
	.zero		1036


//--------------------- .nv.constant0._ZN4vllm25paged_attention_v2_kernelIthLi256ELi32ELi128ELNS_18Fp8KVCacheDataTypeE1ELb0ELi512EEEvPfS2_PT_PKS3_PKT0_S9_ifPKiSB_iPKfiiiSD_SD_iiiii --------------------------
	.section	.nv.constant0._ZN4vllm25paged_attention_v2_kernelIthLi256ELi32ELi128ELNS_18Fp8KVCacheDataTypeE1ELb0ELi512EEEvPfS2_PT_PKS3_PKT0_S9_ifPKiSB_iPKfiiiSD_SD_iiiii,"a",@progbits
	.sectionflags	@""
	.align	4
.nv.constant0._ZN4vllm25paged_attention_v2_kernelIthLi256ELi32ELi128ELNS_18Fp8KVCacheDataTypeE1ELb0ELi512EEEvPfS2_PT_PKS3_PKT0_S9_ifPKiSB_iPKfiiiSD_SD_iiiii:
	.zero		1036


//--------------------- .nv.constant0._ZN4vllm25paged_attention_v2_kernelIthLi192ELi32ELi128ELNS_18Fp8KVCacheDataTypeE1ELb0ELi512EEEvPfS2_PT_PKS3_PKT0_S9_ifPKiSB_iPKfiiiSD_SD_iiiii --------------------------
	.section	.nv.constant0._ZN4vllm25paged_attention_v2_kernelIthLi192ELi32ELi128ELNS_18Fp8KVCacheDataTypeE1ELb0ELi512EEEvPfS2_PT_PKS3_PKT0_S9_ifPKiSB_iPKfiiiSD_SD_iiiii,"a",@progbits
	.sectionflags	@""
	.align	4
.nv.constant0._ZN4vllm25paged_attention_v2_kernelIthLi192ELi32ELi128ELNS_18Fp8KVCacheDataTypeE1ELb0ELi512EEEvPfS2_PT_PKS3_PKT0_S9_ifPKiSB_iPKfiiiSD_SD_iiiii:
	.zero		1036


//--------------------- .nv.constant0._ZN4vllm25paged_attention_v2_kernelIthLi128ELi32ELi128ELNS_18Fp8KVCacheDataTypeE1ELb0ELi512EEEvPfS2_PT_PKS3_PKT0_S9_ifPKiSB_iPKfiiiSD_SD_iiiii --------------------------
	.section	.nv.constant0._ZN4vllm25paged_attention_v2_kernelIthLi128ELi32ELi128ELNS_18Fp8KVCacheDataTypeE1ELb0ELi512EEEvPfS2_PT_PKS3_PKT0_S9_ifPKiSB_iPKfiiiSD_SD_iiiii,"a",@progbits
	.sectionflags	@""
	.align	4
.nv.constant0._ZN4vllm25paged_attention_v2_kernelIthLi128ELi32ELi128ELNS_18Fp8KVCacheDataTypeE1ELb0ELi512EEEvPfS2_PT_PKS3_PKT0_S9_ifPKiSB_iPKfiiiSD_SD_iiiii:
	.zero		1036


//--------------------- .nv.constant0._ZN4vllm25paged_attention_v2_kernelIthLi120ELi32ELi128ELNS_18Fp8KVCacheDataTypeE1ELb0ELi512EEEvPfS2_PT_PKS3_PKT0_S9_ifPKiSB_iPKfiiiSD_SD_iiiii --------------------------
	.section	.nv.constant0._ZN4vllm25paged_attention_v2_kernelIthLi120ELi32ELi128ELNS_18Fp8KVCacheDataTypeE1ELb0ELi512EEEvPfS2_PT_PKS3_PKT0_S9_ifPKiSB_iPKfiiiSD_SD_iiiii,"a",@progbits
	.sectionflags	@""
	.align	4
.nv.constant0._ZN4vllm25paged_attention_v2_kernelIthLi120ELi32ELi128ELNS_18Fp8KVCacheDataTypeE1ELb0ELi512EEEvPfS2_PT_PKS3_PKT0_S9_ifPKiSB_iPKfiiiSD_SD_iiiii:
	.zero		1036


//--------------------- .nv.constant0._ZN4vllm25paged_attention_v2_kernelIthLi112ELi32ELi128ELNS_18Fp8KVCacheDataTypeE1ELb0ELi512EEEvPfS2_PT_PKS3_PKT0_S9_ifPKiSB_iPKfiiiSD_SD_iiiii --------------------------
	.section	.nv.constant0._ZN4vllm25paged_attention_v2_kernelIthLi112ELi32ELi128ELNS_18Fp8KVCacheDataTypeE1ELb0ELi512EEEvPfS2_PT_PKS3_PKT0_S9_ifPKiSB_iPKfiiiSD_SD_iiiii,"a",@progbits
	.sectionflags	@""
	.align	4
.nv.constant0._ZN4vllm25paged_attention_v2_kernelIthLi112ELi32ELi128ELNS_18Fp8KVCacheDataTypeE1ELb0ELi512EEEvPfS2_PT_PKS3_PKT0_S9_ifPKiSB_iPKfiiiSD_SD_iiiii:
	.zero		1036


//--------------------- .nv.constant0._ZN4vllm25paged_attention_v2_kernelIthLi96ELi32ELi128ELNS_18Fp8KVCacheDataTypeE1ELb0ELi512EEEvPfS2_PT_PKS3_PKT0_S9_ifPKiSB_iPKfiiiSD_SD_iiiii --------------------------
	.section	.nv.constant0._ZN4vllm25paged_attention_v2_kernelIthLi96ELi32ELi128ELNS_18Fp8KVCacheDataTypeE1ELb0ELi512EEEvPfS2_PT_PKS3_PKT0_S9_ifPKiSB_iPKfiiiSD_SD_iiiii,"a",@progbits
	.sectionflags	@""
	.align	4
.nv.constant0._ZN4vllm25paged_attention_v2_kernelIthLi96ELi32ELi128ELNS_18Fp8KVCacheDataTypeE1ELb0ELi512EEEvPfS2_PT_PKS3_PKT0_S9_ifPKiSB_iPKfiiiSD_SD_iiiii:
	.zero		1036


//--------------------- .nv.constant0._ZN4vllm25paged_attention_v2_kernelIthLi80ELi32ELi128ELNS_18Fp8KVCacheDataTypeE1ELb0ELi512EEEvPfS2_PT_PKS3_PKT0_S9_ifPKiSB_iPKfiiiSD_SD_iiiii --------------------------
	.section	.nv.constant0._ZN4vllm25paged_attention_v2_kernelIthLi80ELi32ELi128ELNS_18Fp8KVCacheDataTypeE1ELb0ELi512EEEvPfS2_PT_PKS3_PKT0_S9_ifPKiSB_iPKfiiiSD_SD_iiiii,"a",@progbits
	.sectionflags	@""
	.align	4
.nv.constant0._ZN4vllm25paged_attention_v2_kernelIthLi80ELi32ELi128ELNS_18Fp8KVCacheDataTypeE1ELb0ELi512EEEvPfS2_PT_PKS3_PKT0_S9_ifPKiSB_iPKfiiiSD_SD_iiiii:
	.zero		1036


//--------------------- .nv.constant0._ZN4vllm25paged_attention_v2_kernelIthLi64ELi32ELi128ELNS_18Fp8KVCacheDataTypeE1ELb0ELi512EEEvPfS2_PT_PKS3_PKT0_S9_ifPKiSB_iPKfiiiSD_SD_iiiii --------------------------
	.section	.nv.constant0._ZN4vllm25paged_attention_v2_kernelIthLi64ELi32ELi128ELNS_18Fp8KVCacheDataTypeE1ELb0ELi512EEEvPfS2_PT_PKS3_PKT0_S9_ifPKiSB_iPKfiiiSD_SD_iiiii,"a",@progbits
	.sectionflags	@""
	.align	4
.nv.constant0._ZN4vllm25paged_attention_v2_kernelIthLi64ELi32ELi128ELNS_18Fp8KVCacheDataTypeE1ELb0ELi512EEEvPfS2_PT_PKS3_PKT0_S9_ifPKiSB_iPKfiiiSD_SD_iiiii:
	.zero		1036


//--------------------- .nv.constant0._ZN4vllm25paged_attention_v2_kernelIthLi32ELi32ELi128ELNS_18Fp8KVCacheDataTypeE1ELb0ELi512EEEvPfS2_PT_PKS3_PKT0_S9_ifPKiSB_iPKfiiiSD_SD_iiiii --------------------------
	.section	.nv.constant0._ZN4vllm25paged_attention_v2_kernelIthLi32ELi32ELi128ELNS_18Fp8KVCacheDataTypeE1ELb0ELi512EEEvPfS2_PT_PKS3_PKT0_S9_ifPKiSB_iPKfiiiSD_SD_iiiii,"a",@progbits
	.sectionflags	@""
	.align	4
.nv.constant0._ZN4vllm25paged_attention_v2_kernelIthLi32ELi32ELi128ELNS_18Fp8KVCacheDataTypeE1ELb0ELi512EEEvPfS2_PT_PKS3_PKT0_S9_ifPKiSB_iPKfiiiSD_SD_iiiii:
	.zero		1036


//--------------------- .nv.constant0._ZN4vllm25paged_attention_v2_kernelIthLi256ELi32ELi128ELNS_18Fp8KVCacheDataTypeE1ELb1ELi512EEEvPfS2_PT_PKS3_PKT0_S9_ifPKiSB_iPKfiiiSD_SD_iiiii --------------------------
	.section	.nv.constant0._ZN4vllm25paged_attention_v2_kernelIthLi256ELi32ELi128ELNS_18Fp8KVCacheDataTypeE1ELb1ELi512EEEvPfS2_PT_PKS3_PKT0_S9_ifPKiSB_iPKfiiiSD_SD_iiiii,"a",@progbits
	.sectionflags	@""
	.align	4
.nv.constant0._ZN4vllm25paged_attention_v2_kernelIthLi256ELi32ELi128ELNS_18Fp8KVCacheDataTypeE1ELb1ELi512EEEvPfS2_PT_PKS3_PKT0_S9_ifPKiSB_iPKfiiiSD_SD_iiiii:
	.zero		1036


//--------------------- .nv.constant0._ZN4vllm25paged_attention_v2_kernelIthLi192ELi32ELi128ELNS_18Fp8KVCacheDataTypeE1ELb1ELi512EEEvPfS2_PT_PKS3_PKT0_S9_ifPKiSB_iPKfiiiSD_SD_iiiii --------------------------
	.section	.nv.constant0._ZN4vllm25paged_attention_v2_kernelIthLi192ELi32ELi128ELNS_18Fp8KVCacheDataTypeE1ELb1ELi512EEEvPfS2_PT_PKS3_PKT0_S9_ifPKiSB_iPKfiiiSD_SD_iiiii,"a",@progbits
	.sectionflags	@""
	.align	4
.nv.constant0._ZN4vllm25paged_attention_v2_kernelIthLi192ELi32ELi128ELNS_18Fp8KVCacheDataTypeE1ELb1ELi512EEEvPfS2_PT_PKS3_PKT0_S9_ifPKiSB_iPKfiiiSD_SD_iiiii:
	.zero		1036


//--------------------- .nv.constant0._ZN4vllm25paged_attention_v2_kernelIthLi128ELi32ELi128ELNS_18Fp8KVCacheDataTypeE1ELb1ELi512EEEvPfS2_PT_PKS3_PKT0_S9_ifPKiSB_iPKfiiiSD_SD_iiiii --------------------------
	.section	.nv.constant0._ZN4vllm25paged_attention_v2_kernelIthLi128ELi32ELi128ELNS_18Fp8KVCacheDataTypeE1ELb1ELi512EEEvPfS2_PT_PKS3_PKT0_S9_ifPKiSB_iPKfiiiSD_SD_iiiii,"a",@progbits
	.sectionflags	@""
	.align	4
.nv.constant0._ZN4vllm25paged_attention_v2_kernelIthLi128ELi32ELi128ELNS_18Fp8KVCacheDataTypeE1ELb1ELi512EEEvPfS2_PT_PKS3_PKT0_S9_ifPKiSB_iPKfiiiSD_SD_iiiii:
	.zero		1036


//--------------------- .nv.constant0._ZN4vllm25paged_attention_v2_kernelIthLi120ELi32ELi128ELNS_18Fp8KVCacheDataTypeE1ELb1ELi512EEEvPfS2_PT_PKS3_PKT0_S9_ifPKiSB_iPKfiiiSD_SD_iiiii --------------------------
	.section	.nv.constant0._ZN4vllm25paged_attention_v2_kernelIthLi120ELi32ELi128ELNS_18Fp8KVCacheDataTypeE1ELb1ELi512EEEvPfS2_PT_PKS3_PKT0_S9_ifPKiSB_iPKfiiiSD_SD_iiiii,"a",@progbits
	.sectionflags	@""
	.align	4
.nv.constant0._ZN4vllm25paged_attention_v2_kernelIthLi120ELi32ELi128ELNS_18Fp8KVCacheDataTypeE1ELb1ELi512EEEvPfS2_PT_PKS3_PKT0_S9_ifPKiSB_iPKfiiiSD_SD_iiiii:
	.zero		1036


//--------------------- .nv.constant0._ZN4vllm25paged_attention_v2_kernelIthLi112ELi32ELi128ELNS_18Fp8KVCacheDataTypeE1ELb1ELi512EEEvPfS2_PT_PKS3_PKT0_S9_ifPKiSB_iPKfiiiSD_SD_iiiii --------------------------
	.section	.nv.constant0._ZN4vllm25paged_attention_v2_kernelIthLi112ELi32ELi128ELNS_18Fp8KVCacheDataTypeE1ELb1ELi512EEEvPfS2_PT_PKS3_PKT0_S9_ifPKiSB_iPKfiiiSD_SD_iiiii,"a",@progbits
	.sectionflags	@""
	.align	4
.nv.constant0._ZN4vllm25paged_attention_v2_kernelIthLi112ELi32ELi128ELNS_18Fp8KVCacheDataTypeE1ELb1ELi512EEEvPfS2_PT_PKS3_PKT0_S9_ifPKiSB_iPKfiiiSD_SD_iiiii:
	.zero		1036


//--------------------- .nv.constant0._ZN4vllm25paged_attention_v2_kernelIthLi96ELi32ELi128ELNS_18Fp8KVCacheDataTypeE1ELb1ELi512EEEvPfS2_PT_PKS3_PKT0_S9_ifPKiSB_iPKfiiiSD_SD_iiiii --------------------------
	.section	.nv.constant0._ZN4vllm25paged_attention_v2_kernelIthLi96ELi32ELi128ELNS_18Fp8KVCacheDataTypeE1ELb1ELi512EEEvPfS2_PT_PKS3_PKT0_S9_ifPKiSB_iPKfiiiSD_SD_iiiii,"a",@progbits
	.sectionflags	@""
	.align	4
.nv.constant0._ZN4vllm25paged_attention_v2_kernelIthLi96ELi32ELi128ELNS_18Fp8KVCacheDataTypeE1ELb1ELi512EEEvPfS2_PT_PKS3_PKT0_S9_ifPKiSB_iPKfiiiSD_SD_iiiii:
	.zero		1036


//--------------------- .nv.constant0._ZN4vllm25paged_attention_v2_kernelIthLi80ELi32ELi128ELNS_18Fp8KVCacheDataTypeE1ELb1ELi512EEEvPfS2_PT_PKS3_PKT0_S9_ifPKiSB_iPKfiiiSD_SD_iiiii --------------------------
	.section	.nv.constant0._ZN4vllm25paged_attention_v2_kernelIthLi80ELi32ELi128ELNS_18Fp8KVCacheDataTypeE1ELb1ELi512EEEvPfS2_PT_PKS3_PKT0_S9_ifPKiSB_iPKfiiiSD_SD_iiiii,"a",@progbits
	.sectionflags	@""
	.align	4
.nv.constant0._ZN4vllm25paged_attention_v2_kernelIthLi80ELi32ELi128ELNS_18Fp8KVCacheDataTypeE1ELb1ELi512EEEvPfS2_PT_PKS3_PKT0_S9_ifPKiSB_iPKfiiiSD_SD_iiiii:
	.zero		1036


//--------------------- .nv.constant0._ZN4vllm25paged_attention_v2_kernelIthLi64ELi32ELi128ELNS_18Fp8KVCacheDataTypeE1ELb1ELi512EEEvPfS2_PT_PKS3_PKT0_S9_ifPKiSB_iPKfiiiSD_SD_iiiii --------------------------
	.section	.nv.constant0._ZN4vllm25paged_attention_v2_kernelIthLi64ELi32ELi128ELNS_18Fp8KVCacheDataTypeE1ELb1ELi512EEEvPfS2_PT_PKS3_PKT0_S9_ifPKiSB_iPKfiiiSD_SD_iiiii,"a",@progbits
	.sectionflags	@""
	.align	4
.nv.constant0._ZN4vllm25paged_attention_v2_kernelIthLi64ELi32ELi128ELNS_18Fp8KVCacheDataTypeE1ELb1ELi512EEEvPfS2_PT_PKS3_PKT0_S9_ifPKiSB_iPKfiiiSD_SD_iiiii:
	.zero		1036


//--------------------- .nv.constant0._ZN4vllm25paged_attention_v2_kernelIthLi32ELi32ELi128ELNS_18Fp8KVCacheDataTypeE1ELb1ELi512EEEvPfS2_PT_PKS3_PKT0_S9_ifPKiSB_iPKfiiiSD_SD_iiiii --------------------------
	.section	.nv.constant0._ZN4vllm25paged_attention_v2_kernelIthLi32ELi32ELi128ELNS_18Fp8KVCacheDataTypeE1ELb1ELi512EEEvPfS2_PT_PKS3_PKT0_S9_ifPKiSB_iPKfiiiSD_SD_iiiii,"a",@progbits
	.sectionflags	@""
	.align	4
.nv.constant0._ZN4vllm25paged_attention_v2_kernelIthLi32ELi32ELi128ELNS_18Fp8KVCacheDataTypeE1ELb1ELi512EEEvPfS2_PT_PKS3_PKT0_S9_ifPKiSB_iPKfiiiSD_SD_iiiii:
	.zero		1036


//--------------------- .nv.constant0._ZN4vllm25paged_attention_v2_kernelIthLi256ELi16ELi128ELNS_18Fp8KVCacheDataTypeE1ELb0ELi512EEEvPfS2_PT_PKS3_PKT0_S9_ifPKiSB_iPKfiiiSD_SD_iiiii --------------------------
	.section	.nv.constant0._ZN4vllm25paged_attention_v2_kernelIthLi256ELi16ELi128ELNS_18Fp8KVCacheDataTypeE1ELb0ELi512EEEvPfS2_PT_PKS3_PKT0_S9_ifPKiSB_iPKfiiiSD_SD_iiiii,"a",@progbits
	.sectionflags	@""
	.align	4
.nv.constant0._ZN4vllm25paged_attention_v2_kernelIthLi256ELi16ELi128ELNS_18Fp8KVCacheDataTypeE1ELb0ELi512EEEvPfS2_PT_PKS3_PKT0_S9_ifPKiSB_iPKfiiiSD_SD_iiiii:
	.zero		1036


//--------------------- .nv.constant0._ZN4vllm25paged_attention_v2_kernelIthLi192ELi16ELi128ELNS_18Fp8KVCacheDataTypeE1ELb0ELi512EEEvPfS2_PT_PKS3_PKT0_S9_ifPKiSB_iPKfiiiSD_SD_iiiii --------------------------
	.section	.nv.constant0._ZN4vllm25paged_attention_v2_kernelIthLi192ELi16ELi128ELNS_18Fp8KVCacheDataTypeE1ELb0ELi512EEEvPfS2_PT_PKS3_PKT0_S9_ifPKiSB_iPKfiiiSD_SD_iiiii,"a",@progbits
	.sectionflags	@""
	.align	4
.nv.constant0._ZN4vllm25paged_attention_v2_kernelIthLi192ELi16ELi128ELNS_18Fp8KVCacheDataTypeE1ELb0ELi512EEEvPfS2_PT_PKS3_PKT0_S9_ifPKiSB_iPKfiiiSD_SD_iiiii:
	.zero		1036


//--------------------- .nv.constant0._ZN4vllm25paged_attention_v2_kernelIthLi128ELi16ELi128ELNS_18Fp8KVCacheDataTypeE1ELb0ELi512EEEvPfS2_PT_PKS3_PKT0_S9_ifPKiSB_iPKfiiiSD_SD_iiiii --------------------------
	.section	.nv.constant0._ZN4vllm25paged_attention_v2_kernelIthLi128ELi16ELi128ELNS_18Fp8KVCacheDataTypeE1ELb0ELi512EEEvPfS2_PT_PKS3_PKT0_S9_ifPKiSB_iPKfiiiSD_SD_iiiii,"a",@progbits
	.sectionflags	@""
	.align	4
.nv.constant0._ZN4vllm25paged_attention_v2_kernelIthLi128ELi16ELi128ELNS_18Fp8KVCacheDataTypeE1ELb0ELi512EEEvPfS2_PT_PKS3_PKT0_S9_ifPKiSB_iPKfiiiSD_SD_iiiii:
	.zero		1036


//--------------------- .nv.constant0._ZN4vllm25paged_attention_v2_kernelIthLi120ELi16ELi128ELNS_18Fp8KVCacheDataTypeE1ELb0ELi512EEEvPfS2_PT_PKS3_PKT0_S9_ifPKiSB_iPKfiiiSD_SD_iiiii --------------------------
	.section	.nv.constant0._ZN4vllm25paged_attention_v2_kernelIthLi120ELi16ELi128ELNS_18Fp8KVCacheDataTypeE1ELb0ELi512EEEvPfS2_PT_PKS3_PKT0_S9_ifPKiSB_iPKfiiiSD_SD_iiiii,"a",@progbits
	.sectionflags	@""
	.align	4
.nv.constant0._ZN4vllm25paged_attention_v2_kernelIthLi120ELi16ELi128ELNS_18Fp8KVCacheDataTypeE1ELb0ELi512EEEvPfS2_PT_PKS3_PKT0_S9_ifPKiSB_iPKfiiiSD_SD_iiiii:
	.zero		1036


//--------------------- .nv.constant0._ZN4vllm25paged_attention_v2_kernelIthLi112ELi16ELi128ELNS_18Fp8KVCacheDataTypeE1ELb0ELi512EEEvPfS2_PT_PKS3_PKT0_S9_ifPKiSB_iPKfiiiSD_SD_iiiii --------------------------
	.section	.nv.constant0._ZN4vllm25paged_attention_v2_kernelIthLi112ELi16ELi128ELNS_18Fp8KVCacheDataTypeE1ELb0ELi512EEEvPfS2_PT_PKS3_PKT0_S9_ifPKiSB_iPKfiiiSD_SD_iiiii,"a",@progbits
	.sectionflags	@""
	.align	4
.nv.constant0._ZN4vllm25paged_attention_v2_kernelIthLi112ELi16ELi128ELNS_18Fp8KVCacheDataTypeE1ELb0ELi512EEEvPfS2_PT_PKS3_PKT0_S9_ifPKiSB_iPKfiiiSD_SD_iiiii:
	.zero		1036


//--------------------- .nv.constant0._ZN4vllm25paged_attention_v2_kernelIthLi96ELi16ELi128ELNS_18Fp8KVCacheDataTypeE1ELb0ELi512EEEvPfS2_PT_PKS3_PKT0_S9_ifPKiSB_iPKfiiiSD_SD_iiiii --------------------------
	.section	.nv.constant0._ZN4vllm25paged_attention_v2_kernelIthLi96ELi16ELi128ELNS_18Fp8KVCacheDataTypeE1ELb0ELi512EEEvPfS2_PT_PKS3_PKT0_S9_ifPKiSB_iPKfiiiSD_SD_iiiii,"a",@progbits
	.sectionflags	@""
	.align	4
.nv.constant0._ZN4vllm25paged_attention_v2_kernelIthLi96ELi16ELi128ELNS_18Fp8KVCacheDataTypeE1ELb0ELi512EEEvPfS2_PT_PKS3_PKT0_S9_ifPKiSB_iPKfiiiSD_SD_iiiii:
	.zero		1036


//--------------------- .nv.constant0._ZN4vllm25paged_attention_v2_kernelIthLi80ELi16ELi128ELNS_18Fp8KVCacheDataTypeE1ELb0ELi512EEEvPfS2_PT_PKS3_PKT0_S9_ifPKiSB_iPKfiiiSD_SD_iiiii --------------------------
	.section	.nv.constant0._ZN4vllm25paged_attention_v2_kernelIthLi80ELi16ELi128ELNS_18Fp8KVCacheDataTypeE1ELb0ELi512EEEvPfS2_PT_PKS3_PKT0_S9_ifPKiSB_iPKfiiiSD_SD_iiiii,"a",@progbits
	.sectionflags	@""
	.align	4
.nv.constant0._ZN4vllm25paged_attention_v2_kernelIthLi80ELi16ELi128ELNS_18Fp8KVCacheDataTypeE1ELb0ELi512EEEvPfS2_PT_PKS3_PKT0_S9_ifPKiSB_iPKfiiiSD_SD_iiiii:
	.zero		1036


//--------------------- .nv.constant0._ZN4vllm25paged_attention_v2_kernelIthLi64ELi16ELi128ELNS_18Fp8KVCacheDataTypeE1ELb0ELi512EEEvPfS2_PT_PKS3_PKT0_S9_ifPKiSB_iPKfiiiSD_SD_iiiii --------------------------
	.section	.nv.constant0._ZN4vllm25paged_attention_v2_kernelIthLi64ELi16ELi128ELNS_18Fp8KVCacheDataTypeE1ELb0ELi512EEEvPfS2_PT_PKS3_PKT0_S9_ifPKiSB_iPKfiiiSD_SD_iiiii,"a",@progbits
	.sectionflags	@""
	.align	4
.nv.constant0._ZN4vllm25paged_attention_v2_kernelIthLi64ELi16ELi128ELNS_18Fp8KVCacheDataTypeE1ELb0ELi512EEEvPfS2_PT_PKS3_PKT0_S9_ifPKiSB_iPKfiiiSD_SD_iiiii:
	.zero		1036


//--------------------- .nv.constant0._ZN4vllm25paged_attention_v2_kernelIthLi32ELi16ELi128ELNS_18Fp8KVCacheDataTypeE1ELb0ELi512EEEvPfS2_PT_PKS3_PKT0_S9_ifPKiSB_iPKfiiiSD_SD_iiiii --------------------------
	.section	.nv.constant0._ZN4vllm25paged_attention_v2_kernelIthLi32ELi16ELi128ELNS_18Fp8KVCacheDataTypeE1ELb0ELi512EEEvPfS2_PT_PKS3_PKT0_S9_ifPKiSB_iPKfiiiSD_SD_iiiii,"a",@progbits
	.sectionflags	@""
	.align	4
.nv.constant0._ZN4vllm25paged_attention_v2_kernelIthLi32ELi16ELi128ELNS_18Fp8KVCacheDataTypeE1ELb0ELi512EEEvPfS2_PT_PKS3_PKT0_S9_ifPKiSB_iPKfiiiSD_SD_iiiii:
	.zero		1036


//--------------------- .nv.constant0._ZN4vllm25paged_attention_v2_kernelIthLi256ELi16ELi128ELNS_18Fp8KVCacheDataTypeE1ELb1ELi512EEEvPfS2_PT_PKS3_PKT0_S9_ifPKiSB_iPKfiiiSD_SD_iiiii --------------------------
	.section	.nv.constant0._ZN4vllm25paged_attention_v2_kernelIthLi256ELi16ELi128ELNS_18Fp8KVCacheDataTypeE1ELb1ELi512EEEvPfS2_PT_PKS3_PKT0_S9_ifPKiSB_iPKfiiiSD_SD_iiiii,"a",@progbits
	.sectionflags	@""
	.align	4
.nv.constant0._ZN4vllm25paged_attention_v2_kernelIthLi256ELi16ELi128ELNS_18Fp8KVCacheDataTypeE1ELb1ELi512EEEvPfS2_PT_PKS3_PKT0_S9_ifPKiSB_iPKfiiiSD_SD_iiiii:
	.zero		1036


//--------------------- .nv.constant0._ZN4vllm25paged_attention_v2_kernelIthLi192ELi16ELi128ELNS_18Fp8KVCacheDataTypeE1ELb1ELi512EEEvPfS2_PT_PKS3_PKT0_S9_ifPKiSB_iPKfiiiSD_SD_iiiii --------------------------
	.section	.nv.constant0._ZN4vllm25paged_attention_v2_kernelIthLi192ELi16ELi128ELNS_18Fp8KVCacheDataTypeE1ELb1ELi512EEEvPfS2_PT_PKS3_PKT0_S9_ifPKiSB_iPKfiiiSD_SD_iiiii,"a",@progbits
	.sectionflags	@""
	.align	4
.nv.constant0._ZN4vllm25paged_attention_v2_kernelIthLi192ELi16ELi128ELNS_18Fp8KVCacheDataTypeE1ELb1ELi512EEEvPfS2_PT_PKS3_PKT0_S9_ifPKiSB_iPKfiiiSD_SD_iiiii:
	.zero		1036


//--------------------- .nv.constant0._ZN4vllm25paged_attention_v2_kernelIthLi128ELi16ELi128ELNS_18Fp8KVCacheDataTypeE1ELb1ELi512EEEvPfS2_PT_PKS3_PKT0_S9_ifPKiSB_iPKfiiiSD_SD_iiiii --------------------------
	.section	.nv.constant0._ZN4vllm25paged_attention_v2_kernelIthLi128ELi16ELi128ELNS_18Fp8KVCacheDataTypeE1ELb1ELi512EEEvPfS2_PT_PKS3_PKT0_S9_ifPKiSB_iPKfiiiSD_SD_iiiii,"a",@progbits
	.sectionflags	@""
	.align	4
.nv.constant0._ZN4vllm25paged_attention_v2_kernelIthLi128ELi16ELi128ELNS_18Fp8KVCacheDataTypeE1ELb1ELi512EEEvPfS2_PT_PKS3_PKT0_S9_ifPKiSB_iPKfiiiSD_SD_iiiii:
	.zero		1036


//--------------------- .nv.constant0._ZN4vllm25paged_attention_v2_kernelIthLi120ELi16ELi128ELNS_18Fp8KVCacheDataTypeE1ELb1ELi512EEEvPfS2_PT_PKS3_PKT0_S9_ifPKiSB_iPKfiiiSD_SD_iiiii --------------------------
	.section	.nv.constant0._ZN4vllm25paged_attention_v2_kernelIthLi120ELi16ELi128ELNS_18Fp8KVCacheDataTypeE1ELb1ELi512EEEvPfS2_PT_PKS3_PKT0_S9_ifPKiSB_iPKfiiiSD_SD_iiiii,"a",@progbits
	.sectionflags	@""
	.align	4
.nv.constant0._ZN4vllm25paged_attention_v2_kernelIthLi120ELi16ELi128ELNS_18Fp8KVCacheDataTypeE1ELb1ELi512EEEvPfS2_PT_PKS3_PKT0_S9_ifPKiSB_iPKfiiiSD_SD_iiiii:
	.zero		1036


//--------------------- .nv.constant0._ZN4vllm25paged_attention_v2_kernelIthLi112ELi16ELi128ELNS_18Fp8KVCacheDataTypeE1ELb1ELi512EEEvPfS2_PT_PKS3_PKT0_S9_ifPKiSB_iPKfiiiSD_SD_iiiii --------------------------
	.section	.nv.constant0._ZN4vllm25paged_attention_v2_kernelIthLi112ELi16ELi128ELNS_18Fp8KVCacheDataTypeE1ELb1ELi512EEEvPfS2_PT_PKS3_PKT0_S9_ifPKiSB_iPKfiiiSD_SD_iiiii,"a",@progbits
	.sectionflags	@""
	.align	4
.nv.constant0._ZN4vllm25paged_attention_v2_kernelIthLi112ELi16ELi128ELNS_18Fp8KVCacheDataTypeE1ELb1ELi512EEEvPfS2_PT_PKS3_PKT0_S9_ifPKiSB_iPKfiiiSD_SD_iiiii:
	.zero		1036


//--------------------- .nv.constant0._ZN4vllm25paged_attention_v2_kernelIthLi96ELi16ELi128ELNS_18Fp8KVCacheDataTypeE1ELb1ELi512EEEvPfS2_PT_PKS3_PKT0_S9_ifPKiSB_iPKfiiiSD_SD_iiiii --------------------------
	.section	.nv.constant0._ZN4vllm25paged_attention_v2_kernelIthLi96ELi16ELi128ELNS_18Fp8KVCacheDataTypeE1ELb1ELi512EEEvPfS2_PT_PKS3_PKT0_S9_ifPKiSB_iPKfiiiSD_SD_iiiii,"a",@progbits
	.sectionflags	@""
	.align	4
.nv.constant0._ZN4vllm25paged_attention_v2_kernelIthLi96ELi16ELi128ELNS_18Fp8KVCacheDataTypeE1ELb1ELi512EEEvPfS2_PT_PKS3_PKT0_S9_ifPKiSB_iPKfiiiSD_SD_iiiii:
	.zero		1036


//--------------------- .nv.constant0._ZN4vllm25paged_attention_v2_kernelIthLi80ELi16ELi128ELNS_18Fp8KVCacheDataTypeE1ELb1ELi512EEEvPfS2_PT_PKS3_PKT0_S9_ifPKiSB_iPKfiiiSD_SD_iiiii --------------------------
	.section	.nv.constant0._ZN4vllm25paged_attention_v2_kernelIthLi80ELi16ELi128ELNS_18Fp8KVCacheDataTypeE1ELb1ELi512EEEvPfS2_PT_PKS3_PKT0_S9_ifPKiSB_iPKfiiiSD_SD_iiiii,"a",@progbits
	.sectionflags	@""
	.align	4
.nv.constant0._ZN4vllm25paged_attention_v2_kernelIthLi80ELi16ELi128ELNS_18Fp8KVCacheDataTypeE1ELb1ELi512EEEvPfS2_PT_PKS3_PKT0_S9_ifPKiSB_iPKfiiiSD_SD_iiiii:
	.zero		1036


//--------------------- .nv.constant0._ZN4vllm25paged_attention_v2_kernelIthLi64ELi16ELi128ELNS_18Fp8KVCacheDataTypeE1ELb1ELi512EEEvPfS2_PT_PKS3_PKT0_S9_ifPKiSB_iPKfiiiSD_SD_iiiii --------------------------
	.section	.nv.constant0._ZN4vllm25paged_attention_v2_kernelIthLi64ELi16ELi128ELNS_18Fp8KVCacheDataTypeE1ELb1ELi512EEEvPfS2_PT_PKS3_PKT0_S9_ifPKiSB_iPKfiiiSD_SD_iiiii,"a",@progbits
	.sectionflags	@""
	.align	4
.nv.constant0._ZN4vllm25paged_attention_v2_kernelIthLi64ELi16ELi128ELNS_18Fp8KVCacheDataTypeE1ELb1ELi512EEEvPfS2_PT_PKS3_PKT0_S9_ifPKiSB_iPKfiiiSD_SD_iiiii:
	.zero		1036


//--------------------- .nv.constant0._ZN4vllm25paged_attention_v2_kernelIthLi32ELi16ELi128ELNS_18Fp8KVCacheDataTypeE1ELb1ELi512EEEvPfS2_PT_PKS3_PKT0_S9_ifPKiSB_iPKfiiiSD_SD_iiiii --------------------------
	.section	.nv.constant0._ZN4vllm25paged_attention_v2_kernelIthLi32ELi16ELi128ELNS_18Fp8KVCacheDataTypeE1ELb1ELi512EEEvPfS2_PT_PKS3_PKT0_S9_ifPKiSB_iPKfiiiSD_SD_iiiii,"a",@progbits
	.sectionflags	@""
	.align	4
.nv.constant0._ZN4vllm25paged_attention_v2_kernelIthLi32ELi16ELi128ELNS_18Fp8KVCacheDataTypeE1ELb1ELi512EEEvPfS2_PT_PKS3_PKT0_S9_ifPKiSB_iPKfiiiSD_SD_iiiii:
	.zero		1036


//--------------------- .nv.constant0._ZN4vllm25paged_attention_v2_kernelIthLi256ELi8ELi128ELNS_18Fp8KVCacheDataTypeE1ELb0ELi512EEEvPfS2_PT_PKS3_PKT0_S9_ifPKiSB_iPKfiiiSD_SD_iiiii --------------------------
	.section	.nv.constant0._ZN4vllm25paged_attention_v2_kernelIthLi256ELi8ELi128ELNS_18Fp8KVCacheDataTypeE1ELb0ELi512EEEvPfS2_PT_PKS3_PKT0_S9_ifPKiSB_iPKfiiiSD_SD_iiiii,"a",@progbits
	.sectionflags	@""
	.align	4
.nv.constant0._ZN4vllm25paged_attention_v2_kernelIthLi256ELi8ELi128ELNS_18Fp8KVCacheDataTypeE1ELb0ELi512EEEvPfS2_PT_PKS3_PKT0_S9_ifPKiSB_iPKfiiiSD_SD_iiiii:
	.zero		1036


//--------------------- .nv.constant0._ZN4vllm25paged_attention_v2_kernelIthLi192ELi8ELi128ELNS_18Fp8KVCacheDataTypeE1ELb0ELi512EEEvPfS2_PT_PKS3_PKT0_S9_ifPKiSB_iPKfiiiSD_SD_iiiii --------------------------
	.section	.nv.constant0._ZN4vllm25paged_attention_v2_kernelIthLi192ELi8ELi128ELNS_18Fp8KVCacheDataTypeE1ELb0ELi512EEEvPfS2_PT_PKS3_PKT0_S9_ifPKiSB_iPKfiiiSD_SD_iiiii,"a",@progbits
	.sectionflags	@""
	.align	4
.nv.constant0._ZN4vllm25paged_attention_v2_kernelIthLi192ELi8ELi128ELNS_18Fp8KVCacheDataTypeE1ELb0ELi512EEEvPfS2_PT_PKS3_PKT0_S9_ifPKiSB_iPKfiiiSD_SD_iiiii:
	.zero		1036


//--------------------- .nv.constant0._ZN4vllm25paged_attention_v2_kernelIthLi128ELi8ELi128ELNS_18Fp8KVCacheDataTypeE1ELb0ELi512EEEvPfS2_PT_PKS3_PKT0_S9_ifPKiSB_iPKfiiiSD_SD_iiiii --------------------------
	.section	.nv.constant0._ZN4vllm25paged_attention_v2_kernelIthLi128ELi8ELi128ELNS_18Fp8KVCacheDataTypeE1ELb0ELi512EEEvPfS2_PT_PKS3_PKT0_S9_ifPKiSB_iPKfiiiSD_SD_iiiii,"a",@progbits
	.sectionflags	@""
	.align	4
.nv.constant0._ZN4vllm25paged_attention_v2_kernelIthLi128ELi8ELi128ELNS_18Fp8KVCacheDataTypeE1ELb0ELi512EEEvPfS2_PT_PKS3_PKT0_S9_ifPKiSB_iPKfiiiSD_SD_iiiii:
	.zero		1036


//--------------------- .nv.constant0._ZN4vllm25paged_attention_v2_kernelIthLi120ELi8ELi128ELNS_18Fp8KVCacheDataTypeE1ELb0ELi512EEEvPfS2_PT_PKS3_PKT0_S9_ifPKiSB_iPKfiiiSD_SD_iiiii --------------------------
	.section	.nv.constant0._ZN4vllm25paged_attention_v2_kernelIthLi120ELi8ELi128ELNS_18Fp8KVCacheDataTypeE1ELb0ELi512EEEvPfS2_PT_PKS3_PKT0_S9_ifPKiSB_iPKfiiiSD_SD_iiiii,"a",@progbits
	.sectionflags	@""
	.align	4
.nv.constant0._ZN4vllm25paged_attention_v2_kernelIthLi120ELi8ELi128ELNS_18Fp8KVCacheDataTypeE1ELb0ELi512EEEvPfS2_PT_PKS3_PKT0_S9_ifPKiSB_iPKfiiiSD_SD_iiiii:
	.zero		1036


//--------------------- .nv.constant0._ZN4vllm25paged_attention_v2_kernelIthLi112ELi8ELi128ELNS_18Fp8KVCacheDataTypeE1ELb0ELi512EEEvPfS2_PT_PKS3_PKT0_S9_ifPKiSB_iPKfiiiSD_SD_iiiii --------------------------
	.section	.nv.constant0._ZN4vllm25paged_attention_v2_kernelIthLi112ELi8ELi128ELNS_18Fp8KVCacheDataTypeE1ELb0ELi512EEEvPfS2_PT_PKS3_PKT0_S9_ifPKiSB_iPKfiiiSD_SD_iiiii,"a",@progbits
	.sectionflags	@""
	.align	4
.nv.constant0._ZN4vllm25paged_attention_v2_kernelIthLi112ELi8ELi128ELNS_18Fp8KVCacheDataTypeE1ELb0ELi512EEEvPfS2_PT_PKS3_PKT0_S9_ifPKiSB_iPKfiiiSD_SD_iiiii:
	.zero		1036


//--------------------- .nv.constant0._ZN4vllm25paged_attention_v2_kernelIthLi96ELi8ELi128ELNS_18Fp8KVCacheDataTypeE1ELb0ELi512EEEvPfS2_PT_PKS3_PKT0_S9_ifPKiSB_iPKfiiiSD_SD_iiiii --------------------------
	.section	.nv.constant0._ZN4vllm25paged_attention_v2_kernelIthLi96ELi8ELi128ELNS_18Fp8KVCacheDataTypeE1ELb0ELi512EEEvPfS2_PT_PKS3_PKT0_S9_ifPKiSB_iPKfiiiSD_SD_iiiii,"a",@progbits
	.sectionflags	@""
	.align	4
.nv.constant0._ZN4vllm25paged_attention_v2_kernelIthLi96ELi8ELi128ELNS_18Fp8KVCacheDataTypeE1ELb0ELi512EEEvPfS2_PT_PKS3_PKT0_S9_ifPKiSB_iPKfiiiSD_SD_iiiii:
	.zero		1036


//--------------------- .nv.constant0._ZN4vllm25paged_attention_v2_kernelIthLi80ELi8ELi128ELNS_18Fp8KVCacheDataTypeE1ELb0ELi512EEEvPfS2_PT_PKS3_PKT0_S9_ifPKiSB_iPKfiiiSD_SD_iiiii --------------------------
	.section	.nv.constant0._ZN4vllm25paged_attention_v2_kernelIthLi80ELi8ELi128ELNS_18Fp8KVCacheDataTypeE1ELb0ELi512EEEvPfS2_PT_PKS3_PKT0_S9_ifPKiSB_iPKfiiiSD_SD_iiiii,"a",@progbits
	.sectionflags	@""
	.align	4
.nv.constant0._ZN4vllm25paged_attention_v2_kernelIthLi80ELi8ELi128ELNS_18Fp8KVCacheDataTypeE1ELb0ELi512EEEvPfS2_PT_PKS3_PKT0_S9_ifPKiSB_iPKfiiiSD_SD_iiiii:
	.zero		1036


//--------------------- .nv.constant0._ZN4vllm25paged_attention_v2_kernelIthLi64ELi8ELi128ELNS_18Fp8KVCacheDataTypeE1ELb0ELi512EEEvPfS2_PT_PKS3_PKT0_S9_ifPKiSB_iPKfiiiSD_SD_iiiii --------------------------
	.section	.nv.constant0._ZN4vllm25paged_attention_v2_kernelIthLi64ELi8ELi128ELNS_18Fp8KVCacheDataTypeE1ELb0ELi512EEEvPfS2_PT_PKS3_PKT0_S9_ifPKiSB_iPKfiiiSD_SD_iiiii,"a",@progbits
	.sectionflags	@""
	.align	4
.nv.constant0._ZN4vllm25paged_attention_v2_kernelIthLi64ELi8ELi128ELNS_18Fp8KVCacheDataTypeE1ELb0ELi512EEEvPfS2_PT_PKS3_PKT0_S9_ifPKiSB_iPKfiiiSD_SD_iiiii:
	.zero		1036


//--------------------- .nv.constant0._ZN4vllm25paged_attention_v2_kernelIthLi32ELi8ELi128ELNS_18Fp8KVCacheDataTypeE1ELb0ELi512EEEvPfS2_PT_PKS3_PKT0_S9_ifPKiSB_iPKfiiiSD_SD_iiiii --------------------------
	.section	.nv.constant0._ZN4vllm25paged_attention_v2_kernelIthLi32ELi8ELi128ELNS_18Fp8KVCacheDataTypeE1ELb0ELi512EEEvPfS2_PT_PKS3_PKT0_S9_ifPKiSB_iPKfiiiSD_SD_iiiii,"a",@progbits
	.sectionflags	@""
	.align	4
.nv.constant0._ZN4vllm25paged_attention_v2_kernelIthLi32ELi8ELi128ELNS_18Fp8KVCacheDataTypeE1ELb0ELi512EEEvPfS2_PT_PKS3_PKT0_S9_ifPKiSB_iPKfiiiSD_SD_iiiii:
	.zero		1036


//--------------------- .nv.constant0._ZN4vllm25paged_attention_v2_kernelIthLi256ELi8ELi128ELNS_18Fp8KVCacheDataTypeE1ELb1ELi512EEEvPfS2_PT_PKS3_PKT0_S9_ifPKiSB_iPKfiiiSD_SD_iiiii --------------------------
	.section	.nv.constant0._ZN4vllm25paged_attention_v2_kernelIthLi256ELi8ELi128ELNS_18Fp8KVCacheDataTypeE1ELb1ELi512EEEvPfS2_PT_PKS3_PKT0_S9_ifPKiSB_iPKfiiiSD_SD_iiiii,"a",@progbits
	.sectionflags	@""
	.align	4
.nv.constant0._ZN4vllm25paged_attention_v2_kernelIthLi256ELi8ELi128ELNS_18Fp8KVCacheDataTypeE1ELb1ELi512EEEvPfS2_PT_PKS3_PKT0_S9_ifPKiSB_iPKfiiiSD_SD_iiiii:
	.zero		1036


//--------------------- .nv.constant0._ZN4vllm25paged_attention_v2_kernelIthLi192ELi8ELi128ELNS_18Fp8KVCacheDataTypeE1ELb1ELi512EEEvPfS2_PT_PKS3_PKT0_S9_ifPKiSB_iPKfiiiSD_SD_iiiii --------------------------
	.section	.nv.constant0._ZN4vllm25paged_attention_v2_kernelIthLi192ELi8ELi128ELNS_18Fp8KVCacheDataTypeE1ELb1ELi512EEEvPfS2_PT_PKS3_PKT0_S9_ifPKiSB_iPKfiiiSD_SD_iiiii,"a",@progbits
	.sectionflags	@""
	.align	4
.nv.constant0._ZN4vllm25paged_attention_v2_kernelIthLi192ELi8ELi128ELNS_18Fp8KVCacheDataTypeE1ELb1ELi512EEEvPfS2_PT_PKS3_PKT0_S9_ifPKiSB_iPKfiiiSD_SD_iiiii:
	.zero		1036


//--------------------- .nv.constant0._ZN4vllm25paged_attention_v2_kernelIthLi128ELi8ELi128ELNS_18Fp8KVCacheDataTypeE1ELb1ELi512EEEvPfS2_PT_PKS3_PKT0_S9_ifPKiSB_iPKfiiiSD_SD_iiiii --------------------------
	.section	.nv.constant0._ZN4vllm25paged_attention_v2_kernelIthLi128ELi8ELi128ELNS_18Fp8KVCacheDataTypeE1ELb1ELi512EEEvPfS2_PT_PKS3_PKT0_S9_ifPKiSB_iPKfiiiSD_SD_iiiii,"a",@progbits
	.sectionflags	@""
	.align	4
.nv.constant0._ZN4vllm25paged_attention_v2_kernelIthLi128ELi8ELi128ELNS_18Fp8KVCacheDataTypeE1ELb1ELi512EEEvPfS2_PT_PKS3_PKT0_S9_ifPKiSB_iPKfiiiSD_SD_iiiii:
	.zero		1036


//--------------------- .nv.constant0._ZN4vllm25paged_attention_v2_kernelIthLi120ELi8ELi128ELNS_18Fp8KVCacheDataTypeE1ELb1ELi512EEEvPfS2_PT_PKS3_PKT0_S9_ifPKiSB_iPKfiiiSD_SD_iiiii --------------------------
	.section	.nv.constant0._ZN4vllm25paged_attention_v2_kernelIthLi120ELi8ELi128ELNS_18Fp8KVCacheDataTypeE1ELb1ELi512EEEvPfS2_PT_PKS3_PKT0_S9_ifPKiSB_iPKfiiiSD_SD_iiiii,"a",@progbits
	.sectionflags	@""
	.align	4
.nv.constant0._ZN4vllm25paged_attention_v2_kernelIthLi120ELi8ELi128ELNS_18Fp8KVCacheDataTypeE1ELb1ELi512EEEvPfS2_PT_PKS3_PKT0_S9_ifPKiSB_iPKfiiiSD_SD_iiiii:
	.zero		1036


//--------------------- .nv.constant0._ZN4vllm25paged_attention_v2_kernelIthLi112ELi8ELi128ELNS_18Fp8KVCacheDataTypeE1ELb1ELi512EEEvPfS2_PT_PKS3_PKT0_S9_ifPKiSB_iPKfiiiSD_SD_iiiii --------------------------
	.section	.nv.constant0._ZN4vllm25paged_attention_v2_kernelIthLi112ELi8ELi128ELNS_18Fp8KVCacheDataTypeE1ELb1ELi512EEEvPfS2_PT_PKS3_PKT0_S9_ifPKiSB_iPKfiiiSD_SD_iiiii,"a",@progbits
	.sectionflags	@""
	.align	4
.nv.constant0._ZN4vllm25paged_attention_v2_kernelIthLi112ELi8ELi128ELNS_18Fp8KVCacheDataTypeE1ELb1ELi512EEEvPfS2_PT_PKS3_PKT0_S9_ifPKiSB_iPKfiiiSD_SD_iiiii:
	.zero		1036


//--------------------- .nv.constant0._ZN4vllm25paged_attention_v2_kernelIthLi96ELi8ELi128ELNS_18Fp8KVCacheDataTypeE1ELb1ELi512EEEvPfS2_PT_PKS3_PKT0_S9_ifPKiSB_iPKfiiiSD_SD_iiiii --------------------------
	.section	.nv.constant0._ZN4vllm25paged_attention_v2_kernelIthLi96ELi8ELi128ELNS_18Fp8KVCacheDataTypeE1ELb1ELi512EEEvPfS2_PT_PKS3_PKT0_S9_ifPKiSB_iPKfiiiSD_SD_iiiii,"a",@progbits
	.sectionflags	@""
	.align	4
.nv.constant0._ZN4vllm25paged_attention_v2_kernelIthLi96ELi8ELi128ELNS_18Fp8KVCacheDataTypeE1ELb1ELi512EEEvPfS2_PT_PKS3_PKT0_S9_ifPKiSB_iPKfiiiSD_SD_iiiii:
	.zero		1036


//--------------------- .nv.constant0._ZN4vllm25paged_attention_v2_kernelIthLi80ELi8ELi128ELNS_18Fp8KVCacheDataTypeE1ELb1ELi512EEEvPfS2_PT_PKS3_PKT0_S9_ifPKiSB_iPKfiiiSD_SD_iiiii --------------------------
	.section	.nv.constant0._ZN4vllm25paged_attention_v2_kernelIthLi80ELi8ELi128ELNS_18Fp8KVCacheDataTypeE1ELb1ELi512EEEvPfS2_PT_PKS3_PKT0_S9_ifPKiSB_iPKfiiiSD_SD_iiiii,"a",@progbits
	.sectionflags	@""
	.align	4
.nv.constant0._ZN4vllm25paged_attention_v2_kernelIthLi80ELi8ELi128ELNS_18Fp8KVCacheDataTypeE1ELb1ELi512EEEvPfS2_PT_PKS3_PKT0_S9_ifPKiSB_iPKfiiiSD_SD_iiiii:
	.zero		1036


//--------------------- .nv.constant0._ZN4vllm25paged_attention_v2_kernelIthLi64ELi8ELi128ELNS_18Fp8KVCacheDataTypeE1ELb1ELi512EEEvPfS2_PT_PKS3_PKT0_S9_ifPKiSB_iPKfiiiSD_SD_iiiii --------------------------
	.section	.nv.constant0._ZN4vllm25paged_attention_v2_kernelIthLi64ELi8ELi128ELNS_18Fp8KVCacheDataTypeE1ELb1ELi512EEEvPfS2_PT_PKS3_PKT0_S9_ifPKiSB_iPKfiiiSD_SD_iiiii,"a",@progbits
	.sectionflags	@""
	.align	4
.nv.constant0._ZN4vllm25paged_attention_v2_kernelIthLi64ELi8ELi128ELNS_18Fp8KVCacheDataTypeE1ELb1ELi512EEEvPfS2_PT_PKS3_PKT0_S9_ifPKiSB_iPKfiiiSD_SD_iiiii:
	.zero		1036


//--------------------- .nv.constant0._ZN4vllm25paged_attention_v2_kernelIthLi32ELi8ELi128ELNS_18Fp8KVCacheDataTypeE1ELb1ELi512EEEvPfS2_PT_PKS3_PKT0_S9_ifPKiSB_iPKfiiiSD_SD_iiiii --------------------------
	.section	.nv.constant0._ZN4vllm25paged_attention_v2_kernelIthLi32ELi8ELi128ELNS_18Fp8KVCacheDataTypeE1ELb1ELi512EEEvPfS2_PT_PKS3_PKT0_S9_ifPKiSB_iPKfiiiSD_SD_iiiii,"a",@progbits
	.sectionflags	@""
	.align	4
.nv.constant0._ZN4vllm25paged_attention_v2_kernelIthLi32ELi8ELi128ELNS_18Fp8KVCacheDataTypeE1ELb1ELi512EEEvPfS2_PT_PKS3_PKT0_S9_ifPKiSB_iPKfiiiSD_SD_iiiii:
	.zero		1036


//--------------------- .nv.constant0._ZN4vllm25paged_attention_v2_kernelIfhLi256ELi32ELi128ELNS_18Fp8KVCacheDataTypeE1ELb0ELi512EEEvPfS2_PT_PKS3_PKT0_S9_ifPKiSB_iPKfiiiSD_SD_iiiii --------------------------
	.section	.nv.constant0._ZN4vllm25paged_attention_v2_kernelIfhLi256ELi32ELi128ELNS_18Fp8KVCacheDataTypeE1ELb0ELi512EEEvPfS2_PT_PKS3_PKT0_S9_ifPKiSB_iPKfiiiSD_SD_iiiii,"a",@progbits
	.sectionflags	@""
	.align	4
.nv.constant0._ZN4vllm25paged_attention_v2_kernelIfhLi256ELi32ELi128ELNS_18Fp8KVCacheDataTypeE1ELb0ELi512EEEvPfS2_PT_PKS3_PKT0_S9_ifPKiSB_iPKfiiiSD_SD_iiiii:
	.zero		1036


//--------------------- .nv.constant0._ZN4vllm25paged_attention_v2_kernelIfhLi192ELi32ELi128ELNS_18Fp8KVCacheDataTypeE1ELb0ELi512EEEvPfS2_PT_PKS3_PKT0_S9_ifPKiSB_iPKfiiiSD_SD_iiiii --------------------------
	.section	.nv.constant0._ZN4vllm25paged_attention_v2_kernelIfhLi192ELi32ELi128ELNS_18Fp8KVCacheDataTypeE1ELb0ELi512EEEvPfS2_PT_PKS3_PKT0_S9_ifPKiSB_iPKfiiiSD_SD_iiiii,"a",@progbits
	.sectionflags	@""
	.align	4
.nv.constant0._ZN4vllm25paged_attention_v2_kernelIfhLi192ELi32ELi128ELNS_18Fp8KVCacheDataTypeE1ELb0ELi512EEEvPfS2_PT_PKS3_PKT0_S9_ifPKiSB_iPKfiiiSD_SD_iiiii:
	.zero		1036


//--------------------- .nv.constant0._ZN4vllm25paged_attention_v2_kernelIfhLi128ELi32ELi128ELNS_18Fp8KVCacheDataTypeE1ELb0ELi512EEEvPfS2_PT_PKS3_PKT0_S9_ifPKiSB_iPKfiiiSD_SD_iiiii --------------------------
	.section	.nv.constant0._ZN4vllm25paged_attention_v2_kernelIfhLi128ELi32ELi128ELNS_18Fp8KVCacheDataTypeE1ELb0ELi512EEEvPfS2_PT_PKS3_PKT0_S9_ifPKiSB_iPKfiiiSD_SD_iiiii,"a",@progbits
	.sectionflags	@""
	.align	4
.nv.constant0._ZN4vllm25paged_attention_v2_kernelIfhLi128ELi32ELi128ELNS_18Fp8KVCacheDataTypeE1ELb0ELi512EEEvPfS2_PT_PKS3_PKT0_S9_ifPKiSB_iPKfiiiSD_SD_iiiii:
	.zero		1036


//--------------------- .nv.constant0._ZN4vllm25paged_attention_v2_kernelIfhLi120ELi32ELi128ELNS_18Fp8KVCacheDataTypeE1ELb0ELi512EEEvPfS2_PT_PKS3_PKT0_S9_ifPKiSB_iPKfiiiSD_SD_iiiii --------------------------
	.section	.nv.constant0._ZN4vllm25paged_attention_v2_kernelIfhLi120ELi32ELi128ELNS_18Fp8KVCacheDataTypeE1ELb0ELi512EEEvPfS2_PT_PKS3_PKT0_S9_ifPKiSB_iPKfiiiSD_SD_iiiii,"a",@progbits
	.sectionflags	@""
	.align	4
.nv.constant0._ZN4vllm25paged_attention_v2_kernelIfhLi120ELi32ELi128ELNS_18Fp8KVCacheDataTypeE1ELb0ELi512EEEvPfS2_PT_PKS3_PKT0_S9_ifPKiSB_iPKfiiiSD_SD_iiiii:
	.zero		1036


//--------------------- .nv.constant0._ZN4vllm25paged_attention_v2_kernelIfhLi112ELi32ELi128ELNS_18Fp8KVCacheDataTypeE1ELb0ELi512EEEvPfS2_PT_PKS3_PKT0_S9_ifPKiSB_iPKfiiiSD_SD_iiiii --------------------------
	.section	.nv.constant0._ZN4vllm25paged_attention_v2_kernelIfhLi112ELi32ELi128ELNS_18Fp8KVCacheDataTypeE1ELb0ELi512EEEvPfS2_PT_PKS3_PKT0_S9_ifPKiSB_iPKfiiiSD_SD_iiiii,"a",@progbits
	.sectionflags	@""
	.align	4
.nv.constant0._ZN4vllm25paged_attention_v2_kernelIfhLi112ELi32ELi128ELNS_18Fp8KVCacheDataTypeE1ELb0ELi512EEEvPfS2_PT_PKS3_PKT0_S9_ifPKiSB_iPKfiiiSD_SD_iiiii:
	.zero		1036


//--------------------- .nv.constant0._ZN4vllm25paged_attention_v2_kernelIfhLi96ELi32ELi128ELNS_18Fp8KVCacheDataTypeE1ELb0ELi512EEEvPfS2_PT_PKS3_PKT0_S9_ifPKiSB_iPKfiiiSD_SD_iiiii --------------------------
	.section	.nv.constant0._ZN4vllm25paged_attention_v2_kernelIfhLi96ELi32ELi128ELNS_18Fp8KVCacheDataTypeE1ELb0ELi512EEEvPfS2_PT_PKS3_PKT0_S9_ifPKiSB_iPKfiiiSD_SD_iiiii,"a",@progbits
	.sectionflags	@""
	.align	4
.nv.constant0._ZN4vllm25paged_attention_v2_kernelIfhLi96ELi32ELi128ELNS_18Fp8KVCacheDataTypeE1ELb0ELi512EEEvPfS2_PT_PKS3_PKT0_S9_ifPKiSB_iPKfiiiSD_SD_iiiii:
	.zero		1036


//--------------------- .nv.constant0._ZN4vllm25paged_attention_v2_kernelIfhLi80ELi32ELi128ELNS_18Fp8KVCacheDataTypeE1ELb0ELi512EEEvPfS2_PT_PKS3_PKT0_S9_ifPKiSB_iPKfiiiSD_SD_iiiii --------------------------
	.section	.nv.constant0._ZN4vllm25paged_attention_v2_kernelIfhLi80ELi32ELi128ELNS_18Fp8KVCacheDataTypeE1ELb0ELi512EEEvPfS2_PT_PKS3_PKT0_S9_ifPKiSB_iPKfiiiSD_SD_iiiii,"a",@progbits
	.sectionflags	@""
	.align	4
.nv.constant0._ZN4vllm25paged_attention_v2_kernelIfhLi80ELi32ELi128ELNS_18Fp8KVCacheDataTypeE1ELb0ELi512EEEvPfS2_PT_PKS3_PKT0_S9_ifPKiSB_iPKfiiiSD_SD_iiiii:
	.zero		1036


//--------------------- .nv.constant0._ZN4vllm25paged_attention_v2_kernelIfhLi64ELi32ELi128ELNS_18Fp8KVCacheDataTypeE1ELb0ELi512EEEvPfS2_PT_PKS3_PKT0_S9_ifPKiSB_iPKfiiiSD_SD_iiiii --------------------------
	.section	.nv.constant0._ZN4vllm25paged_attention_v2_kernelIfhLi64ELi32ELi128ELNS_18Fp8KVCacheDataTypeE1ELb0ELi512EEEvPfS2_PT_PKS3_PKT0_S9_ifPKiSB_iPKfiiiSD_SD_iiiii,"a",@progbits
	.sectionflags	@""
	.align	4
.nv.constant0._ZN4vllm25paged_attention_v2_kernelIfhLi64ELi32ELi128ELNS_18Fp8KVCacheDataTypeE1ELb0ELi512EEEvPfS2_PT_PKS3_PKT0_S9_ifPKiSB_iPKfiiiSD_SD_iiiii:
	.zero		1036


//--------------------- .nv.constant0._ZN4vllm25paged_attention_v2_kernelIfhLi32ELi32ELi128ELNS_18Fp8KVCacheDataTypeE1ELb0ELi512EEEvPfS2_PT_PKS3_PKT0_S9_ifPKiSB_iPKfiiiSD_SD_iiiii --------------------------
	.section	.nv.constant0._ZN4vllm25paged_attention_v2_kernelIfhLi32ELi32ELi128ELNS_18Fp8KVCacheDataTypeE1ELb0ELi512EEEvPfS2_PT_PKS3_PKT0_S9_ifPKiSB_iPKfiiiSD_SD_iiiii,"a",@progbits
	.sectionflags	@""
	.align	4
.nv.constant0._ZN4vllm25paged_attention_v2_kernelIfhLi32ELi32ELi128ELNS_18Fp8KVCacheDataTypeE1ELb0ELi512EEEvPfS2_PT_PKS3_PKT0_S9_ifPKiSB_iPKfiiiSD_SD_iiiii:
	.zero		1036


//--------------------- .nv.constant0._ZN4vllm25paged_attention_v2_kernelIfhLi256ELi32ELi128ELNS_18Fp8KVCacheDataTypeE1ELb1ELi512EEEvPfS2_PT_PKS3_PKT0_S9_ifPKiSB_iPKfiiiSD_SD_iiiii --------------------------
	.section	.nv.constant0._ZN4vllm25paged_attention_v2_kernelIfhLi256ELi32ELi128ELNS_18Fp8KVCacheDataTypeE1ELb1ELi512EEEvPfS2_PT_PKS3_PKT0_S9_ifPKiSB_iPKfiiiSD_SD_iiiii,"a",@progbits
	.sectionflags	@""
	.align	4
.nv.constant0._ZN4vllm25paged_attention_v2_kernelIfhLi256ELi32ELi128ELNS_18Fp8KVCacheDataTypeE1ELb1ELi512EEEvPfS2_PT_PKS3_PKT0_S9_ifPKiSB_iPKfiiiSD_SD_iiiii:
	.zero		1036


//--------------------- .nv.constant0._ZN4vllm25paged_attention_v2_kernelIfhLi192ELi32ELi128ELNS_18Fp8KVCacheDataTypeE1ELb1ELi512EEEvPfS2_PT_PKS3_PKT0_S9_ifPKiSB_iPKfiiiSD_SD_iiiii --------------------------
	.section	.nv.constant0._ZN4vllm25paged_attention_v2_kernelIfhLi192ELi32ELi128ELNS_18Fp8KVCacheDataTypeE1ELb1ELi512EEEvPfS2_PT_PKS3_PKT0_S9_ifPKiSB_iPKfiiiSD_SD_iiiii,"a",@progbits
	.sectionflags	@""
	.align	4
.nv.constant0._ZN4vllm25paged_attention_v2_kernelIfhLi192ELi32ELi128ELNS_18Fp8KVCacheDataTypeE1ELb1ELi512EEEvPfS2_PT_PKS3_PKT0_S9_ifPKiSB_iPKfiiiSD_SD_iiiii:
	.zero		1036


//--------------------- .nv.constant0._ZN4vllm25paged_attention_v2_kernelIfhLi128ELi32ELi128ELNS_18Fp8KVCacheDataTypeE1ELb1ELi512EEEvPfS2_PT_PKS3_PKT0_S9_ifPKiSB_iPKfiiiSD_SD_iiiii --------------------------
	.section	.nv.constant0._ZN4vllm25paged_attention_v2_kernelIfhLi128ELi32ELi128ELNS_18Fp8KVCacheDataTypeE1ELb1ELi512EEEvPfS2_PT_PKS3_PKT0_S9_ifPKiSB_iPKfiiiSD_SD_iiiii,"a",@progbits
	.sectionflags	@""
	.align	4
.nv.constant0._ZN4vllm25paged_attention_v2_kernelIfhLi128ELi32ELi128ELNS_18Fp8KVCacheDataTypeE1ELb1ELi512EEEvPfS2_PT_PKS3_PKT0_S9_ifPKiSB_iPKfiiiSD_SD_iiiii:
	.zero		1036


//--------------------- .nv.constant0._ZN4vllm25paged_attention_v2_kernelIfhLi120ELi32ELi128ELNS_18Fp8KVCacheDataTypeE1ELb1ELi512EEEvPfS2_PT_PKS3_PKT0_S9_ifPKiSB_iPKfiiiSD_SD_iiiii --------------------------
	.section	.nv.constant0._ZN4vllm25paged_attention_v2_kernelIfhLi120ELi32ELi128ELNS_18Fp8KVCacheDataTypeE1ELb1ELi512EEEvPfS2_PT_PKS3_PKT0_S9_ifPKiSB_iPKfiiiSD_SD_iiiii,"a",@progbits
	.sectionflags	@""
	.align	4
.nv.constant0._ZN4vllm25paged_attention_v2_kernelIfhLi120ELi32ELi128ELNS_18Fp8KVCacheDataTypeE1ELb1ELi512EEEvPfS2_PT_PKS3_PKT0_S9_ifPKiSB_iPKfiiiSD_SD_iiiii:
	.zero		1036


//--------------------- .nv.constant0._ZN4vllm25paged_attention_v2_kernelIfhLi112ELi32ELi128ELNS_18Fp8KVCacheDataTypeE1ELb1ELi512EEEvPfS2_PT_PKS3_PKT0_S9_ifPKiSB_iPKfiiiSD_SD_iiiii --------------------------
	.section	.nv.constant0._ZN4vllm25paged_attention_v2_kernelIfhLi112ELi32ELi128ELNS_18Fp8KVCacheDataTypeE1ELb1ELi512EEEvPfS2_PT_PKS3_PKT0_S9_ifPKiSB_iPKfiiiSD_SD_iiiii,"a",@progbits
	.sectionflags	@""
	.align	4
.nv.constant0._ZN4vllm25paged_attention_v2_kernelIfhLi112ELi32ELi128ELNS_18Fp8KVCacheDataTypeE1ELb1ELi512EEEvPfS2_PT_PKS3_PKT0_S9_ifPKiSB_iPKfiiiSD_SD_iiiii:
	.zero		1036


//--------------------- .nv.constant0._ZN4vllm25paged_attention_v2_kernelIfhLi96ELi32ELi128ELNS_18Fp8KVCacheDataTypeE1ELb1ELi512EEEvPfS2_PT_PKS3_PKT0_S9_ifPKiSB_iPKfiiiSD_SD_iiiii --------------------------
	.section	.nv.constant0._ZN4vllm25paged_attention_v2_kernelIfhLi96ELi32ELi128ELNS_18Fp8KVCacheDataTypeE1ELb1ELi512EEEvPfS2_PT_PKS3_PKT0_S9_ifPKiSB_iPKfiiiSD_SD_iiiii,"a",@progbits
	.sectionflags	@""
	.align	4
.nv.constant0._ZN4vllm25paged_attention_v2_kernelIfhLi96ELi32ELi128ELNS_18Fp8KVCacheDataTypeE1ELb1ELi512EEEvPfS2_PT_PKS3_PKT0_S9_ifPKiSB_iPKfiiiSD_SD_iiiii:
	.zero		1036


//--------------------- .nv.constant0._ZN4vllm25paged_attention_v2_kernelIfhLi80ELi32ELi128ELNS_18Fp8KVCacheDataTypeE1ELb1ELi512EEEvPfS2_PT_PKS3_PKT0_S9_ifPKiSB_iPKfiiiSD_SD_iiiii --------------------------
	.section	.nv.constant0._ZN4vllm25paged_attention_v2_kernelIfhLi80ELi32ELi128ELNS_18Fp8KVCacheDataTypeE1ELb1ELi512EEEvPfS2_PT_PKS3_PKT0_S9_ifPKiSB_iPKfiiiSD_SD_iiiii,"a",@progbits
	.sectionflags	@""
	.align	4
.nv.constant0._ZN4vllm25paged_attention_v2_kernelIfhLi80ELi32ELi128ELNS_18Fp8KVCacheDataTypeE1ELb1ELi512EEEvPfS2_PT_PKS3_PKT0_S9_ifPKiSB_iPKfiiiSD_SD_iiiii:
	.zero		1036


//--------------------- .nv.constant0._ZN4vllm25paged_attention_v2_kernelIfhLi64ELi32ELi128ELNS_18Fp8KVCacheDataTypeE1ELb1ELi512EEEvPfS2_PT_PKS3_PKT0_S9_ifPKiSB_iPKfiiiSD_SD_iiiii --------------------------
	.section	.nv.constant0._ZN4vllm25paged_attention_v2_kernelIfhLi64ELi32ELi128ELNS_18Fp8KVCacheDataTypeE1ELb1ELi512EEEvPfS2_PT_PKS3_PKT0_S9_ifPKiSB_iPKfiiiSD_SD_iiiii,"a",@progbits
	.sectionflags	@""
	.align	4
.nv.constant0._ZN4vllm25paged_attention_v2_kernelIfhLi64ELi32ELi128ELNS_18Fp8KVCacheDataTypeE1ELb1ELi512EEEvPfS2_PT_PKS3_PKT0_S9_ifPKiSB_iPKfiiiSD_SD_iiiii:
	.zero		1036


//--------------------- .nv.constant0._ZN4vllm25paged_attention_v2_kernelIfhLi32ELi32ELi128ELNS_18Fp8KVCacheDataTypeE1ELb1ELi512EEEvPfS2_PT_PKS3_PKT0_S9_ifPKiSB_iPKfiiiSD_SD_iiiii --------------------------
	.section	.nv.constant0._ZN4vllm25paged_attention_v2_kernelIfhLi32ELi32ELi128ELNS_18Fp8KVCacheDataTypeE1ELb1ELi512EEEvPfS2_PT_PKS3_PKT0_S9_ifPKiSB_iPKfiiiSD_SD_iiiii,"a",@progbits
	.sectionflags	@""
	.align	4
.nv.constant0._ZN4vllm25paged_attention_v2_kernelIfhLi32ELi32ELi128ELNS_18Fp8KVCacheDataTypeE1ELb1ELi512EEEvPfS2_PT_PKS3_PKT0_S9_ifPKiSB_iPKfiiiSD_SD_iiiii:
	.zero		1036


//--------------------- .nv.constant0._ZN4vllm25paged_attention_v2_kernelIfhLi256ELi16ELi128ELNS_18Fp8KVCacheDataTypeE1ELb0ELi512EEEvPfS2_PT_PKS3_PKT0_S9_ifPKiSB_iPKfiiiSD_SD_iiiii --------------------------
	.section	.nv.constant0._ZN4vllm25paged_attention_v2_kernelIfhLi256ELi16ELi128ELNS_18Fp8KVCacheDataTypeE1ELb0ELi512EEEvPfS2_PT_PKS3_PKT0_S9_ifPKiSB_iPKfiiiSD_SD_iiiii,"a",@progbits
	.sectionflags	@""
	.align	4
.nv.constant0._ZN4vllm25paged_attention_v2_kernelIfhLi256ELi16ELi128ELNS_18Fp8KVCacheDataTypeE1ELb0ELi512EEEvPfS2_PT_PKS3_PKT0_S9_ifPKiSB_iPKfiiiSD_SD_iiiii:
	.zero		1036


//--------------------- .nv.constant0._ZN4vllm25paged_attention_v2_kernelIfhLi192ELi16ELi128ELNS_18Fp8KVCacheDataTypeE1ELb0ELi512EEEvPfS2_PT_PKS3_PKT0_S9_ifPKiSB_iPKfiiiSD_SD_iiiii --------------------------
	.section	.nv.constant0._ZN4vllm25paged_attention_v2_kernelIfhLi192ELi16ELi128ELNS_18Fp8KVCacheDataTypeE1ELb0ELi512EEEvPfS2_PT_PKS3_PKT0_S9_ifPKiSB_iPKfiiiSD_SD_iiiii,"a",@progbits
	.sectionflags	@""
	.align	4
.nv.constant0._ZN4vllm25paged_attention_v2_kernelIfhLi192ELi16ELi128ELNS_18Fp8KVCacheDataTypeE1ELb0ELi512EEEvPfS2_PT_PKS3_PKT0_S9_ifPKiSB_iPKfiiiSD_SD_iiiii:
	.zero		1036


//--------------------- .nv.constant0._ZN4vllm25paged_attention_v2_kernelIfhLi128ELi16ELi128ELNS_18Fp8KVCacheDataTypeE1ELb0ELi512EEEvPfS2_PT_PKS3_PKT0_S9_ifPKiSB_iPKfiiiSD_SD_iiiii --------------------------
	.section	.nv.constant0._ZN4vllm25paged_attention_v2_kernelIfhLi128ELi16ELi128ELNS_18Fp8KVCacheDataTypeE1ELb0ELi512EEEvPfS2_PT_PKS3_PKT0_S9_ifPKiSB_iPKfiiiSD_SD_iiiii,"a",@progbits
	.sectionflags	@""
	.align	4
.nv.constant0._ZN4vllm25paged_attention_v2_kernelIfhLi128ELi16ELi128ELNS_18Fp8KVCacheDataTypeE1ELb0ELi512EEEvPfS2_PT_PKS3_PKT0_S9_ifPKiSB_iPKfiiiSD_SD_iiiii:
	.zero		1036


//--------------------- .nv.constant0._ZN4vllm25paged_attention_v2_kernelIfhLi120ELi16ELi128ELNS_18Fp8KVCacheDataTypeE1ELb0ELi512EEEvPfS2_PT_PKS3_PKT0_S9_ifPKiSB_iPKfiiiSD_SD_iiiii --------------------------
	.section	.nv.constant0._ZN4vllm25paged_attention_v2_kernelIfhLi120ELi16ELi128ELNS_18Fp8KVCacheDataTypeE1ELb0ELi512EEEvPfS2_PT_PKS3_PKT0_S9_ifPKiSB_iPKfiiiSD_SD_iiiii,"a",@progbits
	.sectionflags	@""
	.align	4
.nv.constant0._ZN4vllm25paged_attention_v2_kernelIfhLi120ELi16ELi128ELNS_18Fp8KVCacheDataTypeE1ELb0ELi512EEEvPfS2_PT_PKS3_PKT0_S9_ifPKiSB_iPKfiiiSD_SD_iiiii:
	.zero		1036


//--------------------- .nv.constant0._ZN4vllm25paged_attention_v2_kernelIfhLi112ELi16ELi128ELNS_18Fp8KVCacheDataTypeE1ELb0ELi512EEEvPfS2_PT_PKS3_PKT0_S9_ifPKiSB_iPKfiiiSD_SD_iiiii --------------------------
	.section	.nv.constant0._ZN4vllm25paged_attention_v2_kernelIfhLi112ELi16ELi128ELNS_18Fp8KVCacheDataTypeE1ELb0ELi512EEEvPfS2_PT_PKS3_PKT0_S9_ifPKiSB_iPKfiiiSD_SD_iiiii,"a",@progbits
	.sectionflags	@""
	.align	4
.nv.constant0._ZN4vllm25paged_attention_v2_kernelIfhLi112ELi16ELi128ELNS_18Fp8KVCacheDataTypeE1ELb0ELi512EEEvPfS2_PT_PKS3_PKT0_S9_ifPKiSB_iPKfiiiSD_SD_iiiii:
	.zero		1036


//--------------------- .nv.constant0._ZN4vllm25paged_attention_v2_kernelIfhLi96ELi16ELi128ELNS_18Fp8KVCacheDataTypeE1ELb0ELi512EEEvPfS2_PT_PKS3_PKT0_S9_ifPKiSB_iPKfiiiSD_SD_iiiii --------------------------
	.section	.nv.constant0._ZN4vllm25paged_attention_v2_kernelIfhLi96ELi16ELi128ELNS_18Fp8KVCacheDataTypeE1ELb0ELi512EEEvPfS2_PT_PKS3_PKT0_S9_ifPKiSB_iPKfiiiSD_SD_iiiii,"a",@progbits
	.sectionflags	@""
	.align	4
.nv.constant0._ZN4vllm25paged_attention_v2_kernelIfhLi96ELi16ELi128ELNS_18Fp8KVCacheDataTypeE1ELb0ELi512EEEvPfS2_PT_PKS3_PKT0_S9_ifPKiSB_iPKfiiiSD_SD_iiiii:
	.zero		1036


//--------------------- .nv.constant0._ZN4vllm25paged_attention_v2_kernelIfhLi80ELi16ELi128ELNS_18Fp8KVCacheDataTypeE1ELb0ELi512EEEvPfS2_PT_PKS3_PKT0_S9_ifPKiSB_iPKfiiiSD_SD_iiiii --------------------------
	.section	.nv.constant0._ZN4vllm25paged_attention_v2_kernelIfhLi80ELi16ELi128ELNS_18Fp8KVCacheDataTypeE1ELb0ELi512EEEvPfS2_PT_PKS3_PKT0_S9_ifPKiSB_iPKfiiiSD_SD_iiiii,"a",@progbits
	.sectionflags	@""
	.align	4
.nv.constant0._ZN4vllm25paged_attention_v2_kernelIfhLi80ELi16ELi128ELNS_18Fp8KVCacheDataTypeE1ELb0ELi512EEEvPfS2_PT_PKS3_PKT0_S9_ifPKiSB_iPKfiiiSD_SD_iiiii:
	.zero		1036


//--------------------- .nv.constant0._ZN4vllm25paged_attention_v2_kernelIfhLi64ELi16ELi128ELNS_18Fp8KVCacheDataTypeE1ELb0ELi512EEEvPfS2_PT_PKS3_PKT0_S9_ifPKiSB_iPKfiiiSD_SD_iiiii --------------------------
	.section	.nv.constant0._ZN4vllm25paged_attention_v2_kernelIfhLi64ELi16ELi128ELNS_18Fp8KVCacheDataTypeE1ELb0ELi512EEEvPfS2_PT_PKS3_PKT0_S9_ifPKiSB_iPKfiiiSD_SD_iiiii,"a",@progbits
	.sectionflags	@""
	.align	4
.nv.constant0._ZN4vllm25paged_attention_v2_kernelIfhLi64ELi16ELi128ELNS_18Fp8KVCacheDataTypeE1ELb0ELi512EEEvPfS2_PT_PKS3_PKT0_S9_ifPKiSB_iPKfiiiSD_SD_iiiii:
	.zero		1036


//--------------------- .nv.constant0._ZN4vllm25paged_attention_v2_kernelIfhLi32ELi16ELi128ELNS_18Fp8KVCacheDataTypeE1ELb0ELi512EEEvPfS2_PT_PKS3_PKT0_S9_ifPKiSB_iPKfiiiSD_SD_iiiii --------------------------
	.section	.nv.constant0._ZN4vllm25paged_attention_v2_kernelIfhLi32ELi16ELi128ELNS_18Fp8KVCacheDataTypeE1ELb0ELi512EEEvPfS2_PT_PKS3_PKT0_S9_ifPKiSB_iPKfiiiSD_SD_iiiii,"a",@progbits
	.sectionflags	@""
	.align	4
.nv.constant0._ZN4vllm25paged_attention_v2_kernelIfhLi32ELi16ELi128ELNS_18Fp8KVCacheDataTypeE1ELb0ELi512EEEvPfS2_PT_PKS3_PKT0_S9_ifPKiSB_iPKfiiiSD_SD_iiiii:
	.zero		1036


//--------------------- .nv.constant0._ZN4vllm25paged_attention_v2_kernelIfhLi256ELi16ELi128ELNS_18Fp8KVCacheDataTypeE1ELb1ELi512EEEvPfS2_PT_PKS3_PKT0_S9_ifPKiSB_iPKfiiiSD_SD_iiiii --------------------------
	.section	.nv.constant0._ZN4vllm25paged_attention_v2_kernelIfhLi256ELi16ELi128ELNS_18Fp8KVCacheDataTypeE1ELb1ELi512EEEvPfS2_PT_PKS3_PKT0_S9_ifPKiSB_iPKfiiiSD_SD_iiiii,"a",@progbits
	.sectionflags	@""
	.align	4
.nv.constant0._ZN4vllm25paged_attention_v2_kernelIfhLi256ELi16ELi128ELNS_18Fp8KVCacheDataTypeE1ELb1ELi512EEEvPfS2_PT_PKS3_PKT0_S9_ifPKiSB_iPKfiiiSD_SD_iiiii:
	.zero		1036


//--------------------- .nv.constant0._ZN4vllm25paged_attention_v2_kernelIfhLi192ELi16ELi128ELNS_18Fp8KVCacheDataTypeE1ELb1ELi512EEEvPfS2_PT_PKS3_PKT0_S9_ifPKiSB_iPKfiiiSD_SD_iiiii --------------------------
	.section	.nv.constant0._ZN4vllm25paged_attention_v2_kernelIfhLi192ELi16ELi128ELNS_18Fp8KVCacheDataTypeE1ELb1ELi512EEEvPfS2_PT_PKS3_PKT0_S9_ifPKiSB_iPKfiiiSD_SD_iiiii,"a",@progbits
	.sectionflags	@""
	.align	4
.nv.constant0._ZN4vllm25paged_attention_v2_kernelIfhLi192ELi16ELi128ELNS_18Fp8KVCacheDataTypeE1ELb1ELi512EEEvPfS2_PT_PKS3_PKT0_S9_ifPKiSB_iPKfiiiSD_SD_iiiii:
	.zero		1036


//--------------------- .nv.constant0._ZN4vllm25paged_attention_v2_kernelIfhLi128ELi16ELi128ELNS_18Fp8KVCacheDataTypeE1ELb1ELi512EEEvPfS2_PT_PKS3_PKT0_S9_ifPKiSB_iPKfiiiSD_SD_iiiii --------------------------
	.section	.nv.constant0._ZN4vllm25paged_attention_v2_kernelIfhLi128ELi16ELi128ELNS_18Fp8KVCacheDataTypeE1ELb1ELi512EEEvPfS2_PT_PKS3_PKT0_S9_ifPKiSB_iPKfiiiSD_SD_iiiii,"a",@progbits
	.sectionflags	@""
	.align	4
.nv.constant0._ZN4vllm25paged_attention_v2_kernelIfhLi128ELi16ELi128ELNS_18Fp8KVCacheDataTypeE1ELb1ELi512EEEvPfS2_PT_PKS3_PKT0_S9_ifPKiSB_iPKfiiiSD_SD_iiiii:
	.zero		1036


//--------------------- .nv.constant0._ZN4vllm25paged_attention_v2_kernelIfhLi120ELi16ELi128ELNS_18Fp8KVCacheDataTypeE1ELb1ELi512EEEvPfS2_PT_PKS3_PKT0_S9_ifPKiSB_iPKfiiiSD_SD_iiiii --------------------------
	.section	.nv.constant0._ZN4vllm25paged_attention_v2_kernelIfhLi120ELi16ELi128ELNS_18Fp8KVCacheDataTypeE1ELb1ELi512EEEvPfS2_PT_PKS3_PKT0_S9_ifPKiSB_iPKfiiiSD_SD_iiiii,"a",@progbits
	.sectionflags	@""
	.align	4
.nv.constant0._ZN4vllm25paged_attention_v2_kernelIfhLi120ELi16ELi128ELNS_18Fp8KVCacheDataTypeE1ELb1ELi512EEEvPfS2_PT_PKS3_PKT0_S9_ifPKiSB_iPKfiiiSD_SD_iiiii:
	.zero		1036


//--------------------- .nv.constant0._ZN4vllm25paged_attention_v2_kernelIfhLi112ELi16ELi128ELNS_18Fp8KVCacheDataTypeE1ELb1ELi512EEEvPfS2_PT_PKS3_PKT0_S9_ifPKiSB_iPKfiiiSD_SD_iiiii --------------------------
	.section	.nv.constant0._ZN4vllm25paged_attention_v2_kernelIfhLi112ELi16ELi128ELNS_18Fp8KVCacheDataTypeE1ELb1ELi512EEEvPfS2_PT_PKS3_PKT0_S9_ifPKiSB_iPKfiiiSD_SD_iiiii,"a",@progbits
	.sectionflags	@""
	.align	4
.nv.constant0._ZN4vllm25paged_attention_v2_kernelIfhLi112ELi16ELi128ELNS_18Fp8KVCacheDataTypeE1ELb1ELi512EEEvPfS2_PT_PKS3_PKT0_S9_ifPKiSB_iPKfiiiSD_SD_iiiii:
	.zero		1036


//--------------------- .nv.constant0._ZN4vllm25paged_attention_v2_kernelIfhLi96ELi16ELi128ELNS_18Fp8KVCacheDataTypeE1ELb1ELi512EEEvPfS2_PT_PKS3_PKT0_S9_ifPKiSB_iPKfiiiSD_SD_iiiii --------------------------
	.section	.nv.constant0._ZN4vllm25paged_attention_v2_kernelIfhLi96ELi16ELi128ELNS_18Fp8KVCacheDataTypeE1ELb1ELi512EEEvPfS2_PT_PKS3_PKT0_S9_ifPKiSB_iPKfiiiSD_SD_iiiii,"a",@progbits
	.sectionflags	@""
	.align	4
.nv.constant0._ZN4vllm25paged_attention_v2_kernelIfhLi96ELi16ELi128ELNS_18Fp8KVCacheDataTypeE1ELb1ELi512EEEvPfS2_PT_PKS3_PKT0_S9_ifPKiSB_iPKfiiiSD_SD_iiiii:
	.zero		1036


//--------------------- .nv.constant0._ZN4vllm25paged_attention_v2_kernelIfhLi80ELi16ELi128ELNS_18Fp8KVCacheDataTypeE1ELb1ELi512EEEvPfS2_PT_PKS3_PKT0_S9_ifPKiSB_iPKfiiiSD_SD_iiiii --------------------------
	.section	.nv.constant0._ZN4vllm25paged_attention_v2_kernelIfhLi80ELi16ELi128ELNS_18Fp8KVCacheDataTypeE1ELb1ELi512EEEvPfS2_PT_PKS3_PKT0_S9_ifPKiSB_iPKfiiiSD_SD_iiiii,"a",@progbits
	.sectionflags	@""
	.align	4
.nv.constant0._ZN4vllm25paged_attention_v2_kernelIfhLi80ELi16ELi128ELNS_18Fp8KVCacheDataTypeE1ELb1ELi512EEEvPfS2_PT_PKS3_PKT0_S9_ifPKiSB_iPKfiiiSD_SD_iiiii:
	.zero		1036


//--------------------- .nv.constant0._ZN4vllm25paged_attention_v2_kernelIfhLi64ELi16ELi128ELNS_18Fp8KVCacheDataTypeE1ELb1ELi512EEEvPfS2_PT_PKS3_PKT0_S9_ifPKiSB_iPKfiiiSD_SD_iiiii --------------------------
	.section	.nv.constant0._ZN4vllm25paged_attention_v2_kernelIfhLi64ELi16ELi128ELNS_18Fp8KVCacheDataTypeE1ELb1ELi512EEEvPfS2_PT_PKS3_PKT0_S9_ifPKiSB_iPKfiiiSD_SD_iiiii,"a",@progbits
	.sectionflags	@""
	.align	4
.nv.constant0._ZN4vllm25paged_attention_v2_kernelIfhLi64ELi16ELi128ELNS_18Fp8KVCacheDataTypeE1ELb1ELi512EEEvPfS2_PT_PKS3_PKT0_S9_ifPKiSB_iPKfiiiSD_SD_iiiii:
	.zero		1036


//--------------------- .nv.constant0._ZN4vllm25paged_attention_v2_kernelIfhLi32ELi16ELi128ELNS_18Fp8KVCacheDataTypeE1ELb1ELi512EEEvPfS2_PT_PKS3_PKT0_S9_ifPKiSB_iPKfiiiSD_SD_iiiii --------------------------
	.section	.nv.constant0._ZN4vllm25paged_attention_v2_kernelIfhLi32ELi16ELi128ELNS_18Fp8KVCacheDataTypeE1ELb1ELi512EEEvPfS2_PT_PKS3_PKT0_S9_ifPKiSB_iPKfiiiSD_SD_iiiii,"a",@progbits
	.sectionflags	@""
	.align	4
.nv.constant0._ZN4vllm25paged_attention_v2_kernelIfhLi32ELi16ELi128ELNS_18Fp8KVCacheDataTypeE1ELb1ELi512EEEvPfS2_PT_PKS3_PKT0_S9_ifPKiSB_iPKfiiiSD_SD_iiiii:
	.zero		1036


//--------------------- .nv.constant0._ZN4vllm25paged_attention_v2_kernelIfhLi256ELi8ELi128ELNS_18Fp8KVCacheDataTypeE1ELb0ELi512EEEvPfS2_PT_PKS3_PKT0_S9_ifPKiSB_iPKfiiiSD_SD_iiiii --------------------------
	.section	.nv.constant0._ZN4vllm25paged_attention_v2_kernelIfhLi256ELi8ELi128ELNS_18Fp8KVCacheDataTypeE1ELb0ELi512EEEvPfS2_PT_PKS3_PKT0_S9_ifPKiSB_iPKfiiiSD_SD_iiiii,"a",@progbits
	.sectionflags	@""
	.align	4
.nv.constant0._ZN4vllm25paged_attention_v2_kernelIfhLi256ELi8ELi128ELNS_18Fp8KVCacheDataTypeE1ELb0ELi512EEEvPfS2_PT_PKS3_PKT0_S9_ifPKiSB_iPKfiiiSD_SD_iiiii:
	.zero		1036


//--------------------- .nv.constant0._ZN4vllm25paged_attention_v2_kernelIfhLi192ELi8ELi128ELNS_18Fp8KVCacheDataTypeE1ELb0ELi512EEEvPfS2_PT_PKS3_PKT0_S9_ifPKiSB_iPKfiiiSD_SD_iiiii --------------------------
	.section	.nv.constant0._ZN4vllm25paged_attention_v2_kernelIfhLi192ELi8ELi128ELNS_18Fp8KVCacheDataTypeE1ELb0ELi512EEEvPfS2_PT_PKS3_PKT0_S9_ifPKiSB_iPKfiiiSD_SD_iiiii,"a",@progbits
	.sectionflags	@""
	.align	4
.nv.constant0._ZN4vllm25paged_attention_v2_kernelIfhLi192ELi8ELi128ELNS_18Fp8KVCacheDataTypeE1ELb0ELi512EEEvPfS2_PT_PKS3_PKT0_S9_ifPKiSB_iPKfiiiSD_SD_iiiii:
	.zero		1036


//--------------------- .nv.constant0._ZN4vllm25paged_attention_v2_kernelIfhLi128ELi8ELi128ELNS_18Fp8KVCacheDataTypeE1ELb0ELi512EEEvPfS2_PT_PKS3_PKT0_S9_ifPKiSB_iPKfiiiSD_SD_iiiii --------------------------
	.section	.nv.constant0._ZN4vllm25paged_attention_v2_kernelIfhLi128ELi8ELi128ELNS_18Fp8KVCacheDataTypeE1ELb0ELi512EEEvPfS2_PT_PKS3_PKT0_S9_ifPKiSB_iPKfiiiSD_SD_iiiii,"a",@progbits
	.sectionflags	@""
	.align	4
.nv.constant0._ZN4vllm25paged_attention_v2_kernelIfhLi128ELi8ELi128ELNS_18Fp8KVCacheDataTypeE1ELb0ELi512EEEvPfS2_PT_PKS3_PKT0_S9_ifPKiSB_iPKfiiiSD_SD_iiiii:
	.zero		1036


//--------------------- .nv.constant0._ZN4vllm25paged_attention_v2_kernelIfhLi120ELi8ELi128ELNS_18Fp8KVCacheDataTypeE1ELb0ELi512EEEvPfS2_PT_PKS3_PKT0_S9_ifPKiSB_iPKfiiiSD_SD_iiiii --------------------------
	.section	.nv.constant0._ZN4vllm25paged_attention_v2_kernelIfhLi120ELi8ELi128ELNS_18Fp8KVCacheDataTypeE1ELb0ELi512EEEvPfS2_PT_PKS3_PKT0_S9_ifPKiSB_iPKfiiiSD_SD_iiiii,"a",@progbits
	.sectionflags	@""
	.align	4
.nv.constant0._ZN4vllm25paged_attention_v2_kernelIfhLi120ELi8ELi128ELNS_18Fp8KVCacheDataTypeE1ELb0ELi512EEEvPfS2_PT_PKS3_PKT0_S9_ifPKiSB_iPKfiiiSD_SD_iiiii:
	.zero		1036


//--------------------- .nv.constant0._ZN4vllm25paged_attention_v2_kernelIfhLi112ELi8ELi128ELNS_18Fp8KVCacheDataTypeE1ELb0ELi512EEEvPfS2_PT_PKS3_PKT0_S9_ifPKiSB_iPKfiiiSD_SD_iiiii --------------------------
	.section	.nv.constant0._ZN4vllm25paged_attention_v2_kernelIfhLi112ELi8ELi128ELNS_18Fp8KVCacheDataTypeE1ELb0ELi512EEEvPfS2_PT_PKS3_PKT0_S9_ifPKiSB_iPKfiiiSD_SD_iiiii,"a",@progbits
	.sectionflags	@""
	.align	4
.nv.constant0._ZN4vllm25paged_attention_v2_kernelIfhLi112ELi8ELi128ELNS_18Fp8KVCacheDataTypeE1ELb0ELi512EEEvPfS2_PT_PKS3_PKT0_S9_ifPKiSB_iPKfiiiSD_SD_iiiii:
	.zero		1036


//--------------------- .nv.constant0._ZN4vllm25paged_attention_v2_kernelIfhLi96ELi8ELi128ELNS_18Fp8KVCacheDataTypeE1ELb0ELi512EEEvPfS2_PT_PKS3_PKT0_S9_ifPKiSB_iPKfiiiSD_SD_iiiii --------------------------
	.section	.nv.constant0._ZN4vllm25paged_attention_v2_kernelIfhLi96ELi8ELi128ELNS_18Fp8KVCacheDataTypeE1ELb0ELi512EEEvPfS2_PT_PKS3_PKT0_S9_ifPKiSB_iPKfiiiSD_SD_iiiii,"a",@progbits
	.sectionflags	@""
	.align	4
.nv.constant0._ZN4vllm25paged_attention_v2_kernelIfhLi96ELi8ELi128ELNS_18Fp8KVCacheDataTypeE1ELb0ELi512EEEvPfS2_PT_PKS3_PKT0_S9_ifPKiSB_iPKfiiiSD_SD_iiiii:
	.zero		1036


//--------------------- .nv.constant0._ZN4vllm25paged_attention_v2_kernelIfhLi80ELi8ELi128ELNS_18Fp8KVCacheDataTypeE1ELb0ELi512EEEvPfS2_PT_PKS3_PKT0_S9_ifPKiSB_iPKfiiiSD_SD_iiiii --------------------------
	.section	.nv.constant0._ZN4vllm25paged_attention_v2_kernelIfhLi80ELi8ELi128ELNS_18Fp8KVCacheDataTypeE1ELb0ELi512EEEvPfS2_PT_PKS3_PKT0_S9_ifPKiSB_iPKfiiiSD_SD_iiiii,"a",@progbits
	.sectionflags	@""
	.align	4
.nv.constant0._ZN4vllm25paged_attention_v2_kernelIfhLi80ELi8ELi128ELNS_18Fp8KVCacheDataTypeE1ELb0ELi512EEEvPfS2_PT_PKS3_PKT0_S9_ifPKiSB_iPKfiiiSD_SD_iiiii:
	.zero		1036


//--------------------- .nv.constant0._ZN4vllm25paged_attention_v2_kernelIfhLi64ELi8ELi128ELNS_18Fp8KVCacheDataTypeE1ELb0ELi512EEEvPfS2_PT_PKS3_PKT0_S9_ifPKiSB_iPKfiiiSD_SD_iiiii --------------------------
	.section	.nv.constant0._ZN4vllm25paged_attention_v2_kernelIfhLi64ELi8ELi128ELNS_18Fp8KVCacheDataTypeE1ELb0ELi512EEEvPfS2_PT_PKS3_PKT0_S9_ifPKiSB_iPKfiiiSD_SD_iiiii,"a",@progbits
	.sectionflags	@""
	.align	4
.nv.constant0._ZN4vllm25paged_attention_v2_kernelIfhLi64ELi8ELi128ELNS_18Fp8KVCacheDataTypeE1ELb0ELi512EEEvPfS2_PT_PKS3_PKT0_S9_ifPKiSB_iPKfiiiSD_SD_iiiii:
	.zero		1036


//--------------------- .nv.constant0._ZN4vllm25paged_attention_v2_kernelIfhLi32ELi8ELi128ELNS_18Fp8KVCacheDataTypeE1ELb0ELi512EEEvPfS2_PT_PKS3_PKT0_S9_ifPKiSB_iPKfiiiSD_SD_iiiii --------------------------
	.section	.nv.constant0._ZN4vllm25paged_attention_v2_kernelIfhLi32ELi8ELi128ELNS_18Fp8KVCacheDataTypeE1ELb0ELi512EEEvPfS2_PT_PKS3_PKT0_S9_ifPKiSB_iPKfiiiSD_SD_iiiii,"a",@progbits
	.sectionflags	@""
	.align	4
.nv.constant0._ZN4vllm25paged_attention_v2_kernelIfhLi32ELi8ELi128ELNS_18Fp8KVCacheDataTypeE1ELb0ELi512EEEvPfS2_PT_PKS3_PKT0_S9_ifPKiSB_iPKfiiiSD_SD_iiiii:
	.zero		1036


//--------------------- .nv.constant0._ZN4vllm25paged_attention_v2_kernelIfhLi256ELi8ELi128ELNS_18Fp8KVCacheDataTypeE1ELb1ELi512EEEvPfS2_PT_PKS3_PKT0_S9_ifPKiSB_iPKfiiiSD_SD_iiiii --------------------------
	.section	.nv.constant0._ZN4vllm25paged_attention_v2_kernelIfhLi256ELi8ELi128ELNS_18Fp8KVCacheDataTypeE1ELb1ELi512EEEvPfS2_PT_PKS3_PKT0_S9_ifPKiSB_iPKfiiiSD_SD_iiiii,"a",@progbits
	.sectionflags	@""
	.align	4
.nv.constant0._ZN4vllm25paged_attention_v2_kernelIfhLi256ELi8ELi128ELNS_18Fp8KVCacheDataTypeE1ELb1ELi512EEEvPfS2_PT_PKS3_PKT0_S9_ifPKiSB_iPKfiiiSD_SD_iiiii:
	.zero		1036


//--------------------- .nv.constant0._ZN4vllm25paged_attention_v2_kernelIfhLi192ELi8ELi128ELNS_18Fp8KVCacheDataTypeE1ELb1ELi512EEEvPfS2_PT_PKS3_PKT0_S9_ifPKiSB_iPKfiiiSD_SD_iiiii --------------------------
	.section	.nv.constant0._ZN4vllm25paged_attention_v2_kernelIfhLi192ELi8ELi128ELNS_18Fp8KVCacheDataTypeE1ELb1ELi512EEEvPfS2_PT_PKS3_PKT0_S9_ifPKiSB_iPKfiiiSD_SD_iiiii,"a",@progbits
	.sectionflags	@""
	.align	4
.nv.constant0._ZN4vllm25paged_attention_v2_kernelIfhLi192ELi8ELi128ELNS_18Fp8KVCacheDataTypeE1ELb1ELi512EEEvPfS2_PT_PKS3_PKT0_S9_ifPKiSB_iPKfiiiSD_SD_iiiii:
	.zero		1036


//--------------------- .nv.constant0._ZN4vllm25paged_attention_v2_kernelIfhLi128ELi8ELi128ELNS_18Fp8KVCacheDataTypeE1ELb1ELi512EEEvPfS2_PT_PKS3_PKT0_S9_ifPKiSB_iPKfiiiSD_SD_iiiii --------------------------
	.section	.nv.constant0._ZN4vllm25paged_attention_v2_kernelIfhLi128ELi8ELi128ELNS_18Fp8KVCacheDataTypeE1ELb1ELi512EEEvPfS2_PT_PKS3_PKT0_S9_ifPKiSB_iPKfiiiSD_SD_iiiii,"a",@progbits
	.sectionflags	@""
	.align	4
.nv.constant0._ZN4vllm25paged_attention_v2_kernelIfhLi128ELi8ELi128ELNS_18Fp8KVCacheDataTypeE1ELb1ELi512EEEvPfS2_PT_PKS3_PKT0_S9_ifPKiSB_iPKfiiiSD_SD_iiiii:
	.zero		1036


//--------------------- .nv.constant0._ZN4vllm25paged_attention_v2_kernelIfhLi120ELi8ELi128ELNS_18Fp8KVCacheDataTypeE1ELb1ELi512EEEvPfS2_PT_PKS3_PKT0_S9_ifPKiSB_iPKfiiiSD_SD_iiiii --------------------------
	.section	.nv.constant0._ZN4vllm25paged_attention_v2_kernelIfhLi120ELi8ELi128ELNS_18Fp8KVCacheDataTypeE1ELb1ELi512EEEvPfS2_PT_PKS3_PKT0_S9_ifPKiSB_iPKfiiiSD_SD_iiiii,"a",@progbits
	.sectionflags	@""
	.align	4
.nv.constant0._ZN4vllm25paged_attention_v2_kernelIfhLi120ELi8ELi128ELNS_18Fp8KVCacheDataTypeE1ELb1ELi512EEEvPfS2_PT_PKS3_PKT0_S9_ifPKiSB_iPKfiiiSD_SD_iiiii:
	.zero		1036


//--------------------- .nv.constant0._ZN4vllm25paged_attention_v2_kernelIfhLi112ELi8ELi128ELNS_18Fp8KVCacheDataTypeE1ELb1ELi512EEEvPfS2_PT_PKS3_PKT0_S9_ifPKiSB_iPKfiiiSD_SD_iiiii --------------------------
	.section	.nv.constant0._ZN4vllm25paged_attention_v2_kernelIfhLi112ELi8ELi128ELNS_18Fp8KVCacheDataTypeE1ELb1ELi512EEEvPfS2_PT_PKS3_PKT0_S9_ifPKiSB_iPKfiiiSD_SD_iiiii,"a",@progbits
	.sectionflags	@""
	.align	4
.nv.constant0._ZN4vllm25paged_attention_v2_kernelIfhLi112ELi8ELi128ELNS_18Fp8KVCacheDataTypeE1ELb1ELi512EEEvPfS2_PT_PKS3_PKT0_S9_ifPKiSB_iPKfiiiSD_SD_iiiii:
	.zero		1036


//--------------------- .nv.constant0._ZN4vllm25paged_attention_v2_kernelIfhLi96ELi8ELi128ELNS_18Fp8KVCacheDataTypeE1ELb1ELi512EEEvPfS2_PT_PKS3_PKT0_S9_ifPKiSB_iPKfiiiSD_SD_iiiii --------------------------
	.section	.nv.constant0._ZN4vllm25paged_attention_v2_kernelIfhLi96ELi8ELi128ELNS_18Fp8KVCacheDataTypeE1ELb1ELi512EEEvPfS2_PT_PKS3_PKT0_S9_ifPKiSB_iPKfiiiSD_SD_iiiii,"a",@progbits
	.sectionflags	@""
	.align	4
.nv.constant0._ZN4vllm25paged_attention_v2_kernelIfhLi96ELi8ELi128ELNS_18Fp8KVCacheDataTypeE1ELb1ELi512EEEvPfS2_PT_PKS3_PKT0_S9_ifPKiSB_iPKfiiiSD_SD_iiiii:
	.zero		1036


//--------------------- .nv.constant0._ZN4vllm25paged_attention_v2_kernelIfhLi80ELi8ELi128ELNS_18Fp8KVCacheDataTypeE1ELb1ELi512EEEvPfS2_PT_PKS3_PKT0_S9_ifPKiSB_iPKfiiiSD_SD_iiiii --------------------------
	.section	.nv.constant0._ZN4vllm25paged_attention_v2_kernelIfhLi80ELi8ELi128ELNS_18Fp8KVCacheDataTypeE1ELb1ELi512EEEvPfS2_PT_PKS3_PKT0_S9_ifPKiSB_iPKfiiiSD_SD_iiiii,"a",@progbits
	.sectionflags	@""
	.align	4
.nv.constant0._ZN4vllm25paged_attention_v2_kernelIfhLi80ELi8ELi128ELNS_18Fp8KVCacheDataTypeE1ELb1ELi512EEEvPfS2_PT_PKS3_PKT0_S9_ifPKiSB_iPKfiiiSD_SD_iiiii:
	.zero		1036


//--------------------- .nv.constant0._ZN4vllm25paged_attention_v2_kernelIfhLi64ELi8ELi128ELNS_18Fp8KVCacheDataTypeE1ELb1ELi512EEEvPfS2_PT_PKS3_PKT0_S9_ifPKiSB_iPKfiiiSD_SD_iiiii --------------------------
	.section	.nv.constant0._ZN4vllm25paged_attention_v2_kernelIfhLi64ELi8ELi128ELNS_18Fp8KVCacheDataTypeE1ELb1ELi512EEEvPfS2_PT_PKS3_PKT0_S9_ifPKiSB_iPKfiiiSD_SD_iiiii,"a",@progbits
	.sectionflags	@""
	.align	4
.nv.constant0._ZN4vllm25paged_attention_v2_kernelIfhLi64ELi8ELi128ELNS_18Fp8KVCacheDataTypeE1ELb1ELi512EEEvPfS2_PT_PKS3_PKT0_S9_ifPKiSB_iPKfiiiSD_SD_iiiii:
	.zero		1036


//--------------------- .nv.constant0._ZN4vllm25paged_attention_v2_kernelIfhLi32ELi8ELi128ELNS_18Fp8KVCacheDataTypeE1ELb1ELi512EEEvPfS2_PT_PKS3_PKT0_S9_ifPKiSB_iPKfiiiSD_SD_iiiii --------------------------
	.section	.nv.constant0._ZN4vllm25paged_attention_v2_kernelIfhLi32ELi8ELi128ELNS_18Fp8KVCacheDataTypeE1ELb1ELi512EEEvPfS2_PT_PKS3_PKT0_S9_ifPKiSB_iPKfiiiSD_SD_iiiii,"a",@progbits
	.sectionflags	@""
	.align	4
.nv.constant0._ZN4vllm25paged_attention_v2_kernelIfhLi32ELi8ELi128ELNS_18Fp8KVCacheDataTypeE1ELb1ELi512EEEvPfS2_PT_PKS3_PKT0_S9_ifPKiSB_iPKfiiiSD_SD_iiiii:
	.zero		1036


//--------------------- .nv.constant0._ZN4vllm25paged_attention_v2_kernelI13__nv_bfloat16S1_Li256ELi32ELi128ELNS_18Fp8KVCacheDataTypeE0ELb0ELi512EEEvPfS3_PT_PKS4_PKT0_SA_ifPKiSC_iPKfiiiSE_SE_iiiii --------------------------
	.section	.nv.constant0._ZN4vllm25paged_attention_v2_kernelI13__nv_bfloat16S1_Li256ELi32ELi128ELNS_18Fp8KVCacheDataTypeE0ELb0ELi512EEEvPfS3_PT_PKS4_PKT0_SA_ifPKiSC_iPKfiiiSE_SE_iiiii,"a",@progbits
	.sectionflags	@""
	.align	4
.nv.constant0._ZN4vllm25paged_attention_v2_kernelI13__nv_bfloat16S1_Li256ELi32ELi128ELNS_18Fp8KVCacheDataTypeE0ELb0ELi512EEEvPfS3_PT_PKS4_PKT0_SA_ifPKiSC_iPKfiiiSE_SE_iiiii:
	.zero		1036


//--------------------- .nv.constant0._ZN4vllm25paged_attention_v2_kernelI13__nv_bfloat16S1_Li192ELi32ELi128ELNS_18Fp8KVCacheDataTypeE0ELb0ELi512EEEvPfS3_PT_PKS4_PKT0_SA_ifPKiSC_iPKfiiiSE_SE_iiiii --------------------------
	.section	.nv.constant0._ZN4vllm25paged_attention_v2_kernelI13__nv_bfloat16S1_Li192ELi32ELi128ELNS_18Fp8KVCacheDataTypeE0ELb0ELi512EEEvPfS3_PT_PKS4_PKT0_SA_ifPKiSC_iPKfiiiSE_SE_iiiii,"a",@progbits
	.sectionflags	@""
	.align	4
.nv.constant0._ZN4vllm25paged_attention_v2_kernelI13__nv_bfloat16S1_Li192ELi32ELi128ELNS_18Fp8KVCacheDataTypeE0ELb0ELi512EEEvPfS3_PT_PKS4_PKT0_SA_ifPKiSC_iPKfiiiSE_SE_iiiii:
	.zero		1036


//--------------------- .nv.constant0._ZN4vllm25paged_attention_v2_kernelI13__nv_bfloat16S1_Li128ELi32ELi128ELNS_18Fp8KVCacheDataTypeE0ELb0ELi512EEEvPfS3_PT_PKS4_PKT0_SA_ifPKiSC_iPKfiiiSE_SE_iiiii --------------------------
	.section	.nv.constant0._ZN4vllm25paged_attention_v2_kernelI13__nv_bfloat16S1_Li128ELi32ELi128ELNS_18Fp8KVCacheDataTypeE0ELb0ELi512EEEvPfS3_PT_PKS4_PKT0_SA_ifPKiSC_iPKfiiiSE_SE_iiiii,"a",@progbits
	.sectionflags	@""
	.align	4
.nv.constant0._ZN4vllm25paged_attention_v2_kernelI13__nv_bfloat16S1_Li128ELi32ELi128ELNS_18Fp8KVCacheDataTypeE0ELb0ELi512EEEvPfS3_PT_PKS4_PKT0_SA_ifPKiSC_iPKfiiiSE_SE_iiiii:
	.zero		1036


//--------------------- .nv.constant0._ZN4vllm25paged_attention_v2_kernelI13__nv_bfloat16S1_Li120ELi32ELi128ELNS_18Fp8KVCacheDataTypeE0ELb0ELi512EEEvPfS3_PT_PKS4_PKT0_SA_ifPKiSC_iPKfiiiSE_SE_iiiii --------------------------
	.section	.nv.constant0._ZN4vllm25paged_attention_v2_kernelI13__nv_bfloat16S1_Li120ELi32ELi128ELNS_18Fp8KVCacheDataTypeE0ELb0ELi512EEEvPfS3_PT_PKS4_PKT0_SA_ifPKiSC_iPKfiiiSE_SE_iiiii,"a",@progbits
	.sectionflags	@""
	.align	4
.nv.constant0._ZN4vllm25paged_attention_v2_kernelI13__nv_bfloat16S1_Li120ELi32ELi128ELNS_18Fp8KVCacheDataTypeE0ELb0ELi512EEEvPfS3_PT_PKS4_PKT0_SA_ifPKiSC_iPKfiiiSE_SE_iiiii:
	.zero		1036


//--------------------- .nv.constant0._ZN4vllm25paged_attention_v2_kernelI13__nv_bfloat16S1_Li112ELi32ELi128ELNS_18Fp8KVCacheDataTypeE0ELb0ELi512EEEvPfS3_PT_PKS4_PKT0_SA_ifPKiSC_iPKfiiiSE_SE_iiiii --------------------------
	.section	.nv.constant0._ZN4vllm25paged_attention_v2_kernelI13__nv_bfloat16S1_Li112ELi32ELi128ELNS_18Fp8KVCacheDataTypeE0ELb0ELi512EEEvPfS3_PT_PKS4_PKT0_SA_ifPKiSC_iPKfiiiSE_SE_iiiii,"a",@progbits
	.sectionflags	@""
	.align	4
.nv.constant0._ZN4vllm25paged_attention_v2_kernelI13__nv_bfloat16S1_Li112ELi32ELi128ELNS_18Fp8KVCacheDataTypeE0ELb0ELi512EEEvPfS3_PT_PKS4_PKT0_SA_ifPKiSC_iPKfiiiSE_SE_iiiii:
	.zero		1036


//--------------------- .nv.constant0._ZN4vllm25paged_attention_v2_kernelI13__nv_bfloat16S1_Li96ELi32ELi128ELNS_18Fp8KVCacheDataTypeE0ELb0ELi512EEEvPfS3_PT_PKS4_PKT0_SA_ifPKiSC_iPKfiiiSE_SE_iiiii --------------------------
	.section	.nv.constant0._ZN4vllm25paged_attention_v2_kernelI13__nv_bfloat16S1_Li96ELi32ELi128ELNS_18Fp8KVCacheDataTypeE0ELb0ELi512EEEvPfS3_PT_PKS4_PKT0_SA_ifPKiSC_iPKfiiiSE_SE_iiiii,"a",@progbits
	.sectionflags	@""
	.align	4
.nv.constant0._ZN4vllm25paged_attention_v2_kernelI13__nv_bfloat16S1_Li96ELi32ELi128ELNS_18Fp8KVCacheDataTypeE0ELb0ELi512EEEvPfS3_PT_PKS4_PKT0_SA_ifPKiSC_iPKfiiiSE_SE_iiiii:
	.zero		1036


//--------------------- .nv.constant0._ZN4vllm25paged_attention_v2_kernelI13__nv_bfloat16S1_Li80ELi32ELi128ELNS_18Fp8KVCacheDataTypeE0ELb0ELi512EEEvPfS3_PT_PKS4_PKT0_SA_ifPKiSC_iPKfiiiSE_SE_iiiii --------------------------
	.section	.nv.constant0._ZN4vllm25paged_attention_v2_kernelI13__nv_bfloat16S1_Li80ELi32ELi128ELNS_18Fp8KVCacheDataTypeE0ELb0ELi512EEEvPfS3_PT_PKS4_PKT0_SA_ifPKiSC_iPKfiiiSE_SE_iiiii,"a",@progbits
	.sectionflags	@""
	.align	4
.nv.constant0._ZN4vllm25paged_attention_v2_kernelI13__nv_bfloat16S1_Li80ELi32ELi128ELNS_18Fp8KVCacheDataTypeE0ELb0ELi512EEEvPfS3_PT_PKS4_PKT0_SA_ifPKiSC_iPKfiiiSE_SE_iiiii:
	.zero		1036


//--------------------- .nv.constant0._ZN4vllm25paged_attention_v2_kernelI13__nv_bfloat16S1_Li64ELi32ELi128ELNS_18Fp8KVCacheDataTypeE0ELb0ELi512EEEvPfS3_PT_PKS4_PKT0_SA_ifPKiSC_iPKfiiiSE_SE_iiiii --------------------------
	.section	.nv.constant0._ZN4vllm25paged_attention_v2_kernelI13__nv_bfloat16S1_Li64ELi32ELi128ELNS_18Fp8KVCacheDataTypeE0ELb0ELi512EEEvPfS3_PT_PKS4_PKT0_SA_ifPKiSC_iPKfiiiSE_SE_iiiii,"a",@progbits
	.sectionflags	@""
	.align	4
.nv.constant0._ZN4vllm25paged_attention_v2_kernelI13__nv_bfloat16S1_Li64ELi32ELi128ELNS_18Fp8KVCacheDataTypeE0ELb0ELi512EEEvPfS3_PT_PKS4_PKT0_SA_ifPKiSC_iPKfiiiSE_SE_iiiii:
	.zero		1036


//--------------------- .nv.constant0._ZN4vllm25paged_attention_v2_kernelI13__nv_bfloat16S1_Li32ELi32ELi128ELNS_18Fp8KVCacheDataTypeE0ELb0ELi512EEEvPfS3_PT_PKS4_PKT0_SA_ifPKiSC_iPKfiiiSE_SE_iiiii --------------------------
	.section	.nv.constant0._ZN4vllm25paged_attention_v2_kernelI13__nv_bfloat16S1_Li32ELi32ELi128ELNS_18Fp8KVCacheDataTypeE0ELb0ELi512EEEvPfS3_PT_PKS4_PKT0_SA_ifPKiSC_iPKfiiiSE_SE_iiiii,"a",@progbits
	.sectionflags	@""
	.align	4
.nv.constant0._ZN4vllm25paged_attention_v2_kernelI13__nv_bfloat16S1_Li32ELi32ELi128ELNS_18Fp8KVCacheDataTypeE0ELb0ELi512EEEvPfS3_PT_PKS4_PKT0_SA_ifPKiSC_iPKfiiiSE_SE_iiiii:
	.zero		1036


//--------------------- .nv.constant0._ZN4vllm25paged_attention_v2_kernelI13__nv_bfloat16S1_Li256ELi32ELi128ELNS_18Fp8KVCacheDataTypeE0ELb1ELi512EEEvPfS3_PT_PKS4_PKT0_SA_ifPKiSC_iPKfiiiSE_SE_iiiii --------------------------
	.section	.nv.constant0._ZN4vllm25paged_attention_v2_kernelI13__nv_bfloat16S1_Li256ELi32ELi128ELNS_18Fp8KVCacheDataTypeE0ELb1ELi512EEEvPfS3_PT_PKS4_PKT0_SA_ifPKiSC_iPKfiiiSE_SE_iiiii,"a",@progbits
	.sectionflags	@""
	.align	4
.nv.constant0._ZN4vllm25paged_attention_v2_kernelI13__nv_bfloat16S1_Li256ELi32ELi128ELNS_18Fp8KVCacheDataTypeE0ELb1ELi512EEEvPfS3_PT_PKS4_PKT0_SA_ifPKiSC_iPKfiiiSE_SE_iiiii:
	.zero		1036


//--------------------- .nv.constant0._ZN4vllm25paged_attention_v2_kernelI13__nv_bfloat16S1_Li192ELi32ELi128ELNS_18Fp8KVCacheDataTypeE0ELb1ELi512EEEvPfS3_PT_PKS4_PKT0_SA_ifPKiSC_iPKfiiiSE_SE_iiiii --------------------------
	.section	.nv.constant0._ZN4vllm25paged_attention_v2_kernelI13__nv_bfloat16S1_Li192ELi32ELi128ELNS_18Fp8KVCacheDataTypeE0ELb1ELi512EEEvPfS3_PT_PKS4_PKT0_SA_ifPKiSC_iPKfiiiSE_SE_iiiii,"a",@progbits
	.sectionflags	@""
	.align	4
.nv.constant0._ZN4vllm25paged_attention_v2_kernelI13__nv_bfloat16S1_Li192ELi32ELi128ELNS_18Fp8KVCacheDataTypeE0ELb1ELi512EEEvPfS3_PT_PKS4_PKT0_SA_ifPKiSC_iPKfiiiSE_SE_iiiii:
	.zero		1036


//--------------------- .nv.constant0._ZN4vllm25paged_attention_v2_kernelI13__nv_bfloat16S1_Li128ELi32ELi128ELNS_18Fp8KVCacheDataTypeE0ELb1ELi512EEEvPfS3_PT_PKS4_PKT0_SA_ifPKiSC_iPKfiiiSE_SE_iiiii --------------------------
	.section	.nv.constant0._ZN4vllm25paged_attention_v2_kernelI13__nv_bfloat16S1_Li128ELi32ELi128ELNS_18Fp8KVCacheDataTypeE0ELb1ELi512EEEvPfS3_PT_PKS4_PKT0_SA_ifPKiSC_iPKfiiiSE_SE_iiiii,"a",@progbits
	.sectionflags	@""
	.align	4
.nv.constant0._ZN4vllm25paged_attention_v2_kernelI13__nv_bfloat16S1_Li128ELi32ELi128ELNS_18Fp8KVCacheDataTypeE0ELb1ELi512EEEvPfS3_PT_PKS4_PKT0_SA_ifPKiSC_iPKfiiiSE_SE_iiiii:
	.zero		1036


//--------------------- .nv.constant0._ZN4vllm25paged_attention_v2_kernelI13__nv_bfloat16S1_Li120ELi32ELi128ELNS_18Fp8KVCacheDataTypeE0ELb1ELi512EEEvPfS3_PT_PKS4_PKT0_SA_ifPKiSC_iPKfiiiSE_SE_iiiii --------------------------
	.section	.nv.constant0._ZN4vllm25paged_attention_v2_kernelI13__nv_bfloat16S1_Li120ELi32ELi128ELNS_18Fp8KVCacheDataTypeE0ELb1ELi512EEEvPfS3_PT_PKS4_PKT0_SA_ifPKiSC_iPKfiiiSE_SE_iiiii,"a",@progbits
	.sectionflags	@""
	.align	4
.nv.constant0._ZN4vllm25paged_attention_v2_kernelI13__nv_bfloat16S1_Li120ELi32ELi128ELNS_18Fp8KVCacheDataTypeE0ELb1ELi512EEEvPfS3_PT_PKS4_PKT0_SA_ifPKiSC_iPKfiiiSE_SE_iiiii:
	.zero		1036


//--------------------- .nv.constant0._ZN4vllm25paged_attention_v2_kernelI13__nv_bfloat16S1_Li112ELi32ELi128ELNS_18Fp8KVCacheDataTypeE0ELb1ELi512EEEvPfS3_PT_PKS4_PKT0_SA_ifPKiSC_iPKfiiiSE_SE_iiiii --------------------------
	.section	.nv.constant0._ZN4vllm25paged_attention_v2_kernelI13__nv_bfloat16S1_Li112ELi32ELi128ELNS_18Fp8KVCacheDataTypeE0ELb1ELi512EEEvPfS3_PT_PKS4_PKT0_SA_ifPKiSC_iPKfiiiSE_SE_iiiii,"a",@progbits
	.sectionflags	@""
	.align	4
.nv.constant0._ZN4vllm25paged_attention_v2_kernelI13__nv_bfloat16S1_Li112ELi32ELi128ELNS_18Fp8KVCacheDataTypeE0ELb1ELi512EEEvPfS3_PT_PKS4_PKT0_SA_ifPKiSC_iPKfiiiSE_SE_iiiii:
	.zero		1036


//--------------------- .nv.constant0._ZN4vllm25paged_attention_v2_kernelI13__nv_bfloat16S1_Li96ELi32ELi128ELNS_18Fp8KVCacheDataTypeE0ELb1ELi512EEEvPfS3_PT_PKS4_PKT0_SA_ifPKiSC_iPKfiiiSE_SE_iiiii --------------------------
	.section	.nv.constant0._ZN4vllm25paged_attention_v2_kernelI13__nv_bfloat16S1_Li96ELi32ELi128ELNS_18Fp8KVCacheDataTypeE0ELb1ELi512EEEvPfS3_PT_PKS4_PKT0_SA_ifPKiSC_iPKfiiiSE_SE_iiiii,"a",@progbits
	.sectionflags	@""
	.align	4
.nv.constant0._ZN4vllm25paged_attention_v2_kernelI13__nv_bfloat16S1_Li96ELi32ELi128ELNS_18Fp8KVCacheDataTypeE0ELb1ELi512EEEvPfS3_PT_PKS4_PKT0_SA_ifPKiSC_iPKfiiiSE_SE_iiiii:
	.zero		1036


//--------------------- .nv.constant0._ZN4vllm25paged_attention_v2_kernelI13__nv_bfloat16S1_Li80ELi32ELi128ELNS_18Fp8KVCacheDataTypeE0ELb1ELi512EEEvPfS3_PT_PKS4_PKT0_SA_ifPKiSC_iPKfiiiSE_SE_iiiii --------------------------
	.section	.nv.constant0._ZN4vllm25paged_attention_v2_kernelI13__nv_bfloat16S1_Li80ELi32ELi128ELNS_18Fp8KVCacheDataTypeE0ELb1ELi512EEEvPfS3_PT_PKS4_PKT0_SA_ifPKiSC_iPKfiiiSE_SE_iiiii,"a",@progbits
	.sectionflags	@""
	.align	4
.nv.constant0._ZN4vllm25paged_attention_v2_kernelI13__nv_bfloat16S1_Li80ELi32ELi128ELNS_18Fp8KVCacheDataTypeE0ELb1ELi512EEEvPfS3_PT_PKS4_PKT0_SA_ifPKiSC_iPKfiiiSE_SE_iiiii:
	.zero		1036


//--------------------- .nv.constant0._ZN4vllm25paged_attention_v2_kernelI13__nv_bfloat16S1_Li64ELi32ELi128ELNS_18Fp8KVCacheDataTypeE0ELb1ELi512EEEvPfS3_PT_PKS4_PKT0_SA_ifPKiSC_iPKfiiiSE_SE_iiiii --------------------------
	.section	.nv.constant0._ZN4vllm25paged_attention_v2_kernelI13__nv_bfloat16S1_Li64ELi32ELi128ELNS_18Fp8KVCacheDataTypeE0ELb1ELi512EEEvPfS3_PT_PKS4_PKT0_SA_ifPKiSC_iPKfiiiSE_SE_iiiii,"a",@progbits
	.sectionflags	@""
	.align	4
.nv.constant0._ZN4vllm25paged_attention_v2_kernelI13__nv_bfloat16S1_Li64ELi32ELi128ELNS_18Fp8KVCacheDataTypeE0ELb1ELi512EEEvPfS3_PT_PKS4_PKT0_SA_ifPKiSC_iPKfiiiSE_SE_iiiii:
	.zero		1036


//--------------------- .nv.constant0._ZN4vllm25paged_attention_v2_kernelI13__nv_bfloat16S1_Li32ELi32ELi128ELNS_18Fp8KVCacheDataTypeE0ELb1ELi512EEEvPfS3_PT_PKS4_PKT0_SA_ifPKiSC_iPKfiiiSE_SE_iiiii --------------------------
	.section	.nv.constant0._ZN4vllm25paged_attention_v2_kernelI13__nv_bfloat16S1_Li32ELi32ELi128ELNS_18Fp8KVCacheDataTypeE0ELb1ELi512EEEvPfS3_PT_PKS4_PKT0_SA_ifPKiSC_iPKfiiiSE_SE_iiiii,"a",@progbits
	.sectionflags	@""
	.align	4
.nv.constant0._ZN4vllm25paged_attention_v2_kernelI13__nv_bfloat16S1_Li32ELi32ELi128ELNS_18Fp8KVCacheDataTypeE0ELb1ELi512EEEvPfS3_PT_PKS4_PKT0_SA_ifPKiSC_iPKfiiiSE_SE_iiiii:
	.zero		1036


//--------------------- .nv.constant0._ZN4vllm25paged_attention_v2_kernelI13__nv_bfloat16S1_Li256ELi16ELi128ELNS_18Fp8KVCacheDataTypeE0ELb0ELi512EEEvPfS3_PT_PKS4_PKT0_SA_ifPKiSC_iPKfiiiSE_SE_iiiii --------------------------
	.section	.nv.constant0._ZN4vllm25paged_attention_v2_kernelI13__nv_bfloat16S1_Li256ELi16ELi128ELNS_18Fp8KVCacheDataTypeE0ELb0ELi512EEEvPfS3_PT_PKS4_PKT0_SA_ifPKiSC_iPKfiiiSE_SE_iiiii,"a",@progbits
	.sectionflags	@""
	.align	4
.nv.constant0._ZN4vllm25paged_attention_v2_kernelI13__nv_bfloat16S1_Li256ELi16ELi128ELNS_18Fp8KVCacheDataTypeE0ELb0ELi512EEEvPfS3_PT_PKS4_PKT0_SA_ifPKiSC_iPKfiiiSE_SE_iiiii:
	.zero		1036


//--------------------- .nv.constant0._ZN4vllm25paged_attention_v2_kernelI13__nv_bfloat16S1_Li192ELi16ELi128ELNS_18Fp8KVCacheDataTypeE0ELb0ELi512EEEvPfS3_PT_PKS4_PKT0_SA_ifPKiSC_iPKfiiiSE_SE_iiiii --------------------------
	.section	.nv.constant0._ZN4vllm25paged_attention_v2_kernelI13__nv_bfloat16S1_Li192ELi16ELi128ELNS_18Fp8KVCacheDataTypeE0ELb0ELi512EEEvPfS3_PT_PKS4_PKT0_SA_ifPKiSC_iPKfiiiSE_SE_iiiii,"a",@progbits
	.sectionflags	@""
	.align	4
.nv.constant0._ZN4vllm25paged_attention_v2_kernelI13__nv_bfloat16S1_Li192ELi16ELi128ELNS_18Fp8KVCacheDataTypeE0ELb0ELi512EEEvPfS3_PT_PKS4_PKT0_SA_ifPKiSC_iPKfiiiSE_SE_iiiii:
	.zero		1036


//--------------------- .nv.constant0._ZN4vllm25paged_attention_v2_kernelI13__nv_bfloat16S1_Li128ELi16ELi128ELNS_18Fp8KVCacheDataTypeE0ELb0ELi512EEEvPfS3_PT_PKS4_PKT0_SA_ifPKiSC_iPKfiiiSE_SE_iiiii --------------------------
	.section	.nv.constant0._ZN4vllm25paged_attention_v2_kernelI13__nv_bfloat16S1_Li128ELi16ELi128ELNS_18Fp8KVCacheDataTypeE0ELb0ELi512EEEvPfS3_PT_PKS4_PKT0_SA_ifPKiSC_iPKfiiiSE_SE_iiiii,"a",@progbits
	.sectionflags	@""
	.align	4
.nv.constant0._ZN4vllm25paged_attention_v2_kernelI13__nv_bfloat16S1_Li128ELi16ELi128ELNS_18Fp8KVCacheDataTypeE0ELb0ELi512EEEvPfS3_PT_PKS4_PKT0_SA_ifPKiSC_iPKfiiiSE_SE_iiiii:
	.zero		1036


//--------------------- .nv.constant0._ZN4vllm25paged_attention_v2_kernelI13__nv_bfloat16S1_Li120ELi16ELi128ELNS_18Fp8KVCacheDataTypeE0ELb0ELi512EEEvPfS3_PT_PKS4_PKT0_SA_ifPKiSC_iPKfiiiSE_SE_iiiii --------------------------
	.section	.nv.constant0._ZN4vllm25paged_attention_v2_kernelI13__nv_bfloat16S1_Li120ELi16ELi128ELNS_18Fp8KVCacheDataTypeE0ELb0ELi512EEEvPfS3_PT_PKS4_PKT0_SA_ifPKiSC_iPKfiiiSE_SE_iiiii,"a",@progbits
	.sectionflags	@""
	.align	4
.nv.constant0._ZN4vllm25paged_attention_v2_kernelI13__nv_bfloat16S1_Li120ELi16ELi128ELNS_18Fp8KVCacheDataTypeE0ELb0ELi512EEEvPfS3_PT_PKS4_PKT0_SA_ifPKiSC_iPKfiiiSE_SE_iiiii:
	.zero		1036


//--------------------- .nv.constant0._ZN4vllm25paged_attention_v2_kernelI13__nv_bfloat16S1_Li112ELi16ELi128ELNS_18Fp8KVCacheDataTypeE0ELb0ELi512EEEvPfS3_PT_PKS4_PKT0_SA_ifPKiSC_iPKfiiiSE_SE_iiiii --------------------------
	.section	.nv.constant0._ZN4vllm25paged_attention_v2_kernelI13__nv_bfloat16S1_Li112ELi16ELi128ELNS_18Fp8KVCacheDataTypeE0ELb0ELi512EEEvPfS3_PT_PKS4_PKT0_SA_ifPKiSC_iPKfiiiSE_SE_iiiii,"a",@progbits
	.sectionflags	@""
	.align	4
.nv.constant0._ZN4vllm25paged_attention_v2_kernelI13__nv_bfloat16S1_Li112ELi16ELi128ELNS_18Fp8KVCacheDataTypeE0ELb0ELi512EEEvPfS3_PT_PKS4_PKT0_SA_ifPKiSC_iPKfiiiSE_SE_iiiii:
	.zero		1036


//--------------------- .nv.constant0._ZN4vllm25paged_attention_v2_kernelI13__nv_bfloat16S1_Li96ELi16ELi128ELNS_18Fp8KVCacheDataTypeE0ELb0ELi512EEEvPfS3_PT_PKS4_PKT0_SA_ifPKiSC_iPKfiiiSE_SE_iiiii --------------------------
	.section	.nv.constant0._ZN4vllm25paged_attention_v2_kernelI13__nv_bfloat16S1_Li96ELi16ELi128ELNS_18Fp8KVCacheDataTypeE0ELb0ELi512EEEvPfS3_PT_PKS4_PKT0_SA_ifPKiSC_iPKfiiiSE_SE_iiiii,"a",@progbits
	.sectionflags	@""
	.align	4
.nv.constant0._ZN4vllm25paged_attention_v2_kernelI13__nv_bfloat16S1_Li96ELi16ELi128ELNS_18Fp8KVCacheDataTypeE0ELb0ELi512EEEvPfS3_PT_PKS4_PKT0_SA_ifPKiSC_iPKfiiiSE_SE_iiiii:
	.zero		1036


//--------------------- .nv.constant0._ZN4vllm25paged_attention_v2_kernelI13__nv_bfloat16S1_Li80ELi16ELi128ELNS_18Fp8KVCacheDataTypeE0ELb0ELi512EEEvPfS3_PT_PKS4_PKT0_SA_ifPKiSC_iPKfiiiSE_SE_iiiii --------------------------
	.section	.nv.constant0._ZN4vllm25paged_attention_v2_kernelI13__nv_bfloat16S1_Li80ELi16ELi128ELNS_18Fp8KVCacheDataTypeE0ELb0ELi512EEEvPfS3_PT_PKS4_PKT0_SA_ifPKiSC_iPKfiiiSE_SE_iiiii,"a",@progbits
	.sectionflags	@""
	.align	4
.nv.constant0._ZN4vllm25paged_attention_v2_kernelI13__nv_bfloat16S1_Li80ELi16ELi128ELNS_18Fp8KVCacheDataTypeE0ELb0ELi512EEEvPfS3_PT_PKS4_PKT0_SA_ifPKiSC_iPKfiiiSE_SE_iiiii:
	.zero		1036


//--------------------- .nv.constant0._ZN4vllm25paged_attention_v2_kernelI13__nv_bfloat16S1_Li64ELi16ELi128ELNS_18Fp8KVCacheDataTypeE0ELb0ELi512EEEvPfS3_PT_PKS4_PKT0_SA_ifPKiSC_iPKfiiiSE_SE_iiiii --------------------------
	.section	.nv.constant0._ZN4vllm25paged_attention_v2_kernelI13__nv_bfloat16S1_Li64ELi16ELi128ELNS_18Fp8KVCacheDataTypeE0ELb0ELi512EEEvPfS3_PT_PKS4_PKT0_SA_ifPKiSC_iPKfiiiSE_SE_iiiii,"a",@progbits
	.sectionflags	@""
	.align	4
.nv.constant0._ZN4vllm25paged_attention_v2_kernelI13__nv_bfloat16S1_Li64ELi16ELi128ELNS_18Fp8KVCacheDataTypeE0ELb0ELi512EEEvPfS3_PT_PKS4_PKT0_SA_ifPKiSC_iPKfiiiSE_SE_iiiii:
	.zero		1036


//--------------------- .nv.constant0._ZN4vllm25paged_attention_v2_kernelI13__nv_bfloat16S1_Li32ELi16ELi128ELNS_18Fp8KVCacheDataTypeE0ELb0ELi512EEEvPfS3_PT_PKS4_PKT0_SA_ifPKiSC_iPKfiiiSE_SE_iiiii --------------------------
	.section	.nv.constant0._ZN4vllm25paged_attention_v2_kernelI13__nv_bfloat16S1_Li32ELi16ELi128ELNS_18Fp8KVCacheDataTypeE0ELb0ELi512EEEvPfS3_PT_PKS4_PKT0_SA_ifPKiSC_iPKfiiiSE_SE_iiiii,"a",@progbits
	.sectionflags	@""
	.align	4
.nv.constant0._ZN4vllm25paged_attention_v2_kernelI13__nv_bfloat16S1_Li32ELi16ELi128ELNS_18Fp8KVCacheDataTypeE0ELb0ELi512EEEvPfS3_PT_PKS4_PKT0_SA_ifPKiSC_iPKfiiiSE_SE_iiiii:
	.zero		1036


//--------------------- .nv.constant0._ZN4vllm25paged_attention_v2_kernelI13__nv_bfloat16S1_Li256ELi16ELi128ELNS_18Fp8KVCacheDataTypeE0ELb1ELi512EEEvPfS3_PT_PKS4_PKT0_SA_ifPKiSC_iPKfiiiSE_SE_iiiii --------------------------
	.section	.nv.constant0._ZN4vllm25paged_attention_v2_kernelI13__nv_bfloat16S1_Li256ELi16ELi128ELNS_18Fp8KVCacheDataTypeE0ELb1ELi512EEEvPfS3_PT_PKS4_PKT0_SA_ifPKiSC_iPKfiiiSE_SE_iiiii,"a",@progbits
	.sectionflags	@""
	.align	4
.nv.constant0._ZN4vllm25paged_attention_v2_kernelI13__nv_bfloat16S1_Li256ELi16ELi128ELNS_18Fp8KVCacheDataTypeE0ELb1ELi512EEEvPfS3_PT_PKS4_PKT0_SA_ifPKiSC_iPKfiiiSE_SE_iiiii:
	.zero		1036


//--------------------- .nv.constant0._ZN4vllm25paged_attention_v2_kernelI13__nv_bfloat16S1_Li192ELi16ELi128ELNS_18Fp8KVCacheDataTypeE0ELb1ELi512EEEvPfS3_PT_PKS4_PKT0_SA_ifPKiSC_iPKfiiiSE_SE_iiiii --------------------------
	.section	.nv.constant0._ZN4vllm25paged_attention_v2_kernelI13__nv_bfloat16S1_Li192ELi16ELi128ELNS_18Fp8KVCacheDataTypeE0ELb1ELi512EEEvPfS3_PT_PKS4_PKT0_SA_ifPKiSC_iPKfiiiSE_SE_iiiii,"a",@progbits
	.sectionflags	@""
	.align	4
.nv.constant0._ZN4vllm25paged_attention_v2_kernelI13__nv_bfloat16S1_Li192ELi16ELi128ELNS_18Fp8KVCacheDataTypeE0ELb1ELi512EEEvPfS3_PT_PKS4_PKT0_SA_ifPKiSC_iPKfiiiSE_SE_iiiii:
	.zero		1036


//--------------------- .nv.constant0._ZN4vllm25paged_attention_v2_kernelI13__nv_bfloat16S1_Li128ELi16ELi128ELNS_18Fp8KVCacheDataTypeE0ELb1ELi512EEEvPfS3_PT_PKS4_PKT0_SA_ifPKiSC_iPKfiiiSE_SE_iiiii --------------------------
	.section	.nv.constant0._ZN4vllm25paged_attention_v2_kernelI13__nv_bfloat16S1_Li128ELi16ELi128ELNS_18Fp8KVCacheDataTypeE0ELb1ELi512EEEvPfS3_PT_PKS4_PKT0_SA_ifPKiSC_iPKfiiiSE_SE_iiiii,"a",@progbits
	.sectionflags	@""
	.align	4
.nv.constant0._ZN4vllm25paged_attention_v2_kernelI13__nv_bfloat16S1_Li128ELi16ELi128ELNS_18Fp8KVCacheDataTypeE0ELb1ELi512EEEvPfS3_PT_PKS4_PKT0_SA_ifPKiSC_iPKfiiiSE_SE_iiiii:
	.zero		1036


//--------------------- .nv.constant0._ZN4vllm25paged_attention_v2_kernelI13__nv_bfloat16S1_Li120ELi16ELi128ELNS_18Fp8KVCacheDataTypeE0ELb1ELi512EEEvPfS3_PT_PKS4_PKT0_SA_ifPKiSC_iPKfiiiSE_SE_iiiii --------------------------
	.section	.nv.constant0._ZN4vllm25paged_attention_v2_kernelI13__nv_bfloat16S1_Li120ELi16ELi128ELNS_18Fp8KVCacheDataTypeE0ELb1ELi512EEEvPfS3_PT_PKS4_PKT0_SA_ifPKiSC_iPKfiiiSE_SE_iiiii,"a",@progbits
	.sectionflags	@""
	.align	4
.nv.constant0._ZN4vllm25paged_attention_v2_kernelI13__nv_bfloat16S1_Li120ELi16ELi128ELNS_18Fp8KVCacheDataTypeE0ELb1ELi512EEEvPfS3_PT_PKS4_PKT0_SA_ifPKiSC_iPKfiiiSE_SE_iiiii:
	.zero		1036


//--------------------- .nv.constant0._ZN4vllm25paged_attention_v2_kernelI13__nv_bfloat16S1_Li112ELi16ELi128ELNS_18Fp8KVCacheDataTypeE0ELb1ELi512EEEvPfS3_PT_PKS4_PKT0_SA_ifPKiSC_iPKfiiiSE_SE_iiiii --------------------------
	.section	.nv.constant0._ZN4vllm25paged_attention_v2_kernelI13__nv_bfloat16S1_Li112ELi16ELi128ELNS_18Fp8KVCacheDataTypeE0ELb1ELi512EEEvPfS3_PT_PKS4_PKT0_SA_ifPKiSC_iPKfiiiSE_SE_iiiii,"a",@progbits
	.sectionflags	@""
	.align	4
.nv.constant0._ZN4vllm25paged_attention_v2_kernelI13__nv_bfloat16S1_Li112ELi16ELi128ELNS_18Fp8KVCacheDataTypeE0ELb1ELi512EEEvPfS3_PT_PKS4_PKT0_SA_ifPKiSC_iPKfiiiSE_SE_iiiii:
	.zero		1036


//--------------------- .nv.constant0._ZN4vllm25paged_attention_v2_kernelI13__nv_bfloat16S1_Li96ELi16ELi128ELNS_18Fp8KVCacheDataTypeE0ELb1ELi512EEEvPfS3_PT_PKS4_PKT0_SA_ifPKiSC_iPKfiiiSE_SE_iiiii --------------------------
	.section	.nv.constant0._ZN4vllm25paged_attention_v2_kernelI13__nv_bfloat16S1_Li96ELi16ELi128ELNS_18Fp8KVCacheDataTypeE0ELb1ELi512EEEvPfS3_PT_PKS4_PKT0_SA_ifPKiSC_iPKfiiiSE_SE_iiiii,"a",@progbits
	.sectionflags	@""
	.align	4
.nv.constant0._ZN4vllm25paged_attention_v2_kernelI13__nv_bfloat16S1_Li96ELi16ELi128ELNS_18Fp8KVCacheDataTypeE0ELb1ELi512EEEvPfS3_PT_PKS4_PKT0_SA_ifPKiSC_iPKfiiiSE_SE_iiiii:
	.zero		1036


//--------------------- .nv.constant0._ZN4vllm25paged_attention_v2_kernelI13__nv_bfloat16S1_Li80ELi16ELi128ELNS_18Fp8KVCacheDataTypeE0ELb1ELi512EEEvPfS3_PT_PKS4_PKT0_SA_ifPKiSC_iPKfiiiSE_SE_iiiii --------------------------
	.section	.nv.constant0._ZN4vllm25paged_attention_v2_kernelI13__nv_bfloat16S1_Li80ELi16ELi128ELNS_18Fp8KVCacheDataTypeE0ELb1ELi512EEEvPfS3_PT_PKS4_PKT0_SA_ifPKiSC_iPKfiiiSE_SE_iiiii,"a",@progbits
	.sectionflags	@""
	.align	4
.nv.constant0._ZN4vllm25paged_attention_v2_kernelI13__nv_bfloat16S1_Li80ELi16ELi128ELNS_18Fp8KVCacheDataTypeE0ELb1ELi512EEEvPfS3_PT_PKS4_PKT0_SA_ifPKiSC_iPKfiiiSE_SE_iiiii:
	.zero		1036


//--------------------- .nv.constant0._ZN4vllm25paged_attention_v2_kernelI13__nv_bfloat16S1_Li64ELi16ELi128ELNS_18Fp8KVCacheDataTypeE0ELb1ELi512EEEvPfS3_PT_PKS4_PKT0_SA_ifPKiSC_iPKfiiiSE_SE_iiiii --------------------------
	.section	.nv.constant0._ZN4vllm25paged_attention_v2_kernelI13__nv_bfloat16S1_Li64ELi16ELi128ELNS_18Fp8KVCacheDataTypeE0ELb1ELi512EEEvPfS3_PT_PKS4_PKT0_SA_ifPKiSC_iPKfiiiSE_SE_iiiii,"a",@progbits
	.sectionflags	@""
	.align	4
.nv.constant0._ZN4vllm25paged_attention_v2_kernelI13__nv_bfloat16S1_Li64ELi16ELi128ELNS_18Fp8KVCacheDataTypeE0ELb1ELi512EEEvPfS3_PT_PKS4_PKT0_SA_ifPKiSC_iPKfiiiSE_SE_iiiii:
	.zero		1036


//--------------------- .nv.constant0._ZN4vllm25paged_attention_v2_kernelI13__nv_bfloat16S1_Li32ELi16ELi128ELNS_18Fp8KVCacheDataTypeE0ELb1ELi512EEEvPfS3_PT_PKS4_PKT0_SA_ifPKiSC_iPKfiiiSE_SE_iiiii --------------------------
	.section	.nv.constant0._ZN4vllm25paged_attention_v2_kernelI13__nv_bfloat16S1_Li32ELi16ELi128ELNS_18Fp8KVCacheDataTypeE0ELb1ELi512EEEvPfS3_PT_PKS4_PKT0_SA_ifPKiSC_iPKfiiiSE_SE_iiiii,"a",@progbits
	.sectionflags	@""
	.align	4
.nv.constant0._ZN4vllm25paged_attention_v2_kernelI13__nv_bfloat16S1_Li32ELi16ELi128ELNS_18Fp8KVCacheDataTypeE0ELb1ELi512EEEvPfS3_PT_PKS4_PKT0_SA_ifPKiSC_iPKfiiiSE_SE_iiiii:
	.zero		1036


//--------------------- .nv.constant0._ZN4vllm25paged_attention_v2_kernelI13__nv_bfloat16S1_Li256ELi8ELi128ELNS_18Fp8KVCacheDataTypeE0ELb0ELi512EEEvPfS3_PT_PKS4_PKT0_SA_ifPKiSC_iPKfiiiSE_SE_iiiii --------------------------
	.section	.nv.constant0._ZN4vllm25paged_attention_v2_kernelI13__nv_bfloat16S1_Li256ELi8ELi128ELNS_18Fp8KVCacheDataTypeE0ELb0ELi512EEEvPfS3_PT_PKS4_PKT0_SA_ifPKiSC_iPKfiiiSE_SE_iiiii,"a",@progbits
	.sectionflags	@""
	.align	4
.nv.constant0._ZN4vllm25paged_attention_v2_kernelI13__nv_bfloat16S1_Li256ELi8ELi128ELNS_18Fp8KVCacheDataTypeE0ELb0ELi512EEEvPfS3_PT_PKS4_PKT0_SA_ifPKiSC_iPKfiiiSE_SE_iiiii:
	.zero		1036


//--------------------- .nv.constant0._ZN4vllm25paged_attention_v2_kernelI13__nv_bfloat16S1_Li192ELi8ELi128ELNS_18Fp8KVCacheDataTypeE0ELb0ELi512EEEvPfS3_PT_PKS4_PKT0_SA_ifPKiSC_iPKfiiiSE_SE_iiiii --------------------------
	.section	.nv.constant0._ZN4vllm25paged_attention_v2_kernelI13__nv_bfloat16S1_Li192ELi8ELi128ELNS_18Fp8KVCacheDataTypeE0ELb0ELi512EEEvPfS3_PT_PKS4_PKT0_SA_ifPKiSC_iPKfiiiSE_SE_iiiii,"a",@progbits
	.sectionflags	@""
	.align	4
.nv.constant0._ZN4vllm25paged_attention_v2_kernelI13__nv_bfloat16S1_Li192ELi8ELi128ELNS_18Fp8KVCacheDataTypeE0ELb0ELi512EEEvPfS3_PT_PKS4_PKT0_SA_ifPKiSC_iPKfiiiSE_SE_iiiii:
	.zero		1036


//--------------------- .nv.constant0._ZN4vllm25paged_attention_v2_kernelI13__nv_bfloat16S1_Li128ELi8ELi128ELNS_18Fp8KVCacheDataTypeE0ELb0ELi512EEEvPfS3_PT_PKS4_PKT0_SA_ifPKiSC_iPKfiiiSE_SE_iiiii --------------------------
	.section	.nv.constant0._ZN4vllm25paged_attention_v2_kernelI13__nv_bfloat16S1_Li128ELi8ELi128ELNS_18Fp8KVCacheDataTypeE0ELb0ELi512EEEvPfS3_PT_PKS4_PKT0_SA_ifPKiSC_iPKfiiiSE_SE_iiiii,"a",@progbits
	.sectionflags	@""
	.align	4
.nv.constant0._ZN4vllm25paged_attention_v2_kernelI13__nv_bfloat16S1_Li128ELi8ELi128ELNS_18Fp8KVCacheDataTypeE0ELb0ELi512EEEvPfS3_PT_PKS4_PKT0_SA_ifPKiSC_iPKfiiiSE_SE_iiiii:
	.zero		1036


//--------------------- .nv.constant0._ZN4vllm25paged_attention_v2_kernelI13__nv_bfloat16S1_Li120ELi8ELi128ELNS_18Fp8KVCacheDataTypeE0ELb0ELi512EEEvPfS3_PT_PKS4_PKT0_SA_ifPKiSC_iPKfiiiSE_SE_iiiii --------------------------
	.section	.nv.constant0._ZN4vllm25paged_attention_v2_kernelI13__nv_bfloat16S1_Li120ELi8ELi128ELNS_18Fp8KVCacheDataTypeE0ELb0ELi512EEEvPfS3_PT_PKS4_PKT0_SA_ifPKiSC_iPKfiiiSE_SE_iiiii,"a",@progbits
	.sectionflags	@""
	.align	4
.nv.constant0._ZN4vllm25paged_attention_v2_kernelI13__nv_bfloat16S1_Li120ELi8ELi128ELNS_18Fp8KVCacheDataTypeE0ELb0ELi512EEEvPfS3_PT_PKS4_PKT0_SA_ifPKiSC_iPKfiiiSE_SE_iiiii:
	.zero		1036


//--------------------- .nv.constant0._ZN4vllm25paged_attention_v2_kernelI13__nv_bfloat16S1_Li112ELi8ELi128ELNS_18Fp8KVCacheDataTypeE0ELb0ELi512EEEvPfS3_PT_PKS4_PKT0_SA_ifPKiSC_iPKfiiiSE_SE_iiiii --------------------------
	.section	.nv.constant0._ZN4vllm25paged_attention_v2_kernelI13__nv_bfloat16S1_Li112ELi8ELi128ELNS_18Fp8KVCacheDataTypeE0ELb0ELi512EEEvPfS3_PT_PKS4_PKT0_SA_ifPKiSC_iPKfiiiSE_SE_iiiii,"a",@progbits
	.sectionflags	@""
	.align	4
.nv.constant0._ZN4vllm25paged_attention_v2_kernelI13__nv_bfloat16S1_Li112ELi8ELi128ELNS_18Fp8KVCacheDataTypeE0ELb0ELi512EEEvPfS3_PT_PKS4_PKT0_SA_ifPKiSC_iPKfiiiSE_SE_iiiii:
	.zero		1036


//--------------------- .nv.constant0._ZN4vllm25paged_attention_v2_kernelI13__nv_bfloat16S1_Li96ELi8ELi128ELNS_18Fp8KVCacheDataTypeE0ELb0ELi512EEEvPfS3_PT_PKS4_PKT0_SA_ifPKiSC_iPKfiiiSE_SE_iiiii --------------------------
	.section	.nv.constant0._ZN4vllm25paged_attention_v2_kernelI13__nv_bfloat16S1_Li96ELi8ELi128ELNS_18Fp8KVCacheDataTypeE0ELb0ELi512EEEvPfS3_PT_PKS4_PKT0_SA_ifPKiSC_iPKfiiiSE_SE_iiiii,"a",@progbits
	.sectionflags	@""
	.align	4
.nv.constant0._ZN4vllm25paged_attention_v2_kernelI13__nv_bfloat16S1_Li96ELi8ELi128ELNS_18Fp8KVCacheDataTypeE0ELb0ELi512EEEvPfS3_PT_PKS4_PKT0_SA_ifPKiSC_iPKfiiiSE_SE_iiiii:
	.zero		1036


//--------------------- .nv.constant0._ZN4vllm25paged_attention_v2_kernelI13__nv_bfloat16S1_Li80ELi8ELi128ELNS_18Fp8KVCacheDataTypeE0ELb0ELi512EEEvPfS3_PT_PKS4_PKT0_SA_ifPKiSC_iPKfiiiSE_SE_iiiii --------------------------
	.section	.nv.constant0._ZN4vllm25paged_attention_v2_kernelI13__nv_bfloat16S1_Li80ELi8ELi128ELNS_18Fp8KVCacheDataTypeE0ELb0ELi512EEEvPfS3_PT_PKS4_PKT0_SA_ifPKiSC_iPKfiiiSE_SE_iiiii,"a",@progbits
	.sectionflags	@""
	.align	4
.nv.constant0._ZN4vllm25paged_attention_v2_kernelI13__nv_bfloat16S1_Li80ELi8ELi128ELNS_18Fp8KVCacheDataTypeE0ELb0ELi512EEEvPfS3_PT_PKS4_PKT0_SA_ifPKiSC_iPKfiiiSE_SE_iiiii:
	.zero		1036


//--------------------- .nv.constant0._ZN4vllm25paged_attention_v2_kernelI13__nv_bfloat16S1_Li64ELi8ELi128ELNS_18Fp8KVCacheDataTypeE0ELb0ELi512EEEvPfS3_PT_PKS4_PKT0_SA_ifPKiSC_iPKfiiiSE_SE_iiiii --------------------------
	.section	.nv.constant0._ZN4vllm25paged_attention_v2_kernelI13__nv_bfloat16S1_Li64ELi8ELi128ELNS_18Fp8KVCacheDataTypeE0ELb0ELi512EEEvPfS3_PT_PKS4_PKT0_SA_ifPKiSC_iPKfiiiSE_SE_iiiii,"a",@progbits
	.sectionflags	@""
	.align	4
.nv.constant0._ZN4vllm25paged_attention_v2_kernelI13__nv_bfloat16S1_Li64ELi8ELi128ELNS_18Fp8KVCacheDataTypeE0ELb0ELi512EEEvPfS3_PT_PKS4_PKT0_SA_ifPKiSC_iPKfiiiSE_SE_iiiii:
	.zero		1036


//--------------------- .nv.constant0._ZN4vllm25paged_attention_v2_kernelI13__nv_bfloat16S1_Li32ELi8ELi128ELNS_18Fp8KVCacheDataTypeE0ELb0ELi512EEEvPfS3_PT_PKS4_PKT0_SA_ifPKiSC_iPKfiiiSE_SE_iiiii --------------------------
	.section	.nv.constant0._ZN4vllm25paged_attention_v2_kernelI13__nv_bfloat16S1_Li32ELi8ELi128ELNS_18Fp8KVCacheDataTypeE0ELb0ELi512EEEvPfS3_PT_PKS4_PKT0_SA_ifPKiSC_iPKfiiiSE_SE_iiiii,"a",@progbits
	.sectionflags	@""
	.align	4
.nv.constant0._ZN4vllm25paged_attention_v2_kernelI13__nv_bfloat16S1_Li32ELi8ELi128ELNS_18Fp8KVCacheDataTypeE0ELb0ELi512EEEvPfS3_PT_PKS4_PKT0_SA_ifPKiSC_iPKfiiiSE_SE_iiiii:
	.zero		1036


//--------------------- .nv.constant0._ZN4vllm32paged_attention_v2_reduce_kernelI13__nv_bfloat16Li256ELi128ELi512EEEvPT_PKfS5_PKS2_PKii --------------------------
	.section	.nv.constant0._ZN4vllm32paged_attention_v2_reduce_kernelI13__nv_bfloat16Li256ELi128ELi512EEEvPT_PKfS5_PKS2_PKii,"a",@progbits
	.sectionflags	@""
	.align	4
.nv.constant0._ZN4vllm32paged_attention_v2_reduce_kernelI13__nv_bfloat16Li256ELi128ELi512EEEvPT_PKfS5_PKS2_PKii:
	.zero		940


//--------------------- .nv.constant0._ZN4vllm25paged_attention_v2_kernelI13__nv_bfloat16S1_Li256ELi8ELi128ELNS_18Fp8KVCacheDataTypeE0ELb1ELi512EEEvPfS3_PT_PKS4_PKT0_SA_ifPKiSC_iPKfiiiSE_SE_iiiii --------------------------
	.section	.nv.constant0._ZN4vllm25paged_attention_v2_kernelI13__nv_bfloat16S1_Li256ELi8ELi128ELNS_18Fp8KVCacheDataTypeE0ELb1ELi512EEEvPfS3_PT_PKS4_PKT0_SA_ifPKiSC_iPKfiiiSE_SE_iiiii,"a",@progbits
	.sectionflags	@""
	.align	4
.nv.constant0._ZN4vllm25paged_attention_v2_kernelI13__nv_bfloat16S1_Li256ELi8ELi128ELNS_18Fp8KVCacheDataTypeE0ELb1ELi512EEEvPfS3_PT_PKS4_PKT0_SA_ifPKiSC_iPKfiiiSE_SE_iiiii:
	.zero		1036


//--------------------- .nv.constant0._ZN4vllm32paged_attention_v2_reduce_kernelI13__nv_bfloat16Li192ELi128ELi512EEEvPT_PKfS5_PKS2_PKii --------------------------
	.section	.nv.constant0._ZN4vllm32paged_attention_v2_reduce_kernelI13__nv_bfloat16Li192ELi128ELi512EEEvPT_PKfS5_PKS2_PKii,"a",@progbits
	.sectionflags	@""
	.align	4
.nv.constant0._ZN4vllm32paged_attention_v2_reduce_kernelI13__nv_bfloat16Li192ELi128ELi512EEEvPT_PKfS5_PKS2_PKii:
	.zero		940


//--------------------- .nv.constant0._ZN4vllm25paged_attention_v2_kernelI13__nv_bfloat16S1_Li192ELi8ELi128ELNS_18Fp8KVCacheDataTypeE0ELb1ELi512EEEvPfS3_PT_PKS4_PKT0_SA_ifPKiSC_iPKfiiiSE_SE_iiiii --------------------------
	.section	.nv.constant0._ZN4vllm25paged_attention_v2_kernelI13__nv_bfloat16S1_Li192ELi8ELi128ELNS_18Fp8KVCacheDataTypeE0ELb1ELi512EEEvPfS3_PT_PKS4_PKT0_SA_ifPKiSC_iPKfiiiSE_SE_iiiii,"a",@progbits
	.sectionflags	@""
	.align	4
.nv.constant0._ZN4vllm25paged_attention_v2_kernelI13__nv_bfloat16S1_Li192ELi8ELi128ELNS_18Fp8KVCacheDataTypeE0ELb1ELi512EEEvPfS3_PT_PKS4_PKT0_SA_ifPKiSC_iPKfiiiSE_SE_iiiii:
	.zero		1036


//--------------------- .nv.constant0._ZN4vllm32paged_attention_v2_reduce_kernelI13__nv_bfloat16Li128ELi128ELi512EEEvPT_PKfS5_PKS2_PKii --------------------------
	.section	.nv.constant0._ZN4vllm32paged_attention_v2_reduce_kernelI13__nv_bfloat16Li128ELi128ELi512EEEvPT_PKfS5_PKS2_PKii,"a",@progbits
	.sectionflags	@""
	.align	4
.nv.constant0._ZN4vllm32paged_attention_v2_reduce_kernelI13__nv_bfloat16Li128ELi128ELi512EEEvPT_PKfS5_PKS2_PKii:
	.zero		940


//--------------------- .nv.constant0._ZN4vllm25paged_attention_v2_kernelI13__nv_bfloat16S1_Li128ELi8ELi128ELNS_18Fp8KVCacheDataTypeE0ELb1ELi512EEEvPfS3_PT_PKS4_PKT0_SA_ifPKiSC_iPKfiiiSE_SE_iiiii --------------------------
	.section	.nv.constant0._ZN4vllm25paged_attention_v2_kernelI13__nv_bfloat16S1_Li128ELi8ELi128ELNS_18Fp8KVCacheDataTypeE0ELb1ELi512EEEvPfS3_PT_PKS4_PKT0_SA_ifPKiSC_iPKfiiiSE_SE_iiiii,"a",@progbits
	.sectionflags	@""
	.align	4
.nv.constant0._ZN4vllm25paged_attention_v2_kernelI13__nv_bfloat16S1_Li128ELi8ELi128ELNS_18Fp8KVCacheDataTypeE0ELb1ELi512EEEvPfS3_PT_PKS4_PKT0_SA_ifPKiSC_iPKfiiiSE_SE_iiiii:
	.zero		1036


//--------------------- .nv.constant0._ZN4vllm32paged_attention_v2_reduce_kernelI13__nv_bfloat16Li120ELi128ELi512EEEvPT_PKfS5_PKS2_PKii --------------------------
	.section	.nv.constant0._ZN4vllm32paged_attention_v2_reduce_kernelI13__nv_bfloat16Li120ELi128ELi512EEEvPT_PKfS5_PKS2_PKii,"a",@progbits
	.sectionflags	@""
	.align	4
.nv.constant0._ZN4vllm32paged_attention_v2_reduce_kernelI13__nv_bfloat16Li120ELi128ELi512EEEvPT_PKfS5_PKS2_PKii:
	.zero		940


//--------------------- .nv.constant0._ZN4vllm25paged_attention_v2_kernelI13__nv_bfloat16S1_Li120ELi8ELi128ELNS_18Fp8KVCacheDataTypeE0ELb1ELi512EEEvPfS3_PT_PKS4_PKT0_SA_ifPKiSC_iPKfiiiSE_SE_iiiii --------------------------
	.section	.nv.constant0._ZN4vllm25paged_attention_v2_kernelI13__nv_bfloat16S1_Li120ELi8ELi128ELNS_18Fp8KVCacheDataTypeE0ELb1ELi512EEEvPfS3_PT_PKS4_PKT0_SA_ifPKiSC_iPKfiiiSE_SE_iiiii,"a",@progbits
	.sectionflags	@""
	.align	4
.nv.constant0._ZN4vllm25paged_attention_v2_kernelI13__nv_bfloat16S1_Li120ELi8ELi128ELNS_18Fp8KVCacheDataTypeE0ELb1ELi512EEEvPfS3_PT_PKS4_PKT0_SA_ifPKiSC_iPKfiiiSE_SE_iiiii:
	.zero		1036


//--------------------- .nv.constant0._ZN4vllm32paged_attention_v2_reduce_kernelI13__nv_bfloat16Li112ELi128ELi512EEEvPT_PKfS5_PKS2_PKii --------------------------
	.section	.nv.constant0._ZN4vllm32paged_attention_v2_reduce_kernelI13__nv_bfloat16Li112ELi128ELi512EEEvPT_PKfS5_PKS2_PKii,"a",@progbits
	.sectionflags	@""
	.align	4
.nv.constant0._ZN4vllm32paged_attention_v2_reduce_kernelI13__nv_bfloat16Li112ELi128ELi512EEEvPT_PKfS5_PKS2_PKii:
	.zero		940


//--------------------- .nv.constant0._ZN4vllm25paged_attention_v2_kernelI13__nv_bfloat16S1_Li112ELi8ELi128ELNS_18Fp8KVCacheDataTypeE0ELb1ELi512EEEvPfS3_PT_PKS4_PKT0_SA_ifPKiSC_iPKfiiiSE_SE_iiiii --------------------------
	.section	.nv.constant0._ZN4vllm25paged_attention_v2_kernelI13__nv_bfloat16S1_Li112ELi8ELi128ELNS_18Fp8KVCacheDataTypeE0ELb1ELi512EEEvPfS3_PT_PKS4_PKT0_SA_ifPKiSC_iPKfiiiSE_SE_iiiii,"a",@progbits
	.sectionflags	@""
	.align	4
.nv.constant0._ZN4vllm25paged_attention_v2_kernelI13__nv_bfloat16S1_Li112ELi8ELi128ELNS_18Fp8KVCacheDataTypeE0ELb1ELi512EEEvPfS3_PT_PKS4_PKT0_SA_ifPKiSC_iPKfiiiSE_SE_iiiii:
	.zero		1036


//--------------------- .nv.constant0._ZN4vllm32paged_attention_v2_reduce_kernelI13__nv_bfloat16Li96ELi128ELi512EEEvPT_PKfS5_PKS2_PKii --------------------------
	.section	.nv.constant0._ZN4vllm32paged_attention_v2_reduce_kernelI13__nv_bfloat16Li96ELi128ELi512EEEvPT_PKfS5_PKS2_PKii,"a",@progbits
	.sectionflags	@""
	.align	4
.nv.constant0._ZN4vllm32paged_attention_v2_reduce_kernelI13__nv_bfloat16Li96ELi128ELi512EEEvPT_PKfS5_PKS2_PKii:
	.zero		940


//--------------------- .nv.constant0._ZN4vllm25paged_attention_v2_kernelI13__nv_bfloat16S1_Li96ELi8ELi128ELNS_18Fp8KVCacheDataTypeE0ELb1ELi512EEEvPfS3_PT_PKS4_PKT0_SA_ifPKiSC_iPKfiiiSE_SE_iiiii --------------------------
	.section	.nv.constant0._ZN4vllm25paged_attention_v2_kernelI13__nv_bfloat16S1_Li96ELi8ELi128ELNS_18Fp8KVCacheDataTypeE0ELb1ELi512EEEvPfS3_PT_PKS4_PKT0_SA_ifPKiSC_iPKfiiiSE_SE_iiiii,"a",@progbits
	.sectionflags	@""
	.align	4
.nv.constant0._ZN4vllm25paged_attention_v2_kernelI13__nv_bfloat16S1_Li96ELi8ELi128ELNS_18Fp8KVCacheDataTypeE0ELb1ELi512EEEvPfS3_PT_PKS4_PKT0_SA_ifPKiSC_iPKfiiiSE_SE_iiiii:
	.zero		1036


//--------------------- .nv.constant0._ZN4vllm32paged_attention_v2_reduce_kernelI13__nv_bfloat16Li80ELi128ELi512EEEvPT_PKfS5_PKS2_PKii --------------------------
	.section	.nv.constant0._ZN4vllm32paged_attention_v2_reduce_kernelI13__nv_bfloat16Li80ELi128ELi512EEEvPT_PKfS5_PKS2_PKii,"a",@progbits
	.sectionflags	@""
	.align	4
.nv.constant0._ZN4vllm32paged_attention_v2_reduce_kernelI13__nv_bfloat16Li80ELi128ELi512EEEvPT_PKfS5_PKS2_PKii:
	.zero		940


//--------------------- .nv.constant0._ZN4vllm25paged_attention_v2_kernelI13__nv_bfloat16S1_Li80ELi8ELi128ELNS_18Fp8KVCacheDataTypeE0ELb1ELi512EEEvPfS3_PT_PKS4_PKT0_SA_ifPKiSC_iPKfiiiSE_SE_iiiii --------------------------
	.section	.nv.constant0._ZN4vllm25paged_attention_v2_kernelI13__nv_bfloat16S1_Li80ELi8ELi128ELNS_18Fp8KVCacheDataTypeE0ELb1ELi512EEEvPfS3_PT_PKS4_PKT0_SA_ifPKiSC_iPKfiiiSE_SE_iiiii,"a",@progbits
	.sectionflags	@""
	.align	4
.nv.constant0._ZN4vllm25paged_attention_v2_kernelI13__nv_bfloat16S1_Li80ELi8ELi128ELNS_18Fp8KVCacheDataTypeE0ELb1ELi512EEEvPfS3_PT_PKS4_PKT0_SA_ifPKiSC_iPKfiiiSE_SE_iiiii:
	.zero		1036


//--------------------- .nv.constant0._ZN4vllm32paged_attention_v2_reduce_kernelI13__nv_bfloat16Li64ELi128ELi512EEEvPT_PKfS5_PKS2_PKii --------------------------
	.section	.nv.constant0._ZN4vllm32paged_attention_v2_reduce_kernelI13__nv_bfloat16Li64ELi128ELi512EEEvPT_PKfS5_PKS2_PKii,"a",@progbits
	.sectionflags	@""
	.align	4
.nv.constant0._ZN4vllm32paged_attention_v2_reduce_kernelI13__nv_bfloat16Li64ELi128ELi512EEEvPT_PKfS5_PKS2_PKii:
	.zero		940


//--------------------- .nv.constant0._ZN4vllm25paged_attention_v2_kernelI13__nv_bfloat16S1_Li64ELi8ELi128ELNS_18Fp8KVCacheDataTypeE0ELb1ELi512EEEvPfS3_PT_PKS4_PKT0_SA_ifPKiSC_iPKfiiiSE_SE_iiiii --------------------------
	.section	.nv.constant0._ZN4vllm25paged_attention_v2_kernelI13__nv_bfloat16S1_Li64ELi8ELi128ELNS_18Fp8KVCacheDataTypeE0ELb1ELi512EEEvPfS3_PT_PKS4_PKT0_SA_ifPKiSC_iPKfiiiSE_SE_iiiii,"a",@progbits
	.sectionflags	@""
	.align	4
.nv.constant0._ZN4vllm25paged_attention_v2_kernelI13__nv_bfloat16S1_Li64ELi8ELi128ELNS_18Fp8KVCacheDataTypeE0ELb1ELi512EEEvPfS3_PT_PKS4_PKT0_SA_ifPKiSC_iPKfiiiSE_SE_iiiii:
	.zero		1036


//--------------------- .nv.constant0._ZN4vllm32paged_attention_v2_reduce_kernelI13__nv_bfloat16Li32ELi128ELi512EEEvPT_PKfS5_PKS2_PKii --------------------------
	.section	.nv.constant0._ZN4vllm32paged_attention_v2_reduce_kernelI13__nv_bfloat16Li32ELi128ELi512EEEvPT_PKfS5_PKS2_PKii,"a",@progbits
	.sectionflags	@""
	.align	4
.nv.constant0._ZN4vllm32paged_attention_v2_reduce_kernelI13__nv_bfloat16Li32ELi128ELi512EEEvPT_PKfS5_PKS2_PKii:
	.zero		940


//--------------------- .nv.constant0._ZN4vllm25paged_attention_v2_kernelI13__nv_bfloat16S1_Li32ELi8ELi128ELNS_18Fp8KVCacheDataTypeE0ELb1ELi512EEEvPfS3_PT_PKS4_PKT0_SA_ifPKiSC_iPKfiiiSE_SE_iiiii --------------------------
	.section	.nv.constant0._ZN4vllm25paged_attention_v2_kernelI13__nv_bfloat16S1_Li32ELi8ELi128ELNS_18Fp8KVCacheDataTypeE0ELb1ELi512EEEvPfS3_PT_PKS4_PKT0_SA_ifPKiSC_iPKfiiiSE_SE_iiiii,"a",@progbits
	.sectionflags	@""
	.align	4
.nv.constant0._ZN4vllm25paged_attention_v2_kernelI13__nv_bfloat16S1_Li32ELi8ELi128ELNS_18Fp8KVCacheDataTypeE0ELb1ELi512EEEvPfS3_PT_PKS4_PKT0_SA_ifPKiSC_iPKfiiiSE_SE_iiiii:
	.zero		1036


//--------------------- .nv.constant0._ZN4vllm25paged_attention_v2_kernelIttLi256ELi32ELi128ELNS_18Fp8KVCacheDataTypeE0ELb0ELi512EEEvPfS2_PT_PKS3_PKT0_S9_ifPKiSB_iPKfiiiSD_SD_iiiii --------------------------
	.section	.nv.constant0._ZN4vllm25paged_attention_v2_kernelIttLi256ELi32ELi128ELNS_18Fp8KVCacheDataTypeE0ELb0ELi512EEEvPfS2_PT_PKS3_PKT0_S9_ifPKiSB_iPKfiiiSD_SD_iiiii,"a",@progbits
	.sectionflags	@""
	.align	4
.nv.constant0._ZN4vllm25paged_attention_v2_kernelIttLi256ELi32ELi128ELNS_18Fp8KVCacheDataTypeE0ELb0ELi512EEEvPfS2_PT_PKS3_PKT0_S9_ifPKiSB_iPKfiiiSD_SD_iiiii:
	.zero		1036


//--------------------- .nv.constant0._ZN4vllm25paged_attention_v2_kernelIttLi192ELi32ELi128ELNS_18Fp8KVCacheDataTypeE0ELb0ELi512EEEvPfS2_PT_PKS3_PKT0_S9_ifPKiSB_iPKfiiiSD_SD_iiiii --------------------------
	.section	.nv.constant0._ZN4vllm25paged_attention_v2_kernelIttLi192ELi32ELi128ELNS_18Fp8KVCacheDataTypeE0ELb0ELi512EEEvPfS2_PT_PKS3_PKT0_S9_ifPKiSB_iPKfiiiSD_SD_iiiii,"a",@progbits
	.sectionflags	@""
	.align	4
.nv.constant0._ZN4vllm25paged_attention_v2_kernelIttLi192ELi32ELi128ELNS_18Fp8KVCacheDataTypeE0ELb0ELi512EEEvPfS2_PT_PKS3_PKT0_S9_ifPKiSB_iPKfiiiSD_SD_iiiii:
	.zero		1036


//--------------------- .nv.constant0._ZN4vllm25paged_attention_v2_kernelIttLi128ELi32ELi128ELNS_18Fp8KVCacheDataTypeE0ELb0ELi512EEEvPfS2_PT_PKS3_PKT0_S9_ifPKiSB_iPKfiiiSD_SD_iiiii --------------------------
	.section	.nv.constant0._ZN4vllm25paged_attention_v2_kernelIttLi128ELi32ELi128ELNS_18Fp8KVCacheDataTypeE0ELb0ELi512EEEvPfS2_PT_PKS3_PKT0_S9_ifPKiSB_iPKfiiiSD_SD_iiiii,"a",@progbits
	.sectionflags	@""
	.align	4
.nv.constant0._ZN4vllm25paged_attention_v2_kernelIttLi128ELi32ELi128ELNS_18Fp8KVCacheDataTypeE0ELb0ELi512EEEvPfS2_PT_PKS3_PKT0_S9_ifPKiSB_iPKfiiiSD_SD_iiiii:
	.zero		1036


//--------------------- .nv.constant0._ZN4vllm25paged_attention_v2_kernelIttLi120ELi32ELi128ELNS_18Fp8KVCacheDataTypeE0ELb0ELi512EEEvPfS2_PT_PKS3_PKT0_S9_ifPKiSB_iPKfiiiSD_SD_iiiii --------------------------
	.section	.nv.constant0._ZN4vllm25paged_attention_v2_kernelIttLi120ELi32ELi128ELNS_18Fp8KVCacheDataTypeE0ELb0ELi512EEEvPfS2_PT_PKS3_PKT0_S9_ifPKiSB_iPKfiiiSD_SD_iiiii,"a",@progbits
	.sectionflags	@""
	.align	4
.nv.constant0._ZN4vllm25paged_attention_v2_kernelIttLi120ELi32ELi128ELNS_18Fp8KVCacheDataTypeE0ELb0ELi512EEEvPfS2_PT_PKS3_PKT0_S9_ifPKiSB_iPKfiiiSD_SD_iiiii:
	.zero		1036


//--------------------- .nv.constant0._ZN4vllm25paged_attention_v2_kernelIttLi112ELi32ELi128ELNS_18Fp8KVCacheDataTypeE0ELb0ELi512EEEvPfS2_PT_PKS3_PKT0_S9_ifPKiSB_iPKfiiiSD_SD_iiiii --------------------------
	.section	.nv.constant0._ZN4vllm25paged_attention_v2_kernelIttLi112ELi32ELi128ELNS_18Fp8KVCacheDataTypeE0ELb0ELi512EEEvPfS2_PT_PKS3_PKT0_S9_ifPKiSB_iPKfiiiSD_SD_iiiii,"a",@progbits
	.sectionflags	@""
	.align	4
.nv.constant0._ZN4vllm25paged_attention_v2_kernelIttLi112ELi32ELi128ELNS_18Fp8KVCacheDataTypeE0ELb0ELi512EEEvPfS2_PT_PKS3_PKT0_S9_ifPKiSB_iPKfiiiSD_SD_iiiii:
	.zero		1036


//--------------------- .nv.constant0._ZN4vllm25paged_attention_v2_kernelIttLi96ELi32ELi128ELNS_18Fp8KVCacheDataTypeE0ELb0ELi512EEEvPfS2_PT_PKS3_PKT0_S9_ifPKiSB_iPKfiiiSD_SD_iiiii --------------------------
	.section	.nv.constant0._ZN4vllm25paged_attention_v2_kernelIttLi96ELi32ELi128ELNS_18Fp8KVCacheDataTypeE0ELb0ELi512EEEvPfS2_PT_PKS3_PKT0_S9_ifPKiSB_iPKfiiiSD_SD_iiiii,"a",@progbits
	.sectionflags	@""
	.align	4
.nv.constant0._ZN4vllm25paged_attention_v2_kernelIttLi96ELi32ELi128ELNS_18Fp8KVCacheDataTypeE0ELb0ELi512EEEvPfS2_PT_PKS3_PKT0_S9_ifPKiSB_iPKfiiiSD_SD_iiiii:
	.zero		1036


//--------------------- .nv.constant0._ZN4vllm25paged_attention_v2_kernelIttLi80ELi32ELi128ELNS_18Fp8KVCacheDataTypeE0ELb0ELi512EEEvPfS2_PT_PKS3_PKT0_S9_ifPKiSB_iPKfiiiSD_SD_iiiii --------------------------
	.section	.nv.constant0._ZN4vllm25paged_attention_v2_kernelIttLi80ELi32ELi128ELNS_18Fp8KVCacheDataTypeE0ELb0ELi512EEEvPfS2_PT_PKS3_PKT0_S9_ifPKiSB_iPKfiiiSD_SD_iiiii,"a",@progbits
	.sectionflags	@""
	.align	4
.nv.constant0._ZN4vllm25paged_attention_v2_kernelIttLi80ELi32ELi128ELNS_18Fp8KVCacheDataTypeE0ELb0ELi512EEEvPfS2_PT_PKS3_PKT0_S9_ifPKiSB_iPKfiiiSD_SD_iiiii:
	.zero		1036


//--------------------- .nv.constant0._ZN4vllm25paged_attention_v2_kernelIttLi64ELi32ELi128ELNS_18Fp8KVCacheDataTypeE0ELb0ELi512EEEvPfS2_PT_PKS3_PKT0_S9_ifPKiSB_iPKfiiiSD_SD_iiiii --------------------------
	.section	.nv.constant0._ZN4vllm25paged_attention_v2_kernelIttLi64ELi32ELi128ELNS_18Fp8KVCacheDataTypeE0ELb0ELi512EEEvPfS2_PT_PKS3_PKT0_S9_ifPKiSB_iPKfiiiSD_SD_iiiii,"a",@progbits
	.sectionflags	@""
	.align	4
.nv.constant0._ZN4vllm25paged_attention_v2_kernelIttLi64ELi32ELi128ELNS_18Fp8KVCacheDataTypeE0ELb0ELi512EEEvPfS2_PT_PKS3_PKT0_S9_ifPKiSB_iPKfiiiSD_SD_iiiii:
	.zero		1036


//--------------------- .nv.constant0._ZN4vllm25paged_attention_v2_kernelIttLi32ELi32ELi128ELNS_18Fp8KVCacheDataTypeE0ELb0ELi512EEEvPfS2_PT_PKS3_PKT0_S9_ifPKiSB_iPKfiiiSD_SD_iiiii --------------------------
	.section	.nv.constant0._ZN4vllm25paged_attention_v2_kernelIttLi32ELi32ELi128ELNS_18Fp8KVCacheDataTypeE0ELb0ELi512EEEvPfS2_PT_PKS3_PKT0_S9_ifPKiSB_iPKfiiiSD_SD_iiiii,"a",@progbits
	.sectionflags	@""
	.align	4
.nv.constant0._ZN4vllm25paged_attention_v2_kernelIttLi32ELi32ELi128ELNS_18Fp8KVCacheDataTypeE0ELb0ELi512EEEvPfS2_PT_PKS3_PKT0_S9_ifPKiSB_iPKfiiiSD_SD_iiiii:
	.zero		1036


//--------------------- .nv.constant0._ZN4vllm25paged_attention_v2_kernelIttLi256ELi32ELi128ELNS_18Fp8KVCacheDataTypeE0ELb1ELi512EEEvPfS2_PT_PKS3_PKT0_S9_ifPKiSB_iPKfiiiSD_SD_iiiii --------------------------
	.section	.nv.constant0._ZN4vllm25paged_attention_v2_kernelIttLi256ELi32ELi128ELNS_18Fp8KVCacheDataTypeE0ELb1ELi512EEEvPfS2_PT_PKS3_PKT0_S9_ifPKiSB_iPKfiiiSD_SD_iiiii,"a",@progbits
	.sectionflags	@""
	.align	4
.nv.constant0._ZN4vllm25paged_attention_v2_kernelIttLi256ELi32ELi128ELNS_18Fp8KVCacheDataTypeE0ELb1ELi512EEEvPfS2_PT_PKS3_PKT0_S9_ifPKiSB_iPKfiiiSD_SD_iiiii:
	.zero		1036


//--------------------- .nv.constant0._ZN4vllm25paged_attention_v2_kernelIttLi192ELi32ELi128ELNS_18Fp8KVCacheDataTypeE0ELb1ELi512EEEvPfS2_PT_PKS3_PKT0_S9_ifPKiSB_iPKfiiiSD_SD_iiiii --------------------------
	.section	.nv.constant0._ZN4vllm25paged_attention_v2_kernelIttLi192ELi32ELi128ELNS_18Fp8KVCacheDataTypeE0ELb1ELi512EEEvPfS2_PT_PKS3_PKT0_S9_ifPKiSB_iPKfiiiSD_SD_iiiii,"a",@progbits
	.sectionflags	@""
	.align	4
.nv.constant0._ZN4vllm25paged_attention_v2_kernelIttLi192ELi32ELi128ELNS_18Fp8KVCacheDataTypeE0ELb1ELi512EEEvPfS2_PT_PKS3_PKT0_S9_ifPKiSB_iPKfiiiSD_SD_iiiii:
	.zero		1036


//--------------------- .nv.constant0._ZN4vllm25paged_attention_v2_kernelIttLi128ELi32ELi128ELNS_18Fp8KVCacheDataTypeE0ELb1ELi512EEEvPfS2_PT_PKS3_PKT0_S9_ifPKiSB_iPKfiiiSD_SD_iiiii --------------------------
	.section	.nv.constant0._ZN4vllm25paged_attention_v2_kernelIttLi128ELi32ELi128ELNS_18Fp8KVCacheDataTypeE0ELb1ELi512EEEvPfS2_PT_PKS3_PKT0_S9_ifPKiSB_iPKfiiiSD_SD_iiiii,"a",@progbits
	.sectionflags	@""
	.align	4
.nv.constant0._ZN4vllm25paged_attention_v2_kernelIttLi128ELi32ELi128ELNS_18Fp8KVCacheDataTypeE0ELb1ELi512EEEvPfS2_PT_PKS3_PKT0_S9_ifPKiSB_iPKfiiiSD_SD_iiiii:
	.zero		1036


//--------------------- .nv.constant0._ZN4vllm25paged_attention_v2_kernelIttLi120ELi32ELi128ELNS_18Fp8KVCacheDataTypeE0ELb1ELi512EEEvPfS2_PT_PKS3_PKT0_S9_ifPKiSB_iPKfiiiSD_SD_iiiii --------------------------
	.section	.nv.constant0._ZN4vllm25paged_attention_v2_kernelIttLi120ELi32ELi128ELNS_18Fp8KVCacheDataTypeE0ELb1ELi512EEEvPfS2_PT_PKS3_PKT0_S9_ifPKiSB_iPKfiiiSD_SD_iiiii,"a",@progbits
	.sectionflags	@""
	.align	4
.nv.constant0._ZN4vllm25paged_attention_v2_kernelIttLi120ELi32ELi128ELNS_18Fp8KVCacheDataTypeE0ELb1ELi512EEEvPfS2_PT_PKS3_PKT0_S9_ifPKiSB_iPKfiiiSD_SD_iiiii:
	.zero		1036


//--------------------- .nv.constant0._ZN4vllm25paged_attention_v2_kernelIttLi112ELi32ELi128ELNS_18Fp8KVCacheDataTypeE0ELb1ELi512EEEvPfS2_PT_PKS3_PKT0_S9_ifPKiSB_iPKfiiiSD_SD_iiiii --------------------------
	.section	.nv.constant0._ZN4vllm25paged_attention_v2_kernelIttLi112ELi32ELi128ELNS_18Fp8KVCacheDataTypeE0ELb1ELi512EEEvPfS2_PT_PKS3_PKT0_S9_ifPKiSB_iPKfiiiSD_SD_iiiii,"a",@progbits
	.sectionflags	@""
	.align	4
.nv.constant0._ZN4vllm25paged_attention_v2_kernelIttLi112ELi32ELi128ELNS_18Fp8KVCacheDataTypeE0ELb1ELi512EEEvPfS2_PT_PKS3_PKT0_S9_ifPKiSB_iPKfiiiSD_SD_iiiii:
	.zero		1036


//--------------------- .nv.constant0._ZN4vllm25paged_attention_v2_kernelIttLi96ELi32ELi128ELNS_18Fp8KVCacheDataTypeE0ELb1ELi512EEEvPfS2_PT_PKS3_PKT0_S9_ifPKiSB_iPKfiiiSD_SD_iiiii --------------------------
	.section	.nv.constant0._ZN4vllm25paged_attention_v2_kernelIttLi96ELi32ELi128ELNS_18Fp8KVCacheDataTypeE0ELb1ELi512EEEvPfS2_PT_PKS3_PKT0_S9_ifPKiSB_iPKfiiiSD_SD_iiiii,"a",@progbits
	.sectionflags	@""
	.align	4
.nv.constant0._ZN4vllm25paged_attention_v2_kernelIttLi96ELi32ELi128ELNS_18Fp8KVCacheDataTypeE0ELb1ELi512EEEvPfS2_PT_PKS3_PKT0_S9_ifPKiSB_iPKfiiiSD_SD_iiiii:
	.zero		1036


//--------------------- .nv.constant0._ZN4vllm25paged_attention_v2_kernelIttLi80ELi32ELi128ELNS_18Fp8KVCacheDataTypeE0ELb1ELi512EEEvPfS2_PT_PKS3_PKT0_S9_ifPKiSB_iPKfiiiSD_SD_iiiii --------------------------
	.section	.nv.constant0._ZN4vllm25paged_attention_v2_kernelIttLi80ELi32ELi128ELNS_18Fp8KVCacheDataTypeE0ELb1ELi512EEEvPfS2_PT_PKS3_PKT0_S9_ifPKiSB_iPKfiiiSD_SD_iiiii,"a",@progbits
	.sectionflags	@""
	.align	4
.nv.constant0._ZN4vllm25paged_attention_v2_kernelIttLi80ELi32ELi128ELNS_18Fp8KVCacheDataTypeE0ELb1ELi512EEEvPfS2_PT_PKS3_PKT0_S9_ifPKiSB_iPKfiiiSD_SD_iiiii:
	.zero		1036


//--------------------- .nv.constant0._ZN4vllm25paged_attention_v2_kernelIttLi64ELi32ELi128ELNS_18Fp8KVCacheDataTypeE0ELb1ELi512EEEvPfS2_PT_PKS3_PKT0_S9_ifPKiSB_iPKfiiiSD_SD_iiiii --------------------------
	.section	.nv.constant0._ZN4vllm25paged_attention_v2_kernelIttLi64ELi32ELi128ELNS_18Fp8KVCacheDataTypeE0ELb1ELi512EEEvPfS2_PT_PKS3_PKT0_S9_ifPKiSB_iPKfiiiSD_SD_iiiii,"a",@progbits
	.sectionflags	@""
	.align	4
.nv.constant0._ZN4vllm25paged_attention_v2_kernelIttLi64ELi32ELi128ELNS_18Fp8KVCacheDataTypeE0ELb1ELi512EEEvPfS2_PT_PKS3_PKT0_S9_ifPKiSB_iPKfiiiSD_SD_iiiii:
	.zero		1036


//--------------------- .nv.constant0._ZN4vllm25paged_attention_v2_kernelIttLi32ELi32ELi128ELNS_18Fp8KVCacheDataTypeE0ELb1ELi512EEEvPfS2_PT_PKS3_PKT0_S9_ifPKiSB_iPKfiiiSD_SD_iiiii --------------------------
	.section	.nv.constant0._ZN4vllm25paged_attention_v2_kernelIttLi32ELi32ELi128ELNS_18Fp8KVCacheDataTypeE0ELb1ELi512EEEvPfS2_PT_PKS3_PKT0_S9_ifPKiSB_iPKfiiiSD_SD_iiiii,"a",@progbits
	.sectionflags	@""
	.align	4
.nv.constant0._ZN4vllm25paged_attention_v2_kernelIttLi32ELi32ELi128ELNS_18Fp8KVCacheDataTypeE0ELb1ELi512EEEvPfS2_PT_PKS3_PKT0_S9_ifPKiSB_iPKfiiiSD_SD_iiiii:
	.zero		1036


//--------------------- .nv.constant0._ZN4vllm25paged_attention_v2_kernelIttLi256ELi16ELi128ELNS_18Fp8KVCacheDataTypeE0ELb0ELi512EEEvPfS2_PT_PKS3_PKT0_S9_ifPKiSB_iPKfiiiSD_SD_iiiii --------------------------
	.section	.nv.constant0._ZN4vllm25paged_attention_v2_kernelIttLi256ELi16ELi128ELNS_18Fp8KVCacheDataTypeE0ELb0ELi512EEEvPfS2_PT_PKS3_PKT0_S9_ifPKiSB_iPKfiiiSD_SD_iiiii,"a",@progbits
	.sectionflags	@""
	.align	4
.nv.constant0._ZN4vllm25paged_attention_v2_kernelIttLi256ELi16ELi128ELNS_18Fp8KVCacheDataTypeE0ELb0ELi512EEEvPfS2_PT_PKS3_PKT0_S9_ifPKiSB_iPKfiiiSD_SD_iiiii:
	.zero		1036


//--------------------- .nv.constant0._ZN4vllm25paged_attention_v2_kernelIttLi192ELi16ELi128ELNS_18Fp8KVCacheDataTypeE0ELb0ELi512EEEvPfS2_PT_PKS3_PKT0_S9_ifPKiSB_iPKfiiiSD_SD_iiiii --------------------------
	.section	.nv.constant0._ZN4vllm25paged_attention_v2_kernelIttLi192ELi16ELi128ELNS_18Fp8KVCacheDataTypeE0ELb0ELi512EEEvPfS2_PT_PKS3_PKT0_S9_ifPKiSB_iPKfiiiSD_SD_iiiii,"a",@progbits
	.sectionflags	@""
	.align	4
.nv.constant0._ZN4vllm25paged_attention_v2_kernelIttLi192ELi16ELi128ELNS_18Fp8KVCacheDataTypeE0ELb0ELi512EEEvPfS2_PT_PKS3_PKT0_S9_ifPKiSB_iPKfiiiSD_SD_iiiii:
	.zero		1036


//--------------------- .nv.constant0._ZN4vllm25paged_attention_v2_kernelIttLi128ELi16ELi128ELNS_18Fp8KVCacheDataTypeE0ELb0ELi512EEEvPfS2_PT_PKS3_PKT0_S9_ifPKiSB_iPKfiiiSD_SD_iiiii --------------------------
	.section	.nv.constant0._ZN4vllm25paged_attention_v2_kernelIttLi128ELi16ELi128ELNS_18Fp8KVCacheDataTypeE0ELb0ELi512EEEvPfS2_PT_PKS3_PKT0_S9_ifPKiSB_iPKfiiiSD_SD_iiiii,"a",@progbits
	.sectionflags	@""
	.align	4
.nv.constant0._ZN4vllm25paged_attention_v2_kernelIttLi128ELi16ELi128ELNS_18Fp8KVCacheDataTypeE0ELb0ELi512EEEvPfS2_PT_PKS3_PKT0_S9_ifPKiSB_iPKfiiiSD_SD_iiiii:
	.zero		1036


//--------------------- .nv.constant0._ZN4vllm25paged_attention_v2_kernelIttLi120ELi16ELi128ELNS_18Fp8KVCacheDataTypeE0ELb0ELi512EEEvPfS2_PT_PKS3_PKT0_S9_ifPKiSB_iPKfiiiSD_SD_iiiii --------------------------
	.section	.nv.constant0._ZN4vllm25paged_attention_v2_kernelIttLi120ELi16ELi128ELNS_18Fp8KVCacheDataTypeE0ELb0ELi512EEEvPfS2_PT_PKS3_PKT0_S9_ifPKiSB_iPKfiiiSD_SD_iiiii,"a",@progbits
	.sectionflags	@""
	.align	4
.nv.constant0._ZN4vllm25paged_attention_v2_kernelIttLi120ELi16ELi128ELNS_18Fp8KVCacheDataTypeE0ELb0ELi512EEEvPfS2_PT_PKS3_PKT0_S9_ifPKiSB_iPKfiiiSD_SD_iiiii:
	.zero		1036


//--------------------- .nv.constant0._ZN4vllm25paged_attention_v2_kernelIttLi112ELi16ELi128ELNS_18Fp8KVCacheDataTypeE0ELb0ELi512EEEvPfS2_PT_PKS3_PKT0_S9_ifPKiSB_iPKfiiiSD_SD_iiiii --------------------------
	.section	.nv.constant0._ZN4vllm25paged_attention_v2_kernelIttLi112ELi16ELi128ELNS_18Fp8KVCacheDataTypeE0ELb0ELi512EEEvPfS2_PT_PKS3_PKT0_S9_ifPKiSB_iPKfiiiSD_SD_iiiii,"a",@progbits
	.sectionflags	@""
	.align	4
.nv.constant0._ZN4vllm25paged_attention_v2_kernelIttLi112ELi16ELi128ELNS_18Fp8KVCacheDataTypeE0ELb0ELi512EEEvPfS2_PT_PKS3_PKT0_S9_ifPKiSB_iPKfiiiSD_SD_iiiii:
	.zero		1036


//--------------------- .nv.constant0._ZN4vllm25paged_attention_v2_kernelIttLi96ELi16ELi128ELNS_18Fp8KVCacheDataTypeE0ELb0ELi512EEEvPfS2_PT_PKS3_PKT0_S9_ifPKiSB_iPKfiiiSD_SD_iiiii --------------------------
	.section	.nv.constant0._ZN4vllm25paged_attention_v2_kernelIttLi96ELi16ELi128ELNS_18Fp8KVCacheDataTypeE0ELb0ELi512EEEvPfS2_PT_PKS3_PKT0_S9_ifPKiSB_iPKfiiiSD_SD_iiiii,"a",@progbits
	.sectionflags	@""
	.align	4
.nv.constant0._ZN4vllm25paged_attention_v2_kernelIttLi96ELi16ELi128ELNS_18Fp8KVCacheDataTypeE0ELb0ELi512EEEvPfS2_PT_PKS3_PKT0_S9_ifPKiSB_iPKfiiiSD_SD_iiiii:
	.zero		1036


//--------------------- .nv.constant0._ZN4vllm25paged_attention_v2_kernelIttLi80ELi16ELi128ELNS_18Fp8KVCacheDataTypeE0ELb0ELi512EEEvPfS2_PT_PKS3_PKT0_S9_ifPKiSB_iPKfiiiSD_SD_iiiii --------------------------
	.section	.nv.constant0._ZN4vllm25paged_attention_v2_kernelIttLi80ELi16ELi128ELNS_18Fp8KVCacheDataTypeE0ELb0ELi512EEEvPfS2_PT_PKS3_PKT0_S9_ifPKiSB_iPKfiiiSD_SD_iiiii,"a",@progbits
	.sectionflags	@""
	.align	4
.nv.constant0._ZN4vllm25paged_attention_v2_kernelIttLi80ELi16ELi128ELNS_18Fp8KVCacheDataTypeE0ELb0ELi512EEEvPfS2_PT_PKS3_PKT0_S9_ifPKiSB_iPKfiiiSD_SD_iiiii:
	.zero		1036


//--------------------- .nv.constant0._ZN4vllm25paged_attention_v2_kernelIttLi64ELi16ELi128ELNS_18Fp8KVCacheDataTypeE0ELb0ELi512EEEvPfS2_PT_PKS3_PKT0_S9_ifPKiSB_iPKfiiiSD_SD_iiiii --------------------------
	.section	.nv.constant0._ZN4vllm25paged_attention_v2_kernelIttLi64ELi16ELi128ELNS_18Fp8KVCacheDataTypeE0ELb0ELi512EEEvPfS2_PT_PKS3_PKT0_S9_ifPKiSB_iPKfiiiSD_SD_iiiii,"a",@progbits
	.sectionflags	@""
	.align	4
.nv.constant0._ZN4vllm25paged_attention_v2_kernelIttLi64ELi16ELi128ELNS_18Fp8KVCacheDataTypeE0ELb0ELi512EEEvPfS2_PT_PKS3_PKT0_S9_ifPKiSB_iPKfiiiSD_SD_iiiii:
	.zero		1036


//--------------------- .nv.constant0._ZN4vllm25paged_attention_v2_kernelIttLi32ELi16ELi128ELNS_18Fp8KVCacheDataTypeE0ELb0ELi512EEEvPfS2_PT_PKS3_PKT0_S9_ifPKiSB_iPKfiiiSD_SD_iiiii --------------------------
	.section	.nv.constant0._ZN4vllm25paged_attention_v2_kernelIttLi32ELi16ELi128ELNS_18Fp8KVCacheDataTypeE0ELb0ELi512EEEvPfS2_PT_PKS3_PKT0_S9_ifPKiSB_iPKfiiiSD_SD_iiiii,"a",@progbits
	.sectionflags	@""
	.align	4
.nv.constant0._ZN4vllm25paged_attention_v2_kernelIttLi32ELi16ELi128ELNS_18Fp8KVCacheDataTypeE0ELb0ELi512EEEvPfS2_PT_PKS3_PKT0_S9_ifPKiSB_iPKfiiiSD_SD_iiiii:
	.zero		1036


//--------------------- .nv.constant0._ZN4vllm25paged_attention_v2_kernelIttLi256ELi16ELi128ELNS_18Fp8KVCacheDataTypeE0ELb1ELi512EEEvPfS2_PT_PKS3_PKT0_S9_ifPKiSB_iPKfiiiSD_SD_iiiii --------------------------
	.section	.nv.constant0._ZN4vllm25paged_attention_v2_kernelIttLi256ELi16ELi128ELNS_18Fp8KVCacheDataTypeE0ELb1ELi512EEEvPfS2_PT_PKS3_PKT0_S9_ifPKiSB_iPKfiiiSD_SD_iiiii,"a",@progbits
	.sectionflags	@""
	.align	4
.nv.constant0._ZN4vllm25paged_attention_v2_kernelIttLi256ELi16ELi128ELNS_18Fp8KVCacheDataTypeE0ELb1ELi512EEEvPfS2_PT_PKS3_PKT0_S9_ifPKiSB_iPKfiiiSD_SD_iiiii:
	.zero		1036


//--------------------- .nv.constant0._ZN4vllm25paged_attention_v2_kernelIttLi192ELi16ELi128ELNS_18Fp8KVCacheDataTypeE0ELb1ELi512EEEvPfS2_PT_PKS3_PKT0_S9_ifPKiSB_iPKfiiiSD_SD_iiiii --------------------------
	.section	.nv.constant0._ZN4vllm25paged_attention_v2_kernelIttLi192ELi16ELi128ELNS_18Fp8KVCacheDataTypeE0ELb1ELi512EEEvPfS2_PT_PKS3_PKT0_S9_ifPKiSB_iPKfiiiSD_SD_iiiii,"a",@progbits
	.sectionflags	@""
	.align	4
.nv.constant0._ZN4vllm25paged_attention_v2_kernelIttLi192ELi16ELi128ELNS_18Fp8KVCacheDataTypeE0ELb1ELi512EEEvPfS2_PT_PKS3_PKT0_S9_ifPKiSB_iPKfiiiSD_SD_iiiii:
	.zero		1036


//--------------------- .nv.constant0._ZN4vllm25paged_attention_v2_kernelIttLi128ELi16ELi128ELNS_18Fp8KVCacheDataTypeE0ELb1ELi512EEEvPfS2_PT_PKS3_PKT0_S9_ifPKiSB_iPKfiiiSD_SD_iiiii --------------------------
	.section	.nv.constant0._ZN4vllm25paged_attention_v2_kernelIttLi128ELi16ELi128ELNS_18Fp8KVCacheDataTypeE0ELb1ELi512EEEvPfS2_PT_PKS3_PKT0_S9_ifPKiSB_iPKfiiiSD_SD_iiiii,"a",@progbits
	.sectionflags	@""
	.align	4
.nv.constant0._ZN4vllm25paged_attention_v2_kernelIttLi128ELi16ELi128ELNS_18Fp8KVCacheDataTypeE0ELb1ELi512EEEvPfS2_PT_PKS3_PKT0_S9_ifPKiSB_iPKfiiiSD_SD_iiiii:
	.zero		1036


//--------------------- .nv.constant0._ZN4vllm25paged_attention_v2_kernelIttLi120ELi16ELi128ELNS_18Fp8KVCacheDataTypeE0ELb1ELi512EEEvPfS2_PT_PKS3_PKT0_S9_ifPKiSB_iPKfiiiSD_SD_iiiii --------------------------
	.section	.nv.constant0._ZN4vllm25paged_attention_v2_kernelIttLi120ELi16ELi128ELNS_18Fp8KVCacheDataTypeE0ELb1ELi512EEEvPfS2_PT_PKS3_PKT0_S9_ifPKiSB_iPKfiiiSD_SD_iiiii,"a",@progbits
	.sectionflags	@""
	.align	4
.nv.constant0._ZN4vllm25paged_attention_v2_kernelIttLi120ELi16ELi128ELNS_18Fp8KVCacheDataTypeE0ELb1ELi512EEEvPfS2_PT_PKS3_PKT0_S9_ifPKiSB_iPKfiiiSD_SD_iiiii:
	.zero		1036


//--------------------- .nv.constant0._ZN4vllm25paged_attention_v2_kernelIttLi112ELi16ELi128ELNS_18Fp8KVCacheDataTypeE0ELb1ELi512EEEvPfS2_PT_PKS3_PKT0_S9_ifPKiSB_iPKfiiiSD_SD_iiiii --------------------------
	.section	.nv.constant0._ZN4vllm25paged_attention_v2_kernelIttLi112ELi16ELi128ELNS_18Fp8KVCacheDataTypeE0ELb1ELi512EEEvPfS2_PT_PKS3_PKT0_S9_ifPKiSB_iPKfiiiSD_SD_iiiii,"a",@progbits
	.sectionflags	@""
	.align	4
.nv.constant0._ZN4vllm25paged_attention_v2_kernelIttLi112ELi16ELi128ELNS_18Fp8KVCacheDataTypeE0ELb1ELi512EEEvPfS2_PT_PKS3_PKT0_S9_ifPKiSB_iPKfiiiSD_SD_iiiii:
	.zero		1036


//--------------------- .nv.constant0._ZN4vllm25paged_attention_v2_kernelIttLi96ELi16ELi128ELNS_18Fp8KVCacheDataTypeE0ELb1ELi512EEEvPfS2_PT_PKS3_PKT0_S9_ifPKiSB_iPKfiiiSD_SD_iiiii --------------------------
	.section	.nv.constant0._ZN4vllm25paged_attention_v2_kernelIttLi96ELi16ELi128ELNS_18Fp8KVCacheDataTypeE0ELb1ELi512EEEvPfS2_PT_PKS3_PKT0_S9_ifPKiSB_iPKfiiiSD_SD_iiiii,"a",@progbits
	.sectionflags	@""
	.align	4
.nv.constant0._ZN4vllm25paged_attention_v2_kernelIttLi96ELi16ELi128ELNS_18Fp8KVCacheDataTypeE0ELb1ELi512EEEvPfS2_PT_PKS3_PKT0_S9_ifPKiSB_iPKfiiiSD_SD_iiiii:
	.zero		1036


//--------------------- .nv.constant0._ZN4vllm25paged_attention_v2_kernelIttLi80ELi16ELi128ELNS_18Fp8KVCacheDataTypeE0ELb1ELi512EEEvPfS2_PT_PKS3_PKT0_S9_ifPKiSB_iPKfiiiSD_SD_iiiii --------------------------
	.section	.nv.constant0._ZN4vllm25paged_attention_v2_kernelIttLi80ELi16ELi128ELNS_18Fp8KVCacheDataTypeE0ELb1ELi512EEEvPfS2_PT_PKS3_PKT0_S9_ifPKiSB_iPKfiiiSD_SD_iiiii,"a",@progbits
	.sectionflags	@""
	.align	4
.nv.constant0._ZN4vllm25paged_attention_v2_kernelIttLi80ELi16ELi128ELNS_18Fp8KVCacheDataTypeE0ELb1ELi512EEEvPfS2_PT_PKS3_PKT0_S9_ifPKiSB_iPKfiiiSD_SD_iiiii:
	.zero		1036


//--------------------- .nv.constant0._ZN4vllm25paged_attention_v2_kernelIttLi64ELi16ELi128ELNS_18Fp8KVCacheDataTypeE0ELb1ELi512EEEvPfS2_PT_PKS3_PKT0_S9_ifPKiSB_iPKfiiiSD_SD_iiiii --------------------------
	.section	.nv.constant0._ZN4vllm25paged_attention_v2_kernelIttLi64ELi16ELi128ELNS_18Fp8KVCacheDataTypeE0ELb1ELi512EEEvPfS2_PT_PKS3_PKT0_S9_ifPKiSB_iPKfiiiSD_SD_iiiii,"a",@progbits
	.sectionflags	@""
	.align	4
.nv.constant0._ZN4vllm25paged_attention_v2_kernelIttLi64ELi16ELi128ELNS_18Fp8KVCacheDataTypeE0ELb1ELi512EEEvPfS2_PT_PKS3_PKT0_S9_ifPKiSB_iPKfiiiSD_SD_iiiii:
	.zero		1036


//--------------------- .nv.constant0._ZN4vllm25paged_attention_v2_kernelIttLi32ELi16ELi128ELNS_18Fp8KVCacheDataTypeE0ELb1ELi512EEEvPfS2_PT_PKS3_PKT0_S9_ifPKiSB_iPKfiiiSD_SD_iiiii --------------------------
	.section	.nv.constant0._ZN4vllm25paged_attention_v2_kernelIttLi32ELi16ELi128ELNS_18Fp8KVCacheDataTypeE0ELb1ELi512EEEvPfS2_PT_PKS3_PKT0_S9_ifPKiSB_iPKfiiiSD_SD_iiiii,"a",@progbits
	.sectionflags	@""
	.align	4
.nv.constant0._ZN4vllm25paged_attention_v2_kernelIttLi32ELi16ELi128ELNS_18Fp8KVCacheDataTypeE0ELb1ELi512EEEvPfS2_PT_PKS3_PKT0_S9_ifPKiSB_iPKfiiiSD_SD_iiiii:
	.zero		1036


//--------------------- .nv.constant0._ZN4vllm25paged_attention_v2_kernelIttLi256ELi8ELi128ELNS_18Fp8KVCacheDataTypeE0ELb0ELi512EEEvPfS2_PT_PKS3_PKT0_S9_ifPKiSB_iPKfiiiSD_SD_iiiii --------------------------
	.section	.nv.constant0._ZN4vllm25paged_attention_v2_kernelIttLi256ELi8ELi128ELNS_18Fp8KVCacheDataTypeE0ELb0ELi512EEEvPfS2_PT_PKS3_PKT0_S9_ifPKiSB_iPKfiiiSD_SD_iiiii,"a",@progbits
	.sectionflags	@""
	.align	4
.nv.constant0._ZN4vllm25paged_attention_v2_kernelIttLi256ELi8ELi128ELNS_18Fp8KVCacheDataTypeE0ELb0ELi512EEEvPfS2_PT_PKS3_PKT0_S9_ifPKiSB_iPKfiiiSD_SD_iiiii:
	.zero		1036


//--------------------- .nv.constant0._ZN4vllm25paged_attention_v2_kernelIttLi192ELi8ELi128ELNS_18Fp8KVCacheDataTypeE0ELb0ELi512EEEvPfS2_PT_PKS3_PKT0_S9_ifPKiSB_iPKfiiiSD_SD_iiiii --------------------------
	.section	.nv.constant0._ZN4vllm25paged_attention_v2_kernelIttLi192ELi8ELi128ELNS_18Fp8KVCacheDataTypeE0ELb0ELi512EEEvPfS2_PT_PKS3_PKT0_S9_ifPKiSB_iPKfiiiSD_SD_iiiii,"a",@progbits
	.sectionflags	@""
	.align	4
.nv.constant0._ZN4vllm25paged_attention_v2_kernelIttLi192ELi8ELi128ELNS_18Fp8KVCacheDataTypeE0ELb0ELi512EEEvPfS2_PT_PKS3_PKT0_S9_ifPKiSB_iPKfiiiSD_SD_iiiii:
	.zero		1036


//--------------------- .nv.constant0._ZN4vllm25paged_attention_v2_kernelIttLi128ELi8ELi128ELNS_18Fp8KVCacheDataTypeE0ELb0ELi512EEEvPfS2_PT_PKS3_PKT0_S9_ifPKiSB_iPKfiiiSD_SD_iiiii --------------------------
	.section	.nv.constant0._ZN4vllm25paged_attention_v2_kernelIttLi128ELi8ELi128ELNS_18Fp8KVCacheDataTypeE0ELb0ELi512EEEvPfS2_PT_PKS3_PKT0_S9_ifPKiSB_iPKfiiiSD_SD_iiiii,"a",@progbits
	.sectionflags	@""
	.align	4
.nv.constant0._ZN4vllm25paged_attention_v2_kernelIttLi128ELi8ELi128ELNS_18Fp8KVCacheDataTypeE0ELb0ELi512EEEvPfS2_PT_PKS3_PKT0_S9_ifPKiSB_iPKfiiiSD_SD_iiiii:
	.zero		1036


//--------------------- .nv.constant0._ZN4vllm25paged_attention_v2_kernelIttLi120ELi8ELi128ELNS_18Fp8KVCacheDataTypeE0ELb0ELi512EEEvPfS2_PT_PKS3_PKT0_S9_ifPKiSB_iPKfiiiSD_SD_iiiii --------------------------
	.section	.nv.constant0._ZN4vllm25paged_attention_v2_kernelIttLi120ELi8ELi128ELNS_18Fp8KVCacheDataTypeE0ELb0ELi512EEEvPfS2_PT_PKS3_PKT0_S9_ifPKiSB_iPKfiiiSD_SD_iiiii,"a",@progbits
	.sectionflags	@""
	.align	4
.nv.constant0._ZN4vllm25paged_attention_v2_kernelIttLi120ELi8ELi128ELNS_18Fp8KVCacheDataTypeE0ELb0ELi512EEEvPfS2_PT_PKS3_PKT0_S9_ifPKiSB_iPKfiiiSD_SD_iiiii:
	.zero		1036


//--------------------- .nv.constant0._ZN4vllm25paged_attention_v2_kernelIttLi112ELi8ELi128ELNS_18Fp8KVCacheDataTypeE0ELb0ELi512EEEvPfS2_PT_PKS3_PKT0_S9_ifPKiSB_iPKfiiiSD_SD_iiiii --------------------------
	.section	.nv.constant0._ZN4vllm25paged_attention_v2_kernelIttLi112ELi8ELi128ELNS_18Fp8KVCacheDataTypeE0ELb0ELi512EEEvPfS2_PT_PKS3_PKT0_S9_ifPKiSB_iPKfiiiSD_SD_iiiii,"a",@progbits
	.sectionflags	@""
	.align	4
.nv.constant0._ZN4vllm25paged_attention_v2_kernelIttLi112ELi8ELi128ELNS_18Fp8KVCacheDataTypeE0ELb0ELi512EEEvPfS2_PT_PKS3_PKT0_S9_ifPKiSB_iPKfiiiSD_SD_iiiii:
	.zero		1036


//--------------------- .nv.constant0._ZN4vllm25paged_attention_v2_kernelIttLi96ELi8ELi128ELNS_18Fp8KVCacheDataTypeE0ELb0ELi512EEEvPfS2_PT_PKS3_PKT0_S9_ifPKiSB_iPKfiiiSD_SD_iiiii --------------------------
	.section	.nv.constant0._ZN4vllm25paged_attention_v2_kernelIttLi96ELi8ELi128ELNS_18Fp8KVCacheDataTypeE0ELb0ELi512EEEvPfS2_PT_PKS3_PKT0_S9_ifPKiSB_iPKfiiiSD_SD_iiiii,"a",@progbits
	.sectionflags	@""
	.align	4
.nv.constant0._ZN4vllm25paged_attention_v2_kernelIttLi96ELi8ELi128ELNS_18Fp8KVCacheDataTypeE0ELb0ELi512EEEvPfS2_PT_PKS3_PKT0_S9_ifPKiSB_iPKfiiiSD_SD_iiiii:
	.zero		1036


//--------------------- .nv.constant0._ZN4vllm25paged_attention_v2_kernelIttLi80ELi8ELi128ELNS_18Fp8KVCacheDataTypeE0ELb0ELi512EEEvPfS2_PT_PKS3_PKT0_S9_ifPKiSB_iPKfiiiSD_SD_iiiii --------------------------
	.section	.nv.constant0._ZN4vllm25paged_attention_v2_kernelIttLi80ELi8ELi128ELNS_18Fp8KVCacheDataTypeE0ELb0ELi512EEEvPfS2_PT_PKS3_PKT0_S9_ifPKiSB_iPKfiiiSD_SD_iiiii,"a",@progbits
	.sectionflags	@""
	.align	4
.nv.constant0._ZN4vllm25paged_attention_v2_kernelIttLi80ELi8ELi128ELNS_18Fp8KVCacheDataTypeE0ELb0ELi512EEEvPfS2_PT_PKS3_PKT0_S9_ifPKiSB_iPKfiiiSD_SD_iiiii:
	.zero		1036


//--------------------- .nv.constant0._ZN4vllm25paged_attention_v2_kernelIttLi64ELi8ELi128ELNS_18Fp8KVCacheDataTypeE0ELb0ELi512EEEvPfS2_PT_PKS3_PKT0_S9_ifPKiSB_iPKfiiiSD_SD_iiiii --------------------------
	.section	.nv.constant0._ZN4vllm25paged_attention_v2_kernelIttLi64ELi8ELi128ELNS_18Fp8KVCacheDataTypeE0ELb0ELi512EEEvPfS2_PT_PKS3_PKT0_S9_ifPKiSB_iPKfiiiSD_SD_iiiii,"a",@progbits
	.sectionflags	@""
	.align	4
.nv.constant0._ZN4vllm25paged_attention_v2_kernelIttLi64ELi8ELi128ELNS_18Fp8KVCacheDataTypeE0ELb0ELi512EEEvPfS2_PT_PKS3_PKT0_S9_ifPKiSB_iPKfiiiSD_SD_iiiii:
	.zero		1036


//--------------------- .nv.constant0._ZN4vllm25paged_attention_v2_kernelIttLi32ELi8ELi128ELNS_18Fp8KVCacheDataTypeE0ELb0ELi512EEEvPfS2_PT_PKS3_PKT0_S9_ifPKiSB_iPKfiiiSD_SD_iiiii --------------------------
	.section	.nv.constant0._ZN4vllm25paged_attention_v2_kernelIttLi32ELi8ELi128ELNS_18Fp8KVCacheDataTypeE0ELb0ELi512EEEvPfS2_PT_PKS3_PKT0_S9_ifPKiSB_iPKfiiiSD_SD_iiiii,"a",@progbits
	.sectionflags	@""
	.align	4
.nv.constant0._ZN4vllm25paged_attention_v2_kernelIttLi32ELi8ELi128ELNS_18Fp8KVCacheDataTypeE0ELb0ELi512EEEvPfS2_PT_PKS3_PKT0_S9_ifPKiSB_iPKfiiiSD_SD_iiiii:
	.zero		1036


//--------------------- .nv.constant0._ZN4vllm32paged_attention_v2_reduce_kernelItLi256ELi128ELi512EEEvPT_PKfS4_PKS1_PKii --------------------------
	.section	.nv.constant0._ZN4vllm32paged_attention_v2_reduce_kernelItLi256ELi128ELi512EEEvPT_PKfS4_PKS1_PKii,"a",@progbits
	.sectionflags	@""
	.align	4
.nv.constant0._ZN4vllm32paged_attention_v2_reduce_kernelItLi256ELi128ELi512EEEvPT_PKfS4_PKS1_PKii:
	.zero		940


//--------------------- .nv.constant0._ZN4vllm25paged_attention_v2_kernelIttLi256ELi8ELi128ELNS_18Fp8KVCacheDataTypeE0ELb1ELi512EEEvPfS2_PT_PKS3_PKT0_S9_ifPKiSB_iPKfiiiSD_SD_iiiii --------------------------
	.section	.nv.constant0._ZN4vllm25paged_attention_v2_kernelIttLi256ELi8ELi128ELNS_18Fp8KVCacheDataTypeE0ELb1ELi512EEEvPfS2_PT_PKS3_PKT0_S9_ifPKiSB_iPKfiiiSD_SD_iiiii,"a",@progbits
	.sectionflags	@""
	.align	4
.nv.constant0._ZN4vllm25paged_attention_v2_kernelIttLi256ELi8ELi128ELNS_18Fp8KVCacheDataTypeE0ELb1ELi512EEEvPfS2_PT_PKS3_PKT0_S9_ifPKiSB_iPKfiiiSD_SD_iiiii:
	.zero		1036


//--------------------- .nv.constant0._ZN4vllm32paged_attention_v2_reduce_kernelItLi192ELi128ELi512EEEvPT_PKfS4_PKS1_PKii --------------------------
	.section	.nv.constant0._ZN4vllm32paged_attention_v2_reduce_kernelItLi192ELi128ELi512EEEvPT_PKfS4_PKS1_PKii,"a",@progbits
	.sectionflags	@""
	.align	4
.nv.constant0._ZN4vllm32paged_attention_v2_reduce_kernelItLi192ELi128ELi512EEEvPT_PKfS4_PKS1_PKii:
	.zero		940


//--------------------- .nv.constant0._ZN4vllm25paged_attention_v2_kernelIttLi192ELi8ELi128ELNS_18Fp8KVCacheDataTypeE0ELb1ELi512EEEvPfS2_PT_PKS3_PKT0_S9_ifPKiSB_iPKfiiiSD_SD_iiiii --------------------------
	.section	.nv.constant0._ZN4vllm25paged_attention_v2_kernelIttLi192ELi8ELi128ELNS_18Fp8KVCacheDataTypeE0ELb1ELi512EEEvPfS2_PT_PKS3_PKT0_S9_ifPKiSB_iPKfiiiSD_SD_iiiii,"a",@progbits
	.sectionflags	@""
	.align	4
.nv.constant0._ZN4vllm25paged_attention_v2_kernelIttLi192ELi8ELi128ELNS_18Fp8KVCacheDataTypeE0ELb1ELi512EEEvPfS2_PT_PKS3_PKT0_S9_ifPKiSB_iPKfiiiSD_SD_iiiii:
	.zero		1036


//--------------------- .nv.constant0._ZN4vllm32paged_attention_v2_reduce_kernelItLi128ELi128ELi512EEEvPT_PKfS4_PKS1_PKii --------------------------
	.section	.nv.constant0._ZN4vllm32paged_attention_v2_reduce_kernelItLi128ELi128ELi512EEEvPT_PKfS4_PKS1_PKii,"a",@progbits
	.sectionflags	@""
	.align	4
.nv.constant0._ZN4vllm32paged_attention_v2_reduce_kernelItLi128ELi128ELi512EEEvPT_PKfS4_PKS1_PKii:
	.zero		940


//--------------------- .nv.constant0._ZN4vllm25paged_attention_v2_kernelIttLi128ELi8ELi128ELNS_18Fp8KVCacheDataTypeE0ELb1ELi512EEEvPfS2_PT_PKS3_PKT0_S9_ifPKiSB_iPKfiiiSD_SD_iiiii --------------------------
	.section	.nv.constant0._ZN4vllm25paged_attention_v2_kernelIttLi128ELi8ELi128ELNS_18Fp8KVCacheDataTypeE0ELb1ELi512EEEvPfS2_PT_PKS3_PKT0_S9_ifPKiSB_iPKfiiiSD_SD_iiiii,"a",@progbits
	.sectionflags	@""
	.align	4
.nv.constant0._ZN4vllm25paged_attention_v2_kernelIttLi128ELi8ELi128ELNS_18Fp8KVCacheDataTypeE0ELb1ELi512EEEvPfS2_PT_PKS3_PKT0_S9_ifPKiSB_iPKfiiiSD_SD_iiiii:
	.zero		1036


//--------------------- .nv.constant0._ZN4vllm32paged_attention_v2_reduce_kernelItLi120ELi128ELi512EEEvPT_PKfS4_PKS1_PKii --------------------------
	.section	.nv.constant0._ZN4vllm32paged_attention_v2_reduce_kernelItLi120ELi128ELi512EEEvPT_PKfS4_PKS1_PKii,"a",@progbits
	.sectionflags	@""
	.align	4
.nv.constant0._ZN4vllm32paged_attention_v2_reduce_kernelItLi120ELi128ELi512EEEvPT_PKfS4_PKS1_PKii:
	.zero		940


//--------------------- .nv.constant0._ZN4vllm25paged_attention_v2_kernelIttLi120ELi8ELi128ELNS_18Fp8KVCacheDataTypeE0ELb1ELi512EEEvPfS2_PT_PKS3_PKT0_S9_ifPKiSB_iPKfiiiSD_SD_iiiii --------------------------
	.section	.nv.constant0._ZN4vllm25paged_attention_v2_kernelIttLi120ELi8ELi128ELNS_18Fp8KVCacheDataTypeE0ELb1ELi512EEEvPfS2_PT_PKS3_PKT0_S9_ifPKiSB_iPKfiiiSD_SD_iiiii,"a",@progbits
	.sectionflags	@""
	.align	4
.nv.constant0._ZN4vllm25paged_attention_v2_kernelIttLi120ELi8ELi128ELNS_18Fp8KVCacheDataTypeE0ELb1ELi512EEEvPfS2_PT_PKS3_PKT0_S9_ifPKiSB_iPKfiiiSD_SD_iiiii:
	.zero		1036


//--------------------- .nv.constant0._ZN4vllm32paged_attention_v2_reduce_kernelItLi112ELi128ELi512EEEvPT_PKfS4_PKS1_PKii --------------------------
	.section	.nv.constant0._ZN4vllm32paged_attention_v2_reduce_kernelItLi112ELi128ELi512EEEvPT_PKfS4_PKS1_PKii,"a",@progbits
	.sectionflags	@""
	.align	4
.nv.constant0._ZN4vllm32paged_attention_v2_reduce_kernelItLi112ELi128ELi512EEEvPT_PKfS4_PKS1_PKii:
	.zero		940


//--------------------- .nv.constant0._ZN4vllm25paged_attention_v2_kernelIttLi112ELi8ELi128ELNS_18Fp8KVCacheDataTypeE0ELb1ELi512EEEvPfS2_PT_PKS3_PKT0_S9_ifPKiSB_iPKfiiiSD_SD_iiiii --------------------------
	.section	.nv.constant0._ZN4vllm25paged_attention_v2_kernelIttLi112ELi8ELi128ELNS_18Fp8KVCacheDataTypeE0ELb1ELi512EEEvPfS2_PT_PKS3_PKT0_S9_ifPKiSB_iPKfiiiSD_SD_iiiii,"a",@progbits
	.sectionflags	@""
	.align	4
.nv.constant0._ZN4vllm25paged_attention_v2_kernelIttLi112ELi8ELi128ELNS_18Fp8KVCacheDataTypeE0ELb1ELi512EEEvPfS2_PT_PKS3_PKT0_S9_ifPKiSB_iPKfiiiSD_SD_iiiii:
	.zero		1036


//--------------------- .nv.constant0._ZN4vllm32paged_attention_v2_reduce_kernelItLi96ELi128ELi512EEEvPT_PKfS4_PKS1_PKii --------------------------
	.section	.nv.constant0._ZN4vllm32paged_attention_v2_reduce_kernelItLi96ELi128ELi512EEEvPT_PKfS4_PKS1_PKii,"a",@progbits
	.sectionflags	@""
	.align	4
.nv.constant0._ZN4vllm32paged_attention_v2_reduce_kernelItLi96ELi128ELi512EEEvPT_PKfS4_PKS1_PKii:
	.zero		940


//--------------------- .nv.constant0._ZN4vllm25paged_attention_v2_kernelIttLi96ELi8ELi128ELNS_18Fp8KVCacheDataTypeE0ELb1ELi512EEEvPfS2_PT_PKS3_PKT0_S9_ifPKiSB_iPKfiiiSD_SD_iiiii --------------------------
	.section	.nv.constant0._ZN4vllm25paged_attention_v2_kernelIttLi96ELi8ELi128ELNS_18Fp8KVCacheDataTypeE0ELb1ELi512EEEvPfS2_PT_PKS3_PKT0_S9_ifPKiSB_iPKfiiiSD_SD_iiiii,"a",@progbits
	.sectionflags	@""
	.align	4
.nv.constant0._ZN4vllm25paged_attention_v2_kernelIttLi96ELi8ELi128ELNS_18Fp8KVCacheDataTypeE0ELb1ELi512EEEvPfS2_PT_PKS3_PKT0_S9_ifPKiSB_iPKfiiiSD_SD_iiiii:
	.zero		1036


//--------------------- .nv.constant0._ZN4vllm32paged_attention_v2_reduce_kernelItLi80ELi128ELi512EEEvPT_PKfS4_PKS1_PKii --------------------------
	.section	.nv.constant0._ZN4vllm32paged_attention_v2_reduce_kernelItLi80ELi128ELi512EEEvPT_PKfS4_PKS1_PKii,"a",@progbits
	.sectionflags	@""
	.align	4
.nv.constant0._ZN4vllm32paged_attention_v2_reduce_kernelItLi80ELi128ELi512EEEvPT_PKfS4_PKS1_PKii:
	.zero		940


//--------------------- .nv.constant0._ZN4vllm25paged_attention_v2_kernelIttLi80ELi8ELi128ELNS_18Fp8KVCacheDataTypeE0ELb1ELi512EEEvPfS2_PT_PKS3_PKT0_S9_ifPKiSB_iPKfiiiSD_SD_iiiii --------------------------
	.section	.nv.constant0._ZN4vllm25paged_attention_v2_kernelIttLi80ELi8ELi128ELNS_18Fp8KVCacheDataTypeE0ELb1ELi512EEEvPfS2_PT_PKS3_PKT0_S9_ifPKiSB_iPKfiiiSD_SD_iiiii,"a",@progbits
	.sectionflags	@""
	.align	4
.nv.constant0._ZN4vllm25paged_attention_v2_kernelIttLi80ELi8ELi128ELNS_18Fp8KVCacheDataTypeE0ELb1ELi512EEEvPfS2_PT_PKS3_PKT0_S9_ifPKiSB_iPKfiiiSD_SD_iiiii:
	.zero		1036


//--------------------- .nv.constant0._ZN4vllm32paged_attention_v2_reduce_kernelItLi64ELi128ELi512EEEvPT_PKfS4_PKS1_PKii --------------------------
	.section	.nv.constant0._ZN4vllm32paged_attention_v2_reduce_kernelItLi64ELi128ELi512EEEvPT_PKfS4_PKS1_PKii,"a",@progbits
	.sectionflags	@""
	.align	4
.nv.constant0._ZN4vllm32paged_attention_v2_reduce_kernelItLi64ELi128ELi512EEEvPT_PKfS4_PKS1_PKii:
	.zero		940


//--------------------- .nv.constant0._ZN4vllm25paged_attention_v2_kernelIttLi64ELi8ELi128ELNS_18Fp8KVCacheDataTypeE0ELb1ELi512EEEvPfS2_PT_PKS3_PKT0_S9_ifPKiSB_iPKfiiiSD_SD_iiiii --------------------------
	.section	.nv.constant0._ZN4vllm25paged_attention_v2_kernelIttLi64ELi8ELi128ELNS_18Fp8KVCacheDataTypeE0ELb1ELi512EEEvPfS2_PT_PKS3_PKT0_S9_ifPKiSB_iPKfiiiSD_SD_iiiii,"a",@progbits
	.sectionflags	@""
	.align	4
.nv.constant0._ZN4vllm25paged_attention_v2_kernelIttLi64ELi8ELi128ELNS_18Fp8KVCacheDataTypeE0ELb1ELi512EEEvPfS2_PT_PKS3_PKT0_S9_ifPKiSB_iPKfiiiSD_SD_iiiii:
	.zero		1036


//--------------------- .nv.constant0._ZN4vllm32paged_attention_v2_reduce_kernelItLi32ELi128ELi512EEEvPT_PKfS4_PKS1_PKii --------------------------
	.section	.nv.constant0._ZN4vllm32paged_attention_v2_reduce_kernelItLi32ELi128ELi512EEEvPT_PKfS4_PKS1_PKii,"a",@progbits
	.sectionflags	@""
	.align	4
.nv.constant0._ZN4vllm32paged_attention_v2_reduce_kernelItLi32ELi128ELi512EEEvPT_PKfS4_PKS1_PKii:
	.zero		940


//--------------------- .nv.constant0._ZN4vllm25paged_attention_v2_kernelIttLi32ELi8ELi128ELNS_18Fp8KVCacheDataTypeE0ELb1ELi512EEEvPfS2_PT_PKS3_PKT0_S9_ifPKiSB_iPKfiiiSD_SD_iiiii --------------------------
	.section	.nv.constant0._ZN4vllm25paged_attention_v2_kernelIttLi32ELi8ELi128ELNS_18Fp8KVCacheDataTypeE0ELb1ELi512EEEvPfS2_PT_PKS3_PKT0_S9_ifPKiSB_iPKfiiiSD_SD_iiiii,"a",@progbits
	.sectionflags	@""
	.align	4
.nv.constant0._ZN4vllm25paged_attention_v2_kernelIttLi32ELi8ELi128ELNS_18Fp8KVCacheDataTypeE0ELb1ELi512EEEvPfS2_PT_PKS3_PKT0_S9_ifPKiSB_iPKfiiiSD_SD_iiiii:
	.zero		1036


//--------------------- .nv.constant0._ZN4vllm25paged_attention_v2_kernelIffLi256ELi32ELi128ELNS_18Fp8KVCacheDataTypeE0ELb0ELi512EEEvPfS2_PT_PKS3_PKT0_S9_ifPKiSB_iPKfiiiSD_SD_iiiii --------------------------
	.section	.nv.constant0._ZN4vllm25paged_attention_v2_kernelIffLi256ELi32ELi128ELNS_18Fp8KVCacheDataTypeE0ELb0ELi512EEEvPfS2_PT_PKS3_PKT0_S9_ifPKiSB_iPKfiiiSD_SD_iiiii,"a",@progbits
	.sectionflags	@""
	.align	4
.nv.constant0._ZN4vllm25paged_attention_v2_kernelIffLi256ELi32ELi128ELNS_18Fp8KVCacheDataTypeE0ELb0ELi512EEEvPfS2_PT_PKS3_PKT0_S9_ifPKiSB_iPKfiiiSD_SD_iiiii:
	.zero		1036


//--------------------- .nv.constant0._ZN4vllm25paged_attention_v2_kernelIffLi192ELi32ELi128ELNS_18Fp8KVCacheDataTypeE0ELb0ELi512EEEvPfS2_PT_PKS3_PKT0_S9_ifPKiSB_iPKfiiiSD_SD_iiiii --------------------------
	.section	.nv.constant0._ZN4vllm25paged_attention_v2_kernelIffLi192ELi32ELi128ELNS_18Fp8KVCacheDataTypeE0ELb0ELi512EEEvPfS2_PT_PKS3_PKT0_S9_ifPKiSB_iPKfiiiSD_SD_iiiii,"a",@progbits
	.sectionflags	@""
	.align	4
.nv.constant0._ZN4vllm25paged_attention_v2_kernelIffLi192ELi32ELi128ELNS_18Fp8KVCacheDataTypeE0ELb0ELi512EEEvPfS2_PT_PKS3_PKT0_S9_ifPKiSB_iPKfiiiSD_SD_iiiii:
	.zero		1036


//--------------------- .nv.constant0._ZN4vllm25paged_attention_v2_kernelIffLi128ELi32ELi128ELNS_18Fp8KVCacheDataTypeE0ELb0ELi512EEEvPfS2_PT_PKS3_PKT0_S9_ifPKiSB_iPKfiiiSD_SD_iiiii --------------------------
	.section	.nv.constant0._ZN4vllm25paged_attention_v2_kernelIffLi128ELi32ELi128ELNS_18Fp8KVCacheDataTypeE0ELb0ELi512EEEvPfS2_PT_PKS3_PKT0_S9_ifPKiSB_iPKfiiiSD_SD_iiiii,"a",@progbits
	.sectionflags	@""
	.align	4
.nv.constant0._ZN4vllm25paged_attention_v2_kernelIffLi128ELi32ELi128ELNS_18Fp8KVCacheDataTypeE0ELb0ELi512EEEvPfS2_PT_PKS3_PKT0_S9_ifPKiSB_iPKfiiiSD_SD_iiiii:
	.zero		1036


//--------------------- .nv.constant0._ZN4vllm25paged_attention_v2_kernelIffLi120ELi32ELi128ELNS_18Fp8KVCacheDataTypeE0ELb0ELi512EEEvPfS2_PT_PKS3_PKT0_S9_ifPKiSB_iPKfiiiSD_SD_iiiii --------------------------
	.section	.nv.constant0._ZN4vllm25paged_attention_v2_kernelIffLi120ELi32ELi128ELNS_18Fp8KVCacheDataTypeE0ELb0ELi512EEEvPfS2_PT_PKS3_PKT0_S9_ifPKiSB_iPKfiiiSD_SD_iiiii,"a",@progbits
	.sectionflags	@""
	.align	4
.nv.constant0._ZN4vllm25paged_attention_v2_kernelIffLi120ELi32ELi128ELNS_18Fp8KVCacheDataTypeE0ELb0ELi512EEEvPfS2_PT_PKS3_PKT0_S9_ifPKiSB_iPKfiiiSD_SD_iiiii:
	.zero		1036


//--------------------- .nv.constant0._ZN4vllm25paged_attention_v2_kernelIffLi112ELi32ELi128ELNS_18Fp8KVCacheDataTypeE0ELb0ELi512EEEvPfS2_PT_PKS3_PKT0_S9_ifPKiSB_iPKfiiiSD_SD_iiiii --------------------------
	.section	.nv.constant0._ZN4vllm25paged_attention_v2_kernelIffLi112ELi32ELi128ELNS_18Fp8KVCacheDataTypeE0ELb0ELi512EEEvPfS2_PT_PKS3_PKT0_S9_ifPKiSB_iPKfiiiSD_SD_iiiii,"a",@progbits
	.sectionflags	@""
	.align	4
.nv.constant0._ZN4vllm25paged_attention_v2_kernelIffLi112ELi32ELi128ELNS_18Fp8KVCacheDataTypeE0ELb0ELi512EEEvPfS2_PT_PKS3_PKT0_S9_ifPKiSB_iPKfiiiSD_SD_iiiii:
	.zero		1036


//--------------------- .nv.constant0._ZN4vllm25paged_attention_v2_kernelIffLi96ELi32ELi128ELNS_18Fp8KVCacheDataTypeE0ELb0ELi512EEEvPfS2_PT_PKS3_PKT0_S9_ifPKiSB_iPKfiiiSD_SD_iiiii --------------------------
	.section	.nv.constant0._ZN4vllm25paged_attention_v2_kernelIffLi96ELi32ELi128ELNS_18Fp8KVCacheDataTypeE0ELb0ELi512EEEvPfS2_PT_PKS3_PKT0_S9_ifPKiSB_iPKfiiiSD_SD_iiiii,"a",@progbits
	.sectionflags	@""
	.align	4
.nv.constant0._ZN4vllm25paged_attention_v2_kernelIffLi96ELi32ELi128ELNS_18Fp8KVCacheDataTypeE0ELb0ELi512EEEvPfS2_PT_PKS3_PKT0_S9_ifPKiSB_iPKfiiiSD_SD_iiiii:
	.zero		1036


//--------------------- .nv.constant0._ZN4vllm25paged_attention_v2_kernelIffLi80ELi32ELi128ELNS_18Fp8KVCacheDataTypeE0ELb0ELi512EEEvPfS2_PT_PKS3_PKT0_S9_ifPKiSB_iPKfiiiSD_SD_iiiii --------------------------
	.section	.nv.constant0._ZN4vllm25paged_attention_v2_kernelIffLi80ELi32ELi128ELNS_18Fp8KVCacheDataTypeE0ELb0ELi512EEEvPfS2_PT_PKS3_PKT0_S9_ifPKiSB_iPKfiiiSD_SD_iiiii,"a",@progbits
	.sectionflags	@""
	.align	4
.nv.constant0._ZN4vllm25paged_attention_v2_kernelIffLi80ELi32ELi128ELNS_18Fp8KVCacheDataTypeE0ELb0ELi512EEEvPfS2_PT_PKS3_PKT0_S9_ifPKiSB_iPKfiiiSD_SD_iiiii:
	.zero		1036


//--------------------- .nv.constant0._ZN4vllm25paged_attention_v2_kernelIffLi64ELi32ELi128ELNS_18Fp8KVCacheDataTypeE0ELb0ELi512EEEvPfS2_PT_PKS3_PKT0_S9_ifPKiSB_iPKfiiiSD_SD_iiiii --------------------------
	.section	.nv.constant0._ZN4vllm25paged_attention_v2_kernelIffLi64ELi32ELi128ELNS_18Fp8KVCacheDataTypeE0ELb0ELi512EEEvPfS2_PT_PKS3_PKT0_S9_ifPKiSB_iPKfiiiSD_SD_iiiii,"a",@progbits
	.sectionflags	@""
	.align	4
.nv.constant0._ZN4vllm25paged_attention_v2_kernelIffLi64ELi32ELi128ELNS_18Fp8KVCacheDataTypeE0ELb0ELi512EEEvPfS2_PT_PKS3_PKT0_S9_ifPKiSB_iPKfiiiSD_SD_iiiii:
	.zero		1036


//--------------------- .nv.constant0._ZN4vllm25paged_attention_v2_kernelIffLi32ELi32ELi128ELNS_18Fp8KVCacheDataTypeE0ELb0ELi512EEEvPfS2_PT_PKS3_PKT0_S9_ifPKiSB_iPKfiiiSD_SD_iiiii --------------------------
	.section	.nv.constant0._ZN4vllm25paged_attention_v2_kernelIffLi32ELi32ELi128ELNS_18Fp8KVCacheDataTypeE0ELb0ELi512EEEvPfS2_PT_PKS3_PKT0_S9_ifPKiSB_iPKfiiiSD_SD_iiiii,"a",@progbits
	.sectionflags	@""
	.align	4
.nv.constant0._ZN4vllm25paged_attention_v2_kernelIffLi32ELi32ELi128ELNS_18Fp8KVCacheDataTypeE0ELb0ELi512EEEvPfS2_PT_PKS3_PKT0_S9_ifPKiSB_iPKfiiiSD_SD_iiiii:
	.zero		1036


//--------------------- .nv.constant0._ZN4vllm25paged_attention_v2_kernelIffLi256ELi32ELi128ELNS_18Fp8KVCacheDataTypeE0ELb1ELi512EEEvPfS2_PT_PKS3_PKT0_S9_ifPKiSB_iPKfiiiSD_SD_iiiii --------------------------
	.section	.nv.constant0._ZN4vllm25paged_attention_v2_kernelIffLi256ELi32ELi128ELNS_18Fp8KVCacheDataTypeE0ELb1ELi512EEEvPfS2_PT_PKS3_PKT0_S9_ifPKiSB_iPKfiiiSD_SD_iiiii,"a",@progbits
	.sectionflags	@""
	.align	4
.nv.constant0._ZN4vllm25paged_attention_v2_kernelIffLi256ELi32ELi128ELNS_18Fp8KVCacheDataTypeE0ELb1ELi512EEEvPfS2_PT_PKS3_PKT0_S9_ifPKiSB_iPKfiiiSD_SD_iiiii:
	.zero		1036


//--------------------- .nv.constant0._ZN4vllm25paged_attention_v2_kernelIffLi192ELi32ELi128ELNS_18Fp8KVCacheDataTypeE0ELb1ELi512EEEvPfS2_PT_PKS3_PKT0_S9_ifPKiSB_iPKfiiiSD_SD_iiiii --------------------------
	.section	.nv.constant0._ZN4vllm25paged_attention_v2_kernelIffLi192ELi32ELi128ELNS_18Fp8KVCacheDataTypeE0ELb1ELi512EEEvPfS2_PT_PKS3_PKT0_S9_ifPKiSB_iPKfiiiSD_SD_iiiii,"a",@progbits
	.sectionflags	@""
	.align	4
.nv.constant0._ZN4vllm25paged_attention_v2_kernelIffLi192ELi32ELi128ELNS_18Fp8KVCacheDataTypeE0ELb1ELi512EEEvPfS2_PT_PKS3_PKT0_S9_ifPKiSB_iPKfiiiSD_SD_iiiii:
	.zero		1036


//--------------------- .nv.constant0._ZN4vllm25paged_attention_v2_kernelIffLi128ELi32ELi128ELNS_18Fp8KVCacheDataTypeE0ELb1ELi512EEEvPfS2_PT_PKS3_PKT0_S9_ifPKiSB_iPKfiiiSD_SD_iiiii --------------------------
	.section	.nv.constant0._ZN4vllm25paged_attention_v2_kernelIffLi128ELi32ELi128ELNS_18Fp8KVCacheDataTypeE0ELb1ELi512EEEvPfS2_PT_PKS3_PKT0_S9_ifPKiSB_iPKfiiiSD_SD_iiiii,"a",@progbits
	.sectionflags	@""
	.align	4
.nv.constant0._ZN4vllm25paged_attention_v2_kernelIffLi128ELi32ELi128ELNS_18Fp8KVCacheDataTypeE0ELb1ELi512EEEvPfS2_PT_PKS3_PKT0_S9_ifPKiSB_iPKfiiiSD_SD_iiiii:
	.zero		1036


//--------------------- .nv.constant0._ZN4vllm25paged_attention_v2_kernelIffLi120ELi32ELi128ELNS_18Fp8KVCacheDataTypeE0ELb1ELi512EEEvPfS2_PT_PKS3_PKT0_S9_ifPKiSB_iPKfiiiSD_SD_iiiii --------------------------
	.section	.nv.constant0._ZN4vllm25paged_attention_v2_kernelIffLi120ELi32ELi128ELNS_18Fp8KVCacheDataTypeE0ELb1ELi512EEEvPfS2_PT_PKS3_PKT0_S9_ifPKiSB_iPKfiiiSD_SD_iiiii,"a",@progbits
	.sectionflags	@""
	.align	4
.nv.constant0._ZN4vllm25paged_attention_v2_kernelIffLi120ELi32ELi128ELNS_18Fp8KVCacheDataTypeE0ELb1ELi512EEEvPfS2_PT_PKS3_PKT0_S9_ifPKiSB_iPKfiiiSD_SD_iiiii:
	.zero		1036


//--------------------- .nv.constant0._ZN4vllm25paged_attention_v2_kernelIffLi112ELi32ELi128ELNS_18Fp8KVCacheDataTypeE0ELb1ELi512EEEvPfS2_PT_PKS3_PKT0_S9_ifPKiSB_iPKfiiiSD_SD_iiiii --------------------------
	.section	.nv.constant0._ZN4vllm25paged_attention_v2_kernelIffLi112ELi32ELi128ELNS_18Fp8KVCacheDataTypeE0ELb1ELi512EEEvPfS2_PT_PKS3_PKT0_S9_ifPKiSB_iPKfiiiSD_SD_iiiii,"a",@progbits
	.sectionflags	@""
	.align	4
.nv.constant0._ZN4vllm25paged_attention_v2_kernelIffLi112ELi32ELi128ELNS_18Fp8KVCacheDataTypeE0ELb1ELi512EEEvPfS2_PT_PKS3_PKT0_S9_ifPKiSB_iPKfiiiSD_SD_iiiii:
	.zero		1036


//--------------------- .nv.constant0._ZN4vllm25paged_attention_v2_kernelIffLi96ELi32ELi128ELNS_18Fp8KVCacheDataTypeE0ELb1ELi512EEEvPfS2_PT_PKS3_PKT0_S9_ifPKiSB_iPKfiiiSD_SD_iiiii --------------------------
	.section	.nv.constant0._ZN4vllm25paged_attention_v2_kernelIffLi96ELi32ELi128ELNS_18Fp8KVCacheDataTypeE0ELb1ELi512EEEvPfS2_PT_PKS3_PKT0_S9_ifPKiSB_iPKfiiiSD_SD_iiiii,"a",@progbits
	.sectionflags	@""
	.align	4
.nv.constant0._ZN4vllm25paged_attention_v2_kernelIffLi96ELi32ELi128ELNS_18Fp8KVCacheDataTypeE0ELb1ELi512EEEvPfS2_PT_PKS3_PKT0_S9_ifPKiSB_iPKfiiiSD_SD_iiiii:
	.zero		1036


//--------------------- .nv.constant0._ZN4vllm25paged_attention_v2_kernelIffLi80ELi32ELi128ELNS_18Fp8KVCacheDataTypeE0ELb1ELi512EEEvPfS2_PT_PKS3_PKT0_S9_ifPKiSB_iPKfiiiSD_SD_iiiii --------------------------
	.section	.nv.constant0._ZN4vllm25paged_attention_v2_kernelIffLi80ELi32ELi128ELNS_18Fp8KVCacheDataTypeE0ELb1ELi512EEEvPfS2_PT_PKS3_PKT0_S9_ifPKiSB_iPKfiiiSD_SD_iiiii,"a",@progbits
	.sectionflags	@""
	.align	4
.nv.constant0._ZN4vllm25paged_attention_v2_kernelIffLi80ELi32ELi128ELNS_18Fp8KVCacheDataTypeE0ELb1ELi512EEEvPfS2_PT_PKS3_PKT0_S9_ifPKiSB_iPKfiiiSD_SD_iiiii:
	.zero		1036


//--------------------- .nv.constant0._ZN4vllm25paged_attention_v2_kernelIffLi64ELi32ELi128ELNS_18Fp8KVCacheDataTypeE0ELb1ELi512EEEvPfS2_PT_PKS3_PKT0_S9_ifPKiSB_iPKfiiiSD_SD_iiiii --------------------------
	.section	.nv.constant0._ZN4vllm25paged_attention_v2_kernelIffLi64ELi32ELi128ELNS_18Fp8KVCacheDataTypeE0ELb1ELi512EEEvPfS2_PT_PKS3_PKT0_S9_ifPKiSB_iPKfiiiSD_SD_iiiii,"a",@progbits
	.sectionflags	@""
	.align	4
.nv.constant0._ZN4vllm25paged_attention_v2_kernelIffLi64ELi32ELi128ELNS_18Fp8KVCacheDataTypeE0ELb1ELi512EEEvPfS2_PT_PKS3_PKT0_S9_ifPKiSB_iPKfiiiSD_SD_iiiii:
	.zero		1036


//--------------------- .nv.constant0._ZN4vllm25paged_attention_v2_kernelIffLi32ELi32ELi128ELNS_18Fp8KVCacheDataTypeE0ELb1ELi512EEEvPfS2_PT_PKS3_PKT0_S9_ifPKiSB_iPKfiiiSD_SD_iiiii --------------------------
	.section	.nv.constant0._ZN4vllm25paged_attention_v2_kernelIffLi32ELi32ELi128ELNS_18Fp8KVCacheDataTypeE0ELb1ELi512EEEvPfS2_PT_PKS3_PKT0_S9_ifPKiSB_iPKfiiiSD_SD_iiiii,"a",@progbits
	.sectionflags	@""
	.align	4
.nv.constant0._ZN4vllm25paged_attention_v2_kernelIffLi32ELi32ELi128ELNS_18Fp8KVCacheDataTypeE0ELb1ELi512EEEvPfS2_PT_PKS3_PKT0_S9_ifPKiSB_iPKfiiiSD_SD_iiiii:
	.zero		1036


//--------------------- .nv.constant0._ZN4vllm25paged_attention_v2_kernelIffLi256ELi16ELi128ELNS_18Fp8KVCacheDataTypeE0ELb0ELi512EEEvPfS2_PT_PKS3_PKT0_S9_ifPKiSB_iPKfiiiSD_SD_iiiii --------------------------
	.section	.nv.constant0._ZN4vllm25paged_attention_v2_kernelIffLi256ELi16ELi128ELNS_18Fp8KVCacheDataTypeE0ELb0ELi512EEEvPfS2_PT_PKS3_PKT0_S9_ifPKiSB_iPKfiiiSD_SD_iiiii,"a",@progbits
	.sectionflags	@""
	.align	4
.nv.constant0._ZN4vllm25paged_attention_v2_kernelIffLi256ELi16ELi128ELNS_18Fp8KVCacheDataTypeE0ELb0ELi512EEEvPfS2_PT_PKS3_PKT0_S9_ifPKiSB_iPKfiiiSD_SD_iiiii:
	.zero		1036


//--------------------- .nv.constant0._ZN4vllm25paged_attention_v2_kernelIffLi192ELi16ELi128ELNS_18Fp8KVCacheDataTypeE0ELb0ELi512EEEvPfS2_PT_PKS3_PKT0_S9_ifPKiSB_iPKfiiiSD_SD_iiiii --------------------------
	.section	.nv.constant0._ZN4vllm25paged_attention_v2_kernelIffLi192ELi16ELi128ELNS_18Fp8KVCacheDataTypeE0ELb0ELi512EEEvPfS2_PT_PKS3_PKT0_S9_ifPKiSB_iPKfiiiSD_SD_iiiii,"a",@progbits
	.sectionflags	@""
	.align	4
.nv.constant0._ZN4vllm25paged_attention_v2_kernelIffLi192ELi16ELi128ELNS_18Fp8KVCacheDataTypeE0ELb0ELi512EEEvPfS2_PT_PKS3_PKT0_S9_ifPKiSB_iPKfiiiSD_SD_iiiii:
	.zero		1036


//--------------------- .nv.constant0._ZN4vllm25paged_attention_v2_kernelIffLi128ELi16ELi128ELNS_18Fp8KVCacheDataTypeE0ELb0ELi512EEEvPfS2_PT_PKS3_PKT0_S9_ifPKiSB_iPKfiiiSD_SD_iiiii --------------------------
	.section	.nv.constant0._ZN4vllm25paged_attention_v2_kernelIffLi128ELi16ELi128ELNS_18Fp8KVCacheDataTypeE0ELb0ELi512EEEvPfS2_PT_PKS3_PKT0_S9_ifPKiSB_iPKfiiiSD_SD_iiiii,"a",@progbits
	.sectionflags	@""
	.align	4
.nv.constant0._ZN4vllm25paged_attention_v2_kernelIffLi128ELi16ELi128ELNS_18Fp8KVCacheDataTypeE0ELb0ELi512EEEvPfS2_PT_PKS3_PKT0_S9_ifPKiSB_iPKfiiiSD_SD_iiiii:
	.zero		1036


//--------------------- .nv.constant0._ZN4vllm25paged_attention_v2_kernelIffLi120ELi16ELi128ELNS_18Fp8KVCacheDataTypeE0ELb0ELi512EEEvPfS2_PT_PKS3_PKT0_S9_ifPKiSB_iPKfiiiSD_SD_iiiii --------------------------
	.section	.nv.constant0._ZN4vllm25paged_attention_v2_kernelIffLi120ELi16ELi128ELNS_18Fp8KVCacheDataTypeE0ELb0ELi512EEEvPfS2_PT_PKS3_PKT0_S9_ifPKiSB_iPKfiiiSD_SD_iiiii,"a",@progbits
	.sectionflags	@""
	.align	4
.nv.constant0._ZN4vllm25paged_attention_v2_kernelIffLi120ELi16ELi128ELNS_18Fp8KVCacheDataTypeE0ELb0ELi512EEEvPfS2_PT_PKS3_PKT0_S9_ifPKiSB_iPKfiiiSD_SD_iiiii:
	.zero		1036


//--------------------- .nv.constant0._ZN4vllm25paged_attention_v2_kernelIffLi112ELi16ELi128ELNS_18Fp8KVCacheDataTypeE0ELb0ELi512EEEvPfS2_PT_PKS3_PKT0_S9_ifPKiSB_iPKfiiiSD_SD_iiiii --------------------------
	.section	.nv.constant0._ZN4vllm25paged_attention_v2_kernelIffLi112ELi16ELi128ELNS_18Fp8KVCacheDataTypeE0ELb0ELi512EEEvPfS2_PT_PKS3_PKT0_S9_ifPKiSB_iPKfiiiSD_SD_iiiii,"a",@progbits
	.sectionflags	@""
	.align	4
.nv.constant0._ZN4vllm25paged_attention_v2_kernelIffLi112ELi16ELi128ELNS_18Fp8KVCacheDataTypeE0ELb0ELi512EEEvPfS2_PT_PKS3_PKT0_S9_ifPKiSB_iPKfiiiSD_SD_iiiii:
	.zero		1036


//--------------------- .nv.constant0._ZN4vllm25paged_attention_v2_kernelIffLi96ELi16ELi128ELNS_18Fp8KVCacheDataTypeE0ELb0ELi512EEEvPfS2_PT_PKS3_PKT0_S9_ifPKiSB_iPKfiiiSD_SD_iiiii --------------------------
	.section	.nv.constant0._ZN4vllm25paged_attention_v2_kernelIffLi96ELi16ELi128ELNS_18Fp8KVCacheDataTypeE0ELb0ELi512EEEvPfS2_PT_PKS3_PKT0_S9_ifPKiSB_iPKfiiiSD_SD_iiiii,"a",@progbits
	.sectionflags	@""
	.align	4
.nv.constant0._ZN4vllm25paged_attention_v2_kernelIffLi96ELi16ELi128ELNS_18Fp8KVCacheDataTypeE0ELb0ELi512EEEvPfS2_PT_PKS3_PKT0_S9_ifPKiSB_iPKfiiiSD_SD_iiiii:
	.zero		1036


//--------------------- .nv.constant0._ZN4vllm25paged_attention_v2_kernelIffLi80ELi16ELi128ELNS_18Fp8KVCacheDataTypeE0ELb0ELi512EEEvPfS2_PT_PKS3_PKT0_S9_ifPKiSB_iPKfiiiSD_SD_iiiii --------------------------
	.section	.nv.constant0._ZN4vllm25paged_attention_v2_kernelIffLi80ELi16ELi128ELNS_18Fp8KVCacheDataTypeE0ELb0ELi512EEEvPfS2_PT_PKS3_PKT0_S9_ifPKiSB_iPKfiiiSD_SD_iiiii,"a",@progbits
	.sectionflags	@""
	.align	4
.nv.constant0._ZN4vllm25paged_attention_v2_kernelIffLi80ELi16ELi128ELNS_18Fp8KVCacheDataTypeE0ELb0ELi512EEEvPfS2_PT_PKS3_PKT0_S9_ifPKiSB_iPKfiiiSD_SD_iiiii:
	.zero		1036


//--------------------- .nv.constant0._ZN4vllm25paged_attention_v2_kernelIffLi64ELi16ELi128ELNS_18Fp8KVCacheDataTypeE0ELb0ELi512EEEvPfS2_PT_PKS3_PKT0_S9_ifPKiSB_iPKfiiiSD_SD_iiiii --------------------------
	.section	.nv.constant0._ZN4vllm25paged_attention_v2_kernelIffLi64ELi16ELi128ELNS_18Fp8KVCacheDataTypeE0ELb0ELi512EEEvPfS2_PT_PKS3_PKT0_S9_ifPKiSB_iPKfiiiSD_SD_iiiii,"a",@progbits
	.sectionflags	@""
	.align	4
.nv.constant0._ZN4vllm25paged_attention_v2_kernelIffLi64ELi16ELi128ELNS_18Fp8KVCacheDataTypeE0ELb0ELi512EEEvPfS2_PT_PKS3_PKT0_S9_ifPKiSB_iPKfiiiSD_SD_iiiii:
	.zero		1036


//--------------------- .nv.constant0._ZN4vllm25paged_attention_v2_kernelIffLi32ELi16ELi128ELNS_18Fp8KVCacheDataTypeE0ELb0ELi512EEEvPfS2_PT_PKS3_PKT0_S9_ifPKiSB_iPKfiiiSD_SD_iiiii --------------------------
	.section	.nv.constant0._ZN4vllm25paged_attention_v2_kernelIffLi32ELi16ELi128ELNS_18Fp8KVCacheDataTypeE0ELb0ELi512EEEvPfS2_PT_PKS3_PKT0_S9_ifPKiSB_iPKfiiiSD_SD_iiiii,"a",@progbits
	.sectionflags	@""
	.align	4
.nv.constant0._ZN4vllm25paged_attention_v2_kernelIffLi32ELi16ELi128ELNS_18Fp8KVCacheDataTypeE0ELb0ELi512EEEvPfS2_PT_PKS3_PKT0_S9_ifPKiSB_iPKfiiiSD_SD_iiiii:
	.zero		1036


//--------------------- .nv.constant0._ZN4vllm25paged_attention_v2_kernelIffLi256ELi16ELi128ELNS_18Fp8KVCacheDataTypeE0ELb1ELi512EEEvPfS2_PT_PKS3_PKT0_S9_ifPKiSB_iPKfiiiSD_SD_iiiii --------------------------
	.section	.nv.constant0._ZN4vllm25paged_attention_v2_kernelIffLi256ELi16ELi128ELNS_18Fp8KVCacheDataTypeE0ELb1ELi512EEEvPfS2_PT_PKS3_PKT0_S9_ifPKiSB_iPKfiiiSD_SD_iiiii,"a",@progbits
	.sectionflags	@""
	.align	4
.nv.constant0._ZN4vllm25paged_attention_v2_kernelIffLi256ELi16ELi128ELNS_18Fp8KVCacheDataTypeE0ELb1ELi512EEEvPfS2_PT_PKS3_PKT0_S9_ifPKiSB_iPKfiiiSD_SD_iiiii:
	.zero		1036


//--------------------- .nv.constant0._ZN4vllm25paged_attention_v2_kernelIffLi192ELi16ELi128ELNS_18Fp8KVCacheDataTypeE0ELb1ELi512EEEvPfS2_PT_PKS3_PKT0_S9_ifPKiSB_iPKfiiiSD_SD_iiiii --------------------------
	.section	.nv.constant0._ZN4vllm25paged_attention_v2_kernelIffLi192ELi16ELi128ELNS_18Fp8KVCacheDataTypeE0ELb1ELi512EEEvPfS2_PT_PKS3_PKT0_S9_ifPKiSB_iPKfiiiSD_SD_iiiii,"a",@progbits
	.sectionflags	@""
	.align	4
.nv.constant0._ZN4vllm25paged_attention_v2_kernelIffLi192ELi16ELi128ELNS_18Fp8KVCacheDataTypeE0ELb1ELi512EEEvPfS2_PT_PKS3_PKT0_S9_ifPKiSB_iPKfiiiSD_SD_iiiii:
	.zero		1036


//--------------------- .nv.constant0._ZN4vllm25paged_attention_v2_kernelIffLi128ELi16ELi128ELNS_18Fp8KVCacheDataTypeE0ELb1ELi512EEEvPfS2_PT_PKS3_PKT0_S9_ifPKiSB_iPKfiiiSD_SD_iiiii --------------------------
	.section	.nv.constant0._ZN4vllm25paged_attention_v2_kernelIffLi128ELi16ELi128ELNS_18Fp8KVCacheDataTypeE0ELb1ELi512EEEvPfS2_PT_PKS3_PKT0_S9_ifPKiSB_iPKfiiiSD_SD_iiiii,"a",@progbits
	.sectionflags	@""
	.align	4
.nv.constant0._ZN4vllm25paged_attention_v2_kernelIffLi128ELi16ELi128ELNS_18Fp8KVCacheDataTypeE0ELb1ELi512EEEvPfS2_PT_PKS3_PKT0_S9_ifPKiSB_iPKfiiiSD_SD_iiiii:
	.zero		1036


//--------------------- .nv.constant0._ZN4vllm25paged_attention_v2_kernelIffLi120ELi16ELi128ELNS_18Fp8KVCacheDataTypeE0ELb1ELi512EEEvPfS2_PT_PKS3_PKT0_S9_ifPKiSB_iPKfiiiSD_SD_iiiii --------------------------
	.section	.nv.constant0._ZN4vllm25paged_attention_v2_kernelIffLi120ELi16ELi128ELNS_18Fp8KVCacheDataTypeE0ELb1ELi512EEEvPfS2_PT_PKS3_PKT0_S9_ifPKiSB_iPKfiiiSD_SD_iiiii,"a",@progbits
	.sectionflags	@""
	.align	4
.nv.constant0._ZN4vllm25paged_attention_v2_kernelIffLi120ELi16ELi128ELNS_18Fp8KVCacheDataTypeE0ELb1ELi512EEEvPfS2_PT_PKS3_PKT0_S9_ifPKiSB_iPKfiiiSD_SD_iiiii:
	.zero		1036


//--------------------- .nv.constant0._ZN4vllm25paged_attention_v2_kernelIffLi112ELi16ELi128ELNS_18Fp8KVCacheDataTypeE0ELb1ELi512EEEvPfS2_PT_PKS3_PKT0_S9_ifPKiSB_iPKfiiiSD_SD_iiiii --------------------------
	.section	.nv.constant0._ZN4vllm25paged_attention_v2_kernelIffLi112ELi16ELi128ELNS_18Fp8KVCacheDataTypeE0ELb1ELi512EEEvPfS2_PT_PKS3_PKT0_S9_ifPKiSB_iPKfiiiSD_SD_iiiii,"a",@progbits
	.sectionflags	@""
	.align	4
.nv.constant0._ZN4vllm25paged_attention_v2_kernelIffLi112ELi16ELi128ELNS_18Fp8KVCacheDataTypeE0ELb1ELi512EEEvPfS2_PT_PKS3_PKT0_S9_ifPKiSB_iPKfiiiSD_SD_iiiii:
	.zero		1036


//--------------------- .nv.constant0._ZN4vllm25paged_attention_v2_kernelIffLi96ELi16ELi128ELNS_18Fp8KVCacheDataTypeE0ELb1ELi512EEEvPfS2_PT_PKS3_PKT0_S9_ifPKiSB_iPKfiiiSD_SD_iiiii --------------------------
	.section	.nv.constant0._ZN4vllm25paged_attention_v2_kernelIffLi96ELi16ELi128ELNS_18Fp8KVCacheDataTypeE0ELb1ELi512EEEvPfS2_PT_PKS3_PKT0_S9_ifPKiSB_iPKfiiiSD_SD_iiiii,"a",@progbits
	.sectionflags	@""
	.align	4
.nv.constant0._ZN4vllm25paged_attention_v2_kernelIffLi96ELi16ELi128ELNS_18Fp8KVCacheDataTypeE0ELb1ELi512EEEvPfS2_PT_PKS3_PKT0_S9_ifPKiSB_iPKfiiiSD_SD_iiiii:
	.zero		1036


//--------------------- .nv.constant0._ZN4vllm25paged_attention_v2_kernelIffLi80ELi16ELi128ELNS_18Fp8KVCacheDataTypeE0ELb1ELi512EEEvPfS2_PT_PKS3_PKT0_S9_ifPKiSB_iPKfiiiSD_SD_iiiii --------------------------
	.section	.nv.constant0._ZN4vllm25paged_attention_v2_kernelIffLi80ELi16ELi128ELNS_18Fp8KVCacheDataTypeE0ELb1ELi512EEEvPfS2_PT_PKS3_PKT0_S9_ifPKiSB_iPKfiiiSD_SD_iiiii,"a",@progbits
	.sectionflags	@""
	.align	4
.nv.constant0._ZN4vllm25paged_attention_v2_kernelIffLi80ELi16ELi128ELNS_18Fp8KVCacheDataTypeE0ELb1ELi512EEEvPfS2_PT_PKS3_PKT0_S9_ifPKiSB_iPKfiiiSD_SD_iiiii:
	.zero		1036


//--------------------- .nv.constant0._ZN4vllm25paged_attention_v2_kernelIffLi64ELi16ELi128ELNS_18Fp8KVCacheDataTypeE0ELb1ELi512EEEvPfS2_PT_PKS3_PKT0_S9_ifPKiSB_iPKfiiiSD_SD_iiiii --------------------------
	.section	.nv.constant0._ZN4vllm25paged_attention_v2_kernelIffLi64ELi16ELi128ELNS_18Fp8KVCacheDataTypeE0ELb1ELi512EEEvPfS2_PT_PKS3_PKT0_S9_ifPKiSB_iPKfiiiSD_SD_iiiii,"a",@progbits
	.sectionflags	@""
	.align	4
.nv.constant0._ZN4vllm25paged_attention_v2_kernelIffLi64ELi16ELi128ELNS_18Fp8KVCacheDataTypeE0ELb1ELi512EEEvPfS2_PT_PKS3_PKT0_S9_ifPKiSB_iPKfiiiSD_SD_iiiii:
	.zero		1036


//--------------------- .nv.constant0._ZN4vllm25paged_attention_v2_kernelIffLi32ELi16ELi128ELNS_18Fp8KVCacheDataTypeE0ELb1ELi512EEEvPfS2_PT_PKS3_PKT0_S9_ifPKiSB_iPKfiiiSD_SD_iiiii --------------------------
	.section	.nv.constant0._ZN4vllm25paged_attention_v2_kernelIffLi32ELi16ELi128ELNS_18Fp8KVCacheDataTypeE0ELb1ELi512EEEvPfS2_PT_PKS3_PKT0_S9_ifPKiSB_iPKfiiiSD_SD_iiiii,"a",@progbits
	.sectionflags	@""
	.align	4
.nv.constant0._ZN4vllm25paged_attention_v2_kernelIffLi32ELi16ELi128ELNS_18Fp8KVCacheDataTypeE0ELb1ELi512EEEvPfS2_PT_PKS3_PKT0_S9_ifPKiSB_iPKfiiiSD_SD_iiiii:
	.zero		1036


//--------------------- .nv.constant0._ZN4vllm25paged_attention_v2_kernelIffLi256ELi8ELi128ELNS_18Fp8KVCacheDataTypeE0ELb0ELi512EEEvPfS2_PT_PKS3_PKT0_S9_ifPKiSB_iPKfiiiSD_SD_iiiii --------------------------
	.section	.nv.constant0._ZN4vllm25paged_attention_v2_kernelIffLi256ELi8ELi128ELNS_18Fp8KVCacheDataTypeE0ELb0ELi512EEEvPfS2_PT_PKS3_PKT0_S9_ifPKiSB_iPKfiiiSD_SD_iiiii,"a",@progbits
	.sectionflags	@""
	.align	4
.nv.constant0._ZN4vllm25paged_attention_v2_kernelIffLi256ELi8ELi128ELNS_18Fp8KVCacheDataTypeE0ELb0ELi512EEEvPfS2_PT_PKS3_PKT0_S9_ifPKiSB_iPKfiiiSD_SD_iiiii:
	.zero		1036


//--------------------- .nv.constant0._ZN4vllm25paged_attention_v2_kernelIffLi192ELi8ELi128ELNS_18Fp8KVCacheDataTypeE0ELb0ELi512EEEvPfS2_PT_PKS3_PKT0_S9_ifPKiSB_iPKfiiiSD_SD_iiiii --------------------------
	.section	.nv.constant0._ZN4vllm25paged_attention_v2_kernelIffLi192ELi8ELi128ELNS_18Fp8KVCacheDataTypeE0ELb0ELi512EEEvPfS2_PT_PKS3_PKT0_S9_ifPKiSB_iPKfiiiSD_SD_iiiii,"a",@progbits
	.sectionflags	@""
	.align	4
.nv.constant0._ZN4vllm25paged_attention_v2_kernelIffLi192ELi8ELi128ELNS_18Fp8KVCacheDataTypeE0ELb0ELi512EEEvPfS2_PT_PKS3_PKT0_S9_ifPKiSB_iPKfiiiSD_SD_iiiii:
	.zero		1036


//--------------------- .nv.constant0._ZN4vllm25paged_attention_v2_kernelIffLi128ELi8ELi128ELNS_18Fp8KVCacheDataTypeE0ELb0ELi512EEEvPfS2_PT_PKS3_PKT0_S9_ifPKiSB_iPKfiiiSD_SD_iiiii --------------------------
	.section	.nv.constant0._ZN4vllm25paged_attention_v2_kernelIffLi128ELi8ELi128ELNS_18Fp8KVCacheDataTypeE0ELb0ELi512EEEvPfS2_PT_PKS3_PKT0_S9_ifPKiSB_iPKfiiiSD_SD_iiiii,"a",@progbits
	.sectionflags	@""
	.align	4
.nv.constant0._ZN4vllm25paged_attention_v2_kernelIffLi128ELi8ELi128ELNS_18Fp8KVCacheDataTypeE0ELb0ELi512EEEvPfS2_PT_PKS3_PKT0_S9_ifPKiSB_iPKfiiiSD_SD_iiiii:
	.zero		1036


//--------------------- .nv.constant0._ZN4vllm25paged_attention_v2_kernelIffLi120ELi8ELi128ELNS_18Fp8KVCacheDataTypeE0ELb0ELi512EEEvPfS2_PT_PKS3_PKT0_S9_ifPKiSB_iPKfiiiSD_SD_iiiii --------------------------
	.section	.nv.constant0._ZN4vllm25paged_attention_v2_kernelIffLi120ELi8ELi128ELNS_18Fp8KVCacheDataTypeE0ELb0ELi512EEEvPfS2_PT_PKS3_PKT0_S9_ifPKiSB_iPKfiiiSD_SD_iiiii,"a",@progbits
	.sectionflags	@""
	.align	4
.nv.constant0._ZN4vllm25paged_attention_v2_kernelIffLi120ELi8ELi128ELNS_18Fp8KVCacheDataTypeE0ELb0ELi512EEEvPfS2_PT_PKS3_PKT0_S9_ifPKiSB_iPKfiiiSD_SD_iiiii:
	.zero		1036


//--------------------- .nv.constant0._ZN4vllm25paged_attention_v2_kernelIffLi112ELi8ELi128ELNS_18Fp8KVCacheDataTypeE0ELb0ELi512EEEvPfS2_PT_PKS3_PKT0_S9_ifPKiSB_iPKfiiiSD_SD_iiiii --------------------------
	.section	.nv.constant0._ZN4vllm25paged_attention_v2_kernelIffLi112ELi8ELi128ELNS_18Fp8KVCacheDataTypeE0ELb0ELi512EEEvPfS2_PT_PKS3_PKT0_S9_ifPKiSB_iPKfiiiSD_SD_iiiii,"a",@progbits
	.sectionflags	@""
	.align	4
.nv.constant0._ZN4vllm25paged_attention_v2_kernelIffLi112ELi8ELi128ELNS_18Fp8KVCacheDataTypeE0ELb0ELi512EEEvPfS2_PT_PKS3_PKT0_S9_ifPKiSB_iPKfiiiSD_SD_iiiii:
	.zero		1036


//--------------------- .nv.constant0._ZN4vllm25paged_attention_v2_kernelIffLi96ELi8ELi128ELNS_18Fp8KVCacheDataTypeE0ELb0ELi512EEEvPfS2_PT_PKS3_PKT0_S9_ifPKiSB_iPKfiiiSD_SD_iiiii --------------------------
	.section	.nv.constant0._ZN4vllm25paged_attention_v2_kernelIffLi96ELi8ELi128ELNS_18Fp8KVCacheDataTypeE0ELb0ELi512EEEvPfS2_PT_PKS3_PKT0_S9_ifPKiSB_iPKfiiiSD_SD_iiiii,"a",@progbits
	.sectionflags	@""
	.align	4
.nv.constant0._ZN4vllm25paged_attention_v2_kernelIffLi96ELi8ELi128ELNS_18Fp8KVCacheDataTypeE0ELb0ELi512EEEvPfS2_PT_PKS3_PKT0_S9_ifPKiSB_iPKfiiiSD_SD_iiiii:
	.zero		1036


//--------------------- .nv.constant0._ZN4vllm25paged_attention_v2_kernelIffLi80ELi8ELi128ELNS_18Fp8KVCacheDataTypeE0ELb0ELi512EEEvPfS2_PT_PKS3_PKT0_S9_ifPKiSB_iPKfiiiSD_SD_iiiii --------------------------
	.section	.nv.constant0._ZN4vllm25paged_attention_v2_kernelIffLi80ELi8ELi128ELNS_18Fp8KVCacheDataTypeE0ELb0ELi512EEEvPfS2_PT_PKS3_PKT0_S9_ifPKiSB_iPKfiiiSD_SD_iiiii,"a",@progbits
	.sectionflags	@""
	.align	4
.nv.constant0._ZN4vllm25paged_attention_v2_kernelIffLi80ELi8ELi128ELNS_18Fp8KVCacheDataTypeE0ELb0ELi512EEEvPfS2_PT_PKS3_PKT0_S9_ifPKiSB_iPKfiiiSD_SD_iiiii:
	.zero		1036


//--------------------- .nv.constant0._ZN4vllm25paged_attention_v2_kernelIffLi64ELi8ELi128ELNS_18Fp8KVCacheDataTypeE0ELb0ELi512EEEvPfS2_PT_PKS3_PKT0_S9_ifPKiSB_iPKfiiiSD_SD_iiiii --------------------------
	.section	.nv.constant0._ZN4vllm25paged_attention_v2_kernelIffLi64ELi8ELi128ELNS_18Fp8KVCacheDataTypeE0ELb0ELi512EEEvPfS2_PT_PKS3_PKT0_S9_ifPKiSB_iPKfiiiSD_SD_iiiii,"a",@progbits
	.sectionflags	@""
	.align	4
.nv.constant0._ZN4vllm25paged_attention_v2_kernelIffLi64ELi8ELi128ELNS_18Fp8KVCacheDataTypeE0ELb0ELi512EEEvPfS2_PT_PKS3_PKT0_S9_ifPKiSB_iPKfiiiSD_SD_iiiii:
	.zero		1036


//--------------------- .nv.constant0._ZN4vllm25paged_attention_v2_kernelIffLi32ELi8ELi128ELNS_18Fp8KVCacheDataTypeE0ELb0ELi512EEEvPfS2_PT_PKS3_PKT0_S9_ifPKiSB_iPKfiiiSD_SD_iiiii --------------------------
	.section	.nv.constant0._ZN4vllm25paged_attention_v2_kernelIffLi32ELi8ELi128ELNS_18Fp8KVCacheDataTypeE0ELb0ELi512EEEvPfS2_PT_PKS3_PKT0_S9_ifPKiSB_iPKfiiiSD_SD_iiiii,"a",@progbits
	.sectionflags	@""
	.align	4
.nv.constant0._ZN4vllm25paged_attention_v2_kernelIffLi32ELi8ELi128ELNS_18Fp8KVCacheDataTypeE0ELb0ELi512EEEvPfS2_PT_PKS3_PKT0_S9_ifPKiSB_iPKfiiiSD_SD_iiiii:
	.zero		1036


//--------------------- .nv.constant0._ZN4vllm32paged_attention_v2_reduce_kernelIfLi256ELi128ELi512EEEvPT_PKfS4_PKS1_PKii --------------------------
	.section	.nv.constant0._ZN4vllm32paged_attention_v2_reduce_kernelIfLi256ELi128ELi512EEEvPT_PKfS4_PKS1_PKii,"a",@progbits
	.sectionflags	@""
	.align	4
.nv.constant0._ZN4vllm32paged_attention_v2_reduce_kernelIfLi256ELi128ELi512EEEvPT_PKfS4_PKS1_PKii:
	.zero		940


//--------------------- .nv.constant0._ZN4vllm25paged_attention_v2_kernelIffLi256ELi8ELi128ELNS_18Fp8KVCacheDataTypeE0ELb1ELi512EEEvPfS2_PT_PKS3_PKT0_S9_ifPKiSB_iPKfiiiSD_SD_iiiii --------------------------
	.section	.nv.constant0._ZN4vllm25paged_attention_v2_kernelIffLi256ELi8ELi128ELNS_18Fp8KVCacheDataTypeE0ELb1ELi512EEEvPfS2_PT_PKS3_PKT0_S9_ifPKiSB_iPKfiiiSD_SD_iiiii,"a",@progbits
	.sectionflags	@""
	.align	4
.nv.constant0._ZN4vllm25paged_attention_v2_kernelIffLi256ELi8ELi128ELNS_18Fp8KVCacheDataTypeE0ELb1ELi512EEEvPfS2_PT_PKS3_PKT0_S9_ifPKiSB_iPKfiiiSD_SD_iiiii:
	.zero		1036


//--------------------- .nv.constant0._ZN4vllm32paged_attention_v2_reduce_kernelIfLi192ELi128ELi512EEEvPT_PKfS4_PKS1_PKii --------------------------
	.section	.nv.constant0._ZN4vllm32paged_attention_v2_reduce_kernelIfLi192ELi128ELi512EEEvPT_PKfS4_PKS1_PKii,"a",@progbits
	.sectionflags	@""
	.align	4
.nv.constant0._ZN4vllm32paged_attention_v2_reduce_kernelIfLi192ELi128ELi512EEEvPT_PKfS4_PKS1_PKii:
	.zero		940


//--------------------- .nv.constant0._ZN4vllm25paged_attention_v2_kernelIffLi192ELi8ELi128ELNS_18Fp8KVCacheDataTypeE0ELb1ELi512EEEvPfS2_PT_PKS3_PKT0_S9_ifPKiSB_iPKfiiiSD_SD_iiiii --------------------------
	.section	.nv.constant0._ZN4vllm25paged_attention_v2_kernelIffLi192ELi8ELi128ELNS_18Fp8KVCacheDataTypeE0ELb1ELi512EEEvPfS2_PT_PKS3_PKT0_S9_ifPKiSB_iPKfiiiSD_SD_iiiii,"a",@progbits
	.sectionflags	@""
	.align	4
.nv.constant0._ZN4vllm25paged_attention_v2_kernelIffLi192ELi8ELi128ELNS_18Fp8KVCacheDataTypeE0ELb1ELi512EEEvPfS2_PT_PKS3_PKT0_S9_ifPKiSB_iPKfiiiSD_SD_iiiii:
	.zero		1036


//--------------------- .nv.constant0._ZN4vllm32paged_attention_v2_reduce_kernelIfLi128ELi128ELi512EEEvPT_PKfS4_PKS1_PKii --------------------------
	.section	.nv.constant0._ZN4vllm32paged_attention_v2_reduce_kernelIfLi128ELi128ELi512EEEvPT_PKfS4_PKS1_PKii,"a",@progbits
	.sectionflags	@""
	.align	4
.nv.constant0._ZN4vllm32paged_attention_v2_reduce_kernelIfLi128ELi128ELi512EEEvPT_PKfS4_PKS1_PKii:
	.zero		940


//--------------------- .nv.constant0._ZN4vllm25paged_attention_v2_kernelIffLi128ELi8ELi128ELNS_18Fp8KVCacheDataTypeE0ELb1ELi512EEEvPfS2_PT_PKS3_PKT0_S9_ifPKiSB_iPKfiiiSD_SD_iiiii --------------------------
	.section	.nv.constant0._ZN4vllm25paged_attention_v2_kernelIffLi128ELi8ELi128ELNS_18Fp8KVCacheDataTypeE0ELb1ELi512EEEvPfS2_PT_PKS3_PKT0_S9_ifPKiSB_iPKfiiiSD_SD_iiiii,"a",@progbits
	.sectionflags	@""
	.align	4
.nv.constant0._ZN4vllm25paged_attention_v2_kernelIffLi128ELi8ELi128ELNS_18Fp8KVCacheDataTypeE0ELb1ELi512EEEvPfS2_PT_PKS3_PKT0_S9_ifPKiSB_iPKfiiiSD_SD_iiiii:
	.zero		1036


//--------------------- .nv.constant0._ZN4vllm32paged_attention_v2_reduce_kernelIfLi120ELi128ELi512EEEvPT_PKfS4_PKS1_PKii --------------------------
	.section	.nv.constant0._ZN4vllm32paged_attention_v2_reduce_kernelIfLi120ELi128ELi512EEEvPT_PKfS4_PKS1_PKii,"a",@progbits
	.sectionflags	@""
	.align	4
.nv.constant0._ZN4vllm32paged_attention_v2_reduce_kernelIfLi120ELi128ELi512EEEvPT_PKfS4_PKS1_PKii:
	.zero		940


//--------------------- .nv.constant0._ZN4vllm25paged_attention_v2_kernelIffLi120ELi8ELi128ELNS_18Fp8KVCacheDataTypeE0ELb1ELi512EEEvPfS2_PT_PKS3_PKT0_S9_ifPKiSB_iPKfiiiSD_SD_iiiii --------------------------
	.section	.nv.constant0._ZN4vllm25paged_attention_v2_kernelIffLi120ELi8ELi128ELNS_18Fp8KVCacheDataTypeE0ELb1ELi512EEEvPfS2_PT_PKS3_PKT0_S9_ifPKiSB_iPKfiiiSD_SD_iiiii,"a",@progbits
	.sectionflags	@""
	.align	4
.nv.constant0._ZN4vllm25paged_attention_v2_kernelIffLi120ELi8ELi128ELNS_18Fp8KVCacheDataTypeE0ELb1ELi512EEEvPfS2_PT_PKS3_PKT0_S9_ifPKiSB_iPKfiiiSD_SD_iiiii:
	.zero		1036


//--------------------- .nv.constant0._ZN4vllm32paged_attention_v2_reduce_kernelIfLi112ELi128ELi512EEEvPT_PKfS4_PKS1_PKii --------------------------
	.section	.nv.constant0._ZN4vllm32paged_attention_v2_reduce_kernelIfLi112ELi128ELi512EEEvPT_PKfS4_PKS1_PKii,"a",@progbits
	.sectionflags	@""
	.align	4
.nv.constant0._ZN4vllm32paged_attention_v2_reduce_kernelIfLi112ELi128ELi512EEEvPT_PKfS4_PKS1_PKii:
	.zero		940


//--------------------- .nv.constant0._ZN4vllm25paged_attention_v2_kernelIffLi112ELi8ELi128ELNS_18Fp8KVCacheDataTypeE0ELb1ELi512EEEvPfS2_PT_PKS3_PKT0_S9_ifPKiSB_iPKfiiiSD_SD_iiiii --------------------------
	.section	.nv.constant0._ZN4vllm25paged_attention_v2_kernelIffLi112ELi8ELi128ELNS_18Fp8KVCacheDataTypeE0ELb1ELi512EEEvPfS2_PT_PKS3_PKT0_S9_ifPKiSB_iPKfiiiSD_SD_iiiii,"a",@progbits
	.sectionflags	@""
	.align	4
.nv.constant0._ZN4vllm25paged_attention_v2_kernelIffLi112ELi8ELi128ELNS_18Fp8KVCacheDataTypeE0ELb1ELi512EEEvPfS2_PT_PKS3_PKT0_S9_ifPKiSB_iPKfiiiSD_SD_iiiii:
	.zero		1036


//--------------------- .nv.constant0._ZN4vllm32paged_attention_v2_reduce_kernelIfLi96ELi128ELi512EEEvPT_PKfS4_PKS1_PKii --------------------------
	.section	.nv.constant0._ZN4vllm32paged_attention_v2_reduce_kernelIfLi96ELi128ELi512EEEvPT_PKfS4_PKS1_PKii,"a",@progbits
	.sectionflags	@""
	.align	4
.nv.constant0._ZN4vllm32paged_attention_v2_reduce_kernelIfLi96ELi128ELi512EEEvPT_PKfS4_PKS1_PKii:
	.zero		940


//--------------------- .nv.constant0._ZN4vllm25paged_attention_v2_kernelIffLi96ELi8ELi128ELNS_18Fp8KVCacheDataTypeE0ELb1ELi512EEEvPfS2_PT_PKS3_PKT0_S9_ifPKiSB_iPKfiiiSD_SD_iiiii --------------------------
	.section	.nv.constant0._ZN4vllm25paged_attention_v2_kernelIffLi96ELi8ELi128ELNS_18Fp8KVCacheDataTypeE0ELb1ELi512EEEvPfS2_PT_PKS3_PKT0_S9_ifPKiSB_iPKfiiiSD_SD_iiiii,"a",@progbits
	.sectionflags	@""
	.align	4
.nv.constant0._ZN4vllm25paged_attention_v2_kernelIffLi96ELi8ELi128ELNS_18Fp8KVCacheDataTypeE0ELb1ELi512EEEvPfS2_PT_PKS3_PKT0_S9_ifPKiSB_iPKfiiiSD_SD_iiiii:
	.zero		1036


//--------------------- .nv.constant0._ZN4vllm32paged_attention_v2_reduce_kernelIfLi80ELi128ELi512EEEvPT_PKfS4_PKS1_PKii --------------------------
	.section	.nv.constant0._ZN4vllm32paged_attention_v2_reduce_kernelIfLi80ELi128ELi512EEEvPT_PKfS4_PKS1_PKii,"a",@progbits
	.sectionflags	@""
	.align	4
.nv.constant0._ZN4vllm32paged_attention_v2_reduce_kernelIfLi80ELi128ELi512EEEvPT_PKfS4_PKS1_PKii:
	.zero		940


//--------------------- .nv.constant0._ZN4vllm25paged_attention_v2_kernelIffLi80ELi8ELi128ELNS_18Fp8KVCacheDataTypeE0ELb1ELi512EEEvPfS2_PT_PKS3_PKT0_S9_ifPKiSB_iPKfiiiSD_SD_iiiii --------------------------
	.section	.nv.constant0._ZN4vllm25paged_attention_v2_kernelIffLi80ELi8ELi128ELNS_18Fp8KVCacheDataTypeE0ELb1ELi512EEEvPfS2_PT_PKS3_PKT0_S9_ifPKiSB_iPKfiiiSD_SD_iiiii,"a",@progbits
	.sectionflags	@""
	.align	4
.nv.constant0._ZN4vllm25paged_attention_v2_kernelIffLi80ELi8ELi128ELNS_18Fp8KVCacheDataTypeE0ELb1ELi512EEEvPfS2_PT_PKS3_PKT0_S9_ifPKiSB_iPKfiiiSD_SD_iiiii:
	.zero		1036


//--------------------- .nv.constant0._ZN4vllm32paged_attention_v2_reduce_kernelIfLi64ELi128ELi512EEEvPT_PKfS4_PKS1_PKii --------------------------
	.section	.nv.constant0._ZN4vllm32paged_attention_v2_reduce_kernelIfLi64ELi128ELi512EEEvPT_PKfS4_PKS1_PKii,"a",@progbits
	.sectionflags	@""
	.align	4
.nv.constant0._ZN4vllm32paged_attention_v2_reduce_kernelIfLi64ELi128ELi512EEEvPT_PKfS4_PKS1_PKii:
	.zero		940


//--------------------- .nv.constant0._ZN4vllm25paged_attention_v2_kernelIffLi64ELi8ELi128ELNS_18Fp8KVCacheDataTypeE0ELb1ELi512EEEvPfS2_PT_PKS3_PKT0_S9_ifPKiSB_iPKfiiiSD_SD_iiiii --------------------------
	.section	.nv.constant0._ZN4vllm25paged_attention_v2_kernelIffLi64ELi8ELi128ELNS_18Fp8KVCacheDataTypeE0ELb1ELi512EEEvPfS2_PT_PKS3_PKT0_S9_ifPKiSB_iPKfiiiSD_SD_iiiii,"a",@progbits
	.sectionflags	@""
	.align	4
.nv.constant0._ZN4vllm25paged_attention_v2_kernelIffLi64ELi8ELi128ELNS_18Fp8KVCacheDataTypeE0ELb1ELi512EEEvPfS2_PT_PKS3_PKT0_S9_ifPKiSB_iPKfiiiSD_SD_iiiii:
	.zero		1036


//--------------------- .nv.constant0._ZN4vllm32paged_attention_v2_reduce_kernelIfLi32ELi128ELi512EEEvPT_PKfS4_PKS1_PKii --------------------------
	.section	.nv.constant0._ZN4vllm32paged_attention_v2_reduce_kernelIfLi32ELi128ELi512EEEvPT_PKfS4_PKS1_PKii,"a",@progbits
	.sectionflags	@""
	.align	4
.nv.constant0._ZN4vllm32paged_attention_v2_reduce_kernelIfLi32ELi128ELi512EEEvPT_PKfS4_PKS1_PKii:
	.zero		940


//--------------------- .nv.constant0._ZN4vllm25paged_attention_v2_kernelIffLi32ELi8ELi128ELNS_18Fp8KVCacheDataTypeE0ELb1ELi512EEEvPfS2_PT_PKS3_PKT0_S9_ifPKiSB_iPKfiiiSD_SD_iiiii --------------------------
	.section	.nv.constant0._ZN4vllm25paged_attention_v2_kernelIffLi32ELi8ELi128ELNS_18Fp8KVCacheDataTypeE0ELb1ELi512EEEvPfS2_PT_PKS3_PKT0_S9_ifPKiSB_iPKfiiiSD_SD_iiiii,"a",@progbits
	.sectionflags	@""
	.align	4
.nv.constant0._ZN4vllm25paged_attention_v2_kernelIffLi32ELi8ELi128ELNS_18Fp8KVCacheDataTypeE0ELb1ELi512EEEvPfS2_PT_PKS3_PKT0_S9_ifPKiSB_iPKfiiiSD_SD_iiiii:
	.zero		1036


//--------------------- SYMBOLS --------------------------

	.type		.nv.reservedSmem.offset0,@object
	.size		.nv.reservedSmem.offset0,0x4
	.type		.nv.reservedSmem.cap,@object
	.size		.nv.reservedSmem.cap,0x4
	.type		__assertfail,@function
